	.target	sm_103a

	.elftype	@"ET_EXEC"


//--------------------- .note.nv.tkinfo           --------------------------
	.section	.note.nv.tkinfo,"",@"SHT_NOTE"
	.sectionflags	@"SHF_NOTE_NV_TKINFO"
	.tkinfo
        /*0018*/ 	.word	0x00000002
        /*0030*/ 	.string	""
        /*0030*/ 	.string	"ptxas"
        /*0030*/ 	.string	"Cuda compilation tools, release 13.0, V13.0.88"
        /*0030*/ 	.string	"Build cuda_13.0.r13.0/compiler.36424714_0"
        /*0030*/ 	.string	"-arch sm_103a -m 64 "



//--------------------- .note.nv.cuinfo           --------------------------
	.section	.note.nv.cuinfo,"",@"SHT_NOTE"
	.sectionflags	@"SHF_NOTE_NV_CUINFO"
        /*0018*/ 	.short	0x0002
        /*001a*/ 	.short	0x0067
        /*001c*/ 	.short	0x0082
	.zero		2


//--------------------- .nv.info                  --------------------------
	.section	.nv.info,"",@"SHT_CUDA_INFO"
	.align	4


	//----- nvinfo : EIATTR_REGCOUNT
	.align		4
        /*0000*/ 	.byte	0x04, 0x2f
        /*0002*/ 	.short	(.L_49 - .L_48)
	.align		4
.L_48:
        /*0004*/ 	.word	index@(_ZN4vllm25paged_attention_v2_kernelIffLi32ELi8ELi128ELNS_18Fp8KVCacheDataTypeE0ELb1ELi512EEEvPfS2_PT_PKS3_PKT0_S9_ifPKiSB_iPKfiiiSD_SD_iiiii)
        /*0008*/ 	.word	0x00000020


	//----- nvinfo : EIATTR_FRAME_SIZE
	.align		4
.L_49:
        /*000c*/ 	.byte	0x04, 0x11
        /*000e*/ 	.short	(.L_51 - .L_50)
	.align		4
.L_50:
        /*0010*/ 	.word	index@(_ZN4vllm25paged_attention_v2_kernelIffLi32ELi8ELi128ELNS_18Fp8KVCacheDataTypeE0ELb1ELi512EEEvPfS2_PT_PKS3_PKT0_S9_ifPKiSB_iPKfiiiSD_SD_iiiii)
        /*0014*/ 	.word	0x00000000


	//----- nvinfo : EIATTR_REGCOUNT
	.align		4
.L_51:
        /*0018*/ 	.byte	0x04, 0x2f
        /*001a*/ 	.short	(.L_53 - .L_52)
	.align		4
.L_52:
        /*001c*/ 	.word	index@(_ZN4vllm32paged_attention_v2_reduce_kernelIfLi32ELi128ELi512EEEvPT_PKfS4_PKS1_PKii)
        /*0020*/ 	.word	0x00000020


	//----- nvinfo : EIATTR_FRAME_SIZE
	.align		4
.L_53:
        /*0024*/ 	.byte	0x04, 0x11
        /*0026*/ 	.short	(.L_55 - .L_54)
	.align		4
.L_54:
        /*0028*/ 	.word	index@(_ZN4vllm32paged_attention_v2_reduce_kernelIfLi32ELi128ELi512EEEvPT_PKfS4_PKS1_PKii)
        /*002c*/ 	.word	0x00000000


	//----- nvinfo : EIATTR_REGCOUNT
	.align		4
.L_55:
        /*0030*/ 	.byte	0x04, 0x2f
        /*0032*/ 	.short	(.L_57 - .L_56)
	.align		4
.L_56:
        /*0034*/ 	.word	index@(_ZN4vllm25paged_attention_v2_kernelIffLi64ELi8ELi128ELNS_18Fp8KVCacheDataTypeE0ELb1ELi512EEEvPfS2_PT_PKS3_PKT0_S9_ifPKiSB_iPKfiiiSD_SD_iiiii)
        /*0038*/ 	.word	0x0000002f


	//----- nvinfo : EIATTR_FRAME_SIZE
	.align		4
.L_57:
        /*003c*/ 	.byte	0x04, 0x11
        /*003e*/ 	.short	(.L_59 - .L_58)
	.align		4
.L_58:
        /*0040*/ 	.word	index@(_ZN4vllm25paged_attention_v2_kernelIffLi64ELi8ELi128ELNS_18Fp8KVCacheDataTypeE0ELb1ELi512EEEvPfS2_PT_PKS3_PKT0_S9_ifPKiSB_iPKfiiiSD_SD_iiiii)
        /*0044*/ 	.word	0x00000000


	//----- nvinfo : EIATTR_REGCOUNT
	.align		4
.L_59:
        /*0048*/ 	.byte	0x04, 0x2f
        /*004a*/ 	.short	(.L_61 - .L_60)
	.align		4
.L_60:
        /*004c*/ 	.word	index@(_ZN4vllm32paged_attention_v2_reduce_kernelIfLi64ELi128ELi512EEEvPT_PKfS4_PKS1_PKii)
        /*0050*/ 	.word	0x00000020


	//----- nvinfo : EIATTR_FRAME_SIZE
	.align		4
.L_61:
        /*0054*/ 	.byte	0x04, 0x11
        /*0056*/ 	.short	(.L_63 - .L_62)
	.align		4
.L_62:
        /*0058*/ 	.word	index@(_ZN4vllm32paged_attention_v2_reduce_kernelIfLi64ELi128ELi512EEEvPT_PKfS4_PKS1_PKii)
        /*005c*/ 	.word	0x00000000


	//----- nvinfo : EIATTR_REGCOUNT
	.align		4
.L_63:
        /*0060*/ 	.byte	0x04, 0x2f
        /*0062*/ 	.short	(.L_65 - .L_64)
	.align		4
.L_64:
        /*0064*/ 	.word	index@(_ZN4vllm25paged_attention_v2_kernelIffLi80ELi8ELi128ELNS_18Fp8KVCacheDataTypeE0ELb1ELi512EEEvPfS2_PT_PKS3_PKT0_S9_ifPKiSB_iPKfiiiSD_SD_iiiii)
        /*0068*/ 	.word	0x00000030


	//----- nvinfo : EIATTR_FRAME_SIZE
	.align		4
.L_65:
        /*006c*/ 	.byte	0x04, 0x11
        /*006e*/ 	.short	(.L_67 - .L_66)
	.align		4
.L_66:
        /*0070*/ 	.word	index@(_ZN4vllm25paged_attention_v2_kernelIffLi80ELi8ELi128ELNS_18Fp8KVCacheDataTypeE0ELb1ELi512EEEvPfS2_PT_PKS3_PKT0_S9_ifPKiSB_iPKfiiiSD_SD_iiiii)
        /*0074*/ 	.word	0x00000000


	//----- nvinfo : EIATTR_REGCOUNT
	.align		4
.L_67:
        /*0078*/ 	.byte	0x04, 0x2f
        /*007a*/ 	.short	(.L_69 - .L_68)
	.align		4
.L_68:
        /*007c*/ 	.word	index@(_ZN4vllm32paged_attention_v2_reduce_kernelIfLi80ELi128ELi512EEEvPT_PKfS4_PKS1_PKii)
        /*0080*/ 	.word	0x00000020


	//----- nvinfo : EIATTR_FRAME_SIZE
	.align		4
.L_69:
        /*0084*/ 	.byte	0x04, 0x11
        /*0086*/ 	.short	(.L_71 - .L_70)
	.align		4
.L_70:
        /*0088*/ 	.word	index@(_ZN4vllm32paged_attention_v2_reduce_kernelIfLi80ELi128ELi512EEEvPT_PKfS4_PKS1_PKii)
        /*008c*/ 	.word	0x00000000


	//----- nvinfo : EIATTR_REGCOUNT
	.align		4
.L_71:
        /*0090*/ 	.byte	0x04, 0x2f
        /*0092*/ 	.short	(.L_73 - .L_72)
	.align		4
.L_72:
        /*0094*/ 	.word	index@(_ZN4vllm25paged_attention_v2_kernelIffLi96ELi8ELi128ELNS_18Fp8KVCacheDataTypeE0ELb1ELi512EEEvPfS2_PT_PKS3_PKT0_S9_ifPKiSB_iPKfiiiSD_SD_iiiii)
        /*0098*/ 	.word	0x0000002f


	//----- nvinfo : EIATTR_FRAME_SIZE
	.align		4
.L_73:
        /*009c*/ 	.byte	0x04, 0x11
        /*009e*/ 	.short	(.L_75 - .L_74)
	.align		4
.L_74:
        /*00a0*/ 	.word	index@(_ZN4vllm25paged_attention_v2_kernelIffLi96ELi8ELi128ELNS_18Fp8KVCacheDataTypeE0ELb1ELi512EEEvPfS2_PT_PKS3_PKT0_S9_ifPKiSB_iPKfiiiSD_SD_iiiii)
        /*00a4*/ 	.word	0x00000000


	//----- nvinfo : EIATTR_REGCOUNT
	.align		4
.L_75:
        /*00a8*/ 	.byte	0x04, 0x2f
        /*00aa*/ 	.short	(.L_77 - .L_76)
	.align		4
.L_76:
        /*00ac*/ 	.word	index@(_ZN4vllm32paged_attention_v2_reduce_kernelIfLi96ELi128ELi512EEEvPT_PKfS4_PKS1_PKii)
        /*00b0*/ 	.word	0x00000020


	//----- nvinfo : EIATTR_FRAME_SIZE
	.align		4
.L_77:
        /*00b4*/ 	.byte	0x04, 0x11
        /*00b6*/ 	.short	(.L_79 - .L_78)
	.align		4
.L_78:
        /*00b8*/ 	.word	index@(_ZN4vllm32paged_attention_v2_reduce_kernelIfLi96ELi128ELi512EEEvPT_PKfS4_PKS1_PKii)
        /*00bc*/ 	.word	0x00000000


	//----- nvinfo : EIATTR_REGCOUNT
	.align		4
.L_79:
        /*00c0*/ 	.byte	0x04, 0x2f
        /*00c2*/ 	.short	(.L_81 - .L_80)
	.align		4
.L_80:
        /*00c4*/ 	.word	index@(_ZN4vllm25paged_attention_v2_kernelIffLi112ELi8ELi128ELNS_18Fp8KVCacheDataTypeE0ELb1ELi512EEEvPfS2_PT_PKS3_PKT0_S9_ifPKiSB_iPKfiiiSD_SD_iiiii)
        /*00c8*/ 	.word	0x0000002f


	//----- nvinfo : EIATTR_FRAME_SIZE
	.align		4
.L_81:
        /*00cc*/ 	.byte	0x04, 0x11
        /*00ce*/ 	.short	(.L_83 - .L_82)
	.align		4
.L_82:
        /*00d0*/ 	.word	index@(_ZN4vllm25paged_attention_v2_kernelIffLi112ELi8ELi128ELNS_18Fp8KVCacheDataTypeE0ELb1ELi512EEEvPfS2_PT_PKS3_PKT0_S9_ifPKiSB_iPKfiiiSD_SD_iiiii)
        /*00d4*/ 	.word	0x00000000


	//----- nvinfo : EIATTR_REGCOUNT
	.align		4
.L_83:
        /*00d8*/ 	.byte	0x04, 0x2f
        /*00da*/ 	.short	(.L_85 - .L_84)
	.align		4
.L_84:
        /*00dc*/ 	.word	index@(_ZN4vllm32paged_attention_v2_reduce_kernelIfLi112ELi128ELi512EEEvPT_PKfS4_PKS1_PKii)
        /*00e0*/ 	.word	0x00000020


	//----- nvinfo : EIATTR_FRAME_SIZE
	.align		4
.L_85:
        /*00e4*/ 	.byte	0x04, 0x11
        /*00e6*/ 	.short	(.L_87 - .L_86)
	.align		4
.L_86:
        /*00e8*/ 	.word	index@(_ZN4vllm32paged_attention_v2_reduce_kernelIfLi112ELi128ELi512EEEvPT_PKfS4_PKS1_PKii)
        /*00ec*/ 	.word	0x00000000


	//----- nvinfo : EIATTR_REGCOUNT
	.align		4
.L_87:
        /*00f0*/ 	.byte	0x04, 0x2f
        /*00f2*/ 	.short	(.L_89 - .L_88)
	.align		4
.L_88:
        /*00f4*/ 	.word	index@(_ZN4vllm25paged_attention_v2_kernelIffLi120ELi8ELi128ELNS_18Fp8KVCacheDataTypeE0ELb1ELi512EEEvPfS2_PT_PKS3_PKT0_S9_ifPKiSB_iPKfiiiSD_SD_iiiii)
        /*00f8*/ 	.word	0x00000038


	//----- nvinfo : EIATTR_FRAME_SIZE
	.align		4
.L_89:
        /*00fc*/ 	.byte	0x04, 0x11
        /*00fe*/ 	.short	(.L_91 - .L_90)
	.align		4
.L_90:
        /*0100*/ 	.word	index@(_ZN4vllm25paged_attention_v2_kernelIffLi120ELi8ELi128ELNS_18Fp8KVCacheDataTypeE0ELb1ELi512EEEvPfS2_PT_PKS3_PKT0_S9_ifPKiSB_iPKfiiiSD_SD_iiiii)
        /*0104*/ 	.word	0x00000000


	//----- nvinfo : EIATTR_REGCOUNT
	.align		4
.L_91:
        /*0108*/ 	.byte	0x04, 0x2f
        /*010a*/ 	.short	(.L_93 - .L_92)
	.align		4
.L_92:
        /*010c*/ 	.word	index@(_ZN4vllm32paged_attention_v2_reduce_kernelIfLi120ELi128ELi512EEEvPT_PKfS4_PKS1_PKii)
        /*0110*/ 	.word	0x00000020


	//----- nvinfo : EIATTR_FRAME_SIZE
	.align		4
.L_93:
        /*0114*/ 	.byte	0x04, 0x11
        /*0116*/ 	.short	(.L_95 - .L_94)
	.align		4
.L_94:
        /*0118*/ 	.word	index@(_ZN4vllm32paged_attention_v2_reduce_kernelIfLi120ELi128ELi512EEEvPT_PKfS4_PKS1_PKii)
        /*011c*/ 	.word	0x00000000


	//----- nvinfo : EIATTR_REGCOUNT
	.align		4
.L_95:
        /*0120*/ 	.byte	0x04, 0x2f
        /*0122*/ 	.short	(.L_97 - .L_96)
	.align		4
.L_96:
        /*0124*/ 	.word	index@(_ZN4vllm25paged_attention_v2_kernelIffLi128ELi8ELi128ELNS_18Fp8KVCacheDataTypeE0ELb1ELi512EEEvPfS2_PT_PKS3_PKT0_S9_ifPKiSB_iPKfiiiSD_SD_iiiii)
        /*0128*/ 	.word	0x0000002f


	//----- nvinfo : EIATTR_FRAME_SIZE
	.align		4
.L_97:
        /*012c*/ 	.byte	0x04, 0x11
        /*012e*/ 	.short	(.L_99 - .L_98)
	.align		4
.L_98:
        /*0130*/ 	.word	index@(_ZN4vllm25paged_attention_v2_kernelIffLi128ELi8ELi128ELNS_18Fp8KVCacheDataTypeE0ELb1ELi512EEEvPfS2_PT_PKS3_PKT0_S9_ifPKiSB_iPKfiiiSD_SD_iiiii)
        /*0134*/ 	.word	0x00000000


	//----- nvinfo : EIATTR_REGCOUNT
	.align		4
.L_99:
        /*0138*/ 	.byte	0x04, 0x2f
        /*013a*/ 	.short	(.L_101 - .L_100)
	.align		4
.L_100:
        /*013c*/ 	.word	index@(_ZN4vllm32paged_attention_v2_reduce_kernelIfLi128ELi128ELi512EEEvPT_PKfS4_PKS1_PKii)
        /*0140*/ 	.word	0x00000020


	//----- nvinfo : EIATTR_FRAME_SIZE
	.align		4
.L_101:
        /*0144*/ 	.byte	0x04, 0x11
        /*0146*/ 	.short	(.L_103 - .L_102)
	.align		4
.L_102:
        /*0148*/ 	.word	index@(_ZN4vllm32paged_attention_v2_reduce_kernelIfLi128ELi128ELi512EEEvPT_PKfS4_PKS1_PKii)
        /*014c*/ 	.word	0x00000000


	//----- nvinfo : EIATTR_REGCOUNT
	.align		4
.L_103:
        /*0150*/ 	.byte	0x04, 0x2f
        /*0152*/ 	.short	(.L_105 - .L_104)
	.align		4
.L_104:
        /*0154*/ 	.word	index@(_ZN4vllm25paged_attention_v2_kernelIffLi192ELi8ELi128ELNS_18Fp8KVCacheDataTypeE0ELb1ELi512EEEvPfS2_PT_PKS3_PKT0_S9_ifPKiSB_iPKfiiiSD_SD_iiiii)
        /*0158*/ 	.word	0x0000003e


	//----- nvinfo : EIATTR_FRAME_SIZE
	.align		4
.L_105:
        /*015c*/ 	.byte	0x04, 0x11
        /*015e*/ 	.short	(.L_107 - .L_106)
	.align		4
.L_106:
        /*0160*/ 	.word	index@(_ZN4vllm25paged_attention_v2_kernelIffLi192ELi8ELi128ELNS_18Fp8KVCacheDataTypeE0ELb1ELi512EEEvPfS2_PT_PKS3_PKT0_S9_ifPKiSB_iPKfiiiSD_SD_iiiii)
        /*0164*/ 	.word	0x00000000


	//----- nvinfo : EIATTR_REGCOUNT
	.align		4
.L_107:
        /*0168*/ 	.byte	0x04, 0x2f
        /*016a*/ 	.short	(.L_109 - .L_108)
	.align		4
.L_108:
        /*016c*/ 	.word	index@(_ZN4vllm32paged_attention_v2_reduce_kernelIfLi192ELi128ELi512EEEvPT_PKfS4_PKS1_PKii)
        /*0170*/ 	.word	0x00000020


	//----- nvinfo : EIATTR_FRAME_SIZE
	.align		4
.L_109:
        /*0174*/ 	.byte	0x04, 0x11
        /*0176*/ 	.short	(.L_111 - .L_110)
	.align		4
.L_110:
        /*0178*/ 	.word	index@(_ZN4vllm32paged_attention_v2_reduce_kernelIfLi192ELi128ELi512EEEvPT_PKfS4_PKS1_PKii)
        /*017c*/ 	.word	0x00000000


	//----- nvinfo : EIATTR_REGCOUNT
	.align		4
.L_111:
        /*0180*/ 	.byte	0x04, 0x2f
        /*0182*/ 	.short	(.L_113 - .L_112)
	.align		4
.L_112:
        /*0184*/ 	.word	index@(_ZN4vllm25paged_attention_v2_kernelIffLi256ELi8ELi128ELNS_18Fp8KVCacheDataTypeE0ELb1ELi512EEEvPfS2_PT_PKS3_PKT0_S9_ifPKiSB_iPKfiiiSD_SD_iiiii)
        /*0188*/ 	.word	0x00000048


	//----- nvinfo : EIATTR_FRAME_SIZE
	.align		4
.L_113:
        /*018c*/ 	.byte	0x04, 0x11
        /*018e*/ 	.short	(.L_115 - .L_114)
	.align		4
.L_114:
        /*0190*/ 	.word	index@(_ZN4vllm25paged_attention_v2_kernelIffLi256ELi8ELi128ELNS_18Fp8KVCacheDataTypeE0ELb1ELi512EEEvPfS2_PT_PKS3_PKT0_S9_ifPKiSB_iPKfiiiSD_SD_iiiii)
        /*0194*/ 	.word	0x00000000


	//----- nvinfo : EIATTR_REGCOUNT
	.align		4
.L_115:
        /*0198*/ 	.byte	0x04, 0x2f
        /*019a*/ 	.short	(.L_117 - .L_116)
	.align		4
.L_116:
        /*019c*/ 	.word	index@(_ZN4vllm32paged_attention_v2_reduce_kernelIfLi256ELi128ELi512EEEvPT_PKfS4_PKS1_PKii)
        /*01a0*/ 	.word	0x00000020


	//----- nvinfo : EIATTR_FRAME_SIZE
	.align		4
.L_117:
        /*01a4*/ 	.byte	0x04, 0x11
        /*01a6*/ 	.short	(.L_119 - .L_118)
	.align		4
.L_118:
        /*01a8*/ 	.word	index@(_ZN4vllm32paged_attention_v2_reduce_kernelIfLi256ELi128ELi512EEEvPT_PKfS4_PKS1_PKii)
        /*01ac*/ 	.word	0x00000000


	//----- nvinfo : EIATTR_REGCOUNT
	.align		4
.L_119:
        /*01b0*/ 	.byte	0x04, 0x2f
        /*01b2*/ 	.short	(.L_121 - .L_120)
	.align		4
.L_120:
        /*01b4*/ 	.word	index@(_ZN4vllm25paged_attention_v2_kernelIffLi32ELi8ELi128ELNS_18Fp8KVCacheDataTypeE0ELb0ELi512EEEvPfS2_PT_PKS3_PKT0_S9_ifPKiSB_iPKfiiiSD_SD_iiiii)
        /*01b8*/ 	.word	0x00000028


	//----- nvinfo : EIATTR_FRAME_SIZE
	.align		4
.L_121:
        /*01bc*/ 	.byte	0x04, 0x11
        /*01be*/ 	.short	(.L_123 - .L_122)
	.align		4
.L_122:
        /*01c0*/ 	.word	index@(_ZN4vllm25paged_attention_v2_kernelIffLi32ELi8ELi128ELNS_18Fp8KVCacheDataTypeE0ELb0ELi512EEEvPfS2_PT_PKS3_PKT0_S9_ifPKiSB_iPKfiiiSD_SD_iiiii)
        /*01c4*/ 	.word	0x00000000


	//----- nvinfo : EIATTR_REGCOUNT
	.align		4
.L_123:
        /*01c8*/ 	.byte	0x04, 0x2f
        /*01ca*/ 	.short	(.L_125 - .L_124)
	.align		4
.L_124:
        /*01cc*/ 	.word	index@(_ZN4vllm25paged_attention_v2_kernelIffLi64ELi8ELi128ELNS_18Fp8KVCacheDataTypeE0ELb0ELi512EEEvPfS2_PT_PKS3_PKT0_S9_ifPKiSB_iPKfiiiSD_SD_iiiii)
        /*01d0*/ 	.word	0x00000030


	//----- nvinfo : EIATTR_FRAME_SIZE
	.align		4
.L_125:
        /*01d4*/ 	.byte	0x04, 0x11
        /*01d6*/ 	.short	(.L_127 - .L_126)
	.align		4
.L_126:
        /*01d8*/ 	.word	index@(_ZN4vllm25paged_attention_v2_kernelIffLi64ELi8ELi128ELNS_18Fp8KVCacheDataTypeE0ELb0ELi512EEEvPfS2_PT_PKS3_PKT0_S9_ifPKiSB_iPKfiiiSD_SD_iiiii)
        /*01dc*/ 	.word	0x00000000


	//----- nvinfo : EIATTR_REGCOUNT
	.align		4
.L_127:
        /*01e0*/ 	.byte	0x04, 0x2f
        /*01e2*/ 	.short	(.L_129 - .L_128)
	.align		4
.L_128:
        /*01e4*/ 	.word	index@(_ZN4vllm25paged_attention_v2_kernelIffLi80ELi8ELi128ELNS_18Fp8KVCacheDataTypeE0ELb0ELi512EEEvPfS2_PT_PKS3_PKT0_S9_ifPKiSB_iPKfiiiSD_SD_iiiii)
        /*01e8*/ 	.word	0x00000030


	//----- nvinfo : EIATTR_FRAME_SIZE
	.align		4
.L_129:
        /*01ec*/ 	.byte	0x04, 0x11
        /*01ee*/ 	.short	(.L_131 - .L_130)
	.align		4
.L_130:
        /*01f0*/ 	.word	index@(_ZN4vllm25paged_attention_v2_kernelIffLi80ELi8ELi128ELNS_18Fp8KVCacheDataTypeE0ELb0ELi512EEEvPfS2_PT_PKS3_PKT0_S9_ifPKiSB_iPKfiiiSD_SD_iiiii)
        /*01f4*/ 	.word	0x00000000


	//----- nvinfo : EIATTR_REGCOUNT
	.align		4
.L_131:
        /*01f8*/ 	.byte	0x04, 0x2f
        /*01fa*/ 	.short	(.L_133 - .L_132)
	.align		4
.L_132:
        /*01fc*/ 	.word	index@(_ZN4vllm25paged_attention_v2_kernelIffLi96ELi8ELi128ELNS_18Fp8KVCacheDataTypeE0ELb0ELi512EEEvPfS2_PT_PKS3_PKT0_S9_ifPKiSB_iPKfiiiSD_SD_iiiii)
        /*0200*/ 	.word	0x00000030


	//----- nvinfo : EIATTR_FRAME_SIZE
	.align		4
.L_133:
        /*0204*/ 	.byte	0x04, 0x11
        /*0206*/ 	.short	(.L_135 - .L_134)
	.align		4
.L_134:
        /*0208*/ 	.word	index@(_ZN4vllm25paged_attention_v2_kernelIffLi96ELi8ELi128ELNS_18Fp8KVCacheDataTypeE0ELb0ELi512EEEvPfS2_PT_PKS3_PKT0_S9_ifPKiSB_iPKfiiiSD_SD_iiiii)
        /*020c*/ 	.word	0x00000000


	//----- nvinfo : EIATTR_REGCOUNT
	.align		4
.L_135:
        /*0210*/ 	.byte	0x04, 0x2f
        /*0212*/ 	.short	(.L_137 - .L_136)
	.align		4
.L_136:
        /*0214*/ 	.word	index@(_ZN4vllm25paged_attention_v2_kernelIffLi112ELi8ELi128ELNS_18Fp8KVCacheDataTypeE0ELb0ELi512EEEvPfS2_PT_PKS3_PKT0_S9_ifPKiSB_iPKfiiiSD_SD_iiiii)
        /*0218*/ 	.word	0x00000038


	//----- nvinfo : EIATTR_FRAME_SIZE
	.align		4
.L_137:
        /*021c*/ 	.byte	0x04, 0x11
        /*021e*/ 	.short	(.L_139 - .L_138)
	.align		4
.L_138:
        /*0220*/ 	.word	index@(_ZN4vllm25paged_attention_v2_kernelIffLi112ELi8ELi128ELNS_18Fp8KVCacheDataTypeE0ELb0ELi512EEEvPfS2_PT_PKS3_PKT0_S9_ifPKiSB_iPKfiiiSD_SD_iiiii)
        /*0224*/ 	.word	0x00000000


	//----- nvinfo : EIATTR_REGCOUNT
	.align		4
.L_139:
        /*0228*/ 	.byte	0x04, 0x2f
        /*022a*/ 	.short	(.L_141 - .L_140)
	.align		4
.L_140:
        /*022c*/ 	.word	index@(_ZN4vllm25paged_attention_v2_kernelIffLi120ELi8ELi128ELNS_18Fp8KVCacheDataTypeE0ELb0ELi512EEEvPfS2_PT_PKS3_PKT0_S9_ifPKiSB_iPKfiiiSD_SD_iiiii)
        /*0230*/ 	.word	0x00000038


	//----- nvinfo : EIATTR_FRAME_SIZE
	.align		4
.L_141:
        /*0234*/ 	.byte	0x04, 0x11
        /*0236*/ 	.short	(.L_143 - .L_142)
	.align		4
.L_142:
        /*0238*/ 	.word	index@(_ZN4vllm25paged_attention_v2_kernelIffLi120ELi8ELi128ELNS_18Fp8KVCacheDataTypeE0ELb0ELi512EEEvPfS2_PT_PKS3_PKT0_S9_ifPKiSB_iPKfiiiSD_SD_iiiii)
        /*023c*/ 	.word	0x00000000


	//----- nvinfo : EIATTR_REGCOUNT
	.align		4
.L_143:
        /*0240*/ 	.byte	0x04, 0x2f
        /*0242*/ 	.short	(.L_145 - .L_144)
	.align		4
.L_144:
        /*0244*/ 	.word	index@(_ZN4vllm25paged_attention_v2_kernelIffLi128ELi8ELi128ELNS_18Fp8KVCacheDataTypeE0ELb0ELi512EEEvPfS2_PT_PKS3_PKT0_S9_ifPKiSB_iPKfiiiSD_SD_iiiii)
        /*0248*/ 	.word	0x00000040


	//----- nvinfo : EIATTR_FRAME_SIZE
	.align		4
.L_145:
        /*024c*/ 	.byte	0x04, 0x11
        /*024e*/ 	.short	(.L_147 - .L_146)
	.align		4
.L_146:
        /*0250*/ 	.word	index@(_ZN4vllm25paged_attention_v2_kernelIffLi128ELi8ELi128ELNS_18Fp8KVCacheDataTypeE0ELb0ELi512EEEvPfS2_PT_PKS3_PKT0_S9_ifPKiSB_iPKfiiiSD_SD_iiiii)
        /*0254*/ 	.word	0x00000000


	//----- nvinfo : EIATTR_REGCOUNT
	.align		4
.L_147:
        /*0258*/ 	.byte	0x04, 0x2f
        /*025a*/ 	.short	(.L_149 - .L_148)
	.align		4
.L_148:
        /*025c*/ 	.word	index@(_ZN4vllm25paged_attention_v2_kernelIffLi192ELi8ELi128ELNS_18Fp8KVCacheDataTypeE0ELb0ELi512EEEvPfS2_PT_PKS3_PKT0_S9_ifPKiSB_iPKfiiiSD_SD_iiiii)
        /*0260*/ 	.word	0x00000050


	//----- nvinfo : EIATTR_FRAME_SIZE
	.align		4
.L_149:
        /*0264*/ 	.byte	0x04, 0x11
        /*0266*/ 	.short	(.L_151 - .L_150)
	.align		4
.L_150:
        /*0268*/ 	.word	index@(_ZN4vllm25paged_attention_v2_kernelIffLi192ELi8ELi128ELNS_18Fp8KVCacheDataTypeE0ELb0ELi512EEEvPfS2_PT_PKS3_PKT0_S9_ifPKiSB_iPKfiiiSD_SD_iiiii)
        /*026c*/ 	.word	0x00000000


	//----- nvinfo : EIATTR_REGCOUNT
	.align		4
.L_151:
        /*0270*/ 	.byte	0x04, 0x2f
        /*0272*/ 	.short	(.L_153 - .L_152)
	.align		4
.L_152:
        /*0274*/ 	.word	index@(_ZN4vllm25paged_attention_v2_kernelIffLi256ELi8ELi128ELNS_18Fp8KVCacheDataTypeE0ELb0ELi512EEEvPfS2_PT_PKS3_PKT0_S9_ifPKiSB_iPKfiiiSD_SD_iiiii)
        /*0278*/ 	.word	0x0000005f


	//----- nvinfo : EIATTR_FRAME_SIZE
	.align		4
.L_153:
        /*027c*/ 	.byte	0x04, 0x11
        /*027e*/ 	.short	(.L_155 - .L_154)
	.align		4
.L_154:
        /*0280*/ 	.word	index@(_ZN4vllm25paged_attention_v2_kernelIffLi256ELi8ELi128ELNS_18Fp8KVCacheDataTypeE0ELb0ELi512EEEvPfS2_PT_PKS3_PKT0_S9_ifPKiSB_iPKfiiiSD_SD_iiiii)
        /*0284*/ 	.word	0x00000000


	//----- nvinfo : EIATTR_REGCOUNT
	.align		4
.L_155:
        /*0288*/ 	.byte	0x04, 0x2f
        /*028a*/ 	.short	(.L_157 - .L_156)
	.align		4
.L_156:
        /*028c*/ 	.word	index@(_ZN4vllm25paged_attention_v2_kernelIffLi32ELi16ELi128ELNS_18Fp8KVCacheDataTypeE0ELb1ELi512EEEvPfS2_PT_PKS3_PKT0_S9_ifPKiSB_iPKfiiiSD_SD_iiiii)
        /*0290*/ 	.word	0x00000028


	//----- nvinfo : EIATTR_FRAME_SIZE
	.align		4
.L_157:
        /*0294*/ 	.byte	0x04, 0x11
        /*0296*/ 	.short	(.L_159 - .L_158)
	.align		4
.L_158:
        /*0298*/ 	.word	index@(_ZN4vllm25paged_attention_v2_kernelIffLi32ELi16ELi128ELNS_18Fp8KVCacheDataTypeE0ELb1ELi512EEEvPfS2_PT_PKS3_PKT0_S9_ifPKiSB_iPKfiiiSD_SD_iiiii)
        /*029c*/ 	.word	0x00000000


	//----- nvinfo : EIATTR_REGCOUNT
	.align		4
.L_159:
        /*02a0*/ 	.byte	0x04, 0x2f
        /*02a2*/ 	.short	(.L_161 - .L_160)
	.align		4
.L_160:
        /*02a4*/ 	.word	index@(_ZN4vllm25paged_attention_v2_kernelIffLi64ELi16ELi128ELNS_18Fp8KVCacheDataTypeE0ELb1ELi512EEEvPfS2_PT_PKS3_PKT0_S9_ifPKiSB_iPKfiiiSD_SD_iiiii)
        /*02a8*/ 	.word	0x00000035


	//----- nvinfo : EIATTR_FRAME_SIZE
	.align		4
.L_161:
        /*02ac*/ 	.byte	0x04, 0x11
        /*02ae*/ 	.short	(.L_163 - .L_162)
	.align		4
.L_162:
        /*02b0*/ 	.word	index@(_ZN4vllm25paged_attention_v2_kernelIffLi64ELi16ELi128ELNS_18Fp8KVCacheDataTypeE0ELb1ELi512EEEvPfS2_PT_PKS3_PKT0_S9_ifPKiSB_iPKfiiiSD_SD_iiiii)
        /*02b4*/ 	.word	0x00000000


	//----- nvinfo : EIATTR_REGCOUNT
	.align		4
.L_163:
        /*02b8*/ 	.byte	0x04, 0x2f
        /*02ba*/ 	.short	(.L_165 - .L_164)
	.align		4
.L_164:
        /*02bc*/ 	.word	index@(_ZN4vllm25paged_attention_v2_kernelIffLi80ELi16ELi128ELNS_18Fp8KVCacheDataTypeE0ELb1ELi512EEEvPfS2_PT_PKS3_PKT0_S9_ifPKiSB_iPKfiiiSD_SD_iiiii)
        /*02c0*/ 	.word	0x00000036


	//----- nvinfo : EIATTR_FRAME_SIZE
	.align		4
.L_165:
        /*02c4*/ 	.byte	0x04, 0x11
        /*02c6*/ 	.short	(.L_167 - .L_166)
	.align		4
.L_166:
        /*02c8*/ 	.word	index@(_ZN4vllm25paged_attention_v2_kernelIffLi80ELi16ELi128ELNS_18Fp8KVCacheDataTypeE0ELb1ELi512EEEvPfS2_PT_PKS3_PKT0_S9_ifPKiSB_iPKfiiiSD_SD_iiiii)
        /*02cc*/ 	.word	0x00000000


	//----- nvinfo : EIATTR_REGCOUNT
	.align		4
.L_167:
        /*02d0*/ 	.byte	0x04, 0x2f
        /*02d2*/ 	.short	(.L_169 - .L_168)
	.align		4
.L_168:
        /*02d4*/ 	.word	index@(_ZN4vllm25paged_attention_v2_kernelIffLi96ELi16ELi128ELNS_18Fp8KVCacheDataTypeE0ELb1ELi512EEEvPfS2_PT_PKS3_PKT0_S9_ifPKiSB_iPKfiiiSD_SD_iiiii)
        /*02d8*/ 	.word	0x00000038


	//----- nvinfo : EIATTR_FRAME_SIZE
	.align		4
.L_169:
        /*02dc*/ 	.byte	0x04, 0x11
        /*02de*/ 	.short	(.L_171 - .L_170)
	.align		4
.L_170:
        /*02e0*/ 	.word	index@(_ZN4vllm25paged_attention_v2_kernelIffLi96ELi16ELi128ELNS_18Fp8KVCacheDataTypeE0ELb1ELi512EEEvPfS2_PT_PKS3_PKT0_S9_ifPKiSB_iPKfiiiSD_SD_iiiii)
        /*02e4*/ 	.word	0x00000000


	//----- nvinfo : EIATTR_REGCOUNT
	.align		4
.L_171:
        /*02e8*/ 	.byte	0x04, 0x2f
        /*02ea*/ 	.short	(.L_173 - .L_172)
	.align		4
.L_172:
        /*02ec*/ 	.word	index@(_ZN4vllm25paged_attention_v2_kernelIffLi112ELi16ELi128ELNS_18Fp8KVCacheDataTypeE0ELb1ELi512EEEvPfS2_PT_PKS3_PKT0_S9_ifPKiSB_iPKfiiiSD_SD_iiiii)
        /*02f0*/ 	.word	0x0000003c


	//----- nvinfo : EIATTR_FRAME_SIZE
	.align		4
.L_173:
        /*02f4*/ 	.byte	0x04, 0x11
        /*02f6*/ 	.short	(.L_175 - .L_174)
	.align		4
.L_174:
        /*02f8*/ 	.word	index@(_ZN4vllm25paged_attention_v2_kernelIffLi112ELi16ELi128ELNS_18Fp8KVCacheDataTypeE0ELb1ELi512EEEvPfS2_PT_PKS3_PKT0_S9_ifPKiSB_iPKfiiiSD_SD_iiiii)
        /*02fc*/ 	.word	0x00000000


	//----- nvinfo : EIATTR_REGCOUNT
	.align		4
.L_175:
        /*0300*/ 	.byte	0x04, 0x2f
        /*0302*/ 	.short	(.L_177 - .L_176)
	.align		4
.L_176:
        /*0304*/ 	.word	index@(_ZN4vllm25paged_attention_v2_kernelIffLi120ELi16ELi128ELNS_18Fp8KVCacheDataTypeE0ELb1ELi512EEEvPfS2_PT_PKS3_PKT0_S9_ifPKiSB_iPKfiiiSD_SD_iiiii)
        /*0308*/ 	.word	0x0000003c


	//----- nvinfo : EIATTR_FRAME_SIZE
	.align		4
.L_177:
        /*030c*/ 	.byte	0x04, 0x11
        /*030e*/ 	.short	(.L_179 - .L_178)
	.align		4
.L_178:
        /*0310*/ 	.word	index@(_ZN4vllm25paged_attention_v2_kernelIffLi120ELi16ELi128ELNS_18Fp8KVCacheDataTypeE0ELb1ELi512EEEvPfS2_PT_PKS3_PKT0_S9_ifPKiSB_iPKfiiiSD_SD_iiiii)
        /*0314*/ 	.word	0x00000000


	//----- nvinfo : EIATTR_REGCOUNT
	.align		4
.L_179:
        /*0318*/ 	.byte	0x04, 0x2f
        /*031a*/ 	.short	(.L_181 - .L_180)
	.align		4
.L_180:
        /*031c*/ 	.word	index@(_ZN4vllm25paged_attention_v2_kernelIffLi128ELi16ELi128ELNS_18Fp8KVCacheDataTypeE0ELb1ELi512EEEvPfS2_PT_PKS3_PKT0_S9_ifPKiSB_iPKfiiiSD_SD_iiiii)
        /*0320*/ 	.word	0x00000042


	//----- nvinfo : EIATTR_FRAME_SIZE
	.align		4
.L_181:
        /*0324*/ 	.byte	0x04, 0x11
        /*0326*/ 	.short	(.L_183 - .L_182)
	.align		4
.L_182:
        /*0328*/ 	.word	index@(_ZN4vllm25paged_attention_v2_kernelIffLi128ELi16ELi128ELNS_18Fp8KVCacheDataTypeE0ELb1ELi512EEEvPfS2_PT_PKS3_PKT0_S9_ifPKiSB_iPKfiiiSD_SD_iiiii)
        /*032c*/ 	.word	0x00000000


	//----- nvinfo : EIATTR_REGCOUNT
	.align		4
.L_183:
        /*0330*/ 	.byte	0x04, 0x2f
        /*0332*/ 	.short	(.L_185 - .L_184)
	.align		4
.L_184:
        /*0334*/ 	.word	index@(_ZN4vllm25paged_attention_v2_kernelIffLi192ELi16ELi128ELNS_18Fp8KVCacheDataTypeE0ELb1ELi512EEEvPfS2_PT_PKS3_PKT0_S9_ifPKiSB_iPKfiiiSD_SD_iiiii)
        /*0338*/ 	.word	0x00000042


	//----- nvinfo : EIATTR_FRAME_SIZE
	.align		4
.L_185:
        /*033c*/ 	.byte	0x04, 0x11
        /*033e*/ 	.short	(.L_187 - .L_186)
	.align		4
.L_186:
        /*0340*/ 	.word	index@(_ZN4vllm25paged_attention_v2_kernelIffLi192ELi16ELi128ELNS_18Fp8KVCacheDataTypeE0ELb1ELi512EEEvPfS2_PT_PKS3_PKT0_S9_ifPKiSB_iPKfiiiSD_SD_iiiii)
        /*0344*/ 	.word	0x00000000


	//----- nvinfo : EIATTR_REGCOUNT
	.align		4
.L_187:
        /*0348*/ 	.byte	0x04, 0x2f
        /*034a*/ 	.short	(.L_189 - .L_188)
	.align		4
.L_188:
        /*034c*/ 	.word	index@(_ZN4vllm25paged_attention_v2_kernelIffLi256ELi16ELi128ELNS_18Fp8KVCacheDataTypeE0ELb1ELi512EEEvPfS2_PT_PKS3_PKT0_S9_ifPKiSB_iPKfiiiSD_SD_iiiii)
        /*0350*/ 	.word	0x00000054


	//----- nvinfo : EIATTR_FRAME_SIZE
	.align		4
.L_189:
        /*0354*/ 	.byte	0x04, 0x11
        /*0356*/ 	.short	(.L_191 - .L_190)
	.align		4
.L_190:
        /*0358*/ 	.word	index@(_ZN4vllm25paged_attention_v2_kernelIffLi256ELi16ELi128ELNS_18Fp8KVCacheDataTypeE0ELb1ELi512EEEvPfS2_PT_PKS3_PKT0_S9_ifPKiSB_iPKfiiiSD_SD_iiiii)
        /*035c*/ 	.word	0x00000000


	//----- nvinfo : EIATTR_REGCOUNT
	.align		4
.L_191:
        /*0360*/ 	.byte	0x04, 0x2f
        /*0362*/ 	.short	(.L_193 - .L_192)
	.align		4
.L_192:
        /*0364*/ 	.word	index@(_ZN4vllm25paged_attention_v2_kernelIffLi32ELi16ELi128ELNS_18Fp8KVCacheDataTypeE0ELb0ELi512EEEvPfS2_PT_PKS3_PKT0_S9_ifPKiSB_iPKfiiiSD_SD_iiiii)
        /*0368*/ 	.word	0x00000030


	//----- nvinfo : EIATTR_FRAME_SIZE
	.align		4
.L_193:
        /*036c*/ 	.byte	0x04, 0x11
        /*036e*/ 	.short	(.L_195 - .L_194)
	.align		4
.L_194:
        /*0370*/ 	.word	index@(_ZN4vllm25paged_attention_v2_kernelIffLi32ELi16ELi128ELNS_18Fp8KVCacheDataTypeE0ELb0ELi512EEEvPfS2_PT_PKS3_PKT0_S9_ifPKiSB_iPKfiiiSD_SD_iiiii)
        /*0374*/ 	.word	0x00000000


	//----- nvinfo : EIATTR_REGCOUNT
	.align		4
.L_195:
        /*0378*/ 	.byte	0x04, 0x2f
        /*037a*/ 	.short	(.L_197 - .L_196)
	.align		4
.L_196:
        /*037c*/ 	.word	index@(_ZN4vllm25paged_attention_v2_kernelIffLi64ELi16ELi128ELNS_18Fp8KVCacheDataTypeE0ELb0ELi512EEEvPfS2_PT_PKS3_PKT0_S9_ifPKiSB_iPKfiiiSD_SD_iiiii)
        /*0380*/ 	.word	0x00000040


	//----- nvinfo : EIATTR_FRAME_SIZE
	.align		4
.L_197:
        /*0384*/ 	.byte	0x04, 0x11
        /*0386*/ 	.short	(.L_199 - .L_198)
	.align		4
.L_198:
        /*0388*/ 	.word	index@(_ZN4vllm25paged_attention_v2_kernelIffLi64ELi16ELi128ELNS_18Fp8KVCacheDataTypeE0ELb0ELi512EEEvPfS2_PT_PKS3_PKT0_S9_ifPKiSB_iPKfiiiSD_SD_iiiii)
        /*038c*/ 	.word	0x00000000


	//----- nvinfo : EIATTR_REGCOUNT
	.align		4
.L_199:
        /*0390*/ 	.byte	0x04, 0x2f
        /*0392*/ 	.short	(.L_201 - .L_200)
	.align		4
.L_200:
        /*0394*/ 	.word	index@(_ZN4vllm25paged_attention_v2_kernelIffLi80ELi16ELi128ELNS_18Fp8KVCacheDataTypeE0ELb0ELi512EEEvPfS2_PT_PKS3_PKT0_S9_ifPKiSB_iPKfiiiSD_SD_iiiii)
        /*0398*/ 	.word	0x00000048


	//----- nvinfo : EIATTR_FRAME_SIZE
	.align		4
.L_201:
        /*039c*/ 	.byte	0x04, 0x11
        /*039e*/ 	.short	(.L_203 - .L_202)
	.align		4
.L_202:
        /*03a0*/ 	.word	index@(_ZN4vllm25paged_attention_v2_kernelIffLi80ELi16ELi128ELNS_18Fp8KVCacheDataTypeE0ELb0ELi512EEEvPfS2_PT_PKS3_PKT0_S9_ifPKiSB_iPKfiiiSD_SD_iiiii)
        /*03a4*/ 	.word	0x00000000


	//----- nvinfo : EIATTR_REGCOUNT
	.align		4
.L_203:
        /*03a8*/ 	.byte	0x04, 0x2f
        /*03aa*/ 	.short	(.L_205 - .L_204)
	.align		4
.L_204:
        /*03ac*/ 	.word	index@(_ZN4vllm25paged_attention_v2_kernelIffLi96ELi16ELi128ELNS_18Fp8KVCacheDataTypeE0ELb0ELi512EEEvPfS2_PT_PKS3_PKT0_S9_ifPKiSB_iPKfiiiSD_SD_iiiii)
        /*03b0*/ 	.word	0x00000050


	//----- nvinfo : EIATTR_FRAME_SIZE
	.align		4
.L_205:
        /*03b4*/ 	.byte	0x04, 0x11
        /*03b6*/ 	.short	(.L_207 - .L_206)
	.align		4
.L_206:
        /*03b8*/ 	.word	index@(_ZN4vllm25paged_attention_v2_kernelIffLi96ELi16ELi128ELNS_18Fp8KVCacheDataTypeE0ELb0ELi512EEEvPfS2_PT_PKS3_PKT0_S9_ifPKiSB_iPKfiiiSD_SD_iiiii)
        /*03bc*/ 	.word	0x00000000


	//----- nvinfo : EIATTR_REGCOUNT
	.align		4
.L_207:
        /*03c0*/ 	.byte	0x04, 0x2f
        /*03c2*/ 	.short	(.L_209 - .L_208)
	.align		4
.L_208:
        /*03c4*/ 	.word	index@(_ZN4vllm25paged_attention_v2_kernelIffLi112ELi16ELi128ELNS_18Fp8KVCacheDataTypeE0ELb0ELi512EEEvPfS2_PT_PKS3_PKT0_S9_ifPKiSB_iPKfiiiSD_SD_iiiii)
        /*03c8*/ 	.word	0x00000060


	//----- nvinfo : EIATTR_FRAME_SIZE
	.align		4
.L_209:
        /*03cc*/ 	.byte	0x04, 0x11
        /*03ce*/ 	.short	(.L_211 - .L_210)
	.align		4
.L_210:
        /*03d0*/ 	.word	index@(_ZN4vllm25paged_attention_v2_kernelIffLi112ELi16ELi128ELNS_18Fp8KVCacheDataTypeE0ELb0ELi512EEEvPfS2_PT_PKS3_PKT0_S9_ifPKiSB_iPKfiiiSD_SD_iiiii)
        /*03d4*/ 	.word	0x00000000


	//----- nvinfo : EIATTR_REGCOUNT
	.align		4
.L_211:
        /*03d8*/ 	.byte	0x04, 0x2f
        /*03da*/ 	.short	(.L_213 - .L_212)
	.align		4
.L_212:
        /*03dc*/ 	.word	index@(_ZN4vllm25paged_attention_v2_kernelIffLi120ELi16ELi128ELNS_18Fp8KVCacheDataTypeE0ELb0ELi512EEEvPfS2_PT_PKS3_PKT0_S9_ifPKiSB_iPKfiiiSD_SD_iiiii)
        /*03e0*/ 	.word	0x0000005f


	//----- nvinfo : EIATTR_FRAME_SIZE
	.align		4
.L_213:
        /*03e4*/ 	.byte	0x04, 0x11
        /*03e6*/ 	.short	(.L_215 - .L_214)
	.align		4
.L_214:
        /*03e8*/ 	.word	index@(_ZN4vllm25paged_attention_v2_kernelIffLi120ELi16ELi128ELNS_18Fp8KVCacheDataTypeE0ELb0ELi512EEEvPfS2_PT_PKS3_PKT0_S9_ifPKiSB_iPKfiiiSD_SD_iiiii)
        /*03ec*/ 	.word	0x00000000


	//----- nvinfo : EIATTR_REGCOUNT
	.align		4
.L_215:
        /*03f0*/ 	.byte	0x04, 0x2f
        /*03f2*/ 	.short	(.L_217 - .L_216)
	.align		4
.L_216:
        /*03f4*/ 	.word	index@(_ZN4vllm25paged_attention_v2_kernelIffLi128ELi16ELi128ELNS_18Fp8KVCacheDataTypeE0ELb0ELi512EEEvPfS2_PT_PKS3_PKT0_S9_ifPKiSB_iPKfiiiSD_SD_iiiii)
        /*03f8*/ 	.word	0x0000005e


	//----- nvinfo : EIATTR_FRAME_SIZE
	.align		4
.L_217:
        /*03fc*/ 	.byte	0x04, 0x11
        /*03fe*/ 	.short	(.L_219 - .L_218)
	.align		4
.L_218:
        /*0400*/ 	.word	index@(_ZN4vllm25paged_attention_v2_kernelIffLi128ELi16ELi128ELNS_18Fp8KVCacheDataTypeE0ELb0ELi512EEEvPfS2_PT_PKS3_PKT0_S9_ifPKiSB_iPKfiiiSD_SD_iiiii)
        /*0404*/ 	.word	0x00000000


	//----- nvinfo : EIATTR_REGCOUNT
	.align		4
.L_219:
        /*0408*/ 	.byte	0x04, 0x2f
        /*040a*/ 	.short	(.L_221 - .L_220)
	.align		4
.L_220:
        /*040c*/ 	.word	index@(_ZN4vllm25paged_attention_v2_kernelIffLi192ELi16ELi128ELNS_18Fp8KVCacheDataTypeE0ELb0ELi512EEEvPfS2_PT_PKS3_PKT0_S9_ifPKiSB_iPKfiiiSD_SD_iiiii)
        /*0410*/ 	.word	0x0000007f


	//----- nvinfo : EIATTR_FRAME_SIZE
	.align		4
.L_221:
        /*0414*/ 	.byte	0x04, 0x11
        /*0416*/ 	.short	(.L_223 - .L_222)
	.align		4
.L_222:
        /*0418*/ 	.word	index@(_ZN4vllm25paged_attention_v2_kernelIffLi192ELi16ELi128ELNS_18Fp8KVCacheDataTypeE0ELb0ELi512EEEvPfS2_PT_PKS3_PKT0_S9_ifPKiSB_iPKfiiiSD_SD_iiiii)
        /*041c*/ 	.word	0x00000000


	//----- nvinfo : EIATTR_REGCOUNT
	.align		4
.L_223:
        /*0420*/ 	.byte	0x04, 0x2f
        /*0422*/ 	.short	(.L_225 - .L_224)
	.align		4
.L_224:
        /*0424*/ 	.word	index@(_ZN4vllm25paged_attention_v2_kernelIffLi256ELi16ELi128ELNS_18Fp8KVCacheDataTypeE0ELb0ELi512EEEvPfS2_PT_PKS3_PKT0_S9_ifPKiSB_iPKfiiiSD_SD_iiiii)
        /*0428*/ 	.word	0x000000a8


	//----- nvinfo : EIATTR_FRAME_SIZE
	.align		4
.L_225:
        /*042c*/ 	.byte	0x04, 0x11
        /*042e*/ 	.short	(.L_227 - .L_226)
	.align		4
.L_226:
        /*0430*/ 	.word	index@(_ZN4vllm25paged_attention_v2_kernelIffLi256ELi16ELi128ELNS_18Fp8KVCacheDataTypeE0ELb0ELi512EEEvPfS2_PT_PKS3_PKT0_S9_ifPKiSB_iPKfiiiSD_SD_iiiii)
        /*0434*/ 	.word	0x00000000


	//----- nvinfo : EIATTR_REGCOUNT
	.align		4
.L_227:
        /*0438*/ 	.byte	0x04, 0x2f
        /*043a*/ 	.short	(.L_229 - .L_228)
	.align		4
.L_228:
        /*043c*/ 	.word	index@(_ZN4vllm25paged_attention_v2_kernelIffLi32ELi32ELi128ELNS_18Fp8KVCacheDataTypeE0ELb1ELi512EEEvPfS2_PT_PKS3_PKT0_S9_ifPKiSB_iPKfiiiSD_SD_iiiii)
        /*0440*/ 	.word	0x00000042


	//----- nvinfo : EIATTR_FRAME_SIZE
	.align		4
.L_229:
        /*0444*/ 	.byte	0x04, 0x11
        /*0446*/ 	.short	(.L_231 - .L_230)
	.align		4
.L_230:
        /*0448*/ 	.word	index@(_ZN4vllm25paged_attention_v2_kernelIffLi32ELi32ELi128ELNS_18Fp8KVCacheDataTypeE0ELb1ELi512EEEvPfS2_PT_PKS3_PKT0_S9_ifPKiSB_iPKfiiiSD_SD_iiiii)
        /*044c*/ 	.word	0x00000000


	//----- nvinfo : EIATTR_REGCOUNT
	.align		4
.L_231:
        /*0450*/ 	.byte	0x04, 0x2f
        /*0452*/ 	.short	(.L_233 - .L_232)
	.align		4
.L_232:
        /*0454*/ 	.word	index@(_ZN4vllm25paged_attention_v2_kernelIffLi64ELi32ELi128ELNS_18Fp8KVCacheDataTypeE0ELb1ELi512EEEvPfS2_PT_PKS3_PKT0_S9_ifPKiSB_iPKfiiiSD_SD_iiiii)
        /*0458*/ 	.word	0x0000007f


	//----- nvinfo : EIATTR_FRAME_SIZE
	.align		4
.L_233:
        /*045c*/ 	.byte	0x04, 0x11
        /*045e*/ 	.short	(.L_235 - .L_234)
	.align		4
.L_234:
        /*0460*/ 	.word	index@(_ZN4vllm25paged_attention_v2_kernelIffLi64ELi32ELi128ELNS_18Fp8KVCacheDataTypeE0ELb1ELi512EEEvPfS2_PT_PKS3_PKT0_S9_ifPKiSB_iPKfiiiSD_SD_iiiii)
        /*0464*/ 	.word	0x00000000


	//----- nvinfo : EIATTR_REGCOUNT
	.align		4
.L_235:
        /*0468*/ 	.byte	0x04, 0x2f
        /*046a*/ 	.short	(.L_237 - .L_236)
	.align		4
.L_236:
        /*046c*/ 	.word	index@(_ZN4vllm25paged_attention_v2_kernelIffLi80ELi32ELi128ELNS_18Fp8KVCacheDataTypeE0ELb1ELi512EEEvPfS2_PT_PKS3_PKT0_S9_ifPKiSB_iPKfiiiSD_SD_iiiii)
        /*0470*/ 	.word	0x00000080


	//----- nvinfo : EIATTR_FRAME_SIZE
	.align		4
.L_237:
        /*0474*/ 	.byte	0x04, 0x11
        /*0476*/ 	.short	(.L_239 - .L_238)
	.align		4
.L_238:
        /*0478*/ 	.word	index@(_ZN4vllm25paged_attention_v2_kernelIffLi80ELi32ELi128ELNS_18Fp8KVCacheDataTypeE0ELb1ELi512EEEvPfS2_PT_PKS3_PKT0_S9_ifPKiSB_iPKfiiiSD_SD_iiiii)
        /*047c*/ 	.word	0x00000000


	//----- nvinfo : EIATTR_REGCOUNT
	.align		4
.L_239:
        /*0480*/ 	.byte	0x04, 0x2f
        /*0482*/ 	.short	(.L_241 - .L_240)
	.align		4
.L_240:
        /*0484*/ 	.word	index@(_ZN4vllm25paged_attention_v2_kernelIffLi96ELi32ELi128ELNS_18Fp8KVCacheDataTypeE0ELb1ELi512EEEvPfS2_PT_PKS3_PKT0_S9_ifPKiSB_iPKfiiiSD_SD_iiiii)
        /*0488*/ 	.word	0x000000a6


	//----- nvinfo : EIATTR_FRAME_SIZE
	.align		4
.L_241:
        /*048c*/ 	.byte	0x04, 0x11
        /*048e*/ 	.short	(.L_243 - .L_242)
	.align		4
.L_242:
        /*0490*/ 	.word	index@(_ZN4vllm25paged_attention_v2_kernelIffLi96ELi32ELi128ELNS_18Fp8KVCacheDataTypeE0ELb1ELi512EEEvPfS2_PT_PKS3_PKT0_S9_ifPKiSB_iPKfiiiSD_SD_iiiii)
        /*0494*/ 	.word	0x00000000


	//----- nvinfo : EIATTR_REGCOUNT
	.align		4
.L_243:
        /*0498*/ 	.byte	0x04, 0x2f
        /*049a*/ 	.short	(.L_245 - .L_244)
	.align		4
.L_244:
        /*049c*/ 	.word	index@(_ZN4vllm25paged_attention_v2_kernelIffLi112ELi32ELi128ELNS_18Fp8KVCacheDataTypeE0ELb1ELi512EEEvPfS2_PT_PKS3_PKT0_S9_ifPKiSB_iPKfiiiSD_SD_iiiii)
        /*04a0*/ 	.word	0x000000a5


	//----- nvinfo : EIATTR_FRAME_SIZE
	.align		4
.L_245:
        /*04a4*/ 	.byte	0x04, 0x11
        /*04a6*/ 	.short	(.L_247 - .L_246)
	.align		4
.L_246:
        /*04a8*/ 	.word	index@(_ZN4vllm25paged_attention_v2_kernelIffLi112ELi32ELi128ELNS_18Fp8KVCacheDataTypeE0ELb1ELi512EEEvPfS2_PT_PKS3_PKT0_S9_ifPKiSB_iPKfiiiSD_SD_iiiii)
        /*04ac*/ 	.word	0x00000000


	//----- nvinfo : EIATTR_REGCOUNT
	.align		4
.L_247:
        /*04b0*/ 	.byte	0x04, 0x2f
        /*04b2*/ 	.short	(.L_249 - .L_248)
	.align		4
.L_248:
        /*04b4*/ 	.word	index@(_ZN4vllm25paged_attention_v2_kernelIffLi120ELi32ELi128ELNS_18Fp8KVCacheDataTypeE0ELb1ELi512EEEvPfS2_PT_PKS3_PKT0_S9_ifPKiSB_iPKfiiiSD_SD_iiiii)
        /*04b8*/ 	.word	0x000000a8


	//----- nvinfo : EIATTR_FRAME_SIZE
	.align		4
.L_249:
        /*04bc*/ 	.byte	0x04, 0x11
        /*04be*/ 	.short	(.L_251 - .L_250)
	.align		4
.L_250:
        /*04c0*/ 	.word	index@(_ZN4vllm25paged_attention_v2_kernelIffLi120ELi32ELi128ELNS_18Fp8KVCacheDataTypeE0ELb1ELi512EEEvPfS2_PT_PKS3_PKT0_S9_ifPKiSB_iPKfiiiSD_SD_iiiii)
        /*04c4*/ 	.word	0x00000000


	//----- nvinfo : EIATTR_REGCOUNT
	.align		4
.L_251:
        /*04c8*/ 	.byte	0x04, 0x2f
        /*04ca*/ 	.short	(.L_253 - .L_252)
	.align		4
.L_252:
        /*04cc*/ 	.word	index@(_ZN4vllm25paged_attention_v2_kernelIffLi128ELi32ELi128ELNS_18Fp8KVCacheDataTypeE0ELb1ELi512EEEvPfS2_PT_PKS3_PKT0_S9_ifPKiSB_iPKfiiiSD_SD_iiiii)
        /*04d0*/ 	.word	0x000000a8


	//----- nvinfo : EIATTR_FRAME_SIZE
	.align		4
.L_253:
        /*04d4*/ 	.byte	0x04, 0x11
        /*04d6*/ 	.short	(.L_255 - .L_254)
	.align		4
.L_254:
        /*04d8*/ 	.word	index@(_ZN4vllm25paged_attention_v2_kernelIffLi128ELi32ELi128ELNS_18Fp8KVCacheDataTypeE0ELb1ELi512EEEvPfS2_PT_PKS3_PKT0_S9_ifPKiSB_iPKfiiiSD_SD_iiiii)
        /*04dc*/ 	.word	0x00000000


	//----- nvinfo : EIATTR_REGCOUNT
	.align		4
.L_255:
        /*04e0*/ 	.byte	0x04, 0x2f
        /*04e2*/ 	.short	(.L_257 - .L_256)
	.align		4
.L_256:
        /*04e4*/ 	.word	index@(_ZN4vllm25paged_attention_v2_kernelIffLi192ELi32ELi128ELNS_18Fp8KVCacheDataTypeE0ELb1ELi512EEEvPfS2_PT_PKS3_PKT0_S9_ifPKiSB_iPKfiiiSD_SD_iiiii)
        /*04e8*/ 	.word	0x000000ac


	//----- nvinfo : EIATTR_FRAME_SIZE
	.align		4
.L_257:
        /*04ec*/ 	.byte	0x04, 0x11
        /*04ee*/ 	.short	(.L_259 - .L_258)
	.align		4
.L_258:
        /*04f0*/ 	.word	index@(_ZN4vllm25paged_attention_v2_kernelIffLi192ELi32ELi128ELNS_18Fp8KVCacheDataTypeE0ELb1ELi512EEEvPfS2_PT_PKS3_PKT0_S9_ifPKiSB_iPKfiiiSD_SD_iiiii)
        /*04f4*/ 	.word	0x00000000


	//----- nvinfo : EIATTR_REGCOUNT
	.align		4
.L_259:
        /*04f8*/ 	.byte	0x04, 0x2f
        /*04fa*/ 	.short	(.L_261 - .L_260)
	.align		4
.L_260:
        /*04fc*/ 	.word	index@(_ZN4vllm25paged_attention_v2_kernelIffLi256ELi32ELi128ELNS_18Fp8KVCacheDataTypeE0ELb1ELi512EEEvPfS2_PT_PKS3_PKT0_S9_ifPKiSB_iPKfiiiSD_SD_iiiii)
        /*0500*/ 	.word	0x000000a8


	//----- nvinfo : EIATTR_FRAME_SIZE
	.align		4
.L_261:
        /*0504*/ 	.byte	0x04, 0x11
        /*0506*/ 	.short	(.L_263 - .L_262)
	.align		4
.L_262:
        /*0508*/ 	.word	index@(_ZN4vllm25paged_attention_v2_kernelIffLi256ELi32ELi128ELNS_18Fp8KVCacheDataTypeE0ELb1ELi512EEEvPfS2_PT_PKS3_PKT0_S9_ifPKiSB_iPKfiiiSD_SD_iiiii)
        /*050c*/ 	.word	0x00000000


	//----- nvinfo : EIATTR_REGCOUNT
	.align		4
.L_263:
        /*0510*/ 	.byte	0x04, 0x2f
        /*0512*/ 	.short	(.L_265 - .L_264)
	.align		4
.L_264:
        /*0514*/ 	.word	index@(_ZN4vllm25paged_attention_v2_kernelIffLi32ELi32ELi128ELNS_18Fp8KVCacheDataTypeE0ELb0ELi512EEEvPfS2_PT_PKS3_PKT0_S9_ifPKiSB_iPKfiiiSD_SD_iiiii)
        /*0518*/ 	.word	0x00000040


	//----- nvinfo : EIATTR_FRAME_SIZE
	.align		4
.L_265:
        /*051c*/ 	.byte	0x04, 0x11
        /*051e*/ 	.short	(.L_267 - .L_266)
	.align		4
.L_266:
        /*0520*/ 	.word	index@(_ZN4vllm25paged_attention_v2_kernelIffLi32ELi32ELi128ELNS_18Fp8KVCacheDataTypeE0ELb0ELi512EEEvPfS2_PT_PKS3_PKT0_S9_ifPKiSB_iPKfiiiSD_SD_iiiii)
        /*0524*/ 	.word	0x00000000


	//----- nvinfo : EIATTR_REGCOUNT
	.align		4
.L_267:
        /*0528*/ 	.byte	0x04, 0x2f
        /*052a*/ 	.short	(.L_269 - .L_268)
	.align		4
.L_268:
        /*052c*/ 	.word	index@(_ZN4vllm25paged_attention_v2_kernelIffLi64ELi32ELi128ELNS_18Fp8KVCacheDataTypeE0ELb0ELi512EEEvPfS2_PT_PKS3_PKT0_S9_ifPKiSB_iPKfiiiSD_SD_iiiii)
        /*0530*/ 	.word	0x0000007e


	//----- nvinfo : EIATTR_FRAME_SIZE
	.align		4
.L_269:
        /*0534*/ 	.byte	0x04, 0x11
        /*0536*/ 	.short	(.L_271 - .L_270)
	.align		4
.L_270:
        /*0538*/ 	.word	index@(_ZN4vllm25paged_attention_v2_kernelIffLi64ELi32ELi128ELNS_18Fp8KVCacheDataTypeE0ELb0ELi512EEEvPfS2_PT_PKS3_PKT0_S9_ifPKiSB_iPKfiiiSD_SD_iiiii)
        /*053c*/ 	.word	0x00000000


	//----- nvinfo : EIATTR_REGCOUNT
	.align		4
.L_271:
        /*0540*/ 	.byte	0x04, 0x2f
        /*0542*/ 	.short	(.L_273 - .L_272)
	.align		4
.L_272:
        /*0544*/ 	.word	index@(_ZN4vllm25paged_attention_v2_kernelIffLi80ELi32ELi128ELNS_18Fp8KVCacheDataTypeE0ELb0ELi512EEEvPfS2_PT_PKS3_PKT0_S9_ifPKiSB_iPKfiiiSD_SD_iiiii)
        /*0548*/ 	.word	0x0000007e


	//----- nvinfo : EIATTR_FRAME_SIZE
	.align		4
.L_273:
        /*054c*/ 	.byte	0x04, 0x11
        /*054e*/ 	.short	(.L_275 - .L_274)
	.align		4
.L_274:
        /*0550*/ 	.word	index@(_ZN4vllm25paged_attention_v2_kernelIffLi80ELi32ELi128ELNS_18Fp8KVCacheDataTypeE0ELb0ELi512EEEvPfS2_PT_PKS3_PKT0_S9_ifPKiSB_iPKfiiiSD_SD_iiiii)
        /*0554*/ 	.word	0x00000000


	//----- nvinfo : EIATTR_REGCOUNT
	.align		4
.L_275:
        /*0558*/ 	.byte	0x04, 0x2f
        /*055a*/ 	.short	(.L_277 - .L_276)
	.align		4
.L_276:
        /*055c*/ 	.word	index@(_ZN4vllm25paged_attention_v2_kernelIffLi96ELi32ELi128ELNS_18Fp8KVCacheDataTypeE0ELb0ELi512EEEvPfS2_PT_PKS3_PKT0_S9_ifPKiSB_iPKfiiiSD_SD_iiiii)
        /*0560*/ 	.word	0x000000a5


	//----- nvinfo : EIATTR_FRAME_SIZE
	.align		4
.L_277:
        /*0564*/ 	.byte	0x04, 0x11
        /*0566*/ 	.short	(.L_279 - .L_278)
	.align		4
.L_278:
        /*0568*/ 	.word	index@(_ZN4vllm25paged_attention_v2_kernelIffLi96ELi32ELi128ELNS_18Fp8KVCacheDataTypeE0ELb0ELi512EEEvPfS2_PT_PKS3_PKT0_S9_ifPKiSB_iPKfiiiSD_SD_iiiii)
        /*056c*/ 	.word	0x00000000


	//----- nvinfo : EIATTR_REGCOUNT
	.align		4
.L_279:
        /*0570*/ 	.byte	0x04, 0x2f
        /*0572*/ 	.short	(.L_281 - .L_280)
	.align		4
.L_280:
        /*0574*/ 	.word	index@(_ZN4vllm25paged_attention_v2_kernelIffLi112ELi32ELi128ELNS_18Fp8KVCacheDataTypeE0ELb0ELi512EEEvPfS2_PT_PKS3_PKT0_S9_ifPKiSB_iPKfiiiSD_SD_iiiii)
        /*0578*/ 	.word	0x000000a6


	//----- nvinfo : EIATTR_FRAME_SIZE
	.align		4
.L_281:
        /*057c*/ 	.byte	0x04, 0x11
        /*057e*/ 	.short	(.L_283 - .L_282)
	.align		4
.L_282:
        /*0580*/ 	.word	index@(_ZN4vllm25paged_attention_v2_kernelIffLi112ELi32ELi128ELNS_18Fp8KVCacheDataTypeE0ELb0ELi512EEEvPfS2_PT_PKS3_PKT0_S9_ifPKiSB_iPKfiiiSD_SD_iiiii)
        /*0584*/ 	.word	0x00000000


	//----- nvinfo : EIATTR_REGCOUNT
	.align		4
.L_283:
        /*0588*/ 	.byte	0x04, 0x2f
        /*058a*/ 	.short	(.L_285 - .L_284)
	.align		4
.L_284:
        /*058c*/ 	.word	index@(_ZN4vllm25paged_attention_v2_kernelIffLi120ELi32ELi128ELNS_18Fp8KVCacheDataTypeE0ELb0ELi512EEEvPfS2_PT_PKS3_PKT0_S9_ifPKiSB_iPKfiiiSD_SD_iiiii)
        /*0590*/ 	.word	0x000000a8


	//----- nvinfo : EIATTR_FRAME_SIZE
	.align		4
.L_285:
        /*0594*/ 	.byte	0x04, 0x11
        /*0596*/ 	.short	(.L_287 - .L_286)
	.align		4
.L_286:
        /*0598*/ 	.word	index@(_ZN4vllm25paged_attention_v2_kernelIffLi120ELi32ELi128ELNS_18Fp8KVCacheDataTypeE0ELb0ELi512EEEvPfS2_PT_PKS3_PKT0_S9_ifPKiSB_iPKfiiiSD_SD_iiiii)
        /*059c*/ 	.word	0x00000000


	//----- nvinfo : EIATTR_REGCOUNT
	.align		4
.L_287:
        /*05a0*/ 	.byte	0x04, 0x2f
        /*05a2*/ 	.short	(.L_289 - .L_288)
	.align		4
.L_288:
        /*05a4*/ 	.word	index@(_ZN4vllm25paged_attention_v2_kernelIffLi128ELi32ELi128ELNS_18Fp8KVCacheDataTypeE0ELb0ELi512EEEvPfS2_PT_PKS3_PKT0_S9_ifPKiSB_iPKfiiiSD_SD_iiiii)
        /*05a8*/ 	.word	0x000000a6


	//----- nvinfo : EIATTR_FRAME_SIZE
	.align		4
.L_289:
        /*05ac*/ 	.byte	0x04, 0x11
        /*05ae*/ 	.short	(.L_291 - .L_290)
	.align		4
.L_290:
        /*05b0*/ 	.word	index@(_ZN4vllm25paged_attention_v2_kernelIffLi128ELi32ELi128ELNS_18Fp8KVCacheDataTypeE0ELb0ELi512EEEvPfS2_PT_PKS3_PKT0_S9_ifPKiSB_iPKfiiiSD_SD_iiiii)
        /*05b4*/ 	.word	0x00000000


	//----- nvinfo : EIATTR_REGCOUNT
	.align		4
.L_291:
        /*05b8*/ 	.byte	0x04, 0x2f
        /*05ba*/ 	.short	(.L_293 - .L_292)
	.align		4
.L_292:
        /*05bc*/ 	.word	index@(_ZN4vllm25paged_attention_v2_kernelIffLi192ELi32ELi128ELNS_18Fp8KVCacheDataTypeE0ELb0ELi512EEEvPfS2_PT_PKS3_PKT0_S9_ifPKiSB_iPKfiiiSD_SD_iiiii)
        /*05c0*/ 	.word	0x000000ff


	//----- nvinfo : EIATTR_FRAME_SIZE
	.align		4
.L_293:
        /*05c4*/ 	.byte	0x04, 0x11
        /*05c6*/ 	.short	(.L_295 - .L_294)
	.align		4
.L_294:
        /*05c8*/ 	.word	index@(_ZN4vllm25paged_attention_v2_kernelIffLi192ELi32ELi128ELNS_18Fp8KVCacheDataTypeE0ELb0ELi512EEEvPfS2_PT_PKS3_PKT0_S9_ifPKiSB_iPKfiiiSD_SD_iiiii)
        /*05cc*/ 	.word	0x00000000


	//----- nvinfo : EIATTR_REGCOUNT
	.align		4
.L_295:
        /*05d0*/ 	.byte	0x04, 0x2f
        /*05d2*/ 	.short	(.L_297 - .L_296)
	.align		4
.L_296:
        /*05d4*/ 	.word	index@(_ZN4vllm25paged_attention_v2_kernelIffLi256ELi32ELi128ELNS_18Fp8KVCacheDataTypeE0ELb0ELi512EEEvPfS2_PT_PKS3_PKT0_S9_ifPKiSB_iPKfiiiSD_SD_iiiii)
        /*05d8*/ 	.word	0x000000ff


	//----- nvinfo : EIATTR_FRAME_SIZE
	.align		4
.L_297:
        /*05dc*/ 	.byte	0x04, 0x11
        /*05de*/ 	.short	(.L_299 - .L_298)
	.align		4
.L_298:
        /*05e0*/ 	.word	index@(_ZN4vllm25paged_attention_v2_kernelIffLi256ELi32ELi128ELNS_18Fp8KVCacheDataTypeE0ELb0ELi512EEEvPfS2_PT_PKS3_PKT0_S9_ifPKiSB_iPKfiiiSD_SD_iiiii)
        /*05e4*/ 	.word	0x000000a8


	//----- nvinfo : EIATTR_REGCOUNT
	.align		4
.L_299:
        /*05e8*/ 	.byte	0x04, 0x2f
        /*05ea*/ 	.short	(.L_301 - .L_300)
	.align		4
.L_300:
        /*05ec*/ 	.word	index@(_ZN4vllm25paged_attention_v2_kernelIttLi32ELi8ELi128ELNS_18Fp8KVCacheDataTypeE0ELb1ELi512EEEvPfS2_PT_PKS3_PKT0_S9_ifPKiSB_iPKfiiiSD_SD_iiiii)
        /*05f0*/ 	.word	0x00000020


	//----- nvinfo : EIATTR_FRAME_SIZE
	.align		4
.L_301:
        /*05f4*/ 	.byte	0x04, 0x11
        /*05f6*/ 	.short	(.L_303 - .L_302)
	.align		4
.L_302:
        /*05f8*/ 	.word	index@(_ZN4vllm25paged_attention_v2_kernelIttLi32ELi8ELi128ELNS_18Fp8KVCacheDataTypeE0ELb1ELi512EEEvPfS2_PT_PKS3_PKT0_S9_ifPKiSB_iPKfiiiSD_SD_iiiii)
        /*05fc*/ 	.word	0x00000000


	//----- nvinfo : EIATTR_REGCOUNT
	.align		4
.L_303:
        /*0600*/ 	.byte	0x04, 0x2f
        /*0602*/ 	.short	(.L_305 - .L_304)
	.align		4
.L_304:
        /*0604*/ 	.word	index@(_ZN4vllm32paged_attention_v2_reduce_kernelItLi32ELi128ELi512EEEvPT_PKfS4_PKS1_PKii)
        /*0608*/ 	.word	0x00000020


	//----- nvinfo : EIATTR_FRAME_SIZE
	.align		4
.L_305:
        /*060c*/ 	.byte	0x04, 0x11
        /*060e*/ 	.short	(.L_307 - .L_306)
	.align		4
.L_306:
        /*0610*/ 	.word	index@(_ZN4vllm32paged_attention_v2_reduce_kernelItLi32ELi128ELi512EEEvPT_PKfS4_PKS1_PKii)
        /*0614*/ 	.word	0x00000000


	//----- nvinfo : EIATTR_REGCOUNT
	.align		4
.L_307:
        /*0618*/ 	.byte	0x04, 0x2f
        /*061a*/ 	.short	(.L_309 - .L_308)
	.align		4
.L_308:
        /*061c*/ 	.word	index@(_ZN4vllm25paged_attention_v2_kernelIttLi64ELi8ELi128ELNS_18Fp8KVCacheDataTypeE0ELb1ELi512EEEvPfS2_PT_PKS3_PKT0_S9_ifPKiSB_iPKfiiiSD_SD_iiiii)
        /*0620*/ 	.word	0x00000028


	//----- nvinfo : EIATTR_FRAME_SIZE
	.align		4
.L_309:
        /*0624*/ 	.byte	0x04, 0x11
        /*0626*/ 	.short	(.L_311 - .L_310)
	.align		4
.L_310:
        /*0628*/ 	.word	index@(_ZN4vllm25paged_attention_v2_kernelIttLi64ELi8ELi128ELNS_18Fp8KVCacheDataTypeE0ELb1ELi512EEEvPfS2_PT_PKS3_PKT0_S9_ifPKiSB_iPKfiiiSD_SD_iiiii)
        /*062c*/ 	.word	0x00000000


	//----- nvinfo : EIATTR_REGCOUNT
	.align		4
.L_311:
        /*0630*/ 	.byte	0x04, 0x2f
        /*0632*/ 	.short	(.L_313 - .L_312)
	.align		4
.L_312:
        /*0634*/ 	.word	index@(_ZN4vllm32paged_attention_v2_reduce_kernelItLi64ELi128ELi512EEEvPT_PKfS4_PKS1_PKii)
        /*0638*/ 	.word	0x00000020


	//----- nvinfo : EIATTR_FRAME_SIZE
	.align		4
.L_313:
        /*063c*/ 	.byte	0x04, 0x11
        /*063e*/ 	.short	(.L_315 - .L_314)
	.align		4
.L_314:
        /*0640*/ 	.word	index@(_ZN4vllm32paged_attention_v2_reduce_kernelItLi64ELi128ELi512EEEvPT_PKfS4_PKS1_PKii)
        /*0644*/ 	.word	0x00000000


	//----- nvinfo : EIATTR_REGCOUNT
	.align		4
.L_315:
        /*0648*/ 	.byte	0x04, 0x2f
        /*064a*/ 	.short	(.L_317 - .L_316)
	.align		4
.L_316:
        /*064c*/ 	.word	index@(_ZN4vllm25paged_attention_v2_kernelIttLi80ELi8ELi128ELNS_18Fp8KVCacheDataTypeE0ELb1ELi512EEEvPfS2_PT_PKS3_PKT0_S9_ifPKiSB_iPKfiiiSD_SD_iiiii)
        /*0650*/ 	.word	0x00000028


	//----- nvinfo : EIATTR_FRAME_SIZE
	.align		4
.L_317:
        /*0654*/ 	.byte	0x04, 0x11
        /*0656*/ 	.short	(.L_319 - .L_318)
	.align		4
.L_318:
        /*0658*/ 	.word	index@(_ZN4vllm25paged_attention_v2_kernelIttLi80ELi8ELi128ELNS_18Fp8KVCacheDataTypeE0ELb1ELi512EEEvPfS2_PT_PKS3_PKT0_S9_ifPKiSB_iPKfiiiSD_SD_iiiii)
        /*065c*/ 	.word	0x00000000


	//----- nvinfo : EIATTR_REGCOUNT
	.align		4
.L_319:
        /*0660*/ 	.byte	0x04, 0x2f
        /*0662*/ 	.short	(.L_321 - .L_320)
	.align		4
.L_320:
        /*0664*/ 	.word	index@(_ZN4vllm32paged_attention_v2_reduce_kernelItLi80ELi128ELi512EEEvPT_PKfS4_PKS1_PKii)
        /*0668*/ 	.word	0x00000020


	//----- nvinfo : EIATTR_FRAME_SIZE
	.align		4
.L_321:
        /*066c*/ 	.byte	0x04, 0x11
        /*066e*/ 	.short	(.L_323 - .L_322)
	.align		4
.L_322:
        /*0670*/ 	.word	index@(_ZN4vllm32paged_attention_v2_reduce_kernelItLi80ELi128ELi512EEEvPT_PKfS4_PKS1_PKii)
        /*0674*/ 	.word	0x00000000


	//----- nvinfo : EIATTR_REGCOUNT
	.align		4
.L_323:
        /*0678*/ 	.byte	0x04, 0x2f
        /*067a*/ 	.short	(.L_325 - .L_324)
	.align		4
.L_324:
        /*067c*/ 	.word	index@(_ZN4vllm25paged_attention_v2_kernelIttLi96ELi8ELi128ELNS_18Fp8KVCacheDataTypeE0ELb1ELi512EEEvPfS2_PT_PKS3_PKT0_S9_ifPKiSB_iPKfiiiSD_SD_iiiii)
        /*0680*/ 	.word	0x00000028


	//----- nvinfo : EIATTR_FRAME_SIZE
	.align		4
.L_325:
        /*0684*/ 	.byte	0x04, 0x11
        /*0686*/ 	.short	(.L_327 - .L_326)
	.align		4
.L_326:
        /*0688*/ 	.word	index@(_ZN4vllm25paged_attention_v2_kernelIttLi96ELi8ELi128ELNS_18Fp8KVCacheDataTypeE0ELb1ELi512EEEvPfS2_PT_PKS3_PKT0_S9_ifPKiSB_iPKfiiiSD_SD_iiiii)
        /*068c*/ 	.word	0x00000000


	//----- nvinfo : EIATTR_REGCOUNT
	.align		4
.L_327:
        /*0690*/ 	.byte	0x04, 0x2f
        /*0692*/ 	.short	(.L_329 - .L_328)
	.align		4
.L_328:
        /*0694*/ 	.word	index@(_ZN4vllm32paged_attention_v2_reduce_kernelItLi96ELi128ELi512EEEvPT_PKfS4_PKS1_PKii)
        /*0698*/ 	.word	0x00000020


	//----- nvinfo : EIATTR_FRAME_SIZE
	.align		4
.L_329:
        /*069c*/ 	.byte	0x04, 0x11
        /*069e*/ 	.short	(.L_331 - .L_330)
	.align		4
.L_330:
        /*06a0*/ 	.word	index@(_ZN4vllm32paged_attention_v2_reduce_kernelItLi96ELi128ELi512EEEvPT_PKfS4_PKS1_PKii)
        /*06a4*/ 	.word	0x00000000


	//----- nvinfo : EIATTR_REGCOUNT
	.align		4
.L_331:
        /*06a8*/ 	.byte	0x04, 0x2f
        /*06aa*/ 	.short	(.L_333 - .L_332)
	.align		4
.L_332:
        /*06ac*/ 	.word	index@(_ZN4vllm25paged_attention_v2_kernelIttLi112ELi8ELi128ELNS_18Fp8KVCacheDataTypeE0ELb1ELi512EEEvPfS2_PT_PKS3_PKT0_S9_ifPKiSB_iPKfiiiSD_SD_iiiii)
        /*06b0*/ 	.word	0x00000028


	//----- nvinfo : EIATTR_FRAME_SIZE
	.align		4
.L_333:
        /*06b4*/ 	.byte	0x04, 0x11
        /*06b6*/ 	.short	(.L_335 - .L_334)
	.align		4
.L_334:
        /*06b8*/ 	.word	index@(_ZN4vllm25paged_attention_v2_kernelIttLi112ELi8ELi128ELNS_18Fp8KVCacheDataTypeE0ELb1ELi512EEEvPfS2_PT_PKS3_PKT0_S9_ifPKiSB_iPKfiiiSD_SD_iiiii)
        /*06bc*/ 	.word	0x00000000


	//----- nvinfo : EIATTR_REGCOUNT
	.align		4
.L_335:
        /*06c0*/ 	.byte	0x04, 0x2f
        /*06c2*/ 	.short	(.L_337 - .L_336)
	.align		4
.L_336:
        /*06c4*/ 	.word	index@(_ZN4vllm32paged_attention_v2_reduce_kernelItLi112ELi128ELi512EEEvPT_PKfS4_PKS1_PKii)
        /*06c8*/ 	.word	0x00000020


	//----- nvinfo : EIATTR_FRAME_SIZE
	.align		4
.L_337:
        /*06cc*/ 	.byte	0x04, 0x11
        /*06ce*/ 	.short	(.L_339 - .L_338)
	.align		4
.L_338:
        /*06d0*/ 	.word	index@(_ZN4vllm32paged_attention_v2_reduce_kernelItLi112ELi128ELi512EEEvPT_PKfS4_PKS1_PKii)
        /*06d4*/ 	.word	0x00000000


	//----- nvinfo : EIATTR_REGCOUNT
	.align		4
.L_339:
        /*06d8*/ 	.byte	0x04, 0x2f
        /*06da*/ 	.short	(.L_341 - .L_340)
	.align		4
.L_340:
        /*06dc*/ 	.word	index@(_ZN4vllm25paged_attention_v2_kernelIttLi120ELi8ELi128ELNS_18Fp8KVCacheDataTypeE0ELb1ELi512EEEvPfS2_PT_PKS3_PKT0_S9_ifPKiSB_iPKfiiiSD_SD_iiiii)
        /*06e0*/ 	.word	0x00000028


	//----- nvinfo : EIATTR_FRAME_SIZE
	.align		4
.L_341:
        /*06e4*/ 	.byte	0x04, 0x11
        /*06e6*/ 	.short	(.L_343 - .L_342)
	.align		4
.L_342:
        /*06e8*/ 	.word	index@(_ZN4vllm25paged_attention_v2_kernelIttLi120ELi8ELi128ELNS_18Fp8KVCacheDataTypeE0ELb1ELi512EEEvPfS2_PT_PKS3_PKT0_S9_ifPKiSB_iPKfiiiSD_SD_iiiii)
        /*06ec*/ 	.word	0x00000000


	//----- nvinfo : EIATTR_REGCOUNT
	.align		4
.L_343:
        /*06f0*/ 	.byte	0x04, 0x2f
        /*06f2*/ 	.short	(.L_345 - .L_344)
	.align		4
.L_344:
        /*06f4*/ 	.word	index@(_ZN4vllm32paged_attention_v2_reduce_kernelItLi120ELi128ELi512EEEvPT_PKfS4_PKS1_PKii)
        /*06f8*/ 	.word	0x00000020


	//----- nvinfo : EIATTR_FRAME_SIZE
	.align		4
.L_345:
        /*06fc*/ 	.byte	0x04, 0x11
        /*06fe*/ 	.short	(.L_347 - .L_346)
	.align		4
.L_346:
        /*0700*/ 	.word	index@(_ZN4vllm32paged_attention_v2_reduce_kernelItLi120ELi128ELi512EEEvPT_PKfS4_PKS1_PKii)
        /*0704*/ 	.word	0x00000000


	//----- nvinfo : EIATTR_REGCOUNT
	.align		4
.L_347:
        /*0708*/ 	.byte	0x04, 0x2f
        /*070a*/ 	.short	(.L_349 - .L_348)
	.align		4
.L_348:
        /*070c*/ 	.word	index@(_ZN4vllm25paged_attention_v2_kernelIttLi128ELi8ELi128ELNS_18Fp8KVCacheDataTypeE0ELb1ELi512EEEvPfS2_PT_PKS3_PKT0_S9_ifPKiSB_iPKfiiiSD_SD_iiiii)
        /*0710*/ 	.word	0x00000028


	//----- nvinfo : EIATTR_FRAME_SIZE
	.align		4
.L_349:
        /*0714*/ 	.byte	0x04, 0x11
        /*0716*/ 	.short	(.L_351 - .L_350)
	.align		4
.L_350:
        /*0718*/ 	.word	index@(_ZN4vllm25paged_attention_v2_kernelIttLi128ELi8ELi128ELNS_18Fp8KVCacheDataTypeE0ELb1ELi512EEEvPfS2_PT_PKS3_PKT0_S9_ifPKiSB_iPKfiiiSD_SD_iiiii)
        /*071c*/ 	.word	0x00000000


	//----- nvinfo : EIATTR_REGCOUNT
	.align		4
.L_351:
        /*0720*/ 	.byte	0x04, 0x2f
        /*0722*/ 	.short	(.L_353 - .L_352)
	.align		4
.L_352:
        /*0724*/ 	.word	index@(_ZN4vllm32paged_attention_v2_reduce_kernelItLi128ELi128ELi512EEEvPT_PKfS4_PKS1_PKii)
        /*0728*/ 	.word	0x00000020


	//----- nvinfo : EIATTR_FRAME_SIZE
	.align		4
.L_353:
        /*072c*/ 	.byte	0x04, 0x11
        /*072e*/ 	.short	(.L_355 - .L_354)
	.align		4
.L_354:
        /*0730*/ 	.word	index@(_ZN4vllm32paged_attention_v2_reduce_kernelItLi128ELi128ELi512EEEvPT_PKfS4_PKS1_PKii)
        /*0734*/ 	.word	0x00000000


	//----- nvinfo : EIATTR_REGCOUNT
	.align		4
.L_355:
        /*0738*/ 	.byte	0x04, 0x2f
        /*073a*/ 	.short	(.L_357 - .L_356)
	.align		4
.L_356:
        /*073c*/ 	.word	index@(_ZN4vllm25paged_attention_v2_kernelIttLi192ELi8ELi128ELNS_18Fp8KVCacheDataTypeE0ELb1ELi512EEEvPfS2_PT_PKS3_PKT0_S9_ifPKiSB_iPKfiiiSD_SD_iiiii)
        /*0740*/ 	.word	0x00000028


	//----- nvinfo : EIATTR_FRAME_SIZE
	.align		4
.L_357:
        /*0744*/ 	.byte	0x04, 0x11
        /*0746*/ 	.short	(.L_359 - .L_358)
	.align		4
.L_358:
        /*0748*/ 	.word	index@(_ZN4vllm25paged_attention_v2_kernelIttLi192ELi8ELi128ELNS_18Fp8KVCacheDataTypeE0ELb1ELi512EEEvPfS2_PT_PKS3_PKT0_S9_ifPKiSB_iPKfiiiSD_SD_iiiii)
        /*074c*/ 	.word	0x00000000


	//----- nvinfo : EIATTR_REGCOUNT
	.align		4
.L_359:
        /*0750*/ 	.byte	0x04, 0x2f
        /*0752*/ 	.short	(.L_361 - .L_360)
	.align		4
.L_360:
        /*0754*/ 	.word	index@(_ZN4vllm32paged_attention_v2_reduce_kernelItLi192ELi128ELi512EEEvPT_PKfS4_PKS1_PKii)
        /*0758*/ 	.word	0x00000020


	//----- nvinfo : EIATTR_FRAME_SIZE
	.align		4
.L_361:
        /*075c*/ 	.byte	0x04, 0x11
        /*075e*/ 	.short	(.L_363 - .L_362)
	.align		4
.L_362:
        /*0760*/ 	.word	index@(_ZN4vllm32paged_attention_v2_reduce_kernelItLi192ELi128ELi512EEEvPT_PKfS4_PKS1_PKii)
        /*0764*/ 	.word	0x00000000


	//----- nvinfo : EIATTR_REGCOUNT
	.align		4
.L_363:
        /*0768*/ 	.byte	0x04, 0x2f
        /*076a*/ 	.short	(.L_365 - .L_364)
	.align		4
.L_364:
        /*076c*/ 	.word	index@(_ZN4vllm25paged_attention_v2_kernelIttLi256ELi8ELi128ELNS_18Fp8KVCacheDataTypeE0ELb1ELi512EEEvPfS2_PT_PKS3_PKT0_S9_ifPKiSB_iPKfiiiSD_SD_iiiii)
        /*0770*/ 	.word	0x00000030


	//----- nvinfo : EIATTR_FRAME_SIZE
	.align		4
.L_365:
        /*0774*/ 	.byte	0x04, 0x11
        /*0776*/ 	.short	(.L_367 - .L_366)
	.align		4
.L_366:
        /*0778*/ 	.word	index@(_ZN4vllm25paged_attention_v2_kernelIttLi256ELi8ELi128ELNS_18Fp8KVCacheDataTypeE0ELb1ELi512EEEvPfS2_PT_PKS3_PKT0_S9_ifPKiSB_iPKfiiiSD_SD_iiiii)
        /*077c*/ 	.word	0x00000000


	//----- nvinfo : EIATTR_REGCOUNT
	.align		4
.L_367:
        /*0780*/ 	.byte	0x04, 0x2f
        /*0782*/ 	.short	(.L_369 - .L_368)
	.align		4
.L_368:
        /*0784*/ 	.word	index@(_ZN4vllm32paged_attention_v2_reduce_kernelItLi256ELi128ELi512EEEvPT_PKfS4_PKS1_PKii)
        /*0788*/ 	.word	0x00000020


	//----- nvinfo : EIATTR_FRAME_SIZE
	.align		4
.L_369:
        /*078c*/ 	.byte	0x04, 0x11
        /*078e*/ 	.short	(.L_371 - .L_370)
	.align		4
.L_370:
        /*0790*/ 	.word	index@(_ZN4vllm32paged_attention_v2_reduce_kernelItLi256ELi128ELi512EEEvPT_PKfS4_PKS1_PKii)
        /*0794*/ 	.word	0x00000000


	//----- nvinfo : EIATTR_REGCOUNT
	.align		4
.L_371:
        /*0798*/ 	.byte	0x04, 0x2f
        /*079a*/ 	.short	(.L_373 - .L_372)
	.align		4
.L_372:
        /*079c*/ 	.word	index@(_ZN4vllm25paged_attention_v2_kernelIttLi32ELi8ELi128ELNS_18Fp8KVCacheDataTypeE0ELb0ELi512EEEvPfS2_PT_PKS3_PKT0_S9_ifPKiSB_iPKfiiiSD_SD_iiiii)
        /*07a0*/ 	.word	0x00000027


	//----- nvinfo : EIATTR_FRAME_SIZE
	.align		4
.L_373:
        /*07a4*/ 	.byte	0x04, 0x11
        /*07a6*/ 	.short	(.L_375 - .L_374)
	.align		4
.L_374:
        /*07a8*/ 	.word	index@(_ZN4vllm25paged_attention_v2_kernelIttLi32ELi8ELi128ELNS_18Fp8KVCacheDataTypeE0ELb0ELi512EEEvPfS2_PT_PKS3_PKT0_S9_ifPKiSB_iPKfiiiSD_SD_iiiii)
        /*07ac*/ 	.word	0x00000000


	//----- nvinfo : EIATTR_REGCOUNT
	.align		4
.L_375:
        /*07b0*/ 	.byte	0x04, 0x2f
        /*07b2*/ 	.short	(.L_377 - .L_376)
	.align		4
.L_376:
        /*07b4*/ 	.word	index@(_ZN4vllm25paged_attention_v2_kernelIttLi64ELi8ELi128ELNS_18Fp8KVCacheDataTypeE0ELb0ELi512EEEvPfS2_PT_PKS3_PKT0_S9_ifPKiSB_iPKfiiiSD_SD_iiiii)
        /*07b8*/ 	.word	0x00000020


	//----- nvinfo : EIATTR_FRAME_SIZE
	.align		4
.L_377:
        /*07bc*/ 	.byte	0x04, 0x11
        /*07be*/ 	.short	(.L_379 - .L_378)
	.align		4
.L_378:
        /*07c0*/ 	.word	index@(_ZN4vllm25paged_attention_v2_kernelIttLi64ELi8ELi128ELNS_18Fp8KVCacheDataTypeE0ELb0ELi512EEEvPfS2_PT_PKS3_PKT0_S9_ifPKiSB_iPKfiiiSD_SD_iiiii)
        /*07c4*/ 	.word	0x00000000


	//----- nvinfo : EIATTR_REGCOUNT
	.align		4
.L_379:
        /*07c8*/ 	.byte	0x04, 0x2f
        /*07ca*/ 	.short	(.L_381 - .L_380)
	.align		4
.L_380:
        /*07cc*/ 	.word	index@(_ZN4vllm25paged_attention_v2_kernelIttLi80ELi8ELi128ELNS_18Fp8KVCacheDataTypeE0ELb0ELi512EEEvPfS2_PT_PKS3_PKT0_S9_ifPKiSB_iPKfiiiSD_SD_iiiii)
        /*07d0*/ 	.word	0x00000020


	//----- nvinfo : EIATTR_FRAME_SIZE
	.align		4
.L_381:
        /*07d4*/ 	.byte	0x04, 0x11
        /*07d6*/ 	.short	(.L_383 - .L_382)
	.align		4
.L_382:
        /*07d8*/ 	.word	index@(_ZN4vllm25paged_attention_v2_kernelIttLi80ELi8ELi128ELNS_18Fp8KVCacheDataTypeE0ELb0ELi512EEEvPfS2_PT_PKS3_PKT0_S9_ifPKiSB_iPKfiiiSD_SD_iiiii)
        /*07dc*/ 	.word	0x00000000


	//----- nvinfo : EIATTR_REGCOUNT
	.align		4
.L_383:
        /*07e0*/ 	.byte	0x04, 0x2f
        /*07e2*/ 	.short	(.L_385 - .L_384)
	.align		4
.L_384:
        /*07e4*/ 	.word	index@(_ZN4vllm25paged_attention_v2_kernelIttLi96ELi8ELi128ELNS_18Fp8KVCacheDataTypeE0ELb0ELi512EEEvPfS2_PT_PKS3_PKT0_S9_ifPKiSB_iPKfiiiSD_SD_iiiii)
        /*07e8*/ 	.word	0x00000020


	//----- nvinfo : EIATTR_FRAME_SIZE
	.align		4
.L_385:
        /*07ec*/ 	.byte	0x04, 0x11
        /*07ee*/ 	.short	(.L_387 - .L_386)
	.align		4
.L_386:
        /*07f0*/ 	.word	index@(_ZN4vllm25paged_attention_v2_kernelIttLi96ELi8ELi128ELNS_18Fp8KVCacheDataTypeE0ELb0ELi512EEEvPfS2_PT_PKS3_PKT0_S9_ifPKiSB_iPKfiiiSD_SD_iiiii)
        /*07f4*/ 	.word	0x00000000


	//----- nvinfo : EIATTR_REGCOUNT
	.align		4
.L_387:
        /*07f8*/ 	.byte	0x04, 0x2f
        /*07fa*/ 	.short	(.L_389 - .L_388)
	.align		4
.L_388:
        /*07fc*/ 	.word	index@(_ZN4vllm25paged_attention_v2_kernelIttLi112ELi8ELi128ELNS_18Fp8KVCacheDataTypeE0ELb0ELi512EEEvPfS2_PT_PKS3_PKT0_S9_ifPKiSB_iPKfiiiSD_SD_iiiii)
        /*0800*/ 	.word	0x00000028


	//----- nvinfo : EIATTR_FRAME_SIZE
	.align		4
.L_389:
        /*0804*/ 	.byte	0x04, 0x11
        /*0806*/ 	.short	(.L_391 - .L_390)
	.align		4
.L_390:
        /*0808*/ 	.word	index@(_ZN4vllm25paged_attention_v2_kernelIttLi112ELi8ELi128ELNS_18Fp8KVCacheDataTypeE0ELb0ELi512EEEvPfS2_PT_PKS3_PKT0_S9_ifPKiSB_iPKfiiiSD_SD_iiiii)
        /*080c*/ 	.word	0x00000000


	//----- nvinfo : EIATTR_REGCOUNT
	.align		4
.L_391:
        /*0810*/ 	.byte	0x04, 0x2f
        /*0812*/ 	.short	(.L_393 - .L_392)
	.align		4
.L_392:
        /*0814*/ 	.word	index@(_ZN4vllm25paged_attention_v2_kernelIttLi120ELi8ELi128ELNS_18Fp8KVCacheDataTypeE0ELb0ELi512EEEvPfS2_PT_PKS3_PKT0_S9_ifPKiSB_iPKfiiiSD_SD_iiiii)
        /*0818*/ 	.word	0x00000028


	//----- nvinfo : EIATTR_FRAME_SIZE
	.align		4
.L_393:
        /*081c*/ 	.byte	0x04, 0x11
        /*081e*/ 	.short	(.L_395 - .L_394)
	.align		4
.L_394:
        /*0820*/ 	.word	index@(_ZN4vllm25paged_attention_v2_kernelIttLi120ELi8ELi128ELNS_18Fp8KVCacheDataTypeE0ELb0ELi512EEEvPfS2_PT_PKS3_PKT0_S9_ifPKiSB_iPKfiiiSD_SD_iiiii)
        /*0824*/ 	.word	0x00000000


	//----- nvinfo : EIATTR_REGCOUNT
	.align		4
.L_395:
        /*0828*/ 	.byte	0x04, 0x2f
        /*082a*/ 	.short	(.L_397 - .L_396)
	.align		4
.L_396:
        /*082c*/ 	.word	index@(_ZN4vllm25paged_attention_v2_kernelIttLi128ELi8ELi128ELNS_18Fp8KVCacheDataTypeE0ELb0ELi512EEEvPfS2_PT_PKS3_PKT0_S9_ifPKiSB_iPKfiiiSD_SD_iiiii)
        /*0830*/ 	.word	0x00000028


	//----- nvinfo : EIATTR_FRAME_SIZE
	.align		4
.L_397:
        /*0834*/ 	.byte	0x04, 0x11
        /*0836*/ 	.short	(.L_399 - .L_398)
	.align		4
.L_398:
        /*0838*/ 	.word	index@(_ZN4vllm25paged_attention_v2_kernelIttLi128ELi8ELi128ELNS_18Fp8KVCacheDataTypeE0ELb0ELi512EEEvPfS2_PT_PKS3_PKT0_S9_ifPKiSB_iPKfiiiSD_SD_iiiii)
        /*083c*/ 	.word	0x00000000


	//----- nvinfo : EIATTR_REGCOUNT
	.align		4
.L_399:
        /*0840*/ 	.byte	0x04, 0x2f
        /*0842*/ 	.short	(.L_401 - .L_400)
	.align		4
.L_400:
        /*0844*/ 	.word	index@(_ZN4vllm25paged_attention_v2_kernelIttLi192ELi8ELi128ELNS_18Fp8KVCacheDataTypeE0ELb0ELi512EEEvPfS2_PT_PKS3_PKT0_S9_ifPKiSB_iPKfiiiSD_SD_iiiii)
        /*0848*/ 	.word	0x00000028


	//----- nvinfo : EIATTR_FRAME_SIZE
	.align		4
.L_401:
        /*084c*/ 	.byte	0x04, 0x11
        /*084e*/ 	.short	(.L_403 - .L_402)
	.align		4
.L_402:
        /*0850*/ 	.word	index@(_ZN4vllm25paged_attention_v2_kernelIttLi192ELi8ELi128ELNS_18Fp8KVCacheDataTypeE0ELb0ELi512EEEvPfS2_PT_PKS3_PKT0_S9_ifPKiSB_iPKfiiiSD_SD_iiiii)
        /*0854*/ 	.word	0x00000000


	//----- nvinfo : EIATTR_REGCOUNT
	.align		4
.L_403:
        /*0858*/ 	.byte	0x04, 0x2f
        /*085a*/ 	.short	(.L_405 - .L_404)
	.align		4
.L_404:
        /*085c*/ 	.word	index@(_ZN4vllm25paged_attention_v2_kernelIttLi256ELi8ELi128ELNS_18Fp8KVCacheDataTypeE0ELb0ELi512EEEvPfS2_PT_PKS3_PKT0_S9_ifPKiSB_iPKfiiiSD_SD_iiiii)
        /*0860*/ 	.word	0x00000030


	//----- nvinfo : EIATTR_FRAME_SIZE
	.align		4
.L_405:
        /*0864*/ 	.byte	0x04, 0x11
        /*0866*/ 	.short	(.L_407 - .L_406)
	.align		4
.L_406:
        /*0868*/ 	.word	index@(_ZN4vllm25paged_attention_v2_kernelIttLi256ELi8ELi128ELNS_18Fp8KVCacheDataTypeE0ELb0ELi512EEEvPfS2_PT_PKS3_PKT0_S9_ifPKiSB_iPKfiiiSD_SD_iiiii)
        /*086c*/ 	.word	0x00000000


	//----- nvinfo : EIATTR_REGCOUNT
	.align		4
.L_407:
        /*0870*/ 	.byte	0x04, 0x2f
        /*0872*/ 	.short	(.L_409 - .L_408)
	.align		4
.L_408:
        /*0874*/ 	.word	index@(_ZN4vllm25paged_attention_v2_kernelIttLi32ELi16ELi128ELNS_18Fp8KVCacheDataTypeE0ELb1ELi512EEEvPfS2_PT_PKS3_PKT0_S9_ifPKiSB_iPKfiiiSD_SD_iiiii)
        /*0878*/ 	.word	0x00000028


	//----- nvinfo : EIATTR_FRAME_SIZE
	.align		4
.L_409:
        /*087c*/ 	.byte	0x04, 0x11
        /*087e*/ 	.short	(.L_411 - .L_410)
	.align		4
.L_410:
        /*0880*/ 	.word	index@(_ZN4vllm25paged_attention_v2_kernelIttLi32ELi16ELi128ELNS_18Fp8KVCacheDataTypeE0ELb1ELi512EEEvPfS2_PT_PKS3_PKT0_S9_ifPKiSB_iPKfiiiSD_SD_iiiii)
        /*0884*/ 	.word	0x00000000


	//----- nvinfo : EIATTR_REGCOUNT
	.align		4
.L_411:
        /*0888*/ 	.byte	0x04, 0x2f
        /*088a*/ 	.short	(.L_413 - .L_412)
	.align		4
.L_412:
        /*088c*/ 	.word	index@(_ZN4vllm25paged_attention_v2_kernelIttLi64ELi16ELi128ELNS_18Fp8KVCacheDataTypeE0ELb1ELi512EEEvPfS2_PT_PKS3_PKT0_S9_ifPKiSB_iPKfiiiSD_SD_iiiii)
        /*0890*/ 	.word	0x00000030


	//----- nvinfo : EIATTR_FRAME_SIZE
	.align		4
.L_413:
        /*0894*/ 	.byte	0x04, 0x11
        /*0896*/ 	.short	(.L_415 - .L_414)
	.align		4
.L_414:
        /*0898*/ 	.word	index@(_ZN4vllm25paged_attention_v2_kernelIttLi64ELi16ELi128ELNS_18Fp8KVCacheDataTypeE0ELb1ELi512EEEvPfS2_PT_PKS3_PKT0_S9_ifPKiSB_iPKfiiiSD_SD_iiiii)
        /*089c*/ 	.word	0x00000000


	//----- nvinfo : EIATTR_REGCOUNT
	.align		4
.L_415:
        /*08a0*/ 	.byte	0x04, 0x2f
        /*08a2*/ 	.short	(.L_417 - .L_416)
	.align		4
.L_416:
        /*08a4*/ 	.word	index@(_ZN4vllm25paged_attention_v2_kernelIttLi80ELi16ELi128ELNS_18Fp8KVCacheDataTypeE0ELb1ELi512EEEvPfS2_PT_PKS3_PKT0_S9_ifPKiSB_iPKfiiiSD_SD_iiiii)
        /*08a8*/ 	.word	0x0000003c


	//----- nvinfo : EIATTR_FRAME_SIZE
	.align		4
.L_417:
        /*08ac*/ 	.byte	0x04, 0x11
        /*08ae*/ 	.short	(.L_419 - .L_418)
	.align		4
.L_418:
        /*08b0*/ 	.word	index@(_ZN4vllm25paged_attention_v2_kernelIttLi80ELi16ELi128ELNS_18Fp8KVCacheDataTypeE0ELb1ELi512EEEvPfS2_PT_PKS3_PKT0_S9_ifPKiSB_iPKfiiiSD_SD_iiiii)
        /*08b4*/ 	.word	0x00000000


	//----- nvinfo : EIATTR_REGCOUNT
	.align		4
.L_419:
        /*08b8*/ 	.byte	0x04, 0x2f
        /*08ba*/ 	.short	(.L_421 - .L_420)
	.align		4
.L_420:
        /*08bc*/ 	.word	index@(_ZN4vllm25paged_attention_v2_kernelIttLi96ELi16ELi128ELNS_18Fp8KVCacheDataTypeE0ELb1ELi512EEEvPfS2_PT_PKS3_PKT0_S9_ifPKiSB_iPKfiiiSD_SD_iiiii)
        /*08c0*/ 	.word	0x0000002f


	//----- nvinfo : EIATTR_FRAME_SIZE
	.align		4
.L_421:
        /*08c4*/ 	.byte	0x04, 0x11
        /*08c6*/ 	.short	(.L_423 - .L_422)
	.align		4
.L_422:
        /*08c8*/ 	.word	index@(_ZN4vllm25paged_attention_v2_kernelIttLi96ELi16ELi128ELNS_18Fp8KVCacheDataTypeE0ELb1ELi512EEEvPfS2_PT_PKS3_PKT0_S9_ifPKiSB_iPKfiiiSD_SD_iiiii)
        /*08cc*/ 	.word	0x00000000


	//----- nvinfo : EIATTR_REGCOUNT
	.align		4
.L_423:
        /*08d0*/ 	.byte	0x04, 0x2f
        /*08d2*/ 	.short	(.L_425 - .L_424)
	.align		4
.L_424:
        /*08d4*/ 	.word	index@(_ZN4vllm25paged_attention_v2_kernelIttLi112ELi16ELi128ELNS_18Fp8KVCacheDataTypeE0ELb1ELi512EEEvPfS2_PT_PKS3_PKT0_S9_ifPKiSB_iPKfiiiSD_SD_iiiii)
        /*08d8*/ 	.word	0x0000002f


	//----- nvinfo : EIATTR_FRAME_SIZE
	.align		4
.L_425:
        /*08dc*/ 	.byte	0x04, 0x11
        /*08de*/ 	.short	(.L_427 - .L_426)
	.align		4
.L_426:
        /*08e0*/ 	.word	index@(_ZN4vllm25paged_attention_v2_kernelIttLi112ELi16ELi128ELNS_18Fp8KVCacheDataTypeE0ELb1ELi512EEEvPfS2_PT_PKS3_PKT0_S9_ifPKiSB_iPKfiiiSD_SD_iiiii)
        /*08e4*/ 	.word	0x00000000


	//----- nvinfo : EIATTR_REGCOUNT
	.align		4
.L_427:
        /*08e8*/ 	.byte	0x04, 0x2f
        /*08ea*/ 	.short	(.L_429 - .L_428)
	.align		4
.L_428:
        /*08ec*/ 	.word	index@(_ZN4vllm25paged_attention_v2_kernelIttLi120ELi16ELi128ELNS_18Fp8KVCacheDataTypeE0ELb1ELi512EEEvPfS2_PT_PKS3_PKT0_S9_ifPKiSB_iPKfiiiSD_SD_iiiii)
        /*08f0*/ 	.word	0x00000050


	//----- nvinfo : EIATTR_FRAME_SIZE
	.align		4
.L_429:
        /*08f4*/ 	.byte	0x04, 0x11
        /*08f6*/ 	.short	(.L_431 - .L_430)
	.align		4
.L_430:
        /*08f8*/ 	.word	index@(_ZN4vllm25paged_attention_v2_kernelIttLi120ELi16ELi128ELNS_18Fp8KVCacheDataTypeE0ELb1ELi512EEEvPfS2_PT_PKS3_PKT0_S9_ifPKiSB_iPKfiiiSD_SD_iiiii)
        /*08fc*/ 	.word	0x00000000


	//----- nvinfo : EIATTR_REGCOUNT
	.align		4
.L_431:
        /*0900*/ 	.byte	0x04, 0x2f
        /*0902*/ 	.short	(.L_433 - .L_432)
	.align		4
.L_432:
        /*0904*/ 	.word	index@(_ZN4vllm25paged_attention_v2_kernelIttLi128ELi16ELi128ELNS_18Fp8KVCacheDataTypeE0ELb1ELi512EEEvPfS2_PT_PKS3_PKT0_S9_ifPKiSB_iPKfiiiSD_SD_iiiii)
        /*0908*/ 	.word	0x0000004c


	//----- nvinfo : EIATTR_FRAME_SIZE
	.align		4
.L_433:
        /*090c*/ 	.byte	0x04, 0x11
        /*090e*/ 	.short	(.L_435 - .L_434)
	.align		4
.L_434:
        /*0910*/ 	.word	index@(_ZN4vllm25paged_attention_v2_kernelIttLi128ELi16ELi128ELNS_18Fp8KVCacheDataTypeE0ELb1ELi512EEEvPfS2_PT_PKS3_PKT0_S9_ifPKiSB_iPKfiiiSD_SD_iiiii)
        /*0914*/ 	.word	0x00000000


	//----- nvinfo : EIATTR_REGCOUNT
	.align		4
.L_435:
        /*0918*/ 	.byte	0x04, 0x2f
        /*091a*/ 	.short	(.L_437 - .L_436)
	.align		4
.L_436:
        /*091c*/ 	.word	index@(_ZN4vllm25paged_attention_v2_kernelIttLi192ELi16ELi128ELNS_18Fp8KVCacheDataTypeE0ELb1ELi512EEEvPfS2_PT_PKS3_PKT0_S9_ifPKiSB_iPKfiiiSD_SD_iiiii)
        /*0920*/ 	.word	0x00000030


	//----- nvinfo : EIATTR_FRAME_SIZE
	.align		4
.L_437:
        /*0924*/ 	.byte	0x04, 0x11
        /*0926*/ 	.short	(.L_439 - .L_438)
	.align		4
.L_438:
        /*0928*/ 	.word	index@(_ZN4vllm25paged_attention_v2_kernelIttLi192ELi16ELi128ELNS_18Fp8KVCacheDataTypeE0ELb1ELi512EEEvPfS2_PT_PKS3_PKT0_S9_ifPKiSB_iPKfiiiSD_SD_iiiii)
        /*092c*/ 	.word	0x00000000


	//----- nvinfo : EIATTR_REGCOUNT
	.align		4
.L_439:
        /*0930*/ 	.byte	0x04, 0x2f
        /*0932*/ 	.short	(.L_441 - .L_440)
	.align		4
.L_440:
        /*0934*/ 	.word	index@(_ZN4vllm25paged_attention_v2_kernelIttLi256ELi16ELi128ELNS_18Fp8KVCacheDataTypeE0ELb1ELi512EEEvPfS2_PT_PKS3_PKT0_S9_ifPKiSB_iPKfiiiSD_SD_iiiii)
        /*0938*/ 	.word	0x00000038


	//----- nvinfo : EIATTR_FRAME_SIZE
	.align		4
.L_441:
        /*093c*/ 	.byte	0x04, 0x11
        /*093e*/ 	.short	(.L_443 - .L_442)
	.align		4
.L_442:
        /*0940*/ 	.word	index@(_ZN4vllm25paged_attention_v2_kernelIttLi256ELi16ELi128ELNS_18Fp8KVCacheDataTypeE0ELb1ELi512EEEvPfS2_PT_PKS3_PKT0_S9_ifPKiSB_iPKfiiiSD_SD_iiiii)
        /*0944*/ 	.word	0x00000000


	//----- nvinfo : EIATTR_REGCOUNT
	.align		4
.L_443:
        /*0948*/ 	.byte	0x04, 0x2f
        /*094a*/ 	.short	(.L_445 - .L_444)
	.align		4
.L_444:
        /*094c*/ 	.word	index@(_ZN4vllm25paged_attention_v2_kernelIttLi32ELi16ELi128ELNS_18Fp8KVCacheDataTypeE0ELb0ELi512EEEvPfS2_PT_PKS3_PKT0_S9_ifPKiSB_iPKfiiiSD_SD_iiiii)
        /*0950*/ 	.word	0x00000028


	//----- nvinfo : EIATTR_FRAME_SIZE
	.align		4
.L_445:
        /*0954*/ 	.byte	0x04, 0x11
        /*0956*/ 	.short	(.L_447 - .L_446)
	.align		4
.L_446:
        /*0958*/ 	.word	index@(_ZN4vllm25paged_attention_v2_kernelIttLi32ELi16ELi128ELNS_18Fp8KVCacheDataTypeE0ELb0ELi512EEEvPfS2_PT_PKS3_PKT0_S9_ifPKiSB_iPKfiiiSD_SD_iiiii)
        /*095c*/ 	.word	0x00000000


	//----- nvinfo : EIATTR_REGCOUNT
	.align		4
.L_447:
        /*0960*/ 	.byte	0x04, 0x2f
        /*0962*/ 	.short	(.L_449 - .L_448)
	.align		4
.L_448:
        /*0964*/ 	.word	index@(_ZN4vllm25paged_attention_v2_kernelIttLi64ELi16ELi128ELNS_18Fp8KVCacheDataTypeE0ELb0ELi512EEEvPfS2_PT_PKS3_PKT0_S9_ifPKiSB_iPKfiiiSD_SD_iiiii)
        /*0968*/ 	.word	0x00000028


	//----- nvinfo : EIATTR_FRAME_SIZE
	.align		4
.L_449:
        /*096c*/ 	.byte	0x04, 0x11
        /*096e*/ 	.short	(.L_451 - .L_450)
	.align		4
.L_450:
        /*0970*/ 	.word	index@(_ZN4vllm25paged_attention_v2_kernelIttLi64ELi16ELi128ELNS_18Fp8KVCacheDataTypeE0ELb0ELi512EEEvPfS2_PT_PKS3_PKT0_S9_ifPKiSB_iPKfiiiSD_SD_iiiii)
        /*0974*/ 	.word	0x00000000


	//----- nvinfo : EIATTR_REGCOUNT
	.align		4
.L_451:
        /*0978*/ 	.byte	0x04, 0x2f
        /*097a*/ 	.short	(.L_453 - .L_452)
	.align		4
.L_452:
        /*097c*/ 	.word	index@(_ZN4vllm25paged_attention_v2_kernelIttLi80ELi16ELi128ELNS_18Fp8KVCacheDataTypeE0ELb0ELi512EEEvPfS2_PT_PKS3_PKT0_S9_ifPKiSB_iPKfiiiSD_SD_iiiii)
        /*0980*/ 	.word	0x00000028


	//----- nvinfo : EIATTR_FRAME_SIZE
	.align		4
.L_453:
        /*0984*/ 	.byte	0x04, 0x11
        /*0986*/ 	.short	(.L_455 - .L_454)
	.align		4
.L_454:
        /*0988*/ 	.word	index@(_ZN4vllm25paged_attention_v2_kernelIttLi80ELi16ELi128ELNS_18Fp8KVCacheDataTypeE0ELb0ELi512EEEvPfS2_PT_PKS3_PKT0_S9_ifPKiSB_iPKfiiiSD_SD_iiiii)
        /*098c*/ 	.word	0x00000000


	//----- nvinfo : EIATTR_REGCOUNT
	.align		4
.L_455:
        /*0990*/ 	.byte	0x04, 0x2f
        /*0992*/ 	.short	(.L_457 - .L_456)
	.align		4
.L_456:
        /*0994*/ 	.word	index@(_ZN4vllm25paged_attention_v2_kernelIttLi96ELi16ELi128ELNS_18Fp8KVCacheDataTypeE0ELb0ELi512EEEvPfS2_PT_PKS3_PKT0_S9_ifPKiSB_iPKfiiiSD_SD_iiiii)
        /*0998*/ 	.word	0x0000003e


	//----- nvinfo : EIATTR_FRAME_SIZE
	.align		4
.L_457:
        /*099c*/ 	.byte	0x04, 0x11
        /*099e*/ 	.short	(.L_459 - .L_458)
	.align		4
.L_458:
        /*09a0*/ 	.word	index@(_ZN4vllm25paged_attention_v2_kernelIttLi96ELi16ELi128ELNS_18Fp8KVCacheDataTypeE0ELb0ELi512EEEvPfS2_PT_PKS3_PKT0_S9_ifPKiSB_iPKfiiiSD_SD_iiiii)
        /*09a4*/ 	.word	0x00000000


	//----- nvinfo : EIATTR_REGCOUNT
	.align		4
.L_459:
        /*09a8*/ 	.byte	0x04, 0x2f
        /*09aa*/ 	.short	(.L_461 - .L_460)
	.align		4
.L_460:
        /*09ac*/ 	.word	index@(_ZN4vllm25paged_attention_v2_kernelIttLi112ELi16ELi128ELNS_18Fp8KVCacheDataTypeE0ELb0ELi512EEEvPfS2_PT_PKS3_PKT0_S9_ifPKiSB_iPKfiiiSD_SD_iiiii)
        /*09b0*/ 	.word	0x00000028


	//----- nvinfo : EIATTR_FRAME_SIZE
	.align		4
.L_461:
        /*09b4*/ 	.byte	0x04, 0x11
        /*09b6*/ 	.short	(.L_463 - .L_462)
	.align		4
.L_462:
        /*09b8*/ 	.word	index@(_ZN4vllm25paged_attention_v2_kernelIttLi112ELi16ELi128ELNS_18Fp8KVCacheDataTypeE0ELb0ELi512EEEvPfS2_PT_PKS3_PKT0_S9_ifPKiSB_iPKfiiiSD_SD_iiiii)
        /*09bc*/ 	.word	0x00000000


	//----- nvinfo : EIATTR_REGCOUNT
	.align		4
.L_463:
        /*09c0*/ 	.byte	0x04, 0x2f
        /*09c2*/ 	.short	(.L_465 - .L_464)
	.align		4
.L_464:
        /*09c4*/ 	.word	index@(_ZN4vllm25paged_attention_v2_kernelIttLi120ELi16ELi128ELNS_18Fp8KVCacheDataTypeE0ELb0ELi512EEEvPfS2_PT_PKS3_PKT0_S9_ifPKiSB_iPKfiiiSD_SD_iiiii)
        /*09c8*/ 	.word	0x0000004c


	//----- nvinfo : EIATTR_FRAME_SIZE
	.align		4
.L_465:
        /*09cc*/ 	.byte	0x04, 0x11
        /*09ce*/ 	.short	(.L_467 - .L_466)
	.align		4
.L_466:
        /*09d0*/ 	.word	index@(_ZN4vllm25paged_attention_v2_kernelIttLi120ELi16ELi128ELNS_18Fp8KVCacheDataTypeE0ELb0ELi512EEEvPfS2_PT_PKS3_PKT0_S9_ifPKiSB_iPKfiiiSD_SD_iiiii)
        /*09d4*/ 	.word	0x00000000


	//----- nvinfo : EIATTR_REGCOUNT
	.align		4
.L_467:
        /*09d8*/ 	.byte	0x04, 0x2f
        /*09da*/ 	.short	(.L_469 - .L_468)
	.align		4
.L_468:
        /*09dc*/ 	.word	index@(_ZN4vllm25paged_attention_v2_kernelIttLi128ELi16ELi128ELNS_18Fp8KVCacheDataTypeE0ELb0ELi512EEEvPfS2_PT_PKS3_PKT0_S9_ifPKiSB_iPKfiiiSD_SD_iiiii)
        /*09e0*/ 	.word	0x00000050


	//----- nvinfo : EIATTR_FRAME_SIZE
	.align		4
.L_469:
        /*09e4*/ 	.byte	0x04, 0x11
        /*09e6*/ 	.short	(.L_471 - .L_470)
	.align		4
.L_470:
        /*09e8*/ 	.word	index@(_ZN4vllm25paged_attention_v2_kernelIttLi128ELi16ELi128ELNS_18Fp8KVCacheDataTypeE0ELb0ELi512EEEvPfS2_PT_PKS3_PKT0_S9_ifPKiSB_iPKfiiiSD_SD_iiiii)
        /*09ec*/ 	.word	0x00000000


	//----- nvinfo : EIATTR_REGCOUNT
	.align		4
.L_471:
        /*09f0*/ 	.byte	0x04, 0x2f
        /*09f2*/ 	.short	(.L_473 - .L_472)
	.align		4
.L_472:
        /*09f4*/ 	.word	index@(_ZN4vllm25paged_attention_v2_kernelIttLi192ELi16ELi128ELNS_18Fp8KVCacheDataTypeE0ELb0ELi512EEEvPfS2_PT_PKS3_PKT0_S9_ifPKiSB_iPKfiiiSD_SD_iiiii)
        /*09f8*/ 	.word	0x00000072


	//----- nvinfo : EIATTR_FRAME_SIZE
	.align		4
.L_473:
        /*09fc*/ 	.byte	0x04, 0x11
        /*09fe*/ 	.short	(.L_475 - .L_474)
	.align		4
.L_474:
        /*0a00*/ 	.word	index@(_ZN4vllm25paged_attention_v2_kernelIttLi192ELi16ELi128ELNS_18Fp8KVCacheDataTypeE0ELb0ELi512EEEvPfS2_PT_PKS3_PKT0_S9_ifPKiSB_iPKfiiiSD_SD_iiiii)
        /*0a04*/ 	.word	0x00000000


	//----- nvinfo : EIATTR_REGCOUNT
	.align		4
.L_475:
        /*0a08*/ 	.byte	0x04, 0x2f
        /*0a0a*/ 	.short	(.L_477 - .L_476)
	.align		4
.L_476:
        /*0a0c*/ 	.word	index@(_ZN4vllm25paged_attention_v2_kernelIttLi256ELi16ELi128ELNS_18Fp8KVCacheDataTypeE0ELb0ELi512EEEvPfS2_PT_PKS3_PKT0_S9_ifPKiSB_iPKfiiiSD_SD_iiiii)
        /*0a10*/ 	.word	0x00000038


	//----- nvinfo : EIATTR_FRAME_SIZE
	.align		4
.L_477:
        /*0a14*/ 	.byte	0x04, 0x11
        /*0a16*/ 	.short	(.L_479 - .L_478)
	.align		4
.L_478:
        /*0a18*/ 	.word	index@(_ZN4vllm25paged_attention_v2_kernelIttLi256ELi16ELi128ELNS_18Fp8KVCacheDataTypeE0ELb0ELi512EEEvPfS2_PT_PKS3_PKT0_S9_ifPKiSB_iPKfiiiSD_SD_iiiii)
        /*0a1c*/ 	.word	0x00000000


	//----- nvinfo : EIATTR_REGCOUNT
	.align		4
.L_479:
        /*0a20*/ 	.byte	0x04, 0x2f
        /*0a22*/ 	.short	(.L_481 - .L_480)
	.align		4
.L_480:
        /*0a24*/ 	.word	index@(_ZN4vllm25paged_attention_v2_kernelIttLi32ELi32ELi128ELNS_18Fp8KVCacheDataTypeE0ELb1ELi512EEEvPfS2_PT_PKS3_PKT0_S9_ifPKiSB_iPKfiiiSD_SD_iiiii)
        /*0a28*/ 	.word	0x00000028


	//----- nvinfo : EIATTR_FRAME_SIZE
	.align		4
.L_481:
        /*0a2c*/ 	.byte	0x04, 0x11
        /*0a2e*/ 	.short	(.L_483 - .L_482)
	.align		4
.L_482:
        /*0a30*/ 	.word	index@(_ZN4vllm25paged_attention_v2_kernelIttLi32ELi32ELi128ELNS_18Fp8KVCacheDataTypeE0ELb1ELi512EEEvPfS2_PT_PKS3_PKT0_S9_ifPKiSB_iPKfiiiSD_SD_iiiii)
        /*0a34*/ 	.word	0x00000000


	//----- nvinfo : EIATTR_REGCOUNT
	.align		4
.L_483:
        /*0a38*/ 	.byte	0x04, 0x2f
        /*0a3a*/ 	.short	(.L_485 - .L_484)
	.align		4
.L_484:
        /*0a3c*/ 	.word	index@(_ZN4vllm25paged_attention_v2_kernelIttLi64ELi32ELi128ELNS_18Fp8KVCacheDataTypeE0ELb1ELi512EEEvPfS2_PT_PKS3_PKT0_S9_ifPKiSB_iPKfiiiSD_SD_iiiii)
        /*0a40*/ 	.word	0x0000002e


	//----- nvinfo : EIATTR_FRAME_SIZE
	.align		4
.L_485:
        /*0a44*/ 	.byte	0x04, 0x11
        /*0a46*/ 	.short	(.L_487 - .L_486)
	.align		4
.L_486:
        /*0a48*/ 	.word	index@(_ZN4vllm25paged_attention_v2_kernelIttLi64ELi32ELi128ELNS_18Fp8KVCacheDataTypeE0ELb1ELi512EEEvPfS2_PT_PKS3_PKT0_S9_ifPKiSB_iPKfiiiSD_SD_iiiii)
        /*0a4c*/ 	.word	0x00000000


	//----- nvinfo : EIATTR_REGCOUNT
	.align		4
.L_487:
        /*0a50*/ 	.byte	0x04, 0x2f
        /*0a52*/ 	.short	(.L_489 - .L_488)
	.align		4
.L_488:
        /*0a54*/ 	.word	index@(_ZN4vllm25paged_attention_v2_kernelIttLi80ELi32ELi128ELNS_18Fp8KVCacheDataTypeE0ELb1ELi512EEEvPfS2_PT_PKS3_PKT0_S9_ifPKiSB_iPKfiiiSD_SD_iiiii)
        /*0a58*/ 	.word	0x00000032


	//----- nvinfo : EIATTR_FRAME_SIZE
	.align		4
.L_489:
        /*0a5c*/ 	.byte	0x04, 0x11
        /*0a5e*/ 	.short	(.L_491 - .L_490)
	.align		4
.L_490:
        /*0a60*/ 	.word	index@(_ZN4vllm25paged_attention_v2_kernelIttLi80ELi32ELi128ELNS_18Fp8KVCacheDataTypeE0ELb1ELi512EEEvPfS2_PT_PKS3_PKT0_S9_ifPKiSB_iPKfiiiSD_SD_iiiii)
        /*0a64*/ 	.word	0x00000000


	//----- nvinfo : EIATTR_REGCOUNT
	.align		4
.L_491:
        /*0a68*/ 	.byte	0x04, 0x2f
        /*0a6a*/ 	.short	(.L_493 - .L_492)
	.align		4
.L_492:
        /*0a6c*/ 	.word	index@(_ZN4vllm25paged_attention_v2_kernelIttLi96ELi32ELi128ELNS_18Fp8KVCacheDataTypeE0ELb1ELi512EEEvPfS2_PT_PKS3_PKT0_S9_ifPKiSB_iPKfiiiSD_SD_iiiii)
        /*0a70*/ 	.word	0x00000032


	//----- nvinfo : EIATTR_FRAME_SIZE
	.align		4
.L_493:
        /*0a74*/ 	.byte	0x04, 0x11
        /*0a76*/ 	.short	(.L_495 - .L_494)
	.align		4
.L_494:
        /*0a78*/ 	.word	index@(_ZN4vllm25paged_attention_v2_kernelIttLi96ELi32ELi128ELNS_18Fp8KVCacheDataTypeE0ELb1ELi512EEEvPfS2_PT_PKS3_PKT0_S9_ifPKiSB_iPKfiiiSD_SD_iiiii)
        /*0a7c*/ 	.word	0x00000000


	//----- nvinfo : EIATTR_REGCOUNT
	.align		4
.L_495:
        /*0a80*/ 	.byte	0x04, 0x2f
        /*0a82*/ 	.short	(.L_497 - .L_496)
	.align		4
.L_496:
        /*0a84*/ 	.word	index@(_ZN4vllm25paged_attention_v2_kernelIttLi112ELi32ELi128ELNS_18Fp8KVCacheDataTypeE0ELb1ELi512EEEvPfS2_PT_PKS3_PKT0_S9_ifPKiSB_iPKfiiiSD_SD_iiiii)
        /*0a88*/ 	.word	0x00000038


	//----- nvinfo : EIATTR_FRAME_SIZE
	.align		4
.L_497:
        /*0a8c*/ 	.byte	0x04, 0x11
        /*0a8e*/ 	.short	(.L_499 - .L_498)
	.align		4
.L_498:
        /*0a90*/ 	.word	index@(_ZN4vllm25paged_attention_v2_kernelIttLi112ELi32ELi128ELNS_18Fp8KVCacheDataTypeE0ELb1ELi512EEEvPfS2_PT_PKS3_PKT0_S9_ifPKiSB_iPKfiiiSD_SD_iiiii)
        /*0a94*/ 	.word	0x00000000


	//----- nvinfo : EIATTR_REGCOUNT
	.align		4
.L_499:
        /*0a98*/ 	.byte	0x04, 0x2f
        /*0a9a*/ 	.short	(.L_501 - .L_500)
	.align		4
.L_500:
        /*0a9c*/ 	.word	index@(_ZN4vllm25paged_attention_v2_kernelIttLi120ELi32ELi128ELNS_18Fp8KVCacheDataTypeE0ELb1ELi512EEEvPfS2_PT_PKS3_PKT0_S9_ifPKiSB_iPKfiiiSD_SD_iiiii)
        /*0aa0*/ 	.word	0x00000038


	//----- nvinfo : EIATTR_FRAME_SIZE
	.align		4
.L_501:
        /*0aa4*/ 	.byte	0x04, 0x11
        /*0aa6*/ 	.short	(.L_503 - .L_502)
	.align		4
.L_502:
        /*0aa8*/ 	.word	index@(_ZN4vllm25paged_attention_v2_kernelIttLi120ELi32ELi128ELNS_18Fp8KVCacheDataTypeE0ELb1ELi512EEEvPfS2_PT_PKS3_PKT0_S9_ifPKiSB_iPKfiiiSD_SD_iiiii)
        /*0aac*/ 	.word	0x00000000


	//----- nvinfo : EIATTR_REGCOUNT
	.align		4
.L_503:
        /*0ab0*/ 	.byte	0x04, 0x2f
        /*0ab2*/ 	.short	(.L_505 - .L_504)
	.align		4
.L_504:
        /*0ab4*/ 	.word	index@(_ZN4vllm25paged_attention_v2_kernelIttLi128ELi32ELi128ELNS_18Fp8KVCacheDataTypeE0ELb1ELi512EEEvPfS2_PT_PKS3_PKT0_S9_ifPKiSB_iPKfiiiSD_SD_iiiii)
        /*0ab8*/ 	.word	0x00000039


	//----- nvinfo : EIATTR_FRAME_SIZE
	.align		4
.L_505:
        /*0abc*/ 	.byte	0x04, 0x11
        /*0abe*/ 	.short	(.L_507 - .L_506)
	.align		4
.L_506:
        /*0ac0*/ 	.word	index@(_ZN4vllm25paged_attention_v2_kernelIttLi128ELi32ELi128ELNS_18Fp8KVCacheDataTypeE0ELb1ELi512EEEvPfS2_PT_PKS3_PKT0_S9_ifPKiSB_iPKfiiiSD_SD_iiiii)
        /*0ac4*/ 	.word	0x00000000


	//----- nvinfo : EIATTR_REGCOUNT
	.align		4
.L_507:
        /*0ac8*/ 	.byte	0x04, 0x2f
        /*0aca*/ 	.short	(.L_509 - .L_508)
	.align		4
.L_508:
        /*0acc*/ 	.word	index@(_ZN4vllm25paged_attention_v2_kernelIttLi192ELi32ELi128ELNS_18Fp8KVCacheDataTypeE0ELb1ELi512EEEvPfS2_PT_PKS3_PKT0_S9_ifPKiSB_iPKfiiiSD_SD_iiiii)
        /*0ad0*/ 	.word	0x0000003a


	//----- nvinfo : EIATTR_FRAME_SIZE
	.align		4
.L_509:
        /*0ad4*/ 	.byte	0x04, 0x11
        /*0ad6*/ 	.short	(.L_511 - .L_510)
	.align		4
.L_510:
        /*0ad8*/ 	.word	index@(_ZN4vllm25paged_attention_v2_kernelIttLi192ELi32ELi128ELNS_18Fp8KVCacheDataTypeE0ELb1ELi512EEEvPfS2_PT_PKS3_PKT0_S9_ifPKiSB_iPKfiiiSD_SD_iiiii)
        /*0adc*/ 	.word	0x00000000


	//----- nvinfo : EIATTR_REGCOUNT
	.align		4
.L_511:
        /*0ae0*/ 	.byte	0x04, 0x2f
        /*0ae2*/ 	.short	(.L_513 - .L_512)
	.align		4
.L_512:
        /*0ae4*/ 	.word	index@(_ZN4vllm25paged_attention_v2_kernelIttLi256ELi32ELi128ELNS_18Fp8KVCacheDataTypeE0ELb1ELi512EEEvPfS2_PT_PKS3_PKT0_S9_ifPKiSB_iPKfiiiSD_SD_iiiii)
        /*0ae8*/ 	.word	0x00000048


	//----- nvinfo : EIATTR_FRAME_SIZE
	.align		4
.L_513:
        /*0aec*/ 	.byte	0x04, 0x11
        /*0aee*/ 	.short	(.L_515 - .L_514)
	.align		4
.L_514:
        /*0af0*/ 	.word	index@(_ZN4vllm25paged_attention_v2_kernelIttLi256ELi32ELi128ELNS_18Fp8KVCacheDataTypeE0ELb1ELi512EEEvPfS2_PT_PKS3_PKT0_S9_ifPKiSB_iPKfiiiSD_SD_iiiii)
        /*0af4*/ 	.word	0x00000000


	//----- nvinfo : EIATTR_REGCOUNT
	.align		4
.L_515:
        /*0af8*/ 	.byte	0x04, 0x2f
        /*0afa*/ 	.short	(.L_517 - .L_516)
	.align		4
.L_516:
        /*0afc*/ 	.word	index@(_ZN4vllm25paged_attention_v2_kernelIttLi32ELi32ELi128ELNS_18Fp8KVCacheDataTypeE0ELb0ELi512EEEvPfS2_PT_PKS3_PKT0_S9_ifPKiSB_iPKfiiiSD_SD_iiiii)
        /*0b00*/ 	.word	0x0000002d


	//----- nvinfo : EIATTR_FRAME_SIZE
	.align		4
.L_517:
        /*0b04*/ 	.byte	0x04, 0x11
        /*0b06*/ 	.short	(.L_519 - .L_518)
	.align		4
.L_518:
        /*0b08*/ 	.word	index@(_ZN4vllm25paged_attention_v2_kernelIttLi32ELi32ELi128ELNS_18Fp8KVCacheDataTypeE0ELb0ELi512EEEvPfS2_PT_PKS3_PKT0_S9_ifPKiSB_iPKfiiiSD_SD_iiiii)
        /*0b0c*/ 	.word	0x00000000


	//----- nvinfo : EIATTR_REGCOUNT
	.align		4
.L_519:
        /*0b10*/ 	.byte	0x04, 0x2f
        /*0b12*/ 	.short	(.L_521 - .L_520)
	.align		4
.L_520:
        /*0b14*/ 	.word	index@(_ZN4vllm25paged_attention_v2_kernelIttLi64ELi32ELi128ELNS_18Fp8KVCacheDataTypeE0ELb0ELi512EEEvPfS2_PT_PKS3_PKT0_S9_ifPKiSB_iPKfiiiSD_SD_iiiii)
        /*0b18*/ 	.word	0x0000002e


	//----- nvinfo : EIATTR_FRAME_SIZE
	.align		4
.L_521:
        /*0b1c*/ 	.byte	0x04, 0x11
        /*0b1e*/ 	.short	(.L_523 - .L_522)
	.align		4
.L_522:
        /*0b20*/ 	.word	index@(_ZN4vllm25paged_attention_v2_kernelIttLi64ELi32ELi128ELNS_18Fp8KVCacheDataTypeE0ELb0ELi512EEEvPfS2_PT_PKS3_PKT0_S9_ifPKiSB_iPKfiiiSD_SD_iiiii)
        /*0b24*/ 	.word	0x00000000


	//----- nvinfo : EIATTR_REGCOUNT
	.align		4
.L_523:
        /*0b28*/ 	.byte	0x04, 0x2f
        /*0b2a*/ 	.short	(.L_525 - .L_524)
	.align		4
.L_524:
        /*0b2c*/ 	.word	index@(_ZN4vllm25paged_attention_v2_kernelIttLi80ELi32ELi128ELNS_18Fp8KVCacheDataTypeE0ELb0ELi512EEEvPfS2_PT_PKS3_PKT0_S9_ifPKiSB_iPKfiiiSD_SD_iiiii)
        /*0b30*/ 	.word	0x0000002e


	//----- nvinfo : EIATTR_FRAME_SIZE
	.align		4
.L_525:
        /*0b34*/ 	.byte	0x04, 0x11
        /*0b36*/ 	.short	(.L_527 - .L_526)
	.align		4
.L_526:
        /*0b38*/ 	.word	index@(_ZN4vllm25paged_attention_v2_kernelIttLi80ELi32ELi128ELNS_18Fp8KVCacheDataTypeE0ELb0ELi512EEEvPfS2_PT_PKS3_PKT0_S9_ifPKiSB_iPKfiiiSD_SD_iiiii)
        /*0b3c*/ 	.word	0x00000000


	//----- nvinfo : EIATTR_REGCOUNT
	.align		4
.L_527:
        /*0b40*/ 	.byte	0x04, 0x2f
        /*0b42*/ 	.short	(.L_529 - .L_528)
	.align		4
.L_528:
        /*0b44*/ 	.word	index@(_ZN4vllm25paged_attention_v2_kernelIttLi96ELi32ELi128ELNS_18Fp8KVCacheDataTypeE0ELb0ELi512EEEvPfS2_PT_PKS3_PKT0_S9_ifPKiSB_iPKfiiiSD_SD_iiiii)
        /*0b48*/ 	.word	0x0000002f


	//----- nvinfo : EIATTR_FRAME_SIZE
	.align		4
.L_529:
        /*0b4c*/ 	.byte	0x04, 0x11
        /*0b4e*/ 	.short	(.L_531 - .L_530)
	.align		4
.L_530:
        /*0b50*/ 	.word	index@(_ZN4vllm25paged_attention_v2_kernelIttLi96ELi32ELi128ELNS_18Fp8KVCacheDataTypeE0ELb0ELi512EEEvPfS2_PT_PKS3_PKT0_S9_ifPKiSB_iPKfiiiSD_SD_iiiii)
        /*0b54*/ 	.word	0x00000000


	//----- nvinfo : EIATTR_REGCOUNT
	.align		4
.L_531:
        /*0b58*/ 	.byte	0x04, 0x2f
        /*0b5a*/ 	.short	(.L_533 - .L_532)
	.align		4
.L_532:
        /*0b5c*/ 	.word	index@(_ZN4vllm25paged_attention_v2_kernelIttLi112ELi32ELi128ELNS_18Fp8KVCacheDataTypeE0ELb0ELi512EEEvPfS2_PT_PKS3_PKT0_S9_ifPKiSB_iPKfiiiSD_SD_iiiii)
        /*0b60*/ 	.word	0x0000003a


	//----- nvinfo : EIATTR_FRAME_SIZE
	.align		4
.L_533:
        /*0b64*/ 	.byte	0x04, 0x11
        /*0b66*/ 	.short	(.L_535 - .L_534)
	.align		4
.L_534:
        /*0b68*/ 	.word	index@(_ZN4vllm25paged_attention_v2_kernelIttLi112ELi32ELi128ELNS_18Fp8KVCacheDataTypeE0ELb0ELi512EEEvPfS2_PT_PKS3_PKT0_S9_ifPKiSB_iPKfiiiSD_SD_iiiii)
        /*0b6c*/ 	.word	0x00000000


	//----- nvinfo : EIATTR_REGCOUNT
	.align		4
.L_535:
        /*0b70*/ 	.byte	0x04, 0x2f
        /*0b72*/ 	.short	(.L_537 - .L_536)
	.align		4
.L_536:
        /*0b74*/ 	.word	index@(_ZN4vllm25paged_attention_v2_kernelIttLi120ELi32ELi128ELNS_18Fp8KVCacheDataTypeE0ELb0ELi512EEEvPfS2_PT_PKS3_PKT0_S9_ifPKiSB_iPKfiiiSD_SD_iiiii)
        /*0b78*/ 	.word	0x00000039


	//----- nvinfo : EIATTR_FRAME_SIZE
	.align		4
.L_537:
        /*0b7c*/ 	.byte	0x04, 0x11
        /*0b7e*/ 	.short	(.L_539 - .L_538)
	.align		4
.L_538:
        /*0b80*/ 	.word	index@(_ZN4vllm25paged_attention_v2_kernelIttLi120ELi32ELi128ELNS_18Fp8KVCacheDataTypeE0ELb0ELi512EEEvPfS2_PT_PKS3_PKT0_S9_ifPKiSB_iPKfiiiSD_SD_iiiii)
        /*0b84*/ 	.word	0x00000000


	//----- nvinfo : EIATTR_REGCOUNT
	.align		4
.L_539:
        /*0b88*/ 	.byte	0x04, 0x2f
        /*0b8a*/ 	.short	(.L_541 - .L_540)
	.align		4
.L_540:
        /*0b8c*/ 	.word	index@(_ZN4vllm25paged_attention_v2_kernelIttLi128ELi32ELi128ELNS_18Fp8KVCacheDataTypeE0ELb0ELi512EEEvPfS2_PT_PKS3_PKT0_S9_ifPKiSB_iPKfiiiSD_SD_iiiii)
        /*0b90*/ 	.word	0x00000032


	//----- nvinfo : EIATTR_FRAME_SIZE
	.align		4
.L_541:
        /*0b94*/ 	.byte	0x04, 0x11
        /*0b96*/ 	.short	(.L_543 - .L_542)
	.align		4
.L_542:
        /*0b98*/ 	.word	index@(_ZN4vllm25paged_attention_v2_kernelIttLi128ELi32ELi128ELNS_18Fp8KVCacheDataTypeE0ELb0ELi512EEEvPfS2_PT_PKS3_PKT0_S9_ifPKiSB_iPKfiiiSD_SD_iiiii)
        /*0b9c*/ 	.word	0x00000000


	//----- nvinfo : EIATTR_REGCOUNT
	.align		4
.L_543:
        /*0ba0*/ 	.byte	0x04, 0x2f
        /*0ba2*/ 	.short	(.L_545 - .L_544)
	.align		4
.L_544:
        /*0ba4*/ 	.word	index@(_ZN4vllm25paged_attention_v2_kernelIttLi192ELi32ELi128ELNS_18Fp8KVCacheDataTypeE0ELb0ELi512EEEvPfS2_PT_PKS3_PKT0_S9_ifPKiSB_iPKfiiiSD_SD_iiiii)
        /*0ba8*/ 	.word	0x0000003b


	//----- nvinfo : EIATTR_FRAME_SIZE
	.align		4
.L_545:
        /*0bac*/ 	.byte	0x04, 0x11
        /*0bae*/ 	.short	(.L_547 - .L_546)
	.align		4
.L_546:
        /*0bb0*/ 	.word	index@(_ZN4vllm25paged_attention_v2_kernelIttLi192ELi32ELi128ELNS_18Fp8KVCacheDataTypeE0ELb0ELi512EEEvPfS2_PT_PKS3_PKT0_S9_ifPKiSB_iPKfiiiSD_SD_iiiii)
        /*0bb4*/ 	.word	0x00000000


	//----- nvinfo : EIATTR_REGCOUNT
	.align		4
.L_547:
        /*0bb8*/ 	.byte	0x04, 0x2f
        /*0bba*/ 	.short	(.L_549 - .L_548)
	.align		4
.L_548:
        /*0bbc*/ 	.word	index@(_ZN4vllm25paged_attention_v2_kernelIttLi256ELi32ELi128ELNS_18Fp8KVCacheDataTypeE0ELb0ELi512EEEvPfS2_PT_PKS3_PKT0_S9_ifPKiSB_iPKfiiiSD_SD_iiiii)
        /*0bc0*/ 	.word	0x00000048


	//----- nvinfo : EIATTR_FRAME_SIZE
	.align		4
.L_549:
        /*0bc4*/ 	.byte	0x04, 0x11
        /*0bc6*/ 	.short	(.L_551 - .L_550)
	.align		4
.L_550:
        /*0bc8*/ 	.word	index@(_ZN4vllm25paged_attention_v2_kernelIttLi256ELi32ELi128ELNS_18Fp8KVCacheDataTypeE0ELb0ELi512EEEvPfS2_PT_PKS3_PKT0_S9_ifPKiSB_iPKfiiiSD_SD_iiiii)
        /*0bcc*/ 	.word	0x00000000


	//----- nvinfo : EIATTR_REGCOUNT
	.align		4
.L_551:
        /*0bd0*/ 	.byte	0x04, 0x2f
        /*0bd2*/ 	.short	(.L_553 - .L_552)
	.align		4
.L_552:
        /*0bd4*/ 	.word	index@(_ZN4vllm25paged_attention_v2_kernelI13__nv_bfloat16S1_Li32ELi8ELi128ELNS_18Fp8KVCacheDataTypeE0ELb1ELi512EEEvPfS3_PT_PKS4_PKT0_SA_ifPKiSC_iPKfiiiSE_SE_iiiii)
        /*0bd8*/ 	.word	0x00000020


	//----- nvinfo : EIATTR_FRAME_SIZE
	.align		4
.L_553:
        /*0bdc*/ 	.byte	0x04, 0x11
        /*0bde*/ 	.short	(.L_555 - .L_554)
	.align		4
.L_554:
        /*0be0*/ 	.word	index@(_ZN4vllm25paged_attention_v2_kernelI13__nv_bfloat16S1_Li32ELi8ELi128ELNS_18Fp8KVCacheDataTypeE0ELb1ELi512EEEvPfS3_PT_PKS4_PKT0_SA_ifPKiSC_iPKfiiiSE_SE_iiiii)
        /*0be4*/ 	.word	0x00000000


	//----- nvinfo : EIATTR_REGCOUNT
	.align		4
.L_555:
        /*0be8*/ 	.byte	0x04, 0x2f
        /*0bea*/ 	.short	(.L_557 - .L_556)
	.align		4
.L_556:
        /*0bec*/ 	.word	index@(_ZN4vllm32paged_attention_v2_reduce_kernelI13__nv_bfloat16Li32ELi128ELi512EEEvPT_PKfS5_PKS2_PKii)
        /*0bf0*/ 	.word	0x00000020


	//----- nvinfo : EIATTR_FRAME_SIZE
	.align		4
.L_557:
        /*0bf4*/ 	.byte	0x04, 0x11
        /*0bf6*/ 	.short	(.L_559 - .L_558)
	.align		4
.L_558:
        /*0bf8*/ 	.word	index@(_ZN4vllm32paged_attention_v2_reduce_kernelI13__nv_bfloat16Li32ELi128ELi512EEEvPT_PKfS5_PKS2_PKii)
        /*0bfc*/ 	.word	0x00000000


	//----- nvinfo : EIATTR_REGCOUNT
	.align		4
.L_559:
        /*0c00*/ 	.byte	0x04, 0x2f
        /*0c02*/ 	.short	(.L_561 - .L_560)
	.align		4
.L_560:
        /*0c04*/ 	.word	index@(_ZN4vllm25paged_attention_v2_kernelI13__nv_bfloat16S1_Li64ELi8ELi128ELNS_18Fp8KVCacheDataTypeE0ELb1ELi512EEEvPfS3_PT_PKS4_PKT0_SA_ifPKiSC_iPKfiiiSE_SE_iiiii)
        /*0c08*/ 	.word	0x00000028


	//----- nvinfo : EIATTR_FRAME_SIZE
	.align		4
.L_561:
        /*0c0c*/ 	.byte	0x04, 0x11
        /*0c0e*/ 	.short	(.L_563 - .L_562)
	.align		4
.L_562:
        /*0c10*/ 	.word	index@(_ZN4vllm25paged_attention_v2_kernelI13__nv_bfloat16S1_Li64ELi8ELi128ELNS_18Fp8KVCacheDataTypeE0ELb1ELi512EEEvPfS3_PT_PKS4_PKT0_SA_ifPKiSC_iPKfiiiSE_SE_iiiii)
        /*0c14*/ 	.word	0x00000000


	//----- nvinfo : EIATTR_REGCOUNT
	.align		4
.L_563:
        /*0c18*/ 	.byte	0x04, 0x2f
        /*0c1a*/ 	.short	(.L_565 - .L_564)
	.align		4
.L_564:
        /*0c1c*/ 	.word	index@(_ZN4vllm32paged_attention_v2_reduce_kernelI13__nv_bfloat16Li64ELi128ELi512EEEvPT_PKfS5_PKS2_PKii)
        /*0c20*/ 	.word	0x00000020


	//----- nvinfo : EIATTR_FRAME_SIZE
	.align		4
.L_565:
        /*0c24*/ 	.byte	0x04, 0x11
        /*0c26*/ 	.short	(.L_567 - .L_566)
	.align		4
.L_566:
        /*0c28*/ 	.word	index@(_ZN4vllm32paged_attention_v2_reduce_kernelI13__nv_bfloat16Li64ELi128ELi512EEEvPT_PKfS5_PKS2_PKii)
        /*0c2c*/ 	.word	0x00000000


	//----- nvinfo : EIATTR_REGCOUNT
	.align		4
.L_567:
        /*0c30*/ 	.byte	0x04, 0x2f
        /*0c32*/ 	.short	(.L_569 - .L_568)
	.align		4
.L_568:
        /*0c34*/ 	.word	index@(_ZN4vllm25paged_attention_v2_kernelI13__nv_bfloat16S1_Li80ELi8ELi128ELNS_18Fp8KVCacheDataTypeE0ELb1ELi512EEEvPfS3_PT_PKS4_PKT0_SA_ifPKiSC_iPKfiiiSE_SE_iiiii)
        /*0c38*/ 	.word	0x00000020


	//----- nvinfo : EIATTR_FRAME_SIZE
	.align		4
.L_569:
        /*0c3c*/ 	.byte	0x04, 0x11
        /*0c3e*/ 	.short	(.L_571 - .L_570)
	.align		4
.L_570:
        /*0c40*/ 	.word	index@(_ZN4vllm25paged_attention_v2_kernelI13__nv_bfloat16S1_Li80ELi8ELi128ELNS_18Fp8KVCacheDataTypeE0ELb1ELi512EEEvPfS3_PT_PKS4_PKT0_SA_ifPKiSC_iPKfiiiSE_SE_iiiii)
        /*0c44*/ 	.word	0x00000000


	//----- nvinfo : EIATTR_REGCOUNT
	.align		4
.L_571:
        /*0c48*/ 	.byte	0x04, 0x2f
        /*0c4a*/ 	.short	(.L_573 - .L_572)
	.align		4
.L_572:
        /*0c4c*/ 	.word	index@(_ZN4vllm32paged_attention_v2_reduce_kernelI13__nv_bfloat16Li80ELi128ELi512EEEvPT_PKfS5_PKS2_PKii)
        /*0c50*/ 	.word	0x00000020


	//----- nvinfo : EIATTR_FRAME_SIZE
	.align		4
.L_573:
        /*0c54*/ 	.byte	0x04, 0x11
        /*0c56*/ 	.short	(.L_575 - .L_574)
	.align		4
.L_574:
        /*0c58*/ 	.word	index@(_ZN4vllm32paged_attention_v2_reduce_kernelI13__nv_bfloat16Li80ELi128ELi512EEEvPT_PKfS5_PKS2_PKii)
        /*0c5c*/ 	.word	0x00000000


	//----- nvinfo : EIATTR_REGCOUNT
	.align		4
.L_575:
        /*0c60*/ 	.byte	0x04, 0x2f
        /*0c62*/ 	.short	(.L_577 - .L_576)
	.align		4
.L_576:
        /*0c64*/ 	.word	index@(_ZN4vllm25paged_attention_v2_kernelI13__nv_bfloat16S1_Li96ELi8ELi128ELNS_18Fp8KVCacheDataTypeE0ELb1ELi512EEEvPfS3_PT_PKS4_PKT0_SA_ifPKiSC_iPKfiiiSE_SE_iiiii)
        /*0c68*/ 	.word	0x00000020


	//----- nvinfo : EIATTR_FRAME_SIZE
	.align		4
.L_577:
        /*0c6c*/ 	.byte	0x04, 0x11
        /*0c6e*/ 	.short	(.L_579 - .L_578)
	.align		4
.L_578:
        /*0c70*/ 	.word	index@(_ZN4vllm25paged_attention_v2_kernelI13__nv_bfloat16S1_Li96ELi8ELi128ELNS_18Fp8KVCacheDataTypeE0ELb1ELi512EEEvPfS3_PT_PKS4_PKT0_SA_ifPKiSC_iPKfiiiSE_SE_iiiii)
        /*0c74*/ 	.word	0x00000000


	//----- nvinfo : EIATTR_REGCOUNT
	.align		4
.L_579:
        /*0c78*/ 	.byte	0x04, 0x2f
        /*0c7a*/ 	.short	(.L_581 - .L_580)
	.align		4
.L_580:
        /*0c7c*/ 	.word	index@(_ZN4vllm32paged_attention_v2_reduce_kernelI13__nv_bfloat16Li96ELi128ELi512EEEvPT_PKfS5_PKS2_PKii)
        /*0c80*/ 	.word	0x00000020


	//----- nvinfo : EIATTR_FRAME_SIZE
	.align		4
.L_581:
        /*0c84*/ 	.byte	0x04, 0x11
        /*0c86*/ 	.short	(.L_583 - .L_582)
	.align		4
.L_582:
        /*0c88*/ 	.word	index@(_ZN4vllm32paged_attention_v2_reduce_kernelI13__nv_bfloat16Li96ELi128ELi512EEEvPT_PKfS5_PKS2_PKii)
        /*0c8c*/ 	.word	0x00000000


	//----- nvinfo : EIATTR_REGCOUNT
	.align		4
.L_583:
        /*0c90*/ 	.byte	0x04, 0x2f
        /*0c92*/ 	.short	(.L_585 - .L_584)
	.align		4
.L_584:
        /*0c94*/ 	.word	index@(_ZN4vllm25paged_attention_v2_kernelI13__nv_bfloat16S1_Li112ELi8ELi128ELNS_18Fp8KVCacheDataTypeE0ELb1ELi512EEEvPfS3_PT_PKS4_PKT0_SA_ifPKiSC_iPKfiiiSE_SE_iiiii)
        /*0c98*/ 	.word	0x00000020


	//----- nvinfo : EIATTR_FRAME_SIZE
	.align		4
.L_585:
        /*0c9c*/ 	.byte	0x04, 0x11
        /*0c9e*/ 	.short	(.L_587 - .L_586)
	.align		4
.L_586:
        /*0ca0*/ 	.word	index@(_ZN4vllm25paged_attention_v2_kernelI13__nv_bfloat16S1_Li112ELi8ELi128ELNS_18Fp8KVCacheDataTypeE0ELb1ELi512EEEvPfS3_PT_PKS4_PKT0_SA_ifPKiSC_iPKfiiiSE_SE_iiiii)
        /*0ca4*/ 	.word	0x00000000


	//----- nvinfo : EIATTR_REGCOUNT
	.align		4
.L_587:
        /*0ca8*/ 	.byte	0x04, 0x2f
        /*0caa*/ 	.short	(.L_589 - .L_588)
	.align		4
.L_588:
        /*0cac*/ 	.word	index@(_ZN4vllm32paged_attention_v2_reduce_kernelI13__nv_bfloat16Li112ELi128ELi512EEEvPT_PKfS5_PKS2_PKii)
        /*0cb0*/ 	.word	0x00000020


	//----- nvinfo : EIATTR_FRAME_SIZE
	.align		4
.L_589:
        /*0cb4*/ 	.byte	0x04, 0x11
        /*0cb6*/ 	.short	(.L_591 - .L_590)
	.align		4
.L_590:
        /*0cb8*/ 	.word	index@(_ZN4vllm32paged_attention_v2_reduce_kernelI13__nv_bfloat16Li112ELi128ELi512EEEvPT_PKfS5_PKS2_PKii)
        /*0cbc*/ 	.word	0x00000000


	//----- nvinfo : EIATTR_REGCOUNT
	.align		4
.L_591:
        /*0cc0*/ 	.byte	0x04, 0x2f
        /*0cc2*/ 	.short	(.L_593 - .L_592)
	.align		4
.L_592:
        /*0cc4*/ 	.word	index@(_ZN4vllm25paged_attention_v2_kernelI13__nv_bfloat16S1_Li120ELi8ELi128ELNS_18Fp8KVCacheDataTypeE0ELb1ELi512EEEvPfS3_PT_PKS4_PKT0_SA_ifPKiSC_iPKfiiiSE_SE_iiiii)
        /*0cc8*/ 	.word	0x00000020


	//----- nvinfo : EIATTR_FRAME_SIZE
	.align		4
.L_593:
        /*0ccc*/ 	.byte	0x04, 0x11
        /*0cce*/ 	.short	(.L_595 - .L_594)
	.align		4
.L_594:
        /*0cd0*/ 	.word	index@(_ZN4vllm25paged_attention_v2_kernelI13__nv_bfloat16S1_Li120ELi8ELi128ELNS_18Fp8KVCacheDataTypeE0ELb1ELi512EEEvPfS3_PT_PKS4_PKT0_SA_ifPKiSC_iPKfiiiSE_SE_iiiii)
        /*0cd4*/ 	.word	0x00000000


	//----- nvinfo : EIATTR_REGCOUNT
	.align		4
.L_595:
        /*0cd8*/ 	.byte	0x04, 0x2f
        /*0cda*/ 	.short	(.L_597 - .L_596)
	.align		4
.L_596:
        /*0cdc*/ 	.word	index@(_ZN4vllm32paged_attention_v2_reduce_kernelI13__nv_bfloat16Li120ELi128ELi512EEEvPT_PKfS5_PKS2_PKii)
        /*0ce0*/ 	.word	0x00000020


	//----- nvinfo : EIATTR_FRAME_SIZE
	.align		4
.L_597:
        /*0ce4*/ 	.byte	0x04, 0x11
        /*0ce6*/ 	.short	(.L_599 - .L_598)
	.align		4
.L_598:
        /*0ce8*/ 	.word	index@(_ZN4vllm32paged_attention_v2_reduce_kernelI13__nv_bfloat16Li120ELi128ELi512EEEvPT_PKfS5_PKS2_PKii)
        /*0cec*/ 	.word	0x00000000


	//----- nvinfo : EIATTR_REGCOUNT
	.align		4
.L_599:
        /*0cf0*/ 	.byte	0x04, 0x2f
        /*0cf2*/ 	.short	(.L_601 - .L_600)
	.align		4
.L_600:
        /*0cf4*/ 	.word	index@(_ZN4vllm25paged_attention_v2_kernelI13__nv_bfloat16S1_Li128ELi8ELi128ELNS_18Fp8KVCacheDataTypeE0ELb1ELi512EEEvPfS3_PT_PKS4_PKT0_SA_ifPKiSC_iPKfiiiSE_SE_iiiii)
        /*0cf8*/ 	.word	0x00000028


	//----- nvinfo : EIATTR_FRAME_SIZE
	.align		4
.L_601:
        /*0cfc*/ 	.byte	0x04, 0x11
        /*0cfe*/ 	.short	(.L_603 - .L_602)
	.align		4
.L_602:
        /*0d00*/ 	.word	index@(_ZN4vllm25paged_attention_v2_kernelI13__nv_bfloat16S1_Li128ELi8ELi128ELNS_18Fp8KVCacheDataTypeE0ELb1ELi512EEEvPfS3_PT_PKS4_PKT0_SA_ifPKiSC_iPKfiiiSE_SE_iiiii)
        /*0d04*/ 	.word	0x00000000


	//----- nvinfo : EIATTR_REGCOUNT
	.align		4
.L_603:
        /*0d08*/ 	.byte	0x04, 0x2f
        /*0d0a*/ 	.short	(.L_605 - .L_604)
	.align		4
.L_604:
        /*0d0c*/ 	.word	index@(_ZN4vllm32paged_attention_v2_reduce_kernelI13__nv_bfloat16Li128ELi128ELi512EEEvPT_PKfS5_PKS2_PKii)
        /*0d10*/ 	.word	0x00000020


	//----- nvinfo : EIATTR_FRAME_SIZE
	.align		4
.L_605:
        /*0d14*/ 	.byte	0x04, 0x11
        /*0d16*/ 	.short	(.L_607 - .L_606)
	.align		4
.L_606:
        /*0d18*/ 	.word	index@(_ZN4vllm32paged_attention_v2_reduce_kernelI13__nv_bfloat16Li128ELi128ELi512EEEvPT_PKfS5_PKS2_PKii)
        /*0d1c*/ 	.word	0x00000000


	//----- nvinfo : EIATTR_REGCOUNT
	.align		4
.L_607:
        /*0d20*/ 	.byte	0x04, 0x2f
        /*0d22*/ 	.short	(.L_609 - .L_608)
	.align		4
.L_608:
        /*0d24*/ 	.word	index@(_ZN4vllm25paged_attention_v2_kernelI13__nv_bfloat16S1_Li192ELi8ELi128ELNS_18Fp8KVCacheDataTypeE0ELb1ELi512EEEvPfS3_PT_PKS4_PKT0_SA_ifPKiSC_iPKfiiiSE_SE_iiiii)
        /*0d28*/ 	.word	0x00000030


	//----- nvinfo : EIATTR_FRAME_SIZE
	.align		4
.L_609:
        /*0d2c*/ 	.byte	0x04, 0x11
        /*0d2e*/ 	.short	(.L_611 - .L_610)
	.align		4
.L_610:
        /*0d30*/ 	.word	index@(_ZN4vllm25paged_attention_v2_kernelI13__nv_bfloat16S1_Li192ELi8ELi128ELNS_18Fp8KVCacheDataTypeE0ELb1ELi512EEEvPfS3_PT_PKS4_PKT0_SA_ifPKiSC_iPKfiiiSE_SE_iiiii)
        /*0d34*/ 	.word	0x00000000


	//----- nvinfo : EIATTR_REGCOUNT
	.align		4
.L_611:
        /*0d38*/ 	.byte	0x04, 0x2f
        /*0d3a*/ 	.short	(.L_613 - .L_612)
	.align		4
.L_612:
        /*0d3c*/ 	.word	index@(_ZN4vllm32paged_attention_v2_reduce_kernelI13__nv_bfloat16Li192ELi128ELi512EEEvPT_PKfS5_PKS2_PKii)
        /*0d40*/ 	.word	0x00000020


	//----- nvinfo : EIATTR_FRAME_SIZE
	.align		4
.L_613:
        /*0d44*/ 	.byte	0x04, 0x11
        /*0d46*/ 	.short	(.L_615 - .L_614)
	.align		4
.L_614:
        /*0d48*/ 	.word	index@(_ZN4vllm32paged_attention_v2_reduce_kernelI13__nv_bfloat16Li192ELi128ELi512EEEvPT_PKfS5_PKS2_PKii)
        /*0d4c*/ 	.word	0x00000000


	//----- nvinfo : EIATTR_REGCOUNT
	.align		4
.L_615:
        /*0d50*/ 	.byte	0x04, 0x2f
        /*0d52*/ 	.short	(.L_617 - .L_616)
	.align		4
.L_616:
        /*0d54*/ 	.word	index@(_ZN4vllm25paged_attention_v2_kernelI13__nv_bfloat16S1_Li256ELi8ELi128ELNS_18Fp8KVCacheDataTypeE0ELb1ELi512EEEvPfS3_PT_PKS4_PKT0_SA_ifPKiSC_iPKfiiiSE_SE_iiiii)
        /*0d58*/ 	.word	0x00000028


	//----- nvinfo : EIATTR_FRAME_SIZE
	.align		4
.L_617:
        /*0d5c*/ 	.byte	0x04, 0x11
        /*0d5e*/ 	.short	(.L_619 - .L_618)
	.align		4
.L_618:
        /*0d60*/ 	.word	index@(_ZN4vllm25paged_attention_v2_kernelI13__nv_bfloat16S1_Li256ELi8ELi128ELNS_18Fp8KVCacheDataTypeE0ELb1ELi512EEEvPfS3_PT_PKS4_PKT0_SA_ifPKiSC_iPKfiiiSE_SE_iiiii)
        /*0d64*/ 	.word	0x00000000


	//----- nvinfo : EIATTR_REGCOUNT
	.align		4
.L_619:
        /*0d68*/ 	.byte	0x04, 0x2f
        /*0d6a*/ 	.short	(.L_621 - .L_620)
	.align		4
.L_620:
        /*0d6c*/ 	.word	index@(_ZN4vllm32paged_attention_v2_reduce_kernelI13__nv_bfloat16Li256ELi128ELi512EEEvPT_PKfS5_PKS2_PKii)
        /*0d70*/ 	.word	0x00000020


	//----- nvinfo : EIATTR_FRAME_SIZE
	.align		4
.L_621:
        /*0d74*/ 	.byte	0x04, 0x11
        /*0d76*/ 	.short	(.L_623 - .L_622)
	.align		4
.L_622:
        /*0d78*/ 	.word	index@(_ZN4vllm32paged_attention_v2_reduce_kernelI13__nv_bfloat16Li256ELi128ELi512EEEvPT_PKfS5_PKS2_PKii)
        /*0d7c*/ 	.word	0x00000000


	//----- nvinfo : EIATTR_REGCOUNT
	.align		4
.L_623:
        /*0d80*/ 	.byte	0x04, 0x2f
        /*0d82*/ 	.short	(.L_625 - .L_624)
	.align		4
.L_624:
        /*0d84*/ 	.word	index@(_ZN4vllm25paged_attention_v2_kernelI13__nv_bfloat16S1_Li32ELi8ELi128ELNS_18Fp8KVCacheDataTypeE0ELb0ELi512EEEvPfS3_PT_PKS4_PKT0_SA_ifPKiSC_iPKfiiiSE_SE_iiiii)
        /*0d88*/ 	.word	0x00000020


	//----- nvinfo : EIATTR_FRAME_SIZE
	.align		4
.L_625:
        /*0d8c*/ 	.byte	0x04, 0x11
        /*0d8e*/ 	.short	(.L_627 - .L_626)
	.align		4
.L_626:
        /*0d90*/ 	.word	index@(_ZN4vllm25paged_attention_v2_kernelI13__nv_bfloat16S1_Li32ELi8ELi128ELNS_18Fp8KVCacheDataTypeE0ELb0ELi512EEEvPfS3_PT_PKS4_PKT0_SA_ifPKiSC_iPKfiiiSE_SE_iiiii)
        /*0d94*/ 	.word	0x00000000


	//----- nvinfo : EIATTR_REGCOUNT
	.align		4
.L_627:
        /*0d98*/ 	.byte	0x04, 0x2f
        /*0d9a*/ 	.short	(.L_629 - .L_628)
	.align		4
.L_628:
        /*0d9c*/ 	.word	index@(_ZN4vllm25paged_attention_v2_kernelI13__nv_bfloat16S1_Li64ELi8ELi128ELNS_18Fp8KVCacheDataTypeE0ELb0ELi512EEEvPfS3_PT_PKS4_PKT0_SA_ifPKiSC_iPKfiiiSE_SE_iiiii)
        /*0da0*/ 	.word	0x00000028


	//----- nvinfo : EIATTR_FRAME_SIZE
	.align		4
.L_629:
        /*0da4*/ 	.byte	0x04, 0x11
        /*0da6*/ 	.short	(.L_631 - .L_630)
	.align		4
.L_630:
        /*0da8*/ 	.word	index@(_ZN4vllm25paged_attention_v2_kernelI13__nv_bfloat16S1_Li64ELi8ELi128ELNS_18Fp8KVCacheDataTypeE0ELb0ELi512EEEvPfS3_PT_PKS4_PKT0_SA_ifPKiSC_iPKfiiiSE_SE_iiiii)
        /*0dac*/ 	.word	0x00000000


	//----- nvinfo : EIATTR_REGCOUNT
	.align		4
.L_631:
        /*0db0*/ 	.byte	0x04, 0x2f
        /*0db2*/ 	.short	(.L_633 - .L_632)
	.align		4
.L_632:
        /*0db4*/ 	.word	index@(_ZN4vllm25paged_attention_v2_kernelI13__nv_bfloat16S1_Li80ELi8ELi128ELNS_18Fp8KVCacheDataTypeE0ELb0ELi512EEEvPfS3_PT_PKS4_PKT0_SA_ifPKiSC_iPKfiiiSE_SE_iiiii)
        /*0db8*/ 	.word	0x0000002f


	//----- nvinfo : EIATTR_FRAME_SIZE
	.align		4
.L_633:
        /*0dbc*/ 	.byte	0x04, 0x11
        /*0dbe*/ 	.short	(.L_635 - .L_634)
	.align		4
.L_634:
        /*0dc0*/ 	.word	index@(_ZN4vllm25paged_attention_v2_kernelI13__nv_bfloat16S1_Li80ELi8ELi128ELNS_18Fp8KVCacheDataTypeE0ELb0ELi512EEEvPfS3_PT_PKS4_PKT0_SA_ifPKiSC_iPKfiiiSE_SE_iiiii)
        /*0dc4*/ 	.word	0x00000000


	//----- nvinfo : EIATTR_REGCOUNT
	.align		4
.L_635:
        /*0dc8*/ 	.byte	0x04, 0x2f
        /*0dca*/ 	.short	(.L_637 - .L_636)
	.align		4
.L_636:
        /*0dcc*/ 	.word	index@(_ZN4vllm25paged_attention_v2_kernelI13__nv_bfloat16S1_Li96ELi8ELi128ELNS_18Fp8KVCacheDataTypeE0ELb0ELi512EEEvPfS3_PT_PKS4_PKT0_SA_ifPKiSC_iPKfiiiSE_SE_iiiii)
        /*0dd0*/ 	.word	0x00000030


	//----- nvinfo : EIATTR_FRAME_SIZE
	.align		4
.L_637:
        /*0dd4*/ 	.byte	0x04, 0x11
        /*0dd6*/ 	.short	(.L_639 - .L_638)
	.align		4
.L_638:
        /*0dd8*/ 	.word	index@(_ZN4vllm25paged_attention_v2_kernelI13__nv_bfloat16S1_Li96ELi8ELi128ELNS_18Fp8KVCacheDataTypeE0ELb0ELi512EEEvPfS3_PT_PKS4_PKT0_SA_ifPKiSC_iPKfiiiSE_SE_iiiii)
        /*0ddc*/ 	.word	0x00000000


	//----- nvinfo : EIATTR_REGCOUNT
	.align		4
.L_639:
        /*0de0*/ 	.byte	0x04, 0x2f
        /*0de2*/ 	.short	(.L_641 - .L_640)
	.align		4
.L_640:
        /*0de4*/ 	.word	index@(_ZN4vllm25paged_attention_v2_kernelI13__nv_bfloat16S1_Li112ELi8ELi128ELNS_18Fp8KVCacheDataTypeE0ELb0ELi512EEEvPfS3_PT_PKS4_PKT0_SA_ifPKiSC_iPKfiiiSE_SE_iiiii)
        /*0de8*/ 	.word	0x00000037


	//----- nvinfo : EIATTR_FRAME_SIZE
	.align		4
.L_641:
        /*0dec*/ 	.byte	0x04, 0x11
        /*0dee*/ 	.short	(.L_643 - .L_642)
	.align		4
.L_642:
        /*0df0*/ 	.word	index@(_ZN4vllm25paged_attention_v2_kernelI13__nv_bfloat16S1_Li112ELi8ELi128ELNS_18Fp8KVCacheDataTypeE0ELb0ELi512EEEvPfS3_PT_PKS4_PKT0_SA_ifPKiSC_iPKfiiiSE_SE_iiiii)
        /*0df4*/ 	.word	0x00000000


	//----- nvinfo : EIATTR_REGCOUNT
	.align		4
.L_643:
        /*0df8*/ 	.byte	0x04, 0x2f
        /*0dfa*/ 	.short	(.L_645 - .L_644)
	.align		4
.L_644:
        /*0dfc*/ 	.word	index@(_ZN4vllm25paged_attention_v2_kernelI13__nv_bfloat16S1_Li120ELi8ELi128ELNS_18Fp8KVCacheDataTypeE0ELb0ELi512EEEvPfS3_PT_PKS4_PKT0_SA_ifPKiSC_iPKfiiiSE_SE_iiiii)
        /*0e00*/ 	.word	0x00000037


	//----- nvinfo : EIATTR_FRAME_SIZE
	.align		4
.L_645:
        /*0e04*/ 	.byte	0x04, 0x11
        /*0e06*/ 	.short	(.L_647 - .L_646)
	.align		4
.L_646:
        /*0e08*/ 	.word	index@(_ZN4vllm25paged_attention_v2_kernelI13__nv_bfloat16S1_Li120ELi8ELi128ELNS_18Fp8KVCacheDataTypeE0ELb0ELi512EEEvPfS3_PT_PKS4_PKT0_SA_ifPKiSC_iPKfiiiSE_SE_iiiii)
        /*0e0c*/ 	.word	0x00000000


	//----- nvinfo : EIATTR_REGCOUNT
	.align		4
.L_647:
        /*0e10*/ 	.byte	0x04, 0x2f
        /*0e12*/ 	.short	(.L_649 - .L_648)
	.align		4
.L_648:
        /*0e14*/ 	.word	index@(_ZN4vllm25paged_attention_v2_kernelI13__nv_bfloat16S1_Li128ELi8ELi128ELNS_18Fp8KVCacheDataTypeE0ELb0ELi512EEEvPfS3_PT_PKS4_PKT0_SA_ifPKiSC_iPKfiiiSE_SE_iiiii)
        /*0e18*/ 	.word	0x00000038


	//----- nvinfo : EIATTR_FRAME_SIZE
	.align		4
.L_649:
        /*0e1c*/ 	.byte	0x04, 0x11
        /*0e1e*/ 	.short	(.L_651 - .L_650)
	.align		4
.L_650:
        /*0e20*/ 	.word	index@(_ZN4vllm25paged_attention_v2_kernelI13__nv_bfloat16S1_Li128ELi8ELi128ELNS_18Fp8KVCacheDataTypeE0ELb0ELi512EEEvPfS3_PT_PKS4_PKT0_SA_ifPKiSC_iPKfiiiSE_SE_iiiii)
        /*0e24*/ 	.word	0x00000000


	//----- nvinfo : EIATTR_REGCOUNT
	.align		4
.L_651:
        /*0e28*/ 	.byte	0x04, 0x2f
        /*0e2a*/ 	.short	(.L_653 - .L_652)
	.align		4
.L_652:
        /*0e2c*/ 	.word	index@(_ZN4vllm25paged_attention_v2_kernelI13__nv_bfloat16S1_Li192ELi8ELi128ELNS_18Fp8KVCacheDataTypeE0ELb0ELi512EEEvPfS3_PT_PKS4_PKT0_SA_ifPKiSC_iPKfiiiSE_SE_iiiii)
        /*0e30*/ 	.word	0x0000004e


	//----- nvinfo : EIATTR_FRAME_SIZE
	.align		4
.L_653:
        /*0e34*/ 	.byte	0x04, 0x11
        /*0e36*/ 	.short	(.L_655 - .L_654)
	.align		4
.L_654:
        /*0e38*/ 	.word	index@(_ZN4vllm25paged_attention_v2_kernelI13__nv_bfloat16S1_Li192ELi8ELi128ELNS_18Fp8KVCacheDataTypeE0ELb0ELi512EEEvPfS3_PT_PKS4_PKT0_SA_ifPKiSC_iPKfiiiSE_SE_iiiii)
        /*0e3c*/ 	.word	0x00000000


	//----- nvinfo : EIATTR_REGCOUNT
	.align		4
.L_655:
        /*0e40*/ 	.byte	0x04, 0x2f
        /*0e42*/ 	.short	(.L_657 - .L_656)
	.align		4
.L_656:
        /*0e44*/ 	.word	index@(_ZN4vllm25paged_attention_v2_kernelI13__nv_bfloat16S1_Li256ELi8ELi128ELNS_18Fp8KVCacheDataTypeE0ELb0ELi512EEEvPfS3_PT_PKS4_PKT0_SA_ifPKiSC_iPKfiiiSE_SE_iiiii)
        /*0e48*/ 	.word	0x00000060


	//----- nvinfo : EIATTR_FRAME_SIZE
	.align		4
.L_657:
        /*0e4c*/ 	.byte	0x04, 0x11
        /*0e4e*/ 	.short	(.L_659 - .L_658)
	.align		4
.L_658:
        /*0e50*/ 	.word	index@(_ZN4vllm25paged_attention_v2_kernelI13__nv_bfloat16S1_Li256ELi8ELi128ELNS_18Fp8KVCacheDataTypeE0ELb0ELi512EEEvPfS3_PT_PKS4_PKT0_SA_ifPKiSC_iPKfiiiSE_SE_iiiii)
        /*0e54*/ 	.word	0x00000000


	//----- nvinfo : EIATTR_REGCOUNT
	.align		4
.L_659:
        /*0e58*/ 	.byte	0x04, 0x2f
        /*0e5a*/ 	.short	(.L_661 - .L_660)
	.align		4
.L_660:
        /*0e5c*/ 	.word	index@(_ZN4vllm25paged_attention_v2_kernelI13__nv_bfloat16S1_Li32ELi16ELi128ELNS_18Fp8KVCacheDataTypeE0ELb1ELi512EEEvPfS3_PT_PKS4_PKT0_SA_ifPKiSC_iPKfiiiSE_SE_iiiii)
        /*0e60*/ 	.word	0x00000028


	//----- nvinfo : EIATTR_FRAME_SIZE
	.align		4
.L_661:
        /*0e64*/ 	.byte	0x04, 0x11
        /*0e66*/ 	.short	(.L_663 - .L_662)
	.align		4
.L_662:
        /*0e68*/ 	.word	index@(_ZN4vllm25paged_attention_v2_kernelI13__nv_bfloat16S1_Li32ELi16ELi128ELNS_18Fp8KVCacheDataTypeE0ELb1ELi512EEEvPfS3_PT_PKS4_PKT0_SA_ifPKiSC_iPKfiiiSE_SE_iiiii)
        /*0e6c*/ 	.word	0x00000000


	//----- nvinfo : EIATTR_REGCOUNT
	.align		4
.L_663:
        /*0e70*/ 	.byte	0x04, 0x2f
        /*0e72*/ 	.short	(.L_665 - .L_664)
	.align		4
.L_664:
        /*0e74*/ 	.word	index@(_ZN4vllm25paged_attention_v2_kernelI13__nv_bfloat16S1_Li64ELi16ELi128ELNS_18Fp8KVCacheDataTypeE0ELb1ELi512EEEvPfS3_PT_PKS4_PKT0_SA_ifPKiSC_iPKfiiiSE_SE_iiiii)
        /*0e78*/ 	.word	0x00000028


	//----- nvinfo : EIATTR_FRAME_SIZE
	.align		4
.L_665:
        /*0e7c*/ 	.byte	0x04, 0x11
        /*0e7e*/ 	.short	(.L_667 - .L_666)
	.align		4
.L_666:
        /*0e80*/ 	.word	index@(_ZN4vllm25paged_attention_v2_kernelI13__nv_bfloat16S1_Li64ELi16ELi128ELNS_18Fp8KVCacheDataTypeE0ELb1ELi512EEEvPfS3_PT_PKS4_PKT0_SA_ifPKiSC_iPKfiiiSE_SE_iiiii)
        /*0e84*/ 	.word	0x00000000


	//----- nvinfo : EIATTR_REGCOUNT
	.align		4
.L_667:
        /*0e88*/ 	.byte	0x04, 0x2f
        /*0e8a*/ 	.short	(.L_669 - .L_668)
	.align		4
.L_668:
        /*0e8c*/ 	.word	index@(_ZN4vllm25paged_attention_v2_kernelI13__nv_bfloat16S1_Li80ELi16ELi128ELNS_18Fp8KVCacheDataTypeE0ELb1ELi512EEEvPfS3_PT_PKS4_PKT0_SA_ifPKiSC_iPKfiiiSE_SE_iiiii)
        /*0e90*/ 	.word	0x00000030


	//----- nvinfo : EIATTR_FRAME_SIZE
	.align		4
.L_669:
        /*0e94*/ 	.byte	0x04, 0x11
        /*0e96*/ 	.short	(.L_671 - .L_670)
	.align		4
.L_670:
        /*0e98*/ 	.word	index@(_ZN4vllm25paged_attention_v2_kernelI13__nv_bfloat16S1_Li80ELi16ELi128ELNS_18Fp8KVCacheDataTypeE0ELb1ELi512EEEvPfS3_PT_PKS4_PKT0_SA_ifPKiSC_iPKfiiiSE_SE_iiiii)
        /*0e9c*/ 	.word	0x00000000


	//----- nvinfo : EIATTR_REGCOUNT
	.align		4
.L_671:
        /*0ea0*/ 	.byte	0x04, 0x2f
        /*0ea2*/ 	.short	(.L_673 - .L_672)
	.align		4
.L_672:
        /*0ea4*/ 	.word	index@(_ZN4vllm25paged_attention_v2_kernelI13__nv_bfloat16S1_Li96ELi16ELi128ELNS_18Fp8KVCacheDataTypeE0ELb1ELi512EEEvPfS3_PT_PKS4_PKT0_SA_ifPKiSC_iPKfiiiSE_SE_iiiii)
        /*0ea8*/ 	.word	0x00000028


	//----- nvinfo : EIATTR_FRAME_SIZE
	.align		4
.L_673:
        /*0eac*/ 	.byte	0x04, 0x11
        /*0eae*/ 	.short	(.L_675 - .L_674)
	.align		4
.L_674:
        /*0eb0*/ 	.word	index@(_ZN4vllm25paged_attention_v2_kernelI13__nv_bfloat16S1_Li96ELi16ELi128ELNS_18Fp8KVCacheDataTypeE0ELb1ELi512EEEvPfS3_PT_PKS4_PKT0_SA_ifPKiSC_iPKfiiiSE_SE_iiiii)
        /*0eb4*/ 	.word	0x00000000


	//----- nvinfo : EIATTR_REGCOUNT
	.align		4
.L_675:
        /*0eb8*/ 	.byte	0x04, 0x2f
        /*0eba*/ 	.short	(.L_677 - .L_676)
	.align		4
.L_676:
        /*0ebc*/ 	.word	index@(_ZN4vllm25paged_attention_v2_kernelI13__nv_bfloat16S1_Li112ELi16ELi128ELNS_18Fp8KVCacheDataTypeE0ELb1ELi512EEEvPfS3_PT_PKS4_PKT0_SA_ifPKiSC_iPKfiiiSE_SE_iiiii)
        /*0ec0*/ 	.word	0x00000028


	//----- nvinfo : EIATTR_FRAME_SIZE
	.align		4
.L_677:
        /*0ec4*/ 	.byte	0x04, 0x11
        /*0ec6*/ 	.short	(.L_679 - .L_678)
	.align		4
.L_678:
        /*0ec8*/ 	.word	index@(_ZN4vllm25paged_attention_v2_kernelI13__nv_bfloat16S1_Li112ELi16ELi128ELNS_18Fp8KVCacheDataTypeE0ELb1ELi512EEEvPfS3_PT_PKS4_PKT0_SA_ifPKiSC_iPKfiiiSE_SE_iiiii)
        /*0ecc*/ 	.word	0x00000000


	//----- nvinfo : EIATTR_REGCOUNT
	.align		4
.L_679:
        /*0ed0*/ 	.byte	0x04, 0x2f
        /*0ed2*/ 	.short	(.L_681 - .L_680)
	.align		4
.L_680:
        /*0ed4*/ 	.word	index@(_ZN4vllm25paged_attention_v2_kernelI13__nv_bfloat16S1_Li120ELi16ELi128ELNS_18Fp8KVCacheDataTypeE0ELb1ELi512EEEvPfS3_PT_PKS4_PKT0_SA_ifPKiSC_iPKfiiiSE_SE_iiiii)
        /*0ed8*/ 	.word	0x00000030


	//----- nvinfo : EIATTR_FRAME_SIZE
	.align		4
.L_681:
        /*0edc*/ 	.byte	0x04, 0x11
        /*0ede*/ 	.short	(.L_683 - .L_682)
	.align		4
.L_682:
        /*0ee0*/ 	.word	index@(_ZN4vllm25paged_attention_v2_kernelI13__nv_bfloat16S1_Li120ELi16ELi128ELNS_18Fp8KVCacheDataTypeE0ELb1ELi512EEEvPfS3_PT_PKS4_PKT0_SA_ifPKiSC_iPKfiiiSE_SE_iiiii)
        /*0ee4*/ 	.word	0x00000000


	//----- nvinfo : EIATTR_REGCOUNT
	.align		4
.L_683:
        /*0ee8*/ 	.byte	0x04, 0x2f
        /*0eea*/ 	.short	(.L_685 - .L_684)
	.align		4
.L_684:
        /*0eec*/ 	.word	index@(_ZN4vllm25paged_attention_v2_kernelI13__nv_bfloat16S1_Li128ELi16ELi128ELNS_18Fp8KVCacheDataTypeE0ELb1ELi512EEEvPfS3_PT_PKS4_PKT0_SA_ifPKiSC_iPKfiiiSE_SE_iiiii)
        /*0ef0*/ 	.word	0x00000028


	//----- nvinfo : EIATTR_FRAME_SIZE
	.align		4
.L_685:
        /*0ef4*/ 	.byte	0x04, 0x11
        /*0ef6*/ 	.short	(.L_687 - .L_686)
	.align		4
.L_686:
        /*0ef8*/ 	.word	index@(_ZN4vllm25paged_attention_v2_kernelI13__nv_bfloat16S1_Li128ELi16ELi128ELNS_18Fp8KVCacheDataTypeE0ELb1ELi512EEEvPfS3_PT_PKS4_PKT0_SA_ifPKiSC_iPKfiiiSE_SE_iiiii)
        /*0efc*/ 	.word	0x00000000


	//----- nvinfo : EIATTR_REGCOUNT
	.align		4
.L_687:
        /*0f00*/ 	.byte	0x04, 0x2f
        /*0f02*/ 	.short	(.L_689 - .L_688)
	.align		4
.L_688:
        /*0f04*/ 	.word	index@(_ZN4vllm25paged_attention_v2_kernelI13__nv_bfloat16S1_Li192ELi16ELi128ELNS_18Fp8KVCacheDataTypeE0ELb1ELi512EEEvPfS3_PT_PKS4_PKT0_SA_ifPKiSC_iPKfiiiSE_SE_iiiii)
        /*0f08*/ 	.word	0x00000028


	//----- nvinfo : EIATTR_FRAME_SIZE
	.align		4
.L_689:
        /*0f0c*/ 	.byte	0x04, 0x11
        /*0f0e*/ 	.short	(.L_691 - .L_690)
	.align		4
.L_690:
        /*0f10*/ 	.word	index@(_ZN4vllm25paged_attention_v2_kernelI13__nv_bfloat16S1_Li192ELi16ELi128ELNS_18Fp8KVCacheDataTypeE0ELb1ELi512EEEvPfS3_PT_PKS4_PKT0_SA_ifPKiSC_iPKfiiiSE_SE_iiiii)
        /*0f14*/ 	.word	0x00000000


	//----- nvinfo : EIATTR_REGCOUNT
	.align		4
.L_691:
        /*0f18*/ 	.byte	0x04, 0x2f
        /*0f1a*/ 	.short	(.L_693 - .L_692)
	.align		4
.L_692:
        /*0f1c*/ 	.word	index@(_ZN4vllm25paged_attention_v2_kernelI13__nv_bfloat16S1_Li256ELi16ELi128ELNS_18Fp8KVCacheDataTypeE0ELb1ELi512EEEvPfS3_PT_PKS4_PKT0_SA_ifPKiSC_iPKfiiiSE_SE_iiiii)
        /*0f20*/ 	.word	0x00000038


	//----- nvinfo : EIATTR_FRAME_SIZE
	.align		4
.L_693:
        /*0f24*/ 	.byte	0x04, 0x11
        /*0f26*/ 	.short	(.L_695 - .L_694)
	.align		4
.L_694:
        /*0f28*/ 	.word	index@(_ZN4vllm25paged_attention_v2_kernelI13__nv_bfloat16S1_Li256ELi16ELi128ELNS_18Fp8KVCacheDataTypeE0ELb1ELi512EEEvPfS3_PT_PKS4_PKT0_SA_ifPKiSC_iPKfiiiSE_SE_iiiii)
        /*0f2c*/ 	.word	0x00000000


	//----- nvinfo : EIATTR_REGCOUNT
	.align		4
.L_695:
        /*0f30*/ 	.byte	0x04, 0x2f
        /*0f32*/ 	.short	(.L_697 - .L_696)
	.align		4
.L_696:
        /*0f34*/ 	.word	index@(_ZN4vllm25paged_attention_v2_kernelI13__nv_bfloat16S1_Li32ELi16ELi128ELNS_18Fp8KVCacheDataTypeE0ELb0ELi512EEEvPfS3_PT_PKS4_PKT0_SA_ifPKiSC_iPKfiiiSE_SE_iiiii)
        /*0f38*/ 	.word	0x00000028


	//----- nvinfo : EIATTR_FRAME_SIZE
	.align		4
.L_697:
        /*0f3c*/ 	.byte	0x04, 0x11
        /*0f3e*/ 	.short	(.L_699 - .L_698)
	.align		4
.L_698:
        /*0f40*/ 	.word	index@(_ZN4vllm25paged_attention_v2_kernelI13__nv_bfloat16S1_Li32ELi16ELi128ELNS_18Fp8KVCacheDataTypeE0ELb0ELi512EEEvPfS3_PT_PKS4_PKT0_SA_ifPKiSC_iPKfiiiSE_SE_iiiii)
        /*0f44*/ 	.word	0x00000000


	//----- nvinfo : EIATTR_REGCOUNT
	.align		4
.L_699:
        /*0f48*/ 	.byte	0x04, 0x2f
        /*0f4a*/ 	.short	(.L_701 - .L_700)
	.align		4
.L_700:
        /*0f4c*/ 	.word	index@(_ZN4vllm25paged_attention_v2_kernelI13__nv_bfloat16S1_Li64ELi16ELi128ELNS_18Fp8KVCacheDataTypeE0ELb0ELi512EEEvPfS3_PT_PKS4_PKT0_SA_ifPKiSC_iPKfiiiSE_SE_iiiii)
        /*0f50*/ 	.word	0x00000038


	//----- nvinfo : EIATTR_FRAME_SIZE
	.align		4
.L_701:
        /*0f54*/ 	.byte	0x04, 0x11
        /*0f56*/ 	.short	(.L_703 - .L_702)
	.align		4
.L_702:
        /*0f58*/ 	.word	index@(_ZN4vllm25paged_attention_v2_kernelI13__nv_bfloat16S1_Li64ELi16ELi128ELNS_18Fp8KVCacheDataTypeE0ELb0ELi512EEEvPfS3_PT_PKS4_PKT0_SA_ifPKiSC_iPKfiiiSE_SE_iiiii)
        /*0f5c*/ 	.word	0x00000000


	//----- nvinfo : EIATTR_REGCOUNT
	.align		4
.L_703:
        /*0f60*/ 	.byte	0x04, 0x2f
        /*0f62*/ 	.short	(.L_705 - .L_704)
	.align		4
.L_704:
        /*0f64*/ 	.word	index@(_ZN4vllm25paged_attention_v2_kernelI13__nv_bfloat16S1_Li80ELi16ELi128ELNS_18Fp8KVCacheDataTypeE0ELb0ELi512EEEvPfS3_PT_PKS4_PKT0_SA_ifPKiSC_iPKfiiiSE_SE_iiiii)
        /*0f68*/ 	.word	0x00000047


	//----- nvinfo : EIATTR_FRAME_SIZE
	.align		4
.L_705:
        /*0f6c*/ 	.byte	0x04, 0x11
        /*0f6e*/ 	.short	(.L_707 - .L_706)
	.align		4
.L_706:
        /*0f70*/ 	.word	index@(_ZN4vllm25paged_attention_v2_kernelI13__nv_bfloat16S1_Li80ELi16ELi128ELNS_18Fp8KVCacheDataTypeE0ELb0ELi512EEEvPfS3_PT_PKS4_PKT0_SA_ifPKiSC_iPKfiiiSE_SE_iiiii)
        /*0f74*/ 	.word	0x00000000


	//----- nvinfo : EIATTR_REGCOUNT
	.align		4
.L_707:
        /*0f78*/ 	.byte	0x04, 0x2f
        /*0f7a*/ 	.short	(.L_709 - .L_708)
	.align		4
.L_708:
        /*0f7c*/ 	.word	index@(_ZN4vllm25paged_attention_v2_kernelI13__nv_bfloat16S1_Li96ELi16ELi128ELNS_18Fp8KVCacheDataTypeE0ELb0ELi512EEEvPfS3_PT_PKS4_PKT0_SA_ifPKiSC_iPKfiiiSE_SE_iiiii)
        /*0f80*/ 	.word	0x00000050


	//----- nvinfo : EIATTR_FRAME_SIZE
	.align		4
.L_709:
        /*0f84*/ 	.byte	0x04, 0x11
        /*0f86*/ 	.short	(.L_711 - .L_710)
	.align		4
.L_710:
        /*0f88*/ 	.word	index@(_ZN4vllm25paged_attention_v2_kernelI13__nv_bfloat16S1_Li96ELi16ELi128ELNS_18Fp8KVCacheDataTypeE0ELb0ELi512EEEvPfS3_PT_PKS4_PKT0_SA_ifPKiSC_iPKfiiiSE_SE_iiiii)
        /*0f8c*/ 	.word	0x00000000


	//----- nvinfo : EIATTR_REGCOUNT
	.align		4
.L_711:
        /*0f90*/ 	.byte	0x04, 0x2f
        /*0f92*/ 	.short	(.L_713 - .L_712)
	.align		4
.L_712:
        /*0f94*/ 	.word	index@(_ZN4vllm25paged_attention_v2_kernelI13__nv_bfloat16S1_Li112ELi16ELi128ELNS_18Fp8KVCacheDataTypeE0ELb0ELi512EEEvPfS3_PT_PKS4_PKT0_SA_ifPKiSC_iPKfiiiSE_SE_iiiii)
        /*0f98*/ 	.word	0x00000050


	//----- nvinfo : EIATTR_FRAME_SIZE
	.align		4
.L_713:
        /*0f9c*/ 	.byte	0x04, 0x11
        /*0f9e*/ 	.short	(.L_715 - .L_714)
	.align		4
.L_714:
        /*0fa0*/ 	.word	index@(_ZN4vllm25paged_attention_v2_kernelI13__nv_bfloat16S1_Li112ELi16ELi128ELNS_18Fp8KVCacheDataTypeE0ELb0ELi512EEEvPfS3_PT_PKS4_PKT0_SA_ifPKiSC_iPKfiiiSE_SE_iiiii)
        /*0fa4*/ 	.word	0x00000000


	//----- nvinfo : EIATTR_REGCOUNT
	.align		4
.L_715:
        /*0fa8*/ 	.byte	0x04, 0x2f
        /*0faa*/ 	.short	(.L_717 - .L_716)
	.align		4
.L_716:
        /*0fac*/ 	.word	index@(_ZN4vllm25paged_attention_v2_kernelI13__nv_bfloat16S1_Li120ELi16ELi128ELNS_18Fp8KVCacheDataTypeE0ELb0ELi512EEEvPfS3_PT_PKS4_PKT0_SA_ifPKiSC_iPKfiiiSE_SE_iiiii)
        /*0fb0*/ 	.word	0x0000005f


	//----- nvinfo : EIATTR_FRAME_SIZE
	.align		4
.L_717:
        /*0fb4*/ 	.byte	0x04, 0x11
        /*0fb6*/ 	.short	(.L_719 - .L_718)
	.align		4
.L_718:
        /*0fb8*/ 	.word	index@(_ZN4vllm25paged_attention_v2_kernelI13__nv_bfloat16S1_Li120ELi16ELi128ELNS_18Fp8KVCacheDataTypeE0ELb0ELi512EEEvPfS3_PT_PKS4_PKT0_SA_ifPKiSC_iPKfiiiSE_SE_iiiii)
        /*0fbc*/ 	.word	0x00000000


	//----- nvinfo : EIATTR_REGCOUNT
	.align		4
.L_719:
        /*0fc0*/ 	.byte	0x04, 0x2f
        /*0fc2*/ 	.short	(.L_721 - .L_720)
	.align		4
.L_720:
        /*0fc4*/ 	.word	index@(_ZN4vllm25paged_attention_v2_kernelI13__nv_bfloat16S1_Li128ELi16ELi128ELNS_18Fp8KVCacheDataTypeE0ELb0ELi512EEEvPfS3_PT_PKS4_PKT0_SA_ifPKiSC_iPKfiiiSE_SE_iiiii)
        /*0fc8*/ 	.word	0x0000005f


	//----- nvinfo : EIATTR_FRAME_SIZE
	.align		4
.L_721:
        /*0fcc*/ 	.byte	0x04, 0x11
        /*0fce*/ 	.short	(.L_723 - .L_722)
	.align		4
.L_722:
        /*0fd0*/ 	.word	index@(_ZN4vllm25paged_attention_v2_kernelI13__nv_bfloat16S1_Li128ELi16ELi128ELNS_18Fp8KVCacheDataTypeE0ELb0ELi512EEEvPfS3_PT_PKS4_PKT0_SA_ifPKiSC_iPKfiiiSE_SE_iiiii)
        /*0fd4*/ 	.word	0x00000000


	//----- nvinfo : EIATTR_REGCOUNT
	.align		4
.L_723:
        /*0fd8*/ 	.byte	0x04, 0x2f
        /*0fda*/ 	.short	(.L_725 - .L_724)
	.align		4
.L_724:
        /*0fdc*/ 	.word	index@(_ZN4vllm25paged_attention_v2_kernelI13__nv_bfloat16S1_Li192ELi16ELi128ELNS_18Fp8KVCacheDataTypeE0ELb0ELi512EEEvPfS3_PT_PKS4_PKT0_SA_ifPKiSC_iPKfiiiSE_SE_iiiii)
        /*0fe0*/ 	.word	0x0000007e


	//----- nvinfo : EIATTR_FRAME_SIZE
	.align		4
.L_725:
        /*0fe4*/ 	.byte	0x04, 0x11
        /*0fe6*/ 	.short	(.L_727 - .L_726)
	.align		4
.L_726:
        /*0fe8*/ 	.word	index@(_ZN4vllm25paged_attention_v2_kernelI13__nv_bfloat16S1_Li192ELi16ELi128ELNS_18Fp8KVCacheDataTypeE0ELb0ELi512EEEvPfS3_PT_PKS4_PKT0_SA_ifPKiSC_iPKfiiiSE_SE_iiiii)
        /*0fec*/ 	.word	0x00000000


	//----- nvinfo : EIATTR_REGCOUNT
	.align		4
.L_727:
        /*0ff0*/ 	.byte	0x04, 0x2f
        /*0ff2*/ 	.short	(.L_729 - .L_728)
	.align		4
.L_728:
        /*0ff4*/ 	.word	index@(_ZN4vllm25paged_attention_v2_kernelI13__nv_bfloat16S1_Li256ELi16ELi128ELNS_18Fp8KVCacheDataTypeE0ELb0ELi512EEEvPfS3_PT_PKS4_PKT0_SA_ifPKiSC_iPKfiiiSE_SE_iiiii)
        /*0ff8*/ 	.word	0x000000a4


	//----- nvinfo : EIATTR_FRAME_SIZE
	.align		4
.L_729:
        /*0ffc*/ 	.byte	0x04, 0x11
        /*0ffe*/ 	.short	(.L_731 - .L_730)
	.align		4
.L_730:
        /*1000*/ 	.word	index@(_ZN4vllm25paged_attention_v2_kernelI13__nv_bfloat16S1_Li256ELi16ELi128ELNS_18Fp8KVCacheDataTypeE0ELb0ELi512EEEvPfS3_PT_PKS4_PKT0_SA_ifPKiSC_iPKfiiiSE_SE_iiiii)
        /*1004*/ 	.word	0x00000000


	//----- nvinfo : EIATTR_REGCOUNT
	.align		4
.L_731:
        /*1008*/ 	.byte	0x04, 0x2f
        /*100a*/ 	.short	(.L_733 - .L_732)
	.align		4
.L_732:
        /*100c*/ 	.word	index@(_ZN4vllm25paged_attention_v2_kernelI13__nv_bfloat16S1_Li32ELi32ELi128ELNS_18Fp8KVCacheDataTypeE0ELb1ELi512EEEvPfS3_PT_PKS4_PKT0_SA_ifPKiSC_iPKfiiiSE_SE_iiiii)
        /*1010*/ 	.word	0x0000002f


	//----- nvinfo : EIATTR_FRAME_SIZE
	.align		4
.L_733:
        /*1014*/ 	.byte	0x04, 0x11
        /*1016*/ 	.short	(.L_735 - .L_734)
	.align		4
.L_734:
        /*1018*/ 	.word	index@(_ZN4vllm25paged_attention_v2_kernelI13__nv_bfloat16S1_Li32ELi32ELi128ELNS_18Fp8KVCacheDataTypeE0ELb1ELi512EEEvPfS3_PT_PKS4_PKT0_SA_ifPKiSC_iPKfiiiSE_SE_iiiii)
        /*101c*/ 	.word	0x00000000


	//----- nvinfo : EIATTR_REGCOUNT
	.align		4
.L_735:
        /*1020*/ 	.byte	0x04, 0x2f
        /*1022*/ 	.short	(.L_737 - .L_736)
	.align		4
.L_736:
        /*1024*/ 	.word	index@(_ZN4vllm25paged_attention_v2_kernelI13__nv_bfloat16S1_Li64ELi32ELi128ELNS_18Fp8KVCacheDataTypeE0ELb1ELi512EEEvPfS3_PT_PKS4_PKT0_SA_ifPKiSC_iPKfiiiSE_SE_iiiii)
        /*1028*/ 	.word	0x0000004e


	//----- nvinfo : EIATTR_FRAME_SIZE
	.align		4
.L_737:
        /*102c*/ 	.byte	0x04, 0x11
        /*102e*/ 	.short	(.L_739 - .L_738)
	.align		4
.L_738:
        /*1030*/ 	.word	index@(_ZN4vllm25paged_attention_v2_kernelI13__nv_bfloat16S1_Li64ELi32ELi128ELNS_18Fp8KVCacheDataTypeE0ELb1ELi512EEEvPfS3_PT_PKS4_PKT0_SA_ifPKiSC_iPKfiiiSE_SE_iiiii)
        /*1034*/ 	.word	0x00000000


	//----- nvinfo : EIATTR_REGCOUNT
	.align		4
.L_739:
        /*1038*/ 	.byte	0x04, 0x2f
        /*103a*/ 	.short	(.L_741 - .L_740)
	.align		4
.L_740:
        /*103c*/ 	.word	index@(_ZN4vllm25paged_attention_v2_kernelI13__nv_bfloat16S1_Li80ELi32ELi128ELNS_18Fp8KVCacheDataTypeE0ELb1ELi512EEEvPfS3_PT_PKS4_PKT0_SA_ifPKiSC_iPKfiiiSE_SE_iiiii)
        /*1040*/ 	.word	0x0000007d


	//----- nvinfo : EIATTR_FRAME_SIZE
	.align		4
.L_741:
        /*1044*/ 	.byte	0x04, 0x11
        /*1046*/ 	.short	(.L_743 - .L_742)
	.align		4
.L_742:
        /*1048*/ 	.word	index@(_ZN4vllm25paged_attention_v2_kernelI13__nv_bfloat16S1_Li80ELi32ELi128ELNS_18Fp8KVCacheDataTypeE0ELb1ELi512EEEvPfS3_PT_PKS4_PKT0_SA_ifPKiSC_iPKfiiiSE_SE_iiiii)
        /*104c*/ 	.word	0x00000000


	//----- nvinfo : EIATTR_REGCOUNT
	.align		4
.L_743:
        /*1050*/ 	.byte	0x04, 0x2f
        /*1052*/ 	.short	(.L_745 - .L_744)
	.align		4
.L_744:
        /*1054*/ 	.word	index@(_ZN4vllm25paged_attention_v2_kernelI13__nv_bfloat16S1_Li96ELi32ELi128ELNS_18Fp8KVCacheDataTypeE0ELb1ELi512EEEvPfS3_PT_PKS4_PKT0_SA_ifPKiSC_iPKfiiiSE_SE_iiiii)
        /*1058*/ 	.word	0x00000080


	//----- nvinfo : EIATTR_FRAME_SIZE
	.align		4
.L_745:
        /*105c*/ 	.byte	0x04, 0x11
        /*105e*/ 	.short	(.L_747 - .L_746)
	.align		4
.L_746:
        /*1060*/ 	.word	index@(_ZN4vllm25paged_attention_v2_kernelI13__nv_bfloat16S1_Li96ELi32ELi128ELNS_18Fp8KVCacheDataTypeE0ELb1ELi512EEEvPfS3_PT_PKS4_PKT0_SA_ifPKiSC_iPKfiiiSE_SE_iiiii)
        /*1064*/ 	.word	0x00000000


	//----- nvinfo : EIATTR_REGCOUNT
	.align		4
.L_747:
        /*1068*/ 	.byte	0x04, 0x2f
        /*106a*/ 	.short	(.L_749 - .L_748)
	.align		4
.L_748:
        /*106c*/ 	.word	index@(_ZN4vllm25paged_attention_v2_kernelI13__nv_bfloat16S1_Li112ELi32ELi128ELNS_18Fp8KVCacheDataTypeE0ELb1ELi512EEEvPfS3_PT_PKS4_PKT0_SA_ifPKiSC_iPKfiiiSE_SE_iiiii)
        /*1070*/ 	.word	0x000000a4


	//----- nvinfo : EIATTR_FRAME_SIZE
	.align		4
.L_749:
        /*1074*/ 	.byte	0x04, 0x11
        /*1076*/ 	.short	(.L_751 - .L_750)
	.align		4
.L_750:
        /*1078*/ 	.word	index@(_ZN4vllm25paged_attention_v2_kernelI13__nv_bfloat16S1_Li112ELi32ELi128ELNS_18Fp8KVCacheDataTypeE0ELb1ELi512EEEvPfS3_PT_PKS4_PKT0_SA_ifPKiSC_iPKfiiiSE_SE_iiiii)
        /*107c*/ 	.word	0x00000000


	//----- nvinfo : EIATTR_REGCOUNT
	.align		4
.L_751:
        /*1080*/ 	.byte	0x04, 0x2f
        /*1082*/ 	.short	(.L_753 - .L_752)
	.align		4
.L_752:
        /*1084*/ 	.word	index@(_ZN4vllm25paged_attention_v2_kernelI13__nv_bfloat16S1_Li120ELi32ELi128ELNS_18Fp8KVCacheDataTypeE0ELb1ELi512EEEvPfS3_PT_PKS4_PKT0_SA_ifPKiSC_iPKfiiiSE_SE_iiiii)
        /*1088*/ 	.word	0x000000a6


	//----- nvinfo : EIATTR_FRAME_SIZE
	.align		4
.L_753:
        /*108c*/ 	.byte	0x04, 0x11
        /*108e*/ 	.short	(.L_755 - .L_754)
	.align		4
.L_754:
        /*1090*/ 	.word	index@(_ZN4vllm25paged_attention_v2_kernelI13__nv_bfloat16S1_Li120ELi32ELi128ELNS_18Fp8KVCacheDataTypeE0ELb1ELi512EEEvPfS3_PT_PKS4_PKT0_SA_ifPKiSC_iPKfiiiSE_SE_iiiii)
        /*1094*/ 	.word	0x00000000


	//----- nvinfo : EIATTR_REGCOUNT
	.align		4
.L_755:
        /*1098*/ 	.byte	0x04, 0x2f
        /*109a*/ 	.short	(.L_757 - .L_756)
	.align		4
.L_756:
        /*109c*/ 	.word	index@(_ZN4vllm25paged_attention_v2_kernelI13__nv_bfloat16S1_Li128ELi32ELi128ELNS_18Fp8KVCacheDataTypeE0ELb1ELi512EEEvPfS3_PT_PKS4_PKT0_SA_ifPKiSC_iPKfiiiSE_SE_iiiii)
        /*10a0*/ 	.word	0x000000a5


	//----- nvinfo : EIATTR_FRAME_SIZE
	.align		4
.L_757:
        /*10a4*/ 	.byte	0x04, 0x11
        /*10a6*/ 	.short	(.L_759 - .L_758)
	.align		4
.L_758:
        /*10a8*/ 	.word	index@(_ZN4vllm25paged_attention_v2_kernelI13__nv_bfloat16S1_Li128ELi32ELi128ELNS_18Fp8KVCacheDataTypeE0ELb1ELi512EEEvPfS3_PT_PKS4_PKT0_SA_ifPKiSC_iPKfiiiSE_SE_iiiii)
        /*10ac*/ 	.word	0x00000000


	//----- nvinfo : EIATTR_REGCOUNT
	.align		4
.L_759:
        /*10b0*/ 	.byte	0x04, 0x2f
        /*10b2*/ 	.short	(.L_761 - .L_760)
	.align		4
.L_760:
        /*10b4*/ 	.word	index@(_ZN4vllm25paged_attention_v2_kernelI13__nv_bfloat16S1_Li192ELi32ELi128ELNS_18Fp8KVCacheDataTypeE0ELb1ELi512EEEvPfS3_PT_PKS4_PKT0_SA_ifPKiSC_iPKfiiiSE_SE_iiiii)
        /*10b8*/ 	.word	0x000000f9


	//----- nvinfo : EIATTR_FRAME_SIZE
	.align		4
.L_761:
        /*10bc*/ 	.byte	0x04, 0x11
        /*10be*/ 	.short	(.L_763 - .L_762)
	.align		4
.L_762:
        /*10c0*/ 	.word	index@(_ZN4vllm25paged_attention_v2_kernelI13__nv_bfloat16S1_Li192ELi32ELi128ELNS_18Fp8KVCacheDataTypeE0ELb1ELi512EEEvPfS3_PT_PKS4_PKT0_SA_ifPKiSC_iPKfiiiSE_SE_iiiii)
        /*10c4*/ 	.word	0x00000000


	//----- nvinfo : EIATTR_REGCOUNT
	.align		4
.L_763:
        /*10c8*/ 	.byte	0x04, 0x2f
        /*10ca*/ 	.short	(.L_765 - .L_764)
	.align		4
.L_764:
        /*10cc*/ 	.word	index@(_ZN4vllm25paged_attention_v2_kernelI13__nv_bfloat16S1_Li256ELi32ELi128ELNS_18Fp8KVCacheDataTypeE0ELb1ELi512EEEvPfS3_PT_PKS4_PKT0_SA_ifPKiSC_iPKfiiiSE_SE_iiiii)
        /*10d0*/ 	.word	0x000000ff


	//----- nvinfo : EIATTR_FRAME_SIZE
	.align		4
.L_765:
        /*10d4*/ 	.byte	0x04, 0x11
        /*10d6*/ 	.short	(.L_767 - .L_766)
	.align		4
.L_766:
        /*10d8*/ 	.word	index@(_ZN4vllm25paged_attention_v2_kernelI13__nv_bfloat16S1_Li256ELi32ELi128ELNS_18Fp8KVCacheDataTypeE0ELb1ELi512EEEvPfS3_PT_PKS4_PKT0_SA_ifPKiSC_iPKfiiiSE_SE_iiiii)
        /*10dc*/ 	.word	0x00000000


	//----- nvinfo : EIATTR_REGCOUNT
	.align		4
.L_767:
        /*10e0*/ 	.byte	0x04, 0x2f
        /*10e2*/ 	.short	(.L_769 - .L_768)
	.align		4
.L_768:
        /*10e4*/ 	.word	index@(_ZN4vllm25paged_attention_v2_kernelI13__nv_bfloat16S1_Li32ELi32ELi128ELNS_18Fp8KVCacheDataTypeE0ELb0ELi512EEEvPfS3_PT_PKS4_PKT0_SA_ifPKiSC_iPKfiiiSE_SE_iiiii)
        /*10e8*/ 	.word	0x00000040


	//----- nvinfo : EIATTR_FRAME_SIZE
	.align		4
.L_769:
        /*10ec*/ 	.byte	0x04, 0x11
        /*10ee*/ 	.short	(.L_771 - .L_770)
	.align		4
.L_770:
        /*10f0*/ 	.word	index@(_ZN4vllm25paged_attention_v2_kernelI13__nv_bfloat16S1_Li32ELi32ELi128ELNS_18Fp8KVCacheDataTypeE0ELb0ELi512EEEvPfS3_PT_PKS4_PKT0_SA_ifPKiSC_iPKfiiiSE_SE_iiiii)
        /*10f4*/ 	.word	0x00000000


	//----- nvinfo : EIATTR_REGCOUNT
	.align		4
.L_771:
        /*10f8*/ 	.byte	0x04, 0x2f
        /*10fa*/ 	.short	(.L_773 - .L_772)
	.align		4
.L_772:
        /*10fc*/ 	.word	index@(_ZN4vllm25paged_attention_v2_kernelI13__nv_bfloat16S1_Li64ELi32ELi128ELNS_18Fp8KVCacheDataTypeE0ELb0ELi512EEEvPfS3_PT_PKS4_PKT0_SA_ifPKiSC_iPKfiiiSE_SE_iiiii)
        /*1100*/ 	.word	0x00000060


	//----- nvinfo : EIATTR_FRAME_SIZE
	.align		4
.L_773:
        /*1104*/ 	.byte	0x04, 0x11
        /*1106*/ 	.short	(.L_775 - .L_774)
	.align		4
.L_774:
        /*1108*/ 	.word	index@(_ZN4vllm25paged_attention_v2_kernelI13__nv_bfloat16S1_Li64ELi32ELi128ELNS_18Fp8KVCacheDataTypeE0ELb0ELi512EEEvPfS3_PT_PKS4_PKT0_SA_ifPKiSC_iPKfiiiSE_SE_iiiii)
        /*110c*/ 	.word	0x00000000


	//----- nvinfo : EIATTR_REGCOUNT
	.align		4
.L_775:
        /*1110*/ 	.byte	0x04, 0x2f
        /*1112*/ 	.short	(.L_777 - .L_776)
	.align		4
.L_776:
        /*1114*/ 	.word	index@(_ZN4vllm25paged_attention_v2_kernelI13__nv_bfloat16S1_Li80ELi32ELi128ELNS_18Fp8KVCacheDataTypeE0ELb0ELi512EEEvPfS3_PT_PKS4_PKT0_SA_ifPKiSC_iPKfiiiSE_SE_iiiii)
        /*1118*/ 	.word	0x0000007f


	//----- nvinfo : EIATTR_FRAME_SIZE
	.align		4
.L_777:
        /*111c*/ 	.byte	0x04, 0x11
        /*111e*/ 	.short	(.L_779 - .L_778)
	.align		4
.L_778:
        /*1120*/ 	.word	index@(_ZN4vllm25paged_attention_v2_kernelI13__nv_bfloat16S1_Li80ELi32ELi128ELNS_18Fp8KVCacheDataTypeE0ELb0ELi512EEEvPfS3_PT_PKS4_PKT0_SA_ifPKiSC_iPKfiiiSE_SE_iiiii)
        /*1124*/ 	.word	0x00000000


	//----- nvinfo : EIATTR_REGCOUNT
	.align		4
.L_779:
        /*1128*/ 	.byte	0x04, 0x2f
        /*112a*/ 	.short	(.L_781 - .L_780)
	.align		4
.L_780:
        /*112c*/ 	.word	index@(_ZN4vllm25paged_attention_v2_kernelI13__nv_bfloat16S1_Li96ELi32ELi128ELNS_18Fp8KVCacheDataTypeE0ELb0ELi512EEEvPfS3_PT_PKS4_PKT0_SA_ifPKiSC_iPKfiiiSE_SE_iiiii)
        /*1130*/ 	.word	0x00000080


	//----- nvinfo : EIATTR_FRAME_SIZE
	.align		4
.L_781:
        /*1134*/ 	.byte	0x04, 0x11
        /*1136*/ 	.short	(.L_783 - .L_782)
	.align		4
.L_782:
        /*1138*/ 	.word	index@(_ZN4vllm25paged_attention_v2_kernelI13__nv_bfloat16S1_Li96ELi32ELi128ELNS_18Fp8KVCacheDataTypeE0ELb0ELi512EEEvPfS3_PT_PKS4_PKT0_SA_ifPKiSC_iPKfiiiSE_SE_iiiii)
        /*113c*/ 	.word	0x00000000


	//----- nvinfo : EIATTR_REGCOUNT
	.align		4
.L_783:
        /*1140*/ 	.byte	0x04, 0x2f
        /*1142*/ 	.short	(.L_785 - .L_784)
	.align		4
.L_784:
        /*1144*/ 	.word	index@(_ZN4vllm25paged_attention_v2_kernelI13__nv_bfloat16S1_Li112ELi32ELi128ELNS_18Fp8KVCacheDataTypeE0ELb0ELi512EEEvPfS3_PT_PKS4_PKT0_SA_ifPKiSC_iPKfiiiSE_SE_iiiii)
        /*1148*/ 	.word	0x000000a5


	//----- nvinfo : EIATTR_FRAME_SIZE
	.align		4
.L_785:
        /*114c*/ 	.byte	0x04, 0x11
        /*114e*/ 	.short	(.L_787 - .L_786)
	.align		4
.L_786:
        /*1150*/ 	.word	index@(_ZN4vllm25paged_attention_v2_kernelI13__nv_bfloat16S1_Li112ELi32ELi128ELNS_18Fp8KVCacheDataTypeE0ELb0ELi512EEEvPfS3_PT_PKS4_PKT0_SA_ifPKiSC_iPKfiiiSE_SE_iiiii)
        /*1154*/ 	.word	0x00000000


	//----- nvinfo : EIATTR_REGCOUNT
	.align		4
.L_787:
        /*1158*/ 	.byte	0x04, 0x2f
        /*115a*/ 	.short	(.L_789 - .L_788)
	.align		4
.L_788:
        /*115c*/ 	.word	index@(_ZN4vllm25paged_attention_v2_kernelI13__nv_bfloat16S1_Li120ELi32ELi128ELNS_18Fp8KVCacheDataTypeE0ELb0ELi512EEEvPfS3_PT_PKS4_PKT0_SA_ifPKiSC_iPKfiiiSE_SE_iiiii)
        /*1160*/ 	.word	0x000000a5


	//----- nvinfo : EIATTR_FRAME_SIZE
	.align		4
.L_789:
        /*1164*/ 	.byte	0x04, 0x11
        /*1166*/ 	.short	(.L_791 - .L_790)
	.align		4
.L_790:
        /*1168*/ 	.word	index@(_ZN4vllm25paged_attention_v2_kernelI13__nv_bfloat16S1_Li120ELi32ELi128ELNS_18Fp8KVCacheDataTypeE0ELb0ELi512EEEvPfS3_PT_PKS4_PKT0_SA_ifPKiSC_iPKfiiiSE_SE_iiiii)
        /*116c*/ 	.word	0x00000000


	//----- nvinfo : EIATTR_REGCOUNT
	.align		4
.L_791:
        /*1170*/ 	.byte	0x04, 0x2f
        /*1172*/ 	.short	(.L_793 - .L_792)
	.align		4
.L_792:
        /*1174*/ 	.word	index@(_ZN4vllm25paged_attention_v2_kernelI13__nv_bfloat16S1_Li128ELi32ELi128ELNS_18Fp8KVCacheDataTypeE0ELb0ELi512EEEvPfS3_PT_PKS4_PKT0_SA_ifPKiSC_iPKfiiiSE_SE_iiiii)
        /*1178*/ 	.word	0x000000a7


	//----- nvinfo : EIATTR_FRAME_SIZE
	.align		4
.L_793:
        /*117c*/ 	.byte	0x04, 0x11
        /*117e*/ 	.short	(.L_795 - .L_794)
	.align		4
.L_794:
        /*1180*/ 	.word	index@(_ZN4vllm25paged_attention_v2_kernelI13__nv_bfloat16S1_Li128ELi32ELi128ELNS_18Fp8KVCacheDataTypeE0ELb0ELi512EEEvPfS3_PT_PKS4_PKT0_SA_ifPKiSC_iPKfiiiSE_SE_iiiii)
        /*1184*/ 	.word	0x00000000


	//----- nvinfo : EIATTR_REGCOUNT
	.align		4
.L_795:
        /*1188*/ 	.byte	0x04, 0x2f
        /*118a*/ 	.short	(.L_797 - .L_796)
	.align		4
.L_796:
        /*118c*/ 	.word	index@(_ZN4vllm25paged_attention_v2_kernelI13__nv_bfloat16S1_Li192ELi32ELi128ELNS_18Fp8KVCacheDataTypeE0ELb0ELi512EEEvPfS3_PT_PKS4_PKT0_SA_ifPKiSC_iPKfiiiSE_SE_iiiii)
        /*1190*/ 	.word	0x000000fe


	//----- nvinfo : EIATTR_FRAME_SIZE
	.align		4
.L_797:
        /*1194*/ 	.byte	0x04, 0x11
        /*1196*/ 	.short	(.L_799 - .L_798)
	.align		4
.L_798:
        /*1198*/ 	.word	index@(_ZN4vllm25paged_attention_v2_kernelI13__nv_bfloat16S1_Li192ELi32ELi128ELNS_18Fp8KVCacheDataTypeE0ELb0ELi512EEEvPfS3_PT_PKS4_PKT0_SA_ifPKiSC_iPKfiiiSE_SE_iiiii)
        /*119c*/ 	.word	0x00000000


	//----- nvinfo : EIATTR_REGCOUNT
	.align		4
.L_799:
        /*11a0*/ 	.byte	0x04, 0x2f
        /*11a2*/ 	.short	(.L_801 - .L_800)
	.align		4
.L_800:
        /*11a4*/ 	.word	index@(_ZN4vllm25paged_attention_v2_kernelI13__nv_bfloat16S1_Li256ELi32ELi128ELNS_18Fp8KVCacheDataTypeE0ELb0ELi512EEEvPfS3_PT_PKS4_PKT0_SA_ifPKiSC_iPKfiiiSE_SE_iiiii)
        /*11a8*/ 	.word	0x000000ff


	//----- nvinfo : EIATTR_FRAME_SIZE
	.align		4
.L_801:
        /*11ac*/ 	.byte	0x04, 0x11
        /*11ae*/ 	.short	(.L_803 - .L_802)
	.align		4
.L_802:
        /*11b0*/ 	.word	index@(_ZN4vllm25paged_attention_v2_kernelI13__nv_bfloat16S1_Li256ELi32ELi128ELNS_18Fp8KVCacheDataTypeE0ELb0ELi512EEEvPfS3_PT_PKS4_PKT0_SA_ifPKiSC_iPKfiiiSE_SE_iiiii)
        /*11b4*/ 	.word	0x00000078


	//----- nvinfo : EIATTR_REGCOUNT
	.align		4
.L_803:
        /*11b8*/ 	.byte	0x04, 0x2f
        /*11ba*/ 	.short	(.L_805 - .L_804)
	.align		4
.L_804:
        /*11bc*/ 	.word	index@(_ZN4vllm25paged_attention_v2_kernelIfhLi32ELi8ELi128ELNS_18Fp8KVCacheDataTypeE1ELb1ELi512EEEvPfS2_PT_PKS3_PKT0_S9_ifPKiSB_iPKfiiiSD_SD_iiiii)
        /*11c0*/ 	.word	0x00000020


	//----- nvinfo : EIATTR_FRAME_SIZE
	.align		4
.L_805:
        /*11c4*/ 	.byte	0x04, 0x11
        /*11c6*/ 	.short	(.L_807 - .L_806)
	.align		4
.L_806:
        /*11c8*/ 	.word	index@(_ZN4vllm25paged_attention_v2_kernelIfhLi32ELi8ELi128ELNS_18Fp8KVCacheDataTypeE1ELb1ELi512EEEvPfS2_PT_PKS3_PKT0_S9_ifPKiSB_iPKfiiiSD_SD_iiiii)
        /*11cc*/ 	.word	0x00000000


	//----- nvinfo : EIATTR_REGCOUNT
	.align		4
.L_807:
        /*11d0*/ 	.byte	0x04, 0x2f
        /*11d2*/ 	.short	(.L_809 - .L_808)
	.align		4
.L_808:
        /*11d4*/ 	.word	index@(_ZN4vllm25paged_attention_v2_kernelIfhLi64ELi8ELi128ELNS_18Fp8KVCacheDataTypeE1ELb1ELi512EEEvPfS2_PT_PKS3_PKT0_S9_ifPKiSB_iPKfiiiSD_SD_iiiii)
        /*11d8*/ 	.word	0x00000020


	//----- nvinfo : EIATTR_FRAME_SIZE
	.align		4
.L_809:
        /*11dc*/ 	.byte	0x04, 0x11
        /*11de*/ 	.short	(.L_811 - .L_810)
	.align		4
.L_810:
        /*11e0*/ 	.word	index@(_ZN4vllm25paged_attention_v2_kernelIfhLi64ELi8ELi128ELNS_18Fp8KVCacheDataTypeE1ELb1ELi512EEEvPfS2_PT_PKS3_PKT0_S9_ifPKiSB_iPKfiiiSD_SD_iiiii)
        /*11e4*/ 	.word	0x00000000


	//----- nvinfo : EIATTR_REGCOUNT
	.align		4
.L_811:
        /*11e8*/ 	.byte	0x04, 0x2f
        /*11ea*/ 	.short	(.L_813 - .L_812)
	.align		4
.L_812:
        /*11ec*/ 	.word	index@(_ZN4vllm25paged_attention_v2_kernelIfhLi80ELi8ELi128ELNS_18Fp8KVCacheDataTypeE1ELb1ELi512EEEvPfS2_PT_PKS3_PKT0_S9_ifPKiSB_iPKfiiiSD_SD_iiiii)
        /*11f0*/ 	.word	0x00000020


	//----- nvinfo : EIATTR_FRAME_SIZE
	.align		4
.L_813:
        /*11f4*/ 	.byte	0x04, 0x11
        /*11f6*/ 	.short	(.L_815 - .L_814)
	.align		4
.L_814:
        /*11f8*/ 	.word	index@(_ZN4vllm25paged_attention_v2_kernelIfhLi80ELi8ELi128ELNS_18Fp8KVCacheDataTypeE1ELb1ELi512EEEvPfS2_PT_PKS3_PKT0_S9_ifPKiSB_iPKfiiiSD_SD_iiiii)
        /*11fc*/ 	.word	0x00000000


	//----- nvinfo : EIATTR_REGCOUNT
	.align		4
.L_815:
        /*1200*/ 	.byte	0x04, 0x2f
        /*1202*/ 	.short	(.L_817 - .L_816)
	.align		4
.L_816:
        /*1204*/ 	.word	index@(_ZN4vllm25paged_attention_v2_kernelIfhLi96ELi8ELi128ELNS_18Fp8KVCacheDataTypeE1ELb1ELi512EEEvPfS2_PT_PKS3_PKT0_S9_ifPKiSB_iPKfiiiSD_SD_iiiii)
        /*1208*/ 	.word	0x00000020


	//----- nvinfo : EIATTR_FRAME_SIZE
	.align		4
.L_817:
        /*120c*/ 	.byte	0x04, 0x11
        /*120e*/ 	.short	(.L_819 - .L_818)
	.align		4
.L_818:
        /*1210*/ 	.word	index@(_ZN4vllm25paged_attention_v2_kernelIfhLi96ELi8ELi128ELNS_18Fp8KVCacheDataTypeE1ELb1ELi512EEEvPfS2_PT_PKS3_PKT0_S9_ifPKiSB_iPKfiiiSD_SD_iiiii)
        /*1214*/ 	.word	0x00000000


	//----- nvinfo : EIATTR_REGCOUNT
	.align		4
.L_819:
        /*1218*/ 	.byte	0x04, 0x2f
        /*121a*/ 	.short	(.L_821 - .L_820)
	.align		4
.L_820:
        /*121c*/ 	.word	index@(_ZN4vllm25paged_attention_v2_kernelIfhLi112ELi8ELi128ELNS_18Fp8KVCacheDataTypeE1ELb1ELi512EEEvPfS2_PT_PKS3_PKT0_S9_ifPKiSB_iPKfiiiSD_SD_iiiii)
        /*1220*/ 	.word	0x00000020


	//----- nvinfo : EIATTR_FRAME_SIZE
	.align		4
.L_821:
        /*1224*/ 	.byte	0x04, 0x11
        /*1226*/ 	.short	(.L_823 - .L_822)
	.align		4
.L_822:
        /*1228*/ 	.word	index@(_ZN4vllm25paged_attention_v2_kernelIfhLi112ELi8ELi128ELNS_18Fp8KVCacheDataTypeE1ELb1ELi512EEEvPfS2_PT_PKS3_PKT0_S9_ifPKiSB_iPKfiiiSD_SD_iiiii)
        /*122c*/ 	.word	0x00000000


	//----- nvinfo : EIATTR_REGCOUNT
	.align		4
.L_823:
        /*1230*/ 	.byte	0x04, 0x2f
        /*1232*/ 	.short	(.L_825 - .L_824)
	.align		4
.L_824:
        /*1234*/ 	.word	index@(_ZN4vllm25paged_attention_v2_kernelIfhLi120ELi8ELi128ELNS_18Fp8KVCacheDataTypeE1ELb1ELi512EEEvPfS2_PT_PKS3_PKT0_S9_ifPKiSB_iPKfiiiSD_SD_iiiii)
        /*1238*/ 	.word	0x00000020


	//----- nvinfo : EIATTR_FRAME_SIZE
	.align		4
.L_825:
        /*123c*/ 	.byte	0x04, 0x11
        /*123e*/ 	.short	(.L_827 - .L_826)
	.align		4
.L_826:
        /*1240*/ 	.word	index@(_ZN4vllm25paged_attention_v2_kernelIfhLi120ELi8ELi128ELNS_18Fp8KVCacheDataTypeE1ELb1ELi512EEEvPfS2_PT_PKS3_PKT0_S9_ifPKiSB_iPKfiiiSD_SD_iiiii)
        /*1244*/ 	.word	0x00000000


	//----- nvinfo : EIATTR_REGCOUNT
	.align		4
.L_827:
        /*1248*/ 	.byte	0x04, 0x2f
        /*124a*/ 	.short	(.L_829 - .L_828)
	.align		4
.L_828:
        /*124c*/ 	.word	index@(_ZN4vllm25paged_attention_v2_kernelIfhLi128ELi8ELi128ELNS_18Fp8KVCacheDataTypeE1ELb1ELi512EEEvPfS2_PT_PKS3_PKT0_S9_ifPKiSB_iPKfiiiSD_SD_iiiii)
        /*1250*/ 	.word	0x00000020


	//----- nvinfo : EIATTR_FRAME_SIZE
	.align		4
.L_829:
        /*1254*/ 	.byte	0x04, 0x11
        /*1256*/ 	.short	(.L_831 - .L_830)
	.align		4
.L_830:
        /*1258*/ 	.word	index@(_ZN4vllm25paged_attention_v2_kernelIfhLi128ELi8ELi128ELNS_18Fp8KVCacheDataTypeE1ELb1ELi512EEEvPfS2_PT_PKS3_PKT0_S9_ifPKiSB_iPKfiiiSD_SD_iiiii)
        /*125c*/ 	.word	0x00000000


	//----- nvinfo : EIATTR_REGCOUNT
	.align		4
.L_831:
        /*1260*/ 	.byte	0x04, 0x2f
        /*1262*/ 	.short	(.L_833 - .L_832)
	.align		4
.L_832:
        /*1264*/ 	.word	index@(_ZN4vllm25paged_attention_v2_kernelIfhLi192ELi8ELi128ELNS_18Fp8KVCacheDataTypeE1ELb1ELi512EEEvPfS2_PT_PKS3_PKT0_S9_ifPKiSB_iPKfiiiSD_SD_iiiii)
        /*1268*/ 	.word	0x00000020


	//----- nvinfo : EIATTR_FRAME_SIZE
	.align		4
.L_833:
        /*126c*/ 	.byte	0x04, 0x11
        /*126e*/ 	.short	(.L_835 - .L_834)
	.align		4
.L_834:
        /*1270*/ 	.word	index@(_ZN4vllm25paged_attention_v2_kernelIfhLi192ELi8ELi128ELNS_18Fp8KVCacheDataTypeE1ELb1ELi512EEEvPfS2_PT_PKS3_PKT0_S9_ifPKiSB_iPKfiiiSD_SD_iiiii)
        /*1274*/ 	.word	0x00000000


	//----- nvinfo : EIATTR_REGCOUNT
	.align		4
.L_835:
        /*1278*/ 	.byte	0x04, 0x2f
        /*127a*/ 	.short	(.L_837 - .L_836)
	.align		4
.L_836:
        /*127c*/ 	.word	index@(_ZN4vllm25paged_attention_v2_kernelIfhLi256ELi8ELi128ELNS_18Fp8KVCacheDataTypeE1ELb1ELi512EEEvPfS2_PT_PKS3_PKT0_S9_ifPKiSB_iPKfiiiSD_SD_iiiii)
        /*1280*/ 	.word	0x00000020


	//----- nvinfo : EIATTR_FRAME_SIZE
	.align		4
.L_837:
        /*1284*/ 	.byte	0x04, 0x11
        /*1286*/ 	.short	(.L_839 - .L_838)
	.align		4
.L_838:
        /*1288*/ 	.word	index@(_ZN4vllm25paged_attention_v2_kernelIfhLi256ELi8ELi128ELNS_18Fp8KVCacheDataTypeE1ELb1ELi512EEEvPfS2_PT_PKS3_PKT0_S9_ifPKiSB_iPKfiiiSD_SD_iiiii)
        /*128c*/ 	.word	0x00000000


	//----- nvinfo : EIATTR_REGCOUNT
	.align		4
.L_839:
        /*1290*/ 	.byte	0x04, 0x2f
        /*1292*/ 	.short	(.L_841 - .L_840)
	.align		4
.L_840:
        /*1294*/ 	.word	index@(_ZN4vllm25paged_attention_v2_kernelIfhLi32ELi8ELi128ELNS_18Fp8KVCacheDataTypeE1ELb0ELi512EEEvPfS2_PT_PKS3_PKT0_S9_ifPKiSB_iPKfiiiSD_SD_iiiii)
        /*1298*/ 	.word	0x00000020


	//----- nvinfo : EIATTR_FRAME_SIZE
	.align		4
.L_841:
        /*129c*/ 	.byte	0x04, 0x11
        /*129e*/ 	.short	(.L_843 - .L_842)
	.align		4
.L_842:
        /*12a0*/ 	.word	index@(_ZN4vllm25paged_attention_v2_kernelIfhLi32ELi8ELi128ELNS_18Fp8KVCacheDataTypeE1ELb0ELi512EEEvPfS2_PT_PKS3_PKT0_S9_ifPKiSB_iPKfiiiSD_SD_iiiii)
        /*12a4*/ 	.word	0x00000000


	//----- nvinfo : EIATTR_REGCOUNT
	.align		4
.L_843:
        /*12a8*/ 	.byte	0x04, 0x2f
        /*12aa*/ 	.short	(.L_845 - .L_844)
	.align		4
.L_844:
        /*12ac*/ 	.word	index@(_ZN4vllm25paged_attention_v2_kernelIfhLi64ELi8ELi128ELNS_18Fp8KVCacheDataTypeE1ELb0ELi512EEEvPfS2_PT_PKS3_PKT0_S9_ifPKiSB_iPKfiiiSD_SD_iiiii)
        /*12b0*/ 	.word	0x00000020


	//----- nvinfo : EIATTR_FRAME_SIZE
	.align		4
.L_845:
        /*12b4*/ 	.byte	0x04, 0x11
        /*12b6*/ 	.short	(.L_847 - .L_846)
	.align		4
.L_846:
        /*12b8*/ 	.word	index@(_ZN4vllm25paged_attention_v2_kernelIfhLi64ELi8ELi128ELNS_18Fp8KVCacheDataTypeE1ELb0ELi512EEEvPfS2_PT_PKS3_PKT0_S9_ifPKiSB_iPKfiiiSD_SD_iiiii)
        /*12bc*/ 	.word	0x00000000


	//----- nvinfo : EIATTR_REGCOUNT
	.align		4
.L_847:
        /*12c0*/ 	.byte	0x04, 0x2f
        /*12c2*/ 	.short	(.L_849 - .L_848)
	.align		4
.L_848:
        /*12c4*/ 	.word	index@(_ZN4vllm25paged_attention_v2_kernelIfhLi80ELi8ELi128ELNS_18Fp8KVCacheDataTypeE1ELb0ELi512EEEvPfS2_PT_PKS3_PKT0_S9_ifPKiSB_iPKfiiiSD_SD_iiiii)
        /*12c8*/ 	.word	0x00000020


	//----- nvinfo : EIATTR_FRAME_SIZE
	.align		4
.L_849:
        /*12cc*/ 	.byte	0x04, 0x11
        /*12ce*/ 	.short	(.L_851 - .L_850)
	.align		4
.L_850:
        /*12d0*/ 	.word	index@(_ZN4vllm25paged_attention_v2_kernelIfhLi80ELi8ELi128ELNS_18Fp8KVCacheDataTypeE1ELb0ELi512EEEvPfS2_PT_PKS3_PKT0_S9_ifPKiSB_iPKfiiiSD_SD_iiiii)
        /*12d4*/ 	.word	0x00000000


	//----- nvinfo : EIATTR_REGCOUNT
	.align		4
.L_851:
        /*12d8*/ 	.byte	0x04, 0x2f
        /*12da*/ 	.short	(.L_853 - .L_852)
	.align		4
.L_852:
        /*12dc*/ 	.word	index@(_ZN4vllm25paged_attention_v2_kernelIfhLi96ELi8ELi128ELNS_18Fp8KVCacheDataTypeE1ELb0ELi512EEEvPfS2_PT_PKS3_PKT0_S9_ifPKiSB_iPKfiiiSD_SD_iiiii)
        /*12e0*/ 	.word	0x00000020


	//----- nvinfo : EIATTR_FRAME_SIZE
	.align		4
.L_853:
        /*12e4*/ 	.byte	0x04, 0x11
        /*12e6*/ 	.short	(.L_855 - .L_854)
	.align		4
.L_854:
        /*12e8*/ 	.word	index@(_ZN4vllm25paged_attention_v2_kernelIfhLi96ELi8ELi128ELNS_18Fp8KVCacheDataTypeE1ELb0ELi512EEEvPfS2_PT_PKS3_PKT0_S9_ifPKiSB_iPKfiiiSD_SD_iiiii)
        /*12ec*/ 	.word	0x00000000


	//----- nvinfo : EIATTR_REGCOUNT
	.align		4
.L_855:
        /*12f0*/ 	.byte	0x04, 0x2f
        /*12f2*/ 	.short	(.L_857 - .L_856)
	.align		4
.L_856:
        /*12f4*/ 	.word	index@(_ZN4vllm25paged_attention_v2_kernelIfhLi112ELi8ELi128ELNS_18Fp8KVCacheDataTypeE1ELb0ELi512EEEvPfS2_PT_PKS3_PKT0_S9_ifPKiSB_iPKfiiiSD_SD_iiiii)
        /*12f8*/ 	.word	0x00000020


	//----- nvinfo : EIATTR_FRAME_SIZE
	.align		4
.L_857:
        /*12fc*/ 	.byte	0x04, 0x11
        /*12fe*/ 	.short	(.L_859 - .L_858)
	.align		4
.L_858:
        /*1300*/ 	.word	index@(_ZN4vllm25paged_attention_v2_kernelIfhLi112ELi8ELi128ELNS_18Fp8KVCacheDataTypeE1ELb0ELi512EEEvPfS2_PT_PKS3_PKT0_S9_ifPKiSB_iPKfiiiSD_SD_iiiii)
        /*1304*/ 	.word	0x00000000


	//----- nvinfo : EIATTR_REGCOUNT
	.align		4
.L_859:
        /*1308*/ 	.byte	0x04, 0x2f
        /*130a*/ 	.short	(.L_861 - .L_860)
	.align		4
.L_860:
        /*130c*/ 	.word	index@(_ZN4vllm25paged_attention_v2_kernelIfhLi120ELi8ELi128ELNS_18Fp8KVCacheDataTypeE1ELb0ELi512EEEvPfS2_PT_PKS3_PKT0_S9_ifPKiSB_iPKfiiiSD_SD_iiiii)
        /*1310*/ 	.word	0x00000020


	//----- nvinfo : EIATTR_FRAME_SIZE
	.align		4
.L_861:
        /*1314*/ 	.byte	0x04, 0x11
        /*1316*/ 	.short	(.L_863 - .L_862)
	.align		4
.L_862:
        /*1318*/ 	.word	index@(_ZN4vllm25paged_attention_v2_kernelIfhLi120ELi8ELi128ELNS_18Fp8KVCacheDataTypeE1ELb0ELi512EEEvPfS2_PT_PKS3_PKT0_S9_ifPKiSB_iPKfiiiSD_SD_iiiii)
        /*131c*/ 	.word	0x00000000


	//----- nvinfo : EIATTR_REGCOUNT
	.align		4
.L_863:
        /*1320*/ 	.byte	0x04, 0x2f
        /*1322*/ 	.short	(.L_865 - .L_864)
	.align		4
.L_864:
        /*1324*/ 	.word	index@(_ZN4vllm25paged_attention_v2_kernelIfhLi128ELi8ELi128ELNS_18Fp8KVCacheDataTypeE1ELb0ELi512EEEvPfS2_PT_PKS3_PKT0_S9_ifPKiSB_iPKfiiiSD_SD_iiiii)
        /*1328*/ 	.word	0x00000020


	//----- nvinfo : EIATTR_FRAME_SIZE
	.align		4
.L_865:
        /*132c*/ 	.byte	0x04, 0x11
        /*132e*/ 	.short	(.L_867 - .L_866)
	.align		4
.L_866:
        /*1330*/ 	.word	index@(_ZN4vllm25paged_attention_v2_kernelIfhLi128ELi8ELi128ELNS_18Fp8KVCacheDataTypeE1ELb0ELi512EEEvPfS2_PT_PKS3_PKT0_S9_ifPKiSB_iPKfiiiSD_SD_iiiii)
        /*1334*/ 	.word	0x00000000


	//----- nvinfo : EIATTR_REGCOUNT
	.align		4
.L_867:
        /*1338*/ 	.byte	0x04, 0x2f
        /*133a*/ 	.short	(.L_869 - .L_868)
	.align		4
.L_868:
        /*133c*/ 	.word	index@(_ZN4vllm25paged_attention_v2_kernelIfhLi192ELi8ELi128ELNS_18Fp8KVCacheDataTypeE1ELb0ELi512EEEvPfS2_PT_PKS3_PKT0_S9_ifPKiSB_iPKfiiiSD_SD_iiiii)
        /*1340*/ 	.word	0x00000020


	//----- nvinfo : EIATTR_FRAME_SIZE
	.align		4
.L_869:
        /*1344*/ 	.byte	0x04, 0x11
        /*1346*/ 	.short	(.L_871 - .L_870)
	.align		4
.L_870:
        /*1348*/ 	.word	index@(_ZN4vllm25paged_attention_v2_kernelIfhLi192ELi8ELi128ELNS_18Fp8KVCacheDataTypeE1ELb0ELi512EEEvPfS2_PT_PKS3_PKT0_S9_ifPKiSB_iPKfiiiSD_SD_iiiii)
        /*134c*/ 	.word	0x00000000


	//----- nvinfo : EIATTR_REGCOUNT
	.align		4
.L_871:
        /*1350*/ 	.byte	0x04, 0x2f
        /*1352*/ 	.short	(.L_873 - .L_872)
	.align		4
.L_872:
        /*1354*/ 	.word	index@(_ZN4vllm25paged_attention_v2_kernelIfhLi256ELi8ELi128ELNS_18Fp8KVCacheDataTypeE1ELb0ELi512EEEvPfS2_PT_PKS3_PKT0_S9_ifPKiSB_iPKfiiiSD_SD_iiiii)
        /*1358*/ 	.word	0x00000020


	//----- nvinfo : EIATTR_FRAME_SIZE
	.align		4
.L_873:
        /*135c*/ 	.byte	0x04, 0x11
        /*135e*/ 	.short	(.L_875 - .L_874)
	.align		4
.L_874:
        /*1360*/ 	.word	index@(_ZN4vllm25paged_attention_v2_kernelIfhLi256ELi8ELi128ELNS_18Fp8KVCacheDataTypeE1ELb0ELi512EEEvPfS2_PT_PKS3_PKT0_S9_ifPKiSB_iPKfiiiSD_SD_iiiii)
        /*1364*/ 	.word	0x00000000


	//----- nvinfo : EIATTR_REGCOUNT
	.align		4
.L_875:
        /*1368*/ 	.byte	0x04, 0x2f
        /*136a*/ 	.short	(.L_877 - .L_876)
	.align		4
.L_876:
        /*136c*/ 	.word	index@(_ZN4vllm25paged_attention_v2_kernelIfhLi32ELi16ELi128ELNS_18Fp8KVCacheDataTypeE1ELb1ELi512EEEvPfS2_PT_PKS3_PKT0_S9_ifPKiSB_iPKfiiiSD_SD_iiiii)
        /*1370*/ 	.word	0x00000020


	//----- nvinfo : EIATTR_FRAME_SIZE
	.align		4
.L_877:
        /*1374*/ 	.byte	0x04, 0x11
        /*1376*/ 	.short	(.L_879 - .L_878)
	.align		4
.L_878:
        /*1378*/ 	.word	index@(_ZN4vllm25paged_attention_v2_kernelIfhLi32ELi16ELi128ELNS_18Fp8KVCacheDataTypeE1ELb1ELi512EEEvPfS2_PT_PKS3_PKT0_S9_ifPKiSB_iPKfiiiSD_SD_iiiii)
        /*137c*/ 	.word	0x00000000


	//----- nvinfo : EIATTR_REGCOUNT
	.align		4
.L_879:
        /*1380*/ 	.byte	0x04, 0x2f
        /*1382*/ 	.short	(.L_881 - .L_880)
	.align		4
.L_880:
        /*1384*/ 	.word	index@(_ZN4vllm25paged_attention_v2_kernelIfhLi64ELi16ELi128ELNS_18Fp8KVCacheDataTypeE1ELb1ELi512EEEvPfS2_PT_PKS3_PKT0_S9_ifPKiSB_iPKfiiiSD_SD_iiiii)
        /*1388*/ 	.word	0x00000020


	//----- nvinfo : EIATTR_FRAME_SIZE
	.align		4
.L_881:
        /*138c*/ 	.byte	0x04, 0x11
        /*138e*/ 	.short	(.L_883 - .L_882)
	.align		4
.L_882:
        /*1390*/ 	.word	index@(_ZN4vllm25paged_attention_v2_kernelIfhLi64ELi16ELi128ELNS_18Fp8KVCacheDataTypeE1ELb1ELi512EEEvPfS2_PT_PKS3_PKT0_S9_ifPKiSB_iPKfiiiSD_SD_iiiii)
        /*1394*/ 	.word	0x00000000


	//----- nvinfo : EIATTR_REGCOUNT
	.align		4
.L_883:
        /*1398*/ 	.byte	0x04, 0x2f
        /*139a*/ 	.short	(.L_885 - .L_884)
	.align		4
.L_884:
        /*139c*/ 	.word	index@(_ZN4vllm25paged_attention_v2_kernelIfhLi80ELi16ELi128ELNS_18Fp8KVCacheDataTypeE1ELb1ELi512EEEvPfS2_PT_PKS3_PKT0_S9_ifPKiSB_iPKfiiiSD_SD_iiiii)
        /*13a0*/ 	.word	0x00000028


	//----- nvinfo : EIATTR_FRAME_SIZE
	.align		4
.L_885:
        /*13a4*/ 	.byte	0x04, 0x11
        /*13a6*/ 	.short	(.L_887 - .L_886)
	.align		4
.L_886:
        /*13a8*/ 	.word	index@(_ZN4vllm25paged_attention_v2_kernelIfhLi80ELi16ELi128ELNS_18Fp8KVCacheDataTypeE1ELb1ELi512EEEvPfS2_PT_PKS3_PKT0_S9_ifPKiSB_iPKfiiiSD_SD_iiiii)
        /*13ac*/ 	.word	0x00000000


	//----- nvinfo : EIATTR_REGCOUNT
	.align		4
.L_887:
        /*13b0*/ 	.byte	0x04, 0x2f
        /*13b2*/ 	.short	(.L_889 - .L_888)
	.align		4
.L_888:
        /*13b4*/ 	.word	index@(_ZN4vllm25paged_attention_v2_kernelIfhLi96ELi16ELi128ELNS_18Fp8KVCacheDataTypeE1ELb1ELi512EEEvPfS2_PT_PKS3_PKT0_S9_ifPKiSB_iPKfiiiSD_SD_iiiii)
        /*13b8*/ 	.word	0x00000020


	//----- nvinfo : EIATTR_FRAME_SIZE
	.align		4
.L_889:
        /*13bc*/ 	.byte	0x04, 0x11
        /*13be*/ 	.short	(.L_891 - .L_890)
	.align		4
.L_890:
        /*13c0*/ 	.word	index@(_ZN4vllm25paged_attention_v2_kernelIfhLi96ELi16ELi128ELNS_18Fp8KVCacheDataTypeE1ELb1ELi512EEEvPfS2_PT_PKS3_PKT0_S9_ifPKiSB_iPKfiiiSD_SD_iiiii)
        /*13c4*/ 	.word	0x00000000


	//----- nvinfo : EIATTR_REGCOUNT
	.align		4
.L_891:
        /*13c8*/ 	.byte	0x04, 0x2f
        /*13ca*/ 	.short	(.L_893 - .L_892)
	.align		4
.L_892:
        /*13cc*/ 	.word	index@(_ZN4vllm25paged_attention_v2_kernelIfhLi112ELi16ELi128ELNS_18Fp8KVCacheDataTypeE1ELb1ELi512EEEvPfS2_PT_PKS3_PKT0_S9_ifPKiSB_iPKfiiiSD_SD_iiiii)
        /*13d0*/ 	.word	0x00000020


	//----- nvinfo : EIATTR_FRAME_SIZE
	.align		4
.L_893:
        /*13d4*/ 	.byte	0x04, 0x11
        /*13d6*/ 	.short	(.L_895 - .L_894)
	.align		4
.L_894:
        /*13d8*/ 	.word	index@(_ZN4vllm25paged_attention_v2_kernelIfhLi112ELi16ELi128ELNS_18Fp8KVCacheDataTypeE1ELb1ELi512EEEvPfS2_PT_PKS3_PKT0_S9_ifPKiSB_iPKfiiiSD_SD_iiiii)
        /*13dc*/ 	.word	0x00000000


	//----- nvinfo : EIATTR_REGCOUNT
	.align		4
.L_895:
        /*13e0*/ 	.byte	0x04, 0x2f
        /*13e2*/ 	.short	(.L_897 - .L_896)
	.align		4
.L_896:
        /*13e4*/ 	.word	index@(_ZN4vllm25paged_attention_v2_kernelIfhLi120ELi16ELi128ELNS_18Fp8KVCacheDataTypeE1ELb1ELi512EEEvPfS2_PT_PKS3_PKT0_S9_ifPKiSB_iPKfiiiSD_SD_iiiii)
        /*13e8*/ 	.word	0x00000028


	//----- nvinfo : EIATTR_FRAME_SIZE
	.align		4
.L_897:
        /*13ec*/ 	.byte	0x04, 0x11
        /*13ee*/ 	.short	(.L_899 - .L_898)
	.align		4
.L_898:
        /*13f0*/ 	.word	index@(_ZN4vllm25paged_attention_v2_kernelIfhLi120ELi16ELi128ELNS_18Fp8KVCacheDataTypeE1ELb1ELi512EEEvPfS2_PT_PKS3_PKT0_S9_ifPKiSB_iPKfiiiSD_SD_iiiii)
        /*13f4*/ 	.word	0x00000000


	//----- nvinfo : EIATTR_REGCOUNT
	.align		4
.L_899:
        /*13f8*/ 	.byte	0x04, 0x2f
        /*13fa*/ 	.short	(.L_901 - .L_900)
	.align		4
.L_900:
        /*13fc*/ 	.word	index@(_ZN4vllm25paged_attention_v2_kernelIfhLi128ELi16ELi128ELNS_18Fp8KVCacheDataTypeE1ELb1ELi512EEEvPfS2_PT_PKS3_PKT0_S9_ifPKiSB_iPKfiiiSD_SD_iiiii)
        /*1400*/ 	.word	0x00000020


	//----- nvinfo : EIATTR_FRAME_SIZE
	.align		4
.L_901:
        /*1404*/ 	.byte	0x04, 0x11
        /*1406*/ 	.short	(.L_903 - .L_902)
	.align		4
.L_902:
        /*1408*/ 	.word	index@(_ZN4vllm25paged_attention_v2_kernelIfhLi128ELi16ELi128ELNS_18Fp8KVCacheDataTypeE1ELb1ELi512EEEvPfS2_PT_PKS3_PKT0_S9_ifPKiSB_iPKfiiiSD_SD_iiiii)
        /*140c*/ 	.word	0x00000000


	//----- nvinfo : EIATTR_REGCOUNT
	.align		4
.L_903:
        /*1410*/ 	.byte	0x04, 0x2f
        /*1412*/ 	.short	(.L_905 - .L_904)
	.align		4
.L_904:
        /*1414*/ 	.word	index@(_ZN4vllm25paged_attention_v2_kernelIfhLi192ELi16ELi128ELNS_18Fp8KVCacheDataTypeE1ELb1ELi512EEEvPfS2_PT_PKS3_PKT0_S9_ifPKiSB_iPKfiiiSD_SD_iiiii)
        /*1418*/ 	.word	0x0000002f


	//----- nvinfo : EIATTR_FRAME_SIZE
	.align		4
.L_905:
        /*141c*/ 	.byte	0x04, 0x11
        /*141e*/ 	.short	(.L_907 - .L_906)
	.align		4
.L_906:
        /*1420*/ 	.word	index@(_ZN4vllm25paged_attention_v2_kernelIfhLi192ELi16ELi128ELNS_18Fp8KVCacheDataTypeE1ELb1ELi512EEEvPfS2_PT_PKS3_PKT0_S9_ifPKiSB_iPKfiiiSD_SD_iiiii)
        /*1424*/ 	.word	0x00000000


	//----- nvinfo : EIATTR_REGCOUNT
	.align		4
.L_907:
        /*1428*/ 	.byte	0x04, 0x2f
        /*142a*/ 	.short	(.L_909 - .L_908)
	.align		4
.L_908:
        /*142c*/ 	.word	index@(_ZN4vllm25paged_attention_v2_kernelIfhLi256ELi16ELi128ELNS_18Fp8KVCacheDataTypeE1ELb1ELi512EEEvPfS2_PT_PKS3_PKT0_S9_ifPKiSB_iPKfiiiSD_SD_iiiii)
        /*1430*/ 	.word	0x00000037


	//----- nvinfo : EIATTR_FRAME_SIZE
	.align		4
.L_909:
        /*1434*/ 	.byte	0x04, 0x11
        /*1436*/ 	.short	(.L_911 - .L_910)
	.align		4
.L_910:
        /*1438*/ 	.word	index@(_ZN4vllm25paged_attention_v2_kernelIfhLi256ELi16ELi128ELNS_18Fp8KVCacheDataTypeE1ELb1ELi512EEEvPfS2_PT_PKS3_PKT0_S9_ifPKiSB_iPKfiiiSD_SD_iiiii)
        /*143c*/ 	.word	0x00000000


	//----- nvinfo : EIATTR_REGCOUNT
	.align		4
.L_911:
        /*1440*/ 	.byte	0x04, 0x2f
        /*1442*/ 	.short	(.L_913 - .L_912)
	.align		4
.L_912:
        /*1444*/ 	.word	index@(_ZN4vllm25paged_attention_v2_kernelIfhLi32ELi16ELi128ELNS_18Fp8KVCacheDataTypeE1ELb0ELi512EEEvPfS2_PT_PKS3_PKT0_S9_ifPKiSB_iPKfiiiSD_SD_iiiii)
        /*1448*/ 	.word	0x00000020


	//----- nvinfo : EIATTR_FRAME_SIZE
	.align		4
.L_913:
        /*144c*/ 	.byte	0x04, 0x11
        /*144e*/ 	.short	(.L_915 - .L_914)
	.align		4
.L_914:
        /*1450*/ 	.word	index@(_ZN4vllm25paged_attention_v2_kernelIfhLi32ELi16ELi128ELNS_18Fp8KVCacheDataTypeE1ELb0ELi512EEEvPfS2_PT_PKS3_PKT0_S9_ifPKiSB_iPKfiiiSD_SD_iiiii)
        /*1454*/ 	.word	0x00000000


	//----- nvinfo : EIATTR_REGCOUNT
	.align		4
.L_915:
        /*1458*/ 	.byte	0x04, 0x2f
        /*145a*/ 	.short	(.L_917 - .L_916)
	.align		4
.L_916:
        /*145c*/ 	.word	index@(_ZN4vllm25paged_attention_v2_kernelIfhLi64ELi16ELi128ELNS_18Fp8KVCacheDataTypeE1ELb0ELi512EEEvPfS2_PT_PKS3_PKT0_S9_ifPKiSB_iPKfiiiSD_SD_iiiii)
        /*1460*/ 	.word	0x00000020


	//----- nvinfo : EIATTR_FRAME_SIZE
	.align		4
.L_917:
        /*1464*/ 	.byte	0x04, 0x11
        /*1466*/ 	.short	(.L_919 - .L_918)
	.align		4
.L_918:
        /*1468*/ 	.word	index@(_ZN4vllm25paged_attention_v2_kernelIfhLi64ELi16ELi128ELNS_18Fp8KVCacheDataTypeE1ELb0ELi512EEEvPfS2_PT_PKS3_PKT0_S9_ifPKiSB_iPKfiiiSD_SD_iiiii)
        /*146c*/ 	.word	0x00000000


	//----- nvinfo : EIATTR_REGCOUNT
	.align		4
.L_919:
        /*1470*/ 	.byte	0x04, 0x2f
        /*1472*/ 	.short	(.L_921 - .L_920)
	.align		4
.L_920:
        /*1474*/ 	.word	index@(_ZN4vllm25paged_attention_v2_kernelIfhLi80ELi16ELi128ELNS_18Fp8KVCacheDataTypeE1ELb0ELi512EEEvPfS2_PT_PKS3_PKT0_S9_ifPKiSB_iPKfiiiSD_SD_iiiii)
        /*1478*/ 	.word	0x00000020


	//----- nvinfo : EIATTR_FRAME_SIZE
	.align		4
.L_921:
        /*147c*/ 	.byte	0x04, 0x11
        /*147e*/ 	.short	(.L_923 - .L_922)
	.align		4
.L_922:
        /*1480*/ 	.word	index@(_ZN4vllm25paged_attention_v2_kernelIfhLi80ELi16ELi128ELNS_18Fp8KVCacheDataTypeE1ELb0ELi512EEEvPfS2_PT_PKS3_PKT0_S9_ifPKiSB_iPKfiiiSD_SD_iiiii)
        /*1484*/ 	.word	0x00000000


	//----- nvinfo : EIATTR_REGCOUNT
	.align		4
.L_923:
        /*1488*/ 	.byte	0x04, 0x2f
        /*148a*/ 	.short	(.L_925 - .L_924)
	.align		4
.L_924:
        /*148c*/ 	.word	index@(_ZN4vllm25paged_attention_v2_kernelIfhLi96ELi16ELi128ELNS_18Fp8KVCacheDataTypeE1ELb0ELi512EEEvPfS2_PT_PKS3_PKT0_S9_ifPKiSB_iPKfiiiSD_SD_iiiii)
        /*1490*/ 	.word	0x00000020


	//----- nvinfo : EIATTR_FRAME_SIZE
	.align		4
.L_925:
        /*1494*/ 	.byte	0x04, 0x11
        /*1496*/ 	.short	(.L_927 - .L_926)
	.align		4
.L_926:
        /*1498*/ 	.word	index@(_ZN4vllm25paged_attention_v2_kernelIfhLi96ELi16ELi128ELNS_18Fp8KVCacheDataTypeE1ELb0ELi512EEEvPfS2_PT_PKS3_PKT0_S9_ifPKiSB_iPKfiiiSD_SD_iiiii)
        /*149c*/ 	.word	0x00000000


	//----- nvinfo : EIATTR_REGCOUNT
	.align		4
.L_927:
        /*14a0*/ 	.byte	0x04, 0x2f
        /*14a2*/ 	.short	(.L_929 - .L_928)
	.align		4
.L_928:
        /*14a4*/ 	.word	index@(_ZN4vllm25paged_attention_v2_kernelIfhLi112ELi16ELi128ELNS_18Fp8KVCacheDataTypeE1ELb0ELi512EEEvPfS2_PT_PKS3_PKT0_S9_ifPKiSB_iPKfiiiSD_SD_iiiii)
        /*14a8*/ 	.word	0x00000020


	//----- nvinfo : EIATTR_FRAME_SIZE
	.align		4
.L_929:
        /*14ac*/ 	.byte	0x04, 0x11
        /*14ae*/ 	.short	(.L_931 - .L_930)
	.align		4
.L_930:
        /*14b0*/ 	.word	index@(_ZN4vllm25paged_attention_v2_kernelIfhLi112ELi16ELi128ELNS_18Fp8KVCacheDataTypeE1ELb0ELi512EEEvPfS2_PT_PKS3_PKT0_S9_ifPKiSB_iPKfiiiSD_SD_iiiii)
        /*14b4*/ 	.word	0x00000000


	//----- nvinfo : EIATTR_REGCOUNT
	.align		4
.L_931:
        /*14b8*/ 	.byte	0x04, 0x2f
        /*14ba*/ 	.short	(.L_933 - .L_932)
	.align		4
.L_932:
        /*14bc*/ 	.word	index@(_ZN4vllm25paged_attention_v2_kernelIfhLi120ELi16ELi128ELNS_18Fp8KVCacheDataTypeE1ELb0ELi512EEEvPfS2_PT_PKS3_PKT0_S9_ifPKiSB_iPKfiiiSD_SD_iiiii)
        /*14c0*/ 	.word	0x00000020


	//----- nvinfo : EIATTR_FRAME_SIZE
	.align		4
.L_933:
        /*14c4*/ 	.byte	0x04, 0x11
        /*14c6*/ 	.short	(.L_935 - .L_934)
	.align		4
.L_934:
        /*14c8*/ 	.word	index@(_ZN4vllm25paged_attention_v2_kernelIfhLi120ELi16ELi128ELNS_18Fp8KVCacheDataTypeE1ELb0ELi512EEEvPfS2_PT_PKS3_PKT0_S9_ifPKiSB_iPKfiiiSD_SD_iiiii)
        /*14cc*/ 	.word	0x00000000


	//----- nvinfo : EIATTR_REGCOUNT
	.align		4
.L_935:
        /*14d0*/ 	.byte	0x04, 0x2f
        /*14d2*/ 	.short	(.L_937 - .L_936)
	.align		4
.L_936:
        /*14d4*/ 	.word	index@(_ZN4vllm25paged_attention_v2_kernelIfhLi128ELi16ELi128ELNS_18Fp8KVCacheDataTypeE1ELb0ELi512EEEvPfS2_PT_PKS3_PKT0_S9_ifPKiSB_iPKfiiiSD_SD_iiiii)
        /*14d8*/ 	.word	0x00000020


	//----- nvinfo : EIATTR_FRAME_SIZE
	.align		4
.L_937:
        /*14dc*/ 	.byte	0x04, 0x11
        /*14de*/ 	.short	(.L_939 - .L_938)
	.align		4
.L_938:
        /*14e0*/ 	.word	index@(_ZN4vllm25paged_attention_v2_kernelIfhLi128ELi16ELi128ELNS_18Fp8KVCacheDataTypeE1ELb0ELi512EEEvPfS2_PT_PKS3_PKT0_S9_ifPKiSB_iPKfiiiSD_SD_iiiii)
        /*14e4*/ 	.word	0x00000000


	//----- nvinfo : EIATTR_REGCOUNT
	.align		4
.L_939:
        /*14e8*/ 	.byte	0x04, 0x2f
        /*14ea*/ 	.short	(.L_941 - .L_940)
	.align		4
.L_940:
        /*14ec*/ 	.word	index@(_ZN4vllm25paged_attention_v2_kernelIfhLi192ELi16ELi128ELNS_18Fp8KVCacheDataTypeE1ELb0ELi512EEEvPfS2_PT_PKS3_PKT0_S9_ifPKiSB_iPKfiiiSD_SD_iiiii)
        /*14f0*/ 	.word	0x00000028


	//----- nvinfo : EIATTR_FRAME_SIZE
	.align		4
.L_941:
        /*14f4*/ 	.byte	0x04, 0x11
        /*14f6*/ 	.short	(.L_943 - .L_942)
	.align		4
.L_942:
        /*14f8*/ 	.word	index@(_ZN4vllm25paged_attention_v2_kernelIfhLi192ELi16ELi128ELNS_18Fp8KVCacheDataTypeE1ELb0ELi512EEEvPfS2_PT_PKS3_PKT0_S9_ifPKiSB_iPKfiiiSD_SD_iiiii)
        /*14fc*/ 	.word	0x00000000


	//----- nvinfo : EIATTR_REGCOUNT
	.align		4
.L_943:
        /*1500*/ 	.byte	0x04, 0x2f
        /*1502*/ 	.short	(.L_945 - .L_944)
	.align		4
.L_944:
        /*1504*/ 	.word	index@(_ZN4vllm25paged_attention_v2_kernelIfhLi256ELi16ELi128ELNS_18Fp8KVCacheDataTypeE1ELb0ELi512EEEvPfS2_PT_PKS3_PKT0_S9_ifPKiSB_iPKfiiiSD_SD_iiiii)
        /*1508*/ 	.word	0x00000030


	//----- nvinfo : EIATTR_FRAME_SIZE
	.align		4
.L_945:
        /*150c*/ 	.byte	0x04, 0x11
        /*150e*/ 	.short	(.L_947 - .L_946)
	.align		4
.L_946:
        /*1510*/ 	.word	index@(_ZN4vllm25paged_attention_v2_kernelIfhLi256ELi16ELi128ELNS_18Fp8KVCacheDataTypeE1ELb0ELi512EEEvPfS2_PT_PKS3_PKT0_S9_ifPKiSB_iPKfiiiSD_SD_iiiii)
        /*1514*/ 	.word	0x00000000


	//----- nvinfo : EIATTR_REGCOUNT
	.align		4
.L_947:
        /*1518*/ 	.byte	0x04, 0x2f
        /*151a*/ 	.short	(.L_949 - .L_948)
	.align		4
.L_948:
        /*151c*/ 	.word	index@(_ZN4vllm25paged_attention_v2_kernelIfhLi32ELi32ELi128ELNS_18Fp8KVCacheDataTypeE1ELb1ELi512EEEvPfS2_PT_PKS3_PKT0_S9_ifPKiSB_iPKfiiiSD_SD_iiiii)
        /*1520*/ 	.word	0x00000020


	//----- nvinfo : EIATTR_FRAME_SIZE
	.align		4
.L_949:
        /*1524*/ 	.byte	0x04, 0x11
        /*1526*/ 	.short	(.L_951 - .L_950)
	.align		4
.L_950:
        /*1528*/ 	.word	index@(_ZN4vllm25paged_attention_v2_kernelIfhLi32ELi32ELi128ELNS_18Fp8KVCacheDataTypeE1ELb1ELi512EEEvPfS2_PT_PKS3_PKT0_S9_ifPKiSB_iPKfiiiSD_SD_iiiii)
        /*152c*/ 	.word	0x00000000


	//----- nvinfo : EIATTR_REGCOUNT
	.align		4
.L_951:
        /*1530*/ 	.byte	0x04, 0x2f
        /*1532*/ 	.short	(.L_953 - .L_952)
	.align		4
.L_952:
        /*1534*/ 	.word	index@(_ZN4vllm25paged_attention_v2_kernelIfhLi64ELi32ELi128ELNS_18Fp8KVCacheDataTypeE1ELb1ELi512EEEvPfS2_PT_PKS3_PKT0_S9_ifPKiSB_iPKfiiiSD_SD_iiiii)
        /*1538*/ 	.word	0x00000028


	//----- nvinfo : EIATTR_FRAME_SIZE
	.align		4
.L_953:
        /*153c*/ 	.byte	0x04, 0x11
        /*153e*/ 	.short	(.L_955 - .L_954)
	.align		4
.L_954:
        /*1540*/ 	.word	index@(_ZN4vllm25paged_attention_v2_kernelIfhLi64ELi32ELi128ELNS_18Fp8KVCacheDataTypeE1ELb1ELi512EEEvPfS2_PT_PKS3_PKT0_S9_ifPKiSB_iPKfiiiSD_SD_iiiii)
        /*1544*/ 	.word	0x00000000


	//----- nvinfo : EIATTR_REGCOUNT
	.align		4
.L_955:
        /*1548*/ 	.byte	0x04, 0x2f
        /*154a*/ 	.short	(.L_957 - .L_956)
	.align		4
.L_956:
        /*154c*/ 	.word	index@(_ZN4vllm25paged_attention_v2_kernelIfhLi80ELi32ELi128ELNS_18Fp8KVCacheDataTypeE1ELb1ELi512EEEvPfS2_PT_PKS3_PKT0_S9_ifPKiSB_iPKfiiiSD_SD_iiiii)
        /*1550*/ 	.word	0x00000028


	//----- nvinfo : EIATTR_FRAME_SIZE
	.align		4
.L_957:
        /*1554*/ 	.byte	0x04, 0x11
        /*1556*/ 	.short	(.L_959 - .L_958)
	.align		4
.L_958:
        /*1558*/ 	.word	index@(_ZN4vllm25paged_attention_v2_kernelIfhLi80ELi32ELi128ELNS_18Fp8KVCacheDataTypeE1ELb1ELi512EEEvPfS2_PT_PKS3_PKT0_S9_ifPKiSB_iPKfiiiSD_SD_iiiii)
        /*155c*/ 	.word	0x00000000


	//----- nvinfo : EIATTR_REGCOUNT
	.align		4
.L_959:
        /*1560*/ 	.byte	0x04, 0x2f
        /*1562*/ 	.short	(.L_961 - .L_960)
	.align		4
.L_960:
        /*1564*/ 	.word	index@(_ZN4vllm25paged_attention_v2_kernelIfhLi96ELi32ELi128ELNS_18Fp8KVCacheDataTypeE1ELb1ELi512EEEvPfS2_PT_PKS3_PKT0_S9_ifPKiSB_iPKfiiiSD_SD_iiiii)
        /*1568*/ 	.word	0x00000030


	//----- nvinfo : EIATTR_FRAME_SIZE
	.align		4
.L_961:
        /*156c*/ 	.byte	0x04, 0x11
        /*156e*/ 	.short	(.L_963 - .L_962)
	.align		4
.L_962:
        /*1570*/ 	.word	index@(_ZN4vllm25paged_attention_v2_kernelIfhLi96ELi32ELi128ELNS_18Fp8KVCacheDataTypeE1ELb1ELi512EEEvPfS2_PT_PKS3_PKT0_S9_ifPKiSB_iPKfiiiSD_SD_iiiii)
        /*1574*/ 	.word	0x00000000


	//----- nvinfo : EIATTR_REGCOUNT
	.align		4
.L_963:
        /*1578*/ 	.byte	0x04, 0x2f
        /*157a*/ 	.short	(.L_965 - .L_964)
	.align		4
.L_964:
        /*157c*/ 	.word	index@(_ZN4vllm25paged_attention_v2_kernelIfhLi112ELi32ELi128ELNS_18Fp8KVCacheDataTypeE1ELb1ELi512EEEvPfS2_PT_PKS3_PKT0_S9_ifPKiSB_iPKfiiiSD_SD_iiiii)
        /*1580*/ 	.word	0x00000030


	//----- nvinfo : EIATTR_FRAME_SIZE
	.align		4
.L_965:
        /*1584*/ 	.byte	0x04, 0x11
        /*1586*/ 	.short	(.L_967 - .L_966)
	.align		4
.L_966:
        /*1588*/ 	.word	index@(_ZN4vllm25paged_attention_v2_kernelIfhLi112ELi32ELi128ELNS_18Fp8KVCacheDataTypeE1ELb1ELi512EEEvPfS2_PT_PKS3_PKT0_S9_ifPKiSB_iPKfiiiSD_SD_iiiii)
        /*158c*/ 	.word	0x00000000


	//----- nvinfo : EIATTR_REGCOUNT
	.align		4
.L_967:
        /*1590*/ 	.byte	0x04, 0x2f
        /*1592*/ 	.short	(.L_969 - .L_968)
	.align		4
.L_968:
        /*1594*/ 	.word	index@(_ZN4vllm25paged_attention_v2_kernelIfhLi120ELi32ELi128ELNS_18Fp8KVCacheDataTypeE1ELb1ELi512EEEvPfS2_PT_PKS3_PKT0_S9_ifPKiSB_iPKfiiiSD_SD_iiiii)
        /*1598*/ 	.word	0x00000030


	//----- nvinfo : EIATTR_FRAME_SIZE
	.align		4
.L_969:
        /*159c*/ 	.byte	0x04, 0x11
        /*159e*/ 	.short	(.L_971 - .L_970)
	.align		4
.L_970:
        /*15a0*/ 	.word	index@(_ZN4vllm25paged_attention_v2_kernelIfhLi120ELi32ELi128ELNS_18Fp8KVCacheDataTypeE1ELb1ELi512EEEvPfS2_PT_PKS3_PKT0_S9_ifPKiSB_iPKfiiiSD_SD_iiiii)
        /*15a4*/ 	.word	0x00000000


	//----- nvinfo : EIATTR_REGCOUNT
	.align		4
.L_971:
        /*15a8*/ 	.byte	0x04, 0x2f
        /*15aa*/ 	.short	(.L_973 - .L_972)
	.align		4
.L_972:
        /*15ac*/ 	.word	index@(_ZN4vllm25paged_attention_v2_kernelIfhLi128ELi32ELi128ELNS_18Fp8KVCacheDataTypeE1ELb1ELi512EEEvPfS2_PT_PKS3_PKT0_S9_ifPKiSB_iPKfiiiSD_SD_iiiii)
        /*15b0*/ 	.word	0x00000038


	//----- nvinfo : EIATTR_FRAME_SIZE
	.align		4
.L_973:
        /*15b4*/ 	.byte	0x04, 0x11
        /*15b6*/ 	.short	(.L_975 - .L_974)
	.align		4
.L_974:
        /*15b8*/ 	.word	index@(_ZN4vllm25paged_attention_v2_kernelIfhLi128ELi32ELi128ELNS_18Fp8KVCacheDataTypeE1ELb1ELi512EEEvPfS2_PT_PKS3_PKT0_S9_ifPKiSB_iPKfiiiSD_SD_iiiii)
        /*15bc*/ 	.word	0x00000000


	//----- nvinfo : EIATTR_REGCOUNT
	.align		4
.L_975:
        /*15c0*/ 	.byte	0x04, 0x2f
        /*15c2*/ 	.short	(.L_977 - .L_976)
	.align		4
.L_976:
        /*15c4*/ 	.word	index@(_ZN4vllm25paged_attention_v2_kernelIfhLi192ELi32ELi128ELNS_18Fp8KVCacheDataTypeE1ELb1ELi512EEEvPfS2_PT_PKS3_PKT0_S9_ifPKiSB_iPKfiiiSD_SD_iiiii)
        /*15c8*/ 	.word	0x0000004f


	//----- nvinfo : EIATTR_FRAME_SIZE
	.align		4
.L_977:
        /*15cc*/ 	.byte	0x04, 0x11
        /*15ce*/ 	.short	(.L_979 - .L_978)
	.align		4
.L_978:
        /*15d0*/ 	.word	index@(_ZN4vllm25paged_attention_v2_kernelIfhLi192ELi32ELi128ELNS_18Fp8KVCacheDataTypeE1ELb1ELi512EEEvPfS2_PT_PKS3_PKT0_S9_ifPKiSB_iPKfiiiSD_SD_iiiii)
        /*15d4*/ 	.word	0x00000000


	//----- nvinfo : EIATTR_REGCOUNT
	.align		4
.L_979:
        /*15d8*/ 	.byte	0x04, 0x2f
        /*15da*/ 	.short	(.L_981 - .L_980)
	.align		4
.L_980:
        /*15dc*/ 	.word	index@(_ZN4vllm25paged_attention_v2_kernelIfhLi256ELi32ELi128ELNS_18Fp8KVCacheDataTypeE1ELb1ELi512EEEvPfS2_PT_PKS3_PKT0_S9_ifPKiSB_iPKfiiiSD_SD_iiiii)
        /*15e0*/ 	.word	0x00000066


	//----- nvinfo : EIATTR_FRAME_SIZE
	.align		4
.L_981:
        /*15e4*/ 	.byte	0x04, 0x11
        /*15e6*/ 	.short	(.L_983 - .L_982)
	.align		4
.L_982:
        /*15e8*/ 	.word	index@(_ZN4vllm25paged_attention_v2_kernelIfhLi256ELi32ELi128ELNS_18Fp8KVCacheDataTypeE1ELb1ELi512EEEvPfS2_PT_PKS3_PKT0_S9_ifPKiSB_iPKfiiiSD_SD_iiiii)
        /*15ec*/ 	.word	0x00000000


	//----- nvinfo : EIATTR_REGCOUNT
	.align		4
.L_983:
        /*15f0*/ 	.byte	0x04, 0x2f
        /*15f2*/ 	.short	(.L_985 - .L_984)
	.align		4
.L_984:
        /*15f4*/ 	.word	index@(_ZN4vllm25paged_attention_v2_kernelIfhLi32ELi32ELi128ELNS_18Fp8KVCacheDataTypeE1ELb0ELi512EEEvPfS2_PT_PKS3_PKT0_S9_ifPKiSB_iPKfiiiSD_SD_iiiii)
        /*15f8*/ 	.word	0x00000020


	//----- nvinfo : EIATTR_FRAME_SIZE
	.align		4
.L_985:
        /*15fc*/ 	.byte	0x04, 0x11
        /*15fe*/ 	.short	(.L_987 - .L_986)
	.align		4
.L_986:
        /*1600*/ 	.word	index@(_ZN4vllm25paged_attention_v2_kernelIfhLi32ELi32ELi128ELNS_18Fp8KVCacheDataTypeE1ELb0ELi512EEEvPfS2_PT_PKS3_PKT0_S9_ifPKiSB_iPKfiiiSD_SD_iiiii)
        /*1604*/ 	.word	0x00000000


	//----- nvinfo : EIATTR_REGCOUNT
	.align		4
.L_987:
        /*1608*/ 	.byte	0x04, 0x2f
        /*160a*/ 	.short	(.L_989 - .L_988)
	.align		4
.L_988:
        /*160c*/ 	.word	index@(_ZN4vllm25paged_attention_v2_kernelIfhLi64ELi32ELi128ELNS_18Fp8KVCacheDataTypeE1ELb0ELi512EEEvPfS2_PT_PKS3_PKT0_S9_ifPKiSB_iPKfiiiSD_SD_iiiii)
        /*1610*/ 	.word	0x00000020


	//----- nvinfo : EIATTR_FRAME_SIZE
	.align		4
.L_989:
        /*1614*/ 	.byte	0x04, 0x11
        /*1616*/ 	.short	(.L_991 - .L_990)
	.align		4
.L_990:
        /*1618*/ 	.word	index@(_ZN4vllm25paged_attention_v2_kernelIfhLi64ELi32ELi128ELNS_18Fp8KVCacheDataTypeE1ELb0ELi512EEEvPfS2_PT_PKS3_PKT0_S9_ifPKiSB_iPKfiiiSD_SD_iiiii)
        /*161c*/ 	.word	0x00000000


	//----- nvinfo : EIATTR_REGCOUNT
	.align		4
.L_991:
        /*1620*/ 	.byte	0x04, 0x2f
        /*1622*/ 	.short	(.L_993 - .L_992)
	.align		4
.L_992:
        /*1624*/ 	.word	index@(_ZN4vllm25paged_attention_v2_kernelIfhLi80ELi32ELi128ELNS_18Fp8KVCacheDataTypeE1ELb0ELi512EEEvPfS2_PT_PKS3_PKT0_S9_ifPKiSB_iPKfiiiSD_SD_iiiii)
        /*1628*/ 	.word	0x00000020


	//----- nvinfo : EIATTR_FRAME_SIZE
	.align		4
.L_993:
        /*162c*/ 	.byte	0x04, 0x11
        /*162e*/ 	.short	(.L_995 - .L_994)
	.align		4
.L_994:
        /*1630*/ 	.word	index@(_ZN4vllm25paged_attention_v2_kernelIfhLi80ELi32ELi128ELNS_18Fp8KVCacheDataTypeE1ELb0ELi512EEEvPfS2_PT_PKS3_PKT0_S9_ifPKiSB_iPKfiiiSD_SD_iiiii)
        /*1634*/ 	.word	0x00000000


	//----- nvinfo : EIATTR_REGCOUNT
	.align		4
.L_995:
        /*1638*/ 	.byte	0x04, 0x2f
        /*163a*/ 	.short	(.L_997 - .L_996)
	.align		4
.L_996:
        /*163c*/ 	.word	index@(_ZN4vllm25paged_attention_v2_kernelIfhLi96ELi32ELi128ELNS_18Fp8KVCacheDataTypeE1ELb0ELi512EEEvPfS2_PT_PKS3_PKT0_S9_ifPKiSB_iPKfiiiSD_SD_iiiii)
        /*1640*/ 	.word	0x00000028


	//----- nvinfo : EIATTR_FRAME_SIZE
	.align		4
.L_997:
        /*1644*/ 	.byte	0x04, 0x11
        /*1646*/ 	.short	(.L_999 - .L_998)
	.align		4
.L_998:
        /*1648*/ 	.word	index@(_ZN4vllm25paged_attention_v2_kernelIfhLi96ELi32ELi128ELNS_18Fp8KVCacheDataTypeE1ELb0ELi512EEEvPfS2_PT_PKS3_PKT0_S9_ifPKiSB_iPKfiiiSD_SD_iiiii)
        /*164c*/ 	.word	0x00000000


	//----- nvinfo : EIATTR_REGCOUNT
	.align		4
.L_999:
        /*1650*/ 	.byte	0x04, 0x2f
        /*1652*/ 	.short	(.L_1001 - .L_1000)
	.align		4
.L_1000:
        /*1654*/ 	.word	index@(_ZN4vllm25paged_attention_v2_kernelIfhLi112ELi32ELi128ELNS_18Fp8KVCacheDataTypeE1ELb0ELi512EEEvPfS2_PT_PKS3_PKT0_S9_ifPKiSB_iPKfiiiSD_SD_iiiii)
        /*1658*/ 	.word	0x00000028


	//----- nvinfo : EIATTR_FRAME_SIZE
	.align		4
.L_1001:
        /*165c*/ 	.byte	0x04, 0x11
        /*165e*/ 	.short	(.L_1003 - .L_1002)
	.align		4
.L_1002:
        /*1660*/ 	.word	index@(_ZN4vllm25paged_attention_v2_kernelIfhLi112ELi32ELi128ELNS_18Fp8KVCacheDataTypeE1ELb0ELi512EEEvPfS2_PT_PKS3_PKT0_S9_ifPKiSB_iPKfiiiSD_SD_iiiii)
        /*1664*/ 	.word	0x00000000


	//----- nvinfo : EIATTR_REGCOUNT
	.align		4
.L_1003:
        /*1668*/ 	.byte	0x04, 0x2f
        /*166a*/ 	.short	(.L_1005 - .L_1004)
	.align		4
.L_1004:
        /*166c*/ 	.word	index@(_ZN4vllm25paged_attention_v2_kernelIfhLi120ELi32ELi128ELNS_18Fp8KVCacheDataTypeE1ELb0ELi512EEEvPfS2_PT_PKS3_PKT0_S9_ifPKiSB_iPKfiiiSD_SD_iiiii)
        /*1670*/ 	.word	0x00000028


	//----- nvinfo : EIATTR_FRAME_SIZE
	.align		4
.L_1005:
        /*1674*/ 	.byte	0x04, 0x11
        /*1676*/ 	.short	(.L_1007 - .L_1006)
	.align		4
.L_1006:
        /*1678*/ 	.word	index@(_ZN4vllm25paged_attention_v2_kernelIfhLi120ELi32ELi128ELNS_18Fp8KVCacheDataTypeE1ELb0ELi512EEEvPfS2_PT_PKS3_PKT0_S9_ifPKiSB_iPKfiiiSD_SD_iiiii)
        /*167c*/ 	.word	0x00000000


	//----- nvinfo : EIATTR_REGCOUNT
	.align		4
.L_1007:
        /*1680*/ 	.byte	0x04, 0x2f
        /*1682*/ 	.short	(.L_1009 - .L_1008)
	.align		4
.L_1008:
        /*1684*/ 	.word	index@(_ZN4vllm25paged_attention_v2_kernelIfhLi128ELi32ELi128ELNS_18Fp8KVCacheDataTypeE1ELb0ELi512EEEvPfS2_PT_PKS3_PKT0_S9_ifPKiSB_iPKfiiiSD_SD_iiiii)
        /*1688*/ 	.word	0x00000030


	//----- nvinfo : EIATTR_FRAME_SIZE
	.align		4
.L_1009:
        /*168c*/ 	.byte	0x04, 0x11
        /*168e*/ 	.short	(.L_1011 - .L_1010)
	.align		4
.L_1010:
        /*1690*/ 	.word	index@(_ZN4vllm25paged_attention_v2_kernelIfhLi128ELi32ELi128ELNS_18Fp8KVCacheDataTypeE1ELb0ELi512EEEvPfS2_PT_PKS3_PKT0_S9_ifPKiSB_iPKfiiiSD_SD_iiiii)
        /*1694*/ 	.word	0x00000000


	//----- nvinfo : EIATTR_REGCOUNT
	.align		4
.L_1011:
        /*1698*/ 	.byte	0x04, 0x2f
        /*169a*/ 	.short	(.L_1013 - .L_1012)
	.align		4
.L_1012:
        /*169c*/ 	.word	index@(_ZN4vllm25paged_attention_v2_kernelIfhLi192ELi32ELi128ELNS_18Fp8KVCacheDataTypeE1ELb0ELi512EEEvPfS2_PT_PKS3_PKT0_S9_ifPKiSB_iPKfiiiSD_SD_iiiii)
        /*16a0*/ 	.word	0x00000040


	//----- nvinfo : EIATTR_FRAME_SIZE
	.align		4
.L_1013:
        /*16a4*/ 	.byte	0x04, 0x11
        /*16a6*/ 	.short	(.L_1015 - .L_1014)
	.align		4
.L_1014:
        /*16a8*/ 	.word	index@(_ZN4vllm25paged_attention_v2_kernelIfhLi192ELi32ELi128ELNS_18Fp8KVCacheDataTypeE1ELb0ELi512EEEvPfS2_PT_PKS3_PKT0_S9_ifPKiSB_iPKfiiiSD_SD_iiiii)
        /*16ac*/ 	.word	0x00000000


	//----- nvinfo : EIATTR_REGCOUNT
	.align		4
.L_1015:
        /*16b0*/ 	.byte	0x04, 0x2f
        /*16b2*/ 	.short	(.L_1017 - .L_1016)
	.align		4
.L_1016:
        /*16b4*/ 	.word	index@(_ZN4vllm25paged_attention_v2_kernelIfhLi256ELi32ELi128ELNS_18Fp8KVCacheDataTypeE1ELb0ELi512EEEvPfS2_PT_PKS3_PKT0_S9_ifPKiSB_iPKfiiiSD_SD_iiiii)
        /*16b8*/ 	.word	0x00000050


	//----- nvinfo : EIATTR_FRAME_SIZE
	.align		4
.L_1017:
        /*16bc*/ 	.byte	0x04, 0x11
        /*16be*/ 	.short	(.L_1019 - .L_1018)
	.align		4
.L_1018:
        /*16c0*/ 	.word	index@(_ZN4vllm25paged_attention_v2_kernelIfhLi256ELi32ELi128ELNS_18Fp8KVCacheDataTypeE1ELb0ELi512EEEvPfS2_PT_PKS3_PKT0_S9_ifPKiSB_iPKfiiiSD_SD_iiiii)
        /*16c4*/ 	.word	0x00000000


	//----- nvinfo : EIATTR_REGCOUNT
	.align		4
.L_1019:
        /*16c8*/ 	.byte	0x04, 0x2f
        /*16ca*/ 	.short	(.L_1021 - .L_1020)
	.align		4
.L_1020:
        /*16cc*/ 	.word	index@(_ZN4vllm25paged_attention_v2_kernelIthLi32ELi8ELi128ELNS_18Fp8KVCacheDataTypeE1ELb1ELi512EEEvPfS2_PT_PKS3_PKT0_S9_ifPKiSB_iPKfiiiSD_SD_iiiii)
        /*16d0*/ 	.word	0x00000020


	//----- nvinfo : EIATTR_FRAME_SIZE
	.align		4
.L_1021:
        /*16d4*/ 	.byte	0x04, 0x11
        /*16d6*/ 	.short	(.L_1023 - .L_1022)
	.align		4
.L_1022:
        /*16d8*/ 	.word	index@(_ZN4vllm25paged_attention_v2_kernelIthLi32ELi8ELi128ELNS_18Fp8KVCacheDataTypeE1ELb1ELi512EEEvPfS2_PT_PKS3_PKT0_S9_ifPKiSB_iPKfiiiSD_SD_iiiii)
        /*16dc*/ 	.word	0x00000000


	//----- nvinfo : EIATTR_REGCOUNT
	.align		4
.L_1023:
        /*16e0*/ 	.byte	0x04, 0x2f
        /*16e2*/ 	.short	(.L_1025 - .L_1024)
	.align		4
.L_1024:
        /*16e4*/ 	.word	index@(_ZN4vllm25paged_attention_v2_kernelIthLi64ELi8ELi128ELNS_18Fp8KVCacheDataTypeE1ELb1ELi512EEEvPfS2_PT_PKS3_PKT0_S9_ifPKiSB_iPKfiiiSD_SD_iiiii)
        /*16e8*/ 	.word	0x00000020


	//----- nvinfo : EIATTR_FRAME_SIZE
	.align		4
.L_1025:
        /*16ec*/ 	.byte	0x04, 0x11
        /*16ee*/ 	.short	(.L_1027 - .L_1026)
	.align		4
.L_1026:
        /*16f0*/ 	.word	index@(_ZN4vllm25paged_attention_v2_kernelIthLi64ELi8ELi128ELNS_18Fp8KVCacheDataTypeE1ELb1ELi512EEEvPfS2_PT_PKS3_PKT0_S9_ifPKiSB_iPKfiiiSD_SD_iiiii)
        /*16f4*/ 	.word	0x00000000


	//----- nvinfo : EIATTR_REGCOUNT
	.align		4
.L_1027:
        /*16f8*/ 	.byte	0x04, 0x2f
        /*16fa*/ 	.short	(.L_1029 - .L_1028)
	.align		4
.L_1028:
        /*16fc*/ 	.word	index@(_ZN4vllm25paged_attention_v2_kernelIthLi80ELi8ELi128ELNS_18Fp8KVCacheDataTypeE1ELb1ELi512EEEvPfS2_PT_PKS3_PKT0_S9_ifPKiSB_iPKfiiiSD_SD_iiiii)
        /*1700*/ 	.word	0x00000020


	//----- nvinfo : EIATTR_FRAME_SIZE
	.align		4
.L_1029:
        /*1704*/ 	.byte	0x04, 0x11
        /*1706*/ 	.short	(.L_1031 - .L_1030)
	.align		4
.L_1030:
        /*1708*/ 	.word	index@(_ZN4vllm25paged_attention_v2_kernelIthLi80ELi8ELi128ELNS_18Fp8KVCacheDataTypeE1ELb1ELi512EEEvPfS2_PT_PKS3_PKT0_S9_ifPKiSB_iPKfiiiSD_SD_iiiii)
        /*170c*/ 	.word	0x00000000


	//----- nvinfo : EIATTR_REGCOUNT
	.align		4
.L_1031:
        /*1710*/ 	.byte	0x04, 0x2f
        /*1712*/ 	.short	(.L_1033 - .L_1032)
	.align		4
.L_1032:
        /*1714*/ 	.word	index@(_ZN4vllm25paged_attention_v2_kernelIthLi96ELi8ELi128ELNS_18Fp8KVCacheDataTypeE1ELb1ELi512EEEvPfS2_PT_PKS3_PKT0_S9_ifPKiSB_iPKfiiiSD_SD_iiiii)
        /*1718*/ 	.word	0x00000020


	//----- nvinfo : EIATTR_FRAME_SIZE
	.align		4
.L_1033:
        /*171c*/ 	.byte	0x04, 0x11
        /*171e*/ 	.short	(.L_1035 - .L_1034)
	.align		4
.L_1034:
        /*1720*/ 	.word	index@(_ZN4vllm25paged_attention_v2_kernelIthLi96ELi8ELi128ELNS_18Fp8KVCacheDataTypeE1ELb1ELi512EEEvPfS2_PT_PKS3_PKT0_S9_ifPKiSB_iPKfiiiSD_SD_iiiii)
        /*1724*/ 	.word	0x00000000


	//----- nvinfo : EIATTR_REGCOUNT
	.align		4
.L_1035:
        /*1728*/ 	.byte	0x04, 0x2f
        /*172a*/ 	.short	(.L_1037 - .L_1036)
	.align		4
.L_1036:
        /*172c*/ 	.word	index@(_ZN4vllm25paged_attention_v2_kernelIthLi112ELi8ELi128ELNS_18Fp8KVCacheDataTypeE1ELb1ELi512EEEvPfS2_PT_PKS3_PKT0_S9_ifPKiSB_iPKfiiiSD_SD_iiiii)
        /*1730*/ 	.word	0x00000020


	//----- nvinfo : EIATTR_FRAME_SIZE
	.align		4
.L_1037:
        /*1734*/ 	.byte	0x04, 0x11
        /*1736*/ 	.short	(.L_1039 - .L_1038)
	.align		4
.L_1038:
        /*1738*/ 	.word	index@(_ZN4vllm25paged_attention_v2_kernelIthLi112ELi8ELi128ELNS_18Fp8KVCacheDataTypeE1ELb1ELi512EEEvPfS2_PT_PKS3_PKT0_S9_ifPKiSB_iPKfiiiSD_SD_iiiii)
        /*173c*/ 	.word	0x00000000


	//----- nvinfo : EIATTR_REGCOUNT
	.align		4
.L_1039:
        /*1740*/ 	.byte	0x04, 0x2f
        /*1742*/ 	.short	(.L_1041 - .L_1040)
	.align		4
.L_1040:
        /*1744*/ 	.word	index@(_ZN4vllm25paged_attention_v2_kernelIthLi120ELi8ELi128ELNS_18Fp8KVCacheDataTypeE1ELb1ELi512EEEvPfS2_PT_PKS3_PKT0_S9_ifPKiSB_iPKfiiiSD_SD_iiiii)
        /*1748*/ 	.word	0x00000020


	//----- nvinfo : EIATTR_FRAME_SIZE
	.align		4
.L_1041:
        /*174c*/ 	.byte	0x04, 0x11
        /*174e*/ 	.short	(.L_1043 - .L_1042)
	.align		4
.L_1042:
        /*1750*/ 	.word	index@(_ZN4vllm25paged_attention_v2_kernelIthLi120ELi8ELi128ELNS_18Fp8KVCacheDataTypeE1ELb1ELi512EEEvPfS2_PT_PKS3_PKT0_S9_ifPKiSB_iPKfiiiSD_SD_iiiii)
        /*1754*/ 	.word	0x00000000


	//----- nvinfo : EIATTR_REGCOUNT
	.align		4
.L_1043:
        /*1758*/ 	.byte	0x04, 0x2f
        /*175a*/ 	.short	(.L_1045 - .L_1044)
	.align		4
.L_1044:
        /*175c*/ 	.word	index@(_ZN4vllm25paged_attention_v2_kernelIthLi128ELi8ELi128ELNS_18Fp8KVCacheDataTypeE1ELb1ELi512EEEvPfS2_PT_PKS3_PKT0_S9_ifPKiSB_iPKfiiiSD_SD_iiiii)
        /*1760*/ 	.word	0x00000020


	//----- nvinfo : EIATTR_FRAME_SIZE
	.align		4
.L_1045:
        /*1764*/ 	.byte	0x04, 0x11
        /*1766*/ 	.short	(.L_1047 - .L_1046)
	.align		4
.L_1046:
        /*1768*/ 	.word	index@(_ZN4vllm25paged_attention_v2_kernelIthLi128ELi8ELi128ELNS_18Fp8KVCacheDataTypeE1ELb1ELi512EEEvPfS2_PT_PKS3_PKT0_S9_ifPKiSB_iPKfiiiSD_SD_iiiii)
        /*176c*/ 	.word	0x00000000


	//----- nvinfo : EIATTR_REGCOUNT
	.align		4
.L_1047:
        /*1770*/ 	.byte	0x04, 0x2f
        /*1772*/ 	.short	(.L_1049 - .L_1048)
	.align		4
.L_1048:
        /*1774*/ 	.word	index@(_ZN4vllm25paged_attention_v2_kernelIthLi192ELi8ELi128ELNS_18Fp8KVCacheDataTypeE1ELb1ELi512EEEvPfS2_PT_PKS3_PKT0_S9_ifPKiSB_iPKfiiiSD_SD_iiiii)
        /*1778*/ 	.word	0x00000020


	//----- nvinfo : EIATTR_FRAME_SIZE
	.align		4
.L_1049:
        /*177c*/ 	.byte	0x04, 0x11
        /*177e*/ 	.short	(.L_1051 - .L_1050)
	.align		4
.L_1050:
        /*1780*/ 	.word	index@(_ZN4vllm25paged_attention_v2_kernelIthLi192ELi8ELi128ELNS_18Fp8KVCacheDataTypeE1ELb1ELi512EEEvPfS2_PT_PKS3_PKT0_S9_ifPKiSB_iPKfiiiSD_SD_iiiii)
        /*1784*/ 	.word	0x00000000


	//----- nvinfo : EIATTR_REGCOUNT
	.align		4
.L_1051:
        /*1788*/ 	.byte	0x04, 0x2f
        /*178a*/ 	.short	(.L_1053 - .L_1052)
	.align		4
.L_1052:
        /*178c*/ 	.word	index@(_ZN4vllm25paged_attention_v2_kernelIthLi256ELi8ELi128ELNS_18Fp8KVCacheDataTypeE1ELb1ELi512EEEvPfS2_PT_PKS3_PKT0_S9_ifPKiSB_iPKfiiiSD_SD_iiiii)
        /*1790*/ 	.word	0x00000020


	//----- nvinfo : EIATTR_FRAME_SIZE
	.align		4
.L_1053:
        /*1794*/ 	.byte	0x04, 0x11
        /*1796*/ 	.short	(.L_1055 - .L_1054)
	.align		4
.L_1054:
        /*1798*/ 	.word	index@(_ZN4vllm25paged_attention_v2_kernelIthLi256ELi8ELi128ELNS_18Fp8KVCacheDataTypeE1ELb1ELi512EEEvPfS2_PT_PKS3_PKT0_S9_ifPKiSB_iPKfiiiSD_SD_iiiii)
        /*179c*/ 	.word	0x00000000


	//----- nvinfo : EIATTR_REGCOUNT
	.align		4
.L_1055:
        /*17a0*/ 	.byte	0x04, 0x2f
        /*17a2*/ 	.short	(.L_1057 - .L_1056)
	.align		4
.L_1056:
        /*17a4*/ 	.word	index@(_ZN4vllm25paged_attention_v2_kernelIthLi32ELi8ELi128ELNS_18Fp8KVCacheDataTypeE1ELb0ELi512EEEvPfS2_PT_PKS3_PKT0_S9_ifPKiSB_iPKfiiiSD_SD_iiiii)
        /*17a8*/ 	.word	0x00000020


	//----- nvinfo : EIATTR_FRAME_SIZE
	.align		4
.L_1057:
        /*17ac*/ 	.byte	0x04, 0x11
        /*17ae*/ 	.short	(.L_1059 - .L_1058)
	.align		4
.L_1058:
        /*17b0*/ 	.word	index@(_ZN4vllm25paged_attention_v2_kernelIthLi32ELi8ELi128ELNS_18Fp8KVCacheDataTypeE1ELb0ELi512EEEvPfS2_PT_PKS3_PKT0_S9_ifPKiSB_iPKfiiiSD_SD_iiiii)
        /*17b4*/ 	.word	0x00000000


	//----- nvinfo : EIATTR_REGCOUNT
	.align		4
.L_1059:
        /*17b8*/ 	.byte	0x04, 0x2f
        /*17ba*/ 	.short	(.L_1061 - .L_1060)
	.align		4
.L_1060:
        /*17bc*/ 	.word	index@(_ZN4vllm25paged_attention_v2_kernelIthLi64ELi8ELi128ELNS_18Fp8KVCacheDataTypeE1ELb0ELi512EEEvPfS2_PT_PKS3_PKT0_S9_ifPKiSB_iPKfiiiSD_SD_iiiii)
        /*17c0*/ 	.word	0x00000020


	//----- nvinfo : EIATTR_FRAME_SIZE
	.align		4
.L_1061:
        /*17c4*/ 	.byte	0x04, 0x11
        /*17c6*/ 	.short	(.L_1063 - .L_1062)
	.align		4
.L_1062:
        /*17c8*/ 	.word	index@(_ZN4vllm25paged_attention_v2_kernelIthLi64ELi8ELi128ELNS_18Fp8KVCacheDataTypeE1ELb0ELi512EEEvPfS2_PT_PKS3_PKT0_S9_ifPKiSB_iPKfiiiSD_SD_iiiii)
        /*17cc*/ 	.word	0x00000000


	//----- nvinfo : EIATTR_REGCOUNT
	.align		4
.L_1063:
        /*17d0*/ 	.byte	0x04, 0x2f
        /*17d2*/ 	.short	(.L_1065 - .L_1064)
	.align		4
.L_1064:
        /*17d4*/ 	.word	index@(_ZN4vllm25paged_attention_v2_kernelIthLi80ELi8ELi128ELNS_18Fp8KVCacheDataTypeE1ELb0ELi512EEEvPfS2_PT_PKS3_PKT0_S9_ifPKiSB_iPKfiiiSD_SD_iiiii)
        /*17d8*/ 	.word	0x00000020


	//----- nvinfo : EIATTR_FRAME_SIZE
	.align		4
.L_1065:
        /*17dc*/ 	.byte	0x04, 0x11
        /*17de*/ 	.short	(.L_1067 - .L_1066)
	.align		4
.L_1066:
        /*17e0*/ 	.word	index@(_ZN4vllm25paged_attention_v2_kernelIthLi80ELi8ELi128ELNS_18Fp8KVCacheDataTypeE1ELb0ELi512EEEvPfS2_PT_PKS3_PKT0_S9_ifPKiSB_iPKfiiiSD_SD_iiiii)
        /*17e4*/ 	.word	0x00000000


	//----- nvinfo : EIATTR_REGCOUNT
	.align		4
.L_1067:
        /*17e8*/ 	.byte	0x04, 0x2f
        /*17ea*/ 	.short	(.L_1069 - .L_1068)
	.align		4
.L_1068:
        /*17ec*/ 	.word	index@(_ZN4vllm25paged_attention_v2_kernelIthLi96ELi8ELi128ELNS_18Fp8KVCacheDataTypeE1ELb0ELi512EEEvPfS2_PT_PKS3_PKT0_S9_ifPKiSB_iPKfiiiSD_SD_iiiii)
        /*17f0*/ 	.word	0x00000020


	//----- nvinfo : EIATTR_FRAME_SIZE
	.align		4
.L_1069:
        /*17f4*/ 	.byte	0x04, 0x11
        /*17f6*/ 	.short	(.L_1071 - .L_1070)
	.align		4
.L_1070:
        /*17f8*/ 	.word	index@(_ZN4vllm25paged_attention_v2_kernelIthLi96ELi8ELi128ELNS_18Fp8KVCacheDataTypeE1ELb0ELi512EEEvPfS2_PT_PKS3_PKT0_S9_ifPKiSB_iPKfiiiSD_SD_iiiii)
        /*17fc*/ 	.word	0x00000000


	//----- nvinfo : EIATTR_REGCOUNT
	.align		4
.L_1071:
        /*1800*/ 	.byte	0x04, 0x2f
        /*1802*/ 	.short	(.L_1073 - .L_1072)
	.align		4
.L_1072:
        /*1804*/ 	.word	index@(_ZN4vllm25paged_attention_v2_kernelIthLi112ELi8ELi128ELNS_18Fp8KVCacheDataTypeE1ELb0ELi512EEEvPfS2_PT_PKS3_PKT0_S9_ifPKiSB_iPKfiiiSD_SD_iiiii)
        /*1808*/ 	.word	0x00000020


	//----- nvinfo : EIATTR_FRAME_SIZE
	.align		4
.L_1073:
        /*180c*/ 	.byte	0x04, 0x11
        /*180e*/ 	.short	(.L_1075 - .L_1074)
	.align		4
.L_1074:
        /*1810*/ 	.word	index@(_ZN4vllm25paged_attention_v2_kernelIthLi112ELi8ELi128ELNS_18Fp8KVCacheDataTypeE1ELb0ELi512EEEvPfS2_PT_PKS3_PKT0_S9_ifPKiSB_iPKfiiiSD_SD_iiiii)
        /*1814*/ 	.word	0x00000000


	//----- nvinfo : EIATTR_REGCOUNT
	.align		4
.L_1075:
        /*1818*/ 	.byte	0x04, 0x2f
        /*181a*/ 	.short	(.L_1077 - .L_1076)
	.align		4
.L_1076:
        /*181c*/ 	.word	index@(_ZN4vllm25paged_attention_v2_kernelIthLi120ELi8ELi128ELNS_18Fp8KVCacheDataTypeE1ELb0ELi512EEEvPfS2_PT_PKS3_PKT0_S9_ifPKiSB_iPKfiiiSD_SD_iiiii)
        /*1820*/ 	.word	0x00000020


	//----- nvinfo : EIATTR_FRAME_SIZE
	.align		4
.L_1077:
        /*1824*/ 	.byte	0x04, 0x11
        /*1826*/ 	.short	(.L_1079 - .L_1078)
	.align		4
.L_1078:
        /*1828*/ 	.word	index@(_ZN4vllm25paged_attention_v2_kernelIthLi120ELi8ELi128ELNS_18Fp8KVCacheDataTypeE1ELb0ELi512EEEvPfS2_PT_PKS3_PKT0_S9_ifPKiSB_iPKfiiiSD_SD_iiiii)
        /*182c*/ 	.word	0x00000000


	//----- nvinfo : EIATTR_REGCOUNT
	.align		4
.L_1079:
        /*1830*/ 	.byte	0x04, 0x2f
        /*1832*/ 	.short	(.L_1081 - .L_1080)
	.align		4
.L_1080:
        /*1834*/ 	.word	index@(_ZN4vllm25paged_attention_v2_kernelIthLi128ELi8ELi128ELNS_18Fp8KVCacheDataTypeE1ELb0ELi512EEEvPfS2_PT_PKS3_PKT0_S9_ifPKiSB_iPKfiiiSD_SD_iiiii)
        /*1838*/ 	.word	0x00000020


	//----- nvinfo : EIATTR_FRAME_SIZE
	.align		4
.L_1081:
        /*183c*/ 	.byte	0x04, 0x11
        /*183e*/ 	.short	(.L_1083 - .L_1082)
	.align		4
.L_1082:
        /*1840*/ 	.word	index@(_ZN4vllm25paged_attention_v2_kernelIthLi128ELi8ELi128ELNS_18Fp8KVCacheDataTypeE1ELb0ELi512EEEvPfS2_PT_PKS3_PKT0_S9_ifPKiSB_iPKfiiiSD_SD_iiiii)
        /*1844*/ 	.word	0x00000000


	//----- nvinfo : EIATTR_REGCOUNT
	.align		4
.L_1083:
        /*1848*/ 	.byte	0x04, 0x2f
        /*184a*/ 	.short	(.L_1085 - .L_1084)
	.align		4
.L_1084:
        /*184c*/ 	.word	index@(_ZN4vllm25paged_attention_v2_kernelIthLi192ELi8ELi128ELNS_18Fp8KVCacheDataTypeE1ELb0ELi512EEEvPfS2_PT_PKS3_PKT0_S9_ifPKiSB_iPKfiiiSD_SD_iiiii)
        /*1850*/ 	.word	0x00000020


	//----- nvinfo : EIATTR_FRAME_SIZE
	.align		4
.L_1085:
        /*1854*/ 	.byte	0x04, 0x11
        /*1856*/ 	.short	(.L_1087 - .L_1086)
	.align		4
.L_1086:
        /*1858*/ 	.word	index@(_ZN4vllm25paged_attention_v2_kernelIthLi192ELi8ELi128ELNS_18Fp8KVCacheDataTypeE1ELb0ELi512EEEvPfS2_PT_PKS3_PKT0_S9_ifPKiSB_iPKfiiiSD_SD_iiiii)
        /*185c*/ 	.word	0x00000000


	//----- nvinfo : EIATTR_REGCOUNT
	.align		4
.L_1087:
        /*1860*/ 	.byte	0x04, 0x2f
        /*1862*/ 	.short	(.L_1089 - .L_1088)
	.align		4
.L_1088:
        /*1864*/ 	.word	index@(_ZN4vllm25paged_attention_v2_kernelIthLi256ELi8ELi128ELNS_18Fp8KVCacheDataTypeE1ELb0ELi512EEEvPfS2_PT_PKS3_PKT0_S9_ifPKiSB_iPKfiiiSD_SD_iiiii)
        /*1868*/ 	.word	0x00000020


	//----- nvinfo : EIATTR_FRAME_SIZE
	.align		4
.L_1089:
        /*186c*/ 	.byte	0x04, 0x11
        /*186e*/ 	.short	(.L_1091 - .L_1090)
	.align		4
.L_1090:
        /*1870*/ 	.word	index@(_ZN4vllm25paged_attention_v2_kernelIthLi256ELi8ELi128ELNS_18Fp8KVCacheDataTypeE1ELb0ELi512EEEvPfS2_PT_PKS3_PKT0_S9_ifPKiSB_iPKfiiiSD_SD_iiiii)
        /*1874*/ 	.word	0x00000000


	//----- nvinfo : EIATTR_REGCOUNT
	.align		4
.L_1091:
        /*1878*/ 	.byte	0x04, 0x2f
        /*187a*/ 	.short	(.L_1093 - .L_1092)
	.align		4
.L_1092:
        /*187c*/ 	.word	index@(_ZN4vllm25paged_attention_v2_kernelIthLi32ELi16ELi128ELNS_18Fp8KVCacheDataTypeE1ELb1ELi512EEEvPfS2_PT_PKS3_PKT0_S9_ifPKiSB_iPKfiiiSD_SD_iiiii)
        /*1880*/ 	.word	0x00000020


	//----- nvinfo : EIATTR_FRAME_SIZE
	.align		4
.L_1093:
        /*1884*/ 	.byte	0x04, 0x11
        /*1886*/ 	.short	(.L_1095 - .L_1094)
	.align		4
.L_1094:
        /*1888*/ 	.word	index@(_ZN4vllm25paged_attention_v2_kernelIthLi32ELi16ELi128ELNS_18Fp8KVCacheDataTypeE1ELb1ELi512EEEvPfS2_PT_PKS3_PKT0_S9_ifPKiSB_iPKfiiiSD_SD_iiiii)
        /*188c*/ 	.word	0x00000000


	//----- nvinfo : EIATTR_REGCOUNT
	.align		4
.L_1095:
        /*1890*/ 	.byte	0x04, 0x2f
        /*1892*/ 	.short	(.L_1097 - .L_1096)
	.align		4
.L_1096:
        /*1894*/ 	.word	index@(_ZN4vllm25paged_attention_v2_kernelIthLi64ELi16ELi128ELNS_18Fp8KVCacheDataTypeE1ELb1ELi512EEEvPfS2_PT_PKS3_PKT0_S9_ifPKiSB_iPKfiiiSD_SD_iiiii)
        /*1898*/ 	.word	0x00000020


	//----- nvinfo : EIATTR_FRAME_SIZE
	.align		4
.L_1097:
        /*189c*/ 	.byte	0x04, 0x11
        /*189e*/ 	.short	(.L_1099 - .L_1098)
	.align		4
.L_1098:
        /*18a0*/ 	.word	index@(_ZN4vllm25paged_attention_v2_kernelIthLi64ELi16ELi128ELNS_18Fp8KVCacheDataTypeE1ELb1ELi512EEEvPfS2_PT_PKS3_PKT0_S9_ifPKiSB_iPKfiiiSD_SD_iiiii)
        /*18a4*/ 	.word	0x00000000


	//----- nvinfo : EIATTR_REGCOUNT
	.align		4
.L_1099:
        /*18a8*/ 	.byte	0x04, 0x2f
        /*18aa*/ 	.short	(.L_1101 - .L_1100)
	.align		4
.L_1100:
        /*18ac*/ 	.word	index@(_ZN4vllm25paged_attention_v2_kernelIthLi80ELi16ELi128ELNS_18Fp8KVCacheDataTypeE1ELb1ELi512EEEvPfS2_PT_PKS3_PKT0_S9_ifPKiSB_iPKfiiiSD_SD_iiiii)
        /*18b0*/ 	.word	0x00000020


	//----- nvinfo : EIATTR_FRAME_SIZE
	.align		4
.L_1101:
        /*18b4*/ 	.byte	0x04, 0x11
        /*18b6*/ 	.short	(.L_1103 - .L_1102)
	.align		4
.L_1102:
        /*18b8*/ 	.word	index@(_ZN4vllm25paged_attention_v2_kernelIthLi80ELi16ELi128ELNS_18Fp8KVCacheDataTypeE1ELb1ELi512EEEvPfS2_PT_PKS3_PKT0_S9_ifPKiSB_iPKfiiiSD_SD_iiiii)
        /*18bc*/ 	.word	0x00000000


	//----- nvinfo : EIATTR_REGCOUNT
	.align		4
.L_1103:
        /*18c0*/ 	.byte	0x04, 0x2f
        /*18c2*/ 	.short	(.L_1105 - .L_1104)
	.align		4
.L_1104:
        /*18c4*/ 	.word	index@(_ZN4vllm25paged_attention_v2_kernelIthLi96ELi16ELi128ELNS_18Fp8KVCacheDataTypeE1ELb1ELi512EEEvPfS2_PT_PKS3_PKT0_S9_ifPKiSB_iPKfiiiSD_SD_iiiii)
        /*18c8*/ 	.word	0x00000020


	//----- nvinfo : EIATTR_FRAME_SIZE
	.align		4
.L_1105:
        /*18cc*/ 	.byte	0x04, 0x11
        /*18ce*/ 	.short	(.L_1107 - .L_1106)
	.align		4
.L_1106:
        /*18d0*/ 	.word	index@(_ZN4vllm25paged_attention_v2_kernelIthLi96ELi16ELi128ELNS_18Fp8KVCacheDataTypeE1ELb1ELi512EEEvPfS2_PT_PKS3_PKT0_S9_ifPKiSB_iPKfiiiSD_SD_iiiii)
        /*18d4*/ 	.word	0x00000000


	//----- nvinfo : EIATTR_REGCOUNT
	.align		4
.L_1107:
        /*18d8*/ 	.byte	0x04, 0x2f
        /*18da*/ 	.short	(.L_1109 - .L_1108)
	.align		4
.L_1108:
        /*18dc*/ 	.word	index@(_ZN4vllm25paged_attention_v2_kernelIthLi112ELi16ELi128ELNS_18Fp8KVCacheDataTypeE1ELb1ELi512EEEvPfS2_PT_PKS3_PKT0_S9_ifPKiSB_iPKfiiiSD_SD_iiiii)
        /*18e0*/ 	.word	0x00000020


	//----- nvinfo : EIATTR_FRAME_SIZE
	.align		4
.L_1109:
        /*18e4*/ 	.byte	0x04, 0x11
        /*18e6*/ 	.short	(.L_1111 - .L_1110)
	.align		4
.L_1110:
        /*18e8*/ 	.word	index@(_ZN4vllm25paged_attention_v2_kernelIthLi112ELi16ELi128ELNS_18Fp8KVCacheDataTypeE1ELb1ELi512EEEvPfS2_PT_PKS3_PKT0_S9_ifPKiSB_iPKfiiiSD_SD_iiiii)
        /*18ec*/ 	.word	0x00000000


	//----- nvinfo : EIATTR_REGCOUNT
	.align		4
.L_1111:
        /*18f0*/ 	.byte	0x04, 0x2f
        /*18f2*/ 	.short	(.L_1113 - .L_1112)
	.align		4
.L_1112:
        /*18f4*/ 	.word	index@(_ZN4vllm25paged_attention_v2_kernelIthLi120ELi16ELi128ELNS_18Fp8KVCacheDataTypeE1ELb1ELi512EEEvPfS2_PT_PKS3_PKT0_S9_ifPKiSB_iPKfiiiSD_SD_iiiii)
        /*18f8*/ 	.word	0x00000020


	//----- nvinfo : EIATTR_FRAME_SIZE
	.align		4
.L_1113:
        /*18fc*/ 	.byte	0x04, 0x11
        /*18fe*/ 	.short	(.L_1115 - .L_1114)
	.align		4
.L_1114:
        /*1900*/ 	.word	index@(_ZN4vllm25paged_attention_v2_kernelIthLi120ELi16ELi128ELNS_18Fp8KVCacheDataTypeE1ELb1ELi512EEEvPfS2_PT_PKS3_PKT0_S9_ifPKiSB_iPKfiiiSD_SD_iiiii)
        /*1904*/ 	.word	0x00000000


	//----- nvinfo : EIATTR_REGCOUNT
	.align		4
.L_1115:
        /*1908*/ 	.byte	0x04, 0x2f
        /*190a*/ 	.short	(.L_1117 - .L_1116)
	.align		4
.L_1116:
        /*190c*/ 	.word	index@(_ZN4vllm25paged_attention_v2_kernelIthLi128ELi16ELi128ELNS_18Fp8KVCacheDataTypeE1ELb1ELi512EEEvPfS2_PT_PKS3_PKT0_S9_ifPKiSB_iPKfiiiSD_SD_iiiii)
        /*1910*/ 	.word	0x00000020


	//----- nvinfo : EIATTR_FRAME_SIZE
	.align		4
.L_1117:
        /*1914*/ 	.byte	0x04, 0x11
        /*1916*/ 	.short	(.L_1119 - .L_1118)
	.align		4
.L_1118:
        /*1918*/ 	.word	index@(_ZN4vllm25paged_attention_v2_kernelIthLi128ELi16ELi128ELNS_18Fp8KVCacheDataTypeE1ELb1ELi512EEEvPfS2_PT_PKS3_PKT0_S9_ifPKiSB_iPKfiiiSD_SD_iiiii)
        /*191c*/ 	.word	0x00000000


	//----- nvinfo : EIATTR_REGCOUNT
	.align		4
.L_1119:
        /*1920*/ 	.byte	0x04, 0x2f
        /*1922*/ 	.short	(.L_1121 - .L_1120)
	.align		4
.L_1120:
        /*1924*/ 	.word	index@(_ZN4vllm25paged_attention_v2_kernelIthLi192ELi16ELi128ELNS_18Fp8KVCacheDataTypeE1ELb1ELi512EEEvPfS2_PT_PKS3_PKT0_S9_ifPKiSB_iPKfiiiSD_SD_iiiii)
        /*1928*/ 	.word	0x00000020


	//----- nvinfo : EIATTR_FRAME_SIZE
	.align		4
.L_1121:
        /*192c*/ 	.byte	0x04, 0x11
        /*192e*/ 	.short	(.L_1123 - .L_1122)
	.align		4
.L_1122:
        /*1930*/ 	.word	index@(_ZN4vllm25paged_attention_v2_kernelIthLi192ELi16ELi128ELNS_18Fp8KVCacheDataTypeE1ELb1ELi512EEEvPfS2_PT_PKS3_PKT0_S9_ifPKiSB_iPKfiiiSD_SD_iiiii)
        /*1934*/ 	.word	0x00000000


	//----- nvinfo : EIATTR_REGCOUNT
	.align		4
.L_1123:
        /*1938*/ 	.byte	0x04, 0x2f
        /*193a*/ 	.short	(.L_1125 - .L_1124)
	.align		4
.L_1124:
        /*193c*/ 	.word	index@(_ZN4vllm25paged_attention_v2_kernelIthLi256ELi16ELi128ELNS_18Fp8KVCacheDataTypeE1ELb1ELi512EEEvPfS2_PT_PKS3_PKT0_S9_ifPKiSB_iPKfiiiSD_SD_iiiii)
        /*1940*/ 	.word	0x00000020


	//----- nvinfo : EIATTR_FRAME_SIZE
	.align		4
.L_1125:
        /*1944*/ 	.byte	0x04, 0x11
        /*1946*/ 	.short	(.L_1127 - .L_1126)
	.align		4
.L_1126:
        /*1948*/ 	.word	index@(_ZN4vllm25paged_attention_v2_kernelIthLi256ELi16ELi128ELNS_18Fp8KVCacheDataTypeE1ELb1ELi512EEEvPfS2_PT_PKS3_PKT0_S9_ifPKiSB_iPKfiiiSD_SD_iiiii)
        /*194c*/ 	.word	0x00000000


	//----- nvinfo : EIATTR_REGCOUNT
	.align		4
.L_1127:
        /*1950*/ 	.byte	0x04, 0x2f
        /*1952*/ 	.short	(.L_1129 - .L_1128)
	.align		4
.L_1128:
        /*1954*/ 	.word	index@(_ZN4vllm25paged_attention_v2_kernelIthLi32ELi16ELi128ELNS_18Fp8KVCacheDataTypeE1ELb0ELi512EEEvPfS2_PT_PKS3_PKT0_S9_ifPKiSB_iPKfiiiSD_SD_iiiii)
        /*1958*/ 	.word	0x00000020


	//----- nvinfo : EIATTR_FRAME_SIZE
	.align		4
.L_1129:
        /*195c*/ 	.byte	0x04, 0x11
        /*195e*/ 	.short	(.L_1131 - .L_1130)
	.align		4
.L_1130:
        /*1960*/ 	.word	index@(_ZN4vllm25paged_attention_v2_kernelIthLi32ELi16ELi128ELNS_18Fp8KVCacheDataTypeE1ELb0ELi512EEEvPfS2_PT_PKS3_PKT0_S9_ifPKiSB_iPKfiiiSD_SD_iiiii)
        /*1964*/ 	.word	0x00000000


	//----- nvinfo : EIATTR_REGCOUNT
	.align		4
.L_1131:
        /*1968*/ 	.byte	0x04, 0x2f
        /*196a*/ 	.short	(.L_1133 - .L_1132)
	.align		4
.L_1132:
        /*196c*/ 	.word	index@(_ZN4vllm25paged_attention_v2_kernelIthLi64ELi16ELi128ELNS_18Fp8KVCacheDataTypeE1ELb0ELi512EEEvPfS2_PT_PKS3_PKT0_S9_ifPKiSB_iPKfiiiSD_SD_iiiii)
        /*1970*/ 	.word	0x00000020


	//----- nvinfo : EIATTR_FRAME_SIZE
	.align		4
.L_1133:
        /*1974*/ 	.byte	0x04, 0x11
        /*1976*/ 	.short	(.L_1135 - .L_1134)
	.align		4
.L_1134:
        /*1978*/ 	.word	index@(_ZN4vllm25paged_attention_v2_kernelIthLi64ELi16ELi128ELNS_18Fp8KVCacheDataTypeE1ELb0ELi512EEEvPfS2_PT_PKS3_PKT0_S9_ifPKiSB_iPKfiiiSD_SD_iiiii)
        /*197c*/ 	.word	0x00000000


	//----- nvinfo : EIATTR_REGCOUNT
	.align		4
.L_1135:
        /*1980*/ 	.byte	0x04, 0x2f
        /*1982*/ 	.short	(.L_1137 - .L_1136)
	.align		4
.L_1136:
        /*1984*/ 	.word	index@(_ZN4vllm25paged_attention_v2_kernelIthLi80ELi16ELi128ELNS_18Fp8KVCacheDataTypeE1ELb0ELi512EEEvPfS2_PT_PKS3_PKT0_S9_ifPKiSB_iPKfiiiSD_SD_iiiii)
        /*1988*/ 	.word	0x00000020


	//----- nvinfo : EIATTR_FRAME_SIZE
	.align		4
.L_1137:
        /*198c*/ 	.byte	0x04, 0x11
        /*198e*/ 	.short	(.L_1139 - .L_1138)
	.align		4
.L_1138:
        /*1990*/ 	.word	index@(_ZN4vllm25paged_attention_v2_kernelIthLi80ELi16ELi128ELNS_18Fp8KVCacheDataTypeE1ELb0ELi512EEEvPfS2_PT_PKS3_PKT0_S9_ifPKiSB_iPKfiiiSD_SD_iiiii)
        /*1994*/ 	.word	0x00000000


	//----- nvinfo : EIATTR_REGCOUNT
	.align		4
.L_1139:
        /*1998*/ 	.byte	0x04, 0x2f
        /*199a*/ 	.short	(.L_1141 - .L_1140)
	.align		4
.L_1140:
        /*199c*/ 	.word	index@(_ZN4vllm25paged_attention_v2_kernelIthLi96ELi16ELi128ELNS_18Fp8KVCacheDataTypeE1ELb0ELi512EEEvPfS2_PT_PKS3_PKT0_S9_ifPKiSB_iPKfiiiSD_SD_iiiii)
        /*19a0*/ 	.word	0x00000020


	//----- nvinfo : EIATTR_FRAME_SIZE
	.align		4
.L_1141:
        /*19a4*/ 	.byte	0x04, 0x11
        /*19a6*/ 	.short	(.L_1143 - .L_1142)
	.align		4
.L_1142:
        /*19a8*/ 	.word	index@(_ZN4vllm25paged_attention_v2_kernelIthLi96ELi16ELi128ELNS_18Fp8KVCacheDataTypeE1ELb0ELi512EEEvPfS2_PT_PKS3_PKT0_S9_ifPKiSB_iPKfiiiSD_SD_iiiii)
        /*19ac*/ 	.word	0x00000000


	//----- nvinfo : EIATTR_REGCOUNT
	.align		4
.L_1143:
        /*19b0*/ 	.byte	0x04, 0x2f
        /*19b2*/ 	.short	(.L_1145 - .L_1144)
	.align		4
.L_1144:
        /*19b4*/ 	.word	index@(_ZN4vllm25paged_attention_v2_kernelIthLi112ELi16ELi128ELNS_18Fp8KVCacheDataTypeE1ELb0ELi512EEEvPfS2_PT_PKS3_PKT0_S9_ifPKiSB_iPKfiiiSD_SD_iiiii)
        /*19b8*/ 	.word	0x00000020


	//----- nvinfo : EIATTR_FRAME_SIZE
	.align		4
.L_1145:
        /*19bc*/ 	.byte	0x04, 0x11
        /*19be*/ 	.short	(.L_1147 - .L_1146)
	.align		4
.L_1146:
        /*19c0*/ 	.word	index@(_ZN4vllm25paged_attention_v2_kernelIthLi112ELi16ELi128ELNS_18Fp8KVCacheDataTypeE1ELb0ELi512EEEvPfS2_PT_PKS3_PKT0_S9_ifPKiSB_iPKfiiiSD_SD_iiiii)
        /*19c4*/ 	.word	0x00000000


	//----- nvinfo : EIATTR_REGCOUNT
	.align		4
.L_1147:
        /*19c8*/ 	.byte	0x04, 0x2f
        /*19ca*/ 	.short	(.L_1149 - .L_1148)
	.align		4
.L_1148:
        /*19cc*/ 	.word	index@(_ZN4vllm25paged_attention_v2_kernelIthLi120ELi16ELi128ELNS_18Fp8KVCacheDataTypeE1ELb0ELi512EEEvPfS2_PT_PKS3_PKT0_S9_ifPKiSB_iPKfiiiSD_SD_iiiii)
        /*19d0*/ 	.word	0x00000020


	//----- nvinfo : EIATTR_FRAME_SIZE
	.align		4
.L_1149:
        /*19d4*/ 	.byte	0x04, 0x11
        /*19d6*/ 	.short	(.L_1151 - .L_1150)
	.align		4
.L_1150:
        /*19d8*/ 	.word	index@(_ZN4vllm25paged_attention_v2_kernelIthLi120ELi16ELi128ELNS_18Fp8KVCacheDataTypeE1ELb0ELi512EEEvPfS2_PT_PKS3_PKT0_S9_ifPKiSB_iPKfiiiSD_SD_iiiii)
        /*19dc*/ 	.word	0x00000000


	//----- nvinfo : EIATTR_REGCOUNT
	.align		4
.L_1151:
        /*19e0*/ 	.byte	0x04, 0x2f
        /*19e2*/ 	.short	(.L_1153 - .L_1152)
	.align		4
.L_1152:
        /*19e4*/ 	.word	index@(_ZN4vllm25paged_attention_v2_kernelIthLi128ELi16ELi128ELNS_18Fp8KVCacheDataTypeE1ELb0ELi512EEEvPfS2_PT_PKS3_PKT0_S9_ifPKiSB_iPKfiiiSD_SD_iiiii)
        /*19e8*/ 	.word	0x00000020


	//----- nvinfo : EIATTR_FRAME_SIZE
	.align		4
.L_1153:
        /*19ec*/ 	.byte	0x04, 0x11
        /*19ee*/ 	.short	(.L_1155 - .L_1154)
	.align		4
.L_1154:
        /*19f0*/ 	.word	index@(_ZN4vllm25paged_attention_v2_kernelIthLi128ELi16ELi128ELNS_18Fp8KVCacheDataTypeE1ELb0ELi512EEEvPfS2_PT_PKS3_PKT0_S9_ifPKiSB_iPKfiiiSD_SD_iiiii)
        /*19f4*/ 	.word	0x00000000


	//----- nvinfo : EIATTR_REGCOUNT
	.align		4
.L_1155:
        /*19f8*/ 	.byte	0x04, 0x2f
        /*19fa*/ 	.short	(.L_1157 - .L_1156)
	.align		4
.L_1156:
        /*19fc*/ 	.word	index@(_ZN4vllm25paged_attention_v2_kernelIthLi192ELi16ELi128ELNS_18Fp8KVCacheDataTypeE1ELb0ELi512EEEvPfS2_PT_PKS3_PKT0_S9_ifPKiSB_iPKfiiiSD_SD_iiiii)
        /*1a00*/ 	.word	0x00000020


	//----- nvinfo : EIATTR_FRAME_SIZE
	.align		4
.L_1157:
        /*1a04*/ 	.byte	0x04, 0x11
        /*1a06*/ 	.short	(.L_1159 - .L_1158)
	.align		4
.L_1158:
        /*1a08*/ 	.word	index@(_ZN4vllm25paged_attention_v2_kernelIthLi192ELi16ELi128ELNS_18Fp8KVCacheDataTypeE1ELb0ELi512EEEvPfS2_PT_PKS3_PKT0_S9_ifPKiSB_iPKfiiiSD_SD_iiiii)
        /*1a0c*/ 	.word	0x00000000


	//----- nvinfo : EIATTR_REGCOUNT
	.align		4
.L_1159:
        /*1a10*/ 	.byte	0x04, 0x2f
        /*1a12*/ 	.short	(.L_1161 - .L_1160)
	.align		4
.L_1160:
        /*1a14*/ 	.word	index@(_ZN4vllm25paged_attention_v2_kernelIthLi256ELi16ELi128ELNS_18Fp8KVCacheDataTypeE1ELb0ELi512EEEvPfS2_PT_PKS3_PKT0_S9_ifPKiSB_iPKfiiiSD_SD_iiiii)
        /*1a18*/ 	.word	0x00000020


	//----- nvinfo : EIATTR_FRAME_SIZE
	.align		4
.L_1161:
        /*1a1c*/ 	.byte	0x04, 0x11
        /*1a1e*/ 	.short	(.L_1163 - .L_1162)
	.align		4
.L_1162:
        /*1a20*/ 	.word	index@(_ZN4vllm25paged_attention_v2_kernelIthLi256ELi16ELi128ELNS_18Fp8KVCacheDataTypeE1ELb0ELi512EEEvPfS2_PT_PKS3_PKT0_S9_ifPKiSB_iPKfiiiSD_SD_iiiii)
        /*1a24*/ 	.word	0x00000000


	//----- nvinfo : EIATTR_REGCOUNT
	.align		4
.L_1163:
        /*1a28*/ 	.byte	0x04, 0x2f
        /*1a2a*/ 	.short	(.L_1165 - .L_1164)
	.align		4
.L_1164:
        /*1a2c*/ 	.word	index@(_ZN4vllm25paged_attention_v2_kernelIthLi32ELi32ELi128ELNS_18Fp8KVCacheDataTypeE1ELb1ELi512EEEvPfS2_PT_PKS3_PKT0_S9_ifPKiSB_iPKfiiiSD_SD_iiiii)
        /*1a30*/ 	.word	0x00000020


	//----- nvinfo : EIATTR_FRAME_SIZE
	.align		4
.L_1165:
        /*1a34*/ 	.byte	0x04, 0x11
        /*1a36*/ 	.short	(.L_1167 - .L_1166)
	.align		4
.L_1166:
        /*1a38*/ 	.word	index@(_ZN4vllm25paged_attention_v2_kernelIthLi32ELi32ELi128ELNS_18Fp8KVCacheDataTypeE1ELb1ELi512EEEvPfS2_PT_PKS3_PKT0_S9_ifPKiSB_iPKfiiiSD_SD_iiiii)
        /*1a3c*/ 	.word	0x00000000


	//----- nvinfo : EIATTR_REGCOUNT
	.align		4
.L_1167:
        /*1a40*/ 	.byte	0x04, 0x2f
        /*1a42*/ 	.short	(.L_1169 - .L_1168)
	.align		4
.L_1168:
        /*1a44*/ 	.word	index@(_ZN4vllm25paged_attention_v2_kernelIthLi64ELi32ELi128ELNS_18Fp8KVCacheDataTypeE1ELb1ELi512EEEvPfS2_PT_PKS3_PKT0_S9_ifPKiSB_iPKfiiiSD_SD_iiiii)
        /*1a48*/ 	.word	0x00000020


	//----- nvinfo : EIATTR_FRAME_SIZE
	.align		4
.L_1169:
        /*1a4c*/ 	.byte	0x04, 0x11
        /*1a4e*/ 	.short	(.L_1171 - .L_1170)
	.align		4
.L_1170:
        /*1a50*/ 	.word	index@(_ZN4vllm25paged_attention_v2_kernelIthLi64ELi32ELi128ELNS_18Fp8KVCacheDataTypeE1ELb1ELi512EEEvPfS2_PT_PKS3_PKT0_S9_ifPKiSB_iPKfiiiSD_SD_iiiii)
        /*1a54*/ 	.word	0x00000000


	//----- nvinfo : EIATTR_REGCOUNT
	.align		4
.L_1171:
        /*1a58*/ 	.byte	0x04, 0x2f
        /*1a5a*/ 	.short	(.L_1173 - .L_1172)
	.align		4
.L_1172:
        /*1a5c*/ 	.word	index@(_ZN4vllm25paged_attention_v2_kernelIthLi80ELi32ELi128ELNS_18Fp8KVCacheDataTypeE1ELb1ELi512EEEvPfS2_PT_PKS3_PKT0_S9_ifPKiSB_iPKfiiiSD_SD_iiiii)
        /*1a60*/ 	.word	0x00000028


	//----- nvinfo : EIATTR_FRAME_SIZE
	.align		4
.L_1173:
        /*1a64*/ 	.byte	0x04, 0x11
        /*1a66*/ 	.short	(.L_1175 - .L_1174)
	.align		4
.L_1174:
        /*1a68*/ 	.word	index@(_ZN4vllm25paged_attention_v2_kernelIthLi80ELi32ELi128ELNS_18Fp8KVCacheDataTypeE1ELb1ELi512EEEvPfS2_PT_PKS3_PKT0_S9_ifPKiSB_iPKfiiiSD_SD_iiiii)
        /*1a6c*/ 	.word	0x00000000


	//----- nvinfo : EIATTR_REGCOUNT
	.align		4
.L_1175:
        /*1a70*/ 	.byte	0x04, 0x2f
        /*1a72*/ 	.short	(.L_1177 - .L_1176)
	.align		4
.L_1176:
        /*1a74*/ 	.word	index@(_ZN4vllm25paged_attention_v2_kernelIthLi96ELi32ELi128ELNS_18Fp8KVCacheDataTypeE1ELb1ELi512EEEvPfS2_PT_PKS3_PKT0_S9_ifPKiSB_iPKfiiiSD_SD_iiiii)
        /*1a78*/ 	.word	0x00000020


	//----- nvinfo : EIATTR_FRAME_SIZE
	.align		4
.L_1177:
        /*1a7c*/ 	.byte	0x04, 0x11
        /*1a7e*/ 	.short	(.L_1179 - .L_1178)
	.align		4
.L_1178:
        /*1a80*/ 	.word	index@(_ZN4vllm25paged_attention_v2_kernelIthLi96ELi32ELi128ELNS_18Fp8KVCacheDataTypeE1ELb1ELi512EEEvPfS2_PT_PKS3_PKT0_S9_ifPKiSB_iPKfiiiSD_SD_iiiii)
        /*1a84*/ 	.word	0x00000000


	//----- nvinfo : EIATTR_REGCOUNT
	.align		4
.L_1179:
        /*1a88*/ 	.byte	0x04, 0x2f
        /*1a8a*/ 	.short	(.L_1181 - .L_1180)
	.align		4
.L_1180:
        /*1a8c*/ 	.word	index@(_ZN4vllm25paged_attention_v2_kernelIthLi112ELi32ELi128ELNS_18Fp8KVCacheDataTypeE1ELb1ELi512EEEvPfS2_PT_PKS3_PKT0_S9_ifPKiSB_iPKfiiiSD_SD_iiiii)
        /*1a90*/ 	.word	0x00000020


	//----- nvinfo : EIATTR_FRAME_SIZE
	.align		4
.L_1181:
        /*1a94*/ 	.byte	0x04, 0x11
        /*1a96*/ 	.short	(.L_1183 - .L_1182)
	.align		4
.L_1182:
        /*1a98*/ 	.word	index@(_ZN4vllm25paged_attention_v2_kernelIthLi112ELi32ELi128ELNS_18Fp8KVCacheDataTypeE1ELb1ELi512EEEvPfS2_PT_PKS3_PKT0_S9_ifPKiSB_iPKfiiiSD_SD_iiiii)
        /*1a9c*/ 	.word	0x00000000


	//----- nvinfo : EIATTR_REGCOUNT
	.align		4
.L_1183:
        /*1aa0*/ 	.byte	0x04, 0x2f
        /*1aa2*/ 	.short	(.L_1185 - .L_1184)
	.align		4
.L_1184:
        /*1aa4*/ 	.word	index@(_ZN4vllm25paged_attention_v2_kernelIthLi120ELi32ELi128ELNS_18Fp8KVCacheDataTypeE1ELb1ELi512EEEvPfS2_PT_PKS3_PKT0_S9_ifPKiSB_iPKfiiiSD_SD_iiiii)
        /*1aa8*/ 	.word	0x00000028


	//----- nvinfo : EIATTR_FRAME_SIZE
	.align		4
.L_1185:
        /*1aac*/ 	.byte	0x04, 0x11
        /*1aae*/ 	.short	(.L_1187 - .L_1186)
	.align		4
.L_1186:
        /*1ab0*/ 	.word	index@(_ZN4vllm25paged_attention_v2_kernelIthLi120ELi32ELi128ELNS_18Fp8KVCacheDataTypeE1ELb1ELi512EEEvPfS2_PT_PKS3_PKT0_S9_ifPKiSB_iPKfiiiSD_SD_iiiii)
        /*1ab4*/ 	.word	0x00000000


	//----- nvinfo : EIATTR_REGCOUNT
	.align		4
.L_1187:
        /*1ab8*/ 	.byte	0x04, 0x2f
        /*1aba*/ 	.short	(.L_1189 - .L_1188)
	.align		4
.L_1188:
        /*1abc*/ 	.word	index@(_ZN4vllm25paged_attention_v2_kernelIthLi128ELi32ELi128ELNS_18Fp8KVCacheDataTypeE1ELb1ELi512EEEvPfS2_PT_PKS3_PKT0_S9_ifPKiSB_iPKfiiiSD_SD_iiiii)
        /*1ac0*/ 	.word	0x00000020


	//----- nvinfo : EIATTR_FRAME_SIZE
	.align		4
.L_1189:
        /*1ac4*/ 	.byte	0x04, 0x11
        /*1ac6*/ 	.short	(.L_1191 - .L_1190)
	.align		4
.L_1190:
        /*1ac8*/ 	.word	index@(_ZN4vllm25paged_attention_v2_kernelIthLi128ELi32ELi128ELNS_18Fp8KVCacheDataTypeE1ELb1ELi512EEEvPfS2_PT_PKS3_PKT0_S9_ifPKiSB_iPKfiiiSD_SD_iiiii)
        /*1acc*/ 	.word	0x00000000


	//----- nvinfo : EIATTR_REGCOUNT
	.align		4
.L_1191:
        /*1ad0*/ 	.byte	0x04, 0x2f
        /*1ad2*/ 	.short	(.L_1193 - .L_1192)
	.align		4
.L_1192:
        /*1ad4*/ 	.word	index@(_ZN4vllm25paged_attention_v2_kernelIthLi192ELi32ELi128ELNS_18Fp8KVCacheDataTypeE1ELb1ELi512EEEvPfS2_PT_PKS3_PKT0_S9_ifPKiSB_iPKfiiiSD_SD_iiiii)
        /*1ad8*/ 	.word	0x00000030


	//----- nvinfo : EIATTR_FRAME_SIZE
	.align		4
.L_1193:
        /*1adc*/ 	.byte	0x04, 0x11
        /*1ade*/ 	.short	(.L_1195 - .L_1194)
	.align		4
.L_1194:
        /*1ae0*/ 	.word	index@(_ZN4vllm25paged_attention_v2_kernelIthLi192ELi32ELi128ELNS_18Fp8KVCacheDataTypeE1ELb1ELi512EEEvPfS2_PT_PKS3_PKT0_S9_ifPKiSB_iPKfiiiSD_SD_iiiii)
        /*1ae4*/ 	.word	0x00000000


	//----- nvinfo : EIATTR_REGCOUNT
	.align		4
.L_1195:
        /*1ae8*/ 	.byte	0x04, 0x2f
        /*1aea*/ 	.short	(.L_1197 - .L_1196)
	.align		4
.L_1196:
        /*1aec*/ 	.word	index@(_ZN4vllm25paged_attention_v2_kernelIthLi256ELi32ELi128ELNS_18Fp8KVCacheDataTypeE1ELb1ELi512EEEvPfS2_PT_PKS3_PKT0_S9_ifPKiSB_iPKfiiiSD_SD_iiiii)
        /*1af0*/ 	.word	0x00000036


	//----- nvinfo : EIATTR_FRAME_SIZE
	.align		4
.L_1197:
        /*1af4*/ 	.byte	0x04, 0x11
        /*1af6*/ 	.short	(.L_1199 - .L_1198)
	.align		4
.L_1198:
        /*1af8*/ 	.word	index@(_ZN4vllm25paged_attention_v2_kernelIthLi256ELi32ELi128ELNS_18Fp8KVCacheDataTypeE1ELb1ELi512EEEvPfS2_PT_PKS3_PKT0_S9_ifPKiSB_iPKfiiiSD_SD_iiiii)
        /*1afc*/ 	.word	0x00000000


	//----- nvinfo : EIATTR_REGCOUNT
	.align		4
.L_1199:
        /*1b00*/ 	.byte	0x04, 0x2f
        /*1b02*/ 	.short	(.L_1201 - .L_1200)
	.align		4
.L_1200:
        /*1b04*/ 	.word	index@(_ZN4vllm25paged_attention_v2_kernelIthLi32ELi32ELi128ELNS_18Fp8KVCacheDataTypeE1ELb0ELi512EEEvPfS2_PT_PKS3_PKT0_S9_ifPKiSB_iPKfiiiSD_SD_iiiii)
        /*1b08*/ 	.word	0x00000020


	//----- nvinfo : EIATTR_FRAME_SIZE
	.align		4
.L_1201:
        /*1b0c*/ 	.byte	0x04, 0x11
        /*1b0e*/ 	.short	(.L_1203 - .L_1202)
	.align		4
.L_1202:
        /*1b10*/ 	.word	index@(_ZN4vllm25paged_attention_v2_kernelIthLi32ELi32ELi128ELNS_18Fp8KVCacheDataTypeE1ELb0ELi512EEEvPfS2_PT_PKS3_PKT0_S9_ifPKiSB_iPKfiiiSD_SD_iiiii)
        /*1b14*/ 	.word	0x00000000


	//----- nvinfo : EIATTR_REGCOUNT
	.align		4
.L_1203:
        /*1b18*/ 	.byte	0x04, 0x2f
        /*1b1a*/ 	.short	(.L_1205 - .L_1204)
	.align		4
.L_1204:
        /*1b1c*/ 	.word	index@(_ZN4vllm25paged_attention_v2_kernelIthLi64ELi32ELi128ELNS_18Fp8KVCacheDataTypeE1ELb0ELi512EEEvPfS2_PT_PKS3_PKT0_S9_ifPKiSB_iPKfiiiSD_SD_iiiii)
        /*1b20*/ 	.word	0x00000020


	//----- nvinfo : EIATTR_FRAME_SIZE
	.align		4
.L_1205:
        /*1b24*/ 	.byte	0x04, 0x11
        /*1b26*/ 	.short	(.L_1207 - .L_1206)
	.align		4
.L_1206:
        /*1b28*/ 	.word	index@(_ZN4vllm25paged_attention_v2_kernelIthLi64ELi32ELi128ELNS_18Fp8KVCacheDataTypeE1ELb0ELi512EEEvPfS2_PT_PKS3_PKT0_S9_ifPKiSB_iPKfiiiSD_SD_iiiii)
        /*1b2c*/ 	.word	0x00000000


	//----- nvinfo : EIATTR_REGCOUNT
	.align		4
.L_1207:
        /*1b30*/ 	.byte	0x04, 0x2f
        /*1b32*/ 	.short	(.L_1209 - .L_1208)
	.align		4
.L_1208:
        /*1b34*/ 	.word	index@(_ZN4vllm25paged_attention_v2_kernelIthLi80ELi32ELi128ELNS_18Fp8KVCacheDataTypeE1ELb0ELi512EEEvPfS2_PT_PKS3_PKT0_S9_ifPKiSB_iPKfiiiSD_SD_iiiii)
        /*1b38*/ 	.word	0x00000020


	//----- nvinfo : EIATTR_FRAME_SIZE
	.align		4
.L_1209:
        /*1b3c*/ 	.byte	0x04, 0x11
        /*1b3e*/ 	.short	(.L_1211 - .L_1210)
	.align		4
.L_1210:
        /*1b40*/ 	.word	index@(_ZN4vllm25paged_attention_v2_kernelIthLi80ELi32ELi128ELNS_18Fp8KVCacheDataTypeE1ELb0ELi512EEEvPfS2_PT_PKS3_PKT0_S9_ifPKiSB_iPKfiiiSD_SD_iiiii)
        /*1b44*/ 	.word	0x00000000


	//----- nvinfo : EIATTR_REGCOUNT
	.align		4
.L_1211:
        /*1b48*/ 	.byte	0x04, 0x2f
        /*1b4a*/ 	.short	(.L_1213 - .L_1212)
	.align		4
.L_1212:
        /*1b4c*/ 	.word	index@(_ZN4vllm25paged_attention_v2_kernelIthLi96ELi32ELi128ELNS_18Fp8KVCacheDataTypeE1ELb0ELi512EEEvPfS2_PT_PKS3_PKT0_S9_ifPKiSB_iPKfiiiSD_SD_iiiii)
        /*1b50*/ 	.word	0x00000020


	//----- nvinfo : EIATTR_FRAME_SIZE
	.align		4
.L_1213:
        /*1b54*/ 	.byte	0x04, 0x11
        /*1b56*/ 	.short	(.L_1215 - .L_1214)
	.align		4
.L_1214:
        /*1b58*/ 	.word	index@(_ZN4vllm25paged_attention_v2_kernelIthLi96ELi32ELi128ELNS_18Fp8KVCacheDataTypeE1ELb0ELi512EEEvPfS2_PT_PKS3_PKT0_S9_ifPKiSB_iPKfiiiSD_SD_iiiii)
        /*1b5c*/ 	.word	0x00000000


	//----- nvinfo : EIATTR_REGCOUNT
	.align		4
.L_1215:
        /*1b60*/ 	.byte	0x04, 0x2f
        /*1b62*/ 	.short	(.L_1217 - .L_1216)
	.align		4
.L_1216:
        /*1b64*/ 	.word	index@(_ZN4vllm25paged_attention_v2_kernelIthLi112ELi32ELi128ELNS_18Fp8KVCacheDataTypeE1ELb0ELi512EEEvPfS2_PT_PKS3_PKT0_S9_ifPKiSB_iPKfiiiSD_SD_iiiii)
        /*1b68*/ 	.word	0x00000020


	//----- nvinfo : EIATTR_FRAME_SIZE
	.align		4
.L_1217:
        /*1b6c*/ 	.byte	0x04, 0x11
        /*1b6e*/ 	.short	(.L_1219 - .L_1218)
	.align		4
.L_1218:
        /*1b70*/ 	.word	index@(_ZN4vllm25paged_attention_v2_kernelIthLi112ELi32ELi128ELNS_18Fp8KVCacheDataTypeE1ELb0ELi512EEEvPfS2_PT_PKS3_PKT0_S9_ifPKiSB_iPKfiiiSD_SD_iiiii)
        /*1b74*/ 	.word	0x00000000


	//----- nvinfo : EIATTR_REGCOUNT
	.align		4
.L_1219:
        /*1b78*/ 	.byte	0x04, 0x2f
        /*1b7a*/ 	.short	(.L_1221 - .L_1220)
	.align		4
.L_1220:
        /*1b7c*/ 	.word	index@(_ZN4vllm25paged_attention_v2_kernelIthLi120ELi32ELi128ELNS_18Fp8KVCacheDataTypeE1ELb0ELi512EEEvPfS2_PT_PKS3_PKT0_S9_ifPKiSB_iPKfiiiSD_SD_iiiii)
        /*1b80*/ 	.word	0x00000020


	//----- nvinfo : EIATTR_FRAME_SIZE
	.align		4
.L_1221:
        /*1b84*/ 	.byte	0x04, 0x11
        /*1b86*/ 	.short	(.L_1223 - .L_1222)
	.align		4
.L_1222:
        /*1b88*/ 	.word	index@(_ZN4vllm25paged_attention_v2_kernelIthLi120ELi32ELi128ELNS_18Fp8KVCacheDataTypeE1ELb0ELi512EEEvPfS2_PT_PKS3_PKT0_S9_ifPKiSB_iPKfiiiSD_SD_iiiii)
        /*1b8c*/ 	.word	0x00000000


	//----- nvinfo : EIATTR_REGCOUNT
	.align		4
.L_1223:
        /*1b90*/ 	.byte	0x04, 0x2f
        /*1b92*/ 	.short	(.L_1225 - .L_1224)
	.align		4
.L_1224:
        /*1b94*/ 	.word	index@(_ZN4vllm25paged_attention_v2_kernelIthLi128ELi32ELi128ELNS_18Fp8KVCacheDataTypeE1ELb0ELi512EEEvPfS2_PT_PKS3_PKT0_S9_ifPKiSB_iPKfiiiSD_SD_iiiii)
        /*1b98*/ 	.word	0x00000020


	//----- nvinfo : EIATTR_FRAME_SIZE
	.align		4
.L_1225:
        /*1b9c*/ 	.byte	0x04, 0x11
        /*1b9e*/ 	.short	(.L_1227 - .L_1226)
	.align		4
.L_1226:
        /*1ba0*/ 	.word	index@(_ZN4vllm25paged_attention_v2_kernelIthLi128ELi32ELi128ELNS_18Fp8KVCacheDataTypeE1ELb0ELi512EEEvPfS2_PT_PKS3_PKT0_S9_ifPKiSB_iPKfiiiSD_SD_iiiii)
        /*1ba4*/ 	.word	0x00000000


	//----- nvinfo : EIATTR_REGCOUNT
	.align		4
.L_1227:
        /*1ba8*/ 	.byte	0x04, 0x2f
        /*1baa*/ 	.short	(.L_1229 - .L_1228)
	.align		4
.L_1228:
        /*1bac*/ 	.word	index@(_ZN4vllm25paged_attention_v2_kernelIthLi192ELi32ELi128ELNS_18Fp8KVCacheDataTypeE1ELb0ELi512EEEvPfS2_PT_PKS3_PKT0_S9_ifPKiSB_iPKfiiiSD_SD_iiiii)
        /*1bb0*/ 	.word	0x00000028


	//----- nvinfo : EIATTR_FRAME_SIZE
	.align		4
.L_1229:
        /*1bb4*/ 	.byte	0x04, 0x11
        /*1bb6*/ 	.short	(.L_1231 - .L_1230)
	.align		4
.L_1230:
        /*1bb8*/ 	.word	index@(_ZN4vllm25paged_attention_v2_kernelIthLi192ELi32ELi128ELNS_18Fp8KVCacheDataTypeE1ELb0ELi512EEEvPfS2_PT_PKS3_PKT0_S9_ifPKiSB_iPKfiiiSD_SD_iiiii)
        /*1bbc*/ 	.word	0x00000000


	//----- nvinfo : EIATTR_REGCOUNT
	.align		4
.L_1231:
        /*1bc0*/ 	.byte	0x04, 0x2f
        /*1bc2*/ 	.short	(.L_1233 - .L_1232)
	.align		4
.L_1232:
        /*1bc4*/ 	.word	index@(_ZN4vllm25paged_attention_v2_kernelIthLi256ELi32ELi128ELNS_18Fp8KVCacheDataTypeE1ELb0ELi512EEEvPfS2_PT_PKS3_PKT0_S9_ifPKiSB_iPKfiiiSD_SD_iiiii)
        /*1bc8*/ 	.word	0x0000002f


	//----- nvinfo : EIATTR_FRAME_SIZE
	.align		4
.L_1233:
        /*1bcc*/ 	.byte	0x04, 0x11
        /*1bce*/ 	.short	(.L_1235 - .L_1234)
	.align		4
.L_1234:
        /*1bd0*/ 	.word	index@(_ZN4vllm25paged_attention_v2_kernelIthLi256ELi32ELi128ELNS_18Fp8KVCacheDataTypeE1ELb0ELi512EEEvPfS2_PT_PKS3_PKT0_S9_ifPKiSB_iPKfiiiSD_SD_iiiii)
        /*1bd4*/ 	.word	0x00000000


	//----- nvinfo : EIATTR_REGCOUNT
	.align		4
.L_1235:
        /*1bd8*/ 	.byte	0x04, 0x2f
        /*1bda*/ 	.short	(.L_1237 - .L_1236)
	.align		4
.L_1236:
        /*1bdc*/ 	.word	index@(_ZN4vllm25paged_attention_v2_kernelI13__nv_bfloat16hLi32ELi8ELi128ELNS_18Fp8KVCacheDataTypeE1ELb1ELi512EEEvPfS3_PT_PKS4_PKT0_SA_ifPKiSC_iPKfiiiSE_SE_iiiii)
        /*1be0*/ 	.word	0x00000020


	//----- nvinfo : EIATTR_FRAME_SIZE
	.align		4
.L_1237:
        /*1be4*/ 	.byte	0x04, 0x11
        /*1be6*/ 	.short	(.L_1239 - .L_1238)
	.align		4
.L_1238:
        /*1be8*/ 	.word	index@(_ZN4vllm25paged_attention_v2_kernelI13__nv_bfloat16hLi32ELi8ELi128ELNS_18Fp8KVCacheDataTypeE1ELb1ELi512EEEvPfS3_PT_PKS4_PKT0_SA_ifPKiSC_iPKfiiiSE_SE_iiiii)
        /*1bec*/ 	.word	0x00000000


	//----- nvinfo : EIATTR_REGCOUNT
	.align		4
.L_1239:
        /*1bf0*/ 	.byte	0x04, 0x2f
        /*1bf2*/ 	.short	(.L_1241 - .L_1240)
	.align		4
.L_1240:
        /*1bf4*/ 	.word	index@(_ZN4vllm25paged_attention_v2_kernelI13__nv_bfloat16hLi64ELi8ELi128ELNS_18Fp8KVCacheDataTypeE1ELb1ELi512EEEvPfS3_PT_PKS4_PKT0_SA_ifPKiSC_iPKfiiiSE_SE_iiiii)
        /*1bf8*/ 	.word	0x00000020


	//----- nvinfo : EIATTR_FRAME_SIZE
	.align		4
.L_1241:
        /*1bfc*/ 	.byte	0x04, 0x11
        /*1bfe*/ 	.short	(.L_1243 - .L_1242)
	.align		4
.L_1242:
        /*1c00*/ 	.word	index@(_ZN4vllm25paged_attention_v2_kernelI13__nv_bfloat16hLi64ELi8ELi128ELNS_18Fp8KVCacheDataTypeE1ELb1ELi512EEEvPfS3_PT_PKS4_PKT0_SA_ifPKiSC_iPKfiiiSE_SE_iiiii)
        /*1c04*/ 	.word	0x00000000


	//----- nvinfo : EIATTR_REGCOUNT
	.align		4
.L_1243:
        /*1c08*/ 	.byte	0x04, 0x2f
        /*1c0a*/ 	.short	(.L_1245 - .L_1244)
	.align		4
.L_1244:
        /*1c0c*/ 	.word	index@(_ZN4vllm25paged_attention_v2_kernelI13__nv_bfloat16hLi80ELi8ELi128ELNS_18Fp8KVCacheDataTypeE1ELb1ELi512EEEvPfS3_PT_PKS4_PKT0_SA_ifPKiSC_iPKfiiiSE_SE_iiiii)
        /*1c10*/ 	.word	0x00000020


	//----- nvinfo : EIATTR_FRAME_SIZE
	.align		4
.L_1245:
        /*1c14*/ 	.byte	0x04, 0x11
        /*1c16*/ 	.short	(.L_1247 - .L_1246)
	.align		4
.L_1246:
        /*1c18*/ 	.word	index@(_ZN4vllm25paged_attention_v2_kernelI13__nv_bfloat16hLi80ELi8ELi128ELNS_18Fp8KVCacheDataTypeE1ELb1ELi512EEEvPfS3_PT_PKS4_PKT0_SA_ifPKiSC_iPKfiiiSE_SE_iiiii)
        /*1c1c*/ 	.word	0x00000000


	//----- nvinfo : EIATTR_REGCOUNT
	.align		4
.L_1247:
        /*1c20*/ 	.byte	0x04, 0x2f
        /*1c22*/ 	.short	(.L_1249 - .L_1248)
	.align		4
.L_1248:
        /*1c24*/ 	.word	index@(_ZN4vllm25paged_attention_v2_kernelI13__nv_bfloat16hLi96ELi8ELi128ELNS_18Fp8KVCacheDataTypeE1ELb1ELi512EEEvPfS3_PT_PKS4_PKT0_SA_ifPKiSC_iPKfiiiSE_SE_iiiii)
        /*1c28*/ 	.word	0x00000020


	//----- nvinfo : EIATTR_FRAME_SIZE
	.align		4
.L_1249:
        /*1c2c*/ 	.byte	0x04, 0x11
        /*1c2e*/ 	.short	(.L_1251 - .L_1250)
	.align		4
.L_1250:
        /*1c30*/ 	.word	index@(_ZN4vllm25paged_attention_v2_kernelI13__nv_bfloat16hLi96ELi8ELi128ELNS_18Fp8KVCacheDataTypeE1ELb1ELi512EEEvPfS3_PT_PKS4_PKT0_SA_ifPKiSC_iPKfiiiSE_SE_iiiii)
        /*1c34*/ 	.word	0x00000000


	//----- nvinfo : EIATTR_REGCOUNT
	.align		4
.L_1251:
        /*1c38*/ 	.byte	0x04, 0x2f
        /*1c3a*/ 	.short	(.L_1253 - .L_1252)
	.align		4
.L_1252:
        /*1c3c*/ 	.word	index@(_ZN4vllm25paged_attention_v2_kernelI13__nv_bfloat16hLi112ELi8ELi128ELNS_18Fp8KVCacheDataTypeE1ELb1ELi512EEEvPfS3_PT_PKS4_PKT0_SA_ifPKiSC_iPKfiiiSE_SE_iiiii)
        /*1c40*/ 	.word	0x00000020


	//----- nvinfo : EIATTR_FRAME_SIZE
	.align		4
.L_1253:
        /*1c44*/ 	.byte	0x04, 0x11
        /*1c46*/ 	.short	(.L_1255 - .L_1254)
	.align		4
.L_1254:
        /*1c48*/ 	.word	index@(_ZN4vllm25paged_attention_v2_kernelI13__nv_bfloat16hLi112ELi8ELi128ELNS_18Fp8KVCacheDataTypeE1ELb1ELi512EEEvPfS3_PT_PKS4_PKT0_SA_ifPKiSC_iPKfiiiSE_SE_iiiii)
        /*1c4c*/ 	.word	0x00000000


	//----- nvinfo : EIATTR_REGCOUNT
	.align		4
.L_1255:
        /*1c50*/ 	.byte	0x04, 0x2f
        /*1c52*/ 	.short	(.L_1257 - .L_1256)
	.align		4
.L_1256:
        /*1c54*/ 	.word	index@(_ZN4vllm25paged_attention_v2_kernelI13__nv_bfloat16hLi120ELi8ELi128ELNS_18Fp8KVCacheDataTypeE1ELb1ELi512EEEvPfS3_PT_PKS4_PKT0_SA_ifPKiSC_iPKfiiiSE_SE_iiiii)
        /*1c58*/ 	.word	0x00000020


	//----- nvinfo : EIATTR_FRAME_SIZE
	.align		4
.L_1257:
        /*1c5c*/ 	.byte	0x04, 0x11
        /*1c5e*/ 	.short	(.L_1259 - .L_1258)
	.align		4
.L_1258:
        /*1c60*/ 	.word	index@(_ZN4vllm25paged_attention_v2_kernelI13__nv_bfloat16hLi120ELi8ELi128ELNS_18Fp8KVCacheDataTypeE1ELb1ELi512EEEvPfS3_PT_PKS4_PKT0_SA_ifPKiSC_iPKfiiiSE_SE_iiiii)
        /*1c64*/ 	.word	0x00000000


	//----- nvinfo : EIATTR_REGCOUNT
	.align		4
.L_1259:
        /*1c68*/ 	.byte	0x04, 0x2f
        /*1c6a*/ 	.short	(.L_1261 - .L_1260)
	.align		4
.L_1260:
        /*1c6c*/ 	.word	index@(_ZN4vllm25paged_attention_v2_kernelI13__nv_bfloat16hLi128ELi8ELi128ELNS_18Fp8KVCacheDataTypeE1ELb1ELi512EEEvPfS3_PT_PKS4_PKT0_SA_ifPKiSC_iPKfiiiSE_SE_iiiii)
        /*1c70*/ 	.word	0x00000020


	//----- nvinfo : EIATTR_FRAME_SIZE
	.align		4
.L_1261:
        /*1c74*/ 	.byte	0x04, 0x11
        /*1c76*/ 	.short	(.L_1263 - .L_1262)
	.align		4
.L_1262:
        /*1c78*/ 	.word	index@(_ZN4vllm25paged_attention_v2_kernelI13__nv_bfloat16hLi128ELi8ELi128ELNS_18Fp8KVCacheDataTypeE1ELb1ELi512EEEvPfS3_PT_PKS4_PKT0_SA_ifPKiSC_iPKfiiiSE_SE_iiiii)
        /*1c7c*/ 	.word	0x00000000


	//----- nvinfo : EIATTR_REGCOUNT
	.align		4
.L_1263:
        /*1c80*/ 	.byte	0x04, 0x2f
        /*1c82*/ 	.short	(.L_1265 - .L_1264)
	.align		4
.L_1264:
        /*1c84*/ 	.word	index@(_ZN4vllm25paged_attention_v2_kernelI13__nv_bfloat16hLi192ELi8ELi128ELNS_18Fp8KVCacheDataTypeE1ELb1ELi512EEEvPfS3_PT_PKS4_PKT0_SA_ifPKiSC_iPKfiiiSE_SE_iiiii)
        /*1c88*/ 	.word	0x00000020


	//----- nvinfo : EIATTR_FRAME_SIZE
	.align		4
.L_1265:
        /*1c8c*/ 	.byte	0x04, 0x11
        /*1c8e*/ 	.short	(.L_1267 - .L_1266)
	.align		4
.L_1266:
        /*1c90*/ 	.word	index@(_ZN4vllm25paged_attention_v2_kernelI13__nv_bfloat16hLi192ELi8ELi128ELNS_18Fp8KVCacheDataTypeE1ELb1ELi512EEEvPfS3_PT_PKS4_PKT0_SA_ifPKiSC_iPKfiiiSE_SE_iiiii)
        /*1c94*/ 	.word	0x00000000


	//----- nvinfo : EIATTR_REGCOUNT
	.align		4
.L_1267:
        /*1c98*/ 	.byte	0x04, 0x2f
        /*1c9a*/ 	.short	(.L_1269 - .L_1268)
	.align		4
.L_1268:
        /*1c9c*/ 	.word	index@(_ZN4vllm25paged_attention_v2_kernelI13__nv_bfloat16hLi256ELi8ELi128ELNS_18Fp8KVCacheDataTypeE1ELb1ELi512EEEvPfS3_PT_PKS4_PKT0_SA_ifPKiSC_iPKfiiiSE_SE_iiiii)
        /*1ca0*/ 	.word	0x00000020


	//----- nvinfo : EIATTR_FRAME_SIZE
	.align		4
.L_1269:
        /*1ca4*/ 	.byte	0x04, 0x11
        /*1ca6*/ 	.short	(.L_1271 - .L_1270)
	.align		4
.L_1270:
        /*1ca8*/ 	.word	index@(_ZN4vllm25paged_attention_v2_kernelI13__nv_bfloat16hLi256ELi8ELi128ELNS_18Fp8KVCacheDataTypeE1ELb1ELi512EEEvPfS3_PT_PKS4_PKT0_SA_ifPKiSC_iPKfiiiSE_SE_iiiii)
        /*1cac*/ 	.word	0x00000000


	//----- nvinfo : EIATTR_REGCOUNT
	.align		4
.L_1271:
        /*1cb0*/ 	.byte	0x04, 0x2f
        /*1cb2*/ 	.short	(.L_1273 - .L_1272)
	.align		4
.L_1272:
        /*1cb4*/ 	.word	index@(_ZN4vllm25paged_attention_v2_kernelI13__nv_bfloat16hLi32ELi8ELi128ELNS_18Fp8KVCacheDataTypeE1ELb0ELi512EEEvPfS3_PT_PKS4_PKT0_SA_ifPKiSC_iPKfiiiSE_SE_iiiii)
        /*1cb8*/ 	.word	0x00000020


	//----- nvinfo : EIATTR_FRAME_SIZE
	.align		4
.L_1273:
        /*1cbc*/ 	.byte	0x04, 0x11
        /*1cbe*/ 	.short	(.L_1275 - .L_1274)
	.align		4
.L_1274:
        /*1cc0*/ 	.word	index@(_ZN4vllm25paged_attention_v2_kernelI13__nv_bfloat16hLi32ELi8ELi128ELNS_18Fp8KVCacheDataTypeE1ELb0ELi512EEEvPfS3_PT_PKS4_PKT0_SA_ifPKiSC_iPKfiiiSE_SE_iiiii)
        /*1cc4*/ 	.word	0x00000000


	//----- nvinfo : EIATTR_REGCOUNT
	.align		4
.L_1275:
        /*1cc8*/ 	.byte	0x04, 0x2f
        /*1cca*/ 	.short	(.L_1277 - .L_1276)
	.align		4
.L_1276:
        /*1ccc*/ 	.word	index@(_ZN4vllm25paged_attention_v2_kernelI13__nv_bfloat16hLi64ELi8ELi128ELNS_18Fp8KVCacheDataTypeE1ELb0ELi512EEEvPfS3_PT_PKS4_PKT0_SA_ifPKiSC_iPKfiiiSE_SE_iiiii)
        /*1cd0*/ 	.word	0x00000020


	//----- nvinfo : EIATTR_FRAME_SIZE
	.align		4
.L_1277:
        /*1cd4*/ 	.byte	0x04, 0x11
        /*1cd6*/ 	.short	(.L_1279 - .L_1278)
	.align		4
.L_1278:
        /*1cd8*/ 	.word	index@(_ZN4vllm25paged_attention_v2_kernelI13__nv_bfloat16hLi64ELi8ELi128ELNS_18Fp8KVCacheDataTypeE1ELb0ELi512EEEvPfS3_PT_PKS4_PKT0_SA_ifPKiSC_iPKfiiiSE_SE_iiiii)
        /*1cdc*/ 	.word	0x00000000


	//----- nvinfo : EIATTR_REGCOUNT
	.align		4
.L_1279:
        /*1ce0*/ 	.byte	0x04, 0x2f
        /*1ce2*/ 	.short	(.L_1281 - .L_1280)
	.align		4
.L_1280:
        /*1ce4*/ 	.word	index@(_ZN4vllm25paged_attention_v2_kernelI13__nv_bfloat16hLi80ELi8ELi128ELNS_18Fp8KVCacheDataTypeE1ELb0ELi512EEEvPfS3_PT_PKS4_PKT0_SA_ifPKiSC_iPKfiiiSE_SE_iiiii)
        /*1ce8*/ 	.word	0x00000020


	//----- nvinfo : EIATTR_FRAME_SIZE
	.align		4
.L_1281:
        /*1cec*/ 	.byte	0x04, 0x11
        /*1cee*/ 	.short	(.L_1283 - .L_1282)
	.align		4
.L_1282:
        /*1cf0*/ 	.word	index@(_ZN4vllm25paged_attention_v2_kernelI13__nv_bfloat16hLi80ELi8ELi128ELNS_18Fp8KVCacheDataTypeE1ELb0ELi512EEEvPfS3_PT_PKS4_PKT0_SA_ifPKiSC_iPKfiiiSE_SE_iiiii)
        /*1cf4*/ 	.word	0x00000000


	//----- nvinfo : EIATTR_REGCOUNT
	.align		4
.L_1283:
        /*1cf8*/ 	.byte	0x04, 0x2f
        /*1cfa*/ 	.short	(.L_1285 - .L_1284)
	.align		4
.L_1284:
        /*1cfc*/ 	.word	index@(_ZN4vllm25paged_attention_v2_kernelI13__nv_bfloat16hLi96ELi8ELi128ELNS_18Fp8KVCacheDataTypeE1ELb0ELi512EEEvPfS3_PT_PKS4_PKT0_SA_ifPKiSC_iPKfiiiSE_SE_iiiii)
        /*1d00*/ 	.word	0x00000020


	//----- nvinfo : EIATTR_FRAME_SIZE
	.align		4
.L_1285:
        /*1d04*/ 	.byte	0x04, 0x11
        /*1d06*/ 	.short	(.L_1287 - .L_1286)
	.align		4
.L_1286:
        /*1d08*/ 	.word	index@(_ZN4vllm25paged_attention_v2_kernelI13__nv_bfloat16hLi96ELi8ELi128ELNS_18Fp8KVCacheDataTypeE1ELb0ELi512EEEvPfS3_PT_PKS4_PKT0_SA_ifPKiSC_iPKfiiiSE_SE_iiiii)
        /*1d0c*/ 	.word	0x00000000


	//----- nvinfo : EIATTR_REGCOUNT
	.align		4
.L_1287:
        /*1d10*/ 	.byte	0x04, 0x2f
        /*1d12*/ 	.short	(.L_1289 - .L_1288)
	.align		4
.L_1288:
        /*1d14*/ 	.word	index@(_ZN4vllm25paged_attention_v2_kernelI13__nv_bfloat16hLi112ELi8ELi128ELNS_18Fp8KVCacheDataTypeE1ELb0ELi512EEEvPfS3_PT_PKS4_PKT0_SA_ifPKiSC_iPKfiiiSE_SE_iiiii)
        /*1d18*/ 	.word	0x00000020


	//----- nvinfo : EIATTR_FRAME_SIZE
	.align		4
.L_1289:
        /*1d1c*/ 	.byte	0x04, 0x11
        /*1d1e*/ 	.short	(.L_1291 - .L_1290)
	.align		4
.L_1290:
        /*1d20*/ 	.word	index@(_ZN4vllm25paged_attention_v2_kernelI13__nv_bfloat16hLi112ELi8ELi128ELNS_18Fp8KVCacheDataTypeE1ELb0ELi512EEEvPfS3_PT_PKS4_PKT0_SA_ifPKiSC_iPKfiiiSE_SE_iiiii)
        /*1d24*/ 	.word	0x00000000


	//----- nvinfo : EIATTR_REGCOUNT
	.align		4
.L_1291:
        /*1d28*/ 	.byte	0x04, 0x2f
        /*1d2a*/ 	.short	(.L_1293 - .L_1292)
	.align		4
.L_1292:
        /*1d2c*/ 	.word	index@(_ZN4vllm25paged_attention_v2_kernelI13__nv_bfloat16hLi120ELi8ELi128ELNS_18Fp8KVCacheDataTypeE1ELb0ELi512EEEvPfS3_PT_PKS4_PKT0_SA_ifPKiSC_iPKfiiiSE_SE_iiiii)
        /*1d30*/ 	.word	0x00000020


	//----- nvinfo : EIATTR_FRAME_SIZE
	.align		4
.L_1293:
        /*1d34*/ 	.byte	0x04, 0x11
        /*1d36*/ 	.short	(.L_1295 - .L_1294)
	.align		4
.L_1294:
        /*1d38*/ 	.word	index@(_ZN4vllm25paged_attention_v2_kernelI13__nv_bfloat16hLi120ELi8ELi128ELNS_18Fp8KVCacheDataTypeE1ELb0ELi512EEEvPfS3_PT_PKS4_PKT0_SA_ifPKiSC_iPKfiiiSE_SE_iiiii)
        /*1d3c*/ 	.word	0x00000000


	//----- nvinfo : EIATTR_REGCOUNT
	.align		4
.L_1295:
        /*1d40*/ 	.byte	0x04, 0x2f
        /*1d42*/ 	.short	(.L_1297 - .L_1296)
	.align		4
.L_1296:
        /*1d44*/ 	.word	index@(_ZN4vllm25paged_attention_v2_kernelI13__nv_bfloat16hLi128ELi8ELi128ELNS_18Fp8KVCacheDataTypeE1ELb0ELi512EEEvPfS3_PT_PKS4_PKT0_SA_ifPKiSC_iPKfiiiSE_SE_iiiii)
        /*1d48*/ 	.word	0x00000020


	//----- nvinfo : EIATTR_FRAME_SIZE
	.align		4
.L_1297:
        /*1d4c*/ 	.byte	0x04, 0x11
        /*1d4e*/ 	.short	(.L_1299 - .L_1298)
	.align		4
.L_1298:
        /*1d50*/ 	.word	index@(_ZN4vllm25paged_attention_v2_kernelI13__nv_bfloat16hLi128ELi8ELi128ELNS_18Fp8KVCacheDataTypeE1ELb0ELi512EEEvPfS3_PT_PKS4_PKT0_SA_ifPKiSC_iPKfiiiSE_SE_iiiii)
        /*1d54*/ 	.word	0x00000000


	//----- nvinfo : EIATTR_REGCOUNT
	.align		4
.L_1299:
        /*1d58*/ 	.byte	0x04, 0x2f
        /*1d5a*/ 	.short	(.L_1301 - .L_1300)
	.align		4
.L_1300:
        /*1d5c*/ 	.word	index@(_ZN4vllm25paged_attention_v2_kernelI13__nv_bfloat16hLi192ELi8ELi128ELNS_18Fp8KVCacheDataTypeE1ELb0ELi512EEEvPfS3_PT_PKS4_PKT0_SA_ifPKiSC_iPKfiiiSE_SE_iiiii)
        /*1d60*/ 	.word	0x00000020


	//----- nvinfo : EIATTR_FRAME_SIZE
	.align		4
.L_1301:
        /*1d64*/ 	.byte	0x04, 0x11
        /*1d66*/ 	.short	(.L_1303 - .L_1302)
	.align		4
.L_1302:
        /*1d68*/ 	.word	index@(_ZN4vllm25paged_attention_v2_kernelI13__nv_bfloat16hLi192ELi8ELi128ELNS_18Fp8KVCacheDataTypeE1ELb0ELi512EEEvPfS3_PT_PKS4_PKT0_SA_ifPKiSC_iPKfiiiSE_SE_iiiii)
        /*1d6c*/ 	.word	0x00000000


	//----- nvinfo : EIATTR_REGCOUNT
	.align		4
.L_1303:
        /*1d70*/ 	.byte	0x04, 0x2f
        /*1d72*/ 	.short	(.L_1305 - .L_1304)
	.align		4
.L_1304:
        /*1d74*/ 	.word	index@(_ZN4vllm25paged_attention_v2_kernelI13__nv_bfloat16hLi256ELi8ELi128ELNS_18Fp8KVCacheDataTypeE1ELb0ELi512EEEvPfS3_PT_PKS4_PKT0_SA_ifPKiSC_iPKfiiiSE_SE_iiiii)
        /*1d78*/ 	.word	0x00000020


	//----- nvinfo : EIATTR_FRAME_SIZE
	.align		4
.L_1305:
        /*1d7c*/ 	.byte	0x04, 0x11
        /*1d7e*/ 	.short	(.L_1307 - .L_1306)
	.align		4
.L_1306:
        /*1d80*/ 	.word	index@(_ZN4vllm25paged_attention_v2_kernelI13__nv_bfloat16hLi256ELi8ELi128ELNS_18Fp8KVCacheDataTypeE1ELb0ELi512EEEvPfS3_PT_PKS4_PKT0_SA_ifPKiSC_iPKfiiiSE_SE_iiiii)
        /*1d84*/ 	.word	0x00000000


	//----- nvinfo : EIATTR_REGCOUNT
	.align		4
.L_1307:
        /*1d88*/ 	.byte	0x04, 0x2f
        /*1d8a*/ 	.short	(.L_1309 - .L_1308)
	.align		4
.L_1308:
        /*1d8c*/ 	.word	index@(_ZN4vllm25paged_attention_v2_kernelI13__nv_bfloat16hLi32ELi16ELi128ELNS_18Fp8KVCacheDataTypeE1ELb1ELi512EEEvPfS3_PT_PKS4_PKT0_SA_ifPKiSC_iPKfiiiSE_SE_iiiii)
        /*1d90*/ 	.word	0x00000020


	//----- nvinfo : EIATTR_FRAME_SIZE
	.align		4
.L_1309:
        /*1d94*/ 	.byte	0x04, 0x11
        /*1d96*/ 	.short	(.L_1311 - .L_1310)
	.align		4
.L_1310:
        /*1d98*/ 	.word	index@(_ZN4vllm25paged_attention_v2_kernelI13__nv_bfloat16hLi32ELi16ELi128ELNS_18Fp8KVCacheDataTypeE1ELb1ELi512EEEvPfS3_PT_PKS4_PKT0_SA_ifPKiSC_iPKfiiiSE_SE_iiiii)
        /*1d9c*/ 	.word	0x00000000


	//----- nvinfo : EIATTR_REGCOUNT
	.align		4
.L_1311:
        /*1da0*/ 	.byte	0x04, 0x2f
        /*1da2*/ 	.short	(.L_1313 - .L_1312)
	.align		4
.L_1312:
        /*1da4*/ 	.word	index@(_ZN4vllm25paged_attention_v2_kernelI13__nv_bfloat16hLi64ELi16ELi128ELNS_18Fp8KVCacheDataTypeE1ELb1ELi512EEEvPfS3_PT_PKS4_PKT0_SA_ifPKiSC_iPKfiiiSE_SE_iiiii)
        /*1da8*/ 	.word	0x00000020


	//----- nvinfo : EIATTR_FRAME_SIZE
	.align		4
.L_1313:
        /*1dac*/ 	.byte	0x04, 0x11
        /*1dae*/ 	.short	(.L_1315 - .L_1314)
	.align		4
.L_1314:
        /*1db0*/ 	.word	index@(_ZN4vllm25paged_attention_v2_kernelI13__nv_bfloat16hLi64ELi16ELi128ELNS_18Fp8KVCacheDataTypeE1ELb1ELi512EEEvPfS3_PT_PKS4_PKT0_SA_ifPKiSC_iPKfiiiSE_SE_iiiii)
        /*1db4*/ 	.word	0x00000000


	//----- nvinfo : EIATTR_REGCOUNT
	.align		4
.L_1315:
        /*1db8*/ 	.byte	0x04, 0x2f
        /*1dba*/ 	.short	(.L_1317 - .L_1316)
	.align		4
.L_1316:
        /*1dbc*/ 	.word	index@(_ZN4vllm25paged_attention_v2_kernelI13__nv_bfloat16hLi80ELi16ELi128ELNS_18Fp8KVCacheDataTypeE1ELb1ELi512EEEvPfS3_PT_PKS4_PKT0_SA_ifPKiSC_iPKfiiiSE_SE_iiiii)
        /*1dc0*/ 	.word	0x00000020


	//----- nvinfo : EIATTR_FRAME_SIZE
	.align		4
.L_1317:
        /*1dc4*/ 	.byte	0x04, 0x11
        /*1dc6*/ 	.short	(.L_1319 - .L_1318)
	.align		4
.L_1318:
        /*1dc8*/ 	.word	index@(_ZN4vllm25paged_attention_v2_kernelI13__nv_bfloat16hLi80ELi16ELi128ELNS_18Fp8KVCacheDataTypeE1ELb1ELi512EEEvPfS3_PT_PKS4_PKT0_SA_ifPKiSC_iPKfiiiSE_SE_iiiii)
        /*1dcc*/ 	.word	0x00000000


	//----- nvinfo : EIATTR_REGCOUNT
	.align		4
.L_1319:
        /*1dd0*/ 	.byte	0x04, 0x2f
        /*1dd2*/ 	.short	(.L_1321 - .L_1320)
	.align		4
.L_1320:
        /*1dd4*/ 	.word	index@(_ZN4vllm25paged_attention_v2_kernelI13__nv_bfloat16hLi96ELi16ELi128ELNS_18Fp8KVCacheDataTypeE1ELb1ELi512EEEvPfS3_PT_PKS4_PKT0_SA_ifPKiSC_iPKfiiiSE_SE_iiiii)
        /*1dd8*/ 	.word	0x00000020


	//----- nvinfo : EIATTR_FRAME_SIZE
	.align		4
.L_1321:
        /*1ddc*/ 	.byte	0x04, 0x11
        /*1dde*/ 	.short	(.L_1323 - .L_1322)
	.align		4
.L_1322:
        /*1de0*/ 	.word	index@(_ZN4vllm25paged_attention_v2_kernelI13__nv_bfloat16hLi96ELi16ELi128ELNS_18Fp8KVCacheDataTypeE1ELb1ELi512EEEvPfS3_PT_PKS4_PKT0_SA_ifPKiSC_iPKfiiiSE_SE_iiiii)
        /*1de4*/ 	.word	0x00000000


	//----- nvinfo : EIATTR_REGCOUNT
	.align		4
.L_1323:
        /*1de8*/ 	.byte	0x04, 0x2f
        /*1dea*/ 	.short	(.L_1325 - .L_1324)
	.align		4
.L_1324:
        /*1dec*/ 	.word	index@(_ZN4vllm25paged_attention_v2_kernelI13__nv_bfloat16hLi112ELi16ELi128ELNS_18Fp8KVCacheDataTypeE1ELb1ELi512EEEvPfS3_PT_PKS4_PKT0_SA_ifPKiSC_iPKfiiiSE_SE_iiiii)
        /*1df0*/ 	.word	0x00000020


	//----- nvinfo : EIATTR_FRAME_SIZE
	.align		4
.L_1325:
        /*1df4*/ 	.byte	0x04, 0x11
        /*1df6*/ 	.short	(.L_1327 - .L_1326)
	.align		4
.L_1326:
        /*1df8*/ 	.word	index@(_ZN4vllm25paged_attention_v2_kernelI13__nv_bfloat16hLi112ELi16ELi128ELNS_18Fp8KVCacheDataTypeE1ELb1ELi512EEEvPfS3_PT_PKS4_PKT0_SA_ifPKiSC_iPKfiiiSE_SE_iiiii)
        /*1dfc*/ 	.word	0x00000000


	//----- nvinfo : EIATTR_REGCOUNT
	.align		4
.L_1327:
        /*1e00*/ 	.byte	0x04, 0x2f
        /*1e02*/ 	.short	(.L_1329 - .L_1328)
	.align		4
.L_1328:
        /*1e04*/ 	.word	index@(_ZN4vllm25paged_attention_v2_kernelI13__nv_bfloat16hLi120ELi16ELi128ELNS_18Fp8KVCacheDataTypeE1ELb1ELi512EEEvPfS3_PT_PKS4_PKT0_SA_ifPKiSC_iPKfiiiSE_SE_iiiii)
        /*1e08*/ 	.word	0x00000020


	//----- nvinfo : EIATTR_FRAME_SIZE
	.align		4
.L_1329:
        /*1e0c*/ 	.byte	0x04, 0x11
        /*1e0e*/ 	.short	(.L_1331 - .L_1330)
	.align		4
.L_1330:
        /*1e10*/ 	.word	index@(_ZN4vllm25paged_attention_v2_kernelI13__nv_bfloat16hLi120ELi16ELi128ELNS_18Fp8KVCacheDataTypeE1ELb1ELi512EEEvPfS3_PT_PKS4_PKT0_SA_ifPKiSC_iPKfiiiSE_SE_iiiii)
        /*1e14*/ 	.word	0x00000000


	//----- nvinfo : EIATTR_REGCOUNT
	.align		4
.L_1331:
        /*1e18*/ 	.byte	0x04, 0x2f
        /*1e1a*/ 	.short	(.L_1333 - .L_1332)
	.align		4
.L_1332:
        /*1e1c*/ 	.word	index@(_ZN4vllm25paged_attention_v2_kernelI13__nv_bfloat16hLi128ELi16ELi128ELNS_18Fp8KVCacheDataTypeE1ELb1ELi512EEEvPfS3_PT_PKS4_PKT0_SA_ifPKiSC_iPKfiiiSE_SE_iiiii)
        /*1e20*/ 	.word	0x00000020


	//----- nvinfo : EIATTR_FRAME_SIZE
	.align		4
.L_1333:
        /*1e24*/ 	.byte	0x04, 0x11
        /*1e26*/ 	.short	(.L_1335 - .L_1334)
	.align		4
.L_1334:
        /*1e28*/ 	.word	index@(_ZN4vllm25paged_attention_v2_kernelI13__nv_bfloat16hLi128ELi16ELi128ELNS_18Fp8KVCacheDataTypeE1ELb1ELi512EEEvPfS3_PT_PKS4_PKT0_SA_ifPKiSC_iPKfiiiSE_SE_iiiii)
        /*1e2c*/ 	.word	0x00000000


	//----- nvinfo : EIATTR_REGCOUNT
	.align		4
.L_1335:
        /*1e30*/ 	.byte	0x04, 0x2f
        /*1e32*/ 	.short	(.L_1337 - .L_1336)
	.align		4
.L_1336:
        /*1e34*/ 	.word	index@(_ZN4vllm25paged_attention_v2_kernelI13__nv_bfloat16hLi192ELi16ELi128ELNS_18Fp8KVCacheDataTypeE1ELb1ELi512EEEvPfS3_PT_PKS4_PKT0_SA_ifPKiSC_iPKfiiiSE_SE_iiiii)
        /*1e38*/ 	.word	0x00000020


	//----- nvinfo : EIATTR_FRAME_SIZE
	.align		4
.L_1337:
        /*1e3c*/ 	.byte	0x04, 0x11
        /*1e3e*/ 	.short	(.L_1339 - .L_1338)
	.align		4
.L_1338:
        /*1e40*/ 	.word	index@(_ZN4vllm25paged_attention_v2_kernelI13__nv_bfloat16hLi192ELi16ELi128ELNS_18Fp8KVCacheDataTypeE1ELb1ELi512EEEvPfS3_PT_PKS4_PKT0_SA_ifPKiSC_iPKfiiiSE_SE_iiiii)
        /*1e44*/ 	.word	0x00000000


	//----- nvinfo : EIATTR_REGCOUNT
	.align		4
.L_1339:
        /*1e48*/ 	.byte	0x04, 0x2f
        /*1e4a*/ 	.short	(.L_1341 - .L_1340)
	.align		4
.L_1340:
        /*1e4c*/ 	.word	index@(_ZN4vllm25paged_attention_v2_kernelI13__nv_bfloat16hLi256ELi16ELi128ELNS_18Fp8KVCacheDataTypeE1ELb1ELi512EEEvPfS3_PT_PKS4_PKT0_SA_ifPKiSC_iPKfiiiSE_SE_iiiii)
        /*1e50*/ 	.word	0x00000020


	//----- nvinfo : EIATTR_FRAME_SIZE
	.align		4
.L_1341:
        /*1e54*/ 	.byte	0x04, 0x11
        /*1e56*/ 	.short	(.L_1343 - .L_1342)
	.align		4
.L_1342:
        /*1e58*/ 	.word	index@(_ZN4vllm25paged_attention_v2_kernelI13__nv_bfloat16hLi256ELi16ELi128ELNS_18Fp8KVCacheDataTypeE1ELb1ELi512EEEvPfS3_PT_PKS4_PKT0_SA_ifPKiSC_iPKfiiiSE_SE_iiiii)
        /*1e5c*/ 	.word	0x00000000


	//----- nvinfo : EIATTR_REGCOUNT
	.align		4
.L_1343:
        /*1e60*/ 	.byte	0x04, 0x2f
        /*1e62*/ 	.short	(.L_1345 - .L_1344)
	.align		4
.L_1344:
        /*1e64*/ 	.word	index@(_ZN4vllm25paged_attention_v2_kernelI13__nv_bfloat16hLi32ELi16ELi128ELNS_18Fp8KVCacheDataTypeE1ELb0ELi512EEEvPfS3_PT_PKS4_PKT0_SA_ifPKiSC_iPKfiiiSE_SE_iiiii)
        /*1e68*/ 	.word	0x00000020


	//----- nvinfo : EIATTR_FRAME_SIZE
	.align		4
.L_1345:
        /*1e6c*/ 	.byte	0x04, 0x11
        /*1e6e*/ 	.short	(.L_1347 - .L_1346)
	.align		4
.L_1346:
        /*1e70*/ 	.word	index@(_ZN4vllm25paged_attention_v2_kernelI13__nv_bfloat16hLi32ELi16ELi128ELNS_18Fp8KVCacheDataTypeE1ELb0ELi512EEEvPfS3_PT_PKS4_PKT0_SA_ifPKiSC_iPKfiiiSE_SE_iiiii)
        /*1e74*/ 	.word	0x00000000


	//----- nvinfo : EIATTR_REGCOUNT
	.align		4
.L_1347:
        /*1e78*/ 	.byte	0x04, 0x2f
        /*1e7a*/ 	.short	(.L_1349 - .L_1348)
	.align		4
.L_1348:
        /*1e7c*/ 	.word	index@(_ZN4vllm25paged_attention_v2_kernelI13__nv_bfloat16hLi64ELi16ELi128ELNS_18Fp8KVCacheDataTypeE1ELb0ELi512EEEvPfS3_PT_PKS4_PKT0_SA_ifPKiSC_iPKfiiiSE_SE_iiiii)
        /*1e80*/ 	.word	0x00000020


	//----- nvinfo : EIATTR_FRAME_SIZE
	.align		4
.L_1349:
        /*1e84*/ 	.byte	0x04, 0x11
        /*1e86*/ 	.short	(.L_1351 - .L_1350)
	.align		4
.L_1350:
        /*1e88*/ 	.word	index@(_ZN4vllm25paged_attention_v2_kernelI13__nv_bfloat16hLi64ELi16ELi128ELNS_18Fp8KVCacheDataTypeE1ELb0ELi512EEEvPfS3_PT_PKS4_PKT0_SA_ifPKiSC_iPKfiiiSE_SE_iiiii)
        /*1e8c*/ 	.word	0x00000000


	//----- nvinfo : EIATTR_REGCOUNT
	.align		4
.L_1351:
        /*1e90*/ 	.byte	0x04, 0x2f
        /*1e92*/ 	.short	(.L_1353 - .L_1352)
	.align		4
.L_1352:
        /*1e94*/ 	.word	index@(_ZN4vllm25paged_attention_v2_kernelI13__nv_bfloat16hLi80ELi16ELi128ELNS_18Fp8KVCacheDataTypeE1ELb0ELi512EEEvPfS3_PT_PKS4_PKT0_SA_ifPKiSC_iPKfiiiSE_SE_iiiii)
        /*1e98*/ 	.word	0x00000020


	//----- nvinfo : EIATTR_FRAME_SIZE
	.align		4
.L_1353:
        /*1e9c*/ 	.byte	0x04, 0x11
        /*1e9e*/ 	.short	(.L_1355 - .L_1354)
	.align		4
.L_1354:
        /*1ea0*/ 	.word	index@(_ZN4vllm25paged_attention_v2_kernelI13__nv_bfloat16hLi80ELi16ELi128ELNS_18Fp8KVCacheDataTypeE1ELb0ELi512EEEvPfS3_PT_PKS4_PKT0_SA_ifPKiSC_iPKfiiiSE_SE_iiiii)
        /*1ea4*/ 	.word	0x00000000


	//----- nvinfo : EIATTR_REGCOUNT
	.align		4
.L_1355:
        /*1ea8*/ 	.byte	0x04, 0x2f
        /*1eaa*/ 	.short	(.L_1357 - .L_1356)
	.align		4
.L_1356:
        /*1eac*/ 	.word	index@(_ZN4vllm25paged_attention_v2_kernelI13__nv_bfloat16hLi96ELi16ELi128ELNS_18Fp8KVCacheDataTypeE1ELb0ELi512EEEvPfS3_PT_PKS4_PKT0_SA_ifPKiSC_iPKfiiiSE_SE_iiiii)
        /*1eb0*/ 	.word	0x00000020


	//----- nvinfo : EIATTR_FRAME_SIZE
	.align		4
.L_1357:
        /*1eb4*/ 	.byte	0x04, 0x11
        /*1eb6*/ 	.short	(.L_1359 - .L_1358)
	.align		4
.L_1358:
        /*1eb8*/ 	.word	index@(_ZN4vllm25paged_attention_v2_kernelI13__nv_bfloat16hLi96ELi16ELi128ELNS_18Fp8KVCacheDataTypeE1ELb0ELi512EEEvPfS3_PT_PKS4_PKT0_SA_ifPKiSC_iPKfiiiSE_SE_iiiii)
        /*1ebc*/ 	.word	0x00000000


	//----- nvinfo : EIATTR_REGCOUNT
	.align		4
.L_1359:
        /*1ec0*/ 	.byte	0x04, 0x2f
        /*1ec2*/ 	.short	(.L_1361 - .L_1360)
	.align		4
.L_1360:
        /*1ec4*/ 	.word	index@(_ZN4vllm25paged_attention_v2_kernelI13__nv_bfloat16hLi112ELi16ELi128ELNS_18Fp8KVCacheDataTypeE1ELb0ELi512EEEvPfS3_PT_PKS4_PKT0_SA_ifPKiSC_iPKfiiiSE_SE_iiiii)
        /*1ec8*/ 	.word	0x00000020


	//----- nvinfo : EIATTR_FRAME_SIZE
	.align		4
.L_1361:
        /*1ecc*/ 	.byte	0x04, 0x11
        /*1ece*/ 	.short	(.L_1363 - .L_1362)
	.align		4
.L_1362:
        /*1ed0*/ 	.word	index@(_ZN4vllm25paged_attention_v2_kernelI13__nv_bfloat16hLi112ELi16ELi128ELNS_18Fp8KVCacheDataTypeE1ELb0ELi512EEEvPfS3_PT_PKS4_PKT0_SA_ifPKiSC_iPKfiiiSE_SE_iiiii)
        /*1ed4*/ 	.word	0x00000000


	//----- nvinfo : EIATTR_REGCOUNT
	.align		4
.L_1363:
        /*1ed8*/ 	.byte	0x04, 0x2f
        /*1eda*/ 	.short	(.L_1365 - .L_1364)
	.align		4
.L_1364:
        /*1edc*/ 	.word	index@(_ZN4vllm25paged_attention_v2_kernelI13__nv_bfloat16hLi120ELi16ELi128ELNS_18Fp8KVCacheDataTypeE1ELb0ELi512EEEvPfS3_PT_PKS4_PKT0_SA_ifPKiSC_iPKfiiiSE_SE_iiiii)
        /*1ee0*/ 	.word	0x00000020


	//----- nvinfo : EIATTR_FRAME_SIZE
	.align		4
.L_1365:
        /*1ee4*/ 	.byte	0x04, 0x11
        /*1ee6*/ 	.short	(.L_1367 - .L_1366)
	.align		4
.L_1366:
        /*1ee8*/ 	.word	index@(_ZN4vllm25paged_attention_v2_kernelI13__nv_bfloat16hLi120ELi16ELi128ELNS_18Fp8KVCacheDataTypeE1ELb0ELi512EEEvPfS3_PT_PKS4_PKT0_SA_ifPKiSC_iPKfiiiSE_SE_iiiii)
        /*1eec*/ 	.word	0x00000000


	//----- nvinfo : EIATTR_REGCOUNT
	.align		4
.L_1367:
        /*1ef0*/ 	.byte	0x04, 0x2f
        /*1ef2*/ 	.short	(.L_1369 - .L_1368)
	.align		4
.L_1368:
        /*1ef4*/ 	.word	index@(_ZN4vllm25paged_attention_v2_kernelI13__nv_bfloat16hLi128ELi16ELi128ELNS_18Fp8KVCacheDataTypeE1ELb0ELi512EEEvPfS3_PT_PKS4_PKT0_SA_ifPKiSC_iPKfiiiSE_SE_iiiii)
        /*1ef8*/ 	.word	0x00000020


	//----- nvinfo : EIATTR_FRAME_SIZE
	.align		4
.L_1369:
        /*1efc*/ 	.byte	0x04, 0x11
        /*1efe*/ 	.short	(.L_1371 - .L_1370)
	.align		4
.L_1370:
        /*1f00*/ 	.word	index@(_ZN4vllm25paged_attention_v2_kernelI13__nv_bfloat16hLi128ELi16ELi128ELNS_18Fp8KVCacheDataTypeE1ELb0ELi512EEEvPfS3_PT_PKS4_PKT0_SA_ifPKiSC_iPKfiiiSE_SE_iiiii)
        /*1f04*/ 	.word	0x00000000


	//----- nvinfo : EIATTR_REGCOUNT
	.align		4
.L_1371:
        /*1f08*/ 	.byte	0x04, 0x2f
        /*1f0a*/ 	.short	(.L_1373 - .L_1372)
	.align		4
.L_1372:
        /*1f0c*/ 	.word	index@(_ZN4vllm25paged_attention_v2_kernelI13__nv_bfloat16hLi192ELi16ELi128ELNS_18Fp8KVCacheDataTypeE1ELb0ELi512EEEvPfS3_PT_PKS4_PKT0_SA_ifPKiSC_iPKfiiiSE_SE_iiiii)
        /*1f10*/ 	.word	0x00000020


	//----- nvinfo : EIATTR_FRAME_SIZE
	.align		4
.L_1373:
        /*1f14*/ 	.byte	0x04, 0x11
        /*1f16*/ 	.short	(.L_1375 - .L_1374)
	.align		4
.L_1374:
        /*1f18*/ 	.word	index@(_ZN4vllm25paged_attention_v2_kernelI13__nv_bfloat16hLi192ELi16ELi128ELNS_18Fp8KVCacheDataTypeE1ELb0ELi512EEEvPfS3_PT_PKS4_PKT0_SA_ifPKiSC_iPKfiiiSE_SE_iiiii)
        /*1f1c*/ 	.word	0x00000000


	//----- nvinfo : EIATTR_REGCOUNT
	.align		4
.L_1375:
        /*1f20*/ 	.byte	0x04, 0x2f
        /*1f22*/ 	.short	(.L_1377 - .L_1376)
	.align		4
.L_1376:
        /*1f24*/ 	.word	index@(_ZN4vllm25paged_attention_v2_kernelI13__nv_bfloat16hLi256ELi16ELi128ELNS_18Fp8KVCacheDataTypeE1ELb0ELi512EEEvPfS3_PT_PKS4_PKT0_SA_ifPKiSC_iPKfiiiSE_SE_iiiii)
        /*1f28*/ 	.word	0x00000020


	//----- nvinfo : EIATTR_FRAME_SIZE
	.align		4
.L_1377:
        /*1f2c*/ 	.byte	0x04, 0x11
        /*1f2e*/ 	.short	(.L_1379 - .L_1378)
	.align		4
.L_1378:
        /*1f30*/ 	.word	index@(_ZN4vllm25paged_attention_v2_kernelI13__nv_bfloat16hLi256ELi16ELi128ELNS_18Fp8KVCacheDataTypeE1ELb0ELi512EEEvPfS3_PT_PKS4_PKT0_SA_ifPKiSC_iPKfiiiSE_SE_iiiii)
        /*1f34*/ 	.word	0x00000000


	//----- nvinfo : EIATTR_REGCOUNT
	.align		4
.L_1379:
        /*1f38*/ 	.byte	0x04, 0x2f
        /*1f3a*/ 	.short	(.L_1381 - .L_1380)
	.align		4
.L_1380:
        /*1f3c*/ 	.word	index@(_ZN4vllm25paged_attention_v2_kernelI13__nv_bfloat16hLi32ELi32ELi128ELNS_18Fp8KVCacheDataTypeE1ELb1ELi512EEEvPfS3_PT_PKS4_PKT0_SA_ifPKiSC_iPKfiiiSE_SE_iiiii)
        /*1f40*/ 	.word	0x00000020


	//----- nvinfo : EIATTR_FRAME_SIZE
	.align		4
.L_1381:
        /*1f44*/ 	.byte	0x04, 0x11
        /*1f46*/ 	.short	(.L_1383 - .L_1382)
	.align		4
.L_1382:
        /*1f48*/ 	.word	index@(_ZN4vllm25paged_attention_v2_kernelI13__nv_bfloat16hLi32ELi32ELi128ELNS_18Fp8KVCacheDataTypeE1ELb1ELi512EEEvPfS3_PT_PKS4_PKT0_SA_ifPKiSC_iPKfiiiSE_SE_iiiii)
        /*1f4c*/ 	.word	0x00000000


	//----- nvinfo : EIATTR_REGCOUNT
	.align		4
.L_1383:
        /*1f50*/ 	.byte	0x04, 0x2f
        /*1f52*/ 	.short	(.L_1385 - .L_1384)
	.align		4
.L_1384:
        /*1f54*/ 	.word	index@(_ZN4vllm25paged_attention_v2_kernelI13__nv_bfloat16hLi64ELi32ELi128ELNS_18Fp8KVCacheDataTypeE1ELb1ELi512EEEvPfS3_PT_PKS4_PKT0_SA_ifPKiSC_iPKfiiiSE_SE_iiiii)
        /*1f58*/ 	.word	0x00000020


	//----- nvinfo : EIATTR_FRAME_SIZE
	.align		4
.L_1385:
        /*1f5c*/ 	.byte	0x04, 0x11
        /*1f5e*/ 	.short	(.L_1387 - .L_1386)
	.align		4
.L_1386:
        /*1f60*/ 	.word	index@(_ZN4vllm25paged_attention_v2_kernelI13__nv_bfloat16hLi64ELi32ELi128ELNS_18Fp8KVCacheDataTypeE1ELb1ELi512EEEvPfS3_PT_PKS4_PKT0_SA_ifPKiSC_iPKfiiiSE_SE_iiiii)
        /*1f64*/ 	.word	0x00000000


	//----- nvinfo : EIATTR_REGCOUNT
	.align		4
.L_1387:
        /*1f68*/ 	.byte	0x04, 0x2f
        /*1f6a*/ 	.short	(.L_1389 - .L_1388)
	.align		4
.L_1388:
        /*1f6c*/ 	.word	index@(_ZN4vllm25paged_attention_v2_kernelI13__nv_bfloat16hLi80ELi32ELi128ELNS_18Fp8KVCacheDataTypeE1ELb1ELi512EEEvPfS3_PT_PKS4_PKT0_SA_ifPKiSC_iPKfiiiSE_SE_iiiii)
        /*1f70*/ 	.word	0x00000028


	//----- nvinfo : EIATTR_FRAME_SIZE
	.align		4
.L_1389:
        /*1f74*/ 	.byte	0x04, 0x11
        /*1f76*/ 	.short	(.L_1391 - .L_1390)
	.align		4
.L_1390:
        /*1f78*/ 	.word	index@(_ZN4vllm25paged_attention_v2_kernelI13__nv_bfloat16hLi80ELi32ELi128ELNS_18Fp8KVCacheDataTypeE1ELb1ELi512EEEvPfS3_PT_PKS4_PKT0_SA_ifPKiSC_iPKfiiiSE_SE_iiiii)
        /*1f7c*/ 	.word	0x00000000


	//----- nvinfo : EIATTR_REGCOUNT
	.align		4
.L_1391:
        /*1f80*/ 	.byte	0x04, 0x2f
        /*1f82*/ 	.short	(.L_1393 - .L_1392)
	.align		4
.L_1392:
        /*1f84*/ 	.word	index@(_ZN4vllm25paged_attention_v2_kernelI13__nv_bfloat16hLi96ELi32ELi128ELNS_18Fp8KVCacheDataTypeE1ELb1ELi512EEEvPfS3_PT_PKS4_PKT0_SA_ifPKiSC_iPKfiiiSE_SE_iiiii)
        /*1f88*/ 	.word	0x00000020


	//----- nvinfo : EIATTR_FRAME_SIZE
	.align		4
.L_1393:
        /*1f8c*/ 	.byte	0x04, 0x11
        /*1f8e*/ 	.short	(.L_1395 - .L_1394)
	.align		4
.L_1394:
        /*1f90*/ 	.word	index@(_ZN4vllm25paged_attention_v2_kernelI13__nv_bfloat16hLi96ELi32ELi128ELNS_18Fp8KVCacheDataTypeE1ELb1ELi512EEEvPfS3_PT_PKS4_PKT0_SA_ifPKiSC_iPKfiiiSE_SE_iiiii)
        /*1f94*/ 	.word	0x00000000


	//----- nvinfo : EIATTR_REGCOUNT
	.align		4
.L_1395:
        /*1f98*/ 	.byte	0x04, 0x2f
        /*1f9a*/ 	.short	(.L_1397 - .L_1396)
	.align		4
.L_1396:
        /*1f9c*/ 	.word	index@(_ZN4vllm25paged_attention_v2_kernelI13__nv_bfloat16hLi112ELi32ELi128ELNS_18Fp8KVCacheDataTypeE1ELb1ELi512EEEvPfS3_PT_PKS4_PKT0_SA_ifPKiSC_iPKfiiiSE_SE_iiiii)
        /*1fa0*/ 	.word	0x00000020


	//----- nvinfo : EIATTR_FRAME_SIZE
	.align		4
.L_1397:
        /*1fa4*/ 	.byte	0x04, 0x11
        /*1fa6*/ 	.short	(.L_1399 - .L_1398)
	.align		4
.L_1398:
        /*1fa8*/ 	.word	index@(_ZN4vllm25paged_attention_v2_kernelI13__nv_bfloat16hLi112ELi32ELi128ELNS_18Fp8KVCacheDataTypeE1ELb1ELi512EEEvPfS3_PT_PKS4_PKT0_SA_ifPKiSC_iPKfiiiSE_SE_iiiii)
        /*1fac*/ 	.word	0x00000000


	//----- nvinfo : EIATTR_REGCOUNT
	.align		4
.L_1399:
        /*1fb0*/ 	.byte	0x04, 0x2f
        /*1fb2*/ 	.short	(.L_1401 - .L_1400)
	.align		4
.L_1400:
        /*1fb4*/ 	.word	index@(_ZN4vllm25paged_attention_v2_kernelI13__nv_bfloat16hLi120ELi32ELi128ELNS_18Fp8KVCacheDataTypeE1ELb1ELi512EEEvPfS3_PT_PKS4_PKT0_SA_ifPKiSC_iPKfiiiSE_SE_iiiii)
        /*1fb8*/ 	.word	0x00000028


	//----- nvinfo : EIATTR_FRAME_SIZE
	.align		4
.L_1401:
        /*1fbc*/ 	.byte	0x04, 0x11
        /*1fbe*/ 	.short	(.L_1403 - .L_1402)
	.align		4
.L_1402:
        /*1fc0*/ 	.word	index@(_ZN4vllm25paged_attention_v2_kernelI13__nv_bfloat16hLi120ELi32ELi128ELNS_18Fp8KVCacheDataTypeE1ELb1ELi512EEEvPfS3_PT_PKS4_PKT0_SA_ifPKiSC_iPKfiiiSE_SE_iiiii)
        /*1fc4*/ 	.word	0x00000000


	//----- nvinfo : EIATTR_REGCOUNT
	.align		4
.L_1403:
        /*1fc8*/ 	.byte	0x04, 0x2f
        /*1fca*/ 	.short	(.L_1405 - .L_1404)
	.align		4
.L_1404:
        /*1fcc*/ 	.word	index@(_ZN4vllm25paged_attention_v2_kernelI13__nv_bfloat16hLi128ELi32ELi128ELNS_18Fp8KVCacheDataTypeE1ELb1ELi512EEEvPfS3_PT_PKS4_PKT0_SA_ifPKiSC_iPKfiiiSE_SE_iiiii)
        /*1fd0*/ 	.word	0x00000020


	//----- nvinfo : EIATTR_FRAME_SIZE
	.align		4
.L_1405:
        /*1fd4*/ 	.byte	0x04, 0x11
        /*1fd6*/ 	.short	(.L_1407 - .L_1406)
	.align		4
.L_1406:
        /*1fd8*/ 	.word	index@(_ZN4vllm25paged_attention_v2_kernelI13__nv_bfloat16hLi128ELi32ELi128ELNS_18Fp8KVCacheDataTypeE1ELb1ELi512EEEvPfS3_PT_PKS4_PKT0_SA_ifPKiSC_iPKfiiiSE_SE_iiiii)
        /*1fdc*/ 	.word	0x00000000


	//----- nvinfo : EIATTR_REGCOUNT
	.align		4
.L_1407:
        /*1fe0*/ 	.byte	0x04, 0x2f
        /*1fe2*/ 	.short	(.L_1409 - .L_1408)
	.align		4
.L_1408:
        /*1fe4*/ 	.word	index@(_ZN4vllm25paged_attention_v2_kernelI13__nv_bfloat16hLi192ELi32ELi128ELNS_18Fp8KVCacheDataTypeE1ELb1ELi512EEEvPfS3_PT_PKS4_PKT0_SA_ifPKiSC_iPKfiiiSE_SE_iiiii)
        /*1fe8*/ 	.word	0x00000030


	//----- nvinfo : EIATTR_FRAME_SIZE
	.align		4
.L_1409:
        /*1fec*/ 	.byte	0x04, 0x11
        /*1fee*/ 	.short	(.L_1411 - .L_1410)
	.align		4
.L_1410:
        /*1ff0*/ 	.word	index@(_ZN4vllm25paged_attention_v2_kernelI13__nv_bfloat16hLi192ELi32ELi128ELNS_18Fp8KVCacheDataTypeE1ELb1ELi512EEEvPfS3_PT_PKS4_PKT0_SA_ifPKiSC_iPKfiiiSE_SE_iiiii)
        /*1ff4*/ 	.word	0x00000000


	//----- nvinfo : EIATTR_REGCOUNT
	.align		4
.L_1411:
        /*1ff8*/ 	.byte	0x04, 0x2f
        /*1ffa*/ 	.short	(.L_1413 - .L_1412)
	.align		4
.L_1412:
        /*1ffc*/ 	.word	index@(_ZN4vllm25paged_attention_v2_kernelI13__nv_bfloat16hLi256ELi32ELi128ELNS_18Fp8KVCacheDataTypeE1ELb1ELi512EEEvPfS3_PT_PKS4_PKT0_SA_ifPKiSC_iPKfiiiSE_SE_iiiii)
        /*2000*/ 	.word	0x00000036


	//----- nvinfo : EIATTR_FRAME_SIZE
	.align		4
.L_1413:
        /*2004*/ 	.byte	0x04, 0x11
        /*2006*/ 	.short	(.L_1415 - .L_1414)
	.align		4
.L_1414:
        /*2008*/ 	.word	index@(_ZN4vllm25paged_attention_v2_kernelI13__nv_bfloat16hLi256ELi32ELi128ELNS_18Fp8KVCacheDataTypeE1ELb1ELi512EEEvPfS3_PT_PKS4_PKT0_SA_ifPKiSC_iPKfiiiSE_SE_iiiii)
        /*200c*/ 	.word	0x00000000


	//----- nvinfo : EIATTR_REGCOUNT
	.align		4
.L_1415:
        /*2010*/ 	.byte	0x04, 0x2f
        /*2012*/ 	.short	(.L_1417 - .L_1416)
	.align		4
.L_1416:
        /*2014*/ 	.word	index@(_ZN4vllm25paged_attention_v2_kernelI13__nv_bfloat16hLi32ELi32ELi128ELNS_18Fp8KVCacheDataTypeE1ELb0ELi512EEEvPfS3_PT_PKS4_PKT0_SA_ifPKiSC_iPKfiiiSE_SE_iiiii)
        /*2018*/ 	.word	0x00000020


	//----- nvinfo : EIATTR_FRAME_SIZE
	.align		4
.L_1417:
        /*201c*/ 	.byte	0x04, 0x11
        /*201e*/ 	.short	(.L_1419 - .L_1418)
	.align		4
.L_1418:
        /*2020*/ 	.word	index@(_ZN4vllm25paged_attention_v2_kernelI13__nv_bfloat16hLi32ELi32ELi128ELNS_18Fp8KVCacheDataTypeE1ELb0ELi512EEEvPfS3_PT_PKS4_PKT0_SA_ifPKiSC_iPKfiiiSE_SE_iiiii)
        /*2024*/ 	.word	0x00000000


	//----- nvinfo : EIATTR_REGCOUNT
	.align		4
.L_1419:
        /*2028*/ 	.byte	0x04, 0x2f
        /*202a*/ 	.short	(.L_1421 - .L_1420)
	.align		4
.L_1420:
        /*202c*/ 	.word	index@(_ZN4vllm25paged_attention_v2_kernelI13__nv_bfloat16hLi64ELi32ELi128ELNS_18Fp8KVCacheDataTypeE1ELb0ELi512EEEvPfS3_PT_PKS4_PKT0_SA_ifPKiSC_iPKfiiiSE_SE_iiiii)
        /*2030*/ 	.word	0x00000020


	//----- nvinfo : EIATTR_FRAME_SIZE
	.align		4
.L_1421:
        /*2034*/ 	.byte	0x04, 0x11
        /*2036*/ 	.short	(.L_1423 - .L_1422)
	.align		4
.L_1422:
        /*2038*/ 	.word	index@(_ZN4vllm25paged_attention_v2_kernelI13__nv_bfloat16hLi64ELi32ELi128ELNS_18Fp8KVCacheDataTypeE1ELb0ELi512EEEvPfS3_PT_PKS4_PKT0_SA_ifPKiSC_iPKfiiiSE_SE_iiiii)
        /*203c*/ 	.word	0x00000000


	//----- nvinfo : EIATTR_REGCOUNT
	.align		4
.L_1423:
        /*2040*/ 	.byte	0x04, 0x2f
        /*2042*/ 	.short	(.L_1425 - .L_1424)
	.align		4
.L_1424:
        /*2044*/ 	.word	index@(_ZN4vllm25paged_attention_v2_kernelI13__nv_bfloat16hLi80ELi32ELi128ELNS_18Fp8KVCacheDataTypeE1ELb0ELi512EEEvPfS3_PT_PKS4_PKT0_SA_ifPKiSC_iPKfiiiSE_SE_iiiii)
        /*2048*/ 	.word	0x00000020


	//----- nvinfo : EIATTR_FRAME_SIZE
	.align		4
.L_1425:
        /*204c*/ 	.byte	0x04, 0x11
        /*204e*/ 	.short	(.L_1427 - .L_1426)
	.align		4
.L_1426:
        /*2050*/ 	.word	index@(_ZN4vllm25paged_attention_v2_kernelI13__nv_bfloat16hLi80ELi32ELi128ELNS_18Fp8KVCacheDataTypeE1ELb0ELi512EEEvPfS3_PT_PKS4_PKT0_SA_ifPKiSC_iPKfiiiSE_SE_iiiii)
        /*2054*/ 	.word	0x00000000


	//----- nvinfo : EIATTR_REGCOUNT
	.align		4
.L_1427:
        /*2058*/ 	.byte	0x04, 0x2f
        /*205a*/ 	.short	(.L_1429 - .L_1428)
	.align		4
.L_1428:
        /*205c*/ 	.word	index@(_ZN4vllm25paged_attention_v2_kernelI13__nv_bfloat16hLi96ELi32ELi128ELNS_18Fp8KVCacheDataTypeE1ELb0ELi512EEEvPfS3_PT_PKS4_PKT0_SA_ifPKiSC_iPKfiiiSE_SE_iiiii)
        /*2060*/ 	.word	0x00000020


	//----- nvinfo : EIATTR_FRAME_SIZE
	.align		4
.L_1429:
        /*2064*/ 	.byte	0x04, 0x11
        /*2066*/ 	.short	(.L_1431 - .L_1430)
	.align		4
.L_1430:
        /*2068*/ 	.word	index@(_ZN4vllm25paged_attention_v2_kernelI13__nv_bfloat16hLi96ELi32ELi128ELNS_18Fp8KVCacheDataTypeE1ELb0ELi512EEEvPfS3_PT_PKS4_PKT0_SA_ifPKiSC_iPKfiiiSE_SE_iiiii)
        /*206c*/ 	.word	0x00000000


	//----- nvinfo : EIATTR_REGCOUNT
	.align		4
.L_1431:
        /*2070*/ 	.byte	0x04, 0x2f
        /*2072*/ 	.short	(.L_1433 - .L_1432)
	.align		4
.L_1432:
        /*2074*/ 	.word	index@(_ZN4vllm25paged_attention_v2_kernelI13__nv_bfloat16hLi112ELi32ELi128ELNS_18Fp8KVCacheDataTypeE1ELb0ELi512EEEvPfS3_PT_PKS4_PKT0_SA_ifPKiSC_iPKfiiiSE_SE_iiiii)
        /*2078*/ 	.word	0x00000020


	//----- nvinfo : EIATTR_FRAME_SIZE
	.align		4
.L_1433:
        /*207c*/ 	.byte	0x04, 0x11
        /*207e*/ 	.short	(.L_1435 - .L_1434)
	.align		4
.L_1434:
        /*2080*/ 	.word	index@(_ZN4vllm25paged_attention_v2_kernelI13__nv_bfloat16hLi112ELi32ELi128ELNS_18Fp8KVCacheDataTypeE1ELb0ELi512EEEvPfS3_PT_PKS4_PKT0_SA_ifPKiSC_iPKfiiiSE_SE_iiiii)
        /*2084*/ 	.word	0x00000000


	//----- nvinfo : EIATTR_REGCOUNT
	.align		4
.L_1435:
        /*2088*/ 	.byte	0x04, 0x2f
        /*208a*/ 	.short	(.L_1437 - .L_1436)
	.align		4
.L_1436:
        /*208c*/ 	.word	index@(_ZN4vllm25paged_attention_v2_kernelI13__nv_bfloat16hLi120ELi32ELi128ELNS_18Fp8KVCacheDataTypeE1ELb0ELi512EEEvPfS3_PT_PKS4_PKT0_SA_ifPKiSC_iPKfiiiSE_SE_iiiii)
        /*2090*/ 	.word	0x00000020


	//----- nvinfo : EIATTR_FRAME_SIZE
	.align		4
.L_1437:
        /*2094*/ 	.byte	0x04, 0x11
        /*2096*/ 	.short	(.L_1439 - .L_1438)
	.align		4
.L_1438:
        /*2098*/ 	.word	index@(_ZN4vllm25paged_attention_v2_kernelI13__nv_bfloat16hLi120ELi32ELi128ELNS_18Fp8KVCacheDataTypeE1ELb0ELi512EEEvPfS3_PT_PKS4_PKT0_SA_ifPKiSC_iPKfiiiSE_SE_iiiii)
        /*209c*/ 	.word	0x00000000


	//----- nvinfo : EIATTR_REGCOUNT
	.align		4
.L_1439:
        /*20a0*/ 	.byte	0x04, 0x2f
        /*20a2*/ 	.short	(.L_1441 - .L_1440)
	.align		4
.L_1440:
        /*20a4*/ 	.word	index@(_ZN4vllm25paged_attention_v2_kernelI13__nv_bfloat16hLi128ELi32ELi128ELNS_18Fp8KVCacheDataTypeE1ELb0ELi512EEEvPfS3_PT_PKS4_PKT0_SA_ifPKiSC_iPKfiiiSE_SE_iiiii)
        /*20a8*/ 	.word	0x00000020


	//----- nvinfo : EIATTR_FRAME_SIZE
	.align		4
.L_1441:
        /*20ac*/ 	.byte	0x04, 0x11
        /*20ae*/ 	.short	(.L_1443 - .L_1442)
	.align		4
.L_1442:
        /*20b0*/ 	.word	index@(_ZN4vllm25paged_attention_v2_kernelI13__nv_bfloat16hLi128ELi32ELi128ELNS_18Fp8KVCacheDataTypeE1ELb0ELi512EEEvPfS3_PT_PKS4_PKT0_SA_ifPKiSC_iPKfiiiSE_SE_iiiii)
        /*20b4*/ 	.word	0x00000000


	//----- nvinfo : EIATTR_REGCOUNT
	.align		4
.L_1443:
        /*20b8*/ 	.byte	0x04, 0x2f
        /*20ba*/ 	.short	(.L_1445 - .L_1444)
	.align		4
.L_1444:
        /*20bc*/ 	.word	index@(_ZN4vllm25paged_attention_v2_kernelI13__nv_bfloat16hLi192ELi32ELi128ELNS_18Fp8KVCacheDataTypeE1ELb0ELi512EEEvPfS3_PT_PKS4_PKT0_SA_ifPKiSC_iPKfiiiSE_SE_iiiii)
        /*20c0*/ 	.word	0x00000028


	//----- nvinfo : EIATTR_FRAME_SIZE
	.align		4
.L_1445:
        /*20c4*/ 	.byte	0x04, 0x11
        /*20c6*/ 	.short	(.L_1447 - .L_1446)
	.align		4
.L_1446:
        /*20c8*/ 	.word	index@(_ZN4vllm25paged_attention_v2_kernelI13__nv_bfloat16hLi192ELi32ELi128ELNS_18Fp8KVCacheDataTypeE1ELb0ELi512EEEvPfS3_PT_PKS4_PKT0_SA_ifPKiSC_iPKfiiiSE_SE_iiiii)
        /*20cc*/ 	.word	0x00000000


	//----- nvinfo : EIATTR_REGCOUNT
	.align		4
.L_1447:
        /*20d0*/ 	.byte	0x04, 0x2f
        /*20d2*/ 	.short	(.L_1449 - .L_1448)
	.align		4
.L_1448:
        /*20d4*/ 	.word	index@(_ZN4vllm25paged_attention_v2_kernelI13__nv_bfloat16hLi256ELi32ELi128ELNS_18Fp8KVCacheDataTypeE1ELb0ELi512EEEvPfS3_PT_PKS4_PKT0_SA_ifPKiSC_iPKfiiiSE_SE_iiiii)
        /*20d8*/ 	.word	0x0000002f


	//----- nvinfo : EIATTR_FRAME_SIZE
	.align		4
.L_1449:
        /*20dc*/ 	.byte	0x04, 0x11
        /*20de*/ 	.short	(.L_1451 - .L_1450)
	.align		4
.L_1450:
        /*20e0*/ 	.word	index@(_ZN4vllm25paged_attention_v2_kernelI13__nv_bfloat16hLi256ELi32ELi128ELNS_18Fp8KVCacheDataTypeE1ELb0ELi512EEEvPfS3_PT_PKS4_PKT0_SA_ifPKiSC_iPKfiiiSE_SE_iiiii)
        /*20e4*/ 	.word	0x00000000


	//----- nvinfo : EIATTR_REGCOUNT
	.align		4
.L_1451:
        /*20e8*/ 	.byte	0x04, 0x2f
        /*20ea*/ 	.short	(.L_1453 - .L_1452)
	.align		4
.L_1452:
        /*20ec*/ 	.word	index@(_ZN4vllm25paged_attention_v2_kernelIfhLi32ELi8ELi128ELNS_18Fp8KVCacheDataTypeE2ELb1ELi512EEEvPfS2_PT_PKS3_PKT0_S9_ifPKiSB_iPKfiiiSD_SD_iiiii)
        /*20f0*/ 	.word	0x00000020


	//----- nvinfo : EIATTR_FRAME_SIZE
	.align		4
.L_1453:
        /*20f4*/ 	.byte	0x04, 0x11
        /*20f6*/ 	.short	(.L_1455 - .L_1454)
	.align		4
.L_1454:
        /*20f8*/ 	.word	index@(_ZN4vllm25paged_attention_v2_kernelIfhLi32ELi8ELi128ELNS_18Fp8KVCacheDataTypeE2ELb1ELi512EEEvPfS2_PT_PKS3_PKT0_S9_ifPKiSB_iPKfiiiSD_SD_iiiii)
        /*20fc*/ 	.word	0x00000000


	//----- nvinfo : EIATTR_REGCOUNT
	.align		4
.L_1455:
        /*2100*/ 	.byte	0x04, 0x2f
        /*2102*/ 	.short	(.L_1457 - .L_1456)
	.align		4
.L_1456:
        /*2104*/ 	.word	index@(_ZN4vllm25paged_attention_v2_kernelIfhLi64ELi8ELi128ELNS_18Fp8KVCacheDataTypeE2ELb1ELi512EEEvPfS2_PT_PKS3_PKT0_S9_ifPKiSB_iPKfiiiSD_SD_iiiii)
        /*2108*/ 	.word	0x00000020


	//----- nvinfo : EIATTR_FRAME_SIZE
	.align		4
.L_1457:
        /*210c*/ 	.byte	0x04, 0x11
        /*210e*/ 	.short	(.L_1459 - .L_1458)
	.align		4
.L_1458:
        /*2110*/ 	.word	index@(_ZN4vllm25paged_attention_v2_kernelIfhLi64ELi8ELi128ELNS_18Fp8KVCacheDataTypeE2ELb1ELi512EEEvPfS2_PT_PKS3_PKT0_S9_ifPKiSB_iPKfiiiSD_SD_iiiii)
        /*2114*/ 	.word	0x00000000


	//----- nvinfo : EIATTR_REGCOUNT
	.align		4
.L_1459:
        /*2118*/ 	.byte	0x04, 0x2f
        /*211a*/ 	.short	(.L_1461 - .L_1460)
	.align		4
.L_1460:
        /*211c*/ 	.word	index@(_ZN4vllm25paged_attention_v2_kernelIfhLi80ELi8ELi128ELNS_18Fp8KVCacheDataTypeE2ELb1ELi512EEEvPfS2_PT_PKS3_PKT0_S9_ifPKiSB_iPKfiiiSD_SD_iiiii)
        /*2120*/ 	.word	0x00000020


	//----- nvinfo : EIATTR_FRAME_SIZE
	.align		4
.L_1461:
        /*2124*/ 	.byte	0x04, 0x11
        /*2126*/ 	.short	(.L_1463 - .L_1462)
	.align		4
.L_1462:
        /*2128*/ 	.word	index@(_ZN4vllm25paged_attention_v2_kernelIfhLi80ELi8ELi128ELNS_18Fp8KVCacheDataTypeE2ELb1ELi512EEEvPfS2_PT_PKS3_PKT0_S9_ifPKiSB_iPKfiiiSD_SD_iiiii)
        /*212c*/ 	.word	0x00000000


	//----- nvinfo : EIATTR_REGCOUNT
	.align		4
.L_1463:
        /*2130*/ 	.byte	0x04, 0x2f
        /*2132*/ 	.short	(.L_1465 - .L_1464)
	.align		4
.L_1464:
        /*2134*/ 	.word	index@(_ZN4vllm25paged_attention_v2_kernelIfhLi96ELi8ELi128ELNS_18Fp8KVCacheDataTypeE2ELb1ELi512EEEvPfS2_PT_PKS3_PKT0_S9_ifPKiSB_iPKfiiiSD_SD_iiiii)
        /*2138*/ 	.word	0x00000020


	//----- nvinfo : EIATTR_FRAME_SIZE
	.align		4
.L_1465:
        /*213c*/ 	.byte	0x04, 0x11
        /*213e*/ 	.short	(.L_1467 - .L_1466)
	.align		4
.L_1466:
        /*2140*/ 	.word	index@(_ZN4vllm25paged_attention_v2_kernelIfhLi96ELi8ELi128ELNS_18Fp8KVCacheDataTypeE2ELb1ELi512EEEvPfS2_PT_PKS3_PKT0_S9_ifPKiSB_iPKfiiiSD_SD_iiiii)
        /*2144*/ 	.word	0x00000000


	//----- nvinfo : EIATTR_REGCOUNT
	.align		4
.L_1467:
        /*2148*/ 	.byte	0x04, 0x2f
        /*214a*/ 	.short	(.L_1469 - .L_1468)
	.align		4
.L_1468:
        /*214c*/ 	.word	index@(_ZN4vllm25paged_attention_v2_kernelIfhLi112ELi8ELi128ELNS_18Fp8KVCacheDataTypeE2ELb1ELi512EEEvPfS2_PT_PKS3_PKT0_S9_ifPKiSB_iPKfiiiSD_SD_iiiii)
        /*2150*/ 	.word	0x00000020


	//----- nvinfo : EIATTR_FRAME_SIZE
	.align		4
.L_1469:
        /*2154*/ 	.byte	0x04, 0x11
        /*2156*/ 	.short	(.L_1471 - .L_1470)
	.align		4
.L_1470:
        /*2158*/ 	.word	index@(_ZN4vllm25paged_attention_v2_kernelIfhLi112ELi8ELi128ELNS_18Fp8KVCacheDataTypeE2ELb1ELi512EEEvPfS2_PT_PKS3_PKT0_S9_ifPKiSB_iPKfiiiSD_SD_iiiii)
        /*215c*/ 	.word	0x00000000


	//----- nvinfo : EIATTR_REGCOUNT
	.align		4
.L_1471:
        /*2160*/ 	.byte	0x04, 0x2f
        /*2162*/ 	.short	(.L_1473 - .L_1472)
	.align		4
.L_1472:
        /*2164*/ 	.word	index@(_ZN4vllm25paged_attention_v2_kernelIfhLi120ELi8ELi128ELNS_18Fp8KVCacheDataTypeE2ELb1ELi512EEEvPfS2_PT_PKS3_PKT0_S9_ifPKiSB_iPKfiiiSD_SD_iiiii)
        /*2168*/ 	.word	0x00000020


	//----- nvinfo : EIATTR_FRAME_SIZE
	.align		4
.L_1473:
        /*216c*/ 	.byte	0x04, 0x11
        /*216e*/ 	.short	(.L_1475 - .L_1474)
	.align		4
.L_1474:
        /*2170*/ 	.word	index@(_ZN4vllm25paged_attention_v2_kernelIfhLi120ELi8ELi128ELNS_18Fp8KVCacheDataTypeE2ELb1ELi512EEEvPfS2_PT_PKS3_PKT0_S9_ifPKiSB_iPKfiiiSD_SD_iiiii)
        /*2174*/ 	.word	0x00000000


	//----- nvinfo : EIATTR_REGCOUNT
	.align		4
.L_1475:
        /*2178*/ 	.byte	0x04, 0x2f
        /*217a*/ 	.short	(.L_1477 - .L_1476)
	.align		4
.L_1476:
        /*217c*/ 	.word	index@(_ZN4vllm25paged_attention_v2_kernelIfhLi128ELi8ELi128ELNS_18Fp8KVCacheDataTypeE2ELb1ELi512EEEvPfS2_PT_PKS3_PKT0_S9_ifPKiSB_iPKfiiiSD_SD_iiiii)
        /*2180*/ 	.word	0x00000020


	//----- nvinfo : EIATTR_FRAME_SIZE
	.align		4
.L_1477:
        /*2184*/ 	.byte	0x04, 0x11
        /*2186*/ 	.short	(.L_1479 - .L_1478)
	.align		4
.L_1478:
        /*2188*/ 	.word	index@(_ZN4vllm25paged_attention_v2_kernelIfhLi128ELi8ELi128ELNS_18Fp8KVCacheDataTypeE2ELb1ELi512EEEvPfS2_PT_PKS3_PKT0_S9_ifPKiSB_iPKfiiiSD_SD_iiiii)
        /*218c*/ 	.word	0x00000000


	//----- nvinfo : EIATTR_REGCOUNT
	.align		4
.L_1479:
        /*2190*/ 	.byte	0x04, 0x2f
        /*2192*/ 	.short	(.L_1481 - .L_1480)
	.align		4
.L_1480:
        /*2194*/ 	.word	index@(_ZN4vllm25paged_attention_v2_kernelIfhLi192ELi8ELi128ELNS_18Fp8KVCacheDataTypeE2ELb1ELi512EEEvPfS2_PT_PKS3_PKT0_S9_ifPKiSB_iPKfiiiSD_SD_iiiii)
        /*2198*/ 	.word	0x00000020


	//----- nvinfo : EIATTR_FRAME_SIZE
	.align		4
.L_1481:
        /*219c*/ 	.byte	0x04, 0x11
        /*219e*/ 	.short	(.L_1483 - .L_1482)
	.align		4
.L_1482:
        /*21a0*/ 	.word	index@(_ZN4vllm25paged_attention_v2_kernelIfhLi192ELi8ELi128ELNS_18Fp8KVCacheDataTypeE2ELb1ELi512EEEvPfS2_PT_PKS3_PKT0_S9_ifPKiSB_iPKfiiiSD_SD_iiiii)
        /*21a4*/ 	.word	0x00000000


	//----- nvinfo : EIATTR_REGCOUNT
	.align		4
.L_1483:
        /*21a8*/ 	.byte	0x04, 0x2f
        /*21aa*/ 	.short	(.L_1485 - .L_1484)
	.align		4
.L_1484:
        /*21ac*/ 	.word	index@(_ZN4vllm25paged_attention_v2_kernelIfhLi256ELi8ELi128ELNS_18Fp8KVCacheDataTypeE2ELb1ELi512EEEvPfS2_PT_PKS3_PKT0_S9_ifPKiSB_iPKfiiiSD_SD_iiiii)
        /*21b0*/ 	.word	0x00000020


	//----- nvinfo : EIATTR_FRAME_SIZE
	.align		4
.L_1485:
        /*21b4*/ 	.byte	0x04, 0x11
        /*21b6*/ 	.short	(.L_1487 - .L_1486)
	.align		4
.L_1486:
        /*21b8*/ 	.word	index@(_ZN4vllm25paged_attention_v2_kernelIfhLi256ELi8ELi128ELNS_18Fp8KVCacheDataTypeE2ELb1ELi512EEEvPfS2_PT_PKS3_PKT0_S9_ifPKiSB_iPKfiiiSD_SD_iiiii)
        /*21bc*/ 	.word	0x00000000


	//----- nvinfo : EIATTR_REGCOUNT
	.align		4
.L_1487:
        /*21c0*/ 	.byte	0x04, 0x2f
        /*21c2*/ 	.short	(.L_1489 - .L_1488)
	.align		4
.L_1488:
        /*21c4*/ 	.word	index@(_ZN4vllm25paged_attention_v2_kernelIfhLi32ELi8ELi128ELNS_18Fp8KVCacheDataTypeE2ELb0ELi512EEEvPfS2_PT_PKS3_PKT0_S9_ifPKiSB_iPKfiiiSD_SD_iiiii)
        /*21c8*/ 	.word	0x00000020


	//----- nvinfo : EIATTR_FRAME_SIZE
	.align		4
.L_1489:
        /*21cc*/ 	.byte	0x04, 0x11
        /*21ce*/ 	.short	(.L_1491 - .L_1490)
	.align		4
.L_1490:
        /*21d0*/ 	.word	index@(_ZN4vllm25paged_attention_v2_kernelIfhLi32ELi8ELi128ELNS_18Fp8KVCacheDataTypeE2ELb0ELi512EEEvPfS2_PT_PKS3_PKT0_S9_ifPKiSB_iPKfiiiSD_SD_iiiii)
        /*21d4*/ 	.word	0x00000000


	//----- nvinfo : EIATTR_REGCOUNT
	.align		4
.L_1491:
        /*21d8*/ 	.byte	0x04, 0x2f
        /*21da*/ 	.short	(.L_1493 - .L_1492)
	.align		4
.L_1492:
        /*21dc*/ 	.word	index@(_ZN4vllm25paged_attention_v2_kernelIfhLi64ELi8ELi128ELNS_18Fp8KVCacheDataTypeE2ELb0ELi512EEEvPfS2_PT_PKS3_PKT0_S9_ifPKiSB_iPKfiiiSD_SD_iiiii)
        /*21e0*/ 	.word	0x00000020


	//----- nvinfo : EIATTR_FRAME_SIZE
	.align		4
.L_1493:
        /*21e4*/ 	.byte	0x04, 0x11
        /*21e6*/ 	.short	(.L_1495 - .L_1494)
	.align		4
.L_1494:
        /*21e8*/ 	.word	index@(_ZN4vllm25paged_attention_v2_kernelIfhLi64ELi8ELi128ELNS_18Fp8KVCacheDataTypeE2ELb0ELi512EEEvPfS2_PT_PKS3_PKT0_S9_ifPKiSB_iPKfiiiSD_SD_iiiii)
        /*21ec*/ 	.word	0x00000000


	//----- nvinfo : EIATTR_REGCOUNT
	.align		4
.L_1495:
        /*21f0*/ 	.byte	0x04, 0x2f
        /*21f2*/ 	.short	(.L_1497 - .L_1496)
	.align		4
.L_1496:
        /*21f4*/ 	.word	index@(_ZN4vllm25paged_attention_v2_kernelIfhLi80ELi8ELi128ELNS_18Fp8KVCacheDataTypeE2ELb0ELi512EEEvPfS2_PT_PKS3_PKT0_S9_ifPKiSB_iPKfiiiSD_SD_iiiii)
        /*21f8*/ 	.word	0x00000020


	//----- nvinfo : EIATTR_FRAME_SIZE
	.align		4
.L_1497:
        /*21fc*/ 	.byte	0x04, 0x11
        /*21fe*/ 	.short	(.L_1499 - .L_1498)
	.align		4
.L_1498:
        /*2200*/ 	.word	index@(_ZN4vllm25paged_attention_v2_kernelIfhLi80ELi8ELi128ELNS_18Fp8KVCacheDataTypeE2ELb0ELi512EEEvPfS2_PT_PKS3_PKT0_S9_ifPKiSB_iPKfiiiSD_SD_iiiii)
        /*2204*/ 	.word	0x00000000


	//----- nvinfo : EIATTR_REGCOUNT
	.align		4
.L_1499:
        /*2208*/ 	.byte	0x04, 0x2f
        /*220a*/ 	.short	(.L_1501 - .L_1500)
	.align		4
.L_1500:
        /*220c*/ 	.word	index@(_ZN4vllm25paged_attention_v2_kernelIfhLi96ELi8ELi128ELNS_18Fp8KVCacheDataTypeE2ELb0ELi512EEEvPfS2_PT_PKS3_PKT0_S9_ifPKiSB_iPKfiiiSD_SD_iiiii)
        /*2210*/ 	.word	0x00000020


	//----- nvinfo : EIATTR_FRAME_SIZE
	.align		4
.L_1501:
        /*2214*/ 	.byte	0x04, 0x11
        /*2216*/ 	.short	(.L_1503 - .L_1502)
	.align		4
.L_1502:
        /*2218*/ 	.word	index@(_ZN4vllm25paged_attention_v2_kernelIfhLi96ELi8ELi128ELNS_18Fp8KVCacheDataTypeE2ELb0ELi512EEEvPfS2_PT_PKS3_PKT0_S9_ifPKiSB_iPKfiiiSD_SD_iiiii)
        /*221c*/ 	.word	0x00000000


	//----- nvinfo : EIATTR_REGCOUNT
	.align		4
.L_1503:
        /*2220*/ 	.byte	0x04, 0x2f
        /*2222*/ 	.short	(.L_1505 - .L_1504)
	.align		4
.L_1504:
        /*2224*/ 	.word	index@(_ZN4vllm25paged_attention_v2_kernelIfhLi112ELi8ELi128ELNS_18Fp8KVCacheDataTypeE2ELb0ELi512EEEvPfS2_PT_PKS3_PKT0_S9_ifPKiSB_iPKfiiiSD_SD_iiiii)
        /*2228*/ 	.word	0x00000020


	//----- nvinfo : EIATTR_FRAME_SIZE
	.align		4
.L_1505:
        /*222c*/ 	.byte	0x04, 0x11
        /*222e*/ 	.short	(.L_1507 - .L_1506)
	.align		4
.L_1506:
        /*2230*/ 	.word	index@(_ZN4vllm25paged_attention_v2_kernelIfhLi112ELi8ELi128ELNS_18Fp8KVCacheDataTypeE2ELb0ELi512EEEvPfS2_PT_PKS3_PKT0_S9_ifPKiSB_iPKfiiiSD_SD_iiiii)
        /*2234*/ 	.word	0x00000000


	//----- nvinfo : EIATTR_REGCOUNT
	.align		4
.L_1507:
        /*2238*/ 	.byte	0x04, 0x2f
        /*223a*/ 	.short	(.L_1509 - .L_1508)
	.align		4
.L_1508:
        /*223c*/ 	.word	index@(_ZN4vllm25paged_attention_v2_kernelIfhLi120ELi8ELi128ELNS_18Fp8KVCacheDataTypeE2ELb0ELi512EEEvPfS2_PT_PKS3_PKT0_S9_ifPKiSB_iPKfiiiSD_SD_iiiii)
        /*2240*/ 	.word	0x00000020


	//----- nvinfo : EIATTR_FRAME_SIZE
	.align		4
.L_1509:
        /*2244*/ 	.byte	0x04, 0x11
        /*2246*/ 	.short	(.L_1511 - .L_1510)
	.align		4
.L_1510:
        /*2248*/ 	.word	index@(_ZN4vllm25paged_attention_v2_kernelIfhLi120ELi8ELi128ELNS_18Fp8KVCacheDataTypeE2ELb0ELi512EEEvPfS2_PT_PKS3_PKT0_S9_ifPKiSB_iPKfiiiSD_SD_iiiii)
        /*224c*/ 	.word	0x00000000


	//----- nvinfo : EIATTR_REGCOUNT
	.align		4
.L_1511:
        /*2250*/ 	.byte	0x04, 0x2f
        /*2252*/ 	.short	(.L_1513 - .L_1512)
	.align		4
.L_1512:
        /*2254*/ 	.word	index@(_ZN4vllm25paged_attention_v2_kernelIfhLi128ELi8ELi128ELNS_18Fp8KVCacheDataTypeE2ELb0ELi512EEEvPfS2_PT_PKS3_PKT0_S9_ifPKiSB_iPKfiiiSD_SD_iiiii)
        /*2258*/ 	.word	0x00000020


	//----- nvinfo : EIATTR_FRAME_SIZE
	.align		4
.L_1513:
        /*225c*/ 	.byte	0x04, 0x11
        /*225e*/ 	.short	(.L_1515 - .L_1514)
	.align		4
.L_1514:
        /*2260*/ 	.word	index@(_ZN4vllm25paged_attention_v2_kernelIfhLi128ELi8ELi128ELNS_18Fp8KVCacheDataTypeE2ELb0ELi512EEEvPfS2_PT_PKS3_PKT0_S9_ifPKiSB_iPKfiiiSD_SD_iiiii)
        /*2264*/ 	.word	0x00000000


	//----- nvinfo : EIATTR_REGCOUNT
	.align		4
.L_1515:
        /*2268*/ 	.byte	0x04, 0x2f
        /*226a*/ 	.short	(.L_1517 - .L_1516)
	.align		4
.L_1516:
        /*226c*/ 	.word	index@(_ZN4vllm25paged_attention_v2_kernelIfhLi192ELi8ELi128ELNS_18Fp8KVCacheDataTypeE2ELb0ELi512EEEvPfS2_PT_PKS3_PKT0_S9_ifPKiSB_iPKfiiiSD_SD_iiiii)
        /*2270*/ 	.word	0x00000020


	//----- nvinfo : EIATTR_FRAME_SIZE
	.align		4
.L_1517:
        /*2274*/ 	.byte	0x04, 0x11
        /*2276*/ 	.short	(.L_1519 - .L_1518)
	.align		4
.L_1518:
        /*2278*/ 	.word	index@(_ZN4vllm25paged_attention_v2_kernelIfhLi192ELi8ELi128ELNS_18Fp8KVCacheDataTypeE2ELb0ELi512EEEvPfS2_PT_PKS3_PKT0_S9_ifPKiSB_iPKfiiiSD_SD_iiiii)
        /*227c*/ 	.word	0x00000000


	//----- nvinfo : EIATTR_REGCOUNT
	.align		4
.L_1519:
        /*2280*/ 	.byte	0x04, 0x2f
        /*2282*/ 	.short	(.L_1521 - .L_1520)
	.align		4
.L_1520:
        /*2284*/ 	.word	index@(_ZN4vllm25paged_attention_v2_kernelIfhLi256ELi8ELi128ELNS_18Fp8KVCacheDataTypeE2ELb0ELi512EEEvPfS2_PT_PKS3_PKT0_S9_ifPKiSB_iPKfiiiSD_SD_iiiii)
        /*2288*/ 	.word	0x00000020


	//----- nvinfo : EIATTR_FRAME_SIZE
	.align		4
.L_1521:
        /*228c*/ 	.byte	0x04, 0x11
        /*228e*/ 	.short	(.L_1523 - .L_1522)
	.align		4
.L_1522:
        /*2290*/ 	.word	index@(_ZN4vllm25paged_attention_v2_kernelIfhLi256ELi8ELi128ELNS_18Fp8KVCacheDataTypeE2ELb0ELi512EEEvPfS2_PT_PKS3_PKT0_S9_ifPKiSB_iPKfiiiSD_SD_iiiii)
        /*2294*/ 	.word	0x00000000


	//----- nvinfo : EIATTR_REGCOUNT
	.align		4
.L_1523:
        /*2298*/ 	.byte	0x04, 0x2f
        /*229a*/ 	.short	(.L_1525 - .L_1524)
	.align		4
.L_1524:
        /*229c*/ 	.word	index@(_ZN4vllm25paged_attention_v2_kernelIfhLi32ELi16ELi128ELNS_18Fp8KVCacheDataTypeE2ELb1ELi512EEEvPfS2_PT_PKS3_PKT0_S9_ifPKiSB_iPKfiiiSD_SD_iiiii)
        /*22a0*/ 	.word	0x00000020


	//----- nvinfo : EIATTR_FRAME_SIZE
	.align		4
.L_1525:
        /*22a4*/ 	.byte	0x04, 0x11
        /*22a6*/ 	.short	(.L_1527 - .L_1526)
	.align		4
.L_1526:
        /*22a8*/ 	.word	index@(_ZN4vllm25paged_attention_v2_kernelIfhLi32ELi16ELi128ELNS_18Fp8KVCacheDataTypeE2ELb1ELi512EEEvPfS2_PT_PKS3_PKT0_S9_ifPKiSB_iPKfiiiSD_SD_iiiii)
        /*22ac*/ 	.word	0x00000000


	//----- nvinfo : EIATTR_REGCOUNT
	.align		4
.L_1527:
        /*22b0*/ 	.byte	0x04, 0x2f
        /*22b2*/ 	.short	(.L_1529 - .L_1528)
	.align		4
.L_1528:
        /*22b4*/ 	.word	index@(_ZN4vllm25paged_attention_v2_kernelIfhLi64ELi16ELi128ELNS_18Fp8KVCacheDataTypeE2ELb1ELi512EEEvPfS2_PT_PKS3_PKT0_S9_ifPKiSB_iPKfiiiSD_SD_iiiii)
        /*22b8*/ 	.word	0x00000020


	//----- nvinfo : EIATTR_FRAME_SIZE
	.align		4
.L_1529:
        /*22bc*/ 	.byte	0x04, 0x11
        /*22be*/ 	.short	(.L_1531 - .L_1530)
	.align		4
.L_1530:
        /*22c0*/ 	.word	index@(_ZN4vllm25paged_attention_v2_kernelIfhLi64ELi16ELi128ELNS_18Fp8KVCacheDataTypeE2ELb1ELi512EEEvPfS2_PT_PKS3_PKT0_S9_ifPKiSB_iPKfiiiSD_SD_iiiii)
        /*22c4*/ 	.word	0x00000000


	//----- nvinfo : EIATTR_REGCOUNT
	.align		4
.L_1531:
        /*22c8*/ 	.byte	0x04, 0x2f
        /*22ca*/ 	.short	(.L_1533 - .L_1532)
	.align		4
.L_1532:
        /*22cc*/ 	.word	index@(_ZN4vllm25paged_attention_v2_kernelIfhLi80ELi16ELi128ELNS_18Fp8KVCacheDataTypeE2ELb1ELi512EEEvPfS2_PT_PKS3_PKT0_S9_ifPKiSB_iPKfiiiSD_SD_iiiii)
        /*22d0*/ 	.word	0x00000028


	//----- nvinfo : EIATTR_FRAME_SIZE
	.align		4
.L_1533:
        /*22d4*/ 	.byte	0x04, 0x11
        /*22d6*/ 	.short	(.L_1535 - .L_1534)
	.align		4
.L_1534:
        /*22d8*/ 	.word	index@(_ZN4vllm25paged_attention_v2_kernelIfhLi80ELi16ELi128ELNS_18Fp8KVCacheDataTypeE2ELb1ELi512EEEvPfS2_PT_PKS3_PKT0_S9_ifPKiSB_iPKfiiiSD_SD_iiiii)
        /*22dc*/ 	.word	0x00000000


	//----- nvinfo : EIATTR_REGCOUNT
	.align		4
.L_1535:
        /*22e0*/ 	.byte	0x04, 0x2f
        /*22e2*/ 	.short	(.L_1537 - .L_1536)
	.align		4
.L_1536:
        /*22e4*/ 	.word	index@(_ZN4vllm25paged_attention_v2_kernelIfhLi96ELi16ELi128ELNS_18Fp8KVCacheDataTypeE2ELb1ELi512EEEvPfS2_PT_PKS3_PKT0_S9_ifPKiSB_iPKfiiiSD_SD_iiiii)
        /*22e8*/ 	.word	0x00000020


	//----- nvinfo : EIATTR_FRAME_SIZE
	.align		4
.L_1537:
        /*22ec*/ 	.byte	0x04, 0x11
        /*22ee*/ 	.short	(.L_1539 - .L_1538)
	.align		4
.L_1538:
        /*22f0*/ 	.word	index@(_ZN4vllm25paged_attention_v2_kernelIfhLi96ELi16ELi128ELNS_18Fp8KVCacheDataTypeE2ELb1ELi512EEEvPfS2_PT_PKS3_PKT0_S9_ifPKiSB_iPKfiiiSD_SD_iiiii)
        /*22f4*/ 	.word	0x00000000


	//----- nvinfo : EIATTR_REGCOUNT
	.align		4
.L_1539:
        /*22f8*/ 	.byte	0x04, 0x2f
        /*22fa*/ 	.short	(.L_1541 - .L_1540)
	.align		4
.L_1540:
        /*22fc*/ 	.word	index@(_ZN4vllm25paged_attention_v2_kernelIfhLi112ELi16ELi128ELNS_18Fp8KVCacheDataTypeE2ELb1ELi512EEEvPfS2_PT_PKS3_PKT0_S9_ifPKiSB_iPKfiiiSD_SD_iiiii)
        /*2300*/ 	.word	0x00000020


	//----- nvinfo : EIATTR_FRAME_SIZE
	.align		4
.L_1541:
        /*2304*/ 	.byte	0x04, 0x11
        /*2306*/ 	.short	(.L_1543 - .L_1542)
	.align		4
.L_1542:
        /*2308*/ 	.word	index@(_ZN4vllm25paged_attention_v2_kernelIfhLi112ELi16ELi128ELNS_18Fp8KVCacheDataTypeE2ELb1ELi512EEEvPfS2_PT_PKS3_PKT0_S9_ifPKiSB_iPKfiiiSD_SD_iiiii)
        /*230c*/ 	.word	0x00000000


	//----- nvinfo : EIATTR_REGCOUNT
	.align		4
.L_1543:
        /*2310*/ 	.byte	0x04, 0x2f
        /*2312*/ 	.short	(.L_1545 - .L_1544)
	.align		4
.L_1544:
        /*2314*/ 	.word	index@(_ZN4vllm25paged_attention_v2_kernelIfhLi120ELi16ELi128ELNS_18Fp8KVCacheDataTypeE2ELb1ELi512EEEvPfS2_PT_PKS3_PKT0_S9_ifPKiSB_iPKfiiiSD_SD_iiiii)
        /*2318*/ 	.word	0x00000028


	//----- nvinfo : EIATTR_FRAME_SIZE
	.align		4
.L_1545:
        /*231c*/ 	.byte	0x04, 0x11
        /*231e*/ 	.short	(.L_1547 - .L_1546)
	.align		4
.L_1546:
        /*2320*/ 	.word	index@(_ZN4vllm25paged_attention_v2_kernelIfhLi120ELi16ELi128ELNS_18Fp8KVCacheDataTypeE2ELb1ELi512EEEvPfS2_PT_PKS3_PKT0_S9_ifPKiSB_iPKfiiiSD_SD_iiiii)
        /*2324*/ 	.word	0x00000000


	//----- nvinfo : EIATTR_REGCOUNT
	.align		4
.L_1547:
        /*2328*/ 	.byte	0x04, 0x2f
        /*232a*/ 	.short	(.L_1549 - .L_1548)
	.align		4
.L_1548:
        /*232c*/ 	.word	index@(_ZN4vllm25paged_attention_v2_kernelIfhLi128ELi16ELi128ELNS_18Fp8KVCacheDataTypeE2ELb1ELi512EEEvPfS2_PT_PKS3_PKT0_S9_ifPKiSB_iPKfiiiSD_SD_iiiii)
        /*2330*/ 	.word	0x00000020


	//----- nvinfo : EIATTR_FRAME_SIZE
	.align		4
.L_1549:
        /*2334*/ 	.byte	0x04, 0x11
        /*2336*/ 	.short	(.L_1551 - .L_1550)
	.align		4
.L_1550:
        /*2338*/ 	.word	index@(_ZN4vllm25paged_attention_v2_kernelIfhLi128ELi16ELi128ELNS_18Fp8KVCacheDataTypeE2ELb1ELi512EEEvPfS2_PT_PKS3_PKT0_S9_ifPKiSB_iPKfiiiSD_SD_iiiii)
        /*233c*/ 	.word	0x00000000


	//----- nvinfo : EIATTR_REGCOUNT
	.align		4
.L_1551:
        /*2340*/ 	.byte	0x04, 0x2f
        /*2342*/ 	.short	(.L_1553 - .L_1552)
	.align		4
.L_1552:
        /*2344*/ 	.word	index@(_ZN4vllm25paged_attention_v2_kernelIfhLi192ELi16ELi128ELNS_18Fp8KVCacheDataTypeE2ELb1ELi512EEEvPfS2_PT_PKS3_PKT0_S9_ifPKiSB_iPKfiiiSD_SD_iiiii)
        /*2348*/ 	.word	0x0000002f


	//----- nvinfo : EIATTR_FRAME_SIZE
	.align		4
.L_1553:
        /*234c*/ 	.byte	0x04, 0x11
        /*234e*/ 	.short	(.L_1555 - .L_1554)
	.align		4
.L_1554:
        /*2350*/ 	.word	index@(_ZN4vllm25paged_attention_v2_kernelIfhLi192ELi16ELi128ELNS_18Fp8KVCacheDataTypeE2ELb1ELi512EEEvPfS2_PT_PKS3_PKT0_S9_ifPKiSB_iPKfiiiSD_SD_iiiii)
        /*2354*/ 	.word	0x00000000


	//----- nvinfo : EIATTR_REGCOUNT
	.align		4
.L_1555:
        /*2358*/ 	.byte	0x04, 0x2f
        /*235a*/ 	.short	(.L_1557 - .L_1556)
	.align		4
.L_1556:
        /*235c*/ 	.word	index@(_ZN4vllm25paged_attention_v2_kernelIfhLi256ELi16ELi128ELNS_18Fp8KVCacheDataTypeE2ELb1ELi512EEEvPfS2_PT_PKS3_PKT0_S9_ifPKiSB_iPKfiiiSD_SD_iiiii)
        /*2360*/ 	.word	0x00000037


	//----- nvinfo : EIATTR_FRAME_SIZE
	.align		4
.L_1557:
        /*2364*/ 	.byte	0x04, 0x11
        /*2366*/ 	.short	(.L_1559 - .L_1558)
	.align		4
.L_1558:
        /*2368*/ 	.word	index@(_ZN4vllm25paged_attention_v2_kernelIfhLi256ELi16ELi128ELNS_18Fp8KVCacheDataTypeE2ELb1ELi512EEEvPfS2_PT_PKS3_PKT0_S9_ifPKiSB_iPKfiiiSD_SD_iiiii)
        /*236c*/ 	.word	0x00000000


	//----- nvinfo : EIATTR_REGCOUNT
	.align		4
.L_1559:
        /*2370*/ 	.byte	0x04, 0x2f
        /*2372*/ 	.short	(.L_1561 - .L_1560)
	.align		4
.L_1560:
        /*2374*/ 	.word	index@(_ZN4vllm25paged_attention_v2_kernelIfhLi32ELi16ELi128ELNS_18Fp8KVCacheDataTypeE2ELb0ELi512EEEvPfS2_PT_PKS3_PKT0_S9_ifPKiSB_iPKfiiiSD_SD_iiiii)
        /*2378*/ 	.word	0x00000020


	//----- nvinfo : EIATTR_FRAME_SIZE
	.align		4
.L_1561:
        /*237c*/ 	.byte	0x04, 0x11
        /*237e*/ 	.short	(.L_1563 - .L_1562)
	.align		4
.L_1562:
        /*2380*/ 	.word	index@(_ZN4vllm25paged_attention_v2_kernelIfhLi32ELi16ELi128ELNS_18Fp8KVCacheDataTypeE2ELb0ELi512EEEvPfS2_PT_PKS3_PKT0_S9_ifPKiSB_iPKfiiiSD_SD_iiiii)
        /*2384*/ 	.word	0x00000000


	//----- nvinfo : EIATTR_REGCOUNT
	.align		4
.L_1563:
        /*2388*/ 	.byte	0x04, 0x2f
        /*238a*/ 	.short	(.L_1565 - .L_1564)
	.align		4
.L_1564:
        /*238c*/ 	.word	index@(_ZN4vllm25paged_attention_v2_kernelIfhLi64ELi16ELi128ELNS_18Fp8KVCacheDataTypeE2ELb0ELi512EEEvPfS2_PT_PKS3_PKT0_S9_ifPKiSB_iPKfiiiSD_SD_iiiii)
        /*2390*/ 	.word	0x00000020


	//----- nvinfo : EIATTR_FRAME_SIZE
	.align		4
.L_1565:
        /*2394*/ 	.byte	0x04, 0x11
        /*2396*/ 	.short	(.L_1567 - .L_1566)
	.align		4
.L_1566:
        /*2398*/ 	.word	index@(_ZN4vllm25paged_attention_v2_kernelIfhLi64ELi16ELi128ELNS_18Fp8KVCacheDataTypeE2ELb0ELi512EEEvPfS2_PT_PKS3_PKT0_S9_ifPKiSB_iPKfiiiSD_SD_iiiii)
        /*239c*/ 	.word	0x00000000


	//----- nvinfo : EIATTR_REGCOUNT
	.align		4
.L_1567:
        /*23a0*/ 	.byte	0x04, 0x2f
        /*23a2*/ 	.short	(.L_1569 - .L_1568)
	.align		4
.L_1568:
        /*23a4*/ 	.word	index@(_ZN4vllm25paged_attention_v2_kernelIfhLi80ELi16ELi128ELNS_18Fp8KVCacheDataTypeE2ELb0ELi512EEEvPfS2_PT_PKS3_PKT0_S9_ifPKiSB_iPKfiiiSD_SD_iiiii)
        /*23a8*/ 	.word	0x00000020


	//----- nvinfo : EIATTR_FRAME_SIZE
	.align		4
.L_1569:
        /*23ac*/ 	.byte	0x04, 0x11
        /*23ae*/ 	.short	(.L_1571 - .L_1570)
	.align		4
.L_1570:
        /*23b0*/ 	.word	index@(_ZN4vllm25paged_attention_v2_kernelIfhLi80ELi16ELi128ELNS_18Fp8KVCacheDataTypeE2ELb0ELi512EEEvPfS2_PT_PKS3_PKT0_S9_ifPKiSB_iPKfiiiSD_SD_iiiii)
        /*23b4*/ 	.word	0x00000000


	//----- nvinfo : EIATTR_REGCOUNT
	.align		4
.L_1571:
        /*23b8*/ 	.byte	0x04, 0x2f
        /*23ba*/ 	.short	(.L_1573 - .L_1572)
	.align		4
.L_1572:
        /*23bc*/ 	.word	index@(_ZN4vllm25paged_attention_v2_kernelIfhLi96ELi16ELi128ELNS_18Fp8KVCacheDataTypeE2ELb0ELi512EEEvPfS2_PT_PKS3_PKT0_S9_ifPKiSB_iPKfiiiSD_SD_iiiii)
        /*23c0*/ 	.word	0x00000020


	//----- nvinfo : EIATTR_FRAME_SIZE
	.align		4
.L_1573:
        /*23c4*/ 	.byte	0x04, 0x11
        /*23c6*/ 	.short	(.L_1575 - .L_1574)
	.align		4
.L_1574:
        /*23c8*/ 	.word	index@(_ZN4vllm25paged_attention_v2_kernelIfhLi96ELi16ELi128ELNS_18Fp8KVCacheDataTypeE2ELb0ELi512EEEvPfS2_PT_PKS3_PKT0_S9_ifPKiSB_iPKfiiiSD_SD_iiiii)
        /*23cc*/ 	.word	0x00000000


	//----- nvinfo : EIATTR_REGCOUNT
	.align		4
.L_1575:
        /*23d0*/ 	.byte	0x04, 0x2f
        /*23d2*/ 	.short	(.L_1577 - .L_1576)
	.align		4
.L_1576:
        /*23d4*/ 	.word	index@(_ZN4vllm25paged_attention_v2_kernelIfhLi112ELi16ELi128ELNS_18Fp8KVCacheDataTypeE2ELb0ELi512EEEvPfS2_PT_PKS3_PKT0_S9_ifPKiSB_iPKfiiiSD_SD_iiiii)
        /*23d8*/ 	.word	0x00000020


	//----- nvinfo : EIATTR_FRAME_SIZE
	.align		4
.L_1577:
        /*23dc*/ 	.byte	0x04, 0x11
        /*23de*/ 	.short	(.L_1579 - .L_1578)
	.align		4
.L_1578:
        /*23e0*/ 	.word	index@(_ZN4vllm25paged_attention_v2_kernelIfhLi112ELi16ELi128ELNS_18Fp8KVCacheDataTypeE2ELb0ELi512EEEvPfS2_PT_PKS3_PKT0_S9_ifPKiSB_iPKfiiiSD_SD_iiiii)
        /*23e4*/ 	.word	0x00000000


	//----- nvinfo : EIATTR_REGCOUNT
	.align		4
.L_1579:
        /*23e8*/ 	.byte	0x04, 0x2f
        /*23ea*/ 	.short	(.L_1581 - .L_1580)
	.align		4
.L_1580:
        /*23ec*/ 	.word	index@(_ZN4vllm25paged_attention_v2_kernelIfhLi120ELi16ELi128ELNS_18Fp8KVCacheDataTypeE2ELb0ELi512EEEvPfS2_PT_PKS3_PKT0_S9_ifPKiSB_iPKfiiiSD_SD_iiiii)
        /*23f0*/ 	.word	0x00000020


	//----- nvinfo : EIATTR_FRAME_SIZE
	.align		4
.L_1581:
        /*23f4*/ 	.byte	0x04, 0x11
        /*23f6*/ 	.short	(.L_1583 - .L_1582)
	.align		4
.L_1582:
        /*23f8*/ 	.word	index@(_ZN4vllm25paged_attention_v2_kernelIfhLi120ELi16ELi128ELNS_18Fp8KVCacheDataTypeE2ELb0ELi512EEEvPfS2_PT_PKS3_PKT0_S9_ifPKiSB_iPKfiiiSD_SD_iiiii)
        /*23fc*/ 	.word	0x00000000


	//----- nvinfo : EIATTR_REGCOUNT
	.align		4
.L_1583:
        /*2400*/ 	.byte	0x04, 0x2f
        /*2402*/ 	.short	(.L_1585 - .L_1584)
	.align		4
.L_1584:
        /*2404*/ 	.word	index@(_ZN4vllm25paged_attention_v2_kernelIfhLi128ELi16ELi128ELNS_18Fp8KVCacheDataTypeE2ELb0ELi512EEEvPfS2_PT_PKS3_PKT0_S9_ifPKiSB_iPKfiiiSD_SD_iiiii)
        /*2408*/ 	.word	0x00000020


	//----- nvinfo : EIATTR_FRAME_SIZE
	.align		4
.L_1585:
        /*240c*/ 	.byte	0x04, 0x11
        /*240e*/ 	.short	(.L_1587 - .L_1586)
	.align		4
.L_1586:
        /*2410*/ 	.word	index@(_ZN4vllm25paged_attention_v2_kernelIfhLi128ELi16ELi128ELNS_18Fp8KVCacheDataTypeE2ELb0ELi512EEEvPfS2_PT_PKS3_PKT0_S9_ifPKiSB_iPKfiiiSD_SD_iiiii)
        /*2414*/ 	.word	0x00000000


	//----- nvinfo : EIATTR_REGCOUNT
	.align		4
.L_1587:
        /*2418*/ 	.byte	0x04, 0x2f
        /*241a*/ 	.short	(.L_1589 - .L_1588)
	.align		4
.L_1588:
        /*241c*/ 	.word	index@(_ZN4vllm25paged_attention_v2_kernelIfhLi192ELi16ELi128ELNS_18Fp8KVCacheDataTypeE2ELb0ELi512EEEvPfS2_PT_PKS3_PKT0_S9_ifPKiSB_iPKfiiiSD_SD_iiiii)
        /*2420*/ 	.word	0x00000028


	//----- nvinfo : EIATTR_FRAME_SIZE
	.align		4
.L_1589:
        /*2424*/ 	.byte	0x04, 0x11
        /*2426*/ 	.short	(.L_1591 - .L_1590)
	.align		4
.L_1590:
        /*2428*/ 	.word	index@(_ZN4vllm25paged_attention_v2_kernelIfhLi192ELi16ELi128ELNS_18Fp8KVCacheDataTypeE2ELb0ELi512EEEvPfS2_PT_PKS3_PKT0_S9_ifPKiSB_iPKfiiiSD_SD_iiiii)
        /*242c*/ 	.word	0x00000000


	//----- nvinfo : EIATTR_REGCOUNT
	.align		4
.L_1591:
        /*2430*/ 	.byte	0x04, 0x2f
        /*2432*/ 	.short	(.L_1593 - .L_1592)
	.align		4
.L_1592:
        /*2434*/ 	.word	index@(_ZN4vllm25paged_attention_v2_kernelIfhLi256ELi16ELi128ELNS_18Fp8KVCacheDataTypeE2ELb0ELi512EEEvPfS2_PT_PKS3_PKT0_S9_ifPKiSB_iPKfiiiSD_SD_iiiii)
        /*2438*/ 	.word	0x00000030


	//----- nvinfo : EIATTR_FRAME_SIZE
	.align		4
.L_1593:
        /*243c*/ 	.byte	0x04, 0x11
        /*243e*/ 	.short	(.L_1595 - .L_1594)
	.align		4
.L_1594:
        /*2440*/ 	.word	index@(_ZN4vllm25paged_attention_v2_kernelIfhLi256ELi16ELi128ELNS_18Fp8KVCacheDataTypeE2ELb0ELi512EEEvPfS2_PT_PKS3_PKT0_S9_ifPKiSB_iPKfiiiSD_SD_iiiii)
        /*2444*/ 	.word	0x00000000


	//----- nvinfo : EIATTR_REGCOUNT
	.align		4
.L_1595:
        /*2448*/ 	.byte	0x04, 0x2f
        /*244a*/ 	.short	(.L_1597 - .L_1596)
	.align		4
.L_1596:
        /*244c*/ 	.word	index@(_ZN4vllm25paged_attention_v2_kernelIfhLi32ELi32ELi128ELNS_18Fp8KVCacheDataTypeE2ELb1ELi512EEEvPfS2_PT_PKS3_PKT0_S9_ifPKiSB_iPKfiiiSD_SD_iiiii)
        /*2450*/ 	.word	0x00000020


	//----- nvinfo : EIATTR_FRAME_SIZE
	.align		4
.L_1597:
        /*2454*/ 	.byte	0x04, 0x11
        /*2456*/ 	.short	(.L_1599 - .L_1598)
	.align		4
.L_1598:
        /*2458*/ 	.word	index@(_ZN4vllm25paged_attention_v2_kernelIfhLi32ELi32ELi128ELNS_18Fp8KVCacheDataTypeE2ELb1ELi512EEEvPfS2_PT_PKS3_PKT0_S9_ifPKiSB_iPKfiiiSD_SD_iiiii)
        /*245c*/ 	.word	0x00000000


	//----- nvinfo : EIATTR_REGCOUNT
	.align		4
.L_1599:
        /*2460*/ 	.byte	0x04, 0x2f
        /*2462*/ 	.short	(.L_1601 - .L_1600)
	.align		4
.L_1600:
        /*2464*/ 	.word	index@(_ZN4vllm25paged_attention_v2_kernelIfhLi64ELi32ELi128ELNS_18Fp8KVCacheDataTypeE2ELb1ELi512EEEvPfS2_PT_PKS3_PKT0_S9_ifPKiSB_iPKfiiiSD_SD_iiiii)
        /*2468*/ 	.word	0x00000028


	//----- nvinfo : EIATTR_FRAME_SIZE
	.align		4
.L_1601:
        /*246c*/ 	.byte	0x04, 0x11
        /*246e*/ 	.short	(.L_1603 - .L_1602)
	.align		4
.L_1602:
        /*2470*/ 	.word	index@(_ZN4vllm25paged_attention_v2_kernelIfhLi64ELi32ELi128ELNS_18Fp8KVCacheDataTypeE2ELb1ELi512EEEvPfS2_PT_PKS3_PKT0_S9_ifPKiSB_iPKfiiiSD_SD_iiiii)
        /*2474*/ 	.word	0x00000000


	//----- nvinfo : EIATTR_REGCOUNT
	.align		4
.L_1603:
        /*2478*/ 	.byte	0x04, 0x2f
        /*247a*/ 	.short	(.L_1605 - .L_1604)
	.align		4
.L_1604:
        /*247c*/ 	.word	index@(_ZN4vllm25paged_attention_v2_kernelIfhLi80ELi32ELi128ELNS_18Fp8KVCacheDataTypeE2ELb1ELi512EEEvPfS2_PT_PKS3_PKT0_S9_ifPKiSB_iPKfiiiSD_SD_iiiii)
        /*2480*/ 	.word	0x00000028


	//----- nvinfo : EIATTR_FRAME_SIZE
	.align		4
.L_1605:
        /*2484*/ 	.byte	0x04, 0x11
        /*2486*/ 	.short	(.L_1607 - .L_1606)
	.align		4
.L_1606:
        /*2488*/ 	.word	index@(_ZN4vllm25paged_attention_v2_kernelIfhLi80ELi32ELi128ELNS_18Fp8KVCacheDataTypeE2ELb1ELi512EEEvPfS2_PT_PKS3_PKT0_S9_ifPKiSB_iPKfiiiSD_SD_iiiii)
        /*248c*/ 	.word	0x00000000


	//----- nvinfo : EIATTR_REGCOUNT
	.align		4
.L_1607:
        /*2490*/ 	.byte	0x04, 0x2f
        /*2492*/ 	.short	(.L_1609 - .L_1608)
	.align		4
.L_1608:
        /*2494*/ 	.word	index@(_ZN4vllm25paged_attention_v2_kernelIfhLi96ELi32ELi128ELNS_18Fp8KVCacheDataTypeE2ELb1ELi512EEEvPfS2_PT_PKS3_PKT0_S9_ifPKiSB_iPKfiiiSD_SD_iiiii)
        /*2498*/ 	.word	0x00000030


	//----- nvinfo : EIATTR_FRAME_SIZE
	.align		4
.L_1609:
        /*249c*/ 	.byte	0x04, 0x11
        /*249e*/ 	.short	(.L_1611 - .L_1610)
	.align		4
.L_1610:
        /*24a0*/ 	.word	index@(_ZN4vllm25paged_attention_v2_kernelIfhLi96ELi32ELi128ELNS_18Fp8KVCacheDataTypeE2ELb1ELi512EEEvPfS2_PT_PKS3_PKT0_S9_ifPKiSB_iPKfiiiSD_SD_iiiii)
        /*24a4*/ 	.word	0x00000000


	//----- nvinfo : EIATTR_REGCOUNT
	.align		4
.L_1611:
        /*24a8*/ 	.byte	0x04, 0x2f
        /*24aa*/ 	.short	(.L_1613 - .L_1612)
	.align		4
.L_1612:
        /*24ac*/ 	.word	index@(_ZN4vllm25paged_attention_v2_kernelIfhLi112ELi32ELi128ELNS_18Fp8KVCacheDataTypeE2ELb1ELi512EEEvPfS2_PT_PKS3_PKT0_S9_ifPKiSB_iPKfiiiSD_SD_iiiii)
        /*24b0*/ 	.word	0x00000030


	//----- nvinfo : EIATTR_FRAME_SIZE
	.align		4
.L_1613:
        /*24b4*/ 	.byte	0x04, 0x11
        /*24b6*/ 	.short	(.L_1615 - .L_1614)
	.align		4
.L_1614:
        /*24b8*/ 	.word	index@(_ZN4vllm25paged_attention_v2_kernelIfhLi112ELi32ELi128ELNS_18Fp8KVCacheDataTypeE2ELb1ELi512EEEvPfS2_PT_PKS3_PKT0_S9_ifPKiSB_iPKfiiiSD_SD_iiiii)
        /*24bc*/ 	.word	0x00000000


	//----- nvinfo : EIATTR_REGCOUNT
	.align		4
.L_1615:
        /*24c0*/ 	.byte	0x04, 0x2f
        /*24c2*/ 	.short	(.L_1617 - .L_1616)
	.align		4
.L_1616:
        /*24c4*/ 	.word	index@(_ZN4vllm25paged_attention_v2_kernelIfhLi120ELi32ELi128ELNS_18Fp8KVCacheDataTypeE2ELb1ELi512EEEvPfS2_PT_PKS3_PKT0_S9_ifPKiSB_iPKfiiiSD_SD_iiiii)
        /*24c8*/ 	.word	0x00000030


	//----- nvinfo : EIATTR_FRAME_SIZE
	.align		4
.L_1617:
        /*24cc*/ 	.byte	0x04, 0x11
        /*24ce*/ 	.short	(.L_1619 - .L_1618)
	.align		4
.L_1618:
        /*24d0*/ 	.word	index@(_ZN4vllm25paged_attention_v2_kernelIfhLi120ELi32ELi128ELNS_18Fp8KVCacheDataTypeE2ELb1ELi512EEEvPfS2_PT_PKS3_PKT0_S9_ifPKiSB_iPKfiiiSD_SD_iiiii)
        /*24d4*/ 	.word	0x00000000


	//----- nvinfo : EIATTR_REGCOUNT
	.align		4
.L_1619:
        /*24d8*/ 	.byte	0x04, 0x2f
        /*24da*/ 	.short	(.L_1621 - .L_1620)
	.align		4
.L_1620:
        /*24dc*/ 	.word	index@(_ZN4vllm25paged_attention_v2_kernelIfhLi128ELi32ELi128ELNS_18Fp8KVCacheDataTypeE2ELb1ELi512EEEvPfS2_PT_PKS3_PKT0_S9_ifPKiSB_iPKfiiiSD_SD_iiiii)
        /*24e0*/ 	.word	0x00000038


	//----- nvinfo : EIATTR_FRAME_SIZE
	.align		4
.L_1621:
        /*24e4*/ 	.byte	0x04, 0x11
        /*24e6*/ 	.short	(.L_1623 - .L_1622)
	.align		4
.L_1622:
        /*24e8*/ 	.word	index@(_ZN4vllm25paged_attention_v2_kernelIfhLi128ELi32ELi128ELNS_18Fp8KVCacheDataTypeE2ELb1ELi512EEEvPfS2_PT_PKS3_PKT0_S9_ifPKiSB_iPKfiiiSD_SD_iiiii)
        /*24ec*/ 	.word	0x00000000


	//----- nvinfo : EIATTR_REGCOUNT
	.align		4
.L_1623:
        /*24f0*/ 	.byte	0x04, 0x2f
        /*24f2*/ 	.short	(.L_1625 - .L_1624)
	.align		4
.L_1624:
        /*24f4*/ 	.word	index@(_ZN4vllm25paged_attention_v2_kernelIfhLi192ELi32ELi128ELNS_18Fp8KVCacheDataTypeE2ELb1ELi512EEEvPfS2_PT_PKS3_PKT0_S9_ifPKiSB_iPKfiiiSD_SD_iiiii)
        /*24f8*/ 	.word	0x0000004f


	//----- nvinfo : EIATTR_FRAME_SIZE
	.align		4
.L_1625:
        /*24fc*/ 	.byte	0x04, 0x11
        /*24fe*/ 	.short	(.L_1627 - .L_1626)
	.align		4
.L_1626:
        /*2500*/ 	.word	index@(_ZN4vllm25paged_attention_v2_kernelIfhLi192ELi32ELi128ELNS_18Fp8KVCacheDataTypeE2ELb1ELi512EEEvPfS2_PT_PKS3_PKT0_S9_ifPKiSB_iPKfiiiSD_SD_iiiii)
        /*2504*/ 	.word	0x00000000


	//----- nvinfo : EIATTR_REGCOUNT
	.align		4
.L_1627:
        /*2508*/ 	.byte	0x04, 0x2f
        /*250a*/ 	.short	(.L_1629 - .L_1628)
	.align		4
.L_1628:
        /*250c*/ 	.word	index@(_ZN4vllm25paged_attention_v2_kernelIfhLi256ELi32ELi128ELNS_18Fp8KVCacheDataTypeE2ELb1ELi512EEEvPfS2_PT_PKS3_PKT0_S9_ifPKiSB_iPKfiiiSD_SD_iiiii)
        /*2510*/ 	.word	0x00000066


	//----- nvinfo : EIATTR_FRAME_SIZE
	.align		4
.L_1629:
        /*2514*/ 	.byte	0x04, 0x11
        /*2516*/ 	.short	(.L_1631 - .L_1630)
	.align		4
.L_1630:
        /*2518*/ 	.word	index@(_ZN4vllm25paged_attention_v2_kernelIfhLi256ELi32ELi128ELNS_18Fp8KVCacheDataTypeE2ELb1ELi512EEEvPfS2_PT_PKS3_PKT0_S9_ifPKiSB_iPKfiiiSD_SD_iiiii)
        /*251c*/ 	.word	0x00000000


	//----- nvinfo : EIATTR_REGCOUNT
	.align		4
.L_1631:
        /*2520*/ 	.byte	0x04, 0x2f
        /*2522*/ 	.short	(.L_1633 - .L_1632)
	.align		4
.L_1632:
        /*2524*/ 	.word	index@(_ZN4vllm25paged_attention_v2_kernelIfhLi32ELi32ELi128ELNS_18Fp8KVCacheDataTypeE2ELb0ELi512EEEvPfS2_PT_PKS3_PKT0_S9_ifPKiSB_iPKfiiiSD_SD_iiiii)
        /*2528*/ 	.word	0x00000020


	//----- nvinfo : EIATTR_FRAME_SIZE
	.align		4
.L_1633:
        /*252c*/ 	.byte	0x04, 0x11
        /*252e*/ 	.short	(.L_1635 - .L_1634)
	.align		4
.L_1634:
        /*2530*/ 	.word	index@(_ZN4vllm25paged_attention_v2_kernelIfhLi32ELi32ELi128ELNS_18Fp8KVCacheDataTypeE2ELb0ELi512EEEvPfS2_PT_PKS3_PKT0_S9_ifPKiSB_iPKfiiiSD_SD_iiiii)
        /*2534*/ 	.word	0x00000000


	//----- nvinfo : EIATTR_REGCOUNT
	.align		4
.L_1635:
        /*2538*/ 	.byte	0x04, 0x2f
        /*253a*/ 	.short	(.L_1637 - .L_1636)
	.align		4
.L_1636:
        /*253c*/ 	.word	index@(_ZN4vllm25paged_attention_v2_kernelIfhLi64ELi32ELi128ELNS_18Fp8KVCacheDataTypeE2ELb0ELi512EEEvPfS2_PT_PKS3_PKT0_S9_ifPKiSB_iPKfiiiSD_SD_iiiii)
        /*2540*/ 	.word	0x00000020


	//----- nvinfo : EIATTR_FRAME_SIZE
	.align		4
.L_1637:
        /*2544*/ 	.byte	0x04, 0x11
        /*2546*/ 	.short	(.L_1639 - .L_1638)
	.align		4
.L_1638:
        /*2548*/ 	.word	index@(_ZN4vllm25paged_attention_v2_kernelIfhLi64ELi32ELi128ELNS_18Fp8KVCacheDataTypeE2ELb0ELi512EEEvPfS2_PT_PKS3_PKT0_S9_ifPKiSB_iPKfiiiSD_SD_iiiii)
        /*254c*/ 	.word	0x00000000


	//----- nvinfo : EIATTR_REGCOUNT
	.align		4
.L_1639:
        /*2550*/ 	.byte	0x04, 0x2f
        /*2552*/ 	.short	(.L_1641 - .L_1640)
	.align		4
.L_1640:
        /*2554*/ 	.word	index@(_ZN4vllm25paged_attention_v2_kernelIfhLi80ELi32ELi128ELNS_18Fp8KVCacheDataTypeE2ELb0ELi512EEEvPfS2_PT_PKS3_PKT0_S9_ifPKiSB_iPKfiiiSD_SD_iiiii)
        /*2558*/ 	.word	0x00000020


	//----- nvinfo : EIATTR_FRAME_SIZE
	.align		4
.L_1641:
        /*255c*/ 	.byte	0x04, 0x11
        /*255e*/ 	.short	(.L_1643 - .L_1642)
	.align		4
.L_1642:
        /*2560*/ 	.word	index@(_ZN4vllm25paged_attention_v2_kernelIfhLi80ELi32ELi128ELNS_18Fp8KVCacheDataTypeE2ELb0ELi512EEEvPfS2_PT_PKS3_PKT0_S9_ifPKiSB_iPKfiiiSD_SD_iiiii)
        /*2564*/ 	.word	0x00000000


	//----- nvinfo : EIATTR_REGCOUNT
	.align		4
.L_1643:
        /*2568*/ 	.byte	0x04, 0x2f
        /*256a*/ 	.short	(.L_1645 - .L_1644)
	.align		4
.L_1644:
        /*256c*/ 	.word	index@(_ZN4vllm25paged_attention_v2_kernelIfhLi96ELi32ELi128ELNS_18Fp8KVCacheDataTypeE2ELb0ELi512EEEvPfS2_PT_PKS3_PKT0_S9_ifPKiSB_iPKfiiiSD_SD_iiiii)
        /*2570*/ 	.word	0x00000028


	//----- nvinfo : EIATTR_FRAME_SIZE
	.align		4
.L_1645:
        /*2574*/ 	.byte	0x04, 0x11
        /*2576*/ 	.short	(.L_1647 - .L_1646)
	.align		4
.L_1646:
        /*2578*/ 	.word	index@(_ZN4vllm25paged_attention_v2_kernelIfhLi96ELi32ELi128ELNS_18Fp8KVCacheDataTypeE2ELb0ELi512EEEvPfS2_PT_PKS3_PKT0_S9_ifPKiSB_iPKfiiiSD_SD_iiiii)
        /*257c*/ 	.word	0x00000000


	//----- nvinfo : EIATTR_REGCOUNT
	.align		4
.L_1647:
        /*2580*/ 	.byte	0x04, 0x2f
        /*2582*/ 	.short	(.L_1649 - .L_1648)
	.align		4
.L_1648:
        /*2584*/ 	.word	index@(_ZN4vllm25paged_attention_v2_kernelIfhLi112ELi32ELi128ELNS_18Fp8KVCacheDataTypeE2ELb0ELi512EEEvPfS2_PT_PKS3_PKT0_S9_ifPKiSB_iPKfiiiSD_SD_iiiii)
        /*2588*/ 	.word	0x00000028


	//----- nvinfo : EIATTR_FRAME_SIZE
	.align		4
.L_1649:
        /*258c*/ 	.byte	0x04, 0x11
        /*258e*/ 	.short	(.L_1651 - .L_1650)
	.align		4
.L_1650:
        /*2590*/ 	.word	index@(_ZN4vllm25paged_attention_v2_kernelIfhLi112ELi32ELi128ELNS_18Fp8KVCacheDataTypeE2ELb0ELi512EEEvPfS2_PT_PKS3_PKT0_S9_ifPKiSB_iPKfiiiSD_SD_iiiii)
        /*2594*/ 	.word	0x00000000


	//----- nvinfo : EIATTR_REGCOUNT
	.align		4
.L_1651:
        /*2598*/ 	.byte	0x04, 0x2f
        /*259a*/ 	.short	(.L_1653 - .L_1652)
	.align		4
.L_1652:
        /*259c*/ 	.word	index@(_ZN4vllm25paged_attention_v2_kernelIfhLi120ELi32ELi128ELNS_18Fp8KVCacheDataTypeE2ELb0ELi512EEEvPfS2_PT_PKS3_PKT0_S9_ifPKiSB_iPKfiiiSD_SD_iiiii)
        /*25a0*/ 	.word	0x00000028


	//----- nvinfo : EIATTR_FRAME_SIZE
	.align		4
.L_1653:
        /*25a4*/ 	.byte	0x04, 0x11
        /*25a6*/ 	.short	(.L_1655 - .L_1654)
	.align		4
.L_1654:
        /*25a8*/ 	.word	index@(_ZN4vllm25paged_attention_v2_kernelIfhLi120ELi32ELi128ELNS_18Fp8KVCacheDataTypeE2ELb0ELi512EEEvPfS2_PT_PKS3_PKT0_S9_ifPKiSB_iPKfiiiSD_SD_iiiii)
        /*25ac*/ 	.word	0x00000000


	//----- nvinfo : EIATTR_REGCOUNT
	.align		4
.L_1655:
        /*25b0*/ 	.byte	0x04, 0x2f
        /*25b2*/ 	.short	(.L_1657 - .L_1656)
	.align		4
.L_1656:
        /*25b4*/ 	.word	index@(_ZN4vllm25paged_attention_v2_kernelIfhLi128ELi32ELi128ELNS_18Fp8KVCacheDataTypeE2ELb0ELi512EEEvPfS2_PT_PKS3_PKT0_S9_ifPKiSB_iPKfiiiSD_SD_iiiii)
        /*25b8*/ 	.word	0x00000030


	//----- nvinfo : EIATTR_FRAME_SIZE
	.align		4
.L_1657:
        /*25bc*/ 	.byte	0x04, 0x11
        /*25be*/ 	.short	(.L_1659 - .L_1658)
	.align		4
.L_1658:
        /*25c0*/ 	.word	index@(_ZN4vllm25paged_attention_v2_kernelIfhLi128ELi32ELi128ELNS_18Fp8KVCacheDataTypeE2ELb0ELi512EEEvPfS2_PT_PKS3_PKT0_S9_ifPKiSB_iPKfiiiSD_SD_iiiii)
        /*25c4*/ 	.word	0x00000000


	//----- nvinfo : EIATTR_REGCOUNT
	.align		4
.L_1659:
        /*25c8*/ 	.byte	0x04, 0x2f
        /*25ca*/ 	.short	(.L_1661 - .L_1660)
	.align		4
.L_1660:
        /*25cc*/ 	.word	index@(_ZN4vllm25paged_attention_v2_kernelIfhLi192ELi32ELi128ELNS_18Fp8KVCacheDataTypeE2ELb0ELi512EEEvPfS2_PT_PKS3_PKT0_S9_ifPKiSB_iPKfiiiSD_SD_iiiii)
        /*25d0*/ 	.word	0x00000040


	//----- nvinfo : EIATTR_FRAME_SIZE
	.align		4
.L_1661:
        /*25d4*/ 	.byte	0x04, 0x11
        /*25d6*/ 	.short	(.L_1663 - .L_1662)
	.align		4
.L_1662:
        /*25d8*/ 	.word	index@(_ZN4vllm25paged_attention_v2_kernelIfhLi192ELi32ELi128ELNS_18Fp8KVCacheDataTypeE2ELb0ELi512EEEvPfS2_PT_PKS3_PKT0_S9_ifPKiSB_iPKfiiiSD_SD_iiiii)
        /*25dc*/ 	.word	0x00000000


	//----- nvinfo : EIATTR_REGCOUNT
	.align		4
.L_1663:
        /*25e0*/ 	.byte	0x04, 0x2f
        /*25e2*/ 	.short	(.L_1665 - .L_1664)
	.align		4
.L_1664:
        /*25e4*/ 	.word	index@(_ZN4vllm25paged_attention_v2_kernelIfhLi256ELi32ELi128ELNS_18Fp8KVCacheDataTypeE2ELb0ELi512EEEvPfS2_PT_PKS3_PKT0_S9_ifPKiSB_iPKfiiiSD_SD_iiiii)
        /*25e8*/ 	.word	0x00000050


	//----- nvinfo : EIATTR_FRAME_SIZE
	.align		4
.L_1665:
        /*25ec*/ 	.byte	0x04, 0x11
        /*25ee*/ 	.short	(.L_1667 - .L_1666)
	.align		4
.L_1666:
        /*25f0*/ 	.word	index@(_ZN4vllm25paged_attention_v2_kernelIfhLi256ELi32ELi128ELNS_18Fp8KVCacheDataTypeE2ELb0ELi512EEEvPfS2_PT_PKS3_PKT0_S9_ifPKiSB_iPKfiiiSD_SD_iiiii)
        /*25f4*/ 	.word	0x00000000


	//----- nvinfo : EIATTR_REGCOUNT
	.align		4
.L_1667:
        /*25f8*/ 	.byte	0x04, 0x2f
        /*25fa*/ 	.short	(.L_1669 - .L_1668)
	.align		4
.L_1668:
        /*25fc*/ 	.word	index@(_ZN4vllm25paged_attention_v2_kernelIthLi32ELi8ELi128ELNS_18Fp8KVCacheDataTypeE2ELb1ELi512EEEvPfS2_PT_PKS3_PKT0_S9_ifPKiSB_iPKfiiiSD_SD_iiiii)
        /*2600*/ 	.word	0x00000020


	//----- nvinfo : EIATTR_FRAME_SIZE
	.align		4
.L_1669:
        /*2604*/ 	.byte	0x04, 0x11
        /*2606*/ 	.short	(.L_1671 - .L_1670)
	.align		4
.L_1670:
        /*2608*/ 	.word	index@(_ZN4vllm25paged_attention_v2_kernelIthLi32ELi8ELi128ELNS_18Fp8KVCacheDataTypeE2ELb1ELi512EEEvPfS2_PT_PKS3_PKT0_S9_ifPKiSB_iPKfiiiSD_SD_iiiii)
        /*260c*/ 	.word	0x00000000


	//----- nvinfo : EIATTR_REGCOUNT
	.align		4
.L_1671:
        /*2610*/ 	.byte	0x04, 0x2f
        /*2612*/ 	.short	(.L_1673 - .L_1672)
	.align		4
.L_1672:
        /*2614*/ 	.word	index@(_ZN4vllm25paged_attention_v2_kernelIthLi64ELi8ELi128ELNS_18Fp8KVCacheDataTypeE2ELb1ELi512EEEvPfS2_PT_PKS3_PKT0_S9_ifPKiSB_iPKfiiiSD_SD_iiiii)
        /*2618*/ 	.word	0x00000020


	//----- nvinfo : EIATTR_FRAME_SIZE
	.align		4
.L_1673:
        /*261c*/ 	.byte	0x04, 0x11
        /*261e*/ 	.short	(.L_1675 - .L_1674)
	.align		4
.L_1674:
        /*2620*/ 	.word	index@(_ZN4vllm25paged_attention_v2_kernelIthLi64ELi8ELi128ELNS_18Fp8KVCacheDataTypeE2ELb1ELi512EEEvPfS2_PT_PKS3_PKT0_S9_ifPKiSB_iPKfiiiSD_SD_iiiii)
        /*2624*/ 	.word	0x00000000


	//----- nvinfo : EIATTR_REGCOUNT
	.align		4
.L_1675:
        /*2628*/ 	.byte	0x04, 0x2f
        /*262a*/ 	.short	(.L_1677 - .L_1676)
	.align		4
.L_1676:
        /*262c*/ 	.word	index@(_ZN4vllm25paged_attention_v2_kernelIthLi80ELi8ELi128ELNS_18Fp8KVCacheDataTypeE2ELb1ELi512EEEvPfS2_PT_PKS3_PKT0_S9_ifPKiSB_iPKfiiiSD_SD_iiiii)
        /*2630*/ 	.word	0x00000020


	//----- nvinfo : EIATTR_FRAME_SIZE
	.align		4
.L_1677:
        /*2634*/ 	.byte	0x04, 0x11
        /*2636*/ 	.short	(.L_1679 - .L_1678)
	.align		4
.L_1678:
        /*2638*/ 	.word	index@(_ZN4vllm25paged_attention_v2_kernelIthLi80ELi8ELi128ELNS_18Fp8KVCacheDataTypeE2ELb1ELi512EEEvPfS2_PT_PKS3_PKT0_S9_ifPKiSB_iPKfiiiSD_SD_iiiii)
        /*263c*/ 	.word	0x00000000


	//----- nvinfo : EIATTR_REGCOUNT
	.align		4
.L_1679:
        /*2640*/ 	.byte	0x04, 0x2f
        /*2642*/ 	.short	(.L_1681 - .L_1680)
	.align		4
.L_1680:
        /*2644*/ 	.word	index@(_ZN4vllm25paged_attention_v2_kernelIthLi96ELi8ELi128ELNS_18Fp8KVCacheDataTypeE2ELb1ELi512EEEvPfS2_PT_PKS3_PKT0_S9_ifPKiSB_iPKfiiiSD_SD_iiiii)
        /*2648*/ 	.word	0x00000020


	//----- nvinfo : EIATTR_FRAME_SIZE
	.align		4
.L_1681:
        /*264c*/ 	.byte	0x04, 0x11
        /*264e*/ 	.short	(.L_1683 - .L_1682)
	.align		4
.L_1682:
        /*2650*/ 	.word	index@(_ZN4vllm25paged_attention_v2_kernelIthLi96ELi8ELi128ELNS_18Fp8KVCacheDataTypeE2ELb1ELi512EEEvPfS2_PT_PKS3_PKT0_S9_ifPKiSB_iPKfiiiSD_SD_iiiii)
        /*2654*/ 	.word	0x00000000


	//----- nvinfo : EIATTR_REGCOUNT
	.align		4
.L_1683:
        /*2658*/ 	.byte	0x04, 0x2f
        /*265a*/ 	.short	(.L_1685 - .L_1684)
	.align		4
.L_1684:
        /*265c*/ 	.word	index@(_ZN4vllm25paged_attention_v2_kernelIthLi112ELi8ELi128ELNS_18Fp8KVCacheDataTypeE2ELb1ELi512EEEvPfS2_PT_PKS3_PKT0_S9_ifPKiSB_iPKfiiiSD_SD_iiiii)
        /*2660*/ 	.word	0x00000020


	//----- nvinfo : EIATTR_FRAME_SIZE
	.align		4
.L_1685:
        /*2664*/ 	.byte	0x04, 0x11
        /*2666*/ 	.short	(.L_1687 - .L_1686)
	.align		4
.L_1686:
        /*2668*/ 	.word	index@(_ZN4vllm25paged_attention_v2_kernelIthLi112ELi8ELi128ELNS_18Fp8KVCacheDataTypeE2ELb1ELi512EEEvPfS2_PT_PKS3_PKT0_S9_ifPKiSB_iPKfiiiSD_SD_iiiii)
        /*266c*/ 	.word	0x00000000


	//----- nvinfo : EIATTR_REGCOUNT
	.align		4
.L_1687:
        /*2670*/ 	.byte	0x04, 0x2f
        /*2672*/ 	.short	(.L_1689 - .L_1688)
	.align		4
.L_1688:
        /*2674*/ 	.word	index@(_ZN4vllm25paged_attention_v2_kernelIthLi120ELi8ELi128ELNS_18Fp8KVCacheDataTypeE2ELb1ELi512EEEvPfS2_PT_PKS3_PKT0_S9_ifPKiSB_iPKfiiiSD_SD_iiiii)
        /*2678*/ 	.word	0x00000020


	//----- nvinfo : EIATTR_FRAME_SIZE
	.align		4
.L_1689:
        /*267c*/ 	.byte	0x04, 0x11
        /*267e*/ 	.short	(.L_1691 - .L_1690)
	.align		4
.L_1690:
        /*2680*/ 	.word	index@(_ZN4vllm25paged_attention_v2_kernelIthLi120ELi8ELi128ELNS_18Fp8KVCacheDataTypeE2ELb1ELi512EEEvPfS2_PT_PKS3_PKT0_S9_ifPKiSB_iPKfiiiSD_SD_iiiii)
        /*2684*/ 	.word	0x00000000


	//----- nvinfo : EIATTR_REGCOUNT
	.align		4
.L_1691:
        /*2688*/ 	.byte	0x04, 0x2f
        /*268a*/ 	.short	(.L_1693 - .L_1692)
	.align		4
.L_1692:
        /*268c*/ 	.word	index@(_ZN4vllm25paged_attention_v2_kernelIthLi128ELi8ELi128ELNS_18Fp8KVCacheDataTypeE2ELb1ELi512EEEvPfS2_PT_PKS3_PKT0_S9_ifPKiSB_iPKfiiiSD_SD_iiiii)
        /*2690*/ 	.word	0x00000020


	//----- nvinfo : EIATTR_FRAME_SIZE
	.align		4
.L_1693:
        /*2694*/ 	.byte	0x04, 0x11
        /*2696*/ 	.short	(.L_1695 - .L_1694)
	.align		4
.L_1694:
        /*2698*/ 	.word	index@(_ZN4vllm25paged_attention_v2_kernelIthLi128ELi8ELi128ELNS_18Fp8KVCacheDataTypeE2ELb1ELi512EEEvPfS2_PT_PKS3_PKT0_S9_ifPKiSB_iPKfiiiSD_SD_iiiii)
        /*269c*/ 	.word	0x00000000


	//----- nvinfo : EIATTR_REGCOUNT
	.align		4
.L_1695:
        /*26a0*/ 	.byte	0x04, 0x2f
        /*26a2*/ 	.short	(.L_1697 - .L_1696)
	.align		4
.L_1696:
        /*26a4*/ 	.word	index@(_ZN4vllm25paged_attention_v2_kernelIthLi192ELi8ELi128ELNS_18Fp8KVCacheDataTypeE2ELb1ELi512EEEvPfS2_PT_PKS3_PKT0_S9_ifPKiSB_iPKfiiiSD_SD_iiiii)
        /*26a8*/ 	.word	0x00000020


	//----- nvinfo : EIATTR_FRAME_SIZE
	.align		4
.L_1697:
        /*26ac*/ 	.byte	0x04, 0x11
        /*26ae*/ 	.short	(.L_1699 - .L_1698)
	.align		4
.L_1698:
        /*26b0*/ 	.word	index@(_ZN4vllm25paged_attention_v2_kernelIthLi192ELi8ELi128ELNS_18Fp8KVCacheDataTypeE2ELb1ELi512EEEvPfS2_PT_PKS3_PKT0_S9_ifPKiSB_iPKfiiiSD_SD_iiiii)
        /*26b4*/ 	.word	0x00000000


	//----- nvinfo : EIATTR_REGCOUNT
	.align		4
.L_1699:
        /*26b8*/ 	.byte	0x04, 0x2f
        /*26ba*/ 	.short	(.L_1701 - .L_1700)
	.align		4
.L_1700:
        /*26bc*/ 	.word	index@(_ZN4vllm25paged_attention_v2_kernelIthLi256ELi8ELi128ELNS_18Fp8KVCacheDataTypeE2ELb1ELi512EEEvPfS2_PT_PKS3_PKT0_S9_ifPKiSB_iPKfiiiSD_SD_iiiii)
        /*26c0*/ 	.word	0x00000020


	//----- nvinfo : EIATTR_FRAME_SIZE
	.align		4
.L_1701:
        /*26c4*/ 	.byte	0x04, 0x11
        /*26c6*/ 	.short	(.L_1703 - .L_1702)
	.align		4
.L_1702:
        /*26c8*/ 	.word	index@(_ZN4vllm25paged_attention_v2_kernelIthLi256ELi8ELi128ELNS_18Fp8KVCacheDataTypeE2ELb1ELi512EEEvPfS2_PT_PKS3_PKT0_S9_ifPKiSB_iPKfiiiSD_SD_iiiii)
        /*26cc*/ 	.word	0x00000000


	//----- nvinfo : EIATTR_REGCOUNT
	.align		4
.L_1703:
        /*26d0*/ 	.byte	0x04, 0x2f
        /*26d2*/ 	.short	(.L_1705 - .L_1704)
	.align		4
.L_1704:
        /*26d4*/ 	.word	index@(_ZN4vllm25paged_attention_v2_kernelIthLi32ELi8ELi128ELNS_18Fp8KVCacheDataTypeE2ELb0ELi512EEEvPfS2_PT_PKS3_PKT0_S9_ifPKiSB_iPKfiiiSD_SD_iiiii)
        /*26d8*/ 	.word	0x00000020


	//----- nvinfo : EIATTR_FRAME_SIZE
	.align		4
.L_1705:
        /*26dc*/ 	.byte	0x04, 0x11
        /*26de*/ 	.short	(.L_1707 - .L_1706)
	.align		4
.L_1706:
        /*26e0*/ 	.word	index@(_ZN4vllm25paged_attention_v2_kernelIthLi32ELi8ELi128ELNS_18Fp8KVCacheDataTypeE2ELb0ELi512EEEvPfS2_PT_PKS3_PKT0_S9_ifPKiSB_iPKfiiiSD_SD_iiiii)
        /*26e4*/ 	.word	0x00000000


	//----- nvinfo : EIATTR_REGCOUNT
	.align		4
.L_1707:
        /*26e8*/ 	.byte	0x04, 0x2f
        /*26ea*/ 	.short	(.L_1709 - .L_1708)
	.align		4
.L_1708:
        /*26ec*/ 	.word	index@(_ZN4vllm25paged_attention_v2_kernelIthLi64ELi8ELi128ELNS_18Fp8KVCacheDataTypeE2ELb0ELi512EEEvPfS2_PT_PKS3_PKT0_S9_ifPKiSB_iPKfiiiSD_SD_iiiii)
        /*26f0*/ 	.word	0x00000020


	//----- nvinfo : EIATTR_FRAME_SIZE
	.align		4
.L_1709:
        /*26f4*/ 	.byte	0x04, 0x11
        /*26f6*/ 	.short	(.L_1711 - .L_1710)
	.align		4
.L_1710:
        /*26f8*/ 	.word	index@(_ZN4vllm25paged_attention_v2_kernelIthLi64ELi8ELi128ELNS_18Fp8KVCacheDataTypeE2ELb0ELi512EEEvPfS2_PT_PKS3_PKT0_S9_ifPKiSB_iPKfiiiSD_SD_iiiii)
        /*26fc*/ 	.word	0x00000000


	//----- nvinfo : EIATTR_REGCOUNT
	.align		4
.L_1711:
        /*2700*/ 	.byte	0x04, 0x2f
        /*2702*/ 	.short	(.L_1713 - .L_1712)
	.align		4
.L_1712:
        /*2704*/ 	.word	index@(_ZN4vllm25paged_attention_v2_kernelIthLi80ELi8ELi128ELNS_18Fp8KVCacheDataTypeE2ELb0ELi512EEEvPfS2_PT_PKS3_PKT0_S9_ifPKiSB_iPKfiiiSD_SD_iiiii)
        /*2708*/ 	.word	0x00000020


	//----- nvinfo : EIATTR_FRAME_SIZE
	.align		4
.L_1713:
        /*270c*/ 	.byte	0x04, 0x11
        /*270e*/ 	.short	(.L_1715 - .L_1714)
	.align		4
.L_1714:
        /*2710*/ 	.word	index@(_ZN4vllm25paged_attention_v2_kernelIthLi80ELi8ELi128ELNS_18Fp8KVCacheDataTypeE2ELb0ELi512EEEvPfS2_PT_PKS3_PKT0_S9_ifPKiSB_iPKfiiiSD_SD_iiiii)
        /*2714*/ 	.word	0x00000000


	//----- nvinfo : EIATTR_REGCOUNT
	.align		4
.L_1715:
        /*2718*/ 	.byte	0x04, 0x2f
        /*271a*/ 	.short	(.L_1717 - .L_1716)
	.align		4
.L_1716:
        /*271c*/ 	.word	index@(_ZN4vllm25paged_attention_v2_kernelIthLi96ELi8ELi128ELNS_18Fp8KVCacheDataTypeE2ELb0ELi512EEEvPfS2_PT_PKS3_PKT0_S9_ifPKiSB_iPKfiiiSD_SD_iiiii)
        /*2720*/ 	.word	0x00000020


	//----- nvinfo : EIATTR_FRAME_SIZE
	.align		4
.L_1717:
        /*2724*/ 	.byte	0x04, 0x11
        /*2726*/ 	.short	(.L_1719 - .L_1718)
	.align		4
.L_1718:
        /*2728*/ 	.word	index@(_ZN4vllm25paged_attention_v2_kernelIthLi96ELi8ELi128ELNS_18Fp8KVCacheDataTypeE2ELb0ELi512EEEvPfS2_PT_PKS3_PKT0_S9_ifPKiSB_iPKfiiiSD_SD_iiiii)
        /*272c*/ 	.word	0x00000000


	//----- nvinfo : EIATTR_REGCOUNT
	.align		4
.L_1719:
        /*2730*/ 	.byte	0x04, 0x2f
        /*2732*/ 	.short	(.L_1721 - .L_1720)
	.align		4
.L_1720:
        /*2734*/ 	.word	index@(_ZN4vllm25paged_attention_v2_kernelIthLi112ELi8ELi128ELNS_18Fp8KVCacheDataTypeE2ELb0ELi512EEEvPfS2_PT_PKS3_PKT0_S9_ifPKiSB_iPKfiiiSD_SD_iiiii)
        /*2738*/ 	.word	0x00000020


	//----- nvinfo : EIATTR_FRAME_SIZE
	.align		4
.L_1721:
        /*273c*/ 	.byte	0x04, 0x11
        /*273e*/ 	.short	(.L_1723 - .L_1722)
	.align		4
.L_1722:
        /*2740*/ 	.word	index@(_ZN4vllm25paged_attention_v2_kernelIthLi112ELi8ELi128ELNS_18Fp8KVCacheDataTypeE2ELb0ELi512EEEvPfS2_PT_PKS3_PKT0_S9_ifPKiSB_iPKfiiiSD_SD_iiiii)
        /*2744*/ 	.word	0x00000000


	//----- nvinfo : EIATTR_REGCOUNT
	.align		4
.L_1723:
        /*2748*/ 	.byte	0x04, 0x2f
        /*274a*/ 	.short	(.L_1725 - .L_1724)
	.align		4
.L_1724:
        /*274c*/ 	.word	index@(_ZN4vllm25paged_attention_v2_kernelIthLi120ELi8ELi128ELNS_18Fp8KVCacheDataTypeE2ELb0ELi512EEEvPfS2_PT_PKS3_PKT0_S9_ifPKiSB_iPKfiiiSD_SD_iiiii)
        /*2750*/ 	.word	0x00000020


	//----- nvinfo : EIATTR_FRAME_SIZE
	.align		4
.L_1725:
        /*2754*/ 	.byte	0x04, 0x11
        /*2756*/ 	.short	(.L_1727 - .L_1726)
	.align		4
.L_1726:
        /*2758*/ 	.word	index@(_ZN4vllm25paged_attention_v2_kernelIthLi120ELi8ELi128ELNS_18Fp8KVCacheDataTypeE2ELb0ELi512EEEvPfS2_PT_PKS3_PKT0_S9_ifPKiSB_iPKfiiiSD_SD_iiiii)
        /*275c*/ 	.word	0x00000000


	//----- nvinfo : EIATTR_REGCOUNT
	.align		4
.L_1727:
        /*2760*/ 	.byte	0x04, 0x2f
        /*2762*/ 	.short	(.L_1729 - .L_1728)
	.align		4
.L_1728:
        /*2764*/ 	.word	index@(_ZN4vllm25paged_attention_v2_kernelIthLi128ELi8ELi128ELNS_18Fp8KVCacheDataTypeE2ELb0ELi512EEEvPfS2_PT_PKS3_PKT0_S9_ifPKiSB_iPKfiiiSD_SD_iiiii)
        /*2768*/ 	.word	0x00000020


	//----- nvinfo : EIATTR_FRAME_SIZE
	.align		4
.L_1729:
        /*276c*/ 	.byte	0x04, 0x11
        /*276e*/ 	.short	(.L_1731 - .L_1730)
	.align		4
.L_1730:
        /*2770*/ 	.word	index@(_ZN4vllm25paged_attention_v2_kernelIthLi128ELi8ELi128ELNS_18Fp8KVCacheDataTypeE2ELb0ELi512EEEvPfS2_PT_PKS3_PKT0_S9_ifPKiSB_iPKfiiiSD_SD_iiiii)
        /*2774*/ 	.word	0x00000000


	//----- nvinfo : EIATTR_REGCOUNT
	.align		4
.L_1731:
        /*2778*/ 	.byte	0x04, 0x2f
        /*277a*/ 	.short	(.L_1733 - .L_1732)
	.align		4
.L_1732:
        /*277c*/ 	.word	index@(_ZN4vllm25paged_attention_v2_kernelIthLi192ELi8ELi128ELNS_18Fp8KVCacheDataTypeE2ELb0ELi512EEEvPfS2_PT_PKS3_PKT0_S9_ifPKiSB_iPKfiiiSD_SD_iiiii)
        /*2780*/ 	.word	0x00000020


	//----- nvinfo : EIATTR_FRAME_SIZE
	.align		4
.L_1733:
        /*2784*/ 	.byte	0x04, 0x11
        /*2786*/ 	.short	(.L_1735 - .L_1734)
	.align		4
.L_1734:
        /*2788*/ 	.word	index@(_ZN4vllm25paged_attention_v2_kernelIthLi192ELi8ELi128ELNS_18Fp8KVCacheDataTypeE2ELb0ELi512EEEvPfS2_PT_PKS3_PKT0_S9_ifPKiSB_iPKfiiiSD_SD_iiiii)
        /*278c*/ 	.word	0x00000000


	//----- nvinfo : EIATTR_REGCOUNT
	.align		4
.L_1735:
        /*2790*/ 	.byte	0x04, 0x2f
        /*2792*/ 	.short	(.L_1737 - .L_1736)
	.align		4
.L_1736:
        /*2794*/ 	.word	index@(_ZN4vllm25paged_attention_v2_kernelIthLi256ELi8ELi128ELNS_18Fp8KVCacheDataTypeE2ELb0ELi512EEEvPfS2_PT_PKS3_PKT0_S9_ifPKiSB_iPKfiiiSD_SD_iiiii)
        /*2798*/ 	.word	0x00000020


	//----- nvinfo : EIATTR_FRAME_SIZE
	.align		4
.L_1737:
        /*279c*/ 	.byte	0x04, 0x11
        /*279e*/ 	.short	(.L_1739 - .L_1738)
	.align		4
.L_1738:
        /*27a0*/ 	.word	index@(_ZN4vllm25paged_attention_v2_kernelIthLi256ELi8ELi128ELNS_18Fp8KVCacheDataTypeE2ELb0ELi512EEEvPfS2_PT_PKS3_PKT0_S9_ifPKiSB_iPKfiiiSD_SD_iiiii)
        /*27a4*/ 	.word	0x00000000


	//----- nvinfo : EIATTR_REGCOUNT
	.align		4
.L_1739:
        /*27a8*/ 	.byte	0x04, 0x2f
        /*27aa*/ 	.short	(.L_1741 - .L_1740)
	.align		4
.L_1740:
        /*27ac*/ 	.word	index@(_ZN4vllm25paged_attention_v2_kernelIthLi32ELi16ELi128ELNS_18Fp8KVCacheDataTypeE2ELb1ELi512EEEvPfS2_PT_PKS3_PKT0_S9_ifPKiSB_iPKfiiiSD_SD_iiiii)
        /*27b0*/ 	.word	0x00000020


	//----- nvinfo : EIATTR_FRAME_SIZE
	.align		4
.L_1741:
        /*27b4*/ 	.byte	0x04, 0x11
        /*27b6*/ 	.short	(.L_1743 - .L_1742)
	.align		4
.L_1742:
        /*27b8*/ 	.word	index@(_ZN4vllm25paged_attention_v2_kernelIthLi32ELi16ELi128ELNS_18Fp8KVCacheDataTypeE2ELb1ELi512EEEvPfS2_PT_PKS3_PKT0_S9_ifPKiSB_iPKfiiiSD_SD_iiiii)
        /*27bc*/ 	.word	0x00000000


	//----- nvinfo : EIATTR_REGCOUNT
	.align		4
.L_1743:
        /*27c0*/ 	.byte	0x04, 0x2f
        /*27c2*/ 	.short	(.L_1745 - .L_1744)
	.align		4
.L_1744:
        /*27c4*/ 	.word	index@(_ZN4vllm25paged_attention_v2_kernelIthLi64ELi16ELi128ELNS_18Fp8KVCacheDataTypeE2ELb1ELi512EEEvPfS2_PT_PKS3_PKT0_S9_ifPKiSB_iPKfiiiSD_SD_iiiii)
        /*27c8*/ 	.word	0x00000020


	//----- nvinfo : EIATTR_FRAME_SIZE
	.align		4
.L_1745:
        /*27cc*/ 	.byte	0x04, 0x11
        /*27ce*/ 	.short	(.L_1747 - .L_1746)
	.align		4
.L_1746:
        /*27d0*/ 	.word	index@(_ZN4vllm25paged_attention_v2_kernelIthLi64ELi16ELi128ELNS_18Fp8KVCacheDataTypeE2ELb1ELi512EEEvPfS2_PT_PKS3_PKT0_S9_ifPKiSB_iPKfiiiSD_SD_iiiii)
        /*27d4*/ 	.word	0x00000000


	//----- nvinfo : EIATTR_REGCOUNT
	.align		4
.L_1747:
        /*27d8*/ 	.byte	0x04, 0x2f
        /*27da*/ 	.short	(.L_1749 - .L_1748)
	.align		4
.L_1748:
        /*27dc*/ 	.word	index@(_ZN4vllm25paged_attention_v2_kernelIthLi80ELi16ELi128ELNS_18Fp8KVCacheDataTypeE2ELb1ELi512EEEvPfS2_PT_PKS3_PKT0_S9_ifPKiSB_iPKfiiiSD_SD_iiiii)
        /*27e0*/ 	.word	0x00000020


	//----- nvinfo : EIATTR_FRAME_SIZE
	.align		4
.L_1749:
        /*27e4*/ 	.byte	0x04, 0x11
        /*27e6*/ 	.short	(.L_1751 - .L_1750)
	.align		4
.L_1750:
        /*27e8*/ 	.word	index@(_ZN4vllm25paged_attention_v2_kernelIthLi80ELi16ELi128ELNS_18Fp8KVCacheDataTypeE2ELb1ELi512EEEvPfS2_PT_PKS3_PKT0_S9_ifPKiSB_iPKfiiiSD_SD_iiiii)
        /*27ec*/ 	.word	0x00000000


	//----- nvinfo : EIATTR_REGCOUNT
	.align		4
.L_1751:
        /*27f0*/ 	.byte	0x04, 0x2f
        /*27f2*/ 	.short	(.L_1753 - .L_1752)
	.align		4
.L_1752:
        /*27f4*/ 	.word	index@(_ZN4vllm25paged_attention_v2_kernelIthLi96ELi16ELi128ELNS_18Fp8KVCacheDataTypeE2ELb1ELi512EEEvPfS2_PT_PKS3_PKT0_S9_ifPKiSB_iPKfiiiSD_SD_iiiii)
        /*27f8*/ 	.word	0x00000020


	//----- nvinfo : EIATTR_FRAME_SIZE
	.align		4
.L_1753:
        /*27fc*/ 	.byte	0x04, 0x11
        /*27fe*/ 	.short	(.L_1755 - .L_1754)
	.align		4
.L_1754:
        /*2800*/ 	.word	index@(_ZN4vllm25paged_attention_v2_kernelIthLi96ELi16ELi128ELNS_18Fp8KVCacheDataTypeE2ELb1ELi512EEEvPfS2_PT_PKS3_PKT0_S9_ifPKiSB_iPKfiiiSD_SD_iiiii)
        /*2804*/ 	.word	0x00000000


	//----- nvinfo : EIATTR_REGCOUNT
	.align		4
.L_1755:
        /*2808*/ 	.byte	0x04, 0x2f
        /*280a*/ 	.short	(.L_1757 - .L_1756)
	.align		4
.L_1756:
        /*280c*/ 	.word	index@(_ZN4vllm25paged_attention_v2_kernelIthLi112ELi16ELi128ELNS_18Fp8KVCacheDataTypeE2ELb1ELi512EEEvPfS2_PT_PKS3_PKT0_S9_ifPKiSB_iPKfiiiSD_SD_iiiii)
        /*2810*/ 	.word	0x00000020


	//----- nvinfo : EIATTR_FRAME_SIZE
	.align		4
.L_1757:
        /*2814*/ 	.byte	0x04, 0x11
        /*2816*/ 	.short	(.L_1759 - .L_1758)
	.align		4
.L_1758:
        /*2818*/ 	.word	index@(_ZN4vllm25paged_attention_v2_kernelIthLi112ELi16ELi128ELNS_18Fp8KVCacheDataTypeE2ELb1ELi512EEEvPfS2_PT_PKS3_PKT0_S9_ifPKiSB_iPKfiiiSD_SD_iiiii)
        /*281c*/ 	.word	0x00000000


	//----- nvinfo : EIATTR_REGCOUNT
	.align		4
.L_1759:
        /*2820*/ 	.byte	0x04, 0x2f
        /*2822*/ 	.short	(.L_1761 - .L_1760)
	.align		4
.L_1760:
        /*2824*/ 	.word	index@(_ZN4vllm25paged_attention_v2_kernelIthLi120ELi16ELi128ELNS_18Fp8KVCacheDataTypeE2ELb1ELi512EEEvPfS2_PT_PKS3_PKT0_S9_ifPKiSB_iPKfiiiSD_SD_iiiii)
        /*2828*/ 	.word	0x00000020


	//----- nvinfo : EIATTR_FRAME_SIZE
	.align		4
.L_1761:
        /*282c*/ 	.byte	0x04, 0x11
        /*282e*/ 	.short	(.L_1763 - .L_1762)
	.align		4
.L_1762:
        /*2830*/ 	.word	index@(_ZN4vllm25paged_attention_v2_kernelIthLi120ELi16ELi128ELNS_18Fp8KVCacheDataTypeE2ELb1ELi512EEEvPfS2_PT_PKS3_PKT0_S9_ifPKiSB_iPKfiiiSD_SD_iiiii)
        /*2834*/ 	.word	0x00000000


	//----- nvinfo : EIATTR_REGCOUNT
	.align		4
.L_1763:
        /*2838*/ 	.byte	0x04, 0x2f
        /*283a*/ 	.short	(.L_1765 - .L_1764)
	.align		4
.L_1764:
        /*283c*/ 	.word	index@(_ZN4vllm25paged_attention_v2_kernelIthLi128ELi16ELi128ELNS_18Fp8KVCacheDataTypeE2ELb1ELi512EEEvPfS2_PT_PKS3_PKT0_S9_ifPKiSB_iPKfiiiSD_SD_iiiii)
        /*2840*/ 	.word	0x00000020


	//----- nvinfo : EIATTR_FRAME_SIZE
	.align		4
.L_1765:
        /*2844*/ 	.byte	0x04, 0x11
        /*2846*/ 	.short	(.L_1767 - .L_1766)
	.align		4
.L_1766:
        /*2848*/ 	.word	index@(_ZN4vllm25paged_attention_v2_kernelIthLi128ELi16ELi128ELNS_18Fp8KVCacheDataTypeE2ELb1ELi512EEEvPfS2_PT_PKS3_PKT0_S9_ifPKiSB_iPKfiiiSD_SD_iiiii)
        /*284c*/ 	.word	0x00000000


	//----- nvinfo : EIATTR_REGCOUNT
	.align		4
.L_1767:
        /*2850*/ 	.byte	0x04, 0x2f
        /*2852*/ 	.short	(.L_1769 - .L_1768)
	.align		4
.L_1768:
        /*2854*/ 	.word	index@(_ZN4vllm25paged_attention_v2_kernelIthLi192ELi16ELi128ELNS_18Fp8KVCacheDataTypeE2ELb1ELi512EEEvPfS2_PT_PKS3_PKT0_S9_ifPKiSB_iPKfiiiSD_SD_iiiii)
        /*2858*/ 	.word	0x00000020


	//----- nvinfo : EIATTR_FRAME_SIZE
	.align		4
.L_1769:
        /*285c*/ 	.byte	0x04, 0x11
        /*285e*/ 	.short	(.L_1771 - .L_1770)
	.align		4
.L_1770:
        /*2860*/ 	.word	index@(_ZN4vllm25paged_attention_v2_kernelIthLi192ELi16ELi128ELNS_18Fp8KVCacheDataTypeE2ELb1ELi512EEEvPfS2_PT_PKS3_PKT0_S9_ifPKiSB_iPKfiiiSD_SD_iiiii)
        /*2864*/ 	.word	0x00000000


	//----- nvinfo : EIATTR_REGCOUNT
	.align		4
.L_1771:
        /*2868*/ 	.byte	0x04, 0x2f
        /*286a*/ 	.short	(.L_1773 - .L_1772)
	.align		4
.L_1772:
        /*286c*/ 	.word	index@(_ZN4vllm25paged_attention_v2_kernelIthLi256ELi16ELi128ELNS_18Fp8KVCacheDataTypeE2ELb1ELi512EEEvPfS2_PT_PKS3_PKT0_S9_ifPKiSB_iPKfiiiSD_SD_iiiii)
        /*2870*/ 	.word	0x00000020


	//----- nvinfo : EIATTR_FRAME_SIZE
	.align		4
.L_1773:
        /*2874*/ 	.byte	0x04, 0x11
        /*2876*/ 	.short	(.L_1775 - .L_1774)
	.align		4
.L_1774:
        /*2878*/ 	.word	index@(_ZN4vllm25paged_attention_v2_kernelIthLi256ELi16ELi128ELNS_18Fp8KVCacheDataTypeE2ELb1ELi512EEEvPfS2_PT_PKS3_PKT0_S9_ifPKiSB_iPKfiiiSD_SD_iiiii)
        /*287c*/ 	.word	0x00000000


	//----- nvinfo : EIATTR_REGCOUNT
	.align		4
.L_1775:
        /*2880*/ 	.byte	0x04, 0x2f
        /*2882*/ 	.short	(.L_1777 - .L_1776)
	.align		4
.L_1776:
        /*2884*/ 	.word	index@(_ZN4vllm25paged_attention_v2_kernelIthLi32ELi16ELi128ELNS_18Fp8KVCacheDataTypeE2ELb0ELi512EEEvPfS2_PT_PKS3_PKT0_S9_ifPKiSB_iPKfiiiSD_SD_iiiii)
        /*2888*/ 	.word	0x00000020


	//----- nvinfo : EIATTR_FRAME_SIZE
	.align		4
.L_1777:
        /*288c*/ 	.byte	0x04, 0x11
        /*288e*/ 	.short	(.L_1779 - .L_1778)
	.align		4
.L_1778:
        /*2890*/ 	.word	index@(_ZN4vllm25paged_attention_v2_kernelIthLi32ELi16ELi128ELNS_18Fp8KVCacheDataTypeE2ELb0ELi512EEEvPfS2_PT_PKS3_PKT0_S9_ifPKiSB_iPKfiiiSD_SD_iiiii)
        /*2894*/ 	.word	0x00000000


	//----- nvinfo : EIATTR_REGCOUNT
	.align		4
.L_1779:
        /*2898*/ 	.byte	0x04, 0x2f
        /*289a*/ 	.short	(.L_1781 - .L_1780)
	.align		4
.L_1780:
        /*289c*/ 	.word	index@(_ZN4vllm25paged_attention_v2_kernelIthLi64ELi16ELi128ELNS_18Fp8KVCacheDataTypeE2ELb0ELi512EEEvPfS2_PT_PKS3_PKT0_S9_ifPKiSB_iPKfiiiSD_SD_iiiii)
        /*28a0*/ 	.word	0x00000020


	//----- nvinfo : EIATTR_FRAME_SIZE
	.align		4
.L_1781:
        /*28a4*/ 	.byte	0x04, 0x11
        /*28a6*/ 	.short	(.L_1783 - .L_1782)
	.align		4
.L_1782:
        /*28a8*/ 	.word	index@(_ZN4vllm25paged_attention_v2_kernelIthLi64ELi16ELi128ELNS_18Fp8KVCacheDataTypeE2ELb0ELi512EEEvPfS2_PT_PKS3_PKT0_S9_ifPKiSB_iPKfiiiSD_SD_iiiii)
        /*28ac*/ 	.word	0x00000000


	//----- nvinfo : EIATTR_REGCOUNT
	.align		4
.L_1783:
        /*28b0*/ 	.byte	0x04, 0x2f
        /*28b2*/ 	.short	(.L_1785 - .L_1784)
	.align		4
.L_1784:
        /*28b4*/ 	.word	index@(_ZN4vllm25paged_attention_v2_kernelIthLi80ELi16ELi128ELNS_18Fp8KVCacheDataTypeE2ELb0ELi512EEEvPfS2_PT_PKS3_PKT0_S9_ifPKiSB_iPKfiiiSD_SD_iiiii)
        /*28b8*/ 	.word	0x00000020


	//----- nvinfo : EIATTR_FRAME_SIZE
	.align		4
.L_1785:
        /*28bc*/ 	.byte	0x04, 0x11
        /*28be*/ 	.short	(.L_1787 - .L_1786)
	.align		4
.L_1786:
        /*28c0*/ 	.word	index@(_ZN4vllm25paged_attention_v2_kernelIthLi80ELi16ELi128ELNS_18Fp8KVCacheDataTypeE2ELb0ELi512EEEvPfS2_PT_PKS3_PKT0_S9_ifPKiSB_iPKfiiiSD_SD_iiiii)
        /*28c4*/ 	.word	0x00000000


	//----- nvinfo : EIATTR_REGCOUNT
	.align		4
.L_1787:
        /*28c8*/ 	.byte	0x04, 0x2f
        /*28ca*/ 	.short	(.L_1789 - .L_1788)
	.align		4
.L_1788:
        /*28cc*/ 	.word	index@(_ZN4vllm25paged_attention_v2_kernelIthLi96ELi16ELi128ELNS_18Fp8KVCacheDataTypeE2ELb0ELi512EEEvPfS2_PT_PKS3_PKT0_S9_ifPKiSB_iPKfiiiSD_SD_iiiii)
        /*28d0*/ 	.word	0x00000020


	//----- nvinfo : EIATTR_FRAME_SIZE
	.align		4
.L_1789:
        /*28d4*/ 	.byte	0x04, 0x11
        /*28d6*/ 	.short	(.L_1791 - .L_1790)
	.align		4
.L_1790:
        /*28d8*/ 	.word	index@(_ZN4vllm25paged_attention_v2_kernelIthLi96ELi16ELi128ELNS_18Fp8KVCacheDataTypeE2ELb0ELi512EEEvPfS2_PT_PKS3_PKT0_S9_ifPKiSB_iPKfiiiSD_SD_iiiii)
        /*28dc*/ 	.word	0x00000000


	//----- nvinfo : EIATTR_REGCOUNT
	.align		4
.L_1791:
        /*28e0*/ 	.byte	0x04, 0x2f
        /*28e2*/ 	.short	(.L_1793 - .L_1792)
	.align		4
.L_1792:
        /*28e4*/ 	.word	index@(_ZN4vllm25paged_attention_v2_kernelIthLi112ELi16ELi128ELNS_18Fp8KVCacheDataTypeE2ELb0ELi512EEEvPfS2_PT_PKS3_PKT0_S9_ifPKiSB_iPKfiiiSD_SD_iiiii)
        /*28e8*/ 	.word	0x00000020


	//----- nvinfo : EIATTR_FRAME_SIZE
	.align		4
.L_1793:
        /*28ec*/ 	.byte	0x04, 0x11
        /*28ee*/ 	.short	(.L_1795 - .L_1794)
	.align		4
.L_1794:
        /*28f0*/ 	.word	index@(_ZN4vllm25paged_attention_v2_kernelIthLi112ELi16ELi128ELNS_18Fp8KVCacheDataTypeE2ELb0ELi512EEEvPfS2_PT_PKS3_PKT0_S9_ifPKiSB_iPKfiiiSD_SD_iiiii)
        /*28f4*/ 	.word	0x00000000


	//----- nvinfo : EIATTR_REGCOUNT
	.align		4
.L_1795:
        /*28f8*/ 	.byte	0x04, 0x2f
        /*28fa*/ 	.short	(.L_1797 - .L_1796)
	.align		4
.L_1796:
        /*28fc*/ 	.word	index@(_ZN4vllm25paged_attention_v2_kernelIthLi120ELi16ELi128ELNS_18Fp8KVCacheDataTypeE2ELb0ELi512EEEvPfS2_PT_PKS3_PKT0_S9_ifPKiSB_iPKfiiiSD_SD_iiiii)
        /*2900*/ 	.word	0x00000020


	//----- nvinfo : EIATTR_FRAME_SIZE
	.align		4
.L_1797:
        /*2904*/ 	.byte	0x04, 0x11
        /*2906*/ 	.short	(.L_1799 - .L_1798)
	.align		4
.L_1798:
        /*2908*/ 	.word	index@(_ZN4vllm25paged_attention_v2_kernelIthLi120ELi16ELi128ELNS_18Fp8KVCacheDataTypeE2ELb0ELi512EEEvPfS2_PT_PKS3_PKT0_S9_ifPKiSB_iPKfiiiSD_SD_iiiii)
        /*290c*/ 	.word	0x00000000


	//----- nvinfo : EIATTR_REGCOUNT
	.align		4
.L_1799:
        /*2910*/ 	.byte	0x04, 0x2f
        /*2912*/ 	.short	(.L_1801 - .L_1800)
	.align		4
.L_1800:
        /*2914*/ 	.word	index@(_ZN4vllm25paged_attention_v2_kernelIthLi128ELi16ELi128ELNS_18Fp8KVCacheDataTypeE2ELb0ELi512EEEvPfS2_PT_PKS3_PKT0_S9_ifPKiSB_iPKfiiiSD_SD_iiiii)
        /*2918*/ 	.word	0x00000020


	//----- nvinfo : EIATTR_FRAME_SIZE
	.align		4
.L_1801:
        /*291c*/ 	.byte	0x04, 0x11
        /*291e*/ 	.short	(.L_1803 - .L_1802)
	.align		4
.L_1802:
        /*2920*/ 	.word	index@(_ZN4vllm25paged_attention_v2_kernelIthLi128ELi16ELi128ELNS_18Fp8KVCacheDataTypeE2ELb0ELi512EEEvPfS2_PT_PKS3_PKT0_S9_ifPKiSB_iPKfiiiSD_SD_iiiii)
        /*2924*/ 	.word	0x00000000


	//----- nvinfo : EIATTR_REGCOUNT
	.align		4
.L_1803:
        /*2928*/ 	.byte	0x04, 0x2f
        /*292a*/ 	.short	(.L_1805 - .L_1804)
	.align		4
.L_1804:
        /*292c*/ 	.word	index@(_ZN4vllm25paged_attention_v2_kernelIthLi192ELi16ELi128ELNS_18Fp8KVCacheDataTypeE2ELb0ELi512EEEvPfS2_PT_PKS3_PKT0_S9_ifPKiSB_iPKfiiiSD_SD_iiiii)
        /*2930*/ 	.word	0x00000020


	//----- nvinfo : EIATTR_FRAME_SIZE
	.align		4
.L_1805:
        /*2934*/ 	.byte	0x04, 0x11
        /*2936*/ 	.short	(.L_1807 - .L_1806)
	.align		4
.L_1806:
        /*2938*/ 	.word	index@(_ZN4vllm25paged_attention_v2_kernelIthLi192ELi16ELi128ELNS_18Fp8KVCacheDataTypeE2ELb0ELi512EEEvPfS2_PT_PKS3_PKT0_S9_ifPKiSB_iPKfiiiSD_SD_iiiii)
        /*293c*/ 	.word	0x00000000


	//----- nvinfo : EIATTR_REGCOUNT
	.align		4
.L_1807:
        /*2940*/ 	.byte	0x04, 0x2f
        /*2942*/ 	.short	(.L_1809 - .L_1808)
	.align		4
.L_1808:
        /*2944*/ 	.word	index@(_ZN4vllm25paged_attention_v2_kernelIthLi256ELi16ELi128ELNS_18Fp8KVCacheDataTypeE2ELb0ELi512EEEvPfS2_PT_PKS3_PKT0_S9_ifPKiSB_iPKfiiiSD_SD_iiiii)
        /*2948*/ 	.word	0x00000020


	//----- nvinfo : EIATTR_FRAME_SIZE
	.align		4
.L_1809:
        /*294c*/ 	.byte	0x04, 0x11
        /*294e*/ 	.short	(.L_1811 - .L_1810)
	.align		4
.L_1810:
        /*2950*/ 	.word	index@(_ZN4vllm25paged_attention_v2_kernelIthLi256ELi16ELi128ELNS_18Fp8KVCacheDataTypeE2ELb0ELi512EEEvPfS2_PT_PKS3_PKT0_S9_ifPKiSB_iPKfiiiSD_SD_iiiii)
        /*2954*/ 	.word	0x00000000


	//----- nvinfo : EIATTR_REGCOUNT
	.align		4
.L_1811:
        /*2958*/ 	.byte	0x04, 0x2f
        /*295a*/ 	.short	(.L_1813 - .L_1812)
	.align		4
.L_1812:
        /*295c*/ 	.word	index@(_ZN4vllm25paged_attention_v2_kernelIthLi32ELi32ELi128ELNS_18Fp8KVCacheDataTypeE2ELb1ELi512EEEvPfS2_PT_PKS3_PKT0_S9_ifPKiSB_iPKfiiiSD_SD_iiiii)
        /*2960*/ 	.word	0x00000020


	//----- nvinfo : EIATTR_FRAME_SIZE
	.align		4
.L_1813:
        /*2964*/ 	.byte	0x04, 0x11
        /*2966*/ 	.short	(.L_1815 - .L_1814)
	.align		4
.L_1814:
        /*2968*/ 	.word	index@(_ZN4vllm25paged_attention_v2_kernelIthLi32ELi32ELi128ELNS_18Fp8KVCacheDataTypeE2ELb1ELi512EEEvPfS2_PT_PKS3_PKT0_S9_ifPKiSB_iPKfiiiSD_SD_iiiii)
        /*296c*/ 	.word	0x00000000


	//----- nvinfo : EIATTR_REGCOUNT
	.align		4
.L_1815:
        /*2970*/ 	.byte	0x04, 0x2f
        /*2972*/ 	.short	(.L_1817 - .L_1816)
	.align		4
.L_1816:
        /*2974*/ 	.word	index@(_ZN4vllm25paged_attention_v2_kernelIthLi64ELi32ELi128ELNS_18Fp8KVCacheDataTypeE2ELb1ELi512EEEvPfS2_PT_PKS3_PKT0_S9_ifPKiSB_iPKfiiiSD_SD_iiiii)
        /*2978*/ 	.word	0x00000020


	//----- nvinfo : EIATTR_FRAME_SIZE
	.align		4
.L_1817:
        /*297c*/ 	.byte	0x04, 0x11
        /*297e*/ 	.short	(.L_1819 - .L_1818)
	.align		4
.L_1818:
        /*2980*/ 	.word	index@(_ZN4vllm25paged_attention_v2_kernelIthLi64ELi32ELi128ELNS_18Fp8KVCacheDataTypeE2ELb1ELi512EEEvPfS2_PT_PKS3_PKT0_S9_ifPKiSB_iPKfiiiSD_SD_iiiii)
        /*2984*/ 	.word	0x00000000


	//----- nvinfo : EIATTR_REGCOUNT
	.align		4
.L_1819:
        /*2988*/ 	.byte	0x04, 0x2f
        /*298a*/ 	.short	(.L_1821 - .L_1820)
	.align		4
.L_1820:
        /*298c*/ 	.word	index@(_ZN4vllm25paged_attention_v2_kernelIthLi80ELi32ELi128ELNS_18Fp8KVCacheDataTypeE2ELb1ELi512EEEvPfS2_PT_PKS3_PKT0_S9_ifPKiSB_iPKfiiiSD_SD_iiiii)
        /*2990*/ 	.word	0x00000028


	//----- nvinfo : EIATTR_FRAME_SIZE
	.align		4
.L_1821:
        /*2994*/ 	.byte	0x04, 0x11
        /*2996*/ 	.short	(.L_1823 - .L_1822)
	.align		4
.L_1822:
        /*2998*/ 	.word	index@(_ZN4vllm25paged_attention_v2_kernelIthLi80ELi32ELi128ELNS_18Fp8KVCacheDataTypeE2ELb1ELi512EEEvPfS2_PT_PKS3_PKT0_S9_ifPKiSB_iPKfiiiSD_SD_iiiii)
        /*299c*/ 	.word	0x00000000


	//----- nvinfo : EIATTR_REGCOUNT
	.align		4
.L_1823:
        /*29a0*/ 	.byte	0x04, 0x2f
        /*29a2*/ 	.short	(.L_1825 - .L_1824)
	.align		4
.L_1824:
        /*29a4*/ 	.word	index@(_ZN4vllm25paged_attention_v2_kernelIthLi96ELi32ELi128ELNS_18Fp8KVCacheDataTypeE2ELb1ELi512EEEvPfS2_PT_PKS3_PKT0_S9_ifPKiSB_iPKfiiiSD_SD_iiiii)
        /*29a8*/ 	.word	0x00000020


	//----- nvinfo : EIATTR_FRAME_SIZE
	.align		4
.L_1825:
        /*29ac*/ 	.byte	0x04, 0x11
        /*29ae*/ 	.short	(.L_1827 - .L_1826)
	.align		4
.L_1826:
        /*29b0*/ 	.word	index@(_ZN4vllm25paged_attention_v2_kernelIthLi96ELi32ELi128ELNS_18Fp8KVCacheDataTypeE2ELb1ELi512EEEvPfS2_PT_PKS3_PKT0_S9_ifPKiSB_iPKfiiiSD_SD_iiiii)
        /*29b4*/ 	.word	0x00000000


	//----- nvinfo : EIATTR_REGCOUNT
	.align		4
.L_1827:
        /*29b8*/ 	.byte	0x04, 0x2f
        /*29ba*/ 	.short	(.L_1829 - .L_1828)
	.align		4
.L_1828:
        /*29bc*/ 	.word	index@(_ZN4vllm25paged_attention_v2_kernelIthLi112ELi32ELi128ELNS_18Fp8KVCacheDataTypeE2ELb1ELi512EEEvPfS2_PT_PKS3_PKT0_S9_ifPKiSB_iPKfiiiSD_SD_iiiii)
        /*29c0*/ 	.word	0x00000020


	//----- nvinfo : EIATTR_FRAME_SIZE
	.align		4
.L_1829:
        /*29c4*/ 	.byte	0x04, 0x11
        /*29c6*/ 	.short	(.L_1831 - .L_1830)
	.align		4
.L_1830:
        /*29c8*/ 	.word	index@(_ZN4vllm25paged_attention_v2_kernelIthLi112ELi32ELi128ELNS_18Fp8KVCacheDataTypeE2ELb1ELi512EEEvPfS2_PT_PKS3_PKT0_S9_ifPKiSB_iPKfiiiSD_SD_iiiii)
        /*29cc*/ 	.word	0x00000000


	//----- nvinfo : EIATTR_REGCOUNT
	.align		4
.L_1831:
        /*29d0*/ 	.byte	0x04, 0x2f
        /*29d2*/ 	.short	(.L_1833 - .L_1832)
	.align		4
.L_1832:
        /*29d4*/ 	.word	index@(_ZN4vllm25paged_attention_v2_kernelIthLi120ELi32ELi128ELNS_18Fp8KVCacheDataTypeE2ELb1ELi512EEEvPfS2_PT_PKS3_PKT0_S9_ifPKiSB_iPKfiiiSD_SD_iiiii)
        /*29d8*/ 	.word	0x00000028


	//----- nvinfo : EIATTR_FRAME_SIZE
	.align		4
.L_1833:
        /*29dc*/ 	.byte	0x04, 0x11
        /*29de*/ 	.short	(.L_1835 - .L_1834)
	.align		4
.L_1834:
        /*29e0*/ 	.word	index@(_ZN4vllm25paged_attention_v2_kernelIthLi120ELi32ELi128ELNS_18Fp8KVCacheDataTypeE2ELb1ELi512EEEvPfS2_PT_PKS3_PKT0_S9_ifPKiSB_iPKfiiiSD_SD_iiiii)
        /*29e4*/ 	.word	0x00000000


	//----- nvinfo : EIATTR_REGCOUNT
	.align		4
.L_1835:
        /*29e8*/ 	.byte	0x04, 0x2f
        /*29ea*/ 	.short	(.L_1837 - .L_1836)
	.align		4
.L_1836:
        /*29ec*/ 	.word	index@(_ZN4vllm25paged_attention_v2_kernelIthLi128ELi32ELi128ELNS_18Fp8KVCacheDataTypeE2ELb1ELi512EEEvPfS2_PT_PKS3_PKT0_S9_ifPKiSB_iPKfiiiSD_SD_iiiii)
        /*29f0*/ 	.word	0x00000020


	//----- nvinfo : EIATTR_FRAME_SIZE
	.align		4
.L_1837:
        /*29f4*/ 	.byte	0x04, 0x11
        /*29f6*/ 	.short	(.L_1839 - .L_1838)
	.align		4
.L_1838:
        /*29f8*/ 	.word	index@(_ZN4vllm25paged_attention_v2_kernelIthLi128ELi32ELi128ELNS_18Fp8KVCacheDataTypeE2ELb1ELi512EEEvPfS2_PT_PKS3_PKT0_S9_ifPKiSB_iPKfiiiSD_SD_iiiii)
        /*29fc*/ 	.word	0x00000000


	//----- nvinfo : EIATTR_REGCOUNT
	.align		4
.L_1839:
        /*2a00*/ 	.byte	0x04, 0x2f
        /*2a02*/ 	.short	(.L_1841 - .L_1840)
	.align		4
.L_1840:
        /*2a04*/ 	.word	index@(_ZN4vllm25paged_attention_v2_kernelIthLi192ELi32ELi128ELNS_18Fp8KVCacheDataTypeE2ELb1ELi512EEEvPfS2_PT_PKS3_PKT0_S9_ifPKiSB_iPKfiiiSD_SD_iiiii)
        /*2a08*/ 	.word	0x00000030


	//----- nvinfo : EIATTR_FRAME_SIZE
	.align		4
.L_1841:
        /*2a0c*/ 	.byte	0x04, 0x11
        /*2a0e*/ 	.short	(.L_1843 - .L_1842)
	.align		4
.L_1842:
        /*2a10*/ 	.word	index@(_ZN4vllm25paged_attention_v2_kernelIthLi192ELi32ELi128ELNS_18Fp8KVCacheDataTypeE2ELb1ELi512EEEvPfS2_PT_PKS3_PKT0_S9_ifPKiSB_iPKfiiiSD_SD_iiiii)
        /*2a14*/ 	.word	0x00000000


	//----- nvinfo : EIATTR_REGCOUNT
	.align		4
.L_1843:
        /*2a18*/ 	.byte	0x04, 0x2f
        /*2a1a*/ 	.short	(.L_1845 - .L_1844)
	.align		4
.L_1844:
        /*2a1c*/ 	.word	index@(_ZN4vllm25paged_attention_v2_kernelIthLi256ELi32ELi128ELNS_18Fp8KVCacheDataTypeE2ELb1ELi512EEEvPfS2_PT_PKS3_PKT0_S9_ifPKiSB_iPKfiiiSD_SD_iiiii)
        /*2a20*/ 	.word	0x00000036


	//----- nvinfo : EIATTR_FRAME_SIZE
	.align		4
.L_1845:
        /*2a24*/ 	.byte	0x04, 0x11
        /*2a26*/ 	.short	(.L_1847 - .L_1846)
	.align		4
.L_1846:
        /*2a28*/ 	.word	index@(_ZN4vllm25paged_attention_v2_kernelIthLi256ELi32ELi128ELNS_18Fp8KVCacheDataTypeE2ELb1ELi512EEEvPfS2_PT_PKS3_PKT0_S9_ifPKiSB_iPKfiiiSD_SD_iiiii)
        /*2a2c*/ 	.word	0x00000000


	//----- nvinfo : EIATTR_REGCOUNT
	.align		4
.L_1847:
        /*2a30*/ 	.byte	0x04, 0x2f
        /*2a32*/ 	.short	(.L_1849 - .L_1848)
	.align		4
.L_1848:
        /*2a34*/ 	.word	index@(_ZN4vllm25paged_attention_v2_kernelIthLi32ELi32ELi128ELNS_18Fp8KVCacheDataTypeE2ELb0ELi512EEEvPfS2_PT_PKS3_PKT0_S9_ifPKiSB_iPKfiiiSD_SD_iiiii)
        /*2a38*/ 	.word	0x00000020


	//----- nvinfo : EIATTR_FRAME_SIZE
	.align		4
.L_1849:
        /*2a3c*/ 	.byte	0x04, 0x11
        /*2a3e*/ 	.short	(.L_1851 - .L_1850)
	.align		4
.L_1850:
        /*2a40*/ 	.word	index@(_ZN4vllm25paged_attention_v2_kernelIthLi32ELi32ELi128ELNS_18Fp8KVCacheDataTypeE2ELb0ELi512EEEvPfS2_PT_PKS3_PKT0_S9_ifPKiSB_iPKfiiiSD_SD_iiiii)
        /*2a44*/ 	.word	0x00000000


	//----- nvinfo : EIATTR_REGCOUNT
	.align		4
.L_1851:
        /*2a48*/ 	.byte	0x04, 0x2f
        /*2a4a*/ 	.short	(.L_1853 - .L_1852)
	.align		4
.L_1852:
        /*2a4c*/ 	.word	index@(_ZN4vllm25paged_attention_v2_kernelIthLi64ELi32ELi128ELNS_18Fp8KVCacheDataTypeE2ELb0ELi512EEEvPfS2_PT_PKS3_PKT0_S9_ifPKiSB_iPKfiiiSD_SD_iiiii)
        /*2a50*/ 	.word	0x00000020


	//----- nvinfo : EIATTR_FRAME_SIZE
	.align		4
.L_1853:
        /*2a54*/ 	.byte	0x04, 0x11
        /*2a56*/ 	.short	(.L_1855 - .L_1854)
	.align		4
.L_1854:
        /*2a58*/ 	.word	index@(_ZN4vllm25paged_attention_v2_kernelIthLi64ELi32ELi128ELNS_18Fp8KVCacheDataTypeE2ELb0ELi512EEEvPfS2_PT_PKS3_PKT0_S9_ifPKiSB_iPKfiiiSD_SD_iiiii)
        /*2a5c*/ 	.word	0x00000000


	//----- nvinfo : EIATTR_REGCOUNT
	.align		4
.L_1855:
        /*2a60*/ 	.byte	0x04, 0x2f
        /*2a62*/ 	.short	(.L_1857 - .L_1856)
	.align		4
.L_1856:
        /*2a64*/ 	.word	index@(_ZN4vllm25paged_attention_v2_kernelIthLi80ELi32ELi128ELNS_18Fp8KVCacheDataTypeE2ELb0ELi512EEEvPfS2_PT_PKS3_PKT0_S9_ifPKiSB_iPKfiiiSD_SD_iiiii)
        /*2a68*/ 	.word	0x00000020


	//----- nvinfo : EIATTR_FRAME_SIZE
	.align		4
.L_1857:
        /*2a6c*/ 	.byte	0x04, 0x11
        /*2a6e*/ 	.short	(.L_1859 - .L_1858)
	.align		4
.L_1858:
        /*2a70*/ 	.word	index@(_ZN4vllm25paged_attention_v2_kernelIthLi80ELi32ELi128ELNS_18Fp8KVCacheDataTypeE2ELb0ELi512EEEvPfS2_PT_PKS3_PKT0_S9_ifPKiSB_iPKfiiiSD_SD_iiiii)
        /*2a74*/ 	.word	0x00000000


	//----- nvinfo : EIATTR_REGCOUNT
	.align		4
.L_1859:
        /*2a78*/ 	.byte	0x04, 0x2f
        /*2a7a*/ 	.short	(.L_1861 - .L_1860)
	.align		4
.L_1860:
        /*2a7c*/ 	.word	index@(_ZN4vllm25paged_attention_v2_kernelIthLi96ELi32ELi128ELNS_18Fp8KVCacheDataTypeE2ELb0ELi512EEEvPfS2_PT_PKS3_PKT0_S9_ifPKiSB_iPKfiiiSD_SD_iiiii)
        /*2a80*/ 	.word	0x00000020


	//----- nvinfo : EIATTR_FRAME_SIZE
	.align		4
.L_1861:
        /*2a84*/ 	.byte	0x04, 0x11
        /*2a86*/ 	.short	(.L_1863 - .L_1862)
	.align		4
.L_1862:
        /*2a88*/ 	.word	index@(_ZN4vllm25paged_attention_v2_kernelIthLi96ELi32ELi128ELNS_18Fp8KVCacheDataTypeE2ELb0ELi512EEEvPfS2_PT_PKS3_PKT0_S9_ifPKiSB_iPKfiiiSD_SD_iiiii)
        /*2a8c*/ 	.word	0x00000000


	//----- nvinfo : EIATTR_REGCOUNT
	.align		4
.L_1863:
        /*2a90*/ 	.byte	0x04, 0x2f
        /*2a92*/ 	.short	(.L_1865 - .L_1864)
	.align		4
.L_1864:
        /*2a94*/ 	.word	index@(_ZN4vllm25paged_attention_v2_kernelIthLi112ELi32ELi128ELNS_18Fp8KVCacheDataTypeE2ELb0ELi512EEEvPfS2_PT_PKS3_PKT0_S9_ifPKiSB_iPKfiiiSD_SD_iiiii)
        /*2a98*/ 	.word	0x00000020


	//----- nvinfo : EIATTR_FRAME_SIZE
	.align		4
.L_1865:
        /*2a9c*/ 	.byte	0x04, 0x11
        /*2a9e*/ 	.short	(.L_1867 - .L_1866)
	.align		4
.L_1866:
        /*2aa0*/ 	.word	index@(_ZN4vllm25paged_attention_v2_kernelIthLi112ELi32ELi128ELNS_18Fp8KVCacheDataTypeE2ELb0ELi512EEEvPfS2_PT_PKS3_PKT0_S9_ifPKiSB_iPKfiiiSD_SD_iiiii)
        /*2aa4*/ 	.word	0x00000000


	//----- nvinfo : EIATTR_REGCOUNT
	.align		4
.L_1867:
        /*2aa8*/ 	.byte	0x04, 0x2f
        /*2aaa*/ 	.short	(.L_1869 - .L_1868)
	.align		4
.L_1868:
        /*2aac*/ 	.word	index@(_ZN4vllm25paged_attention_v2_kernelIthLi120ELi32ELi128ELNS_18Fp8KVCacheDataTypeE2ELb0ELi512EEEvPfS2_PT_PKS3_PKT0_S9_ifPKiSB_iPKfiiiSD_SD_iiiii)
        /*2ab0*/ 	.word	0x00000020


	//----- nvinfo : EIATTR_FRAME_SIZE
	.align		4
.L_1869:
        /*2ab4*/ 	.byte	0x04, 0x11
        /*2ab6*/ 	.short	(.L_1871 - .L_1870)
	.align		4
.L_1870:
        /*2ab8*/ 	.word	index@(_ZN4vllm25paged_attention_v2_kernelIthLi120ELi32ELi128ELNS_18Fp8KVCacheDataTypeE2ELb0ELi512EEEvPfS2_PT_PKS3_PKT0_S9_ifPKiSB_iPKfiiiSD_SD_iiiii)
        /*2abc*/ 	.word	0x00000000


	//----- nvinfo : EIATTR_REGCOUNT
	.align		4
.L_1871:
        /*2ac0*/ 	.byte	0x04, 0x2f
        /*2ac2*/ 	.short	(.L_1873 - .L_1872)
	.align		4
.L_1872:
        /*2ac4*/ 	.word	index@(_ZN4vllm25paged_attention_v2_kernelIthLi128ELi32ELi128ELNS_18Fp8KVCacheDataTypeE2ELb0ELi512EEEvPfS2_PT_PKS3_PKT0_S9_ifPKiSB_iPKfiiiSD_SD_iiiii)
        /*2ac8*/ 	.word	0x00000020


	//----- nvinfo : EIATTR_FRAME_SIZE
	.align		4
.L_1873:
        /*2acc*/ 	.byte	0x04, 0x11
        /*2ace*/ 	.short	(.L_1875 - .L_1874)
	.align		4
.L_1874:
        /*2ad0*/ 	.word	index@(_ZN4vllm25paged_attention_v2_kernelIthLi128ELi32ELi128ELNS_18Fp8KVCacheDataTypeE2ELb0ELi512EEEvPfS2_PT_PKS3_PKT0_S9_ifPKiSB_iPKfiiiSD_SD_iiiii)
        /*2ad4*/ 	.word	0x00000000


	//----- nvinfo : EIATTR_REGCOUNT
	.align		4
.L_1875:
        /*2ad8*/ 	.byte	0x04, 0x2f
        /*2ada*/ 	.short	(.L_1877 - .L_1876)
	.align		4
.L_1876:
        /*2adc*/ 	.word	index@(_ZN4vllm25paged_attention_v2_kernelIthLi192ELi32ELi128ELNS_18Fp8KVCacheDataTypeE2ELb0ELi512EEEvPfS2_PT_PKS3_PKT0_S9_ifPKiSB_iPKfiiiSD_SD_iiiii)
        /*2ae0*/ 	.word	0x00000028


	//----- nvinfo : EIATTR_FRAME_SIZE
	.align		4
.L_1877:
        /*2ae4*/ 	.byte	0x04, 0x11
        /*2ae6*/ 	.short	(.L_1879 - .L_1878)
	.align		4
.L_1878:
        /*2ae8*/ 	.word	index@(_ZN4vllm25paged_attention_v2_kernelIthLi192ELi32ELi128ELNS_18Fp8KVCacheDataTypeE2ELb0ELi512EEEvPfS2_PT_PKS3_PKT0_S9_ifPKiSB_iPKfiiiSD_SD_iiiii)
        /*2aec*/ 	.word	0x00000000


	//----- nvinfo : EIATTR_REGCOUNT
	.align		4
.L_1879:
        /*2af0*/ 	.byte	0x04, 0x2f
        /*2af2*/ 	.short	(.L_1881 - .L_1880)
	.align		4
.L_1880:
        /*2af4*/ 	.word	index@(_ZN4vllm25paged_attention_v2_kernelIthLi256ELi32ELi128ELNS_18Fp8KVCacheDataTypeE2ELb0ELi512EEEvPfS2_PT_PKS3_PKT0_S9_ifPKiSB_iPKfiiiSD_SD_iiiii)
        /*2af8*/ 	.word	0x0000002f


	//----- nvinfo : EIATTR_FRAME_SIZE
	.align		4
.L_1881:
        /*2afc*/ 	.byte	0x04, 0x11
        /*2afe*/ 	.short	(.L_1883 - .L_1882)
	.align		4
.L_1882:
        /*2b00*/ 	.word	index@(_ZN4vllm25paged_attention_v2_kernelIthLi256ELi32ELi128ELNS_18Fp8KVCacheDataTypeE2ELb0ELi512EEEvPfS2_PT_PKS3_PKT0_S9_ifPKiSB_iPKfiiiSD_SD_iiiii)
        /*2b04*/ 	.word	0x00000000


	//----- nvinfo : EIATTR_REGCOUNT
	.align		4
.L_1883:
        /*2b08*/ 	.byte	0x04, 0x2f
        /*2b0a*/ 	.short	(.L_1885 - .L_1884)
	.align		4
.L_1884:
        /*2b0c*/ 	.word	index@(_ZN4vllm25paged_attention_v2_kernelI13__nv_bfloat16hLi32ELi8ELi128ELNS_18Fp8KVCacheDataTypeE2ELb1ELi512EEEvPfS3_PT_PKS4_PKT0_SA_ifPKiSC_iPKfiiiSE_SE_iiiii)
        /*2b10*/ 	.word	0x00000020


	//----- nvinfo : EIATTR_FRAME_SIZE
	.align		4
.L_1885:
        /*2b14*/ 	.byte	0x04, 0x11
        /*2b16*/ 	.short	(.L_1887 - .L_1886)
	.align		4
.L_1886:
        /*2b18*/ 	.word	index@(_ZN4vllm25paged_attention_v2_kernelI13__nv_bfloat16hLi32ELi8ELi128ELNS_18Fp8KVCacheDataTypeE2ELb1ELi512EEEvPfS3_PT_PKS4_PKT0_SA_ifPKiSC_iPKfiiiSE_SE_iiiii)
        /*2b1c*/ 	.word	0x00000000


	//----- nvinfo : EIATTR_REGCOUNT
	.align		4
.L_1887:
        /*2b20*/ 	.byte	0x04, 0x2f
        /*2b22*/ 	.short	(.L_1889 - .L_1888)
	.align		4
.L_1888:
        /*2b24*/ 	.word	index@(_ZN4vllm25paged_attention_v2_kernelI13__nv_bfloat16hLi64ELi8ELi128ELNS_18Fp8KVCacheDataTypeE2ELb1ELi512EEEvPfS3_PT_PKS4_PKT0_SA_ifPKiSC_iPKfiiiSE_SE_iiiii)
        /*2b28*/ 	.word	0x00000020


	//----- nvinfo : EIATTR_FRAME_SIZE
	.align		4
.L_1889:
        /*2b2c*/ 	.byte	0x04, 0x11
        /*2b2e*/ 	.short	(.L_1891 - .L_1890)
	.align		4
.L_1890:
        /*2b30*/ 	.word	index@(_ZN4vllm25paged_attention_v2_kernelI13__nv_bfloat16hLi64ELi8ELi128ELNS_18Fp8KVCacheDataTypeE2ELb1ELi512EEEvPfS3_PT_PKS4_PKT0_SA_ifPKiSC_iPKfiiiSE_SE_iiiii)
        /*2b34*/ 	.word	0x00000000


	//----- nvinfo : EIATTR_REGCOUNT
	.align		4
.L_1891:
        /*2b38*/ 	.byte	0x04, 0x2f
        /*2b3a*/ 	.short	(.L_1893 - .L_1892)
	.align		4
.L_1892:
        /*2b3c*/ 	.word	index@(_ZN4vllm25paged_attention_v2_kernelI13__nv_bfloat16hLi80ELi8ELi128ELNS_18Fp8KVCacheDataTypeE2ELb1ELi512EEEvPfS3_PT_PKS4_PKT0_SA_ifPKiSC_iPKfiiiSE_SE_iiiii)
        /*2b40*/ 	.word	0x00000020


	//----- nvinfo : EIATTR_FRAME_SIZE
	.align		4
.L_1893:
        /*2b44*/ 	.byte	0x04, 0x11
        /*2b46*/ 	.short	(.L_1895 - .L_1894)
	.align		4
.L_1894:
        /*2b48*/ 	.word	index@(_ZN4vllm25paged_attention_v2_kernelI13__nv_bfloat16hLi80ELi8ELi128ELNS_18Fp8KVCacheDataTypeE2ELb1ELi512EEEvPfS3_PT_PKS4_PKT0_SA_ifPKiSC_iPKfiiiSE_SE_iiiii)
        /*2b4c*/ 	.word	0x00000000


	//----- nvinfo : EIATTR_REGCOUNT
	.align		4
.L_1895:
        /*2b50*/ 	.byte	0x04, 0x2f
        /*2b52*/ 	.short	(.L_1897 - .L_1896)
	.align		4
.L_1896:
        /*2b54*/ 	.word	index@(_ZN4vllm25paged_attention_v2_kernelI13__nv_bfloat16hLi96ELi8ELi128ELNS_18Fp8KVCacheDataTypeE2ELb1ELi512EEEvPfS3_PT_PKS4_PKT0_SA_ifPKiSC_iPKfiiiSE_SE_iiiii)
        /*2b58*/ 	.word	0x00000020


	//----- nvinfo : EIATTR_FRAME_SIZE
	.align		4
.L_1897:
        /*2b5c*/ 	.byte	0x04, 0x11
        /*2b5e*/ 	.short	(.L_1899 - .L_1898)
	.align		4
.L_1898:
        /*2b60*/ 	.word	index@(_ZN4vllm25paged_attention_v2_kernelI13__nv_bfloat16hLi96ELi8ELi128ELNS_18Fp8KVCacheDataTypeE2ELb1ELi512EEEvPfS3_PT_PKS4_PKT0_SA_ifPKiSC_iPKfiiiSE_SE_iiiii)
        /*2b64*/ 	.word	0x00000000


	//----- nvinfo : EIATTR_REGCOUNT
	.align		4
.L_1899:
        /*2b68*/ 	.byte	0x04, 0x2f
        /*2b6a*/ 	.short	(.L_1901 - .L_1900)
	.align		4
.L_1900:
        /*2b6c*/ 	.word	index@(_ZN4vllm25paged_attention_v2_kernelI13__nv_bfloat16hLi112ELi8ELi128ELNS_18Fp8KVCacheDataTypeE2ELb1ELi512EEEvPfS3_PT_PKS4_PKT0_SA_ifPKiSC_iPKfiiiSE_SE_iiiii)
        /*2b70*/ 	.word	0x00000020


	//----- nvinfo : EIATTR_FRAME_SIZE
	.align		4
.L_1901:
        /*2b74*/ 	.byte	0x04, 0x11
        /*2b76*/ 	.short	(.L_1903 - .L_1902)
	.align		4
.L_1902:
        /*2b78*/ 	.word	index@(_ZN4vllm25paged_attention_v2_kernelI13__nv_bfloat16hLi112ELi8ELi128ELNS_18Fp8KVCacheDataTypeE2ELb1ELi512EEEvPfS3_PT_PKS4_PKT0_SA_ifPKiSC_iPKfiiiSE_SE_iiiii)
        /*2b7c*/ 	.word	0x00000000


	//----- nvinfo : EIATTR_REGCOUNT
	.align		4
.L_1903:
        /*2b80*/ 	.byte	0x04, 0x2f
        /*2b82*/ 	.short	(.L_1905 - .L_1904)
	.align		4
.L_1904:
        /*2b84*/ 	.word	index@(_ZN4vllm25paged_attention_v2_kernelI13__nv_bfloat16hLi120ELi8ELi128ELNS_18Fp8KVCacheDataTypeE2ELb1ELi512EEEvPfS3_PT_PKS4_PKT0_SA_ifPKiSC_iPKfiiiSE_SE_iiiii)
        /*2b88*/ 	.word	0x00000020


	//----- nvinfo : EIATTR_FRAME_SIZE
	.align		4
.L_1905:
        /*2b8c*/ 	.byte	0x04, 0x11
        /*2b8e*/ 	.short	(.L_1907 - .L_1906)
	.align		4
.L_1906:
        /*2b90*/ 	.word	index@(_ZN4vllm25paged_attention_v2_kernelI13__nv_bfloat16hLi120ELi8ELi128ELNS_18Fp8KVCacheDataTypeE2ELb1ELi512EEEvPfS3_PT_PKS4_PKT0_SA_ifPKiSC_iPKfiiiSE_SE_iiiii)
        /*2b94*/ 	.word	0x00000000


	//----- nvinfo : EIATTR_REGCOUNT
	.align		4
.L_1907:
        /*2b98*/ 	.byte	0x04, 0x2f
        /*2b9a*/ 	.short	(.L_1909 - .L_1908)
	.align		4
.L_1908:
        /*2b9c*/ 	.word	index@(_ZN4vllm25paged_attention_v2_kernelI13__nv_bfloat16hLi128ELi8ELi128ELNS_18Fp8KVCacheDataTypeE2ELb1ELi512EEEvPfS3_PT_PKS4_PKT0_SA_ifPKiSC_iPKfiiiSE_SE_iiiii)
        /*2ba0*/ 	.word	0x00000020


	//----- nvinfo : EIATTR_FRAME_SIZE
	.align		4
.L_1909:
        /*2ba4*/ 	.byte	0x04, 0x11
        /*2ba6*/ 	.short	(.L_1911 - .L_1910)
	.align		4
.L_1910:
        /*2ba8*/ 	.word	index@(_ZN4vllm25paged_attention_v2_kernelI13__nv_bfloat16hLi128ELi8ELi128ELNS_18Fp8KVCacheDataTypeE2ELb1ELi512EEEvPfS3_PT_PKS4_PKT0_SA_ifPKiSC_iPKfiiiSE_SE_iiiii)
        /*2bac*/ 	.word	0x00000000


	//----- nvinfo : EIATTR_REGCOUNT
	.align		4
.L_1911:
        /*2bb0*/ 	.byte	0x04, 0x2f
        /*2bb2*/ 	.short	(.L_1913 - .L_1912)
	.align		4
.L_1912:
        /*2bb4*/ 	.word	index@(_ZN4vllm25paged_attention_v2_kernelI13__nv_bfloat16hLi192ELi8ELi128ELNS_18Fp8KVCacheDataTypeE2ELb1ELi512EEEvPfS3_PT_PKS4_PKT0_SA_ifPKiSC_iPKfiiiSE_SE_iiiii)
        /*2bb8*/ 	.word	0x00000020


	//----- nvinfo : EIATTR_FRAME_SIZE
	.align		4
.L_1913:
        /*2bbc*/ 	.byte	0x04, 0x11
        /*2bbe*/ 	.short	(.L_1915 - .L_1914)
	.align		4
.L_1914:
        /*2bc0*/ 	.word	index@(_ZN4vllm25paged_attention_v2_kernelI13__nv_bfloat16hLi192ELi8ELi128ELNS_18Fp8KVCacheDataTypeE2ELb1ELi512EEEvPfS3_PT_PKS4_PKT0_SA_ifPKiSC_iPKfiiiSE_SE_iiiii)
        /*2bc4*/ 	.word	0x00000000


	//----- nvinfo : EIATTR_REGCOUNT
	.align		4
.L_1915:
        /*2bc8*/ 	.byte	0x04, 0x2f
        /*2bca*/ 	.short	(.L_1917 - .L_1916)
	.align		4
.L_1916:
        /*2bcc*/ 	.word	index@(_ZN4vllm25paged_attention_v2_kernelI13__nv_bfloat16hLi256ELi8ELi128ELNS_18Fp8KVCacheDataTypeE2ELb1ELi512EEEvPfS3_PT_PKS4_PKT0_SA_ifPKiSC_iPKfiiiSE_SE_iiiii)
        /*2bd0*/ 	.word	0x00000020


	//----- nvinfo : EIATTR_FRAME_SIZE
	.align		4
.L_1917:
        /*2bd4*/ 	.byte	0x04, 0x11
        /*2bd6*/ 	.short	(.L_1919 - .L_1918)
	.align		4
.L_1918:
        /*2bd8*/ 	.word	index@(_ZN4vllm25paged_attention_v2_kernelI13__nv_bfloat16hLi256ELi8ELi128ELNS_18Fp8KVCacheDataTypeE2ELb1ELi512EEEvPfS3_PT_PKS4_PKT0_SA_ifPKiSC_iPKfiiiSE_SE_iiiii)
        /*2bdc*/ 	.word	0x00000000


	//----- nvinfo : EIATTR_REGCOUNT
	.align		4
.L_1919:
        /*2be0*/ 	.byte	0x04, 0x2f
        /*2be2*/ 	.short	(.L_1921 - .L_1920)
	.align		4
.L_1920:
        /*2be4*/ 	.word	index@(_ZN4vllm25paged_attention_v2_kernelI13__nv_bfloat16hLi32ELi8ELi128ELNS_18Fp8KVCacheDataTypeE2ELb0ELi512EEEvPfS3_PT_PKS4_PKT0_SA_ifPKiSC_iPKfiiiSE_SE_iiiii)
        /*2be8*/ 	.word	0x00000020


	//----- nvinfo : EIATTR_FRAME_SIZE
	.align		4
.L_1921:
        /*2bec*/ 	.byte	0x04, 0x11
        /*2bee*/ 	.short	(.L_1923 - .L_1922)
	.align		4
.L_1922:
        /*2bf0*/ 	.word	index@(_ZN4vllm25paged_attention_v2_kernelI13__nv_bfloat16hLi32ELi8ELi128ELNS_18Fp8KVCacheDataTypeE2ELb0ELi512EEEvPfS3_PT_PKS4_PKT0_SA_ifPKiSC_iPKfiiiSE_SE_iiiii)
        /*2bf4*/ 	.word	0x00000000


	//----- nvinfo : EIATTR_REGCOUNT
	.align		4
.L_1923:
        /*2bf8*/ 	.byte	0x04, 0x2f
        /*2bfa*/ 	.short	(.L_1925 - .L_1924)
	.align		4
.L_1924:
        /*2bfc*/ 	.word	index@(_ZN4vllm25paged_attention_v2_kernelI13__nv_bfloat16hLi64ELi8ELi128ELNS_18Fp8KVCacheDataTypeE2ELb0ELi512EEEvPfS3_PT_PKS4_PKT0_SA_ifPKiSC_iPKfiiiSE_SE_iiiii)
        /*2c00*/ 	.word	0x00000020


	//----- nvinfo : EIATTR_FRAME_SIZE
	.align		4
.L_1925:
        /*2c04*/ 	.byte	0x04, 0x11
        /*2c06*/ 	.short	(.L_1927 - .L_1926)
	.align		4
.L_1926:
        /*2c08*/ 	.word	index@(_ZN4vllm25paged_attention_v2_kernelI13__nv_bfloat16hLi64ELi8ELi128ELNS_18Fp8KVCacheDataTypeE2ELb0ELi512EEEvPfS3_PT_PKS4_PKT0_SA_ifPKiSC_iPKfiiiSE_SE_iiiii)
        /*2c0c*/ 	.word	0x00000000


	//----- nvinfo : EIATTR_REGCOUNT
	.align		4
.L_1927:
        /*2c10*/ 	.byte	0x04, 0x2f
        /*2c12*/ 	.short	(.L_1929 - .L_1928)
	.align		4
.L_1928:
        /*2c14*/ 	.word	index@(_ZN4vllm25paged_attention_v2_kernelI13__nv_bfloat16hLi80ELi8ELi128ELNS_18Fp8KVCacheDataTypeE2ELb0ELi512EEEvPfS3_PT_PKS4_PKT0_SA_ifPKiSC_iPKfiiiSE_SE_iiiii)
        /*2c18*/ 	.word	0x00000020


	//----- nvinfo : EIATTR_FRAME_SIZE
	.align		4
.L_1929:
        /*2c1c*/ 	.byte	0x04, 0x11
        /*2c1e*/ 	.short	(.L_1931 - .L_1930)
	.align		4
.L_1930:
        /*2c20*/ 	.word	index@(_ZN4vllm25paged_attention_v2_kernelI13__nv_bfloat16hLi80ELi8ELi128ELNS_18Fp8KVCacheDataTypeE2ELb0ELi512EEEvPfS3_PT_PKS4_PKT0_SA_ifPKiSC_iPKfiiiSE_SE_iiiii)
        /*2c24*/ 	.word	0x00000000


	//----- nvinfo : EIATTR_REGCOUNT
	.align		4
.L_1931:
        /*2c28*/ 	.byte	0x04, 0x2f
        /*2c2a*/ 	.short	(.L_1933 - .L_1932)
	.align		4
.L_1932:
        /*2c2c*/ 	.word	index@(_ZN4vllm25paged_attention_v2_kernelI13__nv_bfloat16hLi96ELi8ELi128ELNS_18Fp8KVCacheDataTypeE2ELb0ELi512EEEvPfS3_PT_PKS4_PKT0_SA_ifPKiSC_iPKfiiiSE_SE_iiiii)
        /*2c30*/ 	.word	0x00000020


	//----- nvinfo : EIATTR_FRAME_SIZE
	.align		4
.L_1933:
        /*2c34*/ 	.byte	0x04, 0x11
        /*2c36*/ 	.short	(.L_1935 - .L_1934)
	.align		4
.L_1934:
        /*2c38*/ 	.word	index@(_ZN4vllm25paged_attention_v2_kernelI13__nv_bfloat16hLi96ELi8ELi128ELNS_18Fp8KVCacheDataTypeE2ELb0ELi512EEEvPfS3_PT_PKS4_PKT0_SA_ifPKiSC_iPKfiiiSE_SE_iiiii)
        /*2c3c*/ 	.word	0x00000000


	//----- nvinfo : EIATTR_REGCOUNT
	.align		4
.L_1935:
        /*2c40*/ 	.byte	0x04, 0x2f
        /*2c42*/ 	.short	(.L_1937 - .L_1936)
	.align		4
.L_1936:
        /*2c44*/ 	.word	index@(_ZN4vllm25paged_attention_v2_kernelI13__nv_bfloat16hLi112ELi8ELi128ELNS_18Fp8KVCacheDataTypeE2ELb0ELi512EEEvPfS3_PT_PKS4_PKT0_SA_ifPKiSC_iPKfiiiSE_SE_iiiii)
        /*2c48*/ 	.word	0x00000020


	//----- nvinfo : EIATTR_FRAME_SIZE
	.align		4
.L_1937:
        /*2c4c*/ 	.byte	0x04, 0x11
        /*2c4e*/ 	.short	(.L_1939 - .L_1938)
	.align		4
.L_1938:
        /*2c50*/ 	.word	index@(_ZN4vllm25paged_attention_v2_kernelI13__nv_bfloat16hLi112ELi8ELi128ELNS_18Fp8KVCacheDataTypeE2ELb0ELi512EEEvPfS3_PT_PKS4_PKT0_SA_ifPKiSC_iPKfiiiSE_SE_iiiii)
        /*2c54*/ 	.word	0x00000000


	//----- nvinfo : EIATTR_REGCOUNT
	.align		4
.L_1939:
        /*2c58*/ 	.byte	0x04, 0x2f
        /*2c5a*/ 	.short	(.L_1941 - .L_1940)
	.align		4
.L_1940:
        /*2c5c*/ 	.word	index@(_ZN4vllm25paged_attention_v2_kernelI13__nv_bfloat16hLi120ELi8ELi128ELNS_18Fp8KVCacheDataTypeE2ELb0ELi512EEEvPfS3_PT_PKS4_PKT0_SA_ifPKiSC_iPKfiiiSE_SE_iiiii)
        /*2c60*/ 	.word	0x00000020


	//----- nvinfo : EIATTR_FRAME_SIZE
	.align		4
.L_1941:
        /*2c64*/ 	.byte	0x04, 0x11
        /*2c66*/ 	.short	(.L_1943 - .L_1942)
	.align		4
.L_1942:
        /*2c68*/ 	.word	index@(_ZN4vllm25paged_attention_v2_kernelI13__nv_bfloat16hLi120ELi8ELi128ELNS_18Fp8KVCacheDataTypeE2ELb0ELi512EEEvPfS3_PT_PKS4_PKT0_SA_ifPKiSC_iPKfiiiSE_SE_iiiii)
        /*2c6c*/ 	.word	0x00000000


	//----- nvinfo : EIATTR_REGCOUNT
	.align		4
.L_1943:
        /*2c70*/ 	.byte	0x04, 0x2f
        /*2c72*/ 	.short	(.L_1945 - .L_1944)
	.align		4
.L_1944:
        /*2c74*/ 	.word	index@(_ZN4vllm25paged_attention_v2_kernelI13__nv_bfloat16hLi128ELi8ELi128ELNS_18Fp8KVCacheDataTypeE2ELb0ELi512EEEvPfS3_PT_PKS4_PKT0_SA_ifPKiSC_iPKfiiiSE_SE_iiiii)
        /*2c78*/ 	.word	0x00000020


	//----- nvinfo : EIATTR_FRAME_SIZE
	.align		4
.L_1945:
        /*2c7c*/ 	.byte	0x04, 0x11
        /*2c7e*/ 	.short	(.L_1947 - .L_1946)
	.align		4
.L_1946:
        /*2c80*/ 	.word	index@(_ZN4vllm25paged_attention_v2_kernelI13__nv_bfloat16hLi128ELi8ELi128ELNS_18Fp8KVCacheDataTypeE2ELb0ELi512EEEvPfS3_PT_PKS4_PKT0_SA_ifPKiSC_iPKfiiiSE_SE_iiiii)
        /*2c84*/ 	.word	0x00000000


	//----- nvinfo : EIATTR_REGCOUNT
	.align		4
.L_1947:
        /*2c88*/ 	.byte	0x04, 0x2f
        /*2c8a*/ 	.short	(.L_1949 - .L_1948)
	.align		4
.L_1948:
        /*2c8c*/ 	.word	index@(_ZN4vllm25paged_attention_v2_kernelI13__nv_bfloat16hLi192ELi8ELi128ELNS_18Fp8KVCacheDataTypeE2ELb0ELi512EEEvPfS3_PT_PKS4_PKT0_SA_ifPKiSC_iPKfiiiSE_SE_iiiii)
        /*2c90*/ 	.word	0x00000020


	//----- nvinfo : EIATTR_FRAME_SIZE
	.align		4
.L_1949:
        /*2c94*/ 	.byte	0x04, 0x11
        /*2c96*/ 	.short	(.L_1951 - .L_1950)
	.align		4
.L_1950:
        /*2c98*/ 	.word	index@(_ZN4vllm25paged_attention_v2_kernelI13__nv_bfloat16hLi192ELi8ELi128ELNS_18Fp8KVCacheDataTypeE2ELb0ELi512EEEvPfS3_PT_PKS4_PKT0_SA_ifPKiSC_iPKfiiiSE_SE_iiiii)
        /*2c9c*/ 	.word	0x00000000


	//----- nvinfo : EIATTR_REGCOUNT
	.align		4
.L_1951:
        /*2ca0*/ 	.byte	0x04, 0x2f
        /*2ca2*/ 	.short	(.L_1953 - .L_1952)
	.align		4
.L_1952:
        /*2ca4*/ 	.word	index@(_ZN4vllm25paged_attention_v2_kernelI13__nv_bfloat16hLi256ELi8ELi128ELNS_18Fp8KVCacheDataTypeE2ELb0ELi512EEEvPfS3_PT_PKS4_PKT0_SA_ifPKiSC_iPKfiiiSE_SE_iiiii)
        /*2ca8*/ 	.word	0x00000020


	//----- nvinfo : EIATTR_FRAME_SIZE
	.align		4
.L_1953:
        /*2cac*/ 	.byte	0x04, 0x11
        /*2cae*/ 	.short	(.L_1955 - .L_1954)
	.align		4
.L_1954:
        /*2cb0*/ 	.word	index@(_ZN4vllm25paged_attention_v2_kernelI13__nv_bfloat16hLi256ELi8ELi128ELNS_18Fp8KVCacheDataTypeE2ELb0ELi512EEEvPfS3_PT_PKS4_PKT0_SA_ifPKiSC_iPKfiiiSE_SE_iiiii)
        /*2cb4*/ 	.word	0x00000000


	//----- nvinfo : EIATTR_REGCOUNT
	.align		4
.L_1955:
        /*2cb8*/ 	.byte	0x04, 0x2f
        /*2cba*/ 	.short	(.L_1957 - .L_1956)
	.align		4
.L_1956:
        /*2cbc*/ 	.word	index@(_ZN4vllm25paged_attention_v2_kernelI13__nv_bfloat16hLi32ELi16ELi128ELNS_18Fp8KVCacheDataTypeE2ELb1ELi512EEEvPfS3_PT_PKS4_PKT0_SA_ifPKiSC_iPKfiiiSE_SE_iiiii)
        /*2cc0*/ 	.word	0x00000020


	//----- nvinfo : EIATTR_FRAME_SIZE
	.align		4
.L_1957:
        /*2cc4*/ 	.byte	0x04, 0x11
        /*2cc6*/ 	.short	(.L_1959 - .L_1958)
	.align		4
.L_1958:
        /*2cc8*/ 	.word	index@(_ZN4vllm25paged_attention_v2_kernelI13__nv_bfloat16hLi32ELi16ELi128ELNS_18Fp8KVCacheDataTypeE2ELb1ELi512EEEvPfS3_PT_PKS4_PKT0_SA_ifPKiSC_iPKfiiiSE_SE_iiiii)
        /*2ccc*/ 	.word	0x00000000


	//----- nvinfo : EIATTR_REGCOUNT
	.align		4
.L_1959:
        /*2cd0*/ 	.byte	0x04, 0x2f
        /*2cd2*/ 	.short	(.L_1961 - .L_1960)
	.align		4
.L_1960:
        /*2cd4*/ 	.word	index@(_ZN4vllm25paged_attention_v2_kernelI13__nv_bfloat16hLi64ELi16ELi128ELNS_18Fp8KVCacheDataTypeE2ELb1ELi512EEEvPfS3_PT_PKS4_PKT0_SA_ifPKiSC_iPKfiiiSE_SE_iiiii)
        /*2cd8*/ 	.word	0x00000020


	//----- nvinfo : EIATTR_FRAME_SIZE
	.align		4
.L_1961:
        /*2cdc*/ 	.byte	0x04, 0x11
        /*2cde*/ 	.short	(.L_1963 - .L_1962)
	.align		4
.L_1962:
        /*2ce0*/ 	.word	index@(_ZN4vllm25paged_attention_v2_kernelI13__nv_bfloat16hLi64ELi16ELi128ELNS_18Fp8KVCacheDataTypeE2ELb1ELi512EEEvPfS3_PT_PKS4_PKT0_SA_ifPKiSC_iPKfiiiSE_SE_iiiii)
        /*2ce4*/ 	.word	0x00000000


	//----- nvinfo : EIATTR_REGCOUNT
	.align		4
.L_1963:
        /*2ce8*/ 	.byte	0x04, 0x2f
        /*2cea*/ 	.short	(.L_1965 - .L_1964)
	.align		4
.L_1964:
        /*2cec*/ 	.word	index@(_ZN4vllm25paged_attention_v2_kernelI13__nv_bfloat16hLi80ELi16ELi128ELNS_18Fp8KVCacheDataTypeE2ELb1ELi512EEEvPfS3_PT_PKS4_PKT0_SA_ifPKiSC_iPKfiiiSE_SE_iiiii)
        /*2cf0*/ 	.word	0x00000020


	//----- nvinfo : EIATTR_FRAME_SIZE
	.align		4
.L_1965:
        /*2cf4*/ 	.byte	0x04, 0x11
        /*2cf6*/ 	.short	(.L_1967 - .L_1966)
	.align		4
.L_1966:
        /*2cf8*/ 	.word	index@(_ZN4vllm25paged_attention_v2_kernelI13__nv_bfloat16hLi80ELi16ELi128ELNS_18Fp8KVCacheDataTypeE2ELb1ELi512EEEvPfS3_PT_PKS4_PKT0_SA_ifPKiSC_iPKfiiiSE_SE_iiiii)
        /*2cfc*/ 	.word	0x00000000


	//----- nvinfo : EIATTR_REGCOUNT
	.align		4
.L_1967:
        /*2d00*/ 	.byte	0x04, 0x2f
        /*2d02*/ 	.short	(.L_1969 - .L_1968)
	.align		4
.L_1968:
        /*2d04*/ 	.word	index@(_ZN4vllm25paged_attention_v2_kernelI13__nv_bfloat16hLi96ELi16ELi128ELNS_18Fp8KVCacheDataTypeE2ELb1ELi512EEEvPfS3_PT_PKS4_PKT0_SA_ifPKiSC_iPKfiiiSE_SE_iiiii)
        /*2d08*/ 	.word	0x00000020


	//----- nvinfo : EIATTR_FRAME_SIZE
	.align		4
.L_1969:
        /*2d0c*/ 	.byte	0x04, 0x11
        /*2d0e*/ 	.short	(.L_1971 - .L_1970)
	.align		4
.L_1970:
        /*2d10*/ 	.word	index@(_ZN4vllm25paged_attention_v2_kernelI13__nv_bfloat16hLi96ELi16ELi128ELNS_18Fp8KVCacheDataTypeE2ELb1ELi512EEEvPfS3_PT_PKS4_PKT0_SA_ifPKiSC_iPKfiiiSE_SE_iiiii)
        /*2d14*/ 	.word	0x00000000


	//----- nvinfo : EIATTR_REGCOUNT
	.align		4
.L_1971:
        /*2d18*/ 	.byte	0x04, 0x2f
        /*2d1a*/ 	.short	(.L_1973 - .L_1972)
	.align		4
.L_1972:
        /*2d1c*/ 	.word	index@(_ZN4vllm25paged_attention_v2_kernelI13__nv_bfloat16hLi112ELi16ELi128ELNS_18Fp8KVCacheDataTypeE2ELb1ELi512EEEvPfS3_PT_PKS4_PKT0_SA_ifPKiSC_iPKfiiiSE_SE_iiiii)
        /*2d20*/ 	.word	0x00000020


	//----- nvinfo : EIATTR_FRAME_SIZE
	.align		4
.L_1973:
        /*2d24*/ 	.byte	0x04, 0x11
        /*2d26*/ 	.short	(.L_1975 - .L_1974)
	.align		4
.L_1974:
        /*2d28*/ 	.word	index@(_ZN4vllm25paged_attention_v2_kernelI13__nv_bfloat16hLi112ELi16ELi128ELNS_18Fp8KVCacheDataTypeE2ELb1ELi512EEEvPfS3_PT_PKS4_PKT0_SA_ifPKiSC_iPKfiiiSE_SE_iiiii)
        /*2d2c*/ 	.word	0x00000000


	//----- nvinfo : EIATTR_REGCOUNT
	.align		4
.L_1975:
        /*2d30*/ 	.byte	0x04, 0x2f
        /*2d32*/ 	.short	(.L_1977 - .L_1976)
	.align		4
.L_1976:
        /*2d34*/ 	.word	index@(_ZN4vllm25paged_attention_v2_kernelI13__nv_bfloat16hLi120ELi16ELi128ELNS_18Fp8KVCacheDataTypeE2ELb1ELi512EEEvPfS3_PT_PKS4_PKT0_SA_ifPKiSC_iPKfiiiSE_SE_iiiii)
        /*2d38*/ 	.word	0x00000020


	//----- nvinfo : EIATTR_FRAME_SIZE
	.align		4
.L_1977:
        /*2d3c*/ 	.byte	0x04, 0x11
        /*2d3e*/ 	.short	(.L_1979 - .L_1978)
	.align		4
.L_1978:
        /*2d40*/ 	.word	index@(_ZN4vllm25paged_attention_v2_kernelI13__nv_bfloat16hLi120ELi16ELi128ELNS_18Fp8KVCacheDataTypeE2ELb1ELi512EEEvPfS3_PT_PKS4_PKT0_SA_ifPKiSC_iPKfiiiSE_SE_iiiii)
        /*2d44*/ 	.word	0x00000000


	//----- nvinfo : EIATTR_REGCOUNT
	.align		4
.L_1979:
        /*2d48*/ 	.byte	0x04, 0x2f
        /*2d4a*/ 	.short	(.L_1981 - .L_1980)
	.align		4
.L_1980:
        /*2d4c*/ 	.word	index@(_ZN4vllm25paged_attention_v2_kernelI13__nv_bfloat16hLi128ELi16ELi128ELNS_18Fp8KVCacheDataTypeE2ELb1ELi512EEEvPfS3_PT_PKS4_PKT0_SA_ifPKiSC_iPKfiiiSE_SE_iiiii)
        /*2d50*/ 	.word	0x00000020


	//----- nvinfo : EIATTR_FRAME_SIZE
	.align		4
.L_1981:
        /*2d54*/ 	.byte	0x04, 0x11
        /*2d56*/ 	.short	(.L_1983 - .L_1982)
	.align		4
.L_1982:
        /*2d58*/ 	.word	index@(_ZN4vllm25paged_attention_v2_kernelI13__nv_bfloat16hLi128ELi16ELi128ELNS_18Fp8KVCacheDataTypeE2ELb1ELi512EEEvPfS3_PT_PKS4_PKT0_SA_ifPKiSC_iPKfiiiSE_SE_iiiii)
        /*2d5c*/ 	.word	0x00000000


	//----- nvinfo : EIATTR_REGCOUNT
	.align		4
.L_1983:
        /*2d60*/ 	.byte	0x04, 0x2f
        /*2d62*/ 	.short	(.L_1985 - .L_1984)
	.align		4
.L_1984:
        /*2d64*/ 	.word	index@(_ZN4vllm25paged_attention_v2_kernelI13__nv_bfloat16hLi192ELi16ELi128ELNS_18Fp8KVCacheDataTypeE2ELb1ELi512EEEvPfS3_PT_PKS4_PKT0_SA_ifPKiSC_iPKfiiiSE_SE_iiiii)
        /*2d68*/ 	.word	0x00000020


	//----- nvinfo : EIATTR_FRAME_SIZE
	.align		4
.L_1985:
        /*2d6c*/ 	.byte	0x04, 0x11
        /*2d6e*/ 	.short	(.L_1987 - .L_1986)
	.align		4
.L_1986:
        /*2d70*/ 	.word	index@(_ZN4vllm25paged_attention_v2_kernelI13__nv_bfloat16hLi192ELi16ELi128ELNS_18Fp8KVCacheDataTypeE2ELb1ELi512EEEvPfS3_PT_PKS4_PKT0_SA_ifPKiSC_iPKfiiiSE_SE_iiiii)
        /*2d74*/ 	.word	0x00000000


	//----- nvinfo : EIATTR_REGCOUNT
	.align		4
.L_1987:
        /*2d78*/ 	.byte	0x04, 0x2f
        /*2d7a*/ 	.short	(.L_1989 - .L_1988)
	.align		4
.L_1988:
        /*2d7c*/ 	.word	index@(_ZN4vllm25paged_attention_v2_kernelI13__nv_bfloat16hLi256ELi16ELi128ELNS_18Fp8KVCacheDataTypeE2ELb1ELi512EEEvPfS3_PT_PKS4_PKT0_SA_ifPKiSC_iPKfiiiSE_SE_iiiii)
        /*2d80*/ 	.word	0x00000020


	//----- nvinfo : EIATTR_FRAME_SIZE
	.align		4
.L_1989:
        /*2d84*/ 	.byte	0x04, 0x11
        /*2d86*/ 	.short	(.L_1991 - .L_1990)
	.align		4
.L_1990:
        /*2d88*/ 	.word	index@(_ZN4vllm25paged_attention_v2_kernelI13__nv_bfloat16hLi256ELi16ELi128ELNS_18Fp8KVCacheDataTypeE2ELb1ELi512EEEvPfS3_PT_PKS4_PKT0_SA_ifPKiSC_iPKfiiiSE_SE_iiiii)
        /*2d8c*/ 	.word	0x00000000


	//----- nvinfo : EIATTR_REGCOUNT
	.align		4
.L_1991:
        /*2d90*/ 	.byte	0x04, 0x2f
        /*2d92*/ 	.short	(.L_1993 - .L_1992)
	.align		4
.L_1992:
        /*2d94*/ 	.word	index@(_ZN4vllm25paged_attention_v2_kernelI13__nv_bfloat16hLi32ELi16ELi128ELNS_18Fp8KVCacheDataTypeE2ELb0ELi512EEEvPfS3_PT_PKS4_PKT0_SA_ifPKiSC_iPKfiiiSE_SE_iiiii)
        /*2d98*/ 	.word	0x00000020


	//----- nvinfo : EIATTR_FRAME_SIZE
	.align		4
.L_1993:
        /*2d9c*/ 	.byte	0x04, 0x11
        /*2d9e*/ 	.short	(.L_1995 - .L_1994)
	.align		4
.L_1994:
        /*2da0*/ 	.word	index@(_ZN4vllm25paged_attention_v2_kernelI13__nv_bfloat16hLi32ELi16ELi128ELNS_18Fp8KVCacheDataTypeE2ELb0ELi512EEEvPfS3_PT_PKS4_PKT0_SA_ifPKiSC_iPKfiiiSE_SE_iiiii)
        /*2da4*/ 	.word	0x00000000


	//----- nvinfo : EIATTR_REGCOUNT
	.align		4
.L_1995:
        /*2da8*/ 	.byte	0x04, 0x2f
        /*2daa*/ 	.short	(.L_1997 - .L_1996)
	.align		4
.L_1996:
        /*2dac*/ 	.word	index@(_ZN4vllm25paged_attention_v2_kernelI13__nv_bfloat16hLi64ELi16ELi128ELNS_18Fp8KVCacheDataTypeE2ELb0ELi512EEEvPfS3_PT_PKS4_PKT0_SA_ifPKiSC_iPKfiiiSE_SE_iiiii)
        /*2db0*/ 	.word	0x00000020


	//----- nvinfo : EIATTR_FRAME_SIZE
	.align		4
.L_1997:
        /*2db4*/ 	.byte	0x04, 0x11
        /*2db6*/ 	.short	(.L_1999 - .L_1998)
	.align		4
.L_1998:
        /*2db8*/ 	.word	index@(_ZN4vllm25paged_attention_v2_kernelI13__nv_bfloat16hLi64ELi16ELi128ELNS_18Fp8KVCacheDataTypeE2ELb0ELi512EEEvPfS3_PT_PKS4_PKT0_SA_ifPKiSC_iPKfiiiSE_SE_iiiii)
        /*2dbc*/ 	.word	0x00000000


	//----- nvinfo : EIATTR_REGCOUNT
	.align		4
.L_1999:
        /*2dc0*/ 	.byte	0x04, 0x2f
        /*2dc2*/ 	.short	(.L_2001 - .L_2000)
	.align		4
.L_2000:
        /*2dc4*/ 	.word	index@(_ZN4vllm25paged_attention_v2_kernelI13__nv_bfloat16hLi80ELi16ELi128ELNS_18Fp8KVCacheDataTypeE2ELb0ELi512EEEvPfS3_PT_PKS4_PKT0_SA_ifPKiSC_iPKfiiiSE_SE_iiiii)
        /*2dc8*/ 	.word	0x00000020


	//----- nvinfo : EIATTR_FRAME_SIZE
	.align		4
.L_2001:
        /*2dcc*/ 	.byte	0x04, 0x11
        /*2dce*/ 	.short	(.L_2003 - .L_2002)
	.align		4
.L_2002:
        /*2dd0*/ 	.word	index@(_ZN4vllm25paged_attention_v2_kernelI13__nv_bfloat16hLi80ELi16ELi128ELNS_18Fp8KVCacheDataTypeE2ELb0ELi512EEEvPfS3_PT_PKS4_PKT0_SA_ifPKiSC_iPKfiiiSE_SE_iiiii)
        /*2dd4*/ 	.word	0x00000000


	//----- nvinfo : EIATTR_REGCOUNT
	.align		4
.L_2003:
        /*2dd8*/ 	.byte	0x04, 0x2f
        /*2dda*/ 	.short	(.L_2005 - .L_2004)
	.align		4
.L_2004:
        /*2ddc*/ 	.word	index@(_ZN4vllm25paged_attention_v2_kernelI13__nv_bfloat16hLi96ELi16ELi128ELNS_18Fp8KVCacheDataTypeE2ELb0ELi512EEEvPfS3_PT_PKS4_PKT0_SA_ifPKiSC_iPKfiiiSE_SE_iiiii)
        /*2de0*/ 	.word	0x00000020


	//----- nvinfo : EIATTR_FRAME_SIZE
	.align		4
.L_2005:
        /*2de4*/ 	.byte	0x04, 0x11
        /*2de6*/ 	.short	(.L_2007 - .L_2006)
	.align		4
.L_2006:
        /*2de8*/ 	.word	index@(_ZN4vllm25paged_attention_v2_kernelI13__nv_bfloat16hLi96ELi16ELi128ELNS_18Fp8KVCacheDataTypeE2ELb0ELi512EEEvPfS3_PT_PKS4_PKT0_SA_ifPKiSC_iPKfiiiSE_SE_iiiii)
        /*2dec*/ 	.word	0x00000000


	//----- nvinfo : EIATTR_REGCOUNT
	.align		4
.L_2007:
        /*2df0*/ 	.byte	0x04, 0x2f
        /*2df2*/ 	.short	(.L_2009 - .L_2008)
	.align		4
.L_2008:
        /*2df4*/ 	.word	index@(_ZN4vllm25paged_attention_v2_kernelI13__nv_bfloat16hLi112ELi16ELi128ELNS_18Fp8KVCacheDataTypeE2ELb0ELi512EEEvPfS3_PT_PKS4_PKT0_SA_ifPKiSC_iPKfiiiSE_SE_iiiii)
        /*2df8*/ 	.word	0x00000020


	//----- nvinfo : EIATTR_FRAME_SIZE
	.align		4
.L_2009:
        /*2dfc*/ 	.byte	0x04, 0x11
        /*2dfe*/ 	.short	(.L_2011 - .L_2010)
	.align		4
.L_2010:
        /*2e00*/ 	.word	index@(_ZN4vllm25paged_attention_v2_kernelI13__nv_bfloat16hLi112ELi16ELi128ELNS_18Fp8KVCacheDataTypeE2ELb0ELi512EEEvPfS3_PT_PKS4_PKT0_SA_ifPKiSC_iPKfiiiSE_SE_iiiii)
        /*2e04*/ 	.word	0x00000000


	//----- nvinfo : EIATTR_REGCOUNT
	.align		4
.L_2011:
        /*2e08*/ 	.byte	0x04, 0x2f
        /*2e0a*/ 	.short	(.L_2013 - .L_2012)
	.align		4
.L_2012:
        /*2e0c*/ 	.word	index@(_ZN4vllm25paged_attention_v2_kernelI13__nv_bfloat16hLi120ELi16ELi128ELNS_18Fp8KVCacheDataTypeE2ELb0ELi512EEEvPfS3_PT_PKS4_PKT0_SA_ifPKiSC_iPKfiiiSE_SE_iiiii)
        /*2e10*/ 	.word	0x00000020


	//----- nvinfo : EIATTR_FRAME_SIZE
	.align		4
.L_2013:
        /*2e14*/ 	.byte	0x04, 0x11
        /*2e16*/ 	.short	(.L_2015 - .L_2014)
	.align		4
.L_2014:
        /*2e18*/ 	.word	index@(_ZN4vllm25paged_attention_v2_kernelI13__nv_bfloat16hLi120ELi16ELi128ELNS_18Fp8KVCacheDataTypeE2ELb0ELi512EEEvPfS3_PT_PKS4_PKT0_SA_ifPKiSC_iPKfiiiSE_SE_iiiii)
        /*2e1c*/ 	.word	0x00000000


	//----- nvinfo : EIATTR_REGCOUNT
	.align		4
.L_2015:
        /*2e20*/ 	.byte	0x04, 0x2f
        /*2e22*/ 	.short	(.L_2017 - .L_2016)
	.align		4
.L_2016:
        /*2e24*/ 	.word	index@(_ZN4vllm25paged_attention_v2_kernelI13__nv_bfloat16hLi128ELi16ELi128ELNS_18Fp8KVCacheDataTypeE2ELb0ELi512EEEvPfS3_PT_PKS4_PKT0_SA_ifPKiSC_iPKfiiiSE_SE_iiiii)
        /*2e28*/ 	.word	0x00000020


	//----- nvinfo : EIATTR_FRAME_SIZE
	.align		4
.L_2017:
        /*2e2c*/ 	.byte	0x04, 0x11
        /*2e2e*/ 	.short	(.L_2019 - .L_2018)
	.align		4
.L_2018:
        /*2e30*/ 	.word	index@(_ZN4vllm25paged_attention_v2_kernelI13__nv_bfloat16hLi128ELi16ELi128ELNS_18Fp8KVCacheDataTypeE2ELb0ELi512EEEvPfS3_PT_PKS4_PKT0_SA_ifPKiSC_iPKfiiiSE_SE_iiiii)
        /*2e34*/ 	.word	0x00000000


	//----- nvinfo : EIATTR_REGCOUNT
	.align		4
.L_2019:
        /*2e38*/ 	.byte	0x04, 0x2f
        /*2e3a*/ 	.short	(.L_2021 - .L_2020)
	.align		4
.L_2020:
        /*2e3c*/ 	.word	index@(_ZN4vllm25paged_attention_v2_kernelI13__nv_bfloat16hLi192ELi16ELi128ELNS_18Fp8KVCacheDataTypeE2ELb0ELi512EEEvPfS3_PT_PKS4_PKT0_SA_ifPKiSC_iPKfiiiSE_SE_iiiii)
        /*2e40*/ 	.word	0x00000020


	//----- nvinfo : EIATTR_FRAME_SIZE
	.align		4
.L_2021:
        /*2e44*/ 	.byte	0x04, 0x11
        /*2e46*/ 	.short	(.L_2023 - .L_2022)
	.align		4
.L_2022:
        /*2e48*/ 	.word	index@(_ZN4vllm25paged_attention_v2_kernelI13__nv_bfloat16hLi192ELi16ELi128ELNS_18Fp8KVCacheDataTypeE2ELb0ELi512EEEvPfS3_PT_PKS4_PKT0_SA_ifPKiSC_iPKfiiiSE_SE_iiiii)
        /*2e4c*/ 	.word	0x00000000


	//----- nvinfo : EIATTR_REGCOUNT
	.align		4
.L_2023:
        /*2e50*/ 	.byte	0x04, 0x2f
        /*2e52*/ 	.short	(.L_2025 - .L_2024)
	.align		4
.L_2024:
        /*2e54*/ 	.word	index@(_ZN4vllm25paged_attention_v2_kernelI13__nv_bfloat16hLi256ELi16ELi128ELNS_18Fp8KVCacheDataTypeE2ELb0ELi512EEEvPfS3_PT_PKS4_PKT0_SA_ifPKiSC_iPKfiiiSE_SE_iiiii)
        /*2e58*/ 	.word	0x00000020


	//----- nvinfo : EIATTR_FRAME_SIZE
	.align		4
.L_2025:
        /*2e5c*/ 	.byte	0x04, 0x11
        /*2e5e*/ 	.short	(.L_2027 - .L_2026)
	.align		4
.L_2026:
        /*2e60*/ 	.word	index@(_ZN4vllm25paged_attention_v2_kernelI13__nv_bfloat16hLi256ELi16ELi128ELNS_18Fp8KVCacheDataTypeE2ELb0ELi512EEEvPfS3_PT_PKS4_PKT0_SA_ifPKiSC_iPKfiiiSE_SE_iiiii)
        /*2e64*/ 	.word	0x00000000


	//----- nvinfo : EIATTR_REGCOUNT
	.align		4
.L_2027:
        /*2e68*/ 	.byte	0x04, 0x2f
        /*2e6a*/ 	.short	(.L_2029 - .L_2028)
	.align		4
.L_2028:
        /*2e6c*/ 	.word	index@(_ZN4vllm25paged_attention_v2_kernelI13__nv_bfloat16hLi32ELi32ELi128ELNS_18Fp8KVCacheDataTypeE2ELb1ELi512EEEvPfS3_PT_PKS4_PKT0_SA_ifPKiSC_iPKfiiiSE_SE_iiiii)
        /*2e70*/ 	.word	0x00000020


	//----- nvinfo : EIATTR_FRAME_SIZE
	.align		4
.L_2029:
        /*2e74*/ 	.byte	0x04, 0x11
        /*2e76*/ 	.short	(.L_2031 - .L_2030)
	.align		4
.L_2030:
        /*2e78*/ 	.word	index@(_ZN4vllm25paged_attention_v2_kernelI13__nv_bfloat16hLi32ELi32ELi128ELNS_18Fp8KVCacheDataTypeE2ELb1ELi512EEEvPfS3_PT_PKS4_PKT0_SA_ifPKiSC_iPKfiiiSE_SE_iiiii)
        /*2e7c*/ 	.word	0x00000000


	//----- nvinfo : EIATTR_REGCOUNT
	.align		4
.L_2031:
        /*2e80*/ 	.byte	0x04, 0x2f
        /*2e82*/ 	.short	(.L_2033 - .L_2032)
	.align		4
.L_2032:
        /*2e84*/ 	.word	index@(_ZN4vllm25paged_attention_v2_kernelI13__nv_bfloat16hLi64ELi32ELi128ELNS_18Fp8KVCacheDataTypeE2ELb1ELi512EEEvPfS3_PT_PKS4_PKT0_SA_ifPKiSC_iPKfiiiSE_SE_iiiii)
        /*2e88*/ 	.word	0x00000020


	//----- nvinfo : EIATTR_FRAME_SIZE
	.align		4
.L_2033:
        /*2e8c*/ 	.byte	0x04, 0x11
        /*2e8e*/ 	.short	(.L_2035 - .L_2034)
	.align		4
.L_2034:
        /*2e90*/ 	.word	index@(_ZN4vllm25paged_attention_v2_kernelI13__nv_bfloat16hLi64ELi32ELi128ELNS_18Fp8KVCacheDataTypeE2ELb1ELi512EEEvPfS3_PT_PKS4_PKT0_SA_ifPKiSC_iPKfiiiSE_SE_iiiii)
        /*2e94*/ 	.word	0x00000000


	//----- nvinfo : EIATTR_REGCOUNT
	.align		4
.L_2035:
        /*2e98*/ 	.byte	0x04, 0x2f
        /*2e9a*/ 	.short	(.L_2037 - .L_2036)
	.align		4
.L_2036:
        /*2e9c*/ 	.word	index@(_ZN4vllm25paged_attention_v2_kernelI13__nv_bfloat16hLi80ELi32ELi128ELNS_18Fp8KVCacheDataTypeE2ELb1ELi512EEEvPfS3_PT_PKS4_PKT0_SA_ifPKiSC_iPKfiiiSE_SE_iiiii)
        /*2ea0*/ 	.word	0x00000028


	//----- nvinfo : EIATTR_FRAME_SIZE
	.align		4
.L_2037:
        /*2ea4*/ 	.byte	0x04, 0x11
        /*2ea6*/ 	.short	(.L_2039 - .L_2038)
	.align		4
.L_2038:
        /*2ea8*/ 	.word	index@(_ZN4vllm25paged_attention_v2_kernelI13__nv_bfloat16hLi80ELi32ELi128ELNS_18Fp8KVCacheDataTypeE2ELb1ELi512EEEvPfS3_PT_PKS4_PKT0_SA_ifPKiSC_iPKfiiiSE_SE_iiiii)
        /*2eac*/ 	.word	0x00000000


	//----- nvinfo : EIATTR_REGCOUNT
	.align		4
.L_2039:
        /*2eb0*/ 	.byte	0x04, 0x2f
        /*2eb2*/ 	.short	(.L_2041 - .L_2040)
	.align		4
.L_2040:
        /*2eb4*/ 	.word	index@(_ZN4vllm25paged_attention_v2_kernelI13__nv_bfloat16hLi96ELi32ELi128ELNS_18Fp8KVCacheDataTypeE2ELb1ELi512EEEvPfS3_PT_PKS4_PKT0_SA_ifPKiSC_iPKfiiiSE_SE_iiiii)
        /*2eb8*/ 	.word	0x00000020


	//----- nvinfo : EIATTR_FRAME_SIZE
	.align		4
.L_2041:
        /*2ebc*/ 	.byte	0x04, 0x11
        /*2ebe*/ 	.short	(.L_2043 - .L_2042)
	.align		4
.L_2042:
        /*2ec0*/ 	.word	index@(_ZN4vllm25paged_attention_v2_kernelI13__nv_bfloat16hLi96ELi32ELi128ELNS_18Fp8KVCacheDataTypeE2ELb1ELi512EEEvPfS3_PT_PKS4_PKT0_SA_ifPKiSC_iPKfiiiSE_SE_iiiii)
        /*2ec4*/ 	.word	0x00000000


	//----- nvinfo : EIATTR_REGCOUNT
	.align		4
.L_2043:
        /*2ec8*/ 	.byte	0x04, 0x2f
        /*2eca*/ 	.short	(.L_2045 - .L_2044)
	.align		4
.L_2044:
        /*2ecc*/ 	.word	index@(_ZN4vllm25paged_attention_v2_kernelI13__nv_bfloat16hLi112ELi32ELi128ELNS_18Fp8KVCacheDataTypeE2ELb1ELi512EEEvPfS3_PT_PKS4_PKT0_SA_ifPKiSC_iPKfiiiSE_SE_iiiii)
        /*2ed0*/ 	.word	0x00000020


	//----- nvinfo : EIATTR_FRAME_SIZE
	.align		4
.L_2045:
        /*2ed4*/ 	.byte	0x04, 0x11
        /*2ed6*/ 	.short	(.L_2047 - .L_2046)
	.align		4
.L_2046:
        /*2ed8*/ 	.word	index@(_ZN4vllm25paged_attention_v2_kernelI13__nv_bfloat16hLi112ELi32ELi128ELNS_18Fp8KVCacheDataTypeE2ELb1ELi512EEEvPfS3_PT_PKS4_PKT0_SA_ifPKiSC_iPKfiiiSE_SE_iiiii)
        /*2edc*/ 	.word	0x00000000


	//----- nvinfo : EIATTR_REGCOUNT
	.align		4
.L_2047:
        /*2ee0*/ 	.byte	0x04, 0x2f
        /*2ee2*/ 	.short	(.L_2049 - .L_2048)
	.align		4
.L_2048:
        /*2ee4*/ 	.word	index@(_ZN4vllm25paged_attention_v2_kernelI13__nv_bfloat16hLi120ELi32ELi128ELNS_18Fp8KVCacheDataTypeE2ELb1ELi512EEEvPfS3_PT_PKS4_PKT0_SA_ifPKiSC_iPKfiiiSE_SE_iiiii)
        /*2ee8*/ 	.word	0x00000028


	//----- nvinfo : EIATTR_FRAME_SIZE
	.align		4
.L_2049:
        /*2eec*/ 	.byte	0x04, 0x11
        /*2eee*/ 	.short	(.L_2051 - .L_2050)
	.align		4
.L_2050:
        /*2ef0*/ 	.word	index@(_ZN4vllm25paged_attention_v2_kernelI13__nv_bfloat16hLi120ELi32ELi128ELNS_18Fp8KVCacheDataTypeE2ELb1ELi512EEEvPfS3_PT_PKS4_PKT0_SA_ifPKiSC_iPKfiiiSE_SE_iiiii)
        /*2ef4*/ 	.word	0x00000000


	//----- nvinfo : EIATTR_REGCOUNT
	.align		4
.L_2051:
        /*2ef8*/ 	.byte	0x04, 0x2f
        /*2efa*/ 	.short	(.L_2053 - .L_2052)
	.align		4
.L_2052:
        /*2efc*/ 	.word	index@(_ZN4vllm25paged_attention_v2_kernelI13__nv_bfloat16hLi128ELi32ELi128ELNS_18Fp8KVCacheDataTypeE2ELb1ELi512EEEvPfS3_PT_PKS4_PKT0_SA_ifPKiSC_iPKfiiiSE_SE_iiiii)
        /*2f00*/ 	.word	0x00000020


	//----- nvinfo : EIATTR_FRAME_SIZE
	.align		4
.L_2053:
        /*2f04*/ 	.byte	0x04, 0x11
        /*2f06*/ 	.short	(.L_2055 - .L_2054)
	.align		4
.L_2054:
        /*2f08*/ 	.word	index@(_ZN4vllm25paged_attention_v2_kernelI13__nv_bfloat16hLi128ELi32ELi128ELNS_18Fp8KVCacheDataTypeE2ELb1ELi512EEEvPfS3_PT_PKS4_PKT0_SA_ifPKiSC_iPKfiiiSE_SE_iiiii)
        /*2f0c*/ 	.word	0x00000000


	//----- nvinfo : EIATTR_REGCOUNT
	.align		4
.L_2055:
        /*2f10*/ 	.byte	0x04, 0x2f
        /*2f12*/ 	.short	(.L_2057 - .L_2056)
	.align		4
.L_2056:
        /*2f14*/ 	.word	index@(_ZN4vllm25paged_attention_v2_kernelI13__nv_bfloat16hLi192ELi32ELi128ELNS_18Fp8KVCacheDataTypeE2ELb1ELi512EEEvPfS3_PT_PKS4_PKT0_SA_ifPKiSC_iPKfiiiSE_SE_iiiii)
        /*2f18*/ 	.word	0x00000030


	//----- nvinfo : EIATTR_FRAME_SIZE
	.align		4
.L_2057:
        /*2f1c*/ 	.byte	0x04, 0x11
        /*2f1e*/ 	.short	(.L_2059 - .L_2058)
	.align		4
.L_2058:
        /*2f20*/ 	.word	index@(_ZN4vllm25paged_attention_v2_kernelI13__nv_bfloat16hLi192ELi32ELi128ELNS_18Fp8KVCacheDataTypeE2ELb1ELi512EEEvPfS3_PT_PKS4_PKT0_SA_ifPKiSC_iPKfiiiSE_SE_iiiii)
        /*2f24*/ 	.word	0x00000000


	//----- nvinfo : EIATTR_REGCOUNT
	.align		4
.L_2059:
        /*2f28*/ 	.byte	0x04, 0x2f
        /*2f2a*/ 	.short	(.L_2061 - .L_2060)
	.align		4
.L_2060:
        /*2f2c*/ 	.word	index@(_ZN4vllm25paged_attention_v2_kernelI13__nv_bfloat16hLi256ELi32ELi128ELNS_18Fp8KVCacheDataTypeE2ELb1ELi512EEEvPfS3_PT_PKS4_PKT0_SA_ifPKiSC_iPKfiiiSE_SE_iiiii)
        /*2f30*/ 	.word	0x00000036


	//----- nvinfo : EIATTR_FRAME_SIZE
	.align		4
.L_2061:
        /*2f34*/ 	.byte	0x04, 0x11
        /*2f36*/ 	.short	(.L_2063 - .L_2062)
	.align		4
.L_2062:
        /*2f38*/ 	.word	index@(_ZN4vllm25paged_attention_v2_kernelI13__nv_bfloat16hLi256ELi32ELi128ELNS_18Fp8KVCacheDataTypeE2ELb1ELi512EEEvPfS3_PT_PKS4_PKT0_SA_ifPKiSC_iPKfiiiSE_SE_iiiii)
        /*2f3c*/ 	.word	0x00000000


	//----- nvinfo : EIATTR_REGCOUNT
	.align		4
.L_2063:
        /*2f40*/ 	.byte	0x04, 0x2f
        /*2f42*/ 	.short	(.L_2065 - .L_2064)
	.align		4
.L_2064:
        /*2f44*/ 	.word	index@(_ZN4vllm25paged_attention_v2_kernelI13__nv_bfloat16hLi32ELi32ELi128ELNS_18Fp8KVCacheDataTypeE2ELb0ELi512EEEvPfS3_PT_PKS4_PKT0_SA_ifPKiSC_iPKfiiiSE_SE_iiiii)
        /*2f48*/ 	.word	0x00000020


	//----- nvinfo : EIATTR_FRAME_SIZE
	.align		4
.L_2065:
        /*2f4c*/ 	.byte	0x04, 0x11
        /*2f4e*/ 	.short	(.L_2067 - .L_2066)
	.align		4
.L_2066:
        /*2f50*/ 	.word	index@(_ZN4vllm25paged_attention_v2_kernelI13__nv_bfloat16hLi32ELi32ELi128ELNS_18Fp8KVCacheDataTypeE2ELb0ELi512EEEvPfS3_PT_PKS4_PKT0_SA_ifPKiSC_iPKfiiiSE_SE_iiiii)
        /*2f54*/ 	.word	0x00000000


	//----- nvinfo : EIATTR_REGCOUNT
	.align		4
.L_2067:
        /*2f58*/ 	.byte	0x04, 0x2f
        /*2f5a*/ 	.short	(.L_2069 - .L_2068)
	.align		4
.L_2068:
        /*2f5c*/ 	.word	index@(_ZN4vllm25paged_attention_v2_kernelI13__nv_bfloat16hLi64ELi32ELi128ELNS_18Fp8KVCacheDataTypeE2ELb0ELi512EEEvPfS3_PT_PKS4_PKT0_SA_ifPKiSC_iPKfiiiSE_SE_iiiii)
        /*2f60*/ 	.word	0x00000020


	//----- nvinfo : EIATTR_FRAME_SIZE
	.align		4
.L_2069:
        /*2f64*/ 	.byte	0x04, 0x11
        /*2f66*/ 	.short	(.L_2071 - .L_2070)
	.align		4
.L_2070:
        /*2f68*/ 	.word	index@(_ZN4vllm25paged_attention_v2_kernelI13__nv_bfloat16hLi64ELi32ELi128ELNS_18Fp8KVCacheDataTypeE2ELb0ELi512EEEvPfS3_PT_PKS4_PKT0_SA_ifPKiSC_iPKfiiiSE_SE_iiiii)
        /*2f6c*/ 	.word	0x00000000


	//----- nvinfo : EIATTR_REGCOUNT
	.align		4
.L_2071:
        /*2f70*/ 	.byte	0x04, 0x2f
        /*2f72*/ 	.short	(.L_2073 - .L_2072)
	.align		4
.L_2072:
        /*2f74*/ 	.word	index@(_ZN4vllm25paged_attention_v2_kernelI13__nv_bfloat16hLi80ELi32ELi128ELNS_18Fp8KVCacheDataTypeE2ELb0ELi512EEEvPfS3_PT_PKS4_PKT0_SA_ifPKiSC_iPKfiiiSE_SE_iiiii)
        /*2f78*/ 	.word	0x00000020


	//----- nvinfo : EIATTR_FRAME_SIZE
	.align		4
.L_2073:
        /*2f7c*/ 	.byte	0x04, 0x11
        /*2f7e*/ 	.short	(.L_2075 - .L_2074)
	.align		4
.L_2074:
        /*2f80*/ 	.word	index@(_ZN4vllm25paged_attention_v2_kernelI13__nv_bfloat16hLi80ELi32ELi128ELNS_18Fp8KVCacheDataTypeE2ELb0ELi512EEEvPfS3_PT_PKS4_PKT0_SA_ifPKiSC_iPKfiiiSE_SE_iiiii)
        /*2f84*/ 	.word	0x00000000


	//----- nvinfo : EIATTR_REGCOUNT
	.align		4
.L_2075:
        /*2f88*/ 	.byte	0x04, 0x2f
        /*2f8a*/ 	.short	(.L_2077 - .L_2076)
	.align		4
.L_2076:
        /*2f8c*/ 	.word	index@(_ZN4vllm25paged_attention_v2_kernelI13__nv_bfloat16hLi96ELi32ELi128ELNS_18Fp8KVCacheDataTypeE2ELb0ELi512EEEvPfS3_PT_PKS4_PKT0_SA_ifPKiSC_iPKfiiiSE_SE_iiiii)
        /*2f90*/ 	.word	0x00000020


	//----- nvinfo : EIATTR_FRAME_SIZE
	.align		4
.L_2077:
        /*2f94*/ 	.byte	0x04, 0x11
        /*2f96*/ 	.short	(.L_2079 - .L_2078)
	.align		4
.L_2078:
        /*2f98*/ 	.word	index@(_ZN4vllm25paged_attention_v2_kernelI13__nv_bfloat16hLi96ELi32ELi128ELNS_18Fp8KVCacheDataTypeE2ELb0ELi512EEEvPfS3_PT_PKS4_PKT0_SA_ifPKiSC_iPKfiiiSE_SE_iiiii)
        /*2f9c*/ 	.word	0x00000000


	//----- nvinfo : EIATTR_REGCOUNT
	.align		4
.L_2079:
        /*2fa0*/ 	.byte	0x04, 0x2f
        /*2fa2*/ 	.short	(.L_2081 - .L_2080)
	.align		4
.L_2080:
        /*2fa4*/ 	.word	index@(_ZN4vllm25paged_attention_v2_kernelI13__nv_bfloat16hLi112ELi32ELi128ELNS_18Fp8KVCacheDataTypeE2ELb0ELi512EEEvPfS3_PT_PKS4_PKT0_SA_ifPKiSC_iPKfiiiSE_SE_iiiii)
        /*2fa8*/ 	.word	0x00000020


	//----- nvinfo : EIATTR_FRAME_SIZE
	.align		4
.L_2081:
        /*2fac*/ 	.byte	0x04, 0x11
        /*2fae*/ 	.short	(.L_2083 - .L_2082)
	.align		4
.L_2082:
        /*2fb0*/ 	.word	index@(_ZN4vllm25paged_attention_v2_kernelI13__nv_bfloat16hLi112ELi32ELi128ELNS_18Fp8KVCacheDataTypeE2ELb0ELi512EEEvPfS3_PT_PKS4_PKT0_SA_ifPKiSC_iPKfiiiSE_SE_iiiii)
        /*2fb4*/ 	.word	0x00000000


	//----- nvinfo : EIATTR_REGCOUNT
	.align		4
.L_2083:
        /*2fb8*/ 	.byte	0x04, 0x2f
        /*2fba*/ 	.short	(.L_2085 - .L_2084)
	.align		4
.L_2084:
        /*2fbc*/ 	.word	index@(_ZN4vllm25paged_attention_v2_kernelI13__nv_bfloat16hLi120ELi32ELi128ELNS_18Fp8KVCacheDataTypeE2ELb0ELi512EEEvPfS3_PT_PKS4_PKT0_SA_ifPKiSC_iPKfiiiSE_SE_iiiii)
        /*2fc0*/ 	.word	0x00000020


	//----- nvinfo : EIATTR_FRAME_SIZE
	.align		4
.L_2085:
        /*2fc4*/ 	.byte	0x04, 0x11
        /*2fc6*/ 	.short	(.L_2087 - .L_2086)
	.align		4
.L_2086:
        /*2fc8*/ 	.word	index@(_ZN4vllm25paged_attention_v2_kernelI13__nv_bfloat16hLi120ELi32ELi128ELNS_18Fp8KVCacheDataTypeE2ELb0ELi512EEEvPfS3_PT_PKS4_PKT0_SA_ifPKiSC_iPKfiiiSE_SE_iiiii)
        /*2fcc*/ 	.word	0x00000000


	//----- nvinfo : EIATTR_REGCOUNT
	.align		4
.L_2087:
        /*2fd0*/ 	.byte	0x04, 0x2f
        /*2fd2*/ 	.short	(.L_2089 - .L_2088)
	.align		4
.L_2088:
        /*2fd4*/ 	.word	index@(_ZN4vllm25paged_attention_v2_kernelI13__nv_bfloat16hLi128ELi32ELi128ELNS_18Fp8KVCacheDataTypeE2ELb0ELi512EEEvPfS3_PT_PKS4_PKT0_SA_ifPKiSC_iPKfiiiSE_SE_iiiii)
        /*2fd8*/ 	.word	0x00000020


	//----- nvinfo : EIATTR_FRAME_SIZE
	.align		4
.L_2089:
        /*2fdc*/ 	.byte	0x04, 0x11
        /*2fde*/ 	.short	(.L_2091 - .L_2090)
	.align		4
.L_2090:
        /*2fe0*/ 	.word	index@(_ZN4vllm25paged_attention_v2_kernelI13__nv_bfloat16hLi128ELi32ELi128ELNS_18Fp8KVCacheDataTypeE2ELb0ELi512EEEvPfS3_PT_PKS4_PKT0_SA_ifPKiSC_iPKfiiiSE_SE_iiiii)
        /*2fe4*/ 	.word	0x00000000


	//----- nvinfo : EIATTR_REGCOUNT
	.align		4
.L_2091:
        /*2fe8*/ 	.byte	0x04, 0x2f
        /*2fea*/ 	.short	(.L_2093 - .L_2092)
	.align		4
.L_2092:
        /*2fec*/ 	.word	index@(_ZN4vllm25paged_attention_v2_kernelI13__nv_bfloat16hLi192ELi32ELi128ELNS_18Fp8KVCacheDataTypeE2ELb0ELi512EEEvPfS3_PT_PKS4_PKT0_SA_ifPKiSC_iPKfiiiSE_SE_iiiii)
        /*2ff0*/ 	.word	0x00000028


	//----- nvinfo : EIATTR_FRAME_SIZE
	.align		4
.L_2093:
        /*2ff4*/ 	.byte	0x04, 0x11
        /*2ff6*/ 	.short	(.L_2095 - .L_2094)
	.align		4
.L_2094:
        /*2ff8*/ 	.word	index@(_ZN4vllm25paged_attention_v2_kernelI13__nv_bfloat16hLi192ELi32ELi128ELNS_18Fp8KVCacheDataTypeE2ELb0ELi512EEEvPfS3_PT_PKS4_PKT0_SA_ifPKiSC_iPKfiiiSE_SE_iiiii)
        /*2ffc*/ 	.word	0x00000000


	//----- nvinfo : EIATTR_REGCOUNT
	.align		4
.L_2095:
        /*3000*/ 	.byte	0x04, 0x2f
        /*3002*/ 	.short	(.L_2097 - .L_2096)
	.align		4
.L_2096:
        /*3004*/ 	.word	index@(_ZN4vllm25paged_attention_v2_kernelI13__nv_bfloat16hLi256ELi32ELi128ELNS_18Fp8KVCacheDataTypeE2ELb0ELi512EEEvPfS3_PT_PKS4_PKT0_SA_ifPKiSC_iPKfiiiSE_SE_iiiii)
        /*3008*/ 	.word	0x0000002f


	//----- nvinfo : EIATTR_FRAME_SIZE
	.align		4
.L_2097:
        /*300c*/ 	.byte	0x04, 0x11
        /*300e*/ 	.short	(.L_2099 - .L_2098)
	.align		4
.L_2098:
        /*3010*/ 	.word	index@(_ZN4vllm25paged_attention_v2_kernelI13__nv_bfloat16hLi256ELi32ELi128ELNS_18Fp8KVCacheDataTypeE2ELb0ELi512EEEvPfS3_PT_PKS4_PKT0_SA_ifPKiSC_iPKfiiiSE_SE_iiiii)
        /*3014*/ 	.word	0x00000000


	//----- nvinfo : EIATTR_MIN_STACK_SIZE
	.align		4
.L_2099:
        /*3018*/ 	.byte	0x04, 0x12
        /*301a*/ 	.short	(.L_2101 - .L_2100)
	.align		4
.L_2100:
        /*301c*/ 	.word	index@(_ZN4vllm25paged_attention_v2_kernelI13__nv_bfloat16hLi256ELi32ELi128ELNS_18Fp8KVCacheDataTypeE2ELb0ELi512EEEvPfS3_PT_PKS4_PKT0_SA_ifPKiSC_iPKfiiiSE_SE_iiiii)
        /*3020*/ 	.word	0x00000000


	//----- nvinfo : EIATTR_MIN_STACK_SIZE
	.align		4
.L_2101:
        /*3024*/ 	.byte	0x04, 0x12
        /*3026*/ 	.short	(.L_2103 - .L_2102)
	.align		4
.L_2102:
        /*3028*/ 	.word	index@(_ZN4vllm25paged_attention_v2_kernelI13__nv_bfloat16hLi192ELi32ELi128ELNS_18Fp8KVCacheDataTypeE2ELb0ELi512EEEvPfS3_PT_PKS4_PKT0_SA_ifPKiSC_iPKfiiiSE_SE_iiiii)
        /*302c*/ 	.word	0x00000000


	//----- nvinfo : EIATTR_MIN_STACK_SIZE
	.align		4
.L_2103:
        /*3030*/ 	.byte	0x04, 0x12
        /*3032*/ 	.short	(.L_2105 - .L_2104)
	.align		4
.L_2104:
        /*3034*/ 	.word	index@(_ZN4vllm25paged_attention_v2_kernelI13__nv_bfloat16hLi128ELi32ELi128ELNS_18Fp8KVCacheDataTypeE2ELb0ELi512EEEvPfS3_PT_PKS4_PKT0_SA_ifPKiSC_iPKfiiiSE_SE_iiiii)
        /*3038*/ 	.word	0x00000000


	//----- nvinfo : EIATTR_MIN_STACK_SIZE
	.align		4
.L_2105:
        /*303c*/ 	.byte	0x04, 0x12
        /*303e*/ 	.short	(.L_2107 - .L_2106)
	.align		4
.L_2106:
        /*3040*/ 	.word	index@(_ZN4vllm25paged_attention_v2_kernelI13__nv_bfloat16hLi120ELi32ELi128ELNS_18Fp8KVCacheDataTypeE2ELb0ELi512EEEvPfS3_PT_PKS4_PKT0_SA_ifPKiSC_iPKfiiiSE_SE_iiiii)
        /*3044*/ 	.word	0x00000000


	//----- nvinfo : EIATTR_MIN_STACK_SIZE
	.align		4
.L_2107:
        /*3048*/ 	.byte	0x04, 0x12
        /*304a*/ 	.short	(.L_2109 - .L_2108)
	.align		4
.L_2108:
        /*304c*/ 	.word	index@(_ZN4vllm25paged_attention_v2_kernelI13__nv_bfloat16hLi112ELi32ELi128ELNS_18Fp8KVCacheDataTypeE2ELb0ELi512EEEvPfS3_PT_PKS4_PKT0_SA_ifPKiSC_iPKfiiiSE_SE_iiiii)
        /*3050*/ 	.word	0x00000000


	//----- nvinfo : EIATTR_MIN_STACK_SIZE
	.align		4
.L_2109:
        /*3054*/ 	.byte	0x04, 0x12
        /*3056*/ 	.short	(.L_2111 - .L_2110)
	.align		4
.L_2110:
        /*3058*/ 	.word	index@(_ZN4vllm25paged_attention_v2_kernelI13__nv_bfloat16hLi96ELi32ELi128ELNS_18Fp8KVCacheDataTypeE2ELb0ELi512EEEvPfS3_PT_PKS4_PKT0_SA_ifPKiSC_iPKfiiiSE_SE_iiiii)
        /*305c*/ 	.word	0x00000000


	//----- nvinfo : EIATTR_MIN_STACK_SIZE
	.align		4
.L_2111:
        /*3060*/ 	.byte	0x04, 0x12
        /*3062*/ 	.short	(.L_2113 - .L_2112)
	.align		4
.L_2112:
        /*3064*/ 	.word	index@(_ZN4vllm25paged_attention_v2_kernelI13__nv_bfloat16hLi80ELi32ELi128ELNS_18Fp8KVCacheDataTypeE2ELb0ELi512EEEvPfS3_PT_PKS4_PKT0_SA_ifPKiSC_iPKfiiiSE_SE_iiiii)
        /*3068*/ 	.word	0x00000000


	//----- nvinfo : EIATTR_MIN_STACK_SIZE
	.align		4
.L_2113:
        /*306c*/ 	.byte	0x04, 0x12
        /*306e*/ 	.short	(.L_2115 - .L_2114)
	.align		4
.L_2114:
        /*3070*/ 	.word	index@(_ZN4vllm25paged_attention_v2_kernelI13__nv_bfloat16hLi64ELi32ELi128ELNS_18Fp8KVCacheDataTypeE2ELb0ELi512EEEvPfS3_PT_PKS4_PKT0_SA_ifPKiSC_iPKfiiiSE_SE_iiiii)
        /*3074*/ 	.word	0x00000000


	//----- nvinfo : EIATTR_MIN_STACK_SIZE
	.align		4
.L_2115:
        /*3078*/ 	.byte	0x04, 0x12
        /*307a*/ 	.short	(.L_2117 - .L_2116)
	.align		4
.L_2116:
        /*307c*/ 	.word	index@(_ZN4vllm25paged_attention_v2_kernelI13__nv_bfloat16hLi32ELi32ELi128ELNS_18Fp8KVCacheDataTypeE2ELb0ELi512EEEvPfS3_PT_PKS4_PKT0_SA_ifPKiSC_iPKfiiiSE_SE_iiiii)
        /*3080*/ 	.word	0x00000000


	//----- nvinfo : EIATTR_MIN_STACK_SIZE
	.align		4
.L_2117:
        /*3084*/ 	.byte	0x04, 0x12
        /*3086*/ 	.short	(.L_2119 - .L_2118)
	.align		4
.L_2118:
        /*3088*/ 	.word	index@(_ZN4vllm25paged_attention_v2_kernelI13__nv_bfloat16hLi256ELi32ELi128ELNS_18Fp8KVCacheDataTypeE2ELb1ELi512EEEvPfS3_PT_PKS4_PKT0_SA_ifPKiSC_iPKfiiiSE_SE_iiiii)
        /*308c*/ 	.word	0x00000000


	//----- nvinfo : EIATTR_MIN_STACK_SIZE
	.align		4
.L_2119:
        /*3090*/ 	.byte	0x04, 0x12
        /*3092*/ 	.short	(.L_2121 - .L_2120)
	.align		4
.L_2120:
        /*3094*/ 	.word	index@(_ZN4vllm25paged_attention_v2_kernelI13__nv_bfloat16hLi192ELi32ELi128ELNS_18Fp8KVCacheDataTypeE2ELb1ELi512EEEvPfS3_PT_PKS4_PKT0_SA_ifPKiSC_iPKfiiiSE_SE_iiiii)
        /*3098*/ 	.word	0x00000000


	//----- nvinfo : EIATTR_MIN_STACK_SIZE
	.align		4
.L_2121:
        /*309c*/ 	.byte	0x04, 0x12
        /*309e*/ 	.short	(.L_2123 - .L_2122)
	.align		4
.L_2122:
        /*30a0*/ 	.word	index@(_ZN4vllm25paged_attention_v2_kernelI13__nv_bfloat16hLi128ELi32ELi128ELNS_18Fp8KVCacheDataTypeE2ELb1ELi512EEEvPfS3_PT_PKS4_PKT0_SA_ifPKiSC_iPKfiiiSE_SE_iiiii)
        /*30a4*/ 	.word	0x00000000


	//----- nvinfo : EIATTR_MIN_STACK_SIZE
	.align		4
.L_2123:
        /*30a8*/ 	.byte	0x04, 0x12
        /*30aa*/ 	.short	(.L_2125 - .L_2124)
	.align		4
.L_2124:
        /*30ac*/ 	.word	index@(_ZN4vllm25paged_attention_v2_kernelI13__nv_bfloat16hLi120ELi32ELi128ELNS_18Fp8KVCacheDataTypeE2ELb1ELi512EEEvPfS3_PT_PKS4_PKT0_SA_ifPKiSC_iPKfiiiSE_SE_iiiii)
        /*30b0*/ 	.word	0x00000000


	//----- nvinfo : EIATTR_MIN_STACK_SIZE
	.align		4
.L_2125:
        /*30b4*/ 	.byte	0x04, 0x12
        /*30b6*/ 	.short	(.L_2127 - .L_2126)
	.align		4
.L_2126:
        /*30b8*/ 	.word	index@(_ZN4vllm25paged_attention_v2_kernelI13__nv_bfloat16hLi112ELi32ELi128ELNS_18Fp8KVCacheDataTypeE2ELb1ELi512EEEvPfS3_PT_PKS4_PKT0_SA_ifPKiSC_iPKfiiiSE_SE_iiiii)
        /*30bc*/ 	.word	0x00000000


	//----- nvinfo : EIATTR_MIN_STACK_SIZE
	.align		4
.L_2127:
        /*30c0*/ 	.byte	0x04, 0x12
        /*30c2*/ 	.short	(.L_2129 - .L_2128)
	.align		4
.L_2128:
        /*30c4*/ 	.word	index@(_ZN4vllm25paged_attention_v2_kernelI13__nv_bfloat16hLi96ELi32ELi128ELNS_18Fp8KVCacheDataTypeE2ELb1ELi512EEEvPfS3_PT_PKS4_PKT0_SA_ifPKiSC_iPKfiiiSE_SE_iiiii)
        /*30c8*/ 	.word	0x00000000


	//----- nvinfo : EIATTR_MIN_STACK_SIZE
	.align		4
.L_2129:
        /*30cc*/ 	.byte	0x04, 0x12
        /*30ce*/ 	.short	(.L_2131 - .L_2130)
	.align		4
.L_2130:
        /*30d0*/ 	.word	index@(_ZN4vllm25paged_attention_v2_kernelI13__nv_bfloat16hLi80ELi32ELi128ELNS_18Fp8KVCacheDataTypeE2ELb1ELi512EEEvPfS3_PT_PKS4_PKT0_SA_ifPKiSC_iPKfiiiSE_SE_iiiii)
        /*30d4*/ 	.word	0x00000000


	//----- nvinfo : EIATTR_MIN_STACK_SIZE
	.align		4
.L_2131:
        /*30d8*/ 	.byte	0x04, 0x12
        /*30da*/ 	.short	(.L_2133 - .L_2132)
	.align		4
.L_2132:
        /*30dc*/ 	.word	index@(_ZN4vllm25paged_attention_v2_kernelI13__nv_bfloat16hLi64ELi32ELi128ELNS_18Fp8KVCacheDataTypeE2ELb1ELi512EEEvPfS3_PT_PKS4_PKT0_SA_ifPKiSC_iPKfiiiSE_SE_iiiii)
        /*30e0*/ 	.word	0x00000000


	//----- nvinfo : EIATTR_MIN_STACK_SIZE
	.align		4
.L_2133:
        /*30e4*/ 	.byte	0x04, 0x12
        /*30e6*/ 	.short	(.L_2135 - .L_2134)
	.align		4
.L_2134:
        /*30e8*/ 	.word	index@(_ZN4vllm25paged_attention_v2_kernelI13__nv_bfloat16hLi32ELi32ELi128ELNS_18Fp8KVCacheDataTypeE2ELb1ELi512EEEvPfS3_PT_PKS4_PKT0_SA_ifPKiSC_iPKfiiiSE_SE_iiiii)
        /*30ec*/ 	.word	0x00000000


	//----- nvinfo : EIATTR_MIN_STACK_SIZE
	.align		4
.L_2135:
        /*30f0*/ 	.byte	0x04, 0x12
        /*30f2*/ 	.short	(.L_2137 - .L_2136)
	.align		4
.L_2136:
        /*30f4*/ 	.word	index@(_ZN4vllm25paged_attention_v2_kernelI13__nv_bfloat16hLi256ELi16ELi128ELNS_18Fp8KVCacheDataTypeE2ELb0ELi512EEEvPfS3_PT_PKS4_PKT0_SA_ifPKiSC_iPKfiiiSE_SE_iiiii)
        /*30f8*/ 	.word	0x00000000


	//----- nvinfo : EIATTR_MIN_STACK_SIZE
	.align		4
.L_2137:
        /*30fc*/ 	.byte	0x04, 0x12
        /*30fe*/ 	.short	(.L_2139 - .L_2138)
	.align		4
.L_2138:
        /*3100*/ 	.word	index@(_ZN4vllm25paged_attention_v2_kernelI13__nv_bfloat16hLi192ELi16ELi128ELNS_18Fp8KVCacheDataTypeE2ELb0ELi512EEEvPfS3_PT_PKS4_PKT0_SA_ifPKiSC_iPKfiiiSE_SE_iiiii)
        /*3104*/ 	.word	0x00000000


	//----- nvinfo : EIATTR_MIN_STACK_SIZE
	.align		4
.L_2139:
        /*3108*/ 	.byte	0x04, 0x12
        /*310a*/ 	.short	(.L_2141 - .L_2140)
	.align		4
.L_2140:
        /*310c*/ 	.word	index@(_ZN4vllm25paged_attention_v2_kernelI13__nv_bfloat16hLi128ELi16ELi128ELNS_18Fp8KVCacheDataTypeE2ELb0ELi512EEEvPfS3_PT_PKS4_PKT0_SA_ifPKiSC_iPKfiiiSE_SE_iiiii)
        /*3110*/ 	.word	0x00000000


	//----- nvinfo : EIATTR_MIN_STACK_SIZE
	.align		4
.L_2141:
        /*3114*/ 	.byte	0x04, 0x12
        /*3116*/ 	.short	(.L_2143 - .L_2142)
	.align		4
.L_2142:
        /*3118*/ 	.word	index@(_ZN4vllm25paged_attention_v2_kernelI13__nv_bfloat16hLi120ELi16ELi128ELNS_18Fp8KVCacheDataTypeE2ELb0ELi512EEEvPfS3_PT_PKS4_PKT0_SA_ifPKiSC_iPKfiiiSE_SE_iiiii)
        /*311c*/ 	.word	0x00000000


	//----- nvinfo : EIATTR_MIN_STACK_SIZE
	.align		4
.L_2143:
        /*3120*/ 	.byte	0x04, 0x12
        /*3122*/ 	.short	(.L_2145 - .L_2144)
	.align		4
.L_2144:
        /*3124*/ 	.word	index@(_ZN4vllm25paged_attention_v2_kernelI13__nv_bfloat16hLi112ELi16ELi128ELNS_18Fp8KVCacheDataTypeE2ELb0ELi512EEEvPfS3_PT_PKS4_PKT0_SA_ifPKiSC_iPKfiiiSE_SE_iiiii)
        /*3128*/ 	.word	0x00000000


	//----- nvinfo : EIATTR_MIN_STACK_SIZE
	.align		4
.L_2145:
        /*312c*/ 	.byte	0x04, 0x12
        /*312e*/ 	.short	(.L_2147 - .L_2146)
	.align		4
.L_2146:
        /*3130*/ 	.word	index@(_ZN4vllm25paged_attention_v2_kernelI13__nv_bfloat16hLi96ELi16ELi128ELNS_18Fp8KVCacheDataTypeE2ELb0ELi512EEEvPfS3_PT_PKS4_PKT0_SA_ifPKiSC_iPKfiiiSE_SE_iiiii)
        /*3134*/ 	.word	0x00000000


	//----- nvinfo : EIATTR_MIN_STACK_SIZE
	.align		4
.L_2147:
        /*3138*/ 	.byte	0x04, 0x12
        /*313a*/ 	.short	(.L_2149 - .L_2148)
	.align		4
.L_2148:
        /*313c*/ 	.word	index@(_ZN4vllm25paged_attention_v2_kernelI13__nv_bfloat16hLi80ELi16ELi128ELNS_18Fp8KVCacheDataTypeE2ELb0ELi512EEEvPfS3_PT_PKS4_PKT0_SA_ifPKiSC_iPKfiiiSE_SE_iiiii)
        /*3140*/ 	.word	0x00000000


	//----- nvinfo : EIATTR_MIN_STACK_SIZE
	.align		4
.L_2149:
        /*3144*/ 	.byte	0x04, 0x12
        /*3146*/ 	.short	(.L_2151 - .L_2150)
	.align		4
.L_2150:
        /*3148*/ 	.word	index@(_ZN4vllm25paged_attention_v2_kernelI13__nv_bfloat16hLi64ELi16ELi128ELNS_18Fp8KVCacheDataTypeE2ELb0ELi512EEEvPfS3_PT_PKS4_PKT0_SA_ifPKiSC_iPKfiiiSE_SE_iiiii)
        /*314c*/ 	.word	0x00000000


	//----- nvinfo : EIATTR_MIN_STACK_SIZE
	.align		4
.L_2151:
        /*3150*/ 	.byte	0x04, 0x12
        /*3152*/ 	.short	(.L_2153 - .L_2152)
	.align		4
.L_2152:
        /*3154*/ 	.word	index@(_ZN4vllm25paged_attention_v2_kernelI13__nv_bfloat16hLi32ELi16ELi128ELNS_18Fp8KVCacheDataTypeE2ELb0ELi512EEEvPfS3_PT_PKS4_PKT0_SA_ifPKiSC_iPKfiiiSE_SE_iiiii)
        /*3158*/ 	.word	0x00000000


	//----- nvinfo : EIATTR_MIN_STACK_SIZE
	.align		4
.L_2153:
        /*315c*/ 	.byte	0x04, 0x12
        /*315e*/ 	.short	(.L_2155 - .L_2154)
	.align		4
.L_2154:
        /*3160*/ 	.word	index@(_ZN4vllm25paged_attention_v2_kernelI13__nv_bfloat16hLi256ELi16ELi128ELNS_18Fp8KVCacheDataTypeE2ELb1ELi512EEEvPfS3_PT_PKS4_PKT0_SA_ifPKiSC_iPKfiiiSE_SE_iiiii)
        /*3164*/ 	.word	0x00000000


	//----- nvinfo : EIATTR_MIN_STACK_SIZE
	.align		4
.L_2155:
        /*3168*/ 	.byte	0x04, 0x12
        /*316a*/ 	.short	(.L_2157 - .L_2156)
	.align		4
.L_2156:
        /*316c*/ 	.word	index@(_ZN4vllm25paged_attention_v2_kernelI13__nv_bfloat16hLi192ELi16ELi128ELNS_18Fp8KVCacheDataTypeE2ELb1ELi512EEEvPfS3_PT_PKS4_PKT0_SA_ifPKiSC_iPKfiiiSE_SE_iiiii)
        /*3170*/ 	.word	0x00000000


	//----- nvinfo : EIATTR_MIN_STACK_SIZE
	.align		4
.L_2157:
        /*3174*/ 	.byte	0x04, 0x12
        /*3176*/ 	.short	(.L_2159 - .L_2158)
	.align		4
.L_2158:
        /*3178*/ 	.word	index@(_ZN4vllm25paged_attention_v2_kernelI13__nv_bfloat16hLi128ELi16ELi128ELNS_18Fp8KVCacheDataTypeE2ELb1ELi512EEEvPfS3_PT_PKS4_PKT0_SA_ifPKiSC_iPKfiiiSE_SE_iiiii)
        /*317c*/ 	.word	0x00000000


	//----- nvinfo : EIATTR_MIN_STACK_SIZE
	.align		4
.L_2159:
        /*3180*/ 	.byte	0x04, 0x12
        /*3182*/ 	.short	(.L_2161 - .L_2160)
	.align		4
.L_2160:
        /*3184*/ 	.word	index@(_ZN4vllm25paged_attention_v2_kernelI13__nv_bfloat16hLi120ELi16ELi128ELNS_18Fp8KVCacheDataTypeE2ELb1ELi512EEEvPfS3_PT_PKS4_PKT0_SA_ifPKiSC_iPKfiiiSE_SE_iiiii)
        /*3188*/ 	.word	0x00000000


	//----- nvinfo : EIATTR_MIN_STACK_SIZE
	.align		4
.L_2161:
        /*318c*/ 	.byte	0x04, 0x12
        /*318e*/ 	.short	(.L_2163 - .L_2162)
	.align		4
.L_2162:
        /*3190*/ 	.word	index@(_ZN4vllm25paged_attention_v2_kernelI13__nv_bfloat16hLi112ELi16ELi128ELNS_18Fp8KVCacheDataTypeE2ELb1ELi512EEEvPfS3_PT_PKS4_PKT0_SA_ifPKiSC_iPKfiiiSE_SE_iiiii)
        /*3194*/ 	.word	0x00000000


	//----- nvinfo : EIATTR_MIN_STACK_SIZE
	.align		4
.L_2163:
        /*3198*/ 	.byte	0x04, 0x12
        /*319a*/ 	.short	(.L_2165 - .L_2164)
	.align		4
.L_2164:
        /*319c*/ 	.word	index@(_ZN4vllm25paged_attention_v2_kernelI13__nv_bfloat16hLi96ELi16ELi128ELNS_18Fp8KVCacheDataTypeE2ELb1ELi512EEEvPfS3_PT_PKS4_PKT0_SA_ifPKiSC_iPKfiiiSE_SE_iiiii)
        /*31a0*/ 	.word	0x00000000


	//----- nvinfo : EIATTR_MIN_STACK_SIZE
	.align		4
.L_2165:
        /*31a4*/ 	.byte	0x04, 0x12
        /*31a6*/ 	.short	(.L_2167 - .L_2166)
	.align		4
.L_2166:
        /*31a8*/ 	.word	index@(_ZN4vllm25paged_attention_v2_kernelI13__nv_bfloat16hLi80ELi16ELi128ELNS_18Fp8KVCacheDataTypeE2ELb1ELi512EEEvPfS3_PT_PKS4_PKT0_SA_ifPKiSC_iPKfiiiSE_SE_iiiii)
        /*31ac*/ 	.word	0x00000000


	//----- nvinfo : EIATTR_MIN_STACK_SIZE
	.align		4
.L_2167:
        /*31b0*/ 	.byte	0x04, 0x12
        /*31b2*/ 	.short	(.L_2169 - .L_2168)
	.align		4
.L_2168:
        /*31b4*/ 	.word	index@(_ZN4vllm25paged_attention_v2_kernelI13__nv_bfloat16hLi64ELi16ELi128ELNS_18Fp8KVCacheDataTypeE2ELb1ELi512EEEvPfS3_PT_PKS4_PKT0_SA_ifPKiSC_iPKfiiiSE_SE_iiiii)
        /*31b8*/ 	.word	0x00000000


	//----- nvinfo : EIATTR_MIN_STACK_SIZE
	.align		4
.L_2169:
        /*31bc*/ 	.byte	0x04, 0x12
        /*31be*/ 	.short	(.L_2171 - .L_2170)
	.align		4
.L_2170:
        /*31c0*/ 	.word	index@(_ZN4vllm25paged_attention_v2_kernelI13__nv_bfloat16hLi32ELi16ELi128ELNS_18Fp8KVCacheDataTypeE2ELb1ELi512EEEvPfS3_PT_PKS4_PKT0_SA_ifPKiSC_iPKfiiiSE_SE_iiiii)
        /*31c4*/ 	.word	0x00000000


	//----- nvinfo : EIATTR_MIN_STACK_SIZE
	.align		4
.L_2171:
        /*31c8*/ 	.byte	0x04, 0x12
        /*31ca*/ 	.short	(.L_2173 - .L_2172)
	.align		4
.L_2172:
        /*31cc*/ 	.word	index@(_ZN4vllm25paged_attention_v2_kernelI13__nv_bfloat16hLi256ELi8ELi128ELNS_18Fp8KVCacheDataTypeE2ELb0ELi512EEEvPfS3_PT_PKS4_PKT0_SA_ifPKiSC_iPKfiiiSE_SE_iiiii)
        /*31d0*/ 	.word	0x00000000


	//----- nvinfo : EIATTR_MIN_STACK_SIZE
	.align		4
.L_2173:
        /*31d4*/ 	.byte	0x04, 0x12
        /*31d6*/ 	.short	(.L_2175 - .L_2174)
	.align		4
.L_2174:
        /*31d8*/ 	.word	index@(_ZN4vllm25paged_attention_v2_kernelI13__nv_bfloat16hLi192ELi8ELi128ELNS_18Fp8KVCacheDataTypeE2ELb0ELi512EEEvPfS3_PT_PKS4_PKT0_SA_ifPKiSC_iPKfiiiSE_SE_iiiii)
        /*31dc*/ 	.word	0x00000000


	//----- nvinfo : EIATTR_MIN_STACK_SIZE
	.align		4
.L_2175:
        /*31e0*/ 	.byte	0x04, 0x12
        /*31e2*/ 	.short	(.L_2177 - .L_2176)
	.align		4
.L_2176:
        /*31e4*/ 	.word	index@(_ZN4vllm25paged_attention_v2_kernelI13__nv_bfloat16hLi128ELi8ELi128ELNS_18Fp8KVCacheDataTypeE2ELb0ELi512EEEvPfS3_PT_PKS4_PKT0_SA_ifPKiSC_iPKfiiiSE_SE_iiiii)
        /*31e8*/ 	.word	0x00000000


	//----- nvinfo : EIATTR_MIN_STACK_SIZE
	.align		4
.L_2177:
        /*31ec*/ 	.byte	0x04, 0x12
        /*31ee*/ 	.short	(.L_2179 - .L_2178)
	.align		4
.L_2178:
        /*31f0*/ 	.word	index@(_ZN4vllm25paged_attention_v2_kernelI13__nv_bfloat16hLi120ELi8ELi128ELNS_18Fp8KVCacheDataTypeE2ELb0ELi512EEEvPfS3_PT_PKS4_PKT0_SA_ifPKiSC_iPKfiiiSE_SE_iiiii)
        /*31f4*/ 	.word	0x00000000


	//----- nvinfo : EIATTR_MIN_STACK_SIZE
	.align		4
.L_2179:
        /*31f8*/ 	.byte	0x04, 0x12
        /*31fa*/ 	.short	(.L_2181 - .L_2180)
	.align		4
.L_2180:
        /*31fc*/ 	.word	index@(_ZN4vllm25paged_attention_v2_kernelI13__nv_bfloat16hLi112ELi8ELi128ELNS_18Fp8KVCacheDataTypeE2ELb0ELi512EEEvPfS3_PT_PKS4_PKT0_SA_ifPKiSC_iPKfiiiSE_SE_iiiii)
        /*3200*/ 	.word	0x00000000


	//----- nvinfo : EIATTR_MIN_STACK_SIZE
	.align		4
.L_2181:
        /*3204*/ 	.byte	0x04, 0x12
        /*3206*/ 	.short	(.L_2183 - .L_2182)
	.align		4
.L_2182:
        /*3208*/ 	.word	index@(_ZN4vllm25paged_attention_v2_kernelI13__nv_bfloat16hLi96ELi8ELi128ELNS_18Fp8KVCacheDataTypeE2ELb0ELi512EEEvPfS3_PT_PKS4_PKT0_SA_ifPKiSC_iPKfiiiSE_SE_iiiii)
        /*320c*/ 	.word	0x00000000


	//----- nvinfo : EIATTR_MIN_STACK_SIZE
	.align		4
.L_2183:
        /*3210*/ 	.byte	0x04, 0x12
        /*3212*/ 	.short	(.L_2185 - .L_2184)
	.align		4
.L_2184:
        /*3214*/ 	.word	index@(_ZN4vllm25paged_attention_v2_kernelI13__nv_bfloat16hLi80ELi8ELi128ELNS_18Fp8KVCacheDataTypeE2ELb0ELi512EEEvPfS3_PT_PKS4_PKT0_SA_ifPKiSC_iPKfiiiSE_SE_iiiii)
        /*3218*/ 	.word	0x00000000


	//----- nvinfo : EIATTR_MIN_STACK_SIZE
	.align		4
.L_2185:
        /*321c*/ 	.byte	0x04, 0x12
        /*321e*/ 	.short	(.L_2187 - .L_2186)
	.align		4
.L_2186:
        /*3220*/ 	.word	index@(_ZN4vllm25paged_attention_v2_kernelI13__nv_bfloat16hLi64ELi8ELi128ELNS_18Fp8KVCacheDataTypeE2ELb0ELi512EEEvPfS3_PT_PKS4_PKT0_SA_ifPKiSC_iPKfiiiSE_SE_iiiii)
        /*3224*/ 	.word	0x00000000


	//----- nvinfo : EIATTR_MIN_STACK_SIZE
	.align		4
.L_2187:
        /*3228*/ 	.byte	0x04, 0x12
        /*322a*/ 	.short	(.L_2189 - .L_2188)
	.align		4
.L_2188:
        /*322c*/ 	.word	index@(_ZN4vllm25paged_attention_v2_kernelI13__nv_bfloat16hLi32ELi8ELi128ELNS_18Fp8KVCacheDataTypeE2ELb0ELi512EEEvPfS3_PT_PKS4_PKT0_SA_ifPKiSC_iPKfiiiSE_SE_iiiii)
        /*3230*/ 	.word	0x00000000


	//----- nvinfo : EIATTR_MIN_STACK_SIZE
	.align		4
.L_2189:
        /*3234*/ 	.byte	0x04, 0x12
        /*3236*/ 	.short	(.L_2191 - .L_2190)
	.align		4
.L_2190:
        /*3238*/ 	.word	index@(_ZN4vllm25paged_attention_v2_kernelI13__nv_bfloat16hLi256ELi8ELi128ELNS_18Fp8KVCacheDataTypeE2ELb1ELi512EEEvPfS3_PT_PKS4_PKT0_SA_ifPKiSC_iPKfiiiSE_SE_iiiii)
        /*323c*/ 	.word	0x00000000


	//----- nvinfo : EIATTR_MIN_STACK_SIZE
	.align		4
.L_2191:
        /*3240*/ 	.byte	0x04, 0x12
        /*3242*/ 	.short	(.L_2193 - .L_2192)
	.align		4
.L_2192:
        /*3244*/ 	.word	index@(_ZN4vllm25paged_attention_v2_kernelI13__nv_bfloat16hLi192ELi8ELi128ELNS_18Fp8KVCacheDataTypeE2ELb1ELi512EEEvPfS3_PT_PKS4_PKT0_SA_ifPKiSC_iPKfiiiSE_SE_iiiii)
        /*3248*/ 	.word	0x00000000


	//----- nvinfo : EIATTR_MIN_STACK_SIZE
	.align		4
.L_2193:
        /*324c*/ 	.byte	0x04, 0x12
        /*324e*/ 	.short	(.L_2195 - .L_2194)
	.align		4
.L_2194:
        /*3250*/ 	.word	index@(_ZN4vllm25paged_attention_v2_kernelI13__nv_bfloat16hLi128ELi8ELi128ELNS_18Fp8KVCacheDataTypeE2ELb1ELi512EEEvPfS3_PT_PKS4_PKT0_SA_ifPKiSC_iPKfiiiSE_SE_iiiii)
        /*3254*/ 	.word	0x00000000


	//----- nvinfo : EIATTR_MIN_STACK_SIZE
	.align		4
.L_2195:
        /*3258*/ 	.byte	0x04, 0x12
        /*325a*/ 	.short	(.L_2197 - .L_2196)
	.align		4
.L_2196:
        /*325c*/ 	.word	index@(_ZN4vllm25paged_attention_v2_kernelI13__nv_bfloat16hLi120ELi8ELi128ELNS_18Fp8KVCacheDataTypeE2ELb1ELi512EEEvPfS3_PT_PKS4_PKT0_SA_ifPKiSC_iPKfiiiSE_SE_iiiii)
        /*3260*/ 	.word	0x00000000


	//----- nvinfo : EIATTR_MIN_STACK_SIZE
	.align		4
.L_2197:
        /*3264*/ 	.byte	0x04, 0x12
        /*3266*/ 	.short	(.L_2199 - .L_2198)
	.align		4
.L_2198:
        /*3268*/ 	.word	index@(_ZN4vllm25paged_attention_v2_kernelI13__nv_bfloat16hLi112ELi8ELi128ELNS_18Fp8KVCacheDataTypeE2ELb1ELi512EEEvPfS3_PT_PKS4_PKT0_SA_ifPKiSC_iPKfiiiSE_SE_iiiii)
        /*326c*/ 	.word	0x00000000


	//----- nvinfo : EIATTR_MIN_STACK_SIZE
	.align		4
.L_2199:
        /*3270*/ 	.byte	0x04, 0x12
        /*3272*/ 	.short	(.L_2201 - .L_2200)
	.align		4
.L_2200:
        /*3274*/ 	.word	index@(_ZN4vllm25paged_attention_v2_kernelI13__nv_bfloat16hLi96ELi8ELi128ELNS_18Fp8KVCacheDataTypeE2ELb1ELi512EEEvPfS3_PT_PKS4_PKT0_SA_ifPKiSC_iPKfiiiSE_SE_iiiii)
        /*3278*/ 	.word	0x00000000


	//----- nvinfo : EIATTR_MIN_STACK_SIZE
	.align		4
.L_2201:
        /*327c*/ 	.byte	0x04, 0x12
        /*327e*/ 	.short	(.L_2203 - .L_2202)
	.align		4
.L_2202:
        /*3280*/ 	.word	index@(_ZN4vllm25paged_attention_v2_kernelI13__nv_bfloat16hLi80ELi8ELi128ELNS_18Fp8KVCacheDataTypeE2ELb1ELi512EEEvPfS3_PT_PKS4_PKT0_SA_ifPKiSC_iPKfiiiSE_SE_iiiii)
        /*3284*/ 	.word	0x00000000


	//----- nvinfo : EIATTR_MIN_STACK_SIZE
	.align		4
.L_2203:
        /*3288*/ 	.byte	0x04, 0x12
        /*328a*/ 	.short	(.L_2205 - .L_2204)
	.align		4
.L_2204:
        /*328c*/ 	.word	index@(_ZN4vllm25paged_attention_v2_kernelI13__nv_bfloat16hLi64ELi8ELi128ELNS_18Fp8KVCacheDataTypeE2ELb1ELi512EEEvPfS3_PT_PKS4_PKT0_SA_ifPKiSC_iPKfiiiSE_SE_iiiii)
        /*3290*/ 	.word	0x00000000


	//----- nvinfo : EIATTR_MIN_STACK_SIZE
	.align		4
.L_2205:
        /*3294*/ 	.byte	0x04, 0x12
        /*3296*/ 	.short	(.L_2207 - .L_2206)
	.align		4
.L_2206:
        /*3298*/ 	.word	index@(_ZN4vllm25paged_attention_v2_kernelI13__nv_bfloat16hLi32ELi8ELi128ELNS_18Fp8KVCacheDataTypeE2ELb1ELi512EEEvPfS3_PT_PKS4_PKT0_SA_ifPKiSC_iPKfiiiSE_SE_iiiii)
        /*329c*/ 	.word	0x00000000


	//----- nvinfo : EIATTR_MIN_STACK_SIZE
	.align		4
.L_2207:
        /*32a0*/ 	.byte	0x04, 0x12
        /*32a2*/ 	.short	(.L_2209 - .L_2208)
	.align		4
.L_2208:
        /*32a4*/ 	.word	index@(_ZN4vllm25paged_attention_v2_kernelIthLi256ELi32ELi128ELNS_18Fp8KVCacheDataTypeE2ELb0ELi512EEEvPfS2_PT_PKS3_PKT0_S9_ifPKiSB_iPKfiiiSD_SD_iiiii)
        /*32a8*/ 	.word	0x00000000


	//----- nvinfo : EIATTR_MIN_STACK_SIZE
	.align		4
.L_2209:
        /*32ac*/ 	.byte	0x04, 0x12
        /*32ae*/ 	.short	(.L_2211 - .L_2210)
	.align		4
.L_2210:
        /*32b0*/ 	.word	index@(_ZN4vllm25paged_attention_v2_kernelIthLi192ELi32ELi128ELNS_18Fp8KVCacheDataTypeE2ELb0ELi512EEEvPfS2_PT_PKS3_PKT0_S9_ifPKiSB_iPKfiiiSD_SD_iiiii)
        /*32b4*/ 	.word	0x00000000


	//----- nvinfo : EIATTR_MIN_STACK_SIZE
	.align		4
.L_2211:
        /*32b8*/ 	.byte	0x04, 0x12
        /*32ba*/ 	.short	(.L_2213 - .L_2212)
	.align		4
.L_2212:
        /*32bc*/ 	.word	index@(_ZN4vllm25paged_attention_v2_kernelIthLi128ELi32ELi128ELNS_18Fp8KVCacheDataTypeE2ELb0ELi512EEEvPfS2_PT_PKS3_PKT0_S9_ifPKiSB_iPKfiiiSD_SD_iiiii)
        /*32c0*/ 	.word	0x00000000


	//----- nvinfo : EIATTR_MIN_STACK_SIZE
	.align		4
.L_2213:
        /*32c4*/ 	.byte	0x04, 0x12
        /*32c6*/ 	.short	(.L_2215 - .L_2214)
	.align		4
.L_2214:
        /*32c8*/ 	.word	index@(_ZN4vllm25paged_attention_v2_kernelIthLi120ELi32ELi128ELNS_18Fp8KVCacheDataTypeE2ELb0ELi512EEEvPfS2_PT_PKS3_PKT0_S9_ifPKiSB_iPKfiiiSD_SD_iiiii)
        /*32cc*/ 	.word	0x00000000


	//----- nvinfo : EIATTR_MIN_STACK_SIZE
	.align		4
.L_2215:
        /*32d0*/ 	.byte	0x04, 0x12
        /*32d2*/ 	.short	(.L_2217 - .L_2216)
	.align		4
.L_2216:
        /*32d4*/ 	.word	index@(_ZN4vllm25paged_attention_v2_kernelIthLi112ELi32ELi128ELNS_18Fp8KVCacheDataTypeE2ELb0ELi512EEEvPfS2_PT_PKS3_PKT0_S9_ifPKiSB_iPKfiiiSD_SD_iiiii)
        /*32d8*/ 	.word	0x00000000


	//----- nvinfo : EIATTR_MIN_STACK_SIZE
	.align		4
.L_2217:
        /*32dc*/ 	.byte	0x04, 0x12
        /*32de*/ 	.short	(.L_2219 - .L_2218)
	.align		4
.L_2218:
        /*32e0*/ 	.word	index@(_ZN4vllm25paged_attention_v2_kernelIthLi96ELi32ELi128ELNS_18Fp8KVCacheDataTypeE2ELb0ELi512EEEvPfS2_PT_PKS3_PKT0_S9_ifPKiSB_iPKfiiiSD_SD_iiiii)
        /*32e4*/ 	.word	0x00000000


	//----- nvinfo : EIATTR_MIN_STACK_SIZE
	.align		4
.L_2219:
        /*32e8*/ 	.byte	0x04, 0x12
        /*32ea*/ 	.short	(.L_2221 - .L_2220)
	.align		4
.L_2220:
        /*32ec*/ 	.word	index@(_ZN4vllm25paged_attention_v2_kernelIthLi80ELi32ELi128ELNS_18Fp8KVCacheDataTypeE2ELb0ELi512EEEvPfS2_PT_PKS3_PKT0_S9_ifPKiSB_iPKfiiiSD_SD_iiiii)
        /*32f0*/ 	.word	0x00000000


	//----- nvinfo : EIATTR_MIN_STACK_SIZE
	.align		4
.L_2221:
        /*32f4*/ 	.byte	0x04, 0x12
        /*32f6*/ 	.short	(.L_2223 - .L_2222)
	.align		4
.L_2222:
        /*32f8*/ 	.word	index@(_ZN4vllm25paged_attention_v2_kernelIthLi64ELi32ELi128ELNS_18Fp8KVCacheDataTypeE2ELb0ELi512EEEvPfS2_PT_PKS3_PKT0_S9_ifPKiSB_iPKfiiiSD_SD_iiiii)
        /*32fc*/ 	.word	0x00000000


	//----- nvinfo : EIATTR_MIN_STACK_SIZE
	.align		4
.L_2223:
        /*3300*/ 	.byte	0x04, 0x12
        /*3302*/ 	.short	(.L_2225 - .L_2224)
	.align		4
.L_2224:
        /*3304*/ 	.word	index@(_ZN4vllm25paged_attention_v2_kernelIthLi32ELi32ELi128ELNS_18Fp8KVCacheDataTypeE2ELb0ELi512EEEvPfS2_PT_PKS3_PKT0_S9_ifPKiSB_iPKfiiiSD_SD_iiiii)
        /*3308*/ 	.word	0x00000000


	//----- nvinfo : EIATTR_MIN_STACK_SIZE
	.align		4
.L_2225:
        /*330c*/ 	.byte	0x04, 0x12
        /*330e*/ 	.short	(.L_2227 - .L_2226)
	.align		4
.L_2226:
        /*3310*/ 	.word	index@(_ZN4vllm25paged_attention_v2_kernelIthLi256ELi32ELi128ELNS_18Fp8KVCacheDataTypeE2ELb1ELi512EEEvPfS2_PT_PKS3_PKT0_S9_ifPKiSB_iPKfiiiSD_SD_iiiii)
        /*3314*/ 	.word	0x00000000


	//----- nvinfo : EIATTR_MIN_STACK_SIZE
	.align		4
.L_2227:
        /*3318*/ 	.byte	0x04, 0x12
        /*331a*/ 	.short	(.L_2229 - .L_2228)
	.align		4
.L_2228:
        /*331c*/ 	.word	index@(_ZN4vllm25paged_attention_v2_kernelIthLi192ELi32ELi128ELNS_18Fp8KVCacheDataTypeE2ELb1ELi512EEEvPfS2_PT_PKS3_PKT0_S9_ifPKiSB_iPKfiiiSD_SD_iiiii)
        /*3320*/ 	.word	0x00000000


	//----- nvinfo : EIATTR_MIN_STACK_SIZE
	.align		4
.L_2229:
        /*3324*/ 	.byte	0x04, 0x12
        /*3326*/ 	.short	(.L_2231 - .L_2230)
	.align		4
.L_2230:
        /*3328*/ 	.word	index@(_ZN4vllm25paged_attention_v2_kernelIthLi128ELi32ELi128ELNS_18Fp8KVCacheDataTypeE2ELb1ELi512EEEvPfS2_PT_PKS3_PKT0_S9_ifPKiSB_iPKfiiiSD_SD_iiiii)
        /*332c*/ 	.word	0x00000000


	//----- nvinfo : EIATTR_MIN_STACK_SIZE
	.align		4
.L_2231:
        /*3330*/ 	.byte	0x04, 0x12
        /*3332*/ 	.short	(.L_2233 - .L_2232)
	.align		4
.L_2232:
        /*3334*/ 	.word	index@(_ZN4vllm25paged_attention_v2_kernelIthLi120ELi32ELi128ELNS_18Fp8KVCacheDataTypeE2ELb1ELi512EEEvPfS2_PT_PKS3_PKT0_S9_ifPKiSB_iPKfiiiSD_SD_iiiii)
        /*3338*/ 	.word	0x00000000


	//----- nvinfo : EIATTR_MIN_STACK_SIZE
	.align		4
.L_2233:
        /*333c*/ 	.byte	0x04, 0x12
        /*333e*/ 	.short	(.L_2235 - .L_2234)
	.align		4
.L_2234:
        /*3340*/ 	.word	index@(_ZN4vllm25paged_attention_v2_kernelIthLi112ELi32ELi128ELNS_18Fp8KVCacheDataTypeE2ELb1ELi512EEEvPfS2_PT_PKS3_PKT0_S9_ifPKiSB_iPKfiiiSD_SD_iiiii)
        /*3344*/ 	.word	0x00000000


	//----- nvinfo : EIATTR_MIN_STACK_SIZE
	.align		4
.L_2235:
        /*3348*/ 	.byte	0x04, 0x12
        /*334a*/ 	.short	(.L_2237 - .L_2236)
	.align		4
.L_2236:
        /*334c*/ 	.word	index@(_ZN4vllm25paged_attention_v2_kernelIthLi96ELi32ELi128ELNS_18Fp8KVCacheDataTypeE2ELb1ELi512EEEvPfS2_PT_PKS3_PKT0_S9_ifPKiSB_iPKfiiiSD_SD_iiiii)
        /*3350*/ 	.word	0x00000000


	//----- nvinfo : EIATTR_MIN_STACK_SIZE
	.align		4
.L_2237:
        /*3354*/ 	.byte	0x04, 0x12
        /*3356*/ 	.short	(.L_2239 - .L_2238)
	.align		4
.L_2238:
        /*3358*/ 	.word	index@(_ZN4vllm25paged_attention_v2_kernelIthLi80ELi32ELi128ELNS_18Fp8KVCacheDataTypeE2ELb1ELi512EEEvPfS2_PT_PKS3_PKT0_S9_ifPKiSB_iPKfiiiSD_SD_iiiii)
        /*335c*/ 	.word	0x00000000


	//----- nvinfo : EIATTR_MIN_STACK_SIZE
	.align		4
.L_2239:
        /*3360*/ 	.byte	0x04, 0x12
        /*3362*/ 	.short	(.L_2241 - .L_2240)
	.align		4
.L_2240:
        /*3364*/ 	.word	index@(_ZN4vllm25paged_attention_v2_kernelIthLi64ELi32ELi128ELNS_18Fp8KVCacheDataTypeE2ELb1ELi512EEEvPfS2_PT_PKS3_PKT0_S9_ifPKiSB_iPKfiiiSD_SD_iiiii)
        /*3368*/ 	.word	0x00000000


	//----- nvinfo : EIATTR_MIN_STACK_SIZE
	.align		4
.L_2241:
        /*336c*/ 	.byte	0x04, 0x12
        /*336e*/ 	.short	(.L_2243 - .L_2242)
	.align		4
.L_2242:
        /*3370*/ 	.word	index@(_ZN4vllm25paged_attention_v2_kernelIthLi32ELi32ELi128ELNS_18Fp8KVCacheDataTypeE2ELb1ELi512EEEvPfS2_PT_PKS3_PKT0_S9_ifPKiSB_iPKfiiiSD_SD_iiiii)
        /*3374*/ 	.word	0x00000000


	//----- nvinfo : EIATTR_MIN_STACK_SIZE
	.align		4
.L_2243:
        /*3378*/ 	.byte	0x04, 0x12
        /*337a*/ 	.short	(.L_2245 - .L_2244)
	.align		4
.L_2244:
        /*337c*/ 	.word	index@(_ZN4vllm25paged_attention_v2_kernelIthLi256ELi16ELi128ELNS_18Fp8KVCacheDataTypeE2ELb0ELi512EEEvPfS2_PT_PKS3_PKT0_S9_ifPKiSB_iPKfiiiSD_SD_iiiii)
        /*3380*/ 	.word	0x00000000


	//----- nvinfo : EIATTR_MIN_STACK_SIZE
	.align		4
.L_2245:
        /*3384*/ 	.byte	0x04, 0x12
        /*3386*/ 	.short	(.L_2247 - .L_2246)
	.align		4
.L_2246:
        /*3388*/ 	.word	index@(_ZN4vllm25paged_attention_v2_kernelIthLi192ELi16ELi128ELNS_18Fp8KVCacheDataTypeE2ELb0ELi512EEEvPfS2_PT_PKS3_PKT0_S9_ifPKiSB_iPKfiiiSD_SD_iiiii)
        /*338c*/ 	.word	0x00000000


	//----- nvinfo : EIATTR_MIN_STACK_SIZE
	.align		4
.L_2247:
        /*3390*/ 	.byte	0x04, 0x12
        /*3392*/ 	.short	(.L_2249 - .L_2248)
	.align		4
.L_2248:
        /*3394*/ 	.word	index@(_ZN4vllm25paged_attention_v2_kernelIthLi128ELi16ELi128ELNS_18Fp8KVCacheDataTypeE2ELb0ELi512EEEvPfS2_PT_PKS3_PKT0_S9_ifPKiSB_iPKfiiiSD_SD_iiiii)
        /*3398*/ 	.word	0x00000000


	//----- nvinfo : EIATTR_MIN_STACK_SIZE
	.align		4
.L_2249:
        /*339c*/ 	.byte	0x04, 0x12
        /*339e*/ 	.short	(.L_2251 - .L_2250)
	.align		4
.L_2250:
        /*33a0*/ 	.word	index@(_ZN4vllm25paged_attention_v2_kernelIthLi120ELi16ELi128ELNS_18Fp8KVCacheDataTypeE2ELb0ELi512EEEvPfS2_PT_PKS3_PKT0_S9_ifPKiSB_iPKfiiiSD_SD_iiiii)
        /*33a4*/ 	.word	0x00000000


	//----- nvinfo : EIATTR_MIN_STACK_SIZE
	.align		4
.L_2251:
        /*33a8*/ 	.byte	0x04, 0x12
        /*33aa*/ 	.short	(.L_2253 - .L_2252)
	.align		4
.L_2252:
        /*33ac*/ 	.word	index@(_ZN4vllm25paged_attention_v2_kernelIthLi112ELi16ELi128ELNS_18Fp8KVCacheDataTypeE2ELb0ELi512EEEvPfS2_PT_PKS3_PKT0_S9_ifPKiSB_iPKfiiiSD_SD_iiiii)
        /*33b0*/ 	.word	0x00000000


	//----- nvinfo : EIATTR_MIN_STACK_SIZE
	.align		4
.L_2253:
        /*33b4*/ 	.byte	0x04, 0x12
        /*33b6*/ 	.short	(.L_2255 - .L_2254)
	.align		4
.L_2254:
        /*33b8*/ 	.word	index@(_ZN4vllm25paged_attention_v2_kernelIthLi96ELi16ELi128ELNS_18Fp8KVCacheDataTypeE2ELb0ELi512EEEvPfS2_PT_PKS3_PKT0_S9_ifPKiSB_iPKfiiiSD_SD_iiiii)
        /*33bc*/ 	.word	0x00000000


	//----- nvinfo : EIATTR_MIN_STACK_SIZE
	.align		4
.L_2255:
        /*33c0*/ 	.byte	0x04, 0x12
        /*33c2*/ 	.short	(.L_2257 - .L_2256)
	.align		4
.L_2256:
        /*33c4*/ 	.word	index@(_ZN4vllm25paged_attention_v2_kernelIthLi80ELi16ELi128ELNS_18Fp8KVCacheDataTypeE2ELb0ELi512EEEvPfS2_PT_PKS3_PKT0_S9_ifPKiSB_iPKfiiiSD_SD_iiiii)
        /*33c8*/ 	.word	0x00000000


	//----- nvinfo : EIATTR_MIN_STACK_SIZE
	.align		4
.L_2257:
        /*33cc*/ 	.byte	0x04, 0x12
        /*33ce*/ 	.short	(.L_2259 - .L_2258)
	.align		4
.L_2258:
        /*33d0*/ 	.word	index@(_ZN4vllm25paged_attention_v2_kernelIthLi64ELi16ELi128ELNS_18Fp8KVCacheDataTypeE2ELb0ELi512EEEvPfS2_PT_PKS3_PKT0_S9_ifPKiSB_iPKfiiiSD_SD_iiiii)
        /*33d4*/ 	.word	0x00000000


	//----- nvinfo : EIATTR_MIN_STACK_SIZE
	.align		4
.L_2259:
        /*33d8*/ 	.byte	0x04, 0x12
        /*33da*/ 	.short	(.L_2261 - .L_2260)
	.align		4
.L_2260:
        /*33dc*/ 	.word	index@(_ZN4vllm25paged_attention_v2_kernelIthLi32ELi16ELi128ELNS_18Fp8KVCacheDataTypeE2ELb0ELi512EEEvPfS2_PT_PKS3_PKT0_S9_ifPKiSB_iPKfiiiSD_SD_iiiii)
        /*33e0*/ 	.word	0x00000000


	//----- nvinfo : EIATTR_MIN_STACK_SIZE
	.align		4
.L_2261:
        /*33e4*/ 	.byte	0x04, 0x12
        /*33e6*/ 	.short	(.L_2263 - .L_2262)
	.align		4
.L_2262:
        /*33e8*/ 	.word	index@(_ZN4vllm25paged_attention_v2_kernelIthLi256ELi16ELi128ELNS_18Fp8KVCacheDataTypeE2ELb1ELi512EEEvPfS2_PT_PKS3_PKT0_S9_ifPKiSB_iPKfiiiSD_SD_iiiii)
        /*33ec*/ 	.word	0x00000000


	//----- nvinfo : EIATTR_MIN_STACK_SIZE
	.align		4
.L_2263:
        /*33f0*/ 	.byte	0x04, 0x12
        /*33f2*/ 	.short	(.L_2265 - .L_2264)
	.align		4
.L_2264:
        /*33f4*/ 	.word	index@(_ZN4vllm25paged_attention_v2_kernelIthLi192ELi16ELi128ELNS_18Fp8KVCacheDataTypeE2ELb1ELi512EEEvPfS2_PT_PKS3_PKT0_S9_ifPKiSB_iPKfiiiSD_SD_iiiii)
        /*33f8*/ 	.word	0x00000000


	//----- nvinfo : EIATTR_MIN_STACK_SIZE
	.align		4
.L_2265:
        /*33fc*/ 	.byte	0x04, 0x12
        /*33fe*/ 	.short	(.L_2267 - .L_2266)
	.align		4
.L_2266:
        /*3400*/ 	.word	index@(_ZN4vllm25paged_attention_v2_kernelIthLi128ELi16ELi128ELNS_18Fp8KVCacheDataTypeE2ELb1ELi512EEEvPfS2_PT_PKS3_PKT0_S9_ifPKiSB_iPKfiiiSD_SD_iiiii)
        /*3404*/ 	.word	0x00000000


	//----- nvinfo : EIATTR_MIN_STACK_SIZE
	.align		4
.L_2267:
        /*3408*/ 	.byte	0x04, 0x12
        /*340a*/ 	.short	(.L_2269 - .L_2268)
	.align		4
.L_2268:
        /*340c*/ 	.word	index@(_ZN4vllm25paged_attention_v2_kernelIthLi120ELi16ELi128ELNS_18Fp8KVCacheDataTypeE2ELb1ELi512EEEvPfS2_PT_PKS3_PKT0_S9_ifPKiSB_iPKfiiiSD_SD_iiiii)
        /*3410*/ 	.word	0x00000000


	//----- nvinfo : EIATTR_MIN_STACK_SIZE
	.align		4
.L_2269:
        /*3414*/ 	.byte	0x04, 0x12
        /*3416*/ 	.short	(.L_2271 - .L_2270)
	.align		4
.L_2270:
        /*3418*/ 	.word	index@(_ZN4vllm25paged_attention_v2_kernelIthLi112ELi16ELi128ELNS_18Fp8KVCacheDataTypeE2ELb1ELi512EEEvPfS2_PT_PKS3_PKT0_S9_ifPKiSB_iPKfiiiSD_SD_iiiii)
        /*341c*/ 	.word	0x00000000


	//----- nvinfo : EIATTR_MIN_STACK_SIZE
	.align		4
.L_2271:
        /*3420*/ 	.byte	0x04, 0x12
        /*3422*/ 	.short	(.L_2273 - .L_2272)
	.align		4
.L_2272:
        /*3424*/ 	.word	index@(_ZN4vllm25paged_attention_v2_kernelIthLi96ELi16ELi128ELNS_18Fp8KVCacheDataTypeE2ELb1ELi512EEEvPfS2_PT_PKS3_PKT0_S9_ifPKiSB_iPKfiiiSD_SD_iiiii)
        /*3428*/ 	.word	0x00000000


	//----- nvinfo : EIATTR_MIN_STACK_SIZE
	.align		4
.L_2273:
        /*342c*/ 	.byte	0x04, 0x12
        /*342e*/ 	.short	(.L_2275 - .L_2274)
	.align		4
.L_2274:
        /*3430*/ 	.word	index@(_ZN4vllm25paged_attention_v2_kernelIthLi80ELi16ELi128ELNS_18Fp8KVCacheDataTypeE2ELb1ELi512EEEvPfS2_PT_PKS3_PKT0_S9_ifPKiSB_iPKfiiiSD_SD_iiiii)
        /*3434*/ 	.word	0x00000000


	//----- nvinfo : EIATTR_MIN_STACK_SIZE
	.align		4
.L_2275:
        /*3438*/ 	.byte	0x04, 0x12
        /*343a*/ 	.short	(.L_2277 - .L_2276)
	.align		4
.L_2276:
        /*343c*/ 	.word	index@(_ZN4vllm25paged_attention_v2_kernelIthLi64ELi16ELi128ELNS_18Fp8KVCacheDataTypeE2ELb1ELi512EEEvPfS2_PT_PKS3_PKT0_S9_ifPKiSB_iPKfiiiSD_SD_iiiii)
        /*3440*/ 	.word	0x00000000


	//----- nvinfo : EIATTR_MIN_STACK_SIZE
	.align		4
.L_2277:
        /*3444*/ 	.byte	0x04, 0x12
        /*3446*/ 	.short	(.L_2279 - .L_2278)
	.align		4
.L_2278:
        /*3448*/ 	.word	index@(_ZN4vllm25paged_attention_v2_kernelIthLi32ELi16ELi128ELNS_18Fp8KVCacheDataTypeE2ELb1ELi512EEEvPfS2_PT_PKS3_PKT0_S9_ifPKiSB_iPKfiiiSD_SD_iiiii)
        /*344c*/ 	.word	0x00000000


	//----- nvinfo : EIATTR_MIN_STACK_SIZE
	.align		4
.L_2279:
        /*3450*/ 	.byte	0x04, 0x12
        /*3452*/ 	.short	(.L_2281 - .L_2280)
	.align		4
.L_2280:
        /*3454*/ 	.word	index@(_ZN4vllm25paged_attention_v2_kernelIthLi256ELi8ELi128ELNS_18Fp8KVCacheDataTypeE2ELb0ELi512EEEvPfS2_PT_PKS3_PKT0_S9_ifPKiSB_iPKfiiiSD_SD_iiiii)
        /*3458*/ 	.word	0x00000000


	//----- nvinfo : EIATTR_MIN_STACK_SIZE
	.align		4
.L_2281:
        /*345c*/ 	.byte	0x04, 0x12
        /*345e*/ 	.short	(.L_2283 - .L_2282)
	.align		4
.L_2282:
        /*3460*/ 	.word	index@(_ZN4vllm25paged_attention_v2_kernelIthLi192ELi8ELi128ELNS_18Fp8KVCacheDataTypeE2ELb0ELi512EEEvPfS2_PT_PKS3_PKT0_S9_ifPKiSB_iPKfiiiSD_SD_iiiii)
        /*3464*/ 	.word	0x00000000


	//----- nvinfo : EIATTR_MIN_STACK_SIZE
	.align		4
.L_2283:
        /*3468*/ 	.byte	0x04, 0x12
        /*346a*/ 	.short	(.L_2285 - .L_2284)
	.align		4
.L_2284:
        /*346c*/ 	.word	index@(_ZN4vllm25paged_attention_v2_kernelIthLi128ELi8ELi128ELNS_18Fp8KVCacheDataTypeE2ELb0ELi512EEEvPfS2_PT_PKS3_PKT0_S9_ifPKiSB_iPKfiiiSD_SD_iiiii)
        /*3470*/ 	.word	0x00000000


	//----- nvinfo : EIATTR_MIN_STACK_SIZE
	.align		4
.L_2285:
        /*3474*/ 	.byte	0x04, 0x12
        /*3476*/ 	.short	(.L_2287 - .L_2286)
	.align		4
.L_2286:
        /*3478*/ 	.word	index@(_ZN4vllm25paged_attention_v2_kernelIthLi120ELi8ELi128ELNS_18Fp8KVCacheDataTypeE2ELb0ELi512EEEvPfS2_PT_PKS3_PKT0_S9_ifPKiSB_iPKfiiiSD_SD_iiiii)
        /*347c*/ 	.word	0x00000000


	//----- nvinfo : EIATTR_MIN_STACK_SIZE
	.align		4
.L_2287:
        /*3480*/ 	.byte	0x04, 0x12
        /*3482*/ 	.short	(.L_2289 - .L_2288)
	.align		4
.L_2288:
        /*3484*/ 	.word	index@(_ZN4vllm25paged_attention_v2_kernelIthLi112ELi8ELi128ELNS_18Fp8KVCacheDataTypeE2ELb0ELi512EEEvPfS2_PT_PKS3_PKT0_S9_ifPKiSB_iPKfiiiSD_SD_iiiii)
        /*3488*/ 	.word	0x00000000


	//----- nvinfo : EIATTR_MIN_STACK_SIZE
	.align		4
.L_2289:
        /*348c*/ 	.byte	0x04, 0x12
        /*348e*/ 	.short	(.L_2291 - .L_2290)
	.align		4
.L_2290:
        /*3490*/ 	.word	index@(_ZN4vllm25paged_attention_v2_kernelIthLi96ELi8ELi128ELNS_18Fp8KVCacheDataTypeE2ELb0ELi512EEEvPfS2_PT_PKS3_PKT0_S9_ifPKiSB_iPKfiiiSD_SD_iiiii)
        /*3494*/ 	.word	0x00000000


	//----- nvinfo : EIATTR_MIN_STACK_SIZE
	.align		4
.L_2291:
        /*3498*/ 	.byte	0x04, 0x12
        /*349a*/ 	.short	(.L_2293 - .L_2292)
	.align		4
.L_2292:
        /*349c*/ 	.word	index@(_ZN4vllm25paged_attention_v2_kernelIthLi80ELi8ELi128ELNS_18Fp8KVCacheDataTypeE2ELb0ELi512EEEvPfS2_PT_PKS3_PKT0_S9_ifPKiSB_iPKfiiiSD_SD_iiiii)
        /*34a0*/ 	.word	0x00000000


	//----- nvinfo : EIATTR_MIN_STACK_SIZE
	.align		4
.L_2293:
        /*34a4*/ 	.byte	0x04, 0x12
        /*34a6*/ 	.short	(.L_2295 - .L_2294)
	.align		4
.L_2294:
        /*34a8*/ 	.word	index@(_ZN4vllm25paged_attention_v2_kernelIthLi64ELi8ELi128ELNS_18Fp8KVCacheDataTypeE2ELb0ELi512EEEvPfS2_PT_PKS3_PKT0_S9_ifPKiSB_iPKfiiiSD_SD_iiiii)
        /*34ac*/ 	.word	0x00000000


	//----- nvinfo : EIATTR_MIN_STACK_SIZE
	.align		4
.L_2295:
        /*34b0*/ 	.byte	0x04, 0x12
        /*34b2*/ 	.short	(.L_2297 - .L_2296)
	.align		4
.L_2296:
        /*34b4*/ 	.word	index@(_ZN4vllm25paged_attention_v2_kernelIthLi32ELi8ELi128ELNS_18Fp8KVCacheDataTypeE2ELb0ELi512EEEvPfS2_PT_PKS3_PKT0_S9_ifPKiSB_iPKfiiiSD_SD_iiiii)
        /*34b8*/ 	.word	0x00000000


	//----- nvinfo : EIATTR_MIN_STACK_SIZE
	.align		4
.L_2297:
        /*34bc*/ 	.byte	0x04, 0x12
        /*34be*/ 	.short	(.L_2299 - .L_2298)
	.align		4
.L_2298:
        /*34c0*/ 	.word	index@(_ZN4vllm25paged_attention_v2_kernelIthLi256ELi8ELi128ELNS_18Fp8KVCacheDataTypeE2ELb1ELi512EEEvPfS2_PT_PKS3_PKT0_S9_ifPKiSB_iPKfiiiSD_SD_iiiii)
        /*34c4*/ 	.word	0x00000000


	//----- nvinfo : EIATTR_MIN_STACK_SIZE
	.align		4
.L_2299:
        /*34c8*/ 	.byte	0x04, 0x12
        /*34ca*/ 	.short	(.L_2301 - .L_2300)
	.align		4
.L_2300:
        /*34cc*/ 	.word	index@(_ZN4vllm25paged_attention_v2_kernelIthLi192ELi8ELi128ELNS_18Fp8KVCacheDataTypeE2ELb1ELi512EEEvPfS2_PT_PKS3_PKT0_S9_ifPKiSB_iPKfiiiSD_SD_iiiii)
        /*34d0*/ 	.word	0x00000000


	//----- nvinfo : EIATTR_MIN_STACK_SIZE
	.align		4
.L_2301:
        /*34d4*/ 	.byte	0x04, 0x12
        /*34d6*/ 	.short	(.L_2303 - .L_2302)
	.align		4
.L_2302:
        /*34d8*/ 	.word	index@(_ZN4vllm25paged_attention_v2_kernelIthLi128ELi8ELi128ELNS_18Fp8KVCacheDataTypeE2ELb1ELi512EEEvPfS2_PT_PKS3_PKT0_S9_ifPKiSB_iPKfiiiSD_SD_iiiii)
        /*34dc*/ 	.word	0x00000000


	//----- nvinfo : EIATTR_MIN_STACK_SIZE
	.align		4
.L_2303:
        /*34e0*/ 	.byte	0x04, 0x12
        /*34e2*/ 	.short	(.L_2305 - .L_2304)
	.align		4
.L_2304:
        /*34e4*/ 	.word	index@(_ZN4vllm25paged_attention_v2_kernelIthLi120ELi8ELi128ELNS_18Fp8KVCacheDataTypeE2ELb1ELi512EEEvPfS2_PT_PKS3_PKT0_S9_ifPKiSB_iPKfiiiSD_SD_iiiii)
        /*34e8*/ 	.word	0x00000000


	//----- nvinfo : EIATTR_MIN_STACK_SIZE
	.align		4
.L_2305:
        /*34ec*/ 	.byte	0x04, 0x12
        /*34ee*/ 	.short	(.L_2307 - .L_2306)
	.align		4
.L_2306:
        /*34f0*/ 	.word	index@(_ZN4vllm25paged_attention_v2_kernelIthLi112ELi8ELi128ELNS_18Fp8KVCacheDataTypeE2ELb1ELi512EEEvPfS2_PT_PKS3_PKT0_S9_ifPKiSB_iPKfiiiSD_SD_iiiii)
        /*34f4*/ 	.word	0x00000000


	//----- nvinfo : EIATTR_MIN_STACK_SIZE
	.align		4
.L_2307:
        /*34f8*/ 	.byte	0x04, 0x12
        /*34fa*/ 	.short	(.L_2309 - .L_2308)
	.align		4
.L_2308:
        /*34fc*/ 	.word	index@(_ZN4vllm25paged_attention_v2_kernelIthLi96ELi8ELi128ELNS_18Fp8KVCacheDataTypeE2ELb1ELi512EEEvPfS2_PT_PKS3_PKT0_S9_ifPKiSB_iPKfiiiSD_SD_iiiii)
        /*3500*/ 	.word	0x00000000


	//----- nvinfo : EIATTR_MIN_STACK_SIZE
	.align		4
.L_2309:
        /*3504*/ 	.byte	0x04, 0x12
        /*3506*/ 	.short	(.L_2311 - .L_2310)
	.align		4
.L_2310:
        /*3508*/ 	.word	index@(_ZN4vllm25paged_attention_v2_kernelIthLi80ELi8ELi128ELNS_18Fp8KVCacheDataTypeE2ELb1ELi512EEEvPfS2_PT_PKS3_PKT0_S9_ifPKiSB_iPKfiiiSD_SD_iiiii)
        /*350c*/ 	.word	0x00000000


	//----- nvinfo : EIATTR_MIN_STACK_SIZE
	.align		4
.L_2311:
        /*3510*/ 	.byte	0x04, 0x12
        /*3512*/ 	.short	(.L_2313 - .L_2312)
	.align		4
.L_2312:
        /*3514*/ 	.word	index@(_ZN4vllm25paged_attention_v2_kernelIthLi64ELi8ELi128ELNS_18Fp8KVCacheDataTypeE2ELb1ELi512EEEvPfS2_PT_PKS3_PKT0_S9_ifPKiSB_iPKfiiiSD_SD_iiiii)
        /*3518*/ 	.word	0x00000000


	//----- nvinfo : EIATTR_MIN_STACK_SIZE
	.align		4
.L_2313:
        /*351c*/ 	.byte	0x04, 0x12
        /*351e*/ 	.short	(.L_2315 - .L_2314)
	.align		4
.L_2314:
        /*3520*/ 	.word	index@(_ZN4vllm25paged_attention_v2_kernelIthLi32ELi8ELi128ELNS_18Fp8KVCacheDataTypeE2ELb1ELi512EEEvPfS2_PT_PKS3_PKT0_S9_ifPKiSB_iPKfiiiSD_SD_iiiii)
        /*3524*/ 	.word	0x00000000


	//----- nvinfo : EIATTR_MIN_STACK_SIZE
	.align		4
.L_2315:
        /*3528*/ 	.byte	0x04, 0x12
        /*352a*/ 	.short	(.L_2317 - .L_2316)
	.align		4
.L_2316:
        /*352c*/ 	.word	index@(_ZN4vllm25paged_attention_v2_kernelIfhLi256ELi32ELi128ELNS_18Fp8KVCacheDataTypeE2ELb0ELi512EEEvPfS2_PT_PKS3_PKT0_S9_ifPKiSB_iPKfiiiSD_SD_iiiii)
        /*3530*/ 	.word	0x00000000


	//----- nvinfo : EIATTR_MIN_STACK_SIZE
	.align		4
.L_2317:
        /*3534*/ 	.byte	0x04, 0x12
        /*3536*/ 	.short	(.L_2319 - .L_2318)
	.align		4
.L_2318:
        /*3538*/ 	.word	index@(_ZN4vllm25paged_attention_v2_kernelIfhLi192ELi32ELi128ELNS_18Fp8KVCacheDataTypeE2ELb0ELi512EEEvPfS2_PT_PKS3_PKT0_S9_ifPKiSB_iPKfiiiSD_SD_iiiii)
        /*353c*/ 	.word	0x00000000


	//----- nvinfo : EIATTR_MIN_STACK_SIZE
	.align		4
.L_2319:
        /*3540*/ 	.byte	0x04, 0x12
        /*3542*/ 	.short	(.L_2321 - .L_2320)
	.align		4
.L_2320:
        /*3544*/ 	.word	index@(_ZN4vllm25paged_attention_v2_kernelIfhLi128ELi32ELi128ELNS_18Fp8KVCacheDataTypeE2ELb0ELi512EEEvPfS2_PT_PKS3_PKT0_S9_ifPKiSB_iPKfiiiSD_SD_iiiii)
        /*3548*/ 	.word	0x00000000


	//----- nvinfo : EIATTR_MIN_STACK_SIZE
	.align		4
.L_2321:
        /*354c*/ 	.byte	0x04, 0x12
        /*354e*/ 	.short	(.L_2323 - .L_2322)
	.align		4
.L_2322:
        /*3550*/ 	.word	index@(_ZN4vllm25paged_attention_v2_kernelIfhLi120ELi32ELi128ELNS_18Fp8KVCacheDataTypeE2ELb0ELi512EEEvPfS2_PT_PKS3_PKT0_S9_ifPKiSB_iPKfiiiSD_SD_iiiii)
        /*3554*/ 	.word	0x00000000


	//----- nvinfo : EIATTR_MIN_STACK_SIZE
	.align		4
.L_2323:
        /*3558*/ 	.byte	0x04, 0x12
        /*355a*/ 	.short	(.L_2325 - .L_2324)
	.align		4
.L_2324:
        /*355c*/ 	.word	index@(_ZN4vllm25paged_attention_v2_kernelIfhLi112ELi32ELi128ELNS_18Fp8KVCacheDataTypeE2ELb0ELi512EEEvPfS2_PT_PKS3_PKT0_S9_ifPKiSB_iPKfiiiSD_SD_iiiii)
        /*3560*/ 	.word	0x00000000


	//----- nvinfo : EIATTR_MIN_STACK_SIZE
	.align		4
.L_2325:
        /*3564*/ 	.byte	0x04, 0x12
        /*3566*/ 	.short	(.L_2327 - .L_2326)
	.align		4
.L_2326:
        /*3568*/ 	.word	index@(_ZN4vllm25paged_attention_v2_kernelIfhLi96ELi32ELi128ELNS_18Fp8KVCacheDataTypeE2ELb0ELi512EEEvPfS2_PT_PKS3_PKT0_S9_ifPKiSB_iPKfiiiSD_SD_iiiii)
        /*356c*/ 	.word	0x00000000


	//----- nvinfo : EIATTR_MIN_STACK_SIZE
	.align		4
.L_2327:
        /*3570*/ 	.byte	0x04, 0x12
        /*3572*/ 	.short	(.L_2329 - .L_2328)
	.align		4
.L_2328:
        /*3574*/ 	.word	index@(_ZN4vllm25paged_attention_v2_kernelIfhLi80ELi32ELi128ELNS_18Fp8KVCacheDataTypeE2ELb0ELi512EEEvPfS2_PT_PKS3_PKT0_S9_ifPKiSB_iPKfiiiSD_SD_iiiii)
        /*3578*/ 	.word	0x00000000


	//----- nvinfo : EIATTR_MIN_STACK_SIZE
	.align		4
.L_2329:
        /*357c*/ 	.byte	0x04, 0x12
        /*357e*/ 	.short	(.L_2331 - .L_2330)
	.align		4
.L_2330:
        /*3580*/ 	.word	index@(_ZN4vllm25paged_attention_v2_kernelIfhLi64ELi32ELi128ELNS_18Fp8KVCacheDataTypeE2ELb0ELi512EEEvPfS2_PT_PKS3_PKT0_S9_ifPKiSB_iPKfiiiSD_SD_iiiii)
        /*3584*/ 	.word	0x00000000


	//----- nvinfo : EIATTR_MIN_STACK_SIZE
	.align		4
.L_2331:
        /*3588*/ 	.byte	0x04, 0x12
        /*358a*/ 	.short	(.L_2333 - .L_2332)
	.align		4
.L_2332:
        /*358c*/ 	.word	index@(_ZN4vllm25paged_attention_v2_kernelIfhLi32ELi32ELi128ELNS_18Fp8KVCacheDataTypeE2ELb0ELi512EEEvPfS2_PT_PKS3_PKT0_S9_ifPKiSB_iPKfiiiSD_SD_iiiii)
        /*3590*/ 	.word	0x00000000


	//----- nvinfo : EIATTR_MIN_STACK_SIZE
	.align		4
.L_2333:
        /*3594*/ 	.byte	0x04, 0x12
        /*3596*/ 	.short	(.L_2335 - .L_2334)
	.align		4
.L_2334:
        /*3598*/ 	.word	index@(_ZN4vllm25paged_attention_v2_kernelIfhLi256ELi32ELi128ELNS_18Fp8KVCacheDataTypeE2ELb1ELi512EEEvPfS2_PT_PKS3_PKT0_S9_ifPKiSB_iPKfiiiSD_SD_iiiii)
        /*359c*/ 	.word	0x00000000


	//----- nvinfo : EIATTR_MIN_STACK_SIZE
	.align		4
.L_2335:
        /*35a0*/ 	.byte	0x04, 0x12
        /*35a2*/ 	.short	(.L_2337 - .L_2336)
	.align		4
.L_2336:
        /*35a4*/ 	.word	index@(_ZN4vllm25paged_attention_v2_kernelIfhLi192ELi32ELi128ELNS_18Fp8KVCacheDataTypeE2ELb1ELi512EEEvPfS2_PT_PKS3_PKT0_S9_ifPKiSB_iPKfiiiSD_SD_iiiii)
        /*35a8*/ 	.word	0x00000000


	//----- nvinfo : EIATTR_MIN_STACK_SIZE
	.align		4
.L_2337:
        /*35ac*/ 	.byte	0x04, 0x12
        /*35ae*/ 	.short	(.L_2339 - .L_2338)
	.align		4
.L_2338:
        /*35b0*/ 	.word	index@(_ZN4vllm25paged_attention_v2_kernelIfhLi128ELi32ELi128ELNS_18Fp8KVCacheDataTypeE2ELb1ELi512EEEvPfS2_PT_PKS3_PKT0_S9_ifPKiSB_iPKfiiiSD_SD_iiiii)
        /*35b4*/ 	.word	0x00000000


	//----- nvinfo : EIATTR_MIN_STACK_SIZE
	.align		4
.L_2339:
        /*35b8*/ 	.byte	0x04, 0x12
        /*35ba*/ 	.short	(.L_2341 - .L_2340)
	.align		4
.L_2340:
        /*35bc*/ 	.word	index@(_ZN4vllm25paged_attention_v2_kernelIfhLi120ELi32ELi128ELNS_18Fp8KVCacheDataTypeE2ELb1ELi512EEEvPfS2_PT_PKS3_PKT0_S9_ifPKiSB_iPKfiiiSD_SD_iiiii)
        /*35c0*/ 	.word	0x00000000


	//----- nvinfo : EIATTR_MIN_STACK_SIZE
	.align		4
.L_2341:
        /*35c4*/ 	.byte	0x04, 0x12
        /*35c6*/ 	.short	(.L_2343 - .L_2342)
	.align		4
.L_2342:
        /*35c8*/ 	.word	index@(_ZN4vllm25paged_attention_v2_kernelIfhLi112ELi32ELi128ELNS_18Fp8KVCacheDataTypeE2ELb1ELi512EEEvPfS2_PT_PKS3_PKT0_S9_ifPKiSB_iPKfiiiSD_SD_iiiii)
        /*35cc*/ 	.word	0x00000000


	//----- nvinfo : EIATTR_MIN_STACK_SIZE
	.align		4
.L_2343:
        /*35d0*/ 	.byte	0x04, 0x12
        /*35d2*/ 	.short	(.L_2345 - .L_2344)
	.align		4
.L_2344:
        /*35d4*/ 	.word	index@(_ZN4vllm25paged_attention_v2_kernelIfhLi96ELi32ELi128ELNS_18Fp8KVCacheDataTypeE2ELb1ELi512EEEvPfS2_PT_PKS3_PKT0_S9_ifPKiSB_iPKfiiiSD_SD_iiiii)
        /*35d8*/ 	.word	0x00000000


	//----- nvinfo : EIATTR_MIN_STACK_SIZE
	.align		4
.L_2345:
        /*35dc*/ 	.byte	0x04, 0x12
        /*35de*/ 	.short	(.L_2347 - .L_2346)
	.align		4
.L_2346:
        /*35e0*/ 	.word	index@(_ZN4vllm25paged_attention_v2_kernelIfhLi80ELi32ELi128ELNS_18Fp8KVCacheDataTypeE2ELb1ELi512EEEvPfS2_PT_PKS3_PKT0_S9_ifPKiSB_iPKfiiiSD_SD_iiiii)
        /*35e4*/ 	.word	0x00000000


	//----- nvinfo : EIATTR_MIN_STACK_SIZE
	.align		4
.L_2347:
        /*35e8*/ 	.byte	0x04, 0x12
        /*35ea*/ 	.short	(.L_2349 - .L_2348)
	.align		4
.L_2348:
        /*35ec*/ 	.word	index@(_ZN4vllm25paged_attention_v2_kernelIfhLi64ELi32ELi128ELNS_18Fp8KVCacheDataTypeE2ELb1ELi512EEEvPfS2_PT_PKS3_PKT0_S9_ifPKiSB_iPKfiiiSD_SD_iiiii)
        /*35f0*/ 	.word	0x00000000


	//----- nvinfo : EIATTR_MIN_STACK_SIZE
	.align		4
.L_2349:
        /*35f4*/ 	.byte	0x04, 0x12
        /*35f6*/ 	.short	(.L_2351 - .L_2350)
	.align		4
.L_2350:
        /*35f8*/ 	.word	index@(_ZN4vllm25paged_attention_v2_kernelIfhLi32ELi32ELi128ELNS_18Fp8KVCacheDataTypeE2ELb1ELi512EEEvPfS2_PT_PKS3_PKT0_S9_ifPKiSB_iPKfiiiSD_SD_iiiii)
        /*35fc*/ 	.word	0x00000000


	//----- nvinfo : EIATTR_MIN_STACK_SIZE
	.align		4
.L_2351:
        /*3600*/ 	.byte	0x04, 0x12
        /*3602*/ 	.short	(.L_2353 - .L_2352)
	.align		4
.L_2352:
        /*3604*/ 	.word	index@(_ZN4vllm25paged_attention_v2_kernelIfhLi256ELi16ELi128ELNS_18Fp8KVCacheDataTypeE2ELb0ELi512EEEvPfS2_PT_PKS3_PKT0_S9_ifPKiSB_iPKfiiiSD_SD_iiiii)
        /*3608*/ 	.word	0x00000000


	//----- nvinfo : EIATTR_MIN_STACK_SIZE
	.align		4
.L_2353:
        /*360c*/ 	.byte	0x04, 0x12
        /*360e*/ 	.short	(.L_2355 - .L_2354)
	.align		4
.L_2354:
        /*3610*/ 	.word	index@(_ZN4vllm25paged_attention_v2_kernelIfhLi192ELi16ELi128ELNS_18Fp8KVCacheDataTypeE2ELb0ELi512EEEvPfS2_PT_PKS3_PKT0_S9_ifPKiSB_iPKfiiiSD_SD_iiiii)
        /*3614*/ 	.word	0x00000000


	//----- nvinfo : EIATTR_MIN_STACK_SIZE
	.align		4
.L_2355:
        /*3618*/ 	.byte	0x04, 0x12
        /*361a*/ 	.short	(.L_2357 - .L_2356)
	.align		4
.L_2356:
        /*361c*/ 	.word	index@(_ZN4vllm25paged_attention_v2_kernelIfhLi128ELi16ELi128ELNS_18Fp8KVCacheDataTypeE2ELb0ELi512EEEvPfS2_PT_PKS3_PKT0_S9_ifPKiSB_iPKfiiiSD_SD_iiiii)
        /*3620*/ 	.word	0x00000000


	//----- nvinfo : EIATTR_MIN_STACK_SIZE
	.align		4
.L_2357:
        /*3624*/ 	.byte	0x04, 0x12
        /*3626*/ 	.short	(.L_2359 - .L_2358)
	.align		4
.L_2358:
        /*3628*/ 	.word	index@(_ZN4vllm25paged_attention_v2_kernelIfhLi120ELi16ELi128ELNS_18Fp8KVCacheDataTypeE2ELb0ELi512EEEvPfS2_PT_PKS3_PKT0_S9_ifPKiSB_iPKfiiiSD_SD_iiiii)
        /*362c*/ 	.word	0x00000000


	//----- nvinfo : EIATTR_MIN_STACK_SIZE
	.align		4
.L_2359:
        /*3630*/ 	.byte	0x04, 0x12
        /*3632*/ 	.short	(.L_2361 - .L_2360)
	.align		4
.L_2360:
        /*3634*/ 	.word	index@(_ZN4vllm25paged_attention_v2_kernelIfhLi112ELi16ELi128ELNS_18Fp8KVCacheDataTypeE2ELb0ELi512EEEvPfS2_PT_PKS3_PKT0_S9_ifPKiSB_iPKfiiiSD_SD_iiiii)
        /*3638*/ 	.word	0x00000000


	//----- nvinfo : EIATTR_MIN_STACK_SIZE
	.align		4
.L_2361:
        /*363c*/ 	.byte	0x04, 0x12
        /*363e*/ 	.short	(.L_2363 - .L_2362)
	.align		4
.L_2362:
        /*3640*/ 	.word	index@(_ZN4vllm25paged_attention_v2_kernelIfhLi96ELi16ELi128ELNS_18Fp8KVCacheDataTypeE2ELb0ELi512EEEvPfS2_PT_PKS3_PKT0_S9_ifPKiSB_iPKfiiiSD_SD_iiiii)
        /*3644*/ 	.word	0x00000000


	//----- nvinfo : EIATTR_MIN_STACK_SIZE
	.align		4
.L_2363:
        /*3648*/ 	.byte	0x04, 0x12
        /*364a*/ 	.short	(.L_2365 - .L_2364)
	.align		4
.L_2364:
        /*364c*/ 	.word	index@(_ZN4vllm25paged_attention_v2_kernelIfhLi80ELi16ELi128ELNS_18Fp8KVCacheDataTypeE2ELb0ELi512EEEvPfS2_PT_PKS3_PKT0_S9_ifPKiSB_iPKfiiiSD_SD_iiiii)
        /*3650*/ 	.word	0x00000000


	//----- nvinfo : EIATTR_MIN_STACK_SIZE
	.align		4
.L_2365:
        /*3654*/ 	.byte	0x04, 0x12
        /*3656*/ 	.short	(.L_2367 - .L_2366)
	.align		4
.L_2366:
        /*3658*/ 	.word	index@(_ZN4vllm25paged_attention_v2_kernelIfhLi64ELi16ELi128ELNS_18Fp8KVCacheDataTypeE2ELb0ELi512EEEvPfS2_PT_PKS3_PKT0_S9_ifPKiSB_iPKfiiiSD_SD_iiiii)
        /*365c*/ 	.word	0x00000000


	//----- nvinfo : EIATTR_MIN_STACK_SIZE
	.align		4
.L_2367:
        /*3660*/ 	.byte	0x04, 0x12
        /*3662*/ 	.short	(.L_2369 - .L_2368)
	.align		4
.L_2368:
        /*3664*/ 	.word	index@(_ZN4vllm25paged_attention_v2_kernelIfhLi32ELi16ELi128ELNS_18Fp8KVCacheDataTypeE2ELb0ELi512EEEvPfS2_PT_PKS3_PKT0_S9_ifPKiSB_iPKfiiiSD_SD_iiiii)
        /*3668*/ 	.word	0x00000000


	//----- nvinfo : EIATTR_MIN_STACK_SIZE
	.align		4
.L_2369:
        /*366c*/ 	.byte	0x04, 0x12
        /*366e*/ 	.short	(.L_2371 - .L_2370)
	.align		4
.L_2370:
        /*3670*/ 	.word	index@(_ZN4vllm25paged_attention_v2_kernelIfhLi256ELi16ELi128ELNS_18Fp8KVCacheDataTypeE2ELb1ELi512EEEvPfS2_PT_PKS3_PKT0_S9_ifPKiSB_iPKfiiiSD_SD_iiiii)
        /*3674*/ 	.word	0x00000000


	//----- nvinfo : EIATTR_MIN_STACK_SIZE
	.align		4
.L_2371:
        /*3678*/ 	.byte	0x04, 0x12
        /*367a*/ 	.short	(.L_2373 - .L_2372)
	.align		4
.L_2372:
        /*367c*/ 	.word	index@(_ZN4vllm25paged_attention_v2_kernelIfhLi192ELi16ELi128ELNS_18Fp8KVCacheDataTypeE2ELb1ELi512EEEvPfS2_PT_PKS3_PKT0_S9_ifPKiSB_iPKfiiiSD_SD_iiiii)
        /*3680*/ 	.word	0x00000000


	//----- nvinfo : EIATTR_MIN_STACK_SIZE
	.align		4
.L_2373:
        /*3684*/ 	.byte	0x04, 0x12
        /*3686*/ 	.short	(.L_2375 - .L_2374)
	.align		4
.L_2374:
        /*3688*/ 	.word	index@(_ZN4vllm25paged_attention_v2_kernelIfhLi128ELi16ELi128ELNS_18Fp8KVCacheDataTypeE2ELb1ELi512EEEvPfS2_PT_PKS3_PKT0_S9_ifPKiSB_iPKfiiiSD_SD_iiiii)
        /*368c*/ 	.word	0x00000000


	//----- nvinfo : EIATTR_MIN_STACK_SIZE
	.align		4
.L_2375:
        /*3690*/ 	.byte	0x04, 0x12
        /*3692*/ 	.short	(.L_2377 - .L_2376)
	.align		4
.L_2376:
        /*3694*/ 	.word	index@(_ZN4vllm25paged_attention_v2_kernelIfhLi120ELi16ELi128ELNS_18Fp8KVCacheDataTypeE2ELb1ELi512EEEvPfS2_PT_PKS3_PKT0_S9_ifPKiSB_iPKfiiiSD_SD_iiiii)
        /*3698*/ 	.word	0x00000000


	//----- nvinfo : EIATTR_MIN_STACK_SIZE
	.align		4
.L_2377:
        /*369c*/ 	.byte	0x04, 0x12
        /*369e*/ 	.short	(.L_2379 - .L_2378)
	.align		4
.L_2378:
        /*36a0*/ 	.word	index@(_ZN4vllm25paged_attention_v2_kernelIfhLi112ELi16ELi128ELNS_18Fp8KVCacheDataTypeE2ELb1ELi512EEEvPfS2_PT_PKS3_PKT0_S9_ifPKiSB_iPKfiiiSD_SD_iiiii)
        /*36a4*/ 	.word	0x00000000


	//----- nvinfo : EIATTR_MIN_STACK_SIZE
	.align		4
.L_2379:
        /*36a8*/ 	.byte	0x04, 0x12
        /*36aa*/ 	.short	(.L_2381 - .L_2380)
	.align		4
.L_2380:
        /*36ac*/ 	.word	index@(_ZN4vllm25paged_attention_v2_kernelIfhLi96ELi16ELi128ELNS_18Fp8KVCacheDataTypeE2ELb1ELi512EEEvPfS2_PT_PKS3_PKT0_S9_ifPKiSB_iPKfiiiSD_SD_iiiii)
        /*36b0*/ 	.word	0x00000000


	//----- nvinfo : EIATTR_MIN_STACK_SIZE
	.align		4
.L_2381:
        /*36b4*/ 	.byte	0x04, 0x12
        /*36b6*/ 	.short	(.L_2383 - .L_2382)
	.align		4
.L_2382:
        /*36b8*/ 	.word	index@(_ZN4vllm25paged_attention_v2_kernelIfhLi80ELi16ELi128ELNS_18Fp8KVCacheDataTypeE2ELb1ELi512EEEvPfS2_PT_PKS3_PKT0_S9_ifPKiSB_iPKfiiiSD_SD_iiiii)
        /*36bc*/ 	.word	0x00000000


	//----- nvinfo : EIATTR_MIN_STACK_SIZE
	.align		4
.L_2383:
        /*36c0*/ 	.byte	0x04, 0x12
        /*36c2*/ 	.short	(.L_2385 - .L_2384)
	.align		4
.L_2384:
        /*36c4*/ 	.word	index@(_ZN4vllm25paged_attention_v2_kernelIfhLi64ELi16ELi128ELNS_18Fp8KVCacheDataTypeE2ELb1ELi512EEEvPfS2_PT_PKS3_PKT0_S9_ifPKiSB_iPKfiiiSD_SD_iiiii)
        /*36c8*/ 	.word	0x00000000


	//----- nvinfo : EIATTR_MIN_STACK_SIZE
	.align		4
.L_2385:
        /*36cc*/ 	.byte	0x04, 0x12
        /*36ce*/ 	.short	(.L_2387 - .L_2386)
	.align		4
.L_2386:
        /*36d0*/ 	.word	index@(_ZN4vllm25paged_attention_v2_kernelIfhLi32ELi16ELi128ELNS_18Fp8KVCacheDataTypeE2ELb1ELi512EEEvPfS2_PT_PKS3_PKT0_S9_ifPKiSB_iPKfiiiSD_SD_iiiii)
        /*36d4*/ 	.word	0x00000000


	//----- nvinfo : EIATTR_MIN_STACK_SIZE
	.align		4
.L_2387:
        /*36d8*/ 	.byte	0x04, 0x12
        /*36da*/ 	.short	(.L_2389 - .L_2388)
	.align		4
.L_2388:
        /*36dc*/ 	.word	index@(_ZN4vllm25paged_attention_v2_kernelIfhLi256ELi8ELi128ELNS_18Fp8KVCacheDataTypeE2ELb0ELi512EEEvPfS2_PT_PKS3_PKT0_S9_ifPKiSB_iPKfiiiSD_SD_iiiii)
        /*36e0*/ 	.word	0x00000000


	//----- nvinfo : EIATTR_MIN_STACK_SIZE
	.align		4
.L_2389:
        /*36e4*/ 	.byte	0x04, 0x12
        /*36e6*/ 	.short	(.L_2391 - .L_2390)
	.align		4
.L_2390:
        /*36e8*/ 	.word	index@(_ZN4vllm25paged_attention_v2_kernelIfhLi192ELi8ELi128ELNS_18Fp8KVCacheDataTypeE2ELb0ELi512EEEvPfS2_PT_PKS3_PKT0_S9_ifPKiSB_iPKfiiiSD_SD_iiiii)
        /*36ec*/ 	.word	0x00000000


	//----- nvinfo : EIATTR_MIN_STACK_SIZE
	.align		4
.L_2391:
        /*36f0*/ 	.byte	0x04, 0x12
        /*36f2*/ 	.short	(.L_2393 - .L_2392)
	.align		4
.L_2392:
        /*36f4*/ 	.word	index@(_ZN4vllm25paged_attention_v2_kernelIfhLi128ELi8ELi128ELNS_18Fp8KVCacheDataTypeE2ELb0ELi512EEEvPfS2_PT_PKS3_PKT0_S9_ifPKiSB_iPKfiiiSD_SD_iiiii)
        /*36f8*/ 	.word	0x00000000


	//----- nvinfo : EIATTR_MIN_STACK_SIZE
	.align		4
.L_2393:
        /*36fc*/ 	.byte	0x04, 0x12
        /*36fe*/ 	.short	(.L_2395 - .L_2394)
	.align		4
.L_2394:
        /*3700*/ 	.word	index@(_ZN4vllm25paged_attention_v2_kernelIfhLi120ELi8ELi128ELNS_18Fp8KVCacheDataTypeE2ELb0ELi512EEEvPfS2_PT_PKS3_PKT0_S9_ifPKiSB_iPKfiiiSD_SD_iiiii)
        /*3704*/ 	.word	0x00000000


	//----- nvinfo : EIATTR_MIN_STACK_SIZE
	.align		4
.L_2395:
        /*3708*/ 	.byte	0x04, 0x12
        /*370a*/ 	.short	(.L_2397 - .L_2396)
	.align		4
.L_2396:
        /*370c*/ 	.word	index@(_ZN4vllm25paged_attention_v2_kernelIfhLi112ELi8ELi128ELNS_18Fp8KVCacheDataTypeE2ELb0ELi512EEEvPfS2_PT_PKS3_PKT0_S9_ifPKiSB_iPKfiiiSD_SD_iiiii)
        /*3710*/ 	.word	0x00000000


	//----- nvinfo : EIATTR_MIN_STACK_SIZE
	.align		4
.L_2397:
        /*3714*/ 	.byte	0x04, 0x12
        /*3716*/ 	.short	(.L_2399 - .L_2398)
	.align		4
.L_2398:
        /*3718*/ 	.word	index@(_ZN4vllm25paged_attention_v2_kernelIfhLi96ELi8ELi128ELNS_18Fp8KVCacheDataTypeE2ELb0ELi512EEEvPfS2_PT_PKS3_PKT0_S9_ifPKiSB_iPKfiiiSD_SD_iiiii)
        /*371c*/ 	.word	0x00000000


	//----- nvinfo : EIATTR_MIN_STACK_SIZE
	.align		4
.L_2399:
        /*3720*/ 	.byte	0x04, 0x12
        /*3722*/ 	.short	(.L_2401 - .L_2400)
	.align		4
.L_2400:
        /*3724*/ 	.word	index@(_ZN4vllm25paged_attention_v2_kernelIfhLi80ELi8ELi128ELNS_18Fp8KVCacheDataTypeE2ELb0ELi512EEEvPfS2_PT_PKS3_PKT0_S9_ifPKiSB_iPKfiiiSD_SD_iiiii)
        /*3728*/ 	.word	0x00000000


	//----- nvinfo : EIATTR_MIN_STACK_SIZE
	.align		4
.L_2401:
        /*372c*/ 	.byte	0x04, 0x12
        /*372e*/ 	.short	(.L_2403 - .L_2402)
	.align		4
.L_2402:
        /*3730*/ 	.word	index@(_ZN4vllm25paged_attention_v2_kernelIfhLi64ELi8ELi128ELNS_18Fp8KVCacheDataTypeE2ELb0ELi512EEEvPfS2_PT_PKS3_PKT0_S9_ifPKiSB_iPKfiiiSD_SD_iiiii)
        /*3734*/ 	.word	0x00000000


	//----- nvinfo : EIATTR_MIN_STACK_SIZE
	.align		4
.L_2403:
        /*3738*/ 	.byte	0x04, 0x12
        /*373a*/ 	.short	(.L_2405 - .L_2404)
	.align		4
.L_2404:
        /*373c*/ 	.word	index@(_ZN4vllm25paged_attention_v2_kernelIfhLi32ELi8ELi128ELNS_18Fp8KVCacheDataTypeE2ELb0ELi512EEEvPfS2_PT_PKS3_PKT0_S9_ifPKiSB_iPKfiiiSD_SD_iiiii)
        /*3740*/ 	.word	0x00000000


	//----- nvinfo : EIATTR_MIN_STACK_SIZE
	.align		4
.L_2405:
        /*3744*/ 	.byte	0x04, 0x12
        /*3746*/ 	.short	(.L_2407 - .L_2406)
	.align		4
.L_2406:
        /*3748*/ 	.word	index@(_ZN4vllm25paged_attention_v2_kernelIfhLi256ELi8ELi128ELNS_18Fp8KVCacheDataTypeE2ELb1ELi512EEEvPfS2_PT_PKS3_PKT0_S9_ifPKiSB_iPKfiiiSD_SD_iiiii)
        /*374c*/ 	.word	0x00000000


	//----- nvinfo : EIATTR_MIN_STACK_SIZE
	.align		4
.L_2407:
        /*3750*/ 	.byte	0x04, 0x12
        /*3752*/ 	.short	(.L_2409 - .L_2408)
	.align		4
.L_2408:
        /*3754*/ 	.word	index@(_ZN4vllm25paged_attention_v2_kernelIfhLi192ELi8ELi128ELNS_18Fp8KVCacheDataTypeE2ELb1ELi512EEEvPfS2_PT_PKS3_PKT0_S9_ifPKiSB_iPKfiiiSD_SD_iiiii)
        /*3758*/ 	.word	0x00000000


	//----- nvinfo : EIATTR_MIN_STACK_SIZE
	.align		4
.L_2409:
        /*375c*/ 	.byte	0x04, 0x12
        /*375e*/ 	.short	(.L_2411 - .L_2410)
	.align		4
.L_2410:
        /*3760*/ 	.word	index@(_ZN4vllm25paged_attention_v2_kernelIfhLi128ELi8ELi128ELNS_18Fp8KVCacheDataTypeE2ELb1ELi512EEEvPfS2_PT_PKS3_PKT0_S9_ifPKiSB_iPKfiiiSD_SD_iiiii)
        /*3764*/ 	.word	0x00000000


	//----- nvinfo : EIATTR_MIN_STACK_SIZE
	.align		4
.L_2411:
        /*3768*/ 	.byte	0x04, 0x12
        /*376a*/ 	.short	(.L_2413 - .L_2412)
	.align		4
.L_2412:
        /*376c*/ 	.word	index@(_ZN4vllm25paged_attention_v2_kernelIfhLi120ELi8ELi128ELNS_18Fp8KVCacheDataTypeE2ELb1ELi512EEEvPfS2_PT_PKS3_PKT0_S9_ifPKiSB_iPKfiiiSD_SD_iiiii)
        /*3770*/ 	.word	0x00000000


	//----- nvinfo : EIATTR_MIN_STACK_SIZE
	.align		4
.L_2413:
        /*3774*/ 	.byte	0x04, 0x12
        /*3776*/ 	.short	(.L_2415 - .L_2414)
	.align		4
.L_2414:
        /*3778*/ 	.word	index@(_ZN4vllm25paged_attention_v2_kernelIfhLi112ELi8ELi128ELNS_18Fp8KVCacheDataTypeE2ELb1ELi512EEEvPfS2_PT_PKS3_PKT0_S9_ifPKiSB_iPKfiiiSD_SD_iiiii)
        /*377c*/ 	.word	0x00000000


	//----- nvinfo : EIATTR_MIN_STACK_SIZE
	.align		4
.L_2415:
        /*3780*/ 	.byte	0x04, 0x12
        /*3782*/ 	.short	(.L_2417 - .L_2416)
	.align		4
.L_2416:
        /*3784*/ 	.word	index@(_ZN4vllm25paged_attention_v2_kernelIfhLi96ELi8ELi128ELNS_18Fp8KVCacheDataTypeE2ELb1ELi512EEEvPfS2_PT_PKS3_PKT0_S9_ifPKiSB_iPKfiiiSD_SD_iiiii)
        /*3788*/ 	.word	0x00000000


	//----- nvinfo : EIATTR_MIN_STACK_SIZE
	.align		4
.L_2417:
        /*378c*/ 	.byte	0x04, 0x12
        /*378e*/ 	.short	(.L_2419 - .L_2418)
	.align		4
.L_2418:
        /*3790*/ 	.word	index@(_ZN4vllm25paged_attention_v2_kernelIfhLi80ELi8ELi128ELNS_18Fp8KVCacheDataTypeE2ELb1ELi512EEEvPfS2_PT_PKS3_PKT0_S9_ifPKiSB_iPKfiiiSD_SD_iiiii)
        /*3794*/ 	.word	0x00000000


	//----- nvinfo : EIATTR_MIN_STACK_SIZE
	.align		4
.L_2419:
        /*3798*/ 	.byte	0x04, 0x12
        /*379a*/ 	.short	(.L_2421 - .L_2420)
	.align		4
.L_2420:
        /*379c*/ 	.word	index@(_ZN4vllm25paged_attention_v2_kernelIfhLi64ELi8ELi128ELNS_18Fp8KVCacheDataTypeE2ELb1ELi512EEEvPfS2_PT_PKS3_PKT0_S9_ifPKiSB_iPKfiiiSD_SD_iiiii)
        /*37a0*/ 	.word	0x00000000


	//----- nvinfo : EIATTR_MIN_STACK_SIZE
	.align		4
.L_2421:
        /*37a4*/ 	.byte	0x04, 0x12
        /*37a6*/ 	.short	(.L_2423 - .L_2422)
	.align		4
.L_2422:
        /*37a8*/ 	.word	index@(_ZN4vllm25paged_attention_v2_kernelIfhLi32ELi8ELi128ELNS_18Fp8KVCacheDataTypeE2ELb1ELi512EEEvPfS2_PT_PKS3_PKT0_S9_ifPKiSB_iPKfiiiSD_SD_iiiii)
        /*37ac*/ 	.word	0x00000000


	//----- nvinfo : EIATTR_MIN_STACK_SIZE
	.align		4
.L_2423:
        /*37b0*/ 	.byte	0x04, 0x12
        /*37b2*/ 	.short	(.L_2425 - .L_2424)
	.align		4
.L_2424:
        /*37b4*/ 	.word	index@(_ZN4vllm25paged_attention_v2_kernelI13__nv_bfloat16hLi256ELi32ELi128ELNS_18Fp8KVCacheDataTypeE1ELb0ELi512EEEvPfS3_PT_PKS4_PKT0_SA_ifPKiSC_iPKfiiiSE_SE_iiiii)
        /*37b8*/ 	.word	0x00000000


	//----- nvinfo : EIATTR_MIN_STACK_SIZE
	.align		4
.L_2425:
        /*37bc*/ 	.byte	0x04, 0x12
        /*37be*/ 	.short	(.L_2427 - .L_2426)
	.align		4
.L_2426:
        /*37c0*/ 	.word	index@(_ZN4vllm25paged_attention_v2_kernelI13__nv_bfloat16hLi192ELi32ELi128ELNS_18Fp8KVCacheDataTypeE1ELb0ELi512EEEvPfS3_PT_PKS4_PKT0_SA_ifPKiSC_iPKfiiiSE_SE_iiiii)
        /*37c4*/ 	.word	0x00000000


	//----- nvinfo : EIATTR_MIN_STACK_SIZE
	.align		4
.L_2427:
        /*37c8*/ 	.byte	0x04, 0x12
        /*37ca*/ 	.short	(.L_2429 - .L_2428)
	.align		4
.L_2428:
        /*37cc*/ 	.word	index@(_ZN4vllm25paged_attention_v2_kernelI13__nv_bfloat16hLi128ELi32ELi128ELNS_18Fp8KVCacheDataTypeE1ELb0ELi512EEEvPfS3_PT_PKS4_PKT0_SA_ifPKiSC_iPKfiiiSE_SE_iiiii)
        /*37d0*/ 	.word	0x00000000


	//----- nvinfo : EIATTR_MIN_STACK_SIZE
	.align		4
.L_2429:
        /*37d4*/ 	.byte	0x04, 0x12
        /*37d6*/ 	.short	(.L_2431 - .L_2430)
	.align		4
.L_2430:
        /*37d8*/ 	.word	index@(_ZN4vllm25paged_attention_v2_kernelI13__nv_bfloat16hLi120ELi32ELi128ELNS_18Fp8KVCacheDataTypeE1ELb0ELi512EEEvPfS3_PT_PKS4_PKT0_SA_ifPKiSC_iPKfiiiSE_SE_iiiii)
        /*37dc*/ 	.word	0x00000000


	//----- nvinfo : EIATTR_MIN_STACK_SIZE
	.align		4
.L_2431:
        /*37e0*/ 	.byte	0x04, 0x12
        /*37e2*/ 	.short	(.L_2433 - .L_2432)
	.align		4
.L_2432:
        /*37e4*/ 	.word	index@(_ZN4vllm25paged_attention_v2_kernelI13__nv_bfloat16hLi112ELi32ELi128ELNS_18Fp8KVCacheDataTypeE1ELb0ELi512EEEvPfS3_PT_PKS4_PKT0_SA_ifPKiSC_iPKfiiiSE_SE_iiiii)
        /*37e8*/ 	.word	0x00000000


	//----- nvinfo : EIATTR_MIN_STACK_SIZE
	.align		4
.L_2433:
        /*37ec*/ 	.byte	0x04, 0x12
        /*37ee*/ 	.short	(.L_2435 - .L_2434)
	.align		4
.L_2434:
        /*37f0*/ 	.word	index@(_ZN4vllm25paged_attention_v2_kernelI13__nv_bfloat16hLi96ELi32ELi128ELNS_18Fp8KVCacheDataTypeE1ELb0ELi512EEEvPfS3_PT_PKS4_PKT0_SA_ifPKiSC_iPKfiiiSE_SE_iiiii)
        /*37f4*/ 	.word	0x00000000


	//----- nvinfo : EIATTR_MIN_STACK_SIZE
	.align		4
.L_2435:
        /*37f8*/ 	.byte	0x04, 0x12
        /*37fa*/ 	.short	(.L_2437 - .L_2436)
	.align		4
.L_2436:
        /*37fc*/ 	.word	index@(_ZN4vllm25paged_attention_v2_kernelI13__nv_bfloat16hLi80ELi32ELi128ELNS_18Fp8KVCacheDataTypeE1ELb0ELi512EEEvPfS3_PT_PKS4_PKT0_SA_ifPKiSC_iPKfiiiSE_SE_iiiii)
        /*3800*/ 	.word	0x00000000


	//----- nvinfo : EIATTR_MIN_STACK_SIZE
	.align		4
.L_2437:
        /*3804*/ 	.byte	0x04, 0x12
        /*3806*/ 	.short	(.L_2439 - .L_2438)
	.align		4
.L_2438:
        /*3808*/ 	.word	index@(_ZN4vllm25paged_attention_v2_kernelI13__nv_bfloat16hLi64ELi32ELi128ELNS_18Fp8KVCacheDataTypeE1ELb0ELi512EEEvPfS3_PT_PKS4_PKT0_SA_ifPKiSC_iPKfiiiSE_SE_iiiii)
        /*380c*/ 	.word	0x00000000


	//----- nvinfo : EIATTR_MIN_STACK_SIZE
	.align		4
.L_2439:
        /*3810*/ 	.byte	0x04, 0x12
        /*3812*/ 	.short	(.L_2441 - .L_2440)
	.align		4
.L_2440:
        /*3814*/ 	.word	index@(_ZN4vllm25paged_attention_v2_kernelI13__nv_bfloat16hLi32ELi32ELi128ELNS_18Fp8KVCacheDataTypeE1ELb0ELi512EEEvPfS3_PT_PKS4_PKT0_SA_ifPKiSC_iPKfiiiSE_SE_iiiii)
        /*3818*/ 	.word	0x00000000


	//----- nvinfo : EIATTR_MIN_STACK_SIZE
	.align		4
.L_2441:
        /*381c*/ 	.byte	0x04, 0x12
        /*381e*/ 	.short	(.L_2443 - .L_2442)
	.align		4
.L_2442:
        /*3820*/ 	.word	index@(_ZN4vllm25paged_attention_v2_kernelI13__nv_bfloat16hLi256ELi32ELi128ELNS_18Fp8KVCacheDataTypeE1ELb1ELi512EEEvPfS3_PT_PKS4_PKT0_SA_ifPKiSC_iPKfiiiSE_SE_iiiii)
        /*3824*/ 	.word	0x00000000


	//----- nvinfo : EIATTR_MIN_STACK_SIZE
	.align		4
.L_2443:
        /*3828*/ 	.byte	0x04, 0x12
        /*382a*/ 	.short	(.L_2445 - .L_2444)
	.align		4
.L_2444:
        /*382c*/ 	.word	index@(_ZN4vllm25paged_attention_v2_kernelI13__nv_bfloat16hLi192ELi32ELi128ELNS_18Fp8KVCacheDataTypeE1ELb1ELi512EEEvPfS3_PT_PKS4_PKT0_SA_ifPKiSC_iPKfiiiSE_SE_iiiii)
        /*3830*/ 	.word	0x00000000


	//----- nvinfo : EIATTR_MIN_STACK_SIZE
	.align		4
.L_2445:
        /*3834*/ 	.byte	0x04, 0x12
        /*3836*/ 	.short	(.L_2447 - .L_2446)
	.align		4
.L_2446:
        /*3838*/ 	.word	index@(_ZN4vllm25paged_attention_v2_kernelI13__nv_bfloat16hLi128ELi32ELi128ELNS_18Fp8KVCacheDataTypeE1ELb1ELi512EEEvPfS3_PT_PKS4_PKT0_SA_ifPKiSC_iPKfiiiSE_SE_iiiii)
        /*383c*/ 	.word	0x00000000


	//----- nvinfo : EIATTR_MIN_STACK_SIZE
	.align		4
.L_2447:
        /*3840*/ 	.byte	0x04, 0x12
        /*3842*/ 	.short	(.L_2449 - .L_2448)
	.align		4
.L_2448:
        /*3844*/ 	.word	index@(_ZN4vllm25paged_attention_v2_kernelI13__nv_bfloat16hLi120ELi32ELi128ELNS_18Fp8KVCacheDataTypeE1ELb1ELi512EEEvPfS3_PT_PKS4_PKT0_SA_ifPKiSC_iPKfiiiSE_SE_iiiii)
        /*3848*/ 	.word	0x00000000


	//----- nvinfo : EIATTR_MIN_STACK_SIZE
	.align		4
.L_2449:
        /*384c*/ 	.byte	0x04, 0x12
        /*384e*/ 	.short	(.L_2451 - .L_2450)
	.align		4
.L_2450:
        /*3850*/ 	.word	index@(_ZN4vllm25paged_attention_v2_kernelI13__nv_bfloat16hLi112ELi32ELi128ELNS_18Fp8KVCacheDataTypeE1ELb1ELi512EEEvPfS3_PT_PKS4_PKT0_SA_ifPKiSC_iPKfiiiSE_SE_iiiii)
        /*3854*/ 	.word	0x00000000


	//----- nvinfo : EIATTR_MIN_STACK_SIZE
	.align		4
.L_2451:
        /*3858*/ 	.byte	0x04, 0x12
        /*385a*/ 	.short	(.L_2453 - .L_2452)
	.align		4
.L_2452:
        /*385c*/ 	.word	index@(_ZN4vllm25paged_attention_v2_kernelI13__nv_bfloat16hLi96ELi32ELi128ELNS_18Fp8KVCacheDataTypeE1ELb1ELi512EEEvPfS3_PT_PKS4_PKT0_SA_ifPKiSC_iPKfiiiSE_SE_iiiii)
        /*3860*/ 	.word	0x00000000


	//----- nvinfo : EIATTR_MIN_STACK_SIZE
	.align		4
.L_2453:
        /*3864*/ 	.byte	0x04, 0x12
        /*3866*/ 	.short	(.L_2455 - .L_2454)
	.align		4
.L_2454:
        /*3868*/ 	.word	index@(_ZN4vllm25paged_attention_v2_kernelI13__nv_bfloat16hLi80ELi32ELi128ELNS_18Fp8KVCacheDataTypeE1ELb1ELi512EEEvPfS3_PT_PKS4_PKT0_SA_ifPKiSC_iPKfiiiSE_SE_iiiii)
        /*386c*/ 	.word	0x00000000


	//----- nvinfo : EIATTR_MIN_STACK_SIZE
	.align		4
.L_2455:
        /*3870*/ 	.byte	0x04, 0x12
        /*3872*/ 	.short	(.L_2457 - .L_2456)
	.align		4
.L_2456:
        /*3874*/ 	.word	index@(_ZN4vllm25paged_attention_v2_kernelI13__nv_bfloat16hLi64ELi32ELi128ELNS_18Fp8KVCacheDataTypeE1ELb1ELi512EEEvPfS3_PT_PKS4_PKT0_SA_ifPKiSC_iPKfiiiSE_SE_iiiii)
        /*3878*/ 	.word	0x00000000


	//----- nvinfo : EIATTR_MIN_STACK_SIZE
	.align		4
.L_2457:
        /*387c*/ 	.byte	0x04, 0x12
        /*387e*/ 	.short	(.L_2459 - .L_2458)
	.align		4
.L_2458:
        /*3880*/ 	.word	index@(_ZN4vllm25paged_attention_v2_kernelI13__nv_bfloat16hLi32ELi32ELi128ELNS_18Fp8KVCacheDataTypeE1ELb1ELi512EEEvPfS3_PT_PKS4_PKT0_SA_ifPKiSC_iPKfiiiSE_SE_iiiii)
        /*3884*/ 	.word	0x00000000


	//----- nvinfo : EIATTR_MIN_STACK_SIZE
	.align		4
.L_2459:
        /*3888*/ 	.byte	0x04, 0x12
        /*388a*/ 	.short	(.L_2461 - .L_2460)
	.align		4
.L_2460:
        /*388c*/ 	.word	index@(_ZN4vllm25paged_attention_v2_kernelI13__nv_bfloat16hLi256ELi16ELi128ELNS_18Fp8KVCacheDataTypeE1ELb0ELi512EEEvPfS3_PT_PKS4_PKT0_SA_ifPKiSC_iPKfiiiSE_SE_iiiii)
        /*3890*/ 	.word	0x00000000


	//----- nvinfo : EIATTR_MIN_STACK_SIZE
	.align		4
.L_2461:
        /*3894*/ 	.byte	0x04, 0x12
        /*3896*/ 	.short	(.L_2463 - .L_2462)
	.align		4
.L_2462:
        /*3898*/ 	.word	index@(_ZN4vllm25paged_attention_v2_kernelI13__nv_bfloat16hLi192ELi16ELi128ELNS_18Fp8KVCacheDataTypeE1ELb0ELi512EEEvPfS3_PT_PKS4_PKT0_SA_ifPKiSC_iPKfiiiSE_SE_iiiii)
        /*389c*/ 	.word	0x00000000


	//----- nvinfo : EIATTR_MIN_STACK_SIZE
	.align		4
.L_2463:
        /*38a0*/ 	.byte	0x04, 0x12
        /*38a2*/ 	.short	(.L_2465 - .L_2464)
	.align		4
.L_2464:
        /*38a4*/ 	.word	index@(_ZN4vllm25paged_attention_v2_kernelI13__nv_bfloat16hLi128ELi16ELi128ELNS_18Fp8KVCacheDataTypeE1ELb0ELi512EEEvPfS3_PT_PKS4_PKT0_SA_ifPKiSC_iPKfiiiSE_SE_iiiii)
        /*38a8*/ 	.word	0x00000000


	//----- nvinfo : EIATTR_MIN_STACK_SIZE
	.align		4
.L_2465:
        /*38ac*/ 	.byte	0x04, 0x12
        /*38ae*/ 	.short	(.L_2467 - .L_2466)
	.align		4
.L_2466:
        /*38b0*/ 	.word	index@(_ZN4vllm25paged_attention_v2_kernelI13__nv_bfloat16hLi120ELi16ELi128ELNS_18Fp8KVCacheDataTypeE1ELb0ELi512EEEvPfS3_PT_PKS4_PKT0_SA_ifPKiSC_iPKfiiiSE_SE_iiiii)
        /*38b4*/ 	.word	0x00000000


	//----- nvinfo : EIATTR_MIN_STACK_SIZE
	.align		4
.L_2467:
        /*38b8*/ 	.byte	0x04, 0x12
        /*38ba*/ 	.short	(.L_2469 - .L_2468)
	.align		4
.L_2468:
        /*38bc*/ 	.word	index@(_ZN4vllm25paged_attention_v2_kernelI13__nv_bfloat16hLi112ELi16ELi128ELNS_18Fp8KVCacheDataTypeE1ELb0ELi512EEEvPfS3_PT_PKS4_PKT0_SA_ifPKiSC_iPKfiiiSE_SE_iiiii)
        /*38c0*/ 	.word	0x00000000


	//----- nvinfo : EIATTR_MIN_STACK_SIZE
	.align		4
.L_2469:
        /*38c4*/ 	.byte	0x04, 0x12
        /*38c6*/ 	.short	(.L_2471 - .L_2470)
	.align		4
.L_2470:
        /*38c8*/ 	.word	index@(_ZN4vllm25paged_attention_v2_kernelI13__nv_bfloat16hLi96ELi16ELi128ELNS_18Fp8KVCacheDataTypeE1ELb0ELi512EEEvPfS3_PT_PKS4_PKT0_SA_ifPKiSC_iPKfiiiSE_SE_iiiii)
        /*38cc*/ 	.word	0x00000000


	//----- nvinfo : EIATTR_MIN_STACK_SIZE
	.align		4
.L_2471:
        /*38d0*/ 	.byte	0x04, 0x12
        /*38d2*/ 	.short	(.L_2473 - .L_2472)
	.align		4
.L_2472:
        /*38d4*/ 	.word	index@(_ZN4vllm25paged_attention_v2_kernelI13__nv_bfloat16hLi80ELi16ELi128ELNS_18Fp8KVCacheDataTypeE1ELb0ELi512EEEvPfS3_PT_PKS4_PKT0_SA_ifPKiSC_iPKfiiiSE_SE_iiiii)
        /*38d8*/ 	.word	0x00000000


	//----- nvinfo : EIATTR_MIN_STACK_SIZE
	.align		4
.L_2473:
        /*38dc*/ 	.byte	0x04, 0x12
        /*38de*/ 	.short	(.L_2475 - .L_2474)
	.align		4
.L_2474:
        /*38e0*/ 	.word	index@(_ZN4vllm25paged_attention_v2_kernelI13__nv_bfloat16hLi64ELi16ELi128ELNS_18Fp8KVCacheDataTypeE1ELb0ELi512EEEvPfS3_PT_PKS4_PKT0_SA_ifPKiSC_iPKfiiiSE_SE_iiiii)
        /*38e4*/ 	.word	0x00000000


	//----- nvinfo : EIATTR_MIN_STACK_SIZE
	.align		4
.L_2475:
        /*38e8*/ 	.byte	0x04, 0x12
        /*38ea*/ 	.short	(.L_2477 - .L_2476)
	.align		4
.L_2476:
        /*38ec*/ 	.word	index@(_ZN4vllm25paged_attention_v2_kernelI13__nv_bfloat16hLi32ELi16ELi128ELNS_18Fp8KVCacheDataTypeE1ELb0ELi512EEEvPfS3_PT_PKS4_PKT0_SA_ifPKiSC_iPKfiiiSE_SE_iiiii)
        /*38f0*/ 	.word	0x00000000


	//----- nvinfo : EIATTR_MIN_STACK_SIZE
	.align		4
.L_2477:
        /*38f4*/ 	.byte	0x04, 0x12
        /*38f6*/ 	.short	(.L_2479 - .L_2478)
	.align		4
.L_2478:
        /*38f8*/ 	.word	index@(_ZN4vllm25paged_attention_v2_kernelI13__nv_bfloat16hLi256ELi16ELi128ELNS_18Fp8KVCacheDataTypeE1ELb1ELi512EEEvPfS3_PT_PKS4_PKT0_SA_ifPKiSC_iPKfiiiSE_SE_iiiii)
        /*38fc*/ 	.word	0x00000000


	//----- nvinfo : EIATTR_MIN_STACK_SIZE
	.align		4
.L_2479:
        /*3900*/ 	.byte	0x04, 0x12
        /*3902*/ 	.short	(.L_2481 - .L_2480)
	.align		4
.L_2480:
        /*3904*/ 	.word	index@(_ZN4vllm25paged_attention_v2_kernelI13__nv_bfloat16hLi192ELi16ELi128ELNS_18Fp8KVCacheDataTypeE1ELb1ELi512EEEvPfS3_PT_PKS4_PKT0_SA_ifPKiSC_iPKfiiiSE_SE_iiiii)
        /*3908*/ 	.word	0x00000000


	//----- nvinfo : EIATTR_MIN_STACK_SIZE
	.align		4
.L_2481:
        /*390c*/ 	.byte	0x04, 0x12
        /*390e*/ 	.short	(.L_2483 - .L_2482)
	.align		4
.L_2482:
        /*3910*/ 	.word	index@(_ZN4vllm25paged_attention_v2_kernelI13__nv_bfloat16hLi128ELi16ELi128ELNS_18Fp8KVCacheDataTypeE1ELb1ELi512EEEvPfS3_PT_PKS4_PKT0_SA_ifPKiSC_iPKfiiiSE_SE_iiiii)
        /*3914*/ 	.word	0x00000000


	//----- nvinfo : EIATTR_MIN_STACK_SIZE
	.align		4
.L_2483:
        /*3918*/ 	.byte	0x04, 0x12
        /*391a*/ 	.short	(.L_2485 - .L_2484)
	.align		4
.L_2484:
        /*391c*/ 	.word	index@(_ZN4vllm25paged_attention_v2_kernelI13__nv_bfloat16hLi120ELi16ELi128ELNS_18Fp8KVCacheDataTypeE1ELb1ELi512EEEvPfS3_PT_PKS4_PKT0_SA_ifPKiSC_iPKfiiiSE_SE_iiiii)
        /*3920*/ 	.word	0x00000000


	//----- nvinfo : EIATTR_MIN_STACK_SIZE
	.align		4
.L_2485:
        /*3924*/ 	.byte	0x04, 0x12
        /*3926*/ 	.short	(.L_2487 - .L_2486)
	.align		4
.L_2486:
        /*3928*/ 	.word	index@(_ZN4vllm25paged_attention_v2_kernelI13__nv_bfloat16hLi112ELi16ELi128ELNS_18Fp8KVCacheDataTypeE1ELb1ELi512EEEvPfS3_PT_PKS4_PKT0_SA_ifPKiSC_iPKfiiiSE_SE_iiiii)
        /*392c*/ 	.word	0x00000000


	//----- nvinfo : EIATTR_MIN_STACK_SIZE
	.align		4
.L_2487:
        /*3930*/ 	.byte	0x04, 0x12
        /*3932*/ 	.short	(.L_2489 - .L_2488)
	.align		4
.L_2488:
        /*3934*/ 	.word	index@(_ZN4vllm25paged_attention_v2_kernelI13__nv_bfloat16hLi96ELi16ELi128ELNS_18Fp8KVCacheDataTypeE1ELb1ELi512EEEvPfS3_PT_PKS4_PKT0_SA_ifPKiSC_iPKfiiiSE_SE_iiiii)
        /*3938*/ 	.word	0x00000000


	//----- nvinfo : EIATTR_MIN_STACK_SIZE
	.align		4
.L_2489:
        /*393c*/ 	.byte	0x04, 0x12
        /*393e*/ 	.short	(.L_2491 - .L_2490)
	.align		4
.L_2490:
        /*3940*/ 	.word	index@(_ZN4vllm25paged_attention_v2_kernelI13__nv_bfloat16hLi80ELi16ELi128ELNS_18Fp8KVCacheDataTypeE1ELb1ELi512EEEvPfS3_PT_PKS4_PKT0_SA_ifPKiSC_iPKfiiiSE_SE_iiiii)
        /*3944*/ 	.word	0x00000000


	//----- nvinfo : EIATTR_MIN_STACK_SIZE
	.align		4
.L_2491:
        /*3948*/ 	.byte	0x04, 0x12
        /*394a*/ 	.short	(.L_2493 - .L_2492)
	.align		4
.L_2492:
        /*394c*/ 	.word	index@(_ZN4vllm25paged_attention_v2_kernelI13__nv_bfloat16hLi64ELi16ELi128ELNS_18Fp8KVCacheDataTypeE1ELb1ELi512EEEvPfS3_PT_PKS4_PKT0_SA_ifPKiSC_iPKfiiiSE_SE_iiiii)
        /*3950*/ 	.word	0x00000000


	//----- nvinfo : EIATTR_MIN_STACK_SIZE
	.align		4
.L_2493:
        /*3954*/ 	.byte	0x04, 0x12
        /*3956*/ 	.short	(.L_2495 - .L_2494)
	.align		4
.L_2494:
        /*3958*/ 	.word	index@(_ZN4vllm25paged_attention_v2_kernelI13__nv_bfloat16hLi32ELi16ELi128ELNS_18Fp8KVCacheDataTypeE1ELb1ELi512EEEvPfS3_PT_PKS4_PKT0_SA_ifPKiSC_iPKfiiiSE_SE_iiiii)
        /*395c*/ 	.word	0x00000000


	//----- nvinfo : EIATTR_MIN_STACK_SIZE
	.align		4
.L_2495:
        /*3960*/ 	.byte	0x04, 0x12
        /*3962*/ 	.short	(.L_2497 - .L_2496)
	.align		4
.L_2496:
        /*3964*/ 	.word	index@(_ZN4vllm25paged_attention_v2_kernelI13__nv_bfloat16hLi256ELi8ELi128ELNS_18Fp8KVCacheDataTypeE1ELb0ELi512EEEvPfS3_PT_PKS4_PKT0_SA_ifPKiSC_iPKfiiiSE_SE_iiiii)
        /*3968*/ 	.word	0x00000000


	//----- nvinfo : EIATTR_MIN_STACK_SIZE
	.align		4
.L_2497:
        /*396c*/ 	.byte	0x04, 0x12
        /*396e*/ 	.short	(.L_2499 - .L_2498)
	.align		4
.L_2498:
        /*3970*/ 	.word	index@(_ZN4vllm25paged_attention_v2_kernelI13__nv_bfloat16hLi192ELi8ELi128ELNS_18Fp8KVCacheDataTypeE1ELb0ELi512EEEvPfS3_PT_PKS4_PKT0_SA_ifPKiSC_iPKfiiiSE_SE_iiiii)
        /*3974*/ 	.word	0x00000000


	//----- nvinfo : EIATTR_MIN_STACK_SIZE
	.align		4
.L_2499:
        /*3978*/ 	.byte	0x04, 0x12
        /*397a*/ 	.short	(.L_2501 - .L_2500)
	.align		4
.L_2500:
        /*397c*/ 	.word	index@(_ZN4vllm25paged_attention_v2_kernelI13__nv_bfloat16hLi128ELi8ELi128ELNS_18Fp8KVCacheDataTypeE1ELb0ELi512EEEvPfS3_PT_PKS4_PKT0_SA_ifPKiSC_iPKfiiiSE_SE_iiiii)
        /*3980*/ 	.word	0x00000000


	//----- nvinfo : EIATTR_MIN_STACK_SIZE
	.align		4
.L_2501:
        /*3984*/ 	.byte	0x04, 0x12
        /*3986*/ 	.short	(.L_2503 - .L_2502)
	.align		4
.L_2502:
        /*3988*/ 	.word	index@(_ZN4vllm25paged_attention_v2_kernelI13__nv_bfloat16hLi120ELi8ELi128ELNS_18Fp8KVCacheDataTypeE1ELb0ELi512EEEvPfS3_PT_PKS4_PKT0_SA_ifPKiSC_iPKfiiiSE_SE_iiiii)
        /*398c*/ 	.word	0x00000000


	//----- nvinfo : EIATTR_MIN_STACK_SIZE
	.align		4
.L_2503:
        /*3990*/ 	.byte	0x04, 0x12
        /*3992*/ 	.short	(.L_2505 - .L_2504)
	.align		4
.L_2504:
        /*3994*/ 	.word	index@(_ZN4vllm25paged_attention_v2_kernelI13__nv_bfloat16hLi112ELi8ELi128ELNS_18Fp8KVCacheDataTypeE1ELb0ELi512EEEvPfS3_PT_PKS4_PKT0_SA_ifPKiSC_iPKfiiiSE_SE_iiiii)
        /*3998*/ 	.word	0x00000000


	//----- nvinfo : EIATTR_MIN_STACK_SIZE
	.align		4
.L_2505:
        /*399c*/ 	.byte	0x04, 0x12
        /*399e*/ 	.short	(.L_2507 - .L_2506)
	.align		4
.L_2506:
        /*39a0*/ 	.word	index@(_ZN4vllm25paged_attention_v2_kernelI13__nv_bfloat16hLi96ELi8ELi128ELNS_18Fp8KVCacheDataTypeE1ELb0ELi512EEEvPfS3_PT_PKS4_PKT0_SA_ifPKiSC_iPKfiiiSE_SE_iiiii)
        /*39a4*/ 	.word	0x00000000


	//----- nvinfo : EIATTR_MIN_STACK_SIZE
	.align		4
.L_2507:
        /*39a8*/ 	.byte	0x04, 0x12
        /*39aa*/ 	.short	(.L_2509 - .L_2508)
	.align		4
.L_2508:
        /*39ac*/ 	.word	index@(_ZN4vllm25paged_attention_v2_kernelI13__nv_bfloat16hLi80ELi8ELi128ELNS_18Fp8KVCacheDataTypeE1ELb0ELi512EEEvPfS3_PT_PKS4_PKT0_SA_ifPKiSC_iPKfiiiSE_SE_iiiii)
        /*39b0*/ 	.word	0x00000000


	//----- nvinfo : EIATTR_MIN_STACK_SIZE
	.align		4
.L_2509:
        /*39b4*/ 	.byte	0x04, 0x12
        /*39b6*/ 	.short	(.L_2511 - .L_2510)
	.align		4
.L_2510:
        /*39b8*/ 	.word	index@(_ZN4vllm25paged_attention_v2_kernelI13__nv_bfloat16hLi64ELi8ELi128ELNS_18Fp8KVCacheDataTypeE1ELb0ELi512EEEvPfS3_PT_PKS4_PKT0_SA_ifPKiSC_iPKfiiiSE_SE_iiiii)
        /*39bc*/ 	.word	0x00000000


	//----- nvinfo : EIATTR_MIN_STACK_SIZE
	.align		4
.L_2511:
        /*39c0*/ 	.byte	0x04, 0x12
        /*39c2*/ 	.short	(.L_2513 - .L_2512)
	.align		4
.L_2512:
        /*39c4*/ 	.word	index@(_ZN4vllm25paged_attention_v2_kernelI13__nv_bfloat16hLi32ELi8ELi128ELNS_18Fp8KVCacheDataTypeE1ELb0ELi512EEEvPfS3_PT_PKS4_PKT0_SA_ifPKiSC_iPKfiiiSE_SE_iiiii)
        /*39c8*/ 	.word	0x00000000


	//----- nvinfo : EIATTR_MIN_STACK_SIZE
	.align		4
.L_2513:
        /*39cc*/ 	.byte	0x04, 0x12
        /*39ce*/ 	.short	(.L_2515 - .L_2514)
	.align		4
.L_2514:
        /*39d0*/ 	.word	index@(_ZN4vllm25paged_attention_v2_kernelI13__nv_bfloat16hLi256ELi8ELi128ELNS_18Fp8KVCacheDataTypeE1ELb1ELi512EEEvPfS3_PT_PKS4_PKT0_SA_ifPKiSC_iPKfiiiSE_SE_iiiii)
        /*39d4*/ 	.word	0x00000000


	//----- nvinfo : EIATTR_MIN_STACK_SIZE
	.align		4
.L_2515:
        /*39d8*/ 	.byte	0x04, 0x12
        /*39da*/ 	.short	(.L_2517 - .L_2516)
	.align		4
.L_2516:
        /*39dc*/ 	.word	index@(_ZN4vllm25paged_attention_v2_kernelI13__nv_bfloat16hLi192ELi8ELi128ELNS_18Fp8KVCacheDataTypeE1ELb1ELi512EEEvPfS3_PT_PKS4_PKT0_SA_ifPKiSC_iPKfiiiSE_SE_iiiii)
        /*39e0*/ 	.word	0x00000000


	//----- nvinfo : EIATTR_MIN_STACK_SIZE
	.align		4
.L_2517:
        /*39e4*/ 	.byte	0x04, 0x12
        /*39e6*/ 	.short	(.L_2519 - .L_2518)
	.align		4
.L_2518:
        /*39e8*/ 	.word	index@(_ZN4vllm25paged_attention_v2_kernelI13__nv_bfloat16hLi128ELi8ELi128ELNS_18Fp8KVCacheDataTypeE1ELb1ELi512EEEvPfS3_PT_PKS4_PKT0_SA_ifPKiSC_iPKfiiiSE_SE_iiiii)
        /*39ec*/ 	.word	0x00000000


	//----- nvinfo : EIATTR_MIN_STACK_SIZE
	.align		4
.L_2519:
        /*39f0*/ 	.byte	0x04, 0x12
        /*39f2*/ 	.short	(.L_2521 - .L_2520)
	.align		4
.L_2520:
        /*39f4*/ 	.word	index@(_ZN4vllm25paged_attention_v2_kernelI13__nv_bfloat16hLi120ELi8ELi128ELNS_18Fp8KVCacheDataTypeE1ELb1ELi512EEEvPfS3_PT_PKS4_PKT0_SA_ifPKiSC_iPKfiiiSE_SE_iiiii)
        /*39f8*/ 	.word	0x00000000


	//----- nvinfo : EIATTR_MIN_STACK_SIZE
	.align		4
.L_2521:
        /*39fc*/ 	.byte	0x04, 0x12
        /*39fe*/ 	.short	(.L_2523 - .L_2522)
	.align		4
.L_2522:
        /*3a00*/ 	.word	index@(_ZN4vllm25paged_attention_v2_kernelI13__nv_bfloat16hLi112ELi8ELi128ELNS_18Fp8KVCacheDataTypeE1ELb1ELi512EEEvPfS3_PT_PKS4_PKT0_SA_ifPKiSC_iPKfiiiSE_SE_iiiii)
        /*3a04*/ 	.word	0x00000000


	//----- nvinfo : EIATTR_MIN_STACK_SIZE
	.align		4
.L_2523:
        /*3a08*/ 	.byte	0x04, 0x12
        /*3a0a*/ 	.short	(.L_2525 - .L_2524)
	.align		4
.L_2524:
        /*3a0c*/ 	.word	index@(_ZN4vllm25paged_attention_v2_kernelI13__nv_bfloat16hLi96ELi8ELi128ELNS_18Fp8KVCacheDataTypeE1ELb1ELi512EEEvPfS3_PT_PKS4_PKT0_SA_ifPKiSC_iPKfiiiSE_SE_iiiii)
        /*3a10*/ 	.word	0x00000000


	//----- nvinfo : EIATTR_MIN_STACK_SIZE
	.align		4
.L_2525:
        /*3a14*/ 	.byte	0x04, 0x12
        /*3a16*/ 	.short	(.L_2527 - .L_2526)
	.align		4
.L_2526:
        /*3a18*/ 	.word	index@(_ZN4vllm25paged_attention_v2_kernelI13__nv_bfloat16hLi80ELi8ELi128ELNS_18Fp8KVCacheDataTypeE1ELb1ELi512EEEvPfS3_PT_PKS4_PKT0_SA_ifPKiSC_iPKfiiiSE_SE_iiiii)
        /*3a1c*/ 	.word	0x00000000


	//----- nvinfo : EIATTR_MIN_STACK_SIZE
	.align		4
.L_2527:
        /*3a20*/ 	.byte	0x04, 0x12
        /*3a22*/ 	.short	(.L_2529 - .L_2528)
	.align		4
.L_2528:
        /*3a24*/ 	.word	index@(_ZN4vllm25paged_attention_v2_kernelI13__nv_bfloat16hLi64ELi8ELi128ELNS_18Fp8KVCacheDataTypeE1ELb1ELi512EEEvPfS3_PT_PKS4_PKT0_SA_ifPKiSC_iPKfiiiSE_SE_iiiii)
        /*3a28*/ 	.word	0x00000000


	//----- nvinfo : EIATTR_MIN_STACK_SIZE
	.align		4
.L_2529:
        /*3a2c*/ 	.byte	0x04, 0x12
        /*3a2e*/ 	.short	(.L_2531 - .L_2530)
	.align		4
.L_2530:
        /*3a30*/ 	.word	index@(_ZN4vllm25paged_attention_v2_kernelI13__nv_bfloat16hLi32ELi8ELi128ELNS_18Fp8KVCacheDataTypeE1ELb1ELi512EEEvPfS3_PT_PKS4_PKT0_SA_ifPKiSC_iPKfiiiSE_SE_iiiii)
        /*3a34*/ 	.word	0x00000000


	//----- nvinfo : EIATTR_MIN_STACK_SIZE
	.align		4
.L_2531:
        /*3a38*/ 	.byte	0x04, 0x12
        /*3a3a*/ 	.short	(.L_2533 - .L_2532)
	.align		4
.L_2532:
        /*3a3c*/ 	.word	index@(_ZN4vllm25paged_attention_v2_kernelIthLi256ELi32ELi128ELNS_18Fp8KVCacheDataTypeE1ELb0ELi512EEEvPfS2_PT_PKS3_PKT0_S9_ifPKiSB_iPKfiiiSD_SD_iiiii)
        /*3a40*/ 	.word	0x00000000


	//----- nvinfo : EIATTR_MIN_STACK_SIZE
	.align		4
.L_2533:
        /*3a44*/ 	.byte	0x04, 0x12
        /*3a46*/ 	.short	(.L_2535 - .L_2534)
	.align		4
.L_2534:
        /*3a48*/ 	.word	index@(_ZN4vllm25paged_attention_v2_kernelIthLi192ELi32ELi128ELNS_18Fp8KVCacheDataTypeE1ELb0ELi512EEEvPfS2_PT_PKS3_PKT0_S9_ifPKiSB_iPKfiiiSD_SD_iiiii)
        /*3a4c*/ 	.word	0x00000000


	//----- nvinfo : EIATTR_MIN_STACK_SIZE
	.align		4
.L_2535:
        /*3a50*/ 	.byte	0x04, 0x12
        /*3a52*/ 	.short	(.L_2537 - .L_2536)
	.align		4
.L_2536:
        /*3a54*/ 	.word	index@(_ZN4vllm25paged_attention_v2_kernelIthLi128ELi32ELi128ELNS_18Fp8KVCacheDataTypeE1ELb0ELi512EEEvPfS2_PT_PKS3_PKT0_S9_ifPKiSB_iPKfiiiSD_SD_iiiii)
        /*3a58*/ 	.word	0x00000000


	//----- nvinfo : EIATTR_MIN_STACK_SIZE
	.align		4
.L_2537:
        /*3a5c*/ 	.byte	0x04, 0x12
        /*3a5e*/ 	.short	(.L_2539 - .L_2538)
	.align		4
.L_2538:
        /*3a60*/ 	.word	index@(_ZN4vllm25paged_attention_v2_kernelIthLi120ELi32ELi128ELNS_18Fp8KVCacheDataTypeE1ELb0ELi512EEEvPfS2_PT_PKS3_PKT0_S9_ifPKiSB_iPKfiiiSD_SD_iiiii)
        /*3a64*/ 	.word	0x00000000


	//----- nvinfo : EIATTR_MIN_STACK_SIZE
	.align		4
.L_2539:
        /*3a68*/ 	.byte	0x04, 0x12
        /*3a6a*/ 	.short	(.L_2541 - .L_2540)
	.align		4
.L_2540:
        /*3a6c*/ 	.word	index@(_ZN4vllm25paged_attention_v2_kernelIthLi112ELi32ELi128ELNS_18Fp8KVCacheDataTypeE1ELb0ELi512EEEvPfS2_PT_PKS3_PKT0_S9_ifPKiSB_iPKfiiiSD_SD_iiiii)
        /*3a70*/ 	.word	0x00000000


	//----- nvinfo : EIATTR_MIN_STACK_SIZE
	.align		4
.L_2541:
        /*3a74*/ 	.byte	0x04, 0x12
        /*3a76*/ 	.short	(.L_2543 - .L_2542)
	.align		4
.L_2542:
        /*3a78*/ 	.word	index@(_ZN4vllm25paged_attention_v2_kernelIthLi96ELi32ELi128ELNS_18Fp8KVCacheDataTypeE1ELb0ELi512EEEvPfS2_PT_PKS3_PKT0_S9_ifPKiSB_iPKfiiiSD_SD_iiiii)
        /*3a7c*/ 	.word	0x00000000


	//----- nvinfo : EIATTR_MIN_STACK_SIZE
	.align		4
.L_2543:
        /*3a80*/ 	.byte	0x04, 0x12
        /*3a82*/ 	.short	(.L_2545 - .L_2544)
	.align		4
.L_2544:
        /*3a84*/ 	.word	index@(_ZN4vllm25paged_attention_v2_kernelIthLi80ELi32ELi128ELNS_18Fp8KVCacheDataTypeE1ELb0ELi512EEEvPfS2_PT_PKS3_PKT0_S9_ifPKiSB_iPKfiiiSD_SD_iiiii)
        /*3a88*/ 	.word	0x00000000


	//----- nvinfo : EIATTR_MIN_STACK_SIZE
	.align		4
.L_2545:
        /*3a8c*/ 	.byte	0x04, 0x12
        /*3a8e*/ 	.short	(.L_2547 - .L_2546)
	.align		4
.L_2546:
        /*3a90*/ 	.word	index@(_ZN4vllm25paged_attention_v2_kernelIthLi64ELi32ELi128ELNS_18Fp8KVCacheDataTypeE1ELb0ELi512EEEvPfS2_PT_PKS3_PKT0_S9_ifPKiSB_iPKfiiiSD_SD_iiiii)
        /*3a94*/ 	.word	0x00000000


	//----- nvinfo : EIATTR_MIN_STACK_SIZE
	.align		4
.L_2547:
        /*3a98*/ 	.byte	0x04, 0x12
        /*3a9a*/ 	.short	(.L_2549 - .L_2548)
	.align		4
.L_2548:
        /*3a9c*/ 	.word	index@(_ZN4vllm25paged_attention_v2_kernelIthLi32ELi32ELi128ELNS_18Fp8KVCacheDataTypeE1ELb0ELi512EEEvPfS2_PT_PKS3_PKT0_S9_ifPKiSB_iPKfiiiSD_SD_iiiii)
        /*3aa0*/ 	.word	0x00000000


	//----- nvinfo : EIATTR_MIN_STACK_SIZE
	.align		4
.L_2549:
        /*3aa4*/ 	.byte	0x04, 0x12
        /*3aa6*/ 	.short	(.L_2551 - .L_2550)
	.align		4
.L_2550:
        /*3aa8*/ 	.word	index@(_ZN4vllm25paged_attention_v2_kernelIthLi256ELi32ELi128ELNS_18Fp8KVCacheDataTypeE1ELb1ELi512EEEvPfS2_PT_PKS3_PKT0_S9_ifPKiSB_iPKfiiiSD_SD_iiiii)
        /*3aac*/ 	.word	0x00000000


	//----- nvinfo : EIATTR_MIN_STACK_SIZE
	.align		4
.L_2551:
        /*3ab0*/ 	.byte	0x04, 0x12
        /*3ab2*/ 	.short	(.L_2553 - .L_2552)
	.align		4
.L_2552:
        /*3ab4*/ 	.word	index@(_ZN4vllm25paged_attention_v2_kernelIthLi192ELi32ELi128ELNS_18Fp8KVCacheDataTypeE1ELb1ELi512EEEvPfS2_PT_PKS3_PKT0_S9_ifPKiSB_iPKfiiiSD_SD_iiiii)
        /*3ab8*/ 	.word	0x00000000


	//----- nvinfo : EIATTR_MIN_STACK_SIZE
	.align		4
.L_2553:
        /*3abc*/ 	.byte	0x04, 0x12
        /*3abe*/ 	.short	(.L_2555 - .L_2554)
	.align		4
.L_2554:
        /*3ac0*/ 	.word	index@(_ZN4vllm25paged_attention_v2_kernelIthLi128ELi32ELi128ELNS_18Fp8KVCacheDataTypeE1ELb1ELi512EEEvPfS2_PT_PKS3_PKT0_S9_ifPKiSB_iPKfiiiSD_SD_iiiii)
        /*3ac4*/ 	.word	0x00000000


	//----- nvinfo : EIATTR_MIN_STACK_SIZE
	.align		4
.L_2555:
        /*3ac8*/ 	.byte	0x04, 0x12
        /*3aca*/ 	.short	(.L_2557 - .L_2556)
	.align		4
.L_2556:
        /*3acc*/ 	.word	index@(_ZN4vllm25paged_attention_v2_kernelIthLi120ELi32ELi128ELNS_18Fp8KVCacheDataTypeE1ELb1ELi512EEEvPfS2_PT_PKS3_PKT0_S9_ifPKiSB_iPKfiiiSD_SD_iiiii)
        /*3ad0*/ 	.word	0x00000000


	//----- nvinfo : EIATTR_MIN_STACK_SIZE
	.align		4
.L_2557:
        /*3ad4*/ 	.byte	0x04, 0x12
        /*3ad6*/ 	.short	(.L_2559 - .L_2558)
	.align		4
.L_2558:
        /*3ad8*/ 	.word	index@(_ZN4vllm25paged_attention_v2_kernelIthLi112ELi32ELi128ELNS_18Fp8KVCacheDataTypeE1ELb1ELi512EEEvPfS2_PT_PKS3_PKT0_S9_ifPKiSB_iPKfiiiSD_SD_iiiii)
        /*3adc*/ 	.word	0x00000000


	//----- nvinfo : EIATTR_MIN_STACK_SIZE
	.align		4
.L_2559:
        /*3ae0*/ 	.byte	0x04, 0x12
        /*3ae2*/ 	.short	(.L_2561 - .L_2560)
	.align		4
.L_2560:
        /*3ae4*/ 	.word	index@(_ZN4vllm25paged_attention_v2_kernelIthLi96ELi32ELi128ELNS_18Fp8KVCacheDataTypeE1ELb1ELi512EEEvPfS2_PT_PKS3_PKT0_S9_ifPKiSB_iPKfiiiSD_SD_iiiii)
        /*3ae8*/ 	.word	0x00000000


	//----- nvinfo : EIATTR_MIN_STACK_SIZE
	.align		4
.L_2561:
        /*3aec*/ 	.byte	0x04, 0x12
        /*3aee*/ 	.short	(.L_2563 - .L_2562)
	.align		4
.L_2562:
        /*3af0*/ 	.word	index@(_ZN4vllm25paged_attention_v2_kernelIthLi80ELi32ELi128ELNS_18Fp8KVCacheDataTypeE1ELb1ELi512EEEvPfS2_PT_PKS3_PKT0_S9_ifPKiSB_iPKfiiiSD_SD_iiiii)
        /*3af4*/ 	.word	0x00000000


	//----- nvinfo : EIATTR_MIN_STACK_SIZE
	.align		4
.L_2563:
        /*3af8*/ 	.byte	0x04, 0x12
        /*3afa*/ 	.short	(.L_2565 - .L_2564)
	.align		4
.L_2564:
        /*3afc*/ 	.word	index@(_ZN4vllm25paged_attention_v2_kernelIthLi64ELi32ELi128ELNS_18Fp8KVCacheDataTypeE1ELb1ELi512EEEvPfS2_PT_PKS3_PKT0_S9_ifPKiSB_iPKfiiiSD_SD_iiiii)
        /*3b00*/ 	.word	0x00000000


	//----- nvinfo : EIATTR_MIN_STACK_SIZE
	.align		4
.L_2565:
        /*3b04*/ 	.byte	0x04, 0x12
        /*3b06*/ 	.short	(.L_2567 - .L_2566)
	.align		4
.L_2566:
        /*3b08*/ 	.word	index@(_ZN4vllm25paged_attention_v2_kernelIthLi32ELi32ELi128ELNS_18Fp8KVCacheDataTypeE1ELb1ELi512EEEvPfS2_PT_PKS3_PKT0_S9_ifPKiSB_iPKfiiiSD_SD_iiiii)
        /*3b0c*/ 	.word	0x00000000


	//----- nvinfo : EIATTR_MIN_STACK_SIZE
	.align		4
.L_2567:
        /*3b10*/ 	.byte	0x04, 0x12
        /*3b12*/ 	.short	(.L_2569 - .L_2568)
	.align		4
.L_2568:
        /*3b14*/ 	.word	index@(_ZN4vllm25paged_attention_v2_kernelIthLi256ELi16ELi128ELNS_18Fp8KVCacheDataTypeE1ELb0ELi512EEEvPfS2_PT_PKS3_PKT0_S9_ifPKiSB_iPKfiiiSD_SD_iiiii)
        /*3b18*/ 	.word	0x00000000


	//----- nvinfo : EIATTR_MIN_STACK_SIZE
	.align		4
.L_2569:
        /*3b1c*/ 	.byte	0x04, 0x12
        /*3b1e*/ 	.short	(.L_2571 - .L_2570)
	.align		4
.L_2570:
        /*3b20*/ 	.word	index@(_ZN4vllm25paged_attention_v2_kernelIthLi192ELi16ELi128ELNS_18Fp8KVCacheDataTypeE1ELb0ELi512EEEvPfS2_PT_PKS3_PKT0_S9_ifPKiSB_iPKfiiiSD_SD_iiiii)
        /*3b24*/ 	.word	0x00000000


	//----- nvinfo : EIATTR_MIN_STACK_SIZE
	.align		4
.L_2571:
        /*3b28*/ 	.byte	0x04, 0x12
        /*3b2a*/ 	.short	(.L_2573 - .L_2572)
	.align		4
.L_2572:
        /*3b2c*/ 	.word	index@(_ZN4vllm25paged_attention_v2_kernelIthLi128ELi16ELi128ELNS_18Fp8KVCacheDataTypeE1ELb0ELi512EEEvPfS2_PT_PKS3_PKT0_S9_ifPKiSB_iPKfiiiSD_SD_iiiii)
        /*3b30*/ 	.word	0x00000000


	//----- nvinfo : EIATTR_MIN_STACK_SIZE
	.align		4
.L_2573:
        /*3b34*/ 	.byte	0x04, 0x12
        /*3b36*/ 	.short	(.L_2575 - .L_2574)
	.align		4
.L_2574:
        /*3b38*/ 	.word	index@(_ZN4vllm25paged_attention_v2_kernelIthLi120ELi16ELi128ELNS_18Fp8KVCacheDataTypeE1ELb0ELi512EEEvPfS2_PT_PKS3_PKT0_S9_ifPKiSB_iPKfiiiSD_SD_iiiii)
        /*3b3c*/ 	.word	0x00000000


	//----- nvinfo : EIATTR_MIN_STACK_SIZE
	.align		4
.L_2575:
        /*3b40*/ 	.byte	0x04, 0x12
        /*3b42*/ 	.short	(.L_2577 - .L_2576)
	.align		4
.L_2576:
        /*3b44*/ 	.word	index@(_ZN4vllm25paged_attention_v2_kernelIthLi112ELi16ELi128ELNS_18Fp8KVCacheDataTypeE1ELb0ELi512EEEvPfS2_PT_PKS3_PKT0_S9_ifPKiSB_iPKfiiiSD_SD_iiiii)
        /*3b48*/ 	.word	0x00000000


	//----- nvinfo : EIATTR_MIN_STACK_SIZE
	.align		4
.L_2577:
        /*3b4c*/ 	.byte	0x04, 0x12
        /*3b4e*/ 	.short	(.L_2579 - .L_2578)
	.align		4
.L_2578:
        /*3b50*/ 	.word	index@(_ZN4vllm25paged_attention_v2_kernelIthLi96ELi16ELi128ELNS_18Fp8KVCacheDataTypeE1ELb0ELi512EEEvPfS2_PT_PKS3_PKT0_S9_ifPKiSB_iPKfiiiSD_SD_iiiii)
        /*3b54*/ 	.word	0x00000000


	//----- nvinfo : EIATTR_MIN_STACK_SIZE
	.align		4
.L_2579:
        /*3b58*/ 	.byte	0x04, 0x12
        /*3b5a*/ 	.short	(.L_2581 - .L_2580)
	.align		4
.L_2580:
        /*3b5c*/ 	.word	index@(_ZN4vllm25paged_attention_v2_kernelIthLi80ELi16ELi128ELNS_18Fp8KVCacheDataTypeE1ELb0ELi512EEEvPfS2_PT_PKS3_PKT0_S9_ifPKiSB_iPKfiiiSD_SD_iiiii)
        /*3b60*/ 	.word	0x00000000


	//----- nvinfo : EIATTR_MIN_STACK_SIZE
	.align		4
.L_2581:
        /*3b64*/ 	.byte	0x04, 0x12
        /*3b66*/ 	.short	(.L_2583 - .L_2582)
	.align		4
.L_2582:
        /*3b68*/ 	.word	index@(_ZN4vllm25paged_attention_v2_kernelIthLi64ELi16ELi128ELNS_18Fp8KVCacheDataTypeE1ELb0ELi512EEEvPfS2_PT_PKS3_PKT0_S9_ifPKiSB_iPKfiiiSD_SD_iiiii)
        /*3b6c*/ 	.word	0x00000000


	//----- nvinfo : EIATTR_MIN_STACK_SIZE
	.align		4
.L_2583:
        /*3b70*/ 	.byte	0x04, 0x12
        /*3b72*/ 	.short	(.L_2585 - .L_2584)
	.align		4
.L_2584:
        /*3b74*/ 	.word	index@(_ZN4vllm25paged_attention_v2_kernelIthLi32ELi16ELi128ELNS_18Fp8KVCacheDataTypeE1ELb0ELi512EEEvPfS2_PT_PKS3_PKT0_S9_ifPKiSB_iPKfiiiSD_SD_iiiii)
        /*3b78*/ 	.word	0x00000000


	//----- nvinfo : EIATTR_MIN_STACK_SIZE
	.align		4
.L_2585:
        /*3b7c*/ 	.byte	0x04, 0x12
        /*3b7e*/ 	.short	(.L_2587 - .L_2586)
	.align		4
.L_2586:
        /*3b80*/ 	.word	index@(_ZN4vllm25paged_attention_v2_kernelIthLi256ELi16ELi128ELNS_18Fp8KVCacheDataTypeE1ELb1ELi512EEEvPfS2_PT_PKS3_PKT0_S9_ifPKiSB_iPKfiiiSD_SD_iiiii)
        /*3b84*/ 	.word	0x00000000


	//----- nvinfo : EIATTR_MIN_STACK_SIZE
	.align		4
.L_2587:
        /*3b88*/ 	.byte	0x04, 0x12
        /*3b8a*/ 	.short	(.L_2589 - .L_2588)
	.align		4
.L_2588:
        /*3b8c*/ 	.word	index@(_ZN4vllm25paged_attention_v2_kernelIthLi192ELi16ELi128ELNS_18Fp8KVCacheDataTypeE1ELb1ELi512EEEvPfS2_PT_PKS3_PKT0_S9_ifPKiSB_iPKfiiiSD_SD_iiiii)
        /*3b90*/ 	.word	0x00000000


	//----- nvinfo : EIATTR_MIN_STACK_SIZE
	.align		4
.L_2589:
        /*3b94*/ 	.byte	0x04, 0x12
        /*3b96*/ 	.short	(.L_2591 - .L_2590)
	.align		4
.L_2590:
        /*3b98*/ 	.word	index@(_ZN4vllm25paged_attention_v2_kernelIthLi128ELi16ELi128ELNS_18Fp8KVCacheDataTypeE1ELb1ELi512EEEvPfS2_PT_PKS3_PKT0_S9_ifPKiSB_iPKfiiiSD_SD_iiiii)
        /*3b9c*/ 	.word	0x00000000


	//----- nvinfo : EIATTR_MIN_STACK_SIZE
	.align		4
.L_2591:
        /*3ba0*/ 	.byte	0x04, 0x12
        /*3ba2*/ 	.short	(.L_2593 - .L_2592)
	.align		4
.L_2592:
        /*3ba4*/ 	.word	index@(_ZN4vllm25paged_attention_v2_kernelIthLi120ELi16ELi128ELNS_18Fp8KVCacheDataTypeE1ELb1ELi512EEEvPfS2_PT_PKS3_PKT0_S9_ifPKiSB_iPKfiiiSD_SD_iiiii)
        /*3ba8*/ 	.word	0x00000000


	//----- nvinfo : EIATTR_MIN_STACK_SIZE
	.align		4
.L_2593:
        /*3bac*/ 	.byte	0x04, 0x12
        /*3bae*/ 	.short	(.L_2595 - .L_2594)
	.align		4
.L_2594:
        /*3bb0*/ 	.word	index@(_ZN4vllm25paged_attention_v2_kernelIthLi112ELi16ELi128ELNS_18Fp8KVCacheDataTypeE1ELb1ELi512EEEvPfS2_PT_PKS3_PKT0_S9_ifPKiSB_iPKfiiiSD_SD_iiiii)
        /*3bb4*/ 	.word	0x00000000


	//----- nvinfo : EIATTR_MIN_STACK_SIZE
	.align		4
.L_2595:
        /*3bb8*/ 	.byte	0x04, 0x12
        /*3bba*/ 	.short	(.L_2597 - .L_2596)
	.align		4
.L_2596:
        /*3bbc*/ 	.word	index@(_ZN4vllm25paged_attention_v2_kernelIthLi96ELi16ELi128ELNS_18Fp8KVCacheDataTypeE1ELb1ELi512EEEvPfS2_PT_PKS3_PKT0_S9_ifPKiSB_iPKfiiiSD_SD_iiiii)
        /*3bc0*/ 	.word	0x00000000


	//----- nvinfo : EIATTR_MIN_STACK_SIZE
	.align		4
.L_2597:
        /*3bc4*/ 	.byte	0x04, 0x12
        /*3bc6*/ 	.short	(.L_2599 - .L_2598)
	.align		4
.L_2598:
        /*3bc8*/ 	.word	index@(_ZN4vllm25paged_attention_v2_kernelIthLi80ELi16ELi128ELNS_18Fp8KVCacheDataTypeE1ELb1ELi512EEEvPfS2_PT_PKS3_PKT0_S9_ifPKiSB_iPKfiiiSD_SD_iiiii)
        /*3bcc*/ 	.word	0x00000000


	//----- nvinfo : EIATTR_MIN_STACK_SIZE
	.align		4
.L_2599:
        /*3bd0*/ 	.byte	0x04, 0x12
        /*3bd2*/ 	.short	(.L_2601 - .L_2600)
	.align		4
.L_2600:
        /*3bd4*/ 	.word	index@(_ZN4vllm25paged_attention_v2_kernelIthLi64ELi16ELi128ELNS_18Fp8KVCacheDataTypeE1ELb1ELi512EEEvPfS2_PT_PKS3_PKT0_S9_ifPKiSB_iPKfiiiSD_SD_iiiii)
        /*3bd8*/ 	.word	0x00000000


	//----- nvinfo : EIATTR_MIN_STACK_SIZE
	.align		4
.L_2601:
        /*3bdc*/ 	.byte	0x04, 0x12
        /*3bde*/ 	.short	(.L_2603 - .L_2602)
	.align		4
.L_2602:
        /*3be0*/ 	.word	index@(_ZN4vllm25paged_attention_v2_kernelIthLi32ELi16ELi128ELNS_18Fp8KVCacheDataTypeE1ELb1ELi512EEEvPfS2_PT_PKS3_PKT0_S9_ifPKiSB_iPKfiiiSD_SD_iiiii)
        /*3be4*/ 	.word	0x00000000


	//----- nvinfo : EIATTR_MIN_STACK_SIZE
	.align		4
.L_2603:
        /*3be8*/ 	.byte	0x04, 0x12
        /*3bea*/ 	.short	(.L_2605 - .L_2604)
	.align		4
.L_2604:
        /*3bec*/ 	.word	index@(_ZN4vllm25paged_attention_v2_kernelIthLi256ELi8ELi128ELNS_18Fp8KVCacheDataTypeE1ELb0ELi512EEEvPfS2_PT_PKS3_PKT0_S9_ifPKiSB_iPKfiiiSD_SD_iiiii)
        /*3bf0*/ 	.word	0x00000000


	//----- nvinfo : EIATTR_MIN_STACK_SIZE
	.align		4
.L_2605:
        /*3bf4*/ 	.byte	0x04, 0x12
        /*3bf6*/ 	.short	(.L_2607 - .L_2606)
	.align		4
.L_2606:
        /*3bf8*/ 	.word	index@(_ZN4vllm25paged_attention_v2_kernelIthLi192ELi8ELi128ELNS_18Fp8KVCacheDataTypeE1ELb0ELi512EEEvPfS2_PT_PKS3_PKT0_S9_ifPKiSB_iPKfiiiSD_SD_iiiii)
        /*3bfc*/ 	.word	0x00000000


	//----- nvinfo : EIATTR_MIN_STACK_SIZE
	.align		4
.L_2607:
        /*3c00*/ 	.byte	0x04, 0x12
        /*3c02*/ 	.short	(.L_2609 - .L_2608)
	.align		4
.L_2608:
        /*3c04*/ 	.word	index@(_ZN4vllm25paged_attention_v2_kernelIthLi128ELi8ELi128ELNS_18Fp8KVCacheDataTypeE1ELb0ELi512EEEvPfS2_PT_PKS3_PKT0_S9_ifPKiSB_iPKfiiiSD_SD_iiiii)
        /*3c08*/ 	.word	0x00000000


	//----- nvinfo : EIATTR_MIN_STACK_SIZE
	.align		4
.L_2609:
        /*3c0c*/ 	.byte	0x04, 0x12
        /*3c0e*/ 	.short	(.L_2611 - .L_2610)
	.align		4
.L_2610:
        /*3c10*/ 	.word	index@(_ZN4vllm25paged_attention_v2_kernelIthLi120ELi8ELi128ELNS_18Fp8KVCacheDataTypeE1ELb0ELi512EEEvPfS2_PT_PKS3_PKT0_S9_ifPKiSB_iPKfiiiSD_SD_iiiii)
        /*3c14*/ 	.word	0x00000000


	//----- nvinfo : EIATTR_MIN_STACK_SIZE
	.align		4
.L_2611:
        /*3c18*/ 	.byte	0x04, 0x12
        /*3c1a*/ 	.short	(.L_2613 - .L_2612)
	.align		4
.L_2612:
        /*3c1c*/ 	.word	index@(_ZN4vllm25paged_attention_v2_kernelIthLi112ELi8ELi128ELNS_18Fp8KVCacheDataTypeE1ELb0ELi512EEEvPfS2_PT_PKS3_PKT0_S9_ifPKiSB_iPKfiiiSD_SD_iiiii)
        /*3c20*/ 	.word	0x00000000


	//----- nvinfo : EIATTR_MIN_STACK_SIZE
	.align		4
.L_2613:
        /*3c24*/ 	.byte	0x04, 0x12
        /*3c26*/ 	.short	(.L_2615 - .L_2614)
	.align		4
.L_2614:
        /*3c28*/ 	.word	index@(_ZN4vllm25paged_attention_v2_kernelIthLi96ELi8ELi128ELNS_18Fp8KVCacheDataTypeE1ELb0ELi512EEEvPfS2_PT_PKS3_PKT0_S9_ifPKiSB_iPKfiiiSD_SD_iiiii)
        /*3c2c*/ 	.word	0x00000000


	//----- nvinfo : EIATTR_MIN_STACK_SIZE
	.align		4
.L_2615:
        /*3c30*/ 	.byte	0x04, 0x12
        /*3c32*/ 	.short	(.L_2617 - .L_2616)
	.align		4
.L_2616:
        /*3c34*/ 	.word	index@(_ZN4vllm25paged_attention_v2_kernelIthLi80ELi8ELi128ELNS_18Fp8KVCacheDataTypeE1ELb0ELi512EEEvPfS2_PT_PKS3_PKT0_S9_ifPKiSB_iPKfiiiSD_SD_iiiii)
        /*3c38*/ 	.word	0x00000000


	//----- nvinfo : EIATTR_MIN_STACK_SIZE
	.align		4
.L_2617:
        /*3c3c*/ 	.byte	0x04, 0x12
        /*3c3e*/ 	.short	(.L_2619 - .L_2618)
	.align		4
.L_2618:
        /*3c40*/ 	.word	index@(_ZN4vllm25paged_attention_v2_kernelIthLi64ELi8ELi128ELNS_18Fp8KVCacheDataTypeE1ELb0ELi512EEEvPfS2_PT_PKS3_PKT0_S9_ifPKiSB_iPKfiiiSD_SD_iiiii)
        /*3c44*/ 	.word	0x00000000


	//----- nvinfo : EIATTR_MIN_STACK_SIZE
	.align		4
.L_2619:
        /*3c48*/ 	.byte	0x04, 0x12
        /*3c4a*/ 	.short	(.L_2621 - .L_2620)
	.align		4
.L_2620:
        /*3c4c*/ 	.word	index@(_ZN4vllm25paged_attention_v2_kernelIthLi32ELi8ELi128ELNS_18Fp8KVCacheDataTypeE1ELb0ELi512EEEvPfS2_PT_PKS3_PKT0_S9_ifPKiSB_iPKfiiiSD_SD_iiiii)
        /*3c50*/ 	.word	0x00000000


	//----- nvinfo : EIATTR_MIN_STACK_SIZE
	.align		4
.L_2621:
        /*3c54*/ 	.byte	0x04, 0x12
        /*3c56*/ 	.short	(.L_2623 - .L_2622)
	.align		4
.L_2622:
        /*3c58*/ 	.word	index@(_ZN4vllm25paged_attention_v2_kernelIthLi256ELi8ELi128ELNS_18Fp8KVCacheDataTypeE1ELb1ELi512EEEvPfS2_PT_PKS3_PKT0_S9_ifPKiSB_iPKfiiiSD_SD_iiiii)
        /*3c5c*/ 	.word	0x00000000


	//----- nvinfo : EIATTR_MIN_STACK_SIZE
	.align		4
.L_2623:
        /*3c60*/ 	.byte	0x04, 0x12
        /*3c62*/ 	.short	(.L_2625 - .L_2624)
	.align		4
.L_2624:
        /*3c64*/ 	.word	index@(_ZN4vllm25paged_attention_v2_kernelIthLi192ELi8ELi128ELNS_18Fp8KVCacheDataTypeE1ELb1ELi512EEEvPfS2_PT_PKS3_PKT0_S9_ifPKiSB_iPKfiiiSD_SD_iiiii)
        /*3c68*/ 	.word	0x00000000


	//----- nvinfo : EIATTR_MIN_STACK_SIZE
	.align		4
.L_2625:
        /*3c6c*/ 	.byte	0x04, 0x12
        /*3c6e*/ 	.short	(.L_2627 - .L_2626)
	.align		4
.L_2626:
        /*3c70*/ 	.word	index@(_ZN4vllm25paged_attention_v2_kernelIthLi128ELi8ELi128ELNS_18Fp8KVCacheDataTypeE1ELb1ELi512EEEvPfS2_PT_PKS3_PKT0_S9_ifPKiSB_iPKfiiiSD_SD_iiiii)
        /*3c74*/ 	.word	0x00000000


	//----- nvinfo : EIATTR_MIN_STACK_SIZE
	.align		4
.L_2627:
        /*3c78*/ 	.byte	0x04, 0x12
        /*3c7a*/ 	.short	(.L_2629 - .L_2628)
	.align		4
.L_2628:
        /*3c7c*/ 	.word	index@(_ZN4vllm25paged_attention_v2_kernelIthLi120ELi8ELi128ELNS_18Fp8KVCacheDataTypeE1ELb1ELi512EEEvPfS2_PT_PKS3_PKT0_S9_ifPKiSB_iPKfiiiSD_SD_iiiii)
        /*3c80*/ 	.word	0x00000000


	//----- nvinfo : EIATTR_MIN_STACK_SIZE
	.align		4
.L_2629:
        /*3c84*/ 	.byte	0x04, 0x12
        /*3c86*/ 	.short	(.L_2631 - .L_2630)
	.align		4
.L_2630:
        /*3c88*/ 	.word	index@(_ZN4vllm25paged_attention_v2_kernelIthLi112ELi8ELi128ELNS_18Fp8KVCacheDataTypeE1ELb1ELi512EEEvPfS2_PT_PKS3_PKT0_S9_ifPKiSB_iPKfiiiSD_SD_iiiii)
        /*3c8c*/ 	.word	0x00000000


	//----- nvinfo : EIATTR_MIN_STACK_SIZE
	.align		4
.L_2631:
        /*3c90*/ 	.byte	0x04, 0x12
        /*3c92*/ 	.short	(.L_2633 - .L_2632)
	.align		4
.L_2632:
        /*3c94*/ 	.word	index@(_ZN4vllm25paged_attention_v2_kernelIthLi96ELi8ELi128ELNS_18Fp8KVCacheDataTypeE1ELb1ELi512EEEvPfS2_PT_PKS3_PKT0_S9_ifPKiSB_iPKfiiiSD_SD_iiiii)
        /*3c98*/ 	.word	0x00000000


	//----- nvinfo : EIATTR_MIN_STACK_SIZE
	.align		4
.L_2633:
        /*3c9c*/ 	.byte	0x04, 0x12
        /*3c9e*/ 	.short	(.L_2635 - .L_2634)
	.align		4
.L_2634:
        /*3ca0*/ 	.word	index@(_ZN4vllm25paged_attention_v2_kernelIthLi80ELi8ELi128ELNS_18Fp8KVCacheDataTypeE1ELb1ELi512EEEvPfS2_PT_PKS3_PKT0_S9_ifPKiSB_iPKfiiiSD_SD_iiiii)
        /*3ca4*/ 	.word	0x00000000


	//----- nvinfo : EIATTR_MIN_STACK_SIZE
	.align		4
.L_2635:
        /*3ca8*/ 	.byte	0x04, 0x12
        /*3caa*/ 	.short	(.L_2637 - .L_2636)
	.align		4
.L_2636:
        /*3cac*/ 	.word	index@(_ZN4vllm25paged_attention_v2_kernelIthLi64ELi8ELi128ELNS_18Fp8KVCacheDataTypeE1ELb1ELi512EEEvPfS2_PT_PKS3_PKT0_S9_ifPKiSB_iPKfiiiSD_SD_iiiii)
        /*3cb0*/ 	.word	0x00000000


	//----- nvinfo : EIATTR_MIN_STACK_SIZE
	.align		4
.L_2637:
        /*3cb4*/ 	.byte	0x04, 0x12
        /*3cb6*/ 	.short	(.L_2639 - .L_2638)
	.align		4
.L_2638:
        /*3cb8*/ 	.word	index@(_ZN4vllm25paged_attention_v2_kernelIthLi32ELi8ELi128ELNS_18Fp8KVCacheDataTypeE1ELb1ELi512EEEvPfS2_PT_PKS3_PKT0_S9_ifPKiSB_iPKfiiiSD_SD_iiiii)
        /*3cbc*/ 	.word	0x00000000


	//----- nvinfo : EIATTR_MIN_STACK_SIZE
	.align		4
.L_2639:
        /*3cc0*/ 	.byte	0x04, 0x12
        /*3cc2*/ 	.short	(.L_2641 - .L_2640)
	.align		4
.L_2640:
        /*3cc4*/ 	.word	index@(_ZN4vllm25paged_attention_v2_kernelIfhLi256ELi32ELi128ELNS_18Fp8KVCacheDataTypeE1ELb0ELi512EEEvPfS2_PT_PKS3_PKT0_S9_ifPKiSB_iPKfiiiSD_SD_iiiii)
        /*3cc8*/ 	.word	0x00000000


	//----- nvinfo : EIATTR_MIN_STACK_SIZE
	.align		4
.L_2641:
        /*3ccc*/ 	.byte	0x04, 0x12
        /*3cce*/ 	.short	(.L_2643 - .L_2642)
	.align		4
.L_2642:
        /*3cd0*/ 	.word	index@(_ZN4vllm25paged_attention_v2_kernelIfhLi192ELi32ELi128ELNS_18Fp8KVCacheDataTypeE1ELb0ELi512EEEvPfS2_PT_PKS3_PKT0_S9_ifPKiSB_iPKfiiiSD_SD_iiiii)
        /*3cd4*/ 	.word	0x00000000


	//----- nvinfo : EIATTR_MIN_STACK_SIZE
	.align		4
.L_2643:
        /*3cd8*/ 	.byte	0x04, 0x12
        /*3cda*/ 	.short	(.L_2645 - .L_2644)
	.align		4
.L_2644:
        /*3cdc*/ 	.word	index@(_ZN4vllm25paged_attention_v2_kernelIfhLi128ELi32ELi128ELNS_18Fp8KVCacheDataTypeE1ELb0ELi512EEEvPfS2_PT_PKS3_PKT0_S9_ifPKiSB_iPKfiiiSD_SD_iiiii)
        /*3ce0*/ 	.word	0x00000000


	//----- nvinfo : EIATTR_MIN_STACK_SIZE
	.align		4
.L_2645:
        /*3ce4*/ 	.byte	0x04, 0x12
        /*3ce6*/ 	.short	(.L_2647 - .L_2646)
	.align		4
.L_2646:
        /*3ce8*/ 	.word	index@(_ZN4vllm25paged_attention_v2_kernelIfhLi120ELi32ELi128ELNS_18Fp8KVCacheDataTypeE1ELb0ELi512EEEvPfS2_PT_PKS3_PKT0_S9_ifPKiSB_iPKfiiiSD_SD_iiiii)
        /*3cec*/ 	.word	0x00000000


	//----- nvinfo : EIATTR_MIN_STACK_SIZE
	.align		4
.L_2647:
        /*3cf0*/ 	.byte	0x04, 0x12
        /*3cf2*/ 	.short	(.L_2649 - .L_2648)
	.align		4
.L_2648:
        /*3cf4*/ 	.word	index@(_ZN4vllm25paged_attention_v2_kernelIfhLi112ELi32ELi128ELNS_18Fp8KVCacheDataTypeE1ELb0ELi512EEEvPfS2_PT_PKS3_PKT0_S9_ifPKiSB_iPKfiiiSD_SD_iiiii)
        /*3cf8*/ 	.word	0x00000000


	//----- nvinfo : EIATTR_MIN_STACK_SIZE
	.align		4
.L_2649:
        /*3cfc*/ 	.byte	0x04, 0x12
        /*3cfe*/ 	.short	(.L_2651 - .L_2650)
	.align		4
.L_2650:
        /*3d00*/ 	.word	index@(_ZN4vllm25paged_attention_v2_kernelIfhLi96ELi32ELi128ELNS_18Fp8KVCacheDataTypeE1ELb0ELi512EEEvPfS2_PT_PKS3_PKT0_S9_ifPKiSB_iPKfiiiSD_SD_iiiii)
        /*3d04*/ 	.word	0x00000000


	//----- nvinfo : EIATTR_MIN_STACK_SIZE
	.align		4
.L_2651:
        /*3d08*/ 	.byte	0x04, 0x12
        /*3d0a*/ 	.short	(.L_2653 - .L_2652)
	.align		4
.L_2652:
        /*3d0c*/ 	.word	index@(_ZN4vllm25paged_attention_v2_kernelIfhLi80ELi32ELi128ELNS_18Fp8KVCacheDataTypeE1ELb0ELi512EEEvPfS2_PT_PKS3_PKT0_S9_ifPKiSB_iPKfiiiSD_SD_iiiii)
        /*3d10*/ 	.word	0x00000000


	//----- nvinfo : EIATTR_MIN_STACK_SIZE
	.align		4
.L_2653:
        /*3d14*/ 	.byte	0x04, 0x12
        /*3d16*/ 	.short	(.L_2655 - .L_2654)
	.align		4
.L_2654:
        /*3d18*/ 	.word	index@(_ZN4vllm25paged_attention_v2_kernelIfhLi64ELi32ELi128ELNS_18Fp8KVCacheDataTypeE1ELb0ELi512EEEvPfS2_PT_PKS3_PKT0_S9_ifPKiSB_iPKfiiiSD_SD_iiiii)
        /*3d1c*/ 	.word	0x00000000


	//----- nvinfo : EIATTR_MIN_STACK_SIZE
	.align		4
.L_2655:
        /*3d20*/ 	.byte	0x04, 0x12
        /*3d22*/ 	.short	(.L_2657 - .L_2656)
	.align		4
.L_2656:
        /*3d24*/ 	.word	index@(_ZN4vllm25paged_attention_v2_kernelIfhLi32ELi32ELi128ELNS_18Fp8KVCacheDataTypeE1ELb0ELi512EEEvPfS2_PT_PKS3_PKT0_S9_ifPKiSB_iPKfiiiSD_SD_iiiii)
        /*3d28*/ 	.word	0x00000000


	//----- nvinfo : EIATTR_MIN_STACK_SIZE
	.align		4
.L_2657:
        /*3d2c*/ 	.byte	0x04, 0x12
        /*3d2e*/ 	.short	(.L_2659 - .L_2658)
	.align		4
.L_2658:
        /*3d30*/ 	.word	index@(_ZN4vllm25paged_attention_v2_kernelIfhLi256ELi32ELi128ELNS_18Fp8KVCacheDataTypeE1ELb1ELi512EEEvPfS2_PT_PKS3_PKT0_S9_ifPKiSB_iPKfiiiSD_SD_iiiii)
        /*3d34*/ 	.word	0x00000000


	//----- nvinfo : EIATTR_MIN_STACK_SIZE
	.align		4
.L_2659:
        /*3d38*/ 	.byte	0x04, 0x12
        /*3d3a*/ 	.short	(.L_2661 - .L_2660)
	.align		4
.L_2660:
        /*3d3c*/ 	.word	index@(_ZN4vllm25paged_attention_v2_kernelIfhLi192ELi32ELi128ELNS_18Fp8KVCacheDataTypeE1ELb1ELi512EEEvPfS2_PT_PKS3_PKT0_S9_ifPKiSB_iPKfiiiSD_SD_iiiii)
        /*3d40*/ 	.word	0x00000000


	//----- nvinfo : EIATTR_MIN_STACK_SIZE
	.align		4
.L_2661:
        /*3d44*/ 	.byte	0x04, 0x12
        /*3d46*/ 	.short	(.L_2663 - .L_2662)
	.align		4
.L_2662:
        /*3d48*/ 	.word	index@(_ZN4vllm25paged_attention_v2_kernelIfhLi128ELi32ELi128ELNS_18Fp8KVCacheDataTypeE1ELb1ELi512EEEvPfS2_PT_PKS3_PKT0_S9_ifPKiSB_iPKfiiiSD_SD_iiiii)
        /*3d4c*/ 	.word	0x00000000


	//----- nvinfo : EIATTR_MIN_STACK_SIZE
	.align		4
.L_2663:
        /*3d50*/ 	.byte	0x04, 0x12
        /*3d52*/ 	.short	(.L_2665 - .L_2664)
	.align		4
.L_2664:
        /*3d54*/ 	.word	index@(_ZN4vllm25paged_attention_v2_kernelIfhLi120ELi32ELi128ELNS_18Fp8KVCacheDataTypeE1ELb1ELi512EEEvPfS2_PT_PKS3_PKT0_S9_ifPKiSB_iPKfiiiSD_SD_iiiii)
        /*3d58*/ 	.word	0x00000000


	//----- nvinfo : EIATTR_MIN_STACK_SIZE
	.align		4
.L_2665:
        /*3d5c*/ 	.byte	0x04, 0x12
        /*3d5e*/ 	.short	(.L_2667 - .L_2666)
	.align		4
.L_2666:
        /*3d60*/ 	.word	index@(_ZN4vllm25paged_attention_v2_kernelIfhLi112ELi32ELi128ELNS_18Fp8KVCacheDataTypeE1ELb1ELi512EEEvPfS2_PT_PKS3_PKT0_S9_ifPKiSB_iPKfiiiSD_SD_iiiii)
        /*3d64*/ 	.word	0x00000000


	//----- nvinfo : EIATTR_MIN_STACK_SIZE
	.align		4
.L_2667:
        /*3d68*/ 	.byte	0x04, 0x12
        /*3d6a*/ 	.short	(.L_2669 - .L_2668)
	.align		4
.L_2668:
        /*3d6c*/ 	.word	index@(_ZN4vllm25paged_attention_v2_kernelIfhLi96ELi32ELi128ELNS_18Fp8KVCacheDataTypeE1ELb1ELi512EEEvPfS2_PT_PKS3_PKT0_S9_ifPKiSB_iPKfiiiSD_SD_iiiii)
        /*3d70*/ 	.word	0x00000000


	//----- nvinfo : EIATTR_MIN_STACK_SIZE
	.align		4
.L_2669:
        /*3d74*/ 	.byte	0x04, 0x12
        /*3d76*/ 	.short	(.L_2671 - .L_2670)
	.align		4
.L_2670:
        /*3d78*/ 	.word	index@(_ZN4vllm25paged_attention_v2_kernelIfhLi80ELi32ELi128ELNS_18Fp8KVCacheDataTypeE1ELb1ELi512EEEvPfS2_PT_PKS3_PKT0_S9_ifPKiSB_iPKfiiiSD_SD_iiiii)
        /*3d7c*/ 	.word	0x00000000


	//----- nvinfo : EIATTR_MIN_STACK_SIZE
	.align		4
.L_2671:
        /*3d80*/ 	.byte	0x04, 0x12
        /*3d82*/ 	.short	(.L_2673 - .L_2672)
	.align		4
.L_2672:
        /*3d84*/ 	.word	index@(_ZN4vllm25paged_attention_v2_kernelIfhLi64ELi32ELi128ELNS_18Fp8KVCacheDataTypeE1ELb1ELi512EEEvPfS2_PT_PKS3_PKT0_S9_ifPKiSB_iPKfiiiSD_SD_iiiii)
        /*3d88*/ 	.word	0x00000000


	//----- nvinfo : EIATTR_MIN_STACK_SIZE
	.align		4
.L_2673:
        /*3d8c*/ 	.byte	0x04, 0x12
        /*3d8e*/ 	.short	(.L_2675 - .L_2674)
	.align		4
.L_2674:
        /*3d90*/ 	.word	index@(_ZN4vllm25paged_attention_v2_kernelIfhLi32ELi32ELi128ELNS_18Fp8KVCacheDataTypeE1ELb1ELi512EEEvPfS2_PT_PKS3_PKT0_S9_ifPKiSB_iPKfiiiSD_SD_iiiii)
        /*3d94*/ 	.word	0x00000000


	//----- nvinfo : EIATTR_MIN_STACK_SIZE
	.align		4
.L_2675:
        /*3d98*/ 	.byte	0x04, 0x12
        /*3d9a*/ 	.short	(.L_2677 - .L_2676)
	.align		4
.L_2676:
        /*3d9c*/ 	.word	index@(_ZN4vllm25paged_attention_v2_kernelIfhLi256ELi16ELi128ELNS_18Fp8KVCacheDataTypeE1ELb0ELi512EEEvPfS2_PT_PKS3_PKT0_S9_ifPKiSB_iPKfiiiSD_SD_iiiii)
        /*3da0*/ 	.word	0x00000000


	//----- nvinfo : EIATTR_MIN_STACK_SIZE
	.align		4
.L_2677:
        /*3da4*/ 	.byte	0x04, 0x12
        /*3da6*/ 	.short	(.L_2679 - .L_2678)
	.align		4
.L_2678:
        /*3da8*/ 	.word	index@(_ZN4vllm25paged_attention_v2_kernelIfhLi192ELi16ELi128ELNS_18Fp8KVCacheDataTypeE1ELb0ELi512EEEvPfS2_PT_PKS3_PKT0_S9_ifPKiSB_iPKfiiiSD_SD_iiiii)
        /*3dac*/ 	.word	0x00000000


	//----- nvinfo : EIATTR_MIN_STACK_SIZE
	.align		4
.L_2679:
        /*3db0*/ 	.byte	0x04, 0x12
        /*3db2*/ 	.short	(.L_2681 - .L_2680)
	.align		4
.L_2680:
        /*3db4*/ 	.word	index@(_ZN4vllm25paged_attention_v2_kernelIfhLi128ELi16ELi128ELNS_18Fp8KVCacheDataTypeE1ELb0ELi512EEEvPfS2_PT_PKS3_PKT0_S9_ifPKiSB_iPKfiiiSD_SD_iiiii)
        /*3db8*/ 	.word	0x00000000


	//----- nvinfo : EIATTR_MIN_STACK_SIZE
	.align		4
.L_2681:
        /*3dbc*/ 	.byte	0x04, 0x12
        /*3dbe*/ 	.short	(.L_2683 - .L_2682)
	.align		4
.L_2682:
        /*3dc0*/ 	.word	index@(_ZN4vllm25paged_attention_v2_kernelIfhLi120ELi16ELi128ELNS_18Fp8KVCacheDataTypeE1ELb0ELi512EEEvPfS2_PT_PKS3_PKT0_S9_ifPKiSB_iPKfiiiSD_SD_iiiii)
        /*3dc4*/ 	.word	0x00000000


	//----- nvinfo : EIATTR_MIN_STACK_SIZE
	.align		4
.L_2683:
        /*3dc8*/ 	.byte	0x04, 0x12
        /*3dca*/ 	.short	(.L_2685 - .L_2684)
	.align		4
.L_2684:
        /*3dcc*/ 	.word	index@(_ZN4vllm25paged_attention_v2_kernelIfhLi112ELi16ELi128ELNS_18Fp8KVCacheDataTypeE1ELb0ELi512EEEvPfS2_PT_PKS3_PKT0_S9_ifPKiSB_iPKfiiiSD_SD_iiiii)
        /*3dd0*/ 	.word	0x00000000


	//----- nvinfo : EIATTR_MIN_STACK_SIZE
	.align		4
.L_2685:
        /*3dd4*/ 	.byte	0x04, 0x12
        /*3dd6*/ 	.short	(.L_2687 - .L_2686)
	.align		4
.L_2686:
        /*3dd8*/ 	.word	index@(_ZN4vllm25paged_attention_v2_kernelIfhLi96ELi16ELi128ELNS_18Fp8KVCacheDataTypeE1ELb0ELi512EEEvPfS2_PT_PKS3_PKT0_S9_ifPKiSB_iPKfiiiSD_SD_iiiii)
        /*3ddc*/ 	.word	0x00000000


	//----- nvinfo : EIATTR_MIN_STACK_SIZE
	.align		4
.L_2687:
        /*3de0*/ 	.byte	0x04, 0x12
        /*3de2*/ 	.short	(.L_2689 - .L_2688)
	.align		4
.L_2688:
        /*3de4*/ 	.word	index@(_ZN4vllm25paged_attention_v2_kernelIfhLi80ELi16ELi128ELNS_18Fp8KVCacheDataTypeE1ELb0ELi512EEEvPfS2_PT_PKS3_PKT0_S9_ifPKiSB_iPKfiiiSD_SD_iiiii)
        /*3de8*/ 	.word	0x00000000


	//----- nvinfo : EIATTR_MIN_STACK_SIZE
	.align		4
.L_2689:
        /*3dec*/ 	.byte	0x04, 0x12
        /*3dee*/ 	.short	(.L_2691 - .L_2690)
	.align		4
.L_2690:
        /*3df0*/ 	.word	index@(_ZN4vllm25paged_attention_v2_kernelIfhLi64ELi16ELi128ELNS_18Fp8KVCacheDataTypeE1ELb0ELi512EEEvPfS2_PT_PKS3_PKT0_S9_ifPKiSB_iPKfiiiSD_SD_iiiii)
        /*3df4*/ 	.word	0x00000000


	//----- nvinfo : EIATTR_MIN_STACK_SIZE
	.align		4
.L_2691:
        /*3df8*/ 	.byte	0x04, 0x12
        /*3dfa*/ 	.short	(.L_2693 - .L_2692)
	.align		4
.L_2692:
        /*3dfc*/ 	.word	index@(_ZN4vllm25paged_attention_v2_kernelIfhLi32ELi16ELi128ELNS_18Fp8KVCacheDataTypeE1ELb0ELi512EEEvPfS2_PT_PKS3_PKT0_S9_ifPKiSB_iPKfiiiSD_SD_iiiii)
        /*3e00*/ 	.word	0x00000000


	//----- nvinfo : EIATTR_MIN_STACK_SIZE
	.align		4
.L_2693:
        /*3e04*/ 	.byte	0x04, 0x12
        /*3e06*/ 	.short	(.L_2695 - .L_2694)
	.align		4
.L_2694:
        /*3e08*/ 	.word	index@(_ZN4vllm25paged_attention_v2_kernelIfhLi256ELi16ELi128ELNS_18Fp8KVCacheDataTypeE1ELb1ELi512EEEvPfS2_PT_PKS3_PKT0_S9_ifPKiSB_iPKfiiiSD_SD_iiiii)
        /*3e0c*/ 	.word	0x00000000


	//----- nvinfo : EIATTR_MIN_STACK_SIZE
	.align		4
.L_2695:
        /*3e10*/ 	.byte	0x04, 0x12
        /*3e12*/ 	.short	(.L_2697 - .L_2696)
	.align		4
.L_2696:
        /*3e14*/ 	.word	index@(_ZN4vllm25paged_attention_v2_kernelIfhLi192ELi16ELi128ELNS_18Fp8KVCacheDataTypeE1ELb1ELi512EEEvPfS2_PT_PKS3_PKT0_S9_ifPKiSB_iPKfiiiSD_SD_iiiii)
        /*3e18*/ 	.word	0x00000000


	//----- nvinfo : EIATTR_MIN_STACK_SIZE
	.align		4
.L_2697:
        /*3e1c*/ 	.byte	0x04, 0x12
        /*3e1e*/ 	.short	(.L_2699 - .L_2698)
	.align		4
.L_2698:
        /*3e20*/ 	.word	index@(_ZN4vllm25paged_attention_v2_kernelIfhLi128ELi16ELi128ELNS_18Fp8KVCacheDataTypeE1ELb1ELi512EEEvPfS2_PT_PKS3_PKT0_S9_ifPKiSB_iPKfiiiSD_SD_iiiii)
        /*3e24*/ 	.word	0x00000000


	//----- nvinfo : EIATTR_MIN_STACK_SIZE
	.align		4
.L_2699:
        /*3e28*/ 	.byte	0x04, 0x12
        /*3e2a*/ 	.short	(.L_2701 - .L_2700)
	.align		4
.L_2700:
        /*3e2c*/ 	.word	index@(_ZN4vllm25paged_attention_v2_kernelIfhLi120ELi16ELi128ELNS_18Fp8KVCacheDataTypeE1ELb1ELi512EEEvPfS2_PT_PKS3_PKT0_S9_ifPKiSB_iPKfiiiSD_SD_iiiii)
        /*3e30*/ 	.word	0x00000000


	//----- nvinfo : EIATTR_MIN_STACK_SIZE
	.align		4
.L_2701:
        /*3e34*/ 	.byte	0x04, 0x12
        /*3e36*/ 	.short	(.L_2703 - .L_2702)
	.align		4
.L_2702:
        /*3e38*/ 	.word	index@(_ZN4vllm25paged_attention_v2_kernelIfhLi112ELi16ELi128ELNS_18Fp8KVCacheDataTypeE1ELb1ELi512EEEvPfS2_PT_PKS3_PKT0_S9_ifPKiSB_iPKfiiiSD_SD_iiiii)
        /*3e3c*/ 	.word	0x00000000


	//----- nvinfo : EIATTR_MIN_STACK_SIZE
	.align		4
.L_2703:
        /*3e40*/ 	.byte	0x04, 0x12
        /*3e42*/ 	.short	(.L_2705 - .L_2704)
	.align		4
.L_2704:
        /*3e44*/ 	.word	index@(_ZN4vllm25paged_attention_v2_kernelIfhLi96ELi16ELi128ELNS_18Fp8KVCacheDataTypeE1ELb1ELi512EEEvPfS2_PT_PKS3_PKT0_S9_ifPKiSB_iPKfiiiSD_SD_iiiii)
        /*3e48*/ 	.word	0x00000000


	//----- nvinfo : EIATTR_MIN_STACK_SIZE
	.align		4
.L_2705:
        /*3e4c*/ 	.byte	0x04, 0x12
        /*3e4e*/ 	.short	(.L_2707 - .L_2706)
	.align		4
.L_2706:
        /*3e50*/ 	.word	index@(_ZN4vllm25paged_attention_v2_kernelIfhLi80ELi16ELi128ELNS_18Fp8KVCacheDataTypeE1ELb1ELi512EEEvPfS2_PT_PKS3_PKT0_S9_ifPKiSB_iPKfiiiSD_SD_iiiii)
        /*3e54*/ 	.word	0x00000000


	//----- nvinfo : EIATTR_MIN_STACK_SIZE
	.align		4
.L_2707:
        /*3e58*/ 	.byte	0x04, 0x12
        /*3e5a*/ 	.short	(.L_2709 - .L_2708)
	.align		4
.L_2708:
        /*3e5c*/ 	.word	index@(_ZN4vllm25paged_attention_v2_kernelIfhLi64ELi16ELi128ELNS_18Fp8KVCacheDataTypeE1ELb1ELi512EEEvPfS2_PT_PKS3_PKT0_S9_ifPKiSB_iPKfiiiSD_SD_iiiii)
        /*3e60*/ 	.word	0x00000000


	//----- nvinfo : EIATTR_MIN_STACK_SIZE
	.align		4
.L_2709:
        /*3e64*/ 	.byte	0x04, 0x12
        /*3e66*/ 	.short	(.L_2711 - .L_2710)
	.align		4
.L_2710:
        /*3e68*/ 	.word	index@(_ZN4vllm25paged_attention_v2_kernelIfhLi32ELi16ELi128ELNS_18Fp8KVCacheDataTypeE1ELb1ELi512EEEvPfS2_PT_PKS3_PKT0_S9_ifPKiSB_iPKfiiiSD_SD_iiiii)
        /*3e6c*/ 	.word	0x00000000


	//----- nvinfo : EIATTR_MIN_STACK_SIZE
	.align		4
.L_2711:
        /*3e70*/ 	.byte	0x04, 0x12
        /*3e72*/ 	.short	(.L_2713 - .L_2712)
	.align		4
.L_2712:
        /*3e74*/ 	.word	index@(_ZN4vllm25paged_attention_v2_kernelIfhLi256ELi8ELi128ELNS_18Fp8KVCacheDataTypeE1ELb0ELi512EEEvPfS2_PT_PKS3_PKT0_S9_ifPKiSB_iPKfiiiSD_SD_iiiii)
        /*3e78*/ 	.word	0x00000000


	//----- nvinfo : EIATTR_MIN_STACK_SIZE
	.align		4
.L_2713:
        /*3e7c*/ 	.byte	0x04, 0x12
        /*3e7e*/ 	.short	(.L_2715 - .L_2714)
	.align		4
.L_2714:
        /*3e80*/ 	.word	index@(_ZN4vllm25paged_attention_v2_kernelIfhLi192ELi8ELi128ELNS_18Fp8KVCacheDataTypeE1ELb0ELi512EEEvPfS2_PT_PKS3_PKT0_S9_ifPKiSB_iPKfiiiSD_SD_iiiii)
        /*3e84*/ 	.word	0x00000000


	//----- nvinfo : EIATTR_MIN_STACK_SIZE
	.align		4
.L_2715:
        /*3e88*/ 	.byte	0x04, 0x12
        /*3e8a*/ 	.short	(.L_2717 - .L_2716)
	.align		4
.L_2716:
        /*3e8c*/ 	.word	index@(_ZN4vllm25paged_attention_v2_kernelIfhLi128ELi8ELi128ELNS_18Fp8KVCacheDataTypeE1ELb0ELi512EEEvPfS2_PT_PKS3_PKT0_S9_ifPKiSB_iPKfiiiSD_SD_iiiii)
        /*3e90*/ 	.word	0x00000000


	//----- nvinfo : EIATTR_MIN_STACK_SIZE
	.align		4
.L_2717:
        /*3e94*/ 	.byte	0x04, 0x12
        /*3e96*/ 	.short	(.L_2719 - .L_2718)
	.align		4
.L_2718:
        /*3e98*/ 	.word	index@(_ZN4vllm25paged_attention_v2_kernelIfhLi120ELi8ELi128ELNS_18Fp8KVCacheDataTypeE1ELb0ELi512EEEvPfS2_PT_PKS3_PKT0_S9_ifPKiSB_iPKfiiiSD_SD_iiiii)
        /*3e9c*/ 	.word	0x00000000


	//----- nvinfo : EIATTR_MIN_STACK_SIZE
	.align		4
.L_2719:
        /*3ea0*/ 	.byte	0x04, 0x12
        /*3ea2*/ 	.short	(.L_2721 - .L_2720)
	.align		4
.L_2720:
        /*3ea4*/ 	.word	index@(_ZN4vllm25paged_attention_v2_kernelIfhLi112ELi8ELi128ELNS_18Fp8KVCacheDataTypeE1ELb0ELi512EEEvPfS2_PT_PKS3_PKT0_S9_ifPKiSB_iPKfiiiSD_SD_iiiii)
        /*3ea8*/ 	.word	0x00000000


	//----- nvinfo : EIATTR_MIN_STACK_SIZE
	.align		4
.L_2721:
        /*3eac*/ 	.byte	0x04, 0x12
        /*3eae*/ 	.short	(.L_2723 - .L_2722)
	.align		4
.L_2722:
        /*3eb0*/ 	.word	index@(_ZN4vllm25paged_attention_v2_kernelIfhLi96ELi8ELi128ELNS_18Fp8KVCacheDataTypeE1ELb0ELi512EEEvPfS2_PT_PKS3_PKT0_S9_ifPKiSB_iPKfiiiSD_SD_iiiii)
        /*3eb4*/ 	.word	0x00000000


	//----- nvinfo : EIATTR_MIN_STACK_SIZE
	.align		4
.L_2723:
        /*3eb8*/ 	.byte	0x04, 0x12
        /*3eba*/ 	.short	(.L_2725 - .L_2724)
	.align		4
.L_2724:
        /*3ebc*/ 	.word	index@(_ZN4vllm25paged_attention_v2_kernelIfhLi80ELi8ELi128ELNS_18Fp8KVCacheDataTypeE1ELb0ELi512EEEvPfS2_PT_PKS3_PKT0_S9_ifPKiSB_iPKfiiiSD_SD_iiiii)
        /*3ec0*/ 	.word	0x00000000


	//----- nvinfo : EIATTR_MIN_STACK_SIZE
	.align		4
.L_2725:
        /*3ec4*/ 	.byte	0x04, 0x12
        /*3ec6*/ 	.short	(.L_2727 - .L_2726)
	.align		4
.L_2726:
        /*3ec8*/ 	.word	index@(_ZN4vllm25paged_attention_v2_kernelIfhLi64ELi8ELi128ELNS_18Fp8KVCacheDataTypeE1ELb0ELi512EEEvPfS2_PT_PKS3_PKT0_S9_ifPKiSB_iPKfiiiSD_SD_iiiii)
        /*3ecc*/ 	.word	0x00000000


	//----- nvinfo : EIATTR_MIN_STACK_SIZE
	.align		4
.L_2727:
        /*3ed0*/ 	.byte	0x04, 0x12
        /*3ed2*/ 	.short	(.L_2729 - .L_2728)
	.align		4
.L_2728:
        /*3ed4*/ 	.word	index@(_ZN4vllm25paged_attention_v2_kernelIfhLi32ELi8ELi128ELNS_18Fp8KVCacheDataTypeE1ELb0ELi512EEEvPfS2_PT_PKS3_PKT0_S9_ifPKiSB_iPKfiiiSD_SD_iiiii)
        /*3ed8*/ 	.word	0x00000000


	//----- nvinfo : EIATTR_MIN_STACK_SIZE
	.align		4
.L_2729:
        /*3edc*/ 	.byte	0x04, 0x12
        /*3ede*/ 	.short	(.L_2731 - .L_2730)
	.align		4
.L_2730:
        /*3ee0*/ 	.word	index@(_ZN4vllm25paged_attention_v2_kernelIfhLi256ELi8ELi128ELNS_18Fp8KVCacheDataTypeE1ELb1ELi512EEEvPfS2_PT_PKS3_PKT0_S9_ifPKiSB_iPKfiiiSD_SD_iiiii)
        /*3ee4*/ 	.word	0x00000000


	//----- nvinfo : EIATTR_MIN_STACK_SIZE
	.align		4
.L_2731:
        /*3ee8*/ 	.byte	0x04, 0x12
        /*3eea*/ 	.short	(.L_2733 - .L_2732)
	.align		4
.L_2732:
        /*3eec*/ 	.word	index@(_ZN4vllm25paged_attention_v2_kernelIfhLi192ELi8ELi128ELNS_18Fp8KVCacheDataTypeE1ELb1ELi512EEEvPfS2_PT_PKS3_PKT0_S9_ifPKiSB_iPKfiiiSD_SD_iiiii)
        /*3ef0*/ 	.word	0x00000000


	//----- nvinfo : EIATTR_MIN_STACK_SIZE
	.align		4
.L_2733:
        /*3ef4*/ 	.byte	0x04, 0x12
        /*3ef6*/ 	.short	(.L_2735 - .L_2734)
	.align		4
.L_2734:
        /*3ef8*/ 	.word	index@(_ZN4vllm25paged_attention_v2_kernelIfhLi128ELi8ELi128ELNS_18Fp8KVCacheDataTypeE1ELb1ELi512EEEvPfS2_PT_PKS3_PKT0_S9_ifPKiSB_iPKfiiiSD_SD_iiiii)
        /*3efc*/ 	.word	0x00000000


	//----- nvinfo : EIATTR_MIN_STACK_SIZE
	.align		4
.L_2735:
        /*3f00*/ 	.byte	0x04, 0x12
        /*3f02*/ 	.short	(.L_2737 - .L_2736)
	.align		4
.L_2736:
        /*3f04*/ 	.word	index@(_ZN4vllm25paged_attention_v2_kernelIfhLi120ELi8ELi128ELNS_18Fp8KVCacheDataTypeE1ELb1ELi512EEEvPfS2_PT_PKS3_PKT0_S9_ifPKiSB_iPKfiiiSD_SD_iiiii)
        /*3f08*/ 	.word	0x00000000


	//----- nvinfo : EIATTR_MIN_STACK_SIZE
	.align		4
.L_2737:
        /*3f0c*/ 	.byte	0x04, 0x12
        /*3f0e*/ 	.short	(.L_2739 - .L_2738)
	.align		4
.L_2738:
        /*3f10*/ 	.word	index@(_ZN4vllm25paged_attention_v2_kernelIfhLi112ELi8ELi128ELNS_18Fp8KVCacheDataTypeE1ELb1ELi512EEEvPfS2_PT_PKS3_PKT0_S9_ifPKiSB_iPKfiiiSD_SD_iiiii)
        /*3f14*/ 	.word	0x00000000


	//----- nvinfo : EIATTR_MIN_STACK_SIZE
	.align		4
.L_2739:
        /*3f18*/ 	.byte	0x04, 0x12
        /*3f1a*/ 	.short	(.L_2741 - .L_2740)
	.align		4
.L_2740:
        /*3f1c*/ 	.word	index@(_ZN4vllm25paged_attention_v2_kernelIfhLi96ELi8ELi128ELNS_18Fp8KVCacheDataTypeE1ELb1ELi512EEEvPfS2_PT_PKS3_PKT0_S9_ifPKiSB_iPKfiiiSD_SD_iiiii)
        /*3f20*/ 	.word	0x00000000


	//----- nvinfo : EIATTR_MIN_STACK_SIZE
	.align		4
.L_2741:
        /*3f24*/ 	.byte	0x04, 0x12
        /*3f26*/ 	.short	(.L_2743 - .L_2742)
	.align		4
.L_2742:
        /*3f28*/ 	.word	index@(_ZN4vllm25paged_attention_v2_kernelIfhLi80ELi8ELi128ELNS_18Fp8KVCacheDataTypeE1ELb1ELi512EEEvPfS2_PT_PKS3_PKT0_S9_ifPKiSB_iPKfiiiSD_SD_iiiii)
        /*3f2c*/ 	.word	0x00000000


	//----- nvinfo : EIATTR_MIN_STACK_SIZE
	.align		4
.L_2743:
        /*3f30*/ 	.byte	0x04, 0x12
        /*3f32*/ 	.short	(.L_2745 - .L_2744)
	.align		4
.L_2744:
        /*3f34*/ 	.word	index@(_ZN4vllm25paged_attention_v2_kernelIfhLi64ELi8ELi128ELNS_18Fp8KVCacheDataTypeE1ELb1ELi512EEEvPfS2_PT_PKS3_PKT0_S9_ifPKiSB_iPKfiiiSD_SD_iiiii)
        /*3f38*/ 	.word	0x00000000


	//----- nvinfo : EIATTR_MIN_STACK_SIZE
	.align		4
.L_2745:
        /*3f3c*/ 	.byte	0x04, 0x12
        /*3f3e*/ 	.short	(.L_2747 - .L_2746)
	.align		4
.L_2746:
        /*3f40*/ 	.word	index@(_ZN4vllm25paged_attention_v2_kernelIfhLi32ELi8ELi128ELNS_18Fp8KVCacheDataTypeE1ELb1ELi512EEEvPfS2_PT_PKS3_PKT0_S9_ifPKiSB_iPKfiiiSD_SD_iiiii)
        /*3f44*/ 	.word	0x00000000


	//----- nvinfo : EIATTR_MIN_STACK_SIZE
	.align		4
.L_2747:
        /*3f48*/ 	.byte	0x04, 0x12
        /*3f4a*/ 	.short	(.L_2749 - .L_2748)
	.align		4
.L_2748:
        /*3f4c*/ 	.word	index@(_ZN4vllm25paged_attention_v2_kernelI13__nv_bfloat16S1_Li256ELi32ELi128ELNS_18Fp8KVCacheDataTypeE0ELb0ELi512EEEvPfS3_PT_PKS4_PKT0_SA_ifPKiSC_iPKfiiiSE_SE_iiiii)
        /*3f50*/ 	.word	0x00000078


	//----- nvinfo : EIATTR_MIN_STACK_SIZE
	.align		4
.L_2749:
        /*3f54*/ 	.byte	0x04, 0x12
        /*3f56*/ 	.short	(.L_2751 - .L_2750)
	.align		4
.L_2750:
        /*3f58*/ 	.word	index@(_ZN4vllm25paged_attention_v2_kernelI13__nv_bfloat16S1_Li192ELi32ELi128ELNS_18Fp8KVCacheDataTypeE0ELb0ELi512EEEvPfS3_PT_PKS4_PKT0_SA_ifPKiSC_iPKfiiiSE_SE_iiiii)
        /*3f5c*/ 	.word	0x00000000


	//----- nvinfo : EIATTR_MIN_STACK_SIZE
	.align		4
.L_2751:
        /*3f60*/ 	.byte	0x04, 0x12
        /*3f62*/ 	.short	(.L_2753 - .L_2752)
	.align		4
.L_2752:
        /*3f64*/ 	.word	index@(_ZN4vllm25paged_attention_v2_kernelI13__nv_bfloat16S1_Li128ELi32ELi128ELNS_18Fp8KVCacheDataTypeE0ELb0ELi512EEEvPfS3_PT_PKS4_PKT0_SA_ifPKiSC_iPKfiiiSE_SE_iiiii)
        /*3f68*/ 	.word	0x00000000


	//----- nvinfo : EIATTR_MIN_STACK_SIZE
	.align		4
.L_2753:
        /*3f6c*/ 	.byte	0x04, 0x12
        /*3f6e*/ 	.short	(.L_2755 - .L_2754)
	.align		4
.L_2754:
        /*3f70*/ 	.word	index@(_ZN4vllm25paged_attention_v2_kernelI13__nv_bfloat16S1_Li120ELi32ELi128ELNS_18Fp8KVCacheDataTypeE0ELb0ELi512EEEvPfS3_PT_PKS4_PKT0_SA_ifPKiSC_iPKfiiiSE_SE_iiiii)
        /*3f74*/ 	.word	0x00000000


	//----- nvinfo : EIATTR_MIN_STACK_SIZE
	.align		4
.L_2755:
        /*3f78*/ 	.byte	0x04, 0x12
        /*3f7a*/ 	.short	(.L_2757 - .L_2756)
	.align		4
.L_2756:
        /*3f7c*/ 	.word	index@(_ZN4vllm25paged_attention_v2_kernelI13__nv_bfloat16S1_Li112ELi32ELi128ELNS_18Fp8KVCacheDataTypeE0ELb0ELi512EEEvPfS3_PT_PKS4_PKT0_SA_ifPKiSC_iPKfiiiSE_SE_iiiii)
        /*3f80*/ 	.word	0x00000000


	//----- nvinfo : EIATTR_MIN_STACK_SIZE
	.align		4
.L_2757:
        /*3f84*/ 	.byte	0x04, 0x12
        /*3f86*/ 	.short	(.L_2759 - .L_2758)
	.align		4
.L_2758:
        /*3f88*/ 	.word	index@(_ZN4vllm25paged_attention_v2_kernelI13__nv_bfloat16S1_Li96ELi32ELi128ELNS_18Fp8KVCacheDataTypeE0ELb0ELi512EEEvPfS3_PT_PKS4_PKT0_SA_ifPKiSC_iPKfiiiSE_SE_iiiii)
        /*3f8c*/ 	.word	0x00000000


	//----- nvinfo : EIATTR_MIN_STACK_SIZE
	.align		4
.L_2759:
        /*3f90*/ 	.byte	0x04, 0x12
        /*3f92*/ 	.short	(.L_2761 - .L_2760)
	.align		4
.L_2760:
        /*3f94*/ 	.word	index@(_ZN4vllm25paged_attention_v2_kernelI13__nv_bfloat16S1_Li80ELi32ELi128ELNS_18Fp8KVCacheDataTypeE0ELb0ELi512EEEvPfS3_PT_PKS4_PKT0_SA_ifPKiSC_iPKfiiiSE_SE_iiiii)
        /*3f98*/ 	.word	0x00000000


	//----- nvinfo : EIATTR_MIN_STACK_SIZE
	.align		4
.L_2761:
        /*3f9c*/ 	.byte	0x04, 0x12
        /*3f9e*/ 	.short	(.L_2763 - .L_2762)
	.align		4
.L_2762:
        /*3fa0*/ 	.word	index@(_ZN4vllm25paged_attention_v2_kernelI13__nv_bfloat16S1_Li64ELi32ELi128ELNS_18Fp8KVCacheDataTypeE0ELb0ELi512EEEvPfS3_PT_PKS4_PKT0_SA_ifPKiSC_iPKfiiiSE_SE_iiiii)
        /*3fa4*/ 	.word	0x00000000


	//----- nvinfo : EIATTR_MIN_STACK_SIZE
	.align		4
.L_2763:
        /*3fa8*/ 	.byte	0x04, 0x12
        /*3faa*/ 	.short	(.L_2765 - .L_2764)
	.align		4
.L_2764:
        /*3fac*/ 	.word	index@(_ZN4vllm25paged_attention_v2_kernelI13__nv_bfloat16S1_Li32ELi32ELi128ELNS_18Fp8KVCacheDataTypeE0ELb0ELi512EEEvPfS3_PT_PKS4_PKT0_SA_ifPKiSC_iPKfiiiSE_SE_iiiii)
        /*3fb0*/ 	.word	0x00000000


	//----- nvinfo : EIATTR_MIN_STACK_SIZE
	.align		4
.L_2765:
        /*3fb4*/ 	.byte	0x04, 0x12
        /*3fb6*/ 	.short	(.L_2767 - .L_2766)
	.align		4
.L_2766:
        /*3fb8*/ 	.word	index@(_ZN4vllm25paged_attention_v2_kernelI13__nv_bfloat16S1_Li256ELi32ELi128ELNS_18Fp8KVCacheDataTypeE0ELb1ELi512EEEvPfS3_PT_PKS4_PKT0_SA_ifPKiSC_iPKfiiiSE_SE_iiiii)
        /*3fbc*/ 	.word	0x00000000


	//----- nvinfo : EIATTR_MIN_STACK_SIZE
	.align		4
.L_2767:
        /*3fc0*/ 	.byte	0x04, 0x12
        /*3fc2*/ 	.short	(.L_2769 - .L_2768)
	.align		4
.L_2768:
        /*3fc4*/ 	.word	index@(_ZN4vllm25paged_attention_v2_kernelI13__nv_bfloat16S1_Li192ELi32ELi128ELNS_18Fp8KVCacheDataTypeE0ELb1ELi512EEEvPfS3_PT_PKS4_PKT0_SA_ifPKiSC_iPKfiiiSE_SE_iiiii)
        /*3fc8*/ 	.word	0x00000000


	//----- nvinfo : EIATTR_MIN_STACK_SIZE
	.align		4
.L_2769:
        /*3fcc*/ 	.byte	0x04, 0x12
        /*3fce*/ 	.short	(.L_2771 - .L_2770)
	.align		4
.L_2770:
        /*3fd0*/ 	.word	index@(_ZN4vllm25paged_attention_v2_kernelI13__nv_bfloat16S1_Li128ELi32ELi128ELNS_18Fp8KVCacheDataTypeE0ELb1ELi512EEEvPfS3_PT_PKS4_PKT0_SA_ifPKiSC_iPKfiiiSE_SE_iiiii)
        /*3fd4*/ 	.word	0x00000000


	//----- nvinfo : EIATTR_MIN_STACK_SIZE
	.align		4
.L_2771:
        /*3fd8*/ 	.byte	0x04, 0x12
        /*3fda*/ 	.short	(.L_2773 - .L_2772)
	.align		4
.L_2772:
        /*3fdc*/ 	.word	index@(_ZN4vllm25paged_attention_v2_kernelI13__nv_bfloat16S1_Li120ELi32ELi128ELNS_18Fp8KVCacheDataTypeE0ELb1ELi512EEEvPfS3_PT_PKS4_PKT0_SA_ifPKiSC_iPKfiiiSE_SE_iiiii)
        /*3fe0*/ 	.word	0x00000000


	//----- nvinfo : EIATTR_MIN_STACK_SIZE
	.align		4
.L_2773:
        /*3fe4*/ 	.byte	0x04, 0x12
        /*3fe6*/ 	.short	(.L_2775 - .L_2774)
	.align		4
.L_2774:
        /*3fe8*/ 	.word	index@(_ZN4vllm25paged_attention_v2_kernelI13__nv_bfloat16S1_Li112ELi32ELi128ELNS_18Fp8KVCacheDataTypeE0ELb1ELi512EEEvPfS3_PT_PKS4_PKT0_SA_ifPKiSC_iPKfiiiSE_SE_iiiii)
        /*3fec*/ 	.word	0x00000000


	//----- nvinfo : EIATTR_MIN_STACK_SIZE
	.align		4
.L_2775:
        /*3ff0*/ 	.byte	0x04, 0x12
        /*3ff2*/ 	.short	(.L_2777 - .L_2776)
	.align		4
.L_2776:
        /*3ff4*/ 	.word	index@(_ZN4vllm25paged_attention_v2_kernelI13__nv_bfloat16S1_Li96ELi32ELi128ELNS_18Fp8KVCacheDataTypeE0ELb1ELi512EEEvPfS3_PT_PKS4_PKT0_SA_ifPKiSC_iPKfiiiSE_SE_iiiii)
        /*3ff8*/ 	.word	0x00000000


	//----- nvinfo : EIATTR_MIN_STACK_SIZE
	.align		4
.L_2777:
        /*3ffc*/ 	.byte	0x04, 0x12
        /*3ffe*/ 	.short	(.L_2779 - .L_2778)
	.align		4
.L_2778:
        /*4000*/ 	.word	index@(_ZN4vllm25paged_attention_v2_kernelI13__nv_bfloat16S1_Li80ELi32ELi128ELNS_18Fp8KVCacheDataTypeE0ELb1ELi512EEEvPfS3_PT_PKS4_PKT0_SA_ifPKiSC_iPKfiiiSE_SE_iiiii)
        /*4004*/ 	.word	0x00000000


	//----- nvinfo : EIATTR_MIN_STACK_SIZE
	.align		4
.L_2779:
        /*4008*/ 	.byte	0x04, 0x12
        /*400a*/ 	.short	(.L_2781 - .L_2780)
	.align		4
.L_2780:
        /*400c*/ 	.word	index@(_ZN4vllm25paged_attention_v2_kernelI13__nv_bfloat16S1_Li64ELi32ELi128ELNS_18Fp8KVCacheDataTypeE0ELb1ELi512EEEvPfS3_PT_PKS4_PKT0_SA_ifPKiSC_iPKfiiiSE_SE_iiiii)
        /*4010*/ 	.word	0x00000000


	//----- nvinfo : EIATTR_MIN_STACK_SIZE
	.align		4
.L_2781:
        /*4014*/ 	.byte	0x04, 0x12
        /*4016*/ 	.short	(.L_2783 - .L_2782)
	.align		4
.L_2782:
        /*4018*/ 	.word	index@(_ZN4vllm25paged_attention_v2_kernelI13__nv_bfloat16S1_Li32ELi32ELi128ELNS_18Fp8KVCacheDataTypeE0ELb1ELi512EEEvPfS3_PT_PKS4_PKT0_SA_ifPKiSC_iPKfiiiSE_SE_iiiii)
        /*401c*/ 	.word	0x00000000


	//----- nvinfo : EIATTR_MIN_STACK_SIZE
	.align		4
.L_2783:
        /*4020*/ 	.byte	0x04, 0x12
        /*4022*/ 	.short	(.L_2785 - .L_2784)
	.align		4
.L_2784:
        /*4024*/ 	.word	index@(_ZN4vllm25paged_attention_v2_kernelI13__nv_bfloat16S1_Li256ELi16ELi128ELNS_18Fp8KVCacheDataTypeE0ELb0ELi512EEEvPfS3_PT_PKS4_PKT0_SA_ifPKiSC_iPKfiiiSE_SE_iiiii)
        /*4028*/ 	.word	0x00000000


	//----- nvinfo : EIATTR_MIN_STACK_SIZE
	.align		4
.L_2785:
        /*402c*/ 	.byte	0x04, 0x12
        /*402e*/ 	.short	(.L_2787 - .L_2786)
	.align		4
.L_2786:
        /*4030*/ 	.word	index@(_ZN4vllm25paged_attention_v2_kernelI13__nv_bfloat16S1_Li192ELi16ELi128ELNS_18Fp8KVCacheDataTypeE0ELb0ELi512EEEvPfS3_PT_PKS4_PKT0_SA_ifPKiSC_iPKfiiiSE_SE_iiiii)
        /*4034*/ 	.word	0x00000000


	//----- nvinfo : EIATTR_MIN_STACK_SIZE
	.align		4
.L_2787:
        /*4038*/ 	.byte	0x04, 0x12
        /*403a*/ 	.short	(.L_2789 - .L_2788)
	.align		4
.L_2788:
        /*403c*/ 	.word	index@(_ZN4vllm25paged_attention_v2_kernelI13__nv_bfloat16S1_Li128ELi16ELi128ELNS_18Fp8KVCacheDataTypeE0ELb0ELi512EEEvPfS3_PT_PKS4_PKT0_SA_ifPKiSC_iPKfiiiSE_SE_iiiii)
        /*4040*/ 	.word	0x00000000


	//----- nvinfo : EIATTR_MIN_STACK_SIZE
	.align		4
.L_2789:
        /*4044*/ 	.byte	0x04, 0x12
        /*4046*/ 	.short	(.L_2791 - .L_2790)
	.align		4
.L_2790:
        /*4048*/ 	.word	index@(_ZN4vllm25paged_attention_v2_kernelI13__nv_bfloat16S1_Li120ELi16ELi128ELNS_18Fp8KVCacheDataTypeE0ELb0ELi512EEEvPfS3_PT_PKS4_PKT0_SA_ifPKiSC_iPKfiiiSE_SE_iiiii)
        /*404c*/ 	.word	0x00000000


	//----- nvinfo : EIATTR_MIN_STACK_SIZE
	.align		4
.L_2791:
        /*4050*/ 	.byte	0x04, 0x12
        /*4052*/ 	.short	(.L_2793 - .L_2792)
	.align		4
.L_2792:
        /*4054*/ 	.word	index@(_ZN4vllm25paged_attention_v2_kernelI13__nv_bfloat16S1_Li112ELi16ELi128ELNS_18Fp8KVCacheDataTypeE0ELb0ELi512EEEvPfS3_PT_PKS4_PKT0_SA_ifPKiSC_iPKfiiiSE_SE_iiiii)
        /*4058*/ 	.word	0x00000000


	//----- nvinfo : EIATTR_MIN_STACK_SIZE
	.align		4
.L_2793:
        /*405c*/ 	.byte	0x04, 0x12
        /*405e*/ 	.short	(.L_2795 - .L_2794)
	.align		4
.L_2794:
        /*4060*/ 	.word	index@(_ZN4vllm25paged_attention_v2_kernelI13__nv_bfloat16S1_Li96ELi16ELi128ELNS_18Fp8KVCacheDataTypeE0ELb0ELi512EEEvPfS3_PT_PKS4_PKT0_SA_ifPKiSC_iPKfiiiSE_SE_iiiii)
        /*4064*/ 	.word	0x00000000


	//----- nvinfo : EIATTR_MIN_STACK_SIZE
	.align		4
.L_2795:
        /*4068*/ 	.byte	0x04, 0x12
        /*406a*/ 	.short	(.L_2797 - .L_2796)
	.align		4
.L_2796:
        /*406c*/ 	.word	index@(_ZN4vllm25paged_attention_v2_kernelI13__nv_bfloat16S1_Li80ELi16ELi128ELNS_18Fp8KVCacheDataTypeE0ELb0ELi512EEEvPfS3_PT_PKS4_PKT0_SA_ifPKiSC_iPKfiiiSE_SE_iiiii)
        /*4070*/ 	.word	0x00000000


	//----- nvinfo : EIATTR_MIN_STACK_SIZE
	.align		4
.L_2797:
        /*4074*/ 	.byte	0x04, 0x12
        /*4076*/ 	.short	(.L_2799 - .L_2798)
	.align		4
.L_2798:
        /*4078*/ 	.word	index@(_ZN4vllm25paged_attention_v2_kernelI13__nv_bfloat16S1_Li64ELi16ELi128ELNS_18Fp8KVCacheDataTypeE0ELb0ELi512EEEvPfS3_PT_PKS4_PKT0_SA_ifPKiSC_iPKfiiiSE_SE_iiiii)
        /*407c*/ 	.word	0x00000000


	//----- nvinfo : EIATTR_MIN_STACK_SIZE
	.align		4
.L_2799:
        /*4080*/ 	.byte	0x04, 0x12
        /*4082*/ 	.short	(.L_2801 - .L_2800)
	.align		4
.L_2800:
        /*4084*/ 	.word	index@(_ZN4vllm25paged_attention_v2_kernelI13__nv_bfloat16S1_Li32ELi16ELi128ELNS_18Fp8KVCacheDataTypeE0ELb0ELi512EEEvPfS3_PT_PKS4_PKT0_SA_ifPKiSC_iPKfiiiSE_SE_iiiii)
        /*4088*/ 	.word	0x00000000


	//----- nvinfo : EIATTR_MIN_STACK_SIZE
	.align		4
.L_2801:
        /*408c*/ 	.byte	0x04, 0x12
        /*408e*/ 	.short	(.L_2803 - .L_2802)
	.align		4
.L_2802:
        /*4090*/ 	.word	index@(_ZN4vllm25paged_attention_v2_kernelI13__nv_bfloat16S1_Li256ELi16ELi128ELNS_18Fp8KVCacheDataTypeE0ELb1ELi512EEEvPfS3_PT_PKS4_PKT0_SA_ifPKiSC_iPKfiiiSE_SE_iiiii)
        /*4094*/ 	.word	0x00000000


	//----- nvinfo : EIATTR_MIN_STACK_SIZE
	.align		4
.L_2803:
        /*4098*/ 	.byte	0x04, 0x12
        /*409a*/ 	.short	(.L_2805 - .L_2804)
	.align		4
.L_2804:
        /*409c*/ 	.word	index@(_ZN4vllm25paged_attention_v2_kernelI13__nv_bfloat16S1_Li192ELi16ELi128ELNS_18Fp8KVCacheDataTypeE0ELb1ELi512EEEvPfS3_PT_PKS4_PKT0_SA_ifPKiSC_iPKfiiiSE_SE_iiiii)
        /*40a0*/ 	.word	0x00000000


	//----- nvinfo : EIATTR_MIN_STACK_SIZE
	.align		4
.L_2805:
        /*40a4*/ 	.byte	0x04, 0x12
        /*40a6*/ 	.short	(.L_2807 - .L_2806)
	.align		4
.L_2806:
        /*40a8*/ 	.word	index@(_ZN4vllm25paged_attention_v2_kernelI13__nv_bfloat16S1_Li128ELi16ELi128ELNS_18Fp8KVCacheDataTypeE0ELb1ELi512EEEvPfS3_PT_PKS4_PKT0_SA_ifPKiSC_iPKfiiiSE_SE_iiiii)
        /*40ac*/ 	.word	0x00000000


	//----- nvinfo : EIATTR_MIN_STACK_SIZE
	.align		4
.L_2807:
        /*40b0*/ 	.byte	0x04, 0x12
        /*40b2*/ 	.short	(.L_2809 - .L_2808)
	.align		4
.L_2808:
        /*40b4*/ 	.word	index@(_ZN4vllm25paged_attention_v2_kernelI13__nv_bfloat16S1_Li120ELi16ELi128ELNS_18Fp8KVCacheDataTypeE0ELb1ELi512EEEvPfS3_PT_PKS4_PKT0_SA_ifPKiSC_iPKfiiiSE_SE_iiiii)
        /*40b8*/ 	.word	0x00000000


	//----- nvinfo : EIATTR_MIN_STACK_SIZE
	.align		4
.L_2809:
        /*40bc*/ 	.byte	0x04, 0x12
        /*40be*/ 	.short	(.L_2811 - .L_2810)
	.align		4
.L_2810:
        /*40c0*/ 	.word	index@(_ZN4vllm25paged_attention_v2_kernelI13__nv_bfloat16S1_Li112ELi16ELi128ELNS_18Fp8KVCacheDataTypeE0ELb1ELi512EEEvPfS3_PT_PKS4_PKT0_SA_ifPKiSC_iPKfiiiSE_SE_iiiii)
        /*40c4*/ 	.word	0x00000000


	//----- nvinfo : EIATTR_MIN_STACK_SIZE
	.align		4
.L_2811:
        /*40c8*/ 	.byte	0x04, 0x12
        /*40ca*/ 	.short	(.L_2813 - .L_2812)
	.align		4
.L_2812:
        /*40cc*/ 	.word	index@(_ZN4vllm25paged_attention_v2_kernelI13__nv_bfloat16S1_Li96ELi16ELi128ELNS_18Fp8KVCacheDataTypeE0ELb1ELi512EEEvPfS3_PT_PKS4_PKT0_SA_ifPKiSC_iPKfiiiSE_SE_iiiii)
        /*40d0*/ 	.word	0x00000000


	//----- nvinfo : EIATTR_MIN_STACK_SIZE
	.align		4
.L_2813:
        /*40d4*/ 	.byte	0x04, 0x12
        /*40d6*/ 	.short	(.L_2815 - .L_2814)
	.align		4
.L_2814:
        /*40d8*/ 	.word	index@(_ZN4vllm25paged_attention_v2_kernelI13__nv_bfloat16S1_Li80ELi16ELi128ELNS_18Fp8KVCacheDataTypeE0ELb1ELi512EEEvPfS3_PT_PKS4_PKT0_SA_ifPKiSC_iPKfiiiSE_SE_iiiii)
        /*40dc*/ 	.word	0x00000000


	//----- nvinfo : EIATTR_MIN_STACK_SIZE
	.align		4
.L_2815:
        /*40e0*/ 	.byte	0x04, 0x12
        /*40e2*/ 	.short	(.L_2817 - .L_2816)
	.align		4
.L_2816:
        /*40e4*/ 	.word	index@(_ZN4vllm25paged_attention_v2_kernelI13__nv_bfloat16S1_Li64ELi16ELi128ELNS_18Fp8KVCacheDataTypeE0ELb1ELi512EEEvPfS3_PT_PKS4_PKT0_SA_ifPKiSC_iPKfiiiSE_SE_iiiii)
        /*40e8*/ 	.word	0x00000000


	//----- nvinfo : EIATTR_MIN_STACK_SIZE
	.align		4
.L_2817:
        /*40ec*/ 	.byte	0x04, 0x12
        /*40ee*/ 	.short	(.L_2819 - .L_2818)
	.align		4
.L_2818:
        /*40f0*/ 	.word	index@(_ZN4vllm25paged_attention_v2_kernelI13__nv_bfloat16S1_Li32ELi16ELi128ELNS_18Fp8KVCacheDataTypeE0ELb1ELi512EEEvPfS3_PT_PKS4_PKT0_SA_ifPKiSC_iPKfiiiSE_SE_iiiii)
        /*40f4*/ 	.word	0x00000000


	//----- nvinfo : EIATTR_MIN_STACK_SIZE
	.align		4
.L_2819:
        /*40f8*/ 	.byte	0x04, 0x12
        /*40fa*/ 	.short	(.L_2821 - .L_2820)
	.align		4
.L_2820:
        /*40fc*/ 	.word	index@(_ZN4vllm25paged_attention_v2_kernelI13__nv_bfloat16S1_Li256ELi8ELi128ELNS_18Fp8KVCacheDataTypeE0ELb0ELi512EEEvPfS3_PT_PKS4_PKT0_SA_ifPKiSC_iPKfiiiSE_SE_iiiii)
        /*4100*/ 	.word	0x00000000


	//----- nvinfo : EIATTR_MIN_STACK_SIZE
	.align		4
.L_2821:
        /*4104*/ 	.byte	0x04, 0x12
        /*4106*/ 	.short	(.L_2823 - .L_2822)
	.align		4
.L_2822:
        /*4108*/ 	.word	index@(_ZN4vllm25paged_attention_v2_kernelI13__nv_bfloat16S1_Li192ELi8ELi128ELNS_18Fp8KVCacheDataTypeE0ELb0ELi512EEEvPfS3_PT_PKS4_PKT0_SA_ifPKiSC_iPKfiiiSE_SE_iiiii)
        /*410c*/ 	.word	0x00000000


	//----- nvinfo : EIATTR_MIN_STACK_SIZE
	.align		4
.L_2823:
        /*4110*/ 	.byte	0x04, 0x12
        /*4112*/ 	.short	(.L_2825 - .L_2824)
	.align		4
.L_2824:
        /*4114*/ 	.word	index@(_ZN4vllm25paged_attention_v2_kernelI13__nv_bfloat16S1_Li128ELi8ELi128ELNS_18Fp8KVCacheDataTypeE0ELb0ELi512EEEvPfS3_PT_PKS4_PKT0_SA_ifPKiSC_iPKfiiiSE_SE_iiiii)
        /*4118*/ 	.word	0x00000000


	//----- nvinfo : EIATTR_MIN_STACK_SIZE
	.align		4
.L_2825:
        /*411c*/ 	.byte	0x04, 0x12
        /*411e*/ 	.short	(.L_2827 - .L_2826)
	.align		4
.L_2826:
        /*4120*/ 	.word	index@(_ZN4vllm25paged_attention_v2_kernelI13__nv_bfloat16S1_Li120ELi8ELi128ELNS_18Fp8KVCacheDataTypeE0ELb0ELi512EEEvPfS3_PT_PKS4_PKT0_SA_ifPKiSC_iPKfiiiSE_SE_iiiii)
        /*4124*/ 	.word	0x00000000


	//----- nvinfo : EIATTR_MIN_STACK_SIZE
	.align		4
.L_2827:
        /*4128*/ 	.byte	0x04, 0x12
        /*412a*/ 	.short	(.L_2829 - .L_2828)
	.align		4
.L_2828:
        /*412c*/ 	.word	index@(_ZN4vllm25paged_attention_v2_kernelI13__nv_bfloat16S1_Li112ELi8ELi128ELNS_18Fp8KVCacheDataTypeE0ELb0ELi512EEEvPfS3_PT_PKS4_PKT0_SA_ifPKiSC_iPKfiiiSE_SE_iiiii)
        /*4130*/ 	.word	0x00000000


	//----- nvinfo : EIATTR_MIN_STACK_SIZE
	.align		4
.L_2829:
        /*4134*/ 	.byte	0x04, 0x12
        /*4136*/ 	.short	(.L_2831 - .L_2830)
	.align		4
.L_2830:
        /*4138*/ 	.word	index@(_ZN4vllm25paged_attention_v2_kernelI13__nv_bfloat16S1_Li96ELi8ELi128ELNS_18Fp8KVCacheDataTypeE0ELb0ELi512EEEvPfS3_PT_PKS4_PKT0_SA_ifPKiSC_iPKfiiiSE_SE_iiiii)
        /*413c*/ 	.word	0x00000000


	//----- nvinfo : EIATTR_MIN_STACK_SIZE
	.align		4
.L_2831:
        /*4140*/ 	.byte	0x04, 0x12
        /*4142*/ 	.short	(.L_2833 - .L_2832)
	.align		4
.L_2832:
        /*4144*/ 	.word	index@(_ZN4vllm25paged_attention_v2_kernelI13__nv_bfloat16S1_Li80ELi8ELi128ELNS_18Fp8KVCacheDataTypeE0ELb0ELi512EEEvPfS3_PT_PKS4_PKT0_SA_ifPKiSC_iPKfiiiSE_SE_iiiii)
        /*4148*/ 	.word	0x00000000


	//----- nvinfo : EIATTR_MIN_STACK_SIZE
	.align		4
.L_2833:
        /*414c*/ 	.byte	0x04, 0x12
        /*414e*/ 	.short	(.L_2835 - .L_2834)
	.align		4
.L_2834:
        /*4150*/ 	.word	index@(_ZN4vllm25paged_attention_v2_kernelI13__nv_bfloat16S1_Li64ELi8ELi128ELNS_18Fp8KVCacheDataTypeE0ELb0ELi512EEEvPfS3_PT_PKS4_PKT0_SA_ifPKiSC_iPKfiiiSE_SE_iiiii)
        /*4154*/ 	.word	0x00000000


	//----- nvinfo : EIATTR_MIN_STACK_SIZE
	.align		4
.L_2835:
        /*4158*/ 	.byte	0x04, 0x12
        /*415a*/ 	.short	(.L_2837 - .L_2836)
	.align		4
.L_2836:
        /*415c*/ 	.word	index@(_ZN4vllm25paged_attention_v2_kernelI13__nv_bfloat16S1_Li32ELi8ELi128ELNS_18Fp8KVCacheDataTypeE0ELb0ELi512EEEvPfS3_PT_PKS4_PKT0_SA_ifPKiSC_iPKfiiiSE_SE_iiiii)
        /*4160*/ 	.word	0x00000000


	//----- nvinfo : EIATTR_MIN_STACK_SIZE
	.align		4
.L_2837:
        /*4164*/ 	.byte	0x04, 0x12
        /*4166*/ 	.short	(.L_2839 - .L_2838)
	.align		4
.L_2838:
        /*4168*/ 	.word	index@(_ZN4vllm32paged_attention_v2_reduce_kernelI13__nv_bfloat16Li256ELi128ELi512EEEvPT_PKfS5_PKS2_PKii)
        /*416c*/ 	.word	0x00000000


	//----- nvinfo : EIATTR_MIN_STACK_SIZE
	.align		4
.L_2839:
        /*4170*/ 	.byte	0x04, 0x12
        /*4172*/ 	.short	(.L_2841 - .L_2840)
	.align		4
.L_2840:
        /*4174*/ 	.word	index@(_ZN4vllm25paged_attention_v2_kernelI13__nv_bfloat16S1_Li256ELi8ELi128ELNS_18Fp8KVCacheDataTypeE0ELb1ELi512EEEvPfS3_PT_PKS4_PKT0_SA_ifPKiSC_iPKfiiiSE_SE_iiiii)
        /*4178*/ 	.word	0x00000000


	//----- nvinfo : EIATTR_MIN_STACK_SIZE
	.align		4
.L_2841:
        /*417c*/ 	.byte	0x04, 0x12
        /*417e*/ 	.short	(.L_2843 - .L_2842)
	.align		4
.L_2842:
        /*4180*/ 	.word	index@(_ZN4vllm32paged_attention_v2_reduce_kernelI13__nv_bfloat16Li192ELi128ELi512EEEvPT_PKfS5_PKS2_PKii)
        /*4184*/ 	.word	0x00000000


	//----- nvinfo : EIATTR_MIN_STACK_SIZE
	.align		4
.L_2843:
        /*4188*/ 	.byte	0x04, 0x12
        /*418a*/ 	.short	(.L_2845 - .L_2844)
	.align		4
.L_2844:
        /*418c*/ 	.word	index@(_ZN4vllm25paged_attention_v2_kernelI13__nv_bfloat16S1_Li192ELi8ELi128ELNS_18Fp8KVCacheDataTypeE0ELb1ELi512EEEvPfS3_PT_PKS4_PKT0_SA_ifPKiSC_iPKfiiiSE_SE_iiiii)
        /*4190*/ 	.word	0x00000000


	//----- nvinfo : EIATTR_MIN_STACK_SIZE
	.align		4
.L_2845:
        /*4194*/ 	.byte	0x04, 0x12
        /*4196*/ 	.short	(.L_2847 - .L_2846)
	.align		4
.L_2846:
        /*4198*/ 	.word	index@(_ZN4vllm32paged_attention_v2_reduce_kernelI13__nv_bfloat16Li128ELi128ELi512EEEvPT_PKfS5_PKS2_PKii)
        /*419c*/ 	.word	0x00000000


	//----- nvinfo : EIATTR_MIN_STACK_SIZE
	.align		4
.L_2847:
        /*41a0*/ 	.byte	0x04, 0x12
        /*41a2*/ 	.short	(.L_2849 - .L_2848)
	.align		4
.L_2848:
        /*41a4*/ 	.word	index@(_ZN4vllm25paged_attention_v2_kernelI13__nv_bfloat16S1_Li128ELi8ELi128ELNS_18Fp8KVCacheDataTypeE0ELb1ELi512EEEvPfS3_PT_PKS4_PKT0_SA_ifPKiSC_iPKfiiiSE_SE_iiiii)
        /*41a8*/ 	.word	0x00000000


	//----- nvinfo : EIATTR_MIN_STACK_SIZE
	.align		4
.L_2849:
        /*41ac*/ 	.byte	0x04, 0x12
        /*41ae*/ 	.short	(.L_2851 - .L_2850)
	.align		4
.L_2850:
        /*41b0*/ 	.word	index@(_ZN4vllm32paged_attention_v2_reduce_kernelI13__nv_bfloat16Li120ELi128ELi512EEEvPT_PKfS5_PKS2_PKii)
        /*41b4*/ 	.word	0x00000000


	//----- nvinfo : EIATTR_MIN_STACK_SIZE
	.align		4
.L_2851:
        /*41b8*/ 	.byte	0x04, 0x12
        /*41ba*/ 	.short	(.L_2853 - .L_2852)
	.align		4
.L_2852:
        /*41bc*/ 	.word	index@(_ZN4vllm25paged_attention_v2_kernelI13__nv_bfloat16S1_Li120ELi8ELi128ELNS_18Fp8KVCacheDataTypeE0ELb1ELi512EEEvPfS3_PT_PKS4_PKT0_SA_ifPKiSC_iPKfiiiSE_SE_iiiii)
        /*41c0*/ 	.word	0x00000000


	//----- nvinfo : EIATTR_MIN_STACK_SIZE
	.align		4
.L_2853:
        /*41c4*/ 	.byte	0x04, 0x12
        /*41c6*/ 	.short	(.L_2855 - .L_2854)
	.align		4
.L_2854:
        /*41c8*/ 	.word	index@(_ZN4vllm32paged_attention_v2_reduce_kernelI13__nv_bfloat16Li112ELi128ELi512EEEvPT_PKfS5_PKS2_PKii)
        /*41cc*/ 	.word	0x00000000


	//----- nvinfo : EIATTR_MIN_STACK_SIZE
	.align		4
.L_2855:
        /*41d0*/ 	.byte	0x04, 0x12
        /*41d2*/ 	.short	(.L_2857 - .L_2856)
	.align		4
.L_2856:
        /*41d4*/ 	.word	index@(_ZN4vllm25paged_attention_v2_kernelI13__nv_bfloat16S1_Li112ELi8ELi128ELNS_18Fp8KVCacheDataTypeE0ELb1ELi512EEEvPfS3_PT_PKS4_PKT0_SA_ifPKiSC_iPKfiiiSE_SE_iiiii)
        /*41d8*/ 	.word	0x00000000


	//----- nvinfo : EIATTR_MIN_STACK_SIZE
	.align		4
.L_2857:
        /*41dc*/ 	.byte	0x04, 0x12
        /*41de*/ 	.short	(.L_2859 - .L_2858)
	.align		4
.L_2858:
        /*41e0*/ 	.word	index@(_ZN4vllm32paged_attention_v2_reduce_kernelI13__nv_bfloat16Li96ELi128ELi512EEEvPT_PKfS5_PKS2_PKii)
        /*41e4*/ 	.word	0x00000000


	//----- nvinfo : EIATTR_MIN_STACK_SIZE
	.align		4
.L_2859:
        /*41e8*/ 	.byte	0x04, 0x12
        /*41ea*/ 	.short	(.L_2861 - .L_2860)
	.align		4
.L_2860:
        /*41ec*/ 	.word	index@(_ZN4vllm25paged_attention_v2_kernelI13__nv_bfloat16S1_Li96ELi8ELi128ELNS_18Fp8KVCacheDataTypeE0ELb1ELi512EEEvPfS3_PT_PKS4_PKT0_SA_ifPKiSC_iPKfiiiSE_SE_iiiii)
        /*41f0*/ 	.word	0x00000000


	//----- nvinfo : EIATTR_MIN_STACK_SIZE
	.align		4
.L_2861:
        /*41f4*/ 	.byte	0x04, 0x12
        /*41f6*/ 	.short	(.L_2863 - .L_2862)
	.align		4
.L_2862:
        /*41f8*/ 	.word	index@(_ZN4vllm32paged_attention_v2_reduce_kernelI13__nv_bfloat16Li80ELi128ELi512EEEvPT_PKfS5_PKS2_PKii)
        /*41fc*/ 	.word	0x00000000


	//----- nvinfo : EIATTR_MIN_STACK_SIZE
	.align		4
.L_2863:
        /*4200*/ 	.byte	0x04, 0x12
        /*4202*/ 	.short	(.L_2865 - .L_2864)
	.align		4
.L_2864:
        /*4204*/ 	.word	index@(_ZN4vllm25paged_attention_v2_kernelI13__nv_bfloat16S1_Li80ELi8ELi128ELNS_18Fp8KVCacheDataTypeE0ELb1ELi512EEEvPfS3_PT_PKS4_PKT0_SA_ifPKiSC_iPKfiiiSE_SE_iiiii)
        /*4208*/ 	.word	0x00000000


	//----- nvinfo : EIATTR_MIN_STACK_SIZE
	.align		4
.L_2865:
        /*420c*/ 	.byte	0x04, 0x12
        /*420e*/ 	.short	(.L_2867 - .L_2866)
	.align		4
.L_2866:
        /*4210*/ 	.word	index@(_ZN4vllm32paged_attention_v2_reduce_kernelI13__nv_bfloat16Li64ELi128ELi512EEEvPT_PKfS5_PKS2_PKii)
        /*4214*/ 	.word	0x00000000


	//----- nvinfo : EIATTR_MIN_STACK_SIZE
	.align		4
.L_2867:
        /*4218*/ 	.byte	0x04, 0x12
        /*421a*/ 	.short	(.L_2869 - .L_2868)
	.align		4
.L_2868:
        /*421c*/ 	.word	index@(_ZN4vllm25paged_attention_v2_kernelI13__nv_bfloat16S1_Li64ELi8ELi128ELNS_18Fp8KVCacheDataTypeE0ELb1ELi512EEEvPfS3_PT_PKS4_PKT0_SA_ifPKiSC_iPKfiiiSE_SE_iiiii)
        /*4220*/ 	.word	0x00000000


	//----- nvinfo : EIATTR_MIN_STACK_SIZE
	.align		4
.L_2869:
        /*4224*/ 	.byte	0x04, 0x12
        /*4226*/ 	.short	(.L_2871 - .L_2870)
	.align		4
.L_2870:
        /*4228*/ 	.word	index@(_ZN4vllm32paged_attention_v2_reduce_kernelI13__nv_bfloat16Li32ELi128ELi512EEEvPT_PKfS5_PKS2_PKii)
        /*422c*/ 	.word	0x00000000


	//----- nvinfo : EIATTR_MIN_STACK_SIZE
	.align		4
.L_2871:
        /*4230*/ 	.byte	0x04, 0x12
        /*4232*/ 	.short	(.L_2873 - .L_2872)
	.align		4
.L_2872:
        /*4234*/ 	.word	index@(_ZN4vllm25paged_attention_v2_kernelI13__nv_bfloat16S1_Li32ELi8ELi128ELNS_18Fp8KVCacheDataTypeE0ELb1ELi512EEEvPfS3_PT_PKS4_PKT0_SA_ifPKiSC_iPKfiiiSE_SE_iiiii)
        /*4238*/ 	.word	0x00000000


	//----- nvinfo : EIATTR_MIN_STACK_SIZE
	.align		4
.L_2873:
        /*423c*/ 	.byte	0x04, 0x12
        /*423e*/ 	.short	(.L_2875 - .L_2874)
	.align		4
.L_2874:
        /*4240*/ 	.word	index@(_ZN4vllm25paged_attention_v2_kernelIttLi256ELi32ELi128ELNS_18Fp8KVCacheDataTypeE0ELb0ELi512EEEvPfS2_PT_PKS3_PKT0_S9_ifPKiSB_iPKfiiiSD_SD_iiiii)
        /*4244*/ 	.word	0x00000000


	//----- nvinfo : EIATTR_MIN_STACK_SIZE
	.align		4
.L_2875:
        /*4248*/ 	.byte	0x04, 0x12
        /*424a*/ 	.short	(.L_2877 - .L_2876)
	.align		4
.L_2876:
        /*424c*/ 	.word	index@(_ZN4vllm25paged_attention_v2_kernelIttLi192ELi32ELi128ELNS_18Fp8KVCacheDataTypeE0ELb0ELi512EEEvPfS2_PT_PKS3_PKT0_S9_ifPKiSB_iPKfiiiSD_SD_iiiii)
        /*4250*/ 	.word	0x00000000


	//----- nvinfo : EIATTR_MIN_STACK_SIZE
	.align		4
.L_2877:
        /*4254*/ 	.byte	0x04, 0x12
        /*4256*/ 	.short	(.L_2879 - .L_2878)
	.align		4
.L_2878:
        /*4258*/ 	.word	index@(_ZN4vllm25paged_attention_v2_kernelIttLi128ELi32ELi128ELNS_18Fp8KVCacheDataTypeE0ELb0ELi512EEEvPfS2_PT_PKS3_PKT0_S9_ifPKiSB_iPKfiiiSD_SD_iiiii)
        /*425c*/ 	.word	0x00000000


	//----- nvinfo : EIATTR_MIN_STACK_SIZE
	.align		4
.L_2879:
        /*4260*/ 	.byte	0x04, 0x12
        /*4262*/ 	.short	(.L_2881 - .L_2880)
	.align		4
.L_2880:
        /*4264*/ 	.word	index@(_ZN4vllm25paged_attention_v2_kernelIttLi120ELi32ELi128ELNS_18Fp8KVCacheDataTypeE0ELb0ELi512EEEvPfS2_PT_PKS3_PKT0_S9_ifPKiSB_iPKfiiiSD_SD_iiiii)
        /*4268*/ 	.word	0x00000000


	//----- nvinfo : EIATTR_MIN_STACK_SIZE
	.align		4
.L_2881:
        /*426c*/ 	.byte	0x04, 0x12
        /*426e*/ 	.short	(.L_2883 - .L_2882)
	.align		4
.L_2882:
        /*4270*/ 	.word	index@(_ZN4vllm25paged_attention_v2_kernelIttLi112ELi32ELi128ELNS_18Fp8KVCacheDataTypeE0ELb0ELi512EEEvPfS2_PT_PKS3_PKT0_S9_ifPKiSB_iPKfiiiSD_SD_iiiii)
        /*4274*/ 	.word	0x00000000


	//----- nvinfo : EIATTR_MIN_STACK_SIZE
	.align		4
.L_2883:
        /*4278*/ 	.byte	0x04, 0x12
        /*427a*/ 	.short	(.L_2885 - .L_2884)
	.align		4
.L_2884:
        /*427c*/ 	.word	index@(_ZN4vllm25paged_attention_v2_kernelIttLi96ELi32ELi128ELNS_18Fp8KVCacheDataTypeE0ELb0ELi512EEEvPfS2_PT_PKS3_PKT0_S9_ifPKiSB_iPKfiiiSD_SD_iiiii)
        /*4280*/ 	.word	0x00000000


	//----- nvinfo : EIATTR_MIN_STACK_SIZE
	.align		4
.L_2885:
        /*4284*/ 	.byte	0x04, 0x12
        /*4286*/ 	.short	(.L_2887 - .L_2886)
	.align		4
.L_2886:
        /*4288*/ 	.word	index@(_ZN4vllm25paged_attention_v2_kernelIttLi80ELi32ELi128ELNS_18Fp8KVCacheDataTypeE0ELb0ELi512EEEvPfS2_PT_PKS3_PKT0_S9_ifPKiSB_iPKfiiiSD_SD_iiiii)
        /*428c*/ 	.word	0x00000000


	//----- nvinfo : EIATTR_MIN_STACK_SIZE
	.align		4
.L_2887:
        /*4290*/ 	.byte	0x04, 0x12
        /*4292*/ 	.short	(.L_2889 - .L_2888)
	.align		4
.L_2888:
        /*4294*/ 	.word	index@(_ZN4vllm25paged_attention_v2_kernelIttLi64ELi32ELi128ELNS_18Fp8KVCacheDataTypeE0ELb0ELi512EEEvPfS2_PT_PKS3_PKT0_S9_ifPKiSB_iPKfiiiSD_SD_iiiii)
        /*4298*/ 	.word	0x00000000


	//----- nvinfo : EIATTR_MIN_STACK_SIZE
	.align		4
.L_2889:
        /*429c*/ 	.byte	0x04, 0x12
        /*429e*/ 	.short	(.L_2891 - .L_2890)
	.align		4
.L_2890:
        /*42a0*/ 	.word	index@(_ZN4vllm25paged_attention_v2_kernelIttLi32ELi32ELi128ELNS_18Fp8KVCacheDataTypeE0ELb0ELi512EEEvPfS2_PT_PKS3_PKT0_S9_ifPKiSB_iPKfiiiSD_SD_iiiii)
        /*42a4*/ 	.word	0x00000000


	//----- nvinfo : EIATTR_MIN_STACK_SIZE
	.align		4
.L_2891:
        /*42a8*/ 	.byte	0x04, 0x12
        /*42aa*/ 	.short	(.L_2893 - .L_2892)
	.align		4
.L_2892:
        /*42ac*/ 	.word	index@(_ZN4vllm25paged_attention_v2_kernelIttLi256ELi32ELi128ELNS_18Fp8KVCacheDataTypeE0ELb1ELi512EEEvPfS2_PT_PKS3_PKT0_S9_ifPKiSB_iPKfiiiSD_SD_iiiii)
        /*42b0*/ 	.word	0x00000000


	//----- nvinfo : EIATTR_MIN_STACK_SIZE
	.align		4
.L_2893:
        /*42b4*/ 	.byte	0x04, 0x12
        /*42b6*/ 	.short	(.L_2895 - .L_2894)
	.align		4
.L_2894:
        /*42b8*/ 	.word	index@(_ZN4vllm25paged_attention_v2_kernelIttLi192ELi32ELi128ELNS_18Fp8KVCacheDataTypeE0ELb1ELi512EEEvPfS2_PT_PKS3_PKT0_S9_ifPKiSB_iPKfiiiSD_SD_iiiii)
        /*42bc*/ 	.word	0x00000000


	//----- nvinfo : EIATTR_MIN_STACK_SIZE
	.align		4
.L_2895:
        /*42c0*/ 	.byte	0x04, 0x12
        /*42c2*/ 	.short	(.L_2897 - .L_2896)
	.align		4
.L_2896:
        /*42c4*/ 	.word	index@(_ZN4vllm25paged_attention_v2_kernelIttLi128ELi32ELi128ELNS_18Fp8KVCacheDataTypeE0ELb1ELi512EEEvPfS2_PT_PKS3_PKT0_S9_ifPKiSB_iPKfiiiSD_SD_iiiii)
        /*42c8*/ 	.word	0x00000000


	//----- nvinfo : EIATTR_MIN_STACK_SIZE
	.align		4
.L_2897:
        /*42cc*/ 	.byte	0x04, 0x12
        /*42ce*/ 	.short	(.L_2899 - .L_2898)
	.align		4
.L_2898:
        /*42d0*/ 	.word	index@(_ZN4vllm25paged_attention_v2_kernelIttLi120ELi32ELi128ELNS_18Fp8KVCacheDataTypeE0ELb1ELi512EEEvPfS2_PT_PKS3_PKT0_S9_ifPKiSB_iPKfiiiSD_SD_iiiii)
        /*42d4*/ 	.word	0x00000000


	//----- nvinfo : EIATTR_MIN_STACK_SIZE
	.align		4
.L_2899:
        /*42d8*/ 	.byte	0x04, 0x12
        /*42da*/ 	.short	(.L_2901 - .L_2900)
	.align		4
.L_2900:
        /*42dc*/ 	.word	index@(_ZN4vllm25paged_attention_v2_kernelIttLi112ELi32ELi128ELNS_18Fp8KVCacheDataTypeE0ELb1ELi512EEEvPfS2_PT_PKS3_PKT0_S9_ifPKiSB_iPKfiiiSD_SD_iiiii)
        /*42e0*/ 	.word	0x00000000


	//----- nvinfo : EIATTR_MIN_STACK_SIZE
	.align		4
.L_2901:
        /*42e4*/ 	.byte	0x04, 0x12
        /*42e6*/ 	.short	(.L_2903 - .L_2902)
	.align		4
.L_2902:
        /*42e8*/ 	.word	index@(_ZN4vllm25paged_attention_v2_kernelIttLi96ELi32ELi128ELNS_18Fp8KVCacheDataTypeE0ELb1ELi512EEEvPfS2_PT_PKS3_PKT0_S9_ifPKiSB_iPKfiiiSD_SD_iiiii)
        /*42ec*/ 	.word	0x00000000


	//----- nvinfo : EIATTR_MIN_STACK_SIZE
	.align		4
.L_2903:
        /*42f0*/ 	.byte	0x04, 0x12
        /*42f2*/ 	.short	(.L_2905 - .L_2904)
	.align		4
.L_2904:
        /*42f4*/ 	.word	index@(_ZN4vllm25paged_attention_v2_kernelIttLi80ELi32ELi128ELNS_18Fp8KVCacheDataTypeE0ELb1ELi512EEEvPfS2_PT_PKS3_PKT0_S9_ifPKiSB_iPKfiiiSD_SD_iiiii)
        /*42f8*/ 	.word	0x00000000


	//----- nvinfo : EIATTR_MIN_STACK_SIZE
	.align		4
.L_2905:
        /*42fc*/ 	.byte	0x04, 0x12
        /*42fe*/ 	.short	(.L_2907 - .L_2906)
	.align		4
.L_2906:
        /*4300*/ 	.word	index@(_ZN4vllm25paged_attention_v2_kernelIttLi64ELi32ELi128ELNS_18Fp8KVCacheDataTypeE0ELb1ELi512EEEvPfS2_PT_PKS3_PKT0_S9_ifPKiSB_iPKfiiiSD_SD_iiiii)
        /*4304*/ 	.word	0x00000000


	//----- nvinfo : EIATTR_MIN_STACK_SIZE
	.align		4
.L_2907:
        /*4308*/ 	.byte	0x04, 0x12
        /*430a*/ 	.short	(.L_2909 - .L_2908)
	.align		4
.L_2908:
        /*430c*/ 	.word	index@(_ZN4vllm25paged_attention_v2_kernelIttLi32ELi32ELi128ELNS_18Fp8KVCacheDataTypeE0ELb1ELi512EEEvPfS2_PT_PKS3_PKT0_S9_ifPKiSB_iPKfiiiSD_SD_iiiii)
        /*4310*/ 	.word	0x00000000


	//----- nvinfo : EIATTR_MIN_STACK_SIZE
	.align		4
.L_2909:
        /*4314*/ 	.byte	0x04, 0x12
        /*4316*/ 	.short	(.L_2911 - .L_2910)
	.align		4
.L_2910:
        /*4318*/ 	.word	index@(_ZN4vllm25paged_attention_v2_kernelIttLi256ELi16ELi128ELNS_18Fp8KVCacheDataTypeE0ELb0ELi512EEEvPfS2_PT_PKS3_PKT0_S9_ifPKiSB_iPKfiiiSD_SD_iiiii)
        /*431c*/ 	.word	0x00000000


	//----- nvinfo : EIATTR_MIN_STACK_SIZE
	.align		4
.L_2911:
        /*4320*/ 	.byte	0x04, 0x12
        /*4322*/ 	.short	(.L_2913 - .L_2912)
	.align		4
.L_2912:
        /*4324*/ 	.word	index@(_ZN4vllm25paged_attention_v2_kernelIttLi192ELi16ELi128ELNS_18Fp8KVCacheDataTypeE0ELb0ELi512EEEvPfS2_PT_PKS3_PKT0_S9_ifPKiSB_iPKfiiiSD_SD_iiiii)
        /*4328*/ 	.word	0x00000000


	//----- nvinfo : EIATTR_MIN_STACK_SIZE
	.align		4
.L_2913:
        /*432c*/ 	.byte	0x04, 0x12
        /*432e*/ 	.short	(.L_2915 - .L_2914)
	.align		4
.L_2914:
        /*4330*/ 	.word	index@(_ZN4vllm25paged_attention_v2_kernelIttLi128ELi16ELi128ELNS_18Fp8KVCacheDataTypeE0ELb0ELi512EEEvPfS2_PT_PKS3_PKT0_S9_ifPKiSB_iPKfiiiSD_SD_iiiii)
        /*4334*/ 	.word	0x00000000


	//----- nvinfo : EIATTR_MIN_STACK_SIZE
	.align		4
.L_2915:
        /*4338*/ 	.byte	0x04, 0x12
        /*433a*/ 	.short	(.L_2917 - .L_2916)
	.align		4
.L_2916:
        /*433c*/ 	.word	index@(_ZN4vllm25paged_attention_v2_kernelIttLi120ELi16ELi128ELNS_18Fp8KVCacheDataTypeE0ELb0ELi512EEEvPfS2_PT_PKS3_PKT0_S9_ifPKiSB_iPKfiiiSD_SD_iiiii)
        /*4340*/ 	.word	0x00000000


	//----- nvinfo : EIATTR_MIN_STACK_SIZE
	.align		4
.L_2917:
        /*4344*/ 	.byte	0x04, 0x12
        /*4346*/ 	.short	(.L_2919 - .L_2918)
	.align		4
.L_2918:
        /*4348*/ 	.word	index@(_ZN4vllm25paged_attention_v2_kernelIttLi112ELi16ELi128ELNS_18Fp8KVCacheDataTypeE0ELb0ELi512EEEvPfS2_PT_PKS3_PKT0_S9_ifPKiSB_iPKfiiiSD_SD_iiiii)
        /*434c*/ 	.word	0x00000000


	//----- nvinfo : EIATTR_MIN_STACK_SIZE
	.align		4
.L_2919:
        /*4350*/ 	.byte	0x04, 0x12
        /*4352*/ 	.short	(.L_2921 - .L_2920)
	.align		4
.L_2920:
        /*4354*/ 	.word	index@(_ZN4vllm25paged_attention_v2_kernelIttLi96ELi16ELi128ELNS_18Fp8KVCacheDataTypeE0ELb0ELi512EEEvPfS2_PT_PKS3_PKT0_S9_ifPKiSB_iPKfiiiSD_SD_iiiii)
        /*4358*/ 	.word	0x00000000


	//----- nvinfo : EIATTR_MIN_STACK_SIZE
	.align		4
.L_2921:
        /*435c*/ 	.byte	0x04, 0x12
        /*435e*/ 	.short	(.L_2923 - .L_2922)
	.align		4
.L_2922:
        /*4360*/ 	.word	index@(_ZN4vllm25paged_attention_v2_kernelIttLi80ELi16ELi128ELNS_18Fp8KVCacheDataTypeE0ELb0ELi512EEEvPfS2_PT_PKS3_PKT0_S9_ifPKiSB_iPKfiiiSD_SD_iiiii)
        /*4364*/ 	.word	0x00000000


	//----- nvinfo : EIATTR_MIN_STACK_SIZE
	.align		4
.L_2923:
        /*4368*/ 	.byte	0x04, 0x12
        /*436a*/ 	.short	(.L_2925 - .L_2924)
	.align		4
.L_2924:
        /*436c*/ 	.word	index@(_ZN4vllm25paged_attention_v2_kernelIttLi64ELi16ELi128ELNS_18Fp8KVCacheDataTypeE0ELb0ELi512EEEvPfS2_PT_PKS3_PKT0_S9_ifPKiSB_iPKfiiiSD_SD_iiiii)
        /*4370*/ 	.word	0x00000000


	//----- nvinfo : EIATTR_MIN_STACK_SIZE
	.align		4
.L_2925:
        /*4374*/ 	.byte	0x04, 0x12
        /*4376*/ 	.short	(.L_2927 - .L_2926)
	.align		4
.L_2926:
        /*4378*/ 	.word	index@(_ZN4vllm25paged_attention_v2_kernelIttLi32ELi16ELi128ELNS_18Fp8KVCacheDataTypeE0ELb0ELi512EEEvPfS2_PT_PKS3_PKT0_S9_ifPKiSB_iPKfiiiSD_SD_iiiii)
        /*437c*/ 	.word	0x00000000


	//----- nvinfo : EIATTR_MIN_STACK_SIZE
	.align		4
.L_2927:
        /*4380*/ 	.byte	0x04, 0x12
        /*4382*/ 	.short	(.L_2929 - .L_2928)
	.align		4
.L_2928:
        /*4384*/ 	.word	index@(_ZN4vllm25paged_attention_v2_kernelIttLi256ELi16ELi128ELNS_18Fp8KVCacheDataTypeE0ELb1ELi512EEEvPfS2_PT_PKS3_PKT0_S9_ifPKiSB_iPKfiiiSD_SD_iiiii)
        /*4388*/ 	.word	0x00000000


	//----- nvinfo : EIATTR_MIN_STACK_SIZE
	.align		4
.L_2929:
        /*438c*/ 	.byte	0x04, 0x12
        /*438e*/ 	.short	(.L_2931 - .L_2930)
	.align		4
.L_2930:
        /*4390*/ 	.word	index@(_ZN4vllm25paged_attention_v2_kernelIttLi192ELi16ELi128ELNS_18Fp8KVCacheDataTypeE0ELb1ELi512EEEvPfS2_PT_PKS3_PKT0_S9_ifPKiSB_iPKfiiiSD_SD_iiiii)
        /*4394*/ 	.word	0x00000000


	//----- nvinfo : EIATTR_MIN_STACK_SIZE
	.align		4
.L_2931:
        /*4398*/ 	.byte	0x04, 0x12
        /*439a*/ 	.short	(.L_2933 - .L_2932)
	.align		4
.L_2932:
        /*439c*/ 	.word	index@(_ZN4vllm25paged_attention_v2_kernelIttLi128ELi16ELi128ELNS_18Fp8KVCacheDataTypeE0ELb1ELi512EEEvPfS2_PT_PKS3_PKT0_S9_ifPKiSB_iPKfiiiSD_SD_iiiii)
        /*43a0*/ 	.word	0x00000000


	//----- nvinfo : EIATTR_MIN_STACK_SIZE
	.align		4
.L_2933:
        /*43a4*/ 	.byte	0x04, 0x12
        /*43a6*/ 	.short	(.L_2935 - .L_2934)
	.align		4
.L_2934:
        /*43a8*/ 	.word	index@(_ZN4vllm25paged_attention_v2_kernelIttLi120ELi16ELi128ELNS_18Fp8KVCacheDataTypeE0ELb1ELi512EEEvPfS2_PT_PKS3_PKT0_S9_ifPKiSB_iPKfiiiSD_SD_iiiii)
        /*43ac*/ 	.word	0x00000000


	//----- nvinfo : EIATTR_MIN_STACK_SIZE
	.align		4
.L_2935:
        /*43b0*/ 	.byte	0x04, 0x12
        /*43b2*/ 	.short	(.L_2937 - .L_2936)
	.align		4
.L_2936:
        /*43b4*/ 	.word	index@(_ZN4vllm25paged_attention_v2_kernelIttLi112ELi16ELi128ELNS_18Fp8KVCacheDataTypeE0ELb1ELi512EEEvPfS2_PT_PKS3_PKT0_S9_ifPKiSB_iPKfiiiSD_SD_iiiii)
        /*43b8*/ 	.word	0x00000000


	//----- nvinfo : EIATTR_MIN_STACK_SIZE
	.align		4
.L_2937:
        /*43bc*/ 	.byte	0x04, 0x12
        /*43be*/ 	.short	(.L_2939 - .L_2938)
	.align		4
.L_2938:
        /*43c0*/ 	.word	index@(_ZN4vllm25paged_attention_v2_kernelIttLi96ELi16ELi128ELNS_18Fp8KVCacheDataTypeE0ELb1ELi512EEEvPfS2_PT_PKS3_PKT0_S9_ifPKiSB_iPKfiiiSD_SD_iiiii)
        /*43c4*/ 	.word	0x00000000


	//----- nvinfo : EIATTR_MIN_STACK_SIZE
	.align		4
.L_2939:
        /*43c8*/ 	.byte	0x04, 0x12
        /*43ca*/ 	.short	(.L_2941 - .L_2940)
	.align		4
.L_2940:
        /*43cc*/ 	.word	index@(_ZN4vllm25paged_attention_v2_kernelIttLi80ELi16ELi128ELNS_18Fp8KVCacheDataTypeE0ELb1ELi512EEEvPfS2_PT_PKS3_PKT0_S9_ifPKiSB_iPKfiiiSD_SD_iiiii)
        /*43d0*/ 	.word	0x00000000


	//----- nvinfo : EIATTR_MIN_STACK_SIZE
	.align		4
.L_2941:
        /*43d4*/ 	.byte	0x04, 0x12
        /*43d6*/ 	.short	(.L_2943 - .L_2942)
	.align		4
.L_2942:
        /*43d8*/ 	.word	index@(_ZN4vllm25paged_attention_v2_kernelIttLi64ELi16ELi128ELNS_18Fp8KVCacheDataTypeE0ELb1ELi512EEEvPfS2_PT_PKS3_PKT0_S9_ifPKiSB_iPKfiiiSD_SD_iiiii)
        /*43dc*/ 	.word	0x00000000


	//----- nvinfo : EIATTR_MIN_STACK_SIZE
	.align		4
.L_2943:
        /*43e0*/ 	.byte	0x04, 0x12
        /*43e2*/ 	.short	(.L_2945 - .L_2944)
	.align		4
.L_2944:
        /*43e4*/ 	.word	index@(_ZN4vllm25paged_attention_v2_kernelIttLi32ELi16ELi128ELNS_18Fp8KVCacheDataTypeE0ELb1ELi512EEEvPfS2_PT_PKS3_PKT0_S9_ifPKiSB_iPKfiiiSD_SD_iiiii)
        /*43e8*/ 	.word	0x00000000


	//----- nvinfo : EIATTR_MIN_STACK_SIZE
	.align		4
.L_2945:
        /*43ec*/ 	.byte	0x04, 0x12
        /*43ee*/ 	.short	(.L_2947 - .L_2946)
	.align		4
.L_2946:
        /*43f0*/ 	.word	index@(_ZN4vllm25paged_attention_v2_kernelIttLi256ELi8ELi128ELNS_18Fp8KVCacheDataTypeE0ELb0ELi512EEEvPfS2_PT_PKS3_PKT0_S9_ifPKiSB_iPKfiiiSD_SD_iiiii)
        /*43f4*/ 	.word	0x00000000


	//----- nvinfo : EIATTR_MIN_STACK_SIZE
	.align		4
.L_2947:
        /*43f8*/ 	.byte	0x04, 0x12
        /*43fa*/ 	.short	(.L_2949 - .L_2948)
	.align		4
.L_2948:
        /*43fc*/ 	.word	index@(_ZN4vllm25paged_attention_v2_kernelIttLi192ELi8ELi128ELNS_18Fp8KVCacheDataTypeE0ELb0ELi512EEEvPfS2_PT_PKS3_PKT0_S9_ifPKiSB_iPKfiiiSD_SD_iiiii)
        /*4400*/ 	.word	0x00000000


	//----- nvinfo : EIATTR_MIN_STACK_SIZE
	.align		4
.L_2949:
        /*4404*/ 	.byte	0x04, 0x12
        /*4406*/ 	.short	(.L_2951 - .L_2950)
	.align		4
.L_2950:
        /*4408*/ 	.word	index@(_ZN4vllm25paged_attention_v2_kernelIttLi128ELi8ELi128ELNS_18Fp8KVCacheDataTypeE0ELb0ELi512EEEvPfS2_PT_PKS3_PKT0_S9_ifPKiSB_iPKfiiiSD_SD_iiiii)
        /*440c*/ 	.word	0x00000000


	//----- nvinfo : EIATTR_MIN_STACK_SIZE
	.align		4
.L_2951:
        /*4410*/ 	.byte	0x04, 0x12
        /*4412*/ 	.short	(.L_2953 - .L_2952)
	.align		4
.L_2952:
        /*4414*/ 	.word	index@(_ZN4vllm25paged_attention_v2_kernelIttLi120ELi8ELi128ELNS_18Fp8KVCacheDataTypeE0ELb0ELi512EEEvPfS2_PT_PKS3_PKT0_S9_ifPKiSB_iPKfiiiSD_SD_iiiii)
        /*4418*/ 	.word	0x00000000


	//----- nvinfo : EIATTR_MIN_STACK_SIZE
	.align		4
.L_2953:
        /*441c*/ 	.byte	0x04, 0x12
        /*441e*/ 	.short	(.L_2955 - .L_2954)
	.align		4
.L_2954:
        /*4420*/ 	.word	index@(_ZN4vllm25paged_attention_v2_kernelIttLi112ELi8ELi128ELNS_18Fp8KVCacheDataTypeE0ELb0ELi512EEEvPfS2_PT_PKS3_PKT0_S9_ifPKiSB_iPKfiiiSD_SD_iiiii)
        /*4424*/ 	.word	0x00000000


	//----- nvinfo : EIATTR_MIN_STACK_SIZE
	.align		4
.L_2955:
        /*4428*/ 	.byte	0x04, 0x12
        /*442a*/ 	.short	(.L_2957 - .L_2956)
	.align		4
.L_2956:
        /*442c*/ 	.word	index@(_ZN4vllm25paged_attention_v2_kernelIttLi96ELi8ELi128ELNS_18Fp8KVCacheDataTypeE0ELb0ELi512EEEvPfS2_PT_PKS3_PKT0_S9_ifPKiSB_iPKfiiiSD_SD_iiiii)
        /*4430*/ 	.word	0x00000000


	//----- nvinfo : EIATTR_MIN_STACK_SIZE
	.align		4
.L_2957:
        /*4434*/ 	.byte	0x04, 0x12
        /*4436*/ 	.short	(.L_2959 - .L_2958)
	.align		4
.L_2958:
        /*4438*/ 	.word	index@(_ZN4vllm25paged_attention_v2_kernelIttLi80ELi8ELi128ELNS_18Fp8KVCacheDataTypeE0ELb0ELi512EEEvPfS2_PT_PKS3_PKT0_S9_ifPKiSB_iPKfiiiSD_SD_iiiii)
        /*443c*/ 	.word	0x00000000


	//----- nvinfo : EIATTR_MIN_STACK_SIZE
	.align		4
.L_2959:
        /*4440*/ 	.byte	0x04, 0x12
        /*4442*/ 	.short	(.L_2961 - .L_2960)
	.align		4
.L_2960:
        /*4444*/ 	.word	index@(_ZN4vllm25paged_attention_v2_kernelIttLi64ELi8ELi128ELNS_18Fp8KVCacheDataTypeE0ELb0ELi512EEEvPfS2_PT_PKS3_PKT0_S9_ifPKiSB_iPKfiiiSD_SD_iiiii)
        /*4448*/ 	.word	0x00000000


	//----- nvinfo : EIATTR_MIN_STACK_SIZE
	.align		4
.L_2961:
        /*444c*/ 	.byte	0x04, 0x12
        /*444e*/ 	.short	(.L_2963 - .L_2962)
	.align		4
.L_2962:
        /*4450*/ 	.word	index@(_ZN4vllm25paged_attention_v2_kernelIttLi32ELi8ELi128ELNS_18Fp8KVCacheDataTypeE0ELb0ELi512EEEvPfS2_PT_PKS3_PKT0_S9_ifPKiSB_iPKfiiiSD_SD_iiiii)
        /*4454*/ 	.word	0x00000000


	//----- nvinfo : EIATTR_MIN_STACK_SIZE
	.align		4
.L_2963:
        /*4458*/ 	.byte	0x04, 0x12
        /*445a*/ 	.short	(.L_2965 - .L_2964)
	.align		4
.L_2964:
        /*445c*/ 	.word	index@(_ZN4vllm32paged_attention_v2_reduce_kernelItLi256ELi128ELi512EEEvPT_PKfS4_PKS1_PKii)
        /*4460*/ 	.word	0x00000000


	//----- nvinfo : EIATTR_MIN_STACK_SIZE
	.align		4
.L_2965:
        /*4464*/ 	.byte	0x04, 0x12
        /*4466*/ 	.short	(.L_2967 - .L_2966)
	.align		4
.L_2966:
        /*4468*/ 	.word	index@(_ZN4vllm25paged_attention_v2_kernelIttLi256ELi8ELi128ELNS_18Fp8KVCacheDataTypeE0ELb1ELi512EEEvPfS2_PT_PKS3_PKT0_S9_ifPKiSB_iPKfiiiSD_SD_iiiii)
        /*446c*/ 	.word	0x00000000


	//----- nvinfo : EIATTR_MIN_STACK_SIZE
	.align		4
.L_2967:
        /*4470*/ 	.byte	0x04, 0x12
        /*4472*/ 	.short	(.L_2969 - .L_2968)
	.align		4
.L_2968:
        /*4474*/ 	.word	index@(_ZN4vllm32paged_attention_v2_reduce_kernelItLi192ELi128ELi512EEEvPT_PKfS4_PKS1_PKii)
        /*4478*/ 	.word	0x00000000


	//----- nvinfo : EIATTR_MIN_STACK_SIZE
	.align		4
.L_2969:
        /*447c*/ 	.byte	0x04, 0x12
        /*447e*/ 	.short	(.L_2971 - .L_2970)
	.align		4
.L_2970:
        /*4480*/ 	.word	index@(_ZN4vllm25paged_attention_v2_kernelIttLi192ELi8ELi128ELNS_18Fp8KVCacheDataTypeE0ELb1ELi512EEEvPfS2_PT_PKS3_PKT0_S9_ifPKiSB_iPKfiiiSD_SD_iiiii)
        /*4484*/ 	.word	0x00000000


	//----- nvinfo : EIATTR_MIN_STACK_SIZE
	.align		4
.L_2971:
        /*4488*/ 	.byte	0x04, 0x12
        /*448a*/ 	.short	(.L_2973 - .L_2972)
	.align		4
.L_2972:
        /*448c*/ 	.word	index@(_ZN4vllm32paged_attention_v2_reduce_kernelItLi128ELi128ELi512EEEvPT_PKfS4_PKS1_PKii)
        /*4490*/ 	.word	0x00000000


	//----- nvinfo : EIATTR_MIN_STACK_SIZE
	.align		4
.L_2973:
        /*4494*/ 	.byte	0x04, 0x12
        /*4496*/ 	.short	(.L_2975 - .L_2974)
	.align		4
.L_2974:
        /*4498*/ 	.word	index@(_ZN4vllm25paged_attention_v2_kernelIttLi128ELi8ELi128ELNS_18Fp8KVCacheDataTypeE0ELb1ELi512EEEvPfS2_PT_PKS3_PKT0_S9_ifPKiSB_iPKfiiiSD_SD_iiiii)
        /*449c*/ 	.word	0x00000000


	//----- nvinfo : EIATTR_MIN_STACK_SIZE
	.align		4
.L_2975:
        /*44a0*/ 	.byte	0x04, 0x12
        /*44a2*/ 	.short	(.L_2977 - .L_2976)
	.align		4
.L_2976:
        /*44a4*/ 	.word	index@(_ZN4vllm32paged_attention_v2_reduce_kernelItLi120ELi128ELi512EEEvPT_PKfS4_PKS1_PKii)
        /*44a8*/ 	.word	0x00000000


	//----- nvinfo : EIATTR_MIN_STACK_SIZE
	.align		4
.L_2977:
        /*44ac*/ 	.byte	0x04, 0x12
        /*44ae*/ 	.short	(.L_2979 - .L_2978)
	.align		4
.L_2978:
        /*44b0*/ 	.word	index@(_ZN4vllm25paged_attention_v2_kernelIttLi120ELi8ELi128ELNS_18Fp8KVCacheDataTypeE0ELb1ELi512EEEvPfS2_PT_PKS3_PKT0_S9_ifPKiSB_iPKfiiiSD_SD_iiiii)
        /*44b4*/ 	.word	0x00000000


	//----- nvinfo : EIATTR_MIN_STACK_SIZE
	.align		4
.L_2979:
        /*44b8*/ 	.byte	0x04, 0x12
        /*44ba*/ 	.short	(.L_2981 - .L_2980)
	.align		4
.L_2980:
        /*44bc*/ 	.word	index@(_ZN4vllm32paged_attention_v2_reduce_kernelItLi112ELi128ELi512EEEvPT_PKfS4_PKS1_PKii)
        /*44c0*/ 	.word	0x00000000


	//----- nvinfo : EIATTR_MIN_STACK_SIZE
	.align		4
.L_2981:
        /*44c4*/ 	.byte	0x04, 0x12
        /*44c6*/ 	.short	(.L_2983 - .L_2982)
	.align		4
.L_2982:
        /*44c8*/ 	.word	index@(_ZN4vllm25paged_attention_v2_kernelIttLi112ELi8ELi128ELNS_18Fp8KVCacheDataTypeE0ELb1ELi512EEEvPfS2_PT_PKS3_PKT0_S9_ifPKiSB_iPKfiiiSD_SD_iiiii)
        /*44cc*/ 	.word	0x00000000


	//----- nvinfo : EIATTR_MIN_STACK_SIZE
	.align		4
.L_2983:
        /*44d0*/ 	.byte	0x04, 0x12
        /*44d2*/ 	.short	(.L_2985 - .L_2984)
	.align		4
.L_2984:
        /*44d4*/ 	.word	index@(_ZN4vllm32paged_attention_v2_reduce_kernelItLi96ELi128ELi512EEEvPT_PKfS4_PKS1_PKii)
        /*44d8*/ 	.word	0x00000000


	//----- nvinfo : EIATTR_MIN_STACK_SIZE
	.align		4
.L_2985:
        /*44dc*/ 	.byte	0x04, 0x12
        /*44de*/ 	.short	(.L_2987 - .L_2986)
	.align		4
.L_2986:
        /*44e0*/ 	.word	index@(_ZN4vllm25paged_attention_v2_kernelIttLi96ELi8ELi128ELNS_18Fp8KVCacheDataTypeE0ELb1ELi512EEEvPfS2_PT_PKS3_PKT0_S9_ifPKiSB_iPKfiiiSD_SD_iiiii)
        /*44e4*/ 	.word	0x00000000


	//----- nvinfo : EIATTR_MIN_STACK_SIZE
	.align		4
.L_2987:
        /*44e8*/ 	.byte	0x04, 0x12
        /*44ea*/ 	.short	(.L_2989 - .L_2988)
	.align		4
.L_2988:
        /*44ec*/ 	.word	index@(_ZN4vllm32paged_attention_v2_reduce_kernelItLi80ELi128ELi512EEEvPT_PKfS4_PKS1_PKii)
        /*44f0*/ 	.word	0x00000000


	//----- nvinfo : EIATTR_MIN_STACK_SIZE
	.align		4
.L_2989:
        /*44f4*/ 	.byte	0x04, 0x12
        /*44f6*/ 	.short	(.L_2991 - .L_2990)
	.align		4
.L_2990:
        /*44f8*/ 	.word	index@(_ZN4vllm25paged_attention_v2_kernelIttLi80ELi8ELi128ELNS_18Fp8KVCacheDataTypeE0ELb1ELi512EEEvPfS2_PT_PKS3_PKT0_S9_ifPKiSB_iPKfiiiSD_SD_iiiii)
        /*44fc*/ 	.word	0x00000000


	//----- nvinfo : EIATTR_MIN_STACK_SIZE
	.align		4
.L_2991:
        /*4500*/ 	.byte	0x04, 0x12
        /*4502*/ 	.short	(.L_2993 - .L_2992)
	.align		4
.L_2992:
        /*4504*/ 	.word	index@(_ZN4vllm32paged_attention_v2_reduce_kernelItLi64ELi128ELi512EEEvPT_PKfS4_PKS1_PKii)
        /*4508*/ 	.word	0x00000000


	//----- nvinfo : EIATTR_MIN_STACK_SIZE
	.align		4
.L_2993:
        /*450c*/ 	.byte	0x04, 0x12
        /*450e*/ 	.short	(.L_2995 - .L_2994)
	.align		4
.L_2994:
        /*4510*/ 	.word	index@(_ZN4vllm25paged_attention_v2_kernelIttLi64ELi8ELi128ELNS_18Fp8KVCacheDataTypeE0ELb1ELi512EEEvPfS2_PT_PKS3_PKT0_S9_ifPKiSB_iPKfiiiSD_SD_iiiii)
        /*4514*/ 	.word	0x00000000


	//----- nvinfo : EIATTR_MIN_STACK_SIZE
	.align		4
.L_2995:
        /*4518*/ 	.byte	0x04, 0x12
        /*451a*/ 	.short	(.L_2997 - .L_2996)
	.align		4
.L_2996:
        /*451c*/ 	.word	index@(_ZN4vllm32paged_attention_v2_reduce_kernelItLi32ELi128ELi512EEEvPT_PKfS4_PKS1_PKii)
        /*4520*/ 	.word	0x00000000


	//----- nvinfo : EIATTR_MIN_STACK_SIZE
	.align		4
.L_2997:
        /*4524*/ 	.byte	0x04, 0x12
        /*4526*/ 	.short	(.L_2999 - .L_2998)
	.align		4
.L_2998:
        /*4528*/ 	.word	index@(_ZN4vllm25paged_attention_v2_kernelIttLi32ELi8ELi128ELNS_18Fp8KVCacheDataTypeE0ELb1ELi512EEEvPfS2_PT_PKS3_PKT0_S9_ifPKiSB_iPKfiiiSD_SD_iiiii)
        /*452c*/ 	.word	0x00000000


	//----- nvinfo : EIATTR_MIN_STACK_SIZE
	.align		4
.L_2999:
        /*4530*/ 	.byte	0x04, 0x12
        /*4532*/ 	.short	(.L_3001 - .L_3000)
	.align		4
.L_3000:
        /*4534*/ 	.word	index@(_ZN4vllm25paged_attention_v2_kernelIffLi256ELi32ELi128ELNS_18Fp8KVCacheDataTypeE0ELb0ELi512EEEvPfS2_PT_PKS3_PKT0_S9_ifPKiSB_iPKfiiiSD_SD_iiiii)
        /*4538*/ 	.word	0x000000a8


	//----- nvinfo : EIATTR_MIN_STACK_SIZE
	.align		4
.L_3001:
        /*453c*/ 	.byte	0x04, 0x12
        /*453e*/ 	.short	(.L_3003 - .L_3002)
	.align		4
.L_3002:
        /*4540*/ 	.word	index@(_ZN4vllm25paged_attention_v2_kernelIffLi192ELi32ELi128ELNS_18Fp8KVCacheDataTypeE0ELb0ELi512EEEvPfS2_PT_PKS3_PKT0_S9_ifPKiSB_iPKfiiiSD_SD_iiiii)
        /*4544*/ 	.word	0x00000000


	//----- nvinfo : EIATTR_MIN_STACK_SIZE
	.align		4
.L_3003:
        /*4548*/ 	.byte	0x04, 0x12
        /*454a*/ 	.short	(.L_3005 - .L_3004)
	.align		4
.L_3004:
        /*454c*/ 	.word	index@(_ZN4vllm25paged_attention_v2_kernelIffLi128ELi32ELi128ELNS_18Fp8KVCacheDataTypeE0ELb0ELi512EEEvPfS2_PT_PKS3_PKT0_S9_ifPKiSB_iPKfiiiSD_SD_iiiii)
        /*4550*/ 	.word	0x00000000


	//----- nvinfo : EIATTR_MIN_STACK_SIZE
	.align		4
.L_3005:
        /*4554*/ 	.byte	0x04, 0x12
        /*4556*/ 	.short	(.L_3007 - .L_3006)
	.align		4
.L_3006:
        /*4558*/ 	.word	index@(_ZN4vllm25paged_attention_v2_kernelIffLi120ELi32ELi128ELNS_18Fp8KVCacheDataTypeE0ELb0ELi512EEEvPfS2_PT_PKS3_PKT0_S9_ifPKiSB_iPKfiiiSD_SD_iiiii)
        /*455c*/ 	.word	0x00000000


	//----- nvinfo : EIATTR_MIN_STACK_SIZE
	.align		4
.L_3007:
        /*4560*/ 	.byte	0x04, 0x12
        /*4562*/ 	.short	(.L_3009 - .L_3008)
	.align		4
.L_3008:
        /*4564*/ 	.word	index@(_ZN4vllm25paged_attention_v2_kernelIffLi112ELi32ELi128ELNS_18Fp8KVCacheDataTypeE0ELb0ELi512EEEvPfS2_PT_PKS3_PKT0_S9_ifPKiSB_iPKfiiiSD_SD_iiiii)
        /*4568*/ 	.word	0x00000000


	//----- nvinfo : EIATTR_MIN_STACK_SIZE
	.align		4
.L_3009:
        /*456c*/ 	.byte	0x04, 0x12
        /*456e*/ 	.short	(.L_3011 - .L_3010)
	.align		4
.L_3010:
        /*4570*/ 	.word	index@(_ZN4vllm25paged_attention_v2_kernelIffLi96ELi32ELi128ELNS_18Fp8KVCacheDataTypeE0ELb0ELi512EEEvPfS2_PT_PKS3_PKT0_S9_ifPKiSB_iPKfiiiSD_SD_iiiii)
        /*4574*/ 	.word	0x00000000


	//----- nvinfo : EIATTR_MIN_STACK_SIZE
	.align		4
.L_3011:
        /*4578*/ 	.byte	0x04, 0x12
        /*457a*/ 	.short	(.L_3013 - .L_3012)
	.align		4
.L_3012:
        /*457c*/ 	.word	index@(_ZN4vllm25paged_attention_v2_kernelIffLi80ELi32ELi128ELNS_18Fp8KVCacheDataTypeE0ELb0ELi512EEEvPfS2_PT_PKS3_PKT0_S9_ifPKiSB_iPKfiiiSD_SD_iiiii)
        /*4580*/ 	.word	0x00000000


	//----- nvinfo : EIATTR_MIN_STACK_SIZE
	.align		4
.L_3013:
        /*4584*/ 	.byte	0x04, 0x12
        /*4586*/ 	.short	(.L_3015 - .L_3014)
	.align		4
.L_3014:
        /*4588*/ 	.word	index@(_ZN4vllm25paged_attention_v2_kernelIffLi64ELi32ELi128ELNS_18Fp8KVCacheDataTypeE0ELb0ELi512EEEvPfS2_PT_PKS3_PKT0_S9_ifPKiSB_iPKfiiiSD_SD_iiiii)
        /*458c*/ 	.word	0x00000000


	//----- nvinfo : EIATTR_MIN_STACK_SIZE
	.align		4
.L_3015:
        /*4590*/ 	.byte	0x04, 0x12
        /*4592*/ 	.short	(.L_3017 - .L_3016)
	.align		4
.L_3016:
        /*4594*/ 	.word	index@(_ZN4vllm25paged_attention_v2_kernelIffLi32ELi32ELi128ELNS_18Fp8KVCacheDataTypeE0ELb0ELi512EEEvPfS2_PT_PKS3_PKT0_S9_ifPKiSB_iPKfiiiSD_SD_iiiii)
        /*4598*/ 	.word	0x00000000


	//----- nvinfo : EIATTR_MIN_STACK_SIZE
	.align		4
.L_3017:
        /*459c*/ 	.byte	0x04, 0x12
        /*459e*/ 	.short	(.L_3019 - .L_3018)
	.align		4
.L_3018:
        /*45a0*/ 	.word	index@(_ZN4vllm25paged_attention_v2_kernelIffLi256ELi32ELi128ELNS_18Fp8KVCacheDataTypeE0ELb1ELi512EEEvPfS2_PT_PKS3_PKT0_S9_ifPKiSB_iPKfiiiSD_SD_iiiii)
        /*45a4*/ 	.word	0x00000000


	//----- nvinfo : EIATTR_MIN_STACK_SIZE
	.align		4
.L_3019:
        /*45a8*/ 	.byte	0x04, 0x12
        /*45aa*/ 	.short	(.L_3021 - .L_3020)
	.align		4
.L_3020:
        /*45ac*/ 	.word	index@(_ZN4vllm25paged_attention_v2_kernelIffLi192ELi32ELi128ELNS_18Fp8KVCacheDataTypeE0ELb1ELi512EEEvPfS2_PT_PKS3_PKT0_S9_ifPKiSB_iPKfiiiSD_SD_iiiii)
        /*45b0*/ 	.word	0x00000000


	//----- nvinfo : EIATTR_MIN_STACK_SIZE
	.align		4
.L_3021:
        /*45b4*/ 	.byte	0x04, 0x12
        /*45b6*/ 	.short	(.L_3023 - .L_3022)
	.align		4
.L_3022:
        /*45b8*/ 	.word	index@(_ZN4vllm25paged_attention_v2_kernelIffLi128ELi32ELi128ELNS_18Fp8KVCacheDataTypeE0ELb1ELi512EEEvPfS2_PT_PKS3_PKT0_S9_ifPKiSB_iPKfiiiSD_SD_iiiii)
        /*45bc*/ 	.word	0x00000000


	//----- nvinfo : EIATTR_MIN_STACK_SIZE
	.align		4
.L_3023:
        /*45c0*/ 	.byte	0x04, 0x12
        /*45c2*/ 	.short	(.L_3025 - .L_3024)
	.align		4
.L_3024:
        /*45c4*/ 	.word	index@(_ZN4vllm25paged_attention_v2_kernelIffLi120ELi32ELi128ELNS_18Fp8KVCacheDataTypeE0ELb1ELi512EEEvPfS2_PT_PKS3_PKT0_S9_ifPKiSB_iPKfiiiSD_SD_iiiii)
        /*45c8*/ 	.word	0x00000000


	//----- nvinfo : EIATTR_MIN_STACK_SIZE
	.align		4
.L_3025:
        /*45cc*/ 	.byte	0x04, 0x12
        /*45ce*/ 	.short	(.L_3027 - .L_3026)
	.align		4
.L_3026:
        /*45d0*/ 	.word	index@(_ZN4vllm25paged_attention_v2_kernelIffLi112ELi32ELi128ELNS_18Fp8KVCacheDataTypeE0ELb1ELi512EEEvPfS2_PT_PKS3_PKT0_S9_ifPKiSB_iPKfiiiSD_SD_iiiii)
        /*45d4*/ 	.word	0x00000000


	//----- nvinfo : EIATTR_MIN_STACK_SIZE
	.align		4
.L_3027:
        /*45d8*/ 	.byte	0x04, 0x12
        /*45da*/ 	.short	(.L_3029 - .L_3028)
	.align		4
.L_3028:
        /*45dc*/ 	.word	index@(_ZN4vllm25paged_attention_v2_kernelIffLi96ELi32ELi128ELNS_18Fp8KVCacheDataTypeE0ELb1ELi512EEEvPfS2_PT_PKS3_PKT0_S9_ifPKiSB_iPKfiiiSD_SD_iiiii)
        /*45e0*/ 	.word	0x00000000


	//----- nvinfo : EIATTR_MIN_STACK_SIZE
	.align		4
.L_3029:
        /*45e4*/ 	.byte	0x04, 0x12
        /*45e6*/ 	.short	(.L_3031 - .L_3030)
	.align		4
.L_3030:
        /*45e8*/ 	.word	index@(_ZN4vllm25paged_attention_v2_kernelIffLi80ELi32ELi128ELNS_18Fp8KVCacheDataTypeE0ELb1ELi512EEEvPfS2_PT_PKS3_PKT0_S9_ifPKiSB_iPKfiiiSD_SD_iiiii)
        /*45ec*/ 	.word	0x00000000


	//----- nvinfo : EIATTR_MIN_STACK_SIZE
	.align		4
.L_3031:
        /*45f0*/ 	.byte	0x04, 0x12
        /*45f2*/ 	.short	(.L_3033 - .L_3032)
	.align		4
.L_3032:
        /*45f4*/ 	.word	index@(_ZN4vllm25paged_attention_v2_kernelIffLi64ELi32ELi128ELNS_18Fp8KVCacheDataTypeE0ELb1ELi512EEEvPfS2_PT_PKS3_PKT0_S9_ifPKiSB_iPKfiiiSD_SD_iiiii)
        /*45f8*/ 	.word	0x00000000


	//----- nvinfo : EIATTR_MIN_STACK_SIZE
	.align		4
.L_3033:
        /*45fc*/ 	.byte	0x04, 0x12
        /*45fe*/ 	.short	(.L_3035 - .L_3034)
	.align		4
.L_3034:
        /*4600*/ 	.word	index@(_ZN4vllm25paged_attention_v2_kernelIffLi32ELi32ELi128ELNS_18Fp8KVCacheDataTypeE0ELb1ELi512EEEvPfS2_PT_PKS3_PKT0_S9_ifPKiSB_iPKfiiiSD_SD_iiiii)
        /*4604*/ 	.word	0x00000000


	//----- nvinfo : EIATTR_MIN_STACK_SIZE
	.align		4
.L_3035:
        /*4608*/ 	.byte	0x04, 0x12
        /*460a*/ 	.short	(.L_3037 - .L_3036)
	.align		4
.L_3036:
        /*460c*/ 	.word	index@(_ZN4vllm25paged_attention_v2_kernelIffLi256ELi16ELi128ELNS_18Fp8KVCacheDataTypeE0ELb0ELi512EEEvPfS2_PT_PKS3_PKT0_S9_ifPKiSB_iPKfiiiSD_SD_iiiii)
        /*4610*/ 	.word	0x00000000


	//----- nvinfo : EIATTR_MIN_STACK_SIZE
	.align		4
.L_3037:
        /*4614*/ 	.byte	0x04, 0x12
        /*4616*/ 	.short	(.L_3039 - .L_3038)
	.align		4
.L_3038:
        /*4618*/ 	.word	index@(_ZN4vllm25paged_attention_v2_kernelIffLi192ELi16ELi128ELNS_18Fp8KVCacheDataTypeE0ELb0ELi512EEEvPfS2_PT_PKS3_PKT0_S9_ifPKiSB_iPKfiiiSD_SD_iiiii)
        /*461c*/ 	.word	0x00000000


	//----- nvinfo : EIATTR_MIN_STACK_SIZE
	.align		4
.L_3039:
        /*4620*/ 	.byte	0x04, 0x12
        /*4622*/ 	.short	(.L_3041 - .L_3040)
	.align		4
.L_3040:
        /*4624*/ 	.word	index@(_ZN4vllm25paged_attention_v2_kernelIffLi128ELi16ELi128ELNS_18Fp8KVCacheDataTypeE0ELb0ELi512EEEvPfS2_PT_PKS3_PKT0_S9_ifPKiSB_iPKfiiiSD_SD_iiiii)
        /*4628*/ 	.word	0x00000000


	//----- nvinfo : EIATTR_MIN_STACK_SIZE
	.align		4
.L_3041:
        /*462c*/ 	.byte	0x04, 0x12
        /*462e*/ 	.short	(.L_3043 - .L_3042)
	.align		4
.L_3042:
        /*4630*/ 	.word	index@(_ZN4vllm25paged_attention_v2_kernelIffLi120ELi16ELi128ELNS_18Fp8KVCacheDataTypeE0ELb0ELi512EEEvPfS2_PT_PKS3_PKT0_S9_ifPKiSB_iPKfiiiSD_SD_iiiii)
        /*4634*/ 	.word	0x00000000


	//----- nvinfo : EIATTR_MIN_STACK_SIZE
	.align		4
.L_3043:
        /*4638*/ 	.byte	0x04, 0x12
        /*463a*/ 	.short	(.L_3045 - .L_3044)
	.align		4
.L_3044:
        /*463c*/ 	.word	index@(_ZN4vllm25paged_attention_v2_kernelIffLi112ELi16ELi128ELNS_18Fp8KVCacheDataTypeE0ELb0ELi512EEEvPfS2_PT_PKS3_PKT0_S9_ifPKiSB_iPKfiiiSD_SD_iiiii)
        /*4640*/ 	.word	0x00000000


	//----- nvinfo : EIATTR_MIN_STACK_SIZE
	.align		4
.L_3045:
        /*4644*/ 	.byte	0x04, 0x12
        /*4646*/ 	.short	(.L_3047 - .L_3046)
	.align		4
.L_3046:
        /*4648*/ 	.word	index@(_ZN4vllm25paged_attention_v2_kernelIffLi96ELi16ELi128ELNS_18Fp8KVCacheDataTypeE0ELb0ELi512EEEvPfS2_PT_PKS3_PKT0_S9_ifPKiSB_iPKfiiiSD_SD_iiiii)
        /*464c*/ 	.word	0x00000000


	//----- nvinfo : EIATTR_MIN_STACK_SIZE
	.align		4
.L_3047:
        /*4650*/ 	.byte	0x04, 0x12
        /*4652*/ 	.short	(.L_3049 - .L_3048)
	.align		4
.L_3048:
        /*4654*/ 	.word	index@(_ZN4vllm25paged_attention_v2_kernelIffLi80ELi16ELi128ELNS_18Fp8KVCacheDataTypeE0ELb0ELi512EEEvPfS2_PT_PKS3_PKT0_S9_ifPKiSB_iPKfiiiSD_SD_iiiii)
        /*4658*/ 	.word	0x00000000


	//----- nvinfo : EIATTR_MIN_STACK_SIZE
	.align		4
.L_3049:
        /*465c*/ 	.byte	0x04, 0x12
        /*465e*/ 	.short	(.L_3051 - .L_3050)
	.align		4
.L_3050:
        /*4660*/ 	.word	index@(_ZN4vllm25paged_attention_v2_kernelIffLi64ELi16ELi128ELNS_18Fp8KVCacheDataTypeE0ELb0ELi512EEEvPfS2_PT_PKS3_PKT0_S9_ifPKiSB_iPKfiiiSD_SD_iiiii)
        /*4664*/ 	.word	0x00000000


	//----- nvinfo : EIATTR_MIN_STACK_SIZE
	.align		4
.L_3051:
        /*4668*/ 	.byte	0x04, 0x12
        /*466a*/ 	.short	(.L_3053 - .L_3052)
	.align		4
.L_3052:
        /*466c*/ 	.word	index@(_ZN4vllm25paged_attention_v2_kernelIffLi32ELi16ELi128ELNS_18Fp8KVCacheDataTypeE0ELb0ELi512EEEvPfS2_PT_PKS3_PKT0_S9_ifPKiSB_iPKfiiiSD_SD_iiiii)
        /*4670*/ 	.word	0x00000000


	//----- nvinfo : EIATTR_MIN_STACK_SIZE
	.align		4
.L_3053:
        /*4674*/ 	.byte	0x04, 0x12
        /*4676*/ 	.short	(.L_3055 - .L_3054)
	.align		4
.L_3054:
        /*4678*/ 	.word	index@(_ZN4vllm25paged_attention_v2_kernelIffLi256ELi16ELi128ELNS_18Fp8KVCacheDataTypeE0ELb1ELi512EEEvPfS2_PT_PKS3_PKT0_S9_ifPKiSB_iPKfiiiSD_SD_iiiii)
        /*467c*/ 	.word	0x00000000


	//----- nvinfo : EIATTR_MIN_STACK_SIZE
	.align		4
.L_3055:
        /*4680*/ 	.byte	0x04, 0x12
        /*4682*/ 	.short	(.L_3057 - .L_3056)
	.align		4
.L_3056:
        /*4684*/ 	.word	index@(_ZN4vllm25paged_attention_v2_kernelIffLi192ELi16ELi128ELNS_18Fp8KVCacheDataTypeE0ELb1ELi512EEEvPfS2_PT_PKS3_PKT0_S9_ifPKiSB_iPKfiiiSD_SD_iiiii)
        /*4688*/ 	.word	0x00000000


	//----- nvinfo : EIATTR_MIN_STACK_SIZE
	.align		4
.L_3057:
        /*468c*/ 	.byte	0x04, 0x12
        /*468e*/ 	.short	(.L_3059 - .L_3058)
	.align		4
.L_3058:
        /*4690*/ 	.word	index@(_ZN4vllm25paged_attention_v2_kernelIffLi128ELi16ELi128ELNS_18Fp8KVCacheDataTypeE0ELb1ELi512EEEvPfS2_PT_PKS3_PKT0_S9_ifPKiSB_iPKfiiiSD_SD_iiiii)
        /*4694*/ 	.word	0x00000000


	//----- nvinfo : EIATTR_MIN_STACK_SIZE
	.align		4
.L_3059:
        /*4698*/ 	.byte	0x04, 0x12
        /*469a*/ 	.short	(.L_3061 - .L_3060)
	.align		4
.L_3060:
        /*469c*/ 	.word	index@(_ZN4vllm25paged_attention_v2_kernelIffLi120ELi16ELi128ELNS_18Fp8KVCacheDataTypeE0ELb1ELi512EEEvPfS2_PT_PKS3_PKT0_S9_ifPKiSB_iPKfiiiSD_SD_iiiii)
        /*46a0*/ 	.word	0x00000000


	//----- nvinfo : EIATTR_MIN_STACK_SIZE
	.align		4
.L_3061:
        /*46a4*/ 	.byte	0x04, 0x12
        /*46a6*/ 	.short	(.L_3063 - .L_3062)
	.align		4
.L_3062:
        /*46a8*/ 	.word	index@(_ZN4vllm25paged_attention_v2_kernelIffLi112ELi16ELi128ELNS_18Fp8KVCacheDataTypeE0ELb1ELi512EEEvPfS2_PT_PKS3_PKT0_S9_ifPKiSB_iPKfiiiSD_SD_iiiii)
        /*46ac*/ 	.word	0x00000000


	//----- nvinfo : EIATTR_MIN_STACK_SIZE
	.align		4
.L_3063:
        /*46b0*/ 	.byte	0x04, 0x12
        /*46b2*/ 	.short	(.L_3065 - .L_3064)
	.align		4
.L_3064:
        /*46b4*/ 	.word	index@(_ZN4vllm25paged_attention_v2_kernelIffLi96ELi16ELi128ELNS_18Fp8KVCacheDataTypeE0ELb1ELi512EEEvPfS2_PT_PKS3_PKT0_S9_ifPKiSB_iPKfiiiSD_SD_iiiii)
        /*46b8*/ 	.word	0x00000000


	//----- nvinfo : EIATTR_MIN_STACK_SIZE
	.align		4
.L_3065:
        /*46bc*/ 	.byte	0x04, 0x12
        /*46be*/ 	.short	(.L_3067 - .L_3066)
	.align		4
.L_3066:
        /*46c0*/ 	.word	index@(_ZN4vllm25paged_attention_v2_kernelIffLi80ELi16ELi128ELNS_18Fp8KVCacheDataTypeE0ELb1ELi512EEEvPfS2_PT_PKS3_PKT0_S9_ifPKiSB_iPKfiiiSD_SD_iiiii)
        /*46c4*/ 	.word	0x00000000


	//----- nvinfo : EIATTR_MIN_STACK_SIZE
	.align		4
.L_3067:
        /*46c8*/ 	.byte	0x04, 0x12
        /*46ca*/ 	.short	(.L_3069 - .L_3068)
	.align		4
.L_3068:
        /*46cc*/ 	.word	index@(_ZN4vllm25paged_attention_v2_kernelIffLi64ELi16ELi128ELNS_18Fp8KVCacheDataTypeE0ELb1ELi512EEEvPfS2_PT_PKS3_PKT0_S9_ifPKiSB_iPKfiiiSD_SD_iiiii)
        /*46d0*/ 	.word	0x00000000


	//----- nvinfo : EIATTR_MIN_STACK_SIZE
	.align		4
.L_3069:
        /*46d4*/ 	.byte	0x04, 0x12
        /*46d6*/ 	.short	(.L_3071 - .L_3070)
	.align		4
.L_3070:
        /*46d8*/ 	.word	index@(_ZN4vllm25paged_attention_v2_kernelIffLi32ELi16ELi128ELNS_18Fp8KVCacheDataTypeE0ELb1ELi512EEEvPfS2_PT_PKS3_PKT0_S9_ifPKiSB_iPKfiiiSD_SD_iiiii)
        /*46dc*/ 	.word	0x00000000


	//----- nvinfo : EIATTR_MIN_STACK_SIZE
	.align		4
.L_3071:
        /*46e0*/ 	.byte	0x04, 0x12
        /*46e2*/ 	.short	(.L_3073 - .L_3072)
	.align		4
.L_3072:
        /*46e4*/ 	.word	index@(_ZN4vllm25paged_attention_v2_kernelIffLi256ELi8ELi128ELNS_18Fp8KVCacheDataTypeE0ELb0ELi512EEEvPfS2_PT_PKS3_PKT0_S9_ifPKiSB_iPKfiiiSD_SD_iiiii)
        /*46e8*/ 	.word	0x00000000


	//----- nvinfo : EIATTR_MIN_STACK_SIZE
	.align		4
.L_3073:
        /*46ec*/ 	.byte	0x04, 0x12
        /*46ee*/ 	.short	(.L_3075 - .L_3074)
	.align		4
.L_3074:
        /*46f0*/ 	.word	index@(_ZN4vllm25paged_attention_v2_kernelIffLi192ELi8ELi128ELNS_18Fp8KVCacheDataTypeE0ELb0ELi512EEEvPfS2_PT_PKS3_PKT0_S9_ifPKiSB_iPKfiiiSD_SD_iiiii)
        /*46f4*/ 	.word	0x00000000


	//----- nvinfo : EIATTR_MIN_STACK_SIZE
	.align		4
.L_3075:
        /*46f8*/ 	.byte	0x04, 0x12
        /*46fa*/ 	.short	(.L_3077 - .L_3076)
	.align		4
.L_3076:
        /*46fc*/ 	.word	index@(_ZN4vllm25paged_attention_v2_kernelIffLi128ELi8ELi128ELNS_18Fp8KVCacheDataTypeE0ELb0ELi512EEEvPfS2_PT_PKS3_PKT0_S9_ifPKiSB_iPKfiiiSD_SD_iiiii)
        /*4700*/ 	.word	0x00000000


	//----- nvinfo : EIATTR_MIN_STACK_SIZE
	.align		4
.L_3077:
        /*4704*/ 	.byte	0x04, 0x12
        /*4706*/ 	.short	(.L_3079 - .L_3078)
	.align		4
.L_3078:
        /*4708*/ 	.word	index@(_ZN4vllm25paged_attention_v2_kernelIffLi120ELi8ELi128ELNS_18Fp8KVCacheDataTypeE0ELb0ELi512EEEvPfS2_PT_PKS3_PKT0_S9_ifPKiSB_iPKfiiiSD_SD_iiiii)
        /*470c*/ 	.word	0x00000000


	//----- nvinfo : EIATTR_MIN_STACK_SIZE
	.align		4
.L_3079:
        /*4710*/ 	.byte	0x04, 0x12
        /*4712*/ 	.short	(.L_3081 - .L_3080)
	.align		4
.L_3080:
        /*4714*/ 	.word	index@(_ZN4vllm25paged_attention_v2_kernelIffLi112ELi8ELi128ELNS_18Fp8KVCacheDataTypeE0ELb0ELi512EEEvPfS2_PT_PKS3_PKT0_S9_ifPKiSB_iPKfiiiSD_SD_iiiii)
        /*4718*/ 	.word	0x00000000


	//----- nvinfo : EIATTR_MIN_STACK_SIZE
	.align		4
.L_3081:
        /*471c*/ 	.byte	0x04, 0x12
        /*471e*/ 	.short	(.L_3083 - .L_3082)
	.align		4
.L_3082:
        /*4720*/ 	.word	index@(_ZN4vllm25paged_attention_v2_kernelIffLi96ELi8ELi128ELNS_18Fp8KVCacheDataTypeE0ELb0ELi512EEEvPfS2_PT_PKS3_PKT0_S9_ifPKiSB_iPKfiiiSD_SD_iiiii)
        /*4724*/ 	.word	0x00000000


	//----- nvinfo : EIATTR_MIN_STACK_SIZE
	.align		4
.L_3083:
        /*4728*/ 	.byte	0x04, 0x12
        /*472a*/ 	.short	(.L_3085 - .L_3084)
	.align		4
.L_3084:
        /*472c*/ 	.word	index@(_ZN4vllm25paged_attention_v2_kernelIffLi80ELi8ELi128ELNS_18Fp8KVCacheDataTypeE0ELb0ELi512EEEvPfS2_PT_PKS3_PKT0_S9_ifPKiSB_iPKfiiiSD_SD_iiiii)
        /*4730*/ 	.word	0x00000000


	//----- nvinfo : EIATTR_MIN_STACK_SIZE
	.align		4
.L_3085:
        /*4734*/ 	.byte	0x04, 0x12
        /*4736*/ 	.short	(.L_3087 - .L_3086)
	.align		4
.L_3086:
        /*4738*/ 	.word	index@(_ZN4vllm25paged_attention_v2_kernelIffLi64ELi8ELi128ELNS_18Fp8KVCacheDataTypeE0ELb0ELi512EEEvPfS2_PT_PKS3_PKT0_S9_ifPKiSB_iPKfiiiSD_SD_iiiii)
        /*473c*/ 	.word	0x00000000


	//----- nvinfo : EIATTR_MIN_STACK_SIZE
	.align		4
.L_3087:
        /*4740*/ 	.byte	0x04, 0x12
        /*4742*/ 	.short	(.L_3089 - .L_3088)
	.align		4
.L_3088:
        /*4744*/ 	.word	index@(_ZN4vllm25paged_attention_v2_kernelIffLi32ELi8ELi128ELNS_18Fp8KVCacheDataTypeE0ELb0ELi512EEEvPfS2_PT_PKS3_PKT0_S9_ifPKiSB_iPKfiiiSD_SD_iiiii)
        /*4748*/ 	.word	0x00000000


	//----- nvinfo : EIATTR_MIN_STACK_SIZE
	.align		4
.L_3089:
        /*474c*/ 	.byte	0x04, 0x12
        /*474e*/ 	.short	(.L_3091 - .L_3090)
	.align		4
.L_3090:
        /*4750*/ 	.word	index@(_ZN4vllm32paged_attention_v2_reduce_kernelIfLi256ELi128ELi512EEEvPT_PKfS4_PKS1_PKii)
        /*4754*/ 	.word	0x00000000


	//----- nvinfo : EIATTR_MIN_STACK_SIZE
	.align		4
.L_3091:
        /*4758*/ 	.byte	0x04, 0x12
        /*475a*/ 	.short	(.L_3093 - .L_3092)
	.align		4
.L_3092:
        /*475c*/ 	.word	index@(_ZN4vllm25paged_attention_v2_kernelIffLi256ELi8ELi128ELNS_18Fp8KVCacheDataTypeE0ELb1ELi512EEEvPfS2_PT_PKS3_PKT0_S9_ifPKiSB_iPKfiiiSD_SD_iiiii)
        /*4760*/ 	.word	0x00000000


	//----- nvinfo : EIATTR_MIN_STACK_SIZE
	.align		4
.L_3093:
        /*4764*/ 	.byte	0x04, 0x12
        /*4766*/ 	.short	(.L_3095 - .L_3094)
	.align		4
.L_3094:
        /*4768*/ 	.word	index@(_ZN4vllm32paged_attention_v2_reduce_kernelIfLi192ELi128ELi512EEEvPT_PKfS4_PKS1_PKii)
        /*476c*/ 	.word	0x00000000


	//----- nvinfo : EIATTR_MIN_STACK_SIZE
	.align		4
.L_3095:
        /*4770*/ 	.byte	0x04, 0x12
        /*4772*/ 	.short	(.L_3097 - .L_3096)
	.align		4
.L_3096:
        /*4774*/ 	.word	index@(_ZN4vllm25paged_attention_v2_kernelIffLi192ELi8ELi128ELNS_18Fp8KVCacheDataTypeE0ELb1ELi512EEEvPfS2_PT_PKS3_PKT0_S9_ifPKiSB_iPKfiiiSD_SD_iiiii)
        /*4778*/ 	.word	0x00000000


	//----- nvinfo : EIATTR_MIN_STACK_SIZE
	.align		4
.L_3097:
        /*477c*/ 	.byte	0x04, 0x12
        /*477e*/ 	.short	(.L_3099 - .L_3098)
	.align		4
.L_3098:
        /*4780*/ 	.word	index@(_ZN4vllm32paged_attention_v2_reduce_kernelIfLi128ELi128ELi512EEEvPT_PKfS4_PKS1_PKii)
        /*4784*/ 	.word	0x00000000


	//----- nvinfo : EIATTR_MIN_STACK_SIZE
	.align		4
.L_3099:
        /*4788*/ 	.byte	0x04, 0x12
        /*478a*/ 	.short	(.L_3101 - .L_3100)
	.align		4
.L_3100:
        /*478c*/ 	.word	index@(_ZN4vllm25paged_attention_v2_kernelIffLi128ELi8ELi128ELNS_18Fp8KVCacheDataTypeE0ELb1ELi512EEEvPfS2_PT_PKS3_PKT0_S9_ifPKiSB_iPKfiiiSD_SD_iiiii)
        /*4790*/ 	.word	0x00000000


	//----- nvinfo : EIATTR_MIN_STACK_SIZE
	.align		4
.L_3101:
        /*4794*/ 	.byte	0x04, 0x12
        /*4796*/ 	.short	(.L_3103 - .L_3102)
	.align		4
.L_3102:
        /*4798*/ 	.word	index@(_ZN4vllm32paged_attention_v2_reduce_kernelIfLi120ELi128ELi512EEEvPT_PKfS4_PKS1_PKii)
        /*479c*/ 	.word	0x00000000


	//----- nvinfo : EIATTR_MIN_STACK_SIZE
	.align		4
.L_3103:
        /*47a0*/ 	.byte	0x04, 0x12
        /*47a2*/ 	.short	(.L_3105 - .L_3104)
	.align		4
.L_3104:
        /*47a4*/ 	.word	index@(_ZN4vllm25paged_attention_v2_kernelIffLi120ELi8ELi128ELNS_18Fp8KVCacheDataTypeE0ELb1ELi512EEEvPfS2_PT_PKS3_PKT0_S9_ifPKiSB_iPKfiiiSD_SD_iiiii)
        /*47a8*/ 	.word	0x00000000


	//----- nvinfo : EIATTR_MIN_STACK_SIZE
	.align		4
.L_3105:
        /*47ac*/ 	.byte	0x04, 0x12
        /*47ae*/ 	.short	(.L_3107 - .L_3106)
	.align		4
.L_3106:
        /*47b0*/ 	.word	index@(_ZN4vllm32paged_attention_v2_reduce_kernelIfLi112ELi128ELi512EEEvPT_PKfS4_PKS1_PKii)
        /*47b4*/ 	.word	0x00000000


	//----- nvinfo : EIATTR_MIN_STACK_SIZE
	.align		4
.L_3107:
        /*47b8*/ 	.byte	0x04, 0x12
        /*47ba*/ 	.short	(.L_3109 - .L_3108)
	.align		4
.L_3108:
        /*47bc*/ 	.word	index@(_ZN4vllm25paged_attention_v2_kernelIffLi112ELi8ELi128ELNS_18Fp8KVCacheDataTypeE0ELb1ELi512EEEvPfS2_PT_PKS3_PKT0_S9_ifPKiSB_iPKfiiiSD_SD_iiiii)
        /*47c0*/ 	.word	0x00000000


	//----- nvinfo : EIATTR_MIN_STACK_SIZE
	.align		4
.L_3109:
        /*47c4*/ 	.byte	0x04, 0x12
        /*47c6*/ 	.short	(.L_3111 - .L_3110)
	.align		4
.L_3110:
        /*47c8*/ 	.word	index@(_ZN4vllm32paged_attention_v2_reduce_kernelIfLi96ELi128ELi512EEEvPT_PKfS4_PKS1_PKii)
        /*47cc*/ 	.word	0x00000000


	//----- nvinfo : EIATTR_MIN_STACK_SIZE
	.align		4
.L_3111:
        /*47d0*/ 	.byte	0x04, 0x12
        /*47d2*/ 	.short	(.L_3113 - .L_3112)
	.align		4
.L_3112:
        /*47d4*/ 	.word	index@(_ZN4vllm25paged_attention_v2_kernelIffLi96ELi8ELi128ELNS_18Fp8KVCacheDataTypeE0ELb1ELi512EEEvPfS2_PT_PKS3_PKT0_S9_ifPKiSB_iPKfiiiSD_SD_iiiii)
        /*47d8*/ 	.word	0x00000000


	//----- nvinfo : EIATTR_MIN_STACK_SIZE
	.align		4
.L_3113:
        /*47dc*/ 	.byte	0x04, 0x12
        /*47de*/ 	.short	(.L_3115 - .L_3114)
	.align		4
.L_3114:
        /*47e0*/ 	.word	index@(_ZN4vllm32paged_attention_v2_reduce_kernelIfLi80ELi128ELi512EEEvPT_PKfS4_PKS1_PKii)
        /*47e4*/ 	.word	0x00000000


	//----- nvinfo : EIATTR_MIN_STACK_SIZE
	.align		4
.L_3115:
        /*47e8*/ 	.byte	0x04, 0x12
        /*47ea*/ 	.short	(.L_3117 - .L_3116)
	.align		4
.L_3116:
        /*47ec*/ 	.word	index@(_ZN4vllm25paged_attention_v2_kernelIffLi80ELi8ELi128ELNS_18Fp8KVCacheDataTypeE0ELb1ELi512EEEvPfS2_PT_PKS3_PKT0_S9_ifPKiSB_iPKfiiiSD_SD_iiiii)
        /*47f0*/ 	.word	0x00000000


	//----- nvinfo : EIATTR_MIN_STACK_SIZE
	.align		4
.L_3117:
        /*47f4*/ 	.byte	0x04, 0x12
        /*47f6*/ 	.short	(.L_3119 - .L_3118)
	.align		4
.L_3118:
        /*47f8*/ 	.word	index@(_ZN4vllm32paged_attention_v2_reduce_kernelIfLi64ELi128ELi512EEEvPT_PKfS4_PKS1_PKii)
        /*47fc*/ 	.word	0x00000000


	//----- nvinfo : EIATTR_MIN_STACK_SIZE
	.align		4
.L_3119:
        /*4800*/ 	.byte	0x04, 0x12
        /*4802*/ 	.short	(.L_3121 - .L_3120)
	.align		4
.L_3120:
        /*4804*/ 	.word	index@(_ZN4vllm25paged_attention_v2_kernelIffLi64ELi8ELi128ELNS_18Fp8KVCacheDataTypeE0ELb1ELi512EEEvPfS2_PT_PKS3_PKT0_S9_ifPKiSB_iPKfiiiSD_SD_iiiii)
        /*4808*/ 	.word	0x00000000


	//----- nvinfo : EIATTR_MIN_STACK_SIZE
	.align		4
.L_3121:
        /*480c*/ 	.byte	0x04, 0x12
        /*480e*/ 	.short	(.L_3123 - .L_3122)
	.align		4
.L_3122:
        /*4810*/ 	.word	index@(_ZN4vllm32paged_attention_v2_reduce_kernelIfLi32ELi128ELi512EEEvPT_PKfS4_PKS1_PKii)
        /*4814*/ 	.word	0x00000000


	//----- nvinfo : EIATTR_MIN_STACK_SIZE
	.align		4
.L_3123:
        /*4818*/ 	.byte	0x04, 0x12
        /*481a*/ 	.short	(.L_3125 - .L_3124)
	.align		4
.L_3124:
        /*481c*/ 	.word	index@(_ZN4vllm25paged_attention_v2_kernelIffLi32ELi8ELi128ELNS_18Fp8KVCacheDataTypeE0ELb1ELi512EEEvPfS2_PT_PKS3_PKT0_S9_ifPKiSB_iPKfiiiSD_SD_iiiii)
        /*4820*/ 	.word	0x00000000
.L_3125:


//--------------------- .nv.compat                --------------------------
	.section	.nv.compat,"",@"SHT_CUDA_COMPAT_INFO"
	.align	4
        /*0000*/ 	.byte	0x02, 0x09, 0x01, 0x00, 0x02, 0x02, 0x01, 0x00, 0x02, 0x05, 0x05, 0x00, 0x03, 0x07, 0x01, 0x01
        /*0010*/ 	.byte	0x02, 0x03, 0x00, 0x00, 0x02, 0x06, 0x01, 0x00, 0x04, 0x0b, 0x08, 0x00, 0x00, 0x00, 0x00, 0x00
        /*0020*/ 	.byte	0x00, 0x00, 0x00, 0x00


//--------------------- .nv.info._ZN4vllm25paged_attention_v2_kernelI13__nv_bfloat16hLi256ELi32ELi128ELNS_18Fp8KVCacheDataTypeE2ELb0ELi512EEEvPfS3_PT_PKS4_PKT0_SA_ifPKiSC_iPKfiiiSE_SE_iiiii --------------------------
	.section	.nv.info._ZN4vllm25paged_attention_v2_kernelI13__nv_bfloat16hLi256ELi32ELi128ELNS_18Fp8KVCacheDataTypeE2ELb0ELi512EEEvPfS3_PT_PKS4_PKT0_SA_ifPKiSC_iPKfiiiSE_SE_iiiii,"",@"SHT_CUDA_INFO"
	.sectionflags	@""
	.align	4


	//----- nvinfo : EIATTR_CUDA_API_VERSION
	.align		4
        /*0000*/ 	.byte	0x04, 0x37
        /*0002*/ 	.short	(.L_3127 - .L_3126)
.L_3126:
        /*0004*/ 	.word	0x00000082


	//----- nvinfo : EIATTR_KPARAM_INFO
	.align		4
.L_3127:
        /*0008*/ 	.byte	0x04, 0x17
        /*000a*/ 	.short	(.L_3129 - .L_3128)
.L_3128:
        /*000c*/ 	.word	0x00000000
        /*0010*/ 	.short	0x0015
        /*0012*/ 	.short	0x0088
        /*0014*/ 	.byte	0x00, 0xf0, 0x11, 0x00


	//----- nvinfo : EIATTR_KPARAM_INFO
	.align		4
.L_3129:
        /*0018*/ 	.byte	0x04, 0x17
        /*001a*/ 	.short	(.L_3131 - .L_3130)
.L_3130:
        /*001c*/ 	.word	0x00000000
        /*0020*/ 	.short	0x0014
        /*0022*/ 	.short	0x0084
        /*0024*/ 	.byte	0x00, 0xf0, 0x11, 0x00


	//----- nvinfo : EIATTR_KPARAM_INFO
	.align		4
.L_3131:
        /*0028*/ 	.byte	0x04, 0x17
        /*002a*/ 	.short	(.L_3133 - .L_3132)
.L_3132:
        /*002c*/ 	.word	0x00000000
        /*0030*/ 	.short	0x0013
        /*0032*/ 	.short	0x0080
        /*0034*/ 	.byte	0x00, 0xf0, 0x11, 0x00


	//----- nvinfo : EIATTR_KPARAM_INFO
	.align		4
.L_3133:
        /*0038*/ 	.byte	0x04, 0x17
        /*003a*/ 	.short	(.L_3135 - .L_3134)
.L_3134:
        /*003c*/ 	.word	0x00000000
        /*0040*/ 	.short	0x0012
        /*0042*/ 	.short	0x007c
        /*0044*/ 	.byte	0x00, 0xf0, 0x11, 0x00


	//----- nvinfo : EIATTR_KPARAM_INFO
	.align		4
.L_3135:
        /*0048*/ 	.byte	0x04, 0x17
        /*004a*/ 	.short	(.L_3137 - .L_3136)
.L_3136:
        /*004c*/ 	.word	0x00000000
        /*0050*/ 	.short	0x0011
        /*0052*/ 	.short	0x0078
        /*0054*/ 	.byte	0x00, 0xf0, 0x11, 0x00


	//----- nvinfo : EIATTR_KPARAM_INFO
	.align		4
.L_3137:
        /*0058*/ 	.byte	0x04, 0x17
        /*005a*/ 	.short	(.L_3139 - .L_3138)
.L_3138:
        /*005c*/ 	.word	0x00000000
        /*0060*/ 	.short	0x0010
        /*0062*/ 	.short	0x0070
        /*0064*/ 	.byte	0x00, 0xf5, 0x21, 0x00


	//----- nvinfo : EIATTR_KPARAM_INFO
	.align		4
.L_3139:
        /*0068*/ 	.byte	0x04, 0x17
        /*006a*/ 	.short	(.L_3141 - .L_3140)
.L_3140:
        /*006c*/ 	.word	0x00000000
        /*0070*/ 	.short	0x000f
        /*0072*/ 	.short	0x0068
        /*0074*/ 	.byte	0x00, 0xf5, 0x21, 0x00


	//----- nvinfo : EIATTR_KPARAM_INFO
	.align		4
.L_3141:
        /*0078*/ 	.byte	0x04, 0x17
        /*007a*/ 	.short	(.L_3143 - .L_3142)
.L_3142:
        /*007c*/ 	.word	0x00000000
        /*0080*/ 	.short	0x000e
        /*0082*/ 	.short	0x0060
        /*0084*/ 	.byte	0x00, 0xf0, 0x11, 0x00


	//----- nvinfo : EIATTR_KPARAM_INFO
	.align		4
.L_3143:
        /*0088*/ 	.byte	0x04, 0x17
        /*008a*/ 	.short	(.L_3145 - .L_3144)
.L_3144:
        /*008c*/ 	.word	0x00000000
        /*0090*/ 	.short	0x000d
        /*0092*/ 	.short	0x005c
        /*0094*/ 	.byte	0x00, 0xf0, 0x11, 0x00


	//----- nvinfo : EIATTR_KPARAM_INFO
	.align		4
.L_3145:
        /*0098*/ 	.byte	0x04, 0x17
        /*009a*/ 	.short	(.L_3147 - .L_3146)
.L_3146:
        /*009c*/ 	.word	0x00000000
        /*00a0*/ 	.short	0x000c
        /*00a2*/ 	.short	0x0058
        /*00a4*/ 	.byte	0x00, 0xf0, 0x11, 0x00


	//----- nvinfo : EIATTR_KPARAM_INFO
	.align		4
.L_3147:
        /*00a8*/ 	.byte	0x04, 0x17
        /*00aa*/ 	.short	(.L_3149 - .L_3148)
.L_3148:
        /*00ac*/ 	.word	0x00000000
        /*00b0*/ 	.short	0x000b
        /*00b2*/ 	.short	0x0050
        /*00b4*/ 	.byte	0x00, 0xf5, 0x21, 0x00


	//----- nvinfo : EIATTR_KPARAM_INFO
	.align		4
.L_3149:
        /*00b8*/ 	.byte	0x04, 0x17
        /*00ba*/ 	.short	(.L_3151 - .L_3150)
.L_3150:
        /*00bc*/ 	.word	0x00000000
        /*00c0*/ 	.short	0x000a
        /*00c2*/ 	.short	0x0048
        /*00c4*/ 	.byte	0x00, 0xf0, 0x11, 0x00


	//----- nvinfo : EIATTR_KPARAM_INFO
	.align		4
.L_3151:
        /*00c8*/ 	.byte	0x04, 0x17
        /*00ca*/ 	.short	(.L_3153 - .L_3152)
.L_3152:
        /*00cc*/ 	.word	0x00000000
        /*00d0*/ 	.short	0x0009
        /*00d2*/ 	.short	0x0040
        /*00d4*/ 	.byte	0x00, 0xf5, 0x21, 0x00


	//----- nvinfo : EIATTR_KPARAM_INFO
	.align		4
.L_3153:
        /*00d8*/ 	.byte	0x04, 0x17
        /*00da*/ 	.short	(.L_3155 - .L_3154)
.L_3154:
        /*00dc*/ 	.word	0x00000000
        /*00e0*/ 	.short	0x0008
        /*00e2*/ 	.short	0x0038
        /*00e4*/ 	.byte	0x00, 0xf5, 0x21, 0x00


	//----- nvinfo : EIATTR_KPARAM_INFO
	.align		4
.L_3155:
        /*00e8*/ 	.byte	0x04, 0x17
        /*00ea*/ 	.short	(.L_3157 - .L_3156)
.L_3156:
        /*00ec*/ 	.word	0x00000000
        /*00f0*/ 	.short	0x0007
        /*00f2*/ 	.short	0x0034
        /*00f4*/ 	.byte	0x00, 0xf0, 0x11, 0x00


	//----- nvinfo : EIATTR_KPARAM_INFO
	.align		4
.L_3157:
        /*00f8*/ 	.byte	0x04, 0x17
        /*00fa*/ 	.short	(.L_3159 - .L_3158)
.L_3158:
        /*00fc*/ 	.word	0x00000000
        /*0100*/ 	.short	0x0006
        /*0102*/ 	.short	0x0030
        /*0104*/ 	.byte	0x00, 0xf0, 0x11, 0x00


	//----- nvinfo : EIATTR_KPARAM_INFO
	.align		4
.L_3159:
        /*0108*/ 	.byte	0x04, 0x17
        /*010a*/ 	.short	(.L_3161 - .L_3160)
.L_3160:
        /*010c*/ 	.word	0x00000000
        /*0110*/ 	.short	0x0005
        /*0112*/ 	.short	0x0028
        /*0114*/ 	.byte	0x00, 0xf5, 0x21, 0x00


	//----- nvinfo : EIATTR_KPARAM_INFO
	.align		4
.L_3161:
        /*0118*/ 	.byte	0x04, 0x17
        /*011a*/ 	.short	(.L_3163 - .L_3162)
.L_3162:
        /*011c*/ 	.word	0x00000000
        /*0120*/ 	.short	0x0004
        /*0122*/ 	.short	0x0020
        /*0124*/ 	.byte	0x00, 0xf5, 0x21, 0x00


	//----- nvinfo : EIATTR_KPARAM_INFO
	.align		4
.L_3163:
        /*0128*/ 	.byte	0x04, 0x17
        /*012a*/ 	.short	(.L_3165 - .L_3164)
.L_3164:
        /*012c*/ 	.word	0x00000000
        /*0130*/ 	.short	0x0003
        /*0132*/ 	.short	0x0018
        /*0134*/ 	.byte	0x00, 0xf5, 0x21, 0x00


	//----- nvinfo : EIATTR_KPARAM_INFO
	.align		4
.L_3165:
        /*0138*/ 	.byte	0x04, 0x17
        /*013a*/ 	.short	(.L_3167 - .L_3166)
.L_3166:
        /*013c*/ 	.word	0x00000000
        /*0140*/ 	.short	0x0002
        /*0142*/ 	.short	0x0010
        /*0144*/ 	.byte	0x00, 0xf5, 0x21, 0x00


	//----- nvinfo : EIATTR_KPARAM_INFO
	.align		4
.L_3167:
        /*0148*/ 	.byte	0x04, 0x17
        /*014a*/ 	.short	(.L_3169 - .L_3168)
.L_3168:
        /*014c*/ 	.word	0x00000000
        /*0150*/ 	.short	0x0001
        /*0152*/ 	.short	0x0008
        /*0154*/ 	.byte	0x00, 0xf5, 0x21, 0x00


	//----- nvinfo : EIATTR_KPARAM_INFO
	.align		4
.L_3169:
        /*0158*/ 	.byte	0x04, 0x17
        /*015a*/ 	.short	(.L_3171 - .L_3170)
.L_3170:
        /*015c*/ 	.word	0x00000000
        /*0160*/ 	.short	0x0000
        /*0162*/ 	.short	0x0000
        /*0164*/ 	.byte	0x00, 0xf5, 0x21, 0x00


	//----- nvinfo : EIATTR_SPARSE_MMA_MASK
	.align		4
.L_3171:
        /*0168*/ 	.byte	0x03, 0x50
        /*016a*/ 	.short	0x0000


	//----- nvinfo : EIATTR_MAXREG_COUNT
	.align		4
        /*016c*/ 	.byte	0x03, 0x1b
        /*016e*/ 	.short	0x00ff


	//----- nvinfo : EIATTR_NUM_BARRIERS
	.align		4
        /*0170*/ 	.byte	0x02, 0x4c
        /*0172*/ 	.byte	0x01
	.zero		1


	//----- nvinfo : EIATTR_EXTERNS
	.align		4
        /*0174*/ 	.byte	0x04, 0x0f
        /*0176*/ 	.short	(.L_3173 - .L_3172)


	//   ....[0]....
	.align		4
.L_3172:
        /*0178*/ 	.word	index@(__assertfail)


	//----- nvinfo : EIATTR_MERCURY_ISA_VERSION
	.align		4
.L_3173:
        /*017c*/ 	.byte	0x03, 0x5f
        /*017e*/ 	.short	0x0101


	//----- nvinfo : EIATTR_COOP_GROUP_MASK_REGIDS
	.align		4
        /*0180*/ 	.byte	0x04, 0x29
        /*0182*/ 	.short	(.L_3175 - .L_3174)


	//   ....[0]....
.L_3174:
        /*0184*/ 	.word	0xffffffff


	//   ....[1]....
        /*0188*/ 	.word	0xffffffff


	//   ....[2]....
        /*018c*/ 	.word	0xffffffff


	//   ....[3]....
        /*0190*/ 	.word	0xffffffff


	//   ....[4]....
        /*0194*/ 	.word	0xffffffff


	//   ....[5]....
        /*0198*/ 	.word	0xffffffff


	//   ....[6]....
        /*019c*/ 	.word	0xffffffff


	//   ....[7]....
        /*01a0*/ 	.word	0xffffffff


	//   ....[8]....
        /*01a4*/ 	.word	0xffffffff


	//   ....[9]....
        /*01a8*/ 	.word	0xffffffff


	//   ....[10]....
        /*01ac*/ 	.word	0xffffffff


	//   ....[11]....
        /*01b0*/ 	.word	0xffffffff


	//   ....[12]....
        /*01b4*/ 	.word	0xffffffff


	//   ....[13]....
        /*01b8*/ 	.word	0xffffffff


	//   ....[14]....
        /*01bc*/ 	.word	0xffffffff


	//   ....[15]....
        /*01c0*/ 	.word	0xffffffff


	//   ....[16]....
        /*01c4*/ 	.word	0x0500000f


	//   ....[17]....
        /*01c8*/ 	.word	0x0500000f


	//   ....[18]....
        /*01cc*/ 	.word	0x0500000f


	//   ....[19]....
        /*01d0*/ 	.word	0x0500000f


	//   ....[20]....
        /*01d4*/ 	.word	0x0500000f


	//----- nvinfo : EIATTR_COOP_GROUP_INSTR_OFFSETS
	.align		4
.L_3175:
        /*01d8*/ 	.byte	0x04, 0x28
        /*01da*/ 	.short	(.L_3177 - .L_3176)


	//   ....[0]....
.L_3176:
        /*01dc*/ 	.word	0x00000380


	//   ....[1]....
        /*01e0*/ 	.word	0x000003a0


	//   ....[2]....
        /*01e4*/ 	.word	0x000003c0


	//   ....[3]....
        /*01e8*/ 	.word	0x000003e0


	//   ....[4]....
        /*01ec*/ 	.word	0x00000400


	//   ....[5]....
        /*01f0*/ 	.word	0x00000510


	//   ....[6]....
        /*01f4*/ 	.word	0x00000530


	//   ....[7]....
        /*01f8*/ 	.word	0x00000550


	//   ....[8]....
        /*01fc*/ 	.word	0x000013a0


	//   ....[9]....
        /*0200*/ 	.word	0x000013d0


	//   ....[10]....
        /*0204*/ 	.word	0x000013f0


	//   ....[11]....
        /*0208*/ 	.word	0x00001410


	//   ....[12]....
        /*020c*/ 	.word	0x00001430


	//   ....[13]....
        /*0210*/ 	.word	0x00001480


	//   ....[14]....
        /*0214*/ 	.word	0x000014a0


	//   ....[15]....
        /*0218*/ 	.word	0x000014c0


	//   ....[16]....
        /*021c*/ 	.word	0x000033e0


	//   ....[17]....
        /*0220*/ 	.word	0x00003440


	//   ....[18]....
        /*0224*/ 	.word	0x000034a0


	//   ....[19]....
        /*0228*/ 	.word	0x00003500


	//   ....[20]....
        /*022c*/ 	.word	0x00003560


	//----- nvinfo : EIATTR_VRC_CTA_INIT_COUNT
	.align		4
.L_3177:
        /*0230*/ 	.byte	0x02, 0x4a
	.zero		1
	.zero		1


	//----- nvinfo : EIATTR_SYSCALL_OFFSETS
	.align		4
        /*0234*/ 	.byte	0x04, 0x46
        /*0236*/ 	.short	(.L_3179 - .L_3178)


	//   ....[0]....
.L_3178:
        /*0238*/ 	.word	0x00000330


	//----- nvinfo : EIATTR_EXIT_INSTR_OFFSETS
	.align		4
.L_3179:
        /*023c*/ 	.byte	0x04, 0x1c
        /*023e*/ 	.short	(.L_3181 - .L_3180)


	//   ....[0]....
.L_3180:
        /*0240*/ 	.word	0x000000d0


	//   ....[1]....
        /*0244*/ 	.word	0x00002ea0


	//   ....[2]....
        /*0248*/ 	.word	0x00002ef0


	//   ....[3]....
        /*024c*/ 	.word	0x00003390


	//----- nvinfo : EIATTR_CRS_STACK_SIZE
	.align		4
.L_3181:
        /*0250*/ 	.byte	0x04, 0x1e
        /*0252*/ 	.short	(.L_3183 - .L_3182)
.L_3182:
        /*0254*/ 	.word	0x00000000


	//----- nvinfo : EIATTR_CBANK_PARAM_SIZE
	.align		4
.L_3183:
        /*0258*/ 	.byte	0x03, 0x19
        /*025a*/ 	.short	0x008c


	//----- nvinfo : EIATTR_PARAM_CBANK
	.align		4
        /*025c*/ 	.byte	0x04, 0x0a
        /*025e*/ 	.short	(.L_3185 - .L_3184)
	.align		4
.L_3184:
        /*0260*/ 	.word	index@(.nv.constant0._ZN4vllm25paged_attention_v2_kernelI13__nv_bfloat16hLi256ELi32ELi128ELNS_18Fp8KVCacheDataTypeE2ELb0ELi512EEEvPfS3_PT_PKS4_PKT0_SA_ifPKiSC_iPKfiiiSE_SE_iiiii)
        /*0264*/ 	.short	0x0380
        /*0266*/ 	.short	0x008c


	//----- nvinfo : EIATTR_SW_WAR
	.align		4
.L_3185:
        /*0268*/ 	.byte	0x04, 0x36
        /*026a*/ 	.short	(.L_3187 - .L_3186)
.L_3186:
        /*026c*/ 	.word	0x00000008
.L_3187:


//--------------------- .nv.info._ZN4vllm25paged_attention_v2_kernelI13__nv_bfloat16hLi192ELi32ELi128ELNS_18Fp8KVCacheDataTypeE2ELb0ELi512EEEvPfS3_PT_PKS4_PKT0_SA_ifPKiSC_iPKfiiiSE_SE_iiiii --------------------------
	.section	.nv.info._ZN4vllm25paged_attention_v2_kernelI13__nv_bfloat16hLi192ELi32ELi128ELNS_18Fp8KVCacheDataTypeE2ELb0ELi512EEEvPfS3_PT_PKS4_PKT0_SA_ifPKiSC_iPKfiiiSE_SE_iiiii,"",@"SHT_CUDA_INFO"
	.sectionflags	@""
	.align	4


	//----- nvinfo : EIATTR_CUDA_API_VERSION
	.align		4
        /*0000*/ 	.byte	0x04, 0x37
        /*0002*/ 	.short	(.L_3189 - .L_3188)
.L_3188:
        /*0004*/ 	.word	0x00000082


	//----- nvinfo : EIATTR_KPARAM_INFO
	.align		4
.L_3189:
        /*0008*/ 	.byte	0x04, 0x17
        /*000a*/ 	.short	(.L_3191 - .L_3190)
.L_3190:
        /*000c*/ 	.word	0x00000000
        /*0010*/ 	.short	0x0015
        /*0012*/ 	.short	0x0088
        /*0014*/ 	.byte	0x00, 0xf0, 0x11, 0x00


	//----- nvinfo : EIATTR_KPARAM_INFO
	.align		4
.L_3191:
        /*0018*/ 	.byte	0x04, 0x17
        /*001a*/ 	.short	(.L_3193 - .L_3192)
.L_3192:
        /*001c*/ 	.word	0x00000000
        /*0020*/ 	.short	0x0014
        /*0022*/ 	.short	0x0084
        /*0024*/ 	.byte	0x00, 0xf0, 0x11, 0x00


	//----- nvinfo : EIATTR_KPARAM_INFO
	.align		4
.L_3193:
        /*0028*/ 	.byte	0x04, 0x17
        /*002a*/ 	.short	(.L_3195 - .L_3194)
.L_3194:
        /*002c*/ 	.word	0x00000000
        /*0030*/ 	.short	0x0013
        /*0032*/ 	.short	0x0080
        /*0034*/ 	.byte	0x00, 0xf0, 0x11, 0x00


	//----- nvinfo : EIATTR_KPARAM_INFO
	.align		4
.L_3195:
        /*0038*/ 	.byte	0x04, 0x17
        /*003a*/ 	.short	(.L_3197 - .L_3196)
.L_3196:
        /*003c*/ 	.word	0x00000000
        /*0040*/ 	.short	0x0012
        /*0042*/ 	.short	0x007c
        /*0044*/ 	.byte	0x00, 0xf0, 0x11, 0x00


	//----- nvinfo : EIATTR_KPARAM_INFO
	.align		4
.L_3197:
        /*0048*/ 	.byte	0x04, 0x17
        /*004a*/ 	.short	(.L_3199 - .L_3198)
.L_3198:
        /*004c*/ 	.word	0x00000000
        /*0050*/ 	.short	0x0011
        /*0052*/ 	.short	0x0078
        /*0054*/ 	.byte	0x00, 0xf0, 0x11, 0x00


	//----- nvinfo : EIATTR_KPARAM_INFO
	.align		4
.L_3199:
        /*0058*/ 	.byte	0x04, 0x17
        /*005a*/ 	.short	(.L_3201 - .L_3200)
.L_3200:
        /*005c*/ 	.word	0x00000000
        /*0060*/ 	.short	0x0010
        /*0062*/ 	.short	0x0070
        /*0064*/ 	.byte	0x00, 0xf5, 0x21, 0x00


	//----- nvinfo : EIATTR_KPARAM_INFO
	.align		4
.L_3201:
        /*0068*/ 	.byte	0x04, 0x17
        /*006a*/ 	.short	(.L_3203 - .L_3202)
.L_3202:
        /*006c*/ 	.word	0x00000000
        /*0070*/ 	.short	0x000f
        /*0072*/ 	.short	0x0068
        /*0074*/ 	.byte	0x00, 0xf5, 0x21, 0x00


	//----- nvinfo : EIATTR_KPARAM_INFO
	.align		4
.L_3203:
        /*0078*/ 	.byte	0x04, 0x17
        /*007a*/ 	.short	(.L_3205 - .L_3204)
.L_3204:
        /*007c*/ 	.word	0x00000000
        /*0080*/ 	.short	0x000e
        /*0082*/ 	.short	0x0060
        /*0084*/ 	.byte	0x00, 0xf0, 0x11, 0x00


	//----- nvinfo : EIATTR_KPARAM_INFO
	.align		4
.L_3205:
        /*0088*/ 	.byte	0x04, 0x17
        /*008a*/ 	.short	(.L_3207 - .L_3206)
.L_3206:
        /*008c*/ 	.word	0x00000000
        /*0090*/ 	.short	0x000d
        /*0092*/ 	.short	0x005c
        /*0094*/ 	.byte	0x00, 0xf0, 0x11, 0x00


	//----- nvinfo : EIATTR_KPARAM_INFO
	.align		4
.L_3207:
        /*0098*/ 	.byte	0x04, 0x17
        /*009a*/ 	.short	(.L_3209 - .L_3208)
.L_3208:
        /*009c*/ 	.word	0x00000000
        /*00a0*/ 	.short	0x000c
        /*00a2*/ 	.short	0x0058
        /*00a4*/ 	.byte	0x00, 0xf0, 0x11, 0x00


	//----- nvinfo : EIATTR_KPARAM_INFO
	.align		4
.L_3209:
        /*00a8*/ 	.byte	0x04, 0x17
        /*00aa*/ 	.short	(.L_3211 - .L_3210)
.L_3210:
        /*00ac*/ 	.word	0x00000000
        /*00b0*/ 	.short	0x000b
        /*00b2*/ 	.short	0x0050
        /*00b4*/ 	.byte	0x00, 0xf5, 0x21, 0x00


	//----- nvinfo : EIATTR_KPARAM_INFO
	.align		4
.L_3211:
        /*00b8*/ 	.byte	0x04, 0x17
        /*00ba*/ 	.short	(.L_3213 - .L_3212)
.L_3212:
        /*00bc*/ 	.word	0x00000000
        /*00c0*/ 	.short	0x000a
        /*00c2*/ 	.short	0x0048
        /*00c4*/ 	.byte	0x00, 0xf0, 0x11, 0x00


	//----- nvinfo : EIATTR_KPARAM_INFO
	.align		4
.L_3213:
        /*00c8*/ 	.byte	0x04, 0x17
        /*00ca*/ 	.short	(.L_3215 - .L_3214)
.L_3214:
        /*00cc*/ 	.word	0x00000000
        /*00d0*/ 	.short	0x0009
        /*00d2*/ 	.short	0x0040
        /*00d4*/ 	.byte	0x00, 0xf5, 0x21, 0x00


	//----- nvinfo : EIATTR_KPARAM_INFO
	.align		4
.L_3215:
        /*00d8*/ 	.byte	0x04, 0x17
        /*00da*/ 	.short	(.L_3217 - .L_3216)
.L_3216:
        /*00dc*/ 	.word	0x00000000
        /*00e0*/ 	.short	0x0008
        /*00e2*/ 	.short	0x0038
        /*00e4*/ 	.byte	0x00, 0xf5, 0x21, 0x00


	//----- nvinfo : EIATTR_KPARAM_INFO
	.align		4
.L_3217:
        /*00e8*/ 	.byte	0x04, 0x17
        /*00ea*/ 	.short	(.L_3219 - .L_3218)
.L_3218:
        /*00ec*/ 	.word	0x00000000
        /*00f0*/ 	.short	0x0007
        /*00f2*/ 	.short	0x0034
        /*00f4*/ 	.byte	0x00, 0xf0, 0x11, 0x00


	//----- nvinfo : EIATTR_KPARAM_INFO
	.align		4
.L_3219:
        /*00f8*/ 	.byte	0x04, 0x17
        /*00fa*/ 	.short	(.L_3221 - .L_3220)
.L_3220:
        /*00fc*/ 	.word	0x00000000
        /*0100*/ 	.short	0x0006
        /*0102*/ 	.short	0x0030
        /*0104*/ 	.byte	0x00, 0xf0, 0x11, 0x00


	//----- nvinfo : EIATTR_KPARAM_INFO
	.align		4
.L_3221:
        /*0108*/ 	.byte	0x04, 0x17
        /*010a*/ 	.short	(.L_3223 - .L_3222)
.L_3222:
        /*010c*/ 	.word	0x00000000
        /*0110*/ 	.short	0x0005
        /*0112*/ 	.short	0x0028
        /*0114*/ 	.byte	0x00, 0xf5, 0x21, 0x00


	//----- nvinfo : EIATTR_KPARAM_INFO
	.align		4
.L_3223:
        /*0118*/ 	.byte	0x04, 0x17
        /*011a*/ 	.short	(.L_3225 - .L_3224)
.L_3224:
        /*011c*/ 	.word	0x00000000
        /*0120*/ 	.short	0x0004
        /*0122*/ 	.short	0x0020
        /*0124*/ 	.byte	0x00, 0xf5, 0x21, 0x00


	//----- nvinfo : EIATTR_KPARAM_INFO
	.align		4
.L_3225:
        /*0128*/ 	.byte	0x04, 0x17
        /*012a*/ 	.short	(.L_3227 - .L_3226)
.L_3226:
        /*012c*/ 	.word	0x00000000
        /*0130*/ 	.short	0x0003
        /*0132*/ 	.short	0x0018
        /*0134*/ 	.byte	0x00, 0xf5, 0x21, 0x00


	//----- nvinfo : EIATTR_KPARAM_INFO
	.align		4
.L_3227:
        /*0138*/ 	.byte	0x04, 0x17
        /*013a*/ 	.short	(.L_3229 - .L_3228)
.L_3228:
        /*013c*/ 	.word	0x00000000
        /*0140*/ 	.short	0x0002
        /*0142*/ 	.short	0x0010
        /*0144*/ 	.byte	0x00, 0xf5, 0x21, 0x00


	//----- nvinfo : EIATTR_KPARAM_INFO
	.align		4
.L_3229:
        /*0148*/ 	.byte	0x04, 0x17
        /*014a*/ 	.short	(.L_3231 - .L_3230)
.L_3230:
        /*014c*/ 	.word	0x00000000
        /*0150*/ 	.short	0x0001
        /*0152*/ 	.short	0x0008
        /*0154*/ 	.byte	0x00, 0xf5, 0x21, 0x00


	//----- nvinfo : EIATTR_KPARAM_INFO
	.align		4
.L_3231:
        /*0158*/ 	.byte	0x04, 0x17
        /*015a*/ 	.short	(.L_3233 - .L_3232)
.L_3232:
        /*015c*/ 	.word	0x00000000
        /*0160*/ 	.short	0x0000
        /*0162*/ 	.short	0x0000
        /*0164*/ 	.byte	0x00, 0xf5, 0x21, 0x00


	//----- nvinfo : EIATTR_SPARSE_MMA_MASK
	.align		4
.L_3233:
        /*0168*/ 	.byte	0x03, 0x50
        /*016a*/ 	.short	0x0000


	//----- nvinfo : EIATTR_MAXREG_COUNT
	.align		4
        /*016c*/ 	.byte	0x03, 0x1b
        /*016e*/ 	.short	0x00ff


	//----- nvinfo : EIATTR_NUM_BARRIERS
	.align		4
        /*0170*/ 	.byte	0x02, 0x4c
        /*0172*/ 	.byte	0x01
	.zero		1


	//----- nvinfo : EIATTR_EXTERNS
	.align		4
        /*0174*/ 	.byte	0x04, 0x0f
        /*0176*/ 	.short	(.L_3235 - .L_3234)


	//   ....[0]....
	.align		4
.L_3234:
        /*0178*/ 	.word	index@(__assertfail)


	//----- nvinfo : EIATTR_MERCURY_ISA_VERSION
	.align		4
.L_3235:
        /*017c*/ 	.byte	0x03, 0x5f
        /*017e*/ 	.short	0x0101


	//----- nvinfo : EIATTR_COOP_GROUP_MASK_REGIDS
	.align		4
        /*0180*/ 	.byte	0x04, 0x29
        /*0182*/ 	.short	(.L_3237 - .L_3236)


	//   ....[0]....
.L_3236:
        /*0184*/ 	.word	0xffffffff


	//   ....[1]....
        /*0188*/ 	.word	0xffffffff


	//   ....[2]....
        /*018c*/ 	.word	0xffffffff


	//   ....[3]....
        /*0190*/ 	.word	0xffffffff


	//   ....[4]....
        /*0194*/ 	.word	0xffffffff


	//   ....[5]....
        /*0198*/ 	.word	0xffffffff


	//   ....[6]....
        /*019c*/ 	.word	0xffffffff


	//   ....[7]....
        /*01a0*/ 	.word	0xffffffff


	//   ....[8]....
        /*01a4*/ 	.word	0xffffffff


	//   ....[9]....
        /*01a8*/ 	.word	0xffffffff


	//   ....[10]....
        /*01ac*/ 	.word	0xffffffff


	//   ....[11]....
        /*01b0*/ 	.word	0xffffffff


	//   ....[12]....
        /*01b4*/ 	.word	0xffffffff


	//   ....[13]....
        /*01b8*/ 	.word	0xffffffff


	//   ....[14]....
        /*01bc*/ 	.word	0xffffffff


	//   ....[15]....
        /*01c0*/ 	.word	0xffffffff


	//   ....[16]....
        /*01c4*/ 	.word	0x0500000f


	//   ....[17]....
        /*01c8*/ 	.word	0x0500000f


	//   ....[18]....
        /*01cc*/ 	.word	0x0500000f


	//   ....[19]....
        /*01d0*/ 	.word	0x0500000f


	//   ....[20]....
        /*01d4*/ 	.word	0x0500000f


	//----- nvinfo : EIATTR_COOP_GROUP_INSTR_OFFSETS
	.align		4
.L_3237:
        /*01d8*/ 	.byte	0x04, 0x28
        /*01da*/ 	.short	(.L_3239 - .L_3238)


	//   ....[0]....
.L_3238:
        /*01dc*/ 	.word	0x00000330


	//   ....[1]....
        /*01e0*/ 	.word	0x00000350


	//   ....[2]....
        /*01e4*/ 	.word	0x00000370


	//   ....[3]....
        /*01e8*/ 	.word	0x00000390


	//   ....[4]....
        /*01ec*/ 	.word	0x000003b0


	//   ....[5]....
        /*01f0*/ 	.word	0x000004c0


	//   ....[6]....
        /*01f4*/ 	.word	0x000004e0


	//   ....[7]....
        /*01f8*/ 	.word	0x00000500


	//   ....[8]....
        /*01fc*/ 	.word	0x00001340


	//   ....[9]....
        /*0200*/ 	.word	0x00001370


	//   ....[10]....
        /*0204*/ 	.word	0x00001390


	//   ....[11]....
        /*0208*/ 	.word	0x000013b0


	//   ....[12]....
        /*020c*/ 	.word	0x000013d0


	//   ....[13]....
        /*0210*/ 	.word	0x00001420


	//   ....[14]....
        /*0214*/ 	.word	0x00001440


	//   ....[15]....
        /*0218*/ 	.word	0x00001460


	//   ....[16]....
        /*021c*/ 	.word	0x00002e60


	//   ....[17]....
        /*0220*/ 	.word	0x00002ec0


	//   ....[18]....
        /*0224*/ 	.word	0x00002f20


	//   ....[19]....
        /*0228*/ 	.word	0x00002f80


	//   ....[20]....
        /*022c*/ 	.word	0x00002fe0


	//----- nvinfo : EIATTR_VRC_CTA_INIT_COUNT
	.align		4
.L_3239:
        /*0230*/ 	.byte	0x02, 0x4a
	.zero		1
	.zero		1


	//----- nvinfo : EIATTR_SYSCALL_OFFSETS
	.align		4
        /*0234*/ 	.byte	0x04, 0x46
        /*0236*/ 	.short	(.L_3241 - .L_3240)


	//   ....[0]....
.L_3240:
        /*0238*/ 	.word	0x000002b0


	//----- nvinfo : EIATTR_EXIT_INSTR_OFFSETS
	.align		4
.L_3241:
        /*023c*/ 	.byte	0x04, 0x1c
        /*023e*/ 	.short	(.L_3243 - .L_3242)


	//   ....[0]....
.L_3242:
        /*0240*/ 	.word	0x00000090


	//   ....[1]....
        /*0244*/ 	.word	0x00002a50


	//   ....[2]....
        /*0248*/ 	.word	0x00002a80


	//   ....[3]....
        /*024c*/ 	.word	0x00002e10


	//----- nvinfo : EIATTR_CRS_STACK_SIZE
	.align		4
.L_3243:
        /*0250*/ 	.byte	0x04, 0x1e
        /*0252*/ 	.short	(.L_3245 - .L_3244)
.L_3244:
        /*0254*/ 	.word	0x00000000


	//----- nvinfo : EIATTR_CBANK_PARAM_SIZE
	.align		4
.L_3245:
        /*0258*/ 	.byte	0x03, 0x19
        /*025a*/ 	.short	0x008c


	//----- nvinfo : EIATTR_PARAM_CBANK
	.align		4
        /*025c*/ 	.byte	0x04, 0x0a
        /*025e*/ 	.short	(.L_3247 - .L_3246)
	.align		4
.L_3246:
        /*0260*/ 	.word	index@(.nv.constant0._ZN4vllm25paged_attention_v2_kernelI13__nv_bfloat16hLi192ELi32ELi128ELNS_18Fp8KVCacheDataTypeE2ELb0ELi512EEEvPfS3_PT_PKS4_PKT0_SA_ifPKiSC_iPKfiiiSE_SE_iiiii)
        /*0264*/ 	.short	0x0380
        /*0266*/ 	.short	0x008c


	//----- nvinfo : EIATTR_SW_WAR
	.align		4
.L_3247:
        /*0268*/ 	.byte	0x04, 0x36
        /*026a*/ 	.short	(.L_3249 - .L_3248)
.L_3248:
        /*026c*/ 	.word	0x00000008
.L_3249:


//--------------------- .nv.info._ZN4vllm25paged_attention_v2_kernelI13__nv_bfloat16hLi128ELi32ELi128ELNS_18Fp8KVCacheDataTypeE2ELb0ELi512EEEvPfS3_PT_PKS4_PKT0_SA_ifPKiSC_iPKfiiiSE_SE_iiiii --------------------------
	.section	.nv.info._ZN4vllm25paged_attention_v2_kernelI13__nv_bfloat16hLi128ELi32ELi128ELNS_18Fp8KVCacheDataTypeE2ELb0ELi512EEEvPfS3_PT_PKS4_PKT0_SA_ifPKiSC_iPKfiiiSE_SE_iiiii,"",@"SHT_CUDA_INFO"
	.sectionflags	@""
	.align	4


	//----- nvinfo : EIATTR_CUDA_API_VERSION
	.align		4
        /*0000*/ 	.byte	0x04, 0x37
        /*0002*/ 	.short	(.L_3251 - .L_3250)
.L_3250:
        /*0004*/ 	.word	0x00000082


	//----- nvinfo : EIATTR_KPARAM_INFO
	.align		4
.L_3251:
        /*0008*/ 	.byte	0x04, 0x17
        /*000a*/ 	.short	(.L_3253 - .L_3252)
.L_3252:
        /*000c*/ 	.word	0x00000000
        /*0010*/ 	.short	0x0015
        /*0012*/ 	.short	0x0088
        /*0014*/ 	.byte	0x00, 0xf0, 0x11, 0x00


	//----- nvinfo : EIATTR_KPARAM_INFO
	.align		4
.L_3253:
        /*0018*/ 	.byte	0x04, 0x17
        /*001a*/ 	.short	(.L_3255 - .L_3254)
.L_3254:
        /*001c*/ 	.word	0x00000000
        /*0020*/ 	.short	0x0014
        /*0022*/ 	.short	0x0084
        /*0024*/ 	.byte	0x00, 0xf0, 0x11, 0x00


	//----- nvinfo : EIATTR_KPARAM_INFO
	.align		4
.L_3255:
        /*0028*/ 	.byte	0x04, 0x17
        /*002a*/ 	.short	(.L_3257 - .L_3256)
.L_3256:
        /*002c*/ 	.word	0x00000000
        /*0030*/ 	.short	0x0013
        /*0032*/ 	.short	0x0080
        /*0034*/ 	.byte	0x00, 0xf0, 0x11, 0x00


	//----- nvinfo : EIATTR_KPARAM_INFO
	.align		4
.L_3257:
        /*0038*/ 	.byte	0x04, 0x17
        /*003a*/ 	.short	(.L_3259 - .L_3258)
.L_3258:
        /*003c*/ 	.word	0x00000000
        /*0040*/ 	.short	0x0012
        /*0042*/ 	.short	0x007c
        /*0044*/ 	.byte	0x00, 0xf0, 0x11, 0x00


	//----- nvinfo : EIATTR_KPARAM_INFO
	.align		4
.L_3259:
        /*0048*/ 	.byte	0x04, 0x17
        /*004a*/ 	.short	(.L_3261 - .L_3260)
.L_3260:
        /*004c*/ 	.word	0x00000000
        /*0050*/ 	.short	0x0011
        /*0052*/ 	.short	0x0078
        /*0054*/ 	.byte	0x00, 0xf0, 0x11, 0x00


	//----- nvinfo : EIATTR_KPARAM_INFO
	.align		4
.L_3261:
        /*0058*/ 	.byte	0x04, 0x17
        /*005a*/ 	.short	(.L_3263 - .L_3262)
.L_3262:
        /*005c*/ 	.word	0x00000000
        /*0060*/ 	.short	0x0010
        /*0062*/ 	.short	0x0070
        /*0064*/ 	.byte	0x00, 0xf5, 0x21, 0x00


	//----- nvinfo : EIATTR_KPARAM_INFO
	.align		4
.L_3263:
        /*0068*/ 	.byte	0x04, 0x17
        /*006a*/ 	.short	(.L_3265 - .L_3264)
.L_3264:
        /*006c*/ 	.word	0x00000000
        /*0070*/ 	.short	0x000f
        /*0072*/ 	.short	0x0068
        /*0074*/ 	.byte	0x00, 0xf5, 0x21, 0x00


	//----- nvinfo : EIATTR_KPARAM_INFO
	.align		4
.L_3265:
        /*0078*/ 	.byte	0x04, 0x17
        /*007a*/ 	.short	(.L_3267 - .L_3266)
.L_3266:
        /*007c*/ 	.word	0x00000000
        /*0080*/ 	.short	0x000e
        /*0082*/ 	.short	0x0060
        /*0084*/ 	.byte	0x00, 0xf0, 0x11, 0x00


	//----- nvinfo : EIATTR_KPARAM_INFO
	.align		4
.L_3267:
        /*0088*/ 	.byte	0x04, 0x17
        /*008a*/ 	.short	(.L_3269 - .L_3268)
.L_3268:
        /*008c*/ 	.word	0x00000000
        /*0090*/ 	.short	0x000d
        /*0092*/ 	.short	0x005c
        /*0094*/ 	.byte	0x00, 0xf0, 0x11, 0x00


	//----- nvinfo : EIATTR_KPARAM_INFO
	.align		4
.L_3269:
        /*0098*/ 	.byte	0x04, 0x17
        /*009a*/ 	.short	(.L_3271 - .L_3270)
.L_3270:
        /*009c*/ 	.word	0x00000000
        /*00a0*/ 	.short	0x000c
        /*00a2*/ 	.short	0x0058
        /*00a4*/ 	.byte	0x00, 0xf0, 0x11, 0x00


	//----- nvinfo : EIATTR_KPARAM_INFO
	.align		4
.L_3271:
        /*00a8*/ 	.byte	0x04, 0x17
        /*00aa*/ 	.short	(.L_3273 - .L_3272)
.L_3272:
        /*00ac*/ 	.word	0x00000000
        /*00b0*/ 	.short	0x000b
        /*00b2*/ 	.short	0x0050
        /*00b4*/ 	.byte	0x00, 0xf5, 0x21, 0x00


	//----- nvinfo : EIATTR_KPARAM_INFO
	.align		4
.L_3273:
        /*00b8*/ 	.byte	0x04, 0x17
        /*00ba*/ 	.short	(.L_3275 - .L_3274)
.L_3274:
        /*00bc*/ 	.word	0x00000000
        /*00c0*/ 	.short	0x000a
        /*00c2*/ 	.short	0x0048
        /*00c4*/ 	.byte	0x00, 0xf0, 0x11, 0x00


	//----- nvinfo : EIATTR_KPARAM_INFO
	.align		4
.L_3275:
        /*00c8*/ 	.byte	0x04, 0x17
        /*00ca*/ 	.short	(.L_3277 - .L_3276)
.L_3276:
        /*00cc*/ 	.word	0x00000000
        /*00d0*/ 	.short	0x0009
        /*00d2*/ 	.short	0x0040
        /*00d4*/ 	.byte	0x00, 0xf5, 0x21, 0x00


	//----- nvinfo : EIATTR_KPARAM_INFO
	.align		4
.L_3277:
        /*00d8*/ 	.byte	0x04, 0x17
        /*00da*/ 	.short	(.L_3279 - .L_3278)
.L_3278:
        /*00dc*/ 	.word	0x00000000
        /*00e0*/ 	.short	0x0008
        /*00e2*/ 	.short	0x0038
        /*00e4*/ 	.byte	0x00, 0xf5, 0x21, 0x00


	//----- nvinfo : EIATTR_KPARAM_INFO
	.align		4
.L_3279:
        /*00e8*/ 	.byte	0x04, 0x17
        /*00ea*/ 	.short	(.L_3281 - .L_3280)
.L_3280:
        /*00ec*/ 	.word	0x00000000
        /*00f0*/ 	.short	0x0007
        /*00f2*/ 	.short	0x0034
        /*00f4*/ 	.byte	0x00, 0xf0, 0x11, 0x00


	//----- nvinfo : EIATTR_KPARAM_INFO
	.align		4
.L_3281:
        /*00f8*/ 	.byte	0x04, 0x17
        /*00fa*/ 	.short	(.L_3283 - .L_3282)
.L_3282:
        /*00fc*/ 	.word	0x00000000
        /*0100*/ 	.short	0x0006
        /*0102*/ 	.short	0x0030
        /*0104*/ 	.byte	0x00, 0xf0, 0x11, 0x00


	//----- nvinfo : EIATTR_KPARAM_INFO
	.align		4
.L_3283:
        /*0108*/ 	.byte	0x04, 0x17
        /*010a*/ 	.short	(.L_3285 - .L_3284)
.L_3284:
        /*010c*/ 	.word	0x00000000
        /*0110*/ 	.short	0x0005
        /*0112*/ 	.short	0x0028
        /*0114*/ 	.byte	0x00, 0xf5, 0x21, 0x00


	//----- nvinfo : EIATTR_KPARAM_INFO
	.align		4
.L_3285:
        /*0118*/ 	.byte	0x04, 0x17
        /*011a*/ 	.short	(.L_3287 - .L_3286)
.L_3286:
        /*011c*/ 	.word	0x00000000
        /*0120*/ 	.short	0x0004
        /*0122*/ 	.short	0x0020
        /*0124*/ 	.byte	0x00, 0xf5, 0x21, 0x00


	//----- nvinfo : EIATTR_KPARAM_INFO
	.align		4
.L_3287:
        /*0128*/ 	.byte	0x04, 0x17
        /*012a*/ 	.short	(.L_3289 - .L_3288)
.L_3288:
        /*012c*/ 	.word	0x00000000
        /*0130*/ 	.short	0x0003
        /*0132*/ 	.short	0x0018
        /*0134*/ 	.byte	0x00, 0xf5, 0x21, 0x00


	//----- nvinfo : EIATTR_KPARAM_INFO
	.align		4
.L_3289:
        /*0138*/ 	.byte	0x04, 0x17
        /*013a*/ 	.short	(.L_3291 - .L_3290)
.L_3290:
        /*013c*/ 	.word	0x00000000
        /*0140*/ 	.short	0x0002
        /*0142*/ 	.short	0x0010
        /*0144*/ 	.byte	0x00, 0xf5, 0x21, 0x00


	//----- nvinfo : EIATTR_KPARAM_INFO
	.align		4
.L_3291:
        /*0148*/ 	.byte	0x04, 0x17
        /*014a*/ 	.short	(.L_3293 - .L_3292)
.L_3292:
        /*014c*/ 	.word	0x00000000
        /*0150*/ 	.short	0x0001
        /*0152*/ 	.short	0x0008
        /*0154*/ 	.byte	0x00, 0xf5, 0x21, 0x00


	//----- nvinfo : EIATTR_KPARAM_INFO
	.align		4
.L_3293:
        /*0158*/ 	.byte	0x04, 0x17
        /*015a*/ 	.short	(.L_3295 - .L_3294)
.L_3294:
        /*015c*/ 	.word	0x00000000
        /*0160*/ 	.short	0x0000
        /*0162*/ 	.short	0x0000
        /*0164*/ 	.byte	0x00, 0xf5, 0x21, 0x00


	//----- nvinfo : EIATTR_SPARSE_MMA_MASK
	.align		4
.L_3295:
        /*0168*/ 	.byte	0x03, 0x50
        /*016a*/ 	.short	0x0000


	//----- nvinfo : EIATTR_MAXREG_COUNT
	.align		4
        /*016c*/ 	.byte	0x03, 0x1b
        /*016e*/ 	.short	0x00ff


	//----- nvinfo : EIATTR_NUM_BARRIERS
	.align		4
        /*0170*/ 	.byte	0x02, 0x4c
        /*0172*/ 	.byte	0x01
	.zero		1


	//----- nvinfo : EIATTR_EXTERNS
	.align		4
        /*0174*/ 	.byte	0x04, 0x0f
        /*0176*/ 	.short	(.L_3297 - .L_3296)


	//   ....[0]....
	.align		4
.L_3296:
        /*0178*/ 	.word	index@(__assertfail)


	//----- nvinfo : EIATTR_MERCURY_ISA_VERSION
	.align		4
.L_3297:
        /*017c*/ 	.byte	0x03, 0x5f
        /*017e*/ 	.short	0x0101


	//----- nvinfo : EIATTR_COOP_GROUP_MASK_REGIDS
	.align		4
        /*0180*/ 	.byte	0x04, 0x29
        /*0182*/ 	.short	(.L_3299 - .L_3298)


	//   ....[0]....
.L_3298:
        /*0184*/ 	.word	0xffffffff


	//   ....[1]....
        /*0188*/ 	.word	0xffffffff


	//   ....[2]....
        /*018c*/ 	.word	0xffffffff


	//   ....[3]....
        /*0190*/ 	.word	0xffffffff


	//   ....[4]....
        /*0194*/ 	.word	0xffffffff


	//   ....[5]....
        /*0198*/ 	.word	0xffffffff


	//   ....[6]....
        /*019c*/ 	.word	0xffffffff


	//   ....[7]....
        /*01a0*/ 	.word	0xffffffff


	//   ....[8]....
        /*01a4*/ 	.word	0xffffffff


	//   ....[9]....
        /*01a8*/ 	.word	0xffffffff


	//   ....[10]....
        /*01ac*/ 	.word	0xffffffff


	//   ....[11]....
        /*01b0*/ 	.word	0xffffffff


	//   ....[12]....
        /*01b4*/ 	.word	0xffffffff


	//   ....[13]....
        /*01b8*/ 	.word	0xffffffff


	//   ....[14]....
        /*01bc*/ 	.word	0xffffffff


	//   ....[15]....
        /*01c0*/ 	.word	0xffffffff


	//   ....[16]....
        /*01c4*/ 	.word	0x0500000f


	//   ....[17]....
        /*01c8*/ 	.word	0x0500000f


	//   ....[18]....
        /*01cc*/ 	.word	0x0500000f


	//   ....[19]....
        /*01d0*/ 	.word	0x0500000f


	//   ....[20]....
        /*01d4*/ 	.word	0x0500000f


	//----- nvinfo : EIATTR_COOP_GROUP_INSTR_OFFSETS
	.align		4
.L_3299:
        /*01d8*/ 	.byte	0x04, 0x28
        /*01da*/ 	.short	(.L_3301 - .L_3300)


	//   ....[0]....
.L_3300:
        /*01dc*/ 	.word	0x000003c0


	//   ....[1]....
        /*01e0*/ 	.word	0x000003e0


	//   ....[2]....
        /*01e4*/ 	.word	0x00000400


	//   ....[3]....
        /*01e8*/ 	.word	0x00000420


	//   ....[4]....
        /*01ec*/ 	.word	0x00000440


	//   ....[5]....
        /*01f0*/ 	.word	0x00000540


	//   ....[6]....
        /*01f4*/ 	.word	0x00000560


	//   ....[7]....
        /*01f8*/ 	.word	0x00000590


	//   ....[8]....
        /*01fc*/ 	.word	0x000013e0


	//   ....[9]....
        /*0200*/ 	.word	0x00001410


	//   ....[10]....
        /*0204*/ 	.word	0x00001430


	//   ....[11]....
        /*0208*/ 	.word	0x00001450


	//   ....[12]....
        /*020c*/ 	.word	0x00001470


	//   ....[13]....
        /*0210*/ 	.word	0x000014c0


	//   ....[14]....
        /*0214*/ 	.word	0x000014e0


	//   ....[15]....
        /*0218*/ 	.word	0x00001500


	//   ....[16]....
        /*021c*/ 	.word	0x00002b30


	//   ....[17]....
        /*0220*/ 	.word	0x00002b90


	//   ....[18]....
        /*0224*/ 	.word	0x00002bf0


	//   ....[19]....
        /*0228*/ 	.word	0x00002c50


	//   ....[20]....
        /*022c*/ 	.word	0x00002cb0


	//----- nvinfo : EIATTR_VRC_CTA_INIT_COUNT
	.align		4
.L_3301:
        /*0230*/ 	.byte	0x02, 0x4a
	.zero		1
	.zero		1


	//----- nvinfo : EIATTR_SYSCALL_OFFSETS
	.align		4
        /*0234*/ 	.byte	0x04, 0x46
        /*0236*/ 	.short	(.L_3303 - .L_3302)


	//   ....[0]....
.L_3302:
        /*0238*/ 	.word	0x00000320


	//----- nvinfo : EIATTR_EXIT_INSTR_OFFSETS
	.align		4
.L_3303:
        /*023c*/ 	.byte	0x04, 0x1c
        /*023e*/ 	.short	(.L_3305 - .L_3304)


	//   ....[0]....
.L_3304:
        /*0240*/ 	.word	0x000000d0


	//   ....[1]....
        /*0244*/ 	.word	0x00002810


	//   ....[2]....
        /*0248*/ 	.word	0x00002840


	//   ....[3]....
        /*024c*/ 	.word	0x00002ae0


	//----- nvinfo : EIATTR_CRS_STACK_SIZE
	.align		4
.L_3305:
        /*0250*/ 	.byte	0x04, 0x1e
        /*0252*/ 	.short	(.L_3307 - .L_3306)
.L_3306:
        /*0254*/ 	.word	0x00000000


	//----- nvinfo : EIATTR_CBANK_PARAM_SIZE
	.align		4
.L_3307:
        /*0258*/ 	.byte	0x03, 0x19
        /*025a*/ 	.short	0x008c


	//----- nvinfo : EIATTR_PARAM_CBANK
	.align		4
        /*025c*/ 	.byte	0x04, 0x0a
        /*025e*/ 	.short	(.L_3309 - .L_3308)
	.align		4
.L_3308:
        /*0260*/ 	.word	index@(.nv.constant0._ZN4vllm25paged_attention_v2_kernelI13__nv_bfloat16hLi128ELi32ELi128ELNS_18Fp8KVCacheDataTypeE2ELb0ELi512EEEvPfS3_PT_PKS4_PKT0_SA_ifPKiSC_iPKfiiiSE_SE_iiiii)
        /*0264*/ 	.short	0x0380
        /*0266*/ 	.short	0x008c


	//----- nvinfo : EIATTR_SW_WAR
	.align		4
.L_3309:
        /*0268*/ 	.byte	0x04, 0x36
        /*026a*/ 	.short	(.L_3311 - .L_3310)
.L_3310:
        /*026c*/ 	.word	0x00000008
.L_3311:


//--------------------- .nv.info._ZN4vllm25paged_attention_v2_kernelI13__nv_bfloat16hLi120ELi32ELi128ELNS_18Fp8KVCacheDataTypeE2ELb0ELi512EEEvPfS3_PT_PKS4_PKT0_SA_ifPKiSC_iPKfiiiSE_SE_iiiii --------------------------
	.section	.nv.info._ZN4vllm25paged_attention_v2_kernelI13__nv_bfloat16hLi120ELi32ELi128ELNS_18Fp8KVCacheDataTypeE2ELb0ELi512EEEvPfS3_PT_PKS4_PKT0_SA_ifPKiSC_iPKfiiiSE_SE_iiiii,"",@"SHT_CUDA_INFO"
	.sectionflags	@""
	.align	4


	//----- nvinfo : EIATTR_CUDA_API_VERSION
	.align		4
        /*0000*/ 	.byte	0x04, 0x37
        /*0002*/ 	.short	(.L_3313 - .L_3312)
.L_3312:
        /*0004*/ 	.word	0x00000082


	//----- nvinfo : EIATTR_KPARAM_INFO
	.align		4
.L_3313:
        /*0008*/ 	.byte	0x04, 0x17
        /*000a*/ 	.short	(.L_3315 - .L_3314)
.L_3314:
        /*000c*/ 	.word	0x00000000
        /*0010*/ 	.short	0x0015
        /*0012*/ 	.short	0x0088
        /*0014*/ 	.byte	0x00, 0xf0, 0x11, 0x00


	//----- nvinfo : EIATTR_KPARAM_INFO
	.align		4
.L_3315:
        /*0018*/ 	.byte	0x04, 0x17
        /*001a*/ 	.short	(.L_3317 - .L_3316)
.L_3316:
        /*001c*/ 	.word	0x00000000
        /*0020*/ 	.short	0x0014
        /*0022*/ 	.short	0x0084
        /*0024*/ 	.byte	0x00, 0xf0, 0x11, 0x00


	//----- nvinfo : EIATTR_KPARAM_INFO
	.align		4
.L_3317:
        /*0028*/ 	.byte	0x04, 0x17
        /*002a*/ 	.short	(.L_3319 - .L_3318)
.L_3318:
        /*002c*/ 	.word	0x00000000
        /*0030*/ 	.short	0x0013
        /*0032*/ 	.short	0x0080
        /*0034*/ 	.byte	0x00, 0xf0, 0x11, 0x00


	//----- nvinfo : EIATTR_KPARAM_INFO
	.align		4
.L_3319:
        /*0038*/ 	.byte	0x04, 0x17
        /*003a*/ 	.short	(.L_3321 - .L_3320)
.L_3320:
        /*003c*/ 	.word	0x00000000
        /*0040*/ 	.short	0x0012
        /*0042*/ 	.short	0x007c
        /*0044*/ 	.byte	0x00, 0xf0, 0x11, 0x00


	//----- nvinfo : EIATTR_KPARAM_INFO
	.align		4
.L_3321:
        /*0048*/ 	.byte	0x04, 0x17
        /*004a*/ 	.short	(.L_3323 - .L_3322)
.L_3322:
        /*004c*/ 	.word	0x00000000
        /*0050*/ 	.short	0x0011
        /*0052*/ 	.short	0x0078
        /*0054*/ 	.byte	0x00, 0xf0, 0x11, 0x00


	//----- nvinfo : EIATTR_KPARAM_INFO
	.align		4
.L_3323:
        /*0058*/ 	.byte	0x04, 0x17
        /*005a*/ 	.short	(.L_3325 - .L_3324)
.L_3324:
        /*005c*/ 	.word	0x00000000
        /*0060*/ 	.short	0x0010
        /*0062*/ 	.short	0x0070
        /*0064*/ 	.byte	0x00, 0xf5, 0x21, 0x00


	//----- nvinfo : EIATTR_KPARAM_INFO
	.align		4
.L_3325:
        /*0068*/ 	.byte	0x04, 0x17
        /*006a*/ 	.short	(.L_3327 - .L_3326)
.L_3326:
        /*006c*/ 	.word	0x00000000
        /*0070*/ 	.short	0x000f
        /*0072*/ 	.short	0x0068
        /*0074*/ 	.byte	0x00, 0xf5, 0x21, 0x00


	//----- nvinfo : EIATTR_KPARAM_INFO
	.align		4
.L_3327:
        /*0078*/ 	.byte	0x04, 0x17
        /*007a*/ 	.short	(.L_3329 - .L_3328)
.L_3328:
        /*007c*/ 	.word	0x00000000
        /*0080*/ 	.short	0x000e
        /*0082*/ 	.short	0x0060
        /*0084*/ 	.byte	0x00, 0xf0, 0x11, 0x00


	//----- nvinfo : EIATTR_KPARAM_INFO
	.align		4
.L_3329:
        /*0088*/ 	.byte	0x04, 0x17
        /*008a*/ 	.short	(.L_3331 - .L_3330)
.L_3330:
        /*008c*/ 	.word	0x00000000
        /*0090*/ 	.short	0x000d
        /*0092*/ 	.short	0x005c
        /*0094*/ 	.byte	0x00, 0xf0, 0x11, 0x00


	//----- nvinfo : EIATTR_KPARAM_INFO
	.align		4
.L_3331:
        /*0098*/ 	.byte	0x04, 0x17
        /*009a*/ 	.short	(.L_3333 - .L_3332)
.L_3332:
        /*009c*/ 	.word	0x00000000
        /*00a0*/ 	.short	0x000c
        /*00a2*/ 	.short	0x0058
        /*00a4*/ 	.byte	0x00, 0xf0, 0x11, 0x00


	//----- nvinfo : EIATTR_KPARAM_INFO
	.align		4
.L_3333:
        /*00a8*/ 	.byte	0x04, 0x17
        /*00aa*/ 	.short	(.L_3335 - .L_3334)
.L_3334:
        /*00ac*/ 	.word	0x00000000
        /*00b0*/ 	.short	0x000b
        /*00b2*/ 	.short	0x0050
        /*00b4*/ 	.byte	0x00, 0xf5, 0x21, 0x00


	//----- nvinfo : EIATTR_KPARAM_INFO
	.align		4
.L_3335:
        /*00b8*/ 	.byte	0x04, 0x17
        /*00ba*/ 	.short	(.L_3337 - .L_3336)
.L_3336:
        /*00bc*/ 	.word	0x00000000
        /*00c0*/ 	.short	0x000a
        /*00c2*/ 	.short	0x0048
        /*00c4*/ 	.byte	0x00, 0xf0, 0x11, 0x00


	//----- nvinfo : EIATTR_KPARAM_INFO
	.align		4
.L_3337:
        /*00c8*/ 	.byte	0x04, 0x17
        /*00ca*/ 	.short	(.L_3339 - .L_3338)
.L_3338:
        /*00cc*/ 	.word	0x00000000
        /*00d0*/ 	.short	0x0009
        /*00d2*/ 	.short	0x0040
        /*00d4*/ 	.byte	0x00, 0xf5, 0x21, 0x00


	//----- nvinfo : EIATTR_KPARAM_INFO
	.align		4
.L_3339:
        /*00d8*/ 	.byte	0x04, 0x17
        /*00da*/ 	.short	(.L_3341 - .L_3340)
.L_3340:
        /*00dc*/ 	.word	0x00000000
        /*00e0*/ 	.short	0x0008
        /*00e2*/ 	.short	0x0038
        /*00e4*/ 	.byte	0x00, 0xf5, 0x21, 0x00


	//----- nvinfo : EIATTR_KPARAM_INFO
	.align		4
.L_3341:
        /*00e8*/ 	.byte	0x04, 0x17
        /*00ea*/ 	.short	(.L_3343 - .L_3342)
.L_3342:
        /*00ec*/ 	.word	0x00000000
        /*00f0*/ 	.short	0x0007
        /*00f2*/ 	.short	0x0034
        /*00f4*/ 	.byte	0x00, 0xf0, 0x11, 0x00


	//----- nvinfo : EIATTR_KPARAM_INFO
	.align		4
.L_3343:
        /*00f8*/ 	.byte	0x04, 0x17
        /*00fa*/ 	.short	(.L_3345 - .L_3344)
.L_3344:
        /*00fc*/ 	.word	0x00000000
        /*0100*/ 	.short	0x0006
        /*0102*/ 	.short	0x0030
        /*0104*/ 	.byte	0x00, 0xf0, 0x11, 0x00


	//----- nvinfo : EIATTR_KPARAM_INFO
	.align		4
.L_3345:
        /*0108*/ 	.byte	0x04, 0x17
        /*010a*/ 	.short	(.L_3347 - .L_3346)
.L_3346:
        /*010c*/ 	.word	0x00000000
        /*0110*/ 	.short	0x0005
        /*0112*/ 	.short	0x0028
        /*0114*/ 	.byte	0x00, 0xf5, 0x21, 0x00


	//----- nvinfo : EIATTR_KPARAM_INFO
	.align		4
.L_3347:
        /*0118*/ 	.byte	0x04, 0x17
        /*011a*/ 	.short	(.L_3349 - .L_3348)
.L_3348:
        /*011c*/ 	.word	0x00000000
        /*0120*/ 	.short	0x0004
        /*0122*/ 	.short	0x0020
        /*0124*/ 	.byte	0x00, 0xf5, 0x21, 0x00


	//----- nvinfo : EIATTR_KPARAM_INFO
	.align		4
.L_3349:
        /*0128*/ 	.byte	0x04, 0x17
        /*012a*/ 	.short	(.L_3351 - .L_3350)
.L_3350:
        /*012c*/ 	.word	0x00000000
        /*0130*/ 	.short	0x0003
        /*0132*/ 	.short	0x0018
        /*0134*/ 	.byte	0x00, 0xf5, 0x21, 0x00


	//----- nvinfo : EIATTR_KPARAM_INFO
	.align		4
.L_3351:
        /*0138*/ 	.byte	0x04, 0x17
        /*013a*/ 	.short	(.L_3353 - .L_3352)
.L_3352:
        /*013c*/ 	.word	0x00000000
        /*0140*/ 	.short	0x0002
        /*0142*/ 	.short	0x0010
        /*0144*/ 	.byte	0x00, 0xf5, 0x21, 0x00


	//----- nvinfo : EIATTR_KPARAM_INFO
	.align		4
.L_3353:
        /*0148*/ 	.byte	0x04, 0x17
        /*014a*/ 	.short	(.L_3355 - .L_3354)
.L_3354:
        /*014c*/ 	.word	0x00000000
        /*0150*/ 	.short	0x0001
        /*0152*/ 	.short	0x0008
        /*0154*/ 	.byte	0x00, 0xf5, 0x21, 0x00


	//----- nvinfo : EIATTR_KPARAM_INFO
	.align		4
.L_3355:
        /*0158*/ 	.byte	0x04, 0x17
        /*015a*/ 	.short	(.L_3357 - .L_3356)
.L_3356:
        /*015c*/ 	.word	0x00000000
        /*0160*/ 	.short	0x0000
        /*0162*/ 	.short	0x0000
        /*0164*/ 	.byte	0x00, 0xf5, 0x21, 0x00


	//----- nvinfo : EIATTR_SPARSE_MMA_MASK
	.align		4
.L_3357:
        /*0168*/ 	.byte	0x03, 0x50
        /*016a*/ 	.short	0x0000


	//----- nvinfo : EIATTR_MAXREG_COUNT
	.align		4
        /*016c*/ 	.byte	0x03, 0x1b
        /*016e*/ 	.short	0x00ff


	//----- nvinfo : EIATTR_NUM_BARRIERS
	.align		4
        /*0170*/ 	.byte	0x02, 0x4c
        /*0172*/ 	.byte	0x01
	.zero		1


	//----- nvinfo : EIATTR_EXTERNS
	.align		4
        /*0174*/ 	.byte	0x04, 0x0f
        /*0176*/ 	.short	(.L_3359 - .L_3358)


	//   ....[0]....
	.align		4
.L_3358:
        /*0178*/ 	.word	index@(__assertfail)


	//----- nvinfo : EIATTR_MERCURY_ISA_VERSION
	.align		4
.L_3359:
        /*017c*/ 	.byte	0x03, 0x5f
        /*017e*/ 	.short	0x0101


	//----- nvinfo : EIATTR_COOP_GROUP_MASK_REGIDS
	.align		4
        /*0180*/ 	.byte	0x04, 0x29
        /*0182*/ 	.short	(.L_3361 - .L_3360)


	//   ....[0]....
.L_3360:
        /*0184*/ 	.word	0xffffffff


	//   ....[1]....
        /*0188*/ 	.word	0xffffffff


	//   ....[2]....
        /*018c*/ 	.word	0xffffffff


	//   ....[3]....
        /*0190*/ 	.word	0xffffffff


	//   ....[4]....
        /*0194*/ 	.word	0xffffffff


	//   ....[5]....
        /*0198*/ 	.word	0xffffffff


	//   ....[6]....
        /*019c*/ 	.word	0xffffffff


	//   ....[7]....
        /*01a0*/ 	.word	0xffffffff


	//   ....[8]....
        /*01a4*/ 	.word	0xffffffff


	//   ....[9]....
        /*01a8*/ 	.word	0xffffffff


	//   ....[10]....
        /*01ac*/ 	.word	0xffffffff


	//   ....[11]....
        /*01b0*/ 	.word	0xffffffff


	//   ....[12]....
        /*01b4*/ 	.word	0xffffffff


	//   ....[13]....
        /*01b8*/ 	.word	0xffffffff


	//   ....[14]....
        /*01bc*/ 	.word	0xffffffff


	//   ....[15]....
        /*01c0*/ 	.word	0xffffffff


	//   ....[16]....
        /*01c4*/ 	.word	0x0500000f


	//   ....[17]....
        /*01c8*/ 	.word	0x0500000f


	//   ....[18]....
        /*01cc*/ 	.word	0x0500000f


	//   ....[19]....
        /*01d0*/ 	.word	0x0500000f


	//   ....[20]....
        /*01d4*/ 	.word	0x0500000f


	//----- nvinfo : EIATTR_COOP_GROUP_INSTR_OFFSETS
	.align		4
.L_3361:
        /*01d8*/ 	.byte	0x04, 0x28
        /*01da*/ 	.short	(.L_3363 - .L_3362)


	//   ....[0]....
.L_3362:
        /*01dc*/ 	.word	0x000003c0


	//   ....[1]....
        /*01e0*/ 	.word	0x000003e0


	//   ....[2]....
        /*01e4*/ 	.word	0x00000400


	//   ....[3]....
        /*01e8*/ 	.word	0x00000420


	//   ....[4]....
        /*01ec*/ 	.word	0x00000440


	//   ....[5]....
        /*01f0*/ 	.word	0x00000540


	//   ....[6]....
        /*01f4*/ 	.word	0x00000560


	//   ....[7]....
        /*01f8*/ 	.word	0x00000590


	//   ....[8]....
        /*01fc*/ 	.word	0x000013e0


	//   ....[9]....
        /*0200*/ 	.word	0x00001410


	//   ....[10]....
        /*0204*/ 	.word	0x00001430


	//   ....[11]....
        /*0208*/ 	.word	0x00001450


	//   ....[12]....
        /*020c*/ 	.word	0x00001470


	//   ....[13]....
        /*0210*/ 	.word	0x000014c0


	//   ....[14]....
        /*0214*/ 	.word	0x000014e0


	//   ....[15]....
        /*0218*/ 	.word	0x00001500


	//   ....[16]....
        /*021c*/ 	.word	0x00002ac0


	//   ....[17]....
        /*0220*/ 	.word	0x00002b20


	//   ....[18]....
        /*0224*/ 	.word	0x00002b80


	//   ....[19]....
        /*0228*/ 	.word	0x00002be0


	//   ....[20]....
        /*022c*/ 	.word	0x00002c40


	//----- nvinfo : EIATTR_VRC_CTA_INIT_COUNT
	.align		4
.L_3363:
        /*0230*/ 	.byte	0x02, 0x4a
	.zero		1
	.zero		1


	//----- nvinfo : EIATTR_SYSCALL_OFFSETS
	.align		4
        /*0234*/ 	.byte	0x04, 0x46
        /*0236*/ 	.short	(.L_3365 - .L_3364)


	//   ....[0]....
.L_3364:
        /*0238*/ 	.word	0x00000320


	//----- nvinfo : EIATTR_EXIT_INSTR_OFFSETS
	.align		4
.L_3365:
        /*023c*/ 	.byte	0x04, 0x1c
        /*023e*/ 	.short	(.L_3367 - .L_3366)


	//   ....[0]....
.L_3366:
        /*0240*/ 	.word	0x000000d0


	//   ....[1]....
        /*0244*/ 	.word	0x000027c0


	//   ....[2]....
        /*0248*/ 	.word	0x000027f0


	//   ....[3]....
        /*024c*/ 	.word	0x00002a70


	//----- nvinfo : EIATTR_CRS_STACK_SIZE
	.align		4
.L_3367:
        /*0250*/ 	.byte	0x04, 0x1e
        /*0252*/ 	.short	(.L_3369 - .L_3368)
.L_3368:
        /*0254*/ 	.word	0x00000000


	//----- nvinfo : EIATTR_CBANK_PARAM_SIZE
	.align		4
.L_3369:
        /*0258*/ 	.byte	0x03, 0x19
        /*025a*/ 	.short	0x008c


	//----- nvinfo : EIATTR_PARAM_CBANK
	.align		4
        /*025c*/ 	.byte	0x04, 0x0a
        /*025e*/ 	.short	(.L_3371 - .L_3370)
	.align		4
.L_3370:
        /*0260*/ 	.word	index@(.nv.constant0._ZN4vllm25paged_attention_v2_kernelI13__nv_bfloat16hLi120ELi32ELi128ELNS_18Fp8KVCacheDataTypeE2ELb0ELi512EEEvPfS3_PT_PKS4_PKT0_SA_ifPKiSC_iPKfiiiSE_SE_iiiii)
        /*0264*/ 	.short	0x0380
        /*0266*/ 	.short	0x008c


	//----- nvinfo : EIATTR_SW_WAR
	.align		4
.L_3371:
        /*0268*/ 	.byte	0x04, 0x36
        /*026a*/ 	.short	(.L_3373 - .L_3372)
.L_3372:
        /*026c*/ 	.word	0x00000008
.L_3373:


//--------------------- .nv.info._ZN4vllm25paged_attention_v2_kernelI13__nv_bfloat16hLi112ELi32ELi128ELNS_18Fp8KVCacheDataTypeE2ELb0ELi512EEEvPfS3_PT_PKS4_PKT0_SA_ifPKiSC_iPKfiiiSE_SE_iiiii --------------------------
	.section	.nv.info._ZN4vllm25paged_attention_v2_kernelI13__nv_bfloat16hLi112ELi32ELi128ELNS_18Fp8KVCacheDataTypeE2ELb0ELi512EEEvPfS3_PT_PKS4_PKT0_SA_ifPKiSC_iPKfiiiSE_SE_iiiii,"",@"SHT_CUDA_INFO"
	.sectionflags	@""
	.align	4


	//----- nvinfo : EIATTR_CUDA_API_VERSION
	.align		4
        /*0000*/ 	.byte	0x04, 0x37
        /*0002*/ 	.short	(.L_3375 - .L_3374)
.L_3374:
        /*0004*/ 	.word	0x00000082


	//----- nvinfo : EIATTR_KPARAM_INFO
	.align		4
.L_3375:
        /*0008*/ 	.byte	0x04, 0x17
        /*000a*/ 	.short	(.L_3377 - .L_3376)
.L_3376:
        /*000c*/ 	.word	0x00000000
        /*0010*/ 	.short	0x0015
        /*0012*/ 	.short	0x0088
        /*0014*/ 	.byte	0x00, 0xf0, 0x11, 0x00


	//----- nvinfo : EIATTR_KPARAM_INFO
	.align		4
.L_3377:
        /*0018*/ 	.byte	0x04, 0x17
        /*001a*/ 	.short	(.L_3379 - .L_3378)
.L_3378:
        /*001c*/ 	.word	0x00000000
        /*0020*/ 	.short	0x0014
        /*0022*/ 	.short	0x0084
        /*0024*/ 	.byte	0x00, 0xf0, 0x11, 0x00


	//----- nvinfo : EIATTR_KPARAM_INFO
	.align		4
.L_3379:
        /*0028*/ 	.byte	0x04, 0x17
        /*002a*/ 	.short	(.L_3381 - .L_3380)
.L_3380:
        /*002c*/ 	.word	0x00000000
        /*0030*/ 	.short	0x0013
        /*0032*/ 	.short	0x0080
        /*0034*/ 	.byte	0x00, 0xf0, 0x11, 0x00


	//----- nvinfo : EIATTR_KPARAM_INFO
	.align		4
.L_3381:
        /*0038*/ 	.byte	0x04, 0x17
        /*003a*/ 	.short	(.L_3383 - .L_3382)
.L_3382:
        /*003c*/ 	.word	0x00000000
        /*0040*/ 	.short	0x0012
        /*0042*/ 	.short	0x007c
        /*0044*/ 	.byte	0x00, 0xf0, 0x11, 0x00


	//----- nvinfo : EIATTR_KPARAM_INFO
	.align		4
.L_3383:
        /*0048*/ 	.byte	0x04, 0x17
        /*004a*/ 	.short	(.L_3385 - .L_3384)
.L_3384:
        /*004c*/ 	.word	0x00000000
        /*0050*/ 	.short	0x0011
        /*0052*/ 	.short	0x0078
        /*0054*/ 	.byte	0x00, 0xf0, 0x11, 0x00


	//----- nvinfo : EIATTR_KPARAM_INFO
	.align		4
.L_3385:
        /*0058*/ 	.byte	0x04, 0x17
        /*005a*/ 	.short	(.L_3387 - .L_3386)
.L_3386:
        /*005c*/ 	.word	0x00000000
        /*0060*/ 	.short	0x0010
        /*0062*/ 	.short	0x0070
        /*0064*/ 	.byte	0x00, 0xf5, 0x21, 0x00


	//----- nvinfo : EIATTR_KPARAM_INFO
	.align		4
.L_3387:
        /*0068*/ 	.byte	0x04, 0x17
        /*006a*/ 	.short	(.L_3389 - .L_3388)
.L_3388:
        /*006c*/ 	.word	0x00000000
        /*0070*/ 	.short	0x000f
        /*0072*/ 	.short	0x0068
        /*0074*/ 	.byte	0x00, 0xf5, 0x21, 0x00


	//----- nvinfo : EIATTR_KPARAM_INFO
	.align		4
.L_3389:
        /*0078*/ 	.byte	0x04, 0x17
        /*007a*/ 	.short	(.L_3391 - .L_3390)
.L_3390:
        /*007c*/ 	.word	0x00000000
        /*0080*/ 	.short	0x000e
        /*0082*/ 	.short	0x0060
        /*0084*/ 	.byte	0x00, 0xf0, 0x11, 0x00


	//----- nvinfo : EIATTR_KPARAM_INFO
	.align		4
.L_3391:
        /*0088*/ 	.byte	0x04, 0x17
        /*008a*/ 	.short	(.L_3393 - .L_3392)
.L_3392:
        /*008c*/ 	.word	0x00000000
        /*0090*/ 	.short	0x000d
        /*0092*/ 	.short	0x005c
        /*0094*/ 	.byte	0x00, 0xf0, 0x11, 0x00


	//----- nvinfo : EIATTR_KPARAM_INFO
	.align		4
.L_3393:
        /*0098*/ 	.byte	0x04, 0x17
        /*009a*/ 	.short	(.L_3395 - .L_3394)
.L_3394:
        /*009c*/ 	.word	0x00000000
        /*00a0*/ 	.short	0x000c
        /*00a2*/ 	.short	0x0058
        /*00a4*/ 	.byte	0x00, 0xf0, 0x11, 0x00


	//----- nvinfo : EIATTR_KPARAM_INFO
	.align		4
.L_3395:
        /*00a8*/ 	.byte	0x04, 0x17
        /*00aa*/ 	.short	(.L_3397 - .L_3396)
.L_3396:
        /*00ac*/ 	.word	0x00000000
        /*00b0*/ 	.short	0x000b
        /*00b2*/ 	.short	0x0050
        /*00b4*/ 	.byte	0x00, 0xf5, 0x21, 0x00


	//----- nvinfo : EIATTR_KPARAM_INFO
	.align		4
.L_3397:
        /*00b8*/ 	.byte	0x04, 0x17
        /*00ba*/ 	.short	(.L_3399 - .L_3398)
.L_3398:
        /*00bc*/ 	.word	0x00000000
        /*00c0*/ 	.short	0x000a
        /*00c2*/ 	.short	0x0048
        /*00c4*/ 	.byte	0x00, 0xf0, 0x11, 0x00


	//----- nvinfo : EIATTR_KPARAM_INFO
	.align		4
.L_3399:
        /*00c8*/ 	.byte	0x04, 0x17
        /*00ca*/ 	.short	(.L_3401 - .L_3400)
.L_3400:
        /*00cc*/ 	.word	0x00000000
        /*00d0*/ 	.short	0x0009
        /*00d2*/ 	.short	0x0040
        /*00d4*/ 	.byte	0x00, 0xf5, 0x21, 0x00


	//----- nvinfo : EIATTR_KPARAM_INFO
	.align		4
.L_3401:
        /*00d8*/ 	.byte	0x04, 0x17
        /*00da*/ 	.short	(.L_3403 - .L_3402)
.L_3402:
        /*00dc*/ 	.word	0x00000000
        /*00e0*/ 	.short	0x0008
        /*00e2*/ 	.short	0x0038
        /*00e4*/ 	.byte	0x00, 0xf5, 0x21, 0x00


	//----- nvinfo : EIATTR_KPARAM_INFO
	.align		4
.L_3403:
        /*00e8*/ 	.byte	0x04, 0x17
        /*00ea*/ 	.short	(.L_3405 - .L_3404)
.L_3404:
        /*00ec*/ 	.word	0x00000000
        /*00f0*/ 	.short	0x0007
        /*00f2*/ 	.short	0x0034
        /*00f4*/ 	.byte	0x00, 0xf0, 0x11, 0x00


	//----- nvinfo : EIATTR_KPARAM_INFO
	.align		4
.L_3405:
        /*00f8*/ 	.byte	0x04, 0x17
        /*00fa*/ 	.short	(.L_3407 - .L_3406)
.L_3406:
        /*00fc*/ 	.word	0x00000000
        /*0100*/ 	.short	0x0006
        /*0102*/ 	.short	0x0030
        /*0104*/ 	.byte	0x00, 0xf0, 0x11, 0x00


	//----- nvinfo : EIATTR_KPARAM_INFO
	.align		4
.L_3407:
        /*0108*/ 	.byte	0x04, 0x17
        /*010a*/ 	.short	(.L_3409 - .L_3408)
.L_3408:
        /*010c*/ 	.word	0x00000000
        /*0110*/ 	.short	0x0005
        /*0112*/ 	.short	0x0028
        /*0114*/ 	.byte	0x00, 0xf5, 0x21, 0x00


	//----- nvinfo : EIATTR_KPARAM_INFO
	.align		4
.L_3409:
        /*0118*/ 	.byte	0x04, 0x17
        /*011a*/ 	.short	(.L_3411 - .L_3410)
.L_3410:
        /*011c*/ 	.word	0x00000000
        /*0120*/ 	.short	0x0004
        /*0122*/ 	.short	0x0020
        /*0124*/ 	.byte	0x00, 0xf5, 0x21, 0x00


	//----- nvinfo : EIATTR_KPARAM_INFO
	.align		4
.L_3411:
        /*0128*/ 	.byte	0x04, 0x17
        /*012a*/ 	.short	(.L_3413 - .L_3412)
.L_3412:
        /*012c*/ 	.word	0x00000000
        /*0130*/ 	.short	0x0003
        /*0132*/ 	.short	0x0018
        /*0134*/ 	.byte	0x00, 0xf5, 0x21, 0x00


	//----- nvinfo : EIATTR_KPARAM_INFO
	.align		4
.L_3413:
        /*0138*/ 	.byte	0x04, 0x17
        /*013a*/ 	.short	(.L_3415 - .L_3414)
.L_3414:
        /*013c*/ 	.word	0x00000000
        /*0140*/ 	.short	0x0002
        /*0142*/ 	.short	0x0010
        /*0144*/ 	.byte	0x00, 0xf5, 0x21, 0x00


	//----- nvinfo : EIATTR_KPARAM_INFO
	.align		4
.L_3415:
        /*0148*/ 	.byte	0x04, 0x17
        /*014a*/ 	.short	(.L_3417 - .L_3416)
.L_3416:
        /*014c*/ 	.word	0x00000000
        /*0150*/ 	.short	0x0001
        /*0152*/ 	.short	0x0008
        /*0154*/ 	.byte	0x00, 0xf5, 0x21, 0x00


	//----- nvinfo : EIATTR_KPARAM_INFO
	.align		4
.L_3417:
        /*0158*/ 	.byte	0x04, 0x17
        /*015a*/ 	.short	(.L_3419 - .L_3418)
.L_3418:
        /*015c*/ 	.word	0x00000000
        /*0160*/ 	.short	0x0000
        /*0162*/ 	.short	0x0000
        /*0164*/ 	.byte	0x00, 0xf5, 0x21, 0x00


	//----- nvinfo : EIATTR_SPARSE_MMA_MASK
	.align		4
.L_3419:
        /*0168*/ 	.byte	0x03, 0x50
        /*016a*/ 	.short	0x0000


	//----- nvinfo : EIATTR_MAXREG_COUNT
	.align		4
        /*016c*/ 	.byte	0x03, 0x1b
        /*016e*/ 	.short	0x00ff


	//----- nvinfo : EIATTR_NUM_BARRIERS
	.align		4
        /*0170*/ 	.byte	0x02, 0x4c
        /*0172*/ 	.byte	0x01
	.zero		1


	//----- nvinfo : EIATTR_EXTERNS
	.align		4
        /*0174*/ 	.byte	0x04, 0x0f
        /*0176*/ 	.short	(.L_3421 - .L_3420)


	//   ....[0]....
	.align		4
.L_3420:
        /*0178*/ 	.word	index@(__assertfail)


	//----- nvinfo : EIATTR_MERCURY_ISA_VERSION
	.align		4
.L_3421:
        /*017c*/ 	.byte	0x03, 0x5f
        /*017e*/ 	.short	0x0101


	//----- nvinfo : EIATTR_COOP_GROUP_MASK_REGIDS
	.align		4
        /*0180*/ 	.byte	0x04, 0x29
        /*0182*/ 	.short	(.L_3423 - .L_3422)


	//   ....[0]....
.L_3422:
        /*0184*/ 	.word	0xffffffff


	//   ....[1]....
        /*0188*/ 	.word	0xffffffff


	//   ....[2]....
        /*018c*/ 	.word	0xffffffff


	//   ....[3]....
        /*0190*/ 	.word	0xffffffff


	//   ....[4]....
        /*0194*/ 	.word	0xffffffff


	//   ....[5]....
        /*0198*/ 	.word	0xffffffff


	//   ....[6]....
        /*019c*/ 	.word	0xffffffff


	//   ....[7]....
        /*01a0*/ 	.word	0xffffffff


	//   ....[8]....
        /*01a4*/ 	.word	0xffffffff


	//   ....[9]....
        /*01a8*/ 	.word	0xffffffff


	//   ....[10]....
        /*01ac*/ 	.word	0xffffffff


	//   ....[11]....
        /*01b0*/ 	.word	0xffffffff


	//   ....[12]....
        /*01b4*/ 	.word	0xffffffff


	//   ....[13]....
        /*01b8*/ 	.word	0xffffffff


	//   ....[14]....
        /*01bc*/ 	.word	0xffffffff


	//   ....[15]....
        /*01c0*/ 	.word	0xffffffff


	//   ....[16]....
        /*01c4*/ 	.word	0x0500000f


	//   ....[17]....
        /*01c8*/ 	.word	0x0500000f


	//   ....[18]....
        /*01cc*/ 	.word	0x0500000f


	//   ....[19]....
        /*01d0*/ 	.word	0x0500000f


	//   ....[20]....
        /*01d4*/ 	.word	0x0500000f


	//----- nvinfo : EIATTR_COOP_GROUP_INSTR_OFFSETS
	.align		4
.L_3423:
        /*01d8*/ 	.byte	0x04, 0x28
        /*01da*/ 	.short	(.L_3425 - .L_3424)


	//   ....[0]....
.L_3424:
        /*01dc*/ 	.word	0x000003c0


	//   ....[1]....
        /*01e0*/ 	.word	0x000003e0


	//   ....[2]....
        /*01e4*/ 	.word	0x00000400


	//   ....[3]....
        /*01e8*/ 	.word	0x00000420


	//   ....[4]....
        /*01ec*/ 	.word	0x00000440


	//   ....[5]....
        /*01f0*/ 	.word	0x00000540


	//   ....[6]....
        /*01f4*/ 	.word	0x00000560


	//   ....[7]....
        /*01f8*/ 	.word	0x00000590


	//   ....[8]....
        /*01fc*/ 	.word	0x000013e0


	//   ....[9]....
        /*0200*/ 	.word	0x00001410


	//   ....[10]....
        /*0204*/ 	.word	0x00001430


	//   ....[11]....
        /*0208*/ 	.word	0x00001450


	//   ....[12]....
        /*020c*/ 	.word	0x00001470


	//   ....[13]....
        /*0210*/ 	.word	0x000014c0


	//   ....[14]....
        /*0214*/ 	.word	0x000014e0


	//   ....[15]....
        /*0218*/ 	.word	0x00001500


	//   ....[16]....
        /*021c*/ 	.word	0x00002a40


	//   ....[17]....
        /*0220*/ 	.word	0x00002aa0


	//   ....[18]....
        /*0224*/ 	.word	0x00002b00


	//   ....[19]....
        /*0228*/ 	.word	0x00002b60


	//   ....[20]....
        /*022c*/ 	.word	0x00002bc0


	//----- nvinfo : EIATTR_VRC_CTA_INIT_COUNT
	.align		4
.L_3425:
        /*0230*/ 	.byte	0x02, 0x4a
	.zero		1
	.zero		1


	//----- nvinfo : EIATTR_SYSCALL_OFFSETS
	.align		4
        /*0234*/ 	.byte	0x04, 0x46
        /*0236*/ 	.short	(.L_3427 - .L_3426)


	//   ....[0]....
.L_3426:
        /*0238*/ 	.word	0x00000320


	//----- nvinfo : EIATTR_EXIT_INSTR_OFFSETS
	.align		4
.L_3427:
        /*023c*/ 	.byte	0x04, 0x1c
        /*023e*/ 	.short	(.L_3429 - .L_3428)


	//   ....[0]....
.L_3428:
        /*0240*/ 	.word	0x000000d0


	//   ....[1]....
        /*0244*/ 	.word	0x00002760


	//   ....[2]....
        /*0248*/ 	.word	0x00002790


	//   ....[3]....
        /*024c*/ 	.word	0x000029f0


	//----- nvinfo : EIATTR_CRS_STACK_SIZE
	.align		4
.L_3429:
        /*0250*/ 	.byte	0x04, 0x1e
        /*0252*/ 	.short	(.L_3431 - .L_3430)
.L_3430:
        /*0254*/ 	.word	0x00000000


	//----- nvinfo : EIATTR_CBANK_PARAM_SIZE
	.align		4
.L_3431:
        /*0258*/ 	.byte	0x03, 0x19
        /*025a*/ 	.short	0x008c


	//----- nvinfo : EIATTR_PARAM_CBANK
	.align		4
        /*025c*/ 	.byte	0x04, 0x0a
        /*025e*/ 	.short	(.L_3433 - .L_3432)
	.align		4
.L_3432:
        /*0260*/ 	.word	index@(.nv.constant0._ZN4vllm25paged_attention_v2_kernelI13__nv_bfloat16hLi112ELi32ELi128ELNS_18Fp8KVCacheDataTypeE2ELb0ELi512EEEvPfS3_PT_PKS4_PKT0_SA_ifPKiSC_iPKfiiiSE_SE_iiiii)
        /*0264*/ 	.short	0x0380
        /*0266*/ 	.short	0x008c


	//----- nvinfo : EIATTR_SW_WAR
	.align		4
.L_3433:
        /*0268*/ 	.byte	0x04, 0x36
        /*026a*/ 	.short	(.L_3435 - .L_3434)
.L_3434:
        /*026c*/ 	.word	0x00000008
.L_3435:


//--------------------- .nv.info._ZN4vllm25paged_attention_v2_kernelI13__nv_bfloat16hLi96ELi32ELi128ELNS_18Fp8KVCacheDataTypeE2ELb0ELi512EEEvPfS3_PT_PKS4_PKT0_SA_ifPKiSC_iPKfiiiSE_SE_iiiii --------------------------
	.section	.nv.info._ZN4vllm25paged_attention_v2_kernelI13__nv_bfloat16hLi96ELi32ELi128ELNS_18Fp8KVCacheDataTypeE2ELb0ELi512EEEvPfS3_PT_PKS4_PKT0_SA_ifPKiSC_iPKfiiiSE_SE_iiiii,"",@"SHT_CUDA_INFO"
	.sectionflags	@""
	.align	4


	//----- nvinfo : EIATTR_CUDA_API_VERSION
	.align		4
        /*0000*/ 	.byte	0x04, 0x37
        /*0002*/ 	.short	(.L_3437 - .L_3436)
.L_3436:
        /*0004*/ 	.word	0x00000082


	//----- nvinfo : EIATTR_KPARAM_INFO
	.align		4
.L_3437:
        /*0008*/ 	.byte	0x04, 0x17
        /*000a*/ 	.short	(.L_3439 - .L_3438)
.L_3438:
        /*000c*/ 	.word	0x00000000
        /*0010*/ 	.short	0x0015
        /*0012*/ 	.short	0x0088
        /*0014*/ 	.byte	0x00, 0xf0, 0x11, 0x00


	//----- nvinfo : EIATTR_KPARAM_INFO
	.align		4
.L_3439:
        /*0018*/ 	.byte	0x04, 0x17
        /*001a*/ 	.short	(.L_3441 - .L_3440)
.L_3440:
        /*001c*/ 	.word	0x00000000
        /*0020*/ 	.short	0x0014
        /*0022*/ 	.short	0x0084
        /*0024*/ 	.byte	0x00, 0xf0, 0x11, 0x00


	//----- nvinfo : EIATTR_KPARAM_INFO
	.align		4
.L_3441:
        /*0028*/ 	.byte	0x04, 0x17
        /*002a*/ 	.short	(.L_3443 - .L_3442)
.L_3442:
        /*002c*/ 	.word	0x00000000
        /*0030*/ 	.short	0x0013
        /*0032*/ 	.short	0x0080
        /*0034*/ 	.byte	0x00, 0xf0, 0x11, 0x00


	//----- nvinfo : EIATTR_KPARAM_INFO
	.align		4
.L_3443:
        /*0038*/ 	.byte	0x04, 0x17
        /*003a*/ 	.short	(.L_3445 - .L_3444)
.L_3444:
        /*003c*/ 	.word	0x00000000
        /*0040*/ 	.short	0x0012
        /*0042*/ 	.short	0x007c
        /*0044*/ 	.byte	0x00, 0xf0, 0x11, 0x00


	//----- nvinfo : EIATTR_KPARAM_INFO
	.align		4
.L_3445:
        /*0048*/ 	.byte	0x04, 0x17
        /*004a*/ 	.short	(.L_3447 - .L_3446)
.L_3446:
        /*004c*/ 	.word	0x00000000
        /*0050*/ 	.short	0x0011
        /*0052*/ 	.short	0x0078
        /*0054*/ 	.byte	0x00, 0xf0, 0x11, 0x00


	//----- nvinfo : EIATTR_KPARAM_INFO
	.align		4
.L_3447:
        /*0058*/ 	.byte	0x04, 0x17
        /*005a*/ 	.short	(.L_3449 - .L_3448)
.L_3448:
        /*005c*/ 	.word	0x00000000
        /*0060*/ 	.short	0x0010
        /*0062*/ 	.short	0x0070
        /*0064*/ 	.byte	0x00, 0xf5, 0x21, 0x00


	//----- nvinfo : EIATTR_KPARAM_INFO
	.align		4
.L_3449:
        /*0068*/ 	.byte	0x04, 0x17
        /*006a*/ 	.short	(.L_3451 - .L_3450)
.L_3450:
        /*006c*/ 	.word	0x00000000
        /*0070*/ 	.short	0x000f
        /*0072*/ 	.short	0x0068
        /*0074*/ 	.byte	0x00, 0xf5, 0x21, 0x00


	//----- nvinfo : EIATTR_KPARAM_INFO
	.align		4
.L_3451:
        /*0078*/ 	.byte	0x04, 0x17
        /*007a*/ 	.short	(.L_3453 - .L_3452)
.L_3452:
        /*007c*/ 	.word	0x00000000
        /*0080*/ 	.short	0x000e
        /*0082*/ 	.short	0x0060
        /*0084*/ 	.byte	0x00, 0xf0, 0x11, 0x00


	//----- nvinfo : EIATTR_KPARAM_INFO
	.align		4
.L_3453:
        /*0088*/ 	.byte	0x04, 0x17
        /*008a*/ 	.short	(.L_3455 - .L_3454)
.L_3454:
        /*008c*/ 	.word	0x00000000
        /*0090*/ 	.short	0x000d
        /*0092*/ 	.short	0x005c
        /*0094*/ 	.byte	0x00, 0xf0, 0x11, 0x00


	//----- nvinfo : EIATTR_KPARAM_INFO
	.align		4
.L_3455:
        /*0098*/ 	.byte	0x04, 0x17
        /*009a*/ 	.short	(.L_3457 - .L_3456)
.L_3456:
        /*009c*/ 	.word	0x00000000
        /*00a0*/ 	.short	0x000c
        /*00a2*/ 	.short	0x0058
        /*00a4*/ 	.byte	0x00, 0xf0, 0x11, 0x00


	//----- nvinfo : EIATTR_KPARAM_INFO
	.align		4
.L_3457:
        /*00a8*/ 	.byte	0x04, 0x17
        /*00aa*/ 	.short	(.L_3459 - .L_3458)
.L_3458:
        /*00ac*/ 	.word	0x00000000
        /*00b0*/ 	.short	0x000b
        /*00b2*/ 	.short	0x0050
        /*00b4*/ 	.byte	0x00, 0xf5, 0x21, 0x00


	//----- nvinfo : EIATTR_KPARAM_INFO
	.align		4
.L_3459:
        /*00b8*/ 	.byte	0x04, 0x17
        /*00ba*/ 	.short	(.L_3461 - .L_3460)
.L_3460:
        /*00bc*/ 	.word	0x00000000
        /*00c0*/ 	.short	0x000a
        /*00c2*/ 	.short	0x0048
        /*00c4*/ 	.byte	0x00, 0xf0, 0x11, 0x00


	//----- nvinfo : EIATTR_KPARAM_INFO
	.align		4
.L_3461:
        /*00c8*/ 	.byte	0x04, 0x17
        /*00ca*/ 	.short	(.L_3463 - .L_3462)
.L_3462:
        /*00cc*/ 	.word	0x00000000
        /*00d0*/ 	.short	0x0009
        /*00d2*/ 	.short	0x0040
        /*00d4*/ 	.byte	0x00, 0xf5, 0x21, 0x00


	//----- nvinfo : EIATTR_KPARAM_INFO
	.align		4
.L_3463:
        /*00d8*/ 	.byte	0x04, 0x17
        /*00da*/ 	.short	(.L_3465 - .L_3464)
.L_3464:
        /*00dc*/ 	.word	0x00000000
        /*00e0*/ 	.short	0x0008
        /*00e2*/ 	.short	0x0038
        /*00e4*/ 	.byte	0x00, 0xf5, 0x21, 0x00


	//----- nvinfo : EIATTR_KPARAM_INFO
	.align		4
.L_3465:
        /*00e8*/ 	.byte	0x04, 0x17
        /*00ea*/ 	.short	(.L_3467 - .L_3466)
.L_3466:
        /*00ec*/ 	.word	0x00000000
        /*00f0*/ 	.short	0x0007
        /*00f2*/ 	.short	0x0034
        /*00f4*/ 	.byte	0x00, 0xf0, 0x11, 0x00


	//----- nvinfo : EIATTR_KPARAM_INFO
	.align		4
.L_3467:
        /*00f8*/ 	.byte	0x04, 0x17
        /*00fa*/ 	.short	(.L_3469 - .L_3468)
.L_3468:
        /*00fc*/ 	.word	0x00000000
        /*0100*/ 	.short	0x0006
        /*0102*/ 	.short	0x0030
        /*0104*/ 	.byte	0x00, 0xf0, 0x11, 0x00


	//----- nvinfo : EIATTR_KPARAM_INFO
	.align		4
.L_3469:
        /*0108*/ 	.byte	0x04, 0x17
        /*010a*/ 	.short	(.L_3471 - .L_3470)
.L_3470:
        /*010c*/ 	.word	0x00000000
        /*0110*/ 	.short	0x0005
        /*0112*/ 	.short	0x0028
        /*0114*/ 	.byte	0x00, 0xf5, 0x21, 0x00


	//----- nvinfo : EIATTR_KPARAM_INFO
	.align		4
.L_3471:
        /*0118*/ 	.byte	0x04, 0x17
        /*011a*/ 	.short	(.L_3473 - .L_3472)
.L_3472:
        /*011c*/ 	.word	0x00000000
        /*0120*/ 	.short	0x0004
        /*0122*/ 	.short	0x0020
        /*0124*/ 	.byte	0x00, 0xf5, 0x21, 0x00


	//----- nvinfo : EIATTR_KPARAM_INFO
	.align		4
.L_3473:
        /*0128*/ 	.byte	0x04, 0x17
        /*012a*/ 	.short	(.L_3475 - .L_3474)
.L_3474:
        /*012c*/ 	.word	0x00000000
        /*0130*/ 	.short	0x0003
        /*0132*/ 	.short	0x0018
        /*0134*/ 	.byte	0x00, 0xf5, 0x21, 0x00


	//----- nvinfo : EIATTR_KPARAM_INFO
	.align		4
.L_3475:
        /*0138*/ 	.byte	0x04, 0x17
        /*013a*/ 	.short	(.L_3477 - .L_3476)
.L_3476:
        /*013c*/ 	.word	0x00000000
        /*0140*/ 	.short	0x0002
        /*0142*/ 	.short	0x0010
        /*0144*/ 	.byte	0x00, 0xf5, 0x21, 0x00


	//----- nvinfo : EIATTR_KPARAM_INFO
	.align		4
.L_3477:
        /*0148*/ 	.byte	0x04, 0x17
        /*014a*/ 	.short	(.L_3479 - .L_3478)
.L_3478:
        /*014c*/ 	.word	0x00000000
        /*0150*/ 	.short	0x0001
        /*0152*/ 	.short	0x0008
        /*0154*/ 	.byte	0x00, 0xf5, 0x21, 0x00


	//----- nvinfo : EIATTR_KPARAM_INFO
	.align		4
.L_3479:
        /*0158*/ 	.byte	0x04, 0x17
        /*015a*/ 	.short	(.L_3481 - .L_3480)
.L_3480:
        /*015c*/ 	.word	0x00000000
        /*0160*/ 	.short	0x0000
        /*0162*/ 	.short	0x0000
        /*0164*/ 	.byte	0x00, 0xf5, 0x21, 0x00


	//----- nvinfo : EIATTR_SPARSE_MMA_MASK
	.align		4
.L_3481:
        /*0168*/ 	.byte	0x03, 0x50
        /*016a*/ 	.short	0x0000


	//----- nvinfo : EIATTR_MAXREG_COUNT
	.align		4
        /*016c*/ 	.byte	0x03, 0x1b
        /*016e*/ 	.short	0x00ff


	//----- nvinfo : EIATTR_NUM_BARRIERS
	.align		4
        /*0170*/ 	.byte	0x02, 0x4c
        /*0172*/ 	.byte	0x01
	.zero		1


	//----- nvinfo : EIATTR_EXTERNS
	.align		4
        /*0174*/ 	.byte	0x04, 0x0f
        /*0176*/ 	.short	(.L_3483 - .L_3482)


	//   ....[0]....
	.align		4
.L_3482:
        /*0178*/ 	.word	index@(__assertfail)


	//----- nvinfo : EIATTR_MERCURY_ISA_VERSION
	.align		4
.L_3483:
        /*017c*/ 	.byte	0x03, 0x5f
        /*017e*/ 	.short	0x0101


	//----- nvinfo : EIATTR_COOP_GROUP_MASK_REGIDS
	.align		4
        /*0180*/ 	.byte	0x04, 0x29
        /*0182*/ 	.short	(.L_3485 - .L_3484)


	//   ....[0]....
.L_3484:
        /*0184*/ 	.word	0xffffffff


	//   ....[1]....
        /*0188*/ 	.word	0xffffffff


	//   ....[2]....
        /*018c*/ 	.word	0xffffffff


	//   ....[3]....
        /*0190*/ 	.word	0xffffffff


	//   ....[4]....
        /*0194*/ 	.word	0xffffffff


	//   ....[5]....
        /*0198*/ 	.word	0xffffffff


	//   ....[6]....
        /*019c*/ 	.word	0xffffffff


	//   ....[7]....
        /*01a0*/ 	.word	0xffffffff


	//   ....[8]....
        /*01a4*/ 	.word	0xffffffff


	//   ....[9]....
        /*01a8*/ 	.word	0xffffffff


	//   ....[10]....
        /*01ac*/ 	.word	0xffffffff


	//   ....[11]....
        /*01b0*/ 	.word	0xffffffff


	//   ....[12]....
        /*01b4*/ 	.word	0xffffffff


	//   ....[13]....
        /*01b8*/ 	.word	0xffffffff


	//   ....[14]....
        /*01bc*/ 	.word	0xffffffff


	//   ....[15]....
        /*01c0*/ 	.word	0xffffffff


	//   ....[16]....
        /*01c4*/ 	.word	0x0500000f


	//   ....[17]....
        /*01c8*/ 	.word	0x0500000f


	//   ....[18]....
        /*01cc*/ 	.word	0x0500000f


	//   ....[19]....
        /*01d0*/ 	.word	0x0500000f


	//   ....[20]....
        /*01d4*/ 	.word	0x0500000f


	//----- nvinfo : EIATTR_COOP_GROUP_INSTR_OFFSETS
	.align		4
.L_3485:
        /*01d8*/ 	.byte	0x04, 0x28
        /*01da*/ 	.short	(.L_3487 - .L_3486)


	//   ....[0]....
.L_3486:
        /*01dc*/ 	.word	0x000003c0


	//   ....[1]....
        /*01e0*/ 	.word	0x000003e0


	//   ....[2]....
        /*01e4*/ 	.word	0x00000400


	//   ....[3]....
        /*01e8*/ 	.word	0x00000420


	//   ....[4]....
        /*01ec*/ 	.word	0x00000440


	//   ....[5]....
        /*01f0*/ 	.word	0x00000540


	//   ....[6]....
        /*01f4*/ 	.word	0x00000560


	//   ....[7]....
        /*01f8*/ 	.word	0x00000590


	//   ....[8]....
        /*01fc*/ 	.word	0x000013e0


	//   ....[9]....
        /*0200*/ 	.word	0x00001410


	//   ....[10]....
        /*0204*/ 	.word	0x00001430


	//   ....[11]....
        /*0208*/ 	.word	0x00001450


	//   ....[12]....
        /*020c*/ 	.word	0x00001470


	//   ....[13]....
        /*0210*/ 	.word	0x000014c0


	//   ....[14]....
        /*0214*/ 	.word	0x000014e0


	//   ....[15]....
        /*0218*/ 	.word	0x00001500


	//   ....[16]....
        /*021c*/ 	.word	0x00002920


	//   ....[17]....
        /*0220*/ 	.word	0x00002980


	//   ....[18]....
        /*0224*/ 	.word	0x000029e0


	//   ....[19]....
        /*0228*/ 	.word	0x00002a40


	//   ....[20]....
        /*022c*/ 	.word	0x00002aa0


	//----- nvinfo : EIATTR_VRC_CTA_INIT_COUNT
	.align		4
.L_3487:
        /*0230*/ 	.byte	0x02, 0x4a
	.zero		1
	.zero		1


	//----- nvinfo : EIATTR_SYSCALL_OFFSETS
	.align		4
        /*0234*/ 	.byte	0x04, 0x46
        /*0236*/ 	.short	(.L_3489 - .L_3488)


	//   ....[0]....
.L_3488:
        /*0238*/ 	.word	0x00000320


	//----- nvinfo : EIATTR_EXIT_INSTR_OFFSETS
	.align		4
.L_3489:
        /*023c*/ 	.byte	0x04, 0x1c
        /*023e*/ 	.short	(.L_3491 - .L_3490)


	//   ....[0]....
.L_3490:
        /*0240*/ 	.word	0x000000d0


	//   ....[1]....
        /*0244*/ 	.word	0x00002680


	//   ....[2]....
        /*0248*/ 	.word	0x000026b0


	//   ....[3]....
        /*024c*/ 	.word	0x000028d0


	//----- nvinfo : EIATTR_CRS_STACK_SIZE
	.align		4
.L_3491:
        /*0250*/ 	.byte	0x04, 0x1e
        /*0252*/ 	.short	(.L_3493 - .L_3492)
.L_3492:
        /*0254*/ 	.word	0x00000000


	//----- nvinfo : EIATTR_CBANK_PARAM_SIZE
	.align		4
.L_3493:
        /*0258*/ 	.byte	0x03, 0x19
        /*025a*/ 	.short	0x008c


	//----- nvinfo : EIATTR_PARAM_CBANK
	.align		4
        /*025c*/ 	.byte	0x04, 0x0a
        /*025e*/ 	.short	(.L_3495 - .L_3494)
	.align		4
.L_3494:
        /*0260*/ 	.word	index@(.nv.constant0._ZN4vllm25paged_attention_v2_kernelI13__nv_bfloat16hLi96ELi32ELi128ELNS_18Fp8KVCacheDataTypeE2ELb0ELi512EEEvPfS3_PT_PKS4_PKT0_SA_ifPKiSC_iPKfiiiSE_SE_iiiii)
        /*0264*/ 	.short	0x0380
        /*0266*/ 	.short	0x008c


	//----- nvinfo : EIATTR_SW_WAR
	.align		4
.L_3495:
        /*0268*/ 	.byte	0x04, 0x36
        /*026a*/ 	.short	(.L_3497 - .L_3496)
.L_3496:
        /*026c*/ 	.word	0x00000008
.L_3497:


//--------------------- .nv.info._ZN4vllm25paged_attention_v2_kernelI13__nv_bfloat16hLi80ELi32ELi128ELNS_18Fp8KVCacheDataTypeE2ELb0ELi512EEEvPfS3_PT_PKS4_PKT0_SA_ifPKiSC_iPKfiiiSE_SE_iiiii --------------------------
	.section	.nv.info._ZN4vllm25paged_attention_v2_kernelI13__nv_bfloat16hLi80ELi32ELi128ELNS_18Fp8KVCacheDataTypeE2ELb0ELi512EEEvPfS3_PT_PKS4_PKT0_SA_ifPKiSC_iPKfiiiSE_SE_iiiii,"",@"SHT_CUDA_INFO"
	.sectionflags	@""
	.align	4


	//----- nvinfo : EIATTR_CUDA_API_VERSION
	.align		4
        /*0000*/ 	.byte	0x04, 0x37
        /*0002*/ 	.short	(.L_3499 - .L_3498)
.L_3498:
        /*0004*/ 	.word	0x00000082


	//----- nvinfo : EIATTR_KPARAM_INFO
	.align		4
.L_3499:
        /*0008*/ 	.byte	0x04, 0x17
        /*000a*/ 	.short	(.L_3501 - .L_3500)
.L_3500:
        /*000c*/ 	.word	0x00000000
        /*0010*/ 	.short	0x0015
        /*0012*/ 	.short	0x0088
        /*0014*/ 	.byte	0x00, 0xf0, 0x11, 0x00


	//----- nvinfo : EIATTR_KPARAM_INFO
	.align		4
.L_3501:
        /*0018*/ 	.byte	0x04, 0x17
        /*001a*/ 	.short	(.L_3503 - .L_3502)
.L_3502:
        /*001c*/ 	.word	0x00000000
        /*0020*/ 	.short	0x0014
        /*0022*/ 	.short	0x0084
        /*0024*/ 	.byte	0x00, 0xf0, 0x11, 0x00


	//----- nvinfo : EIATTR_KPARAM_INFO
	.align		4
.L_3503:
        /*0028*/ 	.byte	0x04, 0x17
        /*002a*/ 	.short	(.L_3505 - .L_3504)
.L_3504:
        /*002c*/ 	.word	0x00000000
        /*0030*/ 	.short	0x0013
        /*0032*/ 	.short	0x0080
        /*0034*/ 	.byte	0x00, 0xf0, 0x11, 0x00


	//----- nvinfo : EIATTR_KPARAM_INFO
	.align		4
.L_3505:
        /*0038*/ 	.byte	0x04, 0x17
        /*003a*/ 	.short	(.L_3507 - .L_3506)
.L_3506:
        /*003c*/ 	.word	0x00000000
        /*0040*/ 	.short	0x0012
        /*0042*/ 	.short	0x007c
        /*0044*/ 	.byte	0x00, 0xf0, 0x11, 0x00


	//----- nvinfo : EIATTR_KPARAM_INFO
	.align		4
.L_3507:
        /*0048*/ 	.byte	0x04, 0x17
        /*004a*/ 	.short	(.L_3509 - .L_3508)
.L_3508:
        /*004c*/ 	.word	0x00000000
        /*0050*/ 	.short	0x0011
        /*0052*/ 	.short	0x0078
        /*0054*/ 	.byte	0x00, 0xf0, 0x11, 0x00


	//----- nvinfo : EIATTR_KPARAM_INFO
	.align		4
.L_3509:
        /*0058*/ 	.byte	0x04, 0x17
        /*005a*/ 	.short	(.L_3511 - .L_3510)
.L_3510:
        /*005c*/ 	.word	0x00000000
        /*0060*/ 	.short	0x0010
        /*0062*/ 	.short	0x0070
        /*0064*/ 	.byte	0x00, 0xf5, 0x21, 0x00


	//----- nvinfo : EIATTR_KPARAM_INFO
	.align		4
.L_3511:
        /*0068*/ 	.byte	0x04, 0x17
        /*006a*/ 	.short	(.L_3513 - .L_3512)
.L_3512:
        /*006c*/ 	.word	0x00000000
        /*0070*/ 	.short	0x000f
        /*0072*/ 	.short	0x0068
        /*0074*/ 	.byte	0x00, 0xf5, 0x21, 0x00


	//----- nvinfo : EIATTR_KPARAM_INFO
	.align		4
.L_3513:
        /*0078*/ 	.byte	0x04, 0x17
        /*007a*/ 	.short	(.L_3515 - .L_3514)
.L_3514:
        /*007c*/ 	.word	0x00000000
        /*0080*/ 	.short	0x000e
        /*0082*/ 	.short	0x0060
        /*0084*/ 	.byte	0x00, 0xf0, 0x11, 0x00


	//----- nvinfo : EIATTR_KPARAM_INFO
	.align		4
.L_3515:
        /*0088*/ 	.byte	0x04, 0x17
        /*008a*/ 	.short	(.L_3517 - .L_3516)
.L_3516:
        /*008c*/ 	.word	0x00000000
        /*0090*/ 	.short	0x000d
        /*0092*/ 	.short	0x005c
        /*0094*/ 	.byte	0x00, 0xf0, 0x11, 0x00


	//----- nvinfo : EIATTR_KPARAM_INFO
	.align		4
.L_3517:
        /*0098*/ 	.byte	0x04, 0x17
        /*009a*/ 	.short	(.L_3519 - .L_3518)
.L_3518:
        /*009c*/ 	.word	0x00000000
        /*00a0*/ 	.short	0x000c
        /*00a2*/ 	.short	0x0058
        /*00a4*/ 	.byte	0x00, 0xf0, 0x11, 0x00


	//----- nvinfo : EIATTR_KPARAM_INFO
	.align		4
.L_3519:
        /*00a8*/ 	.byte	0x04, 0x17
        /*00aa*/ 	.short	(.L_3521 - .L_3520)
.L_3520:
        /*00ac*/ 	.word	0x00000000
        /*00b0*/ 	.short	0x000b
        /*00b2*/ 	.short	0x0050
        /*00b4*/ 	.byte	0x00, 0xf5, 0x21, 0x00


	//----- nvinfo : EIATTR_KPARAM_INFO
	.align		4
.L_3521:
        /*00b8*/ 	.byte	0x04, 0x17
        /*00ba*/ 	.short	(.L_3523 - .L_3522)
.L_3522:
        /*00bc*/ 	.word	0x00000000
        /*00c0*/ 	.short	0x000a
        /*00c2*/ 	.short	0x0048
        /*00c4*/ 	.byte	0x00, 0xf0, 0x11, 0x00


	//----- nvinfo : EIATTR_KPARAM_INFO
	.align		4
.L_3523:
        /*00c8*/ 	.byte	0x04, 0x17
        /*00ca*/ 	.short	(.L_3525 - .L_3524)
.L_3524:
        /*00cc*/ 	.word	0x00000000
        /*00d0*/ 	.short	0x0009
        /*00d2*/ 	.short	0x0040
        /*00d4*/ 	.byte	0x00, 0xf5, 0x21, 0x00


	//----- nvinfo : EIATTR_KPARAM_INFO
	.align		4
.L_3525:
        /*00d8*/ 	.byte	0x04, 0x17
        /*00da*/ 	.short	(.L_3527 - .L_3526)
.L_3526:
        /*00dc*/ 	.word	0x00000000
        /*00e0*/ 	.short	0x0008
        /*00e2*/ 	.short	0x0038
        /*00e4*/ 	.byte	0x00, 0xf5, 0x21, 0x00


	//----- nvinfo : EIATTR_KPARAM_INFO
	.align		4
.L_3527:
        /*00e8*/ 	.byte	0x04, 0x17
        /*00ea*/ 	.short	(.L_3529 - .L_3528)
.L_3528:
        /*00ec*/ 	.word	0x00000000
        /*00f0*/ 	.short	0x0007
        /*00f2*/ 	.short	0x0034
        /*00f4*/ 	.byte	0x00, 0xf0, 0x11, 0x00


	//----- nvinfo : EIATTR_KPARAM_INFO
	.align		4
.L_3529:
        /*00f8*/ 	.byte	0x04, 0x17
        /*00fa*/ 	.short	(.L_3531 - .L_3530)
.L_3530:
        /*00fc*/ 	.word	0x00000000
        /*0100*/ 	.short	0x0006
        /*0102*/ 	.short	0x0030
        /*0104*/ 	.byte	0x00, 0xf0, 0x11, 0x00


	//----- nvinfo : EIATTR_KPARAM_INFO
	.align		4
.L_3531:
        /*0108*/ 	.byte	0x04, 0x17
        /*010a*/ 	.short	(.L_3533 - .L_3532)
.L_3532:
        /*010c*/ 	.word	0x00000000
        /*0110*/ 	.short	0x0005
        /*0112*/ 	.short	0x0028
        /*0114*/ 	.byte	0x00, 0xf5, 0x21, 0x00


	//----- nvinfo : EIATTR_KPARAM_INFO
	.align		4
.L_3533:
        /*0118*/ 	.byte	0x04, 0x17
        /*011a*/ 	.short	(.L_3535 - .L_3534)
.L_3534:
        /*011c*/ 	.word	0x00000000
        /*0120*/ 	.short	0x0004
        /*0122*/ 	.short	0x0020
        /*0124*/ 	.byte	0x00, 0xf5, 0x21, 0x00


	//----- nvinfo : EIATTR_KPARAM_INFO
	.align		4
.L_3535:
        /*0128*/ 	.byte	0x04, 0x17
        /*012a*/ 	.short	(.L_3537 - .L_3536)
.L_3536:
        /*012c*/ 	.word	0x00000000
        /*0130*/ 	.short	0x0003
        /*0132*/ 	.short	0x0018
        /*0134*/ 	.byte	0x00, 0xf5, 0x21, 0x00


	//----- nvinfo : EIATTR_KPARAM_INFO
	.align		4
.L_3537:
        /*0138*/ 	.byte	0x04, 0x17
        /*013a*/ 	.short	(.L_3539 - .L_3538)
.L_3538:
        /*013c*/ 	.word	0x00000000
        /*0140*/ 	.short	0x0002
        /*0142*/ 	.short	0x0010
        /*0144*/ 	.byte	0x00, 0xf5, 0x21, 0x00


	//----- nvinfo : EIATTR_KPARAM_INFO
	.align		4
.L_3539:
        /*0148*/ 	.byte	0x04, 0x17
        /*014a*/ 	.short	(.L_3541 - .L_3540)
.L_3540:
        /*014c*/ 	.word	0x00000000
        /*0150*/ 	.short	0x0001
        /*0152*/ 	.short	0x0008
        /*0154*/ 	.byte	0x00, 0xf5, 0x21, 0x00


	//----- nvinfo : EIATTR_KPARAM_INFO
	.align		4
.L_3541:
        /*0158*/ 	.byte	0x04, 0x17
        /*015a*/ 	.short	(.L_3543 - .L_3542)
.L_3542:
        /*015c*/ 	.word	0x00000000
        /*0160*/ 	.short	0x0000
        /*0162*/ 	.short	0x0000
        /*0164*/ 	.byte	0x00, 0xf5, 0x21, 0x00


	//----- nvinfo : EIATTR_SPARSE_MMA_MASK
	.align		4
.L_3543:
        /*0168*/ 	.byte	0x03, 0x50
        /*016a*/ 	.short	0x0000


	//----- nvinfo : EIATTR_MAXREG_COUNT
	.align		4
        /*016c*/ 	.byte	0x03, 0x1b
        /*016e*/ 	.short	0x00ff


	//----- nvinfo : EIATTR_NUM_BARRIERS
	.align		4
        /*0170*/ 	.byte	0x02, 0x4c
        /*0172*/ 	.byte	0x01
	.zero		1


	//----- nvinfo : EIATTR_EXTERNS
	.align		4
        /*0174*/ 	.byte	0x04, 0x0f
        /*0176*/ 	.short	(.L_3545 - .L_3544)


	//   ....[0]....
	.align		4
.L_3544:
        /*0178*/ 	.word	index@(__assertfail)


	//----- nvinfo : EIATTR_MERCURY_ISA_VERSION
	.align		4
.L_3545:
        /*017c*/ 	.byte	0x03, 0x5f
        /*017e*/ 	.short	0x0101


	//----- nvinfo : EIATTR_COOP_GROUP_MASK_REGIDS
	.align		4
        /*0180*/ 	.byte	0x04, 0x29
        /*0182*/ 	.short	(.L_3547 - .L_3546)


	//   ....[0]....
.L_3546:
        /*0184*/ 	.word	0xffffffff


	//   ....[1]....
        /*0188*/ 	.word	0xffffffff


	//   ....[2]....
        /*018c*/ 	.word	0xffffffff


	//   ....[3]....
        /*0190*/ 	.word	0xffffffff


	//   ....[4]....
        /*0194*/ 	.word	0xffffffff


	//   ....[5]....
        /*0198*/ 	.word	0xffffffff


	//   ....[6]....
        /*019c*/ 	.word	0xffffffff


	//   ....[7]....
        /*01a0*/ 	.word	0xffffffff


	//   ....[8]....
        /*01a4*/ 	.word	0xffffffff


	//   ....[9]....
        /*01a8*/ 	.word	0xffffffff


	//   ....[10]....
        /*01ac*/ 	.word	0xffffffff


	//   ....[11]....
        /*01b0*/ 	.word	0xffffffff


	//   ....[12]....
        /*01b4*/ 	.word	0xffffffff


	//   ....[13]....
        /*01b8*/ 	.word	0xffffffff


	//   ....[14]....
        /*01bc*/ 	.word	0xffffffff


	//   ....[15]....
        /*01c0*/ 	.word	0xffffffff


	//   ....[16]....
        /*01c4*/ 	.word	0x0500000f


	//   ....[17]....
        /*01c8*/ 	.word	0x0500000f


	//   ....[18]....
        /*01cc*/ 	.word	0x0500000f


	//   ....[19]....
        /*01d0*/ 	.word	0x0500000f


	//   ....[20]....
        /*01d4*/ 	.word	0x0500000f


	//----- nvinfo : EIATTR_COOP_GROUP_INSTR_OFFSETS
	.align		4
.L_3547:
        /*01d8*/ 	.byte	0x04, 0x28
        /*01da*/ 	.short	(.L_3549 - .L_3548)


	//   ....[0]....
.L_3548:
        /*01dc*/ 	.word	0x000003c0


	//   ....[1]....
        /*01e0*/ 	.word	0x000003e0


	//   ....[2]....
        /*01e4*/ 	.word	0x00000400


	//   ....[3]....
        /*01e8*/ 	.word	0x00000420


	//   ....[4]....
        /*01ec*/ 	.word	0x00000440


	//   ....[5]....
        /*01f0*/ 	.word	0x00000540


	//   ....[6]....
        /*01f4*/ 	.word	0x00000560


	//   ....[7]....
        /*01f8*/ 	.word	0x00000590


	//   ....[8]....
        /*01fc*/ 	.word	0x000013e0


	//   ....[9]....
        /*0200*/ 	.word	0x00001410


	//   ....[10]....
        /*0204*/ 	.word	0x00001430


	//   ....[11]....
        /*0208*/ 	.word	0x00001450


	//   ....[12]....
        /*020c*/ 	.word	0x00001470


	//   ....[13]....
        /*0210*/ 	.word	0x000014c0


	//   ....[14]....
        /*0214*/ 	.word	0x000014e0


	//   ....[15]....
        /*0218*/ 	.word	0x00001500


	//   ....[16]....
        /*021c*/ 	.word	0x00002800


	//   ....[17]....
        /*0220*/ 	.word	0x00002860


	//   ....[18]....
        /*0224*/ 	.word	0x000028c0


	//   ....[19]....
        /*0228*/ 	.word	0x00002920


	//   ....[20]....
        /*022c*/ 	.word	0x00002980


	//----- nvinfo : EIATTR_VRC_CTA_INIT_COUNT
	.align		4
.L_3549:
        /*0230*/ 	.byte	0x02, 0x4a
	.zero		1
	.zero		1


	//----- nvinfo : EIATTR_SYSCALL_OFFSETS
	.align		4
        /*0234*/ 	.byte	0x04, 0x46
        /*0236*/ 	.short	(.L_3551 - .L_3550)


	//   ....[0]....
.L_3550:
        /*0238*/ 	.word	0x00000320


	//----- nvinfo : EIATTR_EXIT_INSTR_OFFSETS
	.align		4
.L_3551:
        /*023c*/ 	.byte	0x04, 0x1c
        /*023e*/ 	.short	(.L_3553 - .L_3552)


	//   ....[0]....
.L_3552:
        /*0240*/ 	.word	0x000000d0


	//   ....[1]....
        /*0244*/ 	.word	0x000025a0


	//   ....[2]....
        /*0248*/ 	.word	0x000025d0


	//   ....[3]....
        /*024c*/ 	.word	0x000027b0


	//----- nvinfo : EIATTR_CRS_STACK_SIZE
	.align		4
.L_3553:
        /*0250*/ 	.byte	0x04, 0x1e
        /*0252*/ 	.short	(.L_3555 - .L_3554)
.L_3554:
        /*0254*/ 	.word	0x00000000


	//----- nvinfo : EIATTR_CBANK_PARAM_SIZE
	.align		4
.L_3555:
        /*0258*/ 	.byte	0x03, 0x19
        /*025a*/ 	.short	0x008c


	//----- nvinfo : EIATTR_PARAM_CBANK
	.align		4
        /*025c*/ 	.byte	0x04, 0x0a
        /*025e*/ 	.short	(.L_3557 - .L_3556)
	.align		4
.L_3556:
        /*0260*/ 	.word	index@(.nv.constant0._ZN4vllm25paged_attention_v2_kernelI13__nv_bfloat16hLi80ELi32ELi128ELNS_18Fp8KVCacheDataTypeE2ELb0ELi512EEEvPfS3_PT_PKS4_PKT0_SA_ifPKiSC_iPKfiiiSE_SE_iiiii)
        /*0264*/ 	.short	0x0380
        /*0266*/ 	.short	0x008c


	//----- nvinfo : EIATTR_SW_WAR
	.align		4
.L_3557:
        /*0268*/ 	.byte	0x04, 0x36
        /*026a*/ 	.short	(.L_3559 - .L_3558)
.L_3558:
        /*026c*/ 	.word	0x00000008
.L_3559:


//--------------------- .nv.info._ZN4vllm25paged_attention_v2_kernelI13__nv_bfloat16hLi64ELi32ELi128ELNS_18Fp8KVCacheDataTypeE2ELb0ELi512EEEvPfS3_PT_PKS4_PKT0_SA_ifPKiSC_iPKfiiiSE_SE_iiiii --------------------------
	.section	.nv.info._ZN4vllm25paged_attention_v2_kernelI13__nv_bfloat16hLi64ELi32ELi128ELNS_18Fp8KVCacheDataTypeE2ELb0ELi512EEEvPfS3_PT_PKS4_PKT0_SA_ifPKiSC_iPKfiiiSE_SE_iiiii,"",@"SHT_CUDA_INFO"
	.sectionflags	@""
	.align	4


	//----- nvinfo : EIATTR_CUDA_API_VERSION
	.align		4
        /*0000*/ 	.byte	0x04, 0x37
        /*0002*/ 	.short	(.L_3561 - .L_3560)
.L_3560:
        /*0004*/ 	.word	0x00000082


	//----- nvinfo : EIATTR_KPARAM_INFO
	.align		4
.L_3561:
        /*0008*/ 	.byte	0x04, 0x17
        /*000a*/ 	.short	(.L_3563 - .L_3562)
.L_3562:
        /*000c*/ 	.word	0x00000000
        /*0010*/ 	.short	0x0015
        /*0012*/ 	.short	0x0088
        /*0014*/ 	.byte	0x00, 0xf0, 0x11, 0x00


	//----- nvinfo : EIATTR_KPARAM_INFO
	.align		4
.L_3563:
        /*0018*/ 	.byte	0x04, 0x17
        /*001a*/ 	.short	(.L_3565 - .L_3564)
.L_3564:
        /*001c*/ 	.word	0x00000000
        /*0020*/ 	.short	0x0014
        /*0022*/ 	.short	0x0084
        /*0024*/ 	.byte	0x00, 0xf0, 0x11, 0x00


	//----- nvinfo : EIATTR_KPARAM_INFO
	.align		4
.L_3565:
        /*0028*/ 	.byte	0x04, 0x17
        /*002a*/ 	.short	(.L_3567 - .L_3566)
.L_3566:
        /*002c*/ 	.word	0x00000000
        /*0030*/ 	.short	0x0013
        /*0032*/ 	.short	0x0080
        /*0034*/ 	.byte	0x00, 0xf0, 0x11, 0x00


	//----- nvinfo : EIATTR_KPARAM_INFO
	.align		4
.L_3567:
        /*0038*/ 	.byte	0x04, 0x17
        /*003a*/ 	.short	(.L_3569 - .L_3568)
.L_3568:
        /*003c*/ 	.word	0x00000000
        /*0040*/ 	.short	0x0012
        /*0042*/ 	.short	0x007c
        /*0044*/ 	.byte	0x00, 0xf0, 0x11, 0x00


	//----- nvinfo : EIATTR_KPARAM_INFO
	.align		4
.L_3569:
        /*0048*/ 	.byte	0x04, 0x17
        /*004a*/ 	.short	(.L_3571 - .L_3570)
.L_3570:
        /*004c*/ 	.word	0x00000000
        /*0050*/ 	.short	0x0011
        /*0052*/ 	.short	0x0078
        /*0054*/ 	.byte	0x00, 0xf0, 0x11, 0x00


	//----- nvinfo : EIATTR_KPARAM_INFO
	.align		4
.L_3571:
        /*0058*/ 	.byte	0x04, 0x17
        /*005a*/ 	.short	(.L_3573 - .L_3572)
.L_3572:
        /*005c*/ 	.word	0x00000000
        /*0060*/ 	.short	0x0010
        /*0062*/ 	.short	0x0070
        /*0064*/ 	.byte	0x00, 0xf5, 0x21, 0x00


	//----- nvinfo : EIATTR_KPARAM_INFO
	.align		4
.L_3573:
        /*0068*/ 	.byte	0x04, 0x17
        /*006a*/ 	.short	(.L_3575 - .L_3574)
.L_3574:
        /*006c*/ 	.word	0x00000000
        /*0070*/ 	.short	0x000f
        /*0072*/ 	.short	0x0068
        /*0074*/ 	.byte	0x00, 0xf5, 0x21, 0x00


	//----- nvinfo : EIATTR_KPARAM_INFO
	.align		4
.L_3575:
        /*0078*/ 	.byte	0x04, 0x17
        /*007a*/ 	.short	(.L_3577 - .L_3576)
.L_3576:
        /*007c*/ 	.word	0x00000000
        /*0080*/ 	.short	0x000e
        /*0082*/ 	.short	0x0060
        /*0084*/ 	.byte	0x00, 0xf0, 0x11, 0x00


	//----- nvinfo : EIATTR_KPARAM_INFO
	.align		4
.L_3577:
        /*0088*/ 	.byte	0x04, 0x17
        /*008a*/ 	.short	(.L_3579 - .L_3578)
.L_3578:
        /*008c*/ 	.word	0x00000000
        /*0090*/ 	.short	0x000d
        /*0092*/ 	.short	0x005c
        /*0094*/ 	.byte	0x00, 0xf0, 0x11, 0x00


	//----- nvinfo : EIATTR_KPARAM_INFO
	.align		4
.L_3579:
        /*0098*/ 	.byte	0x04, 0x17
        /*009a*/ 	.short	(.L_3581 - .L_3580)
.L_3580:
        /*009c*/ 	.word	0x00000000
        /*00a0*/ 	.short	0x000c
        /*00a2*/ 	.short	0x0058
        /*00a4*/ 	.byte	0x00, 0xf0, 0x11, 0x00


	//----- nvinfo : EIATTR_KPARAM_INFO
	.align		4
.L_3581:
        /*00a8*/ 	.byte	0x04, 0x17
        /*00aa*/ 	.short	(.L_3583 - .L_3582)
.L_3582:
        /*00ac*/ 	.word	0x00000000
        /*00b0*/ 	.short	0x000b
        /*00b2*/ 	.short	0x0050
        /*00b4*/ 	.byte	0x00, 0xf5, 0x21, 0x00


	//----- nvinfo : EIATTR_KPARAM_INFO
	.align		4
.L_3583:
        /*00b8*/ 	.byte	0x04, 0x17
        /*00ba*/ 	.short	(.L_3585 - .L_3584)
.L_3584:
        /*00bc*/ 	.word	0x00000000
        /*00c0*/ 	.short	0x000a
        /*00c2*/ 	.short	0x0048
        /*00c4*/ 	.byte	0x00, 0xf0, 0x11, 0x00


	//----- nvinfo : EIATTR_KPARAM_INFO
	.align		4
.L_3585:
        /*00c8*/ 	.byte	0x04, 0x17
        /*00ca*/ 	.short	(.L_3587 - .L_3586)
.L_3586:
        /*00cc*/ 	.word	0x00000000
        /*00d0*/ 	.short	0x0009
        /*00d2*/ 	.short	0x0040
        /*00d4*/ 	.byte	0x00, 0xf5, 0x21, 0x00


	//----- nvinfo : EIATTR_KPARAM_INFO
	.align		4
.L_3587:
        /*00d8*/ 	.byte	0x04, 0x17
        /*00da*/ 	.short	(.L_3589 - .L_3588)
.L_3588:
        /*00dc*/ 	.word	0x00000000
        /*00e0*/ 	.short	0x0008
        /*00e2*/ 	.short	0x0038
        /*00e4*/ 	.byte	0x00, 0xf5, 0x21, 0x00


	//----- nvinfo : EIATTR_KPARAM_INFO
	.align		4
.L_3589:
        /*00e8*/ 	.byte	0x04, 0x17
        /*00ea*/ 	.short	(.L_3591 - .L_3590)
.L_3590:
        /*00ec*/ 	.word	0x00000000
        /*00f0*/ 	.short	0x0007
        /*00f2*/ 	.short	0x0034
        /*00f4*/ 	.byte	0x00, 0xf0, 0x11, 0x00


	//----- nvinfo : EIATTR_KPARAM_INFO
	.align		4
.L_3591:
        /*00f8*/ 	.byte	0x04, 0x17
        /*00fa*/ 	.short	(.L_3593 - .L_3592)
.L_3592:
        /*00fc*/ 	.word	0x00000000
        /*0100*/ 	.short	0x0006
        /*0102*/ 	.short	0x0030
        /*0104*/ 	.byte	0x00, 0xf0, 0x11, 0x00


	//----- nvinfo : EIATTR_KPARAM_INFO
	.align		4
.L_3593:
        /*0108*/ 	.byte	0x04, 0x17
        /*010a*/ 	.short	(.L_3595 - .L_3594)
.L_3594:
        /*010c*/ 	.word	0x00000000
        /*0110*/ 	.short	0x0005
        /*0112*/ 	.short	0x0028
        /*0114*/ 	.byte	0x00, 0xf5, 0x21, 0x00


	//----- nvinfo : EIATTR_KPARAM_INFO
	.align		4
.L_3595:
        /*0118*/ 	.byte	0x04, 0x17
        /*011a*/ 	.short	(.L_3597 - .L_3596)
.L_3596:
        /*011c*/ 	.word	0x00000000
        /*0120*/ 	.short	0x0004
        /*0122*/ 	.short	0x0020
        /*0124*/ 	.byte	0x00, 0xf5, 0x21, 0x00


	//----- nvinfo : EIATTR_KPARAM_INFO
	.align		4
.L_3597:
        /*0128*/ 	.byte	0x04, 0x17
        /*012a*/ 	.short	(.L_3599 - .L_3598)
.L_3598:
        /*012c*/ 	.word	0x00000000
        /*0130*/ 	.short	0x0003
        /*0132*/ 	.short	0x0018
        /*0134*/ 	.byte	0x00, 0xf5, 0x21, 0x00


	//----- nvinfo : EIATTR_KPARAM_INFO
	.align		4
.L_3599:
        /*0138*/ 	.byte	0x04, 0x17
        /*013a*/ 	.short	(.L_3601 - .L_3600)
.L_3600:
        /*013c*/ 	.word	0x00000000
        /*0140*/ 	.short	0x0002
        /*0142*/ 	.short	0x0010
        /*0144*/ 	.byte	0x00, 0xf5, 0x21, 0x00


	//----- nvinfo : EIATTR_KPARAM_INFO
	.align		4
.L_3601:
        /*0148*/ 	.byte	0x04, 0x17
        /*014a*/ 	.short	(.L_3603 - .L_3602)
.L_3602:
        /*014c*/ 	.word	0x00000000
        /*0150*/ 	.short	0x0001
        /*0152*/ 	.short	0x0008
        /*0154*/ 	.byte	0x00, 0xf5, 0x21, 0x00


	//----- nvinfo : EIATTR_KPARAM_INFO
	.align		4
.L_3603:
        /*0158*/ 	.byte	0x04, 0x17
        /*015a*/ 	.short	(.L_3605 - .L_3604)
.L_3604:
        /*015c*/ 	.word	0x00000000
        /*0160*/ 	.short	0x0000
        /*0162*/ 	.short	0x0000
        /*0164*/ 	.byte	0x00, 0xf5, 0x21, 0x00


	//----- nvinfo : EIATTR_SPARSE_MMA_MASK
	.align		4
.L_3605:
        /*0168*/ 	.byte	0x03, 0x50
        /*016a*/ 	.short	0x0000


	//----- nvinfo : EIATTR_MAXREG_COUNT
	.align		4
        /*016c*/ 	.byte	0x03, 0x1b
        /*016e*/ 	.short	0x00ff


	//----- nvinfo : EIATTR_NUM_BARRIERS
	.align		4
        /*0170*/ 	.byte	0x02, 0x4c
        /*0172*/ 	.byte	0x01
	.zero		1


	//----- nvinfo : EIATTR_EXTERNS
	.align		4
        /*0174*/ 	.byte	0x04, 0x0f
        /*0176*/ 	.short	(.L_3607 - .L_3606)


	//   ....[0]....
	.align		4
.L_3606:
        /*0178*/ 	.word	index@(__assertfail)


	//----- nvinfo : EIATTR_MERCURY_ISA_VERSION
	.align		4
.L_3607:
        /*017c*/ 	.byte	0x03, 0x5f
        /*017e*/ 	.short	0x0101


	//----- nvinfo : EIATTR_COOP_GROUP_MASK_REGIDS
	.align		4
        /*0180*/ 	.byte	0x04, 0x29
        /*0182*/ 	.short	(.L_3609 - .L_3608)


	//   ....[0]....
.L_3608:
        /*0184*/ 	.word	0xffffffff


	//   ....[1]....
        /*0188*/ 	.word	0xffffffff


	//   ....[2]....
        /*018c*/ 	.word	0xffffffff


	//   ....[3]....
        /*0190*/ 	.word	0xffffffff


	//   ....[4]....
        /*0194*/ 	.word	0xffffffff


	//   ....[5]....
        /*0198*/ 	.word	0xffffffff


	//   ....[6]....
        /*019c*/ 	.word	0xffffffff


	//   ....[7]....
        /*01a0*/ 	.word	0xffffffff


	//   ....[8]....
        /*01a4*/ 	.word	0xffffffff


	//   ....[9]....
        /*01a8*/ 	.word	0xffffffff


	//   ....[10]....
        /*01ac*/ 	.word	0xffffffff


	//   ....[11]....
        /*01b0*/ 	.word	0xffffffff


	//   ....[12]....
        /*01b4*/ 	.word	0xffffffff


	//   ....[13]....
        /*01b8*/ 	.word	0xffffffff


	//   ....[14]....
        /*01bc*/ 	.word	0xffffffff


	//   ....[15]....
        /*01c0*/ 	.word	0xffffffff


	//   ....[16]....
        /*01c4*/ 	.word	0x0500000f


	//   ....[17]....
        /*01c8*/ 	.word	0x0500000f


	//   ....[18]....
        /*01cc*/ 	.word	0x0500000f


	//   ....[19]....
        /*01d0*/ 	.word	0x0500000f


	//   ....[20]....
        /*01d4*/ 	.word	0x0500000f


	//----- nvinfo : EIATTR_COOP_GROUP_INSTR_OFFSETS
	.align		4
.L_3609:
        /*01d8*/ 	.byte	0x04, 0x28
        /*01da*/ 	.short	(.L_3611 - .L_3610)


	//   ....[0]....
.L_3610:
        /*01dc*/ 	.word	0x000003c0


	//   ....[1]....
        /*01e0*/ 	.word	0x000003e0


	//   ....[2]....
        /*01e4*/ 	.word	0x00000400


	//   ....[3]....
        /*01e8*/ 	.word	0x00000420


	//   ....[4]....
        /*01ec*/ 	.word	0x00000440


	//   ....[5]....
        /*01f0*/ 	.word	0x00000540


	//   ....[6]....
        /*01f4*/ 	.word	0x00000560


	//   ....[7]....
        /*01f8*/ 	.word	0x00000590


	//   ....[8]....
        /*01fc*/ 	.word	0x000013e0


	//   ....[9]....
        /*0200*/ 	.word	0x00001410


	//   ....[10]....
        /*0204*/ 	.word	0x00001430


	//   ....[11]....
        /*0208*/ 	.word	0x00001450


	//   ....[12]....
        /*020c*/ 	.word	0x00001470


	//   ....[13]....
        /*0210*/ 	.word	0x000014c0


	//   ....[14]....
        /*0214*/ 	.word	0x000014e0


	//   ....[15]....
        /*0218*/ 	.word	0x00001500


	//   ....[16]....
        /*021c*/ 	.word	0x00002700


	//   ....[17]....
        /*0220*/ 	.word	0x00002760


	//   ....[18]....
        /*0224*/ 	.word	0x000027c0


	//   ....[19]....
        /*0228*/ 	.word	0x00002820


	//   ....[20]....
        /*022c*/ 	.word	0x00002880


	//----- nvinfo : EIATTR_VRC_CTA_INIT_COUNT
	.align		4
.L_3611:
        /*0230*/ 	.byte	0x02, 0x4a
	.zero		1
	.zero		1


	//----- nvinfo : EIATTR_SYSCALL_OFFSETS
	.align		4
        /*0234*/ 	.byte	0x04, 0x46
        /*0236*/ 	.short	(.L_3613 - .L_3612)


	//   ....[0]....
.L_3612:
        /*0238*/ 	.word	0x00000320


	//----- nvinfo : EIATTR_EXIT_INSTR_OFFSETS
	.align		4
.L_3613:
        /*023c*/ 	.byte	0x04, 0x1c
        /*023e*/ 	.short	(.L_3615 - .L_3614)


	//   ....[0]....
.L_3614:
        /*0240*/ 	.word	0x000000d0


	//   ....[1]....
        /*0244*/ 	.word	0x000024e0


	//   ....[2]....
        /*0248*/ 	.word	0x00002510


	//   ....[3]....
        /*024c*/ 	.word	0x000026b0


	//----- nvinfo : EIATTR_CRS_STACK_SIZE
	.align		4
.L_3615:
        /*0250*/ 	.byte	0x04, 0x1e
        /*0252*/ 	.short	(.L_3617 - .L_3616)
.L_3616:
        /*0254*/ 	.word	0x00000000


	//----- nvinfo : EIATTR_CBANK_PARAM_SIZE
	.align		4
.L_3617:
        /*0258*/ 	.byte	0x03, 0x19
        /*025a*/ 	.short	0x008c


	//----- nvinfo : EIATTR_PARAM_CBANK
	.align		4
        /*025c*/ 	.byte	0x04, 0x0a
        /*025e*/ 	.short	(.L_3619 - .L_3618)
	.align		4
.L_3618:
        /*0260*/ 	.word	index@(.nv.constant0._ZN4vllm25paged_attention_v2_kernelI13__nv_bfloat16hLi64ELi32ELi128ELNS_18Fp8KVCacheDataTypeE2ELb0ELi512EEEvPfS3_PT_PKS4_PKT0_SA_ifPKiSC_iPKfiiiSE_SE_iiiii)
        /*0264*/ 	.short	0x0380
        /*0266*/ 	.short	0x008c


	//----- nvinfo : EIATTR_SW_WAR
	.align		4
.L_3619:
        /*0268*/ 	.byte	0x04, 0x36
        /*026a*/ 	.short	(.L_3621 - .L_3620)
.L_3620:
        /*026c*/ 	.word	0x00000008
.L_3621:


//--------------------- .nv.info._ZN4vllm25paged_attention_v2_kernelI13__nv_bfloat16hLi32ELi32ELi128ELNS_18Fp8KVCacheDataTypeE2ELb0ELi512EEEvPfS3_PT_PKS4_PKT0_SA_ifPKiSC_iPKfiiiSE_SE_iiiii --------------------------
	.section	.nv.info._ZN4vllm25paged_attention_v2_kernelI13__nv_bfloat16hLi32ELi32ELi128ELNS_18Fp8KVCacheDataTypeE2ELb0ELi512EEEvPfS3_PT_PKS4_PKT0_SA_ifPKiSC_iPKfiiiSE_SE_iiiii,"",@"SHT_CUDA_INFO"
	.sectionflags	@""
	.align	4


	//----- nvinfo : EIATTR_CUDA_API_VERSION
	.align		4
        /*0000*/ 	.byte	0x04, 0x37
        /*0002*/ 	.short	(.L_3623 - .L_3622)
.L_3622:
        /*0004*/ 	.word	0x00000082


	//----- nvinfo : EIATTR_KPARAM_INFO
	.align		4
.L_3623:
        /*0008*/ 	.byte	0x04, 0x17
        /*000a*/ 	.short	(.L_3625 - .L_3624)
.L_3624:
        /*000c*/ 	.word	0x00000000
        /*0010*/ 	.short	0x0015
        /*0012*/ 	.short	0x0088
        /*0014*/ 	.byte	0x00, 0xf0, 0x11, 0x00


	//----- nvinfo : EIATTR_KPARAM_INFO
	.align		4
.L_3625:
        /*0018*/ 	.byte	0x04, 0x17
        /*001a*/ 	.short	(.L_3627 - .L_3626)
.L_3626:
        /*001c*/ 	.word	0x00000000
        /*0020*/ 	.short	0x0014
        /*0022*/ 	.short	0x0084
        /*0024*/ 	.byte	0x00, 0xf0, 0x11, 0x00


	//----- nvinfo : EIATTR_KPARAM_INFO
	.align		4
.L_3627:
        /*0028*/ 	.byte	0x04, 0x17
        /*002a*/ 	.short	(.L_3629 - .L_3628)
.L_3628:
        /*002c*/ 	.word	0x00000000
        /*0030*/ 	.short	0x0013
        /*0032*/ 	.short	0x0080
        /*0034*/ 	.byte	0x00, 0xf0, 0x11, 0x00


	//----- nvinfo : EIATTR_KPARAM_INFO
	.align		4
.L_3629:
        /*0038*/ 	.byte	0x04, 0x17
        /*003a*/ 	.short	(.L_3631 - .L_3630)
.L_3630:
        /*003c*/ 	.word	0x00000000
        /*0040*/ 	.short	0x0012
        /*0042*/ 	.short	0x007c
        /*0044*/ 	.byte	0x00, 0xf0, 0x11, 0x00


	//----- nvinfo : EIATTR_KPARAM_INFO
	.align		4
.L_3631:
        /*0048*/ 	.byte	0x04, 0x17
        /*004a*/ 	.short	(.L_3633 - .L_3632)
.L_3632:
        /*004c*/ 	.word	0x00000000
        /*0050*/ 	.short	0x0011
        /*0052*/ 	.short	0x0078
        /*0054*/ 	.byte	0x00, 0xf0, 0x11, 0x00


	//----- nvinfo : EIATTR_KPARAM_INFO
	.align		4
.L_3633:
        /*0058*/ 	.byte	0x04, 0x17
        /*005a*/ 	.short	(.L_3635 - .L_3634)
.L_3634:
        /*005c*/ 	.word	0x00000000
        /*0060*/ 	.short	0x0010
        /*0062*/ 	.short	0x0070
        /*0064*/ 	.byte	0x00, 0xf5, 0x21, 0x00


	//----- nvinfo : EIATTR_KPARAM_INFO
	.align		4
.L_3635:
        /*0068*/ 	.byte	0x04, 0x17
        /*006a*/ 	.short	(.L_3637 - .L_3636)
.L_3636:
        /*006c*/ 	.word	0x00000000
        /*0070*/ 	.short	0x000f
        /*0072*/ 	.short	0x0068
        /*0074*/ 	.byte	0x00, 0xf5, 0x21, 0x00


	//----- nvinfo : EIATTR_KPARAM_INFO
	.align		4
.L_3637:
        /*0078*/ 	.byte	0x04, 0x17
        /*007a*/ 	.short	(.L_3639 - .L_3638)
.L_3638:
        /*007c*/ 	.word	0x00000000
        /*0080*/ 	.short	0x000e
        /*0082*/ 	.short	0x0060
        /*0084*/ 	.byte	0x00, 0xf0, 0x11, 0x00


	//----- nvinfo : EIATTR_KPARAM_INFO
	.align		4
.L_3639:
        /*0088*/ 	.byte	0x04, 0x17
        /*008a*/ 	.short	(.L_3641 - .L_3640)
.L_3640:
        /*008c*/ 	.word	0x00000000
        /*0090*/ 	.short	0x000d
        /*0092*/ 	.short	0x005c
        /*0094*/ 	.byte	0x00, 0xf0, 0x11, 0x00


	//----- nvinfo : EIATTR_KPARAM_INFO
	.align		4
.L_3641:
        /*0098*/ 	.byte	0x04, 0x17
        /*009a*/ 	.short	(.L_3643 - .L_3642)
.L_3642:
        /*009c*/ 	.word	0x00000000
        /*00a0*/ 	.short	0x000c
        /*00a2*/ 	.short	0x0058
        /*00a4*/ 	.byte	0x00, 0xf0, 0x11, 0x00


	//----- nvinfo : EIATTR_KPARAM_INFO
	.align		4
.L_3643:
        /*00a8*/ 	.byte	0x04, 0x17
        /*00aa*/ 	.short	(.L_3645 - .L_3644)
.L_3644:
        /*00ac*/ 	.word	0x00000000
        /*00b0*/ 	.short	0x000b
        /*00b2*/ 	.short	0x0050
        /*00b4*/ 	.byte	0x00, 0xf5, 0x21, 0x00


	//----- nvinfo : EIATTR_KPARAM_INFO
	.align		4
.L_3645:
        /*00b8*/ 	.byte	0x04, 0x17
        /*00ba*/ 	.short	(.L_3647 - .L_3646)
.L_3646:
        /*00bc*/ 	.word	0x00000000
        /*00c0*/ 	.short	0x000a
        /*00c2*/ 	.short	0x0048
        /*00c4*/ 	.byte	0x00, 0xf0, 0x11, 0x00


	//----- nvinfo : EIATTR_KPARAM_INFO
	.align		4
.L_3647:
        /*00c8*/ 	.byte	0x04, 0x17
        /*00ca*/ 	.short	(.L_3649 - .L_3648)
.L_3648:
        /*00cc*/ 	.word	0x00000000
        /*00d0*/ 	.short	0x0009
        /*00d2*/ 	.short	0x0040
        /*00d4*/ 	.byte	0x00, 0xf5, 0x21, 0x00


	//----- nvinfo : EIATTR_KPARAM_INFO
	.align		4
.L_3649:
        /*00d8*/ 	.byte	0x04, 0x17
        /*00da*/ 	.short	(.L_3651 - .L_3650)
.L_3650:
        /*00dc*/ 	.word	0x00000000
        /*00e0*/ 	.short	0x0008
        /*00e2*/ 	.short	0x0038
        /*00e4*/ 	.byte	0x00, 0xf5, 0x21, 0x00


	//----- nvinfo : EIATTR_KPARAM_INFO
	.align		4
.L_3651:
        /*00e8*/ 	.byte	0x04, 0x17
        /*00ea*/ 	.short	(.L_3653 - .L_3652)
.L_3652:
        /*00ec*/ 	.word	0x00000000
        /*00f0*/ 	.short	0x0007
        /*00f2*/ 	.short	0x0034
        /*00f4*/ 	.byte	0x00, 0xf0, 0x11, 0x00


	//----- nvinfo : EIATTR_KPARAM_INFO
	.align		4
.L_3653:
        /*00f8*/ 	.byte	0x04, 0x17
        /*00fa*/ 	.short	(.L_3655 - .L_3654)
.L_3654:
        /*00fc*/ 	.word	0x00000000
        /*0100*/ 	.short	0x0006
        /*0102*/ 	.short	0x0030
        /*0104*/ 	.byte	0x00, 0xf0, 0x11, 0x00


	//----- nvinfo : EIATTR_KPARAM_INFO
	.align		4
.L_3655:
        /*0108*/ 	.byte	0x04, 0x17
        /*010a*/ 	.short	(.L_3657 - .L_3656)
.L_3656:
        /*010c*/ 	.word	0x00000000
        /*0110*/ 	.short	0x0005
        /*0112*/ 	.short	0x0028
        /*0114*/ 	.byte	0x00, 0xf5, 0x21, 0x00


	//----- nvinfo : EIATTR_KPARAM_INFO
	.align		4
.L_3657:
        /*0118*/ 	.byte	0x04, 0x17
        /*011a*/ 	.short	(.L_3659 - .L_3658)
.L_3658:
        /*011c*/ 	.word	0x00000000
        /*0120*/ 	.short	0x0004
        /*0122*/ 	.short	0x0020
        /*0124*/ 	.byte	0x00, 0xf5, 0x21, 0x00


	//----- nvinfo : EIATTR_KPARAM_INFO
	.align		4
.L_3659:
        /*0128*/ 	.byte	0x04, 0x17
        /*012a*/ 	.short	(.L_3661 - .L_3660)
.L_3660:
        /*012c*/ 	.word	0x00000000
        /*0130*/ 	.short	0x0003
        /*0132*/ 	.short	0x0018
        /*0134*/ 	.byte	0x00, 0xf5, 0x21, 0x00


	//----- nvinfo : EIATTR_KPARAM_INFO
	.align		4
.L_3661:
        /*0138*/ 	.byte	0x04, 0x17
        /*013a*/ 	.short	(.L_3663 - .L_3662)
.L_3662:
        /*013c*/ 	.word	0x00000000
        /*0140*/ 	.short	0x0002
        /*0142*/ 	.short	0x0010
        /*0144*/ 	.byte	0x00, 0xf5, 0x21, 0x00


	//----- nvinfo : EIATTR_KPARAM_INFO
	.align		4
.L_3663:
        /*0148*/ 	.byte	0x04, 0x17
        /*014a*/ 	.short	(.L_3665 - .L_3664)
.L_3664:
        /*014c*/ 	.word	0x00000000
        /*0150*/ 	.short	0x0001
        /*0152*/ 	.short	0x0008
        /*0154*/ 	.byte	0x00, 0xf5, 0x21, 0x00


	//----- nvinfo : EIATTR_KPARAM_INFO
	.align		4
.L_3665:
        /*0158*/ 	.byte	0x04, 0x17
        /*015a*/ 	.short	(.L_3667 - .L_3666)
.L_3666:
        /*015c*/ 	.word	0x00000000
        /*0160*/ 	.short	0x0000
        /*0162*/ 	.short	0x0000
        /*0164*/ 	.byte	0x00, 0xf5, 0x21, 0x00


	//----- nvinfo : EIATTR_SPARSE_MMA_MASK
	.align		4
.L_3667:
        /*0168*/ 	.byte	0x03, 0x50
        /*016a*/ 	.short	0x0000


	//----- nvinfo : EIATTR_MAXREG_COUNT
	.align		4
        /*016c*/ 	.byte	0x03, 0x1b
        /*016e*/ 	.short	0x00ff


	//----- nvinfo : EIATTR_NUM_BARRIERS
	.align		4
        /*0170*/ 	.byte	0x02, 0x4c
        /*0172*/ 	.byte	0x01
	.zero		1


	//----- nvinfo : EIATTR_EXTERNS
	.align		4
        /*0174*/ 	.byte	0x04, 0x0f
        /*0176*/ 	.short	(.L_3669 - .L_3668)


	//   ....[0]....
	.align		4
.L_3668:
        /*0178*/ 	.word	index@(__assertfail)


	//----- nvinfo : EIATTR_MERCURY_ISA_VERSION
	.align		4
.L_3669:
        /*017c*/ 	.byte	0x03, 0x5f
        /*017e*/ 	.short	0x0101


	//----- nvinfo : EIATTR_COOP_GROUP_MASK_REGIDS
	.align		4
        /*0180*/ 	.byte	0x04, 0x29
        /*0182*/ 	.short	(.L_3671 - .L_3670)


	//   ....[0]....
.L_3670:
        /*0184*/ 	.word	0xffffffff


	//   ....[1]....
        /*0188*/ 	.word	0xffffffff


	//   ....[2]....
        /*018c*/ 	.word	0xffffffff


	//   ....[3]....
        /*0190*/ 	.word	0xffffffff


	//   ....[4]....
        /*0194*/ 	.word	0xffffffff


	//   ....[5]....
        /*0198*/ 	.word	0xffffffff


	//   ....[6]....
        /*019c*/ 	.word	0xffffffff


	//   ....[7]....
        /*01a0*/ 	.word	0xffffffff


	//   ....[8]....
        /*01a4*/ 	.word	0xffffffff


	//   ....[9]....
        /*01a8*/ 	.word	0xffffffff


	//   ....[10]....
        /*01ac*/ 	.word	0xffffffff


	//   ....[11]....
        /*01b0*/ 	.word	0xffffffff


	//   ....[12]....
        /*01b4*/ 	.word	0xffffffff


	//   ....[13]....
        /*01b8*/ 	.word	0xffffffff


	//   ....[14]....
        /*01bc*/ 	.word	0xffffffff


	//   ....[15]....
        /*01c0*/ 	.word	0xffffffff


	//   ....[16]....
        /*01c4*/ 	.word	0x0500000f


	//   ....[17]....
        /*01c8*/ 	.word	0x0500000f


	//   ....[18]....
        /*01cc*/ 	.word	0x0500000f


	//   ....[19]....
        /*01d0*/ 	.word	0x0500000f


	//   ....[20]....
        /*01d4*/ 	.word	0x0500000f


	//----- nvinfo : EIATTR_COOP_GROUP_INSTR_OFFSETS
	.align		4
.L_3671:
        /*01d8*/ 	.byte	0x04, 0x28
        /*01da*/ 	.short	(.L_3673 - .L_3672)


	//   ....[0]....
.L_3672:
        /*01dc*/ 	.word	0x000003c0


	//   ....[1]....
        /*01e0*/ 	.word	0x000003e0


	//   ....[2]....
        /*01e4*/ 	.word	0x00000400


	//   ....[3]....
        /*01e8*/ 	.word	0x00000420


	//   ....[4]....
        /*01ec*/ 	.word	0x00000440


	//   ....[5]....
        /*01f0*/ 	.word	0x00000550


	//   ....[6]....
        /*01f4*/ 	.word	0x00000570


	//   ....[7]....
        /*01f8*/ 	.word	0x00000590


	//   ....[8]....
        /*01fc*/ 	.word	0x000013e0


	//   ....[9]....
        /*0200*/ 	.word	0x00001410


	//   ....[10]....
        /*0204*/ 	.word	0x00001430


	//   ....[11]....
        /*0208*/ 	.word	0x00001450


	//   ....[12]....
        /*020c*/ 	.word	0x00001470


	//   ....[13]....
        /*0210*/ 	.word	0x000014c0


	//   ....[14]....
        /*0214*/ 	.word	0x000014e0


	//   ....[15]....
        /*0218*/ 	.word	0x00001500


	//   ....[16]....
        /*021c*/ 	.word	0x000023e0


	//   ....[17]....
        /*0220*/ 	.word	0x00002440


	//   ....[18]....
        /*0224*/ 	.word	0x000024a0


	//   ....[19]....
        /*0228*/ 	.word	0x00002500


	//   ....[20]....
        /*022c*/ 	.word	0x00002560


	//----- nvinfo : EIATTR_VRC_CTA_INIT_COUNT
	.align		4
.L_3673:
        /*0230*/ 	.byte	0x02, 0x4a
	.zero		1
	.zero		1


	//----- nvinfo : EIATTR_SYSCALL_OFFSETS
	.align		4
        /*0234*/ 	.byte	0x04, 0x46
        /*0236*/ 	.short	(.L_3675 - .L_3674)


	//   ....[0]....
.L_3674:
        /*0238*/ 	.word	0x00000320


	//----- nvinfo : EIATTR_EXIT_INSTR_OFFSETS
	.align		4
.L_3675:
        /*023c*/ 	.byte	0x04, 0x1c
        /*023e*/ 	.short	(.L_3677 - .L_3676)


	//   ....[0]....
.L_3676:
        /*0240*/ 	.word	0x000000d0


	//   ....[1]....
        /*0244*/ 	.word	0x00002200


	//   ....[2]....
        /*0248*/ 	.word	0x00002230


	//   ....[3]....
        /*024c*/ 	.word	0x00002390


	//----- nvinfo : EIATTR_CRS_STACK_SIZE
	.align		4
.L_3677:
        /*0250*/ 	.byte	0x04, 0x1e
        /*0252*/ 	.short	(.L_3679 - .L_3678)
.L_3678:
        /*0254*/ 	.word	0x00000000


	//----- nvinfo : EIATTR_CBANK_PARAM_SIZE
	.align		4
.L_3679:
        /*0258*/ 	.byte	0x03, 0x19
        /*025a*/ 	.short	0x008c


	//----- nvinfo : EIATTR_PARAM_CBANK
	.align		4
        /*025c*/ 	.byte	0x04, 0x0a
        /*025e*/ 	.short	(.L_3681 - .L_3680)
	.align		4
.L_3680:
        /*0260*/ 	.word	index@(.nv.constant0._ZN4vllm25paged_attention_v2_kernelI13__nv_bfloat16hLi32ELi32ELi128ELNS_18Fp8KVCacheDataTypeE2ELb0ELi512EEEvPfS3_PT_PKS4_PKT0_SA_ifPKiSC_iPKfiiiSE_SE_iiiii)
        /*0264*/ 	.short	0x0380
        /*0266*/ 	.short	0x008c


	//----- nvinfo : EIATTR_SW_WAR
	.align		4
.L_3681:
        /*0268*/ 	.byte	0x04, 0x36
        /*026a*/ 	.short	(.L_3683 - .L_3682)
.L_3682:
        /*026c*/ 	.word	0x00000008
.L_3683:


//--------------------- .nv.info._ZN4vllm25paged_attention_v2_kernelI13__nv_bfloat16hLi256ELi32ELi128ELNS_18Fp8KVCacheDataTypeE2ELb1ELi512EEEvPfS3_PT_PKS4_PKT0_SA_ifPKiSC_iPKfiiiSE_SE_iiiii --------------------------
	.section	.nv.info._ZN4vllm25paged_attention_v2_kernelI13__nv_bfloat16hLi256ELi32ELi128ELNS_18Fp8KVCacheDataTypeE2ELb1ELi512EEEvPfS3_PT_PKS4_PKT0_SA_ifPKiSC_iPKfiiiSE_SE_iiiii,"",@"SHT_CUDA_INFO"
	.sectionflags	@""
	.align	4


	//----- nvinfo : EIATTR_CUDA_API_VERSION
	.align		4
        /*0000*/ 	.byte	0x04, 0x37
        /*0002*/ 	.short	(.L_3685 - .L_3684)
.L_3684:
        /*0004*/ 	.word	0x00000082


	//----- nvinfo : EIATTR_KPARAM_INFO
	.align		4
.L_3685:
        /*0008*/ 	.byte	0x04, 0x17
        /*000a*/ 	.short	(.L_3687 - .L_3686)
.L_3686:
        /*000c*/ 	.word	0x00000000
        /*0010*/ 	.short	0x0015
        /*0012*/ 	.short	0x0088
        /*0014*/ 	.byte	0x00, 0xf0, 0x11, 0x00


	//----- nvinfo : EIATTR_KPARAM_INFO
	.align		4
.L_3687:
        /*0018*/ 	.byte	0x04, 0x17
        /*001a*/ 	.short	(.L_3689 - .L_3688)
.L_3688:
        /*001c*/ 	.word	0x00000000
        /*0020*/ 	.short	0x0014
        /*0022*/ 	.short	0x0084
        /*0024*/ 	.byte	0x00, 0xf0, 0x11, 0x00


	//----- nvinfo : EIATTR_KPARAM_INFO
	.align		4
.L_3689:
        /*0028*/ 	.byte	0x04, 0x17
        /*002a*/ 	.short	(.L_3691 - .L_3690)
.L_3690:
        /*002c*/ 	.word	0x00000000
        /*0030*/ 	.short	0x0013
        /*0032*/ 	.short	0x0080
        /*0034*/ 	.byte	0x00, 0xf0, 0x11, 0x00


	//----- nvinfo : EIATTR_KPARAM_INFO
	.align		4
.L_3691:
        /*0038*/ 	.byte	0x04, 0x17
        /*003a*/ 	.short	(.L_3693 - .L_3692)
.L_3692:
        /*003c*/ 	.word	0x00000000
        /*0040*/ 	.short	0x0012
        /*0042*/ 	.short	0x007c
        /*0044*/ 	.byte	0x00, 0xf0, 0x11, 0x00


	//----- nvinfo : EIATTR_KPARAM_INFO
	.align		4
.L_3693:
        /*0048*/ 	.byte	0x04, 0x17
        /*004a*/ 	.short	(.L_3695 - .L_3694)
.L_3694:
        /*004c*/ 	.word	0x00000000
        /*0050*/ 	.short	0x0011
        /*0052*/ 	.short	0x0078
        /*0054*/ 	.byte	0x00, 0xf0, 0x11, 0x00


	//----- nvinfo : EIATTR_KPARAM_INFO
	.align		4
.L_3695:
        /*0058*/ 	.byte	0x04, 0x17
        /*005a*/ 	.short	(.L_3697 - .L_3696)
.L_3696:
        /*005c*/ 	.word	0x00000000
        /*0060*/ 	.short	0x0010
        /*0062*/ 	.short	0x0070
        /*0064*/ 	.byte	0x00, 0xf5, 0x21, 0x00


	//----- nvinfo : EIATTR_KPARAM_INFO
	.align		4
.L_3697:
        /*0068*/ 	.byte	0x04, 0x17
        /*006a*/ 	.short	(.L_3699 - .L_3698)
.L_3698:
        /*006c*/ 	.word	0x00000000
        /*0070*/ 	.short	0x000f
        /*0072*/ 	.short	0x0068
        /*0074*/ 	.byte	0x00, 0xf5, 0x21, 0x00


	//----- nvinfo : EIATTR_KPARAM_INFO
	.align		4
.L_3699:
        /*0078*/ 	.byte	0x04, 0x17
        /*007a*/ 	.short	(.L_3701 - .L_3700)
.L_3700:
        /*007c*/ 	.word	0x00000000
        /*0080*/ 	.short	0x000e
        /*0082*/ 	.short	0x0060
        /*0084*/ 	.byte	0x00, 0xf0, 0x11, 0x00


	//----- nvinfo : EIATTR_KPARAM_INFO
	.align		4
.L_3701:
        /*0088*/ 	.byte	0x04, 0x17
        /*008a*/ 	.short	(.L_3703 - .L_3702)
.L_3702:
        /*008c*/ 	.word	0x00000000
        /*0090*/ 	.short	0x000d
        /*0092*/ 	.short	0x005c
        /*0094*/ 	.byte	0x00, 0xf0, 0x11, 0x00


	//----- nvinfo : EIATTR_KPARAM_INFO
	.align		4
.L_3703:
        /*0098*/ 	.byte	0x04, 0x17
        /*009a*/ 	.short	(.L_3705 - .L_3704)
.L_3704:
        /*009c*/ 	.word	0x00000000
        /*00a0*/ 	.short	0x000c
        /*00a2*/ 	.short	0x0058
        /*00a4*/ 	.byte	0x00, 0xf0, 0x11, 0x00


	//----- nvinfo : EIATTR_KPARAM_INFO
	.align		4
.L_3705:
        /*00a8*/ 	.byte	0x04, 0x17
        /*00aa*/ 	.short	(.L_3707 - .L_3706)
.L_3706:
        /*00ac*/ 	.word	0x00000000
        /*00b0*/ 	.short	0x000b
        /*00b2*/ 	.short	0x0050
        /*00b4*/ 	.byte	0x00, 0xf5, 0x21, 0x00


	//----- nvinfo : EIATTR_KPARAM_INFO
	.align		4
.L_3707:
        /*00b8*/ 	.byte	0x04, 0x17
        /*00ba*/ 	.short	(.L_3709 - .L_3708)
.L_3708:
        /*00bc*/ 	.word	0x00000000
        /*00c0*/ 	.short	0x000a
        /*00c2*/ 	.short	0x0048
        /*00c4*/ 	.byte	0x00, 0xf0, 0x11, 0x00


	//----- nvinfo : EIATTR_KPARAM_INFO
	.align		4
.L_3709:
        /*00c8*/ 	.byte	0x04, 0x17
        /*00ca*/ 	.short	(.L_3711 - .L_3710)
.L_3710:
        /*00cc*/ 	.word	0x00000000
        /*00d0*/ 	.short	0x0009
        /*00d2*/ 	.short	0x0040
        /*00d4*/ 	.byte	0x00, 0xf5, 0x21, 0x00


	//----- nvinfo : EIATTR_KPARAM_INFO
	.align		4
.L_3711:
        /*00d8*/ 	.byte	0x04, 0x17
        /*00da*/ 	.short	(.L_3713 - .L_3712)
.L_3712:
        /*00dc*/ 	.word	0x00000000
        /*00e0*/ 	.short	0x0008
        /*00e2*/ 	.short	0x0038
        /*00e4*/ 	.byte	0x00, 0xf5, 0x21, 0x00


	//----- nvinfo : EIATTR_KPARAM_INFO
	.align		4
.L_3713:
        /*00e8*/ 	.byte	0x04, 0x17
        /*00ea*/ 	.short	(.L_3715 - .L_3714)
.L_3714:
        /*00ec*/ 	.word	0x00000000
        /*00f0*/ 	.short	0x0007
        /*00f2*/ 	.short	0x0034
        /*00f4*/ 	.byte	0x00, 0xf0, 0x11, 0x00


	//----- nvinfo : EIATTR_KPARAM_INFO
	.align		4
.L_3715:
        /*00f8*/ 	.byte	0x04, 0x17
        /*00fa*/ 	.short	(.L_3717 - .L_3716)
.L_3716:
        /*00fc*/ 	.word	0x00000000
        /*0100*/ 	.short	0x0006
        /*0102*/ 	.short	0x0030
        /*0104*/ 	.byte	0x00, 0xf0, 0x11, 0x00


	//----- nvinfo : EIATTR_KPARAM_INFO
	.align		4
.L_3717:
        /*0108*/ 	.byte	0x04, 0x17
        /*010a*/ 	.short	(.L_3719 - .L_3718)
.L_3718:
        /*010c*/ 	.word	0x00000000
        /*0110*/ 	.short	0x0005
        /*0112*/ 	.short	0x0028
        /*0114*/ 	.byte	0x00, 0xf5, 0x21, 0x00


	//----- nvinfo : EIATTR_KPARAM_INFO
	.align		4
.L_3719:
        /*0118*/ 	.byte	0x04, 0x17
        /*011a*/ 	.short	(.L_3721 - .L_3720)
.L_3720:
        /*011c*/ 	.word	0x00000000
        /*0120*/ 	.short	0x0004
        /*0122*/ 	.short	0x0020
        /*0124*/ 	.byte	0x00, 0xf5, 0x21, 0x00


	//----- nvinfo : EIATTR_KPARAM_INFO
	.align		4
.L_3721:
        /*0128*/ 	.byte	0x04, 0x17
        /*012a*/ 	.short	(.L_3723 - .L_3722)
.L_3722:
        /*012c*/ 	.word	0x00000000
        /*0130*/ 	.short	0x0003
        /*0132*/ 	.short	0x0018
        /*0134*/ 	.byte	0x00, 0xf5, 0x21, 0x00


	//----- nvinfo : EIATTR_KPARAM_INFO
	.align		4
.L_3723:
        /*0138*/ 	.byte	0x04, 0x17
        /*013a*/ 	.short	(.L_3725 - .L_3724)
.L_3724:
        /*013c*/ 	.word	0x00000000
        /*0140*/ 	.short	0x0002
        /*0142*/ 	.short	0x0010
        /*0144*/ 	.byte	0x00, 0xf5, 0x21, 0x00


	//----- nvinfo : EIATTR_KPARAM_INFO
	.align		4
.L_3725:
        /*0148*/ 	.byte	0x04, 0x17
        /*014a*/ 	.short	(.L_3727 - .L_3726)
.L_3726:
        /*014c*/ 	.word	0x00000000
        /*0150*/ 	.short	0x0001
        /*0152*/ 	.short	0x0008
        /*0154*/ 	.byte	0x00, 0xf5, 0x21, 0x00


	//----- nvinfo : EIATTR_KPARAM_INFO
	.align		4
.L_3727:
        /*0158*/ 	.byte	0x04, 0x17
        /*015a*/ 	.short	(.L_3729 - .L_3728)
.L_3728:
        /*015c*/ 	.word	0x00000000
        /*0160*/ 	.short	0x0000
        /*0162*/ 	.short	0x0000
        /*0164*/ 	.byte	0x00, 0xf5, 0x21, 0x00


	//----- nvinfo : EIATTR_SPARSE_MMA_MASK
	.align		4
.L_3729:
        /*0168*/ 	.byte	0x03, 0x50
        /*016a*/ 	.short	0x0000


	//----- nvinfo : EIATTR_MAXREG_COUNT
	.align		4
        /*016c*/ 	.byte	0x03, 0x1b
        /*016e*/ 	.short	0x00ff


	//----- nvinfo : EIATTR_NUM_BARRIERS
	.align		4
        /*0170*/ 	.byte	0x02, 0x4c
        /*0172*/ 	.byte	0x01
	.zero		1


	//----- nvinfo : EIATTR_EXTERNS
	.align		4
        /*0174*/ 	.byte	0x04, 0x0f
        /*0176*/ 	.short	(.L_3731 - .L_3730)


	//   ....[0]....
	.align		4
.L_3730:
        /*0178*/ 	.word	index@(__assertfail)


	//----- nvinfo : EIATTR_MERCURY_ISA_VERSION
	.align		4
.L_3731:
        /*017c*/ 	.byte	0x03, 0x5f
        /*017e*/ 	.short	0x0101


	//----- nvinfo : EIATTR_COOP_GROUP_MASK_REGIDS
	.align		4
        /*0180*/ 	.byte	0x04, 0x29
        /*0182*/ 	.short	(.L_3733 - .L_3732)


	//   ....[0]....
.L_3732:
        /*0184*/ 	.word	0xffffffff


	//   ....[1]....
        /*0188*/ 	.word	0xffffffff


	//   ....[2]....
        /*018c*/ 	.word	0xffffffff


	//   ....[3]....
        /*0190*/ 	.word	0xffffffff


	//   ....[4]....
        /*0194*/ 	.word	0xffffffff


	//   ....[5]....
        /*0198*/ 	.word	0xffffffff


	//   ....[6]....
        /*019c*/ 	.word	0xffffffff


	//   ....[7]....
        /*01a0*/ 	.word	0xffffffff


	//   ....[8]....
        /*01a4*/ 	.word	0xffffffff


	//   ....[9]....
        /*01a8*/ 	.word	0xffffffff


	//   ....[10]....
        /*01ac*/ 	.word	0xffffffff


	//   ....[11]....
        /*01b0*/ 	.word	0xffffffff


	//   ....[12]....
        /*01b4*/ 	.word	0xffffffff


	//   ....[13]....
        /*01b8*/ 	.word	0xffffffff


	//   ....[14]....
        /*01bc*/ 	.word	0xffffffff


	//   ....[15]....
        /*01c0*/ 	.word	0xffffffff


	//   ....[16]....
        /*01c4*/ 	.word	0xffffffff


	//   ....[17]....
        /*01c8*/ 	.word	0xffffffff


	//   ....[18]....
        /*01cc*/ 	.word	0xffffffff


	//   ....[19]....
        /*01d0*/ 	.word	0xffffffff


	//   ....[20]....
        /*01d4*/ 	.word	0xffffffff


	//   ....[21]....
        /*01d8*/ 	.word	0xffffffff


	//   ....[22]....
        /*01dc*/ 	.word	0xffffffff


	//   ....[23]....
        /*01e0*/ 	.word	0xffffffff


	//   ....[24]....
        /*01e4*/ 	.word	0xffffffff


	//   ....[25]....
        /*01e8*/ 	.word	0xffffffff


	//   ....[26]....
        /*01ec*/ 	.word	0xffffffff


	//   ....[27]....
        /*01f0*/ 	.word	0xffffffff


	//   ....[28]....
        /*01f4*/ 	.word	0xffffffff


	//   ....[29]....
        /*01f8*/ 	.word	0xffffffff


	//   ....[30]....
        /*01fc*/ 	.word	0xffffffff


	//   ....[31]....
        /*0200*/ 	.word	0xffffffff


	//   ....[32]....
        /*0204*/ 	.word	0xffffffff


	//   ....[33]....
        /*0208*/ 	.word	0xffffffff


	//   ....[34]....
        /*020c*/ 	.word	0xffffffff


	//   ....[35]....
        /*0210*/ 	.word	0xffffffff


	//   ....[36]....
        /*0214*/ 	.word	0xffffffff


	//   ....[37]....
        /*0218*/ 	.word	0xffffffff


	//   ....[38]....
        /*021c*/ 	.word	0xffffffff


	//   ....[39]....
        /*0220*/ 	.word	0xffffffff


	//   ....[40]....
        /*0224*/ 	.word	0xffffffff


	//   ....[41]....
        /*0228*/ 	.word	0xffffffff


	//   ....[42]....
        /*022c*/ 	.word	0xffffffff


	//   ....[43]....
        /*0230*/ 	.word	0xffffffff


	//   ....[44]....
        /*0234*/ 	.word	0xffffffff


	//   ....[45]....
        /*0238*/ 	.word	0xffffffff


	//   ....[46]....
        /*023c*/ 	.word	0xffffffff


	//   ....[47]....
        /*0240*/ 	.word	0xffffffff


	//   ....[48]....
        /*0244*/ 	.word	0x0500000f


	//   ....[49]....
        /*0248*/ 	.word	0x0500000f


	//   ....[50]....
        /*024c*/ 	.word	0x0500000f


	//   ....[51]....
        /*0250*/ 	.word	0x0500000f


	//   ....[52]....
        /*0254*/ 	.word	0x0500000f


	//   ....[53]....
        /*0258*/ 	.word	0x0500000f


	//   ....[54]....
        /*025c*/ 	.word	0x0500000f


	//   ....[55]....
        /*0260*/ 	.word	0x0500000f


	//   ....[56]....
        /*0264*/ 	.word	0x0500000f


	//   ....[57]....
        /*0268*/ 	.word	0x0500000f


	//   ....[58]....
        /*026c*/ 	.word	0x0500000f


	//   ....[59]....
        /*0270*/ 	.word	0x0500000f


	//   ....[60]....
        /*0274*/ 	.word	0x0500000f


	//   ....[61]....
        /*0278*/ 	.word	0x0500000f


	//   ....[62]....
        /*027c*/ 	.word	0x0500000f


	//   ....[63]....
        /*0280*/ 	.word	0x0500000f


	//   ....[64]....
        /*0284*/ 	.word	0x0500000f


	//   ....[65]....
        /*0288*/ 	.word	0x0500000f


	//   ....[66]....
        /*028c*/ 	.word	0x0500000f


	//   ....[67]....
        /*0290*/ 	.word	0x0500000f


	//   ....[68]....
        /*0294*/ 	.word	0x0500000f


	//   ....[69]....
        /*0298*/ 	.word	0x0500000f


	//   ....[70]....
        /*029c*/ 	.word	0x0500000f


	//   ....[71]....
        /*02a0*/ 	.word	0x0500000f


	//   ....[72]....
        /*02a4*/ 	.word	0x0500000f


	//   ....[73]....
        /*02a8*/ 	.word	0x0500000f


	//   ....[74]....
        /*02ac*/ 	.word	0x0500000f


	//   ....[75]....
        /*02b0*/ 	.word	0x0500000f


	//   ....[76]....
        /*02b4*/ 	.word	0x0500000f


	//   ....[77]....
        /*02b8*/ 	.word	0x0500000f


	//   ....[78]....
        /*02bc*/ 	.word	0x0500000f


	//   ....[79]....
        /*02c0*/ 	.word	0x0500000f


	//   ....[80]....
        /*02c4*/ 	.word	0x0500000f


	//   ....[81]....
        /*02c8*/ 	.word	0x0500000f


	//   ....[82]....
        /*02cc*/ 	.word	0x0500000f


	//   ....[83]....
        /*02d0*/ 	.word	0x0500000f


	//   ....[84]....
        /*02d4*/ 	.word	0x0500000f


	//   ....[85]....
        /*02d8*/ 	.word	0x0500000f


	//   ....[86]....
        /*02dc*/ 	.word	0x0500000f


	//   ....[87]....
        /*02e0*/ 	.word	0x0500000f


	//   ....[88]....
        /*02e4*/ 	.word	0x0500000f


	//   ....[89]....
        /*02e8*/ 	.word	0x0500000f


	//   ....[90]....
        /*02ec*/ 	.word	0x0500000f


	//   ....[91]....
        /*02f0*/ 	.word	0x0500000f


	//   ....[92]....
        /*02f4*/ 	.word	0x0500000f


	//   ....[93]....
        /*02f8*/ 	.word	0x0500000f


	//   ....[94]....
        /*02fc*/ 	.word	0x0500000f


	//   ....[95]....
        /*0300*/ 	.word	0x0500000f


	//   ....[96]....
        /*0304*/ 	.word	0x0500000f


	//   ....[97]....
        /*0308*/ 	.word	0x0500000f


	//   ....[98]....
        /*030c*/ 	.word	0x0500000f


	//   ....[99]....
        /*0310*/ 	.word	0x0500000f


	//   ....[100]....
        /*0314*/ 	.word	0x0500000f


	//   ....[101]....
        /*0318*/ 	.word	0x0500000f


	//   ....[102]....
        /*031c*/ 	.word	0x0500000f


	//   ....[103]....
        /*0320*/ 	.word	0x0500000f


	//   ....[104]....
        /*0324*/ 	.word	0x0500000f


	//   ....[105]....
        /*0328*/ 	.word	0x0500000f


	//   ....[106]....
        /*032c*/ 	.word	0x0500000f


	//   ....[107]....
        /*0330*/ 	.word	0x0500000f


	//   ....[108]....
        /*0334*/ 	.word	0x0500000f


	//   ....[109]....
        /*0338*/ 	.word	0x0500000f


	//   ....[110]....
        /*033c*/ 	.word	0x0500000f


	//   ....[111]....
        /*0340*/ 	.word	0x0500000f


	//   ....[112]....
        /*0344*/ 	.word	0x0500000f


	//   ....[113]....
        /*0348*/ 	.word	0x0500000f


	//   ....[114]....
        /*034c*/ 	.word	0x0500000f


	//   ....[115]....
        /*0350*/ 	.word	0x0500000f


	//   ....[116]....
        /*0354*/ 	.word	0x0500000f


	//----- nvinfo : EIATTR_COOP_GROUP_INSTR_OFFSETS
	.align		4
.L_3733:
        /*0358*/ 	.byte	0x04, 0x28
        /*035a*/ 	.short	(.L_3735 - .L_3734)


	//   ....[0]....
.L_3734:
        /*035c*/ 	.word	0x00000b80


	//   ....[1]....
        /*0360*/ 	.word	0x00000ba0


	//   ....[2]....
        /*0364*/ 	.word	0x00000bc0


	//   ....[3]....
        /*0368*/ 	.word	0x00000be0


	//   ....[4]....
        /*036c*/ 	.word	0x00000c00


	//   ....[5]....
        /*0370*/ 	.word	0x00000d10


	//   ....[6]....
        /*0374*/ 	.word	0x00000d30


	//   ....[7]....
        /*0378*/ 	.word	0x00000d50


	//   ....[8]....
        /*037c*/ 	.word	0x00001b90


	//   ....[9]....
        /*0380*/ 	.word	0x00001bc0


	//   ....[10]....
        /*0384*/ 	.word	0x00001be0


	//   ....[11]....
        /*0388*/ 	.word	0x00001c00


	//   ....[12]....
        /*038c*/ 	.word	0x00001c20


	//   ....[13]....
        /*0390*/ 	.word	0x00001c70


	//   ....[14]....
        /*0394*/ 	.word	0x00001c90


	//   ....[15]....
        /*0398*/ 	.word	0x00001cb0


	//   ....[16]....
        /*039c*/ 	.word	0x00002c60


	//   ....[17]....
        /*03a0*/ 	.word	0x00002ca0


	//   ....[18]....
        /*03a4*/ 	.word	0x00002ce0


	//   ....[19]....
        /*03a8*/ 	.word	0x00002d20


	//   ....[20]....
        /*03ac*/ 	.word	0x00002d60


	//   ....[21]....
        /*03b0*/ 	.word	0x00002da0


	//   ....[22]....
        /*03b4*/ 	.word	0x00002de0


	//   ....[23]....
        /*03b8*/ 	.word	0x00002e20


	//   ....[24]....
        /*03bc*/ 	.word	0x00002e80


	//   ....[25]....
        /*03c0*/ 	.word	0x00002ec0


	//   ....[26]....
        /*03c4*/ 	.word	0x00002f00


	//   ....[27]....
        /*03c8*/ 	.word	0x00002f40


	//   ....[28]....
        /*03cc*/ 	.word	0x00002f80


	//   ....[29]....
        /*03d0*/ 	.word	0x00002fc0


	//   ....[30]....
        /*03d4*/ 	.word	0x00002ff0


	//   ....[31]....
        /*03d8*/ 	.word	0x00003030


	//   ....[32]....
        /*03dc*/ 	.word	0x00003070


	//   ....[33]....
        /*03e0*/ 	.word	0x000030b0


	//   ....[34]....
        /*03e4*/ 	.word	0x000030f0


	//   ....[35]....
        /*03e8*/ 	.word	0x00003130


	//   ....[36]....
        /*03ec*/ 	.word	0x00003170


	//   ....[37]....
        /*03f0*/ 	.word	0x000031b0


	//   ....[38]....
        /*03f4*/ 	.word	0x000031f0


	//   ....[39]....
        /*03f8*/ 	.word	0x00003220


	//   ....[40]....
        /*03fc*/ 	.word	0x00003240


	//   ....[41]....
        /*0400*/ 	.word	0x00003260


	//   ....[42]....
        /*0404*/ 	.word	0x00003280


	//   ....[43]....
        /*0408*/ 	.word	0x000032a0


	//   ....[44]....
        /*040c*/ 	.word	0x000032b0


	//   ....[45]....
        /*0410*/ 	.word	0x000032e0


	//   ....[46]....
        /*0414*/ 	.word	0x00003300


	//   ....[47]....
        /*0418*/ 	.word	0x00003320


	//   ....[48]....
        /*041c*/ 	.word	0x00004920


	//   ....[49]....
        /*0420*/ 	.word	0x00004980


	//   ....[50]....
        /*0424*/ 	.word	0x000049e0


	//   ....[51]....
        /*0428*/ 	.word	0x00004a40


	//   ....[52]....
        /*042c*/ 	.word	0x00004aa0


	//   ....[53]....
        /*0430*/ 	.word	0x00004b20


	//   ....[54]....
        /*0434*/ 	.word	0x00004b80


	//   ....[55]....
        /*0438*/ 	.word	0x00004be0


	//   ....[56]....
        /*043c*/ 	.word	0x00004c60


	//   ....[57]....
        /*0440*/ 	.word	0x00004cc0


	//   ....[58]....
        /*0444*/ 	.word	0x00004d40


	//   ....[59]....
        /*0448*/ 	.word	0x00004da0


	//   ....[60]....
        /*044c*/ 	.word	0x00004e20


	//   ....[61]....
        /*0450*/ 	.word	0x00004e80


	//   ....[62]....
        /*0454*/ 	.word	0x00004f00


	//   ....[63]....
        /*0458*/ 	.word	0x00004f60


	//   ....[64]....
        /*045c*/ 	.word	0x00004fe0


	//   ....[65]....
        /*0460*/ 	.word	0x00005040


	//   ....[66]....
        /*0464*/ 	.word	0x000050c0


	//   ....[67]....
        /*0468*/ 	.word	0x00005120


	//   ....[68]....
        /*046c*/ 	.word	0x000051a0


	//   ....[69]....
        /*0470*/ 	.word	0x00005200


	//   ....[70]....
        /*0474*/ 	.word	0x00005280


	//   ....[71]....
        /*0478*/ 	.word	0x000052e0


	//   ....[72]....
        /*047c*/ 	.word	0x00005360


	//   ....[73]....
        /*0480*/ 	.word	0x000053c0


	//   ....[74]....
        /*0484*/ 	.word	0x00005440


	//   ....[75]....
        /*0488*/ 	.word	0x000054a0


	//   ....[76]....
        /*048c*/ 	.word	0x00005520


	//   ....[77]....
        /*0490*/ 	.word	0x00005580


	//   ....[78]....
        /*0494*/ 	.word	0x00005600


	//   ....[79]....
        /*0498*/ 	.word	0x00005660


	//   ....[80]....
        /*049c*/ 	.word	0x000056e0


	//   ....[81]....
        /*04a0*/ 	.word	0x00005740


	//   ....[82]....
        /*04a4*/ 	.word	0x000057c0


	//   ....[83]....
        /*04a8*/ 	.word	0x00005820


	//   ....[84]....
        /*04ac*/ 	.word	0x000058a0


	//   ....[85]....
        /*04b0*/ 	.word	0x00005900


	//   ....[86]....
        /*04b4*/ 	.word	0x00005980


	//   ....[87]....
        /*04b8*/ 	.word	0x000059e0


	//   ....[88]....
        /*04bc*/ 	.word	0x00005a60


	//   ....[89]....
        /*04c0*/ 	.word	0x00005ac0


	//   ....[90]....
        /*04c4*/ 	.word	0x00005b40


	//   ....[91]....
        /*04c8*/ 	.word	0x00005ba0


	//   ....[92]....
        /*04cc*/ 	.word	0x00005c20


	//   ....[93]....
        /*04d0*/ 	.word	0x00005c80


	//   ....[94]....
        /*04d4*/ 	.word	0x00005cf0


	//   ....[95]....
        /*04d8*/ 	.word	0x00005d50


	//   ....[96]....
        /*04dc*/ 	.word	0x00005dc0


	//   ....[97]....
        /*04e0*/ 	.word	0x00005e20


	//   ....[98]....
        /*04e4*/ 	.word	0x00005ea0


	//   ....[99]....
        /*04e8*/ 	.word	0x00005f00


	//   ....[100]....
        /*04ec*/ 	.word	0x00005f80


	//   ....[101]....
        /*04f0*/ 	.word	0x00005fe0


	//   ....[102]....
        /*04f4*/ 	.word	0x00006070


	//   ....[103]....
        /*04f8*/ 	.word	0x000060d0


	//   ....[104]....
        /*04fc*/ 	.word	0x00006150


	//   ....[105]....
        /*0500*/ 	.word	0x000061b0


	//   ....[106]....
        /*0504*/ 	.word	0x00006230


	//   ....[107]....
        /*0508*/ 	.word	0x00006290


	//   ....[108]....
        /*050c*/ 	.word	0x00006310


	//   ....[109]....
        /*0510*/ 	.word	0x00006370


	//   ....[110]....
        /*0514*/ 	.word	0x000063f0


	//   ....[111]....
        /*0518*/ 	.word	0x00006450


	//   ....[112]....
        /*051c*/ 	.word	0x000064d0


	//   ....[113]....
        /*0520*/ 	.word	0x00006530


	//   ....[114]....
        /*0524*/ 	.word	0x00006590


	//   ....[115]....
        /*0528*/ 	.word	0x000065f0


	//   ....[116]....
        /*052c*/ 	.word	0x00006660


	//----- nvinfo : EIATTR_VRC_CTA_INIT_COUNT
	.align		4
.L_3735:
        /*0530*/ 	.byte	0x02, 0x4a
	.zero		1
	.zero		1


	//----- nvinfo : EIATTR_SYSCALL_OFFSETS
	.align		4
        /*0534*/ 	.byte	0x04, 0x46
        /*0536*/ 	.short	(.L_3737 - .L_3736)


	//   ....[0]....
.L_3736:
        /*0538*/ 	.word	0x00002b90


	//   ....[1]....
        /*053c*/ 	.word	0x000048c0


	//----- nvinfo : EIATTR_EXIT_INSTR_OFFSETS
	.align		4
.L_3737:
        /*0540*/ 	.byte	0x04, 0x1c
        /*0542*/ 	.short	(.L_3739 - .L_3738)


	//   ....[0]....
.L_3738:
        /*0544*/ 	.word	0x000000b0


	//   ....[1]....
        /*0548*/ 	.word	0x000042f0


	//   ....[2]....
        /*054c*/ 	.word	0x00004330


	//   ....[3]....
        /*0550*/ 	.word	0x000047c0


	//   ....[4]....
        /*0554*/ 	.word	0x000048d0


	//----- nvinfo : EIATTR_CRS_STACK_SIZE
	.align		4
.L_3739:
        /*0558*/ 	.byte	0x04, 0x1e
        /*055a*/ 	.short	(.L_3741 - .L_3740)
.L_3740:
        /*055c*/ 	.word	0x00000000


	//----- nvinfo : EIATTR_CBANK_PARAM_SIZE
	.align		4
.L_3741:
        /*0560*/ 	.byte	0x03, 0x19
        /*0562*/ 	.short	0x008c


	//----- nvinfo : EIATTR_PARAM_CBANK
	.align		4
        /*0564*/ 	.byte	0x04, 0x0a
        /*0566*/ 	.short	(.L_3743 - .L_3742)
	.align		4
.L_3742:
        /*0568*/ 	.word	index@(.nv.constant0._ZN4vllm25paged_attention_v2_kernelI13__nv_bfloat16hLi256ELi32ELi128ELNS_18Fp8KVCacheDataTypeE2ELb1ELi512EEEvPfS3_PT_PKS4_PKT0_SA_ifPKiSC_iPKfiiiSE_SE_iiiii)
        /*056c*/ 	.short	0x0380
        /*056e*/ 	.short	0x008c


	//----- nvinfo : EIATTR_SW_WAR
	.align		4
.L_3743:
        /*0570*/ 	.byte	0x04, 0x36
        /*0572*/ 	.short	(.L_3745 - .L_3744)
.L_3744:
        /*0574*/ 	.word	0x00000008
.L_3745:


//--------------------- .nv.info._ZN4vllm25paged_attention_v2_kernelI13__nv_bfloat16hLi192ELi32ELi128ELNS_18Fp8KVCacheDataTypeE2ELb1ELi512EEEvPfS3_PT_PKS4_PKT0_SA_ifPKiSC_iPKfiiiSE_SE_iiiii --------------------------
	.section	.nv.info._ZN4vllm25paged_attention_v2_kernelI13__nv_bfloat16hLi192ELi32ELi128ELNS_18Fp8KVCacheDataTypeE2ELb1ELi512EEEvPfS3_PT_PKS4_PKT0_SA_ifPKiSC_iPKfiiiSE_SE_iiiii,"",@"SHT_CUDA_INFO"
	.sectionflags	@""
	.align	4


	//----- nvinfo : EIATTR_CUDA_API_VERSION
	.align		4
        /*0000*/ 	.byte	0x04, 0x37
        /*0002*/ 	.short	(.L_3747 - .L_3746)
.L_3746:
        /*0004*/ 	.word	0x00000082


	//----- nvinfo : EIATTR_KPARAM_INFO
	.align		4
.L_3747:
        /*0008*/ 	.byte	0x04, 0x17
        /*000a*/ 	.short	(.L_3749 - .L_3748)
.L_3748:
        /*000c*/ 	.word	0x00000000
        /*0010*/ 	.short	0x0015
        /*0012*/ 	.short	0x0088
        /*0014*/ 	.byte	0x00, 0xf0, 0x11, 0x00


	//----- nvinfo : EIATTR_KPARAM_INFO
	.align		4
.L_3749:
        /*0018*/ 	.byte	0x04, 0x17
        /*001a*/ 	.short	(.L_3751 - .L_3750)
.L_3750:
        /*001c*/ 	.word	0x00000000
        /*0020*/ 	.short	0x0014
        /*0022*/ 	.short	0x0084
        /*0024*/ 	.byte	0x00, 0xf0, 0x11, 0x00


	//----- nvinfo : EIATTR_KPARAM_INFO
	.align		4
.L_3751:
        /*0028*/ 	.byte	0x04, 0x17
        /*002a*/ 	.short	(.L_3753 - .L_3752)
.L_3752:
        /*002c*/ 	.word	0x00000000
        /*0030*/ 	.short	0x0013
        /*0032*/ 	.short	0x0080
        /*0034*/ 	.byte	0x00, 0xf0, 0x11, 0x00


	//----- nvinfo : EIATTR_KPARAM_INFO
	.align		4
.L_3753:
        /*0038*/ 	.byte	0x04, 0x17
        /*003a*/ 	.short	(.L_3755 - .L_3754)
.L_3754:
        /*003c*/ 	.word	0x00000000
        /*0040*/ 	.short	0x0012
        /*0042*/ 	.short	0x007c
        /*0044*/ 	.byte	0x00, 0xf0, 0x11, 0x00


	//----- nvinfo : EIATTR_KPARAM_INFO
	.align		4
.L_3755:
        /*0048*/ 	.byte	0x04, 0x17
        /*004a*/ 	.short	(.L_3757 - .L_3756)
.L_3756:
        /*004c*/ 	.word	0x00000000
        /*0050*/ 	.short	0x0011
        /*0052*/ 	.short	0x0078
        /*0054*/ 	.byte	0x00, 0xf0, 0x11, 0x00


	//----- nvinfo : EIATTR_KPARAM_INFO
	.align		4
.L_3757:
        /*0058*/ 	.byte	0x04, 0x17
        /*005a*/ 	.short	(.L_3759 - .L_3758)
.L_3758:
        /*005c*/ 	.word	0x00000000
        /*0060*/ 	.short	0x0010
        /*0062*/ 	.short	0x0070
        /*0064*/ 	.byte	0x00, 0xf5, 0x21, 0x00


	//----- nvinfo : EIATTR_KPARAM_INFO
	.align		4
.L_3759:
        /*0068*/ 	.byte	0x04, 0x17
        /*006a*/ 	.short	(.L_3761 - .L_3760)
.L_3760:
        /*006c*/ 	.word	0x00000000
        /*0070*/ 	.short	0x000f
        /*0072*/ 	.short	0x0068
        /*0074*/ 	.byte	0x00, 0xf5, 0x21, 0x00


	//----- nvinfo : EIATTR_KPARAM_INFO
	.align		4
.L_3761:
        /*0078*/ 	.byte	0x04, 0x17
        /*007a*/ 	.short	(.L_3763 - .L_3762)
.L_3762:
        /*007c*/ 	.word	0x00000000
        /*0080*/ 	.short	0x000e
        /*0082*/ 	.short	0x0060
        /*0084*/ 	.byte	0x00, 0xf0, 0x11, 0x00


	//----- nvinfo : EIATTR_KPARAM_INFO
	.align		4
.L_3763:
        /*0088*/ 	.byte	0x04, 0x17
        /*008a*/ 	.short	(.L_3765 - .L_3764)
.L_3764:
        /*008c*/ 	.word	0x00000000
        /*0090*/ 	.short	0x000d
        /*0092*/ 	.short	0x005c
        /*0094*/ 	.byte	0x00, 0xf0, 0x11, 0x00


	//----- nvinfo : EIATTR_KPARAM_INFO
	.align		4
.L_3765:
        /*0098*/ 	.byte	0x04, 0x17
        /*009a*/ 	.short	(.L_3767 - .L_3766)
.L_3766:
        /*009c*/ 	.word	0x00000000
        /*00a0*/ 	.short	0x000c
        /*00a2*/ 	.short	0x0058
        /*00a4*/ 	.byte	0x00, 0xf0, 0x11, 0x00


	//----- nvinfo : EIATTR_KPARAM_INFO
	.align		4
.L_3767:
        /*00a8*/ 	.byte	0x04, 0x17
        /*00aa*/ 	.short	(.L_3769 - .L_3768)
.L_3768:
        /*00ac*/ 	.word	0x00000000
        /*00b0*/ 	.short	0x000b
        /*00b2*/ 	.short	0x0050
        /*00b4*/ 	.byte	0x00, 0xf5, 0x21, 0x00


	//----- nvinfo : EIATTR_KPARAM_INFO
	.align		4
.L_3769:
        /*00b8*/ 	.byte	0x04, 0x17
        /*00ba*/ 	.short	(.L_3771 - .L_3770)
.L_3770:
        /*00bc*/ 	.word	0x00000000
        /*00c0*/ 	.short	0x000a
        /*00c2*/ 	.short	0x0048
        /*00c4*/ 	.byte	0x00, 0xf0, 0x11, 0x00


	//----- nvinfo : EIATTR_KPARAM_INFO
	.align		4
.L_3771:
        /*00c8*/ 	.byte	0x04, 0x17
        /*00ca*/ 	.short	(.L_3773 - .L_3772)
.L_3772:
        /*00cc*/ 	.word	0x00000000
        /*00d0*/ 	.short	0x0009
        /*00d2*/ 	.short	0x0040
        /*00d4*/ 	.byte	0x00, 0xf5, 0x21, 0x00


	//----- nvinfo : EIATTR_KPARAM_INFO
	.align		4
.L_3773:
        /*00d8*/ 	.byte	0x04, 0x17
        /*00da*/ 	.short	(.L_3775 - .L_3774)
.L_3774:
        /*00dc*/ 	.word	0x00000000
        /*00e0*/ 	.short	0x0008
        /*00e2*/ 	.short	0x0038
        /*00e4*/ 	.byte	0x00, 0xf5, 0x21, 0x00


	//----- nvinfo : EIATTR_KPARAM_INFO
	.align		4
.L_3775:
        /*00e8*/ 	.byte	0x04, 0x17
        /*00ea*/ 	.short	(.L_3777 - .L_3776)
.L_3776:
        /*00ec*/ 	.word	0x00000000
        /*00f0*/ 	.short	0x0007
        /*00f2*/ 	.short	0x0034
        /*00f4*/ 	.byte	0x00, 0xf0, 0x11, 0x00


	//----- nvinfo : EIATTR_KPARAM_INFO
	.align		4
.L_3777:
        /*00f8*/ 	.byte	0x04, 0x17
        /*00fa*/ 	.short	(.L_3779 - .L_3778)
.L_3778:
        /*00fc*/ 	.word	0x00000000
        /*0100*/ 	.short	0x0006
        /*0102*/ 	.short	0x0030
        /*0104*/ 	.byte	0x00, 0xf0, 0x11, 0x00


	//----- nvinfo : EIATTR_KPARAM_INFO
	.align		4
.L_3779:
        /*0108*/ 	.byte	0x04, 0x17
        /*010a*/ 	.short	(.L_3781 - .L_3780)
.L_3780:
        /*010c*/ 	.word	0x00000000
        /*0110*/ 	.short	0x0005
        /*0112*/ 	.short	0x0028
        /*0114*/ 	.byte	0x00, 0xf5, 0x21, 0x00


	//----- nvinfo : EIATTR_KPARAM_INFO
	.align		4
.L_3781:
        /*0118*/ 	.byte	0x04, 0x17
        /*011a*/ 	.short	(.L_3783 - .L_3782)
.L_3782:
        /*011c*/ 	.word	0x00000000
        /*0120*/ 	.short	0x0004
        /*0122*/ 	.short	0x0020
        /*0124*/ 	.byte	0x00, 0xf5, 0x21, 0x00


	//----- nvinfo : EIATTR_KPARAM_INFO
	.align		4
.L_3783:
        /*0128*/ 	.byte	0x04, 0x17
        /*012a*/ 	.short	(.L_3785 - .L_3784)
.L_3784:
        /*012c*/ 	.word	0x00000000
        /*0130*/ 	.short	0x0003
        /*0132*/ 	.short	0x0018
        /*0134*/ 	.byte	0x00, 0xf5, 0x21, 0x00


	//----- nvinfo : EIATTR_KPARAM_INFO
	.align		4
.L_3785:
        /*0138*/ 	.byte	0x04, 0x17
        /*013a*/ 	.short	(.L_3787 - .L_3786)
.L_3786:
        /*013c*/ 	.word	0x00000000
        /*0140*/ 	.short	0x0002
        /*0142*/ 	.short	0x0010
        /*0144*/ 	.byte	0x00, 0xf5, 0x21, 0x00


	//----- nvinfo : EIATTR_KPARAM_INFO
	.align		4
.L_3787:
        /*0148*/ 	.byte	0x04, 0x17
        /*014a*/ 	.short	(.L_3789 - .L_3788)
.L_3788:
        /*014c*/ 	.word	0x00000000
        /*0150*/ 	.short	0x0001
        /*0152*/ 	.short	0x0008
        /*0154*/ 	.byte	0x00, 0xf5, 0x21, 0x00


	//----- nvinfo : EIATTR_KPARAM_INFO
	.align		4
.L_3789:
        /*0158*/ 	.byte	0x04, 0x17
        /*015a*/ 	.short	(.L_3791 - .L_3790)
.L_3790:
        /*015c*/ 	.word	0x00000000
        /*0160*/ 	.short	0x0000
        /*0162*/ 	.short	0x0000
        /*0164*/ 	.byte	0x00, 0xf5, 0x21, 0x00


	//----- nvinfo : EIATTR_SPARSE_MMA_MASK
	.align		4
.L_3791:
        /*0168*/ 	.byte	0x03, 0x50
        /*016a*/ 	.short	0x0000


	//----- nvinfo : EIATTR_MAXREG_COUNT
	.align		4
        /*016c*/ 	.byte	0x03, 0x1b
        /*016e*/ 	.short	0x00ff


	//----- nvinfo : EIATTR_NUM_BARRIERS
	.align		4
        /*0170*/ 	.byte	0x02, 0x4c
        /*0172*/ 	.byte	0x01
	.zero		1


	//----- nvinfo : EIATTR_EXTERNS
	.align		4
        /*0174*/ 	.byte	0x04, 0x0f
        /*0176*/ 	.short	(.L_3793 - .L_3792)


	//   ....[0]....
	.align		4
.L_3792:
        /*0178*/ 	.word	index@(__assertfail)


	//----- nvinfo : EIATTR_MERCURY_ISA_VERSION
	.align		4
.L_3793:
        /*017c*/ 	.byte	0x03, 0x5f
        /*017e*/ 	.short	0x0101


	//----- nvinfo : EIATTR_COOP_GROUP_MASK_REGIDS
	.align		4
        /*0180*/ 	.byte	0x04, 0x29
        /*0182*/ 	.short	(.L_3795 - .L_3794)


	//   ....[0]....
.L_3794:
        /*0184*/ 	.word	0xffffffff


	//   ....[1]....
        /*0188*/ 	.word	0xffffffff


	//   ....[2]....
        /*018c*/ 	.word	0xffffffff


	//   ....[3]....
        /*0190*/ 	.word	0xffffffff


	//   ....[4]....
        /*0194*/ 	.word	0xffffffff


	//   ....[5]....
        /*0198*/ 	.word	0xffffffff


	//   ....[6]....
        /*019c*/ 	.word	0xffffffff


	//   ....[7]....
        /*01a0*/ 	.word	0xffffffff


	//   ....[8]....
        /*01a4*/ 	.word	0xffffffff


	//   ....[9]....
        /*01a8*/ 	.word	0xffffffff


	//   ....[10]....
        /*01ac*/ 	.word	0xffffffff


	//   ....[11]....
        /*01b0*/ 	.word	0xffffffff


	//   ....[12]....
        /*01b4*/ 	.word	0xffffffff


	//   ....[13]....
        /*01b8*/ 	.word	0xffffffff


	//   ....[14]....
        /*01bc*/ 	.word	0xffffffff


	//   ....[15]....
        /*01c0*/ 	.word	0xffffffff


	//   ....[16]....
        /*01c4*/ 	.word	0xffffffff


	//   ....[17]....
        /*01c8*/ 	.word	0xffffffff


	//   ....[18]....
        /*01cc*/ 	.word	0xffffffff


	//   ....[19]....
        /*01d0*/ 	.word	0xffffffff


	//   ....[20]....
        /*01d4*/ 	.word	0xffffffff


	//   ....[21]....
        /*01d8*/ 	.word	0xffffffff


	//   ....[22]....
        /*01dc*/ 	.word	0xffffffff


	//   ....[23]....
        /*01e0*/ 	.word	0xffffffff


	//   ....[24]....
        /*01e4*/ 	.word	0xffffffff


	//   ....[25]....
        /*01e8*/ 	.word	0xffffffff


	//   ....[26]....
        /*01ec*/ 	.word	0xffffffff


	//   ....[27]....
        /*01f0*/ 	.word	0xffffffff


	//   ....[28]....
        /*01f4*/ 	.word	0xffffffff


	//   ....[29]....
        /*01f8*/ 	.word	0xffffffff


	//   ....[30]....
        /*01fc*/ 	.word	0xffffffff


	//   ....[31]....
        /*0200*/ 	.word	0xffffffff


	//   ....[32]....
        /*0204*/ 	.word	0xffffffff


	//   ....[33]....
        /*0208*/ 	.word	0xffffffff


	//   ....[34]....
        /*020c*/ 	.word	0xffffffff


	//   ....[35]....
        /*0210*/ 	.word	0xffffffff


	//   ....[36]....
        /*0214*/ 	.word	0xffffffff


	//   ....[37]....
        /*0218*/ 	.word	0xffffffff


	//   ....[38]....
        /*021c*/ 	.word	0xffffffff


	//   ....[39]....
        /*0220*/ 	.word	0xffffffff


	//   ....[40]....
        /*0224*/ 	.word	0x0500000f


	//   ....[41]....
        /*0228*/ 	.word	0x0500000f


	//   ....[42]....
        /*022c*/ 	.word	0x0500000f


	//   ....[43]....
        /*0230*/ 	.word	0x0500000f


	//   ....[44]....
        /*0234*/ 	.word	0x0500000f


	//   ....[45]....
        /*0238*/ 	.word	0x0500000f


	//   ....[46]....
        /*023c*/ 	.word	0x0500000f


	//   ....[47]....
        /*0240*/ 	.word	0x0500000f


	//   ....[48]....
        /*0244*/ 	.word	0x0500000f


	//   ....[49]....
        /*0248*/ 	.word	0x0500000f


	//   ....[50]....
        /*024c*/ 	.word	0x0500000f


	//   ....[51]....
        /*0250*/ 	.word	0x0500000f


	//   ....[52]....
        /*0254*/ 	.word	0x0500000f


	//   ....[53]....
        /*0258*/ 	.word	0x0500000f


	//   ....[54]....
        /*025c*/ 	.word	0x0500000f


	//   ....[55]....
        /*0260*/ 	.word	0x0500000f


	//   ....[56]....
        /*0264*/ 	.word	0x0500000f


	//   ....[57]....
        /*0268*/ 	.word	0x0500000f


	//   ....[58]....
        /*026c*/ 	.word	0x0500000f


	//   ....[59]....
        /*0270*/ 	.word	0x0500000f


	//   ....[60]....
        /*0274*/ 	.word	0x0500000f


	//   ....[61]....
        /*0278*/ 	.word	0x0500000f


	//   ....[62]....
        /*027c*/ 	.word	0x0500000f


	//   ....[63]....
        /*0280*/ 	.word	0x0500000f


	//   ....[64]....
        /*0284*/ 	.word	0x0500000f


	//   ....[65]....
        /*0288*/ 	.word	0x0500000f


	//   ....[66]....
        /*028c*/ 	.word	0x0500000f


	//   ....[67]....
        /*0290*/ 	.word	0x0500000f


	//   ....[68]....
        /*0294*/ 	.word	0x0500000f


	//   ....[69]....
        /*0298*/ 	.word	0x0500000f


	//   ....[70]....
        /*029c*/ 	.word	0x0500000f


	//   ....[71]....
        /*02a0*/ 	.word	0x0500000f


	//   ....[72]....
        /*02a4*/ 	.word	0x0500000f


	//   ....[73]....
        /*02a8*/ 	.word	0x0500000f


	//   ....[74]....
        /*02ac*/ 	.word	0x0500000f


	//   ....[75]....
        /*02b0*/ 	.word	0x0500000f


	//   ....[76]....
        /*02b4*/ 	.word	0x0500000f


	//   ....[77]....
        /*02b8*/ 	.word	0x0500000f


	//   ....[78]....
        /*02bc*/ 	.word	0x0500000f


	//   ....[79]....
        /*02c0*/ 	.word	0x0500000f


	//   ....[80]....
        /*02c4*/ 	.word	0x0500000f


	//   ....[81]....
        /*02c8*/ 	.word	0x0500000f


	//   ....[82]....
        /*02cc*/ 	.word	0x0500000f


	//   ....[83]....
        /*02d0*/ 	.word	0x0500000f


	//   ....[84]....
        /*02d4*/ 	.word	0x0500000f


	//   ....[85]....
        /*02d8*/ 	.word	0x0500000f


	//   ....[86]....
        /*02dc*/ 	.word	0x0500000f


	//   ....[87]....
        /*02e0*/ 	.word	0x0500000f


	//   ....[88]....
        /*02e4*/ 	.word	0x0500000f


	//   ....[89]....
        /*02e8*/ 	.word	0x0500000f


	//   ....[90]....
        /*02ec*/ 	.word	0x0500000f


	//   ....[91]....
        /*02f0*/ 	.word	0x0500000f


	//   ....[92]....
        /*02f4*/ 	.word	0x0500000f


	//----- nvinfo : EIATTR_COOP_GROUP_INSTR_OFFSETS
	.align		4
.L_3795:
        /*02f8*/ 	.byte	0x04, 0x28
        /*02fa*/ 	.short	(.L_3797 - .L_3796)


	//   ....[0]....
.L_3796:
        /*02fc*/ 	.word	0x00000b80


	//   ....[1]....
        /*0300*/ 	.word	0x00000ba0


	//   ....[2]....
        /*0304*/ 	.word	0x00000bc0


	//   ....[3]....
        /*0308*/ 	.word	0x00000be0


	//   ....[4]....
        /*030c*/ 	.word	0x00000c00


	//   ....[5]....
        /*0310*/ 	.word	0x00000d10


	//   ....[6]....
        /*0314*/ 	.word	0x00000d30


	//   ....[7]....
        /*0318*/ 	.word	0x00000d50


	//   ....[8]....
        /*031c*/ 	.word	0x00001ba0


	//   ....[9]....
        /*0320*/ 	.word	0x00001bd0


	//   ....[10]....
        /*0324*/ 	.word	0x00001bf0


	//   ....[11]....
        /*0328*/ 	.word	0x00001c10


	//   ....[12]....
        /*032c*/ 	.word	0x00001c30


	//   ....[13]....
        /*0330*/ 	.word	0x00001c80


	//   ....[14]....
        /*0334*/ 	.word	0x00001ca0


	//   ....[15]....
        /*0338*/ 	.word	0x00001cc0


	//   ....[16]....
        /*033c*/ 	.word	0x00002c80


	//   ....[17]....
        /*0340*/ 	.word	0x00002cc0


	//   ....[18]....
        /*0344*/ 	.word	0x00002d00


	//   ....[19]....
        /*0348*/ 	.word	0x00002d40


	//   ....[20]....
        /*034c*/ 	.word	0x00002d80


	//   ....[21]....
        /*0350*/ 	.word	0x00002dc0


	//   ....[22]....
        /*0354*/ 	.word	0x00002e20


	//   ....[23]....
        /*0358*/ 	.word	0x00002e60


	//   ....[24]....
        /*035c*/ 	.word	0x00002ea0


	//   ....[25]....
        /*0360*/ 	.word	0x00002ee0


	//   ....[26]....
        /*0364*/ 	.word	0x00002f10


	//   ....[27]....
        /*0368*/ 	.word	0x00002f40


	//   ....[28]....
        /*036c*/ 	.word	0x00002f60


	//   ....[29]....
        /*0370*/ 	.word	0x00002fb0


	//   ....[30]....
        /*0374*/ 	.word	0x00002fe0


	//   ....[31]....
        /*0378*/ 	.word	0x00003030


	//   ....[32]....
        /*037c*/ 	.word	0x00003060


	//   ....[33]....
        /*0380*/ 	.word	0x00003080


	//   ....[34]....
        /*0384*/ 	.word	0x000030a0


	//   ....[35]....
        /*0388*/ 	.word	0x000030b0


	//   ....[36]....
        /*038c*/ 	.word	0x000030e0


	//   ....[37]....
        /*0390*/ 	.word	0x000030f0


	//   ....[38]....
        /*0394*/ 	.word	0x00003110


	//   ....[39]....
        /*0398*/ 	.word	0x00003130


	//   ....[40]....
        /*039c*/ 	.word	0x000041f0


	//   ....[41]....
        /*03a0*/ 	.word	0x00004250


	//   ....[42]....
        /*03a4*/ 	.word	0x000042b0


	//   ....[43]....
        /*03a8*/ 	.word	0x00004310


	//   ....[44]....
        /*03ac*/ 	.word	0x00004370


	//   ....[45]....
        /*03b0*/ 	.word	0x000043f0


	//   ....[46]....
        /*03b4*/ 	.word	0x00004460


	//   ....[47]....
        /*03b8*/ 	.word	0x000044c0


	//   ....[48]....
        /*03bc*/ 	.word	0x00004540


	//   ....[49]....
        /*03c0*/ 	.word	0x000045a0


	//   ....[50]....
        /*03c4*/ 	.word	0x00004620


	//   ....[51]....
        /*03c8*/ 	.word	0x00004680


	//   ....[52]....
        /*03cc*/ 	.word	0x00004700


	//   ....[53]....
        /*03d0*/ 	.word	0x00004760


	//   ....[54]....
        /*03d4*/ 	.word	0x000047e0


	//   ....[55]....
        /*03d8*/ 	.word	0x00004840


	//   ....[56]....
        /*03dc*/ 	.word	0x000048c0


	//   ....[57]....
        /*03e0*/ 	.word	0x00004920


	//   ....[58]....
        /*03e4*/ 	.word	0x000049a0


	//   ....[59]....
        /*03e8*/ 	.word	0x00004a00


	//   ....[60]....
        /*03ec*/ 	.word	0x00004a80


	//   ....[61]....
        /*03f0*/ 	.word	0x00004ae0


	//   ....[62]....
        /*03f4*/ 	.word	0x00004b60


	//   ....[63]....
        /*03f8*/ 	.word	0x00004bc0


	//   ....[64]....
        /*03fc*/ 	.word	0x00004c40


	//   ....[65]....
        /*0400*/ 	.word	0x00004ca0


	//   ....[66]....
        /*0404*/ 	.word	0x00004d20


	//   ....[67]....
        /*0408*/ 	.word	0x00004d80


	//   ....[68]....
        /*040c*/ 	.word	0x00004e00


	//   ....[69]....
        /*0410*/ 	.word	0x00004e60


	//   ....[70]....
        /*0414*/ 	.word	0x00004ee0


	//   ....[71]....
        /*0418*/ 	.word	0x00004f40


	//   ....[72]....
        /*041c*/ 	.word	0x00004fc0


	//   ....[73]....
        /*0420*/ 	.word	0x00005020


	//   ....[74]....
        /*0424*/ 	.word	0x00005090


	//   ....[75]....
        /*0428*/ 	.word	0x000050f0


	//   ....[76]....
        /*042c*/ 	.word	0x00005160


	//   ....[77]....
        /*0430*/ 	.word	0x000051c0


	//   ....[78]....
        /*0434*/ 	.word	0x00005230


	//   ....[79]....
        /*0438*/ 	.word	0x00005290


	//   ....[80]....
        /*043c*/ 	.word	0x00005310


	//   ....[81]....
        /*0440*/ 	.word	0x00005370


	//   ....[82]....
        /*0444*/ 	.word	0x000053f0


	//   ....[83]....
        /*0448*/ 	.word	0x00005450


	//   ....[84]....
        /*044c*/ 	.word	0x000054d0


	//   ....[85]....
        /*0450*/ 	.word	0x00005530


	//   ....[86]....
        /*0454*/ 	.word	0x000055b0


	//   ....[87]....
        /*0458*/ 	.word	0x00005610


	//   ....[88]....
        /*045c*/ 	.word	0x00005690


	//   ....[89]....
        /*0460*/ 	.word	0x000056f0


	//   ....[90]....
        /*0464*/ 	.word	0x00005760


	//   ....[91]....
        /*0468*/ 	.word	0x000057c0


	//   ....[92]....
        /*046c*/ 	.word	0x00005830


	//----- nvinfo : EIATTR_VRC_CTA_INIT_COUNT
	.align		4
.L_3797:
        /*0470*/ 	.byte	0x02, 0x4a
	.zero		1
	.zero		1


	//----- nvinfo : EIATTR_SYSCALL_OFFSETS
	.align		4
        /*0474*/ 	.byte	0x04, 0x46
        /*0476*/ 	.short	(.L_3799 - .L_3798)


	//   ....[0]....
.L_3798:
        /*0478*/ 	.word	0x00002ba0


	//   ....[1]....
        /*047c*/ 	.word	0x00004190


	//----- nvinfo : EIATTR_EXIT_INSTR_OFFSETS
	.align		4
.L_3799:
        /*0480*/ 	.byte	0x04, 0x1c
        /*0482*/ 	.short	(.L_3801 - .L_3800)


	//   ....[0]....
.L_3800:
        /*0484*/ 	.word	0x000000b0


	//   ....[1]....
        /*0488*/ 	.word	0x00003cd0


	//   ....[2]....
        /*048c*/ 	.word	0x00003d00


	//   ....[3]....
        /*0490*/ 	.word	0x00004090


	//   ....[4]....
        /*0494*/ 	.word	0x000041a0


	//----- nvinfo : EIATTR_CRS_STACK_SIZE
	.align		4
.L_3801:
        /*0498*/ 	.byte	0x04, 0x1e
        /*049a*/ 	.short	(.L_3803 - .L_3802)
.L_3802:
        /*049c*/ 	.word	0x00000000


	//----- nvinfo : EIATTR_CBANK_PARAM_SIZE
	.align		4
.L_3803:
        /*04a0*/ 	.byte	0x03, 0x19
        /*04a2*/ 	.short	0x008c


	//----- nvinfo : EIATTR_PARAM_CBANK
	.align		4
        /*04a4*/ 	.byte	0x04, 0x0a
        /*04a6*/ 	.short	(.L_3805 - .L_3804)
	.align		4
.L_3804:
        /*04a8*/ 	.word	index@(.nv.constant0._ZN4vllm25paged_attention_v2_kernelI13__nv_bfloat16hLi192ELi32ELi128ELNS_18Fp8KVCacheDataTypeE2ELb1ELi512EEEvPfS3_PT_PKS4_PKT0_SA_ifPKiSC_iPKfiiiSE_SE_iiiii)
        /*04ac*/ 	.short	0x0380
        /*04ae*/ 	.short	0x008c


	//----- nvinfo : EIATTR_SW_WAR
	.align		4
.L_3805:
        /*04b0*/ 	.byte	0x04, 0x36
        /*04b2*/ 	.short	(.L_3807 - .L_3806)
.L_3806:
        /*04b4*/ 	.word	0x00000008
.L_3807:


//--------------------- .nv.info._ZN4vllm25paged_attention_v2_kernelI13__nv_bfloat16hLi128ELi32ELi128ELNS_18Fp8KVCacheDataTypeE2ELb1ELi512EEEvPfS3_PT_PKS4_PKT0_SA_ifPKiSC_iPKfiiiSE_SE_iiiii --------------------------
	.section	.nv.info._ZN4vllm25paged_attention_v2_kernelI13__nv_bfloat16hLi128ELi32ELi128ELNS_18Fp8KVCacheDataTypeE2ELb1ELi512EEEvPfS3_PT_PKS4_PKT0_SA_ifPKiSC_iPKfiiiSE_SE_iiiii,"",@"SHT_CUDA_INFO"
	.sectionflags	@""
	.align	4


	//----- nvinfo : EIATTR_CUDA_API_VERSION
	.align		4
        /*0000*/ 	.byte	0x04, 0x37
        /*0002*/ 	.short	(.L_3809 - .L_3808)
.L_3808:
        /*0004*/ 	.word	0x00000082


	//----- nvinfo : EIATTR_KPARAM_INFO
	.align		4
.L_3809:
        /*0008*/ 	.byte	0x04, 0x17
        /*000a*/ 	.short	(.L_3811 - .L_3810)
.L_3810:
        /*000c*/ 	.word	0x00000000
        /*0010*/ 	.short	0x0015
        /*0012*/ 	.short	0x0088
        /*0014*/ 	.byte	0x00, 0xf0, 0x11, 0x00


	//----- nvinfo : EIATTR_KPARAM_INFO
	.align		4
.L_3811:
        /*0018*/ 	.byte	0x04, 0x17
        /*001a*/ 	.short	(.L_3813 - .L_3812)
.L_3812:
        /*001c*/ 	.word	0x00000000
        /*0020*/ 	.short	0x0014
        /*0022*/ 	.short	0x0084
        /*0024*/ 	.byte	0x00, 0xf0, 0x11, 0x00


	//----- nvinfo : EIATTR_KPARAM_INFO
	.align		4
.L_3813:
        /*0028*/ 	.byte	0x04, 0x17
        /*002a*/ 	.short	(.L_3815 - .L_3814)
.L_3814:
        /*002c*/ 	.word	0x00000000
        /*0030*/ 	.short	0x0013
        /*0032*/ 	.short	0x0080
        /*0034*/ 	.byte	0x00, 0xf0, 0x11, 0x00


	//----- nvinfo : EIATTR_KPARAM_INFO
	.align		4
.L_3815:
        /*0038*/ 	.byte	0x04, 0x17
        /*003a*/ 	.short	(.L_3817 - .L_3816)
.L_3816:
        /*003c*/ 	.word	0x00000000
        /*0040*/ 	.short	0x0012
        /*0042*/ 	.short	0x007c
        /*0044*/ 	.byte	0x00, 0xf0, 0x11, 0x00


	//----- nvinfo : EIATTR_KPARAM_INFO
	.align		4
.L_3817:
        /*0048*/ 	.byte	0x04, 0x17
        /*004a*/ 	.short	(.L_3819 - .L_3818)
.L_3818:
        /*004c*/ 	.word	0x00000000
        /*0050*/ 	.short	0x0011
        /*0052*/ 	.short	0x0078
        /*0054*/ 	.byte	0x00, 0xf0, 0x11, 0x00


	//----- nvinfo : EIATTR_KPARAM_INFO
	.align		4
.L_3819:
        /*0058*/ 	.byte	0x04, 0x17
        /*005a*/ 	.short	(.L_3821 - .L_3820)
.L_3820:
        /*005c*/ 	.word	0x00000000
        /*0060*/ 	.short	0x0010
        /*0062*/ 	.short	0x0070
        /*0064*/ 	.byte	0x00, 0xf5, 0x21, 0x00


	//----- nvinfo : EIATTR_KPARAM_INFO
	.align		4
.L_3821:
        /*0068*/ 	.byte	0x04, 0x17
        /*006a*/ 	.short	(.L_3823 - .L_3822)
.L_3822:
        /*006c*/ 	.word	0x00000000
        /*0070*/ 	.short	0x000f
        /*0072*/ 	.short	0x0068
        /*0074*/ 	.byte	0x00, 0xf5, 0x21, 0x00


	//----- nvinfo : EIATTR_KPARAM_INFO
	.align		4
.L_3823:
        /*0078*/ 	.byte	0x04, 0x17
        /*007a*/ 	.short	(.L_3825 - .L_3824)
.L_3824:
        /*007c*/ 	.word	0x00000000
        /*0080*/ 	.short	0x000e
        /*0082*/ 	.short	0x0060
        /*0084*/ 	.byte	0x00, 0xf0, 0x11, 0x00


	//----- nvinfo : EIATTR_KPARAM_INFO
	.align		4
.L_3825:
        /*0088*/ 	.byte	0x04, 0x17
        /*008a*/ 	.short	(.L_3827 - .L_3826)
.L_3826:
        /*008c*/ 	.word	0x00000000
        /*0090*/ 	.short	0x000d
        /*0092*/ 	.short	0x005c
        /*0094*/ 	.byte	0x00, 0xf0, 0x11, 0x00


	//----- nvinfo : EIATTR_KPARAM_INFO
	.align		4
.L_3827:
        /*0098*/ 	.byte	0x04, 0x17
        /*009a*/ 	.short	(.L_3829 - .L_3828)
.L_3828:
        /*009c*/ 	.word	0x00000000
        /*00a0*/ 	.short	0x000c
        /*00a2*/ 	.short	0x0058
        /*00a4*/ 	.byte	0x00, 0xf0, 0x11, 0x00


	//----- nvinfo : EIATTR_KPARAM_INFO
	.align		4
.L_3829:
        /*00a8*/ 	.byte	0x04, 0x17
        /*00aa*/ 	.short	(.L_3831 - .L_3830)
.L_3830:
        /*00ac*/ 	.word	0x00000000
        /*00b0*/ 	.short	0x000b
        /*00b2*/ 	.short	0x0050
        /*00b4*/ 	.byte	0x00, 0xf5, 0x21, 0x00


	//----- nvinfo : EIATTR_KPARAM_INFO
	.align		4
.L_3831:
        /*00b8*/ 	.byte	0x04, 0x17
        /*00ba*/ 	.short	(.L_3833 - .L_3832)
.L_3832:
        /*00bc*/ 	.word	0x00000000
        /*00c0*/ 	.short	0x000a
        /*00c2*/ 	.short	0x0048
        /*00c4*/ 	.byte	0x00, 0xf0, 0x11, 0x00


	//----- nvinfo : EIATTR_KPARAM_INFO
	.align		4
.L_3833:
        /*00c8*/ 	.byte	0x04, 0x17
        /*00ca*/ 	.short	(.L_3835 - .L_3834)
.L_3834:
        /*00cc*/ 	.word	0x00000000
        /*00d0*/ 	.short	0x0009
        /*00d2*/ 	.short	0x0040
        /*00d4*/ 	.byte	0x00, 0xf5, 0x21, 0x00


	//----- nvinfo : EIATTR_KPARAM_INFO
	.align		4
.L_3835:
        /*00d8*/ 	.byte	0x04, 0x17
        /*00da*/ 	.short	(.L_3837 - .L_3836)
.L_3836:
        /*00dc*/ 	.word	0x00000000
        /*00e0*/ 	.short	0x0008
        /*00e2*/ 	.short	0x0038
        /*00e4*/ 	.byte	0x00, 0xf5, 0x21, 0x00


	//----- nvinfo : EIATTR_KPARAM_INFO
	.align		4
.L_3837:
        /*00e8*/ 	.byte	0x04, 0x17
        /*00ea*/ 	.short	(.L_3839 - .L_3838)
.L_3838:
        /*00ec*/ 	.word	0x00000000
        /*00f0*/ 	.short	0x0007
        /*00f2*/ 	.short	0x0034
        /*00f4*/ 	.byte	0x00, 0xf0, 0x11, 0x00


	//----- nvinfo : EIATTR_KPARAM_INFO
	.align		4
.L_3839:
        /*00f8*/ 	.byte	0x04, 0x17
        /*00fa*/ 	.short	(.L_3841 - .L_3840)
.L_3840:
        /*00fc*/ 	.word	0x00000000
        /*0100*/ 	.short	0x0006
        /*0102*/ 	.short	0x0030
        /*0104*/ 	.byte	0x00, 0xf0, 0x11, 0x00


	//----- nvinfo : EIATTR_KPARAM_INFO
	.align		4
.L_3841:
        /*0108*/ 	.byte	0x04, 0x17
        /*010a*/ 	.short	(.L_3843 - .L_3842)
.L_3842:
        /*010c*/ 	.word	0x00000000
        /*0110*/ 	.short	0x0005
        /*0112*/ 	.short	0x0028
        /*0114*/ 	.byte	0x00, 0xf5, 0x21, 0x00


	//----- nvinfo : EIATTR_KPARAM_INFO
	.align		4
.L_3843:
        /*0118*/ 	.byte	0x04, 0x17
        /*011a*/ 	.short	(.L_3845 - .L_3844)
.L_3844:
        /*011c*/ 	.word	0x00000000
        /*0120*/ 	.short	0x0004
        /*0122*/ 	.short	0x0020
        /*0124*/ 	.byte	0x00, 0xf5, 0x21, 0x00


	//----- nvinfo : EIATTR_KPARAM_INFO
	.align		4
.L_3845:
        /*0128*/ 	.byte	0x04, 0x17
        /*012a*/ 	.short	(.L_3847 - .L_3846)
.L_3846:
        /*012c*/ 	.word	0x00000000
        /*0130*/ 	.short	0x0003
        /*0132*/ 	.short	0x0018
        /*0134*/ 	.byte	0x00, 0xf5, 0x21, 0x00


	//----- nvinfo : EIATTR_KPARAM_INFO
	.align		4
.L_3847:
        /*0138*/ 	.byte	0x04, 0x17
        /*013a*/ 	.short	(.L_3849 - .L_3848)
.L_3848:
        /*013c*/ 	.word	0x00000000
        /*0140*/ 	.short	0x0002
        /*0142*/ 	.short	0x0010
        /*0144*/ 	.byte	0x00, 0xf5, 0x21, 0x00


	//----- nvinfo : EIATTR_KPARAM_INFO
	.align		4
.L_3849:
        /*0148*/ 	.byte	0x04, 0x17
        /*014a*/ 	.short	(.L_3851 - .L_3850)
.L_3850:
        /*014c*/ 	.word	0x00000000
        /*0150*/ 	.short	0x0001
        /*0152*/ 	.short	0x0008
        /*0154*/ 	.byte	0x00, 0xf5, 0x21, 0x00


	//----- nvinfo : EIATTR_KPARAM_INFO
	.align		4
.L_3851:
        /*0158*/ 	.byte	0x04, 0x17
        /*015a*/ 	.short	(.L_3853 - .L_3852)
.L_3852:
        /*015c*/ 	.word	0x00000000
        /*0160*/ 	.short	0x0000
        /*0162*/ 	.short	0x0000
        /*0164*/ 	.byte	0x00, 0xf5, 0x21, 0x00


	//----- nvinfo : EIATTR_SPARSE_MMA_MASK
	.align		4
.L_3853:
        /*0168*/ 	.byte	0x03, 0x50
        /*016a*/ 	.short	0x0000


	//----- nvinfo : EIATTR_MAXREG_COUNT
	.align		4
        /*016c*/ 	.byte	0x03, 0x1b
        /*016e*/ 	.short	0x00ff


	//----- nvinfo : EIATTR_NUM_BARRIERS
	.align		4
        /*0170*/ 	.byte	0x02, 0x4c
        /*0172*/ 	.byte	0x01
	.zero		1


	//----- nvinfo : EIATTR_EXTERNS
	.align		4
        /*0174*/ 	.byte	0x04, 0x0f
        /*0176*/ 	.short	(.L_3855 - .L_3854)


	//   ....[0]....
	.align		4
.L_3854:
        /*0178*/ 	.word	index@(__assertfail)


	//----- nvinfo : EIATTR_MERCURY_ISA_VERSION
	.align		4
.L_3855:
        /*017c*/ 	.byte	0x03, 0x5f
        /*017e*/ 	.short	0x0101


	//----- nvinfo : EIATTR_COOP_GROUP_MASK_REGIDS
	.align		4
        /*0180*/ 	.byte	0x04, 0x29
        /*0182*/ 	.short	(.L_3857 - .L_3856)


	//   ....[0]....
.L_3856:
        /*0184*/ 	.word	0xffffffff


	//   ....[1]....
        /*0188*/ 	.word	0xffffffff


	//   ....[2]....
        /*018c*/ 	.word	0xffffffff


	//   ....[3]....
        /*0190*/ 	.word	0xffffffff


	//   ....[4]....
        /*0194*/ 	.word	0xffffffff


	//   ....[5]....
        /*0198*/ 	.word	0xffffffff


	//   ....[6]....
        /*019c*/ 	.word	0xffffffff


	//   ....[7]....
        /*01a0*/ 	.word	0xffffffff


	//   ....[8]....
        /*01a4*/ 	.word	0xffffffff


	//   ....[9]....
        /*01a8*/ 	.word	0xffffffff


	//   ....[10]....
        /*01ac*/ 	.word	0xffffffff


	//   ....[11]....
        /*01b0*/ 	.word	0xffffffff


	//   ....[12]....
        /*01b4*/ 	.word	0xffffffff


	//   ....[13]....
        /*01b8*/ 	.word	0xffffffff


	//   ....[14]....
        /*01bc*/ 	.word	0xffffffff


	//   ....[15]....
        /*01c0*/ 	.word	0xffffffff


	//   ....[16]....
        /*01c4*/ 	.word	0xffffffff


	//   ....[17]....
        /*01c8*/ 	.word	0xffffffff


	//   ....[18]....
        /*01cc*/ 	.word	0xffffffff


	//   ....[19]....
        /*01d0*/ 	.word	0xffffffff


	//   ....[20]....
        /*01d4*/ 	.word	0xffffffff


	//   ....[21]....
        /*01d8*/ 	.word	0xffffffff


	//   ....[22]....
        /*01dc*/ 	.word	0xffffffff


	//   ....[23]....
        /*01e0*/ 	.word	0xffffffff


	//   ....[24]....
        /*01e4*/ 	.word	0xffffffff


	//   ....[25]....
        /*01e8*/ 	.word	0xffffffff


	//   ....[26]....
        /*01ec*/ 	.word	0xffffffff


	//   ....[27]....
        /*01f0*/ 	.word	0xffffffff


	//   ....[28]....
        /*01f4*/ 	.word	0xffffffff


	//   ....[29]....
        /*01f8*/ 	.word	0xffffffff


	//   ....[30]....
        /*01fc*/ 	.word	0xffffffff


	//   ....[31]....
        /*0200*/ 	.word	0xffffffff


	//   ....[32]....
        /*0204*/ 	.word	0x0500000f


	//   ....[33]....
        /*0208*/ 	.word	0x0500000f


	//   ....[34]....
        /*020c*/ 	.word	0x0500000f


	//   ....[35]....
        /*0210*/ 	.word	0x0500000f


	//   ....[36]....
        /*0214*/ 	.word	0x0500000f


	//   ....[37]....
        /*0218*/ 	.word	0x0500000f


	//   ....[38]....
        /*021c*/ 	.word	0x0500000f


	//   ....[39]....
        /*0220*/ 	.word	0x0500000f


	//   ....[40]....
        /*0224*/ 	.word	0x0500000f


	//   ....[41]....
        /*0228*/ 	.word	0x0500000f


	//   ....[42]....
        /*022c*/ 	.word	0x0500000f


	//   ....[43]....
        /*0230*/ 	.word	0x0500000f


	//   ....[44]....
        /*0234*/ 	.word	0x0500000f


	//   ....[45]....
        /*0238*/ 	.word	0x0500000f


	//   ....[46]....
        /*023c*/ 	.word	0x0500000f


	//   ....[47]....
        /*0240*/ 	.word	0x0500000f


	//   ....[48]....
        /*0244*/ 	.word	0x0500000f


	//   ....[49]....
        /*0248*/ 	.word	0x0500000f


	//   ....[50]....
        /*024c*/ 	.word	0x0500000f


	//   ....[51]....
        /*0250*/ 	.word	0x0500000f


	//   ....[52]....
        /*0254*/ 	.word	0x0500000f


	//   ....[53]....
        /*0258*/ 	.word	0x0500000f


	//   ....[54]....
        /*025c*/ 	.word	0x0500000f


	//   ....[55]....
        /*0260*/ 	.word	0x0500000f


	//   ....[56]....
        /*0264*/ 	.word	0x0500000f


	//   ....[57]....
        /*0268*/ 	.word	0x0500000f


	//   ....[58]....
        /*026c*/ 	.word	0x0500000f


	//   ....[59]....
        /*0270*/ 	.word	0x0500000f


	//   ....[60]....
        /*0274*/ 	.word	0x0500000f


	//   ....[61]....
        /*0278*/ 	.word	0x0500000f


	//   ....[62]....
        /*027c*/ 	.word	0x0500000f


	//   ....[63]....
        /*0280*/ 	.word	0x0500000f


	//   ....[64]....
        /*0284*/ 	.word	0x0500000f


	//   ....[65]....
        /*0288*/ 	.word	0x0500000f


	//   ....[66]....
        /*028c*/ 	.word	0x0500000f


	//   ....[67]....
        /*0290*/ 	.word	0x0500000f


	//   ....[68]....
        /*0294*/ 	.word	0x0500000f


	//----- nvinfo : EIATTR_COOP_GROUP_INSTR_OFFSETS
	.align		4
.L_3857:
        /*0298*/ 	.byte	0x04, 0x28
        /*029a*/ 	.short	(.L_3859 - .L_3858)


	//   ....[0]....
.L_3858:
        /*029c*/ 	.word	0x00000b30


	//   ....[1]....
        /*02a0*/ 	.word	0x00000b50


	//   ....[2]....
        /*02a4*/ 	.word	0x00000b70


	//   ....[3]....
        /*02a8*/ 	.word	0x00000b90


	//   ....[4]....
        /*02ac*/ 	.word	0x00000bb0


	//   ....[5]....
        /*02b0*/ 	.word	0x00000cc0


	//   ....[6]....
        /*02b4*/ 	.word	0x00000ce0


	//   ....[7]....
        /*02b8*/ 	.word	0x00000d00


	//   ....[8]....
        /*02bc*/ 	.word	0x00001b50


	//   ....[9]....
        /*02c0*/ 	.word	0x00001b80


	//   ....[10]....
        /*02c4*/ 	.word	0x00001ba0


	//   ....[11]....
        /*02c8*/ 	.word	0x00001bc0


	//   ....[12]....
        /*02cc*/ 	.word	0x00001be0


	//   ....[13]....
        /*02d0*/ 	.word	0x00001c30


	//   ....[14]....
        /*02d4*/ 	.word	0x00001c50


	//   ....[15]....
        /*02d8*/ 	.word	0x00001c70


	//   ....[16]....
        /*02dc*/ 	.word	0x00002c60


	//   ....[17]....
        /*02e0*/ 	.word	0x00002ca0


	//   ....[18]....
        /*02e4*/ 	.word	0x00002cd0


	//   ....[19]....
        /*02e8*/ 	.word	0x00002cf0


	//   ....[20]....
        /*02ec*/ 	.word	0x00002d00


	//   ....[21]....
        /*02f0*/ 	.word	0x00002d10


	//   ....[22]....
        /*02f4*/ 	.word	0x00002d30


	//   ....[23]....
        /*02f8*/ 	.word	0x00002d50


	//   ....[24]....
        /*02fc*/ 	.word	0x00002d80


	//   ....[25]....
        /*0300*/ 	.word	0x00002dc0


	//   ....[26]....
        /*0304*/ 	.word	0x00002df0


	//   ....[27]....
        /*0308*/ 	.word	0x00002e90


	//   ....[28]....
        /*030c*/ 	.word	0x00002ea0


	//   ....[29]....
        /*0310*/ 	.word	0x00002ec0


	//   ....[30]....
        /*0314*/ 	.word	0x00002f00


	//   ....[31]....
        /*0318*/ 	.word	0x00002f30


	//   ....[32]....
        /*031c*/ 	.word	0x00003c10


	//   ....[33]....
        /*0320*/ 	.word	0x00003c70


	//   ....[34]....
        /*0324*/ 	.word	0x00003cd0


	//   ....[35]....
        /*0328*/ 	.word	0x00003d30


	//   ....[36]....
        /*032c*/ 	.word	0x00003d90


	//   ....[37]....
        /*0330*/ 	.word	0x00003e10


	//   ....[38]....
        /*0334*/ 	.word	0x00003e70


	//   ....[39]....
        /*0338*/ 	.word	0x00003ed0


	//   ....[40]....
        /*033c*/ 	.word	0x00003f40


	//   ....[41]....
        /*0340*/ 	.word	0x00003fa0


	//   ....[42]....
        /*0344*/ 	.word	0x00004010


	//   ....[43]....
        /*0348*/ 	.word	0x00004070


	//   ....[44]....
        /*034c*/ 	.word	0x000040e0


	//   ....[45]....
        /*0350*/ 	.word	0x00004140


	//   ....[46]....
        /*0354*/ 	.word	0x000041c0


	//   ....[47]....
        /*0358*/ 	.word	0x00004220


	//   ....[48]....
        /*035c*/ 	.word	0x000042a0


	//   ....[49]....
        /*0360*/ 	.word	0x00004300


	//   ....[50]....
        /*0364*/ 	.word	0x00004380


	//   ....[51]....
        /*0368*/ 	.word	0x000043e0


	//   ....[52]....
        /*036c*/ 	.word	0x00004460


	//   ....[53]....
        /*0370*/ 	.word	0x000044c0


	//   ....[54]....
        /*0374*/ 	.word	0x00004540


	//   ....[55]....
        /*0378*/ 	.word	0x000045a0


	//   ....[56]....
        /*037c*/ 	.word	0x00004620


	//   ....[57]....
        /*0380*/ 	.word	0x00004680


	//   ....[58]....
        /*0384*/ 	.word	0x000046e0


	//   ....[59]....
        /*0388*/ 	.word	0x00004740


	//   ....[60]....
        /*038c*/ 	.word	0x000047b0


	//   ....[61]....
        /*0390*/ 	.word	0x00004810


	//   ....[62]....
        /*0394*/ 	.word	0x00004890


	//   ....[63]....
        /*0398*/ 	.word	0x000048f0


	//   ....[64]....
        /*039c*/ 	.word	0x00004970


	//   ....[65]....
        /*03a0*/ 	.word	0x000049e0


	//   ....[66]....
        /*03a4*/ 	.word	0x00004a50


	//   ....[67]....
        /*03a8*/ 	.word	0x00004ab0


	//   ....[68]....
        /*03ac*/ 	.word	0x00004b10


	//----- nvinfo : EIATTR_VRC_CTA_INIT_COUNT
	.align		4
.L_3859:
        /*03b0*/ 	.byte	0x02, 0x4a
	.zero		1
	.zero		1


	//----- nvinfo : EIATTR_SYSCALL_OFFSETS
	.align		4
        /*03b4*/ 	.byte	0x04, 0x46
        /*03b6*/ 	.short	(.L_3861 - .L_3860)


	//   ....[0]....
.L_3860:
        /*03b8*/ 	.word	0x00002b50


	//   ....[1]....
        /*03bc*/ 	.word	0x00003bb0


	//----- nvinfo : EIATTR_EXIT_INSTR_OFFSETS
	.align		4
.L_3861:
        /*03c0*/ 	.byte	0x04, 0x1c
        /*03c2*/ 	.short	(.L_3863 - .L_3862)


	//   ....[0]....
.L_3862:
        /*03c4*/ 	.word	0x00000090


	//   ....[1]....
        /*03c8*/ 	.word	0x000037f0


	//   ....[2]....
        /*03cc*/ 	.word	0x00003820


	//   ....[3]....
        /*03d0*/ 	.word	0x00003ab0


	//   ....[4]....
        /*03d4*/ 	.word	0x00003bc0


	//----- nvinfo : EIATTR_CRS_STACK_SIZE
	.align		4
.L_3863:
        /*03d8*/ 	.byte	0x04, 0x1e
        /*03da*/ 	.short	(.L_3865 - .L_3864)
.L_3864:
        /*03dc*/ 	.word	0x00000000


	//----- nvinfo : EIATTR_CBANK_PARAM_SIZE
	.align		4
.L_3865:
        /*03e0*/ 	.byte	0x03, 0x19
        /*03e2*/ 	.short	0x008c


	//----- nvinfo : EIATTR_PARAM_CBANK
	.align		4
        /*03e4*/ 	.byte	0x04, 0x0a
        /*03e6*/ 	.short	(.L_3867 - .L_3866)
	.align		4
.L_3866:
        /*03e8*/ 	.word	index@(.nv.constant0._ZN4vllm25paged_attention_v2_kernelI13__nv_bfloat16hLi128ELi32ELi128ELNS_18Fp8KVCacheDataTypeE2ELb1ELi512EEEvPfS3_PT_PKS4_PKT0_SA_ifPKiSC_iPKfiiiSE_SE_iiiii)
        /*03ec*/ 	.short	0x0380
        /*03ee*/ 	.short	0x008c


	//----- nvinfo : EIATTR_SW_WAR
	.align		4
.L_3867:
        /*03f0*/ 	.byte	0x04, 0x36
        /*03f2*/ 	.short	(.L_3869 - .L_3868)
.L_3868:
        /*03f4*/ 	.word	0x00000008
.L_3869:


//--------------------- .nv.info._ZN4vllm25paged_attention_v2_kernelI13__nv_bfloat16hLi120ELi32ELi128ELNS_18Fp8KVCacheDataTypeE2ELb1ELi512EEEvPfS3_PT_PKS4_PKT0_SA_ifPKiSC_iPKfiiiSE_SE_iiiii --------------------------
	.section	.nv.info._ZN4vllm25paged_attention_v2_kernelI13__nv_bfloat16hLi120ELi32ELi128ELNS_18Fp8KVCacheDataTypeE2ELb1ELi512EEEvPfS3_PT_PKS4_PKT0_SA_ifPKiSC_iPKfiiiSE_SE_iiiii,"",@"SHT_CUDA_INFO"
	.sectionflags	@""
	.align	4


	//----- nvinfo : EIATTR_CUDA_API_VERSION
	.align		4
        /*0000*/ 	.byte	0x04, 0x37
        /*0002*/ 	.short	(.L_3871 - .L_3870)
.L_3870:
        /*0004*/ 	.word	0x00000082


	//----- nvinfo : EIATTR_KPARAM_INFO
	.align		4
.L_3871:
        /*0008*/ 	.byte	0x04, 0x17
        /*000a*/ 	.short	(.L_3873 - .L_3872)
.L_3872:
        /*000c*/ 	.word	0x00000000
        /*0010*/ 	.short	0x0015
        /*0012*/ 	.short	0x0088
        /*0014*/ 	.byte	0x00, 0xf0, 0x11, 0x00


	//----- nvinfo : EIATTR_KPARAM_INFO
	.align		4
.L_3873:
        /*0018*/ 	.byte	0x04, 0x17
        /*001a*/ 	.short	(.L_3875 - .L_3874)
.L_3874:
        /*001c*/ 	.word	0x00000000
        /*0020*/ 	.short	0x0014
        /*0022*/ 	.short	0x0084
        /*0024*/ 	.byte	0x00, 0xf0, 0x11, 0x00


	//----- nvinfo : EIATTR_KPARAM_INFO
	.align		4
.L_3875:
        /*0028*/ 	.byte	0x04, 0x17
        /*002a*/ 	.short	(.L_3877 - .L_3876)
.L_3876:
        /*002c*/ 	.word	0x00000000
        /*0030*/ 	.short	0x0013
        /*0032*/ 	.short	0x0080
        /*0034*/ 	.byte	0x00, 0xf0, 0x11, 0x00


	//----- nvinfo : EIATTR_KPARAM_INFO
	.align		4
.L_3877:
        /*0038*/ 	.byte	0x04, 0x17
        /*003a*/ 	.short	(.L_3879 - .L_3878)
.L_3878:
        /*003c*/ 	.word	0x00000000
        /*0040*/ 	.short	0x0012
        /*0042*/ 	.short	0x007c
        /*0044*/ 	.byte	0x00, 0xf0, 0x11, 0x00


	//----- nvinfo : EIATTR_KPARAM_INFO
	.align		4
.L_3879:
        /*0048*/ 	.byte	0x04, 0x17
        /*004a*/ 	.short	(.L_3881 - .L_3880)
.L_3880:
        /*004c*/ 	.word	0x00000000
        /*0050*/ 	.short	0x0011
        /*0052*/ 	.short	0x0078
        /*0054*/ 	.byte	0x00, 0xf0, 0x11, 0x00


	//----- nvinfo : EIATTR_KPARAM_INFO
	.align		4
.L_3881:
        /*0058*/ 	.byte	0x04, 0x17
        /*005a*/ 	.short	(.L_3883 - .L_3882)
.L_3882:
        /*005c*/ 	.word	0x00000000
        /*0060*/ 	.short	0x0010
        /*0062*/ 	.short	0x0070
        /*0064*/ 	.byte	0x00, 0xf5, 0x21, 0x00


	//----- nvinfo : EIATTR_KPARAM_INFO
	.align		4
.L_3883:
        /*0068*/ 	.byte	0x04, 0x17
        /*006a*/ 	.short	(.L_3885 - .L_3884)
.L_3884:
        /*006c*/ 	.word	0x00000000
        /*0070*/ 	.short	0x000f
        /*0072*/ 	.short	0x0068
        /*0074*/ 	.byte	0x00, 0xf5, 0x21, 0x00


	//----- nvinfo : EIATTR_KPARAM_INFO
	.align		4
.L_3885:
        /*0078*/ 	.byte	0x04, 0x17
        /*007a*/ 	.short	(.L_3887 - .L_3886)
.L_3886:
        /*007c*/ 	.word	0x00000000
        /*0080*/ 	.short	0x000e
        /*0082*/ 	.short	0x0060
        /*0084*/ 	.byte	0x00, 0xf0, 0x11, 0x00


	//----- nvinfo : EIATTR_KPARAM_INFO
	.align		4
.L_3887:
        /*0088*/ 	.byte	0x04, 0x17
        /*008a*/ 	.short	(.L_3889 - .L_3888)
.L_3888:
        /*008c*/ 	.word	0x00000000
        /*0090*/ 	.short	0x000d
        /*0092*/ 	.short	0x005c
        /*0094*/ 	.byte	0x00, 0xf0, 0x11, 0x00


	//----- nvinfo : EIATTR_KPARAM_INFO
	.align		4
.L_3889:
        /*0098*/ 	.byte	0x04, 0x17
        /*009a*/ 	.short	(.L_3891 - .L_3890)
.L_3890:
        /*009c*/ 	.word	0x00000000
        /*00a0*/ 	.short	0x000c
        /*00a2*/ 	.short	0x0058
        /*00a4*/ 	.byte	0x00, 0xf0, 0x11, 0x00


	//----- nvinfo : EIATTR_KPARAM_INFO
	.align		4
.L_3891:
        /*00a8*/ 	.byte	0x04, 0x17
        /*00aa*/ 	.short	(.L_3893 - .L_3892)
.L_3892:
        /*00ac*/ 	.word	0x00000000
        /*00b0*/ 	.short	0x000b
        /*00b2*/ 	.short	0x0050
        /*00b4*/ 	.byte	0x00, 0xf5, 0x21, 0x00


	//----- nvinfo : EIATTR_KPARAM_INFO
	.align		4
.L_3893:
        /*00b8*/ 	.byte	0x04, 0x17
        /*00ba*/ 	.short	(.L_3895 - .L_3894)
.L_3894:
        /*00bc*/ 	.word	0x00000000
        /*00c0*/ 	.short	0x000a
        /*00c2*/ 	.short	0x0048
        /*00c4*/ 	.byte	0x00, 0xf0, 0x11, 0x00


	//----- nvinfo : EIATTR_KPARAM_INFO
	.align		4
.L_3895:
        /*00c8*/ 	.byte	0x04, 0x17
        /*00ca*/ 	.short	(.L_3897 - .L_3896)
.L_3896:
        /*00cc*/ 	.word	0x00000000
        /*00d0*/ 	.short	0x0009
        /*00d2*/ 	.short	0x0040
        /*00d4*/ 	.byte	0x00, 0xf5, 0x21, 0x00


	//----- nvinfo : EIATTR_KPARAM_INFO
	.align		4
.L_3897:
        /*00d8*/ 	.byte	0x04, 0x17
        /*00da*/ 	.short	(.L_3899 - .L_3898)
.L_3898:
        /*00dc*/ 	.word	0x00000000
        /*00e0*/ 	.short	0x0008
        /*00e2*/ 	.short	0x0038
        /*00e4*/ 	.byte	0x00, 0xf5, 0x21, 0x00


	//----- nvinfo : EIATTR_KPARAM_INFO
	.align		4
.L_3899:
        /*00e8*/ 	.byte	0x04, 0x17
        /*00ea*/ 	.short	(.L_3901 - .L_3900)
.L_3900:
        /*00ec*/ 	.word	0x00000000
        /*00f0*/ 	.short	0x0007
        /*00f2*/ 	.short	0x0034
        /*00f4*/ 	.byte	0x00, 0xf0, 0x11, 0x00


	//----- nvinfo : EIATTR_KPARAM_INFO
	.align		4
.L_3901:
        /*00f8*/ 	.byte	0x04, 0x17
        /*00fa*/ 	.short	(.L_3903 - .L_3902)
.L_3902:
        /*00fc*/ 	.word	0x00000000
        /*0100*/ 	.short	0x0006
        /*0102*/ 	.short	0x0030
        /*0104*/ 	.byte	0x00, 0xf0, 0x11, 0x00


	//----- nvinfo : EIATTR_KPARAM_INFO
	.align		4
.L_3903:
        /*0108*/ 	.byte	0x04, 0x17
        /*010a*/ 	.short	(.L_3905 - .L_3904)
.L_3904:
        /*010c*/ 	.word	0x00000000
        /*0110*/ 	.short	0x0005
        /*0112*/ 	.short	0x0028
        /*0114*/ 	.byte	0x00, 0xf5, 0x21, 0x00


	//----- nvinfo : EIATTR_KPARAM_INFO
	.align		4
.L_3905:
        /*0118*/ 	.byte	0x04, 0x17
        /*011a*/ 	.short	(.L_3907 - .L_3906)
.L_3906:
        /*011c*/ 	.word	0x00000000
        /*0120*/ 	.short	0x0004
        /*0122*/ 	.short	0x0020
        /*0124*/ 	.byte	0x00, 0xf5, 0x21, 0x00


	//----- nvinfo : EIATTR_KPARAM_INFO
	.align		4
.L_3907:
        /*0128*/ 	.byte	0x04, 0x17
        /*012a*/ 	.short	(.L_3909 - .L_3908)
.L_3908:
        /*012c*/ 	.word	0x00000000
        /*0130*/ 	.short	0x0003
        /*0132*/ 	.short	0x0018
        /*0134*/ 	.byte	0x00, 0xf5, 0x21, 0x00


	//----- nvinfo : EIATTR_KPARAM_INFO
	.align		4
.L_3909:
        /*0138*/ 	.byte	0x04, 0x17
        /*013a*/ 	.short	(.L_3911 - .L_3910)
.L_3910:
        /*013c*/ 	.word	0x00000000
        /*0140*/ 	.short	0x0002
        /*0142*/ 	.short	0x0010
        /*0144*/ 	.byte	0x00, 0xf5, 0x21, 0x00


	//----- nvinfo : EIATTR_KPARAM_INFO
	.align		4
.L_3911:
        /*0148*/ 	.byte	0x04, 0x17
        /*014a*/ 	.short	(.L_3913 - .L_3912)
.L_3912:
        /*014c*/ 	.word	0x00000000
        /*0150*/ 	.short	0x0001
        /*0152*/ 	.short	0x0008
        /*0154*/ 	.byte	0x00, 0xf5, 0x21, 0x00


	//----- nvinfo : EIATTR_KPARAM_INFO
	.align		4
.L_3913:
        /*0158*/ 	.byte	0x04, 0x17
        /*015a*/ 	.short	(.L_3915 - .L_3914)
.L_3914:
        /*015c*/ 	.word	0x00000000
        /*0160*/ 	.short	0x0000
        /*0162*/ 	.short	0x0000
        /*0164*/ 	.byte	0x00, 0xf5, 0x21, 0x00


	//----- nvinfo : EIATTR_SPARSE_MMA_MASK
	.align		4
.L_3915:
        /*0168*/ 	.byte	0x03, 0x50
        /*016a*/ 	.short	0x0000


	//----- nvinfo : EIATTR_MAXREG_COUNT
	.align		4
        /*016c*/ 	.byte	0x03, 0x1b
        /*016e*/ 	.short	0x00ff


	//----- nvinfo : EIATTR_NUM_BARRIERS
	.align		4
        /*0170*/ 	.byte	0x02, 0x4c
        /*0172*/ 	.byte	0x01
	.zero		1


	//----- nvinfo : EIATTR_EXTERNS
	.align		4
        /*0174*/ 	.byte	0x04, 0x0f
        /*0176*/ 	.short	(.L_3917 - .L_3916)


	//   ....[0]....
	.align		4
.L_3916:
        /*0178*/ 	.word	index@(__assertfail)


	//----- nvinfo : EIATTR_MERCURY_ISA_VERSION
	.align		4
.L_3917:
        /*017c*/ 	.byte	0x03, 0x5f
        /*017e*/ 	.short	0x0101


	//----- nvinfo : EIATTR_COOP_GROUP_MASK_REGIDS
	.align		4
        /*0180*/ 	.byte	0x04, 0x29
        /*0182*/ 	.short	(.L_3919 - .L_3918)


	//   ....[0]....
.L_3918:
        /*0184*/ 	.word	0xffffffff


	//   ....[1]....
        /*0188*/ 	.word	0xffffffff


	//   ....[2]....
        /*018c*/ 	.word	0xffffffff


	//   ....[3]....
        /*0190*/ 	.word	0xffffffff


	//   ....[4]....
        /*0194*/ 	.word	0xffffffff


	//   ....[5]....
        /*0198*/ 	.word	0xffffffff


	//   ....[6]....
        /*019c*/ 	.word	0xffffffff


	//   ....[7]....
        /*01a0*/ 	.word	0xffffffff


	//   ....[8]....
        /*01a4*/ 	.word	0xffffffff


	//   ....[9]....
        /*01a8*/ 	.word	0xffffffff


	//   ....[10]....
        /*01ac*/ 	.word	0xffffffff


	//   ....[11]....
        /*01b0*/ 	.word	0xffffffff


	//   ....[12]....
        /*01b4*/ 	.word	0xffffffff


	//   ....[13]....
        /*01b8*/ 	.word	0xffffffff


	//   ....[14]....
        /*01bc*/ 	.word	0xffffffff


	//   ....[15]....
        /*01c0*/ 	.word	0xffffffff


	//   ....[16]....
        /*01c4*/ 	.word	0xffffffff


	//   ....[17]....
        /*01c8*/ 	.word	0xffffffff


	//   ....[18]....
        /*01cc*/ 	.word	0xffffffff


	//   ....[19]....
        /*01d0*/ 	.word	0xffffffff


	//   ....[20]....
        /*01d4*/ 	.word	0xffffffff


	//   ....[21]....
        /*01d8*/ 	.word	0xffffffff


	//   ....[22]....
        /*01dc*/ 	.word	0xffffffff


	//   ....[23]....
        /*01e0*/ 	.word	0xffffffff


	//   ....[24]....
        /*01e4*/ 	.word	0xffffffff


	//   ....[25]....
        /*01e8*/ 	.word	0xffffffff


	//   ....[26]....
        /*01ec*/ 	.word	0xffffffff


	//   ....[27]....
        /*01f0*/ 	.word	0xffffffff


	//   ....[28]....
        /*01f4*/ 	.word	0xffffffff


	//   ....[29]....
        /*01f8*/ 	.word	0xffffffff


	//   ....[30]....
        /*01fc*/ 	.word	0xffffffff


	//   ....[31]....
        /*0200*/ 	.word	0x0500000f


	//   ....[32]....
        /*0204*/ 	.word	0x0500000f


	//   ....[33]....
        /*0208*/ 	.word	0x0500000f


	//   ....[34]....
        /*020c*/ 	.word	0x0500000f


	//   ....[35]....
        /*0210*/ 	.word	0x0500000f


	//   ....[36]....
        /*0214*/ 	.word	0x0500000f


	//   ....[37]....
        /*0218*/ 	.word	0x0500000f


	//   ....[38]....
        /*021c*/ 	.word	0x0500000f


	//   ....[39]....
        /*0220*/ 	.word	0x0500000f


	//   ....[40]....
        /*0224*/ 	.word	0x0500000f


	//   ....[41]....
        /*0228*/ 	.word	0x0500000f


	//   ....[42]....
        /*022c*/ 	.word	0x0500000f


	//   ....[43]....
        /*0230*/ 	.word	0x0500000f


	//   ....[44]....
        /*0234*/ 	.word	0x0500000f


	//   ....[45]....
        /*0238*/ 	.word	0x0500000f


	//   ....[46]....
        /*023c*/ 	.word	0x0500000f


	//   ....[47]....
        /*0240*/ 	.word	0x0500000f


	//   ....[48]....
        /*0244*/ 	.word	0x0500000f


	//   ....[49]....
        /*0248*/ 	.word	0x0500000f


	//   ....[50]....
        /*024c*/ 	.word	0x0500000f


	//   ....[51]....
        /*0250*/ 	.word	0x0500000f


	//   ....[52]....
        /*0254*/ 	.word	0x0500000f


	//   ....[53]....
        /*0258*/ 	.word	0x0500000f


	//   ....[54]....
        /*025c*/ 	.word	0x0500000f


	//   ....[55]....
        /*0260*/ 	.word	0x0500000f


	//   ....[56]....
        /*0264*/ 	.word	0x0500000f


	//   ....[57]....
        /*0268*/ 	.word	0x0500000f


	//   ....[58]....
        /*026c*/ 	.word	0x0500000f


	//   ....[59]....
        /*0270*/ 	.word	0x0500000f


	//   ....[60]....
        /*0274*/ 	.word	0x0500000f


	//   ....[61]....
        /*0278*/ 	.word	0x0500000f


	//   ....[62]....
        /*027c*/ 	.word	0x0500000f


	//   ....[63]....
        /*0280*/ 	.word	0x0500000f


	//   ....[64]....
        /*0284*/ 	.word	0x0500000f


	//   ....[65]....
        /*0288*/ 	.word	0x0500000f


	//----- nvinfo : EIATTR_COOP_GROUP_INSTR_OFFSETS
	.align		4
.L_3919:
        /*028c*/ 	.byte	0x04, 0x28
        /*028e*/ 	.short	(.L_3921 - .L_3920)


	//   ....[0]....
.L_3920:
        /*0290*/ 	.word	0x00000b30


	//   ....[1]....
        /*0294*/ 	.word	0x00000b50


	//   ....[2]....
        /*0298*/ 	.word	0x00000b70


	//   ....[3]....
        /*029c*/ 	.word	0x00000b90


	//   ....[4]....
        /*02a0*/ 	.word	0x00000bb0


	//   ....[5]....
        /*02a4*/ 	.word	0x00000cc0


	//   ....[6]....
        /*02a8*/ 	.word	0x00000ce0


	//   ....[7]....
        /*02ac*/ 	.word	0x00000d00


	//   ....[8]....
        /*02b0*/ 	.word	0x00001b50


	//   ....[9]....
        /*02b4*/ 	.word	0x00001b80


	//   ....[10]....
        /*02b8*/ 	.word	0x00001ba0


	//   ....[11]....
        /*02bc*/ 	.word	0x00001bc0


	//   ....[12]....
        /*02c0*/ 	.word	0x00001be0


	//   ....[13]....
        /*02c4*/ 	.word	0x00001c30


	//   ....[14]....
        /*02c8*/ 	.word	0x00001c50


	//   ....[15]....
        /*02cc*/ 	.word	0x00001c70


	//   ....[16]....
        /*02d0*/ 	.word	0x00002c60


	//   ....[17]....
        /*02d4*/ 	.word	0x00002ca0


	//   ....[18]....
        /*02d8*/ 	.word	0x00002cd0


	//   ....[19]....
        /*02dc*/ 	.word	0x00002ce0


	//   ....[20]....
        /*02e0*/ 	.word	0x00002cf0


	//   ....[21]....
        /*02e4*/ 	.word	0x00002d00


	//   ....[22]....
        /*02e8*/ 	.word	0x00002d30


	//   ....[23]....
        /*02ec*/ 	.word	0x00002d60


	//   ....[24]....
        /*02f0*/ 	.word	0x00002d80


	//   ....[25]....
        /*02f4*/ 	.word	0x00002dc0


	//   ....[26]....
        /*02f8*/ 	.word	0x00002df0


	//   ....[27]....
        /*02fc*/ 	.word	0x00002e20


	//   ....[28]....
        /*0300*/ 	.word	0x00002e50


	//   ....[29]....
        /*0304*/ 	.word	0x00002e60


	//   ....[30]....
        /*0308*/ 	.word	0x00002ec0


	//   ....[31]....
        /*030c*/ 	.word	0x00003af0


	//   ....[32]....
        /*0310*/ 	.word	0x00003b50


	//   ....[33]....
        /*0314*/ 	.word	0x00003bb0


	//   ....[34]....
        /*0318*/ 	.word	0x00003c10


	//   ....[35]....
        /*031c*/ 	.word	0x00003c70


	//   ....[36]....
        /*0320*/ 	.word	0x00003cf0


	//   ....[37]....
        /*0324*/ 	.word	0x00003d50


	//   ....[38]....
        /*0328*/ 	.word	0x00003db0


	//   ....[39]....
        /*032c*/ 	.word	0x00003e30


	//   ....[40]....
        /*0330*/ 	.word	0x00003e90


	//   ....[41]....
        /*0334*/ 	.word	0x00003f10


	//   ....[42]....
        /*0338*/ 	.word	0x00003f70


	//   ....[43]....
        /*033c*/ 	.word	0x00003ff0


	//   ....[44]....
        /*0340*/ 	.word	0x00004050


	//   ....[45]....
        /*0344*/ 	.word	0x000040d0


	//   ....[46]....
        /*0348*/ 	.word	0x00004130


	//   ....[47]....
        /*034c*/ 	.word	0x000041b0


	//   ....[48]....
        /*0350*/ 	.word	0x00004210


	//   ....[49]....
        /*0354*/ 	.word	0x00004290


	//   ....[50]....
        /*0358*/ 	.word	0x000042f0


	//   ....[51]....
        /*035c*/ 	.word	0x00004360


	//   ....[52]....
        /*0360*/ 	.word	0x000043c0


	//   ....[53]....
        /*0364*/ 	.word	0x00004430


	//   ....[54]....
        /*0368*/ 	.word	0x00004490


	//   ....[55]....
        /*036c*/ 	.word	0x00004500


	//   ....[56]....
        /*0370*/ 	.word	0x00004560


	//   ....[57]....
        /*0374*/ 	.word	0x000045e0


	//   ....[58]....
        /*0378*/ 	.word	0x00004640


	//   ....[59]....
        /*037c*/ 	.word	0x000046c0


	//   ....[60]....
        /*0380*/ 	.word	0x00004720


	//   ....[61]....
        /*0384*/ 	.word	0x00004790


	//   ....[62]....
        /*0388*/ 	.word	0x000047f0


	//   ....[63]....
        /*038c*/ 	.word	0x00004860


	//   ....[64]....
        /*0390*/ 	.word	0x000048d0


	//   ....[65]....
        /*0394*/ 	.word	0x00004940


	//----- nvinfo : EIATTR_VRC_CTA_INIT_COUNT
	.align		4
.L_3921:
        /*0398*/ 	.byte	0x02, 0x4a
	.zero		1
	.zero		1


	//----- nvinfo : EIATTR_SYSCALL_OFFSETS
	.align		4
        /*039c*/ 	.byte	0x04, 0x46
        /*039e*/ 	.short	(.L_3923 - .L_3922)


	//   ....[0]....
.L_3922:
        /*03a0*/ 	.word	0x00002b50


	//   ....[1]....
        /*03a4*/ 	.word	0x00003a90


	//----- nvinfo : EIATTR_EXIT_INSTR_OFFSETS
	.align		4
.L_3923:
        /*03a8*/ 	.byte	0x04, 0x1c
        /*03aa*/ 	.short	(.L_3925 - .L_3924)


	//   ....[0]....
.L_3924:
        /*03ac*/ 	.word	0x00000090


	//   ....[1]....
        /*03b0*/ 	.word	0x000036f0


	//   ....[2]....
        /*03b4*/ 	.word	0x00003720


	//   ....[3]....
        /*03b8*/ 	.word	0x00003990


	//   ....[4]....
        /*03bc*/ 	.word	0x00003aa0


	//----- nvinfo : EIATTR_CRS_STACK_SIZE
	.align		4
.L_3925:
        /*03c0*/ 	.byte	0x04, 0x1e
        /*03c2*/ 	.short	(.L_3927 - .L_3926)
.L_3926:
        /*03c4*/ 	.word	0x00000000


	//----- nvinfo : EIATTR_CBANK_PARAM_SIZE
	.align		4
.L_3927:
        /*03c8*/ 	.byte	0x03, 0x19
        /*03ca*/ 	.short	0x008c


	//----- nvinfo : EIATTR_PARAM_CBANK
	.align		4
        /*03cc*/ 	.byte	0x04, 0x0a
        /*03ce*/ 	.short	(.L_3929 - .L_3928)
	.align		4
.L_3928:
        /*03d0*/ 	.word	index@(.nv.constant0._ZN4vllm25paged_attention_v2_kernelI13__nv_bfloat16hLi120ELi32ELi128ELNS_18Fp8KVCacheDataTypeE2ELb1ELi512EEEvPfS3_PT_PKS4_PKT0_SA_ifPKiSC_iPKfiiiSE_SE_iiiii)
        /*03d4*/ 	.short	0x0380
        /*03d6*/ 	.short	0x008c


	//----- nvinfo : EIATTR_SW_WAR
	.align		4
.L_3929:
        /*03d8*/ 	.byte	0x04, 0x36
        /*03da*/ 	.short	(.L_3931 - .L_3930)
.L_3930:
        /*03dc*/ 	.word	0x00000008
.L_3931:


//--------------------- .nv.info._ZN4vllm25paged_attention_v2_kernelI13__nv_bfloat16hLi112ELi32ELi128ELNS_18Fp8KVCacheDataTypeE2ELb1ELi512EEEvPfS3_PT_PKS4_PKT0_SA_ifPKiSC_iPKfiiiSE_SE_iiiii --------------------------
	.section	.nv.info._ZN4vllm25paged_attention_v2_kernelI13__nv_bfloat16hLi112ELi32ELi128ELNS_18Fp8KVCacheDataTypeE2ELb1ELi512EEEvPfS3_PT_PKS4_PKT0_SA_ifPKiSC_iPKfiiiSE_SE_iiiii,"",@"SHT_CUDA_INFO"
	.sectionflags	@""
	.align	4


	//----- nvinfo : EIATTR_CUDA_API_VERSION
	.align		4
        /*0000*/ 	.byte	0x04, 0x37
        /*0002*/ 	.short	(.L_3933 - .L_3932)
.L_3932:
        /*0004*/ 	.word	0x00000082


	//----- nvinfo : EIATTR_KPARAM_INFO
	.align		4
.L_3933:
        /*0008*/ 	.byte	0x04, 0x17
        /*000a*/ 	.short	(.L_3935 - .L_3934)
.L_3934:
        /*000c*/ 	.word	0x00000000
        /*0010*/ 	.short	0x0015
        /*0012*/ 	.short	0x0088
        /*0014*/ 	.byte	0x00, 0xf0, 0x11, 0x00


	//----- nvinfo : EIATTR_KPARAM_INFO
	.align		4
.L_3935:
        /*0018*/ 	.byte	0x04, 0x17
        /*001a*/ 	.short	(.L_3937 - .L_3936)
.L_3936:
        /*001c*/ 	.word	0x00000000
        /*0020*/ 	.short	0x0014
        /*0022*/ 	.short	0x0084
        /*0024*/ 	.byte	0x00, 0xf0, 0x11, 0x00


	//----- nvinfo : EIATTR_KPARAM_INFO
	.align		4
.L_3937:
        /*0028*/ 	.byte	0x04, 0x17
        /*002a*/ 	.short	(.L_3939 - .L_3938)
.L_3938:
        /*002c*/ 	.word	0x00000000
        /*0030*/ 	.short	0x0013
        /*0032*/ 	.short	0x0080
        /*0034*/ 	.byte	0x00, 0xf0, 0x11, 0x00


	//----- nvinfo : EIATTR_KPARAM_INFO
	.align		4
.L_3939:
        /*0038*/ 	.byte	0x04, 0x17
        /*003a*/ 	.short	(.L_3941 - .L_3940)
.L_3940:
        /*003c*/ 	.word	0x00000000
        /*0040*/ 	.short	0x0012
        /*0042*/ 	.short	0x007c
        /*0044*/ 	.byte	0x00, 0xf0, 0x11, 0x00


	//----- nvinfo : EIATTR_KPARAM_INFO
	.align		4
.L_3941:
        /*0048*/ 	.byte	0x04, 0x17
        /*004a*/ 	.short	(.L_3943 - .L_3942)
.L_3942:
        /*004c*/ 	.word	0x00000000
        /*0050*/ 	.short	0x0011
        /*0052*/ 	.short	0x0078
        /*0054*/ 	.byte	0x00, 0xf0, 0x11, 0x00


	//----- nvinfo : EIATTR_KPARAM_INFO
	.align		4
.L_3943:
        /*0058*/ 	.byte	0x04, 0x17
        /*005a*/ 	.short	(.L_3945 - .L_3944)
.L_3944:
        /*005c*/ 	.word	0x00000000
        /*0060*/ 	.short	0x0010
        /*0062*/ 	.short	0x0070
        /*0064*/ 	.byte	0x00, 0xf5, 0x21, 0x00


	//----- nvinfo : EIATTR_KPARAM_INFO
	.align		4
.L_3945:
        /*0068*/ 	.byte	0x04, 0x17
        /*006a*/ 	.short	(.L_3947 - .L_3946)
.L_3946:
        /*006c*/ 	.word	0x00000000
        /*0070*/ 	.short	0x000f
        /*0072*/ 	.short	0x0068
        /*0074*/ 	.byte	0x00, 0xf5, 0x21, 0x00


	//----- nvinfo : EIATTR_KPARAM_INFO
	.align		4
.L_3947:
        /*0078*/ 	.byte	0x04, 0x17
        /*007a*/ 	.short	(.L_3949 - .L_3948)
.L_3948:
        /*007c*/ 	.word	0x00000000
        /*0080*/ 	.short	0x000e
        /*0082*/ 	.short	0x0060
        /*0084*/ 	.byte	0x00, 0xf0, 0x11, 0x00


	//----- nvinfo : EIATTR_KPARAM_INFO
	.align		4
.L_3949:
        /*0088*/ 	.byte	0x04, 0x17
        /*008a*/ 	.short	(.L_3951 - .L_3950)
.L_3950:
        /*008c*/ 	.word	0x00000000
        /*0090*/ 	.short	0x000d
        /*0092*/ 	.short	0x005c
        /*0094*/ 	.byte	0x00, 0xf0, 0x11, 0x00


	//----- nvinfo : EIATTR_KPARAM_INFO
	.align		4
.L_3951:
        /*0098*/ 	.byte	0x04, 0x17
        /*009a*/ 	.short	(.L_3953 - .L_3952)
.L_3952:
        /*009c*/ 	.word	0x00000000
        /*00a0*/ 	.short	0x000c
        /*00a2*/ 	.short	0x0058
        /*00a4*/ 	.byte	0x00, 0xf0, 0x11, 0x00


	//----- nvinfo : EIATTR_KPARAM_INFO
	.align		4
.L_3953:
        /*00a8*/ 	.byte	0x04, 0x17
        /*00aa*/ 	.short	(.L_3955 - .L_3954)
.L_3954:
        /*00ac*/ 	.word	0x00000000
        /*00b0*/ 	.short	0x000b
        /*00b2*/ 	.short	0x0050
        /*00b4*/ 	.byte	0x00, 0xf5, 0x21, 0x00


	//----- nvinfo : EIATTR_KPARAM_INFO
	.align		4
.L_3955:
        /*00b8*/ 	.byte	0x04, 0x17
        /*00ba*/ 	.short	(.L_3957 - .L_3956)
.L_3956:
        /*00bc*/ 	.word	0x00000000
        /*00c0*/ 	.short	0x000a
        /*00c2*/ 	.short	0x0048
        /*00c4*/ 	.byte	0x00, 0xf0, 0x11, 0x00


	//----- nvinfo : EIATTR_KPARAM_INFO
	.align		4
.L_3957:
        /*00c8*/ 	.byte	0x04, 0x17
        /*00ca*/ 	.short	(.L_3959 - .L_3958)
.L_3958:
        /*00cc*/ 	.word	0x00000000
        /*00d0*/ 	.short	0x0009
        /*00d2*/ 	.short	0x0040
        /*00d4*/ 	.byte	0x00, 0xf5, 0x21, 0x00


	//----- nvinfo : EIATTR_KPARAM_INFO
	.align		4
.L_3959:
        /*00d8*/ 	.byte	0x04, 0x17
        /*00da*/ 	.short	(.L_3961 - .L_3960)
.L_3960:
        /*00dc*/ 	.word	0x00000000
        /*00e0*/ 	.short	0x0008
        /*00e2*/ 	.short	0x0038
        /*00e4*/ 	.byte	0x00, 0xf5, 0x21, 0x00


	//----- nvinfo : EIATTR_KPARAM_INFO
	.align		4
.L_3961:
        /*00e8*/ 	.byte	0x04, 0x17
        /*00ea*/ 	.short	(.L_3963 - .L_3962)
.L_3962:
        /*00ec*/ 	.word	0x00000000
        /*00f0*/ 	.short	0x0007
        /*00f2*/ 	.short	0x0034
        /*00f4*/ 	.byte	0x00, 0xf0, 0x11, 0x00


	//----- nvinfo : EIATTR_KPARAM_INFO
	.align		4
.L_3963:
        /*00f8*/ 	.byte	0x04, 0x17
        /*00fa*/ 	.short	(.L_3965 - .L_3964)
.L_3964:
        /*00fc*/ 	.word	0x00000000
        /*0100*/ 	.short	0x0006
        /*0102*/ 	.short	0x0030
        /*0104*/ 	.byte	0x00, 0xf0, 0x11, 0x00


	//----- nvinfo : EIATTR_KPARAM_INFO
	.align		4
.L_3965:
        /*0108*/ 	.byte	0x04, 0x17
        /*010a*/ 	.short	(.L_3967 - .L_3966)
.L_3966:
        /*010c*/ 	.word	0x00000000
        /*0110*/ 	.short	0x0005
        /*0112*/ 	.short	0x0028
        /*0114*/ 	.byte	0x00, 0xf5, 0x21, 0x00


	//----- nvinfo : EIATTR_KPARAM_INFO
	.align		4
.L_3967:
        /*0118*/ 	.byte	0x04, 0x17
        /*011a*/ 	.short	(.L_3969 - .L_3968)
.L_3968:
        /*011c*/ 	.word	0x00000000
        /*0120*/ 	.short	0x0004
        /*0122*/ 	.short	0x0020
        /*0124*/ 	.byte	0x00, 0xf5, 0x21, 0x00


	//----- nvinfo : EIATTR_KPARAM_INFO
	.align		4
.L_3969:
        /*0128*/ 	.byte	0x04, 0x17
        /*012a*/ 	.short	(.L_3971 - .L_3970)
.L_3970:
        /*012c*/ 	.word	0x00000000
        /*0130*/ 	.short	0x0003
        /*0132*/ 	.short	0x0018
        /*0134*/ 	.byte	0x00, 0xf5, 0x21, 0x00


	//----- nvinfo : EIATTR_KPARAM_INFO
	.align		4
.L_3971:
        /*0138*/ 	.byte	0x04, 0x17
        /*013a*/ 	.short	(.L_3973 - .L_3972)
.L_3972:
        /*013c*/ 	.word	0x00000000
        /*0140*/ 	.short	0x0002
        /*0142*/ 	.short	0x0010
        /*0144*/ 	.byte	0x00, 0xf5, 0x21, 0x00


	//----- nvinfo : EIATTR_KPARAM_INFO
	.align		4
.L_3973:
        /*0148*/ 	.byte	0x04, 0x17
        /*014a*/ 	.short	(.L_3975 - .L_3974)
.L_3974:
        /*014c*/ 	.word	0x00000000
        /*0150*/ 	.short	0x0001
        /*0152*/ 	.short	0x0008
        /*0154*/ 	.byte	0x00, 0xf5, 0x21, 0x00


	//----- nvinfo : EIATTR_KPARAM_INFO
	.align		4
.L_3975:
        /*0158*/ 	.byte	0x04, 0x17
        /*015a*/ 	.short	(.L_3977 - .L_3976)
.L_3976:
        /*015c*/ 	.word	0x00000000
        /*0160*/ 	.short	0x0000
        /*0162*/ 	.short	0x0000
        /*0164*/ 	.byte	0x00, 0xf5, 0x21, 0x00


	//----- nvinfo : EIATTR_SPARSE_MMA_MASK
	.align		4
.L_3977:
        /*0168*/ 	.byte	0x03, 0x50
        /*016a*/ 	.short	0x0000


	//----- nvinfo : EIATTR_MAXREG_COUNT
	.align		4
        /*016c*/ 	.byte	0x03, 0x1b
        /*016e*/ 	.short	0x00ff


	//----- nvinfo : EIATTR_NUM_BARRIERS
	.align		4
        /*0170*/ 	.byte	0x02, 0x4c
        /*0172*/ 	.byte	0x01
	.zero		1


	//----- nvinfo : EIATTR_EXTERNS
	.align		4
        /*0174*/ 	.byte	0x04, 0x0f
        /*0176*/ 	.short	(.L_3979 - .L_3978)


	//   ....[0]....
	.align		4
.L_3978:
        /*0178*/ 	.word	index@(__assertfail)


	//----- nvinfo : EIATTR_MERCURY_ISA_VERSION
	.align		4
.L_3979:
        /*017c*/ 	.byte	0x03, 0x5f
        /*017e*/ 	.short	0x0101


	//----- nvinfo : EIATTR_COOP_GROUP_MASK_REGIDS
	.align		4
        /*0180*/ 	.byte	0x04, 0x29
        /*0182*/ 	.short	(.L_3981 - .L_3980)


	//   ....[0]....
.L_3980:
        /*0184*/ 	.word	0xffffffff


	//   ....[1]....
        /*0188*/ 	.word	0xffffffff


	//   ....[2]....
        /*018c*/ 	.word	0xffffffff


	//   ....[3]....
        /*0190*/ 	.word	0xffffffff


	//   ....[4]....
        /*0194*/ 	.word	0xffffffff


	//   ....[5]....
        /*0198*/ 	.word	0xffffffff


	//   ....[6]....
        /*019c*/ 	.word	0xffffffff


	//   ....[7]....
        /*01a0*/ 	.word	0xffffffff


	//   ....[8]....
        /*01a4*/ 	.word	0xffffffff


	//   ....[9]....
        /*01a8*/ 	.word	0xffffffff


	//   ....[10]....
        /*01ac*/ 	.word	0xffffffff


	//   ....[11]....
        /*01b0*/ 	.word	0xffffffff


	//   ....[12]....
        /*01b4*/ 	.word	0xffffffff


	//   ....[13]....
        /*01b8*/ 	.word	0xffffffff


	//   ....[14]....
        /*01bc*/ 	.word	0xffffffff


	//   ....[15]....
        /*01c0*/ 	.word	0xffffffff


	//   ....[16]....
        /*01c4*/ 	.word	0xffffffff


	//   ....[17]....
        /*01c8*/ 	.word	0xffffffff


	//   ....[18]....
        /*01cc*/ 	.word	0xffffffff


	//   ....[19]....
        /*01d0*/ 	.word	0xffffffff


	//   ....[20]....
        /*01d4*/ 	.word	0xffffffff


	//   ....[21]....
        /*01d8*/ 	.word	0xffffffff


	//   ....[22]....
        /*01dc*/ 	.word	0xffffffff


	//   ....[23]....
        /*01e0*/ 	.word	0xffffffff


	//   ....[24]....
        /*01e4*/ 	.word	0xffffffff


	//   ....[25]....
        /*01e8*/ 	.word	0xffffffff


	//   ....[26]....
        /*01ec*/ 	.word	0xffffffff


	//   ....[27]....
        /*01f0*/ 	.word	0xffffffff


	//   ....[28]....
        /*01f4*/ 	.word	0xffffffff


	//   ....[29]....
        /*01f8*/ 	.word	0xffffffff


	//   ....[30]....
        /*01fc*/ 	.word	0x0500000f


	//   ....[31]....
        /*0200*/ 	.word	0x0500000f


	//   ....[32]....
        /*0204*/ 	.word	0x0500000f


	//   ....[33]....
        /*0208*/ 	.word	0x0500000f


	//   ....[34]....
        /*020c*/ 	.word	0x0500000f


	//   ....[35]....
        /*0210*/ 	.word	0x0500000f


	//   ....[36]....
        /*0214*/ 	.word	0x0500000f


	//   ....[37]....
        /*0218*/ 	.word	0x0500000f


	//   ....[38]....
        /*021c*/ 	.word	0x0500000f


	//   ....[39]....
        /*0220*/ 	.word	0x0500000f


	//   ....[40]....
        /*0224*/ 	.word	0x0500000f


	//   ....[41]....
        /*0228*/ 	.word	0x0500000f


	//   ....[42]....
        /*022c*/ 	.word	0x0500000f


	//   ....[43]....
        /*0230*/ 	.word	0x0500000f


	//   ....[44]....
        /*0234*/ 	.word	0x0500000f


	//   ....[45]....
        /*0238*/ 	.word	0x0500000f


	//   ....[46]....
        /*023c*/ 	.word	0x0500000f


	//   ....[47]....
        /*0240*/ 	.word	0x0500000f


	//   ....[48]....
        /*0244*/ 	.word	0x0500000f


	//   ....[49]....
        /*0248*/ 	.word	0x0500000f


	//   ....[50]....
        /*024c*/ 	.word	0x0500000f


	//   ....[51]....
        /*0250*/ 	.word	0x0500000f


	//   ....[52]....
        /*0254*/ 	.word	0x0500000f


	//   ....[53]....
        /*0258*/ 	.word	0x0500000f


	//   ....[54]....
        /*025c*/ 	.word	0x0500000f


	//   ....[55]....
        /*0260*/ 	.word	0x0500000f


	//   ....[56]....
        /*0264*/ 	.word	0x0500000f


	//   ....[57]....
        /*0268*/ 	.word	0x0500000f


	//   ....[58]....
        /*026c*/ 	.word	0x0500000f


	//   ....[59]....
        /*0270*/ 	.word	0x0500000f


	//   ....[60]....
        /*0274*/ 	.word	0x0500000f


	//   ....[61]....
        /*0278*/ 	.word	0x0500000f


	//   ....[62]....
        /*027c*/ 	.word	0x0500000f


	//----- nvinfo : EIATTR_COOP_GROUP_INSTR_OFFSETS
	.align		4
.L_3981:
        /*0280*/ 	.byte	0x04, 0x28
        /*0282*/ 	.short	(.L_3983 - .L_3982)


	//   ....[0]....
.L_3982:
        /*0284*/ 	.word	0x00000b30


	//   ....[1]....
        /*0288*/ 	.word	0x00000b50


	//   ....[2]....
        /*028c*/ 	.word	0x00000b70


	//   ....[3]....
        /*0290*/ 	.word	0x00000b90


	//   ....[4]....
        /*0294*/ 	.word	0x00000bb0


	//   ....[5]....
        /*0298*/ 	.word	0x00000cc0


	//   ....[6]....
        /*029c*/ 	.word	0x00000ce0


	//   ....[7]....
        /*02a0*/ 	.word	0x00000d00


	//   ....[8]....
        /*02a4*/ 	.word	0x00001b50


	//   ....[9]....
        /*02a8*/ 	.word	0x00001b80


	//   ....[10]....
        /*02ac*/ 	.word	0x00001ba0


	//   ....[11]....
        /*02b0*/ 	.word	0x00001bc0


	//   ....[12]....
        /*02b4*/ 	.word	0x00001be0


	//   ....[13]....
        /*02b8*/ 	.word	0x00001c30


	//   ....[14]....
        /*02bc*/ 	.word	0x00001c50


	//   ....[15]....
        /*02c0*/ 	.word	0x00001c70


	//   ....[16]....
        /*02c4*/ 	.word	0x00002c50


	//   ....[17]....
        /*02c8*/ 	.word	0x00002c90


	//   ....[18]....
        /*02cc*/ 	.word	0x00002cd0


	//   ....[19]....
        /*02d0*/ 	.word	0x00002d00


	//   ....[20]....
        /*02d4*/ 	.word	0x00002d10


	//   ....[21]....
        /*02d8*/ 	.word	0x00002d20


	//   ....[22]....
        /*02dc*/ 	.word	0x00002d50


	//   ....[23]....
        /*02e0*/ 	.word	0x00002d80


	//   ....[24]....
        /*02e4*/ 	.word	0x00002db0


	//   ....[25]....
        /*02e8*/ 	.word	0x00002de0


	//   ....[26]....
        /*02ec*/ 	.word	0x00002e20


	//   ....[27]....
        /*02f0*/ 	.word	0x00002e30


	//   ....[28]....
        /*02f4*/ 	.word	0x00002e70


	//   ....[29]....
        /*02f8*/ 	.word	0x00002ea0


	//   ....[30]....
        /*02fc*/ 	.word	0x00003a40


	//   ....[31]....
        /*0300*/ 	.word	0x00003aa0


	//   ....[32]....
        /*0304*/ 	.word	0x00003b00


	//   ....[33]....
        /*0308*/ 	.word	0x00003b60


	//   ....[34]....
        /*030c*/ 	.word	0x00003bc0


	//   ....[35]....
        /*0310*/ 	.word	0x00003c40


	//   ....[36]....
        /*0314*/ 	.word	0x00003ca0


	//   ....[37]....
        /*0318*/ 	.word	0x00003d00


	//   ....[38]....
        /*031c*/ 	.word	0x00003d80


	//   ....[39]....
        /*0320*/ 	.word	0x00003de0


	//   ....[40]....
        /*0324*/ 	.word	0x00003e60


	//   ....[41]....
        /*0328*/ 	.word	0x00003ec0


	//   ....[42]....
        /*032c*/ 	.word	0x00003f40


	//   ....[43]....
        /*0330*/ 	.word	0x00003fa0


	//   ....[44]....
        /*0334*/ 	.word	0x00004020


	//   ....[45]....
        /*0338*/ 	.word	0x00004080


	//   ....[46]....
        /*033c*/ 	.word	0x000040f0


	//   ....[47]....
        /*0340*/ 	.word	0x00004150


	//   ....[48]....
        /*0344*/ 	.word	0x000041d0


	//   ....[49]....
        /*0348*/ 	.word	0x00004230


	//   ....[50]....
        /*034c*/ 	.word	0x000042a0


	//   ....[51]....
        /*0350*/ 	.word	0x00004300


	//   ....[52]....
        /*0354*/ 	.word	0x00004380


	//   ....[53]....
        /*0358*/ 	.word	0x000043e0


	//   ....[54]....
        /*035c*/ 	.word	0x00004460


	//   ....[55]....
        /*0360*/ 	.word	0x000044c0


	//   ....[56]....
        /*0364*/ 	.word	0x00004540


	//   ....[57]....
        /*0368*/ 	.word	0x000045a0


	//   ....[58]....
        /*036c*/ 	.word	0x00004610


	//   ....[59]....
        /*0370*/ 	.word	0x00004670


	//   ....[60]....
        /*0374*/ 	.word	0x000046d0


	//   ....[61]....
        /*0378*/ 	.word	0x00004740


	//   ....[62]....
        /*037c*/ 	.word	0x000047b0


	//----- nvinfo : EIATTR_VRC_CTA_INIT_COUNT
	.align		4
.L_3983:
        /*0380*/ 	.byte	0x02, 0x4a
	.zero		1
	.zero		1


	//----- nvinfo : EIATTR_SYSCALL_OFFSETS
	.align		4
        /*0384*/ 	.byte	0x04, 0x46
        /*0386*/ 	.short	(.L_3985 - .L_3984)


	//   ....[0]....
.L_3984:
        /*0388*/ 	.word	0x00002b50


	//   ....[1]....
        /*038c*/ 	.word	0x000039e0


	//----- nvinfo : EIATTR_EXIT_INSTR_OFFSETS
	.align		4
.L_3985:
        /*0390*/ 	.byte	0x04, 0x1c
        /*0392*/ 	.short	(.L_3987 - .L_3986)


	//   ....[0]....
.L_3986:
        /*0394*/ 	.word	0x00000090


	//   ....[1]....
        /*0398*/ 	.word	0x00003660


	//   ....[2]....
        /*039c*/ 	.word	0x00003690


	//   ....[3]....
        /*03a0*/ 	.word	0x000038e0


	//   ....[4]....
        /*03a4*/ 	.word	0x000039f0


	//----- nvinfo : EIATTR_CRS_STACK_SIZE
	.align		4
.L_3987:
        /*03a8*/ 	.byte	0x04, 0x1e
        /*03aa*/ 	.short	(.L_3989 - .L_3988)
.L_3988:
        /*03ac*/ 	.word	0x00000000


	//----- nvinfo : EIATTR_CBANK_PARAM_SIZE
	.align		4
.L_3989:
        /*03b0*/ 	.byte	0x03, 0x19
        /*03b2*/ 	.short	0x008c


	//----- nvinfo : EIATTR_PARAM_CBANK
	.align		4
        /*03b4*/ 	.byte	0x04, 0x0a
        /*03b6*/ 	.short	(.L_3991 - .L_3990)
	.align		4
.L_3990:
        /*03b8*/ 	.word	index@(.nv.constant0._ZN4vllm25paged_attention_v2_kernelI13__nv_bfloat16hLi112ELi32ELi128ELNS_18Fp8KVCacheDataTypeE2ELb1ELi512EEEvPfS3_PT_PKS4_PKT0_SA_ifPKiSC_iPKfiiiSE_SE_iiiii)
        /*03bc*/ 	.short	0x0380
        /*03be*/ 	.short	0x008c


	//----- nvinfo : EIATTR_SW_WAR
	.align		4
.L_3991:
        /*03c0*/ 	.byte	0x04, 0x36
        /*03c2*/ 	.short	(.L_3993 - .L_3992)
.L_3992:
        /*03c4*/ 	.word	0x00000008
.L_3993:


//--------------------- .nv.info._ZN4vllm25paged_attention_v2_kernelI13__nv_bfloat16hLi96ELi32ELi128ELNS_18Fp8KVCacheDataTypeE2ELb1ELi512EEEvPfS3_PT_PKS4_PKT0_SA_ifPKiSC_iPKfiiiSE_SE_iiiii --------------------------
	.section	.nv.info._ZN4vllm25paged_attention_v2_kernelI13__nv_bfloat16hLi96ELi32ELi128ELNS_18Fp8KVCacheDataTypeE2ELb1ELi512EEEvPfS3_PT_PKS4_PKT0_SA_ifPKiSC_iPKfiiiSE_SE_iiiii,"",@"SHT_CUDA_INFO"
	.sectionflags	@""
	.align	4


	//----- nvinfo : EIATTR_CUDA_API_VERSION
	.align		4
        /*0000*/ 	.byte	0x04, 0x37
        /*0002*/ 	.short	(.L_3995 - .L_3994)
.L_3994:
        /*0004*/ 	.word	0x00000082


	//----- nvinfo : EIATTR_KPARAM_INFO
	.align		4
.L_3995:
        /*0008*/ 	.byte	0x04, 0x17
        /*000a*/ 	.short	(.L_3997 - .L_3996)
.L_3996:
        /*000c*/ 	.word	0x00000000
        /*0010*/ 	.short	0x0015
        /*0012*/ 	.short	0x0088
        /*0014*/ 	.byte	0x00, 0xf0, 0x11, 0x00


	//----- nvinfo : EIATTR_KPARAM_INFO
	.align		4
.L_3997:
        /*0018*/ 	.byte	0x04, 0x17
        /*001a*/ 	.short	(.L_3999 - .L_3998)
.L_3998:
        /*001c*/ 	.word	0x00000000
        /*0020*/ 	.short	0x0014
        /*0022*/ 	.short	0x0084
        /*0024*/ 	.byte	0x00, 0xf0, 0x11, 0x00


	//----- nvinfo : EIATTR_KPARAM_INFO
	.align		4
.L_3999:
        /*0028*/ 	.byte	0x04, 0x17
        /*002a*/ 	.short	(.L_4001 - .L_4000)
.L_4000:
        /*002c*/ 	.word	0x00000000
        /*0030*/ 	.short	0x0013
        /*0032*/ 	.short	0x0080
        /*0034*/ 	.byte	0x00, 0xf0, 0x11, 0x00


	//----- nvinfo : EIATTR_KPARAM_INFO
	.align		4
.L_4001:
        /*0038*/ 	.byte	0x04, 0x17
        /*003a*/ 	.short	(.L_4003 - .L_4002)
.L_4002:
        /*003c*/ 	.word	0x00000000
        /*0040*/ 	.short	0x0012
        /*0042*/ 	.short	0x007c
        /*0044*/ 	.byte	0x00, 0xf0, 0x11, 0x00


	//----- nvinfo : EIATTR_KPARAM_INFO
	.align		4
.L_4003:
        /*0048*/ 	.byte	0x04, 0x17
        /*004a*/ 	.short	(.L_4005 - .L_4004)
.L_4004:
        /*004c*/ 	.word	0x00000000
        /*0050*/ 	.short	0x0011
        /*0052*/ 	.short	0x0078
        /*0054*/ 	.byte	0x00, 0xf0, 0x11, 0x00


	//----- nvinfo : EIATTR_KPARAM_INFO
	.align		4
.L_4005:
        /*0058*/ 	.byte	0x04, 0x17
        /*005a*/ 	.short	(.L_4007 - .L_4006)
.L_4006:
        /*005c*/ 	.word	0x00000000
        /*0060*/ 	.short	0x0010
        /*0062*/ 	.short	0x0070
        /*0064*/ 	.byte	0x00, 0xf5, 0x21, 0x00


	//----- nvinfo : EIATTR_KPARAM_INFO
	.align		4
.L_4007:
        /*0068*/ 	.byte	0x04, 0x17
        /*006a*/ 	.short	(.L_4009 - .L_4008)
.L_4008:
        /*006c*/ 	.word	0x00000000
        /*0070*/ 	.short	0x000f
        /*0072*/ 	.short	0x0068
        /*0074*/ 	.byte	0x00, 0xf5, 0x21, 0x00


	//----- nvinfo : EIATTR_KPARAM_INFO
	.align		4
.L_4009:
        /*0078*/ 	.byte	0x04, 0x17
        /*007a*/ 	.short	(.L_4011 - .L_4010)
.L_4010:
        /*007c*/ 	.word	0x00000000
        /*0080*/ 	.short	0x000e
        /*0082*/ 	.short	0x0060
        /*0084*/ 	.byte	0x00, 0xf0, 0x11, 0x00


	//----- nvinfo : EIATTR_KPARAM_INFO
	.align		4
.L_4011:
        /*0088*/ 	.byte	0x04, 0x17
        /*008a*/ 	.short	(.L_4013 - .L_4012)
.L_4012:
        /*008c*/ 	.word	0x00000000
        /*0090*/ 	.short	0x000d
        /*0092*/ 	.short	0x005c
        /*0094*/ 	.byte	0x00, 0xf0, 0x11, 0x00


	//----- nvinfo : EIATTR_KPARAM_INFO
	.align		4
.L_4013:
        /*0098*/ 	.byte	0x04, 0x17
        /*009a*/ 	.short	(.L_4015 - .L_4014)
.L_4014:
        /*009c*/ 	.word	0x00000000
        /*00a0*/ 	.short	0x000c
        /*00a2*/ 	.short	0x0058
        /*00a4*/ 	.byte	0x00, 0xf0, 0x11, 0x00


	//----- nvinfo : EIATTR_KPARAM_INFO
	.align		4
.L_4015:
        /*00a8*/ 	.byte	0x04, 0x17
        /*00aa*/ 	.short	(.L_4017 - .L_4016)
.L_4016:
        /*00ac*/ 	.word	0x00000000
        /*00b0*/ 	.short	0x000b
        /*00b2*/ 	.short	0x0050
        /*00b4*/ 	.byte	0x00, 0xf5, 0x21, 0x00


	//----- nvinfo : EIATTR_KPARAM_INFO
	.align		4
.L_4017:
        /*00b8*/ 	.byte	0x04, 0x17
        /*00ba*/ 	.short	(.L_4019 - .L_4018)
.L_4018:
        /*00bc*/ 	.word	0x00000000
        /*00c0*/ 	.short	0x000a
        /*00c2*/ 	.short	0x0048
        /*00c4*/ 	.byte	0x00, 0xf0, 0x11, 0x00


	//----- nvinfo : EIATTR_KPARAM_INFO
	.align		4
.L_4019:
        /*00c8*/ 	.byte	0x04, 0x17
        /*00ca*/ 	.short	(.L_4021 - .L_4020)
.L_4020:
        /*00cc*/ 	.word	0x00000000
        /*00d0*/ 	.short	0x0009
        /*00d2*/ 	.short	0x0040
        /*00d4*/ 	.byte	0x00, 0xf5, 0x21, 0x00


	//----- nvinfo : EIATTR_KPARAM_INFO
	.align		4
.L_4021:
        /*00d8*/ 	.byte	0x04, 0x17
        /*00da*/ 	.short	(.L_4023 - .L_4022)
.L_4022:
        /*00dc*/ 	.word	0x00000000
        /*00e0*/ 	.short	0x0008
        /*00e2*/ 	.short	0x0038
        /*00e4*/ 	.byte	0x00, 0xf5, 0x21, 0x00


	//----- nvinfo : EIATTR_KPARAM_INFO
	.align		4
.L_4023:
        /*00e8*/ 	.byte	0x04, 0x17
        /*00ea*/ 	.short	(.L_4025 - .L_4024)
.L_4024:
        /*00ec*/ 	.word	0x00000000
        /*00f0*/ 	.short	0x0007
        /*00f2*/ 	.short	0x0034
        /*00f4*/ 	.byte	0x00, 0xf0, 0x11, 0x00


	//----- nvinfo : EIATTR_KPARAM_INFO
	.align		4
.L_4025:
        /*00f8*/ 	.byte	0x04, 0x17
        /*00fa*/ 	.short	(.L_4027 - .L_4026)
.L_4026:
        /*00fc*/ 	.word	0x00000000
        /*0100*/ 	.short	0x0006
        /*0102*/ 	.short	0x0030
        /*0104*/ 	.byte	0x00, 0xf0, 0x11, 0x00


	//----- nvinfo : EIATTR_KPARAM_INFO
	.align		4
.L_4027:
        /*0108*/ 	.byte	0x04, 0x17
        /*010a*/ 	.short	(.L_4029 - .L_4028)
.L_4028:
        /*010c*/ 	.word	0x00000000
        /*0110*/ 	.short	0x0005
        /*0112*/ 	.short	0x0028
        /*0114*/ 	.byte	0x00, 0xf5, 0x21, 0x00


	//----- nvinfo : EIATTR_KPARAM_INFO
	.align		4
.L_4029:
        /*0118*/ 	.byte	0x04, 0x17
        /*011a*/ 	.short	(.L_4031 - .L_4030)
.L_4030:
        /*011c*/ 	.word	0x00000000
        /*0120*/ 	.short	0x0004
        /*0122*/ 	.short	0x0020
        /*0124*/ 	.byte	0x00, 0xf5, 0x21, 0x00


	//----- nvinfo : EIATTR_KPARAM_INFO
	.align		4
.L_4031:
        /*0128*/ 	.byte	0x04, 0x17
        /*012a*/ 	.short	(.L_4033 - .L_4032)
.L_4032:
        /*012c*/ 	.word	0x00000000
        /*0130*/ 	.short	0x0003
        /*0132*/ 	.short	0x0018
        /*0134*/ 	.byte	0x00, 0xf5, 0x21, 0x00


	//----- nvinfo : EIATTR_KPARAM_INFO
	.align		4
.L_4033:
        /*0138*/ 	.byte	0x04, 0x17
        /*013a*/ 	.short	(.L_4035 - .L_4034)
.L_4034:
        /*013c*/ 	.word	0x00000000
        /*0140*/ 	.short	0x0002
        /*0142*/ 	.short	0x0010
        /*0144*/ 	.byte	0x00, 0xf5, 0x21, 0x00


	//----- nvinfo : EIATTR_KPARAM_INFO
	.align		4
.L_4035:
        /*0148*/ 	.byte	0x04, 0x17
        /*014a*/ 	.short	(.L_4037 - .L_4036)
.L_4036:
        /*014c*/ 	.word	0x00000000
        /*0150*/ 	.short	0x0001
        /*0152*/ 	.short	0x0008
        /*0154*/ 	.byte	0x00, 0xf5, 0x21, 0x00


	//----- nvinfo : EIATTR_KPARAM_INFO
	.align		4
.L_4037:
        /*0158*/ 	.byte	0x04, 0x17
        /*015a*/ 	.short	(.L_4039 - .L_4038)
.L_4038:
        /*015c*/ 	.word	0x00000000
        /*0160*/ 	.short	0x0000
        /*0162*/ 	.short	0x0000
        /*0164*/ 	.byte	0x00, 0xf5, 0x21, 0x00


	//----- nvinfo : EIATTR_SPARSE_MMA_MASK
	.align		4
.L_4039:
        /*0168*/ 	.byte	0x03, 0x50
        /*016a*/ 	.short	0x0000


	//----- nvinfo : EIATTR_MAXREG_COUNT
	.align		4
        /*016c*/ 	.byte	0x03, 0x1b
        /*016e*/ 	.short	0x00ff


	//----- nvinfo : EIATTR_NUM_BARRIERS
	.align		4
        /*0170*/ 	.byte	0x02, 0x4c
        /*0172*/ 	.byte	0x01
	.zero		1


	//----- nvinfo : EIATTR_EXTERNS
	.align		4
        /*0174*/ 	.byte	0x04, 0x0f
        /*0176*/ 	.short	(.L_4041 - .L_4040)


	//   ....[0]....
	.align		4
.L_4040:
        /*0178*/ 	.word	index@(__assertfail)


	//----- nvinfo : EIATTR_MERCURY_ISA_VERSION
	.align		4
.L_4041:
        /*017c*/ 	.byte	0x03, 0x5f
        /*017e*/ 	.short	0x0101


	//----- nvinfo : EIATTR_COOP_GROUP_MASK_REGIDS
	.align		4
        /*0180*/ 	.byte	0x04, 0x29
        /*0182*/ 	.short	(.L_4043 - .L_4042)


	//   ....[0]....
.L_4042:
        /*0184*/ 	.word	0xffffffff


	//   ....[1]....
        /*0188*/ 	.word	0xffffffff


	//   ....[2]....
        /*018c*/ 	.word	0xffffffff


	//   ....[3]....
        /*0190*/ 	.word	0xffffffff


	//   ....[4]....
        /*0194*/ 	.word	0xffffffff


	//   ....[5]....
        /*0198*/ 	.word	0xffffffff


	//   ....[6]....
        /*019c*/ 	.word	0xffffffff


	//   ....[7]....
        /*01a0*/ 	.word	0xffffffff


	//   ....[8]....
        /*01a4*/ 	.word	0xffffffff


	//   ....[9]....
        /*01a8*/ 	.word	0xffffffff


	//   ....[10]....
        /*01ac*/ 	.word	0xffffffff


	//   ....[11]....
        /*01b0*/ 	.word	0xffffffff


	//   ....[12]....
        /*01b4*/ 	.word	0xffffffff


	//   ....[13]....
        /*01b8*/ 	.word	0xffffffff


	//   ....[14]....
        /*01bc*/ 	.word	0xffffffff


	//   ....[15]....
        /*01c0*/ 	.word	0xffffffff


	//   ....[16]....
        /*01c4*/ 	.word	0xffffffff


	//   ....[17]....
        /*01c8*/ 	.word	0xffffffff


	//   ....[18]....
        /*01cc*/ 	.word	0xffffffff


	//   ....[19]....
        /*01d0*/ 	.word	0xffffffff


	//   ....[20]....
        /*01d4*/ 	.word	0xffffffff


	//   ....[21]....
        /*01d8*/ 	.word	0xffffffff


	//   ....[22]....
        /*01dc*/ 	.word	0xffffffff


	//   ....[23]....
        /*01e0*/ 	.word	0xffffffff


	//   ....[24]....
        /*01e4*/ 	.word	0xffffffff


	//   ....[25]....
        /*01e8*/ 	.word	0xffffffff


	//   ....[26]....
        /*01ec*/ 	.word	0xffffffff


	//   ....[27]....
        /*01f0*/ 	.word	0xffffffff


	//   ....[28]....
        /*01f4*/ 	.word	0x0500000f


	//   ....[29]....
        /*01f8*/ 	.word	0x0500000f


	//   ....[30]....
        /*01fc*/ 	.word	0x0500000f


	//   ....[31]....
        /*0200*/ 	.word	0x0500000f


	//   ....[32]....
        /*0204*/ 	.word	0x0500000f


	//   ....[33]....
        /*0208*/ 	.word	0x0500000f


	//   ....[34]....
        /*020c*/ 	.word	0x0500000f


	//   ....[35]....
        /*0210*/ 	.word	0x0500000f


	//   ....[36]....
        /*0214*/ 	.word	0x0500000f


	//   ....[37]....
        /*0218*/ 	.word	0x0500000f


	//   ....[38]....
        /*021c*/ 	.word	0x0500000f


	//   ....[39]....
        /*0220*/ 	.word	0x0500000f


	//   ....[40]....
        /*0224*/ 	.word	0x0500000f


	//   ....[41]....
        /*0228*/ 	.word	0x0500000f


	//   ....[42]....
        /*022c*/ 	.word	0x0500000f


	//   ....[43]....
        /*0230*/ 	.word	0x0500000f


	//   ....[44]....
        /*0234*/ 	.word	0x0500000f


	//   ....[45]....
        /*0238*/ 	.word	0x0500000f


	//   ....[46]....
        /*023c*/ 	.word	0x0500000f


	//   ....[47]....
        /*0240*/ 	.word	0x0500000f


	//   ....[48]....
        /*0244*/ 	.word	0x0500000f


	//   ....[49]....
        /*0248*/ 	.word	0x0500000f


	//   ....[50]....
        /*024c*/ 	.word	0x0500000f


	//   ....[51]....
        /*0250*/ 	.word	0x0500000f


	//   ....[52]....
        /*0254*/ 	.word	0x0500000f


	//   ....[53]....
        /*0258*/ 	.word	0x0500000f


	//   ....[54]....
        /*025c*/ 	.word	0x0500000f


	//   ....[55]....
        /*0260*/ 	.word	0x0500000f


	//   ....[56]....
        /*0264*/ 	.word	0x0500000f


	//----- nvinfo : EIATTR_COOP_GROUP_INSTR_OFFSETS
	.align		4
.L_4043:
        /*0268*/ 	.byte	0x04, 0x28
        /*026a*/ 	.short	(.L_4045 - .L_4044)


	//   ....[0]....
.L_4044:
        /*026c*/ 	.word	0x00000b30


	//   ....[1]....
        /*0270*/ 	.word	0x00000b50


	//   ....[2]....
        /*0274*/ 	.word	0x00000b70


	//   ....[3]....
        /*0278*/ 	.word	0x00000b90


	//   ....[4]....
        /*027c*/ 	.word	0x00000bb0


	//   ....[5]....
        /*0280*/ 	.word	0x00000cc0


	//   ....[6]....
        /*0284*/ 	.word	0x00000ce0


	//   ....[7]....
        /*0288*/ 	.word	0x00000d00


	//   ....[8]....
        /*028c*/ 	.word	0x00001b50


	//   ....[9]....
        /*0290*/ 	.word	0x00001b80


	//   ....[10]....
        /*0294*/ 	.word	0x00001ba0


	//   ....[11]....
        /*0298*/ 	.word	0x00001bc0


	//   ....[12]....
        /*029c*/ 	.word	0x00001be0


	//   ....[13]....
        /*02a0*/ 	.word	0x00001c30


	//   ....[14]....
        /*02a4*/ 	.word	0x00001c50


	//   ....[15]....
        /*02a8*/ 	.word	0x00001c70


	//   ....[16]....
        /*02ac*/ 	.word	0x00002c60


	//   ....[17]....
        /*02b0*/ 	.word	0x00002ca0


	//   ....[18]....
        /*02b4*/ 	.word	0x00002ce0


	//   ....[19]....
        /*02b8*/ 	.word	0x00002cf0


	//   ....[20]....
        /*02bc*/ 	.word	0x00002d00


	//   ....[21]....
        /*02c0*/ 	.word	0x00002d10


	//   ....[22]....
        /*02c4*/ 	.word	0x00002d40


	//   ....[23]....
        /*02c8*/ 	.word	0x00002d80


	//   ....[24]....
        /*02cc*/ 	.word	0x00002dc0


	//   ....[25]....
        /*02d0*/ 	.word	0x00002df0


	//   ....[26]....
        /*02d4*/ 	.word	0x00002e10


	//   ....[27]....
        /*02d8*/ 	.word	0x00002e30


	//   ....[28]....
        /*02dc*/ 	.word	0x000038e0


	//   ....[29]....
        /*02e0*/ 	.word	0x00003940


	//   ....[30]....
        /*02e4*/ 	.word	0x000039a0


	//   ....[31]....
        /*02e8*/ 	.word	0x00003a00


	//   ....[32]....
        /*02ec*/ 	.word	0x00003a60


	//   ....[33]....
        /*02f0*/ 	.word	0x00003ae0


	//   ....[34]....
        /*02f4*/ 	.word	0x00003b40


	//   ....[35]....
        /*02f8*/ 	.word	0x00003ba0


	//   ....[36]....
        /*02fc*/ 	.word	0x00003c20


	//   ....[37]....
        /*0300*/ 	.word	0x00003c80


	//   ....[38]....
        /*0304*/ 	.word	0x00003d00


	//   ....[39]....
        /*0308*/ 	.word	0x00003d60


	//   ....[40]....
        /*030c*/ 	.word	0x00003dd0


	//   ....[41]....
        /*0310*/ 	.word	0x00003e30


	//   ....[42]....
        /*0314*/ 	.word	0x00003eb0


	//   ....[43]....
        /*0318*/ 	.word	0x00003f10


	//   ....[44]....
        /*031c*/ 	.word	0x00003f90


	//   ....[45]....
        /*0320*/ 	.word	0x00003ff0


	//   ....[46]....
        /*0324*/ 	.word	0x00004070


	//   ....[47]....
        /*0328*/ 	.word	0x000040d0


	//   ....[48]....
        /*032c*/ 	.word	0x00004150


	//   ....[49]....
        /*0330*/ 	.word	0x000041b0


	//   ....[50]....
        /*0334*/ 	.word	0x00004230


	//   ....[51]....
        /*0338*/ 	.word	0x00004290


	//   ....[52]....
        /*033c*/ 	.word	0x00004310


	//   ....[53]....
        /*0340*/ 	.word	0x00004370


	//   ....[54]....
        /*0344*/ 	.word	0x000043d0


	//   ....[55]....
        /*0348*/ 	.word	0x00004430


	//   ....[56]....
        /*034c*/ 	.word	0x000044a0


	//----- nvinfo : EIATTR_VRC_CTA_INIT_COUNT
	.align		4
.L_4045:
        /*0350*/ 	.byte	0x02, 0x4a
	.zero		1
	.zero		1


	//----- nvinfo : EIATTR_SYSCALL_OFFSETS
	.align		4
        /*0354*/ 	.byte	0x04, 0x46
        /*0356*/ 	.short	(.L_4047 - .L_4046)


	//   ....[0]....
.L_4046:
        /*0358*/ 	.word	0x00002b50


	//   ....[1]....
        /*035c*/ 	.word	0x00003880


	//----- nvinfo : EIATTR_EXIT_INSTR_OFFSETS
	.align		4
.L_4047:
        /*0360*/ 	.byte	0x04, 0x1c
        /*0362*/ 	.short	(.L_4049 - .L_4048)


	//   ....[0]....
.L_4048:
        /*0364*/ 	.word	0x00000090


	//   ....[1]....
        /*0368*/ 	.word	0x00003540


	//   ....[2]....
        /*036c*/ 	.word	0x00003570


	//   ....[3]....
        /*0370*/ 	.word	0x00003780


	//   ....[4]....
        /*0374*/ 	.word	0x00003890


	//----- nvinfo : EIATTR_CRS_STACK_SIZE
	.align		4
.L_4049:
        /*0378*/ 	.byte	0x04, 0x1e
        /*037a*/ 	.short	(.L_4051 - .L_4050)
.L_4050:
        /*037c*/ 	.word	0x00000000


	//----- nvinfo : EIATTR_CBANK_PARAM_SIZE
	.align		4
.L_4051:
        /*0380*/ 	.byte	0x03, 0x19
        /*0382*/ 	.short	0x008c


	//----- nvinfo : EIATTR_PARAM_CBANK
	.align		4
        /*0384*/ 	.byte	0x04, 0x0a
        /*0386*/ 	.short	(.L_4053 - .L_4052)
	.align		4
.L_4052:
        /*0388*/ 	.word	index@(.nv.constant0._ZN4vllm25paged_attention_v2_kernelI13__nv_bfloat16hLi96ELi32ELi128ELNS_18Fp8KVCacheDataTypeE2ELb1ELi512EEEvPfS3_PT_PKS4_PKT0_SA_ifPKiSC_iPKfiiiSE_SE_iiiii)
        /*038c*/ 	.short	0x0380
        /*038e*/ 	.short	0x008c


	//----- nvinfo : EIATTR_SW_WAR
	.align		4
.L_4053:
        /*0390*/ 	.byte	0x04, 0x36
        /*0392*/ 	.short	(.L_4055 - .L_4054)
.L_4054:
        /*0394*/ 	.word	0x00000008
.L_4055:


//--------------------- .nv.info._ZN4vllm25paged_attention_v2_kernelI13__nv_bfloat16hLi80ELi32ELi128ELNS_18Fp8KVCacheDataTypeE2ELb1ELi512EEEvPfS3_PT_PKS4_PKT0_SA_ifPKiSC_iPKfiiiSE_SE_iiiii --------------------------
	.section	.nv.info._ZN4vllm25paged_attention_v2_kernelI13__nv_bfloat16hLi80ELi32ELi128ELNS_18Fp8KVCacheDataTypeE2ELb1ELi512EEEvPfS3_PT_PKS4_PKT0_SA_ifPKiSC_iPKfiiiSE_SE_iiiii,"",@"SHT_CUDA_INFO"
	.sectionflags	@""
	.align	4


	//----- nvinfo : EIATTR_CUDA_API_VERSION
	.align		4
        /*0000*/ 	.byte	0x04, 0x37
        /*0002*/ 	.short	(.L_4057 - .L_4056)
.L_4056:
        /*0004*/ 	.word	0x00000082


	//----- nvinfo : EIATTR_KPARAM_INFO
	.align		4
.L_4057:
        /*0008*/ 	.byte	0x04, 0x17
        /*000a*/ 	.short	(.L_4059 - .L_4058)
.L_4058:
        /*000c*/ 	.word	0x00000000
        /*0010*/ 	.short	0x0015
        /*0012*/ 	.short	0x0088
        /*0014*/ 	.byte	0x00, 0xf0, 0x11, 0x00


	//----- nvinfo : EIATTR_KPARAM_INFO
	.align		4
.L_4059:
        /*0018*/ 	.byte	0x04, 0x17
        /*001a*/ 	.short	(.L_4061 - .L_4060)
.L_4060:
        /*001c*/ 	.word	0x00000000
        /*0020*/ 	.short	0x0014
        /*0022*/ 	.short	0x0084
        /*0024*/ 	.byte	0x00, 0xf0, 0x11, 0x00


	//----- nvinfo : EIATTR_KPARAM_INFO
	.align		4
.L_4061:
        /*0028*/ 	.byte	0x04, 0x17
        /*002a*/ 	.short	(.L_4063 - .L_4062)
.L_4062:
        /*002c*/ 	.word	0x00000000
        /*0030*/ 	.short	0x0013
        /*0032*/ 	.short	0x0080
        /*0034*/ 	.byte	0x00, 0xf0, 0x11, 0x00


	//----- nvinfo : EIATTR_KPARAM_INFO
	.align		4
.L_4063:
        /*0038*/ 	.byte	0x04, 0x17
        /*003a*/ 	.short	(.L_4065 - .L_4064)
.L_4064:
        /*003c*/ 	.word	0x00000000
        /*0040*/ 	.short	0x0012
        /*0042*/ 	.short	0x007c
        /*0044*/ 	.byte	0x00, 0xf0, 0x11, 0x00


	//----- nvinfo : EIATTR_KPARAM_INFO
	.align		4
.L_4065:
        /*0048*/ 	.byte	0x04, 0x17
        /*004a*/ 	.short	(.L_4067 - .L_4066)
.L_4066:
        /*004c*/ 	.word	0x00000000
        /*0050*/ 	.short	0x0011
        /*0052*/ 	.short	0x0078
        /*0054*/ 	.byte	0x00, 0xf0, 0x11, 0x00


	//----- nvinfo : EIATTR_KPARAM_INFO
	.align		4
.L_4067:
        /*0058*/ 	.byte	0x04, 0x17
        /*005a*/ 	.short	(.L_4069 - .L_4068)
.L_4068:
        /*005c*/ 	.word	0x00000000
        /*0060*/ 	.short	0x0010
        /*0062*/ 	.short	0x0070
        /*0064*/ 	.byte	0x00, 0xf5, 0x21, 0x00


	//----- nvinfo : EIATTR_KPARAM_INFO
	.align		4
.L_4069:
        /*0068*/ 	.byte	0x04, 0x17
        /*006a*/ 	.short	(.L_4071 - .L_4070)
.L_4070:
        /*006c*/ 	.word	0x00000000
        /*0070*/ 	.short	0x000f
        /*0072*/ 	.short	0x0068
        /*0074*/ 	.byte	0x00, 0xf5, 0x21, 0x00


	//----- nvinfo : EIATTR_KPARAM_INFO
	.align		4
.L_4071:
        /*0078*/ 	.byte	0x04, 0x17
        /*007a*/ 	.short	(.L_4073 - .L_4072)
.L_4072:
        /*007c*/ 	.word	0x00000000
        /*0080*/ 	.short	0x000e
        /*0082*/ 	.short	0x0060
        /*0084*/ 	.byte	0x00, 0xf0, 0x11, 0x00


	//----- nvinfo : EIATTR_KPARAM_INFO
	.align		4
.L_4073:
        /*0088*/ 	.byte	0x04, 0x17
        /*008a*/ 	.short	(.L_4075 - .L_4074)
.L_4074:
        /*008c*/ 	.word	0x00000000
        /*0090*/ 	.short	0x000d
        /*0092*/ 	.short	0x005c
        /*0094*/ 	.byte	0x00, 0xf0, 0x11, 0x00


	//----- nvinfo : EIATTR_KPARAM_INFO
	.align		4
.L_4075:
        /*0098*/ 	.byte	0x04, 0x17
        /*009a*/ 	.short	(.L_4077 - .L_4076)
.L_4076:
        /*009c*/ 	.word	0x00000000
        /*00a0*/ 	.short	0x000c
        /*00a2*/ 	.short	0x0058
        /*00a4*/ 	.byte	0x00, 0xf0, 0x11, 0x00


	//----- nvinfo : EIATTR_KPARAM_INFO
	.align		4
.L_4077:
        /*00a8*/ 	.byte	0x04, 0x17
        /*00aa*/ 	.short	(.L_4079 - .L_4078)
.L_4078:
        /*00ac*/ 	.word	0x00000000
        /*00b0*/ 	.short	0x000b
        /*00b2*/ 	.short	0x0050
        /*00b4*/ 	.byte	0x00, 0xf5, 0x21, 0x00


	//----- nvinfo : EIATTR_KPARAM_INFO
	.align		4
.L_4079:
        /*00b8*/ 	.byte	0x04, 0x17
        /*00ba*/ 	.short	(.L_4081 - .L_4080)
.L_4080:
        /*00bc*/ 	.word	0x00000000
        /*00c0*/ 	.short	0x000a
        /*00c2*/ 	.short	0x0048
        /*00c4*/ 	.byte	0x00, 0xf0, 0x11, 0x00


	//----- nvinfo : EIATTR_KPARAM_INFO
	.align		4
.L_4081:
        /*00c8*/ 	.byte	0x04, 0x17
        /*00ca*/ 	.short	(.L_4083 - .L_4082)
.L_4082:
        /*00cc*/ 	.word	0x00000000
        /*00d0*/ 	.short	0x0009
        /*00d2*/ 	.short	0x0040
        /*00d4*/ 	.byte	0x00, 0xf5, 0x21, 0x00


	//----- nvinfo : EIATTR_KPARAM_INFO
	.align		4
.L_4083:
        /*00d8*/ 	.byte	0x04, 0x17
        /*00da*/ 	.short	(.L_4085 - .L_4084)
.L_4084:
        /*00dc*/ 	.word	0x00000000
        /*00e0*/ 	.short	0x0008
        /*00e2*/ 	.short	0x0038
        /*00e4*/ 	.byte	0x00, 0xf5, 0x21, 0x00


	//----- nvinfo : EIATTR_KPARAM_INFO
	.align		4
.L_4085:
        /*00e8*/ 	.byte	0x04, 0x17
        /*00ea*/ 	.short	(.L_4087 - .L_4086)
.L_4086:
        /*00ec*/ 	.word	0x00000000
        /*00f0*/ 	.short	0x0007
        /*00f2*/ 	.short	0x0034
        /*00f4*/ 	.byte	0x00, 0xf0, 0x11, 0x00


	//----- nvinfo : EIATTR_KPARAM_INFO
	.align		4
.L_4087:
        /*00f8*/ 	.byte	0x04, 0x17
        /*00fa*/ 	.short	(.L_4089 - .L_4088)
.L_4088:
        /*00fc*/ 	.word	0x00000000
        /*0100*/ 	.short	0x0006
        /*0102*/ 	.short	0x0030
        /*0104*/ 	.byte	0x00, 0xf0, 0x11, 0x00


	//----- nvinfo : EIATTR_KPARAM_INFO
	.align		4
.L_4089:
        /*0108*/ 	.byte	0x04, 0x17
        /*010a*/ 	.short	(.L_4091 - .L_4090)
.L_4090:
        /*010c*/ 	.word	0x00000000
        /*0110*/ 	.short	0x0005
        /*0112*/ 	.short	0x0028
        /*0114*/ 	.byte	0x00, 0xf5, 0x21, 0x00


	//----- nvinfo : EIATTR_KPARAM_INFO
	.align		4
.L_4091:
        /*0118*/ 	.byte	0x04, 0x17
        /*011a*/ 	.short	(.L_4093 - .L_4092)
.L_4092:
        /*011c*/ 	.word	0x00000000
        /*0120*/ 	.short	0x0004
        /*0122*/ 	.short	0x0020
        /*0124*/ 	.byte	0x00, 0xf5, 0x21, 0x00


	//----- nvinfo : EIATTR_KPARAM_INFO
	.align		4
.L_4093:
        /*0128*/ 	.byte	0x04, 0x17
        /*012a*/ 	.short	(.L_4095 - .L_4094)
.L_4094:
        /*012c*/ 	.word	0x00000000
        /*0130*/ 	.short	0x0003
        /*0132*/ 	.short	0x0018
        /*0134*/ 	.byte	0x00, 0xf5, 0x21, 0x00


	//----- nvinfo : EIATTR_KPARAM_INFO
	.align		4
.L_4095:
        /*0138*/ 	.byte	0x04, 0x17
        /*013a*/ 	.short	(.L_4097 - .L_4096)
.L_4096:
        /*013c*/ 	.word	0x00000000
        /*0140*/ 	.short	0x0002
        /*0142*/ 	.short	0x0010
        /*0144*/ 	.byte	0x00, 0xf5, 0x21, 0x00


	//----- nvinfo : EIATTR_KPARAM_INFO
	.align		4
.L_4097:
        /*0148*/ 	.byte	0x04, 0x17
        /*014a*/ 	.short	(.L_4099 - .L_4098)
.L_4098:
        /*014c*/ 	.word	0x00000000
        /*0150*/ 	.short	0x0001
        /*0152*/ 	.short	0x0008
        /*0154*/ 	.byte	0x00, 0xf5, 0x21, 0x00


	//----- nvinfo : EIATTR_KPARAM_INFO
	.align		4
.L_4099:
        /*0158*/ 	.byte	0x04, 0x17
        /*015a*/ 	.short	(.L_4101 - .L_4100)
.L_4100:
        /*015c*/ 	.word	0x00000000
        /*0160*/ 	.short	0x0000
        /*0162*/ 	.short	0x0000
        /*0164*/ 	.byte	0x00, 0xf5, 0x21, 0x00


	//----- nvinfo : EIATTR_SPARSE_MMA_MASK
	.align		4
.L_4101:
        /*0168*/ 	.byte	0x03, 0x50
        /*016a*/ 	.short	0x0000


	//----- nvinfo : EIATTR_MAXREG_COUNT
	.align		4
        /*016c*/ 	.byte	0x03, 0x1b
        /*016e*/ 	.short	0x00ff


	//----- nvinfo : EIATTR_NUM_BARRIERS
	.align		4
        /*0170*/ 	.byte	0x02, 0x4c
        /*0172*/ 	.byte	0x01
	.zero		1


	//----- nvinfo : EIATTR_EXTERNS
	.align		4
        /*0174*/ 	.byte	0x04, 0x0f
        /*0176*/ 	.short	(.L_4103 - .L_4102)


	//   ....[0]....
	.align		4
.L_4102:
        /*0178*/ 	.word	index@(__assertfail)


	//----- nvinfo : EIATTR_MERCURY_ISA_VERSION
	.align		4
.L_4103:
        /*017c*/ 	.byte	0x03, 0x5f
        /*017e*/ 	.short	0x0101


	//----- nvinfo : EIATTR_COOP_GROUP_MASK_REGIDS
	.align		4
        /*0180*/ 	.byte	0x04, 0x29
        /*0182*/ 	.short	(.L_4105 - .L_4104)


	//   ....[0]....
.L_4104:
        /*0184*/ 	.word	0xffffffff


	//   ....[1]....
        /*0188*/ 	.word	0xffffffff


	//   ....[2]....
        /*018c*/ 	.word	0xffffffff


	//   ....[3]....
        /*0190*/ 	.word	0xffffffff


	//   ....[4]....
        /*0194*/ 	.word	0xffffffff


	//   ....[5]....
        /*0198*/ 	.word	0xffffffff


	//   ....[6]....
        /*019c*/ 	.word	0xffffffff


	//   ....[7]....
        /*01a0*/ 	.word	0xffffffff


	//   ....[8]....
        /*01a4*/ 	.word	0xffffffff


	//   ....[9]....
        /*01a8*/ 	.word	0xffffffff


	//   ....[10]....
        /*01ac*/ 	.word	0xffffffff


	//   ....[11]....
        /*01b0*/ 	.word	0xffffffff


	//   ....[12]....
        /*01b4*/ 	.word	0xffffffff


	//   ....[13]....
        /*01b8*/ 	.word	0xffffffff


	//   ....[14]....
        /*01bc*/ 	.word	0xffffffff


	//   ....[15]....
        /*01c0*/ 	.word	0xffffffff


	//   ....[16]....
        /*01c4*/ 	.word	0xffffffff


	//   ....[17]....
        /*01c8*/ 	.word	0xffffffff


	//   ....[18]....
        /*01cc*/ 	.word	0xffffffff


	//   ....[19]....
        /*01d0*/ 	.word	0xffffffff


	//   ....[20]....
        /*01d4*/ 	.word	0xffffffff


	//   ....[21]....
        /*01d8*/ 	.word	0xffffffff


	//   ....[22]....
        /*01dc*/ 	.word	0xffffffff


	//   ....[23]....
        /*01e0*/ 	.word	0xffffffff


	//   ....[24]....
        /*01e4*/ 	.word	0xffffffff


	//   ....[25]....
        /*01e8*/ 	.word	0xffffffff


	//   ....[26]....
        /*01ec*/ 	.word	0x0500000f


	//   ....[27]....
        /*01f0*/ 	.word	0x0500000f


	//   ....[28]....
        /*01f4*/ 	.word	0x0500000f


	//   ....[29]....
        /*01f8*/ 	.word	0x0500000f


	//   ....[30]....
        /*01fc*/ 	.word	0x0500000f


	//   ....[31]....
        /*0200*/ 	.word	0x0500000f


	//   ....[32]....
        /*0204*/ 	.word	0x0500000f


	//   ....[33]....
        /*0208*/ 	.word	0x0500000f


	//   ....[34]....
        /*020c*/ 	.word	0x0500000f


	//   ....[35]....
        /*0210*/ 	.word	0x0500000f


	//   ....[36]....
        /*0214*/ 	.word	0x0500000f


	//   ....[37]....
        /*0218*/ 	.word	0x0500000f


	//   ....[38]....
        /*021c*/ 	.word	0x0500000f


	//   ....[39]....
        /*0220*/ 	.word	0x0500000f


	//   ....[40]....
        /*0224*/ 	.word	0x0500000f


	//   ....[41]....
        /*0228*/ 	.word	0x0500000f


	//   ....[42]....
        /*022c*/ 	.word	0x0500000f


	//   ....[43]....
        /*0230*/ 	.word	0x0500000f


	//   ....[44]....
        /*0234*/ 	.word	0x0500000f


	//   ....[45]....
        /*0238*/ 	.word	0x0500000f


	//   ....[46]....
        /*023c*/ 	.word	0x0500000f


	//   ....[47]....
        /*0240*/ 	.word	0x0500000f


	//   ....[48]....
        /*0244*/ 	.word	0x0500000f


	//   ....[49]....
        /*0248*/ 	.word	0x0500000f


	//   ....[50]....
        /*024c*/ 	.word	0x0500000f


	//----- nvinfo : EIATTR_COOP_GROUP_INSTR_OFFSETS
	.align		4
.L_4105:
        /*0250*/ 	.byte	0x04, 0x28
        /*0252*/ 	.short	(.L_4107 - .L_4106)


	//   ....[0]....
.L_4106:
        /*0254*/ 	.word	0x00000b30


	//   ....[1]....
        /*0258*/ 	.word	0x00000b50


	//   ....[2]....
        /*025c*/ 	.word	0x00000b70


	//   ....[3]....
        /*0260*/ 	.word	0x00000b90


	//   ....[4]....
        /*0264*/ 	.word	0x00000bb0


	//   ....[5]....
        /*0268*/ 	.word	0x00000cc0


	//   ....[6]....
        /*026c*/ 	.word	0x00000ce0


	//   ....[7]....
        /*0270*/ 	.word	0x00000d00


	//   ....[8]....
        /*0274*/ 	.word	0x00001b50


	//   ....[9]....
        /*0278*/ 	.word	0x00001b80


	//   ....[10]....
        /*027c*/ 	.word	0x00001ba0


	//   ....[11]....
        /*0280*/ 	.word	0x00001bc0


	//   ....[12]....
        /*0284*/ 	.word	0x00001be0


	//   ....[13]....
        /*0288*/ 	.word	0x00001c30


	//   ....[14]....
        /*028c*/ 	.word	0x00001c50


	//   ....[15]....
        /*0290*/ 	.word	0x00001c70


	//   ....[16]....
        /*0294*/ 	.word	0x00002cf0


	//   ....[17]....
        /*0298*/ 	.word	0x00002d00


	//   ....[18]....
        /*029c*/ 	.word	0x00002d10


	//   ....[19]....
        /*02a0*/ 	.word	0x00002d20


	//   ....[20]....
        /*02a4*/ 	.word	0x00002d30


	//   ....[21]....
        /*02a8*/ 	.word	0x00002d40


	//   ....[22]....
        /*02ac*/ 	.word	0x00002d50


	//   ....[23]....
        /*02b0*/ 	.word	0x00002d70


	//   ....[24]....
        /*02b4*/ 	.word	0x00002d90


	//   ....[25]....
        /*02b8*/ 	.word	0x00002db0


	//   ....[26]....
        /*02bc*/ 	.word	0x00003770


	//   ....[27]....
        /*02c0*/ 	.word	0x000037d0


	//   ....[28]....
        /*02c4*/ 	.word	0x00003830


	//   ....[29]....
        /*02c8*/ 	.word	0x00003890


	//   ....[30]....
        /*02cc*/ 	.word	0x000038f0


	//   ....[31]....
        /*02d0*/ 	.word	0x00003970


	//   ....[32]....
        /*02d4*/ 	.word	0x000039e0


	//   ....[33]....
        /*02d8*/ 	.word	0x00003a40


	//   ....[34]....
        /*02dc*/ 	.word	0x00003ac0


	//   ....[35]....
        /*02e0*/ 	.word	0x00003b20


	//   ....[36]....
        /*02e4*/ 	.word	0x00003ba0


	//   ....[37]....
        /*02e8*/ 	.word	0x00003c00


	//   ....[38]....
        /*02ec*/ 	.word	0x00003c80


	//   ....[39]....
        /*02f0*/ 	.word	0x00003ce0


	//   ....[40]....
        /*02f4*/ 	.word	0x00003d60


	//   ....[41]....
        /*02f8*/ 	.word	0x00003dc0


	//   ....[42]....
        /*02fc*/ 	.word	0x00003e40


	//   ....[43]....
        /*0300*/ 	.word	0x00003ea0


	//   ....[44]....
        /*0304*/ 	.word	0x00003f20


	//   ....[45]....
        /*0308*/ 	.word	0x00003f80


	//   ....[46]....
        /*030c*/ 	.word	0x00004000


	//   ....[47]....
        /*0310*/ 	.word	0x00004060


	//   ....[48]....
        /*0314*/ 	.word	0x000040d0


	//   ....[49]....
        /*0318*/ 	.word	0x00004130


	//   ....[50]....
        /*031c*/ 	.word	0x000041a0


	//----- nvinfo : EIATTR_VRC_CTA_INIT_COUNT
	.align		4
.L_4107:
        /*0320*/ 	.byte	0x02, 0x4a
	.zero		1
	.zero		1


	//----- nvinfo : EIATTR_SYSCALL_OFFSETS
	.align		4
        /*0324*/ 	.byte	0x04, 0x46
        /*0326*/ 	.short	(.L_4109 - .L_4108)


	//   ....[0]....
.L_4108:
        /*0328*/ 	.word	0x00002b50


	//   ....[1]....
        /*032c*/ 	.word	0x00003710


	//----- nvinfo : EIATTR_EXIT_INSTR_OFFSETS
	.align		4
.L_4109:
        /*0330*/ 	.byte	0x04, 0x1c
        /*0332*/ 	.short	(.L_4111 - .L_4110)


	//   ....[0]....
.L_4110:
        /*0334*/ 	.word	0x00000090


	//   ....[1]....
        /*0338*/ 	.word	0x00003410


	//   ....[2]....
        /*033c*/ 	.word	0x00003440


	//   ....[3]....
        /*0340*/ 	.word	0x00003610


	//   ....[4]....
        /*0344*/ 	.word	0x00003720


	//----- nvinfo : EIATTR_CRS_STACK_SIZE
	.align		4
.L_4111:
        /*0348*/ 	.byte	0x04, 0x1e
        /*034a*/ 	.short	(.L_4113 - .L_4112)
.L_4112:
        /*034c*/ 	.word	0x00000000


	//----- nvinfo : EIATTR_CBANK_PARAM_SIZE
	.align		4
.L_4113:
        /*0350*/ 	.byte	0x03, 0x19
        /*0352*/ 	.short	0x008c


	//----- nvinfo : EIATTR_PARAM_CBANK
	.align		4
        /*0354*/ 	.byte	0x04, 0x0a
        /*0356*/ 	.short	(.L_4115 - .L_4114)
	.align		4
.L_4114:
        /*0358*/ 	.word	index@(.nv.constant0._ZN4vllm25paged_attention_v2_kernelI13__nv_bfloat16hLi80ELi32ELi128ELNS_18Fp8KVCacheDataTypeE2ELb1ELi512EEEvPfS3_PT_PKS4_PKT0_SA_ifPKiSC_iPKfiiiSE_SE_iiiii)
        /*035c*/ 	.short	0x0380
        /*035e*/ 	.short	0x008c


	//----- nvinfo : EIATTR_SW_WAR
	.align		4
.L_4115:
        /*0360*/ 	.byte	0x04, 0x36
        /*0362*/ 	.short	(.L_4117 - .L_4116)
.L_4116:
        /*0364*/ 	.word	0x00000008
.L_4117:


//--------------------- .nv.info._ZN4vllm25paged_attention_v2_kernelI13__nv_bfloat16hLi64ELi32ELi128ELNS_18Fp8KVCacheDataTypeE2ELb1ELi512EEEvPfS3_PT_PKS4_PKT0_SA_ifPKiSC_iPKfiiiSE_SE_iiiii --------------------------
	.section	.nv.info._ZN4vllm25paged_attention_v2_kernelI13__nv_bfloat16hLi64ELi32ELi128ELNS_18Fp8KVCacheDataTypeE2ELb1ELi512EEEvPfS3_PT_PKS4_PKT0_SA_ifPKiSC_iPKfiiiSE_SE_iiiii,"",@"SHT_CUDA_INFO"
	.sectionflags	@""
	.align	4


	//----- nvinfo : EIATTR_CUDA_API_VERSION
	.align		4
        /*0000*/ 	.byte	0x04, 0x37
        /*0002*/ 	.short	(.L_4119 - .L_4118)
.L_4118:
        /*0004*/ 	.word	0x00000082


	//----- nvinfo : EIATTR_KPARAM_INFO
	.align		4
.L_4119:
        /*0008*/ 	.byte	0x04, 0x17
        /*000a*/ 	.short	(.L_4121 - .L_4120)
.L_4120:
        /*000c*/ 	.word	0x00000000
        /*0010*/ 	.short	0x0015
        /*0012*/ 	.short	0x0088
        /*0014*/ 	.byte	0x00, 0xf0, 0x11, 0x00


	//----- nvinfo : EIATTR_KPARAM_INFO
	.align		4
.L_4121:
        /*0018*/ 	.byte	0x04, 0x17
        /*001a*/ 	.short	(.L_4123 - .L_4122)
.L_4122:
        /*001c*/ 	.word	0x00000000
        /*0020*/ 	.short	0x0014
        /*0022*/ 	.short	0x0084
        /*0024*/ 	.byte	0x00, 0xf0, 0x11, 0x00


	//----- nvinfo : EIATTR_KPARAM_INFO
	.align		4
.L_4123:
        /*0028*/ 	.byte	0x04, 0x17
        /*002a*/ 	.short	(.L_4125 - .L_4124)
.L_4124:
        /*002c*/ 	.word	0x00000000
        /*0030*/ 	.short	0x0013
        /*0032*/ 	.short	0x0080
        /*0034*/ 	.byte	0x00, 0xf0, 0x11, 0x00


	//----- nvinfo : EIATTR_KPARAM_INFO
	.align		4
.L_4125:
        /*0038*/ 	.byte	0x04, 0x17
        /*003a*/ 	.short	(.L_4127 - .L_4126)
.L_4126:
        /*003c*/ 	.word	0x00000000
        /*0040*/ 	.short	0x0012
        /*0042*/ 	.short	0x007c
        /*0044*/ 	.byte	0x00, 0xf0, 0x11, 0x00


	//----- nvinfo : EIATTR_KPARAM_INFO
	.align		4
.L_4127:
        /*0048*/ 	.byte	0x04, 0x17
        /*004a*/ 	.short	(.L_4129 - .L_4128)
.L_4128:
        /*004c*/ 	.word	0x00000000
        /*0050*/ 	.short	0x0011
        /*0052*/ 	.short	0x0078
        /*0054*/ 	.byte	0x00, 0xf0, 0x11, 0x00


	//----- nvinfo : EIATTR_KPARAM_INFO
	.align		4
.L_4129:
        /*0058*/ 	.byte	0x04, 0x17
        /*005a*/ 	.short	(.L_4131 - .L_4130)
.L_4130:
        /*005c*/ 	.word	0x00000000
        /*0060*/ 	.short	0x0010
        /*0062*/ 	.short	0x0070
        /*0064*/ 	.byte	0x00, 0xf5, 0x21, 0x00


	//----- nvinfo : EIATTR_KPARAM_INFO
	.align		4
.L_4131:
        /*0068*/ 	.byte	0x04, 0x17
        /*006a*/ 	.short	(.L_4133 - .L_4132)
.L_4132:
        /*006c*/ 	.word	0x00000000
        /*0070*/ 	.short	0x000f
        /*0072*/ 	.short	0x0068
        /*0074*/ 	.byte	0x00, 0xf5, 0x21, 0x00


	//----- nvinfo : EIATTR_KPARAM_INFO
	.align		4
.L_4133:
        /*0078*/ 	.byte	0x04, 0x17
        /*007a*/ 	.short	(.L_4135 - .L_4134)
.L_4134:
        /*007c*/ 	.word	0x00000000
        /*0080*/ 	.short	0x000e
        /*0082*/ 	.short	0x0060
        /*0084*/ 	.byte	0x00, 0xf0, 0x11, 0x00


	//----- nvinfo : EIATTR_KPARAM_INFO
	.align		4
.L_4135:
        /*0088*/ 	.byte	0x04, 0x17
        /*008a*/ 	.short	(.L_4137 - .L_4136)
.L_4136:
        /*008c*/ 	.word	0x00000000
        /*0090*/ 	.short	0x000d
        /*0092*/ 	.short	0x005c
        /*0094*/ 	.byte	0x00, 0xf0, 0x11, 0x00


	//----- nvinfo : EIATTR_KPARAM_INFO
	.align		4
.L_4137:
        /*0098*/ 	.byte	0x04, 0x17
        /*009a*/ 	.short	(.L_4139 - .L_4138)
.L_4138:
        /*009c*/ 	.word	0x00000000
        /*00a0*/ 	.short	0x000c
        /*00a2*/ 	.short	0x0058
        /*00a4*/ 	.byte	0x00, 0xf0, 0x11, 0x00


	//----- nvinfo : EIATTR_KPARAM_INFO
	.align		4
.L_4139:
        /*00a8*/ 	.byte	0x04, 0x17
        /*00aa*/ 	.short	(.L_4141 - .L_4140)
.L_4140:
        /*00ac*/ 	.word	0x00000000
        /*00b0*/ 	.short	0x000b
        /*00b2*/ 	.short	0x0050
        /*00b4*/ 	.byte	0x00, 0xf5, 0x21, 0x00


	//----- nvinfo : EIATTR_KPARAM_INFO
	.align		4
.L_4141:
        /*00b8*/ 	.byte	0x04, 0x17
        /*00ba*/ 	.short	(.L_4143 - .L_4142)
.L_4142:
        /*00bc*/ 	.word	0x00000000
        /*00c0*/ 	.short	0x000a
        /*00c2*/ 	.short	0x0048
        /*00c4*/ 	.byte	0x00, 0xf0, 0x11, 0x00


	//----- nvinfo : EIATTR_KPARAM_INFO
	.align		4
.L_4143:
        /*00c8*/ 	.byte	0x04, 0x17
        /*00ca*/ 	.short	(.L_4145 - .L_4144)
.L_4144:
        /*00cc*/ 	.word	0x00000000
        /*00d0*/ 	.short	0x0009
        /*00d2*/ 	.short	0x0040
        /*00d4*/ 	.byte	0x00, 0xf5, 0x21, 0x00


	//----- nvinfo : EIATTR_KPARAM_INFO
	.align		4
.L_4145:
        /*00d8*/ 	.byte	0x04, 0x17
        /*00da*/ 	.short	(.L_4147 - .L_4146)
.L_4146:
        /*00dc*/ 	.word	0x00000000
        /*00e0*/ 	.short	0x0008
        /*00e2*/ 	.short	0x0038
        /*00e4*/ 	.byte	0x00, 0xf5, 0x21, 0x00


	//----- nvinfo : EIATTR_KPARAM_INFO
	.align		4
.L_4147:
        /*00e8*/ 	.byte	0x04, 0x17
        /*00ea*/ 	.short	(.L_4149 - .L_4148)
.L_4148:
        /*00ec*/ 	.word	0x00000000
        /*00f0*/ 	.short	0x0007
        /*00f2*/ 	.short	0x0034
        /*00f4*/ 	.byte	0x00, 0xf0, 0x11, 0x00


	//----- nvinfo : EIATTR_KPARAM_INFO
	.align		4
.L_4149:
        /*00f8*/ 	.byte	0x04, 0x17
        /*00fa*/ 	.short	(.L_4151 - .L_4150)
.L_4150:
        /*00fc*/ 	.word	0x00000000
        /*0100*/ 	.short	0x0006
        /*0102*/ 	.short	0x0030
        /*0104*/ 	.byte	0x00, 0xf0, 0x11, 0x00


	//----- nvinfo : EIATTR_KPARAM_INFO
	.align		4
.L_4151:
        /*0108*/ 	.byte	0x04, 0x17
        /*010a*/ 	.short	(.L_4153 - .L_4152)
.L_4152:
        /*010c*/ 	.word	0x00000000
        /*0110*/ 	.short	0x0005
        /*0112*/ 	.short	0x0028
        /*0114*/ 	.byte	0x00, 0xf5, 0x21, 0x00


	//----- nvinfo : EIATTR_KPARAM_INFO
	.align		4
.L_4153:
        /*0118*/ 	.byte	0x04, 0x17
        /*011a*/ 	.short	(.L_4155 - .L_4154)
.L_4154:
        /*011c*/ 	.word	0x00000000
        /*0120*/ 	.short	0x0004
        /*0122*/ 	.short	0x0020
        /*0124*/ 	.byte	0x00, 0xf5, 0x21, 0x00


	//----- nvinfo : EIATTR_KPARAM_INFO
	.align		4
.L_4155:
        /*0128*/ 	.byte	0x04, 0x17
        /*012a*/ 	.short	(.L_4157 - .L_4156)
.L_4156:
        /*012c*/ 	.word	0x00000000
        /*0130*/ 	.short	0x0003
        /*0132*/ 	.short	0x0018
        /*0134*/ 	.byte	0x00, 0xf5, 0x21, 0x00


	//----- nvinfo : EIATTR_KPARAM_INFO
	.align		4
.L_4157:
        /*0138*/ 	.byte	0x04, 0x17
        /*013a*/ 	.short	(.L_4159 - .L_4158)
.L_4158:
        /*013c*/ 	.word	0x00000000
        /*0140*/ 	.short	0x0002
        /*0142*/ 	.short	0x0010
        /*0144*/ 	.byte	0x00, 0xf5, 0x21, 0x00


	//----- nvinfo : EIATTR_KPARAM_INFO
	.align		4
.L_4159:
        /*0148*/ 	.byte	0x04, 0x17
        /*014a*/ 	.short	(.L_4161 - .L_4160)
.L_4160:
        /*014c*/ 	.word	0x00000000
        /*0150*/ 	.short	0x0001
        /*0152*/ 	.short	0x0008
        /*0154*/ 	.byte	0x00, 0xf5, 0x21, 0x00


	//----- nvinfo : EIATTR_KPARAM_INFO
	.align		4
.L_4161:
        /*0158*/ 	.byte	0x04, 0x17
        /*015a*/ 	.short	(.L_4163 - .L_4162)
.L_4162:
        /*015c*/ 	.word	0x00000000
        /*0160*/ 	.short	0x0000
        /*0162*/ 	.short	0x0000
        /*0164*/ 	.byte	0x00, 0xf5, 0x21, 0x00


	//----- nvinfo : EIATTR_SPARSE_MMA_MASK
	.align		4
.L_4163:
        /*0168*/ 	.byte	0x03, 0x50
        /*016a*/ 	.short	0x0000


	//----- nvinfo : EIATTR_MAXREG_COUNT
	.align		4
        /*016c*/ 	.byte	0x03, 0x1b
        /*016e*/ 	.short	0x00ff


	//----- nvinfo : EIATTR_NUM_BARRIERS
	.align		4
        /*0170*/ 	.byte	0x02, 0x4c
        /*0172*/ 	.byte	0x01
	.zero		1


	//----- nvinfo : EIATTR_EXTERNS
	.align		4
        /*0174*/ 	.byte	0x04, 0x0f
        /*0176*/ 	.short	(.L_4165 - .L_4164)


	//   ....[0]....
	.align		4
.L_4164:
        /*0178*/ 	.word	index@(__assertfail)


	//----- nvinfo : EIATTR_MERCURY_ISA_VERSION
	.align		4
.L_4165:
        /*017c*/ 	.byte	0x03, 0x5f
        /*017e*/ 	.short	0x0101


	//----- nvinfo : EIATTR_COOP_GROUP_MASK_REGIDS
	.align		4
        /*0180*/ 	.byte	0x04, 0x29
        /*0182*/ 	.short	(.L_4167 - .L_4166)


	//   ....[0]....
.L_4166:
        /*0184*/ 	.word	0xffffffff


	//   ....[1]....
        /*0188*/ 	.word	0xffffffff


	//   ....[2]....
        /*018c*/ 	.word	0xffffffff


	//   ....[3]....
        /*0190*/ 	.word	0xffffffff


	//   ....[4]....
        /*0194*/ 	.word	0xffffffff


	//   ....[5]....
        /*0198*/ 	.word	0xffffffff


	//   ....[6]....
        /*019c*/ 	.word	0xffffffff


	//   ....[7]....
        /*01a0*/ 	.word	0xffffffff


	//   ....[8]....
        /*01a4*/ 	.word	0xffffffff


	//   ....[9]....
        /*01a8*/ 	.word	0xffffffff


	//   ....[10]....
        /*01ac*/ 	.word	0xffffffff


	//   ....[11]....
        /*01b0*/ 	.word	0xffffffff


	//   ....[12]....
        /*01b4*/ 	.word	0xffffffff


	//   ....[13]....
        /*01b8*/ 	.word	0xffffffff


	//   ....[14]....
        /*01bc*/ 	.word	0xffffffff


	//   ....[15]....
        /*01c0*/ 	.word	0xffffffff


	//   ....[16]....
        /*01c4*/ 	.word	0xffffffff


	//   ....[17]....
        /*01c8*/ 	.word	0xffffffff


	//   ....[18]....
        /*01cc*/ 	.word	0xffffffff


	//   ....[19]....
        /*01d0*/ 	.word	0xffffffff


	//   ....[20]....
        /*01d4*/ 	.word	0xffffffff


	//   ....[21]....
        /*01d8*/ 	.word	0xffffffff


	//   ....[22]....
        /*01dc*/ 	.word	0xffffffff


	//   ....[23]....
        /*01e0*/ 	.word	0xffffffff


	//   ....[24]....
        /*01e4*/ 	.word	0x0500000f


	//   ....[25]....
        /*01e8*/ 	.word	0x0500000f


	//   ....[26]....
        /*01ec*/ 	.word	0x0500000f


	//   ....[27]....
        /*01f0*/ 	.word	0x0500000f


	//   ....[28]....
        /*01f4*/ 	.word	0x0500000f


	//   ....[29]....
        /*01f8*/ 	.word	0x0500000f


	//   ....[30]....
        /*01fc*/ 	.word	0x0500000f


	//   ....[31]....
        /*0200*/ 	.word	0x0500000f


	//   ....[32]....
        /*0204*/ 	.word	0x0500000f


	//   ....[33]....
        /*0208*/ 	.word	0x0500000f


	//   ....[34]....
        /*020c*/ 	.word	0x0500000f


	//   ....[35]....
        /*0210*/ 	.word	0x0500000f


	//   ....[36]....
        /*0214*/ 	.word	0x0500000f


	//   ....[37]....
        /*0218*/ 	.word	0x0500000f


	//   ....[38]....
        /*021c*/ 	.word	0x0500000f


	//   ....[39]....
        /*0220*/ 	.word	0x0500000f


	//   ....[40]....
        /*0224*/ 	.word	0x0500000f


	//   ....[41]....
        /*0228*/ 	.word	0x0500000f


	//   ....[42]....
        /*022c*/ 	.word	0x0500000f


	//   ....[43]....
        /*0230*/ 	.word	0x0500000f


	//   ....[44]....
        /*0234*/ 	.word	0x0500000f


	//----- nvinfo : EIATTR_COOP_GROUP_INSTR_OFFSETS
	.align		4
.L_4167:
        /*0238*/ 	.byte	0x04, 0x28
        /*023a*/ 	.short	(.L_4169 - .L_4168)


	//   ....[0]....
.L_4168:
        /*023c*/ 	.word	0x00000b30


	//   ....[1]....
        /*0240*/ 	.word	0x00000b50


	//   ....[2]....
        /*0244*/ 	.word	0x00000b70


	//   ....[3]....
        /*0248*/ 	.word	0x00000b90


	//   ....[4]....
        /*024c*/ 	.word	0x00000bb0


	//   ....[5]....
        /*0250*/ 	.word	0x00000cc0


	//   ....[6]....
        /*0254*/ 	.word	0x00000ce0


	//   ....[7]....
        /*0258*/ 	.word	0x00000d00


	//   ....[8]....
        /*025c*/ 	.word	0x00001b50


	//   ....[9]....
        /*0260*/ 	.word	0x00001b80


	//   ....[10]....
        /*0264*/ 	.word	0x00001ba0


	//   ....[11]....
        /*0268*/ 	.word	0x00001bc0


	//   ....[12]....
        /*026c*/ 	.word	0x00001be0


	//   ....[13]....
        /*0270*/ 	.word	0x00001c30


	//   ....[14]....
        /*0274*/ 	.word	0x00001c50


	//   ....[15]....
        /*0278*/ 	.word	0x00001c70


	//   ....[16]....
        /*027c*/ 	.word	0x00002ca0


	//   ....[17]....
        /*0280*/ 	.word	0x00002cc0


	//   ....[18]....
        /*0284*/ 	.word	0x00002cd0


	//   ....[19]....
        /*0288*/ 	.word	0x00002ce0


	//   ....[20]....
        /*028c*/ 	.word	0x00002cf0


	//   ....[21]....
        /*0290*/ 	.word	0x00002d00


	//   ....[22]....
        /*0294*/ 	.word	0x00002d10


	//   ....[23]....
        /*0298*/ 	.word	0x00002d30


	//   ....[24]....
        /*029c*/ 	.word	0x00003650


	//   ....[25]....
        /*02a0*/ 	.word	0x000036b0


	//   ....[26]....
        /*02a4*/ 	.word	0x00003710


	//   ....[27]....
        /*02a8*/ 	.word	0x00003770


	//   ....[28]....
        /*02ac*/ 	.word	0x000037d0


	//   ....[29]....
        /*02b0*/ 	.word	0x00003850


	//   ....[30]....
        /*02b4*/ 	.word	0x000038b0


	//   ....[31]....
        /*02b8*/ 	.word	0x00003910


	//   ....[32]....
        /*02bc*/ 	.word	0x00003990


	//   ....[33]....
        /*02c0*/ 	.word	0x000039f0


	//   ....[34]....
        /*02c4*/ 	.word	0x00003a70


	//   ....[35]....
        /*02c8*/ 	.word	0x00003ad0


	//   ....[36]....
        /*02cc*/ 	.word	0x00003b50


	//   ....[37]....
        /*02d0*/ 	.word	0x00003bb0


	//   ....[38]....
        /*02d4*/ 	.word	0x00003c30


	//   ....[39]....
        /*02d8*/ 	.word	0x00003c90


	//   ....[40]....
        /*02dc*/ 	.word	0x00003d10


	//   ....[41]....
        /*02e0*/ 	.word	0x00003d70


	//   ....[42]....
        /*02e4*/ 	.word	0x00003df0


	//   ....[43]....
        /*02e8*/ 	.word	0x00003e50


	//   ....[44]....
        /*02ec*/ 	.word	0x00003ed0


	//----- nvinfo : EIATTR_VRC_CTA_INIT_COUNT
	.align		4
.L_4169:
        /*02f0*/ 	.byte	0x02, 0x4a
	.zero		1
	.zero		1


	//----- nvinfo : EIATTR_SYSCALL_OFFSETS
	.align		4
        /*02f4*/ 	.byte	0x04, 0x46
        /*02f6*/ 	.short	(.L_4171 - .L_4170)


	//   ....[0]....
.L_4170:
        /*02f8*/ 	.word	0x00002b50


	//   ....[1]....
        /*02fc*/ 	.word	0x000035f0


	//----- nvinfo : EIATTR_EXIT_INSTR_OFFSETS
	.align		4
.L_4171:
        /*0300*/ 	.byte	0x04, 0x1c
        /*0302*/ 	.short	(.L_4173 - .L_4172)


	//   ....[0]....
.L_4172:
        /*0304*/ 	.word	0x00000090


	//   ....[1]....
        /*0308*/ 	.word	0x00003330


	//   ....[2]....
        /*030c*/ 	.word	0x00003360


	//   ....[3]....
        /*0310*/ 	.word	0x000034f0


	//   ....[4]....
        /*0314*/ 	.word	0x00003600


	//----- nvinfo : EIATTR_CRS_STACK_SIZE
	.align		4
.L_4173:
        /*0318*/ 	.byte	0x04, 0x1e
        /*031a*/ 	.short	(.L_4175 - .L_4174)
.L_4174:
        /*031c*/ 	.word	0x00000000


	//----- nvinfo : EIATTR_CBANK_PARAM_SIZE
	.align		4
.L_4175:
        /*0320*/ 	.byte	0x03, 0x19
        /*0322*/ 	.short	0x008c


	//----- nvinfo : EIATTR_PARAM_CBANK
	.align		4
        /*0324*/ 	.byte	0x04, 0x0a
        /*0326*/ 	.short	(.L_4177 - .L_4176)
	.align		4
.L_4176:
        /*0328*/ 	.word	index@(.nv.constant0._ZN4vllm25paged_attention_v2_kernelI13__nv_bfloat16hLi64ELi32ELi128ELNS_18Fp8KVCacheDataTypeE2ELb1ELi512EEEvPfS3_PT_PKS4_PKT0_SA_ifPKiSC_iPKfiiiSE_SE_iiiii)
        /*032c*/ 	.short	0x0380
        /*032e*/ 	.short	0x008c


	//----- nvinfo : EIATTR_SW_WAR
	.align		4
.L_4177:
        /*0330*/ 	.byte	0x04, 0x36
        /*0332*/ 	.short	(.L_4179 - .L_4178)
.L_4178:
        /*0334*/ 	.word	0x00000008
.L_4179:


//--------------------- .nv.info._ZN4vllm25paged_attention_v2_kernelI13__nv_bfloat16hLi32ELi32ELi128ELNS_18Fp8KVCacheDataTypeE2ELb1ELi512EEEvPfS3_PT_PKS4_PKT0_SA_ifPKiSC_iPKfiiiSE_SE_iiiii --------------------------
	.section	.nv.info._ZN4vllm25paged_attention_v2_kernelI13__nv_bfloat16hLi32ELi32ELi128ELNS_18Fp8KVCacheDataTypeE2ELb1ELi512EEEvPfS3_PT_PKS4_PKT0_SA_ifPKiSC_iPKfiiiSE_SE_iiiii,"",@"SHT_CUDA_INFO"
	.sectionflags	@""
	.align	4


	//----- nvinfo : EIATTR_CUDA_API_VERSION
	.align		4
        /*0000*/ 	.byte	0x04, 0x37
        /*0002*/ 	.short	(.L_4181 - .L_4180)
.L_4180:
        /*0004*/ 	.word	0x00000082


	//----- nvinfo : EIATTR_KPARAM_INFO
	.align		4
.L_4181:
        /*0008*/ 	.byte	0x04, 0x17
        /*000a*/ 	.short	(.L_4183 - .L_4182)
.L_4182:
        /*000c*/ 	.word	0x00000000
        /*0010*/ 	.short	0x0015
        /*0012*/ 	.short	0x0088
        /*0014*/ 	.byte	0x00, 0xf0, 0x11, 0x00


	//----- nvinfo : EIATTR_KPARAM_INFO
	.align		4
.L_4183:
        /*0018*/ 	.byte	0x04, 0x17
        /*001a*/ 	.short	(.L_4185 - .L_4184)
.L_4184:
        /*001c*/ 	.word	0x00000000
        /*0020*/ 	.short	0x0014
        /*0022*/ 	.short	0x0084
        /*0024*/ 	.byte	0x00, 0xf0, 0x11, 0x00


	//----- nvinfo : EIATTR_KPARAM_INFO
	.align		4
.L_4185:
        /*0028*/ 	.byte	0x04, 0x17
        /*002a*/ 	.short	(.L_4187 - .L_4186)
.L_4186:
        /*002c*/ 	.word	0x00000000
        /*0030*/ 	.short	0x0013
        /*0032*/ 	.short	0x0080
        /*0034*/ 	.byte	0x00, 0xf0, 0x11, 0x00


	//----- nvinfo : EIATTR_KPARAM_INFO
	.align		4
.L_4187:
        /*0038*/ 	.byte	0x04, 0x17
        /*003a*/ 	.short	(.L_4189 - .L_4188)
.L_4188:
        /*003c*/ 	.word	0x00000000
        /*0040*/ 	.short	0x0012
        /*0042*/ 	.short	0x007c
        /*0044*/ 	.byte	0x00, 0xf0, 0x11, 0x00


	//----- nvinfo : EIATTR_KPARAM_INFO
	.align		4
.L_4189:
        /*0048*/ 	.byte	0x04, 0x17
        /*004a*/ 	.short	(.L_4191 - .L_4190)
.L_4190:
        /*004c*/ 	.word	0x00000000
        /*0050*/ 	.short	0x0011
        /*0052*/ 	.short	0x0078
        /*0054*/ 	.byte	0x00, 0xf0, 0x11, 0x00


	//----- nvinfo : EIATTR_KPARAM_INFO
	.align		4
.L_4191:
        /*0058*/ 	.byte	0x04, 0x17
        /*005a*/ 	.short	(.L_4193 - .L_4192)
.L_4192:
        /*005c*/ 	.word	0x00000000
        /*0060*/ 	.short	0x0010
        /*0062*/ 	.short	0x0070
        /*0064*/ 	.byte	0x00, 0xf5, 0x21, 0x00


	//----- nvinfo : EIATTR_KPARAM_INFO
	.align		4
.L_4193:
        /*0068*/ 	.byte	0x04, 0x17
        /*006a*/ 	.short	(.L_4195 - .L_4194)
.L_4194:
        /*006c*/ 	.word	0x00000000
        /*0070*/ 	.short	0x000f
        /*0072*/ 	.short	0x0068
        /*0074*/ 	.byte	0x00, 0xf5, 0x21, 0x00


	//----- nvinfo : EIATTR_KPARAM_INFO
	.align		4
.L_4195:
        /*0078*/ 	.byte	0x04, 0x17
        /*007a*/ 	.short	(.L_4197 - .L_4196)
.L_4196:
        /*007c*/ 	.word	0x00000000
        /*0080*/ 	.short	0x000e
        /*0082*/ 	.short	0x0060
        /*0084*/ 	.byte	0x00, 0xf0, 0x11, 0x00


	//----- nvinfo : EIATTR_KPARAM_INFO
	.align		4
.L_4197:
        /*0088*/ 	.byte	0x04, 0x17
        /*008a*/ 	.short	(.L_4199 - .L_4198)
.L_4198:
        /*008c*/ 	.word	0x00000000
        /*0090*/ 	.short	0x000d
        /*0092*/ 	.short	0x005c
        /*0094*/ 	.byte	0x00, 0xf0, 0x11, 0x00


	//----- nvinfo : EIATTR_KPARAM_INFO
	.align		4
.L_4199:
        /*0098*/ 	.byte	0x04, 0x17
        /*009a*/ 	.short	(.L_4201 - .L_4200)
.L_4200:
        /*009c*/ 	.word	0x00000000
        /*00a0*/ 	.short	0x000c
        /*00a2*/ 	.short	0x0058
        /*00a4*/ 	.byte	0x00, 0xf0, 0x11, 0x00


	//----- nvinfo : EIATTR_KPARAM_INFO
	.align		4
.L_4201:
        /*00a8*/ 	.byte	0x04, 0x17
        /*00aa*/ 	.short	(.L_4203 - .L_4202)
.L_4202:
        /*00ac*/ 	.word	0x00000000
        /*00b0*/ 	.short	0x000b
        /*00b2*/ 	.short	0x0050
        /*00b4*/ 	.byte	0x00, 0xf5, 0x21, 0x00


	//----- nvinfo : EIATTR_KPARAM_INFO
	.align		4
.L_4203:
        /*00b8*/ 	.byte	0x04, 0x17
        /*00ba*/ 	.short	(.L_4205 - .L_4204)
.L_4204:
        /*00bc*/ 	.word	0x00000000
        /*00c0*/ 	.short	0x000a
        /*00c2*/ 	.short	0x0048
        /*00c4*/ 	.byte	0x00, 0xf0, 0x11, 0x00


	//----- nvinfo : EIATTR_KPARAM_INFO
	.align		4
.L_4205:
        /*00c8*/ 	.byte	0x04, 0x17
        /*00ca*/ 	.short	(.L_4207 - .L_4206)
.L_4206:
        /*00cc*/ 	.word	0x00000000
        /*00d0*/ 	.short	0x0009
        /*00d2*/ 	.short	0x0040
        /*00d4*/ 	.byte	0x00, 0xf5, 0x21, 0x00


	//----- nvinfo : EIATTR_KPARAM_INFO
	.align		4
.L_4207:
        /*00d8*/ 	.byte	0x04, 0x17
        /*00da*/ 	.short	(.L_4209 - .L_4208)
.L_4208:
        /*00dc*/ 	.word	0x00000000
        /*00e0*/ 	.short	0x0008
        /*00e2*/ 	.short	0x0038
        /*00e4*/ 	.byte	0x00, 0xf5, 0x21, 0x00


	//----- nvinfo : EIATTR_KPARAM_INFO
	.align		4
.L_4209:
        /*00e8*/ 	.byte	0x04, 0x17
        /*00ea*/ 	.short	(.L_4211 - .L_4210)
.L_4210:
        /*00ec*/ 	.word	0x00000000
        /*00f0*/ 	.short	0x0007
        /*00f2*/ 	.short	0x0034
        /*00f4*/ 	.byte	0x00, 0xf0, 0x11, 0x00


	//----- nvinfo : EIATTR_KPARAM_INFO
	.align		4
.L_4211:
        /*00f8*/ 	.byte	0x04, 0x17
        /*00fa*/ 	.short	(.L_4213 - .L_4212)
.L_4212:
        /*00fc*/ 	.word	0x00000000
        /*0100*/ 	.short	0x0006
        /*0102*/ 	.short	0x0030
        /*0104*/ 	.byte	0x00, 0xf0, 0x11, 0x00


	//----- nvinfo : EIATTR_KPARAM_INFO
	.align		4
.L_4213:
        /*0108*/ 	.byte	0x04, 0x17
        /*010a*/ 	.short	(.L_4215 - .L_4214)
.L_4214:
        /*010c*/ 	.word	0x00000000
        /*0110*/ 	.short	0x0005
        /*0112*/ 	.short	0x0028
        /*0114*/ 	.byte	0x00, 0xf5, 0x21, 0x00


	//----- nvinfo : EIATTR_KPARAM_INFO
	.align		4
.L_4215:
        /*0118*/ 	.byte	0x04, 0x17
        /*011a*/ 	.short	(.L_4217 - .L_4216)
.L_4216:
        /*011c*/ 	.word	0x00000000
        /*0120*/ 	.short	0x0004
        /*0122*/ 	.short	0x0020
        /*0124*/ 	.byte	0x00, 0xf5, 0x21, 0x00


	//----- nvinfo : EIATTR_KPARAM_INFO
	.align		4
.L_4217:
        /*0128*/ 	.byte	0x04, 0x17
        /*012a*/ 	.short	(.L_4219 - .L_4218)
.L_4218:
        /*012c*/ 	.word	0x00000000
        /*0130*/ 	.short	0x0003
        /*0132*/ 	.short	0x0018
        /*0134*/ 	.byte	0x00, 0xf5, 0x21, 0x00


	//----- nvinfo : EIATTR_KPARAM_INFO
	.align		4
.L_4219:
        /*0138*/ 	.byte	0x04, 0x17
        /*013a*/ 	.short	(.L_4221 - .L_4220)
.L_4220:
        /*013c*/ 	.word	0x00000000
        /*0140*/ 	.short	0x0002
        /*0142*/ 	.short	0x0010
        /*0144*/ 	.byte	0x00, 0xf5, 0x21, 0x00


	//----- nvinfo : EIATTR_KPARAM_INFO
	.align		4
.L_4221:
        /*0148*/ 	.byte	0x04, 0x17
        /*014a*/ 	.short	(.L_4223 - .L_4222)
.L_4222:
        /*014c*/ 	.word	0x00000000
        /*0150*/ 	.short	0x0001
        /*0152*/ 	.short	0x0008
        /*0154*/ 	.byte	0x00, 0xf5, 0x21, 0x00


	//----- nvinfo : EIATTR_KPARAM_INFO
	.align		4
.L_4223:
        /*0158*/ 	.byte	0x04, 0x17
        /*015a*/ 	.short	(.L_4225 - .L_4224)
.L_4224:
        /*015c*/ 	.word	0x00000000
        /*0160*/ 	.short	0x0000
        /*0162*/ 	.short	0x0000
        /*0164*/ 	.byte	0x00, 0xf5, 0x21, 0x00


	//----- nvinfo : EIATTR_SPARSE_MMA_MASK
	.align		4
.L_4225:
        /*0168*/ 	.byte	0x03, 0x50
        /*016a*/ 	.short	0x0000


	//----- nvinfo : EIATTR_MAXREG_COUNT
	.align		4
        /*016c*/ 	.byte	0x03, 0x1b
        /*016e*/ 	.short	0x00ff


	//----- nvinfo : EIATTR_NUM_BARRIERS
	.align		4
        /*0170*/ 	.byte	0x02, 0x4c
        /*0172*/ 	.byte	0x01
	.zero		1


	//----- nvinfo : EIATTR_EXTERNS
	.align		4
        /*0174*/ 	.byte	0x04, 0x0f
        /*0176*/ 	.short	(.L_4227 - .L_4226)


	//   ....[0]....
	.align		4
.L_4226:
        /*0178*/ 	.word	index@(__assertfail)


	//----- nvinfo : EIATTR_MERCURY_ISA_VERSION
	.align		4
.L_4227:
        /*017c*/ 	.byte	0x03, 0x5f
        /*017e*/ 	.short	0x0101


	//----- nvinfo : EIATTR_COOP_GROUP_MASK_REGIDS
	.align		4
        /*0180*/ 	.byte	0x04, 0x29
        /*0182*/ 	.short	(.L_4229 - .L_4228)


	//   ....[0]....
.L_4228:
        /*0184*/ 	.word	0xffffffff


	//   ....[1]....
        /*0188*/ 	.word	0xffffffff


	//   ....[2]....
        /*018c*/ 	.word	0xffffffff


	//   ....[3]....
        /*0190*/ 	.word	0xffffffff


	//   ....[4]....
        /*0194*/ 	.word	0xffffffff


	//   ....[5]....
        /*0198*/ 	.word	0xffffffff


	//   ....[6]....
        /*019c*/ 	.word	0xffffffff


	//   ....[7]....
        /*01a0*/ 	.word	0xffffffff


	//   ....[8]....
        /*01a4*/ 	.word	0xffffffff


	//   ....[9]....
        /*01a8*/ 	.word	0xffffffff


	//   ....[10]....
        /*01ac*/ 	.word	0xffffffff


	//   ....[11]....
        /*01b0*/ 	.word	0xffffffff


	//   ....[12]....
        /*01b4*/ 	.word	0xffffffff


	//   ....[13]....
        /*01b8*/ 	.word	0xffffffff


	//   ....[14]....
        /*01bc*/ 	.word	0xffffffff


	//   ....[15]....
        /*01c0*/ 	.word	0xffffffff


	//   ....[16]....
        /*01c4*/ 	.word	0xffffffff


	//   ....[17]....
        /*01c8*/ 	.word	0xffffffff


	//   ....[18]....
        /*01cc*/ 	.word	0xffffffff


	//   ....[19]....
        /*01d0*/ 	.word	0xffffffff


	//   ....[20]....
        /*01d4*/ 	.word	0x0500000f


	//   ....[21]....
        /*01d8*/ 	.word	0x0500000f


	//   ....[22]....
        /*01dc*/ 	.word	0x0500000f


	//   ....[23]....
        /*01e0*/ 	.word	0x0500000f


	//   ....[24]....
        /*01e4*/ 	.word	0x0500000f


	//   ....[25]....
        /*01e8*/ 	.word	0x0500000f


	//   ....[26]....
        /*01ec*/ 	.word	0x0500000f


	//   ....[27]....
        /*01f0*/ 	.word	0x0500000f


	//   ....[28]....
        /*01f4*/ 	.word	0x0500000f


	//   ....[29]....
        /*01f8*/ 	.word	0x0500000f


	//   ....[30]....
        /*01fc*/ 	.word	0x0500000f


	//   ....[31]....
        /*0200*/ 	.word	0x0500000f


	//   ....[32]....
        /*0204*/ 	.word	0x0500000f


	//----- nvinfo : EIATTR_COOP_GROUP_INSTR_OFFSETS
	.align		4
.L_4229:
        /*0208*/ 	.byte	0x04, 0x28
        /*020a*/ 	.short	(.L_4231 - .L_4230)


	//   ....[0]....
.L_4230:
        /*020c*/ 	.word	0x00000b60


	//   ....[1]....
        /*0210*/ 	.word	0x00000b80


	//   ....[2]....
        /*0214*/ 	.word	0x00000ba0


	//   ....[3]....
        /*0218*/ 	.word	0x00000bc0


	//   ....[4]....
        /*021c*/ 	.word	0x00000be0


	//   ....[5]....
        /*0220*/ 	.word	0x00000cf0


	//   ....[6]....
        /*0224*/ 	.word	0x00000d10


	//   ....[7]....
        /*0228*/ 	.word	0x00000d30


	//   ....[8]....
        /*022c*/ 	.word	0x00001b70


	//   ....[9]....
        /*0230*/ 	.word	0x00001ba0


	//   ....[10]....
        /*0234*/ 	.word	0x00001bc0


	//   ....[11]....
        /*0238*/ 	.word	0x00001be0


	//   ....[12]....
        /*023c*/ 	.word	0x00001c00


	//   ....[13]....
        /*0240*/ 	.word	0x00001c50


	//   ....[14]....
        /*0244*/ 	.word	0x00001c70


	//   ....[15]....
        /*0248*/ 	.word	0x00001c90


	//   ....[16]....
        /*024c*/ 	.word	0x00002c30


	//   ....[17]....
        /*0250*/ 	.word	0x00002c40


	//   ....[18]....
        /*0254*/ 	.word	0x00002c50


	//   ....[19]....
        /*0258*/ 	.word	0x00002c60


	//   ....[20]....
        /*025c*/ 	.word	0x000032b0


	//   ....[21]....
        /*0260*/ 	.word	0x00003310


	//   ....[22]....
        /*0264*/ 	.word	0x00003370


	//   ....[23]....
        /*0268*/ 	.word	0x000033d0


	//   ....[24]....
        /*026c*/ 	.word	0x00003430


	//   ....[25]....
        /*0270*/ 	.word	0x000034b0


	//   ....[26]....
        /*0274*/ 	.word	0x00003510


	//   ....[27]....
        /*0278*/ 	.word	0x00003570


	//   ....[28]....
        /*027c*/ 	.word	0x000035f0


	//   ....[29]....
        /*0280*/ 	.word	0x00003650


	//   ....[30]....
        /*0284*/ 	.word	0x000036d0


	//   ....[31]....
        /*0288*/ 	.word	0x00003730


	//   ....[32]....
        /*028c*/ 	.word	0x000037a0


	//----- nvinfo : EIATTR_VRC_CTA_INIT_COUNT
	.align		4
.L_4231:
        /*0290*/ 	.byte	0x02, 0x4a
	.zero		1
	.zero		1


	//----- nvinfo : EIATTR_SYSCALL_OFFSETS
	.align		4
        /*0294*/ 	.byte	0x04, 0x46
        /*0296*/ 	.short	(.L_4233 - .L_4232)


	//   ....[0]....
.L_4232:
        /*0298*/ 	.word	0x00002b60


	//   ....[1]....
        /*029c*/ 	.word	0x00003250


	//----- nvinfo : EIATTR_EXIT_INSTR_OFFSETS
	.align		4
.L_4233:
        /*02a0*/ 	.byte	0x04, 0x1c
        /*02a2*/ 	.short	(.L_4235 - .L_4234)


	//   ....[0]....
.L_4234:
        /*02a4*/ 	.word	0x00000090


	//   ....[1]....
        /*02a8*/ 	.word	0x00002fd0


	//   ....[2]....
        /*02ac*/ 	.word	0x00003000


	//   ....[3]....
        /*02b0*/ 	.word	0x00003150


	//   ....[4]....
        /*02b4*/ 	.word	0x00003260


	//----- nvinfo : EIATTR_CRS_STACK_SIZE
	.align		4
.L_4235:
        /*02b8*/ 	.byte	0x04, 0x1e
        /*02ba*/ 	.short	(.L_4237 - .L_4236)
.L_4236:
        /*02bc*/ 	.word	0x00000000


	//----- nvinfo : EIATTR_CBANK_PARAM_SIZE
	.align		4
.L_4237:
        /*02c0*/ 	.byte	0x03, 0x19
        /*02c2*/ 	.short	0x008c


	//----- nvinfo : EIATTR_PARAM_CBANK
	.align		4
        /*02c4*/ 	.byte	0x04, 0x0a
        /*02c6*/ 	.short	(.L_4239 - .L_4238)
	.align		4
.L_4238:
        /*02c8*/ 	.word	index@(.nv.constant0._ZN4vllm25paged_attention_v2_kernelI13__nv_bfloat16hLi32ELi32ELi128ELNS_18Fp8KVCacheDataTypeE2ELb1ELi512EEEvPfS3_PT_PKS4_PKT0_SA_ifPKiSC_iPKfiiiSE_SE_iiiii)
        /*02cc*/ 	.short	0x0380
        /*02ce*/ 	.short	0x008c


	//----- nvinfo : EIATTR_SW_WAR
	.align		4
.L_4239:
        /*02d0*/ 	.byte	0x04, 0x36
        /*02d2*/ 	.short	(.L_4241 - .L_4240)
.L_4240:
        /*02d4*/ 	.word	0x00000008
.L_4241:


//--------------------- .nv.info._ZN4vllm25paged_attention_v2_kernelI13__nv_bfloat16hLi256ELi16ELi128ELNS_18Fp8KVCacheDataTypeE2ELb0ELi512EEEvPfS3_PT_PKS4_PKT0_SA_ifPKiSC_iPKfiiiSE_SE_iiiii --------------------------
	.section	.nv.info._ZN4vllm25paged_attention_v2_kernelI13__nv_bfloat16hLi256ELi16ELi128ELNS_18Fp8KVCacheDataTypeE2ELb0ELi512EEEvPfS3_PT_PKS4_PKT0_SA_ifPKiSC_iPKfiiiSE_SE_iiiii,"",@"SHT_CUDA_INFO"
	.sectionflags	@""
	.align	4


	//----- nvinfo : EIATTR_CUDA_API_VERSION
	.align		4
        /*0000*/ 	.byte	0x04, 0x37
        /*0002*/ 	.short	(.L_4243 - .L_4242)
.L_4242:
        /*0004*/ 	.word	0x00000082


	//----- nvinfo : EIATTR_KPARAM_INFO
	.align		4
.L_4243:
        /*0008*/ 	.byte	0x04, 0x17
        /*000a*/ 	.short	(.L_4245 - .L_4244)
.L_4244:
        /*000c*/ 	.word	0x00000000
        /*0010*/ 	.short	0x0015
        /*0012*/ 	.short	0x0088
        /*0014*/ 	.byte	0x00, 0xf0, 0x11, 0x00


	//----- nvinfo : EIATTR_KPARAM_INFO
	.align		4
.L_4245:
        /*0018*/ 	.byte	0x04, 0x17
        /*001a*/ 	.short	(.L_4247 - .L_4246)
.L_4246:
        /*001c*/ 	.word	0x00000000
        /*0020*/ 	.short	0x0014
        /*0022*/ 	.short	0x0084
        /*0024*/ 	.byte	0x00, 0xf0, 0x11, 0x00


	//----- nvinfo : EIATTR_KPARAM_INFO
	.align		4
.L_4247:
        /*0028*/ 	.byte	0x04, 0x17
        /*002a*/ 	.short	(.L_4249 - .L_4248)
.L_4248:
        /*002c*/ 	.word	0x00000000
        /*0030*/ 	.short	0x0013
        /*0032*/ 	.short	0x0080
        /*0034*/ 	.byte	0x00, 0xf0, 0x11, 0x00


	//----- nvinfo : EIATTR_KPARAM_INFO
	.align		4
.L_4249:
        /*0038*/ 	.byte	0x04, 0x17
        /*003a*/ 	.short	(.L_4251 - .L_4250)
.L_4250:
        /*003c*/ 	.word	0x00000000
        /*0040*/ 	.short	0x0012
        /*0042*/ 	.short	0x007c
        /*0044*/ 	.byte	0x00, 0xf0, 0x11, 0x00


	//----- nvinfo : EIATTR_KPARAM_INFO
	.align		4
.L_4251:
        /*0048*/ 	.byte	0x04, 0x17
        /*004a*/ 	.short	(.L_4253 - .L_4252)
.L_4252:
        /*004c*/ 	.word	0x00000000
        /*0050*/ 	.short	0x0011
        /*0052*/ 	.short	0x0078
        /*0054*/ 	.byte	0x00, 0xf0, 0x11, 0x00


	//----- nvinfo : EIATTR_KPARAM_INFO
	.align		4
.L_4253:
        /*0058*/ 	.byte	0x04, 0x17
        /*005a*/ 	.short	(.L_4255 - .L_4254)
.L_4254:
        /*005c*/ 	.word	0x00000000
        /*0060*/ 	.short	0x0010
        /*0062*/ 	.short	0x0070
        /*0064*/ 	.byte	0x00, 0xf5, 0x21, 0x00


	//----- nvinfo : EIATTR_KPARAM_INFO
	.align		4
.L_4255:
        /*0068*/ 	.byte	0x04, 0x17
        /*006a*/ 	.short	(.L_4257 - .L_4256)
.L_4256:
        /*006c*/ 	.word	0x00000000
        /*0070*/ 	.short	0x000f
        /*0072*/ 	.short	0x0068
        /*0074*/ 	.byte	0x00, 0xf5, 0x21, 0x00


	//----- nvinfo : EIATTR_KPARAM_INFO
	.align		4
.L_4257:
        /*0078*/ 	.byte	0x04, 0x17
        /*007a*/ 	.short	(.L_4259 - .L_4258)
.L_4258:
        /*007c*/ 	.word	0x00000000
        /*0080*/ 	.short	0x000e
        /*0082*/ 	.short	0x0060
        /*0084*/ 	.byte	0x00, 0xf0, 0x11, 0x00


	//----- nvinfo : EIATTR_KPARAM_INFO
	.align		4
.L_4259:
        /*0088*/ 	.byte	0x04, 0x17
        /*008a*/ 	.short	(.L_4261 - .L_4260)
.L_4260:
        /*008c*/ 	.word	0x00000000
        /*0090*/ 	.short	0x000d
        /*0092*/ 	.short	0x005c
        /*0094*/ 	.byte	0x00, 0xf0, 0x11, 0x00


	//----- nvinfo : EIATTR_KPARAM_INFO
	.align		4
.L_4261:
        /*0098*/ 	.byte	0x04, 0x17
        /*009a*/ 	.short	(.L_4263 - .L_4262)
.L_4262:
        /*009c*/ 	.word	0x00000000
        /*00a0*/ 	.short	0x000c
        /*00a2*/ 	.short	0x0058
        /*00a4*/ 	.byte	0x00, 0xf0, 0x11, 0x00


	//----- nvinfo : EIATTR_KPARAM_INFO
	.align		4
.L_4263:
        /*00a8*/ 	.byte	0x04, 0x17
        /*00aa*/ 	.short	(.L_4265 - .L_4264)
.L_4264:
        /*00ac*/ 	.word	0x00000000
        /*00b0*/ 	.short	0x000b
        /*00b2*/ 	.short	0x0050
        /*00b4*/ 	.byte	0x00, 0xf5, 0x21, 0x00


	//----- nvinfo : EIATTR_KPARAM_INFO
	.align		4
.L_4265:
        /*00b8*/ 	.byte	0x04, 0x17
        /*00ba*/ 	.short	(.L_4267 - .L_4266)
.L_4266:
        /*00bc*/ 	.word	0x00000000
        /*00c0*/ 	.short	0x000a
        /*00c2*/ 	.short	0x0048
        /*00c4*/ 	.byte	0x00, 0xf0, 0x11, 0x00


	//----- nvinfo : EIATTR_KPARAM_INFO
	.align		4
.L_4267:
        /*00c8*/ 	.byte	0x04, 0x17
        /*00ca*/ 	.short	(.L_4269 - .L_4268)
.L_4268:
        /*00cc*/ 	.word	0x00000000
        /*00d0*/ 	.short	0x0009
        /*00d2*/ 	.short	0x0040
        /*00d4*/ 	.byte	0x00, 0xf5, 0x21, 0x00


	//----- nvinfo : EIATTR_KPARAM_INFO
	.align		4
.L_4269:
        /*00d8*/ 	.byte	0x04, 0x17
        /*00da*/ 	.short	(.L_4271 - .L_4270)
.L_4270:
        /*00dc*/ 	.word	0x00000000
        /*00e0*/ 	.short	0x0008
        /*00e2*/ 	.short	0x0038
        /*00e4*/ 	.byte	0x00, 0xf5, 0x21, 0x00


	//----- nvinfo : EIATTR_KPARAM_INFO
	.align		4
.L_4271:
        /*00e8*/ 	.byte	0x04, 0x17
        /*00ea*/ 	.short	(.L_4273 - .L_4272)
.L_4272:
        /*00ec*/ 	.word	0x00000000
        /*00f0*/ 	.short	0x0007
        /*00f2*/ 	.short	0x0034
        /*00f4*/ 	.byte	0x00, 0xf0, 0x11, 0x00


	//----- nvinfo : EIATTR_KPARAM_INFO
	.align		4
.L_4273:
        /*00f8*/ 	.byte	0x04, 0x17
        /*00fa*/ 	.short	(.L_4275 - .L_4274)
.L_4274:
        /*00fc*/ 	.word	0x00000000
        /*0100*/ 	.short	0x0006
        /*0102*/ 	.short	0x0030
        /*0104*/ 	.byte	0x00, 0xf0, 0x11, 0x00


	//----- nvinfo : EIATTR_KPARAM_INFO
	.align		4
.L_4275:
        /*0108*/ 	.byte	0x04, 0x17
        /*010a*/ 	.short	(.L_4277 - .L_4276)
.L_4276:
        /*010c*/ 	.word	0x00000000
        /*0110*/ 	.short	0x0005
        /*0112*/ 	.short	0x0028
        /*0114*/ 	.byte	0x00, 0xf5, 0x21, 0x00


	//----- nvinfo : EIATTR_KPARAM_INFO
	.align		4
.L_4277:
        /*0118*/ 	.byte	0x04, 0x17
        /*011a*/ 	.short	(.L_4279 - .L_4278)
.L_4278:
        /*011c*/ 	.word	0x00000000
        /*0120*/ 	.short	0x0004
        /*0122*/ 	.short	0x0020
        /*0124*/ 	.byte	0x00, 0xf5, 0x21, 0x00


	//----- nvinfo : EIATTR_KPARAM_INFO
	.align		4
.L_4279:
        /*0128*/ 	.byte	0x04, 0x17
        /*012a*/ 	.short	(.L_4281 - .L_4280)
.L_4280:
        /*012c*/ 	.word	0x00000000
        /*0130*/ 	.short	0x0003
        /*0132*/ 	.short	0x0018
        /*0134*/ 	.byte	0x00, 0xf5, 0x21, 0x00


	//----- nvinfo : EIATTR_KPARAM_INFO
	.align		4
.L_4281:
        /*0138*/ 	.byte	0x04, 0x17
        /*013a*/ 	.short	(.L_4283 - .L_4282)
.L_4282:
        /*013c*/ 	.word	0x00000000
        /*0140*/ 	.short	0x0002
        /*0142*/ 	.short	0x0010
        /*0144*/ 	.byte	0x00, 0xf5, 0x21, 0x00


	//----- nvinfo : EIATTR_KPARAM_INFO
	.align		4
.L_4283:
        /*0148*/ 	.byte	0x04, 0x17
        /*014a*/ 	.short	(.L_4285 - .L_4284)
.L_4284:
        /*014c*/ 	.word	0x00000000
        /*0150*/ 	.short	0x0001
        /*0152*/ 	.short	0x0008
        /*0154*/ 	.byte	0x00, 0xf5, 0x21, 0x00


	//----- nvinfo : EIATTR_KPARAM_INFO
	.align		4
.L_4285:
        /*0158*/ 	.byte	0x04, 0x17
        /*015a*/ 	.short	(.L_4287 - .L_4286)
.L_4286:
        /*015c*/ 	.word	0x00000000
        /*0160*/ 	.short	0x0000
        /*0162*/ 	.short	0x0000
        /*0164*/ 	.byte	0x00, 0xf5, 0x21, 0x00


	//----- nvinfo : EIATTR_SPARSE_MMA_MASK
	.align		4
.L_4287:
        /*0168*/ 	.byte	0x03, 0x50
        /*016a*/ 	.short	0x0000


	//----- nvinfo : EIATTR_MAXREG_COUNT
	.align		4
        /*016c*/ 	.byte	0x03, 0x1b
        /*016e*/ 	.short	0x00ff


	//----- nvinfo : EIATTR_NUM_BARRIERS
	.align		4
        /*0170*/ 	.byte	0x02, 0x4c
        /*0172*/ 	.byte	0x01
	.zero		1


	//----- nvinfo : EIATTR_EXTERNS
	.align		4
        /*0174*/ 	.byte	0x04, 0x0f
        /*0176*/ 	.short	(.L_4289 - .L_4288)


	//   ....[0]....
	.align		4
.L_4288:
        /*0178*/ 	.word	index@(__assertfail)


	//----- nvinfo : EIATTR_MERCURY_ISA_VERSION
	.align		4
.L_4289:
        /*017c*/ 	.byte	0x03, 0x5f
        /*017e*/ 	.short	0x0101


	//----- nvinfo : EIATTR_COOP_GROUP_MASK_REGIDS
	.align		4
        /*0180*/ 	.byte	0x04, 0x29
        /*0182*/ 	.short	(.L_4291 - .L_4290)


	//   ....[0]....
.L_4290:
        /*0184*/ 	.word	0xffffffff


	//   ....[1]....
        /*0188*/ 	.word	0xffffffff


	//   ....[2]....
        /*018c*/ 	.word	0xffffffff


	//   ....[3]....
        /*0190*/ 	.word	0xffffffff


	//   ....[4]....
        /*0194*/ 	.word	0xffffffff


	//   ....[5]....
        /*0198*/ 	.word	0xffffffff


	//   ....[6]....
        /*019c*/ 	.word	0xffffffff


	//   ....[7]....
        /*01a0*/ 	.word	0xffffffff


	//   ....[8]....
        /*01a4*/ 	.word	0xffffffff


	//   ....[9]....
        /*01a8*/ 	.word	0xffffffff


	//   ....[10]....
        /*01ac*/ 	.word	0xffffffff


	//   ....[11]....
        /*01b0*/ 	.word	0xffffffff


	//   ....[12]....
        /*01b4*/ 	.word	0xffffffff


	//   ....[13]....
        /*01b8*/ 	.word	0xffffffff


	//   ....[14]....
        /*01bc*/ 	.word	0xffffffff


	//   ....[15]....
        /*01c0*/ 	.word	0x0500000f


	//   ....[16]....
        /*01c4*/ 	.word	0x0500000f


	//   ....[17]....
        /*01c8*/ 	.word	0x0500000f


	//   ....[18]....
        /*01cc*/ 	.word	0x0500000f


	//----- nvinfo : EIATTR_COOP_GROUP_INSTR_OFFSETS
	.align		4
.L_4291:
        /*01d0*/ 	.byte	0x04, 0x28
        /*01d2*/ 	.short	(.L_4293 - .L_4292)


	//   ....[0]....
.L_4292:
        /*01d4*/ 	.word	0x000003d0


	//   ....[1]....
        /*01d8*/ 	.word	0x000003f0


	//   ....[2]....
        /*01dc*/ 	.word	0x00000410


	//   ....[3]....
        /*01e0*/ 	.word	0x00000430


	//   ....[4]....
        /*01e4*/ 	.word	0x00000530


	//   ....[5]....
        /*01e8*/ 	.word	0x00000550


	//   ....[6]....
        /*01ec*/ 	.word	0x00000580


	//   ....[7]....
        /*01f0*/ 	.word	0x000013d0


	//   ....[8]....
        /*01f4*/ 	.word	0x00001400


	//   ....[9]....
        /*01f8*/ 	.word	0x00001420


	//   ....[10]....
        /*01fc*/ 	.word	0x00001440


	//   ....[11]....
        /*0200*/ 	.word	0x00001460


	//   ....[12]....
        /*0204*/ 	.word	0x000014b0


	//   ....[13]....
        /*0208*/ 	.word	0x000014d0


	//   ....[14]....
        /*020c*/ 	.word	0x000014f0


	//   ....[15]....
        /*0210*/ 	.word	0x00002b40


	//   ....[16]....
        /*0214*/ 	.word	0x00002ba0


	//   ....[17]....
        /*0218*/ 	.word	0x00002c00


	//   ....[18]....
        /*021c*/ 	.word	0x00002c60


	//----- nvinfo : EIATTR_VRC_CTA_INIT_COUNT
	.align		4
.L_4293:
        /*0220*/ 	.byte	0x02, 0x4a
	.zero		1
	.zero		1


	//----- nvinfo : EIATTR_SYSCALL_OFFSETS
	.align		4
        /*0224*/ 	.byte	0x04, 0x46
        /*0226*/ 	.short	(.L_4295 - .L_4294)


	//   ....[0]....
.L_4294:
        /*0228*/ 	.word	0x00000330


	//----- nvinfo : EIATTR_EXIT_INSTR_OFFSETS
	.align		4
.L_4295:
        /*022c*/ 	.byte	0x04, 0x1c
        /*022e*/ 	.short	(.L_4297 - .L_4296)


	//   ....[0]....
.L_4296:
        /*0230*/ 	.word	0x000000d0


	//   ....[1]....
        /*0234*/ 	.word	0x00002820


	//   ....[2]....
        /*0238*/ 	.word	0x00002850


	//   ....[3]....
        /*023c*/ 	.word	0x00002af0


	//----- nvinfo : EIATTR_CRS_STACK_SIZE
	.align		4
.L_4297:
        /*0240*/ 	.byte	0x04, 0x1e
        /*0242*/ 	.short	(.L_4299 - .L_4298)
.L_4298:
        /*0244*/ 	.word	0x00000000


	//----- nvinfo : EIATTR_CBANK_PARAM_SIZE
	.align		4
.L_4299:
        /*0248*/ 	.byte	0x03, 0x19
        /*024a*/ 	.short	0x008c


	//----- nvinfo : EIATTR_PARAM_CBANK
	.align		4
        /*024c*/ 	.byte	0x04, 0x0a
        /*024e*/ 	.short	(.L_4301 - .L_4300)
	.align		4
.L_4300:
        /*0250*/ 	.word	index@(.nv.constant0._ZN4vllm25paged_attention_v2_kernelI13__nv_bfloat16hLi256ELi16ELi128ELNS_18Fp8KVCacheDataTypeE2ELb0ELi512EEEvPfS3_PT_PKS4_PKT0_SA_ifPKiSC_iPKfiiiSE_SE_iiiii)
        /*0254*/ 	.short	0x0380
        /*0256*/ 	.short	0x008c


	//----- nvinfo : EIATTR_SW_WAR
	.align		4
.L_4301:
        /*0258*/ 	.byte	0x04, 0x36
        /*025a*/ 	.short	(.L_4303 - .L_4302)
.L_4302:
        /*025c*/ 	.word	0x00000008
.L_4303:


//--------------------- .nv.info._ZN4vllm25paged_attention_v2_kernelI13__nv_bfloat16hLi192ELi16ELi128ELNS_18Fp8KVCacheDataTypeE2ELb0ELi512EEEvPfS3_PT_PKS4_PKT0_SA_ifPKiSC_iPKfiiiSE_SE_iiiii --------------------------
	.section	.nv.info._ZN4vllm25paged_attention_v2_kernelI13__nv_bfloat16hLi192ELi16ELi128ELNS_18Fp8KVCacheDataTypeE2ELb0ELi512EEEvPfS3_PT_PKS4_PKT0_SA_ifPKiSC_iPKfiiiSE_SE_iiiii,"",@"SHT_CUDA_INFO"
	.sectionflags	@""
	.align	4


	//----- nvinfo : EIATTR_CUDA_API_VERSION
	.align		4
        /*0000*/ 	.byte	0x04, 0x37
        /*0002*/ 	.short	(.L_4305 - .L_4304)
.L_4304:
        /*0004*/ 	.word	0x00000082


	//----- nvinfo : EIATTR_KPARAM_INFO
	.align		4
.L_4305:
        /*0008*/ 	.byte	0x04, 0x17
        /*000a*/ 	.short	(.L_4307 - .L_4306)
.L_4306:
        /*000c*/ 	.word	0x00000000
        /*0010*/ 	.short	0x0015
        /*0012*/ 	.short	0x0088
        /*0014*/ 	.byte	0x00, 0xf0, 0x11, 0x00


	//----- nvinfo : EIATTR_KPARAM_INFO
	.align		4
.L_4307:
        /*0018*/ 	.byte	0x04, 0x17
        /*001a*/ 	.short	(.L_4309 - .L_4308)
.L_4308:
        /*001c*/ 	.word	0x00000000
        /*0020*/ 	.short	0x0014
        /*0022*/ 	.short	0x0084
        /*0024*/ 	.byte	0x00, 0xf0, 0x11, 0x00


	//----- nvinfo : EIATTR_KPARAM_INFO
	.align		4
.L_4309:
        /*0028*/ 	.byte	0x04, 0x17
        /*002a*/ 	.short	(.L_4311 - .L_4310)
.L_4310:
        /*002c*/ 	.word	0x00000000
        /*0030*/ 	.short	0x0013
        /*0032*/ 	.short	0x0080
        /*0034*/ 	.byte	0x00, 0xf0, 0x11, 0x00


	//----- nvinfo : EIATTR_KPARAM_INFO
	.align		4
.L_4311:
        /*0038*/ 	.byte	0x04, 0x17
        /*003a*/ 	.short	(.L_4313 - .L_4312)
.L_4312:
        /*003c*/ 	.word	0x00000000
        /*0040*/ 	.short	0x0012
        /*0042*/ 	.short	0x007c
        /*0044*/ 	.byte	0x00, 0xf0, 0x11, 0x00


	//----- nvinfo : EIATTR_KPARAM_INFO
	.align		4
.L_4313:
        /*0048*/ 	.byte	0x04, 0x17
        /*004a*/ 	.short	(.L_4315 - .L_4314)
.L_4314:
        /*004c*/ 	.word	0x00000000
        /*0050*/ 	.short	0x0011
        /*0052*/ 	.short	0x0078
        /*0054*/ 	.byte	0x00, 0xf0, 0x11, 0x00


	//----- nvinfo : EIATTR_KPARAM_INFO
	.align		4
.L_4315:
        /*0058*/ 	.byte	0x04, 0x17
        /*005a*/ 	.short	(.L_4317 - .L_4316)
.L_4316:
        /*005c*/ 	.word	0x00000000
        /*0060*/ 	.short	0x0010
        /*0062*/ 	.short	0x0070
        /*0064*/ 	.byte	0x00, 0xf5, 0x21, 0x00


	//----- nvinfo : EIATTR_KPARAM_INFO
	.align		4
.L_4317:
        /*0068*/ 	.byte	0x04, 0x17
        /*006a*/ 	.short	(.L_4319 - .L_4318)
.L_4318:
        /*006c*/ 	.word	0x00000000
        /*0070*/ 	.short	0x000f
        /*0072*/ 	.short	0x0068
        /*0074*/ 	.byte	0x00, 0xf5, 0x21, 0x00


	//----- nvinfo : EIATTR_KPARAM_INFO
	.align		4
.L_4319:
        /*0078*/ 	.byte	0x04, 0x17
        /*007a*/ 	.short	(.L_4321 - .L_4320)
.L_4320:
        /*007c*/ 	.word	0x00000000
        /*0080*/ 	.short	0x000e
        /*0082*/ 	.short	0x0060
        /*0084*/ 	.byte	0x00, 0xf0, 0x11, 0x00


	//----- nvinfo : EIATTR_KPARAM_INFO
	.align		4
.L_4321:
        /*0088*/ 	.byte	0x04, 0x17
        /*008a*/ 	.short	(.L_4323 - .L_4322)
.L_4322:
        /*008c*/ 	.word	0x00000000
        /*0090*/ 	.short	0x000d
        /*0092*/ 	.short	0x005c
        /*0094*/ 	.byte	0x00, 0xf0, 0x11, 0x00


	//----- nvinfo : EIATTR_KPARAM_INFO
	.align		4
.L_4323:
        /*0098*/ 	.byte	0x04, 0x17
        /*009a*/ 	.short	(.L_4325 - .L_4324)
.L_4324:
        /*009c*/ 	.word	0x00000000
        /*00a0*/ 	.short	0x000c
        /*00a2*/ 	.short	0x0058
        /*00a4*/ 	.byte	0x00, 0xf0, 0x11, 0x00


	//----- nvinfo : EIATTR_KPARAM_INFO
	.align		4
.L_4325:
        /*00a8*/ 	.byte	0x04, 0x17
        /*00aa*/ 	.short	(.L_4327 - .L_4326)
.L_4326:
        /*00ac*/ 	.word	0x00000000
        /*00b0*/ 	.short	0x000b
        /*00b2*/ 	.short	0x0050
        /*00b4*/ 	.byte	0x00, 0xf5, 0x21, 0x00


	//----- nvinfo : EIATTR_KPARAM_INFO
	.align		4
.L_4327:
        /*00b8*/ 	.byte	0x04, 0x17
        /*00ba*/ 	.short	(.L_4329 - .L_4328)
.L_4328:
        /*00bc*/ 	.word	0x00000000
        /*00c0*/ 	.short	0x000a
        /*00c2*/ 	.short	0x0048
        /*00c4*/ 	.byte	0x00, 0xf0, 0x11, 0x00


	//----- nvinfo : EIATTR_KPARAM_INFO
	.align		4
.L_4329:
        /*00c8*/ 	.byte	0x04, 0x17
        /*00ca*/ 	.short	(.L_4331 - .L_4330)
.L_4330:
        /*00cc*/ 	.word	0x00000000
        /*00d0*/ 	.short	0x0009
        /*00d2*/ 	.short	0x0040
        /*00d4*/ 	.byte	0x00, 0xf5, 0x21, 0x00


	//----- nvinfo : EIATTR_KPARAM_INFO
	.align		4
.L_4331:
        /*00d8*/ 	.byte	0x04, 0x17
        /*00da*/ 	.short	(.L_4333 - .L_4332)
.L_4332:
        /*00dc*/ 	.word	0x00000000
        /*00e0*/ 	.short	0x0008
        /*00e2*/ 	.short	0x0038
        /*00e4*/ 	.byte	0x00, 0xf5, 0x21, 0x00


	//----- nvinfo : EIATTR_KPARAM_INFO
	.align		4
.L_4333:
        /*00e8*/ 	.byte	0x04, 0x17
        /*00ea*/ 	.short	(.L_4335 - .L_4334)
.L_4334:
        /*00ec*/ 	.word	0x00000000
        /*00f0*/ 	.short	0x0007
        /*00f2*/ 	.short	0x0034
        /*00f4*/ 	.byte	0x00, 0xf0, 0x11, 0x00


	//----- nvinfo : EIATTR_KPARAM_INFO
	.align		4
.L_4335:
        /*00f8*/ 	.byte	0x04, 0x17
        /*00fa*/ 	.short	(.L_4337 - .L_4336)
.L_4336:
        /*00fc*/ 	.word	0x00000000
        /*0100*/ 	.short	0x0006
        /*0102*/ 	.short	0x0030
        /*0104*/ 	.byte	0x00, 0xf0, 0x11, 0x00


	//----- nvinfo : EIATTR_KPARAM_INFO
	.align		4
.L_4337:
        /*0108*/ 	.byte	0x04, 0x17
        /*010a*/ 	.short	(.L_4339 - .L_4338)
.L_4338:
        /*010c*/ 	.word	0x00000000
        /*0110*/ 	.short	0x0005
        /*0112*/ 	.short	0x0028
        /*0114*/ 	.byte	0x00, 0xf5, 0x21, 0x00


	//----- nvinfo : EIATTR_KPARAM_INFO
	.align		4
.L_4339:
        /*0118*/ 	.byte	0x04, 0x17
        /*011a*/ 	.short	(.L_4341 - .L_4340)
.L_4340:
        /*011c*/ 	.word	0x00000000
        /*0120*/ 	.short	0x0004
        /*0122*/ 	.short	0x0020
        /*0124*/ 	.byte	0x00, 0xf5, 0x21, 0x00


	//----- nvinfo : EIATTR_KPARAM_INFO
	.align		4
.L_4341:
        /*0128*/ 	.byte	0x04, 0x17
        /*012a*/ 	.short	(.L_4343 - .L_4342)
.L_4342:
        /*012c*/ 	.word	0x00000000
        /*0130*/ 	.short	0x0003
        /*0132*/ 	.short	0x0018
        /*0134*/ 	.byte	0x00, 0xf5, 0x21, 0x00


	//----- nvinfo : EIATTR_KPARAM_INFO
	.align		4
.L_4343:
        /*0138*/ 	.byte	0x04, 0x17
        /*013a*/ 	.short	(.L_4345 - .L_4344)
.L_4344:
        /*013c*/ 	.word	0x00000000
        /*0140*/ 	.short	0x0002
        /*0142*/ 	.short	0x0010
        /*0144*/ 	.byte	0x00, 0xf5, 0x21, 0x00


	//----- nvinfo : EIATTR_KPARAM_INFO
	.align		4
.L_4345:
        /*0148*/ 	.byte	0x04, 0x17
        /*014a*/ 	.short	(.L_4347 - .L_4346)
.L_4346:
        /*014c*/ 	.word	0x00000000
        /*0150*/ 	.short	0x0001
        /*0152*/ 	.short	0x0008
        /*0154*/ 	.byte	0x00, 0xf5, 0x21, 0x00


	//----- nvinfo : EIATTR_KPARAM_INFO
	.align		4
.L_4347:
        /*0158*/ 	.byte	0x04, 0x17
        /*015a*/ 	.short	(.L_4349 - .L_4348)
.L_4348:
        /*015c*/ 	.word	0x00000000
        /*0160*/ 	.short	0x0000
        /*0162*/ 	.short	0x0000
        /*0164*/ 	.byte	0x00, 0xf5, 0x21, 0x00


	//----- nvinfo : EIATTR_SPARSE_MMA_MASK
	.align		4
.L_4349:
        /*0168*/ 	.byte	0x03, 0x50
        /*016a*/ 	.short	0x0000


	//----- nvinfo : EIATTR_MAXREG_COUNT
	.align		4
        /*016c*/ 	.byte	0x03, 0x1b
        /*016e*/ 	.short	0x00ff


	//----- nvinfo : EIATTR_NUM_BARRIERS
	.align		4
        /*0170*/ 	.byte	0x02, 0x4c
        /*0172*/ 	.byte	0x01
	.zero		1


	//----- nvinfo : EIATTR_EXTERNS
	.align		4
        /*0174*/ 	.byte	0x04, 0x0f
        /*0176*/ 	.short	(.L_4351 - .L_4350)


	//   ....[0]....
	.align		4
.L_4350:
        /*0178*/ 	.word	index@(__assertfail)


	//----- nvinfo : EIATTR_MERCURY_ISA_VERSION
	.align		4
.L_4351:
        /*017c*/ 	.byte	0x03, 0x5f
        /*017e*/ 	.short	0x0101


	//----- nvinfo : EIATTR_COOP_GROUP_MASK_REGIDS
	.align		4
        /*0180*/ 	.byte	0x04, 0x29
        /*0182*/ 	.short	(.L_4353 - .L_4352)


	//   ....[0]....
.L_4352:
        /*0184*/ 	.word	0xffffffff


	//   ....[1]....
        /*0188*/ 	.word	0xffffffff


	//   ....[2]....
        /*018c*/ 	.word	0xffffffff


	//   ....[3]....
        /*0190*/ 	.word	0xffffffff


	//   ....[4]....
        /*0194*/ 	.word	0xffffffff


	//   ....[5]....
        /*0198*/ 	.word	0xffffffff


	//   ....[6]....
        /*019c*/ 	.word	0xffffffff


	//   ....[7]....
        /*01a0*/ 	.word	0xffffffff


	//   ....[8]....
        /*01a4*/ 	.word	0xffffffff


	//   ....[9]....
        /*01a8*/ 	.word	0xffffffff


	//   ....[10]....
        /*01ac*/ 	.word	0xffffffff


	//   ....[11]....
        /*01b0*/ 	.word	0xffffffff


	//   ....[12]....
        /*01b4*/ 	.word	0xffffffff


	//   ....[13]....
        /*01b8*/ 	.word	0xffffffff


	//   ....[14]....
        /*01bc*/ 	.word	0xffffffff


	//   ....[15]....
        /*01c0*/ 	.word	0x0500000f


	//   ....[16]....
        /*01c4*/ 	.word	0x0500000f


	//   ....[17]....
        /*01c8*/ 	.word	0x0500000f


	//   ....[18]....
        /*01cc*/ 	.word	0x0500000f


	//----- nvinfo : EIATTR_COOP_GROUP_INSTR_OFFSETS
	.align		4
.L_4353:
        /*01d0*/ 	.byte	0x04, 0x28
        /*01d2*/ 	.short	(.L_4355 - .L_4354)


	//   ....[0]....
.L_4354:
        /*01d4*/ 	.word	0x000003d0


	//   ....[1]....
        /*01d8*/ 	.word	0x000003f0


	//   ....[2]....
        /*01dc*/ 	.word	0x00000410


	//   ....[3]....
        /*01e0*/ 	.word	0x00000430


	//   ....[4]....
        /*01e4*/ 	.word	0x00000530


	//   ....[5]....
        /*01e8*/ 	.word	0x00000550


	//   ....[6]....
        /*01ec*/ 	.word	0x00000580


	//   ....[7]....
        /*01f0*/ 	.word	0x000013d0


	//   ....[8]....
        /*01f4*/ 	.word	0x00001400


	//   ....[9]....
        /*01f8*/ 	.word	0x00001420


	//   ....[10]....
        /*01fc*/ 	.word	0x00001440


	//   ....[11]....
        /*0200*/ 	.word	0x00001460


	//   ....[12]....
        /*0204*/ 	.word	0x000014b0


	//   ....[13]....
        /*0208*/ 	.word	0x000014d0


	//   ....[14]....
        /*020c*/ 	.word	0x000014f0


	//   ....[15]....
        /*0210*/ 	.word	0x00002910


	//   ....[16]....
        /*0214*/ 	.word	0x00002970


	//   ....[17]....
        /*0218*/ 	.word	0x000029d0


	//   ....[18]....
        /*021c*/ 	.word	0x00002a30


	//----- nvinfo : EIATTR_VRC_CTA_INIT_COUNT
	.align		4
.L_4355:
        /*0220*/ 	.byte	0x02, 0x4a
	.zero		1
	.zero		1


	//----- nvinfo : EIATTR_SYSCALL_OFFSETS
	.align		4
        /*0224*/ 	.byte	0x04, 0x46
        /*0226*/ 	.short	(.L_4357 - .L_4356)


	//   ....[0]....
.L_4356:
        /*0228*/ 	.word	0x00000330


	//----- nvinfo : EIATTR_EXIT_INSTR_OFFSETS
	.align		4
.L_4357:
        /*022c*/ 	.byte	0x04, 0x1c
        /*022e*/ 	.short	(.L_4359 - .L_4358)


	//   ....[0]....
.L_4358:
        /*0230*/ 	.word	0x000000d0


	//   ....[1]....
        /*0234*/ 	.word	0x00002670


	//   ....[2]....
        /*0238*/ 	.word	0x000026a0


	//   ....[3]....
        /*023c*/ 	.word	0x000028c0


	//----- nvinfo : EIATTR_CRS_STACK_SIZE
	.align		4
.L_4359:
        /*0240*/ 	.byte	0x04, 0x1e
        /*0242*/ 	.short	(.L_4361 - .L_4360)
.L_4360:
        /*0244*/ 	.word	0x00000000


	//----- nvinfo : EIATTR_CBANK_PARAM_SIZE
	.align		4
.L_4361:
        /*0248*/ 	.byte	0x03, 0x19
        /*024a*/ 	.short	0x008c


	//----- nvinfo : EIATTR_PARAM_CBANK
	.align		4
        /*024c*/ 	.byte	0x04, 0x0a
        /*024e*/ 	.short	(.L_4363 - .L_4362)
	.align		4
.L_4362:
        /*0250*/ 	.word	index@(.nv.constant0._ZN4vllm25paged_attention_v2_kernelI13__nv_bfloat16hLi192ELi16ELi128ELNS_18Fp8KVCacheDataTypeE2ELb0ELi512EEEvPfS3_PT_PKS4_PKT0_SA_ifPKiSC_iPKfiiiSE_SE_iiiii)
        /*0254*/ 	.short	0x0380
        /*0256*/ 	.short	0x008c


	//----- nvinfo : EIATTR_SW_WAR
	.align		4
.L_4363:
        /*0258*/ 	.byte	0x04, 0x36
        /*025a*/ 	.short	(.L_4365 - .L_4364)
.L_4364:
        /*025c*/ 	.word	0x00000008
.L_4365:


//--------------------- .nv.info._ZN4vllm25paged_attention_v2_kernelI13__nv_bfloat16hLi128ELi16ELi128ELNS_18Fp8KVCacheDataTypeE2ELb0ELi512EEEvPfS3_PT_PKS4_PKT0_SA_ifPKiSC_iPKfiiiSE_SE_iiiii --------------------------
	.section	.nv.info._ZN4vllm25paged_attention_v2_kernelI13__nv_bfloat16hLi128ELi16ELi128ELNS_18Fp8KVCacheDataTypeE2ELb0ELi512EEEvPfS3_PT_PKS4_PKT0_SA_ifPKiSC_iPKfiiiSE_SE_iiiii,"",@"SHT_CUDA_INFO"
	.sectionflags	@""
	.align	4


	//----- nvinfo : EIATTR_CUDA_API_VERSION
	.align		4
        /*0000*/ 	.byte	0x04, 0x37
        /*0002*/ 	.short	(.L_4367 - .L_4366)
.L_4366:
        /*0004*/ 	.word	0x00000082


	//----- nvinfo : EIATTR_KPARAM_INFO
	.align		4
.L_4367:
        /*0008*/ 	.byte	0x04, 0x17
        /*000a*/ 	.short	(.L_4369 - .L_4368)
.L_4368:
        /*000c*/ 	.word	0x00000000
        /*0010*/ 	.short	0x0015
        /*0012*/ 	.short	0x0088
        /*0014*/ 	.byte	0x00, 0xf0, 0x11, 0x00


	//----- nvinfo : EIATTR_KPARAM_INFO
	.align		4
.L_4369:
        /*0018*/ 	.byte	0x04, 0x17
        /*001a*/ 	.short	(.L_4371 - .L_4370)
.L_4370:
        /*001c*/ 	.word	0x00000000
        /*0020*/ 	.short	0x0014
        /*0022*/ 	.short	0x0084
        /*0024*/ 	.byte	0x00, 0xf0, 0x11, 0x00


	//----- nvinfo : EIATTR_KPARAM_INFO
	.align		4
.L_4371:
        /*0028*/ 	.byte	0x04, 0x17
        /*002a*/ 	.short	(.L_4373 - .L_4372)
.L_4372:
        /*002c*/ 	.word	0x00000000
        /*0030*/ 	.short	0x0013
        /*0032*/ 	.short	0x0080
        /*0034*/ 	.byte	0x00, 0xf0, 0x11, 0x00


	//----- nvinfo : EIATTR_KPARAM_INFO
	.align		4
.L_4373:
        /*0038*/ 	.byte	0x04, 0x17
        /*003a*/ 	.short	(.L_4375 - .L_4374)
.L_4374:
        /*003c*/ 	.word	0x00000000
        /*0040*/ 	.short	0x0012
        /*0042*/ 	.short	0x007c
        /*0044*/ 	.byte	0x00, 0xf0, 0x11, 0x00


	//----- nvinfo : EIATTR_KPARAM_INFO
	.align		4
.L_4375:
        /*0048*/ 	.byte	0x04, 0x17
        /*004a*/ 	.short	(.L_4377 - .L_4376)
.L_4376:
        /*004c*/ 	.word	0x00000000
        /*0050*/ 	.short	0x0011
        /*0052*/ 	.short	0x0078
        /*0054*/ 	.byte	0x00, 0xf0, 0x11, 0x00


	//----- nvinfo : EIATTR_KPARAM_INFO
	.align		4
.L_4377:
        /*0058*/ 	.byte	0x04, 0x17
        /*005a*/ 	.short	(.L_4379 - .L_4378)
.L_4378:
        /*005c*/ 	.word	0x00000000
        /*0060*/ 	.short	0x0010
        /*0062*/ 	.short	0x0070
        /*0064*/ 	.byte	0x00, 0xf5, 0x21, 0x00


	//----- nvinfo : EIATTR_KPARAM_INFO
	.align		4
.L_4379:
        /*0068*/ 	.byte	0x04, 0x17
        /*006a*/ 	.short	(.L_4381 - .L_4380)
.L_4380:
        /*006c*/ 	.word	0x00000000
        /*0070*/ 	.short	0x000f
        /*0072*/ 	.short	0x0068
        /*0074*/ 	.byte	0x00, 0xf5, 0x21, 0x00


	//----- nvinfo : EIATTR_KPARAM_INFO
	.align		4
.L_4381:
        /*0078*/ 	.byte	0x04, 0x17
        /*007a*/ 	.short	(.L_4383 - .L_4382)
.L_4382:
        /*007c*/ 	.word	0x00000000
        /*0080*/ 	.short	0x000e
        /*0082*/ 	.short	0x0060
        /*0084*/ 	.byte	0x00, 0xf0, 0x11, 0x00


	//----- nvinfo : EIATTR_KPARAM_INFO
	.align		4
.L_4383:
        /*0088*/ 	.byte	0x04, 0x17
        /*008a*/ 	.short	(.L_4385 - .L_4384)
.L_4384:
        /*008c*/ 	.word	0x00000000
        /*0090*/ 	.short	0x000d
        /*0092*/ 	.short	0x005c
        /*0094*/ 	.byte	0x00, 0xf0, 0x11, 0x00


	//----- nvinfo : EIATTR_KPARAM_INFO
	.align		4
.L_4385:
        /*0098*/ 	.byte	0x04, 0x17
        /*009a*/ 	.short	(.L_4387 - .L_4386)
.L_4386:
        /*009c*/ 	.word	0x00000000
        /*00a0*/ 	.short	0x000c
        /*00a2*/ 	.short	0x0058
        /*00a4*/ 	.byte	0x00, 0xf0, 0x11, 0x00


	//----- nvinfo : EIATTR_KPARAM_INFO
	.align		4
.L_4387:
        /*00a8*/ 	.byte	0x04, 0x17
        /*00aa*/ 	.short	(.L_4389 - .L_4388)
.L_4388:
        /*00ac*/ 	.word	0x00000000
        /*00b0*/ 	.short	0x000b
        /*00b2*/ 	.short	0x0050
        /*00b4*/ 	.byte	0x00, 0xf5, 0x21, 0x00


	//----- nvinfo : EIATTR_KPARAM_INFO
	.align		4
.L_4389:
        /*00b8*/ 	.byte	0x04, 0x17
        /*00ba*/ 	.short	(.L_4391 - .L_4390)
.L_4390:
        /*00bc*/ 	.word	0x00000000
        /*00c0*/ 	.short	0x000a
        /*00c2*/ 	.short	0x0048
        /*00c4*/ 	.byte	0x00, 0xf0, 0x11, 0x00


	//----- nvinfo : EIATTR_KPARAM_INFO
	.align		4
.L_4391:
        /*00c8*/ 	.byte	0x04, 0x17
        /*00ca*/ 	.short	(.L_4393 - .L_4392)
.L_4392:
        /*00cc*/ 	.word	0x00000000
        /*00d0*/ 	.short	0x0009
        /*00d2*/ 	.short	0x0040
        /*00d4*/ 	.byte	0x00, 0xf5, 0x21, 0x00


	//----- nvinfo : EIATTR_KPARAM_INFO
	.align		4
.L_4393:
        /*00d8*/ 	.byte	0x04, 0x17
        /*00da*/ 	.short	(.L_4395 - .L_4394)
.L_4394:
        /*00dc*/ 	.word	0x00000000
        /*00e0*/ 	.short	0x0008
        /*00e2*/ 	.short	0x0038
        /*00e4*/ 	.byte	0x00, 0xf5, 0x21, 0x00


	//----- nvinfo : EIATTR_KPARAM_INFO
	.align		4
.L_4395:
        /*00e8*/ 	.byte	0x04, 0x17
        /*00ea*/ 	.short	(.L_4397 - .L_4396)
.L_4396:
        /*00ec*/ 	.word	0x00000000
        /*00f0*/ 	.short	0x0007
        /*00f2*/ 	.short	0x0034
        /*00f4*/ 	.byte	0x00, 0xf0, 0x11, 0x00


	//----- nvinfo : EIATTR_KPARAM_INFO
	.align		4
.L_4397:
        /*00f8*/ 	.byte	0x04, 0x17
        /*00fa*/ 	.short	(.L_4399 - .L_4398)
.L_4398:
        /*00fc*/ 	.word	0x00000000
        /*0100*/ 	.short	0x0006
        /*0102*/ 	.short	0x0030
        /*0104*/ 	.byte	0x00, 0xf0, 0x11, 0x00


	//----- nvinfo : EIATTR_KPARAM_INFO
	.align		4
.L_4399:
        /*0108*/ 	.byte	0x04, 0x17
        /*010a*/ 	.short	(.L_4401 - .L_4400)
.L_4400:
        /*010c*/ 	.word	0x00000000
        /*0110*/ 	.short	0x0005
        /*0112*/ 	.short	0x0028
        /*0114*/ 	.byte	0x00, 0xf5, 0x21, 0x00


	//----- nvinfo : EIATTR_KPARAM_INFO
	.align		4
.L_4401:
        /*0118*/ 	.byte	0x04, 0x17
        /*011a*/ 	.short	(.L_4403 - .L_4402)
.L_4402:
        /*011c*/ 	.word	0x00000000
        /*0120*/ 	.short	0x0004
        /*0122*/ 	.short	0x0020
        /*0124*/ 	.byte	0x00, 0xf5, 0x21, 0x00


	//----- nvinfo : EIATTR_KPARAM_INFO
	.align		4
.L_4403:
        /*0128*/ 	.byte	0x04, 0x17
        /*012a*/ 	.short	(.L_4405 - .L_4404)
.L_4404:
        /*012c*/ 	.word	0x00000000
        /*0130*/ 	.short	0x0003
        /*0132*/ 	.short	0x0018
        /*0134*/ 	.byte	0x00, 0xf5, 0x21, 0x00


	//----- nvinfo : EIATTR_KPARAM_INFO
	.align		4
.L_4405:
        /*0138*/ 	.byte	0x04, 0x17
        /*013a*/ 	.short	(.L_4407 - .L_4406)
.L_4406:
        /*013c*/ 	.word	0x00000000
        /*0140*/ 	.short	0x0002
        /*0142*/ 	.short	0x0010
        /*0144*/ 	.byte	0x00, 0xf5, 0x21, 0x00


	//----- nvinfo : EIATTR_KPARAM_INFO
	.align		4
.L_4407:
        /*0148*/ 	.byte	0x04, 0x17
        /*014a*/ 	.short	(.L_4409 - .L_4408)
.L_4408:
        /*014c*/ 	.word	0x00000000
        /*0150*/ 	.short	0x0001
        /*0152*/ 	.short	0x0008
        /*0154*/ 	.byte	0x00, 0xf5, 0x21, 0x00


	//----- nvinfo : EIATTR_KPARAM_INFO
	.align		4
.L_4409:
        /*0158*/ 	.byte	0x04, 0x17
        /*015a*/ 	.short	(.L_4411 - .L_4410)
.L_4410:
        /*015c*/ 	.word	0x00000000
        /*0160*/ 	.short	0x0000
        /*0162*/ 	.short	0x0000
        /*0164*/ 	.byte	0x00, 0xf5, 0x21, 0x00


	//----- nvinfo : EIATTR_SPARSE_MMA_MASK
	.align		4
.L_4411:
        /*0168*/ 	.byte	0x03, 0x50
        /*016a*/ 	.short	0x0000


	//----- nvinfo : EIATTR_MAXREG_COUNT
	.align		4
        /*016c*/ 	.byte	0x03, 0x1b
        /*016e*/ 	.short	0x00ff


	//----- nvinfo : EIATTR_NUM_BARRIERS
	.align		4
        /*0170*/ 	.byte	0x02, 0x4c
        /*0172*/ 	.byte	0x01
	.zero		1


	//----- nvinfo : EIATTR_EXTERNS
	.align		4
        /*0174*/ 	.byte	0x04, 0x0f
        /*0176*/ 	.short	(.L_4413 - .L_4412)


	//   ....[0]....
	.align		4
.L_4412:
        /*0178*/ 	.word	index@(__assertfail)


	//----- nvinfo : EIATTR_MERCURY_ISA_VERSION
	.align		4
.L_4413:
        /*017c*/ 	.byte	0x03, 0x5f
        /*017e*/ 	.short	0x0101


	//----- nvinfo : EIATTR_COOP_GROUP_MASK_REGIDS
	.align		4
        /*0180*/ 	.byte	0x04, 0x29
        /*0182*/ 	.short	(.L_4415 - .L_4414)


	//   ....[0]....
.L_4414:
        /*0184*/ 	.word	0xffffffff


	//   ....[1]....
        /*0188*/ 	.word	0xffffffff


	//   ....[2]....
        /*018c*/ 	.word	0xffffffff


	//   ....[3]....
        /*0190*/ 	.word	0xffffffff


	//   ....[4]....
        /*0194*/ 	.word	0xffffffff


	//   ....[5]....
        /*0198*/ 	.word	0xffffffff


	//   ....[6]....
        /*019c*/ 	.word	0xffffffff


	//   ....[7]....
        /*01a0*/ 	.word	0xffffffff


	//   ....[8]....
        /*01a4*/ 	.word	0xffffffff


	//   ....[9]....
        /*01a8*/ 	.word	0xffffffff


	//   ....[10]....
        /*01ac*/ 	.word	0xffffffff


	//   ....[11]....
        /*01b0*/ 	.word	0xffffffff


	//   ....[12]....
        /*01b4*/ 	.word	0xffffffff


	//   ....[13]....
        /*01b8*/ 	.word	0xffffffff


	//   ....[14]....
        /*01bc*/ 	.word	0xffffffff


	//   ....[15]....
        /*01c0*/ 	.word	0x0500000f


	//   ....[16]....
        /*01c4*/ 	.word	0x0500000f


	//   ....[17]....
        /*01c8*/ 	.word	0x0500000f


	//   ....[18]....
        /*01cc*/ 	.word	0x0500000f


	//----- nvinfo : EIATTR_COOP_GROUP_INSTR_OFFSETS
	.align		4
.L_4415:
        /*01d0*/ 	.byte	0x04, 0x28
        /*01d2*/ 	.short	(.L_4417 - .L_4416)


	//   ....[0]....
.L_4416:
        /*01d4*/ 	.word	0x000003d0


	//   ....[1]....
        /*01d8*/ 	.word	0x000003f0


	//   ....[2]....
        /*01dc*/ 	.word	0x00000410


	//   ....[3]....
        /*01e0*/ 	.word	0x00000430


	//   ....[4]....
        /*01e4*/ 	.word	0x00000530


	//   ....[5]....
        /*01e8*/ 	.word	0x00000550


	//   ....[6]....
        /*01ec*/ 	.word	0x00000580


	//   ....[7]....
        /*01f0*/ 	.word	0x000013d0


	//   ....[8]....
        /*01f4*/ 	.word	0x00001400


	//   ....[9]....
        /*01f8*/ 	.word	0x00001420


	//   ....[10]....
        /*01fc*/ 	.word	0x00001440


	//   ....[11]....
        /*0200*/ 	.word	0x00001460


	//   ....[12]....
        /*0204*/ 	.word	0x000014b0


	//   ....[13]....
        /*0208*/ 	.word	0x000014d0


	//   ....[14]....
        /*020c*/ 	.word	0x000014f0


	//   ....[15]....
        /*0210*/ 	.word	0x000026f0


	//   ....[16]....
        /*0214*/ 	.word	0x00002750


	//   ....[17]....
        /*0218*/ 	.word	0x000027b0


	//   ....[18]....
        /*021c*/ 	.word	0x00002810


	//----- nvinfo : EIATTR_VRC_CTA_INIT_COUNT
	.align		4
.L_4417:
        /*0220*/ 	.byte	0x02, 0x4a
	.zero		1
	.zero		1


	//----- nvinfo : EIATTR_SYSCALL_OFFSETS
	.align		4
        /*0224*/ 	.byte	0x04, 0x46
        /*0226*/ 	.short	(.L_4419 - .L_4418)


	//   ....[0]....
.L_4418:
        /*0228*/ 	.word	0x00000330


	//----- nvinfo : EIATTR_EXIT_INSTR_OFFSETS
	.align		4
.L_4419:
        /*022c*/ 	.byte	0x04, 0x1c
        /*022e*/ 	.short	(.L_4421 - .L_4420)


	//   ....[0]....
.L_4420:
        /*0230*/ 	.word	0x000000d0


	//   ....[1]....
        /*0234*/ 	.word	0x000024d0


	//   ....[2]....
        /*0238*/ 	.word	0x00002500


	//   ....[3]....
        /*023c*/ 	.word	0x000026a0


	//----- nvinfo : EIATTR_CRS_STACK_SIZE
	.align		4
.L_4421:
        /*0240*/ 	.byte	0x04, 0x1e
        /*0242*/ 	.short	(.L_4423 - .L_4422)
.L_4422:
        /*0244*/ 	.word	0x00000000


	//----- nvinfo : EIATTR_CBANK_PARAM_SIZE
	.align		4
.L_4423:
        /*0248*/ 	.byte	0x03, 0x19
        /*024a*/ 	.short	0x008c


	//----- nvinfo : EIATTR_PARAM_CBANK
	.align		4
        /*024c*/ 	.byte	0x04, 0x0a
        /*024e*/ 	.short	(.L_4425 - .L_4424)
	.align		4
.L_4424:
        /*0250*/ 	.word	index@(.nv.constant0._ZN4vllm25paged_attention_v2_kernelI13__nv_bfloat16hLi128ELi16ELi128ELNS_18Fp8KVCacheDataTypeE2ELb0ELi512EEEvPfS3_PT_PKS4_PKT0_SA_ifPKiSC_iPKfiiiSE_SE_iiiii)
        /*0254*/ 	.short	0x0380
        /*0256*/ 	.short	0x008c


	//----- nvinfo : EIATTR_SW_WAR
	.align		4
.L_4425:
        /*0258*/ 	.byte	0x04, 0x36
        /*025a*/ 	.short	(.L_4427 - .L_4426)
.L_4426:
        /*025c*/ 	.word	0x00000008
.L_4427:


//--------------------- .nv.info._ZN4vllm25paged_attention_v2_kernelI13__nv_bfloat16hLi120ELi16ELi128ELNS_18Fp8KVCacheDataTypeE2ELb0ELi512EEEvPfS3_PT_PKS4_PKT0_SA_ifPKiSC_iPKfiiiSE_SE_iiiii --------------------------
	.section	.nv.info._ZN4vllm25paged_attention_v2_kernelI13__nv_bfloat16hLi120ELi16ELi128ELNS_18Fp8KVCacheDataTypeE2ELb0ELi512EEEvPfS3_PT_PKS4_PKT0_SA_ifPKiSC_iPKfiiiSE_SE_iiiii,"",@"SHT_CUDA_INFO"
	.sectionflags	@""
	.align	4


	//----- nvinfo : EIATTR_CUDA_API_VERSION
	.align		4
        /*0000*/ 	.byte	0x04, 0x37
        /*0002*/ 	.short	(.L_4429 - .L_4428)
.L_4428:
        /*0004*/ 	.word	0x00000082


	//----- nvinfo : EIATTR_KPARAM_INFO
	.align		4
.L_4429:
        /*0008*/ 	.byte	0x04, 0x17
        /*000a*/ 	.short	(.L_4431 - .L_4430)
.L_4430:
        /*000c*/ 	.word	0x00000000
        /*0010*/ 	.short	0x0015
        /*0012*/ 	.short	0x0088
        /*0014*/ 	.byte	0x00, 0xf0, 0x11, 0x00


	//----- nvinfo : EIATTR_KPARAM_INFO
	.align		4
.L_4431:
        /*0018*/ 	.byte	0x04, 0x17
        /*001a*/ 	.short	(.L_4433 - .L_4432)
.L_4432:
        /*001c*/ 	.word	0x00000000
        /*0020*/ 	.short	0x0014
        /*0022*/ 	.short	0x0084
        /*0024*/ 	.byte	0x00, 0xf0, 0x11, 0x00


	//----- nvinfo : EIATTR_KPARAM_INFO
	.align		4
.L_4433:
        /*0028*/ 	.byte	0x04, 0x17
        /*002a*/ 	.short	(.L_4435 - .L_4434)
.L_4434:
        /*002c*/ 	.word	0x00000000
        /*0030*/ 	.short	0x0013
        /*0032*/ 	.short	0x0080
        /*0034*/ 	.byte	0x00, 0xf0, 0x11, 0x00


	//----- nvinfo : EIATTR_KPARAM_INFO
	.align		4
.L_4435:
        /*0038*/ 	.byte	0x04, 0x17
        /*003a*/ 	.short	(.L_4437 - .L_4436)
.L_4436:
        /*003c*/ 	.word	0x00000000
        /*0040*/ 	.short	0x0012
        /*0042*/ 	.short	0x007c
        /*0044*/ 	.byte	0x00, 0xf0, 0x11, 0x00


	//----- nvinfo : EIATTR_KPARAM_INFO
	.align		4
.L_4437:
        /*0048*/ 	.byte	0x04, 0x17
        /*004a*/ 	.short	(.L_4439 - .L_4438)
.L_4438:
        /*004c*/ 	.word	0x00000000
        /*0050*/ 	.short	0x0011
        /*0052*/ 	.short	0x0078
        /*0054*/ 	.byte	0x00, 0xf0, 0x11, 0x00


	//----- nvinfo : EIATTR_KPARAM_INFO
	.align		4
.L_4439:
        /*0058*/ 	.byte	0x04, 0x17
        /*005a*/ 	.short	(.L_4441 - .L_4440)
.L_4440:
        /*005c*/ 	.word	0x00000000
        /*0060*/ 	.short	0x0010
        /*0062*/ 	.short	0x0070
        /*0064*/ 	.byte	0x00, 0xf5, 0x21, 0x00


	//----- nvinfo : EIATTR_KPARAM_INFO
	.align		4
.L_4441:
        /*0068*/ 	.byte	0x04, 0x17
        /*006a*/ 	.short	(.L_4443 - .L_4442)
.L_4442:
        /*006c*/ 	.word	0x00000000
        /*0070*/ 	.short	0x000f
        /*0072*/ 	.short	0x0068
        /*0074*/ 	.byte	0x00, 0xf5, 0x21, 0x00


	//----- nvinfo : EIATTR_KPARAM_INFO
	.align		4
.L_4443:
        /*0078*/ 	.byte	0x04, 0x17
        /*007a*/ 	.short	(.L_4445 - .L_4444)
.L_4444:
        /*007c*/ 	.word	0x00000000
        /*0080*/ 	.short	0x000e
        /*0082*/ 	.short	0x0060
        /*0084*/ 	.byte	0x00, 0xf0, 0x11, 0x00


	//----- nvinfo : EIATTR_KPARAM_INFO
	.align		4
.L_4445:
        /*0088*/ 	.byte	0x04, 0x17
        /*008a*/ 	.short	(.L_4447 - .L_4446)
.L_4446:
        /*008c*/ 	.word	0x00000000
        /*0090*/ 	.short	0x000d
        /*0092*/ 	.short	0x005c
        /*0094*/ 	.byte	0x00, 0xf0, 0x11, 0x00


	//----- nvinfo : EIATTR_KPARAM_INFO
	.align		4
.L_4447:
        /*0098*/ 	.byte	0x04, 0x17
        /*009a*/ 	.short	(.L_4449 - .L_4448)
.L_4448:
        /*009c*/ 	.word	0x00000000
        /*00a0*/ 	.short	0x000c
        /*00a2*/ 	.short	0x0058
        /*00a4*/ 	.byte	0x00, 0xf0, 0x11, 0x00


	//----- nvinfo : EIATTR_KPARAM_INFO
	.align		4
.L_4449:
        /*00a8*/ 	.byte	0x04, 0x17
        /*00aa*/ 	.short	(.L_4451 - .L_4450)
.L_4450:
        /*00ac*/ 	.word	0x00000000
        /*00b0*/ 	.short	0x000b
        /*00b2*/ 	.short	0x0050
        /*00b4*/ 	.byte	0x00, 0xf5, 0x21, 0x00


	//----- nvinfo : EIATTR_KPARAM_INFO
	.align		4
.L_4451:
        /*00b8*/ 	.byte	0x04, 0x17
        /*00ba*/ 	.short	(.L_4453 - .L_4452)
.L_4452:
        /*00bc*/ 	.word	0x00000000
        /*00c0*/ 	.short	0x000a
        /*00c2*/ 	.short	0x0048
        /*00c4*/ 	.byte	0x00, 0xf0, 0x11, 0x00


	//----- nvinfo : EIATTR_KPARAM_INFO
	.align		4
.L_4453:
        /*00c8*/ 	.byte	0x04, 0x17
        /*00ca*/ 	.short	(.L_4455 - .L_4454)
.L_4454:
        /*00cc*/ 	.word	0x00000000
        /*00d0*/ 	.short	0x0009
        /*00d2*/ 	.short	0x0040
        /*00d4*/ 	.byte	0x00, 0xf5, 0x21, 0x00


	//----- nvinfo : EIATTR_KPARAM_INFO
	.align		4
.L_4455:
        /*00d8*/ 	.byte	0x04, 0x17
        /*00da*/ 	.short	(.L_4457 - .L_4456)
.L_4456:
        /*00dc*/ 	.word	0x00000000
        /*00e0*/ 	.short	0x0008
        /*00e2*/ 	.short	0x0038
        /*00e4*/ 	.byte	0x00, 0xf5, 0x21, 0x00


	//----- nvinfo : EIATTR_KPARAM_INFO
	.align		4
.L_4457:
        /*00e8*/ 	.byte	0x04, 0x17
        /*00ea*/ 	.short	(.L_4459 - .L_4458)
.L_4458:
        /*00ec*/ 	.word	0x00000000
        /*00f0*/ 	.short	0x0007
        /*00f2*/ 	.short	0x0034
        /*00f4*/ 	.byte	0x00, 0xf0, 0x11, 0x00


	//----- nvinfo : EIATTR_KPARAM_INFO
	.align		4
.L_4459:
        /*00f8*/ 	.byte	0x04, 0x17
        /*00fa*/ 	.short	(.L_4461 - .L_4460)
.L_4460:
        /*00fc*/ 	.word	0x00000000
        /*0100*/ 	.short	0x0006
        /*0102*/ 	.short	0x0030
        /*0104*/ 	.byte	0x00, 0xf0, 0x11, 0x00


	//----- nvinfo : EIATTR_KPARAM_INFO
	.align		4
.L_4461:
        /*0108*/ 	.byte	0x04, 0x17
        /*010a*/ 	.short	(.L_4463 - .L_4462)
.L_4462:
        /*010c*/ 	.word	0x00000000
        /*0110*/ 	.short	0x0005
        /*0112*/ 	.short	0x0028
        /*0114*/ 	.byte	0x00, 0xf5, 0x21, 0x00


	//----- nvinfo : EIATTR_KPARAM_INFO
	.align		4
.L_4463:
        /*0118*/ 	.byte	0x04, 0x17
        /*011a*/ 	.short	(.L_4465 - .L_4464)
.L_4464:
        /*011c*/ 	.word	0x00000000
        /*0120*/ 	.short	0x0004
        /*0122*/ 	.short	0x0020
        /*0124*/ 	.byte	0x00, 0xf5, 0x21, 0x00


	//----- nvinfo : EIATTR_KPARAM_INFO
	.align		4
.L_4465:
        /*0128*/ 	.byte	0x04, 0x17
        /*012a*/ 	.short	(.L_4467 - .L_4466)
.L_4466:
        /*012c*/ 	.word	0x00000000
        /*0130*/ 	.short	0x0003
        /*0132*/ 	.short	0x0018
        /*0134*/ 	.byte	0x00, 0xf5, 0x21, 0x00


	//----- nvinfo : EIATTR_KPARAM_INFO
	.align		4
.L_4467:
        /*0138*/ 	.byte	0x04, 0x17
        /*013a*/ 	.short	(.L_4469 - .L_4468)
.L_4468:
        /*013c*/ 	.word	0x00000000
        /*0140*/ 	.short	0x0002
        /*0142*/ 	.short	0x0010
        /*0144*/ 	.byte	0x00, 0xf5, 0x21, 0x00


	//----- nvinfo : EIATTR_KPARAM_INFO
	.align		4
.L_4469:
        /*0148*/ 	.byte	0x04, 0x17
        /*014a*/ 	.short	(.L_4471 - .L_4470)
.L_4470:
        /*014c*/ 	.word	0x00000000
        /*0150*/ 	.short	0x0001
        /*0152*/ 	.short	0x0008
        /*0154*/ 	.byte	0x00, 0xf5, 0x21, 0x00


	//----- nvinfo : EIATTR_KPARAM_INFO
	.align		4
.L_4471:
        /*0158*/ 	.byte	0x04, 0x17
        /*015a*/ 	.short	(.L_4473 - .L_4472)
.L_4472:
        /*015c*/ 	.word	0x00000000
        /*0160*/ 	.short	0x0000
        /*0162*/ 	.short	0x0000
        /*0164*/ 	.byte	0x00, 0xf5, 0x21, 0x00


	//----- nvinfo : EIATTR_SPARSE_MMA_MASK
	.align		4
.L_4473:
        /*0168*/ 	.byte	0x03, 0x50
        /*016a*/ 	.short	0x0000


	//----- nvinfo : EIATTR_MAXREG_COUNT
	.align		4
        /*016c*/ 	.byte	0x03, 0x1b
        /*016e*/ 	.short	0x00ff


	//----- nvinfo : EIATTR_NUM_BARRIERS
	.align		4
        /*0170*/ 	.byte	0x02, 0x4c
        /*0172*/ 	.byte	0x01
	.zero		1


	//----- nvinfo : EIATTR_EXTERNS
	.align		4
        /*0174*/ 	.byte	0x04, 0x0f
        /*0176*/ 	.short	(.L_4475 - .L_4474)


	//   ....[0]....
	.align		4
.L_4474:
        /*0178*/ 	.word	index@(__assertfail)


	//----- nvinfo : EIATTR_MERCURY_ISA_VERSION
	.align		4
.L_4475:
        /*017c*/ 	.byte	0x03, 0x5f
        /*017e*/ 	.short	0x0101


	//----- nvinfo : EIATTR_COOP_GROUP_MASK_REGIDS
	.align		4
        /*0180*/ 	.byte	0x04, 0x29
        /*0182*/ 	.short	(.L_4477 - .L_4476)


	//   ....[0]....
.L_4476:
        /*0184*/ 	.word	0xffffffff


	//   ....[1]....
        /*0188*/ 	.word	0xffffffff


	//   ....[2]....
        /*018c*/ 	.word	0xffffffff


	//   ....[3]....
        /*0190*/ 	.word	0xffffffff


	//   ....[4]....
        /*0194*/ 	.word	0xffffffff


	//   ....[5]....
        /*0198*/ 	.word	0xffffffff


	//   ....[6]....
        /*019c*/ 	.word	0xffffffff


	//   ....[7]....
        /*01a0*/ 	.word	0xffffffff


	//   ....[8]....
        /*01a4*/ 	.word	0xffffffff


	//   ....[9]....
        /*01a8*/ 	.word	0xffffffff


	//   ....[10]....
        /*01ac*/ 	.word	0xffffffff


	//   ....[11]....
        /*01b0*/ 	.word	0xffffffff


	//   ....[12]....
        /*01b4*/ 	.word	0xffffffff


	//   ....[13]....
        /*01b8*/ 	.word	0xffffffff


	//   ....[14]....
        /*01bc*/ 	.word	0xffffffff


	//   ....[15]....
        /*01c0*/ 	.word	0x0500000f


	//   ....[16]....
        /*01c4*/ 	.word	0x0500000f


	//   ....[17]....
        /*01c8*/ 	.word	0x0500000f


	//   ....[18]....
        /*01cc*/ 	.word	0x0500000f


	//----- nvinfo : EIATTR_COOP_GROUP_INSTR_OFFSETS
	.align		4
.L_4477:
        /*01d0*/ 	.byte	0x04, 0x28
        /*01d2*/ 	.short	(.L_4479 - .L_4478)


	//   ....[0]....
.L_4478:
        /*01d4*/ 	.word	0x000003d0


	//   ....[1]....
        /*01d8*/ 	.word	0x000003f0


	//   ....[2]....
        /*01dc*/ 	.word	0x00000410


	//   ....[3]....
        /*01e0*/ 	.word	0x00000430


	//   ....[4]....
        /*01e4*/ 	.word	0x00000530


	//   ....[5]....
        /*01e8*/ 	.word	0x00000550


	//   ....[6]....
        /*01ec*/ 	.word	0x00000580


	//   ....[7]....
        /*01f0*/ 	.word	0x000013d0


	//   ....[8]....
        /*01f4*/ 	.word	0x00001400


	//   ....[9]....
        /*01f8*/ 	.word	0x00001420


	//   ....[10]....
        /*01fc*/ 	.word	0x00001440


	//   ....[11]....
        /*0200*/ 	.word	0x00001460


	//   ....[12]....
        /*0204*/ 	.word	0x000014b0


	//   ....[13]....
        /*0208*/ 	.word	0x000014d0


	//   ....[14]....
        /*020c*/ 	.word	0x000014f0


	//   ....[15]....
        /*0210*/ 	.word	0x000028c0


	//   ....[16]....
        /*0214*/ 	.word	0x00002920


	//   ....[17]....
        /*0218*/ 	.word	0x00002980


	//   ....[18]....
        /*021c*/ 	.word	0x000029e0


	//----- nvinfo : EIATTR_VRC_CTA_INIT_COUNT
	.align		4
.L_4479:
        /*0220*/ 	.byte	0x02, 0x4a
	.zero		1
	.zero		1


	//----- nvinfo : EIATTR_SYSCALL_OFFSETS
	.align		4
        /*0224*/ 	.byte	0x04, 0x46
        /*0226*/ 	.short	(.L_4481 - .L_4480)


	//   ....[0]....
.L_4480:
        /*0228*/ 	.word	0x00000330


	//----- nvinfo : EIATTR_EXIT_INSTR_OFFSETS
	.align		4
.L_4481:
        /*022c*/ 	.byte	0x04, 0x1c
        /*022e*/ 	.short	(.L_4483 - .L_4482)


	//   ....[0]....
.L_4482:
        /*0230*/ 	.word	0x000000d0


	//   ....[1]....
        /*0234*/ 	.word	0x00002650


	//   ....[2]....
        /*0238*/ 	.word	0x00002840


	//   ....[3]....
        /*023c*/ 	.word	0x00002870


	//----- nvinfo : EIATTR_CRS_STACK_SIZE
	.align		4
.L_4483:
        /*0240*/ 	.byte	0x04, 0x1e
        /*0242*/ 	.short	(.L_4485 - .L_4484)
.L_4484:
        /*0244*/ 	.word	0x00000000


	//----- nvinfo : EIATTR_CBANK_PARAM_SIZE
	.align		4
.L_4485:
        /*0248*/ 	.byte	0x03, 0x19
        /*024a*/ 	.short	0x008c


	//----- nvinfo : EIATTR_PARAM_CBANK
	.align		4
        /*024c*/ 	.byte	0x04, 0x0a
        /*024e*/ 	.short	(.L_4487 - .L_4486)
	.align		4
.L_4486:
        /*0250*/ 	.word	index@(.nv.constant0._ZN4vllm25paged_attention_v2_kernelI13__nv_bfloat16hLi120ELi16ELi128ELNS_18Fp8KVCacheDataTypeE2ELb0ELi512EEEvPfS3_PT_PKS4_PKT0_SA_ifPKiSC_iPKfiiiSE_SE_iiiii)
        /*0254*/ 	.short	0x0380
        /*0256*/ 	.short	0x008c


	//----- nvinfo : EIATTR_SW_WAR
	.align		4
.L_4487:
        /*0258*/ 	.byte	0x04, 0x36
        /*025a*/ 	.short	(.L_4489 - .L_4488)
.L_4488:
        /*025c*/ 	.word	0x00000008
.L_4489:


//--------------------- .nv.info._ZN4vllm25paged_attention_v2_kernelI13__nv_bfloat16hLi112ELi16ELi128ELNS_18Fp8KVCacheDataTypeE2ELb0ELi512EEEvPfS3_PT_PKS4_PKT0_SA_ifPKiSC_iPKfiiiSE_SE_iiiii --------------------------
	.section	.nv.info._ZN4vllm25paged_attention_v2_kernelI13__nv_bfloat16hLi112ELi16ELi128ELNS_18Fp8KVCacheDataTypeE2ELb0ELi512EEEvPfS3_PT_PKS4_PKT0_SA_ifPKiSC_iPKfiiiSE_SE_iiiii,"",@"SHT_CUDA_INFO"
	.sectionflags	@""
	.align	4


	//----- nvinfo : EIATTR_CUDA_API_VERSION
	.align		4
        /*0000*/ 	.byte	0x04, 0x37
        /*0002*/ 	.short	(.L_4491 - .L_4490)
.L_4490:
        /*0004*/ 	.word	0x00000082


	//----- nvinfo : EIATTR_KPARAM_INFO
	.align		4
.L_4491:
        /*0008*/ 	.byte	0x04, 0x17
        /*000a*/ 	.short	(.L_4493 - .L_4492)
.L_4492:
        /*000c*/ 	.word	0x00000000
        /*0010*/ 	.short	0x0015
        /*0012*/ 	.short	0x0088
        /*0014*/ 	.byte	0x00, 0xf0, 0x11, 0x00


	//----- nvinfo : EIATTR_KPARAM_INFO
	.align		4
.L_4493:
        /*0018*/ 	.byte	0x04, 0x17
        /*001a*/ 	.short	(.L_4495 - .L_4494)
.L_4494:
        /*001c*/ 	.word	0x00000000
        /*0020*/ 	.short	0x0014
        /*0022*/ 	.short	0x0084
        /*0024*/ 	.byte	0x00, 0xf0, 0x11, 0x00


	//----- nvinfo : EIATTR_KPARAM_INFO
	.align		4
.L_4495:
        /*0028*/ 	.byte	0x04, 0x17
        /*002a*/ 	.short	(.L_4497 - .L_4496)
.L_4496:
        /*002c*/ 	.word	0x00000000
        /*0030*/ 	.short	0x0013
        /*0032*/ 	.short	0x0080
        /*0034*/ 	.byte	0x00, 0xf0, 0x11, 0x00


	//----- nvinfo : EIATTR_KPARAM_INFO
	.align		4
.L_4497:
        /*0038*/ 	.byte	0x04, 0x17
        /*003a*/ 	.short	(.L_4499 - .L_4498)
.L_4498:
        /*003c*/ 	.word	0x00000000
        /*0040*/ 	.short	0x0012
        /*0042*/ 	.short	0x007c
        /*0044*/ 	.byte	0x00, 0xf0, 0x11, 0x00


	//----- nvinfo : EIATTR_KPARAM_INFO
	.align		4
.L_4499:
        /*0048*/ 	.byte	0x04, 0x17
        /*004a*/ 	.short	(.L_4501 - .L_4500)
.L_4500:
        /*004c*/ 	.word	0x00000000
        /*0050*/ 	.short	0x0011
        /*0052*/ 	.short	0x0078
        /*0054*/ 	.byte	0x00, 0xf0, 0x11, 0x00


	//----- nvinfo : EIATTR_KPARAM_INFO
	.align		4
.L_4501:
        /*0058*/ 	.byte	0x04, 0x17
        /*005a*/ 	.short	(.L_4503 - .L_4502)
.L_4502:
        /*005c*/ 	.word	0x00000000
        /*0060*/ 	.short	0x0010
        /*0062*/ 	.short	0x0070
        /*0064*/ 	.byte	0x00, 0xf5, 0x21, 0x00


	//----- nvinfo : EIATTR_KPARAM_INFO
	.align		4
.L_4503:
        /*0068*/ 	.byte	0x04, 0x17
        /*006a*/ 	.short	(.L_4505 - .L_4504)
.L_4504:
        /*006c*/ 	.word	0x00000000
        /*0070*/ 	.short	0x000f
        /*0072*/ 	.short	0x0068
        /*0074*/ 	.byte	0x00, 0xf5, 0x21, 0x00


	//----- nvinfo : EIATTR_KPARAM_INFO
	.align		4
.L_4505:
        /*0078*/ 	.byte	0x04, 0x17
        /*007a*/ 	.short	(.L_4507 - .L_4506)
.L_4506:
        /*007c*/ 	.word	0x00000000
        /*0080*/ 	.short	0x000e
        /*0082*/ 	.short	0x0060
        /*0084*/ 	.byte	0x00, 0xf0, 0x11, 0x00


	//----- nvinfo : EIATTR_KPARAM_INFO
	.align		4
.L_4507:
        /*0088*/ 	.byte	0x04, 0x17
        /*008a*/ 	.short	(.L_4509 - .L_4508)
.L_4508:
        /*008c*/ 	.word	0x00000000
        /*0090*/ 	.short	0x000d
        /*0092*/ 	.short	0x005c
        /*0094*/ 	.byte	0x00, 0xf0, 0x11, 0x00


	//----- nvinfo : EIATTR_KPARAM_INFO
	.align		4
.L_4509:
        /*0098*/ 	.byte	0x04, 0x17
        /*009a*/ 	.short	(.L_4511 - .L_4510)
.L_4510:
        /*009c*/ 	.word	0x00000000
        /*00a0*/ 	.short	0x000c
        /*00a2*/ 	.short	0x0058
        /*00a4*/ 	.byte	0x00, 0xf0, 0x11, 0x00


	//----- nvinfo : EIATTR_KPARAM_INFO
	.align		4
.L_4511:
        /*00a8*/ 	.byte	0x04, 0x17
        /*00aa*/ 	.short	(.L_4513 - .L_4512)
.L_4512:
        /*00ac*/ 	.word	0x00000000
        /*00b0*/ 	.short	0x000b
        /*00b2*/ 	.short	0x0050
        /*00b4*/ 	.byte	0x00, 0xf5, 0x21, 0x00


	//----- nvinfo : EIATTR_KPARAM_INFO
	.align		4
.L_4513:
        /*00b8*/ 	.byte	0x04, 0x17
        /*00ba*/ 	.short	(.L_4515 - .L_4514)
.L_4514:
        /*00bc*/ 	.word	0x00000000
        /*00c0*/ 	.short	0x000a
        /*00c2*/ 	.short	0x0048
        /*00c4*/ 	.byte	0x00, 0xf0, 0x11, 0x00


	//----- nvinfo : EIATTR_KPARAM_INFO
	.align		4
.L_4515:
        /*00c8*/ 	.byte	0x04, 0x17
        /*00ca*/ 	.short	(.L_4517 - .L_4516)
.L_4516:
        /*00cc*/ 	.word	0x00000000
        /*00d0*/ 	.short	0x0009
        /*00d2*/ 	.short	0x0040
        /*00d4*/ 	.byte	0x00, 0xf5, 0x21, 0x00


	//----- nvinfo : EIATTR_KPARAM_INFO
	.align		4
.L_4517:
        /*00d8*/ 	.byte	0x04, 0x17
        /*00da*/ 	.short	(.L_4519 - .L_4518)
.L_4518:
        /*00dc*/ 	.word	0x00000000
        /*00e0*/ 	.short	0x0008
        /*00e2*/ 	.short	0x0038
        /*00e4*/ 	.byte	0x00, 0xf5, 0x21, 0x00


	//----- nvinfo : EIATTR_KPARAM_INFO
	.align		4
.L_4519:
        /*00e8*/ 	.byte	0x04, 0x17
        /*00ea*/ 	.short	(.L_4521 - .L_4520)
.L_4520:
        /*00ec*/ 	.word	0x00000000
        /*00f0*/ 	.short	0x0007
        /*00f2*/ 	.short	0x0034
        /*00f4*/ 	.byte	0x00, 0xf0, 0x11, 0x00


	//----- nvinfo : EIATTR_KPARAM_INFO
	.align		4
.L_4521:
        /*00f8*/ 	.byte	0x04, 0x17
        /*00fa*/ 	.short	(.L_4523 - .L_4522)
.L_4522:
        /*00fc*/ 	.word	0x00000000
        /*0100*/ 	.short	0x0006
        /*0102*/ 	.short	0x0030
        /*0104*/ 	.byte	0x00, 0xf0, 0x11, 0x00


	//----- nvinfo : EIATTR_KPARAM_INFO
	.align		4
.L_4523:
        /*0108*/ 	.byte	0x04, 0x17
        /*010a*/ 	.short	(.L_4525 - .L_4524)
.L_4524:
        /*010c*/ 	.word	0x00000000
        /*0110*/ 	.short	0x0005
        /*0112*/ 	.short	0x0028
        /*0114*/ 	.byte	0x00, 0xf5, 0x21, 0x00


	//----- nvinfo : EIATTR_KPARAM_INFO
	.align		4
.L_4525:
        /*0118*/ 	.byte	0x04, 0x17
        /*011a*/ 	.short	(.L_4527 - .L_4526)
.L_4526:
        /*011c*/ 	.word	0x00000000
        /*0120*/ 	.short	0x0004
        /*0122*/ 	.short	0x0020
        /*0124*/ 	.byte	0x00, 0xf5, 0x21, 0x00


	//----- nvinfo : EIATTR_KPARAM_INFO
	.align		4
.L_4527:
        /*0128*/ 	.byte	0x04, 0x17
        /*012a*/ 	.short	(.L_4529 - .L_4528)
.L_4528:
        /*012c*/ 	.word	0x00000000
        /*0130*/ 	.short	0x0003
        /*0132*/ 	.short	0x0018
        /*0134*/ 	.byte	0x00, 0xf5, 0x21, 0x00


	//----- nvinfo : EIATTR_KPARAM_INFO
	.align		4
.L_4529:
        /*0138*/ 	.byte	0x04, 0x17
        /*013a*/ 	.short	(.L_4531 - .L_4530)
.L_4530:
        /*013c*/ 	.word	0x00000000
        /*0140*/ 	.short	0x0002
        /*0142*/ 	.short	0x0010
        /*0144*/ 	.byte	0x00, 0xf5, 0x21, 0x00


	//----- nvinfo : EIATTR_KPARAM_INFO
	.align		4
.L_4531:
        /*0148*/ 	.byte	0x04, 0x17
        /*014a*/ 	.short	(.L_4533 - .L_4532)
.L_4532:
        /*014c*/ 	.word	0x00000000
        /*0150*/ 	.short	0x0001
        /*0152*/ 	.short	0x0008
        /*0154*/ 	.byte	0x00, 0xf5, 0x21, 0x00


	//----- nvinfo : EIATTR_KPARAM_INFO
	.align		4
.L_4533:
        /*0158*/ 	.byte	0x04, 0x17
        /*015a*/ 	.short	(.L_4535 - .L_4534)
.L_4534:
        /*015c*/ 	.word	0x00000000
        /*0160*/ 	.short	0x0000
        /*0162*/ 	.short	0x0000
        /*0164*/ 	.byte	0x00, 0xf5, 0x21, 0x00


	//----- nvinfo : EIATTR_SPARSE_MMA_MASK
	.align		4
.L_4535:
        /*0168*/ 	.byte	0x03, 0x50
        /*016a*/ 	.short	0x0000


	//----- nvinfo : EIATTR_MAXREG_COUNT
	.align		4
        /*016c*/ 	.byte	0x03, 0x1b
        /*016e*/ 	.short	0x00ff


	//----- nvinfo : EIATTR_NUM_BARRIERS
	.align		4
        /*0170*/ 	.byte	0x02, 0x4c
        /*0172*/ 	.byte	0x01
	.zero		1


	//----- nvinfo : EIATTR_EXTERNS
	.align		4
        /*0174*/ 	.byte	0x04, 0x0f
        /*0176*/ 	.short	(.L_4537 - .L_4536)


	//   ....[0]....
	.align		4
.L_4536:
        /*0178*/ 	.word	index@(__assertfail)


	//----- nvinfo : EIATTR_MERCURY_ISA_VERSION
	.align		4
.L_4537:
        /*017c*/ 	.byte	0x03, 0x5f
        /*017e*/ 	.short	0x0101


	//----- nvinfo : EIATTR_COOP_GROUP_MASK_REGIDS
	.align		4
        /*0180*/ 	.byte	0x04, 0x29
        /*0182*/ 	.short	(.L_4539 - .L_4538)


	//   ....[0]....
.L_4538:
        /*0184*/ 	.word	0xffffffff


	//   ....[1]....
        /*0188*/ 	.word	0xffffffff


	//   ....[2]....
        /*018c*/ 	.word	0xffffffff


	//   ....[3]....
        /*0190*/ 	.word	0xffffffff


	//   ....[4]....
        /*0194*/ 	.word	0xffffffff


	//   ....[5]....
        /*0198*/ 	.word	0xffffffff


	//   ....[6]....
        /*019c*/ 	.word	0xffffffff


	//   ....[7]....
        /*01a0*/ 	.word	0xffffffff


	//   ....[8]....
        /*01a4*/ 	.word	0xffffffff


	//   ....[9]....
        /*01a8*/ 	.word	0xffffffff


	//   ....[10]....
        /*01ac*/ 	.word	0xffffffff


	//   ....[11]....
        /*01b0*/ 	.word	0xffffffff


	//   ....[12]....
        /*01b4*/ 	.word	0xffffffff


	//   ....[13]....
        /*01b8*/ 	.word	0xffffffff


	//   ....[14]....
        /*01bc*/ 	.word	0xffffffff


	//   ....[15]....
        /*01c0*/ 	.word	0x0500000f


	//   ....[16]....
        /*01c4*/ 	.word	0x0500000f


	//   ....[17]....
        /*01c8*/ 	.word	0x0500000f


	//   ....[18]....
        /*01cc*/ 	.word	0x0500000f


	//----- nvinfo : EIATTR_COOP_GROUP_INSTR_OFFSETS
	.align		4
.L_4539:
        /*01d0*/ 	.byte	0x04, 0x28
        /*01d2*/ 	.short	(.L_4541 - .L_4540)


	//   ....[0]....
.L_4540:
        /*01d4*/ 	.word	0x000003d0


	//   ....[1]....
        /*01d8*/ 	.word	0x000003f0


	//   ....[2]....
        /*01dc*/ 	.word	0x00000410


	//   ....[3]....
        /*01e0*/ 	.word	0x00000430


	//   ....[4]....
        /*01e4*/ 	.word	0x00000530


	//   ....[5]....
        /*01e8*/ 	.word	0x00000550


	//   ....[6]....
        /*01ec*/ 	.word	0x00000580


	//   ....[7]....
        /*01f0*/ 	.word	0x000013d0


	//   ....[8]....
        /*01f4*/ 	.word	0x00001400


	//   ....[9]....
        /*01f8*/ 	.word	0x00001420


	//   ....[10]....
        /*01fc*/ 	.word	0x00001440


	//   ....[11]....
        /*0200*/ 	.word	0x00001460


	//   ....[12]....
        /*0204*/ 	.word	0x000014b0


	//   ....[13]....
        /*0208*/ 	.word	0x000014d0


	//   ....[14]....
        /*020c*/ 	.word	0x000014f0


	//   ....[15]....
        /*0210*/ 	.word	0x000025c0


	//   ....[16]....
        /*0214*/ 	.word	0x00002620


	//   ....[17]....
        /*0218*/ 	.word	0x00002680


	//   ....[18]....
        /*021c*/ 	.word	0x000026e0


	//----- nvinfo : EIATTR_VRC_CTA_INIT_COUNT
	.align		4
.L_4541:
        /*0220*/ 	.byte	0x02, 0x4a
	.zero		1
	.zero		1


	//----- nvinfo : EIATTR_SYSCALL_OFFSETS
	.align		4
        /*0224*/ 	.byte	0x04, 0x46
        /*0226*/ 	.short	(.L_4543 - .L_4542)


	//   ....[0]....
.L_4542:
        /*0228*/ 	.word	0x00000330


	//----- nvinfo : EIATTR_EXIT_INSTR_OFFSETS
	.align		4
.L_4543:
        /*022c*/ 	.byte	0x04, 0x1c
        /*022e*/ 	.short	(.L_4545 - .L_4544)


	//   ....[0]....
.L_4544:
        /*0230*/ 	.word	0x000000d0


	//   ....[1]....
        /*0234*/ 	.word	0x000023c0


	//   ....[2]....
        /*0238*/ 	.word	0x000023f0


	//   ....[3]....
        /*023c*/ 	.word	0x00002570


	//----- nvinfo : EIATTR_CRS_STACK_SIZE
	.align		4
.L_4545:
        /*0240*/ 	.byte	0x04, 0x1e
        /*0242*/ 	.short	(.L_4547 - .L_4546)
.L_4546:
        /*0244*/ 	.word	0x00000000


	//----- nvinfo : EIATTR_CBANK_PARAM_SIZE
	.align		4
.L_4547:
        /*0248*/ 	.byte	0x03, 0x19
        /*024a*/ 	.short	0x008c


	//----- nvinfo : EIATTR_PARAM_CBANK
	.align		4
        /*024c*/ 	.byte	0x04, 0x0a
        /*024e*/ 	.short	(.L_4549 - .L_4548)
	.align		4
.L_4548:
        /*0250*/ 	.word	index@(.nv.constant0._ZN4vllm25paged_attention_v2_kernelI13__nv_bfloat16hLi112ELi16ELi128ELNS_18Fp8KVCacheDataTypeE2ELb0ELi512EEEvPfS3_PT_PKS4_PKT0_SA_ifPKiSC_iPKfiiiSE_SE_iiiii)
        /*0254*/ 	.short	0x0380
        /*0256*/ 	.short	0x008c


	//----- nvinfo : EIATTR_SW_WAR
	.align		4
.L_4549:
        /*0258*/ 	.byte	0x04, 0x36
        /*025a*/ 	.short	(.L_4551 - .L_4550)
.L_4550:
        /*025c*/ 	.word	0x00000008
.L_4551:


//--------------------- .nv.info._ZN4vllm25paged_attention_v2_kernelI13__nv_bfloat16hLi96ELi16ELi128ELNS_18Fp8KVCacheDataTypeE2ELb0ELi512EEEvPfS3_PT_PKS4_PKT0_SA_ifPKiSC_iPKfiiiSE_SE_iiiii --------------------------
	.section	.nv.info._ZN4vllm25paged_attention_v2_kernelI13__nv_bfloat16hLi96ELi16ELi128ELNS_18Fp8KVCacheDataTypeE2ELb0ELi512EEEvPfS3_PT_PKS4_PKT0_SA_ifPKiSC_iPKfiiiSE_SE_iiiii,"",@"SHT_CUDA_INFO"
	.sectionflags	@""
	.align	4


	//----- nvinfo : EIATTR_CUDA_API_VERSION
	.align		4
        /*0000*/ 	.byte	0x04, 0x37
        /*0002*/ 	.short	(.L_4553 - .L_4552)
.L_4552:
        /*0004*/ 	.word	0x00000082


	//----- nvinfo : EIATTR_KPARAM_INFO
	.align		4
.L_4553:
        /*0008*/ 	.byte	0x04, 0x17
        /*000a*/ 	.short	(.L_4555 - .L_4554)
.L_4554:
        /*000c*/ 	.word	0x00000000
        /*0010*/ 	.short	0x0015
        /*0012*/ 	.short	0x0088
        /*0014*/ 	.byte	0x00, 0xf0, 0x11, 0x00


	//----- nvinfo : EIATTR_KPARAM_INFO
	.align		4
.L_4555:
        /*0018*/ 	.byte	0x04, 0x17
        /*001a*/ 	.short	(.L_4557 - .L_4556)
.L_4556:
        /*001c*/ 	.word	0x00000000
        /*0020*/ 	.short	0x0014
        /*0022*/ 	.short	0x0084
        /*0024*/ 	.byte	0x00, 0xf0, 0x11, 0x00


	//----- nvinfo : EIATTR_KPARAM_INFO
	.align		4
.L_4557:
        /*0028*/ 	.byte	0x04, 0x17
        /*002a*/ 	.short	(.L_4559 - .L_4558)
.L_4558:
        /*002c*/ 	.word	0x00000000
        /*0030*/ 	.short	0x0013
        /*0032*/ 	.short	0x0080
        /*0034*/ 	.byte	0x00, 0xf0, 0x11, 0x00


	//----- nvinfo : EIATTR_KPARAM_INFO
	.align		4
.L_4559:
        /*0038*/ 	.byte	0x04, 0x17
        /*003a*/ 	.short	(.L_4561 - .L_4560)
.L_4560:
        /*003c*/ 	.word	0x00000000
        /*0040*/ 	.short	0x0012
        /*0042*/ 	.short	0x007c
        /*0044*/ 	.byte	0x00, 0xf0, 0x11, 0x00


	//----- nvinfo : EIATTR_KPARAM_INFO
	.align		4
.L_4561:
        /*0048*/ 	.byte	0x04, 0x17
        /*004a*/ 	.short	(.L_4563 - .L_4562)
.L_4562:
        /*004c*/ 	.word	0x00000000
        /*0050*/ 	.short	0x0011
        /*0052*/ 	.short	0x0078
        /*0054*/ 	.byte	0x00, 0xf0, 0x11, 0x00


	//----- nvinfo : EIATTR_KPARAM_INFO
	.align		4
.L_4563:
        /*0058*/ 	.byte	0x04, 0x17
        /*005a*/ 	.short	(.L_4565 - .L_4564)
.L_4564:
        /*005c*/ 	.word	0x00000000
        /*0060*/ 	.short	0x0010
        /*0062*/ 	.short	0x0070
        /*0064*/ 	.byte	0x00, 0xf5, 0x21, 0x00


	//----- nvinfo : EIATTR_KPARAM_INFO
	.align		4
.L_4565:
        /*0068*/ 	.byte	0x04, 0x17
        /*006a*/ 	.short	(.L_4567 - .L_4566)
.L_4566:
        /*006c*/ 	.word	0x00000000
        /*0070*/ 	.short	0x000f
        /*0072*/ 	.short	0x0068
        /*0074*/ 	.byte	0x00, 0xf5, 0x21, 0x00


	//----- nvinfo : EIATTR_KPARAM_INFO
	.align		4
.L_4567:
        /*0078*/ 	.byte	0x04, 0x17
        /*007a*/ 	.short	(.L_4569 - .L_4568)
.L_4568:
        /*007c*/ 	.word	0x00000000
        /*0080*/ 	.short	0x000e
        /*0082*/ 	.short	0x0060
        /*0084*/ 	.byte	0x00, 0xf0, 0x11, 0x00


	//----- nvinfo : EIATTR_KPARAM_INFO
	.align		4
.L_4569:
        /*0088*/ 	.byte	0x04, 0x17
        /*008a*/ 	.short	(.L_4571 - .L_4570)
.L_4570:
        /*008c*/ 	.word	0x00000000
        /*0090*/ 	.short	0x000d
        /*0092*/ 	.short	0x005c
        /*0094*/ 	.byte	0x00, 0xf0, 0x11, 0x00


	//----- nvinfo : EIATTR_KPARAM_INFO
	.align		4
.L_4571:
        /*0098*/ 	.byte	0x04, 0x17
        /*009a*/ 	.short	(.L_4573 - .L_4572)
.L_4572:
        /*009c*/ 	.word	0x00000000
        /*00a0*/ 	.short	0x000c
        /*00a2*/ 	.short	0x0058
        /*00a4*/ 	.byte	0x00, 0xf0, 0x11, 0x00


	//----- nvinfo : EIATTR_KPARAM_INFO
	.align		4
.L_4573:
        /*00a8*/ 	.byte	0x04, 0x17
        /*00aa*/ 	.short	(.L_4575 - .L_4574)
.L_4574:
        /*00ac*/ 	.word	0x00000000
        /*00b0*/ 	.short	0x000b
        /*00b2*/ 	.short	0x0050
        /*00b4*/ 	.byte	0x00, 0xf5, 0x21, 0x00


	//----- nvinfo : EIATTR_KPARAM_INFO
	.align		4
.L_4575:
        /*00b8*/ 	.byte	0x04, 0x17
        /*00ba*/ 	.short	(.L_4577 - .L_4576)
.L_4576:
        /*00bc*/ 	.word	0x00000000
        /*00c0*/ 	.short	0x000a
        /*00c2*/ 	.short	0x0048
        /*00c4*/ 	.byte	0x00, 0xf0, 0x11, 0x00


	//----- nvinfo : EIATTR_KPARAM_INFO
	.align		4
.L_4577:
        /*00c8*/ 	.byte	0x04, 0x17
        /*00ca*/ 	.short	(.L_4579 - .L_4578)
.L_4578:
        /*00cc*/ 	.word	0x00000000
        /*00d0*/ 	.short	0x0009
        /*00d2*/ 	.short	0x0040
        /*00d4*/ 	.byte	0x00, 0xf5, 0x21, 0x00


	//----- nvinfo : EIATTR_KPARAM_INFO
	.align		4
.L_4579:
        /*00d8*/ 	.byte	0x04, 0x17
        /*00da*/ 	.short	(.L_4581 - .L_4580)
.L_4580:
        /*00dc*/ 	.word	0x00000000
        /*00e0*/ 	.short	0x0008
        /*00e2*/ 	.short	0x0038
        /*00e4*/ 	.byte	0x00, 0xf5, 0x21, 0x00


	//----- nvinfo : EIATTR_KPARAM_INFO
	.align		4
.L_4581:
        /*00e8*/ 	.byte	0x04, 0x17
        /*00ea*/ 	.short	(.L_4583 - .L_4582)
.L_4582:
        /*00ec*/ 	.word	0x00000000
        /*00f0*/ 	.short	0x0007
        /*00f2*/ 	.short	0x0034
        /*00f4*/ 	.byte	0x00, 0xf0, 0x11, 0x00


	//----- nvinfo : EIATTR_KPARAM_INFO
	.align		4
.L_4583:
        /*00f8*/ 	.byte	0x04, 0x17
        /*00fa*/ 	.short	(.L_4585 - .L_4584)
.L_4584:
        /*00fc*/ 	.word	0x00000000
        /*0100*/ 	.short	0x0006
        /*0102*/ 	.short	0x0030
        /*0104*/ 	.byte	0x00, 0xf0, 0x11, 0x00


	//----- nvinfo : EIATTR_KPARAM_INFO
	.align		4
.L_4585:
        /*0108*/ 	.byte	0x04, 0x17
        /*010a*/ 	.short	(.L_4587 - .L_4586)
.L_4586:
        /*010c*/ 	.word	0x00000000
        /*0110*/ 	.short	0x0005
        /*0112*/ 	.short	0x0028
        /*0114*/ 	.byte	0x00, 0xf5, 0x21, 0x00


	//----- nvinfo : EIATTR_KPARAM_INFO
	.align		4
.L_4587:
        /*0118*/ 	.byte	0x04, 0x17
        /*011a*/ 	.short	(.L_4589 - .L_4588)
.L_4588:
        /*011c*/ 	.word	0x00000000
        /*0120*/ 	.short	0x0004
        /*0122*/ 	.short	0x0020
        /*0124*/ 	.byte	0x00, 0xf5, 0x21, 0x00


	//----- nvinfo : EIATTR_KPARAM_INFO
	.align		4
.L_4589:
        /*0128*/ 	.byte	0x04, 0x17
        /*012a*/ 	.short	(.L_4591 - .L_4590)
.L_4590:
        /*012c*/ 	.word	0x00000000
        /*0130*/ 	.short	0x0003
        /*0132*/ 	.short	0x0018
        /*0134*/ 	.byte	0x00, 0xf5, 0x21, 0x00


	//----- nvinfo : EIATTR_KPARAM_INFO
	.align		4
.L_4591:
        /*0138*/ 	.byte	0x04, 0x17
        /*013a*/ 	.short	(.L_4593 - .L_4592)
.L_4592:
        /*013c*/ 	.word	0x00000000
        /*0140*/ 	.short	0x0002
        /*0142*/ 	.short	0x0010
        /*0144*/ 	.byte	0x00, 0xf5, 0x21, 0x00


	//----- nvinfo : EIATTR_KPARAM_INFO
	.align		4
.L_4593:
        /*0148*/ 	.byte	0x04, 0x17
        /*014a*/ 	.short	(.L_4595 - .L_4594)
.L_4594:
        /*014c*/ 	.word	0x00000000
        /*0150*/ 	.short	0x0001
        /*0152*/ 	.short	0x0008
        /*0154*/ 	.byte	0x00, 0xf5, 0x21, 0x00


	//----- nvinfo : EIATTR_KPARAM_INFO
	.align		4
.L_4595:
        /*0158*/ 	.byte	0x04, 0x17
        /*015a*/ 	.short	(.L_4597 - .L_4596)
.L_4596:
        /*015c*/ 	.word	0x00000000
        /*0160*/ 	.short	0x0000
        /*0162*/ 	.short	0x0000
        /*0164*/ 	.byte	0x00, 0xf5, 0x21, 0x00


	//----- nvinfo : EIATTR_SPARSE_MMA_MASK
	.align		4
.L_4597:
        /*0168*/ 	.byte	0x03, 0x50
        /*016a*/ 	.short	0x0000


	//----- nvinfo : EIATTR_MAXREG_COUNT
	.align		4
        /*016c*/ 	.byte	0x03, 0x1b
        /*016e*/ 	.short	0x00ff


	//----- nvinfo : EIATTR_NUM_BARRIERS
	.align		4
        /*0170*/ 	.byte	0x02, 0x4c
        /*0172*/ 	.byte	0x01
	.zero		1


	//----- nvinfo : EIATTR_EXTERNS
	.align		4
        /*0174*/ 	.byte	0x04, 0x0f
        /*0176*/ 	.short	(.L_4599 - .L_4598)


	//   ....[0]....
	.align		4
.L_4598:
        /*0178*/ 	.word	index@(__assertfail)


	//----- nvinfo : EIATTR_MERCURY_ISA_VERSION
	.align		4
.L_4599:
        /*017c*/ 	.byte	0x03, 0x5f
        /*017e*/ 	.short	0x0101


	//----- nvinfo : EIATTR_COOP_GROUP_MASK_REGIDS
	.align		4
        /*0180*/ 	.byte	0x04, 0x29
        /*0182*/ 	.short	(.L_4601 - .L_4600)


	//   ....[0]....
.L_4600:
        /*0184*/ 	.word	0xffffffff


	//   ....[1]....
        /*0188*/ 	.word	0xffffffff


	//   ....[2]....
        /*018c*/ 	.word	0xffffffff


	//   ....[3]....
        /*0190*/ 	.word	0xffffffff


	//   ....[4]....
        /*0194*/ 	.word	0xffffffff


	//   ....[5]....
        /*0198*/ 	.word	0xffffffff


	//   ....[6]....
        /*019c*/ 	.word	0xffffffff


	//   ....[7]....
        /*01a0*/ 	.word	0xffffffff


	//   ....[8]....
        /*01a4*/ 	.word	0xffffffff


	//   ....[9]....
        /*01a8*/ 	.word	0xffffffff


	//   ....[10]....
        /*01ac*/ 	.word	0xffffffff


	//   ....[11]....
        /*01b0*/ 	.word	0xffffffff


	//   ....[12]....
        /*01b4*/ 	.word	0xffffffff


	//   ....[13]....
        /*01b8*/ 	.word	0xffffffff


	//   ....[14]....
        /*01bc*/ 	.word	0xffffffff


	//   ....[15]....
        /*01c0*/ 	.word	0x0500000f


	//   ....[16]....
        /*01c4*/ 	.word	0x0500000f


	//   ....[17]....
        /*01c8*/ 	.word	0x0500000f


	//   ....[18]....
        /*01cc*/ 	.word	0x0500000f


	//----- nvinfo : EIATTR_COOP_GROUP_INSTR_OFFSETS
	.align		4
.L_4601:
        /*01d0*/ 	.byte	0x04, 0x28
        /*01d2*/ 	.short	(.L_4603 - .L_4602)


	//   ....[0]....
.L_4602:
        /*01d4*/ 	.word	0x000003d0


	//   ....[1]....
        /*01d8*/ 	.word	0x000003f0


	//   ....[2]....
        /*01dc*/ 	.word	0x00000410


	//   ....[3]....
        /*01e0*/ 	.word	0x00000430


	//   ....[4]....
        /*01e4*/ 	.word	0x00000530


	//   ....[5]....
        /*01e8*/ 	.word	0x00000550


	//   ....[6]....
        /*01ec*/ 	.word	0x00000580


	//   ....[7]....
        /*01f0*/ 	.word	0x000013d0


	//   ....[8]....
        /*01f4*/ 	.word	0x00001400


	//   ....[9]....
        /*01f8*/ 	.word	0x00001420


	//   ....[10]....
        /*01fc*/ 	.word	0x00001440


	//   ....[11]....
        /*0200*/ 	.word	0x00001460


	//   ....[12]....
        /*0204*/ 	.word	0x000014b0


	//   ....[13]....
        /*0208*/ 	.word	0x000014d0


	//   ....[14]....
        /*020c*/ 	.word	0x000014f0


	//   ....[15]....
        /*0210*/ 	.word	0x00002540


	//   ....[16]....
        /*0214*/ 	.word	0x000025a0


	//   ....[17]....
        /*0218*/ 	.word	0x00002600


	//   ....[18]....
        /*021c*/ 	.word	0x00002660


	//----- nvinfo : EIATTR_VRC_CTA_INIT_COUNT
	.align		4
.L_4603:
        /*0220*/ 	.byte	0x02, 0x4a
	.zero		1
	.zero		1


	//----- nvinfo : EIATTR_SYSCALL_OFFSETS
	.align		4
        /*0224*/ 	.byte	0x04, 0x46
        /*0226*/ 	.short	(.L_4605 - .L_4604)


	//   ....[0]....
.L_4604:
        /*0228*/ 	.word	0x00000330


	//----- nvinfo : EIATTR_EXIT_INSTR_OFFSETS
	.align		4
.L_4605:
        /*022c*/ 	.byte	0x04, 0x1c
        /*022e*/ 	.short	(.L_4607 - .L_4606)


	//   ....[0]....
.L_4606:
        /*0230*/ 	.word	0x000000d0


	//   ....[1]....
        /*0234*/ 	.word	0x00002360


	//   ....[2]....
        /*0238*/ 	.word	0x00002390


	//   ....[3]....
        /*023c*/ 	.word	0x000024f0


	//----- nvinfo : EIATTR_CRS_STACK_SIZE
	.align		4
.L_4607:
        /*0240*/ 	.byte	0x04, 0x1e
        /*0242*/ 	.short	(.L_4609 - .L_4608)
.L_4608:
        /*0244*/ 	.word	0x00000000


	//----- nvinfo : EIATTR_CBANK_PARAM_SIZE
	.align		4
.L_4609:
        /*0248*/ 	.byte	0x03, 0x19
        /*024a*/ 	.short	0x008c


	//----- nvinfo : EIATTR_PARAM_CBANK
	.align		4
        /*024c*/ 	.byte	0x04, 0x0a
        /*024e*/ 	.short	(.L_4611 - .L_4610)
	.align		4
.L_4610:
        /*0250*/ 	.word	index@(.nv.constant0._ZN4vllm25paged_attention_v2_kernelI13__nv_bfloat16hLi96ELi16ELi128ELNS_18Fp8KVCacheDataTypeE2ELb0ELi512EEEvPfS3_PT_PKS4_PKT0_SA_ifPKiSC_iPKfiiiSE_SE_iiiii)
        /*0254*/ 	.short	0x0380
        /*0256*/ 	.short	0x008c


	//----- nvinfo : EIATTR_SW_WAR
	.align		4
.L_4611:
        /*0258*/ 	.byte	0x04, 0x36
        /*025a*/ 	.short	(.L_4613 - .L_4612)
.L_4612:
        /*025c*/ 	.word	0x00000008
.L_4613:


//--------------------- .nv.info._ZN4vllm25paged_attention_v2_kernelI13__nv_bfloat16hLi80ELi16ELi128ELNS_18Fp8KVCacheDataTypeE2ELb0ELi512EEEvPfS3_PT_PKS4_PKT0_SA_ifPKiSC_iPKfiiiSE_SE_iiiii --------------------------
	.section	.nv.info._ZN4vllm25paged_attention_v2_kernelI13__nv_bfloat16hLi80ELi16ELi128ELNS_18Fp8KVCacheDataTypeE2ELb0ELi512EEEvPfS3_PT_PKS4_PKT0_SA_ifPKiSC_iPKfiiiSE_SE_iiiii,"",@"SHT_CUDA_INFO"
	.sectionflags	@""
	.align	4


	//----- nvinfo : EIATTR_CUDA_API_VERSION
	.align		4
        /*0000*/ 	.byte	0x04, 0x37
        /*0002*/ 	.short	(.L_4615 - .L_4614)
.L_4614:
        /*0004*/ 	.word	0x00000082


	//----- nvinfo : EIATTR_KPARAM_INFO
	.align		4
.L_4615:
        /*0008*/ 	.byte	0x04, 0x17
        /*000a*/ 	.short	(.L_4617 - .L_4616)
.L_4616:
        /*000c*/ 	.word	0x00000000
        /*0010*/ 	.short	0x0015
        /*0012*/ 	.short	0x0088
        /*0014*/ 	.byte	0x00, 0xf0, 0x11, 0x00


	//----- nvinfo : EIATTR_KPARAM_INFO
	.align		4
.L_4617:
        /*0018*/ 	.byte	0x04, 0x17
        /*001a*/ 	.short	(.L_4619 - .L_4618)
.L_4618:
        /*001c*/ 	.word	0x00000000
        /*0020*/ 	.short	0x0014
        /*0022*/ 	.short	0x0084
        /*0024*/ 	.byte	0x00, 0xf0, 0x11, 0x00


	//----- nvinfo : EIATTR_KPARAM_INFO
	.align		4
.L_4619:
        /*0028*/ 	.byte	0x04, 0x17
        /*002a*/ 	.short	(.L_4621 - .L_4620)
.L_4620:
        /*002c*/ 	.word	0x00000000
        /*0030*/ 	.short	0x0013
        /*0032*/ 	.short	0x0080
        /*0034*/ 	.byte	0x00, 0xf0, 0x11, 0x00


	//----- nvinfo : EIATTR_KPARAM_INFO
	.align		4
.L_4621:
        /*0038*/ 	.byte	0x04, 0x17
        /*003a*/ 	.short	(.L_4623 - .L_4622)
.L_4622:
        /*003c*/ 	.word	0x00000000
        /*0040*/ 	.short	0x0012
        /*0042*/ 	.short	0x007c
        /*0044*/ 	.byte	0x00, 0xf0, 0x11, 0x00


	//----- nvinfo : EIATTR_KPARAM_INFO
	.align		4
.L_4623:
        /*0048*/ 	.byte	0x04, 0x17
        /*004a*/ 	.short	(.L_4625 - .L_4624)
.L_4624:
        /*004c*/ 	.word	0x00000000
        /*0050*/ 	.short	0x0011
        /*0052*/ 	.short	0x0078
        /*0054*/ 	.byte	0x00, 0xf0, 0x11, 0x00


	//----- nvinfo : EIATTR_KPARAM_INFO
	.align		4
.L_4625:
        /*0058*/ 	.byte	0x04, 0x17
        /*005a*/ 	.short	(.L_4627 - .L_4626)
.L_4626:
        /*005c*/ 	.word	0x00000000
        /*0060*/ 	.short	0x0010
        /*0062*/ 	.short	0x0070
        /*0064*/ 	.byte	0x00, 0xf5, 0x21, 0x00


	//----- nvinfo : EIATTR_KPARAM_INFO
	.align		4
.L_4627:
        /*0068*/ 	.byte	0x04, 0x17
        /*006a*/ 	.short	(.L_4629 - .L_4628)
.L_4628:
        /*006c*/ 	.word	0x00000000
        /*0070*/ 	.short	0x000f
        /*0072*/ 	.short	0x0068
        /*0074*/ 	.byte	0x00, 0xf5, 0x21, 0x00


	//----- nvinfo : EIATTR_KPARAM_INFO
	.align		4
.L_4629:
        /*0078*/ 	.byte	0x04, 0x17
        /*007a*/ 	.short	(.L_4631 - .L_4630)
.L_4630:
        /*007c*/ 	.word	0x00000000
        /*0080*/ 	.short	0x000e
        /*0082*/ 	.short	0x0060
        /*0084*/ 	.byte	0x00, 0xf0, 0x11, 0x00


	//----- nvinfo : EIATTR_KPARAM_INFO
	.align		4
.L_4631:
        /*0088*/ 	.byte	0x04, 0x17
        /*008a*/ 	.short	(.L_4633 - .L_4632)
.L_4632:
        /*008c*/ 	.word	0x00000000
        /*0090*/ 	.short	0x000d
        /*0092*/ 	.short	0x005c
        /*0094*/ 	.byte	0x00, 0xf0, 0x11, 0x00


	//----- nvinfo : EIATTR_KPARAM_INFO
	.align		4
.L_4633:
        /*0098*/ 	.byte	0x04, 0x17
        /*009a*/ 	.short	(.L_4635 - .L_4634)
.L_4634:
        /*009c*/ 	.word	0x00000000
        /*00a0*/ 	.short	0x000c
        /*00a2*/ 	.short	0x0058
        /*00a4*/ 	.byte	0x00, 0xf0, 0x11, 0x00


	//----- nvinfo : EIATTR_KPARAM_INFO
	.align		4
.L_4635:
        /*00a8*/ 	.byte	0x04, 0x17
        /*00aa*/ 	.short	(.L_4637 - .L_4636)
.L_4636:
        /*00ac*/ 	.word	0x00000000
        /*00b0*/ 	.short	0x000b
        /*00b2*/ 	.short	0x0050
        /*00b4*/ 	.byte	0x00, 0xf5, 0x21, 0x00


	//----- nvinfo : EIATTR_KPARAM_INFO
	.align		4
.L_4637:
        /*00b8*/ 	.byte	0x04, 0x17
        /*00ba*/ 	.short	(.L_4639 - .L_4638)
.L_4638:
        /*00bc*/ 	.word	0x00000000
        /*00c0*/ 	.short	0x000a
        /*00c2*/ 	.short	0x0048
        /*00c4*/ 	.byte	0x00, 0xf0, 0x11, 0x00


	//----- nvinfo : EIATTR_KPARAM_INFO
	.align		4
.L_4639:
        /*00c8*/ 	.byte	0x04, 0x17
        /*00ca*/ 	.short	(.L_4641 - .L_4640)
.L_4640:
        /*00cc*/ 	.word	0x00000000
        /*00d0*/ 	.short	0x0009
        /*00d2*/ 	.short	0x0040
        /*00d4*/ 	.byte	0x00, 0xf5, 0x21, 0x00


	//----- nvinfo : EIATTR_KPARAM_INFO
	.align		4
.L_4641:
        /*00d8*/ 	.byte	0x04, 0x17
        /*00da*/ 	.short	(.L_4643 - .L_4642)
.L_4642:
        /*00dc*/ 	.word	0x00000000
        /*00e0*/ 	.short	0x0008
        /*00e2*/ 	.short	0x0038
        /*00e4*/ 	.byte	0x00, 0xf5, 0x21, 0x00


	//----- nvinfo : EIATTR_KPARAM_INFO
	.align		4
.L_4643:
        /*00e8*/ 	.byte	0x04, 0x17
        /*00ea*/ 	.short	(.L_4645 - .L_4644)
.L_4644:
        /*00ec*/ 	.word	0x00000000
        /*00f0*/ 	.short	0x0007
        /*00f2*/ 	.short	0x0034
        /*00f4*/ 	.byte	0x00, 0xf0, 0x11, 0x00


	//----- nvinfo : EIATTR_KPARAM_INFO
	.align		4
.L_4645:
        /*00f8*/ 	.byte	0x04, 0x17
        /*00fa*/ 	.short	(.L_4647 - .L_4646)
.L_4646:
        /*00fc*/ 	.word	0x00000000
        /*0100*/ 	.short	0x0006
        /*0102*/ 	.short	0x0030
        /*0104*/ 	.byte	0x00, 0xf0, 0x11, 0x00


	//----- nvinfo : EIATTR_KPARAM_INFO
	.align		4
.L_4647:
        /*0108*/ 	.byte	0x04, 0x17
        /*010a*/ 	.short	(.L_4649 - .L_4648)
.L_4648:
        /*010c*/ 	.word	0x00000000
        /*0110*/ 	.short	0x0005
        /*0112*/ 	.short	0x0028
        /*0114*/ 	.byte	0x00, 0xf5, 0x21, 0x00


	//----- nvinfo : EIATTR_KPARAM_INFO
	.align		4
.L_4649:
        /*0118*/ 	.byte	0x04, 0x17
        /*011a*/ 	.short	(.L_4651 - .L_4650)
.L_4650:
        /*011c*/ 	.word	0x00000000
        /*0120*/ 	.short	0x0004
        /*0122*/ 	.short	0x0020
        /*0124*/ 	.byte	0x00, 0xf5, 0x21, 0x00


	//----- nvinfo : EIATTR_KPARAM_INFO
	.align		4
.L_4651:
        /*0128*/ 	.byte	0x04, 0x17
        /*012a*/ 	.short	(.L_4653 - .L_4652)
.L_4652:
        /*012c*/ 	.word	0x00000000
        /*0130*/ 	.short	0x0003
        /*0132*/ 	.short	0x0018
        /*0134*/ 	.byte	0x00, 0xf5, 0x21, 0x00


	//----- nvinfo : EIATTR_KPARAM_INFO
	.align		4
.L_4653:
        /*0138*/ 	.byte	0x04, 0x17
        /*013a*/ 	.short	(.L_4655 - .L_4654)
.L_4654:
        /*013c*/ 	.word	0x00000000
        /*0140*/ 	.short	0x0002
        /*0142*/ 	.short	0x0010
        /*0144*/ 	.byte	0x00, 0xf5, 0x21, 0x00


	//----- nvinfo : EIATTR_KPARAM_INFO
	.align		4
.L_4655:
        /*0148*/ 	.byte	0x04, 0x17
        /*014a*/ 	.short	(.L_4657 - .L_4656)
.L_4656:
        /*014c*/ 	.word	0x00000000
        /*0150*/ 	.short	0x0001
        /*0152*/ 	.short	0x0008
        /*0154*/ 	.byte	0x00, 0xf5, 0x21, 0x00


	//----- nvinfo : EIATTR_KPARAM_INFO
	.align		4
.L_4657:
        /*0158*/ 	.byte	0x04, 0x17
        /*015a*/ 	.short	(.L_4659 - .L_4658)
.L_4658:
        /*015c*/ 	.word	0x00000000
        /*0160*/ 	.short	0x0000
        /*0162*/ 	.short	0x0000
        /*0164*/ 	.byte	0x00, 0xf5, 0x21, 0x00


	//----- nvinfo : EIATTR_SPARSE_MMA_MASK
	.align		4
.L_4659:
        /*0168*/ 	.byte	0x03, 0x50
        /*016a*/ 	.short	0x0000


	//----- nvinfo : EIATTR_MAXREG_COUNT
	.align		4
        /*016c*/ 	.byte	0x03, 0x1b
        /*016e*/ 	.short	0x00ff


	//----- nvinfo : EIATTR_NUM_BARRIERS
	.align		4
        /*0170*/ 	.byte	0x02, 0x4c
        /*0172*/ 	.byte	0x01
	.zero		1


	//----- nvinfo : EIATTR_EXTERNS
	.align		4
        /*0174*/ 	.byte	0x04, 0x0f
        /*0176*/ 	.short	(.L_4661 - .L_4660)


	//   ....[0]....
	.align		4
.L_4660:
        /*0178*/ 	.word	index@(__assertfail)


	//----- nvinfo : EIATTR_MERCURY_ISA_VERSION
	.align		4
.L_4661:
        /*017c*/ 	.byte	0x03, 0x5f
        /*017e*/ 	.short	0x0101


	//----- nvinfo : EIATTR_COOP_GROUP_MASK_REGIDS
	.align		4
        /*0180*/ 	.byte	0x04, 0x29
        /*0182*/ 	.short	(.L_4663 - .L_4662)


	//   ....[0]....
.L_4662:
        /*0184*/ 	.word	0xffffffff


	//   ....[1]....
        /*0188*/ 	.word	0xffffffff


	//   ....[2]....
        /*018c*/ 	.word	0xffffffff


	//   ....[3]....
        /*0190*/ 	.word	0xffffffff


	//   ....[4]....
        /*0194*/ 	.word	0xffffffff


	//   ....[5]....
        /*0198*/ 	.word	0xffffffff


	//   ....[6]....
        /*019c*/ 	.word	0xffffffff


	//   ....[7]....
        /*01a0*/ 	.word	0xffffffff


	//   ....[8]....
        /*01a4*/ 	.word	0xffffffff


	//   ....[9]....
        /*01a8*/ 	.word	0xffffffff


	//   ....[10]....
        /*01ac*/ 	.word	0xffffffff


	//   ....[11]....
        /*01b0*/ 	.word	0xffffffff


	//   ....[12]....
        /*01b4*/ 	.word	0xffffffff


	//   ....[13]....
        /*01b8*/ 	.word	0xffffffff


	//   ....[14]....
        /*01bc*/ 	.word	0xffffffff


	//   ....[15]....
        /*01c0*/ 	.word	0x0500000f


	//   ....[16]....
        /*01c4*/ 	.word	0x0500000f


	//   ....[17]....
        /*01c8*/ 	.word	0x0500000f


	//   ....[18]....
        /*01cc*/ 	.word	0x0500000f


	//----- nvinfo : EIATTR_COOP_GROUP_INSTR_OFFSETS
	.align		4
.L_4663:
        /*01d0*/ 	.byte	0x04, 0x28
        /*01d2*/ 	.short	(.L_4665 - .L_4664)


	//   ....[0]....
.L_4664:
        /*01d4*/ 	.word	0x000003d0


	//   ....[1]....
        /*01d8*/ 	.word	0x000003f0


	//   ....[2]....
        /*01dc*/ 	.word	0x00000410


	//   ....[3]....
        /*01e0*/ 	.word	0x00000430


	//   ....[4]....
        /*01e4*/ 	.word	0x00000530


	//   ....[5]....
        /*01e8*/ 	.word	0x00000550


	//   ....[6]....
        /*01ec*/ 	.word	0x00000580


	//   ....[7]....
        /*01f0*/ 	.word	0x000013d0


	//   ....[8]....
        /*01f4*/ 	.word	0x00001400


	//   ....[9]....
        /*01f8*/ 	.word	0x00001420


	//   ....[10]....
        /*01fc*/ 	.word	0x00001440


	//   ....[11]....
        /*0200*/ 	.word	0x00001460


	//   ....[12]....
        /*0204*/ 	.word	0x000014b0


	//   ....[13]....
        /*0208*/ 	.word	0x000014d0


	//   ....[14]....
        /*020c*/ 	.word	0x000014f0


	//   ....[15]....
        /*0210*/ 	.word	0x000024b0


	//   ....[16]....
        /*0214*/ 	.word	0x00002510


	//   ....[17]....
        /*0218*/ 	.word	0x00002570


	//   ....[18]....
        /*021c*/ 	.word	0x000025d0


	//----- nvinfo : EIATTR_VRC_CTA_INIT_COUNT
	.align		4
.L_4665:
        /*0220*/ 	.byte	0x02, 0x4a
	.zero		1
	.zero		1


	//----- nvinfo : EIATTR_SYSCALL_OFFSETS
	.align		4
        /*0224*/ 	.byte	0x04, 0x46
        /*0226*/ 	.short	(.L_4667 - .L_4666)


	//   ....[0]....
.L_4666:
        /*0228*/ 	.word	0x00000330


	//----- nvinfo : EIATTR_EXIT_INSTR_OFFSETS
	.align		4
.L_4667:
        /*022c*/ 	.byte	0x04, 0x1c
        /*022e*/ 	.short	(.L_4669 - .L_4668)


	//   ....[0]....
.L_4668:
        /*0230*/ 	.word	0x000000d0


	//   ....[1]....
        /*0234*/ 	.word	0x000022f0


	//   ....[2]....
        /*0238*/ 	.word	0x00002320


	//   ....[3]....
        /*023c*/ 	.word	0x00002460


	//----- nvinfo : EIATTR_CRS_STACK_SIZE
	.align		4
.L_4669:
        /*0240*/ 	.byte	0x04, 0x1e
        /*0242*/ 	.short	(.L_4671 - .L_4670)
.L_4670:
        /*0244*/ 	.word	0x00000000


	//----- nvinfo : EIATTR_CBANK_PARAM_SIZE
	.align		4
.L_4671:
        /*0248*/ 	.byte	0x03, 0x19
        /*024a*/ 	.short	0x008c


	//----- nvinfo : EIATTR_PARAM_CBANK
	.align		4
        /*024c*/ 	.byte	0x04, 0x0a
        /*024e*/ 	.short	(.L_4673 - .L_4672)
	.align		4
.L_4672:
        /*0250*/ 	.word	index@(.nv.constant0._ZN4vllm25paged_attention_v2_kernelI13__nv_bfloat16hLi80ELi16ELi128ELNS_18Fp8KVCacheDataTypeE2ELb0ELi512EEEvPfS3_PT_PKS4_PKT0_SA_ifPKiSC_iPKfiiiSE_SE_iiiii)
        /*0254*/ 	.short	0x0380
        /*0256*/ 	.short	0x008c


	//----- nvinfo : EIATTR_SW_WAR
	.align		4
.L_4673:
        /*0258*/ 	.byte	0x04, 0x36
        /*025a*/ 	.short	(.L_4675 - .L_4674)
.L_4674:
        /*025c*/ 	.word	0x00000008
.L_4675:


//--------------------- .nv.info._ZN4vllm25paged_attention_v2_kernelI13__nv_bfloat16hLi64ELi16ELi128ELNS_18Fp8KVCacheDataTypeE2ELb0ELi512EEEvPfS3_PT_PKS4_PKT0_SA_ifPKiSC_iPKfiiiSE_SE_iiiii --------------------------
	.section	.nv.info._ZN4vllm25paged_attention_v2_kernelI13__nv_bfloat16hLi64ELi16ELi128ELNS_18Fp8KVCacheDataTypeE2ELb0ELi512EEEvPfS3_PT_PKS4_PKT0_SA_ifPKiSC_iPKfiiiSE_SE_iiiii,"",@"SHT_CUDA_INFO"
	.sectionflags	@""
	.align	4


	//----- nvinfo : EIATTR_CUDA_API_VERSION
	.align		4
        /*0000*/ 	.byte	0x04, 0x37
        /*0002*/ 	.short	(.L_4677 - .L_4676)
.L_4676:
        /*0004*/ 	.word	0x00000082


	//----- nvinfo : EIATTR_KPARAM_INFO
	.align		4
.L_4677:
        /*0008*/ 	.byte	0x04, 0x17
        /*000a*/ 	.short	(.L_4679 - .L_4678)
.L_4678:
        /*000c*/ 	.word	0x00000000
        /*0010*/ 	.short	0x0015
        /*0012*/ 	.short	0x0088
        /*0014*/ 	.byte	0x00, 0xf0, 0x11, 0x00


	//----- nvinfo : EIATTR_KPARAM_INFO
	.align		4
.L_4679:
        /*0018*/ 	.byte	0x04, 0x17
        /*001a*/ 	.short	(.L_4681 - .L_4680)
.L_4680:
        /*001c*/ 	.word	0x00000000
        /*0020*/ 	.short	0x0014
        /*0022*/ 	.short	0x0084
        /*0024*/ 	.byte	0x00, 0xf0, 0x11, 0x00


	//----- nvinfo : EIATTR_KPARAM_INFO
	.align		4
.L_4681:
        /*0028*/ 	.byte	0x04, 0x17
        /*002a*/ 	.short	(.L_4683 - .L_4682)
.L_4682:
        /*002c*/ 	.word	0x00000000
        /*0030*/ 	.short	0x0013
        /*0032*/ 	.short	0x0080
        /*0034*/ 	.byte	0x00, 0xf0, 0x11, 0x00


	//----- nvinfo : EIATTR_KPARAM_INFO
	.align		4
.L_4683:
        /*0038*/ 	.byte	0x04, 0x17
        /*003a*/ 	.short	(.L_4685 - .L_4684)
.L_4684:
        /*003c*/ 	.word	0x00000000
        /*0040*/ 	.short	0x0012
        /*0042*/ 	.short	0x007c
        /*0044*/ 	.byte	0x00, 0xf0, 0x11, 0x00


	//----- nvinfo : EIATTR_KPARAM_INFO
	.align		4
.L_4685:
        /*0048*/ 	.byte	0x04, 0x17
        /*004a*/ 	.short	(.L_4687 - .L_4686)
.L_4686:
        /*004c*/ 	.word	0x00000000
        /*0050*/ 	.short	0x0011
        /*0052*/ 	.short	0x0078
        /*0054*/ 	.byte	0x00, 0xf0, 0x11, 0x00


	//----- nvinfo : EIATTR_KPARAM_INFO
	.align		4
.L_4687:
        /*0058*/ 	.byte	0x04, 0x17
        /*005a*/ 	.short	(.L_4689 - .L_4688)
.L_4688:
        /*005c*/ 	.word	0x00000000
        /*0060*/ 	.short	0x0010
        /*0062*/ 	.short	0x0070
        /*0064*/ 	.byte	0x00, 0xf5, 0x21, 0x00


	//----- nvinfo : EIATTR_KPARAM_INFO
	.align		4
.L_4689:
        /*0068*/ 	.byte	0x04, 0x17
        /*006a*/ 	.short	(.L_4691 - .L_4690)
.L_4690:
        /*006c*/ 	.word	0x00000000
        /*0070*/ 	.short	0x000f
        /*0072*/ 	.short	0x0068
        /*0074*/ 	.byte	0x00, 0xf5, 0x21, 0x00


	//----- nvinfo : EIATTR_KPARAM_INFO
	.align		4
.L_4691:
        /*0078*/ 	.byte	0x04, 0x17
        /*007a*/ 	.short	(.L_4693 - .L_4692)
.L_4692:
        /*007c*/ 	.word	0x00000000
        /*0080*/ 	.short	0x000e
        /*0082*/ 	.short	0x0060
        /*0084*/ 	.byte	0x00, 0xf0, 0x11, 0x00


	//----- nvinfo : EIATTR_KPARAM_INFO
	.align		4
.L_4693:
        /*0088*/ 	.byte	0x04, 0x17
        /*008a*/ 	.short	(.L_4695 - .L_4694)
.L_4694:
        /*008c*/ 	.word	0x00000000
        /*0090*/ 	.short	0x000d
        /*0092*/ 	.short	0x005c
        /*0094*/ 	.byte	0x00, 0xf0, 0x11, 0x00


	//----- nvinfo : EIATTR_KPARAM_INFO
	.align		4
.L_4695:
        /*0098*/ 	.byte	0x04, 0x17
        /*009a*/ 	.short	(.L_4697 - .L_4696)
.L_4696:
        /*009c*/ 	.word	0x00000000
        /*00a0*/ 	.short	0x000c
        /*00a2*/ 	.short	0x0058
        /*00a4*/ 	.byte	0x00, 0xf0, 0x11, 0x00


	//----- nvinfo : EIATTR_KPARAM_INFO
	.align		4
.L_4697:
        /*00a8*/ 	.byte	0x04, 0x17
        /*00aa*/ 	.short	(.L_4699 - .L_4698)
.L_4698:
        /*00ac*/ 	.word	0x00000000
        /*00b0*/ 	.short	0x000b
        /*00b2*/ 	.short	0x0050
        /*00b4*/ 	.byte	0x00, 0xf5, 0x21, 0x00


	//----- nvinfo : EIATTR_KPARAM_INFO
	.align		4
.L_4699:
        /*00b8*/ 	.byte	0x04, 0x17
        /*00ba*/ 	.short	(.L_4701 - .L_4700)
.L_4700:
        /*00bc*/ 	.word	0x00000000
        /*00c0*/ 	.short	0x000a
        /*00c2*/ 	.short	0x0048
        /*00c4*/ 	.byte	0x00, 0xf0, 0x11, 0x00


	//----- nvinfo : EIATTR_KPARAM_INFO
	.align		4
.L_4701:
        /*00c8*/ 	.byte	0x04, 0x17
        /*00ca*/ 	.short	(.L_4703 - .L_4702)
.L_4702:
        /*00cc*/ 	.word	0x00000000
        /*00d0*/ 	.short	0x0009
        /*00d2*/ 	.short	0x0040
        /*00d4*/ 	.byte	0x00, 0xf5, 0x21, 0x00


	//----- nvinfo : EIATTR_KPARAM_INFO
	.align		4
.L_4703:
        /*00d8*/ 	.byte	0x04, 0x17
        /*00da*/ 	.short	(.L_4705 - .L_4704)
.L_4704:
        /*00dc*/ 	.word	0x00000000
        /*00e0*/ 	.short	0x0008
        /*00e2*/ 	.short	0x0038
        /*00e4*/ 	.byte	0x00, 0xf5, 0x21, 0x00


	//----- nvinfo : EIATTR_KPARAM_INFO
	.align		4
.L_4705:
        /*00e8*/ 	.byte	0x04, 0x17
        /*00ea*/ 	.short	(.L_4707 - .L_4706)
.L_4706:
        /*00ec*/ 	.word	0x00000000
        /*00f0*/ 	.short	0x0007
        /*00f2*/ 	.short	0x0034
        /*00f4*/ 	.byte	0x00, 0xf0, 0x11, 0x00


	//----- nvinfo : EIATTR_KPARAM_INFO
	.align		4
.L_4707:
        /*00f8*/ 	.byte	0x04, 0x17
        /*00fa*/ 	.short	(.L_4709 - .L_4708)
.L_4708:
        /*00fc*/ 	.word	0x00000000
        /*0100*/ 	.short	0x0006
        /*0102*/ 	.short	0x0030
        /*0104*/ 	.byte	0x00, 0xf0, 0x11, 0x00


	//----- nvinfo : EIATTR_KPARAM_INFO
	.align		4
.L_4709:
        /*0108*/ 	.byte	0x04, 0x17
        /*010a*/ 	.short	(.L_4711 - .L_4710)
.L_4710:
        /*010c*/ 	.word	0x00000000
        /*0110*/ 	.short	0x0005
        /*0112*/ 	.short	0x0028
        /*0114*/ 	.byte	0x00, 0xf5, 0x21, 0x00


	//----- nvinfo : EIATTR_KPARAM_INFO
	.align		4
.L_4711:
        /*0118*/ 	.byte	0x04, 0x17
        /*011a*/ 	.short	(.L_4713 - .L_4712)
.L_4712:
        /*011c*/ 	.word	0x00000000
        /*0120*/ 	.short	0x0004
        /*0122*/ 	.short	0x0020
        /*0124*/ 	.byte	0x00, 0xf5, 0x21, 0x00


	//----- nvinfo : EIATTR_KPARAM_INFO
	.align		4
.L_4713:
        /*0128*/ 	.byte	0x04, 0x17
        /*012a*/ 	.short	(.L_4715 - .L_4714)
.L_4714:
        /*012c*/ 	.word	0x00000000
        /*0130*/ 	.short	0x0003
        /*0132*/ 	.short	0x0018
        /*0134*/ 	.byte	0x00, 0xf5, 0x21, 0x00


	//----- nvinfo : EIATTR_KPARAM_INFO
	.align		4
.L_4715:
        /*0138*/ 	.byte	0x04, 0x17
        /*013a*/ 	.short	(.L_4717 - .L_4716)
.L_4716:
        /*013c*/ 	.word	0x00000000
        /*0140*/ 	.short	0x0002
        /*0142*/ 	.short	0x0010
        /*0144*/ 	.byte	0x00, 0xf5, 0x21, 0x00


	//----- nvinfo : EIATTR_KPARAM_INFO
	.align		4
.L_4717:
        /*0148*/ 	.byte	0x04, 0x17
        /*014a*/ 	.short	(.L_4719 - .L_4718)
.L_4718:
        /*014c*/ 	.word	0x00000000
        /*0150*/ 	.short	0x0001
        /*0152*/ 	.short	0x0008
        /*0154*/ 	.byte	0x00, 0xf5, 0x21, 0x00


	//----- nvinfo : EIATTR_KPARAM_INFO
	.align		4
.L_4719:
        /*0158*/ 	.byte	0x04, 0x17
        /*015a*/ 	.short	(.L_4721 - .L_4720)
.L_4720:
        /*015c*/ 	.word	0x00000000
        /*0160*/ 	.short	0x0000
        /*0162*/ 	.short	0x0000
        /*0164*/ 	.byte	0x00, 0xf5, 0x21, 0x00


	//----- nvinfo : EIATTR_SPARSE_MMA_MASK
	.align		4
.L_4721:
        /*0168*/ 	.byte	0x03, 0x50
        /*016a*/ 	.short	0x0000


	//----- nvinfo : EIATTR_MAXREG_COUNT
	.align		4
        /*016c*/ 	.byte	0x03, 0x1b
        /*016e*/ 	.short	0x00ff


	//----- nvinfo : EIATTR_NUM_BARRIERS
	.align		4
        /*0170*/ 	.byte	0x02, 0x4c
        /*0172*/ 	.byte	0x01
	.zero		1


	//----- nvinfo : EIATTR_EXTERNS
	.align		4
        /*0174*/ 	.byte	0x04, 0x0f
        /*0176*/ 	.short	(.L_4723 - .L_4722)


	//   ....[0]....
	.align		4
.L_4722:
        /*0178*/ 	.word	index@(__assertfail)


	//----- nvinfo : EIATTR_MERCURY_ISA_VERSION
	.align		4
.L_4723:
        /*017c*/ 	.byte	0x03, 0x5f
        /*017e*/ 	.short	0x0101


	//----- nvinfo : EIATTR_COOP_GROUP_MASK_REGIDS
	.align		4
        /*0180*/ 	.byte	0x04, 0x29
        /*0182*/ 	.short	(.L_4725 - .L_4724)


	//   ....[0]....
.L_4724:
        /*0184*/ 	.word	0xffffffff


	//   ....[1]....
        /*0188*/ 	.word	0xffffffff


	//   ....[2]....
        /*018c*/ 	.word	0xffffffff


	//   ....[3]....
        /*0190*/ 	.word	0xffffffff


	//   ....[4]....
        /*0194*/ 	.word	0xffffffff


	//   ....[5]....
        /*0198*/ 	.word	0xffffffff


	//   ....[6]....
        /*019c*/ 	.word	0xffffffff


	//   ....[7]....
        /*01a0*/ 	.word	0xffffffff


	//   ....[8]....
        /*01a4*/ 	.word	0xffffffff


	//   ....[9]....
        /*01a8*/ 	.word	0xffffffff


	//   ....[10]....
        /*01ac*/ 	.word	0xffffffff


	//   ....[11]....
        /*01b0*/ 	.word	0xffffffff


	//   ....[12]....
        /*01b4*/ 	.word	0xffffffff


	//   ....[13]....
        /*01b8*/ 	.word	0xffffffff


	//   ....[14]....
        /*01bc*/ 	.word	0xffffffff


	//   ....[15]....
        /*01c0*/ 	.word	0x0500000f


	//   ....[16]....
        /*01c4*/ 	.word	0x0500000f


	//   ....[17]....
        /*01c8*/ 	.word	0x0500000f


	//   ....[18]....
        /*01cc*/ 	.word	0x0500000f


	//----- nvinfo : EIATTR_COOP_GROUP_INSTR_OFFSETS
	.align		4
.L_4725:
        /*01d0*/ 	.byte	0x04, 0x28
        /*01d2*/ 	.short	(.L_4727 - .L_4726)


	//   ....[0]....
.L_4726:
        /*01d4*/ 	.word	0x000003d0


	//   ....[1]....
        /*01d8*/ 	.word	0x000003f0


	//   ....[2]....
        /*01dc*/ 	.word	0x00000410


	//   ....[3]....
        /*01e0*/ 	.word	0x00000430


	//   ....[4]....
        /*01e4*/ 	.word	0x00000530


	//   ....[5]....
        /*01e8*/ 	.word	0x00000550


	//   ....[6]....
        /*01ec*/ 	.word	0x00000580


	//   ....[7]....
        /*01f0*/ 	.word	0x000013d0


	//   ....[8]....
        /*01f4*/ 	.word	0x00001400


	//   ....[9]....
        /*01f8*/ 	.word	0x00001420


	//   ....[10]....
        /*01fc*/ 	.word	0x00001440


	//   ....[11]....
        /*0200*/ 	.word	0x00001460


	//   ....[12]....
        /*0204*/ 	.word	0x000014b0


	//   ....[13]....
        /*0208*/ 	.word	0x000014d0


	//   ....[14]....
        /*020c*/ 	.word	0x000014f0


	//   ....[15]....
        /*0210*/ 	.word	0x000023e0


	//   ....[16]....
        /*0214*/ 	.word	0x00002440


	//   ....[17]....
        /*0218*/ 	.word	0x000024a0


	//   ....[18]....
        /*021c*/ 	.word	0x00002500


	//----- nvinfo : EIATTR_VRC_CTA_INIT_COUNT
	.align		4
.L_4727:
        /*0220*/ 	.byte	0x02, 0x4a
	.zero		1
	.zero		1


	//----- nvinfo : EIATTR_SYSCALL_OFFSETS
	.align		4
        /*0224*/ 	.byte	0x04, 0x46
        /*0226*/ 	.short	(.L_4729 - .L_4728)


	//   ....[0]....
.L_4728:
        /*0228*/ 	.word	0x00000330


	//----- nvinfo : EIATTR_EXIT_INSTR_OFFSETS
	.align		4
.L_4729:
        /*022c*/ 	.byte	0x04, 0x1c
        /*022e*/ 	.short	(.L_4731 - .L_4730)


	//   ....[0]....
.L_4730:
        /*0230*/ 	.word	0x000000d0


	//   ....[1]....
        /*0234*/ 	.word	0x00002200


	//   ....[2]....
        /*0238*/ 	.word	0x00002230


	//   ....[3]....
        /*023c*/ 	.word	0x00002390


	//----- nvinfo : EIATTR_CRS_STACK_SIZE
	.align		4
.L_4731:
        /*0240*/ 	.byte	0x04, 0x1e
        /*0242*/ 	.short	(.L_4733 - .L_4732)
.L_4732:
        /*0244*/ 	.word	0x00000000


	//----- nvinfo : EIATTR_CBANK_PARAM_SIZE
	.align		4
.L_4733:
        /*0248*/ 	.byte	0x03, 0x19
        /*024a*/ 	.short	0x008c


	//----- nvinfo : EIATTR_PARAM_CBANK
	.align		4
        /*024c*/ 	.byte	0x04, 0x0a
        /*024e*/ 	.short	(.L_4735 - .L_4734)
	.align		4
.L_4734:
        /*0250*/ 	.word	index@(.nv.constant0._ZN4vllm25paged_attention_v2_kernelI13__nv_bfloat16hLi64ELi16ELi128ELNS_18Fp8KVCacheDataTypeE2ELb0ELi512EEEvPfS3_PT_PKS4_PKT0_SA_ifPKiSC_iPKfiiiSE_SE_iiiii)
        /*0254*/ 	.short	0x0380
        /*0256*/ 	.short	0x008c


	//----- nvinfo : EIATTR_SW_WAR
	.align		4
.L_4735:
        /*0258*/ 	.byte	0x04, 0x36
        /*025a*/ 	.short	(.L_4737 - .L_4736)
.L_4736:
        /*025c*/ 	.word	0x00000008
.L_4737:


//--------------------- .nv.info._ZN4vllm25paged_attention_v2_kernelI13__nv_bfloat16hLi32ELi16ELi128ELNS_18Fp8KVCacheDataTypeE2ELb0ELi512EEEvPfS3_PT_PKS4_PKT0_SA_ifPKiSC_iPKfiiiSE_SE_iiiii --------------------------
	.section	.nv.info._ZN4vllm25paged_attention_v2_kernelI13__nv_bfloat16hLi32ELi16ELi128ELNS_18Fp8KVCacheDataTypeE2ELb0ELi512EEEvPfS3_PT_PKS4_PKT0_SA_ifPKiSC_iPKfiiiSE_SE_iiiii,"",@"SHT_CUDA_INFO"
	.sectionflags	@""
	.align	4


	//----- nvinfo : EIATTR_CUDA_API_VERSION
	.align		4
        /*0000*/ 	.byte	0x04, 0x37
        /*0002*/ 	.short	(.L_4739 - .L_4738)
.L_4738:
        /*0004*/ 	.word	0x00000082


	//----- nvinfo : EIATTR_KPARAM_INFO
	.align		4
.L_4739:
        /*0008*/ 	.byte	0x04, 0x17
        /*000a*/ 	.short	(.L_4741 - .L_4740)
.L_4740:
        /*000c*/ 	.word	0x00000000
        /*0010*/ 	.short	0x0015
        /*0012*/ 	.short	0x0088
        /*0014*/ 	.byte	0x00, 0xf0, 0x11, 0x00


	//----- nvinfo : EIATTR_KPARAM_INFO
	.align		4
.L_4741:
        /*0018*/ 	.byte	0x04, 0x17
        /*001a*/ 	.short	(.L_4743 - .L_4742)
.L_4742:
        /*001c*/ 	.word	0x00000000
        /*0020*/ 	.short	0x0014
        /*0022*/ 	.short	0x0084
        /*0024*/ 	.byte	0x00, 0xf0, 0x11, 0x00


	//----- nvinfo : EIATTR_KPARAM_INFO
	.align		4
.L_4743:
        /*0028*/ 	.byte	0x04, 0x17
        /*002a*/ 	.short	(.L_4745 - .L_4744)
.L_4744:
        /*002c*/ 	.word	0x00000000
        /*0030*/ 	.short	0x0013
        /*0032*/ 	.short	0x0080
        /*0034*/ 	.byte	0x00, 0xf0, 0x11, 0x00


	//----- nvinfo : EIATTR_KPARAM_INFO
	.align		4
.L_4745:
        /*0038*/ 	.byte	0x04, 0x17
        /*003a*/ 	.short	(.L_4747 - .L_4746)
.L_4746:
        /*003c*/ 	.word	0x00000000
        /*0040*/ 	.short	0x0012
        /*0042*/ 	.short	0x007c
        /*0044*/ 	.byte	0x00, 0xf0, 0x11, 0x00


	//----- nvinfo : EIATTR_KPARAM_INFO
	.align		4
.L_4747:
        /*0048*/ 	.byte	0x04, 0x17
        /*004a*/ 	.short	(.L_4749 - .L_4748)
.L_4748:
        /*004c*/ 	.word	0x00000000
        /*0050*/ 	.short	0x0011
        /*0052*/ 	.short	0x0078
        /*0054*/ 	.byte	0x00, 0xf0, 0x11, 0x00


	//----- nvinfo : EIATTR_KPARAM_INFO
	.align		4
.L_4749:
        /*0058*/ 	.byte	0x04, 0x17
        /*005a*/ 	.short	(.L_4751 - .L_4750)
.L_4750:
        /*005c*/ 	.word	0x00000000
        /*0060*/ 	.short	0x0010
        /*0062*/ 	.short	0x0070
        /*0064*/ 	.byte	0x00, 0xf5, 0x21, 0x00


	//----- nvinfo : EIATTR_KPARAM_INFO
	.align		4
.L_4751:
        /*0068*/ 	.byte	0x04, 0x17
        /*006a*/ 	.short	(.L_4753 - .L_4752)
.L_4752:
        /*006c*/ 	.word	0x00000000
        /*0070*/ 	.short	0x000f
        /*0072*/ 	.short	0x0068
        /*0074*/ 	.byte	0x00, 0xf5, 0x21, 0x00


	//----- nvinfo : EIATTR_KPARAM_INFO
	.align		4
.L_4753:
        /*0078*/ 	.byte	0x04, 0x17
        /*007a*/ 	.short	(.L_4755 - .L_4754)
.L_4754:
        /*007c*/ 	.word	0x00000000
        /*0080*/ 	.short	0x000e
        /*0082*/ 	.short	0x0060
        /*0084*/ 	.byte	0x00, 0xf0, 0x11, 0x00


	//----- nvinfo : EIATTR_KPARAM_INFO
	.align		4
.L_4755:
        /*0088*/ 	.byte	0x04, 0x17
        /*008a*/ 	.short	(.L_4757 - .L_4756)
.L_4756:
        /*008c*/ 	.word	0x00000000
        /*0090*/ 	.short	0x000d
        /*0092*/ 	.short	0x005c
        /*0094*/ 	.byte	0x00, 0xf0, 0x11, 0x00


	//----- nvinfo : EIATTR_KPARAM_INFO
	.align		4
.L_4757:
        /*0098*/ 	.byte	0x04, 0x17
        /*009a*/ 	.short	(.L_4759 - .L_4758)
.L_4758:
        /*009c*/ 	.word	0x00000000
        /*00a0*/ 	.short	0x000c
        /*00a2*/ 	.short	0x0058
        /*00a4*/ 	.byte	0x00, 0xf0, 0x11, 0x00


	//----- nvinfo : EIATTR_KPARAM_INFO
	.align		4
.L_4759:
        /*00a8*/ 	.byte	0x04, 0x17
        /*00aa*/ 	.short	(.L_4761 - .L_4760)
.L_4760:
        /*00ac*/ 	.word	0x00000000
        /*00b0*/ 	.short	0x000b
        /*00b2*/ 	.short	0x0050
        /*00b4*/ 	.byte	0x00, 0xf5, 0x21, 0x00


	//----- nvinfo : EIATTR_KPARAM_INFO
	.align		4
.L_4761:
        /*00b8*/ 	.byte	0x04, 0x17
        /*00ba*/ 	.short	(.L_4763 - .L_4762)
.L_4762:
        /*00bc*/ 	.word	0x00000000
        /*00c0*/ 	.short	0x000a
        /*00c2*/ 	.short	0x0048
        /*00c4*/ 	.byte	0x00, 0xf0, 0x11, 0x00


	//----- nvinfo : EIATTR_KPARAM_INFO
	.align		4
.L_4763:
        /*00c8*/ 	.byte	0x04, 0x17
        /*00ca*/ 	.short	(.L_4765 - .L_4764)
.L_4764:
        /*00cc*/ 	.word	0x00000000
        /*00d0*/ 	.short	0x0009
        /*00d2*/ 	.short	0x0040
        /*00d4*/ 	.byte	0x00, 0xf5, 0x21, 0x00


	//----- nvinfo : EIATTR_KPARAM_INFO
	.align		4
.L_4765:
        /*00d8*/ 	.byte	0x04, 0x17
        /*00da*/ 	.short	(.L_4767 - .L_4766)
.L_4766:
        /*00dc*/ 	.word	0x00000000
        /*00e0*/ 	.short	0x0008
        /*00e2*/ 	.short	0x0038
        /*00e4*/ 	.byte	0x00, 0xf5, 0x21, 0x00


	//----- nvinfo : EIATTR_KPARAM_INFO
	.align		4
.L_4767:
        /*00e8*/ 	.byte	0x04, 0x17
        /*00ea*/ 	.short	(.L_4769 - .L_4768)
.L_4768:
        /*00ec*/ 	.word	0x00000000
        /*00f0*/ 	.short	0x0007
        /*00f2*/ 	.short	0x0034
        /*00f4*/ 	.byte	0x00, 0xf0, 0x11, 0x00


	//----- nvinfo : EIATTR_KPARAM_INFO
	.align		4
.L_4769:
        /*00f8*/ 	.byte	0x04, 0x17
        /*00fa*/ 	.short	(.L_4771 - .L_4770)
.L_4770:
        /*00fc*/ 	.word	0x00000000
        /*0100*/ 	.short	0x0006
        /*0102*/ 	.short	0x0030
        /*0104*/ 	.byte	0x00, 0xf0, 0x11, 0x00


	//----- nvinfo : EIATTR_KPARAM_INFO
	.align		4
.L_4771:
        /*0108*/ 	.byte	0x04, 0x17
        /*010a*/ 	.short	(.L_4773 - .L_4772)
.L_4772:
        /*010c*/ 	.word	0x00000000
        /*0110*/ 	.short	0x0005
        /*0112*/ 	.short	0x0028
        /*0114*/ 	.byte	0x00, 0xf5, 0x21, 0x00


	//----- nvinfo : EIATTR_KPARAM_INFO
	.align		4
.L_4773:
        /*0118*/ 	.byte	0x04, 0x17
        /*011a*/ 	.short	(.L_4775 - .L_4774)
.L_4774:
        /*011c*/ 	.word	0x00000000
        /*0120*/ 	.short	0x0004
        /*0122*/ 	.short	0x0020
        /*0124*/ 	.byte	0x00, 0xf5, 0x21, 0x00


	//----- nvinfo : EIATTR_KPARAM_INFO
	.align		4
.L_4775:
        /*0128*/ 	.byte	0x04, 0x17
        /*012a*/ 	.short	(.L_4777 - .L_4776)
.L_4776:
        /*012c*/ 	.word	0x00000000
        /*0130*/ 	.short	0x0003
        /*0132*/ 	.short	0x0018
        /*0134*/ 	.byte	0x00, 0xf5, 0x21, 0x00


	//----- nvinfo : EIATTR_KPARAM_INFO
	.align		4
.L_4777:
        /*0138*/ 	.byte	0x04, 0x17
        /*013a*/ 	.short	(.L_4779 - .L_4778)
.L_4778:
        /*013c*/ 	.word	0x00000000
        /*0140*/ 	.short	0x0002
        /*0142*/ 	.short	0x0010
        /*0144*/ 	.byte	0x00, 0xf5, 0x21, 0x00


	//----- nvinfo : EIATTR_KPARAM_INFO
	.align		4
.L_4779:
        /*0148*/ 	.byte	0x04, 0x17
        /*014a*/ 	.short	(.L_4781 - .L_4780)
.L_4780:
        /*014c*/ 	.word	0x00000000
        /*0150*/ 	.short	0x0001
        /*0152*/ 	.short	0x0008
        /*0154*/ 	.byte	0x00, 0xf5, 0x21, 0x00


	//----- nvinfo : EIATTR_KPARAM_INFO
	.align		4
.L_4781:
        /*0158*/ 	.byte	0x04, 0x17
        /*015a*/ 	.short	(.L_4783 - .L_4782)
.L_4782:
        /*015c*/ 	.word	0x00000000
        /*0160*/ 	.short	0x0000
        /*0162*/ 	.short	0x0000
        /*0164*/ 	.byte	0x00, 0xf5, 0x21, 0x00


	//----- nvinfo : EIATTR_SPARSE_MMA_MASK
	.align		4
.L_4783:
        /*0168*/ 	.byte	0x03, 0x50
        /*016a*/ 	.short	0x0000


	//----- nvinfo : EIATTR_MAXREG_COUNT
	.align		4
        /*016c*/ 	.byte	0x03, 0x1b
        /*016e*/ 	.short	0x00ff


	//----- nvinfo : EIATTR_NUM_BARRIERS
	.align		4
        /*0170*/ 	.byte	0x02, 0x4c
        /*0172*/ 	.byte	0x01
	.zero		1


	//----- nvinfo : EIATTR_EXTERNS
	.align		4
        /*0174*/ 	.byte	0x04, 0x0f
        /*0176*/ 	.short	(.L_4785 - .L_4784)


	//   ....[0]....
	.align		4
.L_4784:
        /*0178*/ 	.word	index@(__assertfail)


	//----- nvinfo : EIATTR_MERCURY_ISA_VERSION
	.align		4
.L_4785:
        /*017c*/ 	.byte	0x03, 0x5f
        /*017e*/ 	.short	0x0101


	//----- nvinfo : EIATTR_COOP_GROUP_MASK_REGIDS
	.align		4
        /*0180*/ 	.byte	0x04, 0x29
        /*0182*/ 	.short	(.L_4787 - .L_4786)


	//   ....[0]....
.L_4786:
        /*0184*/ 	.word	0xffffffff


	//   ....[1]....
        /*0188*/ 	.word	0xffffffff


	//   ....[2]....
        /*018c*/ 	.word	0xffffffff


	//   ....[3]....
        /*0190*/ 	.word	0xffffffff


	//   ....[4]....
        /*0194*/ 	.word	0xffffffff


	//   ....[5]....
        /*0198*/ 	.word	0xffffffff


	//   ....[6]....
        /*019c*/ 	.word	0xffffffff


	//   ....[7]....
        /*01a0*/ 	.word	0xffffffff


	//   ....[8]....
        /*01a4*/ 	.word	0xffffffff


	//   ....[9]....
        /*01a8*/ 	.word	0xffffffff


	//   ....[10]....
        /*01ac*/ 	.word	0xffffffff


	//   ....[11]....
        /*01b0*/ 	.word	0xffffffff


	//   ....[12]....
        /*01b4*/ 	.word	0xffffffff


	//   ....[13]....
        /*01b8*/ 	.word	0xffffffff


	//   ....[14]....
        /*01bc*/ 	.word	0xffffffff


	//   ....[15]....
        /*01c0*/ 	.word	0x0500000f


	//   ....[16]....
        /*01c4*/ 	.word	0x0500000f


	//   ....[17]....
        /*01c8*/ 	.word	0x0500000f


	//   ....[18]....
        /*01cc*/ 	.word	0x0500000f


	//----- nvinfo : EIATTR_COOP_GROUP_INSTR_OFFSETS
	.align		4
.L_4787:
        /*01d0*/ 	.byte	0x04, 0x28
        /*01d2*/ 	.short	(.L_4789 - .L_4788)


	//   ....[0]....
.L_4788:
        /*01d4*/ 	.word	0x000003d0


	//   ....[1]....
        /*01d8*/ 	.word	0x000003f0


	//   ....[2]....
        /*01dc*/ 	.word	0x00000410


	//   ....[3]....
        /*01e0*/ 	.word	0x00000430


	//   ....[4]....
        /*01e4*/ 	.word	0x00000540


	//   ....[5]....
        /*01e8*/ 	.word	0x00000560


	//   ....[6]....
        /*01ec*/ 	.word	0x00000580


	//   ....[7]....
        /*01f0*/ 	.word	0x000013d0


	//   ....[8]....
        /*01f4*/ 	.word	0x00001400


	//   ....[9]....
        /*01f8*/ 	.word	0x00001420


	//   ....[10]....
        /*01fc*/ 	.word	0x00001440


	//   ....[11]....
        /*0200*/ 	.word	0x00001460


	//   ....[12]....
        /*0204*/ 	.word	0x000014b0


	//   ....[13]....
        /*0208*/ 	.word	0x000014d0


	//   ....[14]....
        /*020c*/ 	.word	0x000014f0


	//   ....[15]....
        /*0210*/ 	.word	0x000022c0


	//   ....[16]....
        /*0214*/ 	.word	0x00002320


	//   ....[17]....
        /*0218*/ 	.word	0x00002380


	//   ....[18]....
        /*021c*/ 	.word	0x000023e0


	//----- nvinfo : EIATTR_VRC_CTA_INIT_COUNT
	.align		4
.L_4789:
        /*0220*/ 	.byte	0x02, 0x4a
	.zero		1
	.zero		1


	//----- nvinfo : EIATTR_SYSCALL_OFFSETS
	.align		4
        /*0224*/ 	.byte	0x04, 0x46
        /*0226*/ 	.short	(.L_4791 - .L_4790)


	//   ....[0]....
.L_4790:
        /*0228*/ 	.word	0x00000330


	//----- nvinfo : EIATTR_EXIT_INSTR_OFFSETS
	.align		4
.L_4791:
        /*022c*/ 	.byte	0x04, 0x1c
        /*022e*/ 	.short	(.L_4793 - .L_4792)


	//   ....[0]....
.L_4792:
        /*0230*/ 	.word	0x000000d0


	//   ....[1]....
        /*0234*/ 	.word	0x00002140


	//   ....[2]....
        /*0238*/ 	.word	0x00002170


	//   ....[3]....
        /*023c*/ 	.word	0x00002270


	//----- nvinfo : EIATTR_CRS_STACK_SIZE
	.align		4
.L_4793:
        /*0240*/ 	.byte	0x04, 0x1e
        /*0242*/ 	.short	(.L_4795 - .L_4794)
.L_4794:
        /*0244*/ 	.word	0x00000000


	//----- nvinfo : EIATTR_CBANK_PARAM_SIZE
	.align		4
.L_4795:
        /*0248*/ 	.byte	0x03, 0x19
        /*024a*/ 	.short	0x008c


	//----- nvinfo : EIATTR_PARAM_CBANK
	.align		4
        /*024c*/ 	.byte	0x04, 0x0a
        /*024e*/ 	.short	(.L_4797 - .L_4796)
	.align		4
.L_4796:
        /*0250*/ 	.word	index@(.nv.constant0._ZN4vllm25paged_attention_v2_kernelI13__nv_bfloat16hLi32ELi16ELi128ELNS_18Fp8KVCacheDataTypeE2ELb0ELi512EEEvPfS3_PT_PKS4_PKT0_SA_ifPKiSC_iPKfiiiSE_SE_iiiii)
        /*0254*/ 	.short	0x0380
        /*0256*/ 	.short	0x008c


	//----- nvinfo : EIATTR_SW_WAR
	.align		4
.L_4797:
        /*0258*/ 	.byte	0x04, 0x36
        /*025a*/ 	.short	(.L_4799 - .L_4798)
.L_4798:
        /*025c*/ 	.word	0x00000008
.L_4799:


//--------------------- .nv.info._ZN4vllm25paged_attention_v2_kernelI13__nv_bfloat16hLi256ELi16ELi128ELNS_18Fp8KVCacheDataTypeE2ELb1ELi512EEEvPfS3_PT_PKS4_PKT0_SA_ifPKiSC_iPKfiiiSE_SE_iiiii --------------------------
	.section	.nv.info._ZN4vllm25paged_attention_v2_kernelI13__nv_bfloat16hLi256ELi16ELi128ELNS_18Fp8KVCacheDataTypeE2ELb1ELi512EEEvPfS3_PT_PKS4_PKT0_SA_ifPKiSC_iPKfiiiSE_SE_iiiii,"",@"SHT_CUDA_INFO"
	.sectionflags	@""
	.align	4


	//----- nvinfo : EIATTR_CUDA_API_VERSION
	.align		4
        /*0000*/ 	.byte	0x04, 0x37
        /*0002*/ 	.short	(.L_4801 - .L_4800)
.L_4800:
        /*0004*/ 	.word	0x00000082


	//----- nvinfo : EIATTR_KPARAM_INFO
	.align		4
.L_4801:
        /*0008*/ 	.byte	0x04, 0x17
        /*000a*/ 	.short	(.L_4803 - .L_4802)
.L_4802:
        /*000c*/ 	.word	0x00000000
        /*0010*/ 	.short	0x0015
        /*0012*/ 	.short	0x0088
        /*0014*/ 	.byte	0x00, 0xf0, 0x11, 0x00


	//----- nvinfo : EIATTR_KPARAM_INFO
	.align		4
.L_4803:
        /*0018*/ 	.byte	0x04, 0x17
        /*001a*/ 	.short	(.L_4805 - .L_4804)
.L_4804:
        /*001c*/ 	.word	0x00000000
        /*0020*/ 	.short	0x0014
        /*0022*/ 	.short	0x0084
        /*0024*/ 	.byte	0x00, 0xf0, 0x11, 0x00


	//----- nvinfo : EIATTR_KPARAM_INFO
	.align		4
.L_4805:
        /*0028*/ 	.byte	0x04, 0x17
        /*002a*/ 	.short	(.L_4807 - .L_4806)
.L_4806:
        /*002c*/ 	.word	0x00000000
        /*0030*/ 	.short	0x0013
        /*0032*/ 	.short	0x0080
        /*0034*/ 	.byte	0x00, 0xf0, 0x11, 0x00


	//----- nvinfo : EIATTR_KPARAM_INFO
	.align		4
.L_4807:
        /*0038*/ 	.byte	0x04, 0x17
        /*003a*/ 	.short	(.L_4809 - .L_4808)
.L_4808:
        /*003c*/ 	.word	0x00000000
        /*0040*/ 	.short	0x0012
        /*0042*/ 	.short	0x007c
        /*0044*/ 	.byte	0x00, 0xf0, 0x11, 0x00


	//----- nvinfo : EIATTR_KPARAM_INFO
	.align		4
.L_4809:
        /*0048*/ 	.byte	0x04, 0x17
        /*004a*/ 	.short	(.L_4811 - .L_4810)
.L_4810:
        /*004c*/ 	.word	0x00000000
        /*0050*/ 	.short	0x0011
        /*0052*/ 	.short	0x0078
        /*0054*/ 	.byte	0x00, 0xf0, 0x11, 0x00


	//----- nvinfo : EIATTR_KPARAM_INFO
	.align		4
.L_4811:
        /*0058*/ 	.byte	0x04, 0x17
        /*005a*/ 	.short	(.L_4813 - .L_4812)
.L_4812:
        /*005c*/ 	.word	0x00000000
        /*0060*/ 	.short	0x0010
        /*0062*/ 	.short	0x0070
        /*0064*/ 	.byte	0x00, 0xf5, 0x21, 0x00


	//----- nvinfo : EIATTR_KPARAM_INFO
	.align		4
.L_4813:
        /*0068*/ 	.byte	0x04, 0x17
        /*006a*/ 	.short	(.L_4815 - .L_4814)
.L_4814:
        /*006c*/ 	.word	0x00000000
        /*0070*/ 	.short	0x000f
        /*0072*/ 	.short	0x0068
        /*0074*/ 	.byte	0x00, 0xf5, 0x21, 0x00


	//----- nvinfo : EIATTR_KPARAM_INFO
	.align		4
.L_4815:
        /*0078*/ 	.byte	0x04, 0x17
        /*007a*/ 	.short	(.L_4817 - .L_4816)
.L_4816:
        /*007c*/ 	.word	0x00000000
        /*0080*/ 	.short	0x000e
        /*0082*/ 	.short	0x0060
        /*0084*/ 	.byte	0x00, 0xf0, 0x11, 0x00


	//----- nvinfo : EIATTR_KPARAM_INFO
	.align		4
.L_4817:
        /*0088*/ 	.byte	0x04, 0x17
        /*008a*/ 	.short	(.L_4819 - .L_4818)
.L_4818:
        /*008c*/ 	.word	0x00000000
        /*0090*/ 	.short	0x000d
        /*0092*/ 	.short	0x005c
        /*0094*/ 	.byte	0x00, 0xf0, 0x11, 0x00


	//----- nvinfo : EIATTR_KPARAM_INFO
	.align		4
.L_4819:
        /*0098*/ 	.byte	0x04, 0x17
        /*009a*/ 	.short	(.L_4821 - .L_4820)
.L_4820:
        /*009c*/ 	.word	0x00000000
        /*00a0*/ 	.short	0x000c
        /*00a2*/ 	.short	0x0058
        /*00a4*/ 	.byte	0x00, 0xf0, 0x11, 0x00


	//----- nvinfo : EIATTR_KPARAM_INFO
	.align		4
.L_4821:
        /*00a8*/ 	.byte	0x04, 0x17
        /*00aa*/ 	.short	(.L_4823 - .L_4822)
.L_4822:
        /*00ac*/ 	.word	0x00000000
        /*00b0*/ 	.short	0x000b
        /*00b2*/ 	.short	0x0050
        /*00b4*/ 	.byte	0x00, 0xf5, 0x21, 0x00


	//----- nvinfo : EIATTR_KPARAM_INFO
	.align		4
.L_4823:
        /*00b8*/ 	.byte	0x04, 0x17
        /*00ba*/ 	.short	(.L_4825 - .L_4824)
.L_4824:
        /*00bc*/ 	.word	0x00000000
        /*00c0*/ 	.short	0x000a
        /*00c2*/ 	.short	0x0048
        /*00c4*/ 	.byte	0x00, 0xf0, 0x11, 0x00


	//----- nvinfo : EIATTR_KPARAM_INFO
	.align		4
.L_4825:
        /*00c8*/ 	.byte	0x04, 0x17
        /*00ca*/ 	.short	(.L_4827 - .L_4826)
.L_4826:
        /*00cc*/ 	.word	0x00000000
        /*00d0*/ 	.short	0x0009
        /*00d2*/ 	.short	0x0040
        /*00d4*/ 	.byte	0x00, 0xf5, 0x21, 0x00


	//----- nvinfo : EIATTR_KPARAM_INFO
	.align		4
.L_4827:
        /*00d8*/ 	.byte	0x04, 0x17
        /*00da*/ 	.short	(.L_4829 - .L_4828)
.L_4828:
        /*00dc*/ 	.word	0x00000000
        /*00e0*/ 	.short	0x0008
        /*00e2*/ 	.short	0x0038
        /*00e4*/ 	.byte	0x00, 0xf5, 0x21, 0x00


	//----- nvinfo : EIATTR_KPARAM_INFO
	.align		4
.L_4829:
        /*00e8*/ 	.byte	0x04, 0x17
        /*00ea*/ 	.short	(.L_4831 - .L_4830)
.L_4830:
        /*00ec*/ 	.word	0x00000000
        /*00f0*/ 	.short	0x0007
        /*00f2*/ 	.short	0x0034
        /*00f4*/ 	.byte	0x00, 0xf0, 0x11, 0x00


	//----- nvinfo : EIATTR_KPARAM_INFO
	.align		4
.L_4831:
        /*00f8*/ 	.byte	0x04, 0x17
        /*00fa*/ 	.short	(.L_4833 - .L_4832)
.L_4832:
        /*00fc*/ 	.word	0x00000000
        /*0100*/ 	.short	0x0006
        /*0102*/ 	.short	0x0030
        /*0104*/ 	.byte	0x00, 0xf0, 0x11, 0x00


	//----- nvinfo : EIATTR_KPARAM_INFO
	.align		4
.L_4833:
        /*0108*/ 	.byte	0x04, 0x17
        /*010a*/ 	.short	(.L_4835 - .L_4834)
.L_4834:
        /*010c*/ 	.word	0x00000000
        /*0110*/ 	.short	0x0005
        /*0112*/ 	.short	0x0028
        /*0114*/ 	.byte	0x00, 0xf5, 0x21, 0x00


	//----- nvinfo : EIATTR_KPARAM_INFO
	.align		4
.L_4835:
        /*0118*/ 	.byte	0x04, 0x17
        /*011a*/ 	.short	(.L_4837 - .L_4836)
.L_4836:
        /*011c*/ 	.word	0x00000000
        /*0120*/ 	.short	0x0004
        /*0122*/ 	.short	0x0020
        /*0124*/ 	.byte	0x00, 0xf5, 0x21, 0x00


	//----- nvinfo : EIATTR_KPARAM_INFO
	.align		4
.L_4837:
        /*0128*/ 	.byte	0x04, 0x17
        /*012a*/ 	.short	(.L_4839 - .L_4838)
.L_4838:
        /*012c*/ 	.word	0x00000000
        /*0130*/ 	.short	0x0003
        /*0132*/ 	.short	0x0018
        /*0134*/ 	.byte	0x00, 0xf5, 0x21, 0x00


	//----- nvinfo : EIATTR_KPARAM_INFO
	.align		4
.L_4839:
        /*0138*/ 	.byte	0x04, 0x17
        /*013a*/ 	.short	(.L_4841 - .L_4840)
.L_4840:
        /*013c*/ 	.word	0x00000000
        /*0140*/ 	.short	0x0002
        /*0142*/ 	.short	0x0010
        /*0144*/ 	.byte	0x00, 0xf5, 0x21, 0x00


	//----- nvinfo : EIATTR_KPARAM_INFO
	.align		4
.L_4841:
        /*0148*/ 	.byte	0x04, 0x17
        /*014a*/ 	.short	(.L_4843 - .L_4842)
.L_4842:
        /*014c*/ 	.word	0x00000000
        /*0150*/ 	.short	0x0001
        /*0152*/ 	.short	0x0008
        /*0154*/ 	.byte	0x00, 0xf5, 0x21, 0x00


	//----- nvinfo : EIATTR_KPARAM_INFO
	.align		4
.L_4843:
        /*0158*/ 	.byte	0x04, 0x17
        /*015a*/ 	.short	(.L_4845 - .L_4844)
.L_4844:
        /*015c*/ 	.word	0x00000000
        /*0160*/ 	.short	0x0000
        /*0162*/ 	.short	0x0000
        /*0164*/ 	.byte	0x00, 0xf5, 0x21, 0x00


	//----- nvinfo : EIATTR_SPARSE_MMA_MASK
	.align		4
.L_4845:
        /*0168*/ 	.byte	0x03, 0x50
        /*016a*/ 	.short	0x0000


	//----- nvinfo : EIATTR_MAXREG_COUNT
	.align		4
        /*016c*/ 	.byte	0x03, 0x1b
        /*016e*/ 	.short	0x00ff


	//----- nvinfo : EIATTR_NUM_BARRIERS
	.align		4
        /*0170*/ 	.byte	0x02, 0x4c
        /*0172*/ 	.byte	0x01
	.zero		1


	//----- nvinfo : EIATTR_EXTERNS
	.align		4
        /*0174*/ 	.byte	0x04, 0x0f
        /*0176*/ 	.short	(.L_4847 - .L_4846)


	//   ....[0]....
	.align		4
.L_4846:
        /*0178*/ 	.word	index@(__assertfail)


	//----- nvinfo : EIATTR_MERCURY_ISA_VERSION
	.align		4
.L_4847:
        /*017c*/ 	.byte	0x03, 0x5f
        /*017e*/ 	.short	0x0101


	//----- nvinfo : EIATTR_COOP_GROUP_MASK_REGIDS
	.align		4
        /*0180*/ 	.byte	0x04, 0x29
        /*0182*/ 	.short	(.L_4849 - .L_4848)


	//   ....[0]....
.L_4848:
        /*0184*/ 	.word	0xffffffff


	//   ....[1]....
        /*0188*/ 	.word	0xffffffff


	//   ....[2]....
        /*018c*/ 	.word	0xffffffff


	//   ....[3]....
        /*0190*/ 	.word	0xffffffff


	//   ....[4]....
        /*0194*/ 	.word	0xffffffff


	//   ....[5]....
        /*0198*/ 	.word	0xffffffff


	//   ....[6]....
        /*019c*/ 	.word	0xffffffff


	//   ....[7]....
        /*01a0*/ 	.word	0xffffffff


	//   ....[8]....
        /*01a4*/ 	.word	0xffffffff


	//   ....[9]....
        /*01a8*/ 	.word	0xffffffff


	//   ....[10]....
        /*01ac*/ 	.word	0xffffffff


	//   ....[11]....
        /*01b0*/ 	.word	0xffffffff


	//   ....[12]....
        /*01b4*/ 	.word	0xffffffff


	//   ....[13]....
        /*01b8*/ 	.word	0xffffffff


	//   ....[14]....
        /*01bc*/ 	.word	0xffffffff


	//   ....[15]....
        /*01c0*/ 	.word	0x0500000f


	//   ....[16]....
        /*01c4*/ 	.word	0x0500000f


	//   ....[17]....
        /*01c8*/ 	.word	0x0500000f


	//   ....[18]....
        /*01cc*/ 	.word	0x0500000f


	//   ....[19]....
        /*01d0*/ 	.word	0x0500000f


	//   ....[20]....
        /*01d4*/ 	.word	0x0500000f


	//   ....[21]....
        /*01d8*/ 	.word	0x0500000f


	//   ....[22]....
        /*01dc*/ 	.word	0x0500000f


	//   ....[23]....
        /*01e0*/ 	.word	0x0500000f


	//   ....[24]....
        /*01e4*/ 	.word	0x0500000f


	//   ....[25]....
        /*01e8*/ 	.word	0x0500000f


	//   ....[26]....
        /*01ec*/ 	.word	0x0500000f


	//   ....[27]....
        /*01f0*/ 	.word	0x0500000f


	//   ....[28]....
        /*01f4*/ 	.word	0x0500000f


	//   ....[29]....
        /*01f8*/ 	.word	0x0500000f


	//   ....[30]....
        /*01fc*/ 	.word	0x0500000f


	//   ....[31]....
        /*0200*/ 	.word	0x0500000f


	//   ....[32]....
        /*0204*/ 	.word	0x0500000f


	//   ....[33]....
        /*0208*/ 	.word	0x0500000f


	//   ....[34]....
        /*020c*/ 	.word	0x0500000f


	//----- nvinfo : EIATTR_COOP_GROUP_INSTR_OFFSETS
	.align		4
.L_4849:
        /*0210*/ 	.byte	0x04, 0x28
        /*0212*/ 	.short	(.L_4851 - .L_4850)


	//   ....[0]....
.L_4850:
        /*0214*/ 	.word	0x00000b90


	//   ....[1]....
        /*0218*/ 	.word	0x00000bb0


	//   ....[2]....
        /*021c*/ 	.word	0x00000bd0


	//   ....[3]....
        /*0220*/ 	.word	0x00000bf0


	//   ....[4]....
        /*0224*/ 	.word	0x00000d00


	//   ....[5]....
        /*0228*/ 	.word	0x00000d20


	//   ....[6]....
        /*022c*/ 	.word	0x00000d40


	//   ....[7]....
        /*0230*/ 	.word	0x00001b90


	//   ....[8]....
        /*0234*/ 	.word	0x00001be0


	//   ....[9]....
        /*0238*/ 	.word	0x00001c00


	//   ....[10]....
        /*023c*/ 	.word	0x00001c20


	//   ....[11]....
        /*0240*/ 	.word	0x00001c40


	//   ....[12]....
        /*0244*/ 	.word	0x00001c90


	//   ....[13]....
        /*0248*/ 	.word	0x00001cb0


	//   ....[14]....
        /*024c*/ 	.word	0x00001cd0


	//   ....[15]....
        /*0250*/ 	.word	0x00003a70


	//   ....[16]....
        /*0254*/ 	.word	0x00003ad0


	//   ....[17]....
        /*0258*/ 	.word	0x00003b30


	//   ....[18]....
        /*025c*/ 	.word	0x00003b90


	//   ....[19]....
        /*0260*/ 	.word	0x00003c10


	//   ....[20]....
        /*0264*/ 	.word	0x00003c50


	//   ....[21]....
        /*0268*/ 	.word	0x00003ca0


	//   ....[22]....
        /*026c*/ 	.word	0x00003cf0


	//   ....[23]....
        /*0270*/ 	.word	0x00003d40


	//   ....[24]....
        /*0274*/ 	.word	0x00003d90


	//   ....[25]....
        /*0278*/ 	.word	0x00003de0


	//   ....[26]....
        /*027c*/ 	.word	0x00003e30


	//   ....[27]....
        /*0280*/ 	.word	0x00003e80


	//   ....[28]....
        /*0284*/ 	.word	0x00003ed0


	//   ....[29]....
        /*0288*/ 	.word	0x00003f20


	//   ....[30]....
        /*028c*/ 	.word	0x00003f70


	//   ....[31]....
        /*0290*/ 	.word	0x00003fc0


	//   ....[32]....
        /*0294*/ 	.word	0x00004010


	//   ....[33]....
        /*0298*/ 	.word	0x00004060


	//   ....[34]....
        /*029c*/ 	.word	0x000040b0


	//----- nvinfo : EIATTR_VRC_CTA_INIT_COUNT
	.align		4
.L_4851:
        /*02a0*/ 	.byte	0x02, 0x4a
	.zero		1
	.zero		1


	//----- nvinfo : EIATTR_SYSCALL_OFFSETS
	.align		4
        /*02a4*/ 	.byte	0x04, 0x46
        /*02a6*/ 	.short	(.L_4853 - .L_4852)


	//   ....[0]....
.L_4852:
        /*02a8*/ 	.word	0x00002ba0


	//   ....[1]....
        /*02ac*/ 	.word	0x00003a10


	//----- nvinfo : EIATTR_EXIT_INSTR_OFFSETS
	.align		4
.L_4853:
        /*02b0*/ 	.byte	0x04, 0x1c
        /*02b2*/ 	.short	(.L_4855 - .L_4854)


	//   ....[0]....
.L_4854:
        /*02b4*/ 	.word	0x00000090


	//   ....[1]....
        /*02b8*/ 	.word	0x00003650


	//   ....[2]....
        /*02bc*/ 	.word	0x00003680


	//   ....[3]....
        /*02c0*/ 	.word	0x00003910


	//   ....[4]....
        /*02c4*/ 	.word	0x00003a20


	//----- nvinfo : EIATTR_CRS_STACK_SIZE
	.align		4
.L_4855:
        /*02c8*/ 	.byte	0x04, 0x1e
        /*02ca*/ 	.short	(.L_4857 - .L_4856)
.L_4856:
        /*02cc*/ 	.word	0x00000000


	//----- nvinfo : EIATTR_CBANK_PARAM_SIZE
	.align		4
.L_4857:
        /*02d0*/ 	.byte	0x03, 0x19
        /*02d2*/ 	.short	0x008c


	//----- nvinfo : EIATTR_PARAM_CBANK
	.align		4
        /*02d4*/ 	.byte	0x04, 0x0a
        /*02d6*/ 	.short	(.L_4859 - .L_4858)
	.align		4
.L_4858:
        /*02d8*/ 	.word	index@(.nv.constant0._ZN4vllm25paged_attention_v2_kernelI13__nv_bfloat16hLi256ELi16ELi128ELNS_18Fp8KVCacheDataTypeE2ELb1ELi512EEEvPfS3_PT_PKS4_PKT0_SA_ifPKiSC_iPKfiiiSE_SE_iiiii)
        /*02dc*/ 	.short	0x0380
        /*02de*/ 	.short	0x008c


	//----- nvinfo : EIATTR_SW_WAR
	.align		4
.L_4859:
        /*02e0*/ 	.byte	0x04, 0x36
        /*02e2*/ 	.short	(.L_4861 - .L_4860)
.L_4860:
        /*02e4*/ 	.word	0x00000008
.L_4861:


//--------------------- .nv.info._ZN4vllm25paged_attention_v2_kernelI13__nv_bfloat16hLi192ELi16ELi128ELNS_18Fp8KVCacheDataTypeE2ELb1ELi512EEEvPfS3_PT_PKS4_PKT0_SA_ifPKiSC_iPKfiiiSE_SE_iiiii --------------------------
	.section	.nv.info._ZN4vllm25paged_attention_v2_kernelI13__nv_bfloat16hLi192ELi16ELi128ELNS_18Fp8KVCacheDataTypeE2ELb1ELi512EEEvPfS3_PT_PKS4_PKT0_SA_ifPKiSC_iPKfiiiSE_SE_iiiii,"",@"SHT_CUDA_INFO"
	.sectionflags	@""
	.align	4


	//----- nvinfo : EIATTR_CUDA_API_VERSION
	.align		4
        /*0000*/ 	.byte	0x04, 0x37
        /*0002*/ 	.short	(.L_4863 - .L_4862)
.L_4862:
        /*0004*/ 	.word	0x00000082


	//----- nvinfo : EIATTR_KPARAM_INFO
	.align		4
.L_4863:
        /*0008*/ 	.byte	0x04, 0x17
        /*000a*/ 	.short	(.L_4865 - .L_4864)
.L_4864:
        /*000c*/ 	.word	0x00000000
        /*0010*/ 	.short	0x0015
        /*0012*/ 	.short	0x0088
        /*0014*/ 	.byte	0x00, 0xf0, 0x11, 0x00


	//----- nvinfo : EIATTR_KPARAM_INFO
	.align		4
.L_4865:
        /*0018*/ 	.byte	0x04, 0x17
        /*001a*/ 	.short	(.L_4867 - .L_4866)
.L_4866:
        /*001c*/ 	.word	0x00000000
        /*0020*/ 	.short	0x0014
        /*0022*/ 	.short	0x0084
        /*0024*/ 	.byte	0x00, 0xf0, 0x11, 0x00


	//----- nvinfo : EIATTR_KPARAM_INFO
	.align		4
.L_4867:
        /*0028*/ 	.byte	0x04, 0x17
        /*002a*/ 	.short	(.L_4869 - .L_4868)
.L_4868:
        /*002c*/ 	.word	0x00000000
        /*0030*/ 	.short	0x0013
        /*0032*/ 	.short	0x0080
        /*0034*/ 	.byte	0x00, 0xf0, 0x11, 0x00


	//----- nvinfo : EIATTR_KPARAM_INFO
	.align		4
.L_4869:
        /*0038*/ 	.byte	0x04, 0x17
        /*003a*/ 	.short	(.L_4871 - .L_4870)
.L_4870:
        /*003c*/ 	.word	0x00000000
        /*0040*/ 	.short	0x0012
        /*0042*/ 	.short	0x007c
        /*0044*/ 	.byte	0x00, 0xf0, 0x11, 0x00


	//----- nvinfo : EIATTR_KPARAM_INFO
	.align		4
.L_4871:
        /*0048*/ 	.byte	0x04, 0x17
        /*004a*/ 	.short	(.L_4873 - .L_4872)
.L_4872:
        /*004c*/ 	.word	0x00000000
        /*0050*/ 	.short	0x0011
        /*0052*/ 	.short	0x0078
        /*0054*/ 	.byte	0x00, 0xf0, 0x11, 0x00


	//----- nvinfo : EIATTR_KPARAM_INFO
	.align		4
.L_4873:
        /*0058*/ 	.byte	0x04, 0x17
        /*005a*/ 	.short	(.L_4875 - .L_4874)
.L_4874:
        /*005c*/ 	.word	0x00000000
        /*0060*/ 	.short	0x0010
        /*0062*/ 	.short	0x0070
        /*0064*/ 	.byte	0x00, 0xf5, 0x21, 0x00


	//----- nvinfo : EIATTR_KPARAM_INFO
	.align		4
.L_4875:
        /*0068*/ 	.byte	0x04, 0x17
        /*006a*/ 	.short	(.L_4877 - .L_4876)
.L_4876:
        /*006c*/ 	.word	0x00000000
        /*0070*/ 	.short	0x000f
        /*0072*/ 	.short	0x0068
        /*0074*/ 	.byte	0x00, 0xf5, 0x21, 0x00


	//----- nvinfo : EIATTR_KPARAM_INFO
	.align		4
.L_4877:
        /*0078*/ 	.byte	0x04, 0x17
        /*007a*/ 	.short	(.L_4879 - .L_4878)
.L_4878:
        /*007c*/ 	.word	0x00000000
        /*0080*/ 	.short	0x000e
        /*0082*/ 	.short	0x0060
        /*0084*/ 	.byte	0x00, 0xf0, 0x11, 0x00


	//----- nvinfo : EIATTR_KPARAM_INFO
	.align		4
.L_4879:
        /*0088*/ 	.byte	0x04, 0x17
        /*008a*/ 	.short	(.L_4881 - .L_4880)
.L_4880:
        /*008c*/ 	.word	0x00000000
        /*0090*/ 	.short	0x000d
        /*0092*/ 	.short	0x005c
        /*0094*/ 	.byte	0x00, 0xf0, 0x11, 0x00


	//----- nvinfo : EIATTR_KPARAM_INFO
	.align		4
.L_4881:
        /*0098*/ 	.byte	0x04, 0x17
        /*009a*/ 	.short	(.L_4883 - .L_4882)
.L_4882:
        /*009c*/ 	.word	0x00000000
        /*00a0*/ 	.short	0x000c
        /*00a2*/ 	.short	0x0058
        /*00a4*/ 	.byte	0x00, 0xf0, 0x11, 0x00


	//----- nvinfo : EIATTR_KPARAM_INFO
	.align		4
.L_4883:
        /*00a8*/ 	.byte	0x04, 0x17
        /*00aa*/ 	.short	(.L_4885 - .L_4884)
.L_4884:
        /*00ac*/ 	.word	0x00000000
        /*00b0*/ 	.short	0x000b
        /*00b2*/ 	.short	0x0050
        /*00b4*/ 	.byte	0x00, 0xf5, 0x21, 0x00


	//----- nvinfo : EIATTR_KPARAM_INFO
	.align		4
.L_4885:
        /*00b8*/ 	.byte	0x04, 0x17
        /*00ba*/ 	.short	(.L_4887 - .L_4886)
.L_4886:
        /*00bc*/ 	.word	0x00000000
        /*00c0*/ 	.short	0x000a
        /*00c2*/ 	.short	0x0048
        /*00c4*/ 	.byte	0x00, 0xf0, 0x11, 0x00


	//----- nvinfo : EIATTR_KPARAM_INFO
	.align		4
.L_4887:
        /*00c8*/ 	.byte	0x04, 0x17
        /*00ca*/ 	.short	(.L_4889 - .L_4888)
.L_4888:
        /*00cc*/ 	.word	0x00000000
        /*00d0*/ 	.short	0x0009
        /*00d2*/ 	.short	0x0040
        /*00d4*/ 	.byte	0x00, 0xf5, 0x21, 0x00


	//----- nvinfo : EIATTR_KPARAM_INFO
	.align		4
.L_4889:
        /*00d8*/ 	.byte	0x04, 0x17
        /*00da*/ 	.short	(.L_4891 - .L_4890)
.L_4890:
        /*00dc*/ 	.word	0x00000000
        /*00e0*/ 	.short	0x0008
        /*00e2*/ 	.short	0x0038
        /*00e4*/ 	.byte	0x00, 0xf5, 0x21, 0x00


	//----- nvinfo : EIATTR_KPARAM_INFO
	.align		4
.L_4891:
        /*00e8*/ 	.byte	0x04, 0x17
        /*00ea*/ 	.short	(.L_4893 - .L_4892)
.L_4892:
        /*00ec*/ 	.word	0x00000000
        /*00f0*/ 	.short	0x0007
        /*00f2*/ 	.short	0x0034
        /*00f4*/ 	.byte	0x00, 0xf0, 0x11, 0x00


	//----- nvinfo : EIATTR_KPARAM_INFO
	.align		4
.L_4893:
        /*00f8*/ 	.byte	0x04, 0x17
        /*00fa*/ 	.short	(.L_4895 - .L_4894)
.L_4894:
        /*00fc*/ 	.word	0x00000000
        /*0100*/ 	.short	0x0006
        /*0102*/ 	.short	0x0030
        /*0104*/ 	.byte	0x00, 0xf0, 0x11, 0x00


	//----- nvinfo : EIATTR_KPARAM_INFO
	.align		4
.L_4895:
        /*0108*/ 	.byte	0x04, 0x17
        /*010a*/ 	.short	(.L_4897 - .L_4896)
.L_4896:
        /*010c*/ 	.word	0x00000000
        /*0110*/ 	.short	0x0005
        /*0112*/ 	.short	0x0028
        /*0114*/ 	.byte	0x00, 0xf5, 0x21, 0x00


	//----- nvinfo : EIATTR_KPARAM_INFO
	.align		4
.L_4897:
        /*0118*/ 	.byte	0x04, 0x17
        /*011a*/ 	.short	(.L_4899 - .L_4898)
.L_4898:
        /*011c*/ 	.word	0x00000000
        /*0120*/ 	.short	0x0004
        /*0122*/ 	.short	0x0020
        /*0124*/ 	.byte	0x00, 0xf5, 0x21, 0x00


	//----- nvinfo : EIATTR_KPARAM_INFO
	.align		4
.L_4899:
        /*0128*/ 	.byte	0x04, 0x17
        /*012a*/ 	.short	(.L_4901 - .L_4900)
.L_4900:
        /*012c*/ 	.word	0x00000000
        /*0130*/ 	.short	0x0003
        /*0132*/ 	.short	0x0018
        /*0134*/ 	.byte	0x00, 0xf5, 0x21, 0x00


	//----- nvinfo : EIATTR_KPARAM_INFO
	.align		4
.L_4901:
        /*0138*/ 	.byte	0x04, 0x17
        /*013a*/ 	.short	(.L_4903 - .L_4902)
.L_4902:
        /*013c*/ 	.word	0x00000000
        /*0140*/ 	.short	0x0002
        /*0142*/ 	.short	0x0010
        /*0144*/ 	.byte	0x00, 0xf5, 0x21, 0x00


	//----- nvinfo : EIATTR_KPARAM_INFO
	.align		4
.L_4903:
        /*0148*/ 	.byte	0x04, 0x17
        /*014a*/ 	.short	(.L_4905 - .L_4904)
.L_4904:
        /*014c*/ 	.word	0x00000000
        /*0150*/ 	.short	0x0001
        /*0152*/ 	.short	0x0008
        /*0154*/ 	.byte	0x00, 0xf5, 0x21, 0x00


	//----- nvinfo : EIATTR_KPARAM_INFO
	.align		4
.L_4905:
        /*0158*/ 	.byte	0x04, 0x17
        /*015a*/ 	.short	(.L_4907 - .L_4906)
.L_4906:
        /*015c*/ 	.word	0x00000000
        /*0160*/ 	.short	0x0000
        /*0162*/ 	.short	0x0000
        /*0164*/ 	.byte	0x00, 0xf5, 0x21, 0x00


	//----- nvinfo : EIATTR_SPARSE_MMA_MASK
	.align		4
.L_4907:
        /*0168*/ 	.byte	0x03, 0x50
        /*016a*/ 	.short	0x0000


	//----- nvinfo : EIATTR_MAXREG_COUNT
	.align		4
        /*016c*/ 	.byte	0x03, 0x1b
        /*016e*/ 	.short	0x00ff


	//----- nvinfo : EIATTR_NUM_BARRIERS
	.align		4
        /*0170*/ 	.byte	0x02, 0x4c
        /*0172*/ 	.byte	0x01
	.zero		1


	//----- nvinfo : EIATTR_EXTERNS
	.align		4
        /*0174*/ 	.byte	0x04, 0x0f
        /*0176*/ 	.short	(.L_4909 - .L_4908)


	//   ....[0]....
	.align		4
.L_4908:
        /*0178*/ 	.word	index@(__assertfail)


	//----- nvinfo : EIATTR_MERCURY_ISA_VERSION
	.align		4
.L_4909:
        /*017c*/ 	.byte	0x03, 0x5f
        /*017e*/ 	.short	0x0101


	//----- nvinfo : EIATTR_COOP_GROUP_MASK_REGIDS
	.align		4
        /*0180*/ 	.byte	0x04, 0x29
        /*0182*/ 	.short	(.L_4911 - .L_4910)


	//   ....[0]....
.L_4910:
        /*0184*/ 	.word	0xffffffff


	//   ....[1]....
        /*0188*/ 	.word	0xffffffff


	//   ....[2]....
        /*018c*/ 	.word	0xffffffff


	//   ....[3]....
        /*0190*/ 	.word	0xffffffff


	//   ....[4]....
        /*0194*/ 	.word	0xffffffff


	//   ....[5]....
        /*0198*/ 	.word	0xffffffff


	//   ....[6]....
        /*019c*/ 	.word	0xffffffff


	//   ....[7]....
        /*01a0*/ 	.word	0xffffffff


	//   ....[8]....
        /*01a4*/ 	.word	0xffffffff


	//   ....[9]....
        /*01a8*/ 	.word	0xffffffff


	//   ....[10]....
        /*01ac*/ 	.word	0xffffffff


	//   ....[11]....
        /*01b0*/ 	.word	0xffffffff


	//   ....[12]....
        /*01b4*/ 	.word	0xffffffff


	//   ....[13]....
        /*01b8*/ 	.word	0xffffffff


	//   ....[14]....
        /*01bc*/ 	.word	0xffffffff


	//   ....[15]....
        /*01c0*/ 	.word	0x0500000f


	//   ....[16]....
        /*01c4*/ 	.word	0x0500000f


	//   ....[17]....
        /*01c8*/ 	.word	0x0500000f


	//   ....[18]....
        /*01cc*/ 	.word	0x0500000f


	//   ....[19]....
        /*01d0*/ 	.word	0x0500000f


	//   ....[20]....
        /*01d4*/ 	.word	0x0500000f


	//   ....[21]....
        /*01d8*/ 	.word	0x0500000f


	//   ....[22]....
        /*01dc*/ 	.word	0x0500000f


	//   ....[23]....
        /*01e0*/ 	.word	0x0500000f


	//   ....[24]....
        /*01e4*/ 	.word	0x0500000f


	//   ....[25]....
        /*01e8*/ 	.word	0x0500000f


	//   ....[26]....
        /*01ec*/ 	.word	0x0500000f


	//   ....[27]....
        /*01f0*/ 	.word	0x0500000f


	//   ....[28]....
        /*01f4*/ 	.word	0x0500000f


	//   ....[29]....
        /*01f8*/ 	.word	0x0500000f


	//   ....[30]....
        /*01fc*/ 	.word	0x0500000f


	//----- nvinfo : EIATTR_COOP_GROUP_INSTR_OFFSETS
	.align		4
.L_4911:
        /*0200*/ 	.byte	0x04, 0x28
        /*0202*/ 	.short	(.L_4913 - .L_4912)


	//   ....[0]....
.L_4912:
        /*0204*/ 	.word	0x00000b90


	//   ....[1]....
        /*0208*/ 	.word	0x00000bb0


	//   ....[2]....
        /*020c*/ 	.word	0x00000bd0


	//   ....[3]....
        /*0210*/ 	.word	0x00000bf0


	//   ....[4]....
        /*0214*/ 	.word	0x00000d00


	//   ....[5]....
        /*0218*/ 	.word	0x00000d20


	//   ....[6]....
        /*021c*/ 	.word	0x00000d40


	//   ....[7]....
        /*0220*/ 	.word	0x00001b90


	//   ....[8]....
        /*0224*/ 	.word	0x00001be0


	//   ....[9]....
        /*0228*/ 	.word	0x00001c00


	//   ....[10]....
        /*022c*/ 	.word	0x00001c20


	//   ....[11]....
        /*0230*/ 	.word	0x00001c40


	//   ....[12]....
        /*0234*/ 	.word	0x00001c90


	//   ....[13]....
        /*0238*/ 	.word	0x00001cb0


	//   ....[14]....
        /*023c*/ 	.word	0x00001cd0


	//   ....[15]....
        /*0240*/ 	.word	0x00003780


	//   ....[16]....
        /*0244*/ 	.word	0x000037e0


	//   ....[17]....
        /*0248*/ 	.word	0x00003840


	//   ....[18]....
        /*024c*/ 	.word	0x000038a0


	//   ....[19]....
        /*0250*/ 	.word	0x00003920


	//   ....[20]....
        /*0254*/ 	.word	0x00003960


	//   ....[21]....
        /*0258*/ 	.word	0x000039b0


	//   ....[22]....
        /*025c*/ 	.word	0x00003a00


	//   ....[23]....
        /*0260*/ 	.word	0x00003a50


	//   ....[24]....
        /*0264*/ 	.word	0x00003aa0


	//   ....[25]....
        /*0268*/ 	.word	0x00003af0


	//   ....[26]....
        /*026c*/ 	.word	0x00003b40


	//   ....[27]....
        /*0270*/ 	.word	0x00003b90


	//   ....[28]....
        /*0274*/ 	.word	0x00003be0


	//   ....[29]....
        /*0278*/ 	.word	0x00003c30


	//   ....[30]....
        /*027c*/ 	.word	0x00003c80


	//----- nvinfo : EIATTR_VRC_CTA_INIT_COUNT
	.align		4
.L_4913:
        /*0280*/ 	.byte	0x02, 0x4a
	.zero		1
	.zero		1


	//----- nvinfo : EIATTR_SYSCALL_OFFSETS
	.align		4
        /*0284*/ 	.byte	0x04, 0x46
        /*0286*/ 	.short	(.L_4915 - .L_4914)


	//   ....[0]....
.L_4914:
        /*0288*/ 	.word	0x00002ba0


	//   ....[1]....
        /*028c*/ 	.word	0x00003720


	//----- nvinfo : EIATTR_EXIT_INSTR_OFFSETS
	.align		4
.L_4915:
        /*0290*/ 	.byte	0x04, 0x1c
        /*0292*/ 	.short	(.L_4917 - .L_4916)


	//   ....[0]....
.L_4916:
        /*0294*/ 	.word	0x00000090


	//   ....[1]....
        /*0298*/ 	.word	0x000033e0


	//   ....[2]....
        /*029c*/ 	.word	0x00003410


	//   ....[3]....
        /*02a0*/ 	.word	0x00003620


	//   ....[4]....
        /*02a4*/ 	.word	0x00003730


	//----- nvinfo : EIATTR_CRS_STACK_SIZE
	.align		4
.L_4917:
        /*02a8*/ 	.byte	0x04, 0x1e
        /*02aa*/ 	.short	(.L_4919 - .L_4918)
.L_4918:
        /*02ac*/ 	.word	0x00000000


	//----- nvinfo : EIATTR_CBANK_PARAM_SIZE
	.align		4
.L_4919:
        /*02b0*/ 	.byte	0x03, 0x19
        /*02b2*/ 	.short	0x008c


	//----- nvinfo : EIATTR_PARAM_CBANK
	.align		4
        /*02b4*/ 	.byte	0x04, 0x0a
        /*02b6*/ 	.short	(.L_4921 - .L_4920)
	.align		4
.L_4920:
        /*02b8*/ 	.word	index@(.nv.constant0._ZN4vllm25paged_attention_v2_kernelI13__nv_bfloat16hLi192ELi16ELi128ELNS_18Fp8KVCacheDataTypeE2ELb1ELi512EEEvPfS3_PT_PKS4_PKT0_SA_ifPKiSC_iPKfiiiSE_SE_iiiii)
        /*02bc*/ 	.short	0x0380
        /*02be*/ 	.short	0x008c


	//----- nvinfo : EIATTR_SW_WAR
	.align		4
.L_4921:
        /*02c0*/ 	.byte	0x04, 0x36
        /*02c2*/ 	.short	(.L_4923 - .L_4922)
.L_4922:
        /*02c4*/ 	.word	0x00000008
.L_4923:


//--------------------- .nv.info._ZN4vllm25paged_attention_v2_kernelI13__nv_bfloat16hLi128ELi16ELi128ELNS_18Fp8KVCacheDataTypeE2ELb1ELi512EEEvPfS3_PT_PKS4_PKT0_SA_ifPKiSC_iPKfiiiSE_SE_iiiii --------------------------
	.section	.nv.info._ZN4vllm25paged_attention_v2_kernelI13__nv_bfloat16hLi128ELi16ELi128ELNS_18Fp8KVCacheDataTypeE2ELb1ELi512EEEvPfS3_PT_PKS4_PKT0_SA_ifPKiSC_iPKfiiiSE_SE_iiiii,"",@"SHT_CUDA_INFO"
	.sectionflags	@""
	.align	4


	//----- nvinfo : EIATTR_CUDA_API_VERSION
	.align		4
        /*0000*/ 	.byte	0x04, 0x37
        /*0002*/ 	.short	(.L_4925 - .L_4924)
.L_4924:
        /*0004*/ 	.word	0x00000082


	//----- nvinfo : EIATTR_KPARAM_INFO
	.align		4
.L_4925:
        /*0008*/ 	.byte	0x04, 0x17
        /*000a*/ 	.short	(.L_4927 - .L_4926)
.L_4926:
        /*000c*/ 	.word	0x00000000
        /*0010*/ 	.short	0x0015
        /*0012*/ 	.short	0x0088
        /*0014*/ 	.byte	0x00, 0xf0, 0x11, 0x00


	//----- nvinfo : EIATTR_KPARAM_INFO
	.align		4
.L_4927:
        /*0018*/ 	.byte	0x04, 0x17
        /*001a*/ 	.short	(.L_4929 - .L_4928)
.L_4928:
        /*001c*/ 	.word	0x00000000
        /*0020*/ 	.short	0x0014
        /*0022*/ 	.short	0x0084
        /*0024*/ 	.byte	0x00, 0xf0, 0x11, 0x00


	//----- nvinfo : EIATTR_KPARAM_INFO
	.align		4
.L_4929:
        /*0028*/ 	.byte	0x04, 0x17
        /*002a*/ 	.short	(.L_4931 - .L_4930)
.L_4930:
        /*002c*/ 	.word	0x00000000
        /*0030*/ 	.short	0x0013
        /*0032*/ 	.short	0x0080
        /*0034*/ 	.byte	0x00, 0xf0, 0x11, 0x00


	//----- nvinfo : EIATTR_KPARAM_INFO
	.align		4
.L_4931:
        /*0038*/ 	.byte	0x04, 0x17
        /*003a*/ 	.short	(.L_4933 - .L_4932)
.L_4932:
        /*003c*/ 	.word	0x00000000
        /*0040*/ 	.short	0x0012
        /*0042*/ 	.short	0x007c
        /*0044*/ 	.byte	0x00, 0xf0, 0x11, 0x00


	//----- nvinfo : EIATTR_KPARAM_INFO
	.align		4
.L_4933:
        /*0048*/ 	.byte	0x04, 0x17
        /*004a*/ 	.short	(.L_4935 - .L_4934)
.L_4934:
        /*004c*/ 	.word	0x00000000
        /*0050*/ 	.short	0x0011
        /*0052*/ 	.short	0x0078
        /*0054*/ 	.byte	0x00, 0xf0, 0x11, 0x00


	//----- nvinfo : EIATTR_KPARAM_INFO
	.align		4
.L_4935:
        /*0058*/ 	.byte	0x04, 0x17
        /*005a*/ 	.short	(.L_4937 - .L_4936)
.L_4936:
        /*005c*/ 	.word	0x00000000
        /*0060*/ 	.short	0x0010
        /*0062*/ 	.short	0x0070
        /*0064*/ 	.byte	0x00, 0xf5, 0x21, 0x00


	//----- nvinfo : EIATTR_KPARAM_INFO
	.align		4
.L_4937:
        /*0068*/ 	.byte	0x04, 0x17
        /*006a*/ 	.short	(.L_4939 - .L_4938)
.L_4938:
        /*006c*/ 	.word	0x00000000
        /*0070*/ 	.short	0x000f
        /*0072*/ 	.short	0x0068
        /*0074*/ 	.byte	0x00, 0xf5, 0x21, 0x00


	//----- nvinfo : EIATTR_KPARAM_INFO
	.align		4
.L_4939:
        /*0078*/ 	.byte	0x04, 0x17
        /*007a*/ 	.short	(.L_4941 - .L_4940)
.L_4940:
        /*007c*/ 	.word	0x00000000
        /*0080*/ 	.short	0x000e
        /*0082*/ 	.short	0x0060
        /*0084*/ 	.byte	0x00, 0xf0, 0x11, 0x00


	//----- nvinfo : EIATTR_KPARAM_INFO
	.align		4
.L_4941:
        /*0088*/ 	.byte	0x04, 0x17
        /*008a*/ 	.short	(.L_4943 - .L_4942)
.L_4942:
        /*008c*/ 	.word	0x00000000
        /*0090*/ 	.short	0x000d
        /*0092*/ 	.short	0x005c
        /*0094*/ 	.byte	0x00, 0xf0, 0x11, 0x00


	//----- nvinfo : EIATTR_KPARAM_INFO
	.align		4
.L_4943:
        /*0098*/ 	.byte	0x04, 0x17
        /*009a*/ 	.short	(.L_4945 - .L_4944)
.L_4944:
        /*009c*/ 	.word	0x00000000
        /*00a0*/ 	.short	0x000c
        /*00a2*/ 	.short	0x0058
        /*00a4*/ 	.byte	0x00, 0xf0, 0x11, 0x00


	//----- nvinfo : EIATTR_KPARAM_INFO
	.align		4
.L_4945:
        /*00a8*/ 	.byte	0x04, 0x17
        /*00aa*/ 	.short	(.L_4947 - .L_4946)
.L_4946:
        /*00ac*/ 	.word	0x00000000
        /*00b0*/ 	.short	0x000b
        /*00b2*/ 	.short	0x0050
        /*00b4*/ 	.byte	0x00, 0xf5, 0x21, 0x00


	//----- nvinfo : EIATTR_KPARAM_INFO
	.align		4
.L_4947:
        /*00b8*/ 	.byte	0x04, 0x17
        /*00ba*/ 	.short	(.L_4949 - .L_4948)
.L_4948:
        /*00bc*/ 	.word	0x00000000
        /*00c0*/ 	.short	0x000a
        /*00c2*/ 	.short	0x0048
        /*00c4*/ 	.byte	0x00, 0xf0, 0x11, 0x00


	//----- nvinfo : EIATTR_KPARAM_INFO
	.align		4
.L_4949:
        /*00c8*/ 	.byte	0x04, 0x17
        /*00ca*/ 	.short	(.L_4951 - .L_4950)
.L_4950:
        /*00cc*/ 	.word	0x00000000
        /*00d0*/ 	.short	0x0009
        /*00d2*/ 	.short	0x0040
        /*00d4*/ 	.byte	0x00, 0xf5, 0x21, 0x00


	//----- nvinfo : EIATTR_KPARAM_INFO
	.align		4
.L_4951:
        /*00d8*/ 	.byte	0x04, 0x17
        /*00da*/ 	.short	(.L_4953 - .L_4952)
.L_4952:
        /*00dc*/ 	.word	0x00000000
        /*00e0*/ 	.short	0x0008
        /*00e2*/ 	.short	0x0038
        /*00e4*/ 	.byte	0x00, 0xf5, 0x21, 0x00


	//----- nvinfo : EIATTR_KPARAM_INFO
	.align		4
.L_4953:
        /*00e8*/ 	.byte	0x04, 0x17
        /*00ea*/ 	.short	(.L_4955 - .L_4954)
.L_4954:
        /*00ec*/ 	.word	0x00000000
        /*00f0*/ 	.short	0x0007
        /*00f2*/ 	.short	0x0034
        /*00f4*/ 	.byte	0x00, 0xf0, 0x11, 0x00


	//----- nvinfo : EIATTR_KPARAM_INFO
	.align		4
.L_4955:
        /*00f8*/ 	.byte	0x04, 0x17
        /*00fa*/ 	.short	(.L_4957 - .L_4956)
.L_4956:
        /*00fc*/ 	.word	0x00000000
        /*0100*/ 	.short	0x0006
        /*0102*/ 	.short	0x0030
        /*0104*/ 	.byte	0x00, 0xf0, 0x11, 0x00


	//----- nvinfo : EIATTR_KPARAM_INFO
	.align		4
.L_4957:
        /*0108*/ 	.byte	0x04, 0x17
        /*010a*/ 	.short	(.L_4959 - .L_4958)
.L_4958:
        /*010c*/ 	.word	0x00000000
        /*0110*/ 	.short	0x0005
        /*0112*/ 	.short	0x0028
        /*0114*/ 	.byte	0x00, 0xf5, 0x21, 0x00


	//----- nvinfo : EIATTR_KPARAM_INFO
	.align		4
.L_4959:
        /*0118*/ 	.byte	0x04, 0x17
        /*011a*/ 	.short	(.L_4961 - .L_4960)
.L_4960:
        /*011c*/ 	.word	0x00000000
        /*0120*/ 	.short	0x0004
        /*0122*/ 	.short	0x0020
        /*0124*/ 	.byte	0x00, 0xf5, 0x21, 0x00


	//----- nvinfo : EIATTR_KPARAM_INFO
	.align		4
.L_4961:
        /*0128*/ 	.byte	0x04, 0x17
        /*012a*/ 	.short	(.L_4963 - .L_4962)
.L_4962:
        /*012c*/ 	.word	0x00000000
        /*0130*/ 	.short	0x0003
        /*0132*/ 	.short	0x0018
        /*0134*/ 	.byte	0x00, 0xf5, 0x21, 0x00


	//----- nvinfo : EIATTR_KPARAM_INFO
	.align		4
.L_4963:
        /*0138*/ 	.byte	0x04, 0x17
        /*013a*/ 	.short	(.L_4965 - .L_4964)
.L_4964:
        /*013c*/ 	.word	0x00000000
        /*0140*/ 	.short	0x0002
        /*0142*/ 	.short	0x0010
        /*0144*/ 	.byte	0x00, 0xf5, 0x21, 0x00


	//----- nvinfo : EIATTR_KPARAM_INFO
	.align		4
.L_4965:
        /*0148*/ 	.byte	0x04, 0x17
        /*014a*/ 	.short	(.L_4967 - .L_4966)
.L_4966:
        /*014c*/ 	.word	0x00000000
        /*0150*/ 	.short	0x0001
        /*0152*/ 	.short	0x0008
        /*0154*/ 	.byte	0x00, 0xf5, 0x21, 0x00


	//----- nvinfo : EIATTR_KPARAM_INFO
	.align		4
.L_4967:
        /*0158*/ 	.byte	0x04, 0x17
        /*015a*/ 	.short	(.L_4969 - .L_4968)
.L_4968:
        /*015c*/ 	.word	0x00000000
        /*0160*/ 	.short	0x0000
        /*0162*/ 	.short	0x0000
        /*0164*/ 	.byte	0x00, 0xf5, 0x21, 0x00


	//----- nvinfo : EIATTR_SPARSE_MMA_MASK
	.align		4
.L_4969:
        /*0168*/ 	.byte	0x03, 0x50
        /*016a*/ 	.short	0x0000


	//----- nvinfo : EIATTR_MAXREG_COUNT
	.align		4
        /*016c*/ 	.byte	0x03, 0x1b
        /*016e*/ 	.short	0x00ff


	//----- nvinfo : EIATTR_NUM_BARRIERS
	.align		4
        /*0170*/ 	.byte	0x02, 0x4c
        /*0172*/ 	.byte	0x01
	.zero		1


	//----- nvinfo : EIATTR_EXTERNS
	.align		4
        /*0174*/ 	.byte	0x04, 0x0f
        /*0176*/ 	.short	(.L_4971 - .L_4970)


	//   ....[0]....
	.align		4
.L_4970:
        /*0178*/ 	.word	index@(__assertfail)


	//----- nvinfo : EIATTR_MERCURY_ISA_VERSION
	.align		4
.L_4971:
        /*017c*/ 	.byte	0x03, 0x5f
        /*017e*/ 	.short	0x0101


	//----- nvinfo : EIATTR_COOP_GROUP_MASK_REGIDS
	.align		4
        /*0180*/ 	.byte	0x04, 0x29
        /*0182*/ 	.short	(.L_4973 - .L_4972)


	//   ....[0]....
.L_4972:
        /*0184*/ 	.word	0xffffffff


	//   ....[1]....
        /*0188*/ 	.word	0xffffffff


	//   ....[2]....
        /*018c*/ 	.word	0xffffffff


	//   ....[3]....
        /*0190*/ 	.word	0xffffffff


	//   ....[4]....
        /*0194*/ 	.word	0xffffffff


	//   ....[5]....
        /*0198*/ 	.word	0xffffffff


	//   ....[6]....
        /*019c*/ 	.word	0xffffffff


	//   ....[7]....
        /*01a0*/ 	.word	0xffffffff


	//   ....[8]....
        /*01a4*/ 	.word	0xffffffff


	//   ....[9]....
        /*01a8*/ 	.word	0xffffffff


	//   ....[10]....
        /*01ac*/ 	.word	0xffffffff


	//   ....[11]....
        /*01b0*/ 	.word	0xffffffff


	//   ....[12]....
        /*01b4*/ 	.word	0xffffffff


	//   ....[13]....
        /*01b8*/ 	.word	0xffffffff


	//   ....[14]....
        /*01bc*/ 	.word	0xffffffff


	//   ....[15]....
        /*01c0*/ 	.word	0x0500000f


	//   ....[16]....
        /*01c4*/ 	.word	0x0500000f


	//   ....[17]....
        /*01c8*/ 	.word	0x0500000f


	//   ....[18]....
        /*01cc*/ 	.word	0x0500000f


	//   ....[19]....
        /*01d0*/ 	.word	0x0500000f


	//   ....[20]....
        /*01d4*/ 	.word	0x0500000f


	//   ....[21]....
        /*01d8*/ 	.word	0x0500000f


	//   ....[22]....
        /*01dc*/ 	.word	0x0500000f


	//   ....[23]....
        /*01e0*/ 	.word	0x0500000f


	//   ....[24]....
        /*01e4*/ 	.word	0x0500000f


	//   ....[25]....
        /*01e8*/ 	.word	0x0500000f


	//   ....[26]....
        /*01ec*/ 	.word	0x0500000f


	//----- nvinfo : EIATTR_COOP_GROUP_INSTR_OFFSETS
	.align		4
.L_4973:
        /*01f0*/ 	.byte	0x04, 0x28
        /*01f2*/ 	.short	(.L_4975 - .L_4974)


	//   ....[0]....
.L_4974:
        /*01f4*/ 	.word	0x00000b90


	//   ....[1]....
        /*01f8*/ 	.word	0x00000bb0


	//   ....[2]....
        /*01fc*/ 	.word	0x00000bd0


	//   ....[3]....
        /*0200*/ 	.word	0x00000bf0


	//   ....[4]....
        /*0204*/ 	.word	0x00000d00


	//   ....[5]....
        /*0208*/ 	.word	0x00000d20


	//   ....[6]....
        /*020c*/ 	.word	0x00000d40


	//   ....[7]....
        /*0210*/ 	.word	0x00001b90


	//   ....[8]....
        /*0214*/ 	.word	0x00001be0


	//   ....[9]....
        /*0218*/ 	.word	0x00001c00


	//   ....[10]....
        /*021c*/ 	.word	0x00001c20


	//   ....[11]....
        /*0220*/ 	.word	0x00001c40


	//   ....[12]....
        /*0224*/ 	.word	0x00001c90


	//   ....[13]....
        /*0228*/ 	.word	0x00001cb0


	//   ....[14]....
        /*022c*/ 	.word	0x00001cd0


	//   ....[15]....
        /*0230*/ 	.word	0x00003570


	//   ....[16]....
        /*0234*/ 	.word	0x000035d0


	//   ....[17]....
        /*0238*/ 	.word	0x00003630


	//   ....[18]....
        /*023c*/ 	.word	0x00003690


	//   ....[19]....
        /*0240*/ 	.word	0x00003710


	//   ....[20]....
        /*0244*/ 	.word	0x00003750


	//   ....[21]....
        /*0248*/ 	.word	0x000037a0


	//   ....[22]....
        /*024c*/ 	.word	0x000037f0


	//   ....[23]....
        /*0250*/ 	.word	0x00003840


	//   ....[24]....
        /*0254*/ 	.word	0x00003890


	//   ....[25]....
        /*0258*/ 	.word	0x000038e0


	//   ....[26]....
        /*025c*/ 	.word	0x00003930


	//----- nvinfo : EIATTR_VRC_CTA_INIT_COUNT
	.align		4
.L_4975:
        /*0260*/ 	.byte	0x02, 0x4a
	.zero		1
	.zero		1


	//----- nvinfo : EIATTR_SYSCALL_OFFSETS
	.align		4
        /*0264*/ 	.byte	0x04, 0x46
        /*0266*/ 	.short	(.L_4977 - .L_4976)


	//   ....[0]....
.L_4976:
        /*0268*/ 	.word	0x00002ba0


	//   ....[1]....
        /*026c*/ 	.word	0x00003510


	//----- nvinfo : EIATTR_EXIT_INSTR_OFFSETS
	.align		4
.L_4977:
        /*0270*/ 	.byte	0x04, 0x1c
        /*0272*/ 	.short	(.L_4979 - .L_4978)


	//   ....[0]....
.L_4978:
        /*0274*/ 	.word	0x00000090


	//   ....[1]....
        /*0278*/ 	.word	0x00003250


	//   ....[2]....
        /*027c*/ 	.word	0x00003280


	//   ....[3]....
        /*0280*/ 	.word	0x00003410


	//   ....[4]....
        /*0284*/ 	.word	0x00003520


	//----- nvinfo : EIATTR_CRS_STACK_SIZE
	.align		4
.L_4979:
        /*0288*/ 	.byte	0x04, 0x1e
        /*028a*/ 	.short	(.L_4981 - .L_4980)
.L_4980:
        /*028c*/ 	.word	0x00000000


	//----- nvinfo : EIATTR_CBANK_PARAM_SIZE
	.align		4
.L_4981:
        /*0290*/ 	.byte	0x03, 0x19
        /*0292*/ 	.short	0x008c


	//----- nvinfo : EIATTR_PARAM_CBANK
	.align		4
        /*0294*/ 	.byte	0x04, 0x0a
        /*0296*/ 	.short	(.L_4983 - .L_4982)
	.align		4
.L_4982:
        /*0298*/ 	.word	index@(.nv.constant0._ZN4vllm25paged_attention_v2_kernelI13__nv_bfloat16hLi128ELi16ELi128ELNS_18Fp8KVCacheDataTypeE2ELb1ELi512EEEvPfS3_PT_PKS4_PKT0_SA_ifPKiSC_iPKfiiiSE_SE_iiiii)
        /*029c*/ 	.short	0x0380
        /*029e*/ 	.short	0x008c


	//----- nvinfo : EIATTR_SW_WAR
	.align		4
.L_4983:
        /*02a0*/ 	.byte	0x04, 0x36
        /*02a2*/ 	.short	(.L_4985 - .L_4984)
.L_4984:
        /*02a4*/ 	.word	0x00000008
.L_4985:


//--------------------- .nv.info._ZN4vllm25paged_attention_v2_kernelI13__nv_bfloat16hLi120ELi16ELi128ELNS_18Fp8KVCacheDataTypeE2ELb1ELi512EEEvPfS3_PT_PKS4_PKT0_SA_ifPKiSC_iPKfiiiSE_SE_iiiii --------------------------
	.section	.nv.info._ZN4vllm25paged_attention_v2_kernelI13__nv_bfloat16hLi120ELi16ELi128ELNS_18Fp8KVCacheDataTypeE2ELb1ELi512EEEvPfS3_PT_PKS4_PKT0_SA_ifPKiSC_iPKfiiiSE_SE_iiiii,"",@"SHT_CUDA_INFO"
	.sectionflags	@""
	.align	4


	//----- nvinfo : EIATTR_CUDA_API_VERSION
	.align		4
        /*0000*/ 	.byte	0x04, 0x37
        /*0002*/ 	.short	(.L_4987 - .L_4986)
.L_4986:
        /*0004*/ 	.word	0x00000082


	//----- nvinfo : EIATTR_KPARAM_INFO
	.align		4
.L_4987:
        /*0008*/ 	.byte	0x04, 0x17
        /*000a*/ 	.short	(.L_4989 - .L_4988)
.L_4988:
        /*000c*/ 	.word	0x00000000
        /*0010*/ 	.short	0x0015
        /*0012*/ 	.short	0x0088
        /*0014*/ 	.byte	0x00, 0xf0, 0x11, 0x00


	//----- nvinfo : EIATTR_KPARAM_INFO
	.align		4
.L_4989:
        /*0018*/ 	.byte	0x04, 0x17
        /*001a*/ 	.short	(.L_4991 - .L_4990)
.L_4990:
        /*001c*/ 	.word	0x00000000
        /*0020*/ 	.short	0x0014
        /*0022*/ 	.short	0x0084
        /*0024*/ 	.byte	0x00, 0xf0, 0x11, 0x00


	//----- nvinfo : EIATTR_KPARAM_INFO
	.align		4
.L_4991:
        /*0028*/ 	.byte	0x04, 0x17
        /*002a*/ 	.short	(.L_4993 - .L_4992)
.L_4992:
        /*002c*/ 	.word	0x00000000
        /*0030*/ 	.short	0x0013
        /*0032*/ 	.short	0x0080
        /*0034*/ 	.byte	0x00, 0xf0, 0x11, 0x00


	//----- nvinfo : EIATTR_KPARAM_INFO
	.align		4
.L_4993:
        /*0038*/ 	.byte	0x04, 0x17
        /*003a*/ 	.short	(.L_4995 - .L_4994)
.L_4994:
        /*003c*/ 	.word	0x00000000
        /*0040*/ 	.short	0x0012
        /*0042*/ 	.short	0x007c
        /*0044*/ 	.byte	0x00, 0xf0, 0x11, 0x00


	//----- nvinfo : EIATTR_KPARAM_INFO
	.align		4
.L_4995:
        /*0048*/ 	.byte	0x04, 0x17
        /*004a*/ 	.short	(.L_4997 - .L_4996)
.L_4996:
        /*004c*/ 	.word	0x00000000
        /*0050*/ 	.short	0x0011
        /*0052*/ 	.short	0x0078
        /*0054*/ 	.byte	0x00, 0xf0, 0x11, 0x00


	//----- nvinfo : EIATTR_KPARAM_INFO
	.align		4
.L_4997:
        /*0058*/ 	.byte	0x04, 0x17
        /*005a*/ 	.short	(.L_4999 - .L_4998)
.L_4998:
        /*005c*/ 	.word	0x00000000
        /*0060*/ 	.short	0x0010
        /*0062*/ 	.short	0x0070
        /*0064*/ 	.byte	0x00, 0xf5, 0x21, 0x00


	//----- nvinfo : EIATTR_KPARAM_INFO
	.align		4
.L_4999:
        /*0068*/ 	.byte	0x04, 0x17
        /*006a*/ 	.short	(.L_5001 - .L_5000)
.L_5000:
        /*006c*/ 	.word	0x00000000
        /*0070*/ 	.short	0x000f
        /*0072*/ 	.short	0x0068
        /*0074*/ 	.byte	0x00, 0xf5, 0x21, 0x00


	//----- nvinfo : EIATTR_KPARAM_INFO
	.align		4
.L_5001:
        /*0078*/ 	.byte	0x04, 0x17
        /*007a*/ 	.short	(.L_5003 - .L_5002)
.L_5002:
        /*007c*/ 	.word	0x00000000
        /*0080*/ 	.short	0x000e
        /*0082*/ 	.short	0x0060
        /*0084*/ 	.byte	0x00, 0xf0, 0x11, 0x00


	//----- nvinfo : EIATTR_KPARAM_INFO
	.align		4
.L_5003:
        /*0088*/ 	.byte	0x04, 0x17
        /*008a*/ 	.short	(.L_5005 - .L_5004)
.L_5004:
        /*008c*/ 	.word	0x00000000
        /*0090*/ 	.short	0x000d
        /*0092*/ 	.short	0x005c
        /*0094*/ 	.byte	0x00, 0xf0, 0x11, 0x00


	//----- nvinfo : EIATTR_KPARAM_INFO
	.align		4
.L_5005:
        /*0098*/ 	.byte	0x04, 0x17
        /*009a*/ 	.short	(.L_5007 - .L_5006)
.L_5006:
        /*009c*/ 	.word	0x00000000
        /*00a0*/ 	.short	0x000c
        /*00a2*/ 	.short	0x0058
        /*00a4*/ 	.byte	0x00, 0xf0, 0x11, 0x00


	//----- nvinfo : EIATTR_KPARAM_INFO
	.align		4
.L_5007:
        /*00a8*/ 	.byte	0x04, 0x17
        /*00aa*/ 	.short	(.L_5009 - .L_5008)
.L_5008:
        /*00ac*/ 	.word	0x00000000
        /*00b0*/ 	.short	0x000b
        /*00b2*/ 	.short	0x0050
        /*00b4*/ 	.byte	0x00, 0xf5, 0x21, 0x00


	//----- nvinfo : EIATTR_KPARAM_INFO
	.align		4
.L_5009:
        /*00b8*/ 	.byte	0x04, 0x17
        /*00ba*/ 	.short	(.L_5011 - .L_5010)
.L_5010:
        /*00bc*/ 	.word	0x00000000
        /*00c0*/ 	.short	0x000a
        /*00c2*/ 	.short	0x0048
        /*00c4*/ 	.byte	0x00, 0xf0, 0x11, 0x00


	//----- nvinfo : EIATTR_KPARAM_INFO
	.align		4
.L_5011:
        /*00c8*/ 	.byte	0x04, 0x17
        /*00ca*/ 	.short	(.L_5013 - .L_5012)
.L_5012:
        /*00cc*/ 	.word	0x00000000
        /*00d0*/ 	.short	0x0009
        /*00d2*/ 	.short	0x0040
        /*00d4*/ 	.byte	0x00, 0xf5, 0x21, 0x00


	//----- nvinfo : EIATTR_KPARAM_INFO
	.align		4
.L_5013:
        /*00d8*/ 	.byte	0x04, 0x17
        /*00da*/ 	.short	(.L_5015 - .L_5014)
.L_5014:
        /*00dc*/ 	.word	0x00000000
        /*00e0*/ 	.short	0x0008
        /*00e2*/ 	.short	0x0038
        /*00e4*/ 	.byte	0x00, 0xf5, 0x21, 0x00


	//----- nvinfo : EIATTR_KPARAM_INFO
	.align		4
.L_5015:
        /*00e8*/ 	.byte	0x04, 0x17
        /*00ea*/ 	.short	(.L_5017 - .L_5016)
.L_5016:
        /*00ec*/ 	.word	0x00000000
        /*00f0*/ 	.short	0x0007
        /*00f2*/ 	.short	0x0034
        /*00f4*/ 	.byte	0x00, 0xf0, 0x11, 0x00


	//----- nvinfo : EIATTR_KPARAM_INFO
	.align		4
.L_5017:
        /*00f8*/ 	.byte	0x04, 0x17
        /*00fa*/ 	.short	(.L_5019 - .L_5018)
.L_5018:
        /*00fc*/ 	.word	0x00000000
        /*0100*/ 	.short	0x0006
        /*0102*/ 	.short	0x0030
        /*0104*/ 	.byte	0x00, 0xf0, 0x11, 0x00


	//----- nvinfo : EIATTR_KPARAM_INFO
	.align		4
.L_5019:
        /*0108*/ 	.byte	0x04, 0x17
        /*010a*/ 	.short	(.L_5021 - .L_5020)
.L_5020:
        /*010c*/ 	.word	0x00000000
        /*0110*/ 	.short	0x0005
        /*0112*/ 	.short	0x0028
        /*0114*/ 	.byte	0x00, 0xf5, 0x21, 0x00


	//----- nvinfo : EIATTR_KPARAM_INFO
	.align		4
.L_5021:
        /*0118*/ 	.byte	0x04, 0x17
        /*011a*/ 	.short	(.L_5023 - .L_5022)
.L_5022:
        /*011c*/ 	.word	0x00000000
        /*0120*/ 	.short	0x0004
        /*0122*/ 	.short	0x0020
        /*0124*/ 	.byte	0x00, 0xf5, 0x21, 0x00


	//----- nvinfo : EIATTR_KPARAM_INFO
	.align		4
.L_5023:
        /*0128*/ 	.byte	0x04, 0x17
        /*012a*/ 	.short	(.L_5025 - .L_5024)
.L_5024:
        /*012c*/ 	.word	0x00000000
        /*0130*/ 	.short	0x0003
        /*0132*/ 	.short	0x0018
        /*0134*/ 	.byte	0x00, 0xf5, 0x21, 0x00


	//----- nvinfo : EIATTR_KPARAM_INFO
	.align		4
.L_5025:
        /*0138*/ 	.byte	0x04, 0x17
        /*013a*/ 	.short	(.L_5027 - .L_5026)
.L_5026:
        /*013c*/ 	.word	0x00000000
        /*0140*/ 	.short	0x0002
        /*0142*/ 	.short	0x0010
        /*0144*/ 	.byte	0x00, 0xf5, 0x21, 0x00


	//----- nvinfo : EIATTR_KPARAM_INFO
	.align		4
.L_5027:
        /*0148*/ 	.byte	0x04, 0x17
        /*014a*/ 	.short	(.L_5029 - .L_5028)
.L_5028:
        /*014c*/ 	.word	0x00000000
        /*0150*/ 	.short	0x0001
        /*0152*/ 	.short	0x0008
        /*0154*/ 	.byte	0x00, 0xf5, 0x21, 0x00


	//----- nvinfo : EIATTR_KPARAM_INFO
	.align		4
.L_5029:
        /*0158*/ 	.byte	0x04, 0x17
        /*015a*/ 	.short	(.L_5031 - .L_5030)
.L_5030:
        /*015c*/ 	.word	0x00000000
        /*0160*/ 	.short	0x0000
        /*0162*/ 	.short	0x0000
        /*0164*/ 	.byte	0x00, 0xf5, 0x21, 0x00


	//----- nvinfo : EIATTR_SPARSE_MMA_MASK
	.align		4
.L_5031:
        /*0168*/ 	.byte	0x03, 0x50
        /*016a*/ 	.short	0x0000


	//----- nvinfo : EIATTR_MAXREG_COUNT
	.align		4
        /*016c*/ 	.byte	0x03, 0x1b
        /*016e*/ 	.short	0x00ff


	//----- nvinfo : EIATTR_NUM_BARRIERS
	.align		4
        /*0170*/ 	.byte	0x02, 0x4c
        /*0172*/ 	.byte	0x01
	.zero		1


	//----- nvinfo : EIATTR_EXTERNS
	.align		4
        /*0174*/ 	.byte	0x04, 0x0f
        /*0176*/ 	.short	(.L_5033 - .L_5032)


	//   ....[0]....
	.align		4
.L_5032:
        /*0178*/ 	.word	index@(__assertfail)


	//----- nvinfo : EIATTR_MERCURY_ISA_VERSION
	.align		4
.L_5033:
        /*017c*/ 	.byte	0x03, 0x5f
        /*017e*/ 	.short	0x0101


	//----- nvinfo : EIATTR_COOP_GROUP_MASK_REGIDS
	.align		4
        /*0180*/ 	.byte	0x04, 0x29
        /*0182*/ 	.short	(.L_5035 - .L_5034)


	//   ....[0]....
.L_5034:
        /*0184*/ 	.word	0xffffffff


	//   ....[1]....
        /*0188*/ 	.word	0xffffffff


	//   ....[2]....
        /*018c*/ 	.word	0xffffffff


	//   ....[3]....
        /*0190*/ 	.word	0xffffffff


	//   ....[4]....
        /*0194*/ 	.word	0xffffffff


	//   ....[5]....
        /*0198*/ 	.word	0xffffffff


	//   ....[6]....
        /*019c*/ 	.word	0xffffffff


	//   ....[7]....
        /*01a0*/ 	.word	0xffffffff


	//   ....[8]....
        /*01a4*/ 	.word	0xffffffff


	//   ....[9]....
        /*01a8*/ 	.word	0xffffffff


	//   ....[10]....
        /*01ac*/ 	.word	0xffffffff


	//   ....[11]....
        /*01b0*/ 	.word	0xffffffff


	//   ....[12]....
        /*01b4*/ 	.word	0xffffffff


	//   ....[13]....
        /*01b8*/ 	.word	0xffffffff


	//   ....[14]....
        /*01bc*/ 	.word	0xffffffff


	//   ....[15]....
        /*01c0*/ 	.word	0x0500000f


	//   ....[16]....
        /*01c4*/ 	.word	0x0500000f


	//   ....[17]....
        /*01c8*/ 	.word	0x0500000f


	//   ....[18]....
        /*01cc*/ 	.word	0x0500000f


	//   ....[19]....
        /*01d0*/ 	.word	0x0500000f


	//   ....[20]....
        /*01d4*/ 	.word	0x0500000f


	//   ....[21]....
        /*01d8*/ 	.word	0x0500000f


	//   ....[22]....
        /*01dc*/ 	.word	0x0500000f


	//   ....[23]....
        /*01e0*/ 	.word	0x0500000f


	//   ....[24]....
        /*01e4*/ 	.word	0x0500000f


	//   ....[25]....
        /*01e8*/ 	.word	0x0500000f


	//   ....[26]....
        /*01ec*/ 	.word	0x0500000f


	//----- nvinfo : EIATTR_COOP_GROUP_INSTR_OFFSETS
	.align		4
.L_5035:
        /*01f0*/ 	.byte	0x04, 0x28
        /*01f2*/ 	.short	(.L_5037 - .L_5036)


	//   ....[0]....
.L_5036:
        /*01f4*/ 	.word	0x00000b80


	//   ....[1]....
        /*01f8*/ 	.word	0x00000ba0


	//   ....[2]....
        /*01fc*/ 	.word	0x00000bc0


	//   ....[3]....
        /*0200*/ 	.word	0x00000be0


	//   ....[4]....
        /*0204*/ 	.word	0x00000cf0


	//   ....[5]....
        /*0208*/ 	.word	0x00000d10


	//   ....[6]....
        /*020c*/ 	.word	0x00000d30


	//   ....[7]....
        /*0210*/ 	.word	0x00001b80


	//   ....[8]....
        /*0214*/ 	.word	0x00001bb0


	//   ....[9]....
        /*0218*/ 	.word	0x00001bd0


	//   ....[10]....
        /*021c*/ 	.word	0x00001bf0


	//   ....[11]....
        /*0220*/ 	.word	0x00001c10


	//   ....[12]....
        /*0224*/ 	.word	0x00001c60


	//   ....[13]....
        /*0228*/ 	.word	0x00001c80


	//   ....[14]....
        /*022c*/ 	.word	0x00001ca0


	//   ....[15]....
        /*0230*/ 	.word	0x00003760


	//   ....[16]....
        /*0234*/ 	.word	0x000037c0


	//   ....[17]....
        /*0238*/ 	.word	0x00003820


	//   ....[18]....
        /*023c*/ 	.word	0x00003880


	//   ....[19]....
        /*0240*/ 	.word	0x00003900


	//   ....[20]....
        /*0244*/ 	.word	0x00003940


	//   ....[21]....
        /*0248*/ 	.word	0x00003990


	//   ....[22]....
        /*024c*/ 	.word	0x000039e0


	//   ....[23]....
        /*0250*/ 	.word	0x00003a30


	//   ....[24]....
        /*0254*/ 	.word	0x00003a80


	//   ....[25]....
        /*0258*/ 	.word	0x00003ad0


	//   ....[26]....
        /*025c*/ 	.word	0x00003b20


	//----- nvinfo : EIATTR_VRC_CTA_INIT_COUNT
	.align		4
.L_5037:
        /*0260*/ 	.byte	0x02, 0x4a
	.zero		1
	.zero		1


	//----- nvinfo : EIATTR_SYSCALL_OFFSETS
	.align		4
        /*0264*/ 	.byte	0x04, 0x46
        /*0266*/ 	.short	(.L_5039 - .L_5038)


	//   ....[0]....
.L_5038:
        /*0268*/ 	.word	0x00002b80


	//   ....[1]....
        /*026c*/ 	.word	0x00003700


	//----- nvinfo : EIATTR_EXIT_INSTR_OFFSETS
	.align		4
.L_5039:
        /*0270*/ 	.byte	0x04, 0x1c
        /*0272*/ 	.short	(.L_5041 - .L_5040)


	//   ....[0]....
.L_5040:
        /*0274*/ 	.word	0x00000090


	//   ....[1]....
        /*0278*/ 	.word	0x000033f0


	//   ....[2]....
        /*027c*/ 	.word	0x000035d0


	//   ....[3]....
        /*0280*/ 	.word	0x00003600


	//   ....[4]....
        /*0284*/ 	.word	0x00003710


	//----- nvinfo : EIATTR_CRS_STACK_SIZE
	.align		4
.L_5041:
        /*0288*/ 	.byte	0x04, 0x1e
        /*028a*/ 	.short	(.L_5043 - .L_5042)
.L_5042:
        /*028c*/ 	.word	0x00000000


	//----- nvinfo : EIATTR_CBANK_PARAM_SIZE
	.align		4
.L_5043:
        /*0290*/ 	.byte	0x03, 0x19
        /*0292*/ 	.short	0x008c


	//----- nvinfo : EIATTR_PARAM_CBANK
	.align		4
        /*0294*/ 	.byte	0x04, 0x0a
        /*0296*/ 	.short	(.L_5045 - .L_5044)
	.align		4
.L_5044:
        /*0298*/ 	.word	index@(.nv.constant0._ZN4vllm25paged_attention_v2_kernelI13__nv_bfloat16hLi120ELi16ELi128ELNS_18Fp8KVCacheDataTypeE2ELb1ELi512EEEvPfS3_PT_PKS4_PKT0_SA_ifPKiSC_iPKfiiiSE_SE_iiiii)
        /*029c*/ 	.short	0x0380
        /*029e*/ 	.short	0x008c


	//----- nvinfo : EIATTR_SW_WAR
	.align		4
.L_5045:
        /*02a0*/ 	.byte	0x04, 0x36
        /*02a2*/ 	.short	(.L_5047 - .L_5046)
.L_5046:
        /*02a4*/ 	.word	0x00000008
.L_5047:


//--------------------- .nv.info._ZN4vllm25paged_attention_v2_kernelI13__nv_bfloat16hLi112ELi16ELi128ELNS_18Fp8KVCacheDataTypeE2ELb1ELi512EEEvPfS3_PT_PKS4_PKT0_SA_ifPKiSC_iPKfiiiSE_SE_iiiii --------------------------
	.section	.nv.info._ZN4vllm25paged_attention_v2_kernelI13__nv_bfloat16hLi112ELi16ELi128ELNS_18Fp8KVCacheDataTypeE2ELb1ELi512EEEvPfS3_PT_PKS4_PKT0_SA_ifPKiSC_iPKfiiiSE_SE_iiiii,"",@"SHT_CUDA_INFO"
	.sectionflags	@""
	.align	4


	//----- nvinfo : EIATTR_CUDA_API_VERSION
	.align		4
        /*0000*/ 	.byte	0x04, 0x37
        /*0002*/ 	.short	(.L_5049 - .L_5048)
.L_5048:
        /*0004*/ 	.word	0x00000082


	//----- nvinfo : EIATTR_KPARAM_INFO
	.align		4
.L_5049:
        /*0008*/ 	.byte	0x04, 0x17
        /*000a*/ 	.short	(.L_5051 - .L_5050)
.L_5050:
        /*000c*/ 	.word	0x00000000
        /*0010*/ 	.short	0x0015
        /*0012*/ 	.short	0x0088
        /*0014*/ 	.byte	0x00, 0xf0, 0x11, 0x00


	//----- nvinfo : EIATTR_KPARAM_INFO
	.align		4
.L_5051:
        /*0018*/ 	.byte	0x04, 0x17
        /*001a*/ 	.short	(.L_5053 - .L_5052)
.L_5052:
        /*001c*/ 	.word	0x00000000
        /*0020*/ 	.short	0x0014
        /*0022*/ 	.short	0x0084
        /*0024*/ 	.byte	0x00, 0xf0, 0x11, 0x00


	//----- nvinfo : EIATTR_KPARAM_INFO
	.align		4
.L_5053:
        /*0028*/ 	.byte	0x04, 0x17
        /*002a*/ 	.short	(.L_5055 - .L_5054)
.L_5054:
        /*002c*/ 	.word	0x00000000
        /*0030*/ 	.short	0x0013
        /*0032*/ 	.short	0x0080
        /*0034*/ 	.byte	0x00, 0xf0, 0x11, 0x00


	//----- nvinfo : EIATTR_KPARAM_INFO
	.align		4
.L_5055:
        /*0038*/ 	.byte	0x04, 0x17
        /*003a*/ 	.short	(.L_5057 - .L_5056)
.L_5056:
        /*003c*/ 	.word	0x00000000
        /*0040*/ 	.short	0x0012
        /*0042*/ 	.short	0x007c
        /*0044*/ 	.byte	0x00, 0xf0, 0x11, 0x00


	//----- nvinfo : EIATTR_KPARAM_INFO
	.align		4
.L_5057:
        /*0048*/ 	.byte	0x04, 0x17
        /*004a*/ 	.short	(.L_5059 - .L_5058)
.L_5058:
        /*004c*/ 	.word	0x00000000
        /*0050*/ 	.short	0x0011
        /*0052*/ 	.short	0x0078
        /*0054*/ 	.byte	0x00, 0xf0, 0x11, 0x00


	//----- nvinfo : EIATTR_KPARAM_INFO
	.align		4
.L_5059:
        /*0058*/ 	.byte	0x04, 0x17
        /*005a*/ 	.short	(.L_5061 - .L_5060)
.L_5060:
        /*005c*/ 	.word	0x00000000
        /*0060*/ 	.short	0x0010
        /*0062*/ 	.short	0x0070
        /*0064*/ 	.byte	0x00, 0xf5, 0x21, 0x00


	//----- nvinfo : EIATTR_KPARAM_INFO
	.align		4
.L_5061:
        /*0068*/ 	.byte	0x04, 0x17
        /*006a*/ 	.short	(.L_5063 - .L_5062)
.L_5062:
        /*006c*/ 	.word	0x00000000
        /*0070*/ 	.short	0x000f
        /*0072*/ 	.short	0x0068
        /*0074*/ 	.byte	0x00, 0xf5, 0x21, 0x00


	//----- nvinfo : EIATTR_KPARAM_INFO
	.align		4
.L_5063:
        /*0078*/ 	.byte	0x04, 0x17
        /*007a*/ 	.short	(.L_5065 - .L_5064)
.L_5064:
        /*007c*/ 	.word	0x00000000
        /*0080*/ 	.short	0x000e
        /*0082*/ 	.short	0x0060
        /*0084*/ 	.byte	0x00, 0xf0, 0x11, 0x00


	//----- nvinfo : EIATTR_KPARAM_INFO
	.align		4
.L_5065:
        /*0088*/ 	.byte	0x04, 0x17
        /*008a*/ 	.short	(.L_5067 - .L_5066)
.L_5066:
        /*008c*/ 	.word	0x00000000
        /*0090*/ 	.short	0x000d
        /*0092*/ 	.short	0x005c
        /*0094*/ 	.byte	0x00, 0xf0, 0x11, 0x00


	//----- nvinfo : EIATTR_KPARAM_INFO
	.align		4
.L_5067:
        /*0098*/ 	.byte	0x04, 0x17
        /*009a*/ 	.short	(.L_5069 - .L_5068)
.L_5068:
        /*009c*/ 	.word	0x00000000
        /*00a0*/ 	.short	0x000c
        /*00a2*/ 	.short	0x0058
        /*00a4*/ 	.byte	0x00, 0xf0, 0x11, 0x00


	//----- nvinfo : EIATTR_KPARAM_INFO
	.align		4
.L_5069:
        /*00a8*/ 	.byte	0x04, 0x17
        /*00aa*/ 	.short	(.L_5071 - .L_5070)
.L_5070:
        /*00ac*/ 	.word	0x00000000
        /*00b0*/ 	.short	0x000b
        /*00b2*/ 	.short	0x0050
        /*00b4*/ 	.byte	0x00, 0xf5, 0x21, 0x00


	//----- nvinfo : EIATTR_KPARAM_INFO
	.align		4
.L_5071:
        /*00b8*/ 	.byte	0x04, 0x17
        /*00ba*/ 	.short	(.L_5073 - .L_5072)
.L_5072:
        /*00bc*/ 	.word	0x00000000
        /*00c0*/ 	.short	0x000a
        /*00c2*/ 	.short	0x0048
        /*00c4*/ 	.byte	0x00, 0xf0, 0x11, 0x00


	//----- nvinfo : EIATTR_KPARAM_INFO
	.align		4
.L_5073:
        /*00c8*/ 	.byte	0x04, 0x17
        /*00ca*/ 	.short	(.L_5075 - .L_5074)
.L_5074:
        /*00cc*/ 	.word	0x00000000
        /*00d0*/ 	.short	0x0009
        /*00d2*/ 	.short	0x0040
        /*00d4*/ 	.byte	0x00, 0xf5, 0x21, 0x00


	//----- nvinfo : EIATTR_KPARAM_INFO
	.align		4
.L_5075:
        /*00d8*/ 	.byte	0x04, 0x17
        /*00da*/ 	.short	(.L_5077 - .L_5076)
.L_5076:
        /*00dc*/ 	.word	0x00000000
        /*00e0*/ 	.short	0x0008
        /*00e2*/ 	.short	0x0038
        /*00e4*/ 	.byte	0x00, 0xf5, 0x21, 0x00


	//----- nvinfo : EIATTR_KPARAM_INFO
	.align		4
.L_5077:
        /*00e8*/ 	.byte	0x04, 0x17
        /*00ea*/ 	.short	(.L_5079 - .L_5078)
.L_5078:
        /*00ec*/ 	.word	0x00000000
        /*00f0*/ 	.short	0x0007
        /*00f2*/ 	.short	0x0034
        /*00f4*/ 	.byte	0x00, 0xf0, 0x11, 0x00


	//----- nvinfo : EIATTR_KPARAM_INFO
	.align		4
.L_5079:
        /*00f8*/ 	.byte	0x04, 0x17
        /*00fa*/ 	.short	(.L_5081 - .L_5080)
.L_5080:
        /*00fc*/ 	.word	0x00000000
        /*0100*/ 	.short	0x0006
        /*0102*/ 	.short	0x0030
        /*0104*/ 	.byte	0x00, 0xf0, 0x11, 0x00


	//----- nvinfo : EIATTR_KPARAM_INFO
	.align		4
.L_5081:
        /*0108*/ 	.byte	0x04, 0x17
        /*010a*/ 	.short	(.L_5083 - .L_5082)
.L_5082:
        /*010c*/ 	.word	0x00000000
        /*0110*/ 	.short	0x0005
        /*0112*/ 	.short	0x0028
        /*0114*/ 	.byte	0x00, 0xf5, 0x21, 0x00


	//----- nvinfo : EIATTR_KPARAM_INFO
	.align		4
.L_5083:
        /*0118*/ 	.byte	0x04, 0x17
        /*011a*/ 	.short	(.L_5085 - .L_5084)
.L_5084:
        /*011c*/ 	.word	0x00000000
        /*0120*/ 	.short	0x0004
        /*0122*/ 	.short	0x0020
        /*0124*/ 	.byte	0x00, 0xf5, 0x21, 0x00


	//----- nvinfo : EIATTR_KPARAM_INFO
	.align		4
.L_5085:
        /*0128*/ 	.byte	0x04, 0x17
        /*012a*/ 	.short	(.L_5087 - .L_5086)
.L_5086:
        /*012c*/ 	.word	0x00000000
        /*0130*/ 	.short	0x0003
        /*0132*/ 	.short	0x0018
        /*0134*/ 	.byte	0x00, 0xf5, 0x21, 0x00


	//----- nvinfo : EIATTR_KPARAM_INFO
	.align		4
.L_5087:
        /*0138*/ 	.byte	0x04, 0x17
        /*013a*/ 	.short	(.L_5089 - .L_5088)
.L_5088:
        /*013c*/ 	.word	0x00000000
        /*0140*/ 	.short	0x0002
        /*0142*/ 	.short	0x0010
        /*0144*/ 	.byte	0x00, 0xf5, 0x21, 0x00


	//----- nvinfo : EIATTR_KPARAM_INFO
	.align		4
.L_5089:
        /*0148*/ 	.byte	0x04, 0x17
        /*014a*/ 	.short	(.L_5091 - .L_5090)
.L_5090:
        /*014c*/ 	.word	0x00000000
        /*0150*/ 	.short	0x0001
        /*0152*/ 	.short	0x0008
        /*0154*/ 	.byte	0x00, 0xf5, 0x21, 0x00


	//----- nvinfo : EIATTR_KPARAM_INFO
	.align		4
.L_5091:
        /*0158*/ 	.byte	0x04, 0x17
        /*015a*/ 	.short	(.L_5093 - .L_5092)
.L_5092:
        /*015c*/ 	.word	0x00000000
        /*0160*/ 	.short	0x0000
        /*0162*/ 	.short	0x0000
        /*0164*/ 	.byte	0x00, 0xf5, 0x21, 0x00


	//----- nvinfo : EIATTR_SPARSE_MMA_MASK
	.align		4
.L_5093:
        /*0168*/ 	.byte	0x03, 0x50
        /*016a*/ 	.short	0x0000


	//----- nvinfo : EIATTR_MAXREG_COUNT
	.align		4
        /*016c*/ 	.byte	0x03, 0x1b
        /*016e*/ 	.short	0x00ff


	//----- nvinfo : EIATTR_NUM_BARRIERS
	.align		4
        /*0170*/ 	.byte	0x02, 0x4c
        /*0172*/ 	.byte	0x01
	.zero		1


	//----- nvinfo : EIATTR_EXTERNS
	.align		4
        /*0174*/ 	.byte	0x04, 0x0f
        /*0176*/ 	.short	(.L_5095 - .L_5094)


	//   ....[0]....
	.align		4
.L_5094:
        /*0178*/ 	.word	index@(__assertfail)


	//----- nvinfo : EIATTR_MERCURY_ISA_VERSION
	.align		4
.L_5095:
        /*017c*/ 	.byte	0x03, 0x5f
        /*017e*/ 	.short	0x0101


	//----- nvinfo : EIATTR_COOP_GROUP_MASK_REGIDS
	.align		4
        /*0180*/ 	.byte	0x04, 0x29
        /*0182*/ 	.short	(.L_5097 - .L_5096)


	//   ....[0]....
.L_5096:
        /*0184*/ 	.word	0xffffffff


	//   ....[1]....
        /*0188*/ 	.word	0xffffffff


	//   ....[2]....
        /*018c*/ 	.word	0xffffffff


	//   ....[3]....
        /*0190*/ 	.word	0xffffffff


	//   ....[4]....
        /*0194*/ 	.word	0xffffffff


	//   ....[5]....
        /*0198*/ 	.word	0xffffffff


	//   ....[6]....
        /*019c*/ 	.word	0xffffffff


	//   ....[7]....
        /*01a0*/ 	.word	0xffffffff


	//   ....[8]....
        /*01a4*/ 	.word	0xffffffff


	//   ....[9]....
        /*01a8*/ 	.word	0xffffffff


	//   ....[10]....
        /*01ac*/ 	.word	0xffffffff


	//   ....[11]....
        /*01b0*/ 	.word	0xffffffff


	//   ....[12]....
        /*01b4*/ 	.word	0xffffffff


	//   ....[13]....
        /*01b8*/ 	.word	0xffffffff


	//   ....[14]....
        /*01bc*/ 	.word	0xffffffff


	//   ....[15]....
        /*01c0*/ 	.word	0x0500000f


	//   ....[16]....
        /*01c4*/ 	.word	0x0500000f


	//   ....[17]....
        /*01c8*/ 	.word	0x0500000f


	//   ....[18]....
        /*01cc*/ 	.word	0x0500000f


	//   ....[19]....
        /*01d0*/ 	.word	0x0500000f


	//   ....[20]....
        /*01d4*/ 	.word	0x0500000f


	//   ....[21]....
        /*01d8*/ 	.word	0x0500000f


	//   ....[22]....
        /*01dc*/ 	.word	0x0500000f


	//   ....[23]....
        /*01e0*/ 	.word	0x0500000f


	//   ....[24]....
        /*01e4*/ 	.word	0x0500000f


	//   ....[25]....
        /*01e8*/ 	.word	0x0500000f


	//----- nvinfo : EIATTR_COOP_GROUP_INSTR_OFFSETS
	.align		4
.L_5097:
        /*01ec*/ 	.byte	0x04, 0x28
        /*01ee*/ 	.short	(.L_5099 - .L_5098)


	//   ....[0]....
.L_5098:
        /*01f0*/ 	.word	0x00000b90


	//   ....[1]....
        /*01f4*/ 	.word	0x00000bb0


	//   ....[2]....
        /*01f8*/ 	.word	0x00000bd0


	//   ....[3]....
        /*01fc*/ 	.word	0x00000bf0


	//   ....[4]....
        /*0200*/ 	.word	0x00000d00


	//   ....[5]....
        /*0204*/ 	.word	0x00000d20


	//   ....[6]....
        /*0208*/ 	.word	0x00000d40


	//   ....[7]....
        /*020c*/ 	.word	0x00001b90


	//   ....[8]....
        /*0210*/ 	.word	0x00001be0


	//   ....[9]....
        /*0214*/ 	.word	0x00001c00


	//   ....[10]....
        /*0218*/ 	.word	0x00001c20


	//   ....[11]....
        /*021c*/ 	.word	0x00001c40


	//   ....[12]....
        /*0220*/ 	.word	0x00001c90


	//   ....[13]....
        /*0224*/ 	.word	0x00001cb0


	//   ....[14]....
        /*0228*/ 	.word	0x00001cd0


	//   ....[15]....
        /*022c*/ 	.word	0x00003430


	//   ....[16]....
        /*0230*/ 	.word	0x00003490


	//   ....[17]....
        /*0234*/ 	.word	0x000034f0


	//   ....[18]....
        /*0238*/ 	.word	0x00003550


	//   ....[19]....
        /*023c*/ 	.word	0x000035d0


	//   ....[20]....
        /*0240*/ 	.word	0x00003610


	//   ....[21]....
        /*0244*/ 	.word	0x00003660


	//   ....[22]....
        /*0248*/ 	.word	0x000036b0


	//   ....[23]....
        /*024c*/ 	.word	0x00003700


	//   ....[24]....
        /*0250*/ 	.word	0x00003750


	//   ....[25]....
        /*0254*/ 	.word	0x000037a0


	//----- nvinfo : EIATTR_VRC_CTA_INIT_COUNT
	.align		4
.L_5099:
        /*0258*/ 	.byte	0x02, 0x4a
	.zero		1
	.zero		1


	//----- nvinfo : EIATTR_SYSCALL_OFFSETS
	.align		4
        /*025c*/ 	.byte	0x04, 0x46
        /*025e*/ 	.short	(.L_5101 - .L_5100)


	//   ....[0]....
.L_5100:
        /*0260*/ 	.word	0x00002ba0


	//   ....[1]....
        /*0264*/ 	.word	0x000033d0


	//----- nvinfo : EIATTR_EXIT_INSTR_OFFSETS
	.align		4
.L_5101:
        /*0268*/ 	.byte	0x04, 0x1c
        /*026a*/ 	.short	(.L_5103 - .L_5102)


	//   ....[0]....
.L_5102:
        /*026c*/ 	.word	0x00000090


	//   ....[1]....
        /*0270*/ 	.word	0x00003130


	//   ....[2]....
        /*0274*/ 	.word	0x00003160


	//   ....[3]....
        /*0278*/ 	.word	0x000032d0


	//   ....[4]....
        /*027c*/ 	.word	0x000033e0


	//----- nvinfo : EIATTR_CRS_STACK_SIZE
	.align		4
.L_5103:
        /*0280*/ 	.byte	0x04, 0x1e
        /*0282*/ 	.short	(.L_5105 - .L_5104)
.L_5104:
        /*0284*/ 	.word	0x00000000


	//----- nvinfo : EIATTR_CBANK_PARAM_SIZE
	.align		4
.L_5105:
        /*0288*/ 	.byte	0x03, 0x19
        /*028a*/ 	.short	0x008c


	//----- nvinfo : EIATTR_PARAM_CBANK
	.align		4
        /*028c*/ 	.byte	0x04, 0x0a
        /*028e*/ 	.short	(.L_5107 - .L_5106)
	.align		4
.L_5106:
        /*0290*/ 	.word	index@(.nv.constant0._ZN4vllm25paged_attention_v2_kernelI13__nv_bfloat16hLi112ELi16ELi128ELNS_18Fp8KVCacheDataTypeE2ELb1ELi512EEEvPfS3_PT_PKS4_PKT0_SA_ifPKiSC_iPKfiiiSE_SE_iiiii)
        /*0294*/ 	.short	0x0380
        /*0296*/ 	.short	0x008c


	//----- nvinfo : EIATTR_SW_WAR
	.align		4
.L_5107:
        /*0298*/ 	.byte	0x04, 0x36
        /*029a*/ 	.short	(.L_5109 - .L_5108)
.L_5108:
        /*029c*/ 	.word	0x00000008
.L_5109:


//--------------------- .nv.info._ZN4vllm25paged_attention_v2_kernelI13__nv_bfloat16hLi96ELi16ELi128ELNS_18Fp8KVCacheDataTypeE2ELb1ELi512EEEvPfS3_PT_PKS4_PKT0_SA_ifPKiSC_iPKfiiiSE_SE_iiiii --------------------------
	.section	.nv.info._ZN4vllm25paged_attention_v2_kernelI13__nv_bfloat16hLi96ELi16ELi128ELNS_18Fp8KVCacheDataTypeE2ELb1ELi512EEEvPfS3_PT_PKS4_PKT0_SA_ifPKiSC_iPKfiiiSE_SE_iiiii,"",@"SHT_CUDA_INFO"
	.sectionflags	@""
	.align	4


	//----- nvinfo : EIATTR_CUDA_API_VERSION
	.align		4
        /*0000*/ 	.byte	0x04, 0x37
        /*0002*/ 	.short	(.L_5111 - .L_5110)
.L_5110:
        /*0004*/ 	.word	0x00000082


	//----- nvinfo : EIATTR_KPARAM_INFO
	.align		4
.L_5111:
        /*0008*/ 	.byte	0x04, 0x17
        /*000a*/ 	.short	(.L_5113 - .L_5112)
.L_5112:
        /*000c*/ 	.word	0x00000000
        /*0010*/ 	.short	0x0015
        /*0012*/ 	.short	0x0088
        /*0014*/ 	.byte	0x00, 0xf0, 0x11, 0x00


	//----- nvinfo : EIATTR_KPARAM_INFO
	.align		4
.L_5113:
        /*0018*/ 	.byte	0x04, 0x17
        /*001a*/ 	.short	(.L_5115 - .L_5114)
.L_5114:
        /*001c*/ 	.word	0x00000000
        /*0020*/ 	.short	0x0014
        /*0022*/ 	.short	0x0084
        /*0024*/ 	.byte	0x00, 0xf0, 0x11, 0x00


	//----- nvinfo : EIATTR_KPARAM_INFO
	.align		4
.L_5115:
        /*0028*/ 	.byte	0x04, 0x17
        /*002a*/ 	.short	(.L_5117 - .L_5116)
.L_5116:
        /*002c*/ 	.word	0x00000000
        /*0030*/ 	.short	0x0013
        /*0032*/ 	.short	0x0080
        /*0034*/ 	.byte	0x00, 0xf0, 0x11, 0x00


	//----- nvinfo : EIATTR_KPARAM_INFO
	.align		4
.L_5117:
        /*0038*/ 	.byte	0x04, 0x17
        /*003a*/ 	.short	(.L_5119 - .L_5118)
.L_5118:
        /*003c*/ 	.word	0x00000000
        /*0040*/ 	.short	0x0012
        /*0042*/ 	.short	0x007c
        /*0044*/ 	.byte	0x00, 0xf0, 0x11, 0x00


	//----- nvinfo : EIATTR_KPARAM_INFO
	.align		4
.L_5119:
        /*0048*/ 	.byte	0x04, 0x17
        /*004a*/ 	.short	(.L_5121 - .L_5120)
.L_5120:
        /*004c*/ 	.word	0x00000000
        /*0050*/ 	.short	0x0011
        /*0052*/ 	.short	0x0078
        /*0054*/ 	.byte	0x00, 0xf0, 0x11, 0x00


	//----- nvinfo : EIATTR_KPARAM_INFO
	.align		4
.L_5121:
        /*0058*/ 	.byte	0x04, 0x17
        /*005a*/ 	.short	(.L_5123 - .L_5122)
.L_5122:
        /*005c*/ 	.word	0x00000000
        /*0060*/ 	.short	0x0010
        /*0062*/ 	.short	0x0070
        /*0064*/ 	.byte	0x00, 0xf5, 0x21, 0x00


	//----- nvinfo : EIATTR_KPARAM_INFO
	.align		4
.L_5123:
        /*0068*/ 	.byte	0x04, 0x17
        /*006a*/ 	.short	(.L_5125 - .L_5124)
.L_5124:
        /*006c*/ 	.word	0x00000000
        /*0070*/ 	.short	0x000f
        /*0072*/ 	.short	0x0068
        /*0074*/ 	.byte	0x00, 0xf5, 0x21, 0x00


	//----- nvinfo : EIATTR_KPARAM_INFO
	.align		4
.L_5125:
        /*0078*/ 	.byte	0x04, 0x17
        /*007a*/ 	.short	(.L_5127 - .L_5126)
.L_5126:
        /*007c*/ 	.word	0x00000000
        /*0080*/ 	.short	0x000e
        /*0082*/ 	.short	0x0060
        /*0084*/ 	.byte	0x00, 0xf0, 0x11, 0x00


	//----- nvinfo : EIATTR_KPARAM_INFO
	.align		4
.L_5127:
        /*0088*/ 	.byte	0x04, 0x17
        /*008a*/ 	.short	(.L_5129 - .L_5128)
.L_5128:
        /*008c*/ 	.word	0x00000000
        /*0090*/ 	.short	0x000d
        /*0092*/ 	.short	0x005c
        /*0094*/ 	.byte	0x00, 0xf0, 0x11, 0x00


	//----- nvinfo : EIATTR_KPARAM_INFO
	.align		4
.L_5129:
        /*0098*/ 	.byte	0x04, 0x17
        /*009a*/ 	.short	(.L_5131 - .L_5130)
.L_5130:
        /*009c*/ 	.word	0x00000000
        /*00a0*/ 	.short	0x000c
        /*00a2*/ 	.short	0x0058
        /*00a4*/ 	.byte	0x00, 0xf0, 0x11, 0x00


	//----- nvinfo : EIATTR_KPARAM_INFO
	.align		4
.L_5131:
        /*00a8*/ 	.byte	0x04, 0x17
        /*00aa*/ 	.short	(.L_5133 - .L_5132)
.L_5132:
        /*00ac*/ 	.word	0x00000000
        /*00b0*/ 	.short	0x000b
        /*00b2*/ 	.short	0x0050
        /*00b4*/ 	.byte	0x00, 0xf5, 0x21, 0x00


	//----- nvinfo : EIATTR_KPARAM_INFO
	.align		4
.L_5133:
        /*00b8*/ 	.byte	0x04, 0x17
        /*00ba*/ 	.short	(.L_5135 - .L_5134)
.L_5134:
        /*00bc*/ 	.word	0x00000000
        /*00c0*/ 	.short	0x000a
        /*00c2*/ 	.short	0x0048
        /*00c4*/ 	.byte	0x00, 0xf0, 0x11, 0x00


	//----- nvinfo : EIATTR_KPARAM_INFO
	.align		4
.L_5135:
        /*00c8*/ 	.byte	0x04, 0x17
        /*00ca*/ 	.short	(.L_5137 - .L_5136)
.L_5136:
        /*00cc*/ 	.word	0x00000000
        /*00d0*/ 	.short	0x0009
        /*00d2*/ 	.short	0x0040
        /*00d4*/ 	.byte	0x00, 0xf5, 0x21, 0x00


	//----- nvinfo : EIATTR_KPARAM_INFO
	.align		4
.L_5137:
        /*00d8*/ 	.byte	0x04, 0x17
        /*00da*/ 	.short	(.L_5139 - .L_5138)
.L_5138:
        /*00dc*/ 	.word	0x00000000
        /*00e0*/ 	.short	0x0008
        /*00e2*/ 	.short	0x0038
        /*00e4*/ 	.byte	0x00, 0xf5, 0x21, 0x00


	//----- nvinfo : EIATTR_KPARAM_INFO
	.align		4
.L_5139:
        /*00e8*/ 	.byte	0x04, 0x17
        /*00ea*/ 	.short	(.L_5141 - .L_5140)
.L_5140:
        /*00ec*/ 	.word	0x00000000
        /*00f0*/ 	.short	0x0007
        /*00f2*/ 	.short	0x0034
        /*00f4*/ 	.byte	0x00, 0xf0, 0x11, 0x00


	//----- nvinfo : EIATTR_KPARAM_INFO
	.align		4
.L_5141:
        /*00f8*/ 	.byte	0x04, 0x17
        /*00fa*/ 	.short	(.L_5143 - .L_5142)
.L_5142:
        /*00fc*/ 	.word	0x00000000
        /*0100*/ 	.short	0x0006
        /*0102*/ 	.short	0x0030
        /*0104*/ 	.byte	0x00, 0xf0, 0x11, 0x00


	//----- nvinfo : EIATTR_KPARAM_INFO
	.align		4
.L_5143:
        /*0108*/ 	.byte	0x04, 0x17
        /*010a*/ 	.short	(.L_5145 - .L_5144)
.L_5144:
        /*010c*/ 	.word	0x00000000
        /*0110*/ 	.short	0x0005
        /*0112*/ 	.short	0x0028
        /*0114*/ 	.byte	0x00, 0xf5, 0x21, 0x00


	//----- nvinfo : EIATTR_KPARAM_INFO
	.align		4
.L_5145:
        /*0118*/ 	.byte	0x04, 0x17
        /*011a*/ 	.short	(.L_5147 - .L_5146)
.L_5146:
        /*011c*/ 	.word	0x00000000
        /*0120*/ 	.short	0x0004
        /*0122*/ 	.short	0x0020
        /*0124*/ 	.byte	0x00, 0xf5, 0x21, 0x00


	//----- nvinfo : EIATTR_KPARAM_INFO
	.align		4
.L_5147:
        /*0128*/ 	.byte	0x04, 0x17
        /*012a*/ 	.short	(.L_5149 - .L_5148)
.L_5148:
        /*012c*/ 	.word	0x00000000
        /*0130*/ 	.short	0x0003
        /*0132*/ 	.short	0x0018
        /*0134*/ 	.byte	0x00, 0xf5, 0x21, 0x00


	//----- nvinfo : EIATTR_KPARAM_INFO
	.align		4
.L_5149:
        /*0138*/ 	.byte	0x04, 0x17
        /*013a*/ 	.short	(.L_5151 - .L_5150)
.L_5150:
        /*013c*/ 	.word	0x00000000
        /*0140*/ 	.short	0x0002
        /*0142*/ 	.short	0x0010
        /*0144*/ 	.byte	0x00, 0xf5, 0x21, 0x00


	//----- nvinfo : EIATTR_KPARAM_INFO
	.align		4
.L_5151:
        /*0148*/ 	.byte	0x04, 0x17
        /*014a*/ 	.short	(.L_5153 - .L_5152)
.L_5152:
        /*014c*/ 	.word	0x00000000
        /*0150*/ 	.short	0x0001
        /*0152*/ 	.short	0x0008
        /*0154*/ 	.byte	0x00, 0xf5, 0x21, 0x00


	//----- nvinfo : EIATTR_KPARAM_INFO
	.align		4
.L_5153:
        /*0158*/ 	.byte	0x04, 0x17
        /*015a*/ 	.short	(.L_5155 - .L_5154)
.L_5154:
        /*015c*/ 	.word	0x00000000
        /*0160*/ 	.short	0x0000
        /*0162*/ 	.short	0x0000
        /*0164*/ 	.byte	0x00, 0xf5, 0x21, 0x00


	//----- nvinfo : EIATTR_SPARSE_MMA_MASK
	.align		4
.L_5155:
        /*0168*/ 	.byte	0x03, 0x50
        /*016a*/ 	.short	0x0000


	//----- nvinfo : EIATTR_MAXREG_COUNT
	.align		4
        /*016c*/ 	.byte	0x03, 0x1b
        /*016e*/ 	.short	0x00ff


	//----- nvinfo : EIATTR_NUM_BARRIERS
	.align		4
        /*0170*/ 	.byte	0x02, 0x4c
        /*0172*/ 	.byte	0x01
	.zero		1


	//----- nvinfo : EIATTR_EXTERNS
	.align		4
        /*0174*/ 	.byte	0x04, 0x0f
        /*0176*/ 	.short	(.L_5157 - .L_5156)


	//   ....[0]....
	.align		4
.L_5156:
        /*0178*/ 	.word	index@(__assertfail)


	//----- nvinfo : EIATTR_MERCURY_ISA_VERSION
	.align		4
.L_5157:
        /*017c*/ 	.byte	0x03, 0x5f
        /*017e*/ 	.short	0x0101


	//----- nvinfo : EIATTR_COOP_GROUP_MASK_REGIDS
	.align		4
        /*0180*/ 	.byte	0x04, 0x29
        /*0182*/ 	.short	(.L_5159 - .L_5158)


	//   ....[0]....
.L_5158:
        /*0184*/ 	.word	0xffffffff


	//   ....[1]....
        /*0188*/ 	.word	0xffffffff


	//   ....[2]....
        /*018c*/ 	.word	0xffffffff


	//   ....[3]....
        /*0190*/ 	.word	0xffffffff


	//   ....[4]....
        /*0194*/ 	.word	0xffffffff


	//   ....[5]....
        /*0198*/ 	.word	0xffffffff


	//   ....[6]....
        /*019c*/ 	.word	0xffffffff


	//   ....[7]....
        /*01a0*/ 	.word	0xffffffff


	//   ....[8]....
        /*01a4*/ 	.word	0xffffffff


	//   ....[9]....
        /*01a8*/ 	.word	0xffffffff


	//   ....[10]....
        /*01ac*/ 	.word	0xffffffff


	//   ....[11]....
        /*01b0*/ 	.word	0xffffffff


	//   ....[12]....
        /*01b4*/ 	.word	0xffffffff


	//   ....[13]....
        /*01b8*/ 	.word	0xffffffff


	//   ....[14]....
        /*01bc*/ 	.word	0xffffffff


	//   ....[15]....
        /*01c0*/ 	.word	0x0500000f


	//   ....[16]....
        /*01c4*/ 	.word	0x0500000f


	//   ....[17]....
        /*01c8*/ 	.word	0x0500000f


	//   ....[18]....
        /*01cc*/ 	.word	0x0500000f


	//   ....[19]....
        /*01d0*/ 	.word	0x0500000f


	//   ....[20]....
        /*01d4*/ 	.word	0x0500000f


	//   ....[21]....
        /*01d8*/ 	.word	0x0500000f


	//   ....[22]....
        /*01dc*/ 	.word	0x0500000f


	//   ....[23]....
        /*01e0*/ 	.word	0x0500000f


	//   ....[24]....
        /*01e4*/ 	.word	0x0500000f


	//----- nvinfo : EIATTR_COOP_GROUP_INSTR_OFFSETS
	.align		4
.L_5159:
        /*01e8*/ 	.byte	0x04, 0x28
        /*01ea*/ 	.short	(.L_5161 - .L_5160)


	//   ....[0]....
.L_5160:
        /*01ec*/ 	.word	0x00000b90


	//   ....[1]....
        /*01f0*/ 	.word	0x00000bb0


	//   ....[2]....
        /*01f4*/ 	.word	0x00000bd0


	//   ....[3]....
        /*01f8*/ 	.word	0x00000bf0


	//   ....[4]....
        /*01fc*/ 	.word	0x00000d00


	//   ....[5]....
        /*0200*/ 	.word	0x00000d20


	//   ....[6]....
        /*0204*/ 	.word	0x00000d40


	//   ....[7]....
        /*0208*/ 	.word	0x00001b90


	//   ....[8]....
        /*020c*/ 	.word	0x00001be0


	//   ....[9]....
        /*0210*/ 	.word	0x00001c00


	//   ....[10]....
        /*0214*/ 	.word	0x00001c20


	//   ....[11]....
        /*0218*/ 	.word	0x00001c40


	//   ....[12]....
        /*021c*/ 	.word	0x00001c90


	//   ....[13]....
        /*0220*/ 	.word	0x00001cb0


	//   ....[14]....
        /*0224*/ 	.word	0x00001cd0


	//   ....[15]....
        /*0228*/ 	.word	0x00003390


	//   ....[16]....
        /*022c*/ 	.word	0x000033f0


	//   ....[17]....
        /*0230*/ 	.word	0x00003450


	//   ....[18]....
        /*0234*/ 	.word	0x000034b0


	//   ....[19]....
        /*0238*/ 	.word	0x00003530


	//   ....[20]....
        /*023c*/ 	.word	0x00003570


	//   ....[21]....
        /*0240*/ 	.word	0x000035c0


	//   ....[22]....
        /*0244*/ 	.word	0x00003610


	//   ....[23]....
        /*0248*/ 	.word	0x00003660


	//   ....[24]....
        /*024c*/ 	.word	0x000036b0


	//----- nvinfo : EIATTR_VRC_CTA_INIT_COUNT
	.align		4
.L_5161:
        /*0250*/ 	.byte	0x02, 0x4a
	.zero		1
	.zero		1


	//----- nvinfo : EIATTR_SYSCALL_OFFSETS
	.align		4
        /*0254*/ 	.byte	0x04, 0x46
        /*0256*/ 	.short	(.L_5163 - .L_5162)


	//   ....[0]....
.L_5162:
        /*0258*/ 	.word	0x00002ba0


	//   ....[1]....
        /*025c*/ 	.word	0x00003330


	//----- nvinfo : EIATTR_EXIT_INSTR_OFFSETS
	.align		4
.L_5163:
        /*0260*/ 	.byte	0x04, 0x1c
        /*0262*/ 	.short	(.L_5165 - .L_5164)


	//   ....[0]....
.L_5164:
        /*0264*/ 	.word	0x00000090


	//   ....[1]....
        /*0268*/ 	.word	0x000030b0


	//   ....[2]....
        /*026c*/ 	.word	0x000030e0


	//   ....[3]....
        /*0270*/ 	.word	0x00003230


	//   ....[4]....
        /*0274*/ 	.word	0x00003340


	//----- nvinfo : EIATTR_CRS_STACK_SIZE
	.align		4
.L_5165:
        /*0278*/ 	.byte	0x04, 0x1e
        /*027a*/ 	.short	(.L_5167 - .L_5166)
.L_5166:
        /*027c*/ 	.word	0x00000000


	//----- nvinfo : EIATTR_CBANK_PARAM_SIZE
	.align		4
.L_5167:
        /*0280*/ 	.byte	0x03, 0x19
        /*0282*/ 	.short	0x008c


	//----- nvinfo : EIATTR_PARAM_CBANK
	.align		4
        /*0284*/ 	.byte	0x04, 0x0a
        /*0286*/ 	.short	(.L_5169 - .L_5168)
	.align		4
.L_5168:
        /*0288*/ 	.word	index@(.nv.constant0._ZN4vllm25paged_attention_v2_kernelI13__nv_bfloat16hLi96ELi16ELi128ELNS_18Fp8KVCacheDataTypeE2ELb1ELi512EEEvPfS3_PT_PKS4_PKT0_SA_ifPKiSC_iPKfiiiSE_SE_iiiii)
        /*028c*/ 	.short	0x0380
        /*028e*/ 	.short	0x008c


	//----- nvinfo : EIATTR_SW_WAR
	.align		4
.L_5169:
        /*0290*/ 	.byte	0x04, 0x36
        /*0292*/ 	.short	(.L_5171 - .L_5170)
.L_5170:
        /*0294*/ 	.word	0x00000008
.L_5171:


//--------------------- .nv.info._ZN4vllm25paged_attention_v2_kernelI13__nv_bfloat16hLi80ELi16ELi128ELNS_18Fp8KVCacheDataTypeE2ELb1ELi512EEEvPfS3_PT_PKS4_PKT0_SA_ifPKiSC_iPKfiiiSE_SE_iiiii --------------------------
	.section	.nv.info._ZN4vllm25paged_attention_v2_kernelI13__nv_bfloat16hLi80ELi16ELi128ELNS_18Fp8KVCacheDataTypeE2ELb1ELi512EEEvPfS3_PT_PKS4_PKT0_SA_ifPKiSC_iPKfiiiSE_SE_iiiii,"",@"SHT_CUDA_INFO"
	.sectionflags	@""
	.align	4


	//----- nvinfo : EIATTR_CUDA_API_VERSION
	.align		4
        /*0000*/ 	.byte	0x04, 0x37
        /*0002*/ 	.short	(.L_5173 - .L_5172)
.L_5172:
        /*0004*/ 	.word	0x00000082


	//----- nvinfo : EIATTR_KPARAM_INFO
	.align		4
.L_5173:
        /*0008*/ 	.byte	0x04, 0x17
        /*000a*/ 	.short	(.L_5175 - .L_5174)
.L_5174:
        /*000c*/ 	.word	0x00000000
        /*0010*/ 	.short	0x0015
        /*0012*/ 	.short	0x0088
        /*0014*/ 	.byte	0x00, 0xf0, 0x11, 0x00


	//----- nvinfo : EIATTR_KPARAM_INFO
	.align		4
.L_5175:
        /*0018*/ 	.byte	0x04, 0x17
        /*001a*/ 	.short	(.L_5177 - .L_5176)
.L_5176:
        /*001c*/ 	.word	0x00000000
        /*0020*/ 	.short	0x0014
        /*0022*/ 	.short	0x0084
        /*0024*/ 	.byte	0x00, 0xf0, 0x11, 0x00


	//----- nvinfo : EIATTR_KPARAM_INFO
	.align		4
.L_5177:
        /*0028*/ 	.byte	0x04, 0x17
        /*002a*/ 	.short	(.L_5179 - .L_5178)
.L_5178:
        /*002c*/ 	.word	0x00000000
        /*0030*/ 	.short	0x0013
        /*0032*/ 	.short	0x0080
        /*0034*/ 	.byte	0x00, 0xf0, 0x11, 0x00


	//----- nvinfo : EIATTR_KPARAM_INFO
	.align		4
.L_5179:
        /*0038*/ 	.byte	0x04, 0x17
        /*003a*/ 	.short	(.L_5181 - .L_5180)
.L_5180:
        /*003c*/ 	.word	0x00000000
        /*0040*/ 	.short	0x0012
        /*0042*/ 	.short	0x007c
        /*0044*/ 	.byte	0x00, 0xf0, 0x11, 0x00


	//----- nvinfo : EIATTR_KPARAM_INFO
	.align		4
.L_5181:
        /*0048*/ 	.byte	0x04, 0x17
        /*004a*/ 	.short	(.L_5183 - .L_5182)
.L_5182:
        /*004c*/ 	.word	0x00000000
        /*0050*/ 	.short	0x0011
        /*0052*/ 	.short	0x0078
        /*0054*/ 	.byte	0x00, 0xf0, 0x11, 0x00


	//----- nvinfo : EIATTR_KPARAM_INFO
	.align		4
.L_5183:
        /*0058*/ 	.byte	0x04, 0x17
        /*005a*/ 	.short	(.L_5185 - .L_5184)
.L_5184:
        /*005c*/ 	.word	0x00000000
        /*0060*/ 	.short	0x0010
        /*0062*/ 	.short	0x0070
        /*0064*/ 	.byte	0x00, 0xf5, 0x21, 0x00


	//----- nvinfo : EIATTR_KPARAM_INFO
	.align		4
.L_5185:
        /*0068*/ 	.byte	0x04, 0x17
        /*006a*/ 	.short	(.L_5187 - .L_5186)
.L_5186:
        /*006c*/ 	.word	0x00000000
        /*0070*/ 	.short	0x000f
        /*0072*/ 	.short	0x0068
        /*0074*/ 	.byte	0x00, 0xf5, 0x21, 0x00


	//----- nvinfo : EIATTR_KPARAM_INFO
	.align		4
.L_5187:
        /*0078*/ 	.byte	0x04, 0x17
        /*007a*/ 	.short	(.L_5189 - .L_5188)
.L_5188:
        /*007c*/ 	.word	0x00000000
        /*0080*/ 	.short	0x000e
        /*0082*/ 	.short	0x0060
        /*0084*/ 	.byte	0x00, 0xf0, 0x11, 0x00


	//----- nvinfo : EIATTR_KPARAM_INFO
	.align		4
.L_5189:
        /*0088*/ 	.byte	0x04, 0x17
        /*008a*/ 	.short	(.L_5191 - .L_5190)
.L_5190:
        /*008c*/ 	.word	0x00000000
        /*0090*/ 	.short	0x000d
        /*0092*/ 	.short	0x005c
        /*0094*/ 	.byte	0x00, 0xf0, 0x11, 0x00


	//----- nvinfo : EIATTR_KPARAM_INFO
	.align		4
.L_5191:
        /*0098*/ 	.byte	0x04, 0x17
        /*009a*/ 	.short	(.L_5193 - .L_5192)
.L_5192:
        /*009c*/ 	.word	0x00000000
        /*00a0*/ 	.short	0x000c
        /*00a2*/ 	.short	0x0058
        /*00a4*/ 	.byte	0x00, 0xf0, 0x11, 0x00


	//----- nvinfo : EIATTR_KPARAM_INFO
	.align		4
.L_5193:
        /*00a8*/ 	.byte	0x04, 0x17
        /*00aa*/ 	.short	(.L_5195 - .L_5194)
.L_5194:
        /*00ac*/ 	.word	0x00000000
        /*00b0*/ 	.short	0x000b
        /*00b2*/ 	.short	0x0050
        /*00b4*/ 	.byte	0x00, 0xf5, 0x21, 0x00


	//----- nvinfo : EIATTR_KPARAM_INFO
	.align		4
.L_5195:
        /*00b8*/ 	.byte	0x04, 0x17
        /*00ba*/ 	.short	(.L_5197 - .L_5196)
.L_5196:
        /*00bc*/ 	.word	0x00000000
        /*00c0*/ 	.short	0x000a
        /*00c2*/ 	.short	0x0048
        /*00c4*/ 	.byte	0x00, 0xf0, 0x11, 0x00


	//----- nvinfo : EIATTR_KPARAM_INFO
	.align		4
.L_5197:
        /*00c8*/ 	.byte	0x04, 0x17
        /*00ca*/ 	.short	(.L_5199 - .L_5198)
.L_5198:
        /*00cc*/ 	.word	0x00000000
        /*00d0*/ 	.short	0x0009
        /*00d2*/ 	.short	0x0040
        /*00d4*/ 	.byte	0x00, 0xf5, 0x21, 0x00


	//----- nvinfo : EIATTR_KPARAM_INFO
	.align		4
.L_5199:
        /*00d8*/ 	.byte	0x04, 0x17
        /*00da*/ 	.short	(.L_5201 - .L_5200)
.L_5200:
        /*00dc*/ 	.word	0x00000000
        /*00e0*/ 	.short	0x0008
        /*00e2*/ 	.short	0x0038
        /*00e4*/ 	.byte	0x00, 0xf5, 0x21, 0x00


	//----- nvinfo : EIATTR_KPARAM_INFO
	.align		4
.L_5201:
        /*00e8*/ 	.byte	0x04, 0x17
        /*00ea*/ 	.short	(.L_5203 - .L_5202)
.L_5202:
        /*00ec*/ 	.word	0x00000000
        /*00f0*/ 	.short	0x0007
        /*00f2*/ 	.short	0x0034
        /*00f4*/ 	.byte	0x00, 0xf0, 0x11, 0x00


	//----- nvinfo : EIATTR_KPARAM_INFO
	.align		4
.L_5203:
        /*00f8*/ 	.byte	0x04, 0x17
        /*00fa*/ 	.short	(.L_5205 - .L_5204)
.L_5204:
        /*00fc*/ 	.word	0x00000000
        /*0100*/ 	.short	0x0006
        /*0102*/ 	.short	0x0030
        /*0104*/ 	.byte	0x00, 0xf0, 0x11, 0x00


	//----- nvinfo : EIATTR_KPARAM_INFO
	.align		4
.L_5205:
        /*0108*/ 	.byte	0x04, 0x17
        /*010a*/ 	.short	(.L_5207 - .L_5206)
.L_5206:
        /*010c*/ 	.word	0x00000000
        /*0110*/ 	.short	0x0005
        /*0112*/ 	.short	0x0028
        /*0114*/ 	.byte	0x00, 0xf5, 0x21, 0x00


	//----- nvinfo : EIATTR_KPARAM_INFO
	.align		4
.L_5207:
        /*0118*/ 	.byte	0x04, 0x17
        /*011a*/ 	.short	(.L_5209 - .L_5208)
.L_5208:
        /*011c*/ 	.word	0x00000000
        /*0120*/ 	.short	0x0004
        /*0122*/ 	.short	0x0020
        /*0124*/ 	.byte	0x00, 0xf5, 0x21, 0x00


	//----- nvinfo : EIATTR_KPARAM_INFO
	.align		4
.L_5209:
        /*0128*/ 	.byte	0x04, 0x17
        /*012a*/ 	.short	(.L_5211 - .L_5210)
.L_5210:
        /*012c*/ 	.word	0x00000000
        /*0130*/ 	.short	0x0003
        /*0132*/ 	.short	0x0018
        /*0134*/ 	.byte	0x00, 0xf5, 0x21, 0x00


	//----- nvinfo : EIATTR_KPARAM_INFO
	.align		4
.L_5211:
        /*0138*/ 	.byte	0x04, 0x17
        /*013a*/ 	.short	(.L_5213 - .L_5212)
.L_5212:
        /*013c*/ 	.word	0x00000000
        /*0140*/ 	.short	0x0002
        /*0142*/ 	.short	0x0010
        /*0144*/ 	.byte	0x00, 0xf5, 0x21, 0x00


	//----- nvinfo : EIATTR_KPARAM_INFO
	.align		4
.L_5213:
        /*0148*/ 	.byte	0x04, 0x17
        /*014a*/ 	.short	(.L_5215 - .L_5214)
.L_5214:
        /*014c*/ 	.word	0x00000000
        /*0150*/ 	.short	0x0001
        /*0152*/ 	.short	0x0008
        /*0154*/ 	.byte	0x00, 0xf5, 0x21, 0x00


	//----- nvinfo : EIATTR_KPARAM_INFO
	.align		4
.L_5215:
        /*0158*/ 	.byte	0x04, 0x17
        /*015a*/ 	.short	(.L_5217 - .L_5216)
.L_5216:
        /*015c*/ 	.word	0x00000000
        /*0160*/ 	.short	0x0000
        /*0162*/ 	.short	0x0000
        /*0164*/ 	.byte	0x00, 0xf5, 0x21, 0x00


	//----- nvinfo : EIATTR_SPARSE_MMA_MASK
	.align		4
.L_5217:
        /*0168*/ 	.byte	0x03, 0x50
        /*016a*/ 	.short	0x0000


	//----- nvinfo : EIATTR_MAXREG_COUNT
	.align		4
        /*016c*/ 	.byte	0x03, 0x1b
        /*016e*/ 	.short	0x00ff


	//----- nvinfo : EIATTR_NUM_BARRIERS
	.align		4
        /*0170*/ 	.byte	0x02, 0x4c
        /*0172*/ 	.byte	0x01
	.zero		1


	//----- nvinfo : EIATTR_EXTERNS
	.align		4
        /*0174*/ 	.byte	0x04, 0x0f
        /*0176*/ 	.short	(.L_5219 - .L_5218)


	//   ....[0]....
	.align		4
.L_5218:
        /*0178*/ 	.word	index@(__assertfail)


	//----- nvinfo : EIATTR_MERCURY_ISA_VERSION
	.align		4
.L_5219:
        /*017c*/ 	.byte	0x03, 0x5f
        /*017e*/ 	.short	0x0101


	//----- nvinfo : EIATTR_COOP_GROUP_MASK_REGIDS
	.align		4
        /*0180*/ 	.byte	0x04, 0x29
        /*0182*/ 	.short	(.L_5221 - .L_5220)


	//   ....[0]....
.L_5220:
        /*0184*/ 	.word	0xffffffff


	//   ....[1]....
        /*0188*/ 	.word	0xffffffff


	//   ....[2]....
        /*018c*/ 	.word	0xffffffff


	//   ....[3]....
        /*0190*/ 	.word	0xffffffff


	//   ....[4]....
        /*0194*/ 	.word	0xffffffff


	//   ....[5]....
        /*0198*/ 	.word	0xffffffff


	//   ....[6]....
        /*019c*/ 	.word	0xffffffff


	//   ....[7]....
        /*01a0*/ 	.word	0xffffffff


	//   ....[8]....
        /*01a4*/ 	.word	0xffffffff


	//   ....[9]....
        /*01a8*/ 	.word	0xffffffff


	//   ....[10]....
        /*01ac*/ 	.word	0xffffffff


	//   ....[11]....
        /*01b0*/ 	.word	0xffffffff


	//   ....[12]....
        /*01b4*/ 	.word	0xffffffff


	//   ....[13]....
        /*01b8*/ 	.word	0xffffffff


	//   ....[14]....
        /*01bc*/ 	.word	0xffffffff


	//   ....[15]....
        /*01c0*/ 	.word	0x0500000f


	//   ....[16]....
        /*01c4*/ 	.word	0x0500000f


	//   ....[17]....
        /*01c8*/ 	.word	0x0500000f


	//   ....[18]....
        /*01cc*/ 	.word	0x0500000f


	//   ....[19]....
        /*01d0*/ 	.word	0x0500000f


	//   ....[20]....
        /*01d4*/ 	.word	0x0500000f


	//   ....[21]....
        /*01d8*/ 	.word	0x0500000f


	//   ....[22]....
        /*01dc*/ 	.word	0x0500000f


	//   ....[23]....
        /*01e0*/ 	.word	0x0500000f


	//----- nvinfo : EIATTR_COOP_GROUP_INSTR_OFFSETS
	.align		4
.L_5221:
        /*01e4*/ 	.byte	0x04, 0x28
        /*01e6*/ 	.short	(.L_5223 - .L_5222)


	//   ....[0]....
.L_5222:
        /*01e8*/ 	.word	0x00000b90


	//   ....[1]....
        /*01ec*/ 	.word	0x00000bb0


	//   ....[2]....
        /*01f0*/ 	.word	0x00000bd0


	//   ....[3]....
        /*01f4*/ 	.word	0x00000bf0


	//   ....[4]....
        /*01f8*/ 	.word	0x00000d00


	//   ....[5]....
        /*01fc*/ 	.word	0x00000d20


	//   ....[6]....
        /*0200*/ 	.word	0x00000d40


	//   ....[7]....
        /*0204*/ 	.word	0x00001b90


	//   ....[8]....
        /*0208*/ 	.word	0x00001be0


	//   ....[9]....
        /*020c*/ 	.word	0x00001c00


	//   ....[10]....
        /*0210*/ 	.word	0x00001c20


	//   ....[11]....
        /*0214*/ 	.word	0x00001c40


	//   ....[12]....
        /*0218*/ 	.word	0x00001c90


	//   ....[13]....
        /*021c*/ 	.word	0x00001cb0


	//   ....[14]....
        /*0220*/ 	.word	0x00001cd0


	//   ....[15]....
        /*0224*/ 	.word	0x000032f0


	//   ....[16]....
        /*0228*/ 	.word	0x00003350


	//   ....[17]....
        /*022c*/ 	.word	0x000033b0


	//   ....[18]....
        /*0230*/ 	.word	0x00003410


	//   ....[19]....
        /*0234*/ 	.word	0x00003490


	//   ....[20]....
        /*0238*/ 	.word	0x000034d0


	//   ....[21]....
        /*023c*/ 	.word	0x00003520


	//   ....[22]....
        /*0240*/ 	.word	0x00003570


	//   ....[23]....
        /*0244*/ 	.word	0x000035c0


	//----- nvinfo : EIATTR_VRC_CTA_INIT_COUNT
	.align		4
.L_5223:
        /*0248*/ 	.byte	0x02, 0x4a
	.zero		1
	.zero		1


	//----- nvinfo : EIATTR_SYSCALL_OFFSETS
	.align		4
        /*024c*/ 	.byte	0x04, 0x46
        /*024e*/ 	.short	(.L_5225 - .L_5224)


	//   ....[0]....
.L_5224:
        /*0250*/ 	.word	0x00002ba0


	//   ....[1]....
        /*0254*/ 	.word	0x00003290


	//----- nvinfo : EIATTR_EXIT_INSTR_OFFSETS
	.align		4
.L_5225:
        /*0258*/ 	.byte	0x04, 0x1c
        /*025a*/ 	.short	(.L_5227 - .L_5226)


	//   ....[0]....
.L_5226:
        /*025c*/ 	.word	0x00000090


	//   ....[1]....
        /*0260*/ 	.word	0x00003030


	//   ....[2]....
        /*0264*/ 	.word	0x00003060


	//   ....[3]....
        /*0268*/ 	.word	0x00003190


	//   ....[4]....
        /*026c*/ 	.word	0x000032a0


	//----- nvinfo : EIATTR_CRS_STACK_SIZE
	.align		4
.L_5227:
        /*0270*/ 	.byte	0x04, 0x1e
        /*0272*/ 	.short	(.L_5229 - .L_5228)
.L_5228:
        /*0274*/ 	.word	0x00000000


	//----- nvinfo : EIATTR_CBANK_PARAM_SIZE
	.align		4
.L_5229:
        /*0278*/ 	.byte	0x03, 0x19
        /*027a*/ 	.short	0x008c


	//----- nvinfo : EIATTR_PARAM_CBANK
	.align		4
        /*027c*/ 	.byte	0x04, 0x0a
        /*027e*/ 	.short	(.L_5231 - .L_5230)
	.align		4
.L_5230:
        /*0280*/ 	.word	index@(.nv.constant0._ZN4vllm25paged_attention_v2_kernelI13__nv_bfloat16hLi80ELi16ELi128ELNS_18Fp8KVCacheDataTypeE2ELb1ELi512EEEvPfS3_PT_PKS4_PKT0_SA_ifPKiSC_iPKfiiiSE_SE_iiiii)
        /*0284*/ 	.short	0x0380
        /*0286*/ 	.short	0x008c


	//----- nvinfo : EIATTR_SW_WAR
	.align		4
.L_5231:
        /*0288*/ 	.byte	0x04, 0x36
        /*028a*/ 	.short	(.L_5233 - .L_5232)
.L_5232:
        /*028c*/ 	.word	0x00000008
.L_5233:


//--------------------- .nv.info._ZN4vllm25paged_attention_v2_kernelI13__nv_bfloat16hLi64ELi16ELi128ELNS_18Fp8KVCacheDataTypeE2ELb1ELi512EEEvPfS3_PT_PKS4_PKT0_SA_ifPKiSC_iPKfiiiSE_SE_iiiii --------------------------
	.section	.nv.info._ZN4vllm25paged_attention_v2_kernelI13__nv_bfloat16hLi64ELi16ELi128ELNS_18Fp8KVCacheDataTypeE2ELb1ELi512EEEvPfS3_PT_PKS4_PKT0_SA_ifPKiSC_iPKfiiiSE_SE_iiiii,"",@"SHT_CUDA_INFO"
	.sectionflags	@""
	.align	4


	//----- nvinfo : EIATTR_CUDA_API_VERSION
	.align		4
        /*0000*/ 	.byte	0x04, 0x37
        /*0002*/ 	.short	(.L_5235 - .L_5234)
.L_5234:
        /*0004*/ 	.word	0x00000082


	//----- nvinfo : EIATTR_KPARAM_INFO
	.align		4
.L_5235:
        /*0008*/ 	.byte	0x04, 0x17
        /*000a*/ 	.short	(.L_5237 - .L_5236)
.L_5236:
        /*000c*/ 	.word	0x00000000
        /*0010*/ 	.short	0x0015
        /*0012*/ 	.short	0x0088
        /*0014*/ 	.byte	0x00, 0xf0, 0x11, 0x00


	//----- nvinfo : EIATTR_KPARAM_INFO
	.align		4
.L_5237:
        /*0018*/ 	.byte	0x04, 0x17
        /*001a*/ 	.short	(.L_5239 - .L_5238)
.L_5238:
        /*001c*/ 	.word	0x00000000
        /*0020*/ 	.short	0x0014
        /*0022*/ 	.short	0x0084
        /*0024*/ 	.byte	0x00, 0xf0, 0x11, 0x00


	//----- nvinfo : EIATTR_KPARAM_INFO
	.align		4
.L_5239:
        /*0028*/ 	.byte	0x04, 0x17
        /*002a*/ 	.short	(.L_5241 - .L_5240)
.L_5240:
        /*002c*/ 	.word	0x00000000
        /*0030*/ 	.short	0x0013
        /*0032*/ 	.short	0x0080
        /*0034*/ 	.byte	0x00, 0xf0, 0x11, 0x00


	//----- nvinfo : EIATTR_KPARAM_INFO
	.align		4
.L_5241:
        /*0038*/ 	.byte	0x04, 0x17
        /*003a*/ 	.short	(.L_5243 - .L_5242)
.L_5242:
        /*003c*/ 	.word	0x00000000
        /*0040*/ 	.short	0x0012
        /*0042*/ 	.short	0x007c
        /*0044*/ 	.byte	0x00, 0xf0, 0x11, 0x00


	//----- nvinfo : EIATTR_KPARAM_INFO
	.align		4
.L_5243:
        /*0048*/ 	.byte	0x04, 0x17
        /*004a*/ 	.short	(.L_5245 - .L_5244)
.L_5244:
        /*004c*/ 	.word	0x00000000
        /*0050*/ 	.short	0x0011
        /*0052*/ 	.short	0x0078
        /*0054*/ 	.byte	0x00, 0xf0, 0x11, 0x00


	//----- nvinfo : EIATTR_KPARAM_INFO
	.align		4
.L_5245:
        /*0058*/ 	.byte	0x04, 0x17
        /*005a*/ 	.short	(.L_5247 - .L_5246)
.L_5246:
        /*005c*/ 	.word	0x00000000
        /*0060*/ 	.short	0x0010
        /*0062*/ 	.short	0x0070
        /*0064*/ 	.byte	0x00, 0xf5, 0x21, 0x00


	//----- nvinfo : EIATTR_KPARAM_INFO
	.align		4
.L_5247:
        /*0068*/ 	.byte	0x04, 0x17
        /*006a*/ 	.short	(.L_5249 - .L_5248)
.L_5248:
        /*006c*/ 	.word	0x00000000
        /*0070*/ 	.short	0x000f
        /*0072*/ 	.short	0x0068
        /*0074*/ 	.byte	0x00, 0xf5, 0x21, 0x00


	//----- nvinfo : EIATTR_KPARAM_INFO
	.align		4
.L_5249:
        /*0078*/ 	.byte	0x04, 0x17
        /*007a*/ 	.short	(.L_5251 - .L_5250)
.L_5250:
        /*007c*/ 	.word	0x00000000
        /*0080*/ 	.short	0x000e
        /*0082*/ 	.short	0x0060
        /*0084*/ 	.byte	0x00, 0xf0, 0x11, 0x00


	//----- nvinfo : EIATTR_KPARAM_INFO
	.align		4
.L_5251:
        /*0088*/ 	.byte	0x04, 0x17
        /*008a*/ 	.short	(.L_5253 - .L_5252)
.L_5252:
        /*008c*/ 	.word	0x00000000
        /*0090*/ 	.short	0x000d
        /*0092*/ 	.short	0x005c
        /*0094*/ 	.byte	0x00, 0xf0, 0x11, 0x00


	//----- nvinfo : EIATTR_KPARAM_INFO
	.align		4
.L_5253:
        /*0098*/ 	.byte	0x04, 0x17
        /*009a*/ 	.short	(.L_5255 - .L_5254)
.L_5254:
        /*009c*/ 	.word	0x00000000
        /*00a0*/ 	.short	0x000c
        /*00a2*/ 	.short	0x0058
        /*00a4*/ 	.byte	0x00, 0xf0, 0x11, 0x00


	//----- nvinfo : EIATTR_KPARAM_INFO
	.align		4
.L_5255:
        /*00a8*/ 	.byte	0x04, 0x17
        /*00aa*/ 	.short	(.L_5257 - .L_5256)
.L_5256:
        /*00ac*/ 	.word	0x00000000
        /*00b0*/ 	.short	0x000b
        /*00b2*/ 	.short	0x0050
        /*00b4*/ 	.byte	0x00, 0xf5, 0x21, 0x00


	//----- nvinfo : EIATTR_KPARAM_INFO
	.align		4
.L_5257:
        /*00b8*/ 	.byte	0x04, 0x17
        /*00ba*/ 	.short	(.L_5259 - .L_5258)
.L_5258:
        /*00bc*/ 	.word	0x00000000
        /*00c0*/ 	.short	0x000a
        /*00c2*/ 	.short	0x0048
        /*00c4*/ 	.byte	0x00, 0xf0, 0x11, 0x00


	//----- nvinfo : EIATTR_KPARAM_INFO
	.align		4
.L_5259:
        /*00c8*/ 	.byte	0x04, 0x17
        /*00ca*/ 	.short	(.L_5261 - .L_5260)
.L_5260:
        /*00cc*/ 	.word	0x00000000
        /*00d0*/ 	.short	0x0009
        /*00d2*/ 	.short	0x0040
        /*00d4*/ 	.byte	0x00, 0xf5, 0x21, 0x00


	//----- nvinfo : EIATTR_KPARAM_INFO
	.align		4
.L_5261:
        /*00d8*/ 	.byte	0x04, 0x17
        /*00da*/ 	.short	(.L_5263 - .L_5262)
.L_5262:
        /*00dc*/ 	.word	0x00000000
        /*00e0*/ 	.short	0x0008
        /*00e2*/ 	.short	0x0038
        /*00e4*/ 	.byte	0x00, 0xf5, 0x21, 0x00


	//----- nvinfo : EIATTR_KPARAM_INFO
	.align		4
.L_5263:
        /*00e8*/ 	.byte	0x04, 0x17
        /*00ea*/ 	.short	(.L_5265 - .L_5264)
.L_5264:
        /*00ec*/ 	.word	0x00000000
        /*00f0*/ 	.short	0x0007
        /*00f2*/ 	.short	0x0034
        /*00f4*/ 	.byte	0x00, 0xf0, 0x11, 0x00


	//----- nvinfo : EIATTR_KPARAM_INFO
	.align		4
.L_5265:
        /*00f8*/ 	.byte	0x04, 0x17
        /*00fa*/ 	.short	(.L_5267 - .L_5266)
.L_5266:
        /*00fc*/ 	.word	0x00000000
        /*0100*/ 	.short	0x0006
        /*0102*/ 	.short	0x0030
        /*0104*/ 	.byte	0x00, 0xf0, 0x11, 0x00


	//----- nvinfo : EIATTR_KPARAM_INFO
	.align		4
.L_5267:
        /*0108*/ 	.byte	0x04, 0x17
        /*010a*/ 	.short	(.L_5269 - .L_5268)
.L_5268:
        /*010c*/ 	.word	0x00000000
        /*0110*/ 	.short	0x0005
        /*0112*/ 	.short	0x0028
        /*0114*/ 	.byte	0x00, 0xf5, 0x21, 0x00


	//----- nvinfo : EIATTR_KPARAM_INFO
	.align		4
.L_5269:
        /*0118*/ 	.byte	0x04, 0x17
        /*011a*/ 	.short	(.L_5271 - .L_5270)
.L_5270:
        /*011c*/ 	.word	0x00000000
        /*0120*/ 	.short	0x0004
        /*0122*/ 	.short	0x0020
        /*0124*/ 	.byte	0x00, 0xf5, 0x21, 0x00


	//----- nvinfo : EIATTR_KPARAM_INFO
	.align		4
.L_5271:
        /*0128*/ 	.byte	0x04, 0x17
        /*012a*/ 	.short	(.L_5273 - .L_5272)
.L_5272:
        /*012c*/ 	.word	0x00000000
        /*0130*/ 	.short	0x0003
        /*0132*/ 	.short	0x0018
        /*0134*/ 	.byte	0x00, 0xf5, 0x21, 0x00


	//----- nvinfo : EIATTR_KPARAM_INFO
	.align		4
.L_5273:
        /*0138*/ 	.byte	0x04, 0x17
        /*013a*/ 	.short	(.L_5275 - .L_5274)
.L_5274:
        /*013c*/ 	.word	0x00000000
        /*0140*/ 	.short	0x0002
        /*0142*/ 	.short	0x0010
        /*0144*/ 	.byte	0x00, 0xf5, 0x21, 0x00


	//----- nvinfo : EIATTR_KPARAM_INFO
	.align		4
.L_5275:
        /*0148*/ 	.byte	0x04, 0x17
        /*014a*/ 	.short	(.L_5277 - .L_5276)
.L_5276:
        /*014c*/ 	.word	0x00000000
        /*0150*/ 	.short	0x0001
        /*0152*/ 	.short	0x0008
        /*0154*/ 	.byte	0x00, 0xf5, 0x21, 0x00


	//----- nvinfo : EIATTR_KPARAM_INFO
	.align		4
.L_5277:
        /*0158*/ 	.byte	0x04, 0x17
        /*015a*/ 	.short	(.L_5279 - .L_5278)
.L_5278:
        /*015c*/ 	.word	0x00000000
        /*0160*/ 	.short	0x0000
        /*0162*/ 	.short	0x0000
        /*0164*/ 	.byte	0x00, 0xf5, 0x21, 0x00


	//----- nvinfo : EIATTR_SPARSE_MMA_MASK
	.align		4
.L_5279:
        /*0168*/ 	.byte	0x03, 0x50
        /*016a*/ 	.short	0x0000


	//----- nvinfo : EIATTR_MAXREG_COUNT
	.align		4
        /*016c*/ 	.byte	0x03, 0x1b
        /*016e*/ 	.short	0x00ff


	//----- nvinfo : EIATTR_NUM_BARRIERS
	.align		4
        /*0170*/ 	.byte	0x02, 0x4c
        /*0172*/ 	.byte	0x01
	.zero		1


	//----- nvinfo : EIATTR_EXTERNS
	.align		4
        /*0174*/ 	.byte	0x04, 0x0f
        /*0176*/ 	.short	(.L_5281 - .L_5280)


	//   ....[0]....
	.align		4
.L_5280:
        /*0178*/ 	.word	index@(__assertfail)


	//----- nvinfo : EIATTR_MERCURY_ISA_VERSION
	.align		4
.L_5281:
        /*017c*/ 	.byte	0x03, 0x5f
        /*017e*/ 	.short	0x0101


	//----- nvinfo : EIATTR_COOP_GROUP_MASK_REGIDS
	.align		4
        /*0180*/ 	.byte	0x04, 0x29
        /*0182*/ 	.short	(.L_5283 - .L_5282)


	//   ....[0]....
.L_5282:
        /*0184*/ 	.word	0xffffffff


	//   ....[1]....
        /*0188*/ 	.word	0xffffffff


	//   ....[2]....
        /*018c*/ 	.word	0xffffffff


	//   ....[3]....
        /*0190*/ 	.word	0xffffffff


	//   ....[4]....
        /*0194*/ 	.word	0xffffffff


	//   ....[5]....
        /*0198*/ 	.word	0xffffffff


	//   ....[6]....
        /*019c*/ 	.word	0xffffffff


	//   ....[7]....
        /*01a0*/ 	.word	0xffffffff


	//   ....[8]....
        /*01a4*/ 	.word	0xffffffff


	//   ....[9]....
        /*01a8*/ 	.word	0xffffffff


	//   ....[10]....
        /*01ac*/ 	.word	0xffffffff


	//   ....[11]....
        /*01b0*/ 	.word	0xffffffff


	//   ....[12]....
        /*01b4*/ 	.word	0xffffffff


	//   ....[13]....
        /*01b8*/ 	.word	0xffffffff


	//   ....[14]....
        /*01bc*/ 	.word	0xffffffff


	//   ....[15]....
        /*01c0*/ 	.word	0x0500000f


	//   ....[16]....
        /*01c4*/ 	.word	0x0500000f


	//   ....[17]....
        /*01c8*/ 	.word	0x0500000f


	//   ....[18]....
        /*01cc*/ 	.word	0x0500000f


	//   ....[19]....
        /*01d0*/ 	.word	0x0500000f


	//   ....[20]....
        /*01d4*/ 	.word	0x0500000f


	//   ....[21]....
        /*01d8*/ 	.word	0x0500000f


	//   ....[22]....
        /*01dc*/ 	.word	0x0500000f


	//----- nvinfo : EIATTR_COOP_GROUP_INSTR_OFFSETS
	.align		4
.L_5283:
        /*01e0*/ 	.byte	0x04, 0x28
        /*01e2*/ 	.short	(.L_5285 - .L_5284)


	//   ....[0]....
.L_5284:
        /*01e4*/ 	.word	0x00000b90


	//   ....[1]....
        /*01e8*/ 	.word	0x00000bb0


	//   ....[2]....
        /*01ec*/ 	.word	0x00000bd0


	//   ....[3]....
        /*01f0*/ 	.word	0x00000bf0


	//   ....[4]....
        /*01f4*/ 	.word	0x00000d00


	//   ....[5]....
        /*01f8*/ 	.word	0x00000d20


	//   ....[6]....
        /*01fc*/ 	.word	0x00000d40


	//   ....[7]....
        /*0200*/ 	.word	0x00001b90


	//   ....[8]....
        /*0204*/ 	.word	0x00001be0


	//   ....[9]....
        /*0208*/ 	.word	0x00001c00


	//   ....[10]....
        /*020c*/ 	.word	0x00001c20


	//   ....[11]....
        /*0210*/ 	.word	0x00001c40


	//   ....[12]....
        /*0214*/ 	.word	0x00001c90


	//   ....[13]....
        /*0218*/ 	.word	0x00001cb0


	//   ....[14]....
        /*021c*/ 	.word	0x00001cd0


	//   ....[15]....
        /*0220*/ 	.word	0x00003290


	//   ....[16]....
        /*0224*/ 	.word	0x000032f0


	//   ....[17]....
        /*0228*/ 	.word	0x00003350


	//   ....[18]....
        /*022c*/ 	.word	0x000033b0


	//   ....[19]....
        /*0230*/ 	.word	0x00003430


	//   ....[20]....
        /*0234*/ 	.word	0x00003470


	//   ....[21]....
        /*0238*/ 	.word	0x000034c0


	//   ....[22]....
        /*023c*/ 	.word	0x00003510


	//----- nvinfo : EIATTR_VRC_CTA_INIT_COUNT
	.align		4
.L_5285:
        /*0240*/ 	.byte	0x02, 0x4a
	.zero		1
	.zero		1


	//----- nvinfo : EIATTR_SYSCALL_OFFSETS
	.align		4
        /*0244*/ 	.byte	0x04, 0x46
        /*0246*/ 	.short	(.L_5287 - .L_5286)


	//   ....[0]....
.L_5286:
        /*0248*/ 	.word	0x00002ba0


	//   ....[1]....
        /*024c*/ 	.word	0x00003230


	//----- nvinfo : EIATTR_EXIT_INSTR_OFFSETS
	.align		4
.L_5287:
        /*0250*/ 	.byte	0x04, 0x1c
        /*0252*/ 	.short	(.L_5289 - .L_5288)


	//   ....[0]....
.L_5288:
        /*0254*/ 	.word	0x00000090


	//   ....[1]....
        /*0258*/ 	.word	0x00002fb0


	//   ....[2]....
        /*025c*/ 	.word	0x00002fe0


	//   ....[3]....
        /*0260*/ 	.word	0x00003130


	//   ....[4]....
        /*0264*/ 	.word	0x00003240


	//----- nvinfo : EIATTR_CRS_STACK_SIZE
	.align		4
.L_5289:
        /*0268*/ 	.byte	0x04, 0x1e
        /*026a*/ 	.short	(.L_5291 - .L_5290)
.L_5290:
        /*026c*/ 	.word	0x00000000


	//----- nvinfo : EIATTR_CBANK_PARAM_SIZE
	.align		4
.L_5291:
        /*0270*/ 	.byte	0x03, 0x19
        /*0272*/ 	.short	0x008c


	//----- nvinfo : EIATTR_PARAM_CBANK
	.align		4
        /*0274*/ 	.byte	0x04, 0x0a
        /*0276*/ 	.short	(.L_5293 - .L_5292)
	.align		4
.L_5292:
        /*0278*/ 	.word	index@(.nv.constant0._ZN4vllm25paged_attention_v2_kernelI13__nv_bfloat16hLi64ELi16ELi128ELNS_18Fp8KVCacheDataTypeE2ELb1ELi512EEEvPfS3_PT_PKS4_PKT0_SA_ifPKiSC_iPKfiiiSE_SE_iiiii)
        /*027c*/ 	.short	0x0380
        /*027e*/ 	.short	0x008c


	//----- nvinfo : EIATTR_SW_WAR
	.align		4
.L_5293:
        /*0280*/ 	.byte	0x04, 0x36
        /*0282*/ 	.short	(.L_5295 - .L_5294)
.L_5294:
        /*0284*/ 	.word	0x00000008
.L_5295:


//--------------------- .nv.info._ZN4vllm25paged_attention_v2_kernelI13__nv_bfloat16hLi32ELi16ELi128ELNS_18Fp8KVCacheDataTypeE2ELb1ELi512EEEvPfS3_PT_PKS4_PKT0_SA_ifPKiSC_iPKfiiiSE_SE_iiiii --------------------------
	.section	.nv.info._ZN4vllm25paged_attention_v2_kernelI13__nv_bfloat16hLi32ELi16ELi128ELNS_18Fp8KVCacheDataTypeE2ELb1ELi512EEEvPfS3_PT_PKS4_PKT0_SA_ifPKiSC_iPKfiiiSE_SE_iiiii,"",@"SHT_CUDA_INFO"
	.sectionflags	@""
	.align	4


	//----- nvinfo : EIATTR_CUDA_API_VERSION
	.align		4
        /*0000*/ 	.byte	0x04, 0x37
        /*0002*/ 	.short	(.L_5297 - .L_5296)
.L_5296:
        /*0004*/ 	.word	0x00000082


	//----- nvinfo : EIATTR_KPARAM_INFO
	.align		4
.L_5297:
        /*0008*/ 	.byte	0x04, 0x17
        /*000a*/ 	.short	(.L_5299 - .L_5298)
.L_5298:
        /*000c*/ 	.word	0x00000000
        /*0010*/ 	.short	0x0015
        /*0012*/ 	.short	0x0088
        /*0014*/ 	.byte	0x00, 0xf0, 0x11, 0x00


	//----- nvinfo : EIATTR_KPARAM_INFO
	.align		4
.L_5299:
        /*0018*/ 	.byte	0x04, 0x17
        /*001a*/ 	.short	(.L_5301 - .L_5300)
.L_5300:
        /*001c*/ 	.word	0x00000000
        /*0020*/ 	.short	0x0014
        /*0022*/ 	.short	0x0084
        /*0024*/ 	.byte	0x00, 0xf0, 0x11, 0x00


	//----- nvinfo : EIATTR_KPARAM_INFO
	.align		4
.L_5301:
        /*0028*/ 	.byte	0x04, 0x17
        /*002a*/ 	.short	(.L_5303 - .L_5302)
.L_5302:
        /*002c*/ 	.word	0x00000000
        /*0030*/ 	.short	0x0013
        /*0032*/ 	.short	0x0080
        /*0034*/ 	.byte	0x00, 0xf0, 0x11, 0x00


	//----- nvinfo : EIATTR_KPARAM_INFO
	.align		4
.L_5303:
        /*0038*/ 	.byte	0x04, 0x17
        /*003a*/ 	.short	(.L_5305 - .L_5304)
.L_5304:
        /*003c*/ 	.word	0x00000000
        /*0040*/ 	.short	0x0012
        /*0042*/ 	.short	0x007c
        /*0044*/ 	.byte	0x00, 0xf0, 0x11, 0x00


	//----- nvinfo : EIATTR_KPARAM_INFO
	.align		4
.L_5305:
        /*0048*/ 	.byte	0x04, 0x17
        /*004a*/ 	.short	(.L_5307 - .L_5306)
.L_5306:
        /*004c*/ 	.word	0x00000000
        /*0050*/ 	.short	0x0011
        /*0052*/ 	.short	0x0078
        /*0054*/ 	.byte	0x00, 0xf0, 0x11, 0x00


	//----- nvinfo : EIATTR_KPARAM_INFO
	.align		4
.L_5307:
        /*0058*/ 	.byte	0x04, 0x17
        /*005a*/ 	.short	(.L_5309 - .L_5308)
.L_5308:
        /*005c*/ 	.word	0x00000000
        /*0060*/ 	.short	0x0010
        /*0062*/ 	.short	0x0070
        /*0064*/ 	.byte	0x00, 0xf5, 0x21, 0x00


	//----- nvinfo : EIATTR_KPARAM_INFO
	.align		4
.L_5309:
        /*0068*/ 	.byte	0x04, 0x17
        /*006a*/ 	.short	(.L_5311 - .L_5310)
.L_5310:
        /*006c*/ 	.word	0x00000000
        /*0070*/ 	.short	0x000f
        /*0072*/ 	.short	0x0068
        /*0074*/ 	.byte	0x00, 0xf5, 0x21, 0x00


	//----- nvinfo : EIATTR_KPARAM_INFO
	.align		4
.L_5311:
        /*0078*/ 	.byte	0x04, 0x17
        /*007a*/ 	.short	(.L_5313 - .L_5312)
.L_5312:
        /*007c*/ 	.word	0x00000000
        /*0080*/ 	.short	0x000e
        /*0082*/ 	.short	0x0060
        /*0084*/ 	.byte	0x00, 0xf0, 0x11, 0x00


	//----- nvinfo : EIATTR_KPARAM_INFO
	.align		4
.L_5313:
        /*0088*/ 	.byte	0x04, 0x17
        /*008a*/ 	.short	(.L_5315 - .L_5314)
.L_5314:
        /*008c*/ 	.word	0x00000000
        /*0090*/ 	.short	0x000d
        /*0092*/ 	.short	0x005c
        /*0094*/ 	.byte	0x00, 0xf0, 0x11, 0x00


	//----- nvinfo : EIATTR_KPARAM_INFO
	.align		4
.L_5315:
        /*0098*/ 	.byte	0x04, 0x17
        /*009a*/ 	.short	(.L_5317 - .L_5316)
.L_5316:
        /*009c*/ 	.word	0x00000000
        /*00a0*/ 	.short	0x000c
        /*00a2*/ 	.short	0x0058
        /*00a4*/ 	.byte	0x00, 0xf0, 0x11, 0x00


	//----- nvinfo : EIATTR_KPARAM_INFO
	.align		4
.L_5317:
        /*00a8*/ 	.byte	0x04, 0x17
        /*00aa*/ 	.short	(.L_5319 - .L_5318)
.L_5318:
        /*00ac*/ 	.word	0x00000000
        /*00b0*/ 	.short	0x000b
        /*00b2*/ 	.short	0x0050
        /*00b4*/ 	.byte	0x00, 0xf5, 0x21, 0x00


	//----- nvinfo : EIATTR_KPARAM_INFO
	.align		4
.L_5319:
        /*00b8*/ 	.byte	0x04, 0x17
        /*00ba*/ 	.short	(.L_5321 - .L_5320)
.L_5320:
        /*00bc*/ 	.word	0x00000000
        /*00c0*/ 	.short	0x000a
        /*00c2*/ 	.short	0x0048
        /*00c4*/ 	.byte	0x00, 0xf0, 0x11, 0x00


	//----- nvinfo : EIATTR_KPARAM_INFO
	.align		4
.L_5321:
        /*00c8*/ 	.byte	0x04, 0x17
        /*00ca*/ 	.short	(.L_5323 - .L_5322)
.L_5322:
        /*00cc*/ 	.word	0x00000000
        /*00d0*/ 	.short	0x0009
        /*00d2*/ 	.short	0x0040
        /*00d4*/ 	.byte	0x00, 0xf5, 0x21, 0x00


	//----- nvinfo : EIATTR_KPARAM_INFO
	.align		4
.L_5323:
        /*00d8*/ 	.byte	0x04, 0x17
        /*00da*/ 	.short	(.L_5325 - .L_5324)
.L_5324:
        /*00dc*/ 	.word	0x00000000
        /*00e0*/ 	.short	0x0008
        /*00e2*/ 	.short	0x0038
        /*00e4*/ 	.byte	0x00, 0xf5, 0x21, 0x00


	//----- nvinfo : EIATTR_KPARAM_INFO
	.align		4
.L_5325:
        /*00e8*/ 	.byte	0x04, 0x17
        /*00ea*/ 	.short	(.L_5327 - .L_5326)
.L_5326:
        /*00ec*/ 	.word	0x00000000
        /*00f0*/ 	.short	0x0007
        /*00f2*/ 	.short	0x0034
        /*00f4*/ 	.byte	0x00, 0xf0, 0x11, 0x00


	//----- nvinfo : EIATTR_KPARAM_INFO
	.align		4
.L_5327:
        /*00f8*/ 	.byte	0x04, 0x17
        /*00fa*/ 	.short	(.L_5329 - .L_5328)
.L_5328:
        /*00fc*/ 	.word	0x00000000
        /*0100*/ 	.short	0x0006
        /*0102*/ 	.short	0x0030
        /*0104*/ 	.byte	0x00, 0xf0, 0x11, 0x00


	//----- nvinfo : EIATTR_KPARAM_INFO
	.align		4
.L_5329:
        /*0108*/ 	.byte	0x04, 0x17
        /*010a*/ 	.short	(.L_5331 - .L_5330)
.L_5330:
        /*010c*/ 	.word	0x00000000
        /*0110*/ 	.short	0x0005
        /*0112*/ 	.short	0x0028
        /*0114*/ 	.byte	0x00, 0xf5, 0x21, 0x00


	//----- nvinfo : EIATTR_KPARAM_INFO
	.align		4
.L_5331:
        /*0118*/ 	.byte	0x04, 0x17
        /*011a*/ 	.short	(.L_5333 - .L_5332)
.L_5332:
        /*011c*/ 	.word	0x00000000
        /*0120*/ 	.short	0x0004
        /*0122*/ 	.short	0x0020
        /*0124*/ 	.byte	0x00, 0xf5, 0x21, 0x00


	//----- nvinfo : EIATTR_KPARAM_INFO
	.align		4
.L_5333:
        /*0128*/ 	.byte	0x04, 0x17
        /*012a*/ 	.short	(.L_5335 - .L_5334)
.L_5334:
        /*012c*/ 	.word	0x00000000
        /*0130*/ 	.short	0x0003
        /*0132*/ 	.short	0x0018
        /*0134*/ 	.byte	0x00, 0xf5, 0x21, 0x00


	//----- nvinfo : EIATTR_KPARAM_INFO
	.align		4
.L_5335:
        /*0138*/ 	.byte	0x04, 0x17
        /*013a*/ 	.short	(.L_5337 - .L_5336)
.L_5336:
        /*013c*/ 	.word	0x00000000
        /*0140*/ 	.short	0x0002
        /*0142*/ 	.short	0x0010
        /*0144*/ 	.byte	0x00, 0xf5, 0x21, 0x00


	//----- nvinfo : EIATTR_KPARAM_INFO
	.align		4
.L_5337:
        /*0148*/ 	.byte	0x04, 0x17
        /*014a*/ 	.short	(.L_5339 - .L_5338)
.L_5338:
        /*014c*/ 	.word	0x00000000
        /*0150*/ 	.short	0x0001
        /*0152*/ 	.short	0x0008
        /*0154*/ 	.byte	0x00, 0xf5, 0x21, 0x00


	//----- nvinfo : EIATTR_KPARAM_INFO
	.align		4
.L_5339:
        /*0158*/ 	.byte	0x04, 0x17
        /*015a*/ 	.short	(.L_5341 - .L_5340)
.L_5340:
        /*015c*/ 	.word	0x00000000
        /*0160*/ 	.short	0x0000
        /*0162*/ 	.short	0x0000
        /*0164*/ 	.byte	0x00, 0xf5, 0x21, 0x00


	//----- nvinfo : EIATTR_SPARSE_MMA_MASK
	.align		4
.L_5341:
        /*0168*/ 	.byte	0x03, 0x50
        /*016a*/ 	.short	0x0000


	//----- nvinfo : EIATTR_MAXREG_COUNT
	.align		4
        /*016c*/ 	.byte	0x03, 0x1b
        /*016e*/ 	.short	0x00ff


	//----- nvinfo : EIATTR_NUM_BARRIERS
	.align		4
        /*0170*/ 	.byte	0x02, 0x4c
        /*0172*/ 	.byte	0x01
	.zero		1


	//----- nvinfo : EIATTR_EXTERNS
	.align		4
        /*0174*/ 	.byte	0x04, 0x0f
        /*0176*/ 	.short	(.L_5343 - .L_5342)


	//   ....[0]....
	.align		4
.L_5342:
        /*0178*/ 	.word	index@(__assertfail)


	//----- nvinfo : EIATTR_MERCURY_ISA_VERSION
	.align		4
.L_5343:
        /*017c*/ 	.byte	0x03, 0x5f
        /*017e*/ 	.short	0x0101


	//----- nvinfo : EIATTR_COOP_GROUP_MASK_REGIDS
	.align		4
        /*0180*/ 	.byte	0x04, 0x29
        /*0182*/ 	.short	(.L_5345 - .L_5344)


	//   ....[0]....
.L_5344:
        /*0184*/ 	.word	0xffffffff


	//   ....[1]....
        /*0188*/ 	.word	0xffffffff


	//   ....[2]....
        /*018c*/ 	.word	0xffffffff


	//   ....[3]....
        /*0190*/ 	.word	0xffffffff


	//   ....[4]....
        /*0194*/ 	.word	0xffffffff


	//   ....[5]....
        /*0198*/ 	.word	0xffffffff


	//   ....[6]....
        /*019c*/ 	.word	0xffffffff


	//   ....[7]....
        /*01a0*/ 	.word	0xffffffff


	//   ....[8]....
        /*01a4*/ 	.word	0xffffffff


	//   ....[9]....
        /*01a8*/ 	.word	0xffffffff


	//   ....[10]....
        /*01ac*/ 	.word	0xffffffff


	//   ....[11]....
        /*01b0*/ 	.word	0xffffffff


	//   ....[12]....
        /*01b4*/ 	.word	0xffffffff


	//   ....[13]....
        /*01b8*/ 	.word	0xffffffff


	//   ....[14]....
        /*01bc*/ 	.word	0xffffffff


	//   ....[15]....
        /*01c0*/ 	.word	0x0500000f


	//   ....[16]....
        /*01c4*/ 	.word	0x0500000f


	//   ....[17]....
        /*01c8*/ 	.word	0x0500000f


	//   ....[18]....
        /*01cc*/ 	.word	0x0500000f


	//   ....[19]....
        /*01d0*/ 	.word	0x0500000f


	//   ....[20]....
        /*01d4*/ 	.word	0x0500000f


	//----- nvinfo : EIATTR_COOP_GROUP_INSTR_OFFSETS
	.align		4
.L_5345:
        /*01d8*/ 	.byte	0x04, 0x28
        /*01da*/ 	.short	(.L_5347 - .L_5346)


	//   ....[0]....
.L_5346:
        /*01dc*/ 	.word	0x00000b80


	//   ....[1]....
        /*01e0*/ 	.word	0x00000ba0


	//   ....[2]....
        /*01e4*/ 	.word	0x00000bc0


	//   ....[3]....
        /*01e8*/ 	.word	0x00000be0


	//   ....[4]....
        /*01ec*/ 	.word	0x00000cf0


	//   ....[5]....
        /*01f0*/ 	.word	0x00000d10


	//   ....[6]....
        /*01f4*/ 	.word	0x00000d30


	//   ....[7]....
        /*01f8*/ 	.word	0x00001b80


	//   ....[8]....
        /*01fc*/ 	.word	0x00001bb0


	//   ....[9]....
        /*0200*/ 	.word	0x00001bd0


	//   ....[10]....
        /*0204*/ 	.word	0x00001bf0


	//   ....[11]....
        /*0208*/ 	.word	0x00001c10


	//   ....[12]....
        /*020c*/ 	.word	0x00001c60


	//   ....[13]....
        /*0210*/ 	.word	0x00001c80


	//   ....[14]....
        /*0214*/ 	.word	0x00001ca0


	//   ....[15]....
        /*0218*/ 	.word	0x00003080


	//   ....[16]....
        /*021c*/ 	.word	0x000030e0


	//   ....[17]....
        /*0220*/ 	.word	0x00003140


	//   ....[18]....
        /*0224*/ 	.word	0x000031a0


	//   ....[19]....
        /*0228*/ 	.word	0x00003220


	//   ....[20]....
        /*022c*/ 	.word	0x00003260


	//----- nvinfo : EIATTR_VRC_CTA_INIT_COUNT
	.align		4
.L_5347:
        /*0230*/ 	.byte	0x02, 0x4a
	.zero		1
	.zero		1


	//----- nvinfo : EIATTR_SYSCALL_OFFSETS
	.align		4
        /*0234*/ 	.byte	0x04, 0x46
        /*0236*/ 	.short	(.L_5349 - .L_5348)


	//   ....[0]....
.L_5348:
        /*0238*/ 	.word	0x00002b70


	//   ....[1]....
        /*023c*/ 	.word	0x00003020


	//----- nvinfo : EIATTR_EXIT_INSTR_OFFSETS
	.align		4
.L_5349:
        /*0240*/ 	.byte	0x04, 0x1c
        /*0242*/ 	.short	(.L_5351 - .L_5350)


	//   ....[0]....
.L_5350:
        /*0244*/ 	.word	0x00000090


	//   ....[1]....
        /*0248*/ 	.word	0x00002e00


	//   ....[2]....
        /*024c*/ 	.word	0x00002e30


	//   ....[3]....
        /*0250*/ 	.word	0x00002f20


	//   ....[4]....
        /*0254*/ 	.word	0x00003030


	//----- nvinfo : EIATTR_CRS_STACK_SIZE
	.align		4
.L_5351:
        /*0258*/ 	.byte	0x04, 0x1e
        /*025a*/ 	.short	(.L_5353 - .L_5352)
.L_5352:
        /*025c*/ 	.word	0x00000000


	//----- nvinfo : EIATTR_CBANK_PARAM_SIZE
	.align		4
.L_5353:
        /*0260*/ 	.byte	0x03, 0x19
        /*0262*/ 	.short	0x008c


	//----- nvinfo : EIATTR_PARAM_CBANK
	.align		4
        /*0264*/ 	.byte	0x04, 0x0a
        /*0266*/ 	.short	(.L_5355 - .L_5354)
	.align		4
.L_5354:
        /*0268*/ 	.word	index@(.nv.constant0._ZN4vllm25paged_attention_v2_kernelI13__nv_bfloat16hLi32ELi16ELi128ELNS_18Fp8KVCacheDataTypeE2ELb1ELi512EEEvPfS3_PT_PKS4_PKT0_SA_ifPKiSC_iPKfiiiSE_SE_iiiii)
        /*026c*/ 	.short	0x0380
        /*026e*/ 	.short	0x008c


	//----- nvinfo : EIATTR_SW_WAR
	.align		4
.L_5355:
        /*0270*/ 	.byte	0x04, 0x36
        /*0272*/ 	.short	(.L_5357 - .L_5356)
.L_5356:
        /*0274*/ 	.word	0x00000008
.L_5357:


//--------------------- .nv.info._ZN4vllm25paged_attention_v2_kernelI13__nv_bfloat16hLi256ELi8ELi128ELNS_18Fp8KVCacheDataTypeE2ELb0ELi512EEEvPfS3_PT_PKS4_PKT0_SA_ifPKiSC_iPKfiiiSE_SE_iiiii --------------------------
	.section	.nv.info._ZN4vllm25paged_attention_v2_kernelI13__nv_bfloat16hLi256ELi8ELi128ELNS_18Fp8KVCacheDataTypeE2ELb0ELi512EEEvPfS3_PT_PKS4_PKT0_SA_ifPKiSC_iPKfiiiSE_SE_iiiii,"",@"SHT_CUDA_INFO"
	.sectionflags	@""
	.align	4


	//----- nvinfo : EIATTR_CUDA_API_VERSION
	.align		4
        /*0000*/ 	.byte	0x04, 0x37
        /*0002*/ 	.short	(.L_5359 - .L_5358)
.L_5358:
        /*0004*/ 	.word	0x00000082


	//----- nvinfo : EIATTR_KPARAM_INFO
	.align		4
.L_5359:
        /*0008*/ 	.byte	0x04, 0x17
        /*000a*/ 	.short	(.L_5361 - .L_5360)
.L_5360:
        /*000c*/ 	.word	0x00000000
        /*0010*/ 	.short	0x0015
        /*0012*/ 	.short	0x0088
        /*0014*/ 	.byte	0x00, 0xf0, 0x11, 0x00


	//----- nvinfo : EIATTR_KPARAM_INFO
	.align		4
.L_5361:
        /*0018*/ 	.byte	0x04, 0x17
        /*001a*/ 	.short	(.L_5363 - .L_5362)
.L_5362:
        /*001c*/ 	.word	0x00000000
        /*0020*/ 	.short	0x0014
        /*0022*/ 	.short	0x0084
        /*0024*/ 	.byte	0x00, 0xf0, 0x11, 0x00


	//----- nvinfo : EIATTR_KPARAM_INFO
	.align		4
.L_5363:
        /*0028*/ 	.byte	0x04, 0x17
        /*002a*/ 	.short	(.L_5365 - .L_5364)
.L_5364:
        /*002c*/ 	.word	0x00000000
        /*0030*/ 	.short	0x0013
        /*0032*/ 	.short	0x0080
        /*0034*/ 	.byte	0x00, 0xf0, 0x11, 0x00


	//----- nvinfo : EIATTR_KPARAM_INFO
	.align		4
.L_5365:
        /*0038*/ 	.byte	0x04, 0x17
        /*003a*/ 	.short	(.L_5367 - .L_5366)
.L_5366:
        /*003c*/ 	.word	0x00000000
        /*0040*/ 	.short	0x0012
        /*0042*/ 	.short	0x007c
        /*0044*/ 	.byte	0x00, 0xf0, 0x11, 0x00


	//----- nvinfo : EIATTR_KPARAM_INFO
	.align		4
.L_5367:
        /*0048*/ 	.byte	0x04, 0x17
        /*004a*/ 	.short	(.L_5369 - .L_5368)
.L_5368:
        /*004c*/ 	.word	0x00000000
        /*0050*/ 	.short	0x0011
        /*0052*/ 	.short	0x0078
        /*0054*/ 	.byte	0x00, 0xf0, 0x11, 0x00


	//----- nvinfo : EIATTR_KPARAM_INFO
	.align		4
.L_5369:
        /*0058*/ 	.byte	0x04, 0x17
        /*005a*/ 	.short	(.L_5371 - .L_5370)
.L_5370:
        /*005c*/ 	.word	0x00000000
        /*0060*/ 	.short	0x0010
        /*0062*/ 	.short	0x0070
        /*0064*/ 	.byte	0x00, 0xf5, 0x21, 0x00


	//----- nvinfo : EIATTR_KPARAM_INFO
	.align		4
.L_5371:
        /*0068*/ 	.byte	0x04, 0x17
        /*006a*/ 	.short	(.L_5373 - .L_5372)
.L_5372:
        /*006c*/ 	.word	0x00000000
        /*0070*/ 	.short	0x000f
        /*0072*/ 	.short	0x0068
        /*0074*/ 	.byte	0x00, 0xf5, 0x21, 0x00


	//----- nvinfo : EIATTR_KPARAM_INFO
	.align		4
.L_5373:
        /*0078*/ 	.byte	0x04, 0x17
        /*007a*/ 	.short	(.L_5375 - .L_5374)
.L_5374:
        /*007c*/ 	.word	0x00000000
        /*0080*/ 	.short	0x000e
        /*0082*/ 	.short	0x0060
        /*0084*/ 	.byte	0x00, 0xf0, 0x11, 0x00


	//----- nvinfo : EIATTR_KPARAM_INFO
	.align		4
.L_5375:
        /*0088*/ 	.byte	0x04, 0x17
        /*008a*/ 	.short	(.L_5377 - .L_5376)
.L_5376:
        /*008c*/ 	.word	0x00000000
        /*0090*/ 	.short	0x000d
        /*0092*/ 	.short	0x005c
        /*0094*/ 	.byte	0x00, 0xf0, 0x11, 0x00


	//----- nvinfo : EIATTR_KPARAM_INFO
	.align		4
.L_5377:
        /*0098*/ 	.byte	0x04, 0x17
        /*009a*/ 	.short	(.L_5379 - .L_5378)
.L_5378:
        /*009c*/ 	.word	0x00000000
        /*00a0*/ 	.short	0x000c
        /*00a2*/ 	.short	0x0058
        /*00a4*/ 	.byte	0x00, 0xf0, 0x11, 0x00


	//----- nvinfo : EIATTR_KPARAM_INFO
	.align		4
.L_5379:
        /*00a8*/ 	.byte	0x04, 0x17
        /*00aa*/ 	.short	(.L_5381 - .L_5380)
.L_5380:
        /*00ac*/ 	.word	0x00000000
        /*00b0*/ 	.short	0x000b
        /*00b2*/ 	.short	0x0050
        /*00b4*/ 	.byte	0x00, 0xf5, 0x21, 0x00


	//----- nvinfo : EIATTR_KPARAM_INFO
	.align		4
.L_5381:
        /*00b8*/ 	.byte	0x04, 0x17
        /*00ba*/ 	.short	(.L_5383 - .L_5382)
.L_5382:
        /*00bc*/ 	.word	0x00000000
        /*00c0*/ 	.short	0x000a
        /*00c2*/ 	.short	0x0048
        /*00c4*/ 	.byte	0x00, 0xf0, 0x11, 0x00


	//----- nvinfo : EIATTR_KPARAM_INFO
	.align		4
.L_5383:
        /*00c8*/ 	.byte	0x04, 0x17
        /*00ca*/ 	.short	(.L_5385 - .L_5384)
.L_5384:
        /*00cc*/ 	.word	0x00000000
        /*00d0*/ 	.short	0x0009
        /*00d2*/ 	.short	0x0040
        /*00d4*/ 	.byte	0x00, 0xf5, 0x21, 0x00


	//----- nvinfo : EIATTR_KPARAM_INFO
	.align		4
.L_5385:
        /*00d8*/ 	.byte	0x04, 0x17
        /*00da*/ 	.short	(.L_5387 - .L_5386)
.L_5386:
        /*00dc*/ 	.word	0x00000000
        /*00e0*/ 	.short	0x0008
        /*00e2*/ 	.short	0x0038
        /*00e4*/ 	.byte	0x00, 0xf5, 0x21, 0x00


	//----- nvinfo : EIATTR_KPARAM_INFO
	.align		4
.L_5387:
        /*00e8*/ 	.byte	0x04, 0x17
        /*00ea*/ 	.short	(.L_5389 - .L_5388)
.L_5388:
        /*00ec*/ 	.word	0x00000000
        /*00f0*/ 	.short	0x0007
        /*00f2*/ 	.short	0x0034
        /*00f4*/ 	.byte	0x00, 0xf0, 0x11, 0x00


	//----- nvinfo : EIATTR_KPARAM_INFO
	.align		4
.L_5389:
        /*00f8*/ 	.byte	0x04, 0x17
        /*00fa*/ 	.short	(.L_5391 - .L_5390)
.L_5390:
        /*00fc*/ 	.word	0x00000000
        /*0100*/ 	.short	0x0006
        /*0102*/ 	.short	0x0030
        /*0104*/ 	.byte	0x00, 0xf0, 0x11, 0x00


	//----- nvinfo : EIATTR_KPARAM_INFO
	.align		4
.L_5391:
        /*0108*/ 	.byte	0x04, 0x17
        /*010a*/ 	.short	(.L_5393 - .L_5392)
.L_5392:
        /*010c*/ 	.word	0x00000000
        /*0110*/ 	.short	0x0005
        /*0112*/ 	.short	0x0028
        /*0114*/ 	.byte	0x00, 0xf5, 0x21, 0x00


	//----- nvinfo : EIATTR_KPARAM_INFO
	.align		4
.L_5393:
        /*0118*/ 	.byte	0x04, 0x17
        /*011a*/ 	.short	(.L_5395 - .L_5394)
.L_5394:
        /*011c*/ 	.word	0x00000000
        /*0120*/ 	.short	0x0004
        /*0122*/ 	.short	0x0020
        /*0124*/ 	.byte	0x00, 0xf5, 0x21, 0x00


	//----- nvinfo : EIATTR_KPARAM_INFO
	.align		4
.L_5395:
        /*0128*/ 	.byte	0x04, 0x17
        /*012a*/ 	.short	(.L_5397 - .L_5396)
.L_5396:
        /*012c*/ 	.word	0x00000000
        /*0130*/ 	.short	0x0003
        /*0132*/ 	.short	0x0018
        /*0134*/ 	.byte	0x00, 0xf5, 0x21, 0x00


	//----- nvinfo : EIATTR_KPARAM_INFO
	.align		4
.L_5397:
        /*0138*/ 	.byte	0x04, 0x17
        /*013a*/ 	.short	(.L_5399 - .L_5398)
.L_5398:
        /*013c*/ 	.word	0x00000000
        /*0140*/ 	.short	0x0002
        /*0142*/ 	.short	0x0010
        /*0144*/ 	.byte	0x00, 0xf5, 0x21, 0x00


	//----- nvinfo : EIATTR_KPARAM_INFO
	.align		4
.L_5399:
        /*0148*/ 	.byte	0x04, 0x17
        /*014a*/ 	.short	(.L_5401 - .L_5400)
.L_5400:
        /*014c*/ 	.word	0x00000000
        /*0150*/ 	.short	0x0001
        /*0152*/ 	.short	0x0008
        /*0154*/ 	.byte	0x00, 0xf5, 0x21, 0x00


	//----- nvinfo : EIATTR_KPARAM_INFO
	.align		4
.L_5401:
        /*0158*/ 	.byte	0x04, 0x17
        /*015a*/ 	.short	(.L_5403 - .L_5402)
.L_5402:
        /*015c*/ 	.word	0x00000000
        /*0160*/ 	.short	0x0000
        /*0162*/ 	.short	0x0000
        /*0164*/ 	.byte	0x00, 0xf5, 0x21, 0x00


	//----- nvinfo : EIATTR_SPARSE_MMA_MASK
	.align		4
.L_5403:
        /*0168*/ 	.byte	0x03, 0x50
        /*016a*/ 	.short	0x0000


	//----- nvinfo : EIATTR_MAXREG_COUNT
	.align		4
        /*016c*/ 	.byte	0x03, 0x1b
        /*016e*/ 	.short	0x00ff


	//----- nvinfo : EIATTR_NUM_BARRIERS
	.align		4
        /*0170*/ 	.byte	0x02, 0x4c
        /*0172*/ 	.byte	0x01
	.zero		1


	//----- nvinfo : EIATTR_EXTERNS
	.align		4
        /*0174*/ 	.byte	0x04, 0x0f
        /*0176*/ 	.short	(.L_5405 - .L_5404)


	//   ....[0]....
	.align		4
.L_5404:
        /*0178*/ 	.word	index@(__assertfail)


	//----- nvinfo : EIATTR_MERCURY_ISA_VERSION
	.align		4
.L_5405:
        /*017c*/ 	.byte	0x03, 0x5f
        /*017e*/ 	.short	0x0101


	//----- nvinfo : EIATTR_COOP_GROUP_MASK_REGIDS
	.align		4
        /*0180*/ 	.byte	0x04, 0x29
        /*0182*/ 	.short	(.L_5407 - .L_5406)


	//   ....[0]....
.L_5406:
        /*0184*/ 	.word	0xffffffff


	//   ....[1]....
        /*0188*/ 	.word	0xffffffff


	//   ....[2]....
        /*018c*/ 	.word	0xffffffff


	//   ....[3]....
        /*0190*/ 	.word	0xffffffff


	//   ....[4]....
        /*0194*/ 	.word	0xffffffff


	//   ....[5]....
        /*0198*/ 	.word	0xffffffff


	//   ....[6]....
        /*019c*/ 	.word	0xffffffff


	//   ....[7]....
        /*01a0*/ 	.word	0xffffffff


	//   ....[8]....
        /*01a4*/ 	.word	0xffffffff


	//   ....[9]....
        /*01a8*/ 	.word	0xffffffff


	//   ....[10]....
        /*01ac*/ 	.word	0xffffffff


	//   ....[11]....
        /*01b0*/ 	.word	0xffffffff


	//   ....[12]....
        /*01b4*/ 	.word	0xffffffff


	//   ....[13]....
        /*01b8*/ 	.word	0xffffffff


	//   ....[14]....
        /*01bc*/ 	.word	0x0500000f


	//   ....[15]....
        /*01c0*/ 	.word	0x0500000f


	//   ....[16]....
        /*01c4*/ 	.word	0x0500000f


	//----- nvinfo : EIATTR_COOP_GROUP_INSTR_OFFSETS
	.align		4
.L_5407:
        /*01c8*/ 	.byte	0x04, 0x28
        /*01ca*/ 	.short	(.L_5409 - .L_5408)


	//   ....[0]....
.L_5408:
        /*01cc*/ 	.word	0x000003d0


	//   ....[1]....
        /*01d0*/ 	.word	0x000003f0


	//   ....[2]....
        /*01d4*/ 	.word	0x00000410


	//   ....[3]....
        /*01d8*/ 	.word	0x00000510


	//   ....[4]....
        /*01dc*/ 	.word	0x00000530


	//   ....[5]....
        /*01e0*/ 	.word	0x00000560


	//   ....[6]....
        /*01e4*/ 	.word	0x000013b0


	//   ....[7]....
        /*01e8*/ 	.word	0x000013e0


	//   ....[8]....
        /*01ec*/ 	.word	0x00001400


	//   ....[9]....
        /*01f0*/ 	.word	0x00001420


	//   ....[10]....
        /*01f4*/ 	.word	0x00001440


	//   ....[11]....
        /*01f8*/ 	.word	0x00001490


	//   ....[12]....
        /*01fc*/ 	.word	0x000014b0


	//   ....[13]....
        /*0200*/ 	.word	0x000014d0


	//   ....[14]....
        /*0204*/ 	.word	0x000026c0


	//   ....[15]....
        /*0208*/ 	.word	0x00002720


	//   ....[16]....
        /*020c*/ 	.word	0x00002780


	//----- nvinfo : EIATTR_VRC_CTA_INIT_COUNT
	.align		4
.L_5409:
        /*0210*/ 	.byte	0x02, 0x4a
	.zero		1
	.zero		1


	//----- nvinfo : EIATTR_SYSCALL_OFFSETS
	.align		4
        /*0214*/ 	.byte	0x04, 0x46
        /*0216*/ 	.short	(.L_5411 - .L_5410)


	//   ....[0]....
.L_5410:
        /*0218*/ 	.word	0x00000330


	//----- nvinfo : EIATTR_EXIT_INSTR_OFFSETS
	.align		4
.L_5411:
        /*021c*/ 	.byte	0x04, 0x1c
        /*021e*/ 	.short	(.L_5413 - .L_5412)


	//   ....[0]....
.L_5412:
        /*0220*/ 	.word	0x000000d0


	//   ....[1]....
        /*0224*/ 	.word	0x000024b0


	//   ....[2]....
        /*0228*/ 	.word	0x00002670


	//----- nvinfo : EIATTR_CRS_STACK_SIZE
	.align		4
.L_5413:
        /*022c*/ 	.byte	0x04, 0x1e
        /*022e*/ 	.short	(.L_5415 - .L_5414)
.L_5414:
        /*0230*/ 	.word	0x00000000


	//----- nvinfo : EIATTR_CBANK_PARAM_SIZE
	.align		4
.L_5415:
        /*0234*/ 	.byte	0x03, 0x19
        /*0236*/ 	.short	0x008c


	//----- nvinfo : EIATTR_PARAM_CBANK
	.align		4
        /*0238*/ 	.byte	0x04, 0x0a
        /*023a*/ 	.short	(.L_5417 - .L_5416)
	.align		4
.L_5416:
        /*023c*/ 	.word	index@(.nv.constant0._ZN4vllm25paged_attention_v2_kernelI13__nv_bfloat16hLi256ELi8ELi128ELNS_18Fp8KVCacheDataTypeE2ELb0ELi512EEEvPfS3_PT_PKS4_PKT0_SA_ifPKiSC_iPKfiiiSE_SE_iiiii)
        /*0240*/ 	.short	0x0380
        /*0242*/ 	.short	0x008c


	//----- nvinfo : EIATTR_SW_WAR
	.align		4
.L_5417:
        /*0244*/ 	.byte	0x04, 0x36
        /*0246*/ 	.short	(.L_5419 - .L_5418)
.L_5418:
        /*0248*/ 	.word	0x00000008
.L_5419:


//--------------------- .nv.info._ZN4vllm25paged_attention_v2_kernelI13__nv_bfloat16hLi192ELi8ELi128ELNS_18Fp8KVCacheDataTypeE2ELb0ELi512EEEvPfS3_PT_PKS4_PKT0_SA_ifPKiSC_iPKfiiiSE_SE_iiiii --------------------------
	.section	.nv.info._ZN4vllm25paged_attention_v2_kernelI13__nv_bfloat16hLi192ELi8ELi128ELNS_18Fp8KVCacheDataTypeE2ELb0ELi512EEEvPfS3_PT_PKS4_PKT0_SA_ifPKiSC_iPKfiiiSE_SE_iiiii,"",@"SHT_CUDA_INFO"
	.sectionflags	@""
	.align	4


	//----- nvinfo : EIATTR_CUDA_API_VERSION
	.align		4
        /*0000*/ 	.byte	0x04, 0x37
        /*0002*/ 	.short	(.L_5421 - .L_5420)
.L_5420:
        /*0004*/ 	.word	0x00000082


	//----- nvinfo : EIATTR_KPARAM_INFO
	.align		4
.L_5421:
        /*0008*/ 	.byte	0x04, 0x17
        /*000a*/ 	.short	(.L_5423 - .L_5422)
.L_5422:
        /*000c*/ 	.word	0x00000000
        /*0010*/ 	.short	0x0015
        /*0012*/ 	.short	0x0088
        /*0014*/ 	.byte	0x00, 0xf0, 0x11, 0x00


	//----- nvinfo : EIATTR_KPARAM_INFO
	.align		4
.L_5423:
        /*0018*/ 	.byte	0x04, 0x17
        /*001a*/ 	.short	(.L_5425 - .L_5424)
.L_5424:
        /*001c*/ 	.word	0x00000000
        /*0020*/ 	.short	0x0014
        /*0022*/ 	.short	0x0084
        /*0024*/ 	.byte	0x00, 0xf0, 0x11, 0x00


	//----- nvinfo : EIATTR_KPARAM_INFO
	.align		4
.L_5425:
        /*0028*/ 	.byte	0x04, 0x17
        /*002a*/ 	.short	(.L_5427 - .L_5426)
.L_5426:
        /*002c*/ 	.word	0x00000000
        /*0030*/ 	.short	0x0013
        /*0032*/ 	.short	0x0080
        /*0034*/ 	.byte	0x00, 0xf0, 0x11, 0x00


	//----- nvinfo : EIATTR_KPARAM_INFO
	.align		4
.L_5427:
        /*0038*/ 	.byte	0x04, 0x17
        /*003a*/ 	.short	(.L_5429 - .L_5428)
.L_5428:
        /*003c*/ 	.word	0x00000000
        /*0040*/ 	.short	0x0012
        /*0042*/ 	.short	0x007c
        /*0044*/ 	.byte	0x00, 0xf0, 0x11, 0x00


	//----- nvinfo : EIATTR_KPARAM_INFO
	.align		4
.L_5429:
        /*0048*/ 	.byte	0x04, 0x17
        /*004a*/ 	.short	(.L_5431 - .L_5430)
.L_5430:
        /*004c*/ 	.word	0x00000000
        /*0050*/ 	.short	0x0011
        /*0052*/ 	.short	0x0078
        /*0054*/ 	.byte	0x00, 0xf0, 0x11, 0x00


	//----- nvinfo : EIATTR_KPARAM_INFO
	.align		4
.L_5431:
        /*0058*/ 	.byte	0x04, 0x17
        /*005a*/ 	.short	(.L_5433 - .L_5432)
.L_5432:
        /*005c*/ 	.word	0x00000000
        /*0060*/ 	.short	0x0010
        /*0062*/ 	.short	0x0070
        /*0064*/ 	.byte	0x00, 0xf5, 0x21, 0x00


	//----- nvinfo : EIATTR_KPARAM_INFO
	.align		4
.L_5433:
        /*0068*/ 	.byte	0x04, 0x17
        /*006a*/ 	.short	(.L_5435 - .L_5434)
.L_5434:
        /*006c*/ 	.word	0x00000000
        /*0070*/ 	.short	0x000f
        /*0072*/ 	.short	0x0068
        /*0074*/ 	.byte	0x00, 0xf5, 0x21, 0x00


	//----- nvinfo : EIATTR_KPARAM_INFO
	.align		4
.L_5435:
        /*0078*/ 	.byte	0x04, 0x17
        /*007a*/ 	.short	(.L_5437 - .L_5436)
.L_5436:
        /*007c*/ 	.word	0x00000000
        /*0080*/ 	.short	0x000e
        /*0082*/ 	.short	0x0060
        /*0084*/ 	.byte	0x00, 0xf0, 0x11, 0x00


	//----- nvinfo : EIATTR_KPARAM_INFO
	.align		4
.L_5437:
        /*0088*/ 	.byte	0x04, 0x17
        /*008a*/ 	.short	(.L_5439 - .L_5438)
.L_5438:
        /*008c*/ 	.word	0x00000000
        /*0090*/ 	.short	0x000d
        /*0092*/ 	.short	0x005c
        /*0094*/ 	.byte	0x00, 0xf0, 0x11, 0x00


	//----- nvinfo : EIATTR_KPARAM_INFO
	.align		4
.L_5439:
        /*0098*/ 	.byte	0x04, 0x17
        /*009a*/ 	.short	(.L_5441 - .L_5440)
.L_5440:
        /*009c*/ 	.word	0x00000000
        /*00a0*/ 	.short	0x000c
        /*00a2*/ 	.short	0x0058
        /*00a4*/ 	.byte	0x00, 0xf0, 0x11, 0x00


	//----- nvinfo : EIATTR_KPARAM_INFO
	.align		4
.L_5441:
        /*00a8*/ 	.byte	0x04, 0x17
        /*00aa*/ 	.short	(.L_5443 - .L_5442)
.L_5442:
        /*00ac*/ 	.word	0x00000000
        /*00b0*/ 	.short	0x000b
        /*00b2*/ 	.short	0x0050
        /*00b4*/ 	.byte	0x00, 0xf5, 0x21, 0x00


	//----- nvinfo : EIATTR_KPARAM_INFO
	.align		4
.L_5443:
        /*00b8*/ 	.byte	0x04, 0x17
        /*00ba*/ 	.short	(.L_5445 - .L_5444)
.L_5444:
        /*00bc*/ 	.word	0x00000000
        /*00c0*/ 	.short	0x000a
        /*00c2*/ 	.short	0x0048
        /*00c4*/ 	.byte	0x00, 0xf0, 0x11, 0x00


	//----- nvinfo : EIATTR_KPARAM_INFO
	.align		4
.L_5445:
        /*00c8*/ 	.byte	0x04, 0x17
        /*00ca*/ 	.short	(.L_5447 - .L_5446)
.L_5446:
        /*00cc*/ 	.word	0x00000000
        /*00d0*/ 	.short	0x0009
        /*00d2*/ 	.short	0x0040
        /*00d4*/ 	.byte	0x00, 0xf5, 0x21, 0x00


	//----- nvinfo : EIATTR_KPARAM_INFO
	.align		4
.L_5447:
        /*00d8*/ 	.byte	0x04, 0x17
        /*00da*/ 	.short	(.L_5449 - .L_5448)
.L_5448:
        /*00dc*/ 	.word	0x00000000
        /*00e0*/ 	.short	0x0008
        /*00e2*/ 	.short	0x0038
        /*00e4*/ 	.byte	0x00, 0xf5, 0x21, 0x00


	//----- nvinfo : EIATTR_KPARAM_INFO
	.align		4
.L_5449:
        /*00e8*/ 	.byte	0x04, 0x17
        /*00ea*/ 	.short	(.L_5451 - .L_5450)
.L_5450:
        /*00ec*/ 	.word	0x00000000
        /*00f0*/ 	.short	0x0007
        /*00f2*/ 	.short	0x0034
        /*00f4*/ 	.byte	0x00, 0xf0, 0x11, 0x00


	//----- nvinfo : EIATTR_KPARAM_INFO
	.align		4
.L_5451:
        /*00f8*/ 	.byte	0x04, 0x17
        /*00fa*/ 	.short	(.L_5453 - .L_5452)
.L_5452:
        /*00fc*/ 	.word	0x00000000
        /*0100*/ 	.short	0x0006
        /*0102*/ 	.short	0x0030
        /*0104*/ 	.byte	0x00, 0xf0, 0x11, 0x00


	//----- nvinfo : EIATTR_KPARAM_INFO
	.align		4
.L_5453:
        /*0108*/ 	.byte	0x04, 0x17
        /*010a*/ 	.short	(.L_5455 - .L_5454)
.L_5454:
        /*010c*/ 	.word	0x00000000
        /*0110*/ 	.short	0x0005
        /*0112*/ 	.short	0x0028
        /*0114*/ 	.byte	0x00, 0xf5, 0x21, 0x00


	//----- nvinfo : EIATTR_KPARAM_INFO
	.align		4
.L_5455:
        /*0118*/ 	.byte	0x04, 0x17
        /*011a*/ 	.short	(.L_5457 - .L_5456)
.L_5456:
        /*011c*/ 	.word	0x00000000
        /*0120*/ 	.short	0x0004
        /*0122*/ 	.short	0x0020
        /*0124*/ 	.byte	0x00, 0xf5, 0x21, 0x00


	//----- nvinfo : EIATTR_KPARAM_INFO
	.align		4
.L_5457:
        /*0128*/ 	.byte	0x04, 0x17
        /*012a*/ 	.short	(.L_5459 - .L_5458)
.L_5458:
        /*012c*/ 	.word	0x00000000
        /*0130*/ 	.short	0x0003
        /*0132*/ 	.short	0x0018
        /*0134*/ 	.byte	0x00, 0xf5, 0x21, 0x00


	//----- nvinfo : EIATTR_KPARAM_INFO
	.align		4
.L_5459:
        /*0138*/ 	.byte	0x04, 0x17
        /*013a*/ 	.short	(.L_5461 - .L_5460)
.L_5460:
        /*013c*/ 	.word	0x00000000
        /*0140*/ 	.short	0x0002
        /*0142*/ 	.short	0x0010
        /*0144*/ 	.byte	0x00, 0xf5, 0x21, 0x00


	//----- nvinfo : EIATTR_KPARAM_INFO
	.align		4
.L_5461:
        /*0148*/ 	.byte	0x04, 0x17
        /*014a*/ 	.short	(.L_5463 - .L_5462)
.L_5462:
        /*014c*/ 	.word	0x00000000
        /*0150*/ 	.short	0x0001
        /*0152*/ 	.short	0x0008
        /*0154*/ 	.byte	0x00, 0xf5, 0x21, 0x00


	//----- nvinfo : EIATTR_KPARAM_INFO
	.align		4
.L_5463:
        /*0158*/ 	.byte	0x04, 0x17
        /*015a*/ 	.short	(.L_5465 - .L_5464)
.L_5464:
        /*015c*/ 	.word	0x00000000
        /*0160*/ 	.short	0x0000
        /*0162*/ 	.short	0x0000
        /*0164*/ 	.byte	0x00, 0xf5, 0x21, 0x00


	//----- nvinfo : EIATTR_SPARSE_MMA_MASK
	.align		4
.L_5465:
        /*0168*/ 	.byte	0x03, 0x50
        /*016a*/ 	.short	0x0000


	//----- nvinfo : EIATTR_MAXREG_COUNT
	.align		4
        /*016c*/ 	.byte	0x03, 0x1b
        /*016e*/ 	.short	0x00ff


	//----- nvinfo : EIATTR_NUM_BARRIERS
	.align		4
        /*0170*/ 	.byte	0x02, 0x4c
        /*0172*/ 	.byte	0x01
	.zero		1


	//----- nvinfo : EIATTR_EXTERNS
	.align		4
        /*0174*/ 	.byte	0x04, 0x0f
        /*0176*/ 	.short	(.L_5467 - .L_5466)


	//   ....[0]....
	.align		4
.L_5466:
        /*0178*/ 	.word	index@(__assertfail)


	//----- nvinfo : EIATTR_MERCURY_ISA_VERSION
	.align		4
.L_5467:
        /*017c*/ 	.byte	0x03, 0x5f
        /*017e*/ 	.short	0x0101


	//----- nvinfo : EIATTR_COOP_GROUP_MASK_REGIDS
	.align		4
        /*0180*/ 	.byte	0x04, 0x29
        /*0182*/ 	.short	(.L_5469 - .L_5468)


	//   ....[0]....
.L_5468:
        /*0184*/ 	.word	0xffffffff


	//   ....[1]....
        /*0188*/ 	.word	0xffffffff


	//   ....[2]....
        /*018c*/ 	.word	0xffffffff


	//   ....[3]....
        /*0190*/ 	.word	0xffffffff


	//   ....[4]....
        /*0194*/ 	.word	0xffffffff


	//   ....[5]....
        /*0198*/ 	.word	0xffffffff


	//   ....[6]....
        /*019c*/ 	.word	0xffffffff


	//   ....[7]....
        /*01a0*/ 	.word	0xffffffff


	//   ....[8]....
        /*01a4*/ 	.word	0xffffffff


	//   ....[9]....
        /*01a8*/ 	.word	0xffffffff


	//   ....[10]....
        /*01ac*/ 	.word	0xffffffff


	//   ....[11]....
        /*01b0*/ 	.word	0xffffffff


	//   ....[12]....
        /*01b4*/ 	.word	0xffffffff


	//   ....[13]....
        /*01b8*/ 	.word	0xffffffff


	//   ....[14]....
        /*01bc*/ 	.word	0x0500000f


	//   ....[15]....
        /*01c0*/ 	.word	0x0500000f


	//   ....[16]....
        /*01c4*/ 	.word	0x0500000f


	//----- nvinfo : EIATTR_COOP_GROUP_INSTR_OFFSETS
	.align		4
.L_5469:
        /*01c8*/ 	.byte	0x04, 0x28
        /*01ca*/ 	.short	(.L_5471 - .L_5470)


	//   ....[0]....
.L_5470:
        /*01cc*/ 	.word	0x00000380


	//   ....[1]....
        /*01d0*/ 	.word	0x000003a0


	//   ....[2]....
        /*01d4*/ 	.word	0x000003c0


	//   ....[3]....
        /*01d8*/ 	.word	0x000004d0


	//   ....[4]....
        /*01dc*/ 	.word	0x000004f0


	//   ....[5]....
        /*01e0*/ 	.word	0x00000510


	//   ....[6]....
        /*01e4*/ 	.word	0x00001350


	//   ....[7]....
        /*01e8*/ 	.word	0x00001380


	//   ....[8]....
        /*01ec*/ 	.word	0x000013a0


	//   ....[9]....
        /*01f0*/ 	.word	0x000013c0


	//   ....[10]....
        /*01f4*/ 	.word	0x000013e0


	//   ....[11]....
        /*01f8*/ 	.word	0x00001430


	//   ....[12]....
        /*01fc*/ 	.word	0x00001450


	//   ....[13]....
        /*0200*/ 	.word	0x00001470


	//   ....[14]....
        /*0204*/ 	.word	0x00002450


	//   ....[15]....
        /*0208*/ 	.word	0x000024b0


	//   ....[16]....
        /*020c*/ 	.word	0x00002510


	//----- nvinfo : EIATTR_VRC_CTA_INIT_COUNT
	.align		4
.L_5471:
        /*0210*/ 	.byte	0x02, 0x4a
	.zero		1
	.zero		1


	//----- nvinfo : EIATTR_SYSCALL_OFFSETS
	.align		4
        /*0214*/ 	.byte	0x04, 0x46
        /*0216*/ 	.short	(.L_5473 - .L_5472)


	//   ....[0]....
.L_5472:
        /*0218*/ 	.word	0x000002e0


	//----- nvinfo : EIATTR_EXIT_INSTR_OFFSETS
	.align		4
.L_5473:
        /*021c*/ 	.byte	0x04, 0x1c
        /*021e*/ 	.short	(.L_5475 - .L_5474)


	//   ....[0]....
.L_5474:
        /*0220*/ 	.word	0x000000b0


	//   ....[1]....
        /*0224*/ 	.word	0x00002270


	//   ....[2]....
        /*0228*/ 	.word	0x00002400


	//----- nvinfo : EIATTR_CRS_STACK_SIZE
	.align		4
.L_5475:
        /*022c*/ 	.byte	0x04, 0x1e
        /*022e*/ 	.short	(.L_5477 - .L_5476)
.L_5476:
        /*0230*/ 	.word	0x00000000


	//----- nvinfo : EIATTR_CBANK_PARAM_SIZE
	.align		4
.L_5477:
        /*0234*/ 	.byte	0x03, 0x19
        /*0236*/ 	.short	0x008c


	//----- nvinfo : EIATTR_PARAM_CBANK
	.align		4
        /*0238*/ 	.byte	0x04, 0x0a
        /*023a*/ 	.short	(.L_5479 - .L_5478)
	.align		4
.L_5478:
        /*023c*/ 	.word	index@(.nv.constant0._ZN4vllm25paged_attention_v2_kernelI13__nv_bfloat16hLi192ELi8ELi128ELNS_18Fp8KVCacheDataTypeE2ELb0ELi512EEEvPfS3_PT_PKS4_PKT0_SA_ifPKiSC_iPKfiiiSE_SE_iiiii)
        /*0240*/ 	.short	0x0380
        /*0242*/ 	.short	0x008c


	//----- nvinfo : EIATTR_SW_WAR
	.align		4
.L_5479:
        /*0244*/ 	.byte	0x04, 0x36
        /*0246*/ 	.short	(.L_5481 - .L_5480)
.L_5480:
        /*0248*/ 	.word	0x00000008
.L_5481:


//--------------------- .nv.info._ZN4vllm25paged_attention_v2_kernelI13__nv_bfloat16hLi128ELi8ELi128ELNS_18Fp8KVCacheDataTypeE2ELb0ELi512EEEvPfS3_PT_PKS4_PKT0_SA_ifPKiSC_iPKfiiiSE_SE_iiiii --------------------------
	.section	.nv.info._ZN4vllm25paged_attention_v2_kernelI13__nv_bfloat16hLi128ELi8ELi128ELNS_18Fp8KVCacheDataTypeE2ELb0ELi512EEEvPfS3_PT_PKS4_PKT0_SA_ifPKiSC_iPKfiiiSE_SE_iiiii,"",@"SHT_CUDA_INFO"
	.sectionflags	@""
	.align	4


	//----- nvinfo : EIATTR_CUDA_API_VERSION
	.align		4
        /*0000*/ 	.byte	0x04, 0x37
        /*0002*/ 	.short	(.L_5483 - .L_5482)
.L_5482:
        /*0004*/ 	.word	0x00000082


	//----- nvinfo : EIATTR_KPARAM_INFO
	.align		4
.L_5483:
        /*0008*/ 	.byte	0x04, 0x17
        /*000a*/ 	.short	(.L_5485 - .L_5484)
.L_5484:
        /*000c*/ 	.word	0x00000000
        /*0010*/ 	.short	0x0015
        /*0012*/ 	.short	0x0088
        /*0014*/ 	.byte	0x00, 0xf0, 0x11, 0x00


	//----- nvinfo : EIATTR_KPARAM_INFO
	.align		4
.L_5485:
        /*0018*/ 	.byte	0x04, 0x17
        /*001a*/ 	.short	(.L_5487 - .L_5486)
.L_5486:
        /*001c*/ 	.word	0x00000000
        /*0020*/ 	.short	0x0014
        /*0022*/ 	.short	0x0084
        /*0024*/ 	.byte	0x00, 0xf0, 0x11, 0x00


	//----- nvinfo : EIATTR_KPARAM_INFO
	.align		4
.L_5487:
        /*0028*/ 	.byte	0x04, 0x17
        /*002a*/ 	.short	(.L_5489 - .L_5488)
.L_5488:
        /*002c*/ 	.word	0x00000000
        /*0030*/ 	.short	0x0013
        /*0032*/ 	.short	0x0080
        /*0034*/ 	.byte	0x00, 0xf0, 0x11, 0x00


	//----- nvinfo : EIATTR_KPARAM_INFO
	.align		4
.L_5489:
        /*0038*/ 	.byte	0x04, 0x17
        /*003a*/ 	.short	(.L_5491 - .L_5490)
.L_5490:
        /*003c*/ 	.word	0x00000000
        /*0040*/ 	.short	0x0012
        /*0042*/ 	.short	0x007c
        /*0044*/ 	.byte	0x00, 0xf0, 0x11, 0x00


	//----- nvinfo : EIATTR_KPARAM_INFO
	.align		4
.L_5491:
        /*0048*/ 	.byte	0x04, 0x17
        /*004a*/ 	.short	(.L_5493 - .L_5492)
.L_5492:
        /*004c*/ 	.word	0x00000000
        /*0050*/ 	.short	0x0011
        /*0052*/ 	.short	0x0078
        /*0054*/ 	.byte	0x00, 0xf0, 0x11, 0x00


	//----- nvinfo : EIATTR_KPARAM_INFO
	.align		4
.L_5493:
        /*0058*/ 	.byte	0x04, 0x17
        /*005a*/ 	.short	(.L_5495 - .L_5494)
.L_5494:
        /*005c*/ 	.word	0x00000000
        /*0060*/ 	.short	0x0010
        /*0062*/ 	.short	0x0070
        /*0064*/ 	.byte	0x00, 0xf5, 0x21, 0x00


	//----- nvinfo : EIATTR_KPARAM_INFO
	.align		4
.L_5495:
        /*0068*/ 	.byte	0x04, 0x17
        /*006a*/ 	.short	(.L_5497 - .L_5496)
.L_5496:
        /*006c*/ 	.word	0x00000000
        /*0070*/ 	.short	0x000f
        /*0072*/ 	.short	0x0068
        /*0074*/ 	.byte	0x00, 0xf5, 0x21, 0x00


	//----- nvinfo : EIATTR_KPARAM_INFO
	.align		4
.L_5497:
        /*0078*/ 	.byte	0x04, 0x17
        /*007a*/ 	.short	(.L_5499 - .L_5498)
.L_5498:
        /*007c*/ 	.word	0x00000000
        /*0080*/ 	.short	0x000e
        /*0082*/ 	.short	0x0060
        /*0084*/ 	.byte	0x00, 0xf0, 0x11, 0x00


	//----- nvinfo : EIATTR_KPARAM_INFO
	.align		4
.L_5499:
        /*0088*/ 	.byte	0x04, 0x17
        /*008a*/ 	.short	(.L_5501 - .L_5500)
.L_5500:
        /*008c*/ 	.word	0x00000000
        /*0090*/ 	.short	0x000d
        /*0092*/ 	.short	0x005c
        /*0094*/ 	.byte	0x00, 0xf0, 0x11, 0x00


	//----- nvinfo : EIATTR_KPARAM_INFO
	.align		4
.L_5501:
        /*0098*/ 	.byte	0x04, 0x17
        /*009a*/ 	.short	(.L_5503 - .L_5502)
.L_5502:
        /*009c*/ 	.word	0x00000000
        /*00a0*/ 	.short	0x000c
        /*00a2*/ 	.short	0x0058
        /*00a4*/ 	.byte	0x00, 0xf0, 0x11, 0x00


	//----- nvinfo : EIATTR_KPARAM_INFO
	.align		4
.L_5503:
        /*00a8*/ 	.byte	0x04, 0x17
        /*00aa*/ 	.short	(.L_5505 - .L_5504)
.L_5504:
        /*00ac*/ 	.word	0x00000000
        /*00b0*/ 	.short	0x000b
        /*00b2*/ 	.short	0x0050
        /*00b4*/ 	.byte	0x00, 0xf5, 0x21, 0x00


	//----- nvinfo : EIATTR_KPARAM_INFO
	.align		4
.L_5505:
        /*00b8*/ 	.byte	0x04, 0x17
        /*00ba*/ 	.short	(.L_5507 - .L_5506)
.L_5506:
        /*00bc*/ 	.word	0x00000000
        /*00c0*/ 	.short	0x000a
        /*00c2*/ 	.short	0x0048
        /*00c4*/ 	.byte	0x00, 0xf0, 0x11, 0x00


	//----- nvinfo : EIATTR_KPARAM_INFO
	.align		4
.L_5507:
        /*00c8*/ 	.byte	0x04, 0x17
        /*00ca*/ 	.short	(.L_5509 - .L_5508)
.L_5508:
        /*00cc*/ 	.word	0x00000000
        /*00d0*/ 	.short	0x0009
        /*00d2*/ 	.short	0x0040
        /*00d4*/ 	.byte	0x00, 0xf5, 0x21, 0x00


	//----- nvinfo : EIATTR_KPARAM_INFO
	.align		4
.L_5509:
        /*00d8*/ 	.byte	0x04, 0x17
        /*00da*/ 	.short	(.L_5511 - .L_5510)
.L_5510:
        /*00dc*/ 	.word	0x00000000
        /*00e0*/ 	.short	0x0008
        /*00e2*/ 	.short	0x0038
        /*00e4*/ 	.byte	0x00, 0xf5, 0x21, 0x00


	//----- nvinfo : EIATTR_KPARAM_INFO
	.align		4
.L_5511:
        /*00e8*/ 	.byte	0x04, 0x17
        /*00ea*/ 	.short	(.L_5513 - .L_5512)
.L_5512:
        /*00ec*/ 	.word	0x00000000
        /*00f0*/ 	.short	0x0007
        /*00f2*/ 	.short	0x0034
        /*00f4*/ 	.byte	0x00, 0xf0, 0x11, 0x00


	//----- nvinfo : EIATTR_KPARAM_INFO
	.align		4
.L_5513:
        /*00f8*/ 	.byte	0x04, 0x17
        /*00fa*/ 	.short	(.L_5515 - .L_5514)
.L_5514:
        /*00fc*/ 	.word	0x00000000
        /*0100*/ 	.short	0x0006
        /*0102*/ 	.short	0x0030
        /*0104*/ 	.byte	0x00, 0xf0, 0x11, 0x00


	//----- nvinfo : EIATTR_KPARAM_INFO
	.align		4
.L_5515:
        /*0108*/ 	.byte	0x04, 0x17
        /*010a*/ 	.short	(.L_5517 - .L_5516)
.L_5516:
        /*010c*/ 	.word	0x00000000
        /*0110*/ 	.short	0x0005
        /*0112*/ 	.short	0x0028
        /*0114*/ 	.byte	0x00, 0xf5, 0x21, 0x00


	//----- nvinfo : EIATTR_KPARAM_INFO
	.align		4
.L_5517:
        /*0118*/ 	.byte	0x04, 0x17
        /*011a*/ 	.short	(.L_5519 - .L_5518)
.L_5518:
        /*011c*/ 	.word	0x00000000
        /*0120*/ 	.short	0x0004
        /*0122*/ 	.short	0x0020
        /*0124*/ 	.byte	0x00, 0xf5, 0x21, 0x00


	//----- nvinfo : EIATTR_KPARAM_INFO
	.align		4
.L_5519:
        /*0128*/ 	.byte	0x04, 0x17
        /*012a*/ 	.short	(.L_5521 - .L_5520)
.L_5520:
        /*012c*/ 	.word	0x00000000
        /*0130*/ 	.short	0x0003
        /*0132*/ 	.short	0x0018
        /*0134*/ 	.byte	0x00, 0xf5, 0x21, 0x00


	//----- nvinfo : EIATTR_KPARAM_INFO
	.align		4
.L_5521:
        /*0138*/ 	.byte	0x04, 0x17
        /*013a*/ 	.short	(.L_5523 - .L_5522)
.L_5522:
        /*013c*/ 	.word	0x00000000
        /*0140*/ 	.short	0x0002
        /*0142*/ 	.short	0x0010
        /*0144*/ 	.byte	0x00, 0xf5, 0x21, 0x00


	//----- nvinfo : EIATTR_KPARAM_INFO
	.align		4
.L_5523:
        /*0148*/ 	.byte	0x04, 0x17
        /*014a*/ 	.short	(.L_5525 - .L_5524)
.L_5524:
        /*014c*/ 	.word	0x00000000
        /*0150*/ 	.short	0x0001
        /*0152*/ 	.short	0x0008
        /*0154*/ 	.byte	0x00, 0xf5, 0x21, 0x00


	//----- nvinfo : EIATTR_KPARAM_INFO
	.align		4
.L_5525:
        /*0158*/ 	.byte	0x04, 0x17
        /*015a*/ 	.short	(.L_5527 - .L_5526)
.L_5526:
        /*015c*/ 	.word	0x00000000
        /*0160*/ 	.short	0x0000
        /*0162*/ 	.short	0x0000
        /*0164*/ 	.byte	0x00, 0xf5, 0x21, 0x00


	//----- nvinfo : EIATTR_SPARSE_MMA_MASK
	.align		4
.L_5527:
        /*0168*/ 	.byte	0x03, 0x50
        /*016a*/ 	.short	0x0000


	//----- nvinfo : EIATTR_MAXREG_COUNT
	.align		4
        /*016c*/ 	.byte	0x03, 0x1b
        /*016e*/ 	.short	0x00ff


	//----- nvinfo : EIATTR_NUM_BARRIERS
	.align		4
        /*0170*/ 	.byte	0x02, 0x4c
        /*0172*/ 	.byte	0x01
	.zero		1


	//----- nvinfo : EIATTR_EXTERNS
	.align		4
        /*0174*/ 	.byte	0x04, 0x0f
        /*0176*/ 	.short	(.L_5529 - .L_5528)


	//   ....[0]....
	.align		4
.L_5528:
        /*0178*/ 	.word	index@(__assertfail)


	//----- nvinfo : EIATTR_MERCURY_ISA_VERSION
	.align		4
.L_5529:
        /*017c*/ 	.byte	0x03, 0x5f
        /*017e*/ 	.short	0x0101


	//----- nvinfo : EIATTR_COOP_GROUP_MASK_REGIDS
	.align		4
        /*0180*/ 	.byte	0x04, 0x29
        /*0182*/ 	.short	(.L_5531 - .L_5530)


	//   ....[0]....
.L_5530:
        /*0184*/ 	.word	0xffffffff


	//   ....[1]....
        /*0188*/ 	.word	0xffffffff


	//   ....[2]....
        /*018c*/ 	.word	0xffffffff


	//   ....[3]....
        /*0190*/ 	.word	0xffffffff


	//   ....[4]....
        /*0194*/ 	.word	0xffffffff


	//   ....[5]....
        /*0198*/ 	.word	0xffffffff


	//   ....[6]....
        /*019c*/ 	.word	0xffffffff


	//   ....[7]....
        /*01a0*/ 	.word	0xffffffff


	//   ....[8]....
        /*01a4*/ 	.word	0xffffffff


	//   ....[9]....
        /*01a8*/ 	.word	0xffffffff


	//   ....[10]....
        /*01ac*/ 	.word	0xffffffff


	//   ....[11]....
        /*01b0*/ 	.word	0xffffffff


	//   ....[12]....
        /*01b4*/ 	.word	0xffffffff


	//   ....[13]....
        /*01b8*/ 	.word	0xffffffff


	//   ....[14]....
        /*01bc*/ 	.word	0x0500000f


	//   ....[15]....
        /*01c0*/ 	.word	0x0500000f


	//   ....[16]....
        /*01c4*/ 	.word	0x0500000f


	//----- nvinfo : EIATTR_COOP_GROUP_INSTR_OFFSETS
	.align		4
.L_5531:
        /*01c8*/ 	.byte	0x04, 0x28
        /*01ca*/ 	.short	(.L_5533 - .L_5532)


	//   ....[0]....
.L_5532:
        /*01cc*/ 	.word	0x000003d0


	//   ....[1]....
        /*01d0*/ 	.word	0x000003f0


	//   ....[2]....
        /*01d4*/ 	.word	0x00000410


	//   ....[3]....
        /*01d8*/ 	.word	0x00000510


	//   ....[4]....
        /*01dc*/ 	.word	0x00000530


	//   ....[5]....
        /*01e0*/ 	.word	0x00000560


	//   ....[6]....
        /*01e4*/ 	.word	0x000013b0


	//   ....[7]....
        /*01e8*/ 	.word	0x000013e0


	//   ....[8]....
        /*01ec*/ 	.word	0x00001400


	//   ....[9]....
        /*01f0*/ 	.word	0x00001420


	//   ....[10]....
        /*01f4*/ 	.word	0x00001440


	//   ....[11]....
        /*01f8*/ 	.word	0x00001490


	//   ....[12]....
        /*01fc*/ 	.word	0x000014b0


	//   ....[13]....
        /*0200*/ 	.word	0x000014d0


	//   ....[14]....
        /*0204*/ 	.word	0x00002450


	//   ....[15]....
        /*0208*/ 	.word	0x000024b0


	//   ....[16]....
        /*020c*/ 	.word	0x00002510


	//----- nvinfo : EIATTR_VRC_CTA_INIT_COUNT
	.align		4
.L_5533:
        /*0210*/ 	.byte	0x02, 0x4a
	.zero		1
	.zero		1


	//----- nvinfo : EIATTR_SYSCALL_OFFSETS
	.align		4
        /*0214*/ 	.byte	0x04, 0x46
        /*0216*/ 	.short	(.L_5535 - .L_5534)


	//   ....[0]....
.L_5534:
        /*0218*/ 	.word	0x00000330


	//----- nvinfo : EIATTR_EXIT_INSTR_OFFSETS
	.align		4
.L_5535:
        /*021c*/ 	.byte	0x04, 0x1c
        /*021e*/ 	.short	(.L_5537 - .L_5536)


	//   ....[0]....
.L_5536:
        /*0220*/ 	.word	0x000000d0


	//   ....[1]....
        /*0224*/ 	.word	0x000022c0


	//   ....[2]....
        /*0228*/ 	.word	0x00002400


	//----- nvinfo : EIATTR_CRS_STACK_SIZE
	.align		4
.L_5537:
        /*022c*/ 	.byte	0x04, 0x1e
        /*022e*/ 	.short	(.L_5539 - .L_5538)
.L_5538:
        /*0230*/ 	.word	0x00000000


	//----- nvinfo : EIATTR_CBANK_PARAM_SIZE
	.align		4
.L_5539:
        /*0234*/ 	.byte	0x03, 0x19
        /*0236*/ 	.short	0x008c


	//----- nvinfo : EIATTR_PARAM_CBANK
	.align		4
        /*0238*/ 	.byte	0x04, 0x0a
        /*023a*/ 	.short	(.L_5541 - .L_5540)
	.align		4
.L_5540:
        /*023c*/ 	.word	index@(.nv.constant0._ZN4vllm25paged_attention_v2_kernelI13__nv_bfloat16hLi128ELi8ELi128ELNS_18Fp8KVCacheDataTypeE2ELb0ELi512EEEvPfS3_PT_PKS4_PKT0_SA_ifPKiSC_iPKfiiiSE_SE_iiiii)
        /*0240*/ 	.short	0x0380
        /*0242*/ 	.short	0x008c


	//----- nvinfo : EIATTR_SW_WAR
	.align		4
.L_5541:
        /*0244*/ 	.byte	0x04, 0x36
        /*0246*/ 	.short	(.L_5543 - .L_5542)
.L_5542:
        /*0248*/ 	.word	0x00000008
.L_5543:


//--------------------- .nv.info._ZN4vllm25paged_attention_v2_kernelI13__nv_bfloat16hLi120ELi8ELi128ELNS_18Fp8KVCacheDataTypeE2ELb0ELi512EEEvPfS3_PT_PKS4_PKT0_SA_ifPKiSC_iPKfiiiSE_SE_iiiii --------------------------
	.section	.nv.info._ZN4vllm25paged_attention_v2_kernelI13__nv_bfloat16hLi120ELi8ELi128ELNS_18Fp8KVCacheDataTypeE2ELb0ELi512EEEvPfS3_PT_PKS4_PKT0_SA_ifPKiSC_iPKfiiiSE_SE_iiiii,"",@"SHT_CUDA_INFO"
	.sectionflags	@""
	.align	4


	//----- nvinfo : EIATTR_CUDA_API_VERSION
	.align		4
        /*0000*/ 	.byte	0x04, 0x37
        /*0002*/ 	.short	(.L_5545 - .L_5544)
.L_5544:
        /*0004*/ 	.word	0x00000082


	//----- nvinfo : EIATTR_KPARAM_INFO
	.align		4
.L_5545:
        /*0008*/ 	.byte	0x04, 0x17
        /*000a*/ 	.short	(.L_5547 - .L_5546)
.L_5546:
        /*000c*/ 	.word	0x00000000
        /*0010*/ 	.short	0x0015
        /*0012*/ 	.short	0x0088
        /*0014*/ 	.byte	0x00, 0xf0, 0x11, 0x00


	//----- nvinfo : EIATTR_KPARAM_INFO
	.align		4
.L_5547:
        /*0018*/ 	.byte	0x04, 0x17
        /*001a*/ 	.short	(.L_5549 - .L_5548)
.L_5548:
        /*001c*/ 	.word	0x00000000
        /*0020*/ 	.short	0x0014
        /*0022*/ 	.short	0x0084
        /*0024*/ 	.byte	0x00, 0xf0, 0x11, 0x00


	//----- nvinfo : EIATTR_KPARAM_INFO
	.align		4
.L_5549:
        /*0028*/ 	.byte	0x04, 0x17
        /*002a*/ 	.short	(.L_5551 - .L_5550)
.L_5550:
        /*002c*/ 	.word	0x00000000
        /*0030*/ 	.short	0x0013
        /*0032*/ 	.short	0x0080
        /*0034*/ 	.byte	0x00, 0xf0, 0x11, 0x00


	//----- nvinfo : EIATTR_KPARAM_INFO
	.align		4
.L_5551:
        /*0038*/ 	.byte	0x04, 0x17
        /*003a*/ 	.short	(.L_5553 - .L_5552)
.L_5552:
        /*003c*/ 	.word	0x00000000
        /*0040*/ 	.short	0x0012
        /*0042*/ 	.short	0x007c
        /*0044*/ 	.byte	0x00, 0xf0, 0x11, 0x00


	//----- nvinfo : EIATTR_KPARAM_INFO
	.align		4
.L_5553:
        /*0048*/ 	.byte	0x04, 0x17
        /*004a*/ 	.short	(.L_5555 - .L_5554)
.L_5554:
        /*004c*/ 	.word	0x00000000
        /*0050*/ 	.short	0x0011
        /*0052*/ 	.short	0x0078
        /*0054*/ 	.byte	0x00, 0xf0, 0x11, 0x00


	//----- nvinfo : EIATTR_KPARAM_INFO
	.align		4
.L_5555:
        /*0058*/ 	.byte	0x04, 0x17
        /*005a*/ 	.short	(.L_5557 - .L_5556)
.L_5556:
        /*005c*/ 	.word	0x00000000
        /*0060*/ 	.short	0x0010
        /*0062*/ 	.short	0x0070
        /*0064*/ 	.byte	0x00, 0xf5, 0x21, 0x00


	//----- nvinfo : EIATTR_KPARAM_INFO
	.align		4
.L_5557:
        /*0068*/ 	.byte	0x04, 0x17
        /*006a*/ 	.short	(.L_5559 - .L_5558)
.L_5558:
        /*006c*/ 	.word	0x00000000
        /*0070*/ 	.short	0x000f
        /*0072*/ 	.short	0x0068
        /*0074*/ 	.byte	0x00, 0xf5, 0x21, 0x00


	//----- nvinfo : EIATTR_KPARAM_INFO
	.align		4
.L_5559:
        /*0078*/ 	.byte	0x04, 0x17
        /*007a*/ 	.short	(.L_5561 - .L_5560)
.L_5560:
        /*007c*/ 	.word	0x00000000
        /*0080*/ 	.short	0x000e
        /*0082*/ 	.short	0x0060
        /*0084*/ 	.byte	0x00, 0xf0, 0x11, 0x00


	//----- nvinfo : EIATTR_KPARAM_INFO
	.align		4
.L_5561:
        /*0088*/ 	.byte	0x04, 0x17
        /*008a*/ 	.short	(.L_5563 - .L_5562)
.L_5562:
        /*008c*/ 	.word	0x00000000
        /*0090*/ 	.short	0x000d
        /*0092*/ 	.short	0x005c
        /*0094*/ 	.byte	0x00, 0xf0, 0x11, 0x00


	//----- nvinfo : EIATTR_KPARAM_INFO
	.align		4
.L_5563:
        /*0098*/ 	.byte	0x04, 0x17
        /*009a*/ 	.short	(.L_5565 - .L_5564)
.L_5564:
        /*009c*/ 	.word	0x00000000
        /*00a0*/ 	.short	0x000c
        /*00a2*/ 	.short	0x0058
        /*00a4*/ 	.byte	0x00, 0xf0, 0x11, 0x00


	//----- nvinfo : EIATTR_KPARAM_INFO
	.align		4
.L_5565:
        /*00a8*/ 	.byte	0x04, 0x17
        /*00aa*/ 	.short	(.L_5567 - .L_5566)
.L_5566:
        /*00ac*/ 	.word	0x00000000
        /*00b0*/ 	.short	0x000b
        /*00b2*/ 	.short	0x0050
        /*00b4*/ 	.byte	0x00, 0xf5, 0x21, 0x00


	//----- nvinfo : EIATTR_KPARAM_INFO
	.align		4
.L_5567:
        /*00b8*/ 	.byte	0x04, 0x17
        /*00ba*/ 	.short	(.L_5569 - .L_5568)
.L_5568:
        /*00bc*/ 	.word	0x00000000
        /*00c0*/ 	.short	0x000a
        /*00c2*/ 	.short	0x0048
        /*00c4*/ 	.byte	0x00, 0xf0, 0x11, 0x00


	//----- nvinfo : EIATTR_KPARAM_INFO
	.align		4
.L_5569:
        /*00c8*/ 	.byte	0x04, 0x17
        /*00ca*/ 	.short	(.L_5571 - .L_5570)
.L_5570:
        /*00cc*/ 	.word	0x00000000
        /*00d0*/ 	.short	0x0009
        /*00d2*/ 	.short	0x0040
        /*00d4*/ 	.byte	0x00, 0xf5, 0x21, 0x00


	//----- nvinfo : EIATTR_KPARAM_INFO
	.align		4
.L_5571:
        /*00d8*/ 	.byte	0x04, 0x17
        /*00da*/ 	.short	(.L_5573 - .L_5572)
.L_5572:
        /*00dc*/ 	.word	0x00000000
        /*00e0*/ 	.short	0x0008
        /*00e2*/ 	.short	0x0038
        /*00e4*/ 	.byte	0x00, 0xf5, 0x21, 0x00


	//----- nvinfo : EIATTR_KPARAM_INFO
	.align		4
.L_5573:
        /*00e8*/ 	.byte	0x04, 0x17
        /*00ea*/ 	.short	(.L_5575 - .L_5574)
.L_5574:
        /*00ec*/ 	.word	0x00000000
        /*00f0*/ 	.short	0x0007
        /*00f2*/ 	.short	0x0034
        /*00f4*/ 	.byte	0x00, 0xf0, 0x11, 0x00


	//----- nvinfo : EIATTR_KPARAM_INFO
	.align		4
.L_5575:
        /*00f8*/ 	.byte	0x04, 0x17
        /*00fa*/ 	.short	(.L_5577 - .L_5576)
.L_5576:
        /*00fc*/ 	.word	0x00000000
        /*0100*/ 	.short	0x0006
        /*0102*/ 	.short	0x0030
        /*0104*/ 	.byte	0x00, 0xf0, 0x11, 0x00


	//----- nvinfo : EIATTR_KPARAM_INFO
	.align		4
.L_5577:
        /*0108*/ 	.byte	0x04, 0x17
        /*010a*/ 	.short	(.L_5579 - .L_5578)
.L_5578:
        /*010c*/ 	.word	0x00000000
        /*0110*/ 	.short	0x0005
        /*0112*/ 	.short	0x0028
        /*0114*/ 	.byte	0x00, 0xf5, 0x21, 0x00


	//----- nvinfo : EIATTR_KPARAM_INFO
	.align		4
.L_5579:
        /*0118*/ 	.byte	0x04, 0x17
        /*011a*/ 	.short	(.L_5581 - .L_5580)
.L_5580:
        /*011c*/ 	.word	0x00000000
        /*0120*/ 	.short	0x0004
        /*0122*/ 	.short	0x0020
        /*0124*/ 	.byte	0x00, 0xf5, 0x21, 0x00


	//----- nvinfo : EIATTR_KPARAM_INFO
	.align		4
.L_5581:
        /*0128*/ 	.byte	0x04, 0x17
        /*012a*/ 	.short	(.L_5583 - .L_5582)
.L_5582:
        /*012c*/ 	.word	0x00000000
        /*0130*/ 	.short	0x0003
        /*0132*/ 	.short	0x0018
        /*0134*/ 	.byte	0x00, 0xf5, 0x21, 0x00


	//----- nvinfo : EIATTR_KPARAM_INFO
	.align		4
.L_5583:
        /*0138*/ 	.byte	0x04, 0x17
        /*013a*/ 	.short	(.L_5585 - .L_5584)
.L_5584:
        /*013c*/ 	.word	0x00000000
        /*0140*/ 	.short	0x0002
        /*0142*/ 	.short	0x0010
        /*0144*/ 	.byte	0x00, 0xf5, 0x21, 0x00


	//----- nvinfo : EIATTR_KPARAM_INFO
	.align		4
.L_5585:
        /*0148*/ 	.byte	0x04, 0x17
        /*014a*/ 	.short	(.L_5587 - .L_5586)
.L_5586:
        /*014c*/ 	.word	0x00000000
        /*0150*/ 	.short	0x0001
        /*0152*/ 	.short	0x0008
        /*0154*/ 	.byte	0x00, 0xf5, 0x21, 0x00


	//----- nvinfo : EIATTR_KPARAM_INFO
	.align		4
.L_5587:
        /*0158*/ 	.byte	0x04, 0x17
        /*015a*/ 	.short	(.L_5589 - .L_5588)
.L_5588:
        /*015c*/ 	.word	0x00000000
        /*0160*/ 	.short	0x0000
        /*0162*/ 	.short	0x0000
        /*0164*/ 	.byte	0x00, 0xf5, 0x21, 0x00


	//----- nvinfo : EIATTR_SPARSE_MMA_MASK
	.align		4
.L_5589:
        /*0168*/ 	.byte	0x03, 0x50
        /*016a*/ 	.short	0x0000


	//----- nvinfo : EIATTR_MAXREG_COUNT
	.align		4
        /*016c*/ 	.byte	0x03, 0x1b
        /*016e*/ 	.short	0x00ff


	//----- nvinfo : EIATTR_NUM_BARRIERS
	.align		4
        /*0170*/ 	.byte	0x02, 0x4c
        /*0172*/ 	.byte	0x01
	.zero		1


	//----- nvinfo : EIATTR_EXTERNS
	.align		4
        /*0174*/ 	.byte	0x04, 0x0f
        /*0176*/ 	.short	(.L_5591 - .L_5590)


	//   ....[0]....
	.align		4
.L_5590:
        /*0178*/ 	.word	index@(__assertfail)


	//----- nvinfo : EIATTR_MERCURY_ISA_VERSION
	.align		4
.L_5591:
        /*017c*/ 	.byte	0x03, 0x5f
        /*017e*/ 	.short	0x0101


	//----- nvinfo : EIATTR_COOP_GROUP_MASK_REGIDS
	.align		4
        /*0180*/ 	.byte	0x04, 0x29
        /*0182*/ 	.short	(.L_5593 - .L_5592)


	//   ....[0]....
.L_5592:
        /*0184*/ 	.word	0xffffffff


	//   ....[1]....
        /*0188*/ 	.word	0xffffffff


	//   ....[2]....
        /*018c*/ 	.word	0xffffffff


	//   ....[3]....
        /*0190*/ 	.word	0xffffffff


	//   ....[4]....
        /*0194*/ 	.word	0xffffffff


	//   ....[5]....
        /*0198*/ 	.word	0xffffffff


	//   ....[6]....
        /*019c*/ 	.word	0xffffffff


	//   ....[7]....
        /*01a0*/ 	.word	0xffffffff


	//   ....[8]....
        /*01a4*/ 	.word	0xffffffff


	//   ....[9]....
        /*01a8*/ 	.word	0xffffffff


	//   ....[10]....
        /*01ac*/ 	.word	0xffffffff


	//   ....[11]....
        /*01b0*/ 	.word	0xffffffff


	//   ....[12]....
        /*01b4*/ 	.word	0xffffffff


	//   ....[13]....
        /*01b8*/ 	.word	0xffffffff


	//   ....[14]....
        /*01bc*/ 	.word	0x0500000f


	//   ....[15]....
        /*01c0*/ 	.word	0x0500000f


	//   ....[16]....
        /*01c4*/ 	.word	0x0500000f


	//----- nvinfo : EIATTR_COOP_GROUP_INSTR_OFFSETS
	.align		4
.L_5593:
        /*01c8*/ 	.byte	0x04, 0x28
        /*01ca*/ 	.short	(.L_5595 - .L_5594)


	//   ....[0]....
.L_5594:
        /*01cc*/ 	.word	0x000003d0


	//   ....[1]....
        /*01d0*/ 	.word	0x000003f0


	//   ....[2]....
        /*01d4*/ 	.word	0x00000410


	//   ....[3]....
        /*01d8*/ 	.word	0x00000510


	//   ....[4]....
        /*01dc*/ 	.word	0x00000530


	//   ....[5]....
        /*01e0*/ 	.word	0x00000560


	//   ....[6]....
        /*01e4*/ 	.word	0x000013b0


	//   ....[7]....
        /*01e8*/ 	.word	0x000013e0


	//   ....[8]....
        /*01ec*/ 	.word	0x00001400


	//   ....[9]....
        /*01f0*/ 	.word	0x00001420


	//   ....[10]....
        /*01f4*/ 	.word	0x00001440


	//   ....[11]....
        /*01f8*/ 	.word	0x00001490


	//   ....[12]....
        /*01fc*/ 	.word	0x000014b0


	//   ....[13]....
        /*0200*/ 	.word	0x000014d0


	//   ....[14]....
        /*0204*/ 	.word	0x00002460


	//   ....[15]....
        /*0208*/ 	.word	0x000024c0


	//   ....[16]....
        /*020c*/ 	.word	0x00002520


	//----- nvinfo : EIATTR_VRC_CTA_INIT_COUNT
	.align		4
.L_5595:
        /*0210*/ 	.byte	0x02, 0x4a
	.zero		1
	.zero		1


	//----- nvinfo : EIATTR_SYSCALL_OFFSETS
	.align		4
        /*0214*/ 	.byte	0x04, 0x46
        /*0216*/ 	.short	(.L_5597 - .L_5596)


	//   ....[0]....
.L_5596:
        /*0218*/ 	.word	0x00000330


	//----- nvinfo : EIATTR_EXIT_INSTR_OFFSETS
	.align		4
.L_5597:
        /*021c*/ 	.byte	0x04, 0x1c
        /*021e*/ 	.short	(.L_5599 - .L_5598)


	//   ....[0]....
.L_5598:
        /*0220*/ 	.word	0x000000d0


	//   ....[1]....
        /*0224*/ 	.word	0x000022c0


	//   ....[2]....
        /*0228*/ 	.word	0x000023e0


	//   ....[3]....
        /*022c*/ 	.word	0x00002410


	//----- nvinfo : EIATTR_CRS_STACK_SIZE
	.align		4
.L_5599:
        /*0230*/ 	.byte	0x04, 0x1e
        /*0232*/ 	.short	(.L_5601 - .L_5600)
.L_5600:
        /*0234*/ 	.word	0x00000000


	//----- nvinfo : EIATTR_CBANK_PARAM_SIZE
	.align		4
.L_5601:
        /*0238*/ 	.byte	0x03, 0x19
        /*023a*/ 	.short	0x008c


	//----- nvinfo : EIATTR_PARAM_CBANK
	.align		4
        /*023c*/ 	.byte	0x04, 0x0a
        /*023e*/ 	.short	(.L_5603 - .L_5602)
	.align		4
.L_5602:
        /*0240*/ 	.word	index@(.nv.constant0._ZN4vllm25paged_attention_v2_kernelI13__nv_bfloat16hLi120ELi8ELi128ELNS_18Fp8KVCacheDataTypeE2ELb0ELi512EEEvPfS3_PT_PKS4_PKT0_SA_ifPKiSC_iPKfiiiSE_SE_iiiii)
        /*0244*/ 	.short	0x0380
        /*0246*/ 	.short	0x008c


	//----- nvinfo : EIATTR_SW_WAR
	.align		4
.L_5603:
        /*0248*/ 	.byte	0x04, 0x36
        /*024a*/ 	.short	(.L_5605 - .L_5604)
.L_5604:
        /*024c*/ 	.word	0x00000008
.L_5605:


//--------------------- .nv.info._ZN4vllm25paged_attention_v2_kernelI13__nv_bfloat16hLi112ELi8ELi128ELNS_18Fp8KVCacheDataTypeE2ELb0ELi512EEEvPfS3_PT_PKS4_PKT0_SA_ifPKiSC_iPKfiiiSE_SE_iiiii --------------------------
	.section	.nv.info._ZN4vllm25paged_attention_v2_kernelI13__nv_bfloat16hLi112ELi8ELi128ELNS_18Fp8KVCacheDataTypeE2ELb0ELi512EEEvPfS3_PT_PKS4_PKT0_SA_ifPKiSC_iPKfiiiSE_SE_iiiii,"",@"SHT_CUDA_INFO"
	.sectionflags	@""
	.align	4


	//----- nvinfo : EIATTR_CUDA_API_VERSION
	.align		4
        /*0000*/ 	.byte	0x04, 0x37
        /*0002*/ 	.short	(.L_5607 - .L_5606)
.L_5606:
        /*0004*/ 	.word	0x00000082


	//----- nvinfo : EIATTR_KPARAM_INFO
	.align		4
.L_5607:
        /*0008*/ 	.byte	0x04, 0x17
        /*000a*/ 	.short	(.L_5609 - .L_5608)
.L_5608:
        /*000c*/ 	.word	0x00000000
        /*0010*/ 	.short	0x0015
        /*0012*/ 	.short	0x0088
        /*0014*/ 	.byte	0x00, 0xf0, 0x11, 0x00


	//----- nvinfo : EIATTR_KPARAM_INFO
	.align		4
.L_5609:
        /*0018*/ 	.byte	0x04, 0x17
        /*001a*/ 	.short	(.L_5611 - .L_5610)
.L_5610:
        /*001c*/ 	.word	0x00000000
        /*0020*/ 	.short	0x0014
        /*0022*/ 	.short	0x0084
        /*0024*/ 	.byte	0x00, 0xf0, 0x11, 0x00


	//----- nvinfo : EIATTR_KPARAM_INFO
	.align		4
.L_5611:
        /*0028*/ 	.byte	0x04, 0x17
        /*002a*/ 	.short	(.L_5613 - .L_5612)
.L_5612:
        /*002c*/ 	.word	0x00000000
        /*0030*/ 	.short	0x0013
        /*0032*/ 	.short	0x0080
        /*0034*/ 	.byte	0x00, 0xf0, 0x11, 0x00


	//----- nvinfo : EIATTR_KPARAM_INFO
	.align		4
.L_5613:
        /*0038*/ 	.byte	0x04, 0x17
        /*003a*/ 	.short	(.L_5615 - .L_5614)
.L_5614:
        /*003c*/ 	.word	0x00000000
        /*0040*/ 	.short	0x0012
        /*0042*/ 	.short	0x007c
        /*0044*/ 	.byte	0x00, 0xf0, 0x11, 0x00


	//----- nvinfo : EIATTR_KPARAM_INFO
	.align		4
.L_5615:
        /*0048*/ 	.byte	0x04, 0x17
        /*004a*/ 	.short	(.L_5617 - .L_5616)
.L_5616:
        /*004c*/ 	.word	0x00000000
        /*0050*/ 	.short	0x0011
        /*0052*/ 	.short	0x0078
        /*0054*/ 	.byte	0x00, 0xf0, 0x11, 0x00


	//----- nvinfo : EIATTR_KPARAM_INFO
	.align		4
.L_5617:
        /*0058*/ 	.byte	0x04, 0x17
        /*005a*/ 	.short	(.L_5619 - .L_5618)
.L_5618:
        /*005c*/ 	.word	0x00000000
        /*0060*/ 	.short	0x0010
        /*0062*/ 	.short	0x0070
        /*0064*/ 	.byte	0x00, 0xf5, 0x21, 0x00


	//----- nvinfo : EIATTR_KPARAM_INFO
	.align		4
.L_5619:
        /*0068*/ 	.byte	0x04, 0x17
        /*006a*/ 	.short	(.L_5621 - .L_5620)
.L_5620:
        /*006c*/ 	.word	0x00000000
        /*0070*/ 	.short	0x000f
        /*0072*/ 	.short	0x0068
        /*0074*/ 	.byte	0x00, 0xf5, 0x21, 0x00


	//----- nvinfo : EIATTR_KPARAM_INFO
	.align		4
.L_5621:
        /*0078*/ 	.byte	0x04, 0x17
        /*007a*/ 	.short	(.L_5623 - .L_5622)
.L_5622:
        /*007c*/ 	.word	0x00000000
        /*0080*/ 	.short	0x000e
        /*0082*/ 	.short	0x0060
        /*0084*/ 	.byte	0x00, 0xf0, 0x11, 0x00


	//----- nvinfo : EIATTR_KPARAM_INFO
	.align		4
.L_5623:
        /*0088*/ 	.byte	0x04, 0x17
        /*008a*/ 	.short	(.L_5625 - .L_5624)
.L_5624:
        /*008c*/ 	.word	0x00000000
        /*0090*/ 	.short	0x000d
        /*0092*/ 	.short	0x005c
        /*0094*/ 	.byte	0x00, 0xf0, 0x11, 0x00


	//----- nvinfo : EIATTR_KPARAM_INFO
	.align		4
.L_5625:
        /*0098*/ 	.byte	0x04, 0x17
        /*009a*/ 	.short	(.L_5627 - .L_5626)
.L_5626:
        /*009c*/ 	.word	0x00000000
        /*00a0*/ 	.short	0x000c
        /*00a2*/ 	.short	0x0058
        /*00a4*/ 	.byte	0x00, 0xf0, 0x11, 0x00


	//----- nvinfo : EIATTR_KPARAM_INFO
	.align		4
.L_5627:
        /*00a8*/ 	.byte	0x04, 0x17
        /*00aa*/ 	.short	(.L_5629 - .L_5628)
.L_5628:
        /*00ac*/ 	.word	0x00000000
        /*00b0*/ 	.short	0x000b
        /*00b2*/ 	.short	0x0050
        /*00b4*/ 	.byte	0x00, 0xf5, 0x21, 0x00


	//----- nvinfo : EIATTR_KPARAM_INFO
	.align		4
.L_5629:
        /*00b8*/ 	.byte	0x04, 0x17
        /*00ba*/ 	.short	(.L_5631 - .L_5630)
.L_5630:
        /*00bc*/ 	.word	0x00000000
        /*00c0*/ 	.short	0x000a
        /*00c2*/ 	.short	0x0048
        /*00c4*/ 	.byte	0x00, 0xf0, 0x11, 0x00


	//----- nvinfo : EIATTR_KPARAM_INFO
	.align		4
.L_5631:
        /*00c8*/ 	.byte	0x04, 0x17
        /*00ca*/ 	.short	(.L_5633 - .L_5632)
.L_5632:
        /*00cc*/ 	.word	0x00000000
        /*00d0*/ 	.short	0x0009
        /*00d2*/ 	.short	0x0040
        /*00d4*/ 	.byte	0x00, 0xf5, 0x21, 0x00


	//----- nvinfo : EIATTR_KPARAM_INFO
	.align		4
.L_5633:
        /*00d8*/ 	.byte	0x04, 0x17
        /*00da*/ 	.short	(.L_5635 - .L_5634)
.L_5634:
        /*00dc*/ 	.word	0x00000000
        /*00e0*/ 	.short	0x0008
        /*00e2*/ 	.short	0x0038
        /*00e4*/ 	.byte	0x00, 0xf5, 0x21, 0x00


	//----- nvinfo : EIATTR_KPARAM_INFO
	.align		4
.L_5635:
        /*00e8*/ 	.byte	0x04, 0x17
        /*00ea*/ 	.short	(.L_5637 - .L_5636)
.L_5636:
        /*00ec*/ 	.word	0x00000000
        /*00f0*/ 	.short	0x0007
        /*00f2*/ 	.short	0x0034
        /*00f4*/ 	.byte	0x00, 0xf0, 0x11, 0x00


	//----- nvinfo : EIATTR_KPARAM_INFO
	.align		4
.L_5637:
        /*00f8*/ 	.byte	0x04, 0x17
        /*00fa*/ 	.short	(.L_5639 - .L_5638)
.L_5638:
        /*00fc*/ 	.word	0x00000000
        /*0100*/ 	.short	0x0006
        /*0102*/ 	.short	0x0030
        /*0104*/ 	.byte	0x00, 0xf0, 0x11, 0x00


	//----- nvinfo : EIATTR_KPARAM_INFO
	.align		4
.L_5639:
        /*0108*/ 	.byte	0x04, 0x17
        /*010a*/ 	.short	(.L_5641 - .L_5640)
.L_5640:
        /*010c*/ 	.word	0x00000000
        /*0110*/ 	.short	0x0005
        /*0112*/ 	.short	0x0028
        /*0114*/ 	.byte	0x00, 0xf5, 0x21, 0x00


	//----- nvinfo : EIATTR_KPARAM_INFO
	.align		4
.L_5641:
        /*0118*/ 	.byte	0x04, 0x17
        /*011a*/ 	.short	(.L_5643 - .L_5642)
.L_5642:
        /*011c*/ 	.word	0x00000000
        /*0120*/ 	.short	0x0004
        /*0122*/ 	.short	0x0020
        /*0124*/ 	.byte	0x00, 0xf5, 0x21, 0x00


	//----- nvinfo : EIATTR_KPARAM_INFO
	.align		4
.L_5643:
        /*0128*/ 	.byte	0x04, 0x17
        /*012a*/ 	.short	(.L_5645 - .L_5644)
.L_5644:
        /*012c*/ 	.word	0x00000000
        /*0130*/ 	.short	0x0003
        /*0132*/ 	.short	0x0018
        /*0134*/ 	.byte	0x00, 0xf5, 0x21, 0x00


	//----- nvinfo : EIATTR_KPARAM_INFO
	.align		4
.L_5645:
        /*0138*/ 	.byte	0x04, 0x17
        /*013a*/ 	.short	(.L_5647 - .L_5646)
.L_5646:
        /*013c*/ 	.word	0x00000000
        /*0140*/ 	.short	0x0002
        /*0142*/ 	.short	0x0010
        /*0144*/ 	.byte	0x00, 0xf5, 0x21, 0x00


	//----- nvinfo : EIATTR_KPARAM_INFO
	.align		4
.L_5647:
        /*0148*/ 	.byte	0x04, 0x17
        /*014a*/ 	.short	(.L_5649 - .L_5648)
.L_5648:
        /*014c*/ 	.word	0x00000000
        /*0150*/ 	.short	0x0001
        /*0152*/ 	.short	0x0008
        /*0154*/ 	.byte	0x00, 0xf5, 0x21, 0x00


	//----- nvinfo : EIATTR_KPARAM_INFO
	.align		4
.L_5649:
        /*0158*/ 	.byte	0x04, 0x17
        /*015a*/ 	.short	(.L_5651 - .L_5650)
.L_5650:
        /*015c*/ 	.word	0x00000000
        /*0160*/ 	.short	0x0000
        /*0162*/ 	.short	0x0000
        /*0164*/ 	.byte	0x00, 0xf5, 0x21, 0x00


	//----- nvinfo : EIATTR_SPARSE_MMA_MASK
	.align		4
.L_5651:
        /*0168*/ 	.byte	0x03, 0x50
        /*016a*/ 	.short	0x0000


	//----- nvinfo : EIATTR_MAXREG_COUNT
	.align		4
        /*016c*/ 	.byte	0x03, 0x1b
        /*016e*/ 	.short	0x00ff


	//----- nvinfo : EIATTR_NUM_BARRIERS
	.align		4
        /*0170*/ 	.byte	0x02, 0x4c
        /*0172*/ 	.byte	0x01
	.zero		1


	//----- nvinfo : EIATTR_EXTERNS
	.align		4
        /*0174*/ 	.byte	0x04, 0x0f
        /*0176*/ 	.short	(.L_5653 - .L_5652)


	//   ....[0]....
	.align		4
.L_5652:
        /*0178*/ 	.word	index@(__assertfail)


	//----- nvinfo : EIATTR_MERCURY_ISA_VERSION
	.align		4
.L_5653:
        /*017c*/ 	.byte	0x03, 0x5f
        /*017e*/ 	.short	0x0101


	//----- nvinfo : EIATTR_COOP_GROUP_MASK_REGIDS
	.align		4
        /*0180*/ 	.byte	0x04, 0x29
        /*0182*/ 	.short	(.L_5655 - .L_5654)


	//   ....[0]....
.L_5654:
        /*0184*/ 	.word	0xffffffff


	//   ....[1]....
        /*0188*/ 	.word	0xffffffff


	//   ....[2]....
        /*018c*/ 	.word	0xffffffff


	//   ....[3]....
        /*0190*/ 	.word	0xffffffff


	//   ....[4]....
        /*0194*/ 	.word	0xffffffff


	//   ....[5]....
        /*0198*/ 	.word	0xffffffff


	//   ....[6]....
        /*019c*/ 	.word	0xffffffff


	//   ....[7]....
        /*01a0*/ 	.word	0xffffffff


	//   ....[8]....
        /*01a4*/ 	.word	0xffffffff


	//   ....[9]....
        /*01a8*/ 	.word	0xffffffff


	//   ....[10]....
        /*01ac*/ 	.word	0xffffffff


	//   ....[11]....
        /*01b0*/ 	.word	0xffffffff


	//   ....[12]....
        /*01b4*/ 	.word	0xffffffff


	//   ....[13]....
        /*01b8*/ 	.word	0xffffffff


	//   ....[14]....
        /*01bc*/ 	.word	0x0500000f


	//   ....[15]....
        /*01c0*/ 	.word	0x0500000f


	//   ....[16]....
        /*01c4*/ 	.word	0x0500000f


	//----- nvinfo : EIATTR_COOP_GROUP_INSTR_OFFSETS
	.align		4
.L_5655:
        /*01c8*/ 	.byte	0x04, 0x28
        /*01ca*/ 	.short	(.L_5657 - .L_5656)


	//   ....[0]....
.L_5656:
        /*01cc*/ 	.word	0x000003d0


	//   ....[1]....
        /*01d0*/ 	.word	0x000003f0


	//   ....[2]....
        /*01d4*/ 	.word	0x00000410


	//   ....[3]....
        /*01d8*/ 	.word	0x00000510


	//   ....[4]....
        /*01dc*/ 	.word	0x00000530


	//   ....[5]....
        /*01e0*/ 	.word	0x00000560


	//   ....[6]....
        /*01e4*/ 	.word	0x000013b0


	//   ....[7]....
        /*01e8*/ 	.word	0x000013e0


	//   ....[8]....
        /*01ec*/ 	.word	0x00001400


	//   ....[9]....
        /*01f0*/ 	.word	0x00001420


	//   ....[10]....
        /*01f4*/ 	.word	0x00001440


	//   ....[11]....
        /*01f8*/ 	.word	0x00001490


	//   ....[12]....
        /*01fc*/ 	.word	0x000014b0


	//   ....[13]....
        /*0200*/ 	.word	0x000014d0


	//   ....[14]....
        /*0204*/ 	.word	0x00002460


	//   ....[15]....
        /*0208*/ 	.word	0x000024c0


	//   ....[16]....
        /*020c*/ 	.word	0x00002520


	//----- nvinfo : EIATTR_VRC_CTA_INIT_COUNT
	.align		4
.L_5657:
        /*0210*/ 	.byte	0x02, 0x4a
	.zero		1
	.zero		1


	//----- nvinfo : EIATTR_SYSCALL_OFFSETS
	.align		4
        /*0214*/ 	.byte	0x04, 0x46
        /*0216*/ 	.short	(.L_5659 - .L_5658)


	//   ....[0]....
.L_5658:
        /*0218*/ 	.word	0x00000330


	//----- nvinfo : EIATTR_EXIT_INSTR_OFFSETS
	.align		4
.L_5659:
        /*021c*/ 	.byte	0x04, 0x1c
        /*021e*/ 	.short	(.L_5661 - .L_5660)


	//   ....[0]....
.L_5660:
        /*0220*/ 	.word	0x000000d0


	//   ....[1]....
        /*0224*/ 	.word	0x000022c0


	//   ....[2]....
        /*0228*/ 	.word	0x000023e0


	//   ....[3]....
        /*022c*/ 	.word	0x00002410


	//----- nvinfo : EIATTR_CRS_STACK_SIZE
	.align		4
.L_5661:
        /*0230*/ 	.byte	0x04, 0x1e
        /*0232*/ 	.short	(.L_5663 - .L_5662)
.L_5662:
        /*0234*/ 	.word	0x00000000


	//----- nvinfo : EIATTR_CBANK_PARAM_SIZE
	.align		4
.L_5663:
        /*0238*/ 	.byte	0x03, 0x19
        /*023a*/ 	.short	0x008c


	//----- nvinfo : EIATTR_PARAM_CBANK
	.align		4
        /*023c*/ 	.byte	0x04, 0x0a
        /*023e*/ 	.short	(.L_5665 - .L_5664)
	.align		4
.L_5664:
        /*0240*/ 	.word	index@(.nv.constant0._ZN4vllm25paged_attention_v2_kernelI13__nv_bfloat16hLi112ELi8ELi128ELNS_18Fp8KVCacheDataTypeE2ELb0ELi512EEEvPfS3_PT_PKS4_PKT0_SA_ifPKiSC_iPKfiiiSE_SE_iiiii)
        /*0244*/ 	.short	0x0380
        /*0246*/ 	.short	0x008c


	//----- nvinfo : EIATTR_SW_WAR
	.align		4
.L_5665:
        /*0248*/ 	.byte	0x04, 0x36
        /*024a*/ 	.short	(.L_5667 - .L_5666)
.L_5666:
        /*024c*/ 	.word	0x00000008
.L_5667:


//--------------------- .nv.info._ZN4vllm25paged_attention_v2_kernelI13__nv_bfloat16hLi96ELi8ELi128ELNS_18Fp8KVCacheDataTypeE2ELb0ELi512EEEvPfS3_PT_PKS4_PKT0_SA_ifPKiSC_iPKfiiiSE_SE_iiiii --------------------------
	.section	.nv.info._ZN4vllm25paged_attention_v2_kernelI13__nv_bfloat16hLi96ELi8ELi128ELNS_18Fp8KVCacheDataTypeE2ELb0ELi512EEEvPfS3_PT_PKS4_PKT0_SA_ifPKiSC_iPKfiiiSE_SE_iiiii,"",@"SHT_CUDA_INFO"
	.sectionflags	@""
	.align	4


	//----- nvinfo : EIATTR_CUDA_API_VERSION
	.align		4
        /*0000*/ 	.byte	0x04, 0x37
        /*0002*/ 	.short	(.L_5669 - .L_5668)
.L_5668:
        /*0004*/ 	.word	0x00000082


	//----- nvinfo : EIATTR_KPARAM_INFO
	.align		4
.L_5669:
        /*0008*/ 	.byte	0x04, 0x17
        /*000a*/ 	.short	(.L_5671 - .L_5670)
.L_5670:
        /*000c*/ 	.word	0x00000000
        /*0010*/ 	.short	0x0015
        /*0012*/ 	.short	0x0088
        /*0014*/ 	.byte	0x00, 0xf0, 0x11, 0x00


	//----- nvinfo : EIATTR_KPARAM_INFO
	.align		4
.L_5671:
        /*0018*/ 	.byte	0x04, 0x17
        /*001a*/ 	.short	(.L_5673 - .L_5672)
.L_5672:
        /*001c*/ 	.word	0x00000000
        /*0020*/ 	.short	0x0014
        /*0022*/ 	.short	0x0084
        /*0024*/ 	.byte	0x00, 0xf0, 0x11, 0x00


	//----- nvinfo : EIATTR_KPARAM_INFO
	.align		4
.L_5673:
        /*0028*/ 	.byte	0x04, 0x17
        /*002a*/ 	.short	(.L_5675 - .L_5674)
.L_5674:
        /*002c*/ 	.word	0x00000000
        /*0030*/ 	.short	0x0013
        /*0032*/ 	.short	0x0080
        /*0034*/ 	.byte	0x00, 0xf0, 0x11, 0x00


	//----- nvinfo : EIATTR_KPARAM_INFO
	.align		4
.L_5675:
        /*0038*/ 	.byte	0x04, 0x17
        /*003a*/ 	.short	(.L_5677 - .L_5676)
.L_5676:
        /*003c*/ 	.word	0x00000000
        /*0040*/ 	.short	0x0012
        /*0042*/ 	.short	0x007c
        /*0044*/ 	.byte	0x00, 0xf0, 0x11, 0x00


	//----- nvinfo : EIATTR_KPARAM_INFO
	.align		4
.L_5677:
        /*0048*/ 	.byte	0x04, 0x17
        /*004a*/ 	.short	(.L_5679 - .L_5678)
.L_5678:
        /*004c*/ 	.word	0x00000000
        /*0050*/ 	.short	0x0011
        /*0052*/ 	.short	0x0078
        /*0054*/ 	.byte	0x00, 0xf0, 0x11, 0x00


	//----- nvinfo : EIATTR_KPARAM_INFO
	.align		4
.L_5679:
        /*0058*/ 	.byte	0x04, 0x17
        /*005a*/ 	.short	(.L_5681 - .L_5680)
.L_5680:
        /*005c*/ 	.word	0x00000000
        /*0060*/ 	.short	0x0010
        /*0062*/ 	.short	0x0070
        /*0064*/ 	.byte	0x00, 0xf5, 0x21, 0x00


	//----- nvinfo : EIATTR_KPARAM_INFO
	.align		4
.L_5681:
        /*0068*/ 	.byte	0x04, 0x17
        /*006a*/ 	.short	(.L_5683 - .L_5682)
.L_5682:
        /*006c*/ 	.word	0x00000000
        /*0070*/ 	.short	0x000f
        /*0072*/ 	.short	0x0068
        /*0074*/ 	.byte	0x00, 0xf5, 0x21, 0x00


	//----- nvinfo : EIATTR_KPARAM_INFO
	.align		4
.L_5683:
        /*0078*/ 	.byte	0x04, 0x17
        /*007a*/ 	.short	(.L_5685 - .L_5684)
.L_5684:
        /*007c*/ 	.word	0x00000000
        /*0080*/ 	.short	0x000e
        /*0082*/ 	.short	0x0060
        /*0084*/ 	.byte	0x00, 0xf0, 0x11, 0x00


	//----- nvinfo : EIATTR_KPARAM_INFO
	.align		4
.L_5685:
        /*0088*/ 	.byte	0x04, 0x17
        /*008a*/ 	.short	(.L_5687 - .L_5686)
.L_5686:
        /*008c*/ 	.word	0x00000000
        /*0090*/ 	.short	0x000d
        /*0092*/ 	.short	0x005c
        /*0094*/ 	.byte	0x00, 0xf0, 0x11, 0x00


	//----- nvinfo : EIATTR_KPARAM_INFO
	.align		4
.L_5687:
        /*0098*/ 	.byte	0x04, 0x17
        /*009a*/ 	.short	(.L_5689 - .L_5688)
.L_5688:
        /*009c*/ 	.word	0x00000000
        /*00a0*/ 	.short	0x000c
        /*00a2*/ 	.short	0x0058
        /*00a4*/ 	.byte	0x00, 0xf0, 0x11, 0x00


	//----- nvinfo : EIATTR_KPARAM_INFO
	.align		4
.L_5689:
        /*00a8*/ 	.byte	0x04, 0x17
        /*00aa*/ 	.short	(.L_5691 - .L_5690)
.L_5690:
        /*00ac*/ 	.word	0x00000000
        /*00b0*/ 	.short	0x000b
        /*00b2*/ 	.short	0x0050
        /*00b4*/ 	.byte	0x00, 0xf5, 0x21, 0x00


	//----- nvinfo : EIATTR_KPARAM_INFO
	.align		4
.L_5691:
        /*00b8*/ 	.byte	0x04, 0x17
        /*00ba*/ 	.short	(.L_5693 - .L_5692)
.L_5692:
        /*00bc*/ 	.word	0x00000000
        /*00c0*/ 	.short	0x000a
        /*00c2*/ 	.short	0x0048
        /*00c4*/ 	.byte	0x00, 0xf0, 0x11, 0x00


	//----- nvinfo : EIATTR_KPARAM_INFO
	.align		4
.L_5693:
        /*00c8*/ 	.byte	0x04, 0x17
        /*00ca*/ 	.short	(.L_5695 - .L_5694)
.L_5694:
        /*00cc*/ 	.word	0x00000000
        /*00d0*/ 	.short	0x0009
        /*00d2*/ 	.short	0x0040
        /*00d4*/ 	.byte	0x00, 0xf5, 0x21, 0x00


	//----- nvinfo : EIATTR_KPARAM_INFO
	.align		4
.L_5695:
        /*00d8*/ 	.byte	0x04, 0x17
        /*00da*/ 	.short	(.L_5697 - .L_5696)
.L_5696:
        /*00dc*/ 	.word	0x00000000
        /*00e0*/ 	.short	0x0008
        /*00e2*/ 	.short	0x0038
        /*00e4*/ 	.byte	0x00, 0xf5, 0x21, 0x00


	//----- nvinfo : EIATTR_KPARAM_INFO
	.align		4
.L_5697:
        /*00e8*/ 	.byte	0x04, 0x17
        /*00ea*/ 	.short	(.L_5699 - .L_5698)
.L_5698:
        /*00ec*/ 	.word	0x00000000
        /*00f0*/ 	.short	0x0007
        /*00f2*/ 	.short	0x0034
        /*00f4*/ 	.byte	0x00, 0xf0, 0x11, 0x00


	//----- nvinfo : EIATTR_KPARAM_INFO
	.align		4
.L_5699:
        /*00f8*/ 	.byte	0x04, 0x17
        /*00fa*/ 	.short	(.L_5701 - .L_5700)
.L_5700:
        /*00fc*/ 	.word	0x00000000
        /*0100*/ 	.short	0x0006
        /*0102*/ 	.short	0x0030
        /*0104*/ 	.byte	0x00, 0xf0, 0x11, 0x00


	//----- nvinfo : EIATTR_KPARAM_INFO
	.align		4
.L_5701:
        /*0108*/ 	.byte	0x04, 0x17
        /*010a*/ 	.short	(.L_5703 - .L_5702)
.L_5702:
        /*010c*/ 	.word	0x00000000
        /*0110*/ 	.short	0x0005
        /*0112*/ 	.short	0x0028
        /*0114*/ 	.byte	0x00, 0xf5, 0x21, 0x00


	//----- nvinfo : EIATTR_KPARAM_INFO
	.align		4
.L_5703:
        /*0118*/ 	.byte	0x04, 0x17
        /*011a*/ 	.short	(.L_5705 - .L_5704)
.L_5704:
        /*011c*/ 	.word	0x00000000
        /*0120*/ 	.short	0x0004
        /*0122*/ 	.short	0x0020
        /*0124*/ 	.byte	0x00, 0xf5, 0x21, 0x00


	//----- nvinfo : EIATTR_KPARAM_INFO
	.align		4
.L_5705:
        /*0128*/ 	.byte	0x04, 0x17
        /*012a*/ 	.short	(.L_5707 - .L_5706)
.L_5706:
        /*012c*/ 	.word	0x00000000
        /*0130*/ 	.short	0x0003
        /*0132*/ 	.short	0x0018
        /*0134*/ 	.byte	0x00, 0xf5, 0x21, 0x00


	//----- nvinfo : EIATTR_KPARAM_INFO
	.align		4
.L_5707:
        /*0138*/ 	.byte	0x04, 0x17
        /*013a*/ 	.short	(.L_5709 - .L_5708)
.L_5708:
        /*013c*/ 	.word	0x00000000
        /*0140*/ 	.short	0x0002
        /*0142*/ 	.short	0x0010
        /*0144*/ 	.byte	0x00, 0xf5, 0x21, 0x00


	//----- nvinfo : EIATTR_KPARAM_INFO
	.align		4
.L_5709:
        /*0148*/ 	.byte	0x04, 0x17
        /*014a*/ 	.short	(.L_5711 - .L_5710)
.L_5710:
        /*014c*/ 	.word	0x00000000
        /*0150*/ 	.short	0x0001
        /*0152*/ 	.short	0x0008
        /*0154*/ 	.byte	0x00, 0xf5, 0x21, 0x00


	//----- nvinfo : EIATTR_KPARAM_INFO
	.align		4
.L_5711:
        /*0158*/ 	.byte	0x04, 0x17
        /*015a*/ 	.short	(.L_5713 - .L_5712)
.L_5712:
        /*015c*/ 	.word	0x00000000
        /*0160*/ 	.short	0x0000
        /*0162*/ 	.short	0x0000
        /*0164*/ 	.byte	0x00, 0xf5, 0x21, 0x00


	//----- nvinfo : EIATTR_SPARSE_MMA_MASK
	.align		4
.L_5713:
        /*0168*/ 	.byte	0x03, 0x50
        /*016a*/ 	.short	0x0000


	//----- nvinfo : EIATTR_MAXREG_COUNT
	.align		4
        /*016c*/ 	.byte	0x03, 0x1b
        /*016e*/ 	.short	0x00ff


	//----- nvinfo : EIATTR_NUM_BARRIERS
	.align		4
        /*0170*/ 	.byte	0x02, 0x4c
        /*0172*/ 	.byte	0x01
	.zero		1


	//----- nvinfo : EIATTR_EXTERNS
	.align		4
        /*0174*/ 	.byte	0x04, 0x0f
        /*0176*/ 	.short	(.L_5715 - .L_5714)


	//   ....[0]....
	.align		4
.L_5714:
        /*0178*/ 	.word	index@(__assertfail)


	//----- nvinfo : EIATTR_MERCURY_ISA_VERSION
	.align		4
.L_5715:
        /*017c*/ 	.byte	0x03, 0x5f
        /*017e*/ 	.short	0x0101


	//----- nvinfo : EIATTR_COOP_GROUP_MASK_REGIDS
	.align		4
        /*0180*/ 	.byte	0x04, 0x29
        /*0182*/ 	.short	(.L_5717 - .L_5716)


	//   ....[0]....
.L_5716:
        /*0184*/ 	.word	0xffffffff


	//   ....[1]....
        /*0188*/ 	.word	0xffffffff


	//   ....[2]....
        /*018c*/ 	.word	0xffffffff


	//   ....[3]....
        /*0190*/ 	.word	0xffffffff


	//   ....[4]....
        /*0194*/ 	.word	0xffffffff


	//   ....[5]....
        /*0198*/ 	.word	0xffffffff


	//   ....[6]....
        /*019c*/ 	.word	0xffffffff


	//   ....[7]....
        /*01a0*/ 	.word	0xffffffff


	//   ....[8]....
        /*01a4*/ 	.word	0xffffffff


	//   ....[9]....
        /*01a8*/ 	.word	0xffffffff


	//   ....[10]....
        /*01ac*/ 	.word	0xffffffff


	//   ....[11]....
        /*01b0*/ 	.word	0xffffffff


	//   ....[12]....
        /*01b4*/ 	.word	0xffffffff


	//   ....[13]....
        /*01b8*/ 	.word	0xffffffff


	//   ....[14]....
        /*01bc*/ 	.word	0x0500000f


	//   ....[15]....
        /*01c0*/ 	.word	0x0500000f


	//   ....[16]....
        /*01c4*/ 	.word	0x0500000f


	//----- nvinfo : EIATTR_COOP_GROUP_INSTR_OFFSETS
	.align		4
.L_5717:
        /*01c8*/ 	.byte	0x04, 0x28
        /*01ca*/ 	.short	(.L_5719 - .L_5718)


	//   ....[0]....
.L_5718:
        /*01cc*/ 	.word	0x00000380


	//   ....[1]....
        /*01d0*/ 	.word	0x000003a0


	//   ....[2]....
        /*01d4*/ 	.word	0x000003c0


	//   ....[3]....
        /*01d8*/ 	.word	0x000004d0


	//   ....[4]....
        /*01dc*/ 	.word	0x000004f0


	//   ....[5]....
        /*01e0*/ 	.word	0x00000510


	//   ....[6]....
        /*01e4*/ 	.word	0x00001350


	//   ....[7]....
        /*01e8*/ 	.word	0x00001380


	//   ....[8]....
        /*01ec*/ 	.word	0x000013a0


	//   ....[9]....
        /*01f0*/ 	.word	0x000013c0


	//   ....[10]....
        /*01f4*/ 	.word	0x000013e0


	//   ....[11]....
        /*01f8*/ 	.word	0x00001430


	//   ....[12]....
        /*01fc*/ 	.word	0x00001450


	//   ....[13]....
        /*0200*/ 	.word	0x00001470


	//   ....[14]....
        /*0204*/ 	.word	0x00002260


	//   ....[15]....
        /*0208*/ 	.word	0x000022c0


	//   ....[16]....
        /*020c*/ 	.word	0x00002320


	//----- nvinfo : EIATTR_VRC_CTA_INIT_COUNT
	.align		4
.L_5719:
        /*0210*/ 	.byte	0x02, 0x4a
	.zero		1
	.zero		1


	//----- nvinfo : EIATTR_SYSCALL_OFFSETS
	.align		4
        /*0214*/ 	.byte	0x04, 0x46
        /*0216*/ 	.short	(.L_5721 - .L_5720)


	//   ....[0]....
.L_5720:
        /*0218*/ 	.word	0x000002e0


	//----- nvinfo : EIATTR_EXIT_INSTR_OFFSETS
	.align		4
.L_5721:
        /*021c*/ 	.byte	0x04, 0x1c
        /*021e*/ 	.short	(.L_5723 - .L_5722)


	//   ....[0]....
.L_5722:
        /*0220*/ 	.word	0x000000b0


	//   ....[1]....
        /*0224*/ 	.word	0x000020b0


	//   ....[2]....
        /*0228*/ 	.word	0x00002210


	//----- nvinfo : EIATTR_CRS_STACK_SIZE
	.align		4
.L_5723:
        /*022c*/ 	.byte	0x04, 0x1e
        /*022e*/ 	.short	(.L_5725 - .L_5724)
.L_5724:
        /*0230*/ 	.word	0x00000000


	//----- nvinfo : EIATTR_CBANK_PARAM_SIZE
	.align		4
.L_5725:
        /*0234*/ 	.byte	0x03, 0x19
        /*0236*/ 	.short	0x008c


	//----- nvinfo : EIATTR_PARAM_CBANK
	.align		4
        /*0238*/ 	.byte	0x04, 0x0a
        /*023a*/ 	.short	(.L_5727 - .L_5726)
	.align		4
.L_5726:
        /*023c*/ 	.word	index@(.nv.constant0._ZN4vllm25paged_attention_v2_kernelI13__nv_bfloat16hLi96ELi8ELi128ELNS_18Fp8KVCacheDataTypeE2ELb0ELi512EEEvPfS3_PT_PKS4_PKT0_SA_ifPKiSC_iPKfiiiSE_SE_iiiii)
        /*0240*/ 	.short	0x0380
        /*0242*/ 	.short	0x008c


	//----- nvinfo : EIATTR_SW_WAR
	.align		4
.L_5727:
        /*0244*/ 	.byte	0x04, 0x36
        /*0246*/ 	.short	(.L_5729 - .L_5728)
.L_5728:
        /*0248*/ 	.word	0x00000008
.L_5729:


//--------------------- .nv.info._ZN4vllm25paged_attention_v2_kernelI13__nv_bfloat16hLi80ELi8ELi128ELNS_18Fp8KVCacheDataTypeE2ELb0ELi512EEEvPfS3_PT_PKS4_PKT0_SA_ifPKiSC_iPKfiiiSE_SE_iiiii --------------------------
	.section	.nv.info._ZN4vllm25paged_attention_v2_kernelI13__nv_bfloat16hLi80ELi8ELi128ELNS_18Fp8KVCacheDataTypeE2ELb0ELi512EEEvPfS3_PT_PKS4_PKT0_SA_ifPKiSC_iPKfiiiSE_SE_iiiii,"",@"SHT_CUDA_INFO"
	.sectionflags	@""
	.align	4


	//----- nvinfo : EIATTR_CUDA_API_VERSION
	.align		4
        /*0000*/ 	.byte	0x04, 0x37
        /*0002*/ 	.short	(.L_5731 - .L_5730)
.L_5730:
        /*0004*/ 	.word	0x00000082


	//----- nvinfo : EIATTR_KPARAM_INFO
	.align		4
.L_5731:
        /*0008*/ 	.byte	0x04, 0x17
        /*000a*/ 	.short	(.L_5733 - .L_5732)
.L_5732:
        /*000c*/ 	.word	0x00000000
        /*0010*/ 	.short	0x0015
        /*0012*/ 	.short	0x0088
        /*0014*/ 	.byte	0x00, 0xf0, 0x11, 0x00


	//----- nvinfo : EIATTR_KPARAM_INFO
	.align		4
.L_5733:
        /*0018*/ 	.byte	0x04, 0x17
        /*001a*/ 	.short	(.L_5735 - .L_5734)
.L_5734:
        /*001c*/ 	.word	0x00000000
        /*0020*/ 	.short	0x0014
        /*0022*/ 	.short	0x0084
        /*0024*/ 	.byte	0x00, 0xf0, 0x11, 0x00


	//----- nvinfo : EIATTR_KPARAM_INFO
	.align		4
.L_5735:
        /*0028*/ 	.byte	0x04, 0x17
        /*002a*/ 	.short	(.L_5737 - .L_5736)
.L_5736:
        /*002c*/ 	.word	0x00000000
        /*0030*/ 	.short	0x0013
        /*0032*/ 	.short	0x0080
        /*0034*/ 	.byte	0x00, 0xf0, 0x11, 0x00


	//----- nvinfo : EIATTR_KPARAM_INFO
	.align		4
.L_5737:
        /*0038*/ 	.byte	0x04, 0x17
        /*003a*/ 	.short	(.L_5739 - .L_5738)
.L_5738:
        /*003c*/ 	.word	0x00000000
        /*0040*/ 	.short	0x0012
        /*0042*/ 	.short	0x007c
        /*0044*/ 	.byte	0x00, 0xf0, 0x11, 0x00


	//----- nvinfo : EIATTR_KPARAM_INFO
	.align		4
.L_5739:
        /*0048*/ 	.byte	0x04, 0x17
        /*004a*/ 	.short	(.L_5741 - .L_5740)
.L_5740:
        /*004c*/ 	.word	0x00000000
        /*0050*/ 	.short	0x0011
        /*0052*/ 	.short	0x0078
        /*0054*/ 	.byte	0x00, 0xf0, 0x11, 0x00


	//----- nvinfo : EIATTR_KPARAM_INFO
	.align		4
.L_5741:
        /*0058*/ 	.byte	0x04, 0x17
        /*005a*/ 	.short	(.L_5743 - .L_5742)
.L_5742:
        /*005c*/ 	.word	0x00000000
        /*0060*/ 	.short	0x0010
        /*0062*/ 	.short	0x0070
        /*0064*/ 	.byte	0x00, 0xf5, 0x21, 0x00


	//----- nvinfo : EIATTR_KPARAM_INFO
	.align		4
.L_5743:
        /*0068*/ 	.byte	0x04, 0x17
        /*006a*/ 	.short	(.L_5745 - .L_5744)
.L_5744:
        /*006c*/ 	.word	0x00000000
        /*0070*/ 	.short	0x000f
        /*0072*/ 	.short	0x0068
        /*0074*/ 	.byte	0x00, 0xf5, 0x21, 0x00


	//----- nvinfo : EIATTR_KPARAM_INFO
	.align		4
.L_5745:
        /*0078*/ 	.byte	0x04, 0x17
        /*007a*/ 	.short	(.L_5747 - .L_5746)
.L_5746:
        /*007c*/ 	.word	0x00000000
        /*0080*/ 	.short	0x000e
        /*0082*/ 	.short	0x0060
        /*0084*/ 	.byte	0x00, 0xf0, 0x11, 0x00


	//----- nvinfo : EIATTR_KPARAM_INFO
	.align		4
.L_5747:
        /*0088*/ 	.byte	0x04, 0x17
        /*008a*/ 	.short	(.L_5749 - .L_5748)
.L_5748:
        /*008c*/ 	.word	0x00000000
        /*0090*/ 	.short	0x000d
        /*0092*/ 	.short	0x005c
        /*0094*/ 	.byte	0x00, 0xf0, 0x11, 0x00


	//----- nvinfo : EIATTR_KPARAM_INFO
	.align		4
.L_5749:
        /*0098*/ 	.byte	0x04, 0x17
        /*009a*/ 	.short	(.L_5751 - .L_5750)
.L_5750:
        /*009c*/ 	.word	0x00000000
        /*00a0*/ 	.short	0x000c
        /*00a2*/ 	.short	0x0058
        /*00a4*/ 	.byte	0x00, 0xf0, 0x11, 0x00


	//----- nvinfo : EIATTR_KPARAM_INFO
	.align		4
.L_5751:
        /*00a8*/ 	.byte	0x04, 0x17
        /*00aa*/ 	.short	(.L_5753 - .L_5752)
.L_5752:
        /*00ac*/ 	.word	0x00000000
        /*00b0*/ 	.short	0x000b
        /*00b2*/ 	.short	0x0050
        /*00b4*/ 	.byte	0x00, 0xf5, 0x21, 0x00


	//----- nvinfo : EIATTR_KPARAM_INFO
	.align		4
.L_5753:
        /*00b8*/ 	.byte	0x04, 0x17
        /*00ba*/ 	.short	(.L_5755 - .L_5754)
.L_5754:
        /*00bc*/ 	.word	0x00000000
        /*00c0*/ 	.short	0x000a
        /*00c2*/ 	.short	0x0048
        /*00c4*/ 	.byte	0x00, 0xf0, 0x11, 0x00


	//----- nvinfo : EIATTR_KPARAM_INFO
	.align		4
.L_5755:
        /*00c8*/ 	.byte	0x04, 0x17
        /*00ca*/ 	.short	(.L_5757 - .L_5756)
.L_5756:
        /*00cc*/ 	.word	0x00000000
        /*00d0*/ 	.short	0x0009
        /*00d2*/ 	.short	0x0040
        /*00d4*/ 	.byte	0x00, 0xf5, 0x21, 0x00


	//----- nvinfo : EIATTR_KPARAM_INFO
	.align		4
.L_5757:
        /*00d8*/ 	.byte	0x04, 0x17
        /*00da*/ 	.short	(.L_5759 - .L_5758)
.L_5758:
        /*00dc*/ 	.word	0x00000000
        /*00e0*/ 	.short	0x0008
        /*00e2*/ 	.short	0x0038
        /*00e4*/ 	.byte	0x00, 0xf5, 0x21, 0x00


	//----- nvinfo : EIATTR_KPARAM_INFO
	.align		4
.L_5759:
        /*00e8*/ 	.byte	0x04, 0x17
        /*00ea*/ 	.short	(.L_5761 - .L_5760)
.L_5760:
        /*00ec*/ 	.word	0x00000000
        /*00f0*/ 	.short	0x0007
        /*00f2*/ 	.short	0x0034
        /*00f4*/ 	.byte	0x00, 0xf0, 0x11, 0x00


	//----- nvinfo : EIATTR_KPARAM_INFO
	.align		4
.L_5761:
        /*00f8*/ 	.byte	0x04, 0x17
        /*00fa*/ 	.short	(.L_5763 - .L_5762)
.L_5762:
        /*00fc*/ 	.word	0x00000000
        /*0100*/ 	.short	0x0006
        /*0102*/ 	.short	0x0030
        /*0104*/ 	.byte	0x00, 0xf0, 0x11, 0x00


	//----- nvinfo : EIATTR_KPARAM_INFO
	.align		4
.L_5763:
        /*0108*/ 	.byte	0x04, 0x17
        /*010a*/ 	.short	(.L_5765 - .L_5764)
.L_5764:
        /*010c*/ 	.word	0x00000000
        /*0110*/ 	.short	0x0005
        /*0112*/ 	.short	0x0028
        /*0114*/ 	.byte	0x00, 0xf5, 0x21, 0x00


	//----- nvinfo : EIATTR_KPARAM_INFO
	.align		4
.L_5765:
        /*0118*/ 	.byte	0x04, 0x17
        /*011a*/ 	.short	(.L_5767 - .L_5766)
.L_5766:
        /*011c*/ 	.word	0x00000000
        /*0120*/ 	.short	0x0004
        /*0122*/ 	.short	0x0020
        /*0124*/ 	.byte	0x00, 0xf5, 0x21, 0x00


	//----- nvinfo : EIATTR_KPARAM_INFO
	.align		4
.L_5767:
        /*0128*/ 	.byte	0x04, 0x17
        /*012a*/ 	.short	(.L_5769 - .L_5768)
.L_5768:
        /*012c*/ 	.word	0x00000000
        /*0130*/ 	.short	0x0003
        /*0132*/ 	.short	0x0018
        /*0134*/ 	.byte	0x00, 0xf5, 0x21, 0x00


	//----- nvinfo : EIATTR_KPARAM_INFO
	.align		4
.L_5769:
        /*0138*/ 	.byte	0x04, 0x17
        /*013a*/ 	.short	(.L_5771 - .L_5770)
.L_5770:
        /*013c*/ 	.word	0x00000000
        /*0140*/ 	.short	0x0002
        /*0142*/ 	.short	0x0010
        /*0144*/ 	.byte	0x00, 0xf5, 0x21, 0x00


	//----- nvinfo : EIATTR_KPARAM_INFO
	.align		4
.L_5771:
        /*0148*/ 	.byte	0x04, 0x17
        /*014a*/ 	.short	(.L_5773 - .L_5772)
.L_5772:
        /*014c*/ 	.word	0x00000000
        /*0150*/ 	.short	0x0001
        /*0152*/ 	.short	0x0008
        /*0154*/ 	.byte	0x00, 0xf5, 0x21, 0x00


	//----- nvinfo : EIATTR_KPARAM_INFO
	.align		4
.L_5773:
        /*0158*/ 	.byte	0x04, 0x17
        /*015a*/ 	.short	(.L_5775 - .L_5774)
.L_5774:
        /*015c*/ 	.word	0x00000000
        /*0160*/ 	.short	0x0000
        /*0162*/ 	.short	0x0000
        /*0164*/ 	.byte	0x00, 0xf5, 0x21, 0x00


	//----- nvinfo : EIATTR_SPARSE_MMA_MASK
	.align		4
.L_5775:
        /*0168*/ 	.byte	0x03, 0x50
        /*016a*/ 	.short	0x0000


	//----- nvinfo : EIATTR_MAXREG_COUNT
	.align		4
        /*016c*/ 	.byte	0x03, 0x1b
        /*016e*/ 	.short	0x00ff


	//----- nvinfo : EIATTR_NUM_BARRIERS
	.align		4
        /*0170*/ 	.byte	0x02, 0x4c
        /*0172*/ 	.byte	0x01
	.zero		1


	//----- nvinfo : EIATTR_EXTERNS
	.align		4
        /*0174*/ 	.byte	0x04, 0x0f
        /*0176*/ 	.short	(.L_5777 - .L_5776)


	//   ....[0]....
	.align		4
.L_5776:
        /*0178*/ 	.word	index@(__assertfail)


	//----- nvinfo : EIATTR_MERCURY_ISA_VERSION
	.align		4
.L_5777:
        /*017c*/ 	.byte	0x03, 0x5f
        /*017e*/ 	.short	0x0101


	//----- nvinfo : EIATTR_COOP_GROUP_MASK_REGIDS
	.align		4
        /*0180*/ 	.byte	0x04, 0x29
        /*0182*/ 	.short	(.L_5779 - .L_5778)


	//   ....[0]....
.L_5778:
        /*0184*/ 	.word	0xffffffff


	//   ....[1]....
        /*0188*/ 	.word	0xffffffff


	//   ....[2]....
        /*018c*/ 	.word	0xffffffff


	//   ....[3]....
        /*0190*/ 	.word	0xffffffff


	//   ....[4]....
        /*0194*/ 	.word	0xffffffff


	//   ....[5]....
        /*0198*/ 	.word	0xffffffff


	//   ....[6]....
        /*019c*/ 	.word	0xffffffff


	//   ....[7]....
        /*01a0*/ 	.word	0xffffffff


	//   ....[8]....
        /*01a4*/ 	.word	0xffffffff


	//   ....[9]....
        /*01a8*/ 	.word	0xffffffff


	//   ....[10]....
        /*01ac*/ 	.word	0xffffffff


	//   ....[11]....
        /*01b0*/ 	.word	0xffffffff


	//   ....[12]....
        /*01b4*/ 	.word	0xffffffff


	//   ....[13]....
        /*01b8*/ 	.word	0xffffffff


	//   ....[14]....
        /*01bc*/ 	.word	0x0500000f


	//   ....[15]....
        /*01c0*/ 	.word	0x0500000f


	//   ....[16]....
        /*01c4*/ 	.word	0x0500000f


	//----- nvinfo : EIATTR_COOP_GROUP_INSTR_OFFSETS
	.align		4
.L_5779:
        /*01c8*/ 	.byte	0x04, 0x28
        /*01ca*/ 	.short	(.L_5781 - .L_5780)


	//   ....[0]....
.L_5780:
        /*01cc*/ 	.word	0x000003d0


	//   ....[1]....
        /*01d0*/ 	.word	0x000003f0


	//   ....[2]....
        /*01d4*/ 	.word	0x00000410


	//   ....[3]....
        /*01d8*/ 	.word	0x00000510


	//   ....[4]....
        /*01dc*/ 	.word	0x00000530


	//   ....[5]....
        /*01e0*/ 	.word	0x00000560


	//   ....[6]....
        /*01e4*/ 	.word	0x000013b0


	//   ....[7]....
        /*01e8*/ 	.word	0x000013e0


	//   ....[8]....
        /*01ec*/ 	.word	0x00001400


	//   ....[9]....
        /*01f0*/ 	.word	0x00001420


	//   ....[10]....
        /*01f4*/ 	.word	0x00001440


	//   ....[11]....
        /*01f8*/ 	.word	0x00001490


	//   ....[12]....
        /*01fc*/ 	.word	0x000014b0


	//   ....[13]....
        /*0200*/ 	.word	0x000014d0


	//   ....[14]....
        /*0204*/ 	.word	0x000023d0


	//   ....[15]....
        /*0208*/ 	.word	0x00002430


	//   ....[16]....
        /*020c*/ 	.word	0x00002490


	//----- nvinfo : EIATTR_VRC_CTA_INIT_COUNT
	.align		4
.L_5781:
        /*0210*/ 	.byte	0x02, 0x4a
	.zero		1
	.zero		1


	//----- nvinfo : EIATTR_SYSCALL_OFFSETS
	.align		4
        /*0214*/ 	.byte	0x04, 0x46
        /*0216*/ 	.short	(.L_5783 - .L_5782)


	//   ....[0]....
.L_5782:
        /*0218*/ 	.word	0x00000330


	//----- nvinfo : EIATTR_EXIT_INSTR_OFFSETS
	.align		4
.L_5783:
        /*021c*/ 	.byte	0x04, 0x1c
        /*021e*/ 	.short	(.L_5785 - .L_5784)


	//   ....[0]....
.L_5784:
        /*0220*/ 	.word	0x000000d0


	//   ....[1]....
        /*0224*/ 	.word	0x00002250


	//   ....[2]....
        /*0228*/ 	.word	0x00002350


	//   ....[3]....
        /*022c*/ 	.word	0x00002380


	//----- nvinfo : EIATTR_CRS_STACK_SIZE
	.align		4
.L_5785:
        /*0230*/ 	.byte	0x04, 0x1e
        /*0232*/ 	.short	(.L_5787 - .L_5786)
.L_5786:
        /*0234*/ 	.word	0x00000000


	//----- nvinfo : EIATTR_CBANK_PARAM_SIZE
	.align		4
.L_5787:
        /*0238*/ 	.byte	0x03, 0x19
        /*023a*/ 	.short	0x008c


	//----- nvinfo : EIATTR_PARAM_CBANK
	.align		4
        /*023c*/ 	.byte	0x04, 0x0a
        /*023e*/ 	.short	(.L_5789 - .L_5788)
	.align		4
.L_5788:
        /*0240*/ 	.word	index@(.nv.constant0._ZN4vllm25paged_attention_v2_kernelI13__nv_bfloat16hLi80ELi8ELi128ELNS_18Fp8KVCacheDataTypeE2ELb0ELi512EEEvPfS3_PT_PKS4_PKT0_SA_ifPKiSC_iPKfiiiSE_SE_iiiii)
        /*0244*/ 	.short	0x0380
        /*0246*/ 	.short	0x008c


	//----- nvinfo : EIATTR_SW_WAR
	.align		4
.L_5789:
        /*0248*/ 	.byte	0x04, 0x36
        /*024a*/ 	.short	(.L_5791 - .L_5790)
.L_5790:
        /*024c*/ 	.word	0x00000008
.L_5791:


//--------------------- .nv.info._ZN4vllm25paged_attention_v2_kernelI13__nv_bfloat16hLi64ELi8ELi128ELNS_18Fp8KVCacheDataTypeE2ELb0ELi512EEEvPfS3_PT_PKS4_PKT0_SA_ifPKiSC_iPKfiiiSE_SE_iiiii --------------------------
	.section	.nv.info._ZN4vllm25paged_attention_v2_kernelI13__nv_bfloat16hLi64ELi8ELi128ELNS_18Fp8KVCacheDataTypeE2ELb0ELi512EEEvPfS3_PT_PKS4_PKT0_SA_ifPKiSC_iPKfiiiSE_SE_iiiii,"",@"SHT_CUDA_INFO"
	.sectionflags	@""
	.align	4


	//----- nvinfo : EIATTR_CUDA_API_VERSION
	.align		4
        /*0000*/ 	.byte	0x04, 0x37
        /*0002*/ 	.short	(.L_5793 - .L_5792)
.L_5792:
        /*0004*/ 	.word	0x00000082


	//----- nvinfo : EIATTR_KPARAM_INFO
	.align		4
.L_5793:
        /*0008*/ 	.byte	0x04, 0x17
        /*000a*/ 	.short	(.L_5795 - .L_5794)
.L_5794:
        /*000c*/ 	.word	0x00000000
        /*0010*/ 	.short	0x0015
        /*0012*/ 	.short	0x0088
        /*0014*/ 	.byte	0x00, 0xf0, 0x11, 0x00


	//----- nvinfo : EIATTR_KPARAM_INFO
	.align		4
.L_5795:
        /*0018*/ 	.byte	0x04, 0x17
        /*001a*/ 	.short	(.L_5797 - .L_5796)
.L_5796:
        /*001c*/ 	.word	0x00000000
        /*0020*/ 	.short	0x0014
        /*0022*/ 	.short	0x0084
        /*0024*/ 	.byte	0x00, 0xf0, 0x11, 0x00


	//----- nvinfo : EIATTR_KPARAM_INFO
	.align		4
.L_5797:
        /*0028*/ 	.byte	0x04, 0x17
        /*002a*/ 	.short	(.L_5799 - .L_5798)
.L_5798:
        /*002c*/ 	.word	0x00000000
        /*0030*/ 	.short	0x0013
        /*0032*/ 	.short	0x0080
        /*0034*/ 	.byte	0x00, 0xf0, 0x11, 0x00


	//----- nvinfo : EIATTR_KPARAM_INFO
	.align		4
.L_5799:
        /*0038*/ 	.byte	0x04, 0x17
        /*003a*/ 	.short	(.L_5801 - .L_5800)
.L_5800:
        /*003c*/ 	.word	0x00000000
        /*0040*/ 	.short	0x0012
        /*0042*/ 	.short	0x007c
        /*0044*/ 	.byte	0x00, 0xf0, 0x11, 0x00


	//----- nvinfo : EIATTR_KPARAM_INFO
	.align		4
.L_5801:
        /*0048*/ 	.byte	0x04, 0x17
        /*004a*/ 	.short	(.L_5803 - .L_5802)
.L_5802:
        /*004c*/ 	.word	0x00000000
        /*0050*/ 	.short	0x0011
        /*0052*/ 	.short	0x0078
        /*0054*/ 	.byte	0x00, 0xf0, 0x11, 0x00


	//----- nvinfo : EIATTR_KPARAM_INFO
	.align		4
.L_5803:
        /*0058*/ 	.byte	0x04, 0x17
        /*005a*/ 	.short	(.L_5805 - .L_5804)
.L_5804:
        /*005c*/ 	.word	0x00000000
        /*0060*/ 	.short	0x0010
        /*0062*/ 	.short	0x0070
        /*0064*/ 	.byte	0x00, 0xf5, 0x21, 0x00


	//----- nvinfo : EIATTR_KPARAM_INFO
	.align		4
.L_5805:
        /*0068*/ 	.byte	0x04, 0x17
        /*006a*/ 	.short	(.L_5807 - .L_5806)
.L_5806:
        /*006c*/ 	.word	0x00000000
        /*0070*/ 	.short	0x000f
        /*0072*/ 	.short	0x0068
        /*0074*/ 	.byte	0x00, 0xf5, 0x21, 0x00


	//----- nvinfo : EIATTR_KPARAM_INFO
	.align		4
.L_5807:
        /*0078*/ 	.byte	0x04, 0x17
        /*007a*/ 	.short	(.L_5809 - .L_5808)
.L_5808:
        /*007c*/ 	.word	0x00000000
        /*0080*/ 	.short	0x000e
        /*0082*/ 	.short	0x0060
        /*0084*/ 	.byte	0x00, 0xf0, 0x11, 0x00


	//----- nvinfo : EIATTR_KPARAM_INFO
	.align		4
.L_5809:
        /*0088*/ 	.byte	0x04, 0x17
        /*008a*/ 	.short	(.L_5811 - .L_5810)
.L_5810:
        /*008c*/ 	.word	0x00000000
        /*0090*/ 	.short	0x000d
        /*0092*/ 	.short	0x005c
        /*0094*/ 	.byte	0x00, 0xf0, 0x11, 0x00


	//----- nvinfo : EIATTR_KPARAM_INFO
	.align		4
.L_5811:
        /*0098*/ 	.byte	0x04, 0x17
        /*009a*/ 	.short	(.L_5813 - .L_5812)
.L_5812:
        /*009c*/ 	.word	0x00000000
        /*00a0*/ 	.short	0x000c
        /*00a2*/ 	.short	0x0058
        /*00a4*/ 	.byte	0x00, 0xf0, 0x11, 0x00


	//----- nvinfo : EIATTR_KPARAM_INFO
	.align		4
.L_5813:
        /*00a8*/ 	.byte	0x04, 0x17
        /*00aa*/ 	.short	(.L_5815 - .L_5814)
.L_5814:
        /*00ac*/ 	.word	0x00000000
        /*00b0*/ 	.short	0x000b
        /*00b2*/ 	.short	0x0050
        /*00b4*/ 	.byte	0x00, 0xf5, 0x21, 0x00


	//----- nvinfo : EIATTR_KPARAM_INFO
	.align		4
.L_5815:
        /*00b8*/ 	.byte	0x04, 0x17
        /*00ba*/ 	.short	(.L_5817 - .L_5816)
.L_5816:
        /*00bc*/ 	.word	0x00000000
        /*00c0*/ 	.short	0x000a
        /*00c2*/ 	.short	0x0048
        /*00c4*/ 	.byte	0x00, 0xf0, 0x11, 0x00


	//----- nvinfo : EIATTR_KPARAM_INFO
	.align		4
.L_5817:
        /*00c8*/ 	.byte	0x04, 0x17
        /*00ca*/ 	.short	(.L_5819 - .L_5818)
.L_5818:
        /*00cc*/ 	.word	0x00000000
        /*00d0*/ 	.short	0x0009
        /*00d2*/ 	.short	0x0040
        /*00d4*/ 	.byte	0x00, 0xf5, 0x21, 0x00


	//----- nvinfo : EIATTR_KPARAM_INFO
	.align		4
.L_5819:
        /*00d8*/ 	.byte	0x04, 0x17
        /*00da*/ 	.short	(.L_5821 - .L_5820)
.L_5820:
        /*00dc*/ 	.word	0x00000000
        /*00e0*/ 	.short	0x0008
        /*00e2*/ 	.short	0x0038
        /*00e4*/ 	.byte	0x00, 0xf5, 0x21, 0x00


	//----- nvinfo : EIATTR_KPARAM_INFO
	.align		4
.L_5821:
        /*00e8*/ 	.byte	0x04, 0x17
        /*00ea*/ 	.short	(.L_5823 - .L_5822)
.L_5822:
        /*00ec*/ 	.word	0x00000000
        /*00f0*/ 	.short	0x0007
        /*00f2*/ 	.short	0x0034
        /*00f4*/ 	.byte	0x00, 0xf0, 0x11, 0x00


	//----- nvinfo : EIATTR_KPARAM_INFO
	.align		4
.L_5823:
        /*00f8*/ 	.byte	0x04, 0x17
        /*00fa*/ 	.short	(.L_5825 - .L_5824)
.L_5824:
        /*00fc*/ 	.word	0x00000000
        /*0100*/ 	.short	0x0006
        /*0102*/ 	.short	0x0030
        /*0104*/ 	.byte	0x00, 0xf0, 0x11, 0x00


	//----- nvinfo : EIATTR_KPARAM_INFO
	.align		4
.L_5825:
        /*0108*/ 	.byte	0x04, 0x17
        /*010a*/ 	.short	(.L_5827 - .L_5826)
.L_5826:
        /*010c*/ 	.word	0x00000000
        /*0110*/ 	.short	0x0005
        /*0112*/ 	.short	0x0028
        /*0114*/ 	.byte	0x00, 0xf5, 0x21, 0x00


	//----- nvinfo : EIATTR_KPARAM_INFO
	.align		4
.L_5827:
        /*0118*/ 	.byte	0x04, 0x17
        /*011a*/ 	.short	(.L_5829 - .L_5828)
.L_5828:
        /*011c*/ 	.word	0x00000000
        /*0120*/ 	.short	0x0004
        /*0122*/ 	.short	0x0020
        /*0124*/ 	.byte	0x00, 0xf5, 0x21, 0x00


	//----- nvinfo : EIATTR_KPARAM_INFO
	.align		4
.L_5829:
        /*0128*/ 	.byte	0x04, 0x17
        /*012a*/ 	.short	(.L_5831 - .L_5830)
.L_5830:
        /*012c*/ 	.word	0x00000000
        /*0130*/ 	.short	0x0003
        /*0132*/ 	.short	0x0018
        /*0134*/ 	.byte	0x00, 0xf5, 0x21, 0x00


	//----- nvinfo : EIATTR_KPARAM_INFO
	.align		4
.L_5831:
        /*0138*/ 	.byte	0x04, 0x17
        /*013a*/ 	.short	(.L_5833 - .L_5832)
.L_5832:
        /*013c*/ 	.word	0x00000000
        /*0140*/ 	.short	0x0002
        /*0142*/ 	.short	0x0010
        /*0144*/ 	.byte	0x00, 0xf5, 0x21, 0x00


	//----- nvinfo : EIATTR_KPARAM_INFO
	.align		4
.L_5833:
        /*0148*/ 	.byte	0x04, 0x17
        /*014a*/ 	.short	(.L_5835 - .L_5834)
.L_5834:
        /*014c*/ 	.word	0x00000000
        /*0150*/ 	.short	0x0001
        /*0152*/ 	.short	0x0008
        /*0154*/ 	.byte	0x00, 0xf5, 0x21, 0x00


	//----- nvinfo : EIATTR_KPARAM_INFO
	.align		4
.L_5835:
        /*0158*/ 	.byte	0x04, 0x17
        /*015a*/ 	.short	(.L_5837 - .L_5836)
.L_5836:
        /*015c*/ 	.word	0x00000000
        /*0160*/ 	.short	0x0000
        /*0162*/ 	.short	0x0000
        /*0164*/ 	.byte	0x00, 0xf5, 0x21, 0x00


	//----- nvinfo : EIATTR_SPARSE_MMA_MASK
	.align		4
.L_5837:
        /*0168*/ 	.byte	0x03, 0x50
        /*016a*/ 	.short	0x0000


	//----- nvinfo : EIATTR_MAXREG_COUNT
	.align		4
        /*016c*/ 	.byte	0x03, 0x1b
        /*016e*/ 	.short	0x00ff


	//----- nvinfo : EIATTR_NUM_BARRIERS
	.align		4
        /*0170*/ 	.byte	0x02, 0x4c
        /*0172*/ 	.byte	0x01
	.zero		1


	//----- nvinfo : EIATTR_EXTERNS
	.align		4
        /*0174*/ 	.byte	0x04, 0x0f
        /*0176*/ 	.short	(.L_5839 - .L_5838)


	//   ....[0]....
	.align		4
.L_5838:
        /*0178*/ 	.word	index@(__assertfail)


	//----- nvinfo : EIATTR_MERCURY_ISA_VERSION
	.align		4
.L_5839:
        /*017c*/ 	.byte	0x03, 0x5f
        /*017e*/ 	.short	0x0101


	//----- nvinfo : EIATTR_COOP_GROUP_MASK_REGIDS
	.align		4
        /*0180*/ 	.byte	0x04, 0x29
        /*0182*/ 	.short	(.L_5841 - .L_5840)


	//   ....[0]....
.L_5840:
        /*0184*/ 	.word	0xffffffff


	//   ....[1]....
        /*0188*/ 	.word	0xffffffff


	//   ....[2]....
        /*018c*/ 	.word	0xffffffff


	//   ....[3]....
        /*0190*/ 	.word	0xffffffff


	//   ....[4]....
        /*0194*/ 	.word	0xffffffff


	//   ....[5]....
        /*0198*/ 	.word	0xffffffff


	//   ....[6]....
        /*019c*/ 	.word	0xffffffff


	//   ....[7]....
        /*01a0*/ 	.word	0xffffffff


	//   ....[8]....
        /*01a4*/ 	.word	0xffffffff


	//   ....[9]....
        /*01a8*/ 	.word	0xffffffff


	//   ....[10]....
        /*01ac*/ 	.word	0xffffffff


	//   ....[11]....
        /*01b0*/ 	.word	0xffffffff


	//   ....[12]....
        /*01b4*/ 	.word	0xffffffff


	//   ....[13]....
        /*01b8*/ 	.word	0xffffffff


	//   ....[14]....
        /*01bc*/ 	.word	0x0500000f


	//   ....[15]....
        /*01c0*/ 	.word	0x0500000f


	//   ....[16]....
        /*01c4*/ 	.word	0x0500000f


	//----- nvinfo : EIATTR_COOP_GROUP_INSTR_OFFSETS
	.align		4
.L_5841:
        /*01c8*/ 	.byte	0x04, 0x28
        /*01ca*/ 	.short	(.L_5843 - .L_5842)


	//   ....[0]....
.L_5842:
        /*01cc*/ 	.word	0x000003d0


	//   ....[1]....
        /*01d0*/ 	.word	0x000003f0


	//   ....[2]....
        /*01d4*/ 	.word	0x00000410


	//   ....[3]....
        /*01d8*/ 	.word	0x00000510


	//   ....[4]....
        /*01dc*/ 	.word	0x00000530


	//   ....[5]....
        /*01e0*/ 	.word	0x00000560


	//   ....[6]....
        /*01e4*/ 	.word	0x000013b0


	//   ....[7]....
        /*01e8*/ 	.word	0x000013e0


	//   ....[8]....
        /*01ec*/ 	.word	0x00001400


	//   ....[9]....
        /*01f0*/ 	.word	0x00001420


	//   ....[10]....
        /*01f4*/ 	.word	0x00001440


	//   ....[11]....
        /*01f8*/ 	.word	0x00001490


	//   ....[12]....
        /*01fc*/ 	.word	0x000014b0


	//   ....[13]....
        /*0200*/ 	.word	0x000014d0


	//   ....[14]....
        /*0204*/ 	.word	0x000022c0


	//   ....[15]....
        /*0208*/ 	.word	0x00002320


	//   ....[16]....
        /*020c*/ 	.word	0x00002380


	//----- nvinfo : EIATTR_VRC_CTA_INIT_COUNT
	.align		4
.L_5843:
        /*0210*/ 	.byte	0x02, 0x4a
	.zero		1
	.zero		1


	//----- nvinfo : EIATTR_SYSCALL_OFFSETS
	.align		4
        /*0214*/ 	.byte	0x04, 0x46
        /*0216*/ 	.short	(.L_5845 - .L_5844)


	//   ....[0]....
.L_5844:
        /*0218*/ 	.word	0x00000330


	//----- nvinfo : EIATTR_EXIT_INSTR_OFFSETS
	.align		4
.L_5845:
        /*021c*/ 	.byte	0x04, 0x1c
        /*021e*/ 	.short	(.L_5847 - .L_5846)


	//   ....[0]....
.L_5846:
        /*0220*/ 	.word	0x000000d0


	//   ....[1]....
        /*0224*/ 	.word	0x00002160


	//   ....[2]....
        /*0228*/ 	.word	0x00002270


	//----- nvinfo : EIATTR_CRS_STACK_SIZE
	.align		4
.L_5847:
        /*022c*/ 	.byte	0x04, 0x1e
        /*022e*/ 	.short	(.L_5849 - .L_5848)
.L_5848:
        /*0230*/ 	.word	0x00000000


	//----- nvinfo : EIATTR_CBANK_PARAM_SIZE
	.align		4
.L_5849:
        /*0234*/ 	.byte	0x03, 0x19
        /*0236*/ 	.short	0x008c


	//----- nvinfo : EIATTR_PARAM_CBANK
	.align		4
        /*0238*/ 	.byte	0x04, 0x0a
        /*023a*/ 	.short	(.L_5851 - .L_5850)
	.align		4
.L_5850:
        /*023c*/ 	.word	index@(.nv.constant0._ZN4vllm25paged_attention_v2_kernelI13__nv_bfloat16hLi64ELi8ELi128ELNS_18Fp8KVCacheDataTypeE2ELb0ELi512EEEvPfS3_PT_PKS4_PKT0_SA_ifPKiSC_iPKfiiiSE_SE_iiiii)
        /*0240*/ 	.short	0x0380
        /*0242*/ 	.short	0x008c


	//----- nvinfo : EIATTR_SW_WAR
	.align		4
.L_5851:
        /*0244*/ 	.byte	0x04, 0x36
        /*0246*/ 	.short	(.L_5853 - .L_5852)
.L_5852:
        /*0248*/ 	.word	0x00000008
.L_5853:


//--------------------- .nv.info._ZN4vllm25paged_attention_v2_kernelI13__nv_bfloat16hLi32ELi8ELi128ELNS_18Fp8KVCacheDataTypeE2ELb0ELi512EEEvPfS3_PT_PKS4_PKT0_SA_ifPKiSC_iPKfiiiSE_SE_iiiii --------------------------
	.section	.nv.info._ZN4vllm25paged_attention_v2_kernelI13__nv_bfloat16hLi32ELi8ELi128ELNS_18Fp8KVCacheDataTypeE2ELb0ELi512EEEvPfS3_PT_PKS4_PKT0_SA_ifPKiSC_iPKfiiiSE_SE_iiiii,"",@"SHT_CUDA_INFO"
	.sectionflags	@""
	.align	4


	//----- nvinfo : EIATTR_CUDA_API_VERSION
	.align		4
        /*0000*/ 	.byte	0x04, 0x37
        /*0002*/ 	.short	(.L_5855 - .L_5854)
.L_5854:
        /*0004*/ 	.word	0x00000082


	//----- nvinfo : EIATTR_KPARAM_INFO
	.align		4
.L_5855:
        /*0008*/ 	.byte	0x04, 0x17
        /*000a*/ 	.short	(.L_5857 - .L_5856)
.L_5856:
        /*000c*/ 	.word	0x00000000
        /*0010*/ 	.short	0x0015
        /*0012*/ 	.short	0x0088
        /*0014*/ 	.byte	0x00, 0xf0, 0x11, 0x00


	//----- nvinfo : EIATTR_KPARAM_INFO
	.align		4
.L_5857:
        /*0018*/ 	.byte	0x04, 0x17
        /*001a*/ 	.short	(.L_5859 - .L_5858)
.L_5858:
        /*001c*/ 	.word	0x00000000
        /*0020*/ 	.short	0x0014
        /*0022*/ 	.short	0x0084
        /*0024*/ 	.byte	0x00, 0xf0, 0x11, 0x00


	//----- nvinfo : EIATTR_KPARAM_INFO
	.align		4
.L_5859:
        /*0028*/ 	.byte	0x04, 0x17
        /*002a*/ 	.short	(.L_5861 - .L_5860)
.L_5860:
        /*002c*/ 	.word	0x00000000
        /*0030*/ 	.short	0x0013
        /*0032*/ 	.short	0x0080
        /*0034*/ 	.byte	0x00, 0xf0, 0x11, 0x00


	//----- nvinfo : EIATTR_KPARAM_INFO
	.align		4
.L_5861:
        /*0038*/ 	.byte	0x04, 0x17
        /*003a*/ 	.short	(.L_5863 - .L_5862)
.L_5862:
        /*003c*/ 	.word	0x00000000
        /*0040*/ 	.short	0x0012
        /*0042*/ 	.short	0x007c
        /*0044*/ 	.byte	0x00, 0xf0, 0x11, 0x00


	//----- nvinfo : EIATTR_KPARAM_INFO
	.align		4
.L_5863:
        /*0048*/ 	.byte	0x04, 0x17
        /*004a*/ 	.short	(.L_5865 - .L_5864)
.L_5864:
        /*004c*/ 	.word	0x00000000
        /*0050*/ 	.short	0x0011
        /*0052*/ 	.short	0x0078
        /*0054*/ 	.byte	0x00, 0xf0, 0x11, 0x00


	//----- nvinfo : EIATTR_KPARAM_INFO
	.align		4
.L_5865:
        /*0058*/ 	.byte	0x04, 0x17
        /*005a*/ 	.short	(.L_5867 - .L_5866)
.L_5866:
        /*005c*/ 	.word	0x00000000
        /*0060*/ 	.short	0x0010
        /*0062*/ 	.short	0x0070
        /*0064*/ 	.byte	0x00, 0xf5, 0x21, 0x00


	//----- nvinfo : EIATTR_KPARAM_INFO
	.align		4
.L_5867:
        /*0068*/ 	.byte	0x04, 0x17
        /*006a*/ 	.short	(.L_5869 - .L_5868)
.L_5868:
        /*006c*/ 	.word	0x00000000
        /*0070*/ 	.short	0x000f
        /*0072*/ 	.short	0x0068
        /*0074*/ 	.byte	0x00, 0xf5, 0x21, 0x00


	//----- nvinfo : EIATTR_KPARAM_INFO
	.align		4
.L_5869:
        /*0078*/ 	.byte	0x04, 0x17
        /*007a*/ 	.short	(.L_5871 - .L_5870)
.L_5870:
        /*007c*/ 	.word	0x00000000
        /*0080*/ 	.short	0x000e
        /*0082*/ 	.short	0x0060
        /*0084*/ 	.byte	0x00, 0xf0, 0x11, 0x00


	//----- nvinfo : EIATTR_KPARAM_INFO
	.align		4
.L_5871:
        /*0088*/ 	.byte	0x04, 0x17
        /*008a*/ 	.short	(.L_5873 - .L_5872)
.L_5872:
        /*008c*/ 	.word	0x00000000
        /*0090*/ 	.short	0x000d
        /*0092*/ 	.short	0x005c
        /*0094*/ 	.byte	0x00, 0xf0, 0x11, 0x00


	//----- nvinfo : EIATTR_KPARAM_INFO
	.align		4
.L_5873:
        /*0098*/ 	.byte	0x04, 0x17
        /*009a*/ 	.short	(.L_5875 - .L_5874)
.L_5874:
        /*009c*/ 	.word	0x00000000
        /*00a0*/ 	.short	0x000c
        /*00a2*/ 	.short	0x0058
        /*00a4*/ 	.byte	0x00, 0xf0, 0x11, 0x00


	//----- nvinfo : EIATTR_KPARAM_INFO
	.align		4
.L_5875:
        /*00a8*/ 	.byte	0x04, 0x17
        /*00aa*/ 	.short	(.L_5877 - .L_5876)
.L_5876:
        /*00ac*/ 	.word	0x00000000
        /*00b0*/ 	.short	0x000b
        /*00b2*/ 	.short	0x0050
        /*00b4*/ 	.byte	0x00, 0xf5, 0x21, 0x00


	//----- nvinfo : EIATTR_KPARAM_INFO
	.align		4
.L_5877:
        /*00b8*/ 	.byte	0x04, 0x17
        /*00ba*/ 	.short	(.L_5879 - .L_5878)
.L_5878:
        /*00bc*/ 	.word	0x00000000
        /*00c0*/ 	.short	0x000a
        /*00c2*/ 	.short	0x0048
        /*00c4*/ 	.byte	0x00, 0xf0, 0x11, 0x00


	//----- nvinfo : EIATTR_KPARAM_INFO
	.align		4
.L_5879:
        /*00c8*/ 	.byte	0x04, 0x17
        /*00ca*/ 	.short	(.L_5881 - .L_5880)
.L_5880:
        /*00cc*/ 	.word	0x00000000
        /*00d0*/ 	.short	0x0009
        /*00d2*/ 	.short	0x0040
        /*00d4*/ 	.byte	0x00, 0xf5, 0x21, 0x00


	//----- nvinfo : EIATTR_KPARAM_INFO
	.align		4
.L_5881:
        /*00d8*/ 	.byte	0x04, 0x17
        /*00da*/ 	.short	(.L_5883 - .L_5882)
.L_5882:
        /*00dc*/ 	.word	0x00000000
        /*00e0*/ 	.short	0x0008
        /*00e2*/ 	.short	0x0038
        /*00e4*/ 	.byte	0x00, 0xf5, 0x21, 0x00


	//----- nvinfo : EIATTR_KPARAM_INFO
	.align		4
.L_5883:
        /*00e8*/ 	.byte	0x04, 0x17
        /*00ea*/ 	.short	(.L_5885 - .L_5884)
.L_5884:
        /*00ec*/ 	.word	0x00000000
        /*00f0*/ 	.short	0x0007
        /*00f2*/ 	.short	0x0034
        /*00f4*/ 	.byte	0x00, 0xf0, 0x11, 0x00


	//----- nvinfo : EIATTR_KPARAM_INFO
	.align		4
.L_5885:
        /*00f8*/ 	.byte	0x04, 0x17
        /*00fa*/ 	.short	(.L_5887 - .L_5886)
.L_5886:
        /*00fc*/ 	.word	0x00000000
        /*0100*/ 	.short	0x0006
        /*0102*/ 	.short	0x0030
        /*0104*/ 	.byte	0x00, 0xf0, 0x11, 0x00


	//----- nvinfo : EIATTR_KPARAM_INFO
	.align		4
.L_5887:
        /*0108*/ 	.byte	0x04, 0x17
        /*010a*/ 	.short	(.L_5889 - .L_5888)
.L_5888:
        /*010c*/ 	.word	0x00000000
        /*0110*/ 	.short	0x0005
        /*0112*/ 	.short	0x0028
        /*0114*/ 	.byte	0x00, 0xf5, 0x21, 0x00


	//----- nvinfo : EIATTR_KPARAM_INFO
	.align		4
.L_5889:
        /*0118*/ 	.byte	0x04, 0x17
        /*011a*/ 	.short	(.L_5891 - .L_5890)
.L_5890:
        /*011c*/ 	.word	0x00000000
        /*0120*/ 	.short	0x0004
        /*0122*/ 	.short	0x0020
        /*0124*/ 	.byte	0x00, 0xf5, 0x21, 0x00


	//----- nvinfo : EIATTR_KPARAM_INFO
	.align		4
.L_5891:
        /*0128*/ 	.byte	0x04, 0x17
        /*012a*/ 	.short	(.L_5893 - .L_5892)
.L_5892:
        /*012c*/ 	.word	0x00000000
        /*0130*/ 	.short	0x0003
        /*0132*/ 	.short	0x0018
        /*0134*/ 	.byte	0x00, 0xf5, 0x21, 0x00


	//----- nvinfo : EIATTR_KPARAM_INFO
	.align		4
.L_5893:
        /*0138*/ 	.byte	0x04, 0x17
        /*013a*/ 	.short	(.L_5895 - .L_5894)
.L_5894:
        /*013c*/ 	.word	0x00000000
        /*0140*/ 	.short	0x0002
        /*0142*/ 	.short	0x0010
        /*0144*/ 	.byte	0x00, 0xf5, 0x21, 0x00


	//----- nvinfo : EIATTR_KPARAM_INFO
	.align		4
.L_5895:
        /*0148*/ 	.byte	0x04, 0x17
        /*014a*/ 	.short	(.L_5897 - .L_5896)
.L_5896:
        /*014c*/ 	.word	0x00000000
        /*0150*/ 	.short	0x0001
        /*0152*/ 	.short	0x0008
        /*0154*/ 	.byte	0x00, 0xf5, 0x21, 0x00


	//----- nvinfo : EIATTR_KPARAM_INFO
	.align		4
.L_5897:
        /*0158*/ 	.byte	0x04, 0x17
        /*015a*/ 	.short	(.L_5899 - .L_5898)
.L_5898:
        /*015c*/ 	.word	0x00000000
        /*0160*/ 	.short	0x0000
        /*0162*/ 	.short	0x0000
        /*0164*/ 	.byte	0x00, 0xf5, 0x21, 0x00


	//----- nvinfo : EIATTR_SPARSE_MMA_MASK
	.align		4
.L_5899:
        /*0168*/ 	.byte	0x03, 0x50
        /*016a*/ 	.short	0x0000


	//----- nvinfo : EIATTR_MAXREG_COUNT
	.align		4
        /*016c*/ 	.byte	0x03, 0x1b
        /*016e*/ 	.short	0x00ff


	//----- nvinfo : EIATTR_NUM_BARRIERS
	.align		4
        /*0170*/ 	.byte	0x02, 0x4c
        /*0172*/ 	.byte	0x01
	.zero		1


	//----- nvinfo : EIATTR_EXTERNS
	.align		4
        /*0174*/ 	.byte	0x04, 0x0f
        /*0176*/ 	.short	(.L_5901 - .L_5900)


	//   ....[0]....
	.align		4
.L_5900:
        /*0178*/ 	.word	index@(__assertfail)


	//----- nvinfo : EIATTR_MERCURY_ISA_VERSION
	.align		4
.L_5901:
        /*017c*/ 	.byte	0x03, 0x5f
        /*017e*/ 	.short	0x0101


	//----- nvinfo : EIATTR_COOP_GROUP_MASK_REGIDS
	.align		4
        /*0180*/ 	.byte	0x04, 0x29
        /*0182*/ 	.short	(.L_5903 - .L_5902)


	//   ....[0]....
.L_5902:
        /*0184*/ 	.word	0xffffffff


	//   ....[1]....
        /*0188*/ 	.word	0xffffffff


	//   ....[2]....
        /*018c*/ 	.word	0xffffffff


	//   ....[3]....
        /*0190*/ 	.word	0xffffffff


	//   ....[4]....
        /*0194*/ 	.word	0xffffffff


	//   ....[5]....
        /*0198*/ 	.word	0xffffffff


	//   ....[6]....
        /*019c*/ 	.word	0xffffffff


	//   ....[7]....
        /*01a0*/ 	.word	0xffffffff


	//   ....[8]....
        /*01a4*/ 	.word	0xffffffff


	//   ....[9]....
        /*01a8*/ 	.word	0xffffffff


	//   ....[10]....
        /*01ac*/ 	.word	0xffffffff


	//   ....[11]....
        /*01b0*/ 	.word	0xffffffff


	//   ....[12]....
        /*01b4*/ 	.word	0xffffffff


	//   ....[13]....
        /*01b8*/ 	.word	0xffffffff


	//   ....[14]....
        /*01bc*/ 	.word	0x0500000f


	//   ....[15]....
        /*01c0*/ 	.word	0x0500000f


	//   ....[16]....
        /*01c4*/ 	.word	0x0500000f


	//----- nvinfo : EIATTR_COOP_GROUP_INSTR_OFFSETS
	.align		4
.L_5903:
        /*01c8*/ 	.byte	0x04, 0x28
        /*01ca*/ 	.short	(.L_5905 - .L_5904)


	//   ....[0]....
.L_5904:
        /*01cc*/ 	.word	0x000003d0


	//   ....[1]....
        /*01d0*/ 	.word	0x000003f0


	//   ....[2]....
        /*01d4*/ 	.word	0x00000410


	//   ....[3]....
        /*01d8*/ 	.word	0x00000520


	//   ....[4]....
        /*01dc*/ 	.word	0x00000540


	//   ....[5]....
        /*01e0*/ 	.word	0x00000560


	//   ....[6]....
        /*01e4*/ 	.word	0x000013b0


	//   ....[7]....
        /*01e8*/ 	.word	0x000013e0


	//   ....[8]....
        /*01ec*/ 	.word	0x00001400


	//   ....[9]....
        /*01f0*/ 	.word	0x00001420


	//   ....[10]....
        /*01f4*/ 	.word	0x00001440


	//   ....[11]....
        /*01f8*/ 	.word	0x00001490


	//   ....[12]....
        /*01fc*/ 	.word	0x000014b0


	//   ....[13]....
        /*0200*/ 	.word	0x000014d0


	//   ....[14]....
        /*0204*/ 	.word	0x000021b0


	//   ....[15]....
        /*0208*/ 	.word	0x00002210


	//   ....[16]....
        /*020c*/ 	.word	0x00002270


	//----- nvinfo : EIATTR_VRC_CTA_INIT_COUNT
	.align		4
.L_5905:
        /*0210*/ 	.byte	0x02, 0x4a
	.zero		1
	.zero		1


	//----- nvinfo : EIATTR_SYSCALL_OFFSETS
	.align		4
        /*0214*/ 	.byte	0x04, 0x46
        /*0216*/ 	.short	(.L_5907 - .L_5906)


	//   ....[0]....
.L_5906:
        /*0218*/ 	.word	0x00000330


	//----- nvinfo : EIATTR_EXIT_INSTR_OFFSETS
	.align		4
.L_5907:
        /*021c*/ 	.byte	0x04, 0x1c
        /*021e*/ 	.short	(.L_5909 - .L_5908)


	//   ....[0]....
.L_5908:
        /*0220*/ 	.word	0x000000d0


	//   ....[1]....
        /*0224*/ 	.word	0x00002080


	//   ....[2]....
        /*0228*/ 	.word	0x00002160


	//----- nvinfo : EIATTR_CRS_STACK_SIZE
	.align		4
.L_5909:
        /*022c*/ 	.byte	0x04, 0x1e
        /*022e*/ 	.short	(.L_5911 - .L_5910)
.L_5910:
        /*0230*/ 	.word	0x00000000


	//----- nvinfo : EIATTR_CBANK_PARAM_SIZE
	.align		4
.L_5911:
        /*0234*/ 	.byte	0x03, 0x19
        /*0236*/ 	.short	0x008c


	//----- nvinfo : EIATTR_PARAM_CBANK
	.align		4
        /*0238*/ 	.byte	0x04, 0x0a
        /*023a*/ 	.short	(.L_5913 - .L_5912)
	.align		4
.L_5912:
        /*023c*/ 	.word	index@(.nv.constant0._ZN4vllm25paged_attention_v2_kernelI13__nv_bfloat16hLi32ELi8ELi128ELNS_18Fp8KVCacheDataTypeE2ELb0ELi512EEEvPfS3_PT_PKS4_PKT0_SA_ifPKiSC_iPKfiiiSE_SE_iiiii)
        /*0240*/ 	.short	0x0380
        /*0242*/ 	.short	0x008c


	//----- nvinfo : EIATTR_SW_WAR
	.align		4
.L_5913:
        /*0244*/ 	.byte	0x04, 0x36
        /*0246*/ 	.short	(.L_5915 - .L_5914)
.L_5914:
        /*0248*/ 	.word	0x00000008
.L_5915:


//--------------------- .nv.info._ZN4vllm25paged_attention_v2_kernelI13__nv_bfloat16hLi256ELi8ELi128ELNS_18Fp8KVCacheDataTypeE2ELb1ELi512EEEvPfS3_PT_PKS4_PKT0_SA_ifPKiSC_iPKfiiiSE_SE_iiiii --------------------------
	.section	.nv.info._ZN4vllm25paged_attention_v2_kernelI13__nv_bfloat16hLi256ELi8ELi128ELNS_18Fp8KVCacheDataTypeE2ELb1ELi512EEEvPfS3_PT_PKS4_PKT0_SA_ifPKiSC_iPKfiiiSE_SE_iiiii,"",@"SHT_CUDA_INFO"
	.sectionflags	@""
	.align	4


	//----- nvinfo : EIATTR_CUDA_API_VERSION
	.align		4
        /*0000*/ 	.byte	0x04, 0x37
        /*0002*/ 	.short	(.L_5917 - .L_5916)
.L_5916:
        /*0004*/ 	.word	0x00000082


	//----- nvinfo : EIATTR_KPARAM_INFO
	.align		4
.L_5917:
        /*0008*/ 	.byte	0x04, 0x17
        /*000a*/ 	.short	(.L_5919 - .L_5918)
.L_5918:
        /*000c*/ 	.word	0x00000000
        /*0010*/ 	.short	0x0015
        /*0012*/ 	.short	0x0088
        /*0014*/ 	.byte	0x00, 0xf0, 0x11, 0x00


	//----- nvinfo : EIATTR_KPARAM_INFO
	.align		4
.L_5919:
        /*0018*/ 	.byte	0x04, 0x17
        /*001a*/ 	.short	(.L_5921 - .L_5920)
.L_5920:
        /*001c*/ 	.word	0x00000000
        /*0020*/ 	.short	0x0014
        /*0022*/ 	.short	0x0084
        /*0024*/ 	.byte	0x00, 0xf0, 0x11, 0x00


	//----- nvinfo : EIATTR_KPARAM_INFO
	.align		4
.L_5921:
        /*0028*/ 	.byte	0x04, 0x17
        /*002a*/ 	.short	(.L_5923 - .L_5922)
.L_5922:
        /*002c*/ 	.word	0x00000000
        /*0030*/ 	.short	0x0013
        /*0032*/ 	.short	0x0080
        /*0034*/ 	.byte	0x00, 0xf0, 0x11, 0x00


	//----- nvinfo : EIATTR_KPARAM_INFO
	.align		4
.L_5923:
        /*0038*/ 	.byte	0x04, 0x17
        /*003a*/ 	.short	(.L_5925 - .L_5924)
.L_5924:
        /*003c*/ 	.word	0x00000000
        /*0040*/ 	.short	0x0012
        /*0042*/ 	.short	0x007c
        /*0044*/ 	.byte	0x00, 0xf0, 0x11, 0x00


	//----- nvinfo : EIATTR_KPARAM_INFO
	.align		4
.L_5925:
        /*0048*/ 	.byte	0x04, 0x17
        /*004a*/ 	.short	(.L_5927 - .L_5926)
.L_5926:
        /*004c*/ 	.word	0x00000000
        /*0050*/ 	.short	0x0011
        /*0052*/ 	.short	0x0078
        /*0054*/ 	.byte	0x00, 0xf0, 0x11, 0x00


	//----- nvinfo : EIATTR_KPARAM_INFO
	.align		4
.L_5927:
        /*0058*/ 	.byte	0x04, 0x17
        /*005a*/ 	.short	(.L_5929 - .L_5928)
.L_5928:
        /*005c*/ 	.word	0x00000000
        /*0060*/ 	.short	0x0010
        /*0062*/ 	.short	0x0070
        /*0064*/ 	.byte	0x00, 0xf5, 0x21, 0x00


	//----- nvinfo : EIATTR_KPARAM_INFO
	.align		4
.L_5929:
        /*0068*/ 	.byte	0x04, 0x17
        /*006a*/ 	.short	(.L_5931 - .L_5930)
.L_5930:
        /*006c*/ 	.word	0x00000000
        /*0070*/ 	.short	0x000f
        /*0072*/ 	.short	0x0068
        /*0074*/ 	.byte	0x00, 0xf5, 0x21, 0x00


	//----- nvinfo : EIATTR_KPARAM_INFO
	.align		4
.L_5931:
        /*0078*/ 	.byte	0x04, 0x17
        /*007a*/ 	.short	(.L_5933 - .L_5932)
.L_5932:
        /*007c*/ 	.word	0x00000000
        /*0080*/ 	.short	0x000e
        /*0082*/ 	.short	0x0060
        /*0084*/ 	.byte	0x00, 0xf0, 0x11, 0x00


	//----- nvinfo : EIATTR_KPARAM_INFO
	.align		4
.L_5933:
        /*0088*/ 	.byte	0x04, 0x17
        /*008a*/ 	.short	(.L_5935 - .L_5934)
.L_5934:
        /*008c*/ 	.word	0x00000000
        /*0090*/ 	.short	0x000d
        /*0092*/ 	.short	0x005c
        /*0094*/ 	.byte	0x00, 0xf0, 0x11, 0x00


	//----- nvinfo : EIATTR_KPARAM_INFO
	.align		4
.L_5935:
        /*0098*/ 	.byte	0x04, 0x17
        /*009a*/ 	.short	(.L_5937 - .L_5936)
.L_5936:
        /*009c*/ 	.word	0x00000000
        /*00a0*/ 	.short	0x000c
        /*00a2*/ 	.short	0x0058
        /*00a4*/ 	.byte	0x00, 0xf0, 0x11, 0x00


	//----- nvinfo : EIATTR_KPARAM_INFO
	.align		4
.L_5937:
        /*00a8*/ 	.byte	0x04, 0x17
        /*00aa*/ 	.short	(.L_5939 - .L_5938)
.L_5938:
        /*00ac*/ 	.word	0x00000000
        /*00b0*/ 	.short	0x000b
        /*00b2*/ 	.short	0x0050
        /*00b4*/ 	.byte	0x00, 0xf5, 0x21, 0x00


	//----- nvinfo : EIATTR_KPARAM_INFO
	.align		4
.L_5939:
        /*00b8*/ 	.byte	0x04, 0x17
        /*00ba*/ 	.short	(.L_5941 - .L_5940)
.L_5940:
        /*00bc*/ 	.word	0x00000000
        /*00c0*/ 	.short	0x000a
        /*00c2*/ 	.short	0x0048
        /*00c4*/ 	.byte	0x00, 0xf0, 0x11, 0x00


	//----- nvinfo : EIATTR_KPARAM_INFO
	.align		4
.L_5941:
        /*00c8*/ 	.byte	0x04, 0x17
        /*00ca*/ 	.short	(.L_5943 - .L_5942)
.L_5942:
        /*00cc*/ 	.word	0x00000000
        /*00d0*/ 	.short	0x0009
        /*00d2*/ 	.short	0x0040
        /*00d4*/ 	.byte	0x00, 0xf5, 0x21, 0x00


	//----- nvinfo : EIATTR_KPARAM_INFO
	.align		4
.L_5943:
        /*00d8*/ 	.byte	0x04, 0x17
        /*00da*/ 	.short	(.L_5945 - .L_5944)
.L_5944:
        /*00dc*/ 	.word	0x00000000
        /*00e0*/ 	.short	0x0008
        /*00e2*/ 	.short	0x0038
        /*00e4*/ 	.byte	0x00, 0xf5, 0x21, 0x00


	//----- nvinfo : EIATTR_KPARAM_INFO
	.align		4
.L_5945:
        /*00e8*/ 	.byte	0x04, 0x17
        /*00ea*/ 	.short	(.L_5947 - .L_5946)
.L_5946:
        /*00ec*/ 	.word	0x00000000
        /*00f0*/ 	.short	0x0007
        /*00f2*/ 	.short	0x0034
        /*00f4*/ 	.byte	0x00, 0xf0, 0x11, 0x00


	//----- nvinfo : EIATTR_KPARAM_INFO
	.align		4
.L_5947:
        /*00f8*/ 	.byte	0x04, 0x17
        /*00fa*/ 	.short	(.L_5949 - .L_5948)
.L_5948:
        /*00fc*/ 	.word	0x00000000
        /*0100*/ 	.short	0x0006
        /*0102*/ 	.short	0x0030
        /*0104*/ 	.byte	0x00, 0xf0, 0x11, 0x00


	//----- nvinfo : EIATTR_KPARAM_INFO
	.align		4
.L_5949:
        /*0108*/ 	.byte	0x04, 0x17
        /*010a*/ 	.short	(.L_5951 - .L_5950)
.L_5950:
        /*010c*/ 	.word	0x00000000
        /*0110*/ 	.short	0x0005
        /*0112*/ 	.short	0x0028
        /*0114*/ 	.byte	0x00, 0xf5, 0x21, 0x00


	//----- nvinfo : EIATTR_KPARAM_INFO
	.align		4
.L_5951:
        /*0118*/ 	.byte	0x04, 0x17
        /*011a*/ 	.short	(.L_5953 - .L_5952)
.L_5952:
        /*011c*/ 	.word	0x00000000
        /*0120*/ 	.short	0x0004
        /*0122*/ 	.short	0x0020
        /*0124*/ 	.byte	0x00, 0xf5, 0x21, 0x00


	//----- nvinfo : EIATTR_KPARAM_INFO
	.align		4
.L_5953:
        /*0128*/ 	.byte	0x04, 0x17
        /*012a*/ 	.short	(.L_5955 - .L_5954)
.L_5954:
        /*012c*/ 	.word	0x00000000
        /*0130*/ 	.short	0x0003
        /*0132*/ 	.short	0x0018
        /*0134*/ 	.byte	0x00, 0xf5, 0x21, 0x00


	//----- nvinfo : EIATTR_KPARAM_INFO
	.align		4
.L_5955:
        /*0138*/ 	.byte	0x04, 0x17
        /*013a*/ 	.short	(.L_5957 - .L_5956)
.L_5956:
        /*013c*/ 	.word	0x00000000
        /*0140*/ 	.short	0x0002
        /*0142*/ 	.short	0x0010
        /*0144*/ 	.byte	0x00, 0xf5, 0x21, 0x00


	//----- nvinfo : EIATTR_KPARAM_INFO
	.align		4
.L_5957:
        /*0148*/ 	.byte	0x04, 0x17
        /*014a*/ 	.short	(.L_5959 - .L_5958)
.L_5958:
        /*014c*/ 	.word	0x00000000
        /*0150*/ 	.short	0x0001
        /*0152*/ 	.short	0x0008
        /*0154*/ 	.byte	0x00, 0xf5, 0x21, 0x00


	//----- nvinfo : EIATTR_KPARAM_INFO
	.align		4
.L_5959:
        /*0158*/ 	.byte	0x04, 0x17
        /*015a*/ 	.short	(.L_5961 - .L_5960)
.L_5960:
        /*015c*/ 	.word	0x00000000
        /*0160*/ 	.short	0x0000
        /*0162*/ 	.short	0x0000
        /*0164*/ 	.byte	0x00, 0xf5, 0x21, 0x00


	//----- nvinfo : EIATTR_SPARSE_MMA_MASK
	.align		4
.L_5961:
        /*0168*/ 	.byte	0x03, 0x50
        /*016a*/ 	.short	0x0000


	//----- nvinfo : EIATTR_MAXREG_COUNT
	.align		4
        /*016c*/ 	.byte	0x03, 0x1b
        /*016e*/ 	.short	0x00ff


	//----- nvinfo : EIATTR_NUM_BARRIERS
	.align		4
        /*0170*/ 	.byte	0x02, 0x4c
        /*0172*/ 	.byte	0x01
	.zero		1


	//----- nvinfo : EIATTR_EXTERNS
	.align		4
        /*0174*/ 	.byte	0x04, 0x0f
        /*0176*/ 	.short	(.L_5963 - .L_5962)


	//   ....[0]....
	.align		4
.L_5962:
        /*0178*/ 	.word	index@(__assertfail)


	//----- nvinfo : EIATTR_MERCURY_ISA_VERSION
	.align		4
.L_5963:
        /*017c*/ 	.byte	0x03, 0x5f
        /*017e*/ 	.short	0x0101


	//----- nvinfo : EIATTR_COOP_GROUP_MASK_REGIDS
	.align		4
        /*0180*/ 	.byte	0x04, 0x29
        /*0182*/ 	.short	(.L_5965 - .L_5964)


	//   ....[0]....
.L_5964:
        /*0184*/ 	.word	0xffffffff


	//   ....[1]....
        /*0188*/ 	.word	0xffffffff


	//   ....[2]....
        /*018c*/ 	.word	0xffffffff


	//   ....[3]....
        /*0190*/ 	.word	0xffffffff


	//   ....[4]....
        /*0194*/ 	.word	0xffffffff


	//   ....[5]....
        /*0198*/ 	.word	0xffffffff


	//   ....[6]....
        /*019c*/ 	.word	0xffffffff


	//   ....[7]....
        /*01a0*/ 	.word	0xffffffff


	//   ....[8]....
        /*01a4*/ 	.word	0xffffffff


	//   ....[9]....
        /*01a8*/ 	.word	0xffffffff


	//   ....[10]....
        /*01ac*/ 	.word	0xffffffff


	//   ....[11]....
        /*01b0*/ 	.word	0xffffffff


	//   ....[12]....
        /*01b4*/ 	.word	0xffffffff


	//   ....[13]....
        /*01b8*/ 	.word	0xffffffff


	//   ....[14]....
        /*01bc*/ 	.word	0x0500000f


	//   ....[15]....
        /*01c0*/ 	.word	0x0500000f


	//   ....[16]....
        /*01c4*/ 	.word	0x0500000f


	//----- nvinfo : EIATTR_COOP_GROUP_INSTR_OFFSETS
	.align		4
.L_5965:
        /*01c8*/ 	.byte	0x04, 0x28
        /*01ca*/ 	.short	(.L_5967 - .L_5966)


	//   ....[0]....
.L_5966:
        /*01cc*/ 	.word	0x00000b60


	//   ....[1]....
        /*01d0*/ 	.word	0x00000b80


	//   ....[2]....
        /*01d4*/ 	.word	0x00000ba0


	//   ....[3]....
        /*01d8*/ 	.word	0x00000cb0


	//   ....[4]....
        /*01dc*/ 	.word	0x00000cd0


	//   ....[5]....
        /*01e0*/ 	.word	0x00000cf0


	//   ....[6]....
        /*01e4*/ 	.word	0x00001b40


	//   ....[7]....
        /*01e8*/ 	.word	0x00001b70


	//   ....[8]....
        /*01ec*/ 	.word	0x00001b90


	//   ....[9]....
        /*01f0*/ 	.word	0x00001bb0


	//   ....[10]....
        /*01f4*/ 	.word	0x00001bd0


	//   ....[11]....
        /*01f8*/ 	.word	0x00001c20


	//   ....[12]....
        /*01fc*/ 	.word	0x00001c40


	//   ....[13]....
        /*0200*/ 	.word	0x00001c60


	//   ....[14]....
        /*0204*/ 	.word	0x00003470


	//   ....[15]....
        /*0208*/ 	.word	0x000034d0


	//   ....[16]....
        /*020c*/ 	.word	0x00003530


	//----- nvinfo : EIATTR_VRC_CTA_INIT_COUNT
	.align		4
.L_5967:
        /*0210*/ 	.byte	0x02, 0x4a
	.zero		1
	.zero		1


	//----- nvinfo : EIATTR_SYSCALL_OFFSETS
	.align		4
        /*0214*/ 	.byte	0x04, 0x46
        /*0216*/ 	.short	(.L_5969 - .L_5968)


	//   ....[0]....
.L_5968:
        /*0218*/ 	.word	0x00002b20


	//   ....[1]....
        /*021c*/ 	.word	0x00003410


	//----- nvinfo : EIATTR_EXIT_INSTR_OFFSETS
	.align		4
.L_5969:
        /*0220*/ 	.byte	0x04, 0x1c
        /*0222*/ 	.short	(.L_5971 - .L_5970)


	//   ....[0]....
.L_5970:
        /*0224*/ 	.word	0x00000090


	//   ....[1]....
        /*0228*/ 	.word	0x00003170


	//   ....[2]....
        /*022c*/ 	.word	0x00003310


	//   ....[3]....
        /*0230*/ 	.word	0x00003420


	//----- nvinfo : EIATTR_CRS_STACK_SIZE
	.align		4
.L_5971:
        /*0234*/ 	.byte	0x04, 0x1e
        /*0236*/ 	.short	(.L_5973 - .L_5972)
.L_5972:
        /*0238*/ 	.word	0x00000000


	//----- nvinfo : EIATTR_CBANK_PARAM_SIZE
	.align		4
.L_5973:
        /*023c*/ 	.byte	0x03, 0x19
        /*023e*/ 	.short	0x008c


	//----- nvinfo : EIATTR_PARAM_CBANK
	.align		4
        /*0240*/ 	.byte	0x04, 0x0a
        /*0242*/ 	.short	(.L_5975 - .L_5974)
	.align		4
.L_5974:
        /*0244*/ 	.word	index@(.nv.constant0._ZN4vllm25paged_attention_v2_kernelI13__nv_bfloat16hLi256ELi8ELi128ELNS_18Fp8KVCacheDataTypeE2ELb1ELi512EEEvPfS3_PT_PKS4_PKT0_SA_ifPKiSC_iPKfiiiSE_SE_iiiii)
        /*0248*/ 	.short	0x0380
        /*024a*/ 	.short	0x008c


	//----- nvinfo : EIATTR_SW_WAR
	.align		4
.L_5975:
        /*024c*/ 	.byte	0x04, 0x36
        /*024e*/ 	.short	(.L_5977 - .L_5976)
.L_5976:
        /*0250*/ 	.word	0x00000008
.L_5977:


//--------------------- .nv.info._ZN4vllm25paged_attention_v2_kernelI13__nv_bfloat16hLi192ELi8ELi128ELNS_18Fp8KVCacheDataTypeE2ELb1ELi512EEEvPfS3_PT_PKS4_PKT0_SA_ifPKiSC_iPKfiiiSE_SE_iiiii --------------------------
	.section	.nv.info._ZN4vllm25paged_attention_v2_kernelI13__nv_bfloat16hLi192ELi8ELi128ELNS_18Fp8KVCacheDataTypeE2ELb1ELi512EEEvPfS3_PT_PKS4_PKT0_SA_ifPKiSC_iPKfiiiSE_SE_iiiii,"",@"SHT_CUDA_INFO"
	.sectionflags	@""
	.align	4


	//----- nvinfo : EIATTR_CUDA_API_VERSION
	.align		4
        /*0000*/ 	.byte	0x04, 0x37
        /*0002*/ 	.short	(.L_5979 - .L_5978)
.L_5978:
        /*0004*/ 	.word	0x00000082


	//----- nvinfo : EIATTR_KPARAM_INFO
	.align		4
.L_5979:
        /*0008*/ 	.byte	0x04, 0x17
        /*000a*/ 	.short	(.L_5981 - .L_5980)
.L_5980:
        /*000c*/ 	.word	0x00000000
        /*0010*/ 	.short	0x0015
        /*0012*/ 	.short	0x0088
        /*0014*/ 	.byte	0x00, 0xf0, 0x11, 0x00


	//----- nvinfo : EIATTR_KPARAM_INFO
	.align		4
.L_5981:
        /*0018*/ 	.byte	0x04, 0x17
        /*001a*/ 	.short	(.L_5983 - .L_5982)
.L_5982:
        /*001c*/ 	.word	0x00000000
        /*0020*/ 	.short	0x0014
        /*0022*/ 	.short	0x0084
        /*0024*/ 	.byte	0x00, 0xf0, 0x11, 0x00


	//----- nvinfo : EIATTR_KPARAM_INFO
	.align		4
.L_5983:
        /*0028*/ 	.byte	0x04, 0x17
        /*002a*/ 	.short	(.L_5985 - .L_5984)
.L_5984:
        /*002c*/ 	.word	0x00000000
        /*0030*/ 	.short	0x0013
        /*0032*/ 	.short	0x0080
        /*0034*/ 	.byte	0x00, 0xf0, 0x11, 0x00


	//----- nvinfo : EIATTR_KPARAM_INFO
	.align		4
.L_5985:
        /*0038*/ 	.byte	0x04, 0x17
        /*003a*/ 	.short	(.L_5987 - .L_5986)
.L_5986:
        /*003c*/ 	.word	0x00000000
        /*0040*/ 	.short	0x0012
        /*0042*/ 	.short	0x007c
        /*0044*/ 	.byte	0x00, 0xf0, 0x11, 0x00


	//----- nvinfo : EIATTR_KPARAM_INFO
	.align		4
.L_5987:
        /*0048*/ 	.byte	0x04, 0x17
        /*004a*/ 	.short	(.L_5989 - .L_5988)
.L_5988:
        /*004c*/ 	.word	0x00000000
        /*0050*/ 	.short	0x0011
        /*0052*/ 	.short	0x0078
        /*0054*/ 	.byte	0x00, 0xf0, 0x11, 0x00


	//----- nvinfo : EIATTR_KPARAM_INFO
	.align		4
.L_5989:
        /*0058*/ 	.byte	0x04, 0x17
        /*005a*/ 	.short	(.L_5991 - .L_5990)
.L_5990:
        /*005c*/ 	.word	0x00000000
        /*0060*/ 	.short	0x0010
        /*0062*/ 	.short	0x0070
        /*0064*/ 	.byte	0x00, 0xf5, 0x21, 0x00


	//----- nvinfo : EIATTR_KPARAM_INFO
	.align		4
.L_5991:
        /*0068*/ 	.byte	0x04, 0x17
        /*006a*/ 	.short	(.L_5993 - .L_5992)
.L_5992:
        /*006c*/ 	.word	0x00000000
        /*0070*/ 	.short	0x000f
        /*0072*/ 	.short	0x0068
        /*0074*/ 	.byte	0x00, 0xf5, 0x21, 0x00


	//----- nvinfo : EIATTR_KPARAM_INFO
	.align		4
.L_5993:
        /*0078*/ 	.byte	0x04, 0x17
        /*007a*/ 	.short	(.L_5995 - .L_5994)
.L_5994:
        /*007c*/ 	.word	0x00000000
        /*0080*/ 	.short	0x000e
        /*0082*/ 	.short	0x0060
        /*0084*/ 	.byte	0x00, 0xf0, 0x11, 0x00


	//----- nvinfo : EIATTR_KPARAM_INFO
	.align		4
.L_5995:
        /*0088*/ 	.byte	0x04, 0x17
        /*008a*/ 	.short	(.L_5997 - .L_5996)
.L_5996:
        /*008c*/ 	.word	0x00000000
        /*0090*/ 	.short	0x000d
        /*0092*/ 	.short	0x005c
        /*0094*/ 	.byte	0x00, 0xf0, 0x11, 0x00


	//----- nvinfo : EIATTR_KPARAM_INFO
	.align		4
.L_5997:
        /*0098*/ 	.byte	0x04, 0x17
        /*009a*/ 	.short	(.L_5999 - .L_5998)
.L_5998:
        /*009c*/ 	.word	0x00000000
        /*00a0*/ 	.short	0x000c
        /*00a2*/ 	.short	0x0058
        /*00a4*/ 	.byte	0x00, 0xf0, 0x11, 0x00


	//----- nvinfo : EIATTR_KPARAM_INFO
	.align		4
.L_5999:
        /*00a8*/ 	.byte	0x04, 0x17
        /*00aa*/ 	.short	(.L_6001 - .L_6000)
.L_6000:
        /*00ac*/ 	.word	0x00000000
        /*00b0*/ 	.short	0x000b
        /*00b2*/ 	.short	0x0050
        /*00b4*/ 	.byte	0x00, 0xf5, 0x21, 0x00


	//----- nvinfo : EIATTR_KPARAM_INFO
	.align		4
.L_6001:
        /*00b8*/ 	.byte	0x04, 0x17
        /*00ba*/ 	.short	(.L_6003 - .L_6002)
.L_6002:
        /*00bc*/ 	.word	0x00000000
        /*00c0*/ 	.short	0x000a
        /*00c2*/ 	.short	0x0048
        /*00c4*/ 	.byte	0x00, 0xf0, 0x11, 0x00


	//----- nvinfo : EIATTR_KPARAM_INFO
	.align		4
.L_6003:
        /*00c8*/ 	.byte	0x04, 0x17
        /*00ca*/ 	.short	(.L_6005 - .L_6004)
.L_6004:
        /*00cc*/ 	.word	0x00000000
        /*00d0*/ 	.short	0x0009
        /*00d2*/ 	.short	0x0040
        /*00d4*/ 	.byte	0x00, 0xf5, 0x21, 0x00


	//----- nvinfo : EIATTR_KPARAM_INFO
	.align		4
.L_6005:
        /*00d8*/ 	.byte	0x04, 0x17
        /*00da*/ 	.short	(.L_6007 - .L_6006)
.L_6006:
        /*00dc*/ 	.word	0x00000000
        /*00e0*/ 	.short	0x0008
        /*00e2*/ 	.short	0x0038
        /*00e4*/ 	.byte	0x00, 0xf5, 0x21, 0x00


	//----- nvinfo : EIATTR_KPARAM_INFO
	.align		4
.L_6007:
        /*00e8*/ 	.byte	0x04, 0x17
        /*00ea*/ 	.short	(.L_6009 - .L_6008)
.L_6008:
        /*00ec*/ 	.word	0x00000000
        /*00f0*/ 	.short	0x0007
        /*00f2*/ 	.short	0x0034
        /*00f4*/ 	.byte	0x00, 0xf0, 0x11, 0x00


	//----- nvinfo : EIATTR_KPARAM_INFO
	.align		4
.L_6009:
        /*00f8*/ 	.byte	0x04, 0x17
        /*00fa*/ 	.short	(.L_6011 - .L_6010)
.L_6010:
        /*00fc*/ 	.word	0x00000000
        /*0100*/ 	.short	0x0006
        /*0102*/ 	.short	0x0030
        /*0104*/ 	.byte	0x00, 0xf0, 0x11, 0x00


	//----- nvinfo : EIATTR_KPARAM_INFO
	.align		4
.L_6011:
        /*0108*/ 	.byte	0x04, 0x17
        /*010a*/ 	.short	(.L_6013 - .L_6012)
.L_6012:
        /*010c*/ 	.word	0x00000000
        /*0110*/ 	.short	0x0005
        /*0112*/ 	.short	0x0028
        /*0114*/ 	.byte	0x00, 0xf5, 0x21, 0x00


	//----- nvinfo : EIATTR_KPARAM_INFO
	.align		4
.L_6013:
        /*0118*/ 	.byte	0x04, 0x17
        /*011a*/ 	.short	(.L_6015 - .L_6014)
.L_6014:
        /*011c*/ 	.word	0x00000000
        /*0120*/ 	.short	0x0004
        /*0122*/ 	.short	0x0020
        /*0124*/ 	.byte	0x00, 0xf5, 0x21, 0x00


	//----- nvinfo : EIATTR_KPARAM_INFO
	.align		4
.L_6015:
        /*0128*/ 	.byte	0x04, 0x17
        /*012a*/ 	.short	(.L_6017 - .L_6016)
.L_6016:
        /*012c*/ 	.word	0x00000000
        /*0130*/ 	.short	0x0003
        /*0132*/ 	.short	0x0018
        /*0134*/ 	.byte	0x00, 0xf5, 0x21, 0x00


	//----- nvinfo : EIATTR_KPARAM_INFO
	.align		4
.L_6017:
        /*0138*/ 	.byte	0x04, 0x17
        /*013a*/ 	.short	(.L_6019 - .L_6018)
.L_6018:
        /*013c*/ 	.word	0x00000000
        /*0140*/ 	.short	0x0002
        /*0142*/ 	.short	0x0010
        /*0144*/ 	.byte	0x00, 0xf5, 0x21, 0x00


	//----- nvinfo : EIATTR_KPARAM_INFO
	.align		4
.L_6019:
        /*0148*/ 	.byte	0x04, 0x17
        /*014a*/ 	.short	(.L_6021 - .L_6020)
.L_6020:
        /*014c*/ 	.word	0x00000000
        /*0150*/ 	.short	0x0001
        /*0152*/ 	.short	0x0008
        /*0154*/ 	.byte	0x00, 0xf5, 0x21, 0x00


	//----- nvinfo : EIATTR_KPARAM_INFO
	.align		4
.L_6021:
        /*0158*/ 	.byte	0x04, 0x17
        /*015a*/ 	.short	(.L_6023 - .L_6022)
.L_6022:
        /*015c*/ 	.word	0x00000000
        /*0160*/ 	.short	0x0000
        /*0162*/ 	.short	0x0000
        /*0164*/ 	.byte	0x00, 0xf5, 0x21, 0x00


	//----- nvinfo : EIATTR_SPARSE_MMA_MASK
	.align		4
.L_6023:
        /*0168*/ 	.byte	0x03, 0x50
        /*016a*/ 	.short	0x0000


	//----- nvinfo : EIATTR_MAXREG_COUNT
	.align		4
        /*016c*/ 	.byte	0x03, 0x1b
        /*016e*/ 	.short	0x00ff


	//----- nvinfo : EIATTR_NUM_BARRIERS
	.align		4
        /*0170*/ 	.byte	0x02, 0x4c
        /*0172*/ 	.byte	0x01
	.zero		1


	//----- nvinfo : EIATTR_EXTERNS
	.align		4
        /*0174*/ 	.byte	0x04, 0x0f
        /*0176*/ 	.short	(.L_6025 - .L_6024)


	//   ....[0]....
	.align		4
.L_6024:
        /*0178*/ 	.word	index@(__assertfail)


	//----- nvinfo : EIATTR_MERCURY_ISA_VERSION
	.align		4
.L_6025:
        /*017c*/ 	.byte	0x03, 0x5f
        /*017e*/ 	.short	0x0101


	//----- nvinfo : EIATTR_COOP_GROUP_MASK_REGIDS
	.align		4
        /*0180*/ 	.byte	0x04, 0x29
        /*0182*/ 	.short	(.L_6027 - .L_6026)


	//   ....[0]....
.L_6026:
        /*0184*/ 	.word	0xffffffff


	//   ....[1]....
        /*0188*/ 	.word	0xffffffff


	//   ....[2]....
        /*018c*/ 	.word	0xffffffff


	//   ....[3]....
        /*0190*/ 	.word	0xffffffff


	//   ....[4]....
        /*0194*/ 	.word	0xffffffff


	//   ....[5]....
        /*0198*/ 	.word	0xffffffff


	//   ....[6]....
        /*019c*/ 	.word	0xffffffff


	//   ....[7]....
        /*01a0*/ 	.word	0xffffffff


	//   ....[8]....
        /*01a4*/ 	.word	0xffffffff


	//   ....[9]....
        /*01a8*/ 	.word	0xffffffff


	//   ....[10]....
        /*01ac*/ 	.word	0xffffffff


	//   ....[11]....
        /*01b0*/ 	.word	0xffffffff


	//   ....[12]....
        /*01b4*/ 	.word	0xffffffff


	//   ....[13]....
        /*01b8*/ 	.word	0xffffffff


	//   ....[14]....
        /*01bc*/ 	.word	0x0500000f


	//   ....[15]....
        /*01c0*/ 	.word	0x0500000f


	//   ....[16]....
        /*01c4*/ 	.word	0x0500000f


	//----- nvinfo : EIATTR_COOP_GROUP_INSTR_OFFSETS
	.align		4
.L_6027:
        /*01c8*/ 	.byte	0x04, 0x28
        /*01ca*/ 	.short	(.L_6029 - .L_6028)


	//   ....[0]....
.L_6028:
        /*01cc*/ 	.word	0x00000b90


	//   ....[1]....
        /*01d0*/ 	.word	0x00000bb0


	//   ....[2]....
        /*01d4*/ 	.word	0x00000bd0


	//   ....[3]....
        /*01d8*/ 	.word	0x00000ce0


	//   ....[4]....
        /*01dc*/ 	.word	0x00000d00


	//   ....[5]....
        /*01e0*/ 	.word	0x00000d20


	//   ....[6]....
        /*01e4*/ 	.word	0x00001b70


	//   ....[7]....
        /*01e8*/ 	.word	0x00001ba0


	//   ....[8]....
        /*01ec*/ 	.word	0x00001bc0


	//   ....[9]....
        /*01f0*/ 	.word	0x00001be0


	//   ....[10]....
        /*01f4*/ 	.word	0x00001c00


	//   ....[11]....
        /*01f8*/ 	.word	0x00001c50


	//   ....[12]....
        /*01fc*/ 	.word	0x00001c70


	//   ....[13]....
        /*0200*/ 	.word	0x00001c90


	//   ....[14]....
        /*0204*/ 	.word	0x00003250


	//   ....[15]....
        /*0208*/ 	.word	0x000032b0


	//   ....[16]....
        /*020c*/ 	.word	0x00003310


	//----- nvinfo : EIATTR_VRC_CTA_INIT_COUNT
	.align		4
.L_6029:
        /*0210*/ 	.byte	0x02, 0x4a
	.zero		1
	.zero		1


	//----- nvinfo : EIATTR_SYSCALL_OFFSETS
	.align		4
        /*0214*/ 	.byte	0x04, 0x46
        /*0216*/ 	.short	(.L_6031 - .L_6030)


	//   ....[0]....
.L_6030:
        /*0218*/ 	.word	0x00002b50


	//   ....[1]....
        /*021c*/ 	.word	0x000031f0


	//----- nvinfo : EIATTR_EXIT_INSTR_OFFSETS
	.align		4
.L_6031:
        /*0220*/ 	.byte	0x04, 0x1c
        /*0222*/ 	.short	(.L_6033 - .L_6032)


	//   ....[0]....
.L_6032:
        /*0224*/ 	.word	0x00000090


	//   ....[1]....
        /*0228*/ 	.word	0x00002f80


	//   ....[2]....
        /*022c*/ 	.word	0x000030f0


	//   ....[3]....
        /*0230*/ 	.word	0x00003200


	//----- nvinfo : EIATTR_CRS_STACK_SIZE
	.align		4
.L_6033:
        /*0234*/ 	.byte	0x04, 0x1e
        /*0236*/ 	.short	(.L_6035 - .L_6034)
.L_6034:
        /*0238*/ 	.word	0x00000000


	//----- nvinfo : EIATTR_CBANK_PARAM_SIZE
	.align		4
.L_6035:
        /*023c*/ 	.byte	0x03, 0x19
        /*023e*/ 	.short	0x008c


	//----- nvinfo : EIATTR_PARAM_CBANK
	.align		4
        /*0240*/ 	.byte	0x04, 0x0a
        /*0242*/ 	.short	(.L_6037 - .L_6036)
	.align		4
.L_6036:
        /*0244*/ 	.word	index@(.nv.constant0._ZN4vllm25paged_attention_v2_kernelI13__nv_bfloat16hLi192ELi8ELi128ELNS_18Fp8KVCacheDataTypeE2ELb1ELi512EEEvPfS3_PT_PKS4_PKT0_SA_ifPKiSC_iPKfiiiSE_SE_iiiii)
        /*0248*/ 	.short	0x0380
        /*024a*/ 	.short	0x008c


	//----- nvinfo : EIATTR_SW_WAR
	.align		4
.L_6037:
        /*024c*/ 	.byte	0x04, 0x36
        /*024e*/ 	.short	(.L_6039 - .L_6038)
.L_6038:
        /*0250*/ 	.word	0x00000008
.L_6039:


//--------------------- .nv.info._ZN4vllm25paged_attention_v2_kernelI13__nv_bfloat16hLi128ELi8ELi128ELNS_18Fp8KVCacheDataTypeE2ELb1ELi512EEEvPfS3_PT_PKS4_PKT0_SA_ifPKiSC_iPKfiiiSE_SE_iiiii --------------------------
	.section	.nv.info._ZN4vllm25paged_attention_v2_kernelI13__nv_bfloat16hLi128ELi8ELi128ELNS_18Fp8KVCacheDataTypeE2ELb1ELi512EEEvPfS3_PT_PKS4_PKT0_SA_ifPKiSC_iPKfiiiSE_SE_iiiii,"",@"SHT_CUDA_INFO"
	.sectionflags	@""
	.align	4


	//----- nvinfo : EIATTR_CUDA_API_VERSION
	.align		4
        /*0000*/ 	.byte	0x04, 0x37
        /*0002*/ 	.short	(.L_6041 - .L_6040)
.L_6040:
        /*0004*/ 	.word	0x00000082


	//----- nvinfo : EIATTR_KPARAM_INFO
	.align		4
.L_6041:
        /*0008*/ 	.byte	0x04, 0x17
        /*000a*/ 	.short	(.L_6043 - .L_6042)
.L_6042:
        /*000c*/ 	.word	0x00000000
        /*0010*/ 	.short	0x0015
        /*0012*/ 	.short	0x0088
        /*0014*/ 	.byte	0x00, 0xf0, 0x11, 0x00


	//----- nvinfo : EIATTR_KPARAM_INFO
	.align		4
.L_6043:
        /*0018*/ 	.byte	0x04, 0x17
        /*001a*/ 	.short	(.L_6045 - .L_6044)
.L_6044:
        /*001c*/ 	.word	0x00000000
        /*0020*/ 	.short	0x0014
        /*0022*/ 	.short	0x0084
        /*0024*/ 	.byte	0x00, 0xf0, 0x11, 0x00


	//----- nvinfo : EIATTR_KPARAM_INFO
	.align		4
.L_6045:
        /*0028*/ 	.byte	0x04, 0x17
        /*002a*/ 	.short	(.L_6047 - .L_6046)
.L_6046:
        /*002c*/ 	.word	0x00000000
        /*0030*/ 	.short	0x0013
        /*0032*/ 	.short	0x0080
        /*0034*/ 	.byte	0x00, 0xf0, 0x11, 0x00


	//----- nvinfo : EIATTR_KPARAM_INFO
	.align		4
.L_6047:
        /*0038*/ 	.byte	0x04, 0x17
        /*003a*/ 	.short	(.L_6049 - .L_6048)
.L_6048:
        /*003c*/ 	.word	0x00000000
        /*0040*/ 	.short	0x0012
        /*0042*/ 	.short	0x007c
        /*0044*/ 	.byte	0x00, 0xf0, 0x11, 0x00


	//----- nvinfo : EIATTR_KPARAM_INFO
	.align		4
.L_6049:
        /*0048*/ 	.byte	0x04, 0x17
        /*004a*/ 	.short	(.L_6051 - .L_6050)
.L_6050:
        /*004c*/ 	.word	0x00000000
        /*0050*/ 	.short	0x0011
        /*0052*/ 	.short	0x0078
        /*0054*/ 	.byte	0x00, 0xf0, 0x11, 0x00


	//----- nvinfo : EIATTR_KPARAM_INFO
	.align		4
.L_6051:
        /*0058*/ 	.byte	0x04, 0x17
        /*005a*/ 	.short	(.L_6053 - .L_6052)
.L_6052:
        /*005c*/ 	.word	0x00000000
        /*0060*/ 	.short	0x0010
        /*0062*/ 	.short	0x0070
        /*0064*/ 	.byte	0x00, 0xf5, 0x21, 0x00


	//----- nvinfo : EIATTR_KPARAM_INFO
	.align		4
.L_6053:
        /*0068*/ 	.byte	0x04, 0x17
        /*006a*/ 	.short	(.L_6055 - .L_6054)
.L_6054:
        /*006c*/ 	.word	0x00000000
        /*0070*/ 	.short	0x000f
        /*0072*/ 	.short	0x0068
        /*0074*/ 	.byte	0x00, 0xf5, 0x21, 0x00


	//----- nvinfo : EIATTR_KPARAM_INFO
	.align		4
.L_6055:
        /*0078*/ 	.byte	0x04, 0x17
        /*007a*/ 	.short	(.L_6057 - .L_6056)
.L_6056:
        /*007c*/ 	.word	0x00000000
        /*0080*/ 	.short	0x000e
        /*0082*/ 	.short	0x0060
        /*0084*/ 	.byte	0x00, 0xf0, 0x11, 0x00


	//----- nvinfo : EIATTR_KPARAM_INFO
	.align		4
.L_6057:
        /*0088*/ 	.byte	0x04, 0x17
        /*008a*/ 	.short	(.L_6059 - .L_6058)
.L_6058:
        /*008c*/ 	.word	0x00000000
        /*0090*/ 	.short	0x000d
        /*0092*/ 	.short	0x005c
        /*0094*/ 	.byte	0x00, 0xf0, 0x11, 0x00


	//----- nvinfo : EIATTR_KPARAM_INFO
	.align		4
.L_6059:
        /*0098*/ 	.byte	0x04, 0x17
        /*009a*/ 	.short	(.L_6061 - .L_6060)
.L_6060:
        /*009c*/ 	.word	0x00000000
        /*00a0*/ 	.short	0x000c
        /*00a2*/ 	.short	0x0058
        /*00a4*/ 	.byte	0x00, 0xf0, 0x11, 0x00


	//----- nvinfo : EIATTR_KPARAM_INFO
	.align		4
.L_6061:
        /*00a8*/ 	.byte	0x04, 0x17
        /*00aa*/ 	.short	(.L_6063 - .L_6062)
.L_6062:
        /*00ac*/ 	.word	0x00000000
        /*00b0*/ 	.short	0x000b
        /*00b2*/ 	.short	0x0050
        /*00b4*/ 	.byte	0x00, 0xf5, 0x21, 0x00


	//----- nvinfo : EIATTR_KPARAM_INFO
	.align		4
.L_6063:
        /*00b8*/ 	.byte	0x04, 0x17
        /*00ba*/ 	.short	(.L_6065 - .L_6064)
.L_6064:
        /*00bc*/ 	.word	0x00000000
        /*00c0*/ 	.short	0x000a
        /*00c2*/ 	.short	0x0048
        /*00c4*/ 	.byte	0x00, 0xf0, 0x11, 0x00


	//----- nvinfo : EIATTR_KPARAM_INFO
	.align		4
.L_6065:
        /*00c8*/ 	.byte	0x04, 0x17
        /*00ca*/ 	.short	(.L_6067 - .L_6066)
.L_6066:
        /*00cc*/ 	.word	0x00000000
        /*00d0*/ 	.short	0x0009
        /*00d2*/ 	.short	0x0040
        /*00d4*/ 	.byte	0x00, 0xf5, 0x21, 0x00


	//----- nvinfo : EIATTR_KPARAM_INFO
	.align		4
.L_6067:
        /*00d8*/ 	.byte	0x04, 0x17
        /*00da*/ 	.short	(.L_6069 - .L_6068)
.L_6068:
        /*00dc*/ 	.word	0x00000000
        /*00e0*/ 	.short	0x0008
        /*00e2*/ 	.short	0x0038
        /*00e4*/ 	.byte	0x00, 0xf5, 0x21, 0x00


	//----- nvinfo : EIATTR_KPARAM_INFO
	.align		4
.L_6069:
        /*00e8*/ 	.byte	0x04, 0x17
        /*00ea*/ 	.short	(.L_6071 - .L_6070)
.L_6070:
        /*00ec*/ 	.word	0x00000000
        /*00f0*/ 	.short	0x0007
        /*00f2*/ 	.short	0x0034
        /*00f4*/ 	.byte	0x00, 0xf0, 0x11, 0x00


	//----- nvinfo : EIATTR_KPARAM_INFO
	.align		4
.L_6071:
        /*00f8*/ 	.byte	0x04, 0x17
        /*00fa*/ 	.short	(.L_6073 - .L_6072)
.L_6072:
        /*00fc*/ 	.word	0x00000000
        /*0100*/ 	.short	0x0006
        /*0102*/ 	.short	0x0030
        /*0104*/ 	.byte	0x00, 0xf0, 0x11, 0x00


	//----- nvinfo : EIATTR_KPARAM_INFO
	.align		4
.L_6073:
        /*0108*/ 	.byte	0x04, 0x17
        /*010a*/ 	.short	(.L_6075 - .L_6074)
.L_6074:
        /*010c*/ 	.word	0x00000000
        /*0110*/ 	.short	0x0005
        /*0112*/ 	.short	0x0028
        /*0114*/ 	.byte	0x00, 0xf5, 0x21, 0x00


	//----- nvinfo : EIATTR_KPARAM_INFO
	.align		4
.L_6075:
        /*0118*/ 	.byte	0x04, 0x17
        /*011a*/ 	.short	(.L_6077 - .L_6076)
.L_6076:
        /*011c*/ 	.word	0x00000000
        /*0120*/ 	.short	0x0004
        /*0122*/ 	.short	0x0020
        /*0124*/ 	.byte	0x00, 0xf5, 0x21, 0x00


	//----- nvinfo : EIATTR_KPARAM_INFO
	.align		4
.L_6077:
        /*0128*/ 	.byte	0x04, 0x17
        /*012a*/ 	.short	(.L_6079 - .L_6078)
.L_6078:
        /*012c*/ 	.word	0x00000000
        /*0130*/ 	.short	0x0003
        /*0132*/ 	.short	0x0018
        /*0134*/ 	.byte	0x00, 0xf5, 0x21, 0x00


	//----- nvinfo : EIATTR_KPARAM_INFO
	.align		4
.L_6079:
        /*0138*/ 	.byte	0x04, 0x17
        /*013a*/ 	.short	(.L_6081 - .L_6080)
.L_6080:
        /*013c*/ 	.word	0x00000000
        /*0140*/ 	.short	0x0002
        /*0142*/ 	.short	0x0010
        /*0144*/ 	.byte	0x00, 0xf5, 0x21, 0x00


	//----- nvinfo : EIATTR_KPARAM_INFO
	.align		4
.L_6081:
        /*0148*/ 	.byte	0x04, 0x17
        /*014a*/ 	.short	(.L_6083 - .L_6082)
.L_6082:
        /*014c*/ 	.word	0x00000000
        /*0150*/ 	.short	0x0001
        /*0152*/ 	.short	0x0008
        /*0154*/ 	.byte	0x00, 0xf5, 0x21, 0x00


	//----- nvinfo : EIATTR_KPARAM_INFO
	.align		4
.L_6083:
        /*0158*/ 	.byte	0x04, 0x17
        /*015a*/ 	.short	(.L_6085 - .L_6084)
.L_6084:
        /*015c*/ 	.word	0x00000000
        /*0160*/ 	.short	0x0000
        /*0162*/ 	.short	0x0000
        /*0164*/ 	.byte	0x00, 0xf5, 0x21, 0x00


	//----- nvinfo : EIATTR_SPARSE_MMA_MASK
	.align		4
.L_6085:
        /*0168*/ 	.byte	0x03, 0x50
        /*016a*/ 	.short	0x0000


	//----- nvinfo : EIATTR_MAXREG_COUNT
	.align		4
        /*016c*/ 	.byte	0x03, 0x1b
        /*016e*/ 	.short	0x00ff


	//----- nvinfo : EIATTR_NUM_BARRIERS
	.align		4
        /*0170*/ 	.byte	0x02, 0x4c
        /*0172*/ 	.byte	0x01
	.zero		1


	//----- nvinfo : EIATTR_EXTERNS
	.align		4
        /*0174*/ 	.byte	0x04, 0x0f
        /*0176*/ 	.short	(.L_6087 - .L_6086)


	//   ....[0]....
	.align		4
.L_6086:
        /*0178*/ 	.word	index@(__assertfail)


	//----- nvinfo : EIATTR_MERCURY_ISA_VERSION
	.align		4
.L_6087:
        /*017c*/ 	.byte	0x03, 0x5f
        /*017e*/ 	.short	0x0101


	//----- nvinfo : EIATTR_COOP_GROUP_MASK_REGIDS
	.align		4
        /*0180*/ 	.byte	0x04, 0x29
        /*0182*/ 	.short	(.L_6089 - .L_6088)


	//   ....[0]....
.L_6088:
        /*0184*/ 	.word	0xffffffff


	//   ....[1]....
        /*0188*/ 	.word	0xffffffff


	//   ....[2]....
        /*018c*/ 	.word	0xffffffff


	//   ....[3]....
        /*0190*/ 	.word	0xffffffff


	//   ....[4]....
        /*0194*/ 	.word	0xffffffff


	//   ....[5]....
        /*0198*/ 	.word	0xffffffff


	//   ....[6]....
        /*019c*/ 	.word	0xffffffff


	//   ....[7]....
        /*01a0*/ 	.word	0xffffffff


	//   ....[8]....
        /*01a4*/ 	.word	0xffffffff


	//   ....[9]....
        /*01a8*/ 	.word	0xffffffff


	//   ....[10]....
        /*01ac*/ 	.word	0xffffffff


	//   ....[11]....
        /*01b0*/ 	.word	0xffffffff


	//   ....[12]....
        /*01b4*/ 	.word	0xffffffff


	//   ....[13]....
        /*01b8*/ 	.word	0xffffffff


	//   ....[14]....
        /*01bc*/ 	.word	0x0500000f


	//   ....[15]....
        /*01c0*/ 	.word	0x0500000f


	//   ....[16]....
        /*01c4*/ 	.word	0x0500000f


	//----- nvinfo : EIATTR_COOP_GROUP_INSTR_OFFSETS
	.align		4
.L_6089:
        /*01c8*/ 	.byte	0x04, 0x28
        /*01ca*/ 	.short	(.L_6091 - .L_6090)


	//   ....[0]....
.L_6090:
        /*01cc*/ 	.word	0x00000b60


	//   ....[1]....
        /*01d0*/ 	.word	0x00000b80


	//   ....[2]....
        /*01d4*/ 	.word	0x00000ba0


	//   ....[3]....
        /*01d8*/ 	.word	0x00000cb0


	//   ....[4]....
        /*01dc*/ 	.word	0x00000cd0


	//   ....[5]....
        /*01e0*/ 	.word	0x00000cf0


	//   ....[6]....
        /*01e4*/ 	.word	0x00001b40


	//   ....[7]....
        /*01e8*/ 	.word	0x00001b70


	//   ....[8]....
        /*01ec*/ 	.word	0x00001b90


	//   ....[9]....
        /*01f0*/ 	.word	0x00001bb0


	//   ....[10]....
        /*01f4*/ 	.word	0x00001bd0


	//   ....[11]....
        /*01f8*/ 	.word	0x00001c20


	//   ....[12]....
        /*01fc*/ 	.word	0x00001c40


	//   ....[13]....
        /*0200*/ 	.word	0x00001c60


	//   ....[14]....
        /*0204*/ 	.word	0x00003250


	//   ....[15]....
        /*0208*/ 	.word	0x000032b0


	//   ....[16]....
        /*020c*/ 	.word	0x00003310


	//----- nvinfo : EIATTR_VRC_CTA_INIT_COUNT
	.align		4
.L_6091:
        /*0210*/ 	.byte	0x02, 0x4a
	.zero		1
	.zero		1


	//----- nvinfo : EIATTR_SYSCALL_OFFSETS
	.align		4
        /*0214*/ 	.byte	0x04, 0x46
        /*0216*/ 	.short	(.L_6093 - .L_6092)


	//   ....[0]....
.L_6092:
        /*0218*/ 	.word	0x00002b20


	//   ....[1]....
        /*021c*/ 	.word	0x000031f0


	//----- nvinfo : EIATTR_EXIT_INSTR_OFFSETS
	.align		4
.L_6093:
        /*0220*/ 	.byte	0x04, 0x1c
        /*0222*/ 	.short	(.L_6095 - .L_6094)


	//   ....[0]....
.L_6094:
        /*0224*/ 	.word	0x00000090


	//   ....[1]....
        /*0228*/ 	.word	0x00002fd0


	//   ....[2]....
        /*022c*/ 	.word	0x000030f0


	//   ....[3]....
        /*0230*/ 	.word	0x00003200


	//----- nvinfo : EIATTR_CRS_STACK_SIZE
	.align		4
.L_6095:
        /*0234*/ 	.byte	0x04, 0x1e
        /*0236*/ 	.short	(.L_6097 - .L_6096)
.L_6096:
        /*0238*/ 	.word	0x00000000


	//----- nvinfo : EIATTR_CBANK_PARAM_SIZE
	.align		4
.L_6097:
        /*023c*/ 	.byte	0x03, 0x19
        /*023e*/ 	.short	0x008c


	//----- nvinfo : EIATTR_PARAM_CBANK
	.align		4
        /*0240*/ 	.byte	0x04, 0x0a
        /*0242*/ 	.short	(.L_6099 - .L_6098)
	.align		4
.L_6098:
        /*0244*/ 	.word	index@(.nv.constant0._ZN4vllm25paged_attention_v2_kernelI13__nv_bfloat16hLi128ELi8ELi128ELNS_18Fp8KVCacheDataTypeE2ELb1ELi512EEEvPfS3_PT_PKS4_PKT0_SA_ifPKiSC_iPKfiiiSE_SE_iiiii)
        /*0248*/ 	.short	0x0380
        /*024a*/ 	.short	0x008c


	//----- nvinfo : EIATTR_SW_WAR
	.align		4
.L_6099:
        /*024c*/ 	.byte	0x04, 0x36
        /*024e*/ 	.short	(.L_6101 - .L_6100)
.L_6100:
        /*0250*/ 	.word	0x00000008
.L_6101:


//--------------------- .nv.info._ZN4vllm25paged_attention_v2_kernelI13__nv_bfloat16hLi120ELi8ELi128ELNS_18Fp8KVCacheDataTypeE2ELb1ELi512EEEvPfS3_PT_PKS4_PKT0_SA_ifPKiSC_iPKfiiiSE_SE_iiiii --------------------------
	.section	.nv.info._ZN4vllm25paged_attention_v2_kernelI13__nv_bfloat16hLi120ELi8ELi128ELNS_18Fp8KVCacheDataTypeE2ELb1ELi512EEEvPfS3_PT_PKS4_PKT0_SA_ifPKiSC_iPKfiiiSE_SE_iiiii,"",@"SHT_CUDA_INFO"
	.sectionflags	@""
	.align	4


	//----- nvinfo : EIATTR_CUDA_API_VERSION
	.align		4
        /*0000*/ 	.byte	0x04, 0x37
        /*0002*/ 	.short	(.L_6103 - .L_6102)
.L_6102:
        /*0004*/ 	.word	0x00000082


	//----- nvinfo : EIATTR_KPARAM_INFO
	.align		4
.L_6103:
        /*0008*/ 	.byte	0x04, 0x17
        /*000a*/ 	.short	(.L_6105 - .L_6104)
.L_6104:
        /*000c*/ 	.word	0x00000000
        /*0010*/ 	.short	0x0015
        /*0012*/ 	.short	0x0088
        /*0014*/ 	.byte	0x00, 0xf0, 0x11, 0x00


	//----- nvinfo : EIATTR_KPARAM_INFO
	.align		4
.L_6105:
        /*0018*/ 	.byte	0x04, 0x17
        /*001a*/ 	.short	(.L_6107 - .L_6106)
.L_6106:
        /*001c*/ 	.word	0x00000000
        /*0020*/ 	.short	0x0014
        /*0022*/ 	.short	0x0084
        /*0024*/ 	.byte	0x00, 0xf0, 0x11, 0x00


	//----- nvinfo : EIATTR_KPARAM_INFO
	.align		4
.L_6107:
        /*0028*/ 	.byte	0x04, 0x17
        /*002a*/ 	.short	(.L_6109 - .L_6108)
.L_6108:
        /*002c*/ 	.word	0x00000000
        /*0030*/ 	.short	0x0013
        /*0032*/ 	.short	0x0080
        /*0034*/ 	.byte	0x00, 0xf0, 0x11, 0x00


	//----- nvinfo : EIATTR_KPARAM_INFO
	.align		4
.L_6109:
        /*0038*/ 	.byte	0x04, 0x17
        /*003a*/ 	.short	(.L_6111 - .L_6110)
.L_6110:
        /*003c*/ 	.word	0x00000000
        /*0040*/ 	.short	0x0012
        /*0042*/ 	.short	0x007c
        /*0044*/ 	.byte	0x00, 0xf0, 0x11, 0x00


	//----- nvinfo : EIATTR_KPARAM_INFO
	.align		4
.L_6111:
        /*0048*/ 	.byte	0x04, 0x17
        /*004a*/ 	.short	(.L_6113 - .L_6112)
.L_6112:
        /*004c*/ 	.word	0x00000000
        /*0050*/ 	.short	0x0011
        /*0052*/ 	.short	0x0078
        /*0054*/ 	.byte	0x00, 0xf0, 0x11, 0x00


	//----- nvinfo : EIATTR_KPARAM_INFO
	.align		4
.L_6113:
        /*0058*/ 	.byte	0x04, 0x17
        /*005a*/ 	.short	(.L_6115 - .L_6114)
.L_6114:
        /*005c*/ 	.word	0x00000000
        /*0060*/ 	.short	0x0010
        /*0062*/ 	.short	0x0070
        /*0064*/ 	.byte	0x00, 0xf5, 0x21, 0x00


	//----- nvinfo : EIATTR_KPARAM_INFO
	.align		4
.L_6115:
        /*0068*/ 	.byte	0x04, 0x17
        /*006a*/ 	.short	(.L_6117 - .L_6116)
.L_6116:
        /*006c*/ 	.word	0x00000000
        /*0070*/ 	.short	0x000f
        /*0072*/ 	.short	0x0068
        /*0074*/ 	.byte	0x00, 0xf5, 0x21, 0x00


	//----- nvinfo : EIATTR_KPARAM_INFO
	.align		4
.L_6117:
        /*0078*/ 	.byte	0x04, 0x17
        /*007a*/ 	.short	(.L_6119 - .L_6118)
.L_6118:
        /*007c*/ 	.word	0x00000000
        /*0080*/ 	.short	0x000e
        /*0082*/ 	.short	0x0060
        /*0084*/ 	.byte	0x00, 0xf0, 0x11, 0x00


	//----- nvinfo : EIATTR_KPARAM_INFO
	.align		4
.L_6119:
        /*0088*/ 	.byte	0x04, 0x17
        /*008a*/ 	.short	(.L_6121 - .L_6120)
.L_6120:
        /*008c*/ 	.word	0x00000000
        /*0090*/ 	.short	0x000d
        /*0092*/ 	.short	0x005c
        /*0094*/ 	.byte	0x00, 0xf0, 0x11, 0x00


	//----- nvinfo : EIATTR_KPARAM_INFO
	.align		4
.L_6121:
        /*0098*/ 	.byte	0x04, 0x17
        /*009a*/ 	.short	(.L_6123 - .L_6122)
.L_6122:
        /*009c*/ 	.word	0x00000000
        /*00a0*/ 	.short	0x000c
        /*00a2*/ 	.short	0x0058
        /*00a4*/ 	.byte	0x00, 0xf0, 0x11, 0x00


	//----- nvinfo : EIATTR_KPARAM_INFO
	.align		4
.L_6123:
        /*00a8*/ 	.byte	0x04, 0x17
        /*00aa*/ 	.short	(.L_6125 - .L_6124)
.L_6124:
        /*00ac*/ 	.word	0x00000000
        /*00b0*/ 	.short	0x000b
        /*00b2*/ 	.short	0x0050
        /*00b4*/ 	.byte	0x00, 0xf5, 0x21, 0x00


	//----- nvinfo : EIATTR_KPARAM_INFO
	.align		4
.L_6125:
        /*00b8*/ 	.byte	0x04, 0x17
        /*00ba*/ 	.short	(.L_6127 - .L_6126)
.L_6126:
        /*00bc*/ 	.word	0x00000000
        /*00c0*/ 	.short	0x000a
        /*00c2*/ 	.short	0x0048
        /*00c4*/ 	.byte	0x00, 0xf0, 0x11, 0x00


	//----- nvinfo : EIATTR_KPARAM_INFO
	.align		4
.L_6127:
        /*00c8*/ 	.byte	0x04, 0x17
        /*00ca*/ 	.short	(.L_6129 - .L_6128)
.L_6128:
        /*00cc*/ 	.word	0x00000000
        /*00d0*/ 	.short	0x0009
        /*00d2*/ 	.short	0x0040
        /*00d4*/ 	.byte	0x00, 0xf5, 0x21, 0x00


	//----- nvinfo : EIATTR_KPARAM_INFO
	.align		4
.L_6129:
        /*00d8*/ 	.byte	0x04, 0x17
        /*00da*/ 	.short	(.L_6131 - .L_6130)
.L_6130:
        /*00dc*/ 	.word	0x00000000
        /*00e0*/ 	.short	0x0008
        /*00e2*/ 	.short	0x0038
        /*00e4*/ 	.byte	0x00, 0xf5, 0x21, 0x00


	//----- nvinfo : EIATTR_KPARAM_INFO
	.align		4
.L_6131:
        /*00e8*/ 	.byte	0x04, 0x17
        /*00ea*/ 	.short	(.L_6133 - .L_6132)
.L_6132:
        /*00ec*/ 	.word	0x00000000
        /*00f0*/ 	.short	0x0007
        /*00f2*/ 	.short	0x0034
        /*00f4*/ 	.byte	0x00, 0xf0, 0x11, 0x00


	//----- nvinfo : EIATTR_KPARAM_INFO
	.align		4
.L_6133:
        /*00f8*/ 	.byte	0x04, 0x17
        /*00fa*/ 	.short	(.L_6135 - .L_6134)
.L_6134:
        /*00fc*/ 	.word	0x00000000
        /*0100*/ 	.short	0x0006
        /*0102*/ 	.short	0x0030
        /*0104*/ 	.byte	0x00, 0xf0, 0x11, 0x00


	//----- nvinfo : EIATTR_KPARAM_INFO
	.align		4
.L_6135:
        /*0108*/ 	.byte	0x04, 0x17
        /*010a*/ 	.short	(.L_6137 - .L_6136)
.L_6136:
        /*010c*/ 	.word	0x00000000
        /*0110*/ 	.short	0x0005
        /*0112*/ 	.short	0x0028
        /*0114*/ 	.byte	0x00, 0xf5, 0x21, 0x00


	//----- nvinfo : EIATTR_KPARAM_INFO
	.align		4
.L_6137:
        /*0118*/ 	.byte	0x04, 0x17
        /*011a*/ 	.short	(.L_6139 - .L_6138)
.L_6138:
        /*011c*/ 	.word	0x00000000
        /*0120*/ 	.short	0x0004
        /*0122*/ 	.short	0x0020
        /*0124*/ 	.byte	0x00, 0xf5, 0x21, 0x00


	//----- nvinfo : EIATTR_KPARAM_INFO
	.align		4
.L_6139:
        /*0128*/ 	.byte	0x04, 0x17
        /*012a*/ 	.short	(.L_6141 - .L_6140)
.L_6140:
        /*012c*/ 	.word	0x00000000
        /*0130*/ 	.short	0x0003
        /*0132*/ 	.short	0x0018
        /*0134*/ 	.byte	0x00, 0xf5, 0x21, 0x00


	//----- nvinfo : EIATTR_KPARAM_INFO
	.align		4
.L_6141:
        /*0138*/ 	.byte	0x04, 0x17
        /*013a*/ 	.short	(.L_6143 - .L_6142)
.L_6142:
        /*013c*/ 	.word	0x00000000
        /*0140*/ 	.short	0x0002
        /*0142*/ 	.short	0x0010
        /*0144*/ 	.byte	0x00, 0xf5, 0x21, 0x00


	//----- nvinfo : EIATTR_KPARAM_INFO
	.align		4
.L_6143:
        /*0148*/ 	.byte	0x04, 0x17
        /*014a*/ 	.short	(.L_6145 - .L_6144)
.L_6144:
        /*014c*/ 	.word	0x00000000
        /*0150*/ 	.short	0x0001
        /*0152*/ 	.short	0x0008
        /*0154*/ 	.byte	0x00, 0xf5, 0x21, 0x00


	//----- nvinfo : EIATTR_KPARAM_INFO
	.align		4
.L_6145:
        /*0158*/ 	.byte	0x04, 0x17
        /*015a*/ 	.short	(.L_6147 - .L_6146)
.L_6146:
        /*015c*/ 	.word	0x00000000
        /*0160*/ 	.short	0x0000
        /*0162*/ 	.short	0x0000
        /*0164*/ 	.byte	0x00, 0xf5, 0x21, 0x00


	//----- nvinfo : EIATTR_SPARSE_MMA_MASK
	.align		4
.L_6147:
        /*0168*/ 	.byte	0x03, 0x50
        /*016a*/ 	.short	0x0000


	//----- nvinfo : EIATTR_MAXREG_COUNT
	.align		4
        /*016c*/ 	.byte	0x03, 0x1b
        /*016e*/ 	.short	0x00ff


	//----- nvinfo : EIATTR_NUM_BARRIERS
	.align		4
        /*0170*/ 	.byte	0x02, 0x4c
        /*0172*/ 	.byte	0x01
	.zero		1


	//----- nvinfo : EIATTR_EXTERNS
	.align		4
        /*0174*/ 	.byte	0x04, 0x0f
        /*0176*/ 	.short	(.L_6149 - .L_6148)


	//   ....[0]....
	.align		4
.L_6148:
        /*0178*/ 	.word	index@(__assertfail)


	//----- nvinfo : EIATTR_MERCURY_ISA_VERSION
	.align		4
.L_6149:
        /*017c*/ 	.byte	0x03, 0x5f
        /*017e*/ 	.short	0x0101


	//----- nvinfo : EIATTR_COOP_GROUP_MASK_REGIDS
	.align		4
        /*0180*/ 	.byte	0x04, 0x29
        /*0182*/ 	.short	(.L_6151 - .L_6150)


	//   ....[0]....
.L_6150:
        /*0184*/ 	.word	0xffffffff


	//   ....[1]....
        /*0188*/ 	.word	0xffffffff


	//   ....[2]....
        /*018c*/ 	.word	0xffffffff


	//   ....[3]....
        /*0190*/ 	.word	0xffffffff


	//   ....[4]....
        /*0194*/ 	.word	0xffffffff


	//   ....[5]....
        /*0198*/ 	.word	0xffffffff


	//   ....[6]....
        /*019c*/ 	.word	0xffffffff


	//   ....[7]....
        /*01a0*/ 	.word	0xffffffff


	//   ....[8]....
        /*01a4*/ 	.word	0xffffffff


	//   ....[9]....
        /*01a8*/ 	.word	0xffffffff


	//   ....[10]....
        /*01ac*/ 	.word	0xffffffff


	//   ....[11]....
        /*01b0*/ 	.word	0xffffffff


	//   ....[12]....
        /*01b4*/ 	.word	0xffffffff


	//   ....[13]....
        /*01b8*/ 	.word	0xffffffff


	//   ....[14]....
        /*01bc*/ 	.word	0x0500000f


	//   ....[15]....
        /*01c0*/ 	.word	0x0500000f


	//   ....[16]....
        /*01c4*/ 	.word	0x0500000f


	//----- nvinfo : EIATTR_COOP_GROUP_INSTR_OFFSETS
	.align		4
.L_6151:
        /*01c8*/ 	.byte	0x04, 0x28
        /*01ca*/ 	.short	(.L_6153 - .L_6152)


	//   ....[0]....
.L_6152:
        /*01cc*/ 	.word	0x00000b70


	//   ....[1]....
        /*01d0*/ 	.word	0x00000b90


	//   ....[2]....
        /*01d4*/ 	.word	0x00000bb0


	//   ....[3]....
        /*01d8*/ 	.word	0x00000cc0


	//   ....[4]....
        /*01dc*/ 	.word	0x00000ce0


	//   ....[5]....
        /*01e0*/ 	.word	0x00000d00


	//   ....[6]....
        /*01e4*/ 	.word	0x00001b50


	//   ....[7]....
        /*01e8*/ 	.word	0x00001b80


	//   ....[8]....
        /*01ec*/ 	.word	0x00001ba0


	//   ....[9]....
        /*01f0*/ 	.word	0x00001bc0


	//   ....[10]....
        /*01f4*/ 	.word	0x00001be0


	//   ....[11]....
        /*01f8*/ 	.word	0x00001c30


	//   ....[12]....
        /*01fc*/ 	.word	0x00001c50


	//   ....[13]....
        /*0200*/ 	.word	0x00001c70


	//   ....[14]....
        /*0204*/ 	.word	0x000031e0


	//   ....[15]....
        /*0208*/ 	.word	0x00003240


	//   ....[16]....
        /*020c*/ 	.word	0x000032a0


	//----- nvinfo : EIATTR_VRC_CTA_INIT_COUNT
	.align		4
.L_6153:
        /*0210*/ 	.byte	0x02, 0x4a
	.zero		1
	.zero		1


	//----- nvinfo : EIATTR_SYSCALL_OFFSETS
	.align		4
        /*0214*/ 	.byte	0x04, 0x46
        /*0216*/ 	.short	(.L_6155 - .L_6154)


	//   ....[0]....
.L_6154:
        /*0218*/ 	.word	0x00002b30


	//   ....[1]....
        /*021c*/ 	.word	0x00003180


	//----- nvinfo : EIATTR_EXIT_INSTR_OFFSETS
	.align		4
.L_6155:
        /*0220*/ 	.byte	0x04, 0x1c
        /*0222*/ 	.short	(.L_6157 - .L_6156)


	//   ....[0]....
.L_6156:
        /*0224*/ 	.word	0x00000090


	//   ....[1]....
        /*0228*/ 	.word	0x00002f40


	//   ....[2]....
        /*022c*/ 	.word	0x00003050


	//   ....[3]....
        /*0230*/ 	.word	0x00003080


	//   ....[4]....
        /*0234*/ 	.word	0x00003190


	//----- nvinfo : EIATTR_CRS_STACK_SIZE
	.align		4
.L_6157:
        /*0238*/ 	.byte	0x04, 0x1e
        /*023a*/ 	.short	(.L_6159 - .L_6158)
.L_6158:
        /*023c*/ 	.word	0x00000000


	//----- nvinfo : EIATTR_CBANK_PARAM_SIZE
	.align		4
.L_6159:
        /*0240*/ 	.byte	0x03, 0x19
        /*0242*/ 	.short	0x008c


	//----- nvinfo : EIATTR_PARAM_CBANK
	.align		4
        /*0244*/ 	.byte	0x04, 0x0a
        /*0246*/ 	.short	(.L_6161 - .L_6160)
	.align		4
.L_6160:
        /*0248*/ 	.word	index@(.nv.constant0._ZN4vllm25paged_attention_v2_kernelI13__nv_bfloat16hLi120ELi8ELi128ELNS_18Fp8KVCacheDataTypeE2ELb1ELi512EEEvPfS3_PT_PKS4_PKT0_SA_ifPKiSC_iPKfiiiSE_SE_iiiii)
        /*024c*/ 	.short	0x0380
        /*024e*/ 	.short	0x008c


	//----- nvinfo : EIATTR_SW_WAR
	.align		4
.L_6161:
        /*0250*/ 	.byte	0x04, 0x36
        /*0252*/ 	.short	(.L_6163 - .L_6162)
.L_6162:
        /*0254*/ 	.word	0x00000008
.L_6163:


//--------------------- .nv.info._ZN4vllm25paged_attention_v2_kernelI13__nv_bfloat16hLi112ELi8ELi128ELNS_18Fp8KVCacheDataTypeE2ELb1ELi512EEEvPfS3_PT_PKS4_PKT0_SA_ifPKiSC_iPKfiiiSE_SE_iiiii --------------------------
	.section	.nv.info._ZN4vllm25paged_attention_v2_kernelI13__nv_bfloat16hLi112ELi8ELi128ELNS_18Fp8KVCacheDataTypeE2ELb1ELi512EEEvPfS3_PT_PKS4_PKT0_SA_ifPKiSC_iPKfiiiSE_SE_iiiii,"",@"SHT_CUDA_INFO"
	.sectionflags	@""
	.align	4


	//----- nvinfo : EIATTR_CUDA_API_VERSION
	.align		4
        /*0000*/ 	.byte	0x04, 0x37
        /*0002*/ 	.short	(.L_6165 - .L_6164)
.L_6164:
        /*0004*/ 	.word	0x00000082


	//----- nvinfo : EIATTR_KPARAM_INFO
	.align		4
.L_6165:
        /*0008*/ 	.byte	0x04, 0x17
        /*000a*/ 	.short	(.L_6167 - .L_6166)
.L_6166:
        /*000c*/ 	.word	0x00000000
        /*0010*/ 	.short	0x0015
        /*0012*/ 	.short	0x0088
        /*0014*/ 	.byte	0x00, 0xf0, 0x11, 0x00


	//----- nvinfo : EIATTR_KPARAM_INFO
	.align		4
.L_6167:
        /*0018*/ 	.byte	0x04, 0x17
        /*001a*/ 	.short	(.L_6169 - .L_6168)
.L_6168:
        /*001c*/ 	.word	0x00000000
        /*0020*/ 	.short	0x0014
        /*0022*/ 	.short	0x0084
        /*0024*/ 	.byte	0x00, 0xf0, 0x11, 0x00


	//----- nvinfo : EIATTR_KPARAM_INFO
	.align		4
.L_6169:
        /*0028*/ 	.byte	0x04, 0x17
        /*002a*/ 	.short	(.L_6171 - .L_6170)
.L_6170:
        /*002c*/ 	.word	0x00000000
        /*0030*/ 	.short	0x0013
        /*0032*/ 	.short	0x0080
        /*0034*/ 	.byte	0x00, 0xf0, 0x11, 0x00


	//----- nvinfo : EIATTR_KPARAM_INFO
	.align		4
.L_6171:
        /*0038*/ 	.byte	0x04, 0x17
        /*003a*/ 	.short	(.L_6173 - .L_6172)
.L_6172:
        /*003c*/ 	.word	0x00000000
        /*0040*/ 	.short	0x0012
        /*0042*/ 	.short	0x007c
        /*0044*/ 	.byte	0x00, 0xf0, 0x11, 0x00


	//----- nvinfo : EIATTR_KPARAM_INFO
	.align		4
.L_6173:
        /*0048*/ 	.byte	0x04, 0x17
        /*004a*/ 	.short	(.L_6175 - .L_6174)
.L_6174:
        /*004c*/ 	.word	0x00000000
        /*0050*/ 	.short	0x0011
        /*0052*/ 	.short	0x0078
        /*0054*/ 	.byte	0x00, 0xf0, 0x11, 0x00


	//----- nvinfo : EIATTR_KPARAM_INFO
	.align		4
.L_6175:
        /*0058*/ 	.byte	0x04, 0x17
        /*005a*/ 	.short	(.L_6177 - .L_6176)
.L_6176:
        /*005c*/ 	.word	0x00000000
        /*0060*/ 	.short	0x0010
        /*0062*/ 	.short	0x0070
        /*0064*/ 	.byte	0x00, 0xf5, 0x21, 0x00


	//----- nvinfo : EIATTR_KPARAM_INFO
	.align		4
.L_6177:
        /*0068*/ 	.byte	0x04, 0x17
        /*006a*/ 	.short	(.L_6179 - .L_6178)
.L_6178:
        /*006c*/ 	.word	0x00000000
        /*0070*/ 	.short	0x000f
        /*0072*/ 	.short	0x0068
        /*0074*/ 	.byte	0x00, 0xf5, 0x21, 0x00


	//----- nvinfo : EIATTR_KPARAM_INFO
	.align		4
.L_6179:
        /*0078*/ 	.byte	0x04, 0x17
        /*007a*/ 	.short	(.L_6181 - .L_6180)
.L_6180:
        /*007c*/ 	.word	0x00000000
        /*0080*/ 	.short	0x000e
        /*0082*/ 	.short	0x0060
        /*0084*/ 	.byte	0x00, 0xf0, 0x11, 0x00


	//----- nvinfo : EIATTR_KPARAM_INFO
	.align		4
.L_6181:
        /*0088*/ 	.byte	0x04, 0x17
        /*008a*/ 	.short	(.L_6183 - .L_6182)
.L_6182:
        /*008c*/ 	.word	0x00000000
        /*0090*/ 	.short	0x000d
        /*0092*/ 	.short	0x005c
        /*0094*/ 	.byte	0x00, 0xf0, 0x11, 0x00


	//----- nvinfo : EIATTR_KPARAM_INFO
	.align		4
.L_6183:
        /*0098*/ 	.byte	0x04, 0x17
        /*009a*/ 	.short	(.L_6185 - .L_6184)
.L_6184:
        /*009c*/ 	.word	0x00000000
        /*00a0*/ 	.short	0x000c
        /*00a2*/ 	.short	0x0058
        /*00a4*/ 	.byte	0x00, 0xf0, 0x11, 0x00


	//----- nvinfo : EIATTR_KPARAM_INFO
	.align		4
.L_6185:
        /*00a8*/ 	.byte	0x04, 0x17
        /*00aa*/ 	.short	(.L_6187 - .L_6186)
.L_6186:
        /*00ac*/ 	.word	0x00000000
        /*00b0*/ 	.short	0x000b
        /*00b2*/ 	.short	0x0050
        /*00b4*/ 	.byte	0x00, 0xf5, 0x21, 0x00


	//----- nvinfo : EIATTR_KPARAM_INFO
	.align		4
.L_6187:
        /*00b8*/ 	.byte	0x04, 0x17
        /*00ba*/ 	.short	(.L_6189 - .L_6188)
.L_6188:
        /*00bc*/ 	.word	0x00000000
        /*00c0*/ 	.short	0x000a
        /*00c2*/ 	.short	0x0048
        /*00c4*/ 	.byte	0x00, 0xf0, 0x11, 0x00


	//----- nvinfo : EIATTR_KPARAM_INFO
	.align		4
.L_6189:
        /*00c8*/ 	.byte	0x04, 0x17
        /*00ca*/ 	.short	(.L_6191 - .L_6190)
.L_6190:
        /*00cc*/ 	.word	0x00000000
        /*00d0*/ 	.short	0x0009
        /*00d2*/ 	.short	0x0040
        /*00d4*/ 	.byte	0x00, 0xf5, 0x21, 0x00


	//----- nvinfo : EIATTR_KPARAM_INFO
	.align		4
.L_6191:
        /*00d8*/ 	.byte	0x04, 0x17
        /*00da*/ 	.short	(.L_6193 - .L_6192)
.L_6192:
        /*00dc*/ 	.word	0x00000000
        /*00e0*/ 	.short	0x0008
        /*00e2*/ 	.short	0x0038
        /*00e4*/ 	.byte	0x00, 0xf5, 0x21, 0x00


	//----- nvinfo : EIATTR_KPARAM_INFO
	.align		4
.L_6193:
        /*00e8*/ 	.byte	0x04, 0x17
        /*00ea*/ 	.short	(.L_6195 - .L_6194)
.L_6194:
        /*00ec*/ 	.word	0x00000000
        /*00f0*/ 	.short	0x0007
        /*00f2*/ 	.short	0x0034
        /*00f4*/ 	.byte	0x00, 0xf0, 0x11, 0x00


	//----- nvinfo : EIATTR_KPARAM_INFO
	.align		4
.L_6195:
        /*00f8*/ 	.byte	0x04, 0x17
        /*00fa*/ 	.short	(.L_6197 - .L_6196)
.L_6196:
        /*00fc*/ 	.word	0x00000000
        /*0100*/ 	.short	0x0006
        /*0102*/ 	.short	0x0030
        /*0104*/ 	.byte	0x00, 0xf0, 0x11, 0x00


	//----- nvinfo : EIATTR_KPARAM_INFO
	.align		4
.L_6197:
        /*0108*/ 	.byte	0x04, 0x17
        /*010a*/ 	.short	(.L_6199 - .L_6198)
.L_6198:
        /*010c*/ 	.word	0x00000000
        /*0110*/ 	.short	0x0005
        /*0112*/ 	.short	0x0028
        /*0114*/ 	.byte	0x00, 0xf5, 0x21, 0x00


	//----- nvinfo : EIATTR_KPARAM_INFO
	.align		4
.L_6199:
        /*0118*/ 	.byte	0x04, 0x17
        /*011a*/ 	.short	(.L_6201 - .L_6200)
.L_6200:
        /*011c*/ 	.word	0x00000000
        /*0120*/ 	.short	0x0004
        /*0122*/ 	.short	0x0020
        /*0124*/ 	.byte	0x00, 0xf5, 0x21, 0x00


	//----- nvinfo : EIATTR_KPARAM_INFO
	.align		4
.L_6201:
        /*0128*/ 	.byte	0x04, 0x17
        /*012a*/ 	.short	(.L_6203 - .L_6202)
.L_6202:
        /*012c*/ 	.word	0x00000000
        /*0130*/ 	.short	0x0003
        /*0132*/ 	.short	0x0018
        /*0134*/ 	.byte	0x00, 0xf5, 0x21, 0x00


	//----- nvinfo : EIATTR_KPARAM_INFO
	.align		4
.L_6203:
        /*0138*/ 	.byte	0x04, 0x17
        /*013a*/ 	.short	(.L_6205 - .L_6204)
.L_6204:
        /*013c*/ 	.word	0x00000000
        /*0140*/ 	.short	0x0002
        /*0142*/ 	.short	0x0010
        /*0144*/ 	.byte	0x00, 0xf5, 0x21, 0x00


	//----- nvinfo : EIATTR_KPARAM_INFO
	.align		4
.L_6205:
        /*0148*/ 	.byte	0x04, 0x17
        /*014a*/ 	.short	(.L_6207 - .L_6206)
.L_6206:
        /*014c*/ 	.word	0x00000000
        /*0150*/ 	.short	0x0001
        /*0152*/ 	.short	0x0008
        /*0154*/ 	.byte	0x00, 0xf5, 0x21, 0x00


	//----- nvinfo : EIATTR_KPARAM_INFO
	.align		4
.L_6207:
        /*0158*/ 	.byte	0x04, 0x17
        /*015a*/ 	.short	(.L_6209 - .L_6208)
.L_6208:
        /*015c*/ 	.word	0x00000000
        /*0160*/ 	.short	0x0000
        /*0162*/ 	.short	0x0000
        /*0164*/ 	.byte	0x00, 0xf5, 0x21, 0x00


	//----- nvinfo : EIATTR_SPARSE_MMA_MASK
	.align		4
.L_6209:
        /*0168*/ 	.byte	0x03, 0x50
        /*016a*/ 	.short	0x0000


	//----- nvinfo : EIATTR_MAXREG_COUNT
	.align		4
        /*016c*/ 	.byte	0x03, 0x1b
        /*016e*/ 	.short	0x00ff


	//----- nvinfo : EIATTR_NUM_BARRIERS
	.align		4
        /*0170*/ 	.byte	0x02, 0x4c
        /*0172*/ 	.byte	0x01
	.zero		1


	//----- nvinfo : EIATTR_EXTERNS
	.align		4
        /*0174*/ 	.byte	0x04, 0x0f
        /*0176*/ 	.short	(.L_6211 - .L_6210)


	//   ....[0]....
	.align		4
.L_6210:
        /*0178*/ 	.word	index@(__assertfail)


	//----- nvinfo : EIATTR_MERCURY_ISA_VERSION
	.align		4
.L_6211:
        /*017c*/ 	.byte	0x03, 0x5f
        /*017e*/ 	.short	0x0101


	//----- nvinfo : EIATTR_COOP_GROUP_MASK_REGIDS
	.align		4
        /*0180*/ 	.byte	0x04, 0x29
        /*0182*/ 	.short	(.L_6213 - .L_6212)


	//   ....[0]....
.L_6212:
        /*0184*/ 	.word	0xffffffff


	//   ....[1]....
        /*0188*/ 	.word	0xffffffff


	//   ....[2]....
        /*018c*/ 	.word	0xffffffff


	//   ....[3]....
        /*0190*/ 	.word	0xffffffff


	//   ....[4]....
        /*0194*/ 	.word	0xffffffff


	//   ....[5]....
        /*0198*/ 	.word	0xffffffff


	//   ....[6]....
        /*019c*/ 	.word	0xffffffff


	//   ....[7]....
        /*01a0*/ 	.word	0xffffffff


	//   ....[8]....
        /*01a4*/ 	.word	0xffffffff


	//   ....[9]....
        /*01a8*/ 	.word	0xffffffff


	//   ....[10]....
        /*01ac*/ 	.word	0xffffffff


	//   ....[11]....
        /*01b0*/ 	.word	0xffffffff


	//   ....[12]....
        /*01b4*/ 	.word	0xffffffff


	//   ....[13]....
        /*01b8*/ 	.word	0xffffffff


	//   ....[14]....
        /*01bc*/ 	.word	0x0500000f


	//   ....[15]....
        /*01c0*/ 	.word	0x0500000f


	//   ....[16]....
        /*01c4*/ 	.word	0x0500000f


	//----- nvinfo : EIATTR_COOP_GROUP_INSTR_OFFSETS
	.align		4
.L_6213:
        /*01c8*/ 	.byte	0x04, 0x28
        /*01ca*/ 	.short	(.L_6215 - .L_6214)


	//   ....[0]....
.L_6214:
        /*01cc*/ 	.word	0x00000b70


	//   ....[1]....
        /*01d0*/ 	.word	0x00000b90


	//   ....[2]....
        /*01d4*/ 	.word	0x00000bb0


	//   ....[3]....
        /*01d8*/ 	.word	0x00000cc0


	//   ....[4]....
        /*01dc*/ 	.word	0x00000ce0


	//   ....[5]....
        /*01e0*/ 	.word	0x00000d00


	//   ....[6]....
        /*01e4*/ 	.word	0x00001b50


	//   ....[7]....
        /*01e8*/ 	.word	0x00001b80


	//   ....[8]....
        /*01ec*/ 	.word	0x00001ba0


	//   ....[9]....
        /*01f0*/ 	.word	0x00001bc0


	//   ....[10]....
        /*01f4*/ 	.word	0x00001be0


	//   ....[11]....
        /*01f8*/ 	.word	0x00001c30


	//   ....[12]....
        /*01fc*/ 	.word	0x00001c50


	//   ....[13]....
        /*0200*/ 	.word	0x00001c70


	//   ....[14]....
        /*0204*/ 	.word	0x000031e0


	//   ....[15]....
        /*0208*/ 	.word	0x00003240


	//   ....[16]....
        /*020c*/ 	.word	0x000032a0


	//----- nvinfo : EIATTR_VRC_CTA_INIT_COUNT
	.align		4
.L_6215:
        /*0210*/ 	.byte	0x02, 0x4a
	.zero		1
	.zero		1


	//----- nvinfo : EIATTR_SYSCALL_OFFSETS
	.align		4
        /*0214*/ 	.byte	0x04, 0x46
        /*0216*/ 	.short	(.L_6217 - .L_6216)


	//   ....[0]....
.L_6216:
        /*0218*/ 	.word	0x00002b30


	//   ....[1]....
        /*021c*/ 	.word	0x00003180


	//----- nvinfo : EIATTR_EXIT_INSTR_OFFSETS
	.align		4
.L_6217:
        /*0220*/ 	.byte	0x04, 0x1c
        /*0222*/ 	.short	(.L_6219 - .L_6218)


	//   ....[0]....
.L_6218:
        /*0224*/ 	.word	0x00000090


	//   ....[1]....
        /*0228*/ 	.word	0x00002f40


	//   ....[2]....
        /*022c*/ 	.word	0x00003050


	//   ....[3]....
        /*0230*/ 	.word	0x00003080


	//   ....[4]....
        /*0234*/ 	.word	0x00003190


	//----- nvinfo : EIATTR_CRS_STACK_SIZE
	.align		4
.L_6219:
        /*0238*/ 	.byte	0x04, 0x1e
        /*023a*/ 	.short	(.L_6221 - .L_6220)
.L_6220:
        /*023c*/ 	.word	0x00000000


	//----- nvinfo : EIATTR_CBANK_PARAM_SIZE
	.align		4
.L_6221:
        /*0240*/ 	.byte	0x03, 0x19
        /*0242*/ 	.short	0x008c


	//----- nvinfo : EIATTR_PARAM_CBANK
	.align		4
        /*0244*/ 	.byte	0x04, 0x0a
        /*0246*/ 	.short	(.L_6223 - .L_6222)
	.align		4
.L_6222:
        /*0248*/ 	.word	index@(.nv.constant0._ZN4vllm25paged_attention_v2_kernelI13__nv_bfloat16hLi112ELi8ELi128ELNS_18Fp8KVCacheDataTypeE2ELb1ELi512EEEvPfS3_PT_PKS4_PKT0_SA_ifPKiSC_iPKfiiiSE_SE_iiiii)
        /*024c*/ 	.short	0x0380
        /*024e*/ 	.short	0x008c


	//----- nvinfo : EIATTR_SW_WAR
	.align		4
.L_6223:
        /*0250*/ 	.byte	0x04, 0x36
        /*0252*/ 	.short	(.L_6225 - .L_6224)
.L_6224:
        /*0254*/ 	.word	0x00000008
.L_6225:


//--------------------- .nv.info._ZN4vllm25paged_attention_v2_kernelI13__nv_bfloat16hLi96ELi8ELi128ELNS_18Fp8KVCacheDataTypeE2ELb1ELi512EEEvPfS3_PT_PKS4_PKT0_SA_ifPKiSC_iPKfiiiSE_SE_iiiii --------------------------
	.section	.nv.info._ZN4vllm25paged_attention_v2_kernelI13__nv_bfloat16hLi96ELi8ELi128ELNS_18Fp8KVCacheDataTypeE2ELb1ELi512EEEvPfS3_PT_PKS4_PKT0_SA_ifPKiSC_iPKfiiiSE_SE_iiiii,"",@"SHT_CUDA_INFO"
	.sectionflags	@""
	.align	4


	//----- nvinfo : EIATTR_CUDA_API_VERSION
	.align		4
        /*0000*/ 	.byte	0x04, 0x37
        /*0002*/ 	.short	(.L_6227 - .L_6226)
.L_6226:
        /*0004*/ 	.word	0x00000082


	//----- nvinfo : EIATTR_KPARAM_INFO
	.align		4
.L_6227:
        /*0008*/ 	.byte	0x04, 0x17
        /*000a*/ 	.short	(.L_6229 - .L_6228)
.L_6228:
        /*000c*/ 	.word	0x00000000
        /*0010*/ 	.short	0x0015
        /*0012*/ 	.short	0x0088
        /*0014*/ 	.byte	0x00, 0xf0, 0x11, 0x00


	//----- nvinfo : EIATTR_KPARAM_INFO
	.align		4
.L_6229:
        /*0018*/ 	.byte	0x04, 0x17
        /*001a*/ 	.short	(.L_6231 - .L_6230)
.L_6230:
        /*001c*/ 	.word	0x00000000
        /*0020*/ 	.short	0x0014
        /*0022*/ 	.short	0x0084
        /*0024*/ 	.byte	0x00, 0xf0, 0x11, 0x00


	//----- nvinfo : EIATTR_KPARAM_INFO
	.align		4
.L_6231:
        /*0028*/ 	.byte	0x04, 0x17
        /*002a*/ 	.short	(.L_6233 - .L_6232)
.L_6232:
        /*002c*/ 	.word	0x00000000
        /*0030*/ 	.short	0x0013
        /*0032*/ 	.short	0x0080
        /*0034*/ 	.byte	0x00, 0xf0, 0x11, 0x00


	//----- nvinfo : EIATTR_KPARAM_INFO
	.align		4
.L_6233:
        /*0038*/ 	.byte	0x04, 0x17
        /*003a*/ 	.short	(.L_6235 - .L_6234)
.L_6234:
        /*003c*/ 	.word	0x00000000
        /*0040*/ 	.short	0x0012
        /*0042*/ 	.short	0x007c
        /*0044*/ 	.byte	0x00, 0xf0, 0x11, 0x00


	//----- nvinfo : EIATTR_KPARAM_INFO
	.align		4
.L_6235:
        /*0048*/ 	.byte	0x04, 0x17
        /*004a*/ 	.short	(.L_6237 - .L_6236)
.L_6236:
        /*004c*/ 	.word	0x00000000
        /*0050*/ 	.short	0x0011
        /*0052*/ 	.short	0x0078
        /*0054*/ 	.byte	0x00, 0xf0, 0x11, 0x00


	//----- nvinfo : EIATTR_KPARAM_INFO
	.align		4
.L_6237:
        /*0058*/ 	.byte	0x04, 0x17
        /*005a*/ 	.short	(.L_6239 - .L_6238)
.L_6238:
        /*005c*/ 	.word	0x00000000
        /*0060*/ 	.short	0x0010
        /*0062*/ 	.short	0x0070
        /*0064*/ 	.byte	0x00, 0xf5, 0x21, 0x00


	//----- nvinfo : EIATTR_KPARAM_INFO
	.align		4
.L_6239:
        /*0068*/ 	.byte	0x04, 0x17
        /*006a*/ 	.short	(.L_6241 - .L_6240)
.L_6240:
        /*006c*/ 	.word	0x00000000
        /*0070*/ 	.short	0x000f
        /*0072*/ 	.short	0x0068
        /*0074*/ 	.byte	0x00, 0xf5, 0x21, 0x00


	//----- nvinfo : EIATTR_KPARAM_INFO
	.align		4
.L_6241:
        /*0078*/ 	.byte	0x04, 0x17
        /*007a*/ 	.short	(.L_6243 - .L_6242)
.L_6242:
        /*007c*/ 	.word	0x00000000
        /*0080*/ 	.short	0x000e
        /*0082*/ 	.short	0x0060
        /*0084*/ 	.byte	0x00, 0xf0, 0x11, 0x00


	//----- nvinfo : EIATTR_KPARAM_INFO
	.align		4
.L_6243:
        /*0088*/ 	.byte	0x04, 0x17
        /*008a*/ 	.short	(.L_6245 - .L_6244)
.L_6244:
        /*008c*/ 	.word	0x00000000
        /*0090*/ 	.short	0x000d
        /*0092*/ 	.short	0x005c
        /*0094*/ 	.byte	0x00, 0xf0, 0x11, 0x00


	//----- nvinfo : EIATTR_KPARAM_INFO
	.align		4
.L_6245:
        /*0098*/ 	.byte	0x04, 0x17
        /*009a*/ 	.short	(.L_6247 - .L_6246)
.L_6246:
        /*009c*/ 	.word	0x00000000
        /*00a0*/ 	.short	0x000c
        /*00a2*/ 	.short	0x0058
        /*00a4*/ 	.byte	0x00, 0xf0, 0x11, 0x00


	//----- nvinfo : EIATTR_KPARAM_INFO
	.align		4
.L_6247:
        /*00a8*/ 	.byte	0x04, 0x17
        /*00aa*/ 	.short	(.L_6249 - .L_6248)
.L_6248:
        /*00ac*/ 	.word	0x00000000
        /*00b0*/ 	.short	0x000b
        /*00b2*/ 	.short	0x0050
        /*00b4*/ 	.byte	0x00, 0xf5, 0x21, 0x00


	//----- nvinfo : EIATTR_KPARAM_INFO
	.align		4
.L_6249:
        /*00b8*/ 	.byte	0x04, 0x17
        /*00ba*/ 	.short	(.L_6251 - .L_6250)
.L_6250:
        /*00bc*/ 	.word	0x00000000
        /*00c0*/ 	.short	0x000a
        /*00c2*/ 	.short	0x0048
        /*00c4*/ 	.byte	0x00, 0xf0, 0x11, 0x00


	//----- nvinfo : EIATTR_KPARAM_INFO
	.align		4
.L_6251:
        /*00c8*/ 	.byte	0x04, 0x17
        /*00ca*/ 	.short	(.L_6253 - .L_6252)
.L_6252:
        /*00cc*/ 	.word	0x00000000
        /*00d0*/ 	.short	0x0009
        /*00d2*/ 	.short	0x0040
        /*00d4*/ 	.byte	0x00, 0xf5, 0x21, 0x00


	//----- nvinfo : EIATTR_KPARAM_INFO
	.align		4
.L_6253:
        /*00d8*/ 	.byte	0x04, 0x17
        /*00da*/ 	.short	(.L_6255 - .L_6254)
.L_6254:
        /*00dc*/ 	.word	0x00000000
        /*00e0*/ 	.short	0x0008
        /*00e2*/ 	.short	0x0038
        /*00e4*/ 	.byte	0x00, 0xf5, 0x21, 0x00


	//----- nvinfo : EIATTR_KPARAM_INFO
	.align		4
.L_6255:
        /*00e8*/ 	.byte	0x04, 0x17
        /*00ea*/ 	.short	(.L_6257 - .L_6256)
.L_6256:
        /*00ec*/ 	.word	0x00000000
        /*00f0*/ 	.short	0x0007
        /*00f2*/ 	.short	0x0034
        /*00f4*/ 	.byte	0x00, 0xf0, 0x11, 0x00


	//----- nvinfo : EIATTR_KPARAM_INFO
	.align		4
.L_6257:
        /*00f8*/ 	.byte	0x04, 0x17
        /*00fa*/ 	.short	(.L_6259 - .L_6258)
.L_6258:
        /*00fc*/ 	.word	0x00000000
        /*0100*/ 	.short	0x0006
        /*0102*/ 	.short	0x0030
        /*0104*/ 	.byte	0x00, 0xf0, 0x11, 0x00


	//----- nvinfo : EIATTR_KPARAM_INFO
	.align		4
.L_6259:
        /*0108*/ 	.byte	0x04, 0x17
        /*010a*/ 	.short	(.L_6261 - .L_6260)
.L_6260:
        /*010c*/ 	.word	0x00000000
        /*0110*/ 	.short	0x0005
        /*0112*/ 	.short	0x0028
        /*0114*/ 	.byte	0x00, 0xf5, 0x21, 0x00


	//----- nvinfo : EIATTR_KPARAM_INFO
	.align		4
.L_6261:
        /*0118*/ 	.byte	0x04, 0x17
        /*011a*/ 	.short	(.L_6263 - .L_6262)
.L_6262:
        /*011c*/ 	.word	0x00000000
        /*0120*/ 	.short	0x0004
        /*0122*/ 	.short	0x0020
        /*0124*/ 	.byte	0x00, 0xf5, 0x21, 0x00


	//----- nvinfo : EIATTR_KPARAM_INFO
	.align		4
.L_6263:
        /*0128*/ 	.byte	0x04, 0x17
        /*012a*/ 	.short	(.L_6265 - .L_6264)
.L_6264:
        /*012c*/ 	.word	0x00000000
        /*0130*/ 	.short	0x0003
        /*0132*/ 	.short	0x0018
        /*0134*/ 	.byte	0x00, 0xf5, 0x21, 0x00


	//----- nvinfo : EIATTR_KPARAM_INFO
	.align		4
.L_6265:
        /*0138*/ 	.byte	0x04, 0x17
        /*013a*/ 	.short	(.L_6267 - .L_6266)
.L_6266:
        /*013c*/ 	.word	0x00000000
        /*0140*/ 	.short	0x0002
        /*0142*/ 	.short	0x0010
        /*0144*/ 	.byte	0x00, 0xf5, 0x21, 0x00


	//----- nvinfo : EIATTR_KPARAM_INFO
	.align		4
.L_6267:
        /*0148*/ 	.byte	0x04, 0x17
        /*014a*/ 	.short	(.L_6269 - .L_6268)
.L_6268:
        /*014c*/ 	.word	0x00000000
        /*0150*/ 	.short	0x0001
        /*0152*/ 	.short	0x0008
        /*0154*/ 	.byte	0x00, 0xf5, 0x21, 0x00


	//----- nvinfo : EIATTR_KPARAM_INFO
	.align		4
.L_6269:
        /*0158*/ 	.byte	0x04, 0x17
        /*015a*/ 	.short	(.L_6271 - .L_6270)
.L_6270:
        /*015c*/ 	.word	0x00000000
        /*0160*/ 	.short	0x0000
        /*0162*/ 	.short	0x0000
        /*0164*/ 	.byte	0x00, 0xf5, 0x21, 0x00


	//----- nvinfo : EIATTR_SPARSE_MMA_MASK
	.align		4
.L_6271:
        /*0168*/ 	.byte	0x03, 0x50
        /*016a*/ 	.short	0x0000


	//----- nvinfo : EIATTR_MAXREG_COUNT
	.align		4
        /*016c*/ 	.byte	0x03, 0x1b
        /*016e*/ 	.short	0x00ff


	//----- nvinfo : EIATTR_NUM_BARRIERS
	.align		4
        /*0170*/ 	.byte	0x02, 0x4c
        /*0172*/ 	.byte	0x01
	.zero		1


	//----- nvinfo : EIATTR_EXTERNS
	.align		4
        /*0174*/ 	.byte	0x04, 0x0f
        /*0176*/ 	.short	(.L_6273 - .L_6272)


	//   ....[0]....
	.align		4
.L_6272:
        /*0178*/ 	.word	index@(__assertfail)


	//----- nvinfo : EIATTR_MERCURY_ISA_VERSION
	.align		4
.L_6273:
        /*017c*/ 	.byte	0x03, 0x5f
        /*017e*/ 	.short	0x0101


	//----- nvinfo : EIATTR_COOP_GROUP_MASK_REGIDS
	.align		4
        /*0180*/ 	.byte	0x04, 0x29
        /*0182*/ 	.short	(.L_6275 - .L_6274)


	//   ....[0]....
.L_6274:
        /*0184*/ 	.word	0xffffffff


	//   ....[1]....
        /*0188*/ 	.word	0xffffffff


	//   ....[2]....
        /*018c*/ 	.word	0xffffffff


	//   ....[3]....
        /*0190*/ 	.word	0xffffffff


	//   ....[4]....
        /*0194*/ 	.word	0xffffffff


	//   ....[5]....
        /*0198*/ 	.word	0xffffffff


	//   ....[6]....
        /*019c*/ 	.word	0xffffffff


	//   ....[7]....
        /*01a0*/ 	.word	0xffffffff


	//   ....[8]....
        /*01a4*/ 	.word	0xffffffff


	//   ....[9]....
        /*01a8*/ 	.word	0xffffffff


	//   ....[10]....
        /*01ac*/ 	.word	0xffffffff


	//   ....[11]....
        /*01b0*/ 	.word	0xffffffff


	//   ....[12]....
        /*01b4*/ 	.word	0xffffffff


	//   ....[13]....
        /*01b8*/ 	.word	0xffffffff


	//   ....[14]....
        /*01bc*/ 	.word	0x0500000f


	//   ....[15]....
        /*01c0*/ 	.word	0x0500000f


	//   ....[16]....
        /*01c4*/ 	.word	0x0500000f


	//----- nvinfo : EIATTR_COOP_GROUP_INSTR_OFFSETS
	.align		4
.L_6275:
        /*01c8*/ 	.byte	0x04, 0x28
        /*01ca*/ 	.short	(.L_6277 - .L_6276)


	//   ....[0]....
.L_6276:
        /*01cc*/ 	.word	0x00000b90


	//   ....[1]....
        /*01d0*/ 	.word	0x00000bb0


	//   ....[2]....
        /*01d4*/ 	.word	0x00000bd0


	//   ....[3]....
        /*01d8*/ 	.word	0x00000ce0


	//   ....[4]....
        /*01dc*/ 	.word	0x00000d00


	//   ....[5]....
        /*01e0*/ 	.word	0x00000d20


	//   ....[6]....
        /*01e4*/ 	.word	0x00001b70


	//   ....[7]....
        /*01e8*/ 	.word	0x00001ba0


	//   ....[8]....
        /*01ec*/ 	.word	0x00001bc0


	//   ....[9]....
        /*01f0*/ 	.word	0x00001be0


	//   ....[10]....
        /*01f4*/ 	.word	0x00001c00


	//   ....[11]....
        /*01f8*/ 	.word	0x00001c50


	//   ....[12]....
        /*01fc*/ 	.word	0x00001c70


	//   ....[13]....
        /*0200*/ 	.word	0x00001c90


	//   ....[14]....
        /*0204*/ 	.word	0x00003050


	//   ....[15]....
        /*0208*/ 	.word	0x000030b0


	//   ....[16]....
        /*020c*/ 	.word	0x00003110


	//----- nvinfo : EIATTR_VRC_CTA_INIT_COUNT
	.align		4
.L_6277:
        /*0210*/ 	.byte	0x02, 0x4a
	.zero		1
	.zero		1


	//----- nvinfo : EIATTR_SYSCALL_OFFSETS
	.align		4
        /*0214*/ 	.byte	0x04, 0x46
        /*0216*/ 	.short	(.L_6279 - .L_6278)


	//   ....[0]....
.L_6278:
        /*0218*/ 	.word	0x00002b50


	//   ....[1]....
        /*021c*/ 	.word	0x00002ff0


	//----- nvinfo : EIATTR_EXIT_INSTR_OFFSETS
	.align		4
.L_6279:
        /*0220*/ 	.byte	0x04, 0x1c
        /*0222*/ 	.short	(.L_6281 - .L_6280)


	//   ....[0]....
.L_6280:
        /*0224*/ 	.word	0x00000090


	//   ....[1]....
        /*0228*/ 	.word	0x00002db0


	//   ....[2]....
        /*022c*/ 	.word	0x00002ef0


	//   ....[3]....
        /*0230*/ 	.word	0x00003000


	//----- nvinfo : EIATTR_CRS_STACK_SIZE
	.align		4
.L_6281:
        /*0234*/ 	.byte	0x04, 0x1e
        /*0236*/ 	.short	(.L_6283 - .L_6282)
.L_6282:
        /*0238*/ 	.word	0x00000000


	//----- nvinfo : EIATTR_CBANK_PARAM_SIZE
	.align		4
.L_6283:
        /*023c*/ 	.byte	0x03, 0x19
        /*023e*/ 	.short	0x008c


	//----- nvinfo : EIATTR_PARAM_CBANK
	.align		4
        /*0240*/ 	.byte	0x04, 0x0a
        /*0242*/ 	.short	(.L_6285 - .L_6284)
	.align		4
.L_6284:
        /*0244*/ 	.word	index@(.nv.constant0._ZN4vllm25paged_attention_v2_kernelI13__nv_bfloat16hLi96ELi8ELi128ELNS_18Fp8KVCacheDataTypeE2ELb1ELi512EEEvPfS3_PT_PKS4_PKT0_SA_ifPKiSC_iPKfiiiSE_SE_iiiii)
        /*0248*/ 	.short	0x0380
        /*024a*/ 	.short	0x008c


	//----- nvinfo : EIATTR_SW_WAR
	.align		4
.L_6285:
        /*024c*/ 	.byte	0x04, 0x36
        /*024e*/ 	.short	(.L_6287 - .L_6286)
.L_6286:
        /*0250*/ 	.word	0x00000008
.L_6287:


//--------------------- .nv.info._ZN4vllm25paged_attention_v2_kernelI13__nv_bfloat16hLi80ELi8ELi128ELNS_18Fp8KVCacheDataTypeE2ELb1ELi512EEEvPfS3_PT_PKS4_PKT0_SA_ifPKiSC_iPKfiiiSE_SE_iiiii --------------------------
	.section	.nv.info._ZN4vllm25paged_attention_v2_kernelI13__nv_bfloat16hLi80ELi8ELi128ELNS_18Fp8KVCacheDataTypeE2ELb1ELi512EEEvPfS3_PT_PKS4_PKT0_SA_ifPKiSC_iPKfiiiSE_SE_iiiii,"",@"SHT_CUDA_INFO"
	.sectionflags	@""
	.align	4


	//----- nvinfo : EIATTR_CUDA_API_VERSION
	.align		4
        /*0000*/ 	.byte	0x04, 0x37
        /*0002*/ 	.short	(.L_6289 - .L_6288)
.L_6288:
        /*0004*/ 	.word	0x00000082


	//----- nvinfo : EIATTR_KPARAM_INFO
	.align		4
.L_6289:
        /*0008*/ 	.byte	0x04, 0x17
        /*000a*/ 	.short	(.L_6291 - .L_6290)
.L_6290:
        /*000c*/ 	.word	0x00000000
        /*0010*/ 	.short	0x0015
        /*0012*/ 	.short	0x0088
        /*0014*/ 	.byte	0x00, 0xf0, 0x11, 0x00


	//----- nvinfo : EIATTR_KPARAM_INFO
	.align		4
.L_6291:
        /*0018*/ 	.byte	0x04, 0x17
        /*001a*/ 	.short	(.L_6293 - .L_6292)
.L_6292:
        /*001c*/ 	.word	0x00000000
        /*0020*/ 	.short	0x0014
        /*0022*/ 	.short	0x0084
        /*0024*/ 	.byte	0x00, 0xf0, 0x11, 0x00


	//----- nvinfo : EIATTR_KPARAM_INFO
	.align		4
.L_6293:
        /*0028*/ 	.byte	0x04, 0x17
        /*002a*/ 	.short	(.L_6295 - .L_6294)
.L_6294:
        /*002c*/ 	.word	0x00000000
        /*0030*/ 	.short	0x0013
        /*0032*/ 	.short	0x0080
        /*0034*/ 	.byte	0x00, 0xf0, 0x11, 0x00


	//----- nvinfo : EIATTR_KPARAM_INFO
	.align		4
.L_6295:
        /*0038*/ 	.byte	0x04, 0x17
        /*003a*/ 	.short	(.L_6297 - .L_6296)
.L_6296:
        /*003c*/ 	.word	0x00000000
        /*0040*/ 	.short	0x0012
        /*0042*/ 	.short	0x007c
        /*0044*/ 	.byte	0x00, 0xf0, 0x11, 0x00


	//----- nvinfo : EIATTR_KPARAM_INFO
	.align		4
.L_6297:
        /*0048*/ 	.byte	0x04, 0x17
        /*004a*/ 	.short	(.L_6299 - .L_6298)
.L_6298:
        /*004c*/ 	.word	0x00000000
        /*0050*/ 	.short	0x0011
        /*0052*/ 	.short	0x0078
        /*0054*/ 	.byte	0x00, 0xf0, 0x11, 0x00


	//----- nvinfo : EIATTR_KPARAM_INFO
	.align		4
.L_6299:
        /*0058*/ 	.byte	0x04, 0x17
        /*005a*/ 	.short	(.L_6301 - .L_6300)
.L_6300:
        /*005c*/ 	.word	0x00000000
        /*0060*/ 	.short	0x0010
        /*0062*/ 	.short	0x0070
        /*0064*/ 	.byte	0x00, 0xf5, 0x21, 0x00


	//----- nvinfo : EIATTR_KPARAM_INFO
	.align		4
.L_6301:
        /*0068*/ 	.byte	0x04, 0x17
        /*006a*/ 	.short	(.L_6303 - .L_6302)
.L_6302:
        /*006c*/ 	.word	0x00000000
        /*0070*/ 	.short	0x000f
        /*0072*/ 	.short	0x0068
        /*0074*/ 	.byte	0x00, 0xf5, 0x21, 0x00


	//----- nvinfo : EIATTR_KPARAM_INFO
	.align		4
.L_6303:
        /*0078*/ 	.byte	0x04, 0x17
        /*007a*/ 	.short	(.L_6305 - .L_6304)
.L_6304:
        /*007c*/ 	.word	0x00000000
        /*0080*/ 	.short	0x000e
        /*0082*/ 	.short	0x0060
        /*0084*/ 	.byte	0x00, 0xf0, 0x11, 0x00


	//----- nvinfo : EIATTR_KPARAM_INFO
	.align		4
.L_6305:
        /*0088*/ 	.byte	0x04, 0x17
        /*008a*/ 	.short	(.L_6307 - .L_6306)
.L_6306:
        /*008c*/ 	.word	0x00000000
        /*0090*/ 	.short	0x000d
        /*0092*/ 	.short	0x005c
        /*0094*/ 	.byte	0x00, 0xf0, 0x11, 0x00


	//----- nvinfo : EIATTR_KPARAM_INFO
	.align		4
.L_6307:
        /*0098*/ 	.byte	0x04, 0x17
        /*009a*/ 	.short	(.L_6309 - .L_6308)
.L_6308:
        /*009c*/ 	.word	0x00000000
        /*00a0*/ 	.short	0x000c
        /*00a2*/ 	.short	0x0058
        /*00a4*/ 	.byte	0x00, 0xf0, 0x11, 0x00


	//----- nvinfo : EIATTR_KPARAM_INFO
	.align		4
.L_6309:
        /*00a8*/ 	.byte	0x04, 0x17
        /*00aa*/ 	.short	(.L_6311 - .L_6310)
.L_6310:
        /*00ac*/ 	.word	0x00000000
        /*00b0*/ 	.short	0x000b
        /*00b2*/ 	.short	0x0050
        /*00b4*/ 	.byte	0x00, 0xf5, 0x21, 0x00


	//----- nvinfo : EIATTR_KPARAM_INFO
	.align		4
.L_6311:
        /*00b8*/ 	.byte	0x04, 0x17
        /*00ba*/ 	.short	(.L_6313 - .L_6312)
.L_6312:
        /*00bc*/ 	.word	0x00000000
        /*00c0*/ 	.short	0x000a
        /*00c2*/ 	.short	0x0048
        /*00c4*/ 	.byte	0x00, 0xf0, 0x11, 0x00


	//----- nvinfo : EIATTR_KPARAM_INFO
	.align		4
.L_6313:
        /*00c8*/ 	.byte	0x04, 0x17
        /*00ca*/ 	.short	(.L_6315 - .L_6314)
.L_6314:
        /*00cc*/ 	.word	0x00000000
        /*00d0*/ 	.short	0x0009
        /*00d2*/ 	.short	0x0040
        /*00d4*/ 	.byte	0x00, 0xf5, 0x21, 0x00


	//----- nvinfo : EIATTR_KPARAM_INFO
	.align		4
.L_6315:
        /*00d8*/ 	.byte	0x04, 0x17
        /*00da*/ 	.short	(.L_6317 - .L_6316)
.L_6316:
        /*00dc*/ 	.word	0x00000000
        /*00e0*/ 	.short	0x0008
        /*00e2*/ 	.short	0x0038
        /*00e4*/ 	.byte	0x00, 0xf5, 0x21, 0x00


	//----- nvinfo : EIATTR_KPARAM_INFO
	.align		4
.L_6317:
        /*00e8*/ 	.byte	0x04, 0x17
        /*00ea*/ 	.short	(.L_6319 - .L_6318)
.L_6318:
        /*00ec*/ 	.word	0x00000000
        /*00f0*/ 	.short	0x0007
        /*00f2*/ 	.short	0x0034
        /*00f4*/ 	.byte	0x00, 0xf0, 0x11, 0x00


	//----- nvinfo : EIATTR_KPARAM_INFO
	.align		4
.L_6319:
        /*00f8*/ 	.byte	0x04, 0x17
        /*00fa*/ 	.short	(.L_6321 - .L_6320)
.L_6320:
        /*00fc*/ 	.word	0x00000000
        /*0100*/ 	.short	0x0006
        /*0102*/ 	.short	0x0030
        /*0104*/ 	.byte	0x00, 0xf0, 0x11, 0x00


	//----- nvinfo : EIATTR_KPARAM_INFO
	.align		4
.L_6321:
        /*0108*/ 	.byte	0x04, 0x17
        /*010a*/ 	.short	(.L_6323 - .L_6322)
.L_6322:
        /*010c*/ 	.word	0x00000000
        /*0110*/ 	.short	0x0005
        /*0112*/ 	.short	0x0028
        /*0114*/ 	.byte	0x00, 0xf5, 0x21, 0x00


	//----- nvinfo : EIATTR_KPARAM_INFO
	.align		4
.L_6323:
        /*0118*/ 	.byte	0x04, 0x17
        /*011a*/ 	.short	(.L_6325 - .L_6324)
.L_6324:
        /*011c*/ 	.word	0x00000000
        /*0120*/ 	.short	0x0004
        /*0122*/ 	.short	0x0020
        /*0124*/ 	.byte	0x00, 0xf5, 0x21, 0x00


	//----- nvinfo : EIATTR_KPARAM_INFO
	.align		4
.L_6325:
        /*0128*/ 	.byte	0x04, 0x17
        /*012a*/ 	.short	(.L_6327 - .L_6326)
.L_6326:
        /*012c*/ 	.word	0x00000000
        /*0130*/ 	.short	0x0003
        /*0132*/ 	.short	0x0018
        /*0134*/ 	.byte	0x00, 0xf5, 0x21, 0x00


	//----- nvinfo : EIATTR_KPARAM_INFO
	.align		4
.L_6327:
        /*0138*/ 	.byte	0x04, 0x17
        /*013a*/ 	.short	(.L_6329 - .L_6328)
.L_6328:
        /*013c*/ 	.word	0x00000000
        /*0140*/ 	.short	0x0002
        /*0142*/ 	.short	0x0010
        /*0144*/ 	.byte	0x00, 0xf5, 0x21, 0x00


	//----- nvinfo : EIATTR_KPARAM_INFO
	.align		4
.L_6329:
        /*0148*/ 	.byte	0x04, 0x17
        /*014a*/ 	.short	(.L_6331 - .L_6330)
.L_6330:
        /*014c*/ 	.word	0x00000000
        /*0150*/ 	.short	0x0001
        /*0152*/ 	.short	0x0008
        /*0154*/ 	.byte	0x00, 0xf5, 0x21, 0x00


	//----- nvinfo : EIATTR_KPARAM_INFO
	.align		4
.L_6331:
        /*0158*/ 	.byte	0x04, 0x17
        /*015a*/ 	.short	(.L_6333 - .L_6332)
.L_6332:
        /*015c*/ 	.word	0x00000000
        /*0160*/ 	.short	0x0000
        /*0162*/ 	.short	0x0000
        /*0164*/ 	.byte	0x00, 0xf5, 0x21, 0x00


	//----- nvinfo : EIATTR_SPARSE_MMA_MASK
	.align		4
.L_6333:
        /*0168*/ 	.byte	0x03, 0x50
        /*016a*/ 	.short	0x0000


	//----- nvinfo : EIATTR_MAXREG_COUNT
	.align		4
        /*016c*/ 	.byte	0x03, 0x1b
        /*016e*/ 	.short	0x00ff


	//----- nvinfo : EIATTR_NUM_BARRIERS
	.align		4
        /*0170*/ 	.byte	0x02, 0x4c
        /*0172*/ 	.byte	0x01
	.zero		1


	//----- nvinfo : EIATTR_EXTERNS
	.align		4
        /*0174*/ 	.byte	0x04, 0x0f
        /*0176*/ 	.short	(.L_6335 - .L_6334)


	//   ....[0]....
	.align		4
.L_6334:
        /*0178*/ 	.word	index@(__assertfail)


	//----- nvinfo : EIATTR_MERCURY_ISA_VERSION
	.align		4
.L_6335:
        /*017c*/ 	.byte	0x03, 0x5f
        /*017e*/ 	.short	0x0101


	//----- nvinfo : EIATTR_COOP_GROUP_MASK_REGIDS
	.align		4
        /*0180*/ 	.byte	0x04, 0x29
        /*0182*/ 	.short	(.L_6337 - .L_6336)


	//   ....[0]....
.L_6336:
        /*0184*/ 	.word	0xffffffff


	//   ....[1]....
        /*0188*/ 	.word	0xffffffff


	//   ....[2]....
        /*018c*/ 	.word	0xffffffff


	//   ....[3]....
        /*0190*/ 	.word	0xffffffff


	//   ....[4]....
        /*0194*/ 	.word	0xffffffff


	//   ....[5]....
        /*0198*/ 	.word	0xffffffff


	//   ....[6]....
        /*019c*/ 	.word	0xffffffff


	//   ....[7]....
        /*01a0*/ 	.word	0xffffffff


	//   ....[8]....
        /*01a4*/ 	.word	0xffffffff


	//   ....[9]....
        /*01a8*/ 	.word	0xffffffff


	//   ....[10]....
        /*01ac*/ 	.word	0xffffffff


	//   ....[11]....
        /*01b0*/ 	.word	0xffffffff


	//   ....[12]....
        /*01b4*/ 	.word	0xffffffff


	//   ....[13]....
        /*01b8*/ 	.word	0xffffffff


	//   ....[14]....
        /*01bc*/ 	.word	0x0500000f


	//   ....[15]....
        /*01c0*/ 	.word	0x0500000f


	//   ....[16]....
        /*01c4*/ 	.word	0x0500000f


	//----- nvinfo : EIATTR_COOP_GROUP_INSTR_OFFSETS
	.align		4
.L_6337:
        /*01c8*/ 	.byte	0x04, 0x28
        /*01ca*/ 	.short	(.L_6339 - .L_6338)


	//   ....[0]....
.L_6338:
        /*01cc*/ 	.word	0x00000b70


	//   ....[1]....
        /*01d0*/ 	.word	0x00000b90


	//   ....[2]....
        /*01d4*/ 	.word	0x00000bb0


	//   ....[3]....
        /*01d8*/ 	.word	0x00000cc0


	//   ....[4]....
        /*01dc*/ 	.word	0x00000ce0


	//   ....[5]....
        /*01e0*/ 	.word	0x00000d00


	//   ....[6]....
        /*01e4*/ 	.word	0x00001b50


	//   ....[7]....
        /*01e8*/ 	.word	0x00001b80


	//   ....[8]....
        /*01ec*/ 	.word	0x00001ba0


	//   ....[9]....
        /*01f0*/ 	.word	0x00001bc0


	//   ....[10]....
        /*01f4*/ 	.word	0x00001be0


	//   ....[11]....
        /*01f8*/ 	.word	0x00001c30


	//   ....[12]....
        /*01fc*/ 	.word	0x00001c50


	//   ....[13]....
        /*0200*/ 	.word	0x00001c70


	//   ....[14]....
        /*0204*/ 	.word	0x00003150


	//   ....[15]....
        /*0208*/ 	.word	0x000031b0


	//   ....[16]....
        /*020c*/ 	.word	0x00003210


	//----- nvinfo : EIATTR_VRC_CTA_INIT_COUNT
	.align		4
.L_6339:
        /*0210*/ 	.byte	0x02, 0x4a
	.zero		1
	.zero		1


	//----- nvinfo : EIATTR_SYSCALL_OFFSETS
	.align		4
        /*0214*/ 	.byte	0x04, 0x46
        /*0216*/ 	.short	(.L_6341 - .L_6340)


	//   ....[0]....
.L_6340:
        /*0218*/ 	.word	0x00002b30


	//   ....[1]....
        /*021c*/ 	.word	0x000030f0


	//----- nvinfo : EIATTR_EXIT_INSTR_OFFSETS
	.align		4
.L_6341:
        /*0220*/ 	.byte	0x04, 0x1c
        /*0222*/ 	.short	(.L_6343 - .L_6342)


	//   ....[0]....
.L_6342:
        /*0224*/ 	.word	0x00000090


	//   ....[1]....
        /*0228*/ 	.word	0x00002ed0


	//   ....[2]....
        /*022c*/ 	.word	0x00002fc0


	//   ....[3]....
        /*0230*/ 	.word	0x00002ff0


	//   ....[4]....
        /*0234*/ 	.word	0x00003100


	//----- nvinfo : EIATTR_CRS_STACK_SIZE
	.align		4
.L_6343:
        /*0238*/ 	.byte	0x04, 0x1e
        /*023a*/ 	.short	(.L_6345 - .L_6344)
.L_6344:
        /*023c*/ 	.word	0x00000000


	//----- nvinfo : EIATTR_CBANK_PARAM_SIZE
	.align		4
.L_6345:
        /*0240*/ 	.byte	0x03, 0x19
        /*0242*/ 	.short	0x008c


	//----- nvinfo : EIATTR_PARAM_CBANK
	.align		4
        /*0244*/ 	.byte	0x04, 0x0a
        /*0246*/ 	.short	(.L_6347 - .L_6346)
	.align		4
.L_6346:
        /*0248*/ 	.word	index@(.nv.constant0._ZN4vllm25paged_attention_v2_kernelI13__nv_bfloat16hLi80ELi8ELi128ELNS_18Fp8KVCacheDataTypeE2ELb1ELi512EEEvPfS3_PT_PKS4_PKT0_SA_ifPKiSC_iPKfiiiSE_SE_iiiii)
        /*024c*/ 	.short	0x0380
        /*024e*/ 	.short	0x008c


	//----- nvinfo : EIATTR_SW_WAR
	.align		4
.L_6347:
        /*0250*/ 	.byte	0x04, 0x36
        /*0252*/ 	.short	(.L_6349 - .L_6348)
.L_6348:
        /*0254*/ 	.word	0x00000008
.L_6349:


//--------------------- .nv.info._ZN4vllm25paged_attention_v2_kernelI13__nv_bfloat16hLi64ELi8ELi128ELNS_18Fp8KVCacheDataTypeE2ELb1ELi512EEEvPfS3_PT_PKS4_PKT0_SA_ifPKiSC_iPKfiiiSE_SE_iiiii --------------------------
	.section	.nv.info._ZN4vllm25paged_attention_v2_kernelI13__nv_bfloat16hLi64ELi8ELi128ELNS_18Fp8KVCacheDataTypeE2ELb1ELi512EEEvPfS3_PT_PKS4_PKT0_SA_ifPKiSC_iPKfiiiSE_SE_iiiii,"",@"SHT_CUDA_INFO"
	.sectionflags	@""
	.align	4


	//----- nvinfo : EIATTR_CUDA_API_VERSION
	.align		4
        /*0000*/ 	.byte	0x04, 0x37
        /*0002*/ 	.short	(.L_6351 - .L_6350)
.L_6350:
        /*0004*/ 	.word	0x00000082


	//----- nvinfo : EIATTR_KPARAM_INFO
	.align		4
.L_6351:
        /*0008*/ 	.byte	0x04, 0x17
        /*000a*/ 	.short	(.L_6353 - .L_6352)
.L_6352:
        /*000c*/ 	.word	0x00000000
        /*0010*/ 	.short	0x0015
        /*0012*/ 	.short	0x0088
        /*0014*/ 	.byte	0x00, 0xf0, 0x11, 0x00


	//----- nvinfo : EIATTR_KPARAM_INFO
	.align		4
.L_6353:
        /*0018*/ 	.byte	0x04, 0x17
        /*001a*/ 	.short	(.L_6355 - .L_6354)
.L_6354:
        /*001c*/ 	.word	0x00000000
        /*0020*/ 	.short	0x0014
        /*0022*/ 	.short	0x0084
        /*0024*/ 	.byte	0x00, 0xf0, 0x11, 0x00


	//----- nvinfo : EIATTR_KPARAM_INFO
	.align		4
.L_6355:
        /*0028*/ 	.byte	0x04, 0x17
        /*002a*/ 	.short	(.L_6357 - .L_6356)
.L_6356:
        /*002c*/ 	.word	0x00000000
        /*0030*/ 	.short	0x0013
        /*0032*/ 	.short	0x0080
        /*0034*/ 	.byte	0x00, 0xf0, 0x11, 0x00


	//----- nvinfo : EIATTR_KPARAM_INFO
	.align		4
.L_6357:
        /*0038*/ 	.byte	0x04, 0x17
        /*003a*/ 	.short	(.L_6359 - .L_6358)
.L_6358:
        /*003c*/ 	.word	0x00000000
        /*0040*/ 	.short	0x0012
        /*0042*/ 	.short	0x007c
        /*0044*/ 	.byte	0x00, 0xf0, 0x11, 0x00


	//----- nvinfo : EIATTR_KPARAM_INFO
	.align		4
.L_6359:
        /*0048*/ 	.byte	0x04, 0x17
        /*004a*/ 	.short	(.L_6361 - .L_6360)
.L_6360:
        /*004c*/ 	.word	0x00000000
        /*0050*/ 	.short	0x0011
        /*0052*/ 	.short	0x0078
        /*0054*/ 	.byte	0x00, 0xf0, 0x11, 0x00


	//----- nvinfo : EIATTR_KPARAM_INFO
	.align		4
.L_6361:
        /*0058*/ 	.byte	0x04, 0x17
        /*005a*/ 	.short	(.L_6363 - .L_6362)
.L_6362:
        /*005c*/ 	.word	0x00000000
        /*0060*/ 	.short	0x0010
        /*0062*/ 	.short	0x0070
        /*0064*/ 	.byte	0x00, 0xf5, 0x21, 0x00


	//----- nvinfo : EIATTR_KPARAM_INFO
	.align		4
.L_6363:
        /*0068*/ 	.byte	0x04, 0x17
        /*006a*/ 	.short	(.L_6365 - .L_6364)
.L_6364:
        /*006c*/ 	.word	0x00000000
        /*0070*/ 	.short	0x000f
        /*0072*/ 	.short	0x0068
        /*0074*/ 	.byte	0x00, 0xf5, 0x21, 0x00


	//----- nvinfo : EIATTR_KPARAM_INFO
	.align		4
.L_6365:
        /*0078*/ 	.byte	0x04, 0x17
        /*007a*/ 	.short	(.L_6367 - .L_6366)
.L_6366:
        /*007c*/ 	.word	0x00000000
        /*0080*/ 	.short	0x000e
        /*0082*/ 	.short	0x0060
        /*0084*/ 	.byte	0x00, 0xf0, 0x11, 0x00


	//----- nvinfo : EIATTR_KPARAM_INFO
	.align		4
.L_6367:
        /*0088*/ 	.byte	0x04, 0x17
        /*008a*/ 	.short	(.L_6369 - .L_6368)
.L_6368:
        /*008c*/ 	.word	0x00000000
        /*0090*/ 	.short	0x000d
        /*0092*/ 	.short	0x005c
        /*0094*/ 	.byte	0x00, 0xf0, 0x11, 0x00


	//----- nvinfo : EIATTR_KPARAM_INFO
	.align		4
.L_6369:
        /*0098*/ 	.byte	0x04, 0x17
        /*009a*/ 	.short	(.L_6371 - .L_6370)
.L_6370:
        /*009c*/ 	.word	0x00000000
        /*00a0*/ 	.short	0x000c
        /*00a2*/ 	.short	0x0058
        /*00a4*/ 	.byte	0x00, 0xf0, 0x11, 0x00


	//----- nvinfo : EIATTR_KPARAM_INFO
	.align		4
.L_6371:
        /*00a8*/ 	.byte	0x04, 0x17
        /*00aa*/ 	.short	(.L_6373 - .L_6372)
.L_6372:
        /*00ac*/ 	.word	0x00000000
        /*00b0*/ 	.short	0x000b
        /*00b2*/ 	.short	0x0050
        /*00b4*/ 	.byte	0x00, 0xf5, 0x21, 0x00


	//----- nvinfo : EIATTR_KPARAM_INFO
	.align		4
.L_6373:
        /*00b8*/ 	.byte	0x04, 0x17
        /*00ba*/ 	.short	(.L_6375 - .L_6374)
.L_6374:
        /*00bc*/ 	.word	0x00000000
        /*00c0*/ 	.short	0x000a
        /*00c2*/ 	.short	0x0048
        /*00c4*/ 	.byte	0x00, 0xf0, 0x11, 0x00


	//----- nvinfo : EIATTR_KPARAM_INFO
	.align		4
.L_6375:
        /*00c8*/ 	.byte	0x04, 0x17
        /*00ca*/ 	.short	(.L_6377 - .L_6376)
.L_6376:
        /*00cc*/ 	.word	0x00000000
        /*00d0*/ 	.short	0x0009
        /*00d2*/ 	.short	0x0040
        /*00d4*/ 	.byte	0x00, 0xf5, 0x21, 0x00


	//----- nvinfo : EIATTR_KPARAM_INFO
	.align		4
.L_6377:
        /*00d8*/ 	.byte	0x04, 0x17
        /*00da*/ 	.short	(.L_6379 - .L_6378)
.L_6378:
        /*00dc*/ 	.word	0x00000000
        /*00e0*/ 	.short	0x0008
        /*00e2*/ 	.short	0x0038
        /*00e4*/ 	.byte	0x00, 0xf5, 0x21, 0x00


	//----- nvinfo : EIATTR_KPARAM_INFO
	.align		4
.L_6379:
        /*00e8*/ 	.byte	0x04, 0x17
        /*00ea*/ 	.short	(.L_6381 - .L_6380)
.L_6380:
        /*00ec*/ 	.word	0x00000000
        /*00f0*/ 	.short	0x0007
        /*00f2*/ 	.short	0x0034
        /*00f4*/ 	.byte	0x00, 0xf0, 0x11, 0x00


	//----- nvinfo : EIATTR_KPARAM_INFO
	.align		4
.L_6381:
        /*00f8*/ 	.byte	0x04, 0x17
        /*00fa*/ 	.short	(.L_6383 - .L_6382)
.L_6382:
        /*00fc*/ 	.word	0x00000000
        /*0100*/ 	.short	0x0006
        /*0102*/ 	.short	0x0030
        /*0104*/ 	.byte	0x00, 0xf0, 0x11, 0x00


	//----- nvinfo : EIATTR_KPARAM_INFO
	.align		4
.L_6383:
        /*0108*/ 	.byte	0x04, 0x17
        /*010a*/ 	.short	(.L_6385 - .L_6384)
.L_6384:
        /*010c*/ 	.word	0x00000000
        /*0110*/ 	.short	0x0005
        /*0112*/ 	.short	0x0028
        /*0114*/ 	.byte	0x00, 0xf5, 0x21, 0x00


	//----- nvinfo : EIATTR_KPARAM_INFO
	.align		4
.L_6385:
        /*0118*/ 	.byte	0x04, 0x17
        /*011a*/ 	.short	(.L_6387 - .L_6386)
.L_6386:
        /*011c*/ 	.word	0x00000000
        /*0120*/ 	.short	0x0004
        /*0122*/ 	.short	0x0020
        /*0124*/ 	.byte	0x00, 0xf5, 0x21, 0x00


	//----- nvinfo : EIATTR_KPARAM_INFO
	.align		4
.L_6387:
        /*0128*/ 	.byte	0x04, 0x17
        /*012a*/ 	.short	(.L_6389 - .L_6388)
.L_6388:
        /*012c*/ 	.word	0x00000000
        /*0130*/ 	.short	0x0003
        /*0132*/ 	.short	0x0018
        /*0134*/ 	.byte	0x00, 0xf5, 0x21, 0x00


	//----- nvinfo : EIATTR_KPARAM_INFO
	.align		4
.L_6389:
        /*0138*/ 	.byte	0x04, 0x17
        /*013a*/ 	.short	(.L_6391 - .L_6390)
.L_6390:
        /*013c*/ 	.word	0x00000000
        /*0140*/ 	.short	0x0002
        /*0142*/ 	.short	0x0010
        /*0144*/ 	.byte	0x00, 0xf5, 0x21, 0x00


	//----- nvinfo : EIATTR_KPARAM_INFO
	.align		4
.L_6391:
        /*0148*/ 	.byte	0x04, 0x17
        /*014a*/ 	.short	(.L_6393 - .L_6392)
.L_6392:
        /*014c*/ 	.word	0x00000000
        /*0150*/ 	.short	0x0001
        /*0152*/ 	.short	0x0008
        /*0154*/ 	.byte	0x00, 0xf5, 0x21, 0x00


	//----- nvinfo : EIATTR_KPARAM_INFO
	.align		4
.L_6393:
        /*0158*/ 	.byte	0x04, 0x17
        /*015a*/ 	.short	(.L_6395 - .L_6394)
.L_6394:
        /*015c*/ 	.word	0x00000000
        /*0160*/ 	.short	0x0000
        /*0162*/ 	.short	0x0000
        /*0164*/ 	.byte	0x00, 0xf5, 0x21, 0x00


	//----- nvinfo : EIATTR_SPARSE_MMA_MASK
	.align		4
.L_6395:
        /*0168*/ 	.byte	0x03, 0x50
        /*016a*/ 	.short	0x0000


	//----- nvinfo : EIATTR_MAXREG_COUNT
	.align		4
        /*016c*/ 	.byte	0x03, 0x1b
        /*016e*/ 	.short	0x00ff


	//----- nvinfo : EIATTR_NUM_BARRIERS
	.align		4
        /*0170*/ 	.byte	0x02, 0x4c
        /*0172*/ 	.byte	0x01
	.zero		1


	//----- nvinfo : EIATTR_EXTERNS
	.align		4
        /*0174*/ 	.byte	0x04, 0x0f
        /*0176*/ 	.short	(.L_6397 - .L_6396)


	//   ....[0]....
	.align		4
.L_6396:
        /*0178*/ 	.word	index@(__assertfail)


	//----- nvinfo : EIATTR_MERCURY_ISA_VERSION
	.align		4
.L_6397:
        /*017c*/ 	.byte	0x03, 0x5f
        /*017e*/ 	.short	0x0101


	//----- nvinfo : EIATTR_COOP_GROUP_MASK_REGIDS
	.align		4
        /*0180*/ 	.byte	0x04, 0x29
        /*0182*/ 	.short	(.L_6399 - .L_6398)


	//   ....[0]....
.L_6398:
        /*0184*/ 	.word	0xffffffff


	//   ....[1]....
        /*0188*/ 	.word	0xffffffff


	//   ....[2]....
        /*018c*/ 	.word	0xffffffff


	//   ....[3]....
        /*0190*/ 	.word	0xffffffff


	//   ....[4]....
        /*0194*/ 	.word	0xffffffff


	//   ....[5]....
        /*0198*/ 	.word	0xffffffff


	//   ....[6]....
        /*019c*/ 	.word	0xffffffff


	//   ....[7]....
        /*01a0*/ 	.word	0xffffffff


	//   ....[8]....
        /*01a4*/ 	.word	0xffffffff


	//   ....[9]....
        /*01a8*/ 	.word	0xffffffff


	//   ....[10]....
        /*01ac*/ 	.word	0xffffffff


	//   ....[11]....
        /*01b0*/ 	.word	0xffffffff


	//   ....[12]....
        /*01b4*/ 	.word	0xffffffff


	//   ....[13]....
        /*01b8*/ 	.word	0xffffffff


	//   ....[14]....
        /*01bc*/ 	.word	0x0500000f


	//   ....[15]....
        /*01c0*/ 	.word	0x0500000f


	//   ....[16]....
        /*01c4*/ 	.word	0x0500000f


	//----- nvinfo : EIATTR_COOP_GROUP_INSTR_OFFSETS
	.align		4
.L_6399:
        /*01c8*/ 	.byte	0x04, 0x28
        /*01ca*/ 	.short	(.L_6401 - .L_6400)


	//   ....[0]....
.L_6400:
        /*01cc*/ 	.word	0x00000b70


	//   ....[1]....
        /*01d0*/ 	.word	0x00000b90


	//   ....[2]....
        /*01d4*/ 	.word	0x00000bb0


	//   ....[3]....
        /*01d8*/ 	.word	0x00000cc0


	//   ....[4]....
        /*01dc*/ 	.word	0x00000ce0


	//   ....[5]....
        /*01e0*/ 	.word	0x00000d00


	//   ....[6]....
        /*01e4*/ 	.word	0x00001b50


	//   ....[7]....
        /*01e8*/ 	.word	0x00001b80


	//   ....[8]....
        /*01ec*/ 	.word	0x00001ba0


	//   ....[9]....
        /*01f0*/ 	.word	0x00001bc0


	//   ....[10]....
        /*01f4*/ 	.word	0x00001be0


	//   ....[11]....
        /*01f8*/ 	.word	0x00001c30


	//   ....[12]....
        /*01fc*/ 	.word	0x00001c50


	//   ....[13]....
        /*0200*/ 	.word	0x00001c70


	//   ....[14]....
        /*0204*/ 	.word	0x00003120


	//   ....[15]....
        /*0208*/ 	.word	0x00003180


	//   ....[16]....
        /*020c*/ 	.word	0x000031e0


	//----- nvinfo : EIATTR_VRC_CTA_INIT_COUNT
	.align		4
.L_6401:
        /*0210*/ 	.byte	0x02, 0x4a
	.zero		1
	.zero		1


	//----- nvinfo : EIATTR_SYSCALL_OFFSETS
	.align		4
        /*0214*/ 	.byte	0x04, 0x46
        /*0216*/ 	.short	(.L_6403 - .L_6402)


	//   ....[0]....
.L_6402:
        /*0218*/ 	.word	0x00002b40


	//   ....[1]....
        /*021c*/ 	.word	0x000030c0


	//----- nvinfo : EIATTR_EXIT_INSTR_OFFSETS
	.align		4
.L_6403:
        /*0220*/ 	.byte	0x04, 0x1c
        /*0222*/ 	.short	(.L_6405 - .L_6404)


	//   ....[0]....
.L_6404:
        /*0224*/ 	.word	0x00000090


	//   ....[1]....
        /*0228*/ 	.word	0x00002ee0


	//   ....[2]....
        /*022c*/ 	.word	0x00002fc0


	//   ....[3]....
        /*0230*/ 	.word	0x000030d0


	//----- nvinfo : EIATTR_CRS_STACK_SIZE
	.align		4
.L_6405:
        /*0234*/ 	.byte	0x04, 0x1e
        /*0236*/ 	.short	(.L_6407 - .L_6406)
.L_6406:
        /*0238*/ 	.word	0x00000000


	//----- nvinfo : EIATTR_CBANK_PARAM_SIZE
	.align		4
.L_6407:
        /*023c*/ 	.byte	0x03, 0x19
        /*023e*/ 	.short	0x008c


	//----- nvinfo : EIATTR_PARAM_CBANK
	.align		4
        /*0240*/ 	.byte	0x04, 0x0a
        /*0242*/ 	.short	(.L_6409 - .L_6408)
	.align		4
.L_6408:
        /*0244*/ 	.word	index@(.nv.constant0._ZN4vllm25paged_attention_v2_kernelI13__nv_bfloat16hLi64ELi8ELi128ELNS_18Fp8KVCacheDataTypeE2ELb1ELi512EEEvPfS3_PT_PKS4_PKT0_SA_ifPKiSC_iPKfiiiSE_SE_iiiii)
        /*0248*/ 	.short	0x0380
        /*024a*/ 	.short	0x008c


	//----- nvinfo : EIATTR_SW_WAR
	.align		4
.L_6409:
        /*024c*/ 	.byte	0x04, 0x36
        /*024e*/ 	.short	(.L_6411 - .L_6410)
.L_6410:
        /*0250*/ 	.word	0x00000008
.L_6411:


//--------------------- .nv.info._ZN4vllm25paged_attention_v2_kernelI13__nv_bfloat16hLi32ELi8ELi128ELNS_18Fp8KVCacheDataTypeE2ELb1ELi512EEEvPfS3_PT_PKS4_PKT0_SA_ifPKiSC_iPKfiiiSE_SE_iiiii --------------------------
	.section	.nv.info._ZN4vllm25paged_attention_v2_kernelI13__nv_bfloat16hLi32ELi8ELi128ELNS_18Fp8KVCacheDataTypeE2ELb1ELi512EEEvPfS3_PT_PKS4_PKT0_SA_ifPKiSC_iPKfiiiSE_SE_iiiii,"",@"SHT_CUDA_INFO"
	.sectionflags	@""
	.align	4


	//----- nvinfo : EIATTR_CUDA_API_VERSION
	.align		4
        /*0000*/ 	.byte	0x04, 0x37
        /*0002*/ 	.short	(.L_6413 - .L_6412)
.L_6412:
        /*0004*/ 	.word	0x00000082


	//----- nvinfo : EIATTR_KPARAM_INFO
	.align		4
.L_6413:
        /*0008*/ 	.byte	0x04, 0x17
        /*000a*/ 	.short	(.L_6415 - .L_6414)
.L_6414:
        /*000c*/ 	.word	0x00000000
        /*0010*/ 	.short	0x0015
        /*0012*/ 	.short	0x0088
        /*0014*/ 	.byte	0x00, 0xf0, 0x11, 0x00


	//----- nvinfo : EIATTR_KPARAM_INFO
	.align		4
.L_6415:
        /*0018*/ 	.byte	0x04, 0x17
        /*001a*/ 	.short	(.L_6417 - .L_6416)
.L_6416:
        /*001c*/ 	.word	0x00000000
        /*0020*/ 	.short	0x0014
        /*0022*/ 	.short	0x0084
        /*0024*/ 	.byte	0x00, 0xf0, 0x11, 0x00


	//----- nvinfo : EIATTR_KPARAM_INFO
	.align		4
.L_6417:
        /*0028*/ 	.byte	0x04, 0x17
        /*002a*/ 	.short	(.L_6419 - .L_6418)
.L_6418:
        /*002c*/ 	.word	0x00000000
        /*0030*/ 	.short	0x0013
        /*0032*/ 	.short	0x0080
        /*0034*/ 	.byte	0x00, 0xf0, 0x11, 0x00


	//----- nvinfo : EIATTR_KPARAM_INFO
	.align		4
.L_6419:
        /*0038*/ 	.byte	0x04, 0x17
        /*003a*/ 	.short	(.L_6421 - .L_6420)
.L_6420:
        /*003c*/ 	.word	0x00000000
        /*0040*/ 	.short	0x0012
        /*0042*/ 	.short	0x007c
        /*0044*/ 	.byte	0x00, 0xf0, 0x11, 0x00


	//----- nvinfo : EIATTR_KPARAM_INFO
	.align		4
.L_6421:
        /*0048*/ 	.byte	0x04, 0x17
        /*004a*/ 	.short	(.L_6423 - .L_6422)
.L_6422:
        /*004c*/ 	.word	0x00000000
        /*0050*/ 	.short	0x0011
        /*0052*/ 	.short	0x0078
        /*0054*/ 	.byte	0x00, 0xf0, 0x11, 0x00


	//----- nvinfo : EIATTR_KPARAM_INFO
	.align		4
.L_6423:
        /*0058*/ 	.byte	0x04, 0x17
        /*005a*/ 	.short	(.L_6425 - .L_6424)
.L_6424:
        /*005c*/ 	.word	0x00000000
        /*0060*/ 	.short	0x0010
        /*0062*/ 	.short	0x0070
        /*0064*/ 	.byte	0x00, 0xf5, 0x21, 0x00


	//----- nvinfo : EIATTR_KPARAM_INFO
	.align		4
.L_6425:
        /*0068*/ 	.byte	0x04, 0x17
        /*006a*/ 	.short	(.L_6427 - .L_6426)
.L_6426:
        /*006c*/ 	.word	0x00000000
        /*0070*/ 	.short	0x000f
        /*0072*/ 	.short	0x0068
        /*0074*/ 	.byte	0x00, 0xf5, 0x21, 0x00


	//----- nvinfo : EIATTR_KPARAM_INFO
	.align		4
.L_6427:
        /*0078*/ 	.byte	0x04, 0x17
        /*007a*/ 	.short	(.L_6429 - .L_6428)
.L_6428:
        /*007c*/ 	.word	0x00000000
        /*0080*/ 	.short	0x000e
        /*0082*/ 	.short	0x0060
        /*0084*/ 	.byte	0x00, 0xf0, 0x11, 0x00


	//----- nvinfo : EIATTR_KPARAM_INFO
	.align		4
.L_6429:
        /*0088*/ 	.byte	0x04, 0x17
        /*008a*/ 	.short	(.L_6431 - .L_6430)
.L_6430:
        /*008c*/ 	.word	0x00000000
        /*0090*/ 	.short	0x000d
        /*0092*/ 	.short	0x005c
        /*0094*/ 	.byte	0x00, 0xf0, 0x11, 0x00


	//----- nvinfo : EIATTR_KPARAM_INFO
	.align		4
.L_6431:
        /*0098*/ 	.byte	0x04, 0x17
        /*009a*/ 	.short	(.L_6433 - .L_6432)
.L_6432:
        /*009c*/ 	.word	0x00000000
        /*00a0*/ 	.short	0x000c
        /*00a2*/ 	.short	0x0058
        /*00a4*/ 	.byte	0x00, 0xf0, 0x11, 0x00


	//----- nvinfo : EIATTR_KPARAM_INFO
	.align		4
.L_6433:
        /*00a8*/ 	.byte	0x04, 0x17
        /*00aa*/ 	.short	(.L_6435 - .L_6434)
.L_6434:
        /*00ac*/ 	.word	0x00000000
        /*00b0*/ 	.short	0x000b
        /*00b2*/ 	.short	0x0050
        /*00b4*/ 	.byte	0x00, 0xf5, 0x21, 0x00


	//----- nvinfo : EIATTR_KPARAM_INFO
	.align		4
.L_6435:
        /*00b8*/ 	.byte	0x04, 0x17
        /*00ba*/ 	.short	(.L_6437 - .L_6436)
.L_6436:
        /*00bc*/ 	.word	0x00000000
        /*00c0*/ 	.short	0x000a
        /*00c2*/ 	.short	0x0048
        /*00c4*/ 	.byte	0x00, 0xf0, 0x11, 0x00


	//----- nvinfo : EIATTR_KPARAM_INFO
	.align		4
.L_6437:
        /*00c8*/ 	.byte	0x04, 0x17
        /*00ca*/ 	.short	(.L_6439 - .L_6438)
.L_6438:
        /*00cc*/ 	.word	0x00000000
        /*00d0*/ 	.short	0x0009
        /*00d2*/ 	.short	0x0040
        /*00d4*/ 	.byte	0x00, 0xf5, 0x21, 0x00


	//----- nvinfo : EIATTR_KPARAM_INFO
	.align		4
.L_6439:
        /*00d8*/ 	.byte	0x04, 0x17
        /*00da*/ 	.short	(.L_6441 - .L_6440)
.L_6440:
        /*00dc*/ 	.word	0x00000000
        /*00e0*/ 	.short	0x0008
        /*00e2*/ 	.short	0x0038
        /*00e4*/ 	.byte	0x00, 0xf5, 0x21, 0x00


	//----- nvinfo : EIATTR_KPARAM_INFO
	.align		4
.L_6441:
        /*00e8*/ 	.byte	0x04, 0x17
        /*00ea*/ 	.short	(.L_6443 - .L_6442)
.L_6442:
        /*00ec*/ 	.word	0x00000000
        /*00f0*/ 	.short	0x0007
        /*00f2*/ 	.short	0x0034
        /*00f4*/ 	.byte	0x00, 0xf0, 0x11, 0x00


	//----- nvinfo : EIATTR_KPARAM_INFO
	.align		4
.L_6443:
        /*00f8*/ 	.byte	0x04, 0x17
        /*00fa*/ 	.short	(.L_6445 - .L_6444)
.L_6444:
        /*00fc*/ 	.word	0x00000000
        /*0100*/ 	.short	0x0006
        /*0102*/ 	.short	0x0030
        /*0104*/ 	.byte	0x00, 0xf0, 0x11, 0x00


	//----- nvinfo : EIATTR_KPARAM_INFO
	.align		4
.L_6445:
        /*0108*/ 	.byte	0x04, 0x17
        /*010a*/ 	.short	(.L_6447 - .L_6446)
.L_6446:
        /*010c*/ 	.word	0x00000000
        /*0110*/ 	.short	0x0005
        /*0112*/ 	.short	0x0028
        /*0114*/ 	.byte	0x00, 0xf5, 0x21, 0x00


	//----- nvinfo : EIATTR_KPARAM_INFO
	.align		4
.L_6447:
        /*0118*/ 	.byte	0x04, 0x17
        /*011a*/ 	.short	(.L_6449 - .L_6448)
.L_6448:
        /*011c*/ 	.word	0x00000000
        /*0120*/ 	.short	0x0004
        /*0122*/ 	.short	0x0020
        /*0124*/ 	.byte	0x00, 0xf5, 0x21, 0x00


	//----- nvinfo : EIATTR_KPARAM_INFO
	.align		4
.L_6449:
        /*0128*/ 	.byte	0x04, 0x17
        /*012a*/ 	.short	(.L_6451 - .L_6450)
.L_6450:
        /*012c*/ 	.word	0x00000000
        /*0130*/ 	.short	0x0003
        /*0132*/ 	.short	0x0018
        /*0134*/ 	.byte	0x00, 0xf5, 0x21, 0x00


	//----- nvinfo : EIATTR_KPARAM_INFO
	.align		4
.L_6451:
        /*0138*/ 	.byte	0x04, 0x17
        /*013a*/ 	.short	(.L_6453 - .L_6452)
.L_6452:
        /*013c*/ 	.word	0x00000000
        /*0140*/ 	.short	0x0002
        /*0142*/ 	.short	0x0010
        /*0144*/ 	.byte	0x00, 0xf5, 0x21, 0x00


	//----- nvinfo : EIATTR_KPARAM_INFO
	.align		4
.L_6453:
        /*0148*/ 	.byte	0x04, 0x17
        /*014a*/ 	.short	(.L_6455 - .L_6454)
.L_6454:
        /*014c*/ 	.word	0x00000000
        /*0150*/ 	.short	0x0001
        /*0152*/ 	.short	0x0008
        /*0154*/ 	.byte	0x00, 0xf5, 0x21, 0x00


	//----- nvinfo : EIATTR_KPARAM_INFO
	.align		4
.L_6455:
        /*0158*/ 	.byte	0x04, 0x17
        /*015a*/ 	.short	(.L_6457 - .L_6456)
.L_6456:
        /*015c*/ 	.word	0x00000000
        /*0160*/ 	.short	0x0000
        /*0162*/ 	.short	0x0000
        /*0164*/ 	.byte	0x00, 0xf5, 0x21, 0x00


	//----- nvinfo : EIATTR_SPARSE_MMA_MASK
	.align		4
.L_6457:
        /*0168*/ 	.byte	0x03, 0x50
        /*016a*/ 	.short	0x0000


	//----- nvinfo : EIATTR_MAXREG_COUNT
	.align		4
        /*016c*/ 	.byte	0x03, 0x1b
        /*016e*/ 	.short	0x00ff


	//----- nvinfo : EIATTR_NUM_BARRIERS
	.align		4
        /*0170*/ 	.byte	0x02, 0x4c
        /*0172*/ 	.byte	0x01
	.zero		1


	//----- nvinfo : EIATTR_EXTERNS
	.align		4
        /*0174*/ 	.byte	0x04, 0x0f
        /*0176*/ 	.short	(.L_6459 - .L_6458)


	//   ....[0]....
	.align		4
.L_6458:
        /*0178*/ 	.word	index@(__assertfail)


	//----- nvinfo : EIATTR_MERCURY_ISA_VERSION
	.align		4
.L_6459:
        /*017c*/ 	.byte	0x03, 0x5f
        /*017e*/ 	.short	0x0101


	//----- nvinfo : EIATTR_COOP_GROUP_MASK_REGIDS
	.align		4
        /*0180*/ 	.byte	0x04, 0x29
        /*0182*/ 	.short	(.L_6461 - .L_6460)


	//   ....[0]....
.L_6460:
        /*0184*/ 	.word	0xffffffff


	//   ....[1]....
        /*0188*/ 	.word	0xffffffff


	//   ....[2]....
        /*018c*/ 	.word	0xffffffff


	//   ....[3]....
        /*0190*/ 	.word	0xffffffff


	//   ....[4]....
        /*0194*/ 	.word	0xffffffff


	//   ....[5]....
        /*0198*/ 	.word	0xffffffff


	//   ....[6]....
        /*019c*/ 	.word	0xffffffff


	//   ....[7]....
        /*01a0*/ 	.word	0xffffffff


	//   ....[8]....
        /*01a4*/ 	.word	0xffffffff


	//   ....[9]....
        /*01a8*/ 	.word	0xffffffff


	//   ....[10]....
        /*01ac*/ 	.word	0xffffffff


	//   ....[11]....
        /*01b0*/ 	.word	0xffffffff


	//   ....[12]....
        /*01b4*/ 	.word	0xffffffff


	//   ....[13]....
        /*01b8*/ 	.word	0xffffffff


	//   ....[14]....
        /*01bc*/ 	.word	0x0500000f


	//   ....[15]....
        /*01c0*/ 	.word	0x0500000f


	//   ....[16]....
        /*01c4*/ 	.word	0x0500000f


	//----- nvinfo : EIATTR_COOP_GROUP_INSTR_OFFSETS
	.align		4
.L_6461:
        /*01c8*/ 	.byte	0x04, 0x28
        /*01ca*/ 	.short	(.L_6463 - .L_6462)


	//   ....[0]....
.L_6462:
        /*01cc*/ 	.word	0x00000b80


	//   ....[1]....
        /*01d0*/ 	.word	0x00000ba0


	//   ....[2]....
        /*01d4*/ 	.word	0x00000bc0


	//   ....[3]....
        /*01d8*/ 	.word	0x00000cd0


	//   ....[4]....
        /*01dc*/ 	.word	0x00000cf0


	//   ....[5]....
        /*01e0*/ 	.word	0x00000d10


	//   ....[6]....
        /*01e4*/ 	.word	0x00001b50


	//   ....[7]....
        /*01e8*/ 	.word	0x00001b80


	//   ....[8]....
        /*01ec*/ 	.word	0x00001ba0


	//   ....[9]....
        /*01f0*/ 	.word	0x00001bc0


	//   ....[10]....
        /*01f4*/ 	.word	0x00001be0


	//   ....[11]....
        /*01f8*/ 	.word	0x00001c30


	//   ....[12]....
        /*01fc*/ 	.word	0x00001c50


	//   ....[13]....
        /*0200*/ 	.word	0x00001c70


	//   ....[14]....
        /*0204*/ 	.word	0x00002f00


	//   ....[15]....
        /*0208*/ 	.word	0x00002f60


	//   ....[16]....
        /*020c*/ 	.word	0x00002fc0


	//----- nvinfo : EIATTR_VRC_CTA_INIT_COUNT
	.align		4
.L_6463:
        /*0210*/ 	.byte	0x02, 0x4a
	.zero		1
	.zero		1


	//----- nvinfo : EIATTR_SYSCALL_OFFSETS
	.align		4
        /*0214*/ 	.byte	0x04, 0x46
        /*0216*/ 	.short	(.L_6465 - .L_6464)


	//   ....[0]....
.L_6464:
        /*0218*/ 	.word	0x00002b20


	//   ....[1]....
        /*021c*/ 	.word	0x00002ea0


	//----- nvinfo : EIATTR_EXIT_INSTR_OFFSETS
	.align		4
.L_6465:
        /*0220*/ 	.byte	0x04, 0x1c
        /*0222*/ 	.short	(.L_6467 - .L_6466)


	//   ....[0]....
.L_6466:
        /*0224*/ 	.word	0x00000090


	//   ....[1]....
        /*0228*/ 	.word	0x00002ce0


	//   ....[2]....
        /*022c*/ 	.word	0x00002da0


	//   ....[3]....
        /*0230*/ 	.word	0x00002eb0


	//----- nvinfo : EIATTR_CRS_STACK_SIZE
	.align		4
.L_6467:
        /*0234*/ 	.byte	0x04, 0x1e
        /*0236*/ 	.short	(.L_6469 - .L_6468)
.L_6468:
        /*0238*/ 	.word	0x00000000


	//----- nvinfo : EIATTR_CBANK_PARAM_SIZE
	.align		4
.L_6469:
        /*023c*/ 	.byte	0x03, 0x19
        /*023e*/ 	.short	0x008c


	//----- nvinfo : EIATTR_PARAM_CBANK
	.align		4
        /*0240*/ 	.byte	0x04, 0x0a
        /*0242*/ 	.short	(.L_6471 - .L_6470)
	.align		4
.L_6470:
        /*0244*/ 	.word	index@(.nv.constant0._ZN4vllm25paged_attention_v2_kernelI13__nv_bfloat16hLi32ELi8ELi128ELNS_18Fp8KVCacheDataTypeE2ELb1ELi512EEEvPfS3_PT_PKS4_PKT0_SA_ifPKiSC_iPKfiiiSE_SE_iiiii)
        /*0248*/ 	.short	0x0380
        /*024a*/ 	.short	0x008c


	//----- nvinfo : EIATTR_SW_WAR
	.align		4
.L_6471:
        /*024c*/ 	.byte	0x04, 0x36
        /*024e*/ 	.short	(.L_6473 - .L_6472)
.L_6472:
        /*0250*/ 	.word	0x00000008
.L_6473:


//--------------------- .nv.info._ZN4vllm25paged_attention_v2_kernelIthLi256ELi32ELi128ELNS_18Fp8KVCacheDataTypeE2ELb0ELi512EEEvPfS2_PT_PKS3_PKT0_S9_ifPKiSB_iPKfiiiSD_SD_iiiii --------------------------
	.section	.nv.info._ZN4vllm25paged_attention_v2_kernelIthLi256ELi32ELi128ELNS_18Fp8KVCacheDataTypeE2ELb0ELi512EEEvPfS2_PT_PKS3_PKT0_S9_ifPKiSB_iPKfiiiSD_SD_iiiii,"",@"SHT_CUDA_INFO"
	.sectionflags	@""
	.align	4


	//----- nvinfo : EIATTR_CUDA_API_VERSION
	.align		4
        /*0000*/ 	.byte	0x04, 0x37
        /*0002*/ 	.short	(.L_6475 - .L_6474)
.L_6474:
        /*0004*/ 	.word	0x00000082


	//----- nvinfo : EIATTR_KPARAM_INFO
	.align		4
.L_6475:
        /*0008*/ 	.byte	0x04, 0x17
        /*000a*/ 	.short	(.L_6477 - .L_6476)
.L_6476:
        /*000c*/ 	.word	0x00000000
        /*0010*/ 	.short	0x0015
        /*0012*/ 	.short	0x0088
        /*0014*/ 	.byte	0x00, 0xf0, 0x11, 0x00


	//----- nvinfo : EIATTR_KPARAM_INFO
	.align		4
.L_6477:
        /*0018*/ 	.byte	0x04, 0x17
        /*001a*/ 	.short	(.L_6479 - .L_6478)
.L_6478:
        /*001c*/ 	.word	0x00000000
        /*0020*/ 	.short	0x0014
        /*0022*/ 	.short	0x0084
        /*0024*/ 	.byte	0x00, 0xf0, 0x11, 0x00


	//----- nvinfo : EIATTR_KPARAM_INFO
	.align		4
.L_6479:
        /*0028*/ 	.byte	0x04, 0x17
        /*002a*/ 	.short	(.L_6481 - .L_6480)
.L_6480:
        /*002c*/ 	.word	0x00000000
        /*0030*/ 	.short	0x0013
        /*0032*/ 	.short	0x0080
        /*0034*/ 	.byte	0x00, 0xf0, 0x11, 0x00


	//----- nvinfo : EIATTR_KPARAM_INFO
	.align		4
.L_6481:
        /*0038*/ 	.byte	0x04, 0x17
        /*003a*/ 	.short	(.L_6483 - .L_6482)
.L_6482:
        /*003c*/ 	.word	0x00000000
        /*0040*/ 	.short	0x0012
        /*0042*/ 	.short	0x007c
        /*0044*/ 	.byte	0x00, 0xf0, 0x11, 0x00


	//----- nvinfo : EIATTR_KPARAM_INFO
	.align		4
.L_6483:
        /*0048*/ 	.byte	0x04, 0x17
        /*004a*/ 	.short	(.L_6485 - .L_6484)
.L_6484:
        /*004c*/ 	.word	0x00000000
        /*0050*/ 	.short	0x0011
        /*0052*/ 	.short	0x0078
        /*0054*/ 	.byte	0x00, 0xf0, 0x11, 0x00


	//----- nvinfo : EIATTR_KPARAM_INFO
	.align		4
.L_6485:
        /*0058*/ 	.byte	0x04, 0x17
        /*005a*/ 	.short	(.L_6487 - .L_6486)
.L_6486:
        /*005c*/ 	.word	0x00000000
        /*0060*/ 	.short	0x0010
        /*0062*/ 	.short	0x0070
        /*0064*/ 	.byte	0x00, 0xf5, 0x21, 0x00


	//----- nvinfo : EIATTR_KPARAM_INFO
	.align		4
.L_6487:
        /*0068*/ 	.byte	0x04, 0x17
        /*006a*/ 	.short	(.L_6489 - .L_6488)
.L_6488:
        /*006c*/ 	.word	0x00000000
        /*0070*/ 	.short	0x000f
        /*0072*/ 	.short	0x0068
        /*0074*/ 	.byte	0x00, 0xf5, 0x21, 0x00


	//----- nvinfo : EIATTR_KPARAM_INFO
	.align		4
.L_6489:
        /*0078*/ 	.byte	0x04, 0x17
        /*007a*/ 	.short	(.L_6491 - .L_6490)
.L_6490:
        /*007c*/ 	.word	0x00000000
        /*0080*/ 	.short	0x000e
        /*0082*/ 	.short	0x0060
        /*0084*/ 	.byte	0x00, 0xf0, 0x11, 0x00


	//----- nvinfo : EIATTR_KPARAM_INFO
	.align		4
.L_6491:
        /*0088*/ 	.byte	0x04, 0x17
        /*008a*/ 	.short	(.L_6493 - .L_6492)
.L_6492:
        /*008c*/ 	.word	0x00000000
        /*0090*/ 	.short	0x000d
        /*0092*/ 	.short	0x005c
        /*0094*/ 	.byte	0x00, 0xf0, 0x11, 0x00


	//----- nvinfo : EIATTR_KPARAM_INFO
	.align		4
.L_6493:
        /*0098*/ 	.byte	0x04, 0x17
        /*009a*/ 	.short	(.L_6495 - .L_6494)
.L_6494:
        /*009c*/ 	.word	0x00000000
        /*00a0*/ 	.short	0x000c
        /*00a2*/ 	.short	0x0058
        /*00a4*/ 	.byte	0x00, 0xf0, 0x11, 0x00


	//----- nvinfo : EIATTR_KPARAM_INFO
	.align		4
.L_6495:
        /*00a8*/ 	.byte	0x04, 0x17
        /*00aa*/ 	.short	(.L_6497 - .L_6496)
.L_6496:
        /*00ac*/ 	.word	0x00000000
        /*00b0*/ 	.short	0x000b
        /*00b2*/ 	.short	0x0050
        /*00b4*/ 	.byte	0x00, 0xf5, 0x21, 0x00


	//----- nvinfo : EIATTR_KPARAM_INFO
	.align		4
.L_6497:
        /*00b8*/ 	.byte	0x04, 0x17
        /*00ba*/ 	.short	(.L_6499 - .L_6498)
.L_6498:
        /*00bc*/ 	.word	0x00000000
        /*00c0*/ 	.short	0x000a
        /*00c2*/ 	.short	0x0048
        /*00c4*/ 	.byte	0x00, 0xf0, 0x11, 0x00


	//----- nvinfo : EIATTR_KPARAM_INFO
	.align		4
.L_6499:
        /*00c8*/ 	.byte	0x04, 0x17
        /*00ca*/ 	.short	(.L_6501 - .L_6500)
.L_6500:
        /*00cc*/ 	.word	0x00000000
        /*00d0*/ 	.short	0x0009
        /*00d2*/ 	.short	0x0040
        /*00d4*/ 	.byte	0x00, 0xf5, 0x21, 0x00


	//----- nvinfo : EIATTR_KPARAM_INFO
	.align		4
.L_6501:
        /*00d8*/ 	.byte	0x04, 0x17
        /*00da*/ 	.short	(.L_6503 - .L_6502)
.L_6502:
        /*00dc*/ 	.word	0x00000000
        /*00e0*/ 	.short	0x0008
        /*00e2*/ 	.short	0x0038
        /*00e4*/ 	.byte	0x00, 0xf5, 0x21, 0x00


	//----- nvinfo : EIATTR_KPARAM_INFO
	.align		4
.L_6503:
        /*00e8*/ 	.byte	0x04, 0x17
        /*00ea*/ 	.short	(.L_6505 - .L_6504)
.L_6504:
        /*00ec*/ 	.word	0x00000000
        /*00f0*/ 	.short	0x0007
        /*00f2*/ 	.short	0x0034
        /*00f4*/ 	.byte	0x00, 0xf0, 0x11, 0x00


	//----- nvinfo : EIATTR_KPARAM_INFO
	.align		4
.L_6505:
        /*00f8*/ 	.byte	0x04, 0x17
        /*00fa*/ 	.short	(.L_6507 - .L_6506)
.L_6506:
        /*00fc*/ 	.word	0x00000000
        /*0100*/ 	.short	0x0006
        /*0102*/ 	.short	0x0030
        /*0104*/ 	.byte	0x00, 0xf0, 0x11, 0x00


	//----- nvinfo : EIATTR_KPARAM_INFO
	.align		4
.L_6507:
        /*0108*/ 	.byte	0x04, 0x17
        /*010a*/ 	.short	(.L_6509 - .L_6508)
.L_6508:
        /*010c*/ 	.word	0x00000000
        /*0110*/ 	.short	0x0005
        /*0112*/ 	.short	0x0028
        /*0114*/ 	.byte	0x00, 0xf5, 0x21, 0x00


	//----- nvinfo : EIATTR_KPARAM_INFO
	.align		4
.L_6509:
        /*0118*/ 	.byte	0x04, 0x17
        /*011a*/ 	.short	(.L_6511 - .L_6510)
.L_6510:
        /*011c*/ 	.word	0x00000000
        /*0120*/ 	.short	0x0004
        /*0122*/ 	.short	0x0020
        /*0124*/ 	.byte	0x00, 0xf5, 0x21, 0x00


	//----- nvinfo : EIATTR_KPARAM_INFO
	.align		4
.L_6511:
        /*0128*/ 	.byte	0x04, 0x17
        /*012a*/ 	.short	(.L_6513 - .L_6512)
.L_6512:
        /*012c*/ 	.word	0x00000000
        /*0130*/ 	.short	0x0003
        /*0132*/ 	.short	0x0018
        /*0134*/ 	.byte	0x00, 0xf5, 0x21, 0x00


	//----- nvinfo : EIATTR_KPARAM_INFO
	.align		4
.L_6513:
        /*0138*/ 	.byte	0x04, 0x17
        /*013a*/ 	.short	(.L_6515 - .L_6514)
.L_6514:
        /*013c*/ 	.word	0x00000000
        /*0140*/ 	.short	0x0002
        /*0142*/ 	.short	0x0010
        /*0144*/ 	.byte	0x00, 0xf5, 0x21, 0x00


	//----- nvinfo : EIATTR_KPARAM_INFO
	.align		4
.L_6515:
        /*0148*/ 	.byte	0x04, 0x17
        /*014a*/ 	.short	(.L_6517 - .L_6516)
.L_6516:
        /*014c*/ 	.word	0x00000000
        /*0150*/ 	.short	0x0001
        /*0152*/ 	.short	0x0008
        /*0154*/ 	.byte	0x00, 0xf5, 0x21, 0x00


	//----- nvinfo : EIATTR_KPARAM_INFO
	.align		4
.L_6517:
        /*0158*/ 	.byte	0x04, 0x17
        /*015a*/ 	.short	(.L_6519 - .L_6518)
.L_6518:
        /*015c*/ 	.word	0x00000000
        /*0160*/ 	.short	0x0000
        /*0162*/ 	.short	0x0000
        /*0164*/ 	.byte	0x00, 0xf5, 0x21, 0x00


	//----- nvinfo : EIATTR_SPARSE_MMA_MASK
	.align		4
.L_6519:
        /*0168*/ 	.byte	0x03, 0x50
        /*016a*/ 	.short	0x0000


	//----- nvinfo : EIATTR_MAXREG_COUNT
	.align		4
        /*016c*/ 	.byte	0x03, 0x1b
        /*016e*/ 	.short	0x00ff


	//----- nvinfo : EIATTR_NUM_BARRIERS
	.align		4
        /*0170*/ 	.byte	0x02, 0x4c
        /*0172*/ 	.byte	0x01
	.zero		1


	//----- nvinfo : EIATTR_EXTERNS
	.align		4
        /*0174*/ 	.byte	0x04, 0x0f
        /*0176*/ 	.short	(.L_6521 - .L_6520)


	//   ....[0]....
	.align		4
.L_6520:
        /*0178*/ 	.word	index@(__assertfail)


	//----- nvinfo : EIATTR_MERCURY_ISA_VERSION
	.align		4
.L_6521:
        /*017c*/ 	.byte	0x03, 0x5f
        /*017e*/ 	.short	0x0101


	//----- nvinfo : EIATTR_COOP_GROUP_MASK_REGIDS
	.align		4
        /*0180*/ 	.byte	0x04, 0x29
        /*0182*/ 	.short	(.L_6523 - .L_6522)


	//   ....[0]....
.L_6522:
        /*0184*/ 	.word	0xffffffff


	//   ....[1]....
        /*0188*/ 	.word	0xffffffff


	//   ....[2]....
        /*018c*/ 	.word	0xffffffff


	//   ....[3]....
        /*0190*/ 	.word	0xffffffff


	//   ....[4]....
        /*0194*/ 	.word	0xffffffff


	//   ....[5]....
        /*0198*/ 	.word	0xffffffff


	//   ....[6]....
        /*019c*/ 	.word	0xffffffff


	//   ....[7]....
        /*01a0*/ 	.word	0xffffffff


	//   ....[8]....
        /*01a4*/ 	.word	0xffffffff


	//   ....[9]....
        /*01a8*/ 	.word	0xffffffff


	//   ....[10]....
        /*01ac*/ 	.word	0xffffffff


	//   ....[11]....
        /*01b0*/ 	.word	0xffffffff


	//   ....[12]....
        /*01b4*/ 	.word	0xffffffff


	//   ....[13]....
        /*01b8*/ 	.word	0xffffffff


	//   ....[14]....
        /*01bc*/ 	.word	0xffffffff


	//   ....[15]....
        /*01c0*/ 	.word	0xffffffff


	//   ....[16]....
        /*01c4*/ 	.word	0x0500000f


	//   ....[17]....
        /*01c8*/ 	.word	0x0500000f


	//   ....[18]....
        /*01cc*/ 	.word	0x0500000f


	//   ....[19]....
        /*01d0*/ 	.word	0x0500000f


	//   ....[20]....
        /*01d4*/ 	.word	0x0500000f


	//----- nvinfo : EIATTR_COOP_GROUP_INSTR_OFFSETS
	.align		4
.L_6523:
        /*01d8*/ 	.byte	0x04, 0x28
        /*01da*/ 	.short	(.L_6525 - .L_6524)


	//   ....[0]....
.L_6524:
        /*01dc*/ 	.word	0x00000380


	//   ....[1]....
        /*01e0*/ 	.word	0x000003a0


	//   ....[2]....
        /*01e4*/ 	.word	0x000003c0


	//   ....[3]....
        /*01e8*/ 	.word	0x000003e0


	//   ....[4]....
        /*01ec*/ 	.word	0x00000400


	//   ....[5]....
        /*01f0*/ 	.word	0x00000510


	//   ....[6]....
        /*01f4*/ 	.word	0x00000530


	//   ....[7]....
        /*01f8*/ 	.word	0x00000550


	//   ....[8]....
        /*01fc*/ 	.word	0x000013a0


	//   ....[9]....
        /*0200*/ 	.word	0x000013d0


	//   ....[10]....
        /*0204*/ 	.word	0x000013f0


	//   ....[11]....
        /*0208*/ 	.word	0x00001410


	//   ....[12]....
        /*020c*/ 	.word	0x00001430


	//   ....[13]....
        /*0210*/ 	.word	0x00001480


	//   ....[14]....
        /*0214*/ 	.word	0x000014a0


	//   ....[15]....
        /*0218*/ 	.word	0x000014c0


	//   ....[16]....
        /*021c*/ 	.word	0x000033e0


	//   ....[17]....
        /*0220*/ 	.word	0x00003440


	//   ....[18]....
        /*0224*/ 	.word	0x000034a0


	//   ....[19]....
        /*0228*/ 	.word	0x00003500


	//   ....[20]....
        /*022c*/ 	.word	0x00003560


	//----- nvinfo : EIATTR_VRC_CTA_INIT_COUNT
	.align		4
.L_6525:
        /*0230*/ 	.byte	0x02, 0x4a
	.zero		1
	.zero		1


	//----- nvinfo : EIATTR_SYSCALL_OFFSETS
	.align		4
        /*0234*/ 	.byte	0x04, 0x46
        /*0236*/ 	.short	(.L_6527 - .L_6526)


	//   ....[0]....
.L_6526:
        /*0238*/ 	.word	0x00000330


	//----- nvinfo : EIATTR_EXIT_INSTR_OFFSETS
	.align		4
.L_6527:
        /*023c*/ 	.byte	0x04, 0x1c
        /*023e*/ 	.short	(.L_6529 - .L_6528)


	//   ....[0]....
.L_6528:
        /*0240*/ 	.word	0x000000d0


	//   ....[1]....
        /*0244*/ 	.word	0x00002ea0


	//   ....[2]....
        /*0248*/ 	.word	0x00002ef0


	//   ....[3]....
        /*024c*/ 	.word	0x00003390


	//----- nvinfo : EIATTR_CRS_STACK_SIZE
	.align		4
.L_6529:
        /*0250*/ 	.byte	0x04, 0x1e
        /*0252*/ 	.short	(.L_6531 - .L_6530)
.L_6530:
        /*0254*/ 	.word	0x00000000


	//----- nvinfo : EIATTR_CBANK_PARAM_SIZE
	.align		4
.L_6531:
        /*0258*/ 	.byte	0x03, 0x19
        /*025a*/ 	.short	0x008c


	//----- nvinfo : EIATTR_PARAM_CBANK
	.align		4
        /*025c*/ 	.byte	0x04, 0x0a
        /*025e*/ 	.short	(.L_6533 - .L_6532)
	.align		4
.L_6532:
        /*0260*/ 	.word	index@(.nv.constant0._ZN4vllm25paged_attention_v2_kernelIthLi256ELi32ELi128ELNS_18Fp8KVCacheDataTypeE2ELb0ELi512EEEvPfS2_PT_PKS3_PKT0_S9_ifPKiSB_iPKfiiiSD_SD_iiiii)
        /*0264*/ 	.short	0x0380
        /*0266*/ 	.short	0x008c


	//----- nvinfo : EIATTR_SW_WAR
	.align		4
.L_6533:
        /*0268*/ 	.byte	0x04, 0x36
        /*026a*/ 	.short	(.L_6535 - .L_6534)
.L_6534:
        /*026c*/ 	.word	0x00000008
.L_6535:


//--------------------- .nv.info._ZN4vllm25paged_attention_v2_kernelIthLi192ELi32ELi128ELNS_18Fp8KVCacheDataTypeE2ELb0ELi512EEEvPfS2_PT_PKS3_PKT0_S9_ifPKiSB_iPKfiiiSD_SD_iiiii --------------------------
	.section	.nv.info._ZN4vllm25paged_attention_v2_kernelIthLi192ELi32ELi128ELNS_18Fp8KVCacheDataTypeE2ELb0ELi512EEEvPfS2_PT_PKS3_PKT0_S9_ifPKiSB_iPKfiiiSD_SD_iiiii,"",@"SHT_CUDA_INFO"
	.sectionflags	@""
	.align	4


	//----- nvinfo : EIATTR_CUDA_API_VERSION
	.align		4
        /*0000*/ 	.byte	0x04, 0x37
        /*0002*/ 	.short	(.L_6537 - .L_6536)
.L_6536:
        /*0004*/ 	.word	0x00000082


	//----- nvinfo : EIATTR_KPARAM_INFO
	.align		4
.L_6537:
        /*0008*/ 	.byte	0x04, 0x17
        /*000a*/ 	.short	(.L_6539 - .L_6538)
.L_6538:
        /*000c*/ 	.word	0x00000000
        /*0010*/ 	.short	0x0015
        /*0012*/ 	.short	0x0088
        /*0014*/ 	.byte	0x00, 0xf0, 0x11, 0x00


	//----- nvinfo : EIATTR_KPARAM_INFO
	.align		4
.L_6539:
        /*0018*/ 	.byte	0x04, 0x17
        /*001a*/ 	.short	(.L_6541 - .L_6540)
.L_6540:
        /*001c*/ 	.word	0x00000000
        /*0020*/ 	.short	0x0014
        /*0022*/ 	.short	0x0084
        /*0024*/ 	.byte	0x00, 0xf0, 0x11, 0x00


	//----- nvinfo : EIATTR_KPARAM_INFO
	.align		4
.L_6541:
        /*0028*/ 	.byte	0x04, 0x17
        /*002a*/ 	.short	(.L_6543 - .L_6542)
.L_6542:
        /*002c*/ 	.word	0x00000000
        /*0030*/ 	.short	0x0013
        /*0032*/ 	.short	0x0080
        /*0034*/ 	.byte	0x00, 0xf0, 0x11, 0x00


	//----- nvinfo : EIATTR_KPARAM_INFO
	.align		4
.L_6543:
        /*0038*/ 	.byte	0x04, 0x17
        /*003a*/ 	.short	(.L_6545 - .L_6544)
.L_6544:
        /*003c*/ 	.word	0x00000000
        /*0040*/ 	.short	0x0012
        /*0042*/ 	.short	0x007c
        /*0044*/ 	.byte	0x00, 0xf0, 0x11, 0x00


	//----- nvinfo : EIATTR_KPARAM_INFO
	.align		4
.L_6545:
        /*0048*/ 	.byte	0x04, 0x17
        /*004a*/ 	.short	(.L_6547 - .L_6546)
.L_6546:
        /*004c*/ 	.word	0x00000000
        /*0050*/ 	.short	0x0011
        /*0052*/ 	.short	0x0078
        /*0054*/ 	.byte	0x00, 0xf0, 0x11, 0x00


	//----- nvinfo : EIATTR_KPARAM_INFO
	.align		4
.L_6547:
        /*0058*/ 	.byte	0x04, 0x17
        /*005a*/ 	.short	(.L_6549 - .L_6548)
.L_6548:
        /*005c*/ 	.word	0x00000000
        /*0060*/ 	.short	0x0010
        /*0062*/ 	.short	0x0070
        /*0064*/ 	.byte	0x00, 0xf5, 0x21, 0x00


	//----- nvinfo : EIATTR_KPARAM_INFO
	.align		4
.L_6549:
        /*0068*/ 	.byte	0x04, 0x17
        /*006a*/ 	.short	(.L_6551 - .L_6550)
.L_6550:
        /*006c*/ 	.word	0x00000000
        /*0070*/ 	.short	0x000f
        /*0072*/ 	.short	0x0068
        /*0074*/ 	.byte	0x00, 0xf5, 0x21, 0x00


	//----- nvinfo : EIATTR_KPARAM_INFO
	.align		4
.L_6551:
        /*0078*/ 	.byte	0x04, 0x17
        /*007a*/ 	.short	(.L_6553 - .L_6552)
.L_6552:
        /*007c*/ 	.word	0x00000000
        /*0080*/ 	.short	0x000e
        /*0082*/ 	.short	0x0060
        /*0084*/ 	.byte	0x00, 0xf0, 0x11, 0x00


	//----- nvinfo : EIATTR_KPARAM_INFO
	.align		4
.L_6553:
        /*0088*/ 	.byte	0x04, 0x17
        /*008a*/ 	.short	(.L_6555 - .L_6554)
.L_6554:
        /*008c*/ 	.word	0x00000000
        /*0090*/ 	.short	0x000d
        /*0092*/ 	.short	0x005c
        /*0094*/ 	.byte	0x00, 0xf0, 0x11, 0x00


	//----- nvinfo : EIATTR_KPARAM_INFO
	.align		4
.L_6555:
        /*0098*/ 	.byte	0x04, 0x17
        /*009a*/ 	.short	(.L_6557 - .L_6556)
.L_6556:
        /*009c*/ 	.word	0x00000000
        /*00a0*/ 	.short	0x000c
        /*00a2*/ 	.short	0x0058
        /*00a4*/ 	.byte	0x00, 0xf0, 0x11, 0x00


	//----- nvinfo : EIATTR_KPARAM_INFO
	.align		4
.L_6557:
        /*00a8*/ 	.byte	0x04, 0x17
        /*00aa*/ 	.short	(.L_6559 - .L_6558)
.L_6558:
        /*00ac*/ 	.word	0x00000000
        /*00b0*/ 	.short	0x000b
        /*00b2*/ 	.short	0x0050
        /*00b4*/ 	.byte	0x00, 0xf5, 0x21, 0x00


	//----- nvinfo : EIATTR_KPARAM_INFO
	.align		4
.L_6559:
        /*00b8*/ 	.byte	0x04, 0x17
        /*00ba*/ 	.short	(.L_6561 - .L_6560)
.L_6560:
        /*00bc*/ 	.word	0x00000000
        /*00c0*/ 	.short	0x000a
        /*00c2*/ 	.short	0x0048
        /*00c4*/ 	.byte	0x00, 0xf0, 0x11, 0x00


	//----- nvinfo : EIATTR_KPARAM_INFO
	.align		4
.L_6561:
        /*00c8*/ 	.byte	0x04, 0x17
        /*00ca*/ 	.short	(.L_6563 - .L_6562)
.L_6562:
        /*00cc*/ 	.word	0x00000000
        /*00d0*/ 	.short	0x0009
        /*00d2*/ 	.short	0x0040
        /*00d4*/ 	.byte	0x00, 0xf5, 0x21, 0x00


	//----- nvinfo : EIATTR_KPARAM_INFO
	.align		4
.L_6563:
        /*00d8*/ 	.byte	0x04, 0x17
        /*00da*/ 	.short	(.L_6565 - .L_6564)
.L_6564:
        /*00dc*/ 	.word	0x00000000
        /*00e0*/ 	.short	0x0008
        /*00e2*/ 	.short	0x0038
        /*00e4*/ 	.byte	0x00, 0xf5, 0x21, 0x00


	//----- nvinfo : EIATTR_KPARAM_INFO
	.align		4
.L_6565:
        /*00e8*/ 	.byte	0x04, 0x17
        /*00ea*/ 	.short	(.L_6567 - .L_6566)
.L_6566:
        /*00ec*/ 	.word	0x00000000
        /*00f0*/ 	.short	0x0007
        /*00f2*/ 	.short	0x0034
        /*00f4*/ 	.byte	0x00, 0xf0, 0x11, 0x00


	//----- nvinfo : EIATTR_KPARAM_INFO
	.align		4
.L_6567:
        /*00f8*/ 	.byte	0x04, 0x17
        /*00fa*/ 	.short	(.L_6569 - .L_6568)
.L_6568:
        /*00fc*/ 	.word	0x00000000
        /*0100*/ 	.short	0x0006
        /*0102*/ 	.short	0x0030
        /*0104*/ 	.byte	0x00, 0xf0, 0x11, 0x00


	//----- nvinfo : EIATTR_KPARAM_INFO
	.align		4
.L_6569:
        /*0108*/ 	.byte	0x04, 0x17
        /*010a*/ 	.short	(.L_6571 - .L_6570)
.L_6570:
        /*010c*/ 	.word	0x00000000
        /*0110*/ 	.short	0x0005
        /*0112*/ 	.short	0x0028
        /*0114*/ 	.byte	0x00, 0xf5, 0x21, 0x00


	//----- nvinfo : EIATTR_KPARAM_INFO
	.align		4
.L_6571:
        /*0118*/ 	.byte	0x04, 0x17
        /*011a*/ 	.short	(.L_6573 - .L_6572)
.L_6572:
        /*011c*/ 	.word	0x00000000
        /*0120*/ 	.short	0x0004
        /*0122*/ 	.short	0x0020
        /*0124*/ 	.byte	0x00, 0xf5, 0x21, 0x00


	//----- nvinfo : EIATTR_KPARAM_INFO
	.align		4
.L_6573:
        /*0128*/ 	.byte	0x04, 0x17
        /*012a*/ 	.short	(.L_6575 - .L_6574)
.L_6574:
        /*012c*/ 	.word	0x00000000
        /*0130*/ 	.short	0x0003
        /*0132*/ 	.short	0x0018
        /*0134*/ 	.byte	0x00, 0xf5, 0x21, 0x00


	//----- nvinfo : EIATTR_KPARAM_INFO
	.align		4
.L_6575:
        /*0138*/ 	.byte	0x04, 0x17
        /*013a*/ 	.short	(.L_6577 - .L_6576)
.L_6576:
        /*013c*/ 	.word	0x00000000
        /*0140*/ 	.short	0x0002
        /*0142*/ 	.short	0x0010
        /*0144*/ 	.byte	0x00, 0xf5, 0x21, 0x00


	//----- nvinfo : EIATTR_KPARAM_INFO
	.align		4
.L_6577:
        /*0148*/ 	.byte	0x04, 0x17
        /*014a*/ 	.short	(.L_6579 - .L_6578)
.L_6578:
        /*014c*/ 	.word	0x00000000
        /*0150*/ 	.short	0x0001
        /*0152*/ 	.short	0x0008
        /*0154*/ 	.byte	0x00, 0xf5, 0x21, 0x00


	//----- nvinfo : EIATTR_KPARAM_INFO
	.align		4
.L_6579:
        /*0158*/ 	.byte	0x04, 0x17
        /*015a*/ 	.short	(.L_6581 - .L_6580)
.L_6580:
        /*015c*/ 	.word	0x00000000
        /*0160*/ 	.short	0x0000
        /*0162*/ 	.short	0x0000
        /*0164*/ 	.byte	0x00, 0xf5, 0x21, 0x00


	//----- nvinfo : EIATTR_SPARSE_MMA_MASK
	.align		4
.L_6581:
        /*0168*/ 	.byte	0x03, 0x50
        /*016a*/ 	.short	0x0000


	//----- nvinfo : EIATTR_MAXREG_COUNT
	.align		4
        /*016c*/ 	.byte	0x03, 0x1b
        /*016e*/ 	.short	0x00ff


	//----- nvinfo : EIATTR_NUM_BARRIERS
	.align		4
        /*0170*/ 	.byte	0x02, 0x4c
        /*0172*/ 	.byte	0x01
	.zero		1


	//----- nvinfo : EIATTR_EXTERNS
	.align		4
        /*0174*/ 	.byte	0x04, 0x0f
        /*0176*/ 	.short	(.L_6583 - .L_6582)


	//   ....[0]....
	.align		4
.L_6582:
        /*0178*/ 	.word	index@(__assertfail)


	//----- nvinfo : EIATTR_MERCURY_ISA_VERSION
	.align		4
.L_6583:
        /*017c*/ 	.byte	0x03, 0x5f
        /*017e*/ 	.short	0x0101


	//----- nvinfo : EIATTR_COOP_GROUP_MASK_REGIDS
	.align		4
        /*0180*/ 	.byte	0x04, 0x29
        /*0182*/ 	.short	(.L_6585 - .L_6584)


	//   ....[0]....
.L_6584:
        /*0184*/ 	.word	0xffffffff


	//   ....[1]....
        /*0188*/ 	.word	0xffffffff


	//   ....[2]....
        /*018c*/ 	.word	0xffffffff


	//   ....[3]....
        /*0190*/ 	.word	0xffffffff


	//   ....[4]....
        /*0194*/ 	.word	0xffffffff


	//   ....[5]....
        /*0198*/ 	.word	0xffffffff


	//   ....[6]....
        /*019c*/ 	.word	0xffffffff


	//   ....[7]....
        /*01a0*/ 	.word	0xffffffff


	//   ....[8]....
        /*01a4*/ 	.word	0xffffffff


	//   ....[9]....
        /*01a8*/ 	.word	0xffffffff


	//   ....[10]....
        /*01ac*/ 	.word	0xffffffff


	//   ....[11]....
        /*01b0*/ 	.word	0xffffffff


	//   ....[12]....
        /*01b4*/ 	.word	0xffffffff


	//   ....[13]....
        /*01b8*/ 	.word	0xffffffff


	//   ....[14]....
        /*01bc*/ 	.word	0xffffffff


	//   ....[15]....
        /*01c0*/ 	.word	0xffffffff


	//   ....[16]....
        /*01c4*/ 	.word	0x0500000f


	//   ....[17]....
        /*01c8*/ 	.word	0x0500000f


	//   ....[18]....
        /*01cc*/ 	.word	0x0500000f


	//   ....[19]....
        /*01d0*/ 	.word	0x0500000f


	//   ....[20]....
        /*01d4*/ 	.word	0x0500000f


	//----- nvinfo : EIATTR_COOP_GROUP_INSTR_OFFSETS
	.align		4
.L_6585:
        /*01d8*/ 	.byte	0x04, 0x28
        /*01da*/ 	.short	(.L_6587 - .L_6586)


	//   ....[0]....
.L_6586:
        /*01dc*/ 	.word	0x00000330


	//   ....[1]....
        /*01e0*/ 	.word	0x00000350


	//   ....[2]....
        /*01e4*/ 	.word	0x00000370


	//   ....[3]....
        /*01e8*/ 	.word	0x00000390


	//   ....[4]....
        /*01ec*/ 	.word	0x000003b0


	//   ....[5]....
        /*01f0*/ 	.word	0x000004c0


	//   ....[6]....
        /*01f4*/ 	.word	0x000004e0


	//   ....[7]....
        /*01f8*/ 	.word	0x00000500


	//   ....[8]....
        /*01fc*/ 	.word	0x00001340


	//   ....[9]....
        /*0200*/ 	.word	0x00001370


	//   ....[10]....
        /*0204*/ 	.word	0x00001390


	//   ....[11]....
        /*0208*/ 	.word	0x000013b0


	//   ....[12]....
        /*020c*/ 	.word	0x000013d0


	//   ....[13]....
        /*0210*/ 	.word	0x00001420


	//   ....[14]....
        /*0214*/ 	.word	0x00001440


	//   ....[15]....
        /*0218*/ 	.word	0x00001460


	//   ....[16]....
        /*021c*/ 	.word	0x00002e60


	//   ....[17]....
        /*0220*/ 	.word	0x00002ec0


	//   ....[18]....
        /*0224*/ 	.word	0x00002f20


	//   ....[19]....
        /*0228*/ 	.word	0x00002f80


	//   ....[20]....
        /*022c*/ 	.word	0x00002fe0


	//----- nvinfo : EIATTR_VRC_CTA_INIT_COUNT
	.align		4
.L_6587:
        /*0230*/ 	.byte	0x02, 0x4a
	.zero		1
	.zero		1


	//----- nvinfo : EIATTR_SYSCALL_OFFSETS
	.align		4
        /*0234*/ 	.byte	0x04, 0x46
        /*0236*/ 	.short	(.L_6589 - .L_6588)


	//   ....[0]....
.L_6588:
        /*0238*/ 	.word	0x000002b0


	//----- nvinfo : EIATTR_EXIT_INSTR_OFFSETS
	.align		4
.L_6589:
        /*023c*/ 	.byte	0x04, 0x1c
        /*023e*/ 	.short	(.L_6591 - .L_6590)


	//   ....[0]....
.L_6590:
        /*0240*/ 	.word	0x00000090


	//   ....[1]....
        /*0244*/ 	.word	0x00002a50


	//   ....[2]....
        /*0248*/ 	.word	0x00002a80


	//   ....[3]....
        /*024c*/ 	.word	0x00002e10


	//----- nvinfo : EIATTR_CRS_STACK_SIZE
	.align		4
.L_6591:
        /*0250*/ 	.byte	0x04, 0x1e
        /*0252*/ 	.short	(.L_6593 - .L_6592)
.L_6592:
        /*0254*/ 	.word	0x00000000


	//----- nvinfo : EIATTR_CBANK_PARAM_SIZE
	.align		4
.L_6593:
        /*0258*/ 	.byte	0x03, 0x19
        /*025a*/ 	.short	0x008c


	//----- nvinfo : EIATTR_PARAM_CBANK
	.align		4
        /*025c*/ 	.byte	0x04, 0x0a
        /*025e*/ 	.short	(.L_6595 - .L_6594)
	.align		4
.L_6594:
        /*0260*/ 	.word	index@(.nv.constant0._ZN4vllm25paged_attention_v2_kernelIthLi192ELi32ELi128ELNS_18Fp8KVCacheDataTypeE2ELb0ELi512EEEvPfS2_PT_PKS3_PKT0_S9_ifPKiSB_iPKfiiiSD_SD_iiiii)
        /*0264*/ 	.short	0x0380
        /*0266*/ 	.short	0x008c


	//----- nvinfo : EIATTR_SW_WAR
	.align		4
.L_6595:
        /*0268*/ 	.byte	0x04, 0x36
        /*026a*/ 	.short	(.L_6597 - .L_6596)
.L_6596:
        /*026c*/ 	.word	0x00000008
.L_6597:


//--------------------- .nv.info._ZN4vllm25paged_attention_v2_kernelIthLi128ELi32ELi128ELNS_18Fp8KVCacheDataTypeE2ELb0ELi512EEEvPfS2_PT_PKS3_PKT0_S9_ifPKiSB_iPKfiiiSD_SD_iiiii --------------------------
	.section	.nv.info._ZN4vllm25paged_attention_v2_kernelIthLi128ELi32ELi128ELNS_18Fp8KVCacheDataTypeE2ELb0ELi512EEEvPfS2_PT_PKS3_PKT0_S9_ifPKiSB_iPKfiiiSD_SD_iiiii,"",@"SHT_CUDA_INFO"
	.sectionflags	@""
	.align	4


	//----- nvinfo : EIATTR_CUDA_API_VERSION
	.align		4
        /*0000*/ 	.byte	0x04, 0x37
        /*0002*/ 	.short	(.L_6599 - .L_6598)
.L_6598:
        /*0004*/ 	.word	0x00000082


	//----- nvinfo : EIATTR_KPARAM_INFO
	.align		4
.L_6599:
        /*0008*/ 	.byte	0x04, 0x17
        /*000a*/ 	.short	(.L_6601 - .L_6600)
.L_6600:
        /*000c*/ 	.word	0x00000000
        /*0010*/ 	.short	0x0015
        /*0012*/ 	.short	0x0088
        /*0014*/ 	.byte	0x00, 0xf0, 0x11, 0x00


	//----- nvinfo : EIATTR_KPARAM_INFO
	.align		4
.L_6601:
        /*0018*/ 	.byte	0x04, 0x17
        /*001a*/ 	.short	(.L_6603 - .L_6602)
.L_6602:
        /*001c*/ 	.word	0x00000000
        /*0020*/ 	.short	0x0014
        /*0022*/ 	.short	0x0084
        /*0024*/ 	.byte	0x00, 0xf0, 0x11, 0x00


	//----- nvinfo : EIATTR_KPARAM_INFO
	.align		4
.L_6603:
        /*0028*/ 	.byte	0x04, 0x17
        /*002a*/ 	.short	(.L_6605 - .L_6604)
.L_6604:
        /*002c*/ 	.word	0x00000000
        /*0030*/ 	.short	0x0013
        /*0032*/ 	.short	0x0080
        /*0034*/ 	.byte	0x00, 0xf0, 0x11, 0x00


	//----- nvinfo : EIATTR_KPARAM_INFO
	.align		4
.L_6605:
        /*0038*/ 	.byte	0x04, 0x17
        /*003a*/ 	.short	(.L_6607 - .L_6606)
.L_6606:
        /*003c*/ 	.word	0x00000000
        /*0040*/ 	.short	0x0012
        /*0042*/ 	.short	0x007c
        /*0044*/ 	.byte	0x00, 0xf0, 0x11, 0x00


	//----- nvinfo : EIATTR_KPARAM_INFO
	.align		4
.L_6607:
        /*0048*/ 	.byte	0x04, 0x17
        /*004a*/ 	.short	(.L_6609 - .L_6608)
.L_6608:
        /*004c*/ 	.word	0x00000000
        /*0050*/ 	.short	0x0011
        /*0052*/ 	.short	0x0078
        /*0054*/ 	.byte	0x00, 0xf0, 0x11, 0x00


	//----- nvinfo : EIATTR_KPARAM_INFO
	.align		4
.L_6609:
        /*0058*/ 	.byte	0x04, 0x17
        /*005a*/ 	.short	(.L_6611 - .L_6610)
.L_6610:
        /*005c*/ 	.word	0x00000000
        /*0060*/ 	.short	0x0010
        /*0062*/ 	.short	0x0070
        /*0064*/ 	.byte	0x00, 0xf5, 0x21, 0x00


	//----- nvinfo : EIATTR_KPARAM_INFO
	.align		4
.L_6611:
        /*0068*/ 	.byte	0x04, 0x17
        /*006a*/ 	.short	(.L_6613 - .L_6612)
.L_6612:
        /*006c*/ 	.word	0x00000000
        /*0070*/ 	.short	0x000f
        /*0072*/ 	.short	0x0068
        /*0074*/ 	.byte	0x00, 0xf5, 0x21, 0x00


	//----- nvinfo : EIATTR_KPARAM_INFO
	.align		4
.L_6613:
        /*0078*/ 	.byte	0x04, 0x17
        /*007a*/ 	.short	(.L_6615 - .L_6614)
.L_6614:
        /*007c*/ 	.word	0x00000000
        /*0080*/ 	.short	0x000e
        /*0082*/ 	.short	0x0060
        /*0084*/ 	.byte	0x00, 0xf0, 0x11, 0x00


	//----- nvinfo : EIATTR_KPARAM_INFO
	.align		4
.L_6615:
        /*0088*/ 	.byte	0x04, 0x17
        /*008a*/ 	.short	(.L_6617 - .L_6616)
.L_6616:
        /*008c*/ 	.word	0x00000000
        /*0090*/ 	.short	0x000d
        /*0092*/ 	.short	0x005c
        /*0094*/ 	.byte	0x00, 0xf0, 0x11, 0x00


	//----- nvinfo : EIATTR_KPARAM_INFO
	.align		4
.L_6617:
        /*0098*/ 	.byte	0x04, 0x17
        /*009a*/ 	.short	(.L_6619 - .L_6618)
.L_6618:
        /*009c*/ 	.word	0x00000000
        /*00a0*/ 	.short	0x000c
        /*00a2*/ 	.short	0x0058
        /*00a4*/ 	.byte	0x00, 0xf0, 0x11, 0x00


	//----- nvinfo : EIATTR_KPARAM_INFO
	.align		4
.L_6619:
        /*00a8*/ 	.byte	0x04, 0x17
        /*00aa*/ 	.short	(.L_6621 - .L_6620)
.L_6620:
        /*00ac*/ 	.word	0x00000000
        /*00b0*/ 	.short	0x000b
        /*00b2*/ 	.short	0x0050
        /*00b4*/ 	.byte	0x00, 0xf5, 0x21, 0x00


	//----- nvinfo : EIATTR_KPARAM_INFO
	.align		4
.L_6621:
        /*00b8*/ 	.byte	0x04, 0x17
        /*00ba*/ 	.short	(.L_6623 - .L_6622)
.L_6622:
        /*00bc*/ 	.word	0x00000000
        /*00c0*/ 	.short	0x000a
        /*00c2*/ 	.short	0x0048
        /*00c4*/ 	.byte	0x00, 0xf0, 0x11, 0x00


	//----- nvinfo : EIATTR_KPARAM_INFO
	.align		4
.L_6623:
        /*00c8*/ 	.byte	0x04, 0x17
        /*00ca*/ 	.short	(.L_6625 - .L_6624)
.L_6624:
        /*00cc*/ 	.word	0x00000000
        /*00d0*/ 	.short	0x0009
        /*00d2*/ 	.short	0x0040
        /*00d4*/ 	.byte	0x00, 0xf5, 0x21, 0x00


	//----- nvinfo : EIATTR_KPARAM_INFO
	.align		4
.L_6625:
        /*00d8*/ 	.byte	0x04, 0x17
        /*00da*/ 	.short	(.L_6627 - .L_6626)
.L_6626:
        /*00dc*/ 	.word	0x00000000
        /*00e0*/ 	.short	0x0008
        /*00e2*/ 	.short	0x0038
        /*00e4*/ 	.byte	0x00, 0xf5, 0x21, 0x00


	//----- nvinfo : EIATTR_KPARAM_INFO
	.align		4
.L_6627:
        /*00e8*/ 	.byte	0x04, 0x17
        /*00ea*/ 	.short	(.L_6629 - .L_6628)
.L_6628:
        /*00ec*/ 	.word	0x00000000
        /*00f0*/ 	.short	0x0007
        /*00f2*/ 	.short	0x0034
        /*00f4*/ 	.byte	0x00, 0xf0, 0x11, 0x00


	//----- nvinfo : EIATTR_KPARAM_INFO
	.align		4
.L_6629:
        /*00f8*/ 	.byte	0x04, 0x17
        /*00fa*/ 	.short	(.L_6631 - .L_6630)
.L_6630:
        /*00fc*/ 	.word	0x00000000
        /*0100*/ 	.short	0x0006
        /*0102*/ 	.short	0x0030
        /*0104*/ 	.byte	0x00, 0xf0, 0x11, 0x00


	//----- nvinfo : EIATTR_KPARAM_INFO
	.align		4
.L_6631:
        /*0108*/ 	.byte	0x04, 0x17
        /*010a*/ 	.short	(.L_6633 - .L_6632)
.L_6632:
        /*010c*/ 	.word	0x00000000
        /*0110*/ 	.short	0x0005
        /*0112*/ 	.short	0x0028
        /*0114*/ 	.byte	0x00, 0xf5, 0x21, 0x00


	//----- nvinfo : EIATTR_KPARAM_INFO
	.align		4
.L_6633:
        /*0118*/ 	.byte	0x04, 0x17
        /*011a*/ 	.short	(.L_6635 - .L_6634)
.L_6634:
        /*011c*/ 	.word	0x00000000
        /*0120*/ 	.short	0x0004
        /*0122*/ 	.short	0x0020
        /*0124*/ 	.byte	0x00, 0xf5, 0x21, 0x00


	//----- nvinfo : EIATTR_KPARAM_INFO
	.align		4
.L_6635:
        /*0128*/ 	.byte	0x04, 0x17
        /*012a*/ 	.short	(.L_6637 - .L_6636)
.L_6636:
        /*012c*/ 	.word	0x00000000
        /*0130*/ 	.short	0x0003
        /*0132*/ 	.short	0x0018
        /*0134*/ 	.byte	0x00, 0xf5, 0x21, 0x00


	//----- nvinfo : EIATTR_KPARAM_INFO
	.align		4
.L_6637:
        /*0138*/ 	.byte	0x04, 0x17
        /*013a*/ 	.short	(.L_6639 - .L_6638)
.L_6638:
        /*013c*/ 	.word	0x00000000
        /*0140*/ 	.short	0x0002
        /*0142*/ 	.short	0x0010
        /*0144*/ 	.byte	0x00, 0xf5, 0x21, 0x00


	//----- nvinfo : EIATTR_KPARAM_INFO
	.align		4
.L_6639:
        /*0148*/ 	.byte	0x04, 0x17
        /*014a*/ 	.short	(.L_6641 - .L_6640)
.L_6640:
        /*014c*/ 	.word	0x00000000
        /*0150*/ 	.short	0x0001
        /*0152*/ 	.short	0x0008
        /*0154*/ 	.byte	0x00, 0xf5, 0x21, 0x00


	//----- nvinfo : EIATTR_KPARAM_INFO
	.align		4
.L_6641:
        /*0158*/ 	.byte	0x04, 0x17
        /*015a*/ 	.short	(.L_6643 - .L_6642)
.L_6642:
        /*015c*/ 	.word	0x00000000
        /*0160*/ 	.short	0x0000
        /*0162*/ 	.short	0x0000
        /*0164*/ 	.byte	0x00, 0xf5, 0x21, 0x00


	//----- nvinfo : EIATTR_SPARSE_MMA_MASK
	.align		4
.L_6643:
        /*0168*/ 	.byte	0x03, 0x50
        /*016a*/ 	.short	0x0000


	//----- nvinfo : EIATTR_MAXREG_COUNT
	.align		4
        /*016c*/ 	.byte	0x03, 0x1b
        /*016e*/ 	.short	0x00ff


	//----- nvinfo : EIATTR_NUM_BARRIERS
	.align		4
        /*0170*/ 	.byte	0x02, 0x4c
        /*0172*/ 	.byte	0x01
	.zero		1


	//----- nvinfo : EIATTR_EXTERNS
	.align		4
        /*0174*/ 	.byte	0x04, 0x0f
        /*0176*/ 	.short	(.L_6645 - .L_6644)


	//   ....[0]....
	.align		4
.L_6644:
        /*0178*/ 	.word	index@(__assertfail)


	//----- nvinfo : EIATTR_MERCURY_ISA_VERSION
	.align		4
.L_6645:
        /*017c*/ 	.byte	0x03, 0x5f
        /*017e*/ 	.short	0x0101


	//----- nvinfo : EIATTR_COOP_GROUP_MASK_REGIDS
	.align		4
        /*0180*/ 	.byte	0x04, 0x29
        /*0182*/ 	.short	(.L_6647 - .L_6646)


	//   ....[0]....
.L_6646:
        /*0184*/ 	.word	0xffffffff


	//   ....[1]....
        /*0188*/ 	.word	0xffffffff


	//   ....[2]....
        /*018c*/ 	.word	0xffffffff


	//   ....[3]....
        /*0190*/ 	.word	0xffffffff


	//   ....[4]....
        /*0194*/ 	.word	0xffffffff


	//   ....[5]....
        /*0198*/ 	.word	0xffffffff


	//   ....[6]....
        /*019c*/ 	.word	0xffffffff


	//   ....[7]....
        /*01a0*/ 	.word	0xffffffff


	//   ....[8]....
        /*01a4*/ 	.word	0xffffffff


	//   ....[9]....
        /*01a8*/ 	.word	0xffffffff


	//   ....[10]....
        /*01ac*/ 	.word	0xffffffff


	//   ....[11]....
        /*01b0*/ 	.word	0xffffffff


	//   ....[12]....
        /*01b4*/ 	.word	0xffffffff


	//   ....[13]....
        /*01b8*/ 	.word	0xffffffff


	//   ....[14]....
        /*01bc*/ 	.word	0xffffffff


	//   ....[15]....
        /*01c0*/ 	.word	0xffffffff


	//   ....[16]....
        /*01c4*/ 	.word	0x0500000f


	//   ....[17]....
        /*01c8*/ 	.word	0x0500000f


	//   ....[18]....
        /*01cc*/ 	.word	0x0500000f


	//   ....[19]....
        /*01d0*/ 	.word	0x0500000f


	//   ....[20]....
        /*01d4*/ 	.word	0x0500000f


	//----- nvinfo : EIATTR_COOP_GROUP_INSTR_OFFSETS
	.align		4
.L_6647:
        /*01d8*/ 	.byte	0x04, 0x28
        /*01da*/ 	.short	(.L_6649 - .L_6648)


	//   ....[0]....
.L_6648:
        /*01dc*/ 	.word	0x000003c0


	//   ....[1]....
        /*01e0*/ 	.word	0x000003e0


	//   ....[2]....
        /*01e4*/ 	.word	0x00000400


	//   ....[3]....
        /*01e8*/ 	.word	0x00000420


	//   ....[4]....
        /*01ec*/ 	.word	0x00000440


	//   ....[5]....
        /*01f0*/ 	.word	0x00000540


	//   ....[6]....
        /*01f4*/ 	.word	0x00000560


	//   ....[7]....
        /*01f8*/ 	.word	0x00000590


	//   ....[8]....
        /*01fc*/ 	.word	0x000013e0


	//   ....[9]....
        /*0200*/ 	.word	0x00001410


	//   ....[10]....
        /*0204*/ 	.word	0x00001430


	//   ....[11]....
        /*0208*/ 	.word	0x00001450


	//   ....[12]....
        /*020c*/ 	.word	0x00001470


	//   ....[13]....
        /*0210*/ 	.word	0x000014c0


	//   ....[14]....
        /*0214*/ 	.word	0x000014e0


	//   ....[15]....
        /*0218*/ 	.word	0x00001500


	//   ....[16]....
        /*021c*/ 	.word	0x00002b30


	//   ....[17]....
        /*0220*/ 	.word	0x00002b90


	//   ....[18]....
        /*0224*/ 	.word	0x00002bf0


	//   ....[19]....
        /*0228*/ 	.word	0x00002c50


	//   ....[20]....
        /*022c*/ 	.word	0x00002cb0


	//----- nvinfo : EIATTR_VRC_CTA_INIT_COUNT
	.align		4
.L_6649:
        /*0230*/ 	.byte	0x02, 0x4a
	.zero		1
	.zero		1


	//----- nvinfo : EIATTR_SYSCALL_OFFSETS
	.align		4
        /*0234*/ 	.byte	0x04, 0x46
        /*0236*/ 	.short	(.L_6651 - .L_6650)


	//   ....[0]....
.L_6650:
        /*0238*/ 	.word	0x00000320


	//----- nvinfo : EIATTR_EXIT_INSTR_OFFSETS
	.align		4
.L_6651:
        /*023c*/ 	.byte	0x04, 0x1c
        /*023e*/ 	.short	(.L_6653 - .L_6652)


	//   ....[0]....
.L_6652:
        /*0240*/ 	.word	0x000000d0


	//   ....[1]....
        /*0244*/ 	.word	0x00002810


	//   ....[2]....
        /*0248*/ 	.word	0x00002840


	//   ....[3]....
        /*024c*/ 	.word	0x00002ae0


	//----- nvinfo : EIATTR_CRS_STACK_SIZE
	.align		4
.L_6653:
        /*0250*/ 	.byte	0x04, 0x1e
        /*0252*/ 	.short	(.L_6655 - .L_6654)
.L_6654:
        /*0254*/ 	.word	0x00000000


	//----- nvinfo : EIATTR_CBANK_PARAM_SIZE
	.align		4
.L_6655:
        /*0258*/ 	.byte	0x03, 0x19
        /*025a*/ 	.short	0x008c


	//----- nvinfo : EIATTR_PARAM_CBANK
	.align		4
        /*025c*/ 	.byte	0x04, 0x0a
        /*025e*/ 	.short	(.L_6657 - .L_6656)
	.align		4
.L_6656:
        /*0260*/ 	.word	index@(.nv.constant0._ZN4vllm25paged_attention_v2_kernelIthLi128ELi32ELi128ELNS_18Fp8KVCacheDataTypeE2ELb0ELi512EEEvPfS2_PT_PKS3_PKT0_S9_ifPKiSB_iPKfiiiSD_SD_iiiii)
        /*0264*/ 	.short	0x0380
        /*0266*/ 	.short	0x008c


	//----- nvinfo : EIATTR_SW_WAR
	.align		4
.L_6657:
        /*0268*/ 	.byte	0x04, 0x36
        /*026a*/ 	.short	(.L_6659 - .L_6658)
.L_6658:
        /*026c*/ 	.word	0x00000008
.L_6659:


//--------------------- .nv.info._ZN4vllm25paged_attention_v2_kernelIthLi120ELi32ELi128ELNS_18Fp8KVCacheDataTypeE2ELb0ELi512EEEvPfS2_PT_PKS3_PKT0_S9_ifPKiSB_iPKfiiiSD_SD_iiiii --------------------------
	.section	.nv.info._ZN4vllm25paged_attention_v2_kernelIthLi120ELi32ELi128ELNS_18Fp8KVCacheDataTypeE2ELb0ELi512EEEvPfS2_PT_PKS3_PKT0_S9_ifPKiSB_iPKfiiiSD_SD_iiiii,"",@"SHT_CUDA_INFO"
	.sectionflags	@""
	.align	4


	//----- nvinfo : EIATTR_CUDA_API_VERSION
	.align		4
        /*0000*/ 	.byte	0x04, 0x37
        /*0002*/ 	.short	(.L_6661 - .L_6660)
.L_6660:
        /*0004*/ 	.word	0x00000082


	//----- nvinfo : EIATTR_KPARAM_INFO
	.align		4
.L_6661:
        /*0008*/ 	.byte	0x04, 0x17
        /*000a*/ 	.short	(.L_6663 - .L_6662)
.L_6662:
        /*000c*/ 	.word	0x00000000
        /*0010*/ 	.short	0x0015
        /*0012*/ 	.short	0x0088
        /*0014*/ 	.byte	0x00, 0xf0, 0x11, 0x00


	//----- nvinfo : EIATTR_KPARAM_INFO
	.align		4
.L_6663:
        /*0018*/ 	.byte	0x04, 0x17
        /*001a*/ 	.short	(.L_6665 - .L_6664)
.L_6664:
        /*001c*/ 	.word	0x00000000
        /*0020*/ 	.short	0x0014
        /*0022*/ 	.short	0x0084
        /*0024*/ 	.byte	0x00, 0xf0, 0x11, 0x00


	//----- nvinfo : EIATTR_KPARAM_INFO
	.align		4
.L_6665:
        /*0028*/ 	.byte	0x04, 0x17
        /*002a*/ 	.short	(.L_6667 - .L_6666)
.L_6666:
        /*002c*/ 	.word	0x00000000
        /*0030*/ 	.short	0x0013
        /*0032*/ 	.short	0x0080
        /*0034*/ 	.byte	0x00, 0xf0, 0x11, 0x00


	//----- nvinfo : EIATTR_KPARAM_INFO
	.align		4
.L_6667:
        /*0038*/ 	.byte	0x04, 0x17
        /*003a*/ 	.short	(.L_6669 - .L_6668)
.L_6668:
        /*003c*/ 	.word	0x00000000
        /*0040*/ 	.short	0x0012
        /*0042*/ 	.short	0x007c
        /*0044*/ 	.byte	0x00, 0xf0, 0x11, 0x00


	//----- nvinfo : EIATTR_KPARAM_INFO
	.align		4
.L_6669:
        /*0048*/ 	.byte	0x04, 0x17
        /*004a*/ 	.short	(.L_6671 - .L_6670)
.L_6670:
        /*004c*/ 	.word	0x00000000
        /*0050*/ 	.short	0x0011
        /*0052*/ 	.short	0x0078
        /*0054*/ 	.byte	0x00, 0xf0, 0x11, 0x00


	//----- nvinfo : EIATTR_KPARAM_INFO
	.align		4
.L_6671:
        /*0058*/ 	.byte	0x04, 0x17
        /*005a*/ 	.short	(.L_6673 - .L_6672)
.L_6672:
        /*005c*/ 	.word	0x00000000
        /*0060*/ 	.short	0x0010
        /*0062*/ 	.short	0x0070
        /*0064*/ 	.byte	0x00, 0xf5, 0x21, 0x00


	//----- nvinfo : EIATTR_KPARAM_INFO
	.align		4
.L_6673:
        /*0068*/ 	.byte	0x04, 0x17
        /*006a*/ 	.short	(.L_6675 - .L_6674)
.L_6674:
        /*006c*/ 	.word	0x00000000
        /*0070*/ 	.short	0x000f
        /*0072*/ 	.short	0x0068
        /*0074*/ 	.byte	0x00, 0xf5, 0x21, 0x00


	//----- nvinfo : EIATTR_KPARAM_INFO
	.align		4
.L_6675:
        /*0078*/ 	.byte	0x04, 0x17
        /*007a*/ 	.short	(.L_6677 - .L_6676)
.L_6676:
        /*007c*/ 	.word	0x00000000
        /*0080*/ 	.short	0x000e
        /*0082*/ 	.short	0x0060
        /*0084*/ 	.byte	0x00, 0xf0, 0x11, 0x00


	//----- nvinfo : EIATTR_KPARAM_INFO
	.align		4
.L_6677:
        /*0088*/ 	.byte	0x04, 0x17
        /*008a*/ 	.short	(.L_6679 - .L_6678)
.L_6678:
        /*008c*/ 	.word	0x00000000
        /*0090*/ 	.short	0x000d
        /*0092*/ 	.short	0x005c
        /*0094*/ 	.byte	0x00, 0xf0, 0x11, 0x00


	//----- nvinfo : EIATTR_KPARAM_INFO
	.align		4
.L_6679:
        /*0098*/ 	.byte	0x04, 0x17
        /*009a*/ 	.short	(.L_6681 - .L_6680)
.L_6680:
        /*009c*/ 	.word	0x00000000
        /*00a0*/ 	.short	0x000c
        /*00a2*/ 	.short	0x0058
        /*00a4*/ 	.byte	0x00, 0xf0, 0x11, 0x00


	//----- nvinfo : EIATTR_KPARAM_INFO
	.align		4
.L_6681:
        /*00a8*/ 	.byte	0x04, 0x17
        /*00aa*/ 	.short	(.L_6683 - .L_6682)
.L_6682:
        /*00ac*/ 	.word	0x00000000
        /*00b0*/ 	.short	0x000b
        /*00b2*/ 	.short	0x0050
        /*00b4*/ 	.byte	0x00, 0xf5, 0x21, 0x00


	//----- nvinfo : EIATTR_KPARAM_INFO
	.align		4
.L_6683:
        /*00b8*/ 	.byte	0x04, 0x17
        /*00ba*/ 	.short	(.L_6685 - .L_6684)
.L_6684:
        /*00bc*/ 	.word	0x00000000
        /*00c0*/ 	.short	0x000a
        /*00c2*/ 	.short	0x0048
        /*00c4*/ 	.byte	0x00, 0xf0, 0x11, 0x00


	//----- nvinfo : EIATTR_KPARAM_INFO
	.align		4
.L_6685:
        /*00c8*/ 	.byte	0x04, 0x17
        /*00ca*/ 	.short	(.L_6687 - .L_6686)
.L_6686:
        /*00cc*/ 	.word	0x00000000
        /*00d0*/ 	.short	0x0009
        /*00d2*/ 	.short	0x0040
        /*00d4*/ 	.byte	0x00, 0xf5, 0x21, 0x00


	//----- nvinfo : EIATTR_KPARAM_INFO
	.align		4
.L_6687:
        /*00d8*/ 	.byte	0x04, 0x17
        /*00da*/ 	.short	(.L_6689 - .L_6688)
.L_6688:
        /*00dc*/ 	.word	0x00000000
        /*00e0*/ 	.short	0x0008
        /*00e2*/ 	.short	0x0038
        /*00e4*/ 	.byte	0x00, 0xf5, 0x21, 0x00


	//----- nvinfo : EIATTR_KPARAM_INFO
	.align		4
.L_6689:
        /*00e8*/ 	.byte	0x04, 0x17
        /*00ea*/ 	.short	(.L_6691 - .L_6690)
.L_6690:
        /*00ec*/ 	.word	0x00000000
        /*00f0*/ 	.short	0x0007
        /*00f2*/ 	.short	0x0034
        /*00f4*/ 	.byte	0x00, 0xf0, 0x11, 0x00


	//----- nvinfo : EIATTR_KPARAM_INFO
	.align		4
.L_6691:
        /*00f8*/ 	.byte	0x04, 0x17
        /*00fa*/ 	.short	(.L_6693 - .L_6692)
.L_6692:
        /*00fc*/ 	.word	0x00000000
        /*0100*/ 	.short	0x0006
        /*0102*/ 	.short	0x0030
        /*0104*/ 	.byte	0x00, 0xf0, 0x11, 0x00


	//----- nvinfo : EIATTR_KPARAM_INFO
	.align		4
.L_6693:
        /*0108*/ 	.byte	0x04, 0x17
        /*010a*/ 	.short	(.L_6695 - .L_6694)
.L_6694:
        /*010c*/ 	.word	0x00000000
        /*0110*/ 	.short	0x0005
        /*0112*/ 	.short	0x0028
        /*0114*/ 	.byte	0x00, 0xf5, 0x21, 0x00


	//----- nvinfo : EIATTR_KPARAM_INFO
	.align		4
.L_6695:
        /*0118*/ 	.byte	0x04, 0x17
        /*011a*/ 	.short	(.L_6697 - .L_6696)
.L_6696:
        /*011c*/ 	.word	0x00000000
        /*0120*/ 	.short	0x0004
        /*0122*/ 	.short	0x0020
        /*0124*/ 	.byte	0x00, 0xf5, 0x21, 0x00


	//----- nvinfo : EIATTR_KPARAM_INFO
	.align		4
.L_6697:
        /*0128*/ 	.byte	0x04, 0x17
        /*012a*/ 	.short	(.L_6699 - .L_6698)
.L_6698:
        /*012c*/ 	.word	0x00000000
        /*0130*/ 	.short	0x0003
        /*0132*/ 	.short	0x0018
        /*0134*/ 	.byte	0x00, 0xf5, 0x21, 0x00


	//----- nvinfo : EIATTR_KPARAM_INFO
	.align		4
.L_6699:
        /*0138*/ 	.byte	0x04, 0x17
        /*013a*/ 	.short	(.L_6701 - .L_6700)
.L_6700:
        /*013c*/ 	.word	0x00000000
        /*0140*/ 	.short	0x0002
        /*0142*/ 	.short	0x0010
        /*0144*/ 	.byte	0x00, 0xf5, 0x21, 0x00


	//----- nvinfo : EIATTR_KPARAM_INFO
	.align		4
.L_6701:
        /*0148*/ 	.byte	0x04, 0x17
        /*014a*/ 	.short	(.L_6703 - .L_6702)
.L_6702:
        /*014c*/ 	.word	0x00000000
        /*0150*/ 	.short	0x0001
        /*0152*/ 	.short	0x0008
        /*0154*/ 	.byte	0x00, 0xf5, 0x21, 0x00


	//----- nvinfo : EIATTR_KPARAM_INFO
	.align		4
.L_6703:
        /*0158*/ 	.byte	0x04, 0x17
        /*015a*/ 	.short	(.L_6705 - .L_6704)
.L_6704:
        /*015c*/ 	.word	0x00000000
        /*0160*/ 	.short	0x0000
        /*0162*/ 	.short	0x0000
        /*0164*/ 	.byte	0x00, 0xf5, 0x21, 0x00


	//----- nvinfo : EIATTR_SPARSE_MMA_MASK
	.align		4
.L_6705:
        /*0168*/ 	.byte	0x03, 0x50
        /*016a*/ 	.short	0x0000


	//----- nvinfo : EIATTR_MAXREG_COUNT
	.align		4
        /*016c*/ 	.byte	0x03, 0x1b
        /*016e*/ 	.short	0x00ff


	//----- nvinfo : EIATTR_NUM_BARRIERS
	.align		4
        /*0170*/ 	.byte	0x02, 0x4c
        /*0172*/ 	.byte	0x01
	.zero		1


	//----- nvinfo : EIATTR_EXTERNS
	.align		4
        /*0174*/ 	.byte	0x04, 0x0f
        /*0176*/ 	.short	(.L_6707 - .L_6706)


	//   ....[0]....
	.align		4
.L_6706:
        /*0178*/ 	.word	index@(__assertfail)


	//----- nvinfo : EIATTR_MERCURY_ISA_VERSION
	.align		4
.L_6707:
        /*017c*/ 	.byte	0x03, 0x5f
        /*017e*/ 	.short	0x0101


	//----- nvinfo : EIATTR_COOP_GROUP_MASK_REGIDS
	.align		4
        /*0180*/ 	.byte	0x04, 0x29
        /*0182*/ 	.short	(.L_6709 - .L_6708)


	//   ....[0]....
.L_6708:
        /*0184*/ 	.word	0xffffffff


	//   ....[1]....
        /*0188*/ 	.word	0xffffffff


	//   ....[2]....
        /*018c*/ 	.word	0xffffffff


	//   ....[3]....
        /*0190*/ 	.word	0xffffffff


	//   ....[4]....
        /*0194*/ 	.word	0xffffffff


	//   ....[5]....
        /*0198*/ 	.word	0xffffffff


	//   ....[6]....
        /*019c*/ 	.word	0xffffffff


	//   ....[7]....
        /*01a0*/ 	.word	0xffffffff


	//   ....[8]....
        /*01a4*/ 	.word	0xffffffff


	//   ....[9]....
        /*01a8*/ 	.word	0xffffffff


	//   ....[10]....
        /*01ac*/ 	.word	0xffffffff


	//   ....[11]....
        /*01b0*/ 	.word	0xffffffff


	//   ....[12]....
        /*01b4*/ 	.word	0xffffffff


	//   ....[13]....
        /*01b8*/ 	.word	0xffffffff


	//   ....[14]....
        /*01bc*/ 	.word	0xffffffff


	//   ....[15]....
        /*01c0*/ 	.word	0xffffffff


	//   ....[16]....
        /*01c4*/ 	.word	0x0500000f


	//   ....[17]....
        /*01c8*/ 	.word	0x0500000f


	//   ....[18]....
        /*01cc*/ 	.word	0x0500000f


	//   ....[19]....
        /*01d0*/ 	.word	0x0500000f


	//   ....[20]....
        /*01d4*/ 	.word	0x0500000f


	//----- nvinfo : EIATTR_COOP_GROUP_INSTR_OFFSETS
	.align		4
.L_6709:
        /*01d8*/ 	.byte	0x04, 0x28
        /*01da*/ 	.short	(.L_6711 - .L_6710)


	//   ....[0]....
.L_6710:
        /*01dc*/ 	.word	0x000003c0


	//   ....[1]....
        /*01e0*/ 	.word	0x000003e0


	//   ....[2]....
        /*01e4*/ 	.word	0x00000400


	//   ....[3]....
        /*01e8*/ 	.word	0x00000420


	//   ....[4]....
        /*01ec*/ 	.word	0x00000440


	//   ....[5]....
        /*01f0*/ 	.word	0x00000540


	//   ....[6]....
        /*01f4*/ 	.word	0x00000560


	//   ....[7]....
        /*01f8*/ 	.word	0x00000590


	//   ....[8]....
        /*01fc*/ 	.word	0x000013e0


	//   ....[9]....
        /*0200*/ 	.word	0x00001410


	//   ....[10]....
        /*0204*/ 	.word	0x00001430


	//   ....[11]....
        /*0208*/ 	.word	0x00001450


	//   ....[12]....
        /*020c*/ 	.word	0x00001470


	//   ....[13]....
        /*0210*/ 	.word	0x000014c0


	//   ....[14]....
        /*0214*/ 	.word	0x000014e0


	//   ....[15]....
        /*0218*/ 	.word	0x00001500


	//   ....[16]....
        /*021c*/ 	.word	0x00002ac0


	//   ....[17]....
        /*0220*/ 	.word	0x00002b20


	//   ....[18]....
        /*0224*/ 	.word	0x00002b80


	//   ....[19]....
        /*0228*/ 	.word	0x00002be0


	//   ....[20]....
        /*022c*/ 	.word	0x00002c40


	//----- nvinfo : EIATTR_VRC_CTA_INIT_COUNT
	.align		4
.L_6711:
        /*0230*/ 	.byte	0x02, 0x4a
	.zero		1
	.zero		1


	//----- nvinfo : EIATTR_SYSCALL_OFFSETS
	.align		4
        /*0234*/ 	.byte	0x04, 0x46
        /*0236*/ 	.short	(.L_6713 - .L_6712)


	//   ....[0]....
.L_6712:
        /*0238*/ 	.word	0x00000320


	//----- nvinfo : EIATTR_EXIT_INSTR_OFFSETS
	.align		4
.L_6713:
        /*023c*/ 	.byte	0x04, 0x1c
        /*023e*/ 	.short	(.L_6715 - .L_6714)


	//   ....[0]....
.L_6714:
        /*0240*/ 	.word	0x000000d0


	//   ....[1]....
        /*0244*/ 	.word	0x000027c0


	//   ....[2]....
        /*0248*/ 	.word	0x000027f0


	//   ....[3]....
        /*024c*/ 	.word	0x00002a70


	//----- nvinfo : EIATTR_CRS_STACK_SIZE
	.align		4
.L_6715:
        /*0250*/ 	.byte	0x04, 0x1e
        /*0252*/ 	.short	(.L_6717 - .L_6716)
.L_6716:
        /*0254*/ 	.word	0x00000000


	//----- nvinfo : EIATTR_CBANK_PARAM_SIZE
	.align		4
.L_6717:
        /*0258*/ 	.byte	0x03, 0x19
        /*025a*/ 	.short	0x008c


	//----- nvinfo : EIATTR_PARAM_CBANK
	.align		4
        /*025c*/ 	.byte	0x04, 0x0a
        /*025e*/ 	.short	(.L_6719 - .L_6718)
	.align		4
.L_6718:
        /*0260*/ 	.word	index@(.nv.constant0._ZN4vllm25paged_attention_v2_kernelIthLi120ELi32ELi128ELNS_18Fp8KVCacheDataTypeE2ELb0ELi512EEEvPfS2_PT_PKS3_PKT0_S9_ifPKiSB_iPKfiiiSD_SD_iiiii)
        /*0264*/ 	.short	0x0380
        /*0266*/ 	.short	0x008c


	//----- nvinfo : EIATTR_SW_WAR
	.align		4
.L_6719:
        /*0268*/ 	.byte	0x04, 0x36
        /*026a*/ 	.short	(.L_6721 - .L_6720)
.L_6720:
        /*026c*/ 	.word	0x00000008
.L_6721:


//--------------------- .nv.info._ZN4vllm25paged_attention_v2_kernelIthLi112ELi32ELi128ELNS_18Fp8KVCacheDataTypeE2ELb0ELi512EEEvPfS2_PT_PKS3_PKT0_S9_ifPKiSB_iPKfiiiSD_SD_iiiii --------------------------
	.section	.nv.info._ZN4vllm25paged_attention_v2_kernelIthLi112ELi32ELi128ELNS_18Fp8KVCacheDataTypeE2ELb0ELi512EEEvPfS2_PT_PKS3_PKT0_S9_ifPKiSB_iPKfiiiSD_SD_iiiii,"",@"SHT_CUDA_INFO"
	.sectionflags	@""
	.align	4


	//----- nvinfo : EIATTR_CUDA_API_VERSION
	.align		4
        /*0000*/ 	.byte	0x04, 0x37
        /*0002*/ 	.short	(.L_6723 - .L_6722)
.L_6722:
        /*0004*/ 	.word	0x00000082


	//----- nvinfo : EIATTR_KPARAM_INFO
	.align		4
.L_6723:
        /*0008*/ 	.byte	0x04, 0x17
        /*000a*/ 	.short	(.L_6725 - .L_6724)
.L_6724:
        /*000c*/ 	.word	0x00000000
        /*0010*/ 	.short	0x0015
        /*0012*/ 	.short	0x0088
        /*0014*/ 	.byte	0x00, 0xf0, 0x11, 0x00


	//----- nvinfo : EIATTR_KPARAM_INFO
	.align		4
.L_6725:
        /*0018*/ 	.byte	0x04, 0x17
        /*001a*/ 	.short	(.L_6727 - .L_6726)
.L_6726:
        /*001c*/ 	.word	0x00000000
        /*0020*/ 	.short	0x0014
        /*0022*/ 	.short	0x0084
        /*0024*/ 	.byte	0x00, 0xf0, 0x11, 0x00


	//----- nvinfo : EIATTR_KPARAM_INFO
	.align		4
.L_6727:
        /*0028*/ 	.byte	0x04, 0x17
        /*002a*/ 	.short	(.L_6729 - .L_6728)
.L_6728:
        /*002c*/ 	.word	0x00000000
        /*0030*/ 	.short	0x0013
        /*0032*/ 	.short	0x0080
        /*0034*/ 	.byte	0x00, 0xf0, 0x11, 0x00


	//----- nvinfo : EIATTR_KPARAM_INFO
	.align		4
.L_6729:
        /*0038*/ 	.byte	0x04, 0x17
        /*003a*/ 	.short	(.L_6731 - .L_6730)
.L_6730:
        /*003c*/ 	.word	0x00000000
        /*0040*/ 	.short	0x0012
        /*0042*/ 	.short	0x007c
        /*0044*/ 	.byte	0x00, 0xf0, 0x11, 0x00


	//----- nvinfo : EIATTR_KPARAM_INFO
	.align		4
.L_6731:
        /*0048*/ 	.byte	0x04, 0x17
        /*004a*/ 	.short	(.L_6733 - .L_6732)
.L_6732:
        /*004c*/ 	.word	0x00000000
        /*0050*/ 	.short	0x0011
        /*0052*/ 	.short	0x0078
        /*0054*/ 	.byte	0x00, 0xf0, 0x11, 0x00


	//----- nvinfo : EIATTR_KPARAM_INFO
	.align		4
.L_6733:
        /*0058*/ 	.byte	0x04, 0x17
        /*005a*/ 	.short	(.L_6735 - .L_6734)
.L_6734:
        /*005c*/ 	.word	0x00000000
        /*0060*/ 	.short	0x0010
        /*0062*/ 	.short	0x0070
        /*0064*/ 	.byte	0x00, 0xf5, 0x21, 0x00


	//----- nvinfo : EIATTR_KPARAM_INFO
	.align		4
.L_6735:
        /*0068*/ 	.byte	0x04, 0x17
        /*006a*/ 	.short	(.L_6737 - .L_6736)
.L_6736:
        /*006c*/ 	.word	0x00000000
        /*0070*/ 	.short	0x000f
        /*0072*/ 	.short	0x0068
        /*0074*/ 	.byte	0x00, 0xf5, 0x21, 0x00


	//----- nvinfo : EIATTR_KPARAM_INFO
	.align		4
.L_6737:
        /*0078*/ 	.byte	0x04, 0x17
        /*007a*/ 	.short	(.L_6739 - .L_6738)
.L_6738:
        /*007c*/ 	.word	0x00000000
        /*0080*/ 	.short	0x000e
        /*0082*/ 	.short	0x0060
        /*0084*/ 	.byte	0x00, 0xf0, 0x11, 0x00


	//----- nvinfo : EIATTR_KPARAM_INFO
	.align		4
.L_6739:
        /*0088*/ 	.byte	0x04, 0x17
        /*008a*/ 	.short	(.L_6741 - .L_6740)
.L_6740:
        /*008c*/ 	.word	0x00000000
        /*0090*/ 	.short	0x000d
        /*0092*/ 	.short	0x005c
        /*0094*/ 	.byte	0x00, 0xf0, 0x11, 0x00


	//----- nvinfo : EIATTR_KPARAM_INFO
	.align		4
.L_6741:
        /*0098*/ 	.byte	0x04, 0x17
        /*009a*/ 	.short	(.L_6743 - .L_6742)
.L_6742:
        /*009c*/ 	.word	0x00000000
        /*00a0*/ 	.short	0x000c
        /*00a2*/ 	.short	0x0058
        /*00a4*/ 	.byte	0x00, 0xf0, 0x11, 0x00


	//----- nvinfo : EIATTR_KPARAM_INFO
	.align		4
.L_6743:
        /*00a8*/ 	.byte	0x04, 0x17
        /*00aa*/ 	.short	(.L_6745 - .L_6744)
.L_6744:
        /*00ac*/ 	.word	0x00000000
        /*00b0*/ 	.short	0x000b
        /*00b2*/ 	.short	0x0050
        /*00b4*/ 	.byte	0x00, 0xf5, 0x21, 0x00


	//----- nvinfo : EIATTR_KPARAM_INFO
	.align		4
.L_6745:
        /*00b8*/ 	.byte	0x04, 0x17
        /*00ba*/ 	.short	(.L_6747 - .L_6746)
.L_6746:
        /*00bc*/ 	.word	0x00000000
        /*00c0*/ 	.short	0x000a
        /*00c2*/ 	.short	0x0048
        /*00c4*/ 	.byte	0x00, 0xf0, 0x11, 0x00


	//----- nvinfo : EIATTR_KPARAM_INFO
	.align		4
.L_6747:
        /*00c8*/ 	.byte	0x04, 0x17
        /*00ca*/ 	.short	(.L_6749 - .L_6748)
.L_6748:
        /*00cc*/ 	.word	0x00000000
        /*00d0*/ 	.short	0x0009
        /*00d2*/ 	.short	0x0040
        /*00d4*/ 	.byte	0x00, 0xf5, 0x21, 0x00


	//----- nvinfo : EIATTR_KPARAM_INFO
	.align		4
.L_6749:
        /*00d8*/ 	.byte	0x04, 0x17
        /*00da*/ 	.short	(.L_6751 - .L_6750)
.L_6750:
        /*00dc*/ 	.word	0x00000000
        /*00e0*/ 	.short	0x0008
        /*00e2*/ 	.short	0x0038
        /*00e4*/ 	.byte	0x00, 0xf5, 0x21, 0x00


	//----- nvinfo : EIATTR_KPARAM_INFO
	.align		4
.L_6751:
        /*00e8*/ 	.byte	0x04, 0x17
        /*00ea*/ 	.short	(.L_6753 - .L_6752)
.L_6752:
        /*00ec*/ 	.word	0x00000000
        /*00f0*/ 	.short	0x0007
        /*00f2*/ 	.short	0x0034
        /*00f4*/ 	.byte	0x00, 0xf0, 0x11, 0x00


	//----- nvinfo : EIATTR_KPARAM_INFO
	.align		4
.L_6753:
        /*00f8*/ 	.byte	0x04, 0x17
        /*00fa*/ 	.short	(.L_6755 - .L_6754)
.L_6754:
        /*00fc*/ 	.word	0x00000000
        /*0100*/ 	.short	0x0006
        /*0102*/ 	.short	0x0030
        /*0104*/ 	.byte	0x00, 0xf0, 0x11, 0x00


	//----- nvinfo : EIATTR_KPARAM_INFO
	.align		4
.L_6755:
        /*0108*/ 	.byte	0x04, 0x17
        /*010a*/ 	.short	(.L_6757 - .L_6756)
.L_6756:
        /*010c*/ 	.word	0x00000000
        /*0110*/ 	.short	0x0005
        /*0112*/ 	.short	0x0028
        /*0114*/ 	.byte	0x00, 0xf5, 0x21, 0x00


	//----- nvinfo : EIATTR_KPARAM_INFO
	.align		4
.L_6757:
        /*0118*/ 	.byte	0x04, 0x17
        /*011a*/ 	.short	(.L_6759 - .L_6758)
.L_6758:
        /*011c*/ 	.word	0x00000000
        /*0120*/ 	.short	0x0004
        /*0122*/ 	.short	0x0020
        /*0124*/ 	.byte	0x00, 0xf5, 0x21, 0x00


	//----- nvinfo : EIATTR_KPARAM_INFO
	.align		4
.L_6759:
        /*0128*/ 	.byte	0x04, 0x17
        /*012a*/ 	.short	(.L_6761 - .L_6760)
.L_6760:
        /*012c*/ 	.word	0x00000000
        /*0130*/ 	.short	0x0003
        /*0132*/ 	.short	0x0018
        /*0134*/ 	.byte	0x00, 0xf5, 0x21, 0x00


	//----- nvinfo : EIATTR_KPARAM_INFO
	.align		4
.L_6761:
        /*0138*/ 	.byte	0x04, 0x17
        /*013a*/ 	.short	(.L_6763 - .L_6762)
.L_6762:
        /*013c*/ 	.word	0x00000000
        /*0140*/ 	.short	0x0002
        /*0142*/ 	.short	0x0010
        /*0144*/ 	.byte	0x00, 0xf5, 0x21, 0x00


	//----- nvinfo : EIATTR_KPARAM_INFO
	.align		4
.L_6763:
        /*0148*/ 	.byte	0x04, 0x17
        /*014a*/ 	.short	(.L_6765 - .L_6764)
.L_6764:
        /*014c*/ 	.word	0x00000000
        /*0150*/ 	.short	0x0001
        /*0152*/ 	.short	0x0008
        /*0154*/ 	.byte	0x00, 0xf5, 0x21, 0x00


	//----- nvinfo : EIATTR_KPARAM_INFO
	.align		4
.L_6765:
        /*0158*/ 	.byte	0x04, 0x17
        /*015a*/ 	.short	(.L_6767 - .L_6766)
.L_6766:
        /*015c*/ 	.word	0x00000000
        /*0160*/ 	.short	0x0000
        /*0162*/ 	.short	0x0000
        /*0164*/ 	.byte	0x00, 0xf5, 0x21, 0x00


	//----- nvinfo : EIATTR_SPARSE_MMA_MASK
	.align		4
.L_6767:
        /*0168*/ 	.byte	0x03, 0x50
        /*016a*/ 	.short	0x0000


	//----- nvinfo : EIATTR_MAXREG_COUNT
	.align		4
        /*016c*/ 	.byte	0x03, 0x1b
        /*016e*/ 	.short	0x00ff


	//----- nvinfo : EIATTR_NUM_BARRIERS
	.align		4
        /*0170*/ 	.byte	0x02, 0x4c
        /*0172*/ 	.byte	0x01
	.zero		1


	//----- nvinfo : EIATTR_EXTERNS
	.align		4
        /*0174*/ 	.byte	0x04, 0x0f
        /*0176*/ 	.short	(.L_6769 - .L_6768)


	//   ....[0]....
	.align		4
.L_6768:
        /*0178*/ 	.word	index@(__assertfail)


	//----- nvinfo : EIATTR_MERCURY_ISA_VERSION
	.align		4
.L_6769:
        /*017c*/ 	.byte	0x03, 0x5f
        /*017e*/ 	.short	0x0101


	//----- nvinfo : EIATTR_COOP_GROUP_MASK_REGIDS
	.align		4
        /*0180*/ 	.byte	0x04, 0x29
        /*0182*/ 	.short	(.L_6771 - .L_6770)


	//   ....[0]....
.L_6770:
        /*0184*/ 	.word	0xffffffff


	//   ....[1]....
        /*0188*/ 	.word	0xffffffff


	//   ....[2]....
        /*018c*/ 	.word	0xffffffff


	//   ....[3]....
        /*0190*/ 	.word	0xffffffff


	//   ....[4]....
        /*0194*/ 	.word	0xffffffff


	//   ....[5]....
        /*0198*/ 	.word	0xffffffff


	//   ....[6]....
        /*019c*/ 	.word	0xffffffff


	//   ....[7]....
        /*01a0*/ 	.word	0xffffffff


	//   ....[8]....
        /*01a4*/ 	.word	0xffffffff


	//   ....[9]....
        /*01a8*/ 	.word	0xffffffff


	//   ....[10]....
        /*01ac*/ 	.word	0xffffffff


	//   ....[11]....
        /*01b0*/ 	.word	0xffffffff


	//   ....[12]....
        /*01b4*/ 	.word	0xffffffff


	//   ....[13]....
        /*01b8*/ 	.word	0xffffffff


	//   ....[14]....
        /*01bc*/ 	.word	0xffffffff


	//   ....[15]....
        /*01c0*/ 	.word	0xffffffff


	//   ....[16]....
        /*01c4*/ 	.word	0x0500000f


	//   ....[17]....
        /*01c8*/ 	.word	0x0500000f


	//   ....[18]....
        /*01cc*/ 	.word	0x0500000f


	//   ....[19]....
        /*01d0*/ 	.word	0x0500000f


	//   ....[20]....
        /*01d4*/ 	.word	0x0500000f


	//----- nvinfo : EIATTR_COOP_GROUP_INSTR_OFFSETS
	.align		4
.L_6771:
        /*01d8*/ 	.byte	0x04, 0x28
        /*01da*/ 	.short	(.L_6773 - .L_6772)


	//   ....[0]....
.L_6772:
        /*01dc*/ 	.word	0x000003c0


	//   ....[1]....
        /*01e0*/ 	.word	0x000003e0


	//   ....[2]....
        /*01e4*/ 	.word	0x00000400


	//   ....[3]....
        /*01e8*/ 	.word	0x00000420


	//   ....[4]....
        /*01ec*/ 	.word	0x00000440


	//   ....[5]....
        /*01f0*/ 	.word	0x00000540


	//   ....[6]....
        /*01f4*/ 	.word	0x00000560


	//   ....[7]....
        /*01f8*/ 	.word	0x00000590


	//   ....[8]....
        /*01fc*/ 	.word	0x000013e0


	//   ....[9]....
        /*0200*/ 	.word	0x00001410


	//   ....[10]....
        /*0204*/ 	.word	0x00001430


	//   ....[11]....
        /*0208*/ 	.word	0x00001450


	//   ....[12]....
        /*020c*/ 	.word	0x00001470


	//   ....[13]....
        /*0210*/ 	.word	0x000014c0


	//   ....[14]....
        /*0214*/ 	.word	0x000014e0


	//   ....[15]....
        /*0218*/ 	.word	0x00001500


	//   ....[16]....
        /*021c*/ 	.word	0x00002a40


	//   ....[17]....
        /*0220*/ 	.word	0x00002aa0


	//   ....[18]....
        /*0224*/ 	.word	0x00002b00


	//   ....[19]....
        /*0228*/ 	.word	0x00002b60


	//   ....[20]....
        /*022c*/ 	.word	0x00002bc0


	//----- nvinfo : EIATTR_VRC_CTA_INIT_COUNT
	.align		4
.L_6773:
        /*0230*/ 	.byte	0x02, 0x4a
	.zero		1
	.zero		1


	//----- nvinfo : EIATTR_SYSCALL_OFFSETS
	.align		4
        /*0234*/ 	.byte	0x04, 0x46
        /*0236*/ 	.short	(.L_6775 - .L_6774)


	//   ....[0]....
.L_6774:
        /*0238*/ 	.word	0x00000320


	//----- nvinfo : EIATTR_EXIT_INSTR_OFFSETS
	.align		4
.L_6775:
        /*023c*/ 	.byte	0x04, 0x1c
        /*023e*/ 	.short	(.L_6777 - .L_6776)


	//   ....[0]....
.L_6776:
        /*0240*/ 	.word	0x000000d0


	//   ....[1]....
        /*0244*/ 	.word	0x00002760


	//   ....[2]....
        /*0248*/ 	.word	0x00002790


	//   ....[3]....
        /*024c*/ 	.word	0x000029f0


	//----- nvinfo : EIATTR_CRS_STACK_SIZE
	.align		4
.L_6777:
        /*0250*/ 	.byte	0x04, 0x1e
        /*0252*/ 	.short	(.L_6779 - .L_6778)
.L_6778:
        /*0254*/ 	.word	0x00000000


	//----- nvinfo : EIATTR_CBANK_PARAM_SIZE
	.align		4
.L_6779:
        /*0258*/ 	.byte	0x03, 0x19
        /*025a*/ 	.short	0x008c


	//----- nvinfo : EIATTR_PARAM_CBANK
	.align		4
        /*025c*/ 	.byte	0x04, 0x0a
        /*025e*/ 	.short	(.L_6781 - .L_6780)
	.align		4
.L_6780:
        /*0260*/ 	.word	index@(.nv.constant0._ZN4vllm25paged_attention_v2_kernelIthLi112ELi32ELi128ELNS_18Fp8KVCacheDataTypeE2ELb0ELi512EEEvPfS2_PT_PKS3_PKT0_S9_ifPKiSB_iPKfiiiSD_SD_iiiii)
        /*0264*/ 	.short	0x0380
        /*0266*/ 	.short	0x008c


	//----- nvinfo : EIATTR_SW_WAR
	.align		4
.L_6781:
        /*0268*/ 	.byte	0x04, 0x36
        /*026a*/ 	.short	(.L_6783 - .L_6782)
.L_6782:
        /*026c*/ 	.word	0x00000008
.L_6783:


//--------------------- .nv.info._ZN4vllm25paged_attention_v2_kernelIthLi96ELi32ELi128ELNS_18Fp8KVCacheDataTypeE2ELb0ELi512EEEvPfS2_PT_PKS3_PKT0_S9_ifPKiSB_iPKfiiiSD_SD_iiiii --------------------------
	.section	.nv.info._ZN4vllm25paged_attention_v2_kernelIthLi96ELi32ELi128ELNS_18Fp8KVCacheDataTypeE2ELb0ELi512EEEvPfS2_PT_PKS3_PKT0_S9_ifPKiSB_iPKfiiiSD_SD_iiiii,"",@"SHT_CUDA_INFO"
	.sectionflags	@""
	.align	4


	//----- nvinfo : EIATTR_CUDA_API_VERSION
	.align		4
        /*0000*/ 	.byte	0x04, 0x37
        /*0002*/ 	.short	(.L_6785 - .L_6784)
.L_6784:
        /*0004*/ 	.word	0x00000082


	//----- nvinfo : EIATTR_KPARAM_INFO
	.align		4
.L_6785:
        /*0008*/ 	.byte	0x04, 0x17
        /*000a*/ 	.short	(.L_6787 - .L_6786)
.L_6786:
        /*000c*/ 	.word	0x00000000
        /*0010*/ 	.short	0x0015
        /*0012*/ 	.short	0x0088
        /*0014*/ 	.byte	0x00, 0xf0, 0x11, 0x00


	//----- nvinfo : EIATTR_KPARAM_INFO
	.align		4
.L_6787:
        /*0018*/ 	.byte	0x04, 0x17
        /*001a*/ 	.short	(.L_6789 - .L_6788)
.L_6788:
        /*001c*/ 	.word	0x00000000
        /*0020*/ 	.short	0x0014
        /*0022*/ 	.short	0x0084
        /*0024*/ 	.byte	0x00, 0xf0, 0x11, 0x00


	//----- nvinfo : EIATTR_KPARAM_INFO
	.align		4
.L_6789:
        /*0028*/ 	.byte	0x04, 0x17
        /*002a*/ 	.short	(.L_6791 - .L_6790)
.L_6790:
        /*002c*/ 	.word	0x00000000
        /*0030*/ 	.short	0x0013
        /*0032*/ 	.short	0x0080
        /*0034*/ 	.byte	0x00, 0xf0, 0x11, 0x00


	//----- nvinfo : EIATTR_KPARAM_INFO
	.align		4
.L_6791:
        /*0038*/ 	.byte	0x04, 0x17
        /*003a*/ 	.short	(.L_6793 - .L_6792)
.L_6792:
        /*003c*/ 	.word	0x00000000
        /*0040*/ 	.short	0x0012
        /*0042*/ 	.short	0x007c
        /*0044*/ 	.byte	0x00, 0xf0, 0x11, 0x00


	//----- nvinfo : EIATTR_KPARAM_INFO
	.align		4
.L_6793:
        /*0048*/ 	.byte	0x04, 0x17
        /*004a*/ 	.short	(.L_6795 - .L_6794)
.L_6794:
        /*004c*/ 	.word	0x00000000
        /*0050*/ 	.short	0x0011
        /*0052*/ 	.short	0x0078
        /*0054*/ 	.byte	0x00, 0xf0, 0x11, 0x00


	//----- nvinfo : EIATTR_KPARAM_INFO
	.align		4
.L_6795:
        /*0058*/ 	.byte	0x04, 0x17
        /*005a*/ 	.short	(.L_6797 - .L_6796)
.L_6796:
        /*005c*/ 	.word	0x00000000
        /*0060*/ 	.short	0x0010
        /*0062*/ 	.short	0x0070
        /*0064*/ 	.byte	0x00, 0xf5, 0x21, 0x00


	//----- nvinfo : EIATTR_KPARAM_INFO
	.align		4
.L_6797:
        /*0068*/ 	.byte	0x04, 0x17
        /*006a*/ 	.short	(.L_6799 - .L_6798)
.L_6798:
        /*006c*/ 	.word	0x00000000
        /*0070*/ 	.short	0x000f
        /*0072*/ 	.short	0x0068
        /*0074*/ 	.byte	0x00, 0xf5, 0x21, 0x00


	//----- nvinfo : EIATTR_KPARAM_INFO
	.align		4
.L_6799:
        /*0078*/ 	.byte	0x04, 0x17
        /*007a*/ 	.short	(.L_6801 - .L_6800)
.L_6800:
        /*007c*/ 	.word	0x00000000
        /*0080*/ 	.short	0x000e
        /*0082*/ 	.short	0x0060
        /*0084*/ 	.byte	0x00, 0xf0, 0x11, 0x00


	//----- nvinfo : EIATTR_KPARAM_INFO
	.align		4
.L_6801:
        /*0088*/ 	.byte	0x04, 0x17
        /*008a*/ 	.short	(.L_6803 - .L_6802)
.L_6802:
        /*008c*/ 	.word	0x00000000
        /*0090*/ 	.short	0x000d
        /*0092*/ 	.short	0x005c
        /*0094*/ 	.byte	0x00, 0xf0, 0x11, 0x00


	//----- nvinfo : EIATTR_KPARAM_INFO
	.align		4
.L_6803:
        /*0098*/ 	.byte	0x04, 0x17
        /*009a*/ 	.short	(.L_6805 - .L_6804)
.L_6804:
        /*009c*/ 	.word	0x00000000
        /*00a0*/ 	.short	0x000c
        /*00a2*/ 	.short	0x0058
        /*00a4*/ 	.byte	0x00, 0xf0, 0x11, 0x00


	//----- nvinfo : EIATTR_KPARAM_INFO
	.align		4
.L_6805:
        /*00a8*/ 	.byte	0x04, 0x17
        /*00aa*/ 	.short	(.L_6807 - .L_6806)
.L_6806:
        /*00ac*/ 	.word	0x00000000
        /*00b0*/ 	.short	0x000b
        /*00b2*/ 	.short	0x0050
        /*00b4*/ 	.byte	0x00, 0xf5, 0x21, 0x00


	//----- nvinfo : EIATTR_KPARAM_INFO
	.align		4
.L_6807:
        /*00b8*/ 	.byte	0x04, 0x17
        /*00ba*/ 	.short	(.L_6809 - .L_6808)
.L_6808:
        /*00bc*/ 	.word	0x00000000
        /*00c0*/ 	.short	0x000a
        /*00c2*/ 	.short	0x0048
        /*00c4*/ 	.byte	0x00, 0xf0, 0x11, 0x00


	//----- nvinfo : EIATTR_KPARAM_INFO
	.align		4
.L_6809:
        /*00c8*/ 	.byte	0x04, 0x17
        /*00ca*/ 	.short	(.L_6811 - .L_6810)
.L_6810:
        /*00cc*/ 	.word	0x00000000
        /*00d0*/ 	.short	0x0009
        /*00d2*/ 	.short	0x0040
        /*00d4*/ 	.byte	0x00, 0xf5, 0x21, 0x00


	//----- nvinfo : EIATTR_KPARAM_INFO
	.align		4
.L_6811:
        /*00d8*/ 	.byte	0x04, 0x17
        /*00da*/ 	.short	(.L_6813 - .L_6812)
.L_6812:
        /*00dc*/ 	.word	0x00000000
        /*00e0*/ 	.short	0x0008
        /*00e2*/ 	.short	0x0038
        /*00e4*/ 	.byte	0x00, 0xf5, 0x21, 0x00


	//----- nvinfo : EIATTR_KPARAM_INFO
	.align		4
.L_6813:
        /*00e8*/ 	.byte	0x04, 0x17
        /*00ea*/ 	.short	(.L_6815 - .L_6814)
.L_6814:
        /*00ec*/ 	.word	0x00000000
        /*00f0*/ 	.short	0x0007
        /*00f2*/ 	.short	0x0034
        /*00f4*/ 	.byte	0x00, 0xf0, 0x11, 0x00


	//----- nvinfo : EIATTR_KPARAM_INFO
	.align		4
.L_6815:
        /*00f8*/ 	.byte	0x04, 0x17
        /*00fa*/ 	.short	(.L_6817 - .L_6816)
.L_6816:
        /*00fc*/ 	.word	0x00000000
        /*0100*/ 	.short	0x0006
        /*0102*/ 	.short	0x0030
        /*0104*/ 	.byte	0x00, 0xf0, 0x11, 0x00


	//----- nvinfo : EIATTR_KPARAM_INFO
	.align		4
.L_6817:
        /*0108*/ 	.byte	0x04, 0x17
        /*010a*/ 	.short	(.L_6819 - .L_6818)
.L_6818:
        /*010c*/ 	.word	0x00000000
        /*0110*/ 	.short	0x0005
        /*0112*/ 	.short	0x0028
        /*0114*/ 	.byte	0x00, 0xf5, 0x21, 0x00


	//----- nvinfo : EIATTR_KPARAM_INFO
	.align		4
.L_6819:
        /*0118*/ 	.byte	0x04, 0x17
        /*011a*/ 	.short	(.L_6821 - .L_6820)
.L_6820:
        /*011c*/ 	.word	0x00000000
        /*0120*/ 	.short	0x0004
        /*0122*/ 	.short	0x0020
        /*0124*/ 	.byte	0x00, 0xf5, 0x21, 0x00


	//----- nvinfo : EIATTR_KPARAM_INFO
	.align		4
.L_6821:
        /*0128*/ 	.byte	0x04, 0x17
        /*012a*/ 	.short	(.L_6823 - .L_6822)
.L_6822:
        /*012c*/ 	.word	0x00000000
        /*0130*/ 	.short	0x0003
        /*0132*/ 	.short	0x0018
        /*0134*/ 	.byte	0x00, 0xf5, 0x21, 0x00


	//----- nvinfo : EIATTR_KPARAM_INFO
	.align		4
.L_6823:
        /*0138*/ 	.byte	0x04, 0x17
        /*013a*/ 	.short	(.L_6825 - .L_6824)
.L_6824:
        /*013c*/ 	.word	0x00000000
        /*0140*/ 	.short	0x0002
        /*0142*/ 	.short	0x0010
        /*0144*/ 	.byte	0x00, 0xf5, 0x21, 0x00


	//----- nvinfo : EIATTR_KPARAM_INFO
	.align		4
.L_6825:
        /*0148*/ 	.byte	0x04, 0x17
        /*014a*/ 	.short	(.L_6827 - .L_6826)
.L_6826:
        /*014c*/ 	.word	0x00000000
        /*0150*/ 	.short	0x0001
        /*0152*/ 	.short	0x0008
        /*0154*/ 	.byte	0x00, 0xf5, 0x21, 0x00


	//----- nvinfo : EIATTR_KPARAM_INFO
	.align		4
.L_6827:
        /*0158*/ 	.byte	0x04, 0x17
        /*015a*/ 	.short	(.L_6829 - .L_6828)
.L_6828:
        /*015c*/ 	.word	0x00000000
        /*0160*/ 	.short	0x0000
        /*0162*/ 	.short	0x0000
        /*0164*/ 	.byte	0x00, 0xf5, 0x21, 0x00


	//----- nvinfo : EIATTR_SPARSE_MMA_MASK
	.align		4
.L_6829:
        /*0168*/ 	.byte	0x03, 0x50
        /*016a*/ 	.short	0x0000


	//----- nvinfo : EIATTR_MAXREG_COUNT
	.align		4
        /*016c*/ 	.byte	0x03, 0x1b
        /*016e*/ 	.short	0x00ff


	//----- nvinfo : EIATTR_NUM_BARRIERS
	.align		4
        /*0170*/ 	.byte	0x02, 0x4c
        /*0172*/ 	.byte	0x01
	.zero		1


	//----- nvinfo : EIATTR_EXTERNS
	.align		4
        /*0174*/ 	.byte	0x04, 0x0f
        /*0176*/ 	.short	(.L_6831 - .L_6830)


	//   ....[0]....
	.align		4
.L_6830:
        /*0178*/ 	.word	index@(__assertfail)


	//----- nvinfo : EIATTR_MERCURY_ISA_VERSION
	.align		4
.L_6831:
        /*017c*/ 	.byte	0x03, 0x5f
        /*017e*/ 	.short	0x0101


	//----- nvinfo : EIATTR_COOP_GROUP_MASK_REGIDS
	.align		4
        /*0180*/ 	.byte	0x04, 0x29
        /*0182*/ 	.short	(.L_6833 - .L_6832)


	//   ....[0]....
.L_6832:
        /*0184*/ 	.word	0xffffffff


	//   ....[1]....
        /*0188*/ 	.word	0xffffffff


	//   ....[2]....
        /*018c*/ 	.word	0xffffffff


	//   ....[3]....
        /*0190*/ 	.word	0xffffffff


	//   ....[4]....
        /*0194*/ 	.word	0xffffffff


	//   ....[5]....
        /*0198*/ 	.word	0xffffffff


	//   ....[6]....
        /*019c*/ 	.word	0xffffffff


	//   ....[7]....
        /*01a0*/ 	.word	0xffffffff


	//   ....[8]....
        /*01a4*/ 	.word	0xffffffff


	//   ....[9]....
        /*01a8*/ 	.word	0xffffffff


	//   ....[10]....
        /*01ac*/ 	.word	0xffffffff


	//   ....[11]....
        /*01b0*/ 	.word	0xffffffff


	//   ....[12]....
        /*01b4*/ 	.word	0xffffffff


	//   ....[13]....
        /*01b8*/ 	.word	0xffffffff


	//   ....[14]....
        /*01bc*/ 	.word	0xffffffff


	//   ....[15]....
        /*01c0*/ 	.word	0xffffffff


	//   ....[16]....
        /*01c4*/ 	.word	0x0500000f


	//   ....[17]....
        /*01c8*/ 	.word	0x0500000f


	//   ....[18]....
        /*01cc*/ 	.word	0x0500000f


	//   ....[19]....
        /*01d0*/ 	.word	0x0500000f


	//   ....[20]....
        /*01d4*/ 	.word	0x0500000f


	//----- nvinfo : EIATTR_COOP_GROUP_INSTR_OFFSETS
	.align		4
.L_6833:
        /*01d8*/ 	.byte	0x04, 0x28
        /*01da*/ 	.short	(.L_6835 - .L_6834)


	//   ....[0]....
.L_6834:
        /*01dc*/ 	.word	0x000003c0


	//   ....[1]....
        /*01e0*/ 	.word	0x000003e0


	//   ....[2]....
        /*01e4*/ 	.word	0x00000400


	//   ....[3]....
        /*01e8*/ 	.word	0x00000420


	//   ....[4]....
        /*01ec*/ 	.word	0x00000440


	//   ....[5]....
        /*01f0*/ 	.word	0x00000540


	//   ....[6]....
        /*01f4*/ 	.word	0x00000560


	//   ....[7]....
        /*01f8*/ 	.word	0x00000590


	//   ....[8]....
        /*01fc*/ 	.word	0x000013e0


	//   ....[9]....
        /*0200*/ 	.word	0x00001410


	//   ....[10]....
        /*0204*/ 	.word	0x00001430


	//   ....[11]....
        /*0208*/ 	.word	0x00001450


	//   ....[12]....
        /*020c*/ 	.word	0x00001470


	//   ....[13]....
        /*0210*/ 	.word	0x000014c0


	//   ....[14]....
        /*0214*/ 	.word	0x000014e0


	//   ....[15]....
        /*0218*/ 	.word	0x00001500


	//   ....[16]....
        /*021c*/ 	.word	0x00002920


	//   ....[17]....
        /*0220*/ 	.word	0x00002980


	//   ....[18]....
        /*0224*/ 	.word	0x000029e0


	//   ....[19]....
        /*0228*/ 	.word	0x00002a40


	//   ....[20]....
        /*022c*/ 	.word	0x00002aa0


	//----- nvinfo : EIATTR_VRC_CTA_INIT_COUNT
	.align		4
.L_6835:
        /*0230*/ 	.byte	0x02, 0x4a
	.zero		1
	.zero		1


	//----- nvinfo : EIATTR_SYSCALL_OFFSETS
	.align		4
        /*0234*/ 	.byte	0x04, 0x46
        /*0236*/ 	.short	(.L_6837 - .L_6836)


	//   ....[0]....
.L_6836:
        /*0238*/ 	.word	0x00000320


	//----- nvinfo : EIATTR_EXIT_INSTR_OFFSETS
	.align		4
.L_6837:
        /*023c*/ 	.byte	0x04, 0x1c
        /*023e*/ 	.short	(.L_6839 - .L_6838)


	//   ....[0]....
.L_6838:
        /*0240*/ 	.word	0x000000d0


	//   ....[1]....
        /*0244*/ 	.word	0x00002680


	//   ....[2]....
        /*0248*/ 	.word	0x000026b0


	//   ....[3]....
        /*024c*/ 	.word	0x000028d0


	//----- nvinfo : EIATTR_CRS_STACK_SIZE
	.align		4
.L_6839:
        /*0250*/ 	.byte	0x04, 0x1e
        /*0252*/ 	.short	(.L_6841 - .L_6840)
.L_6840:
        /*0254*/ 	.word	0x00000000


	//----- nvinfo : EIATTR_CBANK_PARAM_SIZE
	.align		4
.L_6841:
        /*0258*/ 	.byte	0x03, 0x19
        /*025a*/ 	.short	0x008c


	//----- nvinfo : EIATTR_PARAM_CBANK
	.align		4
        /*025c*/ 	.byte	0x04, 0x0a
        /*025e*/ 	.short	(.L_6843 - .L_6842)
	.align		4
.L_6842:
        /*0260*/ 	.word	index@(.nv.constant0._ZN4vllm25paged_attention_v2_kernelIthLi96ELi32ELi128ELNS_18Fp8KVCacheDataTypeE2ELb0ELi512EEEvPfS2_PT_PKS3_PKT0_S9_ifPKiSB_iPKfiiiSD_SD_iiiii)
        /*0264*/ 	.short	0x0380
        /*0266*/ 	.short	0x008c


	//----- nvinfo : EIATTR_SW_WAR
	.align		4
.L_6843:
        /*0268*/ 	.byte	0x04, 0x36
        /*026a*/ 	.short	(.L_6845 - .L_6844)
.L_6844:
        /*026c*/ 	.word	0x00000008
.L_6845:


//--------------------- .nv.info._ZN4vllm25paged_attention_v2_kernelIthLi80ELi32ELi128ELNS_18Fp8KVCacheDataTypeE2ELb0ELi512EEEvPfS2_PT_PKS3_PKT0_S9_ifPKiSB_iPKfiiiSD_SD_iiiii --------------------------
	.section	.nv.info._ZN4vllm25paged_attention_v2_kernelIthLi80ELi32ELi128ELNS_18Fp8KVCacheDataTypeE2ELb0ELi512EEEvPfS2_PT_PKS3_PKT0_S9_ifPKiSB_iPKfiiiSD_SD_iiiii,"",@"SHT_CUDA_INFO"
	.sectionflags	@""
	.align	4


	//----- nvinfo : EIATTR_CUDA_API_VERSION
	.align		4
        /*0000*/ 	.byte	0x04, 0x37
        /*0002*/ 	.short	(.L_6847 - .L_6846)
.L_6846:
        /*0004*/ 	.word	0x00000082


	//----- nvinfo : EIATTR_KPARAM_INFO
	.align		4
.L_6847:
        /*0008*/ 	.byte	0x04, 0x17
        /*000a*/ 	.short	(.L_6849 - .L_6848)
.L_6848:
        /*000c*/ 	.word	0x00000000
        /*0010*/ 	.short	0x0015
        /*0012*/ 	.short	0x0088
        /*0014*/ 	.byte	0x00, 0xf0, 0x11, 0x00


	//----- nvinfo : EIATTR_KPARAM_INFO
	.align		4
.L_6849:
        /*0018*/ 	.byte	0x04, 0x17
        /*001a*/ 	.short	(.L_6851 - .L_6850)
.L_6850:
        /*001c*/ 	.word	0x00000000
        /*0020*/ 	.short	0x0014
        /*0022*/ 	.short	0x0084
        /*0024*/ 	.byte	0x00, 0xf0, 0x11, 0x00


	//----- nvinfo : EIATTR_KPARAM_INFO
	.align		4
.L_6851:
        /*0028*/ 	.byte	0x04, 0x17
        /*002a*/ 	.short	(.L_6853 - .L_6852)
.L_6852:
        /*002c*/ 	.word	0x00000000
        /*0030*/ 	.short	0x0013
        /*0032*/ 	.short	0x0080
        /*0034*/ 	.byte	0x00, 0xf0, 0x11, 0x00


	//----- nvinfo : EIATTR_KPARAM_INFO
	.align		4
.L_6853:
        /*0038*/ 	.byte	0x04, 0x17
        /*003a*/ 	.short	(.L_6855 - .L_6854)
.L_6854:
        /*003c*/ 	.word	0x00000000
        /*0040*/ 	.short	0x0012
        /*0042*/ 	.short	0x007c
        /*0044*/ 	.byte	0x00, 0xf0, 0x11, 0x00


	//----- nvinfo : EIATTR_KPARAM_INFO
	.align		4
.L_6855:
        /*0048*/ 	.byte	0x04, 0x17
        /*004a*/ 	.short	(.L_6857 - .L_6856)
.L_6856:
        /*004c*/ 	.word	0x00000000
        /*0050*/ 	.short	0x0011
        /*0052*/ 	.short	0x0078
        /*0054*/ 	.byte	0x00, 0xf0, 0x11, 0x00


	//----- nvinfo : EIATTR_KPARAM_INFO
	.align		4
.L_6857:
        /*0058*/ 	.byte	0x04, 0x17
        /*005a*/ 	.short	(.L_6859 - .L_6858)
.L_6858:
        /*005c*/ 	.word	0x00000000
        /*0060*/ 	.short	0x0010
        /*0062*/ 	.short	0x0070
        /*0064*/ 	.byte	0x00, 0xf5, 0x21, 0x00


	//----- nvinfo : EIATTR_KPARAM_INFO
	.align		4
.L_6859:
        /*0068*/ 	.byte	0x04, 0x17
        /*006a*/ 	.short	(.L_6861 - .L_6860)
.L_6860:
        /*006c*/ 	.word	0x00000000
        /*0070*/ 	.short	0x000f
        /*0072*/ 	.short	0x0068
        /*0074*/ 	.byte	0x00, 0xf5, 0x21, 0x00


	//----- nvinfo : EIATTR_KPARAM_INFO
	.align		4
.L_6861:
        /*0078*/ 	.byte	0x04, 0x17
        /*007a*/ 	.short	(.L_6863 - .L_6862)
.L_6862:
        /*007c*/ 	.word	0x00000000
        /*0080*/ 	.short	0x000e
        /*0082*/ 	.short	0x0060
        /*0084*/ 	.byte	0x00, 0xf0, 0x11, 0x00


	//----- nvinfo : EIATTR_KPARAM_INFO
	.align		4
.L_6863:
        /*0088*/ 	.byte	0x04, 0x17
        /*008a*/ 	.short	(.L_6865 - .L_6864)
.L_6864:
        /*008c*/ 	.word	0x00000000
        /*0090*/ 	.short	0x000d
        /*0092*/ 	.short	0x005c
        /*0094*/ 	.byte	0x00, 0xf0, 0x11, 0x00


	//----- nvinfo : EIATTR_KPARAM_INFO
	.align		4
.L_6865:
        /*0098*/ 	.byte	0x04, 0x17
        /*009a*/ 	.short	(.L_6867 - .L_6866)
.L_6866:
        /*009c*/ 	.word	0x00000000
        /*00a0*/ 	.short	0x000c
        /*00a2*/ 	.short	0x0058
        /*00a4*/ 	.byte	0x00, 0xf0, 0x11, 0x00


	//----- nvinfo : EIATTR_KPARAM_INFO
	.align		4
.L_6867:
        /*00a8*/ 	.byte	0x04, 0x17
        /*00aa*/ 	.short	(.L_6869 - .L_6868)
.L_6868:
        /*00ac*/ 	.word	0x00000000
        /*00b0*/ 	.short	0x000b
        /*00b2*/ 	.short	0x0050
        /*00b4*/ 	.byte	0x00, 0xf5, 0x21, 0x00


	//----- nvinfo : EIATTR_KPARAM_INFO
	.align		4
.L_6869:
        /*00b8*/ 	.byte	0x04, 0x17
        /*00ba*/ 	.short	(.L_6871 - .L_6870)
.L_6870:
        /*00bc*/ 	.word	0x00000000
        /*00c0*/ 	.short	0x000a
        /*00c2*/ 	.short	0x0048
        /*00c4*/ 	.byte	0x00, 0xf0, 0x11, 0x00


	//----- nvinfo : EIATTR_KPARAM_INFO
	.align		4
.L_6871:
        /*00c8*/ 	.byte	0x04, 0x17
        /*00ca*/ 	.short	(.L_6873 - .L_6872)
.L_6872:
        /*00cc*/ 	.word	0x00000000
        /*00d0*/ 	.short	0x0009
        /*00d2*/ 	.short	0x0040
        /*00d4*/ 	.byte	0x00, 0xf5, 0x21, 0x00


	//----- nvinfo : EIATTR_KPARAM_INFO
	.align		4
.L_6873:
        /*00d8*/ 	.byte	0x04, 0x17
        /*00da*/ 	.short	(.L_6875 - .L_6874)
.L_6874:
        /*00dc*/ 	.word	0x00000000
        /*00e0*/ 	.short	0x0008
        /*00e2*/ 	.short	0x0038
        /*00e4*/ 	.byte	0x00, 0xf5, 0x21, 0x00


	//----- nvinfo : EIATTR_KPARAM_INFO
	.align		4
.L_6875:
        /*00e8*/ 	.byte	0x04, 0x17
        /*00ea*/ 	.short	(.L_6877 - .L_6876)
.L_6876:
        /*00ec*/ 	.word	0x00000000
        /*00f0*/ 	.short	0x0007
        /*00f2*/ 	.short	0x0034
        /*00f4*/ 	.byte	0x00, 0xf0, 0x11, 0x00


	//----- nvinfo : EIATTR_KPARAM_INFO
	.align		4
.L_6877:
        /*00f8*/ 	.byte	0x04, 0x17
        /*00fa*/ 	.short	(.L_6879 - .L_6878)
.L_6878:
        /*00fc*/ 	.word	0x00000000
        /*0100*/ 	.short	0x0006
        /*0102*/ 	.short	0x0030
        /*0104*/ 	.byte	0x00, 0xf0, 0x11, 0x00


	//----- nvinfo : EIATTR_KPARAM_INFO
	.align		4
.L_6879:
        /*0108*/ 	.byte	0x04, 0x17
        /*010a*/ 	.short	(.L_6881 - .L_6880)
.L_6880:
        /*010c*/ 	.word	0x00000000
        /*0110*/ 	.short	0x0005
        /*0112*/ 	.short	0x0028
        /*0114*/ 	.byte	0x00, 0xf5, 0x21, 0x00


	//----- nvinfo : EIATTR_KPARAM_INFO
	.align		4
.L_6881:
        /*0118*/ 	.byte	0x04, 0x17
        /*011a*/ 	.short	(.L_6883 - .L_6882)
.L_6882:
        /*011c*/ 	.word	0x00000000
        /*0120*/ 	.short	0x0004
        /*0122*/ 	.short	0x0020
        /*0124*/ 	.byte	0x00, 0xf5, 0x21, 0x00


	//----- nvinfo : EIATTR_KPARAM_INFO
	.align		4
.L_6883:
        /*0128*/ 	.byte	0x04, 0x17
        /*012a*/ 	.short	(.L_6885 - .L_6884)
.L_6884:
        /*012c*/ 	.word	0x00000000
        /*0130*/ 	.short	0x0003
        /*0132*/ 	.short	0x0018
        /*0134*/ 	.byte	0x00, 0xf5, 0x21, 0x00


	//----- nvinfo : EIATTR_KPARAM_INFO
	.align		4
.L_6885:
        /*0138*/ 	.byte	0x04, 0x17
        /*013a*/ 	.short	(.L_6887 - .L_6886)
.L_6886:
        /*013c*/ 	.word	0x00000000
        /*0140*/ 	.short	0x0002
        /*0142*/ 	.short	0x0010
        /*0144*/ 	.byte	0x00, 0xf5, 0x21, 0x00


	//----- nvinfo : EIATTR_KPARAM_INFO
	.align		4
.L_6887:
        /*0148*/ 	.byte	0x04, 0x17
        /*014a*/ 	.short	(.L_6889 - .L_6888)
.L_6888:
        /*014c*/ 	.word	0x00000000
        /*0150*/ 	.short	0x0001
        /*0152*/ 	.short	0x0008
        /*0154*/ 	.byte	0x00, 0xf5, 0x21, 0x00


	//----- nvinfo : EIATTR_KPARAM_INFO
	.align		4
.L_6889:
        /*0158*/ 	.byte	0x04, 0x17
        /*015a*/ 	.short	(.L_6891 - .L_6890)
.L_6890:
        /*015c*/ 	.word	0x00000000
        /*0160*/ 	.short	0x0000
        /*0162*/ 	.short	0x0000
        /*0164*/ 	.byte	0x00, 0xf5, 0x21, 0x00


	//----- nvinfo : EIATTR_SPARSE_MMA_MASK
	.align		4
.L_6891:
        /*0168*/ 	.byte	0x03, 0x50
        /*016a*/ 	.short	0x0000


	//----- nvinfo : EIATTR_MAXREG_COUNT
	.align		4
        /*016c*/ 	.byte	0x03, 0x1b
        /*016e*/ 	.short	0x00ff


	//----- nvinfo : EIATTR_NUM_BARRIERS
	.align		4
        /*0170*/ 	.byte	0x02, 0x4c
        /*0172*/ 	.byte	0x01
	.zero		1


	//----- nvinfo : EIATTR_EXTERNS
	.align		4
        /*0174*/ 	.byte	0x04, 0x0f
        /*0176*/ 	.short	(.L_6893 - .L_6892)


	//   ....[0]....
	.align		4
.L_6892:
        /*0178*/ 	.word	index@(__assertfail)


	//----- nvinfo : EIATTR_MERCURY_ISA_VERSION
	.align		4
.L_6893:
        /*017c*/ 	.byte	0x03, 0x5f
        /*017e*/ 	.short	0x0101


	//----- nvinfo : EIATTR_COOP_GROUP_MASK_REGIDS
	.align		4
        /*0180*/ 	.byte	0x04, 0x29
        /*0182*/ 	.short	(.L_6895 - .L_6894)


	//   ....[0]....
.L_6894:
        /*0184*/ 	.word	0xffffffff


	//   ....[1]....
        /*0188*/ 	.word	0xffffffff


	//   ....[2]....
        /*018c*/ 	.word	0xffffffff


	//   ....[3]....
        /*0190*/ 	.word	0xffffffff


	//   ....[4]....
        /*0194*/ 	.word	0xffffffff


	//   ....[5]....
        /*0198*/ 	.word	0xffffffff


	//   ....[6]....
        /*019c*/ 	.word	0xffffffff


	//   ....[7]....
        /*01a0*/ 	.word	0xffffffff


	//   ....[8]....
        /*01a4*/ 	.word	0xffffffff


	//   ....[9]....
        /*01a8*/ 	.word	0xffffffff


	//   ....[10]....
        /*01ac*/ 	.word	0xffffffff


	//   ....[11]....
        /*01b0*/ 	.word	0xffffffff


	//   ....[12]....
        /*01b4*/ 	.word	0xffffffff


	//   ....[13]....
        /*01b8*/ 	.word	0xffffffff


	//   ....[14]....
        /*01bc*/ 	.word	0xffffffff


	//   ....[15]....
        /*01c0*/ 	.word	0xffffffff


	//   ....[16]....
        /*01c4*/ 	.word	0x0500000f


	//   ....[17]....
        /*01c8*/ 	.word	0x0500000f


	//   ....[18]....
        /*01cc*/ 	.word	0x0500000f


	//   ....[19]....
        /*01d0*/ 	.word	0x0500000f


	//   ....[20]....
        /*01d4*/ 	.word	0x0500000f


	//----- nvinfo : EIATTR_COOP_GROUP_INSTR_OFFSETS
	.align		4
.L_6895:
        /*01d8*/ 	.byte	0x04, 0x28
        /*01da*/ 	.short	(.L_6897 - .L_6896)


	//   ....[0]....
.L_6896:
        /*01dc*/ 	.word	0x000003c0


	//   ....[1]....
        /*01e0*/ 	.word	0x000003e0


	//   ....[2]....
        /*01e4*/ 	.word	0x00000400


	//   ....[3]....
        /*01e8*/ 	.word	0x00000420


	//   ....[4]....
        /*01ec*/ 	.word	0x00000440


	//   ....[5]....
        /*01f0*/ 	.word	0x00000540


	//   ....[6]....
        /*01f4*/ 	.word	0x00000560


	//   ....[7]....
        /*01f8*/ 	.word	0x00000590


	//   ....[8]....
        /*01fc*/ 	.word	0x000013e0


	//   ....[9]....
        /*0200*/ 	.word	0x00001410


	//   ....[10]....
        /*0204*/ 	.word	0x00001430


	//   ....[11]....
        /*0208*/ 	.word	0x00001450


	//   ....[12]....
        /*020c*/ 	.word	0x00001470


	//   ....[13]....
        /*0210*/ 	.word	0x000014c0


	//   ....[14]....
        /*0214*/ 	.word	0x000014e0


	//   ....[15]....
        /*0218*/ 	.word	0x00001500


	//   ....[16]....
        /*021c*/ 	.word	0x00002800


	//   ....[17]....
        /*0220*/ 	.word	0x00002860


	//   ....[18]....
        /*0224*/ 	.word	0x000028c0


	//   ....[19]....
        /*0228*/ 	.word	0x00002920


	//   ....[20]....
        /*022c*/ 	.word	0x00002980


	//----- nvinfo : EIATTR_VRC_CTA_INIT_COUNT
	.align		4
.L_6897:
        /*0230*/ 	.byte	0x02, 0x4a
	.zero		1
	.zero		1


	//----- nvinfo : EIATTR_SYSCALL_OFFSETS
	.align		4
        /*0234*/ 	.byte	0x04, 0x46
        /*0236*/ 	.short	(.L_6899 - .L_6898)


	//   ....[0]....
.L_6898:
        /*0238*/ 	.word	0x00000320


	//----- nvinfo : EIATTR_EXIT_INSTR_OFFSETS
	.align		4
.L_6899:
        /*023c*/ 	.byte	0x04, 0x1c
        /*023e*/ 	.short	(.L_6901 - .L_6900)


	//   ....[0]....
.L_6900:
        /*0240*/ 	.word	0x000000d0


	//   ....[1]....
        /*0244*/ 	.word	0x000025a0


	//   ....[2]....
        /*0248*/ 	.word	0x000025d0


	//   ....[3]....
        /*024c*/ 	.word	0x000027b0


	//----- nvinfo : EIATTR_CRS_STACK_SIZE
	.align		4
.L_6901:
        /*0250*/ 	.byte	0x04, 0x1e
        /*0252*/ 	.short	(.L_6903 - .L_6902)
.L_6902:
        /*0254*/ 	.word	0x00000000


	//----- nvinfo : EIATTR_CBANK_PARAM_SIZE
	.align		4
.L_6903:
        /*0258*/ 	.byte	0x03, 0x19
        /*025a*/ 	.short	0x008c


	//----- nvinfo : EIATTR_PARAM_CBANK
	.align		4
        /*025c*/ 	.byte	0x04, 0x0a
        /*025e*/ 	.short	(.L_6905 - .L_6904)
	.align		4
.L_6904:
        /*0260*/ 	.word	index@(.nv.constant0._ZN4vllm25paged_attention_v2_kernelIthLi80ELi32ELi128ELNS_18Fp8KVCacheDataTypeE2ELb0ELi512EEEvPfS2_PT_PKS3_PKT0_S9_ifPKiSB_iPKfiiiSD_SD_iiiii)
        /*0264*/ 	.short	0x0380
        /*0266*/ 	.short	0x008c


	//----- nvinfo : EIATTR_SW_WAR
	.align		4
.L_6905:
        /*0268*/ 	.byte	0x04, 0x36
        /*026a*/ 	.short	(.L_6907 - .L_6906)
.L_6906:
        /*026c*/ 	.word	0x00000008
.L_6907:


//--------------------- .nv.info._ZN4vllm25paged_attention_v2_kernelIthLi64ELi32ELi128ELNS_18Fp8KVCacheDataTypeE2ELb0ELi512EEEvPfS2_PT_PKS3_PKT0_S9_ifPKiSB_iPKfiiiSD_SD_iiiii --------------------------
	.section	.nv.info._ZN4vllm25paged_attention_v2_kernelIthLi64ELi32ELi128ELNS_18Fp8KVCacheDataTypeE2ELb0ELi512EEEvPfS2_PT_PKS3_PKT0_S9_ifPKiSB_iPKfiiiSD_SD_iiiii,"",@"SHT_CUDA_INFO"
	.sectionflags	@""
	.align	4


	//----- nvinfo : EIATTR_CUDA_API_VERSION
	.align		4
        /*0000*/ 	.byte	0x04, 0x37
        /*0002*/ 	.short	(.L_6909 - .L_6908)
.L_6908:
        /*0004*/ 	.word	0x00000082


	//----- nvinfo : EIATTR_KPARAM_INFO
	.align		4
.L_6909:
        /*0008*/ 	.byte	0x04, 0x17
        /*000a*/ 	.short	(.L_6911 - .L_6910)
.L_6910:
        /*000c*/ 	.word	0x00000000
        /*0010*/ 	.short	0x0015
        /*0012*/ 	.short	0x0088
        /*0014*/ 	.byte	0x00, 0xf0, 0x11, 0x00


	//----- nvinfo : EIATTR_KPARAM_INFO
	.align		4
.L_6911:
        /*0018*/ 	.byte	0x04, 0x17
        /*001a*/ 	.short	(.L_6913 - .L_6912)
.L_6912:
        /*001c*/ 	.word	0x00000000
        /*0020*/ 	.short	0x0014
        /*0022*/ 	.short	0x0084
        /*0024*/ 	.byte	0x00, 0xf0, 0x11, 0x00


	//----- nvinfo : EIATTR_KPARAM_INFO
	.align		4
.L_6913:
        /*0028*/ 	.byte	0x04, 0x17
        /*002a*/ 	.short	(.L_6915 - .L_6914)
.L_6914:
        /*002c*/ 	.word	0x00000000
        /*0030*/ 	.short	0x0013
        /*0032*/ 	.short	0x0080
        /*0034*/ 	.byte	0x00, 0xf0, 0x11, 0x00


	//----- nvinfo : EIATTR_KPARAM_INFO
	.align		4
.L_6915:
        /*0038*/ 	.byte	0x04, 0x17
        /*003a*/ 	.short	(.L_6917 - .L_6916)
.L_6916:
        /*003c*/ 	.word	0x00000000
        /*0040*/ 	.short	0x0012
        /*0042*/ 	.short	0x007c
        /*0044*/ 	.byte	0x00, 0xf0, 0x11, 0x00


	//----- nvinfo : EIATTR_KPARAM_INFO
	.align		4
.L_6917:
        /*0048*/ 	.byte	0x04, 0x17
        /*004a*/ 	.short	(.L_6919 - .L_6918)
.L_6918:
        /*004c*/ 	.word	0x00000000
        /*0050*/ 	.short	0x0011
        /*0052*/ 	.short	0x0078
        /*0054*/ 	.byte	0x00, 0xf0, 0x11, 0x00


	//----- nvinfo : EIATTR_KPARAM_INFO
	.align		4
.L_6919:
        /*0058*/ 	.byte	0x04, 0x17
        /*005a*/ 	.short	(.L_6921 - .L_6920)
.L_6920:
        /*005c*/ 	.word	0x00000000
        /*0060*/ 	.short	0x0010
        /*0062*/ 	.short	0x0070
        /*0064*/ 	.byte	0x00, 0xf5, 0x21, 0x00


	//----- nvinfo : EIATTR_KPARAM_INFO
	.align		4
.L_6921:
        /*0068*/ 	.byte	0x04, 0x17
        /*006a*/ 	.short	(.L_6923 - .L_6922)
.L_6922:
        /*006c*/ 	.word	0x00000000
        /*0070*/ 	.short	0x000f
        /*0072*/ 	.short	0x0068
        /*0074*/ 	.byte	0x00, 0xf5, 0x21, 0x00


	//----- nvinfo : EIATTR_KPARAM_INFO
	.align		4
.L_6923:
        /*0078*/ 	.byte	0x04, 0x17
        /*007a*/ 	.short	(.L_6925 - .L_6924)
.L_6924:
        /*007c*/ 	.word	0x00000000
        /*0080*/ 	.short	0x000e
        /*0082*/ 	.short	0x0060
        /*0084*/ 	.byte	0x00, 0xf0, 0x11, 0x00


	//----- nvinfo : EIATTR_KPARAM_INFO
	.align		4
.L_6925:
        /*0088*/ 	.byte	0x04, 0x17
        /*008a*/ 	.short	(.L_6927 - .L_6926)
.L_6926:
        /*008c*/ 	.word	0x00000000
        /*0090*/ 	.short	0x000d
        /*0092*/ 	.short	0x005c
        /*0094*/ 	.byte	0x00, 0xf0, 0x11, 0x00


	//----- nvinfo : EIATTR_KPARAM_INFO
	.align		4
.L_6927:
        /*0098*/ 	.byte	0x04, 0x17
        /*009a*/ 	.short	(.L_6929 - .L_6928)
.L_6928:
        /*009c*/ 	.word	0x00000000
        /*00a0*/ 	.short	0x000c
        /*00a2*/ 	.short	0x0058
        /*00a4*/ 	.byte	0x00, 0xf0, 0x11, 0x00


	//----- nvinfo : EIATTR_KPARAM_INFO
	.align		4
.L_6929:
        /*00a8*/ 	.byte	0x04, 0x17
        /*00aa*/ 	.short	(.L_6931 - .L_6930)
.L_6930:
        /*00ac*/ 	.word	0x00000000
        /*00b0*/ 	.short	0x000b
        /*00b2*/ 	.short	0x0050
        /*00b4*/ 	.byte	0x00, 0xf5, 0x21, 0x00


	//----- nvinfo : EIATTR_KPARAM_INFO
	.align		4
.L_6931:
        /*00b8*/ 	.byte	0x04, 0x17
        /*00ba*/ 	.short	(.L_6933 - .L_6932)
.L_6932:
        /*00bc*/ 	.word	0x00000000
        /*00c0*/ 	.short	0x000a
        /*00c2*/ 	.short	0x0048
        /*00c4*/ 	.byte	0x00, 0xf0, 0x11, 0x00


	//----- nvinfo : EIATTR_KPARAM_INFO
	.align		4
.L_6933:
        /*00c8*/ 	.byte	0x04, 0x17
        /*00ca*/ 	.short	(.L_6935 - .L_6934)
.L_6934:
        /*00cc*/ 	.word	0x00000000
        /*00d0*/ 	.short	0x0009
        /*00d2*/ 	.short	0x0040
        /*00d4*/ 	.byte	0x00, 0xf5, 0x21, 0x00


	//----- nvinfo : EIATTR_KPARAM_INFO
	.align		4
.L_6935:
        /*00d8*/ 	.byte	0x04, 0x17
        /*00da*/ 	.short	(.L_6937 - .L_6936)
.L_6936:
        /*00dc*/ 	.word	0x00000000
        /*00e0*/ 	.short	0x0008
        /*00e2*/ 	.short	0x0038
        /*00e4*/ 	.byte	0x00, 0xf5, 0x21, 0x00


	//----- nvinfo : EIATTR_KPARAM_INFO
	.align		4
.L_6937:
        /*00e8*/ 	.byte	0x04, 0x17
        /*00ea*/ 	.short	(.L_6939 - .L_6938)
.L_6938:
        /*00ec*/ 	.word	0x00000000
        /*00f0*/ 	.short	0x0007
        /*00f2*/ 	.short	0x0034
        /*00f4*/ 	.byte	0x00, 0xf0, 0x11, 0x00


	//----- nvinfo : EIATTR_KPARAM_INFO
	.align		4
.L_6939:
        /*00f8*/ 	.byte	0x04, 0x17
        /*00fa*/ 	.short	(.L_6941 - .L_6940)
.L_6940:
        /*00fc*/ 	.word	0x00000000
        /*0100*/ 	.short	0x0006
        /*0102*/ 	.short	0x0030
        /*0104*/ 	.byte	0x00, 0xf0, 0x11, 0x00


	//----- nvinfo : EIATTR_KPARAM_INFO
	.align		4
.L_6941:
        /*0108*/ 	.byte	0x04, 0x17
        /*010a*/ 	.short	(.L_6943 - .L_6942)
.L_6942:
        /*010c*/ 	.word	0x00000000
        /*0110*/ 	.short	0x0005
        /*0112*/ 	.short	0x0028
        /*0114*/ 	.byte	0x00, 0xf5, 0x21, 0x00


	//----- nvinfo : EIATTR_KPARAM_INFO
	.align		4
.L_6943:
        /*0118*/ 	.byte	0x04, 0x17
        /*011a*/ 	.short	(.L_6945 - .L_6944)
.L_6944:
        /*011c*/ 	.word	0x00000000
        /*0120*/ 	.short	0x0004
        /*0122*/ 	.short	0x0020
        /*0124*/ 	.byte	0x00, 0xf5, 0x21, 0x00


	//----- nvinfo : EIATTR_KPARAM_INFO
	.align		4
.L_6945:
        /*0128*/ 	.byte	0x04, 0x17
        /*012a*/ 	.short	(.L_6947 - .L_6946)
.L_6946:
        /*012c*/ 	.word	0x00000000
        /*0130*/ 	.short	0x0003
        /*0132*/ 	.short	0x0018
        /*0134*/ 	.byte	0x00, 0xf5, 0x21, 0x00


	//----- nvinfo : EIATTR_KPARAM_INFO
	.align		4
.L_6947:
        /*0138*/ 	.byte	0x04, 0x17
        /*013a*/ 	.short	(.L_6949 - .L_6948)
.L_6948:
        /*013c*/ 	.word	0x00000000
        /*0140*/ 	.short	0x0002
        /*0142*/ 	.short	0x0010
        /*0144*/ 	.byte	0x00, 0xf5, 0x21, 0x00


	//----- nvinfo : EIATTR_KPARAM_INFO
	.align		4
.L_6949:
        /*0148*/ 	.byte	0x04, 0x17
        /*014a*/ 	.short	(.L_6951 - .L_6950)
.L_6950:
        /*014c*/ 	.word	0x00000000
        /*0150*/ 	.short	0x0001
        /*0152*/ 	.short	0x0008
        /*0154*/ 	.byte	0x00, 0xf5, 0x21, 0x00


	//----- nvinfo : EIATTR_KPARAM_INFO
	.align		4
.L_6951:
        /*0158*/ 	.byte	0x04, 0x17
        /*015a*/ 	.short	(.L_6953 - .L_6952)
.L_6952:
        /*015c*/ 	.word	0x00000000
        /*0160*/ 	.short	0x0000
        /*0162*/ 	.short	0x0000
        /*0164*/ 	.byte	0x00, 0xf5, 0x21, 0x00


	//----- nvinfo : EIATTR_SPARSE_MMA_MASK
	.align		4
.L_6953:
        /*0168*/ 	.byte	0x03, 0x50
        /*016a*/ 	.short	0x0000


	//----- nvinfo : EIATTR_MAXREG_COUNT
	.align		4
        /*016c*/ 	.byte	0x03, 0x1b
        /*016e*/ 	.short	0x00ff


	//----- nvinfo : EIATTR_NUM_BARRIERS
	.align		4
        /*0170*/ 	.byte	0x02, 0x4c
        /*0172*/ 	.byte	0x01
	.zero		1


	//----- nvinfo : EIATTR_EXTERNS
	.align		4
        /*0174*/ 	.byte	0x04, 0x0f
        /*0176*/ 	.short	(.L_6955 - .L_6954)


	//   ....[0]....
	.align		4
.L_6954:
        /*0178*/ 	.word	index@(__assertfail)


	//----- nvinfo : EIATTR_MERCURY_ISA_VERSION
	.align		4
.L_6955:
        /*017c*/ 	.byte	0x03, 0x5f
        /*017e*/ 	.short	0x0101


	//----- nvinfo : EIATTR_COOP_GROUP_MASK_REGIDS
	.align		4
        /*0180*/ 	.byte	0x04, 0x29
        /*0182*/ 	.short	(.L_6957 - .L_6956)


	//   ....[0]....
.L_6956:
        /*0184*/ 	.word	0xffffffff


	//   ....[1]....
        /*0188*/ 	.word	0xffffffff


	//   ....[2]....
        /*018c*/ 	.word	0xffffffff


	//   ....[3]....
        /*0190*/ 	.word	0xffffffff


	//   ....[4]....
        /*0194*/ 	.word	0xffffffff


	//   ....[5]....
        /*0198*/ 	.word	0xffffffff


	//   ....[6]....
        /*019c*/ 	.word	0xffffffff


	//   ....[7]....
        /*01a0*/ 	.word	0xffffffff


	//   ....[8]....
        /*01a4*/ 	.word	0xffffffff


	//   ....[9]....
        /*01a8*/ 	.word	0xffffffff


	//   ....[10]....
        /*01ac*/ 	.word	0xffffffff


	//   ....[11]....
        /*01b0*/ 	.word	0xffffffff


	//   ....[12]....
        /*01b4*/ 	.word	0xffffffff


	//   ....[13]....
        /*01b8*/ 	.word	0xffffffff


	//   ....[14]....
        /*01bc*/ 	.word	0xffffffff


	//   ....[15]....
        /*01c0*/ 	.word	0xffffffff


	//   ....[16]....
        /*01c4*/ 	.word	0x0500000f


	//   ....[17]....
        /*01c8*/ 	.word	0x0500000f


	//   ....[18]....
        /*01cc*/ 	.word	0x0500000f


	//   ....[19]....
        /*01d0*/ 	.word	0x0500000f


	//   ....[20]....
        /*01d4*/ 	.word	0x0500000f


	//----- nvinfo : EIATTR_COOP_GROUP_INSTR_OFFSETS
	.align		4
.L_6957:
        /*01d8*/ 	.byte	0x04, 0x28
        /*01da*/ 	.short	(.L_6959 - .L_6958)


	//   ....[0]....
.L_6958:
        /*01dc*/ 	.word	0x000003c0


	//   ....[1]....
        /*01e0*/ 	.word	0x000003e0


	//   ....[2]....
        /*01e4*/ 	.word	0x00000400


	//   ....[3]....
        /*01e8*/ 	.word	0x00000420


	//   ....[4]....
        /*01ec*/ 	.word	0x00000440


	//   ....[5]....
        /*01f0*/ 	.word	0x00000540


	//   ....[6]....
        /*01f4*/ 	.word	0x00000560


	//   ....[7]....
        /*01f8*/ 	.word	0x00000590


	//   ....[8]....
        /*01fc*/ 	.word	0x000013e0


	//   ....[9]....
        /*0200*/ 	.word	0x00001410


	//   ....[10]....
        /*0204*/ 	.word	0x00001430


	//   ....[11]....
        /*0208*/ 	.word	0x00001450


	//   ....[12]....
        /*020c*/ 	.word	0x00001470


	//   ....[13]....
        /*0210*/ 	.word	0x000014c0


	//   ....[14]....
        /*0214*/ 	.word	0x000014e0


	//   ....[15]....
        /*0218*/ 	.word	0x00001500


	//   ....[16]....
        /*021c*/ 	.word	0x00002700


	//   ....[17]....
        /*0220*/ 	.word	0x00002760


	//   ....[18]....
        /*0224*/ 	.word	0x000027c0


	//   ....[19]....
        /*0228*/ 	.word	0x00002820


	//   ....[20]....
        /*022c*/ 	.word	0x00002880


	//----- nvinfo : EIATTR_VRC_CTA_INIT_COUNT
	.align		4
.L_6959:
        /*0230*/ 	.byte	0x02, 0x4a
	.zero		1
	.zero		1


	//----- nvinfo : EIATTR_SYSCALL_OFFSETS
	.align		4
        /*0234*/ 	.byte	0x04, 0x46
        /*0236*/ 	.short	(.L_6961 - .L_6960)


	//   ....[0]....
.L_6960:
        /*0238*/ 	.word	0x00000320


	//----- nvinfo : EIATTR_EXIT_INSTR_OFFSETS
	.align		4
.L_6961:
        /*023c*/ 	.byte	0x04, 0x1c
        /*023e*/ 	.short	(.L_6963 - .L_6962)


	//   ....[0]....
.L_6962:
        /*0240*/ 	.word	0x000000d0


	//   ....[1]....
        /*0244*/ 	.word	0x000024e0


	//   ....[2]....
        /*0248*/ 	.word	0x00002510


	//   ....[3]....
        /*024c*/ 	.word	0x000026b0


	//----- nvinfo : EIATTR_CRS_STACK_SIZE
	.align		4
.L_6963:
        /*0250*/ 	.byte	0x04, 0x1e
        /*0252*/ 	.short	(.L_6965 - .L_6964)
.L_6964:
        /*0254*/ 	.word	0x00000000


	//----- nvinfo : EIATTR_CBANK_PARAM_SIZE
	.align		4
.L_6965:
        /*0258*/ 	.byte	0x03, 0x19
        /*025a*/ 	.short	0x008c


	//----- nvinfo : EIATTR_PARAM_CBANK
	.align		4
        /*025c*/ 	.byte	0x04, 0x0a
        /*025e*/ 	.short	(.L_6967 - .L_6966)
	.align		4
.L_6966:
        /*0260*/ 	.word	index@(.nv.constant0._ZN4vllm25paged_attention_v2_kernelIthLi64ELi32ELi128ELNS_18Fp8KVCacheDataTypeE2ELb0ELi512EEEvPfS2_PT_PKS3_PKT0_S9_ifPKiSB_iPKfiiiSD_SD_iiiii)
        /*0264*/ 	.short	0x0380
        /*0266*/ 	.short	0x008c


	//----- nvinfo : EIATTR_SW_WAR
	.align		4
.L_6967:
        /*0268*/ 	.byte	0x04, 0x36
        /*026a*/ 	.short	(.L_6969 - .L_6968)
.L_6968:
        /*026c*/ 	.word	0x00000008
.L_6969:


//--------------------- .nv.info._ZN4vllm25paged_attention_v2_kernelIthLi32ELi32ELi128ELNS_18Fp8KVCacheDataTypeE2ELb0ELi512EEEvPfS2_PT_PKS3_PKT0_S9_ifPKiSB_iPKfiiiSD_SD_iiiii --------------------------
	.section	.nv.info._ZN4vllm25paged_attention_v2_kernelIthLi32ELi32ELi128ELNS_18Fp8KVCacheDataTypeE2ELb0ELi512EEEvPfS2_PT_PKS3_PKT0_S9_ifPKiSB_iPKfiiiSD_SD_iiiii,"",@"SHT_CUDA_INFO"
	.sectionflags	@""
	.align	4


	//----- nvinfo : EIATTR_CUDA_API_VERSION
	.align		4
        /*0000*/ 	.byte	0x04, 0x37
        /*0002*/ 	.short	(.L_6971 - .L_6970)
.L_6970:
        /*0004*/ 	.word	0x00000082


	//----- nvinfo : EIATTR_KPARAM_INFO
	.align		4
.L_6971:
        /*0008*/ 	.byte	0x04, 0x17
        /*000a*/ 	.short	(.L_6973 - .L_6972)
.L_6972:
        /*000c*/ 	.word	0x00000000
        /*0010*/ 	.short	0x0015
        /*0012*/ 	.short	0x0088
        /*0014*/ 	.byte	0x00, 0xf0, 0x11, 0x00


	//----- nvinfo : EIATTR_KPARAM_INFO
	.align		4
.L_6973:
        /*0018*/ 	.byte	0x04, 0x17
        /*001a*/ 	.short	(.L_6975 - .L_6974)
.L_6974:
        /*001c*/ 	.word	0x00000000
        /*0020*/ 	.short	0x0014
        /*0022*/ 	.short	0x0084
        /*0024*/ 	.byte	0x00, 0xf0, 0x11, 0x00


	//----- nvinfo : EIATTR_KPARAM_INFO
	.align		4
.L_6975:
        /*0028*/ 	.byte	0x04, 0x17
        /*002a*/ 	.short	(.L_6977 - .L_6976)
.L_6976:
        /*002c*/ 	.word	0x00000000
        /*0030*/ 	.short	0x0013
        /*0032*/ 	.short	0x0080
        /*0034*/ 	.byte	0x00, 0xf0, 0x11, 0x00


	//----- nvinfo : EIATTR_KPARAM_INFO
	.align		4
.L_6977:
        /*0038*/ 	.byte	0x04, 0x17
        /*003a*/ 	.short	(.L_6979 - .L_6978)
.L_6978:
        /*003c*/ 	.word	0x00000000
        /*0040*/ 	.short	0x0012
        /*0042*/ 	.short	0x007c
        /*0044*/ 	.byte	0x00, 0xf0, 0x11, 0x00


	//----- nvinfo : EIATTR_KPARAM_INFO
	.align		4
.L_6979:
        /*0048*/ 	.byte	0x04, 0x17
        /*004a*/ 	.short	(.L_6981 - .L_6980)
.L_6980:
        /*004c*/ 	.word	0x00000000
        /*0050*/ 	.short	0x0011
        /*0052*/ 	.short	0x0078
        /*0054*/ 	.byte	0x00, 0xf0, 0x11, 0x00


	//----- nvinfo : EIATTR_KPARAM_INFO
	.align		4
.L_6981:
        /*0058*/ 	.byte	0x04, 0x17
        /*005a*/ 	.short	(.L_6983 - .L_6982)
.L_6982:
        /*005c*/ 	.word	0x00000000
        /*0060*/ 	.short	0x0010
        /*0062*/ 	.short	0x0070
        /*0064*/ 	.byte	0x00, 0xf5, 0x21, 0x00


	//----- nvinfo : EIATTR_KPARAM_INFO
	.align		4
.L_6983:
        /*0068*/ 	.byte	0x04, 0x17
        /*006a*/ 	.short	(.L_6985 - .L_6984)
.L_6984:
        /*006c*/ 	.word	0x00000000
        /*0070*/ 	.short	0x000f
        /*0072*/ 	.short	0x0068
        /*0074*/ 	.byte	0x00, 0xf5, 0x21, 0x00


	//----- nvinfo : EIATTR_KPARAM_INFO
	.align		4
.L_6985:
        /*0078*/ 	.byte	0x04, 0x17
        /*007a*/ 	.short	(.L_6987 - .L_6986)
.L_6986:
        /*007c*/ 	.word	0x00000000
        /*0080*/ 	.short	0x000e
        /*0082*/ 	.short	0x0060
        /*0084*/ 	.byte	0x00, 0xf0, 0x11, 0x00


	//----- nvinfo : EIATTR_KPARAM_INFO
	.align		4
.L_6987:
        /*0088*/ 	.byte	0x04, 0x17
        /*008a*/ 	.short	(.L_6989 - .L_6988)
.L_6988:
        /*008c*/ 	.word	0x00000000
        /*0090*/ 	.short	0x000d
        /*0092*/ 	.short	0x005c
        /*0094*/ 	.byte	0x00, 0xf0, 0x11, 0x00


	//----- nvinfo : EIATTR_KPARAM_INFO
	.align		4
.L_6989:
        /*0098*/ 	.byte	0x04, 0x17
        /*009a*/ 	.short	(.L_6991 - .L_6990)
.L_6990:
        /*009c*/ 	.word	0x00000000
        /*00a0*/ 	.short	0x000c
        /*00a2*/ 	.short	0x0058
        /*00a4*/ 	.byte	0x00, 0xf0, 0x11, 0x00


	//----- nvinfo : EIATTR_KPARAM_INFO
	.align		4
.L_6991:
        /*00a8*/ 	.byte	0x04, 0x17
        /*00aa*/ 	.short	(.L_6993 - .L_6992)
.L_6992:
        /*00ac*/ 	.word	0x00000000
        /*00b0*/ 	.short	0x000b
        /*00b2*/ 	.short	0x0050
        /*00b4*/ 	.byte	0x00, 0xf5, 0x21, 0x00


	//----- nvinfo : EIATTR_KPARAM_INFO
	.align		4
.L_6993:
        /*00b8*/ 	.byte	0x04, 0x17
        /*00ba*/ 	.short	(.L_6995 - .L_6994)
.L_6994:
        /*00bc*/ 	.word	0x00000000
        /*00c0*/ 	.short	0x000a
        /*00c2*/ 	.short	0x0048
        /*00c4*/ 	.byte	0x00, 0xf0, 0x11, 0x00


	//----- nvinfo : EIATTR_KPARAM_INFO
	.align		4
.L_6995:
        /*00c8*/ 	.byte	0x04, 0x17
        /*00ca*/ 	.short	(.L_6997 - .L_6996)
.L_6996:
        /*00cc*/ 	.word	0x00000000
        /*00d0*/ 	.short	0x0009
        /*00d2*/ 	.short	0x0040
        /*00d4*/ 	.byte	0x00, 0xf5, 0x21, 0x00


	//----- nvinfo : EIATTR_KPARAM_INFO
	.align		4
.L_6997:
        /*00d8*/ 	.byte	0x04, 0x17
        /*00da*/ 	.short	(.L_6999 - .L_6998)
.L_6998:
        /*00dc*/ 	.word	0x00000000
        /*00e0*/ 	.short	0x0008
        /*00e2*/ 	.short	0x0038
        /*00e4*/ 	.byte	0x00, 0xf5, 0x21, 0x00


	//----- nvinfo : EIATTR_KPARAM_INFO
	.align		4
.L_6999:
        /*00e8*/ 	.byte	0x04, 0x17
        /*00ea*/ 	.short	(.L_7001 - .L_7000)
.L_7000:
        /*00ec*/ 	.word	0x00000000
        /*00f0*/ 	.short	0x0007
        /*00f2*/ 	.short	0x0034
        /*00f4*/ 	.byte	0x00, 0xf0, 0x11, 0x00


	//----- nvinfo : EIATTR_KPARAM_INFO
	.align		4
.L_7001:
        /*00f8*/ 	.byte	0x04, 0x17
        /*00fa*/ 	.short	(.L_7003 - .L_7002)
.L_7002:
        /*00fc*/ 	.word	0x00000000
        /*0100*/ 	.short	0x0006
        /*0102*/ 	.short	0x0030
        /*0104*/ 	.byte	0x00, 0xf0, 0x11, 0x00


	//----- nvinfo : EIATTR_KPARAM_INFO
	.align		4
.L_7003:
        /*0108*/ 	.byte	0x04, 0x17
        /*010a*/ 	.short	(.L_7005 - .L_7004)
.L_7004:
        /*010c*/ 	.word	0x00000000
        /*0110*/ 	.short	0x0005
        /*0112*/ 	.short	0x0028
        /*0114*/ 	.byte	0x00, 0xf5, 0x21, 0x00


	//----- nvinfo : EIATTR_KPARAM_INFO
	.align		4
.L_7005:
        /*0118*/ 	.byte	0x04, 0x17
        /*011a*/ 	.short	(.L_7007 - .L_7006)
.L_7006:
        /*011c*/ 	.word	0x00000000
        /*0120*/ 	.short	0x0004
        /*0122*/ 	.short	0x0020
        /*0124*/ 	.byte	0x00, 0xf5, 0x21, 0x00


	//----- nvinfo : EIATTR_KPARAM_INFO
	.align		4
.L_7007:
        /*0128*/ 	.byte	0x04, 0x17
        /*012a*/ 	.short	(.L_7009 - .L_7008)
.L_7008:
        /*012c*/ 	.word	0x00000000
        /*0130*/ 	.short	0x0003
        /*0132*/ 	.short	0x0018
        /*0134*/ 	.byte	0x00, 0xf5, 0x21, 0x00


	//----- nvinfo : EIATTR_KPARAM_INFO
	.align		4
.L_7009:
        /*0138*/ 	.byte	0x04, 0x17
        /*013a*/ 	.short	(.L_7011 - .L_7010)
.L_7010:
        /*013c*/ 	.word	0x00000000
        /*0140*/ 	.short	0x0002
        /*0142*/ 	.short	0x0010
        /*0144*/ 	.byte	0x00, 0xf5, 0x21, 0x00


	//----- nvinfo : EIATTR_KPARAM_INFO
	.align		4
.L_7011:
        /*0148*/ 	.byte	0x04, 0x17
        /*014a*/ 	.short	(.L_7013 - .L_7012)
.L_7012:
        /*014c*/ 	.word	0x00000000
        /*0150*/ 	.short	0x0001
        /*0152*/ 	.short	0x0008
        /*0154*/ 	.byte	0x00, 0xf5, 0x21, 0x00


	//----- nvinfo : EIATTR_KPARAM_INFO
	.align		4
.L_7013:
        /*0158*/ 	.byte	0x04, 0x17
        /*015a*/ 	.short	(.L_7015 - .L_7014)
.L_7014:
        /*015c*/ 	.word	0x00000000
        /*0160*/ 	.short	0x0000
        /*0162*/ 	.short	0x0000
        /*0164*/ 	.byte	0x00, 0xf5, 0x21, 0x00


	//----- nvinfo : EIATTR_SPARSE_MMA_MASK
	.align		4
.L_7015:
        /*0168*/ 	.byte	0x03, 0x50
        /*016a*/ 	.short	0x0000


	//----- nvinfo : EIATTR_MAXREG_COUNT
	.align		4
        /*016c*/ 	.byte	0x03, 0x1b
        /*016e*/ 	.short	0x00ff


	//----- nvinfo : EIATTR_NUM_BARRIERS
	.align		4
        /*0170*/ 	.byte	0x02, 0x4c
        /*0172*/ 	.byte	0x01
	.zero		1


	//----- nvinfo : EIATTR_EXTERNS
	.align		4
        /*0174*/ 	.byte	0x04, 0x0f
        /*0176*/ 	.short	(.L_7017 - .L_7016)


	//   ....[0]....
	.align		4
.L_7016:
        /*0178*/ 	.word	index@(__assertfail)


	//----- nvinfo : EIATTR_MERCURY_ISA_VERSION
	.align		4
.L_7017:
        /*017c*/ 	.byte	0x03, 0x5f
        /*017e*/ 	.short	0x0101


	//----- nvinfo : EIATTR_COOP_GROUP_MASK_REGIDS
	.align		4
        /*0180*/ 	.byte	0x04, 0x29
        /*0182*/ 	.short	(.L_7019 - .L_7018)


	//   ....[0]....
.L_7018:
        /*0184*/ 	.word	0xffffffff


	//   ....[1]....
        /*0188*/ 	.word	0xffffffff


	//   ....[2]....
        /*018c*/ 	.word	0xffffffff


	//   ....[3]....
        /*0190*/ 	.word	0xffffffff


	//   ....[4]....
        /*0194*/ 	.word	0xffffffff


	//   ....[5]....
        /*0198*/ 	.word	0xffffffff


	//   ....[6]....
        /*019c*/ 	.word	0xffffffff


	//   ....[7]....
        /*01a0*/ 	.word	0xffffffff


	//   ....[8]....
        /*01a4*/ 	.word	0xffffffff


	//   ....[9]....
        /*01a8*/ 	.word	0xffffffff


	//   ....[10]....
        /*01ac*/ 	.word	0xffffffff


	//   ....[11]....
        /*01b0*/ 	.word	0xffffffff


	//   ....[12]....
        /*01b4*/ 	.word	0xffffffff


	//   ....[13]....
        /*01b8*/ 	.word	0xffffffff


	//   ....[14]....
        /*01bc*/ 	.word	0xffffffff


	//   ....[15]....
        /*01c0*/ 	.word	0xffffffff


	//   ....[16]....
        /*01c4*/ 	.word	0x0500000f


	//   ....[17]....
        /*01c8*/ 	.word	0x0500000f


	//   ....[18]....
        /*01cc*/ 	.word	0x0500000f


	//   ....[19]....
        /*01d0*/ 	.word	0x0500000f


	//   ....[20]....
        /*01d4*/ 	.word	0x0500000f


	//----- nvinfo : EIATTR_COOP_GROUP_INSTR_OFFSETS
	.align		4
.L_7019:
        /*01d8*/ 	.byte	0x04, 0x28
        /*01da*/ 	.short	(.L_7021 - .L_7020)


	//   ....[0]....
.L_7020:
        /*01dc*/ 	.word	0x000003c0


	//   ....[1]....
        /*01e0*/ 	.word	0x000003e0


	//   ....[2]....
        /*01e4*/ 	.word	0x00000400


	//   ....[3]....
        /*01e8*/ 	.word	0x00000420


	//   ....[4]....
        /*01ec*/ 	.word	0x00000440


	//   ....[5]....
        /*01f0*/ 	.word	0x00000550


	//   ....[6]....
        /*01f4*/ 	.word	0x00000570


	//   ....[7]....
        /*01f8*/ 	.word	0x00000590


	//   ....[8]....
        /*01fc*/ 	.word	0x000013e0


	//   ....[9]....
        /*0200*/ 	.word	0x00001410


	//   ....[10]....
        /*0204*/ 	.word	0x00001430


	//   ....[11]....
        /*0208*/ 	.word	0x00001450


	//   ....[12]....
        /*020c*/ 	.word	0x00001470


	//   ....[13]....
        /*0210*/ 	.word	0x000014c0


	//   ....[14]....
        /*0214*/ 	.word	0x000014e0


	//   ....[15]....
        /*0218*/ 	.word	0x00001500


	//   ....[16]....
        /*021c*/ 	.word	0x000023e0


	//   ....[17]....
        /*0220*/ 	.word	0x00002440


	//   ....[18]....
        /*0224*/ 	.word	0x000024a0


	//   ....[19]....
        /*0228*/ 	.word	0x00002500


	//   ....[20]....
        /*022c*/ 	.word	0x00002560


	//----- nvinfo : EIATTR_VRC_CTA_INIT_COUNT
	.align		4
.L_7021:
        /*0230*/ 	.byte	0x02, 0x4a
	.zero		1
	.zero		1


	//----- nvinfo : EIATTR_SYSCALL_OFFSETS
	.align		4
        /*0234*/ 	.byte	0x04, 0x46
        /*0236*/ 	.short	(.L_7023 - .L_7022)


	//   ....[0]....
.L_7022:
        /*0238*/ 	.word	0x00000320


	//----- nvinfo : EIATTR_EXIT_INSTR_OFFSETS
	.align		4
.L_7023:
        /*023c*/ 	.byte	0x04, 0x1c
        /*023e*/ 	.short	(.L_7025 - .L_7024)


	//   ....[0]....
.L_7024:
        /*0240*/ 	.word	0x000000d0


	//   ....[1]....
        /*0244*/ 	.word	0x00002200


	//   ....[2]....
        /*0248*/ 	.word	0x00002230


	//   ....[3]....
        /*024c*/ 	.word	0x00002390


	//----- nvinfo : EIATTR_CRS_STACK_SIZE
	.align		4
.L_7025:
        /*0250*/ 	.byte	0x04, 0x1e
        /*0252*/ 	.short	(.L_7027 - .L_7026)
.L_7026:
        /*0254*/ 	.word	0x00000000


	//----- nvinfo : EIATTR_CBANK_PARAM_SIZE
	.align		4
.L_7027:
        /*0258*/ 	.byte	0x03, 0x19
        /*025a*/ 	.short	0x008c


	//----- nvinfo : EIATTR_PARAM_CBANK
	.align		4
        /*025c*/ 	.byte	0x04, 0x0a
        /*025e*/ 	.short	(.L_7029 - .L_7028)
	.align		4
.L_7028:
        /*0260*/ 	.word	index@(.nv.constant0._ZN4vllm25paged_attention_v2_kernelIthLi32ELi32ELi128ELNS_18Fp8KVCacheDataTypeE2ELb0ELi512EEEvPfS2_PT_PKS3_PKT0_S9_ifPKiSB_iPKfiiiSD_SD_iiiii)
        /*0264*/ 	.short	0x0380
        /*0266*/ 	.short	0x008c


	//----- nvinfo : EIATTR_SW_WAR
	.align		4
.L_7029:
        /*0268*/ 	.byte	0x04, 0x36
        /*026a*/ 	.short	(.L_7031 - .L_7030)
.L_7030:
        /*026c*/ 	.word	0x00000008
.L_7031:


//--------------------- .nv.info._ZN4vllm25paged_attention_v2_kernelIthLi256ELi32ELi128ELNS_18Fp8KVCacheDataTypeE2ELb1ELi512EEEvPfS2_PT_PKS3_PKT0_S9_ifPKiSB_iPKfiiiSD_SD_iiiii --------------------------
	.section	.nv.info._ZN4vllm25paged_attention_v2_kernelIthLi256ELi32ELi128ELNS_18Fp8KVCacheDataTypeE2ELb1ELi512EEEvPfS2_PT_PKS3_PKT0_S9_ifPKiSB_iPKfiiiSD_SD_iiiii,"",@"SHT_CUDA_INFO"
	.sectionflags	@""
	.align	4


	//----- nvinfo : EIATTR_CUDA_API_VERSION
	.align		4
        /*0000*/ 	.byte	0x04, 0x37
        /*0002*/ 	.short	(.L_7033 - .L_7032)
.L_7032:
        /*0004*/ 	.word	0x00000082


	//----- nvinfo : EIATTR_KPARAM_INFO
	.align		4
.L_7033:
        /*0008*/ 	.byte	0x04, 0x17
        /*000a*/ 	.short	(.L_7035 - .L_7034)
.L_7034:
        /*000c*/ 	.word	0x00000000
        /*0010*/ 	.short	0x0015
        /*0012*/ 	.short	0x0088
        /*0014*/ 	.byte	0x00, 0xf0, 0x11, 0x00


	//----- nvinfo : EIATTR_KPARAM_INFO
	.align		4
.L_7035:
        /*0018*/ 	.byte	0x04, 0x17
        /*001a*/ 	.short	(.L_7037 - .L_7036)
.L_7036:
        /*001c*/ 	.word	0x00000000
        /*0020*/ 	.short	0x0014
        /*0022*/ 	.short	0x0084
        /*0024*/ 	.byte	0x00, 0xf0, 0x11, 0x00


	//----- nvinfo : EIATTR_KPARAM_INFO
	.align		4
.L_7037:
        /*0028*/ 	.byte	0x04, 0x17
        /*002a*/ 	.short	(.L_7039 - .L_7038)
.L_7038:
        /*002c*/ 	.word	0x00000000
        /*0030*/ 	.short	0x0013
        /*0032*/ 	.short	0x0080
        /*0034*/ 	.byte	0x00, 0xf0, 0x11, 0x00


	//----- nvinfo : EIATTR_KPARAM_INFO
	.align		4
.L_7039:
        /*0038*/ 	.byte	0x04, 0x17
        /*003a*/ 	.short	(.L_7041 - .L_7040)
.L_7040:
        /*003c*/ 	.word	0x00000000
        /*0040*/ 	.short	0x0012
        /*0042*/ 	.short	0x007c
        /*0044*/ 	.byte	0x00, 0xf0, 0x11, 0x00


	//----- nvinfo : EIATTR_KPARAM_INFO
	.align		4
.L_7041:
        /*0048*/ 	.byte	0x04, 0x17
        /*004a*/ 	.short	(.L_7043 - .L_7042)
.L_7042:
        /*004c*/ 	.word	0x00000000
        /*0050*/ 	.short	0x0011
        /*0052*/ 	.short	0x0078
        /*0054*/ 	.byte	0x00, 0xf0, 0x11, 0x00


	//----- nvinfo : EIATTR_KPARAM_INFO
	.align		4
.L_7043:
        /*0058*/ 	.byte	0x04, 0x17
        /*005a*/ 	.short	(.L_7045 - .L_7044)
.L_7044:
        /*005c*/ 	.word	0x00000000
        /*0060*/ 	.short	0x0010
        /*0062*/ 	.short	0x0070
        /*0064*/ 	.byte	0x00, 0xf5, 0x21, 0x00


	//----- nvinfo : EIATTR_KPARAM_INFO
	.align		4
.L_7045:
        /*0068*/ 	.byte	0x04, 0x17
        /*006a*/ 	.short	(.L_7047 - .L_7046)
.L_7046:
        /*006c*/ 	.word	0x00000000
        /*0070*/ 	.short	0x000f
        /*0072*/ 	.short	0x0068
        /*0074*/ 	.byte	0x00, 0xf5, 0x21, 0x00


	//----- nvinfo : EIATTR_KPARAM_INFO
	.align		4
.L_7047:
        /*0078*/ 	.byte	0x04, 0x17
        /*007a*/ 	.short	(.L_7049 - .L_7048)
.L_7048:
        /*007c*/ 	.word	0x00000000
        /*0080*/ 	.short	0x000e
        /*0082*/ 	.short	0x0060
        /*0084*/ 	.byte	0x00, 0xf0, 0x11, 0x00


	//----- nvinfo : EIATTR_KPARAM_INFO
	.align		4
.L_7049:
        /*0088*/ 	.byte	0x04, 0x17
        /*008a*/ 	.short	(.L_7051 - .L_7050)
.L_7050:
        /*008c*/ 	.word	0x00000000
        /*0090*/ 	.short	0x000d
        /*0092*/ 	.short	0x005c
        /*0094*/ 	.byte	0x00, 0xf0, 0x11, 0x00


	//----- nvinfo : EIATTR_KPARAM_INFO
	.align		4
.L_7051:
        /*0098*/ 	.byte	0x04, 0x17
        /*009a*/ 	.short	(.L_7053 - .L_7052)
.L_7052:
        /*009c*/ 	.word	0x00000000
        /*00a0*/ 	.short	0x000c
        /*00a2*/ 	.short	0x0058
        /*00a4*/ 	.byte	0x00, 0xf0, 0x11, 0x00


	//----- nvinfo : EIATTR_KPARAM_INFO
	.align		4
.L_7053:
        /*00a8*/ 	.byte	0x04, 0x17
        /*00aa*/ 	.short	(.L_7055 - .L_7054)
.L_7054:
        /*00ac*/ 	.word	0x00000000
        /*00b0*/ 	.short	0x000b
        /*00b2*/ 	.short	0x0050
        /*00b4*/ 	.byte	0x00, 0xf5, 0x21, 0x00


	//----- nvinfo : EIATTR_KPARAM_INFO
	.align		4
.L_7055:
        /*00b8*/ 	.byte	0x04, 0x17
        /*00ba*/ 	.short	(.L_7057 - .L_7056)
.L_7056:
        /*00bc*/ 	.word	0x00000000
        /*00c0*/ 	.short	0x000a
        /*00c2*/ 	.short	0x0048
        /*00c4*/ 	.byte	0x00, 0xf0, 0x11, 0x00


	//----- nvinfo : EIATTR_KPARAM_INFO
	.align		4
.L_7057:
        /*00c8*/ 	.byte	0x04, 0x17
        /*00ca*/ 	.short	(.L_7059 - .L_7058)
.L_7058:
        /*00cc*/ 	.word	0x00000000
        /*00d0*/ 	.short	0x0009
        /*00d2*/ 	.short	0x0040
        /*00d4*/ 	.byte	0x00, 0xf5, 0x21, 0x00


	//----- nvinfo : EIATTR_KPARAM_INFO
	.align		4
.L_7059:
        /*00d8*/ 	.byte	0x04, 0x17
        /*00da*/ 	.short	(.L_7061 - .L_7060)
.L_7060:
        /*00dc*/ 	.word	0x00000000
        /*00e0*/ 	.short	0x0008
        /*00e2*/ 	.short	0x0038
        /*00e4*/ 	.byte	0x00, 0xf5, 0x21, 0x00


	//----- nvinfo : EIATTR_KPARAM_INFO
	.align		4
.L_7061:
        /*00e8*/ 	.byte	0x04, 0x17
        /*00ea*/ 	.short	(.L_7063 - .L_7062)
.L_7062:
        /*00ec*/ 	.word	0x00000000
        /*00f0*/ 	.short	0x0007
        /*00f2*/ 	.short	0x0034
        /*00f4*/ 	.byte	0x00, 0xf0, 0x11, 0x00


	//----- nvinfo : EIATTR_KPARAM_INFO
	.align		4
.L_7063:
        /*00f8*/ 	.byte	0x04, 0x17
        /*00fa*/ 	.short	(.L_7065 - .L_7064)
.L_7064:
        /*00fc*/ 	.word	0x00000000
        /*0100*/ 	.short	0x0006
        /*0102*/ 	.short	0x0030
        /*0104*/ 	.byte	0x00, 0xf0, 0x11, 0x00


	//----- nvinfo : EIATTR_KPARAM_INFO
	.align		4
.L_7065:
        /*0108*/ 	.byte	0x04, 0x17
        /*010a*/ 	.short	(.L_7067 - .L_7066)
.L_7066:
        /*010c*/ 	.word	0x00000000
        /*0110*/ 	.short	0x0005
        /*0112*/ 	.short	0x0028
        /*0114*/ 	.byte	0x00, 0xf5, 0x21, 0x00


	//----- nvinfo : EIATTR_KPARAM_INFO
	.align		4
.L_7067:
        /*0118*/ 	.byte	0x04, 0x17
        /*011a*/ 	.short	(.L_7069 - .L_7068)
.L_7068:
        /*011c*/ 	.word	0x00000000
        /*0120*/ 	.short	0x0004
        /*0122*/ 	.short	0x0020
        /*0124*/ 	.byte	0x00, 0xf5, 0x21, 0x00


	//----- nvinfo : EIATTR_KPARAM_INFO
	.align		4
.L_7069:
        /*0128*/ 	.byte	0x04, 0x17
        /*012a*/ 	.short	(.L_7071 - .L_7070)
.L_7070:
        /*012c*/ 	.word	0x00000000
        /*0130*/ 	.short	0x0003
        /*0132*/ 	.short	0x0018
        /*0134*/ 	.byte	0x00, 0xf5, 0x21, 0x00


	//----- nvinfo : EIATTR_KPARAM_INFO
	.align		4
.L_7071:
        /*0138*/ 	.byte	0x04, 0x17
        /*013a*/ 	.short	(.L_7073 - .L_7072)
.L_7072:
        /*013c*/ 	.word	0x00000000
        /*0140*/ 	.short	0x0002
        /*0142*/ 	.short	0x0010
        /*0144*/ 	.byte	0x00, 0xf5, 0x21, 0x00


	//----- nvinfo : EIATTR_KPARAM_INFO
	.align		4
.L_7073:
        /*0148*/ 	.byte	0x04, 0x17
        /*014a*/ 	.short	(.L_7075 - .L_7074)
.L_7074:
        /*014c*/ 	.word	0x00000000
        /*0150*/ 	.short	0x0001
        /*0152*/ 	.short	0x0008
        /*0154*/ 	.byte	0x00, 0xf5, 0x21, 0x00


	//----- nvinfo : EIATTR_KPARAM_INFO
	.align		4
.L_7075:
        /*0158*/ 	.byte	0x04, 0x17
        /*015a*/ 	.short	(.L_7077 - .L_7076)
.L_7076:
        /*015c*/ 	.word	0x00000000
        /*0160*/ 	.short	0x0000
        /*0162*/ 	.short	0x0000
        /*0164*/ 	.byte	0x00, 0xf5, 0x21, 0x00


	//----- nvinfo : EIATTR_SPARSE_MMA_MASK
	.align		4
.L_7077:
        /*0168*/ 	.byte	0x03, 0x50
        /*016a*/ 	.short	0x0000


	//----- nvinfo : EIATTR_MAXREG_COUNT
	.align		4
        /*016c*/ 	.byte	0x03, 0x1b
        /*016e*/ 	.short	0x00ff


	//----- nvinfo : EIATTR_NUM_BARRIERS
	.align		4
        /*0170*/ 	.byte	0x02, 0x4c
        /*0172*/ 	.byte	0x01
	.zero		1


	//----- nvinfo : EIATTR_EXTERNS
	.align		4
        /*0174*/ 	.byte	0x04, 0x0f
        /*0176*/ 	.short	(.L_7079 - .L_7078)


	//   ....[0]....
	.align		4
.L_7078:
        /*0178*/ 	.word	index@(__assertfail)


	//----- nvinfo : EIATTR_MERCURY_ISA_VERSION
	.align		4
.L_7079:
        /*017c*/ 	.byte	0x03, 0x5f
        /*017e*/ 	.short	0x0101


	//----- nvinfo : EIATTR_COOP_GROUP_MASK_REGIDS
	.align		4
        /*0180*/ 	.byte	0x04, 0x29
        /*0182*/ 	.short	(.L_7081 - .L_7080)


	//   ....[0]....
.L_7080:
        /*0184*/ 	.word	0xffffffff


	//   ....[1]....
        /*0188*/ 	.word	0xffffffff


	//   ....[2]....
        /*018c*/ 	.word	0xffffffff


	//   ....[3]....
        /*0190*/ 	.word	0xffffffff


	//   ....[4]....
        /*0194*/ 	.word	0xffffffff


	//   ....[5]....
        /*0198*/ 	.word	0xffffffff


	//   ....[6]....
        /*019c*/ 	.word	0xffffffff


	//   ....[7]....
        /*01a0*/ 	.word	0xffffffff


	//   ....[8]....
        /*01a4*/ 	.word	0xffffffff


	//   ....[9]....
        /*01a8*/ 	.word	0xffffffff


	//   ....[10]....
        /*01ac*/ 	.word	0xffffffff


	//   ....[11]....
        /*01b0*/ 	.word	0xffffffff


	//   ....[12]....
        /*01b4*/ 	.word	0xffffffff


	//   ....[13]....
        /*01b8*/ 	.word	0xffffffff


	//   ....[14]....
        /*01bc*/ 	.word	0xffffffff


	//   ....[15]....
        /*01c0*/ 	.word	0xffffffff


	//   ....[16]....
        /*01c4*/ 	.word	0xffffffff


	//   ....[17]....
        /*01c8*/ 	.word	0xffffffff


	//   ....[18]....
        /*01cc*/ 	.word	0xffffffff


	//   ....[19]....
        /*01d0*/ 	.word	0xffffffff


	//   ....[20]....
        /*01d4*/ 	.word	0xffffffff


	//   ....[21]....
        /*01d8*/ 	.word	0xffffffff


	//   ....[22]....
        /*01dc*/ 	.word	0xffffffff


	//   ....[23]....
        /*01e0*/ 	.word	0xffffffff


	//   ....[24]....
        /*01e4*/ 	.word	0xffffffff


	//   ....[25]....
        /*01e8*/ 	.word	0xffffffff


	//   ....[26]....
        /*01ec*/ 	.word	0xffffffff


	//   ....[27]....
        /*01f0*/ 	.word	0xffffffff


	//   ....[28]....
        /*01f4*/ 	.word	0xffffffff


	//   ....[29]....
        /*01f8*/ 	.word	0xffffffff


	//   ....[30]....
        /*01fc*/ 	.word	0xffffffff


	//   ....[31]....
        /*0200*/ 	.word	0xffffffff


	//   ....[32]....
        /*0204*/ 	.word	0xffffffff


	//   ....[33]....
        /*0208*/ 	.word	0xffffffff


	//   ....[34]....
        /*020c*/ 	.word	0xffffffff


	//   ....[35]....
        /*0210*/ 	.word	0xffffffff


	//   ....[36]....
        /*0214*/ 	.word	0xffffffff


	//   ....[37]....
        /*0218*/ 	.word	0xffffffff


	//   ....[38]....
        /*021c*/ 	.word	0xffffffff


	//   ....[39]....
        /*0220*/ 	.word	0xffffffff


	//   ....[40]....
        /*0224*/ 	.word	0xffffffff


	//   ....[41]....
        /*0228*/ 	.word	0xffffffff


	//   ....[42]....
        /*022c*/ 	.word	0xffffffff


	//   ....[43]....
        /*0230*/ 	.word	0xffffffff


	//   ....[44]....
        /*0234*/ 	.word	0xffffffff


	//   ....[45]....
        /*0238*/ 	.word	0xffffffff


	//   ....[46]....
        /*023c*/ 	.word	0xffffffff


	//   ....[47]....
        /*0240*/ 	.word	0xffffffff


	//   ....[48]....
        /*0244*/ 	.word	0x0500000f


	//   ....[49]....
        /*0248*/ 	.word	0x0500000f


	//   ....[50]....
        /*024c*/ 	.word	0x0500000f


	//   ....[51]....
        /*0250*/ 	.word	0x0500000f


	//   ....[52]....
        /*0254*/ 	.word	0x0500000f


	//   ....[53]....
        /*0258*/ 	.word	0x0500000f


	//   ....[54]....
        /*025c*/ 	.word	0x0500000f


	//   ....[55]....
        /*0260*/ 	.word	0x0500000f


	//   ....[56]....
        /*0264*/ 	.word	0x0500000f


	//   ....[57]....
        /*0268*/ 	.word	0x0500000f


	//   ....[58]....
        /*026c*/ 	.word	0x0500000f


	//   ....[59]....
        /*0270*/ 	.word	0x0500000f


	//   ....[60]....
        /*0274*/ 	.word	0x0500000f


	//   ....[61]....
        /*0278*/ 	.word	0x0500000f


	//   ....[62]....
        /*027c*/ 	.word	0x0500000f


	//   ....[63]....
        /*0280*/ 	.word	0x0500000f


	//   ....[64]....
        /*0284*/ 	.word	0x0500000f


	//   ....[65]....
        /*0288*/ 	.word	0x0500000f


	//   ....[66]....
        /*028c*/ 	.word	0x0500000f


	//   ....[67]....
        /*0290*/ 	.word	0x0500000f


	//   ....[68]....
        /*0294*/ 	.word	0x0500000f


	//   ....[69]....
        /*0298*/ 	.word	0x0500000f


	//   ....[70]....
        /*029c*/ 	.word	0x0500000f


	//   ....[71]....
        /*02a0*/ 	.word	0x0500000f


	//   ....[72]....
        /*02a4*/ 	.word	0x0500000f


	//   ....[73]....
        /*02a8*/ 	.word	0x0500000f


	//   ....[74]....
        /*02ac*/ 	.word	0x0500000f


	//   ....[75]....
        /*02b0*/ 	.word	0x0500000f


	//   ....[76]....
        /*02b4*/ 	.word	0x0500000f


	//   ....[77]....
        /*02b8*/ 	.word	0x0500000f


	//   ....[78]....
        /*02bc*/ 	.word	0x0500000f


	//   ....[79]....
        /*02c0*/ 	.word	0x0500000f


	//   ....[80]....
        /*02c4*/ 	.word	0x0500000f


	//   ....[81]....
        /*02c8*/ 	.word	0x0500000f


	//   ....[82]....
        /*02cc*/ 	.word	0x0500000f


	//   ....[83]....
        /*02d0*/ 	.word	0x0500000f


	//   ....[84]....
        /*02d4*/ 	.word	0x0500000f


	//   ....[85]....
        /*02d8*/ 	.word	0x0500000f


	//   ....[86]....
        /*02dc*/ 	.word	0x0500000f


	//   ....[87]....
        /*02e0*/ 	.word	0x0500000f


	//   ....[88]....
        /*02e4*/ 	.word	0x0500000f


	//   ....[89]....
        /*02e8*/ 	.word	0x0500000f


	//   ....[90]....
        /*02ec*/ 	.word	0x0500000f


	//   ....[91]....
        /*02f0*/ 	.word	0x0500000f


	//   ....[92]....
        /*02f4*/ 	.word	0x0500000f


	//   ....[93]....
        /*02f8*/ 	.word	0x0500000f


	//   ....[94]....
        /*02fc*/ 	.word	0x0500000f


	//   ....[95]....
        /*0300*/ 	.word	0x0500000f


	//   ....[96]....
        /*0304*/ 	.word	0x0500000f


	//   ....[97]....
        /*0308*/ 	.word	0x0500000f


	//   ....[98]....
        /*030c*/ 	.word	0x0500000f


	//   ....[99]....
        /*0310*/ 	.word	0x0500000f


	//   ....[100]....
        /*0314*/ 	.word	0x0500000f


	//   ....[101]....
        /*0318*/ 	.word	0x0500000f


	//   ....[102]....
        /*031c*/ 	.word	0x0500000f


	//   ....[103]....
        /*0320*/ 	.word	0x0500000f


	//   ....[104]....
        /*0324*/ 	.word	0x0500000f


	//   ....[105]....
        /*0328*/ 	.word	0x0500000f


	//   ....[106]....
        /*032c*/ 	.word	0x0500000f


	//   ....[107]....
        /*0330*/ 	.word	0x0500000f


	//   ....[108]....
        /*0334*/ 	.word	0x0500000f


	//   ....[109]....
        /*0338*/ 	.word	0x0500000f


	//   ....[110]....
        /*033c*/ 	.word	0x0500000f


	//   ....[111]....
        /*0340*/ 	.word	0x0500000f


	//   ....[112]....
        /*0344*/ 	.word	0x0500000f


	//   ....[113]....
        /*0348*/ 	.word	0x0500000f


	//   ....[114]....
        /*034c*/ 	.word	0x0500000f


	//   ....[115]....
        /*0350*/ 	.word	0x0500000f


	//   ....[116]....
        /*0354*/ 	.word	0x0500000f


	//----- nvinfo : EIATTR_COOP_GROUP_INSTR_OFFSETS
	.align		4
.L_7081:
        /*0358*/ 	.byte	0x04, 0x28
        /*035a*/ 	.short	(.L_7083 - .L_7082)


	//   ....[0]....
.L_7082:
        /*035c*/ 	.word	0x00000b80


	//   ....[1]....
        /*0360*/ 	.word	0x00000ba0


	//   ....[2]....
        /*0364*/ 	.word	0x00000bc0


	//   ....[3]....
        /*0368*/ 	.word	0x00000be0


	//   ....[4]....
        /*036c*/ 	.word	0x00000c00


	//   ....[5]....
        /*0370*/ 	.word	0x00000d10


	//   ....[6]....
        /*0374*/ 	.word	0x00000d30


	//   ....[7]....
        /*0378*/ 	.word	0x00000d50


	//   ....[8]....
        /*037c*/ 	.word	0x00001b90


	//   ....[9]....
        /*0380*/ 	.word	0x00001bc0


	//   ....[10]....
        /*0384*/ 	.word	0x00001be0


	//   ....[11]....
        /*0388*/ 	.word	0x00001c00


	//   ....[12]....
        /*038c*/ 	.word	0x00001c20


	//   ....[13]....
        /*0390*/ 	.word	0x00001c70


	//   ....[14]....
        /*0394*/ 	.word	0x00001c90


	//   ....[15]....
        /*0398*/ 	.word	0x00001cb0


	//   ....[16]....
        /*039c*/ 	.word	0x00002c60


	//   ....[17]....
        /*03a0*/ 	.word	0x00002ca0


	//   ....[18]....
        /*03a4*/ 	.word	0x00002ce0


	//   ....[19]....
        /*03a8*/ 	.word	0x00002d20


	//   ....[20]....
        /*03ac*/ 	.word	0x00002d60


	//   ....[21]....
        /*03b0*/ 	.word	0x00002da0


	//   ....[22]....
        /*03b4*/ 	.word	0x00002de0


	//   ....[23]....
        /*03b8*/ 	.word	0x00002e20


	//   ....[24]....
        /*03bc*/ 	.word	0x00002e80


	//   ....[25]....
        /*03c0*/ 	.word	0x00002ec0


	//   ....[26]....
        /*03c4*/ 	.word	0x00002f00


	//   ....[27]....
        /*03c8*/ 	.word	0x00002f40


	//   ....[28]....
        /*03cc*/ 	.word	0x00002f80


	//   ....[29]....
        /*03d0*/ 	.word	0x00002fc0


	//   ....[30]....
        /*03d4*/ 	.word	0x00002ff0


	//   ....[31]....
        /*03d8*/ 	.word	0x00003030


	//   ....[32]....
        /*03dc*/ 	.word	0x00003070


	//   ....[33]....
        /*03e0*/ 	.word	0x000030b0


	//   ....[34]....
        /*03e4*/ 	.word	0x000030f0


	//   ....[35]....
        /*03e8*/ 	.word	0x00003130


	//   ....[36]....
        /*03ec*/ 	.word	0x00003170


	//   ....[37]....
        /*03f0*/ 	.word	0x000031b0


	//   ....[38]....
        /*03f4*/ 	.word	0x000031f0


	//   ....[39]....
        /*03f8*/ 	.word	0x00003220


	//   ....[40]....
        /*03fc*/ 	.word	0x00003240


	//   ....[41]....
        /*0400*/ 	.word	0x00003260


	//   ....[42]....
        /*0404*/ 	.word	0x00003280


	//   ....[43]....
        /*0408*/ 	.word	0x000032a0


	//   ....[44]....
        /*040c*/ 	.word	0x000032b0


	//   ....[45]....
        /*0410*/ 	.word	0x000032e0


	//   ....[46]....
        /*0414*/ 	.word	0x00003300


	//   ....[47]....
        /*0418*/ 	.word	0x00003320


	//   ....[48]....
        /*041c*/ 	.word	0x00004920


	//   ....[49]....
        /*0420*/ 	.word	0x00004980


	//   ....[50]....
        /*0424*/ 	.word	0x000049e0


	//   ....[51]....
        /*0428*/ 	.word	0x00004a40


	//   ....[52]....
        /*042c*/ 	.word	0x00004aa0


	//   ....[53]....
        /*0430*/ 	.word	0x00004b20


	//   ....[54]....
        /*0434*/ 	.word	0x00004b80


	//   ....[55]....
        /*0438*/ 	.word	0x00004be0


	//   ....[56]....
        /*043c*/ 	.word	0x00004c60


	//   ....[57]....
        /*0440*/ 	.word	0x00004cc0


	//   ....[58]....
        /*0444*/ 	.word	0x00004d40


	//   ....[59]....
        /*0448*/ 	.word	0x00004da0


	//   ....[60]....
        /*044c*/ 	.word	0x00004e20


	//   ....[61]....
        /*0450*/ 	.word	0x00004e80


	//   ....[62]....
        /*0454*/ 	.word	0x00004f00


	//   ....[63]....
        /*0458*/ 	.word	0x00004f60


	//   ....[64]....
        /*045c*/ 	.word	0x00004fe0


	//   ....[65]....
        /*0460*/ 	.word	0x00005040


	//   ....[66]....
        /*0464*/ 	.word	0x000050c0


	//   ....[67]....
        /*0468*/ 	.word	0x00005120


	//   ....[68]....
        /*046c*/ 	.word	0x000051a0


	//   ....[69]....
        /*0470*/ 	.word	0x00005200


	//   ....[70]....
        /*0474*/ 	.word	0x00005280


	//   ....[71]....
        /*0478*/ 	.word	0x000052e0


	//   ....[72]....
        /*047c*/ 	.word	0x00005360


	//   ....[73]....
        /*0480*/ 	.word	0x000053c0


	//   ....[74]....
        /*0484*/ 	.word	0x00005440


	//   ....[75]....
        /*0488*/ 	.word	0x000054a0


	//   ....[76]....
        /*048c*/ 	.word	0x00005520


	//   ....[77]....
        /*0490*/ 	.word	0x00005580


	//   ....[78]....
        /*0494*/ 	.word	0x00005600


	//   ....[79]....
        /*0498*/ 	.word	0x00005660


	//   ....[80]....
        /*049c*/ 	.word	0x000056e0


	//   ....[81]....
        /*04a0*/ 	.word	0x00005740


	//   ....[82]....
        /*04a4*/ 	.word	0x000057c0


	//   ....[83]....
        /*04a8*/ 	.word	0x00005820


	//   ....[84]....
        /*04ac*/ 	.word	0x000058a0


	//   ....[85]....
        /*04b0*/ 	.word	0x00005900


	//   ....[86]....
        /*04b4*/ 	.word	0x00005980


	//   ....[87]....
        /*04b8*/ 	.word	0x000059e0


	//   ....[88]....
        /*04bc*/ 	.word	0x00005a60


	//   ....[89]....
        /*04c0*/ 	.word	0x00005ac0


	//   ....[90]....
        /*04c4*/ 	.word	0x00005b40


	//   ....[91]....
        /*04c8*/ 	.word	0x00005ba0


	//   ....[92]....
        /*04cc*/ 	.word	0x00005c20


	//   ....[93]....
        /*04d0*/ 	.word	0x00005c80


	//   ....[94]....
        /*04d4*/ 	.word	0x00005cf0


	//   ....[95]....
        /*04d8*/ 	.word	0x00005d50


	//   ....[96]....
        /*04dc*/ 	.word	0x00005dc0


	//   ....[97]....
        /*04e0*/ 	.word	0x00005e20


	//   ....[98]....
        /*04e4*/ 	.word	0x00005ea0


	//   ....[99]....
        /*04e8*/ 	.word	0x00005f00


	//   ....[100]....
        /*04ec*/ 	.word	0x00005f80


	//   ....[101]....
        /*04f0*/ 	.word	0x00005fe0


	//   ....[102]....
        /*04f4*/ 	.word	0x00006070


	//   ....[103]....
        /*04f8*/ 	.word	0x000060d0


	//   ....[104]....
        /*04fc*/ 	.word	0x00006150


	//   ....[105]....
        /*0500*/ 	.word	0x000061b0


	//   ....[106]....
        /*0504*/ 	.word	0x00006230


	//   ....[107]....
        /*0508*/ 	.word	0x00006290


	//   ....[108]....
        /*050c*/ 	.word	0x00006310


	//   ....[109]....
        /*0510*/ 	.word	0x00006370


	//   ....[110]....
        /*0514*/ 	.word	0x000063f0


	//   ....[111]....
        /*0518*/ 	.word	0x00006450


	//   ....[112]....
        /*051c*/ 	.word	0x000064d0


	//   ....[113]....
        /*0520*/ 	.word	0x00006530


	//   ....[114]....
        /*0524*/ 	.word	0x00006590


	//   ....[115]....
        /*0528*/ 	.word	0x000065f0


	//   ....[116]....
        /*052c*/ 	.word	0x00006660


	//----- nvinfo : EIATTR_VRC_CTA_INIT_COUNT
	.align		4
.L_7083:
        /*0530*/ 	.byte	0x02, 0x4a
	.zero		1
	.zero		1


	//----- nvinfo : EIATTR_SYSCALL_OFFSETS
	.align		4
        /*0534*/ 	.byte	0x04, 0x46
        /*0536*/ 	.short	(.L_7085 - .L_7084)


	//   ....[0]....
.L_7084:
        /*0538*/ 	.word	0x00002b90


	//   ....[1]....
        /*053c*/ 	.word	0x000048c0


	//----- nvinfo : EIATTR_EXIT_INSTR_OFFSETS
	.align		4
.L_7085:
        /*0540*/ 	.byte	0x04, 0x1c
        /*0542*/ 	.short	(.L_7087 - .L_7086)


	//   ....[0]....
.L_7086:
        /*0544*/ 	.word	0x000000b0


	//   ....[1]....
        /*0548*/ 	.word	0x000042f0


	//   ....[2]....
        /*054c*/ 	.word	0x00004330


	//   ....[3]....
        /*0550*/ 	.word	0x000047c0


	//   ....[4]....
        /*0554*/ 	.word	0x000048d0


	//----- nvinfo : EIATTR_CRS_STACK_SIZE
	.align		4
.L_7087:
        /*0558*/ 	.byte	0x04, 0x1e
        /*055a*/ 	.short	(.L_7089 - .L_7088)
.L_7088:
        /*055c*/ 	.word	0x00000000


	//----- nvinfo : EIATTR_CBANK_PARAM_SIZE
	.align		4
.L_7089:
        /*0560*/ 	.byte	0x03, 0x19
        /*0562*/ 	.short	0x008c


	//----- nvinfo : EIATTR_PARAM_CBANK
	.align		4
        /*0564*/ 	.byte	0x04, 0x0a
        /*0566*/ 	.short	(.L_7091 - .L_7090)
	.align		4
.L_7090:
        /*0568*/ 	.word	index@(.nv.constant0._ZN4vllm25paged_attention_v2_kernelIthLi256ELi32ELi128ELNS_18Fp8KVCacheDataTypeE2ELb1ELi512EEEvPfS2_PT_PKS3_PKT0_S9_ifPKiSB_iPKfiiiSD_SD_iiiii)
        /*056c*/ 	.short	0x0380
        /*056e*/ 	.short	0x008c


	//----- nvinfo : EIATTR_SW_WAR
	.align		4
.L_7091:
        /*0570*/ 	.byte	0x04, 0x36
        /*0572*/ 	.short	(.L_7093 - .L_7092)
.L_7092:
        /*0574*/ 	.word	0x00000008
.L_7093:


//--------------------- .nv.info._ZN4vllm25paged_attention_v2_kernelIthLi192ELi32ELi128ELNS_18Fp8KVCacheDataTypeE2ELb1ELi512EEEvPfS2_PT_PKS3_PKT0_S9_ifPKiSB_iPKfiiiSD_SD_iiiii --------------------------
	.section	.nv.info._ZN4vllm25paged_attention_v2_kernelIthLi192ELi32ELi128ELNS_18Fp8KVCacheDataTypeE2ELb1ELi512EEEvPfS2_PT_PKS3_PKT0_S9_ifPKiSB_iPKfiiiSD_SD_iiiii,"",@"SHT_CUDA_INFO"
	.sectionflags	@""
	.align	4


	//----- nvinfo : EIATTR_CUDA_API_VERSION
	.align		4
        /*0000*/ 	.byte	0x04, 0x37
        /*0002*/ 	.short	(.L_7095 - .L_7094)
.L_7094:
        /*0004*/ 	.word	0x00000082


	//----- nvinfo : EIATTR_KPARAM_INFO
	.align		4
.L_7095:
        /*0008*/ 	.byte	0x04, 0x17
        /*000a*/ 	.short	(.L_7097 - .L_7096)
.L_7096:
        /*000c*/ 	.word	0x00000000
        /*0010*/ 	.short	0x0015
        /*0012*/ 	.short	0x0088
        /*0014*/ 	.byte	0x00, 0xf0, 0x11, 0x00


	//----- nvinfo : EIATTR_KPARAM_INFO
	.align		4
.L_7097:
        /*0018*/ 	.byte	0x04, 0x17
        /*001a*/ 	.short	(.L_7099 - .L_7098)
.L_7098:
        /*001c*/ 	.word	0x00000000
        /*0020*/ 	.short	0x0014
        /*0022*/ 	.short	0x0084
        /*0024*/ 	.byte	0x00, 0xf0, 0x11, 0x00


	//----- nvinfo : EIATTR_KPARAM_INFO
	.align		4
.L_7099:
        /*0028*/ 	.byte	0x04, 0x17
        /*002a*/ 	.short	(.L_7101 - .L_7100)
.L_7100:
        /*002c*/ 	.word	0x00000000
        /*0030*/ 	.short	0x0013
        /*0032*/ 	.short	0x0080
        /*0034*/ 	.byte	0x00, 0xf0, 0x11, 0x00


	//----- nvinfo : EIATTR_KPARAM_INFO
	.align		4
.L_7101:
        /*0038*/ 	.byte	0x04, 0x17
        /*003a*/ 	.short	(.L_7103 - .L_7102)
.L_7102:
        /*003c*/ 	.word	0x00000000
        /*0040*/ 	.short	0x0012
        /*0042*/ 	.short	0x007c
        /*0044*/ 	.byte	0x00, 0xf0, 0x11, 0x00


	//----- nvinfo : EIATTR_KPARAM_INFO
	.align		4
.L_7103:
        /*0048*/ 	.byte	0x04, 0x17
        /*004a*/ 	.short	(.L_7105 - .L_7104)
.L_7104:
        /*004c*/ 	.word	0x00000000
        /*0050*/ 	.short	0x0011
        /*0052*/ 	.short	0x0078
        /*0054*/ 	.byte	0x00, 0xf0, 0x11, 0x00


	//----- nvinfo : EIATTR_KPARAM_INFO
	.align		4
.L_7105:
        /*0058*/ 	.byte	0x04, 0x17
        /*005a*/ 	.short	(.L_7107 - .L_7106)
.L_7106:
        /*005c*/ 	.word	0x00000000
        /*0060*/ 	.short	0x0010
        /*0062*/ 	.short	0x0070
        /*0064*/ 	.byte	0x00, 0xf5, 0x21, 0x00


	//----- nvinfo : EIATTR_KPARAM_INFO
	.align		4
.L_7107:
        /*0068*/ 	.byte	0x04, 0x17
        /*006a*/ 	.short	(.L_7109 - .L_7108)
.L_7108:
        /*006c*/ 	.word	0x00000000
        /*0070*/ 	.short	0x000f
        /*0072*/ 	.short	0x0068
        /*0074*/ 	.byte	0x00, 0xf5, 0x21, 0x00


	//----- nvinfo : EIATTR_KPARAM_INFO
	.align		4
.L_7109:
        /*0078*/ 	.byte	0x04, 0x17
        /*007a*/ 	.short	(.L_7111 - .L_7110)
.L_7110:
        /*007c*/ 	.word	0x00000000
        /*0080*/ 	.short	0x000e
        /*0082*/ 	.short	0x0060
        /*0084*/ 	.byte	0x00, 0xf0, 0x11, 0x00


	//----- nvinfo : EIATTR_KPARAM_INFO
	.align		4
.L_7111:
        /*0088*/ 	.byte	0x04, 0x17
        /*008a*/ 	.short	(.L_7113 - .L_7112)
.L_7112:
        /*008c*/ 	.word	0x00000000
        /*0090*/ 	.short	0x000d
        /*0092*/ 	.short	0x005c
        /*0094*/ 	.byte	0x00, 0xf0, 0x11, 0x00


	//----- nvinfo : EIATTR_KPARAM_INFO
	.align		4
.L_7113:
        /*0098*/ 	.byte	0x04, 0x17
        /*009a*/ 	.short	(.L_7115 - .L_7114)
.L_7114:
        /*009c*/ 	.word	0x00000000
        /*00a0*/ 	.short	0x000c
        /*00a2*/ 	.short	0x0058
        /*00a4*/ 	.byte	0x00, 0xf0, 0x11, 0x00


	//----- nvinfo : EIATTR_KPARAM_INFO
	.align		4
.L_7115:
        /*00a8*/ 	.byte	0x04, 0x17
        /*00aa*/ 	.short	(.L_7117 - .L_7116)
.L_7116:
        /*00ac*/ 	.word	0x00000000
        /*00b0*/ 	.short	0x000b
        /*00b2*/ 	.short	0x0050
        /*00b4*/ 	.byte	0x00, 0xf5, 0x21, 0x00


	//----- nvinfo : EIATTR_KPARAM_INFO
	.align		4
.L_7117:
        /*00b8*/ 	.byte	0x04, 0x17
        /*00ba*/ 	.short	(.L_7119 - .L_7118)
.L_7118:
        /*00bc*/ 	.word	0x00000000
        /*00c0*/ 	.short	0x000a
        /*00c2*/ 	.short	0x0048
        /*00c4*/ 	.byte	0x00, 0xf0, 0x11, 0x00


	//----- nvinfo : EIATTR_KPARAM_INFO
	.align		4
.L_7119:
        /*00c8*/ 	.byte	0x04, 0x17
        /*00ca*/ 	.short	(.L_7121 - .L_7120)
.L_7120:
        /*00cc*/ 	.word	0x00000000
        /*00d0*/ 	.short	0x0009
        /*00d2*/ 	.short	0x0040
        /*00d4*/ 	.byte	0x00, 0xf5, 0x21, 0x00


	//----- nvinfo : EIATTR_KPARAM_INFO
	.align		4
.L_7121:
        /*00d8*/ 	.byte	0x04, 0x17
        /*00da*/ 	.short	(.L_7123 - .L_7122)
.L_7122:
        /*00dc*/ 	.word	0x00000000
        /*00e0*/ 	.short	0x0008
        /*00e2*/ 	.short	0x0038
        /*00e4*/ 	.byte	0x00, 0xf5, 0x21, 0x00


	//----- nvinfo : EIATTR_KPARAM_INFO
	.align		4
.L_7123:
        /*00e8*/ 	.byte	0x04, 0x17
        /*00ea*/ 	.short	(.L_7125 - .L_7124)
.L_7124:
        /*00ec*/ 	.word	0x00000000
        /*00f0*/ 	.short	0x0007
        /*00f2*/ 	.short	0x0034
        /*00f4*/ 	.byte	0x00, 0xf0, 0x11, 0x00


	//----- nvinfo : EIATTR_KPARAM_INFO
	.align		4
.L_7125:
        /*00f8*/ 	.byte	0x04, 0x17
        /*00fa*/ 	.short	(.L_7127 - .L_7126)
.L_7126:
        /*00fc*/ 	.word	0x00000000
        /*0100*/ 	.short	0x0006
        /*0102*/ 	.short	0x0030
        /*0104*/ 	.byte	0x00, 0xf0, 0x11, 0x00


	//----- nvinfo : EIATTR_KPARAM_INFO
	.align		4
.L_7127:
        /*0108*/ 	.byte	0x04, 0x17
        /*010a*/ 	.short	(.L_7129 - .L_7128)
.L_7128:
        /*010c*/ 	.word	0x00000000
        /*0110*/ 	.short	0x0005
        /*0112*/ 	.short	0x0028
        /*0114*/ 	.byte	0x00, 0xf5, 0x21, 0x00


	//----- nvinfo : EIATTR_KPARAM_INFO
	.align		4
.L_7129:
        /*0118*/ 	.byte	0x04, 0x17
        /*011a*/ 	.short	(.L_7131 - .L_7130)
.L_7130:
        /*011c*/ 	.word	0x00000000
        /*0120*/ 	.short	0x0004
        /*0122*/ 	.short	0x0020
        /*0124*/ 	.byte	0x00, 0xf5, 0x21, 0x00


	//----- nvinfo : EIATTR_KPARAM_INFO
	.align		4
.L_7131:
        /*0128*/ 	.byte	0x04, 0x17
        /*012a*/ 	.short	(.L_7133 - .L_7132)
.L_7132:
        /*012c*/ 	.word	0x00000000
        /*0130*/ 	.short	0x0003
        /*0132*/ 	.short	0x0018
        /*0134*/ 	.byte	0x00, 0xf5, 0x21, 0x00


	//----- nvinfo : EIATTR_KPARAM_INFO
	.align		4
.L_7133:
        /*0138*/ 	.byte	0x04, 0x17
        /*013a*/ 	.short	(.L_7135 - .L_7134)
.L_7134:
        /*013c*/ 	.word	0x00000000
        /*0140*/ 	.short	0x0002
        /*0142*/ 	.short	0x0010
        /*0144*/ 	.byte	0x00, 0xf5, 0x21, 0x00


	//----- nvinfo : EIATTR_KPARAM_INFO
	.align		4
.L_7135:
        /*0148*/ 	.byte	0x04, 0x17
        /*014a*/ 	.short	(.L_7137 - .L_7136)
.L_7136:
        /*014c*/ 	.word	0x00000000
        /*0150*/ 	.short	0x0001
        /*0152*/ 	.short	0x0008
        /*0154*/ 	.byte	0x00, 0xf5, 0x21, 0x00


	//----- nvinfo : EIATTR_KPARAM_INFO
	.align		4
.L_7137:
        /*0158*/ 	.byte	0x04, 0x17
        /*015a*/ 	.short	(.L_7139 - .L_7138)
.L_7138:
        /*015c*/ 	.word	0x00000000
        /*0160*/ 	.short	0x0000
        /*0162*/ 	.short	0x0000
        /*0164*/ 	.byte	0x00, 0xf5, 0x21, 0x00


	//----- nvinfo : EIATTR_SPARSE_MMA_MASK
	.align		4
.L_7139:
        /*0168*/ 	.byte	0x03, 0x50
        /*016a*/ 	.short	0x0000


	//----- nvinfo : EIATTR_MAXREG_COUNT
	.align		4
        /*016c*/ 	.byte	0x03, 0x1b
        /*016e*/ 	.short	0x00ff


	//----- nvinfo : EIATTR_NUM_BARRIERS
	.align		4
        /*0170*/ 	.byte	0x02, 0x4c
        /*0172*/ 	.byte	0x01
	.zero		1


	//----- nvinfo : EIATTR_EXTERNS
	.align		4
        /*0174*/ 	.byte	0x04, 0x0f
        /*0176*/ 	.short	(.L_7141 - .L_7140)


	//   ....[0]....
	.align		4
.L_7140:
        /*0178*/ 	.word	index@(__assertfail)


	//----- nvinfo : EIATTR_MERCURY_ISA_VERSION
	.align		4
.L_7141:
        /*017c*/ 	.byte	0x03, 0x5f
        /*017e*/ 	.short	0x0101


	//----- nvinfo : EIATTR_COOP_GROUP_MASK_REGIDS
	.align		4
        /*0180*/ 	.byte	0x04, 0x29
        /*0182*/ 	.short	(.L_7143 - .L_7142)


	//   ....[0]....
.L_7142:
        /*0184*/ 	.word	0xffffffff


	//   ....[1]....
        /*0188*/ 	.word	0xffffffff


	//   ....[2]....
        /*018c*/ 	.word	0xffffffff


	//   ....[3]....
        /*0190*/ 	.word	0xffffffff


	//   ....[4]....
        /*0194*/ 	.word	0xffffffff


	//   ....[5]....
        /*0198*/ 	.word	0xffffffff


	//   ....[6]....
        /*019c*/ 	.word	0xffffffff


	//   ....[7]....
        /*01a0*/ 	.word	0xffffffff


	//   ....[8]....
        /*01a4*/ 	.word	0xffffffff


	//   ....[9]....
        /*01a8*/ 	.word	0xffffffff


	//   ....[10]....
        /*01ac*/ 	.word	0xffffffff


	//   ....[11]....
        /*01b0*/ 	.word	0xffffffff


	//   ....[12]....
        /*01b4*/ 	.word	0xffffffff


	//   ....[13]....
        /*01b8*/ 	.word	0xffffffff


	//   ....[14]....
        /*01bc*/ 	.word	0xffffffff


	//   ....[15]....
        /*01c0*/ 	.word	0xffffffff


	//   ....[16]....
        /*01c4*/ 	.word	0xffffffff


	//   ....[17]....
        /*01c8*/ 	.word	0xffffffff


	//   ....[18]....
        /*01cc*/ 	.word	0xffffffff


	//   ....[19]....
        /*01d0*/ 	.word	0xffffffff


	//   ....[20]....
        /*01d4*/ 	.word	0xffffffff


	//   ....[21]....
        /*01d8*/ 	.word	0xffffffff


	//   ....[22]....
        /*01dc*/ 	.word	0xffffffff


	//   ....[23]....
        /*01e0*/ 	.word	0xffffffff


	//   ....[24]....
        /*01e4*/ 	.word	0xffffffff


	//   ....[25]....
        /*01e8*/ 	.word	0xffffffff


	//   ....[26]....
        /*01ec*/ 	.word	0xffffffff


	//   ....[27]....
        /*01f0*/ 	.word	0xffffffff


	//   ....[28]....
        /*01f4*/ 	.word	0xffffffff


	//   ....[29]....
        /*01f8*/ 	.word	0xffffffff


	//   ....[30]....
        /*01fc*/ 	.word	0xffffffff


	//   ....[31]....
        /*0200*/ 	.word	0xffffffff


	//   ....[32]....
        /*0204*/ 	.word	0xffffffff


	//   ....[33]....
        /*0208*/ 	.word	0xffffffff


	//   ....[34]....
        /*020c*/ 	.word	0xffffffff


	//   ....[35]....
        /*0210*/ 	.word	0xffffffff


	//   ....[36]....
        /*0214*/ 	.word	0xffffffff


	//   ....[37]....
        /*0218*/ 	.word	0xffffffff


	//   ....[38]....
        /*021c*/ 	.word	0xffffffff


	//   ....[39]....
        /*0220*/ 	.word	0xffffffff


	//   ....[40]....
        /*0224*/ 	.word	0x0500000f


	//   ....[41]....
        /*0228*/ 	.word	0x0500000f


	//   ....[42]....
        /*022c*/ 	.word	0x0500000f


	//   ....[43]....
        /*0230*/ 	.word	0x0500000f


	//   ....[44]....
        /*0234*/ 	.word	0x0500000f


	//   ....[45]....
        /*0238*/ 	.word	0x0500000f


	//   ....[46]....
        /*023c*/ 	.word	0x0500000f


	//   ....[47]....
        /*0240*/ 	.word	0x0500000f


	//   ....[48]....
        /*0244*/ 	.word	0x0500000f


	//   ....[49]....
        /*0248*/ 	.word	0x0500000f


	//   ....[50]....
        /*024c*/ 	.word	0x0500000f


	//   ....[51]....
        /*0250*/ 	.word	0x0500000f


	//   ....[52]....
        /*0254*/ 	.word	0x0500000f


	//   ....[53]....
        /*0258*/ 	.word	0x0500000f


	//   ....[54]....
        /*025c*/ 	.word	0x0500000f


	//   ....[55]....
        /*0260*/ 	.word	0x0500000f


	//   ....[56]....
        /*0264*/ 	.word	0x0500000f


	//   ....[57]....
        /*0268*/ 	.word	0x0500000f


	//   ....[58]....
        /*026c*/ 	.word	0x0500000f


	//   ....[59]....
        /*0270*/ 	.word	0x0500000f


	//   ....[60]....
        /*0274*/ 	.word	0x0500000f


	//   ....[61]....
        /*0278*/ 	.word	0x0500000f


	//   ....[62]....
        /*027c*/ 	.word	0x0500000f


	//   ....[63]....
        /*0280*/ 	.word	0x0500000f


	//   ....[64]....
        /*0284*/ 	.word	0x0500000f


	//   ....[65]....
        /*0288*/ 	.word	0x0500000f


	//   ....[66]....
        /*028c*/ 	.word	0x0500000f


	//   ....[67]....
        /*0290*/ 	.word	0x0500000f


	//   ....[68]....
        /*0294*/ 	.word	0x0500000f


	//   ....[69]....
        /*0298*/ 	.word	0x0500000f


	//   ....[70]....
        /*029c*/ 	.word	0x0500000f


	//   ....[71]....
        /*02a0*/ 	.word	0x0500000f


	//   ....[72]....
        /*02a4*/ 	.word	0x0500000f


	//   ....[73]....
        /*02a8*/ 	.word	0x0500000f


	//   ....[74]....
        /*02ac*/ 	.word	0x0500000f


	//   ....[75]....
        /*02b0*/ 	.word	0x0500000f


	//   ....[76]....
        /*02b4*/ 	.word	0x0500000f


	//   ....[77]....
        /*02b8*/ 	.word	0x0500000f


	//   ....[78]....
        /*02bc*/ 	.word	0x0500000f


	//   ....[79]....
        /*02c0*/ 	.word	0x0500000f


	//   ....[80]....
        /*02c4*/ 	.word	0x0500000f


	//   ....[81]....
        /*02c8*/ 	.word	0x0500000f


	//   ....[82]....
        /*02cc*/ 	.word	0x0500000f


	//   ....[83]....
        /*02d0*/ 	.word	0x0500000f


	//   ....[84]....
        /*02d4*/ 	.word	0x0500000f


	//   ....[85]....
        /*02d8*/ 	.word	0x0500000f


	//   ....[86]....
        /*02dc*/ 	.word	0x0500000f


	//   ....[87]....
        /*02e0*/ 	.word	0x0500000f


	//   ....[88]....
        /*02e4*/ 	.word	0x0500000f


	//   ....[89]....
        /*02e8*/ 	.word	0x0500000f


	//   ....[90]....
        /*02ec*/ 	.word	0x0500000f


	//   ....[91]....
        /*02f0*/ 	.word	0x0500000f


	//   ....[92]....
        /*02f4*/ 	.word	0x0500000f


	//----- nvinfo : EIATTR_COOP_GROUP_INSTR_OFFSETS
	.align		4
.L_7143:
        /*02f8*/ 	.byte	0x04, 0x28
        /*02fa*/ 	.short	(.L_7145 - .L_7144)


	//   ....[0]....
.L_7144:
        /*02fc*/ 	.word	0x00000b80


	//   ....[1]....
        /*0300*/ 	.word	0x00000ba0


	//   ....[2]....
        /*0304*/ 	.word	0x00000bc0


	//   ....[3]....
        /*0308*/ 	.word	0x00000be0


	//   ....[4]....
        /*030c*/ 	.word	0x00000c00


	//   ....[5]....
        /*0310*/ 	.word	0x00000d10


	//   ....[6]....
        /*0314*/ 	.word	0x00000d30


	//   ....[7]....
        /*0318*/ 	.word	0x00000d50


	//   ....[8]....
        /*031c*/ 	.word	0x00001ba0


	//   ....[9]....
        /*0320*/ 	.word	0x00001bd0


	//   ....[10]....
        /*0324*/ 	.word	0x00001bf0


	//   ....[11]....
        /*0328*/ 	.word	0x00001c10


	//   ....[12]....
        /*032c*/ 	.word	0x00001c30


	//   ....[13]....
        /*0330*/ 	.word	0x00001c80


	//   ....[14]....
        /*0334*/ 	.word	0x00001ca0


	//   ....[15]....
        /*0338*/ 	.word	0x00001cc0


	//   ....[16]....
        /*033c*/ 	.word	0x00002c80


	//   ....[17]....
        /*0340*/ 	.word	0x00002cc0


	//   ....[18]....
        /*0344*/ 	.word	0x00002d00


	//   ....[19]....
        /*0348*/ 	.word	0x00002d40


	//   ....[20]....
        /*034c*/ 	.word	0x00002d80


	//   ....[21]....
        /*0350*/ 	.word	0x00002dc0


	//   ....[22]....
        /*0354*/ 	.word	0x00002e20


	//   ....[23]....
        /*0358*/ 	.word	0x00002e60


	//   ....[24]....
        /*035c*/ 	.word	0x00002ea0


	//   ....[25]....
        /*0360*/ 	.word	0x00002ee0


	//   ....[26]....
        /*0364*/ 	.word	0x00002f10


	//   ....[27]....
        /*0368*/ 	.word	0x00002f40


	//   ....[28]....
        /*036c*/ 	.word	0x00002f60


	//   ....[29]....
        /*0370*/ 	.word	0x00002fb0


	//   ....[30]....
        /*0374*/ 	.word	0x00002fe0


	//   ....[31]....
        /*0378*/ 	.word	0x00003030


	//   ....[32]....
        /*037c*/ 	.word	0x00003060


	//   ....[33]....
        /*0380*/ 	.word	0x00003080


	//   ....[34]....
        /*0384*/ 	.word	0x000030a0


	//   ....[35]....
        /*0388*/ 	.word	0x000030b0


	//   ....[36]....
        /*038c*/ 	.word	0x000030e0


	//   ....[37]....
        /*0390*/ 	.word	0x000030f0


	//   ....[38]....
        /*0394*/ 	.word	0x00003110


	//   ....[39]....
        /*0398*/ 	.word	0x00003130


	//   ....[40]....
        /*039c*/ 	.word	0x000041f0


	//   ....[41]....
        /*03a0*/ 	.word	0x00004250


	//   ....[42]....
        /*03a4*/ 	.word	0x000042b0


	//   ....[43]....
        /*03a8*/ 	.word	0x00004310


	//   ....[44]....
        /*03ac*/ 	.word	0x00004370


	//   ....[45]....
        /*03b0*/ 	.word	0x000043f0


	//   ....[46]....
        /*03b4*/ 	.word	0x00004460


	//   ....[47]....
        /*03b8*/ 	.word	0x000044c0


	//   ....[48]....
        /*03bc*/ 	.word	0x00004540


	//   ....[49]....
        /*03c0*/ 	.word	0x000045a0


	//   ....[50]....
        /*03c4*/ 	.word	0x00004620


	//   ....[51]....
        /*03c8*/ 	.word	0x00004680


	//   ....[52]....
        /*03cc*/ 	.word	0x00004700


	//   ....[53]....
        /*03d0*/ 	.word	0x00004760


	//   ....[54]....
        /*03d4*/ 	.word	0x000047e0


	//   ....[55]....
        /*03d8*/ 	.word	0x00004840


	//   ....[56]....
        /*03dc*/ 	.word	0x000048c0


	//   ....[57]....
        /*03e0*/ 	.word	0x00004920


	//   ....[58]....
        /*03e4*/ 	.word	0x000049a0


	//   ....[59]....
        /*03e8*/ 	.word	0x00004a00


	//   ....[60]....
        /*03ec*/ 	.word	0x00004a80


	//   ....[61]....
        /*03f0*/ 	.word	0x00004ae0


	//   ....[62]....
        /*03f4*/ 	.word	0x00004b60


	//   ....[63]....
        /*03f8*/ 	.word	0x00004bc0


	//   ....[64]....
        /*03fc*/ 	.word	0x00004c40


	//   ....[65]....
        /*0400*/ 	.word	0x00004ca0


	//   ....[66]....
        /*0404*/ 	.word	0x00004d20


	//   ....[67]....
        /*0408*/ 	.word	0x00004d80


	//   ....[68]....
        /*040c*/ 	.word	0x00004e00


	//   ....[69]....
        /*0410*/ 	.word	0x00004e60


	//   ....[70]....
        /*0414*/ 	.word	0x00004ee0


	//   ....[71]....
        /*0418*/ 	.word	0x00004f40


	//   ....[72]....
        /*041c*/ 	.word	0x00004fc0


	//   ....[73]....
        /*0420*/ 	.word	0x00005020


	//   ....[74]....
        /*0424*/ 	.word	0x00005090


	//   ....[75]....
        /*0428*/ 	.word	0x000050f0


	//   ....[76]....
        /*042c*/ 	.word	0x00005160


	//   ....[77]....
        /*0430*/ 	.word	0x000051c0


	//   ....[78]....
        /*0434*/ 	.word	0x00005230


	//   ....[79]....
        /*0438*/ 	.word	0x00005290


	//   ....[80]....
        /*043c*/ 	.word	0x00005310


	//   ....[81]....
        /*0440*/ 	.word	0x00005370


	//   ....[82]....
        /*0444*/ 	.word	0x000053f0


	//   ....[83]....
        /*0448*/ 	.word	0x00005450


	//   ....[84]....
        /*044c*/ 	.word	0x000054d0


	//   ....[85]....
        /*0450*/ 	.word	0x00005530


	//   ....[86]....
        /*0454*/ 	.word	0x000055b0


	//   ....[87]....
        /*0458*/ 	.word	0x00005610


	//   ....[88]....
        /*045c*/ 	.word	0x00005690


	//   ....[89]....
        /*0460*/ 	.word	0x000056f0


	//   ....[90]....
        /*0464*/ 	.word	0x00005760


	//   ....[91]....
        /*0468*/ 	.word	0x000057c0


	//   ....[92]....
        /*046c*/ 	.word	0x00005830


	//----- nvinfo : EIATTR_VRC_CTA_INIT_COUNT
	.align		4
.L_7145:
        /*0470*/ 	.byte	0x02, 0x4a
	.zero		1
	.zero		1


	//----- nvinfo : EIATTR_SYSCALL_OFFSETS
	.align		4
        /*0474*/ 	.byte	0x04, 0x46
        /*0476*/ 	.short	(.L_7147 - .L_7146)


	//   ....[0]....
.L_7146:
        /*0478*/ 	.word	0x00002ba0


	//   ....[1]....
        /*047c*/ 	.word	0x00004190


	//----- nvinfo : EIATTR_EXIT_INSTR_OFFSETS
	.align		4
.L_7147:
        /*0480*/ 	.byte	0x04, 0x1c
        /*0482*/ 	.short	(.L_7149 - .L_7148)


	//   ....[0]....
.L_7148:
        /*0484*/ 	.word	0x000000b0


	//   ....[1]....
        /*0488*/ 	.word	0x00003cd0


	//   ....[2]....
        /*048c*/ 	.word	0x00003d00


	//   ....[3]....
        /*0490*/ 	.word	0x00004090


	//   ....[4]....
        /*0494*/ 	.word	0x000041a0


	//----- nvinfo : EIATTR_CRS_STACK_SIZE
	.align		4
.L_7149:
        /*0498*/ 	.byte	0x04, 0x1e
        /*049a*/ 	.short	(.L_7151 - .L_7150)
.L_7150:
        /*049c*/ 	.word	0x00000000


	//----- nvinfo : EIATTR_CBANK_PARAM_SIZE
	.align		4
.L_7151:
        /*04a0*/ 	.byte	0x03, 0x19
        /*04a2*/ 	.short	0x008c


	//----- nvinfo : EIATTR_PARAM_CBANK
	.align		4
        /*04a4*/ 	.byte	0x04, 0x0a
        /*04a6*/ 	.short	(.L_7153 - .L_7152)
	.align		4
.L_7152:
        /*04a8*/ 	.word	index@(.nv.constant0._ZN4vllm25paged_attention_v2_kernelIthLi192ELi32ELi128ELNS_18Fp8KVCacheDataTypeE2ELb1ELi512EEEvPfS2_PT_PKS3_PKT0_S9_ifPKiSB_iPKfiiiSD_SD_iiiii)
        /*04ac*/ 	.short	0x0380
        /*04ae*/ 	.short	0x008c


	//----- nvinfo : EIATTR_SW_WAR
	.align		4
.L_7153:
        /*04b0*/ 	.byte	0x04, 0x36
        /*04b2*/ 	.short	(.L_7155 - .L_7154)
.L_7154:
        /*04b4*/ 	.word	0x00000008
.L_7155:


//--------------------- .nv.info._ZN4vllm25paged_attention_v2_kernelIthLi128ELi32ELi128ELNS_18Fp8KVCacheDataTypeE2ELb1ELi512EEEvPfS2_PT_PKS3_PKT0_S9_ifPKiSB_iPKfiiiSD_SD_iiiii --------------------------
	.section	.nv.info._ZN4vllm25paged_attention_v2_kernelIthLi128ELi32ELi128ELNS_18Fp8KVCacheDataTypeE2ELb1ELi512EEEvPfS2_PT_PKS3_PKT0_S9_ifPKiSB_iPKfiiiSD_SD_iiiii,"",@"SHT_CUDA_INFO"
	.sectionflags	@""
	.align	4


	//----- nvinfo : EIATTR_CUDA_API_VERSION
	.align		4
        /*0000*/ 	.byte	0x04, 0x37
        /*0002*/ 	.short	(.L_7157 - .L_7156)
.L_7156:
        /*0004*/ 	.word	0x00000082


	//----- nvinfo : EIATTR_KPARAM_INFO
	.align		4
.L_7157:
        /*0008*/ 	.byte	0x04, 0x17
        /*000a*/ 	.short	(.L_7159 - .L_7158)
.L_7158:
        /*000c*/ 	.word	0x00000000
        /*0010*/ 	.short	0x0015
        /*0012*/ 	.short	0x0088
        /*0014*/ 	.byte	0x00, 0xf0, 0x11, 0x00


	//----- nvinfo : EIATTR_KPARAM_INFO
	.align		4
.L_7159:
        /*0018*/ 	.byte	0x04, 0x17
        /*001a*/ 	.short	(.L_7161 - .L_7160)
.L_7160:
        /*001c*/ 	.word	0x00000000
        /*0020*/ 	.short	0x0014
        /*0022*/ 	.short	0x0084
        /*0024*/ 	.byte	0x00, 0xf0, 0x11, 0x00


	//----- nvinfo : EIATTR_KPARAM_INFO
	.align		4
.L_7161:
        /*0028*/ 	.byte	0x04, 0x17
        /*002a*/ 	.short	(.L_7163 - .L_7162)
.L_7162:
        /*002c*/ 	.word	0x00000000
        /*0030*/ 	.short	0x0013
        /*0032*/ 	.short	0x0080
        /*0034*/ 	.byte	0x00, 0xf0, 0x11, 0x00


	//----- nvinfo : EIATTR_KPARAM_INFO
	.align		4
.L_7163:
        /*0038*/ 	.byte	0x04, 0x17
        /*003a*/ 	.short	(.L_7165 - .L_7164)
.L_7164:
        /*003c*/ 	.word	0x00000000
        /*0040*/ 	.short	0x0012
        /*0042*/ 	.short	0x007c
        /*0044*/ 	.byte	0x00, 0xf0, 0x11, 0x00


	//----- nvinfo : EIATTR_KPARAM_INFO
	.align		4
.L_7165:
        /*0048*/ 	.byte	0x04, 0x17
        /*004a*/ 	.short	(.L_7167 - .L_7166)
.L_7166:
        /*004c*/ 	.word	0x00000000
        /*0050*/ 	.short	0x0011
        /*0052*/ 	.short	0x0078
        /*0054*/ 	.byte	0x00, 0xf0, 0x11, 0x00


	//----- nvinfo : EIATTR_KPARAM_INFO
	.align		4
.L_7167:
        /*0058*/ 	.byte	0x04, 0x17
        /*005a*/ 	.short	(.L_7169 - .L_7168)
.L_7168:
        /*005c*/ 	.word	0x00000000
        /*0060*/ 	.short	0x0010
        /*0062*/ 	.short	0x0070
        /*0064*/ 	.byte	0x00, 0xf5, 0x21, 0x00


	//----- nvinfo : EIATTR_KPARAM_INFO
	.align		4
.L_7169:
        /*0068*/ 	.byte	0x04, 0x17
        /*006a*/ 	.short	(.L_7171 - .L_7170)
.L_7170:
        /*006c*/ 	.word	0x00000000
        /*0070*/ 	.short	0x000f
        /*0072*/ 	.short	0x0068
        /*0074*/ 	.byte	0x00, 0xf5, 0x21, 0x00


	//----- nvinfo : EIATTR_KPARAM_INFO
	.align		4
.L_7171:
        /*0078*/ 	.byte	0x04, 0x17
        /*007a*/ 	.short	(.L_7173 - .L_7172)
.L_7172:
        /*007c*/ 	.word	0x00000000
        /*0080*/ 	.short	0x000e
        /*0082*/ 	.short	0x0060
        /*0084*/ 	.byte	0x00, 0xf0, 0x11, 0x00


	//----- nvinfo : EIATTR_KPARAM_INFO
	.align		4
.L_7173:
        /*0088*/ 	.byte	0x04, 0x17
        /*008a*/ 	.short	(.L_7175 - .L_7174)
.L_7174:
        /*008c*/ 	.word	0x00000000
        /*0090*/ 	.short	0x000d
        /*0092*/ 	.short	0x005c
        /*0094*/ 	.byte	0x00, 0xf0, 0x11, 0x00


	//----- nvinfo : EIATTR_KPARAM_INFO
	.align		4
.L_7175:
        /*0098*/ 	.byte	0x04, 0x17
        /*009a*/ 	.short	(.L_7177 - .L_7176)
.L_7176:
        /*009c*/ 	.word	0x00000000
        /*00a0*/ 	.short	0x000c
        /*00a2*/ 	.short	0x0058
        /*00a4*/ 	.byte	0x00, 0xf0, 0x11, 0x00


	//----- nvinfo : EIATTR_KPARAM_INFO
	.align		4
.L_7177:
        /*00a8*/ 	.byte	0x04, 0x17
        /*00aa*/ 	.short	(.L_7179 - .L_7178)
.L_7178:
        /*00ac*/ 	.word	0x00000000
        /*00b0*/ 	.short	0x000b
        /*00b2*/ 	.short	0x0050
        /*00b4*/ 	.byte	0x00, 0xf5, 0x21, 0x00


	//----- nvinfo : EIATTR_KPARAM_INFO
	.align		4
.L_7179:
        /*00b8*/ 	.byte	0x04, 0x17
        /*00ba*/ 	.short	(.L_7181 - .L_7180)
.L_7180:
        /*00bc*/ 	.word	0x00000000
        /*00c0*/ 	.short	0x000a
        /*00c2*/ 	.short	0x0048
        /*00c4*/ 	.byte	0x00, 0xf0, 0x11, 0x00


	//----- nvinfo : EIATTR_KPARAM_INFO
	.align		4
.L_7181:
        /*00c8*/ 	.byte	0x04, 0x17
        /*00ca*/ 	.short	(.L_7183 - .L_7182)
.L_7182:
        /*00cc*/ 	.word	0x00000000
        /*00d0*/ 	.short	0x0009
        /*00d2*/ 	.short	0x0040
        /*00d4*/ 	.byte	0x00, 0xf5, 0x21, 0x00


	//----- nvinfo : EIATTR_KPARAM_INFO
	.align		4
.L_7183:
        /*00d8*/ 	.byte	0x04, 0x17
        /*00da*/ 	.short	(.L_7185 - .L_7184)
.L_7184:
        /*00dc*/ 	.word	0x00000000
        /*00e0*/ 	.short	0x0008
        /*00e2*/ 	.short	0x0038
        /*00e4*/ 	.byte	0x00, 0xf5, 0x21, 0x00


	//----- nvinfo : EIATTR_KPARAM_INFO
	.align		4
.L_7185:
        /*00e8*/ 	.byte	0x04, 0x17
        /*00ea*/ 	.short	(.L_7187 - .L_7186)
.L_7186:
        /*00ec*/ 	.word	0x00000000
        /*00f0*/ 	.short	0x0007
        /*00f2*/ 	.short	0x0034
        /*00f4*/ 	.byte	0x00, 0xf0, 0x11, 0x00


	//----- nvinfo : EIATTR_KPARAM_INFO
	.align		4
.L_7187:
        /*00f8*/ 	.byte	0x04, 0x17
        /*00fa*/ 	.short	(.L_7189 - .L_7188)
.L_7188:
        /*00fc*/ 	.word	0x00000000
        /*0100*/ 	.short	0x0006
        /*0102*/ 	.short	0x0030
        /*0104*/ 	.byte	0x00, 0xf0, 0x11, 0x00


	//----- nvinfo : EIATTR_KPARAM_INFO
	.align		4
.L_7189:
        /*0108*/ 	.byte	0x04, 0x17
        /*010a*/ 	.short	(.L_7191 - .L_7190)
.L_7190:
        /*010c*/ 	.word	0x00000000
        /*0110*/ 	.short	0x0005
        /*0112*/ 	.short	0x0028
        /*0114*/ 	.byte	0x00, 0xf5, 0x21, 0x00


	//----- nvinfo : EIATTR_KPARAM_INFO
	.align		4
.L_7191:
        /*0118*/ 	.byte	0x04, 0x17
        /*011a*/ 	.short	(.L_7193 - .L_7192)
.L_7192:
        /*011c*/ 	.word	0x00000000
        /*0120*/ 	.short	0x0004
        /*0122*/ 	.short	0x0020
        /*0124*/ 	.byte	0x00, 0xf5, 0x21, 0x00


	//----- nvinfo : EIATTR_KPARAM_INFO
	.align		4
.L_7193:
        /*0128*/ 	.byte	0x04, 0x17
        /*012a*/ 	.short	(.L_7195 - .L_7194)
.L_7194:
        /*012c*/ 	.word	0x00000000
        /*0130*/ 	.short	0x0003
        /*0132*/ 	.short	0x0018
        /*0134*/ 	.byte	0x00, 0xf5, 0x21, 0x00


	//----- nvinfo : EIATTR_KPARAM_INFO
	.align		4
.L_7195:
        /*0138*/ 	.byte	0x04, 0x17
        /*013a*/ 	.short	(.L_7197 - .L_7196)
.L_7196:
        /*013c*/ 	.word	0x00000000
        /*0140*/ 	.short	0x0002
        /*0142*/ 	.short	0x0010
        /*0144*/ 	.byte	0x00, 0xf5, 0x21, 0x00


	//----- nvinfo : EIATTR_KPARAM_INFO
	.align		4
.L_7197:
        /*0148*/ 	.byte	0x04, 0x17
        /*014a*/ 	.short	(.L_7199 - .L_7198)
.L_7198:
        /*014c*/ 	.word	0x00000000
        /*0150*/ 	.short	0x0001
        /*0152*/ 	.short	0x0008
        /*0154*/ 	.byte	0x00, 0xf5, 0x21, 0x00


	//----- nvinfo : EIATTR_KPARAM_INFO
	.align		4
.L_7199:
        /*0158*/ 	.byte	0x04, 0x17
        /*015a*/ 	.short	(.L_7201 - .L_7200)
.L_7200:
        /*015c*/ 	.word	0x00000000
        /*0160*/ 	.short	0x0000
        /*0162*/ 	.short	0x0000
        /*0164*/ 	.byte	0x00, 0xf5, 0x21, 0x00


	//----- nvinfo : EIATTR_SPARSE_MMA_MASK
	.align		4
.L_7201:
        /*0168*/ 	.byte	0x03, 0x50
        /*016a*/ 	.short	0x0000


	//----- nvinfo : EIATTR_MAXREG_COUNT
	.align		4
        /*016c*/ 	.byte	0x03, 0x1b
        /*016e*/ 	.short	0x00ff


	//----- nvinfo : EIATTR_NUM_BARRIERS
	.align		4
        /*0170*/ 	.byte	0x02, 0x4c
        /*0172*/ 	.byte	0x01
	.zero		1


	//----- nvinfo : EIATTR_EXTERNS
	.align		4
        /*0174*/ 	.byte	0x04, 0x0f
        /*0176*/ 	.short	(.L_7203 - .L_7202)


	//   ....[0]....
	.align		4
.L_7202:
        /*0178*/ 	.word	index@(__assertfail)


	//----- nvinfo : EIATTR_MERCURY_ISA_VERSION
	.align		4
.L_7203:
        /*017c*/ 	.byte	0x03, 0x5f
        /*017e*/ 	.short	0x0101


	//----- nvinfo : EIATTR_COOP_GROUP_MASK_REGIDS
	.align		4
        /*0180*/ 	.byte	0x04, 0x29
        /*0182*/ 	.short	(.L_7205 - .L_7204)


	//   ....[0]....
.L_7204:
        /*0184*/ 	.word	0xffffffff


	//   ....[1]....
        /*0188*/ 	.word	0xffffffff


	//   ....[2]....
        /*018c*/ 	.word	0xffffffff


	//   ....[3]....
        /*0190*/ 	.word	0xffffffff


	//   ....[4]....
        /*0194*/ 	.word	0xffffffff


	//   ....[5]....
        /*0198*/ 	.word	0xffffffff


	//   ....[6]....
        /*019c*/ 	.word	0xffffffff


	//   ....[7]....
        /*01a0*/ 	.word	0xffffffff


	//   ....[8]....
        /*01a4*/ 	.word	0xffffffff


	//   ....[9]....
        /*01a8*/ 	.word	0xffffffff


	//   ....[10]....
        /*01ac*/ 	.word	0xffffffff


	//   ....[11]....
        /*01b0*/ 	.word	0xffffffff


	//   ....[12]....
        /*01b4*/ 	.word	0xffffffff


	//   ....[13]....
        /*01b8*/ 	.word	0xffffffff


	//   ....[14]....
        /*01bc*/ 	.word	0xffffffff


	//   ....[15]....
        /*01c0*/ 	.word	0xffffffff


	//   ....[16]....
        /*01c4*/ 	.word	0xffffffff


	//   ....[17]....
        /*01c8*/ 	.word	0xffffffff


	//   ....[18]....
        /*01cc*/ 	.word	0xffffffff


	//   ....[19]....
        /*01d0*/ 	.word	0xffffffff


	//   ....[20]....
        /*01d4*/ 	.word	0xffffffff


	//   ....[21]....
        /*01d8*/ 	.word	0xffffffff


	//   ....[22]....
        /*01dc*/ 	.word	0xffffffff


	//   ....[23]....
        /*01e0*/ 	.word	0xffffffff


	//   ....[24]....
        /*01e4*/ 	.word	0xffffffff


	//   ....[25]....
        /*01e8*/ 	.word	0xffffffff


	//   ....[26]....
        /*01ec*/ 	.word	0xffffffff


	//   ....[27]....
        /*01f0*/ 	.word	0xffffffff


	//   ....[28]....
        /*01f4*/ 	.word	0xffffffff


	//   ....[29]....
        /*01f8*/ 	.word	0xffffffff


	//   ....[30]....
        /*01fc*/ 	.word	0xffffffff


	//   ....[31]....
        /*0200*/ 	.word	0xffffffff


	//   ....[32]....
        /*0204*/ 	.word	0x0500000f


	//   ....[33]....
        /*0208*/ 	.word	0x0500000f


	//   ....[34]....
        /*020c*/ 	.word	0x0500000f


	//   ....[35]....
        /*0210*/ 	.word	0x0500000f


	//   ....[36]....
        /*0214*/ 	.word	0x0500000f


	//   ....[37]....
        /*0218*/ 	.word	0x0500000f


	//   ....[38]....
        /*021c*/ 	.word	0x0500000f


	//   ....[39]....
        /*0220*/ 	.word	0x0500000f


	//   ....[40]....
        /*0224*/ 	.word	0x0500000f


	//   ....[41]....
        /*0228*/ 	.word	0x0500000f


	//   ....[42]....
        /*022c*/ 	.word	0x0500000f


	//   ....[43]....
        /*0230*/ 	.word	0x0500000f


	//   ....[44]....
        /*0234*/ 	.word	0x0500000f


	//   ....[45]....
        /*0238*/ 	.word	0x0500000f


	//   ....[46]....
        /*023c*/ 	.word	0x0500000f


	//   ....[47]....
        /*0240*/ 	.word	0x0500000f


	//   ....[48]....
        /*0244*/ 	.word	0x0500000f


	//   ....[49]....
        /*0248*/ 	.word	0x0500000f


	//   ....[50]....
        /*024c*/ 	.word	0x0500000f


	//   ....[51]....
        /*0250*/ 	.word	0x0500000f


	//   ....[52]....
        /*0254*/ 	.word	0x0500000f


	//   ....[53]....
        /*0258*/ 	.word	0x0500000f


	//   ....[54]....
        /*025c*/ 	.word	0x0500000f


	//   ....[55]....
        /*0260*/ 	.word	0x0500000f


	//   ....[56]....
        /*0264*/ 	.word	0x0500000f


	//   ....[57]....
        /*0268*/ 	.word	0x0500000f


	//   ....[58]....
        /*026c*/ 	.word	0x0500000f


	//   ....[59]....
        /*0270*/ 	.word	0x0500000f


	//   ....[60]....
        /*0274*/ 	.word	0x0500000f


	//   ....[61]....
        /*0278*/ 	.word	0x0500000f


	//   ....[62]....
        /*027c*/ 	.word	0x0500000f


	//   ....[63]....
        /*0280*/ 	.word	0x0500000f


	//   ....[64]....
        /*0284*/ 	.word	0x0500000f


	//   ....[65]....
        /*0288*/ 	.word	0x0500000f


	//   ....[66]....
        /*028c*/ 	.word	0x0500000f


	//   ....[67]....
        /*0290*/ 	.word	0x0500000f


	//   ....[68]....
        /*0294*/ 	.word	0x0500000f


	//----- nvinfo : EIATTR_COOP_GROUP_INSTR_OFFSETS
	.align		4
.L_7205:
        /*0298*/ 	.byte	0x04, 0x28
        /*029a*/ 	.short	(.L_7207 - .L_7206)


	//   ....[0]....
.L_7206:
        /*029c*/ 	.word	0x00000b30


	//   ....[1]....
        /*02a0*/ 	.word	0x00000b50


	//   ....[2]....
        /*02a4*/ 	.word	0x00000b70


	//   ....[3]....
        /*02a8*/ 	.word	0x00000b90


	//   ....[4]....
        /*02ac*/ 	.word	0x00000bb0


	//   ....[5]....
        /*02b0*/ 	.word	0x00000cc0


	//   ....[6]....
        /*02b4*/ 	.word	0x00000ce0


	//   ....[7]....
        /*02b8*/ 	.word	0x00000d00


	//   ....[8]....
        /*02bc*/ 	.word	0x00001b50


	//   ....[9]....
        /*02c0*/ 	.word	0x00001b80


	//   ....[10]....
        /*02c4*/ 	.word	0x00001ba0


	//   ....[11]....
        /*02c8*/ 	.word	0x00001bc0


	//   ....[12]....
        /*02cc*/ 	.word	0x00001be0


	//   ....[13]....
        /*02d0*/ 	.word	0x00001c30


	//   ....[14]....
        /*02d4*/ 	.word	0x00001c50


	//   ....[15]....
        /*02d8*/ 	.word	0x00001c70


	//   ....[16]....
        /*02dc*/ 	.word	0x00002c60


	//   ....[17]....
        /*02e0*/ 	.word	0x00002ca0


	//   ....[18]....
        /*02e4*/ 	.word	0x00002cd0


	//   ....[19]....
        /*02e8*/ 	.word	0x00002cf0


	//   ....[20]....
        /*02ec*/ 	.word	0x00002d00


	//   ....[21]....
        /*02f0*/ 	.word	0x00002d10


	//   ....[22]....
        /*02f4*/ 	.word	0x00002d30


	//   ....[23]....
        /*02f8*/ 	.word	0x00002d50


	//   ....[24]....
        /*02fc*/ 	.word	0x00002d80


	//   ....[25]....
        /*0300*/ 	.word	0x00002dc0


	//   ....[26]....
        /*0304*/ 	.word	0x00002df0


	//   ....[27]....
        /*0308*/ 	.word	0x00002e90


	//   ....[28]....
        /*030c*/ 	.word	0x00002ea0


	//   ....[29]....
        /*0310*/ 	.word	0x00002ec0


	//   ....[30]....
        /*0314*/ 	.word	0x00002f00


	//   ....[31]....
        /*0318*/ 	.word	0x00002f30


	//   ....[32]....
        /*031c*/ 	.word	0x00003c10


	//   ....[33]....
        /*0320*/ 	.word	0x00003c70


	//   ....[34]....
        /*0324*/ 	.word	0x00003cd0


	//   ....[35]....
        /*0328*/ 	.word	0x00003d30


	//   ....[36]....
        /*032c*/ 	.word	0x00003d90


	//   ....[37]....
        /*0330*/ 	.word	0x00003e10


	//   ....[38]....
        /*0334*/ 	.word	0x00003e70


	//   ....[39]....
        /*0338*/ 	.word	0x00003ed0


	//   ....[40]....
        /*033c*/ 	.word	0x00003f40


	//   ....[41]....
        /*0340*/ 	.word	0x00003fa0


	//   ....[42]....
        /*0344*/ 	.word	0x00004010


	//   ....[43]....
        /*0348*/ 	.word	0x00004070


	//   ....[44]....
        /*034c*/ 	.word	0x000040e0


	//   ....[45]....
        /*0350*/ 	.word	0x00004140


	//   ....[46]....
        /*0354*/ 	.word	0x000041c0


	//   ....[47]....
        /*0358*/ 	.word	0x00004220


	//   ....[48]....
        /*035c*/ 	.word	0x000042a0


	//   ....[49]....
        /*0360*/ 	.word	0x00004300


	//   ....[50]....
        /*0364*/ 	.word	0x00004380


	//   ....[51]....
        /*0368*/ 	.word	0x000043e0


	//   ....[52]....
        /*036c*/ 	.word	0x00004460


	//   ....[53]....
        /*0370*/ 	.word	0x000044c0


	//   ....[54]....
        /*0374*/ 	.word	0x00004540


	//   ....[55]....
        /*0378*/ 	.word	0x000045a0


	//   ....[56]....
        /*037c*/ 	.word	0x00004620


	//   ....[57]....
        /*0380*/ 	.word	0x00004680


	//   ....[58]....
        /*0384*/ 	.word	0x000046e0


	//   ....[59]....
        /*0388*/ 	.word	0x00004740


	//   ....[60]....
        /*038c*/ 	.word	0x000047b0


	//   ....[61]....
        /*0390*/ 	.word	0x00004810


	//   ....[62]....
        /*0394*/ 	.word	0x00004890


	//   ....[63]....
        /*0398*/ 	.word	0x000048f0


	//   ....[64]....
        /*039c*/ 	.word	0x00004970


	//   ....[65]....
        /*03a0*/ 	.word	0x000049e0


	//   ....[66]....
        /*03a4*/ 	.word	0x00004a50


	//   ....[67]....
        /*03a8*/ 	.word	0x00004ab0


	//   ....[68]....
        /*03ac*/ 	.word	0x00004b10


	//----- nvinfo : EIATTR_VRC_CTA_INIT_COUNT
	.align		4
.L_7207:
        /*03b0*/ 	.byte	0x02, 0x4a
	.zero		1
	.zero		1


	//----- nvinfo : EIATTR_SYSCALL_OFFSETS
	.align		4
        /*03b4*/ 	.byte	0x04, 0x46
        /*03b6*/ 	.short	(.L_7209 - .L_7208)


	//   ....[0]....
.L_7208:
        /*03b8*/ 	.word	0x00002b50


	//   ....[1]....
        /*03bc*/ 	.word	0x00003bb0


	//----- nvinfo : EIATTR_EXIT_INSTR_OFFSETS
	.align		4
.L_7209:
        /*03c0*/ 	.byte	0x04, 0x1c
        /*03c2*/ 	.short	(.L_7211 - .L_7210)


	//   ....[0]....
.L_7210:
        /*03c4*/ 	.word	0x00000090


	//   ....[1]....
        /*03c8*/ 	.word	0x000037f0


	//   ....[2]....
        /*03cc*/ 	.word	0x00003820


	//   ....[3]....
        /*03d0*/ 	.word	0x00003ab0


	//   ....[4]....
        /*03d4*/ 	.word	0x00003bc0


	//----- nvinfo : EIATTR_CRS_STACK_SIZE
	.align		4
.L_7211:
        /*03d8*/ 	.byte	0x04, 0x1e
        /*03da*/ 	.short	(.L_7213 - .L_7212)
.L_7212:
        /*03dc*/ 	.word	0x00000000


	//----- nvinfo : EIATTR_CBANK_PARAM_SIZE
	.align		4
.L_7213:
        /*03e0*/ 	.byte	0x03, 0x19
        /*03e2*/ 	.short	0x008c


	//----- nvinfo : EIATTR_PARAM_CBANK
	.align		4
        /*03e4*/ 	.byte	0x04, 0x0a
        /*03e6*/ 	.short	(.L_7215 - .L_7214)
	.align		4
.L_7214:
        /*03e8*/ 	.word	index@(.nv.constant0._ZN4vllm25paged_attention_v2_kernelIthLi128ELi32ELi128ELNS_18Fp8KVCacheDataTypeE2ELb1ELi512EEEvPfS2_PT_PKS3_PKT0_S9_ifPKiSB_iPKfiiiSD_SD_iiiii)
        /*03ec*/ 	.short	0x0380
        /*03ee*/ 	.short	0x008c


	//----- nvinfo : EIATTR_SW_WAR
	.align		4
.L_7215:
        /*03f0*/ 	.byte	0x04, 0x36
        /*03f2*/ 	.short	(.L_7217 - .L_7216)
.L_7216:
        /*03f4*/ 	.word	0x00000008
.L_7217:


//--------------------- .nv.info._ZN4vllm25paged_attention_v2_kernelIthLi120ELi32ELi128ELNS_18Fp8KVCacheDataTypeE2ELb1ELi512EEEvPfS2_PT_PKS3_PKT0_S9_ifPKiSB_iPKfiiiSD_SD_iiiii --------------------------
	.section	.nv.info._ZN4vllm25paged_attention_v2_kernelIthLi120ELi32ELi128ELNS_18Fp8KVCacheDataTypeE2ELb1ELi512EEEvPfS2_PT_PKS3_PKT0_S9_ifPKiSB_iPKfiiiSD_SD_iiiii,"",@"SHT_CUDA_INFO"
	.sectionflags	@""
	.align	4


	//----- nvinfo : EIATTR_CUDA_API_VERSION
	.align		4
        /*0000*/ 	.byte	0x04, 0x37
        /*0002*/ 	.short	(.L_7219 - .L_7218)
.L_7218:
        /*0004*/ 	.word	0x00000082


	//----- nvinfo : EIATTR_KPARAM_INFO
	.align		4
.L_7219:
        /*0008*/ 	.byte	0x04, 0x17
        /*000a*/ 	.short	(.L_7221 - .L_7220)
.L_7220:
        /*000c*/ 	.word	0x00000000
        /*0010*/ 	.short	0x0015
        /*0012*/ 	.short	0x0088
        /*0014*/ 	.byte	0x00, 0xf0, 0x11, 0x00


	//----- nvinfo : EIATTR_KPARAM_INFO
	.align		4
.L_7221:
        /*0018*/ 	.byte	0x04, 0x17
        /*001a*/ 	.short	(.L_7223 - .L_7222)
.L_7222:
        /*001c*/ 	.word	0x00000000
        /*0020*/ 	.short	0x0014
        /*0022*/ 	.short	0x0084
        /*0024*/ 	.byte	0x00, 0xf0, 0x11, 0x00


	//----- nvinfo : EIATTR_KPARAM_INFO
	.align		4
.L_7223:
        /*0028*/ 	.byte	0x04, 0x17
        /*002a*/ 	.short	(.L_7225 - .L_7224)
.L_7224:
        /*002c*/ 	.word	0x00000000
        /*0030*/ 	.short	0x0013
        /*0032*/ 	.short	0x0080
        /*0034*/ 	.byte	0x00, 0xf0, 0x11, 0x00


	//----- nvinfo : EIATTR_KPARAM_INFO
	.align		4
.L_7225:
        /*0038*/ 	.byte	0x04, 0x17
        /*003a*/ 	.short	(.L_7227 - .L_7226)
.L_7226:
        /*003c*/ 	.word	0x00000000
        /*0040*/ 	.short	0x0012
        /*0042*/ 	.short	0x007c
        /*0044*/ 	.byte	0x00, 0xf0, 0x11, 0x00


	//----- nvinfo : EIATTR_KPARAM_INFO
	.align		4
.L_7227:
        /*0048*/ 	.byte	0x04, 0x17
        /*004a*/ 	.short	(.L_7229 - .L_7228)
.L_7228:
        /*004c*/ 	.word	0x00000000
        /*0050*/ 	.short	0x0011
        /*0052*/ 	.short	0x0078
        /*0054*/ 	.byte	0x00, 0xf0, 0x11, 0x00


	//----- nvinfo : EIATTR_KPARAM_INFO
	.align		4
.L_7229:
        /*0058*/ 	.byte	0x04, 0x17
        /*005a*/ 	.short	(.L_7231 - .L_7230)
.L_7230:
        /*005c*/ 	.word	0x00000000
        /*0060*/ 	.short	0x0010
        /*0062*/ 	.short	0x0070
        /*0064*/ 	.byte	0x00, 0xf5, 0x21, 0x00


	//----- nvinfo : EIATTR_KPARAM_INFO
	.align		4
.L_7231:
        /*0068*/ 	.byte	0x04, 0x17
        /*006a*/ 	.short	(.L_7233 - .L_7232)
.L_7232:
        /*006c*/ 	.word	0x00000000
        /*0070*/ 	.short	0x000f
        /*0072*/ 	.short	0x0068
        /*0074*/ 	.byte	0x00, 0xf5, 0x21, 0x00


	//----- nvinfo : EIATTR_KPARAM_INFO
	.align		4
.L_7233:
        /*0078*/ 	.byte	0x04, 0x17
        /*007a*/ 	.short	(.L_7235 - .L_7234)
.L_7234:
        /*007c*/ 	.word	0x00000000
        /*0080*/ 	.short	0x000e
        /*0082*/ 	.short	0x0060
        /*0084*/ 	.byte	0x00, 0xf0, 0x11, 0x00


	//----- nvinfo : EIATTR_KPARAM_INFO
	.align		4
.L_7235:
        /*0088*/ 	.byte	0x04, 0x17
        /*008a*/ 	.short	(.L_7237 - .L_7236)
.L_7236:
        /*008c*/ 	.word	0x00000000
        /*0090*/ 	.short	0x000d
        /*0092*/ 	.short	0x005c
        /*0094*/ 	.byte	0x00, 0xf0, 0x11, 0x00


	//----- nvinfo : EIATTR_KPARAM_INFO
	.align		4
.L_7237:
        /*0098*/ 	.byte	0x04, 0x17
        /*009a*/ 	.short	(.L_7239 - .L_7238)
.L_7238:
        /*009c*/ 	.word	0x00000000
        /*00a0*/ 	.short	0x000c
        /*00a2*/ 	.short	0x0058
        /*00a4*/ 	.byte	0x00, 0xf0, 0x11, 0x00


	//----- nvinfo : EIATTR_KPARAM_INFO
	.align		4
.L_7239:
        /*00a8*/ 	.byte	0x04, 0x17
        /*00aa*/ 	.short	(.L_7241 - .L_7240)
.L_7240:
        /*00ac*/ 	.word	0x00000000
        /*00b0*/ 	.short	0x000b
        /*00b2*/ 	.short	0x0050
        /*00b4*/ 	.byte	0x00, 0xf5, 0x21, 0x00


	//----- nvinfo : EIATTR_KPARAM_INFO
	.align		4
.L_7241:
        /*00b8*/ 	.byte	0x04, 0x17
        /*00ba*/ 	.short	(.L_7243 - .L_7242)
.L_7242:
        /*00bc*/ 	.word	0x00000000
        /*00c0*/ 	.short	0x000a
        /*00c2*/ 	.short	0x0048
        /*00c4*/ 	.byte	0x00, 0xf0, 0x11, 0x00


	//----- nvinfo : EIATTR_KPARAM_INFO
	.align		4
.L_7243:
        /*00c8*/ 	.byte	0x04, 0x17
        /*00ca*/ 	.short	(.L_7245 - .L_7244)
.L_7244:
        /*00cc*/ 	.word	0x00000000
        /*00d0*/ 	.short	0x0009
        /*00d2*/ 	.short	0x0040
        /*00d4*/ 	.byte	0x00, 0xf5, 0x21, 0x00


	//----- nvinfo : EIATTR_KPARAM_INFO
	.align		4
.L_7245:
        /*00d8*/ 	.byte	0x04, 0x17
        /*00da*/ 	.short	(.L_7247 - .L_7246)
.L_7246:
        /*00dc*/ 	.word	0x00000000
        /*00e0*/ 	.short	0x0008
        /*00e2*/ 	.short	0x0038
        /*00e4*/ 	.byte	0x00, 0xf5, 0x21, 0x00


	//----- nvinfo : EIATTR_KPARAM_INFO
	.align		4
.L_7247:
        /*00e8*/ 	.byte	0x04, 0x17
        /*00ea*/ 	.short	(.L_7249 - .L_7248)
.L_7248:
        /*00ec*/ 	.word	0x00000000
        /*00f0*/ 	.short	0x0007
        /*00f2*/ 	.short	0x0034
        /*00f4*/ 	.byte	0x00, 0xf0, 0x11, 0x00


	//----- nvinfo : EIATTR_KPARAM_INFO
	.align		4
.L_7249:
        /*00f8*/ 	.byte	0x04, 0x17
        /*00fa*/ 	.short	(.L_7251 - .L_7250)
.L_7250:
        /*00fc*/ 	.word	0x00000000
        /*0100*/ 	.short	0x0006
        /*0102*/ 	.short	0x0030
        /*0104*/ 	.byte	0x00, 0xf0, 0x11, 0x00


	//----- nvinfo : EIATTR_KPARAM_INFO
	.align		4
.L_7251:
        /*0108*/ 	.byte	0x04, 0x17
        /*010a*/ 	.short	(.L_7253 - .L_7252)
.L_7252:
        /*010c*/ 	.word	0x00000000
        /*0110*/ 	.short	0x0005
        /*0112*/ 	.short	0x0028
        /*0114*/ 	.byte	0x00, 0xf5, 0x21, 0x00


	//----- nvinfo : EIATTR_KPARAM_INFO
	.align		4
.L_7253:
        /*0118*/ 	.byte	0x04, 0x17
        /*011a*/ 	.short	(.L_7255 - .L_7254)
.L_7254:
        /*011c*/ 	.word	0x00000000
        /*0120*/ 	.short	0x0004
        /*0122*/ 	.short	0x0020
        /*0124*/ 	.byte	0x00, 0xf5, 0x21, 0x00


	//----- nvinfo : EIATTR_KPARAM_INFO
	.align		4
.L_7255:
        /*0128*/ 	.byte	0x04, 0x17
        /*012a*/ 	.short	(.L_7257 - .L_7256)
.L_7256:
        /*012c*/ 	.word	0x00000000
        /*0130*/ 	.short	0x0003
        /*0132*/ 	.short	0x0018
        /*0134*/ 	.byte	0x00, 0xf5, 0x21, 0x00


	//----- nvinfo : EIATTR_KPARAM_INFO
	.align		4
.L_7257:
        /*0138*/ 	.byte	0x04, 0x17
        /*013a*/ 	.short	(.L_7259 - .L_7258)
.L_7258:
        /*013c*/ 	.word	0x00000000
        /*0140*/ 	.short	0x0002
        /*0142*/ 	.short	0x0010
        /*0144*/ 	.byte	0x00, 0xf5, 0x21, 0x00


	//----- nvinfo : EIATTR_KPARAM_INFO
	.align		4
.L_7259:
        /*0148*/ 	.byte	0x04, 0x17
        /*014a*/ 	.short	(.L_7261 - .L_7260)
.L_7260:
        /*014c*/ 	.word	0x00000000
        /*0150*/ 	.short	0x0001
        /*0152*/ 	.short	0x0008
        /*0154*/ 	.byte	0x00, 0xf5, 0x21, 0x00


	//----- nvinfo : EIATTR_KPARAM_INFO
	.align		4
.L_7261:
        /*0158*/ 	.byte	0x04, 0x17
        /*015a*/ 	.short	(.L_7263 - .L_7262)
.L_7262:
        /*015c*/ 	.word	0x00000000
        /*0160*/ 	.short	0x0000
        /*0162*/ 	.short	0x0000
        /*0164*/ 	.byte	0x00, 0xf5, 0x21, 0x00


	//----- nvinfo : EIATTR_SPARSE_MMA_MASK
	.align		4
.L_7263:
        /*0168*/ 	.byte	0x03, 0x50
        /*016a*/ 	.short	0x0000


	//----- nvinfo : EIATTR_MAXREG_COUNT
	.align		4
        /*016c*/ 	.byte	0x03, 0x1b
        /*016e*/ 	.short	0x00ff


	//----- nvinfo : EIATTR_NUM_BARRIERS
	.align		4
        /*0170*/ 	.byte	0x02, 0x4c
        /*0172*/ 	.byte	0x01
	.zero		1


	//----- nvinfo : EIATTR_EXTERNS
	.align		4
        /*0174*/ 	.byte	0x04, 0x0f
        /*0176*/ 	.short	(.L_7265 - .L_7264)


	//   ....[0]....
	.align		4
.L_7264:
        /*0178*/ 	.word	index@(__assertfail)


	//----- nvinfo : EIATTR_MERCURY_ISA_VERSION
	.align		4
.L_7265:
        /*017c*/ 	.byte	0x03, 0x5f
        /*017e*/ 	.short	0x0101


	//----- nvinfo : EIATTR_COOP_GROUP_MASK_REGIDS
	.align		4
        /*0180*/ 	.byte	0x04, 0x29
        /*0182*/ 	.short	(.L_7267 - .L_7266)


	//   ....[0]....
.L_7266:
        /*0184*/ 	.word	0xffffffff


	//   ....[1]....
        /*0188*/ 	.word	0xffffffff


	//   ....[2]....
        /*018c*/ 	.word	0xffffffff


	//   ....[3]....
        /*0190*/ 	.word	0xffffffff


	//   ....[4]....
        /*0194*/ 	.word	0xffffffff


	//   ....[5]....
        /*0198*/ 	.word	0xffffffff


	//   ....[6]....
        /*019c*/ 	.word	0xffffffff


	//   ....[7]....
        /*01a0*/ 	.word	0xffffffff


	//   ....[8]....
        /*01a4*/ 	.word	0xffffffff


	//   ....[9]....
        /*01a8*/ 	.word	0xffffffff


	//   ....[10]....
        /*01ac*/ 	.word	0xffffffff


	//   ....[11]....
        /*01b0*/ 	.word	0xffffffff


	//   ....[12]....
        /*01b4*/ 	.word	0xffffffff


	//   ....[13]....
        /*01b8*/ 	.word	0xffffffff


	//   ....[14]....
        /*01bc*/ 	.word	0xffffffff


	//   ....[15]....
        /*01c0*/ 	.word	0xffffffff


	//   ....[16]....
        /*01c4*/ 	.word	0xffffffff


	//   ....[17]....
        /*01c8*/ 	.word	0xffffffff


	//   ....[18]....
        /*01cc*/ 	.word	0xffffffff


	//   ....[19]....
        /*01d0*/ 	.word	0xffffffff


	//   ....[20]....
        /*01d4*/ 	.word	0xffffffff


	//   ....[21]....
        /*01d8*/ 	.word	0xffffffff


	//   ....[22]....
        /*01dc*/ 	.word	0xffffffff


	//   ....[23]....
        /*01e0*/ 	.word	0xffffffff


	//   ....[24]....
        /*01e4*/ 	.word	0xffffffff


	//   ....[25]....
        /*01e8*/ 	.word	0xffffffff


	//   ....[26]....
        /*01ec*/ 	.word	0xffffffff


	//   ....[27]....
        /*01f0*/ 	.word	0xffffffff


	//   ....[28]....
        /*01f4*/ 	.word	0xffffffff


	//   ....[29]....
        /*01f8*/ 	.word	0xffffffff


	//   ....[30]....
        /*01fc*/ 	.word	0xffffffff


	//   ....[31]....
        /*0200*/ 	.word	0x0500000f


	//   ....[32]....
        /*0204*/ 	.word	0x0500000f


	//   ....[33]....
        /*0208*/ 	.word	0x0500000f


	//   ....[34]....
        /*020c*/ 	.word	0x0500000f


	//   ....[35]....
        /*0210*/ 	.word	0x0500000f


	//   ....[36]....
        /*0214*/ 	.word	0x0500000f


	//   ....[37]....
        /*0218*/ 	.word	0x0500000f


	//   ....[38]....
        /*021c*/ 	.word	0x0500000f


	//   ....[39]....
        /*0220*/ 	.word	0x0500000f


	//   ....[40]....
        /*0224*/ 	.word	0x0500000f


	//   ....[41]....
        /*0228*/ 	.word	0x0500000f


	//   ....[42]....
        /*022c*/ 	.word	0x0500000f


	//   ....[43]....
        /*0230*/ 	.word	0x0500000f


	//   ....[44]....
        /*0234*/ 	.word	0x0500000f


	//   ....[45]....
        /*0238*/ 	.word	0x0500000f


	//   ....[46]....
        /*023c*/ 	.word	0x0500000f


	//   ....[47]....
        /*0240*/ 	.word	0x0500000f


	//   ....[48]....
        /*0244*/ 	.word	0x0500000f


	//   ....[49]....
        /*0248*/ 	.word	0x0500000f


	//   ....[50]....
        /*024c*/ 	.word	0x0500000f


	//   ....[51]....
        /*0250*/ 	.word	0x0500000f


	//   ....[52]....
        /*0254*/ 	.word	0x0500000f


	//   ....[53]....
        /*0258*/ 	.word	0x0500000f


	//   ....[54]....
        /*025c*/ 	.word	0x0500000f


	//   ....[55]....
        /*0260*/ 	.word	0x0500000f


	//   ....[56]....
        /*0264*/ 	.word	0x0500000f


	//   ....[57]....
        /*0268*/ 	.word	0x0500000f


	//   ....[58]....
        /*026c*/ 	.word	0x0500000f


	//   ....[59]....
        /*0270*/ 	.word	0x0500000f


	//   ....[60]....
        /*0274*/ 	.word	0x0500000f


	//   ....[61]....
        /*0278*/ 	.word	0x0500000f


	//   ....[62]....
        /*027c*/ 	.word	0x0500000f


	//   ....[63]....
        /*0280*/ 	.word	0x0500000f


	//   ....[64]....
        /*0284*/ 	.word	0x0500000f


	//   ....[65]....
        /*0288*/ 	.word	0x0500000f


	//----- nvinfo : EIATTR_COOP_GROUP_INSTR_OFFSETS
	.align		4
.L_7267:
        /*028c*/ 	.byte	0x04, 0x28
        /*028e*/ 	.short	(.L_7269 - .L_7268)


	//   ....[0]....
.L_7268:
        /*0290*/ 	.word	0x00000b30


	//   ....[1]....
        /*0294*/ 	.word	0x00000b50


	//   ....[2]....
        /*0298*/ 	.word	0x00000b70


	//   ....[3]....
        /*029c*/ 	.word	0x00000b90


	//   ....[4]....
        /*02a0*/ 	.word	0x00000bb0


	//   ....[5]....
        /*02a4*/ 	.word	0x00000cc0


	//   ....[6]....
        /*02a8*/ 	.word	0x00000ce0


	//   ....[7]....
        /*02ac*/ 	.word	0x00000d00


	//   ....[8]....
        /*02b0*/ 	.word	0x00001b50


	//   ....[9]....
        /*02b4*/ 	.word	0x00001b80


	//   ....[10]....
        /*02b8*/ 	.word	0x00001ba0


	//   ....[11]....
        /*02bc*/ 	.word	0x00001bc0


	//   ....[12]....
        /*02c0*/ 	.word	0x00001be0


	//   ....[13]....
        /*02c4*/ 	.word	0x00001c30


	//   ....[14]....
        /*02c8*/ 	.word	0x00001c50


	//   ....[15]....
        /*02cc*/ 	.word	0x00001c70


	//   ....[16]....
        /*02d0*/ 	.word	0x00002c60


	//   ....[17]....
        /*02d4*/ 	.word	0x00002ca0


	//   ....[18]....
        /*02d8*/ 	.word	0x00002cd0


	//   ....[19]....
        /*02dc*/ 	.word	0x00002ce0


	//   ....[20]....
        /*02e0*/ 	.word	0x00002cf0


	//   ....[21]....
        /*02e4*/ 	.word	0x00002d00


	//   ....[22]....
        /*02e8*/ 	.word	0x00002d30


	//   ....[23]....
        /*02ec*/ 	.word	0x00002d60


	//   ....[24]....
        /*02f0*/ 	.word	0x00002d80


	//   ....[25]....
        /*02f4*/ 	.word	0x00002dc0


	//   ....[26]....
        /*02f8*/ 	.word	0x00002df0


	//   ....[27]....
        /*02fc*/ 	.word	0x00002e20


	//   ....[28]....
        /*0300*/ 	.word	0x00002e50


	//   ....[29]....
        /*0304*/ 	.word	0x00002e60


	//   ....[30]....
        /*0308*/ 	.word	0x00002ec0


	//   ....[31]....
        /*030c*/ 	.word	0x00003af0


	//   ....[32]....
        /*0310*/ 	.word	0x00003b50


	//   ....[33]....
        /*0314*/ 	.word	0x00003bb0


	//   ....[34]....
        /*0318*/ 	.word	0x00003c10


	//   ....[35]....
        /*031c*/ 	.word	0x00003c70


	//   ....[36]....
        /*0320*/ 	.word	0x00003cf0


	//   ....[37]....
        /*0324*/ 	.word	0x00003d50


	//   ....[38]....
        /*0328*/ 	.word	0x00003db0


	//   ....[39]....
        /*032c*/ 	.word	0x00003e30


	//   ....[40]....
        /*0330*/ 	.word	0x00003e90


	//   ....[41]....
        /*0334*/ 	.word	0x00003f10


	//   ....[42]....
        /*0338*/ 	.word	0x00003f70


	//   ....[43]....
        /*033c*/ 	.word	0x00003ff0


	//   ....[44]....
        /*0340*/ 	.word	0x00004050


	//   ....[45]....
        /*0344*/ 	.word	0x000040d0


	//   ....[46]....
        /*0348*/ 	.word	0x00004130


	//   ....[47]....
        /*034c*/ 	.word	0x000041b0


	//   ....[48]....
        /*0350*/ 	.word	0x00004210


	//   ....[49]....
        /*0354*/ 	.word	0x00004290


	//   ....[50]....
        /*0358*/ 	.word	0x000042f0


	//   ....[51]....
        /*035c*/ 	.word	0x00004360


	//   ....[52]....
        /*0360*/ 	.word	0x000043c0


	//   ....[53]....
        /*0364*/ 	.word	0x00004430


	//   ....[54]....
        /*0368*/ 	.word	0x00004490


	//   ....[55]....
        /*036c*/ 	.word	0x00004500


	//   ....[56]....
        /*0370*/ 	.word	0x00004560


	//   ....[57]....
        /*0374*/ 	.word	0x000045e0


	//   ....[58]....
        /*0378*/ 	.word	0x00004640


	//   ....[59]....
        /*037c*/ 	.word	0x000046c0


	//   ....[60]....
        /*0380*/ 	.word	0x00004720


	//   ....[61]....
        /*0384*/ 	.word	0x00004790


	//   ....[62]....
        /*0388*/ 	.word	0x000047f0


	//   ....[63]....
        /*038c*/ 	.word	0x00004860


	//   ....[64]....
        /*0390*/ 	.word	0x000048d0


	//   ....[65]....
        /*0394*/ 	.word	0x00004940


	//----- nvinfo : EIATTR_VRC_CTA_INIT_COUNT
	.align		4
.L_7269:
        /*0398*/ 	.byte	0x02, 0x4a
	.zero		1
	.zero		1


	//----- nvinfo : EIATTR_SYSCALL_OFFSETS
	.align		4
        /*039c*/ 	.byte	0x04, 0x46
        /*039e*/ 	.short	(.L_7271 - .L_7270)


	//   ....[0]....
.L_7270:
        /*03a0*/ 	.word	0x00002b50


	//   ....[1]....
        /*03a4*/ 	.word	0x00003a90


	//----- nvinfo : EIATTR_EXIT_INSTR_OFFSETS
	.align		4
.L_7271:
        /*03a8*/ 	.byte	0x04, 0x1c
        /*03aa*/ 	.short	(.L_7273 - .L_7272)


	//   ....[0]....
.L_7272:
        /*03ac*/ 	.word	0x00000090


	//   ....[1]....
        /*03b0*/ 	.word	0x000036f0


	//   ....[2]....
        /*03b4*/ 	.word	0x00003720


	//   ....[3]....
        /*03b8*/ 	.word	0x00003990


	//   ....[4]....
        /*03bc*/ 	.word	0x00003aa0


	//----- nvinfo : EIATTR_CRS_STACK_SIZE
	.align		4
.L_7273:
        /*03c0*/ 	.byte	0x04, 0x1e
        /*03c2*/ 	.short	(.L_7275 - .L_7274)
.L_7274:
        /*03c4*/ 	.word	0x00000000


	//----- nvinfo : EIATTR_CBANK_PARAM_SIZE
	.align		4
.L_7275:
        /*03c8*/ 	.byte	0x03, 0x19
        /*03ca*/ 	.short	0x008c


	//----- nvinfo : EIATTR_PARAM_CBANK
	.align		4
        /*03cc*/ 	.byte	0x04, 0x0a
        /*03ce*/ 	.short	(.L_7277 - .L_7276)
	.align		4
.L_7276:
        /*03d0*/ 	.word	index@(.nv.constant0._ZN4vllm25paged_attention_v2_kernelIthLi120ELi32ELi128ELNS_18Fp8KVCacheDataTypeE2ELb1ELi512EEEvPfS2_PT_PKS3_PKT0_S9_ifPKiSB_iPKfiiiSD_SD_iiiii)
        /*03d4*/ 	.short	0x0380
        /*03d6*/ 	.short	0x008c


	//----- nvinfo : EIATTR_SW_WAR
	.align		4
.L_7277:
        /*03d8*/ 	.byte	0x04, 0x36
        /*03da*/ 	.short	(.L_7279 - .L_7278)
.L_7278:
        /*03dc*/ 	.word	0x00000008
.L_7279:


//--------------------- .nv.info._ZN4vllm25paged_attention_v2_kernelIthLi112ELi32ELi128ELNS_18Fp8KVCacheDataTypeE2ELb1ELi512EEEvPfS2_PT_PKS3_PKT0_S9_ifPKiSB_iPKfiiiSD_SD_iiiii --------------------------
	.section	.nv.info._ZN4vllm25paged_attention_v2_kernelIthLi112ELi32ELi128ELNS_18Fp8KVCacheDataTypeE2ELb1ELi512EEEvPfS2_PT_PKS3_PKT0_S9_ifPKiSB_iPKfiiiSD_SD_iiiii,"",@"SHT_CUDA_INFO"
	.sectionflags	@""
	.align	4


	//----- nvinfo : EIATTR_CUDA_API_VERSION
	.align		4
        /*0000*/ 	.byte	0x04, 0x37
        /*0002*/ 	.short	(.L_7281 - .L_7280)
.L_7280:
        /*0004*/ 	.word	0x00000082


	//----- nvinfo : EIATTR_KPARAM_INFO
	.align		4
.L_7281:
        /*0008*/ 	.byte	0x04, 0x17
        /*000a*/ 	.short	(.L_7283 - .L_7282)
.L_7282:
        /*000c*/ 	.word	0x00000000
        /*0010*/ 	.short	0x0015
        /*0012*/ 	.short	0x0088
        /*0014*/ 	.byte	0x00, 0xf0, 0x11, 0x00


	//----- nvinfo : EIATTR_KPARAM_INFO
	.align		4
.L_7283:
        /*0018*/ 	.byte	0x04, 0x17
        /*001a*/ 	.short	(.L_7285 - .L_7284)
.L_7284:
        /*001c*/ 	.word	0x00000000
        /*0020*/ 	.short	0x0014
        /*0022*/ 	.short	0x0084
        /*0024*/ 	.byte	0x00, 0xf0, 0x11, 0x00


	//----- nvinfo : EIATTR_KPARAM_INFO
	.align		4
.L_7285:
        /*0028*/ 	.byte	0x04, 0x17
        /*002a*/ 	.short	(.L_7287 - .L_7286)
.L_7286:
        /*002c*/ 	.word	0x00000000
        /*0030*/ 	.short	0x0013
        /*0032*/ 	.short	0x0080
        /*0034*/ 	.byte	0x00, 0xf0, 0x11, 0x00


	//----- nvinfo : EIATTR_KPARAM_INFO
	.align		4
.L_7287:
        /*0038*/ 	.byte	0x04, 0x17
        /*003a*/ 	.short	(.L_7289 - .L_7288)
.L_7288:
        /*003c*/ 	.word	0x00000000
        /*0040*/ 	.short	0x0012
        /*0042*/ 	.short	0x007c
        /*0044*/ 	.byte	0x00, 0xf0, 0x11, 0x00


	//----- nvinfo : EIATTR_KPARAM_INFO
	.align		4
.L_7289:
        /*0048*/ 	.byte	0x04, 0x17
        /*004a*/ 	.short	(.L_7291 - .L_7290)
.L_7290:
        /*004c*/ 	.word	0x00000000
        /*0050*/ 	.short	0x0011
        /*0052*/ 	.short	0x0078
        /*0054*/ 	.byte	0x00, 0xf0, 0x11, 0x00


	//----- nvinfo : EIATTR_KPARAM_INFO
	.align		4
.L_7291:
        /*0058*/ 	.byte	0x04, 0x17
        /*005a*/ 	.short	(.L_7293 - .L_7292)
.L_7292:
        /*005c*/ 	.word	0x00000000
        /*0060*/ 	.short	0x0010
        /*0062*/ 	.short	0x0070
        /*0064*/ 	.byte	0x00, 0xf5, 0x21, 0x00


	//----- nvinfo : EIATTR_KPARAM_INFO
	.align		4
.L_7293:
        /*0068*/ 	.byte	0x04, 0x17
        /*006a*/ 	.short	(.L_7295 - .L_7294)
.L_7294:
        /*006c*/ 	.word	0x00000000
        /*0070*/ 	.short	0x000f
        /*0072*/ 	.short	0x0068
        /*0074*/ 	.byte	0x00, 0xf5, 0x21, 0x00


	//----- nvinfo : EIATTR_KPARAM_INFO
	.align		4
.L_7295:
        /*0078*/ 	.byte	0x04, 0x17
        /*007a*/ 	.short	(.L_7297 - .L_7296)
.L_7296:
        /*007c*/ 	.word	0x00000000
        /*0080*/ 	.short	0x000e
        /*0082*/ 	.short	0x0060
        /*0084*/ 	.byte	0x00, 0xf0, 0x11, 0x00


	//----- nvinfo : EIATTR_KPARAM_INFO
	.align		4
.L_7297:
        /*0088*/ 	.byte	0x04, 0x17
        /*008a*/ 	.short	(.L_7299 - .L_7298)
.L_7298:
        /*008c*/ 	.word	0x00000000
        /*0090*/ 	.short	0x000d
        /*0092*/ 	.short	0x005c
        /*0094*/ 	.byte	0x00, 0xf0, 0x11, 0x00


	//----- nvinfo : EIATTR_KPARAM_INFO
	.align		4
.L_7299:
        /*0098*/ 	.byte	0x04, 0x17
        /*009a*/ 	.short	(.L_7301 - .L_7300)
.L_7300:
        /*009c*/ 	.word	0x00000000
        /*00a0*/ 	.short	0x000c
        /*00a2*/ 	.short	0x0058
        /*00a4*/ 	.byte	0x00, 0xf0, 0x11, 0x00


	//----- nvinfo : EIATTR_KPARAM_INFO
	.align		4
.L_7301:
        /*00a8*/ 	.byte	0x04, 0x17
        /*00aa*/ 	.short	(.L_7303 - .L_7302)
.L_7302:
        /*00ac*/ 	.word	0x00000000
        /*00b0*/ 	.short	0x000b
        /*00b2*/ 	.short	0x0050
        /*00b4*/ 	.byte	0x00, 0xf5, 0x21, 0x00


	//----- nvinfo : EIATTR_KPARAM_INFO
	.align		4
.L_7303:
        /*00b8*/ 	.byte	0x04, 0x17
        /*00ba*/ 	.short	(.L_7305 - .L_7304)
.L_7304:
        /*00bc*/ 	.word	0x00000000
        /*00c0*/ 	.short	0x000a
        /*00c2*/ 	.short	0x0048
        /*00c4*/ 	.byte	0x00, 0xf0, 0x11, 0x00


	//----- nvinfo : EIATTR_KPARAM_INFO
	.align		4
.L_7305:
        /*00c8*/ 	.byte	0x04, 0x17
        /*00ca*/ 	.short	(.L_7307 - .L_7306)
.L_7306:
        /*00cc*/ 	.word	0x00000000
        /*00d0*/ 	.short	0x0009
        /*00d2*/ 	.short	0x0040
        /*00d4*/ 	.byte	0x00, 0xf5, 0x21, 0x00


	//----- nvinfo : EIATTR_KPARAM_INFO
	.align		4
.L_7307:
        /*00d8*/ 	.byte	0x04, 0x17
        /*00da*/ 	.short	(.L_7309 - .L_7308)
.L_7308:
        /*00dc*/ 	.word	0x00000000
        /*00e0*/ 	.short	0x0008
        /*00e2*/ 	.short	0x0038
        /*00e4*/ 	.byte	0x00, 0xf5, 0x21, 0x00


	//----- nvinfo : EIATTR_KPARAM_INFO
	.align		4
.L_7309:
        /*00e8*/ 	.byte	0x04, 0x17
        /*00ea*/ 	.short	(.L_7311 - .L_7310)
.L_7310:
        /*00ec*/ 	.word	0x00000000
        /*00f0*/ 	.short	0x0007
        /*00f2*/ 	.short	0x0034
        /*00f4*/ 	.byte	0x00, 0xf0, 0x11, 0x00


	//----- nvinfo : EIATTR_KPARAM_INFO
	.align		4
.L_7311:
        /*00f8*/ 	.byte	0x04, 0x17
        /*00fa*/ 	.short	(.L_7313 - .L_7312)
.L_7312:
        /*00fc*/ 	.word	0x00000000
        /*0100*/ 	.short	0x0006
        /*0102*/ 	.short	0x0030
        /*0104*/ 	.byte	0x00, 0xf0, 0x11, 0x00


	//----- nvinfo : EIATTR_KPARAM_INFO
	.align		4
.L_7313:
        /*0108*/ 	.byte	0x04, 0x17
        /*010a*/ 	.short	(.L_7315 - .L_7314)
.L_7314:
        /*010c*/ 	.word	0x00000000
        /*0110*/ 	.short	0x0005
        /*0112*/ 	.short	0x0028
        /*0114*/ 	.byte	0x00, 0xf5, 0x21, 0x00


	//----- nvinfo : EIATTR_KPARAM_INFO
	.align		4
.L_7315:
        /*0118*/ 	.byte	0x04, 0x17
        /*011a*/ 	.short	(.L_7317 - .L_7316)
.L_7316:
        /*011c*/ 	.word	0x00000000
        /*0120*/ 	.short	0x0004
        /*0122*/ 	.short	0x0020
        /*0124*/ 	.byte	0x00, 0xf5, 0x21, 0x00


	//----- nvinfo : EIATTR_KPARAM_INFO
	.align		4
.L_7317:
        /*0128*/ 	.byte	0x04, 0x17
        /*012a*/ 	.short	(.L_7319 - .L_7318)
.L_7318:
        /*012c*/ 	.word	0x00000000
        /*0130*/ 	.short	0x0003
        /*0132*/ 	.short	0x0018
        /*0134*/ 	.byte	0x00, 0xf5, 0x21, 0x00


	//----- nvinfo : EIATTR_KPARAM_INFO
	.align		4
.L_7319:
        /*0138*/ 	.byte	0x04, 0x17
        /*013a*/ 	.short	(.L_7321 - .L_7320)
.L_7320:
        /*013c*/ 	.word	0x00000000
        /*0140*/ 	.short	0x0002
        /*0142*/ 	.short	0x0010
        /*0144*/ 	.byte	0x00, 0xf5, 0x21, 0x00


	//----- nvinfo : EIATTR_KPARAM_INFO
	.align		4
.L_7321:
        /*0148*/ 	.byte	0x04, 0x17
        /*014a*/ 	.short	(.L_7323 - .L_7322)
.L_7322:
        /*014c*/ 	.word	0x00000000
        /*0150*/ 	.short	0x0001
        /*0152*/ 	.short	0x0008
        /*0154*/ 	.byte	0x00, 0xf5, 0x21, 0x00


	//----- nvinfo : EIATTR_KPARAM_INFO
	.align		4
.L_7323:
        /*0158*/ 	.byte	0x04, 0x17
        /*015a*/ 	.short	(.L_7325 - .L_7324)
.L_7324:
        /*015c*/ 	.word	0x00000000
        /*0160*/ 	.short	0x0000
        /*0162*/ 	.short	0x0000
        /*0164*/ 	.byte	0x00, 0xf5, 0x21, 0x00


	//----- nvinfo : EIATTR_SPARSE_MMA_MASK
	.align		4
.L_7325:
        /*0168*/ 	.byte	0x03, 0x50
        /*016a*/ 	.short	0x0000


	//----- nvinfo : EIATTR_MAXREG_COUNT
	.align		4
        /*016c*/ 	.byte	0x03, 0x1b
        /*016e*/ 	.short	0x00ff


	//----- nvinfo : EIATTR_NUM_BARRIERS
	.align		4
        /*0170*/ 	.byte	0x02, 0x4c
        /*0172*/ 	.byte	0x01
	.zero		1


	//----- nvinfo : EIATTR_EXTERNS
	.align		4
        /*0174*/ 	.byte	0x04, 0x0f
        /*0176*/ 	.short	(.L_7327 - .L_7326)


	//   ....[0]....
	.align		4
.L_7326:
        /*0178*/ 	.word	index@(__assertfail)


	//----- nvinfo : EIATTR_MERCURY_ISA_VERSION
	.align		4
.L_7327:
        /*017c*/ 	.byte	0x03, 0x5f
        /*017e*/ 	.short	0x0101


	//----- nvinfo : EIATTR_COOP_GROUP_MASK_REGIDS
	.align		4
        /*0180*/ 	.byte	0x04, 0x29
        /*0182*/ 	.short	(.L_7329 - .L_7328)


	//   ....[0]....
.L_7328:
        /*0184*/ 	.word	0xffffffff


	//   ....[1]....
        /*0188*/ 	.word	0xffffffff


	//   ....[2]....
        /*018c*/ 	.word	0xffffffff


	//   ....[3]....
        /*0190*/ 	.word	0xffffffff


	//   ....[4]....
        /*0194*/ 	.word	0xffffffff


	//   ....[5]....
        /*0198*/ 	.word	0xffffffff


	//   ....[6]....
        /*019c*/ 	.word	0xffffffff


	//   ....[7]....
        /*01a0*/ 	.word	0xffffffff


	//   ....[8]....
        /*01a4*/ 	.word	0xffffffff


	//   ....[9]....
        /*01a8*/ 	.word	0xffffffff


	//   ....[10]....
        /*01ac*/ 	.word	0xffffffff


	//   ....[11]....
        /*01b0*/ 	.word	0xffffffff


	//   ....[12]....
        /*01b4*/ 	.word	0xffffffff


	//   ....[13]....
        /*01b8*/ 	.word	0xffffffff


	//   ....[14]....
        /*01bc*/ 	.word	0xffffffff


	//   ....[15]....
        /*01c0*/ 	.word	0xffffffff


	//   ....[16]....
        /*01c4*/ 	.word	0xffffffff


	//   ....[17]....
        /*01c8*/ 	.word	0xffffffff


	//   ....[18]....
        /*01cc*/ 	.word	0xffffffff


	//   ....[19]....
        /*01d0*/ 	.word	0xffffffff


	//   ....[20]....
        /*01d4*/ 	.word	0xffffffff


	//   ....[21]....
        /*01d8*/ 	.word	0xffffffff


	//   ....[22]....
        /*01dc*/ 	.word	0xffffffff


	//   ....[23]....
        /*01e0*/ 	.word	0xffffffff


	//   ....[24]....
        /*01e4*/ 	.word	0xffffffff


	//   ....[25]....
        /*01e8*/ 	.word	0xffffffff


	//   ....[26]....
        /*01ec*/ 	.word	0xffffffff


	//   ....[27]....
        /*01f0*/ 	.word	0xffffffff


	//   ....[28]....
        /*01f4*/ 	.word	0xffffffff


	//   ....[29]....
        /*01f8*/ 	.word	0xffffffff


	//   ....[30]....
        /*01fc*/ 	.word	0x0500000f


	//   ....[31]....
        /*0200*/ 	.word	0x0500000f


	//   ....[32]....
        /*0204*/ 	.word	0x0500000f


	//   ....[33]....
        /*0208*/ 	.word	0x0500000f


	//   ....[34]....
        /*020c*/ 	.word	0x0500000f


	//   ....[35]....
        /*0210*/ 	.word	0x0500000f


	//   ....[36]....
        /*0214*/ 	.word	0x0500000f


	//   ....[37]....
        /*0218*/ 	.word	0x0500000f


	//   ....[38]....
        /*021c*/ 	.word	0x0500000f


	//   ....[39]....
        /*0220*/ 	.word	0x0500000f


	//   ....[40]....
        /*0224*/ 	.word	0x0500000f


	//   ....[41]....
        /*0228*/ 	.word	0x0500000f


	//   ....[42]....
        /*022c*/ 	.word	0x0500000f


	//   ....[43]....
        /*0230*/ 	.word	0x0500000f


	//   ....[44]....
        /*0234*/ 	.word	0x0500000f


	//   ....[45]....
        /*0238*/ 	.word	0x0500000f


	//   ....[46]....
        /*023c*/ 	.word	0x0500000f


	//   ....[47]....
        /*0240*/ 	.word	0x0500000f


	//   ....[48]....
        /*0244*/ 	.word	0x0500000f


	//   ....[49]....
        /*0248*/ 	.word	0x0500000f


	//   ....[50]....
        /*024c*/ 	.word	0x0500000f


	//   ....[51]....
        /*0250*/ 	.word	0x0500000f


	//   ....[52]....
        /*0254*/ 	.word	0x0500000f


	//   ....[53]....
        /*0258*/ 	.word	0x0500000f


	//   ....[54]....
        /*025c*/ 	.word	0x0500000f


	//   ....[55]....
        /*0260*/ 	.word	0x0500000f


	//   ....[56]....
        /*0264*/ 	.word	0x0500000f


	//   ....[57]....
        /*0268*/ 	.word	0x0500000f


	//   ....[58]....
        /*026c*/ 	.word	0x0500000f


	//   ....[59]....
        /*0270*/ 	.word	0x0500000f


	//   ....[60]....
        /*0274*/ 	.word	0x0500000f


	//   ....[61]....
        /*0278*/ 	.word	0x0500000f


	//   ....[62]....
        /*027c*/ 	.word	0x0500000f


	//----- nvinfo : EIATTR_COOP_GROUP_INSTR_OFFSETS
	.align		4
.L_7329:
        /*0280*/ 	.byte	0x04, 0x28
        /*0282*/ 	.short	(.L_7331 - .L_7330)


	//   ....[0]....
.L_7330:
        /*0284*/ 	.word	0x00000b30


	//   ....[1]....
        /*0288*/ 	.word	0x00000b50


	//   ....[2]....
        /*028c*/ 	.word	0x00000b70


	//   ....[3]....
        /*0290*/ 	.word	0x00000b90


	//   ....[4]....
        /*0294*/ 	.word	0x00000bb0


	//   ....[5]....
        /*0298*/ 	.word	0x00000cc0


	//   ....[6]....
        /*029c*/ 	.word	0x00000ce0


	//   ....[7]....
        /*02a0*/ 	.word	0x00000d00


	//   ....[8]....
        /*02a4*/ 	.word	0x00001b50


	//   ....[9]....
        /*02a8*/ 	.word	0x00001b80


	//   ....[10]....
        /*02ac*/ 	.word	0x00001ba0


	//   ....[11]....
        /*02b0*/ 	.word	0x00001bc0


	//   ....[12]....
        /*02b4*/ 	.word	0x00001be0


	//   ....[13]....
        /*02b8*/ 	.word	0x00001c30


	//   ....[14]....
        /*02bc*/ 	.word	0x00001c50


	//   ....[15]....
        /*02c0*/ 	.word	0x00001c70


	//   ....[16]....
        /*02c4*/ 	.word	0x00002c50


	//   ....[17]....
        /*02c8*/ 	.word	0x00002c90


	//   ....[18]....
        /*02cc*/ 	.word	0x00002cd0


	//   ....[19]....
        /*02d0*/ 	.word	0x00002d00


	//   ....[20]....
        /*02d4*/ 	.word	0x00002d10


	//   ....[21]....
        /*02d8*/ 	.word	0x00002d20


	//   ....[22]....
        /*02dc*/ 	.word	0x00002d50


	//   ....[23]....
        /*02e0*/ 	.word	0x00002d80


	//   ....[24]....
        /*02e4*/ 	.word	0x00002db0


	//   ....[25]....
        /*02e8*/ 	.word	0x00002de0


	//   ....[26]....
        /*02ec*/ 	.word	0x00002e20


	//   ....[27]....
        /*02f0*/ 	.word	0x00002e30


	//   ....[28]....
        /*02f4*/ 	.word	0x00002e70


	//   ....[29]....
        /*02f8*/ 	.word	0x00002ea0


	//   ....[30]....
        /*02fc*/ 	.word	0x00003a40


	//   ....[31]....
        /*0300*/ 	.word	0x00003aa0


	//   ....[32]....
        /*0304*/ 	.word	0x00003b00


	//   ....[33]....
        /*0308*/ 	.word	0x00003b60


	//   ....[34]....
        /*030c*/ 	.word	0x00003bc0


	//   ....[35]....
        /*0310*/ 	.word	0x00003c40


	//   ....[36]....
        /*0314*/ 	.word	0x00003ca0


	//   ....[37]....
        /*0318*/ 	.word	0x00003d00


	//   ....[38]....
        /*031c*/ 	.word	0x00003d80


	//   ....[39]....
        /*0320*/ 	.word	0x00003de0


	//   ....[40]....
        /*0324*/ 	.word	0x00003e60


	//   ....[41]....
        /*0328*/ 	.word	0x00003ec0


	//   ....[42]....
        /*032c*/ 	.word	0x00003f40


	//   ....[43]....
        /*0330*/ 	.word	0x00003fa0


	//   ....[44]....
        /*0334*/ 	.word	0x00004020


	//   ....[45]....
        /*0338*/ 	.word	0x00004080


	//   ....[46]....
        /*033c*/ 	.word	0x000040f0


	//   ....[47]....
        /*0340*/ 	.word	0x00004150


	//   ....[48]....
        /*0344*/ 	.word	0x000041d0


	//   ....[49]....
        /*0348*/ 	.word	0x00004230


	//   ....[50]....
        /*034c*/ 	.word	0x000042a0


	//   ....[51]....
        /*0350*/ 	.word	0x00004300


	//   ....[52]....
        /*0354*/ 	.word	0x00004380


	//   ....[53]....
        /*0358*/ 	.word	0x000043e0


	//   ....[54]....
        /*035c*/ 	.word	0x00004460


	//   ....[55]....
        /*0360*/ 	.word	0x000044c0


	//   ....[56]....
        /*0364*/ 	.word	0x00004540


	//   ....[57]....
        /*0368*/ 	.word	0x000045a0


	//   ....[58]....
        /*036c*/ 	.word	0x00004610


	//   ....[59]....
        /*0370*/ 	.word	0x00004670


	//   ....[60]....
        /*0374*/ 	.word	0x000046d0


	//   ....[61]....
        /*0378*/ 	.word	0x00004740


	//   ....[62]....
        /*037c*/ 	.word	0x000047b0


	//----- nvinfo : EIATTR_VRC_CTA_INIT_COUNT
	.align		4
.L_7331:
        /*0380*/ 	.byte	0x02, 0x4a
	.zero		1
	.zero		1


	//----- nvinfo : EIATTR_SYSCALL_OFFSETS
	.align		4
        /*0384*/ 	.byte	0x04, 0x46
        /*0386*/ 	.short	(.L_7333 - .L_7332)


	//   ....[0]....
.L_7332:
        /*0388*/ 	.word	0x00002b50


	//   ....[1]....
        /*038c*/ 	.word	0x000039e0


	//----- nvinfo : EIATTR_EXIT_INSTR_OFFSETS
	.align		4
.L_7333:
        /*0390*/ 	.byte	0x04, 0x1c
        /*0392*/ 	.short	(.L_7335 - .L_7334)


	//   ....[0]....
.L_7334:
        /*0394*/ 	.word	0x00000090


	//   ....[1]....
        /*0398*/ 	.word	0x00003660


	//   ....[2]....
        /*039c*/ 	.word	0x00003690


	//   ....[3]....
        /*03a0*/ 	.word	0x000038e0


	//   ....[4]....
        /*03a4*/ 	.word	0x000039f0


	//----- nvinfo : EIATTR_CRS_STACK_SIZE
	.align		4
.L_7335:
        /*03a8*/ 	.byte	0x04, 0x1e
        /*03aa*/ 	.short	(.L_7337 - .L_7336)
.L_7336:
        /*03ac*/ 	.word	0x00000000


	//----- nvinfo : EIATTR_CBANK_PARAM_SIZE
	.align		4
.L_7337:
        /*03b0*/ 	.byte	0x03, 0x19
        /*03b2*/ 	.short	0x008c


	//----- nvinfo : EIATTR_PARAM_CBANK
	.align		4
        /*03b4*/ 	.byte	0x04, 0x0a
        /*03b6*/ 	.short	(.L_7339 - .L_7338)
	.align		4
.L_7338:
        /*03b8*/ 	.word	index@(.nv.constant0._ZN4vllm25paged_attention_v2_kernelIthLi112ELi32ELi128ELNS_18Fp8KVCacheDataTypeE2ELb1ELi512EEEvPfS2_PT_PKS3_PKT0_S9_ifPKiSB_iPKfiiiSD_SD_iiiii)
        /*03bc*/ 	.short	0x0380
        /*03be*/ 	.short	0x008c


	//----- nvinfo : EIATTR_SW_WAR
	.align		4
.L_7339:
        /*03c0*/ 	.byte	0x04, 0x36
        /*03c2*/ 	.short	(.L_7341 - .L_7340)
.L_7340:
        /*03c4*/ 	.word	0x00000008
.L_7341:


//--------------------- .nv.info._ZN4vllm25paged_attention_v2_kernelIthLi96ELi32ELi128ELNS_18Fp8KVCacheDataTypeE2ELb1ELi512EEEvPfS2_PT_PKS3_PKT0_S9_ifPKiSB_iPKfiiiSD_SD_iiiii --------------------------
	.section	.nv.info._ZN4vllm25paged_attention_v2_kernelIthLi96ELi32ELi128ELNS_18Fp8KVCacheDataTypeE2ELb1ELi512EEEvPfS2_PT_PKS3_PKT0_S9_ifPKiSB_iPKfiiiSD_SD_iiiii,"",@"SHT_CUDA_INFO"
	.sectionflags	@""
	.align	4


	//----- nvinfo : EIATTR_CUDA_API_VERSION
	.align		4
        /*0000*/ 	.byte	0x04, 0x37
        /*0002*/ 	.short	(.L_7343 - .L_7342)
.L_7342:
        /*0004*/ 	.word	0x00000082


	//----- nvinfo : EIATTR_KPARAM_INFO
	.align		4
.L_7343:
        /*0008*/ 	.byte	0x04, 0x17
        /*000a*/ 	.short	(.L_7345 - .L_7344)
.L_7344:
        /*000c*/ 	.word	0x00000000
        /*0010*/ 	.short	0x0015
        /*0012*/ 	.short	0x0088
        /*0014*/ 	.byte	0x00, 0xf0, 0x11, 0x00


	//----- nvinfo : EIATTR_KPARAM_INFO
	.align		4
.L_7345:
        /*0018*/ 	.byte	0x04, 0x17
        /*001a*/ 	.short	(.L_7347 - .L_7346)
.L_7346:
        /*001c*/ 	.word	0x00000000
        /*0020*/ 	.short	0x0014
        /*0022*/ 	.short	0x0084
        /*0024*/ 	.byte	0x00, 0xf0, 0x11, 0x00


	//----- nvinfo : EIATTR_KPARAM_INFO
	.align		4
.L_7347:
        /*0028*/ 	.byte	0x04, 0x17
        /*002a*/ 	.short	(.L_7349 - .L_7348)
.L_7348:
        /*002c*/ 	.word	0x00000000
        /*0030*/ 	.short	0x0013
        /*0032*/ 	.short	0x0080
        /*0034*/ 	.byte	0x00, 0xf0, 0x11, 0x00


	//----- nvinfo : EIATTR_KPARAM_INFO
	.align		4
.L_7349:
        /*0038*/ 	.byte	0x04, 0x17
        /*003a*/ 	.short	(.L_7351 - .L_7350)
.L_7350:
        /*003c*/ 	.word	0x00000000
        /*0040*/ 	.short	0x0012
        /*0042*/ 	.short	0x007c
        /*0044*/ 	.byte	0x00, 0xf0, 0x11, 0x00


	//----- nvinfo : EIATTR_KPARAM_INFO
	.align		4
.L_7351:
        /*0048*/ 	.byte	0x04, 0x17
        /*004a*/ 	.short	(.L_7353 - .L_7352)
.L_7352:
        /*004c*/ 	.word	0x00000000
        /*0050*/ 	.short	0x0011
        /*0052*/ 	.short	0x0078
        /*0054*/ 	.byte	0x00, 0xf0, 0x11, 0x00


	//----- nvinfo : EIATTR_KPARAM_INFO
	.align		4
.L_7353:
        /*0058*/ 	.byte	0x04, 0x17
        /*005a*/ 	.short	(.L_7355 - .L_7354)
.L_7354:
        /*005c*/ 	.word	0x00000000
        /*0060*/ 	.short	0x0010
        /*0062*/ 	.short	0x0070
        /*0064*/ 	.byte	0x00, 0xf5, 0x21, 0x00


	//----- nvinfo : EIATTR_KPARAM_INFO
	.align		4
.L_7355:
        /*0068*/ 	.byte	0x04, 0x17
        /*006a*/ 	.short	(.L_7357 - .L_7356)
.L_7356:
        /*006c*/ 	.word	0x00000000
        /*0070*/ 	.short	0x000f
        /*0072*/ 	.short	0x0068
        /*0074*/ 	.byte	0x00, 0xf5, 0x21, 0x00


	//----- nvinfo : EIATTR_KPARAM_INFO
	.align		4
.L_7357:
        /*0078*/ 	.byte	0x04, 0x17
        /*007a*/ 	.short	(.L_7359 - .L_7358)
.L_7358:
        /*007c*/ 	.word	0x00000000
        /*0080*/ 	.short	0x000e
        /*0082*/ 	.short	0x0060
        /*0084*/ 	.byte	0x00, 0xf0, 0x11, 0x00


	//----- nvinfo : EIATTR_KPARAM_INFO
	.align		4
.L_7359:
        /*0088*/ 	.byte	0x04, 0x17
        /*008a*/ 	.short	(.L_7361 - .L_7360)
.L_7360:
        /*008c*/ 	.word	0x00000000
        /*0090*/ 	.short	0x000d
        /*0092*/ 	.short	0x005c
        /*0094*/ 	.byte	0x00, 0xf0, 0x11, 0x00


	//----- nvinfo : EIATTR_KPARAM_INFO
	.align		4
.L_7361:
        /*0098*/ 	.byte	0x04, 0x17
        /*009a*/ 	.short	(.L_7363 - .L_7362)
.L_7362:
        /*009c*/ 	.word	0x00000000
        /*00a0*/ 	.short	0x000c
        /*00a2*/ 	.short	0x0058
        /*00a4*/ 	.byte	0x00, 0xf0, 0x11, 0x00


	//----- nvinfo : EIATTR_KPARAM_INFO
	.align		4
.L_7363:
        /*00a8*/ 	.byte	0x04, 0x17
        /*00aa*/ 	.short	(.L_7365 - .L_7364)
.L_7364:
        /*00ac*/ 	.word	0x00000000
        /*00b0*/ 	.short	0x000b
        /*00b2*/ 	.short	0x0050
        /*00b4*/ 	.byte	0x00, 0xf5, 0x21, 0x00


	//----- nvinfo : EIATTR_KPARAM_INFO
	.align		4
.L_7365:
        /*00b8*/ 	.byte	0x04, 0x17
        /*00ba*/ 	.short	(.L_7367 - .L_7366)
.L_7366:
        /*00bc*/ 	.word	0x00000000
        /*00c0*/ 	.short	0x000a
        /*00c2*/ 	.short	0x0048
        /*00c4*/ 	.byte	0x00, 0xf0, 0x11, 0x00


	//----- nvinfo : EIATTR_KPARAM_INFO
	.align		4
.L_7367:
        /*00c8*/ 	.byte	0x04, 0x17
        /*00ca*/ 	.short	(.L_7369 - .L_7368)
.L_7368:
        /*00cc*/ 	.word	0x00000000
        /*00d0*/ 	.short	0x0009
        /*00d2*/ 	.short	0x0040
        /*00d4*/ 	.byte	0x00, 0xf5, 0x21, 0x00


	//----- nvinfo : EIATTR_KPARAM_INFO
	.align		4
.L_7369:
        /*00d8*/ 	.byte	0x04, 0x17
        /*00da*/ 	.short	(.L_7371 - .L_7370)
.L_7370:
        /*00dc*/ 	.word	0x00000000
        /*00e0*/ 	.short	0x0008
        /*00e2*/ 	.short	0x0038
        /*00e4*/ 	.byte	0x00, 0xf5, 0x21, 0x00


	//----- nvinfo : EIATTR_KPARAM_INFO
	.align		4
.L_7371:
        /*00e8*/ 	.byte	0x04, 0x17
        /*00ea*/ 	.short	(.L_7373 - .L_7372)
.L_7372:
        /*00ec*/ 	.word	0x00000000
        /*00f0*/ 	.short	0x0007
        /*00f2*/ 	.short	0x0034
        /*00f4*/ 	.byte	0x00, 0xf0, 0x11, 0x00


	//----- nvinfo : EIATTR_KPARAM_INFO
	.align		4
.L_7373:
        /*00f8*/ 	.byte	0x04, 0x17
        /*00fa*/ 	.short	(.L_7375 - .L_7374)
.L_7374:
        /*00fc*/ 	.word	0x00000000
        /*0100*/ 	.short	0x0006
        /*0102*/ 	.short	0x0030
        /*0104*/ 	.byte	0x00, 0xf0, 0x11, 0x00


	//----- nvinfo : EIATTR_KPARAM_INFO
	.align		4
.L_7375:
        /*0108*/ 	.byte	0x04, 0x17
        /*010a*/ 	.short	(.L_7377 - .L_7376)
.L_7376:
        /*010c*/ 	.word	0x00000000
        /*0110*/ 	.short	0x0005
        /*0112*/ 	.short	0x0028
        /*0114*/ 	.byte	0x00, 0xf5, 0x21, 0x00


	//----- nvinfo : EIATTR_KPARAM_INFO
	.align		4
.L_7377:
        /*0118*/ 	.byte	0x04, 0x17
        /*011a*/ 	.short	(.L_7379 - .L_7378)
.L_7378:
        /*011c*/ 	.word	0x00000000
        /*0120*/ 	.short	0x0004
        /*0122*/ 	.short	0x0020
        /*0124*/ 	.byte	0x00, 0xf5, 0x21, 0x00


	//----- nvinfo : EIATTR_KPARAM_INFO
	.align		4
.L_7379:
        /*0128*/ 	.byte	0x04, 0x17
        /*012a*/ 	.short	(.L_7381 - .L_7380)
.L_7380:
        /*012c*/ 	.word	0x00000000
        /*0130*/ 	.short	0x0003
        /*0132*/ 	.short	0x0018
        /*0134*/ 	.byte	0x00, 0xf5, 0x21, 0x00


	//----- nvinfo : EIATTR_KPARAM_INFO
	.align		4
.L_7381:
        /*0138*/ 	.byte	0x04, 0x17
        /*013a*/ 	.short	(.L_7383 - .L_7382)
.L_7382:
        /*013c*/ 	.word	0x00000000
        /*0140*/ 	.short	0x0002
        /*0142*/ 	.short	0x0010
        /*0144*/ 	.byte	0x00, 0xf5, 0x21, 0x00


	//----- nvinfo : EIATTR_KPARAM_INFO
	.align		4
.L_7383:
        /*0148*/ 	.byte	0x04, 0x17
        /*014a*/ 	.short	(.L_7385 - .L_7384)
.L_7384:
        /*014c*/ 	.word	0x00000000
        /*0150*/ 	.short	0x0001
        /*0152*/ 	.short	0x0008
        /*0154*/ 	.byte	0x00, 0xf5, 0x21, 0x00


	//----- nvinfo : EIATTR_KPARAM_INFO
	.align		4
.L_7385:
        /*0158*/ 	.byte	0x04, 0x17
        /*015a*/ 	.short	(.L_7387 - .L_7386)
.L_7386:
        /*015c*/ 	.word	0x00000000
        /*0160*/ 	.short	0x0000
        /*0162*/ 	.short	0x0000
        /*0164*/ 	.byte	0x00, 0xf5, 0x21, 0x00


	//----- nvinfo : EIATTR_SPARSE_MMA_MASK
	.align		4
.L_7387:
        /*0168*/ 	.byte	0x03, 0x50
        /*016a*/ 	.short	0x0000


	//----- nvinfo : EIATTR_MAXREG_COUNT
	.align		4
        /*016c*/ 	.byte	0x03, 0x1b
        /*016e*/ 	.short	0x00ff


	//----- nvinfo : EIATTR_NUM_BARRIERS
	.align		4
        /*0170*/ 	.byte	0x02, 0x4c
        /*0172*/ 	.byte	0x01
	.zero		1


	//----- nvinfo : EIATTR_EXTERNS
	.align		4
        /*0174*/ 	.byte	0x04, 0x0f
        /*0176*/ 	.short	(.L_7389 - .L_7388)


	//   ....[0]....
	.align		4
.L_7388:
        /*0178*/ 	.word	index@(__assertfail)


	//----- nvinfo : EIATTR_MERCURY_ISA_VERSION
	.align		4
.L_7389:
        /*017c*/ 	.byte	0x03, 0x5f
        /*017e*/ 	.short	0x0101


	//----- nvinfo : EIATTR_COOP_GROUP_MASK_REGIDS
	.align		4
        /*0180*/ 	.byte	0x04, 0x29
        /*0182*/ 	.short	(.L_7391 - .L_7390)


	//   ....[0]....
.L_7390:
        /*0184*/ 	.word	0xffffffff


	//   ....[1]....
        /*0188*/ 	.word	0xffffffff


	//   ....[2]....
        /*018c*/ 	.word	0xffffffff


	//   ....[3]....
        /*0190*/ 	.word	0xffffffff


	//   ....[4]....
        /*0194*/ 	.word	0xffffffff


	//   ....[5]....
        /*0198*/ 	.word	0xffffffff


	//   ....[6]....
        /*019c*/ 	.word	0xffffffff


	//   ....[7]....
        /*01a0*/ 	.word	0xffffffff


	//   ....[8]....
        /*01a4*/ 	.word	0xffffffff


	//   ....[9]....
        /*01a8*/ 	.word	0xffffffff


	//   ....[10]....
        /*01ac*/ 	.word	0xffffffff


	//   ....[11]....
        /*01b0*/ 	.word	0xffffffff


	//   ....[12]....
        /*01b4*/ 	.word	0xffffffff


	//   ....[13]....
        /*01b8*/ 	.word	0xffffffff


	//   ....[14]....
        /*01bc*/ 	.word	0xffffffff


	//   ....[15]....
        /*01c0*/ 	.word	0xffffffff


	//   ....[16]....
        /*01c4*/ 	.word	0xffffffff


	//   ....[17]....
        /*01c8*/ 	.word	0xffffffff


	//   ....[18]....
        /*01cc*/ 	.word	0xffffffff


	//   ....[19]....
        /*01d0*/ 	.word	0xffffffff


	//   ....[20]....
        /*01d4*/ 	.word	0xffffffff


	//   ....[21]....
        /*01d8*/ 	.word	0xffffffff


	//   ....[22]....
        /*01dc*/ 	.word	0xffffffff


	//   ....[23]....
        /*01e0*/ 	.word	0xffffffff


	//   ....[24]....
        /*01e4*/ 	.word	0xffffffff


	//   ....[25]....
        /*01e8*/ 	.word	0xffffffff


	//   ....[26]....
        /*01ec*/ 	.word	0xffffffff


	//   ....[27]....
        /*01f0*/ 	.word	0xffffffff


	//   ....[28]....
        /*01f4*/ 	.word	0x0500000f


	//   ....[29]....
        /*01f8*/ 	.word	0x0500000f


	//   ....[30]....
        /*01fc*/ 	.word	0x0500000f


	//   ....[31]....
        /*0200*/ 	.word	0x0500000f


	//   ....[32]....
        /*0204*/ 	.word	0x0500000f


	//   ....[33]....
        /*0208*/ 	.word	0x0500000f


	//   ....[34]....
        /*020c*/ 	.word	0x0500000f


	//   ....[35]....
        /*0210*/ 	.word	0x0500000f


	//   ....[36]....
        /*0214*/ 	.word	0x0500000f


	//   ....[37]....
        /*0218*/ 	.word	0x0500000f


	//   ....[38]....
        /*021c*/ 	.word	0x0500000f


	//   ....[39]....
        /*0220*/ 	.word	0x0500000f


	//   ....[40]....
        /*0224*/ 	.word	0x0500000f


	//   ....[41]....
        /*0228*/ 	.word	0x0500000f


	//   ....[42]....
        /*022c*/ 	.word	0x0500000f


	//   ....[43]....
        /*0230*/ 	.word	0x0500000f


	//   ....[44]....
        /*0234*/ 	.word	0x0500000f


	//   ....[45]....
        /*0238*/ 	.word	0x0500000f


	//   ....[46]....
        /*023c*/ 	.word	0x0500000f


	//   ....[47]....
        /*0240*/ 	.word	0x0500000f


	//   ....[48]....
        /*0244*/ 	.word	0x0500000f


	//   ....[49]....
        /*0248*/ 	.word	0x0500000f


	//   ....[50]....
        /*024c*/ 	.word	0x0500000f


	//   ....[51]....
        /*0250*/ 	.word	0x0500000f


	//   ....[52]....
        /*0254*/ 	.word	0x0500000f


	//   ....[53]....
        /*0258*/ 	.word	0x0500000f


	//   ....[54]....
        /*025c*/ 	.word	0x0500000f


	//   ....[55]....
        /*0260*/ 	.word	0x0500000f


	//   ....[56]....
        /*0264*/ 	.word	0x0500000f


	//----- nvinfo : EIATTR_COOP_GROUP_INSTR_OFFSETS
	.align		4
.L_7391:
        /*0268*/ 	.byte	0x04, 0x28
        /*026a*/ 	.short	(.L_7393 - .L_7392)


	//   ....[0]....
.L_7392:
        /*026c*/ 	.word	0x00000b30


	//   ....[1]....
        /*0270*/ 	.word	0x00000b50


	//   ....[2]....
        /*0274*/ 	.word	0x00000b70


	//   ....[3]....
        /*0278*/ 	.word	0x00000b90


	//   ....[4]....
        /*027c*/ 	.word	0x00000bb0


	//   ....[5]....
        /*0280*/ 	.word	0x00000cc0


	//   ....[6]....
        /*0284*/ 	.word	0x00000ce0


	//   ....[7]....
        /*0288*/ 	.word	0x00000d00


	//   ....[8]....
        /*028c*/ 	.word	0x00001b50


	//   ....[9]....
        /*0290*/ 	.word	0x00001b80


	//   ....[10]....
        /*0294*/ 	.word	0x00001ba0


	//   ....[11]....
        /*0298*/ 	.word	0x00001bc0


	//   ....[12]....
        /*029c*/ 	.word	0x00001be0


	//   ....[13]....
        /*02a0*/ 	.word	0x00001c30


	//   ....[14]....
        /*02a4*/ 	.word	0x00001c50


	//   ....[15]....
        /*02a8*/ 	.word	0x00001c70


	//   ....[16]....
        /*02ac*/ 	.word	0x00002c60


	//   ....[17]....
        /*02b0*/ 	.word	0x00002ca0


	//   ....[18]....
        /*02b4*/ 	.word	0x00002ce0


	//   ....[19]....
        /*02b8*/ 	.word	0x00002cf0


	//   ....[20]....
        /*02bc*/ 	.word	0x00002d00


	//   ....[21]....
        /*02c0*/ 	.word	0x00002d10


	//   ....[22]....
        /*02c4*/ 	.word	0x00002d40


	//   ....[23]....
        /*02c8*/ 	.word	0x00002d80


	//   ....[24]....
        /*02cc*/ 	.word	0x00002dc0


	//   ....[25]....
        /*02d0*/ 	.word	0x00002df0


	//   ....[26]....
        /*02d4*/ 	.word	0x00002e10


	//   ....[27]....
        /*02d8*/ 	.word	0x00002e30


	//   ....[28]....
        /*02dc*/ 	.word	0x000038e0


	//   ....[29]....
        /*02e0*/ 	.word	0x00003940


	//   ....[30]....
        /*02e4*/ 	.word	0x000039a0


	//   ....[31]....
        /*02e8*/ 	.word	0x00003a00


	//   ....[32]....
        /*02ec*/ 	.word	0x00003a60


	//   ....[33]....
        /*02f0*/ 	.word	0x00003ae0


	//   ....[34]....
        /*02f4*/ 	.word	0x00003b40


	//   ....[35]....
        /*02f8*/ 	.word	0x00003ba0


	//   ....[36]....
        /*02fc*/ 	.word	0x00003c20


	//   ....[37]....
        /*0300*/ 	.word	0x00003c80


	//   ....[38]....
        /*0304*/ 	.word	0x00003d00


	//   ....[39]....
        /*0308*/ 	.word	0x00003d60


	//   ....[40]....
        /*030c*/ 	.word	0x00003dd0


	//   ....[41]....
        /*0310*/ 	.word	0x00003e30


	//   ....[42]....
        /*0314*/ 	.word	0x00003eb0


	//   ....[43]....
        /*0318*/ 	.word	0x00003f10


	//   ....[44]....
        /*031c*/ 	.word	0x00003f90


	//   ....[45]....
        /*0320*/ 	.word	0x00003ff0


	//   ....[46]....
        /*0324*/ 	.word	0x00004070


	//   ....[47]....
        /*0328*/ 	.word	0x000040d0


	//   ....[48]....
        /*032c*/ 	.word	0x00004150


	//   ....[49]....
        /*0330*/ 	.word	0x000041b0


	//   ....[50]....
        /*0334*/ 	.word	0x00004230


	//   ....[51]....
        /*0338*/ 	.word	0x00004290


	//   ....[52]....
        /*033c*/ 	.word	0x00004310


	//   ....[53]....
        /*0340*/ 	.word	0x00004370


	//   ....[54]....
        /*0344*/ 	.word	0x000043d0


	//   ....[55]....
        /*0348*/ 	.word	0x00004430


	//   ....[56]....
        /*034c*/ 	.word	0x000044a0


	//----- nvinfo : EIATTR_VRC_CTA_INIT_COUNT
	.align		4
.L_7393:
        /*0350*/ 	.byte	0x02, 0x4a
	.zero		1
	.zero		1


	//----- nvinfo : EIATTR_SYSCALL_OFFSETS
	.align		4
        /*0354*/ 	.byte	0x04, 0x46
        /*0356*/ 	.short	(.L_7395 - .L_7394)


	//   ....[0]....
.L_7394:
        /*0358*/ 	.word	0x00002b50


	//   ....[1]....
        /*035c*/ 	.word	0x00003880


	//----- nvinfo : EIATTR_EXIT_INSTR_OFFSETS
	.align		4
.L_7395:
        /*0360*/ 	.byte	0x04, 0x1c
        /*0362*/ 	.short	(.L_7397 - .L_7396)


	//   ....[0]....
.L_7396:
        /*0364*/ 	.word	0x00000090


	//   ....[1]....
        /*0368*/ 	.word	0x00003540


	//   ....[2]....
        /*036c*/ 	.word	0x00003570


	//   ....[3]....
        /*0370*/ 	.word	0x00003780


	//   ....[4]....
        /*0374*/ 	.word	0x00003890


	//----- nvinfo : EIATTR_CRS_STACK_SIZE
	.align		4
.L_7397:
        /*0378*/ 	.byte	0x04, 0x1e
        /*037a*/ 	.short	(.L_7399 - .L_7398)
.L_7398:
        /*037c*/ 	.word	0x00000000


	//----- nvinfo : EIATTR_CBANK_PARAM_SIZE
	.align		4
.L_7399:
        /*0380*/ 	.byte	0x03, 0x19
        /*0382*/ 	.short	0x008c


	//----- nvinfo : EIATTR_PARAM_CBANK
	.align		4
        /*0384*/ 	.byte	0x04, 0x0a
        /*0386*/ 	.short	(.L_7401 - .L_7400)
	.align		4
.L_7400:
        /*0388*/ 	.word	index@(.nv.constant0._ZN4vllm25paged_attention_v2_kernelIthLi96ELi32ELi128ELNS_18Fp8KVCacheDataTypeE2ELb1ELi512EEEvPfS2_PT_PKS3_PKT0_S9_ifPKiSB_iPKfiiiSD_SD_iiiii)
        /*038c*/ 	.short	0x0380
        /*038e*/ 	.short	0x008c


	//----- nvinfo : EIATTR_SW_WAR
	.align		4
.L_7401:
        /*0390*/ 	.byte	0x04, 0x36
        /*0392*/ 	.short	(.L_7403 - .L_7402)
.L_7402:
        /*0394*/ 	.word	0x00000008
.L_7403:


//--------------------- .nv.info._ZN4vllm25paged_attention_v2_kernelIthLi80ELi32ELi128ELNS_18Fp8KVCacheDataTypeE2ELb1ELi512EEEvPfS2_PT_PKS3_PKT0_S9_ifPKiSB_iPKfiiiSD_SD_iiiii --------------------------
	.section	.nv.info._ZN4vllm25paged_attention_v2_kernelIthLi80ELi32ELi128ELNS_18Fp8KVCacheDataTypeE2ELb1ELi512EEEvPfS2_PT_PKS3_PKT0_S9_ifPKiSB_iPKfiiiSD_SD_iiiii,"",@"SHT_CUDA_INFO"
	.sectionflags	@""
	.align	4


	//----- nvinfo : EIATTR_CUDA_API_VERSION
	.align		4
        /*0000*/ 	.byte	0x04, 0x37
        /*0002*/ 	.short	(.L_7405 - .L_7404)
.L_7404:
        /*0004*/ 	.word	0x00000082


	//----- nvinfo : EIATTR_KPARAM_INFO
	.align		4
.L_7405:
        /*0008*/ 	.byte	0x04, 0x17
        /*000a*/ 	.short	(.L_7407 - .L_7406)
.L_7406:
        /*000c*/ 	.word	0x00000000
        /*0010*/ 	.short	0x0015
        /*0012*/ 	.short	0x0088
        /*0014*/ 	.byte	0x00, 0xf0, 0x11, 0x00


	//----- nvinfo : EIATTR_KPARAM_INFO
	.align		4
.L_7407:
        /*0018*/ 	.byte	0x04, 0x17
        /*001a*/ 	.short	(.L_7409 - .L_7408)
.L_7408:
        /*001c*/ 	.word	0x00000000
        /*0020*/ 	.short	0x0014
        /*0022*/ 	.short	0x0084
        /*0024*/ 	.byte	0x00, 0xf0, 0x11, 0x00


	//----- nvinfo : EIATTR_KPARAM_INFO
	.align		4
.L_7409:
        /*0028*/ 	.byte	0x04, 0x17
        /*002a*/ 	.short	(.L_7411 - .L_7410)
.L_7410:
        /*002c*/ 	.word	0x00000000
        /*0030*/ 	.short	0x0013
        /*0032*/ 	.short	0x0080
        /*0034*/ 	.byte	0x00, 0xf0, 0x11, 0x00


	//----- nvinfo : EIATTR_KPARAM_INFO
	.align		4
.L_7411:
        /*0038*/ 	.byte	0x04, 0x17
        /*003a*/ 	.short	(.L_7413 - .L_7412)
.L_7412:
        /*003c*/ 	.word	0x00000000
        /*0040*/ 	.short	0x0012
        /*0042*/ 	.short	0x007c
        /*0044*/ 	.byte	0x00, 0xf0, 0x11, 0x00


	//----- nvinfo : EIATTR_KPARAM_INFO
	.align		4
.L_7413:
        /*0048*/ 	.byte	0x04, 0x17
        /*004a*/ 	.short	(.L_7415 - .L_7414)
.L_7414:
        /*004c*/ 	.word	0x00000000
        /*0050*/ 	.short	0x0011
        /*0052*/ 	.short	0x0078
        /*0054*/ 	.byte	0x00, 0xf0, 0x11, 0x00


	//----- nvinfo : EIATTR_KPARAM_INFO
	.align		4
.L_7415:
        /*0058*/ 	.byte	0x04, 0x17
        /*005a*/ 	.short	(.L_7417 - .L_7416)
.L_7416:
        /*005c*/ 	.word	0x00000000
        /*0060*/ 	.short	0x0010
        /*0062*/ 	.short	0x0070
        /*0064*/ 	.byte	0x00, 0xf5, 0x21, 0x00


	//----- nvinfo : EIATTR_KPARAM_INFO
	.align		4
.L_7417:
        /*0068*/ 	.byte	0x04, 0x17
        /*006a*/ 	.short	(.L_7419 - .L_7418)
.L_7418:
        /*006c*/ 	.word	0x00000000
        /*0070*/ 	.short	0x000f
        /*0072*/ 	.short	0x0068
        /*0074*/ 	.byte	0x00, 0xf5, 0x21, 0x00


	//----- nvinfo : EIATTR_KPARAM_INFO
	.align		4
.L_7419:
        /*0078*/ 	.byte	0x04, 0x17
        /*007a*/ 	.short	(.L_7421 - .L_7420)
.L_7420:
        /*007c*/ 	.word	0x00000000
        /*0080*/ 	.short	0x000e
        /*0082*/ 	.short	0x0060
        /*0084*/ 	.byte	0x00, 0xf0, 0x11, 0x00


	//----- nvinfo : EIATTR_KPARAM_INFO
	.align		4
.L_7421:
        /*0088*/ 	.byte	0x04, 0x17
        /*008a*/ 	.short	(.L_7423 - .L_7422)
.L_7422:
        /*008c*/ 	.word	0x00000000
        /*0090*/ 	.short	0x000d
        /*0092*/ 	.short	0x005c
        /*0094*/ 	.byte	0x00, 0xf0, 0x11, 0x00


	//----- nvinfo : EIATTR_KPARAM_INFO
	.align		4
.L_7423:
        /*0098*/ 	.byte	0x04, 0x17
        /*009a*/ 	.short	(.L_7425 - .L_7424)
.L_7424:
        /*009c*/ 	.word	0x00000000
        /*00a0*/ 	.short	0x000c
        /*00a2*/ 	.short	0x0058
        /*00a4*/ 	.byte	0x00, 0xf0, 0x11, 0x00


	//----- nvinfo : EIATTR_KPARAM_INFO
	.align		4
.L_7425:
        /*00a8*/ 	.byte	0x04, 0x17
        /*00aa*/ 	.short	(.L_7427 - .L_7426)
.L_7426:
        /*00ac*/ 	.word	0x00000000
        /*00b0*/ 	.short	0x000b
        /*00b2*/ 	.short	0x0050
        /*00b4*/ 	.byte	0x00, 0xf5, 0x21, 0x00


	//----- nvinfo : EIATTR_KPARAM_INFO
	.align		4
.L_7427:
        /*00b8*/ 	.byte	0x04, 0x17
        /*00ba*/ 	.short	(.L_7429 - .L_7428)
.L_7428:
        /*00bc*/ 	.word	0x00000000
        /*00c0*/ 	.short	0x000a
        /*00c2*/ 	.short	0x0048
        /*00c4*/ 	.byte	0x00, 0xf0, 0x11, 0x00


	//----- nvinfo : EIATTR_KPARAM_INFO
	.align		4
.L_7429:
        /*00c8*/ 	.byte	0x04, 0x17
        /*00ca*/ 	.short	(.L_7431 - .L_7430)
.L_7430:
        /*00cc*/ 	.word	0x00000000
        /*00d0*/ 	.short	0x0009
        /*00d2*/ 	.short	0x0040
        /*00d4*/ 	.byte	0x00, 0xf5, 0x21, 0x00


	//----- nvinfo : EIATTR_KPARAM_INFO
	.align		4
.L_7431:
        /*00d8*/ 	.byte	0x04, 0x17
        /*00da*/ 	.short	(.L_7433 - .L_7432)
.L_7432:
        /*00dc*/ 	.word	0x00000000
        /*00e0*/ 	.short	0x0008
        /*00e2*/ 	.short	0x0038
        /*00e4*/ 	.byte	0x00, 0xf5, 0x21, 0x00


	//----- nvinfo : EIATTR_KPARAM_INFO
	.align		4
.L_7433:
        /*00e8*/ 	.byte	0x04, 0x17
        /*00ea*/ 	.short	(.L_7435 - .L_7434)
.L_7434:
        /*00ec*/ 	.word	0x00000000
        /*00f0*/ 	.short	0x0007
        /*00f2*/ 	.short	0x0034
        /*00f4*/ 	.byte	0x00, 0xf0, 0x11, 0x00


	//----- nvinfo : EIATTR_KPARAM_INFO
	.align		4
.L_7435:
        /*00f8*/ 	.byte	0x04, 0x17
        /*00fa*/ 	.short	(.L_7437 - .L_7436)
.L_7436:
        /*00fc*/ 	.word	0x00000000
        /*0100*/ 	.short	0x0006
        /*0102*/ 	.short	0x0030
        /*0104*/ 	.byte	0x00, 0xf0, 0x11, 0x00


	//----- nvinfo : EIATTR_KPARAM_INFO
	.align		4
.L_7437:
        /*0108*/ 	.byte	0x04, 0x17
        /*010a*/ 	.short	(.L_7439 - .L_7438)
.L_7438:
        /*010c*/ 	.word	0x00000000
        /*0110*/ 	.short	0x0005
        /*0112*/ 	.short	0x0028
        /*0114*/ 	.byte	0x00, 0xf5, 0x21, 0x00


	//----- nvinfo : EIATTR_KPARAM_INFO
	.align		4
.L_7439:
        /*0118*/ 	.byte	0x04, 0x17
        /*011a*/ 	.short	(.L_7441 - .L_7440)
.L_7440:
        /*011c*/ 	.word	0x00000000
        /*0120*/ 	.short	0x0004
        /*0122*/ 	.short	0x0020
        /*0124*/ 	.byte	0x00, 0xf5, 0x21, 0x00


	//----- nvinfo : EIATTR_KPARAM_INFO
	.align		4
.L_7441:
        /*0128*/ 	.byte	0x04, 0x17
        /*012a*/ 	.short	(.L_7443 - .L_7442)
.L_7442:
        /*012c*/ 	.word	0x00000000
        /*0130*/ 	.short	0x0003
        /*0132*/ 	.short	0x0018
        /*0134*/ 	.byte	0x00, 0xf5, 0x21, 0x00


	//----- nvinfo : EIATTR_KPARAM_INFO
	.align		4
.L_7443:
        /*0138*/ 	.byte	0x04, 0x17
        /*013a*/ 	.short	(.L_7445 - .L_7444)
.L_7444:
        /*013c*/ 	.word	0x00000000
        /*0140*/ 	.short	0x0002
        /*0142*/ 	.short	0x0010
        /*0144*/ 	.byte	0x00, 0xf5, 0x21, 0x00


	//----- nvinfo : EIATTR_KPARAM_INFO
	.align		4
.L_7445:
        /*0148*/ 	.byte	0x04, 0x17
        /*014a*/ 	.short	(.L_7447 - .L_7446)
.L_7446:
        /*014c*/ 	.word	0x00000000
        /*0150*/ 	.short	0x0001
        /*0152*/ 	.short	0x0008
        /*0154*/ 	.byte	0x00, 0xf5, 0x21, 0x00


	//----- nvinfo : EIATTR_KPARAM_INFO
	.align		4
.L_7447:
        /*0158*/ 	.byte	0x04, 0x17
        /*015a*/ 	.short	(.L_7449 - .L_7448)
.L_7448:
        /*015c*/ 	.word	0x00000000
        /*0160*/ 	.short	0x0000
        /*0162*/ 	.short	0x0000
        /*0164*/ 	.byte	0x00, 0xf5, 0x21, 0x00


	//----- nvinfo : EIATTR_SPARSE_MMA_MASK
	.align		4
.L_7449:
        /*0168*/ 	.byte	0x03, 0x50
        /*016a*/ 	.short	0x0000


	//----- nvinfo : EIATTR_MAXREG_COUNT
	.align		4
        /*016c*/ 	.byte	0x03, 0x1b
        /*016e*/ 	.short	0x00ff


	//----- nvinfo : EIATTR_NUM_BARRIERS
	.align		4
        /*0170*/ 	.byte	0x02, 0x4c
        /*0172*/ 	.byte	0x01
	.zero		1


	//----- nvinfo : EIATTR_EXTERNS
	.align		4
        /*0174*/ 	.byte	0x04, 0x0f
        /*0176*/ 	.short	(.L_7451 - .L_7450)


	//   ....[0]....
	.align		4
.L_7450:
        /*0178*/ 	.word	index@(__assertfail)


	//----- nvinfo : EIATTR_MERCURY_ISA_VERSION
	.align		4
.L_7451:
        /*017c*/ 	.byte	0x03, 0x5f
        /*017e*/ 	.short	0x0101


	//----- nvinfo : EIATTR_COOP_GROUP_MASK_REGIDS
	.align		4
        /*0180*/ 	.byte	0x04, 0x29
        /*0182*/ 	.short	(.L_7453 - .L_7452)


	//   ....[0]....
.L_7452:
        /*0184*/ 	.word	0xffffffff


	//   ....[1]....
        /*0188*/ 	.word	0xffffffff


	//   ....[2]....
        /*018c*/ 	.word	0xffffffff


	//   ....[3]....
        /*0190*/ 	.word	0xffffffff


	//   ....[4]....
        /*0194*/ 	.word	0xffffffff


	//   ....[5]....
        /*0198*/ 	.word	0xffffffff


	//   ....[6]....
        /*019c*/ 	.word	0xffffffff


	//   ....[7]....
        /*01a0*/ 	.word	0xffffffff


	//   ....[8]....
        /*01a4*/ 	.word	0xffffffff


	//   ....[9]....
        /*01a8*/ 	.word	0xffffffff


	//   ....[10]....
        /*01ac*/ 	.word	0xffffffff


	//   ....[11]....
        /*01b0*/ 	.word	0xffffffff


	//   ....[12]....
        /*01b4*/ 	.word	0xffffffff


	//   ....[13]....
        /*01b8*/ 	.word	0xffffffff


	//   ....[14]....
        /*01bc*/ 	.word	0xffffffff


	//   ....[15]....
        /*01c0*/ 	.word	0xffffffff


	//   ....[16]....
        /*01c4*/ 	.word	0xffffffff


	//   ....[17]....
        /*01c8*/ 	.word	0xffffffff


	//   ....[18]....
        /*01cc*/ 	.word	0xffffffff


	//   ....[19]....
        /*01d0*/ 	.word	0xffffffff


	//   ....[20]....
        /*01d4*/ 	.word	0xffffffff


	//   ....[21]....
        /*01d8*/ 	.word	0xffffffff


	//   ....[22]....
        /*01dc*/ 	.word	0xffffffff


	//   ....[23]....
        /*01e0*/ 	.word	0xffffffff


	//   ....[24]....
        /*01e4*/ 	.word	0xffffffff


	//   ....[25]....
        /*01e8*/ 	.word	0xffffffff


	//   ....[26]....
        /*01ec*/ 	.word	0x0500000f


	//   ....[27]....
        /*01f0*/ 	.word	0x0500000f


	//   ....[28]....
        /*01f4*/ 	.word	0x0500000f


	//   ....[29]....
        /*01f8*/ 	.word	0x0500000f


	//   ....[30]....
        /*01fc*/ 	.word	0x0500000f


	//   ....[31]....
        /*0200*/ 	.word	0x0500000f


	//   ....[32]....
        /*0204*/ 	.word	0x0500000f


	//   ....[33]....
        /*0208*/ 	.word	0x0500000f


	//   ....[34]....
        /*020c*/ 	.word	0x0500000f


	//   ....[35]....
        /*0210*/ 	.word	0x0500000f


	//   ....[36]....
        /*0214*/ 	.word	0x0500000f


	//   ....[37]....
        /*0218*/ 	.word	0x0500000f


	//   ....[38]....
        /*021c*/ 	.word	0x0500000f


	//   ....[39]....
        /*0220*/ 	.word	0x0500000f


	//   ....[40]....
        /*0224*/ 	.word	0x0500000f


	//   ....[41]....
        /*0228*/ 	.word	0x0500000f


	//   ....[42]....
        /*022c*/ 	.word	0x0500000f


	//   ....[43]....
        /*0230*/ 	.word	0x0500000f


	//   ....[44]....
        /*0234*/ 	.word	0x0500000f


	//   ....[45]....
        /*0238*/ 	.word	0x0500000f


	//   ....[46]....
        /*023c*/ 	.word	0x0500000f


	//   ....[47]....
        /*0240*/ 	.word	0x0500000f


	//   ....[48]....
        /*0244*/ 	.word	0x0500000f


	//   ....[49]....
        /*0248*/ 	.word	0x0500000f


	//   ....[50]....
        /*024c*/ 	.word	0x0500000f


	//----- nvinfo : EIATTR_COOP_GROUP_INSTR_OFFSETS
	.align		4
.L_7453:
        /*0250*/ 	.byte	0x04, 0x28
        /*0252*/ 	.short	(.L_7455 - .L_7454)


	//   ....[0]....
.L_7454:
        /*0254*/ 	.word	0x00000b30


	//   ....[1]....
        /*0258*/ 	.word	0x00000b50


	//   ....[2]....
        /*025c*/ 	.word	0x00000b70


	//   ....[3]....
        /*0260*/ 	.word	0x00000b90


	//   ....[4]....
        /*0264*/ 	.word	0x00000bb0


	//   ....[5]....
        /*0268*/ 	.word	0x00000cc0


	//   ....[6]....
        /*026c*/ 	.word	0x00000ce0


	//   ....[7]....
        /*0270*/ 	.word	0x00000d00


	//   ....[8]....
        /*0274*/ 	.word	0x00001b50


	//   ....[9]....
        /*0278*/ 	.word	0x00001b80


	//   ....[10]....
        /*027c*/ 	.word	0x00001ba0


	//   ....[11]....
        /*0280*/ 	.word	0x00001bc0


	//   ....[12]....
        /*0284*/ 	.word	0x00001be0


	//   ....[13]....
        /*0288*/ 	.word	0x00001c30


	//   ....[14]....
        /*028c*/ 	.word	0x00001c50


	//   ....[15]....
        /*0290*/ 	.word	0x00001c70


	//   ....[16]....
        /*0294*/ 	.word	0x00002cf0


	//   ....[17]....
        /*0298*/ 	.word	0x00002d00


	//   ....[18]....
        /*029c*/ 	.word	0x00002d10


	//   ....[19]....
        /*02a0*/ 	.word	0x00002d20


	//   ....[20]....
        /*02a4*/ 	.word	0x00002d30


	//   ....[21]....
        /*02a8*/ 	.word	0x00002d40


	//   ....[22]....
        /*02ac*/ 	.word	0x00002d50


	//   ....[23]....
        /*02b0*/ 	.word	0x00002d70


	//   ....[24]....
        /*02b4*/ 	.word	0x00002d90


	//   ....[25]....
        /*02b8*/ 	.word	0x00002db0


	//   ....[26]....
        /*02bc*/ 	.word	0x00003770


	//   ....[27]....
        /*02c0*/ 	.word	0x000037d0


	//   ....[28]....
        /*02c4*/ 	.word	0x00003830


	//   ....[29]....
        /*02c8*/ 	.word	0x00003890


	//   ....[30]....
        /*02cc*/ 	.word	0x000038f0


	//   ....[31]....
        /*02d0*/ 	.word	0x00003970


	//   ....[32]....
        /*02d4*/ 	.word	0x000039e0


	//   ....[33]....
        /*02d8*/ 	.word	0x00003a40


	//   ....[34]....
        /*02dc*/ 	.word	0x00003ac0


	//   ....[35]....
        /*02e0*/ 	.word	0x00003b20


	//   ....[36]....
        /*02e4*/ 	.word	0x00003ba0


	//   ....[37]....
        /*02e8*/ 	.word	0x00003c00


	//   ....[38]....
        /*02ec*/ 	.word	0x00003c80


	//   ....[39]....
        /*02f0*/ 	.word	0x00003ce0


	//   ....[40]....
        /*02f4*/ 	.word	0x00003d60


	//   ....[41]....
        /*02f8*/ 	.word	0x00003dc0


	//   ....[42]....
        /*02fc*/ 	.word	0x00003e40


	//   ....[43]....
        /*0300*/ 	.word	0x00003ea0


	//   ....[44]....
        /*0304*/ 	.word	0x00003f20


	//   ....[45]....
        /*0308*/ 	.word	0x00003f80


	//   ....[46]....
        /*030c*/ 	.word	0x00004000


	//   ....[47]....
        /*0310*/ 	.word	0x00004060


	//   ....[48]....
        /*0314*/ 	.word	0x000040d0


	//   ....[49]....
        /*0318*/ 	.word	0x00004130


	//   ....[50]....
        /*031c*/ 	.word	0x000041a0


	//----- nvinfo : EIATTR_VRC_CTA_INIT_COUNT
	.align		4
.L_7455:
        /*0320*/ 	.byte	0x02, 0x4a
	.zero		1
	.zero		1


	//----- nvinfo : EIATTR_SYSCALL_OFFSETS
	.align		4
        /*0324*/ 	.byte	0x04, 0x46
        /*0326*/ 	.short	(.L_7457 - .L_7456)


	//   ....[0]....
.L_7456:
        /*0328*/ 	.word	0x00002b50


	//   ....[1]....
        /*032c*/ 	.word	0x00003710


	//----- nvinfo : EIATTR_EXIT_INSTR_OFFSETS
	.align		4
.L_7457:
        /*0330*/ 	.byte	0x04, 0x1c
        /*0332*/ 	.short	(.L_7459 - .L_7458)


	//   ....[0]....
.L_7458:
        /*0334*/ 	.word	0x00000090


	//   ....[1]....
        /*0338*/ 	.word	0x00003410


	//   ....[2]....
        /*033c*/ 	.word	0x00003440


	//   ....[3]....
        /*0340*/ 	.word	0x00003610


	//   ....[4]....
        /*0344*/ 	.word	0x00003720


	//----- nvinfo : EIATTR_CRS_STACK_SIZE
	.align		4
.L_7459:
        /*0348*/ 	.byte	0x04, 0x1e
        /*034a*/ 	.short	(.L_7461 - .L_7460)
.L_7460:
        /*034c*/ 	.word	0x00000000


	//----- nvinfo : EIATTR_CBANK_PARAM_SIZE
	.align		4
.L_7461:
        /*0350*/ 	.byte	0x03, 0x19
        /*0352*/ 	.short	0x008c


	//----- nvinfo : EIATTR_PARAM_CBANK
	.align		4
        /*0354*/ 	.byte	0x04, 0x0a
        /*0356*/ 	.short	(.L_7463 - .L_7462)
	.align		4
.L_7462:
        /*0358*/ 	.word	index@(.nv.constant0._ZN4vllm25paged_attention_v2_kernelIthLi80ELi32ELi128ELNS_18Fp8KVCacheDataTypeE2ELb1ELi512EEEvPfS2_PT_PKS3_PKT0_S9_ifPKiSB_iPKfiiiSD_SD_iiiii)
        /*035c*/ 	.short	0x0380
        /*035e*/ 	.short	0x008c


	//----- nvinfo : EIATTR_SW_WAR
	.align		4
.L_7463:
        /*0360*/ 	.byte	0x04, 0x36
        /*0362*/ 	.short	(.L_7465 - .L_7464)
.L_7464:
        /*0364*/ 	.word	0x00000008
.L_7465:


//--------------------- .nv.info._ZN4vllm25paged_attention_v2_kernelIthLi64ELi32ELi128ELNS_18Fp8KVCacheDataTypeE2ELb1ELi512EEEvPfS2_PT_PKS3_PKT0_S9_ifPKiSB_iPKfiiiSD_SD_iiiii --------------------------
	.section	.nv.info._ZN4vllm25paged_attention_v2_kernelIthLi64ELi32ELi128ELNS_18Fp8KVCacheDataTypeE2ELb1ELi512EEEvPfS2_PT_PKS3_PKT0_S9_ifPKiSB_iPKfiiiSD_SD_iiiii,"",@"SHT_CUDA_INFO"
	.sectionflags	@""
	.align	4


	//----- nvinfo : EIATTR_CUDA_API_VERSION
	.align		4
        /*0000*/ 	.byte	0x04, 0x37
        /*0002*/ 	.short	(.L_7467 - .L_7466)
.L_7466:
        /*0004*/ 	.word	0x00000082


	//----- nvinfo : EIATTR_KPARAM_INFO
	.align		4
.L_7467:
        /*0008*/ 	.byte	0x04, 0x17
        /*000a*/ 	.short	(.L_7469 - .L_7468)
.L_7468:
        /*000c*/ 	.word	0x00000000
        /*0010*/ 	.short	0x0015
        /*0012*/ 	.short	0x0088
        /*0014*/ 	.byte	0x00, 0xf0, 0x11, 0x00


	//----- nvinfo : EIATTR_KPARAM_INFO
	.align		4
.L_7469:
        /*0018*/ 	.byte	0x04, 0x17
        /*001a*/ 	.short	(.L_7471 - .L_7470)
.L_7470:
        /*001c*/ 	.word	0x00000000
        /*0020*/ 	.short	0x0014
        /*0022*/ 	.short	0x0084
        /*0024*/ 	.byte	0x00, 0xf0, 0x11, 0x00


	//----- nvinfo : EIATTR_KPARAM_INFO
	.align		4
.L_7471:
        /*0028*/ 	.byte	0x04, 0x17
        /*002a*/ 	.short	(.L_7473 - .L_7472)
.L_7472:
        /*002c*/ 	.word	0x00000000
        /*0030*/ 	.short	0x0013
        /*0032*/ 	.short	0x0080
        /*0034*/ 	.byte	0x00, 0xf0, 0x11, 0x00


	//----- nvinfo : EIATTR_KPARAM_INFO
	.align		4
.L_7473:
        /*0038*/ 	.byte	0x04, 0x17
        /*003a*/ 	.short	(.L_7475 - .L_7474)
.L_7474:
        /*003c*/ 	.word	0x00000000
        /*0040*/ 	.short	0x0012
        /*0042*/ 	.short	0x007c
        /*0044*/ 	.byte	0x00, 0xf0, 0x11, 0x00


	//----- nvinfo : EIATTR_KPARAM_INFO
	.align		4
.L_7475:
        /*0048*/ 	.byte	0x04, 0x17
        /*004a*/ 	.short	(.L_7477 - .L_7476)
.L_7476:
        /*004c*/ 	.word	0x00000000
        /*0050*/ 	.short	0x0011
        /*0052*/ 	.short	0x0078
        /*0054*/ 	.byte	0x00, 0xf0, 0x11, 0x00


	//----- nvinfo : EIATTR_KPARAM_INFO
	.align		4
.L_7477:
        /*0058*/ 	.byte	0x04, 0x17
        /*005a*/ 	.short	(.L_7479 - .L_7478)
.L_7478:
        /*005c*/ 	.word	0x00000000
        /*0060*/ 	.short	0x0010
        /*0062*/ 	.short	0x0070
        /*0064*/ 	.byte	0x00, 0xf5, 0x21, 0x00


	//----- nvinfo : EIATTR_KPARAM_INFO
	.align		4
.L_7479:
        /*0068*/ 	.byte	0x04, 0x17
        /*006a*/ 	.short	(.L_7481 - .L_7480)
.L_7480:
        /*006c*/ 	.word	0x00000000
        /*0070*/ 	.short	0x000f
        /*0072*/ 	.short	0x0068
        /*0074*/ 	.byte	0x00, 0xf5, 0x21, 0x00


	//----- nvinfo : EIATTR_KPARAM_INFO
	.align		4
.L_7481:
        /*0078*/ 	.byte	0x04, 0x17
        /*007a*/ 	.short	(.L_7483 - .L_7482)
.L_7482:
        /*007c*/ 	.word	0x00000000
        /*0080*/ 	.short	0x000e
        /*0082*/ 	.short	0x0060
        /*0084*/ 	.byte	0x00, 0xf0, 0x11, 0x00


	//----- nvinfo : EIATTR_KPARAM_INFO
	.align		4
.L_7483:
        /*0088*/ 	.byte	0x04, 0x17
        /*008a*/ 	.short	(.L_7485 - .L_7484)
.L_7484:
        /*008c*/ 	.word	0x00000000
        /*0090*/ 	.short	0x000d
        /*0092*/ 	.short	0x005c
        /*0094*/ 	.byte	0x00, 0xf0, 0x11, 0x00


	//----- nvinfo : EIATTR_KPARAM_INFO
	.align		4
.L_7485:
        /*0098*/ 	.byte	0x04, 0x17
        /*009a*/ 	.short	(.L_7487 - .L_7486)
.L_7486:
        /*009c*/ 	.word	0x00000000
        /*00a0*/ 	.short	0x000c
        /*00a2*/ 	.short	0x0058
        /*00a4*/ 	.byte	0x00, 0xf0, 0x11, 0x00


	//----- nvinfo : EIATTR_KPARAM_INFO
	.align		4
.L_7487:
        /*00a8*/ 	.byte	0x04, 0x17
        /*00aa*/ 	.short	(.L_7489 - .L_7488)
.L_7488:
        /*00ac*/ 	.word	0x00000000
        /*00b0*/ 	.short	0x000b
        /*00b2*/ 	.short	0x0050
        /*00b4*/ 	.byte	0x00, 0xf5, 0x21, 0x00


	//----- nvinfo : EIATTR_KPARAM_INFO
	.align		4
.L_7489:
        /*00b8*/ 	.byte	0x04, 0x17
        /*00ba*/ 	.short	(.L_7491 - .L_7490)
.L_7490:
        /*00bc*/ 	.word	0x00000000
        /*00c0*/ 	.short	0x000a
        /*00c2*/ 	.short	0x0048
        /*00c4*/ 	.byte	0x00, 0xf0, 0x11, 0x00


	//----- nvinfo : EIATTR_KPARAM_INFO
	.align		4
.L_7491:
        /*00c8*/ 	.byte	0x04, 0x17
        /*00ca*/ 	.short	(.L_7493 - .L_7492)
.L_7492:
        /*00cc*/ 	.word	0x00000000
        /*00d0*/ 	.short	0x0009
        /*00d2*/ 	.short	0x0040
        /*00d4*/ 	.byte	0x00, 0xf5, 0x21, 0x00


	//----- nvinfo : EIATTR_KPARAM_INFO
	.align		4
.L_7493:
        /*00d8*/ 	.byte	0x04, 0x17
        /*00da*/ 	.short	(.L_7495 - .L_7494)
.L_7494:
        /*00dc*/ 	.word	0x00000000
        /*00e0*/ 	.short	0x0008
        /*00e2*/ 	.short	0x0038
        /*00e4*/ 	.byte	0x00, 0xf5, 0x21, 0x00


	//----- nvinfo : EIATTR_KPARAM_INFO
	.align		4
.L_7495:
        /*00e8*/ 	.byte	0x04, 0x17
        /*00ea*/ 	.short	(.L_7497 - .L_7496)
.L_7496:
        /*00ec*/ 	.word	0x00000000
        /*00f0*/ 	.short	0x0007
        /*00f2*/ 	.short	0x0034
        /*00f4*/ 	.byte	0x00, 0xf0, 0x11, 0x00


	//----- nvinfo : EIATTR_KPARAM_INFO
	.align		4
.L_7497:
        /*00f8*/ 	.byte	0x04, 0x17
        /*00fa*/ 	.short	(.L_7499 - .L_7498)
.L_7498:
        /*00fc*/ 	.word	0x00000000
        /*0100*/ 	.short	0x0006
        /*0102*/ 	.short	0x0030
        /*0104*/ 	.byte	0x00, 0xf0, 0x11, 0x00


	//----- nvinfo : EIATTR_KPARAM_INFO
	.align		4
.L_7499:
        /*0108*/ 	.byte	0x04, 0x17
        /*010a*/ 	.short	(.L_7501 - .L_7500)
.L_7500:
        /*010c*/ 	.word	0x00000000
        /*0110*/ 	.short	0x0005
        /*0112*/ 	.short	0x0028
        /*0114*/ 	.byte	0x00, 0xf5, 0x21, 0x00


	//----- nvinfo : EIATTR_KPARAM_INFO
	.align		4
.L_7501:
        /*0118*/ 	.byte	0x04, 0x17
        /*011a*/ 	.short	(.L_7503 - .L_7502)
.L_7502:
        /*011c*/ 	.word	0x00000000
        /*0120*/ 	.short	0x0004
        /*0122*/ 	.short	0x0020
        /*0124*/ 	.byte	0x00, 0xf5, 0x21, 0x00


	//----- nvinfo : EIATTR_KPARAM_INFO
	.align		4
.L_7503:
        /*0128*/ 	.byte	0x04, 0x17
        /*012a*/ 	.short	(.L_7505 - .L_7504)
.L_7504:
        /*012c*/ 	.word	0x00000000
        /*0130*/ 	.short	0x0003
        /*0132*/ 	.short	0x0018
        /*0134*/ 	.byte	0x00, 0xf5, 0x21, 0x00


	//----- nvinfo : EIATTR_KPARAM_INFO
	.align		4
.L_7505:
        /*0138*/ 	.byte	0x04, 0x17
        /*013a*/ 	.short	(.L_7507 - .L_7506)
.L_7506:
        /*013c*/ 	.word	0x00000000
        /*0140*/ 	.short	0x0002
        /*0142*/ 	.short	0x0010
        /*0144*/ 	.byte	0x00, 0xf5, 0x21, 0x00


	//----- nvinfo : EIATTR_KPARAM_INFO
	.align		4
.L_7507:
        /*0148*/ 	.byte	0x04, 0x17
        /*014a*/ 	.short	(.L_7509 - .L_7508)
.L_7508:
        /*014c*/ 	.word	0x00000000
        /*0150*/ 	.short	0x0001
        /*0152*/ 	.short	0x0008
        /*0154*/ 	.byte	0x00, 0xf5, 0x21, 0x00


	//----- nvinfo : EIATTR_KPARAM_INFO
	.align		4
.L_7509:
        /*0158*/ 	.byte	0x04, 0x17
        /*015a*/ 	.short	(.L_7511 - .L_7510)
.L_7510:
        /*015c*/ 	.word	0x00000000
        /*0160*/ 	.short	0x0000
        /*0162*/ 	.short	0x0000
        /*0164*/ 	.byte	0x00, 0xf5, 0x21, 0x00


	//----- nvinfo : EIATTR_SPARSE_MMA_MASK
	.align		4
.L_7511:
        /*0168*/ 	.byte	0x03, 0x50
        /*016a*/ 	.short	0x0000


	//----- nvinfo : EIATTR_MAXREG_COUNT
	.align		4
        /*016c*/ 	.byte	0x03, 0x1b
        /*016e*/ 	.short	0x00ff


	//----- nvinfo : EIATTR_NUM_BARRIERS
	.align		4
        /*0170*/ 	.byte	0x02, 0x4c
        /*0172*/ 	.byte	0x01
	.zero		1


	//----- nvinfo : EIATTR_EXTERNS
	.align		4
        /*0174*/ 	.byte	0x04, 0x0f
        /*0176*/ 	.short	(.L_7513 - .L_7512)


	//   ....[0]....
	.align		4
.L_7512:
        /*0178*/ 	.word	index@(__assertfail)


	//----- nvinfo : EIATTR_MERCURY_ISA_VERSION
	.align		4
.L_7513:
        /*017c*/ 	.byte	0x03, 0x5f
        /*017e*/ 	.short	0x0101


	//----- nvinfo : EIATTR_COOP_GROUP_MASK_REGIDS
	.align		4
        /*0180*/ 	.byte	0x04, 0x29
        /*0182*/ 	.short	(.L_7515 - .L_7514)


	//   ....[0]....
.L_7514:
        /*0184*/ 	.word	0xffffffff


	//   ....[1]....
        /*0188*/ 	.word	0xffffffff


	//   ....[2]....
        /*018c*/ 	.word	0xffffffff


	//   ....[3]....
        /*0190*/ 	.word	0xffffffff


	//   ....[4]....
        /*0194*/ 	.word	0xffffffff


	//   ....[5]....
        /*0198*/ 	.word	0xffffffff


	//   ....[6]....
        /*019c*/ 	.word	0xffffffff


	//   ....[7]....
        /*01a0*/ 	.word	0xffffffff


	//   ....[8]....
        /*01a4*/ 	.word	0xffffffff


	//   ....[9]....
        /*01a8*/ 	.word	0xffffffff


	//   ....[10]....
        /*01ac*/ 	.word	0xffffffff


	//   ....[11]....
        /*01b0*/ 	.word	0xffffffff


	//   ....[12]....
        /*01b4*/ 	.word	0xffffffff


	//   ....[13]....
        /*01b8*/ 	.word	0xffffffff


	//   ....[14]....
        /*01bc*/ 	.word	0xffffffff


	//   ....[15]....
        /*01c0*/ 	.word	0xffffffff


	//   ....[16]....
        /*01c4*/ 	.word	0xffffffff


	//   ....[17]....
        /*01c8*/ 	.word	0xffffffff


	//   ....[18]....
        /*01cc*/ 	.word	0xffffffff


	//   ....[19]....
        /*01d0*/ 	.word	0xffffffff


	//   ....[20]....
        /*01d4*/ 	.word	0xffffffff


	//   ....[21]....
        /*01d8*/ 	.word	0xffffffff


	//   ....[22]....
        /*01dc*/ 	.word	0xffffffff


	//   ....[23]....
        /*01e0*/ 	.word	0xffffffff


	//   ....[24]....
        /*01e4*/ 	.word	0x0500000f


	//   ....[25]....
        /*01e8*/ 	.word	0x0500000f


	//   ....[26]....
        /*01ec*/ 	.word	0x0500000f


	//   ....[27]....
        /*01f0*/ 	.word	0x0500000f


	//   ....[28]....
        /*01f4*/ 	.word	0x0500000f


	//   ....[29]....
        /*01f8*/ 	.word	0x0500000f


	//   ....[30]....
        /*01fc*/ 	.word	0x0500000f


	//   ....[31]....
        /*0200*/ 	.word	0x0500000f


	//   ....[32]....
        /*0204*/ 	.word	0x0500000f


	//   ....[33]....
        /*0208*/ 	.word	0x0500000f


	//   ....[34]....
        /*020c*/ 	.word	0x0500000f


	//   ....[35]....
        /*0210*/ 	.word	0x0500000f


	//   ....[36]....
        /*0214*/ 	.word	0x0500000f


	//   ....[37]....
        /*0218*/ 	.word	0x0500000f


	//   ....[38]....
        /*021c*/ 	.word	0x0500000f


	//   ....[39]....
        /*0220*/ 	.word	0x0500000f


	//   ....[40]....
        /*0224*/ 	.word	0x0500000f


	//   ....[41]....
        /*0228*/ 	.word	0x0500000f


	//   ....[42]....
        /*022c*/ 	.word	0x0500000f


	//   ....[43]....
        /*0230*/ 	.word	0x0500000f


	//   ....[44]....
        /*0234*/ 	.word	0x0500000f


	//----- nvinfo : EIATTR_COOP_GROUP_INSTR_OFFSETS
	.align		4
.L_7515:
        /*0238*/ 	.byte	0x04, 0x28
        /*023a*/ 	.short	(.L_7517 - .L_7516)


	//   ....[0]....
.L_7516:
        /*023c*/ 	.word	0x00000b30


	//   ....[1]....
        /*0240*/ 	.word	0x00000b50


	//   ....[2]....
        /*0244*/ 	.word	0x00000b70


	//   ....[3]....
        /*0248*/ 	.word	0x00000b90


	//   ....[4]....
        /*024c*/ 	.word	0x00000bb0


	//   ....[5]....
        /*0250*/ 	.word	0x00000cc0


	//   ....[6]....
        /*0254*/ 	.word	0x00000ce0


	//   ....[7]....
        /*0258*/ 	.word	0x00000d00


	//   ....[8]....
        /*025c*/ 	.word	0x00001b50


	//   ....[9]....
        /*0260*/ 	.word	0x00001b80


	//   ....[10]....
        /*0264*/ 	.word	0x00001ba0


	//   ....[11]....
        /*0268*/ 	.word	0x00001bc0


	//   ....[12]....
        /*026c*/ 	.word	0x00001be0


	//   ....[13]....
        /*0270*/ 	.word	0x00001c30


	//   ....[14]....
        /*0274*/ 	.word	0x00001c50


	//   ....[15]....
        /*0278*/ 	.word	0x00001c70


	//   ....[16]....
        /*027c*/ 	.word	0x00002ca0


	//   ....[17]....
        /*0280*/ 	.word	0x00002cc0


	//   ....[18]....
        /*0284*/ 	.word	0x00002cd0


	//   ....[19]....
        /*0288*/ 	.word	0x00002ce0


	//   ....[20]....
        /*028c*/ 	.word	0x00002cf0


	//   ....[21]....
        /*0290*/ 	.word	0x00002d00


	//   ....[22]....
        /*0294*/ 	.word	0x00002d10


	//   ....[23]....
        /*0298*/ 	.word	0x00002d30


	//   ....[24]....
        /*029c*/ 	.word	0x00003650


	//   ....[25]....
        /*02a0*/ 	.word	0x000036b0


	//   ....[26]....
        /*02a4*/ 	.word	0x00003710


	//   ....[27]....
        /*02a8*/ 	.word	0x00003770


	//   ....[28]....
        /*02ac*/ 	.word	0x000037d0


	//   ....[29]....
        /*02b0*/ 	.word	0x00003850


	//   ....[30]....
        /*02b4*/ 	.word	0x000038b0


	//   ....[31]....
        /*02b8*/ 	.word	0x00003910


	//   ....[32]....
        /*02bc*/ 	.word	0x00003990


	//   ....[33]....
        /*02c0*/ 	.word	0x000039f0


	//   ....[34]....
        /*02c4*/ 	.word	0x00003a70


	//   ....[35]....
        /*02c8*/ 	.word	0x00003ad0


	//   ....[36]....
        /*02cc*/ 	.word	0x00003b50


	//   ....[37]....
        /*02d0*/ 	.word	0x00003bb0


	//   ....[38]....
        /*02d4*/ 	.word	0x00003c30


	//   ....[39]....
        /*02d8*/ 	.word	0x00003c90


	//   ....[40]....
        /*02dc*/ 	.word	0x00003d10


	//   ....[41]....
        /*02e0*/ 	.word	0x00003d70


	//   ....[42]....
        /*02e4*/ 	.word	0x00003df0


	//   ....[43]....
        /*02e8*/ 	.word	0x00003e50


	//   ....[44]....
        /*02ec*/ 	.word	0x00003ed0


	//----- nvinfo : EIATTR_VRC_CTA_INIT_COUNT
	.align		4
.L_7517:
        /*02f0*/ 	.byte	0x02, 0x4a
	.zero		1
	.zero		1


	//----- nvinfo : EIATTR_SYSCALL_OFFSETS
	.align		4
        /*02f4*/ 	.byte	0x04, 0x46
        /*02f6*/ 	.short	(.L_7519 - .L_7518)


	//   ....[0]....
.L_7518:
        /*02f8*/ 	.word	0x00002b50


	//   ....[1]....
        /*02fc*/ 	.word	0x000035f0


	//----- nvinfo : EIATTR_EXIT_INSTR_OFFSETS
	.align		4
.L_7519:
        /*0300*/ 	.byte	0x04, 0x1c
        /*0302*/ 	.short	(.L_7521 - .L_7520)


	//   ....[0]....
.L_7520:
        /*0304*/ 	.word	0x00000090


	//   ....[1]....
        /*0308*/ 	.word	0x00003330


	//   ....[2]....
        /*030c*/ 	.word	0x00003360


	//   ....[3]....
        /*0310*/ 	.word	0x000034f0


	//   ....[4]....
        /*0314*/ 	.word	0x00003600


	//----- nvinfo : EIATTR_CRS_STACK_SIZE
	.align		4
.L_7521:
        /*0318*/ 	.byte	0x04, 0x1e
        /*031a*/ 	.short	(.L_7523 - .L_7522)
.L_7522:
        /*031c*/ 	.word	0x00000000


	//----- nvinfo : EIATTR_CBANK_PARAM_SIZE
	.align		4
.L_7523:
        /*0320*/ 	.byte	0x03, 0x19
        /*0322*/ 	.short	0x008c


	//----- nvinfo : EIATTR_PARAM_CBANK
	.align		4
        /*0324*/ 	.byte	0x04, 0x0a
        /*0326*/ 	.short	(.L_7525 - .L_7524)
	.align		4
.L_7524:
        /*0328*/ 	.word	index@(.nv.constant0._ZN4vllm25paged_attention_v2_kernelIthLi64ELi32ELi128ELNS_18Fp8KVCacheDataTypeE2ELb1ELi512EEEvPfS2_PT_PKS3_PKT0_S9_ifPKiSB_iPKfiiiSD_SD_iiiii)
        /*032c*/ 	.short	0x0380
        /*032e*/ 	.short	0x008c


	//----- nvinfo : EIATTR_SW_WAR
	.align		4
.L_7525:
        /*0330*/ 	.byte	0x04, 0x36
        /*0332*/ 	.short	(.L_7527 - .L_7526)
.L_7526:
        /*0334*/ 	.word	0x00000008
.L_7527:


//--------------------- .nv.info._ZN4vllm25paged_attention_v2_kernelIthLi32ELi32ELi128ELNS_18Fp8KVCacheDataTypeE2ELb1ELi512EEEvPfS2_PT_PKS3_PKT0_S9_ifPKiSB_iPKfiiiSD_SD_iiiii --------------------------
	.section	.nv.info._ZN4vllm25paged_attention_v2_kernelIthLi32ELi32ELi128ELNS_18Fp8KVCacheDataTypeE2ELb1ELi512EEEvPfS2_PT_PKS3_PKT0_S9_ifPKiSB_iPKfiiiSD_SD_iiiii,"",@"SHT_CUDA_INFO"
	.sectionflags	@""
	.align	4


	//----- nvinfo : EIATTR_CUDA_API_VERSION
	.align		4
        /*0000*/ 	.byte	0x04, 0x37
        /*0002*/ 	.short	(.L_7529 - .L_7528)
.L_7528:
        /*0004*/ 	.word	0x00000082


	//----- nvinfo : EIATTR_KPARAM_INFO
	.align		4
.L_7529:
        /*0008*/ 	.byte	0x04, 0x17
        /*000a*/ 	.short	(.L_7531 - .L_7530)
.L_7530:
        /*000c*/ 	.word	0x00000000
        /*0010*/ 	.short	0x0015
        /*0012*/ 	.short	0x0088
        /*0014*/ 	.byte	0x00, 0xf0, 0x11, 0x00


	//----- nvinfo : EIATTR_KPARAM_INFO
	.align		4
.L_7531:
        /*0018*/ 	.byte	0x04, 0x17
        /*001a*/ 	.short	(.L_7533 - .L_7532)
.L_7532:
        /*001c*/ 	.word	0x00000000
        /*0020*/ 	.short	0x0014
        /*0022*/ 	.short	0x0084
        /*0024*/ 	.byte	0x00, 0xf0, 0x11, 0x00


	//----- nvinfo : EIATTR_KPARAM_INFO
	.align		4
.L_7533:
        /*0028*/ 	.byte	0x04, 0x17
        /*002a*/ 	.short	(.L_7535 - .L_7534)
.L_7534:
        /*002c*/ 	.word	0x00000000
        /*0030*/ 	.short	0x0013
        /*0032*/ 	.short	0x0080
        /*0034*/ 	.byte	0x00, 0xf0, 0x11, 0x00


	//----- nvinfo : EIATTR_KPARAM_INFO
	.align		4
.L_7535:
        /*0038*/ 	.byte	0x04, 0x17
        /*003a*/ 	.short	(.L_7537 - .L_7536)
.L_7536:
        /*003c*/ 	.word	0x00000000
        /*0040*/ 	.short	0x0012
        /*0042*/ 	.short	0x007c
        /*0044*/ 	.byte	0x00, 0xf0, 0x11, 0x00


	//----- nvinfo : EIATTR_KPARAM_INFO
	.align		4
.L_7537:
        /*0048*/ 	.byte	0x04, 0x17
        /*004a*/ 	.short	(.L_7539 - .L_7538)
.L_7538:
        /*004c*/ 	.word	0x00000000
        /*0050*/ 	.short	0x0011
        /*0052*/ 	.short	0x0078
        /*0054*/ 	.byte	0x00, 0xf0, 0x11, 0x00


	//----- nvinfo : EIATTR_KPARAM_INFO
	.align		4
.L_7539:
        /*0058*/ 	.byte	0x04, 0x17
        /*005a*/ 	.short	(.L_7541 - .L_7540)
.L_7540:
        /*005c*/ 	.word	0x00000000
        /*0060*/ 	.short	0x0010
        /*0062*/ 	.short	0x0070
        /*0064*/ 	.byte	0x00, 0xf5, 0x21, 0x00


	//----- nvinfo : EIATTR_KPARAM_INFO
	.align		4
.L_7541:
        /*0068*/ 	.byte	0x04, 0x17
        /*006a*/ 	.short	(.L_7543 - .L_7542)
.L_7542:
        /*006c*/ 	.word	0x00000000
        /*0070*/ 	.short	0x000f
        /*0072*/ 	.short	0x0068
        /*0074*/ 	.byte	0x00, 0xf5, 0x21, 0x00


	//----- nvinfo : EIATTR_KPARAM_INFO
	.align		4
.L_7543:
        /*0078*/ 	.byte	0x04, 0x17
        /*007a*/ 	.short	(.L_7545 - .L_7544)
.L_7544:
        /*007c*/ 	.word	0x00000000
        /*0080*/ 	.short	0x000e
        /*0082*/ 	.short	0x0060
        /*0084*/ 	.byte	0x00, 0xf0, 0x11, 0x00


	//----- nvinfo : EIATTR_KPARAM_INFO
	.align		4
.L_7545:
        /*0088*/ 	.byte	0x04, 0x17
        /*008a*/ 	.short	(.L_7547 - .L_7546)
.L_7546:
        /*008c*/ 	.word	0x00000000
        /*0090*/ 	.short	0x000d
        /*0092*/ 	.short	0x005c
        /*0094*/ 	.byte	0x00, 0xf0, 0x11, 0x00


	//----- nvinfo : EIATTR_KPARAM_INFO
	.align		4
.L_7547:
        /*0098*/ 	.byte	0x04, 0x17
        /*009a*/ 	.short	(.L_7549 - .L_7548)
.L_7548:
        /*009c*/ 	.word	0x00000000
        /*00a0*/ 	.short	0x000c
        /*00a2*/ 	.short	0x0058
        /*00a4*/ 	.byte	0x00, 0xf0, 0x11, 0x00


	//----- nvinfo : EIATTR_KPARAM_INFO
	.align		4
.L_7549:
        /*00a8*/ 	.byte	0x04, 0x17
        /*00aa*/ 	.short	(.L_7551 - .L_7550)
.L_7550:
        /*00ac*/ 	.word	0x00000000
        /*00b0*/ 	.short	0x000b
        /*00b2*/ 	.short	0x0050
        /*00b4*/ 	.byte	0x00, 0xf5, 0x21, 0x00


	//----- nvinfo : EIATTR_KPARAM_INFO
	.align		4
.L_7551:
        /*00b8*/ 	.byte	0x04, 0x17
        /*00ba*/ 	.short	(.L_7553 - .L_7552)
.L_7552:
        /*00bc*/ 	.word	0x00000000
        /*00c0*/ 	.short	0x000a
        /*00c2*/ 	.short	0x0048
        /*00c4*/ 	.byte	0x00, 0xf0, 0x11, 0x00


	//----- nvinfo : EIATTR_KPARAM_INFO
	.align		4
.L_7553:
        /*00c8*/ 	.byte	0x04, 0x17
        /*00ca*/ 	.short	(.L_7555 - .L_7554)
.L_7554:
        /*00cc*/ 	.word	0x00000000
        /*00d0*/ 	.short	0x0009
        /*00d2*/ 	.short	0x0040
        /*00d4*/ 	.byte	0x00, 0xf5, 0x21, 0x00


	//----- nvinfo : EIATTR_KPARAM_INFO
	.align		4
.L_7555:
        /*00d8*/ 	.byte	0x04, 0x17
        /*00da*/ 	.short	(.L_7557 - .L_7556)
.L_7556:
        /*00dc*/ 	.word	0x00000000
        /*00e0*/ 	.short	0x0008
        /*00e2*/ 	.short	0x0038
        /*00e4*/ 	.byte	0x00, 0xf5, 0x21, 0x00


	//----- nvinfo : EIATTR_KPARAM_INFO
	.align		4
.L_7557:
        /*00e8*/ 	.byte	0x04, 0x17
        /*00ea*/ 	.short	(.L_7559 - .L_7558)
.L_7558:
        /*00ec*/ 	.word	0x00000000
        /*00f0*/ 	.short	0x0007
        /*00f2*/ 	.short	0x0034
        /*00f4*/ 	.byte	0x00, 0xf0, 0x11, 0x00


	//----- nvinfo : EIATTR_KPARAM_INFO
	.align		4
.L_7559:
        /*00f8*/ 	.byte	0x04, 0x17
        /*00fa*/ 	.short	(.L_7561 - .L_7560)
.L_7560:
        /*00fc*/ 	.word	0x00000000
        /*0100*/ 	.short	0x0006
        /*0102*/ 	.short	0x0030
        /*0104*/ 	.byte	0x00, 0xf0, 0x11, 0x00


	//----- nvinfo : EIATTR_KPARAM_INFO
	.align		4
.L_7561:
        /*0108*/ 	.byte	0x04, 0x17
        /*010a*/ 	.short	(.L_7563 - .L_7562)
.L_7562:
        /*010c*/ 	.word	0x00000000
        /*0110*/ 	.short	0x0005
        /*0112*/ 	.short	0x0028
        /*0114*/ 	.byte	0x00, 0xf5, 0x21, 0x00


	//----- nvinfo : EIATTR_KPARAM_INFO
	.align		4
.L_7563:
        /*0118*/ 	.byte	0x04, 0x17
        /*011a*/ 	.short	(.L_7565 - .L_7564)
.L_7564:
        /*011c*/ 	.word	0x00000000
        /*0120*/ 	.short	0x0004
        /*0122*/ 	.short	0x0020
        /*0124*/ 	.byte	0x00, 0xf5, 0x21, 0x00


	//----- nvinfo : EIATTR_KPARAM_INFO
	.align		4
.L_7565:
        /*0128*/ 	.byte	0x04, 0x17
        /*012a*/ 	.short	(.L_7567 - .L_7566)
.L_7566:
        /*012c*/ 	.word	0x00000000
        /*0130*/ 	.short	0x0003
        /*0132*/ 	.short	0x0018
        /*0134*/ 	.byte	0x00, 0xf5, 0x21, 0x00


	//----- nvinfo : EIATTR_KPARAM_INFO
	.align		4
.L_7567:
        /*0138*/ 	.byte	0x04, 0x17
        /*013a*/ 	.short	(.L_7569 - .L_7568)
.L_7568:
        /*013c*/ 	.word	0x00000000
        /*0140*/ 	.short	0x0002
        /*0142*/ 	.short	0x0010
        /*0144*/ 	.byte	0x00, 0xf5, 0x21, 0x00


	//----- nvinfo : EIATTR_KPARAM_INFO
	.align		4
.L_7569:
        /*0148*/ 	.byte	0x04, 0x17
        /*014a*/ 	.short	(.L_7571 - .L_7570)
.L_7570:
        /*014c*/ 	.word	0x00000000
        /*0150*/ 	.short	0x0001
        /*0152*/ 	.short	0x0008
        /*0154*/ 	.byte	0x00, 0xf5, 0x21, 0x00


	//----- nvinfo : EIATTR_KPARAM_INFO
	.align		4
.L_7571:
        /*0158*/ 	.byte	0x04, 0x17
        /*015a*/ 	.short	(.L_7573 - .L_7572)
.L_7572:
        /*015c*/ 	.word	0x00000000
        /*0160*/ 	.short	0x0000
        /*0162*/ 	.short	0x0000
        /*0164*/ 	.byte	0x00, 0xf5, 0x21, 0x00


	//----- nvinfo : EIATTR_SPARSE_MMA_MASK
	.align		4
.L_7573:
        /*0168*/ 	.byte	0x03, 0x50
        /*016a*/ 	.short	0x0000


	//----- nvinfo : EIATTR_MAXREG_COUNT
	.align		4
        /*016c*/ 	.byte	0x03, 0x1b
        /*016e*/ 	.short	0x00ff


	//----- nvinfo : EIATTR_NUM_BARRIERS
	.align		4
        /*0170*/ 	.byte	0x02, 0x4c
        /*0172*/ 	.byte	0x01
	.zero		1


	//----- nvinfo : EIATTR_EXTERNS
	.align		4
        /*0174*/ 	.byte	0x04, 0x0f
        /*0176*/ 	.short	(.L_7575 - .L_7574)


	//   ....[0]....
	.align		4
.L_7574:
        /*0178*/ 	.word	index@(__assertfail)


	//----- nvinfo : EIATTR_MERCURY_ISA_VERSION
	.align		4
.L_7575:
        /*017c*/ 	.byte	0x03, 0x5f
        /*017e*/ 	.short	0x0101


	//----- nvinfo : EIATTR_COOP_GROUP_MASK_REGIDS
	.align		4
        /*0180*/ 	.byte	0x04, 0x29
        /*0182*/ 	.short	(.L_7577 - .L_7576)


	//   ....[0]....
.L_7576:
        /*0184*/ 	.word	0xffffffff


	//   ....[1]....
        /*0188*/ 	.word	0xffffffff


	//   ....[2]....
        /*018c*/ 	.word	0xffffffff


	//   ....[3]....
        /*0190*/ 	.word	0xffffffff


	//   ....[4]....
        /*0194*/ 	.word	0xffffffff


	//   ....[5]....
        /*0198*/ 	.word	0xffffffff


	//   ....[6]....
        /*019c*/ 	.word	0xffffffff


	//   ....[7]....
        /*01a0*/ 	.word	0xffffffff


	//   ....[8]....
        /*01a4*/ 	.word	0xffffffff


	//   ....[9]....
        /*01a8*/ 	.word	0xffffffff


	//   ....[10]....
        /*01ac*/ 	.word	0xffffffff


	//   ....[11]....
        /*01b0*/ 	.word	0xffffffff


	//   ....[12]....
        /*01b4*/ 	.word	0xffffffff


	//   ....[13]....
        /*01b8*/ 	.word	0xffffffff


	//   ....[14]....
        /*01bc*/ 	.word	0xffffffff


	//   ....[15]....
        /*01c0*/ 	.word	0xffffffff


	//   ....[16]....
        /*01c4*/ 	.word	0xffffffff


	//   ....[17]....
        /*01c8*/ 	.word	0xffffffff


	//   ....[18]....
        /*01cc*/ 	.word	0xffffffff


	//   ....[19]....
        /*01d0*/ 	.word	0xffffffff


	//   ....[20]....
        /*01d4*/ 	.word	0x0500000f


	//   ....[21]....
        /*01d8*/ 	.word	0x0500000f


	//   ....[22]....
        /*01dc*/ 	.word	0x0500000f


	//   ....[23]....
        /*01e0*/ 	.word	0x0500000f


	//   ....[24]....
        /*01e4*/ 	.word	0x0500000f


	//   ....[25]....
        /*01e8*/ 	.word	0x0500000f


	//   ....[26]....
        /*01ec*/ 	.word	0x0500000f


	//   ....[27]....
        /*01f0*/ 	.word	0x0500000f


	//   ....[28]....
        /*01f4*/ 	.word	0x0500000f


	//   ....[29]....
        /*01f8*/ 	.word	0x0500000f


	//   ....[30]....
        /*01fc*/ 	.word	0x0500000f


	//   ....[31]....
        /*0200*/ 	.word	0x0500000f


	//   ....[32]....
        /*0204*/ 	.word	0x0500000f


	//----- nvinfo : EIATTR_COOP_GROUP_INSTR_OFFSETS
	.align		4
.L_7577:
        /*0208*/ 	.byte	0x04, 0x28
        /*020a*/ 	.short	(.L_7579 - .L_7578)


	//   ....[0]....
.L_7578:
        /*020c*/ 	.word	0x00000b60


	//   ....[1]....
        /*0210*/ 	.word	0x00000b80


	//   ....[2]....
        /*0214*/ 	.word	0x00000ba0


	//   ....[3]....
        /*0218*/ 	.word	0x00000bc0


	//   ....[4]....
        /*021c*/ 	.word	0x00000be0


	//   ....[5]....
        /*0220*/ 	.word	0x00000cf0


	//   ....[6]....
        /*0224*/ 	.word	0x00000d10


	//   ....[7]....
        /*0228*/ 	.word	0x00000d30


	//   ....[8]....
        /*022c*/ 	.word	0x00001b70


	//   ....[9]....
        /*0230*/ 	.word	0x00001ba0


	//   ....[10]....
        /*0234*/ 	.word	0x00001bc0


	//   ....[11]....
        /*0238*/ 	.word	0x00001be0


	//   ....[12]....
        /*023c*/ 	.word	0x00001c00


	//   ....[13]....
        /*0240*/ 	.word	0x00001c50


	//   ....[14]....
        /*0244*/ 	.word	0x00001c70


	//   ....[15]....
        /*0248*/ 	.word	0x00001c90


	//   ....[16]....
        /*024c*/ 	.word	0x00002c30


	//   ....[17]....
        /*0250*/ 	.word	0x00002c40


	//   ....[18]....
        /*0254*/ 	.word	0x00002c50


	//   ....[19]....
        /*0258*/ 	.word	0x00002c60


	//   ....[20]....
        /*025c*/ 	.word	0x000032b0


	//   ....[21]....
        /*0260*/ 	.word	0x00003310


	//   ....[22]....
        /*0264*/ 	.word	0x00003370


	//   ....[23]....
        /*0268*/ 	.word	0x000033d0


	//   ....[24]....
        /*026c*/ 	.word	0x00003430


	//   ....[25]....
        /*0270*/ 	.word	0x000034b0


	//   ....[26]....
        /*0274*/ 	.word	0x00003510


	//   ....[27]....
        /*0278*/ 	.word	0x00003570


	//   ....[28]....
        /*027c*/ 	.word	0x000035f0


	//   ....[29]....
        /*0280*/ 	.word	0x00003650


	//   ....[30]....
        /*0284*/ 	.word	0x000036d0


	//   ....[31]....
        /*0288*/ 	.word	0x00003730


	//   ....[32]....
        /*028c*/ 	.word	0x000037a0


	//----- nvinfo : EIATTR_VRC_CTA_INIT_COUNT
	.align		4
.L_7579:
        /*0290*/ 	.byte	0x02, 0x4a
	.zero		1
	.zero		1


	//----- nvinfo : EIATTR_SYSCALL_OFFSETS
	.align		4
        /*0294*/ 	.byte	0x04, 0x46
        /*0296*/ 	.short	(.L_7581 - .L_7580)


	//   ....[0]....
.L_7580:
        /*0298*/ 	.word	0x00002b60


	//   ....[1]....
        /*029c*/ 	.word	0x00003250


	//----- nvinfo : EIATTR_EXIT_INSTR_OFFSETS
	.align		4
.L_7581:
        /*02a0*/ 	.byte	0x04, 0x1c
        /*02a2*/ 	.short	(.L_7583 - .L_7582)


	//   ....[0]....
.L_7582:
        /*02a4*/ 	.word	0x00000090


	//   ....[1]....
        /*02a8*/ 	.word	0x00002fd0


	//   ....[2]....
        /*02ac*/ 	.word	0x00003000


	//   ....[3]....
        /*02b0*/ 	.word	0x00003150


	//   ....[4]....
        /*02b4*/ 	.word	0x00003260


	//----- nvinfo : EIATTR_CRS_STACK_SIZE
	.align		4
.L_7583:
        /*02b8*/ 	.byte	0x04, 0x1e
        /*02ba*/ 	.short	(.L_7585 - .L_7584)
.L_7584:
        /*02bc*/ 	.word	0x00000000


	//----- nvinfo : EIATTR_CBANK_PARAM_SIZE
	.align		4
.L_7585:
        /*02c0*/ 	.byte	0x03, 0x19
        /*02c2*/ 	.short	0x008c


	//----- nvinfo : EIATTR_PARAM_CBANK
	.align		4
        /*02c4*/ 	.byte	0x04, 0x0a
        /*02c6*/ 	.short	(.L_7587 - .L_7586)
	.align		4
.L_7586:
        /*02c8*/ 	.word	index@(.nv.constant0._ZN4vllm25paged_attention_v2_kernelIthLi32ELi32ELi128ELNS_18Fp8KVCacheDataTypeE2ELb1ELi512EEEvPfS2_PT_PKS3_PKT0_S9_ifPKiSB_iPKfiiiSD_SD_iiiii)
        /*02cc*/ 	.short	0x0380
        /*02ce*/ 	.short	0x008c


	//----- nvinfo : EIATTR_SW_WAR
	.align		4
.L_7587:
        /*02d0*/ 	.byte	0x04, 0x36
        /*02d2*/ 	.short	(.L_7589 - .L_7588)
.L_7588:
        /*02d4*/ 	.word	0x00000008
.L_7589:


//--------------------- .nv.info._ZN4vllm25paged_attention_v2_kernelIthLi256ELi16ELi128ELNS_18Fp8KVCacheDataTypeE2ELb0ELi512EEEvPfS2_PT_PKS3_PKT0_S9_ifPKiSB_iPKfiiiSD_SD_iiiii --------------------------
	.section	.nv.info._ZN4vllm25paged_attention_v2_kernelIthLi256ELi16ELi128ELNS_18Fp8KVCacheDataTypeE2ELb0ELi512EEEvPfS2_PT_PKS3_PKT0_S9_ifPKiSB_iPKfiiiSD_SD_iiiii,"",@"SHT_CUDA_INFO"
	.sectionflags	@""
	.align	4


	//----- nvinfo : EIATTR_CUDA_API_VERSION
	.align		4
        /*0000*/ 	.byte	0x04, 0x37
        /*0002*/ 	.short	(.L_7591 - .L_7590)
.L_7590:
        /*0004*/ 	.word	0x00000082


	//----- nvinfo : EIATTR_KPARAM_INFO
	.align		4
.L_7591:
        /*0008*/ 	.byte	0x04, 0x17
        /*000a*/ 	.short	(.L_7593 - .L_7592)
.L_7592:
        /*000c*/ 	.word	0x00000000
        /*0010*/ 	.short	0x0015
        /*0012*/ 	.short	0x0088
        /*0014*/ 	.byte	0x00, 0xf0, 0x11, 0x00


	//----- nvinfo : EIATTR_KPARAM_INFO
	.align		4
.L_7593:
        /*0018*/ 	.byte	0x04, 0x17
        /*001a*/ 	.short	(.L_7595 - .L_7594)
.L_7594:
        /*001c*/ 	.word	0x00000000
        /*0020*/ 	.short	0x0014
        /*0022*/ 	.short	0x0084
        /*0024*/ 	.byte	0x00, 0xf0, 0x11, 0x00


	//----- nvinfo : EIATTR_KPARAM_INFO
	.align		4
.L_7595:
        /*0028*/ 	.byte	0x04, 0x17
        /*002a*/ 	.short	(.L_7597 - .L_7596)
.L_7596:
        /*002c*/ 	.word	0x00000000
        /*0030*/ 	.short	0x0013
        /*0032*/ 	.short	0x0080
        /*0034*/ 	.byte	0x00, 0xf0, 0x11, 0x00


	//----- nvinfo : EIATTR_KPARAM_INFO
	.align		4
.L_7597:
        /*0038*/ 	.byte	0x04, 0x17
        /*003a*/ 	.short	(.L_7599 - .L_7598)
.L_7598:
        /*003c*/ 	.word	0x00000000
        /*0040*/ 	.short	0x0012
        /*0042*/ 	.short	0x007c
        /*0044*/ 	.byte	0x00, 0xf0, 0x11, 0x00


	//----- nvinfo : EIATTR_KPARAM_INFO
	.align		4
.L_7599:
        /*0048*/ 	.byte	0x04, 0x17
        /*004a*/ 	.short	(.L_7601 - .L_7600)
.L_7600:
        /*004c*/ 	.word	0x00000000
        /*0050*/ 	.short	0x0011
        /*0052*/ 	.short	0x0078
        /*0054*/ 	.byte	0x00, 0xf0, 0x11, 0x00


	//----- nvinfo : EIATTR_KPARAM_INFO
	.align		4
.L_7601:
        /*0058*/ 	.byte	0x04, 0x17
        /*005a*/ 	.short	(.L_7603 - .L_7602)
.L_7602:
        /*005c*/ 	.word	0x00000000
        /*0060*/ 	.short	0x0010
        /*0062*/ 	.short	0x0070
        /*0064*/ 	.byte	0x00, 0xf5, 0x21, 0x00


	//----- nvinfo : EIATTR_KPARAM_INFO
	.align		4
.L_7603:
        /*0068*/ 	.byte	0x04, 0x17
        /*006a*/ 	.short	(.L_7605 - .L_7604)
.L_7604:
        /*006c*/ 	.word	0x00000000
        /*0070*/ 	.short	0x000f
        /*0072*/ 	.short	0x0068
        /*0074*/ 	.byte	0x00, 0xf5, 0x21, 0x00


	//----- nvinfo : EIATTR_KPARAM_INFO
	.align		4
.L_7605:
        /*0078*/ 	.byte	0x04, 0x17
        /*007a*/ 	.short	(.L_7607 - .L_7606)
.L_7606:
        /*007c*/ 	.word	0x00000000
        /*0080*/ 	.short	0x000e
        /*0082*/ 	.short	0x0060
        /*0084*/ 	.byte	0x00, 0xf0, 0x11, 0x00


	//----- nvinfo : EIATTR_KPARAM_INFO
	.align		4
.L_7607:
        /*0088*/ 	.byte	0x04, 0x17
        /*008a*/ 	.short	(.L_7609 - .L_7608)
.L_7608:
        /*008c*/ 	.word	0x00000000
        /*0090*/ 	.short	0x000d
        /*0092*/ 	.short	0x005c
        /*0094*/ 	.byte	0x00, 0xf0, 0x11, 0x00


	//----- nvinfo : EIATTR_KPARAM_INFO
	.align		4
.L_7609:
        /*0098*/ 	.byte	0x04, 0x17
        /*009a*/ 	.short	(.L_7611 - .L_7610)
.L_7610:
        /*009c*/ 	.word	0x00000000
        /*00a0*/ 	.short	0x000c
        /*00a2*/ 	.short	0x0058
        /*00a4*/ 	.byte	0x00, 0xf0, 0x11, 0x00


	//----- nvinfo : EIATTR_KPARAM_INFO
	.align		4
.L_7611:
        /*00a8*/ 	.byte	0x04, 0x17
        /*00aa*/ 	.short	(.L_7613 - .L_7612)
.L_7612:
        /*00ac*/ 	.word	0x00000000
        /*00b0*/ 	.short	0x000b
        /*00b2*/ 	.short	0x0050
        /*00b4*/ 	.byte	0x00, 0xf5, 0x21, 0x00


	//----- nvinfo : EIATTR_KPARAM_INFO
	.align		4
.L_7613:
        /*00b8*/ 	.byte	0x04, 0x17
        /*00ba*/ 	.short	(.L_7615 - .L_7614)
.L_7614:
        /*00bc*/ 	.word	0x00000000
        /*00c0*/ 	.short	0x000a
        /*00c2*/ 	.short	0x0048
        /*00c4*/ 	.byte	0x00, 0xf0, 0x11, 0x00


	//----- nvinfo : EIATTR_KPARAM_INFO
	.align		4
.L_7615:
        /*00c8*/ 	.byte	0x04, 0x17
        /*00ca*/ 	.short	(.L_7617 - .L_7616)
.L_7616:
        /*00cc*/ 	.word	0x00000000
        /*00d0*/ 	.short	0x0009
        /*00d2*/ 	.short	0x0040
        /*00d4*/ 	.byte	0x00, 0xf5, 0x21, 0x00


	//----- nvinfo : EIATTR_KPARAM_INFO
	.align		4
.L_7617:
        /*00d8*/ 	.byte	0x04, 0x17
        /*00da*/ 	.short	(.L_7619 - .L_7618)
.L_7618:
        /*00dc*/ 	.word	0x00000000
        /*00e0*/ 	.short	0x0008
        /*00e2*/ 	.short	0x0038
        /*00e4*/ 	.byte	0x00, 0xf5, 0x21, 0x00


	//----- nvinfo : EIATTR_KPARAM_INFO
	.align		4
.L_7619:
        /*00e8*/ 	.byte	0x04, 0x17
        /*00ea*/ 	.short	(.L_7621 - .L_7620)
.L_7620:
        /*00ec*/ 	.word	0x00000000
        /*00f0*/ 	.short	0x0007
        /*00f2*/ 	.short	0x0034
        /*00f4*/ 	.byte	0x00, 0xf0, 0x11, 0x00


	//----- nvinfo : EIATTR_KPARAM_INFO
	.align		4
.L_7621:
        /*00f8*/ 	.byte	0x04, 0x17
        /*00fa*/ 	.short	(.L_7623 - .L_7622)
.L_7622:
        /*00fc*/ 	.word	0x00000000
        /*0100*/ 	.short	0x0006
        /*0102*/ 	.short	0x0030
        /*0104*/ 	.byte	0x00, 0xf0, 0x11, 0x00


	//----- nvinfo : EIATTR_KPARAM_INFO
	.align		4
.L_7623:
        /*0108*/ 	.byte	0x04, 0x17
        /*010a*/ 	.short	(.L_7625 - .L_7624)
.L_7624:
        /*010c*/ 	.word	0x00000000
        /*0110*/ 	.short	0x0005
        /*0112*/ 	.short	0x0028
        /*0114*/ 	.byte	0x00, 0xf5, 0x21, 0x00


	//----- nvinfo : EIATTR_KPARAM_INFO
	.align		4
.L_7625:
        /*0118*/ 	.byte	0x04, 0x17
        /*011a*/ 	.short	(.L_7627 - .L_7626)
.L_7626:
        /*011c*/ 	.word	0x00000000
        /*0120*/ 	.short	0x0004
        /*0122*/ 	.short	0x0020
        /*0124*/ 	.byte	0x00, 0xf5, 0x21, 0x00


	//----- nvinfo : EIATTR_KPARAM_INFO
	.align		4
.L_7627:
        /*0128*/ 	.byte	0x04, 0x17
        /*012a*/ 	.short	(.L_7629 - .L_7628)
.L_7628:
        /*012c*/ 	.word	0x00000000
        /*0130*/ 	.short	0x0003
        /*0132*/ 	.short	0x0018
        /*0134*/ 	.byte	0x00, 0xf5, 0x21, 0x00


	//----- nvinfo : EIATTR_KPARAM_INFO
	.align		4
.L_7629:
        /*0138*/ 	.byte	0x04, 0x17
        /*013a*/ 	.short	(.L_7631 - .L_7630)
.L_7630:
        /*013c*/ 	.word	0x00000000
        /*0140*/ 	.short	0x0002
        /*0142*/ 	.short	0x0010
        /*0144*/ 	.byte	0x00, 0xf5, 0x21, 0x00


	//----- nvinfo : EIATTR_KPARAM_INFO
	.align		4
.L_7631:
        /*0148*/ 	.byte	0x04, 0x17
        /*014a*/ 	.short	(.L_7633 - .L_7632)
.L_7632:
        /*014c*/ 	.word	0x00000000
        /*0150*/ 	.short	0x0001
        /*0152*/ 	.short	0x0008
        /*0154*/ 	.byte	0x00, 0xf5, 0x21, 0x00


	//----- nvinfo : EIATTR_KPARAM_INFO
	.align		4
.L_7633:
        /*0158*/ 	.byte	0x04, 0x17
        /*015a*/ 	.short	(.L_7635 - .L_7634)
.L_7634:
        /*015c*/ 	.word	0x00000000
        /*0160*/ 	.short	0x0000
        /*0162*/ 	.short	0x0000
        /*0164*/ 	.byte	0x00, 0xf5, 0x21, 0x00


	//----- nvinfo : EIATTR_SPARSE_MMA_MASK
	.align		4
.L_7635:
        /*0168*/ 	.byte	0x03, 0x50
        /*016a*/ 	.short	0x0000


	//----- nvinfo : EIATTR_MAXREG_COUNT
	.align		4
        /*016c*/ 	.byte	0x03, 0x1b
        /*016e*/ 	.short	0x00ff


	//----- nvinfo : EIATTR_NUM_BARRIERS
	.align		4
        /*0170*/ 	.byte	0x02, 0x4c
        /*0172*/ 	.byte	0x01
	.zero		1


	//----- nvinfo : EIATTR_EXTERNS
	.align		4
        /*0174*/ 	.byte	0x04, 0x0f
        /*0176*/ 	.short	(.L_7637 - .L_7636)


	//   ....[0]....
	.align		4
.L_7636:
        /*0178*/ 	.word	index@(__assertfail)


	//----- nvinfo : EIATTR_MERCURY_ISA_VERSION
	.align		4
.L_7637:
        /*017c*/ 	.byte	0x03, 0x5f
        /*017e*/ 	.short	0x0101


	//----- nvinfo : EIATTR_COOP_GROUP_MASK_REGIDS
	.align		4
        /*0180*/ 	.byte	0x04, 0x29
        /*0182*/ 	.short	(.L_7639 - .L_7638)


	//   ....[0]....
.L_7638:
        /*0184*/ 	.word	0xffffffff


	//   ....[1]....
        /*0188*/ 	.word	0xffffffff


	//   ....[2]....
        /*018c*/ 	.word	0xffffffff


	//   ....[3]....
        /*0190*/ 	.word	0xffffffff


	//   ....[4]....
        /*0194*/ 	.word	0xffffffff


	//   ....[5]....
        /*0198*/ 	.word	0xffffffff


	//   ....[6]....
        /*019c*/ 	.word	0xffffffff


	//   ....[7]....
        /*01a0*/ 	.word	0xffffffff


	//   ....[8]....
        /*01a4*/ 	.word	0xffffffff


	//   ....[9]....
        /*01a8*/ 	.word	0xffffffff


	//   ....[10]....
        /*01ac*/ 	.word	0xffffffff


	//   ....[11]....
        /*01b0*/ 	.word	0xffffffff


	//   ....[12]....
        /*01b4*/ 	.word	0xffffffff


	//   ....[13]....
        /*01b8*/ 	.word	0xffffffff


	//   ....[14]....
        /*01bc*/ 	.word	0xffffffff


	//   ....[15]....
        /*01c0*/ 	.word	0x0500000f


	//   ....[16]....
        /*01c4*/ 	.word	0x0500000f


	//   ....[17]....
        /*01c8*/ 	.word	0x0500000f


	//   ....[18]....
        /*01cc*/ 	.word	0x0500000f


	//----- nvinfo : EIATTR_COOP_GROUP_INSTR_OFFSETS
	.align		4
.L_7639:
        /*01d0*/ 	.byte	0x04, 0x28
        /*01d2*/ 	.short	(.L_7641 - .L_7640)


	//   ....[0]....
.L_7640:
        /*01d4*/ 	.word	0x000003d0


	//   ....[1]....
        /*01d8*/ 	.word	0x000003f0


	//   ....[2]....
        /*01dc*/ 	.word	0x00000410


	//   ....[3]....
        /*01e0*/ 	.word	0x00000430


	//   ....[4]....
        /*01e4*/ 	.word	0x00000530


	//   ....[5]....
        /*01e8*/ 	.word	0x00000550


	//   ....[6]....
        /*01ec*/ 	.word	0x00000580


	//   ....[7]....
        /*01f0*/ 	.word	0x000013d0


	//   ....[8]....
        /*01f4*/ 	.word	0x00001400


	//   ....[9]....
        /*01f8*/ 	.word	0x00001420


	//   ....[10]....
        /*01fc*/ 	.word	0x00001440


	//   ....[11]....
        /*0200*/ 	.word	0x00001460


	//   ....[12]....
        /*0204*/ 	.word	0x000014b0


	//   ....[13]....
        /*0208*/ 	.word	0x000014d0


	//   ....[14]....
        /*020c*/ 	.word	0x000014f0


	//   ....[15]....
        /*0210*/ 	.word	0x00002b40


	//   ....[16]....
        /*0214*/ 	.word	0x00002ba0


	//   ....[17]....
        /*0218*/ 	.word	0x00002c00


	//   ....[18]....
        /*021c*/ 	.word	0x00002c60


	//----- nvinfo : EIATTR_VRC_CTA_INIT_COUNT
	.align		4
.L_7641:
        /*0220*/ 	.byte	0x02, 0x4a
	.zero		1
	.zero		1


	//----- nvinfo : EIATTR_SYSCALL_OFFSETS
	.align		4
        /*0224*/ 	.byte	0x04, 0x46
        /*0226*/ 	.short	(.L_7643 - .L_7642)


	//   ....[0]....
.L_7642:
        /*0228*/ 	.word	0x00000330


	//----- nvinfo : EIATTR_EXIT_INSTR_OFFSETS
	.align		4
.L_7643:
        /*022c*/ 	.byte	0x04, 0x1c
        /*022e*/ 	.short	(.L_7645 - .L_7644)


	//   ....[0]....
.L_7644:
        /*0230*/ 	.word	0x000000d0


	//   ....[1]....
        /*0234*/ 	.word	0x00002820


	//   ....[2]....
        /*0238*/ 	.word	0x00002850


	//   ....[3]....
        /*023c*/ 	.word	0x00002af0


	//----- nvinfo : EIATTR_CRS_STACK_SIZE
	.align		4
.L_7645:
        /*0240*/ 	.byte	0x04, 0x1e
        /*0242*/ 	.short	(.L_7647 - .L_7646)
.L_7646:
        /*0244*/ 	.word	0x00000000


	//----- nvinfo : EIATTR_CBANK_PARAM_SIZE
	.align		4
.L_7647:
        /*0248*/ 	.byte	0x03, 0x19
        /*024a*/ 	.short	0x008c


	//----- nvinfo : EIATTR_PARAM_CBANK
	.align		4
        /*024c*/ 	.byte	0x04, 0x0a
        /*024e*/ 	.short	(.L_7649 - .L_7648)
	.align		4
.L_7648:
        /*0250*/ 	.word	index@(.nv.constant0._ZN4vllm25paged_attention_v2_kernelIthLi256ELi16ELi128ELNS_18Fp8KVCacheDataTypeE2ELb0ELi512EEEvPfS2_PT_PKS3_PKT0_S9_ifPKiSB_iPKfiiiSD_SD_iiiii)
        /*0254*/ 	.short	0x0380
        /*0256*/ 	.short	0x008c


	//----- nvinfo : EIATTR_SW_WAR
	.align		4
.L_7649:
        /*0258*/ 	.byte	0x04, 0x36
        /*025a*/ 	.short	(.L_7651 - .L_7650)
.L_7650:
        /*025c*/ 	.word	0x00000008
.L_7651:


//--------------------- .nv.info._ZN4vllm25paged_attention_v2_kernelIthLi192ELi16ELi128ELNS_18Fp8KVCacheDataTypeE2ELb0ELi512EEEvPfS2_PT_PKS3_PKT0_S9_ifPKiSB_iPKfiiiSD_SD_iiiii --------------------------
	.section	.nv.info._ZN4vllm25paged_attention_v2_kernelIthLi192ELi16ELi128ELNS_18Fp8KVCacheDataTypeE2ELb0ELi512EEEvPfS2_PT_PKS3_PKT0_S9_ifPKiSB_iPKfiiiSD_SD_iiiii,"",@"SHT_CUDA_INFO"
	.sectionflags	@""
	.align	4


	//----- nvinfo : EIATTR_CUDA_API_VERSION
	.align		4
        /*0000*/ 	.byte	0x04, 0x37
        /*0002*/ 	.short	(.L_7653 - .L_7652)
.L_7652:
        /*0004*/ 	.word	0x00000082


	//----- nvinfo : EIATTR_KPARAM_INFO
	.align		4
.L_7653:
        /*0008*/ 	.byte	0x04, 0x17
        /*000a*/ 	.short	(.L_7655 - .L_7654)
.L_7654:
        /*000c*/ 	.word	0x00000000
        /*0010*/ 	.short	0x0015
        /*0012*/ 	.short	0x0088
        /*0014*/ 	.byte	0x00, 0xf0, 0x11, 0x00


	//----- nvinfo : EIATTR_KPARAM_INFO
	.align		4
.L_7655:
        /*0018*/ 	.byte	0x04, 0x17
        /*001a*/ 	.short	(.L_7657 - .L_7656)
.L_7656:
        /*001c*/ 	.word	0x00000000
        /*0020*/ 	.short	0x0014
        /*0022*/ 	.short	0x0084
        /*0024*/ 	.byte	0x00, 0xf0, 0x11, 0x00


	//----- nvinfo : EIATTR_KPARAM_INFO
	.align		4
.L_7657:
        /*0028*/ 	.byte	0x04, 0x17
        /*002a*/ 	.short	(.L_7659 - .L_7658)
.L_7658:
        /*002c*/ 	.word	0x00000000
        /*0030*/ 	.short	0x0013
        /*0032*/ 	.short	0x0080
        /*0034*/ 	.byte	0x00, 0xf0, 0x11, 0x00


	//----- nvinfo : EIATTR_KPARAM_INFO
	.align		4
.L_7659:
        /*0038*/ 	.byte	0x04, 0x17
        /*003a*/ 	.short	(.L_7661 - .L_7660)
.L_7660:
        /*003c*/ 	.word	0x00000000
        /*0040*/ 	.short	0x0012
        /*0042*/ 	.short	0x007c
        /*0044*/ 	.byte	0x00, 0xf0, 0x11, 0x00


	//----- nvinfo : EIATTR_KPARAM_INFO
	.align		4
.L_7661:
        /*0048*/ 	.byte	0x04, 0x17
        /*004a*/ 	.short	(.L_7663 - .L_7662)
.L_7662:
        /*004c*/ 	.word	0x00000000
        /*0050*/ 	.short	0x0011
        /*0052*/ 	.short	0x0078
        /*0054*/ 	.byte	0x00, 0xf0, 0x11, 0x00


	//----- nvinfo : EIATTR_KPARAM_INFO
	.align		4
.L_7663:
        /*0058*/ 	.byte	0x04, 0x17
        /*005a*/ 	.short	(.L_7665 - .L_7664)
.L_7664:
        /*005c*/ 	.word	0x00000000
        /*0060*/ 	.short	0x0010
        /*0062*/ 	.short	0x0070
        /*0064*/ 	.byte	0x00, 0xf5, 0x21, 0x00


	//----- nvinfo : EIATTR_KPARAM_INFO
	.align		4
.L_7665:
        /*0068*/ 	.byte	0x04, 0x17
        /*006a*/ 	.short	(.L_7667 - .L_7666)
.L_7666:
        /*006c*/ 	.word	0x00000000
        /*0070*/ 	.short	0x000f
        /*0072*/ 	.short	0x0068
        /*0074*/ 	.byte	0x00, 0xf5, 0x21, 0x00


	//----- nvinfo : EIATTR_KPARAM_INFO
	.align		4
.L_7667:
        /*0078*/ 	.byte	0x04, 0x17
        /*007a*/ 	.short	(.L_7669 - .L_7668)
.L_7668:
        /*007c*/ 	.word	0x00000000
        /*0080*/ 	.short	0x000e
        /*0082*/ 	.short	0x0060
        /*0084*/ 	.byte	0x00, 0xf0, 0x11, 0x00


	//----- nvinfo : EIATTR_KPARAM_INFO
	.align		4
.L_7669:
        /*0088*/ 	.byte	0x04, 0x17
        /*008a*/ 	.short	(.L_7671 - .L_7670)
.L_7670:
        /*008c*/ 	.word	0x00000000
        /*0090*/ 	.short	0x000d
        /*0092*/ 	.short	0x005c
        /*0094*/ 	.byte	0x00, 0xf0, 0x11, 0x00


	//----- nvinfo : EIATTR_KPARAM_INFO
	.align		4
.L_7671:
        /*0098*/ 	.byte	0x04, 0x17
        /*009a*/ 	.short	(.L_7673 - .L_7672)
.L_7672:
        /*009c*/ 	.word	0x00000000
        /*00a0*/ 	.short	0x000c
        /*00a2*/ 	.short	0x0058
        /*00a4*/ 	.byte	0x00, 0xf0, 0x11, 0x00


	//----- nvinfo : EIATTR_KPARAM_INFO
	.align		4
.L_7673:
        /*00a8*/ 	.byte	0x04, 0x17
        /*00aa*/ 	.short	(.L_7675 - .L_7674)
.L_7674:
        /*00ac*/ 	.word	0x00000000
        /*00b0*/ 	.short	0x000b
        /*00b2*/ 	.short	0x0050
        /*00b4*/ 	.byte	0x00, 0xf5, 0x21, 0x00


	//----- nvinfo : EIATTR_KPARAM_INFO
	.align		4
.L_7675:
        /*00b8*/ 	.byte	0x04, 0x17
        /*00ba*/ 	.short	(.L_7677 - .L_7676)
.L_7676:
        /*00bc*/ 	.word	0x00000000
        /*00c0*/ 	.short	0x000a
        /*00c2*/ 	.short	0x0048
        /*00c4*/ 	.byte	0x00, 0xf0, 0x11, 0x00


	//----- nvinfo : EIATTR_KPARAM_INFO
	.align		4
.L_7677:
        /*00c8*/ 	.byte	0x04, 0x17
        /*00ca*/ 	.short	(.L_7679 - .L_7678)
.L_7678:
        /*00cc*/ 	.word	0x00000000
        /*00d0*/ 	.short	0x0009
        /*00d2*/ 	.short	0x0040
        /*00d4*/ 	.byte	0x00, 0xf5, 0x21, 0x00


	//----- nvinfo : EIATTR_KPARAM_INFO
	.align		4
.L_7679:
        /*00d8*/ 	.byte	0x04, 0x17
        /*00da*/ 	.short	(.L_7681 - .L_7680)
.L_7680:
        /*00dc*/ 	.word	0x00000000
        /*00e0*/ 	.short	0x0008
        /*00e2*/ 	.short	0x0038
        /*00e4*/ 	.byte	0x00, 0xf5, 0x21, 0x00


	//----- nvinfo : EIATTR_KPARAM_INFO
	.align		4
.L_7681:
        /*00e8*/ 	.byte	0x04, 0x17
        /*00ea*/ 	.short	(.L_7683 - .L_7682)
.L_7682:
        /*00ec*/ 	.word	0x00000000
        /*00f0*/ 	.short	0x0007
        /*00f2*/ 	.short	0x0034
        /*00f4*/ 	.byte	0x00, 0xf0, 0x11, 0x00


	//----- nvinfo : EIATTR_KPARAM_INFO
	.align		4
.L_7683:
        /*00f8*/ 	.byte	0x04, 0x17
        /*00fa*/ 	.short	(.L_7685 - .L_7684)
.L_7684:
        /*00fc*/ 	.word	0x00000000
        /*0100*/ 	.short	0x0006
        /*0102*/ 	.short	0x0030
        /*0104*/ 	.byte	0x00, 0xf0, 0x11, 0x00


	//----- nvinfo : EIATTR_KPARAM_INFO
	.align		4
.L_7685:
        /*0108*/ 	.byte	0x04, 0x17
        /*010a*/ 	.short	(.L_7687 - .L_7686)
.L_7686:
        /*010c*/ 	.word	0x00000000
        /*0110*/ 	.short	0x0005
        /*0112*/ 	.short	0x0028
        /*0114*/ 	.byte	0x00, 0xf5, 0x21, 0x00


	//----- nvinfo : EIATTR_KPARAM_INFO
	.align		4
.L_7687:
        /*0118*/ 	.byte	0x04, 0x17
        /*011a*/ 	.short	(.L_7689 - .L_7688)
.L_7688:
        /*011c*/ 	.word	0x00000000
        /*0120*/ 	.short	0x0004
        /*0122*/ 	.short	0x0020
        /*0124*/ 	.byte	0x00, 0xf5, 0x21, 0x00


	//----- nvinfo : EIATTR_KPARAM_INFO
	.align		4
.L_7689:
        /*0128*/ 	.byte	0x04, 0x17
        /*012a*/ 	.short	(.L_7691 - .L_7690)
.L_7690:
        /*012c*/ 	.word	0x00000000
        /*0130*/ 	.short	0x0003
        /*0132*/ 	.short	0x0018
        /*0134*/ 	.byte	0x00, 0xf5, 0x21, 0x00


	//----- nvinfo : EIATTR_KPARAM_INFO
	.align		4
.L_7691:
        /*0138*/ 	.byte	0x04, 0x17
        /*013a*/ 	.short	(.L_7693 - .L_7692)
.L_7692:
        /*013c*/ 	.word	0x00000000
        /*0140*/ 	.short	0x0002
        /*0142*/ 	.short	0x0010
        /*0144*/ 	.byte	0x00, 0xf5, 0x21, 0x00


	//----- nvinfo : EIATTR_KPARAM_INFO
	.align		4
.L_7693:
        /*0148*/ 	.byte	0x04, 0x17
        /*014a*/ 	.short	(.L_7695 - .L_7694)
.L_7694:
        /*014c*/ 	.word	0x00000000
        /*0150*/ 	.short	0x0001
        /*0152*/ 	.short	0x0008
        /*0154*/ 	.byte	0x00, 0xf5, 0x21, 0x00


	//----- nvinfo : EIATTR_KPARAM_INFO
	.align		4
.L_7695:
        /*0158*/ 	.byte	0x04, 0x17
        /*015a*/ 	.short	(.L_7697 - .L_7696)
.L_7696:
        /*015c*/ 	.word	0x00000000
        /*0160*/ 	.short	0x0000
        /*0162*/ 	.short	0x0000
        /*0164*/ 	.byte	0x00, 0xf5, 0x21, 0x00


	//----- nvinfo : EIATTR_SPARSE_MMA_MASK
	.align		4
.L_7697:
        /*0168*/ 	.byte	0x03, 0x50
        /*016a*/ 	.short	0x0000


	//----- nvinfo : EIATTR_MAXREG_COUNT
	.align		4
        /*016c*/ 	.byte	0x03, 0x1b
        /*016e*/ 	.short	0x00ff


	//----- nvinfo : EIATTR_NUM_BARRIERS
	.align		4
        /*0170*/ 	.byte	0x02, 0x4c
        /*0172*/ 	.byte	0x01
	.zero		1


	//----- nvinfo : EIATTR_EXTERNS
	.align		4
        /*0174*/ 	.byte	0x04, 0x0f
        /*0176*/ 	.short	(.L_7699 - .L_7698)


	//   ....[0]....
	.align		4
.L_7698:
        /*0178*/ 	.word	index@(__assertfail)


	//----- nvinfo : EIATTR_MERCURY_ISA_VERSION
	.align		4
.L_7699:
        /*017c*/ 	.byte	0x03, 0x5f
        /*017e*/ 	.short	0x0101


	//----- nvinfo : EIATTR_COOP_GROUP_MASK_REGIDS
	.align		4
        /*0180*/ 	.byte	0x04, 0x29
        /*0182*/ 	.short	(.L_7701 - .L_7700)


	//   ....[0]....
.L_7700:
        /*0184*/ 	.word	0xffffffff


	//   ....[1]....
        /*0188*/ 	.word	0xffffffff


	//   ....[2]....
        /*018c*/ 	.word	0xffffffff


	//   ....[3]....
        /*0190*/ 	.word	0xffffffff


	//   ....[4]....
        /*0194*/ 	.word	0xffffffff


	//   ....[5]....
        /*0198*/ 	.word	0xffffffff


	//   ....[6]....
        /*019c*/ 	.word	0xffffffff


	//   ....[7]....
        /*01a0*/ 	.word	0xffffffff


	//   ....[8]....
        /*01a4*/ 	.word	0xffffffff


	//   ....[9]....
        /*01a8*/ 	.word	0xffffffff


	//   ....[10]....
        /*01ac*/ 	.word	0xffffffff


	//   ....[11]....
        /*01b0*/ 	.word	0xffffffff


	//   ....[12]....
        /*01b4*/ 	.word	0xffffffff


	//   ....[13]....
        /*01b8*/ 	.word	0xffffffff


	//   ....[14]....
        /*01bc*/ 	.word	0xffffffff


	//   ....[15]....
        /*01c0*/ 	.word	0x0500000f


	//   ....[16]....
        /*01c4*/ 	.word	0x0500000f


	//   ....[17]....
        /*01c8*/ 	.word	0x0500000f


	//   ....[18]....
        /*01cc*/ 	.word	0x0500000f


	//----- nvinfo : EIATTR_COOP_GROUP_INSTR_OFFSETS
	.align		4
.L_7701:
        /*01d0*/ 	.byte	0x04, 0x28
        /*01d2*/ 	.short	(.L_7703 - .L_7702)


	//   ....[0]....
.L_7702:
        /*01d4*/ 	.word	0x000003d0


	//   ....[1]....
        /*01d8*/ 	.word	0x000003f0


	//   ....[2]....
        /*01dc*/ 	.word	0x00000410


	//   ....[3]....
        /*01e0*/ 	.word	0x00000430


	//   ....[4]....
        /*01e4*/ 	.word	0x00000530


	//   ....[5]....
        /*01e8*/ 	.word	0x00000550


	//   ....[6]....
        /*01ec*/ 	.word	0x00000580


	//   ....[7]....
        /*01f0*/ 	.word	0x000013d0


	//   ....[8]....
        /*01f4*/ 	.word	0x00001400


	//   ....[9]....
        /*01f8*/ 	.word	0x00001420


	//   ....[10]....
        /*01fc*/ 	.word	0x00001440


	//   ....[11]....
        /*0200*/ 	.word	0x00001460


	//   ....[12]....
        /*0204*/ 	.word	0x000014b0


	//   ....[13]....
        /*0208*/ 	.word	0x000014d0


	//   ....[14]....
        /*020c*/ 	.word	0x000014f0


	//   ....[15]....
        /*0210*/ 	.word	0x00002910


	//   ....[16]....
        /*0214*/ 	.word	0x00002970


	//   ....[17]....
        /*0218*/ 	.word	0x000029d0


	//   ....[18]....
        /*021c*/ 	.word	0x00002a30


	//----- nvinfo : EIATTR_VRC_CTA_INIT_COUNT
	.align		4
.L_7703:
        /*0220*/ 	.byte	0x02, 0x4a
	.zero		1
	.zero		1


	//----- nvinfo : EIATTR_SYSCALL_OFFSETS
	.align		4
        /*0224*/ 	.byte	0x04, 0x46
        /*0226*/ 	.short	(.L_7705 - .L_7704)


	//   ....[0]....
.L_7704:
        /*0228*/ 	.word	0x00000330


	//----- nvinfo : EIATTR_EXIT_INSTR_OFFSETS
	.align		4
.L_7705:
        /*022c*/ 	.byte	0x04, 0x1c
        /*022e*/ 	.short	(.L_7707 - .L_7706)


	//   ....[0]....
.L_7706:
        /*0230*/ 	.word	0x000000d0


	//   ....[1]....
        /*0234*/ 	.word	0x00002670


	//   ....[2]....
        /*0238*/ 	.word	0x000026a0


	//   ....[3]....
        /*023c*/ 	.word	0x000028c0


	//----- nvinfo : EIATTR_CRS_STACK_SIZE
	.align		4
.L_7707:
        /*0240*/ 	.byte	0x04, 0x1e
        /*0242*/ 	.short	(.L_7709 - .L_7708)
.L_7708:
        /*0244*/ 	.word	0x00000000


	//----- nvinfo : EIATTR_CBANK_PARAM_SIZE
	.align		4
.L_7709:
        /*0248*/ 	.byte	0x03, 0x19
        /*024a*/ 	.short	0x008c


	//----- nvinfo : EIATTR_PARAM_CBANK
	.align		4
        /*024c*/ 	.byte	0x04, 0x0a
        /*024e*/ 	.short	(.L_7711 - .L_7710)
	.align		4
.L_7710:
        /*0250*/ 	.word	index@(.nv.constant0._ZN4vllm25paged_attention_v2_kernelIthLi192ELi16ELi128ELNS_18Fp8KVCacheDataTypeE2ELb0ELi512EEEvPfS2_PT_PKS3_PKT0_S9_ifPKiSB_iPKfiiiSD_SD_iiiii)
        /*0254*/ 	.short	0x0380
        /*0256*/ 	.short	0x008c


	//----- nvinfo : EIATTR_SW_WAR
	.align		4
.L_7711:
        /*0258*/ 	.byte	0x04, 0x36
        /*025a*/ 	.short	(.L_7713 - .L_7712)
.L_7712:
        /*025c*/ 	.word	0x00000008
.L_7713:


//--------------------- .nv.info._ZN4vllm25paged_attention_v2_kernelIthLi128ELi16ELi128ELNS_18Fp8KVCacheDataTypeE2ELb0ELi512EEEvPfS2_PT_PKS3_PKT0_S9_ifPKiSB_iPKfiiiSD_SD_iiiii --------------------------
	.section	.nv.info._ZN4vllm25paged_attention_v2_kernelIthLi128ELi16ELi128ELNS_18Fp8KVCacheDataTypeE2ELb0ELi512EEEvPfS2_PT_PKS3_PKT0_S9_ifPKiSB_iPKfiiiSD_SD_iiiii,"",@"SHT_CUDA_INFO"
	.sectionflags	@""
	.align	4


	//----- nvinfo : EIATTR_CUDA_API_VERSION
	.align		4
        /*0000*/ 	.byte	0x04, 0x37
        /*0002*/ 	.short	(.L_7715 - .L_7714)
.L_7714:
        /*0004*/ 	.word	0x00000082


	//----- nvinfo : EIATTR_KPARAM_INFO
	.align		4
.L_7715:
        /*0008*/ 	.byte	0x04, 0x17
        /*000a*/ 	.short	(.L_7717 - .L_7716)
.L_7716:
        /*000c*/ 	.word	0x00000000
        /*0010*/ 	.short	0x0015
        /*0012*/ 	.short	0x0088
        /*0014*/ 	.byte	0x00, 0xf0, 0x11, 0x00


	//----- nvinfo : EIATTR_KPARAM_INFO
	.align		4
.L_7717:
        /*0018*/ 	.byte	0x04, 0x17
        /*001a*/ 	.short	(.L_7719 - .L_7718)
.L_7718:
        /*001c*/ 	.word	0x00000000
        /*0020*/ 	.short	0x0014
        /*0022*/ 	.short	0x0084
        /*0024*/ 	.byte	0x00, 0xf0, 0x11, 0x00


	//----- nvinfo : EIATTR_KPARAM_INFO
	.align		4
.L_7719:
        /*0028*/ 	.byte	0x04, 0x17
        /*002a*/ 	.short	(.L_7721 - .L_7720)
.L_7720:
        /*002c*/ 	.word	0x00000000
        /*0030*/ 	.short	0x0013
        /*0032*/ 	.short	0x0080
        /*0034*/ 	.byte	0x00, 0xf0, 0x11, 0x00


	//----- nvinfo : EIATTR_KPARAM_INFO
	.align		4
.L_7721:
        /*0038*/ 	.byte	0x04, 0x17
        /*003a*/ 	.short	(.L_7723 - .L_7722)
.L_7722:
        /*003c*/ 	.word	0x00000000
        /*0040*/ 	.short	0x0012
        /*0042*/ 	.short	0x007c
        /*0044*/ 	.byte	0x00, 0xf0, 0x11, 0x00


	//----- nvinfo : EIATTR_KPARAM_INFO
	.align		4
.L_7723:
        /*0048*/ 	.byte	0x04, 0x17
        /*004a*/ 	.short	(.L_7725 - .L_7724)
.L_7724:
        /*004c*/ 	.word	0x00000000
        /*0050*/ 	.short	0x0011
        /*0052*/ 	.short	0x0078
        /*0054*/ 	.byte	0x00, 0xf0, 0x11, 0x00


	//----- nvinfo : EIATTR_KPARAM_INFO
	.align		4
.L_7725:
        /*0058*/ 	.byte	0x04, 0x17
        /*005a*/ 	.short	(.L_7727 - .L_7726)
.L_7726:
        /*005c*/ 	.word	0x00000000
        /*0060*/ 	.short	0x0010
        /*0062*/ 	.short	0x0070
        /*0064*/ 	.byte	0x00, 0xf5, 0x21, 0x00


	//----- nvinfo : EIATTR_KPARAM_INFO
	.align		4
.L_7727:
        /*0068*/ 	.byte	0x04, 0x17
        /*006a*/ 	.short	(.L_7729 - .L_7728)
.L_7728:
        /*006c*/ 	.word	0x00000000
        /*0070*/ 	.short	0x000f
        /*0072*/ 	.short	0x0068
        /*0074*/ 	.byte	0x00, 0xf5, 0x21, 0x00


	//----- nvinfo : EIATTR_KPARAM_INFO
	.align		4
.L_7729:
        /*0078*/ 	.byte	0x04, 0x17
        /*007a*/ 	.short	(.L_7731 - .L_7730)
.L_7730:
        /*007c*/ 	.word	0x00000000
        /*0080*/ 	.short	0x000e
        /*0082*/ 	.short	0x0060
        /*0084*/ 	.byte	0x00, 0xf0, 0x11, 0x00


	//----- nvinfo : EIATTR_KPARAM_INFO
	.align		4
.L_7731:
        /*0088*/ 	.byte	0x04, 0x17
        /*008a*/ 	.short	(.L_7733 - .L_7732)
.L_7732:
        /*008c*/ 	.word	0x00000000
        /*0090*/ 	.short	0x000d
        /*0092*/ 	.short	0x005c
        /*0094*/ 	.byte	0x00, 0xf0, 0x11, 0x00


	//----- nvinfo : EIATTR_KPARAM_INFO
	.align		4
.L_7733:
        /*0098*/ 	.byte	0x04, 0x17
        /*009a*/ 	.short	(.L_7735 - .L_7734)
.L_7734:
        /*009c*/ 	.word	0x00000000
        /*00a0*/ 	.short	0x000c
        /*00a2*/ 	.short	0x0058
        /*00a4*/ 	.byte	0x00, 0xf0, 0x11, 0x00


	//----- nvinfo : EIATTR_KPARAM_INFO
	.align		4
.L_7735:
        /*00a8*/ 	.byte	0x04, 0x17
        /*00aa*/ 	.short	(.L_7737 - .L_7736)
.L_7736:
        /*00ac*/ 	.word	0x00000000
        /*00b0*/ 	.short	0x000b
        /*00b2*/ 	.short	0x0050
        /*00b4*/ 	.byte	0x00, 0xf5, 0x21, 0x00


	//----- nvinfo : EIATTR_KPARAM_INFO
	.align		4
.L_7737:
        /*00b8*/ 	.byte	0x04, 0x17
        /*00ba*/ 	.short	(.L_7739 - .L_7738)
.L_7738:
        /*00bc*/ 	.word	0x00000000
        /*00c0*/ 	.short	0x000a
        /*00c2*/ 	.short	0x0048
        /*00c4*/ 	.byte	0x00, 0xf0, 0x11, 0x00


	//----- nvinfo : EIATTR_KPARAM_INFO
	.align		4
.L_7739:
        /*00c8*/ 	.byte	0x04, 0x17
        /*00ca*/ 	.short	(.L_7741 - .L_7740)
.L_7740:
        /*00cc*/ 	.word	0x00000000
        /*00d0*/ 	.short	0x0009
        /*00d2*/ 	.short	0x0040
        /*00d4*/ 	.byte	0x00, 0xf5, 0x21, 0x00


	//----- nvinfo : EIATTR_KPARAM_INFO
	.align		4
.L_7741:
        /*00d8*/ 	.byte	0x04, 0x17
        /*00da*/ 	.short	(.L_7743 - .L_7742)
.L_7742:
        /*00dc*/ 	.word	0x00000000
        /*00e0*/ 	.short	0x0008
        /*00e2*/ 	.short	0x0038
        /*00e4*/ 	.byte	0x00, 0xf5, 0x21, 0x00


	//----- nvinfo : EIATTR_KPARAM_INFO
	.align		4
.L_7743:
        /*00e8*/ 	.byte	0x04, 0x17
        /*00ea*/ 	.short	(.L_7745 - .L_7744)
.L_7744:
        /*00ec*/ 	.word	0x00000000
        /*00f0*/ 	.short	0x0007
        /*00f2*/ 	.short	0x0034
        /*00f4*/ 	.byte	0x00, 0xf0, 0x11, 0x00


	//----- nvinfo : EIATTR_KPARAM_INFO
	.align		4
.L_7745:
        /*00f8*/ 	.byte	0x04, 0x17
        /*00fa*/ 	.short	(.L_7747 - .L_7746)
.L_7746:
        /*00fc*/ 	.word	0x00000000
        /*0100*/ 	.short	0x0006
        /*0102*/ 	.short	0x0030
        /*0104*/ 	.byte	0x00, 0xf0, 0x11, 0x00


	//----- nvinfo : EIATTR_KPARAM_INFO
	.align		4
.L_7747:
        /*0108*/ 	.byte	0x04, 0x17
        /*010a*/ 	.short	(.L_7749 - .L_7748)
.L_7748:
        /*010c*/ 	.word	0x00000000
        /*0110*/ 	.short	0x0005
        /*0112*/ 	.short	0x0028
        /*0114*/ 	.byte	0x00, 0xf5, 0x21, 0x00


	//----- nvinfo : EIATTR_KPARAM_INFO
	.align		4
.L_7749:
        /*0118*/ 	.byte	0x04, 0x17
        /*011a*/ 	.short	(.L_7751 - .L_7750)
.L_7750:
        /*011c*/ 	.word	0x00000000
        /*0120*/ 	.short	0x0004
        /*0122*/ 	.short	0x0020
        /*0124*/ 	.byte	0x00, 0xf5, 0x21, 0x00


	//----- nvinfo : EIATTR_KPARAM_INFO
	.align		4
.L_7751:
        /*0128*/ 	.byte	0x04, 0x17
        /*012a*/ 	.short	(.L_7753 - .L_7752)
.L_7752:
        /*012c*/ 	.word	0x00000000
        /*0130*/ 	.short	0x0003
        /*0132*/ 	.short	0x0018
        /*0134*/ 	.byte	0x00, 0xf5, 0x21, 0x00


	//----- nvinfo : EIATTR_KPARAM_INFO
	.align		4
.L_7753:
        /*0138*/ 	.byte	0x04, 0x17
        /*013a*/ 	.short	(.L_7755 - .L_7754)
.L_7754:
        /*013c*/ 	.word	0x00000000
        /*0140*/ 	.short	0x0002
        /*0142*/ 	.short	0x0010
        /*0144*/ 	.byte	0x00, 0xf5, 0x21, 0x00


	//----- nvinfo : EIATTR_KPARAM_INFO
	.align		4
.L_7755:
        /*0148*/ 	.byte	0x04, 0x17
        /*014a*/ 	.short	(.L_7757 - .L_7756)
.L_7756:
        /*014c*/ 	.word	0x00000000
        /*0150*/ 	.short	0x0001
        /*0152*/ 	.short	0x0008
        /*0154*/ 	.byte	0x00, 0xf5, 0x21, 0x00


	//----- nvinfo : EIATTR_KPARAM_INFO
	.align		4
.L_7757:
        /*0158*/ 	.byte	0x04, 0x17
        /*015a*/ 	.short	(.L_7759 - .L_7758)
.L_7758:
        /*015c*/ 	.word	0x00000000
        /*0160*/ 	.short	0x0000
        /*0162*/ 	.short	0x0000
        /*0164*/ 	.byte	0x00, 0xf5, 0x21, 0x00


	//----- nvinfo : EIATTR_SPARSE_MMA_MASK
	.align		4
.L_7759:
        /*0168*/ 	.byte	0x03, 0x50
        /*016a*/ 	.short	0x0000


	//----- nvinfo : EIATTR_MAXREG_COUNT
	.align		4
        /*016c*/ 	.byte	0x03, 0x1b
        /*016e*/ 	.short	0x00ff


	//----- nvinfo : EIATTR_NUM_BARRIERS
	.align		4
        /*0170*/ 	.byte	0x02, 0x4c
        /*0172*/ 	.byte	0x01
	.zero		1


	//----- nvinfo : EIATTR_EXTERNS
	.align		4
        /*0174*/ 	.byte	0x04, 0x0f
        /*0176*/ 	.short	(.L_7761 - .L_7760)


	//   ....[0]....
	.align		4
.L_7760:
        /*0178*/ 	.word	index@(__assertfail)


	//----- nvinfo : EIATTR_MERCURY_ISA_VERSION
	.align		4
.L_7761:
        /*017c*/ 	.byte	0x03, 0x5f
        /*017e*/ 	.short	0x0101


	//----- nvinfo : EIATTR_COOP_GROUP_MASK_REGIDS
	.align		4
        /*0180*/ 	.byte	0x04, 0x29
        /*0182*/ 	.short	(.L_7763 - .L_7762)


	//   ....[0]....
.L_7762:
        /*0184*/ 	.word	0xffffffff


	//   ....[1]....
        /*0188*/ 	.word	0xffffffff


	//   ....[2]....
        /*018c*/ 	.word	0xffffffff


	//   ....[3]....
        /*0190*/ 	.word	0xffffffff


	//   ....[4]....
        /*0194*/ 	.word	0xffffffff


	//   ....[5]....
        /*0198*/ 	.word	0xffffffff


	//   ....[6]....
        /*019c*/ 	.word	0xffffffff


	//   ....[7]....
        /*01a0*/ 	.word	0xffffffff


	//   ....[8]....
        /*01a4*/ 	.word	0xffffffff


	//   ....[9]....
        /*01a8*/ 	.word	0xffffffff


	//   ....[10]....
        /*01ac*/ 	.word	0xffffffff


	//   ....[11]....
        /*01b0*/ 	.word	0xffffffff


	//   ....[12]....
        /*01b4*/ 	.word	0xffffffff


	//   ....[13]....
        /*01b8*/ 	.word	0xffffffff


	//   ....[14]....
        /*01bc*/ 	.word	0xffffffff


	//   ....[15]....
        /*01c0*/ 	.word	0x0500000f


	//   ....[16]....
        /*01c4*/ 	.word	0x0500000f


	//   ....[17]....
        /*01c8*/ 	.word	0x0500000f


	//   ....[18]....
        /*01cc*/ 	.word	0x0500000f


	//----- nvinfo : EIATTR_COOP_GROUP_INSTR_OFFSETS
	.align		4
.L_7763:
        /*01d0*/ 	.byte	0x04, 0x28
        /*01d2*/ 	.short	(.L_7765 - .L_7764)


	//   ....[0]....
.L_7764:
        /*01d4*/ 	.word	0x000003d0


	//   ....[1]....
        /*01d8*/ 	.word	0x000003f0


	//   ....[2]....
        /*01dc*/ 	.word	0x00000410


	//   ....[3]....
        /*01e0*/ 	.word	0x00000430


	//   ....[4]....
        /*01e4*/ 	.word	0x00000530


	//   ....[5]....
        /*01e8*/ 	.word	0x00000550


	//   ....[6]....
        /*01ec*/ 	.word	0x00000580


	//   ....[7]....
        /*01f0*/ 	.word	0x000013d0


	//   ....[8]....
        /*01f4*/ 	.word	0x00001400


	//   ....[9]....
        /*01f8*/ 	.word	0x00001420


	//   ....[10]....
        /*01fc*/ 	.word	0x00001440


	//   ....[11]....
        /*0200*/ 	.word	0x00001460


	//   ....[12]....
        /*0204*/ 	.word	0x000014b0


	//   ....[13]....
        /*0208*/ 	.word	0x000014d0


	//   ....[14]....
        /*020c*/ 	.word	0x000014f0


	//   ....[15]....
        /*0210*/ 	.word	0x000026f0


	//   ....[16]....
        /*0214*/ 	.word	0x00002750


	//   ....[17]....
        /*0218*/ 	.word	0x000027b0


	//   ....[18]....
        /*021c*/ 	.word	0x00002810


	//----- nvinfo : EIATTR_VRC_CTA_INIT_COUNT
	.align		4
.L_7765:
        /*0220*/ 	.byte	0x02, 0x4a
	.zero		1
	.zero		1


	//----- nvinfo : EIATTR_SYSCALL_OFFSETS
	.align		4
        /*0224*/ 	.byte	0x04, 0x46
        /*0226*/ 	.short	(.L_7767 - .L_7766)


	//   ....[0]....
.L_7766:
        /*0228*/ 	.word	0x00000330


	//----- nvinfo : EIATTR_EXIT_INSTR_OFFSETS
	.align		4
.L_7767:
        /*022c*/ 	.byte	0x04, 0x1c
        /*022e*/ 	.short	(.L_7769 - .L_7768)


	//   ....[0]....
.L_7768:
        /*0230*/ 	.word	0x000000d0


	//   ....[1]....
        /*0234*/ 	.word	0x000024d0


	//   ....[2]....
        /*0238*/ 	.word	0x00002500


	//   ....[3]....
        /*023c*/ 	.word	0x000026a0


	//----- nvinfo : EIATTR_CRS_STACK_SIZE
	.align		4
.L_7769:
        /*0240*/ 	.byte	0x04, 0x1e
        /*0242*/ 	.short	(.L_7771 - .L_7770)
.L_7770:
        /*0244*/ 	.word	0x00000000


	//----- nvinfo : EIATTR_CBANK_PARAM_SIZE
	.align		4
.L_7771:
        /*0248*/ 	.byte	0x03, 0x19
        /*024a*/ 	.short	0x008c


	//----- nvinfo : EIATTR_PARAM_CBANK
	.align		4
        /*024c*/ 	.byte	0x04, 0x0a
        /*024e*/ 	.short	(.L_7773 - .L_7772)
	.align		4
.L_7772:
        /*0250*/ 	.word	index@(.nv.constant0._ZN4vllm25paged_attention_v2_kernelIthLi128ELi16ELi128ELNS_18Fp8KVCacheDataTypeE2ELb0ELi512EEEvPfS2_PT_PKS3_PKT0_S9_ifPKiSB_iPKfiiiSD_SD_iiiii)
        /*0254*/ 	.short	0x0380
        /*0256*/ 	.short	0x008c


	//----- nvinfo : EIATTR_SW_WAR
	.align		4
.L_7773:
        /*0258*/ 	.byte	0x04, 0x36
        /*025a*/ 	.short	(.L_7775 - .L_7774)
.L_7774:
        /*025c*/ 	.word	0x00000008
.L_7775:


//--------------------- .nv.info._ZN4vllm25paged_attention_v2_kernelIthLi120ELi16ELi128ELNS_18Fp8KVCacheDataTypeE2ELb0ELi512EEEvPfS2_PT_PKS3_PKT0_S9_ifPKiSB_iPKfiiiSD_SD_iiiii --------------------------
	.section	.nv.info._ZN4vllm25paged_attention_v2_kernelIthLi120ELi16ELi128ELNS_18Fp8KVCacheDataTypeE2ELb0ELi512EEEvPfS2_PT_PKS3_PKT0_S9_ifPKiSB_iPKfiiiSD_SD_iiiii,"",@"SHT_CUDA_INFO"
	.sectionflags	@""
	.align	4


	//----- nvinfo : EIATTR_CUDA_API_VERSION
	.align		4
        /*0000*/ 	.byte	0x04, 0x37
        /*0002*/ 	.short	(.L_7777 - .L_7776)
.L_7776:
        /*0004*/ 	.word	0x00000082


	//----- nvinfo : EIATTR_KPARAM_INFO
	.align		4
.L_7777:
        /*0008*/ 	.byte	0x04, 0x17
        /*000a*/ 	.short	(.L_7779 - .L_7778)
.L_7778:
        /*000c*/ 	.word	0x00000000
        /*0010*/ 	.short	0x0015
        /*0012*/ 	.short	0x0088
        /*0014*/ 	.byte	0x00, 0xf0, 0x11, 0x00


	//----- nvinfo : EIATTR_KPARAM_INFO
	.align		4
.L_7779:
        /*0018*/ 	.byte	0x04, 0x17
        /*001a*/ 	.short	(.L_7781 - .L_7780)
.L_7780:
        /*001c*/ 	.word	0x00000000
        /*0020*/ 	.short	0x0014
        /*0022*/ 	.short	0x0084
        /*0024*/ 	.byte	0x00, 0xf0, 0x11, 0x00


	//----- nvinfo : EIATTR_KPARAM_INFO
	.align		4
.L_7781:
        /*0028*/ 	.byte	0x04, 0x17
        /*002a*/ 	.short	(.L_7783 - .L_7782)
.L_7782:
        /*002c*/ 	.word	0x00000000
        /*0030*/ 	.short	0x0013
        /*0032*/ 	.short	0x0080
        /*0034*/ 	.byte	0x00, 0xf0, 0x11, 0x00


	//----- nvinfo : EIATTR_KPARAM_INFO
	.align		4
.L_7783:
        /*0038*/ 	.byte	0x04, 0x17
        /*003a*/ 	.short	(.L_7785 - .L_7784)
.L_7784:
        /*003c*/ 	.word	0x00000000
        /*0040*/ 	.short	0x0012
        /*0042*/ 	.short	0x007c
        /*0044*/ 	.byte	0x00, 0xf0, 0x11, 0x00


	//----- nvinfo : EIATTR_KPARAM_INFO
	.align		4
.L_7785:
        /*0048*/ 	.byte	0x04, 0x17
        /*004a*/ 	.short	(.L_7787 - .L_7786)
.L_7786:
        /*004c*/ 	.word	0x00000000
        /*0050*/ 	.short	0x0011
        /*0052*/ 	.short	0x0078
        /*0054*/ 	.byte	0x00, 0xf0, 0x11, 0x00


	//----- nvinfo : EIATTR_KPARAM_INFO
	.align		4
.L_7787:
        /*0058*/ 	.byte	0x04, 0x17
        /*005a*/ 	.short	(.L_7789 - .L_7788)
.L_7788:
        /*005c*/ 	.word	0x00000000
        /*0060*/ 	.short	0x0010
        /*0062*/ 	.short	0x0070
        /*0064*/ 	.byte	0x00, 0xf5, 0x21, 0x00


	//----- nvinfo : EIATTR_KPARAM_INFO
	.align		4
.L_7789:
        /*0068*/ 	.byte	0x04, 0x17
        /*006a*/ 	.short	(.L_7791 - .L_7790)
.L_7790:
        /*006c*/ 	.word	0x00000000
        /*0070*/ 	.short	0x000f
        /*0072*/ 	.short	0x0068
        /*0074*/ 	.byte	0x00, 0xf5, 0x21, 0x00


	//----- nvinfo : EIATTR_KPARAM_INFO
	.align		4
.L_7791:
        /*0078*/ 	.byte	0x04, 0x17
        /*007a*/ 	.short	(.L_7793 - .L_7792)
.L_7792:
        /*007c*/ 	.word	0x00000000
        /*0080*/ 	.short	0x000e
        /*0082*/ 	.short	0x0060
        /*0084*/ 	.byte	0x00, 0xf0, 0x11, 0x00


	//----- nvinfo : EIATTR_KPARAM_INFO
	.align		4
.L_7793:
        /*0088*/ 	.byte	0x04, 0x17
        /*008a*/ 	.short	(.L_7795 - .L_7794)
.L_7794:
        /*008c*/ 	.word	0x00000000
        /*0090*/ 	.short	0x000d
        /*0092*/ 	.short	0x005c
        /*0094*/ 	.byte	0x00, 0xf0, 0x11, 0x00


	//----- nvinfo : EIATTR_KPARAM_INFO
	.align		4
.L_7795:
        /*0098*/ 	.byte	0x04, 0x17
        /*009a*/ 	.short	(.L_7797 - .L_7796)
.L_7796:
        /*009c*/ 	.word	0x00000000
        /*00a0*/ 	.short	0x000c
        /*00a2*/ 	.short	0x0058
        /*00a4*/ 	.byte	0x00, 0xf0, 0x11, 0x00


	//----- nvinfo : EIATTR_KPARAM_INFO
	.align		4
.L_7797:
        /*00a8*/ 	.byte	0x04, 0x17
        /*00aa*/ 	.short	(.L_7799 - .L_7798)
.L_7798:
        /*00ac*/ 	.word	0x00000000
        /*00b0*/ 	.short	0x000b
        /*00b2*/ 	.short	0x0050
        /*00b4*/ 	.byte	0x00, 0xf5, 0x21, 0x00


	//----- nvinfo : EIATTR_KPARAM_INFO
	.align		4
.L_7799:
        /*00b8*/ 	.byte	0x04, 0x17
        /*00ba*/ 	.short	(.L_7801 - .L_7800)
.L_7800:
        /*00bc*/ 	.word	0x00000000
        /*00c0*/ 	.short	0x000a
        /*00c2*/ 	.short	0x0048
        /*00c4*/ 	.byte	0x00, 0xf0, 0x11, 0x00


	//----- nvinfo : EIATTR_KPARAM_INFO
	.align		4
.L_7801:
        /*00c8*/ 	.byte	0x04, 0x17
        /*00ca*/ 	.short	(.L_7803 - .L_7802)
.L_7802:
        /*00cc*/ 	.word	0x00000000
        /*00d0*/ 	.short	0x0009
        /*00d2*/ 	.short	0x0040
        /*00d4*/ 	.byte	0x00, 0xf5, 0x21, 0x00


	//----- nvinfo : EIATTR_KPARAM_INFO
	.align		4
.L_7803:
        /*00d8*/ 	.byte	0x04, 0x17
        /*00da*/ 	.short	(.L_7805 - .L_7804)
.L_7804:
        /*00dc*/ 	.word	0x00000000
        /*00e0*/ 	.short	0x0008
        /*00e2*/ 	.short	0x0038
        /*00e4*/ 	.byte	0x00, 0xf5, 0x21, 0x00


	//----- nvinfo : EIATTR_KPARAM_INFO
	.align		4
.L_7805:
        /*00e8*/ 	.byte	0x04, 0x17
        /*00ea*/ 	.short	(.L_7807 - .L_7806)
.L_7806:
        /*00ec*/ 	.word	0x00000000
        /*00f0*/ 	.short	0x0007
        /*00f2*/ 	.short	0x0034
        /*00f4*/ 	.byte	0x00, 0xf0, 0x11, 0x00


	//----- nvinfo : EIATTR_KPARAM_INFO
	.align		4
.L_7807:
        /*00f8*/ 	.byte	0x04, 0x17
        /*00fa*/ 	.short	(.L_7809 - .L_7808)
.L_7808:
        /*00fc*/ 	.word	0x00000000
        /*0100*/ 	.short	0x0006
        /*0102*/ 	.short	0x0030
        /*0104*/ 	.byte	0x00, 0xf0, 0x11, 0x00


	//----- nvinfo : EIATTR_KPARAM_INFO
	.align		4
.L_7809:
        /*0108*/ 	.byte	0x04, 0x17
        /*010a*/ 	.short	(.L_7811 - .L_7810)
.L_7810:
        /*010c*/ 	.word	0x00000000
        /*0110*/ 	.short	0x0005
        /*0112*/ 	.short	0x0028
        /*0114*/ 	.byte	0x00, 0xf5, 0x21, 0x00


	//----- nvinfo : EIATTR_KPARAM_INFO
	.align		4
.L_7811:
        /*0118*/ 	.byte	0x04, 0x17
        /*011a*/ 	.short	(.L_7813 - .L_7812)
.L_7812:
        /*011c*/ 	.word	0x00000000
        /*0120*/ 	.short	0x0004
        /*0122*/ 	.short	0x0020
        /*0124*/ 	.byte	0x00, 0xf5, 0x21, 0x00


	//----- nvinfo : EIATTR_KPARAM_INFO
	.align		4
.L_7813:
        /*0128*/ 	.byte	0x04, 0x17
        /*012a*/ 	.short	(.L_7815 - .L_7814)
.L_7814:
        /*012c*/ 	.word	0x00000000
        /*0130*/ 	.short	0x0003
        /*0132*/ 	.short	0x0018
        /*0134*/ 	.byte	0x00, 0xf5, 0x21, 0x00


	//----- nvinfo : EIATTR_KPARAM_INFO
	.align		4
.L_7815:
        /*0138*/ 	.byte	0x04, 0x17
        /*013a*/ 	.short	(.L_7817 - .L_7816)
.L_7816:
        /*013c*/ 	.word	0x00000000
        /*0140*/ 	.short	0x0002
        /*0142*/ 	.short	0x0010
        /*0144*/ 	.byte	0x00, 0xf5, 0x21, 0x00


	//----- nvinfo : EIATTR_KPARAM_INFO
	.align		4
.L_7817:
        /*0148*/ 	.byte	0x04, 0x17
        /*014a*/ 	.short	(.L_7819 - .L_7818)
.L_7818:
        /*014c*/ 	.word	0x00000000
        /*0150*/ 	.short	0x0001
        /*0152*/ 	.short	0x0008
        /*0154*/ 	.byte	0x00, 0xf5, 0x21, 0x00


	//----- nvinfo : EIATTR_KPARAM_INFO
	.align		4
.L_7819:
        /*0158*/ 	.byte	0x04, 0x17
        /*015a*/ 	.short	(.L_7821 - .L_7820)
.L_7820:
        /*015c*/ 	.word	0x00000000
        /*0160*/ 	.short	0x0000
        /*0162*/ 	.short	0x0000
        /*0164*/ 	.byte	0x00, 0xf5, 0x21, 0x00


	//----- nvinfo : EIATTR_SPARSE_MMA_MASK
	.align		4
.L_7821:
        /*0168*/ 	.byte	0x03, 0x50
        /*016a*/ 	.short	0x0000


	//----- nvinfo : EIATTR_MAXREG_COUNT
	.align		4
        /*016c*/ 	.byte	0x03, 0x1b
        /*016e*/ 	.short	0x00ff


	//----- nvinfo : EIATTR_NUM_BARRIERS
	.align		4
        /*0170*/ 	.byte	0x02, 0x4c
        /*0172*/ 	.byte	0x01
	.zero		1


	//----- nvinfo : EIATTR_EXTERNS
	.align		4
        /*0174*/ 	.byte	0x04, 0x0f
        /*0176*/ 	.short	(.L_7823 - .L_7822)


	//   ....[0]....
	.align		4
.L_7822:
        /*0178*/ 	.word	index@(__assertfail)


	//----- nvinfo : EIATTR_MERCURY_ISA_VERSION
	.align		4
.L_7823:
        /*017c*/ 	.byte	0x03, 0x5f
        /*017e*/ 	.short	0x0101


	//----- nvinfo : EIATTR_COOP_GROUP_MASK_REGIDS
	.align		4
        /*0180*/ 	.byte	0x04, 0x29
        /*0182*/ 	.short	(.L_7825 - .L_7824)


	//   ....[0]....
.L_7824:
        /*0184*/ 	.word	0xffffffff


	//   ....[1]....
        /*0188*/ 	.word	0xffffffff


	//   ....[2]....
        /*018c*/ 	.word	0xffffffff


	//   ....[3]....
        /*0190*/ 	.word	0xffffffff


	//   ....[4]....
        /*0194*/ 	.word	0xffffffff


	//   ....[5]....
        /*0198*/ 	.word	0xffffffff


	//   ....[6]....
        /*019c*/ 	.word	0xffffffff


	//   ....[7]....
        /*01a0*/ 	.word	0xffffffff


	//   ....[8]....
        /*01a4*/ 	.word	0xffffffff


	//   ....[9]....
        /*01a8*/ 	.word	0xffffffff


	//   ....[10]....
        /*01ac*/ 	.word	0xffffffff


	//   ....[11]....
        /*01b0*/ 	.word	0xffffffff


	//   ....[12]....
        /*01b4*/ 	.word	0xffffffff


	//   ....[13]....
        /*01b8*/ 	.word	0xffffffff


	//   ....[14]....
        /*01bc*/ 	.word	0xffffffff


	//   ....[15]....
        /*01c0*/ 	.word	0x0500000f


	//   ....[16]....
        /*01c4*/ 	.word	0x0500000f


	//   ....[17]....
        /*01c8*/ 	.word	0x0500000f


	//   ....[18]....
        /*01cc*/ 	.word	0x0500000f


	//----- nvinfo : EIATTR_COOP_GROUP_INSTR_OFFSETS
	.align		4
.L_7825:
        /*01d0*/ 	.byte	0x04, 0x28
        /*01d2*/ 	.short	(.L_7827 - .L_7826)


	//   ....[0]....
.L_7826:
        /*01d4*/ 	.word	0x000003d0


	//   ....[1]....
        /*01d8*/ 	.word	0x000003f0


	//   ....[2]....
        /*01dc*/ 	.word	0x00000410


	//   ....[3]....
        /*01e0*/ 	.word	0x00000430


	//   ....[4]....
        /*01e4*/ 	.word	0x00000530


	//   ....[5]....
        /*01e8*/ 	.word	0x00000550


	//   ....[6]....
        /*01ec*/ 	.word	0x00000580


	//   ....[7]....
        /*01f0*/ 	.word	0x000013d0


	//   ....[8]....
        /*01f4*/ 	.word	0x00001400


	//   ....[9]....
        /*01f8*/ 	.word	0x00001420


	//   ....[10]....
        /*01fc*/ 	.word	0x00001440


	//   ....[11]....
        /*0200*/ 	.word	0x00001460


	//   ....[12]....
        /*0204*/ 	.word	0x000014b0


	//   ....[13]....
        /*0208*/ 	.word	0x000014d0


	//   ....[14]....
        /*020c*/ 	.word	0x000014f0


	//   ....[15]....
        /*0210*/ 	.word	0x000028c0


	//   ....[16]....
        /*0214*/ 	.word	0x00002920


	//   ....[17]....
        /*0218*/ 	.word	0x00002980


	//   ....[18]....
        /*021c*/ 	.word	0x000029e0


	//----- nvinfo : EIATTR_VRC_CTA_INIT_COUNT
	.align		4
.L_7827:
        /*0220*/ 	.byte	0x02, 0x4a
	.zero		1
	.zero		1


	//----- nvinfo : EIATTR_SYSCALL_OFFSETS
	.align		4
        /*0224*/ 	.byte	0x04, 0x46
        /*0226*/ 	.short	(.L_7829 - .L_7828)


	//   ....[0]....
.L_7828:
        /*0228*/ 	.word	0x00000330


	//----- nvinfo : EIATTR_EXIT_INSTR_OFFSETS
	.align		4
.L_7829:
        /*022c*/ 	.byte	0x04, 0x1c
        /*022e*/ 	.short	(.L_7831 - .L_7830)


	//   ....[0]....
.L_7830:
        /*0230*/ 	.word	0x000000d0


	//   ....[1]....
        /*0234*/ 	.word	0x00002650


	//   ....[2]....
        /*0238*/ 	.word	0x00002840


	//   ....[3]....
        /*023c*/ 	.word	0x00002870


	//----- nvinfo : EIATTR_CRS_STACK_SIZE
	.align		4
.L_7831:
        /*0240*/ 	.byte	0x04, 0x1e
        /*0242*/ 	.short	(.L_7833 - .L_7832)
.L_7832:
        /*0244*/ 	.word	0x00000000


	//----- nvinfo : EIATTR_CBANK_PARAM_SIZE
	.align		4
.L_7833:
        /*0248*/ 	.byte	0x03, 0x19
        /*024a*/ 	.short	0x008c


	//----- nvinfo : EIATTR_PARAM_CBANK
	.align		4
        /*024c*/ 	.byte	0x04, 0x0a
        /*024e*/ 	.short	(.L_7835 - .L_7834)
	.align		4
.L_7834:
        /*0250*/ 	.word	index@(.nv.constant0._ZN4vllm25paged_attention_v2_kernelIthLi120ELi16ELi128ELNS_18Fp8KVCacheDataTypeE2ELb0ELi512EEEvPfS2_PT_PKS3_PKT0_S9_ifPKiSB_iPKfiiiSD_SD_iiiii)
        /*0254*/ 	.short	0x0380
        /*0256*/ 	.short	0x008c


	//----- nvinfo : EIATTR_SW_WAR
	.align		4
.L_7835:
        /*0258*/ 	.byte	0x04, 0x36
        /*025a*/ 	.short	(.L_7837 - .L_7836)
.L_7836:
        /*025c*/ 	.word	0x00000008
.L_7837:


//--------------------- .nv.info._ZN4vllm25paged_attention_v2_kernelIthLi112ELi16ELi128ELNS_18Fp8KVCacheDataTypeE2ELb0ELi512EEEvPfS2_PT_PKS3_PKT0_S9_ifPKiSB_iPKfiiiSD_SD_iiiii --------------------------
	.section	.nv.info._ZN4vllm25paged_attention_v2_kernelIthLi112ELi16ELi128ELNS_18Fp8KVCacheDataTypeE2ELb0ELi512EEEvPfS2_PT_PKS3_PKT0_S9_ifPKiSB_iPKfiiiSD_SD_iiiii,"",@"SHT_CUDA_INFO"
	.sectionflags	@""
	.align	4


	//----- nvinfo : EIATTR_CUDA_API_VERSION
	.align		4
        /*0000*/ 	.byte	0x04, 0x37
        /*0002*/ 	.short	(.L_7839 - .L_7838)
.L_7838:
        /*0004*/ 	.word	0x00000082


	//----- nvinfo : EIATTR_KPARAM_INFO
	.align		4
.L_7839:
        /*0008*/ 	.byte	0x04, 0x17
        /*000a*/ 	.short	(.L_7841 - .L_7840)
.L_7840:
        /*000c*/ 	.word	0x00000000
        /*0010*/ 	.short	0x0015
        /*0012*/ 	.short	0x0088
        /*0014*/ 	.byte	0x00, 0xf0, 0x11, 0x00


	//----- nvinfo : EIATTR_KPARAM_INFO
	.align		4
.L_7841:
        /*0018*/ 	.byte	0x04, 0x17
        /*001a*/ 	.short	(.L_7843 - .L_7842)
.L_7842:
        /*001c*/ 	.word	0x00000000
        /*0020*/ 	.short	0x0014
        /*0022*/ 	.short	0x0084
        /*0024*/ 	.byte	0x00, 0xf0, 0x11, 0x00


	//----- nvinfo : EIATTR_KPARAM_INFO
	.align		4
.L_7843:
        /*0028*/ 	.byte	0x04, 0x17
        /*002a*/ 	.short	(.L_7845 - .L_7844)
.L_7844:
        /*002c*/ 	.word	0x00000000
        /*0030*/ 	.short	0x0013
        /*0032*/ 	.short	0x0080
        /*0034*/ 	.byte	0x00, 0xf0, 0x11, 0x00


	//----- nvinfo : EIATTR_KPARAM_INFO
	.align		4
.L_7845:
        /*0038*/ 	.byte	0x04, 0x17
        /*003a*/ 	.short	(.L_7847 - .L_7846)
.L_7846:
        /*003c*/ 	.word	0x00000000
        /*0040*/ 	.short	0x0012
        /*0042*/ 	.short	0x007c
        /*0044*/ 	.byte	0x00, 0xf0, 0x11, 0x00


	//----- nvinfo : EIATTR_KPARAM_INFO
	.align		4
.L_7847:
        /*0048*/ 	.byte	0x04, 0x17
        /*004a*/ 	.short	(.L_7849 - .L_7848)
.L_7848:
        /*004c*/ 	.word	0x00000000
        /*0050*/ 	.short	0x0011
        /*0052*/ 	.short	0x0078
        /*0054*/ 	.byte	0x00, 0xf0, 0x11, 0x00


	//----- nvinfo : EIATTR_KPARAM_INFO
	.align		4
.L_7849:
        /*0058*/ 	.byte	0x04, 0x17
        /*005a*/ 	.short	(.L_7851 - .L_7850)
.L_7850:
        /*005c*/ 	.word	0x00000000
        /*0060*/ 	.short	0x0010
        /*0062*/ 	.short	0x0070
        /*0064*/ 	.byte	0x00, 0xf5, 0x21, 0x00


	//----- nvinfo : EIATTR_KPARAM_INFO
	.align		4
.L_7851:
        /*0068*/ 	.byte	0x04, 0x17
        /*006a*/ 	.short	(.L_7853 - .L_7852)
.L_7852:
        /*006c*/ 	.word	0x00000000
        /*0070*/ 	.short	0x000f
        /*0072*/ 	.short	0x0068
        /*0074*/ 	.byte	0x00, 0xf5, 0x21, 0x00


	//----- nvinfo : EIATTR_KPARAM_INFO
	.align		4
.L_7853:
        /*0078*/ 	.byte	0x04, 0x17
        /*007a*/ 	.short	(.L_7855 - .L_7854)
.L_7854:
        /*007c*/ 	.word	0x00000000
        /*0080*/ 	.short	0x000e
        /*0082*/ 	.short	0x0060
        /*0084*/ 	.byte	0x00, 0xf0, 0x11, 0x00


	//----- nvinfo : EIATTR_KPARAM_INFO
	.align		4
.L_7855:
        /*0088*/ 	.byte	0x04, 0x17
        /*008a*/ 	.short	(.L_7857 - .L_7856)
.L_7856:
        /*008c*/ 	.word	0x00000000
        /*0090*/ 	.short	0x000d
        /*0092*/ 	.short	0x005c
        /*0094*/ 	.byte	0x00, 0xf0, 0x11, 0x00


	//----- nvinfo : EIATTR_KPARAM_INFO
	.align		4
.L_7857:
        /*0098*/ 	.byte	0x04, 0x17
        /*009a*/ 	.short	(.L_7859 - .L_7858)
.L_7858:
        /*009c*/ 	.word	0x00000000
        /*00a0*/ 	.short	0x000c
        /*00a2*/ 	.short	0x0058
        /*00a4*/ 	.byte	0x00, 0xf0, 0x11, 0x00


	//----- nvinfo : EIATTR_KPARAM_INFO
	.align		4
.L_7859:
        /*00a8*/ 	.byte	0x04, 0x17
        /*00aa*/ 	.short	(.L_7861 - .L_7860)
.L_7860:
        /*00ac*/ 	.word	0x00000000
        /*00b0*/ 	.short	0x000b
        /*00b2*/ 	.short	0x0050
        /*00b4*/ 	.byte	0x00, 0xf5, 0x21, 0x00


	//----- nvinfo : EIATTR_KPARAM_INFO
	.align		4
.L_7861:
        /*00b8*/ 	.byte	0x04, 0x17
        /*00ba*/ 	.short	(.L_7863 - .L_7862)
.L_7862:
        /*00bc*/ 	.word	0x00000000
        /*00c0*/ 	.short	0x000a
        /*00c2*/ 	.short	0x0048
        /*00c4*/ 	.byte	0x00, 0xf0, 0x11, 0x00


	//----- nvinfo : EIATTR_KPARAM_INFO
	.align		4
.L_7863:
        /*00c8*/ 	.byte	0x04, 0x17
        /*00ca*/ 	.short	(.L_7865 - .L_7864)
.L_7864:
        /*00cc*/ 	.word	0x00000000
        /*00d0*/ 	.short	0x0009
        /*00d2*/ 	.short	0x0040
        /*00d4*/ 	.byte	0x00, 0xf5, 0x21, 0x00


	//----- nvinfo : EIATTR_KPARAM_INFO
	.align		4
.L_7865:
        /*00d8*/ 	.byte	0x04, 0x17
        /*00da*/ 	.short	(.L_7867 - .L_7866)
.L_7866:
        /*00dc*/ 	.word	0x00000000
        /*00e0*/ 	.short	0x0008
        /*00e2*/ 	.short	0x0038
        /*00e4*/ 	.byte	0x00, 0xf5, 0x21, 0x00


	//----- nvinfo : EIATTR_KPARAM_INFO
	.align		4
.L_7867:
        /*00e8*/ 	.byte	0x04, 0x17
        /*00ea*/ 	.short	(.L_7869 - .L_7868)
.L_7868:
        /*00ec*/ 	.word	0x00000000
        /*00f0*/ 	.short	0x0007
        /*00f2*/ 	.short	0x0034
        /*00f4*/ 	.byte	0x00, 0xf0, 0x11, 0x00


	//----- nvinfo : EIATTR_KPARAM_INFO
	.align		4
.L_7869:
        /*00f8*/ 	.byte	0x04, 0x17
        /*00fa*/ 	.short	(.L_7871 - .L_7870)
.L_7870:
        /*00fc*/ 	.word	0x00000000
        /*0100*/ 	.short	0x0006
        /*0102*/ 	.short	0x0030
        /*0104*/ 	.byte	0x00, 0xf0, 0x11, 0x00


	//----- nvinfo : EIATTR_KPARAM_INFO
	.align		4
.L_7871:
        /*0108*/ 	.byte	0x04, 0x17
        /*010a*/ 	.short	(.L_7873 - .L_7872)
.L_7872:
        /*010c*/ 	.word	0x00000000
        /*0110*/ 	.short	0x0005
        /*0112*/ 	.short	0x0028
        /*0114*/ 	.byte	0x00, 0xf5, 0x21, 0x00


	//----- nvinfo : EIATTR_KPARAM_INFO
	.align		4
.L_7873:
        /*0118*/ 	.byte	0x04, 0x17
        /*011a*/ 	.short	(.L_7875 - .L_7874)
.L_7874:
        /*011c*/ 	.word	0x00000000
        /*0120*/ 	.short	0x0004
        /*0122*/ 	.short	0x0020
        /*0124*/ 	.byte	0x00, 0xf5, 0x21, 0x00


	//----- nvinfo : EIATTR_KPARAM_INFO
	.align		4
.L_7875:
        /*0128*/ 	.byte	0x04, 0x17
        /*012a*/ 	.short	(.L_7877 - .L_7876)
.L_7876:
        /*012c*/ 	.word	0x00000000
        /*0130*/ 	.short	0x0003
        /*0132*/ 	.short	0x0018
        /*0134*/ 	.byte	0x00, 0xf5, 0x21, 0x00


	//----- nvinfo : EIATTR_KPARAM_INFO
	.align		4
.L_7877:
        /*0138*/ 	.byte	0x04, 0x17
        /*013a*/ 	.short	(.L_7879 - .L_7878)
.L_7878:
        /*013c*/ 	.word	0x00000000
        /*0140*/ 	.short	0x0002
        /*0142*/ 	.short	0x0010
        /*0144*/ 	.byte	0x00, 0xf5, 0x21, 0x00


	//----- nvinfo : EIATTR_KPARAM_INFO
	.align		4
.L_7879:
        /*0148*/ 	.byte	0x04, 0x17
        /*014a*/ 	.short	(.L_7881 - .L_7880)
.L_7880:
        /*014c*/ 	.word	0x00000000
        /*0150*/ 	.short	0x0001
        /*0152*/ 	.short	0x0008
        /*0154*/ 	.byte	0x00, 0xf5, 0x21, 0x00


	//----- nvinfo : EIATTR_KPARAM_INFO
	.align		4
.L_7881:
        /*0158*/ 	.byte	0x04, 0x17
        /*015a*/ 	.short	(.L_7883 - .L_7882)
.L_7882:
        /*015c*/ 	.word	0x00000000
        /*0160*/ 	.short	0x0000
        /*0162*/ 	.short	0x0000
        /*0164*/ 	.byte	0x00, 0xf5, 0x21, 0x00


	//----- nvinfo : EIATTR_SPARSE_MMA_MASK
	.align		4
.L_7883:
        /*0168*/ 	.byte	0x03, 0x50
        /*016a*/ 	.short	0x0000


	//----- nvinfo : EIATTR_MAXREG_COUNT
	.align		4
        /*016c*/ 	.byte	0x03, 0x1b
        /*016e*/ 	.short	0x00ff


	//----- nvinfo : EIATTR_NUM_BARRIERS
	.align		4
        /*0170*/ 	.byte	0x02, 0x4c
        /*0172*/ 	.byte	0x01
	.zero		1


	//----- nvinfo : EIATTR_EXTERNS
	.align		4
        /*0174*/ 	.byte	0x04, 0x0f
        /*0176*/ 	.short	(.L_7885 - .L_7884)


	//   ....[0]....
	.align		4
.L_7884:
        /*0178*/ 	.word	index@(__assertfail)


	//----- nvinfo : EIATTR_MERCURY_ISA_VERSION
	.align		4
.L_7885:
        /*017c*/ 	.byte	0x03, 0x5f
        /*017e*/ 	.short	0x0101


	//----- nvinfo : EIATTR_COOP_GROUP_MASK_REGIDS
	.align		4
        /*0180*/ 	.byte	0x04, 0x29
        /*0182*/ 	.short	(.L_7887 - .L_7886)


	//   ....[0]....
.L_7886:
        /*0184*/ 	.word	0xffffffff


	//   ....[1]....
        /*0188*/ 	.word	0xffffffff


	//   ....[2]....
        /*018c*/ 	.word	0xffffffff


	//   ....[3]....
        /*0190*/ 	.word	0xffffffff


	//   ....[4]....
        /*0194*/ 	.word	0xffffffff


	//   ....[5]....
        /*0198*/ 	.word	0xffffffff


	//   ....[6]....
        /*019c*/ 	.word	0xffffffff


	//   ....[7]....
        /*01a0*/ 	.word	0xffffffff


	//   ....[8]....
        /*01a4*/ 	.word	0xffffffff


	//   ....[9]....
        /*01a8*/ 	.word	0xffffffff


	//   ....[10]....
        /*01ac*/ 	.word	0xffffffff


	//   ....[11]....
        /*01b0*/ 	.word	0xffffffff


	//   ....[12]....
        /*01b4*/ 	.word	0xffffffff


	//   ....[13]....
        /*01b8*/ 	.word	0xffffffff


	//   ....[14]....
        /*01bc*/ 	.word	0xffffffff


	//   ....[15]....
        /*01c0*/ 	.word	0x0500000f


	//   ....[16]....
        /*01c4*/ 	.word	0x0500000f


	//   ....[17]....
        /*01c8*/ 	.word	0x0500000f


	//   ....[18]....
        /*01cc*/ 	.word	0x0500000f


	//----- nvinfo : EIATTR_COOP_GROUP_INSTR_OFFSETS
	.align		4
.L_7887:
        /*01d0*/ 	.byte	0x04, 0x28
        /*01d2*/ 	.short	(.L_7889 - .L_7888)


	//   ....[0]....
.L_7888:
        /*01d4*/ 	.word	0x000003d0


	//   ....[1]....
        /*01d8*/ 	.word	0x000003f0


	//   ....[2]....
        /*01dc*/ 	.word	0x00000410


	//   ....[3]....
        /*01e0*/ 	.word	0x00000430


	//   ....[4]....
        /*01e4*/ 	.word	0x00000530


	//   ....[5]....
        /*01e8*/ 	.word	0x00000550


	//   ....[6]....
        /*01ec*/ 	.word	0x00000580


	//   ....[7]....
        /*01f0*/ 	.word	0x000013d0


	//   ....[8]....
        /*01f4*/ 	.word	0x00001400


	//   ....[9]....
        /*01f8*/ 	.word	0x00001420


	//   ....[10]....
        /*01fc*/ 	.word	0x00001440


	//   ....[11]....
        /*0200*/ 	.word	0x00001460


	//   ....[12]....
        /*0204*/ 	.word	0x000014b0


	//   ....[13]....
        /*0208*/ 	.word	0x000014d0


	//   ....[14]....
        /*020c*/ 	.word	0x000014f0


	//   ....[15]....
        /*0210*/ 	.word	0x000025c0


	//   ....[16]....
        /*0214*/ 	.word	0x00002620


	//   ....[17]....
        /*0218*/ 	.word	0x00002680


	//   ....[18]....
        /*021c*/ 	.word	0x000026e0


	//----- nvinfo : EIATTR_VRC_CTA_INIT_COUNT
	.align		4
.L_7889:
        /*0220*/ 	.byte	0x02, 0x4a
	.zero		1
	.zero		1


	//----- nvinfo : EIATTR_SYSCALL_OFFSETS
	.align		4
        /*0224*/ 	.byte	0x04, 0x46
        /*0226*/ 	.short	(.L_7891 - .L_7890)


	//   ....[0]....
.L_7890:
        /*0228*/ 	.word	0x00000330


	//----- nvinfo : EIATTR_EXIT_INSTR_OFFSETS
	.align		4
.L_7891:
        /*022c*/ 	.byte	0x04, 0x1c
        /*022e*/ 	.short	(.L_7893 - .L_7892)


	//   ....[0]....
.L_7892:
        /*0230*/ 	.word	0x000000d0


	//   ....[1]....
        /*0234*/ 	.word	0x000023c0


	//   ....[2]....
        /*0238*/ 	.word	0x000023f0


	//   ....[3]....
        /*023c*/ 	.word	0x00002570


	//----- nvinfo : EIATTR_CRS_STACK_SIZE
	.align		4
.L_7893:
        /*0240*/ 	.byte	0x04, 0x1e
        /*0242*/ 	.short	(.L_7895 - .L_7894)
.L_7894:
        /*0244*/ 	.word	0x00000000


	//----- nvinfo : EIATTR_CBANK_PARAM_SIZE
	.align		4
.L_7895:
        /*0248*/ 	.byte	0x03, 0x19
        /*024a*/ 	.short	0x008c


	//----- nvinfo : EIATTR_PARAM_CBANK
	.align		4
        /*024c*/ 	.byte	0x04, 0x0a
        /*024e*/ 	.short	(.L_7897 - .L_7896)
	.align		4
.L_7896:
        /*0250*/ 	.word	index@(.nv.constant0._ZN4vllm25paged_attention_v2_kernelIthLi112ELi16ELi128ELNS_18Fp8KVCacheDataTypeE2ELb0ELi512EEEvPfS2_PT_PKS3_PKT0_S9_ifPKiSB_iPKfiiiSD_SD_iiiii)
        /*0254*/ 	.short	0x0380
        /*0256*/ 	.short	0x008c


	//----- nvinfo : EIATTR_SW_WAR
	.align		4
.L_7897:
        /*0258*/ 	.byte	0x04, 0x36
        /*025a*/ 	.short	(.L_7899 - .L_7898)
.L_7898:
        /*025c*/ 	.word	0x00000008
.L_7899:


//--------------------- .nv.info._ZN4vllm25paged_attention_v2_kernelIthLi96ELi16ELi128ELNS_18Fp8KVCacheDataTypeE2ELb0ELi512EEEvPfS2_PT_PKS3_PKT0_S9_ifPKiSB_iPKfiiiSD_SD_iiiii --------------------------
	.section	.nv.info._ZN4vllm25paged_attention_v2_kernelIthLi96ELi16ELi128ELNS_18Fp8KVCacheDataTypeE2ELb0ELi512EEEvPfS2_PT_PKS3_PKT0_S9_ifPKiSB_iPKfiiiSD_SD_iiiii,"",@"SHT_CUDA_INFO"
	.sectionflags	@""
	.align	4


	//----- nvinfo : EIATTR_CUDA_API_VERSION
	.align		4
        /*0000*/ 	.byte	0x04, 0x37
        /*0002*/ 	.short	(.L_7901 - .L_7900)
.L_7900:
        /*0004*/ 	.word	0x00000082


	//----- nvinfo : EIATTR_KPARAM_INFO
	.align		4
.L_7901:
        /*0008*/ 	.byte	0x04, 0x17
        /*000a*/ 	.short	(.L_7903 - .L_7902)
.L_7902:
        /*000c*/ 	.word	0x00000000
        /*0010*/ 	.short	0x0015
        /*0012*/ 	.short	0x0088
        /*0014*/ 	.byte	0x00, 0xf0, 0x11, 0x00


	//----- nvinfo : EIATTR_KPARAM_INFO
	.align		4
.L_7903:
        /*0018*/ 	.byte	0x04, 0x17
        /*001a*/ 	.short	(.L_7905 - .L_7904)
.L_7904:
        /*001c*/ 	.word	0x00000000
        /*0020*/ 	.short	0x0014
        /*0022*/ 	.short	0x0084
        /*0024*/ 	.byte	0x00, 0xf0, 0x11, 0x00


	//----- nvinfo : EIATTR_KPARAM_INFO
	.align		4
.L_7905:
        /*0028*/ 	.byte	0x04, 0x17
        /*002a*/ 	.short	(.L_7907 - .L_7906)
.L_7906:
        /*002c*/ 	.word	0x00000000
        /*0030*/ 	.short	0x0013
        /*0032*/ 	.short	0x0080
        /*0034*/ 	.byte	0x00, 0xf0, 0x11, 0x00


	//----- nvinfo : EIATTR_KPARAM_INFO
	.align		4
.L_7907:
        /*0038*/ 	.byte	0x04, 0x17
        /*003a*/ 	.short	(.L_7909 - .L_7908)
.L_7908:
        /*003c*/ 	.word	0x00000000
        /*0040*/ 	.short	0x0012
        /*0042*/ 	.short	0x007c
        /*0044*/ 	.byte	0x00, 0xf0, 0x11, 0x00


	//----- nvinfo : EIATTR_KPARAM_INFO
	.align		4
.L_7909:
        /*0048*/ 	.byte	0x04, 0x17
        /*004a*/ 	.short	(.L_7911 - .L_7910)
.L_7910:
        /*004c*/ 	.word	0x00000000
        /*0050*/ 	.short	0x0011
        /*0052*/ 	.short	0x0078
        /*0054*/ 	.byte	0x00, 0xf0, 0x11, 0x00


	//----- nvinfo : EIATTR_KPARAM_INFO
	.align		4
.L_7911:
        /*0058*/ 	.byte	0x04, 0x17
        /*005a*/ 	.short	(.L_7913 - .L_7912)
.L_7912:
        /*005c*/ 	.word	0x00000000
        /*0060*/ 	.short	0x0010
        /*0062*/ 	.short	0x0070
        /*0064*/ 	.byte	0x00, 0xf5, 0x21, 0x00


	//----- nvinfo : EIATTR_KPARAM_INFO
	.align		4
.L_7913:
        /*0068*/ 	.byte	0x04, 0x17
        /*006a*/ 	.short	(.L_7915 - .L_7914)
.L_7914:
        /*006c*/ 	.word	0x00000000
        /*0070*/ 	.short	0x000f
        /*0072*/ 	.short	0x0068
        /*0074*/ 	.byte	0x00, 0xf5, 0x21, 0x00


	//----- nvinfo : EIATTR_KPARAM_INFO
	.align		4
.L_7915:
        /*0078*/ 	.byte	0x04, 0x17
        /*007a*/ 	.short	(.L_7917 - .L_7916)
.L_7916:
        /*007c*/ 	.word	0x00000000
        /*0080*/ 	.short	0x000e
        /*0082*/ 	.short	0x0060
        /*0084*/ 	.byte	0x00, 0xf0, 0x11, 0x00


	//----- nvinfo : EIATTR_KPARAM_INFO
	.align		4
.L_7917:
        /*0088*/ 	.byte	0x04, 0x17
        /*008a*/ 	.short	(.L_7919 - .L_7918)
.L_7918:
        /*008c*/ 	.word	0x00000000
        /*0090*/ 	.short	0x000d
        /*0092*/ 	.short	0x005c
        /*0094*/ 	.byte	0x00, 0xf0, 0x11, 0x00


	//----- nvinfo : EIATTR_KPARAM_INFO
	.align		4
.L_7919:
        /*0098*/ 	.byte	0x04, 0x17
        /*009a*/ 	.short	(.L_7921 - .L_7920)
.L_7920:
        /*009c*/ 	.word	0x00000000
        /*00a0*/ 	.short	0x000c
        /*00a2*/ 	.short	0x0058
        /*00a4*/ 	.byte	0x00, 0xf0, 0x11, 0x00


	//----- nvinfo : EIATTR_KPARAM_INFO
	.align		4
.L_7921:
        /*00a8*/ 	.byte	0x04, 0x17
        /*00aa*/ 	.short	(.L_7923 - .L_7922)
.L_7922:
        /*00ac*/ 	.word	0x00000000
        /*00b0*/ 	.short	0x000b
        /*00b2*/ 	.short	0x0050
        /*00b4*/ 	.byte	0x00, 0xf5, 0x21, 0x00


	//----- nvinfo : EIATTR_KPARAM_INFO
	.align		4
.L_7923:
        /*00b8*/ 	.byte	0x04, 0x17
        /*00ba*/ 	.short	(.L_7925 - .L_7924)
.L_7924:
        /*00bc*/ 	.word	0x00000000
        /*00c0*/ 	.short	0x000a
        /*00c2*/ 	.short	0x0048
        /*00c4*/ 	.byte	0x00, 0xf0, 0x11, 0x00


	//----- nvinfo : EIATTR_KPARAM_INFO
	.align		4
.L_7925:
        /*00c8*/ 	.byte	0x04, 0x17
        /*00ca*/ 	.short	(.L_7927 - .L_7926)
.L_7926:
        /*00cc*/ 	.word	0x00000000
        /*00d0*/ 	.short	0x0009
        /*00d2*/ 	.short	0x0040
        /*00d4*/ 	.byte	0x00, 0xf5, 0x21, 0x00


	//----- nvinfo : EIATTR_KPARAM_INFO
	.align		4
.L_7927:
        /*00d8*/ 	.byte	0x04, 0x17
        /*00da*/ 	.short	(.L_7929 - .L_7928)
.L_7928:
        /*00dc*/ 	.word	0x00000000
        /*00e0*/ 	.short	0x0008
        /*00e2*/ 	.short	0x0038
        /*00e4*/ 	.byte	0x00, 0xf5, 0x21, 0x00


	//----- nvinfo : EIATTR_KPARAM_INFO
	.align		4
.L_7929:
        /*00e8*/ 	.byte	0x04, 0x17
        /*00ea*/ 	.short	(.L_7931 - .L_7930)
.L_7930:
        /*00ec*/ 	.word	0x00000000
        /*00f0*/ 	.short	0x0007
        /*00f2*/ 	.short	0x0034
        /*00f4*/ 	.byte	0x00, 0xf0, 0x11, 0x00


	//----- nvinfo : EIATTR_KPARAM_INFO
	.align		4
.L_7931:
        /*00f8*/ 	.byte	0x04, 0x17
        /*00fa*/ 	.short	(.L_7933 - .L_7932)
.L_7932:
        /*00fc*/ 	.word	0x00000000
        /*0100*/ 	.short	0x0006
        /*0102*/ 	.short	0x0030
        /*0104*/ 	.byte	0x00, 0xf0, 0x11, 0x00


	//----- nvinfo : EIATTR_KPARAM_INFO
	.align		4
.L_7933:
        /*0108*/ 	.byte	0x04, 0x17
        /*010a*/ 	.short	(.L_7935 - .L_7934)
.L_7934:
        /*010c*/ 	.word	0x00000000
        /*0110*/ 	.short	0x0005
        /*0112*/ 	.short	0x0028
        /*0114*/ 	.byte	0x00, 0xf5, 0x21, 0x00


	//----- nvinfo : EIATTR_KPARAM_INFO
	.align		4
.L_7935:
        /*0118*/ 	.byte	0x04, 0x17
        /*011a*/ 	.short	(.L_7937 - .L_7936)
.L_7936:
        /*011c*/ 	.word	0x00000000
        /*0120*/ 	.short	0x0004
        /*0122*/ 	.short	0x0020
        /*0124*/ 	.byte	0x00, 0xf5, 0x21, 0x00


	//----- nvinfo : EIATTR_KPARAM_INFO
	.align		4
.L_7937:
        /*0128*/ 	.byte	0x04, 0x17
        /*012a*/ 	.short	(.L_7939 - .L_7938)
.L_7938:
        /*012c*/ 	.word	0x00000000
        /*0130*/ 	.short	0x0003
        /*0132*/ 	.short	0x0018
        /*0134*/ 	.byte	0x00, 0xf5, 0x21, 0x00


	//----- nvinfo : EIATTR_KPARAM_INFO
	.align		4
.L_7939:
        /*0138*/ 	.byte	0x04, 0x17
        /*013a*/ 	.short	(.L_7941 - .L_7940)
.L_7940:
        /*013c*/ 	.word	0x00000000
        /*0140*/ 	.short	0x0002
        /*0142*/ 	.short	0x0010
        /*0144*/ 	.byte	0x00, 0xf5, 0x21, 0x00


	//----- nvinfo : EIATTR_KPARAM_INFO
	.align		4
.L_7941:
        /*0148*/ 	.byte	0x04, 0x17
        /*014a*/ 	.short	(.L_7943 - .L_7942)
.L_7942:
        /*014c*/ 	.word	0x00000000
        /*0150*/ 	.short	0x0001
        /*0152*/ 	.short	0x0008
        /*0154*/ 	.byte	0x00, 0xf5, 0x21, 0x00


	//----- nvinfo : EIATTR_KPARAM_INFO
	.align		4
.L_7943:
        /*0158*/ 	.byte	0x04, 0x17
        /*015a*/ 	.short	(.L_7945 - .L_7944)
.L_7944:
        /*015c*/ 	.word	0x00000000
        /*0160*/ 	.short	0x0000
        /*0162*/ 	.short	0x0000
        /*0164*/ 	.byte	0x00, 0xf5, 0x21, 0x00


	//----- nvinfo : EIATTR_SPARSE_MMA_MASK
	.align		4
.L_7945:
        /*0168*/ 	.byte	0x03, 0x50
        /*016a*/ 	.short	0x0000


	//----- nvinfo : EIATTR_MAXREG_COUNT
	.align		4
        /*016c*/ 	.byte	0x03, 0x1b
        /*016e*/ 	.short	0x00ff


	//----- nvinfo : EIATTR_NUM_BARRIERS
	.align		4
        /*0170*/ 	.byte	0x02, 0x4c
        /*0172*/ 	.byte	0x01
	.zero		1


	//----- nvinfo : EIATTR_EXTERNS
	.align		4
        /*0174*/ 	.byte	0x04, 0x0f
        /*0176*/ 	.short	(.L_7947 - .L_7946)


	//   ....[0]....
	.align		4
.L_7946:
        /*0178*/ 	.word	index@(__assertfail)


	//----- nvinfo : EIATTR_MERCURY_ISA_VERSION
	.align		4
.L_7947:
        /*017c*/ 	.byte	0x03, 0x5f
        /*017e*/ 	.short	0x0101


	//----- nvinfo : EIATTR_COOP_GROUP_MASK_REGIDS
	.align		4
        /*0180*/ 	.byte	0x04, 0x29
        /*0182*/ 	.short	(.L_7949 - .L_7948)


	//   ....[0]....
.L_7948:
        /*0184*/ 	.word	0xffffffff


	//   ....[1]....
        /*0188*/ 	.word	0xffffffff


	//   ....[2]....
        /*018c*/ 	.word	0xffffffff


	//   ....[3]....
        /*0190*/ 	.word	0xffffffff


	//   ....[4]....
        /*0194*/ 	.word	0xffffffff


	//   ....[5]....
        /*0198*/ 	.word	0xffffffff


	//   ....[6]....
        /*019c*/ 	.word	0xffffffff


	//   ....[7]....
        /*01a0*/ 	.word	0xffffffff


	//   ....[8]....
        /*01a4*/ 	.word	0xffffffff


	//   ....[9]....
        /*01a8*/ 	.word	0xffffffff


	//   ....[10]....
        /*01ac*/ 	.word	0xffffffff


	//   ....[11]....
        /*01b0*/ 	.word	0xffffffff


	//   ....[12]....
        /*01b4*/ 	.word	0xffffffff


	//   ....[13]....
        /*01b8*/ 	.word	0xffffffff


	//   ....[14]....
        /*01bc*/ 	.word	0xffffffff


	//   ....[15]....
        /*01c0*/ 	.word	0x0500000f


	//   ....[16]....
        /*01c4*/ 	.word	0x0500000f


	//   ....[17]....
        /*01c8*/ 	.word	0x0500000f


	//   ....[18]....
        /*01cc*/ 	.word	0x0500000f


	//----- nvinfo : EIATTR_COOP_GROUP_INSTR_OFFSETS
	.align		4
.L_7949:
        /*01d0*/ 	.byte	0x04, 0x28
        /*01d2*/ 	.short	(.L_7951 - .L_7950)


	//   ....[0]....
.L_7950:
        /*01d4*/ 	.word	0x000003d0


	//   ....[1]....
        /*01d8*/ 	.word	0x000003f0


	//   ....[2]....
        /*01dc*/ 	.word	0x00000410


	//   ....[3]....
        /*01e0*/ 	.word	0x00000430


	//   ....[4]....
        /*01e4*/ 	.word	0x00000530


	//   ....[5]....
        /*01e8*/ 	.word	0x00000550


	//   ....[6]....
        /*01ec*/ 	.word	0x00000580


	//   ....[7]....
        /*01f0*/ 	.word	0x000013d0


	//   ....[8]....
        /*01f4*/ 	.word	0x00001400


	//   ....[9]....
        /*01f8*/ 	.word	0x00001420


	//   ....[10]....
        /*01fc*/ 	.word	0x00001440


	//   ....[11]....
        /*0200*/ 	.word	0x00001460


	//   ....[12]....
        /*0204*/ 	.word	0x000014b0


	//   ....[13]....
        /*0208*/ 	.word	0x000014d0


	//   ....[14]....
        /*020c*/ 	.word	0x000014f0


	//   ....[15]....
        /*0210*/ 	.word	0x00002540


	//   ....[16]....
        /*0214*/ 	.word	0x000025a0


	//   ....[17]....
        /*0218*/ 	.word	0x00002600


	//   ....[18]....
        /*021c*/ 	.word	0x00002660


	//----- nvinfo : EIATTR_VRC_CTA_INIT_COUNT
	.align		4
.L_7951:
        /*0220*/ 	.byte	0x02, 0x4a
	.zero		1
	.zero		1


	//----- nvinfo : EIATTR_SYSCALL_OFFSETS
	.align		4
        /*0224*/ 	.byte	0x04, 0x46
        /*0226*/ 	.short	(.L_7953 - .L_7952)


	//   ....[0]....
.L_7952:
        /*0228*/ 	.word	0x00000330


	//----- nvinfo : EIATTR_EXIT_INSTR_OFFSETS
	.align		4
.L_7953:
        /*022c*/ 	.byte	0x04, 0x1c
        /*022e*/ 	.short	(.L_7955 - .L_7954)


	//   ....[0]....
.L_7954:
        /*0230*/ 	.word	0x000000d0


	//   ....[1]....
        /*0234*/ 	.word	0x00002360


	//   ....[2]....
        /*0238*/ 	.word	0x00002390


	//   ....[3]....
        /*023c*/ 	.word	0x000024f0


	//----- nvinfo : EIATTR_CRS_STACK_SIZE
	.align		4
.L_7955:
        /*0240*/ 	.byte	0x04, 0x1e
        /*0242*/ 	.short	(.L_7957 - .L_7956)
.L_7956:
        /*0244*/ 	.word	0x00000000


	//----- nvinfo : EIATTR_CBANK_PARAM_SIZE
	.align		4
.L_7957:
        /*0248*/ 	.byte	0x03, 0x19
        /*024a*/ 	.short	0x008c


	//----- nvinfo : EIATTR_PARAM_CBANK
	.align		4
        /*024c*/ 	.byte	0x04, 0x0a
        /*024e*/ 	.short	(.L_7959 - .L_7958)
	.align		4
.L_7958:
        /*0250*/ 	.word	index@(.nv.constant0._ZN4vllm25paged_attention_v2_kernelIthLi96ELi16ELi128ELNS_18Fp8KVCacheDataTypeE2ELb0ELi512EEEvPfS2_PT_PKS3_PKT0_S9_ifPKiSB_iPKfiiiSD_SD_iiiii)
        /*0254*/ 	.short	0x0380
        /*0256*/ 	.short	0x008c


	//----- nvinfo : EIATTR_SW_WAR
	.align		4
.L_7959:
        /*0258*/ 	.byte	0x04, 0x36
        /*025a*/ 	.short	(.L_7961 - .L_7960)
.L_7960:
        /*025c*/ 	.word	0x00000008
.L_7961:


//--------------------- .nv.info._ZN4vllm25paged_attention_v2_kernelIthLi80ELi16ELi128ELNS_18Fp8KVCacheDataTypeE2ELb0ELi512EEEvPfS2_PT_PKS3_PKT0_S9_ifPKiSB_iPKfiiiSD_SD_iiiii --------------------------
	.section	.nv.info._ZN4vllm25paged_attention_v2_kernelIthLi80ELi16ELi128ELNS_18Fp8KVCacheDataTypeE2ELb0ELi512EEEvPfS2_PT_PKS3_PKT0_S9_ifPKiSB_iPKfiiiSD_SD_iiiii,"",@"SHT_CUDA_INFO"
	.sectionflags	@""
	.align	4


	//----- nvinfo : EIATTR_CUDA_API_VERSION
	.align		4
        /*0000*/ 	.byte	0x04, 0x37
        /*0002*/ 	.short	(.L_7963 - .L_7962)
.L_7962:
        /*0004*/ 	.word	0x00000082


	//----- nvinfo : EIATTR_KPARAM_INFO
	.align		4
.L_7963:
        /*0008*/ 	.byte	0x04, 0x17
        /*000a*/ 	.short	(.L_7965 - .L_7964)
.L_7964:
        /*000c*/ 	.word	0x00000000
        /*0010*/ 	.short	0x0015
        /*0012*/ 	.short	0x0088
        /*0014*/ 	.byte	0x00, 0xf0, 0x11, 0x00


	//----- nvinfo : EIATTR_KPARAM_INFO
	.align		4
.L_7965:
        /*0018*/ 	.byte	0x04, 0x17
        /*001a*/ 	.short	(.L_7967 - .L_7966)
.L_7966:
        /*001c*/ 	.word	0x00000000
        /*0020*/ 	.short	0x0014
        /*0022*/ 	.short	0x0084
        /*0024*/ 	.byte	0x00, 0xf0, 0x11, 0x00


	//----- nvinfo : EIATTR_KPARAM_INFO
	.align		4
.L_7967:
        /*0028*/ 	.byte	0x04, 0x17
        /*002a*/ 	.short	(.L_7969 - .L_7968)
.L_7968:
        /*002c*/ 	.word	0x00000000
        /*0030*/ 	.short	0x0013
        /*0032*/ 	.short	0x0080
        /*0034*/ 	.byte	0x00, 0xf0, 0x11, 0x00


	//----- nvinfo : EIATTR_KPARAM_INFO
	.align		4
.L_7969:
        /*0038*/ 	.byte	0x04, 0x17
        /*003a*/ 	.short	(.L_7971 - .L_7970)
.L_7970:
        /*003c*/ 	.word	0x00000000
        /*0040*/ 	.short	0x0012
        /*0042*/ 	.short	0x007c
        /*0044*/ 	.byte	0x00, 0xf0, 0x11, 0x00


	//----- nvinfo : EIATTR_KPARAM_INFO
	.align		4
.L_7971:
        /*0048*/ 	.byte	0x04, 0x17
        /*004a*/ 	.short	(.L_7973 - .L_7972)
.L_7972:
        /*004c*/ 	.word	0x00000000
        /*0050*/ 	.short	0x0011
        /*0052*/ 	.short	0x0078
        /*0054*/ 	.byte	0x00, 0xf0, 0x11, 0x00


	//----- nvinfo : EIATTR_KPARAM_INFO
	.align		4
.L_7973:
        /*0058*/ 	.byte	0x04, 0x17
        /*005a*/ 	.short	(.L_7975 - .L_7974)
.L_7974:
        /*005c*/ 	.word	0x00000000
        /*0060*/ 	.short	0x0010
        /*0062*/ 	.short	0x0070
        /*0064*/ 	.byte	0x00, 0xf5, 0x21, 0x00


	//----- nvinfo : EIATTR_KPARAM_INFO
	.align		4
.L_7975:
        /*0068*/ 	.byte	0x04, 0x17
        /*006a*/ 	.short	(.L_7977 - .L_7976)
.L_7976:
        /*006c*/ 	.word	0x00000000
        /*0070*/ 	.short	0x000f
        /*0072*/ 	.short	0x0068
        /*0074*/ 	.byte	0x00, 0xf5, 0x21, 0x00


	//----- nvinfo : EIATTR_KPARAM_INFO
	.align		4
.L_7977:
        /*0078*/ 	.byte	0x04, 0x17
        /*007a*/ 	.short	(.L_7979 - .L_7978)
.L_7978:
        /*007c*/ 	.word	0x00000000
        /*0080*/ 	.short	0x000e
        /*0082*/ 	.short	0x0060
        /*0084*/ 	.byte	0x00, 0xf0, 0x11, 0x00


	//----- nvinfo : EIATTR_KPARAM_INFO
	.align		4
.L_7979:
        /*0088*/ 	.byte	0x04, 0x17
        /*008a*/ 	.short	(.L_7981 - .L_7980)
.L_7980:
        /*008c*/ 	.word	0x00000000
        /*0090*/ 	.short	0x000d
        /*0092*/ 	.short	0x005c
        /*0094*/ 	.byte	0x00, 0xf0, 0x11, 0x00


	//----- nvinfo : EIATTR_KPARAM_INFO
	.align		4
.L_7981:
        /*0098*/ 	.byte	0x04, 0x17
        /*009a*/ 	.short	(.L_7983 - .L_7982)
.L_7982:
        /*009c*/ 	.word	0x00000000
        /*00a0*/ 	.short	0x000c
        /*00a2*/ 	.short	0x0058
        /*00a4*/ 	.byte	0x00, 0xf0, 0x11, 0x00


	//----- nvinfo : EIATTR_KPARAM_INFO
	.align		4
.L_7983:
        /*00a8*/ 	.byte	0x04, 0x17
        /*00aa*/ 	.short	(.L_7985 - .L_7984)
.L_7984:
        /*00ac*/ 	.word	0x00000000
        /*00b0*/ 	.short	0x000b
        /*00b2*/ 	.short	0x0050
        /*00b4*/ 	.byte	0x00, 0xf5, 0x21, 0x00


	//----- nvinfo : EIATTR_KPARAM_INFO
	.align		4
.L_7985:
        /*00b8*/ 	.byte	0x04, 0x17
        /*00ba*/ 	.short	(.L_7987 - .L_7986)
.L_7986:
        /*00bc*/ 	.word	0x00000000
        /*00c0*/ 	.short	0x000a
        /*00c2*/ 	.short	0x0048
        /*00c4*/ 	.byte	0x00, 0xf0, 0x11, 0x00


	//----- nvinfo : EIATTR_KPARAM_INFO
	.align		4
.L_7987:
        /*00c8*/ 	.byte	0x04, 0x17
        /*00ca*/ 	.short	(.L_7989 - .L_7988)
.L_7988:
        /*00cc*/ 	.word	0x00000000
        /*00d0*/ 	.short	0x0009
        /*00d2*/ 	.short	0x0040
        /*00d4*/ 	.byte	0x00, 0xf5, 0x21, 0x00


	//----- nvinfo : EIATTR_KPARAM_INFO
	.align		4
.L_7989:
        /*00d8*/ 	.byte	0x04, 0x17
        /*00da*/ 	.short	(.L_7991 - .L_7990)
.L_7990:
        /*00dc*/ 	.word	0x00000000
        /*00e0*/ 	.short	0x0008
        /*00e2*/ 	.short	0x0038
        /*00e4*/ 	.byte	0x00, 0xf5, 0x21, 0x00


	//----- nvinfo : EIATTR_KPARAM_INFO
	.align		4
.L_7991:
        /*00e8*/ 	.byte	0x04, 0x17
        /*00ea*/ 	.short	(.L_7993 - .L_7992)
.L_7992:
        /*00ec*/ 	.word	0x00000000
        /*00f0*/ 	.short	0x0007
        /*00f2*/ 	.short	0x0034
        /*00f4*/ 	.byte	0x00, 0xf0, 0x11, 0x00


	//----- nvinfo : EIATTR_KPARAM_INFO
	.align		4
.L_7993:
        /*00f8*/ 	.byte	0x04, 0x17
        /*00fa*/ 	.short	(.L_7995 - .L_7994)
.L_7994:
        /*00fc*/ 	.word	0x00000000
        /*0100*/ 	.short	0x0006
        /*0102*/ 	.short	0x0030
        /*0104*/ 	.byte	0x00, 0xf0, 0x11, 0x00


	//----- nvinfo : EIATTR_KPARAM_INFO
	.align		4
.L_7995:
        /*0108*/ 	.byte	0x04, 0x17
        /*010a*/ 	.short	(.L_7997 - .L_7996)
.L_7996:
        /*010c*/ 	.word	0x00000000
        /*0110*/ 	.short	0x0005
        /*0112*/ 	.short	0x0028
        /*0114*/ 	.byte	0x00, 0xf5, 0x21, 0x00


	//----- nvinfo : EIATTR_KPARAM_INFO
	.align		4
.L_7997:
        /*0118*/ 	.byte	0x04, 0x17
        /*011a*/ 	.short	(.L_7999 - .L_7998)
.L_7998:
        /*011c*/ 	.word	0x00000000
        /*0120*/ 	.short	0x0004
        /*0122*/ 	.short	0x0020
        /*0124*/ 	.byte	0x00, 0xf5, 0x21, 0x00


	//----- nvinfo : EIATTR_KPARAM_INFO
	.align		4
.L_7999:
        /*0128*/ 	.byte	0x04, 0x17
        /*012a*/ 	.short	(.L_8001 - .L_8000)
.L_8000:
        /*012c*/ 	.word	0x00000000
        /*0130*/ 	.short	0x0003
        /*0132*/ 	.short	0x0018
        /*0134*/ 	.byte	0x00, 0xf5, 0x21, 0x00


	//----- nvinfo : EIATTR_KPARAM_INFO
	.align		4
.L_8001:
        /*0138*/ 	.byte	0x04, 0x17
        /*013a*/ 	.short	(.L_8003 - .L_8002)
.L_8002:
        /*013c*/ 	.word	0x00000000
        /*0140*/ 	.short	0x0002
        /*0142*/ 	.short	0x0010
        /*0144*/ 	.byte	0x00, 0xf5, 0x21, 0x00


	//----- nvinfo : EIATTR_KPARAM_INFO
	.align		4
.L_8003:
        /*0148*/ 	.byte	0x04, 0x17
        /*014a*/ 	.short	(.L_8005 - .L_8004)
.L_8004:
        /*014c*/ 	.word	0x00000000
        /*0150*/ 	.short	0x0001
        /*0152*/ 	.short	0x0008
        /*0154*/ 	.byte	0x00, 0xf5, 0x21, 0x00


	//----- nvinfo : EIATTR_KPARAM_INFO
	.align		4
.L_8005:
        /*0158*/ 	.byte	0x04, 0x17
        /*015a*/ 	.short	(.L_8007 - .L_8006)
.L_8006:
        /*015c*/ 	.word	0x00000000
        /*0160*/ 	.short	0x0000
        /*0162*/ 	.short	0x0000
        /*0164*/ 	.byte	0x00, 0xf5, 0x21, 0x00


	//----- nvinfo : EIATTR_SPARSE_MMA_MASK
	.align		4
.L_8007:
        /*0168*/ 	.byte	0x03, 0x50
        /*016a*/ 	.short	0x0000


	//----- nvinfo : EIATTR_MAXREG_COUNT
	.align		4
        /*016c*/ 	.byte	0x03, 0x1b
        /*016e*/ 	.short	0x00ff


	//----- nvinfo : EIATTR_NUM_BARRIERS
	.align		4
        /*0170*/ 	.byte	0x02, 0x4c
        /*0172*/ 	.byte	0x01
	.zero		1


	//----- nvinfo : EIATTR_EXTERNS
	.align		4
        /*0174*/ 	.byte	0x04, 0x0f
        /*0176*/ 	.short	(.L_8009 - .L_8008)


	//   ....[0]....
	.align		4
.L_8008:
        /*0178*/ 	.word	index@(__assertfail)


	//----- nvinfo : EIATTR_MERCURY_ISA_VERSION
	.align		4
.L_8009:
        /*017c*/ 	.byte	0x03, 0x5f
        /*017e*/ 	.short	0x0101


	//----- nvinfo : EIATTR_COOP_GROUP_MASK_REGIDS
	.align		4
        /*0180*/ 	.byte	0x04, 0x29
        /*0182*/ 	.short	(.L_8011 - .L_8010)


	//   ....[0]....
.L_8010:
        /*0184*/ 	.word	0xffffffff


	//   ....[1]....
        /*0188*/ 	.word	0xffffffff


	//   ....[2]....
        /*018c*/ 	.word	0xffffffff


	//   ....[3]....
        /*0190*/ 	.word	0xffffffff


	//   ....[4]....
        /*0194*/ 	.word	0xffffffff


	//   ....[5]....
        /*0198*/ 	.word	0xffffffff


	//   ....[6]....
        /*019c*/ 	.word	0xffffffff


	//   ....[7]....
        /*01a0*/ 	.word	0xffffffff


	//   ....[8]....
        /*01a4*/ 	.word	0xffffffff


	//   ....[9]....
        /*01a8*/ 	.word	0xffffffff


	//   ....[10]....
        /*01ac*/ 	.word	0xffffffff


	//   ....[11]....
        /*01b0*/ 	.word	0xffffffff


	//   ....[12]....
        /*01b4*/ 	.word	0xffffffff


	//   ....[13]....
        /*01b8*/ 	.word	0xffffffff


	//   ....[14]....
        /*01bc*/ 	.word	0xffffffff


	//   ....[15]....
        /*01c0*/ 	.word	0x0500000f


	//   ....[16]....
        /*01c4*/ 	.word	0x0500000f


	//   ....[17]....
        /*01c8*/ 	.word	0x0500000f


	//   ....[18]....
        /*01cc*/ 	.word	0x0500000f


	//----- nvinfo : EIATTR_COOP_GROUP_INSTR_OFFSETS
	.align		4
.L_8011:
        /*01d0*/ 	.byte	0x04, 0x28
        /*01d2*/ 	.short	(.L_8013 - .L_8012)


	//   ....[0]....
.L_8012:
        /*01d4*/ 	.word	0x000003d0


	//   ....[1]....
        /*01d8*/ 	.word	0x000003f0


	//   ....[2]....
        /*01dc*/ 	.word	0x00000410


	//   ....[3]....
        /*01e0*/ 	.word	0x00000430


	//   ....[4]....
        /*01e4*/ 	.word	0x00000530


	//   ....[5]....
        /*01e8*/ 	.word	0x00000550


	//   ....[6]....
        /*01ec*/ 	.word	0x00000580


	//   ....[7]....
        /*01f0*/ 	.word	0x000013d0


	//   ....[8]....
        /*01f4*/ 	.word	0x00001400


	//   ....[9]....
        /*01f8*/ 	.word	0x00001420


	//   ....[10]....
        /*01fc*/ 	.word	0x00001440


	//   ....[11]....
        /*0200*/ 	.word	0x00001460


	//   ....[12]....
        /*0204*/ 	.word	0x000014b0


	//   ....[13]....
        /*0208*/ 	.word	0x000014d0


	//   ....[14]....
        /*020c*/ 	.word	0x000014f0


	//   ....[15]....
        /*0210*/ 	.word	0x000024b0


	//   ....[16]....
        /*0214*/ 	.word	0x00002510


	//   ....[17]....
        /*0218*/ 	.word	0x00002570


	//   ....[18]....
        /*021c*/ 	.word	0x000025d0


	//----- nvinfo : EIATTR_VRC_CTA_INIT_COUNT
	.align		4
.L_8013:
        /*0220*/ 	.byte	0x02, 0x4a
	.zero		1
	.zero		1


	//----- nvinfo : EIATTR_SYSCALL_OFFSETS
	.align		4
        /*0224*/ 	.byte	0x04, 0x46
        /*0226*/ 	.short	(.L_8015 - .L_8014)


	//   ....[0]....
.L_8014:
        /*0228*/ 	.word	0x00000330


	//----- nvinfo : EIATTR_EXIT_INSTR_OFFSETS
	.align		4
.L_8015:
        /*022c*/ 	.byte	0x04, 0x1c
        /*022e*/ 	.short	(.L_8017 - .L_8016)


	//   ....[0]....
.L_8016:
        /*0230*/ 	.word	0x000000d0


	//   ....[1]....
        /*0234*/ 	.word	0x000022f0


	//   ....[2]....
        /*0238*/ 	.word	0x00002320


	//   ....[3]....
        /*023c*/ 	.word	0x00002460


	//----- nvinfo : EIATTR_CRS_STACK_SIZE
	.align		4
.L_8017:
        /*0240*/ 	.byte	0x04, 0x1e
        /*0242*/ 	.short	(.L_8019 - .L_8018)
.L_8018:
        /*0244*/ 	.word	0x00000000


	//----- nvinfo : EIATTR_CBANK_PARAM_SIZE
	.align		4
.L_8019:
        /*0248*/ 	.byte	0x03, 0x19
        /*024a*/ 	.short	0x008c


	//----- nvinfo : EIATTR_PARAM_CBANK
	.align		4
        /*024c*/ 	.byte	0x04, 0x0a
        /*024e*/ 	.short	(.L_8021 - .L_8020)
	.align		4
.L_8020:
        /*0250*/ 	.word	index@(.nv.constant0._ZN4vllm25paged_attention_v2_kernelIthLi80ELi16ELi128ELNS_18Fp8KVCacheDataTypeE2ELb0ELi512EEEvPfS2_PT_PKS3_PKT0_S9_ifPKiSB_iPKfiiiSD_SD_iiiii)
        /*0254*/ 	.short	0x0380
        /*0256*/ 	.short	0x008c


	//----- nvinfo : EIATTR_SW_WAR
	.align		4
.L_8021:
        /*0258*/ 	.byte	0x04, 0x36
        /*025a*/ 	.short	(.L_8023 - .L_8022)
.L_8022:
        /*025c*/ 	.word	0x00000008
.L_8023:


//--------------------- .nv.info._ZN4vllm25paged_attention_v2_kernelIthLi64ELi16ELi128ELNS_18Fp8KVCacheDataTypeE2ELb0ELi512EEEvPfS2_PT_PKS3_PKT0_S9_ifPKiSB_iPKfiiiSD_SD_iiiii --------------------------
	.section	.nv.info._ZN4vllm25paged_attention_v2_kernelIthLi64ELi16ELi128ELNS_18Fp8KVCacheDataTypeE2ELb0ELi512EEEvPfS2_PT_PKS3_PKT0_S9_ifPKiSB_iPKfiiiSD_SD_iiiii,"",@"SHT_CUDA_INFO"
	.sectionflags	@""
	.align	4


	//----- nvinfo : EIATTR_CUDA_API_VERSION
	.align		4
        /*0000*/ 	.byte	0x04, 0x37
        /*0002*/ 	.short	(.L_8025 - .L_8024)
.L_8024:
        /*0004*/ 	.word	0x00000082


	//----- nvinfo : EIATTR_KPARAM_INFO
	.align		4
.L_8025:
        /*0008*/ 	.byte	0x04, 0x17
        /*000a*/ 	.short	(.L_8027 - .L_8026)
.L_8026:
        /*000c*/ 	.word	0x00000000
        /*0010*/ 	.short	0x0015
        /*0012*/ 	.short	0x0088
        /*0014*/ 	.byte	0x00, 0xf0, 0x11, 0x00


	//----- nvinfo : EIATTR_KPARAM_INFO
	.align		4
.L_8027:
        /*0018*/ 	.byte	0x04, 0x17
        /*001a*/ 	.short	(.L_8029 - .L_8028)
.L_8028:
        /*001c*/ 	.word	0x00000000
        /*0020*/ 	.short	0x0014
        /*0022*/ 	.short	0x0084
        /*0024*/ 	.byte	0x00, 0xf0, 0x11, 0x00


	//----- nvinfo : EIATTR_KPARAM_INFO
	.align		4
.L_8029:
        /*0028*/ 	.byte	0x04, 0x17
        /*002a*/ 	.short	(.L_8031 - .L_8030)
.L_8030:
        /*002c*/ 	.word	0x00000000
        /*0030*/ 	.short	0x0013
        /*0032*/ 	.short	0x0080
        /*0034*/ 	.byte	0x00, 0xf0, 0x11, 0x00


	//----- nvinfo : EIATTR_KPARAM_INFO
	.align		4
.L_8031:
        /*0038*/ 	.byte	0x04, 0x17
        /*003a*/ 	.short	(.L_8033 - .L_8032)
.L_8032:
        /*003c*/ 	.word	0x00000000
        /*0040*/ 	.short	0x0012
        /*0042*/ 	.short	0x007c
        /*0044*/ 	.byte	0x00, 0xf0, 0x11, 0x00


	//----- nvinfo : EIATTR_KPARAM_INFO
	.align		4
.L_8033:
        /*0048*/ 	.byte	0x04, 0x17
        /*004a*/ 	.short	(.L_8035 - .L_8034)
.L_8034:
        /*004c*/ 	.word	0x00000000
        /*0050*/ 	.short	0x0011
        /*0052*/ 	.short	0x0078
        /*0054*/ 	.byte	0x00, 0xf0, 0x11, 0x00


	//----- nvinfo : EIATTR_KPARAM_INFO
	.align		4
.L_8035:
        /*0058*/ 	.byte	0x04, 0x17
        /*005a*/ 	.short	(.L_8037 - .L_8036)
.L_8036:
        /*005c*/ 	.word	0x00000000
        /*0060*/ 	.short	0x0010
        /*0062*/ 	.short	0x0070
        /*0064*/ 	.byte	0x00, 0xf5, 0x21, 0x00


	//----- nvinfo : EIATTR_KPARAM_INFO
	.align		4
.L_8037:
        /*0068*/ 	.byte	0x04, 0x17
        /*006a*/ 	.short	(.L_8039 - .L_8038)
.L_8038:
        /*006c*/ 	.word	0x00000000
        /*0070*/ 	.short	0x000f
        /*0072*/ 	.short	0x0068
        /*0074*/ 	.byte	0x00, 0xf5, 0x21, 0x00


	//----- nvinfo : EIATTR_KPARAM_INFO
	.align		4
.L_8039:
        /*0078*/ 	.byte	0x04, 0x17
        /*007a*/ 	.short	(.L_8041 - .L_8040)
.L_8040:
        /*007c*/ 	.word	0x00000000
        /*0080*/ 	.short	0x000e
        /*0082*/ 	.short	0x0060
        /*0084*/ 	.byte	0x00, 0xf0, 0x11, 0x00


	//----- nvinfo : EIATTR_KPARAM_INFO
	.align		4
.L_8041:
        /*0088*/ 	.byte	0x04, 0x17
        /*008a*/ 	.short	(.L_8043 - .L_8042)
.L_8042:
        /*008c*/ 	.word	0x00000000
        /*0090*/ 	.short	0x000d
        /*0092*/ 	.short	0x005c
        /*0094*/ 	.byte	0x00, 0xf0, 0x11, 0x00


	//----- nvinfo : EIATTR_KPARAM_INFO
	.align		4
.L_8043:
        /*0098*/ 	.byte	0x04, 0x17
        /*009a*/ 	.short	(.L_8045 - .L_8044)
.L_8044:
        /*009c*/ 	.word	0x00000000
        /*00a0*/ 	.short	0x000c
        /*00a2*/ 	.short	0x0058
        /*00a4*/ 	.byte	0x00, 0xf0, 0x11, 0x00


	//----- nvinfo : EIATTR_KPARAM_INFO
	.align		4
.L_8045:
        /*00a8*/ 	.byte	0x04, 0x17
        /*00aa*/ 	.short	(.L_8047 - .L_8046)
.L_8046:
        /*00ac*/ 	.word	0x00000000
        /*00b0*/ 	.short	0x000b
        /*00b2*/ 	.short	0x0050
        /*00b4*/ 	.byte	0x00, 0xf5, 0x21, 0x00


	//----- nvinfo : EIATTR_KPARAM_INFO
	.align		4
.L_8047:
        /*00b8*/ 	.byte	0x04, 0x17
        /*00ba*/ 	.short	(.L_8049 - .L_8048)
.L_8048:
        /*00bc*/ 	.word	0x00000000
        /*00c0*/ 	.short	0x000a
        /*00c2*/ 	.short	0x0048
        /*00c4*/ 	.byte	0x00, 0xf0, 0x11, 0x00


	//----- nvinfo : EIATTR_KPARAM_INFO
	.align		4
.L_8049:
        /*00c8*/ 	.byte	0x04, 0x17
        /*00ca*/ 	.short	(.L_8051 - .L_8050)
.L_8050:
        /*00cc*/ 	.word	0x00000000
        /*00d0*/ 	.short	0x0009
        /*00d2*/ 	.short	0x0040
        /*00d4*/ 	.byte	0x00, 0xf5, 0x21, 0x00


	//----- nvinfo : EIATTR_KPARAM_INFO
	.align		4
.L_8051:
        /*00d8*/ 	.byte	0x04, 0x17
        /*00da*/ 	.short	(.L_8053 - .L_8052)
.L_8052:
        /*00dc*/ 	.word	0x00000000
        /*00e0*/ 	.short	0x0008
        /*00e2*/ 	.short	0x0038
        /*00e4*/ 	.byte	0x00, 0xf5, 0x21, 0x00


	//----- nvinfo : EIATTR_KPARAM_INFO
	.align		4
.L_8053:
        /*00e8*/ 	.byte	0x04, 0x17
        /*00ea*/ 	.short	(.L_8055 - .L_8054)
.L_8054:
        /*00ec*/ 	.word	0x00000000
        /*00f0*/ 	.short	0x0007
        /*00f2*/ 	.short	0x0034
        /*00f4*/ 	.byte	0x00, 0xf0, 0x11, 0x00


	//----- nvinfo : EIATTR_KPARAM_INFO
	.align		4
.L_8055:
        /*00f8*/ 	.byte	0x04, 0x17
        /*00fa*/ 	.short	(.L_8057 - .L_8056)
.L_8056:
        /*00fc*/ 	.word	0x00000000
        /*0100*/ 	.short	0x0006
        /*0102*/ 	.short	0x0030
        /*0104*/ 	.byte	0x00, 0xf0, 0x11, 0x00


	//----- nvinfo : EIATTR_KPARAM_INFO
	.align		4
.L_8057:
        /*0108*/ 	.byte	0x04, 0x17
        /*010a*/ 	.short	(.L_8059 - .L_8058)
.L_8058:
        /*010c*/ 	.word	0x00000000
        /*0110*/ 	.short	0x0005
        /*0112*/ 	.short	0x0028
        /*0114*/ 	.byte	0x00, 0xf5, 0x21, 0x00


	//----- nvinfo : EIATTR_KPARAM_INFO
	.align		4
.L_8059:
        /*0118*/ 	.byte	0x04, 0x17
        /*011a*/ 	.short	(.L_8061 - .L_8060)
.L_8060:
        /*011c*/ 	.word	0x00000000
        /*0120*/ 	.short	0x0004
        /*0122*/ 	.short	0x0020
        /*0124*/ 	.byte	0x00, 0xf5, 0x21, 0x00


	//----- nvinfo : EIATTR_KPARAM_INFO
	.align		4
.L_8061:
        /*0128*/ 	.byte	0x04, 0x17
        /*012a*/ 	.short	(.L_8063 - .L_8062)
.L_8062:
        /*012c*/ 	.word	0x00000000
        /*0130*/ 	.short	0x0003
        /*0132*/ 	.short	0x0018
        /*0134*/ 	.byte	0x00, 0xf5, 0x21, 0x00


	//----- nvinfo : EIATTR_KPARAM_INFO
	.align		4
.L_8063:
        /*0138*/ 	.byte	0x04, 0x17
        /*013a*/ 	.short	(.L_8065 - .L_8064)
.L_8064:
        /*013c*/ 	.word	0x00000000
        /*0140*/ 	.short	0x0002
        /*0142*/ 	.short	0x0010
        /*0144*/ 	.byte	0x00, 0xf5, 0x21, 0x00


	//----- nvinfo : EIATTR_KPARAM_INFO
	.align		4
.L_8065:
        /*0148*/ 	.byte	0x04, 0x17
        /*014a*/ 	.short	(.L_8067 - .L_8066)
.L_8066:
        /*014c*/ 	.word	0x00000000
        /*0150*/ 	.short	0x0001
        /*0152*/ 	.short	0x0008
        /*0154*/ 	.byte	0x00, 0xf5, 0x21, 0x00


	//----- nvinfo : EIATTR_KPARAM_INFO
	.align		4
.L_8067:
        /*0158*/ 	.byte	0x04, 0x17
        /*015a*/ 	.short	(.L_8069 - .L_8068)
.L_8068:
        /*015c*/ 	.word	0x00000000
        /*0160*/ 	.short	0x0000
        /*0162*/ 	.short	0x0000
        /*0164*/ 	.byte	0x00, 0xf5, 0x21, 0x00


	//----- nvinfo : EIATTR_SPARSE_MMA_MASK
	.align		4
.L_8069:
        /*0168*/ 	.byte	0x03, 0x50
        /*016a*/ 	.short	0x0000


	//----- nvinfo : EIATTR_MAXREG_COUNT
	.align		4
        /*016c*/ 	.byte	0x03, 0x1b
        /*016e*/ 	.short	0x00ff


	//----- nvinfo : EIATTR_NUM_BARRIERS
	.align		4
        /*0170*/ 	.byte	0x02, 0x4c
        /*0172*/ 	.byte	0x01
	.zero		1


	//----- nvinfo : EIATTR_EXTERNS
	.align		4
        /*0174*/ 	.byte	0x04, 0x0f
        /*0176*/ 	.short	(.L_8071 - .L_8070)


	//   ....[0]....
	.align		4
.L_8070:
        /*0178*/ 	.word	index@(__assertfail)


	//----- nvinfo : EIATTR_MERCURY_ISA_VERSION
	.align		4
.L_8071:
        /*017c*/ 	.byte	0x03, 0x5f
        /*017e*/ 	.short	0x0101


	//----- nvinfo : EIATTR_COOP_GROUP_MASK_REGIDS
	.align		4
        /*0180*/ 	.byte	0x04, 0x29
        /*0182*/ 	.short	(.L_8073 - .L_8072)


	//   ....[0]....
.L_8072:
        /*0184*/ 	.word	0xffffffff


	//   ....[1]....
        /*0188*/ 	.word	0xffffffff


	//   ....[2]....
        /*018c*/ 	.word	0xffffffff


	//   ....[3]....
        /*0190*/ 	.word	0xffffffff


	//   ....[4]....
        /*0194*/ 	.word	0xffffffff


	//   ....[5]....
        /*0198*/ 	.word	0xffffffff


	//   ....[6]....
        /*019c*/ 	.word	0xffffffff


	//   ....[7]....
        /*01a0*/ 	.word	0xffffffff


	//   ....[8]....
        /*01a4*/ 	.word	0xffffffff


	//   ....[9]....
        /*01a8*/ 	.word	0xffffffff


	//   ....[10]....
        /*01ac*/ 	.word	0xffffffff


	//   ....[11]....
        /*01b0*/ 	.word	0xffffffff


	//   ....[12]....
        /*01b4*/ 	.word	0xffffffff


	//   ....[13]....
        /*01b8*/ 	.word	0xffffffff


	//   ....[14]....
        /*01bc*/ 	.word	0xffffffff


	//   ....[15]....
        /*01c0*/ 	.word	0x0500000f


	//   ....[16]....
        /*01c4*/ 	.word	0x0500000f


	//   ....[17]....
        /*01c8*/ 	.word	0x0500000f


	//   ....[18]....
        /*01cc*/ 	.word	0x0500000f


	//----- nvinfo : EIATTR_COOP_GROUP_INSTR_OFFSETS
	.align		4
.L_8073:
        /*01d0*/ 	.byte	0x04, 0x28
        /*01d2*/ 	.short	(.L_8075 - .L_8074)


	//   ....[0]....
.L_8074:
        /*01d4*/ 	.word	0x000003d0


	//   ....[1]....
        /*01d8*/ 	.word	0x000003f0


	//   ....[2]....
        /*01dc*/ 	.word	0x00000410


	//   ....[3]....
        /*01e0*/ 	.word	0x00000430


	//   ....[4]....
        /*01e4*/ 	.word	0x00000530


	//   ....[5]....
        /*01e8*/ 	.word	0x00000550


	//   ....[6]....
        /*01ec*/ 	.word	0x00000580


	//   ....[7]....
        /*01f0*/ 	.word	0x000013d0


	//   ....[8]....
        /*01f4*/ 	.word	0x00001400


	//   ....[9]....
        /*01f8*/ 	.word	0x00001420


	//   ....[10]....
        /*01fc*/ 	.word	0x00001440


	//   ....[11]....
        /*0200*/ 	.word	0x00001460


	//   ....[12]....
        /*0204*/ 	.word	0x000014b0


	//   ....[13]....
        /*0208*/ 	.word	0x000014d0


	//   ....[14]....
        /*020c*/ 	.word	0x000014f0


	//   ....[15]....
        /*0210*/ 	.word	0x000023e0


	//   ....[16]....
        /*0214*/ 	.word	0x00002440


	//   ....[17]....
        /*0218*/ 	.word	0x000024a0


	//   ....[18]....
        /*021c*/ 	.word	0x00002500


	//----- nvinfo : EIATTR_VRC_CTA_INIT_COUNT
	.align		4
.L_8075:
        /*0220*/ 	.byte	0x02, 0x4a
	.zero		1
	.zero		1


	//----- nvinfo : EIATTR_SYSCALL_OFFSETS
	.align		4
        /*0224*/ 	.byte	0x04, 0x46
        /*0226*/ 	.short	(.L_8077 - .L_8076)


	//   ....[0]....
.L_8076:
        /*0228*/ 	.word	0x00000330


	//----- nvinfo : EIATTR_EXIT_INSTR_OFFSETS
	.align		4
.L_8077:
        /*022c*/ 	.byte	0x04, 0x1c
        /*022e*/ 	.short	(.L_8079 - .L_8078)


	//   ....[0]....
.L_8078:
        /*0230*/ 	.word	0x000000d0


	//   ....[1]....
        /*0234*/ 	.word	0x00002200


	//   ....[2]....
        /*0238*/ 	.word	0x00002230


	//   ....[3]....
        /*023c*/ 	.word	0x00002390


	//----- nvinfo : EIATTR_CRS_STACK_SIZE
	.align		4
.L_8079:
        /*0240*/ 	.byte	0x04, 0x1e
        /*0242*/ 	.short	(.L_8081 - .L_8080)
.L_8080:
        /*0244*/ 	.word	0x00000000


	//----- nvinfo : EIATTR_CBANK_PARAM_SIZE
	.align		4
.L_8081:
        /*0248*/ 	.byte	0x03, 0x19
        /*024a*/ 	.short	0x008c


	//----- nvinfo : EIATTR_PARAM_CBANK
	.align		4
        /*024c*/ 	.byte	0x04, 0x0a
        /*024e*/ 	.short	(.L_8083 - .L_8082)
	.align		4
.L_8082:
        /*0250*/ 	.word	index@(.nv.constant0._ZN4vllm25paged_attention_v2_kernelIthLi64ELi16ELi128ELNS_18Fp8KVCacheDataTypeE2ELb0ELi512EEEvPfS2_PT_PKS3_PKT0_S9_ifPKiSB_iPKfiiiSD_SD_iiiii)
        /*0254*/ 	.short	0x0380
        /*0256*/ 	.short	0x008c


	//----- nvinfo : EIATTR_SW_WAR
	.align		4
.L_8083:
        /*0258*/ 	.byte	0x04, 0x36
        /*025a*/ 	.short	(.L_8085 - .L_8084)
.L_8084:
        /*025c*/ 	.word	0x00000008
.L_8085:


//--------------------- .nv.info._ZN4vllm25paged_attention_v2_kernelIthLi32ELi16ELi128ELNS_18Fp8KVCacheDataTypeE2ELb0ELi512EEEvPfS2_PT_PKS3_PKT0_S9_ifPKiSB_iPKfiiiSD_SD_iiiii --------------------------
	.section	.nv.info._ZN4vllm25paged_attention_v2_kernelIthLi32ELi16ELi128ELNS_18Fp8KVCacheDataTypeE2ELb0ELi512EEEvPfS2_PT_PKS3_PKT0_S9_ifPKiSB_iPKfiiiSD_SD_iiiii,"",@"SHT_CUDA_INFO"
	.sectionflags	@""
	.align	4


	//----- nvinfo : EIATTR_CUDA_API_VERSION
	.align		4
        /*0000*/ 	.byte	0x04, 0x37
        /*0002*/ 	.short	(.L_8087 - .L_8086)
.L_8086:
        /*0004*/ 	.word	0x00000082


	//----- nvinfo : EIATTR_KPARAM_INFO
	.align		4
.L_8087:
        /*0008*/ 	.byte	0x04, 0x17
        /*000a*/ 	.short	(.L_8089 - .L_8088)
.L_8088:
        /*000c*/ 	.word	0x00000000
        /*0010*/ 	.short	0x0015
        /*0012*/ 	.short	0x0088
        /*0014*/ 	.byte	0x00, 0xf0, 0x11, 0x00


	//----- nvinfo : EIATTR_KPARAM_INFO
	.align		4
.L_8089:
        /*0018*/ 	.byte	0x04, 0x17
        /*001a*/ 	.short	(.L_8091 - .L_8090)
.L_8090:
        /*001c*/ 	.word	0x00000000
        /*0020*/ 	.short	0x0014
        /*0022*/ 	.short	0x0084
        /*0024*/ 	.byte	0x00, 0xf0, 0x11, 0x00


	//----- nvinfo : EIATTR_KPARAM_INFO
	.align		4
.L_8091:
        /*0028*/ 	.byte	0x04, 0x17
        /*002a*/ 	.short	(.L_8093 - .L_8092)
.L_8092:
        /*002c*/ 	.word	0x00000000
        /*0030*/ 	.short	0x0013
        /*0032*/ 	.short	0x0080
        /*0034*/ 	.byte	0x00, 0xf0, 0x11, 0x00


	//----- nvinfo : EIATTR_KPARAM_INFO
	.align		4
.L_8093:
        /*0038*/ 	.byte	0x04, 0x17
        /*003a*/ 	.short	(.L_8095 - .L_8094)
.L_8094:
        /*003c*/ 	.word	0x00000000
        /*0040*/ 	.short	0x0012
        /*0042*/ 	.short	0x007c
        /*0044*/ 	.byte	0x00, 0xf0, 0x11, 0x00


	//----- nvinfo : EIATTR_KPARAM_INFO
	.align		4
.L_8095:
        /*0048*/ 	.byte	0x04, 0x17
        /*004a*/ 	.short	(.L_8097 - .L_8096)
.L_8096:
        /*004c*/ 	.word	0x00000000
        /*0050*/ 	.short	0x0011
        /*0052*/ 	.short	0x0078
        /*0054*/ 	.byte	0x00, 0xf0, 0x11, 0x00


	//----- nvinfo : EIATTR_KPARAM_INFO
	.align		4
.L_8097:
        /*0058*/ 	.byte	0x04, 0x17
        /*005a*/ 	.short	(.L_8099 - .L_8098)
.L_8098:
        /*005c*/ 	.word	0x00000000
        /*0060*/ 	.short	0x0010
        /*0062*/ 	.short	0x0070
        /*0064*/ 	.byte	0x00, 0xf5, 0x21, 0x00


	//----- nvinfo : EIATTR_KPARAM_INFO
	.align		4
.L_8099:
        /*0068*/ 	.byte	0x04, 0x17
        /*006a*/ 	.short	(.L_8101 - .L_8100)
.L_8100:
        /*006c*/ 	.word	0x00000000
        /*0070*/ 	.short	0x000f
        /*0072*/ 	.short	0x0068
        /*0074*/ 	.byte	0x00, 0xf5, 0x21, 0x00


	//----- nvinfo : EIATTR_KPARAM_INFO
	.align		4
.L_8101:
        /*0078*/ 	.byte	0x04, 0x17
        /*007a*/ 	.short	(.L_8103 - .L_8102)
.L_8102:
        /*007c*/ 	.word	0x00000000
        /*0080*/ 	.short	0x000e
        /*0082*/ 	.short	0x0060
        /*0084*/ 	.byte	0x00, 0xf0, 0x11, 0x00


	//----- nvinfo : EIATTR_KPARAM_INFO
	.align		4
.L_8103:
        /*0088*/ 	.byte	0x04, 0x17
        /*008a*/ 	.short	(.L_8105 - .L_8104)
.L_8104:
        /*008c*/ 	.word	0x00000000
        /*0090*/ 	.short	0x000d
        /*0092*/ 	.short	0x005c
        /*0094*/ 	.byte	0x00, 0xf0, 0x11, 0x00


	//----- nvinfo : EIATTR_KPARAM_INFO
	.align		4
.L_8105:
        /*0098*/ 	.byte	0x04, 0x17
        /*009a*/ 	.short	(.L_8107 - .L_8106)
.L_8106:
        /*009c*/ 	.word	0x00000000
        /*00a0*/ 	.short	0x000c
        /*00a2*/ 	.short	0x0058
        /*00a4*/ 	.byte	0x00, 0xf0, 0x11, 0x00


	//----- nvinfo : EIATTR_KPARAM_INFO
	.align		4
.L_8107:
        /*00a8*/ 	.byte	0x04, 0x17
        /*00aa*/ 	.short	(.L_8109 - .L_8108)
.L_8108:
        /*00ac*/ 	.word	0x00000000
        /*00b0*/ 	.short	0x000b
        /*00b2*/ 	.short	0x0050
        /*00b4*/ 	.byte	0x00, 0xf5, 0x21, 0x00


	//----- nvinfo : EIATTR_KPARAM_INFO
	.align		4
.L_8109:
        /*00b8*/ 	.byte	0x04, 0x17
        /*00ba*/ 	.short	(.L_8111 - .L_8110)
.L_8110:
        /*00bc*/ 	.word	0x00000000
        /*00c0*/ 	.short	0x000a
        /*00c2*/ 	.short	0x0048
        /*00c4*/ 	.byte	0x00, 0xf0, 0x11, 0x00


	//----- nvinfo : EIATTR_KPARAM_INFO
	.align		4
.L_8111:
        /*00c8*/ 	.byte	0x04, 0x17
        /*00ca*/ 	.short	(.L_8113 - .L_8112)
.L_8112:
        /*00cc*/ 	.word	0x00000000
        /*00d0*/ 	.short	0x0009
        /*00d2*/ 	.short	0x0040
        /*00d4*/ 	.byte	0x00, 0xf5, 0x21, 0x00


	//----- nvinfo : EIATTR_KPARAM_INFO
	.align		4
.L_8113:
        /*00d8*/ 	.byte	0x04, 0x17
        /*00da*/ 	.short	(.L_8115 - .L_8114)
.L_8114:
        /*00dc*/ 	.word	0x00000000
        /*00e0*/ 	.short	0x0008
        /*00e2*/ 	.short	0x0038
        /*00e4*/ 	.byte	0x00, 0xf5, 0x21, 0x00


	//----- nvinfo : EIATTR_KPARAM_INFO
	.align		4
.L_8115:
        /*00e8*/ 	.byte	0x04, 0x17
        /*00ea*/ 	.short	(.L_8117 - .L_8116)
.L_8116:
        /*00ec*/ 	.word	0x00000000
        /*00f0*/ 	.short	0x0007
        /*00f2*/ 	.short	0x0034
        /*00f4*/ 	.byte	0x00, 0xf0, 0x11, 0x00


	//----- nvinfo : EIATTR_KPARAM_INFO
	.align		4
.L_8117:
        /*00f8*/ 	.byte	0x04, 0x17
        /*00fa*/ 	.short	(.L_8119 - .L_8118)
.L_8118:
        /*00fc*/ 	.word	0x00000000
        /*0100*/ 	.short	0x0006
        /*0102*/ 	.short	0x0030
        /*0104*/ 	.byte	0x00, 0xf0, 0x11, 0x00


	//----- nvinfo : EIATTR_KPARAM_INFO
	.align		4
.L_8119:
        /*0108*/ 	.byte	0x04, 0x17
        /*010a*/ 	.short	(.L_8121 - .L_8120)
.L_8120:
        /*010c*/ 	.word	0x00000000
        /*0110*/ 	.short	0x0005
        /*0112*/ 	.short	0x0028
        /*0114*/ 	.byte	0x00, 0xf5, 0x21, 0x00


	//----- nvinfo : EIATTR_KPARAM_INFO
	.align		4
.L_8121:
        /*0118*/ 	.byte	0x04, 0x17
        /*011a*/ 	.short	(.L_8123 - .L_8122)
.L_8122:
        /*011c*/ 	.word	0x00000000
        /*0120*/ 	.short	0x0004
        /*0122*/ 	.short	0x0020
        /*0124*/ 	.byte	0x00, 0xf5, 0x21, 0x00


	//----- nvinfo : EIATTR_KPARAM_INFO
	.align		4
.L_8123:
        /*0128*/ 	.byte	0x04, 0x17
        /*012a*/ 	.short	(.L_8125 - .L_8124)
.L_8124:
        /*012c*/ 	.word	0x00000000
        /*0130*/ 	.short	0x0003
        /*0132*/ 	.short	0x0018
        /*0134*/ 	.byte	0x00, 0xf5, 0x21, 0x00


	//----- nvinfo : EIATTR_KPARAM_INFO
	.align		4
.L_8125:
        /*0138*/ 	.byte	0x04, 0x17
        /*013a*/ 	.short	(.L_8127 - .L_8126)
.L_8126:
        /*013c*/ 	.word	0x00000000
        /*0140*/ 	.short	0x0002
        /*0142*/ 	.short	0x0010
        /*0144*/ 	.byte	0x00, 0xf5, 0x21, 0x00


	//----- nvinfo : EIATTR_KPARAM_INFO
	.align		4
.L_8127:
        /*0148*/ 	.byte	0x04, 0x17
        /*014a*/ 	.short	(.L_8129 - .L_8128)
.L_8128:
        /*014c*/ 	.word	0x00000000
        /*0150*/ 	.short	0x0001
        /*0152*/ 	.short	0x0008
        /*0154*/ 	.byte	0x00, 0xf5, 0x21, 0x00


	//----- nvinfo : EIATTR_KPARAM_INFO
	.align		4
.L_8129:
        /*0158*/ 	.byte	0x04, 0x17
        /*015a*/ 	.short	(.L_8131 - .L_8130)
.L_8130:
        /*015c*/ 	.word	0x00000000
        /*0160*/ 	.short	0x0000
        /*0162*/ 	.short	0x0000
        /*0164*/ 	.byte	0x00, 0xf5, 0x21, 0x00


	//----- nvinfo : EIATTR_SPARSE_MMA_MASK
	.align		4
.L_8131:
        /*0168*/ 	.byte	0x03, 0x50
        /*016a*/ 	.short	0x0000


	//----- nvinfo : EIATTR_MAXREG_COUNT
	.align		4
        /*016c*/ 	.byte	0x03, 0x1b
        /*016e*/ 	.short	0x00ff


	//----- nvinfo : EIATTR_NUM_BARRIERS
	.align		4
        /*0170*/ 	.byte	0x02, 0x4c
        /*0172*/ 	.byte	0x01
	.zero		1


	//----- nvinfo : EIATTR_EXTERNS
	.align		4
        /*0174*/ 	.byte	0x04, 0x0f
        /*0176*/ 	.short	(.L_8133 - .L_8132)


	//   ....[0]....
	.align		4
.L_8132:
        /*0178*/ 	.word	index@(__assertfail)


	//----- nvinfo : EIATTR_MERCURY_ISA_VERSION
	.align		4
.L_8133:
        /*017c*/ 	.byte	0x03, 0x5f
        /*017e*/ 	.short	0x0101


	//----- nvinfo : EIATTR_COOP_GROUP_MASK_REGIDS
	.align		4
        /*0180*/ 	.byte	0x04, 0x29
        /*0182*/ 	.short	(.L_8135 - .L_8134)


	//   ....[0]....
.L_8134:
        /*0184*/ 	.word	0xffffffff


	//   ....[1]....
        /*0188*/ 	.word	0xffffffff


	//   ....[2]....
        /*018c*/ 	.word	0xffffffff


	//   ....[3]....
        /*0190*/ 	.word	0xffffffff


	//   ....[4]....
        /*0194*/ 	.word	0xffffffff


	//   ....[5]....
        /*0198*/ 	.word	0xffffffff


	//   ....[6]....
        /*019c*/ 	.word	0xffffffff


	//   ....[7]....
        /*01a0*/ 	.word	0xffffffff


	//   ....[8]....
        /*01a4*/ 	.word	0xffffffff


	//   ....[9]....
        /*01a8*/ 	.word	0xffffffff


	//   ....[10]....
        /*01ac*/ 	.word	0xffffffff


	//   ....[11]....
        /*01b0*/ 	.word	0xffffffff


	//   ....[12]....
        /*01b4*/ 	.word	0xffffffff


	//   ....[13]....
        /*01b8*/ 	.word	0xffffffff


	//   ....[14]....
        /*01bc*/ 	.word	0xffffffff


	//   ....[15]....
        /*01c0*/ 	.word	0x0500000f


	//   ....[16]....
        /*01c4*/ 	.word	0x0500000f


	//   ....[17]....
        /*01c8*/ 	.word	0x0500000f


	//   ....[18]....
        /*01cc*/ 	.word	0x0500000f


	//----- nvinfo : EIATTR_COOP_GROUP_INSTR_OFFSETS
	.align		4
.L_8135:
        /*01d0*/ 	.byte	0x04, 0x28
        /*01d2*/ 	.short	(.L_8137 - .L_8136)


	//   ....[0]....
.L_8136:
        /*01d4*/ 	.word	0x000003d0


	//   ....[1]....
        /*01d8*/ 	.word	0x000003f0


	//   ....[2]....
        /*01dc*/ 	.word	0x00000410


	//   ....[3]....
        /*01e0*/ 	.word	0x00000430


	//   ....[4]....
        /*01e4*/ 	.word	0x00000540


	//   ....[5]....
        /*01e8*/ 	.word	0x00000560


	//   ....[6]....
        /*01ec*/ 	.word	0x00000580


	//   ....[7]....
        /*01f0*/ 	.word	0x000013d0


	//   ....[8]....
        /*01f4*/ 	.word	0x00001400


	//   ....[9]....
        /*01f8*/ 	.word	0x00001420


	//   ....[10]....
        /*01fc*/ 	.word	0x00001440


	//   ....[11]....
        /*0200*/ 	.word	0x00001460


	//   ....[12]....
        /*0204*/ 	.word	0x000014b0


	//   ....[13]....
        /*0208*/ 	.word	0x000014d0


	//   ....[14]....
        /*020c*/ 	.word	0x000014f0


	//   ....[15]....
        /*0210*/ 	.word	0x000022c0


	//   ....[16]....
        /*0214*/ 	.word	0x00002320


	//   ....[17]....
        /*0218*/ 	.word	0x00002380


	//   ....[18]....
        /*021c*/ 	.word	0x000023e0


	//----- nvinfo : EIATTR_VRC_CTA_INIT_COUNT
	.align		4
.L_8137:
        /*0220*/ 	.byte	0x02, 0x4a
	.zero		1
	.zero		1


	//----- nvinfo : EIATTR_SYSCALL_OFFSETS
	.align		4
        /*0224*/ 	.byte	0x04, 0x46
        /*0226*/ 	.short	(.L_8139 - .L_8138)


	//   ....[0]....
.L_8138:
        /*0228*/ 	.word	0x00000330


	//----- nvinfo : EIATTR_EXIT_INSTR_OFFSETS
	.align		4
.L_8139:
        /*022c*/ 	.byte	0x04, 0x1c
        /*022e*/ 	.short	(.L_8141 - .L_8140)


	//   ....[0]....
.L_8140:
        /*0230*/ 	.word	0x000000d0


	//   ....[1]....
        /*0234*/ 	.word	0x00002140


	//   ....[2]....
        /*0238*/ 	.word	0x00002170


	//   ....[3]....
        /*023c*/ 	.word	0x00002270


	//----- nvinfo : EIATTR_CRS_STACK_SIZE
	.align		4
.L_8141:
        /*0240*/ 	.byte	0x04, 0x1e
        /*0242*/ 	.short	(.L_8143 - .L_8142)
.L_8142:
        /*0244*/ 	.word	0x00000000


	//----- nvinfo : EIATTR_CBANK_PARAM_SIZE
	.align		4
.L_8143:
        /*0248*/ 	.byte	0x03, 0x19
        /*024a*/ 	.short	0x008c


	//----- nvinfo : EIATTR_PARAM_CBANK
	.align		4
        /*024c*/ 	.byte	0x04, 0x0a
        /*024e*/ 	.short	(.L_8145 - .L_8144)
	.align		4
.L_8144:
        /*0250*/ 	.word	index@(.nv.constant0._ZN4vllm25paged_attention_v2_kernelIthLi32ELi16ELi128ELNS_18Fp8KVCacheDataTypeE2ELb0ELi512EEEvPfS2_PT_PKS3_PKT0_S9_ifPKiSB_iPKfiiiSD_SD_iiiii)
        /*0254*/ 	.short	0x0380
        /*0256*/ 	.short	0x008c


	//----- nvinfo : EIATTR_SW_WAR
	.align		4
.L_8145:
        /*0258*/ 	.byte	0x04, 0x36
        /*025a*/ 	.short	(.L_8147 - .L_8146)
.L_8146:
        /*025c*/ 	.word	0x00000008
.L_8147:


//--------------------- .nv.info._ZN4vllm25paged_attention_v2_kernelIthLi256ELi16ELi128ELNS_18Fp8KVCacheDataTypeE2ELb1ELi512EEEvPfS2_PT_PKS3_PKT0_S9_ifPKiSB_iPKfiiiSD_SD_iiiii --------------------------
	.section	.nv.info._ZN4vllm25paged_attention_v2_kernelIthLi256ELi16ELi128ELNS_18Fp8KVCacheDataTypeE2ELb1ELi512EEEvPfS2_PT_PKS3_PKT0_S9_ifPKiSB_iPKfiiiSD_SD_iiiii,"",@"SHT_CUDA_INFO"
	.sectionflags	@""
	.align	4


	//----- nvinfo : EIATTR_CUDA_API_VERSION
	.align		4
        /*0000*/ 	.byte	0x04, 0x37
        /*0002*/ 	.short	(.L_8149 - .L_8148)
.L_8148:
        /*0004*/ 	.word	0x00000082


	//----- nvinfo : EIATTR_KPARAM_INFO
	.align		4
.L_8149:
        /*0008*/ 	.byte	0x04, 0x17
        /*000a*/ 	.short	(.L_8151 - .L_8150)
.L_8150:
        /*000c*/ 	.word	0x00000000
        /*0010*/ 	.short	0x0015
        /*0012*/ 	.short	0x0088
        /*0014*/ 	.byte	0x00, 0xf0, 0x11, 0x00


	//----- nvinfo : EIATTR_KPARAM_INFO
	.align		4
.L_8151:
        /*0018*/ 	.byte	0x04, 0x17
        /*001a*/ 	.short	(.L_8153 - .L_8152)
.L_8152:
        /*001c*/ 	.word	0x00000000
        /*0020*/ 	.short	0x0014
        /*0022*/ 	.short	0x0084
        /*0024*/ 	.byte	0x00, 0xf0, 0x11, 0x00


	//----- nvinfo : EIATTR_KPARAM_INFO
	.align		4
.L_8153:
        /*0028*/ 	.byte	0x04, 0x17
        /*002a*/ 	.short	(.L_8155 - .L_8154)
.L_8154:
        /*002c*/ 	.word	0x00000000
        /*0030*/ 	.short	0x0013
        /*0032*/ 	.short	0x0080
        /*0034*/ 	.byte	0x00, 0xf0, 0x11, 0x00


	//----- nvinfo : EIATTR_KPARAM_INFO
	.align		4
.L_8155:
        /*0038*/ 	.byte	0x04, 0x17
        /*003a*/ 	.short	(.L_8157 - .L_8156)
.L_8156:
        /*003c*/ 	.word	0x00000000
        /*0040*/ 	.short	0x0012
        /*0042*/ 	.short	0x007c
        /*0044*/ 	.byte	0x00, 0xf0, 0x11, 0x00


	//----- nvinfo : EIATTR_KPARAM_INFO
	.align		4
.L_8157:
        /*0048*/ 	.byte	0x04, 0x17
        /*004a*/ 	.short	(.L_8159 - .L_8158)
.L_8158:
        /*004c*/ 	.word	0x00000000
        /*0050*/ 	.short	0x0011
        /*0052*/ 	.short	0x0078
        /*0054*/ 	.byte	0x00, 0xf0, 0x11, 0x00


	//----- nvinfo : EIATTR_KPARAM_INFO
	.align		4
.L_8159:
        /*0058*/ 	.byte	0x04, 0x17
        /*005a*/ 	.short	(.L_8161 - .L_8160)
.L_8160:
        /*005c*/ 	.word	0x00000000
        /*0060*/ 	.short	0x0010
        /*0062*/ 	.short	0x0070
        /*0064*/ 	.byte	0x00, 0xf5, 0x21, 0x00


	//----- nvinfo : EIATTR_KPARAM_INFO
	.align		4
.L_8161:
        /*0068*/ 	.byte	0x04, 0x17
        /*006a*/ 	.short	(.L_8163 - .L_8162)
.L_8162:
        /*006c*/ 	.word	0x00000000
        /*0070*/ 	.short	0x000f
        /*0072*/ 	.short	0x0068
        /*0074*/ 	.byte	0x00, 0xf5, 0x21, 0x00


	//----- nvinfo : EIATTR_KPARAM_INFO
	.align		4
.L_8163:
        /*0078*/ 	.byte	0x04, 0x17
        /*007a*/ 	.short	(.L_8165 - .L_8164)
.L_8164:
        /*007c*/ 	.word	0x00000000
        /*0080*/ 	.short	0x000e
        /*0082*/ 	.short	0x0060
        /*0084*/ 	.byte	0x00, 0xf0, 0x11, 0x00


	//----- nvinfo : EIATTR_KPARAM_INFO
	.align		4
.L_8165:
        /*0088*/ 	.byte	0x04, 0x17
        /*008a*/ 	.short	(.L_8167 - .L_8166)
.L_8166:
        /*008c*/ 	.word	0x00000000
        /*0090*/ 	.short	0x000d
        /*0092*/ 	.short	0x005c
        /*0094*/ 	.byte	0x00, 0xf0, 0x11, 0x00


	//----- nvinfo : EIATTR_KPARAM_INFO
	.align		4
.L_8167:
        /*0098*/ 	.byte	0x04, 0x17
        /*009a*/ 	.short	(.L_8169 - .L_8168)
.L_8168:
        /*009c*/ 	.word	0x00000000
        /*00a0*/ 	.short	0x000c
        /*00a2*/ 	.short	0x0058
        /*00a4*/ 	.byte	0x00, 0xf0, 0x11, 0x00


	//----- nvinfo : EIATTR_KPARAM_INFO
	.align		4
.L_8169:
        /*00a8*/ 	.byte	0x04, 0x17
        /*00aa*/ 	.short	(.L_8171 - .L_8170)
.L_8170:
        /*00ac*/ 	.word	0x00000000
        /*00b0*/ 	.short	0x000b
        /*00b2*/ 	.short	0x0050
        /*00b4*/ 	.byte	0x00, 0xf5, 0x21, 0x00


	//----- nvinfo : EIATTR_KPARAM_INFO
	.align		4
.L_8171:
        /*00b8*/ 	.byte	0x04, 0x17
        /*00ba*/ 	.short	(.L_8173 - .L_8172)
.L_8172:
        /*00bc*/ 	.word	0x00000000
        /*00c0*/ 	.short	0x000a
        /*00c2*/ 	.short	0x0048
        /*00c4*/ 	.byte	0x00, 0xf0, 0x11, 0x00


	//----- nvinfo : EIATTR_KPARAM_INFO
	.align		4
.L_8173:
        /*00c8*/ 	.byte	0x04, 0x17
        /*00ca*/ 	.short	(.L_8175 - .L_8174)
.L_8174:
        /*00cc*/ 	.word	0x00000000
        /*00d0*/ 	.short	0x0009
        /*00d2*/ 	.short	0x0040
        /*00d4*/ 	.byte	0x00, 0xf5, 0x21, 0x00


	//----- nvinfo : EIATTR_KPARAM_INFO
	.align		4
.L_8175:
        /*00d8*/ 	.byte	0x04, 0x17
        /*00da*/ 	.short	(.L_8177 - .L_8176)
.L_8176:
        /*00dc*/ 	.word	0x00000000
        /*00e0*/ 	.short	0x0008
        /*00e2*/ 	.short	0x0038
        /*00e4*/ 	.byte	0x00, 0xf5, 0x21, 0x00


	//----- nvinfo : EIATTR_KPARAM_INFO
	.align		4
.L_8177:
        /*00e8*/ 	.byte	0x04, 0x17
        /*00ea*/ 	.short	(.L_8179 - .L_8178)
.L_8178:
        /*00ec*/ 	.word	0x00000000
        /*00f0*/ 	.short	0x0007
        /*00f2*/ 	.short	0x0034
        /*00f4*/ 	.byte	0x00, 0xf0, 0x11, 0x00


	//----- nvinfo : EIATTR_KPARAM_INFO
	.align		4
.L_8179:
        /*00f8*/ 	.byte	0x04, 0x17
        /*00fa*/ 	.short	(.L_8181 - .L_8180)
.L_8180:
        /*00fc*/ 	.word	0x00000000
        /*0100*/ 	.short	0x0006
        /*0102*/ 	.short	0x0030
        /*0104*/ 	.byte	0x00, 0xf0, 0x11, 0x00


	//----- nvinfo : EIATTR_KPARAM_INFO
	.align		4
.L_8181:
        /*0108*/ 	.byte	0x04, 0x17
        /*010a*/ 	.short	(.L_8183 - .L_8182)
.L_8182:
        /*010c*/ 	.word	0x00000000
        /*0110*/ 	.short	0x0005
        /*0112*/ 	.short	0x0028
        /*0114*/ 	.byte	0x00, 0xf5, 0x21, 0x00


	//----- nvinfo : EIATTR_KPARAM_INFO
	.align		4
.L_8183:
        /*0118*/ 	.byte	0x04, 0x17
        /*011a*/ 	.short	(.L_8185 - .L_8184)
.L_8184:
        /*011c*/ 	.word	0x00000000
        /*0120*/ 	.short	0x0004
        /*0122*/ 	.short	0x0020
        /*0124*/ 	.byte	0x00, 0xf5, 0x21, 0x00


	//----- nvinfo : EIATTR_KPARAM_INFO
	.align		4
.L_8185:
        /*0128*/ 	.byte	0x04, 0x17
        /*012a*/ 	.short	(.L_8187 - .L_8186)
.L_8186:
        /*012c*/ 	.word	0x00000000
        /*0130*/ 	.short	0x0003
        /*0132*/ 	.short	0x0018
        /*0134*/ 	.byte	0x00, 0xf5, 0x21, 0x00


	//----- nvinfo : EIATTR_KPARAM_INFO
	.align		4
.L_8187:
        /*0138*/ 	.byte	0x04, 0x17
        /*013a*/ 	.short	(.L_8189 - .L_8188)
.L_8188:
        /*013c*/ 	.word	0x00000000
        /*0140*/ 	.short	0x0002
        /*0142*/ 	.short	0x0010
        /*0144*/ 	.byte	0x00, 0xf5, 0x21, 0x00


	//----- nvinfo : EIATTR_KPARAM_INFO
	.align		4
.L_8189:
        /*0148*/ 	.byte	0x04, 0x17
        /*014a*/ 	.short	(.L_8191 - .L_8190)
.L_8190:
        /*014c*/ 	.word	0x00000000
        /*0150*/ 	.short	0x0001
        /*0152*/ 	.short	0x0008
        /*0154*/ 	.byte	0x00, 0xf5, 0x21, 0x00


	//----- nvinfo : EIATTR_KPARAM_INFO
	.align		4
.L_8191:
        /*0158*/ 	.byte	0x04, 0x17
        /*015a*/ 	.short	(.L_8193 - .L_8192)
.L_8192:
        /*015c*/ 	.word	0x00000000
        /*0160*/ 	.short	0x0000
        /*0162*/ 	.short	0x0000
        /*0164*/ 	.byte	0x00, 0xf5, 0x21, 0x00


	//----- nvinfo : EIATTR_SPARSE_MMA_MASK
	.align		4
.L_8193:
        /*0168*/ 	.byte	0x03, 0x50
        /*016a*/ 	.short	0x0000


	//----- nvinfo : EIATTR_MAXREG_COUNT
	.align		4
        /*016c*/ 	.byte	0x03, 0x1b
        /*016e*/ 	.short	0x00ff


	//----- nvinfo : EIATTR_NUM_BARRIERS
	.align		4
        /*0170*/ 	.byte	0x02, 0x4c
        /*0172*/ 	.byte	0x01
	.zero		1


	//----- nvinfo : EIATTR_EXTERNS
	.align		4
        /*0174*/ 	.byte	0x04, 0x0f
        /*0176*/ 	.short	(.L_8195 - .L_8194)


	//   ....[0]....
	.align		4
.L_8194:
        /*0178*/ 	.word	index@(__assertfail)


	//----- nvinfo : EIATTR_MERCURY_ISA_VERSION
	.align		4
.L_8195:
        /*017c*/ 	.byte	0x03, 0x5f
        /*017e*/ 	.short	0x0101


	//----- nvinfo : EIATTR_COOP_GROUP_MASK_REGIDS
	.align		4
        /*0180*/ 	.byte	0x04, 0x29
        /*0182*/ 	.short	(.L_8197 - .L_8196)


	//   ....[0]....
.L_8196:
        /*0184*/ 	.word	0xffffffff


	//   ....[1]....
        /*0188*/ 	.word	0xffffffff


	//   ....[2]....
        /*018c*/ 	.word	0xffffffff


	//   ....[3]....
        /*0190*/ 	.word	0xffffffff


	//   ....[4]....
        /*0194*/ 	.word	0xffffffff


	//   ....[5]....
        /*0198*/ 	.word	0xffffffff


	//   ....[6]....
        /*019c*/ 	.word	0xffffffff


	//   ....[7]....
        /*01a0*/ 	.word	0xffffffff


	//   ....[8]....
        /*01a4*/ 	.word	0xffffffff


	//   ....[9]....
        /*01a8*/ 	.word	0xffffffff


	//   ....[10]....
        /*01ac*/ 	.word	0xffffffff


	//   ....[11]....
        /*01b0*/ 	.word	0xffffffff


	//   ....[12]....
        /*01b4*/ 	.word	0xffffffff


	//   ....[13]....
        /*01b8*/ 	.word	0xffffffff


	//   ....[14]....
        /*01bc*/ 	.word	0xffffffff


	//   ....[15]....
        /*01c0*/ 	.word	0x0500000f


	//   ....[16]....
        /*01c4*/ 	.word	0x0500000f


	//   ....[17]....
        /*01c8*/ 	.word	0x0500000f


	//   ....[18]....
        /*01cc*/ 	.word	0x0500000f


	//   ....[19]....
        /*01d0*/ 	.word	0x0500000f


	//   ....[20]....
        /*01d4*/ 	.word	0x0500000f


	//   ....[21]....
        /*01d8*/ 	.word	0x0500000f


	//   ....[22]....
        /*01dc*/ 	.word	0x0500000f


	//   ....[23]....
        /*01e0*/ 	.word	0x0500000f


	//   ....[24]....
        /*01e4*/ 	.word	0x0500000f


	//   ....[25]....
        /*01e8*/ 	.word	0x0500000f


	//   ....[26]....
        /*01ec*/ 	.word	0x0500000f


	//   ....[27]....
        /*01f0*/ 	.word	0x0500000f


	//   ....[28]....
        /*01f4*/ 	.word	0x0500000f


	//   ....[29]....
        /*01f8*/ 	.word	0x0500000f


	//   ....[30]....
        /*01fc*/ 	.word	0x0500000f


	//   ....[31]....
        /*0200*/ 	.word	0x0500000f


	//   ....[32]....
        /*0204*/ 	.word	0x0500000f


	//   ....[33]....
        /*0208*/ 	.word	0x0500000f


	//   ....[34]....
        /*020c*/ 	.word	0x0500000f


	//----- nvinfo : EIATTR_COOP_GROUP_INSTR_OFFSETS
	.align		4
.L_8197:
        /*0210*/ 	.byte	0x04, 0x28
        /*0212*/ 	.short	(.L_8199 - .L_8198)


	//   ....[0]....
.L_8198:
        /*0214*/ 	.word	0x00000b90


	//   ....[1]....
        /*0218*/ 	.word	0x00000bb0


	//   ....[2]....
        /*021c*/ 	.word	0x00000bd0


	//   ....[3]....
        /*0220*/ 	.word	0x00000bf0


	//   ....[4]....
        /*0224*/ 	.word	0x00000d00


	//   ....[5]....
        /*0228*/ 	.word	0x00000d20


	//   ....[6]....
        /*022c*/ 	.word	0x00000d40


	//   ....[7]....
        /*0230*/ 	.word	0x00001b90


	//   ....[8]....
        /*0234*/ 	.word	0x00001be0


	//   ....[9]....
        /*0238*/ 	.word	0x00001c00


	//   ....[10]....
        /*023c*/ 	.word	0x00001c20


	//   ....[11]....
        /*0240*/ 	.word	0x00001c40


	//   ....[12]....
        /*0244*/ 	.word	0x00001c90


	//   ....[13]....
        /*0248*/ 	.word	0x00001cb0


	//   ....[14]....
        /*024c*/ 	.word	0x00001cd0


	//   ....[15]....
        /*0250*/ 	.word	0x00003a70


	//   ....[16]....
        /*0254*/ 	.word	0x00003ad0


	//   ....[17]....
        /*0258*/ 	.word	0x00003b30


	//   ....[18]....
        /*025c*/ 	.word	0x00003b90


	//   ....[19]....
        /*0260*/ 	.word	0x00003c10


	//   ....[20]....
        /*0264*/ 	.word	0x00003c50


	//   ....[21]....
        /*0268*/ 	.word	0x00003ca0


	//   ....[22]....
        /*026c*/ 	.word	0x00003cf0


	//   ....[23]....
        /*0270*/ 	.word	0x00003d40


	//   ....[24]....
        /*0274*/ 	.word	0x00003d90


	//   ....[25]....
        /*0278*/ 	.word	0x00003de0


	//   ....[26]....
        /*027c*/ 	.word	0x00003e30


	//   ....[27]....
        /*0280*/ 	.word	0x00003e80


	//   ....[28]....
        /*0284*/ 	.word	0x00003ed0


	//   ....[29]....
        /*0288*/ 	.word	0x00003f20


	//   ....[30]....
        /*028c*/ 	.word	0x00003f70


	//   ....[31]....
        /*0290*/ 	.word	0x00003fc0


	//   ....[32]....
        /*0294*/ 	.word	0x00004010


	//   ....[33]....
        /*0298*/ 	.word	0x00004060


	//   ....[34]....
        /*029c*/ 	.word	0x000040b0


	//----- nvinfo : EIATTR_VRC_CTA_INIT_COUNT
	.align		4
.L_8199:
        /*02a0*/ 	.byte	0x02, 0x4a
	.zero		1
	.zero		1


	//----- nvinfo : EIATTR_SYSCALL_OFFSETS
	.align		4
        /*02a4*/ 	.byte	0x04, 0x46
        /*02a6*/ 	.short	(.L_8201 - .L_8200)


	//   ....[0]....
.L_8200:
        /*02a8*/ 	.word	0x00002ba0


	//   ....[1]....
        /*02ac*/ 	.word	0x00003a10


	//----- nvinfo : EIATTR_EXIT_INSTR_OFFSETS
	.align		4
.L_8201:
        /*02b0*/ 	.byte	0x04, 0x1c
        /*02b2*/ 	.short	(.L_8203 - .L_8202)


	//   ....[0]....
.L_8202:
        /*02b4*/ 	.word	0x00000090


	//   ....[1]....
        /*02b8*/ 	.word	0x00003650


	//   ....[2]....
        /*02bc*/ 	.word	0x00003680


	//   ....[3]....
        /*02c0*/ 	.word	0x00003910


	//   ....[4]....
        /*02c4*/ 	.word	0x00003a20


	//----- nvinfo : EIATTR_CRS_STACK_SIZE
	.align		4
.L_8203:
        /*02c8*/ 	.byte	0x04, 0x1e
        /*02ca*/ 	.short	(.L_8205 - .L_8204)
.L_8204:
        /*02cc*/ 	.word	0x00000000


	//----- nvinfo : EIATTR_CBANK_PARAM_SIZE
	.align		4
.L_8205:
        /*02d0*/ 	.byte	0x03, 0x19
        /*02d2*/ 	.short	0x008c


	//----- nvinfo : EIATTR_PARAM_CBANK
	.align		4
        /*02d4*/ 	.byte	0x04, 0x0a
        /*02d6*/ 	.short	(.L_8207 - .L_8206)
	.align		4
.L_8206:
        /*02d8*/ 	.word	index@(.nv.constant0._ZN4vllm25paged_attention_v2_kernelIthLi256ELi16ELi128ELNS_18Fp8KVCacheDataTypeE2ELb1ELi512EEEvPfS2_PT_PKS3_PKT0_S9_ifPKiSB_iPKfiiiSD_SD_iiiii)
        /*02dc*/ 	.short	0x0380
        /*02de*/ 	.short	0x008c


	//----- nvinfo : EIATTR_SW_WAR
	.align		4
.L_8207:
        /*02e0*/ 	.byte	0x04, 0x36
        /*02e2*/ 	.short	(.L_8209 - .L_8208)
.L_8208:
        /*02e4*/ 	.word	0x00000008
.L_8209:


//--------------------- .nv.info._ZN4vllm25paged_attention_v2_kernelIthLi192ELi16ELi128ELNS_18Fp8KVCacheDataTypeE2ELb1ELi512EEEvPfS2_PT_PKS3_PKT0_S9_ifPKiSB_iPKfiiiSD_SD_iiiii --------------------------
	.section	.nv.info._ZN4vllm25paged_attention_v2_kernelIthLi192ELi16ELi128ELNS_18Fp8KVCacheDataTypeE2ELb1ELi512EEEvPfS2_PT_PKS3_PKT0_S9_ifPKiSB_iPKfiiiSD_SD_iiiii,"",@"SHT_CUDA_INFO"
	.sectionflags	@""
	.align	4


	//----- nvinfo : EIATTR_CUDA_API_VERSION
	.align		4
        /*0000*/ 	.byte	0x04, 0x37
        /*0002*/ 	.short	(.L_8211 - .L_8210)
.L_8210:
        /*0004*/ 	.word	0x00000082


	//----- nvinfo : EIATTR_KPARAM_INFO
	.align		4
.L_8211:
        /*0008*/ 	.byte	0x04, 0x17
        /*000a*/ 	.short	(.L_8213 - .L_8212)
.L_8212:
        /*000c*/ 	.word	0x00000000
        /*0010*/ 	.short	0x0015
        /*0012*/ 	.short	0x0088
        /*0014*/ 	.byte	0x00, 0xf0, 0x11, 0x00


	//----- nvinfo : EIATTR_KPARAM_INFO
	.align		4
.L_8213:
        /*0018*/ 	.byte	0x04, 0x17
        /*001a*/ 	.short	(.L_8215 - .L_8214)
.L_8214:
        /*001c*/ 	.word	0x00000000
        /*0020*/ 	.short	0x0014
        /*0022*/ 	.short	0x0084
        /*0024*/ 	.byte	0x00, 0xf0, 0x11, 0x00


	//----- nvinfo : EIATTR_KPARAM_INFO
	.align		4
.L_8215:
        /*0028*/ 	.byte	0x04, 0x17
        /*002a*/ 	.short	(.L_8217 - .L_8216)
.L_8216:
        /*002c*/ 	.word	0x00000000
        /*0030*/ 	.short	0x0013
        /*0032*/ 	.short	0x0080
        /*0034*/ 	.byte	0x00, 0xf0, 0x11, 0x00


	//----- nvinfo : EIATTR_KPARAM_INFO
	.align		4
.L_8217:
        /*0038*/ 	.byte	0x04, 0x17
        /*003a*/ 	.short	(.L_8219 - .L_8218)
.L_8218:
        /*003c*/ 	.word	0x00000000
        /*0040*/ 	.short	0x0012
        /*0042*/ 	.short	0x007c
        /*0044*/ 	.byte	0x00, 0xf0, 0x11, 0x00


	//----- nvinfo : EIATTR_KPARAM_INFO
	.align		4
.L_8219:
        /*0048*/ 	.byte	0x04, 0x17
        /*004a*/ 	.short	(.L_8221 - .L_8220)
.L_8220:
        /*004c*/ 	.word	0x00000000
        /*0050*/ 	.short	0x0011
        /*0052*/ 	.short	0x0078
        /*0054*/ 	.byte	0x00, 0xf0, 0x11, 0x00


	//----- nvinfo : EIATTR_KPARAM_INFO
	.align		4
.L_8221:
        /*0058*/ 	.byte	0x04, 0x17
        /*005a*/ 	.short	(.L_8223 - .L_8222)
.L_8222:
        /*005c*/ 	.word	0x00000000
        /*0060*/ 	.short	0x0010
        /*0062*/ 	.short	0x0070
        /*0064*/ 	.byte	0x00, 0xf5, 0x21, 0x00


	//----- nvinfo : EIATTR_KPARAM_INFO
	.align		4
.L_8223:
        /*0068*/ 	.byte	0x04, 0x17
        /*006a*/ 	.short	(.L_8225 - .L_8224)
.L_8224:
        /*006c*/ 	.word	0x00000000
        /*0070*/ 	.short	0x000f
        /*0072*/ 	.short	0x0068
        /*0074*/ 	.byte	0x00, 0xf5, 0x21, 0x00


	//----- nvinfo : EIATTR_KPARAM_INFO
	.align		4
.L_8225:
        /*0078*/ 	.byte	0x04, 0x17
        /*007a*/ 	.short	(.L_8227 - .L_8226)
.L_8226:
        /*007c*/ 	.word	0x00000000
        /*0080*/ 	.short	0x000e
        /*0082*/ 	.short	0x0060
        /*0084*/ 	.byte	0x00, 0xf0, 0x11, 0x00


	//----- nvinfo : EIATTR_KPARAM_INFO
	.align		4
.L_8227:
        /*0088*/ 	.byte	0x04, 0x17
        /*008a*/ 	.short	(.L_8229 - .L_8228)
.L_8228:
        /*008c*/ 	.word	0x00000000
        /*0090*/ 	.short	0x000d
        /*0092*/ 	.short	0x005c
        /*0094*/ 	.byte	0x00, 0xf0, 0x11, 0x00


	//----- nvinfo : EIATTR_KPARAM_INFO
	.align		4
.L_8229:
        /*0098*/ 	.byte	0x04, 0x17
        /*009a*/ 	.short	(.L_8231 - .L_8230)
.L_8230:
        /*009c*/ 	.word	0x00000000
        /*00a0*/ 	.short	0x000c
        /*00a2*/ 	.short	0x0058
        /*00a4*/ 	.byte	0x00, 0xf0, 0x11, 0x00


	//----- nvinfo : EIATTR_KPARAM_INFO
	.align		4
.L_8231:
        /*00a8*/ 	.byte	0x04, 0x17
        /*00aa*/ 	.short	(.L_8233 - .L_8232)
.L_8232:
        /*00ac*/ 	.word	0x00000000
        /*00b0*/ 	.short	0x000b
        /*00b2*/ 	.short	0x0050
        /*00b4*/ 	.byte	0x00, 0xf5, 0x21, 0x00


	//----- nvinfo : EIATTR_KPARAM_INFO
	.align		4
.L_8233:
        /*00b8*/ 	.byte	0x04, 0x17
        /*00ba*/ 	.short	(.L_8235 - .L_8234)
.L_8234:
        /*00bc*/ 	.word	0x00000000
        /*00c0*/ 	.short	0x000a
        /*00c2*/ 	.short	0x0048
        /*00c4*/ 	.byte	0x00, 0xf0, 0x11, 0x00


	//----- nvinfo : EIATTR_KPARAM_INFO
	.align		4
.L_8235:
        /*00c8*/ 	.byte	0x04, 0x17
        /*00ca*/ 	.short	(.L_8237 - .L_8236)
.L_8236:
        /*00cc*/ 	.word	0x00000000
        /*00d0*/ 	.short	0x0009
        /*00d2*/ 	.short	0x0040
        /*00d4*/ 	.byte	0x00, 0xf5, 0x21, 0x00


	//----- nvinfo : EIATTR_KPARAM_INFO
	.align		4
.L_8237:
        /*00d8*/ 	.byte	0x04, 0x17
        /*00da*/ 	.short	(.L_8239 - .L_8238)
.L_8238:
        /*00dc*/ 	.word	0x00000000
        /*00e0*/ 	.short	0x0008
        /*00e2*/ 	.short	0x0038
        /*00e4*/ 	.byte	0x00, 0xf5, 0x21, 0x00


	//----- nvinfo : EIATTR_KPARAM_INFO
	.align		4
.L_8239:
        /*00e8*/ 	.byte	0x04, 0x17
        /*00ea*/ 	.short	(.L_8241 - .L_8240)
.L_8240:
        /*00ec*/ 	.word	0x00000000
        /*00f0*/ 	.short	0x0007
        /*00f2*/ 	.short	0x0034
        /*00f4*/ 	.byte	0x00, 0xf0, 0x11, 0x00


	//----- nvinfo : EIATTR_KPARAM_INFO
	.align		4
.L_8241:
        /*00f8*/ 	.byte	0x04, 0x17
        /*00fa*/ 	.short	(.L_8243 - .L_8242)
.L_8242:
        /*00fc*/ 	.word	0x00000000
        /*0100*/ 	.short	0x0006
        /*0102*/ 	.short	0x0030
        /*0104*/ 	.byte	0x00, 0xf0, 0x11, 0x00


	//----- nvinfo : EIATTR_KPARAM_INFO
	.align		4
.L_8243:
        /*0108*/ 	.byte	0x04, 0x17
        /*010a*/ 	.short	(.L_8245 - .L_8244)
.L_8244:
        /*010c*/ 	.word	0x00000000
        /*0110*/ 	.short	0x0005
        /*0112*/ 	.short	0x0028
        /*0114*/ 	.byte	0x00, 0xf5, 0x21, 0x00


	//----- nvinfo : EIATTR_KPARAM_INFO
	.align		4
.L_8245:
        /*0118*/ 	.byte	0x04, 0x17
        /*011a*/ 	.short	(.L_8247 - .L_8246)
.L_8246:
        /*011c*/ 	.word	0x00000000
        /*0120*/ 	.short	0x0004
        /*0122*/ 	.short	0x0020
        /*0124*/ 	.byte	0x00, 0xf5, 0x21, 0x00


	//----- nvinfo : EIATTR_KPARAM_INFO
	.align		4
.L_8247:
        /*0128*/ 	.byte	0x04, 0x17
        /*012a*/ 	.short	(.L_8249 - .L_8248)
.L_8248:
        /*012c*/ 	.word	0x00000000
        /*0130*/ 	.short	0x0003
        /*0132*/ 	.short	0x0018
        /*0134*/ 	.byte	0x00, 0xf5, 0x21, 0x00


	//----- nvinfo : EIATTR_KPARAM_INFO
	.align		4
.L_8249:
        /*0138*/ 	.byte	0x04, 0x17
        /*013a*/ 	.short	(.L_8251 - .L_8250)
.L_8250:
        /*013c*/ 	.word	0x00000000
        /*0140*/ 	.short	0x0002
        /*0142*/ 	.short	0x0010
        /*0144*/ 	.byte	0x00, 0xf5, 0x21, 0x00


	//----- nvinfo : EIATTR_KPARAM_INFO
	.align		4
.L_8251:
        /*0148*/ 	.byte	0x04, 0x17
        /*014a*/ 	.short	(.L_8253 - .L_8252)
.L_8252:
        /*014c*/ 	.word	0x00000000
        /*0150*/ 	.short	0x0001
        /*0152*/ 	.short	0x0008
        /*0154*/ 	.byte	0x00, 0xf5, 0x21, 0x00


	//----- nvinfo : EIATTR_KPARAM_INFO
	.align		4
.L_8253:
        /*0158*/ 	.byte	0x04, 0x17
        /*015a*/ 	.short	(.L_8255 - .L_8254)
.L_8254:
        /*015c*/ 	.word	0x00000000
        /*0160*/ 	.short	0x0000
        /*0162*/ 	.short	0x0000
        /*0164*/ 	.byte	0x00, 0xf5, 0x21, 0x00


	//----- nvinfo : EIATTR_SPARSE_MMA_MASK
	.align		4
.L_8255:
        /*0168*/ 	.byte	0x03, 0x50
        /*016a*/ 	.short	0x0000


	//----- nvinfo : EIATTR_MAXREG_COUNT
	.align		4
        /*016c*/ 	.byte	0x03, 0x1b
        /*016e*/ 	.short	0x00ff


	//----- nvinfo : EIATTR_NUM_BARRIERS
	.align		4
        /*0170*/ 	.byte	0x02, 0x4c
        /*0172*/ 	.byte	0x01
	.zero		1


	//----- nvinfo : EIATTR_EXTERNS
	.align		4
        /*0174*/ 	.byte	0x04, 0x0f
        /*0176*/ 	.short	(.L_8257 - .L_8256)


	//   ....[0]....
	.align		4
.L_8256:
        /*0178*/ 	.word	index@(__assertfail)


	//----- nvinfo : EIATTR_MERCURY_ISA_VERSION
	.align		4
.L_8257:
        /*017c*/ 	.byte	0x03, 0x5f
        /*017e*/ 	.short	0x0101


	//----- nvinfo : EIATTR_COOP_GROUP_MASK_REGIDS
	.align		4
        /*0180*/ 	.byte	0x04, 0x29
        /*0182*/ 	.short	(.L_8259 - .L_8258)


	//   ....[0]....
.L_8258:
        /*0184*/ 	.word	0xffffffff


	//   ....[1]....
        /*0188*/ 	.word	0xffffffff


	//   ....[2]....
        /*018c*/ 	.word	0xffffffff


	//   ....[3]....
        /*0190*/ 	.word	0xffffffff


	//   ....[4]....
        /*0194*/ 	.word	0xffffffff


	//   ....[5]....
        /*0198*/ 	.word	0xffffffff


	//   ....[6]....
        /*019c*/ 	.word	0xffffffff


	//   ....[7]....
        /*01a0*/ 	.word	0xffffffff


	//   ....[8]....
        /*01a4*/ 	.word	0xffffffff


	//   ....[9]....
        /*01a8*/ 	.word	0xffffffff


	//   ....[10]....
        /*01ac*/ 	.word	0xffffffff


	//   ....[11]....
        /*01b0*/ 	.word	0xffffffff


	//   ....[12]....
        /*01b4*/ 	.word	0xffffffff


	//   ....[13]....
        /*01b8*/ 	.word	0xffffffff


	//   ....[14]....
        /*01bc*/ 	.word	0xffffffff


	//   ....[15]....
        /*01c0*/ 	.word	0x0500000f


	//   ....[16]....
        /*01c4*/ 	.word	0x0500000f


	//   ....[17]....
        /*01c8*/ 	.word	0x0500000f


	//   ....[18]....
        /*01cc*/ 	.word	0x0500000f


	//   ....[19]....
        /*01d0*/ 	.word	0x0500000f


	//   ....[20]....
        /*01d4*/ 	.word	0x0500000f


	//   ....[21]....
        /*01d8*/ 	.word	0x0500000f


	//   ....[22]....
        /*01dc*/ 	.word	0x0500000f


	//   ....[23]....
        /*01e0*/ 	.word	0x0500000f


	//   ....[24]....
        /*01e4*/ 	.word	0x0500000f


	//   ....[25]....
        /*01e8*/ 	.word	0x0500000f


	//   ....[26]....
        /*01ec*/ 	.word	0x0500000f


	//   ....[27]....
        /*01f0*/ 	.word	0x0500000f


	//   ....[28]....
        /*01f4*/ 	.word	0x0500000f


	//   ....[29]....
        /*01f8*/ 	.word	0x0500000f


	//   ....[30]....
        /*01fc*/ 	.word	0x0500000f


	//----- nvinfo : EIATTR_COOP_GROUP_INSTR_OFFSETS
	.align		4
.L_8259:
        /*0200*/ 	.byte	0x04, 0x28
        /*0202*/ 	.short	(.L_8261 - .L_8260)


	//   ....[0]....
.L_8260:
        /*0204*/ 	.word	0x00000b90


	//   ....[1]....
        /*0208*/ 	.word	0x00000bb0


	//   ....[2]....
        /*020c*/ 	.word	0x00000bd0


	//   ....[3]....
        /*0210*/ 	.word	0x00000bf0


	//   ....[4]....
        /*0214*/ 	.word	0x00000d00


	//   ....[5]....
        /*0218*/ 	.word	0x00000d20


	//   ....[6]....
        /*021c*/ 	.word	0x00000d40


	//   ....[7]....
        /*0220*/ 	.word	0x00001b90


	//   ....[8]....
        /*0224*/ 	.word	0x00001be0


	//   ....[9]....
        /*0228*/ 	.word	0x00001c00


	//   ....[10]....
        /*022c*/ 	.word	0x00001c20


	//   ....[11]....
        /*0230*/ 	.word	0x00001c40


	//   ....[12]....
        /*0234*/ 	.word	0x00001c90


	//   ....[13]....
        /*0238*/ 	.word	0x00001cb0


	//   ....[14]....
        /*023c*/ 	.word	0x00001cd0


	//   ....[15]....
        /*0240*/ 	.word	0x00003780


	//   ....[16]....
        /*0244*/ 	.word	0x000037e0


	//   ....[17]....
        /*0248*/ 	.word	0x00003840


	//   ....[18]....
        /*024c*/ 	.word	0x000038a0


	//   ....[19]....
        /*0250*/ 	.word	0x00003920


	//   ....[20]....
        /*0254*/ 	.word	0x00003960


	//   ....[21]....
        /*0258*/ 	.word	0x000039b0


	//   ....[22]....
        /*025c*/ 	.word	0x00003a00


	//   ....[23]....
        /*0260*/ 	.word	0x00003a50


	//   ....[24]....
        /*0264*/ 	.word	0x00003aa0


	//   ....[25]....
        /*0268*/ 	.word	0x00003af0


	//   ....[26]....
        /*026c*/ 	.word	0x00003b40


	//   ....[27]....
        /*0270*/ 	.word	0x00003b90


	//   ....[28]....
        /*0274*/ 	.word	0x00003be0


	//   ....[29]....
        /*0278*/ 	.word	0x00003c30


	//   ....[30]....
        /*027c*/ 	.word	0x00003c80


	//----- nvinfo : EIATTR_VRC_CTA_INIT_COUNT
	.align		4
.L_8261:
        /*0280*/ 	.byte	0x02, 0x4a
	.zero		1
	.zero		1


	//----- nvinfo : EIATTR_SYSCALL_OFFSETS
	.align		4
        /*0284*/ 	.byte	0x04, 0x46
        /*0286*/ 	.short	(.L_8263 - .L_8262)


	//   ....[0]....
.L_8262:
        /*0288*/ 	.word	0x00002ba0


	//   ....[1]....
        /*028c*/ 	.word	0x00003720


	//----- nvinfo : EIATTR_EXIT_INSTR_OFFSETS
	.align		4
.L_8263:
        /*0290*/ 	.byte	0x04, 0x1c
        /*0292*/ 	.short	(.L_8265 - .L_8264)


	//   ....[0]....
.L_8264:
        /*0294*/ 	.word	0x00000090


	//   ....[1]....
        /*0298*/ 	.word	0x000033e0


	//   ....[2]....
        /*029c*/ 	.word	0x00003410


	//   ....[3]....
        /*02a0*/ 	.word	0x00003620


	//   ....[4]....
        /*02a4*/ 	.word	0x00003730


	//----- nvinfo : EIATTR_CRS_STACK_SIZE
	.align		4
.L_8265:
        /*02a8*/ 	.byte	0x04, 0x1e
        /*02aa*/ 	.short	(.L_8267 - .L_8266)
.L_8266:
        /*02ac*/ 	.word	0x00000000


	//----- nvinfo : EIATTR_CBANK_PARAM_SIZE
	.align		4
.L_8267:
        /*02b0*/ 	.byte	0x03, 0x19
        /*02b2*/ 	.short	0x008c


	//----- nvinfo : EIATTR_PARAM_CBANK
	.align		4
        /*02b4*/ 	.byte	0x04, 0x0a
        /*02b6*/ 	.short	(.L_8269 - .L_8268)
	.align		4
.L_8268:
        /*02b8*/ 	.word	index@(.nv.constant0._ZN4vllm25paged_attention_v2_kernelIthLi192ELi16ELi128ELNS_18Fp8KVCacheDataTypeE2ELb1ELi512EEEvPfS2_PT_PKS3_PKT0_S9_ifPKiSB_iPKfiiiSD_SD_iiiii)
        /*02bc*/ 	.short	0x0380
        /*02be*/ 	.short	0x008c


	//----- nvinfo : EIATTR_SW_WAR
	.align		4
.L_8269:
        /*02c0*/ 	.byte	0x04, 0x36
        /*02c2*/ 	.short	(.L_8271 - .L_8270)
.L_8270:
        /*02c4*/ 	.word	0x00000008
.L_8271:


//--------------------- .nv.info._ZN4vllm25paged_attention_v2_kernelIthLi128ELi16ELi128ELNS_18Fp8KVCacheDataTypeE2ELb1ELi512EEEvPfS2_PT_PKS3_PKT0_S9_ifPKiSB_iPKfiiiSD_SD_iiiii --------------------------
	.section	.nv.info._ZN4vllm25paged_attention_v2_kernelIthLi128ELi16ELi128ELNS_18Fp8KVCacheDataTypeE2ELb1ELi512EEEvPfS2_PT_PKS3_PKT0_S9_ifPKiSB_iPKfiiiSD_SD_iiiii,"",@"SHT_CUDA_INFO"
	.sectionflags	@""
	.align	4


	//----- nvinfo : EIATTR_CUDA_API_VERSION
	.align		4
        /*0000*/ 	.byte	0x04, 0x37
        /*0002*/ 	.short	(.L_8273 - .L_8272)
.L_8272:
        /*0004*/ 	.word	0x00000082


	//----- nvinfo : EIATTR_KPARAM_INFO
	.align		4
.L_8273:
        /*0008*/ 	.byte	0x04, 0x17
        /*000a*/ 	.short	(.L_8275 - .L_8274)
.L_8274:
        /*000c*/ 	.word	0x00000000
        /*0010*/ 	.short	0x0015
        /*0012*/ 	.short	0x0088
        /*0014*/ 	.byte	0x00, 0xf0, 0x11, 0x00


	//----- nvinfo : EIATTR_KPARAM_INFO
	.align		4
.L_8275:
        /*0018*/ 	.byte	0x04, 0x17
        /*001a*/ 	.short	(.L_8277 - .L_8276)
.L_8276:
        /*001c*/ 	.word	0x00000000
        /*0020*/ 	.short	0x0014
        /*0022*/ 	.short	0x0084
        /*0024*/ 	.byte	0x00, 0xf0, 0x11, 0x00


	//----- nvinfo : EIATTR_KPARAM_INFO
	.align		4
.L_8277:
        /*0028*/ 	.byte	0x04, 0x17
        /*002a*/ 	.short	(.L_8279 - .L_8278)
.L_8278:
        /*002c*/ 	.word	0x00000000
        /*0030*/ 	.short	0x0013
        /*0032*/ 	.short	0x0080
        /*0034*/ 	.byte	0x00, 0xf0, 0x11, 0x00


	//----- nvinfo : EIATTR_KPARAM_INFO
	.align		4
.L_8279:
        /*0038*/ 	.byte	0x04, 0x17
        /*003a*/ 	.short	(.L_8281 - .L_8280)
.L_8280:
        /*003c*/ 	.word	0x00000000
        /*0040*/ 	.short	0x0012
        /*0042*/ 	.short	0x007c
        /*0044*/ 	.byte	0x00, 0xf0, 0x11, 0x00


	//----- nvinfo : EIATTR_KPARAM_INFO
	.align		4
.L_8281:
        /*0048*/ 	.byte	0x04, 0x17
        /*004a*/ 	.short	(.L_8283 - .L_8282)
.L_8282:
        /*004c*/ 	.word	0x00000000
        /*0050*/ 	.short	0x0011
        /*0052*/ 	.short	0x0078
        /*0054*/ 	.byte	0x00, 0xf0, 0x11, 0x00


	//----- nvinfo : EIATTR_KPARAM_INFO
	.align		4
.L_8283:
        /*0058*/ 	.byte	0x04, 0x17
        /*005a*/ 	.short	(.L_8285 - .L_8284)
.L_8284:
        /*005c*/ 	.word	0x00000000
        /*0060*/ 	.short	0x0010
        /*0062*/ 	.short	0x0070
        /*0064*/ 	.byte	0x00, 0xf5, 0x21, 0x00


	//----- nvinfo : EIATTR_KPARAM_INFO
	.align		4
.L_8285:
        /*0068*/ 	.byte	0x04, 0x17
        /*006a*/ 	.short	(.L_8287 - .L_8286)
.L_8286:
        /*006c*/ 	.word	0x00000000
        /*0070*/ 	.short	0x000f
        /*0072*/ 	.short	0x0068
        /*0074*/ 	.byte	0x00, 0xf5, 0x21, 0x00


	//----- nvinfo : EIATTR_KPARAM_INFO
	.align		4
.L_8287:
        /*0078*/ 	.byte	0x04, 0x17
        /*007a*/ 	.short	(.L_8289 - .L_8288)
.L_8288:
        /*007c*/ 	.word	0x00000000
        /*0080*/ 	.short	0x000e
        /*0082*/ 	.short	0x0060
        /*0084*/ 	.byte	0x00, 0xf0, 0x11, 0x00


	//----- nvinfo : EIATTR_KPARAM_INFO
	.align		4
.L_8289:
        /*0088*/ 	.byte	0x04, 0x17
        /*008a*/ 	.short	(.L_8291 - .L_8290)
.L_8290:
        /*008c*/ 	.word	0x00000000
        /*0090*/ 	.short	0x000d
        /*0092*/ 	.short	0x005c
        /*0094*/ 	.byte	0x00, 0xf0, 0x11, 0x00


	//----- nvinfo : EIATTR_KPARAM_INFO
	.align		4
.L_8291:
        /*0098*/ 	.byte	0x04, 0x17
        /*009a*/ 	.short	(.L_8293 - .L_8292)
.L_8292:
        /*009c*/ 	.word	0x00000000
        /*00a0*/ 	.short	0x000c
        /*00a2*/ 	.short	0x0058
        /*00a4*/ 	.byte	0x00, 0xf0, 0x11, 0x00


	//----- nvinfo : EIATTR_KPARAM_INFO
	.align		4
.L_8293:
        /*00a8*/ 	.byte	0x04, 0x17
        /*00aa*/ 	.short	(.L_8295 - .L_8294)
.L_8294:
        /*00ac*/ 	.word	0x00000000
        /*00b0*/ 	.short	0x000b
        /*00b2*/ 	.short	0x0050
        /*00b4*/ 	.byte	0x00, 0xf5, 0x21, 0x00


	//----- nvinfo : EIATTR_KPARAM_INFO
	.align		4
.L_8295:
        /*00b8*/ 	.byte	0x04, 0x17
        /*00ba*/ 	.short	(.L_8297 - .L_8296)
.L_8296:
        /*00bc*/ 	.word	0x00000000
        /*00c0*/ 	.short	0x000a
        /*00c2*/ 	.short	0x0048
        /*00c4*/ 	.byte	0x00, 0xf0, 0x11, 0x00


	//----- nvinfo : EIATTR_KPARAM_INFO
	.align		4
.L_8297:
        /*00c8*/ 	.byte	0x04, 0x17
        /*00ca*/ 	.short	(.L_8299 - .L_8298)
.L_8298:
        /*00cc*/ 	.word	0x00000000
        /*00d0*/ 	.short	0x0009
        /*00d2*/ 	.short	0x0040
        /*00d4*/ 	.byte	0x00, 0xf5, 0x21, 0x00


	//----- nvinfo : EIATTR_KPARAM_INFO
	.align		4
.L_8299:
        /*00d8*/ 	.byte	0x04, 0x17
        /*00da*/ 	.short	(.L_8301 - .L_8300)
.L_8300:
        /*00dc*/ 	.word	0x00000000
        /*00e0*/ 	.short	0x0008
        /*00e2*/ 	.short	0x0038
        /*00e4*/ 	.byte	0x00, 0xf5, 0x21, 0x00


	//----- nvinfo : EIATTR_KPARAM_INFO
	.align		4
.L_8301:
        /*00e8*/ 	.byte	0x04, 0x17
        /*00ea*/ 	.short	(.L_8303 - .L_8302)
.L_8302:
        /*00ec*/ 	.word	0x00000000
        /*00f0*/ 	.short	0x0007
        /*00f2*/ 	.short	0x0034
        /*00f4*/ 	.byte	0x00, 0xf0, 0x11, 0x00


	//----- nvinfo : EIATTR_KPARAM_INFO
	.align		4
.L_8303:
        /*00f8*/ 	.byte	0x04, 0x17
        /*00fa*/ 	.short	(.L_8305 - .L_8304)
.L_8304:
        /*00fc*/ 	.word	0x00000000
        /*0100*/ 	.short	0x0006
        /*0102*/ 	.short	0x0030
        /*0104*/ 	.byte	0x00, 0xf0, 0x11, 0x00


	//----- nvinfo : EIATTR_KPARAM_INFO
	.align		4
.L_8305:
        /*0108*/ 	.byte	0x04, 0x17
        /*010a*/ 	.short	(.L_8307 - .L_8306)
.L_8306:
        /*010c*/ 	.word	0x00000000
        /*0110*/ 	.short	0x0005
        /*0112*/ 	.short	0x0028
        /*0114*/ 	.byte	0x00, 0xf5, 0x21, 0x00


	//----- nvinfo : EIATTR_KPARAM_INFO
	.align		4
.L_8307:
        /*0118*/ 	.byte	0x04, 0x17
        /*011a*/ 	.short	(.L_8309 - .L_8308)
.L_8308:
        /*011c*/ 	.word	0x00000000
        /*0120*/ 	.short	0x0004
        /*0122*/ 	.short	0x0020
        /*0124*/ 	.byte	0x00, 0xf5, 0x21, 0x00


	//----- nvinfo : EIATTR_KPARAM_INFO
	.align		4
.L_8309:
        /*0128*/ 	.byte	0x04, 0x17
        /*012a*/ 	.short	(.L_8311 - .L_8310)
.L_8310:
        /*012c*/ 	.word	0x00000000
        /*0130*/ 	.short	0x0003
        /*0132*/ 	.short	0x0018
        /*0134*/ 	.byte	0x00, 0xf5, 0x21, 0x00


	//----- nvinfo : EIATTR_KPARAM_INFO
	.align		4
.L_8311:
        /*0138*/ 	.byte	0x04, 0x17
        /*013a*/ 	.short	(.L_8313 - .L_8312)
.L_8312:
        /*013c*/ 	.word	0x00000000
        /*0140*/ 	.short	0x0002
        /*0142*/ 	.short	0x0010
        /*0144*/ 	.byte	0x00, 0xf5, 0x21, 0x00


	//----- nvinfo : EIATTR_KPARAM_INFO
	.align		4
.L_8313:
        /*0148*/ 	.byte	0x04, 0x17
        /*014a*/ 	.short	(.L_8315 - .L_8314)
.L_8314:
        /*014c*/ 	.word	0x00000000
        /*0150*/ 	.short	0x0001
        /*0152*/ 	.short	0x0008
        /*0154*/ 	.byte	0x00, 0xf5, 0x21, 0x00


	//----- nvinfo : EIATTR_KPARAM_INFO
	.align		4
.L_8315:
        /*0158*/ 	.byte	0x04, 0x17
        /*015a*/ 	.short	(.L_8317 - .L_8316)
.L_8316:
        /*015c*/ 	.word	0x00000000
        /*0160*/ 	.short	0x0000
        /*0162*/ 	.short	0x0000
        /*0164*/ 	.byte	0x00, 0xf5, 0x21, 0x00


	//----- nvinfo : EIATTR_SPARSE_MMA_MASK
	.align		4
.L_8317:
        /*0168*/ 	.byte	0x03, 0x50
        /*016a*/ 	.short	0x0000


	//----- nvinfo : EIATTR_MAXREG_COUNT
	.align		4
        /*016c*/ 	.byte	0x03, 0x1b
        /*016e*/ 	.short	0x00ff


	//----- nvinfo : EIATTR_NUM_BARRIERS
	.align		4
        /*0170*/ 	.byte	0x02, 0x4c
        /*0172*/ 	.byte	0x01
	.zero		1


	//----- nvinfo : EIATTR_EXTERNS
	.align		4
        /*0174*/ 	.byte	0x04, 0x0f
        /*0176*/ 	.short	(.L_8319 - .L_8318)


	//   ....[0]....
	.align		4
.L_8318:
        /*0178*/ 	.word	index@(__assertfail)


	//----- nvinfo : EIATTR_MERCURY_ISA_VERSION
	.align		4
.L_8319:
        /*017c*/ 	.byte	0x03, 0x5f
        /*017e*/ 	.short	0x0101


	//----- nvinfo : EIATTR_COOP_GROUP_MASK_REGIDS
	.align		4
        /*0180*/ 	.byte	0x04, 0x29
        /*0182*/ 	.short	(.L_8321 - .L_8320)


	//   ....[0]....
.L_8320:
        /*0184*/ 	.word	0xffffffff


	//   ....[1]....
        /*0188*/ 	.word	0xffffffff


	//   ....[2]....
        /*018c*/ 	.word	0xffffffff


	//   ....[3]....
        /*0190*/ 	.word	0xffffffff


	//   ....[4]....
        /*0194*/ 	.word	0xffffffff


	//   ....[5]....
        /*0198*/ 	.word	0xffffffff


	//   ....[6]....
        /*019c*/ 	.word	0xffffffff


	//   ....[7]....
        /*01a0*/ 	.word	0xffffffff


	//   ....[8]....
        /*01a4*/ 	.word	0xffffffff


	//   ....[9]....
        /*01a8*/ 	.word	0xffffffff


	//   ....[10]....
        /*01ac*/ 	.word	0xffffffff


	//   ....[11]....
        /*01b0*/ 	.word	0xffffffff


	//   ....[12]....
        /*01b4*/ 	.word	0xffffffff


	//   ....[13]....
        /*01b8*/ 	.word	0xffffffff


	//   ....[14]....
        /*01bc*/ 	.word	0xffffffff


	//   ....[15]....
        /*01c0*/ 	.word	0x0500000f


	//   ....[16]....
        /*01c4*/ 	.word	0x0500000f


	//   ....[17]....
        /*01c8*/ 	.word	0x0500000f


	//   ....[18]....
        /*01cc*/ 	.word	0x0500000f


	//   ....[19]....
        /*01d0*/ 	.word	0x0500000f


	//   ....[20]....
        /*01d4*/ 	.word	0x0500000f


	//   ....[21]....
        /*01d8*/ 	.word	0x0500000f


	//   ....[22]....
        /*01dc*/ 	.word	0x0500000f


	//   ....[23]....
        /*01e0*/ 	.word	0x0500000f


	//   ....[24]....
        /*01e4*/ 	.word	0x0500000f


	//   ....[25]....
        /*01e8*/ 	.word	0x0500000f


	//   ....[26]....
        /*01ec*/ 	.word	0x0500000f


	//----- nvinfo : EIATTR_COOP_GROUP_INSTR_OFFSETS
	.align		4
.L_8321:
        /*01f0*/ 	.byte	0x04, 0x28
        /*01f2*/ 	.short	(.L_8323 - .L_8322)


	//   ....[0]....
.L_8322:
        /*01f4*/ 	.word	0x00000b90


	//   ....[1]....
        /*01f8*/ 	.word	0x00000bb0


	//   ....[2]....
        /*01fc*/ 	.word	0x00000bd0


	//   ....[3]....
        /*0200*/ 	.word	0x00000bf0


	//   ....[4]....
        /*0204*/ 	.word	0x00000d00


	//   ....[5]....
        /*0208*/ 	.word	0x00000d20


	//   ....[6]....
        /*020c*/ 	.word	0x00000d40


	//   ....[7]....
        /*0210*/ 	.word	0x00001b90


	//   ....[8]....
        /*0214*/ 	.word	0x00001be0


	//   ....[9]....
        /*0218*/ 	.word	0x00001c00


	//   ....[10]....
        /*021c*/ 	.word	0x00001c20


	//   ....[11]....
        /*0220*/ 	.word	0x00001c40


	//   ....[12]....
        /*0224*/ 	.word	0x00001c90


	//   ....[13]....
        /*0228*/ 	.word	0x00001cb0


	//   ....[14]....
        /*022c*/ 	.word	0x00001cd0


	//   ....[15]....
        /*0230*/ 	.word	0x00003570


	//   ....[16]....
        /*0234*/ 	.word	0x000035d0


	//   ....[17]....
        /*0238*/ 	.word	0x00003630


	//   ....[18]....
        /*023c*/ 	.word	0x00003690


	//   ....[19]....
        /*0240*/ 	.word	0x00003710


	//   ....[20]....
        /*0244*/ 	.word	0x00003750


	//   ....[21]....
        /*0248*/ 	.word	0x000037a0


	//   ....[22]....
        /*024c*/ 	.word	0x000037f0


	//   ....[23]....
        /*0250*/ 	.word	0x00003840


	//   ....[24]....
        /*0254*/ 	.word	0x00003890


	//   ....[25]....
        /*0258*/ 	.word	0x000038e0


	//   ....[26]....
        /*025c*/ 	.word	0x00003930


	//----- nvinfo : EIATTR_VRC_CTA_INIT_COUNT
	.align		4
.L_8323:
        /*0260*/ 	.byte	0x02, 0x4a
	.zero		1
	.zero		1


	//----- nvinfo : EIATTR_SYSCALL_OFFSETS
	.align		4
        /*0264*/ 	.byte	0x04, 0x46
        /*0266*/ 	.short	(.L_8325 - .L_8324)


	//   ....[0]....
.L_8324:
        /*0268*/ 	.word	0x00002ba0


	//   ....[1]....
        /*026c*/ 	.word	0x00003510


	//----- nvinfo : EIATTR_EXIT_INSTR_OFFSETS
	.align		4
.L_8325:
        /*0270*/ 	.byte	0x04, 0x1c
        /*0272*/ 	.short	(.L_8327 - .L_8326)


	//   ....[0]....
.L_8326:
        /*0274*/ 	.word	0x00000090


	//   ....[1]....
        /*0278*/ 	.word	0x00003250


	//   ....[2]....
        /*027c*/ 	.word	0x00003280


	//   ....[3]....
        /*0280*/ 	.word	0x00003410


	//   ....[4]....
        /*0284*/ 	.word	0x00003520


	//----- nvinfo : EIATTR_CRS_STACK_SIZE
	.align		4
.L_8327:
        /*0288*/ 	.byte	0x04, 0x1e
        /*028a*/ 	.short	(.L_8329 - .L_8328)
.L_8328:
        /*028c*/ 	.word	0x00000000


	//----- nvinfo : EIATTR_CBANK_PARAM_SIZE
	.align		4
.L_8329:
        /*0290*/ 	.byte	0x03, 0x19
        /*0292*/ 	.short	0x008c


	//----- nvinfo : EIATTR_PARAM_CBANK
	.align		4
        /*0294*/ 	.byte	0x04, 0x0a
        /*0296*/ 	.short	(.L_8331 - .L_8330)
	.align		4
.L_8330:
        /*0298*/ 	.word	index@(.nv.constant0._ZN4vllm25paged_attention_v2_kernelIthLi128ELi16ELi128ELNS_18Fp8KVCacheDataTypeE2ELb1ELi512EEEvPfS2_PT_PKS3_PKT0_S9_ifPKiSB_iPKfiiiSD_SD_iiiii)
        /*029c*/ 	.short	0x0380
        /*029e*/ 	.short	0x008c


	//----- nvinfo : EIATTR_SW_WAR
	.align		4
.L_8331:
        /*02a0*/ 	.byte	0x04, 0x36
        /*02a2*/ 	.short	(.L_8333 - .L_8332)
.L_8332:
        /*02a4*/ 	.word	0x00000008
.L_8333:


//--------------------- .nv.info._ZN4vllm25paged_attention_v2_kernelIthLi120ELi16ELi128ELNS_18Fp8KVCacheDataTypeE2ELb1ELi512EEEvPfS2_PT_PKS3_PKT0_S9_ifPKiSB_iPKfiiiSD_SD_iiiii --------------------------
	.section	.nv.info._ZN4vllm25paged_attention_v2_kernelIthLi120ELi16ELi128ELNS_18Fp8KVCacheDataTypeE2ELb1ELi512EEEvPfS2_PT_PKS3_PKT0_S9_ifPKiSB_iPKfiiiSD_SD_iiiii,"",@"SHT_CUDA_INFO"
	.sectionflags	@""
	.align	4


	//----- nvinfo : EIATTR_CUDA_API_VERSION
	.align		4
        /*0000*/ 	.byte	0x04, 0x37
        /*0002*/ 	.short	(.L_8335 - .L_8334)
.L_8334:
        /*0004*/ 	.word	0x00000082


	//----- nvinfo : EIATTR_KPARAM_INFO
	.align		4
.L_8335:
        /*0008*/ 	.byte	0x04, 0x17
        /*000a*/ 	.short	(.L_8337 - .L_8336)
.L_8336:
        /*000c*/ 	.word	0x00000000
        /*0010*/ 	.short	0x0015
        /*0012*/ 	.short	0x0088
        /*0014*/ 	.byte	0x00, 0xf0, 0x11, 0x00


	//----- nvinfo : EIATTR_KPARAM_INFO
	.align		4
.L_8337:
        /*0018*/ 	.byte	0x04, 0x17
        /*001a*/ 	.short	(.L_8339 - .L_8338)
.L_8338:
        /*001c*/ 	.word	0x00000000
        /*0020*/ 	.short	0x0014
        /*0022*/ 	.short	0x0084
        /*0024*/ 	.byte	0x00, 0xf0, 0x11, 0x00


	//----- nvinfo : EIATTR_KPARAM_INFO
	.align		4
.L_8339:
        /*0028*/ 	.byte	0x04, 0x17
        /*002a*/ 	.short	(.L_8341 - .L_8340)
.L_8340:
        /*002c*/ 	.word	0x00000000
        /*0030*/ 	.short	0x0013
        /*0032*/ 	.short	0x0080
        /*0034*/ 	.byte	0x00, 0xf0, 0x11, 0x00


	//----- nvinfo : EIATTR_KPARAM_INFO
	.align		4
.L_8341:
        /*0038*/ 	.byte	0x04, 0x17
        /*003a*/ 	.short	(.L_8343 - .L_8342)
.L_8342:
        /*003c*/ 	.word	0x00000000
        /*0040*/ 	.short	0x0012
        /*0042*/ 	.short	0x007c
        /*0044*/ 	.byte	0x00, 0xf0, 0x11, 0x00


	//----- nvinfo : EIATTR_KPARAM_INFO
	.align		4
.L_8343:
        /*0048*/ 	.byte	0x04, 0x17
        /*004a*/ 	.short	(.L_8345 - .L_8344)
.L_8344:
        /*004c*/ 	.word	0x00000000
        /*0050*/ 	.short	0x0011
        /*0052*/ 	.short	0x0078
        /*0054*/ 	.byte	0x00, 0xf0, 0x11, 0x00


	//----- nvinfo : EIATTR_KPARAM_INFO
	.align		4
.L_8345:
        /*0058*/ 	.byte	0x04, 0x17
        /*005a*/ 	.short	(.L_8347 - .L_8346)
.L_8346:
        /*005c*/ 	.word	0x00000000
        /*0060*/ 	.short	0x0010
        /*0062*/ 	.short	0x0070
        /*0064*/ 	.byte	0x00, 0xf5, 0x21, 0x00


	//----- nvinfo : EIATTR_KPARAM_INFO
	.align		4
.L_8347:
        /*0068*/ 	.byte	0x04, 0x17
        /*006a*/ 	.short	(.L_8349 - .L_8348)
.L_8348:
        /*006c*/ 	.word	0x00000000
        /*0070*/ 	.short	0x000f
        /*0072*/ 	.short	0x0068
        /*0074*/ 	.byte	0x00, 0xf5, 0x21, 0x00


	//----- nvinfo : EIATTR_KPARAM_INFO
	.align		4
.L_8349:
        /*0078*/ 	.byte	0x04, 0x17
        /*007a*/ 	.short	(.L_8351 - .L_8350)
.L_8350:
        /*007c*/ 	.word	0x00000000
        /*0080*/ 	.short	0x000e
        /*0082*/ 	.short	0x0060
        /*0084*/ 	.byte	0x00, 0xf0, 0x11, 0x00


	//----- nvinfo : EIATTR_KPARAM_INFO
	.align		4
.L_8351:
        /*0088*/ 	.byte	0x04, 0x17
        /*008a*/ 	.short	(.L_8353 - .L_8352)
.L_8352:
        /*008c*/ 	.word	0x00000000
        /*0090*/ 	.short	0x000d
        /*0092*/ 	.short	0x005c
        /*0094*/ 	.byte	0x00, 0xf0, 0x11, 0x00


	//----- nvinfo : EIATTR_KPARAM_INFO
	.align		4
.L_8353:
        /*0098*/ 	.byte	0x04, 0x17
        /*009a*/ 	.short	(.L_8355 - .L_8354)
.L_8354:
        /*009c*/ 	.word	0x00000000
        /*00a0*/ 	.short	0x000c
        /*00a2*/ 	.short	0x0058
        /*00a4*/ 	.byte	0x00, 0xf0, 0x11, 0x00


	//----- nvinfo : EIATTR_KPARAM_INFO
	.align		4
.L_8355:
        /*00a8*/ 	.byte	0x04, 0x17
        /*00aa*/ 	.short	(.L_8357 - .L_8356)
.L_8356:
        /*00ac*/ 	.word	0x00000000
        /*00b0*/ 	.short	0x000b
        /*00b2*/ 	.short	0x0050
        /*00b4*/ 	.byte	0x00, 0xf5, 0x21, 0x00


	//----- nvinfo : EIATTR_KPARAM_INFO
	.align		4
.L_8357:
        /*00b8*/ 	.byte	0x04, 0x17
        /*00ba*/ 	.short	(.L_8359 - .L_8358)
.L_8358:
        /*00bc*/ 	.word	0x00000000
        /*00c0*/ 	.short	0x000a
        /*00c2*/ 	.short	0x0048
        /*00c4*/ 	.byte	0x00, 0xf0, 0x11, 0x00


	//----- nvinfo : EIATTR_KPARAM_INFO
	.align		4
.L_8359:
        /*00c8*/ 	.byte	0x04, 0x17
        /*00ca*/ 	.short	(.L_8361 - .L_8360)
.L_8360:
        /*00cc*/ 	.word	0x00000000
        /*00d0*/ 	.short	0x0009
        /*00d2*/ 	.short	0x0040
        /*00d4*/ 	.byte	0x00, 0xf5, 0x21, 0x00


	//----- nvinfo : EIATTR_KPARAM_INFO
	.align		4
.L_8361:
        /*00d8*/ 	.byte	0x04, 0x17
        /*00da*/ 	.short	(.L_8363 - .L_8362)
.L_8362:
        /*00dc*/ 	.word	0x00000000
        /*00e0*/ 	.short	0x0008
        /*00e2*/ 	.short	0x0038
        /*00e4*/ 	.byte	0x00, 0xf5, 0x21, 0x00


	//----- nvinfo : EIATTR_KPARAM_INFO
	.align		4
.L_8363:
        /*00e8*/ 	.byte	0x04, 0x17
        /*00ea*/ 	.short	(.L_8365 - .L_8364)
.L_8364:
        /*00ec*/ 	.word	0x00000000
        /*00f0*/ 	.short	0x0007
        /*00f2*/ 	.short	0x0034
        /*00f4*/ 	.byte	0x00, 0xf0, 0x11, 0x00


	//----- nvinfo : EIATTR_KPARAM_INFO
	.align		4
.L_8365:
        /*00f8*/ 	.byte	0x04, 0x17
        /*00fa*/ 	.short	(.L_8367 - .L_8366)
.L_8366:
        /*00fc*/ 	.word	0x00000000
        /*0100*/ 	.short	0x0006
        /*0102*/ 	.short	0x0030
        /*0104*/ 	.byte	0x00, 0xf0, 0x11, 0x00


	//----- nvinfo : EIATTR_KPARAM_INFO
	.align		4
.L_8367:
        /*0108*/ 	.byte	0x04, 0x17
        /*010a*/ 	.short	(.L_8369 - .L_8368)
.L_8368:
        /*010c*/ 	.word	0x00000000
        /*0110*/ 	.short	0x0005
        /*0112*/ 	.short	0x0028
        /*0114*/ 	.byte	0x00, 0xf5, 0x21, 0x00


	//----- nvinfo : EIATTR_KPARAM_INFO
	.align		4
.L_8369:
        /*0118*/ 	.byte	0x04, 0x17
        /*011a*/ 	.short	(.L_8371 - .L_8370)
.L_8370:
        /*011c*/ 	.word	0x00000000
        /*0120*/ 	.short	0x0004
        /*0122*/ 	.short	0x0020
        /*0124*/ 	.byte	0x00, 0xf5, 0x21, 0x00


	//----- nvinfo : EIATTR_KPARAM_INFO
	.align		4
.L_8371:
        /*0128*/ 	.byte	0x04, 0x17
        /*012a*/ 	.short	(.L_8373 - .L_8372)
.L_8372:
        /*012c*/ 	.word	0x00000000
        /*0130*/ 	.short	0x0003
        /*0132*/ 	.short	0x0018
        /*0134*/ 	.byte	0x00, 0xf5, 0x21, 0x00


	//----- nvinfo : EIATTR_KPARAM_INFO
	.align		4
.L_8373:
        /*0138*/ 	.byte	0x04, 0x17
        /*013a*/ 	.short	(.L_8375 - .L_8374)
.L_8374:
        /*013c*/ 	.word	0x00000000
        /*0140*/ 	.short	0x0002
        /*0142*/ 	.short	0x0010
        /*0144*/ 	.byte	0x00, 0xf5, 0x21, 0x00


	//----- nvinfo : EIATTR_KPARAM_INFO
	.align		4
.L_8375:
        /*0148*/ 	.byte	0x04, 0x17
        /*014a*/ 	.short	(.L_8377 - .L_8376)
.L_8376:
        /*014c*/ 	.word	0x00000000
        /*0150*/ 	.short	0x0001
        /*0152*/ 	.short	0x0008
        /*0154*/ 	.byte	0x00, 0xf5, 0x21, 0x00


	//----- nvinfo : EIATTR_KPARAM_INFO
	.align		4
.L_8377:
        /*0158*/ 	.byte	0x04, 0x17
        /*015a*/ 	.short	(.L_8379 - .L_8378)
.L_8378:
        /*015c*/ 	.word	0x00000000
        /*0160*/ 	.short	0x0000
        /*0162*/ 	.short	0x0000
        /*0164*/ 	.byte	0x00, 0xf5, 0x21, 0x00


	//----- nvinfo : EIATTR_SPARSE_MMA_MASK
	.align		4
.L_8379:
        /*0168*/ 	.byte	0x03, 0x50
        /*016a*/ 	.short	0x0000


	//----- nvinfo : EIATTR_MAXREG_COUNT
	.align		4
        /*016c*/ 	.byte	0x03, 0x1b
        /*016e*/ 	.short	0x00ff


	//----- nvinfo : EIATTR_NUM_BARRIERS
	.align		4
        /*0170*/ 	.byte	0x02, 0x4c
        /*0172*/ 	.byte	0x01
	.zero		1


	//----- nvinfo : EIATTR_EXTERNS
	.align		4
        /*0174*/ 	.byte	0x04, 0x0f
        /*0176*/ 	.short	(.L_8381 - .L_8380)


	//   ....[0]....
	.align		4
.L_8380:
        /*0178*/ 	.word	index@(__assertfail)


	//----- nvinfo : EIATTR_MERCURY_ISA_VERSION
	.align		4
.L_8381:
        /*017c*/ 	.byte	0x03, 0x5f
        /*017e*/ 	.short	0x0101


	//----- nvinfo : EIATTR_COOP_GROUP_MASK_REGIDS
	.align		4
        /*0180*/ 	.byte	0x04, 0x29
        /*0182*/ 	.short	(.L_8383 - .L_8382)


	//   ....[0]....
.L_8382:
        /*0184*/ 	.word	0xffffffff


	//   ....[1]....
        /*0188*/ 	.word	0xffffffff


	//   ....[2]....
        /*018c*/ 	.word	0xffffffff


	//   ....[3]....
        /*0190*/ 	.word	0xffffffff


	//   ....[4]....
        /*0194*/ 	.word	0xffffffff


	//   ....[5]....
        /*0198*/ 	.word	0xffffffff


	//   ....[6]....
        /*019c*/ 	.word	0xffffffff


	//   ....[7]....
        /*01a0*/ 	.word	0xffffffff


	//   ....[8]....
        /*01a4*/ 	.word	0xffffffff


	//   ....[9]....
        /*01a8*/ 	.word	0xffffffff


	//   ....[10]....
        /*01ac*/ 	.word	0xffffffff


	//   ....[11]....
        /*01b0*/ 	.word	0xffffffff


	//   ....[12]....
        /*01b4*/ 	.word	0xffffffff


	//   ....[13]....
        /*01b8*/ 	.word	0xffffffff


	//   ....[14]....
        /*01bc*/ 	.word	0xffffffff


	//   ....[15]....
        /*01c0*/ 	.word	0x0500000f


	//   ....[16]....
        /*01c4*/ 	.word	0x0500000f


	//   ....[17]....
        /*01c8*/ 	.word	0x0500000f


	//   ....[18]....
        /*01cc*/ 	.word	0x0500000f


	//   ....[19]....
        /*01d0*/ 	.word	0x0500000f


	//   ....[20]....
        /*01d4*/ 	.word	0x0500000f


	//   ....[21]....
        /*01d8*/ 	.word	0x0500000f


	//   ....[22]....
        /*01dc*/ 	.word	0x0500000f


	//   ....[23]....
        /*01e0*/ 	.word	0x0500000f


	//   ....[24]....
        /*01e4*/ 	.word	0x0500000f


	//   ....[25]....
        /*01e8*/ 	.word	0x0500000f


	//   ....[26]....
        /*01ec*/ 	.word	0x0500000f


	//----- nvinfo : EIATTR_COOP_GROUP_INSTR_OFFSETS
	.align		4
.L_8383:
        /*01f0*/ 	.byte	0x04, 0x28
        /*01f2*/ 	.short	(.L_8385 - .L_8384)


	//   ....[0]....
.L_8384:
        /*01f4*/ 	.word	0x00000b80


	//   ....[1]....
        /*01f8*/ 	.word	0x00000ba0


	//   ....[2]....
        /*01fc*/ 	.word	0x00000bc0


	//   ....[3]....
        /*0200*/ 	.word	0x00000be0


	//   ....[4]....
        /*0204*/ 	.word	0x00000cf0


	//   ....[5]....
        /*0208*/ 	.word	0x00000d10


	//   ....[6]....
        /*020c*/ 	.word	0x00000d30


	//   ....[7]....
        /*0210*/ 	.word	0x00001b80


	//   ....[8]....
        /*0214*/ 	.word	0x00001bb0


	//   ....[9]....
        /*0218*/ 	.word	0x00001bd0


	//   ....[10]....
        /*021c*/ 	.word	0x00001bf0


	//   ....[11]....
        /*0220*/ 	.word	0x00001c10


	//   ....[12]....
        /*0224*/ 	.word	0x00001c60


	//   ....[13]....
        /*0228*/ 	.word	0x00001c80


	//   ....[14]....
        /*022c*/ 	.word	0x00001ca0


	//   ....[15]....
        /*0230*/ 	.word	0x00003760


	//   ....[16]....
        /*0234*/ 	.word	0x000037c0


	//   ....[17]....
        /*0238*/ 	.word	0x00003820


	//   ....[18]....
        /*023c*/ 	.word	0x00003880


	//   ....[19]....
        /*0240*/ 	.word	0x00003900


	//   ....[20]....
        /*0244*/ 	.word	0x00003940


	//   ....[21]....
        /*0248*/ 	.word	0x00003990


	//   ....[22]....
        /*024c*/ 	.word	0x000039e0


	//   ....[23]....
        /*0250*/ 	.word	0x00003a30


	//   ....[24]....
        /*0254*/ 	.word	0x00003a80


	//   ....[25]....
        /*0258*/ 	.word	0x00003ad0


	//   ....[26]....
        /*025c*/ 	.word	0x00003b20


	//----- nvinfo : EIATTR_VRC_CTA_INIT_COUNT
	.align		4
.L_8385:
        /*0260*/ 	.byte	0x02, 0x4a
	.zero		1
	.zero		1


	//----- nvinfo : EIATTR_SYSCALL_OFFSETS
	.align		4
        /*0264*/ 	.byte	0x04, 0x46
        /*0266*/ 	.short	(.L_8387 - .L_8386)


	//   ....[0]....
.L_8386:
        /*0268*/ 	.word	0x00002b80


	//   ....[1]....
        /*026c*/ 	.word	0x00003700


	//----- nvinfo : EIATTR_EXIT_INSTR_OFFSETS
	.align		4
.L_8387:
        /*0270*/ 	.byte	0x04, 0x1c
        /*0272*/ 	.short	(.L_8389 - .L_8388)


	//   ....[0]....
.L_8388:
        /*0274*/ 	.word	0x00000090


	//   ....[1]....
        /*0278*/ 	.word	0x000033f0


	//   ....[2]....
        /*027c*/ 	.word	0x000035d0


	//   ....[3]....
        /*0280*/ 	.word	0x00003600


	//   ....[4]....
        /*0284*/ 	.word	0x00003710


	//----- nvinfo : EIATTR_CRS_STACK_SIZE
	.align		4
.L_8389:
        /*0288*/ 	.byte	0x04, 0x1e
        /*028a*/ 	.short	(.L_8391 - .L_8390)
.L_8390:
        /*028c*/ 	.word	0x00000000


	//----- nvinfo : EIATTR_CBANK_PARAM_SIZE
	.align		4
.L_8391:
        /*0290*/ 	.byte	0x03, 0x19
        /*0292*/ 	.short	0x008c


	//----- nvinfo : EIATTR_PARAM_CBANK
	.align		4
        /*0294*/ 	.byte	0x04, 0x0a
        /*0296*/ 	.short	(.L_8393 - .L_8392)
	.align		4
.L_8392:
        /*0298*/ 	.word	index@(.nv.constant0._ZN4vllm25paged_attention_v2_kernelIthLi120ELi16ELi128ELNS_18Fp8KVCacheDataTypeE2ELb1ELi512EEEvPfS2_PT_PKS3_PKT0_S9_ifPKiSB_iPKfiiiSD_SD_iiiii)
        /*029c*/ 	.short	0x0380
        /*029e*/ 	.short	0x008c


	//----- nvinfo : EIATTR_SW_WAR
	.align		4
.L_8393:
        /*02a0*/ 	.byte	0x04, 0x36
        /*02a2*/ 	.short	(.L_8395 - .L_8394)
.L_8394:
        /*02a4*/ 	.word	0x00000008
.L_8395:


//--------------------- .nv.info._ZN4vllm25paged_attention_v2_kernelIthLi112ELi16ELi128ELNS_18Fp8KVCacheDataTypeE2ELb1ELi512EEEvPfS2_PT_PKS3_PKT0_S9_ifPKiSB_iPKfiiiSD_SD_iiiii --------------------------
	.section	.nv.info._ZN4vllm25paged_attention_v2_kernelIthLi112ELi16ELi128ELNS_18Fp8KVCacheDataTypeE2ELb1ELi512EEEvPfS2_PT_PKS3_PKT0_S9_ifPKiSB_iPKfiiiSD_SD_iiiii,"",@"SHT_CUDA_INFO"
	.sectionflags	@""
	.align	4


	//----- nvinfo : EIATTR_CUDA_API_VERSION
	.align		4
        /*0000*/ 	.byte	0x04, 0x37
        /*0002*/ 	.short	(.L_8397 - .L_8396)
.L_8396:
        /*0004*/ 	.word	0x00000082


	//----- nvinfo : EIATTR_KPARAM_INFO
	.align		4
.L_8397:
        /*0008*/ 	.byte	0x04, 0x17
        /*000a*/ 	.short	(.L_8399 - .L_8398)
.L_8398:
        /*000c*/ 	.word	0x00000000
        /*0010*/ 	.short	0x0015
        /*0012*/ 	.short	0x0088
        /*0014*/ 	.byte	0x00, 0xf0, 0x11, 0x00


	//----- nvinfo : EIATTR_KPARAM_INFO
	.align		4
.L_8399:
        /*0018*/ 	.byte	0x04, 0x17
        /*001a*/ 	.short	(.L_8401 - .L_8400)
.L_8400:
        /*001c*/ 	.word	0x00000000
        /*0020*/ 	.short	0x0014
        /*0022*/ 	.short	0x0084
        /*0024*/ 	.byte	0x00, 0xf0, 0x11, 0x00


	//----- nvinfo : EIATTR_KPARAM_INFO
	.align		4
.L_8401:
        /*0028*/ 	.byte	0x04, 0x17
        /*002a*/ 	.short	(.L_8403 - .L_8402)
.L_8402:
        /*002c*/ 	.word	0x00000000
        /*0030*/ 	.short	0x0013
        /*0032*/ 	.short	0x0080
        /*0034*/ 	.byte	0x00, 0xf0, 0x11, 0x00


	//----- nvinfo : EIATTR_KPARAM_INFO
	.align		4
.L_8403:
        /*0038*/ 	.byte	0x04, 0x17
        /*003a*/ 	.short	(.L_8405 - .L_8404)
.L_8404:
        /*003c*/ 	.word	0x00000000
        /*0040*/ 	.short	0x0012
        /*0042*/ 	.short	0x007c
        /*0044*/ 	.byte	0x00, 0xf0, 0x11, 0x00


	//----- nvinfo : EIATTR_KPARAM_INFO
	.align		4
.L_8405:
        /*0048*/ 	.byte	0x04, 0x17
        /*004a*/ 	.short	(.L_8407 - .L_8406)
.L_8406:
        /*004c*/ 	.word	0x00000000
        /*0050*/ 	.short	0x0011
        /*0052*/ 	.short	0x0078
        /*0054*/ 	.byte	0x00, 0xf0, 0x11, 0x00


	//----- nvinfo : EIATTR_KPARAM_INFO
	.align		4
.L_8407:
        /*0058*/ 	.byte	0x04, 0x17
        /*005a*/ 	.short	(.L_8409 - .L_8408)
.L_8408:
        /*005c*/ 	.word	0x00000000
        /*0060*/ 	.short	0x0010
        /*0062*/ 	.short	0x0070
        /*0064*/ 	.byte	0x00, 0xf5, 0x21, 0x00


	//----- nvinfo : EIATTR_KPARAM_INFO
	.align		4
.L_8409:
        /*0068*/ 	.byte	0x04, 0x17
        /*006a*/ 	.short	(.L_8411 - .L_8410)
.L_8410:
        /*006c*/ 	.word	0x00000000
        /*0070*/ 	.short	0x000f
        /*0072*/ 	.short	0x0068
        /*0074*/ 	.byte	0x00, 0xf5, 0x21, 0x00


	//----- nvinfo : EIATTR_KPARAM_INFO
	.align		4
.L_8411:
        /*0078*/ 	.byte	0x04, 0x17
        /*007a*/ 	.short	(.L_8413 - .L_8412)
.L_8412:
        /*007c*/ 	.word	0x00000000
        /*0080*/ 	.short	0x000e
        /*0082*/ 	.short	0x0060
        /*0084*/ 	.byte	0x00, 0xf0, 0x11, 0x00


	//----- nvinfo : EIATTR_KPARAM_INFO
	.align		4
.L_8413:
        /*0088*/ 	.byte	0x04, 0x17
        /*008a*/ 	.short	(.L_8415 - .L_8414)
.L_8414:
        /*008c*/ 	.word	0x00000000
        /*0090*/ 	.short	0x000d
        /*0092*/ 	.short	0x005c
        /*0094*/ 	.byte	0x00, 0xf0, 0x11, 0x00


	//----- nvinfo : EIATTR_KPARAM_INFO
	.align		4
.L_8415:
        /*0098*/ 	.byte	0x04, 0x17
        /*009a*/ 	.short	(.L_8417 - .L_8416)
.L_8416:
        /*009c*/ 	.word	0x00000000
        /*00a0*/ 	.short	0x000c
        /*00a2*/ 	.short	0x0058
        /*00a4*/ 	.byte	0x00, 0xf0, 0x11, 0x00


	//----- nvinfo : EIATTR_KPARAM_INFO
	.align		4
.L_8417:
        /*00a8*/ 	.byte	0x04, 0x17
        /*00aa*/ 	.short	(.L_8419 - .L_8418)
.L_8418:
        /*00ac*/ 	.word	0x00000000
        /*00b0*/ 	.short	0x000b
        /*00b2*/ 	.short	0x0050
        /*00b4*/ 	.byte	0x00, 0xf5, 0x21, 0x00


	//----- nvinfo : EIATTR_KPARAM_INFO
	.align		4
.L_8419:
        /*00b8*/ 	.byte	0x04, 0x17
        /*00ba*/ 	.short	(.L_8421 - .L_8420)
.L_8420:
        /*00bc*/ 	.word	0x00000000
        /*00c0*/ 	.short	0x000a
        /*00c2*/ 	.short	0x0048
        /*00c4*/ 	.byte	0x00, 0xf0, 0x11, 0x00


	//----- nvinfo : EIATTR_KPARAM_INFO
	.align		4
.L_8421:
        /*00c8*/ 	.byte	0x04, 0x17
        /*00ca*/ 	.short	(.L_8423 - .L_8422)
.L_8422:
        /*00cc*/ 	.word	0x00000000
        /*00d0*/ 	.short	0x0009
        /*00d2*/ 	.short	0x0040
        /*00d4*/ 	.byte	0x00, 0xf5, 0x21, 0x00


	//----- nvinfo : EIATTR_KPARAM_INFO
	.align		4
.L_8423:
        /*00d8*/ 	.byte	0x04, 0x17
        /*00da*/ 	.short	(.L_8425 - .L_8424)
.L_8424:
        /*00dc*/ 	.word	0x00000000
        /*00e0*/ 	.short	0x0008
        /*00e2*/ 	.short	0x0038
        /*00e4*/ 	.byte	0x00, 0xf5, 0x21, 0x00


	//----- nvinfo : EIATTR_KPARAM_INFO
	.align		4
.L_8425:
        /*00e8*/ 	.byte	0x04, 0x17
        /*00ea*/ 	.short	(.L_8427 - .L_8426)
.L_8426:
        /*00ec*/ 	.word	0x00000000
        /*00f0*/ 	.short	0x0007
        /*00f2*/ 	.short	0x0034
        /*00f4*/ 	.byte	0x00, 0xf0, 0x11, 0x00


	//----- nvinfo : EIATTR_KPARAM_INFO
	.align		4
.L_8427:
        /*00f8*/ 	.byte	0x04, 0x17
        /*00fa*/ 	.short	(.L_8429 - .L_8428)
.L_8428:
        /*00fc*/ 	.word	0x00000000
        /*0100*/ 	.short	0x0006
        /*0102*/ 	.short	0x0030
        /*0104*/ 	.byte	0x00, 0xf0, 0x11, 0x00


	//----- nvinfo : EIATTR_KPARAM_INFO
	.align		4
.L_8429:
        /*0108*/ 	.byte	0x04, 0x17
        /*010a*/ 	.short	(.L_8431 - .L_8430)
.L_8430:
        /*010c*/ 	.word	0x00000000
        /*0110*/ 	.short	0x0005
        /*0112*/ 	.short	0x0028
        /*0114*/ 	.byte	0x00, 0xf5, 0x21, 0x00


	//----- nvinfo : EIATTR_KPARAM_INFO
	.align		4
.L_8431:
        /*0118*/ 	.byte	0x04, 0x17
        /*011a*/ 	.short	(.L_8433 - .L_8432)
.L_8432:
        /*011c*/ 	.word	0x00000000
        /*0120*/ 	.short	0x0004
        /*0122*/ 	.short	0x0020
        /*0124*/ 	.byte	0x00, 0xf5, 0x21, 0x00


	//----- nvinfo : EIATTR_KPARAM_INFO
	.align		4
.L_8433:
        /*0128*/ 	.byte	0x04, 0x17
        /*012a*/ 	.short	(.L_8435 - .L_8434)
.L_8434:
        /*012c*/ 	.word	0x00000000
        /*0130*/ 	.short	0x0003
        /*0132*/ 	.short	0x0018
        /*0134*/ 	.byte	0x00, 0xf5, 0x21, 0x00


	//----- nvinfo : EIATTR_KPARAM_INFO
	.align		4
.L_8435:
        /*0138*/ 	.byte	0x04, 0x17
        /*013a*/ 	.short	(.L_8437 - .L_8436)
.L_8436:
        /*013c*/ 	.word	0x00000000
        /*0140*/ 	.short	0x0002
        /*0142*/ 	.short	0x0010
        /*0144*/ 	.byte	0x00, 0xf5, 0x21, 0x00


	//----- nvinfo : EIATTR_KPARAM_INFO
	.align		4
.L_8437:
        /*0148*/ 	.byte	0x04, 0x17
        /*014a*/ 	.short	(.L_8439 - .L_8438)
.L_8438:
        /*014c*/ 	.word	0x00000000
        /*0150*/ 	.short	0x0001
        /*0152*/ 	.short	0x0008
        /*0154*/ 	.byte	0x00, 0xf5, 0x21, 0x00


	//----- nvinfo : EIATTR_KPARAM_INFO
	.align		4
.L_8439:
        /*0158*/ 	.byte	0x04, 0x17
        /*015a*/ 	.short	(.L_8441 - .L_8440)
.L_8440:
        /*015c*/ 	.word	0x00000000
        /*0160*/ 	.short	0x0000
        /*0162*/ 	.short	0x0000
        /*0164*/ 	.byte	0x00, 0xf5, 0x21, 0x00


	//----- nvinfo : EIATTR_SPARSE_MMA_MASK
	.align		4
.L_8441:
        /*0168*/ 	.byte	0x03, 0x50
        /*016a*/ 	.short	0x0000


	//----- nvinfo : EIATTR_MAXREG_COUNT
	.align		4
        /*016c*/ 	.byte	0x03, 0x1b
        /*016e*/ 	.short	0x00ff


	//----- nvinfo : EIATTR_NUM_BARRIERS
	.align		4
        /*0170*/ 	.byte	0x02, 0x4c
        /*0172*/ 	.byte	0x01
	.zero		1


	//----- nvinfo : EIATTR_EXTERNS
	.align		4
        /*0174*/ 	.byte	0x04, 0x0f
        /*0176*/ 	.short	(.L_8443 - .L_8442)


	//   ....[0]....
	.align		4
.L_8442:
        /*0178*/ 	.word	index@(__assertfail)


	//----- nvinfo : EIATTR_MERCURY_ISA_VERSION
	.align		4
.L_8443:
        /*017c*/ 	.byte	0x03, 0x5f
        /*017e*/ 	.short	0x0101


	//----- nvinfo : EIATTR_COOP_GROUP_MASK_REGIDS
	.align		4
        /*0180*/ 	.byte	0x04, 0x29
        /*0182*/ 	.short	(.L_8445 - .L_8444)


	//   ....[0]....
.L_8444:
        /*0184*/ 	.word	0xffffffff


	//   ....[1]....
        /*0188*/ 	.word	0xffffffff


	//   ....[2]....
        /*018c*/ 	.word	0xffffffff


	//   ....[3]....
        /*0190*/ 	.word	0xffffffff


	//   ....[4]....
        /*0194*/ 	.word	0xffffffff


	//   ....[5]....
        /*0198*/ 	.word	0xffffffff


	//   ....[6]....
        /*019c*/ 	.word	0xffffffff


	//   ....[7]....
        /*01a0*/ 	.word	0xffffffff


	//   ....[8]....
        /*01a4*/ 	.word	0xffffffff


	//   ....[9]....
        /*01a8*/ 	.word	0xffffffff


	//   ....[10]....
        /*01ac*/ 	.word	0xffffffff


	//   ....[11]....
        /*01b0*/ 	.word	0xffffffff


	//   ....[12]....
        /*01b4*/ 	.word	0xffffffff


	//   ....[13]....
        /*01b8*/ 	.word	0xffffffff


	//   ....[14]....
        /*01bc*/ 	.word	0xffffffff


	//   ....[15]....
        /*01c0*/ 	.word	0x0500000f


	//   ....[16]....
        /*01c4*/ 	.word	0x0500000f


	//   ....[17]....
        /*01c8*/ 	.word	0x0500000f


	//   ....[18]....
        /*01cc*/ 	.word	0x0500000f


	//   ....[19]....
        /*01d0*/ 	.word	0x0500000f


	//   ....[20]....
        /*01d4*/ 	.word	0x0500000f


	//   ....[21]....
        /*01d8*/ 	.word	0x0500000f


	//   ....[22]....
        /*01dc*/ 	.word	0x0500000f


	//   ....[23]....
        /*01e0*/ 	.word	0x0500000f


	//   ....[24]....
        /*01e4*/ 	.word	0x0500000f


	//   ....[25]....
        /*01e8*/ 	.word	0x0500000f


	//----- nvinfo : EIATTR_COOP_GROUP_INSTR_OFFSETS
	.align		4
.L_8445:
        /*01ec*/ 	.byte	0x04, 0x28
        /*01ee*/ 	.short	(.L_8447 - .L_8446)


	//   ....[0]....
.L_8446:
        /*01f0*/ 	.word	0x00000b90


	//   ....[1]....
        /*01f4*/ 	.word	0x00000bb0


	//   ....[2]....
        /*01f8*/ 	.word	0x00000bd0


	//   ....[3]....
        /*01fc*/ 	.word	0x00000bf0


	//   ....[4]....
        /*0200*/ 	.word	0x00000d00


	//   ....[5]....
        /*0204*/ 	.word	0x00000d20


	//   ....[6]....
        /*0208*/ 	.word	0x00000d40


	//   ....[7]....
        /*020c*/ 	.word	0x00001b90


	//   ....[8]....
        /*0210*/ 	.word	0x00001be0


	//   ....[9]....
        /*0214*/ 	.word	0x00001c00


	//   ....[10]....
        /*0218*/ 	.word	0x00001c20


	//   ....[11]....
        /*021c*/ 	.word	0x00001c40


	//   ....[12]....
        /*0220*/ 	.word	0x00001c90


	//   ....[13]....
        /*0224*/ 	.word	0x00001cb0


	//   ....[14]....
        /*0228*/ 	.word	0x00001cd0


	//   ....[15]....
        /*022c*/ 	.word	0x00003430


	//   ....[16]....
        /*0230*/ 	.word	0x00003490


	//   ....[17]....
        /*0234*/ 	.word	0x000034f0


	//   ....[18]....
        /*0238*/ 	.word	0x00003550


	//   ....[19]....
        /*023c*/ 	.word	0x000035d0


	//   ....[20]....
        /*0240*/ 	.word	0x00003610


	//   ....[21]....
        /*0244*/ 	.word	0x00003660


	//   ....[22]....
        /*0248*/ 	.word	0x000036b0


	//   ....[23]....
        /*024c*/ 	.word	0x00003700


	//   ....[24]....
        /*0250*/ 	.word	0x00003750


	//   ....[25]....
        /*0254*/ 	.word	0x000037a0


	//----- nvinfo : EIATTR_VRC_CTA_INIT_COUNT
	.align		4
.L_8447:
        /*0258*/ 	.byte	0x02, 0x4a
	.zero		1
	.zero		1


	//----- nvinfo : EIATTR_SYSCALL_OFFSETS
	.align		4
        /*025c*/ 	.byte	0x04, 0x46
        /*025e*/ 	.short	(.L_8449 - .L_8448)


	//   ....[0]....
.L_8448:
        /*0260*/ 	.word	0x00002ba0


	//   ....[1]....
        /*0264*/ 	.word	0x000033d0


	//----- nvinfo : EIATTR_EXIT_INSTR_OFFSETS
	.align		4
.L_8449:
        /*0268*/ 	.byte	0x04, 0x1c
        /*026a*/ 	.short	(.L_8451 - .L_8450)


	//   ....[0]....
.L_8450:
        /*026c*/ 	.word	0x00000090


	//   ....[1]....
        /*0270*/ 	.word	0x00003130


	//   ....[2]....
        /*0274*/ 	.word	0x00003160


	//   ....[3]....
        /*0278*/ 	.word	0x000032d0


	//   ....[4]....
        /*027c*/ 	.word	0x000033e0


	//----- nvinfo : EIATTR_CRS_STACK_SIZE
	.align		4
.L_8451:
        /*0280*/ 	.byte	0x04, 0x1e
        /*0282*/ 	.short	(.L_8453 - .L_8452)
.L_8452:
        /*0284*/ 	.word	0x00000000


	//----- nvinfo : EIATTR_CBANK_PARAM_SIZE
	.align		4
.L_8453:
        /*0288*/ 	.byte	0x03, 0x19
        /*028a*/ 	.short	0x008c


	//----- nvinfo : EIATTR_PARAM_CBANK
	.align		4
        /*028c*/ 	.byte	0x04, 0x0a
        /*028e*/ 	.short	(.L_8455 - .L_8454)
	.align		4
.L_8454:
        /*0290*/ 	.word	index@(.nv.constant0._ZN4vllm25paged_attention_v2_kernelIthLi112ELi16ELi128ELNS_18Fp8KVCacheDataTypeE2ELb1ELi512EEEvPfS2_PT_PKS3_PKT0_S9_ifPKiSB_iPKfiiiSD_SD_iiiii)
        /*0294*/ 	.short	0x0380
        /*0296*/ 	.short	0x008c


	//----- nvinfo : EIATTR_SW_WAR
	.align		4
.L_8455:
        /*0298*/ 	.byte	0x04, 0x36
        /*029a*/ 	.short	(.L_8457 - .L_8456)
.L_8456:
        /*029c*/ 	.word	0x00000008
.L_8457:


//--------------------- .nv.info._ZN4vllm25paged_attention_v2_kernelIthLi96ELi16ELi128ELNS_18Fp8KVCacheDataTypeE2ELb1ELi512EEEvPfS2_PT_PKS3_PKT0_S9_ifPKiSB_iPKfiiiSD_SD_iiiii --------------------------
	.section	.nv.info._ZN4vllm25paged_attention_v2_kernelIthLi96ELi16ELi128ELNS_18Fp8KVCacheDataTypeE2ELb1ELi512EEEvPfS2_PT_PKS3_PKT0_S9_ifPKiSB_iPKfiiiSD_SD_iiiii,"",@"SHT_CUDA_INFO"
	.sectionflags	@""
	.align	4


	//----- nvinfo : EIATTR_CUDA_API_VERSION
	.align		4
        /*0000*/ 	.byte	0x04, 0x37
        /*0002*/ 	.short	(.L_8459 - .L_8458)
.L_8458:
        /*0004*/ 	.word	0x00000082


	//----- nvinfo : EIATTR_KPARAM_INFO
	.align		4
.L_8459:
        /*0008*/ 	.byte	0x04, 0x17
        /*000a*/ 	.short	(.L_8461 - .L_8460)
.L_8460:
        /*000c*/ 	.word	0x00000000
        /*0010*/ 	.short	0x0015
        /*0012*/ 	.short	0x0088
        /*0014*/ 	.byte	0x00, 0xf0, 0x11, 0x00


	//----- nvinfo : EIATTR_KPARAM_INFO
	.align		4
.L_8461:
        /*0018*/ 	.byte	0x04, 0x17
        /*001a*/ 	.short	(.L_8463 - .L_8462)
.L_8462:
        /*001c*/ 	.word	0x00000000
        /*0020*/ 	.short	0x0014
        /*0022*/ 	.short	0x0084
        /*0024*/ 	.byte	0x00, 0xf0, 0x11, 0x00


	//----- nvinfo : EIATTR_KPARAM_INFO
	.align		4
.L_8463:
        /*0028*/ 	.byte	0x04, 0x17
        /*002a*/ 	.short	(.L_8465 - .L_8464)
.L_8464:
        /*002c*/ 	.word	0x00000000
        /*0030*/ 	.short	0x0013
        /*0032*/ 	.short	0x0080
        /*0034*/ 	.byte	0x00, 0xf0, 0x11, 0x00


	//----- nvinfo : EIATTR_KPARAM_INFO
	.align		4
.L_8465:
        /*0038*/ 	.byte	0x04, 0x17
        /*003a*/ 	.short	(.L_8467 - .L_8466)
.L_8466:
        /*003c*/ 	.word	0x00000000
        /*0040*/ 	.short	0x0012
        /*0042*/ 	.short	0x007c
        /*0044*/ 	.byte	0x00, 0xf0, 0x11, 0x00


	//----- nvinfo : EIATTR_KPARAM_INFO
	.align		4
.L_8467:
        /*0048*/ 	.byte	0x04, 0x17
        /*004a*/ 	.short	(.L_8469 - .L_8468)
.L_8468:
        /*004c*/ 	.word	0x00000000
        /*0050*/ 	.short	0x0011
        /*0052*/ 	.short	0x0078
        /*0054*/ 	.byte	0x00, 0xf0, 0x11, 0x00


	//----- nvinfo : EIATTR_KPARAM_INFO
	.align		4
.L_8469:
        /*0058*/ 	.byte	0x04, 0x17
        /*005a*/ 	.short	(.L_8471 - .L_8470)
.L_8470:
        /*005c*/ 	.word	0x00000000
        /*0060*/ 	.short	0x0010
        /*0062*/ 	.short	0x0070
        /*0064*/ 	.byte	0x00, 0xf5, 0x21, 0x00


	//----- nvinfo : EIATTR_KPARAM_INFO
	.align		4
.L_8471:
        /*0068*/ 	.byte	0x04, 0x17
        /*006a*/ 	.short	(.L_8473 - .L_8472)
.L_8472:
        /*006c*/ 	.word	0x00000000
        /*0070*/ 	.short	0x000f
        /*0072*/ 	.short	0x0068
        /*0074*/ 	.byte	0x00, 0xf5, 0x21, 0x00


	//----- nvinfo : EIATTR_KPARAM_INFO
	.align		4
.L_8473:
        /*0078*/ 	.byte	0x04, 0x17
        /*007a*/ 	.short	(.L_8475 - .L_8474)
.L_8474:
        /*007c*/ 	.word	0x00000000
        /*0080*/ 	.short	0x000e
        /*0082*/ 	.short	0x0060
        /*0084*/ 	.byte	0x00, 0xf0, 0x11, 0x00


	//----- nvinfo : EIATTR_KPARAM_INFO
	.align		4
.L_8475:
        /*0088*/ 	.byte	0x04, 0x17
        /*008a*/ 	.short	(.L_8477 - .L_8476)
.L_8476:
        /*008c*/ 	.word	0x00000000
        /*0090*/ 	.short	0x000d
        /*0092*/ 	.short	0x005c
        /*0094*/ 	.byte	0x00, 0xf0, 0x11, 0x00


	//----- nvinfo : EIATTR_KPARAM_INFO
	.align		4
.L_8477:
        /*0098*/ 	.byte	0x04, 0x17
        /*009a*/ 	.short	(.L_8479 - .L_8478)
.L_8478:
        /*009c*/ 	.word	0x00000000
        /*00a0*/ 	.short	0x000c
        /*00a2*/ 	.short	0x0058
        /*00a4*/ 	.byte	0x00, 0xf0, 0x11, 0x00


	//----- nvinfo : EIATTR_KPARAM_INFO
	.align		4
.L_8479:
        /*00a8*/ 	.byte	0x04, 0x17
        /*00aa*/ 	.short	(.L_8481 - .L_8480)
.L_8480:
        /*00ac*/ 	.word	0x00000000
        /*00b0*/ 	.short	0x000b
        /*00b2*/ 	.short	0x0050
        /*00b4*/ 	.byte	0x00, 0xf5, 0x21, 0x00


	//----- nvinfo : EIATTR_KPARAM_INFO
	.align		4
.L_8481:
        /*00b8*/ 	.byte	0x04, 0x17
        /*00ba*/ 	.short	(.L_8483 - .L_8482)
.L_8482:
        /*00bc*/ 	.word	0x00000000
        /*00c0*/ 	.short	0x000a
        /*00c2*/ 	.short	0x0048
        /*00c4*/ 	.byte	0x00, 0xf0, 0x11, 0x00


	//----- nvinfo : EIATTR_KPARAM_INFO
	.align		4
.L_8483:
        /*00c8*/ 	.byte	0x04, 0x17
        /*00ca*/ 	.short	(.L_8485 - .L_8484)
.L_8484:
        /*00cc*/ 	.word	0x00000000
        /*00d0*/ 	.short	0x0009
        /*00d2*/ 	.short	0x0040
        /*00d4*/ 	.byte	0x00, 0xf5, 0x21, 0x00


	//----- nvinfo : EIATTR_KPARAM_INFO
	.align		4
.L_8485:
        /*00d8*/ 	.byte	0x04, 0x17
        /*00da*/ 	.short	(.L_8487 - .L_8486)
.L_8486:
        /*00dc*/ 	.word	0x00000000
        /*00e0*/ 	.short	0x0008
        /*00e2*/ 	.short	0x0038
        /*00e4*/ 	.byte	0x00, 0xf5, 0x21, 0x00


	//----- nvinfo : EIATTR_KPARAM_INFO
	.align		4
.L_8487:
        /*00e8*/ 	.byte	0x04, 0x17
        /*00ea*/ 	.short	(.L_8489 - .L_8488)
.L_8488:
        /*00ec*/ 	.word	0x00000000
        /*00f0*/ 	.short	0x0007
        /*00f2*/ 	.short	0x0034
        /*00f4*/ 	.byte	0x00, 0xf0, 0x11, 0x00


	//----- nvinfo : EIATTR_KPARAM_INFO
	.align		4
.L_8489:
        /*00f8*/ 	.byte	0x04, 0x17
        /*00fa*/ 	.short	(.L_8491 - .L_8490)
.L_8490:
        /*00fc*/ 	.word	0x00000000
        /*0100*/ 	.short	0x0006
        /*0102*/ 	.short	0x0030
        /*0104*/ 	.byte	0x00, 0xf0, 0x11, 0x00


	//----- nvinfo : EIATTR_KPARAM_INFO
	.align		4
.L_8491:
        /*0108*/ 	.byte	0x04, 0x17
        /*010a*/ 	.short	(.L_8493 - .L_8492)
.L_8492:
        /*010c*/ 	.word	0x00000000
        /*0110*/ 	.short	0x0005
        /*0112*/ 	.short	0x0028
        /*0114*/ 	.byte	0x00, 0xf5, 0x21, 0x00


	//----- nvinfo : EIATTR_KPARAM_INFO
	.align		4
.L_8493:
        /*0118*/ 	.byte	0x04, 0x17
        /*011a*/ 	.short	(.L_8495 - .L_8494)
.L_8494:
        /*011c*/ 	.word	0x00000000
        /*0120*/ 	.short	0x0004
        /*0122*/ 	.short	0x0020
        /*0124*/ 	.byte	0x00, 0xf5, 0x21, 0x00


	//----- nvinfo : EIATTR_KPARAM_INFO
	.align		4
.L_8495:
        /*0128*/ 	.byte	0x04, 0x17
        /*012a*/ 	.short	(.L_8497 - .L_8496)
.L_8496:
        /*012c*/ 	.word	0x00000000
        /*0130*/ 	.short	0x0003
        /*0132*/ 	.short	0x0018
        /*0134*/ 	.byte	0x00, 0xf5, 0x21, 0x00


	//----- nvinfo : EIATTR_KPARAM_INFO
	.align		4
.L_8497:
        /*0138*/ 	.byte	0x04, 0x17
        /*013a*/ 	.short	(.L_8499 - .L_8498)
.L_8498:
        /*013c*/ 	.word	0x00000000
        /*0140*/ 	.short	0x0002
        /*0142*/ 	.short	0x0010
        /*0144*/ 	.byte	0x00, 0xf5, 0x21, 0x00


	//----- nvinfo : EIATTR_KPARAM_INFO
	.align		4
.L_8499:
        /*0148*/ 	.byte	0x04, 0x17
        /*014a*/ 	.short	(.L_8501 - .L_8500)
.L_8500:
        /*014c*/ 	.word	0x00000000
        /*0150*/ 	.short	0x0001
        /*0152*/ 	.short	0x0008
        /*0154*/ 	.byte	0x00, 0xf5, 0x21, 0x00


	//----- nvinfo : EIATTR_KPARAM_INFO
	.align		4
.L_8501:
        /*0158*/ 	.byte	0x04, 0x17
        /*015a*/ 	.short	(.L_8503 - .L_8502)
.L_8502:
        /*015c*/ 	.word	0x00000000
        /*0160*/ 	.short	0x0000
        /*0162*/ 	.short	0x0000
        /*0164*/ 	.byte	0x00, 0xf5, 0x21, 0x00


	//----- nvinfo : EIATTR_SPARSE_MMA_MASK
	.align		4
.L_8503:
        /*0168*/ 	.byte	0x03, 0x50
        /*016a*/ 	.short	0x0000


	//----- nvinfo : EIATTR_MAXREG_COUNT
	.align		4
        /*016c*/ 	.byte	0x03, 0x1b
        /*016e*/ 	.short	0x00ff


	//----- nvinfo : EIATTR_NUM_BARRIERS
	.align		4
        /*0170*/ 	.byte	0x02, 0x4c
        /*0172*/ 	.byte	0x01
	.zero		1


	//----- nvinfo : EIATTR_EXTERNS
	.align		4
        /*0174*/ 	.byte	0x04, 0x0f
        /*0176*/ 	.short	(.L_8505 - .L_8504)


	//   ....[0]....
	.align		4
.L_8504:
        /*0178*/ 	.word	index@(__assertfail)


	//----- nvinfo : EIATTR_MERCURY_ISA_VERSION
	.align		4
.L_8505:
        /*017c*/ 	.byte	0x03, 0x5f
        /*017e*/ 	.short	0x0101


	//----- nvinfo : EIATTR_COOP_GROUP_MASK_REGIDS
	.align		4
        /*0180*/ 	.byte	0x04, 0x29
        /*0182*/ 	.short	(.L_8507 - .L_8506)


	//   ....[0]....
.L_8506:
        /*0184*/ 	.word	0xffffffff


	//   ....[1]....
        /*0188*/ 	.word	0xffffffff


	//   ....[2]....
        /*018c*/ 	.word	0xffffffff


	//   ....[3]....
        /*0190*/ 	.word	0xffffffff


	//   ....[4]....
        /*0194*/ 	.word	0xffffffff


	//   ....[5]....
        /*0198*/ 	.word	0xffffffff


	//   ....[6]....
        /*019c*/ 	.word	0xffffffff


	//   ....[7]....
        /*01a0*/ 	.word	0xffffffff


	//   ....[8]....
        /*01a4*/ 	.word	0xffffffff


	//   ....[9]....
        /*01a8*/ 	.word	0xffffffff


	//   ....[10]....
        /*01ac*/ 	.word	0xffffffff


	//   ....[11]....
        /*01b0*/ 	.word	0xffffffff


	//   ....[12]....
        /*01b4*/ 	.word	0xffffffff


	//   ....[13]....
        /*01b8*/ 	.word	0xffffffff


	//   ....[14]....
        /*01bc*/ 	.word	0xffffffff


	//   ....[15]....
        /*01c0*/ 	.word	0x0500000f


	//   ....[16]....
        /*01c4*/ 	.word	0x0500000f


	//   ....[17]....
        /*01c8*/ 	.word	0x0500000f


	//   ....[18]....
        /*01cc*/ 	.word	0x0500000f


	//   ....[19]....
        /*01d0*/ 	.word	0x0500000f


	//   ....[20]....
        /*01d4*/ 	.word	0x0500000f


	//   ....[21]....
        /*01d8*/ 	.word	0x0500000f


	//   ....[22]....
        /*01dc*/ 	.word	0x0500000f


	//   ....[23]....
        /*01e0*/ 	.word	0x0500000f


	//   ....[24]....
        /*01e4*/ 	.word	0x0500000f


	//----- nvinfo : EIATTR_COOP_GROUP_INSTR_OFFSETS
	.align		4
.L_8507:
        /*01e8*/ 	.byte	0x04, 0x28
        /*01ea*/ 	.short	(.L_8509 - .L_8508)


	//   ....[0]....
.L_8508:
        /*01ec*/ 	.word	0x00000b90


	//   ....[1]....
        /*01f0*/ 	.word	0x00000bb0


	//   ....[2]....
        /*01f4*/ 	.word	0x00000bd0


	//   ....[3]....
        /*01f8*/ 	.word	0x00000bf0


	//   ....[4]....
        /*01fc*/ 	.word	0x00000d00


	//   ....[5]....
        /*0200*/ 	.word	0x00000d20


	//   ....[6]....
        /*0204*/ 	.word	0x00000d40


	//   ....[7]....
        /*0208*/ 	.word	0x00001b90


	//   ....[8]....
        /*020c*/ 	.word	0x00001be0


	//   ....[9]....
        /*0210*/ 	.word	0x00001c00


	//   ....[10]....
        /*0214*/ 	.word	0x00001c20


	//   ....[11]....
        /*0218*/ 	.word	0x00001c40


	//   ....[12]....
        /*021c*/ 	.word	0x00001c90


	//   ....[13]....
        /*0220*/ 	.word	0x00001cb0


	//   ....[14]....
        /*0224*/ 	.word	0x00001cd0


	//   ....[15]....
        /*0228*/ 	.word	0x00003390


	//   ....[16]....
        /*022c*/ 	.word	0x000033f0


	//   ....[17]....
        /*0230*/ 	.word	0x00003450


	//   ....[18]....
        /*0234*/ 	.word	0x000034b0


	//   ....[19]....
        /*0238*/ 	.word	0x00003530


	//   ....[20]....
        /*023c*/ 	.word	0x00003570


	//   ....[21]....
        /*0240*/ 	.word	0x000035c0


	//   ....[22]....
        /*0244*/ 	.word	0x00003610


	//   ....[23]....
        /*0248*/ 	.word	0x00003660


	//   ....[24]....
        /*024c*/ 	.word	0x000036b0


	//----- nvinfo : EIATTR_VRC_CTA_INIT_COUNT
	.align		4
.L_8509:
        /*0250*/ 	.byte	0x02, 0x4a
	.zero		1
	.zero		1


	//----- nvinfo : EIATTR_SYSCALL_OFFSETS
	.align		4
        /*0254*/ 	.byte	0x04, 0x46
        /*0256*/ 	.short	(.L_8511 - .L_8510)


	//   ....[0]....
.L_8510:
        /*0258*/ 	.word	0x00002ba0


	//   ....[1]....
        /*025c*/ 	.word	0x00003330


	//----- nvinfo : EIATTR_EXIT_INSTR_OFFSETS
	.align		4
.L_8511:
        /*0260*/ 	.byte	0x04, 0x1c
        /*0262*/ 	.short	(.L_8513 - .L_8512)


	//   ....[0]....
.L_8512:
        /*0264*/ 	.word	0x00000090


	//   ....[1]....
        /*0268*/ 	.word	0x000030b0


	//   ....[2]....
        /*026c*/ 	.word	0x000030e0


	//   ....[3]....
        /*0270*/ 	.word	0x00003230


	//   ....[4]....
        /*0274*/ 	.word	0x00003340


	//----- nvinfo : EIATTR_CRS_STACK_SIZE
	.align		4
.L_8513:
        /*0278*/ 	.byte	0x04, 0x1e
        /*027a*/ 	.short	(.L_8515 - .L_8514)
.L_8514:
        /*027c*/ 	.word	0x00000000


	//----- nvinfo : EIATTR_CBANK_PARAM_SIZE
	.align		4
.L_8515:
        /*0280*/ 	.byte	0x03, 0x19
        /*0282*/ 	.short	0x008c


	//----- nvinfo : EIATTR_PARAM_CBANK
	.align		4
        /*0284*/ 	.byte	0x04, 0x0a
        /*0286*/ 	.short	(.L_8517 - .L_8516)
	.align		4
.L_8516:
        /*0288*/ 	.word	index@(.nv.constant0._ZN4vllm25paged_attention_v2_kernelIthLi96ELi16ELi128ELNS_18Fp8KVCacheDataTypeE2ELb1ELi512EEEvPfS2_PT_PKS3_PKT0_S9_ifPKiSB_iPKfiiiSD_SD_iiiii)
        /*028c*/ 	.short	0x0380
        /*028e*/ 	.short	0x008c


	//----- nvinfo : EIATTR_SW_WAR
	.align		4
.L_8517:
        /*0290*/ 	.byte	0x04, 0x36
        /*0292*/ 	.short	(.L_8519 - .L_8518)
.L_8518:
        /*0294*/ 	.word	0x00000008
.L_8519:


//--------------------- .nv.info._ZN4vllm25paged_attention_v2_kernelIthLi80ELi16ELi128ELNS_18Fp8KVCacheDataTypeE2ELb1ELi512EEEvPfS2_PT_PKS3_PKT0_S9_ifPKiSB_iPKfiiiSD_SD_iiiii --------------------------
	.section	.nv.info._ZN4vllm25paged_attention_v2_kernelIthLi80ELi16ELi128ELNS_18Fp8KVCacheDataTypeE2ELb1ELi512EEEvPfS2_PT_PKS3_PKT0_S9_ifPKiSB_iPKfiiiSD_SD_iiiii,"",@"SHT_CUDA_INFO"
	.sectionflags	@""
	.align	4


	//----- nvinfo : EIATTR_CUDA_API_VERSION
	.align		4
        /*0000*/ 	.byte	0x04, 0x37
        /*0002*/ 	.short	(.L_8521 - .L_8520)
.L_8520:
        /*0004*/ 	.word	0x00000082


	//----- nvinfo : EIATTR_KPARAM_INFO
	.align		4
.L_8521:
        /*0008*/ 	.byte	0x04, 0x17
        /*000a*/ 	.short	(.L_8523 - .L_8522)
.L_8522:
        /*000c*/ 	.word	0x00000000
        /*0010*/ 	.short	0x0015
        /*0012*/ 	.short	0x0088
        /*0014*/ 	.byte	0x00, 0xf0, 0x11, 0x00


	//----- nvinfo : EIATTR_KPARAM_INFO
	.align		4
.L_8523:
        /*0018*/ 	.byte	0x04, 0x17
        /*001a*/ 	.short	(.L_8525 - .L_8524)
.L_8524:
        /*001c*/ 	.word	0x00000000
        /*0020*/ 	.short	0x0014
        /*0022*/ 	.short	0x0084
        /*0024*/ 	.byte	0x00, 0xf0, 0x11, 0x00


	//----- nvinfo : EIATTR_KPARAM_INFO
	.align		4
.L_8525:
        /*0028*/ 	.byte	0x04, 0x17
        /*002a*/ 	.short	(.L_8527 - .L_8526)
.L_8526:
        /*002c*/ 	.word	0x00000000
        /*0030*/ 	.short	0x0013
        /*0032*/ 	.short	0x0080
        /*0034*/ 	.byte	0x00, 0xf0, 0x11, 0x00


	//----- nvinfo : EIATTR_KPARAM_INFO
	.align		4
.L_8527:
        /*0038*/ 	.byte	0x04, 0x17
        /*003a*/ 	.short	(.L_8529 - .L_8528)
.L_8528:
        /*003c*/ 	.word	0x00000000
        /*0040*/ 	.short	0x0012
        /*0042*/ 	.short	0x007c
        /*0044*/ 	.byte	0x00, 0xf0, 0x11, 0x00


	//----- nvinfo : EIATTR_KPARAM_INFO
	.align		4
.L_8529:
        /*0048*/ 	.byte	0x04, 0x17
        /*004a*/ 	.short	(.L_8531 - .L_8530)
.L_8530:
        /*004c*/ 	.word	0x00000000
        /*0050*/ 	.short	0x0011
        /*0052*/ 	.short	0x0078
        /*0054*/ 	.byte	0x00, 0xf0, 0x11, 0x00


	//----- nvinfo : EIATTR_KPARAM_INFO
	.align		4
.L_8531:
        /*0058*/ 	.byte	0x04, 0x17
        /*005a*/ 	.short	(.L_8533 - .L_8532)
.L_8532:
        /*005c*/ 	.word	0x00000000
        /*0060*/ 	.short	0x0010
        /*0062*/ 	.short	0x0070
        /*0064*/ 	.byte	0x00, 0xf5, 0x21, 0x00


	//----- nvinfo : EIATTR_KPARAM_INFO
	.align		4
.L_8533:
        /*0068*/ 	.byte	0x04, 0x17
        /*006a*/ 	.short	(.L_8535 - .L_8534)
.L_8534:
        /*006c*/ 	.word	0x00000000
        /*0070*/ 	.short	0x000f
        /*0072*/ 	.short	0x0068
        /*0074*/ 	.byte	0x00, 0xf5, 0x21, 0x00


	//----- nvinfo : EIATTR_KPARAM_INFO
	.align		4
.L_8535:
        /*0078*/ 	.byte	0x04, 0x17
        /*007a*/ 	.short	(.L_8537 - .L_8536)
.L_8536:
        /*007c*/ 	.word	0x00000000
        /*0080*/ 	.short	0x000e
        /*0082*/ 	.short	0x0060
        /*0084*/ 	.byte	0x00, 0xf0, 0x11, 0x00


	//----- nvinfo : EIATTR_KPARAM_INFO
	.align		4
.L_8537:
        /*0088*/ 	.byte	0x04, 0x17
        /*008a*/ 	.short	(.L_8539 - .L_8538)
.L_8538:
        /*008c*/ 	.word	0x00000000
        /*0090*/ 	.short	0x000d
        /*0092*/ 	.short	0x005c
        /*0094*/ 	.byte	0x00, 0xf0, 0x11, 0x00


	//----- nvinfo : EIATTR_KPARAM_INFO
	.align		4
.L_8539:
        /*0098*/ 	.byte	0x04, 0x17
        /*009a*/ 	.short	(.L_8541 - .L_8540)
.L_8540:
        /*009c*/ 	.word	0x00000000
        /*00a0*/ 	.short	0x000c
        /*00a2*/ 	.short	0x0058
        /*00a4*/ 	.byte	0x00, 0xf0, 0x11, 0x00


	//----- nvinfo : EIATTR_KPARAM_INFO
	.align		4
.L_8541:
        /*00a8*/ 	.byte	0x04, 0x17
        /*00aa*/ 	.short	(.L_8543 - .L_8542)
.L_8542:
        /*00ac*/ 	.word	0x00000000
        /*00b0*/ 	.short	0x000b
        /*00b2*/ 	.short	0x0050
        /*00b4*/ 	.byte	0x00, 0xf5, 0x21, 0x00


	//----- nvinfo : EIATTR_KPARAM_INFO
	.align		4
.L_8543:
        /*00b8*/ 	.byte	0x04, 0x17
        /*00ba*/ 	.short	(.L_8545 - .L_8544)
.L_8544:
        /*00bc*/ 	.word	0x00000000
        /*00c0*/ 	.short	0x000a
        /*00c2*/ 	.short	0x0048
        /*00c4*/ 	.byte	0x00, 0xf0, 0x11, 0x00


	//----- nvinfo : EIATTR_KPARAM_INFO
	.align		4
.L_8545:
        /*00c8*/ 	.byte	0x04, 0x17
        /*00ca*/ 	.short	(.L_8547 - .L_8546)
.L_8546:
        /*00cc*/ 	.word	0x00000000
        /*00d0*/ 	.short	0x0009
        /*00d2*/ 	.short	0x0040
        /*00d4*/ 	.byte	0x00, 0xf5, 0x21, 0x00


	//----- nvinfo : EIATTR_KPARAM_INFO
	.align		4
.L_8547:
        /*00d8*/ 	.byte	0x04, 0x17
        /*00da*/ 	.short	(.L_8549 - .L_8548)
.L_8548:
        /*00dc*/ 	.word	0x00000000
        /*00e0*/ 	.short	0x0008
        /*00e2*/ 	.short	0x0038
        /*00e4*/ 	.byte	0x00, 0xf5, 0x21, 0x00


	//----- nvinfo : EIATTR_KPARAM_INFO
	.align		4
.L_8549:
        /*00e8*/ 	.byte	0x04, 0x17
        /*00ea*/ 	.short	(.L_8551 - .L_8550)
.L_8550:
        /*00ec*/ 	.word	0x00000000
        /*00f0*/ 	.short	0x0007
        /*00f2*/ 	.short	0x0034
        /*00f4*/ 	.byte	0x00, 0xf0, 0x11, 0x00


	//----- nvinfo : EIATTR_KPARAM_INFO
	.align		4
.L_8551:
        /*00f8*/ 	.byte	0x04, 0x17
        /*00fa*/ 	.short	(.L_8553 - .L_8552)
.L_8552:
        /*00fc*/ 	.word	0x00000000
        /*0100*/ 	.short	0x0006
        /*0102*/ 	.short	0x0030
        /*0104*/ 	.byte	0x00, 0xf0, 0x11, 0x00


	//----- nvinfo : EIATTR_KPARAM_INFO
	.align		4
.L_8553:
        /*0108*/ 	.byte	0x04, 0x17
        /*010a*/ 	.short	(.L_8555 - .L_8554)
.L_8554:
        /*010c*/ 	.word	0x00000000
        /*0110*/ 	.short	0x0005
        /*0112*/ 	.short	0x0028
        /*0114*/ 	.byte	0x00, 0xf5, 0x21, 0x00


	//----- nvinfo : EIATTR_KPARAM_INFO
	.align		4
.L_8555:
        /*0118*/ 	.byte	0x04, 0x17
        /*011a*/ 	.short	(.L_8557 - .L_8556)
.L_8556:
        /*011c*/ 	.word	0x00000000
        /*0120*/ 	.short	0x0004
        /*0122*/ 	.short	0x0020
        /*0124*/ 	.byte	0x00, 0xf5, 0x21, 0x00


	//----- nvinfo : EIATTR_KPARAM_INFO
	.align		4
.L_8557:
        /*0128*/ 	.byte	0x04, 0x17
        /*012a*/ 	.short	(.L_8559 - .L_8558)
.L_8558:
        /*012c*/ 	.word	0x00000000
        /*0130*/ 	.short	0x0003
        /*0132*/ 	.short	0x0018
        /*0134*/ 	.byte	0x00, 0xf5, 0x21, 0x00


	//----- nvinfo : EIATTR_KPARAM_INFO
	.align		4
.L_8559:
        /*0138*/ 	.byte	0x04, 0x17
        /*013a*/ 	.short	(.L_8561 - .L_8560)
.L_8560:
        /*013c*/ 	.word	0x00000000
        /*0140*/ 	.short	0x0002
        /*0142*/ 	.short	0x0010
        /*0144*/ 	.byte	0x00, 0xf5, 0x21, 0x00


	//----- nvinfo : EIATTR_KPARAM_INFO
	.align		4
.L_8561:
        /*0148*/ 	.byte	0x04, 0x17
        /*014a*/ 	.short	(.L_8563 - .L_8562)
.L_8562:
        /*014c*/ 	.word	0x00000000
        /*0150*/ 	.short	0x0001
        /*0152*/ 	.short	0x0008
        /*0154*/ 	.byte	0x00, 0xf5, 0x21, 0x00


	//----- nvinfo : EIATTR_KPARAM_INFO
	.align		4
.L_8563:
        /*0158*/ 	.byte	0x04, 0x17
        /*015a*/ 	.short	(.L_8565 - .L_8564)
.L_8564:
        /*015c*/ 	.word	0x00000000
        /*0160*/ 	.short	0x0000
        /*0162*/ 	.short	0x0000
        /*0164*/ 	.byte	0x00, 0xf5, 0x21, 0x00


	//----- nvinfo : EIATTR_SPARSE_MMA_MASK
	.align		4
.L_8565:
        /*0168*/ 	.byte	0x03, 0x50
        /*016a*/ 	.short	0x0000


	//----- nvinfo : EIATTR_MAXREG_COUNT
	.align		4
        /*016c*/ 	.byte	0x03, 0x1b
        /*016e*/ 	.short	0x00ff


	//----- nvinfo : EIATTR_NUM_BARRIERS
	.align		4
        /*0170*/ 	.byte	0x02, 0x4c
        /*0172*/ 	.byte	0x01
	.zero		1


	//----- nvinfo : EIATTR_EXTERNS
	.align		4
        /*0174*/ 	.byte	0x04, 0x0f
        /*0176*/ 	.short	(.L_8567 - .L_8566)


	//   ....[0]....
	.align		4
.L_8566:
        /*0178*/ 	.word	index@(__assertfail)


	//----- nvinfo : EIATTR_MERCURY_ISA_VERSION
	.align		4
.L_8567:
        /*017c*/ 	.byte	0x03, 0x5f
        /*017e*/ 	.short	0x0101


	//----- nvinfo : EIATTR_COOP_GROUP_MASK_REGIDS
	.align		4
        /*0180*/ 	.byte	0x04, 0x29
        /*0182*/ 	.short	(.L_8569 - .L_8568)


	//   ....[0]....
.L_8568:
        /*0184*/ 	.word	0xffffffff


	//   ....[1]....
        /*0188*/ 	.word	0xffffffff


	//   ....[2]....
        /*018c*/ 	.word	0xffffffff


	//   ....[3]....
        /*0190*/ 	.word	0xffffffff


	//   ....[4]....
        /*0194*/ 	.word	0xffffffff


	//   ....[5]....
        /*0198*/ 	.word	0xffffffff


	//   ....[6]....
        /*019c*/ 	.word	0xffffffff


	//   ....[7]....
        /*01a0*/ 	.word	0xffffffff


	//   ....[8]....
        /*01a4*/ 	.word	0xffffffff


	//   ....[9]....
        /*01a8*/ 	.word	0xffffffff


	//   ....[10]....
        /*01ac*/ 	.word	0xffffffff


	//   ....[11]....
        /*01b0*/ 	.word	0xffffffff


	//   ....[12]....
        /*01b4*/ 	.word	0xffffffff


	//   ....[13]....
        /*01b8*/ 	.word	0xffffffff


	//   ....[14]....
        /*01bc*/ 	.word	0xffffffff


	//   ....[15]....
        /*01c0*/ 	.word	0x0500000f


	//   ....[16]....
        /*01c4*/ 	.word	0x0500000f


	//   ....[17]....
        /*01c8*/ 	.word	0x0500000f


	//   ....[18]....
        /*01cc*/ 	.word	0x0500000f


	//   ....[19]....
        /*01d0*/ 	.word	0x0500000f


	//   ....[20]....
        /*01d4*/ 	.word	0x0500000f


	//   ....[21]....
        /*01d8*/ 	.word	0x0500000f


	//   ....[22]....
        /*01dc*/ 	.word	0x0500000f


	//   ....[23]....
        /*01e0*/ 	.word	0x0500000f


	//----- nvinfo : EIATTR_COOP_GROUP_INSTR_OFFSETS
	.align		4
.L_8569:
        /*01e4*/ 	.byte	0x04, 0x28
        /*01e6*/ 	.short	(.L_8571 - .L_8570)


	//   ....[0]....
.L_8570:
        /*01e8*/ 	.word	0x00000b90


	//   ....[1]....
        /*01ec*/ 	.word	0x00000bb0


	//   ....[2]....
        /*01f0*/ 	.word	0x00000bd0


	//   ....[3]....
        /*01f4*/ 	.word	0x00000bf0


	//   ....[4]....
        /*01f8*/ 	.word	0x00000d00


	//   ....[5]....
        /*01fc*/ 	.word	0x00000d20


	//   ....[6]....
        /*0200*/ 	.word	0x00000d40


	//   ....[7]....
        /*0204*/ 	.word	0x00001b90


	//   ....[8]....
        /*0208*/ 	.word	0x00001be0


	//   ....[9]....
        /*020c*/ 	.word	0x00001c00


	//   ....[10]....
        /*0210*/ 	.word	0x00001c20


	//   ....[11]....
        /*0214*/ 	.word	0x00001c40


	//   ....[12]....
        /*0218*/ 	.word	0x00001c90


	//   ....[13]....
        /*021c*/ 	.word	0x00001cb0


	//   ....[14]....
        /*0220*/ 	.word	0x00001cd0


	//   ....[15]....
        /*0224*/ 	.word	0x000032f0


	//   ....[16]....
        /*0228*/ 	.word	0x00003350


	//   ....[17]....
        /*022c*/ 	.word	0x000033b0


	//   ....[18]....
        /*0230*/ 	.word	0x00003410


	//   ....[19]....
        /*0234*/ 	.word	0x00003490


	//   ....[20]....
        /*0238*/ 	.word	0x000034d0


	//   ....[21]....
        /*023c*/ 	.word	0x00003520


	//   ....[22]....
        /*0240*/ 	.word	0x00003570


	//   ....[23]....
        /*0244*/ 	.word	0x000035c0


	//----- nvinfo : EIATTR_VRC_CTA_INIT_COUNT
	.align		4
.L_8571:
        /*0248*/ 	.byte	0x02, 0x4a
	.zero		1
	.zero		1


	//----- nvinfo : EIATTR_SYSCALL_OFFSETS
	.align		4
        /*024c*/ 	.byte	0x04, 0x46
        /*024e*/ 	.short	(.L_8573 - .L_8572)


	//   ....[0]....
.L_8572:
        /*0250*/ 	.word	0x00002ba0


	//   ....[1]....
        /*0254*/ 	.word	0x00003290


	//----- nvinfo : EIATTR_EXIT_INSTR_OFFSETS
	.align		4
.L_8573:
        /*0258*/ 	.byte	0x04, 0x1c
        /*025a*/ 	.short	(.L_8575 - .L_8574)


	//   ....[0]....
.L_8574:
        /*025c*/ 	.word	0x00000090


	//   ....[1]....
        /*0260*/ 	.word	0x00003030


	//   ....[2]....
        /*0264*/ 	.word	0x00003060


	//   ....[3]....
        /*0268*/ 	.word	0x00003190


	//   ....[4]....
        /*026c*/ 	.word	0x000032a0


	//----- nvinfo : EIATTR_CRS_STACK_SIZE
	.align		4
.L_8575:
        /*0270*/ 	.byte	0x04, 0x1e
        /*0272*/ 	.short	(.L_8577 - .L_8576)
.L_8576:
        /*0274*/ 	.word	0x00000000


	//----- nvinfo : EIATTR_CBANK_PARAM_SIZE
	.align		4
.L_8577:
        /*0278*/ 	.byte	0x03, 0x19
        /*027a*/ 	.short	0x008c


	//----- nvinfo : EIATTR_PARAM_CBANK
	.align		4
        /*027c*/ 	.byte	0x04, 0x0a
        /*027e*/ 	.short	(.L_8579 - .L_8578)
	.align		4
.L_8578:
        /*0280*/ 	.word	index@(.nv.constant0._ZN4vllm25paged_attention_v2_kernelIthLi80ELi16ELi128ELNS_18Fp8KVCacheDataTypeE2ELb1ELi512EEEvPfS2_PT_PKS3_PKT0_S9_ifPKiSB_iPKfiiiSD_SD_iiiii)
        /*0284*/ 	.short	0x0380
        /*0286*/ 	.short	0x008c


	//----- nvinfo : EIATTR_SW_WAR
	.align		4
.L_8579:
        /*0288*/ 	.byte	0x04, 0x36
        /*028a*/ 	.short	(.L_8581 - .L_8580)
.L_8580:
        /*028c*/ 	.word	0x00000008
.L_8581:


//--------------------- .nv.info._ZN4vllm25paged_attention_v2_kernelIthLi64ELi16ELi128ELNS_18Fp8KVCacheDataTypeE2ELb1ELi512EEEvPfS2_PT_PKS3_PKT0_S9_ifPKiSB_iPKfiiiSD_SD_iiiii --------------------------
	.section	.nv.info._ZN4vllm25paged_attention_v2_kernelIthLi64ELi16ELi128ELNS_18Fp8KVCacheDataTypeE2ELb1ELi512EEEvPfS2_PT_PKS3_PKT0_S9_ifPKiSB_iPKfiiiSD_SD_iiiii,"",@"SHT_CUDA_INFO"
	.sectionflags	@""
	.align	4


	//----- nvinfo : EIATTR_CUDA_API_VERSION
	.align		4
        /*0000*/ 	.byte	0x04, 0x37
        /*0002*/ 	.short	(.L_8583 - .L_8582)
.L_8582:
        /*0004*/ 	.word	0x00000082


	//----- nvinfo : EIATTR_KPARAM_INFO
	.align		4
.L_8583:
        /*0008*/ 	.byte	0x04, 0x17
        /*000a*/ 	.short	(.L_8585 - .L_8584)
.L_8584:
        /*000c*/ 	.word	0x00000000
        /*0010*/ 	.short	0x0015
        /*0012*/ 	.short	0x0088
        /*0014*/ 	.byte	0x00, 0xf0, 0x11, 0x00


	//----- nvinfo : EIATTR_KPARAM_INFO
	.align		4
.L_8585:
        /*0018*/ 	.byte	0x04, 0x17
        /*001a*/ 	.short	(.L_8587 - .L_8586)
.L_8586:
        /*001c*/ 	.word	0x00000000
        /*0020*/ 	.short	0x0014
        /*0022*/ 	.short	0x0084
        /*0024*/ 	.byte	0x00, 0xf0, 0x11, 0x00


	//----- nvinfo : EIATTR_KPARAM_INFO
	.align		4
.L_8587:
        /*0028*/ 	.byte	0x04, 0x17
        /*002a*/ 	.short	(.L_8589 - .L_8588)
.L_8588:
        /*002c*/ 	.word	0x00000000
        /*0030*/ 	.short	0x0013
        /*0032*/ 	.short	0x0080
        /*0034*/ 	.byte	0x00, 0xf0, 0x11, 0x00


	//----- nvinfo : EIATTR_KPARAM_INFO
	.align		4
.L_8589:
        /*0038*/ 	.byte	0x04, 0x17
        /*003a*/ 	.short	(.L_8591 - .L_8590)
.L_8590:
        /*003c*/ 	.word	0x00000000
        /*0040*/ 	.short	0x0012
        /*0042*/ 	.short	0x007c
        /*0044*/ 	.byte	0x00, 0xf0, 0x11, 0x00


	//----- nvinfo : EIATTR_KPARAM_INFO
	.align		4
.L_8591:
        /*0048*/ 	.byte	0x04, 0x17
        /*004a*/ 	.short	(.L_8593 - .L_8592)
.L_8592:
        /*004c*/ 	.word	0x00000000
        /*0050*/ 	.short	0x0011
        /*0052*/ 	.short	0x0078
        /*0054*/ 	.byte	0x00, 0xf0, 0x11, 0x00


	//----- nvinfo : EIATTR_KPARAM_INFO
	.align		4
.L_8593:
        /*0058*/ 	.byte	0x04, 0x17
        /*005a*/ 	.short	(.L_8595 - .L_8594)
.L_8594:
        /*005c*/ 	.word	0x00000000
        /*0060*/ 	.short	0x0010
        /*0062*/ 	.short	0x0070
        /*0064*/ 	.byte	0x00, 0xf5, 0x21, 0x00


	//----- nvinfo : EIATTR_KPARAM_INFO
	.align		4
.L_8595:
        /*0068*/ 	.byte	0x04, 0x17
        /*006a*/ 	.short	(.L_8597 - .L_8596)
.L_8596:
        /*006c*/ 	.word	0x00000000
        /*0070*/ 	.short	0x000f
        /*0072*/ 	.short	0x0068
        /*0074*/ 	.byte	0x00, 0xf5, 0x21, 0x00


	//----- nvinfo : EIATTR_KPARAM_INFO
	.align		4
.L_8597:
        /*0078*/ 	.byte	0x04, 0x17
        /*007a*/ 	.short	(.L_8599 - .L_8598)
.L_8598:
        /*007c*/ 	.word	0x00000000
        /*0080*/ 	.short	0x000e
        /*0082*/ 	.short	0x0060
        /*0084*/ 	.byte	0x00, 0xf0, 0x11, 0x00


	//----- nvinfo : EIATTR_KPARAM_INFO
	.align		4
.L_8599:
        /*0088*/ 	.byte	0x04, 0x17
        /*008a*/ 	.short	(.L_8601 - .L_8600)
.L_8600:
        /*008c*/ 	.word	0x00000000
        /*0090*/ 	.short	0x000d
        /*0092*/ 	.short	0x005c
        /*0094*/ 	.byte	0x00, 0xf0, 0x11, 0x00


	//----- nvinfo : EIATTR_KPARAM_INFO
	.align		4
.L_8601:
        /*0098*/ 	.byte	0x04, 0x17
        /*009a*/ 	.short	(.L_8603 - .L_8602)
.L_8602:
        /*009c*/ 	.word	0x00000000
        /*00a0*/ 	.short	0x000c
        /*00a2*/ 	.short	0x0058
        /*00a4*/ 	.byte	0x00, 0xf0, 0x11, 0x00


	//----- nvinfo : EIATTR_KPARAM_INFO
	.align		4
.L_8603:
        /*00a8*/ 	.byte	0x04, 0x17
        /*00aa*/ 	.short	(.L_8605 - .L_8604)
.L_8604:
        /*00ac*/ 	.word	0x00000000
        /*00b0*/ 	.short	0x000b
        /*00b2*/ 	.short	0x0050
        /*00b4*/ 	.byte	0x00, 0xf5, 0x21, 0x00


	//----- nvinfo : EIATTR_KPARAM_INFO
	.align		4
.L_8605:
        /*00b8*/ 	.byte	0x04, 0x17
        /*00ba*/ 	.short	(.L_8607 - .L_8606)
.L_8606:
        /*00bc*/ 	.word	0x00000000
        /*00c0*/ 	.short	0x000a
        /*00c2*/ 	.short	0x0048
        /*00c4*/ 	.byte	0x00, 0xf0, 0x11, 0x00


	//----- nvinfo : EIATTR_KPARAM_INFO
	.align		4
.L_8607:
        /*00c8*/ 	.byte	0x04, 0x17
        /*00ca*/ 	.short	(.L_8609 - .L_8608)
.L_8608:
        /*00cc*/ 	.word	0x00000000
        /*00d0*/ 	.short	0x0009
        /*00d2*/ 	.short	0x0040
        /*00d4*/ 	.byte	0x00, 0xf5, 0x21, 0x00


	//----- nvinfo : EIATTR_KPARAM_INFO
	.align		4
.L_8609:
        /*00d8*/ 	.byte	0x04, 0x17
        /*00da*/ 	.short	(.L_8611 - .L_8610)
.L_8610:
        /*00dc*/ 	.word	0x00000000
        /*00e0*/ 	.short	0x0008
        /*00e2*/ 	.short	0x0038
        /*00e4*/ 	.byte	0x00, 0xf5, 0x21, 0x00


	//----- nvinfo : EIATTR_KPARAM_INFO
	.align		4
.L_8611:
        /*00e8*/ 	.byte	0x04, 0x17
        /*00ea*/ 	.short	(.L_8613 - .L_8612)
.L_8612:
        /*00ec*/ 	.word	0x00000000
        /*00f0*/ 	.short	0x0007
        /*00f2*/ 	.short	0x0034
        /*00f4*/ 	.byte	0x00, 0xf0, 0x11, 0x00


	//----- nvinfo : EIATTR_KPARAM_INFO
	.align		4
.L_8613:
        /*00f8*/ 	.byte	0x04, 0x17
        /*00fa*/ 	.short	(.L_8615 - .L_8614)
.L_8614:
        /*00fc*/ 	.word	0x00000000
        /*0100*/ 	.short	0x0006
        /*0102*/ 	.short	0x0030
        /*0104*/ 	.byte	0x00, 0xf0, 0x11, 0x00


	//----- nvinfo : EIATTR_KPARAM_INFO
	.align		4
.L_8615:
        /*0108*/ 	.byte	0x04, 0x17
        /*010a*/ 	.short	(.L_8617 - .L_8616)
.L_8616:
        /*010c*/ 	.word	0x00000000
        /*0110*/ 	.short	0x0005
        /*0112*/ 	.short	0x0028
        /*0114*/ 	.byte	0x00, 0xf5, 0x21, 0x00


	//----- nvinfo : EIATTR_KPARAM_INFO
	.align		4
.L_8617:
        /*0118*/ 	.byte	0x04, 0x17
        /*011a*/ 	.short	(.L_8619 - .L_8618)
.L_8618:
        /*011c*/ 	.word	0x00000000
        /*0120*/ 	.short	0x0004
        /*0122*/ 	.short	0x0020
        /*0124*/ 	.byte	0x00, 0xf5, 0x21, 0x00


	//----- nvinfo : EIATTR_KPARAM_INFO
	.align		4
.L_8619:
        /*0128*/ 	.byte	0x04, 0x17
        /*012a*/ 	.short	(.L_8621 - .L_8620)
.L_8620:
        /*012c*/ 	.word	0x00000000
        /*0130*/ 	.short	0x0003
        /*0132*/ 	.short	0x0018
        /*0134*/ 	.byte	0x00, 0xf5, 0x21, 0x00


	//----- nvinfo : EIATTR_KPARAM_INFO
	.align		4
.L_8621:
        /*0138*/ 	.byte	0x04, 0x17
        /*013a*/ 	.short	(.L_8623 - .L_8622)
.L_8622:
        /*013c*/ 	.word	0x00000000
        /*0140*/ 	.short	0x0002
        /*0142*/ 	.short	0x0010
        /*0144*/ 	.byte	0x00, 0xf5, 0x21, 0x00


	//----- nvinfo : EIATTR_KPARAM_INFO
	.align		4
.L_8623:
        /*0148*/ 	.byte	0x04, 0x17
        /*014a*/ 	.short	(.L_8625 - .L_8624)
.L_8624:
        /*014c*/ 	.word	0x00000000
        /*0150*/ 	.short	0x0001
        /*0152*/ 	.short	0x0008
        /*0154*/ 	.byte	0x00, 0xf5, 0x21, 0x00


	//----- nvinfo : EIATTR_KPARAM_INFO
	.align		4
.L_8625:
        /*0158*/ 	.byte	0x04, 0x17
        /*015a*/ 	.short	(.L_8627 - .L_8626)
.L_8626:
        /*015c*/ 	.word	0x00000000
        /*0160*/ 	.short	0x0000
        /*0162*/ 	.short	0x0000
        /*0164*/ 	.byte	0x00, 0xf5, 0x21, 0x00


	//----- nvinfo : EIATTR_SPARSE_MMA_MASK
	.align		4
.L_8627:
        /*0168*/ 	.byte	0x03, 0x50
        /*016a*/ 	.short	0x0000


	//----- nvinfo : EIATTR_MAXREG_COUNT
	.align		4
        /*016c*/ 	.byte	0x03, 0x1b
        /*016e*/ 	.short	0x00ff


	//----- nvinfo : EIATTR_NUM_BARRIERS
	.align		4
        /*0170*/ 	.byte	0x02, 0x4c
        /*0172*/ 	.byte	0x01
	.zero		1


	//----- nvinfo : EIATTR_EXTERNS
	.align		4
        /*0174*/ 	.byte	0x04, 0x0f
        /*0176*/ 	.short	(.L_8629 - .L_8628)


	//   ....[0]....
	.align		4
.L_8628:
        /*0178*/ 	.word	index@(__assertfail)


	//----- nvinfo : EIATTR_MERCURY_ISA_VERSION
	.align		4
.L_8629:
        /*017c*/ 	.byte	0x03, 0x5f
        /*017e*/ 	.short	0x0101


	//----- nvinfo : EIATTR_COOP_GROUP_MASK_REGIDS
	.align		4
        /*0180*/ 	.byte	0x04, 0x29
        /*0182*/ 	.short	(.L_8631 - .L_8630)


	//   ....[0]....
.L_8630:
        /*0184*/ 	.word	0xffffffff


	//   ....[1]....
        /*0188*/ 	.word	0xffffffff


	//   ....[2]....
        /*018c*/ 	.word	0xffffffff


	//   ....[3]....
        /*0190*/ 	.word	0xffffffff


	//   ....[4]....
        /*0194*/ 	.word	0xffffffff


	//   ....[5]....
        /*0198*/ 	.word	0xffffffff


	//   ....[6]....
        /*019c*/ 	.word	0xffffffff


	//   ....[7]....
        /*01a0*/ 	.word	0xffffffff


	//   ....[8]....
        /*01a4*/ 	.word	0xffffffff


	//   ....[9]....
        /*01a8*/ 	.word	0xffffffff


	//   ....[10]....
        /*01ac*/ 	.word	0xffffffff


	//   ....[11]....
        /*01b0*/ 	.word	0xffffffff


	//   ....[12]....
        /*01b4*/ 	.word	0xffffffff


	//   ....[13]....
        /*01b8*/ 	.word	0xffffffff


	//   ....[14]....
        /*01bc*/ 	.word	0xffffffff


	//   ....[15]....
        /*01c0*/ 	.word	0x0500000f


	//   ....[16]....
        /*01c4*/ 	.word	0x0500000f


	//   ....[17]....
        /*01c8*/ 	.word	0x0500000f


	//   ....[18]....
        /*01cc*/ 	.word	0x0500000f


	//   ....[19]....
        /*01d0*/ 	.word	0x0500000f


	//   ....[20]....
        /*01d4*/ 	.word	0x0500000f


	//   ....[21]....
        /*01d8*/ 	.word	0x0500000f


	//   ....[22]....
        /*01dc*/ 	.word	0x0500000f


	//----- nvinfo : EIATTR_COOP_GROUP_INSTR_OFFSETS
	.align		4
.L_8631:
        /*01e0*/ 	.byte	0x04, 0x28
        /*01e2*/ 	.short	(.L_8633 - .L_8632)


	//   ....[0]....
.L_8632:
        /*01e4*/ 	.word	0x00000b90


	//   ....[1]....
        /*01e8*/ 	.word	0x00000bb0


	//   ....[2]....
        /*01ec*/ 	.word	0x00000bd0


	//   ....[3]....
        /*01f0*/ 	.word	0x00000bf0


	//   ....[4]....
        /*01f4*/ 	.word	0x00000d00


	//   ....[5]....
        /*01f8*/ 	.word	0x00000d20


	//   ....[6]....
        /*01fc*/ 	.word	0x00000d40


	//   ....[7]....
        /*0200*/ 	.word	0x00001b90


	//   ....[8]....
        /*0204*/ 	.word	0x00001be0


	//   ....[9]....
        /*0208*/ 	.word	0x00001c00


	//   ....[10]....
        /*020c*/ 	.word	0x00001c20


	//   ....[11]....
        /*0210*/ 	.word	0x00001c40


	//   ....[12]....
        /*0214*/ 	.word	0x00001c90


	//   ....[13]....
        /*0218*/ 	.word	0x00001cb0


	//   ....[14]....
        /*021c*/ 	.word	0x00001cd0


	//   ....[15]....
        /*0220*/ 	.word	0x00003290


	//   ....[16]....
        /*0224*/ 	.word	0x000032f0


	//   ....[17]....
        /*0228*/ 	.word	0x00003350


	//   ....[18]....
        /*022c*/ 	.word	0x000033b0


	//   ....[19]....
        /*0230*/ 	.word	0x00003430


	//   ....[20]....
        /*0234*/ 	.word	0x00003470


	//   ....[21]....
        /*0238*/ 	.word	0x000034c0


	//   ....[22]....
        /*023c*/ 	.word	0x00003510


	//----- nvinfo : EIATTR_VRC_CTA_INIT_COUNT
	.align		4
.L_8633:
        /*0240*/ 	.byte	0x02, 0x4a
	.zero		1
	.zero		1


	//----- nvinfo : EIATTR_SYSCALL_OFFSETS
	.align		4
        /*0244*/ 	.byte	0x04, 0x46
        /*0246*/ 	.short	(.L_8635 - .L_8634)


	//   ....[0]....
.L_8634:
        /*0248*/ 	.word	0x00002ba0


	//   ....[1]....
        /*024c*/ 	.word	0x00003230


	//----- nvinfo : EIATTR_EXIT_INSTR_OFFSETS
	.align		4
.L_8635:
        /*0250*/ 	.byte	0x04, 0x1c
        /*0252*/ 	.short	(.L_8637 - .L_8636)


	//   ....[0]....
.L_8636:
        /*0254*/ 	.word	0x00000090


	//   ....[1]....
        /*0258*/ 	.word	0x00002fb0


	//   ....[2]....
        /*025c*/ 	.word	0x00002fe0


	//   ....[3]....
        /*0260*/ 	.word	0x00003130


	//   ....[4]....
        /*0264*/ 	.word	0x00003240


	//----- nvinfo : EIATTR_CRS_STACK_SIZE
	.align		4
.L_8637:
        /*0268*/ 	.byte	0x04, 0x1e
        /*026a*/ 	.short	(.L_8639 - .L_8638)
.L_8638:
        /*026c*/ 	.word	0x00000000


	//----- nvinfo : EIATTR_CBANK_PARAM_SIZE
	.align		4
.L_8639:
        /*0270*/ 	.byte	0x03, 0x19
        /*0272*/ 	.short	0x008c


	//----- nvinfo : EIATTR_PARAM_CBANK
	.align		4
        /*0274*/ 	.byte	0x04, 0x0a
        /*0276*/ 	.short	(.L_8641 - .L_8640)
	.align		4
.L_8640:
        /*0278*/ 	.word	index@(.nv.constant0._ZN4vllm25paged_attention_v2_kernelIthLi64ELi16ELi128ELNS_18Fp8KVCacheDataTypeE2ELb1ELi512EEEvPfS2_PT_PKS3_PKT0_S9_ifPKiSB_iPKfiiiSD_SD_iiiii)
        /*027c*/ 	.short	0x0380
        /*027e*/ 	.short	0x008c


	//----- nvinfo : EIATTR_SW_WAR
	.align		4
.L_8641:
        /*0280*/ 	.byte	0x04, 0x36
        /*0282*/ 	.short	(.L_8643 - .L_8642)
.L_8642:
        /*0284*/ 	.word	0x00000008
.L_8643:


//--------------------- .nv.info._ZN4vllm25paged_attention_v2_kernelIthLi32ELi16ELi128ELNS_18Fp8KVCacheDataTypeE2ELb1ELi512EEEvPfS2_PT_PKS3_PKT0_S9_ifPKiSB_iPKfiiiSD_SD_iiiii --------------------------
	.section	.nv.info._ZN4vllm25paged_attention_v2_kernelIthLi32ELi16ELi128ELNS_18Fp8KVCacheDataTypeE2ELb1ELi512EEEvPfS2_PT_PKS3_PKT0_S9_ifPKiSB_iPKfiiiSD_SD_iiiii,"",@"SHT_CUDA_INFO"
	.sectionflags	@""
	.align	4


	//----- nvinfo : EIATTR_CUDA_API_VERSION
	.align		4
        /*0000*/ 	.byte	0x04, 0x37
        /*0002*/ 	.short	(.L_8645 - .L_8644)
.L_8644:
        /*0004*/ 	.word	0x00000082


	//----- nvinfo : EIATTR_KPARAM_INFO
	.align		4
.L_8645:
        /*0008*/ 	.byte	0x04, 0x17
        /*000a*/ 	.short	(.L_8647 - .L_8646)
.L_8646:
        /*000c*/ 	.word	0x00000000
        /*0010*/ 	.short	0x0015
        /*0012*/ 	.short	0x0088
        /*0014*/ 	.byte	0x00, 0xf0, 0x11, 0x00


	//----- nvinfo : EIATTR_KPARAM_INFO
	.align		4
.L_8647:
        /*0018*/ 	.byte	0x04, 0x17
        /*001a*/ 	.short	(.L_8649 - .L_8648)
.L_8648:
        /*001c*/ 	.word	0x00000000
        /*0020*/ 	.short	0x0014
        /*0022*/ 	.short	0x0084
        /*0024*/ 	.byte	0x00, 0xf0, 0x11, 0x00


	//----- nvinfo : EIATTR_KPARAM_INFO
	.align		4
.L_8649:
        /*0028*/ 	.byte	0x04, 0x17
        /*002a*/ 	.short	(.L_8651 - .L_8650)
.L_8650:
        /*002c*/ 	.word	0x00000000
        /*0030*/ 	.short	0x0013
        /*0032*/ 	.short	0x0080
        /*0034*/ 	.byte	0x00, 0xf0, 0x11, 0x00


	//----- nvinfo : EIATTR_KPARAM_INFO
	.align		4
.L_8651:
        /*0038*/ 	.byte	0x04, 0x17
        /*003a*/ 	.short	(.L_8653 - .L_8652)
.L_8652:
        /*003c*/ 	.word	0x00000000
        /*0040*/ 	.short	0x0012
        /*0042*/ 	.short	0x007c
        /*0044*/ 	.byte	0x00, 0xf0, 0x11, 0x00


	//----- nvinfo : EIATTR_KPARAM_INFO
	.align		4
.L_8653:
        /*0048*/ 	.byte	0x04, 0x17
        /*004a*/ 	.short	(.L_8655 - .L_8654)
.L_8654:
        /*004c*/ 	.word	0x00000000
        /*0050*/ 	.short	0x0011
        /*0052*/ 	.short	0x0078
        /*0054*/ 	.byte	0x00, 0xf0, 0x11, 0x00


	//----- nvinfo : EIATTR_KPARAM_INFO
	.align		4
.L_8655:
        /*0058*/ 	.byte	0x04, 0x17
        /*005a*/ 	.short	(.L_8657 - .L_8656)
.L_8656:
        /*005c*/ 	.word	0x00000000
        /*0060*/ 	.short	0x0010
        /*0062*/ 	.short	0x0070
        /*0064*/ 	.byte	0x00, 0xf5, 0x21, 0x00


	//----- nvinfo : EIATTR_KPARAM_INFO
	.align		4
.L_8657:
        /*0068*/ 	.byte	0x04, 0x17
        /*006a*/ 	.short	(.L_8659 - .L_8658)
.L_8658:
        /*006c*/ 	.word	0x00000000
        /*0070*/ 	.short	0x000f
        /*0072*/ 	.short	0x0068
        /*0074*/ 	.byte	0x00, 0xf5, 0x21, 0x00


	//----- nvinfo : EIATTR_KPARAM_INFO
	.align		4
.L_8659:
        /*0078*/ 	.byte	0x04, 0x17
        /*007a*/ 	.short	(.L_8661 - .L_8660)
.L_8660:
        /*007c*/ 	.word	0x00000000
        /*0080*/ 	.short	0x000e
        /*0082*/ 	.short	0x0060
        /*0084*/ 	.byte	0x00, 0xf0, 0x11, 0x00


	//----- nvinfo : EIATTR_KPARAM_INFO
	.align		4
.L_8661:
        /*0088*/ 	.byte	0x04, 0x17
        /*008a*/ 	.short	(.L_8663 - .L_8662)
.L_8662:
        /*008c*/ 	.word	0x00000000
        /*0090*/ 	.short	0x000d
        /*0092*/ 	.short	0x005c
        /*0094*/ 	.byte	0x00, 0xf0, 0x11, 0x00


	//----- nvinfo : EIATTR_KPARAM_INFO
	.align		4
.L_8663:
        /*0098*/ 	.byte	0x04, 0x17
        /*009a*/ 	.short	(.L_8665 - .L_8664)
.L_8664:
        /*009c*/ 	.word	0x00000000
        /*00a0*/ 	.short	0x000c
        /*00a2*/ 	.short	0x0058
        /*00a4*/ 	.byte	0x00, 0xf0, 0x11, 0x00


	//----- nvinfo : EIATTR_KPARAM_INFO
	.align		4
.L_8665:
        /*00a8*/ 	.byte	0x04, 0x17
        /*00aa*/ 	.short	(.L_8667 - .L_8666)
.L_8666:
        /*00ac*/ 	.word	0x00000000
        /*00b0*/ 	.short	0x000b
        /*00b2*/ 	.short	0x0050
        /*00b4*/ 	.byte	0x00, 0xf5, 0x21, 0x00


	//----- nvinfo : EIATTR_KPARAM_INFO
	.align		4
.L_8667:
        /*00b8*/ 	.byte	0x04, 0x17
        /*00ba*/ 	.short	(.L_8669 - .L_8668)
.L_8668:
        /*00bc*/ 	.word	0x00000000
        /*00c0*/ 	.short	0x000a
        /*00c2*/ 	.short	0x0048
        /*00c4*/ 	.byte	0x00, 0xf0, 0x11, 0x00


	//----- nvinfo : EIATTR_KPARAM_INFO
	.align		4
.L_8669:
        /*00c8*/ 	.byte	0x04, 0x17
        /*00ca*/ 	.short	(.L_8671 - .L_8670)
.L_8670:
        /*00cc*/ 	.word	0x00000000
        /*00d0*/ 	.short	0x0009
        /*00d2*/ 	.short	0x0040
        /*00d4*/ 	.byte	0x00, 0xf5, 0x21, 0x00


	//----- nvinfo : EIATTR_KPARAM_INFO
	.align		4
.L_8671:
        /*00d8*/ 	.byte	0x04, 0x17
        /*00da*/ 	.short	(.L_8673 - .L_8672)
.L_8672:
        /*00dc*/ 	.word	0x00000000
        /*00e0*/ 	.short	0x0008
        /*00e2*/ 	.short	0x0038
        /*00e4*/ 	.byte	0x00, 0xf5, 0x21, 0x00


	//----- nvinfo : EIATTR_KPARAM_INFO
	.align		4
.L_8673:
        /*00e8*/ 	.byte	0x04, 0x17
        /*00ea*/ 	.short	(.L_8675 - .L_8674)
.L_8674:
        /*00ec*/ 	.word	0x00000000
        /*00f0*/ 	.short	0x0007
        /*00f2*/ 	.short	0x0034
        /*00f4*/ 	.byte	0x00, 0xf0, 0x11, 0x00


	//----- nvinfo : EIATTR_KPARAM_INFO
	.align		4
.L_8675:
        /*00f8*/ 	.byte	0x04, 0x17
        /*00fa*/ 	.short	(.L_8677 - .L_8676)
.L_8676:
        /*00fc*/ 	.word	0x00000000
        /*0100*/ 	.short	0x0006
        /*0102*/ 	.short	0x0030
        /*0104*/ 	.byte	0x00, 0xf0, 0x11, 0x00


	//----- nvinfo : EIATTR_KPARAM_INFO
	.align		4
.L_8677:
        /*0108*/ 	.byte	0x04, 0x17
        /*010a*/ 	.short	(.L_8679 - .L_8678)
.L_8678:
        /*010c*/ 	.word	0x00000000
        /*0110*/ 	.short	0x0005
        /*0112*/ 	.short	0x0028
        /*0114*/ 	.byte	0x00, 0xf5, 0x21, 0x00


	//----- nvinfo : EIATTR_KPARAM_INFO
	.align		4
.L_8679:
        /*0118*/ 	.byte	0x04, 0x17
        /*011a*/ 	.short	(.L_8681 - .L_8680)
.L_8680:
        /*011c*/ 	.word	0x00000000
        /*0120*/ 	.short	0x0004
        /*0122*/ 	.short	0x0020
        /*0124*/ 	.byte	0x00, 0xf5, 0x21, 0x00


	//----- nvinfo : EIATTR_KPARAM_INFO
	.align		4
.L_8681:
        /*0128*/ 	.byte	0x04, 0x17
        /*012a*/ 	.short	(.L_8683 - .L_8682)
.L_8682:
        /*012c*/ 	.word	0x00000000
        /*0130*/ 	.short	0x0003
        /*0132*/ 	.short	0x0018
        /*0134*/ 	.byte	0x00, 0xf5, 0x21, 0x00


	//----- nvinfo : EIATTR_KPARAM_INFO
	.align		4
.L_8683:
        /*0138*/ 	.byte	0x04, 0x17
        /*013a*/ 	.short	(.L_8685 - .L_8684)
.L_8684:
        /*013c*/ 	.word	0x00000000
        /*0140*/ 	.short	0x0002
        /*0142*/ 	.short	0x0010
        /*0144*/ 	.byte	0x00, 0xf5, 0x21, 0x00


	//----- nvinfo : EIATTR_KPARAM_INFO
	.align		4
.L_8685:
        /*0148*/ 	.byte	0x04, 0x17
        /*014a*/ 	.short	(.L_8687 - .L_8686)
.L_8686:
        /*014c*/ 	.word	0x00000000
        /*0150*/ 	.short	0x0001
        /*0152*/ 	.short	0x0008
        /*0154*/ 	.byte	0x00, 0xf5, 0x21, 0x00


	//----- nvinfo : EIATTR_KPARAM_INFO
	.align		4
.L_8687:
        /*0158*/ 	.byte	0x04, 0x17
        /*015a*/ 	.short	(.L_8689 - .L_8688)
.L_8688:
        /*015c*/ 	.word	0x00000000
        /*0160*/ 	.short	0x0000
        /*0162*/ 	.short	0x0000
        /*0164*/ 	.byte	0x00, 0xf5, 0x21, 0x00


	//----- nvinfo : EIATTR_SPARSE_MMA_MASK
	.align		4
.L_8689:
        /*0168*/ 	.byte	0x03, 0x50
        /*016a*/ 	.short	0x0000


	//----- nvinfo : EIATTR_MAXREG_COUNT
	.align		4
        /*016c*/ 	.byte	0x03, 0x1b
        /*016e*/ 	.short	0x00ff


	//----- nvinfo : EIATTR_NUM_BARRIERS
	.align		4
        /*0170*/ 	.byte	0x02, 0x4c
        /*0172*/ 	.byte	0x01
	.zero		1


	//----- nvinfo : EIATTR_EXTERNS
	.align		4
        /*0174*/ 	.byte	0x04, 0x0f
        /*0176*/ 	.short	(.L_8691 - .L_8690)


	//   ....[0]....
	.align		4
.L_8690:
        /*0178*/ 	.word	index@(__assertfail)


	//----- nvinfo : EIATTR_MERCURY_ISA_VERSION
	.align		4
.L_8691:
        /*017c*/ 	.byte	0x03, 0x5f
        /*017e*/ 	.short	0x0101


	//----- nvinfo : EIATTR_COOP_GROUP_MASK_REGIDS
	.align		4
        /*0180*/ 	.byte	0x04, 0x29
        /*0182*/ 	.short	(.L_8693 - .L_8692)


	//   ....[0]....
.L_8692:
        /*0184*/ 	.word	0xffffffff


	//   ....[1]....
        /*0188*/ 	.word	0xffffffff


	//   ....[2]....
        /*018c*/ 	.word	0xffffffff


	//   ....[3]....
        /*0190*/ 	.word	0xffffffff


	//   ....[4]....
        /*0194*/ 	.word	0xffffffff


	//   ....[5]....
        /*0198*/ 	.word	0xffffffff


	//   ....[6]....
        /*019c*/ 	.word	0xffffffff


	//   ....[7]....
        /*01a0*/ 	.word	0xffffffff


	//   ....[8]....
        /*01a4*/ 	.word	0xffffffff


	//   ....[9]....
        /*01a8*/ 	.word	0xffffffff


	//   ....[10]....
        /*01ac*/ 	.word	0xffffffff


	//   ....[11]....
        /*01b0*/ 	.word	0xffffffff


	//   ....[12]....
        /*01b4*/ 	.word	0xffffffff


	//   ....[13]....
        /*01b8*/ 	.word	0xffffffff


	//   ....[14]....
        /*01bc*/ 	.word	0xffffffff


	//   ....[15]....
        /*01c0*/ 	.word	0x0500000f


	//   ....[16]....
        /*01c4*/ 	.word	0x0500000f


	//   ....[17]....
        /*01c8*/ 	.word	0x0500000f


	//   ....[18]....
        /*01cc*/ 	.word	0x0500000f


	//   ....[19]....
        /*01d0*/ 	.word	0x0500000f


	//   ....[20]....
        /*01d4*/ 	.word	0x0500000f


	//----- nvinfo : EIATTR_COOP_GROUP_INSTR_OFFSETS
	.align		4
.L_8693:
        /*01d8*/ 	.byte	0x04, 0x28
        /*01da*/ 	.short	(.L_8695 - .L_8694)


	//   ....[0]....
.L_8694:
        /*01dc*/ 	.word	0x00000b80


	//   ....[1]....
        /*01e0*/ 	.word	0x00000ba0


	//   ....[2]....
        /*01e4*/ 	.word	0x00000bc0


	//   ....[3]....
        /*01e8*/ 	.word	0x00000be0


	//   ....[4]....
        /*01ec*/ 	.word	0x00000cf0


	//   ....[5]....
        /*01f0*/ 	.word	0x00000d10


	//   ....[6]....
        /*01f4*/ 	.word	0x00000d30


	//   ....[7]....
        /*01f8*/ 	.word	0x00001b80


	//   ....[8]....
        /*01fc*/ 	.word	0x00001bb0


	//   ....[9]....
        /*0200*/ 	.word	0x00001bd0


	//   ....[10]....
        /*0204*/ 	.word	0x00001bf0


	//   ....[11]....
        /*0208*/ 	.word	0x00001c10


	//   ....[12]....
        /*020c*/ 	.word	0x00001c60


	//   ....[13]....
        /*0210*/ 	.word	0x00001c80


	//   ....[14]....
        /*0214*/ 	.word	0x00001ca0


	//   ....[15]....
        /*0218*/ 	.word	0x00003080


	//   ....[16]....
        /*021c*/ 	.word	0x000030e0


	//   ....[17]....
        /*0220*/ 	.word	0x00003140


	//   ....[18]....
        /*0224*/ 	.word	0x000031a0


	//   ....[19]....
        /*0228*/ 	.word	0x00003220


	//   ....[20]....
        /*022c*/ 	.word	0x00003260


	//----- nvinfo : EIATTR_VRC_CTA_INIT_COUNT
	.align		4
.L_8695:
        /*0230*/ 	.byte	0x02, 0x4a
	.zero		1
	.zero		1


	//----- nvinfo : EIATTR_SYSCALL_OFFSETS
	.align		4
        /*0234*/ 	.byte	0x04, 0x46
        /*0236*/ 	.short	(.L_8697 - .L_8696)


	//   ....[0]....
.L_8696:
        /*0238*/ 	.word	0x00002b70


	//   ....[1]....
        /*023c*/ 	.word	0x00003020


	//----- nvinfo : EIATTR_EXIT_INSTR_OFFSETS
	.align		4
.L_8697:
        /*0240*/ 	.byte	0x04, 0x1c
        /*0242*/ 	.short	(.L_8699 - .L_8698)


	//   ....[0]....
.L_8698:
        /*0244*/ 	.word	0x00000090


	//   ....[1]....
        /*0248*/ 	.word	0x00002e00


	//   ....[2]....
        /*024c*/ 	.word	0x00002e30


	//   ....[3]....
        /*0250*/ 	.word	0x00002f20


	//   ....[4]....
        /*0254*/ 	.word	0x00003030


	//----- nvinfo : EIATTR_CRS_STACK_SIZE
	.align		4
.L_8699:
        /*0258*/ 	.byte	0x04, 0x1e
        /*025a*/ 	.short	(.L_8701 - .L_8700)
.L_8700:
        /*025c*/ 	.word	0x00000000


	//----- nvinfo : EIATTR_CBANK_PARAM_SIZE
	.align		4
.L_8701:
        /*0260*/ 	.byte	0x03, 0x19
        /*0262*/ 	.short	0x008c


	//----- nvinfo : EIATTR_PARAM_CBANK
	.align		4
        /*0264*/ 	.byte	0x04, 0x0a
        /*0266*/ 	.short	(.L_8703 - .L_8702)
	.align		4
.L_8702:
        /*0268*/ 	.word	index@(.nv.constant0._ZN4vllm25paged_attention_v2_kernelIthLi32ELi16ELi128ELNS_18Fp8KVCacheDataTypeE2ELb1ELi512EEEvPfS2_PT_PKS3_PKT0_S9_ifPKiSB_iPKfiiiSD_SD_iiiii)
        /*026c*/ 	.short	0x0380
        /*026e*/ 	.short	0x008c


	//----- nvinfo : EIATTR_SW_WAR
	.align		4
.L_8703:
        /*0270*/ 	.byte	0x04, 0x36
        /*0272*/ 	.short	(.L_8705 - .L_8704)
.L_8704:
        /*0274*/ 	.word	0x00000008
.L_8705:


//--------------------- .nv.info._ZN4vllm25paged_attention_v2_kernelIthLi256ELi8ELi128ELNS_18Fp8KVCacheDataTypeE2ELb0ELi512EEEvPfS2_PT_PKS3_PKT0_S9_ifPKiSB_iPKfiiiSD_SD_iiiii --------------------------
	.section	.nv.info._ZN4vllm25paged_attention_v2_kernelIthLi256ELi8ELi128ELNS_18Fp8KVCacheDataTypeE2ELb0ELi512EEEvPfS2_PT_PKS3_PKT0_S9_ifPKiSB_iPKfiiiSD_SD_iiiii,"",@"SHT_CUDA_INFO"
	.sectionflags	@""
	.align	4


	//----- nvinfo : EIATTR_CUDA_API_VERSION
	.align		4
        /*0000*/ 	.byte	0x04, 0x37
        /*0002*/ 	.short	(.L_8707 - .L_8706)
.L_8706:
        /*0004*/ 	.word	0x00000082


	//----- nvinfo : EIATTR_KPARAM_INFO
	.align		4
.L_8707:
        /*0008*/ 	.byte	0x04, 0x17
        /*000a*/ 	.short	(.L_8709 - .L_8708)
.L_8708:
        /*000c*/ 	.word	0x00000000
        /*0010*/ 	.short	0x0015
        /*0012*/ 	.short	0x0088
        /*0014*/ 	.byte	0x00, 0xf0, 0x11, 0x00


	//----- nvinfo : EIATTR_KPARAM_INFO
	.align		4
.L_8709:
        /*0018*/ 	.byte	0x04, 0x17
        /*001a*/ 	.short	(.L_8711 - .L_8710)
.L_8710:
        /*001c*/ 	.word	0x00000000
        /*0020*/ 	.short	0x0014
        /*0022*/ 	.short	0x0084
        /*0024*/ 	.byte	0x00, 0xf0, 0x11, 0x00


	//----- nvinfo : EIATTR_KPARAM_INFO
	.align		4
.L_8711:
        /*0028*/ 	.byte	0x04, 0x17
        /*002a*/ 	.short	(.L_8713 - .L_8712)
.L_8712:
        /*002c*/ 	.word	0x00000000
        /*0030*/ 	.short	0x0013
        /*0032*/ 	.short	0x0080
        /*0034*/ 	.byte	0x00, 0xf0, 0x11, 0x00


	//----- nvinfo : EIATTR_KPARAM_INFO
	.align		4
.L_8713:
        /*0038*/ 	.byte	0x04, 0x17
        /*003a*/ 	.short	(.L_8715 - .L_8714)
.L_8714:
        /*003c*/ 	.word	0x00000000
        /*0040*/ 	.short	0x0012
        /*0042*/ 	.short	0x007c
        /*0044*/ 	.byte	0x00, 0xf0, 0x11, 0x00


	//----- nvinfo : EIATTR_KPARAM_INFO
	.align		4
.L_8715:
        /*0048*/ 	.byte	0x04, 0x17
        /*004a*/ 	.short	(.L_8717 - .L_8716)
.L_8716:
        /*004c*/ 	.word	0x00000000
        /*0050*/ 	.short	0x0011
        /*0052*/ 	.short	0x0078
        /*0054*/ 	.byte	0x00, 0xf0, 0x11, 0x00


	//----- nvinfo : EIATTR_KPARAM_INFO
	.align		4
.L_8717:
        /*0058*/ 	.byte	0x04, 0x17
        /*005a*/ 	.short	(.L_8719 - .L_8718)
.L_8718:
        /*005c*/ 	.word	0x00000000
        /*0060*/ 	.short	0x0010
        /*0062*/ 	.short	0x0070
        /*0064*/ 	.byte	0x00, 0xf5, 0x21, 0x00


	//----- nvinfo : EIATTR_KPARAM_INFO
	.align		4
.L_8719:
        /*0068*/ 	.byte	0x04, 0x17
        /*006a*/ 	.short	(.L_8721 - .L_8720)
.L_8720:
        /*006c*/ 	.word	0x00000000
        /*0070*/ 	.short	0x000f
        /*0072*/ 	.short	0x0068
        /*0074*/ 	.byte	0x00, 0xf5, 0x21, 0x00


	//----- nvinfo : EIATTR_KPARAM_INFO
	.align		4
.L_8721:
        /*0078*/ 	.byte	0x04, 0x17
        /*007a*/ 	.short	(.L_8723 - .L_8722)
.L_8722:
        /*007c*/ 	.word	0x00000000
        /*0080*/ 	.short	0x000e
        /*0082*/ 	.short	0x0060
        /*0084*/ 	.byte	0x00, 0xf0, 0x11, 0x00


	//----- nvinfo : EIATTR_KPARAM_INFO
	.align		4
.L_8723:
        /*0088*/ 	.byte	0x04, 0x17
        /*008a*/ 	.short	(.L_8725 - .L_8724)
.L_8724:
        /*008c*/ 	.word	0x00000000
        /*0090*/ 	.short	0x000d
        /*0092*/ 	.short	0x005c
        /*0094*/ 	.byte	0x00, 0xf0, 0x11, 0x00


	//----- nvinfo : EIATTR_KPARAM_INFO
	.align		4
.L_8725:
        /*0098*/ 	.byte	0x04, 0x17
        /*009a*/ 	.short	(.L_8727 - .L_8726)
.L_8726:
        /*009c*/ 	.word	0x00000000
        /*00a0*/ 	.short	0x000c
        /*00a2*/ 	.short	0x0058
        /*00a4*/ 	.byte	0x00, 0xf0, 0x11, 0x00


	//----- nvinfo : EIATTR_KPARAM_INFO
	.align		4
.L_8727:
        /*00a8*/ 	.byte	0x04, 0x17
        /*00aa*/ 	.short	(.L_8729 - .L_8728)
.L_8728:
        /*00ac*/ 	.word	0x00000000
        /*00b0*/ 	.short	0x000b
        /*00b2*/ 	.short	0x0050
        /*00b4*/ 	.byte	0x00, 0xf5, 0x21, 0x00


	//----- nvinfo : EIATTR_KPARAM_INFO
	.align		4
.L_8729:
        /*00b8*/ 	.byte	0x04, 0x17
        /*00ba*/ 	.short	(.L_8731 - .L_8730)
.L_8730:
        /*00bc*/ 	.word	0x00000000
        /*00c0*/ 	.short	0x000a
        /*00c2*/ 	.short	0x0048
        /*00c4*/ 	.byte	0x00, 0xf0, 0x11, 0x00


	//----- nvinfo : EIATTR_KPARAM_INFO
	.align		4
.L_8731:
        /*00c8*/ 	.byte	0x04, 0x17
        /*00ca*/ 	.short	(.L_8733 - .L_8732)
.L_8732:
        /*00cc*/ 	.word	0x00000000
        /*00d0*/ 	.short	0x0009
        /*00d2*/ 	.short	0x0040
        /*00d4*/ 	.byte	0x00, 0xf5, 0x21, 0x00


	//----- nvinfo : EIATTR_KPARAM_INFO
	.align		4
.L_8733:
        /*00d8*/ 	.byte	0x04, 0x17
        /*00da*/ 	.short	(.L_8735 - .L_8734)
.L_8734:
        /*00dc*/ 	.word	0x00000000
        /*00e0*/ 	.short	0x0008
        /*00e2*/ 	.short	0x0038
        /*00e4*/ 	.byte	0x00, 0xf5, 0x21, 0x00


	//----- nvinfo : EIATTR_KPARAM_INFO
	.align		4
.L_8735:
        /*00e8*/ 	.byte	0x04, 0x17
        /*00ea*/ 	.short	(.L_8737 - .L_8736)
.L_8736:
        /*00ec*/ 	.word	0x00000000
        /*00f0*/ 	.short	0x0007
        /*00f2*/ 	.short	0x0034
        /*00f4*/ 	.byte	0x00, 0xf0, 0x11, 0x00


	//----- nvinfo : EIATTR_KPARAM_INFO
	.align		4
.L_8737:
        /*00f8*/ 	.byte	0x04, 0x17
        /*00fa*/ 	.short	(.L_8739 - .L_8738)
.L_8738:
        /*00fc*/ 	.word	0x00000000
        /*0100*/ 	.short	0x0006
        /*0102*/ 	.short	0x0030
        /*0104*/ 	.byte	0x00, 0xf0, 0x11, 0x00


	//----- nvinfo : EIATTR_KPARAM_INFO
	.align		4
.L_8739:
        /*0108*/ 	.byte	0x04, 0x17
        /*010a*/ 	.short	(.L_8741 - .L_8740)
.L_8740:
        /*010c*/ 	.word	0x00000000
        /*0110*/ 	.short	0x0005
        /*0112*/ 	.short	0x0028
        /*0114*/ 	.byte	0x00, 0xf5, 0x21, 0x00


	//----- nvinfo : EIATTR_KPARAM_INFO
	.align		4
.L_8741:
        /*0118*/ 	.byte	0x04, 0x17
        /*011a*/ 	.short	(.L_8743 - .L_8742)
.L_8742:
        /*011c*/ 	.word	0x00000000
        /*0120*/ 	.short	0x0004
        /*0122*/ 	.short	0x0020
        /*0124*/ 	.byte	0x00, 0xf5, 0x21, 0x00


	//----- nvinfo : EIATTR_KPARAM_INFO
	.align		4
.L_8743:
        /*0128*/ 	.byte	0x04, 0x17
        /*012a*/ 	.short	(.L_8745 - .L_8744)
.L_8744:
        /*012c*/ 	.word	0x00000000
        /*0130*/ 	.short	0x0003
        /*0132*/ 	.short	0x0018
        /*0134*/ 	.byte	0x00, 0xf5, 0x21, 0x00


	//----- nvinfo : EIATTR_KPARAM_INFO
	.align		4
.L_8745:
        /*0138*/ 	.byte	0x04, 0x17
        /*013a*/ 	.short	(.L_8747 - .L_8746)
.L_8746:
        /*013c*/ 	.word	0x00000000
        /*0140*/ 	.short	0x0002
        /*0142*/ 	.short	0x0010
        /*0144*/ 	.byte	0x00, 0xf5, 0x21, 0x00


	//----- nvinfo : EIATTR_KPARAM_INFO
	.align		4
.L_8747:
        /*0148*/ 	.byte	0x04, 0x17
        /*014a*/ 	.short	(.L_8749 - .L_8748)
.L_8748:
        /*014c*/ 	.word	0x00000000
        /*0150*/ 	.short	0x0001
        /*0152*/ 	.short	0x0008
        /*0154*/ 	.byte	0x00, 0xf5, 0x21, 0x00


	//----- nvinfo : EIATTR_KPARAM_INFO
	.align		4
.L_8749:
        /*0158*/ 	.byte	0x04, 0x17
        /*015a*/ 	.short	(.L_8751 - .L_8750)
.L_8750:
        /*015c*/ 	.word	0x00000000
        /*0160*/ 	.short	0x0000
        /*0162*/ 	.short	0x0000
        /*0164*/ 	.byte	0x00, 0xf5, 0x21, 0x00


	//----- nvinfo : EIATTR_SPARSE_MMA_MASK
	.align		4
.L_8751:
        /*0168*/ 	.byte	0x03, 0x50
        /*016a*/ 	.short	0x0000


	//----- nvinfo : EIATTR_MAXREG_COUNT
	.align		4
        /*016c*/ 	.byte	0x03, 0x1b
        /*016e*/ 	.short	0x00ff


	//----- nvinfo : EIATTR_NUM_BARRIERS
	.align		4
        /*0170*/ 	.byte	0x02, 0x4c
        /*0172*/ 	.byte	0x01
	.zero		1


	//----- nvinfo : EIATTR_EXTERNS
	.align		4
        /*0174*/ 	.byte	0x04, 0x0f
        /*0176*/ 	.short	(.L_8753 - .L_8752)


	//   ....[0]....
	.align		4
.L_8752:
        /*0178*/ 	.word	index@(__assertfail)


	//----- nvinfo : EIATTR_MERCURY_ISA_VERSION
	.align		4
.L_8753:
        /*017c*/ 	.byte	0x03, 0x5f
        /*017e*/ 	.short	0x0101


	//----- nvinfo : EIATTR_COOP_GROUP_MASK_REGIDS
	.align		4
        /*0180*/ 	.byte	0x04, 0x29
        /*0182*/ 	.short	(.L_8755 - .L_8754)


	//   ....[0]....
.L_8754:
        /*0184*/ 	.word	0xffffffff


	//   ....[1]....
        /*0188*/ 	.word	0xffffffff


	//   ....[2]....
        /*018c*/ 	.word	0xffffffff


	//   ....[3]....
        /*0190*/ 	.word	0xffffffff


	//   ....[4]....
        /*0194*/ 	.word	0xffffffff


	//   ....[5]....
        /*0198*/ 	.word	0xffffffff


	//   ....[6]....
        /*019c*/ 	.word	0xffffffff


	//   ....[7]....
        /*01a0*/ 	.word	0xffffffff


	//   ....[8]....
        /*01a4*/ 	.word	0xffffffff


	//   ....[9]....
        /*01a8*/ 	.word	0xffffffff


	//   ....[10]....
        /*01ac*/ 	.word	0xffffffff


	//   ....[11]....
        /*01b0*/ 	.word	0xffffffff


	//   ....[12]....
        /*01b4*/ 	.word	0xffffffff


	//   ....[13]....
        /*01b8*/ 	.word	0xffffffff


	//   ....[14]....
        /*01bc*/ 	.word	0x0500000f


	//   ....[15]....
        /*01c0*/ 	.word	0x0500000f


	//   ....[16]....
        /*01c4*/ 	.word	0x0500000f


	//----- nvinfo : EIATTR_COOP_GROUP_INSTR_OFFSETS
	.align		4
.L_8755:
        /*01c8*/ 	.byte	0x04, 0x28
        /*01ca*/ 	.short	(.L_8757 - .L_8756)


	//   ....[0]....
.L_8756:
        /*01cc*/ 	.word	0x000003d0


	//   ....[1]....
        /*01d0*/ 	.word	0x000003f0


	//   ....[2]....
        /*01d4*/ 	.word	0x00000410


	//   ....[3]....
        /*01d8*/ 	.word	0x00000510


	//   ....[4]....
        /*01dc*/ 	.word	0x00000530


	//   ....[5]....
        /*01e0*/ 	.word	0x00000560


	//   ....[6]....
        /*01e4*/ 	.word	0x000013b0


	//   ....[7]....
        /*01e8*/ 	.word	0x000013e0


	//   ....[8]....
        /*01ec*/ 	.word	0x00001400


	//   ....[9]....
        /*01f0*/ 	.word	0x00001420


	//   ....[10]....
        /*01f4*/ 	.word	0x00001440


	//   ....[11]....
        /*01f8*/ 	.word	0x00001490


	//   ....[12]....
        /*01fc*/ 	.word	0x000014b0


	//   ....[13]....
        /*0200*/ 	.word	0x000014d0


	//   ....[14]....
        /*0204*/ 	.word	0x000026c0


	//   ....[15]....
        /*0208*/ 	.word	0x00002720


	//   ....[16]....
        /*020c*/ 	.word	0x00002780


	//----- nvinfo : EIATTR_VRC_CTA_INIT_COUNT
	.align		4
.L_8757:
        /*0210*/ 	.byte	0x02, 0x4a
	.zero		1
	.zero		1


	//----- nvinfo : EIATTR_SYSCALL_OFFSETS
	.align		4
        /*0214*/ 	.byte	0x04, 0x46
        /*0216*/ 	.short	(.L_8759 - .L_8758)


	//   ....[0]....
.L_8758:
        /*0218*/ 	.word	0x00000330


	//----- nvinfo : EIATTR_EXIT_INSTR_OFFSETS
	.align		4
.L_8759:
        /*021c*/ 	.byte	0x04, 0x1c
        /*021e*/ 	.short	(.L_8761 - .L_8760)


	//   ....[0]....
.L_8760:
        /*0220*/ 	.word	0x000000d0


	//   ....[1]....
        /*0224*/ 	.word	0x000024b0


	//   ....[2]....
        /*0228*/ 	.word	0x00002670


	//----- nvinfo : EIATTR_CRS_STACK_SIZE
	.align		4
.L_8761:
        /*022c*/ 	.byte	0x04, 0x1e
        /*022e*/ 	.short	(.L_8763 - .L_8762)
.L_8762:
        /*0230*/ 	.word	0x00000000


	//----- nvinfo : EIATTR_CBANK_PARAM_SIZE
	.align		4
.L_8763:
        /*0234*/ 	.byte	0x03, 0x19
        /*0236*/ 	.short	0x008c


	//----- nvinfo : EIATTR_PARAM_CBANK
	.align		4
        /*0238*/ 	.byte	0x04, 0x0a
        /*023a*/ 	.short	(.L_8765 - .L_8764)
	.align		4
.L_8764:
        /*023c*/ 	.word	index@(.nv.constant0._ZN4vllm25paged_attention_v2_kernelIthLi256ELi8ELi128ELNS_18Fp8KVCacheDataTypeE2ELb0ELi512EEEvPfS2_PT_PKS3_PKT0_S9_ifPKiSB_iPKfiiiSD_SD_iiiii)
        /*0240*/ 	.short	0x0380
        /*0242*/ 	.short	0x008c


	//----- nvinfo : EIATTR_SW_WAR
	.align		4
.L_8765:
        /*0244*/ 	.byte	0x04, 0x36
        /*0246*/ 	.short	(.L_8767 - .L_8766)
.L_8766:
        /*0248*/ 	.word	0x00000008
.L_8767:


//--------------------- .nv.info._ZN4vllm25paged_attention_v2_kernelIthLi192ELi8ELi128ELNS_18Fp8KVCacheDataTypeE2ELb0ELi512EEEvPfS2_PT_PKS3_PKT0_S9_ifPKiSB_iPKfiiiSD_SD_iiiii --------------------------
	.section	.nv.info._ZN4vllm25paged_attention_v2_kernelIthLi192ELi8ELi128ELNS_18Fp8KVCacheDataTypeE2ELb0ELi512EEEvPfS2_PT_PKS3_PKT0_S9_ifPKiSB_iPKfiiiSD_SD_iiiii,"",@"SHT_CUDA_INFO"
	.sectionflags	@""
	.align	4


	//----- nvinfo : EIATTR_CUDA_API_VERSION
	.align		4
        /*0000*/ 	.byte	0x04, 0x37
        /*0002*/ 	.short	(.L_8769 - .L_8768)
.L_8768:
        /*0004*/ 	.word	0x00000082


	//----- nvinfo : EIATTR_KPARAM_INFO
	.align		4
.L_8769:
        /*0008*/ 	.byte	0x04, 0x17
        /*000a*/ 	.short	(.L_8771 - .L_8770)
.L_8770:
        /*000c*/ 	.word	0x00000000
        /*0010*/ 	.short	0x0015
        /*0012*/ 	.short	0x0088
        /*0014*/ 	.byte	0x00, 0xf0, 0x11, 0x00


	//----- nvinfo : EIATTR_KPARAM_INFO
	.align		4
.L_8771:
        /*0018*/ 	.byte	0x04, 0x17
        /*001a*/ 	.short	(.L_8773 - .L_8772)
.L_8772:
        /*001c*/ 	.word	0x00000000
        /*0020*/ 	.short	0x0014
        /*0022*/ 	.short	0x0084
        /*0024*/ 	.byte	0x00, 0xf0, 0x11, 0x00


	//----- nvinfo : EIATTR_KPARAM_INFO
	.align		4
.L_8773:
        /*0028*/ 	.byte	0x04, 0x17
        /*002a*/ 	.short	(.L_8775 - .L_8774)
.L_8774:
        /*002c*/ 	.word	0x00000000
        /*0030*/ 	.short	0x0013
        /*0032*/ 	.short	0x0080
        /*0034*/ 	.byte	0x00, 0xf0, 0x11, 0x00


	//----- nvinfo : EIATTR_KPARAM_INFO
	.align		4
.L_8775:
        /*0038*/ 	.byte	0x04, 0x17
        /*003a*/ 	.short	(.L_8777 - .L_8776)
.L_8776:
        /*003c*/ 	.word	0x00000000
        /*0040*/ 	.short	0x0012
        /*0042*/ 	.short	0x007c
        /*0044*/ 	.byte	0x00, 0xf0, 0x11, 0x00


	//----- nvinfo : EIATTR_KPARAM_INFO
	.align		4
.L_8777:
        /*0048*/ 	.byte	0x04, 0x17
        /*004a*/ 	.short	(.L_8779 - .L_8778)
.L_8778:
        /*004c*/ 	.word	0x00000000
        /*0050*/ 	.short	0x0011
        /*0052*/ 	.short	0x0078
        /*0054*/ 	.byte	0x00, 0xf0, 0x11, 0x00


	//----- nvinfo : EIATTR_KPARAM_INFO
	.align		4
.L_8779:
        /*0058*/ 	.byte	0x04, 0x17
        /*005a*/ 	.short	(.L_8781 - .L_8780)
.L_8780:
        /*005c*/ 	.word	0x00000000
        /*0060*/ 	.short	0x0010
        /*0062*/ 	.short	0x0070
        /*0064*/ 	.byte	0x00, 0xf5, 0x21, 0x00


	//----- nvinfo : EIATTR_KPARAM_INFO
	.align		4
.L_8781:
        /*0068*/ 	.byte	0x04, 0x17
        /*006a*/ 	.short	(.L_8783 - .L_8782)
.L_8782:
        /*006c*/ 	.word	0x00000000
        /*0070*/ 	.short	0x000f
        /*0072*/ 	.short	0x0068
        /*0074*/ 	.byte	0x00, 0xf5, 0x21, 0x00


	//----- nvinfo : EIATTR_KPARAM_INFO
	.align		4
.L_8783:
        /*0078*/ 	.byte	0x04, 0x17
        /*007a*/ 	.short	(.L_8785 - .L_8784)
.L_8784:
        /*007c*/ 	.word	0x00000000
        /*0080*/ 	.short	0x000e
        /*0082*/ 	.short	0x0060
        /*0084*/ 	.byte	0x00, 0xf0, 0x11, 0x00


	//----- nvinfo : EIATTR_KPARAM_INFO
	.align		4
.L_8785:
        /*0088*/ 	.byte	0x04, 0x17
        /*008a*/ 	.short	(.L_8787 - .L_8786)
.L_8786:
        /*008c*/ 	.word	0x00000000
        /*0090*/ 	.short	0x000d
        /*0092*/ 	.short	0x005c
        /*0094*/ 	.byte	0x00, 0xf0, 0x11, 0x00


	//----- nvinfo : EIATTR_KPARAM_INFO
	.align		4
.L_8787:
        /*0098*/ 	.byte	0x04, 0x17
        /*009a*/ 	.short	(.L_8789 - .L_8788)
.L_8788:
        /*009c*/ 	.word	0x00000000
        /*00a0*/ 	.short	0x000c
        /*00a2*/ 	.short	0x0058
        /*00a4*/ 	.byte	0x00, 0xf0, 0x11, 0x00


	//----- nvinfo : EIATTR_KPARAM_INFO
	.align		4
.L_8789:
        /*00a8*/ 	.byte	0x04, 0x17
        /*00aa*/ 	.short	(.L_8791 - .L_8790)
.L_8790:
        /*00ac*/ 	.word	0x00000000
        /*00b0*/ 	.short	0x000b
        /*00b2*/ 	.short	0x0050
        /*00b4*/ 	.byte	0x00, 0xf5, 0x21, 0x00


	//----- nvinfo : EIATTR_KPARAM_INFO
	.align		4
.L_8791:
        /*00b8*/ 	.byte	0x04, 0x17
        /*00ba*/ 	.short	(.L_8793 - .L_8792)
.L_8792:
        /*00bc*/ 	.word	0x00000000
        /*00c0*/ 	.short	0x000a
        /*00c2*/ 	.short	0x0048
        /*00c4*/ 	.byte	0x00, 0xf0, 0x11, 0x00


	//----- nvinfo : EIATTR_KPARAM_INFO
	.align		4
.L_8793:
        /*00c8*/ 	.byte	0x04, 0x17
        /*00ca*/ 	.short	(.L_8795 - .L_8794)
.L_8794:
        /*00cc*/ 	.word	0x00000000
        /*00d0*/ 	.short	0x0009
        /*00d2*/ 	.short	0x0040
        /*00d4*/ 	.byte	0x00, 0xf5, 0x21, 0x00


	//----- nvinfo : EIATTR_KPARAM_INFO
	.align		4
.L_8795:
        /*00d8*/ 	.byte	0x04, 0x17
        /*00da*/ 	.short	(.L_8797 - .L_8796)
.L_8796:
        /*00dc*/ 	.word	0x00000000
        /*00e0*/ 	.short	0x0008
        /*00e2*/ 	.short	0x0038
        /*00e4*/ 	.byte	0x00, 0xf5, 0x21, 0x00


	//----- nvinfo : EIATTR_KPARAM_INFO
	.align		4
.L_8797:
        /*00e8*/ 	.byte	0x04, 0x17
        /*00ea*/ 	.short	(.L_8799 - .L_8798)
.L_8798:
        /*00ec*/ 	.word	0x00000000
        /*00f0*/ 	.short	0x0007
        /*00f2*/ 	.short	0x0034
        /*00f4*/ 	.byte	0x00, 0xf0, 0x11, 0x00


	//----- nvinfo : EIATTR_KPARAM_INFO
	.align		4
.L_8799:
        /*00f8*/ 	.byte	0x04, 0x17
        /*00fa*/ 	.short	(.L_8801 - .L_8800)
.L_8800:
        /*00fc*/ 	.word	0x00000000
        /*0100*/ 	.short	0x0006
        /*0102*/ 	.short	0x0030
        /*0104*/ 	.byte	0x00, 0xf0, 0x11, 0x00


	//----- nvinfo : EIATTR_KPARAM_INFO
	.align		4
.L_8801:
        /*0108*/ 	.byte	0x04, 0x17
        /*010a*/ 	.short	(.L_8803 - .L_8802)
.L_8802:
        /*010c*/ 	.word	0x00000000
        /*0110*/ 	.short	0x0005
        /*0112*/ 	.short	0x0028
        /*0114*/ 	.byte	0x00, 0xf5, 0x21, 0x00


	//----- nvinfo : EIATTR_KPARAM_INFO
	.align		4
.L_8803:
        /*0118*/ 	.byte	0x04, 0x17
        /*011a*/ 	.short	(.L_8805 - .L_8804)
.L_8804:
        /*011c*/ 	.word	0x00000000
        /*0120*/ 	.short	0x0004
        /*0122*/ 	.short	0x0020
        /*0124*/ 	.byte	0x00, 0xf5, 0x21, 0x00


	//----- nvinfo : EIATTR_KPARAM_INFO
	.align		4
.L_8805:
        /*0128*/ 	.byte	0x04, 0x17
        /*012a*/ 	.short	(.L_8807 - .L_8806)
.L_8806:
        /*012c*/ 	.word	0x00000000
        /*0130*/ 	.short	0x0003
        /*0132*/ 	.short	0x0018
        /*0134*/ 	.byte	0x00, 0xf5, 0x21, 0x00


	//----- nvinfo : EIATTR_KPARAM_INFO
	.align		4
.L_8807:
        /*0138*/ 	.byte	0x04, 0x17
        /*013a*/ 	.short	(.L_8809 - .L_8808)
.L_8808:
        /*013c*/ 	.word	0x00000000
        /*0140*/ 	.short	0x0002
        /*0142*/ 	.short	0x0010
        /*0144*/ 	.byte	0x00, 0xf5, 0x21, 0x00


	//----- nvinfo : EIATTR_KPARAM_INFO
	.align		4
.L_8809:
        /*0148*/ 	.byte	0x04, 0x17
        /*014a*/ 	.short	(.L_8811 - .L_8810)
.L_8810:
        /*014c*/ 	.word	0x00000000
        /*0150*/ 	.short	0x0001
        /*0152*/ 	.short	0x0008
        /*0154*/ 	.byte	0x00, 0xf5, 0x21, 0x00


	//----- nvinfo : EIATTR_KPARAM_INFO
	.align		4
.L_8811:
        /*0158*/ 	.byte	0x04, 0x17
        /*015a*/ 	.short	(.L_8813 - .L_8812)
.L_8812:
        /*015c*/ 	.word	0x00000000
        /*0160*/ 	.short	0x0000
        /*0162*/ 	.short	0x0000
        /*0164*/ 	.byte	0x00, 0xf5, 0x21, 0x00


	//----- nvinfo : EIATTR_SPARSE_MMA_MASK
	.align		4
.L_8813:
        /*0168*/ 	.byte	0x03, 0x50
        /*016a*/ 	.short	0x0000


	//----- nvinfo : EIATTR_MAXREG_COUNT
	.align		4
        /*016c*/ 	.byte	0x03, 0x1b
        /*016e*/ 	.short	0x00ff


	//----- nvinfo : EIATTR_NUM_BARRIERS
	.align		4
        /*0170*/ 	.byte	0x02, 0x4c
        /*0172*/ 	.byte	0x01
	.zero		1


	//----- nvinfo : EIATTR_EXTERNS
	.align		4
        /*0174*/ 	.byte	0x04, 0x0f
        /*0176*/ 	.short	(.L_8815 - .L_8814)


	//   ....[0]....
	.align		4
.L_8814:
        /*0178*/ 	.word	index@(__assertfail)


	//----- nvinfo : EIATTR_MERCURY_ISA_VERSION
	.align		4
.L_8815:
        /*017c*/ 	.byte	0x03, 0x5f
        /*017e*/ 	.short	0x0101


	//----- nvinfo : EIATTR_COOP_GROUP_MASK_REGIDS
	.align		4
        /*0180*/ 	.byte	0x04, 0x29
        /*0182*/ 	.short	(.L_8817 - .L_8816)


	//   ....[0]....
.L_8816:
        /*0184*/ 	.word	0xffffffff


	//   ....[1]....
        /*0188*/ 	.word	0xffffffff


	//   ....[2]....
        /*018c*/ 	.word	0xffffffff


	//   ....[3]....
        /*0190*/ 	.word	0xffffffff


	//   ....[4]....
        /*0194*/ 	.word	0xffffffff


	//   ....[5]....
        /*0198*/ 	.word	0xffffffff


	//   ....[6]....
        /*019c*/ 	.word	0xffffffff


	//   ....[7]....
        /*01a0*/ 	.word	0xffffffff


	//   ....[8]....
        /*01a4*/ 	.word	0xffffffff


	//   ....[9]....
        /*01a8*/ 	.word	0xffffffff


	//   ....[10]....
        /*01ac*/ 	.word	0xffffffff


	//   ....[11]....
        /*01b0*/ 	.word	0xffffffff


	//   ....[12]....
        /*01b4*/ 	.word	0xffffffff


	//   ....[13]....
        /*01b8*/ 	.word	0xffffffff


	//   ....[14]....
        /*01bc*/ 	.word	0x0500000f


	//   ....[15]....
        /*01c0*/ 	.word	0x0500000f


	//   ....[16]....
        /*01c4*/ 	.word	0x0500000f


	//----- nvinfo : EIATTR_COOP_GROUP_INSTR_OFFSETS
	.align		4
.L_8817:
        /*01c8*/ 	.byte	0x04, 0x28
        /*01ca*/ 	.short	(.L_8819 - .L_8818)


	//   ....[0]....
.L_8818:
        /*01cc*/ 	.word	0x00000380


	//   ....[1]....
        /*01d0*/ 	.word	0x000003a0


	//   ....[2]....
        /*01d4*/ 	.word	0x000003c0


	//   ....[3]....
        /*01d8*/ 	.word	0x000004d0


	//   ....[4]....
        /*01dc*/ 	.word	0x000004f0


	//   ....[5]....
        /*01e0*/ 	.word	0x00000510


	//   ....[6]....
        /*01e4*/ 	.word	0x00001350


	//   ....[7]....
        /*01e8*/ 	.word	0x00001380


	//   ....[8]....
        /*01ec*/ 	.word	0x000013a0


	//   ....[9]....
        /*01f0*/ 	.word	0x000013c0


	//   ....[10]....
        /*01f4*/ 	.word	0x000013e0


	//   ....[11]....
        /*01f8*/ 	.word	0x00001430


	//   ....[12]....
        /*01fc*/ 	.word	0x00001450


	//   ....[13]....
        /*0200*/ 	.word	0x00001470


	//   ....[14]....
        /*0204*/ 	.word	0x00002450


	//   ....[15]....
        /*0208*/ 	.word	0x000024b0


	//   ....[16]....
        /*020c*/ 	.word	0x00002510


	//----- nvinfo : EIATTR_VRC_CTA_INIT_COUNT
	.align		4
.L_8819:
        /*0210*/ 	.byte	0x02, 0x4a
	.zero		1
	.zero		1


	//----- nvinfo : EIATTR_SYSCALL_OFFSETS
	.align		4
        /*0214*/ 	.byte	0x04, 0x46
        /*0216*/ 	.short	(.L_8821 - .L_8820)


	//   ....[0]....
.L_8820:
        /*0218*/ 	.word	0x000002e0


	//----- nvinfo : EIATTR_EXIT_INSTR_OFFSETS
	.align		4
.L_8821:
        /*021c*/ 	.byte	0x04, 0x1c
        /*021e*/ 	.short	(.L_8823 - .L_8822)


	//   ....[0]....
.L_8822:
        /*0220*/ 	.word	0x000000b0


	//   ....[1]....
        /*0224*/ 	.word	0x00002270


	//   ....[2]....
        /*0228*/ 	.word	0x00002400


	//----- nvinfo : EIATTR_CRS_STACK_SIZE
	.align		4
.L_8823:
        /*022c*/ 	.byte	0x04, 0x1e
        /*022e*/ 	.short	(.L_8825 - .L_8824)
.L_8824:
        /*0230*/ 	.word	0x00000000


	//----- nvinfo : EIATTR_CBANK_PARAM_SIZE
	.align		4
.L_8825:
        /*0234*/ 	.byte	0x03, 0x19
        /*0236*/ 	.short	0x008c


	//----- nvinfo : EIATTR_PARAM_CBANK
	.align		4
        /*0238*/ 	.byte	0x04, 0x0a
        /*023a*/ 	.short	(.L_8827 - .L_8826)
	.align		4
.L_8826:
        /*023c*/ 	.word	index@(.nv.constant0._ZN4vllm25paged_attention_v2_kernelIthLi192ELi8ELi128ELNS_18Fp8KVCacheDataTypeE2ELb0ELi512EEEvPfS2_PT_PKS3_PKT0_S9_ifPKiSB_iPKfiiiSD_SD_iiiii)
        /*0240*/ 	.short	0x0380
        /*0242*/ 	.short	0x008c


	//----- nvinfo : EIATTR_SW_WAR
	.align		4
.L_8827:
        /*0244*/ 	.byte	0x04, 0x36
        /*0246*/ 	.short	(.L_8829 - .L_8828)
.L_8828:
        /*0248*/ 	.word	0x00000008
.L_8829:


//--------------------- .nv.info._ZN4vllm25paged_attention_v2_kernelIthLi128ELi8ELi128ELNS_18Fp8KVCacheDataTypeE2ELb0ELi512EEEvPfS2_PT_PKS3_PKT0_S9_ifPKiSB_iPKfiiiSD_SD_iiiii --------------------------
	.section	.nv.info._ZN4vllm25paged_attention_v2_kernelIthLi128ELi8ELi128ELNS_18Fp8KVCacheDataTypeE2ELb0ELi512EEEvPfS2_PT_PKS3_PKT0_S9_ifPKiSB_iPKfiiiSD_SD_iiiii,"",@"SHT_CUDA_INFO"
	.sectionflags	@""
	.align	4


	//----- nvinfo : EIATTR_CUDA_API_VERSION
	.align		4
        /*0000*/ 	.byte	0x04, 0x37
        /*0002*/ 	.short	(.L_8831 - .L_8830)
.L_8830:
        /*0004*/ 	.word	0x00000082


	//----- nvinfo : EIATTR_KPARAM_INFO
	.align		4
.L_8831:
        /*0008*/ 	.byte	0x04, 0x17
        /*000a*/ 	.short	(.L_8833 - .L_8832)
.L_8832:
        /*000c*/ 	.word	0x00000000
        /*0010*/ 	.short	0x0015
        /*0012*/ 	.short	0x0088
        /*0014*/ 	.byte	0x00, 0xf0, 0x11, 0x00


	//----- nvinfo : EIATTR_KPARAM_INFO
	.align		4
.L_8833:
        /*0018*/ 	.byte	0x04, 0x17
        /*001a*/ 	.short	(.L_8835 - .L_8834)
.L_8834:
        /*001c*/ 	.word	0x00000000
        /*0020*/ 	.short	0x0014
        /*0022*/ 	.short	0x0084
        /*0024*/ 	.byte	0x00, 0xf0, 0x11, 0x00


	//----- nvinfo : EIATTR_KPARAM_INFO
	.align		4
.L_8835:
        /*0028*/ 	.byte	0x04, 0x17
        /*002a*/ 	.short	(.L_8837 - .L_8836)
.L_8836:
        /*002c*/ 	.word	0x00000000
        /*0030*/ 	.short	0x0013
        /*0032*/ 	.short	0x0080
        /*0034*/ 	.byte	0x00, 0xf0, 0x11, 0x00


	//----- nvinfo : EIATTR_KPARAM_INFO
	.align		4
.L_8837:
        /*0038*/ 	.byte	0x04, 0x17
        /*003a*/ 	.short	(.L_8839 - .L_8838)
.L_8838:
        /*003c*/ 	.word	0x00000000
        /*0040*/ 	.short	0x0012
        /*0042*/ 	.short	0x007c
        /*0044*/ 	.byte	0x00, 0xf0, 0x11, 0x00


	//----- nvinfo : EIATTR_KPARAM_INFO
	.align		4
.L_8839:
        /*0048*/ 	.byte	0x04, 0x17
        /*004a*/ 	.short	(.L_8841 - .L_8840)
.L_8840:
        /*004c*/ 	.word	0x00000000
        /*0050*/ 	.short	0x0011
        /*0052*/ 	.short	0x0078
        /*0054*/ 	.byte	0x00, 0xf0, 0x11, 0x00


	//----- nvinfo : EIATTR_KPARAM_INFO
	.align		4
.L_8841:
        /*0058*/ 	.byte	0x04, 0x17
        /*005a*/ 	.short	(.L_8843 - .L_8842)
.L_8842:
        /*005c*/ 	.word	0x00000000
        /*0060*/ 	.short	0x0010
        /*0062*/ 	.short	0x0070
        /*0064*/ 	.byte	0x00, 0xf5, 0x21, 0x00


	//----- nvinfo : EIATTR_KPARAM_INFO
	.align		4
.L_8843:
        /*0068*/ 	.byte	0x04, 0x17
        /*006a*/ 	.short	(.L_8845 - .L_8844)
.L_8844:
        /*006c*/ 	.word	0x00000000
        /*0070*/ 	.short	0x000f
        /*0072*/ 	.short	0x0068
        /*0074*/ 	.byte	0x00, 0xf5, 0x21, 0x00


	//----- nvinfo : EIATTR_KPARAM_INFO
	.align		4
.L_8845:
        /*0078*/ 	.byte	0x04, 0x17
        /*007a*/ 	.short	(.L_8847 - .L_8846)
.L_8846:
        /*007c*/ 	.word	0x00000000
        /*0080*/ 	.short	0x000e
        /*0082*/ 	.short	0x0060
        /*0084*/ 	.byte	0x00, 0xf0, 0x11, 0x00


	//----- nvinfo : EIATTR_KPARAM_INFO
	.align		4
.L_8847:
        /*0088*/ 	.byte	0x04, 0x17
        /*008a*/ 	.short	(.L_8849 - .L_8848)
.L_8848:
        /*008c*/ 	.word	0x00000000
        /*0090*/ 	.short	0x000d
        /*0092*/ 	.short	0x005c
        /*0094*/ 	.byte	0x00, 0xf0, 0x11, 0x00


	//----- nvinfo : EIATTR_KPARAM_INFO
	.align		4
.L_8849:
        /*0098*/ 	.byte	0x04, 0x17
        /*009a*/ 	.short	(.L_8851 - .L_8850)
.L_8850:
        /*009c*/ 	.word	0x00000000
        /*00a0*/ 	.short	0x000c
        /*00a2*/ 	.short	0x0058
        /*00a4*/ 	.byte	0x00, 0xf0, 0x11, 0x00


	//----- nvinfo : EIATTR_KPARAM_INFO
	.align		4
.L_8851:
        /*00a8*/ 	.byte	0x04, 0x17
        /*00aa*/ 	.short	(.L_8853 - .L_8852)
.L_8852:
        /*00ac*/ 	.word	0x00000000
        /*00b0*/ 	.short	0x000b
        /*00b2*/ 	.short	0x0050
        /*00b4*/ 	.byte	0x00, 0xf5, 0x21, 0x00


	//----- nvinfo : EIATTR_KPARAM_INFO
	.align		4
.L_8853:
        /*00b8*/ 	.byte	0x04, 0x17
        /*00ba*/ 	.short	(.L_8855 - .L_8854)
.L_8854:
        /*00bc*/ 	.word	0x00000000
        /*00c0*/ 	.short	0x000a
        /*00c2*/ 	.short	0x0048
        /*00c4*/ 	.byte	0x00, 0xf0, 0x11, 0x00


	//----- nvinfo : EIATTR_KPARAM_INFO
	.align		4
.L_8855:
        /*00c8*/ 	.byte	0x04, 0x17
        /*00ca*/ 	.short	(.L_8857 - .L_8856)
.L_8856:
        /*00cc*/ 	.word	0x00000000
        /*00d0*/ 	.short	0x0009
        /*00d2*/ 	.short	0x0040
        /*00d4*/ 	.byte	0x00, 0xf5, 0x21, 0x00


	//----- nvinfo : EIATTR_KPARAM_INFO
	.align		4
.L_8857:
        /*00d8*/ 	.byte	0x04, 0x17
        /*00da*/ 	.short	(.L_8859 - .L_8858)
.L_8858:
        /*00dc*/ 	.word	0x00000000
        /*00e0*/ 	.short	0x0008
        /*00e2*/ 	.short	0x0038
        /*00e4*/ 	.byte	0x00, 0xf5, 0x21, 0x00


	//----- nvinfo : EIATTR_KPARAM_INFO
	.align		4
.L_8859:
        /*00e8*/ 	.byte	0x04, 0x17
        /*00ea*/ 	.short	(.L_8861 - .L_8860)
.L_8860:
        /*00ec*/ 	.word	0x00000000
        /*00f0*/ 	.short	0x0007
        /*00f2*/ 	.short	0x0034
        /*00f4*/ 	.byte	0x00, 0xf0, 0x11, 0x00


	//----- nvinfo : EIATTR_KPARAM_INFO
	.align		4
.L_8861:
        /*00f8*/ 	.byte	0x04, 0x17
        /*00fa*/ 	.short	(.L_8863 - .L_8862)
.L_8862:
        /*00fc*/ 	.word	0x00000000
        /*0100*/ 	.short	0x0006
        /*0102*/ 	.short	0x0030
        /*0104*/ 	.byte	0x00, 0xf0, 0x11, 0x00


	//----- nvinfo : EIATTR_KPARAM_INFO
	.align		4
.L_8863:
        /*0108*/ 	.byte	0x04, 0x17
        /*010a*/ 	.short	(.L_8865 - .L_8864)
.L_8864:
        /*010c*/ 	.word	0x00000000
        /*0110*/ 	.short	0x0005
        /*0112*/ 	.short	0x0028
        /*0114*/ 	.byte	0x00, 0xf5, 0x21, 0x00


	//----- nvinfo : EIATTR_KPARAM_INFO
	.align		4
.L_8865:
        /*0118*/ 	.byte	0x04, 0x17
        /*011a*/ 	.short	(.L_8867 - .L_8866)
.L_8866:
        /*011c*/ 	.word	0x00000000
        /*0120*/ 	.short	0x0004
        /*0122*/ 	.short	0x0020
        /*0124*/ 	.byte	0x00, 0xf5, 0x21, 0x00


	//----- nvinfo : EIATTR_KPARAM_INFO
	.align		4
.L_8867:
        /*0128*/ 	.byte	0x04, 0x17
        /*012a*/ 	.short	(.L_8869 - .L_8868)
.L_8868:
        /*012c*/ 	.word	0x00000000
        /*0130*/ 	.short	0x0003
        /*0132*/ 	.short	0x0018
        /*0134*/ 	.byte	0x00, 0xf5, 0x21, 0x00


	//----- nvinfo : EIATTR_KPARAM_INFO
	.align		4
.L_8869:
        /*0138*/ 	.byte	0x04, 0x17
        /*013a*/ 	.short	(.L_8871 - .L_8870)
.L_8870:
        /*013c*/ 	.word	0x00000000
        /*0140*/ 	.short	0x0002
        /*0142*/ 	.short	0x0010
        /*0144*/ 	.byte	0x00, 0xf5, 0x21, 0x00


	//----- nvinfo : EIATTR_KPARAM_INFO
	.align		4
.L_8871:
        /*0148*/ 	.byte	0x04, 0x17
        /*014a*/ 	.short	(.L_8873 - .L_8872)
.L_8872:
        /*014c*/ 	.word	0x00000000
        /*0150*/ 	.short	0x0001
        /*0152*/ 	.short	0x0008
        /*0154*/ 	.byte	0x00, 0xf5, 0x21, 0x00


	//----- nvinfo : EIATTR_KPARAM_INFO
	.align		4
.L_8873:
        /*0158*/ 	.byte	0x04, 0x17
        /*015a*/ 	.short	(.L_8875 - .L_8874)
.L_8874:
        /*015c*/ 	.word	0x00000000
        /*0160*/ 	.short	0x0000
        /*0162*/ 	.short	0x0000
        /*0164*/ 	.byte	0x00, 0xf5, 0x21, 0x00


	//----- nvinfo : EIATTR_SPARSE_MMA_MASK
	.align		4
.L_8875:
        /*0168*/ 	.byte	0x03, 0x50
        /*016a*/ 	.short	0x0000


	//----- nvinfo : EIATTR_MAXREG_COUNT
	.align		4
        /*016c*/ 	.byte	0x03, 0x1b
        /*016e*/ 	.short	0x00ff


	//----- nvinfo : EIATTR_NUM_BARRIERS
	.align		4
        /*0170*/ 	.byte	0x02, 0x4c
        /*0172*/ 	.byte	0x01
	.zero		1


	//----- nvinfo : EIATTR_EXTERNS
	.align		4
        /*0174*/ 	.byte	0x04, 0x0f
        /*0176*/ 	.short	(.L_8877 - .L_8876)


	//   ....[0]....
	.align		4
.L_8876:
        /*0178*/ 	.word	index@(__assertfail)


	//----- nvinfo : EIATTR_MERCURY_ISA_VERSION
	.align		4
.L_8877:
        /*017c*/ 	.byte	0x03, 0x5f
        /*017e*/ 	.short	0x0101


	//----- nvinfo : EIATTR_COOP_GROUP_MASK_REGIDS
	.align		4
        /*0180*/ 	.byte	0x04, 0x29
        /*0182*/ 	.short	(.L_8879 - .L_8878)


	//   ....[0]....
.L_8878:
        /*0184*/ 	.word	0xffffffff


	//   ....[1]....
        /*0188*/ 	.word	0xffffffff


	//   ....[2]....
        /*018c*/ 	.word	0xffffffff


	//   ....[3]....
        /*0190*/ 	.word	0xffffffff


	//   ....[4]....
        /*0194*/ 	.word	0xffffffff


	//   ....[5]....
        /*0198*/ 	.word	0xffffffff


	//   ....[6]....
        /*019c*/ 	.word	0xffffffff


	//   ....[7]....
        /*01a0*/ 	.word	0xffffffff


	//   ....[8]....
        /*01a4*/ 	.word	0xffffffff


	//   ....[9]....
        /*01a8*/ 	.word	0xffffffff


	//   ....[10]....
        /*01ac*/ 	.word	0xffffffff


	//   ....[11]....
        /*01b0*/ 	.word	0xffffffff


	//   ....[12]....
        /*01b4*/ 	.word	0xffffffff


	//   ....[13]....
        /*01b8*/ 	.word	0xffffffff


	//   ....[14]....
        /*01bc*/ 	.word	0x0500000f


	//   ....[15]....
        /*01c0*/ 	.word	0x0500000f


	//   ....[16]....
        /*01c4*/ 	.word	0x0500000f


	//----- nvinfo : EIATTR_COOP_GROUP_INSTR_OFFSETS
	.align		4
.L_8879:
        /*01c8*/ 	.byte	0x04, 0x28
        /*01ca*/ 	.short	(.L_8881 - .L_8880)


	//   ....[0]....
.L_8880:
        /*01cc*/ 	.word	0x000003d0


	//   ....[1]....
        /*01d0*/ 	.word	0x000003f0


	//   ....[2]....
        /*01d4*/ 	.word	0x00000410


	//   ....[3]....
        /*01d8*/ 	.word	0x00000510


	//   ....[4]....
        /*01dc*/ 	.word	0x00000530


	//   ....[5]....
        /*01e0*/ 	.word	0x00000560


	//   ....[6]....
        /*01e4*/ 	.word	0x000013b0


	//   ....[7]....
        /*01e8*/ 	.word	0x000013e0


	//   ....[8]....
        /*01ec*/ 	.word	0x00001400


	//   ....[9]....
        /*01f0*/ 	.word	0x00001420


	//   ....[10]....
        /*01f4*/ 	.word	0x00001440


	//   ....[11]....
        /*01f8*/ 	.word	0x00001490


	//   ....[12]....
        /*01fc*/ 	.word	0x000014b0


	//   ....[13]....
        /*0200*/ 	.word	0x000014d0


	//   ....[14]....
        /*0204*/ 	.word	0x00002450


	//   ....[15]....
        /*0208*/ 	.word	0x000024b0


	//   ....[16]....
        /*020c*/ 	.word	0x00002510


	//----- nvinfo : EIATTR_VRC_CTA_INIT_COUNT
	.align		4
.L_8881:
        /*0210*/ 	.byte	0x02, 0x4a
	.zero		1
	.zero		1


	//----- nvinfo : EIATTR_SYSCALL_OFFSETS
	.align		4
        /*0214*/ 	.byte	0x04, 0x46
        /*0216*/ 	.short	(.L_8883 - .L_8882)


	//   ....[0]....
.L_8882:
        /*0218*/ 	.word	0x00000330


	//----- nvinfo : EIATTR_EXIT_INSTR_OFFSETS
	.align		4
.L_8883:
        /*021c*/ 	.byte	0x04, 0x1c
        /*021e*/ 	.short	(.L_8885 - .L_8884)


	//   ....[0]....
.L_8884:
        /*0220*/ 	.word	0x000000d0


	//   ....[1]....
        /*0224*/ 	.word	0x000022c0


	//   ....[2]....
        /*0228*/ 	.word	0x00002400


	//----- nvinfo : EIATTR_CRS_STACK_SIZE
	.align		4
.L_8885:
        /*022c*/ 	.byte	0x04, 0x1e
        /*022e*/ 	.short	(.L_8887 - .L_8886)
.L_8886:
        /*0230*/ 	.word	0x00000000


	//----- nvinfo : EIATTR_CBANK_PARAM_SIZE
	.align		4
.L_8887:
        /*0234*/ 	.byte	0x03, 0x19
        /*0236*/ 	.short	0x008c


	//----- nvinfo : EIATTR_PARAM_CBANK
	.align		4
        /*0238*/ 	.byte	0x04, 0x0a
        /*023a*/ 	.short	(.L_8889 - .L_8888)
	.align		4
.L_8888:
        /*023c*/ 	.word	index@(.nv.constant0._ZN4vllm25paged_attention_v2_kernelIthLi128ELi8ELi128ELNS_18Fp8KVCacheDataTypeE2ELb0ELi512EEEvPfS2_PT_PKS3_PKT0_S9_ifPKiSB_iPKfiiiSD_SD_iiiii)
        /*0240*/ 	.short	0x0380
        /*0242*/ 	.short	0x008c


	//----- nvinfo : EIATTR_SW_WAR
	.align		4
.L_8889:
        /*0244*/ 	.byte	0x04, 0x36
        /*0246*/ 	.short	(.L_8891 - .L_8890)
.L_8890:
        /*0248*/ 	.word	0x00000008
.L_8891:


//--------------------- .nv.info._ZN4vllm25paged_attention_v2_kernelIthLi120ELi8ELi128ELNS_18Fp8KVCacheDataTypeE2ELb0ELi512EEEvPfS2_PT_PKS3_PKT0_S9_ifPKiSB_iPKfiiiSD_SD_iiiii --------------------------
	.section	.nv.info._ZN4vllm25paged_attention_v2_kernelIthLi120ELi8ELi128ELNS_18Fp8KVCacheDataTypeE2ELb0ELi512EEEvPfS2_PT_PKS3_PKT0_S9_ifPKiSB_iPKfiiiSD_SD_iiiii,"",@"SHT_CUDA_INFO"
	.sectionflags	@""
	.align	4


	//----- nvinfo : EIATTR_CUDA_API_VERSION
	.align		4
        /*0000*/ 	.byte	0x04, 0x37
        /*0002*/ 	.short	(.L_8893 - .L_8892)
.L_8892:
        /*0004*/ 	.word	0x00000082


	//----- nvinfo : EIATTR_KPARAM_INFO
	.align		4
.L_8893:
        /*0008*/ 	.byte	0x04, 0x17
        /*000a*/ 	.short	(.L_8895 - .L_8894)
.L_8894:
        /*000c*/ 	.word	0x00000000
        /*0010*/ 	.short	0x0015
        /*0012*/ 	.short	0x0088
        /*0014*/ 	.byte	0x00, 0xf0, 0x11, 0x00


	//----- nvinfo : EIATTR_KPARAM_INFO
	.align		4
.L_8895:
        /*0018*/ 	.byte	0x04, 0x17
        /*001a*/ 	.short	(.L_8897 - .L_8896)
.L_8896:
        /*001c*/ 	.word	0x00000000
        /*0020*/ 	.short	0x0014
        /*0022*/ 	.short	0x0084
        /*0024*/ 	.byte	0x00, 0xf0, 0x11, 0x00


	//----- nvinfo : EIATTR_KPARAM_INFO
	.align		4
.L_8897:
        /*0028*/ 	.byte	0x04, 0x17
        /*002a*/ 	.short	(.L_8899 - .L_8898)
.L_8898:
        /*002c*/ 	.word	0x00000000
        /*0030*/ 	.short	0x0013
        /*0032*/ 	.short	0x0080
        /*0034*/ 	.byte	0x00, 0xf0, 0x11, 0x00


	//----- nvinfo : EIATTR_KPARAM_INFO
	.align		4
.L_8899:
        /*0038*/ 	.byte	0x04, 0x17
        /*003a*/ 	.short	(.L_8901 - .L_8900)
.L_8900:
        /*003c*/ 	.word	0x00000000
        /*0040*/ 	.short	0x0012
        /*0042*/ 	.short	0x007c
        /*0044*/ 	.byte	0x00, 0xf0, 0x11, 0x00


	//----- nvinfo : EIATTR_KPARAM_INFO
	.align		4
.L_8901:
        /*0048*/ 	.byte	0x04, 0x17
        /*004a*/ 	.short	(.L_8903 - .L_8902)
.L_8902:
        /*004c*/ 	.word	0x00000000
        /*0050*/ 	.short	0x0011
        /*0052*/ 	.short	0x0078
        /*0054*/ 	.byte	0x00, 0xf0, 0x11, 0x00


	//----- nvinfo : EIATTR_KPARAM_INFO
	.align		4
.L_8903:
        /*0058*/ 	.byte	0x04, 0x17
        /*005a*/ 	.short	(.L_8905 - .L_8904)
.L_8904:
        /*005c*/ 	.word	0x00000000
        /*0060*/ 	.short	0x0010
        /*0062*/ 	.short	0x0070
        /*0064*/ 	.byte	0x00, 0xf5, 0x21, 0x00


	//----- nvinfo : EIATTR_KPARAM_INFO
	.align		4
.L_8905:
        /*0068*/ 	.byte	0x04, 0x17
        /*006a*/ 	.short	(.L_8907 - .L_8906)
.L_8906:
        /*006c*/ 	.word	0x00000000
        /*0070*/ 	.short	0x000f
        /*0072*/ 	.short	0x0068
        /*0074*/ 	.byte	0x00, 0xf5, 0x21, 0x00


	//----- nvinfo : EIATTR_KPARAM_INFO
	.align		4
.L_8907:
        /*0078*/ 	.byte	0x04, 0x17
        /*007a*/ 	.short	(.L_8909 - .L_8908)
.L_8908:
        /*007c*/ 	.word	0x00000000
        /*0080*/ 	.short	0x000e
        /*0082*/ 	.short	0x0060
        /*0084*/ 	.byte	0x00, 0xf0, 0x11, 0x00


	//----- nvinfo : EIATTR_KPARAM_INFO
	.align		4
.L_8909:
        /*0088*/ 	.byte	0x04, 0x17
        /*008a*/ 	.short	(.L_8911 - .L_8910)
.L_8910:
        /*008c*/ 	.word	0x00000000
        /*0090*/ 	.short	0x000d
        /*0092*/ 	.short	0x005c
        /*0094*/ 	.byte	0x00, 0xf0, 0x11, 0x00


	//----- nvinfo : EIATTR_KPARAM_INFO
	.align		4
.L_8911:
        /*0098*/ 	.byte	0x04, 0x17
        /*009a*/ 	.short	(.L_8913 - .L_8912)
.L_8912:
        /*009c*/ 	.word	0x00000000
        /*00a0*/ 	.short	0x000c
        /*00a2*/ 	.short	0x0058
        /*00a4*/ 	.byte	0x00, 0xf0, 0x11, 0x00


	//----- nvinfo : EIATTR_KPARAM_INFO
	.align		4
.L_8913:
        /*00a8*/ 	.byte	0x04, 0x17
        /*00aa*/ 	.short	(.L_8915 - .L_8914)
.L_8914:
        /*00ac*/ 	.word	0x00000000
        /*00b0*/ 	.short	0x000b
        /*00b2*/ 	.short	0x0050
        /*00b4*/ 	.byte	0x00, 0xf5, 0x21, 0x00


	//----- nvinfo : EIATTR_KPARAM_INFO
	.align		4
.L_8915:
        /*00b8*/ 	.byte	0x04, 0x17
        /*00ba*/ 	.short	(.L_8917 - .L_8916)
.L_8916:
        /*00bc*/ 	.word	0x00000000
        /*00c0*/ 	.short	0x000a
        /*00c2*/ 	.short	0x0048
        /*00c4*/ 	.byte	0x00, 0xf0, 0x11, 0x00


	//----- nvinfo : EIATTR_KPARAM_INFO
	.align		4
.L_8917:
        /*00c8*/ 	.byte	0x04, 0x17
        /*00ca*/ 	.short	(.L_8919 - .L_8918)
.L_8918:
        /*00cc*/ 	.word	0x00000000
        /*00d0*/ 	.short	0x0009
        /*00d2*/ 	.short	0x0040
        /*00d4*/ 	.byte	0x00, 0xf5, 0x21, 0x00


	//----- nvinfo : EIATTR_KPARAM_INFO
	.align		4
.L_8919:
        /*00d8*/ 	.byte	0x04, 0x17
        /*00da*/ 	.short	(.L_8921 - .L_8920)
.L_8920:
        /*00dc*/ 	.word	0x00000000
        /*00e0*/ 	.short	0x0008
        /*00e2*/ 	.short	0x0038
        /*00e4*/ 	.byte	0x00, 0xf5, 0x21, 0x00


	//----- nvinfo : EIATTR_KPARAM_INFO
	.align		4
.L_8921:
        /*00e8*/ 	.byte	0x04, 0x17
        /*00ea*/ 	.short	(.L_8923 - .L_8922)
.L_8922:
        /*00ec*/ 	.word	0x00000000
        /*00f0*/ 	.short	0x0007
        /*00f2*/ 	.short	0x0034
        /*00f4*/ 	.byte	0x00, 0xf0, 0x11, 0x00


	//----- nvinfo : EIATTR_KPARAM_INFO
	.align		4
.L_8923:
        /*00f8*/ 	.byte	0x04, 0x17
        /*00fa*/ 	.short	(.L_8925 - .L_8924)
.L_8924:
        /*00fc*/ 	.word	0x00000000
        /*0100*/ 	.short	0x0006
        /*0102*/ 	.short	0x0030
        /*0104*/ 	.byte	0x00, 0xf0, 0x11, 0x00


	//----- nvinfo : EIATTR_KPARAM_INFO
	.align		4
.L_8925:
        /*0108*/ 	.byte	0x04, 0x17
        /*010a*/ 	.short	(.L_8927 - .L_8926)
.L_8926:
        /*010c*/ 	.word	0x00000000
        /*0110*/ 	.short	0x0005
        /*0112*/ 	.short	0x0028
        /*0114*/ 	.byte	0x00, 0xf5, 0x21, 0x00


	//----- nvinfo : EIATTR_KPARAM_INFO
	.align		4
.L_8927:
        /*0118*/ 	.byte	0x04, 0x17
        /*011a*/ 	.short	(.L_8929 - .L_8928)
.L_8928:
        /*011c*/ 	.word	0x00000000
        /*0120*/ 	.short	0x0004
        /*0122*/ 	.short	0x0020
        /*0124*/ 	.byte	0x00, 0xf5, 0x21, 0x00


	//----- nvinfo : EIATTR_KPARAM_INFO
	.align		4
.L_8929:
        /*0128*/ 	.byte	0x04, 0x17
        /*012a*/ 	.short	(.L_8931 - .L_8930)
.L_8930:
        /*012c*/ 	.word	0x00000000
        /*0130*/ 	.short	0x0003
        /*0132*/ 	.short	0x0018
        /*0134*/ 	.byte	0x00, 0xf5, 0x21, 0x00


	//----- nvinfo : EIATTR_KPARAM_INFO
	.align		4
.L_8931:
        /*0138*/ 	.byte	0x04, 0x17
        /*013a*/ 	.short	(.L_8933 - .L_8932)
.L_8932:
        /*013c*/ 	.word	0x00000000
        /*0140*/ 	.short	0x0002
        /*0142*/ 	.short	0x0010
        /*0144*/ 	.byte	0x00, 0xf5, 0x21, 0x00


	//----- nvinfo : EIATTR_KPARAM_INFO
	.align		4
.L_8933:
        /*0148*/ 	.byte	0x04, 0x17
        /*014a*/ 	.short	(.L_8935 - .L_8934)
.L_8934:
        /*014c*/ 	.word	0x00000000
        /*0150*/ 	.short	0x0001
        /*0152*/ 	.short	0x0008
        /*0154*/ 	.byte	0x00, 0xf5, 0x21, 0x00


	//----- nvinfo : EIATTR_KPARAM_INFO
	.align		4
.L_8935:
        /*0158*/ 	.byte	0x04, 0x17
        /*015a*/ 	.short	(.L_8937 - .L_8936)
.L_8936:
        /*015c*/ 	.word	0x00000000
        /*0160*/ 	.short	0x0000
        /*0162*/ 	.short	0x0000
        /*0164*/ 	.byte	0x00, 0xf5, 0x21, 0x00


	//----- nvinfo : EIATTR_SPARSE_MMA_MASK
	.align		4
.L_8937:
        /*0168*/ 	.byte	0x03, 0x50
        /*016a*/ 	.short	0x0000


	//----- nvinfo : EIATTR_MAXREG_COUNT
	.align		4
        /*016c*/ 	.byte	0x03, 0x1b
        /*016e*/ 	.short	0x00ff


	//----- nvinfo : EIATTR_NUM_BARRIERS
	.align		4
        /*0170*/ 	.byte	0x02, 0x4c
        /*0172*/ 	.byte	0x01
	.zero		1


	//----- nvinfo : EIATTR_EXTERNS
	.align		4
        /*0174*/ 	.byte	0x04, 0x0f
        /*0176*/ 	.short	(.L_8939 - .L_8938)


	//   ....[0]....
	.align		4
.L_8938:
        /*0178*/ 	.word	index@(__assertfail)


	//----- nvinfo : EIATTR_MERCURY_ISA_VERSION
	.align		4
.L_8939:
        /*017c*/ 	.byte	0x03, 0x5f
        /*017e*/ 	.short	0x0101


	//----- nvinfo : EIATTR_COOP_GROUP_MASK_REGIDS
	.align		4
        /*0180*/ 	.byte	0x04, 0x29
        /*0182*/ 	.short	(.L_8941 - .L_8940)


	//   ....[0]....
.L_8940:
        /*0184*/ 	.word	0xffffffff


	//   ....[1]....
        /*0188*/ 	.word	0xffffffff


	//   ....[2]....
        /*018c*/ 	.word	0xffffffff


	//   ....[3]....
        /*0190*/ 	.word	0xffffffff


	//   ....[4]....
        /*0194*/ 	.word	0xffffffff


	//   ....[5]....
        /*0198*/ 	.word	0xffffffff


	//   ....[6]....
        /*019c*/ 	.word	0xffffffff


	//   ....[7]....
        /*01a0*/ 	.word	0xffffffff


	//   ....[8]....
        /*01a4*/ 	.word	0xffffffff


	//   ....[9]....
        /*01a8*/ 	.word	0xffffffff


	//   ....[10]....
        /*01ac*/ 	.word	0xffffffff


	//   ....[11]....
        /*01b0*/ 	.word	0xffffffff


	//   ....[12]....
        /*01b4*/ 	.word	0xffffffff


	//   ....[13]....
        /*01b8*/ 	.word	0xffffffff


	//   ....[14]....
        /*01bc*/ 	.word	0x0500000f


	//   ....[15]....
        /*01c0*/ 	.word	0x0500000f


	//   ....[16]....
        /*01c4*/ 	.word	0x0500000f


	//----- nvinfo : EIATTR_COOP_GROUP_INSTR_OFFSETS
	.align		4
.L_8941:
        /*01c8*/ 	.byte	0x04, 0x28
        /*01ca*/ 	.short	(.L_8943 - .L_8942)


	//   ....[0]....
.L_8942:
        /*01cc*/ 	.word	0x000003d0


	//   ....[1]....
        /*01d0*/ 	.word	0x000003f0


	//   ....[2]....
        /*01d4*/ 	.word	0x00000410


	//   ....[3]....
        /*01d8*/ 	.word	0x00000510


	//   ....[4]....
        /*01dc*/ 	.word	0x00000530


	//   ....[5]....
        /*01e0*/ 	.word	0x00000560


	//   ....[6]....
        /*01e4*/ 	.word	0x000013b0


	//   ....[7]....
        /*01e8*/ 	.word	0x000013e0


	//   ....[8]....
        /*01ec*/ 	.word	0x00001400


	//   ....[9]....
        /*01f0*/ 	.word	0x00001420


	//   ....[10]....
        /*01f4*/ 	.word	0x00001440


	//   ....[11]....
        /*01f8*/ 	.word	0x00001490


	//   ....[12]....
        /*01fc*/ 	.word	0x000014b0


	//   ....[13]....
        /*0200*/ 	.word	0x000014d0


	//   ....[14]....
        /*0204*/ 	.word	0x00002460


	//   ....[15]....
        /*0208*/ 	.word	0x000024c0


	//   ....[16]....
        /*020c*/ 	.word	0x00002520


	//----- nvinfo : EIATTR_VRC_CTA_INIT_COUNT
	.align		4
.L_8943:
        /*0210*/ 	.byte	0x02, 0x4a
	.zero		1
	.zero		1


	//----- nvinfo : EIATTR_SYSCALL_OFFSETS
	.align		4
        /*0214*/ 	.byte	0x04, 0x46
        /*0216*/ 	.short	(.L_8945 - .L_8944)


	//   ....[0]....
.L_8944:
        /*0218*/ 	.word	0x00000330


	//----- nvinfo : EIATTR_EXIT_INSTR_OFFSETS
	.align		4
.L_8945:
        /*021c*/ 	.byte	0x04, 0x1c
        /*021e*/ 	.short	(.L_8947 - .L_8946)


	//   ....[0]....
.L_8946:
        /*0220*/ 	.word	0x000000d0


	//   ....[1]....
        /*0224*/ 	.word	0x000022c0


	//   ....[2]....
        /*0228*/ 	.word	0x000023e0


	//   ....[3]....
        /*022c*/ 	.word	0x00002410


	//----- nvinfo : EIATTR_CRS_STACK_SIZE
	.align		4
.L_8947:
        /*0230*/ 	.byte	0x04, 0x1e
        /*0232*/ 	.short	(.L_8949 - .L_8948)
.L_8948:
        /*0234*/ 	.word	0x00000000


	//----- nvinfo : EIATTR_CBANK_PARAM_SIZE
	.align		4
.L_8949:
        /*0238*/ 	.byte	0x03, 0x19
        /*023a*/ 	.short	0x008c


	//----- nvinfo : EIATTR_PARAM_CBANK
	.align		4
        /*023c*/ 	.byte	0x04, 0x0a
        /*023e*/ 	.short	(.L_8951 - .L_8950)
	.align		4
.L_8950:
        /*0240*/ 	.word	index@(.nv.constant0._ZN4vllm25paged_attention_v2_kernelIthLi120ELi8ELi128ELNS_18Fp8KVCacheDataTypeE2ELb0ELi512EEEvPfS2_PT_PKS3_PKT0_S9_ifPKiSB_iPKfiiiSD_SD_iiiii)
        /*0244*/ 	.short	0x0380
        /*0246*/ 	.short	0x008c


	//----- nvinfo : EIATTR_SW_WAR
	.align		4
.L_8951:
        /*0248*/ 	.byte	0x04, 0x36
        /*024a*/ 	.short	(.L_8953 - .L_8952)
.L_8952:
        /*024c*/ 	.word	0x00000008
.L_8953:


//--------------------- .nv.info._ZN4vllm25paged_attention_v2_kernelIthLi112ELi8ELi128ELNS_18Fp8KVCacheDataTypeE2ELb0ELi512EEEvPfS2_PT_PKS3_PKT0_S9_ifPKiSB_iPKfiiiSD_SD_iiiii --------------------------
	.section	.nv.info._ZN4vllm25paged_attention_v2_kernelIthLi112ELi8ELi128ELNS_18Fp8KVCacheDataTypeE2ELb0ELi512EEEvPfS2_PT_PKS3_PKT0_S9_ifPKiSB_iPKfiiiSD_SD_iiiii,"",@"SHT_CUDA_INFO"
	.sectionflags	@""
	.align	4


	//----- nvinfo : EIATTR_CUDA_API_VERSION
	.align		4
        /*0000*/ 	.byte	0x04, 0x37
        /*0002*/ 	.short	(.L_8955 - .L_8954)
.L_8954:
        /*0004*/ 	.word	0x00000082


	//----- nvinfo : EIATTR_KPARAM_INFO
	.align		4
.L_8955:
        /*0008*/ 	.byte	0x04, 0x17
        /*000a*/ 	.short	(.L_8957 - .L_8956)
.L_8956:
        /*000c*/ 	.word	0x00000000
        /*0010*/ 	.short	0x0015
        /*0012*/ 	.short	0x0088
        /*0014*/ 	.byte	0x00, 0xf0, 0x11, 0x00


	//----- nvinfo : EIATTR_KPARAM_INFO
	.align		4
.L_8957:
        /*0018*/ 	.byte	0x04, 0x17
        /*001a*/ 	.short	(.L_8959 - .L_8958)
.L_8958:
        /*001c*/ 	.word	0x00000000
        /*0020*/ 	.short	0x0014
        /*0022*/ 	.short	0x0084
        /*0024*/ 	.byte	0x00, 0xf0, 0x11, 0x00


	//----- nvinfo : EIATTR_KPARAM_INFO
	.align		4
.L_8959:
        /*0028*/ 	.byte	0x04, 0x17
        /*002a*/ 	.short	(.L_8961 - .L_8960)
.L_8960:
        /*002c*/ 	.word	0x00000000
        /*0030*/ 	.short	0x0013
        /*0032*/ 	.short	0x0080
        /*0034*/ 	.byte	0x00, 0xf0, 0x11, 0x00


	//----- nvinfo : EIATTR_KPARAM_INFO
	.align		4
.L_8961:
        /*0038*/ 	.byte	0x04, 0x17
        /*003a*/ 	.short	(.L_8963 - .L_8962)
.L_8962:
        /*003c*/ 	.word	0x00000000
        /*0040*/ 	.short	0x0012
        /*0042*/ 	.short	0x007c
        /*0044*/ 	.byte	0x00, 0xf0, 0x11, 0x00


	//----- nvinfo : EIATTR_KPARAM_INFO
	.align		4
.L_8963:
        /*0048*/ 	.byte	0x04, 0x17
        /*004a*/ 	.short	(.L_8965 - .L_8964)
.L_8964:
        /*004c*/ 	.word	0x00000000
        /*0050*/ 	.short	0x0011
        /*0052*/ 	.short	0x0078
        /*0054*/ 	.byte	0x00, 0xf0, 0x11, 0x00


	//----- nvinfo : EIATTR_KPARAM_INFO
	.align		4
.L_8965:
        /*0058*/ 	.byte	0x04, 0x17
        /*005a*/ 	.short	(.L_8967 - .L_8966)
.L_8966:
        /*005c*/ 	.word	0x00000000
        /*0060*/ 	.short	0x0010
        /*0062*/ 	.short	0x0070
        /*0064*/ 	.byte	0x00, 0xf5, 0x21, 0x00


	//----- nvinfo : EIATTR_KPARAM_INFO
	.align		4
.L_8967:
        /*0068*/ 	.byte	0x04, 0x17
        /*006a*/ 	.short	(.L_8969 - .L_8968)
.L_8968:
        /*006c*/ 	.word	0x00000000
        /*0070*/ 	.short	0x000f
        /*0072*/ 	.short	0x0068
        /*0074*/ 	.byte	0x00, 0xf5, 0x21, 0x00


	//----- nvinfo : EIATTR_KPARAM_INFO
	.align		4
.L_8969:
        /*0078*/ 	.byte	0x04, 0x17
        /*007a*/ 	.short	(.L_8971 - .L_8970)
.L_8970:
        /*007c*/ 	.word	0x00000000
        /*0080*/ 	.short	0x000e
        /*0082*/ 	.short	0x0060
        /*0084*/ 	.byte	0x00, 0xf0, 0x11, 0x00


	//----- nvinfo : EIATTR_KPARAM_INFO
	.align		4
.L_8971:
        /*0088*/ 	.byte	0x04, 0x17
        /*008a*/ 	.short	(.L_8973 - .L_8972)
.L_8972:
        /*008c*/ 	.word	0x00000000
        /*0090*/ 	.short	0x000d
        /*0092*/ 	.short	0x005c
        /*0094*/ 	.byte	0x00, 0xf0, 0x11, 0x00


	//----- nvinfo : EIATTR_KPARAM_INFO
	.align		4
.L_8973:
        /*0098*/ 	.byte	0x04, 0x17
        /*009a*/ 	.short	(.L_8975 - .L_8974)
.L_8974:
        /*009c*/ 	.word	0x00000000
        /*00a0*/ 	.short	0x000c
        /*00a2*/ 	.short	0x0058
        /*00a4*/ 	.byte	0x00, 0xf0, 0x11, 0x00


	//----- nvinfo : EIATTR_KPARAM_INFO
	.align		4
.L_8975:
        /*00a8*/ 	.byte	0x04, 0x17
        /*00aa*/ 	.short	(.L_8977 - .L_8976)
.L_8976:
        /*00ac*/ 	.word	0x00000000
        /*00b0*/ 	.short	0x000b
        /*00b2*/ 	.short	0x0050
        /*00b4*/ 	.byte	0x00, 0xf5, 0x21, 0x00


	//----- nvinfo : EIATTR_KPARAM_INFO
	.align		4
.L_8977:
        /*00b8*/ 	.byte	0x04, 0x17
        /*00ba*/ 	.short	(.L_8979 - .L_8978)
.L_8978:
        /*00bc*/ 	.word	0x00000000
        /*00c0*/ 	.short	0x000a
        /*00c2*/ 	.short	0x0048
        /*00c4*/ 	.byte	0x00, 0xf0, 0x11, 0x00


	//----- nvinfo : EIATTR_KPARAM_INFO
	.align		4
.L_8979:
        /*00c8*/ 	.byte	0x04, 0x17
        /*00ca*/ 	.short	(.L_8981 - .L_8980)
.L_8980:
        /*00cc*/ 	.word	0x00000000
        /*00d0*/ 	.short	0x0009
        /*00d2*/ 	.short	0x0040
        /*00d4*/ 	.byte	0x00, 0xf5, 0x21, 0x00


	//----- nvinfo : EIATTR_KPARAM_INFO
	.align		4
.L_8981:
        /*00d8*/ 	.byte	0x04, 0x17
        /*00da*/ 	.short	(.L_8983 - .L_8982)
.L_8982:
        /*00dc*/ 	.word	0x00000000
        /*00e0*/ 	.short	0x0008
        /*00e2*/ 	.short	0x0038
        /*00e4*/ 	.byte	0x00, 0xf5, 0x21, 0x00


	//----- nvinfo : EIATTR_KPARAM_INFO
	.align		4
.L_8983:
        /*00e8*/ 	.byte	0x04, 0x17
        /*00ea*/ 	.short	(.L_8985 - .L_8984)
.L_8984:
        /*00ec*/ 	.word	0x00000000
        /*00f0*/ 	.short	0x0007
        /*00f2*/ 	.short	0x0034
        /*00f4*/ 	.byte	0x00, 0xf0, 0x11, 0x00


	//----- nvinfo : EIATTR_KPARAM_INFO
	.align		4
.L_8985:
        /*00f8*/ 	.byte	0x04, 0x17
        /*00fa*/ 	.short	(.L_8987 - .L_8986)
.L_8986:
        /*00fc*/ 	.word	0x00000000
        /*0100*/ 	.short	0x0006
        /*0102*/ 	.short	0x0030
        /*0104*/ 	.byte	0x00, 0xf0, 0x11, 0x00


	//----- nvinfo : EIATTR_KPARAM_INFO
	.align		4
.L_8987:
        /*0108*/ 	.byte	0x04, 0x17
        /*010a*/ 	.short	(.L_8989 - .L_8988)
.L_8988:
        /*010c*/ 	.word	0x00000000
        /*0110*/ 	.short	0x0005
        /*0112*/ 	.short	0x0028
        /*0114*/ 	.byte	0x00, 0xf5, 0x21, 0x00


	//----- nvinfo : EIATTR_KPARAM_INFO
	.align		4
.L_8989:
        /*0118*/ 	.byte	0x04, 0x17
        /*011a*/ 	.short	(.L_8991 - .L_8990)
.L_8990:
        /*011c*/ 	.word	0x00000000
        /*0120*/ 	.short	0x0004
        /*0122*/ 	.short	0x0020
        /*0124*/ 	.byte	0x00, 0xf5, 0x21, 0x00


	//----- nvinfo : EIATTR_KPARAM_INFO
	.align		4
.L_8991:
        /*0128*/ 	.byte	0x04, 0x17
        /*012a*/ 	.short	(.L_8993 - .L_8992)
.L_8992:
        /*012c*/ 	.word	0x00000000
        /*0130*/ 	.short	0x0003
        /*0132*/ 	.short	0x0018
        /*0134*/ 	.byte	0x00, 0xf5, 0x21, 0x00


	//----- nvinfo : EIATTR_KPARAM_INFO
	.align		4
.L_8993:
        /*0138*/ 	.byte	0x04, 0x17
        /*013a*/ 	.short	(.L_8995 - .L_8994)
.L_8994:
        /*013c*/ 	.word	0x00000000
        /*0140*/ 	.short	0x0002
        /*0142*/ 	.short	0x0010
        /*0144*/ 	.byte	0x00, 0xf5, 0x21, 0x00


	//----- nvinfo : EIATTR_KPARAM_INFO
	.align		4
.L_8995:
        /*0148*/ 	.byte	0x04, 0x17
        /*014a*/ 	.short	(.L_8997 - .L_8996)
.L_8996:
        /*014c*/ 	.word	0x00000000
        /*0150*/ 	.short	0x0001
        /*0152*/ 	.short	0x0008
        /*0154*/ 	.byte	0x00, 0xf5, 0x21, 0x00


	//----- nvinfo : EIATTR_KPARAM_INFO
	.align		4
.L_8997:
        /*0158*/ 	.byte	0x04, 0x17
        /*015a*/ 	.short	(.L_8999 - .L_8998)
.L_8998:
        /*015c*/ 	.word	0x00000000
        /*0160*/ 	.short	0x0000
        /*0162*/ 	.short	0x0000
        /*0164*/ 	.byte	0x00, 0xf5, 0x21, 0x00


	//----- nvinfo : EIATTR_SPARSE_MMA_MASK
	.align		4
.L_8999:
        /*0168*/ 	.byte	0x03, 0x50
        /*016a*/ 	.short	0x0000


	//----- nvinfo : EIATTR_MAXREG_COUNT
	.align		4
        /*016c*/ 	.byte	0x03, 0x1b
        /*016e*/ 	.short	0x00ff


	//----- nvinfo : EIATTR_NUM_BARRIERS
	.align		4
        /*0170*/ 	.byte	0x02, 0x4c
        /*0172*/ 	.byte	0x01
	.zero		1


	//----- nvinfo : EIATTR_EXTERNS
	.align		4
        /*0174*/ 	.byte	0x04, 0x0f
        /*0176*/ 	.short	(.L_9001 - .L_9000)


	//   ....[0]....
	.align		4
.L_9000:
        /*0178*/ 	.word	index@(__assertfail)


	//----- nvinfo : EIATTR_MERCURY_ISA_VERSION
	.align		4
.L_9001:
        /*017c*/ 	.byte	0x03, 0x5f
        /*017e*/ 	.short	0x0101


	//----- nvinfo : EIATTR_COOP_GROUP_MASK_REGIDS
	.align		4
        /*0180*/ 	.byte	0x04, 0x29
        /*0182*/ 	.short	(.L_9003 - .L_9002)


	//   ....[0]....
.L_9002:
        /*0184*/ 	.word	0xffffffff


	//   ....[1]....
        /*0188*/ 	.word	0xffffffff


	//   ....[2]....
        /*018c*/ 	.word	0xffffffff


	//   ....[3]....
        /*0190*/ 	.word	0xffffffff


	//   ....[4]....
        /*0194*/ 	.word	0xffffffff


	//   ....[5]....
        /*0198*/ 	.word	0xffffffff


	//   ....[6]....
        /*019c*/ 	.word	0xffffffff


	//   ....[7]....
        /*01a0*/ 	.word	0xffffffff


	//   ....[8]....
        /*01a4*/ 	.word	0xffffffff


	//   ....[9]....
        /*01a8*/ 	.word	0xffffffff


	//   ....[10]....
        /*01ac*/ 	.word	0xffffffff


	//   ....[11]....
        /*01b0*/ 	.word	0xffffffff


	//   ....[12]....
        /*01b4*/ 	.word	0xffffffff


	//   ....[13]....
        /*01b8*/ 	.word	0xffffffff


	//   ....[14]....
        /*01bc*/ 	.word	0x0500000f


	//   ....[15]....
        /*01c0*/ 	.word	0x0500000f


	//   ....[16]....
        /*01c4*/ 	.word	0x0500000f


	//----- nvinfo : EIATTR_COOP_GROUP_INSTR_OFFSETS
	.align		4
.L_9003:
        /*01c8*/ 	.byte	0x04, 0x28
        /*01ca*/ 	.short	(.L_9005 - .L_9004)


	//   ....[0]....
.L_9004:
        /*01cc*/ 	.word	0x000003d0


	//   ....[1]....
        /*01d0*/ 	.word	0x000003f0


	//   ....[2]....
        /*01d4*/ 	.word	0x00000410


	//   ....[3]....
        /*01d8*/ 	.word	0x00000510


	//   ....[4]....
        /*01dc*/ 	.word	0x00000530


	//   ....[5]....
        /*01e0*/ 	.word	0x00000560


	//   ....[6]....
        /*01e4*/ 	.word	0x000013b0


	//   ....[7]....
        /*01e8*/ 	.word	0x000013e0


	//   ....[8]....
        /*01ec*/ 	.word	0x00001400


	//   ....[9]....
        /*01f0*/ 	.word	0x00001420


	//   ....[10]....
        /*01f4*/ 	.word	0x00001440


	//   ....[11]....
        /*01f8*/ 	.word	0x00001490


	//   ....[12]....
        /*01fc*/ 	.word	0x000014b0


	//   ....[13]....
        /*0200*/ 	.word	0x000014d0


	//   ....[14]....
        /*0204*/ 	.word	0x00002460


	//   ....[15]....
        /*0208*/ 	.word	0x000024c0


	//   ....[16]....
        /*020c*/ 	.word	0x00002520


	//----- nvinfo : EIATTR_VRC_CTA_INIT_COUNT
	.align		4
.L_9005:
        /*0210*/ 	.byte	0x02, 0x4a
	.zero		1
	.zero		1


	//----- nvinfo : EIATTR_SYSCALL_OFFSETS
	.align		4
        /*0214*/ 	.byte	0x04, 0x46
        /*0216*/ 	.short	(.L_9007 - .L_9006)


	//   ....[0]....
.L_9006:
        /*0218*/ 	.word	0x00000330


	//----- nvinfo : EIATTR_EXIT_INSTR_OFFSETS
	.align		4
.L_9007:
        /*021c*/ 	.byte	0x04, 0x1c
        /*021e*/ 	.short	(.L_9009 - .L_9008)


	//   ....[0]....
.L_9008:
        /*0220*/ 	.word	0x000000d0


	//   ....[1]....
        /*0224*/ 	.word	0x000022c0


	//   ....[2]....
        /*0228*/ 	.word	0x000023e0


	//   ....[3]....
        /*022c*/ 	.word	0x00002410


	//----- nvinfo : EIATTR_CRS_STACK_SIZE
	.align		4
.L_9009:
        /*0230*/ 	.byte	0x04, 0x1e
        /*0232*/ 	.short	(.L_9011 - .L_9010)
.L_9010:
        /*0234*/ 	.word	0x00000000


	//----- nvinfo : EIATTR_CBANK_PARAM_SIZE
	.align		4
.L_9011:
        /*0238*/ 	.byte	0x03, 0x19
        /*023a*/ 	.short	0x008c


	//----- nvinfo : EIATTR_PARAM_CBANK
	.align		4
        /*023c*/ 	.byte	0x04, 0x0a
        /*023e*/ 	.short	(.L_9013 - .L_9012)
	.align		4
.L_9012:
        /*0240*/ 	.word	index@(.nv.constant0._ZN4vllm25paged_attention_v2_kernelIthLi112ELi8ELi128ELNS_18Fp8KVCacheDataTypeE2ELb0ELi512EEEvPfS2_PT_PKS3_PKT0_S9_ifPKiSB_iPKfiiiSD_SD_iiiii)
        /*0244*/ 	.short	0x0380
        /*0246*/ 	.short	0x008c


	//----- nvinfo : EIATTR_SW_WAR
	.align		4
.L_9013:
        /*0248*/ 	.byte	0x04, 0x36
        /*024a*/ 	.short	(.L_9015 - .L_9014)
.L_9014:
        /*024c*/ 	.word	0x00000008
.L_9015:


//--------------------- .nv.info._ZN4vllm25paged_attention_v2_kernelIthLi96ELi8ELi128ELNS_18Fp8KVCacheDataTypeE2ELb0ELi512EEEvPfS2_PT_PKS3_PKT0_S9_ifPKiSB_iPKfiiiSD_SD_iiiii --------------------------
	.section	.nv.info._ZN4vllm25paged_attention_v2_kernelIthLi96ELi8ELi128ELNS_18Fp8KVCacheDataTypeE2ELb0ELi512EEEvPfS2_PT_PKS3_PKT0_S9_ifPKiSB_iPKfiiiSD_SD_iiiii,"",@"SHT_CUDA_INFO"
	.sectionflags	@""
	.align	4


	//----- nvinfo : EIATTR_CUDA_API_VERSION
	.align		4
        /*0000*/ 	.byte	0x04, 0x37
        /*0002*/ 	.short	(.L_9017 - .L_9016)
.L_9016:
        /*0004*/ 	.word	0x00000082


	//----- nvinfo : EIATTR_KPARAM_INFO
	.align		4
.L_9017:
        /*0008*/ 	.byte	0x04, 0x17
        /*000a*/ 	.short	(.L_9019 - .L_9018)
.L_9018:
        /*000c*/ 	.word	0x00000000
        /*0010*/ 	.short	0x0015
        /*0012*/ 	.short	0x0088
        /*0014*/ 	.byte	0x00, 0xf0, 0x11, 0x00


	//----- nvinfo : EIATTR_KPARAM_INFO
	.align		4
.L_9019:
        /*0018*/ 	.byte	0x04, 0x17
        /*001a*/ 	.short	(.L_9021 - .L_9020)
.L_9020:
        /*001c*/ 	.word	0x00000000
        /*0020*/ 	.short	0x0014
        /*0022*/ 	.short	0x0084
        /*0024*/ 	.byte	0x00, 0xf0, 0x11, 0x00


	//----- nvinfo : EIATTR_KPARAM_INFO
	.align		4
.L_9021:
        /*0028*/ 	.byte	0x04, 0x17
        /*002a*/ 	.short	(.L_9023 - .L_9022)
.L_9022:
        /*002c*/ 	.word	0x00000000
        /*0030*/ 	.short	0x0013
        /*0032*/ 	.short	0x0080
        /*0034*/ 	.byte	0x00, 0xf0, 0x11, 0x00


	//----- nvinfo : EIATTR_KPARAM_INFO
	.align		4
.L_9023:
        /*0038*/ 	.byte	0x04, 0x17
        /*003a*/ 	.short	(.L_9025 - .L_9024)
.L_9024:
        /*003c*/ 	.word	0x00000000
        /*0040*/ 	.short	0x0012
        /*0042*/ 	.short	0x007c
        /*0044*/ 	.byte	0x00, 0xf0, 0x11, 0x00


	//----- nvinfo : EIATTR_KPARAM_INFO
	.align		4
.L_9025:
        /*0048*/ 	.byte	0x04, 0x17
        /*004a*/ 	.short	(.L_9027 - .L_9026)
.L_9026:
        /*004c*/ 	.word	0x00000000
        /*0050*/ 	.short	0x0011
        /*0052*/ 	.short	0x0078
        /*0054*/ 	.byte	0x00, 0xf0, 0x11, 0x00


	//----- nvinfo : EIATTR_KPARAM_INFO
	.align		4
.L_9027:
        /*0058*/ 	.byte	0x04, 0x17
        /*005a*/ 	.short	(.L_9029 - .L_9028)
.L_9028:
        /*005c*/ 	.word	0x00000000
        /*0060*/ 	.short	0x0010
        /*0062*/ 	.short	0x0070
        /*0064*/ 	.byte	0x00, 0xf5, 0x21, 0x00


	//----- nvinfo : EIATTR_KPARAM_INFO
	.align		4
.L_9029:
        /*0068*/ 	.byte	0x04, 0x17
        /*006a*/ 	.short	(.L_9031 - .L_9030)
.L_9030:
        /*006c*/ 	.word	0x00000000
        /*0070*/ 	.short	0x000f
        /*0072*/ 	.short	0x0068
        /*0074*/ 	.byte	0x00, 0xf5, 0x21, 0x00


	//----- nvinfo : EIATTR_KPARAM_INFO
	.align		4
.L_9031:
        /*0078*/ 	.byte	0x04, 0x17
        /*007a*/ 	.short	(.L_9033 - .L_9032)
.L_9032:
        /*007c*/ 	.word	0x00000000
        /*0080*/ 	.short	0x000e
        /*0082*/ 	.short	0x0060
        /*0084*/ 	.byte	0x00, 0xf0, 0x11, 0x00


	//----- nvinfo : EIATTR_KPARAM_INFO
	.align		4
.L_9033:
        /*0088*/ 	.byte	0x04, 0x17
        /*008a*/ 	.short	(.L_9035 - .L_9034)
.L_9034:
        /*008c*/ 	.word	0x00000000
        /*0090*/ 	.short	0x000d
        /*0092*/ 	.short	0x005c
        /*0094*/ 	.byte	0x00, 0xf0, 0x11, 0x00


	//----- nvinfo : EIATTR_KPARAM_INFO
	.align		4
.L_9035:
        /*0098*/ 	.byte	0x04, 0x17
        /*009a*/ 	.short	(.L_9037 - .L_9036)
.L_9036:
        /*009c*/ 	.word	0x00000000
        /*00a0*/ 	.short	0x000c
        /*00a2*/ 	.short	0x0058
        /*00a4*/ 	.byte	0x00, 0xf0, 0x11, 0x00


	//----- nvinfo : EIATTR_KPARAM_INFO
	.align		4
.L_9037:
        /*00a8*/ 	.byte	0x04, 0x17
        /*00aa*/ 	.short	(.L_9039 - .L_9038)
.L_9038:
        /*00ac*/ 	.word	0x00000000
        /*00b0*/ 	.short	0x000b
        /*00b2*/ 	.short	0x0050
        /*00b4*/ 	.byte	0x00, 0xf5, 0x21, 0x00


	//----- nvinfo : EIATTR_KPARAM_INFO
	.align		4
.L_9039:
        /*00b8*/ 	.byte	0x04, 0x17
        /*00ba*/ 	.short	(.L_9041 - .L_9040)
.L_9040:
        /*00bc*/ 	.word	0x00000000
        /*00c0*/ 	.short	0x000a
        /*00c2*/ 	.short	0x0048
        /*00c4*/ 	.byte	0x00, 0xf0, 0x11, 0x00


	//----- nvinfo : EIATTR_KPARAM_INFO
	.align		4
.L_9041:
        /*00c8*/ 	.byte	0x04, 0x17
        /*00ca*/ 	.short	(.L_9043 - .L_9042)
.L_9042:
        /*00cc*/ 	.word	0x00000000
        /*00d0*/ 	.short	0x0009
        /*00d2*/ 	.short	0x0040
        /*00d4*/ 	.byte	0x00, 0xf5, 0x21, 0x00


	//----- nvinfo : EIATTR_KPARAM_INFO
	.align		4
.L_9043:
        /*00d8*/ 	.byte	0x04, 0x17
        /*00da*/ 	.short	(.L_9045 - .L_9044)
.L_9044:
        /*00dc*/ 	.word	0x00000000
        /*00e0*/ 	.short	0x0008
        /*00e2*/ 	.short	0x0038
        /*00e4*/ 	.byte	0x00, 0xf5, 0x21, 0x00


	//----- nvinfo : EIATTR_KPARAM_INFO
	.align		4
.L_9045:
        /*00e8*/ 	.byte	0x04, 0x17
        /*00ea*/ 	.short	(.L_9047 - .L_9046)
.L_9046:
        /*00ec*/ 	.word	0x00000000
        /*00f0*/ 	.short	0x0007
        /*00f2*/ 	.short	0x0034
        /*00f4*/ 	.byte	0x00, 0xf0, 0x11, 0x00


	//----- nvinfo : EIATTR_KPARAM_INFO
	.align		4
.L_9047:
        /*00f8*/ 	.byte	0x04, 0x17
        /*00fa*/ 	.short	(.L_9049 - .L_9048)
.L_9048:
        /*00fc*/ 	.word	0x00000000
        /*0100*/ 	.short	0x0006
        /*0102*/ 	.short	0x0030
        /*0104*/ 	.byte	0x00, 0xf0, 0x11, 0x00


	//----- nvinfo : EIATTR_KPARAM_INFO
	.align		4
.L_9049:
        /*0108*/ 	.byte	0x04, 0x17
        /*010a*/ 	.short	(.L_9051 - .L_9050)
.L_9050:
        /*010c*/ 	.word	0x00000000
        /*0110*/ 	.short	0x0005
        /*0112*/ 	.short	0x0028
        /*0114*/ 	.byte	0x00, 0xf5, 0x21, 0x00


	//----- nvinfo : EIATTR_KPARAM_INFO
	.align		4
.L_9051:
        /*0118*/ 	.byte	0x04, 0x17
        /*011a*/ 	.short	(.L_9053 - .L_9052)
.L_9052:
        /*011c*/ 	.word	0x00000000
        /*0120*/ 	.short	0x0004
        /*0122*/ 	.short	0x0020
        /*0124*/ 	.byte	0x00, 0xf5, 0x21, 0x00


	//----- nvinfo : EIATTR_KPARAM_INFO
	.align		4
.L_9053:
        /*0128*/ 	.byte	0x04, 0x17
        /*012a*/ 	.short	(.L_9055 - .L_9054)
.L_9054:
        /*012c*/ 	.word	0x00000000
        /*0130*/ 	.short	0x0003
        /*0132*/ 	.short	0x0018
        /*0134*/ 	.byte	0x00, 0xf5, 0x21, 0x00


	//----- nvinfo : EIATTR_KPARAM_INFO
	.align		4
.L_9055:
        /*0138*/ 	.byte	0x04, 0x17
        /*013a*/ 	.short	(.L_9057 - .L_9056)
.L_9056:
        /*013c*/ 	.word	0x00000000
        /*0140*/ 	.short	0x0002
        /*0142*/ 	.short	0x0010
        /*0144*/ 	.byte	0x00, 0xf5, 0x21, 0x00


	//----- nvinfo : EIATTR_KPARAM_INFO
	.align		4
.L_9057:
        /*0148*/ 	.byte	0x04, 0x17
        /*014a*/ 	.short	(.L_9059 - .L_9058)
.L_9058:
        /*014c*/ 	.word	0x00000000
        /*0150*/ 	.short	0x0001
        /*0152*/ 	.short	0x0008
        /*0154*/ 	.byte	0x00, 0xf5, 0x21, 0x00


	//----- nvinfo : EIATTR_KPARAM_INFO
	.align		4
.L_9059:
        /*0158*/ 	.byte	0x04, 0x17
        /*015a*/ 	.short	(.L_9061 - .L_9060)
.L_9060:
        /*015c*/ 	.word	0x00000000
        /*0160*/ 	.short	0x0000
        /*0162*/ 	.short	0x0000
        /*0164*/ 	.byte	0x00, 0xf5, 0x21, 0x00


	//----- nvinfo : EIATTR_SPARSE_MMA_MASK
	.align		4
.L_9061:
        /*0168*/ 	.byte	0x03, 0x50
        /*016a*/ 	.short	0x0000


	//----- nvinfo : EIATTR_MAXREG_COUNT
	.align		4
        /*016c*/ 	.byte	0x03, 0x1b
        /*016e*/ 	.short	0x00ff


	//----- nvinfo : EIATTR_NUM_BARRIERS
	.align		4
        /*0170*/ 	.byte	0x02, 0x4c
        /*0172*/ 	.byte	0x01
	.zero		1


	//----- nvinfo : EIATTR_EXTERNS
	.align		4
        /*0174*/ 	.byte	0x04, 0x0f
        /*0176*/ 	.short	(.L_9063 - .L_9062)


	//   ....[0]....
	.align		4
.L_9062:
        /*0178*/ 	.word	index@(__assertfail)


	//----- nvinfo : EIATTR_MERCURY_ISA_VERSION
	.align		4
.L_9063:
        /*017c*/ 	.byte	0x03, 0x5f
        /*017e*/ 	.short	0x0101


	//----- nvinfo : EIATTR_COOP_GROUP_MASK_REGIDS
	.align		4
        /*0180*/ 	.byte	0x04, 0x29
        /*0182*/ 	.short	(.L_9065 - .L_9064)


	//   ....[0]....
.L_9064:
        /*0184*/ 	.word	0xffffffff


	//   ....[1]....
        /*0188*/ 	.word	0xffffffff


	//   ....[2]....
        /*018c*/ 	.word	0xffffffff


	//   ....[3]....
        /*0190*/ 	.word	0xffffffff


	//   ....[4]....
        /*0194*/ 	.word	0xffffffff


	//   ....[5]....
        /*0198*/ 	.word	0xffffffff


	//   ....[6]....
        /*019c*/ 	.word	0xffffffff


	//   ....[7]....
        /*01a0*/ 	.word	0xffffffff


	//   ....[8]....
        /*01a4*/ 	.word	0xffffffff


	//   ....[9]....
        /*01a8*/ 	.word	0xffffffff


	//   ....[10]....
        /*01ac*/ 	.word	0xffffffff


	//   ....[11]....
        /*01b0*/ 	.word	0xffffffff


	//   ....[12]....
        /*01b4*/ 	.word	0xffffffff


	//   ....[13]....
        /*01b8*/ 	.word	0xffffffff


	//   ....[14]....
        /*01bc*/ 	.word	0x0500000f


	//   ....[15]....
        /*01c0*/ 	.word	0x0500000f


	//   ....[16]....
        /*01c4*/ 	.word	0x0500000f


	//----- nvinfo : EIATTR_COOP_GROUP_INSTR_OFFSETS
	.align		4
.L_9065:
        /*01c8*/ 	.byte	0x04, 0x28
        /*01ca*/ 	.short	(.L_9067 - .L_9066)


	//   ....[0]....
.L_9066:
        /*01cc*/ 	.word	0x00000380


	//   ....[1]....
        /*01d0*/ 	.word	0x000003a0


	//   ....[2]....
        /*01d4*/ 	.word	0x000003c0


	//   ....[3]....
        /*01d8*/ 	.word	0x000004d0


	//   ....[4]....
        /*01dc*/ 	.word	0x000004f0


	//   ....[5]....
        /*01e0*/ 	.word	0x00000510


	//   ....[6]....
        /*01e4*/ 	.word	0x00001350


	//   ....[7]....
        /*01e8*/ 	.word	0x00001380


	//   ....[8]....
        /*01ec*/ 	.word	0x000013a0


	//   ....[9]....
        /*01f0*/ 	.word	0x000013c0


	//   ....[10]....
        /*01f4*/ 	.word	0x000013e0


	//   ....[11]....
        /*01f8*/ 	.word	0x00001430


	//   ....[12]....
        /*01fc*/ 	.word	0x00001450


	//   ....[13]....
        /*0200*/ 	.word	0x00001470


	//   ....[14]....
        /*0204*/ 	.word	0x00002260


	//   ....[15]....
        /*0208*/ 	.word	0x000022c0


	//   ....[16]....
        /*020c*/ 	.word	0x00002320


	//----- nvinfo : EIATTR_VRC_CTA_INIT_COUNT
	.align		4
.L_9067:
        /*0210*/ 	.byte	0x02, 0x4a
	.zero		1
	.zero		1


	//----- nvinfo : EIATTR_SYSCALL_OFFSETS
	.align		4
        /*0214*/ 	.byte	0x04, 0x46
        /*0216*/ 	.short	(.L_9069 - .L_9068)


	//   ....[0]....
.L_9068:
        /*0218*/ 	.word	0x000002e0


	//----- nvinfo : EIATTR_EXIT_INSTR_OFFSETS
	.align		4
.L_9069:
        /*021c*/ 	.byte	0x04, 0x1c
        /*021e*/ 	.short	(.L_9071 - .L_9070)


	//   ....[0]....
.L_9070:
        /*0220*/ 	.word	0x000000b0


	//   ....[1]....
        /*0224*/ 	.word	0x000020b0


	//   ....[2]....
        /*0228*/ 	.word	0x00002210


	//----- nvinfo : EIATTR_CRS_STACK_SIZE
	.align		4
.L_9071:
        /*022c*/ 	.byte	0x04, 0x1e
        /*022e*/ 	.short	(.L_9073 - .L_9072)
.L_9072:
        /*0230*/ 	.word	0x00000000


	//----- nvinfo : EIATTR_CBANK_PARAM_SIZE
	.align		4
.L_9073:
        /*0234*/ 	.byte	0x03, 0x19
        /*0236*/ 	.short	0x008c


	//----- nvinfo : EIATTR_PARAM_CBANK
	.align		4
        /*0238*/ 	.byte	0x04, 0x0a
        /*023a*/ 	.short	(.L_9075 - .L_9074)
	.align		4
.L_9074:
        /*023c*/ 	.word	index@(.nv.constant0._ZN4vllm25paged_attention_v2_kernelIthLi96ELi8ELi128ELNS_18Fp8KVCacheDataTypeE2ELb0ELi512EEEvPfS2_PT_PKS3_PKT0_S9_ifPKiSB_iPKfiiiSD_SD_iiiii)
        /*0240*/ 	.short	0x0380
        /*0242*/ 	.short	0x008c


	//----- nvinfo : EIATTR_SW_WAR
	.align		4
.L_9075:
        /*0244*/ 	.byte	0x04, 0x36
        /*0246*/ 	.short	(.L_9077 - .L_9076)
.L_9076:
        /*0248*/ 	.word	0x00000008
.L_9077:


//--------------------- .nv.info._ZN4vllm25paged_attention_v2_kernelIthLi80ELi8ELi128ELNS_18Fp8KVCacheDataTypeE2ELb0ELi512EEEvPfS2_PT_PKS3_PKT0_S9_ifPKiSB_iPKfiiiSD_SD_iiiii --------------------------
	.section	.nv.info._ZN4vllm25paged_attention_v2_kernelIthLi80ELi8ELi128ELNS_18Fp8KVCacheDataTypeE2ELb0ELi512EEEvPfS2_PT_PKS3_PKT0_S9_ifPKiSB_iPKfiiiSD_SD_iiiii,"",@"SHT_CUDA_INFO"
	.sectionflags	@""
	.align	4


	//----- nvinfo : EIATTR_CUDA_API_VERSION
	.align		4
        /*0000*/ 	.byte	0x04, 0x37
        /*0002*/ 	.short	(.L_9079 - .L_9078)
.L_9078:
        /*0004*/ 	.word	0x00000082


	//----- nvinfo : EIATTR_KPARAM_INFO
	.align		4
.L_9079:
        /*0008*/ 	.byte	0x04, 0x17
        /*000a*/ 	.short	(.L_9081 - .L_9080)
.L_9080:
        /*000c*/ 	.word	0x00000000
        /*0010*/ 	.short	0x0015
        /*0012*/ 	.short	0x0088
        /*0014*/ 	.byte	0x00, 0xf0, 0x11, 0x00


	//----- nvinfo : EIATTR_KPARAM_INFO
	.align		4
.L_9081:
        /*0018*/ 	.byte	0x04, 0x17
        /*001a*/ 	.short	(.L_9083 - .L_9082)
.L_9082:
        /*001c*/ 	.word	0x00000000
        /*0020*/ 	.short	0x0014
        /*0022*/ 	.short	0x0084
        /*0024*/ 	.byte	0x00, 0xf0, 0x11, 0x00


	//----- nvinfo : EIATTR_KPARAM_INFO
	.align		4
.L_9083:
        /*0028*/ 	.byte	0x04, 0x17
        /*002a*/ 	.short	(.L_9085 - .L_9084)
.L_9084:
        /*002c*/ 	.word	0x00000000
        /*0030*/ 	.short	0x0013
        /*0032*/ 	.short	0x0080
        /*0034*/ 	.byte	0x00, 0xf0, 0x11, 0x00


	//----- nvinfo : EIATTR_KPARAM_INFO
	.align		4
.L_9085:
        /*0038*/ 	.byte	0x04, 0x17
        /*003a*/ 	.short	(.L_9087 - .L_9086)
.L_9086:
        /*003c*/ 	.word	0x00000000
        /*0040*/ 	.short	0x0012
        /*0042*/ 	.short	0x007c
        /*0044*/ 	.byte	0x00, 0xf0, 0x11, 0x00


	//----- nvinfo : EIATTR_KPARAM_INFO
	.align		4
.L_9087:
        /*0048*/ 	.byte	0x04, 0x17
        /*004a*/ 	.short	(.L_9089 - .L_9088)
.L_9088:
        /*004c*/ 	.word	0x00000000
        /*0050*/ 	.short	0x0011
        /*0052*/ 	.short	0x0078
        /*0054*/ 	.byte	0x00, 0xf0, 0x11, 0x00


	//----- nvinfo : EIATTR_KPARAM_INFO
	.align		4
.L_9089:
        /*0058*/ 	.byte	0x04, 0x17
        /*005a*/ 	.short	(.L_9091 - .L_9090)
.L_9090:
        /*005c*/ 	.word	0x00000000
        /*0060*/ 	.short	0x0010
        /*0062*/ 	.short	0x0070
        /*0064*/ 	.byte	0x00, 0xf5, 0x21, 0x00


	//----- nvinfo : EIATTR_KPARAM_INFO
	.align		4
.L_9091:
        /*0068*/ 	.byte	0x04, 0x17
        /*006a*/ 	.short	(.L_9093 - .L_9092)
.L_9092:
        /*006c*/ 	.word	0x00000000
        /*0070*/ 	.short	0x000f
        /*0072*/ 	.short	0x0068
        /*0074*/ 	.byte	0x00, 0xf5, 0x21, 0x00


	//----- nvinfo : EIATTR_KPARAM_INFO
	.align		4
.L_9093:
        /*0078*/ 	.byte	0x04, 0x17
        /*007a*/ 	.short	(.L_9095 - .L_9094)
.L_9094:
        /*007c*/ 	.word	0x00000000
        /*0080*/ 	.short	0x000e
        /*0082*/ 	.short	0x0060
        /*0084*/ 	.byte	0x00, 0xf0, 0x11, 0x00


	//----- nvinfo : EIATTR_KPARAM_INFO
	.align		4
.L_9095:
        /*0088*/ 	.byte	0x04, 0x17
        /*008a*/ 	.short	(.L_9097 - .L_9096)
.L_9096:
        /*008c*/ 	.word	0x00000000
        /*0090*/ 	.short	0x000d
        /*0092*/ 	.short	0x005c
        /*0094*/ 	.byte	0x00, 0xf0, 0x11, 0x00


	//----- nvinfo : EIATTR_KPARAM_INFO
	.align		4
.L_9097:
        /*0098*/ 	.byte	0x04, 0x17
        /*009a*/ 	.short	(.L_9099 - .L_9098)
.L_9098:
        /*009c*/ 	.word	0x00000000
        /*00a0*/ 	.short	0x000c
        /*00a2*/ 	.short	0x0058
        /*00a4*/ 	.byte	0x00, 0xf0, 0x11, 0x00


	//----- nvinfo : EIATTR_KPARAM_INFO
	.align		4
.L_9099:
        /*00a8*/ 	.byte	0x04, 0x17
        /*00aa*/ 	.short	(.L_9101 - .L_9100)
.L_9100:
        /*00ac*/ 	.word	0x00000000
        /*00b0*/ 	.short	0x000b
        /*00b2*/ 	.short	0x0050
        /*00b4*/ 	.byte	0x00, 0xf5, 0x21, 0x00


	//----- nvinfo : EIATTR_KPARAM_INFO
	.align		4
.L_9101:
        /*00b8*/ 	.byte	0x04, 0x17
        /*00ba*/ 	.short	(.L_9103 - .L_9102)
.L_9102:
        /*00bc*/ 	.word	0x00000000
        /*00c0*/ 	.short	0x000a
        /*00c2*/ 	.short	0x0048
        /*00c4*/ 	.byte	0x00, 0xf0, 0x11, 0x00


	//----- nvinfo : EIATTR_KPARAM_INFO
	.align		4
.L_9103:
        /*00c8*/ 	.byte	0x04, 0x17
        /*00ca*/ 	.short	(.L_9105 - .L_9104)
.L_9104:
        /*00cc*/ 	.word	0x00000000
        /*00d0*/ 	.short	0x0009
        /*00d2*/ 	.short	0x0040
        /*00d4*/ 	.byte	0x00, 0xf5, 0x21, 0x00


	//----- nvinfo : EIATTR_KPARAM_INFO
	.align		4
.L_9105:
        /*00d8*/ 	.byte	0x04, 0x17
        /*00da*/ 	.short	(.L_9107 - .L_9106)
.L_9106:
        /*00dc*/ 	.word	0x00000000
        /*00e0*/ 	.short	0x0008
        /*00e2*/ 	.short	0x0038
        /*00e4*/ 	.byte	0x00, 0xf5, 0x21, 0x00


	//----- nvinfo : EIATTR_KPARAM_INFO
	.align		4
.L_9107:
        /*00e8*/ 	.byte	0x04, 0x17
        /*00ea*/ 	.short	(.L_9109 - .L_9108)
.L_9108:
        /*00ec*/ 	.word	0x00000000
        /*00f0*/ 	.short	0x0007
        /*00f2*/ 	.short	0x0034
        /*00f4*/ 	.byte	0x00, 0xf0, 0x11, 0x00


	//----- nvinfo : EIATTR_KPARAM_INFO
	.align		4
.L_9109:
        /*00f8*/ 	.byte	0x04, 0x17
        /*00fa*/ 	.short	(.L_9111 - .L_9110)
.L_9110:
        /*00fc*/ 	.word	0x00000000
        /*0100*/ 	.short	0x0006
        /*0102*/ 	.short	0x0030
        /*0104*/ 	.byte	0x00, 0xf0, 0x11, 0x00


	//----- nvinfo : EIATTR_KPARAM_INFO
	.align		4
.L_9111:
        /*0108*/ 	.byte	0x04, 0x17
        /*010a*/ 	.short	(.L_9113 - .L_9112)
.L_9112:
        /*010c*/ 	.word	0x00000000
        /*0110*/ 	.short	0x0005
        /*0112*/ 	.short	0x0028
        /*0114*/ 	.byte	0x00, 0xf5, 0x21, 0x00


	//----- nvinfo : EIATTR_KPARAM_INFO
	.align		4
.L_9113:
        /*0118*/ 	.byte	0x04, 0x17
        /*011a*/ 	.short	(.L_9115 - .L_9114)
.L_9114:
        /*011c*/ 	.word	0x00000000
        /*0120*/ 	.short	0x0004
        /*0122*/ 	.short	0x0020
        /*0124*/ 	.byte	0x00, 0xf5, 0x21, 0x00


	//----- nvinfo : EIATTR_KPARAM_INFO
	.align		4
.L_9115:
        /*0128*/ 	.byte	0x04, 0x17
        /*012a*/ 	.short	(.L_9117 - .L_9116)
.L_9116:
        /*012c*/ 	.word	0x00000000
        /*0130*/ 	.short	0x0003
        /*0132*/ 	.short	0x0018
        /*0134*/ 	.byte	0x00, 0xf5, 0x21, 0x00


	//----- nvinfo : EIATTR_KPARAM_INFO
	.align		4
.L_9117:
        /*0138*/ 	.byte	0x04, 0x17
        /*013a*/ 	.short	(.L_9119 - .L_9118)
.L_9118:
        /*013c*/ 	.word	0x00000000
        /*0140*/ 	.short	0x0002
        /*0142*/ 	.short	0x0010
        /*0144*/ 	.byte	0x00, 0xf5, 0x21, 0x00


	//----- nvinfo : EIATTR_KPARAM_INFO
	.align		4
.L_9119:
        /*0148*/ 	.byte	0x04, 0x17
        /*014a*/ 	.short	(.L_9121 - .L_9120)
.L_9120:
        /*014c*/ 	.word	0x00000000
        /*0150*/ 	.short	0x0001
        /*0152*/ 	.short	0x0008
        /*0154*/ 	.byte	0x00, 0xf5, 0x21, 0x00


	//----- nvinfo : EIATTR_KPARAM_INFO
	.align		4
.L_9121:
        /*0158*/ 	.byte	0x04, 0x17
        /*015a*/ 	.short	(.L_9123 - .L_9122)
.L_9122:
        /*015c*/ 	.word	0x00000000
        /*0160*/ 	.short	0x0000
        /*0162*/ 	.short	0x0000
        /*0164*/ 	.byte	0x00, 0xf5, 0x21, 0x00


	//----- nvinfo : EIATTR_SPARSE_MMA_MASK
	.align		4
.L_9123:
        /*0168*/ 	.byte	0x03, 0x50
        /*016a*/ 	.short	0x0000


	//----- nvinfo : EIATTR_MAXREG_COUNT
	.align		4
        /*016c*/ 	.byte	0x03, 0x1b
        /*016e*/ 	.short	0x00ff


	//----- nvinfo : EIATTR_NUM_BARRIERS
	.align		4
        /*0170*/ 	.byte	0x02, 0x4c
        /*0172*/ 	.byte	0x01
	.zero		1


	//----- nvinfo : EIATTR_EXTERNS
	.align		4
        /*0174*/ 	.byte	0x04, 0x0f
        /*0176*/ 	.short	(.L_9125 - .L_9124)


	//   ....[0]....
	.align		4
.L_9124:
        /*0178*/ 	.word	index@(__assertfail)


	//----- nvinfo : EIATTR_MERCURY_ISA_VERSION
	.align		4
.L_9125:
        /*017c*/ 	.byte	0x03, 0x5f
        /*017e*/ 	.short	0x0101


	//----- nvinfo : EIATTR_COOP_GROUP_MASK_REGIDS
	.align		4
        /*0180*/ 	.byte	0x04, 0x29
        /*0182*/ 	.short	(.L_9127 - .L_9126)


	//   ....[0]....
.L_9126:
        /*0184*/ 	.word	0xffffffff


	//   ....[1]....
        /*0188*/ 	.word	0xffffffff


	//   ....[2]....
        /*018c*/ 	.word	0xffffffff


	//   ....[3]....
        /*0190*/ 	.word	0xffffffff


	//   ....[4]....
        /*0194*/ 	.word	0xffffffff


	//   ....[5]....
        /*0198*/ 	.word	0xffffffff


	//   ....[6]....
        /*019c*/ 	.word	0xffffffff


	//   ....[7]....
        /*01a0*/ 	.word	0xffffffff


	//   ....[8]....
        /*01a4*/ 	.word	0xffffffff


	//   ....[9]....
        /*01a8*/ 	.word	0xffffffff


	//   ....[10]....
        /*01ac*/ 	.word	0xffffffff


	//   ....[11]....
        /*01b0*/ 	.word	0xffffffff


	//   ....[12]....
        /*01b4*/ 	.word	0xffffffff


	//   ....[13]....
        /*01b8*/ 	.word	0xffffffff


	//   ....[14]....
        /*01bc*/ 	.word	0x0500000f


	//   ....[15]....
        /*01c0*/ 	.word	0x0500000f


	//   ....[16]....
        /*01c4*/ 	.word	0x0500000f


	//----- nvinfo : EIATTR_COOP_GROUP_INSTR_OFFSETS
	.align		4
.L_9127:
        /*01c8*/ 	.byte	0x04, 0x28
        /*01ca*/ 	.short	(.L_9129 - .L_9128)


	//   ....[0]....
.L_9128:
        /*01cc*/ 	.word	0x000003d0


	//   ....[1]....
        /*01d0*/ 	.word	0x000003f0


	//   ....[2]....
        /*01d4*/ 	.word	0x00000410


	//   ....[3]....
        /*01d8*/ 	.word	0x00000510


	//   ....[4]....
        /*01dc*/ 	.word	0x00000530


	//   ....[5]....
        /*01e0*/ 	.word	0x00000560


	//   ....[6]....
        /*01e4*/ 	.word	0x000013b0


	//   ....[7]....
        /*01e8*/ 	.word	0x000013e0


	//   ....[8]....
        /*01ec*/ 	.word	0x00001400


	//   ....[9]....
        /*01f0*/ 	.word	0x00001420


	//   ....[10]....
        /*01f4*/ 	.word	0x00001440


	//   ....[11]....
        /*01f8*/ 	.word	0x00001490


	//   ....[12]....
        /*01fc*/ 	.word	0x000014b0


	//   ....[13]....
        /*0200*/ 	.word	0x000014d0


	//   ....[14]....
        /*0204*/ 	.word	0x000023d0


	//   ....[15]....
        /*0208*/ 	.word	0x00002430


	//   ....[16]....
        /*020c*/ 	.word	0x00002490


	//----- nvinfo : EIATTR_VRC_CTA_INIT_COUNT
	.align		4
.L_9129:
        /*0210*/ 	.byte	0x02, 0x4a
	.zero		1
	.zero		1


	//----- nvinfo : EIATTR_SYSCALL_OFFSETS
	.align		4
        /*0214*/ 	.byte	0x04, 0x46
        /*0216*/ 	.short	(.L_9131 - .L_9130)


	//   ....[0]....
.L_9130:
        /*0218*/ 	.word	0x00000330


	//----- nvinfo : EIATTR_EXIT_INSTR_OFFSETS
	.align		4
.L_9131:
        /*021c*/ 	.byte	0x04, 0x1c
        /*021e*/ 	.short	(.L_9133 - .L_9132)


	//   ....[0]....
.L_9132:
        /*0220*/ 	.word	0x000000d0


	//   ....[1]....
        /*0224*/ 	.word	0x00002250


	//   ....[2]....
        /*0228*/ 	.word	0x00002350


	//   ....[3]....
        /*022c*/ 	.word	0x00002380


	//----- nvinfo : EIATTR_CRS_STACK_SIZE
	.align		4
.L_9133:
        /*0230*/ 	.byte	0x04, 0x1e
        /*0232*/ 	.short	(.L_9135 - .L_9134)
.L_9134:
        /*0234*/ 	.word	0x00000000


	//----- nvinfo : EIATTR_CBANK_PARAM_SIZE
	.align		4
.L_9135:
        /*0238*/ 	.byte	0x03, 0x19
        /*023a*/ 	.short	0x008c


	//----- nvinfo : EIATTR_PARAM_CBANK
	.align		4
        /*023c*/ 	.byte	0x04, 0x0a
        /*023e*/ 	.short	(.L_9137 - .L_9136)
	.align		4
.L_9136:
        /*0240*/ 	.word	index@(.nv.constant0._ZN4vllm25paged_attention_v2_kernelIthLi80ELi8ELi128ELNS_18Fp8KVCacheDataTypeE2ELb0ELi512EEEvPfS2_PT_PKS3_PKT0_S9_ifPKiSB_iPKfiiiSD_SD_iiiii)
        /*0244*/ 	.short	0x0380
        /*0246*/ 	.short	0x008c


	//----- nvinfo : EIATTR_SW_WAR
	.align		4
.L_9137:
        /*0248*/ 	.byte	0x04, 0x36
        /*024a*/ 	.short	(.L_9139 - .L_9138)
.L_9138:
        /*024c*/ 	.word	0x00000008
.L_9139:


//--------------------- .nv.info._ZN4vllm25paged_attention_v2_kernelIthLi64ELi8ELi128ELNS_18Fp8KVCacheDataTypeE2ELb0ELi512EEEvPfS2_PT_PKS3_PKT0_S9_ifPKiSB_iPKfiiiSD_SD_iiiii --------------------------
	.section	.nv.info._ZN4vllm25paged_attention_v2_kernelIthLi64ELi8ELi128ELNS_18Fp8KVCacheDataTypeE2ELb0ELi512EEEvPfS2_PT_PKS3_PKT0_S9_ifPKiSB_iPKfiiiSD_SD_iiiii,"",@"SHT_CUDA_INFO"
	.sectionflags	@""
	.align	4


	//----- nvinfo : EIATTR_CUDA_API_VERSION
	.align		4
        /*0000*/ 	.byte	0x04, 0x37
        /*0002*/ 	.short	(.L_9141 - .L_9140)
.L_9140:
        /*0004*/ 	.word	0x00000082


	//----- nvinfo : EIATTR_KPARAM_INFO
	.align		4
.L_9141:
        /*0008*/ 	.byte	0x04, 0x17
        /*000a*/ 	.short	(.L_9143 - .L_9142)
.L_9142:
        /*000c*/ 	.word	0x00000000
        /*0010*/ 	.short	0x0015
        /*0012*/ 	.short	0x0088
        /*0014*/ 	.byte	0x00, 0xf0, 0x11, 0x00


	//----- nvinfo : EIATTR_KPARAM_INFO
	.align		4
.L_9143:
        /*0018*/ 	.byte	0x04, 0x17
        /*001a*/ 	.short	(.L_9145 - .L_9144)
.L_9144:
        /*001c*/ 	.word	0x00000000
        /*0020*/ 	.short	0x0014
        /*0022*/ 	.short	0x0084
        /*0024*/ 	.byte	0x00, 0xf0, 0x11, 0x00


	//----- nvinfo : EIATTR_KPARAM_INFO
	.align		4
.L_9145:
        /*0028*/ 	.byte	0x04, 0x17
        /*002a*/ 	.short	(.L_9147 - .L_9146)
.L_9146:
        /*002c*/ 	.word	0x00000000
        /*0030*/ 	.short	0x0013
        /*0032*/ 	.short	0x0080
        /*0034*/ 	.byte	0x00, 0xf0, 0x11, 0x00


	//----- nvinfo : EIATTR_KPARAM_INFO
	.align		4
.L_9147:
        /*0038*/ 	.byte	0x04, 0x17
        /*003a*/ 	.short	(.L_9149 - .L_9148)
.L_9148:
        /*003c*/ 	.word	0x00000000
        /*0040*/ 	.short	0x0012
        /*0042*/ 	.short	0x007c
        /*0044*/ 	.byte	0x00, 0xf0, 0x11, 0x00


	//----- nvinfo : EIATTR_KPARAM_INFO
	.align		4
.L_9149:
        /*0048*/ 	.byte	0x04, 0x17
        /*004a*/ 	.short	(.L_9151 - .L_9150)
.L_9150:
        /*004c*/ 	.word	0x00000000
        /*0050*/ 	.short	0x0011
        /*0052*/ 	.short	0x0078
        /*0054*/ 	.byte	0x00, 0xf0, 0x11, 0x00


	//----- nvinfo : EIATTR_KPARAM_INFO
	.align		4
.L_9151:
        /*0058*/ 	.byte	0x04, 0x17
        /*005a*/ 	.short	(.L_9153 - .L_9152)
.L_9152:
        /*005c*/ 	.word	0x00000000
        /*0060*/ 	.short	0x0010
        /*0062*/ 	.short	0x0070
        /*0064*/ 	.byte	0x00, 0xf5, 0x21, 0x00


	//----- nvinfo : EIATTR_KPARAM_INFO
	.align		4
.L_9153:
        /*0068*/ 	.byte	0x04, 0x17
        /*006a*/ 	.short	(.L_9155 - .L_9154)
.L_9154:
        /*006c*/ 	.word	0x00000000
        /*0070*/ 	.short	0x000f
        /*0072*/ 	.short	0x0068
        /*0074*/ 	.byte	0x00, 0xf5, 0x21, 0x00


	//----- nvinfo : EIATTR_KPARAM_INFO
	.align		4
.L_9155:
        /*0078*/ 	.byte	0x04, 0x17
        /*007a*/ 	.short	(.L_9157 - .L_9156)
.L_9156:
        /*007c*/ 	.word	0x00000000
        /*0080*/ 	.short	0x000e
        /*0082*/ 	.short	0x0060
        /*0084*/ 	.byte	0x00, 0xf0, 0x11, 0x00


	//----- nvinfo : EIATTR_KPARAM_INFO
	.align		4
.L_9157:
        /*0088*/ 	.byte	0x04, 0x17
        /*008a*/ 	.short	(.L_9159 - .L_9158)
.L_9158:
        /*008c*/ 	.word	0x00000000
        /*0090*/ 	.short	0x000d
        /*0092*/ 	.short	0x005c
        /*0094*/ 	.byte	0x00, 0xf0, 0x11, 0x00


	//----- nvinfo : EIATTR_KPARAM_INFO
	.align		4
.L_9159:
        /*0098*/ 	.byte	0x04, 0x17
        /*009a*/ 	.short	(.L_9161 - .L_9160)
.L_9160:
        /*009c*/ 	.word	0x00000000
        /*00a0*/ 	.short	0x000c
        /*00a2*/ 	.short	0x0058
        /*00a4*/ 	.byte	0x00, 0xf0, 0x11, 0x00


	//----- nvinfo : EIATTR_KPARAM_INFO
	.align		4
.L_9161:
        /*00a8*/ 	.byte	0x04, 0x17
        /*00aa*/ 	.short	(.L_9163 - .L_9162)
.L_9162:
        /*00ac*/ 	.word	0x00000000
        /*00b0*/ 	.short	0x000b
        /*00b2*/ 	.short	0x0050
        /*00b4*/ 	.byte	0x00, 0xf5, 0x21, 0x00


	//----- nvinfo : EIATTR_KPARAM_INFO
	.align		4
.L_9163:
        /*00b8*/ 	.byte	0x04, 0x17
        /*00ba*/ 	.short	(.L_9165 - .L_9164)
.L_9164:
        /*00bc*/ 	.word	0x00000000
        /*00c0*/ 	.short	0x000a
        /*00c2*/ 	.short	0x0048
        /*00c4*/ 	.byte	0x00, 0xf0, 0x11, 0x00


	//----- nvinfo : EIATTR_KPARAM_INFO
	.align		4
.L_9165:
        /*00c8*/ 	.byte	0x04, 0x17
        /*00ca*/ 	.short	(.L_9167 - .L_9166)
.L_9166:
        /*00cc*/ 	.word	0x00000000
        /*00d0*/ 	.short	0x0009
        /*00d2*/ 	.short	0x0040
        /*00d4*/ 	.byte	0x00, 0xf5, 0x21, 0x00


	//----- nvinfo : EIATTR_KPARAM_INFO
	.align		4
.L_9167:
        /*00d8*/ 	.byte	0x04, 0x17
        /*00da*/ 	.short	(.L_9169 - .L_9168)
.L_9168:
        /*00dc*/ 	.word	0x00000000
        /*00e0*/ 	.short	0x0008
        /*00e2*/ 	.short	0x0038
        /*00e4*/ 	.byte	0x00, 0xf5, 0x21, 0x00


	//----- nvinfo : EIATTR_KPARAM_INFO
	.align		4
.L_9169:
        /*00e8*/ 	.byte	0x04, 0x17
        /*00ea*/ 	.short	(.L_9171 - .L_9170)
.L_9170:
        /*00ec*/ 	.word	0x00000000
        /*00f0*/ 	.short	0x0007
        /*00f2*/ 	.short	0x0034
        /*00f4*/ 	.byte	0x00, 0xf0, 0x11, 0x00


	//----- nvinfo : EIATTR_KPARAM_INFO
	.align		4
.L_9171:
        /*00f8*/ 	.byte	0x04, 0x17
        /*00fa*/ 	.short	(.L_9173 - .L_9172)
.L_9172:
        /*00fc*/ 	.word	0x00000000
        /*0100*/ 	.short	0x0006
        /*0102*/ 	.short	0x0030
        /*0104*/ 	.byte	0x00, 0xf0, 0x11, 0x00


	//----- nvinfo : EIATTR_KPARAM_INFO
	.align		4
.L_9173:
        /*0108*/ 	.byte	0x04, 0x17
        /*010a*/ 	.short	(.L_9175 - .L_9174)
.L_9174:
        /*010c*/ 	.word	0x00000000
        /*0110*/ 	.short	0x0005
        /*0112*/ 	.short	0x0028
        /*0114*/ 	.byte	0x00, 0xf5, 0x21, 0x00


	//----- nvinfo : EIATTR_KPARAM_INFO
	.align		4
.L_9175:
        /*0118*/ 	.byte	0x04, 0x17
        /*011a*/ 	.short	(.L_9177 - .L_9176)
.L_9176:
        /*011c*/ 	.word	0x00000000
        /*0120*/ 	.short	0x0004
        /*0122*/ 	.short	0x0020
        /*0124*/ 	.byte	0x00, 0xf5, 0x21, 0x00


	//----- nvinfo : EIATTR_KPARAM_INFO
	.align		4
.L_9177:
        /*0128*/ 	.byte	0x04, 0x17
        /*012a*/ 	.short	(.L_9179 - .L_9178)
.L_9178:
        /*012c*/ 	.word	0x00000000
        /*0130*/ 	.short	0x0003
        /*0132*/ 	.short	0x0018
        /*0134*/ 	.byte	0x00, 0xf5, 0x21, 0x00


	//----- nvinfo : EIATTR_KPARAM_INFO
	.align		4
.L_9179:
        /*0138*/ 	.byte	0x04, 0x17
        /*013a*/ 	.short	(.L_9181 - .L_9180)
.L_9180:
        /*013c*/ 	.word	0x00000000
        /*0140*/ 	.short	0x0002
        /*0142*/ 	.short	0x0010
        /*0144*/ 	.byte	0x00, 0xf5, 0x21, 0x00


	//----- nvinfo : EIATTR_KPARAM_INFO
	.align		4
.L_9181:
        /*0148*/ 	.byte	0x04, 0x17
        /*014a*/ 	.short	(.L_9183 - .L_9182)
.L_9182:
        /*014c*/ 	.word	0x00000000
        /*0150*/ 	.short	0x0001
        /*0152*/ 	.short	0x0008
        /*0154*/ 	.byte	0x00, 0xf5, 0x21, 0x00


	//----- nvinfo : EIATTR_KPARAM_INFO
	.align		4
.L_9183:
        /*0158*/ 	.byte	0x04, 0x17
        /*015a*/ 	.short	(.L_9185 - .L_9184)
.L_9184:
        /*015c*/ 	.word	0x00000000
        /*0160*/ 	.short	0x0000
        /*0162*/ 	.short	0x0000
        /*0164*/ 	.byte	0x00, 0xf5, 0x21, 0x00


	//----- nvinfo : EIATTR_SPARSE_MMA_MASK
	.align		4
.L_9185:
        /*0168*/ 	.byte	0x03, 0x50
        /*016a*/ 	.short	0x0000


	//----- nvinfo : EIATTR_MAXREG_COUNT
	.align		4
        /*016c*/ 	.byte	0x03, 0x1b
        /*016e*/ 	.short	0x00ff


	//----- nvinfo : EIATTR_NUM_BARRIERS
	.align		4
        /*0170*/ 	.byte	0x02, 0x4c
        /*0172*/ 	.byte	0x01
	.zero		1


	//----- nvinfo : EIATTR_EXTERNS
	.align		4
        /*0174*/ 	.byte	0x04, 0x0f
        /*0176*/ 	.short	(.L_9187 - .L_9186)


	//   ....[0]....
	.align		4
.L_9186:
        /*0178*/ 	.word	index@(__assertfail)


	//----- nvinfo : EIATTR_MERCURY_ISA_VERSION
	.align		4
.L_9187:
        /*017c*/ 	.byte	0x03, 0x5f
        /*017e*/ 	.short	0x0101


	//----- nvinfo : EIATTR_COOP_GROUP_MASK_REGIDS
	.align		4
        /*0180*/ 	.byte	0x04, 0x29
        /*0182*/ 	.short	(.L_9189 - .L_9188)


	//   ....[0]....
.L_9188:
        /*0184*/ 	.word	0xffffffff


	//   ....[1]....
        /*0188*/ 	.word	0xffffffff


	//   ....[2]....
        /*018c*/ 	.word	0xffffffff


	//   ....[3]....
        /*0190*/ 	.word	0xffffffff


	//   ....[4]....
        /*0194*/ 	.word	0xffffffff


	//   ....[5]....
        /*0198*/ 	.word	0xffffffff


	//   ....[6]....
        /*019c*/ 	.word	0xffffffff


	//   ....[7]....
        /*01a0*/ 	.word	0xffffffff


	//   ....[8]....
        /*01a4*/ 	.word	0xffffffff


	//   ....[9]....
        /*01a8*/ 	.word	0xffffffff


	//   ....[10]....
        /*01ac*/ 	.word	0xffffffff


	//   ....[11]....
        /*01b0*/ 	.word	0xffffffff


	//   ....[12]....
        /*01b4*/ 	.word	0xffffffff


	//   ....[13]....
        /*01b8*/ 	.word	0xffffffff


	//   ....[14]....
        /*01bc*/ 	.word	0x0500000f


	//   ....[15]....
        /*01c0*/ 	.word	0x0500000f


	//   ....[16]....
        /*01c4*/ 	.word	0x0500000f


	//----- nvinfo : EIATTR_COOP_GROUP_INSTR_OFFSETS
	.align		4
.L_9189:
        /*01c8*/ 	.byte	0x04, 0x28
        /*01ca*/ 	.short	(.L_9191 - .L_9190)


	//   ....[0]....
.L_9190:
        /*01cc*/ 	.word	0x000003d0


	//   ....[1]....
        /*01d0*/ 	.word	0x000003f0


	//   ....[2]....
        /*01d4*/ 	.word	0x00000410


	//   ....[3]....
        /*01d8*/ 	.word	0x00000510


	//   ....[4]....
        /*01dc*/ 	.word	0x00000530


	//   ....[5]....
        /*01e0*/ 	.word	0x00000560


	//   ....[6]....
        /*01e4*/ 	.word	0x000013b0


	//   ....[7]....
        /*01e8*/ 	.word	0x000013e0


	//   ....[8]....
        /*01ec*/ 	.word	0x00001400


	//   ....[9]....
        /*01f0*/ 	.word	0x00001420


	//   ....[10]....
        /*01f4*/ 	.word	0x00001440


	//   ....[11]....
        /*01f8*/ 	.word	0x00001490


	//   ....[12]....
        /*01fc*/ 	.word	0x000014b0


	//   ....[13]....
        /*0200*/ 	.word	0x000014d0


	//   ....[14]....
        /*0204*/ 	.word	0x000022c0


	//   ....[15]....
        /*0208*/ 	.word	0x00002320


	//   ....[16]....
        /*020c*/ 	.word	0x00002380


	//----- nvinfo : EIATTR_VRC_CTA_INIT_COUNT
	.align		4
.L_9191:
        /*0210*/ 	.byte	0x02, 0x4a
	.zero		1
	.zero		1


	//----- nvinfo : EIATTR_SYSCALL_OFFSETS
	.align		4
        /*0214*/ 	.byte	0x04, 0x46
        /*0216*/ 	.short	(.L_9193 - .L_9192)


	//   ....[0]....
.L_9192:
        /*0218*/ 	.word	0x00000330


	//----- nvinfo : EIATTR_EXIT_INSTR_OFFSETS
	.align		4
.L_9193:
        /*021c*/ 	.byte	0x04, 0x1c
        /*021e*/ 	.short	(.L_9195 - .L_9194)


	//   ....[0]....
.L_9194:
        /*0220*/ 	.word	0x000000d0


	//   ....[1]....
        /*0224*/ 	.word	0x00002160


	//   ....[2]....
        /*0228*/ 	.word	0x00002270


	//----- nvinfo : EIATTR_CRS_STACK_SIZE
	.align		4
.L_9195:
        /*022c*/ 	.byte	0x04, 0x1e
        /*022e*/ 	.short	(.L_9197 - .L_9196)
.L_9196:
        /*0230*/ 	.word	0x00000000


	//----- nvinfo : EIATTR_CBANK_PARAM_SIZE
	.align		4
.L_9197:
        /*0234*/ 	.byte	0x03, 0x19
        /*0236*/ 	.short	0x008c


	//----- nvinfo : EIATTR_PARAM_CBANK
	.align		4
        /*0238*/ 	.byte	0x04, 0x0a
        /*023a*/ 	.short	(.L_9199 - .L_9198)
	.align		4
.L_9198:
        /*023c*/ 	.word	index@(.nv.constant0._ZN4vllm25paged_attention_v2_kernelIthLi64ELi8ELi128ELNS_18Fp8KVCacheDataTypeE2ELb0ELi512EEEvPfS2_PT_PKS3_PKT0_S9_ifPKiSB_iPKfiiiSD_SD_iiiii)
        /*0240*/ 	.short	0x0380
        /*0242*/ 	.short	0x008c


	//----- nvinfo : EIATTR_SW_WAR
	.align		4
.L_9199:
        /*0244*/ 	.byte	0x04, 0x36
        /*0246*/ 	.short	(.L_9201 - .L_9200)
.L_9200:
        /*0248*/ 	.word	0x00000008
.L_9201:


//--------------------- .nv.info._ZN4vllm25paged_attention_v2_kernelIthLi32ELi8ELi128ELNS_18Fp8KVCacheDataTypeE2ELb0ELi512EEEvPfS2_PT_PKS3_PKT0_S9_ifPKiSB_iPKfiiiSD_SD_iiiii --------------------------
	.section	.nv.info._ZN4vllm25paged_attention_v2_kernelIthLi32ELi8ELi128ELNS_18Fp8KVCacheDataTypeE2ELb0ELi512EEEvPfS2_PT_PKS3_PKT0_S9_ifPKiSB_iPKfiiiSD_SD_iiiii,"",@"SHT_CUDA_INFO"
	.sectionflags	@""
	.align	4


	//----- nvinfo : EIATTR_CUDA_API_VERSION
	.align		4
        /*0000*/ 	.byte	0x04, 0x37
        /*0002*/ 	.short	(.L_9203 - .L_9202)
.L_9202:
        /*0004*/ 	.word	0x00000082


	//----- nvinfo : EIATTR_KPARAM_INFO
	.align		4
.L_9203:
        /*0008*/ 	.byte	0x04, 0x17
        /*000a*/ 	.short	(.L_9205 - .L_9204)
.L_9204:
        /*000c*/ 	.word	0x00000000
        /*0010*/ 	.short	0x0015
        /*0012*/ 	.short	0x0088
        /*0014*/ 	.byte	0x00, 0xf0, 0x11, 0x00


	//----- nvinfo : EIATTR_KPARAM_INFO
	.align		4
.L_9205:
        /*0018*/ 	.byte	0x04, 0x17
        /*001a*/ 	.short	(.L_9207 - .L_9206)
.L_9206:
        /*001c*/ 	.word	0x00000000
        /*0020*/ 	.short	0x0014
        /*0022*/ 	.short	0x0084
        /*0024*/ 	.byte	0x00, 0xf0, 0x11, 0x00


	//----- nvinfo : EIATTR_KPARAM_INFO
	.align		4
.L_9207:
        /*0028*/ 	.byte	0x04, 0x17
        /*002a*/ 	.short	(.L_9209 - .L_9208)
.L_9208:
        /*002c*/ 	.word	0x00000000
        /*0030*/ 	.short	0x0013
        /*0032*/ 	.short	0x0080
        /*0034*/ 	.byte	0x00, 0xf0, 0x11, 0x00


	//----- nvinfo : EIATTR_KPARAM_INFO
	.align		4
.L_9209:
        /*0038*/ 	.byte	0x04, 0x17
        /*003a*/ 	.short	(.L_9211 - .L_9210)
.L_9210:
        /*003c*/ 	.word	0x00000000
        /*0040*/ 	.short	0x0012
        /*0042*/ 	.short	0x007c
        /*0044*/ 	.byte	0x00, 0xf0, 0x11, 0x00


	//----- nvinfo : EIATTR_KPARAM_INFO
	.align		4
.L_9211:
        /*0048*/ 	.byte	0x04, 0x17
        /*004a*/ 	.short	(.L_9213 - .L_9212)
.L_9212:
        /*004c*/ 	.word	0x00000000
        /*0050*/ 	.short	0x0011
        /*0052*/ 	.short	0x0078
        /*0054*/ 	.byte	0x00, 0xf0, 0x11, 0x00


	//----- nvinfo : EIATTR_KPARAM_INFO
	.align		4
.L_9213:
        /*0058*/ 	.byte	0x04, 0x17
        /*005a*/ 	.short	(.L_9215 - .L_9214)
.L_9214:
        /*005c*/ 	.word	0x00000000
        /*0060*/ 	.short	0x0010
        /*0062*/ 	.short	0x0070
        /*0064*/ 	.byte	0x00, 0xf5, 0x21, 0x00


	//----- nvinfo : EIATTR_KPARAM_INFO
	.align		4
.L_9215:
        /*0068*/ 	.byte	0x04, 0x17
        /*006a*/ 	.short	(.L_9217 - .L_9216)
.L_9216:
        /*006c*/ 	.word	0x00000000
        /*0070*/ 	.short	0x000f
        /*0072*/ 	.short	0x0068
        /*0074*/ 	.byte	0x00, 0xf5, 0x21, 0x00


	//----- nvinfo : EIATTR_KPARAM_INFO
	.align		4
.L_9217:
        /*0078*/ 	.byte	0x04, 0x17
        /*007a*/ 	.short	(.L_9219 - .L_9218)
.L_9218:
        /*007c*/ 	.word	0x00000000
        /*0080*/ 	.short	0x000e
        /*0082*/ 	.short	0x0060
        /*0084*/ 	.byte	0x00, 0xf0, 0x11, 0x00


	//----- nvinfo : EIATTR_KPARAM_INFO
	.align		4
.L_9219:
        /*0088*/ 	.byte	0x04, 0x17
        /*008a*/ 	.short	(.L_9221 - .L_9220)
.L_9220:
        /*008c*/ 	.word	0x00000000
        /*0090*/ 	.short	0x000d
        /*0092*/ 	.short	0x005c
        /*0094*/ 	.byte	0x00, 0xf0, 0x11, 0x00


	//----- nvinfo : EIATTR_KPARAM_INFO
	.align		4
.L_9221:
        /*0098*/ 	.byte	0x04, 0x17
        /*009a*/ 	.short	(.L_9223 - .L_9222)
.L_9222:
        /*009c*/ 	.word	0x00000000
        /*00a0*/ 	.short	0x000c
        /*00a2*/ 	.short	0x0058
        /*00a4*/ 	.byte	0x00, 0xf0, 0x11, 0x00


	//----- nvinfo : EIATTR_KPARAM_INFO
	.align		4
.L_9223:
        /*00a8*/ 	.byte	0x04, 0x17
        /*00aa*/ 	.short	(.L_9225 - .L_9224)
.L_9224:
        /*00ac*/ 	.word	0x00000000
        /*00b0*/ 	.short	0x000b
        /*00b2*/ 	.short	0x0050
        /*00b4*/ 	.byte	0x00, 0xf5, 0x21, 0x00


	//----- nvinfo : EIATTR_KPARAM_INFO
	.align		4
.L_9225:
        /*00b8*/ 	.byte	0x04, 0x17
        /*00ba*/ 	.short	(.L_9227 - .L_9226)
.L_9226:
        /*00bc*/ 	.word	0x00000000
        /*00c0*/ 	.short	0x000a
        /*00c2*/ 	.short	0x0048
        /*00c4*/ 	.byte	0x00, 0xf0, 0x11, 0x00


	//----- nvinfo : EIATTR_KPARAM_INFO
	.align		4
.L_9227:
        /*00c8*/ 	.byte	0x04, 0x17
        /*00ca*/ 	.short	(.L_9229 - .L_9228)
.L_9228:
        /*00cc*/ 	.word	0x00000000
        /*00d0*/ 	.short	0x0009
        /*00d2*/ 	.short	0x0040
        /*00d4*/ 	.byte	0x00, 0xf5, 0x21, 0x00


	//----- nvinfo : EIATTR_KPARAM_INFO
	.align		4
.L_9229:
        /*00d8*/ 	.byte	0x04, 0x17
        /*00da*/ 	.short	(.L_9231 - .L_9230)
.L_9230:
        /*00dc*/ 	.word	0x00000000
        /*00e0*/ 	.short	0x0008
        /*00e2*/ 	.short	0x0038
        /*00e4*/ 	.byte	0x00, 0xf5, 0x21, 0x00


	//----- nvinfo : EIATTR_KPARAM_INFO
	.align		4
.L_9231:
        /*00e8*/ 	.byte	0x04, 0x17
        /*00ea*/ 	.short	(.L_9233 - .L_9232)
.L_9232:
        /*00ec*/ 	.word	0x00000000
        /*00f0*/ 	.short	0x0007
        /*00f2*/ 	.short	0x0034
        /*00f4*/ 	.byte	0x00, 0xf0, 0x11, 0x00


	//----- nvinfo : EIATTR_KPARAM_INFO
	.align		4
.L_9233:
        /*00f8*/ 	.byte	0x04, 0x17
        /*00fa*/ 	.short	(.L_9235 - .L_9234)
.L_9234:
        /*00fc*/ 	.word	0x00000000
        /*0100*/ 	.short	0x0006
        /*0102*/ 	.short	0x0030
        /*0104*/ 	.byte	0x00, 0xf0, 0x11, 0x00


	//----- nvinfo : EIATTR_KPARAM_INFO
	.align		4
.L_9235:
        /*0108*/ 	.byte	0x04, 0x17
        /*010a*/ 	.short	(.L_9237 - .L_9236)
.L_9236:
        /*010c*/ 	.word	0x00000000
        /*0110*/ 	.short	0x0005
        /*0112*/ 	.short	0x0028
        /*0114*/ 	.byte	0x00, 0xf5, 0x21, 0x00


	//----- nvinfo : EIATTR_KPARAM_INFO
	.align		4
.L_9237:
        /*0118*/ 	.byte	0x04, 0x17
        /*011a*/ 	.short	(.L_9239 - .L_9238)
.L_9238:
        /*011c*/ 	.word	0x00000000
        /*0120*/ 	.short	0x0004
        /*0122*/ 	.short	0x0020
        /*0124*/ 	.byte	0x00, 0xf5, 0x21, 0x00


	//----- nvinfo : EIATTR_KPARAM_INFO
	.align		4
.L_9239:
        /*0128*/ 	.byte	0x04, 0x17
        /*012a*/ 	.short	(.L_9241 - .L_9240)
.L_9240:
        /*012c*/ 	.word	0x00000000
        /*0130*/ 	.short	0x0003
        /*0132*/ 	.short	0x0018
        /*0134*/ 	.byte	0x00, 0xf5, 0x21, 0x00


	//----- nvinfo : EIATTR_KPARAM_INFO
	.align		4
.L_9241:
        /*0138*/ 	.byte	0x04, 0x17
        /*013a*/ 	.short	(.L_9243 - .L_9242)
.L_9242:
        /*013c*/ 	.word	0x00000000
        /*0140*/ 	.short	0x0002
        /*0142*/ 	.short	0x0010
        /*0144*/ 	.byte	0x00, 0xf5, 0x21, 0x00


	//----- nvinfo : EIATTR_KPARAM_INFO
	.align		4
.L_9243:
        /*0148*/ 	.byte	0x04, 0x17
        /*014a*/ 	.short	(.L_9245 - .L_9244)
.L_9244:
        /*014c*/ 	.word	0x00000000
        /*0150*/ 	.short	0x0001
        /*0152*/ 	.short	0x0008
        /*0154*/ 	.byte	0x00, 0xf5, 0x21, 0x00


	//----- nvinfo : EIATTR_KPARAM_INFO
	.align		4
.L_9245:
        /*0158*/ 	.byte	0x04, 0x17
        /*015a*/ 	.short	(.L_9247 - .L_9246)
.L_9246:
        /*015c*/ 	.word	0x00000000
        /*0160*/ 	.short	0x0000
        /*0162*/ 	.short	0x0000
        /*0164*/ 	.byte	0x00, 0xf5, 0x21, 0x00


	//----- nvinfo : EIATTR_SPARSE_MMA_MASK
	.align		4
.L_9247:
        /*0168*/ 	.byte	0x03, 0x50
        /*016a*/ 	.short	0x0000


	//----- nvinfo : EIATTR_MAXREG_COUNT
	.align		4
        /*016c*/ 	.byte	0x03, 0x1b
        /*016e*/ 	.short	0x00ff


	//----- nvinfo : EIATTR_NUM_BARRIERS
	.align		4
        /*0170*/ 	.byte	0x02, 0x4c
        /*0172*/ 	.byte	0x01
	.zero		1


	//----- nvinfo : EIATTR_EXTERNS
	.align		4
        /*0174*/ 	.byte	0x04, 0x0f
        /*0176*/ 	.short	(.L_9249 - .L_9248)


	//   ....[0]....
	.align		4
.L_9248:
        /*0178*/ 	.word	index@(__assertfail)


	//----- nvinfo : EIATTR_MERCURY_ISA_VERSION
	.align		4
.L_9249:
        /*017c*/ 	.byte	0x03, 0x5f
        /*017e*/ 	.short	0x0101


	//----- nvinfo : EIATTR_COOP_GROUP_MASK_REGIDS
	.align		4
        /*0180*/ 	.byte	0x04, 0x29
        /*0182*/ 	.short	(.L_9251 - .L_9250)


	//   ....[0]....
.L_9250:
        /*0184*/ 	.word	0xffffffff


	//   ....[1]....
        /*0188*/ 	.word	0xffffffff


	//   ....[2]....
        /*018c*/ 	.word	0xffffffff


	//   ....[3]....
        /*0190*/ 	.word	0xffffffff


	//   ....[4]....
        /*0194*/ 	.word	0xffffffff


	//   ....[5]....
        /*0198*/ 	.word	0xffffffff


	//   ....[6]....
        /*019c*/ 	.word	0xffffffff


	//   ....[7]....
        /*01a0*/ 	.word	0xffffffff


	//   ....[8]....
        /*01a4*/ 	.word	0xffffffff


	//   ....[9]....
        /*01a8*/ 	.word	0xffffffff


	//   ....[10]....
        /*01ac*/ 	.word	0xffffffff


	//   ....[11]....
        /*01b0*/ 	.word	0xffffffff


	//   ....[12]....
        /*01b4*/ 	.word	0xffffffff


	//   ....[13]....
        /*01b8*/ 	.word	0xffffffff


	//   ....[14]....
        /*01bc*/ 	.word	0x0500000f


	//   ....[15]....
        /*01c0*/ 	.word	0x0500000f


	//   ....[16]....
        /*01c4*/ 	.word	0x0500000f


	//----- nvinfo : EIATTR_COOP_GROUP_INSTR_OFFSETS
	.align		4
.L_9251:
        /*01c8*/ 	.byte	0x04, 0x28
        /*01ca*/ 	.short	(.L_9253 - .L_9252)


	//   ....[0]....
.L_9252:
        /*01cc*/ 	.word	0x000003d0


	//   ....[1]....
        /*01d0*/ 	.word	0x000003f0


	//   ....[2]....
        /*01d4*/ 	.word	0x00000410


	//   ....[3]....
        /*01d8*/ 	.word	0x00000520


	//   ....[4]....
        /*01dc*/ 	.word	0x00000540


	//   ....[5]....
        /*01e0*/ 	.word	0x00000560


	//   ....[6]....
        /*01e4*/ 	.word	0x000013b0


	//   ....[7]....
        /*01e8*/ 	.word	0x000013e0


	//   ....[8]....
        /*01ec*/ 	.word	0x00001400


	//   ....[9]....
        /*01f0*/ 	.word	0x00001420


	//   ....[10]....
        /*01f4*/ 	.word	0x00001440


	//   ....[11]....
        /*01f8*/ 	.word	0x00001490


	//   ....[12]....
        /*01fc*/ 	.word	0x000014b0


	//   ....[13]....
        /*0200*/ 	.word	0x000014d0


	//   ....[14]....
        /*0204*/ 	.word	0x000021b0


	//   ....[15]....
        /*0208*/ 	.word	0x00002210


	//   ....[16]....
        /*020c*/ 	.word	0x00002270


	//----- nvinfo : EIATTR_VRC_CTA_INIT_COUNT
	.align		4
.L_9253:
        /*0210*/ 	.byte	0x02, 0x4a
	.zero		1
	.zero		1


	//----- nvinfo : EIATTR_SYSCALL_OFFSETS
	.align		4
        /*0214*/ 	.byte	0x04, 0x46
        /*0216*/ 	.short	(.L_9255 - .L_9254)


	//   ....[0]....
.L_9254:
        /*0218*/ 	.word	0x00000330


	//----- nvinfo : EIATTR_EXIT_INSTR_OFFSETS
	.align		4
.L_9255:
        /*021c*/ 	.byte	0x04, 0x1c
        /*021e*/ 	.short	(.L_9257 - .L_9256)


	//   ....[0]....
.L_9256:
        /*0220*/ 	.word	0x000000d0


	//   ....[1]....
        /*0224*/ 	.word	0x00002080


	//   ....[2]....
        /*0228*/ 	.word	0x00002160


	//----- nvinfo : EIATTR_CRS_STACK_SIZE
	.align		4
.L_9257:
        /*022c*/ 	.byte	0x04, 0x1e
        /*022e*/ 	.short	(.L_9259 - .L_9258)
.L_9258:
        /*0230*/ 	.word	0x00000000


	//----- nvinfo : EIATTR_CBANK_PARAM_SIZE
	.align		4
.L_9259:
        /*0234*/ 	.byte	0x03, 0x19
        /*0236*/ 	.short	0x008c


	//----- nvinfo : EIATTR_PARAM_CBANK
	.align		4
        /*0238*/ 	.byte	0x04, 0x0a
        /*023a*/ 	.short	(.L_9261 - .L_9260)
	.align		4
.L_9260:
        /*023c*/ 	.word	index@(.nv.constant0._ZN4vllm25paged_attention_v2_kernelIthLi32ELi8ELi128ELNS_18Fp8KVCacheDataTypeE2ELb0ELi512EEEvPfS2_PT_PKS3_PKT0_S9_ifPKiSB_iPKfiiiSD_SD_iiiii)
        /*0240*/ 	.short	0x0380
        /*0242*/ 	.short	0x008c


	//----- nvinfo : EIATTR_SW_WAR
	.align		4
.L_9261:
        /*0244*/ 	.byte	0x04, 0x36
        /*0246*/ 	.short	(.L_9263 - .L_9262)
.L_9262:
        /*0248*/ 	.word	0x00000008
.L_9263:


//--------------------- .nv.info._ZN4vllm25paged_attention_v2_kernelIthLi256ELi8ELi128ELNS_18Fp8KVCacheDataTypeE2ELb1ELi512EEEvPfS2_PT_PKS3_PKT0_S9_ifPKiSB_iPKfiiiSD_SD_iiiii --------------------------
	.section	.nv.info._ZN4vllm25paged_attention_v2_kernelIthLi256ELi8ELi128ELNS_18Fp8KVCacheDataTypeE2ELb1ELi512EEEvPfS2_PT_PKS3_PKT0_S9_ifPKiSB_iPKfiiiSD_SD_iiiii,"",@"SHT_CUDA_INFO"
	.sectionflags	@""
	.align	4


	//----- nvinfo : EIATTR_CUDA_API_VERSION
	.align		4
        /*0000*/ 	.byte	0x04, 0x37
        /*0002*/ 	.short	(.L_9265 - .L_9264)
.L_9264:
        /*0004*/ 	.word	0x00000082


	//----- nvinfo : EIATTR_KPARAM_INFO
	.align		4
.L_9265:
        /*0008*/ 	.byte	0x04, 0x17
        /*000a*/ 	.short	(.L_9267 - .L_9266)
.L_9266:
        /*000c*/ 	.word	0x00000000
        /*0010*/ 	.short	0x0015
        /*0012*/ 	.short	0x0088
        /*0014*/ 	.byte	0x00, 0xf0, 0x11, 0x00


	//----- nvinfo : EIATTR_KPARAM_INFO
	.align		4
.L_9267:
        /*0018*/ 	.byte	0x04, 0x17
        /*001a*/ 	.short	(.L_9269 - .L_9268)
.L_9268:
        /*001c*/ 	.word	0x00000000
        /*0020*/ 	.short	0x0014
        /*0022*/ 	.short	0x0084
        /*0024*/ 	.byte	0x00, 0xf0, 0x11, 0x00


	//----- nvinfo : EIATTR_KPARAM_INFO
	.align		4
.L_9269:
        /*0028*/ 	.byte	0x04, 0x17
        /*002a*/ 	.short	(.L_9271 - .L_9270)
.L_9270:
        /*002c*/ 	.word	0x00000000
        /*0030*/ 	.short	0x0013
        /*0032*/ 	.short	0x0080
        /*0034*/ 	.byte	0x00, 0xf0, 0x11, 0x00


	//----- nvinfo : EIATTR_KPARAM_INFO
	.align		4
.L_9271:
        /*0038*/ 	.byte	0x04, 0x17
        /*003a*/ 	.short	(.L_9273 - .L_9272)
.L_9272:
        /*003c*/ 	.word	0x00000000
        /*0040*/ 	.short	0x0012
        /*0042*/ 	.short	0x007c
        /*0044*/ 	.byte	0x00, 0xf0, 0x11, 0x00


	//----- nvinfo : EIATTR_KPARAM_INFO
	.align		4
.L_9273:
        /*0048*/ 	.byte	0x04, 0x17
        /*004a*/ 	.short	(.L_9275 - .L_9274)
.L_9274:
        /*004c*/ 	.word	0x00000000
        /*0050*/ 	.short	0x0011
        /*0052*/ 	.short	0x0078
        /*0054*/ 	.byte	0x00, 0xf0, 0x11, 0x00


	//----- nvinfo : EIATTR_KPARAM_INFO
	.align		4
.L_9275:
        /*0058*/ 	.byte	0x04, 0x17
        /*005a*/ 	.short	(.L_9277 - .L_9276)
.L_9276:
        /*005c*/ 	.word	0x00000000
        /*0060*/ 	.short	0x0010
        /*0062*/ 	.short	0x0070
        /*0064*/ 	.byte	0x00, 0xf5, 0x21, 0x00


	//----- nvinfo : EIATTR_KPARAM_INFO
	.align		4
.L_9277:
        /*0068*/ 	.byte	0x04, 0x17
        /*006a*/ 	.short	(.L_9279 - .L_9278)
.L_9278:
        /*006c*/ 	.word	0x00000000
        /*0070*/ 	.short	0x000f
        /*0072*/ 	.short	0x0068
        /*0074*/ 	.byte	0x00, 0xf5, 0x21, 0x00


	//----- nvinfo : EIATTR_KPARAM_INFO
	.align		4
.L_9279:
        /*0078*/ 	.byte	0x04, 0x17
        /*007a*/ 	.short	(.L_9281 - .L_9280)
.L_9280:
        /*007c*/ 	.word	0x00000000
        /*0080*/ 	.short	0x000e
        /*0082*/ 	.short	0x0060
        /*0084*/ 	.byte	0x00, 0xf0, 0x11, 0x00


	//----- nvinfo : EIATTR_KPARAM_INFO
	.align		4
.L_9281:
        /*0088*/ 	.byte	0x04, 0x17
        /*008a*/ 	.short	(.L_9283 - .L_9282)
.L_9282:
        /*008c*/ 	.word	0x00000000
        /*0090*/ 	.short	0x000d
        /*0092*/ 	.short	0x005c
        /*0094*/ 	.byte	0x00, 0xf0, 0x11, 0x00


	//----- nvinfo : EIATTR_KPARAM_INFO
	.align		4
.L_9283:
        /*0098*/ 	.byte	0x04, 0x17
        /*009a*/ 	.short	(.L_9285 - .L_9284)
.L_9284:
        /*009c*/ 	.word	0x00000000
        /*00a0*/ 	.short	0x000c
        /*00a2*/ 	.short	0x0058
        /*00a4*/ 	.byte	0x00, 0xf0, 0x11, 0x00


	//----- nvinfo : EIATTR_KPARAM_INFO
	.align		4
.L_9285:
        /*00a8*/ 	.byte	0x04, 0x17
        /*00aa*/ 	.short	(.L_9287 - .L_9286)
.L_9286:
        /*00ac*/ 	.word	0x00000000
        /*00b0*/ 	.short	0x000b
        /*00b2*/ 	.short	0x0050
        /*00b4*/ 	.byte	0x00, 0xf5, 0x21, 0x00


	//----- nvinfo : EIATTR_KPARAM_INFO
	.align		4
.L_9287:
        /*00b8*/ 	.byte	0x04, 0x17
        /*00ba*/ 	.short	(.L_9289 - .L_9288)
.L_9288:
        /*00bc*/ 	.word	0x00000000
        /*00c0*/ 	.short	0x000a
        /*00c2*/ 	.short	0x0048
        /*00c4*/ 	.byte	0x00, 0xf0, 0x11, 0x00


	//----- nvinfo : EIATTR_KPARAM_INFO
	.align		4
.L_9289:
        /*00c8*/ 	.byte	0x04, 0x17
        /*00ca*/ 	.short	(.L_9291 - .L_9290)
.L_9290:
        /*00cc*/ 	.word	0x00000000
        /*00d0*/ 	.short	0x0009
        /*00d2*/ 	.short	0x0040
        /*00d4*/ 	.byte	0x00, 0xf5, 0x21, 0x00


	//----- nvinfo : EIATTR_KPARAM_INFO
	.align		4
.L_9291:
        /*00d8*/ 	.byte	0x04, 0x17
        /*00da*/ 	.short	(.L_9293 - .L_9292)
.L_9292:
        /*00dc*/ 	.word	0x00000000
        /*00e0*/ 	.short	0x0008
        /*00e2*/ 	.short	0x0038
        /*00e4*/ 	.byte	0x00, 0xf5, 0x21, 0x00


	//----- nvinfo : EIATTR_KPARAM_INFO
	.align		4
.L_9293:
        /*00e8*/ 	.byte	0x04, 0x17
        /*00ea*/ 	.short	(.L_9295 - .L_9294)
.L_9294:
        /*00ec*/ 	.word	0x00000000
        /*00f0*/ 	.short	0x0007
        /*00f2*/ 	.short	0x0034
        /*00f4*/ 	.byte	0x00, 0xf0, 0x11, 0x00


	//----- nvinfo : EIATTR_KPARAM_INFO
	.align		4
.L_9295:
        /*00f8*/ 	.byte	0x04, 0x17
        /*00fa*/ 	.short	(.L_9297 - .L_9296)
.L_9296:
        /*00fc*/ 	.word	0x00000000
        /*0100*/ 	.short	0x0006
        /*0102*/ 	.short	0x0030
        /*0104*/ 	.byte	0x00, 0xf0, 0x11, 0x00


	//----- nvinfo : EIATTR_KPARAM_INFO
	.align		4
.L_9297:
        /*0108*/ 	.byte	0x04, 0x17
        /*010a*/ 	.short	(.L_9299 - .L_9298)
.L_9298:
        /*010c*/ 	.word	0x00000000
        /*0110*/ 	.short	0x0005
        /*0112*/ 	.short	0x0028
        /*0114*/ 	.byte	0x00, 0xf5, 0x21, 0x00


	//----- nvinfo : EIATTR_KPARAM_INFO
	.align		4
.L_9299:
        /*0118*/ 	.byte	0x04, 0x17
        /*011a*/ 	.short	(.L_9301 - .L_9300)
.L_9300:
        /*011c*/ 	.word	0x00000000
        /*0120*/ 	.short	0x0004
        /*0122*/ 	.short	0x0020
        /*0124*/ 	.byte	0x00, 0xf5, 0x21, 0x00


	//----- nvinfo : EIATTR_KPARAM_INFO
	.align		4
.L_9301:
        /*0128*/ 	.byte	0x04, 0x17
        /*012a*/ 	.short	(.L_9303 - .L_9302)
.L_9302:
        /*012c*/ 	.word	0x00000000
        /*0130*/ 	.short	0x0003
        /*0132*/ 	.short	0x0018
        /*0134*/ 	.byte	0x00, 0xf5, 0x21, 0x00


	//----- nvinfo : EIATTR_KPARAM_INFO
	.align		4
.L_9303:
        /*0138*/ 	.byte	0x04, 0x17
        /*013a*/ 	.short	(.L_9305 - .L_9304)
.L_9304:
        /*013c*/ 	.word	0x00000000
        /*0140*/ 	.short	0x0002
        /*0142*/ 	.short	0x0010
        /*0144*/ 	.byte	0x00, 0xf5, 0x21, 0x00


	//----- nvinfo : EIATTR_KPARAM_INFO
	.align		4
.L_9305:
        /*0148*/ 	.byte	0x04, 0x17
        /*014a*/ 	.short	(.L_9307 - .L_9306)
.L_9306:
        /*014c*/ 	.word	0x00000000
        /*0150*/ 	.short	0x0001
        /*0152*/ 	.short	0x0008
        /*0154*/ 	.byte	0x00, 0xf5, 0x21, 0x00


	//----- nvinfo : EIATTR_KPARAM_INFO
	.align		4
.L_9307:
        /*0158*/ 	.byte	0x04, 0x17
        /*015a*/ 	.short	(.L_9309 - .L_9308)
.L_9308:
        /*015c*/ 	.word	0x00000000
        /*0160*/ 	.short	0x0000
        /*0162*/ 	.short	0x0000
        /*0164*/ 	.byte	0x00, 0xf5, 0x21, 0x00


	//----- nvinfo : EIATTR_SPARSE_MMA_MASK
	.align		4
.L_9309:
        /*0168*/ 	.byte	0x03, 0x50
        /*016a*/ 	.short	0x0000


	//----- nvinfo : EIATTR_MAXREG_COUNT
	.align		4
        /*016c*/ 	.byte	0x03, 0x1b
        /*016e*/ 	.short	0x00ff


	//----- nvinfo : EIATTR_NUM_BARRIERS
	.align		4
        /*0170*/ 	.byte	0x02, 0x4c
        /*0172*/ 	.byte	0x01
	.zero		1


	//----- nvinfo : EIATTR_EXTERNS
	.align		4
        /*0174*/ 	.byte	0x04, 0x0f
        /*0176*/ 	.short	(.L_9311 - .L_9310)


	//   ....[0]....
	.align		4
.L_9310:
        /*0178*/ 	.word	index@(__assertfail)


	//----- nvinfo : EIATTR_MERCURY_ISA_VERSION
	.align		4
.L_9311:
        /*017c*/ 	.byte	0x03, 0x5f
        /*017e*/ 	.short	0x0101


	//----- nvinfo : EIATTR_COOP_GROUP_MASK_REGIDS
	.align		4
        /*0180*/ 	.byte	0x04, 0x29
        /*0182*/ 	.short	(.L_9313 - .L_9312)


	//   ....[0]....
.L_9312:
        /*0184*/ 	.word	0xffffffff


	//   ....[1]....
        /*0188*/ 	.word	0xffffffff


	//   ....[2]....
        /*018c*/ 	.word	0xffffffff


	//   ....[3]....
        /*0190*/ 	.word	0xffffffff


	//   ....[4]....
        /*0194*/ 	.word	0xffffffff


	//   ....[5]....
        /*0198*/ 	.word	0xffffffff


	//   ....[6]....
        /*019c*/ 	.word	0xffffffff


	//   ....[7]....
        /*01a0*/ 	.word	0xffffffff


	//   ....[8]....
        /*01a4*/ 	.word	0xffffffff


	//   ....[9]....
        /*01a8*/ 	.word	0xffffffff


	//   ....[10]....
        /*01ac*/ 	.word	0xffffffff


	//   ....[11]....
        /*01b0*/ 	.word	0xffffffff


	//   ....[12]....
        /*01b4*/ 	.word	0xffffffff


	//   ....[13]....
        /*01b8*/ 	.word	0xffffffff


	//   ....[14]....
        /*01bc*/ 	.word	0x0500000f


	//   ....[15]....
        /*01c0*/ 	.word	0x0500000f


	//   ....[16]....
        /*01c4*/ 	.word	0x0500000f


	//----- nvinfo : EIATTR_COOP_GROUP_INSTR_OFFSETS
	.align		4
.L_9313:
        /*01c8*/ 	.byte	0x04, 0x28
        /*01ca*/ 	.short	(.L_9315 - .L_9314)


	//   ....[0]....
.L_9314:
        /*01cc*/ 	.word	0x00000b60


	//   ....[1]....
        /*01d0*/ 	.word	0x00000b80


	//   ....[2]....
        /*01d4*/ 	.word	0x00000ba0


	//   ....[3]....
        /*01d8*/ 	.word	0x00000cb0


	//   ....[4]....
        /*01dc*/ 	.word	0x00000cd0


	//   ....[5]....
        /*01e0*/ 	.word	0x00000cf0


	//   ....[6]....
        /*01e4*/ 	.word	0x00001b40


	//   ....[7]....
        /*01e8*/ 	.word	0x00001b70


	//   ....[8]....
        /*01ec*/ 	.word	0x00001b90


	//   ....[9]....
        /*01f0*/ 	.word	0x00001bb0


	//   ....[10]....
        /*01f4*/ 	.word	0x00001bd0


	//   ....[11]....
        /*01f8*/ 	.word	0x00001c20


	//   ....[12]....
        /*01fc*/ 	.word	0x00001c40


	//   ....[13]....
        /*0200*/ 	.word	0x00001c60


	//   ....[14]....
        /*0204*/ 	.word	0x00003470


	//   ....[15]....
        /*0208*/ 	.word	0x000034d0


	//   ....[16]....
        /*020c*/ 	.word	0x00003530


	//----- nvinfo : EIATTR_VRC_CTA_INIT_COUNT
	.align		4
.L_9315:
        /*0210*/ 	.byte	0x02, 0x4a
	.zero		1
	.zero		1


	//----- nvinfo : EIATTR_SYSCALL_OFFSETS
	.align		4
        /*0214*/ 	.byte	0x04, 0x46
        /*0216*/ 	.short	(.L_9317 - .L_9316)


	//   ....[0]....
.L_9316:
        /*0218*/ 	.word	0x00002b20


	//   ....[1]....
        /*021c*/ 	.word	0x00003410


	//----- nvinfo : EIATTR_EXIT_INSTR_OFFSETS
	.align		4
.L_9317:
        /*0220*/ 	.byte	0x04, 0x1c
        /*0222*/ 	.short	(.L_9319 - .L_9318)


	//   ....[0]....
.L_9318:
        /*0224*/ 	.word	0x00000090


	//   ....[1]....
        /*0228*/ 	.word	0x00003170


	//   ....[2]....
        /*022c*/ 	.word	0x00003310


	//   ....[3]....
        /*0230*/ 	.word	0x00003420


	//----- nvinfo : EIATTR_CRS_STACK_SIZE
	.align		4
.L_9319:
        /*0234*/ 	.byte	0x04, 0x1e
        /*0236*/ 	.short	(.L_9321 - .L_9320)
.L_9320:
        /*0238*/ 	.word	0x00000000


	//----- nvinfo : EIATTR_CBANK_PARAM_SIZE
	.align		4
.L_9321:
        /*023c*/ 	.byte	0x03, 0x19
        /*023e*/ 	.short	0x008c


	//----- nvinfo : EIATTR_PARAM_CBANK
	.align		4
        /*0240*/ 	.byte	0x04, 0x0a
        /*0242*/ 	.short	(.L_9323 - .L_9322)
	.align		4
.L_9322:
        /*0244*/ 	.word	index@(.nv.constant0._ZN4vllm25paged_attention_v2_kernelIthLi256ELi8ELi128ELNS_18Fp8KVCacheDataTypeE2ELb1ELi512EEEvPfS2_PT_PKS3_PKT0_S9_ifPKiSB_iPKfiiiSD_SD_iiiii)
        /*0248*/ 	.short	0x0380
        /*024a*/ 	.short	0x008c


	//----- nvinfo : EIATTR_SW_WAR
	.align		4
.L_9323:
        /*024c*/ 	.byte	0x04, 0x36
        /*024e*/ 	.short	(.L_9325 - .L_9324)
.L_9324:
        /*0250*/ 	.word	0x00000008
.L_9325:


//--------------------- .nv.info._ZN4vllm25paged_attention_v2_kernelIthLi192ELi8ELi128ELNS_18Fp8KVCacheDataTypeE2ELb1ELi512EEEvPfS2_PT_PKS3_PKT0_S9_ifPKiSB_iPKfiiiSD_SD_iiiii --------------------------
	.section	.nv.info._ZN4vllm25paged_attention_v2_kernelIthLi192ELi8ELi128ELNS_18Fp8KVCacheDataTypeE2ELb1ELi512EEEvPfS2_PT_PKS3_PKT0_S9_ifPKiSB_iPKfiiiSD_SD_iiiii,"",@"SHT_CUDA_INFO"
	.sectionflags	@""
	.align	4


	//----- nvinfo : EIATTR_CUDA_API_VERSION
	.align		4
        /*0000*/ 	.byte	0x04, 0x37
        /*0002*/ 	.short	(.L_9327 - .L_9326)
.L_9326:
        /*0004*/ 	.word	0x00000082


	//----- nvinfo : EIATTR_KPARAM_INFO
	.align		4
.L_9327:
        /*0008*/ 	.byte	0x04, 0x17
        /*000a*/ 	.short	(.L_9329 - .L_9328)
.L_9328:
        /*000c*/ 	.word	0x00000000
        /*0010*/ 	.short	0x0015
        /*0012*/ 	.short	0x0088
        /*0014*/ 	.byte	0x00, 0xf0, 0x11, 0x00


	//----- nvinfo : EIATTR_KPARAM_INFO
	.align		4
.L_9329:
        /*0018*/ 	.byte	0x04, 0x17
        /*001a*/ 	.short	(.L_9331 - .L_9330)
.L_9330:
        /*001c*/ 	.word	0x00000000
        /*0020*/ 	.short	0x0014
        /*0022*/ 	.short	0x0084
        /*0024*/ 	.byte	0x00, 0xf0, 0x11, 0x00


	//----- nvinfo : EIATTR_KPARAM_INFO
	.align		4
.L_9331:
        /*0028*/ 	.byte	0x04, 0x17
        /*002a*/ 	.short	(.L_9333 - .L_9332)
.L_9332:
        /*002c*/ 	.word	0x00000000
        /*0030*/ 	.short	0x0013
        /*0032*/ 	.short	0x0080
        /*0034*/ 	.byte	0x00, 0xf0, 0x11, 0x00


	//----- nvinfo : EIATTR_KPARAM_INFO
	.align		4
.L_9333:
        /*0038*/ 	.byte	0x04, 0x17
        /*003a*/ 	.short	(.L_9335 - .L_9334)
.L_9334:
        /*003c*/ 	.word	0x00000000
        /*0040*/ 	.short	0x0012
        /*0042*/ 	.short	0x007c
        /*0044*/ 	.byte	0x00, 0xf0, 0x11, 0x00


	//----- nvinfo : EIATTR_KPARAM_INFO
	.align		4
.L_9335:
        /*0048*/ 	.byte	0x04, 0x17
        /*004a*/ 	.short	(.L_9337 - .L_9336)
.L_9336:
        /*004c*/ 	.word	0x00000000
        /*0050*/ 	.short	0x0011
        /*0052*/ 	.short	0x0078
        /*0054*/ 	.byte	0x00, 0xf0, 0x11, 0x00


	//----- nvinfo : EIATTR_KPARAM_INFO
	.align		4
.L_9337:
        /*0058*/ 	.byte	0x04, 0x17
        /*005a*/ 	.short	(.L_9339 - .L_9338)
.L_9338:
        /*005c*/ 	.word	0x00000000
        /*0060*/ 	.short	0x0010
        /*0062*/ 	.short	0x0070
        /*0064*/ 	.byte	0x00, 0xf5, 0x21, 0x00


	//----- nvinfo : EIATTR_KPARAM_INFO
	.align		4
.L_9339:
        /*0068*/ 	.byte	0x04, 0x17
        /*006a*/ 	.short	(.L_9341 - .L_9340)
.L_9340:
        /*006c*/ 	.word	0x00000000
        /*0070*/ 	.short	0x000f
        /*0072*/ 	.short	0x0068
        /*0074*/ 	.byte	0x00, 0xf5, 0x21, 0x00


	//----- nvinfo : EIATTR_KPARAM_INFO
	.align		4
.L_9341:
        /*0078*/ 	.byte	0x04, 0x17
        /*007a*/ 	.short	(.L_9343 - .L_9342)
.L_9342:
        /*007c*/ 	.word	0x00000000
        /*0080*/ 	.short	0x000e
        /*0082*/ 	.short	0x0060
        /*0084*/ 	.byte	0x00, 0xf0, 0x11, 0x00


	//----- nvinfo : EIATTR_KPARAM_INFO
	.align		4
.L_9343:
        /*0088*/ 	.byte	0x04, 0x17
        /*008a*/ 	.short	(.L_9345 - .L_9344)
.L_9344:
        /*008c*/ 	.word	0x00000000
        /*0090*/ 	.short	0x000d
        /*0092*/ 	.short	0x005c
        /*0094*/ 	.byte	0x00, 0xf0, 0x11, 0x00


	//----- nvinfo : EIATTR_KPARAM_INFO
	.align		4
.L_9345:
        /*0098*/ 	.byte	0x04, 0x17
        /*009a*/ 	.short	(.L_9347 - .L_9346)
.L_9346:
        /*009c*/ 	.word	0x00000000
        /*00a0*/ 	.short	0x000c
        /*00a2*/ 	.short	0x0058
        /*00a4*/ 	.byte	0x00, 0xf0, 0x11, 0x00


	//----- nvinfo : EIATTR_KPARAM_INFO
	.align		4
.L_9347:
        /*00a8*/ 	.byte	0x04, 0x17
        /*00aa*/ 	.short	(.L_9349 - .L_9348)
.L_9348:
        /*00ac*/ 	.word	0x00000000
        /*00b0*/ 	.short	0x000b
        /*00b2*/ 	.short	0x0050
        /*00b4*/ 	.byte	0x00, 0xf5, 0x21, 0x00


	//----- nvinfo : EIATTR_KPARAM_INFO
	.align		4
.L_9349:
        /*00b8*/ 	.byte	0x04, 0x17
        /*00ba*/ 	.short	(.L_9351 - .L_9350)
.L_9350:
        /*00bc*/ 	.word	0x00000000
        /*00c0*/ 	.short	0x000a
        /*00c2*/ 	.short	0x0048
        /*00c4*/ 	.byte	0x00, 0xf0, 0x11, 0x00


	//----- nvinfo : EIATTR_KPARAM_INFO
	.align		4
.L_9351:
        /*00c8*/ 	.byte	0x04, 0x17
        /*00ca*/ 	.short	(.L_9353 - .L_9352)
.L_9352:
        /*00cc*/ 	.word	0x00000000
        /*00d0*/ 	.short	0x0009
        /*00d2*/ 	.short	0x0040
        /*00d4*/ 	.byte	0x00, 0xf5, 0x21, 0x00


	//----- nvinfo : EIATTR_KPARAM_INFO
	.align		4
.L_9353:
        /*00d8*/ 	.byte	0x04, 0x17
        /*00da*/ 	.short	(.L_9355 - .L_9354)
.L_9354:
        /*00dc*/ 	.word	0x00000000
        /*00e0*/ 	.short	0x0008
        /*00e2*/ 	.short	0x0038
        /*00e4*/ 	.byte	0x00, 0xf5, 0x21, 0x00


	//----- nvinfo : EIATTR_KPARAM_INFO
	.align		4
.L_9355:
        /*00e8*/ 	.byte	0x04, 0x17
        /*00ea*/ 	.short	(.L_9357 - .L_9356)
.L_9356:
        /*00ec*/ 	.word	0x00000000
        /*00f0*/ 	.short	0x0007
        /*00f2*/ 	.short	0x0034
        /*00f4*/ 	.byte	0x00, 0xf0, 0x11, 0x00


	//----- nvinfo : EIATTR_KPARAM_INFO
	.align		4
.L_9357:
        /*00f8*/ 	.byte	0x04, 0x17
        /*00fa*/ 	.short	(.L_9359 - .L_9358)
.L_9358:
        /*00fc*/ 	.word	0x00000000
        /*0100*/ 	.short	0x0006
        /*0102*/ 	.short	0x0030
        /*0104*/ 	.byte	0x00, 0xf0, 0x11, 0x00


	//----- nvinfo : EIATTR_KPARAM_INFO
	.align		4
.L_9359:
        /*0108*/ 	.byte	0x04, 0x17
        /*010a*/ 	.short	(.L_9361 - .L_9360)
.L_9360:
        /*010c*/ 	.word	0x00000000
        /*0110*/ 	.short	0x0005
        /*0112*/ 	.short	0x0028
        /*0114*/ 	.byte	0x00, 0xf5, 0x21, 0x00


	//----- nvinfo : EIATTR_KPARAM_INFO
	.align		4
.L_9361:
        /*0118*/ 	.byte	0x04, 0x17
        /*011a*/ 	.short	(.L_9363 - .L_9362)
.L_9362:
        /*011c*/ 	.word	0x00000000
        /*0120*/ 	.short	0x0004
        /*0122*/ 	.short	0x0020
        /*0124*/ 	.byte	0x00, 0xf5, 0x21, 0x00


	//----- nvinfo : EIATTR_KPARAM_INFO
	.align		4
.L_9363:
        /*0128*/ 	.byte	0x04, 0x17
        /*012a*/ 	.short	(.L_9365 - .L_9364)
.L_9364:
        /*012c*/ 	.word	0x00000000
        /*0130*/ 	.short	0x0003
        /*0132*/ 	.short	0x0018
        /*0134*/ 	.byte	0x00, 0xf5, 0x21, 0x00


	//----- nvinfo : EIATTR_KPARAM_INFO
	.align		4
.L_9365:
        /*0138*/ 	.byte	0x04, 0x17
        /*013a*/ 	.short	(.L_9367 - .L_9366)
.L_9366:
        /*013c*/ 	.word	0x00000000
        /*0140*/ 	.short	0x0002
        /*0142*/ 	.short	0x0010
        /*0144*/ 	.byte	0x00, 0xf5, 0x21, 0x00


	//----- nvinfo : EIATTR_KPARAM_INFO
	.align		4
.L_9367:
        /*0148*/ 	.byte	0x04, 0x17
        /*014a*/ 	.short	(.L_9369 - .L_9368)
.L_9368:
        /*014c*/ 	.word	0x00000000
        /*0150*/ 	.short	0x0001
        /*0152*/ 	.short	0x0008
        /*0154*/ 	.byte	0x00, 0xf5, 0x21, 0x00


	//----- nvinfo : EIATTR_KPARAM_INFO
	.align		4
.L_9369:
        /*0158*/ 	.byte	0x04, 0x17
        /*015a*/ 	.short	(.L_9371 - .L_9370)
.L_9370:
        /*015c*/ 	.word	0x00000000
        /*0160*/ 	.short	0x0000
        /*0162*/ 	.short	0x0000
        /*0164*/ 	.byte	0x00, 0xf5, 0x21, 0x00


	//----- nvinfo : EIATTR_SPARSE_MMA_MASK
	.align		4
.L_9371:
        /*0168*/ 	.byte	0x03, 0x50
        /*016a*/ 	.short	0x0000


	//----- nvinfo : EIATTR_MAXREG_COUNT
	.align		4
        /*016c*/ 	.byte	0x03, 0x1b
        /*016e*/ 	.short	0x00ff


	//----- nvinfo : EIATTR_NUM_BARRIERS
	.align		4
        /*0170*/ 	.byte	0x02, 0x4c
        /*0172*/ 	.byte	0x01
	.zero		1


	//----- nvinfo : EIATTR_EXTERNS
	.align		4
        /*0174*/ 	.byte	0x04, 0x0f
        /*0176*/ 	.short	(.L_9373 - .L_9372)


	//   ....[0]....
	.align		4
.L_9372:
        /*0178*/ 	.word	index@(__assertfail)


	//----- nvinfo : EIATTR_MERCURY_ISA_VERSION
	.align		4
.L_9373:
        /*017c*/ 	.byte	0x03, 0x5f
        /*017e*/ 	.short	0x0101


	//----- nvinfo : EIATTR_COOP_GROUP_MASK_REGIDS
	.align		4
        /*0180*/ 	.byte	0x04, 0x29
        /*0182*/ 	.short	(.L_9375 - .L_9374)


	//   ....[0]....
.L_9374:
        /*0184*/ 	.word	0xffffffff


	//   ....[1]....
        /*0188*/ 	.word	0xffffffff


	//   ....[2]....
        /*018c*/ 	.word	0xffffffff


	//   ....[3]....
        /*0190*/ 	.word	0xffffffff


	//   ....[4]....
        /*0194*/ 	.word	0xffffffff


	//   ....[5]....
        /*0198*/ 	.word	0xffffffff


	//   ....[6]....
        /*019c*/ 	.word	0xffffffff


	//   ....[7]....
        /*01a0*/ 	.word	0xffffffff


	//   ....[8]....
        /*01a4*/ 	.word	0xffffffff


	//   ....[9]....
        /*01a8*/ 	.word	0xffffffff


	//   ....[10]....
        /*01ac*/ 	.word	0xffffffff


	//   ....[11]....
        /*01b0*/ 	.word	0xffffffff


	//   ....[12]....
        /*01b4*/ 	.word	0xffffffff


	//   ....[13]....
        /*01b8*/ 	.word	0xffffffff


	//   ....[14]....
        /*01bc*/ 	.word	0x0500000f


	//   ....[15]....
        /*01c0*/ 	.word	0x0500000f


	//   ....[16]....
        /*01c4*/ 	.word	0x0500000f


	//----- nvinfo : EIATTR_COOP_GROUP_INSTR_OFFSETS
	.align		4
.L_9375:
        /*01c8*/ 	.byte	0x04, 0x28
        /*01ca*/ 	.short	(.L_9377 - .L_9376)


	//   ....[0]....
.L_9376:
        /*01cc*/ 	.word	0x00000b90


	//   ....[1]....
        /*01d0*/ 	.word	0x00000bb0


	//   ....[2]....
        /*01d4*/ 	.word	0x00000bd0


	//   ....[3]....
        /*01d8*/ 	.word	0x00000ce0


	//   ....[4]....
        /*01dc*/ 	.word	0x00000d00


	//   ....[5]....
        /*01e0*/ 	.word	0x00000d20


	//   ....[6]....
        /*01e4*/ 	.word	0x00001b70


	//   ....[7]....
        /*01e8*/ 	.word	0x00001ba0


	//   ....[8]....
        /*01ec*/ 	.word	0x00001bc0


	//   ....[9]....
        /*01f0*/ 	.word	0x00001be0


	//   ....[10]....
        /*01f4*/ 	.word	0x00001c00


	//   ....[11]....
        /*01f8*/ 	.word	0x00001c50


	//   ....[12]....
        /*01fc*/ 	.word	0x00001c70


	//   ....[13]....
        /*0200*/ 	.word	0x00001c90


	//   ....[14]....
        /*0204*/ 	.word	0x00003250


	//   ....[15]....
        /*0208*/ 	.word	0x000032b0


	//   ....[16]....
        /*020c*/ 	.word	0x00003310


	//----- nvinfo : EIATTR_VRC_CTA_INIT_COUNT
	.align		4
.L_9377:
        /*0210*/ 	.byte	0x02, 0x4a
	.zero		1
	.zero		1


	//----- nvinfo : EIATTR_SYSCALL_OFFSETS
	.align		4
        /*0214*/ 	.byte	0x04, 0x46
        /*0216*/ 	.short	(.L_9379 - .L_9378)


	//   ....[0]....
.L_9378:
        /*0218*/ 	.word	0x00002b50


	//   ....[1]....
        /*021c*/ 	.word	0x000031f0


	//----- nvinfo : EIATTR_EXIT_INSTR_OFFSETS
	.align		4
.L_9379:
        /*0220*/ 	.byte	0x04, 0x1c
        /*0222*/ 	.short	(.L_9381 - .L_9380)


	//   ....[0]....
.L_9380:
        /*0224*/ 	.word	0x00000090


	//   ....[1]....
        /*0228*/ 	.word	0x00002f80


	//   ....[2]....
        /*022c*/ 	.word	0x000030f0


	//   ....[3]....
        /*0230*/ 	.word	0x00003200


	//----- nvinfo : EIATTR_CRS_STACK_SIZE
	.align		4
.L_9381:
        /*0234*/ 	.byte	0x04, 0x1e
        /*0236*/ 	.short	(.L_9383 - .L_9382)
.L_9382:
        /*0238*/ 	.word	0x00000000


	//----- nvinfo : EIATTR_CBANK_PARAM_SIZE
	.align		4
.L_9383:
        /*023c*/ 	.byte	0x03, 0x19
        /*023e*/ 	.short	0x008c


	//----- nvinfo : EIATTR_PARAM_CBANK
	.align		4
        /*0240*/ 	.byte	0x04, 0x0a
        /*0242*/ 	.short	(.L_9385 - .L_9384)
	.align		4
.L_9384:
        /*0244*/ 	.word	index@(.nv.constant0._ZN4vllm25paged_attention_v2_kernelIthLi192ELi8ELi128ELNS_18Fp8KVCacheDataTypeE2ELb1ELi512EEEvPfS2_PT_PKS3_PKT0_S9_ifPKiSB_iPKfiiiSD_SD_iiiii)
        /*0248*/ 	.short	0x0380
        /*024a*/ 	.short	0x008c


	//----- nvinfo : EIATTR_SW_WAR
	.align		4
.L_9385:
        /*024c*/ 	.byte	0x04, 0x36
        /*024e*/ 	.short	(.L_9387 - .L_9386)
.L_9386:
        /*0250*/ 	.word	0x00000008
.L_9387:


//--------------------- .nv.info._ZN4vllm25paged_attention_v2_kernelIthLi128ELi8ELi128ELNS_18Fp8KVCacheDataTypeE2ELb1ELi512EEEvPfS2_PT_PKS3_PKT0_S9_ifPKiSB_iPKfiiiSD_SD_iiiii --------------------------
	.section	.nv.info._ZN4vllm25paged_attention_v2_kernelIthLi128ELi8ELi128ELNS_18Fp8KVCacheDataTypeE2ELb1ELi512EEEvPfS2_PT_PKS3_PKT0_S9_ifPKiSB_iPKfiiiSD_SD_iiiii,"",@"SHT_CUDA_INFO"
	.sectionflags	@""
	.align	4


	//----- nvinfo : EIATTR_CUDA_API_VERSION
	.align		4
        /*0000*/ 	.byte	0x04, 0x37
        /*0002*/ 	.short	(.L_9389 - .L_9388)
.L_9388:
        /*0004*/ 	.word	0x00000082


	//----- nvinfo : EIATTR_KPARAM_INFO
	.align		4
.L_9389:
        /*0008*/ 	.byte	0x04, 0x17
        /*000a*/ 	.short	(.L_9391 - .L_9390)
.L_9390:
        /*000c*/ 	.word	0x00000000
        /*0010*/ 	.short	0x0015
        /*0012*/ 	.short	0x0088
        /*0014*/ 	.byte	0x00, 0xf0, 0x11, 0x00


	//----- nvinfo : EIATTR_KPARAM_INFO
	.align		4
.L_9391:
        /*0018*/ 	.byte	0x04, 0x17
        /*001a*/ 	.short	(.L_9393 - .L_9392)
.L_9392:
        /*001c*/ 	.word	0x00000000
        /*0020*/ 	.short	0x0014
        /*0022*/ 	.short	0x0084
        /*0024*/ 	.byte	0x00, 0xf0, 0x11, 0x00


	//----- nvinfo : EIATTR_KPARAM_INFO
	.align		4
.L_9393:
        /*0028*/ 	.byte	0x04, 0x17
        /*002a*/ 	.short	(.L_9395 - .L_9394)
.L_9394:
        /*002c*/ 	.word	0x00000000
        /*0030*/ 	.short	0x0013
        /*0032*/ 	.short	0x0080
        /*0034*/ 	.byte	0x00, 0xf0, 0x11, 0x00


	//----- nvinfo : EIATTR_KPARAM_INFO
	.align		4
.L_9395:
        /*0038*/ 	.byte	0x04, 0x17
        /*003a*/ 	.short	(.L_9397 - .L_9396)
.L_9396:
        /*003c*/ 	.word	0x00000000
        /*0040*/ 	.short	0x0012
        /*0042*/ 	.short	0x007c
        /*0044*/ 	.byte	0x00, 0xf0, 0x11, 0x00


	//----- nvinfo : EIATTR_KPARAM_INFO
	.align		4
.L_9397:
        /*0048*/ 	.byte	0x04, 0x17
        /*004a*/ 	.short	(.L_9399 - .L_9398)
.L_9398:
        /*004c*/ 	.word	0x00000000
        /*0050*/ 	.short	0x0011
        /*0052*/ 	.short	0x0078
        /*0054*/ 	.byte	0x00, 0xf0, 0x11, 0x00


	//----- nvinfo : EIATTR_KPARAM_INFO
	.align		4
.L_9399:
        /*0058*/ 	.byte	0x04, 0x17
        /*005a*/ 	.short	(.L_9401 - .L_9400)
.L_9400:
        /*005c*/ 	.word	0x00000000
        /*0060*/ 	.short	0x0010
        /*0062*/ 	.short	0x0070
        /*0064*/ 	.byte	0x00, 0xf5, 0x21, 0x00


	//----- nvinfo : EIATTR_KPARAM_INFO
	.align		4
.L_9401:
        /*0068*/ 	.byte	0x04, 0x17
        /*006a*/ 	.short	(.L_9403 - .L_9402)
.L_9402:
        /*006c*/ 	.word	0x00000000
        /*0070*/ 	.short	0x000f
        /*0072*/ 	.short	0x0068
        /*0074*/ 	.byte	0x00, 0xf5, 0x21, 0x00


	//----- nvinfo : EIATTR_KPARAM_INFO
	.align		4
.L_9403:
        /*0078*/ 	.byte	0x04, 0x17
        /*007a*/ 	.short	(.L_9405 - .L_9404)
.L_9404:
        /*007c*/ 	.word	0x00000000
        /*0080*/ 	.short	0x000e
        /*0082*/ 	.short	0x0060
        /*0084*/ 	.byte	0x00, 0xf0, 0x11, 0x00


	//----- nvinfo : EIATTR_KPARAM_INFO
	.align		4
.L_9405:
        /*0088*/ 	.byte	0x04, 0x17
        /*008a*/ 	.short	(.L_9407 - .L_9406)
.L_9406:
        /*008c*/ 	.word	0x00000000
        /*0090*/ 	.short	0x000d
        /*0092*/ 	.short	0x005c
        /*0094*/ 	.byte	0x00, 0xf0, 0x11, 0x00


	//----- nvinfo : EIATTR_KPARAM_INFO
	.align		4
.L_9407:
        /*0098*/ 	.byte	0x04, 0x17
        /*009a*/ 	.short	(.L_9409 - .L_9408)
.L_9408:
        /*009c*/ 	.word	0x00000000
        /*00a0*/ 	.short	0x000c
        /*00a2*/ 	.short	0x0058
        /*00a4*/ 	.byte	0x00, 0xf0, 0x11, 0x00


	//----- nvinfo : EIATTR_KPARAM_INFO
	.align		4
.L_9409:
        /*00a8*/ 	.byte	0x04, 0x17
        /*00aa*/ 	.short	(.L_9411 - .L_9410)
.L_9410:
        /*00ac*/ 	.word	0x00000000
        /*00b0*/ 	.short	0x000b
        /*00b2*/ 	.short	0x0050
        /*00b4*/ 	.byte	0x00, 0xf5, 0x21, 0x00


	//----- nvinfo : EIATTR_KPARAM_INFO
	.align		4
.L_9411:
        /*00b8*/ 	.byte	0x04, 0x17
        /*00ba*/ 	.short	(.L_9413 - .L_9412)
.L_9412:
        /*00bc*/ 	.word	0x00000000
        /*00c0*/ 	.short	0x000a
        /*00c2*/ 	.short	0x0048
        /*00c4*/ 	.byte	0x00, 0xf0, 0x11, 0x00


	//----- nvinfo : EIATTR_KPARAM_INFO
	.align		4
.L_9413:
        /*00c8*/ 	.byte	0x04, 0x17
        /*00ca*/ 	.short	(.L_9415 - .L_9414)
.L_9414:
        /*00cc*/ 	.word	0x00000000
        /*00d0*/ 	.short	0x0009
        /*00d2*/ 	.short	0x0040
        /*00d4*/ 	.byte	0x00, 0xf5, 0x21, 0x00


	//----- nvinfo : EIATTR_KPARAM_INFO
	.align		4
.L_9415:
        /*00d8*/ 	.byte	0x04, 0x17
        /*00da*/ 	.short	(.L_9417 - .L_9416)
.L_9416:
        /*00dc*/ 	.word	0x00000000
        /*00e0*/ 	.short	0x0008
        /*00e2*/ 	.short	0x0038
        /*00e4*/ 	.byte	0x00, 0xf5, 0x21, 0x00


	//----- nvinfo : EIATTR_KPARAM_INFO
	.align		4
.L_9417:
        /*00e8*/ 	.byte	0x04, 0x17
        /*00ea*/ 	.short	(.L_9419 - .L_9418)
.L_9418:
        /*00ec*/ 	.word	0x00000000
        /*00f0*/ 	.short	0x0007
        /*00f2*/ 	.short	0x0034
        /*00f4*/ 	.byte	0x00, 0xf0, 0x11, 0x00


	//----- nvinfo : EIATTR_KPARAM_INFO
	.align		4
.L_9419:
        /*00f8*/ 	.byte	0x04, 0x17
        /*00fa*/ 	.short	(.L_9421 - .L_9420)
.L_9420:
        /*00fc*/ 	.word	0x00000000
        /*0100*/ 	.short	0x0006
        /*0102*/ 	.short	0x0030
        /*0104*/ 	.byte	0x00, 0xf0, 0x11, 0x00


	//----- nvinfo : EIATTR_KPARAM_INFO
	.align		4
.L_9421:
        /*0108*/ 	.byte	0x04, 0x17
        /*010a*/ 	.short	(.L_9423 - .L_9422)
.L_9422:
        /*010c*/ 	.word	0x00000000
        /*0110*/ 	.short	0x0005
        /*0112*/ 	.short	0x0028
        /*0114*/ 	.byte	0x00, 0xf5, 0x21, 0x00


	//----- nvinfo : EIATTR_KPARAM_INFO
	.align		4
.L_9423:
        /*0118*/ 	.byte	0x04, 0x17
        /*011a*/ 	.short	(.L_9425 - .L_9424)
.L_9424:
        /*011c*/ 	.word	0x00000000
        /*0120*/ 	.short	0x0004
        /*0122*/ 	.short	0x0020
        /*0124*/ 	.byte	0x00, 0xf5, 0x21, 0x00


	//----- nvinfo : EIATTR_KPARAM_INFO
	.align		4
.L_9425:
        /*0128*/ 	.byte	0x04, 0x17
        /*012a*/ 	.short	(.L_9427 - .L_9426)
.L_9426:
        /*012c*/ 	.word	0x00000000
        /*0130*/ 	.short	0x0003
        /*0132*/ 	.short	0x0018
        /*0134*/ 	.byte	0x00, 0xf5, 0x21, 0x00


	//----- nvinfo : EIATTR_KPARAM_INFO
	.align		4
.L_9427:
        /*0138*/ 	.byte	0x04, 0x17
        /*013a*/ 	.short	(.L_9429 - .L_9428)
.L_9428:
        /*013c*/ 	.word	0x00000000
        /*0140*/ 	.short	0x0002
        /*0142*/ 	.short	0x0010
        /*0144*/ 	.byte	0x00, 0xf5, 0x21, 0x00


	//----- nvinfo : EIATTR_KPARAM_INFO
	.align		4
.L_9429:
        /*0148*/ 	.byte	0x04, 0x17
        /*014a*/ 	.short	(.L_9431 - .L_9430)
.L_9430:
        /*014c*/ 	.word	0x00000000
        /*0150*/ 	.short	0x0001
        /*0152*/ 	.short	0x0008
        /*0154*/ 	.byte	0x00, 0xf5, 0x21, 0x00


	//----- nvinfo : EIATTR_KPARAM_INFO
	.align		4
.L_9431:
        /*0158*/ 	.byte	0x04, 0x17
        /*015a*/ 	.short	(.L_9433 - .L_9432)
.L_9432:
        /*015c*/ 	.word	0x00000000
        /*0160*/ 	.short	0x0000
        /*0162*/ 	.short	0x0000
        /*0164*/ 	.byte	0x00, 0xf5, 0x21, 0x00


	//----- nvinfo : EIATTR_SPARSE_MMA_MASK
	.align		4
.L_9433:
        /*0168*/ 	.byte	0x03, 0x50
        /*016a*/ 	.short	0x0000


	//----- nvinfo : EIATTR_MAXREG_COUNT
	.align		4
        /*016c*/ 	.byte	0x03, 0x1b
        /*016e*/ 	.short	0x00ff


	//----- nvinfo : EIATTR_NUM_BARRIERS
	.align		4
        /*0170*/ 	.byte	0x02, 0x4c
        /*0172*/ 	.byte	0x01
	.zero		1


	//----- nvinfo : EIATTR_EXTERNS
	.align		4
        /*0174*/ 	.byte	0x04, 0x0f
        /*0176*/ 	.short	(.L_9435 - .L_9434)


	//   ....[0]....
	.align		4
.L_9434:
        /*0178*/ 	.word	index@(__assertfail)


	//----- nvinfo : EIATTR_MERCURY_ISA_VERSION
	.align		4
.L_9435:
        /*017c*/ 	.byte	0x03, 0x5f
        /*017e*/ 	.short	0x0101


	//----- nvinfo : EIATTR_COOP_GROUP_MASK_REGIDS
	.align		4
        /*0180*/ 	.byte	0x04, 0x29
        /*0182*/ 	.short	(.L_9437 - .L_9436)


	//   ....[0]....
.L_9436:
        /*0184*/ 	.word	0xffffffff


	//   ....[1]....
        /*0188*/ 	.word	0xffffffff


	//   ....[2]....
        /*018c*/ 	.word	0xffffffff


	//   ....[3]....
        /*0190*/ 	.word	0xffffffff


	//   ....[4]....
        /*0194*/ 	.word	0xffffffff


	//   ....[5]....
        /*0198*/ 	.word	0xffffffff


	//   ....[6]....
        /*019c*/ 	.word	0xffffffff


	//   ....[7]....
        /*01a0*/ 	.word	0xffffffff


	//   ....[8]....
        /*01a4*/ 	.word	0xffffffff


	//   ....[9]....
        /*01a8*/ 	.word	0xffffffff


	//   ....[10]....
        /*01ac*/ 	.word	0xffffffff


	//   ....[11]....
        /*01b0*/ 	.word	0xffffffff


	//   ....[12]....
        /*01b4*/ 	.word	0xffffffff


	//   ....[13]....
        /*01b8*/ 	.word	0xffffffff


	//   ....[14]....
        /*01bc*/ 	.word	0x0500000f


	//   ....[15]....
        /*01c0*/ 	.word	0x0500000f


	//   ....[16]....
        /*01c4*/ 	.word	0x0500000f


	//----- nvinfo : EIATTR_COOP_GROUP_INSTR_OFFSETS
	.align		4
.L_9437:
        /*01c8*/ 	.byte	0x04, 0x28
        /*01ca*/ 	.short	(.L_9439 - .L_9438)


	//   ....[0]....
.L_9438:
        /*01cc*/ 	.word	0x00000b60


	//   ....[1]....
        /*01d0*/ 	.word	0x00000b80


	//   ....[2]....
        /*01d4*/ 	.word	0x00000ba0


	//   ....[3]....
        /*01d8*/ 	.word	0x00000cb0


	//   ....[4]....
        /*01dc*/ 	.word	0x00000cd0


	//   ....[5]....
        /*01e0*/ 	.word	0x00000cf0


	//   ....[6]....
        /*01e4*/ 	.word	0x00001b40


	//   ....[7]....
        /*01e8*/ 	.word	0x00001b70


	//   ....[8]....
        /*01ec*/ 	.word	0x00001b90


	//   ....[9]....
        /*01f0*/ 	.word	0x00001bb0


	//   ....[10]....
        /*01f4*/ 	.word	0x00001bd0


	//   ....[11]....
        /*01f8*/ 	.word	0x00001c20


	//   ....[12]....
        /*01fc*/ 	.word	0x00001c40


	//   ....[13]....
        /*0200*/ 	.word	0x00001c60


	//   ....[14]....
        /*0204*/ 	.word	0x00003250


	//   ....[15]....
        /*0208*/ 	.word	0x000032b0


	//   ....[16]....
        /*020c*/ 	.word	0x00003310


	//----- nvinfo : EIATTR_VRC_CTA_INIT_COUNT
	.align		4
.L_9439:
        /*0210*/ 	.byte	0x02, 0x4a
	.zero		1
	.zero		1


	//----- nvinfo : EIATTR_SYSCALL_OFFSETS
	.align		4
        /*0214*/ 	.byte	0x04, 0x46
        /*0216*/ 	.short	(.L_9441 - .L_9440)


	//   ....[0]....
.L_9440:
        /*0218*/ 	.word	0x00002b20


	//   ....[1]....
        /*021c*/ 	.word	0x000031f0


	//----- nvinfo : EIATTR_EXIT_INSTR_OFFSETS
	.align		4
.L_9441:
        /*0220*/ 	.byte	0x04, 0x1c
        /*0222*/ 	.short	(.L_9443 - .L_9442)


	//   ....[0]....
.L_9442:
        /*0224*/ 	.word	0x00000090


	//   ....[1]....
        /*0228*/ 	.word	0x00002fd0


	//   ....[2]....
        /*022c*/ 	.word	0x000030f0


	//   ....[3]....
        /*0230*/ 	.word	0x00003200


	//----- nvinfo : EIATTR_CRS_STACK_SIZE
	.align		4
.L_9443:
        /*0234*/ 	.byte	0x04, 0x1e
        /*0236*/ 	.short	(.L_9445 - .L_9444)
.L_9444:
        /*0238*/ 	.word	0x00000000


	//----- nvinfo : EIATTR_CBANK_PARAM_SIZE
	.align		4
.L_9445:
        /*023c*/ 	.byte	0x03, 0x19
        /*023e*/ 	.short	0x008c


	//----- nvinfo : EIATTR_PARAM_CBANK
	.align		4
        /*0240*/ 	.byte	0x04, 0x0a
        /*0242*/ 	.short	(.L_9447 - .L_9446)
	.align		4
.L_9446:
        /*0244*/ 	.word	index@(.nv.constant0._ZN4vllm25paged_attention_v2_kernelIthLi128ELi8ELi128ELNS_18Fp8KVCacheDataTypeE2ELb1ELi512EEEvPfS2_PT_PKS3_PKT0_S9_ifPKiSB_iPKfiiiSD_SD_iiiii)
        /*0248*/ 	.short	0x0380
        /*024a*/ 	.short	0x008c


	//----- nvinfo : EIATTR_SW_WAR
	.align		4
.L_9447:
        /*024c*/ 	.byte	0x04, 0x36
        /*024e*/ 	.short	(.L_9449 - .L_9448)
.L_9448:
        /*0250*/ 	.word	0x00000008
.L_9449:


//--------------------- .nv.info._ZN4vllm25paged_attention_v2_kernelIthLi120ELi8ELi128ELNS_18Fp8KVCacheDataTypeE2ELb1ELi512EEEvPfS2_PT_PKS3_PKT0_S9_ifPKiSB_iPKfiiiSD_SD_iiiii --------------------------
	.section	.nv.info._ZN4vllm25paged_attention_v2_kernelIthLi120ELi8ELi128ELNS_18Fp8KVCacheDataTypeE2ELb1ELi512EEEvPfS2_PT_PKS3_PKT0_S9_ifPKiSB_iPKfiiiSD_SD_iiiii,"",@"SHT_CUDA_INFO"
	.sectionflags	@""
	.align	4


	//----- nvinfo : EIATTR_CUDA_API_VERSION
	.align		4
        /*0000*/ 	.byte	0x04, 0x37
        /*0002*/ 	.short	(.L_9451 - .L_9450)
.L_9450:
        /*0004*/ 	.word	0x00000082


	//----- nvinfo : EIATTR_KPARAM_INFO
	.align		4
.L_9451:
        /*0008*/ 	.byte	0x04, 0x17
        /*000a*/ 	.short	(.L_9453 - .L_9452)
.L_9452:
        /*000c*/ 	.word	0x00000000
        /*0010*/ 	.short	0x0015
        /*0012*/ 	.short	0x0088
        /*0014*/ 	.byte	0x00, 0xf0, 0x11, 0x00


	//----- nvinfo : EIATTR_KPARAM_INFO
	.align		4
.L_9453:
        /*0018*/ 	.byte	0x04, 0x17
        /*001a*/ 	.short	(.L_9455 - .L_9454)
.L_9454:
        /*001c*/ 	.word	0x00000000
        /*0020*/ 	.short	0x0014
        /*0022*/ 	.short	0x0084
        /*0024*/ 	.byte	0x00, 0xf0, 0x11, 0x00


	//----- nvinfo : EIATTR_KPARAM_INFO
	.align		4
.L_9455:
        /*0028*/ 	.byte	0x04, 0x17
        /*002a*/ 	.short	(.L_9457 - .L_9456)
.L_9456:
        /*002c*/ 	.word	0x00000000
        /*0030*/ 	.short	0x0013
        /*0032*/ 	.short	0x0080
        /*0034*/ 	.byte	0x00, 0xf0, 0x11, 0x00


	//----- nvinfo : EIATTR_KPARAM_INFO
	.align		4
.L_9457:
        /*0038*/ 	.byte	0x04, 0x17
        /*003a*/ 	.short	(.L_9459 - .L_9458)
.L_9458:
        /*003c*/ 	.word	0x00000000
        /*0040*/ 	.short	0x0012
        /*0042*/ 	.short	0x007c
        /*0044*/ 	.byte	0x00, 0xf0, 0x11, 0x00


	//----- nvinfo : EIATTR_KPARAM_INFO
	.align		4
.L_9459:
        /*0048*/ 	.byte	0x04, 0x17
        /*004a*/ 	.short	(.L_9461 - .L_9460)
.L_9460:
        /*004c*/ 	.word	0x00000000
        /*0050*/ 	.short	0x0011
        /*0052*/ 	.short	0x0078
        /*0054*/ 	.byte	0x00, 0xf0, 0x11, 0x00


	//----- nvinfo : EIATTR_KPARAM_INFO
	.align		4
.L_9461:
        /*0058*/ 	.byte	0x04, 0x17
        /*005a*/ 	.short	(.L_9463 - .L_9462)
.L_9462:
        /*005c*/ 	.word	0x00000000
        /*0060*/ 	.short	0x0010
        /*0062*/ 	.short	0x0070
        /*0064*/ 	.byte	0x00, 0xf5, 0x21, 0x00


	//----- nvinfo : EIATTR_KPARAM_INFO
	.align		4
.L_9463:
        /*0068*/ 	.byte	0x04, 0x17
        /*006a*/ 	.short	(.L_9465 - .L_9464)
.L_9464:
        /*006c*/ 	.word	0x00000000
        /*0070*/ 	.short	0x000f
        /*0072*/ 	.short	0x0068
        /*0074*/ 	.byte	0x00, 0xf5, 0x21, 0x00


	//----- nvinfo : EIATTR_KPARAM_INFO
	.align		4
.L_9465:
        /*0078*/ 	.byte	0x04, 0x17
        /*007a*/ 	.short	(.L_9467 - .L_9466)
.L_9466:
        /*007c*/ 	.word	0x00000000
        /*0080*/ 	.short	0x000e
        /*0082*/ 	.short	0x0060
        /*0084*/ 	.byte	0x00, 0xf0, 0x11, 0x00


	//----- nvinfo : EIATTR_KPARAM_INFO
	.align		4
.L_9467:
        /*0088*/ 	.byte	0x04, 0x17
        /*008a*/ 	.short	(.L_9469 - .L_9468)
.L_9468:
        /*008c*/ 	.word	0x00000000
        /*0090*/ 	.short	0x000d
        /*0092*/ 	.short	0x005c
        /*0094*/ 	.byte	0x00, 0xf0, 0x11, 0x00


	//----- nvinfo : EIATTR_KPARAM_INFO
	.align		4
.L_9469:
        /*0098*/ 	.byte	0x04, 0x17
        /*009a*/ 	.short	(.L_9471 - .L_9470)
.L_9470:
        /*009c*/ 	.word	0x00000000
        /*00a0*/ 	.short	0x000c
        /*00a2*/ 	.short	0x0058
        /*00a4*/ 	.byte	0x00, 0xf0, 0x11, 0x00


	//----- nvinfo : EIATTR_KPARAM_INFO
	.align		4
.L_9471:
        /*00a8*/ 	.byte	0x04, 0x17
        /*00aa*/ 	.short	(.L_9473 - .L_9472)
.L_9472:
        /*00ac*/ 	.word	0x00000000
        /*00b0*/ 	.short	0x000b
        /*00b2*/ 	.short	0x0050
        /*00b4*/ 	.byte	0x00, 0xf5, 0x21, 0x00


	//----- nvinfo : EIATTR_KPARAM_INFO
	.align		4
.L_9473:
        /*00b8*/ 	.byte	0x04, 0x17
        /*00ba*/ 	.short	(.L_9475 - .L_9474)
.L_9474:
        /*00bc*/ 	.word	0x00000000
        /*00c0*/ 	.short	0x000a
        /*00c2*/ 	.short	0x0048
        /*00c4*/ 	.byte	0x00, 0xf0, 0x11, 0x00


	//----- nvinfo : EIATTR_KPARAM_INFO
	.align		4
.L_9475:
        /*00c8*/ 	.byte	0x04, 0x17
        /*00ca*/ 	.short	(.L_9477 - .L_9476)
.L_9476:
        /*00cc*/ 	.word	0x00000000
        /*00d0*/ 	.short	0x0009
        /*00d2*/ 	.short	0x0040
        /*00d4*/ 	.byte	0x00, 0xf5, 0x21, 0x00


	//----- nvinfo : EIATTR_KPARAM_INFO
	.align		4
.L_9477:
        /*00d8*/ 	.byte	0x04, 0x17
        /*00da*/ 	.short	(.L_9479 - .L_9478)
.L_9478:
        /*00dc*/ 	.word	0x00000000
        /*00e0*/ 	.short	0x0008
        /*00e2*/ 	.short	0x0038
        /*00e4*/ 	.byte	0x00, 0xf5, 0x21, 0x00


	//----- nvinfo : EIATTR_KPARAM_INFO
	.align		4
.L_9479:
        /*00e8*/ 	.byte	0x04, 0x17
        /*00ea*/ 	.short	(.L_9481 - .L_9480)
.L_9480:
        /*00ec*/ 	.word	0x00000000
        /*00f0*/ 	.short	0x0007
        /*00f2*/ 	.short	0x0034
        /*00f4*/ 	.byte	0x00, 0xf0, 0x11, 0x00


	//----- nvinfo : EIATTR_KPARAM_INFO
	.align		4
.L_9481:
        /*00f8*/ 	.byte	0x04, 0x17
        /*00fa*/ 	.short	(.L_9483 - .L_9482)
.L_9482:
        /*00fc*/ 	.word	0x00000000
        /*0100*/ 	.short	0x0006
        /*0102*/ 	.short	0x0030
        /*0104*/ 	.byte	0x00, 0xf0, 0x11, 0x00


	//----- nvinfo : EIATTR_KPARAM_INFO
	.align		4
.L_9483:
        /*0108*/ 	.byte	0x04, 0x17
        /*010a*/ 	.short	(.L_9485 - .L_9484)
.L_9484:
        /*010c*/ 	.word	0x00000000
        /*0110*/ 	.short	0x0005
        /*0112*/ 	.short	0x0028
        /*0114*/ 	.byte	0x00, 0xf5, 0x21, 0x00


	//----- nvinfo : EIATTR_KPARAM_INFO
	.align		4
.L_9485:
        /*0118*/ 	.byte	0x04, 0x17
        /*011a*/ 	.short	(.L_9487 - .L_9486)
.L_9486:
        /*011c*/ 	.word	0x00000000
        /*0120*/ 	.short	0x0004
        /*0122*/ 	.short	0x0020
        /*0124*/ 	.byte	0x00, 0xf5, 0x21, 0x00


	//----- nvinfo : EIATTR_KPARAM_INFO
	.align		4
.L_9487:
        /*0128*/ 	.byte	0x04, 0x17
        /*012a*/ 	.short	(.L_9489 - .L_9488)
.L_9488:
        /*012c*/ 	.word	0x00000000
        /*0130*/ 	.short	0x0003
        /*0132*/ 	.short	0x0018
        /*0134*/ 	.byte	0x00, 0xf5, 0x21, 0x00


	//----- nvinfo : EIATTR_KPARAM_INFO
	.align		4
.L_9489:
        /*0138*/ 	.byte	0x04, 0x17
        /*013a*/ 	.short	(.L_9491 - .L_9490)
.L_9490:
        /*013c*/ 	.word	0x00000000
        /*0140*/ 	.short	0x0002
        /*0142*/ 	.short	0x0010
        /*0144*/ 	.byte	0x00, 0xf5, 0x21, 0x00


	//----- nvinfo : EIATTR_KPARAM_INFO
	.align		4
.L_9491:
        /*0148*/ 	.byte	0x04, 0x17
        /*014a*/ 	.short	(.L_9493 - .L_9492)
.L_9492:
        /*014c*/ 	.word	0x00000000
        /*0150*/ 	.short	0x0001
        /*0152*/ 	.short	0x0008
        /*0154*/ 	.byte	0x00, 0xf5, 0x21, 0x00


	//----- nvinfo : EIATTR_KPARAM_INFO
	.align		4
.L_9493:
        /*0158*/ 	.byte	0x04, 0x17
        /*015a*/ 	.short	(.L_9495 - .L_9494)
.L_9494:
        /*015c*/ 	.word	0x00000000
        /*0160*/ 	.short	0x0000
        /*0162*/ 	.short	0x0000
        /*0164*/ 	.byte	0x00, 0xf5, 0x21, 0x00


	//----- nvinfo : EIATTR_SPARSE_MMA_MASK
	.align		4
.L_9495:
        /*0168*/ 	.byte	0x03, 0x50
        /*016a*/ 	.short	0x0000


	//----- nvinfo : EIATTR_MAXREG_COUNT
	.align		4
        /*016c*/ 	.byte	0x03, 0x1b
        /*016e*/ 	.short	0x00ff


	//----- nvinfo : EIATTR_NUM_BARRIERS
	.align		4
        /*0170*/ 	.byte	0x02, 0x4c
        /*0172*/ 	.byte	0x01
	.zero		1


	//----- nvinfo : EIATTR_EXTERNS
	.align		4
        /*0174*/ 	.byte	0x04, 0x0f
        /*0176*/ 	.short	(.L_9497 - .L_9496)


	//   ....[0]....
	.align		4
.L_9496:
        /*0178*/ 	.word	index@(__assertfail)


	//----- nvinfo : EIATTR_MERCURY_ISA_VERSION
	.align		4
.L_9497:
        /*017c*/ 	.byte	0x03, 0x5f
        /*017e*/ 	.short	0x0101


	//----- nvinfo : EIATTR_COOP_GROUP_MASK_REGIDS
	.align		4
        /*0180*/ 	.byte	0x04, 0x29
        /*0182*/ 	.short	(.L_9499 - .L_9498)


	//   ....[0]....
.L_9498:
        /*0184*/ 	.word	0xffffffff


	//   ....[1]....
        /*0188*/ 	.word	0xffffffff


	//   ....[2]....
        /*018c*/ 	.word	0xffffffff


	//   ....[3]....
        /*0190*/ 	.word	0xffffffff


	//   ....[4]....
        /*0194*/ 	.word	0xffffffff


	//   ....[5]....
        /*0198*/ 	.word	0xffffffff


	//   ....[6]....
        /*019c*/ 	.word	0xffffffff


	//   ....[7]....
        /*01a0*/ 	.word	0xffffffff


	//   ....[8]....
        /*01a4*/ 	.word	0xffffffff


	//   ....[9]....
        /*01a8*/ 	.word	0xffffffff


	//   ....[10]....
        /*01ac*/ 	.word	0xffffffff


	//   ....[11]....
        /*01b0*/ 	.word	0xffffffff


	//   ....[12]....
        /*01b4*/ 	.word	0xffffffff


	//   ....[13]....
        /*01b8*/ 	.word	0xffffffff


	//   ....[14]....
        /*01bc*/ 	.word	0x0500000f


	//   ....[15]....
        /*01c0*/ 	.word	0x0500000f


	//   ....[16]....
        /*01c4*/ 	.word	0x0500000f


	//----- nvinfo : EIATTR_COOP_GROUP_INSTR_OFFSETS
	.align		4
.L_9499:
        /*01c8*/ 	.byte	0x04, 0x28
        /*01ca*/ 	.short	(.L_9501 - .L_9500)


	//   ....[0]....
.L_9500:
        /*01cc*/ 	.word	0x00000b70


	//   ....[1]....
        /*01d0*/ 	.word	0x00000b90


	//   ....[2]....
        /*01d4*/ 	.word	0x00000bb0


	//   ....[3]....
        /*01d8*/ 	.word	0x00000cc0


	//   ....[4]....
        /*01dc*/ 	.word	0x00000ce0


	//   ....[5]....
        /*01e0*/ 	.word	0x00000d00


	//   ....[6]....
        /*01e4*/ 	.word	0x00001b50


	//   ....[7]....
        /*01e8*/ 	.word	0x00001b80


	//   ....[8]....
        /*01ec*/ 	.word	0x00001ba0


	//   ....[9]....
        /*01f0*/ 	.word	0x00001bc0


	//   ....[10]....
        /*01f4*/ 	.word	0x00001be0


	//   ....[11]....
        /*01f8*/ 	.word	0x00001c30


	//   ....[12]....
        /*01fc*/ 	.word	0x00001c50


	//   ....[13]....
        /*0200*/ 	.word	0x00001c70


	//   ....[14]....
        /*0204*/ 	.word	0x000031e0


	//   ....[15]....
        /*0208*/ 	.word	0x00003240


	//   ....[16]....
        /*020c*/ 	.word	0x000032a0


	//----- nvinfo : EIATTR_VRC_CTA_INIT_COUNT
	.align		4
.L_9501:
        /*0210*/ 	.byte	0x02, 0x4a
	.zero		1
	.zero		1


	//----- nvinfo : EIATTR_SYSCALL_OFFSETS
	.align		4
        /*0214*/ 	.byte	0x04, 0x46
        /*0216*/ 	.short	(.L_9503 - .L_9502)


	//   ....[0]....
.L_9502:
        /*0218*/ 	.word	0x00002b30


	//   ....[1]....
        /*021c*/ 	.word	0x00003180


	//----- nvinfo : EIATTR_EXIT_INSTR_OFFSETS
	.align		4
.L_9503:
        /*0220*/ 	.byte	0x04, 0x1c
        /*0222*/ 	.short	(.L_9505 - .L_9504)


	//   ....[0]....
.L_9504:
        /*0224*/ 	.word	0x00000090


	//   ....[1]....
        /*0228*/ 	.word	0x00002f40


	//   ....[2]....
        /*022c*/ 	.word	0x00003050


	//   ....[3]....
        /*0230*/ 	.word	0x00003080


	//   ....[4]....
        /*0234*/ 	.word	0x00003190


	//----- nvinfo : EIATTR_CRS_STACK_SIZE
	.align		4
.L_9505:
        /*0238*/ 	.byte	0x04, 0x1e
        /*023a*/ 	.short	(.L_9507 - .L_9506)
.L_9506:
        /*023c*/ 	.word	0x00000000


	//----- nvinfo : EIATTR_CBANK_PARAM_SIZE
	.align		4
.L_9507:
        /*0240*/ 	.byte	0x03, 0x19
        /*0242*/ 	.short	0x008c


	//----- nvinfo : EIATTR_PARAM_CBANK
	.align		4
        /*0244*/ 	.byte	0x04, 0x0a
        /*0246*/ 	.short	(.L_9509 - .L_9508)
	.align		4
.L_9508:
        /*0248*/ 	.word	index@(.nv.constant0._ZN4vllm25paged_attention_v2_kernelIthLi120ELi8ELi128ELNS_18Fp8KVCacheDataTypeE2ELb1ELi512EEEvPfS2_PT_PKS3_PKT0_S9_ifPKiSB_iPKfiiiSD_SD_iiiii)
        /*024c*/ 	.short	0x0380
        /*024e*/ 	.short	0x008c


	//----- nvinfo : EIATTR_SW_WAR
	.align		4
.L_9509:
        /*0250*/ 	.byte	0x04, 0x36
        /*0252*/ 	.short	(.L_9511 - .L_9510)
.L_9510:
        /*0254*/ 	.word	0x00000008
.L_9511:


//--------------------- .nv.info._ZN4vllm25paged_attention_v2_kernelIthLi112ELi8ELi128ELNS_18Fp8KVCacheDataTypeE2ELb1ELi512EEEvPfS2_PT_PKS3_PKT0_S9_ifPKiSB_iPKfiiiSD_SD_iiiii --------------------------
	.section	.nv.info._ZN4vllm25paged_attention_v2_kernelIthLi112ELi8ELi128ELNS_18Fp8KVCacheDataTypeE2ELb1ELi512EEEvPfS2_PT_PKS3_PKT0_S9_ifPKiSB_iPKfiiiSD_SD_iiiii,"",@"SHT_CUDA_INFO"
	.sectionflags	@""
	.align	4


	//----- nvinfo : EIATTR_CUDA_API_VERSION
	.align		4
        /*0000*/ 	.byte	0x04, 0x37
        /*0002*/ 	.short	(.L_9513 - .L_9512)
.L_9512:
        /*0004*/ 	.word	0x00000082


	//----- nvinfo : EIATTR_KPARAM_INFO
	.align		4
.L_9513:
        /*0008*/ 	.byte	0x04, 0x17
        /*000a*/ 	.short	(.L_9515 - .L_9514)
.L_9514:
        /*000c*/ 	.word	0x00000000
        /*0010*/ 	.short	0x0015
        /*0012*/ 	.short	0x0088
        /*0014*/ 	.byte	0x00, 0xf0, 0x11, 0x00


	//----- nvinfo : EIATTR_KPARAM_INFO
	.align		4
.L_9515:
        /*0018*/ 	.byte	0x04, 0x17
        /*001a*/ 	.short	(.L_9517 - .L_9516)
.L_9516:
        /*001c*/ 	.word	0x00000000
        /*0020*/ 	.short	0x0014
        /*0022*/ 	.short	0x0084
        /*0024*/ 	.byte	0x00, 0xf0, 0x11, 0x00


	//----- nvinfo : EIATTR_KPARAM_INFO
	.align		4
.L_9517:
        /*0028*/ 	.byte	0x04, 0x17
        /*002a*/ 	.short	(.L_9519 - .L_9518)
.L_9518:
        /*002c*/ 	.word	0x00000000
        /*0030*/ 	.short	0x0013
        /*0032*/ 	.short	0x0080
        /*0034*/ 	.byte	0x00, 0xf0, 0x11, 0x00


	//----- nvinfo : EIATTR_KPARAM_INFO
	.align		4
.L_9519:
        /*0038*/ 	.byte	0x04, 0x17
        /*003a*/ 	.short	(.L_9521 - .L_9520)
.L_9520:
        /*003c*/ 	.word	0x00000000
        /*0040*/ 	.short	0x0012
        /*0042*/ 	.short	0x007c
        /*0044*/ 	.byte	0x00, 0xf0, 0x11, 0x00


	//----- nvinfo : EIATTR_KPARAM_INFO
	.align		4
.L_9521:
        /*0048*/ 	.byte	0x04, 0x17
        /*004a*/ 	.short	(.L_9523 - .L_9522)
.L_9522:
        /*004c*/ 	.word	0x00000000
        /*0050*/ 	.short	0x0011
        /*0052*/ 	.short	0x0078
        /*0054*/ 	.byte	0x00, 0xf0, 0x11, 0x00


	//----- nvinfo : EIATTR_KPARAM_INFO
	.align		4
.L_9523:
        /*0058*/ 	.byte	0x04, 0x17
        /*005a*/ 	.short	(.L_9525 - .L_9524)
.L_9524:
        /*005c*/ 	.word	0x00000000
        /*0060*/ 	.short	0x0010
        /*0062*/ 	.short	0x0070
        /*0064*/ 	.byte	0x00, 0xf5, 0x21, 0x00


	//----- nvinfo : EIATTR_KPARAM_INFO
	.align		4
.L_9525:
        /*0068*/ 	.byte	0x04, 0x17
        /*006a*/ 	.short	(.L_9527 - .L_9526)
.L_9526:
        /*006c*/ 	.word	0x00000000
        /*0070*/ 	.short	0x000f
        /*0072*/ 	.short	0x0068
        /*0074*/ 	.byte	0x00, 0xf5, 0x21, 0x00


	//----- nvinfo : EIATTR_KPARAM_INFO
	.align		4
.L_9527:
        /*0078*/ 	.byte	0x04, 0x17
        /*007a*/ 	.short	(.L_9529 - .L_9528)
.L_9528:
        /*007c*/ 	.word	0x00000000
        /*0080*/ 	.short	0x000e
        /*0082*/ 	.short	0x0060
        /*0084*/ 	.byte	0x00, 0xf0, 0x11, 0x00


	//----- nvinfo : EIATTR_KPARAM_INFO
	.align		4
.L_9529:
        /*0088*/ 	.byte	0x04, 0x17
        /*008a*/ 	.short	(.L_9531 - .L_9530)
.L_9530:
        /*008c*/ 	.word	0x00000000
        /*0090*/ 	.short	0x000d
        /*0092*/ 	.short	0x005c
        /*0094*/ 	.byte	0x00, 0xf0, 0x11, 0x00


	//----- nvinfo : EIATTR_KPARAM_INFO
	.align		4
.L_9531:
        /*0098*/ 	.byte	0x04, 0x17
        /*009a*/ 	.short	(.L_9533 - .L_9532)
.L_9532:
        /*009c*/ 	.word	0x00000000
        /*00a0*/ 	.short	0x000c
        /*00a2*/ 	.short	0x0058
        /*00a4*/ 	.byte	0x00, 0xf0, 0x11, 0x00


	//----- nvinfo : EIATTR_KPARAM_INFO
	.align		4
.L_9533:
        /*00a8*/ 	.byte	0x04, 0x17
        /*00aa*/ 	.short	(.L_9535 - .L_9534)
.L_9534:
        /*00ac*/ 	.word	0x00000000
        /*00b0*/ 	.short	0x000b
        /*00b2*/ 	.short	0x0050
        /*00b4*/ 	.byte	0x00, 0xf5, 0x21, 0x00


	//----- nvinfo : EIATTR_KPARAM_INFO
	.align		4
.L_9535:
        /*00b8*/ 	.byte	0x04, 0x17
        /*00ba*/ 	.short	(.L_9537 - .L_9536)
.L_9536:
        /*00bc*/ 	.word	0x00000000
        /*00c0*/ 	.short	0x000a
        /*00c2*/ 	.short	0x0048
        /*00c4*/ 	.byte	0x00, 0xf0, 0x11, 0x00


	//----- nvinfo : EIATTR_KPARAM_INFO
	.align		4
.L_9537:
        /*00c8*/ 	.byte	0x04, 0x17
        /*00ca*/ 	.short	(.L_9539 - .L_9538)
.L_9538:
        /*00cc*/ 	.word	0x00000000
        /*00d0*/ 	.short	0x0009
        /*00d2*/ 	.short	0x0040
        /*00d4*/ 	.byte	0x00, 0xf5, 0x21, 0x00


	//----- nvinfo : EIATTR_KPARAM_INFO
	.align		4
.L_9539:
        /*00d8*/ 	.byte	0x04, 0x17
        /*00da*/ 	.short	(.L_9541 - .L_9540)
.L_9540:
        /*00dc*/ 	.word	0x00000000
        /*00e0*/ 	.short	0x0008
        /*00e2*/ 	.short	0x0038
        /*00e4*/ 	.byte	0x00, 0xf5, 0x21, 0x00


	//----- nvinfo : EIATTR_KPARAM_INFO
	.align		4
.L_9541:
        /*00e8*/ 	.byte	0x04, 0x17
        /*00ea*/ 	.short	(.L_9543 - .L_9542)
.L_9542:
        /*00ec*/ 	.word	0x00000000
        /*00f0*/ 	.short	0x0007
        /*00f2*/ 	.short	0x0034
        /*00f4*/ 	.byte	0x00, 0xf0, 0x11, 0x00


	//----- nvinfo : EIATTR_KPARAM_INFO
	.align		4
.L_9543:
        /*00f8*/ 	.byte	0x04, 0x17
        /*00fa*/ 	.short	(.L_9545 - .L_9544)
.L_9544:
        /*00fc*/ 	.word	0x00000000
        /*0100*/ 	.short	0x0006
        /*0102*/ 	.short	0x0030
        /*0104*/ 	.byte	0x00, 0xf0, 0x11, 0x00


	//----- nvinfo : EIATTR_KPARAM_INFO
	.align		4
.L_9545:
        /*0108*/ 	.byte	0x04, 0x17
        /*010a*/ 	.short	(.L_9547 - .L_9546)
.L_9546:
        /*010c*/ 	.word	0x00000000
        /*0110*/ 	.short	0x0005
        /*0112*/ 	.short	0x0028
        /*0114*/ 	.byte	0x00, 0xf5, 0x21, 0x00


	//----- nvinfo : EIATTR_KPARAM_INFO
	.align		4
.L_9547:
        /*0118*/ 	.byte	0x04, 0x17
        /*011a*/ 	.short	(.L_9549 - .L_9548)
.L_9548:
        /*011c*/ 	.word	0x00000000
        /*0120*/ 	.short	0x0004
        /*0122*/ 	.short	0x0020
        /*0124*/ 	.byte	0x00, 0xf5, 0x21, 0x00


	//----- nvinfo : EIATTR_KPARAM_INFO
	.align		4
.L_9549:
        /*0128*/ 	.byte	0x04, 0x17
        /*012a*/ 	.short	(.L_9551 - .L_9550)
.L_9550:
        /*012c*/ 	.word	0x00000000
        /*0130*/ 	.short	0x0003
        /*0132*/ 	.short	0x0018
        /*0134*/ 	.byte	0x00, 0xf5, 0x21, 0x00


	//----- nvinfo : EIATTR_KPARAM_INFO
	.align		4
.L_9551:
        /*0138*/ 	.byte	0x04, 0x17
        /*013a*/ 	.short	(.L_9553 - .L_9552)
.L_9552:
        /*013c*/ 	.word	0x00000000
        /*0140*/ 	.short	0x0002
        /*0142*/ 	.short	0x0010
        /*0144*/ 	.byte	0x00, 0xf5, 0x21, 0x00


	//----- nvinfo : EIATTR_KPARAM_INFO
	.align		4
.L_9553:
        /*0148*/ 	.byte	0x04, 0x17
        /*014a*/ 	.short	(.L_9555 - .L_9554)
.L_9554:
        /*014c*/ 	.word	0x00000000
        /*0150*/ 	.short	0x0001
        /*0152*/ 	.short	0x0008
        /*0154*/ 	.byte	0x00, 0xf5, 0x21, 0x00


	//----- nvinfo : EIATTR_KPARAM_INFO
	.align		4
.L_9555:
        /*0158*/ 	.byte	0x04, 0x17
        /*015a*/ 	.short	(.L_9557 - .L_9556)
.L_9556:
        /*015c*/ 	.word	0x00000000
        /*0160*/ 	.short	0x0000
        /*0162*/ 	.short	0x0000
        /*0164*/ 	.byte	0x00, 0xf5, 0x21, 0x00


	//----- nvinfo : EIATTR_SPARSE_MMA_MASK
	.align		4
.L_9557:
        /*0168*/ 	.byte	0x03, 0x50
        /*016a*/ 	.short	0x0000


	//----- nvinfo : EIATTR_MAXREG_COUNT
	.align		4
        /*016c*/ 	.byte	0x03, 0x1b
        /*016e*/ 	.short	0x00ff


	//----- nvinfo : EIATTR_NUM_BARRIERS
	.align		4
        /*0170*/ 	.byte	0x02, 0x4c
        /*0172*/ 	.byte	0x01
	.zero		1


	//----- nvinfo : EIATTR_EXTERNS
	.align		4
        /*0174*/ 	.byte	0x04, 0x0f
        /*0176*/ 	.short	(.L_9559 - .L_9558)


	//   ....[0]....
	.align		4
.L_9558:
        /*0178*/ 	.word	index@(__assertfail)


	//----- nvinfo : EIATTR_MERCURY_ISA_VERSION
	.align		4
.L_9559:
        /*017c*/ 	.byte	0x03, 0x5f
        /*017e*/ 	.short	0x0101


	//----- nvinfo : EIATTR_COOP_GROUP_MASK_REGIDS
	.align		4
        /*0180*/ 	.byte	0x04, 0x29
        /*0182*/ 	.short	(.L_9561 - .L_9560)


	//   ....[0]....
.L_9560:
        /*0184*/ 	.word	0xffffffff


	//   ....[1]....
        /*0188*/ 	.word	0xffffffff


	//   ....[2]....
        /*018c*/ 	.word	0xffffffff


	//   ....[3]....
        /*0190*/ 	.word	0xffffffff


	//   ....[4]....
        /*0194*/ 	.word	0xffffffff


	//   ....[5]....
        /*0198*/ 	.word	0xffffffff


	//   ....[6]....
        /*019c*/ 	.word	0xffffffff


	//   ....[7]....
        /*01a0*/ 	.word	0xffffffff


	//   ....[8]....
        /*01a4*/ 	.word	0xffffffff


	//   ....[9]....
        /*01a8*/ 	.word	0xffffffff


	//   ....[10]....
        /*01ac*/ 	.word	0xffffffff


	//   ....[11]....
        /*01b0*/ 	.word	0xffffffff


	//   ....[12]....
        /*01b4*/ 	.word	0xffffffff


	//   ....[13]....
        /*01b8*/ 	.word	0xffffffff


	//   ....[14]....
        /*01bc*/ 	.word	0x0500000f


	//   ....[15]....
        /*01c0*/ 	.word	0x0500000f


	//   ....[16]....
        /*01c4*/ 	.word	0x0500000f


	//----- nvinfo : EIATTR_COOP_GROUP_INSTR_OFFSETS
	.align		4
.L_9561:
        /*01c8*/ 	.byte	0x04, 0x28
        /*01ca*/ 	.short	(.L_9563 - .L_9562)


	//   ....[0]....
.L_9562:
        /*01cc*/ 	.word	0x00000b70


	//   ....[1]....
        /*01d0*/ 	.word	0x00000b90


	//   ....[2]....
        /*01d4*/ 	.word	0x00000bb0


	//   ....[3]....
        /*01d8*/ 	.word	0x00000cc0


	//   ....[4]....
        /*01dc*/ 	.word	0x00000ce0


	//   ....[5]....
        /*01e0*/ 	.word	0x00000d00


	//   ....[6]....
        /*01e4*/ 	.word	0x00001b50


	//   ....[7]....
        /*01e8*/ 	.word	0x00001b80


	//   ....[8]....
        /*01ec*/ 	.word	0x00001ba0


	//   ....[9]....
        /*01f0*/ 	.word	0x00001bc0


	//   ....[10]....
        /*01f4*/ 	.word	0x00001be0


	//   ....[11]....
        /*01f8*/ 	.word	0x00001c30


	//   ....[12]....
        /*01fc*/ 	.word	0x00001c50


	//   ....[13]....
        /*0200*/ 	.word	0x00001c70


	//   ....[14]....
        /*0204*/ 	.word	0x000031e0


	//   ....[15]....
        /*0208*/ 	.word	0x00003240


	//   ....[16]....
        /*020c*/ 	.word	0x000032a0


	//----- nvinfo : EIATTR_VRC_CTA_INIT_COUNT
	.align		4
.L_9563:
        /*0210*/ 	.byte	0x02, 0x4a
	.zero		1
	.zero		1


	//----- nvinfo : EIATTR_SYSCALL_OFFSETS
	.align		4
        /*0214*/ 	.byte	0x04, 0x46
        /*0216*/ 	.short	(.L_9565 - .L_9564)


	//   ....[0]....
.L_9564:
        /*0218*/ 	.word	0x00002b30


	//   ....[1]....
        /*021c*/ 	.word	0x00003180


	//----- nvinfo : EIATTR_EXIT_INSTR_OFFSETS
	.align		4
.L_9565:
        /*0220*/ 	.byte	0x04, 0x1c
        /*0222*/ 	.short	(.L_9567 - .L_9566)


	//   ....[0]....
.L_9566:
        /*0224*/ 	.word	0x00000090


	//   ....[1]....
        /*0228*/ 	.word	0x00002f40


	//   ....[2]....
        /*022c*/ 	.word	0x00003050


	//   ....[3]....
        /*0230*/ 	.word	0x00003080


	//   ....[4]....
        /*0234*/ 	.word	0x00003190


	//----- nvinfo : EIATTR_CRS_STACK_SIZE
	.align		4
.L_9567:
        /*0238*/ 	.byte	0x04, 0x1e
        /*023a*/ 	.short	(.L_9569 - .L_9568)
.L_9568:
        /*023c*/ 	.word	0x00000000


	//----- nvinfo : EIATTR_CBANK_PARAM_SIZE
	.align		4
.L_9569:
        /*0240*/ 	.byte	0x03, 0x19
        /*0242*/ 	.short	0x008c


	//----- nvinfo : EIATTR_PARAM_CBANK
	.align		4
        /*0244*/ 	.byte	0x04, 0x0a
        /*0246*/ 	.short	(.L_9571 - .L_9570)
	.align		4
.L_9570:
        /*0248*/ 	.word	index@(.nv.constant0._ZN4vllm25paged_attention_v2_kernelIthLi112ELi8ELi128ELNS_18Fp8KVCacheDataTypeE2ELb1ELi512EEEvPfS2_PT_PKS3_PKT0_S9_ifPKiSB_iPKfiiiSD_SD_iiiii)
        /*024c*/ 	.short	0x0380
        /*024e*/ 	.short	0x008c


	//----- nvinfo : EIATTR_SW_WAR
	.align		4
.L_9571:
        /*0250*/ 	.byte	0x04, 0x36
        /*0252*/ 	.short	(.L_9573 - .L_9572)
.L_9572:
        /*0254*/ 	.word	0x00000008
.L_9573:


//--------------------- .nv.info._ZN4vllm25paged_attention_v2_kernelIthLi96ELi8ELi128ELNS_18Fp8KVCacheDataTypeE2ELb1ELi512EEEvPfS2_PT_PKS3_PKT0_S9_ifPKiSB_iPKfiiiSD_SD_iiiii --------------------------
	.section	.nv.info._ZN4vllm25paged_attention_v2_kernelIthLi96ELi8ELi128ELNS_18Fp8KVCacheDataTypeE2ELb1ELi512EEEvPfS2_PT_PKS3_PKT0_S9_ifPKiSB_iPKfiiiSD_SD_iiiii,"",@"SHT_CUDA_INFO"
	.sectionflags	@""
	.align	4


	//----- nvinfo : EIATTR_CUDA_API_VERSION
	.align		4
        /*0000*/ 	.byte	0x04, 0x37
        /*0002*/ 	.short	(.L_9575 - .L_9574)
.L_9574:
        /*0004*/ 	.word	0x00000082


	//----- nvinfo : EIATTR_KPARAM_INFO
	.align		4
.L_9575:
        /*0008*/ 	.byte	0x04, 0x17
        /*000a*/ 	.short	(.L_9577 - .L_9576)
.L_9576:
        /*000c*/ 	.word	0x00000000
        /*0010*/ 	.short	0x0015
        /*0012*/ 	.short	0x0088
        /*0014*/ 	.byte	0x00, 0xf0, 0x11, 0x00


	//----- nvinfo : EIATTR_KPARAM_INFO
	.align		4
.L_9577:
        /*0018*/ 	.byte	0x04, 0x17
        /*001a*/ 	.short	(.L_9579 - .L_9578)
.L_9578:
        /*001c*/ 	.word	0x00000000
        /*0020*/ 	.short	0x0014
        /*0022*/ 	.short	0x0084
        /*0024*/ 	.byte	0x00, 0xf0, 0x11, 0x00


	//----- nvinfo : EIATTR_KPARAM_INFO
	.align		4
.L_9579:
        /*0028*/ 	.byte	0x04, 0x17
        /*002a*/ 	.short	(.L_9581 - .L_9580)
.L_9580:
        /*002c*/ 	.word	0x00000000
        /*0030*/ 	.short	0x0013
        /*0032*/ 	.short	0x0080
        /*0034*/ 	.byte	0x00, 0xf0, 0x11, 0x00


	//----- nvinfo : EIATTR_KPARAM_INFO
	.align		4
.L_9581:
        /*0038*/ 	.byte	0x04, 0x17
        /*003a*/ 	.short	(.L_9583 - .L_9582)
.L_9582:
        /*003c*/ 	.word	0x00000000
        /*0040*/ 	.short	0x0012
        /*0042*/ 	.short	0x007c
        /*0044*/ 	.byte	0x00, 0xf0, 0x11, 0x00


	//----- nvinfo : EIATTR_KPARAM_INFO
	.align		4
.L_9583:
        /*0048*/ 	.byte	0x04, 0x17
        /*004a*/ 	.short	(.L_9585 - .L_9584)
.L_9584:
        /*004c*/ 	.word	0x00000000
        /*0050*/ 	.short	0x0011
        /*0052*/ 	.short	0x0078
        /*0054*/ 	.byte	0x00, 0xf0, 0x11, 0x00


	//----- nvinfo : EIATTR_KPARAM_INFO
	.align		4
.L_9585:
        /*0058*/ 	.byte	0x04, 0x17
        /*005a*/ 	.short	(.L_9587 - .L_9586)
.L_9586:
        /*005c*/ 	.word	0x00000000
        /*0060*/ 	.short	0x0010
        /*0062*/ 	.short	0x0070
        /*0064*/ 	.byte	0x00, 0xf5, 0x21, 0x00


	//----- nvinfo : EIATTR_KPARAM_INFO
	.align		4
.L_9587:
        /*0068*/ 	.byte	0x04, 0x17
        /*006a*/ 	.short	(.L_9589 - .L_9588)
.L_9588:
        /*006c*/ 	.word	0x00000000
        /*0070*/ 	.short	0x000f
        /*0072*/ 	.short	0x0068
        /*0074*/ 	.byte	0x00, 0xf5, 0x21, 0x00


	//----- nvinfo : EIATTR_KPARAM_INFO
	.align		4
.L_9589:
        /*0078*/ 	.byte	0x04, 0x17
        /*007a*/ 	.short	(.L_9591 - .L_9590)
.L_9590:
        /*007c*/ 	.word	0x00000000
        /*0080*/ 	.short	0x000e
        /*0082*/ 	.short	0x0060
        /*0084*/ 	.byte	0x00, 0xf0, 0x11, 0x00


	//----- nvinfo : EIATTR_KPARAM_INFO
	.align		4
.L_9591:
        /*0088*/ 	.byte	0x04, 0x17
        /*008a*/ 	.short	(.L_9593 - .L_9592)
.L_9592:
        /*008c*/ 	.word	0x00000000
        /*0090*/ 	.short	0x000d
        /*0092*/ 	.short	0x005c
        /*0094*/ 	.byte	0x00, 0xf0, 0x11, 0x00


	//----- nvinfo : EIATTR_KPARAM_INFO
	.align		4
.L_9593:
        /*0098*/ 	.byte	0x04, 0x17
        /*009a*/ 	.short	(.L_9595 - .L_9594)
.L_9594:
        /*009c*/ 	.word	0x00000000
        /*00a0*/ 	.short	0x000c
        /*00a2*/ 	.short	0x0058
        /*00a4*/ 	.byte	0x00, 0xf0, 0x11, 0x00


	//----- nvinfo : EIATTR_KPARAM_INFO
	.align		4
.L_9595:
        /*00a8*/ 	.byte	0x04, 0x17
        /*00aa*/ 	.short	(.L_9597 - .L_9596)
.L_9596:
        /*00ac*/ 	.word	0x00000000
        /*00b0*/ 	.short	0x000b
        /*00b2*/ 	.short	0x0050
        /*00b4*/ 	.byte	0x00, 0xf5, 0x21, 0x00


	//----- nvinfo : EIATTR_KPARAM_INFO
	.align		4
.L_9597:
        /*00b8*/ 	.byte	0x04, 0x17
        /*00ba*/ 	.short	(.L_9599 - .L_9598)
.L_9598:
        /*00bc*/ 	.word	0x00000000
        /*00c0*/ 	.short	0x000a
        /*00c2*/ 	.short	0x0048
        /*00c4*/ 	.byte	0x00, 0xf0, 0x11, 0x00


	//----- nvinfo : EIATTR_KPARAM_INFO
	.align		4
.L_9599:
        /*00c8*/ 	.byte	0x04, 0x17
        /*00ca*/ 	.short	(.L_9601 - .L_9600)
.L_9600:
        /*00cc*/ 	.word	0x00000000
        /*00d0*/ 	.short	0x0009
        /*00d2*/ 	.short	0x0040
        /*00d4*/ 	.byte	0x00, 0xf5, 0x21, 0x00


	//----- nvinfo : EIATTR_KPARAM_INFO
	.align		4
.L_9601:
        /*00d8*/ 	.byte	0x04, 0x17
        /*00da*/ 	.short	(.L_9603 - .L_9602)
.L_9602:
        /*00dc*/ 	.word	0x00000000
        /*00e0*/ 	.short	0x0008
        /*00e2*/ 	.short	0x0038
        /*00e4*/ 	.byte	0x00, 0xf5, 0x21, 0x00


	//----- nvinfo : EIATTR_KPARAM_INFO
	.align		4
.L_9603:
        /*00e8*/ 	.byte	0x04, 0x17
        /*00ea*/ 	.short	(.L_9605 - .L_9604)
.L_9604:
        /*00ec*/ 	.word	0x00000000
        /*00f0*/ 	.short	0x0007
        /*00f2*/ 	.short	0x0034
        /*00f4*/ 	.byte	0x00, 0xf0, 0x11, 0x00


	//----- nvinfo : EIATTR_KPARAM_INFO
	.align		4
.L_9605:
        /*00f8*/ 	.byte	0x04, 0x17
        /*00fa*/ 	.short	(.L_9607 - .L_9606)
.L_9606:
        /*00fc*/ 	.word	0x00000000
        /*0100*/ 	.short	0x0006
        /*0102*/ 	.short	0x0030
        /*0104*/ 	.byte	0x00, 0xf0, 0x11, 0x00


	//----- nvinfo : EIATTR_KPARAM_INFO
	.align		4
.L_9607:
        /*0108*/ 	.byte	0x04, 0x17
        /*010a*/ 	.short	(.L_9609 - .L_9608)
.L_9608:
        /*010c*/ 	.word	0x00000000
        /*0110*/ 	.short	0x0005
        /*0112*/ 	.short	0x0028
        /*0114*/ 	.byte	0x00, 0xf5, 0x21, 0x00


	//----- nvinfo : EIATTR_KPARAM_INFO
	.align		4
.L_9609:
        /*0118*/ 	.byte	0x04, 0x17
        /*011a*/ 	.short	(.L_9611 - .L_9610)
.L_9610:
        /*011c*/ 	.word	0x00000000
        /*0120*/ 	.short	0x0004
        /*0122*/ 	.short	0x0020
        /*0124*/ 	.byte	0x00, 0xf5, 0x21, 0x00


	//----- nvinfo : EIATTR_KPARAM_INFO
	.align		4
.L_9611:
        /*0128*/ 	.byte	0x04, 0x17
        /*012a*/ 	.short	(.L_9613 - .L_9612)
.L_9612:
        /*012c*/ 	.word	0x00000000
        /*0130*/ 	.short	0x0003
        /*0132*/ 	.short	0x0018
        /*0134*/ 	.byte	0x00, 0xf5, 0x21, 0x00


	//----- nvinfo : EIATTR_KPARAM_INFO
	.align		4
.L_9613:
        /*0138*/ 	.byte	0x04, 0x17
        /*013a*/ 	.short	(.L_9615 - .L_9614)
.L_9614:
        /*013c*/ 	.word	0x00000000
        /*0140*/ 	.short	0x0002
        /*0142*/ 	.short	0x0010
        /*0144*/ 	.byte	0x00, 0xf5, 0x21, 0x00


	//----- nvinfo : EIATTR_KPARAM_INFO
	.align		4
.L_9615:
        /*0148*/ 	.byte	0x04, 0x17
        /*014a*/ 	.short	(.L_9617 - .L_9616)
.L_9616:
        /*014c*/ 	.word	0x00000000
        /*0150*/ 	.short	0x0001
        /*0152*/ 	.short	0x0008
        /*0154*/ 	.byte	0x00, 0xf5, 0x21, 0x00


	//----- nvinfo : EIATTR_KPARAM_INFO
	.align		4
.L_9617:
        /*0158*/ 	.byte	0x04, 0x17
        /*015a*/ 	.short	(.L_9619 - .L_9618)
.L_9618:
        /*015c*/ 	.word	0x00000000
        /*0160*/ 	.short	0x0000
        /*0162*/ 	.short	0x0000
        /*0164*/ 	.byte	0x00, 0xf5, 0x21, 0x00


	//----- nvinfo : EIATTR_SPARSE_MMA_MASK
	.align		4
.L_9619:
        /*0168*/ 	.byte	0x03, 0x50
        /*016a*/ 	.short	0x0000


	//----- nvinfo : EIATTR_MAXREG_COUNT
	.align		4
        /*016c*/ 	.byte	0x03, 0x1b
        /*016e*/ 	.short	0x00ff


	//----- nvinfo : EIATTR_NUM_BARRIERS
	.align		4
        /*0170*/ 	.byte	0x02, 0x4c
        /*0172*/ 	.byte	0x01
	.zero		1


	//----- nvinfo : EIATTR_EXTERNS
	.align		4
        /*0174*/ 	.byte	0x04, 0x0f
        /*0176*/ 	.short	(.L_9621 - .L_9620)


	//   ....[0]....
	.align		4
.L_9620:
        /*0178*/ 	.word	index@(__assertfail)


	//----- nvinfo : EIATTR_MERCURY_ISA_VERSION
	.align		4
.L_9621:
        /*017c*/ 	.byte	0x03, 0x5f
        /*017e*/ 	.short	0x0101


	//----- nvinfo : EIATTR_COOP_GROUP_MASK_REGIDS
	.align		4
        /*0180*/ 	.byte	0x04, 0x29
        /*0182*/ 	.short	(.L_9623 - .L_9622)


	//   ....[0]....
.L_9622:
        /*0184*/ 	.word	0xffffffff


	//   ....[1]....
        /*0188*/ 	.word	0xffffffff


	//   ....[2]....
        /*018c*/ 	.word	0xffffffff


	//   ....[3]....
        /*0190*/ 	.word	0xffffffff


	//   ....[4]....
        /*0194*/ 	.word	0xffffffff


	//   ....[5]....
        /*0198*/ 	.word	0xffffffff


	//   ....[6]....
        /*019c*/ 	.word	0xffffffff


	//   ....[7]....
        /*01a0*/ 	.word	0xffffffff


	//   ....[8]....
        /*01a4*/ 	.word	0xffffffff


	//   ....[9]....
        /*01a8*/ 	.word	0xffffffff


	//   ....[10]....
        /*01ac*/ 	.word	0xffffffff


	//   ....[11]....
        /*01b0*/ 	.word	0xffffffff


	//   ....[12]....
        /*01b4*/ 	.word	0xffffffff


	//   ....[13]....
        /*01b8*/ 	.word	0xffffffff


	//   ....[14]....
        /*01bc*/ 	.word	0x0500000f


	//   ....[15]....
        /*01c0*/ 	.word	0x0500000f


	//   ....[16]....
        /*01c4*/ 	.word	0x0500000f


	//----- nvinfo : EIATTR_COOP_GROUP_INSTR_OFFSETS
	.align		4
.L_9623:
        /*01c8*/ 	.byte	0x04, 0x28
        /*01ca*/ 	.short	(.L_9625 - .L_9624)


	//   ....[0]....
.L_9624:
        /*01cc*/ 	.word	0x00000b90


	//   ....[1]....
        /*01d0*/ 	.word	0x00000bb0


	//   ....[2]....
        /*01d4*/ 	.word	0x00000bd0


	//   ....[3]....
        /*01d8*/ 	.word	0x00000ce0


	//   ....[4]....
        /*01dc*/ 	.word	0x00000d00


	//   ....[5]....
        /*01e0*/ 	.word	0x00000d20


	//   ....[6]....
        /*01e4*/ 	.word	0x00001b70


	//   ....[7]....
        /*01e8*/ 	.word	0x00001ba0


	//   ....[8]....
        /*01ec*/ 	.word	0x00001bc0


	//   ....[9]....
        /*01f0*/ 	.word	0x00001be0


	//   ....[10]....
        /*01f4*/ 	.word	0x00001c00


	//   ....[11]....
        /*01f8*/ 	.word	0x00001c50


	//   ....[12]....
        /*01fc*/ 	.word	0x00001c70


	//   ....[13]....
        /*0200*/ 	.word	0x00001c90


	//   ....[14]....
        /*0204*/ 	.word	0x00003050


	//   ....[15]....
        /*0208*/ 	.word	0x000030b0


	//   ....[16]....
        /*020c*/ 	.word	0x00003110


	//----- nvinfo : EIATTR_VRC_CTA_INIT_COUNT
	.align		4
.L_9625:
        /*0210*/ 	.byte	0x02, 0x4a
	.zero		1
	.zero		1


	//----- nvinfo : EIATTR_SYSCALL_OFFSETS
	.align		4
        /*0214*/ 	.byte	0x04, 0x46
        /*0216*/ 	.short	(.L_9627 - .L_9626)


	//   ....[0]....
.L_9626:
        /*0218*/ 	.word	0x00002b50


	//   ....[1]....
        /*021c*/ 	.word	0x00002ff0


	//----- nvinfo : EIATTR_EXIT_INSTR_OFFSETS
	.align		4
.L_9627:
        /*0220*/ 	.byte	0x04, 0x1c
        /*0222*/ 	.short	(.L_9629 - .L_9628)


	//   ....[0]....
.L_9628:
        /*0224*/ 	.word	0x00000090


	//   ....[1]....
        /*0228*/ 	.word	0x00002db0


	//   ....[2]....
        /*022c*/ 	.word	0x00002ef0


	//   ....[3]....
        /*0230*/ 	.word	0x00003000


	//----- nvinfo : EIATTR_CRS_STACK_SIZE
	.align		4
.L_9629:
        /*0234*/ 	.byte	0x04, 0x1e
        /*0236*/ 	.short	(.L_9631 - .L_9630)
.L_9630:
        /*0238*/ 	.word	0x00000000


	//----- nvinfo : EIATTR_CBANK_PARAM_SIZE
	.align		4
.L_9631:
        /*023c*/ 	.byte	0x03, 0x19
        /*023e*/ 	.short	0x008c


	//----- nvinfo : EIATTR_PARAM_CBANK
	.align		4
        /*0240*/ 	.byte	0x04, 0x0a
        /*0242*/ 	.short	(.L_9633 - .L_9632)
	.align		4
.L_9632:
        /*0244*/ 	.word	index@(.nv.constant0._ZN4vllm25paged_attention_v2_kernelIthLi96ELi8ELi128ELNS_18Fp8KVCacheDataTypeE2ELb1ELi512EEEvPfS2_PT_PKS3_PKT0_S9_ifPKiSB_iPKfiiiSD_SD_iiiii)
        /*0248*/ 	.short	0x0380
        /*024a*/ 	.short	0x008c


	//----- nvinfo : EIATTR_SW_WAR
	.align		4
.L_9633:
        /*024c*/ 	.byte	0x04, 0x36
        /*024e*/ 	.short	(.L_9635 - .L_9634)
.L_9634:
        /*0250*/ 	.word	0x00000008
.L_9635:


//--------------------- .nv.info._ZN4vllm25paged_attention_v2_kernelIthLi80ELi8ELi128ELNS_18Fp8KVCacheDataTypeE2ELb1ELi512EEEvPfS2_PT_PKS3_PKT0_S9_ifPKiSB_iPKfiiiSD_SD_iiiii --------------------------
	.section	.nv.info._ZN4vllm25paged_attention_v2_kernelIthLi80ELi8ELi128ELNS_18Fp8KVCacheDataTypeE2ELb1ELi512EEEvPfS2_PT_PKS3_PKT0_S9_ifPKiSB_iPKfiiiSD_SD_iiiii,"",@"SHT_CUDA_INFO"
	.sectionflags	@""
	.align	4


	//----- nvinfo : EIATTR_CUDA_API_VERSION
	.align		4
        /*0000*/ 	.byte	0x04, 0x37
        /*0002*/ 	.short	(.L_9637 - .L_9636)
.L_9636:
        /*0004*/ 	.word	0x00000082


	//----- nvinfo : EIATTR_KPARAM_INFO
	.align		4
.L_9637:
        /*0008*/ 	.byte	0x04, 0x17
        /*000a*/ 	.short	(.L_9639 - .L_9638)
.L_9638:
        /*000c*/ 	.word	0x00000000
        /*0010*/ 	.short	0x0015
        /*0012*/ 	.short	0x0088
        /*0014*/ 	.byte	0x00, 0xf0, 0x11, 0x00


	//----- nvinfo : EIATTR_KPARAM_INFO
	.align		4
.L_9639:
        /*0018*/ 	.byte	0x04, 0x17
        /*001a*/ 	.short	(.L_9641 - .L_9640)
.L_9640:
        /*001c*/ 	.word	0x00000000
        /*0020*/ 	.short	0x0014
        /*0022*/ 	.short	0x0084
        /*0024*/ 	.byte	0x00, 0xf0, 0x11, 0x00


	//----- nvinfo : EIATTR_KPARAM_INFO
	.align		4
.L_9641:
        /*0028*/ 	.byte	0x04, 0x17
        /*002a*/ 	.short	(.L_9643 - .L_9642)
.L_9642:
        /*002c*/ 	.word	0x00000000
        /*0030*/ 	.short	0x0013
        /*0032*/ 	.short	0x0080
        /*0034*/ 	.byte	0x00, 0xf0, 0x11, 0x00


	//----- nvinfo : EIATTR_KPARAM_INFO
	.align		4
.L_9643:
        /*0038*/ 	.byte	0x04, 0x17
        /*003a*/ 	.short	(.L_9645 - .L_9644)
.L_9644:
        /*003c*/ 	.word	0x00000000
        /*0040*/ 	.short	0x0012
        /*0042*/ 	.short	0x007c
        /*0044*/ 	.byte	0x00, 0xf0, 0x11, 0x00


	//----- nvinfo : EIATTR_KPARAM_INFO
	.align		4
.L_9645:
        /*0048*/ 	.byte	0x04, 0x17
        /*004a*/ 	.short	(.L_9647 - .L_9646)
.L_9646:
        /*004c*/ 	.word	0x00000000
        /*0050*/ 	.short	0x0011
        /*0052*/ 	.short	0x0078
        /*0054*/ 	.byte	0x00, 0xf0, 0x11, 0x00


	//----- nvinfo : EIATTR_KPARAM_INFO
	.align		4
.L_9647:
        /*0058*/ 	.byte	0x04, 0x17
        /*005a*/ 	.short	(.L_9649 - .L_9648)
.L_9648:
        /*005c*/ 	.word	0x00000000
        /*0060*/ 	.short	0x0010
        /*0062*/ 	.short	0x0070
        /*0064*/ 	.byte	0x00, 0xf5, 0x21, 0x00


	//----- nvinfo : EIATTR_KPARAM_INFO
	.align		4
.L_9649:
        /*0068*/ 	.byte	0x04, 0x17
        /*006a*/ 	.short	(.L_9651 - .L_9650)
.L_9650:
        /*006c*/ 	.word	0x00000000
        /*0070*/ 	.short	0x000f
        /*0072*/ 	.short	0x0068
        /*0074*/ 	.byte	0x00, 0xf5, 0x21, 0x00


	//----- nvinfo : EIATTR_KPARAM_INFO
	.align		4
.L_9651:
        /*0078*/ 	.byte	0x04, 0x17
        /*007a*/ 	.short	(.L_9653 - .L_9652)
.L_9652:
        /*007c*/ 	.word	0x00000000
        /*0080*/ 	.short	0x000e
        /*0082*/ 	.short	0x0060
        /*0084*/ 	.byte	0x00, 0xf0, 0x11, 0x00


	//----- nvinfo : EIATTR_KPARAM_INFO
	.align		4
.L_9653:
        /*0088*/ 	.byte	0x04, 0x17
        /*008a*/ 	.short	(.L_9655 - .L_9654)
.L_9654:
        /*008c*/ 	.word	0x00000000
        /*0090*/ 	.short	0x000d
        /*0092*/ 	.short	0x005c
        /*0094*/ 	.byte	0x00, 0xf0, 0x11, 0x00


	//----- nvinfo : EIATTR_KPARAM_INFO
	.align		4
.L_9655:
        /*0098*/ 	.byte	0x04, 0x17
        /*009a*/ 	.short	(.L_9657 - .L_9656)
.L_9656:
        /*009c*/ 	.word	0x00000000
        /*00a0*/ 	.short	0x000c
        /*00a2*/ 	.short	0x0058
        /*00a4*/ 	.byte	0x00, 0xf0, 0x11, 0x00


	//----- nvinfo : EIATTR_KPARAM_INFO
	.align		4
.L_9657:
        /*00a8*/ 	.byte	0x04, 0x17
        /*00aa*/ 	.short	(.L_9659 - .L_9658)
.L_9658:
        /*00ac*/ 	.word	0x00000000
        /*00b0*/ 	.short	0x000b
        /*00b2*/ 	.short	0x0050
        /*00b4*/ 	.byte	0x00, 0xf5, 0x21, 0x00


	//----- nvinfo : EIATTR_KPARAM_INFO
	.align		4
.L_9659:
        /*00b8*/ 	.byte	0x04, 0x17
        /*00ba*/ 	.short	(.L_9661 - .L_9660)
.L_9660:
        /*00bc*/ 	.word	0x00000000
        /*00c0*/ 	.short	0x000a
        /*00c2*/ 	.short	0x0048
        /*00c4*/ 	.byte	0x00, 0xf0, 0x11, 0x00


	//----- nvinfo : EIATTR_KPARAM_INFO
	.align		4
.L_9661:
        /*00c8*/ 	.byte	0x04, 0x17
        /*00ca*/ 	.short	(.L_9663 - .L_9662)
.L_9662:
        /*00cc*/ 	.word	0x00000000
        /*00d0*/ 	.short	0x0009
        /*00d2*/ 	.short	0x0040
        /*00d4*/ 	.byte	0x00, 0xf5, 0x21, 0x00


	//----- nvinfo : EIATTR_KPARAM_INFO
	.align		4
.L_9663:
        /*00d8*/ 	.byte	0x04, 0x17
        /*00da*/ 	.short	(.L_9665 - .L_9664)
.L_9664:
        /*00dc*/ 	.word	0x00000000
        /*00e0*/ 	.short	0x0008
        /*00e2*/ 	.short	0x0038
        /*00e4*/ 	.byte	0x00, 0xf5, 0x21, 0x00


	//----- nvinfo : EIATTR_KPARAM_INFO
	.align		4
.L_9665:
        /*00e8*/ 	.byte	0x04, 0x17
        /*00ea*/ 	.short	(.L_9667 - .L_9666)
.L_9666:
        /*00ec*/ 	.word	0x00000000
        /*00f0*/ 	.short	0x0007
        /*00f2*/ 	.short	0x0034
        /*00f4*/ 	.byte	0x00, 0xf0, 0x11, 0x00


	//----- nvinfo : EIATTR_KPARAM_INFO
	.align		4
.L_9667:
        /*00f8*/ 	.byte	0x04, 0x17
        /*00fa*/ 	.short	(.L_9669 - .L_9668)
.L_9668:
        /*00fc*/ 	.word	0x00000000
        /*0100*/ 	.short	0x0006
        /*0102*/ 	.short	0x0030
        /*0104*/ 	.byte	0x00, 0xf0, 0x11, 0x00


	//----- nvinfo : EIATTR_KPARAM_INFO
	.align		4
.L_9669:
        /*0108*/ 	.byte	0x04, 0x17
        /*010a*/ 	.short	(.L_9671 - .L_9670)
.L_9670:
        /*010c*/ 	.word	0x00000000
        /*0110*/ 	.short	0x0005
        /*0112*/ 	.short	0x0028
        /*0114*/ 	.byte	0x00, 0xf5, 0x21, 0x00


	//----- nvinfo : EIATTR_KPARAM_INFO
	.align		4
.L_9671:
        /*0118*/ 	.byte	0x04, 0x17
        /*011a*/ 	.short	(.L_9673 - .L_9672)
.L_9672:
        /*011c*/ 	.word	0x00000000
        /*0120*/ 	.short	0x0004
        /*0122*/ 	.short	0x0020
        /*0124*/ 	.byte	0x00, 0xf5, 0x21, 0x00


	//----- nvinfo : EIATTR_KPARAM_INFO
	.align		4
.L_9673:
        /*0128*/ 	.byte	0x04, 0x17
        /*012a*/ 	.short	(.L_9675 - .L_9674)
.L_9674:
        /*012c*/ 	.word	0x00000000
        /*0130*/ 	.short	0x0003
        /*0132*/ 	.short	0x0018
        /*0134*/ 	.byte	0x00, 0xf5, 0x21, 0x00


	//----- nvinfo : EIATTR_KPARAM_INFO
	.align		4
.L_9675:
        /*0138*/ 	.byte	0x04, 0x17
        /*013a*/ 	.short	(.L_9677 - .L_9676)
.L_9676:
        /*013c*/ 	.word	0x00000000
        /*0140*/ 	.short	0x0002
        /*0142*/ 	.short	0x0010
        /*0144*/ 	.byte	0x00, 0xf5, 0x21, 0x00


	//----- nvinfo : EIATTR_KPARAM_INFO
	.align		4
.L_9677:
        /*0148*/ 	.byte	0x04, 0x17
        /*014a*/ 	.short	(.L_9679 - .L_9678)
.L_9678:
        /*014c*/ 	.word	0x00000000
        /*0150*/ 	.short	0x0001
        /*0152*/ 	.short	0x0008
        /*0154*/ 	.byte	0x00, 0xf5, 0x21, 0x00


	//----- nvinfo : EIATTR_KPARAM_INFO
	.align		4
.L_9679:
        /*0158*/ 	.byte	0x04, 0x17
        /*015a*/ 	.short	(.L_9681 - .L_9680)
.L_9680:
        /*015c*/ 	.word	0x00000000
        /*0160*/ 	.short	0x0000
        /*0162*/ 	.short	0x0000
        /*0164*/ 	.byte	0x00, 0xf5, 0x21, 0x00


	//----- nvinfo : EIATTR_SPARSE_MMA_MASK
	.align		4
.L_9681:
        /*0168*/ 	.byte	0x03, 0x50
        /*016a*/ 	.short	0x0000


	//----- nvinfo : EIATTR_MAXREG_COUNT
	.align		4
        /*016c*/ 	.byte	0x03, 0x1b
        /*016e*/ 	.short	0x00ff


	//----- nvinfo : EIATTR_NUM_BARRIERS
	.align		4
        /*0170*/ 	.byte	0x02, 0x4c
        /*0172*/ 	.byte	0x01
	.zero		1


	//----- nvinfo : EIATTR_EXTERNS
	.align		4
        /*0174*/ 	.byte	0x04, 0x0f
        /*0176*/ 	.short	(.L_9683 - .L_9682)


	//   ....[0]....
	.align		4
.L_9682:
        /*0178*/ 	.word	index@(__assertfail)


	//----- nvinfo : EIATTR_MERCURY_ISA_VERSION
	.align		4
.L_9683:
        /*017c*/ 	.byte	0x03, 0x5f
        /*017e*/ 	.short	0x0101


	//----- nvinfo : EIATTR_COOP_GROUP_MASK_REGIDS
	.align		4
        /*0180*/ 	.byte	0x04, 0x29
        /*0182*/ 	.short	(.L_9685 - .L_9684)


	//   ....[0]....
.L_9684:
        /*0184*/ 	.word	0xffffffff


	//   ....[1]....
        /*0188*/ 	.word	0xffffffff


	//   ....[2]....
        /*018c*/ 	.word	0xffffffff


	//   ....[3]....
        /*0190*/ 	.word	0xffffffff


	//   ....[4]....
        /*0194*/ 	.word	0xffffffff


	//   ....[5]....
        /*0198*/ 	.word	0xffffffff


	//   ....[6]....
        /*019c*/ 	.word	0xffffffff


	//   ....[7]....
        /*01a0*/ 	.word	0xffffffff


	//   ....[8]....
        /*01a4*/ 	.word	0xffffffff


	//   ....[9]....
        /*01a8*/ 	.word	0xffffffff


	//   ....[10]....
        /*01ac*/ 	.word	0xffffffff


	//   ....[11]....
        /*01b0*/ 	.word	0xffffffff


	//   ....[12]....
        /*01b4*/ 	.word	0xffffffff


	//   ....[13]....
        /*01b8*/ 	.word	0xffffffff


	//   ....[14]....
        /*01bc*/ 	.word	0x0500000f


	//   ....[15]....
        /*01c0*/ 	.word	0x0500000f


	//   ....[16]....
        /*01c4*/ 	.word	0x0500000f


	//----- nvinfo : EIATTR_COOP_GROUP_INSTR_OFFSETS
	.align		4
.L_9685:
        /*01c8*/ 	.byte	0x04, 0x28
        /*01ca*/ 	.short	(.L_9687 - .L_9686)


	//   ....[0]....
.L_9686:
        /*01cc*/ 	.word	0x00000b70


	//   ....[1]....
        /*01d0*/ 	.word	0x00000b90


	//   ....[2]....
        /*01d4*/ 	.word	0x00000bb0


	//   ....[3]....
        /*01d8*/ 	.word	0x00000cc0


	//   ....[4]....
        /*01dc*/ 	.word	0x00000ce0


	//   ....[5]....
        /*01e0*/ 	.word	0x00000d00


	//   ....[6]....
        /*01e4*/ 	.word	0x00001b50


	//   ....[7]....
        /*01e8*/ 	.word	0x00001b80


	//   ....[8]....
        /*01ec*/ 	.word	0x00001ba0


	//   ....[9]....
        /*01f0*/ 	.word	0x00001bc0


	//   ....[10]....
        /*01f4*/ 	.word	0x00001be0


	//   ....[11]....
        /*01f8*/ 	.word	0x00001c30


	//   ....[12]....
        /*01fc*/ 	.word	0x00001c50


	//   ....[13]....
        /*0200*/ 	.word	0x00001c70


	//   ....[14]....
        /*0204*/ 	.word	0x00003150


	//   ....[15]....
        /*0208*/ 	.word	0x000031b0


	//   ....[16]....
        /*020c*/ 	.word	0x00003210


	//----- nvinfo : EIATTR_VRC_CTA_INIT_COUNT
	.align		4
.L_9687:
        /*0210*/ 	.byte	0x02, 0x4a
	.zero		1
	.zero		1


	//----- nvinfo : EIATTR_SYSCALL_OFFSETS
	.align		4
        /*0214*/ 	.byte	0x04, 0x46
        /*0216*/ 	.short	(.L_9689 - .L_9688)


	//   ....[0]....
.L_9688:
        /*0218*/ 	.word	0x00002b30


	//   ....[1]....
        /*021c*/ 	.word	0x000030f0


	//----- nvinfo : EIATTR_EXIT_INSTR_OFFSETS
	.align		4
.L_9689:
        /*0220*/ 	.byte	0x04, 0x1c
        /*0222*/ 	.short	(.L_9691 - .L_9690)


	//   ....[0]....
.L_9690:
        /*0224*/ 	.word	0x00000090


	//   ....[1]....
        /*0228*/ 	.word	0x00002ed0


	//   ....[2]....
        /*022c*/ 	.word	0x00002fc0


	//   ....[3]....
        /*0230*/ 	.word	0x00002ff0


	//   ....[4]....
        /*0234*/ 	.word	0x00003100


	//----- nvinfo : EIATTR_CRS_STACK_SIZE
	.align		4
.L_9691:
        /*0238*/ 	.byte	0x04, 0x1e
        /*023a*/ 	.short	(.L_9693 - .L_9692)
.L_9692:
        /*023c*/ 	.word	0x00000000


	//----- nvinfo : EIATTR_CBANK_PARAM_SIZE
	.align		4
.L_9693:
        /*0240*/ 	.byte	0x03, 0x19
        /*0242*/ 	.short	0x008c


	//----- nvinfo : EIATTR_PARAM_CBANK
	.align		4
        /*0244*/ 	.byte	0x04, 0x0a
        /*0246*/ 	.short	(.L_9695 - .L_9694)
	.align		4
.L_9694:
        /*0248*/ 	.word	index@(.nv.constant0._ZN4vllm25paged_attention_v2_kernelIthLi80ELi8ELi128ELNS_18Fp8KVCacheDataTypeE2ELb1ELi512EEEvPfS2_PT_PKS3_PKT0_S9_ifPKiSB_iPKfiiiSD_SD_iiiii)
        /*024c*/ 	.short	0x0380
        /*024e*/ 	.short	0x008c


	//----- nvinfo : EIATTR_SW_WAR
	.align		4
.L_9695:
        /*0250*/ 	.byte	0x04, 0x36
        /*0252*/ 	.short	(.L_9697 - .L_9696)
.L_9696:
        /*0254*/ 	.word	0x00000008
.L_9697:


//--------------------- .nv.info._ZN4vllm25paged_attention_v2_kernelIthLi64ELi8ELi128ELNS_18Fp8KVCacheDataTypeE2ELb1ELi512EEEvPfS2_PT_PKS3_PKT0_S9_ifPKiSB_iPKfiiiSD_SD_iiiii --------------------------
	.section	.nv.info._ZN4vllm25paged_attention_v2_kernelIthLi64ELi8ELi128ELNS_18Fp8KVCacheDataTypeE2ELb1ELi512EEEvPfS2_PT_PKS3_PKT0_S9_ifPKiSB_iPKfiiiSD_SD_iiiii,"",@"SHT_CUDA_INFO"
	.sectionflags	@""
	.align	4


	//----- nvinfo : EIATTR_CUDA_API_VERSION
	.align		4
        /*0000*/ 	.byte	0x04, 0x37
        /*0002*/ 	.short	(.L_9699 - .L_9698)
.L_9698:
        /*0004*/ 	.word	0x00000082


	//----- nvinfo : EIATTR_KPARAM_INFO
	.align		4
.L_9699:
        /*0008*/ 	.byte	0x04, 0x17
        /*000a*/ 	.short	(.L_9701 - .L_9700)
.L_9700:
        /*000c*/ 	.word	0x00000000
        /*0010*/ 	.short	0x0015
        /*0012*/ 	.short	0x0088
        /*0014*/ 	.byte	0x00, 0xf0, 0x11, 0x00


	//----- nvinfo : EIATTR_KPARAM_INFO
	.align		4
.L_9701:
        /*0018*/ 	.byte	0x04, 0x17
        /*001a*/ 	.short	(.L_9703 - .L_9702)
.L_9702:
        /*001c*/ 	.word	0x00000000
        /*0020*/ 	.short	0x0014
        /*0022*/ 	.short	0x0084
        /*0024*/ 	.byte	0x00, 0xf0, 0x11, 0x00


	//----- nvinfo : EIATTR_KPARAM_INFO
	.align		4
.L_9703:
        /*0028*/ 	.byte	0x04, 0x17
        /*002a*/ 	.short	(.L_9705 - .L_9704)
.L_9704:
        /*002c*/ 	.word	0x00000000
        /*0030*/ 	.short	0x0013
        /*0032*/ 	.short	0x0080
        /*0034*/ 	.byte	0x00, 0xf0, 0x11, 0x00


	//----- nvinfo : EIATTR_KPARAM_INFO
	.align		4
.L_9705:
        /*0038*/ 	.byte	0x04, 0x17
        /*003a*/ 	.short	(.L_9707 - .L_9706)
.L_9706:
        /*003c*/ 	.word	0x00000000
        /*0040*/ 	.short	0x0012
        /*0042*/ 	.short	0x007c
        /*0044*/ 	.byte	0x00, 0xf0, 0x11, 0x00


	//----- nvinfo : EIATTR_KPARAM_INFO
	.align		4
.L_9707:
        /*0048*/ 	.byte	0x04, 0x17
        /*004a*/ 	.short	(.L_9709 - .L_9708)
.L_9708:
        /*004c*/ 	.word	0x00000000
        /*0050*/ 	.short	0x0011
        /*0052*/ 	.short	0x0078
        /*0054*/ 	.byte	0x00, 0xf0, 0x11, 0x00


	//----- nvinfo : EIATTR_KPARAM_INFO
	.align		4
.L_9709:
        /*0058*/ 	.byte	0x04, 0x17
        /*005a*/ 	.short	(.L_9711 - .L_9710)
.L_9710:
        /*005c*/ 	.word	0x00000000
        /*0060*/ 	.short	0x0010
        /*0062*/ 	.short	0x0070
        /*0064*/ 	.byte	0x00, 0xf5, 0x21, 0x00


	//----- nvinfo : EIATTR_KPARAM_INFO
	.align		4
.L_9711:
        /*0068*/ 	.byte	0x04, 0x17
        /*006a*/ 	.short	(.L_9713 - .L_9712)
.L_9712:
        /*006c*/ 	.word	0x00000000
        /*0070*/ 	.short	0x000f
        /*0072*/ 	.short	0x0068
        /*0074*/ 	.byte	0x00, 0xf5, 0x21, 0x00


	//----- nvinfo : EIATTR_KPARAM_INFO
	.align		4
.L_9713:
        /*0078*/ 	.byte	0x04, 0x17
        /*007a*/ 	.short	(.L_9715 - .L_9714)
.L_9714:
        /*007c*/ 	.word	0x00000000
        /*0080*/ 	.short	0x000e
        /*0082*/ 	.short	0x0060
        /*0084*/ 	.byte	0x00, 0xf0, 0x11, 0x00


	//----- nvinfo : EIATTR_KPARAM_INFO
	.align		4
.L_9715:
        /*0088*/ 	.byte	0x04, 0x17
        /*008a*/ 	.short	(.L_9717 - .L_9716)
.L_9716:
        /*008c*/ 	.word	0x00000000
        /*0090*/ 	.short	0x000d
        /*0092*/ 	.short	0x005c
        /*0094*/ 	.byte	0x00, 0xf0, 0x11, 0x00


	//----- nvinfo : EIATTR_KPARAM_INFO
	.align		4
.L_9717:
        /*0098*/ 	.byte	0x04, 0x17
        /*009a*/ 	.short	(.L_9719 - .L_9718)
.L_9718:
        /*009c*/ 	.word	0x00000000
        /*00a0*/ 	.short	0x000c
        /*00a2*/ 	.short	0x0058
        /*00a4*/ 	.byte	0x00, 0xf0, 0x11, 0x00


	//----- nvinfo : EIATTR_KPARAM_INFO
	.align		4
.L_9719:
        /*00a8*/ 	.byte	0x04, 0x17
        /*00aa*/ 	.short	(.L_9721 - .L_9720)
.L_9720:
        /*00ac*/ 	.word	0x00000000
        /*00b0*/ 	.short	0x000b
        /*00b2*/ 	.short	0x0050
        /*00b4*/ 	.byte	0x00, 0xf5, 0x21, 0x00


	//----- nvinfo : EIATTR_KPARAM_INFO
	.align		4
.L_9721:
        /*00b8*/ 	.byte	0x04, 0x17
        /*00ba*/ 	.short	(.L_9723 - .L_9722)
.L_9722:
        /*00bc*/ 	.word	0x00000000
        /*00c0*/ 	.short	0x000a
        /*00c2*/ 	.short	0x0048
        /*00c4*/ 	.byte	0x00, 0xf0, 0x11, 0x00


	//----- nvinfo : EIATTR_KPARAM_INFO
	.align		4
.L_9723:
        /*00c8*/ 	.byte	0x04, 0x17
        /*00ca*/ 	.short	(.L_9725 - .L_9724)
.L_9724:
        /*00cc*/ 	.word	0x00000000
        /*00d0*/ 	.short	0x0009
        /*00d2*/ 	.short	0x0040
        /*00d4*/ 	.byte	0x00, 0xf5, 0x21, 0x00


	//----- nvinfo : EIATTR_KPARAM_INFO
	.align		4
.L_9725:
        /*00d8*/ 	.byte	0x04, 0x17
        /*00da*/ 	.short	(.L_9727 - .L_9726)
.L_9726:
        /*00dc*/ 	.word	0x00000000
        /*00e0*/ 	.short	0x0008
        /*00e2*/ 	.short	0x0038
        /*00e4*/ 	.byte	0x00, 0xf5, 0x21, 0x00


	//----- nvinfo : EIATTR_KPARAM_INFO
	.align		4
.L_9727:
        /*00e8*/ 	.byte	0x04, 0x17
        /*00ea*/ 	.short	(.L_9729 - .L_9728)
.L_9728:
        /*00ec*/ 	.word	0x00000000
        /*00f0*/ 	.short	0x0007
        /*00f2*/ 	.short	0x0034
        /*00f4*/ 	.byte	0x00, 0xf0, 0x11, 0x00


	//----- nvinfo : EIATTR_KPARAM_INFO
	.align		4
.L_9729:
        /*00f8*/ 	.byte	0x04, 0x17
        /*00fa*/ 	.short	(.L_9731 - .L_9730)
.L_9730:
        /*00fc*/ 	.word	0x00000000
        /*0100*/ 	.short	0x0006
        /*0102*/ 	.short	0x0030
        /*0104*/ 	.byte	0x00, 0xf0, 0x11, 0x00


	//----- nvinfo : EIATTR_KPARAM_INFO
	.align		4
.L_9731:
        /*0108*/ 	.byte	0x04, 0x17
        /*010a*/ 	.short	(.L_9733 - .L_9732)
.L_9732:
        /*010c*/ 	.word	0x00000000
        /*0110*/ 	.short	0x0005
        /*0112*/ 	.short	0x0028
        /*0114*/ 	.byte	0x00, 0xf5, 0x21, 0x00


	//----- nvinfo : EIATTR_KPARAM_INFO
	.align		4
.L_9733:
        /*0118*/ 	.byte	0x04, 0x17
        /*011a*/ 	.short	(.L_9735 - .L_9734)
.L_9734:
        /*011c*/ 	.word	0x00000000
        /*0120*/ 	.short	0x0004
        /*0122*/ 	.short	0x0020
        /*0124*/ 	.byte	0x00, 0xf5, 0x21, 0x00


	//----- nvinfo : EIATTR_KPARAM_INFO
	.align		4
.L_9735:
        /*0128*/ 	.byte	0x04, 0x17
        /*012a*/ 	.short	(.L_9737 - .L_9736)
.L_9736:
        /*012c*/ 	.word	0x00000000
        /*0130*/ 	.short	0x0003
        /*0132*/ 	.short	0x0018
        /*0134*/ 	.byte	0x00, 0xf5, 0x21, 0x00


	//----- nvinfo : EIATTR_KPARAM_INFO
	.align		4
.L_9737:
        /*0138*/ 	.byte	0x04, 0x17
        /*013a*/ 	.short	(.L_9739 - .L_9738)
.L_9738:
        /*013c*/ 	.word	0x00000000
        /*0140*/ 	.short	0x0002
        /*0142*/ 	.short	0x0010
        /*0144*/ 	.byte	0x00, 0xf5, 0x21, 0x00


	//----- nvinfo : EIATTR_KPARAM_INFO
	.align		4
.L_9739:
        /*0148*/ 	.byte	0x04, 0x17
        /*014a*/ 	.short	(.L_9741 - .L_9740)
.L_9740:
        /*014c*/ 	.word	0x00000000
        /*0150*/ 	.short	0x0001
        /*0152*/ 	.short	0x0008
        /*0154*/ 	.byte	0x00, 0xf5, 0x21, 0x00


	//----- nvinfo : EIATTR_KPARAM_INFO
	.align		4
.L_9741:
        /*0158*/ 	.byte	0x04, 0x17
        /*015a*/ 	.short	(.L_9743 - .L_9742)
.L_9742:
        /*015c*/ 	.word	0x00000000
        /*0160*/ 	.short	0x0000
        /*0162*/ 	.short	0x0000
        /*0164*/ 	.byte	0x00, 0xf5, 0x21, 0x00


	//----- nvinfo : EIATTR_SPARSE_MMA_MASK
	.align		4
.L_9743:
        /*0168*/ 	.byte	0x03, 0x50
        /*016a*/ 	.short	0x0000


	//----- nvinfo : EIATTR_MAXREG_COUNT
	.align		4
        /*016c*/ 	.byte	0x03, 0x1b
        /*016e*/ 	.short	0x00ff


	//----- nvinfo : EIATTR_NUM_BARRIERS
	.align		4
        /*0170*/ 	.byte	0x02, 0x4c
        /*0172*/ 	.byte	0x01
	.zero		1


	//----- nvinfo : EIATTR_EXTERNS
	.align		4
        /*0174*/ 	.byte	0x04, 0x0f
        /*0176*/ 	.short	(.L_9745 - .L_9744)


	//   ....[0]....
	.align		4
.L_9744:
        /*0178*/ 	.word	index@(__assertfail)


	//----- nvinfo : EIATTR_MERCURY_ISA_VERSION
	.align		4
.L_9745:
        /*017c*/ 	.byte	0x03, 0x5f
        /*017e*/ 	.short	0x0101


	//----- nvinfo : EIATTR_COOP_GROUP_MASK_REGIDS
	.align		4
        /*0180*/ 	.byte	0x04, 0x29
        /*0182*/ 	.short	(.L_9747 - .L_9746)


	//   ....[0]....
.L_9746:
        /*0184*/ 	.word	0xffffffff


	//   ....[1]....
        /*0188*/ 	.word	0xffffffff


	//   ....[2]....
        /*018c*/ 	.word	0xffffffff


	//   ....[3]....
        /*0190*/ 	.word	0xffffffff


	//   ....[4]....
        /*0194*/ 	.word	0xffffffff


	//   ....[5]....
        /*0198*/ 	.word	0xffffffff


	//   ....[6]....
        /*019c*/ 	.word	0xffffffff


	//   ....[7]....
        /*01a0*/ 	.word	0xffffffff


	//   ....[8]....
        /*01a4*/ 	.word	0xffffffff


	//   ....[9]....
        /*01a8*/ 	.word	0xffffffff


	//   ....[10]....
        /*01ac*/ 	.word	0xffffffff


	//   ....[11]....
        /*01b0*/ 	.word	0xffffffff


	//   ....[12]....
        /*01b4*/ 	.word	0xffffffff


	//   ....[13]....
        /*01b8*/ 	.word	0xffffffff


	//   ....[14]....
        /*01bc*/ 	.word	0x0500000f


	//   ....[15]....
        /*01c0*/ 	.word	0x0500000f


	//   ....[16]....
        /*01c4*/ 	.word	0x0500000f


	//----- nvinfo : EIATTR_COOP_GROUP_INSTR_OFFSETS
	.align		4
.L_9747:
        /*01c8*/ 	.byte	0x04, 0x28
        /*01ca*/ 	.short	(.L_9749 - .L_9748)


	//   ....[0]....
.L_9748:
        /*01cc*/ 	.word	0x00000b70


	//   ....[1]....
        /*01d0*/ 	.word	0x00000b90


	//   ....[2]....
        /*01d4*/ 	.word	0x00000bb0


	//   ....[3]....
        /*01d8*/ 	.word	0x00000cc0


	//   ....[4]....
        /*01dc*/ 	.word	0x00000ce0


	//   ....[5]....
        /*01e0*/ 	.word	0x00000d00


	//   ....[6]....
        /*01e4*/ 	.word	0x00001b50


	//   ....[7]....
        /*01e8*/ 	.word	0x00001b80


	//   ....[8]....
        /*01ec*/ 	.word	0x00001ba0


	//   ....[9]....
        /*01f0*/ 	.word	0x00001bc0


	//   ....[10]....
        /*01f4*/ 	.word	0x00001be0


	//   ....[11]....
        /*01f8*/ 	.word	0x00001c30


	//   ....[12]....
        /*01fc*/ 	.word	0x00001c50


	//   ....[13]....
        /*0200*/ 	.word	0x00001c70


	//   ....[14]....
        /*0204*/ 	.word	0x00003120


	//   ....[15]....
        /*0208*/ 	.word	0x00003180


	//   ....[16]....
        /*020c*/ 	.word	0x000031e0


	//----- nvinfo : EIATTR_VRC_CTA_INIT_COUNT
	.align		4
.L_9749:
        /*0210*/ 	.byte	0x02, 0x4a
	.zero		1
	.zero		1


	//----- nvinfo : EIATTR_SYSCALL_OFFSETS
	.align		4
        /*0214*/ 	.byte	0x04, 0x46
        /*0216*/ 	.short	(.L_9751 - .L_9750)


	//   ....[0]....
.L_9750:
        /*0218*/ 	.word	0x00002b40


	//   ....[1]....
        /*021c*/ 	.word	0x000030c0


	//----- nvinfo : EIATTR_EXIT_INSTR_OFFSETS
	.align		4
.L_9751:
        /*0220*/ 	.byte	0x04, 0x1c
        /*0222*/ 	.short	(.L_9753 - .L_9752)


	//   ....[0]....
.L_9752:
        /*0224*/ 	.word	0x00000090


	//   ....[1]....
        /*0228*/ 	.word	0x00002ee0


	//   ....[2]....
        /*022c*/ 	.word	0x00002fc0


	//   ....[3]....
        /*0230*/ 	.word	0x000030d0


	//----- nvinfo : EIATTR_CRS_STACK_SIZE
	.align		4
.L_9753:
        /*0234*/ 	.byte	0x04, 0x1e
        /*0236*/ 	.short	(.L_9755 - .L_9754)
.L_9754:
        /*0238*/ 	.word	0x00000000


	//----- nvinfo : EIATTR_CBANK_PARAM_SIZE
	.align		4
.L_9755:
        /*023c*/ 	.byte	0x03, 0x19
        /*023e*/ 	.short	0x008c


	//----- nvinfo : EIATTR_PARAM_CBANK
	.align		4
        /*0240*/ 	.byte	0x04, 0x0a
        /*0242*/ 	.short	(.L_9757 - .L_9756)
	.align		4
.L_9756:
        /*0244*/ 	.word	index@(.nv.constant0._ZN4vllm25paged_attention_v2_kernelIthLi64ELi8ELi128ELNS_18Fp8KVCacheDataTypeE2ELb1ELi512EEEvPfS2_PT_PKS3_PKT0_S9_ifPKiSB_iPKfiiiSD_SD_iiiii)
        /*0248*/ 	.short	0x0380
        /*024a*/ 	.short	0x008c


	//----- nvinfo : EIATTR_SW_WAR
	.align		4
.L_9757:
        /*024c*/ 	.byte	0x04, 0x36
        /*024e*/ 	.short	(.L_9759 - .L_9758)
.L_9758:
        /*0250*/ 	.word	0x00000008
.L_9759:


//--------------------- .nv.info._ZN4vllm25paged_attention_v2_kernelIthLi32ELi8ELi128ELNS_18Fp8KVCacheDataTypeE2ELb1ELi512EEEvPfS2_PT_PKS3_PKT0_S9_ifPKiSB_iPKfiiiSD_SD_iiiii --------------------------
	.section	.nv.info._ZN4vllm25paged_attention_v2_kernelIthLi32ELi8ELi128ELNS_18Fp8KVCacheDataTypeE2ELb1ELi512EEEvPfS2_PT_PKS3_PKT0_S9_ifPKiSB_iPKfiiiSD_SD_iiiii,"",@"SHT_CUDA_INFO"
	.sectionflags	@""
	.align	4


	//----- nvinfo : EIATTR_CUDA_API_VERSION
	.align		4
        /*0000*/ 	.byte	0x04, 0x37
        /*0002*/ 	.short	(.L_9761 - .L_9760)
.L_9760:
        /*0004*/ 	.word	0x00000082


	//----- nvinfo : EIATTR_KPARAM_INFO
	.align		4
.L_9761:
        /*0008*/ 	.byte	0x04, 0x17
        /*000a*/ 	.short	(.L_9763 - .L_9762)
.L_9762:
        /*000c*/ 	.word	0x00000000
        /*0010*/ 	.short	0x0015
        /*0012*/ 	.short	0x0088
        /*0014*/ 	.byte	0x00, 0xf0, 0x11, 0x00


	//----- nvinfo : EIATTR_KPARAM_INFO
	.align		4
.L_9763:
        /*0018*/ 	.byte	0x04, 0x17
        /*001a*/ 	.short	(.L_9765 - .L_9764)
.L_9764:
        /*001c*/ 	.word	0x00000000
        /*0020*/ 	.short	0x0014
        /*0022*/ 	.short	0x0084
        /*0024*/ 	.byte	0x00, 0xf0, 0x11, 0x00


	//----- nvinfo : EIATTR_KPARAM_INFO
	.align		4
.L_9765:
        /*0028*/ 	.byte	0x04, 0x17
        /*002a*/ 	.short	(.L_9767 - .L_9766)
.L_9766:
        /*002c*/ 	.word	0x00000000
        /*0030*/ 	.short	0x0013
        /*0032*/ 	.short	0x0080
        /*0034*/ 	.byte	0x00, 0xf0, 0x11, 0x00


	//----- nvinfo : EIATTR_KPARAM_INFO
	.align		4
.L_9767:
        /*0038*/ 	.byte	0x04, 0x17
        /*003a*/ 	.short	(.L_9769 - .L_9768)
.L_9768:
        /*003c*/ 	.word	0x00000000
        /*0040*/ 	.short	0x0012
        /*0042*/ 	.short	0x007c
        /*0044*/ 	.byte	0x00, 0xf0, 0x11, 0x00


	//----- nvinfo : EIATTR_KPARAM_INFO
	.align		4
.L_9769:
        /*0048*/ 	.byte	0x04, 0x17
        /*004a*/ 	.short	(.L_9771 - .L_9770)
.L_9770:
        /*004c*/ 	.word	0x00000000
        /*0050*/ 	.short	0x0011
        /*0052*/ 	.short	0x0078
        /*0054*/ 	.byte	0x00, 0xf0, 0x11, 0x00


	//----- nvinfo : EIATTR_KPARAM_INFO
	.align		4
.L_9771:
        /*0058*/ 	.byte	0x04, 0x17
        /*005a*/ 	.short	(.L_9773 - .L_9772)
.L_9772:
        /*005c*/ 	.word	0x00000000
        /*0060*/ 	.short	0x0010
        /*0062*/ 	.short	0x0070
        /*0064*/ 	.byte	0x00, 0xf5, 0x21, 0x00


	//----- nvinfo : EIATTR_KPARAM_INFO
	.align		4
.L_9773:
        /*0068*/ 	.byte	0x04, 0x17
        /*006a*/ 	.short	(.L_9775 - .L_9774)
.L_9774:
        /*006c*/ 	.word	0x00000000
        /*0070*/ 	.short	0x000f
        /*0072*/ 	.short	0x0068
        /*0074*/ 	.byte	0x00, 0xf5, 0x21, 0x00


	//----- nvinfo : EIATTR_KPARAM_INFO
	.align		4
.L_9775:
        /*0078*/ 	.byte	0x04, 0x17
        /*007a*/ 	.short	(.L_9777 - .L_9776)
.L_9776:
        /*007c*/ 	.word	0x00000000
        /*0080*/ 	.short	0x000e
        /*0082*/ 	.short	0x0060
        /*0084*/ 	.byte	0x00, 0xf0, 0x11, 0x00


	//----- nvinfo : EIATTR_KPARAM_INFO
	.align		4
.L_9777:
        /*0088*/ 	.byte	0x04, 0x17
        /*008a*/ 	.short	(.L_9779 - .L_9778)
.L_9778:
        /*008c*/ 	.word	0x00000000
        /*0090*/ 	.short	0x000d
        /*0092*/ 	.short	0x005c
        /*0094*/ 	.byte	0x00, 0xf0, 0x11, 0x00


	//----- nvinfo : EIATTR_KPARAM_INFO
	.align		4
.L_9779:
        /*0098*/ 	.byte	0x04, 0x17
        /*009a*/ 	.short	(.L_9781 - .L_9780)
.L_9780:
        /*009c*/ 	.word	0x00000000
        /*00a0*/ 	.short	0x000c
        /*00a2*/ 	.short	0x0058
        /*00a4*/ 	.byte	0x00, 0xf0, 0x11, 0x00


	//----- nvinfo : EIATTR_KPARAM_INFO
	.align		4
.L_9781:
        /*00a8*/ 	.byte	0x04, 0x17
        /*00aa*/ 	.short	(.L_9783 - .L_9782)
.L_9782:
        /*00ac*/ 	.word	0x00000000
        /*00b0*/ 	.short	0x000b
        /*00b2*/ 	.short	0x0050
        /*00b4*/ 	.byte	0x00, 0xf5, 0x21, 0x00


	//----- nvinfo : EIATTR_KPARAM_INFO
	.align		4
.L_9783:
        /*00b8*/ 	.byte	0x04, 0x17
        /*00ba*/ 	.short	(.L_9785 - .L_9784)
.L_9784:
        /*00bc*/ 	.word	0x00000000
        /*00c0*/ 	.short	0x000a
        /*00c2*/ 	.short	0x0048
        /*00c4*/ 	.byte	0x00, 0xf0, 0x11, 0x00


	//----- nvinfo : EIATTR_KPARAM_INFO
	.align		4
.L_9785:
        /*00c8*/ 	.byte	0x04, 0x17
        /*00ca*/ 	.short	(.L_9787 - .L_9786)
.L_9786:
        /*00cc*/ 	.word	0x00000000
        /*00d0*/ 	.short	0x0009
        /*00d2*/ 	.short	0x0040
        /*00d4*/ 	.byte	0x00, 0xf5, 0x21, 0x00


	//----- nvinfo : EIATTR_KPARAM_INFO
	.align		4
.L_9787:
        /*00d8*/ 	.byte	0x04, 0x17
        /*00da*/ 	.short	(.L_9789 - .L_9788)
.L_9788:
        /*00dc*/ 	.word	0x00000000
        /*00e0*/ 	.short	0x0008
        /*00e2*/ 	.short	0x0038
        /*00e4*/ 	.byte	0x00, 0xf5, 0x21, 0x00


	//----- nvinfo : EIATTR_KPARAM_INFO
	.align		4
.L_9789:
        /*00e8*/ 	.byte	0x04, 0x17
        /*00ea*/ 	.short	(.L_9791 - .L_9790)
.L_9790:
        /*00ec*/ 	.word	0x00000000
        /*00f0*/ 	.short	0x0007
        /*00f2*/ 	.short	0x0034
        /*00f4*/ 	.byte	0x00, 0xf0, 0x11, 0x00


	//----- nvinfo : EIATTR_KPARAM_INFO
	.align		4
.L_9791:
        /*00f8*/ 	.byte	0x04, 0x17
        /*00fa*/ 	.short	(.L_9793 - .L_9792)
.L_9792:
        /*00fc*/ 	.word	0x00000000
        /*0100*/ 	.short	0x0006
        /*0102*/ 	.short	0x0030
        /*0104*/ 	.byte	0x00, 0xf0, 0x11, 0x00


	//----- nvinfo : EIATTR_KPARAM_INFO
	.align		4
.L_9793:
        /*0108*/ 	.byte	0x04, 0x17
        /*010a*/ 	.short	(.L_9795 - .L_9794)
.L_9794:
        /*010c*/ 	.word	0x00000000
        /*0110*/ 	.short	0x0005
        /*0112*/ 	.short	0x0028
        /*0114*/ 	.byte	0x00, 0xf5, 0x21, 0x00


	//----- nvinfo : EIATTR_KPARAM_INFO
	.align		4
.L_9795:
        /*0118*/ 	.byte	0x04, 0x17
        /*011a*/ 	.short	(.L_9797 - .L_9796)
.L_9796:
        /*011c*/ 	.word	0x00000000
        /*0120*/ 	.short	0x0004
        /*0122*/ 	.short	0x0020
        /*0124*/ 	.byte	0x00, 0xf5, 0x21, 0x00


	//----- nvinfo : EIATTR_KPARAM_INFO
	.align		4
.L_9797:
        /*0128*/ 	.byte	0x04, 0x17
        /*012a*/ 	.short	(.L_9799 - .L_9798)
.L_9798:
        /*012c*/ 	.word	0x00000000
        /*0130*/ 	.short	0x0003
        /*0132*/ 	.short	0x0018
        /*0134*/ 	.byte	0x00, 0xf5, 0x21, 0x00


	//----- nvinfo : EIATTR_KPARAM_INFO
	.align		4
.L_9799:
        /*0138*/ 	.byte	0x04, 0x17
        /*013a*/ 	.short	(.L_9801 - .L_9800)
.L_9800:
        /*013c*/ 	.word	0x00000000
        /*0140*/ 	.short	0x0002
        /*0142*/ 	.short	0x0010
        /*0144*/ 	.byte	0x00, 0xf5, 0x21, 0x00


	//----- nvinfo : EIATTR_KPARAM_INFO
	.align		4
.L_9801:
        /*0148*/ 	.byte	0x04, 0x17
        /*014a*/ 	.short	(.L_9803 - .L_9802)
.L_9802:
        /*014c*/ 	.word	0x00000000
        /*0150*/ 	.short	0x0001
        /*0152*/ 	.short	0x0008
        /*0154*/ 	.byte	0x00, 0xf5, 0x21, 0x00


	//----- nvinfo : EIATTR_KPARAM_INFO
	.align		4
.L_9803:
        /*0158*/ 	.byte	0x04, 0x17
        /*015a*/ 	.short	(.L_9805 - .L_9804)
.L_9804:
        /*015c*/ 	.word	0x00000000
        /*0160*/ 	.short	0x0000
        /*0162*/ 	.short	0x0000
        /*0164*/ 	.byte	0x00, 0xf5, 0x21, 0x00


	//----- nvinfo : EIATTR_SPARSE_MMA_MASK
	.align		4
.L_9805:
        /*0168*/ 	.byte	0x03, 0x50
        /*016a*/ 	.short	0x0000


	//----- nvinfo : EIATTR_MAXREG_COUNT
	.align		4
        /*016c*/ 	.byte	0x03, 0x1b
        /*016e*/ 	.short	0x00ff


	//----- nvinfo : EIATTR_NUM_BARRIERS
	.align		4
        /*0170*/ 	.byte	0x02, 0x4c
        /*0172*/ 	.byte	0x01
	.zero		1


	//----- nvinfo : EIATTR_EXTERNS
	.align		4
        /*0174*/ 	.byte	0x04, 0x0f
        /*0176*/ 	.short	(.L_9807 - .L_9806)


	//   ....[0]....
	.align		4
.L_9806:
        /*0178*/ 	.word	index@(__assertfail)


	//----- nvinfo : EIATTR_MERCURY_ISA_VERSION
	.align		4
.L_9807:
        /*017c*/ 	.byte	0x03, 0x5f
        /*017e*/ 	.short	0x0101


	//----- nvinfo : EIATTR_COOP_GROUP_MASK_REGIDS
	.align		4
        /*0180*/ 	.byte	0x04, 0x29
        /*0182*/ 	.short	(.L_9809 - .L_9808)


	//   ....[0]....
.L_9808:
        /*0184*/ 	.word	0xffffffff


	//   ....[1]....
        /*0188*/ 	.word	0xffffffff


	//   ....[2]....
        /*018c*/ 	.word	0xffffffff


	//   ....[3]....
        /*0190*/ 	.word	0xffffffff


	//   ....[4]....
        /*0194*/ 	.word	0xffffffff


	//   ....[5]....
        /*0198*/ 	.word	0xffffffff


	//   ....[6]....
        /*019c*/ 	.word	0xffffffff


	//   ....[7]....
        /*01a0*/ 	.word	0xffffffff


	//   ....[8]....
        /*01a4*/ 	.word	0xffffffff


	//   ....[9]....
        /*01a8*/ 	.word	0xffffffff


	//   ....[10]....
        /*01ac*/ 	.word	0xffffffff


	//   ....[11]....
        /*01b0*/ 	.word	0xffffffff


	//   ....[12]....
        /*01b4*/ 	.word	0xffffffff


	//   ....[13]....
        /*01b8*/ 	.word	0xffffffff


	//   ....[14]....
        /*01bc*/ 	.word	0x0500000f


	//   ....[15]....
        /*01c0*/ 	.word	0x0500000f


	//   ....[16]....
        /*01c4*/ 	.word	0x0500000f


	//----- nvinfo : EIATTR_COOP_GROUP_INSTR_OFFSETS
	.align		4
.L_9809:
        /*01c8*/ 	.byte	0x04, 0x28
        /*01ca*/ 	.short	(.L_9811 - .L_9810)


	//   ....[0]....
.L_9810:
        /*01cc*/ 	.word	0x00000b80


	//   ....[1]....
        /*01d0*/ 	.word	0x00000ba0


	//   ....[2]....
        /*01d4*/ 	.word	0x00000bc0


	//   ....[3]....
        /*01d8*/ 	.word	0x00000cd0


	//   ....[4]....
        /*01dc*/ 	.word	0x00000cf0


	//   ....[5]....
        /*01e0*/ 	.word	0x00000d10


	//   ....[6]....
        /*01e4*/ 	.word	0x00001b50


	//   ....[7]....
        /*01e8*/ 	.word	0x00001b80


	//   ....[8]....
        /*01ec*/ 	.word	0x00001ba0


	//   ....[9]....
        /*01f0*/ 	.word	0x00001bc0


	//   ....[10]....
        /*01f4*/ 	.word	0x00001be0


	//   ....[11]....
        /*01f8*/ 	.word	0x00001c30


	//   ....[12]....
        /*01fc*/ 	.word	0x00001c50


	//   ....[13]....
        /*0200*/ 	.word	0x00001c70


	//   ....[14]....
        /*0204*/ 	.word	0x00002f00


	//   ....[15]....
        /*0208*/ 	.word	0x00002f60


	//   ....[16]....
        /*020c*/ 	.word	0x00002fc0


	//----- nvinfo : EIATTR_VRC_CTA_INIT_COUNT
	.align		4
.L_9811:
        /*0210*/ 	.byte	0x02, 0x4a
	.zero		1
	.zero		1


	//----- nvinfo : EIATTR_SYSCALL_OFFSETS
	.align		4
        /*0214*/ 	.byte	0x04, 0x46
        /*0216*/ 	.short	(.L_9813 - .L_9812)


	//   ....[0]....
.L_9812:
        /*0218*/ 	.word	0x00002b20


	//   ....[1]....
        /*021c*/ 	.word	0x00002ea0


	//----- nvinfo : EIATTR_EXIT_INSTR_OFFSETS
	.align		4
.L_9813:
        /*0220*/ 	.byte	0x04, 0x1c
        /*0222*/ 	.short	(.L_9815 - .L_9814)


	//   ....[0]....
.L_9814:
        /*0224*/ 	.word	0x00000090


	//   ....[1]....
        /*0228*/ 	.word	0x00002ce0


	//   ....[2]....
        /*022c*/ 	.word	0x00002da0


	//   ....[3]....
        /*0230*/ 	.word	0x00002eb0


	//----- nvinfo : EIATTR_CRS_STACK_SIZE
	.align		4
.L_9815:
        /*0234*/ 	.byte	0x04, 0x1e
        /*0236*/ 	.short	(.L_9817 - .L_9816)
.L_9816:
        /*0238*/ 	.word	0x00000000


	//----- nvinfo : EIATTR_CBANK_PARAM_SIZE
	.align		4
.L_9817:
        /*023c*/ 	.byte	0x03, 0x19
        /*023e*/ 	.short	0x008c


	//----- nvinfo : EIATTR_PARAM_CBANK
	.align		4
        /*0240*/ 	.byte	0x04, 0x0a
        /*0242*/ 	.short	(.L_9819 - .L_9818)
	.align		4
.L_9818:
        /*0244*/ 	.word	index@(.nv.constant0._ZN4vllm25paged_attention_v2_kernelIthLi32ELi8ELi128ELNS_18Fp8KVCacheDataTypeE2ELb1ELi512EEEvPfS2_PT_PKS3_PKT0_S9_ifPKiSB_iPKfiiiSD_SD_iiiii)
        /*0248*/ 	.short	0x0380
        /*024a*/ 	.short	0x008c


	//----- nvinfo : EIATTR_SW_WAR
	.align		4
.L_9819:
        /*024c*/ 	.byte	0x04, 0x36
        /*024e*/ 	.short	(.L_9821 - .L_9820)
.L_9820:
        /*0250*/ 	.word	0x00000008
.L_9821:


//--------------------- .nv.info._ZN4vllm25paged_attention_v2_kernelIfhLi256ELi32ELi128ELNS_18Fp8KVCacheDataTypeE2ELb0ELi512EEEvPfS2_PT_PKS3_PKT0_S9_ifPKiSB_iPKfiiiSD_SD_iiiii --------------------------
	.section	.nv.info._ZN4vllm25paged_attention_v2_kernelIfhLi256ELi32ELi128ELNS_18Fp8KVCacheDataTypeE2ELb0ELi512EEEvPfS2_PT_PKS3_PKT0_S9_ifPKiSB_iPKfiiiSD_SD_iiiii,"",@"SHT_CUDA_INFO"
	.sectionflags	@""
	.align	4


	//----- nvinfo : EIATTR_CUDA_API_VERSION
	.align		4
        /*0000*/ 	.byte	0x04, 0x37
        /*0002*/ 	.short	(.L_9823 - .L_9822)
.L_9822:
        /*0004*/ 	.word	0x00000082


	//----- nvinfo : EIATTR_KPARAM_INFO
	.align		4
.L_9823:
        /*0008*/ 	.byte	0x04, 0x17
        /*000a*/ 	.short	(.L_9825 - .L_9824)
.L_9824:
        /*000c*/ 	.word	0x00000000
        /*0010*/ 	.short	0x0015
        /*0012*/ 	.short	0x0088
        /*0014*/ 	.byte	0x00, 0xf0, 0x11, 0x00


	//----- nvinfo : EIATTR_KPARAM_INFO
	.align		4
.L_9825:
        /*0018*/ 	.byte	0x04, 0x17
        /*001a*/ 	.short	(.L_9827 - .L_9826)
.L_9826:
        /*001c*/ 	.word	0x00000000
        /*0020*/ 	.short	0x0014
        /*0022*/ 	.short	0x0084
        /*0024*/ 	.byte	0x00, 0xf0, 0x11, 0x00


	//----- nvinfo : EIATTR_KPARAM_INFO
	.align		4
.L_9827:
        /*0028*/ 	.byte	0x04, 0x17
        /*002a*/ 	.short	(.L_9829 - .L_9828)
.L_9828:
        /*002c*/ 	.word	0x00000000
        /*0030*/ 	.short	0x0013
        /*0032*/ 	.short	0x0080
        /*0034*/ 	.byte	0x00, 0xf0, 0x11, 0x00


	//----- nvinfo : EIATTR_KPARAM_INFO
	.align		4
.L_9829:
        /*0038*/ 	.byte	0x04, 0x17
        /*003a*/ 	.short	(.L_9831 - .L_9830)
.L_9830:
        /*003c*/ 	.word	0x00000000
        /*0040*/ 	.short	0x0012
        /*0042*/ 	.short	0x007c
        /*0044*/ 	.byte	0x00, 0xf0, 0x11, 0x00


	//----- nvinfo : EIATTR_KPARAM_INFO
	.align		4
.L_9831:
        /*0048*/ 	.byte	0x04, 0x17
        /*004a*/ 	.short	(.L_9833 - .L_9832)
.L_9832:
        /*004c*/ 	.word	0x00000000
        /*0050*/ 	.short	0x0011
        /*0052*/ 	.short	0x0078
        /*0054*/ 	.byte	0x00, 0xf0, 0x11, 0x00


	//----- nvinfo : EIATTR_KPARAM_INFO
	.align		4
.L_9833:
        /*0058*/ 	.byte	0x04, 0x17
        /*005a*/ 	.short	(.L_9835 - .L_9834)
.L_9834:
        /*005c*/ 	.word	0x00000000
        /*0060*/ 	.short	0x0010
        /*0062*/ 	.short	0x0070
        /*0064*/ 	.byte	0x00, 0xf5, 0x21, 0x00


	//----- nvinfo : EIATTR_KPARAM_INFO
	.align		4
.L_9835:
        /*0068*/ 	.byte	0x04, 0x17
        /*006a*/ 	.short	(.L_9837 - .L_9836)
.L_9836:
        /*006c*/ 	.word	0x00000000
        /*0070*/ 	.short	0x000f
        /*0072*/ 	.short	0x0068
        /*0074*/ 	.byte	0x00, 0xf5, 0x21, 0x00


	//----- nvinfo : EIATTR_KPARAM_INFO
	.align		4
.L_9837:
        /*0078*/ 	.byte	0x04, 0x17
        /*007a*/ 	.short	(.L_9839 - .L_9838)
.L_9838:
        /*007c*/ 	.word	0x00000000
        /*0080*/ 	.short	0x000e
        /*0082*/ 	.short	0x0060
        /*0084*/ 	.byte	0x00, 0xf0, 0x11, 0x00


	//----- nvinfo : EIATTR_KPARAM_INFO
	.align		4
.L_9839:
        /*0088*/ 	.byte	0x04, 0x17
        /*008a*/ 	.short	(.L_9841 - .L_9840)
.L_9840:
        /*008c*/ 	.word	0x00000000
        /*0090*/ 	.short	0x000d
        /*0092*/ 	.short	0x005c
        /*0094*/ 	.byte	0x00, 0xf0, 0x11, 0x00


	//----- nvinfo : EIATTR_KPARAM_INFO
	.align		4
.L_9841:
        /*0098*/ 	.byte	0x04, 0x17
        /*009a*/ 	.short	(.L_9843 - .L_9842)
.L_9842:
        /*009c*/ 	.word	0x00000000
        /*00a0*/ 	.short	0x000c
        /*00a2*/ 	.short	0x0058
        /*00a4*/ 	.byte	0x00, 0xf0, 0x11, 0x00


	//----- nvinfo : EIATTR_KPARAM_INFO
	.align		4
.L_9843:
        /*00a8*/ 	.byte	0x04, 0x17
        /*00aa*/ 	.short	(.L_9845 - .L_9844)
.L_9844:
        /*00ac*/ 	.word	0x00000000
        /*00b0*/ 	.short	0x000b
        /*00b2*/ 	.short	0x0050
        /*00b4*/ 	.byte	0x00, 0xf5, 0x21, 0x00


	//----- nvinfo : EIATTR_KPARAM_INFO
	.align		4
.L_9845:
        /*00b8*/ 	.byte	0x04, 0x17
        /*00ba*/ 	.short	(.L_9847 - .L_9846)
.L_9846:
        /*00bc*/ 	.word	0x00000000
        /*00c0*/ 	.short	0x000a
        /*00c2*/ 	.short	0x0048
        /*00c4*/ 	.byte	0x00, 0xf0, 0x11, 0x00


	//----- nvinfo : EIATTR_KPARAM_INFO
	.align		4
.L_9847:
        /*00c8*/ 	.byte	0x04, 0x17
        /*00ca*/ 	.short	(.L_9849 - .L_9848)
.L_9848:
        /*00cc*/ 	.word	0x00000000
        /*00d0*/ 	.short	0x0009
        /*00d2*/ 	.short	0x0040
        /*00d4*/ 	.byte	0x00, 0xf5, 0x21, 0x00


	//----- nvinfo : EIATTR_KPARAM_INFO
	.align		4
.L_9849:
        /*00d8*/ 	.byte	0x04, 0x17
        /*00da*/ 	.short	(.L_9851 - .L_9850)
.L_9850:
        /*00dc*/ 	.word	0x00000000
        /*00e0*/ 	.short	0x0008
        /*00e2*/ 	.short	0x0038
        /*00e4*/ 	.byte	0x00, 0xf5, 0x21, 0x00


	//----- nvinfo : EIATTR_KPARAM_INFO
	.align		4
.L_9851:
        /*00e8*/ 	.byte	0x04, 0x17
        /*00ea*/ 	.short	(.L_9853 - .L_9852)
.L_9852:
        /*00ec*/ 	.word	0x00000000
        /*00f0*/ 	.short	0x0007
        /*00f2*/ 	.short	0x0034
        /*00f4*/ 	.byte	0x00, 0xf0, 0x11, 0x00


	//----- nvinfo : EIATTR_KPARAM_INFO
	.align		4
.L_9853:
        /*00f8*/ 	.byte	0x04, 0x17
        /*00fa*/ 	.short	(.L_9855 - .L_9854)
.L_9854:
        /*00fc*/ 	.word	0x00000000
        /*0100*/ 	.short	0x0006
        /*0102*/ 	.short	0x0030
        /*0104*/ 	.byte	0x00, 0xf0, 0x11, 0x00


	//----- nvinfo : EIATTR_KPARAM_INFO
	.align		4
.L_9855:
        /*0108*/ 	.byte	0x04, 0x17
        /*010a*/ 	.short	(.L_9857 - .L_9856)
.L_9856:
        /*010c*/ 	.word	0x00000000
        /*0110*/ 	.short	0x0005
        /*0112*/ 	.short	0x0028
        /*0114*/ 	.byte	0x00, 0xf5, 0x21, 0x00


	//----- nvinfo : EIATTR_KPARAM_INFO
	.align		4
.L_9857:
        /*0118*/ 	.byte	0x04, 0x17
        /*011a*/ 	.short	(.L_9859 - .L_9858)
.L_9858:
        /*011c*/ 	.word	0x00000000
        /*0120*/ 	.short	0x0004
        /*0122*/ 	.short	0x0020
        /*0124*/ 	.byte	0x00, 0xf5, 0x21, 0x00


	//----- nvinfo : EIATTR_KPARAM_INFO
	.align		4
.L_9859:
        /*0128*/ 	.byte	0x04, 0x17
        /*012a*/ 	.short	(.L_9861 - .L_9860)
.L_9860:
        /*012c*/ 	.word	0x00000000
        /*0130*/ 	.short	0x0003
        /*0132*/ 	.short	0x0018
        /*0134*/ 	.byte	0x00, 0xf5, 0x21, 0x00


	//----- nvinfo : EIATTR_KPARAM_INFO
	.align		4
.L_9861:
        /*0138*/ 	.byte	0x04, 0x17
        /*013a*/ 	.short	(.L_9863 - .L_9862)
.L_9862:
        /*013c*/ 	.word	0x00000000
        /*0140*/ 	.short	0x0002
        /*0142*/ 	.short	0x0010
        /*0144*/ 	.byte	0x00, 0xf5, 0x21, 0x00


	//----- nvinfo : EIATTR_KPARAM_INFO
	.align		4
.L_9863:
        /*0148*/ 	.byte	0x04, 0x17
        /*014a*/ 	.short	(.L_9865 - .L_9864)
.L_9864:
        /*014c*/ 	.word	0x00000000
        /*0150*/ 	.short	0x0001
        /*0152*/ 	.short	0x0008
        /*0154*/ 	.byte	0x00, 0xf5, 0x21, 0x00


	//----- nvinfo : EIATTR_KPARAM_INFO
	.align		4
.L_9865:
        /*0158*/ 	.byte	0x04, 0x17
        /*015a*/ 	.short	(.L_9867 - .L_9866)
.L_9866:
        /*015c*/ 	.word	0x00000000
        /*0160*/ 	.short	0x0000
        /*0162*/ 	.short	0x0000
        /*0164*/ 	.byte	0x00, 0xf5, 0x21, 0x00


	//----- nvinfo : EIATTR_SPARSE_MMA_MASK
	.align		4
.L_9867:
        /*0168*/ 	.byte	0x03, 0x50
        /*016a*/ 	.short	0x0000


	//----- nvinfo : EIATTR_MAXREG_COUNT
	.align		4
        /*016c*/ 	.byte	0x03, 0x1b
        /*016e*/ 	.short	0x00ff


	//----- nvinfo : EIATTR_NUM_BARRIERS
	.align		4
        /*0170*/ 	.byte	0x02, 0x4c
        /*0172*/ 	.byte	0x01
	.zero		1


	//----- nvinfo : EIATTR_EXTERNS
	.align		4
        /*0174*/ 	.byte	0x04, 0x0f
        /*0176*/ 	.short	(.L_9869 - .L_9868)


	//   ....[0]....
	.align		4
.L_9868:
        /*0178*/ 	.word	index@(__assertfail)


	//----- nvinfo : EIATTR_MERCURY_ISA_VERSION
	.align		4
.L_9869:
        /*017c*/ 	.byte	0x03, 0x5f
        /*017e*/ 	.short	0x0101


	//----- nvinfo : EIATTR_COOP_GROUP_MASK_REGIDS
	.align		4
        /*0180*/ 	.byte	0x04, 0x29
        /*0182*/ 	.short	(.L_9871 - .L_9870)


	//   ....[0]....
.L_9870:
        /*0184*/ 	.word	0xffffffff


	//   ....[1]....
        /*0188*/ 	.word	0xffffffff


	//   ....[2]....
        /*018c*/ 	.word	0xffffffff


	//   ....[3]....
        /*0190*/ 	.word	0xffffffff


	//   ....[4]....
        /*0194*/ 	.word	0xffffffff


	//   ....[5]....
        /*0198*/ 	.word	0xffffffff


	//   ....[6]....
        /*019c*/ 	.word	0xffffffff


	//   ....[7]....
        /*01a0*/ 	.word	0xffffffff


	//   ....[8]....
        /*01a4*/ 	.word	0xffffffff


	//   ....[9]....
        /*01a8*/ 	.word	0xffffffff


	//   ....[10]....
        /*01ac*/ 	.word	0xffffffff


	//   ....[11]....
        /*01b0*/ 	.word	0xffffffff


	//   ....[12]....
        /*01b4*/ 	.word	0xffffffff


	//   ....[13]....
        /*01b8*/ 	.word	0xffffffff


	//   ....[14]....
        /*01bc*/ 	.word	0xffffffff


	//   ....[15]....
        /*01c0*/ 	.word	0xffffffff


	//   ....[16]....
        /*01c4*/ 	.word	0x0500000f


	//   ....[17]....
        /*01c8*/ 	.word	0x0500000f


	//   ....[18]....
        /*01cc*/ 	.word	0x0500000f


	//   ....[19]....
        /*01d0*/ 	.word	0x0500000f


	//   ....[20]....
        /*01d4*/ 	.word	0x0500000f


	//----- nvinfo : EIATTR_COOP_GROUP_INSTR_OFFSETS
	.align		4
.L_9871:
        /*01d8*/ 	.byte	0x04, 0x28
        /*01da*/ 	.short	(.L_9873 - .L_9872)


	//   ....[0]....
.L_9872:
        /*01dc*/ 	.word	0x00000310


	//   ....[1]....
        /*01e0*/ 	.word	0x00000330


	//   ....[2]....
        /*01e4*/ 	.word	0x00000350


	//   ....[3]....
        /*01e8*/ 	.word	0x00000370


	//   ....[4]....
        /*01ec*/ 	.word	0x00000390


	//   ....[5]....
        /*01f0*/ 	.word	0x000004a0


	//   ....[6]....
        /*01f4*/ 	.word	0x000004c0


	//   ....[7]....
        /*01f8*/ 	.word	0x000004e0


	//   ....[8]....
        /*01fc*/ 	.word	0x00001320


	//   ....[9]....
        /*0200*/ 	.word	0x00001350


	//   ....[10]....
        /*0204*/ 	.word	0x00001370


	//   ....[11]....
        /*0208*/ 	.word	0x00001390


	//   ....[12]....
        /*020c*/ 	.word	0x000013b0


	//   ....[13]....
        /*0210*/ 	.word	0x00001400


	//   ....[14]....
        /*0214*/ 	.word	0x00001420


	//   ....[15]....
        /*0218*/ 	.word	0x00001440


	//   ....[16]....
        /*021c*/ 	.word	0x00004150


	//   ....[17]....
        /*0220*/ 	.word	0x000041b0


	//   ....[18]....
        /*0224*/ 	.word	0x00004210


	//   ....[19]....
        /*0228*/ 	.word	0x00004270


	//   ....[20]....
        /*022c*/ 	.word	0x000042d0


	//----- nvinfo : EIATTR_VRC_CTA_INIT_COUNT
	.align		4
.L_9873:
        /*0230*/ 	.byte	0x02, 0x4a
	.zero		1
	.zero		1


	//----- nvinfo : EIATTR_SYSCALL_OFFSETS
	.align		4
        /*0234*/ 	.byte	0x04, 0x46
        /*0236*/ 	.short	(.L_9875 - .L_9874)


	//   ....[0]....
.L_9874:
        /*0238*/ 	.word	0x000002c0


	//----- nvinfo : EIATTR_EXIT_INSTR_OFFSETS
	.align		4
.L_9875:
        /*023c*/ 	.byte	0x04, 0x1c
        /*023e*/ 	.short	(.L_9877 - .L_9876)


	//   ....[0]....
.L_9876:
        /*0240*/ 	.word	0x00000090


	//   ....[1]....
        /*0244*/ 	.word	0x00003be0


	//   ....[2]....
        /*0248*/ 	.word	0x00003bf0


	//   ....[3]....
        /*024c*/ 	.word	0x00004100


	//----- nvinfo : EIATTR_CRS_STACK_SIZE
	.align		4
.L_9877:
        /*0250*/ 	.byte	0x04, 0x1e
        /*0252*/ 	.short	(.L_9879 - .L_9878)
.L_9878:
        /*0254*/ 	.word	0x00000000


	//----- nvinfo : EIATTR_CBANK_PARAM_SIZE
	.align		4
.L_9879:
        /*0258*/ 	.byte	0x03, 0x19
        /*025a*/ 	.short	0x008c


	//----- nvinfo : EIATTR_PARAM_CBANK
	.align		4
        /*025c*/ 	.byte	0x04, 0x0a
        /*025e*/ 	.short	(.L_9881 - .L_9880)
	.align		4
.L_9880:
        /*0260*/ 	.word	index@(.nv.constant0._ZN4vllm25paged_attention_v2_kernelIfhLi256ELi32ELi128ELNS_18Fp8KVCacheDataTypeE2ELb0ELi512EEEvPfS2_PT_PKS3_PKT0_S9_ifPKiSB_iPKfiiiSD_SD_iiiii)
        /*0264*/ 	.short	0x0380
        /*0266*/ 	.short	0x008c


	//----- nvinfo : EIATTR_SW_WAR
	.align		4
.L_9881:
        /*0268*/ 	.byte	0x04, 0x36
        /*026a*/ 	.short	(.L_9883 - .L_9882)
.L_9882:
        /*026c*/ 	.word	0x00000008
.L_9883:


//--------------------- .nv.info._ZN4vllm25paged_attention_v2_kernelIfhLi192ELi32ELi128ELNS_18Fp8KVCacheDataTypeE2ELb0ELi512EEEvPfS2_PT_PKS3_PKT0_S9_ifPKiSB_iPKfiiiSD_SD_iiiii --------------------------
	.section	.nv.info._ZN4vllm25paged_attention_v2_kernelIfhLi192ELi32ELi128ELNS_18Fp8KVCacheDataTypeE2ELb0ELi512EEEvPfS2_PT_PKS3_PKT0_S9_ifPKiSB_iPKfiiiSD_SD_iiiii,"",@"SHT_CUDA_INFO"
	.sectionflags	@""
	.align	4


	//----- nvinfo : EIATTR_CUDA_API_VERSION
	.align		4
        /*0000*/ 	.byte	0x04, 0x37
        /*0002*/ 	.short	(.L_9885 - .L_9884)
.L_9884:
        /*0004*/ 	.word	0x00000082


	//----- nvinfo : EIATTR_KPARAM_INFO
	.align		4
.L_9885:
        /*0008*/ 	.byte	0x04, 0x17
        /*000a*/ 	.short	(.L_9887 - .L_9886)
.L_9886:
        /*000c*/ 	.word	0x00000000
        /*0010*/ 	.short	0x0015
        /*0012*/ 	.short	0x0088
        /*0014*/ 	.byte	0x00, 0xf0, 0x11, 0x00


	//----- nvinfo : EIATTR_KPARAM_INFO
	.align		4
.L_9887:
        /*0018*/ 	.byte	0x04, 0x17
        /*001a*/ 	.short	(.L_9889 - .L_9888)
.L_9888:
        /*001c*/ 	.word	0x00000000
        /*0020*/ 	.short	0x0014
        /*0022*/ 	.short	0x0084
        /*0024*/ 	.byte	0x00, 0xf0, 0x11, 0x00


	//----- nvinfo : EIATTR_KPARAM_INFO
	.align		4
.L_9889:
        /*0028*/ 	.byte	0x04, 0x17
        /*002a*/ 	.short	(.L_9891 - .L_9890)
.L_9890:
        /*002c*/ 	.word	0x00000000
        /*0030*/ 	.short	0x0013
        /*0032*/ 	.short	0x0080
        /*0034*/ 	.byte	0x00, 0xf0, 0x11, 0x00


	//----- nvinfo : EIATTR_KPARAM_INFO
	.align		4
.L_9891:
        /*0038*/ 	.byte	0x04, 0x17
        /*003a*/ 	.short	(.L_9893 - .L_9892)
.L_9892:
        /*003c*/ 	.word	0x00000000
        /*0040*/ 	.short	0x0012
        /*0042*/ 	.short	0x007c
        /*0044*/ 	.byte	0x00, 0xf0, 0x11, 0x00


	//----- nvinfo : EIATTR_KPARAM_INFO
	.align		4
.L_9893:
        /*0048*/ 	.byte	0x04, 0x17
        /*004a*/ 	.short	(.L_9895 - .L_9894)
.L_9894:
        /*004c*/ 	.word	0x00000000
        /*0050*/ 	.short	0x0011
        /*0052*/ 	.short	0x0078
        /*0054*/ 	.byte	0x00, 0xf0, 0x11, 0x00


	//----- nvinfo : EIATTR_KPARAM_INFO
	.align		4
.L_9895:
        /*0058*/ 	.byte	0x04, 0x17
        /*005a*/ 	.short	(.L_9897 - .L_9896)
.L_9896:
        /*005c*/ 	.word	0x00000000
        /*0060*/ 	.short	0x0010
        /*0062*/ 	.short	0x0070
        /*0064*/ 	.byte	0x00, 0xf5, 0x21, 0x00


	//----- nvinfo : EIATTR_KPARAM_INFO
	.align		4
.L_9897:
        /*0068*/ 	.byte	0x04, 0x17
        /*006a*/ 	.short	(.L_9899 - .L_9898)
.L_9898:
        /*006c*/ 	.word	0x00000000
        /*0070*/ 	.short	0x000f
        /*0072*/ 	.short	0x0068
        /*0074*/ 	.byte	0x00, 0xf5, 0x21, 0x00


	//----- nvinfo : EIATTR_KPARAM_INFO
	.align		4
.L_9899:
        /*0078*/ 	.byte	0x04, 0x17
        /*007a*/ 	.short	(.L_9901 - .L_9900)
.L_9900:
        /*007c*/ 	.word	0x00000000
        /*0080*/ 	.short	0x000e
        /*0082*/ 	.short	0x0060
        /*0084*/ 	.byte	0x00, 0xf0, 0x11, 0x00


	//----- nvinfo : EIATTR_KPARAM_INFO
	.align		4
.L_9901:
        /*0088*/ 	.byte	0x04, 0x17
        /*008a*/ 	.short	(.L_9903 - .L_9902)
.L_9902:
        /*008c*/ 	.word	0x00000000
        /*0090*/ 	.short	0x000d
        /*0092*/ 	.short	0x005c
        /*0094*/ 	.byte	0x00, 0xf0, 0x11, 0x00


	//----- nvinfo : EIATTR_KPARAM_INFO
	.align		4
.L_9903:
        /*0098*/ 	.byte	0x04, 0x17
        /*009a*/ 	.short	(.L_9905 - .L_9904)
.L_9904:
        /*009c*/ 	.word	0x00000000
        /*00a0*/ 	.short	0x000c
        /*00a2*/ 	.short	0x0058
        /*00a4*/ 	.byte	0x00, 0xf0, 0x11, 0x00


	//----- nvinfo : EIATTR_KPARAM_INFO
	.align		4
.L_9905:
        /*00a8*/ 	.byte	0x04, 0x17
        /*00aa*/ 	.short	(.L_9907 - .L_9906)
.L_9906:
        /*00ac*/ 	.word	0x00000000
        /*00b0*/ 	.short	0x000b
        /*00b2*/ 	.short	0x0050
        /*00b4*/ 	.byte	0x00, 0xf5, 0x21, 0x00


	//----- nvinfo : EIATTR_KPARAM_INFO
	.align		4
.L_9907:
        /*00b8*/ 	.byte	0x04, 0x17
        /*00ba*/ 	.short	(.L_9909 - .L_9908)
.L_9908:
        /*00bc*/ 	.word	0x00000000
        /*00c0*/ 	.short	0x000a
        /*00c2*/ 	.short	0x0048
        /*00c4*/ 	.byte	0x00, 0xf0, 0x11, 0x00


	//----- nvinfo : EIATTR_KPARAM_INFO
	.align		4
.L_9909:
        /*00c8*/ 	.byte	0x04, 0x17
        /*00ca*/ 	.short	(.L_9911 - .L_9910)
.L_9910:
        /*00cc*/ 	.word	0x00000000
        /*00d0*/ 	.short	0x0009
        /*00d2*/ 	.short	0x0040
        /*00d4*/ 	.byte	0x00, 0xf5, 0x21, 0x00


	//----- nvinfo : EIATTR_KPARAM_INFO
	.align		4
.L_9911:
        /*00d8*/ 	.byte	0x04, 0x17
        /*00da*/ 	.short	(.L_9913 - .L_9912)
.L_9912:
        /*00dc*/ 	.word	0x00000000
        /*00e0*/ 	.short	0x0008
        /*00e2*/ 	.short	0x0038
        /*00e4*/ 	.byte	0x00, 0xf5, 0x21, 0x00


	//----- nvinfo : EIATTR_KPARAM_INFO
	.align		4
.L_9913:
        /*00e8*/ 	.byte	0x04, 0x17
        /*00ea*/ 	.short	(.L_9915 - .L_9914)
.L_9914:
        /*00ec*/ 	.word	0x00000000
        /*00f0*/ 	.short	0x0007
        /*00f2*/ 	.short	0x0034
        /*00f4*/ 	.byte	0x00, 0xf0, 0x11, 0x00


	//----- nvinfo : EIATTR_KPARAM_INFO
	.align		4
.L_9915:
        /*00f8*/ 	.byte	0x04, 0x17
        /*00fa*/ 	.short	(.L_9917 - .L_9916)
.L_9916:
        /*00fc*/ 	.word	0x00000000
        /*0100*/ 	.short	0x0006
        /*0102*/ 	.short	0x0030
        /*0104*/ 	.byte	0x00, 0xf0, 0x11, 0x00


	//----- nvinfo : EIATTR_KPARAM_INFO
	.align		4
.L_9917:
        /*0108*/ 	.byte	0x04, 0x17
        /*010a*/ 	.short	(.L_9919 - .L_9918)
.L_9918:
        /*010c*/ 	.word	0x00000000
        /*0110*/ 	.short	0x0005
        /*0112*/ 	.short	0x0028
        /*0114*/ 	.byte	0x00, 0xf5, 0x21, 0x00


	//----- nvinfo : EIATTR_KPARAM_INFO
	.align		4
.L_9919:
        /*0118*/ 	.byte	0x04, 0x17
        /*011a*/ 	.short	(.L_9921 - .L_9920)
.L_9920:
        /*011c*/ 	.word	0x00000000
        /*0120*/ 	.short	0x0004
        /*0122*/ 	.short	0x0020
        /*0124*/ 	.byte	0x00, 0xf5, 0x21, 0x00


	//----- nvinfo : EIATTR_KPARAM_INFO
	.align		4
.L_9921:
        /*0128*/ 	.byte	0x04, 0x17
        /*012a*/ 	.short	(.L_9923 - .L_9922)
.L_9922:
        /*012c*/ 	.word	0x00000000
        /*0130*/ 	.short	0x0003
        /*0132*/ 	.short	0x0018
        /*0134*/ 	.byte	0x00, 0xf5, 0x21, 0x00


	//----- nvinfo : EIATTR_KPARAM_INFO
	.align		4
.L_9923:
        /*0138*/ 	.byte	0x04, 0x17
        /*013a*/ 	.short	(.L_9925 - .L_9924)
.L_9924:
        /*013c*/ 	.word	0x00000000
        /*0140*/ 	.short	0x0002
        /*0142*/ 	.short	0x0010
        /*0144*/ 	.byte	0x00, 0xf5, 0x21, 0x00


	//----- nvinfo : EIATTR_KPARAM_INFO
	.align		4
.L_9925:
        /*0148*/ 	.byte	0x04, 0x17
        /*014a*/ 	.short	(.L_9927 - .L_9926)
.L_9926:
        /*014c*/ 	.word	0x00000000
        /*0150*/ 	.short	0x0001
        /*0152*/ 	.short	0x0008
        /*0154*/ 	.byte	0x00, 0xf5, 0x21, 0x00


	//----- nvinfo : EIATTR_KPARAM_INFO
	.align		4
.L_9927:
        /*0158*/ 	.byte	0x04, 0x17
        /*015a*/ 	.short	(.L_9929 - .L_9928)
.L_9928:
        /*015c*/ 	.word	0x00000000
        /*0160*/ 	.short	0x0000
        /*0162*/ 	.short	0x0000
        /*0164*/ 	.byte	0x00, 0xf5, 0x21, 0x00


	//----- nvinfo : EIATTR_SPARSE_MMA_MASK
	.align		4
.L_9929:
        /*0168*/ 	.byte	0x03, 0x50
        /*016a*/ 	.short	0x0000


	//----- nvinfo : EIATTR_MAXREG_COUNT
	.align		4
        /*016c*/ 	.byte	0x03, 0x1b
        /*016e*/ 	.short	0x00ff


	//----- nvinfo : EIATTR_NUM_BARRIERS
	.align		4
        /*0170*/ 	.byte	0x02, 0x4c
        /*0172*/ 	.byte	0x01
	.zero		1


	//----- nvinfo : EIATTR_EXTERNS
	.align		4
        /*0174*/ 	.byte	0x04, 0x0f
        /*0176*/ 	.short	(.L_9931 - .L_9930)


	//   ....[0]....
	.align		4
.L_9930:
        /*0178*/ 	.word	index@(__assertfail)


	//----- nvinfo : EIATTR_MERCURY_ISA_VERSION
	.align		4
.L_9931:
        /*017c*/ 	.byte	0x03, 0x5f
        /*017e*/ 	.short	0x0101


	//----- nvinfo : EIATTR_COOP_GROUP_MASK_REGIDS
	.align		4
        /*0180*/ 	.byte	0x04, 0x29
        /*0182*/ 	.short	(.L_9933 - .L_9932)


	//   ....[0]....
.L_9932:
        /*0184*/ 	.word	0xffffffff


	//   ....[1]....
        /*0188*/ 	.word	0xffffffff


	//   ....[2]....
        /*018c*/ 	.word	0xffffffff


	//   ....[3]....
        /*0190*/ 	.word	0xffffffff


	//   ....[4]....
        /*0194*/ 	.word	0xffffffff


	//   ....[5]....
        /*0198*/ 	.word	0xffffffff


	//   ....[6]....
        /*019c*/ 	.word	0xffffffff


	//   ....[7]....
        /*01a0*/ 	.word	0xffffffff


	//   ....[8]....
        /*01a4*/ 	.word	0xffffffff


	//   ....[9]....
        /*01a8*/ 	.word	0xffffffff


	//   ....[10]....
        /*01ac*/ 	.word	0xffffffff


	//   ....[11]....
        /*01b0*/ 	.word	0xffffffff


	//   ....[12]....
        /*01b4*/ 	.word	0xffffffff


	//   ....[13]....
        /*01b8*/ 	.word	0xffffffff


	//   ....[14]....
        /*01bc*/ 	.word	0xffffffff


	//   ....[15]....
        /*01c0*/ 	.word	0xffffffff


	//   ....[16]....
        /*01c4*/ 	.word	0x0500000f


	//   ....[17]....
        /*01c8*/ 	.word	0x0500000f


	//   ....[18]....
        /*01cc*/ 	.word	0x0500000f


	//   ....[19]....
        /*01d0*/ 	.word	0x0500000f


	//   ....[20]....
        /*01d4*/ 	.word	0x0500000f


	//----- nvinfo : EIATTR_COOP_GROUP_INSTR_OFFSETS
	.align		4
.L_9933:
        /*01d8*/ 	.byte	0x04, 0x28
        /*01da*/ 	.short	(.L_9935 - .L_9934)


	//   ....[0]....
.L_9934:
        /*01dc*/ 	.word	0x00000310


	//   ....[1]....
        /*01e0*/ 	.word	0x00000330


	//   ....[2]....
        /*01e4*/ 	.word	0x00000350


	//   ....[3]....
        /*01e8*/ 	.word	0x00000370


	//   ....[4]....
        /*01ec*/ 	.word	0x00000390


	//   ....[5]....
        /*01f0*/ 	.word	0x000004a0


	//   ....[6]....
        /*01f4*/ 	.word	0x000004c0


	//   ....[7]....
        /*01f8*/ 	.word	0x000004e0


	//   ....[8]....
        /*01fc*/ 	.word	0x00001320


	//   ....[9]....
        /*0200*/ 	.word	0x00001350


	//   ....[10]....
        /*0204*/ 	.word	0x00001370


	//   ....[11]....
        /*0208*/ 	.word	0x00001390


	//   ....[12]....
        /*020c*/ 	.word	0x000013b0


	//   ....[13]....
        /*0210*/ 	.word	0x00001400


	//   ....[14]....
        /*0214*/ 	.word	0x00001420


	//   ....[15]....
        /*0218*/ 	.word	0x00001440


	//   ....[16]....
        /*021c*/ 	.word	0x00003a20


	//   ....[17]....
        /*0220*/ 	.word	0x00003a80


	//   ....[18]....
        /*0224*/ 	.word	0x00003ae0


	//   ....[19]....
        /*0228*/ 	.word	0x00003b40


	//   ....[20]....
        /*022c*/ 	.word	0x00003ba0


	//----- nvinfo : EIATTR_VRC_CTA_INIT_COUNT
	.align		4
.L_9935:
        /*0230*/ 	.byte	0x02, 0x4a
	.zero		1
	.zero		1


	//----- nvinfo : EIATTR_SYSCALL_OFFSETS
	.align		4
        /*0234*/ 	.byte	0x04, 0x46
        /*0236*/ 	.short	(.L_9937 - .L_9936)


	//   ....[0]....
.L_9936:
        /*0238*/ 	.word	0x000002c0


	//----- nvinfo : EIATTR_EXIT_INSTR_OFFSETS
	.align		4
.L_9937:
        /*023c*/ 	.byte	0x04, 0x1c
        /*023e*/ 	.short	(.L_9939 - .L_9938)


	//   ....[0]....
.L_9938:
        /*0240*/ 	.word	0x00000090


	//   ....[1]....
        /*0244*/ 	.word	0x000035b0


	//   ....[2]....
        /*0248*/ 	.word	0x000035c0


	//   ....[3]....
        /*024c*/ 	.word	0x000039d0


	//----- nvinfo : EIATTR_CRS_STACK_SIZE
	.align		4
.L_9939:
        /*0250*/ 	.byte	0x04, 0x1e
        /*0252*/ 	.short	(.L_9941 - .L_9940)
.L_9940:
        /*0254*/ 	.word	0x00000000


	//----- nvinfo : EIATTR_CBANK_PARAM_SIZE
	.align		4
.L_9941:
        /*0258*/ 	.byte	0x03, 0x19
        /*025a*/ 	.short	0x008c


	//----- nvinfo : EIATTR_PARAM_CBANK
	.align		4
        /*025c*/ 	.byte	0x04, 0x0a
        /*025e*/ 	.short	(.L_9943 - .L_9942)
	.align		4
.L_9942:
        /*0260*/ 	.word	index@(.nv.constant0._ZN4vllm25paged_attention_v2_kernelIfhLi192ELi32ELi128ELNS_18Fp8KVCacheDataTypeE2ELb0ELi512EEEvPfS2_PT_PKS3_PKT0_S9_ifPKiSB_iPKfiiiSD_SD_iiiii)
        /*0264*/ 	.short	0x0380
        /*0266*/ 	.short	0x008c


	//----- nvinfo : EIATTR_SW_WAR
	.align		4
.L_9943:
        /*0268*/ 	.byte	0x04, 0x36
        /*026a*/ 	.short	(.L_9945 - .L_9944)
.L_9944:
        /*026c*/ 	.word	0x00000008
.L_9945:


//--------------------- .nv.info._ZN4vllm25paged_attention_v2_kernelIfhLi128ELi32ELi128ELNS_18Fp8KVCacheDataTypeE2ELb0ELi512EEEvPfS2_PT_PKS3_PKT0_S9_ifPKiSB_iPKfiiiSD_SD_iiiii --------------------------
	.section	.nv.info._ZN4vllm25paged_attention_v2_kernelIfhLi128ELi32ELi128ELNS_18Fp8KVCacheDataTypeE2ELb0ELi512EEEvPfS2_PT_PKS3_PKT0_S9_ifPKiSB_iPKfiiiSD_SD_iiiii,"",@"SHT_CUDA_INFO"
	.sectionflags	@""
	.align	4


	//----- nvinfo : EIATTR_CUDA_API_VERSION
	.align		4
        /*0000*/ 	.byte	0x04, 0x37
        /*0002*/ 	.short	(.L_9947 - .L_9946)
.L_9946:
        /*0004*/ 	.word	0x00000082


	//----- nvinfo : EIATTR_KPARAM_INFO
	.align		4
.L_9947:
        /*0008*/ 	.byte	0x04, 0x17
        /*000a*/ 	.short	(.L_9949 - .L_9948)
.L_9948:
        /*000c*/ 	.word	0x00000000
        /*0010*/ 	.short	0x0015
        /*0012*/ 	.short	0x0088
        /*0014*/ 	.byte	0x00, 0xf0, 0x11, 0x00


	//----- nvinfo : EIATTR_KPARAM_INFO
	.align		4
.L_9949:
        /*0018*/ 	.byte	0x04, 0x17
        /*001a*/ 	.short	(.L_9951 - .L_9950)
.L_9950:
        /*001c*/ 	.word	0x00000000
        /*0020*/ 	.short	0x0014
        /*0022*/ 	.short	0x0084
        /*0024*/ 	.byte	0x00, 0xf0, 0x11, 0x00


	//----- nvinfo : EIATTR_KPARAM_INFO
	.align		4
.L_9951:
        /*0028*/ 	.byte	0x04, 0x17
        /*002a*/ 	.short	(.L_9953 - .L_9952)
.L_9952:
        /*002c*/ 	.word	0x00000000
        /*0030*/ 	.short	0x0013
        /*0032*/ 	.short	0x0080
        /*0034*/ 	.byte	0x00, 0xf0, 0x11, 0x00


	//----- nvinfo : EIATTR_KPARAM_INFO
	.align		4
.L_9953:
        /*0038*/ 	.byte	0x04, 0x17
        /*003a*/ 	.short	(.L_9955 - .L_9954)
.L_9954:
        /*003c*/ 	.word	0x00000000
        /*0040*/ 	.short	0x0012
        /*0042*/ 	.short	0x007c
        /*0044*/ 	.byte	0x00, 0xf0, 0x11, 0x00


	//----- nvinfo : EIATTR_KPARAM_INFO
	.align		4
.L_9955:
        /*0048*/ 	.byte	0x04, 0x17
        /*004a*/ 	.short	(.L_9957 - .L_9956)
.L_9956:
        /*004c*/ 	.word	0x00000000
        /*0050*/ 	.short	0x0011
        /*0052*/ 	.short	0x0078
        /*0054*/ 	.byte	0x00, 0xf0, 0x11, 0x00


	//----- nvinfo : EIATTR_KPARAM_INFO
	.align		4
.L_9957:
        /*0058*/ 	.byte	0x04, 0x17
        /*005a*/ 	.short	(.L_9959 - .L_9958)
.L_9958:
        /*005c*/ 	.word	0x00000000
        /*0060*/ 	.short	0x0010
        /*0062*/ 	.short	0x0070
        /*0064*/ 	.byte	0x00, 0xf5, 0x21, 0x00


	//----- nvinfo : EIATTR_KPARAM_INFO
	.align		4
.L_9959:
        /*0068*/ 	.byte	0x04, 0x17
        /*006a*/ 	.short	(.L_9961 - .L_9960)
.L_9960:
        /*006c*/ 	.word	0x00000000
        /*0070*/ 	.short	0x000f
        /*0072*/ 	.short	0x0068
        /*0074*/ 	.byte	0x00, 0xf5, 0x21, 0x00


	//----- nvinfo : EIATTR_KPARAM_INFO
	.align		4
.L_9961:
        /*0078*/ 	.byte	0x04, 0x17
        /*007a*/ 	.short	(.L_9963 - .L_9962)
.L_9962:
        /*007c*/ 	.word	0x00000000
        /*0080*/ 	.short	0x000e
        /*0082*/ 	.short	0x0060
        /*0084*/ 	.byte	0x00, 0xf0, 0x11, 0x00


	//----- nvinfo : EIATTR_KPARAM_INFO
	.align		4
.L_9963:
        /*0088*/ 	.byte	0x04, 0x17
        /*008a*/ 	.short	(.L_9965 - .L_9964)
.L_9964:
        /*008c*/ 	.word	0x00000000
        /*0090*/ 	.short	0x000d
        /*0092*/ 	.short	0x005c
        /*0094*/ 	.byte	0x00, 0xf0, 0x11, 0x00


	//----- nvinfo : EIATTR_KPARAM_INFO
	.align		4
.L_9965:
        /*0098*/ 	.byte	0x04, 0x17
        /*009a*/ 	.short	(.L_9967 - .L_9966)
.L_9966:
        /*009c*/ 	.word	0x00000000
        /*00a0*/ 	.short	0x000c
        /*00a2*/ 	.short	0x0058
        /*00a4*/ 	.byte	0x00, 0xf0, 0x11, 0x00


	//----- nvinfo : EIATTR_KPARAM_INFO
	.align		4
.L_9967:
        /*00a8*/ 	.byte	0x04, 0x17
        /*00aa*/ 	.short	(.L_9969 - .L_9968)
.L_9968:
        /*00ac*/ 	.word	0x00000000
        /*00b0*/ 	.short	0x000b
        /*00b2*/ 	.short	0x0050
        /*00b4*/ 	.byte	0x00, 0xf5, 0x21, 0x00


	//----- nvinfo : EIATTR_KPARAM_INFO
	.align		4
.L_9969:
        /*00b8*/ 	.byte	0x04, 0x17
        /*00ba*/ 	.short	(.L_9971 - .L_9970)
.L_9970:
        /*00bc*/ 	.word	0x00000000
        /*00c0*/ 	.short	0x000a
        /*00c2*/ 	.short	0x0048
        /*00c4*/ 	.byte	0x00, 0xf0, 0x11, 0x00


	//----- nvinfo : EIATTR_KPARAM_INFO
	.align		4
.L_9971:
        /*00c8*/ 	.byte	0x04, 0x17
        /*00ca*/ 	.short	(.L_9973 - .L_9972)
.L_9972:
        /*00cc*/ 	.word	0x00000000
        /*00d0*/ 	.short	0x0009
        /*00d2*/ 	.short	0x0040
        /*00d4*/ 	.byte	0x00, 0xf5, 0x21, 0x00


	//----- nvinfo : EIATTR_KPARAM_INFO
	.align		4
.L_9973:
        /*00d8*/ 	.byte	0x04, 0x17
        /*00da*/ 	.short	(.L_9975 - .L_9974)
.L_9974:
        /*00dc*/ 	.word	0x00000000
        /*00e0*/ 	.short	0x0008
        /*00e2*/ 	.short	0x0038
        /*00e4*/ 	.byte	0x00, 0xf5, 0x21, 0x00


	//----- nvinfo : EIATTR_KPARAM_INFO
	.align		4
.L_9975:
        /*00e8*/ 	.byte	0x04, 0x17
        /*00ea*/ 	.short	(.L_9977 - .L_9976)
.L_9976:
        /*00ec*/ 	.word	0x00000000
        /*00f0*/ 	.short	0x0007
        /*00f2*/ 	.short	0x0034
        /*00f4*/ 	.byte	0x00, 0xf0, 0x11, 0x00


	//----- nvinfo : EIATTR_KPARAM_INFO
	.align		4
.L_9977:
        /*00f8*/ 	.byte	0x04, 0x17
        /*00fa*/ 	.short	(.L_9979 - .L_9978)
.L_9978:
        /*00fc*/ 	.word	0x00000000
        /*0100*/ 	.short	0x0006
        /*0102*/ 	.short	0x0030
        /*0104*/ 	.byte	0x00, 0xf0, 0x11, 0x00


	//----- nvinfo : EIATTR_KPARAM_INFO
	.align		4
.L_9979:
        /*0108*/ 	.byte	0x04, 0x17
        /*010a*/ 	.short	(.L_9981 - .L_9980)
.L_9980:
        /*010c*/ 	.word	0x00000000
        /*0110*/ 	.short	0x0005
        /*0112*/ 	.short	0x0028
        /*0114*/ 	.byte	0x00, 0xf5, 0x21, 0x00


	//----- nvinfo : EIATTR_KPARAM_INFO
	.align		4
.L_9981:
        /*0118*/ 	.byte	0x04, 0x17
        /*011a*/ 	.short	(.L_9983 - .L_9982)
.L_9982:
        /*011c*/ 	.word	0x00000000
        /*0120*/ 	.short	0x0004
        /*0122*/ 	.short	0x0020
        /*0124*/ 	.byte	0x00, 0xf5, 0x21, 0x00


	//----- nvinfo : EIATTR_KPARAM_INFO
	.align		4
.L_9983:
        /*0128*/ 	.byte	0x04, 0x17
        /*012a*/ 	.short	(.L_9985 - .L_9984)
.L_9984:
        /*012c*/ 	.word	0x00000000
        /*0130*/ 	.short	0x0003
        /*0132*/ 	.short	0x0018
        /*0134*/ 	.byte	0x00, 0xf5, 0x21, 0x00


	//----- nvinfo : EIATTR_KPARAM_INFO
	.align		4
.L_9985:
        /*0138*/ 	.byte	0x04, 0x17
        /*013a*/ 	.short	(.L_9987 - .L_9986)
.L_9986:
        /*013c*/ 	.word	0x00000000
        /*0140*/ 	.short	0x0002
        /*0142*/ 	.short	0x0010
        /*0144*/ 	.byte	0x00, 0xf5, 0x21, 0x00


	//----- nvinfo : EIATTR_KPARAM_INFO
	.align		4
.L_9987:
        /*0148*/ 	.byte	0x04, 0x17
        /*014a*/ 	.short	(.L_9989 - .L_9988)
.L_9988:
        /*014c*/ 	.word	0x00000000
        /*0150*/ 	.short	0x0001
        /*0152*/ 	.short	0x0008
        /*0154*/ 	.byte	0x00, 0xf5, 0x21, 0x00


	//----- nvinfo : EIATTR_KPARAM_INFO
	.align		4
.L_9989:
        /*0158*/ 	.byte	0x04, 0x17
        /*015a*/ 	.short	(.L_9991 - .L_9990)
.L_9990:
        /*015c*/ 	.word	0x00000000
        /*0160*/ 	.short	0x0000
        /*0162*/ 	.short	0x0000
        /*0164*/ 	.byte	0x00, 0xf5, 0x21, 0x00


	//----- nvinfo : EIATTR_SPARSE_MMA_MASK
	.align		4
.L_9991:
        /*0168*/ 	.byte	0x03, 0x50
        /*016a*/ 	.short	0x0000


	//----- nvinfo : EIATTR_MAXREG_COUNT
	.align		4
        /*016c*/ 	.byte	0x03, 0x1b
        /*016e*/ 	.short	0x00ff


	//----- nvinfo : EIATTR_NUM_BARRIERS
	.align		4
        /*0170*/ 	.byte	0x02, 0x4c
        /*0172*/ 	.byte	0x01
	.zero		1


	//----- nvinfo : EIATTR_EXTERNS
	.align		4
        /*0174*/ 	.byte	0x04, 0x0f
        /*0176*/ 	.short	(.L_9993 - .L_9992)


	//   ....[0]....
	.align		4
.L_9992:
        /*0178*/ 	.word	index@(__assertfail)


	//----- nvinfo : EIATTR_MERCURY_ISA_VERSION
	.align		4
.L_9993:
        /*017c*/ 	.byte	0x03, 0x5f
        /*017e*/ 	.short	0x0101


	//----- nvinfo : EIATTR_COOP_GROUP_MASK_REGIDS
	.align		4
        /*0180*/ 	.byte	0x04, 0x29
        /*0182*/ 	.short	(.L_9995 - .L_9994)


	//   ....[0]....
.L_9994:
        /*0184*/ 	.word	0xffffffff


	//   ....[1]....
        /*0188*/ 	.word	0xffffffff


	//   ....[2]....
        /*018c*/ 	.word	0xffffffff


	//   ....[3]....
        /*0190*/ 	.word	0xffffffff


	//   ....[4]....
        /*0194*/ 	.word	0xffffffff


	//   ....[5]....
        /*0198*/ 	.word	0xffffffff


	//   ....[6]....
        /*019c*/ 	.word	0xffffffff


	//   ....[7]....
        /*01a0*/ 	.word	0xffffffff


	//   ....[8]....
        /*01a4*/ 	.word	0xffffffff


	//   ....[9]....
        /*01a8*/ 	.word	0xffffffff


	//   ....[10]....
        /*01ac*/ 	.word	0xffffffff


	//   ....[11]....
        /*01b0*/ 	.word	0xffffffff


	//   ....[12]....
        /*01b4*/ 	.word	0xffffffff


	//   ....[13]....
        /*01b8*/ 	.word	0xffffffff


	//   ....[14]....
        /*01bc*/ 	.word	0xffffffff


	//   ....[15]....
        /*01c0*/ 	.word	0xffffffff


	//   ....[16]....
        /*01c4*/ 	.word	0x0500000f


	//   ....[17]....
        /*01c8*/ 	.word	0x0500000f


	//   ....[18]....
        /*01cc*/ 	.word	0x0500000f


	//   ....[19]....
        /*01d0*/ 	.word	0x0500000f


	//   ....[20]....
        /*01d4*/ 	.word	0x0500000f


	//----- nvinfo : EIATTR_COOP_GROUP_INSTR_OFFSETS
	.align		4
.L_9995:
        /*01d8*/ 	.byte	0x04, 0x28
        /*01da*/ 	.short	(.L_9997 - .L_9996)


	//   ....[0]....
.L_9996:
        /*01dc*/ 	.word	0x00000380


	//   ....[1]....
        /*01e0*/ 	.word	0x000003a0


	//   ....[2]....
        /*01e4*/ 	.word	0x000003c0


	//   ....[3]....
        /*01e8*/ 	.word	0x000003e0


	//   ....[4]....
        /*01ec*/ 	.word	0x00000400


	//   ....[5]....
        /*01f0*/ 	.word	0x00000510


	//   ....[6]....
        /*01f4*/ 	.word	0x00000530


	//   ....[7]....
        /*01f8*/ 	.word	0x00000550


	//   ....[8]....
        /*01fc*/ 	.word	0x000013a0


	//   ....[9]....
        /*0200*/ 	.word	0x000013d0


	//   ....[10]....
        /*0204*/ 	.word	0x000013f0


	//   ....[11]....
        /*0208*/ 	.word	0x00001410


	//   ....[12]....
        /*020c*/ 	.word	0x00001430


	//   ....[13]....
        /*0210*/ 	.word	0x00001480


	//   ....[14]....
        /*0214*/ 	.word	0x000014a0


	//   ....[15]....
        /*0218*/ 	.word	0x000014c0


	//   ....[16]....
        /*021c*/ 	.word	0x00003220


	//   ....[17]....
        /*0220*/ 	.word	0x00003280


	//   ....[18]....
        /*0224*/ 	.word	0x000032e0


	//   ....[19]....
        /*0228*/ 	.word	0x00003340


	//   ....[20]....
        /*022c*/ 	.word	0x000033a0


	//----- nvinfo : EIATTR_VRC_CTA_INIT_COUNT
	.align		4
.L_9997:
        /*0230*/ 	.byte	0x02, 0x4a
	.zero		1
	.zero		1


	//----- nvinfo : EIATTR_SYSCALL_OFFSETS
	.align		4
        /*0234*/ 	.byte	0x04, 0x46
        /*0236*/ 	.short	(.L_9999 - .L_9998)


	//   ....[0]....
.L_9998:
        /*0238*/ 	.word	0x00000330


	//----- nvinfo : EIATTR_EXIT_INSTR_OFFSETS
	.align		4
.L_9999:
        /*023c*/ 	.byte	0x04, 0x1c
        /*023e*/ 	.short	(.L_10001 - .L_10000)


	//   ....[0]....
.L_10000:
        /*0240*/ 	.word	0x000000d0


	//   ....[1]....
        /*0244*/ 	.word	0x00002ee0


	//   ....[2]....
        /*0248*/ 	.word	0x00002f30


	//   ....[3]....
        /*024c*/ 	.word	0x000031d0


	//----- nvinfo : EIATTR_CRS_STACK_SIZE
	.align		4
.L_10001:
        /*0250*/ 	.byte	0x04, 0x1e
        /*0252*/ 	.short	(.L_10003 - .L_10002)
.L_10002:
        /*0254*/ 	.word	0x00000000


	//----- nvinfo : EIATTR_CBANK_PARAM_SIZE
	.align		4
.L_10003:
        /*0258*/ 	.byte	0x03, 0x19
        /*025a*/ 	.short	0x008c


	//----- nvinfo : EIATTR_PARAM_CBANK
	.align		4
        /*025c*/ 	.byte	0x04, 0x0a
        /*025e*/ 	.short	(.L_10005 - .L_10004)
	.align		4
.L_10004:
        /*0260*/ 	.word	index@(.nv.constant0._ZN4vllm25paged_attention_v2_kernelIfhLi128ELi32ELi128ELNS_18Fp8KVCacheDataTypeE2ELb0ELi512EEEvPfS2_PT_PKS3_PKT0_S9_ifPKiSB_iPKfiiiSD_SD_iiiii)
        /*0264*/ 	.short	0x0380
        /*0266*/ 	.short	0x008c


	//----- nvinfo : EIATTR_SW_WAR
	.align		4
.L_10005:
        /*0268*/ 	.byte	0x04, 0x36
        /*026a*/ 	.short	(.L_10007 - .L_10006)
.L_10006:
        /*026c*/ 	.word	0x00000008
.L_10007:


//--------------------- .nv.info._ZN4vllm25paged_attention_v2_kernelIfhLi120ELi32ELi128ELNS_18Fp8KVCacheDataTypeE2ELb0ELi512EEEvPfS2_PT_PKS3_PKT0_S9_ifPKiSB_iPKfiiiSD_SD_iiiii --------------------------
	.section	.nv.info._ZN4vllm25paged_attention_v2_kernelIfhLi120ELi32ELi128ELNS_18Fp8KVCacheDataTypeE2ELb0ELi512EEEvPfS2_PT_PKS3_PKT0_S9_ifPKiSB_iPKfiiiSD_SD_iiiii,"",@"SHT_CUDA_INFO"
	.sectionflags	@""
	.align	4


	//----- nvinfo : EIATTR_CUDA_API_VERSION
	.align		4
        /*0000*/ 	.byte	0x04, 0x37
        /*0002*/ 	.short	(.L_10009 - .L_10008)
.L_10008:
        /*0004*/ 	.word	0x00000082


	//----- nvinfo : EIATTR_KPARAM_INFO
	.align		4
.L_10009:
        /*0008*/ 	.byte	0x04, 0x17
        /*000a*/ 	.short	(.L_10011 - .L_10010)
.L_10010:
        /*000c*/ 	.word	0x00000000
        /*0010*/ 	.short	0x0015
        /*0012*/ 	.short	0x0088
        /*0014*/ 	.byte	0x00, 0xf0, 0x11, 0x00


	//----- nvinfo : EIATTR_KPARAM_INFO
	.align		4
.L_10011:
        /*0018*/ 	.byte	0x04, 0x17
        /*001a*/ 	.short	(.L_10013 - .L_10012)
.L_10012:
        /*001c*/ 	.word	0x00000000
        /*0020*/ 	.short	0x0014
        /*0022*/ 	.short	0x0084
        /*0024*/ 	.byte	0x00, 0xf0, 0x11, 0x00


	//----- nvinfo : EIATTR_KPARAM_INFO
	.align		4
.L_10013:
        /*0028*/ 	.byte	0x04, 0x17
        /*002a*/ 	.short	(.L_10015 - .L_10014)
.L_10014:
        /*002c*/ 	.word	0x00000000
        /*0030*/ 	.short	0x0013
        /*0032*/ 	.short	0x0080
        /*0034*/ 	.byte	0x00, 0xf0, 0x11, 0x00


	//----- nvinfo : EIATTR_KPARAM_INFO
	.align		4
.L_10015:
        /*0038*/ 	.byte	0x04, 0x17
        /*003a*/ 	.short	(.L_10017 - .L_10016)
.L_10016:
        /*003c*/ 	.word	0x00000000
        /*0040*/ 	.short	0x0012
        /*0042*/ 	.short	0x007c
        /*0044*/ 	.byte	0x00, 0xf0, 0x11, 0x00


	//----- nvinfo : EIATTR_KPARAM_INFO
	.align		4
.L_10017:
        /*0048*/ 	.byte	0x04, 0x17
        /*004a*/ 	.short	(.L_10019 - .L_10018)
.L_10018:
        /*004c*/ 	.word	0x00000000
        /*0050*/ 	.short	0x0011
        /*0052*/ 	.short	0x0078
        /*0054*/ 	.byte	0x00, 0xf0, 0x11, 0x00


	//----- nvinfo : EIATTR_KPARAM_INFO
	.align		4
.L_10019:
        /*0058*/ 	.byte	0x04, 0x17
        /*005a*/ 	.short	(.L_10021 - .L_10020)
.L_10020:
        /*005c*/ 	.word	0x00000000
        /*0060*/ 	.short	0x0010
        /*0062*/ 	.short	0x0070
        /*0064*/ 	.byte	0x00, 0xf5, 0x21, 0x00


	//----- nvinfo : EIATTR_KPARAM_INFO
	.align		4
.L_10021:
        /*0068*/ 	.byte	0x04, 0x17
        /*006a*/ 	.short	(.L_10023 - .L_10022)
.L_10022:
        /*006c*/ 	.word	0x00000000
        /*0070*/ 	.short	0x000f
        /*0072*/ 	.short	0x0068
        /*0074*/ 	.byte	0x00, 0xf5, 0x21, 0x00


	//----- nvinfo : EIATTR_KPARAM_INFO
	.align		4
.L_10023:
        /*0078*/ 	.byte	0x04, 0x17
        /*007a*/ 	.short	(.L_10025 - .L_10024)
.L_10024:
        /*007c*/ 	.word	0x00000000
        /*0080*/ 	.short	0x000e
        /*0082*/ 	.short	0x0060
        /*0084*/ 	.byte	0x00, 0xf0, 0x11, 0x00


	//----- nvinfo : EIATTR_KPARAM_INFO
	.align		4
.L_10025:
        /*0088*/ 	.byte	0x04, 0x17
        /*008a*/ 	.short	(.L_10027 - .L_10026)
.L_10026:
        /*008c*/ 	.word	0x00000000
        /*0090*/ 	.short	0x000d
        /*0092*/ 	.short	0x005c
        /*0094*/ 	.byte	0x00, 0xf0, 0x11, 0x00


	//----- nvinfo : EIATTR_KPARAM_INFO
	.align		4
.L_10027:
        /*0098*/ 	.byte	0x04, 0x17
        /*009a*/ 	.short	(.L_10029 - .L_10028)
.L_10028:
        /*009c*/ 	.word	0x00000000
        /*00a0*/ 	.short	0x000c
        /*00a2*/ 	.short	0x0058
        /*00a4*/ 	.byte	0x00, 0xf0, 0x11, 0x00


	//----- nvinfo : EIATTR_KPARAM_INFO
	.align		4
.L_10029:
        /*00a8*/ 	.byte	0x04, 0x17
        /*00aa*/ 	.short	(.L_10031 - .L_10030)
.L_10030:
        /*00ac*/ 	.word	0x00000000
        /*00b0*/ 	.short	0x000b
        /*00b2*/ 	.short	0x0050
        /*00b4*/ 	.byte	0x00, 0xf5, 0x21, 0x00


	//----- nvinfo : EIATTR_KPARAM_INFO
	.align		4
.L_10031:
        /*00b8*/ 	.byte	0x04, 0x17
        /*00ba*/ 	.short	(.L_10033 - .L_10032)
.L_10032:
        /*00bc*/ 	.word	0x00000000
        /*00c0*/ 	.short	0x000a
        /*00c2*/ 	.short	0x0048
        /*00c4*/ 	.byte	0x00, 0xf0, 0x11, 0x00


	//----- nvinfo : EIATTR_KPARAM_INFO
	.align		4
.L_10033:
        /*00c8*/ 	.byte	0x04, 0x17
        /*00ca*/ 	.short	(.L_10035 - .L_10034)
.L_10034:
        /*00cc*/ 	.word	0x00000000
        /*00d0*/ 	.short	0x0009
        /*00d2*/ 	.short	0x0040
        /*00d4*/ 	.byte	0x00, 0xf5, 0x21, 0x00


	//----- nvinfo : EIATTR_KPARAM_INFO
	.align		4
.L_10035:
        /*00d8*/ 	.byte	0x04, 0x17
        /*00da*/ 	.short	(.L_10037 - .L_10036)
.L_10036:
        /*00dc*/ 	.word	0x00000000
        /*00e0*/ 	.short	0x0008
        /*00e2*/ 	.short	0x0038
        /*00e4*/ 	.byte	0x00, 0xf5, 0x21, 0x00


	//----- nvinfo : EIATTR_KPARAM_INFO
	.align		4
.L_10037:
        /*00e8*/ 	.byte	0x04, 0x17
        /*00ea*/ 	.short	(.L_10039 - .L_10038)
.L_10038:
        /*00ec*/ 	.word	0x00000000
        /*00f0*/ 	.short	0x0007
        /*00f2*/ 	.short	0x0034
        /*00f4*/ 	.byte	0x00, 0xf0, 0x11, 0x00


	//----- nvinfo : EIATTR_KPARAM_INFO
	.align		4
.L_10039:
        /*00f8*/ 	.byte	0x04, 0x17
        /*00fa*/ 	.short	(.L_10041 - .L_10040)
.L_10040:
        /*00fc*/ 	.word	0x00000000
        /*0100*/ 	.short	0x0006
        /*0102*/ 	.short	0x0030
        /*0104*/ 	.byte	0x00, 0xf0, 0x11, 0x00


	//----- nvinfo : EIATTR_KPARAM_INFO
	.align		4
.L_10041:
        /*0108*/ 	.byte	0x04, 0x17
        /*010a*/ 	.short	(.L_10043 - .L_10042)
.L_10042:
        /*010c*/ 	.word	0x00000000
        /*0110*/ 	.short	0x0005
        /*0112*/ 	.short	0x0028
        /*0114*/ 	.byte	0x00, 0xf5, 0x21, 0x00


	//----- nvinfo : EIATTR_KPARAM_INFO
	.align		4
.L_10043:
        /*0118*/ 	.byte	0x04, 0x17
        /*011a*/ 	.short	(.L_10045 - .L_10044)
.L_10044:
        /*011c*/ 	.word	0x00000000
        /*0120*/ 	.short	0x0004
        /*0122*/ 	.short	0x0020
        /*0124*/ 	.byte	0x00, 0xf5, 0x21, 0x00


	//----- nvinfo : EIATTR_KPARAM_INFO
	.align		4
.L_10045:
        /*0128*/ 	.byte	0x04, 0x17
        /*012a*/ 	.short	(.L_10047 - .L_10046)
.L_10046:
        /*012c*/ 	.word	0x00000000
        /*0130*/ 	.short	0x0003
        /*0132*/ 	.short	0x0018
        /*0134*/ 	.byte	0x00, 0xf5, 0x21, 0x00


	//----- nvinfo : EIATTR_KPARAM_INFO
	.align		4
.L_10047:
        /*0138*/ 	.byte	0x04, 0x17
        /*013a*/ 	.short	(.L_10049 - .L_10048)
.L_10048:
        /*013c*/ 	.word	0x00000000
        /*0140*/ 	.short	0x0002
        /*0142*/ 	.short	0x0010
        /*0144*/ 	.byte	0x00, 0xf5, 0x21, 0x00


	//----- nvinfo : EIATTR_KPARAM_INFO
	.align		4
.L_10049:
        /*0148*/ 	.byte	0x04, 0x17
        /*014a*/ 	.short	(.L_10051 - .L_10050)
.L_10050:
        /*014c*/ 	.word	0x00000000
        /*0150*/ 	.short	0x0001
        /*0152*/ 	.short	0x0008
        /*0154*/ 	.byte	0x00, 0xf5, 0x21, 0x00


	//----- nvinfo : EIATTR_KPARAM_INFO
	.align		4
.L_10051:
        /*0158*/ 	.byte	0x04, 0x17
        /*015a*/ 	.short	(.L_10053 - .L_10052)
.L_10052:
        /*015c*/ 	.word	0x00000000
        /*0160*/ 	.short	0x0000
        /*0162*/ 	.short	0x0000
        /*0164*/ 	.byte	0x00, 0xf5, 0x21, 0x00


	//----- nvinfo : EIATTR_SPARSE_MMA_MASK
	.align		4
.L_10053:
        /*0168*/ 	.byte	0x03, 0x50
        /*016a*/ 	.short	0x0000


	//----- nvinfo : EIATTR_MAXREG_COUNT
	.align		4
        /*016c*/ 	.byte	0x03, 0x1b
        /*016e*/ 	.short	0x00ff


	//----- nvinfo : EIATTR_NUM_BARRIERS
	.align		4
        /*0170*/ 	.byte	0x02, 0x4c
        /*0172*/ 	.byte	0x01
	.zero		1


	//----- nvinfo : EIATTR_EXTERNS
	.align		4
        /*0174*/ 	.byte	0x04, 0x0f
        /*0176*/ 	.short	(.L_10055 - .L_10054)


	//   ....[0]....
	.align		4
.L_10054:
        /*0178*/ 	.word	index@(__assertfail)


	//----- nvinfo : EIATTR_MERCURY_ISA_VERSION
	.align		4
.L_10055:
        /*017c*/ 	.byte	0x03, 0x5f
        /*017e*/ 	.short	0x0101


	//----- nvinfo : EIATTR_COOP_GROUP_MASK_REGIDS
	.align		4
        /*0180*/ 	.byte	0x04, 0x29
        /*0182*/ 	.short	(.L_10057 - .L_10056)


	//   ....[0]....
.L_10056:
        /*0184*/ 	.word	0xffffffff


	//   ....[1]....
        /*0188*/ 	.word	0xffffffff


	//   ....[2]....
        /*018c*/ 	.word	0xffffffff


	//   ....[3]....
        /*0190*/ 	.word	0xffffffff


	//   ....[4]....
        /*0194*/ 	.word	0xffffffff


	//   ....[5]....
        /*0198*/ 	.word	0xffffffff


	//   ....[6]....
        /*019c*/ 	.word	0xffffffff


	//   ....[7]....
        /*01a0*/ 	.word	0xffffffff


	//   ....[8]....
        /*01a4*/ 	.word	0xffffffff


	//   ....[9]....
        /*01a8*/ 	.word	0xffffffff


	//   ....[10]....
        /*01ac*/ 	.word	0xffffffff


	//   ....[11]....
        /*01b0*/ 	.word	0xffffffff


	//   ....[12]....
        /*01b4*/ 	.word	0xffffffff


	//   ....[13]....
        /*01b8*/ 	.word	0xffffffff


	//   ....[14]....
        /*01bc*/ 	.word	0xffffffff


	//   ....[15]....
        /*01c0*/ 	.word	0xffffffff


	//   ....[16]....
        /*01c4*/ 	.word	0x0500000f


	//   ....[17]....
        /*01c8*/ 	.word	0x0500000f


	//   ....[18]....
        /*01cc*/ 	.word	0x0500000f


	//   ....[19]....
        /*01d0*/ 	.word	0x0500000f


	//   ....[20]....
        /*01d4*/ 	.word	0x0500000f


	//----- nvinfo : EIATTR_COOP_GROUP_INSTR_OFFSETS
	.align		4
.L_10057:
        /*01d8*/ 	.byte	0x04, 0x28
        /*01da*/ 	.short	(.L_10059 - .L_10058)


	//   ....[0]....
.L_10058:
        /*01dc*/ 	.word	0x00000390


	//   ....[1]....
        /*01e0*/ 	.word	0x000003b0


	//   ....[2]....
        /*01e4*/ 	.word	0x000003d0


	//   ....[3]....
        /*01e8*/ 	.word	0x000003f0


	//   ....[4]....
        /*01ec*/ 	.word	0x00000410


	//   ....[5]....
        /*01f0*/ 	.word	0x00000510


	//   ....[6]....
        /*01f4*/ 	.word	0x00000530


	//   ....[7]....
        /*01f8*/ 	.word	0x00000560


	//   ....[8]....
        /*01fc*/ 	.word	0x000013b0


	//   ....[9]....
        /*0200*/ 	.word	0x000013e0


	//   ....[10]....
        /*0204*/ 	.word	0x00001400


	//   ....[11]....
        /*0208*/ 	.word	0x00001420


	//   ....[12]....
        /*020c*/ 	.word	0x00001440


	//   ....[13]....
        /*0210*/ 	.word	0x00001490


	//   ....[14]....
        /*0214*/ 	.word	0x000014b0


	//   ....[15]....
        /*0218*/ 	.word	0x000014d0


	//   ....[16]....
        /*021c*/ 	.word	0x00003050


	//   ....[17]....
        /*0220*/ 	.word	0x000030b0


	//   ....[18]....
        /*0224*/ 	.word	0x00003110


	//   ....[19]....
        /*0228*/ 	.word	0x00003170


	//   ....[20]....
        /*022c*/ 	.word	0x000031d0


	//----- nvinfo : EIATTR_VRC_CTA_INIT_COUNT
	.align		4
.L_10059:
        /*0230*/ 	.byte	0x02, 0x4a
	.zero		1
	.zero		1


	//----- nvinfo : EIATTR_SYSCALL_OFFSETS
	.align		4
        /*0234*/ 	.byte	0x04, 0x46
        /*0236*/ 	.short	(.L_10061 - .L_10060)


	//   ....[0]....
.L_10060:
        /*0238*/ 	.word	0x00000320


	//----- nvinfo : EIATTR_EXIT_INSTR_OFFSETS
	.align		4
.L_10061:
        /*023c*/ 	.byte	0x04, 0x1c
        /*023e*/ 	.short	(.L_10063 - .L_10062)


	//   ....[0]....
.L_10062:
        /*0240*/ 	.word	0x000000d0


	//   ....[1]....
        /*0244*/ 	.word	0x00002d50


	//   ....[2]....
        /*0248*/ 	.word	0x00002d80


	//   ....[3]....
        /*024c*/ 	.word	0x00003000


	//----- nvinfo : EIATTR_CRS_STACK_SIZE
	.align		4
.L_10063:
        /*0250*/ 	.byte	0x04, 0x1e
        /*0252*/ 	.short	(.L_10065 - .L_10064)
.L_10064:
        /*0254*/ 	.word	0x00000000


	//----- nvinfo : EIATTR_CBANK_PARAM_SIZE
	.align		4
.L_10065:
        /*0258*/ 	.byte	0x03, 0x19
        /*025a*/ 	.short	0x008c


	//----- nvinfo : EIATTR_PARAM_CBANK
	.align		4
        /*025c*/ 	.byte	0x04, 0x0a
        /*025e*/ 	.short	(.L_10067 - .L_10066)
	.align		4
.L_10066:
        /*0260*/ 	.word	index@(.nv.constant0._ZN4vllm25paged_attention_v2_kernelIfhLi120ELi32ELi128ELNS_18Fp8KVCacheDataTypeE2ELb0ELi512EEEvPfS2_PT_PKS3_PKT0_S9_ifPKiSB_iPKfiiiSD_SD_iiiii)
        /*0264*/ 	.short	0x0380
        /*0266*/ 	.short	0x008c


	//----- nvinfo : EIATTR_SW_WAR
	.align		4
.L_10067:
        /*0268*/ 	.byte	0x04, 0x36
        /*026a*/ 	.short	(.L_10069 - .L_10068)
.L_10068:
        /*026c*/ 	.word	0x00000008
.L_10069:


//--------------------- .nv.info._ZN4vllm25paged_attention_v2_kernelIfhLi112ELi32ELi128ELNS_18Fp8KVCacheDataTypeE2ELb0ELi512EEEvPfS2_PT_PKS3_PKT0_S9_ifPKiSB_iPKfiiiSD_SD_iiiii --------------------------
	.section	.nv.info._ZN4vllm25paged_attention_v2_kernelIfhLi112ELi32ELi128ELNS_18Fp8KVCacheDataTypeE2ELb0ELi512EEEvPfS2_PT_PKS3_PKT0_S9_ifPKiSB_iPKfiiiSD_SD_iiiii,"",@"SHT_CUDA_INFO"
	.sectionflags	@""
	.align	4


	//----- nvinfo : EIATTR_CUDA_API_VERSION
	.align		4
        /*0000*/ 	.byte	0x04, 0x37
        /*0002*/ 	.short	(.L_10071 - .L_10070)
.L_10070:
        /*0004*/ 	.word	0x00000082


	//----- nvinfo : EIATTR_KPARAM_INFO
	.align		4
.L_10071:
        /*0008*/ 	.byte	0x04, 0x17
        /*000a*/ 	.short	(.L_10073 - .L_10072)
.L_10072:
        /*000c*/ 	.word	0x00000000
        /*0010*/ 	.short	0x0015
        /*0012*/ 	.short	0x0088
        /*0014*/ 	.byte	0x00, 0xf0, 0x11, 0x00


	//----- nvinfo : EIATTR_KPARAM_INFO
	.align		4
.L_10073:
        /*0018*/ 	.byte	0x04, 0x17
        /*001a*/ 	.short	(.L_10075 - .L_10074)
.L_10074:
        /*001c*/ 	.word	0x00000000
        /*0020*/ 	.short	0x0014
        /*0022*/ 	.short	0x0084
        /*0024*/ 	.byte	0x00, 0xf0, 0x11, 0x00


	//----- nvinfo : EIATTR_KPARAM_INFO
	.align		4
.L_10075:
        /*0028*/ 	.byte	0x04, 0x17
        /*002a*/ 	.short	(.L_10077 - .L_10076)
.L_10076:
        /*002c*/ 	.word	0x00000000
        /*0030*/ 	.short	0x0013
        /*0032*/ 	.short	0x0080
        /*0034*/ 	.byte	0x00, 0xf0, 0x11, 0x00


	//----- nvinfo : EIATTR_KPARAM_INFO
	.align		4
.L_10077:
        /*0038*/ 	.byte	0x04, 0x17
        /*003a*/ 	.short	(.L_10079 - .L_10078)
.L_10078:
        /*003c*/ 	.word	0x00000000
        /*0040*/ 	.short	0x0012
        /*0042*/ 	.short	0x007c
        /*0044*/ 	.byte	0x00, 0xf0, 0x11, 0x00


	//----- nvinfo : EIATTR_KPARAM_INFO
	.align		4
.L_10079:
        /*0048*/ 	.byte	0x04, 0x17
        /*004a*/ 	.short	(.L_10081 - .L_10080)
.L_10080:
        /*004c*/ 	.word	0x00000000
        /*0050*/ 	.short	0x0011
        /*0052*/ 	.short	0x0078
        /*0054*/ 	.byte	0x00, 0xf0, 0x11, 0x00


	//----- nvinfo : EIATTR_KPARAM_INFO
	.align		4
.L_10081:
        /*0058*/ 	.byte	0x04, 0x17
        /*005a*/ 	.short	(.L_10083 - .L_10082)
.L_10082:
        /*005c*/ 	.word	0x00000000
        /*0060*/ 	.short	0x0010
        /*0062*/ 	.short	0x0070
        /*0064*/ 	.byte	0x00, 0xf5, 0x21, 0x00


	//----- nvinfo : EIATTR_KPARAM_INFO
	.align		4
.L_10083:
        /*0068*/ 	.byte	0x04, 0x17
        /*006a*/ 	.short	(.L_10085 - .L_10084)
.L_10084:
        /*006c*/ 	.word	0x00000000
        /*0070*/ 	.short	0x000f
        /*0072*/ 	.short	0x0068
        /*0074*/ 	.byte	0x00, 0xf5, 0x21, 0x00


	//----- nvinfo : EIATTR_KPARAM_INFO
	.align		4
.L_10085:
        /*0078*/ 	.byte	0x04, 0x17
        /*007a*/ 	.short	(.L_10087 - .L_10086)
.L_10086:
        /*007c*/ 	.word	0x00000000
        /*0080*/ 	.short	0x000e
        /*0082*/ 	.short	0x0060
        /*0084*/ 	.byte	0x00, 0xf0, 0x11, 0x00


	//----- nvinfo : EIATTR_KPARAM_INFO
	.align		4
.L_10087:
        /*0088*/ 	.byte	0x04, 0x17
        /*008a*/ 	.short	(.L_10089 - .L_10088)
.L_10088:
        /*008c*/ 	.word	0x00000000
        /*0090*/ 	.short	0x000d
        /*0092*/ 	.short	0x005c
        /*0094*/ 	.byte	0x00, 0xf0, 0x11, 0x00


	//----- nvinfo : EIATTR_KPARAM_INFO
	.align		4
.L_10089:
        /*0098*/ 	.byte	0x04, 0x17
        /*009a*/ 	.short	(.L_10091 - .L_10090)
.L_10090:
        /*009c*/ 	.word	0x00000000
        /*00a0*/ 	.short	0x000c
        /*00a2*/ 	.short	0x0058
        /*00a4*/ 	.byte	0x00, 0xf0, 0x11, 0x00


	//----- nvinfo : EIATTR_KPARAM_INFO
	.align		4
.L_10091:
        /*00a8*/ 	.byte	0x04, 0x17
        /*00aa*/ 	.short	(.L_10093 - .L_10092)
.L_10092:
        /*00ac*/ 	.word	0x00000000
        /*00b0*/ 	.short	0x000b
        /*00b2*/ 	.short	0x0050
        /*00b4*/ 	.byte	0x00, 0xf5, 0x21, 0x00


	//----- nvinfo : EIATTR_KPARAM_INFO
	.align		4
.L_10093:
        /*00b8*/ 	.byte	0x04, 0x17
        /*00ba*/ 	.short	(.L_10095 - .L_10094)
.L_10094:
        /*00bc*/ 	.word	0x00000000
        /*00c0*/ 	.short	0x000a
        /*00c2*/ 	.short	0x0048
        /*00c4*/ 	.byte	0x00, 0xf0, 0x11, 0x00


	//----- nvinfo : EIATTR_KPARAM_INFO
	.align		4
.L_10095:
        /*00c8*/ 	.byte	0x04, 0x17
        /*00ca*/ 	.short	(.L_10097 - .L_10096)
.L_10096:
        /*00cc*/ 	.word	0x00000000
        /*00d0*/ 	.short	0x0009
        /*00d2*/ 	.short	0x0040
        /*00d4*/ 	.byte	0x00, 0xf5, 0x21, 0x00


	//----- nvinfo : EIATTR_KPARAM_INFO
	.align		4
.L_10097:
        /*00d8*/ 	.byte	0x04, 0x17
        /*00da*/ 	.short	(.L_10099 - .L_10098)
.L_10098:
        /*00dc*/ 	.word	0x00000000
        /*00e0*/ 	.short	0x0008
        /*00e2*/ 	.short	0x0038
        /*00e4*/ 	.byte	0x00, 0xf5, 0x21, 0x00


	//----- nvinfo : EIATTR_KPARAM_INFO
	.align		4
.L_10099:
        /*00e8*/ 	.byte	0x04, 0x17
        /*00ea*/ 	.short	(.L_10101 - .L_10100)
.L_10100:
        /*00ec*/ 	.word	0x00000000
        /*00f0*/ 	.short	0x0007
        /*00f2*/ 	.short	0x0034
        /*00f4*/ 	.byte	0x00, 0xf0, 0x11, 0x00


	//----- nvinfo : EIATTR_KPARAM_INFO
	.align		4
.L_10101:
        /*00f8*/ 	.byte	0x04, 0x17
        /*00fa*/ 	.short	(.L_10103 - .L_10102)
.L_10102:
        /*00fc*/ 	.word	0x00000000
        /*0100*/ 	.short	0x0006
        /*0102*/ 	.short	0x0030
        /*0104*/ 	.byte	0x00, 0xf0, 0x11, 0x00


	//----- nvinfo : EIATTR_KPARAM_INFO
	.align		4
.L_10103:
        /*0108*/ 	.byte	0x04, 0x17
        /*010a*/ 	.short	(.L_10105 - .L_10104)
.L_10104:
        /*010c*/ 	.word	0x00000000
        /*0110*/ 	.short	0x0005
        /*0112*/ 	.short	0x0028
        /*0114*/ 	.byte	0x00, 0xf5, 0x21, 0x00


	//----- nvinfo : EIATTR_KPARAM_INFO
	.align		4
.L_10105:
        /*0118*/ 	.byte	0x04, 0x17
        /*011a*/ 	.short	(.L_10107 - .L_10106)
.L_10106:
        /*011c*/ 	.word	0x00000000
        /*0120*/ 	.short	0x0004
        /*0122*/ 	.short	0x0020
        /*0124*/ 	.byte	0x00, 0xf5, 0x21, 0x00


	//----- nvinfo : EIATTR_KPARAM_INFO
	.align		4
.L_10107:
        /*0128*/ 	.byte	0x04, 0x17
        /*012a*/ 	.short	(.L_10109 - .L_10108)
.L_10108:
        /*012c*/ 	.word	0x00000000
        /*0130*/ 	.short	0x0003
        /*0132*/ 	.short	0x0018
        /*0134*/ 	.byte	0x00, 0xf5, 0x21, 0x00


	//----- nvinfo : EIATTR_KPARAM_INFO
	.align		4
.L_10109:
        /*0138*/ 	.byte	0x04, 0x17
        /*013a*/ 	.short	(.L_10111 - .L_10110)
.L_10110:
        /*013c*/ 	.word	0x00000000
        /*0140*/ 	.short	0x0002
        /*0142*/ 	.short	0x0010
        /*0144*/ 	.byte	0x00, 0xf5, 0x21, 0x00


	//----- nvinfo : EIATTR_KPARAM_INFO
	.align		4
.L_10111:
        /*0148*/ 	.byte	0x04, 0x17
        /*014a*/ 	.short	(.L_10113 - .L_10112)
.L_10112:
        /*014c*/ 	.word	0x00000000
        /*0150*/ 	.short	0x0001
        /*0152*/ 	.short	0x0008
        /*0154*/ 	.byte	0x00, 0xf5, 0x21, 0x00


	//----- nvinfo : EIATTR_KPARAM_INFO
	.align		4
.L_10113:
        /*0158*/ 	.byte	0x04, 0x17
        /*015a*/ 	.short	(.L_10115 - .L_10114)
.L_10114:
        /*015c*/ 	.word	0x00000000
        /*0160*/ 	.short	0x0000
        /*0162*/ 	.short	0x0000
        /*0164*/ 	.byte	0x00, 0xf5, 0x21, 0x00


	//----- nvinfo : EIATTR_SPARSE_MMA_MASK
	.align		4
.L_10115:
        /*0168*/ 	.byte	0x03, 0x50
        /*016a*/ 	.short	0x0000


	//----- nvinfo : EIATTR_MAXREG_COUNT
	.align		4
        /*016c*/ 	.byte	0x03, 0x1b
        /*016e*/ 	.short	0x00ff


	//----- nvinfo : EIATTR_NUM_BARRIERS
	.align		4
        /*0170*/ 	.byte	0x02, 0x4c
        /*0172*/ 	.byte	0x01
	.zero		1


	//----- nvinfo : EIATTR_EXTERNS
	.align		4
        /*0174*/ 	.byte	0x04, 0x0f
        /*0176*/ 	.short	(.L_10117 - .L_10116)


	//   ....[0]....
	.align		4
.L_10116:
        /*0178*/ 	.word	index@(__assertfail)


	//----- nvinfo : EIATTR_MERCURY_ISA_VERSION
	.align		4
.L_10117:
        /*017c*/ 	.byte	0x03, 0x5f
        /*017e*/ 	.short	0x0101


	//----- nvinfo : EIATTR_COOP_GROUP_MASK_REGIDS
	.align		4
        /*0180*/ 	.byte	0x04, 0x29
        /*0182*/ 	.short	(.L_10119 - .L_10118)


	//   ....[0]....
.L_10118:
        /*0184*/ 	.word	0xffffffff


	//   ....[1]....
        /*0188*/ 	.word	0xffffffff


	//   ....[2]....
        /*018c*/ 	.word	0xffffffff


	//   ....[3]....
        /*0190*/ 	.word	0xffffffff


	//   ....[4]....
        /*0194*/ 	.word	0xffffffff


	//   ....[5]....
        /*0198*/ 	.word	0xffffffff


	//   ....[6]....
        /*019c*/ 	.word	0xffffffff


	//   ....[7]....
        /*01a0*/ 	.word	0xffffffff


	//   ....[8]....
        /*01a4*/ 	.word	0xffffffff


	//   ....[9]....
        /*01a8*/ 	.word	0xffffffff


	//   ....[10]....
        /*01ac*/ 	.word	0xffffffff


	//   ....[11]....
        /*01b0*/ 	.word	0xffffffff


	//   ....[12]....
        /*01b4*/ 	.word	0xffffffff


	//   ....[13]....
        /*01b8*/ 	.word	0xffffffff


	//   ....[14]....
        /*01bc*/ 	.word	0xffffffff


	//   ....[15]....
        /*01c0*/ 	.word	0xffffffff


	//   ....[16]....
        /*01c4*/ 	.word	0x0500000f


	//   ....[17]....
        /*01c8*/ 	.word	0x0500000f


	//   ....[18]....
        /*01cc*/ 	.word	0x0500000f


	//   ....[19]....
        /*01d0*/ 	.word	0x0500000f


	//   ....[20]....
        /*01d4*/ 	.word	0x0500000f


	//----- nvinfo : EIATTR_COOP_GROUP_INSTR_OFFSETS
	.align		4
.L_10119:
        /*01d8*/ 	.byte	0x04, 0x28
        /*01da*/ 	.short	(.L_10121 - .L_10120)


	//   ....[0]....
.L_10120:
        /*01dc*/ 	.word	0x00000310


	//   ....[1]....
        /*01e0*/ 	.word	0x00000330


	//   ....[2]....
        /*01e4*/ 	.word	0x00000350


	//   ....[3]....
        /*01e8*/ 	.word	0x00000370


	//   ....[4]....
        /*01ec*/ 	.word	0x00000390


	//   ....[5]....
        /*01f0*/ 	.word	0x000004a0


	//   ....[6]....
        /*01f4*/ 	.word	0x000004c0


	//   ....[7]....
        /*01f8*/ 	.word	0x000004e0


	//   ....[8]....
        /*01fc*/ 	.word	0x00001320


	//   ....[9]....
        /*0200*/ 	.word	0x00001350


	//   ....[10]....
        /*0204*/ 	.word	0x00001370


	//   ....[11]....
        /*0208*/ 	.word	0x00001390


	//   ....[12]....
        /*020c*/ 	.word	0x000013b0


	//   ....[13]....
        /*0210*/ 	.word	0x00001400


	//   ....[14]....
        /*0214*/ 	.word	0x00001420


	//   ....[15]....
        /*0218*/ 	.word	0x00001440


	//   ....[16]....
        /*021c*/ 	.word	0x00002e90


	//   ....[17]....
        /*0220*/ 	.word	0x00002ef0


	//   ....[18]....
        /*0224*/ 	.word	0x00002f50


	//   ....[19]....
        /*0228*/ 	.word	0x00002fb0


	//   ....[20]....
        /*022c*/ 	.word	0x00003010


	//----- nvinfo : EIATTR_VRC_CTA_INIT_COUNT
	.align		4
.L_10121:
        /*0230*/ 	.byte	0x02, 0x4a
	.zero		1
	.zero		1


	//----- nvinfo : EIATTR_SYSCALL_OFFSETS
	.align		4
        /*0234*/ 	.byte	0x04, 0x46
        /*0236*/ 	.short	(.L_10123 - .L_10122)


	//   ....[0]....
.L_10122:
        /*0238*/ 	.word	0x000002c0


	//----- nvinfo : EIATTR_EXIT_INSTR_OFFSETS
	.align		4
.L_10123:
        /*023c*/ 	.byte	0x04, 0x1c
        /*023e*/ 	.short	(.L_10125 - .L_10124)


	//   ....[0]....
.L_10124:
        /*0240*/ 	.word	0x00000090


	//   ....[1]....
        /*0244*/ 	.word	0x00002bc0


	//   ....[2]....
        /*0248*/ 	.word	0x00002bf0


	//   ....[3]....
        /*024c*/ 	.word	0x00002e40


	//----- nvinfo : EIATTR_CRS_STACK_SIZE
	.align		4
.L_10125:
        /*0250*/ 	.byte	0x04, 0x1e
        /*0252*/ 	.short	(.L_10127 - .L_10126)
.L_10126:
        /*0254*/ 	.word	0x00000000


	//----- nvinfo : EIATTR_CBANK_PARAM_SIZE
	.align		4
.L_10127:
        /*0258*/ 	.byte	0x03, 0x19
        /*025a*/ 	.short	0x008c


	//----- nvinfo : EIATTR_PARAM_CBANK
	.align		4
        /*025c*/ 	.byte	0x04, 0x0a
        /*025e*/ 	.short	(.L_10129 - .L_10128)
	.align		4
.L_10128:
        /*0260*/ 	.word	index@(.nv.constant0._ZN4vllm25paged_attention_v2_kernelIfhLi112ELi32ELi128ELNS_18Fp8KVCacheDataTypeE2ELb0ELi512EEEvPfS2_PT_PKS3_PKT0_S9_ifPKiSB_iPKfiiiSD_SD_iiiii)
        /*0264*/ 	.short	0x0380
        /*0266*/ 	.short	0x008c


	//----- nvinfo : EIATTR_SW_WAR
	.align		4
.L_10129:
        /*0268*/ 	.byte	0x04, 0x36
        /*026a*/ 	.short	(.L_10131 - .L_10130)
.L_10130:
        /*026c*/ 	.word	0x00000008
.L_10131:


//--------------------- .nv.info._ZN4vllm25paged_attention_v2_kernelIfhLi96ELi32ELi128ELNS_18Fp8KVCacheDataTypeE2ELb0ELi512EEEvPfS2_PT_PKS3_PKT0_S9_ifPKiSB_iPKfiiiSD_SD_iiiii --------------------------
	.section	.nv.info._ZN4vllm25paged_attention_v2_kernelIfhLi96ELi32ELi128ELNS_18Fp8KVCacheDataTypeE2ELb0ELi512EEEvPfS2_PT_PKS3_PKT0_S9_ifPKiSB_iPKfiiiSD_SD_iiiii,"",@"SHT_CUDA_INFO"
	.sectionflags	@""
	.align	4


	//----- nvinfo : EIATTR_CUDA_API_VERSION
	.align		4
        /*0000*/ 	.byte	0x04, 0x37
        /*0002*/ 	.short	(.L_10133 - .L_10132)
.L_10132:
        /*0004*/ 	.word	0x00000082


	//----- nvinfo : EIATTR_KPARAM_INFO
	.align		4
.L_10133:
        /*0008*/ 	.byte	0x04, 0x17
        /*000a*/ 	.short	(.L_10135 - .L_10134)
.L_10134:
        /*000c*/ 	.word	0x00000000
        /*0010*/ 	.short	0x0015
        /*0012*/ 	.short	0x0088
        /*0014*/ 	.byte	0x00, 0xf0, 0x11, 0x00


	//----- nvinfo : EIATTR_KPARAM_INFO
	.align		4
.L_10135:
        /*0018*/ 	.byte	0x04, 0x17
        /*001a*/ 	.short	(.L_10137 - .L_10136)
.L_10136:
        /*001c*/ 	.word	0x00000000
        /*0020*/ 	.short	0x0014
        /*0022*/ 	.short	0x0084
        /*0024*/ 	.byte	0x00, 0xf0, 0x11, 0x00


	//----- nvinfo : EIATTR_KPARAM_INFO
	.align		4
.L_10137:
        /*0028*/ 	.byte	0x04, 0x17
        /*002a*/ 	.short	(.L_10139 - .L_10138)
.L_10138:
        /*002c*/ 	.word	0x00000000
        /*0030*/ 	.short	0x0013
        /*0032*/ 	.short	0x0080
        /*0034*/ 	.byte	0x00, 0xf0, 0x11, 0x00


	//----- nvinfo : EIATTR_KPARAM_INFO
	.align		4
.L_10139:
        /*0038*/ 	.byte	0x04, 0x17
        /*003a*/ 	.short	(.L_10141 - .L_10140)
.L_10140:
        /*003c*/ 	.word	0x00000000
        /*0040*/ 	.short	0x0012
        /*0042*/ 	.short	0x007c
        /*0044*/ 	.byte	0x00, 0xf0, 0x11, 0x00


	//----- nvinfo : EIATTR_KPARAM_INFO
	.align		4
.L_10141:
        /*0048*/ 	.byte	0x04, 0x17
        /*004a*/ 	.short	(.L_10143 - .L_10142)
.L_10142:
        /*004c*/ 	.word	0x00000000
        /*0050*/ 	.short	0x0011
        /*0052*/ 	.short	0x0078
        /*0054*/ 	.byte	0x00, 0xf0, 0x11, 0x00


	//----- nvinfo : EIATTR_KPARAM_INFO
	.align		4
.L_10143:
        /*0058*/ 	.byte	0x04, 0x17
        /*005a*/ 	.short	(.L_10145 - .L_10144)
.L_10144:
        /*005c*/ 	.word	0x00000000
        /*0060*/ 	.short	0x0010
        /*0062*/ 	.short	0x0070
        /*0064*/ 	.byte	0x00, 0xf5, 0x21, 0x00


	//----- nvinfo : EIATTR_KPARAM_INFO
	.align		4
.L_10145:
        /*0068*/ 	.byte	0x04, 0x17
        /*006a*/ 	.short	(.L_10147 - .L_10146)
.L_10146:
        /*006c*/ 	.word	0x00000000
        /*0070*/ 	.short	0x000f
        /*0072*/ 	.short	0x0068
        /*0074*/ 	.byte	0x00, 0xf5, 0x21, 0x00


	//----- nvinfo : EIATTR_KPARAM_INFO
	.align		4
.L_10147:
        /*0078*/ 	.byte	0x04, 0x17
        /*007a*/ 	.short	(.L_10149 - .L_10148)
.L_10148:
        /*007c*/ 	.word	0x00000000
        /*0080*/ 	.short	0x000e
        /*0082*/ 	.short	0x0060
        /*0084*/ 	.byte	0x00, 0xf0, 0x11, 0x00


	//----- nvinfo : EIATTR_KPARAM_INFO
	.align		4
.L_10149:
        /*0088*/ 	.byte	0x04, 0x17
        /*008a*/ 	.short	(.L_10151 - .L_10150)
.L_10150:
        /*008c*/ 	.word	0x00000000
        /*0090*/ 	.short	0x000d
        /*0092*/ 	.short	0x005c
        /*0094*/ 	.byte	0x00, 0xf0, 0x11, 0x00


	//----- nvinfo : EIATTR_KPARAM_INFO
	.align		4
.L_10151:
        /*0098*/ 	.byte	0x04, 0x17
        /*009a*/ 	.short	(.L_10153 - .L_10152)
.L_10152:
        /*009c*/ 	.word	0x00000000
        /*00a0*/ 	.short	0x000c
        /*00a2*/ 	.short	0x0058
        /*00a4*/ 	.byte	0x00, 0xf0, 0x11, 0x00


	//----- nvinfo : EIATTR_KPARAM_INFO
	.align		4
.L_10153:
        /*00a8*/ 	.byte	0x04, 0x17
        /*00aa*/ 	.short	(.L_10155 - .L_10154)
.L_10154:
        /*00ac*/ 	.word	0x00000000
        /*00b0*/ 	.short	0x000b
        /*00b2*/ 	.short	0x0050
        /*00b4*/ 	.byte	0x00, 0xf5, 0x21, 0x00


	//----- nvinfo : EIATTR_KPARAM_INFO
	.align		4
.L_10155:
        /*00b8*/ 	.byte	0x04, 0x17
        /*00ba*/ 	.short	(.L_10157 - .L_10156)
.L_10156:
        /*00bc*/ 	.word	0x00000000
        /*00c0*/ 	.short	0x000a
        /*00c2*/ 	.short	0x0048
        /*00c4*/ 	.byte	0x00, 0xf0, 0x11, 0x00


	//----- nvinfo : EIATTR_KPARAM_INFO
	.align		4
.L_10157:
        /*00c8*/ 	.byte	0x04, 0x17
        /*00ca*/ 	.short	(.L_10159 - .L_10158)
.L_10158:
        /*00cc*/ 	.word	0x00000000
        /*00d0*/ 	.short	0x0009
        /*00d2*/ 	.short	0x0040
        /*00d4*/ 	.byte	0x00, 0xf5, 0x21, 0x00


	//----- nvinfo : EIATTR_KPARAM_INFO
	.align		4
.L_10159:
        /*00d8*/ 	.byte	0x04, 0x17
        /*00da*/ 	.short	(.L_10161 - .L_10160)
.L_10160:
        /*00dc*/ 	.word	0x00000000
        /*00e0*/ 	.short	0x0008
        /*00e2*/ 	.short	0x0038
        /*00e4*/ 	.byte	0x00, 0xf5, 0x21, 0x00


	//----- nvinfo : EIATTR_KPARAM_INFO
	.align		4
.L_10161:
        /*00e8*/ 	.byte	0x04, 0x17
        /*00ea*/ 	.short	(.L_10163 - .L_10162)
.L_10162:
        /*00ec*/ 	.word	0x00000000
        /*00f0*/ 	.short	0x0007
        /*00f2*/ 	.short	0x0034
        /*00f4*/ 	.byte	0x00, 0xf0, 0x11, 0x00


	//----- nvinfo : EIATTR_KPARAM_INFO
	.align		4
.L_10163:
        /*00f8*/ 	.byte	0x04, 0x17
        /*00fa*/ 	.short	(.L_10165 - .L_10164)
.L_10164:
        /*00fc*/ 	.word	0x00000000
        /*0100*/ 	.short	0x0006
        /*0102*/ 	.short	0x0030
        /*0104*/ 	.byte	0x00, 0xf0, 0x11, 0x00


	//----- nvinfo : EIATTR_KPARAM_INFO
	.align		4
.L_10165:
        /*0108*/ 	.byte	0x04, 0x17
        /*010a*/ 	.short	(.L_10167 - .L_10166)
.L_10166:
        /*010c*/ 	.word	0x00000000
        /*0110*/ 	.short	0x0005
        /*0112*/ 	.short	0x0028
        /*0114*/ 	.byte	0x00, 0xf5, 0x21, 0x00


	//----- nvinfo : EIATTR_KPARAM_INFO
	.align		4
.L_10167:
        /*0118*/ 	.byte	0x04, 0x17
        /*011a*/ 	.short	(.L_10169 - .L_10168)
.L_10168:
        /*011c*/ 	.word	0x00000000
        /*0120*/ 	.short	0x0004
        /*0122*/ 	.short	0x0020
        /*0124*/ 	.byte	0x00, 0xf5, 0x21, 0x00


	//----- nvinfo : EIATTR_KPARAM_INFO
	.align		4
.L_10169:
        /*0128*/ 	.byte	0x04, 0x17
        /*012a*/ 	.short	(.L_10171 - .L_10170)
.L_10170:
        /*012c*/ 	.word	0x00000000
        /*0130*/ 	.short	0x0003
        /*0132*/ 	.short	0x0018
        /*0134*/ 	.byte	0x00, 0xf5, 0x21, 0x00


	//----- nvinfo : EIATTR_KPARAM_INFO
	.align		4
.L_10171:
        /*0138*/ 	.byte	0x04, 0x17
        /*013a*/ 	.short	(.L_10173 - .L_10172)
.L_10172:
        /*013c*/ 	.word	0x00000000
        /*0140*/ 	.short	0x0002
        /*0142*/ 	.short	0x0010
        /*0144*/ 	.byte	0x00, 0xf5, 0x21, 0x00


	//----- nvinfo : EIATTR_KPARAM_INFO
	.align		4
.L_10173:
        /*0148*/ 	.byte	0x04, 0x17
        /*014a*/ 	.short	(.L_10175 - .L_10174)
.L_10174:
        /*014c*/ 	.word	0x00000000
        /*0150*/ 	.short	0x0001
        /*0152*/ 	.short	0x0008
        /*0154*/ 	.byte	0x00, 0xf5, 0x21, 0x00


	//----- nvinfo : EIATTR_KPARAM_INFO
	.align		4
.L_10175:
        /*0158*/ 	.byte	0x04, 0x17
        /*015a*/ 	.short	(.L_10177 - .L_10176)
.L_10176:
        /*015c*/ 	.word	0x00000000
        /*0160*/ 	.short	0x0000
        /*0162*/ 	.short	0x0000
        /*0164*/ 	.byte	0x00, 0xf5, 0x21, 0x00


	//----- nvinfo : EIATTR_SPARSE_MMA_MASK
	.align		4
.L_10177:
        /*0168*/ 	.byte	0x03, 0x50
        /*016a*/ 	.short	0x0000


	//----- nvinfo : EIATTR_MAXREG_COUNT
	.align		4
        /*016c*/ 	.byte	0x03, 0x1b
        /*016e*/ 	.short	0x00ff


	//----- nvinfo : EIATTR_NUM_BARRIERS
	.align		4
        /*0170*/ 	.byte	0x02, 0x4c
        /*0172*/ 	.byte	0x01
	.zero		1


	//----- nvinfo : EIATTR_EXTERNS
	.align		4
        /*0174*/ 	.byte	0x04, 0x0f
        /*0176*/ 	.short	(.L_10179 - .L_10178)


	//   ....[0]....
	.align		4
.L_10178:
        /*0178*/ 	.word	index@(__assertfail)


	//----- nvinfo : EIATTR_MERCURY_ISA_VERSION
	.align		4
.L_10179:
        /*017c*/ 	.byte	0x03, 0x5f
        /*017e*/ 	.short	0x0101


	//----- nvinfo : EIATTR_COOP_GROUP_MASK_REGIDS
	.align		4
        /*0180*/ 	.byte	0x04, 0x29
        /*0182*/ 	.short	(.L_10181 - .L_10180)


	//   ....[0]....
.L_10180:
        /*0184*/ 	.word	0xffffffff


	//   ....[1]....
        /*0188*/ 	.word	0xffffffff


	//   ....[2]....
        /*018c*/ 	.word	0xffffffff


	//   ....[3]....
        /*0190*/ 	.word	0xffffffff


	//   ....[4]....
        /*0194*/ 	.word	0xffffffff


	//   ....[5]....
        /*0198*/ 	.word	0xffffffff


	//   ....[6]....
        /*019c*/ 	.word	0xffffffff


	//   ....[7]....
        /*01a0*/ 	.word	0xffffffff


	//   ....[8]....
        /*01a4*/ 	.word	0xffffffff


	//   ....[9]....
        /*01a8*/ 	.word	0xffffffff


	//   ....[10]....
        /*01ac*/ 	.word	0xffffffff


	//   ....[11]....
        /*01b0*/ 	.word	0xffffffff


	//   ....[12]....
        /*01b4*/ 	.word	0xffffffff


	//   ....[13]....
        /*01b8*/ 	.word	0xffffffff


	//   ....[14]....
        /*01bc*/ 	.word	0xffffffff


	//   ....[15]....
        /*01c0*/ 	.word	0xffffffff


	//   ....[16]....
        /*01c4*/ 	.word	0x0500000f


	//   ....[17]....
        /*01c8*/ 	.word	0x0500000f


	//   ....[18]....
        /*01cc*/ 	.word	0x0500000f


	//   ....[19]....
        /*01d0*/ 	.word	0x0500000f


	//   ....[20]....
        /*01d4*/ 	.word	0x0500000f


	//----- nvinfo : EIATTR_COOP_GROUP_INSTR_OFFSETS
	.align		4
.L_10181:
        /*01d8*/ 	.byte	0x04, 0x28
        /*01da*/ 	.short	(.L_10183 - .L_10182)


	//   ....[0]....
.L_10182:
        /*01dc*/ 	.word	0x00000330


	//   ....[1]....
        /*01e0*/ 	.word	0x00000350


	//   ....[2]....
        /*01e4*/ 	.word	0x00000370


	//   ....[3]....
        /*01e8*/ 	.word	0x00000390


	//   ....[4]....
        /*01ec*/ 	.word	0x000003b0


	//   ....[5]....
        /*01f0*/ 	.word	0x000004c0


	//   ....[6]....
        /*01f4*/ 	.word	0x000004e0


	//   ....[7]....
        /*01f8*/ 	.word	0x00000500


	//   ....[8]....
        /*01fc*/ 	.word	0x00001340


	//   ....[9]....
        /*0200*/ 	.word	0x00001370


	//   ....[10]....
        /*0204*/ 	.word	0x00001390


	//   ....[11]....
        /*0208*/ 	.word	0x000013b0


	//   ....[12]....
        /*020c*/ 	.word	0x000013d0


	//   ....[13]....
        /*0210*/ 	.word	0x00001420


	//   ....[14]....
        /*0214*/ 	.word	0x00001440


	//   ....[15]....
        /*0218*/ 	.word	0x00001460


	//   ....[16]....
        /*021c*/ 	.word	0x00002cd0


	//   ....[17]....
        /*0220*/ 	.word	0x00002d30


	//   ....[18]....
        /*0224*/ 	.word	0x00002d90


	//   ....[19]....
        /*0228*/ 	.word	0x00002df0


	//   ....[20]....
        /*022c*/ 	.word	0x00002e50


	//----- nvinfo : EIATTR_VRC_CTA_INIT_COUNT
	.align		4
.L_10183:
        /*0230*/ 	.byte	0x02, 0x4a
	.zero		1
	.zero		1


	//----- nvinfo : EIATTR_SYSCALL_OFFSETS
	.align		4
        /*0234*/ 	.byte	0x04, 0x46
        /*0236*/ 	.short	(.L_10185 - .L_10184)


	//   ....[0]....
.L_10184:
        /*0238*/ 	.word	0x000002b0


	//----- nvinfo : EIATTR_EXIT_INSTR_OFFSETS
	.align		4
.L_10185:
        /*023c*/ 	.byte	0x04, 0x1c
        /*023e*/ 	.short	(.L_10187 - .L_10186)


	//   ....[0]....
.L_10186:
        /*0240*/ 	.word	0x00000090


	//   ....[1]....
        /*0244*/ 	.word	0x00002a40


	//   ....[2]....
        /*0248*/ 	.word	0x00002a70


	//   ....[3]....
        /*024c*/ 	.word	0x00002c80


	//----- nvinfo : EIATTR_CRS_STACK_SIZE
	.align		4
.L_10187:
        /*0250*/ 	.byte	0x04, 0x1e
        /*0252*/ 	.short	(.L_10189 - .L_10188)
.L_10188:
        /*0254*/ 	.word	0x00000000


	//----- nvinfo : EIATTR_CBANK_PARAM_SIZE
	.align		4
.L_10189:
        /*0258*/ 	.byte	0x03, 0x19
        /*025a*/ 	.short	0x008c


	//----- nvinfo : EIATTR_PARAM_CBANK
	.align		4
        /*025c*/ 	.byte	0x04, 0x0a
        /*025e*/ 	.short	(.L_10191 - .L_10190)
	.align		4
.L_10190:
        /*0260*/ 	.word	index@(.nv.constant0._ZN4vllm25paged_attention_v2_kernelIfhLi96ELi32ELi128ELNS_18Fp8KVCacheDataTypeE2ELb0ELi512EEEvPfS2_PT_PKS3_PKT0_S9_ifPKiSB_iPKfiiiSD_SD_iiiii)
        /*0264*/ 	.short	0x0380
        /*0266*/ 	.short	0x008c


	//----- nvinfo : EIATTR_SW_WAR
	.align		4
.L_10191:
        /*0268*/ 	.byte	0x04, 0x36
        /*026a*/ 	.short	(.L_10193 - .L_10192)
.L_10192:
        /*026c*/ 	.word	0x00000008
.L_10193:


//--------------------- .nv.info._ZN4vllm25paged_attention_v2_kernelIfhLi80ELi32ELi128ELNS_18Fp8KVCacheDataTypeE2ELb0ELi512EEEvPfS2_PT_PKS3_PKT0_S9_ifPKiSB_iPKfiiiSD_SD_iiiii --------------------------
	.section	.nv.info._ZN4vllm25paged_attention_v2_kernelIfhLi80ELi32ELi128ELNS_18Fp8KVCacheDataTypeE2ELb0ELi512EEEvPfS2_PT_PKS3_PKT0_S9_ifPKiSB_iPKfiiiSD_SD_iiiii,"",@"SHT_CUDA_INFO"
	.sectionflags	@""
	.align	4


	//----- nvinfo : EIATTR_CUDA_API_VERSION
	.align		4
        /*0000*/ 	.byte	0x04, 0x37
        /*0002*/ 	.short	(.L_10195 - .L_10194)
.L_10194:
        /*0004*/ 	.word	0x00000082


	//----- nvinfo : EIATTR_KPARAM_INFO
	.align		4
.L_10195:
        /*0008*/ 	.byte	0x04, 0x17
        /*000a*/ 	.short	(.L_10197 - .L_10196)
.L_10196:
        /*000c*/ 	.word	0x00000000
        /*0010*/ 	.short	0x0015
        /*0012*/ 	.short	0x0088
        /*0014*/ 	.byte	0x00, 0xf0, 0x11, 0x00


	//----- nvinfo : EIATTR_KPARAM_INFO
	.align		4
.L_10197:
        /*0018*/ 	.byte	0x04, 0x17
        /*001a*/ 	.short	(.L_10199 - .L_10198)
.L_10198:
        /*001c*/ 	.word	0x00000000
        /*0020*/ 	.short	0x0014
        /*0022*/ 	.short	0x0084
        /*0024*/ 	.byte	0x00, 0xf0, 0x11, 0x00


	//----- nvinfo : EIATTR_KPARAM_INFO
	.align		4
.L_10199:
        /*0028*/ 	.byte	0x04, 0x17
        /*002a*/ 	.short	(.L_10201 - .L_10200)
.L_10200:
        /*002c*/ 	.word	0x00000000
        /*0030*/ 	.short	0x0013
        /*0032*/ 	.short	0x0080
        /*0034*/ 	.byte	0x00, 0xf0, 0x11, 0x00


	//----- nvinfo : EIATTR_KPARAM_INFO
	.align		4
.L_10201:
        /*0038*/ 	.byte	0x04, 0x17
        /*003a*/ 	.short	(.L_10203 - .L_10202)
.L_10202:
        /*003c*/ 	.word	0x00000000
        /*0040*/ 	.short	0x0012
        /*0042*/ 	.short	0x007c
        /*0044*/ 	.byte	0x00, 0xf0, 0x11, 0x00


	//----- nvinfo : EIATTR_KPARAM_INFO
	.align		4
.L_10203:
        /*0048*/ 	.byte	0x04, 0x17
        /*004a*/ 	.short	(.L_10205 - .L_10204)
.L_10204:
        /*004c*/ 	.word	0x00000000
        /*0050*/ 	.short	0x0011
        /*0052*/ 	.short	0x0078
        /*0054*/ 	.byte	0x00, 0xf0, 0x11, 0x00


	//----- nvinfo : EIATTR_KPARAM_INFO
	.align		4
.L_10205:
        /*0058*/ 	.byte	0x04, 0x17
        /*005a*/ 	.short	(.L_10207 - .L_10206)
.L_10206:
        /*005c*/ 	.word	0x00000000
        /*0060*/ 	.short	0x0010
        /*0062*/ 	.short	0x0070
        /*0064*/ 	.byte	0x00, 0xf5, 0x21, 0x00


	//----- nvinfo : EIATTR_KPARAM_INFO
	.align		4
.L_10207:
        /*0068*/ 	.byte	0x04, 0x17
        /*006a*/ 	.short	(.L_10209 - .L_10208)
.L_10208:
        /*006c*/ 	.word	0x00000000
        /*0070*/ 	.short	0x000f
        /*0072*/ 	.short	0x0068
        /*0074*/ 	.byte	0x00, 0xf5, 0x21, 0x00


	//----- nvinfo : EIATTR_KPARAM_INFO
	.align		4
.L_10209:
        /*0078*/ 	.byte	0x04, 0x17
        /*007a*/ 	.short	(.L_10211 - .L_10210)
.L_10210:
        /*007c*/ 	.word	0x00000000
        /*0080*/ 	.short	0x000e
        /*0082*/ 	.short	0x0060
        /*0084*/ 	.byte	0x00, 0xf0, 0x11, 0x00


	//----- nvinfo : EIATTR_KPARAM_INFO
	.align		4
.L_10211:
        /*0088*/ 	.byte	0x04, 0x17
        /*008a*/ 	.short	(.L_10213 - .L_10212)
.L_10212:
        /*008c*/ 	.word	0x00000000
        /*0090*/ 	.short	0x000d
        /*0092*/ 	.short	0x005c
        /*0094*/ 	.byte	0x00, 0xf0, 0x11, 0x00


	//----- nvinfo : EIATTR_KPARAM_INFO
	.align		4
.L_10213:
        /*0098*/ 	.byte	0x04, 0x17
        /*009a*/ 	.short	(.L_10215 - .L_10214)
.L_10214:
        /*009c*/ 	.word	0x00000000
        /*00a0*/ 	.short	0x000c
        /*00a2*/ 	.short	0x0058
        /*00a4*/ 	.byte	0x00, 0xf0, 0x11, 0x00


	//----- nvinfo : EIATTR_KPARAM_INFO
	.align		4
.L_10215:
        /*00a8*/ 	.byte	0x04, 0x17
        /*00aa*/ 	.short	(.L_10217 - .L_10216)
.L_10216:
        /*00ac*/ 	.word	0x00000000
        /*00b0*/ 	.short	0x000b
        /*00b2*/ 	.short	0x0050
        /*00b4*/ 	.byte	0x00, 0xf5, 0x21, 0x00


	//----- nvinfo : EIATTR_KPARAM_INFO
	.align		4
.L_10217:
        /*00b8*/ 	.byte	0x04, 0x17
        /*00ba*/ 	.short	(.L_10219 - .L_10218)
.L_10218:
        /*00bc*/ 	.word	0x00000000
        /*00c0*/ 	.short	0x000a
        /*00c2*/ 	.short	0x0048
        /*00c4*/ 	.byte	0x00, 0xf0, 0x11, 0x00


	//----- nvinfo : EIATTR_KPARAM_INFO
	.align		4
.L_10219:
        /*00c8*/ 	.byte	0x04, 0x17
        /*00ca*/ 	.short	(.L_10221 - .L_10220)
.L_10220:
        /*00cc*/ 	.word	0x00000000
        /*00d0*/ 	.short	0x0009
        /*00d2*/ 	.short	0x0040
        /*00d4*/ 	.byte	0x00, 0xf5, 0x21, 0x00


	//----- nvinfo : EIATTR_KPARAM_INFO
	.align		4
.L_10221:
        /*00d8*/ 	.byte	0x04, 0x17
        /*00da*/ 	.short	(.L_10223 - .L_10222)
.L_10222:
        /*00dc*/ 	.word	0x00000000
        /*00e0*/ 	.short	0x0008
        /*00e2*/ 	.short	0x0038
        /*00e4*/ 	.byte	0x00, 0xf5, 0x21, 0x00


	//----- nvinfo : EIATTR_KPARAM_INFO
	.align		4
.L_10223:
        /*00e8*/ 	.byte	0x04, 0x17
        /*00ea*/ 	.short	(.L_10225 - .L_10224)
.L_10224:
        /*00ec*/ 	.word	0x00000000
        /*00f0*/ 	.short	0x0007
        /*00f2*/ 	.short	0x0034
        /*00f4*/ 	.byte	0x00, 0xf0, 0x11, 0x00


	//----- nvinfo : EIATTR_KPARAM_INFO
	.align		4
.L_10225:
        /*00f8*/ 	.byte	0x04, 0x17
        /*00fa*/ 	.short	(.L_10227 - .L_10226)
.L_10226:
        /*00fc*/ 	.word	0x00000000
        /*0100*/ 	.short	0x0006
        /*0102*/ 	.short	0x0030
        /*0104*/ 	.byte	0x00, 0xf0, 0x11, 0x00


	//----- nvinfo : EIATTR_KPARAM_INFO
	.align		4
.L_10227:
        /*0108*/ 	.byte	0x04, 0x17
        /*010a*/ 	.short	(.L_10229 - .L_10228)
.L_10228:
        /*010c*/ 	.word	0x00000000
        /*0110*/ 	.short	0x0005
        /*0112*/ 	.short	0x0028
        /*0114*/ 	.byte	0x00, 0xf5, 0x21, 0x00


	//----- nvinfo : EIATTR_KPARAM_INFO
	.align		4
.L_10229:
        /*0118*/ 	.byte	0x04, 0x17
        /*011a*/ 	.short	(.L_10231 - .L_10230)
.L_10230:
        /*011c*/ 	.word	0x00000000
        /*0120*/ 	.short	0x0004
        /*0122*/ 	.short	0x0020
        /*0124*/ 	.byte	0x00, 0xf5, 0x21, 0x00


	//----- nvinfo : EIATTR_KPARAM_INFO
	.align		4
.L_10231:
        /*0128*/ 	.byte	0x04, 0x17
        /*012a*/ 	.short	(.L_10233 - .L_10232)
.L_10232:
        /*012c*/ 	.word	0x00000000
        /*0130*/ 	.short	0x0003
        /*0132*/ 	.short	0x0018
        /*0134*/ 	.byte	0x00, 0xf5, 0x21, 0x00


	//----- nvinfo : EIATTR_KPARAM_INFO
	.align		4
.L_10233:
        /*0138*/ 	.byte	0x04, 0x17
        /*013a*/ 	.short	(.L_10235 - .L_10234)
.L_10234:
        /*013c*/ 	.word	0x00000000
        /*0140*/ 	.short	0x0002
        /*0142*/ 	.short	0x0010
        /*0144*/ 	.byte	0x00, 0xf5, 0x21, 0x00


	//----- nvinfo : EIATTR_KPARAM_INFO
	.align		4
.L_10235:
        /*0148*/ 	.byte	0x04, 0x17
        /*014a*/ 	.short	(.L_10237 - .L_10236)
.L_10236:
        /*014c*/ 	.word	0x00000000
        /*0150*/ 	.short	0x0001
        /*0152*/ 	.short	0x0008
        /*0154*/ 	.byte	0x00, 0xf5, 0x21, 0x00


	//----- nvinfo : EIATTR_KPARAM_INFO
	.align		4
.L_10237:
        /*0158*/ 	.byte	0x04, 0x17
        /*015a*/ 	.short	(.L_10239 - .L_10238)
.L_10238:
        /*015c*/ 	.word	0x00000000
        /*0160*/ 	.short	0x0000
        /*0162*/ 	.short	0x0000
        /*0164*/ 	.byte	0x00, 0xf5, 0x21, 0x00


	//----- nvinfo : EIATTR_SPARSE_MMA_MASK
	.align		4
.L_10239:
        /*0168*/ 	.byte	0x03, 0x50
        /*016a*/ 	.short	0x0000


	//----- nvinfo : EIATTR_MAXREG_COUNT
	.align		4
        /*016c*/ 	.byte	0x03, 0x1b
        /*016e*/ 	.short	0x00ff


	//----- nvinfo : EIATTR_NUM_BARRIERS
	.align		4
        /*0170*/ 	.byte	0x02, 0x4c
        /*0172*/ 	.byte	0x01
	.zero		1


	//----- nvinfo : EIATTR_EXTERNS
	.align		4
        /*0174*/ 	.byte	0x04, 0x0f
        /*0176*/ 	.short	(.L_10241 - .L_10240)


	//   ....[0]....
	.align		4
.L_10240:
        /*0178*/ 	.word	index@(__assertfail)


	//----- nvinfo : EIATTR_MERCURY_ISA_VERSION
	.align		4
.L_10241:
        /*017c*/ 	.byte	0x03, 0x5f
        /*017e*/ 	.short	0x0101


	//----- nvinfo : EIATTR_COOP_GROUP_MASK_REGIDS
	.align		4
        /*0180*/ 	.byte	0x04, 0x29
        /*0182*/ 	.short	(.L_10243 - .L_10242)


	//   ....[0]....
.L_10242:
        /*0184*/ 	.word	0xffffffff


	//   ....[1]....
        /*0188*/ 	.word	0xffffffff


	//   ....[2]....
        /*018c*/ 	.word	0xffffffff


	//   ....[3]....
        /*0190*/ 	.word	0xffffffff


	//   ....[4]....
        /*0194*/ 	.word	0xffffffff


	//   ....[5]....
        /*0198*/ 	.word	0xffffffff


	//   ....[6]....
        /*019c*/ 	.word	0xffffffff


	//   ....[7]....
        /*01a0*/ 	.word	0xffffffff


	//   ....[8]....
        /*01a4*/ 	.word	0xffffffff


	//   ....[9]....
        /*01a8*/ 	.word	0xffffffff


	//   ....[10]....
        /*01ac*/ 	.word	0xffffffff


	//   ....[11]....
        /*01b0*/ 	.word	0xffffffff


	//   ....[12]....
        /*01b4*/ 	.word	0xffffffff


	//   ....[13]....
        /*01b8*/ 	.word	0xffffffff


	//   ....[14]....
        /*01bc*/ 	.word	0xffffffff


	//   ....[15]....
        /*01c0*/ 	.word	0xffffffff


	//   ....[16]....
        /*01c4*/ 	.word	0x0500000f


	//   ....[17]....
        /*01c8*/ 	.word	0x0500000f


	//   ....[18]....
        /*01cc*/ 	.word	0x0500000f


	//   ....[19]....
        /*01d0*/ 	.word	0x0500000f


	//   ....[20]....
        /*01d4*/ 	.word	0x0500000f


	//----- nvinfo : EIATTR_COOP_GROUP_INSTR_OFFSETS
	.align		4
.L_10243:
        /*01d8*/ 	.byte	0x04, 0x28
        /*01da*/ 	.short	(.L_10245 - .L_10244)


	//   ....[0]....
.L_10244:
        /*01dc*/ 	.word	0x00000330


	//   ....[1]....
        /*01e0*/ 	.word	0x00000350


	//   ....[2]....
        /*01e4*/ 	.word	0x00000370


	//   ....[3]....
        /*01e8*/ 	.word	0x00000390


	//   ....[4]....
        /*01ec*/ 	.word	0x000003b0


	//   ....[5]....
        /*01f0*/ 	.word	0x000004c0


	//   ....[6]....
        /*01f4*/ 	.word	0x000004e0


	//   ....[7]....
        /*01f8*/ 	.word	0x00000500


	//   ....[8]....
        /*01fc*/ 	.word	0x00001340


	//   ....[9]....
        /*0200*/ 	.word	0x00001370


	//   ....[10]....
        /*0204*/ 	.word	0x00001390


	//   ....[11]....
        /*0208*/ 	.word	0x000013b0


	//   ....[12]....
        /*020c*/ 	.word	0x000013d0


	//   ....[13]....
        /*0210*/ 	.word	0x00001420


	//   ....[14]....
        /*0214*/ 	.word	0x00001440


	//   ....[15]....
        /*0218*/ 	.word	0x00001460


	//   ....[16]....
        /*021c*/ 	.word	0x00002ad0


	//   ....[17]....
        /*0220*/ 	.word	0x00002b30


	//   ....[18]....
        /*0224*/ 	.word	0x00002b90


	//   ....[19]....
        /*0228*/ 	.word	0x00002bf0


	//   ....[20]....
        /*022c*/ 	.word	0x00002c50


	//----- nvinfo : EIATTR_VRC_CTA_INIT_COUNT
	.align		4
.L_10245:
        /*0230*/ 	.byte	0x02, 0x4a
	.zero		1
	.zero		1


	//----- nvinfo : EIATTR_SYSCALL_OFFSETS
	.align		4
        /*0234*/ 	.byte	0x04, 0x46
        /*0236*/ 	.short	(.L_10247 - .L_10246)


	//   ....[0]....
.L_10246:
        /*0238*/ 	.word	0x000002b0


	//----- nvinfo : EIATTR_EXIT_INSTR_OFFSETS
	.align		4
.L_10247:
        /*023c*/ 	.byte	0x04, 0x1c
        /*023e*/ 	.short	(.L_10249 - .L_10248)


	//   ....[0]....
.L_10248:
        /*0240*/ 	.word	0x00000090


	//   ....[1]....
        /*0244*/ 	.word	0x00002880


	//   ....[2]....
        /*0248*/ 	.word	0x000028b0


	//   ....[3]....
        /*024c*/ 	.word	0x00002a80


	//----- nvinfo : EIATTR_CRS_STACK_SIZE
	.align		4
.L_10249:
        /*0250*/ 	.byte	0x04, 0x1e
        /*0252*/ 	.short	(.L_10251 - .L_10250)
.L_10250:
        /*0254*/ 	.word	0x00000000


	//----- nvinfo : EIATTR_CBANK_PARAM_SIZE
	.align		4
.L_10251:
        /*0258*/ 	.byte	0x03, 0x19
        /*025a*/ 	.short	0x008c


	//----- nvinfo : EIATTR_PARAM_CBANK
	.align		4
        /*025c*/ 	.byte	0x04, 0x0a
        /*025e*/ 	.short	(.L_10253 - .L_10252)
	.align		4
.L_10252:
        /*0260*/ 	.word	index@(.nv.constant0._ZN4vllm25paged_attention_v2_kernelIfhLi80ELi32ELi128ELNS_18Fp8KVCacheDataTypeE2ELb0ELi512EEEvPfS2_PT_PKS3_PKT0_S9_ifPKiSB_iPKfiiiSD_SD_iiiii)
        /*0264*/ 	.short	0x0380
        /*0266*/ 	.short	0x008c


	//----- nvinfo : EIATTR_SW_WAR
	.align		4
.L_10253:
        /*0268*/ 	.byte	0x04, 0x36
        /*026a*/ 	.short	(.L_10255 - .L_10254)
.L_10254:
        /*026c*/ 	.word	0x00000008
.L_10255:


//--------------------- .nv.info._ZN4vllm25paged_attention_v2_kernelIfhLi64ELi32ELi128ELNS_18Fp8KVCacheDataTypeE2ELb0ELi512EEEvPfS2_PT_PKS3_PKT0_S9_ifPKiSB_iPKfiiiSD_SD_iiiii --------------------------
	.section	.nv.info._ZN4vllm25paged_attention_v2_kernelIfhLi64ELi32ELi128ELNS_18Fp8KVCacheDataTypeE2ELb0ELi512EEEvPfS2_PT_PKS3_PKT0_S9_ifPKiSB_iPKfiiiSD_SD_iiiii,"",@"SHT_CUDA_INFO"
	.sectionflags	@""
	.align	4


	//----- nvinfo : EIATTR_CUDA_API_VERSION
	.align		4
        /*0000*/ 	.byte	0x04, 0x37
        /*0002*/ 	.short	(.L_10257 - .L_10256)
.L_10256:
        /*0004*/ 	.word	0x00000082


	//----- nvinfo : EIATTR_KPARAM_INFO
	.align		4
.L_10257:
        /*0008*/ 	.byte	0x04, 0x17
        /*000a*/ 	.short	(.L_10259 - .L_10258)
.L_10258:
        /*000c*/ 	.word	0x00000000
        /*0010*/ 	.short	0x0015
        /*0012*/ 	.short	0x0088
        /*0014*/ 	.byte	0x00, 0xf0, 0x11, 0x00


	//----- nvinfo : EIATTR_KPARAM_INFO
	.align		4
.L_10259:
        /*0018*/ 	.byte	0x04, 0x17
        /*001a*/ 	.short	(.L_10261 - .L_10260)
.L_10260:
        /*001c*/ 	.word	0x00000000
        /*0020*/ 	.short	0x0014
        /*0022*/ 	.short	0x0084
        /*0024*/ 	.byte	0x00, 0xf0, 0x11, 0x00


	//----- nvinfo : EIATTR_KPARAM_INFO
	.align		4
.L_10261:
        /*0028*/ 	.byte	0x04, 0x17
        /*002a*/ 	.short	(.L_10263 - .L_10262)
.L_10262:
        /*002c*/ 	.word	0x00000000
        /*0030*/ 	.short	0x0013
        /*0032*/ 	.short	0x0080
        /*0034*/ 	.byte	0x00, 0xf0, 0x11, 0x00


	//----- nvinfo : EIATTR_KPARAM_INFO
	.align		4
.L_10263:
        /*0038*/ 	.byte	0x04, 0x17
        /*003a*/ 	.short	(.L_10265 - .L_10264)
.L_10264:
        /*003c*/ 	.word	0x00000000
        /*0040*/ 	.short	0x0012
        /*0042*/ 	.short	0x007c
        /*0044*/ 	.byte	0x00, 0xf0, 0x11, 0x00


	//----- nvinfo : EIATTR_KPARAM_INFO
	.align		4
.L_10265:
        /*0048*/ 	.byte	0x04, 0x17
        /*004a*/ 	.short	(.L_10267 - .L_10266)
.L_10266:
        /*004c*/ 	.word	0x00000000
        /*0050*/ 	.short	0x0011
        /*0052*/ 	.short	0x0078
        /*0054*/ 	.byte	0x00, 0xf0, 0x11, 0x00


	//----- nvinfo : EIATTR_KPARAM_INFO
	.align		4
.L_10267:
        /*0058*/ 	.byte	0x04, 0x17
        /*005a*/ 	.short	(.L_10269 - .L_10268)
.L_10268:
        /*005c*/ 	.word	0x00000000
        /*0060*/ 	.short	0x0010
        /*0062*/ 	.short	0x0070
        /*0064*/ 	.byte	0x00, 0xf5, 0x21, 0x00


	//----- nvinfo : EIATTR_KPARAM_INFO
	.align		4
.L_10269:
        /*0068*/ 	.byte	0x04, 0x17
        /*006a*/ 	.short	(.L_10271 - .L_10270)
.L_10270:
        /*006c*/ 	.word	0x00000000
        /*0070*/ 	.short	0x000f
        /*0072*/ 	.short	0x0068
        /*0074*/ 	.byte	0x00, 0xf5, 0x21, 0x00


	//----- nvinfo : EIATTR_KPARAM_INFO
	.align		4
.L_10271:
        /*0078*/ 	.byte	0x04, 0x17
        /*007a*/ 	.short	(.L_10273 - .L_10272)
.L_10272:
        /*007c*/ 	.word	0x00000000
        /*0080*/ 	.short	0x000e
        /*0082*/ 	.short	0x0060
        /*0084*/ 	.byte	0x00, 0xf0, 0x11, 0x00


	//----- nvinfo : EIATTR_KPARAM_INFO
	.align		4
.L_10273:
        /*0088*/ 	.byte	0x04, 0x17
        /*008a*/ 	.short	(.L_10275 - .L_10274)
.L_10274:
        /*008c*/ 	.word	0x00000000
        /*0090*/ 	.short	0x000d
        /*0092*/ 	.short	0x005c
        /*0094*/ 	.byte	0x00, 0xf0, 0x11, 0x00


	//----- nvinfo : EIATTR_KPARAM_INFO
	.align		4
.L_10275:
        /*0098*/ 	.byte	0x04, 0x17
        /*009a*/ 	.short	(.L_10277 - .L_10276)
.L_10276:
        /*009c*/ 	.word	0x00000000
        /*00a0*/ 	.short	0x000c
        /*00a2*/ 	.short	0x0058
        /*00a4*/ 	.byte	0x00, 0xf0, 0x11, 0x00


	//----- nvinfo : EIATTR_KPARAM_INFO
	.align		4
.L_10277:
        /*00a8*/ 	.byte	0x04, 0x17
        /*00aa*/ 	.short	(.L_10279 - .L_10278)
.L_10278:
        /*00ac*/ 	.word	0x00000000
        /*00b0*/ 	.short	0x000b
        /*00b2*/ 	.short	0x0050
        /*00b4*/ 	.byte	0x00, 0xf5, 0x21, 0x00


	//----- nvinfo : EIATTR_KPARAM_INFO
	.align		4
.L_10279:
        /*00b8*/ 	.byte	0x04, 0x17
        /*00ba*/ 	.short	(.L_10281 - .L_10280)
.L_10280:
        /*00bc*/ 	.word	0x00000000
        /*00c0*/ 	.short	0x000a
        /*00c2*/ 	.short	0x0048
        /*00c4*/ 	.byte	0x00, 0xf0, 0x11, 0x00


	//----- nvinfo : EIATTR_KPARAM_INFO
	.align		4
.L_10281:
        /*00c8*/ 	.byte	0x04, 0x17
        /*00ca*/ 	.short	(.L_10283 - .L_10282)
.L_10282:
        /*00cc*/ 	.word	0x00000000
        /*00d0*/ 	.short	0x0009
        /*00d2*/ 	.short	0x0040
        /*00d4*/ 	.byte	0x00, 0xf5, 0x21, 0x00


	//----- nvinfo : EIATTR_KPARAM_INFO
	.align		4
.L_10283:
        /*00d8*/ 	.byte	0x04, 0x17
        /*00da*/ 	.short	(.L_10285 - .L_10284)
.L_10284:
        /*00dc*/ 	.word	0x00000000
        /*00e0*/ 	.short	0x0008
        /*00e2*/ 	.short	0x0038
        /*00e4*/ 	.byte	0x00, 0xf5, 0x21, 0x00


	//----- nvinfo : EIATTR_KPARAM_INFO
	.align		4
.L_10285:
        /*00e8*/ 	.byte	0x04, 0x17
        /*00ea*/ 	.short	(.L_10287 - .L_10286)
.L_10286:
        /*00ec*/ 	.word	0x00000000
        /*00f0*/ 	.short	0x0007
        /*00f2*/ 	.short	0x0034
        /*00f4*/ 	.byte	0x00, 0xf0, 0x11, 0x00


	//----- nvinfo : EIATTR_KPARAM_INFO
	.align		4
.L_10287:
        /*00f8*/ 	.byte	0x04, 0x17
        /*00fa*/ 	.short	(.L_10289 - .L_10288)
.L_10288:
        /*00fc*/ 	.word	0x00000000
        /*0100*/ 	.short	0x0006
        /*0102*/ 	.short	0x0030
        /*0104*/ 	.byte	0x00, 0xf0, 0x11, 0x00


	//----- nvinfo : EIATTR_KPARAM_INFO
	.align		4
.L_10289:
        /*0108*/ 	.byte	0x04, 0x17
        /*010a*/ 	.short	(.L_10291 - .L_10290)
.L_10290:
        /*010c*/ 	.word	0x00000000
        /*0110*/ 	.short	0x0005
        /*0112*/ 	.short	0x0028
        /*0114*/ 	.byte	0x00, 0xf5, 0x21, 0x00


	//----- nvinfo : EIATTR_KPARAM_INFO
	.align		4
.L_10291:
        /*0118*/ 	.byte	0x04, 0x17
        /*011a*/ 	.short	(.L_10293 - .L_10292)
.L_10292:
        /*011c*/ 	.word	0x00000000
        /*0120*/ 	.short	0x0004
        /*0122*/ 	.short	0x0020
        /*0124*/ 	.byte	0x00, 0xf5, 0x21, 0x00


	//----- nvinfo : EIATTR_KPARAM_INFO
	.align		4
.L_10293:
        /*0128*/ 	.byte	0x04, 0x17
        /*012a*/ 	.short	(.L_10295 - .L_10294)
.L_10294:
        /*012c*/ 	.word	0x00000000
        /*0130*/ 	.short	0x0003
        /*0132*/ 	.short	0x0018
        /*0134*/ 	.byte	0x00, 0xf5, 0x21, 0x00


	//----- nvinfo : EIATTR_KPARAM_INFO
	.align		4
.L_10295:
        /*0138*/ 	.byte	0x04, 0x17
        /*013a*/ 	.short	(.L_10297 - .L_10296)
.L_10296:
        /*013c*/ 	.word	0x00000000
        /*0140*/ 	.short	0x0002
        /*0142*/ 	.short	0x0010
        /*0144*/ 	.byte	0x00, 0xf5, 0x21, 0x00


	//----- nvinfo : EIATTR_KPARAM_INFO
	.align		4
.L_10297:
        /*0148*/ 	.byte	0x04, 0x17
        /*014a*/ 	.short	(.L_10299 - .L_10298)
.L_10298:
        /*014c*/ 	.word	0x00000000
        /*0150*/ 	.short	0x0001
        /*0152*/ 	.short	0x0008
        /*0154*/ 	.byte	0x00, 0xf5, 0x21, 0x00


	//----- nvinfo : EIATTR_KPARAM_INFO
	.align		4
.L_10299:
        /*0158*/ 	.byte	0x04, 0x17
        /*015a*/ 	.short	(.L_10301 - .L_10300)
.L_10300:
        /*015c*/ 	.word	0x00000000
        /*0160*/ 	.short	0x0000
        /*0162*/ 	.short	0x0000
        /*0164*/ 	.byte	0x00, 0xf5, 0x21, 0x00


	//----- nvinfo : EIATTR_SPARSE_MMA_MASK
	.align		4
.L_10301:
        /*0168*/ 	.byte	0x03, 0x50
        /*016a*/ 	.short	0x0000


	//----- nvinfo : EIATTR_MAXREG_COUNT
	.align		4
        /*016c*/ 	.byte	0x03, 0x1b
        /*016e*/ 	.short	0x00ff


	//----- nvinfo : EIATTR_NUM_BARRIERS
	.align		4
        /*0170*/ 	.byte	0x02, 0x4c
        /*0172*/ 	.byte	0x01
	.zero		1


	//----- nvinfo : EIATTR_EXTERNS
	.align		4
        /*0174*/ 	.byte	0x04, 0x0f
        /*0176*/ 	.short	(.L_10303 - .L_10302)


	//   ....[0]....
	.align		4
.L_10302:
        /*0178*/ 	.word	index@(__assertfail)


	//----- nvinfo : EIATTR_MERCURY_ISA_VERSION
	.align		4
.L_10303:
        /*017c*/ 	.byte	0x03, 0x5f
        /*017e*/ 	.short	0x0101


	//----- nvinfo : EIATTR_COOP_GROUP_MASK_REGIDS
	.align		4
        /*0180*/ 	.byte	0x04, 0x29
        /*0182*/ 	.short	(.L_10305 - .L_10304)


	//   ....[0]....
.L_10304:
        /*0184*/ 	.word	0xffffffff


	//   ....[1]....
        /*0188*/ 	.word	0xffffffff


	//   ....[2]....
        /*018c*/ 	.word	0xffffffff


	//   ....[3]....
        /*0190*/ 	.word	0xffffffff


	//   ....[4]....
        /*0194*/ 	.word	0xffffffff


	//   ....[5]....
        /*0198*/ 	.word	0xffffffff


	//   ....[6]....
        /*019c*/ 	.word	0xffffffff


	//   ....[7]....
        /*01a0*/ 	.word	0xffffffff


	//   ....[8]....
        /*01a4*/ 	.word	0xffffffff


	//   ....[9]....
        /*01a8*/ 	.word	0xffffffff


	//   ....[10]....
        /*01ac*/ 	.word	0xffffffff


	//   ....[11]....
        /*01b0*/ 	.word	0xffffffff


	//   ....[12]....
        /*01b4*/ 	.word	0xffffffff


	//   ....[13]....
        /*01b8*/ 	.word	0xffffffff


	//   ....[14]....
        /*01bc*/ 	.word	0xffffffff


	//   ....[15]....
        /*01c0*/ 	.word	0xffffffff


	//   ....[16]....
        /*01c4*/ 	.word	0x0500000f


	//   ....[17]....
        /*01c8*/ 	.word	0x0500000f


	//   ....[18]....
        /*01cc*/ 	.word	0x0500000f


	//   ....[19]....
        /*01d0*/ 	.word	0x0500000f


	//   ....[20]....
        /*01d4*/ 	.word	0x0500000f


	//----- nvinfo : EIATTR_COOP_GROUP_INSTR_OFFSETS
	.align		4
.L_10305:
        /*01d8*/ 	.byte	0x04, 0x28
        /*01da*/ 	.short	(.L_10307 - .L_10306)


	//   ....[0]....
.L_10306:
        /*01dc*/ 	.word	0x000003c0


	//   ....[1]....
        /*01e0*/ 	.word	0x000003e0


	//   ....[2]....
        /*01e4*/ 	.word	0x00000400


	//   ....[3]....
        /*01e8*/ 	.word	0x00000420


	//   ....[4]....
        /*01ec*/ 	.word	0x00000440


	//   ....[5]....
        /*01f0*/ 	.word	0x00000540


	//   ....[6]....
        /*01f4*/ 	.word	0x00000560


	//   ....[7]....
        /*01f8*/ 	.word	0x00000590


	//   ....[8]....
        /*01fc*/ 	.word	0x000013e0


	//   ....[9]....
        /*0200*/ 	.word	0x00001410


	//   ....[10]....
        /*0204*/ 	.word	0x00001430


	//   ....[11]....
        /*0208*/ 	.word	0x00001450


	//   ....[12]....
        /*020c*/ 	.word	0x00001470


	//   ....[13]....
        /*0210*/ 	.word	0x000014c0


	//   ....[14]....
        /*0214*/ 	.word	0x000014e0


	//   ....[15]....
        /*0218*/ 	.word	0x00001500


	//   ....[16]....
        /*021c*/ 	.word	0x00002a60


	//   ....[17]....
        /*0220*/ 	.word	0x00002ac0


	//   ....[18]....
        /*0224*/ 	.word	0x00002b20


	//   ....[19]....
        /*0228*/ 	.word	0x00002b80


	//   ....[20]....
        /*022c*/ 	.word	0x00002be0


	//----- nvinfo : EIATTR_VRC_CTA_INIT_COUNT
	.align		4
.L_10307:
        /*0230*/ 	.byte	0x02, 0x4a
	.zero		1
	.zero		1


	//----- nvinfo : EIATTR_SYSCALL_OFFSETS
	.align		4
        /*0234*/ 	.byte	0x04, 0x46
        /*0236*/ 	.short	(.L_10309 - .L_10308)


	//   ....[0]....
.L_10308:
        /*0238*/ 	.word	0x00000320


	//----- nvinfo : EIATTR_EXIT_INSTR_OFFSETS
	.align		4
.L_10309:
        /*023c*/ 	.byte	0x04, 0x1c
        /*023e*/ 	.short	(.L_10311 - .L_10310)


	//   ....[0]....
.L_10310:
        /*0240*/ 	.word	0x000000d0


	//   ....[1]....
        /*0244*/ 	.word	0x00002840


	//   ....[2]....
        /*0248*/ 	.word	0x00002870


	//   ....[3]....
        /*024c*/ 	.word	0x00002a10


	//----- nvinfo : EIATTR_CRS_STACK_SIZE
	.align		4
.L_10311:
        /*0250*/ 	.byte	0x04, 0x1e
        /*0252*/ 	.short	(.L_10313 - .L_10312)
.L_10312:
        /*0254*/ 	.word	0x00000000


	//----- nvinfo : EIATTR_CBANK_PARAM_SIZE
	.align		4
.L_10313:
        /*0258*/ 	.byte	0x03, 0x19
        /*025a*/ 	.short	0x008c


	//----- nvinfo : EIATTR_PARAM_CBANK
	.align		4
        /*025c*/ 	.byte	0x04, 0x0a
        /*025e*/ 	.short	(.L_10315 - .L_10314)
	.align		4
.L_10314:
        /*0260*/ 	.word	index@(.nv.constant0._ZN4vllm25paged_attention_v2_kernelIfhLi64ELi32ELi128ELNS_18Fp8KVCacheDataTypeE2ELb0ELi512EEEvPfS2_PT_PKS3_PKT0_S9_ifPKiSB_iPKfiiiSD_SD_iiiii)
        /*0264*/ 	.short	0x0380
        /*0266*/ 	.short	0x008c


	//----- nvinfo : EIATTR_SW_WAR
	.align		4
.L_10315:
        /*0268*/ 	.byte	0x04, 0x36
        /*026a*/ 	.short	(.L_10317 - .L_10316)
.L_10316:
        /*026c*/ 	.word	0x00000008
.L_10317:


//--------------------- .nv.info._ZN4vllm25paged_attention_v2_kernelIfhLi32ELi32ELi128ELNS_18Fp8KVCacheDataTypeE2ELb0ELi512EEEvPfS2_PT_PKS3_PKT0_S9_ifPKiSB_iPKfiiiSD_SD_iiiii --------------------------
	.section	.nv.info._ZN4vllm25paged_attention_v2_kernelIfhLi32ELi32ELi128ELNS_18Fp8KVCacheDataTypeE2ELb0ELi512EEEvPfS2_PT_PKS3_PKT0_S9_ifPKiSB_iPKfiiiSD_SD_iiiii,"",@"SHT_CUDA_INFO"
	.sectionflags	@""
	.align	4


	//----- nvinfo : EIATTR_CUDA_API_VERSION
	.align		4
        /*0000*/ 	.byte	0x04, 0x37
        /*0002*/ 	.short	(.L_10319 - .L_10318)
.L_10318:
        /*0004*/ 	.word	0x00000082


	//----- nvinfo : EIATTR_KPARAM_INFO
	.align		4
.L_10319:
        /*0008*/ 	.byte	0x04, 0x17
        /*000a*/ 	.short	(.L_10321 - .L_10320)
.L_10320:
        /*000c*/ 	.word	0x00000000
        /*0010*/ 	.short	0x0015
        /*0012*/ 	.short	0x0088
        /*0014*/ 	.byte	0x00, 0xf0, 0x11, 0x00


	//----- nvinfo : EIATTR_KPARAM_INFO
	.align		4
.L_10321:
        /*0018*/ 	.byte	0x04, 0x17
        /*001a*/ 	.short	(.L_10323 - .L_10322)
.L_10322:
        /*001c*/ 	.word	0x00000000
        /*0020*/ 	.short	0x0014
        /*0022*/ 	.short	0x0084
        /*0024*/ 	.byte	0x00, 0xf0, 0x11, 0x00


	//----- nvinfo : EIATTR_KPARAM_INFO
	.align		4
.L_10323:
        /*0028*/ 	.byte	0x04, 0x17
        /*002a*/ 	.short	(.L_10325 - .L_10324)
.L_10324:
        /*002c*/ 	.word	0x00000000
        /*0030*/ 	.short	0x0013
        /*0032*/ 	.short	0x0080
        /*0034*/ 	.byte	0x00, 0xf0, 0x11, 0x00


	//----- nvinfo : EIATTR_KPARAM_INFO
	.align		4
.L_10325:
        /*0038*/ 	.byte	0x04, 0x17
        /*003a*/ 	.short	(.L_10327 - .L_10326)
.L_10326:
        /*003c*/ 	.word	0x00000000
        /*0040*/ 	.short	0x0012
        /*0042*/ 	.short	0x007c
        /*0044*/ 	.byte	0x00, 0xf0, 0x11, 0x00


	//----- nvinfo : EIATTR_KPARAM_INFO
	.align		4
.L_10327:
        /*0048*/ 	.byte	0x04, 0x17
        /*004a*/ 	.short	(.L_10329 - .L_10328)
.L_10328:
        /*004c*/ 	.word	0x00000000
        /*0050*/ 	.short	0x0011
        /*0052*/ 	.short	0x0078
        /*0054*/ 	.byte	0x00, 0xf0, 0x11, 0x00


	//----- nvinfo : EIATTR_KPARAM_INFO
	.align		4
.L_10329:
        /*0058*/ 	.byte	0x04, 0x17
        /*005a*/ 	.short	(.L_10331 - .L_10330)
.L_10330:
        /*005c*/ 	.word	0x00000000
        /*0060*/ 	.short	0x0010
        /*0062*/ 	.short	0x0070
        /*0064*/ 	.byte	0x00, 0xf5, 0x21, 0x00


	//----- nvinfo : EIATTR_KPARAM_INFO
	.align		4
.L_10331:
        /*0068*/ 	.byte	0x04, 0x17
        /*006a*/ 	.short	(.L_10333 - .L_10332)
.L_10332:
        /*006c*/ 	.word	0x00000000
        /*0070*/ 	.short	0x000f
        /*0072*/ 	.short	0x0068
        /*0074*/ 	.byte	0x00, 0xf5, 0x21, 0x00


	//----- nvinfo : EIATTR_KPARAM_INFO
	.align		4
.L_10333:
        /*0078*/ 	.byte	0x04, 0x17
        /*007a*/ 	.short	(.L_10335 - .L_10334)
.L_10334:
        /*007c*/ 	.word	0x00000000
        /*0080*/ 	.short	0x000e
        /*0082*/ 	.short	0x0060
        /*0084*/ 	.byte	0x00, 0xf0, 0x11, 0x00


	//----- nvinfo : EIATTR_KPARAM_INFO
	.align		4
.L_10335:
        /*0088*/ 	.byte	0x04, 0x17
        /*008a*/ 	.short	(.L_10337 - .L_10336)
.L_10336:
        /*008c*/ 	.word	0x00000000
        /*0090*/ 	.short	0x000d
        /*0092*/ 	.short	0x005c
        /*0094*/ 	.byte	0x00, 0xf0, 0x11, 0x00


	//----- nvinfo : EIATTR_KPARAM_INFO
	.align		4
.L_10337:
        /*0098*/ 	.byte	0x04, 0x17
        /*009a*/ 	.short	(.L_10339 - .L_10338)
.L_10338:
        /*009c*/ 	.word	0x00000000
        /*00a0*/ 	.short	0x000c
        /*00a2*/ 	.short	0x0058
        /*00a4*/ 	.byte	0x00, 0xf0, 0x11, 0x00


	//----- nvinfo : EIATTR_KPARAM_INFO
	.align		4
.L_10339:
        /*00a8*/ 	.byte	0x04, 0x17
        /*00aa*/ 	.short	(.L_10341 - .L_10340)
.L_10340:
        /*00ac*/ 	.word	0x00000000
        /*00b0*/ 	.short	0x000b
        /*00b2*/ 	.short	0x0050
        /*00b4*/ 	.byte	0x00, 0xf5, 0x21, 0x00


	//----- nvinfo : EIATTR_KPARAM_INFO
	.align		4
.L_10341:
        /*00b8*/ 	.byte	0x04, 0x17
        /*00ba*/ 	.short	(.L_10343 - .L_10342)
.L_10342:
        /*00bc*/ 	.word	0x00000000
        /*00c0*/ 	.short	0x000a
        /*00c2*/ 	.short	0x0048
        /*00c4*/ 	.byte	0x00, 0xf0, 0x11, 0x00


	//----- nvinfo : EIATTR_KPARAM_INFO
	.align		4
.L_10343:
        /*00c8*/ 	.byte	0x04, 0x17
        /*00ca*/ 	.short	(.L_10345 - .L_10344)
.L_10344:
        /*00cc*/ 	.word	0x00000000
        /*00d0*/ 	.short	0x0009
        /*00d2*/ 	.short	0x0040
        /*00d4*/ 	.byte	0x00, 0xf5, 0x21, 0x00


	//----- nvinfo : EIATTR_KPARAM_INFO
	.align		4
.L_10345:
        /*00d8*/ 	.byte	0x04, 0x17
        /*00da*/ 	.short	(.L_10347 - .L_10346)
.L_10346:
        /*00dc*/ 	.word	0x00000000
        /*00e0*/ 	.short	0x0008
        /*00e2*/ 	.short	0x0038
        /*00e4*/ 	.byte	0x00, 0xf5, 0x21, 0x00


	//----- nvinfo : EIATTR_KPARAM_INFO
	.align		4
.L_10347:
        /*00e8*/ 	.byte	0x04, 0x17
        /*00ea*/ 	.short	(.L_10349 - .L_10348)
.L_10348:
        /*00ec*/ 	.word	0x00000000
        /*00f0*/ 	.short	0x0007
        /*00f2*/ 	.short	0x0034
        /*00f4*/ 	.byte	0x00, 0xf0, 0x11, 0x00


	//----- nvinfo : EIATTR_KPARAM_INFO
	.align		4
.L_10349:
        /*00f8*/ 	.byte	0x04, 0x17
        /*00fa*/ 	.short	(.L_10351 - .L_10350)
.L_10350:
        /*00fc*/ 	.word	0x00000000
        /*0100*/ 	.short	0x0006
        /*0102*/ 	.short	0x0030
        /*0104*/ 	.byte	0x00, 0xf0, 0x11, 0x00


	//----- nvinfo : EIATTR_KPARAM_INFO
	.align		4
.L_10351:
        /*0108*/ 	.byte	0x04, 0x17
        /*010a*/ 	.short	(.L_10353 - .L_10352)
.L_10352:
        /*010c*/ 	.word	0x00000000
        /*0110*/ 	.short	0x0005
        /*0112*/ 	.short	0x0028
        /*0114*/ 	.byte	0x00, 0xf5, 0x21, 0x00


	//----- nvinfo : EIATTR_KPARAM_INFO
	.align		4
.L_10353:
        /*0118*/ 	.byte	0x04, 0x17
        /*011a*/ 	.short	(.L_10355 - .L_10354)
.L_10354:
        /*011c*/ 	.word	0x00000000
        /*0120*/ 	.short	0x0004
        /*0122*/ 	.short	0x0020
        /*0124*/ 	.byte	0x00, 0xf5, 0x21, 0x00


	//----- nvinfo : EIATTR_KPARAM_INFO
	.align		4
.L_10355:
        /*0128*/ 	.byte	0x04, 0x17
        /*012a*/ 	.short	(.L_10357 - .L_10356)
.L_10356:
        /*012c*/ 	.word	0x00000000
        /*0130*/ 	.short	0x0003
        /*0132*/ 	.short	0x0018
        /*0134*/ 	.byte	0x00, 0xf5, 0x21, 0x00


	//----- nvinfo : EIATTR_KPARAM_INFO
	.align		4
.L_10357:
        /*0138*/ 	.byte	0x04, 0x17
        /*013a*/ 	.short	(.L_10359 - .L_10358)
.L_10358:
        /*013c*/ 	.word	0x00000000
        /*0140*/ 	.short	0x0002
        /*0142*/ 	.short	0x0010
        /*0144*/ 	.byte	0x00, 0xf5, 0x21, 0x00


	//----- nvinfo : EIATTR_KPARAM_INFO
	.align		4
.L_10359:
        /*0148*/ 	.byte	0x04, 0x17
        /*014a*/ 	.short	(.L_10361 - .L_10360)
.L_10360:
        /*014c*/ 	.word	0x00000000
        /*0150*/ 	.short	0x0001
        /*0152*/ 	.short	0x0008
        /*0154*/ 	.byte	0x00, 0xf5, 0x21, 0x00


	//----- nvinfo : EIATTR_KPARAM_INFO
	.align		4
.L_10361:
        /*0158*/ 	.byte	0x04, 0x17
        /*015a*/ 	.short	(.L_10363 - .L_10362)
.L_10362:
        /*015c*/ 	.word	0x00000000
        /*0160*/ 	.short	0x0000
        /*0162*/ 	.short	0x0000
        /*0164*/ 	.byte	0x00, 0xf5, 0x21, 0x00


	//----- nvinfo : EIATTR_SPARSE_MMA_MASK
	.align		4
.L_10363:
        /*0168*/ 	.byte	0x03, 0x50
        /*016a*/ 	.short	0x0000


	//----- nvinfo : EIATTR_MAXREG_COUNT
	.align		4
        /*016c*/ 	.byte	0x03, 0x1b
        /*016e*/ 	.short	0x00ff


	//----- nvinfo : EIATTR_NUM_BARRIERS
	.align		4
        /*0170*/ 	.byte	0x02, 0x4c
        /*0172*/ 	.byte	0x01
	.zero		1


	//----- nvinfo : EIATTR_EXTERNS
	.align		4
        /*0174*/ 	.byte	0x04, 0x0f
        /*0176*/ 	.short	(.L_10365 - .L_10364)


	//   ....[0]....
	.align		4
.L_10364:
        /*0178*/ 	.word	index@(__assertfail)


	//----- nvinfo : EIATTR_MERCURY_ISA_VERSION
	.align		4
.L_10365:
        /*017c*/ 	.byte	0x03, 0x5f
        /*017e*/ 	.short	0x0101


	//----- nvinfo : EIATTR_COOP_GROUP_MASK_REGIDS
	.align		4
        /*0180*/ 	.byte	0x04, 0x29
        /*0182*/ 	.short	(.L_10367 - .L_10366)


	//   ....[0]....
.L_10366:
        /*0184*/ 	.word	0xffffffff


	//   ....[1]....
        /*0188*/ 	.word	0xffffffff


	//   ....[2]....
        /*018c*/ 	.word	0xffffffff


	//   ....[3]....
        /*0190*/ 	.word	0xffffffff


	//   ....[4]....
        /*0194*/ 	.word	0xffffffff


	//   ....[5]....
        /*0198*/ 	.word	0xffffffff


	//   ....[6]....
        /*019c*/ 	.word	0xffffffff


	//   ....[7]....
        /*01a0*/ 	.word	0xffffffff


	//   ....[8]....
        /*01a4*/ 	.word	0xffffffff


	//   ....[9]....
        /*01a8*/ 	.word	0xffffffff


	//   ....[10]....
        /*01ac*/ 	.word	0xffffffff


	//   ....[11]....
        /*01b0*/ 	.word	0xffffffff


	//   ....[12]....
        /*01b4*/ 	.word	0xffffffff


	//   ....[13]....
        /*01b8*/ 	.word	0xffffffff


	//   ....[14]....
        /*01bc*/ 	.word	0xffffffff


	//   ....[15]....
        /*01c0*/ 	.word	0xffffffff


	//   ....[16]....
        /*01c4*/ 	.word	0x0500000f


	//   ....[17]....
        /*01c8*/ 	.word	0x0500000f


	//   ....[18]....
        /*01cc*/ 	.word	0x0500000f


	//   ....[19]....
        /*01d0*/ 	.word	0x0500000f


	//   ....[20]....
        /*01d4*/ 	.word	0x0500000f


	//----- nvinfo : EIATTR_COOP_GROUP_INSTR_OFFSETS
	.align		4
.L_10367:
        /*01d8*/ 	.byte	0x04, 0x28
        /*01da*/ 	.short	(.L_10369 - .L_10368)


	//   ....[0]....
.L_10368:
        /*01dc*/ 	.word	0x000003c0


	//   ....[1]....
        /*01e0*/ 	.word	0x000003e0


	//   ....[2]....
        /*01e4*/ 	.word	0x00000400


	//   ....[3]....
        /*01e8*/ 	.word	0x00000420


	//   ....[4]....
        /*01ec*/ 	.word	0x00000440


	//   ....[5]....
        /*01f0*/ 	.word	0x00000550


	//   ....[6]....
        /*01f4*/ 	.word	0x00000570


	//   ....[7]....
        /*01f8*/ 	.word	0x00000590


	//   ....[8]....
        /*01fc*/ 	.word	0x000013e0


	//   ....[9]....
        /*0200*/ 	.word	0x00001410


	//   ....[10]....
        /*0204*/ 	.word	0x00001430


	//   ....[11]....
        /*0208*/ 	.word	0x00001450


	//   ....[12]....
        /*020c*/ 	.word	0x00001470


	//   ....[13]....
        /*0210*/ 	.word	0x000014c0


	//   ....[14]....
        /*0214*/ 	.word	0x000014e0


	//   ....[15]....
        /*0218*/ 	.word	0x00001500


	//   ....[16]....
        /*021c*/ 	.word	0x00002660


	//   ....[17]....
        /*0220*/ 	.word	0x000026c0


	//   ....[18]....
        /*0224*/ 	.word	0x00002720


	//   ....[19]....
        /*0228*/ 	.word	0x00002780


	//   ....[20]....
        /*022c*/ 	.word	0x000027e0


	//----- nvinfo : EIATTR_VRC_CTA_INIT_COUNT
	.align		4
.L_10369:
        /*0230*/ 	.byte	0x02, 0x4a
	.zero		1
	.zero		1


	//----- nvinfo : EIATTR_SYSCALL_OFFSETS
	.align		4
        /*0234*/ 	.byte	0x04, 0x46
        /*0236*/ 	.short	(.L_10371 - .L_10370)


	//   ....[0]....
.L_10370:
        /*0238*/ 	.word	0x00000320


	//----- nvinfo : EIATTR_EXIT_INSTR_OFFSETS
	.align		4
.L_10371:
        /*023c*/ 	.byte	0x04, 0x1c
        /*023e*/ 	.short	(.L_10373 - .L_10372)


	//   ....[0]....
.L_10372:
        /*0240*/ 	.word	0x000000d0


	//   ....[1]....
        /*0244*/ 	.word	0x000024c0


	//   ....[2]....
        /*0248*/ 	.word	0x000024f0


	//   ....[3]....
        /*024c*/ 	.word	0x00002610


	//----- nvinfo : EIATTR_CRS_STACK_SIZE
	.align		4
.L_10373:
        /*0250*/ 	.byte	0x04, 0x1e
        /*0252*/ 	.short	(.L_10375 - .L_10374)
.L_10374:
        /*0254*/ 	.word	0x00000000


	//----- nvinfo : EIATTR_CBANK_PARAM_SIZE
	.align		4
.L_10375:
        /*0258*/ 	.byte	0x03, 0x19
        /*025a*/ 	.short	0x008c


	//----- nvinfo : EIATTR_PARAM_CBANK
	.align		4
        /*025c*/ 	.byte	0x04, 0x0a
        /*025e*/ 	.short	(.L_10377 - .L_10376)
	.align		4
.L_10376:
        /*0260*/ 	.word	index@(.nv.constant0._ZN4vllm25paged_attention_v2_kernelIfhLi32ELi32ELi128ELNS_18Fp8KVCacheDataTypeE2ELb0ELi512EEEvPfS2_PT_PKS3_PKT0_S9_ifPKiSB_iPKfiiiSD_SD_iiiii)
        /*0264*/ 	.short	0x0380
        /*0266*/ 	.short	0x008c


	//----- nvinfo : EIATTR_SW_WAR
	.align		4
.L_10377:
        /*0268*/ 	.byte	0x04, 0x36
        /*026a*/ 	.short	(.L_10379 - .L_10378)
.L_10378:
        /*026c*/ 	.word	0x00000008
.L_10379:


//--------------------- .nv.info._ZN4vllm25paged_attention_v2_kernelIfhLi256ELi32ELi128ELNS_18Fp8KVCacheDataTypeE2ELb1ELi512EEEvPfS2_PT_PKS3_PKT0_S9_ifPKiSB_iPKfiiiSD_SD_iiiii --------------------------
	.section	.nv.info._ZN4vllm25paged_attention_v2_kernelIfhLi256ELi32ELi128ELNS_18Fp8KVCacheDataTypeE2ELb1ELi512EEEvPfS2_PT_PKS3_PKT0_S9_ifPKiSB_iPKfiiiSD_SD_iiiii,"",@"SHT_CUDA_INFO"
	.sectionflags	@""
	.align	4


	//----- nvinfo : EIATTR_CUDA_API_VERSION
	.align		4
        /*0000*/ 	.byte	0x04, 0x37
        /*0002*/ 	.short	(.L_10381 - .L_10380)
.L_10380:
        /*0004*/ 	.word	0x00000082


	//----- nvinfo : EIATTR_KPARAM_INFO
	.align		4
.L_10381:
        /*0008*/ 	.byte	0x04, 0x17
        /*000a*/ 	.short	(.L_10383 - .L_10382)
.L_10382:
        /*000c*/ 	.word	0x00000000
        /*0010*/ 	.short	0x0015
        /*0012*/ 	.short	0x0088
        /*0014*/ 	.byte	0x00, 0xf0, 0x11, 0x00


	//----- nvinfo : EIATTR_KPARAM_INFO
	.align		4
.L_10383:
        /*0018*/ 	.byte	0x04, 0x17
        /*001a*/ 	.short	(.L_10385 - .L_10384)
.L_10384:
        /*001c*/ 	.word	0x00000000
        /*0020*/ 	.short	0x0014
        /*0022*/ 	.short	0x0084
        /*0024*/ 	.byte	0x00, 0xf0, 0x11, 0x00


	//----- nvinfo : EIATTR_KPARAM_INFO
	.align		4
.L_10385:
        /*0028*/ 	.byte	0x04, 0x17
        /*002a*/ 	.short	(.L_10387 - .L_10386)
.L_10386:
        /*002c*/ 	.word	0x00000000
        /*0030*/ 	.short	0x0013
        /*0032*/ 	.short	0x0080
        /*0034*/ 	.byte	0x00, 0xf0, 0x11, 0x00


	//----- nvinfo : EIATTR_KPARAM_INFO
	.align		4
.L_10387:
        /*0038*/ 	.byte	0x04, 0x17
        /*003a*/ 	.short	(.L_10389 - .L_10388)
.L_10388:
        /*003c*/ 	.word	0x00000000
        /*0040*/ 	.short	0x0012
        /*0042*/ 	.short	0x007c
        /*0044*/ 	.byte	0x00, 0xf0, 0x11, 0x00


	//----- nvinfo : EIATTR_KPARAM_INFO
	.align		4
.L_10389:
        /*0048*/ 	.byte	0x04, 0x17
        /*004a*/ 	.short	(.L_10391 - .L_10390)
.L_10390:
        /*004c*/ 	.word	0x00000000
        /*0050*/ 	.short	0x0011
        /*0052*/ 	.short	0x0078
        /*0054*/ 	.byte	0x00, 0xf0, 0x11, 0x00


	//----- nvinfo : EIATTR_KPARAM_INFO
	.align		4
.L_10391:
        /*0058*/ 	.byte	0x04, 0x17
        /*005a*/ 	.short	(.L_10393 - .L_10392)
.L_10392:
        /*005c*/ 	.word	0x00000000
        /*0060*/ 	.short	0x0010
        /*0062*/ 	.short	0x0070
        /*0064*/ 	.byte	0x00, 0xf5, 0x21, 0x00


	//----- nvinfo : EIATTR_KPARAM_INFO
	.align		4
.L_10393:
        /*0068*/ 	.byte	0x04, 0x17
        /*006a*/ 	.short	(.L_10395 - .L_10394)
.L_10394:
        /*006c*/ 	.word	0x00000000
        /*0070*/ 	.short	0x000f
        /*0072*/ 	.short	0x0068
        /*0074*/ 	.byte	0x00, 0xf5, 0x21, 0x00


	//----- nvinfo : EIATTR_KPARAM_INFO
	.align		4
.L_10395:
        /*0078*/ 	.byte	0x04, 0x17
        /*007a*/ 	.short	(.L_10397 - .L_10396)
.L_10396:
        /*007c*/ 	.word	0x00000000
        /*0080*/ 	.short	0x000e
        /*0082*/ 	.short	0x0060
        /*0084*/ 	.byte	0x00, 0xf0, 0x11, 0x00


	//----- nvinfo : EIATTR_KPARAM_INFO
	.align		4
.L_10397:
        /*0088*/ 	.byte	0x04, 0x17
        /*008a*/ 	.short	(.L_10399 - .L_10398)
.L_10398:
        /*008c*/ 	.word	0x00000000
        /*0090*/ 	.short	0x000d
        /*0092*/ 	.short	0x005c
        /*0094*/ 	.byte	0x00, 0xf0, 0x11, 0x00


	//----- nvinfo : EIATTR_KPARAM_INFO
	.align		4
.L_10399:
        /*0098*/ 	.byte	0x04, 0x17
        /*009a*/ 	.short	(.L_10401 - .L_10400)
.L_10400:
        /*009c*/ 	.word	0x00000000
        /*00a0*/ 	.short	0x000c
        /*00a2*/ 	.short	0x0058
        /*00a4*/ 	.byte	0x00, 0xf0, 0x11, 0x00


	//----- nvinfo : EIATTR_KPARAM_INFO
	.align		4
.L_10401:
        /*00a8*/ 	.byte	0x04, 0x17
        /*00aa*/ 	.short	(.L_10403 - .L_10402)
.L_10402:
        /*00ac*/ 	.word	0x00000000
        /*00b0*/ 	.short	0x000b
        /*00b2*/ 	.short	0x0050
        /*00b4*/ 	.byte	0x00, 0xf5, 0x21, 0x00


	//----- nvinfo : EIATTR_KPARAM_INFO
	.align		4
.L_10403:
        /*00b8*/ 	.byte	0x04, 0x17
        /*00ba*/ 	.short	(.L_10405 - .L_10404)
.L_10404:
        /*00bc*/ 	.word	0x00000000
        /*00c0*/ 	.short	0x000a
        /*00c2*/ 	.short	0x0048
        /*00c4*/ 	.byte	0x00, 0xf0, 0x11, 0x00


	//----- nvinfo : EIATTR_KPARAM_INFO
	.align		4
.L_10405:
        /*00c8*/ 	.byte	0x04, 0x17
        /*00ca*/ 	.short	(.L_10407 - .L_10406)
.L_10406:
        /*00cc*/ 	.word	0x00000000
        /*00d0*/ 	.short	0x0009
        /*00d2*/ 	.short	0x0040
        /*00d4*/ 	.byte	0x00, 0xf5, 0x21, 0x00


	//----- nvinfo : EIATTR_KPARAM_INFO
	.align		4
.L_10407:
        /*00d8*/ 	.byte	0x04, 0x17
        /*00da*/ 	.short	(.L_10409 - .L_10408)
.L_10408:
        /*00dc*/ 	.word	0x00000000
        /*00e0*/ 	.short	0x0008
        /*00e2*/ 	.short	0x0038
        /*00e4*/ 	.byte	0x00, 0xf5, 0x21, 0x00


	//----- nvinfo : EIATTR_KPARAM_INFO
	.align		4
.L_10409:
        /*00e8*/ 	.byte	0x04, 0x17
        /*00ea*/ 	.short	(.L_10411 - .L_10410)
.L_10410:
        /*00ec*/ 	.word	0x00000000
        /*00f0*/ 	.short	0x0007
        /*00f2*/ 	.short	0x0034
        /*00f4*/ 	.byte	0x00, 0xf0, 0x11, 0x00


	//----- nvinfo : EIATTR_KPARAM_INFO
	.align		4
.L_10411:
        /*00f8*/ 	.byte	0x04, 0x17
        /*00fa*/ 	.short	(.L_10413 - .L_10412)
.L_10412:
        /*00fc*/ 	.word	0x00000000
        /*0100*/ 	.short	0x0006
        /*0102*/ 	.short	0x0030
        /*0104*/ 	.byte	0x00, 0xf0, 0x11, 0x00


	//----- nvinfo : EIATTR_KPARAM_INFO
	.align		4
.L_10413:
        /*0108*/ 	.byte	0x04, 0x17
        /*010a*/ 	.short	(.L_10415 - .L_10414)
.L_10414:
        /*010c*/ 	.word	0x00000000
        /*0110*/ 	.short	0x0005
        /*0112*/ 	.short	0x0028
        /*0114*/ 	.byte	0x00, 0xf5, 0x21, 0x00


	//----- nvinfo : EIATTR_KPARAM_INFO
	.align		4
.L_10415:
        /*0118*/ 	.byte	0x04, 0x17
        /*011a*/ 	.short	(.L_10417 - .L_10416)
.L_10416:
        /*011c*/ 	.word	0x00000000
        /*0120*/ 	.short	0x0004
        /*0122*/ 	.short	0x0020
        /*0124*/ 	.byte	0x00, 0xf5, 0x21, 0x00


	//----- nvinfo : EIATTR_KPARAM_INFO
	.align		4
.L_10417:
        /*0128*/ 	.byte	0x04, 0x17
        /*012a*/ 	.short	(.L_10419 - .L_10418)
.L_10418:
        /*012c*/ 	.word	0x00000000
        /*0130*/ 	.short	0x0003
        /*0132*/ 	.short	0x0018
        /*0134*/ 	.byte	0x00, 0xf5, 0x21, 0x00


	//----- nvinfo : EIATTR_KPARAM_INFO
	.align		4
.L_10419:
        /*0138*/ 	.byte	0x04, 0x17
        /*013a*/ 	.short	(.L_10421 - .L_10420)
.L_10420:
        /*013c*/ 	.word	0x00000000
        /*0140*/ 	.short	0x0002
        /*0142*/ 	.short	0x0010
        /*0144*/ 	.byte	0x00, 0xf5, 0x21, 0x00


	//----- nvinfo : EIATTR_KPARAM_INFO
	.align		4
.L_10421:
        /*0148*/ 	.byte	0x04, 0x17
        /*014a*/ 	.short	(.L_10423 - .L_10422)
.L_10422:
        /*014c*/ 	.word	0x00000000
        /*0150*/ 	.short	0x0001
        /*0152*/ 	.short	0x0008
        /*0154*/ 	.byte	0x00, 0xf5, 0x21, 0x00


	//----- nvinfo : EIATTR_KPARAM_INFO
	.align		4
.L_10423:
        /*0158*/ 	.byte	0x04, 0x17
        /*015a*/ 	.short	(.L_10425 - .L_10424)
.L_10424:
        /*015c*/ 	.word	0x00000000
        /*0160*/ 	.short	0x0000
        /*0162*/ 	.short	0x0000
        /*0164*/ 	.byte	0x00, 0xf5, 0x21, 0x00


	//----- nvinfo : EIATTR_SPARSE_MMA_MASK
	.align		4
.L_10425:
        /*0168*/ 	.byte	0x03, 0x50
        /*016a*/ 	.short	0x0000


	//----- nvinfo : EIATTR_MAXREG_COUNT
	.align		4
        /*016c*/ 	.byte	0x03, 0x1b
        /*016e*/ 	.short	0x00ff


	//----- nvinfo : EIATTR_NUM_BARRIERS
	.align		4
        /*0170*/ 	.byte	0x02, 0x4c
        /*0172*/ 	.byte	0x01
	.zero		1


	//----- nvinfo : EIATTR_EXTERNS
	.align		4
        /*0174*/ 	.byte	0x04, 0x0f
        /*0176*/ 	.short	(.L_10427 - .L_10426)


	//   ....[0]....
	.align		4
.L_10426:
        /*0178*/ 	.word	index@(__assertfail)


	//----- nvinfo : EIATTR_MERCURY_ISA_VERSION
	.align		4
.L_10427:
        /*017c*/ 	.byte	0x03, 0x5f
        /*017e*/ 	.short	0x0101


	//----- nvinfo : EIATTR_COOP_GROUP_MASK_REGIDS
	.align		4
        /*0180*/ 	.byte	0x04, 0x29
        /*0182*/ 	.short	(.L_10429 - .L_10428)


	//   ....[0]....
.L_10428:
        /*0184*/ 	.word	0xffffffff


	//   ....[1]....
        /*0188*/ 	.word	0xffffffff


	//   ....[2]....
        /*018c*/ 	.word	0xffffffff


	//   ....[3]....
        /*0190*/ 	.word	0xffffffff


	//   ....[4]....
        /*0194*/ 	.word	0xffffffff


	//   ....[5]....
        /*0198*/ 	.word	0xffffffff


	//   ....[6]....
        /*019c*/ 	.word	0xffffffff


	//   ....[7]....
        /*01a0*/ 	.word	0xffffffff


	//   ....[8]....
        /*01a4*/ 	.word	0xffffffff


	//   ....[9]....
        /*01a8*/ 	.word	0xffffffff


	//   ....[10]....
        /*01ac*/ 	.word	0xffffffff


	//   ....[11]....
        /*01b0*/ 	.word	0xffffffff


	//   ....[12]....
        /*01b4*/ 	.word	0xffffffff


	//   ....[13]....
        /*01b8*/ 	.word	0xffffffff


	//   ....[14]....
        /*01bc*/ 	.word	0xffffffff


	//   ....[15]....
        /*01c0*/ 	.word	0xffffffff


	//   ....[16]....
        /*01c4*/ 	.word	0xffffffff


	//   ....[17]....
        /*01c8*/ 	.word	0xffffffff


	//   ....[18]....
        /*01cc*/ 	.word	0xffffffff


	//   ....[19]....
        /*01d0*/ 	.word	0xffffffff


	//   ....[20]....
        /*01d4*/ 	.word	0xffffffff


	//   ....[21]....
        /*01d8*/ 	.word	0xffffffff


	//   ....[22]....
        /*01dc*/ 	.word	0xffffffff


	//   ....[23]....
        /*01e0*/ 	.word	0xffffffff


	//   ....[24]....
        /*01e4*/ 	.word	0xffffffff


	//   ....[25]....
        /*01e8*/ 	.word	0xffffffff


	//   ....[26]....
        /*01ec*/ 	.word	0xffffffff


	//   ....[27]....
        /*01f0*/ 	.word	0xffffffff


	//   ....[28]....
        /*01f4*/ 	.word	0xffffffff


	//   ....[29]....
        /*01f8*/ 	.word	0xffffffff


	//   ....[30]....
        /*01fc*/ 	.word	0xffffffff


	//   ....[31]....
        /*0200*/ 	.word	0xffffffff


	//   ....[32]....
        /*0204*/ 	.word	0xffffffff


	//   ....[33]....
        /*0208*/ 	.word	0xffffffff


	//   ....[34]....
        /*020c*/ 	.word	0xffffffff


	//   ....[35]....
        /*0210*/ 	.word	0xffffffff


	//   ....[36]....
        /*0214*/ 	.word	0xffffffff


	//   ....[37]....
        /*0218*/ 	.word	0xffffffff


	//   ....[38]....
        /*021c*/ 	.word	0xffffffff


	//   ....[39]....
        /*0220*/ 	.word	0xffffffff


	//   ....[40]....
        /*0224*/ 	.word	0xffffffff


	//   ....[41]....
        /*0228*/ 	.word	0xffffffff


	//   ....[42]....
        /*022c*/ 	.word	0xffffffff


	//   ....[43]....
        /*0230*/ 	.word	0xffffffff


	//   ....[44]....
        /*0234*/ 	.word	0xffffffff


	//   ....[45]....
        /*0238*/ 	.word	0xffffffff


	//   ....[46]....
        /*023c*/ 	.word	0xffffffff


	//   ....[47]....
        /*0240*/ 	.word	0xffffffff


	//   ....[48]....
        /*0244*/ 	.word	0xffffffff


	//   ....[49]....
        /*0248*/ 	.word	0xffffffff


	//   ....[50]....
        /*024c*/ 	.word	0xffffffff


	//   ....[51]....
        /*0250*/ 	.word	0xffffffff


	//   ....[52]....
        /*0254*/ 	.word	0xffffffff


	//   ....[53]....
        /*0258*/ 	.word	0xffffffff


	//   ....[54]....
        /*025c*/ 	.word	0xffffffff


	//   ....[55]....
        /*0260*/ 	.word	0xffffffff


	//   ....[56]....
        /*0264*/ 	.word	0xffffffff


	//   ....[57]....
        /*0268*/ 	.word	0xffffffff


	//   ....[58]....
        /*026c*/ 	.word	0xffffffff


	//   ....[59]....
        /*0270*/ 	.word	0xffffffff


	//   ....[60]....
        /*0274*/ 	.word	0xffffffff


	//   ....[61]....
        /*0278*/ 	.word	0xffffffff


	//   ....[62]....
        /*027c*/ 	.word	0xffffffff


	//   ....[63]....
        /*0280*/ 	.word	0xffffffff


	//   ....[64]....
        /*0284*/ 	.word	0xffffffff


	//   ....[65]....
        /*0288*/ 	.word	0xffffffff


	//   ....[66]....
        /*028c*/ 	.word	0xffffffff


	//   ....[67]....
        /*0290*/ 	.word	0xffffffff


	//   ....[68]....
        /*0294*/ 	.word	0xffffffff


	//   ....[69]....
        /*0298*/ 	.word	0xffffffff


	//   ....[70]....
        /*029c*/ 	.word	0xffffffff


	//   ....[71]....
        /*02a0*/ 	.word	0xffffffff


	//   ....[72]....
        /*02a4*/ 	.word	0xffffffff


	//   ....[73]....
        /*02a8*/ 	.word	0xffffffff


	//   ....[74]....
        /*02ac*/ 	.word	0xffffffff


	//   ....[75]....
        /*02b0*/ 	.word	0xffffffff


	//   ....[76]....
        /*02b4*/ 	.word	0xffffffff


	//   ....[77]....
        /*02b8*/ 	.word	0xffffffff


	//   ....[78]....
        /*02bc*/ 	.word	0xffffffff


	//   ....[79]....
        /*02c0*/ 	.word	0xffffffff


	//   ....[80]....
        /*02c4*/ 	.word	0xffffffff


	//   ....[81]....
        /*02c8*/ 	.word	0xffffffff


	//   ....[82]....
        /*02cc*/ 	.word	0xffffffff


	//   ....[83]....
        /*02d0*/ 	.word	0xffffffff


	//   ....[84]....
        /*02d4*/ 	.word	0xffffffff


	//   ....[85]....
        /*02d8*/ 	.word	0xffffffff


	//   ....[86]....
        /*02dc*/ 	.word	0xffffffff


	//   ....[87]....
        /*02e0*/ 	.word	0xffffffff


	//   ....[88]....
        /*02e4*/ 	.word	0xffffffff


	//   ....[89]....
        /*02e8*/ 	.word	0xffffffff


	//   ....[90]....
        /*02ec*/ 	.word	0xffffffff


	//   ....[91]....
        /*02f0*/ 	.word	0xffffffff


	//   ....[92]....
        /*02f4*/ 	.word	0xffffffff


	//   ....[93]....
        /*02f8*/ 	.word	0xffffffff


	//   ....[94]....
        /*02fc*/ 	.word	0xffffffff


	//   ....[95]....
        /*0300*/ 	.word	0xffffffff


	//   ....[96]....
        /*0304*/ 	.word	0xffffffff


	//   ....[97]....
        /*0308*/ 	.word	0xffffffff


	//   ....[98]....
        /*030c*/ 	.word	0xffffffff


	//   ....[99]....
        /*0310*/ 	.word	0xffffffff


	//   ....[100]....
        /*0314*/ 	.word	0xffffffff


	//   ....[101]....
        /*0318*/ 	.word	0xffffffff


	//   ....[102]....
        /*031c*/ 	.word	0xffffffff


	//   ....[103]....
        /*0320*/ 	.word	0xffffffff


	//   ....[104]....
        /*0324*/ 	.word	0xffffffff


	//   ....[105]....
        /*0328*/ 	.word	0xffffffff


	//   ....[106]....
        /*032c*/ 	.word	0xffffffff


	//   ....[107]....
        /*0330*/ 	.word	0xffffffff


	//   ....[108]....
        /*0334*/ 	.word	0xffffffff


	//   ....[109]....
        /*0338*/ 	.word	0xffffffff


	//   ....[110]....
        /*033c*/ 	.word	0xffffffff


	//   ....[111]....
        /*0340*/ 	.word	0xffffffff


	//   ....[112]....
        /*0344*/ 	.word	0xffffffff


	//   ....[113]....
        /*0348*/ 	.word	0xffffffff


	//   ....[114]....
        /*034c*/ 	.word	0xffffffff


	//   ....[115]....
        /*0350*/ 	.word	0xffffffff


	//   ....[116]....
        /*0354*/ 	.word	0xffffffff


	//   ....[117]....
        /*0358*/ 	.word	0xffffffff


	//   ....[118]....
        /*035c*/ 	.word	0xffffffff


	//   ....[119]....
        /*0360*/ 	.word	0xffffffff


	//   ....[120]....
        /*0364*/ 	.word	0xffffffff


	//   ....[121]....
        /*0368*/ 	.word	0xffffffff


	//   ....[122]....
        /*036c*/ 	.word	0xffffffff


	//   ....[123]....
        /*0370*/ 	.word	0xffffffff


	//   ....[124]....
        /*0374*/ 	.word	0xffffffff


	//   ....[125]....
        /*0378*/ 	.word	0xffffffff


	//   ....[126]....
        /*037c*/ 	.word	0xffffffff


	//   ....[127]....
        /*0380*/ 	.word	0xffffffff


	//   ....[128]....
        /*0384*/ 	.word	0xffffffff


	//   ....[129]....
        /*0388*/ 	.word	0xffffffff


	//   ....[130]....
        /*038c*/ 	.word	0xffffffff


	//   ....[131]....
        /*0390*/ 	.word	0xffffffff


	//   ....[132]....
        /*0394*/ 	.word	0xffffffff


	//   ....[133]....
        /*0398*/ 	.word	0xffffffff


	//   ....[134]....
        /*039c*/ 	.word	0xffffffff


	//   ....[135]....
        /*03a0*/ 	.word	0xffffffff


	//   ....[136]....
        /*03a4*/ 	.word	0xffffffff


	//   ....[137]....
        /*03a8*/ 	.word	0xffffffff


	//   ....[138]....
        /*03ac*/ 	.word	0xffffffff


	//   ....[139]....
        /*03b0*/ 	.word	0xffffffff


	//   ....[140]....
        /*03b4*/ 	.word	0xffffffff


	//   ....[141]....
        /*03b8*/ 	.word	0xffffffff


	//   ....[142]....
        /*03bc*/ 	.word	0xffffffff


	//   ....[143]....
        /*03c0*/ 	.word	0xffffffff


	//   ....[144]....
        /*03c4*/ 	.word	0x0500000f


	//   ....[145]....
        /*03c8*/ 	.word	0x0500000f


	//   ....[146]....
        /*03cc*/ 	.word	0x0500000f


	//   ....[147]....
        /*03d0*/ 	.word	0x0500000f


	//   ....[148]....
        /*03d4*/ 	.word	0x0500000f


	//   ....[149]....
        /*03d8*/ 	.word	0x0500000f


	//   ....[150]....
        /*03dc*/ 	.word	0x0500000f


	//   ....[151]....
        /*03e0*/ 	.word	0x0500000f


	//   ....[152]....
        /*03e4*/ 	.word	0x0500000f


	//   ....[153]....
        /*03e8*/ 	.word	0x0500000f


	//   ....[154]....
        /*03ec*/ 	.word	0x0500000f


	//   ....[155]....
        /*03f0*/ 	.word	0x0500000f


	//   ....[156]....
        /*03f4*/ 	.word	0x0500000f


	//   ....[157]....
        /*03f8*/ 	.word	0x0500000f


	//   ....[158]....
        /*03fc*/ 	.word	0x0500000f


	//   ....[159]....
        /*0400*/ 	.word	0x0500000f


	//   ....[160]....
        /*0404*/ 	.word	0x0500000f


	//   ....[161]....
        /*0408*/ 	.word	0x0500000f


	//   ....[162]....
        /*040c*/ 	.word	0x0500000f


	//   ....[163]....
        /*0410*/ 	.word	0x0500000f


	//   ....[164]....
        /*0414*/ 	.word	0x0500000f


	//   ....[165]....
        /*0418*/ 	.word	0x0500000f


	//   ....[166]....
        /*041c*/ 	.word	0x0500000f


	//   ....[167]....
        /*0420*/ 	.word	0x0500000f


	//   ....[168]....
        /*0424*/ 	.word	0x0500000f


	//   ....[169]....
        /*0428*/ 	.word	0x0500000f


	//   ....[170]....
        /*042c*/ 	.word	0x0500000f


	//   ....[171]....
        /*0430*/ 	.word	0x0500000f


	//   ....[172]....
        /*0434*/ 	.word	0x0500000f


	//   ....[173]....
        /*0438*/ 	.word	0x0500000f


	//   ....[174]....
        /*043c*/ 	.word	0x0500000f


	//   ....[175]....
        /*0440*/ 	.word	0x0500000f


	//   ....[176]....
        /*0444*/ 	.word	0x0500000f


	//   ....[177]....
        /*0448*/ 	.word	0x0500000f


	//   ....[178]....
        /*044c*/ 	.word	0x0500000f


	//   ....[179]....
        /*0450*/ 	.word	0x0500000f


	//   ....[180]....
        /*0454*/ 	.word	0x0500000f


	//   ....[181]....
        /*0458*/ 	.word	0x0500000f


	//   ....[182]....
        /*045c*/ 	.word	0x0500000f


	//   ....[183]....
        /*0460*/ 	.word	0x0500000f


	//   ....[184]....
        /*0464*/ 	.word	0x0500000f


	//   ....[185]....
        /*0468*/ 	.word	0x0500000f


	//   ....[186]....
        /*046c*/ 	.word	0x0500000f


	//   ....[187]....
        /*0470*/ 	.word	0x0500000f


	//   ....[188]....
        /*0474*/ 	.word	0x0500000f


	//   ....[189]....
        /*0478*/ 	.word	0x0500000f


	//   ....[190]....
        /*047c*/ 	.word	0x0500000f


	//   ....[191]....
        /*0480*/ 	.word	0x0500000f


	//   ....[192]....
        /*0484*/ 	.word	0x0500000f


	//   ....[193]....
        /*0488*/ 	.word	0x0500000f


	//   ....[194]....
        /*048c*/ 	.word	0x0500000f


	//   ....[195]....
        /*0490*/ 	.word	0x0500000f


	//   ....[196]....
        /*0494*/ 	.word	0x0500000f


	//   ....[197]....
        /*0498*/ 	.word	0x0500000f


	//   ....[198]....
        /*049c*/ 	.word	0x0500000f


	//   ....[199]....
        /*04a0*/ 	.word	0x0500000f


	//   ....[200]....
        /*04a4*/ 	.word	0x0500000f


	//   ....[201]....
        /*04a8*/ 	.word	0x0500000f


	//   ....[202]....
        /*04ac*/ 	.word	0x0500000f


	//   ....[203]....
        /*04b0*/ 	.word	0x0500000f


	//   ....[204]....
        /*04b4*/ 	.word	0x0500000f


	//   ....[205]....
        /*04b8*/ 	.word	0x0500000f


	//   ....[206]....
        /*04bc*/ 	.word	0x0500000f


	//   ....[207]....
        /*04c0*/ 	.word	0x0500000f


	//   ....[208]....
        /*04c4*/ 	.word	0x0500000f


	//   ....[209]....
        /*04c8*/ 	.word	0x0500000f


	//   ....[210]....
        /*04cc*/ 	.word	0x0500000f


	//   ....[211]....
        /*04d0*/ 	.word	0x0500000f


	//   ....[212]....
        /*04d4*/ 	.word	0x0500000f


	//   ....[213]....
        /*04d8*/ 	.word	0x0500000f


	//   ....[214]....
        /*04dc*/ 	.word	0x0500000f


	//   ....[215]....
        /*04e0*/ 	.word	0x0500000f


	//   ....[216]....
        /*04e4*/ 	.word	0x0500000f


	//   ....[217]....
        /*04e8*/ 	.word	0x0500000f


	//   ....[218]....
        /*04ec*/ 	.word	0x0500000f


	//   ....[219]....
        /*04f0*/ 	.word	0x0500000f


	//   ....[220]....
        /*04f4*/ 	.word	0x0500000f


	//   ....[221]....
        /*04f8*/ 	.word	0x0500000f


	//   ....[222]....
        /*04fc*/ 	.word	0x0500000f


	//   ....[223]....
        /*0500*/ 	.word	0x0500000f


	//   ....[224]....
        /*0504*/ 	.word	0x0500000f


	//   ....[225]....
        /*0508*/ 	.word	0x0500000f


	//   ....[226]....
        /*050c*/ 	.word	0x0500000f


	//   ....[227]....
        /*0510*/ 	.word	0x0500000f


	//   ....[228]....
        /*0514*/ 	.word	0x0500000f


	//   ....[229]....
        /*0518*/ 	.word	0x0500000f


	//   ....[230]....
        /*051c*/ 	.word	0x0500000f


	//   ....[231]....
        /*0520*/ 	.word	0x0500000f


	//   ....[232]....
        /*0524*/ 	.word	0x0500000f


	//   ....[233]....
        /*0528*/ 	.word	0x0500000f


	//   ....[234]....
        /*052c*/ 	.word	0x0500000f


	//   ....[235]....
        /*0530*/ 	.word	0x0500000f


	//   ....[236]....
        /*0534*/ 	.word	0x0500000f


	//   ....[237]....
        /*0538*/ 	.word	0x0500000f


	//   ....[238]....
        /*053c*/ 	.word	0x0500000f


	//   ....[239]....
        /*0540*/ 	.word	0x0500000f


	//   ....[240]....
        /*0544*/ 	.word	0x0500000f


	//   ....[241]....
        /*0548*/ 	.word	0x0500000f


	//   ....[242]....
        /*054c*/ 	.word	0x0500000f


	//   ....[243]....
        /*0550*/ 	.word	0x0500000f


	//   ....[244]....
        /*0554*/ 	.word	0x0500000f


	//   ....[245]....
        /*0558*/ 	.word	0x0500000f


	//   ....[246]....
        /*055c*/ 	.word	0x0500000f


	//   ....[247]....
        /*0560*/ 	.word	0x0500000f


	//   ....[248]....
        /*0564*/ 	.word	0x0500000f


	//   ....[249]....
        /*0568*/ 	.word	0x0500000f


	//   ....[250]....
        /*056c*/ 	.word	0x0500000f


	//   ....[251]....
        /*0570*/ 	.word	0x0500000f


	//   ....[252]....
        /*0574*/ 	.word	0x0500000f


	//   ....[253]....
        /*0578*/ 	.word	0x0500000f


	//   ....[254]....
        /*057c*/ 	.word	0x0500000f


	//   ....[255]....
        /*0580*/ 	.word	0x0500000f


	//   ....[0]....
        /*0584*/ 	.word	0x0500000f


	//   ....[1]....
        /*0588*/ 	.word	0x0500000f


	//   ....[2]....
        /*058c*/ 	.word	0x0500000f


	//   ....[3]....
        /*0590*/ 	.word	0x0500000f


	//   ....[4]....
        /*0594*/ 	.word	0x0500000f


	//   ....[5]....
        /*0598*/ 	.word	0x0500000f


	//   ....[6]....
        /*059c*/ 	.word	0x0500000f


	//   ....[7]....
        /*05a0*/ 	.word	0x0500000f


	//   ....[8]....
        /*05a4*/ 	.word	0x0500000f


	//   ....[9]....
        /*05a8*/ 	.word	0x0500000f


	//   ....[10]....
        /*05ac*/ 	.word	0x0500000f


	//   ....[11]....
        /*05b0*/ 	.word	0x0500000f


	//   ....[12]....
        /*05b4*/ 	.word	0x0500000f


	//   ....[13]....
        /*05b8*/ 	.word	0x0500000f


	//   ....[14]....
        /*05bc*/ 	.word	0x0500000f


	//   ....[15]....
        /*05c0*/ 	.word	0x0500000f


	//   ....[16]....
        /*05c4*/ 	.word	0x0500000f


	//   ....[17]....
        /*05c8*/ 	.word	0x0500000f


	//   ....[18]....
        /*05cc*/ 	.word	0x0500000f


	//   ....[19]....
        /*05d0*/ 	.word	0x0500000f


	//   ....[20]....
        /*05d4*/ 	.word	0x0500000f


	//   ....[21]....
        /*05d8*/ 	.word	0x0500000f


	//   ....[22]....
        /*05dc*/ 	.word	0x0500000f


	//   ....[23]....
        /*05e0*/ 	.word	0x0500000f


	//   ....[24]....
        /*05e4*/ 	.word	0x0500000f


	//   ....[25]....
        /*05e8*/ 	.word	0x0500000f


	//   ....[26]....
        /*05ec*/ 	.word	0x0500000f


	//   ....[27]....
        /*05f0*/ 	.word	0x0500000f


	//   ....[28]....
        /*05f4*/ 	.word	0x0500000f


	//   ....[29]....
        /*05f8*/ 	.word	0x0500000f


	//   ....[30]....
        /*05fc*/ 	.word	0x0500000f


	//   ....[31]....
        /*0600*/ 	.word	0x0500000f


	//   ....[32]....
        /*0604*/ 	.word	0x0500000f


	//   ....[33]....
        /*0608*/ 	.word	0x0500000f


	//   ....[34]....
        /*060c*/ 	.word	0x0500000f


	//   ....[35]....
        /*0610*/ 	.word	0x0500000f


	//   ....[36]....
        /*0614*/ 	.word	0x0500000f


	//   ....[37]....
        /*0618*/ 	.word	0x0500000f


	//   ....[38]....
        /*061c*/ 	.word	0x0500000f


	//   ....[39]....
        /*0620*/ 	.word	0x0500000f


	//   ....[40]....
        /*0624*/ 	.word	0x0500000f


	//   ....[41]....
        /*0628*/ 	.word	0x0500000f


	//   ....[42]....
        /*062c*/ 	.word	0x0500000f


	//   ....[43]....
        /*0630*/ 	.word	0x0500000f


	//   ....[44]....
        /*0634*/ 	.word	0x0500000f


	//   ....[45]....
        /*0638*/ 	.word	0x0500000f


	//   ....[46]....
        /*063c*/ 	.word	0x0500000f


	//   ....[47]....
        /*0640*/ 	.word	0x0500000f


	//   ....[48]....
        /*0644*/ 	.word	0x0500000f


	//   ....[49]....
        /*0648*/ 	.word	0x0500000f


	//   ....[50]....
        /*064c*/ 	.word	0x0500000f


	//   ....[51]....
        /*0650*/ 	.word	0x0500000f


	//   ....[52]....
        /*0654*/ 	.word	0x0500000f


	//   ....[53]....
        /*0658*/ 	.word	0x0500000f


	//   ....[54]....
        /*065c*/ 	.word	0x0500000f


	//   ....[55]....
        /*0660*/ 	.word	0x0500000f


	//   ....[56]....
        /*0664*/ 	.word	0x0500000f


	//   ....[57]....
        /*0668*/ 	.word	0x0500000f


	//   ....[58]....
        /*066c*/ 	.word	0x0500000f


	//   ....[59]....
        /*0670*/ 	.word	0x0500000f


	//   ....[60]....
        /*0674*/ 	.word	0x0500000f


	//   ....[61]....
        /*0678*/ 	.word	0x0500000f


	//   ....[62]....
        /*067c*/ 	.word	0x0500000f


	//   ....[63]....
        /*0680*/ 	.word	0x0500000f


	//   ....[64]....
        /*0684*/ 	.word	0x0500000f


	//   ....[65]....
        /*0688*/ 	.word	0x0500000f


	//   ....[66]....
        /*068c*/ 	.word	0x0500000f


	//   ....[67]....
        /*0690*/ 	.word	0x0500000f


	//   ....[68]....
        /*0694*/ 	.word	0x0500000f


	//   ....[69]....
        /*0698*/ 	.word	0x0500000f


	//   ....[70]....
        /*069c*/ 	.word	0x0500000f


	//   ....[71]....
        /*06a0*/ 	.word	0x0500000f


	//   ....[72]....
        /*06a4*/ 	.word	0x0500000f


	//   ....[73]....
        /*06a8*/ 	.word	0x0500000f


	//   ....[74]....
        /*06ac*/ 	.word	0x0500000f


	//   ....[75]....
        /*06b0*/ 	.word	0x0500000f


	//   ....[76]....
        /*06b4*/ 	.word	0x0500000f


	//   ....[77]....
        /*06b8*/ 	.word	0x0500000f


	//   ....[78]....
        /*06bc*/ 	.word	0x0500000f


	//   ....[79]....
        /*06c0*/ 	.word	0x0500000f


	//   ....[80]....
        /*06c4*/ 	.word	0x0500000f


	//   ....[81]....
        /*06c8*/ 	.word	0x0500000f


	//   ....[82]....
        /*06cc*/ 	.word	0x0500000f


	//   ....[83]....
        /*06d0*/ 	.word	0x0500000f


	//   ....[84]....
        /*06d4*/ 	.word	0x0500000f


	//----- nvinfo : EIATTR_COOP_GROUP_INSTR_OFFSETS
	.align		4
.L_10429:
        /*06d8*/ 	.byte	0x04, 0x28
        /*06da*/ 	.short	(.L_10431 - .L_10430)


	//   ....[0]....
.L_10430:
        /*06dc*/ 	.word	0x00000b20


	//   ....[1]....
        /*06e0*/ 	.word	0x00000b40


	//   ....[2]....
        /*06e4*/ 	.word	0x00000b60


	//   ....[3]....
        /*06e8*/ 	.word	0x00000b80


	//   ....[4]....
        /*06ec*/ 	.word	0x00000ba0


	//   ....[5]....
        /*06f0*/ 	.word	0x00000cb0


	//   ....[6]....
        /*06f4*/ 	.word	0x00000cd0


	//   ....[7]....
        /*06f8*/ 	.word	0x00000cf0


	//   ....[8]....
        /*06fc*/ 	.word	0x00001b30


	//   ....[9]....
        /*0700*/ 	.word	0x00001b60


	//   ....[10]....
        /*0704*/ 	.word	0x00001b80


	//   ....[11]....
        /*0708*/ 	.word	0x00001ba0


	//   ....[12]....
        /*070c*/ 	.word	0x00001bc0


	//   ....[13]....
        /*0710*/ 	.word	0x00001c10


	//   ....[14]....
        /*0714*/ 	.word	0x00001c30


	//   ....[15]....
        /*0718*/ 	.word	0x00001c50


	//   ....[16]....
        /*071c*/ 	.word	0x00002c10


	//   ....[17]....
        /*0720*/ 	.word	0x00002c50


	//   ....[18]....
        /*0724*/ 	.word	0x00002c90


	//   ....[19]....
        /*0728*/ 	.word	0x00002cd0


	//   ....[20]....
        /*072c*/ 	.word	0x00002d10


	//   ....[21]....
        /*0730*/ 	.word	0x00002d50


	//   ....[22]....
        /*0734*/ 	.word	0x00002db0


	//   ....[23]....
        /*0738*/ 	.word	0x00002e00


	//   ....[24]....
        /*073c*/ 	.word	0x00002e40


	//   ....[25]....
        /*0740*/ 	.word	0x00002e80


	//   ....[26]....
        /*0744*/ 	.word	0x00002ec0


	//   ....[27]....
        /*0748*/ 	.word	0x00002f00


	//   ....[28]....
        /*074c*/ 	.word	0x00002f70


	//   ....[29]....
        /*0750*/ 	.word	0x00002fb0


	//   ....[30]....
        /*0754*/ 	.word	0x00003020


	//   ....[31]....
        /*0758*/ 	.word	0x00003060


	//   ....[32]....
        /*075c*/ 	.word	0x000030a0


	//   ....[33]....
        /*0760*/ 	.word	0x000030e0


	//   ....[34]....
        /*0764*/ 	.word	0x00003120


	//   ....[35]....
        /*0768*/ 	.word	0x00003160


	//   ....[36]....
        /*076c*/ 	.word	0x000031a0


	//   ....[37]....
        /*0770*/ 	.word	0x000031e0


	//   ....[38]....
        /*0774*/ 	.word	0x00003230


	//   ....[39]....
        /*0778*/ 	.word	0x00003270


	//   ....[40]....
        /*077c*/ 	.word	0x000032b0


	//   ....[41]....
        /*0780*/ 	.word	0x000032f0


	//   ....[42]....
        /*0784*/ 	.word	0x00003330


	//   ....[43]....
        /*0788*/ 	.word	0x00003370


	//   ....[44]....
        /*078c*/ 	.word	0x000033b0


	//   ....[45]....
        /*0790*/ 	.word	0x00003400


	//   ....[46]....
        /*0794*/ 	.word	0x00003420


	//   ....[47]....
        /*0798*/ 	.word	0x00003440


	//   ....[48]....
        /*079c*/ 	.word	0x00003470


	//   ....[49]....
        /*07a0*/ 	.word	0x000034a0


	//   ....[50]....
        /*07a4*/ 	.word	0x000034e0


	//   ....[51]....
        /*07a8*/ 	.word	0x00003510


	//   ....[52]....
        /*07ac*/ 	.word	0x00003550


	//   ....[53]....
        /*07b0*/ 	.word	0x00003580


	//   ....[54]....
        /*07b4*/ 	.word	0x000035a0


	//   ....[55]....
        /*07b8*/ 	.word	0x000035c0


	//   ....[56]....
        /*07bc*/ 	.word	0x000035f0


	//   ....[57]....
        /*07c0*/ 	.word	0x00003610


	//   ....[58]....
        /*07c4*/ 	.word	0x00003640


	//   ....[59]....
        /*07c8*/ 	.word	0x00003660


	//   ....[60]....
        /*07cc*/ 	.word	0x00003690


	//   ....[61]....
        /*07d0*/ 	.word	0x000036c0


	//   ....[62]....
        /*07d4*/ 	.word	0x00003700


	//   ....[63]....
        /*07d8*/ 	.word	0x00003720


	//   ....[64]....
        /*07dc*/ 	.word	0x00003740


	//   ....[65]....
        /*07e0*/ 	.word	0x00003760


	//   ....[66]....
        /*07e4*/ 	.word	0x00003780


	//   ....[67]....
        /*07e8*/ 	.word	0x000037a0


	//   ....[68]....
        /*07ec*/ 	.word	0x000037c0


	//   ....[69]....
        /*07f0*/ 	.word	0x000037e0


	//   ....[70]....
        /*07f4*/ 	.word	0x00003810


	//   ....[71]....
        /*07f8*/ 	.word	0x00003840


	//   ....[72]....
        /*07fc*/ 	.word	0x00003870


	//   ....[73]....
        /*0800*/ 	.word	0x000038b0


	//   ....[74]....
        /*0804*/ 	.word	0x000038f0


	//   ....[75]....
        /*0808*/ 	.word	0x00003920


	//   ....[76]....
        /*080c*/ 	.word	0x00003940


	//   ....[77]....
        /*0810*/ 	.word	0x00003960


	//   ....[78]....
        /*0814*/ 	.word	0x00003980


	//   ....[79]....
        /*0818*/ 	.word	0x000039a0


	//   ....[80]....
        /*081c*/ 	.word	0x000039c0


	//   ....[81]....
        /*0820*/ 	.word	0x000039e0


	//   ....[82]....
        /*0824*/ 	.word	0x00003a00


	//   ....[83]....
        /*0828*/ 	.word	0x00003a20


	//   ....[84]....
        /*082c*/ 	.word	0x00003a40


	//   ....[85]....
        /*0830*/ 	.word	0x00003a60


	//   ....[86]....
        /*0834*/ 	.word	0x00003a90


	//   ....[87]....
        /*0838*/ 	.word	0x00003ac0


	//   ....[88]....
        /*083c*/ 	.word	0x00003ae0


	//   ....[89]....
        /*0840*/ 	.word	0x00003b00


	//   ....[90]....
        /*0844*/ 	.word	0x00003b20


	//   ....[91]....
        /*0848*/ 	.word	0x00003b40


	//   ....[92]....
        /*084c*/ 	.word	0x00003b60


	//   ....[93]....
        /*0850*/ 	.word	0x00003b80


	//   ....[94]....
        /*0854*/ 	.word	0x00003ba0


	//   ....[95]....
        /*0858*/ 	.word	0x00003bc0


	//   ....[96]....
        /*085c*/ 	.word	0x00003be0


	//   ....[97]....
        /*0860*/ 	.word	0x00003c10


	//   ....[98]....
        /*0864*/ 	.word	0x00003c30


	//   ....[99]....
        /*0868*/ 	.word	0x00003c50


	//   ....[100]....
        /*086c*/ 	.word	0x00003c70


	//   ....[101]....
        /*0870*/ 	.word	0x00003c90


	//   ....[102]....
        /*0874*/ 	.word	0x00003cb0


	//   ....[103]....
        /*0878*/ 	.word	0x00003cc0


	//   ....[104]....
        /*087c*/ 	.word	0x00003ce0


	//   ....[105]....
        /*0880*/ 	.word	0x00003d00


	//   ....[106]....
        /*0884*/ 	.word	0x00003d20


	//   ....[107]....
        /*0888*/ 	.word	0x00003d40


	//   ....[108]....
        /*088c*/ 	.word	0x00003d60


	//   ....[109]....
        /*0890*/ 	.word	0x00003d80


	//   ....[110]....
        /*0894*/ 	.word	0x00003da0


	//   ....[111]....
        /*0898*/ 	.word	0x00003dc0


	//   ....[112]....
        /*089c*/ 	.word	0x00003de0


	//   ....[113]....
        /*08a0*/ 	.word	0x00003e00


	//   ....[114]....
        /*08a4*/ 	.word	0x00003e20


	//   ....[115]....
        /*08a8*/ 	.word	0x00003e40


	//   ....[116]....
        /*08ac*/ 	.word	0x00003e70


	//   ....[117]....
        /*08b0*/ 	.word	0x00003e90


	//   ....[118]....
        /*08b4*/ 	.word	0x00003eb0


	//   ....[119]....
        /*08b8*/ 	.word	0x00003ed0


	//   ....[120]....
        /*08bc*/ 	.word	0x00003ef0


	//   ....[121]....
        /*08c0*/ 	.word	0x00003f10


	//   ....[122]....
        /*08c4*/ 	.word	0x00003f20


	//   ....[123]....
        /*08c8*/ 	.word	0x00003f40


	//   ....[124]....
        /*08cc*/ 	.word	0x00003f60


	//   ....[125]....
        /*08d0*/ 	.word	0x00003f80


	//   ....[126]....
        /*08d4*/ 	.word	0x00003fa0


	//   ....[127]....
        /*08d8*/ 	.word	0x00003fc0


	//   ....[128]....
        /*08dc*/ 	.word	0x00003fe0


	//   ....[129]....
        /*08e0*/ 	.word	0x00004000


	//   ....[130]....
        /*08e4*/ 	.word	0x00004020


	//   ....[131]....
        /*08e8*/ 	.word	0x00004040


	//   ....[132]....
        /*08ec*/ 	.word	0x00004060


	//   ....[133]....
        /*08f0*/ 	.word	0x00004080


	//   ....[134]....
        /*08f4*/ 	.word	0x000040a0


	//   ....[135]....
        /*08f8*/ 	.word	0x000040c0


	//   ....[136]....
        /*08fc*/ 	.word	0x000040e0


	//   ....[137]....
        /*0900*/ 	.word	0x00004100


	//   ....[138]....
        /*0904*/ 	.word	0x00004120


	//   ....[139]....
        /*0908*/ 	.word	0x00004140


	//   ....[140]....
        /*090c*/ 	.word	0x00004160


	//   ....[141]....
        /*0910*/ 	.word	0x00004180


	//   ....[142]....
        /*0914*/ 	.word	0x000041a0


	//   ....[143]....
        /*0918*/ 	.word	0x000041c0


	//   ....[144]....
        /*091c*/ 	.word	0x00006420


	//   ....[145]....
        /*0920*/ 	.word	0x00006480


	//   ....[146]....
        /*0924*/ 	.word	0x000064e0


	//   ....[147]....
        /*0928*/ 	.word	0x00006540


	//   ....[148]....
        /*092c*/ 	.word	0x000065a0


	//   ....[149]....
        /*0930*/ 	.word	0x00006620


	//   ....[150]....
        /*0934*/ 	.word	0x00006680


	//   ....[151]....
        /*0938*/ 	.word	0x000066f0


	//   ....[152]....
        /*093c*/ 	.word	0x00006750


	//   ....[153]....
        /*0940*/ 	.word	0x000067d0


	//   ....[154]....
        /*0944*/ 	.word	0x00006840


	//   ....[155]....
        /*0948*/ 	.word	0x000068a0


	//   ....[156]....
        /*094c*/ 	.word	0x00006920


	//   ....[157]....
        /*0950*/ 	.word	0x00006990


	//   ....[158]....
        /*0954*/ 	.word	0x000069f0


	//   ....[159]....
        /*0958*/ 	.word	0x00006a70


	//   ....[160]....
        /*095c*/ 	.word	0x00006ae0


	//   ....[161]....
        /*0960*/ 	.word	0x00006b40


	//   ....[162]....
        /*0964*/ 	.word	0x00006bc0


	//   ....[163]....
        /*0968*/ 	.word	0x00006c30


	//   ....[164]....
        /*096c*/ 	.word	0x00006c90


	//   ....[165]....
        /*0970*/ 	.word	0x00006d10


	//   ....[166]....
        /*0974*/ 	.word	0x00006d80


	//   ....[167]....
        /*0978*/ 	.word	0x00006de0


	//   ....[168]....
        /*097c*/ 	.word	0x00006e60


	//   ....[169]....
        /*0980*/ 	.word	0x00006ed0


	//   ....[170]....
        /*0984*/ 	.word	0x00006f30


	//   ....[171]....
        /*0988*/ 	.word	0x00006fb0


	//   ....[172]....
        /*098c*/ 	.word	0x00007020


	//   ....[173]....
        /*0990*/ 	.word	0x00007080


	//   ....[174]....
        /*0994*/ 	.word	0x00007100


	//   ....[175]....
        /*0998*/ 	.word	0x00007170


	//   ....[176]....
        /*099c*/ 	.word	0x000071d0


	//   ....[177]....
        /*09a0*/ 	.word	0x00007250


	//   ....[178]....
        /*09a4*/ 	.word	0x000072c0


	//   ....[179]....
        /*09a8*/ 	.word	0x00007320


	//   ....[180]....
        /*09ac*/ 	.word	0x000073a0


	//   ....[181]....
        /*09b0*/ 	.word	0x00007410


	//   ....[182]....
        /*09b4*/ 	.word	0x00007470


	//   ....[183]....
        /*09b8*/ 	.word	0x000074f0


	//   ....[184]....
        /*09bc*/ 	.word	0x00007560


	//   ....[185]....
        /*09c0*/ 	.word	0x000075c0


	//   ....[186]....
        /*09c4*/ 	.word	0x00007640


	//   ....[187]....
        /*09c8*/ 	.word	0x000076b0


	//   ....[188]....
        /*09cc*/ 	.word	0x00007710


	//   ....[189]....
        /*09d0*/ 	.word	0x00007790


	//   ....[190]....
        /*09d4*/ 	.word	0x00007800


	//   ....[191]....
        /*09d8*/ 	.word	0x00007860


	//   ....[192]....
        /*09dc*/ 	.word	0x000078e0


	//   ....[193]....
        /*09e0*/ 	.word	0x00007950


	//   ....[194]....
        /*09e4*/ 	.word	0x000079b0


	//   ....[195]....
        /*09e8*/ 	.word	0x00007a30


	//   ....[196]....
        /*09ec*/ 	.word	0x00007aa0


	//   ....[197]....
        /*09f0*/ 	.word	0x00007b00


	//   ....[198]....
        /*09f4*/ 	.word	0x00007b80


	//   ....[199]....
        /*09f8*/ 	.word	0x00007bf0


	//   ....[200]....
        /*09fc*/ 	.word	0x00007c50


	//   ....[201]....
        /*0a00*/ 	.word	0x00007cd0


	//   ....[202]....
        /*0a04*/ 	.word	0x00007d40


	//   ....[203]....
        /*0a08*/ 	.word	0x00007da0


	//   ....[204]....
        /*0a0c*/ 	.word	0x00007e20


	//   ....[205]....
        /*0a10*/ 	.word	0x00007e90


	//   ....[206]....
        /*0a14*/ 	.word	0x00007ef0


	//   ....[207]....
        /*0a18*/ 	.word	0x00007f70


	//   ....[208]....
        /*0a1c*/ 	.word	0x00007fd0


	//   ....[209]....
        /*0a20*/ 	.word	0x00008030


	//   ....[210]....
        /*0a24*/ 	.word	0x000080b0


	//   ....[211]....
        /*0a28*/ 	.word	0x00008120


	//   ....[212]....
        /*0a2c*/ 	.word	0x00008180


	//   ....[213]....
        /*0a30*/ 	.word	0x00008200


	//   ....[214]....
        /*0a34*/ 	.word	0x00008270


	//   ....[215]....
        /*0a38*/ 	.word	0x000082d0


	//   ....[216]....
        /*0a3c*/ 	.word	0x00008350


	//   ....[217]....
        /*0a40*/ 	.word	0x000083c0


	//   ....[218]....
        /*0a44*/ 	.word	0x00008420


	//   ....[219]....
        /*0a48*/ 	.word	0x000084a0


	//   ....[220]....
        /*0a4c*/ 	.word	0x00008510


	//   ....[221]....
        /*0a50*/ 	.word	0x00008570


	//   ....[222]....
        /*0a54*/ 	.word	0x000085f0


	//   ....[223]....
        /*0a58*/ 	.word	0x00008660


	//   ....[224]....
        /*0a5c*/ 	.word	0x000086c0


	//   ....[225]....
        /*0a60*/ 	.word	0x00008740


	//   ....[226]....
        /*0a64*/ 	.word	0x000087b0


	//   ....[227]....
        /*0a68*/ 	.word	0x00008810


	//   ....[228]....
        /*0a6c*/ 	.word	0x00008890


	//   ....[229]....
        /*0a70*/ 	.word	0x00008900


	//   ....[230]....
        /*0a74*/ 	.word	0x00008960


	//   ....[231]....
        /*0a78*/ 	.word	0x000089e0


	//   ....[232]....
        /*0a7c*/ 	.word	0x00008a50


	//   ....[233]....
        /*0a80*/ 	.word	0x00008ab0


	//   ....[234]....
        /*0a84*/ 	.word	0x00008b30


	//   ....[235]....
        /*0a88*/ 	.word	0x00008ba0


	//   ....[236]....
        /*0a8c*/ 	.word	0x00008c00


	//   ....[237]....
        /*0a90*/ 	.word	0x00008c80


	//   ....[238]....
        /*0a94*/ 	.word	0x00008cf0


	//   ....[239]....
        /*0a98*/ 	.word	0x00008d50


	//   ....[240]....
        /*0a9c*/ 	.word	0x00008dd0


	//   ....[241]....
        /*0aa0*/ 	.word	0x00008e40


	//   ....[242]....
        /*0aa4*/ 	.word	0x00008ea0


	//   ....[243]....
        /*0aa8*/ 	.word	0x00008f20


	//   ....[244]....
        /*0aac*/ 	.word	0x00008f90


	//   ....[245]....
        /*0ab0*/ 	.word	0x00008ff0


	//   ....[246]....
        /*0ab4*/ 	.word	0x00009070


	//   ....[247]....
        /*0ab8*/ 	.word	0x000090e0


	//   ....[248]....
        /*0abc*/ 	.word	0x00009140


	//   ....[249]....
        /*0ac0*/ 	.word	0x000091c0


	//   ....[250]....
        /*0ac4*/ 	.word	0x00009230


	//   ....[251]....
        /*0ac8*/ 	.word	0x00009290


	//   ....[252]....
        /*0acc*/ 	.word	0x00009310


	//   ....[253]....
        /*0ad0*/ 	.word	0x00009380


	//   ....[254]....
        /*0ad4*/ 	.word	0x000093e0


	//   ....[255]....
        /*0ad8*/ 	.word	0x00009460


	//   ....[0]....
        /*0adc*/ 	.word	0x000094d0


	//   ....[1]....
        /*0ae0*/ 	.word	0x00009530


	//   ....[2]....
        /*0ae4*/ 	.word	0x000095b0


	//   ....[3]....
        /*0ae8*/ 	.word	0x00009620


	//   ....[4]....
        /*0aec*/ 	.word	0x00009680


	//   ....[5]....
        /*0af0*/ 	.word	0x00009700


	//   ....[6]....
        /*0af4*/ 	.word	0x00009770


	//   ....[7]....
        /*0af8*/ 	.word	0x000097d0


	//   ....[8]....
        /*0afc*/ 	.word	0x00009850


	//   ....[9]....
        /*0b00*/ 	.word	0x000098c0


	//   ....[10]....
        /*0b04*/ 	.word	0x00009920


	//   ....[11]....
        /*0b08*/ 	.word	0x000099a0


	//   ....[12]....
        /*0b0c*/ 	.word	0x00009a10


	//   ....[13]....
        /*0b10*/ 	.word	0x00009a70


	//   ....[14]....
        /*0b14*/ 	.word	0x00009af0


	//   ....[15]....
        /*0b18*/ 	.word	0x00009b60


	//   ....[16]....
        /*0b1c*/ 	.word	0x00009bc0


	//   ....[17]....
        /*0b20*/ 	.word	0x00009c30


	//   ....[18]....
        /*0b24*/ 	.word	0x00009ca0


	//   ....[19]....
        /*0b28*/ 	.word	0x00009d00


	//   ....[20]....
        /*0b2c*/ 	.word	0x00009d70


	//   ....[21]....
        /*0b30*/ 	.word	0x00009de0


	//   ....[22]....
        /*0b34*/ 	.word	0x00009e40


	//   ....[23]....
        /*0b38*/ 	.word	0x00009ec0


	//   ....[24]....
        /*0b3c*/ 	.word	0x00009f30


	//   ....[25]....
        /*0b40*/ 	.word	0x00009f90


	//   ....[26]....
        /*0b44*/ 	.word	0x0000a010


	//   ....[27]....
        /*0b48*/ 	.word	0x0000a070


	//   ....[28]....
        /*0b4c*/ 	.word	0x0000a0d0


	//   ....[29]....
        /*0b50*/ 	.word	0x0000a150


	//   ....[30]....
        /*0b54*/ 	.word	0x0000a1c0


	//   ....[31]....
        /*0b58*/ 	.word	0x0000a220


	//   ....[32]....
        /*0b5c*/ 	.word	0x0000a2a0


	//   ....[33]....
        /*0b60*/ 	.word	0x0000a310


	//   ....[34]....
        /*0b64*/ 	.word	0x0000a370


	//   ....[35]....
        /*0b68*/ 	.word	0x0000a3e0


	//   ....[36]....
        /*0b6c*/ 	.word	0x0000a450


	//   ....[37]....
        /*0b70*/ 	.word	0x0000a4b0


	//   ....[38]....
        /*0b74*/ 	.word	0x0000a530


	//   ....[39]....
        /*0b78*/ 	.word	0x0000a5a0


	//   ....[40]....
        /*0b7c*/ 	.word	0x0000a600


	//   ....[41]....
        /*0b80*/ 	.word	0x0000a680


	//   ....[42]....
        /*0b84*/ 	.word	0x0000a6f0


	//   ....[43]....
        /*0b88*/ 	.word	0x0000a750


	//   ....[44]....
        /*0b8c*/ 	.word	0x0000a7d0


	//   ....[45]....
        /*0b90*/ 	.word	0x0000a840


	//   ....[46]....
        /*0b94*/ 	.word	0x0000a8a0


	//   ....[47]....
        /*0b98*/ 	.word	0x0000a920


	//   ....[48]....
        /*0b9c*/ 	.word	0x0000a990


	//   ....[49]....
        /*0ba0*/ 	.word	0x0000a9f0


	//   ....[50]....
        /*0ba4*/ 	.word	0x0000aa70


	//   ....[51]....
        /*0ba8*/ 	.word	0x0000aae0


	//   ....[52]....
        /*0bac*/ 	.word	0x0000ab40


	//   ....[53]....
        /*0bb0*/ 	.word	0x0000abc0


	//   ....[54]....
        /*0bb4*/ 	.word	0x0000ac30


	//   ....[55]....
        /*0bb8*/ 	.word	0x0000ac90


	//   ....[56]....
        /*0bbc*/ 	.word	0x0000ad10


	//   ....[57]....
        /*0bc0*/ 	.word	0x0000ad80


	//   ....[58]....
        /*0bc4*/ 	.word	0x0000ade0


	//   ....[59]....
        /*0bc8*/ 	.word	0x0000ae60


	//   ....[60]....
        /*0bcc*/ 	.word	0x0000aec0


	//   ....[61]....
        /*0bd0*/ 	.word	0x0000af20


	//   ....[62]....
        /*0bd4*/ 	.word	0x0000afa0


	//   ....[63]....
        /*0bd8*/ 	.word	0x0000b010


	//   ....[64]....
        /*0bdc*/ 	.word	0x0000b070


	//   ....[65]....
        /*0be0*/ 	.word	0x0000b0e0


	//   ....[66]....
        /*0be4*/ 	.word	0x0000b160


	//   ....[67]....
        /*0be8*/ 	.word	0x0000b1c0


	//   ....[68]....
        /*0bec*/ 	.word	0x0000b240


	//   ....[69]....
        /*0bf0*/ 	.word	0x0000b2b0


	//   ....[70]....
        /*0bf4*/ 	.word	0x0000b310


	//   ....[71]....
        /*0bf8*/ 	.word	0x0000b390


	//   ....[72]....
        /*0bfc*/ 	.word	0x0000b400


	//   ....[73]....
        /*0c00*/ 	.word	0x0000b460


	//   ....[74]....
        /*0c04*/ 	.word	0x0000b4e0


	//   ....[75]....
        /*0c08*/ 	.word	0x0000b540


	//   ....[76]....
        /*0c0c*/ 	.word	0x0000b5a0


	//   ....[77]....
        /*0c10*/ 	.word	0x0000b610


	//   ....[78]....
        /*0c14*/ 	.word	0x0000b670


	//   ....[79]....
        /*0c18*/ 	.word	0x0000b6d0


	//   ....[80]....
        /*0c1c*/ 	.word	0x0000b740


	//   ....[81]....
        /*0c20*/ 	.word	0x0000b7a0


	//   ....[82]....
        /*0c24*/ 	.word	0x0000b800


	//   ....[83]....
        /*0c28*/ 	.word	0x0000b860


	//   ....[84]....
        /*0c2c*/ 	.word	0x0000b8d0


	//----- nvinfo : EIATTR_VRC_CTA_INIT_COUNT
	.align		4
.L_10431:
        /*0c30*/ 	.byte	0x02, 0x4a
	.zero		1
	.zero		1


	//----- nvinfo : EIATTR_SYSCALL_OFFSETS
	.align		4
        /*0c34*/ 	.byte	0x04, 0x46
        /*0c36*/ 	.short	(.L_10433 - .L_10432)


	//   ....[0]....
.L_10432:
        /*0c38*/ 	.word	0x00002b20


	//   ....[1]....
        /*0c3c*/ 	.word	0x000063c0


	//----- nvinfo : EIATTR_EXIT_INSTR_OFFSETS
	.align		4
.L_10433:
        /*0c40*/ 	.byte	0x04, 0x1c
        /*0c42*/ 	.short	(.L_10435 - .L_10434)


	//   ....[0]....
.L_10434:
        /*0c44*/ 	.word	0x00000090


	//   ....[1]....
        /*0c48*/ 	.word	0x00005da0


	//   ....[2]....
        /*0c4c*/ 	.word	0x00005db0


	//   ....[3]....
        /*0c50*/ 	.word	0x000062c0


	//   ....[4]....
        /*0c54*/ 	.word	0x000063d0


	//----- nvinfo : EIATTR_CRS_STACK_SIZE
	.align		4
.L_10435:
        /*0c58*/ 	.byte	0x04, 0x1e
        /*0c5a*/ 	.short	(.L_10437 - .L_10436)
.L_10436:
        /*0c5c*/ 	.word	0x00000000


	//----- nvinfo : EIATTR_CBANK_PARAM_SIZE
	.align		4
.L_10437:
        /*0c60*/ 	.byte	0x03, 0x19
        /*0c62*/ 	.short	0x008c


	//----- nvinfo : EIATTR_PARAM_CBANK
	.align		4
        /*0c64*/ 	.byte	0x04, 0x0a
        /*0c66*/ 	.short	(.L_10439 - .L_10438)
	.align		4
.L_10438:
        /*0c68*/ 	.word	index@(.nv.constant0._ZN4vllm25paged_attention_v2_kernelIfhLi256ELi32ELi128ELNS_18Fp8KVCacheDataTypeE2ELb1ELi512EEEvPfS2_PT_PKS3_PKT0_S9_ifPKiSB_iPKfiiiSD_SD_iiiii)
        /*0c6c*/ 	.short	0x0380
        /*0c6e*/ 	.short	0x008c


	//----- nvinfo : EIATTR_SW_WAR
	.align		4
.L_10439:
        /*0c70*/ 	.byte	0x04, 0x36
        /*0c72*/ 	.short	(.L_10441 - .L_10440)
.L_10440:
        /*0c74*/ 	.word	0x00000008
.L_10441:


//--------------------- .nv.info._ZN4vllm25paged_attention_v2_kernelIfhLi192ELi32ELi128ELNS_18Fp8KVCacheDataTypeE2ELb1ELi512EEEvPfS2_PT_PKS3_PKT0_S9_ifPKiSB_iPKfiiiSD_SD_iiiii --------------------------
	.section	.nv.info._ZN4vllm25paged_attention_v2_kernelIfhLi192ELi32ELi128ELNS_18Fp8KVCacheDataTypeE2ELb1ELi512EEEvPfS2_PT_PKS3_PKT0_S9_ifPKiSB_iPKfiiiSD_SD_iiiii,"",@"SHT_CUDA_INFO"
	.sectionflags	@""
	.align	4


	//----- nvinfo : EIATTR_CUDA_API_VERSION
	.align		4
        /*0000*/ 	.byte	0x04, 0x37
        /*0002*/ 	.short	(.L_10443 - .L_10442)
.L_10442:
        /*0004*/ 	.word	0x00000082


	//----- nvinfo : EIATTR_KPARAM_INFO
	.align		4
.L_10443:
        /*0008*/ 	.byte	0x04, 0x17
        /*000a*/ 	.short	(.L_10445 - .L_10444)
.L_10444:
        /*000c*/ 	.word	0x00000000
        /*0010*/ 	.short	0x0015
        /*0012*/ 	.short	0x0088
        /*0014*/ 	.byte	0x00, 0xf0, 0x11, 0x00


	//----- nvinfo : EIATTR_KPARAM_INFO
	.align		4
.L_10445:
        /*0018*/ 	.byte	0x04, 0x17
        /*001a*/ 	.short	(.L_10447 - .L_10446)
.L_10446:
        /*001c*/ 	.word	0x00000000
        /*0020*/ 	.short	0x0014
        /*0022*/ 	.short	0x0084
        /*0024*/ 	.byte	0x00, 0xf0, 0x11, 0x00


	//----- nvinfo : EIATTR_KPARAM_INFO
	.align		4
.L_10447:
        /*0028*/ 	.byte	0x04, 0x17
        /*002a*/ 	.short	(.L_10449 - .L_10448)
.L_10448:
        /*002c*/ 	.word	0x00000000
        /*0030*/ 	.short	0x0013
        /*0032*/ 	.short	0x0080
        /*0034*/ 	.byte	0x00, 0xf0, 0x11, 0x00


	//----- nvinfo : EIATTR_KPARAM_INFO
	.align		4
.L_10449:
        /*0038*/ 	.byte	0x04, 0x17
        /*003a*/ 	.short	(.L_10451 - .L_10450)
.L_10450:
        /*003c*/ 	.word	0x00000000
        /*0040*/ 	.short	0x0012
        /*0042*/ 	.short	0x007c
        /*0044*/ 	.byte	0x00, 0xf0, 0x11, 0x00


	//----- nvinfo : EIATTR_KPARAM_INFO
	.align		4
.L_10451:
        /*0048*/ 	.byte	0x04, 0x17
        /*004a*/ 	.short	(.L_10453 - .L_10452)
.L_10452:
        /*004c*/ 	.word	0x00000000
        /*0050*/ 	.short	0x0011
        /*0052*/ 	.short	0x0078
        /*0054*/ 	.byte	0x00, 0xf0, 0x11, 0x00


	//----- nvinfo : EIATTR_KPARAM_INFO
	.align		4
.L_10453:
        /*0058*/ 	.byte	0x04, 0x17
        /*005a*/ 	.short	(.L_10455 - .L_10454)
.L_10454:
        /*005c*/ 	.word	0x00000000
        /*0060*/ 	.short	0x0010
        /*0062*/ 	.short	0x0070
        /*0064*/ 	.byte	0x00, 0xf5, 0x21, 0x00


	//----- nvinfo : EIATTR_KPARAM_INFO
	.align		4
.L_10455:
        /*0068*/ 	.byte	0x04, 0x17
        /*006a*/ 	.short	(.L_10457 - .L_10456)
.L_10456:
        /*006c*/ 	.word	0x00000000
        /*0070*/ 	.short	0x000f
        /*0072*/ 	.short	0x0068
        /*0074*/ 	.byte	0x00, 0xf5, 0x21, 0x00


	//----- nvinfo : EIATTR_KPARAM_INFO
	.align		4
.L_10457:
        /*0078*/ 	.byte	0x04, 0x17
        /*007a*/ 	.short	(.L_10459 - .L_10458)
.L_10458:
        /*007c*/ 	.word	0x00000000
        /*0080*/ 	.short	0x000e
        /*0082*/ 	.short	0x0060
        /*0084*/ 	.byte	0x00, 0xf0, 0x11, 0x00


	//----- nvinfo : EIATTR_KPARAM_INFO
	.align		4
.L_10459:
        /*0088*/ 	.byte	0x04, 0x17
        /*008a*/ 	.short	(.L_10461 - .L_10460)
.L_10460:
        /*008c*/ 	.word	0x00000000
        /*0090*/ 	.short	0x000d
        /*0092*/ 	.short	0x005c
        /*0094*/ 	.byte	0x00, 0xf0, 0x11, 0x00


	//----- nvinfo : EIATTR_KPARAM_INFO
	.align		4
.L_10461:
        /*0098*/ 	.byte	0x04, 0x17
        /*009a*/ 	.short	(.L_10463 - .L_10462)
.L_10462:
        /*009c*/ 	.word	0x00000000
        /*00a0*/ 	.short	0x000c
        /*00a2*/ 	.short	0x0058
        /*00a4*/ 	.byte	0x00, 0xf0, 0x11, 0x00


	//----- nvinfo : EIATTR_KPARAM_INFO
	.align		4
.L_10463:
        /*00a8*/ 	.byte	0x04, 0x17
        /*00aa*/ 	.short	(.L_10465 - .L_10464)
.L_10464:
        /*00ac*/ 	.word	0x00000000
        /*00b0*/ 	.short	0x000b
        /*00b2*/ 	.short	0x0050
        /*00b4*/ 	.byte	0x00, 0xf5, 0x21, 0x00


	//----- nvinfo : EIATTR_KPARAM_INFO
	.align		4
.L_10465:
        /*00b8*/ 	.byte	0x04, 0x17
        /*00ba*/ 	.short	(.L_10467 - .L_10466)
.L_10466:
        /*00bc*/ 	.word	0x00000000
        /*00c0*/ 	.short	0x000a
        /*00c2*/ 	.short	0x0048
        /*00c4*/ 	.byte	0x00, 0xf0, 0x11, 0x00


	//----- nvinfo : EIATTR_KPARAM_INFO
	.align		4
.L_10467:
        /*00c8*/ 	.byte	0x04, 0x17
        /*00ca*/ 	.short	(.L_10469 - .L_10468)
.L_10468:
        /*00cc*/ 	.word	0x00000000
        /*00d0*/ 	.short	0x0009
        /*00d2*/ 	.short	0x0040
        /*00d4*/ 	.byte	0x00, 0xf5, 0x21, 0x00


	//----- nvinfo : EIATTR_KPARAM_INFO
	.align		4
.L_10469:
        /*00d8*/ 	.byte	0x04, 0x17
        /*00da*/ 	.short	(.L_10471 - .L_10470)
.L_10470:
        /*00dc*/ 	.word	0x00000000
        /*00e0*/ 	.short	0x0008
        /*00e2*/ 	.short	0x0038
        /*00e4*/ 	.byte	0x00, 0xf5, 0x21, 0x00


	//----- nvinfo : EIATTR_KPARAM_INFO
	.align		4
.L_10471:
        /*00e8*/ 	.byte	0x04, 0x17
        /*00ea*/ 	.short	(.L_10473 - .L_10472)
.L_10472:
        /*00ec*/ 	.word	0x00000000
        /*00f0*/ 	.short	0x0007
        /*00f2*/ 	.short	0x0034
        /*00f4*/ 	.byte	0x00, 0xf0, 0x11, 0x00


	//----- nvinfo : EIATTR_KPARAM_INFO
	.align		4
.L_10473:
        /*00f8*/ 	.byte	0x04, 0x17
        /*00fa*/ 	.short	(.L_10475 - .L_10474)
.L_10474:
        /*00fc*/ 	.word	0x00000000
        /*0100*/ 	.short	0x0006
        /*0102*/ 	.short	0x0030
        /*0104*/ 	.byte	0x00, 0xf0, 0x11, 0x00


	//----- nvinfo : EIATTR_KPARAM_INFO
	.align		4
.L_10475:
        /*0108*/ 	.byte	0x04, 0x17
        /*010a*/ 	.short	(.L_10477 - .L_10476)
.L_10476:
        /*010c*/ 	.word	0x00000000
        /*0110*/ 	.short	0x0005
        /*0112*/ 	.short	0x0028
        /*0114*/ 	.byte	0x00, 0xf5, 0x21, 0x00


	//----- nvinfo : EIATTR_KPARAM_INFO
	.align		4
.L_10477:
        /*0118*/ 	.byte	0x04, 0x17
        /*011a*/ 	.short	(.L_10479 - .L_10478)
.L_10478:
        /*011c*/ 	.word	0x00000000
        /*0120*/ 	.short	0x0004
        /*0122*/ 	.short	0x0020
        /*0124*/ 	.byte	0x00, 0xf5, 0x21, 0x00


	//----- nvinfo : EIATTR_KPARAM_INFO
	.align		4
.L_10479:
        /*0128*/ 	.byte	0x04, 0x17
        /*012a*/ 	.short	(.L_10481 - .L_10480)
.L_10480:
        /*012c*/ 	.word	0x00000000
        /*0130*/ 	.short	0x0003
        /*0132*/ 	.short	0x0018
        /*0134*/ 	.byte	0x00, 0xf5, 0x21, 0x00


	//----- nvinfo : EIATTR_KPARAM_INFO
	.align		4
.L_10481:
        /*0138*/ 	.byte	0x04, 0x17
        /*013a*/ 	.short	(.L_10483 - .L_10482)
.L_10482:
        /*013c*/ 	.word	0x00000000
        /*0140*/ 	.short	0x0002
        /*0142*/ 	.short	0x0010
        /*0144*/ 	.byte	0x00, 0xf5, 0x21, 0x00


	//----- nvinfo : EIATTR_KPARAM_INFO
	.align		4
.L_10483:
        /*0148*/ 	.byte	0x04, 0x17
        /*014a*/ 	.short	(.L_10485 - .L_10484)
.L_10484:
        /*014c*/ 	.word	0x00000000
        /*0150*/ 	.short	0x0001
        /*0152*/ 	.short	0x0008
        /*0154*/ 	.byte	0x00, 0xf5, 0x21, 0x00


	//----- nvinfo : EIATTR_KPARAM_INFO
	.align		4
.L_10485:
        /*0158*/ 	.byte	0x04, 0x17
        /*015a*/ 	.short	(.L_10487 - .L_10486)
.L_10486:
        /*015c*/ 	.word	0x00000000
        /*0160*/ 	.short	0x0000
        /*0162*/ 	.short	0x0000
        /*0164*/ 	.byte	0x00, 0xf5, 0x21, 0x00


	//----- nvinfo : EIATTR_SPARSE_MMA_MASK
	.align		4
.L_10487:
        /*0168*/ 	.byte	0x03, 0x50
        /*016a*/ 	.short	0x0000


	//----- nvinfo : EIATTR_MAXREG_COUNT
	.align		4
        /*016c*/ 	.byte	0x03, 0x1b
        /*016e*/ 	.short	0x00ff


	//----- nvinfo : EIATTR_NUM_BARRIERS
	.align		4
        /*0170*/ 	.byte	0x02, 0x4c
        /*0172*/ 	.byte	0x01
	.zero		1


	//----- nvinfo : EIATTR_EXTERNS
	.align		4
        /*0174*/ 	.byte	0x04, 0x0f
        /*0176*/ 	.short	(.L_10489 - .L_10488)


	//   ....[0]....
	.align		4
.L_10488:
        /*0178*/ 	.word	index@(__assertfail)


	//----- nvinfo : EIATTR_MERCURY_ISA_VERSION
	.align		4
.L_10489:
        /*017c*/ 	.byte	0x03, 0x5f
        /*017e*/ 	.short	0x0101


	//----- nvinfo : EIATTR_COOP_GROUP_MASK_REGIDS
	.align		4
        /*0180*/ 	.byte	0x04, 0x29
        /*0182*/ 	.short	(.L_10491 - .L_10490)


	//   ....[0]....
.L_10490:
        /*0184*/ 	.word	0xffffffff


	//   ....[1]....
        /*0188*/ 	.word	0xffffffff


	//   ....[2]....
        /*018c*/ 	.word	0xffffffff


	//   ....[3]....
        /*0190*/ 	.word	0xffffffff


	//   ....[4]....
        /*0194*/ 	.word	0xffffffff


	//   ....[5]....
        /*0198*/ 	.word	0xffffffff


	//   ....[6]....
        /*019c*/ 	.word	0xffffffff


	//   ....[7]....
        /*01a0*/ 	.word	0xffffffff


	//   ....[8]....
        /*01a4*/ 	.word	0xffffffff


	//   ....[9]....
        /*01a8*/ 	.word	0xffffffff


	//   ....[10]....
        /*01ac*/ 	.word	0xffffffff


	//   ....[11]....
        /*01b0*/ 	.word	0xffffffff


	//   ....[12]....
        /*01b4*/ 	.word	0xffffffff


	//   ....[13]....
        /*01b8*/ 	.word	0xffffffff


	//   ....[14]....
        /*01bc*/ 	.word	0xffffffff


	//   ....[15]....
        /*01c0*/ 	.word	0xffffffff


	//   ....[16]....
        /*01c4*/ 	.word	0xffffffff


	//   ....[17]....
        /*01c8*/ 	.word	0xffffffff


	//   ....[18]....
        /*01cc*/ 	.word	0xffffffff


	//   ....[19]....
        /*01d0*/ 	.word	0xffffffff


	//   ....[20]....
        /*01d4*/ 	.word	0xffffffff


	//   ....[21]....
        /*01d8*/ 	.word	0xffffffff


	//   ....[22]....
        /*01dc*/ 	.word	0xffffffff


	//   ....[23]....
        /*01e0*/ 	.word	0xffffffff


	//   ....[24]....
        /*01e4*/ 	.word	0xffffffff


	//   ....[25]....
        /*01e8*/ 	.word	0xffffffff


	//   ....[26]....
        /*01ec*/ 	.word	0xffffffff


	//   ....[27]....
        /*01f0*/ 	.word	0xffffffff


	//   ....[28]....
        /*01f4*/ 	.word	0xffffffff


	//   ....[29]....
        /*01f8*/ 	.word	0xffffffff


	//   ....[30]....
        /*01fc*/ 	.word	0xffffffff


	//   ....[31]....
        /*0200*/ 	.word	0xffffffff


	//   ....[32]....
        /*0204*/ 	.word	0xffffffff


	//   ....[33]....
        /*0208*/ 	.word	0xffffffff


	//   ....[34]....
        /*020c*/ 	.word	0xffffffff


	//   ....[35]....
        /*0210*/ 	.word	0xffffffff


	//   ....[36]....
        /*0214*/ 	.word	0xffffffff


	//   ....[37]....
        /*0218*/ 	.word	0xffffffff


	//   ....[38]....
        /*021c*/ 	.word	0xffffffff


	//   ....[39]....
        /*0220*/ 	.word	0xffffffff


	//   ....[40]....
        /*0224*/ 	.word	0xffffffff


	//   ....[41]....
        /*0228*/ 	.word	0xffffffff


	//   ....[42]....
        /*022c*/ 	.word	0xffffffff


	//   ....[43]....
        /*0230*/ 	.word	0xffffffff


	//   ....[44]....
        /*0234*/ 	.word	0xffffffff


	//   ....[45]....
        /*0238*/ 	.word	0xffffffff


	//   ....[46]....
        /*023c*/ 	.word	0xffffffff


	//   ....[47]....
        /*0240*/ 	.word	0xffffffff


	//   ....[48]....
        /*0244*/ 	.word	0xffffffff


	//   ....[49]....
        /*0248*/ 	.word	0xffffffff


	//   ....[50]....
        /*024c*/ 	.word	0xffffffff


	//   ....[51]....
        /*0250*/ 	.word	0xffffffff


	//   ....[52]....
        /*0254*/ 	.word	0xffffffff


	//   ....[53]....
        /*0258*/ 	.word	0xffffffff


	//   ....[54]....
        /*025c*/ 	.word	0xffffffff


	//   ....[55]....
        /*0260*/ 	.word	0xffffffff


	//   ....[56]....
        /*0264*/ 	.word	0xffffffff


	//   ....[57]....
        /*0268*/ 	.word	0xffffffff


	//   ....[58]....
        /*026c*/ 	.word	0xffffffff


	//   ....[59]....
        /*0270*/ 	.word	0xffffffff


	//   ....[60]....
        /*0274*/ 	.word	0xffffffff


	//   ....[61]....
        /*0278*/ 	.word	0xffffffff


	//   ....[62]....
        /*027c*/ 	.word	0xffffffff


	//   ....[63]....
        /*0280*/ 	.word	0xffffffff


	//   ....[64]....
        /*0284*/ 	.word	0xffffffff


	//   ....[65]....
        /*0288*/ 	.word	0xffffffff


	//   ....[66]....
        /*028c*/ 	.word	0xffffffff


	//   ....[67]....
        /*0290*/ 	.word	0xffffffff


	//   ....[68]....
        /*0294*/ 	.word	0xffffffff


	//   ....[69]....
        /*0298*/ 	.word	0xffffffff


	//   ....[70]....
        /*029c*/ 	.word	0xffffffff


	//   ....[71]....
        /*02a0*/ 	.word	0xffffffff


	//   ....[72]....
        /*02a4*/ 	.word	0xffffffff


	//   ....[73]....
        /*02a8*/ 	.word	0xffffffff


	//   ....[74]....
        /*02ac*/ 	.word	0xffffffff


	//   ....[75]....
        /*02b0*/ 	.word	0xffffffff


	//   ....[76]....
        /*02b4*/ 	.word	0xffffffff


	//   ....[77]....
        /*02b8*/ 	.word	0xffffffff


	//   ....[78]....
        /*02bc*/ 	.word	0xffffffff


	//   ....[79]....
        /*02c0*/ 	.word	0xffffffff


	//   ....[80]....
        /*02c4*/ 	.word	0xffffffff


	//   ....[81]....
        /*02c8*/ 	.word	0xffffffff


	//   ....[82]....
        /*02cc*/ 	.word	0xffffffff


	//   ....[83]....
        /*02d0*/ 	.word	0xffffffff


	//   ....[84]....
        /*02d4*/ 	.word	0xffffffff


	//   ....[85]....
        /*02d8*/ 	.word	0xffffffff


	//   ....[86]....
        /*02dc*/ 	.word	0xffffffff


	//   ....[87]....
        /*02e0*/ 	.word	0xffffffff


	//   ....[88]....
        /*02e4*/ 	.word	0xffffffff


	//   ....[89]....
        /*02e8*/ 	.word	0xffffffff


	//   ....[90]....
        /*02ec*/ 	.word	0xffffffff


	//   ....[91]....
        /*02f0*/ 	.word	0xffffffff


	//   ....[92]....
        /*02f4*/ 	.word	0xffffffff


	//   ....[93]....
        /*02f8*/ 	.word	0xffffffff


	//   ....[94]....
        /*02fc*/ 	.word	0xffffffff


	//   ....[95]....
        /*0300*/ 	.word	0xffffffff


	//   ....[96]....
        /*0304*/ 	.word	0xffffffff


	//   ....[97]....
        /*0308*/ 	.word	0xffffffff


	//   ....[98]....
        /*030c*/ 	.word	0xffffffff


	//   ....[99]....
        /*0310*/ 	.word	0xffffffff


	//   ....[100]....
        /*0314*/ 	.word	0xffffffff


	//   ....[101]....
        /*0318*/ 	.word	0xffffffff


	//   ....[102]....
        /*031c*/ 	.word	0xffffffff


	//   ....[103]....
        /*0320*/ 	.word	0xffffffff


	//   ....[104]....
        /*0324*/ 	.word	0xffffffff


	//   ....[105]....
        /*0328*/ 	.word	0xffffffff


	//   ....[106]....
        /*032c*/ 	.word	0xffffffff


	//   ....[107]....
        /*0330*/ 	.word	0xffffffff


	//   ....[108]....
        /*0334*/ 	.word	0xffffffff


	//   ....[109]....
        /*0338*/ 	.word	0xffffffff


	//   ....[110]....
        /*033c*/ 	.word	0xffffffff


	//   ....[111]....
        /*0340*/ 	.word	0xffffffff


	//   ....[112]....
        /*0344*/ 	.word	0x0500000f


	//   ....[113]....
        /*0348*/ 	.word	0x0500000f


	//   ....[114]....
        /*034c*/ 	.word	0x0500000f


	//   ....[115]....
        /*0350*/ 	.word	0x0500000f


	//   ....[116]....
        /*0354*/ 	.word	0x0500000f


	//   ....[117]....
        /*0358*/ 	.word	0x0500000f


	//   ....[118]....
        /*035c*/ 	.word	0x0500000f


	//   ....[119]....
        /*0360*/ 	.word	0x0500000f


	//   ....[120]....
        /*0364*/ 	.word	0x0500000f


	//   ....[121]....
        /*0368*/ 	.word	0x0500000f


	//   ....[122]....
        /*036c*/ 	.word	0x0500000f


	//   ....[123]....
        /*0370*/ 	.word	0x0500000f


	//   ....[124]....
        /*0374*/ 	.word	0x0500000f


	//   ....[125]....
        /*0378*/ 	.word	0x0500000f


	//   ....[126]....
        /*037c*/ 	.word	0x0500000f


	//   ....[127]....
        /*0380*/ 	.word	0x0500000f


	//   ....[128]....
        /*0384*/ 	.word	0x0500000f


	//   ....[129]....
        /*0388*/ 	.word	0x0500000f


	//   ....[130]....
        /*038c*/ 	.word	0x0500000f


	//   ....[131]....
        /*0390*/ 	.word	0x0500000f


	//   ....[132]....
        /*0394*/ 	.word	0x0500000f


	//   ....[133]....
        /*0398*/ 	.word	0x0500000f


	//   ....[134]....
        /*039c*/ 	.word	0x0500000f


	//   ....[135]....
        /*03a0*/ 	.word	0x0500000f


	//   ....[136]....
        /*03a4*/ 	.word	0x0500000f


	//   ....[137]....
        /*03a8*/ 	.word	0x0500000f


	//   ....[138]....
        /*03ac*/ 	.word	0x0500000f


	//   ....[139]....
        /*03b0*/ 	.word	0x0500000f


	//   ....[140]....
        /*03b4*/ 	.word	0x0500000f


	//   ....[141]....
        /*03b8*/ 	.word	0x0500000f


	//   ....[142]....
        /*03bc*/ 	.word	0x0500000f


	//   ....[143]....
        /*03c0*/ 	.word	0x0500000f


	//   ....[144]....
        /*03c4*/ 	.word	0x0500000f


	//   ....[145]....
        /*03c8*/ 	.word	0x0500000f


	//   ....[146]....
        /*03cc*/ 	.word	0x0500000f


	//   ....[147]....
        /*03d0*/ 	.word	0x0500000f


	//   ....[148]....
        /*03d4*/ 	.word	0x0500000f


	//   ....[149]....
        /*03d8*/ 	.word	0x0500000f


	//   ....[150]....
        /*03dc*/ 	.word	0x0500000f


	//   ....[151]....
        /*03e0*/ 	.word	0x0500000f


	//   ....[152]....
        /*03e4*/ 	.word	0x0500000f


	//   ....[153]....
        /*03e8*/ 	.word	0x0500000f


	//   ....[154]....
        /*03ec*/ 	.word	0x0500000f


	//   ....[155]....
        /*03f0*/ 	.word	0x0500000f


	//   ....[156]....
        /*03f4*/ 	.word	0x0500000f


	//   ....[157]....
        /*03f8*/ 	.word	0x0500000f


	//   ....[158]....
        /*03fc*/ 	.word	0x0500000f


	//   ....[159]....
        /*0400*/ 	.word	0x0500000f


	//   ....[160]....
        /*0404*/ 	.word	0x0500000f


	//   ....[161]....
        /*0408*/ 	.word	0x0500000f


	//   ....[162]....
        /*040c*/ 	.word	0x0500000f


	//   ....[163]....
        /*0410*/ 	.word	0x0500000f


	//   ....[164]....
        /*0414*/ 	.word	0x0500000f


	//   ....[165]....
        /*0418*/ 	.word	0x0500000f


	//   ....[166]....
        /*041c*/ 	.word	0x0500000f


	//   ....[167]....
        /*0420*/ 	.word	0x0500000f


	//   ....[168]....
        /*0424*/ 	.word	0x0500000f


	//   ....[169]....
        /*0428*/ 	.word	0x0500000f


	//   ....[170]....
        /*042c*/ 	.word	0x0500000f


	//   ....[171]....
        /*0430*/ 	.word	0x0500000f


	//   ....[172]....
        /*0434*/ 	.word	0x0500000f


	//   ....[173]....
        /*0438*/ 	.word	0x0500000f


	//   ....[174]....
        /*043c*/ 	.word	0x0500000f


	//   ....[175]....
        /*0440*/ 	.word	0x0500000f


	//   ....[176]....
        /*0444*/ 	.word	0x0500000f


	//   ....[177]....
        /*0448*/ 	.word	0x0500000f


	//   ....[178]....
        /*044c*/ 	.word	0x0500000f


	//   ....[179]....
        /*0450*/ 	.word	0x0500000f


	//   ....[180]....
        /*0454*/ 	.word	0x0500000f


	//   ....[181]....
        /*0458*/ 	.word	0x0500000f


	//   ....[182]....
        /*045c*/ 	.word	0x0500000f


	//   ....[183]....
        /*0460*/ 	.word	0x0500000f


	//   ....[184]....
        /*0464*/ 	.word	0x0500000f


	//   ....[185]....
        /*0468*/ 	.word	0x0500000f


	//   ....[186]....
        /*046c*/ 	.word	0x0500000f


	//   ....[187]....
        /*0470*/ 	.word	0x0500000f


	//   ....[188]....
        /*0474*/ 	.word	0x0500000f


	//   ....[189]....
        /*0478*/ 	.word	0x0500000f


	//   ....[190]....
        /*047c*/ 	.word	0x0500000f


	//   ....[191]....
        /*0480*/ 	.word	0x0500000f


	//   ....[192]....
        /*0484*/ 	.word	0x0500000f


	//   ....[193]....
        /*0488*/ 	.word	0x0500000f


	//   ....[194]....
        /*048c*/ 	.word	0x0500000f


	//   ....[195]....
        /*0490*/ 	.word	0x0500000f


	//   ....[196]....
        /*0494*/ 	.word	0x0500000f


	//   ....[197]....
        /*0498*/ 	.word	0x0500000f


	//   ....[198]....
        /*049c*/ 	.word	0x0500000f


	//   ....[199]....
        /*04a0*/ 	.word	0x0500000f


	//   ....[200]....
        /*04a4*/ 	.word	0x0500000f


	//   ....[201]....
        /*04a8*/ 	.word	0x0500000f


	//   ....[202]....
        /*04ac*/ 	.word	0x0500000f


	//   ....[203]....
        /*04b0*/ 	.word	0x0500000f


	//   ....[204]....
        /*04b4*/ 	.word	0x0500000f


	//   ....[205]....
        /*04b8*/ 	.word	0x0500000f


	//   ....[206]....
        /*04bc*/ 	.word	0x0500000f


	//   ....[207]....
        /*04c0*/ 	.word	0x0500000f


	//   ....[208]....
        /*04c4*/ 	.word	0x0500000f


	//   ....[209]....
        /*04c8*/ 	.word	0x0500000f


	//   ....[210]....
        /*04cc*/ 	.word	0x0500000f


	//   ....[211]....
        /*04d0*/ 	.word	0x0500000f


	//   ....[212]....
        /*04d4*/ 	.word	0x0500000f


	//   ....[213]....
        /*04d8*/ 	.word	0x0500000f


	//   ....[214]....
        /*04dc*/ 	.word	0x0500000f


	//   ....[215]....
        /*04e0*/ 	.word	0x0500000f


	//   ....[216]....
        /*04e4*/ 	.word	0x0500000f


	//   ....[217]....
        /*04e8*/ 	.word	0x0500000f


	//   ....[218]....
        /*04ec*/ 	.word	0x0500000f


	//   ....[219]....
        /*04f0*/ 	.word	0x0500000f


	//   ....[220]....
        /*04f4*/ 	.word	0x0500000f


	//   ....[221]....
        /*04f8*/ 	.word	0x0500000f


	//   ....[222]....
        /*04fc*/ 	.word	0x0500000f


	//   ....[223]....
        /*0500*/ 	.word	0x0500000f


	//   ....[224]....
        /*0504*/ 	.word	0x0500000f


	//   ....[225]....
        /*0508*/ 	.word	0x0500000f


	//   ....[226]....
        /*050c*/ 	.word	0x0500000f


	//   ....[227]....
        /*0510*/ 	.word	0x0500000f


	//   ....[228]....
        /*0514*/ 	.word	0x0500000f


	//   ....[229]....
        /*0518*/ 	.word	0x0500000f


	//   ....[230]....
        /*051c*/ 	.word	0x0500000f


	//   ....[231]....
        /*0520*/ 	.word	0x0500000f


	//   ....[232]....
        /*0524*/ 	.word	0x0500000f


	//   ....[233]....
        /*0528*/ 	.word	0x0500000f


	//   ....[234]....
        /*052c*/ 	.word	0x0500000f


	//   ....[235]....
        /*0530*/ 	.word	0x0500000f


	//   ....[236]....
        /*0534*/ 	.word	0x0500000f


	//   ....[237]....
        /*0538*/ 	.word	0x0500000f


	//   ....[238]....
        /*053c*/ 	.word	0x0500000f


	//   ....[239]....
        /*0540*/ 	.word	0x0500000f


	//   ....[240]....
        /*0544*/ 	.word	0x0500000f


	//   ....[241]....
        /*0548*/ 	.word	0x0500000f


	//   ....[242]....
        /*054c*/ 	.word	0x0500000f


	//   ....[243]....
        /*0550*/ 	.word	0x0500000f


	//   ....[244]....
        /*0554*/ 	.word	0x0500000f


	//   ....[245]....
        /*0558*/ 	.word	0x0500000f


	//   ....[246]....
        /*055c*/ 	.word	0x0500000f


	//   ....[247]....
        /*0560*/ 	.word	0x0500000f


	//   ....[248]....
        /*0564*/ 	.word	0x0500000f


	//   ....[249]....
        /*0568*/ 	.word	0x0500000f


	//   ....[250]....
        /*056c*/ 	.word	0x0500000f


	//   ....[251]....
        /*0570*/ 	.word	0x0500000f


	//   ....[252]....
        /*0574*/ 	.word	0x0500000f


	//   ....[253]....
        /*0578*/ 	.word	0x0500000f


	//   ....[254]....
        /*057c*/ 	.word	0x0500000f


	//   ....[255]....
        /*0580*/ 	.word	0x0500000f


	//   ....[0]....
        /*0584*/ 	.word	0x0500000f


	//   ....[1]....
        /*0588*/ 	.word	0x0500000f


	//   ....[2]....
        /*058c*/ 	.word	0x0500000f


	//   ....[3]....
        /*0590*/ 	.word	0x0500000f


	//   ....[4]....
        /*0594*/ 	.word	0x0500000f


	//----- nvinfo : EIATTR_COOP_GROUP_INSTR_OFFSETS
	.align		4
.L_10491:
        /*0598*/ 	.byte	0x04, 0x28
        /*059a*/ 	.short	(.L_10493 - .L_10492)


	//   ....[0]....
.L_10492:
        /*059c*/ 	.word	0x00000b40


	//   ....[1]....
        /*05a0*/ 	.word	0x00000b60


	//   ....[2]....
        /*05a4*/ 	.word	0x00000b80


	//   ....[3]....
        /*05a8*/ 	.word	0x00000ba0


	//   ....[4]....
        /*05ac*/ 	.word	0x00000bc0


	//   ....[5]....
        /*05b0*/ 	.word	0x00000cc0


	//   ....[6]....
        /*05b4*/ 	.word	0x00000cf0


	//   ....[7]....
        /*05b8*/ 	.word	0x00000d10


	//   ....[8]....
        /*05bc*/ 	.word	0x00001b50


	//   ....[9]....
        /*05c0*/ 	.word	0x00001b80


	//   ....[10]....
        /*05c4*/ 	.word	0x00001ba0


	//   ....[11]....
        /*05c8*/ 	.word	0x00001bc0


	//   ....[12]....
        /*05cc*/ 	.word	0x00001be0


	//   ....[13]....
        /*05d0*/ 	.word	0x00001c30


	//   ....[14]....
        /*05d4*/ 	.word	0x00001c50


	//   ....[15]....
        /*05d8*/ 	.word	0x00001c70


	//   ....[16]....
        /*05dc*/ 	.word	0x00002c20


	//   ....[17]....
        /*05e0*/ 	.word	0x00002c60


	//   ....[18]....
        /*05e4*/ 	.word	0x00002ca0


	//   ....[19]....
        /*05e8*/ 	.word	0x00002d30


	//   ....[20]....
        /*05ec*/ 	.word	0x00002d70


	//   ....[21]....
        /*05f0*/ 	.word	0x00002dc0


	//   ....[22]....
        /*05f4*/ 	.word	0x00002e10


	//   ....[23]....
        /*05f8*/ 	.word	0x00002e50


	//   ....[24]....
        /*05fc*/ 	.word	0x00002e90


	//   ....[25]....
        /*0600*/ 	.word	0x00002ed0


	//   ....[26]....
        /*0604*/ 	.word	0x00002f10


	//   ....[27]....
        /*0608*/ 	.word	0x00002f50


	//   ....[28]....
        /*060c*/ 	.word	0x00002f90


	//   ....[29]....
        /*0610*/ 	.word	0x00002fd0


	//   ....[30]....
        /*0614*/ 	.word	0x00003010


	//   ....[31]....
        /*0618*/ 	.word	0x00003050


	//   ....[32]....
        /*061c*/ 	.word	0x00003090


	//   ....[33]....
        /*0620*/ 	.word	0x000030d0


	//   ....[34]....
        /*0624*/ 	.word	0x00003110


	//   ....[35]....
        /*0628*/ 	.word	0x00003150


	//   ....[36]....
        /*062c*/ 	.word	0x00003190


	//   ....[37]....
        /*0630*/ 	.word	0x000031d0


	//   ....[38]....
        /*0634*/ 	.word	0x00003210


	//   ....[39]....
        /*0638*/ 	.word	0x00003250


	//   ....[40]....
        /*063c*/ 	.word	0x00003290


	//   ....[41]....
        /*0640*/ 	.word	0x000032d0


	//   ....[42]....
        /*0644*/ 	.word	0x00003310


	//   ....[43]....
        /*0648*/ 	.word	0x00003340


	//   ....[44]....
        /*064c*/ 	.word	0x00003380


	//   ....[45]....
        /*0650*/ 	.word	0x000033b0


	//   ....[46]....
        /*0654*/ 	.word	0x000033d0


	//   ....[47]....
        /*0658*/ 	.word	0x000033f0


	//   ....[48]....
        /*065c*/ 	.word	0x00003420


	//   ....[49]....
        /*0660*/ 	.word	0x00003470


	//   ....[50]....
        /*0664*/ 	.word	0x00003490


	//   ....[51]....
        /*0668*/ 	.word	0x000034b0


	//   ....[52]....
        /*066c*/ 	.word	0x000034d0


	//   ....[53]....
        /*0670*/ 	.word	0x00003500


	//   ....[54]....
        /*0674*/ 	.word	0x00003530


	//   ....[55]....
        /*0678*/ 	.word	0x00003540


	//   ....[56]....
        /*067c*/ 	.word	0x00003560


	//   ....[57]....
        /*0680*/ 	.word	0x00003580


	//   ....[58]....
        /*0684*/ 	.word	0x000035b0


	//   ....[59]....
        /*0688*/ 	.word	0x000035d0


	//   ....[60]....
        /*068c*/ 	.word	0x000035f0


	//   ....[61]....
        /*0690*/ 	.word	0x00003610


	//   ....[62]....
        /*0694*/ 	.word	0x00003630


	//   ....[63]....
        /*0698*/ 	.word	0x00003650


	//   ....[64]....
        /*069c*/ 	.word	0x00003670


	//   ....[65]....
        /*06a0*/ 	.word	0x00003690


	//   ....[66]....
        /*06a4*/ 	.word	0x000036c0


	//   ....[67]....
        /*06a8*/ 	.word	0x000036e0


	//   ....[68]....
        /*06ac*/ 	.word	0x00003700


	//   ....[69]....
        /*06b0*/ 	.word	0x00003720


	//   ....[70]....
        /*06b4*/ 	.word	0x00003740


	//   ....[71]....
        /*06b8*/ 	.word	0x00003760


	//   ....[72]....
        /*06bc*/ 	.word	0x00003780


	//   ....[73]....
        /*06c0*/ 	.word	0x000037a0


	//   ....[74]....
        /*06c4*/ 	.word	0x000037c0


	//   ....[75]....
        /*06c8*/ 	.word	0x000037e0


	//   ....[76]....
        /*06cc*/ 	.word	0x00003800


	//   ....[77]....
        /*06d0*/ 	.word	0x00003820


	//   ....[78]....
        /*06d4*/ 	.word	0x00003840


	//   ....[79]....
        /*06d8*/ 	.word	0x00003860


	//   ....[80]....
        /*06dc*/ 	.word	0x00003880


	//   ....[81]....
        /*06e0*/ 	.word	0x000038a0


	//   ....[82]....
        /*06e4*/ 	.word	0x000038c0


	//   ....[83]....
        /*06e8*/ 	.word	0x000038e0


	//   ....[84]....
        /*06ec*/ 	.word	0x00003900


	//   ....[85]....
        /*06f0*/ 	.word	0x00003920


	//   ....[86]....
        /*06f4*/ 	.word	0x00003940


	//   ....[87]....
        /*06f8*/ 	.word	0x00003960


	//   ....[88]....
        /*06fc*/ 	.word	0x00003980


	//   ....[89]....
        /*0700*/ 	.word	0x000039a0


	//   ....[90]....
        /*0704*/ 	.word	0x000039c0


	//   ....[91]....
        /*0708*/ 	.word	0x000039e0


	//   ....[92]....
        /*070c*/ 	.word	0x00003a00


	//   ....[93]....
        /*0710*/ 	.word	0x00003a20


	//   ....[94]....
        /*0714*/ 	.word	0x00003a50


	//   ....[95]....
        /*0718*/ 	.word	0x00003a70


	//   ....[96]....
        /*071c*/ 	.word	0x00003a90


	//   ....[97]....
        /*0720*/ 	.word	0x00003ab0


	//   ....[98]....
        /*0724*/ 	.word	0x00003ad0


	//   ....[99]....
        /*0728*/ 	.word	0x00003b00


	//   ....[100]....
        /*072c*/ 	.word	0x00003b20


	//   ....[101]....
        /*0730*/ 	.word	0x00003b40


	//   ....[102]....
        /*0734*/ 	.word	0x00003b60


	//   ....[103]....
        /*0738*/ 	.word	0x00003b80


	//   ....[104]....
        /*073c*/ 	.word	0x00003ba0


	//   ....[105]....
        /*0740*/ 	.word	0x00003bc0


	//   ....[106]....
        /*0744*/ 	.word	0x00003be0


	//   ....[107]....
        /*0748*/ 	.word	0x00003c00


	//   ....[108]....
        /*074c*/ 	.word	0x00003c20


	//   ....[109]....
        /*0750*/ 	.word	0x00003c40


	//   ....[110]....
        /*0754*/ 	.word	0x00003c60


	//   ....[111]....
        /*0758*/ 	.word	0x00003c80


	//   ....[112]....
        /*075c*/ 	.word	0x00005870


	//   ....[113]....
        /*0760*/ 	.word	0x000058d0


	//   ....[114]....
        /*0764*/ 	.word	0x00005930


	//   ....[115]....
        /*0768*/ 	.word	0x00005990


	//   ....[116]....
        /*076c*/ 	.word	0x000059f0


	//   ....[117]....
        /*0770*/ 	.word	0x00005a70


	//   ....[118]....
        /*0774*/ 	.word	0x00005ad0


	//   ....[119]....
        /*0778*/ 	.word	0x00005b30


	//   ....[120]....
        /*077c*/ 	.word	0x00005b90


	//   ....[121]....
        /*0780*/ 	.word	0x00005c10


	//   ....[122]....
        /*0784*/ 	.word	0x00005c80


	//   ....[123]....
        /*0788*/ 	.word	0x00005ce0


	//   ....[124]....
        /*078c*/ 	.word	0x00005d60


	//   ....[125]....
        /*0790*/ 	.word	0x00005dd0


	//   ....[126]....
        /*0794*/ 	.word	0x00005e30


	//   ....[127]....
        /*0798*/ 	.word	0x00005eb0


	//   ....[128]....
        /*079c*/ 	.word	0x00005f20


	//   ....[129]....
        /*07a0*/ 	.word	0x00005f80


	//   ....[130]....
        /*07a4*/ 	.word	0x00006000


	//   ....[131]....
        /*07a8*/ 	.word	0x00006070


	//   ....[132]....
        /*07ac*/ 	.word	0x000060d0


	//   ....[133]....
        /*07b0*/ 	.word	0x00006150


	//   ....[134]....
        /*07b4*/ 	.word	0x000061c0


	//   ....[135]....
        /*07b8*/ 	.word	0x00006220


	//   ....[136]....
        /*07bc*/ 	.word	0x000062a0


	//   ....[137]....
        /*07c0*/ 	.word	0x00006310


	//   ....[138]....
        /*07c4*/ 	.word	0x00006370


	//   ....[139]....
        /*07c8*/ 	.word	0x000063f0


	//   ....[140]....
        /*07cc*/ 	.word	0x00006460


	//   ....[141]....
        /*07d0*/ 	.word	0x000064c0


	//   ....[142]....
        /*07d4*/ 	.word	0x00006540


	//   ....[143]....
        /*07d8*/ 	.word	0x000065b0


	//   ....[144]....
        /*07dc*/ 	.word	0x00006610


	//   ....[145]....
        /*07e0*/ 	.word	0x00006690


	//   ....[146]....
        /*07e4*/ 	.word	0x00006700


	//   ....[147]....
        /*07e8*/ 	.word	0x00006760


	//   ....[148]....
        /*07ec*/ 	.word	0x000067e0


	//   ....[149]....
        /*07f0*/ 	.word	0x00006850


	//   ....[150]....
        /*07f4*/ 	.word	0x000068b0


	//   ....[151]....
        /*07f8*/ 	.word	0x00006930


	//   ....[152]....
        /*07fc*/ 	.word	0x000069a0


	//   ....[153]....
        /*0800*/ 	.word	0x00006a00


	//   ....[154]....
        /*0804*/ 	.word	0x00006a80


	//   ....[155]....
        /*0808*/ 	.word	0x00006af0


	//   ....[156]....
        /*080c*/ 	.word	0x00006b50


	//   ....[157]....
        /*0810*/ 	.word	0x00006bd0


	//   ....[158]....
        /*0814*/ 	.word	0x00006c40


	//   ....[159]....
        /*0818*/ 	.word	0x00006ca0


	//   ....[160]....
        /*081c*/ 	.word	0x00006d20


	//   ....[161]....
        /*0820*/ 	.word	0x00006d90


	//   ....[162]....
        /*0824*/ 	.word	0x00006df0


	//   ....[163]....
        /*0828*/ 	.word	0x00006e70


	//   ....[164]....
        /*082c*/ 	.word	0x00006ee0


	//   ....[165]....
        /*0830*/ 	.word	0x00006f40


	//   ....[166]....
        /*0834*/ 	.word	0x00006fc0


	//   ....[167]....
        /*0838*/ 	.word	0x00007030


	//   ....[168]....
        /*083c*/ 	.word	0x00007090


	//   ....[169]....
        /*0840*/ 	.word	0x00007110


	//   ....[170]....
        /*0844*/ 	.word	0x00007180


	//   ....[171]....
        /*0848*/ 	.word	0x000071e0


	//   ....[172]....
        /*084c*/ 	.word	0x00007260


	//   ....[173]....
        /*0850*/ 	.word	0x000072d0


	//   ....[174]....
        /*0854*/ 	.word	0x00007330


	//   ....[175]....
        /*0858*/ 	.word	0x000073b0


	//   ....[176]....
        /*085c*/ 	.word	0x00007420


	//   ....[177]....
        /*0860*/ 	.word	0x00007480


	//   ....[178]....
        /*0864*/ 	.word	0x00007500


	//   ....[179]....
        /*0868*/ 	.word	0x00007570


	//   ....[180]....
        /*086c*/ 	.word	0x000075d0


	//   ....[181]....
        /*0870*/ 	.word	0x00007650


	//   ....[182]....
        /*0874*/ 	.word	0x000076c0


	//   ....[183]....
        /*0878*/ 	.word	0x00007720


	//   ....[184]....
        /*087c*/ 	.word	0x000077a0


	//   ....[185]....
        /*0880*/ 	.word	0x00007810


	//   ....[186]....
        /*0884*/ 	.word	0x00007870


	//   ....[187]....
        /*0888*/ 	.word	0x000078f0


	//   ....[188]....
        /*088c*/ 	.word	0x00007960


	//   ....[189]....
        /*0890*/ 	.word	0x000079c0


	//   ....[190]....
        /*0894*/ 	.word	0x00007a40


	//   ....[191]....
        /*0898*/ 	.word	0x00007ab0


	//   ....[192]....
        /*089c*/ 	.word	0x00007b10


	//   ....[193]....
        /*08a0*/ 	.word	0x00007b90


	//   ....[194]....
        /*08a4*/ 	.word	0x00007c00


	//   ....[195]....
        /*08a8*/ 	.word	0x00007c60


	//   ....[196]....
        /*08ac*/ 	.word	0x00007ce0


	//   ....[197]....
        /*08b0*/ 	.word	0x00007d50


	//   ....[198]....
        /*08b4*/ 	.word	0x00007db0


	//   ....[199]....
        /*08b8*/ 	.word	0x00007e30


	//   ....[200]....
        /*08bc*/ 	.word	0x00007ea0


	//   ....[201]....
        /*08c0*/ 	.word	0x00007f00


	//   ....[202]....
        /*08c4*/ 	.word	0x00007f80


	//   ....[203]....
        /*08c8*/ 	.word	0x00007ff0


	//   ....[204]....
        /*08cc*/ 	.word	0x00008050


	//   ....[205]....
        /*08d0*/ 	.word	0x000080d0


	//   ....[206]....
        /*08d4*/ 	.word	0x00008140


	//   ....[207]....
        /*08d8*/ 	.word	0x000081a0


	//   ....[208]....
        /*08dc*/ 	.word	0x00008220


	//   ....[209]....
        /*08e0*/ 	.word	0x00008290


	//   ....[210]....
        /*08e4*/ 	.word	0x000082f0


	//   ....[211]....
        /*08e8*/ 	.word	0x00008370


	//   ....[212]....
        /*08ec*/ 	.word	0x000083e0


	//   ....[213]....
        /*08f0*/ 	.word	0x00008440


	//   ....[214]....
        /*08f4*/ 	.word	0x000084c0


	//   ....[215]....
        /*08f8*/ 	.word	0x00008530


	//   ....[216]....
        /*08fc*/ 	.word	0x00008590


	//   ....[217]....
        /*0900*/ 	.word	0x00008610


	//   ....[218]....
        /*0904*/ 	.word	0x00008680


	//   ....[219]....
        /*0908*/ 	.word	0x000086e0


	//   ....[220]....
        /*090c*/ 	.word	0x00008750


	//   ....[221]....
        /*0910*/ 	.word	0x000087b0


	//   ....[222]....
        /*0914*/ 	.word	0x00008810


	//   ....[223]....
        /*0918*/ 	.word	0x00008890


	//   ....[224]....
        /*091c*/ 	.word	0x000088f0


	//   ....[225]....
        /*0920*/ 	.word	0x00008950


	//   ....[226]....
        /*0924*/ 	.word	0x000089d0


	//   ....[227]....
        /*0928*/ 	.word	0x00008a40


	//   ....[228]....
        /*092c*/ 	.word	0x00008aa0


	//   ....[229]....
        /*0930*/ 	.word	0x00008b10


	//   ....[230]....
        /*0934*/ 	.word	0x00008b80


	//   ....[231]....
        /*0938*/ 	.word	0x00008be0


	//   ....[232]....
        /*093c*/ 	.word	0x00008c60


	//   ....[233]....
        /*0940*/ 	.word	0x00008cd0


	//   ....[234]....
        /*0944*/ 	.word	0x00008d30


	//   ....[235]....
        /*0948*/ 	.word	0x00008da0


	//   ....[236]....
        /*094c*/ 	.word	0x00008e10


	//   ....[237]....
        /*0950*/ 	.word	0x00008e70


	//   ....[238]....
        /*0954*/ 	.word	0x00008ef0


	//   ....[239]....
        /*0958*/ 	.word	0x00008f60


	//   ....[240]....
        /*095c*/ 	.word	0x00008fc0


	//   ....[241]....
        /*0960*/ 	.word	0x00009040


	//   ....[242]....
        /*0964*/ 	.word	0x000090c0


	//   ....[243]....
        /*0968*/ 	.word	0x00009120


	//   ....[244]....
        /*096c*/ 	.word	0x000091a0


	//   ....[245]....
        /*0970*/ 	.word	0x00009210


	//   ....[246]....
        /*0974*/ 	.word	0x00009270


	//   ....[247]....
        /*0978*/ 	.word	0x000092f0


	//   ....[248]....
        /*097c*/ 	.word	0x00009360


	//   ....[249]....
        /*0980*/ 	.word	0x000093c0


	//   ....[250]....
        /*0984*/ 	.word	0x00009440


	//   ....[251]....
        /*0988*/ 	.word	0x000094b0


	//   ....[252]....
        /*098c*/ 	.word	0x00009510


	//   ....[253]....
        /*0990*/ 	.word	0x00009590


	//   ....[254]....
        /*0994*/ 	.word	0x000095f0


	//   ....[255]....
        /*0998*/ 	.word	0x00009650


	//   ....[0]....
        /*099c*/ 	.word	0x000096c0


	//   ....[1]....
        /*09a0*/ 	.word	0x00009720


	//   ....[2]....
        /*09a4*/ 	.word	0x00009780


	//   ....[3]....
        /*09a8*/ 	.word	0x000097e0


	//   ....[4]....
        /*09ac*/ 	.word	0x00009860


	//----- nvinfo : EIATTR_VRC_CTA_INIT_COUNT
	.align		4
.L_10493:
        /*09b0*/ 	.byte	0x02, 0x4a
	.zero		1
	.zero		1


	//----- nvinfo : EIATTR_SYSCALL_OFFSETS
	.align		4
        /*09b4*/ 	.byte	0x04, 0x46
        /*09b6*/ 	.short	(.L_10495 - .L_10494)


	//   ....[0]....
.L_10494:
        /*09b8*/ 	.word	0x00002b40


	//   ....[1]....
        /*09bc*/ 	.word	0x00005810


	//----- nvinfo : EIATTR_EXIT_INSTR_OFFSETS
	.align		4
.L_10495:
        /*09c0*/ 	.byte	0x04, 0x1c
        /*09c2*/ 	.short	(.L_10497 - .L_10496)


	//   ....[0]....
.L_10496:
        /*09c4*/ 	.word	0x00000090


	//   ....[1]....
        /*09c8*/ 	.word	0x000052f0


	//   ....[2]....
        /*09cc*/ 	.word	0x00005300


	//   ....[3]....
        /*09d0*/ 	.word	0x00005710


	//   ....[4]....
        /*09d4*/ 	.word	0x00005820


	//----- nvinfo : EIATTR_CRS_STACK_SIZE
	.align		4
.L_10497:
        /*09d8*/ 	.byte	0x04, 0x1e
        /*09da*/ 	.short	(.L_10499 - .L_10498)
.L_10498:
        /*09dc*/ 	.word	0x00000000


	//----- nvinfo : EIATTR_CBANK_PARAM_SIZE
	.align		4
.L_10499:
        /*09e0*/ 	.byte	0x03, 0x19
        /*09e2*/ 	.short	0x008c


	//----- nvinfo : EIATTR_PARAM_CBANK
	.align		4
        /*09e4*/ 	.byte	0x04, 0x0a
        /*09e6*/ 	.short	(.L_10501 - .L_10500)
	.align		4
.L_10500:
        /*09e8*/ 	.word	index@(.nv.constant0._ZN4vllm25paged_attention_v2_kernelIfhLi192ELi32ELi128ELNS_18Fp8KVCacheDataTypeE2ELb1ELi512EEEvPfS2_PT_PKS3_PKT0_S9_ifPKiSB_iPKfiiiSD_SD_iiiii)
        /*09ec*/ 	.short	0x0380
        /*09ee*/ 	.short	0x008c


	//----- nvinfo : EIATTR_SW_WAR
	.align		4
.L_10501:
        /*09f0*/ 	.byte	0x04, 0x36
        /*09f2*/ 	.short	(.L_10503 - .L_10502)
.L_10502:
        /*09f4*/ 	.word	0x00000008
.L_10503:


//--------------------- .nv.info._ZN4vllm25paged_attention_v2_kernelIfhLi128ELi32ELi128ELNS_18Fp8KVCacheDataTypeE2ELb1ELi512EEEvPfS2_PT_PKS3_PKT0_S9_ifPKiSB_iPKfiiiSD_SD_iiiii --------------------------
	.section	.nv.info._ZN4vllm25paged_attention_v2_kernelIfhLi128ELi32ELi128ELNS_18Fp8KVCacheDataTypeE2ELb1ELi512EEEvPfS2_PT_PKS3_PKT0_S9_ifPKiSB_iPKfiiiSD_SD_iiiii,"",@"SHT_CUDA_INFO"
	.sectionflags	@""
	.align	4


	//----- nvinfo : EIATTR_CUDA_API_VERSION
	.align		4
        /*0000*/ 	.byte	0x04, 0x37
        /*0002*/ 	.short	(.L_10505 - .L_10504)
.L_10504:
        /*0004*/ 	.word	0x00000082


	//----- nvinfo : EIATTR_KPARAM_INFO
	.align		4
.L_10505:
        /*0008*/ 	.byte	0x04, 0x17
        /*000a*/ 	.short	(.L_10507 - .L_10506)
.L_10506:
        /*000c*/ 	.word	0x00000000
        /*0010*/ 	.short	0x0015
        /*0012*/ 	.short	0x0088
        /*0014*/ 	.byte	0x00, 0xf0, 0x11, 0x00


	//----- nvinfo : EIATTR_KPARAM_INFO
	.align		4
.L_10507:
        /*0018*/ 	.byte	0x04, 0x17
        /*001a*/ 	.short	(.L_10509 - .L_10508)
.L_10508:
        /*001c*/ 	.word	0x00000000
        /*0020*/ 	.short	0x0014
        /*0022*/ 	.short	0x0084
        /*0024*/ 	.byte	0x00, 0xf0, 0x11, 0x00


	//----- nvinfo : EIATTR_KPARAM_INFO
	.align		4
.L_10509:
        /*0028*/ 	.byte	0x04, 0x17
        /*002a*/ 	.short	(.L_10511 - .L_10510)
.L_10510:
        /*002c*/ 	.word	0x00000000
        /*0030*/ 	.short	0x0013
        /*0032*/ 	.short	0x0080
        /*0034*/ 	.byte	0x00, 0xf0, 0x11, 0x00


	//----- nvinfo : EIATTR_KPARAM_INFO
	.align		4
.L_10511:
        /*0038*/ 	.byte	0x04, 0x17
        /*003a*/ 	.short	(.L_10513 - .L_10512)
.L_10512:
        /*003c*/ 	.word	0x00000000
        /*0040*/ 	.short	0x0012
        /*0042*/ 	.short	0x007c
        /*0044*/ 	.byte	0x00, 0xf0, 0x11, 0x00


	//----- nvinfo : EIATTR_KPARAM_INFO
	.align		4
.L_10513:
        /*0048*/ 	.byte	0x04, 0x17
        /*004a*/ 	.short	(.L_10515 - .L_10514)
.L_10514:
        /*004c*/ 	.word	0x00000000
        /*0050*/ 	.short	0x0011
        /*0052*/ 	.short	0x0078
        /*0054*/ 	.byte	0x00, 0xf0, 0x11, 0x00


	//----- nvinfo : EIATTR_KPARAM_INFO
	.align		4
.L_10515:
        /*0058*/ 	.byte	0x04, 0x17
        /*005a*/ 	.short	(.L_10517 - .L_10516)
.L_10516:
        /*005c*/ 	.word	0x00000000
        /*0060*/ 	.short	0x0010
        /*0062*/ 	.short	0x0070
        /*0064*/ 	.byte	0x00, 0xf5, 0x21, 0x00


	//----- nvinfo : EIATTR_KPARAM_INFO
	.align		4
.L_10517:
        /*0068*/ 	.byte	0x04, 0x17
        /*006a*/ 	.short	(.L_10519 - .L_10518)
.L_10518:
        /*006c*/ 	.word	0x00000000
        /*0070*/ 	.short	0x000f
        /*0072*/ 	.short	0x0068
        /*0074*/ 	.byte	0x00, 0xf5, 0x21, 0x00


	//----- nvinfo : EIATTR_KPARAM_INFO
	.align		4
.L_10519:
        /*0078*/ 	.byte	0x04, 0x17
        /*007a*/ 	.short	(.L_10521 - .L_10520)
.L_10520:
        /*007c*/ 	.word	0x00000000
        /*0080*/ 	.short	0x000e
        /*0082*/ 	.short	0x0060
        /*0084*/ 	.byte	0x00, 0xf0, 0x11, 0x00


	//----- nvinfo : EIATTR_KPARAM_INFO
	.align		4
.L_10521:
        /*0088*/ 	.byte	0x04, 0x17
        /*008a*/ 	.short	(.L_10523 - .L_10522)
.L_10522:
        /*008c*/ 	.word	0x00000000
        /*0090*/ 	.short	0x000d
        /*0092*/ 	.short	0x005c
        /*0094*/ 	.byte	0x00, 0xf0, 0x11, 0x00


	//----- nvinfo : EIATTR_KPARAM_INFO
	.align		4
.L_10523:
        /*0098*/ 	.byte	0x04, 0x17
        /*009a*/ 	.short	(.L_10525 - .L_10524)
.L_10524:
        /*009c*/ 	.word	0x00000000
        /*00a0*/ 	.short	0x000c
        /*00a2*/ 	.short	0x0058
        /*00a4*/ 	.byte	0x00, 0xf0, 0x11, 0x00


	//----- nvinfo : EIATTR_KPARAM_INFO
	.align		4
.L_10525:
        /*00a8*/ 	.byte	0x04, 0x17
        /*00aa*/ 	.short	(.L_10527 - .L_10526)
.L_10526:
        /*00ac*/ 	.word	0x00000000
        /*00b0*/ 	.short	0x000b
        /*00b2*/ 	.short	0x0050
        /*00b4*/ 	.byte	0x00, 0xf5, 0x21, 0x00


	//----- nvinfo : EIATTR_KPARAM_INFO
	.align		4
.L_10527:
        /*00b8*/ 	.byte	0x04, 0x17
        /*00ba*/ 	.short	(.L_10529 - .L_10528)
.L_10528:
        /*00bc*/ 	.word	0x00000000
        /*00c0*/ 	.short	0x000a
        /*00c2*/ 	.short	0x0048
        /*00c4*/ 	.byte	0x00, 0xf0, 0x11, 0x00


	//----- nvinfo : EIATTR_KPARAM_INFO
	.align		4
.L_10529:
        /*00c8*/ 	.byte	0x04, 0x17
        /*00ca*/ 	.short	(.L_10531 - .L_10530)
.L_10530:
        /*00cc*/ 	.word	0x00000000
        /*00d0*/ 	.short	0x0009
        /*00d2*/ 	.short	0x0040
        /*00d4*/ 	.byte	0x00, 0xf5, 0x21, 0x00


	//----- nvinfo : EIATTR_KPARAM_INFO
	.align		4
.L_10531:
        /*00d8*/ 	.byte	0x04, 0x17
        /*00da*/ 	.short	(.L_10533 - .L_10532)
.L_10532:
        /*00dc*/ 	.word	0x00000000
        /*00e0*/ 	.short	0x0008
        /*00e2*/ 	.short	0x0038
        /*00e4*/ 	.byte	0x00, 0xf5, 0x21, 0x00


	//----- nvinfo : EIATTR_KPARAM_INFO
	.align		4
.L_10533:
        /*00e8*/ 	.byte	0x04, 0x17
        /*00ea*/ 	.short	(.L_10535 - .L_10534)
.L_10534:
        /*00ec*/ 	.word	0x00000000
        /*00f0*/ 	.short	0x0007
        /*00f2*/ 	.short	0x0034
        /*00f4*/ 	.byte	0x00, 0xf0, 0x11, 0x00


	//----- nvinfo : EIATTR_KPARAM_INFO
	.align		4
.L_10535:
        /*00f8*/ 	.byte	0x04, 0x17
        /*00fa*/ 	.short	(.L_10537 - .L_10536)
.L_10536:
        /*00fc*/ 	.word	0x00000000
        /*0100*/ 	.short	0x0006
        /*0102*/ 	.short	0x0030
        /*0104*/ 	.byte	0x00, 0xf0, 0x11, 0x00


	//----- nvinfo : EIATTR_KPARAM_INFO
	.align		4
.L_10537:
        /*0108*/ 	.byte	0x04, 0x17
        /*010a*/ 	.short	(.L_10539 - .L_10538)
.L_10538:
        /*010c*/ 	.word	0x00000000
        /*0110*/ 	.short	0x0005
        /*0112*/ 	.short	0x0028
        /*0114*/ 	.byte	0x00, 0xf5, 0x21, 0x00


	//----- nvinfo : EIATTR_KPARAM_INFO
	.align		4
.L_10539:
        /*0118*/ 	.byte	0x04, 0x17
        /*011a*/ 	.short	(.L_10541 - .L_10540)
.L_10540:
        /*011c*/ 	.word	0x00000000
        /*0120*/ 	.short	0x0004
        /*0122*/ 	.short	0x0020
        /*0124*/ 	.byte	0x00, 0xf5, 0x21, 0x00


	//----- nvinfo : EIATTR_KPARAM_INFO
	.align		4
.L_10541:
        /*0128*/ 	.byte	0x04, 0x17
        /*012a*/ 	.short	(.L_10543 - .L_10542)
.L_10542:
        /*012c*/ 	.word	0x00000000
        /*0130*/ 	.short	0x0003
        /*0132*/ 	.short	0x0018
        /*0134*/ 	.byte	0x00, 0xf5, 0x21, 0x00


	//----- nvinfo : EIATTR_KPARAM_INFO
	.align		4
.L_10543:
        /*0138*/ 	.byte	0x04, 0x17
        /*013a*/ 	.short	(.L_10545 - .L_10544)
.L_10544:
        /*013c*/ 	.word	0x00000000
        /*0140*/ 	.short	0x0002
        /*0142*/ 	.short	0x0010
        /*0144*/ 	.byte	0x00, 0xf5, 0x21, 0x00


	//----- nvinfo : EIATTR_KPARAM_INFO
	.align		4
.L_10545:
        /*0148*/ 	.byte	0x04, 0x17
        /*014a*/ 	.short	(.L_10547 - .L_10546)
.L_10546:
        /*014c*/ 	.word	0x00000000
        /*0150*/ 	.short	0x0001
        /*0152*/ 	.short	0x0008
        /*0154*/ 	.byte	0x00, 0xf5, 0x21, 0x00


	//----- nvinfo : EIATTR_KPARAM_INFO
	.align		4
.L_10547:
        /*0158*/ 	.byte	0x04, 0x17
        /*015a*/ 	.short	(.L_10549 - .L_10548)
.L_10548:
        /*015c*/ 	.word	0x00000000
        /*0160*/ 	.short	0x0000
        /*0162*/ 	.short	0x0000
        /*0164*/ 	.byte	0x00, 0xf5, 0x21, 0x00


	//----- nvinfo : EIATTR_SPARSE_MMA_MASK
	.align		4
.L_10549:
        /*0168*/ 	.byte	0x03, 0x50
        /*016a*/ 	.short	0x0000


	//----- nvinfo : EIATTR_MAXREG_COUNT
	.align		4
        /*016c*/ 	.byte	0x03, 0x1b
        /*016e*/ 	.short	0x00ff


	//----- nvinfo : EIATTR_NUM_BARRIERS
	.align		4
        /*0170*/ 	.byte	0x02, 0x4c
        /*0172*/ 	.byte	0x01
	.zero		1


	//----- nvinfo : EIATTR_EXTERNS
	.align		4
        /*0174*/ 	.byte	0x04, 0x0f
        /*0176*/ 	.short	(.L_10551 - .L_10550)


	//   ....[0]....
	.align		4
.L_10550:
        /*0178*/ 	.word	index@(__assertfail)


	//----- nvinfo : EIATTR_MERCURY_ISA_VERSION
	.align		4
.L_10551:
        /*017c*/ 	.byte	0x03, 0x5f
        /*017e*/ 	.short	0x0101


	//----- nvinfo : EIATTR_COOP_GROUP_MASK_REGIDS
	.align		4
        /*0180*/ 	.byte	0x04, 0x29
        /*0182*/ 	.short	(.L_10553 - .L_10552)


	//   ....[0]....
.L_10552:
        /*0184*/ 	.word	0xffffffff


	//   ....[1]....
        /*0188*/ 	.word	0xffffffff


	//   ....[2]....
        /*018c*/ 	.word	0xffffffff


	//   ....[3]....
        /*0190*/ 	.word	0xffffffff


	//   ....[4]....
        /*0194*/ 	.word	0xffffffff


	//   ....[5]....
        /*0198*/ 	.word	0xffffffff


	//   ....[6]....
        /*019c*/ 	.word	0xffffffff


	//   ....[7]....
        /*01a0*/ 	.word	0xffffffff


	//   ....[8]....
        /*01a4*/ 	.word	0xffffffff


	//   ....[9]....
        /*01a8*/ 	.word	0xffffffff


	//   ....[10]....
        /*01ac*/ 	.word	0xffffffff


	//   ....[11]....
        /*01b0*/ 	.word	0xffffffff


	//   ....[12]....
        /*01b4*/ 	.word	0xffffffff


	//   ....[13]....
        /*01b8*/ 	.word	0xffffffff


	//   ....[14]....
        /*01bc*/ 	.word	0xffffffff


	//   ....[15]....
        /*01c0*/ 	.word	0xffffffff


	//   ....[16]....
        /*01c4*/ 	.word	0xffffffff


	//   ....[17]....
        /*01c8*/ 	.word	0xffffffff


	//   ....[18]....
        /*01cc*/ 	.word	0xffffffff


	//   ....[19]....
        /*01d0*/ 	.word	0xffffffff


	//   ....[20]....
        /*01d4*/ 	.word	0xffffffff


	//   ....[21]....
        /*01d8*/ 	.word	0xffffffff


	//   ....[22]....
        /*01dc*/ 	.word	0xffffffff


	//   ....[23]....
        /*01e0*/ 	.word	0xffffffff


	//   ....[24]....
        /*01e4*/ 	.word	0xffffffff


	//   ....[25]....
        /*01e8*/ 	.word	0xffffffff


	//   ....[26]....
        /*01ec*/ 	.word	0xffffffff


	//   ....[27]....
        /*01f0*/ 	.word	0xffffffff


	//   ....[28]....
        /*01f4*/ 	.word	0xffffffff


	//   ....[29]....
        /*01f8*/ 	.word	0xffffffff


	//   ....[30]....
        /*01fc*/ 	.word	0xffffffff


	//   ....[31]....
        /*0200*/ 	.word	0xffffffff


	//   ....[32]....
        /*0204*/ 	.word	0xffffffff


	//   ....[33]....
        /*0208*/ 	.word	0xffffffff


	//   ....[34]....
        /*020c*/ 	.word	0xffffffff


	//   ....[35]....
        /*0210*/ 	.word	0xffffffff


	//   ....[36]....
        /*0214*/ 	.word	0xffffffff


	//   ....[37]....
        /*0218*/ 	.word	0xffffffff


	//   ....[38]....
        /*021c*/ 	.word	0xffffffff


	//   ....[39]....
        /*0220*/ 	.word	0xffffffff


	//   ....[40]....
        /*0224*/ 	.word	0xffffffff


	//   ....[41]....
        /*0228*/ 	.word	0xffffffff


	//   ....[42]....
        /*022c*/ 	.word	0xffffffff


	//   ....[43]....
        /*0230*/ 	.word	0xffffffff


	//   ....[44]....
        /*0234*/ 	.word	0xffffffff


	//   ....[45]....
        /*0238*/ 	.word	0xffffffff


	//   ....[46]....
        /*023c*/ 	.word	0xffffffff


	//   ....[47]....
        /*0240*/ 	.word	0xffffffff


	//   ....[48]....
        /*0244*/ 	.word	0xffffffff


	//   ....[49]....
        /*0248*/ 	.word	0xffffffff


	//   ....[50]....
        /*024c*/ 	.word	0xffffffff


	//   ....[51]....
        /*0250*/ 	.word	0xffffffff


	//   ....[52]....
        /*0254*/ 	.word	0xffffffff


	//   ....[53]....
        /*0258*/ 	.word	0xffffffff


	//   ....[54]....
        /*025c*/ 	.word	0xffffffff


	//   ....[55]....
        /*0260*/ 	.word	0xffffffff


	//   ....[56]....
        /*0264*/ 	.word	0xffffffff


	//   ....[57]....
        /*0268*/ 	.word	0xffffffff


	//   ....[58]....
        /*026c*/ 	.word	0xffffffff


	//   ....[59]....
        /*0270*/ 	.word	0xffffffff


	//   ....[60]....
        /*0274*/ 	.word	0xffffffff


	//   ....[61]....
        /*0278*/ 	.word	0xffffffff


	//   ....[62]....
        /*027c*/ 	.word	0xffffffff


	//   ....[63]....
        /*0280*/ 	.word	0xffffffff


	//   ....[64]....
        /*0284*/ 	.word	0xffffffff


	//   ....[65]....
        /*0288*/ 	.word	0xffffffff


	//   ....[66]....
        /*028c*/ 	.word	0xffffffff


	//   ....[67]....
        /*0290*/ 	.word	0xffffffff


	//   ....[68]....
        /*0294*/ 	.word	0xffffffff


	//   ....[69]....
        /*0298*/ 	.word	0xffffffff


	//   ....[70]....
        /*029c*/ 	.word	0xffffffff


	//   ....[71]....
        /*02a0*/ 	.word	0xffffffff


	//   ....[72]....
        /*02a4*/ 	.word	0xffffffff


	//   ....[73]....
        /*02a8*/ 	.word	0xffffffff


	//   ....[74]....
        /*02ac*/ 	.word	0xffffffff


	//   ....[75]....
        /*02b0*/ 	.word	0xffffffff


	//   ....[76]....
        /*02b4*/ 	.word	0xffffffff


	//   ....[77]....
        /*02b8*/ 	.word	0xffffffff


	//   ....[78]....
        /*02bc*/ 	.word	0xffffffff


	//   ....[79]....
        /*02c0*/ 	.word	0xffffffff


	//   ....[80]....
        /*02c4*/ 	.word	0x0500000f


	//   ....[81]....
        /*02c8*/ 	.word	0x0500000f


	//   ....[82]....
        /*02cc*/ 	.word	0x0500000f


	//   ....[83]....
        /*02d0*/ 	.word	0x0500000f


	//   ....[84]....
        /*02d4*/ 	.word	0x0500000f


	//   ....[85]....
        /*02d8*/ 	.word	0x0500000f


	//   ....[86]....
        /*02dc*/ 	.word	0x0500000f


	//   ....[87]....
        /*02e0*/ 	.word	0x0500000f


	//   ....[88]....
        /*02e4*/ 	.word	0x0500000f


	//   ....[89]....
        /*02e8*/ 	.word	0x0500000f


	//   ....[90]....
        /*02ec*/ 	.word	0x0500000f


	//   ....[91]....
        /*02f0*/ 	.word	0x0500000f


	//   ....[92]....
        /*02f4*/ 	.word	0x0500000f


	//   ....[93]....
        /*02f8*/ 	.word	0x0500000f


	//   ....[94]....
        /*02fc*/ 	.word	0x0500000f


	//   ....[95]....
        /*0300*/ 	.word	0x0500000f


	//   ....[96]....
        /*0304*/ 	.word	0x0500000f


	//   ....[97]....
        /*0308*/ 	.word	0x0500000f


	//   ....[98]....
        /*030c*/ 	.word	0x0500000f


	//   ....[99]....
        /*0310*/ 	.word	0x0500000f


	//   ....[100]....
        /*0314*/ 	.word	0x0500000f


	//   ....[101]....
        /*0318*/ 	.word	0x0500000f


	//   ....[102]....
        /*031c*/ 	.word	0x0500000f


	//   ....[103]....
        /*0320*/ 	.word	0x0500000f


	//   ....[104]....
        /*0324*/ 	.word	0x0500000f


	//   ....[105]....
        /*0328*/ 	.word	0x0500000f


	//   ....[106]....
        /*032c*/ 	.word	0x0500000f


	//   ....[107]....
        /*0330*/ 	.word	0x0500000f


	//   ....[108]....
        /*0334*/ 	.word	0x0500000f


	//   ....[109]....
        /*0338*/ 	.word	0x0500000f


	//   ....[110]....
        /*033c*/ 	.word	0x0500000f


	//   ....[111]....
        /*0340*/ 	.word	0x0500000f


	//   ....[112]....
        /*0344*/ 	.word	0x0500000f


	//   ....[113]....
        /*0348*/ 	.word	0x0500000f


	//   ....[114]....
        /*034c*/ 	.word	0x0500000f


	//   ....[115]....
        /*0350*/ 	.word	0x0500000f


	//   ....[116]....
        /*0354*/ 	.word	0x0500000f


	//   ....[117]....
        /*0358*/ 	.word	0x0500000f


	//   ....[118]....
        /*035c*/ 	.word	0x0500000f


	//   ....[119]....
        /*0360*/ 	.word	0x0500000f


	//   ....[120]....
        /*0364*/ 	.word	0x0500000f


	//   ....[121]....
        /*0368*/ 	.word	0x0500000f


	//   ....[122]....
        /*036c*/ 	.word	0x0500000f


	//   ....[123]....
        /*0370*/ 	.word	0x0500000f


	//   ....[124]....
        /*0374*/ 	.word	0x0500000f


	//   ....[125]....
        /*0378*/ 	.word	0x0500000f


	//   ....[126]....
        /*037c*/ 	.word	0x0500000f


	//   ....[127]....
        /*0380*/ 	.word	0x0500000f


	//   ....[128]....
        /*0384*/ 	.word	0x0500000f


	//   ....[129]....
        /*0388*/ 	.word	0x0500000f


	//   ....[130]....
        /*038c*/ 	.word	0x0500000f


	//   ....[131]....
        /*0390*/ 	.word	0x0500000f


	//   ....[132]....
        /*0394*/ 	.word	0x0500000f


	//   ....[133]....
        /*0398*/ 	.word	0x0500000f


	//   ....[134]....
        /*039c*/ 	.word	0x0500000f


	//   ....[135]....
        /*03a0*/ 	.word	0x0500000f


	//   ....[136]....
        /*03a4*/ 	.word	0x0500000f


	//   ....[137]....
        /*03a8*/ 	.word	0x0500000f


	//   ....[138]....
        /*03ac*/ 	.word	0x0500000f


	//   ....[139]....
        /*03b0*/ 	.word	0x0500000f


	//   ....[140]....
        /*03b4*/ 	.word	0x0500000f


	//   ....[141]....
        /*03b8*/ 	.word	0x0500000f


	//   ....[142]....
        /*03bc*/ 	.word	0x0500000f


	//   ....[143]....
        /*03c0*/ 	.word	0x0500000f


	//   ....[144]....
        /*03c4*/ 	.word	0x0500000f


	//   ....[145]....
        /*03c8*/ 	.word	0x0500000f


	//   ....[146]....
        /*03cc*/ 	.word	0x0500000f


	//   ....[147]....
        /*03d0*/ 	.word	0x0500000f


	//   ....[148]....
        /*03d4*/ 	.word	0x0500000f


	//   ....[149]....
        /*03d8*/ 	.word	0x0500000f


	//   ....[150]....
        /*03dc*/ 	.word	0x0500000f


	//   ....[151]....
        /*03e0*/ 	.word	0x0500000f


	//   ....[152]....
        /*03e4*/ 	.word	0x0500000f


	//   ....[153]....
        /*03e8*/ 	.word	0x0500000f


	//   ....[154]....
        /*03ec*/ 	.word	0x0500000f


	//   ....[155]....
        /*03f0*/ 	.word	0x0500000f


	//   ....[156]....
        /*03f4*/ 	.word	0x0500000f


	//   ....[157]....
        /*03f8*/ 	.word	0x0500000f


	//   ....[158]....
        /*03fc*/ 	.word	0x0500000f


	//   ....[159]....
        /*0400*/ 	.word	0x0500000f


	//   ....[160]....
        /*0404*/ 	.word	0x0500000f


	//   ....[161]....
        /*0408*/ 	.word	0x0500000f


	//   ....[162]....
        /*040c*/ 	.word	0x0500000f


	//   ....[163]....
        /*0410*/ 	.word	0x0500000f


	//   ....[164]....
        /*0414*/ 	.word	0x0500000f


	//   ....[165]....
        /*0418*/ 	.word	0x0500000f


	//   ....[166]....
        /*041c*/ 	.word	0x0500000f


	//   ....[167]....
        /*0420*/ 	.word	0x0500000f


	//   ....[168]....
        /*0424*/ 	.word	0x0500000f


	//   ....[169]....
        /*0428*/ 	.word	0x0500000f


	//   ....[170]....
        /*042c*/ 	.word	0x0500000f


	//   ....[171]....
        /*0430*/ 	.word	0x0500000f


	//   ....[172]....
        /*0434*/ 	.word	0x0500000f


	//   ....[173]....
        /*0438*/ 	.word	0x0500000f


	//   ....[174]....
        /*043c*/ 	.word	0x0500000f


	//   ....[175]....
        /*0440*/ 	.word	0x0500000f


	//   ....[176]....
        /*0444*/ 	.word	0x0500000f


	//   ....[177]....
        /*0448*/ 	.word	0x0500000f


	//   ....[178]....
        /*044c*/ 	.word	0x0500000f


	//   ....[179]....
        /*0450*/ 	.word	0x0500000f


	//   ....[180]....
        /*0454*/ 	.word	0x0500000f


	//----- nvinfo : EIATTR_COOP_GROUP_INSTR_OFFSETS
	.align		4
.L_10553:
        /*0458*/ 	.byte	0x04, 0x28
        /*045a*/ 	.short	(.L_10555 - .L_10554)


	//   ....[0]....
.L_10554:
        /*045c*/ 	.word	0x00000b80


	//   ....[1]....
        /*0460*/ 	.word	0x00000ba0


	//   ....[2]....
        /*0464*/ 	.word	0x00000bc0


	//   ....[3]....
        /*0468*/ 	.word	0x00000be0


	//   ....[4]....
        /*046c*/ 	.word	0x00000c00


	//   ....[5]....
        /*0470*/ 	.word	0x00000d00


	//   ....[6]....
        /*0474*/ 	.word	0x00000d20


	//   ....[7]....
        /*0478*/ 	.word	0x00000d50


	//   ....[8]....
        /*047c*/ 	.word	0x00001b90


	//   ....[9]....
        /*0480*/ 	.word	0x00001bc0


	//   ....[10]....
        /*0484*/ 	.word	0x00001be0


	//   ....[11]....
        /*0488*/ 	.word	0x00001c00


	//   ....[12]....
        /*048c*/ 	.word	0x00001c20


	//   ....[13]....
        /*0490*/ 	.word	0x00001c70


	//   ....[14]....
        /*0494*/ 	.word	0x00001c90


	//   ....[15]....
        /*0498*/ 	.word	0x00001cb0


	//   ....[16]....
        /*049c*/ 	.word	0x00002c70


	//   ....[17]....
        /*04a0*/ 	.word	0x00002cb0


	//   ....[18]....
        /*04a4*/ 	.word	0x00002cf0


	//   ....[19]....
        /*04a8*/ 	.word	0x00002d30


	//   ....[20]....
        /*04ac*/ 	.word	0x00002d70


	//   ....[21]....
        /*04b0*/ 	.word	0x00002db0


	//   ....[22]....
        /*04b4*/ 	.word	0x00002e10


	//   ....[23]....
        /*04b8*/ 	.word	0x00002e80


	//   ....[24]....
        /*04bc*/ 	.word	0x00002ec0


	//   ....[25]....
        /*04c0*/ 	.word	0x00002f00


	//   ....[26]....
        /*04c4*/ 	.word	0x00002f40


	//   ....[27]....
        /*04c8*/ 	.word	0x00002f80


	//   ....[28]....
        /*04cc*/ 	.word	0x00002fc0


	//   ....[29]....
        /*04d0*/ 	.word	0x00002ff0


	//   ....[30]....
        /*04d4*/ 	.word	0x00003030


	//   ....[31]....
        /*04d8*/ 	.word	0x00003070


	//   ....[32]....
        /*04dc*/ 	.word	0x00003090


	//   ....[33]....
        /*04e0*/ 	.word	0x000030b0


	//   ....[34]....
        /*04e4*/ 	.word	0x000030d0


	//   ....[35]....
        /*04e8*/ 	.word	0x000030f0


	//   ....[36]....
        /*04ec*/ 	.word	0x00003110


	//   ....[37]....
        /*04f0*/ 	.word	0x00003120


	//   ....[38]....
        /*04f4*/ 	.word	0x00003170


	//   ....[39]....
        /*04f8*/ 	.word	0x000031a0


	//   ....[40]....
        /*04fc*/ 	.word	0x000031e0


	//   ....[41]....
        /*0500*/ 	.word	0x00003210


	//   ....[42]....
        /*0504*/ 	.word	0x00003230


	//   ....[43]....
        /*0508*/ 	.word	0x00003250


	//   ....[44]....
        /*050c*/ 	.word	0x00003260


	//   ....[45]....
        /*0510*/ 	.word	0x000032a0


	//   ....[46]....
        /*0514*/ 	.word	0x000032d0


	//   ....[47]....
        /*0518*/ 	.word	0x000032f0


	//   ....[48]....
        /*051c*/ 	.word	0x00003310


	//   ....[49]....
        /*0520*/ 	.word	0x00003330


	//   ....[50]....
        /*0524*/ 	.word	0x00003350


	//   ....[51]....
        /*0528*/ 	.word	0x00003370


	//   ....[52]....
        /*052c*/ 	.word	0x00003380


	//   ....[53]....
        /*0530*/ 	.word	0x000033a0


	//   ....[54]....
        /*0534*/ 	.word	0x000033d0


	//   ....[55]....
        /*0538*/ 	.word	0x00003400


	//   ....[56]....
        /*053c*/ 	.word	0x00003430


	//   ....[57]....
        /*0540*/ 	.word	0x00003450


	//   ....[58]....
        /*0544*/ 	.word	0x00003470


	//   ....[59]....
        /*0548*/ 	.word	0x00003490


	//   ....[60]....
        /*054c*/ 	.word	0x000034b0


	//   ....[61]....
        /*0550*/ 	.word	0x000034d0


	//   ....[62]....
        /*0554*/ 	.word	0x000034e0


	//   ....[63]....
        /*0558*/ 	.word	0x00003500


	//   ....[64]....
        /*055c*/ 	.word	0x00003520


	//   ....[65]....
        /*0560*/ 	.word	0x00003540


	//   ....[66]....
        /*0564*/ 	.word	0x00003560


	//   ....[67]....
        /*0568*/ 	.word	0x00003580


	//   ....[68]....
        /*056c*/ 	.word	0x000035b0


	//   ....[69]....
        /*0570*/ 	.word	0x000035d0


	//   ....[70]....
        /*0574*/ 	.word	0x000035f0


	//   ....[71]....
        /*0578*/ 	.word	0x00003610


	//   ....[72]....
        /*057c*/ 	.word	0x00003630


	//   ....[73]....
        /*0580*/ 	.word	0x00003650


	//   ....[74]....
        /*0584*/ 	.word	0x00003660


	//   ....[75]....
        /*0588*/ 	.word	0x00003680


	//   ....[76]....
        /*058c*/ 	.word	0x000036a0


	//   ....[77]....
        /*0590*/ 	.word	0x000036c0


	//   ....[78]....
        /*0594*/ 	.word	0x000036e0


	//   ....[79]....
        /*0598*/ 	.word	0x00003700


	//   ....[80]....
        /*059c*/ 	.word	0x00004b10


	//   ....[81]....
        /*05a0*/ 	.word	0x00004b70


	//   ....[82]....
        /*05a4*/ 	.word	0x00004bd0


	//   ....[83]....
        /*05a8*/ 	.word	0x00004c30


	//   ....[84]....
        /*05ac*/ 	.word	0x00004c90


	//   ....[85]....
        /*05b0*/ 	.word	0x00004d10


	//   ....[86]....
        /*05b4*/ 	.word	0x00004d80


	//   ....[87]....
        /*05b8*/ 	.word	0x00004df0


	//   ....[88]....
        /*05bc*/ 	.word	0x00004e50


	//   ....[89]....
        /*05c0*/ 	.word	0x00004ed0


	//   ....[90]....
        /*05c4*/ 	.word	0x00004f40


	//   ....[91]....
        /*05c8*/ 	.word	0x00004fa0


	//   ....[92]....
        /*05cc*/ 	.word	0x00005020


	//   ....[93]....
        /*05d0*/ 	.word	0x00005090


	//   ....[94]....
        /*05d4*/ 	.word	0x000050f0


	//   ....[95]....
        /*05d8*/ 	.word	0x00005170


	//   ....[96]....
        /*05dc*/ 	.word	0x000051e0


	//   ....[97]....
        /*05e0*/ 	.word	0x00005240


	//   ....[98]....
        /*05e4*/ 	.word	0x000052c0


	//   ....[99]....
        /*05e8*/ 	.word	0x00005330


	//   ....[100]....
        /*05ec*/ 	.word	0x00005390


	//   ....[101]....
        /*05f0*/ 	.word	0x00005410


	//   ....[102]....
        /*05f4*/ 	.word	0x00005480


	//   ....[103]....
        /*05f8*/ 	.word	0x000054e0


	//   ....[104]....
        /*05fc*/ 	.word	0x00005560


	//   ....[105]....
        /*0600*/ 	.word	0x000055d0


	//   ....[106]....
        /*0604*/ 	.word	0x00005630


	//   ....[107]....
        /*0608*/ 	.word	0x000056b0


	//   ....[108]....
        /*060c*/ 	.word	0x00005720


	//   ....[109]....
        /*0610*/ 	.word	0x00005780


	//   ....[110]....
        /*0614*/ 	.word	0x00005800


	//   ....[111]....
        /*0618*/ 	.word	0x00005870


	//   ....[112]....
        /*061c*/ 	.word	0x000058d0


	//   ....[113]....
        /*0620*/ 	.word	0x00005950


	//   ....[114]....
        /*0624*/ 	.word	0x000059c0


	//   ....[115]....
        /*0628*/ 	.word	0x00005a20


	//   ....[116]....
        /*062c*/ 	.word	0x00005aa0


	//   ....[117]....
        /*0630*/ 	.word	0x00005b10


	//   ....[118]....
        /*0634*/ 	.word	0x00005b70


	//   ....[119]....
        /*0638*/ 	.word	0x00005bf0


	//   ....[120]....
        /*063c*/ 	.word	0x00005c60


	//   ....[121]....
        /*0640*/ 	.word	0x00005cc0


	//   ....[122]....
        /*0644*/ 	.word	0x00005d40


	//   ....[123]....
        /*0648*/ 	.word	0x00005db0


	//   ....[124]....
        /*064c*/ 	.word	0x00005e10


	//   ....[125]....
        /*0650*/ 	.word	0x00005e80


	//   ....[126]....
        /*0654*/ 	.word	0x00005ee0


	//   ....[127]....
        /*0658*/ 	.word	0x00005f40


	//   ....[128]....
        /*065c*/ 	.word	0x00005fc0


	//   ....[129]....
        /*0660*/ 	.word	0x00006030


	//   ....[130]....
        /*0664*/ 	.word	0x00006090


	//   ....[131]....
        /*0668*/ 	.word	0x00006100


	//   ....[132]....
        /*066c*/ 	.word	0x00006170


	//   ....[133]....
        /*0670*/ 	.word	0x000061d0


	//   ....[134]....
        /*0674*/ 	.word	0x00006250


	//   ....[135]....
        /*0678*/ 	.word	0x000062c0


	//   ....[136]....
        /*067c*/ 	.word	0x00006320


	//   ....[137]....
        /*0680*/ 	.word	0x000063a0


	//   ....[138]....
        /*0684*/ 	.word	0x00006410


	//   ....[139]....
        /*0688*/ 	.word	0x00006470


	//   ....[140]....
        /*068c*/ 	.word	0x000064f0


	//   ....[141]....
        /*0690*/ 	.word	0x00006560


	//   ....[142]....
        /*0694*/ 	.word	0x000065c0


	//   ....[143]....
        /*0698*/ 	.word	0x00006640


	//   ....[144]....
        /*069c*/ 	.word	0x000066b0


	//   ....[145]....
        /*06a0*/ 	.word	0x00006710


	//   ....[146]....
        /*06a4*/ 	.word	0x00006790


	//   ....[147]....
        /*06a8*/ 	.word	0x000067f0


	//   ....[148]....
        /*06ac*/ 	.word	0x00006850


	//   ....[149]....
        /*06b0*/ 	.word	0x000068c0


	//   ....[150]....
        /*06b4*/ 	.word	0x00006930


	//   ....[151]....
        /*06b8*/ 	.word	0x00006990


	//   ....[152]....
        /*06bc*/ 	.word	0x00006a10


	//   ....[153]....
        /*06c0*/ 	.word	0x00006a80


	//   ....[154]....
        /*06c4*/ 	.word	0x00006ae0


	//   ....[155]....
        /*06c8*/ 	.word	0x00006b60


	//   ....[156]....
        /*06cc*/ 	.word	0x00006bd0


	//   ....[157]....
        /*06d0*/ 	.word	0x00006c30


	//   ....[158]....
        /*06d4*/ 	.word	0x00006cb0


	//   ....[159]....
        /*06d8*/ 	.word	0x00006d20


	//   ....[160]....
        /*06dc*/ 	.word	0x00006d80


	//   ....[161]....
        /*06e0*/ 	.word	0x00006e00


	//   ....[162]....
        /*06e4*/ 	.word	0x00006e70


	//   ....[163]....
        /*06e8*/ 	.word	0x00006ed0


	//   ....[164]....
        /*06ec*/ 	.word	0x00006f50


	//   ....[165]....
        /*06f0*/ 	.word	0x00006fc0


	//   ....[166]....
        /*06f4*/ 	.word	0x00007020


	//   ....[167]....
        /*06f8*/ 	.word	0x000070a0


	//   ....[168]....
        /*06fc*/ 	.word	0x00007110


	//   ....[169]....
        /*0700*/ 	.word	0x00007170


	//   ....[170]....
        /*0704*/ 	.word	0x000071f0


	//   ....[171]....
        /*0708*/ 	.word	0x00007250


	//   ....[172]....
        /*070c*/ 	.word	0x000072b0


	//   ....[173]....
        /*0710*/ 	.word	0x00007330


	//   ....[174]....
        /*0714*/ 	.word	0x00007390


	//   ....[175]....
        /*0718*/ 	.word	0x000073f0


	//   ....[176]....
        /*071c*/ 	.word	0x00007460


	//   ....[177]....
        /*0720*/ 	.word	0x000074c0


	//   ....[178]....
        /*0724*/ 	.word	0x00007520


	//   ....[179]....
        /*0728*/ 	.word	0x00007580


	//   ....[180]....
        /*072c*/ 	.word	0x000075f0


	//----- nvinfo : EIATTR_VRC_CTA_INIT_COUNT
	.align		4
.L_10555:
        /*0730*/ 	.byte	0x02, 0x4a
	.zero		1
	.zero		1


	//----- nvinfo : EIATTR_SYSCALL_OFFSETS
	.align		4
        /*0734*/ 	.byte	0x04, 0x46
        /*0736*/ 	.short	(.L_10557 - .L_10556)


	//   ....[0]....
.L_10556:
        /*0738*/ 	.word	0x00002b90


	//   ....[1]....
        /*073c*/ 	.word	0x00004ab0


	//----- nvinfo : EIATTR_EXIT_INSTR_OFFSETS
	.align		4
.L_10557:
        /*0740*/ 	.byte	0x04, 0x1c
        /*0742*/ 	.short	(.L_10559 - .L_10558)


	//   ....[0]....
.L_10558:
        /*0744*/ 	.word	0x000000b0


	//   ....[1]....
        /*0748*/ 	.word	0x000046e0


	//   ....[2]....
        /*074c*/ 	.word	0x00004720


	//   ....[3]....
        /*0750*/ 	.word	0x000049b0


	//   ....[4]....
        /*0754*/ 	.word	0x00004ac0


	//----- nvinfo : EIATTR_CRS_STACK_SIZE
	.align		4
.L_10559:
        /*0758*/ 	.byte	0x04, 0x1e
        /*075a*/ 	.short	(.L_10561 - .L_10560)
.L_10560:
        /*075c*/ 	.word	0x00000000


	//----- nvinfo : EIATTR_CBANK_PARAM_SIZE
	.align		4
.L_10561:
        /*0760*/ 	.byte	0x03, 0x19
        /*0762*/ 	.short	0x008c


	//----- nvinfo : EIATTR_PARAM_CBANK
	.align		4
        /*0764*/ 	.byte	0x04, 0x0a
        /*0766*/ 	.short	(.L_10563 - .L_10562)
	.align		4
.L_10562:
        /*0768*/ 	.word	index@(.nv.constant0._ZN4vllm25paged_attention_v2_kernelIfhLi128ELi32ELi128ELNS_18Fp8KVCacheDataTypeE2ELb1ELi512EEEvPfS2_PT_PKS3_PKT0_S9_ifPKiSB_iPKfiiiSD_SD_iiiii)
        /*076c*/ 	.short	0x0380
        /*076e*/ 	.short	0x008c


	//----- nvinfo : EIATTR_SW_WAR
	.align		4
.L_10563:
        /*0770*/ 	.byte	0x04, 0x36
        /*0772*/ 	.short	(.L_10565 - .L_10564)
.L_10564:
        /*0774*/ 	.word	0x00000008
.L_10565:


//--------------------- .nv.info._ZN4vllm25paged_attention_v2_kernelIfhLi120ELi32ELi128ELNS_18Fp8KVCacheDataTypeE2ELb1ELi512EEEvPfS2_PT_PKS3_PKT0_S9_ifPKiSB_iPKfiiiSD_SD_iiiii --------------------------
	.section	.nv.info._ZN4vllm25paged_attention_v2_kernelIfhLi120ELi32ELi128ELNS_18Fp8KVCacheDataTypeE2ELb1ELi512EEEvPfS2_PT_PKS3_PKT0_S9_ifPKiSB_iPKfiiiSD_SD_iiiii,"",@"SHT_CUDA_INFO"
	.sectionflags	@""
	.align	4


	//----- nvinfo : EIATTR_CUDA_API_VERSION
	.align		4
        /*0000*/ 	.byte	0x04, 0x37
        /*0002*/ 	.short	(.L_10567 - .L_10566)
.L_10566:
        /*0004*/ 	.word	0x00000082


	//----- nvinfo : EIATTR_KPARAM_INFO
	.align		4
.L_10567:
        /*0008*/ 	.byte	0x04, 0x17
        /*000a*/ 	.short	(.L_10569 - .L_10568)
.L_10568:
        /*000c*/ 	.word	0x00000000
        /*0010*/ 	.short	0x0015
        /*0012*/ 	.short	0x0088
        /*0014*/ 	.byte	0x00, 0xf0, 0x11, 0x00


	//----- nvinfo : EIATTR_KPARAM_INFO
	.align		4
.L_10569:
        /*0018*/ 	.byte	0x04, 0x17
        /*001a*/ 	.short	(.L_10571 - .L_10570)
.L_10570:
        /*001c*/ 	.word	0x00000000
        /*0020*/ 	.short	0x0014
        /*0022*/ 	.short	0x0084
        /*0024*/ 	.byte	0x00, 0xf0, 0x11, 0x00


	//----- nvinfo : EIATTR_KPARAM_INFO
	.align		4
.L_10571:
        /*0028*/ 	.byte	0x04, 0x17
        /*002a*/ 	.short	(.L_10573 - .L_10572)
.L_10572:
        /*002c*/ 	.word	0x00000000
        /*0030*/ 	.short	0x0013
        /*0032*/ 	.short	0x0080
        /*0034*/ 	.byte	0x00, 0xf0, 0x11, 0x00


	//----- nvinfo : EIATTR_KPARAM_INFO
	.align		4
.L_10573:
        /*0038*/ 	.byte	0x04, 0x17
        /*003a*/ 	.short	(.L_10575 - .L_10574)
.L_10574:
        /*003c*/ 	.word	0x00000000
        /*0040*/ 	.short	0x0012
        /*0042*/ 	.short	0x007c
        /*0044*/ 	.byte	0x00, 0xf0, 0x11, 0x00


	//----- nvinfo : EIATTR_KPARAM_INFO
	.align		4
.L_10575:
        /*0048*/ 	.byte	0x04, 0x17
        /*004a*/ 	.short	(.L_10577 - .L_10576)
.L_10576:
        /*004c*/ 	.word	0x00000000
        /*0050*/ 	.short	0x0011
        /*0052*/ 	.short	0x0078
        /*0054*/ 	.byte	0x00, 0xf0, 0x11, 0x00


	//----- nvinfo : EIATTR_KPARAM_INFO
	.align		4
.L_10577:
        /*0058*/ 	.byte	0x04, 0x17
        /*005a*/ 	.short	(.L_10579 - .L_10578)
.L_10578:
        /*005c*/ 	.word	0x00000000
        /*0060*/ 	.short	0x0010
        /*0062*/ 	.short	0x0070
        /*0064*/ 	.byte	0x00, 0xf5, 0x21, 0x00


	//----- nvinfo : EIATTR_KPARAM_INFO
	.align		4
.L_10579:
        /*0068*/ 	.byte	0x04, 0x17
        /*006a*/ 	.short	(.L_10581 - .L_10580)
.L_10580:
        /*006c*/ 	.word	0x00000000
        /*0070*/ 	.short	0x000f
        /*0072*/ 	.short	0x0068
        /*0074*/ 	.byte	0x00, 0xf5, 0x21, 0x00


	//----- nvinfo : EIATTR_KPARAM_INFO
	.align		4
.L_10581:
        /*0078*/ 	.byte	0x04, 0x17
        /*007a*/ 	.short	(.L_10583 - .L_10582)
.L_10582:
        /*007c*/ 	.word	0x00000000
        /*0080*/ 	.short	0x000e
        /*0082*/ 	.short	0x0060
        /*0084*/ 	.byte	0x00, 0xf0, 0x11, 0x00


	//----- nvinfo : EIATTR_KPARAM_INFO
	.align		4
.L_10583:
        /*0088*/ 	.byte	0x04, 0x17
        /*008a*/ 	.short	(.L_10585 - .L_10584)
.L_10584:
        /*008c*/ 	.word	0x00000000
        /*0090*/ 	.short	0x000d
        /*0092*/ 	.short	0x005c
        /*0094*/ 	.byte	0x00, 0xf0, 0x11, 0x00


	//----- nvinfo : EIATTR_KPARAM_INFO
	.align		4
.L_10585:
        /*0098*/ 	.byte	0x04, 0x17
        /*009a*/ 	.short	(.L_10587 - .L_10586)
.L_10586:
        /*009c*/ 	.word	0x00000000
        /*00a0*/ 	.short	0x000c
        /*00a2*/ 	.short	0x0058
        /*00a4*/ 	.byte	0x00, 0xf0, 0x11, 0x00


	//----- nvinfo : EIATTR_KPARAM_INFO
	.align		4
.L_10587:
        /*00a8*/ 	.byte	0x04, 0x17
        /*00aa*/ 	.short	(.L_10589 - .L_10588)
.L_10588:
        /*00ac*/ 	.word	0x00000000
        /*00b0*/ 	.short	0x000b
        /*00b2*/ 	.short	0x0050
        /*00b4*/ 	.byte	0x00, 0xf5, 0x21, 0x00


	//----- nvinfo : EIATTR_KPARAM_INFO
	.align		4
.L_10589:
        /*00b8*/ 	.byte	0x04, 0x17
        /*00ba*/ 	.short	(.L_10591 - .L_10590)
.L_10590:
        /*00bc*/ 	.word	0x00000000
        /*00c0*/ 	.short	0x000a
        /*00c2*/ 	.short	0x0048
        /*00c4*/ 	.byte	0x00, 0xf0, 0x11, 0x00


	//----- nvinfo : EIATTR_KPARAM_INFO
	.align		4
.L_10591:
        /*00c8*/ 	.byte	0x04, 0x17
        /*00ca*/ 	.short	(.L_10593 - .L_10592)
.L_10592:
        /*00cc*/ 	.word	0x00000000
        /*00d0*/ 	.short	0x0009
        /*00d2*/ 	.short	0x0040
        /*00d4*/ 	.byte	0x00, 0xf5, 0x21, 0x00


	//----- nvinfo : EIATTR_KPARAM_INFO
	.align		4
.L_10593:
        /*00d8*/ 	.byte	0x04, 0x17
        /*00da*/ 	.short	(.L_10595 - .L_10594)
.L_10594:
        /*00dc*/ 	.word	0x00000000
        /*00e0*/ 	.short	0x0008
        /*00e2*/ 	.short	0x0038
        /*00e4*/ 	.byte	0x00, 0xf5, 0x21, 0x00


	//----- nvinfo : EIATTR_KPARAM_INFO
	.align		4
.L_10595:
        /*00e8*/ 	.byte	0x04, 0x17
        /*00ea*/ 	.short	(.L_10597 - .L_10596)
.L_10596:
        /*00ec*/ 	.word	0x00000000
        /*00f0*/ 	.short	0x0007
        /*00f2*/ 	.short	0x0034
        /*00f4*/ 	.byte	0x00, 0xf0, 0x11, 0x00


	//----- nvinfo : EIATTR_KPARAM_INFO
	.align		4
.L_10597:
        /*00f8*/ 	.byte	0x04, 0x17
        /*00fa*/ 	.short	(.L_10599 - .L_10598)
.L_10598:
        /*00fc*/ 	.word	0x00000000
        /*0100*/ 	.short	0x0006
        /*0102*/ 	.short	0x0030
        /*0104*/ 	.byte	0x00, 0xf0, 0x11, 0x00


	//----- nvinfo : EIATTR_KPARAM_INFO
	.align		4
.L_10599:
        /*0108*/ 	.byte	0x04, 0x17
        /*010a*/ 	.short	(.L_10601 - .L_10600)
.L_10600:
        /*010c*/ 	.word	0x00000000
        /*0110*/ 	.short	0x0005
        /*0112*/ 	.short	0x0028
        /*0114*/ 	.byte	0x00, 0xf5, 0x21, 0x00


	//----- nvinfo : EIATTR_KPARAM_INFO
	.align		4
.L_10601:
        /*0118*/ 	.byte	0x04, 0x17
        /*011a*/ 	.short	(.L_10603 - .L_10602)
.L_10602:
        /*011c*/ 	.word	0x00000000
        /*0120*/ 	.short	0x0004
        /*0122*/ 	.short	0x0020
        /*0124*/ 	.byte	0x00, 0xf5, 0x21, 0x00


	//----- nvinfo : EIATTR_KPARAM_INFO
	.align		4
.L_10603:
        /*0128*/ 	.byte	0x04, 0x17
        /*012a*/ 	.short	(.L_10605 - .L_10604)
.L_10604:
        /*012c*/ 	.word	0x00000000
        /*0130*/ 	.short	0x0003
        /*0132*/ 	.short	0x0018
        /*0134*/ 	.byte	0x00, 0xf5, 0x21, 0x00


	//----- nvinfo : EIATTR_KPARAM_INFO
	.align		4
.L_10605:
        /*0138*/ 	.byte	0x04, 0x17
        /*013a*/ 	.short	(.L_10607 - .L_10606)
.L_10606:
        /*013c*/ 	.word	0x00000000
        /*0140*/ 	.short	0x0002
        /*0142*/ 	.short	0x0010
        /*0144*/ 	.byte	0x00, 0xf5, 0x21, 0x00


	//----- nvinfo : EIATTR_KPARAM_INFO
	.align		4
.L_10607:
        /*0148*/ 	.byte	0x04, 0x17
        /*014a*/ 	.short	(.L_10609 - .L_10608)
.L_10608:
        /*014c*/ 	.word	0x00000000
        /*0150*/ 	.short	0x0001
        /*0152*/ 	.short	0x0008
        /*0154*/ 	.byte	0x00, 0xf5, 0x21, 0x00


	//----- nvinfo : EIATTR_KPARAM_INFO
	.align		4
.L_10609:
        /*0158*/ 	.byte	0x04, 0x17
        /*015a*/ 	.short	(.L_10611 - .L_10610)
.L_10610:
        /*015c*/ 	.word	0x00000000
        /*0160*/ 	.short	0x0000
        /*0162*/ 	.short	0x0000
        /*0164*/ 	.byte	0x00, 0xf5, 0x21, 0x00


	//----- nvinfo : EIATTR_SPARSE_MMA_MASK
	.align		4
.L_10611:
        /*0168*/ 	.byte	0x03, 0x50
        /*016a*/ 	.short	0x0000


	//----- nvinfo : EIATTR_MAXREG_COUNT
	.align		4
        /*016c*/ 	.byte	0x03, 0x1b
        /*016e*/ 	.short	0x00ff


	//----- nvinfo : EIATTR_NUM_BARRIERS
	.align		4
        /*0170*/ 	.byte	0x02, 0x4c
        /*0172*/ 	.byte	0x01
	.zero		1


	//----- nvinfo : EIATTR_EXTERNS
	.align		4
        /*0174*/ 	.byte	0x04, 0x0f
        /*0176*/ 	.short	(.L_10613 - .L_10612)


	//   ....[0]....
	.align		4
.L_10612:
        /*0178*/ 	.word	index@(__assertfail)


	//----- nvinfo : EIATTR_MERCURY_ISA_VERSION
	.align		4
.L_10613:
        /*017c*/ 	.byte	0x03, 0x5f
        /*017e*/ 	.short	0x0101


	//----- nvinfo : EIATTR_COOP_GROUP_MASK_REGIDS
	.align		4
        /*0180*/ 	.byte	0x04, 0x29
        /*0182*/ 	.short	(.L_10615 - .L_10614)


	//   ....[0]....
.L_10614:
        /*0184*/ 	.word	0xffffffff


	//   ....[1]....
        /*0188*/ 	.word	0xffffffff


	//   ....[2]....
        /*018c*/ 	.word	0xffffffff


	//   ....[3]....
        /*0190*/ 	.word	0xffffffff


	//   ....[4]....
        /*0194*/ 	.word	0xffffffff


	//   ....[5]....
        /*0198*/ 	.word	0xffffffff


	//   ....[6]....
        /*019c*/ 	.word	0xffffffff


	//   ....[7]....
        /*01a0*/ 	.word	0xffffffff


	//   ....[8]....
        /*01a4*/ 	.word	0xffffffff


	//   ....[9]....
        /*01a8*/ 	.word	0xffffffff


	//   ....[10]....
        /*01ac*/ 	.word	0xffffffff


	//   ....[11]....
        /*01b0*/ 	.word	0xffffffff


	//   ....[12]....
        /*01b4*/ 	.word	0xffffffff


	//   ....[13]....
        /*01b8*/ 	.word	0xffffffff


	//   ....[14]....
        /*01bc*/ 	.word	0xffffffff


	//   ....[15]....
        /*01c0*/ 	.word	0xffffffff


	//   ....[16]....
        /*01c4*/ 	.word	0xffffffff


	//   ....[17]....
        /*01c8*/ 	.word	0xffffffff


	//   ....[18]....
        /*01cc*/ 	.word	0xffffffff


	//   ....[19]....
        /*01d0*/ 	.word	0xffffffff


	//   ....[20]....
        /*01d4*/ 	.word	0xffffffff


	//   ....[21]....
        /*01d8*/ 	.word	0xffffffff


	//   ....[22]....
        /*01dc*/ 	.word	0xffffffff


	//   ....[23]....
        /*01e0*/ 	.word	0xffffffff


	//   ....[24]....
        /*01e4*/ 	.word	0xffffffff


	//   ....[25]....
        /*01e8*/ 	.word	0xffffffff


	//   ....[26]....
        /*01ec*/ 	.word	0xffffffff


	//   ....[27]....
        /*01f0*/ 	.word	0xffffffff


	//   ....[28]....
        /*01f4*/ 	.word	0xffffffff


	//   ....[29]....
        /*01f8*/ 	.word	0xffffffff


	//   ....[30]....
        /*01fc*/ 	.word	0xffffffff


	//   ....[31]....
        /*0200*/ 	.word	0xffffffff


	//   ....[32]....
        /*0204*/ 	.word	0xffffffff


	//   ....[33]....
        /*0208*/ 	.word	0xffffffff


	//   ....[34]....
        /*020c*/ 	.word	0xffffffff


	//   ....[35]....
        /*0210*/ 	.word	0xffffffff


	//   ....[36]....
        /*0214*/ 	.word	0xffffffff


	//   ....[37]....
        /*0218*/ 	.word	0xffffffff


	//   ....[38]....
        /*021c*/ 	.word	0xffffffff


	//   ....[39]....
        /*0220*/ 	.word	0xffffffff


	//   ....[40]....
        /*0224*/ 	.word	0xffffffff


	//   ....[41]....
        /*0228*/ 	.word	0xffffffff


	//   ....[42]....
        /*022c*/ 	.word	0xffffffff


	//   ....[43]....
        /*0230*/ 	.word	0xffffffff


	//   ....[44]....
        /*0234*/ 	.word	0xffffffff


	//   ....[45]....
        /*0238*/ 	.word	0xffffffff


	//   ....[46]....
        /*023c*/ 	.word	0xffffffff


	//   ....[47]....
        /*0240*/ 	.word	0xffffffff


	//   ....[48]....
        /*0244*/ 	.word	0xffffffff


	//   ....[49]....
        /*0248*/ 	.word	0xffffffff


	//   ....[50]....
        /*024c*/ 	.word	0xffffffff


	//   ....[51]....
        /*0250*/ 	.word	0xffffffff


	//   ....[52]....
        /*0254*/ 	.word	0xffffffff


	//   ....[53]....
        /*0258*/ 	.word	0xffffffff


	//   ....[54]....
        /*025c*/ 	.word	0xffffffff


	//   ....[55]....
        /*0260*/ 	.word	0xffffffff


	//   ....[56]....
        /*0264*/ 	.word	0xffffffff


	//   ....[57]....
        /*0268*/ 	.word	0xffffffff


	//   ....[58]....
        /*026c*/ 	.word	0xffffffff


	//   ....[59]....
        /*0270*/ 	.word	0xffffffff


	//   ....[60]....
        /*0274*/ 	.word	0xffffffff


	//   ....[61]....
        /*0278*/ 	.word	0xffffffff


	//   ....[62]....
        /*027c*/ 	.word	0xffffffff


	//   ....[63]....
        /*0280*/ 	.word	0xffffffff


	//   ....[64]....
        /*0284*/ 	.word	0xffffffff


	//   ....[65]....
        /*0288*/ 	.word	0xffffffff


	//   ....[66]....
        /*028c*/ 	.word	0xffffffff


	//   ....[67]....
        /*0290*/ 	.word	0xffffffff


	//   ....[68]....
        /*0294*/ 	.word	0xffffffff


	//   ....[69]....
        /*0298*/ 	.word	0xffffffff


	//   ....[70]....
        /*029c*/ 	.word	0xffffffff


	//   ....[71]....
        /*02a0*/ 	.word	0xffffffff


	//   ....[72]....
        /*02a4*/ 	.word	0xffffffff


	//   ....[73]....
        /*02a8*/ 	.word	0xffffffff


	//   ....[74]....
        /*02ac*/ 	.word	0xffffffff


	//   ....[75]....
        /*02b0*/ 	.word	0xffffffff


	//   ....[76]....
        /*02b4*/ 	.word	0x0500000f


	//   ....[77]....
        /*02b8*/ 	.word	0x0500000f


	//   ....[78]....
        /*02bc*/ 	.word	0x0500000f


	//   ....[79]....
        /*02c0*/ 	.word	0x0500000f


	//   ....[80]....
        /*02c4*/ 	.word	0x0500000f


	//   ....[81]....
        /*02c8*/ 	.word	0x0500000f


	//   ....[82]....
        /*02cc*/ 	.word	0x0500000f


	//   ....[83]....
        /*02d0*/ 	.word	0x0500000f


	//   ....[84]....
        /*02d4*/ 	.word	0x0500000f


	//   ....[85]....
        /*02d8*/ 	.word	0x0500000f


	//   ....[86]....
        /*02dc*/ 	.word	0x0500000f


	//   ....[87]....
        /*02e0*/ 	.word	0x0500000f


	//   ....[88]....
        /*02e4*/ 	.word	0x0500000f


	//   ....[89]....
        /*02e8*/ 	.word	0x0500000f


	//   ....[90]....
        /*02ec*/ 	.word	0x0500000f


	//   ....[91]....
        /*02f0*/ 	.word	0x0500000f


	//   ....[92]....
        /*02f4*/ 	.word	0x0500000f


	//   ....[93]....
        /*02f8*/ 	.word	0x0500000f


	//   ....[94]....
        /*02fc*/ 	.word	0x0500000f


	//   ....[95]....
        /*0300*/ 	.word	0x0500000f


	//   ....[96]....
        /*0304*/ 	.word	0x0500000f


	//   ....[97]....
        /*0308*/ 	.word	0x0500000f


	//   ....[98]....
        /*030c*/ 	.word	0x0500000f


	//   ....[99]....
        /*0310*/ 	.word	0x0500000f


	//   ....[100]....
        /*0314*/ 	.word	0x0500000f


	//   ....[101]....
        /*0318*/ 	.word	0x0500000f


	//   ....[102]....
        /*031c*/ 	.word	0x0500000f


	//   ....[103]....
        /*0320*/ 	.word	0x0500000f


	//   ....[104]....
        /*0324*/ 	.word	0x0500000f


	//   ....[105]....
        /*0328*/ 	.word	0x0500000f


	//   ....[106]....
        /*032c*/ 	.word	0x0500000f


	//   ....[107]....
        /*0330*/ 	.word	0x0500000f


	//   ....[108]....
        /*0334*/ 	.word	0x0500000f


	//   ....[109]....
        /*0338*/ 	.word	0x0500000f


	//   ....[110]....
        /*033c*/ 	.word	0x0500000f


	//   ....[111]....
        /*0340*/ 	.word	0x0500000f


	//   ....[112]....
        /*0344*/ 	.word	0x0500000f


	//   ....[113]....
        /*0348*/ 	.word	0x0500000f


	//   ....[114]....
        /*034c*/ 	.word	0x0500000f


	//   ....[115]....
        /*0350*/ 	.word	0x0500000f


	//   ....[116]....
        /*0354*/ 	.word	0x0500000f


	//   ....[117]....
        /*0358*/ 	.word	0x0500000f


	//   ....[118]....
        /*035c*/ 	.word	0x0500000f


	//   ....[119]....
        /*0360*/ 	.word	0x0500000f


	//   ....[120]....
        /*0364*/ 	.word	0x0500000f


	//   ....[121]....
        /*0368*/ 	.word	0x0500000f


	//   ....[122]....
        /*036c*/ 	.word	0x0500000f


	//   ....[123]....
        /*0370*/ 	.word	0x0500000f


	//   ....[124]....
        /*0374*/ 	.word	0x0500000f


	//   ....[125]....
        /*0378*/ 	.word	0x0500000f


	//   ....[126]....
        /*037c*/ 	.word	0x0500000f


	//   ....[127]....
        /*0380*/ 	.word	0x0500000f


	//   ....[128]....
        /*0384*/ 	.word	0x0500000f


	//   ....[129]....
        /*0388*/ 	.word	0x0500000f


	//   ....[130]....
        /*038c*/ 	.word	0x0500000f


	//   ....[131]....
        /*0390*/ 	.word	0x0500000f


	//   ....[132]....
        /*0394*/ 	.word	0x0500000f


	//   ....[133]....
        /*0398*/ 	.word	0x0500000f


	//   ....[134]....
        /*039c*/ 	.word	0x0500000f


	//   ....[135]....
        /*03a0*/ 	.word	0x0500000f


	//   ....[136]....
        /*03a4*/ 	.word	0x0500000f


	//   ....[137]....
        /*03a8*/ 	.word	0x0500000f


	//   ....[138]....
        /*03ac*/ 	.word	0x0500000f


	//   ....[139]....
        /*03b0*/ 	.word	0x0500000f


	//   ....[140]....
        /*03b4*/ 	.word	0x0500000f


	//   ....[141]....
        /*03b8*/ 	.word	0x0500000f


	//   ....[142]....
        /*03bc*/ 	.word	0x0500000f


	//   ....[143]....
        /*03c0*/ 	.word	0x0500000f


	//   ....[144]....
        /*03c4*/ 	.word	0x0500000f


	//   ....[145]....
        /*03c8*/ 	.word	0x0500000f


	//   ....[146]....
        /*03cc*/ 	.word	0x0500000f


	//   ....[147]....
        /*03d0*/ 	.word	0x0500000f


	//   ....[148]....
        /*03d4*/ 	.word	0x0500000f


	//   ....[149]....
        /*03d8*/ 	.word	0x0500000f


	//   ....[150]....
        /*03dc*/ 	.word	0x0500000f


	//   ....[151]....
        /*03e0*/ 	.word	0x0500000f


	//   ....[152]....
        /*03e4*/ 	.word	0x0500000f


	//   ....[153]....
        /*03e8*/ 	.word	0x0500000f


	//   ....[154]....
        /*03ec*/ 	.word	0x0500000f


	//   ....[155]....
        /*03f0*/ 	.word	0x0500000f


	//   ....[156]....
        /*03f4*/ 	.word	0x0500000f


	//   ....[157]....
        /*03f8*/ 	.word	0x0500000f


	//   ....[158]....
        /*03fc*/ 	.word	0x0500000f


	//   ....[159]....
        /*0400*/ 	.word	0x0500000f


	//   ....[160]....
        /*0404*/ 	.word	0x0500000f


	//   ....[161]....
        /*0408*/ 	.word	0x0500000f


	//   ....[162]....
        /*040c*/ 	.word	0x0500000f


	//   ....[163]....
        /*0410*/ 	.word	0x0500000f


	//   ....[164]....
        /*0414*/ 	.word	0x0500000f


	//   ....[165]....
        /*0418*/ 	.word	0x0500000f


	//   ....[166]....
        /*041c*/ 	.word	0x0500000f


	//   ....[167]....
        /*0420*/ 	.word	0x0500000f


	//   ....[168]....
        /*0424*/ 	.word	0x0500000f


	//   ....[169]....
        /*0428*/ 	.word	0x0500000f


	//   ....[170]....
        /*042c*/ 	.word	0x0500000f


	//----- nvinfo : EIATTR_COOP_GROUP_INSTR_OFFSETS
	.align		4
.L_10615:
        /*0430*/ 	.byte	0x04, 0x28
        /*0432*/ 	.short	(.L_10617 - .L_10616)


	//   ....[0]....
.L_10616:
        /*0434*/ 	.word	0x00000b90


	//   ....[1]....
        /*0438*/ 	.word	0x00000bb0


	//   ....[2]....
        /*043c*/ 	.word	0x00000bd0


	//   ....[3]....
        /*0440*/ 	.word	0x00000bf0


	//   ....[4]....
        /*0444*/ 	.word	0x00000c10


	//   ....[5]....
        /*0448*/ 	.word	0x00000d20


	//   ....[6]....
        /*044c*/ 	.word	0x00000d40


	//   ....[7]....
        /*0450*/ 	.word	0x00000d60


	//   ....[8]....
        /*0454*/ 	.word	0x00001ba0


	//   ....[9]....
        /*0458*/ 	.word	0x00001bd0


	//   ....[10]....
        /*045c*/ 	.word	0x00001bf0


	//   ....[11]....
        /*0460*/ 	.word	0x00001c10


	//   ....[12]....
        /*0464*/ 	.word	0x00001c30


	//   ....[13]....
        /*0468*/ 	.word	0x00001c80


	//   ....[14]....
        /*046c*/ 	.word	0x00001ca0


	//   ....[15]....
        /*0470*/ 	.word	0x00001cc0


	//   ....[16]....
        /*0474*/ 	.word	0x00002c70


	//   ....[17]....
        /*0478*/ 	.word	0x00002cb0


	//   ....[18]....
        /*047c*/ 	.word	0x00002cf0


	//   ....[19]....
        /*0480*/ 	.word	0x00002d30


	//   ....[20]....
        /*0484*/ 	.word	0x00002d70


	//   ....[21]....
        /*0488*/ 	.word	0x00002db0


	//   ....[22]....
        /*048c*/ 	.word	0x00002e10


	//   ....[23]....
        /*0490*/ 	.word	0x00002e50


	//   ....[24]....
        /*0494*/ 	.word	0x00002e80


	//   ....[25]....
        /*0498*/ 	.word	0x00002ea0


	//   ....[26]....
        /*049c*/ 	.word	0x00002ee0


	//   ....[27]....
        /*04a0*/ 	.word	0x00002f10


	//   ....[28]....
        /*04a4*/ 	.word	0x00002f30


	//   ....[29]....
        /*04a8*/ 	.word	0x00002f60


	//   ....[30]....
        /*04ac*/ 	.word	0x00002f80


	//   ....[31]....
        /*04b0*/ 	.word	0x00002fa0


	//   ....[32]....
        /*04b4*/ 	.word	0x00002fd0


	//   ....[33]....
        /*04b8*/ 	.word	0x00003010


	//   ....[34]....
        /*04bc*/ 	.word	0x00003030


	//   ....[35]....
        /*04c0*/ 	.word	0x00003050


	//   ....[36]....
        /*04c4*/ 	.word	0x00003070


	//   ....[37]....
        /*04c8*/ 	.word	0x000030a0


	//   ....[38]....
        /*04cc*/ 	.word	0x000030e0


	//   ....[39]....
        /*04d0*/ 	.word	0x00003100


	//   ....[40]....
        /*04d4*/ 	.word	0x00003130


	//   ....[41]....
        /*04d8*/ 	.word	0x00003150


	//   ....[42]....
        /*04dc*/ 	.word	0x00003170


	//   ....[43]....
        /*04e0*/ 	.word	0x00003190


	//   ....[44]....
        /*04e4*/ 	.word	0x000031b0


	//   ....[45]....
        /*04e8*/ 	.word	0x000031d0


	//   ....[46]....
        /*04ec*/ 	.word	0x00003200


	//   ....[47]....
        /*04f0*/ 	.word	0x00003230


	//   ....[48]....
        /*04f4*/ 	.word	0x00003250


	//   ....[49]....
        /*04f8*/ 	.word	0x00003270


	//   ....[50]....
        /*04fc*/ 	.word	0x00003290


	//   ....[51]....
        /*0500*/ 	.word	0x000032b0


	//   ....[52]....
        /*0504*/ 	.word	0x000032c0


	//   ....[53]....
        /*0508*/ 	.word	0x000032d0


	//   ....[54]....
        /*050c*/ 	.word	0x00003310


	//   ....[55]....
        /*0510*/ 	.word	0x00003330


	//   ....[56]....
        /*0514*/ 	.word	0x00003360


	//   ....[57]....
        /*0518*/ 	.word	0x00003380


	//   ....[58]....
        /*051c*/ 	.word	0x000033b0


	//   ....[59]....
        /*0520*/ 	.word	0x000033d0


	//   ....[60]....
        /*0524*/ 	.word	0x000033e0


	//   ....[61]....
        /*0528*/ 	.word	0x00003410


	//   ....[62]....
        /*052c*/ 	.word	0x00003420


	//   ....[63]....
        /*0530*/ 	.word	0x00003440


	//   ....[64]....
        /*0534*/ 	.word	0x00003460


	//   ....[65]....
        /*0538*/ 	.word	0x00003490


	//   ....[66]....
        /*053c*/ 	.word	0x000034c0


	//   ....[67]....
        /*0540*/ 	.word	0x000034e0


	//   ....[68]....
        /*0544*/ 	.word	0x00003520


	//   ....[69]....
        /*0548*/ 	.word	0x00003560


	//   ....[70]....
        /*054c*/ 	.word	0x00003580


	//   ....[71]....
        /*0550*/ 	.word	0x000035d0


	//   ....[72]....
        /*0554*/ 	.word	0x000035f0


	//   ....[73]....
        /*0558*/ 	.word	0x00003620


	//   ....[74]....
        /*055c*/ 	.word	0x00003660


	//   ....[75]....
        /*0560*/ 	.word	0x00003680


	//   ....[76]....
        /*0564*/ 	.word	0x000047f0


	//   ....[77]....
        /*0568*/ 	.word	0x00004850


	//   ....[78]....
        /*056c*/ 	.word	0x000048b0


	//   ....[79]....
        /*0570*/ 	.word	0x00004910


	//   ....[80]....
        /*0574*/ 	.word	0x00004970


	//   ....[81]....
        /*0578*/ 	.word	0x000049f0


	//   ....[82]....
        /*057c*/ 	.word	0x00004a60


	//   ....[83]....
        /*0580*/ 	.word	0x00004ad0


	//   ....[84]....
        /*0584*/ 	.word	0x00004b30


	//   ....[85]....
        /*0588*/ 	.word	0x00004bb0


	//   ....[86]....
        /*058c*/ 	.word	0x00004c20


	//   ....[87]....
        /*0590*/ 	.word	0x00004c80


	//   ....[88]....
        /*0594*/ 	.word	0x00004d00


	//   ....[89]....
        /*0598*/ 	.word	0x00004d70


	//   ....[90]....
        /*059c*/ 	.word	0x00004dd0


	//   ....[91]....
        /*05a0*/ 	.word	0x00004e50


	//   ....[92]....
        /*05a4*/ 	.word	0x00004ec0


	//   ....[93]....
        /*05a8*/ 	.word	0x00004f20


	//   ....[94]....
        /*05ac*/ 	.word	0x00004fa0


	//   ....[95]....
        /*05b0*/ 	.word	0x00005010


	//   ....[96]....
        /*05b4*/ 	.word	0x00005070


	//   ....[97]....
        /*05b8*/ 	.word	0x000050f0


	//   ....[98]....
        /*05bc*/ 	.word	0x00005160


	//   ....[99]....
        /*05c0*/ 	.word	0x000051c0


	//   ....[100]....
        /*05c4*/ 	.word	0x00005240


	//   ....[101]....
        /*05c8*/ 	.word	0x000052b0


	//   ....[102]....
        /*05cc*/ 	.word	0x00005310


	//   ....[103]....
        /*05d0*/ 	.word	0x00005390


	//   ....[104]....
        /*05d4*/ 	.word	0x00005400


	//   ....[105]....
        /*05d8*/ 	.word	0x00005460


	//   ....[106]....
        /*05dc*/ 	.word	0x000054e0


	//   ....[107]....
        /*05e0*/ 	.word	0x00005550


	//   ....[108]....
        /*05e4*/ 	.word	0x000055b0


	//   ....[109]....
        /*05e8*/ 	.word	0x00005630


	//   ....[110]....
        /*05ec*/ 	.word	0x000056a0


	//   ....[111]....
        /*05f0*/ 	.word	0x00005700


	//   ....[112]....
        /*05f4*/ 	.word	0x00005780


	//   ....[113]....
        /*05f8*/ 	.word	0x000057f0


	//   ....[114]....
        /*05fc*/ 	.word	0x00005850


	//   ....[115]....
        /*0600*/ 	.word	0x000058d0


	//   ....[116]....
        /*0604*/ 	.word	0x00005940


	//   ....[117]....
        /*0608*/ 	.word	0x000059a0


	//   ....[118]....
        /*060c*/ 	.word	0x00005a20


	//   ....[119]....
        /*0610*/ 	.word	0x00005a90


	//   ....[120]....
        /*0614*/ 	.word	0x00005af0


	//   ....[121]....
        /*0618*/ 	.word	0x00005b60


	//   ....[122]....
        /*061c*/ 	.word	0x00005bd0


	//   ....[123]....
        /*0620*/ 	.word	0x00005c30


	//   ....[124]....
        /*0624*/ 	.word	0x00005cb0


	//   ....[125]....
        /*0628*/ 	.word	0x00005d20


	//   ....[126]....
        /*062c*/ 	.word	0x00005d80


	//   ....[127]....
        /*0630*/ 	.word	0x00005df0


	//   ....[128]....
        /*0634*/ 	.word	0x00005e50


	//   ....[129]....
        /*0638*/ 	.word	0x00005eb0


	//   ....[130]....
        /*063c*/ 	.word	0x00005f30


	//   ....[131]....
        /*0640*/ 	.word	0x00005fa0


	//   ....[132]....
        /*0644*/ 	.word	0x00006000


	//   ....[133]....
        /*0648*/ 	.word	0x00006080


	//   ....[134]....
        /*064c*/ 	.word	0x000060f0


	//   ....[135]....
        /*0650*/ 	.word	0x00006150


	//   ....[136]....
        /*0654*/ 	.word	0x000061d0


	//   ....[137]....
        /*0658*/ 	.word	0x00006240


	//   ....[138]....
        /*065c*/ 	.word	0x000062a0


	//   ....[139]....
        /*0660*/ 	.word	0x00006320


	//   ....[140]....
        /*0664*/ 	.word	0x00006390


	//   ....[141]....
        /*0668*/ 	.word	0x000063f0


	//   ....[142]....
        /*066c*/ 	.word	0x00006470


	//   ....[143]....
        /*0670*/ 	.word	0x000064e0


	//   ....[144]....
        /*0674*/ 	.word	0x00006540


	//   ....[145]....
        /*0678*/ 	.word	0x000065b0


	//   ....[146]....
        /*067c*/ 	.word	0x00006620


	//   ....[147]....
        /*0680*/ 	.word	0x00006680


	//   ....[148]....
        /*0684*/ 	.word	0x00006700


	//   ....[149]....
        /*0688*/ 	.word	0x00006760


	//   ....[150]....
        /*068c*/ 	.word	0x000067c0


	//   ....[151]....
        /*0690*/ 	.word	0x00006830


	//   ....[152]....
        /*0694*/ 	.word	0x00006890


	//   ....[153]....
        /*0698*/ 	.word	0x000068f0


	//   ....[154]....
        /*069c*/ 	.word	0x00006950


	//   ....[155]....
        /*06a0*/ 	.word	0x000069b0


	//   ....[156]....
        /*06a4*/ 	.word	0x00006a10


	//   ....[157]....
        /*06a8*/ 	.word	0x00006a80


	//   ....[158]....
        /*06ac*/ 	.word	0x00006af0


	//   ....[159]....
        /*06b0*/ 	.word	0x00006b50


	//   ....[160]....
        /*06b4*/ 	.word	0x00006bc0


	//   ....[161]....
        /*06b8*/ 	.word	0x00006c30


	//   ....[162]....
        /*06bc*/ 	.word	0x00006c90


	//   ....[163]....
        /*06c0*/ 	.word	0x00006d00


	//   ....[164]....
        /*06c4*/ 	.word	0x00006d70


	//   ....[165]....
        /*06c8*/ 	.word	0x00006dd0


	//   ....[166]....
        /*06cc*/ 	.word	0x00006e40


	//   ....[167]....
        /*06d0*/ 	.word	0x00006ea0


	//   ....[168]....
        /*06d4*/ 	.word	0x00006f00


	//   ....[169]....
        /*06d8*/ 	.word	0x00006f60


	//   ....[170]....
        /*06dc*/ 	.word	0x00006fc0


	//----- nvinfo : EIATTR_VRC_CTA_INIT_COUNT
	.align		4
.L_10617:
        /*06e0*/ 	.byte	0x02, 0x4a
	.zero		1
	.zero		1


	//----- nvinfo : EIATTR_SYSCALL_OFFSETS
	.align		4
        /*06e4*/ 	.byte	0x04, 0x46
        /*06e6*/ 	.short	(.L_10619 - .L_10618)


	//   ....[0]....
.L_10618:
        /*06e8*/ 	.word	0x00002ba0


	//   ....[1]....
        /*06ec*/ 	.word	0x00004790


	//----- nvinfo : EIATTR_EXIT_INSTR_OFFSETS
	.align		4
.L_10619:
        /*06f0*/ 	.byte	0x04, 0x1c
        /*06f2*/ 	.short	(.L_10621 - .L_10620)


	//   ....[0]....
.L_10620:
        /*06f4*/ 	.word	0x000000b0


	//   ....[1]....
        /*06f8*/ 	.word	0x000043f0


	//   ....[2]....
        /*06fc*/ 	.word	0x00004420


	//   ....[3]....
        /*0700*/ 	.word	0x00004690


	//   ....[4]....
        /*0704*/ 	.word	0x000047a0


	//----- nvinfo : EIATTR_CRS_STACK_SIZE
	.align		4
.L_10621:
        /*0708*/ 	.byte	0x04, 0x1e
        /*070a*/ 	.short	(.L_10623 - .L_10622)
.L_10622:
        /*070c*/ 	.word	0x00000000


	//----- nvinfo : EIATTR_CBANK_PARAM_SIZE
	.align		4
.L_10623:
        /*0710*/ 	.byte	0x03, 0x19
        /*0712*/ 	.short	0x008c


	//----- nvinfo : EIATTR_PARAM_CBANK
	.align		4
        /*0714*/ 	.byte	0x04, 0x0a
        /*0716*/ 	.short	(.L_10625 - .L_10624)
	.align		4
.L_10624:
        /*0718*/ 	.word	index@(.nv.constant0._ZN4vllm25paged_attention_v2_kernelIfhLi120ELi32ELi128ELNS_18Fp8KVCacheDataTypeE2ELb1ELi512EEEvPfS2_PT_PKS3_PKT0_S9_ifPKiSB_iPKfiiiSD_SD_iiiii)
        /*071c*/ 	.short	0x0380
        /*071e*/ 	.short	0x008c


	//----- nvinfo : EIATTR_SW_WAR
	.align		4
.L_10625:
        /*0720*/ 	.byte	0x04, 0x36
        /*0722*/ 	.short	(.L_10627 - .L_10626)
.L_10626:
        /*0724*/ 	.word	0x00000008
.L_10627:


//--------------------- .nv.info._ZN4vllm25paged_attention_v2_kernelIfhLi112ELi32ELi128ELNS_18Fp8KVCacheDataTypeE2ELb1ELi512EEEvPfS2_PT_PKS3_PKT0_S9_ifPKiSB_iPKfiiiSD_SD_iiiii --------------------------
	.section	.nv.info._ZN4vllm25paged_attention_v2_kernelIfhLi112ELi32ELi128ELNS_18Fp8KVCacheDataTypeE2ELb1ELi512EEEvPfS2_PT_PKS3_PKT0_S9_ifPKiSB_iPKfiiiSD_SD_iiiii,"",@"SHT_CUDA_INFO"
	.sectionflags	@""
	.align	4


	//----- nvinfo : EIATTR_CUDA_API_VERSION
	.align		4
        /*0000*/ 	.byte	0x04, 0x37
        /*0002*/ 	.short	(.L_10629 - .L_10628)
.L_10628:
        /*0004*/ 	.word	0x00000082


	//----- nvinfo : EIATTR_KPARAM_INFO
	.align		4
.L_10629:
        /*0008*/ 	.byte	0x04, 0x17
        /*000a*/ 	.short	(.L_10631 - .L_10630)
.L_10630:
        /*000c*/ 	.word	0x00000000
        /*0010*/ 	.short	0x0015
        /*0012*/ 	.short	0x0088
        /*0014*/ 	.byte	0x00, 0xf0, 0x11, 0x00


	//----- nvinfo : EIATTR_KPARAM_INFO
	.align		4
.L_10631:
        /*0018*/ 	.byte	0x04, 0x17
        /*001a*/ 	.short	(.L_10633 - .L_10632)
.L_10632:
        /*001c*/ 	.word	0x00000000
        /*0020*/ 	.short	0x0014
        /*0022*/ 	.short	0x0084
        /*0024*/ 	.byte	0x00, 0xf0, 0x11, 0x00


	//----- nvinfo : EIATTR_KPARAM_INFO
	.align		4
.L_10633:
        /*0028*/ 	.byte	0x04, 0x17
        /*002a*/ 	.short	(.L_10635 - .L_10634)
.L_10634:
        /*002c*/ 	.word	0x00000000
        /*0030*/ 	.short	0x0013
        /*0032*/ 	.short	0x0080
        /*0034*/ 	.byte	0x00, 0xf0, 0x11, 0x00


	//----- nvinfo : EIATTR_KPARAM_INFO
	.align		4
.L_10635:
        /*0038*/ 	.byte	0x04, 0x17
        /*003a*/ 	.short	(.L_10637 - .L_10636)
.L_10636:
        /*003c*/ 	.word	0x00000000
        /*0040*/ 	.short	0x0012
        /*0042*/ 	.short	0x007c
        /*0044*/ 	.byte	0x00, 0xf0, 0x11, 0x00


	//----- nvinfo : EIATTR_KPARAM_INFO
	.align		4
.L_10637:
        /*0048*/ 	.byte	0x04, 0x17
        /*004a*/ 	.short	(.L_10639 - .L_10638)
.L_10638:
        /*004c*/ 	.word	0x00000000
        /*0050*/ 	.short	0x0011
        /*0052*/ 	.short	0x0078
        /*0054*/ 	.byte	0x00, 0xf0, 0x11, 0x00


	//----- nvinfo : EIATTR_KPARAM_INFO
	.align		4
.L_10639:
        /*0058*/ 	.byte	0x04, 0x17
        /*005a*/ 	.short	(.L_10641 - .L_10640)
.L_10640:
        /*005c*/ 	.word	0x00000000
        /*0060*/ 	.short	0x0010
        /*0062*/ 	.short	0x0070
        /*0064*/ 	.byte	0x00, 0xf5, 0x21, 0x00


	//----- nvinfo : EIATTR_KPARAM_INFO
	.align		4
.L_10641:
        /*0068*/ 	.byte	0x04, 0x17
        /*006a*/ 	.short	(.L_10643 - .L_10642)
.L_10642:
        /*006c*/ 	.word	0x00000000
        /*0070*/ 	.short	0x000f
        /*0072*/ 	.short	0x0068
        /*0074*/ 	.byte	0x00, 0xf5, 0x21, 0x00


	//----- nvinfo : EIATTR_KPARAM_INFO
	.align		4
.L_10643:
        /*0078*/ 	.byte	0x04, 0x17
        /*007a*/ 	.short	(.L_10645 - .L_10644)
.L_10644:
        /*007c*/ 	.word	0x00000000
        /*0080*/ 	.short	0x000e
        /*0082*/ 	.short	0x0060
        /*0084*/ 	.byte	0x00, 0xf0, 0x11, 0x00


	//----- nvinfo : EIATTR_KPARAM_INFO
	.align		4
.L_10645:
        /*0088*/ 	.byte	0x04, 0x17
        /*008a*/ 	.short	(.L_10647 - .L_10646)
.L_10646:
        /*008c*/ 	.word	0x00000000
        /*0090*/ 	.short	0x000d
        /*0092*/ 	.short	0x005c
        /*0094*/ 	.byte	0x00, 0xf0, 0x11, 0x00


	//----- nvinfo : EIATTR_KPARAM_INFO
	.align		4
.L_10647:
        /*0098*/ 	.byte	0x04, 0x17
        /*009a*/ 	.short	(.L_10649 - .L_10648)
.L_10648:
        /*009c*/ 	.word	0x00000000
        /*00a0*/ 	.short	0x000c
        /*00a2*/ 	.short	0x0058
        /*00a4*/ 	.byte	0x00, 0xf0, 0x11, 0x00


	//----- nvinfo : EIATTR_KPARAM_INFO
	.align		4
.L_10649:
        /*00a8*/ 	.byte	0x04, 0x17
        /*00aa*/ 	.short	(.L_10651 - .L_10650)
.L_10650:
        /*00ac*/ 	.word	0x00000000
        /*00b0*/ 	.short	0x000b
        /*00b2*/ 	.short	0x0050
        /*00b4*/ 	.byte	0x00, 0xf5, 0x21, 0x00


	//----- nvinfo : EIATTR_KPARAM_INFO
	.align		4
.L_10651:
        /*00b8*/ 	.byte	0x04, 0x17
        /*00ba*/ 	.short	(.L_10653 - .L_10652)
.L_10652:
        /*00bc*/ 	.word	0x00000000
        /*00c0*/ 	.short	0x000a
        /*00c2*/ 	.short	0x0048
        /*00c4*/ 	.byte	0x00, 0xf0, 0x11, 0x00


	//----- nvinfo : EIATTR_KPARAM_INFO
	.align		4
.L_10653:
        /*00c8*/ 	.byte	0x04, 0x17
        /*00ca*/ 	.short	(.L_10655 - .L_10654)
.L_10654:
        /*00cc*/ 	.word	0x00000000
        /*00d0*/ 	.short	0x0009
        /*00d2*/ 	.short	0x0040
        /*00d4*/ 	.byte	0x00, 0xf5, 0x21, 0x00


	//----- nvinfo : EIATTR_KPARAM_INFO
	.align		4
.L_10655:
        /*00d8*/ 	.byte	0x04, 0x17
        /*00da*/ 	.short	(.L_10657 - .L_10656)
.L_10656:
        /*00dc*/ 	.word	0x00000000
        /*00e0*/ 	.short	0x0008
        /*00e2*/ 	.short	0x0038
        /*00e4*/ 	.byte	0x00, 0xf5, 0x21, 0x00


	//----- nvinfo : EIATTR_KPARAM_INFO
	.align		4
.L_10657:
        /*00e8*/ 	.byte	0x04, 0x17
        /*00ea*/ 	.short	(.L_10659 - .L_10658)
.L_10658:
        /*00ec*/ 	.word	0x00000000
        /*00f0*/ 	.short	0x0007
        /*00f2*/ 	.short	0x0034
        /*00f4*/ 	.byte	0x00, 0xf0, 0x11, 0x00


	//----- nvinfo : EIATTR_KPARAM_INFO
	.align		4
.L_10659:
        /*00f8*/ 	.byte	0x04, 0x17
        /*00fa*/ 	.short	(.L_10661 - .L_10660)
.L_10660:
        /*00fc*/ 	.word	0x00000000
        /*0100*/ 	.short	0x0006
        /*0102*/ 	.short	0x0030
        /*0104*/ 	.byte	0x00, 0xf0, 0x11, 0x00


	//----- nvinfo : EIATTR_KPARAM_INFO
	.align		4
.L_10661:
        /*0108*/ 	.byte	0x04, 0x17
        /*010a*/ 	.short	(.L_10663 - .L_10662)
.L_10662:
        /*010c*/ 	.word	0x00000000
        /*0110*/ 	.short	0x0005
        /*0112*/ 	.short	0x0028
        /*0114*/ 	.byte	0x00, 0xf5, 0x21, 0x00


	//----- nvinfo : EIATTR_KPARAM_INFO
	.align		4
.L_10663:
        /*0118*/ 	.byte	0x04, 0x17
        /*011a*/ 	.short	(.L_10665 - .L_10664)
.L_10664:
        /*011c*/ 	.word	0x00000000
        /*0120*/ 	.short	0x0004
        /*0122*/ 	.short	0x0020
        /*0124*/ 	.byte	0x00, 0xf5, 0x21, 0x00


	//----- nvinfo : EIATTR_KPARAM_INFO
	.align		4
.L_10665:
        /*0128*/ 	.byte	0x04, 0x17
        /*012a*/ 	.short	(.L_10667 - .L_10666)
.L_10666:
        /*012c*/ 	.word	0x00000000
        /*0130*/ 	.short	0x0003
        /*0132*/ 	.short	0x0018
        /*0134*/ 	.byte	0x00, 0xf5, 0x21, 0x00


	//----- nvinfo : EIATTR_KPARAM_INFO
	.align		4
.L_10667:
        /*0138*/ 	.byte	0x04, 0x17
        /*013a*/ 	.short	(.L_10669 - .L_10668)
.L_10668:
        /*013c*/ 	.word	0x00000000
        /*0140*/ 	.short	0x0002
        /*0142*/ 	.short	0x0010
        /*0144*/ 	.byte	0x00, 0xf5, 0x21, 0x00


	//----- nvinfo : EIATTR_KPARAM_INFO
	.align		4
.L_10669:
        /*0148*/ 	.byte	0x04, 0x17
        /*014a*/ 	.short	(.L_10671 - .L_10670)
.L_10670:
        /*014c*/ 	.word	0x00000000
        /*0150*/ 	.short	0x0001
        /*0152*/ 	.short	0x0008
        /*0154*/ 	.byte	0x00, 0xf5, 0x21, 0x00


	//----- nvinfo : EIATTR_KPARAM_INFO
	.align		4
.L_10671:
        /*0158*/ 	.byte	0x04, 0x17
        /*015a*/ 	.short	(.L_10673 - .L_10672)
.L_10672:
        /*015c*/ 	.word	0x00000000
        /*0160*/ 	.short	0x0000
        /*0162*/ 	.short	0x0000
        /*0164*/ 	.byte	0x00, 0xf5, 0x21, 0x00


	//----- nvinfo : EIATTR_SPARSE_MMA_MASK
	.align		4
.L_10673:
        /*0168*/ 	.byte	0x03, 0x50
        /*016a*/ 	.short	0x0000


	//----- nvinfo : EIATTR_MAXREG_COUNT
	.align		4
        /*016c*/ 	.byte	0x03, 0x1b
        /*016e*/ 	.short	0x00ff


	//----- nvinfo : EIATTR_NUM_BARRIERS
	.align		4
        /*0170*/ 	.byte	0x02, 0x4c
        /*0172*/ 	.byte	0x01
	.zero		1


	//----- nvinfo : EIATTR_EXTERNS
	.align		4
        /*0174*/ 	.byte	0x04, 0x0f
        /*0176*/ 	.short	(.L_10675 - .L_10674)


	//   ....[0]....
	.align		4
.L_10674:
        /*0178*/ 	.word	index@(__assertfail)


	//----- nvinfo : EIATTR_MERCURY_ISA_VERSION
	.align		4
.L_10675:
        /*017c*/ 	.byte	0x03, 0x5f
        /*017e*/ 	.short	0x0101


	//----- nvinfo : EIATTR_COOP_GROUP_MASK_REGIDS
	.align		4
        /*0180*/ 	.byte	0x04, 0x29
        /*0182*/ 	.short	(.L_10677 - .L_10676)


	//   ....[0]....
.L_10676:
        /*0184*/ 	.word	0xffffffff


	//   ....[1]....
        /*0188*/ 	.word	0xffffffff


	//   ....[2]....
        /*018c*/ 	.word	0xffffffff


	//   ....[3]....
        /*0190*/ 	.word	0xffffffff


	//   ....[4]....
        /*0194*/ 	.word	0xffffffff


	//   ....[5]....
        /*0198*/ 	.word	0xffffffff


	//   ....[6]....
        /*019c*/ 	.word	0xffffffff


	//   ....[7]....
        /*01a0*/ 	.word	0xffffffff


	//   ....[8]....
        /*01a4*/ 	.word	0xffffffff


	//   ....[9]....
        /*01a8*/ 	.word	0xffffffff


	//   ....[10]....
        /*01ac*/ 	.word	0xffffffff


	//   ....[11]....
        /*01b0*/ 	.word	0xffffffff


	//   ....[12]....
        /*01b4*/ 	.word	0xffffffff


	//   ....[13]....
        /*01b8*/ 	.word	0xffffffff


	//   ....[14]....
        /*01bc*/ 	.word	0xffffffff


	//   ....[15]....
        /*01c0*/ 	.word	0xffffffff


	//   ....[16]....
        /*01c4*/ 	.word	0xffffffff


	//   ....[17]....
        /*01c8*/ 	.word	0xffffffff


	//   ....[18]....
        /*01cc*/ 	.word	0xffffffff


	//   ....[19]....
        /*01d0*/ 	.word	0xffffffff


	//   ....[20]....
        /*01d4*/ 	.word	0xffffffff


	//   ....[21]....
        /*01d8*/ 	.word	0xffffffff


	//   ....[22]....
        /*01dc*/ 	.word	0xffffffff


	//   ....[23]....
        /*01e0*/ 	.word	0xffffffff


	//   ....[24]....
        /*01e4*/ 	.word	0xffffffff


	//   ....[25]....
        /*01e8*/ 	.word	0xffffffff


	//   ....[26]....
        /*01ec*/ 	.word	0xffffffff


	//   ....[27]....
        /*01f0*/ 	.word	0xffffffff


	//   ....[28]....
        /*01f4*/ 	.word	0xffffffff


	//   ....[29]....
        /*01f8*/ 	.word	0xffffffff


	//   ....[30]....
        /*01fc*/ 	.word	0xffffffff


	//   ....[31]....
        /*0200*/ 	.word	0xffffffff


	//   ....[32]....
        /*0204*/ 	.word	0xffffffff


	//   ....[33]....
        /*0208*/ 	.word	0xffffffff


	//   ....[34]....
        /*020c*/ 	.word	0xffffffff


	//   ....[35]....
        /*0210*/ 	.word	0xffffffff


	//   ....[36]....
        /*0214*/ 	.word	0xffffffff


	//   ....[37]....
        /*0218*/ 	.word	0xffffffff


	//   ....[38]....
        /*021c*/ 	.word	0xffffffff


	//   ....[39]....
        /*0220*/ 	.word	0xffffffff


	//   ....[40]....
        /*0224*/ 	.word	0xffffffff


	//   ....[41]....
        /*0228*/ 	.word	0xffffffff


	//   ....[42]....
        /*022c*/ 	.word	0xffffffff


	//   ....[43]....
        /*0230*/ 	.word	0xffffffff


	//   ....[44]....
        /*0234*/ 	.word	0xffffffff


	//   ....[45]....
        /*0238*/ 	.word	0xffffffff


	//   ....[46]....
        /*023c*/ 	.word	0xffffffff


	//   ....[47]....
        /*0240*/ 	.word	0xffffffff


	//   ....[48]....
        /*0244*/ 	.word	0xffffffff


	//   ....[49]....
        /*0248*/ 	.word	0xffffffff


	//   ....[50]....
        /*024c*/ 	.word	0xffffffff


	//   ....[51]....
        /*0250*/ 	.word	0xffffffff


	//   ....[52]....
        /*0254*/ 	.word	0xffffffff


	//   ....[53]....
        /*0258*/ 	.word	0xffffffff


	//   ....[54]....
        /*025c*/ 	.word	0xffffffff


	//   ....[55]....
        /*0260*/ 	.word	0xffffffff


	//   ....[56]....
        /*0264*/ 	.word	0xffffffff


	//   ....[57]....
        /*0268*/ 	.word	0xffffffff


	//   ....[58]....
        /*026c*/ 	.word	0xffffffff


	//   ....[59]....
        /*0270*/ 	.word	0xffffffff


	//   ....[60]....
        /*0274*/ 	.word	0xffffffff


	//   ....[61]....
        /*0278*/ 	.word	0xffffffff


	//   ....[62]....
        /*027c*/ 	.word	0xffffffff


	//   ....[63]....
        /*0280*/ 	.word	0xffffffff


	//   ....[64]....
        /*0284*/ 	.word	0xffffffff


	//   ....[65]....
        /*0288*/ 	.word	0xffffffff


	//   ....[66]....
        /*028c*/ 	.word	0xffffffff


	//   ....[67]....
        /*0290*/ 	.word	0xffffffff


	//   ....[68]....
        /*0294*/ 	.word	0xffffffff


	//   ....[69]....
        /*0298*/ 	.word	0xffffffff


	//   ....[70]....
        /*029c*/ 	.word	0xffffffff


	//   ....[71]....
        /*02a0*/ 	.word	0xffffffff


	//   ....[72]....
        /*02a4*/ 	.word	0x0500000f


	//   ....[73]....
        /*02a8*/ 	.word	0x0500000f


	//   ....[74]....
        /*02ac*/ 	.word	0x0500000f


	//   ....[75]....
        /*02b0*/ 	.word	0x0500000f


	//   ....[76]....
        /*02b4*/ 	.word	0x0500000f


	//   ....[77]....
        /*02b8*/ 	.word	0x0500000f


	//   ....[78]....
        /*02bc*/ 	.word	0x0500000f


	//   ....[79]....
        /*02c0*/ 	.word	0x0500000f


	//   ....[80]....
        /*02c4*/ 	.word	0x0500000f


	//   ....[81]....
        /*02c8*/ 	.word	0x0500000f


	//   ....[82]....
        /*02cc*/ 	.word	0x0500000f


	//   ....[83]....
        /*02d0*/ 	.word	0x0500000f


	//   ....[84]....
        /*02d4*/ 	.word	0x0500000f


	//   ....[85]....
        /*02d8*/ 	.word	0x0500000f


	//   ....[86]....
        /*02dc*/ 	.word	0x0500000f


	//   ....[87]....
        /*02e0*/ 	.word	0x0500000f


	//   ....[88]....
        /*02e4*/ 	.word	0x0500000f


	//   ....[89]....
        /*02e8*/ 	.word	0x0500000f


	//   ....[90]....
        /*02ec*/ 	.word	0x0500000f


	//   ....[91]....
        /*02f0*/ 	.word	0x0500000f


	//   ....[92]....
        /*02f4*/ 	.word	0x0500000f


	//   ....[93]....
        /*02f8*/ 	.word	0x0500000f


	//   ....[94]....
        /*02fc*/ 	.word	0x0500000f


	//   ....[95]....
        /*0300*/ 	.word	0x0500000f


	//   ....[96]....
        /*0304*/ 	.word	0x0500000f


	//   ....[97]....
        /*0308*/ 	.word	0x0500000f


	//   ....[98]....
        /*030c*/ 	.word	0x0500000f


	//   ....[99]....
        /*0310*/ 	.word	0x0500000f


	//   ....[100]....
        /*0314*/ 	.word	0x0500000f


	//   ....[101]....
        /*0318*/ 	.word	0x0500000f


	//   ....[102]....
        /*031c*/ 	.word	0x0500000f


	//   ....[103]....
        /*0320*/ 	.word	0x0500000f


	//   ....[104]....
        /*0324*/ 	.word	0x0500000f


	//   ....[105]....
        /*0328*/ 	.word	0x0500000f


	//   ....[106]....
        /*032c*/ 	.word	0x0500000f


	//   ....[107]....
        /*0330*/ 	.word	0x0500000f


	//   ....[108]....
        /*0334*/ 	.word	0x0500000f


	//   ....[109]....
        /*0338*/ 	.word	0x0500000f


	//   ....[110]....
        /*033c*/ 	.word	0x0500000f


	//   ....[111]....
        /*0340*/ 	.word	0x0500000f


	//   ....[112]....
        /*0344*/ 	.word	0x0500000f


	//   ....[113]....
        /*0348*/ 	.word	0x0500000f


	//   ....[114]....
        /*034c*/ 	.word	0x0500000f


	//   ....[115]....
        /*0350*/ 	.word	0x0500000f


	//   ....[116]....
        /*0354*/ 	.word	0x0500000f


	//   ....[117]....
        /*0358*/ 	.word	0x0500000f


	//   ....[118]....
        /*035c*/ 	.word	0x0500000f


	//   ....[119]....
        /*0360*/ 	.word	0x0500000f


	//   ....[120]....
        /*0364*/ 	.word	0x0500000f


	//   ....[121]....
        /*0368*/ 	.word	0x0500000f


	//   ....[122]....
        /*036c*/ 	.word	0x0500000f


	//   ....[123]....
        /*0370*/ 	.word	0x0500000f


	//   ....[124]....
        /*0374*/ 	.word	0x0500000f


	//   ....[125]....
        /*0378*/ 	.word	0x0500000f


	//   ....[126]....
        /*037c*/ 	.word	0x0500000f


	//   ....[127]....
        /*0380*/ 	.word	0x0500000f


	//   ....[128]....
        /*0384*/ 	.word	0x0500000f


	//   ....[129]....
        /*0388*/ 	.word	0x0500000f


	//   ....[130]....
        /*038c*/ 	.word	0x0500000f


	//   ....[131]....
        /*0390*/ 	.word	0x0500000f


	//   ....[132]....
        /*0394*/ 	.word	0x0500000f


	//   ....[133]....
        /*0398*/ 	.word	0x0500000f


	//   ....[134]....
        /*039c*/ 	.word	0x0500000f


	//   ....[135]....
        /*03a0*/ 	.word	0x0500000f


	//   ....[136]....
        /*03a4*/ 	.word	0x0500000f


	//   ....[137]....
        /*03a8*/ 	.word	0x0500000f


	//   ....[138]....
        /*03ac*/ 	.word	0x0500000f


	//   ....[139]....
        /*03b0*/ 	.word	0x0500000f


	//   ....[140]....
        /*03b4*/ 	.word	0x0500000f


	//   ....[141]....
        /*03b8*/ 	.word	0x0500000f


	//   ....[142]....
        /*03bc*/ 	.word	0x0500000f


	//   ....[143]....
        /*03c0*/ 	.word	0x0500000f


	//   ....[144]....
        /*03c4*/ 	.word	0x0500000f


	//   ....[145]....
        /*03c8*/ 	.word	0x0500000f


	//   ....[146]....
        /*03cc*/ 	.word	0x0500000f


	//   ....[147]....
        /*03d0*/ 	.word	0x0500000f


	//   ....[148]....
        /*03d4*/ 	.word	0x0500000f


	//   ....[149]....
        /*03d8*/ 	.word	0x0500000f


	//   ....[150]....
        /*03dc*/ 	.word	0x0500000f


	//   ....[151]....
        /*03e0*/ 	.word	0x0500000f


	//   ....[152]....
        /*03e4*/ 	.word	0x0500000f


	//   ....[153]....
        /*03e8*/ 	.word	0x0500000f


	//   ....[154]....
        /*03ec*/ 	.word	0x0500000f


	//   ....[155]....
        /*03f0*/ 	.word	0x0500000f


	//   ....[156]....
        /*03f4*/ 	.word	0x0500000f


	//   ....[157]....
        /*03f8*/ 	.word	0x0500000f


	//   ....[158]....
        /*03fc*/ 	.word	0x0500000f


	//   ....[159]....
        /*0400*/ 	.word	0x0500000f


	//   ....[160]....
        /*0404*/ 	.word	0x0500000f


	//----- nvinfo : EIATTR_COOP_GROUP_INSTR_OFFSETS
	.align		4
.L_10677:
        /*0408*/ 	.byte	0x04, 0x28
        /*040a*/ 	.short	(.L_10679 - .L_10678)


	//   ....[0]....
.L_10678:
        /*040c*/ 	.word	0x00000b80


	//   ....[1]....
        /*0410*/ 	.word	0x00000ba0


	//   ....[2]....
        /*0414*/ 	.word	0x00000bc0


	//   ....[3]....
        /*0418*/ 	.word	0x00000be0


	//   ....[4]....
        /*041c*/ 	.word	0x00000c00


	//   ....[5]....
        /*0420*/ 	.word	0x00000d10


	//   ....[6]....
        /*0424*/ 	.word	0x00000d30


	//   ....[7]....
        /*0428*/ 	.word	0x00000d50


	//   ....[8]....
        /*042c*/ 	.word	0x00001ba0


	//   ....[9]....
        /*0430*/ 	.word	0x00001bd0


	//   ....[10]....
        /*0434*/ 	.word	0x00001bf0


	//   ....[11]....
        /*0438*/ 	.word	0x00001c10


	//   ....[12]....
        /*043c*/ 	.word	0x00001c30


	//   ....[13]....
        /*0440*/ 	.word	0x00001c80


	//   ....[14]....
        /*0444*/ 	.word	0x00001ca0


	//   ....[15]....
        /*0448*/ 	.word	0x00001cc0


	//   ....[16]....
        /*044c*/ 	.word	0x00002c80


	//   ....[17]....
        /*0450*/ 	.word	0x00002cc0


	//   ....[18]....
        /*0454*/ 	.word	0x00002d00


	//   ....[19]....
        /*0458*/ 	.word	0x00002d40


	//   ....[20]....
        /*045c*/ 	.word	0x00002d70


	//   ....[21]....
        /*0460*/ 	.word	0x00002da0


	//   ....[22]....
        /*0464*/ 	.word	0x00002de0


	//   ....[23]....
        /*0468*/ 	.word	0x00002e50


	//   ....[24]....
        /*046c*/ 	.word	0x00002e90


	//   ....[25]....
        /*0470*/ 	.word	0x00002eb0


	//   ....[26]....
        /*0474*/ 	.word	0x00002ed0


	//   ....[27]....
        /*0478*/ 	.word	0x00002ee0


	//   ....[28]....
        /*047c*/ 	.word	0x00002f10


	//   ....[29]....
        /*0480*/ 	.word	0x00002f50


	//   ....[30]....
        /*0484*/ 	.word	0x00002f80


	//   ....[31]....
        /*0488*/ 	.word	0x00002fa0


	//   ....[32]....
        /*048c*/ 	.word	0x00002fc0


	//   ....[33]....
        /*0490*/ 	.word	0x00002fe0


	//   ....[34]....
        /*0494*/ 	.word	0x00003010


	//   ....[35]....
        /*0498*/ 	.word	0x00003050


	//   ....[36]....
        /*049c*/ 	.word	0x00003080


	//   ....[37]....
        /*04a0*/ 	.word	0x000030c0


	//   ....[38]....
        /*04a4*/ 	.word	0x000030f0


	//   ....[39]....
        /*04a8*/ 	.word	0x00003110


	//   ....[40]....
        /*04ac*/ 	.word	0x00003130


	//   ....[41]....
        /*04b0*/ 	.word	0x00003150


	//   ....[42]....
        /*04b4*/ 	.word	0x00003160


	//   ....[43]....
        /*04b8*/ 	.word	0x00003180


	//   ....[44]....
        /*04bc*/ 	.word	0x000031b0


	//   ....[45]....
        /*04c0*/ 	.word	0x000031e0


	//   ....[46]....
        /*04c4*/ 	.word	0x00003210


	//   ....[47]....
        /*04c8*/ 	.word	0x00003230


	//   ....[48]....
        /*04cc*/ 	.word	0x00003250


	//   ....[49]....
        /*04d0*/ 	.word	0x00003270


	//   ....[50]....
        /*04d4*/ 	.word	0x00003290


	//   ....[51]....
        /*04d8*/ 	.word	0x000032b0


	//   ....[52]....
        /*04dc*/ 	.word	0x000032c0


	//   ....[53]....
        /*04e0*/ 	.word	0x00003300


	//   ....[54]....
        /*04e4*/ 	.word	0x00003330


	//   ....[55]....
        /*04e8*/ 	.word	0x00003350


	//   ....[56]....
        /*04ec*/ 	.word	0x00003370


	//   ....[57]....
        /*04f0*/ 	.word	0x00003390


	//   ....[58]....
        /*04f4*/ 	.word	0x000033b0


	//   ....[59]....
        /*04f8*/ 	.word	0x000033d0


	//   ....[60]....
        /*04fc*/ 	.word	0x000033e0


	//   ....[61]....
        /*0500*/ 	.word	0x00003410


	//   ....[62]....
        /*0504*/ 	.word	0x00003440


	//   ....[63]....
        /*0508*/ 	.word	0x00003470


	//   ....[64]....
        /*050c*/ 	.word	0x00003490


	//   ....[65]....
        /*0510*/ 	.word	0x000034b0


	//   ....[66]....
        /*0514*/ 	.word	0x000034d0


	//   ....[67]....
        /*0518*/ 	.word	0x000034f0


	//   ....[68]....
        /*051c*/ 	.word	0x00003520


	//   ....[69]....
        /*0520*/ 	.word	0x00003570


	//   ....[70]....
        /*0524*/ 	.word	0x00003590


	//   ....[71]....
        /*0528*/ 	.word	0x000035e0


	//   ....[72]....
        /*052c*/ 	.word	0x00004680


	//   ....[73]....
        /*0530*/ 	.word	0x000046e0


	//   ....[74]....
        /*0534*/ 	.word	0x00004740


	//   ....[75]....
        /*0538*/ 	.word	0x000047a0


	//   ....[76]....
        /*053c*/ 	.word	0x00004800


	//   ....[77]....
        /*0540*/ 	.word	0x00004880


	//   ....[78]....
        /*0544*/ 	.word	0x000048e0


	//   ....[79]....
        /*0548*/ 	.word	0x00004940


	//   ....[80]....
        /*054c*/ 	.word	0x000049a0


	//   ....[81]....
        /*0550*/ 	.word	0x00004a20


	//   ....[82]....
        /*0554*/ 	.word	0x00004a90


	//   ....[83]....
        /*0558*/ 	.word	0x00004af0


	//   ....[84]....
        /*055c*/ 	.word	0x00004b70


	//   ....[85]....
        /*0560*/ 	.word	0x00004be0


	//   ....[86]....
        /*0564*/ 	.word	0x00004c40


	//   ....[87]....
        /*0568*/ 	.word	0x00004cb0


	//   ....[88]....
        /*056c*/ 	.word	0x00004d20


	//   ....[89]....
        /*0570*/ 	.word	0x00004d80


	//   ....[90]....
        /*0574*/ 	.word	0x00004e00


	//   ....[91]....
        /*0578*/ 	.word	0x00004e70


	//   ....[92]....
        /*057c*/ 	.word	0x00004ed0


	//   ....[93]....
        /*0580*/ 	.word	0x00004f50


	//   ....[94]....
        /*0584*/ 	.word	0x00004fc0


	//   ....[95]....
        /*0588*/ 	.word	0x00005020


	//   ....[96]....
        /*058c*/ 	.word	0x000050a0


	//   ....[97]....
        /*0590*/ 	.word	0x00005110


	//   ....[98]....
        /*0594*/ 	.word	0x00005170


	//   ....[99]....
        /*0598*/ 	.word	0x000051f0


	//   ....[100]....
        /*059c*/ 	.word	0x00005260


	//   ....[101]....
        /*05a0*/ 	.word	0x000052c0


	//   ....[102]....
        /*05a4*/ 	.word	0x00005340


	//   ....[103]....
        /*05a8*/ 	.word	0x000053b0


	//   ....[104]....
        /*05ac*/ 	.word	0x00005410


	//   ....[105]....
        /*05b0*/ 	.word	0x00005480


	//   ....[106]....
        /*05b4*/ 	.word	0x000054f0


	//   ....[107]....
        /*05b8*/ 	.word	0x00005550


	//   ....[108]....
        /*05bc*/ 	.word	0x000055d0


	//   ....[109]....
        /*05c0*/ 	.word	0x00005640


	//   ....[110]....
        /*05c4*/ 	.word	0x000056a0


	//   ....[111]....
        /*05c8*/ 	.word	0x00005720


	//   ....[112]....
        /*05cc*/ 	.word	0x00005790


	//   ....[113]....
        /*05d0*/ 	.word	0x000057f0


	//   ....[114]....
        /*05d4*/ 	.word	0x00005870


	//   ....[115]....
        /*05d8*/ 	.word	0x000058e0


	//   ....[116]....
        /*05dc*/ 	.word	0x00005940


	//   ....[117]....
        /*05e0*/ 	.word	0x000059b0


	//   ....[118]....
        /*05e4*/ 	.word	0x00005a20


	//   ....[119]....
        /*05e8*/ 	.word	0x00005a80


	//   ....[120]....
        /*05ec*/ 	.word	0x00005b00


	//   ....[121]....
        /*05f0*/ 	.word	0x00005b70


	//   ....[122]....
        /*05f4*/ 	.word	0x00005bd0


	//   ....[123]....
        /*05f8*/ 	.word	0x00005c40


	//   ....[124]....
        /*05fc*/ 	.word	0x00005cb0


	//   ....[125]....
        /*0600*/ 	.word	0x00005d10


	//   ....[126]....
        /*0604*/ 	.word	0x00005d90


	//   ....[127]....
        /*0608*/ 	.word	0x00005e10


	//   ....[128]....
        /*060c*/ 	.word	0x00005e70


	//   ....[129]....
        /*0610*/ 	.word	0x00005ee0


	//   ....[130]....
        /*0614*/ 	.word	0x00005f40


	//   ....[131]....
        /*0618*/ 	.word	0x00005fa0


	//   ....[132]....
        /*061c*/ 	.word	0x00006020


	//   ....[133]....
        /*0620*/ 	.word	0x00006090


	//   ....[134]....
        /*0624*/ 	.word	0x000060f0


	//   ....[135]....
        /*0628*/ 	.word	0x00006160


	//   ....[136]....
        /*062c*/ 	.word	0x000061e0


	//   ....[137]....
        /*0630*/ 	.word	0x00006240


	//   ....[138]....
        /*0634*/ 	.word	0x000062c0


	//   ....[139]....
        /*0638*/ 	.word	0x00006330


	//   ....[140]....
        /*063c*/ 	.word	0x00006390


	//   ....[141]....
        /*0640*/ 	.word	0x00006410


	//   ....[142]....
        /*0644*/ 	.word	0x00006480


	//   ....[143]....
        /*0648*/ 	.word	0x000064e0


	//   ....[144]....
        /*064c*/ 	.word	0x00006560


	//   ....[145]....
        /*0650*/ 	.word	0x000065c0


	//   ....[146]....
        /*0654*/ 	.word	0x00006620


	//   ....[147]....
        /*0658*/ 	.word	0x00006690


	//   ....[148]....
        /*065c*/ 	.word	0x000066f0


	//   ....[149]....
        /*0660*/ 	.word	0x00006750


	//   ....[150]....
        /*0664*/ 	.word	0x000067c0


	//   ....[151]....
        /*0668*/ 	.word	0x00006820


	//   ....[152]....
        /*066c*/ 	.word	0x00006880


	//   ....[153]....
        /*0670*/ 	.word	0x000068f0


	//   ....[154]....
        /*0674*/ 	.word	0x00006950


	//   ....[155]....
        /*0678*/ 	.word	0x000069b0


	//   ....[156]....
        /*067c*/ 	.word	0x00006a20


	//   ....[157]....
        /*0680*/ 	.word	0x00006a80


	//   ....[158]....
        /*0684*/ 	.word	0x00006ae0


	//   ....[159]....
        /*0688*/ 	.word	0x00006b40


	//   ....[160]....
        /*068c*/ 	.word	0x00006bb0


	//----- nvinfo : EIATTR_VRC_CTA_INIT_COUNT
	.align		4
.L_10679:
        /*0690*/ 	.byte	0x02, 0x4a
	.zero		1
	.zero		1


	//----- nvinfo : EIATTR_SYSCALL_OFFSETS
	.align		4
        /*0694*/ 	.byte	0x04, 0x46
        /*0696*/ 	.short	(.L_10681 - .L_10680)


	//   ....[0]....
.L_10680:
        /*0698*/ 	.word	0x00002ba0


	//   ....[1]....
        /*069c*/ 	.word	0x00004620


	//----- nvinfo : EIATTR_EXIT_INSTR_OFFSETS
	.align		4
.L_10681:
        /*06a0*/ 	.byte	0x04, 0x1c
        /*06a2*/ 	.short	(.L_10683 - .L_10682)


	//   ....[0]....
.L_10682:
        /*06a4*/ 	.word	0x000000b0


	//   ....[1]....
        /*06a8*/ 	.word	0x000042a0


	//   ....[2]....
        /*06ac*/ 	.word	0x000042d0


	//   ....[3]....
        /*06b0*/ 	.word	0x00004520


	//   ....[4]....
        /*06b4*/ 	.word	0x00004630


	//----- nvinfo : EIATTR_CRS_STACK_SIZE
	.align		4
.L_10683:
        /*06b8*/ 	.byte	0x04, 0x1e
        /*06ba*/ 	.short	(.L_10685 - .L_10684)
.L_10684:
        /*06bc*/ 	.word	0x00000000


	//----- nvinfo : EIATTR_CBANK_PARAM_SIZE
	.align		4
.L_10685:
        /*06c0*/ 	.byte	0x03, 0x19
        /*06c2*/ 	.short	0x008c


	//----- nvinfo : EIATTR_PARAM_CBANK
	.align		4
        /*06c4*/ 	.byte	0x04, 0x0a
        /*06c6*/ 	.short	(.L_10687 - .L_10686)
	.align		4
.L_10686:
        /*06c8*/ 	.word	index@(.nv.constant0._ZN4vllm25paged_attention_v2_kernelIfhLi112ELi32ELi128ELNS_18Fp8KVCacheDataTypeE2ELb1ELi512EEEvPfS2_PT_PKS3_PKT0_S9_ifPKiSB_iPKfiiiSD_SD_iiiii)
        /*06cc*/ 	.short	0x0380
        /*06ce*/ 	.short	0x008c


	//----- nvinfo : EIATTR_SW_WAR
	.align		4
.L_10687:
        /*06d0*/ 	.byte	0x04, 0x36
        /*06d2*/ 	.short	(.L_10689 - .L_10688)
.L_10688:
        /*06d4*/ 	.word	0x00000008
.L_10689:


//--------------------- .nv.info._ZN4vllm25paged_attention_v2_kernelIfhLi96ELi32ELi128ELNS_18Fp8KVCacheDataTypeE2ELb1ELi512EEEvPfS2_PT_PKS3_PKT0_S9_ifPKiSB_iPKfiiiSD_SD_iiiii --------------------------
	.section	.nv.info._ZN4vllm25paged_attention_v2_kernelIfhLi96ELi32ELi128ELNS_18Fp8KVCacheDataTypeE2ELb1ELi512EEEvPfS2_PT_PKS3_PKT0_S9_ifPKiSB_iPKfiiiSD_SD_iiiii,"",@"SHT_CUDA_INFO"
	.sectionflags	@""
	.align	4


	//----- nvinfo : EIATTR_CUDA_API_VERSION
	.align		4
        /*0000*/ 	.byte	0x04, 0x37
        /*0002*/ 	.short	(.L_10691 - .L_10690)
.L_10690:
        /*0004*/ 	.word	0x00000082


	//----- nvinfo : EIATTR_KPARAM_INFO
	.align		4
.L_10691:
        /*0008*/ 	.byte	0x04, 0x17
        /*000a*/ 	.short	(.L_10693 - .L_10692)
.L_10692:
        /*000c*/ 	.word	0x00000000
        /*0010*/ 	.short	0x0015
        /*0012*/ 	.short	0x0088
        /*0014*/ 	.byte	0x00, 0xf0, 0x11, 0x00


	//----- nvinfo : EIATTR_KPARAM_INFO
	.align		4
.L_10693:
        /*0018*/ 	.byte	0x04, 0x17
        /*001a*/ 	.short	(.L_10695 - .L_10694)
.L_10694:
        /*001c*/ 	.word	0x00000000
        /*0020*/ 	.short	0x0014
        /*0022*/ 	.short	0x0084
        /*0024*/ 	.byte	0x00, 0xf0, 0x11, 0x00


	//----- nvinfo : EIATTR_KPARAM_INFO
	.align		4
.L_10695:
        /*0028*/ 	.byte	0x04, 0x17
        /*002a*/ 	.short	(.L_10697 - .L_10696)
.L_10696:
        /*002c*/ 	.word	0x00000000
        /*0030*/ 	.short	0x0013
        /*0032*/ 	.short	0x0080
        /*0034*/ 	.byte	0x00, 0xf0, 0x11, 0x00


	//----- nvinfo : EIATTR_KPARAM_INFO
	.align		4
.L_10697:
        /*0038*/ 	.byte	0x04, 0x17
        /*003a*/ 	.short	(.L_10699 - .L_10698)
.L_10698:
        /*003c*/ 	.word	0x00000000
        /*0040*/ 	.short	0x0012
        /*0042*/ 	.short	0x007c
        /*0044*/ 	.byte	0x00, 0xf0, 0x11, 0x00


	//----- nvinfo : EIATTR_KPARAM_INFO
	.align		4
.L_10699:
        /*0048*/ 	.byte	0x04, 0x17
        /*004a*/ 	.short	(.L_10701 - .L_10700)
.L_10700:
        /*004c*/ 	.word	0x00000000
        /*0050*/ 	.short	0x0011
        /*0052*/ 	.short	0x0078
        /*0054*/ 	.byte	0x00, 0xf0, 0x11, 0x00


	//----- nvinfo : EIATTR_KPARAM_INFO
	.align		4
.L_10701:
        /*0058*/ 	.byte	0x04, 0x17
        /*005a*/ 	.short	(.L_10703 - .L_10702)
.L_10702:
        /*005c*/ 	.word	0x00000000
        /*0060*/ 	.short	0x0010
        /*0062*/ 	.short	0x0070
        /*0064*/ 	.byte	0x00, 0xf5, 0x21, 0x00


	//----- nvinfo : EIATTR_KPARAM_INFO
	.align		4
.L_10703:
        /*0068*/ 	.byte	0x04, 0x17
        /*006a*/ 	.short	(.L_10705 - .L_10704)
.L_10704:
        /*006c*/ 	.word	0x00000000
        /*0070*/ 	.short	0x000f
        /*0072*/ 	.short	0x0068
        /*0074*/ 	.byte	0x00, 0xf5, 0x21, 0x00


	//----- nvinfo : EIATTR_KPARAM_INFO
	.align		4
.L_10705:
        /*0078*/ 	.byte	0x04, 0x17
        /*007a*/ 	.short	(.L_10707 - .L_10706)
.L_10706:
        /*007c*/ 	.word	0x00000000
        /*0080*/ 	.short	0x000e
        /*0082*/ 	.short	0x0060
        /*0084*/ 	.byte	0x00, 0xf0, 0x11, 0x00


	//----- nvinfo : EIATTR_KPARAM_INFO
	.align		4
.L_10707:
        /*0088*/ 	.byte	0x04, 0x17
        /*008a*/ 	.short	(.L_10709 - .L_10708)
.L_10708:
        /*008c*/ 	.word	0x00000000
        /*0090*/ 	.short	0x000d
        /*0092*/ 	.short	0x005c
        /*0094*/ 	.byte	0x00, 0xf0, 0x11, 0x00


	//----- nvinfo : EIATTR_KPARAM_INFO
	.align		4
.L_10709:
        /*0098*/ 	.byte	0x04, 0x17
        /*009a*/ 	.short	(.L_10711 - .L_10710)
.L_10710:
        /*009c*/ 	.word	0x00000000
        /*00a0*/ 	.short	0x000c
        /*00a2*/ 	.short	0x0058
        /*00a4*/ 	.byte	0x00, 0xf0, 0x11, 0x00


	//----- nvinfo : EIATTR_KPARAM_INFO
	.align		4
.L_10711:
        /*00a8*/ 	.byte	0x04, 0x17
        /*00aa*/ 	.short	(.L_10713 - .L_10712)
.L_10712:
        /*00ac*/ 	.word	0x00000000
        /*00b0*/ 	.short	0x000b
        /*00b2*/ 	.short	0x0050
        /*00b4*/ 	.byte	0x00, 0xf5, 0x21, 0x00


	//----- nvinfo : EIATTR_KPARAM_INFO
	.align		4
.L_10713:
        /*00b8*/ 	.byte	0x04, 0x17
        /*00ba*/ 	.short	(.L_10715 - .L_10714)
.L_10714:
        /*00bc*/ 	.word	0x00000000
        /*00c0*/ 	.short	0x000a
        /*00c2*/ 	.short	0x0048
        /*00c4*/ 	.byte	0x00, 0xf0, 0x11, 0x00


	//----- nvinfo : EIATTR_KPARAM_INFO
	.align		4
.L_10715:
        /*00c8*/ 	.byte	0x04, 0x17
        /*00ca*/ 	.short	(.L_10717 - .L_10716)
.L_10716:
        /*00cc*/ 	.word	0x00000000
        /*00d0*/ 	.short	0x0009
        /*00d2*/ 	.short	0x0040
        /*00d4*/ 	.byte	0x00, 0xf5, 0x21, 0x00


	//----- nvinfo : EIATTR_KPARAM_INFO
	.align		4
.L_10717:
        /*00d8*/ 	.byte	0x04, 0x17
        /*00da*/ 	.short	(.L_10719 - .L_10718)
.L_10718:
        /*00dc*/ 	.word	0x00000000
        /*00e0*/ 	.short	0x0008
        /*00e2*/ 	.short	0x0038
        /*00e4*/ 	.byte	0x00, 0xf5, 0x21, 0x00


	//----- nvinfo : EIATTR_KPARAM_INFO
	.align		4
.L_10719:
        /*00e8*/ 	.byte	0x04, 0x17
        /*00ea*/ 	.short	(.L_10721 - .L_10720)
.L_10720:
        /*00ec*/ 	.word	0x00000000
        /*00f0*/ 	.short	0x0007
        /*00f2*/ 	.short	0x0034
        /*00f4*/ 	.byte	0x00, 0xf0, 0x11, 0x00


	//----- nvinfo : EIATTR_KPARAM_INFO
	.align		4
.L_10721:
        /*00f8*/ 	.byte	0x04, 0x17
        /*00fa*/ 	.short	(.L_10723 - .L_10722)
.L_10722:
        /*00fc*/ 	.word	0x00000000
        /*0100*/ 	.short	0x0006
        /*0102*/ 	.short	0x0030
        /*0104*/ 	.byte	0x00, 0xf0, 0x11, 0x00


	//----- nvinfo : EIATTR_KPARAM_INFO
	.align		4
.L_10723:
        /*0108*/ 	.byte	0x04, 0x17
        /*010a*/ 	.short	(.L_10725 - .L_10724)
.L_10724:
        /*010c*/ 	.word	0x00000000
        /*0110*/ 	.short	0x0005
        /*0112*/ 	.short	0x0028
        /*0114*/ 	.byte	0x00, 0xf5, 0x21, 0x00


	//----- nvinfo : EIATTR_KPARAM_INFO
	.align		4
.L_10725:
        /*0118*/ 	.byte	0x04, 0x17
        /*011a*/ 	.short	(.L_10727 - .L_10726)
.L_10726:
        /*011c*/ 	.word	0x00000000
        /*0120*/ 	.short	0x0004
        /*0122*/ 	.short	0x0020
        /*0124*/ 	.byte	0x00, 0xf5, 0x21, 0x00


	//----- nvinfo : EIATTR_KPARAM_INFO
	.align		4
.L_10727:
        /*0128*/ 	.byte	0x04, 0x17
        /*012a*/ 	.short	(.L_10729 - .L_10728)
.L_10728:
        /*012c*/ 	.word	0x00000000
        /*0130*/ 	.short	0x0003
        /*0132*/ 	.short	0x0018
        /*0134*/ 	.byte	0x00, 0xf5, 0x21, 0x00


	//----- nvinfo : EIATTR_KPARAM_INFO
	.align		4
.L_10729:
        /*0138*/ 	.byte	0x04, 0x17
        /*013a*/ 	.short	(.L_10731 - .L_10730)
.L_10730:
        /*013c*/ 	.word	0x00000000
        /*0140*/ 	.short	0x0002
        /*0142*/ 	.short	0x0010
        /*0144*/ 	.byte	0x00, 0xf5, 0x21, 0x00


	//----- nvinfo : EIATTR_KPARAM_INFO
	.align		4
.L_10731:
        /*0148*/ 	.byte	0x04, 0x17
        /*014a*/ 	.short	(.L_10733 - .L_10732)
.L_10732:
        /*014c*/ 	.word	0x00000000
        /*0150*/ 	.short	0x0001
        /*0152*/ 	.short	0x0008
        /*0154*/ 	.byte	0x00, 0xf5, 0x21, 0x00


	//----- nvinfo : EIATTR_KPARAM_INFO
	.align		4
.L_10733:
        /*0158*/ 	.byte	0x04, 0x17
        /*015a*/ 	.short	(.L_10735 - .L_10734)
.L_10734:
        /*015c*/ 	.word	0x00000000
        /*0160*/ 	.short	0x0000
        /*0162*/ 	.short	0x0000
        /*0164*/ 	.byte	0x00, 0xf5, 0x21, 0x00


	//----- nvinfo : EIATTR_SPARSE_MMA_MASK
	.align		4
.L_10735:
        /*0168*/ 	.byte	0x03, 0x50
        /*016a*/ 	.short	0x0000


	//----- nvinfo : EIATTR_MAXREG_COUNT
	.align		4
        /*016c*/ 	.byte	0x03, 0x1b
        /*016e*/ 	.short	0x00ff


	//----- nvinfo : EIATTR_NUM_BARRIERS
	.align		4
        /*0170*/ 	.byte	0x02, 0x4c
        /*0172*/ 	.byte	0x01
	.zero		1


	//----- nvinfo : EIATTR_EXTERNS
	.align		4
        /*0174*/ 	.byte	0x04, 0x0f
        /*0176*/ 	.short	(.L_10737 - .L_10736)


	//   ....[0]....
	.align		4
.L_10736:
        /*0178*/ 	.word	index@(__assertfail)


	//----- nvinfo : EIATTR_MERCURY_ISA_VERSION
	.align		4
.L_10737:
        /*017c*/ 	.byte	0x03, 0x5f
        /*017e*/ 	.short	0x0101


	//----- nvinfo : EIATTR_COOP_GROUP_MASK_REGIDS
	.align		4
        /*0180*/ 	.byte	0x04, 0x29
        /*0182*/ 	.short	(.L_10739 - .L_10738)


	//   ....[0]....
.L_10738:
        /*0184*/ 	.word	0xffffffff


	//   ....[1]....
        /*0188*/ 	.word	0xffffffff


	//   ....[2]....
        /*018c*/ 	.word	0xffffffff


	//   ....[3]....
        /*0190*/ 	.word	0xffffffff


	//   ....[4]....
        /*0194*/ 	.word	0xffffffff


	//   ....[5]....
        /*0198*/ 	.word	0xffffffff


	//   ....[6]....
        /*019c*/ 	.word	0xffffffff


	//   ....[7]....
        /*01a0*/ 	.word	0xffffffff


	//   ....[8]....
        /*01a4*/ 	.word	0xffffffff


	//   ....[9]....
        /*01a8*/ 	.word	0xffffffff


	//   ....[10]....
        /*01ac*/ 	.word	0xffffffff


	//   ....[11]....
        /*01b0*/ 	.word	0xffffffff


	//   ....[12]....
        /*01b4*/ 	.word	0xffffffff


	//   ....[13]....
        /*01b8*/ 	.word	0xffffffff


	//   ....[14]....
        /*01bc*/ 	.word	0xffffffff


	//   ....[15]....
        /*01c0*/ 	.word	0xffffffff


	//   ....[16]....
        /*01c4*/ 	.word	0xffffffff


	//   ....[17]....
        /*01c8*/ 	.word	0xffffffff


	//   ....[18]....
        /*01cc*/ 	.word	0xffffffff


	//   ....[19]....
        /*01d0*/ 	.word	0xffffffff


	//   ....[20]....
        /*01d4*/ 	.word	0xffffffff


	//   ....[21]....
        /*01d8*/ 	.word	0xffffffff


	//   ....[22]....
        /*01dc*/ 	.word	0xffffffff


	//   ....[23]....
        /*01e0*/ 	.word	0xffffffff


	//   ....[24]....
        /*01e4*/ 	.word	0xffffffff


	//   ....[25]....
        /*01e8*/ 	.word	0xffffffff


	//   ....[26]....
        /*01ec*/ 	.word	0xffffffff


	//   ....[27]....
        /*01f0*/ 	.word	0xffffffff


	//   ....[28]....
        /*01f4*/ 	.word	0xffffffff


	//   ....[29]....
        /*01f8*/ 	.word	0xffffffff


	//   ....[30]....
        /*01fc*/ 	.word	0xffffffff


	//   ....[31]....
        /*0200*/ 	.word	0xffffffff


	//   ....[32]....
        /*0204*/ 	.word	0xffffffff


	//   ....[33]....
        /*0208*/ 	.word	0xffffffff


	//   ....[34]....
        /*020c*/ 	.word	0xffffffff


	//   ....[35]....
        /*0210*/ 	.word	0xffffffff


	//   ....[36]....
        /*0214*/ 	.word	0xffffffff


	//   ....[37]....
        /*0218*/ 	.word	0xffffffff


	//   ....[38]....
        /*021c*/ 	.word	0xffffffff


	//   ....[39]....
        /*0220*/ 	.word	0xffffffff


	//   ....[40]....
        /*0224*/ 	.word	0xffffffff


	//   ....[41]....
        /*0228*/ 	.word	0xffffffff


	//   ....[42]....
        /*022c*/ 	.word	0xffffffff


	//   ....[43]....
        /*0230*/ 	.word	0xffffffff


	//   ....[44]....
        /*0234*/ 	.word	0xffffffff


	//   ....[45]....
        /*0238*/ 	.word	0xffffffff


	//   ....[46]....
        /*023c*/ 	.word	0xffffffff


	//   ....[47]....
        /*0240*/ 	.word	0xffffffff


	//   ....[48]....
        /*0244*/ 	.word	0xffffffff


	//   ....[49]....
        /*0248*/ 	.word	0xffffffff


	//   ....[50]....
        /*024c*/ 	.word	0xffffffff


	//   ....[51]....
        /*0250*/ 	.word	0xffffffff


	//   ....[52]....
        /*0254*/ 	.word	0xffffffff


	//   ....[53]....
        /*0258*/ 	.word	0xffffffff


	//   ....[54]....
        /*025c*/ 	.word	0xffffffff


	//   ....[55]....
        /*0260*/ 	.word	0xffffffff


	//   ....[56]....
        /*0264*/ 	.word	0xffffffff


	//   ....[57]....
        /*0268*/ 	.word	0xffffffff


	//   ....[58]....
        /*026c*/ 	.word	0xffffffff


	//   ....[59]....
        /*0270*/ 	.word	0xffffffff


	//   ....[60]....
        /*0274*/ 	.word	0xffffffff


	//   ....[61]....
        /*0278*/ 	.word	0xffffffff


	//   ....[62]....
        /*027c*/ 	.word	0xffffffff


	//   ....[63]....
        /*0280*/ 	.word	0xffffffff


	//   ....[64]....
        /*0284*/ 	.word	0x0500000f


	//   ....[65]....
        /*0288*/ 	.word	0x0500000f


	//   ....[66]....
        /*028c*/ 	.word	0x0500000f


	//   ....[67]....
        /*0290*/ 	.word	0x0500000f


	//   ....[68]....
        /*0294*/ 	.word	0x0500000f


	//   ....[69]....
        /*0298*/ 	.word	0x0500000f


	//   ....[70]....
        /*029c*/ 	.word	0x0500000f


	//   ....[71]....
        /*02a0*/ 	.word	0x0500000f


	//   ....[72]....
        /*02a4*/ 	.word	0x0500000f


	//   ....[73]....
        /*02a8*/ 	.word	0x0500000f


	//   ....[74]....
        /*02ac*/ 	.word	0x0500000f


	//   ....[75]....
        /*02b0*/ 	.word	0x0500000f


	//   ....[76]....
        /*02b4*/ 	.word	0x0500000f


	//   ....[77]....
        /*02b8*/ 	.word	0x0500000f


	//   ....[78]....
        /*02bc*/ 	.word	0x0500000f


	//   ....[79]....
        /*02c0*/ 	.word	0x0500000f


	//   ....[80]....
        /*02c4*/ 	.word	0x0500000f


	//   ....[81]....
        /*02c8*/ 	.word	0x0500000f


	//   ....[82]....
        /*02cc*/ 	.word	0x0500000f


	//   ....[83]....
        /*02d0*/ 	.word	0x0500000f


	//   ....[84]....
        /*02d4*/ 	.word	0x0500000f


	//   ....[85]....
        /*02d8*/ 	.word	0x0500000f


	//   ....[86]....
        /*02dc*/ 	.word	0x0500000f


	//   ....[87]....
        /*02e0*/ 	.word	0x0500000f


	//   ....[88]....
        /*02e4*/ 	.word	0x0500000f


	//   ....[89]....
        /*02e8*/ 	.word	0x0500000f


	//   ....[90]....
        /*02ec*/ 	.word	0x0500000f


	//   ....[91]....
        /*02f0*/ 	.word	0x0500000f


	//   ....[92]....
        /*02f4*/ 	.word	0x0500000f


	//   ....[93]....
        /*02f8*/ 	.word	0x0500000f


	//   ....[94]....
        /*02fc*/ 	.word	0x0500000f


	//   ....[95]....
        /*0300*/ 	.word	0x0500000f


	//   ....[96]....
        /*0304*/ 	.word	0x0500000f


	//   ....[97]....
        /*0308*/ 	.word	0x0500000f


	//   ....[98]....
        /*030c*/ 	.word	0x0500000f


	//   ....[99]....
        /*0310*/ 	.word	0x0500000f


	//   ....[100]....
        /*0314*/ 	.word	0x0500000f


	//   ....[101]....
        /*0318*/ 	.word	0x0500000f


	//   ....[102]....
        /*031c*/ 	.word	0x0500000f


	//   ....[103]....
        /*0320*/ 	.word	0x0500000f


	//   ....[104]....
        /*0324*/ 	.word	0x0500000f


	//   ....[105]....
        /*0328*/ 	.word	0x0500000f


	//   ....[106]....
        /*032c*/ 	.word	0x0500000f


	//   ....[107]....
        /*0330*/ 	.word	0x0500000f


	//   ....[108]....
        /*0334*/ 	.word	0x0500000f


	//   ....[109]....
        /*0338*/ 	.word	0x0500000f


	//   ....[110]....
        /*033c*/ 	.word	0x0500000f


	//   ....[111]....
        /*0340*/ 	.word	0x0500000f


	//   ....[112]....
        /*0344*/ 	.word	0x0500000f


	//   ....[113]....
        /*0348*/ 	.word	0x0500000f


	//   ....[114]....
        /*034c*/ 	.word	0x0500000f


	//   ....[115]....
        /*0350*/ 	.word	0x0500000f


	//   ....[116]....
        /*0354*/ 	.word	0x0500000f


	//   ....[117]....
        /*0358*/ 	.word	0x0500000f


	//   ....[118]....
        /*035c*/ 	.word	0x0500000f


	//   ....[119]....
        /*0360*/ 	.word	0x0500000f


	//   ....[120]....
        /*0364*/ 	.word	0x0500000f


	//   ....[121]....
        /*0368*/ 	.word	0x0500000f


	//   ....[122]....
        /*036c*/ 	.word	0x0500000f


	//   ....[123]....
        /*0370*/ 	.word	0x0500000f


	//   ....[124]....
        /*0374*/ 	.word	0x0500000f


	//   ....[125]....
        /*0378*/ 	.word	0x0500000f


	//   ....[126]....
        /*037c*/ 	.word	0x0500000f


	//   ....[127]....
        /*0380*/ 	.word	0x0500000f


	//   ....[128]....
        /*0384*/ 	.word	0x0500000f


	//   ....[129]....
        /*0388*/ 	.word	0x0500000f


	//   ....[130]....
        /*038c*/ 	.word	0x0500000f


	//   ....[131]....
        /*0390*/ 	.word	0x0500000f


	//   ....[132]....
        /*0394*/ 	.word	0x0500000f


	//   ....[133]....
        /*0398*/ 	.word	0x0500000f


	//   ....[134]....
        /*039c*/ 	.word	0x0500000f


	//   ....[135]....
        /*03a0*/ 	.word	0x0500000f


	//   ....[136]....
        /*03a4*/ 	.word	0x0500000f


	//   ....[137]....
        /*03a8*/ 	.word	0x0500000f


	//   ....[138]....
        /*03ac*/ 	.word	0x0500000f


	//   ....[139]....
        /*03b0*/ 	.word	0x0500000f


	//   ....[140]....
        /*03b4*/ 	.word	0x0500000f


	//----- nvinfo : EIATTR_COOP_GROUP_INSTR_OFFSETS
	.align		4
.L_10739:
        /*03b8*/ 	.byte	0x04, 0x28
        /*03ba*/ 	.short	(.L_10741 - .L_10740)


	//   ....[0]....
.L_10740:
        /*03bc*/ 	.word	0x00000b80


	//   ....[1]....
        /*03c0*/ 	.word	0x00000ba0


	//   ....[2]....
        /*03c4*/ 	.word	0x00000bc0


	//   ....[3]....
        /*03c8*/ 	.word	0x00000be0


	//   ....[4]....
        /*03cc*/ 	.word	0x00000c00


	//   ....[5]....
        /*03d0*/ 	.word	0x00000d10


	//   ....[6]....
        /*03d4*/ 	.word	0x00000d30


	//   ....[7]....
        /*03d8*/ 	.word	0x00000d50


	//   ....[8]....
        /*03dc*/ 	.word	0x00001ba0


	//   ....[9]....
        /*03e0*/ 	.word	0x00001bd0


	//   ....[10]....
        /*03e4*/ 	.word	0x00001bf0


	//   ....[11]....
        /*03e8*/ 	.word	0x00001c10


	//   ....[12]....
        /*03ec*/ 	.word	0x00001c30


	//   ....[13]....
        /*03f0*/ 	.word	0x00001c80


	//   ....[14]....
        /*03f4*/ 	.word	0x00001ca0


	//   ....[15]....
        /*03f8*/ 	.word	0x00001cc0


	//   ....[16]....
        /*03fc*/ 	.word	0x00002c80


	//   ....[17]....
        /*0400*/ 	.word	0x00002cc0


	//   ....[18]....
        /*0404*/ 	.word	0x00002d00


	//   ....[19]....
        /*0408*/ 	.word	0x00002d40


	//   ....[20]....
        /*040c*/ 	.word	0x00002d80


	//   ....[21]....
        /*0410*/ 	.word	0x00002dc0


	//   ....[22]....
        /*0414*/ 	.word	0x00002e10


	//   ....[23]....
        /*0418*/ 	.word	0x00002e90


	//   ....[24]....
        /*041c*/ 	.word	0x00002ec0


	//   ....[25]....
        /*0420*/ 	.word	0x00002ee0


	//   ....[26]....
        /*0424*/ 	.word	0x00002f00


	//   ....[27]....
        /*0428*/ 	.word	0x00002f20


	//   ....[28]....
        /*042c*/ 	.word	0x00002f30


	//   ....[29]....
        /*0430*/ 	.word	0x00002f60


	//   ....[30]....
        /*0434*/ 	.word	0x00002f80


	//   ....[31]....
        /*0438*/ 	.word	0x00002fa0


	//   ....[32]....
        /*043c*/ 	.word	0x00002fc0


	//   ....[33]....
        /*0440*/ 	.word	0x00002fe0


	//   ....[34]....
        /*0444*/ 	.word	0x00003000


	//   ....[35]....
        /*0448*/ 	.word	0x00003010


	//   ....[36]....
        /*044c*/ 	.word	0x00003050


	//   ....[37]....
        /*0450*/ 	.word	0x00003080


	//   ....[38]....
        /*0454*/ 	.word	0x000030a0


	//   ....[39]....
        /*0458*/ 	.word	0x000030c0


	//   ....[40]....
        /*045c*/ 	.word	0x000030e0


	//   ....[41]....
        /*0460*/ 	.word	0x00003100


	//   ....[42]....
        /*0464*/ 	.word	0x00003120


	//   ....[43]....
        /*0468*/ 	.word	0x00003130


	//   ....[44]....
        /*046c*/ 	.word	0x00003170


	//   ....[45]....
        /*0470*/ 	.word	0x000031a0


	//   ....[46]....
        /*0474*/ 	.word	0x000031c0


	//   ....[47]....
        /*0478*/ 	.word	0x000031e0


	//   ....[48]....
        /*047c*/ 	.word	0x00003200


	//   ....[49]....
        /*0480*/ 	.word	0x00003220


	//   ....[50]....
        /*0484*/ 	.word	0x00003240


	//   ....[51]....
        /*0488*/ 	.word	0x00003250


	//   ....[52]....
        /*048c*/ 	.word	0x00003270


	//   ....[53]....
        /*0490*/ 	.word	0x000032b0


	//   ....[54]....
        /*0494*/ 	.word	0x000032e0


	//   ....[55]....
        /*0498*/ 	.word	0x00003300


	//   ....[56]....
        /*049c*/ 	.word	0x00003320


	//   ....[57]....
        /*04a0*/ 	.word	0x00003340


	//   ....[58]....
        /*04a4*/ 	.word	0x00003360


	//   ....[59]....
        /*04a8*/ 	.word	0x00003370


	//   ....[60]....
        /*04ac*/ 	.word	0x00003390


	//   ....[61]....
        /*04b0*/ 	.word	0x000033c0


	//   ....[62]....
        /*04b4*/ 	.word	0x000033e0


	//   ....[63]....
        /*04b8*/ 	.word	0x00003430


	//   ....[64]....
        /*04bc*/ 	.word	0x00004330


	//   ....[65]....
        /*04c0*/ 	.word	0x00004390


	//   ....[66]....
        /*04c4*/ 	.word	0x000043f0


	//   ....[67]....
        /*04c8*/ 	.word	0x00004450


	//   ....[68]....
        /*04cc*/ 	.word	0x000044b0


	//   ....[69]....
        /*04d0*/ 	.word	0x00004530


	//   ....[70]....
        /*04d4*/ 	.word	0x00004590


	//   ....[71]....
        /*04d8*/ 	.word	0x000045f0


	//   ....[72]....
        /*04dc*/ 	.word	0x00004650


	//   ....[73]....
        /*04e0*/ 	.word	0x000046d0


	//   ....[74]....
        /*04e4*/ 	.word	0x00004740


	//   ....[75]....
        /*04e8*/ 	.word	0x000047a0


	//   ....[76]....
        /*04ec*/ 	.word	0x00004820


	//   ....[77]....
        /*04f0*/ 	.word	0x00004890


	//   ....[78]....
        /*04f4*/ 	.word	0x000048f0


	//   ....[79]....
        /*04f8*/ 	.word	0x00004970


	//   ....[80]....
        /*04fc*/ 	.word	0x000049e0


	//   ....[81]....
        /*0500*/ 	.word	0x00004a40


	//   ....[82]....
        /*0504*/ 	.word	0x00004ac0


	//   ....[83]....
        /*0508*/ 	.word	0x00004b30


	//   ....[84]....
        /*050c*/ 	.word	0x00004b90


	//   ....[85]....
        /*0510*/ 	.word	0x00004c10


	//   ....[86]....
        /*0514*/ 	.word	0x00004c80


	//   ....[87]....
        /*0518*/ 	.word	0x00004ce0


	//   ....[88]....
        /*051c*/ 	.word	0x00004d50


	//   ....[89]....
        /*0520*/ 	.word	0x00004dc0


	//   ....[90]....
        /*0524*/ 	.word	0x00004e20


	//   ....[91]....
        /*0528*/ 	.word	0x00004ea0


	//   ....[92]....
        /*052c*/ 	.word	0x00004f10


	//   ....[93]....
        /*0530*/ 	.word	0x00004f70


	//   ....[94]....
        /*0534*/ 	.word	0x00004ff0


	//   ....[95]....
        /*0538*/ 	.word	0x00005060


	//   ....[96]....
        /*053c*/ 	.word	0x000050c0


	//   ....[97]....
        /*0540*/ 	.word	0x00005130


	//   ....[98]....
        /*0544*/ 	.word	0x000051a0


	//   ....[99]....
        /*0548*/ 	.word	0x00005200


	//   ....[100]....
        /*054c*/ 	.word	0x00005280


	//   ....[101]....
        /*0550*/ 	.word	0x000052f0


	//   ....[102]....
        /*0554*/ 	.word	0x00005350


	//   ....[103]....
        /*0558*/ 	.word	0x000053d0


	//   ....[104]....
        /*055c*/ 	.word	0x00005440


	//   ....[105]....
        /*0560*/ 	.word	0x000054a0


	//   ....[106]....
        /*0564*/ 	.word	0x00005510


	//   ....[107]....
        /*0568*/ 	.word	0x00005580


	//   ....[108]....
        /*056c*/ 	.word	0x000055e0


	//   ....[109]....
        /*0570*/ 	.word	0x00005660


	//   ....[110]....
        /*0574*/ 	.word	0x000056d0


	//   ....[111]....
        /*0578*/ 	.word	0x00005730


	//   ....[112]....
        /*057c*/ 	.word	0x000057a0


	//   ....[113]....
        /*0580*/ 	.word	0x00005810


	//   ....[114]....
        /*0584*/ 	.word	0x00005870


	//   ....[115]....
        /*0588*/ 	.word	0x000058f0


	//   ....[116]....
        /*058c*/ 	.word	0x00005960


	//   ....[117]....
        /*0590*/ 	.word	0x000059c0


	//   ....[118]....
        /*0594*/ 	.word	0x00005a40


	//   ....[119]....
        /*0598*/ 	.word	0x00005ab0


	//   ....[120]....
        /*059c*/ 	.word	0x00005b10


	//   ....[121]....
        /*05a0*/ 	.word	0x00005b80


	//   ....[122]....
        /*05a4*/ 	.word	0x00005bf0


	//   ....[123]....
        /*05a8*/ 	.word	0x00005c50


	//   ....[124]....
        /*05ac*/ 	.word	0x00005cc0


	//   ....[125]....
        /*05b0*/ 	.word	0x00005d40


	//   ....[126]....
        /*05b4*/ 	.word	0x00005da0


	//   ....[127]....
        /*05b8*/ 	.word	0x00005e20


	//   ....[128]....
        /*05bc*/ 	.word	0x00005e80


	//   ....[129]....
        /*05c0*/ 	.word	0x00005ee0


	//   ....[130]....
        /*05c4*/ 	.word	0x00005f50


	//   ....[131]....
        /*05c8*/ 	.word	0x00005fc0


	//   ....[132]....
        /*05cc*/ 	.word	0x00006020


	//   ....[133]....
        /*05d0*/ 	.word	0x000060a0


	//   ....[134]....
        /*05d4*/ 	.word	0x00006100


	//   ....[135]....
        /*05d8*/ 	.word	0x00006160


	//   ....[136]....
        /*05dc*/ 	.word	0x000061d0


	//   ....[137]....
        /*05e0*/ 	.word	0x00006230


	//   ....[138]....
        /*05e4*/ 	.word	0x00006290


	//   ....[139]....
        /*05e8*/ 	.word	0x000062f0


	//   ....[140]....
        /*05ec*/ 	.word	0x00006360


	//----- nvinfo : EIATTR_VRC_CTA_INIT_COUNT
	.align		4
.L_10741:
        /*05f0*/ 	.byte	0x02, 0x4a
	.zero		1
	.zero		1


	//----- nvinfo : EIATTR_SYSCALL_OFFSETS
	.align		4
        /*05f4*/ 	.byte	0x04, 0x46
        /*05f6*/ 	.short	(.L_10743 - .L_10742)


	//   ....[0]....
.L_10742:
        /*05f8*/ 	.word	0x00002ba0


	//   ....[1]....
        /*05fc*/ 	.word	0x000042d0


	//----- nvinfo : EIATTR_EXIT_INSTR_OFFSETS
	.align		4
.L_10743:
        /*0600*/ 	.byte	0x04, 0x1c
        /*0602*/ 	.short	(.L_10745 - .L_10744)


	//   ....[0]....
.L_10744:
        /*0604*/ 	.word	0x000000b0


	//   ....[1]....
        /*0608*/ 	.word	0x00003f90


	//   ....[2]....
        /*060c*/ 	.word	0x00003fc0


	//   ....[3]....
        /*0610*/ 	.word	0x000041d0


	//   ....[4]....
        /*0614*/ 	.word	0x000042e0


	//----- nvinfo : EIATTR_CRS_STACK_SIZE
	.align		4
.L_10745:
        /*0618*/ 	.byte	0x04, 0x1e
        /*061a*/ 	.short	(.L_10747 - .L_10746)
.L_10746:
        /*061c*/ 	.word	0x00000000


	//----- nvinfo : EIATTR_CBANK_PARAM_SIZE
	.align		4
.L_10747:
        /*0620*/ 	.byte	0x03, 0x19
        /*0622*/ 	.short	0x008c


	//----- nvinfo : EIATTR_PARAM_CBANK
	.align		4
        /*0624*/ 	.byte	0x04, 0x0a
        /*0626*/ 	.short	(.L_10749 - .L_10748)
	.align		4
.L_10748:
        /*0628*/ 	.word	index@(.nv.constant0._ZN4vllm25paged_attention_v2_kernelIfhLi96ELi32ELi128ELNS_18Fp8KVCacheDataTypeE2ELb1ELi512EEEvPfS2_PT_PKS3_PKT0_S9_ifPKiSB_iPKfiiiSD_SD_iiiii)
        /*062c*/ 	.short	0x0380
        /*062e*/ 	.short	0x008c


	//----- nvinfo : EIATTR_SW_WAR
	.align		4
.L_10749:
        /*0630*/ 	.byte	0x04, 0x36
        /*0632*/ 	.short	(.L_10751 - .L_10750)
.L_10750:
        /*0634*/ 	.word	0x00000008
.L_10751:


//--------------------- .nv.info._ZN4vllm25paged_attention_v2_kernelIfhLi80ELi32ELi128ELNS_18Fp8KVCacheDataTypeE2ELb1ELi512EEEvPfS2_PT_PKS3_PKT0_S9_ifPKiSB_iPKfiiiSD_SD_iiiii --------------------------
	.section	.nv.info._ZN4vllm25paged_attention_v2_kernelIfhLi80ELi32ELi128ELNS_18Fp8KVCacheDataTypeE2ELb1ELi512EEEvPfS2_PT_PKS3_PKT0_S9_ifPKiSB_iPKfiiiSD_SD_iiiii,"",@"SHT_CUDA_INFO"
	.sectionflags	@""
	.align	4


	//----- nvinfo : EIATTR_CUDA_API_VERSION
	.align		4
        /*0000*/ 	.byte	0x04, 0x37
        /*0002*/ 	.short	(.L_10753 - .L_10752)
.L_10752:
        /*0004*/ 	.word	0x00000082


	//----- nvinfo : EIATTR_KPARAM_INFO
	.align		4
.L_10753:
        /*0008*/ 	.byte	0x04, 0x17
        /*000a*/ 	.short	(.L_10755 - .L_10754)
.L_10754:
        /*000c*/ 	.word	0x00000000
        /*0010*/ 	.short	0x0015
        /*0012*/ 	.short	0x0088
        /*0014*/ 	.byte	0x00, 0xf0, 0x11, 0x00


	//----- nvinfo : EIATTR_KPARAM_INFO
	.align		4
.L_10755:
        /*0018*/ 	.byte	0x04, 0x17
        /*001a*/ 	.short	(.L_10757 - .L_10756)
.L_10756:
        /*001c*/ 	.word	0x00000000
        /*0020*/ 	.short	0x0014
        /*0022*/ 	.short	0x0084
        /*0024*/ 	.byte	0x00, 0xf0, 0x11, 0x00


	//----- nvinfo : EIATTR_KPARAM_INFO
	.align		4
.L_10757:
        /*0028*/ 	.byte	0x04, 0x17
        /*002a*/ 	.short	(.L_10759 - .L_10758)
.L_10758:
        /*002c*/ 	.word	0x00000000
        /*0030*/ 	.short	0x0013
        /*0032*/ 	.short	0x0080
        /*0034*/ 	.byte	0x00, 0xf0, 0x11, 0x00


	//----- nvinfo : EIATTR_KPARAM_INFO
	.align		4
.L_10759:
        /*0038*/ 	.byte	0x04, 0x17
        /*003a*/ 	.short	(.L_10761 - .L_10760)
.L_10760:
        /*003c*/ 	.word	0x00000000
        /*0040*/ 	.short	0x0012
        /*0042*/ 	.short	0x007c
        /*0044*/ 	.byte	0x00, 0xf0, 0x11, 0x00


	//----- nvinfo : EIATTR_KPARAM_INFO
	.align		4
.L_10761:
        /*0048*/ 	.byte	0x04, 0x17
        /*004a*/ 	.short	(.L_10763 - .L_10762)
.L_10762:
        /*004c*/ 	.word	0x00000000
        /*0050*/ 	.short	0x0011
        /*0052*/ 	.short	0x0078
        /*0054*/ 	.byte	0x00, 0xf0, 0x11, 0x00


	//----- nvinfo : EIATTR_KPARAM_INFO
	.align		4
.L_10763:
        /*0058*/ 	.byte	0x04, 0x17
        /*005a*/ 	.short	(.L_10765 - .L_10764)
.L_10764:
        /*005c*/ 	.word	0x00000000
        /*0060*/ 	.short	0x0010
        /*0062*/ 	.short	0x0070
        /*0064*/ 	.byte	0x00, 0xf5, 0x21, 0x00


	//----- nvinfo : EIATTR_KPARAM_INFO
	.align		4
.L_10765:
        /*0068*/ 	.byte	0x04, 0x17
        /*006a*/ 	.short	(.L_10767 - .L_10766)
.L_10766:
        /*006c*/ 	.word	0x00000000
        /*0070*/ 	.short	0x000f
        /*0072*/ 	.short	0x0068
        /*0074*/ 	.byte	0x00, 0xf5, 0x21, 0x00


	//----- nvinfo : EIATTR_KPARAM_INFO
	.align		4
.L_10767:
        /*0078*/ 	.byte	0x04, 0x17
        /*007a*/ 	.short	(.L_10769 - .L_10768)
.L_10768:
        /*007c*/ 	.word	0x00000000
        /*0080*/ 	.short	0x000e
        /*0082*/ 	.short	0x0060
        /*0084*/ 	.byte	0x00, 0xf0, 0x11, 0x00


	//----- nvinfo : EIATTR_KPARAM_INFO
	.align		4
.L_10769:
        /*0088*/ 	.byte	0x04, 0x17
        /*008a*/ 	.short	(.L_10771 - .L_10770)
.L_10770:
        /*008c*/ 	.word	0x00000000
        /*0090*/ 	.short	0x000d
        /*0092*/ 	.short	0x005c
        /*0094*/ 	.byte	0x00, 0xf0, 0x11, 0x00


	//----- nvinfo : EIATTR_KPARAM_INFO
	.align		4
.L_10771:
        /*0098*/ 	.byte	0x04, 0x17
        /*009a*/ 	.short	(.L_10773 - .L_10772)
.L_10772:
        /*009c*/ 	.word	0x00000000
        /*00a0*/ 	.short	0x000c
        /*00a2*/ 	.short	0x0058
        /*00a4*/ 	.byte	0x00, 0xf0, 0x11, 0x00


	//----- nvinfo : EIATTR_KPARAM_INFO
	.align		4
.L_10773:
        /*00a8*/ 	.byte	0x04, 0x17
        /*00aa*/ 	.short	(.L_10775 - .L_10774)
.L_10774:
        /*00ac*/ 	.word	0x00000000
        /*00b0*/ 	.short	0x000b
        /*00b2*/ 	.short	0x0050
        /*00b4*/ 	.byte	0x00, 0xf5, 0x21, 0x00


	//----- nvinfo : EIATTR_KPARAM_INFO
	.align		4
.L_10775:
        /*00b8*/ 	.byte	0x04, 0x17
        /*00ba*/ 	.short	(.L_10777 - .L_10776)
.L_10776:
        /*00bc*/ 	.word	0x00000000
        /*00c0*/ 	.short	0x000a
        /*00c2*/ 	.short	0x0048
        /*00c4*/ 	.byte	0x00, 0xf0, 0x11, 0x00


	//----- nvinfo : EIATTR_KPARAM_INFO
	.align		4
.L_10777:
        /*00c8*/ 	.byte	0x04, 0x17
        /*00ca*/ 	.short	(.L_10779 - .L_10778)
.L_10778:
        /*00cc*/ 	.word	0x00000000
        /*00d0*/ 	.short	0x0009
        /*00d2*/ 	.short	0x0040
        /*00d4*/ 	.byte	0x00, 0xf5, 0x21, 0x00


	//----- nvinfo : EIATTR_KPARAM_INFO
	.align		4
.L_10779:
        /*00d8*/ 	.byte	0x04, 0x17
        /*00da*/ 	.short	(.L_10781 - .L_10780)
.L_10780:
        /*00dc*/ 	.word	0x00000000
        /*00e0*/ 	.short	0x0008
        /*00e2*/ 	.short	0x0038
        /*00e4*/ 	.byte	0x00, 0xf5, 0x21, 0x00


	//----- nvinfo : EIATTR_KPARAM_INFO
	.align		4
.L_10781:
        /*00e8*/ 	.byte	0x04, 0x17
        /*00ea*/ 	.short	(.L_10783 - .L_10782)
.L_10782:
        /*00ec*/ 	.word	0x00000000
        /*00f0*/ 	.short	0x0007
        /*00f2*/ 	.short	0x0034
        /*00f4*/ 	.byte	0x00, 0xf0, 0x11, 0x00


	//----- nvinfo : EIATTR_KPARAM_INFO
	.align		4
.L_10783:
        /*00f8*/ 	.byte	0x04, 0x17
        /*00fa*/ 	.short	(.L_10785 - .L_10784)
.L_10784:
        /*00fc*/ 	.word	0x00000000
        /*0100*/ 	.short	0x0006
        /*0102*/ 	.short	0x0030
        /*0104*/ 	.byte	0x00, 0xf0, 0x11, 0x00


	//----- nvinfo : EIATTR_KPARAM_INFO
	.align		4
.L_10785:
        /*0108*/ 	.byte	0x04, 0x17
        /*010a*/ 	.short	(.L_10787 - .L_10786)
.L_10786:
        /*010c*/ 	.word	0x00000000
        /*0110*/ 	.short	0x0005
        /*0112*/ 	.short	0x0028
        /*0114*/ 	.byte	0x00, 0xf5, 0x21, 0x00


	//----- nvinfo : EIATTR_KPARAM_INFO
	.align		4
.L_10787:
        /*0118*/ 	.byte	0x04, 0x17
        /*011a*/ 	.short	(.L_10789 - .L_10788)
.L_10788:
        /*011c*/ 	.word	0x00000000
        /*0120*/ 	.short	0x0004
        /*0122*/ 	.short	0x0020
        /*0124*/ 	.byte	0x00, 0xf5, 0x21, 0x00


	//----- nvinfo : EIATTR_KPARAM_INFO
	.align		4
.L_10789:
        /*0128*/ 	.byte	0x04, 0x17
        /*012a*/ 	.short	(.L_10791 - .L_10790)
.L_10790:
        /*012c*/ 	.word	0x00000000
        /*0130*/ 	.short	0x0003
        /*0132*/ 	.short	0x0018
        /*0134*/ 	.byte	0x00, 0xf5, 0x21, 0x00


	//----- nvinfo : EIATTR_KPARAM_INFO
	.align		4
.L_10791:
        /*0138*/ 	.byte	0x04, 0x17
        /*013a*/ 	.short	(.L_10793 - .L_10792)
.L_10792:
        /*013c*/ 	.word	0x00000000
        /*0140*/ 	.short	0x0002
        /*0142*/ 	.short	0x0010
        /*0144*/ 	.byte	0x00, 0xf5, 0x21, 0x00


	//----- nvinfo : EIATTR_KPARAM_INFO
	.align		4
.L_10793:
        /*0148*/ 	.byte	0x04, 0x17
        /*014a*/ 	.short	(.L_10795 - .L_10794)
.L_10794:
        /*014c*/ 	.word	0x00000000
        /*0150*/ 	.short	0x0001
        /*0152*/ 	.short	0x0008
        /*0154*/ 	.byte	0x00, 0xf5, 0x21, 0x00


	//----- nvinfo : EIATTR_KPARAM_INFO
	.align		4
.L_10795:
        /*0158*/ 	.byte	0x04, 0x17
        /*015a*/ 	.short	(.L_10797 - .L_10796)
.L_10796:
        /*015c*/ 	.word	0x00000000
        /*0160*/ 	.short	0x0000
        /*0162*/ 	.short	0x0000
        /*0164*/ 	.byte	0x00, 0xf5, 0x21, 0x00


	//----- nvinfo : EIATTR_SPARSE_MMA_MASK
	.align		4
.L_10797:
        /*0168*/ 	.byte	0x03, 0x50
        /*016a*/ 	.short	0x0000


	//----- nvinfo : EIATTR_MAXREG_COUNT
	.align		4
        /*016c*/ 	.byte	0x03, 0x1b
        /*016e*/ 	.short	0x00ff


	//----- nvinfo : EIATTR_NUM_BARRIERS
	.align		4
        /*0170*/ 	.byte	0x02, 0x4c
        /*0172*/ 	.byte	0x01
	.zero		1


	//----- nvinfo : EIATTR_EXTERNS
	.align		4
        /*0174*/ 	.byte	0x04, 0x0f
        /*0176*/ 	.short	(.L_10799 - .L_10798)


	//   ....[0]....
	.align		4
.L_10798:
        /*0178*/ 	.word	index@(__assertfail)


	//----- nvinfo : EIATTR_MERCURY_ISA_VERSION
	.align		4
.L_10799:
        /*017c*/ 	.byte	0x03, 0x5f
        /*017e*/ 	.short	0x0101


	//----- nvinfo : EIATTR_COOP_GROUP_MASK_REGIDS
	.align		4
        /*0180*/ 	.byte	0x04, 0x29
        /*0182*/ 	.short	(.L_10801 - .L_10800)


	//   ....[0]....
.L_10800:
        /*0184*/ 	.word	0xffffffff


	//   ....[1]....
        /*0188*/ 	.word	0xffffffff


	//   ....[2]....
        /*018c*/ 	.word	0xffffffff


	//   ....[3]....
        /*0190*/ 	.word	0xffffffff


	//   ....[4]....
        /*0194*/ 	.word	0xffffffff


	//   ....[5]....
        /*0198*/ 	.word	0xffffffff


	//   ....[6]....
        /*019c*/ 	.word	0xffffffff


	//   ....[7]....
        /*01a0*/ 	.word	0xffffffff


	//   ....[8]....
        /*01a4*/ 	.word	0xffffffff


	//   ....[9]....
        /*01a8*/ 	.word	0xffffffff


	//   ....[10]....
        /*01ac*/ 	.word	0xffffffff


	//   ....[11]....
        /*01b0*/ 	.word	0xffffffff


	//   ....[12]....
        /*01b4*/ 	.word	0xffffffff


	//   ....[13]....
        /*01b8*/ 	.word	0xffffffff


	//   ....[14]....
        /*01bc*/ 	.word	0xffffffff


	//   ....[15]....
        /*01c0*/ 	.word	0xffffffff


	//   ....[16]....
        /*01c4*/ 	.word	0xffffffff


	//   ....[17]....
        /*01c8*/ 	.word	0xffffffff


	//   ....[18]....
        /*01cc*/ 	.word	0xffffffff


	//   ....[19]....
        /*01d0*/ 	.word	0xffffffff


	//   ....[20]....
        /*01d4*/ 	.word	0xffffffff


	//   ....[21]....
        /*01d8*/ 	.word	0xffffffff


	//   ....[22]....
        /*01dc*/ 	.word	0xffffffff


	//   ....[23]....
        /*01e0*/ 	.word	0xffffffff


	//   ....[24]....
        /*01e4*/ 	.word	0xffffffff


	//   ....[25]....
        /*01e8*/ 	.word	0xffffffff


	//   ....[26]....
        /*01ec*/ 	.word	0xffffffff


	//   ....[27]....
        /*01f0*/ 	.word	0xffffffff


	//   ....[28]....
        /*01f4*/ 	.word	0xffffffff


	//   ....[29]....
        /*01f8*/ 	.word	0xffffffff


	//   ....[30]....
        /*01fc*/ 	.word	0xffffffff


	//   ....[31]....
        /*0200*/ 	.word	0xffffffff


	//   ....[32]....
        /*0204*/ 	.word	0xffffffff


	//   ....[33]....
        /*0208*/ 	.word	0xffffffff


	//   ....[34]....
        /*020c*/ 	.word	0xffffffff


	//   ....[35]....
        /*0210*/ 	.word	0xffffffff


	//   ....[36]....
        /*0214*/ 	.word	0xffffffff


	//   ....[37]....
        /*0218*/ 	.word	0xffffffff


	//   ....[38]....
        /*021c*/ 	.word	0xffffffff


	//   ....[39]....
        /*0220*/ 	.word	0xffffffff


	//   ....[40]....
        /*0224*/ 	.word	0xffffffff


	//   ....[41]....
        /*0228*/ 	.word	0xffffffff


	//   ....[42]....
        /*022c*/ 	.word	0xffffffff


	//   ....[43]....
        /*0230*/ 	.word	0xffffffff


	//   ....[44]....
        /*0234*/ 	.word	0xffffffff


	//   ....[45]....
        /*0238*/ 	.word	0xffffffff


	//   ....[46]....
        /*023c*/ 	.word	0xffffffff


	//   ....[47]....
        /*0240*/ 	.word	0xffffffff


	//   ....[48]....
        /*0244*/ 	.word	0xffffffff


	//   ....[49]....
        /*0248*/ 	.word	0xffffffff


	//   ....[50]....
        /*024c*/ 	.word	0xffffffff


	//   ....[51]....
        /*0250*/ 	.word	0xffffffff


	//   ....[52]....
        /*0254*/ 	.word	0xffffffff


	//   ....[53]....
        /*0258*/ 	.word	0xffffffff


	//   ....[54]....
        /*025c*/ 	.word	0xffffffff


	//   ....[55]....
        /*0260*/ 	.word	0xffffffff


	//   ....[56]....
        /*0264*/ 	.word	0x0500000f


	//   ....[57]....
        /*0268*/ 	.word	0x0500000f


	//   ....[58]....
        /*026c*/ 	.word	0x0500000f


	//   ....[59]....
        /*0270*/ 	.word	0x0500000f


	//   ....[60]....
        /*0274*/ 	.word	0x0500000f


	//   ....[61]....
        /*0278*/ 	.word	0x0500000f


	//   ....[62]....
        /*027c*/ 	.word	0x0500000f


	//   ....[63]....
        /*0280*/ 	.word	0x0500000f


	//   ....[64]....
        /*0284*/ 	.word	0x0500000f


	//   ....[65]....
        /*0288*/ 	.word	0x0500000f


	//   ....[66]....
        /*028c*/ 	.word	0x0500000f


	//   ....[67]....
        /*0290*/ 	.word	0x0500000f


	//   ....[68]....
        /*0294*/ 	.word	0x0500000f


	//   ....[69]....
        /*0298*/ 	.word	0x0500000f


	//   ....[70]....
        /*029c*/ 	.word	0x0500000f


	//   ....[71]....
        /*02a0*/ 	.word	0x0500000f


	//   ....[72]....
        /*02a4*/ 	.word	0x0500000f


	//   ....[73]....
        /*02a8*/ 	.word	0x0500000f


	//   ....[74]....
        /*02ac*/ 	.word	0x0500000f


	//   ....[75]....
        /*02b0*/ 	.word	0x0500000f


	//   ....[76]....
        /*02b4*/ 	.word	0x0500000f


	//   ....[77]....
        /*02b8*/ 	.word	0x0500000f


	//   ....[78]....
        /*02bc*/ 	.word	0x0500000f


	//   ....[79]....
        /*02c0*/ 	.word	0x0500000f


	//   ....[80]....
        /*02c4*/ 	.word	0x0500000f


	//   ....[81]....
        /*02c8*/ 	.word	0x0500000f


	//   ....[82]....
        /*02cc*/ 	.word	0x0500000f


	//   ....[83]....
        /*02d0*/ 	.word	0x0500000f


	//   ....[84]....
        /*02d4*/ 	.word	0x0500000f


	//   ....[85]....
        /*02d8*/ 	.word	0x0500000f


	//   ....[86]....
        /*02dc*/ 	.word	0x0500000f


	//   ....[87]....
        /*02e0*/ 	.word	0x0500000f


	//   ....[88]....
        /*02e4*/ 	.word	0x0500000f


	//   ....[89]....
        /*02e8*/ 	.word	0x0500000f


	//   ....[90]....
        /*02ec*/ 	.word	0x0500000f


	//   ....[91]....
        /*02f0*/ 	.word	0x0500000f


	//   ....[92]....
        /*02f4*/ 	.word	0x0500000f


	//   ....[93]....
        /*02f8*/ 	.word	0x0500000f


	//   ....[94]....
        /*02fc*/ 	.word	0x0500000f


	//   ....[95]....
        /*0300*/ 	.word	0x0500000f


	//   ....[96]....
        /*0304*/ 	.word	0x0500000f


	//   ....[97]....
        /*0308*/ 	.word	0x0500000f


	//   ....[98]....
        /*030c*/ 	.word	0x0500000f


	//   ....[99]....
        /*0310*/ 	.word	0x0500000f


	//   ....[100]....
        /*0314*/ 	.word	0x0500000f


	//   ....[101]....
        /*0318*/ 	.word	0x0500000f


	//   ....[102]....
        /*031c*/ 	.word	0x0500000f


	//   ....[103]....
        /*0320*/ 	.word	0x0500000f


	//   ....[104]....
        /*0324*/ 	.word	0x0500000f


	//   ....[105]....
        /*0328*/ 	.word	0x0500000f


	//   ....[106]....
        /*032c*/ 	.word	0x0500000f


	//   ....[107]....
        /*0330*/ 	.word	0x0500000f


	//   ....[108]....
        /*0334*/ 	.word	0x0500000f


	//   ....[109]....
        /*0338*/ 	.word	0x0500000f


	//   ....[110]....
        /*033c*/ 	.word	0x0500000f


	//   ....[111]....
        /*0340*/ 	.word	0x0500000f


	//   ....[112]....
        /*0344*/ 	.word	0x0500000f


	//   ....[113]....
        /*0348*/ 	.word	0x0500000f


	//   ....[114]....
        /*034c*/ 	.word	0x0500000f


	//   ....[115]....
        /*0350*/ 	.word	0x0500000f


	//   ....[116]....
        /*0354*/ 	.word	0x0500000f


	//   ....[117]....
        /*0358*/ 	.word	0x0500000f


	//   ....[118]....
        /*035c*/ 	.word	0x0500000f


	//   ....[119]....
        /*0360*/ 	.word	0x0500000f


	//   ....[120]....
        /*0364*/ 	.word	0x0500000f


	//----- nvinfo : EIATTR_COOP_GROUP_INSTR_OFFSETS
	.align		4
.L_10801:
        /*0368*/ 	.byte	0x04, 0x28
        /*036a*/ 	.short	(.L_10803 - .L_10802)


	//   ....[0]....
.L_10802:
        /*036c*/ 	.word	0x00000b90


	//   ....[1]....
        /*0370*/ 	.word	0x00000bb0


	//   ....[2]....
        /*0374*/ 	.word	0x00000bd0


	//   ....[3]....
        /*0378*/ 	.word	0x00000bf0


	//   ....[4]....
        /*037c*/ 	.word	0x00000c10


	//   ....[5]....
        /*0380*/ 	.word	0x00000d20


	//   ....[6]....
        /*0384*/ 	.word	0x00000d40


	//   ....[7]....
        /*0388*/ 	.word	0x00000d60


	//   ....[8]....
        /*038c*/ 	.word	0x00001bb0


	//   ....[9]....
        /*0390*/ 	.word	0x00001be0


	//   ....[10]....
        /*0394*/ 	.word	0x00001c00


	//   ....[11]....
        /*0398*/ 	.word	0x00001c20


	//   ....[12]....
        /*039c*/ 	.word	0x00001c40


	//   ....[13]....
        /*03a0*/ 	.word	0x00001c90


	//   ....[14]....
        /*03a4*/ 	.word	0x00001cb0


	//   ....[15]....
        /*03a8*/ 	.word	0x00001cd0


	//   ....[16]....
        /*03ac*/ 	.word	0x00002cd0


	//   ....[17]....
        /*03b0*/ 	.word	0x00002d10


	//   ....[18]....
        /*03b4*/ 	.word	0x00002d40


	//   ....[19]....
        /*03b8*/ 	.word	0x00002d60


	//   ....[20]....
        /*03bc*/ 	.word	0x00002d70


	//   ....[21]....
        /*03c0*/ 	.word	0x00002d80


	//   ....[22]....
        /*03c4*/ 	.word	0x00002da0


	//   ....[23]....
        /*03c8*/ 	.word	0x00002dd0


	//   ....[24]....
        /*03cc*/ 	.word	0x00002e10


	//   ....[25]....
        /*03d0*/ 	.word	0x00002e40


	//   ....[26]....
        /*03d4*/ 	.word	0x00002e70


	//   ....[27]....
        /*03d8*/ 	.word	0x00002eb0


	//   ....[28]....
        /*03dc*/ 	.word	0x00002ed0


	//   ....[29]....
        /*03e0*/ 	.word	0x00002f10


	//   ....[30]....
        /*03e4*/ 	.word	0x00002f40


	//   ....[31]....
        /*03e8*/ 	.word	0x00002f60


	//   ....[32]....
        /*03ec*/ 	.word	0x00002f80


	//   ....[33]....
        /*03f0*/ 	.word	0x00002fa0


	//   ....[34]....
        /*03f4*/ 	.word	0x00002fc0


	//   ....[35]....
        /*03f8*/ 	.word	0x00002fe0


	//   ....[36]....
        /*03fc*/ 	.word	0x00002ff0


	//   ....[37]....
        /*0400*/ 	.word	0x00003030


	//   ....[38]....
        /*0404*/ 	.word	0x00003060


	//   ....[39]....
        /*0408*/ 	.word	0x00003080


	//   ....[40]....
        /*040c*/ 	.word	0x00003090


	//   ....[41]....
        /*0410*/ 	.word	0x000030b0


	//   ....[42]....
        /*0414*/ 	.word	0x000030d0


	//   ....[43]....
        /*0418*/ 	.word	0x00003100


	//   ....[44]....
        /*041c*/ 	.word	0x00003120


	//   ....[45]....
        /*0420*/ 	.word	0x00003150


	//   ....[46]....
        /*0424*/ 	.word	0x00003180


	//   ....[47]....
        /*0428*/ 	.word	0x00003190


	//   ....[48]....
        /*042c*/ 	.word	0x000031b0


	//   ....[49]....
        /*0430*/ 	.word	0x000031c0


	//   ....[50]....
        /*0434*/ 	.word	0x00003200


	//   ....[51]....
        /*0438*/ 	.word	0x00003270


	//   ....[52]....
        /*043c*/ 	.word	0x00003280


	//   ....[53]....
        /*0440*/ 	.word	0x00003300


	//   ....[54]....
        /*0444*/ 	.word	0x00003310


	//   ....[55]....
        /*0448*/ 	.word	0x00003340


	//   ....[56]....
        /*044c*/ 	.word	0x00004060


	//   ....[57]....
        /*0450*/ 	.word	0x000040c0


	//   ....[58]....
        /*0454*/ 	.word	0x00004120


	//   ....[59]....
        /*0458*/ 	.word	0x00004180


	//   ....[60]....
        /*045c*/ 	.word	0x000041e0


	//   ....[61]....
        /*0460*/ 	.word	0x00004260


	//   ....[62]....
        /*0464*/ 	.word	0x000042c0


	//   ....[63]....
        /*0468*/ 	.word	0x00004330


	//   ....[64]....
        /*046c*/ 	.word	0x00004390


	//   ....[65]....
        /*0470*/ 	.word	0x00004410


	//   ....[66]....
        /*0474*/ 	.word	0x00004480


	//   ....[67]....
        /*0478*/ 	.word	0x000044e0


	//   ....[68]....
        /*047c*/ 	.word	0x00004560


	//   ....[69]....
        /*0480*/ 	.word	0x000045d0


	//   ....[70]....
        /*0484*/ 	.word	0x00004630


	//   ....[71]....
        /*0488*/ 	.word	0x000046b0


	//   ....[72]....
        /*048c*/ 	.word	0x00004720


	//   ....[73]....
        /*0490*/ 	.word	0x00004780


	//   ....[74]....
        /*0494*/ 	.word	0x000047f0


	//   ....[75]....
        /*0498*/ 	.word	0x00004860


	//   ....[76]....
        /*049c*/ 	.word	0x000048c0


	//   ....[77]....
        /*04a0*/ 	.word	0x00004930


	//   ....[78]....
        /*04a4*/ 	.word	0x000049a0


	//   ....[79]....
        /*04a8*/ 	.word	0x00004a00


	//   ....[80]....
        /*04ac*/ 	.word	0x00004a80


	//   ....[81]....
        /*04b0*/ 	.word	0x00004af0


	//   ....[82]....
        /*04b4*/ 	.word	0x00004b50


	//   ....[83]....
        /*04b8*/ 	.word	0x00004bc0


	//   ....[84]....
        /*04bc*/ 	.word	0x00004c30


	//   ....[85]....
        /*04c0*/ 	.word	0x00004c90


	//   ....[86]....
        /*04c4*/ 	.word	0x00004d10


	//   ....[87]....
        /*04c8*/ 	.word	0x00004d80


	//   ....[88]....
        /*04cc*/ 	.word	0x00004de0


	//   ....[89]....
        /*04d0*/ 	.word	0x00004e60


	//   ....[90]....
        /*04d4*/ 	.word	0x00004ed0


	//   ....[91]....
        /*04d8*/ 	.word	0x00004f30


	//   ....[92]....
        /*04dc*/ 	.word	0x00004fa0


	//   ....[93]....
        /*04e0*/ 	.word	0x00005010


	//   ....[94]....
        /*04e4*/ 	.word	0x00005070


	//   ....[95]....
        /*04e8*/ 	.word	0x000050f0


	//   ....[96]....
        /*04ec*/ 	.word	0x00005150


	//   ....[97]....
        /*04f0*/ 	.word	0x000051b0


	//   ....[98]....
        /*04f4*/ 	.word	0x00005230


	//   ....[99]....
        /*04f8*/ 	.word	0x000052a0


	//   ....[100]....
        /*04fc*/ 	.word	0x00005300


	//   ....[101]....
        /*0500*/ 	.word	0x00005370


	//   ....[102]....
        /*0504*/ 	.word	0x000053e0


	//   ....[103]....
        /*0508*/ 	.word	0x00005440


	//   ....[104]....
        /*050c*/ 	.word	0x000054c0


	//   ....[105]....
        /*0510*/ 	.word	0x00005520


	//   ....[106]....
        /*0514*/ 	.word	0x00005590


	//   ....[107]....
        /*0518*/ 	.word	0x00005600


	//   ....[108]....
        /*051c*/ 	.word	0x00005660


	//   ....[109]....
        /*0520*/ 	.word	0x000056c0


	//   ....[110]....
        /*0524*/ 	.word	0x00005730


	//   ....[111]....
        /*0528*/ 	.word	0x00005790


	//   ....[112]....
        /*052c*/ 	.word	0x000057f0


	//   ....[113]....
        /*0530*/ 	.word	0x00005860


	//   ....[114]....
        /*0534*/ 	.word	0x000058c0


	//   ....[115]....
        /*0538*/ 	.word	0x00005920


	//   ....[116]....
        /*053c*/ 	.word	0x00005990


	//   ....[117]....
        /*0540*/ 	.word	0x000059f0


	//   ....[118]....
        /*0544*/ 	.word	0x00005a50


	//   ....[119]....
        /*0548*/ 	.word	0x00005ab0


	//   ....[120]....
        /*054c*/ 	.word	0x00005b20


	//----- nvinfo : EIATTR_VRC_CTA_INIT_COUNT
	.align		4
.L_10803:
        /*0550*/ 	.byte	0x02, 0x4a
	.zero		1
	.zero		1


	//----- nvinfo : EIATTR_SYSCALL_OFFSETS
	.align		4
        /*0554*/ 	.byte	0x04, 0x46
        /*0556*/ 	.short	(.L_10805 - .L_10804)


	//   ....[0]....
.L_10804:
        /*0558*/ 	.word	0x00002bc0


	//   ....[1]....
        /*055c*/ 	.word	0x00004000


	//----- nvinfo : EIATTR_EXIT_INSTR_OFFSETS
	.align		4
.L_10805:
        /*0560*/ 	.byte	0x04, 0x1c
        /*0562*/ 	.short	(.L_10807 - .L_10806)


	//   ....[0]....
.L_10806:
        /*0564*/ 	.word	0x000000b0


	//   ....[1]....
        /*0568*/ 	.word	0x00003d00


	//   ....[2]....
        /*056c*/ 	.word	0x00003d30


	//   ....[3]....
        /*0570*/ 	.word	0x00003f00


	//   ....[4]....
        /*0574*/ 	.word	0x00004010


	//----- nvinfo : EIATTR_CRS_STACK_SIZE
	.align		4
.L_10807:
        /*0578*/ 	.byte	0x04, 0x1e
        /*057a*/ 	.short	(.L_10809 - .L_10808)
.L_10808:
        /*057c*/ 	.word	0x00000000


	//----- nvinfo : EIATTR_CBANK_PARAM_SIZE
	.align		4
.L_10809:
        /*0580*/ 	.byte	0x03, 0x19
        /*0582*/ 	.short	0x008c


	//----- nvinfo : EIATTR_PARAM_CBANK
	.align		4
        /*0584*/ 	.byte	0x04, 0x0a
        /*0586*/ 	.short	(.L_10811 - .L_10810)
	.align		4
.L_10810:
        /*0588*/ 	.word	index@(.nv.constant0._ZN4vllm25paged_attention_v2_kernelIfhLi80ELi32ELi128ELNS_18Fp8KVCacheDataTypeE2ELb1ELi512EEEvPfS2_PT_PKS3_PKT0_S9_ifPKiSB_iPKfiiiSD_SD_iiiii)
        /*058c*/ 	.short	0x0380
        /*058e*/ 	.short	0x008c


	//----- nvinfo : EIATTR_SW_WAR
	.align		4
.L_10811:
        /*0590*/ 	.byte	0x04, 0x36
        /*0592*/ 	.short	(.L_10813 - .L_10812)
.L_10812:
        /*0594*/ 	.word	0x00000008
.L_10813:


//--------------------- .nv.info._ZN4vllm25paged_attention_v2_kernelIfhLi64ELi32ELi128ELNS_18Fp8KVCacheDataTypeE2ELb1ELi512EEEvPfS2_PT_PKS3_PKT0_S9_ifPKiSB_iPKfiiiSD_SD_iiiii --------------------------
	.section	.nv.info._ZN4vllm25paged_attention_v2_kernelIfhLi64ELi32ELi128ELNS_18Fp8KVCacheDataTypeE2ELb1ELi512EEEvPfS2_PT_PKS3_PKT0_S9_ifPKiSB_iPKfiiiSD_SD_iiiii,"",@"SHT_CUDA_INFO"
	.sectionflags	@""
	.align	4


	//----- nvinfo : EIATTR_CUDA_API_VERSION
	.align		4
        /*0000*/ 	.byte	0x04, 0x37
        /*0002*/ 	.short	(.L_10815 - .L_10814)
.L_10814:
        /*0004*/ 	.word	0x00000082


	//----- nvinfo : EIATTR_KPARAM_INFO
	.align		4
.L_10815:
        /*0008*/ 	.byte	0x04, 0x17
        /*000a*/ 	.short	(.L_10817 - .L_10816)
.L_10816:
        /*000c*/ 	.word	0x00000000
        /*0010*/ 	.short	0x0015
        /*0012*/ 	.short	0x0088
        /*0014*/ 	.byte	0x00, 0xf0, 0x11, 0x00


	//----- nvinfo : EIATTR_KPARAM_INFO
	.align		4
.L_10817:
        /*0018*/ 	.byte	0x04, 0x17
        /*001a*/ 	.short	(.L_10819 - .L_10818)
.L_10818:
        /*001c*/ 	.word	0x00000000
        /*0020*/ 	.short	0x0014
        /*0022*/ 	.short	0x0084
        /*0024*/ 	.byte	0x00, 0xf0, 0x11, 0x00


	//----- nvinfo : EIATTR_KPARAM_INFO
	.align		4
.L_10819:
        /*0028*/ 	.byte	0x04, 0x17
        /*002a*/ 	.short	(.L_10821 - .L_10820)
.L_10820:
        /*002c*/ 	.word	0x00000000
        /*0030*/ 	.short	0x0013
        /*0032*/ 	.short	0x0080
        /*0034*/ 	.byte	0x00, 0xf0, 0x11, 0x00


	//----- nvinfo : EIATTR_KPARAM_INFO
	.align		4
.L_10821:
        /*0038*/ 	.byte	0x04, 0x17
        /*003a*/ 	.short	(.L_10823 - .L_10822)
.L_10822:
        /*003c*/ 	.word	0x00000000
        /*0040*/ 	.short	0x0012
        /*0042*/ 	.short	0x007c
        /*0044*/ 	.byte	0x00, 0xf0, 0x11, 0x00


	//----- nvinfo : EIATTR_KPARAM_INFO
	.align		4
.L_10823:
        /*0048*/ 	.byte	0x04, 0x17
        /*004a*/ 	.short	(.L_10825 - .L_10824)
.L_10824:
        /*004c*/ 	.word	0x00000000
        /*0050*/ 	.short	0x0011
        /*0052*/ 	.short	0x0078
        /*0054*/ 	.byte	0x00, 0xf0, 0x11, 0x00


	//----- nvinfo : EIATTR_KPARAM_INFO
	.align		4
.L_10825:
        /*0058*/ 	.byte	0x04, 0x17
        /*005a*/ 	.short	(.L_10827 - .L_10826)
.L_10826:
        /*005c*/ 	.word	0x00000000
        /*0060*/ 	.short	0x0010
        /*0062*/ 	.short	0x0070
        /*0064*/ 	.byte	0x00, 0xf5, 0x21, 0x00


	//----- nvinfo : EIATTR_KPARAM_INFO
	.align		4
.L_10827:
        /*0068*/ 	.byte	0x04, 0x17
        /*006a*/ 	.short	(.L_10829 - .L_10828)
.L_10828:
        /*006c*/ 	.word	0x00000000
        /*0070*/ 	.short	0x000f
        /*0072*/ 	.short	0x0068
        /*0074*/ 	.byte	0x00, 0xf5, 0x21, 0x00


	//----- nvinfo : EIATTR_KPARAM_INFO
	.align		4
.L_10829:
        /*0078*/ 	.byte	0x04, 0x17
        /*007a*/ 	.short	(.L_10831 - .L_10830)
.L_10830:
        /*007c*/ 	.word	0x00000000
        /*0080*/ 	.short	0x000e
        /*0082*/ 	.short	0x0060
        /*0084*/ 	.byte	0x00, 0xf0, 0x11, 0x00


	//----- nvinfo : EIATTR_KPARAM_INFO
	.align		4
.L_10831:
        /*0088*/ 	.byte	0x04, 0x17
        /*008a*/ 	.short	(.L_10833 - .L_10832)
.L_10832:
        /*008c*/ 	.word	0x00000000
        /*0090*/ 	.short	0x000d
        /*0092*/ 	.short	0x005c
        /*0094*/ 	.byte	0x00, 0xf0, 0x11, 0x00


	//----- nvinfo : EIATTR_KPARAM_INFO
	.align		4
.L_10833:
        /*0098*/ 	.byte	0x04, 0x17
        /*009a*/ 	.short	(.L_10835 - .L_10834)
.L_10834:
        /*009c*/ 	.word	0x00000000
        /*00a0*/ 	.short	0x000c
        /*00a2*/ 	.short	0x0058
        /*00a4*/ 	.byte	0x00, 0xf0, 0x11, 0x00


	//----- nvinfo : EIATTR_KPARAM_INFO
	.align		4
.L_10835:
        /*00a8*/ 	.byte	0x04, 0x17
        /*00aa*/ 	.short	(.L_10837 - .L_10836)
.L_10836:
        /*00ac*/ 	.word	0x00000000
        /*00b0*/ 	.short	0x000b
        /*00b2*/ 	.short	0x0050
        /*00b4*/ 	.byte	0x00, 0xf5, 0x21, 0x00


	//----- nvinfo : EIATTR_KPARAM_INFO
	.align		4
.L_10837:
        /*00b8*/ 	.byte	0x04, 0x17
        /*00ba*/ 	.short	(.L_10839 - .L_10838)
.L_10838:
        /*00bc*/ 	.word	0x00000000
        /*00c0*/ 	.short	0x000a
        /*00c2*/ 	.short	0x0048
        /*00c4*/ 	.byte	0x00, 0xf0, 0x11, 0x00


	//----- nvinfo : EIATTR_KPARAM_INFO
	.align		4
.L_10839:
        /*00c8*/ 	.byte	0x04, 0x17
        /*00ca*/ 	.short	(.L_10841 - .L_10840)
.L_10840:
        /*00cc*/ 	.word	0x00000000
        /*00d0*/ 	.short	0x0009
        /*00d2*/ 	.short	0x0040
        /*00d4*/ 	.byte	0x00, 0xf5, 0x21, 0x00


	//----- nvinfo : EIATTR_KPARAM_INFO
	.align		4
.L_10841:
        /*00d8*/ 	.byte	0x04, 0x17
        /*00da*/ 	.short	(.L_10843 - .L_10842)
.L_10842:
        /*00dc*/ 	.word	0x00000000
        /*00e0*/ 	.short	0x0008
        /*00e2*/ 	.short	0x0038
        /*00e4*/ 	.byte	0x00, 0xf5, 0x21, 0x00


	//----- nvinfo : EIATTR_KPARAM_INFO
	.align		4
.L_10843:
        /*00e8*/ 	.byte	0x04, 0x17
        /*00ea*/ 	.short	(.L_10845 - .L_10844)
.L_10844:
        /*00ec*/ 	.word	0x00000000
        /*00f0*/ 	.short	0x0007
        /*00f2*/ 	.short	0x0034
        /*00f4*/ 	.byte	0x00, 0xf0, 0x11, 0x00


	//----- nvinfo : EIATTR_KPARAM_INFO
	.align		4
.L_10845:
        /*00f8*/ 	.byte	0x04, 0x17
        /*00fa*/ 	.short	(.L_10847 - .L_10846)
.L_10846:
        /*00fc*/ 	.word	0x00000000
        /*0100*/ 	.short	0x0006
        /*0102*/ 	.short	0x0030
        /*0104*/ 	.byte	0x00, 0xf0, 0x11, 0x00


	//----- nvinfo : EIATTR_KPARAM_INFO
	.align		4
.L_10847:
        /*0108*/ 	.byte	0x04, 0x17
        /*010a*/ 	.short	(.L_10849 - .L_10848)
.L_10848:
        /*010c*/ 	.word	0x00000000
        /*0110*/ 	.short	0x0005
        /*0112*/ 	.short	0x0028
        /*0114*/ 	.byte	0x00, 0xf5, 0x21, 0x00


	//----- nvinfo : EIATTR_KPARAM_INFO
	.align		4
.L_10849:
        /*0118*/ 	.byte	0x04, 0x17
        /*011a*/ 	.short	(.L_10851 - .L_10850)
.L_10850:
        /*011c*/ 	.word	0x00000000
        /*0120*/ 	.short	0x0004
        /*0122*/ 	.short	0x0020
        /*0124*/ 	.byte	0x00, 0xf5, 0x21, 0x00


	//----- nvinfo : EIATTR_KPARAM_INFO
	.align		4
.L_10851:
        /*0128*/ 	.byte	0x04, 0x17
        /*012a*/ 	.short	(.L_10853 - .L_10852)
.L_10852:
        /*012c*/ 	.word	0x00000000
        /*0130*/ 	.short	0x0003
        /*0132*/ 	.short	0x0018
        /*0134*/ 	.byte	0x00, 0xf5, 0x21, 0x00


	//----- nvinfo : EIATTR_KPARAM_INFO
	.align		4
.L_10853:
        /*0138*/ 	.byte	0x04, 0x17
        /*013a*/ 	.short	(.L_10855 - .L_10854)
.L_10854:
        /*013c*/ 	.word	0x00000000
        /*0140*/ 	.short	0x0002
        /*0142*/ 	.short	0x0010
        /*0144*/ 	.byte	0x00, 0xf5, 0x21, 0x00


	//----- nvinfo : EIATTR_KPARAM_INFO
	.align		4
.L_10855:
        /*0148*/ 	.byte	0x04, 0x17
        /*014a*/ 	.short	(.L_10857 - .L_10856)
.L_10856:
        /*014c*/ 	.word	0x00000000
        /*0150*/ 	.short	0x0001
        /*0152*/ 	.short	0x0008
        /*0154*/ 	.byte	0x00, 0xf5, 0x21, 0x00


	//----- nvinfo : EIATTR_KPARAM_INFO
	.align		4
.L_10857:
        /*0158*/ 	.byte	0x04, 0x17
        /*015a*/ 	.short	(.L_10859 - .L_10858)
.L_10858:
        /*015c*/ 	.word	0x00000000
        /*0160*/ 	.short	0x0000
        /*0162*/ 	.short	0x0000
        /*0164*/ 	.byte	0x00, 0xf5, 0x21, 0x00


	//----- nvinfo : EIATTR_SPARSE_MMA_MASK
	.align		4
.L_10859:
        /*0168*/ 	.byte	0x03, 0x50
        /*016a*/ 	.short	0x0000


	//----- nvinfo : EIATTR_MAXREG_COUNT
	.align		4
        /*016c*/ 	.byte	0x03, 0x1b
        /*016e*/ 	.short	0x00ff


	//----- nvinfo : EIATTR_NUM_BARRIERS
	.align		4
        /*0170*/ 	.byte	0x02, 0x4c
        /*0172*/ 	.byte	0x01
	.zero		1


	//----- nvinfo : EIATTR_EXTERNS
	.align		4
        /*0174*/ 	.byte	0x04, 0x0f
        /*0176*/ 	.short	(.L_10861 - .L_10860)


	//   ....[0]....
	.align		4
.L_10860:
        /*0178*/ 	.word	index@(__assertfail)


	//----- nvinfo : EIATTR_MERCURY_ISA_VERSION
	.align		4
.L_10861:
        /*017c*/ 	.byte	0x03, 0x5f
        /*017e*/ 	.short	0x0101


	//----- nvinfo : EIATTR_COOP_GROUP_MASK_REGIDS
	.align		4
        /*0180*/ 	.byte	0x04, 0x29
        /*0182*/ 	.short	(.L_10863 - .L_10862)


	//   ....[0]....
.L_10862:
        /*0184*/ 	.word	0xffffffff


	//   ....[1]....
        /*0188*/ 	.word	0xffffffff


	//   ....[2]....
        /*018c*/ 	.word	0xffffffff


	//   ....[3]....
        /*0190*/ 	.word	0xffffffff


	//   ....[4]....
        /*0194*/ 	.word	0xffffffff


	//   ....[5]....
        /*0198*/ 	.word	0xffffffff


	//   ....[6]....
        /*019c*/ 	.word	0xffffffff


	//   ....[7]....
        /*01a0*/ 	.word	0xffffffff


	//   ....[8]....
        /*01a4*/ 	.word	0xffffffff


	//   ....[9]....
        /*01a8*/ 	.word	0xffffffff


	//   ....[10]....
        /*01ac*/ 	.word	0xffffffff


	//   ....[11]....
        /*01b0*/ 	.word	0xffffffff


	//   ....[12]....
        /*01b4*/ 	.word	0xffffffff


	//   ....[13]....
        /*01b8*/ 	.word	0xffffffff


	//   ....[14]....
        /*01bc*/ 	.word	0xffffffff


	//   ....[15]....
        /*01c0*/ 	.word	0xffffffff


	//   ....[16]....
        /*01c4*/ 	.word	0xffffffff


	//   ....[17]....
        /*01c8*/ 	.word	0xffffffff


	//   ....[18]....
        /*01cc*/ 	.word	0xffffffff


	//   ....[19]....
        /*01d0*/ 	.word	0xffffffff


	//   ....[20]....
        /*01d4*/ 	.word	0xffffffff


	//   ....[21]....
        /*01d8*/ 	.word	0xffffffff


	//   ....[22]....
        /*01dc*/ 	.word	0xffffffff


	//   ....[23]....
        /*01e0*/ 	.word	0xffffffff


	//   ....[24]....
        /*01e4*/ 	.word	0xffffffff


	//   ....[25]....
        /*01e8*/ 	.word	0xffffffff


	//   ....[26]....
        /*01ec*/ 	.word	0xffffffff


	//   ....[27]....
        /*01f0*/ 	.word	0xffffffff


	//   ....[28]....
        /*01f4*/ 	.word	0xffffffff


	//   ....[29]....
        /*01f8*/ 	.word	0xffffffff


	//   ....[30]....
        /*01fc*/ 	.word	0xffffffff


	//   ....[31]....
        /*0200*/ 	.word	0xffffffff


	//   ....[32]....
        /*0204*/ 	.word	0xffffffff


	//   ....[33]....
        /*0208*/ 	.word	0xffffffff


	//   ....[34]....
        /*020c*/ 	.word	0xffffffff


	//   ....[35]....
        /*0210*/ 	.word	0xffffffff


	//   ....[36]....
        /*0214*/ 	.word	0xffffffff


	//   ....[37]....
        /*0218*/ 	.word	0xffffffff


	//   ....[38]....
        /*021c*/ 	.word	0xffffffff


	//   ....[39]....
        /*0220*/ 	.word	0xffffffff


	//   ....[40]....
        /*0224*/ 	.word	0xffffffff


	//   ....[41]....
        /*0228*/ 	.word	0xffffffff


	//   ....[42]....
        /*022c*/ 	.word	0xffffffff


	//   ....[43]....
        /*0230*/ 	.word	0xffffffff


	//   ....[44]....
        /*0234*/ 	.word	0xffffffff


	//   ....[45]....
        /*0238*/ 	.word	0xffffffff


	//   ....[46]....
        /*023c*/ 	.word	0xffffffff


	//   ....[47]....
        /*0240*/ 	.word	0xffffffff


	//   ....[48]....
        /*0244*/ 	.word	0x0500000f


	//   ....[49]....
        /*0248*/ 	.word	0x0500000f


	//   ....[50]....
        /*024c*/ 	.word	0x0500000f


	//   ....[51]....
        /*0250*/ 	.word	0x0500000f


	//   ....[52]....
        /*0254*/ 	.word	0x0500000f


	//   ....[53]....
        /*0258*/ 	.word	0x0500000f


	//   ....[54]....
        /*025c*/ 	.word	0x0500000f


	//   ....[55]....
        /*0260*/ 	.word	0x0500000f


	//   ....[56]....
        /*0264*/ 	.word	0x0500000f


	//   ....[57]....
        /*0268*/ 	.word	0x0500000f


	//   ....[58]....
        /*026c*/ 	.word	0x0500000f


	//   ....[59]....
        /*0270*/ 	.word	0x0500000f


	//   ....[60]....
        /*0274*/ 	.word	0x0500000f


	//   ....[61]....
        /*0278*/ 	.word	0x0500000f


	//   ....[62]....
        /*027c*/ 	.word	0x0500000f


	//   ....[63]....
        /*0280*/ 	.word	0x0500000f


	//   ....[64]....
        /*0284*/ 	.word	0x0500000f


	//   ....[65]....
        /*0288*/ 	.word	0x0500000f


	//   ....[66]....
        /*028c*/ 	.word	0x0500000f


	//   ....[67]....
        /*0290*/ 	.word	0x0500000f


	//   ....[68]....
        /*0294*/ 	.word	0x0500000f


	//   ....[69]....
        /*0298*/ 	.word	0x0500000f


	//   ....[70]....
        /*029c*/ 	.word	0x0500000f


	//   ....[71]....
        /*02a0*/ 	.word	0x0500000f


	//   ....[72]....
        /*02a4*/ 	.word	0x0500000f


	//   ....[73]....
        /*02a8*/ 	.word	0x0500000f


	//   ....[74]....
        /*02ac*/ 	.word	0x0500000f


	//   ....[75]....
        /*02b0*/ 	.word	0x0500000f


	//   ....[76]....
        /*02b4*/ 	.word	0x0500000f


	//   ....[77]....
        /*02b8*/ 	.word	0x0500000f


	//   ....[78]....
        /*02bc*/ 	.word	0x0500000f


	//   ....[79]....
        /*02c0*/ 	.word	0x0500000f


	//   ....[80]....
        /*02c4*/ 	.word	0x0500000f


	//   ....[81]....
        /*02c8*/ 	.word	0x0500000f


	//   ....[82]....
        /*02cc*/ 	.word	0x0500000f


	//   ....[83]....
        /*02d0*/ 	.word	0x0500000f


	//   ....[84]....
        /*02d4*/ 	.word	0x0500000f


	//   ....[85]....
        /*02d8*/ 	.word	0x0500000f


	//   ....[86]....
        /*02dc*/ 	.word	0x0500000f


	//   ....[87]....
        /*02e0*/ 	.word	0x0500000f


	//   ....[88]....
        /*02e4*/ 	.word	0x0500000f


	//   ....[89]....
        /*02e8*/ 	.word	0x0500000f


	//   ....[90]....
        /*02ec*/ 	.word	0x0500000f


	//   ....[91]....
        /*02f0*/ 	.word	0x0500000f


	//   ....[92]....
        /*02f4*/ 	.word	0x0500000f


	//   ....[93]....
        /*02f8*/ 	.word	0x0500000f


	//   ....[94]....
        /*02fc*/ 	.word	0x0500000f


	//   ....[95]....
        /*0300*/ 	.word	0x0500000f


	//   ....[96]....
        /*0304*/ 	.word	0x0500000f


	//   ....[97]....
        /*0308*/ 	.word	0x0500000f


	//   ....[98]....
        /*030c*/ 	.word	0x0500000f


	//   ....[99]....
        /*0310*/ 	.word	0x0500000f


	//   ....[100]....
        /*0314*/ 	.word	0x0500000f


	//----- nvinfo : EIATTR_COOP_GROUP_INSTR_OFFSETS
	.align		4
.L_10863:
        /*0318*/ 	.byte	0x04, 0x28
        /*031a*/ 	.short	(.L_10865 - .L_10864)


	//   ....[0]....
.L_10864:
        /*031c*/ 	.word	0x00000b30


	//   ....[1]....
        /*0320*/ 	.word	0x00000b50


	//   ....[2]....
        /*0324*/ 	.word	0x00000b70


	//   ....[3]....
        /*0328*/ 	.word	0x00000b90


	//   ....[4]....
        /*032c*/ 	.word	0x00000bb0


	//   ....[5]....
        /*0330*/ 	.word	0x00000cc0


	//   ....[6]....
        /*0334*/ 	.word	0x00000ce0


	//   ....[7]....
        /*0338*/ 	.word	0x00000d00


	//   ....[8]....
        /*033c*/ 	.word	0x00001b50


	//   ....[9]....
        /*0340*/ 	.word	0x00001b80


	//   ....[10]....
        /*0344*/ 	.word	0x00001ba0


	//   ....[11]....
        /*0348*/ 	.word	0x00001bc0


	//   ....[12]....
        /*034c*/ 	.word	0x00001be0


	//   ....[13]....
        /*0350*/ 	.word	0x00001c30


	//   ....[14]....
        /*0354*/ 	.word	0x00001c50


	//   ....[15]....
        /*0358*/ 	.word	0x00001c70


	//   ....[16]....
        /*035c*/ 	.word	0x00002c60


	//   ....[17]....
        /*0360*/ 	.word	0x00002ca0


	//   ....[18]....
        /*0364*/ 	.word	0x00002ce0


	//   ....[19]....
        /*0368*/ 	.word	0x00002d20


	//   ....[20]....
        /*036c*/ 	.word	0x00002d40


	//   ....[21]....
        /*0370*/ 	.word	0x00002d50


	//   ....[22]....
        /*0374*/ 	.word	0x00002d80


	//   ....[23]....
        /*0378*/ 	.word	0x00002da0


	//   ....[24]....
        /*037c*/ 	.word	0x00002dd0


	//   ....[25]....
        /*0380*/ 	.word	0x00002df0


	//   ....[26]....
        /*0384*/ 	.word	0x00002e00


	//   ....[27]....
        /*0388*/ 	.word	0x00002e20


	//   ....[28]....
        /*038c*/ 	.word	0x00002e40


	//   ....[29]....
        /*0390*/ 	.word	0x00002e60


	//   ....[30]....
        /*0394*/ 	.word	0x00002e80


	//   ....[31]....
        /*0398*/ 	.word	0x00002ec0


	//   ....[32]....
        /*039c*/ 	.word	0x00002ef0


	//   ....[33]....
        /*03a0*/ 	.word	0x00002f10


	//   ....[34]....
        /*03a4*/ 	.word	0x00002f30


	//   ....[35]....
        /*03a8*/ 	.word	0x00002f50


	//   ....[36]....
        /*03ac*/ 	.word	0x00002f70


	//   ....[37]....
        /*03b0*/ 	.word	0x00002f90


	//   ....[38]....
        /*03b4*/ 	.word	0x00002fd0


	//   ....[39]....
        /*03b8*/ 	.word	0x00003010


	//   ....[40]....
        /*03bc*/ 	.word	0x00003020


	//   ....[41]....
        /*03c0*/ 	.word	0x00003030


	//   ....[42]....
        /*03c4*/ 	.word	0x00003060


	//   ....[43]....
        /*03c8*/ 	.word	0x00003070


	//   ....[44]....
        /*03cc*/ 	.word	0x000030e0


	//   ....[45]....
        /*03d0*/ 	.word	0x000030f0


	//   ....[46]....
        /*03d4*/ 	.word	0x00003100


	//   ....[47]....
        /*03d8*/ 	.word	0x00003160


	//   ....[48]....
        /*03dc*/ 	.word	0x00003d10


	//   ....[49]....
        /*03e0*/ 	.word	0x00003d70


	//   ....[50]....
        /*03e4*/ 	.word	0x00003dd0


	//   ....[51]....
        /*03e8*/ 	.word	0x00003e30


	//   ....[52]....
        /*03ec*/ 	.word	0x00003e90


	//   ....[53]....
        /*03f0*/ 	.word	0x00003f10


	//   ....[54]....
        /*03f4*/ 	.word	0x00003f70


	//   ....[55]....
        /*03f8*/ 	.word	0x00003fe0


	//   ....[56]....
        /*03fc*/ 	.word	0x00004040


	//   ....[57]....
        /*0400*/ 	.word	0x000040c0


	//   ....[58]....
        /*0404*/ 	.word	0x00004130


	//   ....[59]....
        /*0408*/ 	.word	0x00004190


	//   ....[60]....
        /*040c*/ 	.word	0x00004210


	//   ....[61]....
        /*0410*/ 	.word	0x00004280


	//   ....[62]....
        /*0414*/ 	.word	0x000042e0


	//   ....[63]....
        /*0418*/ 	.word	0x00004350


	//   ....[64]....
        /*041c*/ 	.word	0x000043b0


	//   ....[65]....
        /*0420*/ 	.word	0x00004410


	//   ....[66]....
        /*0424*/ 	.word	0x00004490


	//   ....[67]....
        /*0428*/ 	.word	0x00004500


	//   ....[68]....
        /*042c*/ 	.word	0x00004560


	//   ....[69]....
        /*0430*/ 	.word	0x000045e0


	//   ....[70]....
        /*0434*/ 	.word	0x00004650


	//   ....[71]....
        /*0438*/ 	.word	0x000046b0


	//   ....[72]....
        /*043c*/ 	.word	0x00004730


	//   ....[73]....
        /*0440*/ 	.word	0x000047a0


	//   ....[74]....
        /*0444*/ 	.word	0x00004800


	//   ....[75]....
        /*0448*/ 	.word	0x00004880


	//   ....[76]....
        /*044c*/ 	.word	0x000048f0


	//   ....[77]....
        /*0450*/ 	.word	0x00004950


	//   ....[78]....
        /*0454*/ 	.word	0x000049d0


	//   ....[79]....
        /*0458*/ 	.word	0x00004a40


	//   ....[80]....
        /*045c*/ 	.word	0x00004aa0


	//   ....[81]....
        /*0460*/ 	.word	0x00004b20


	//   ....[82]....
        /*0464*/ 	.word	0x00004b90


	//   ....[83]....
        /*0468*/ 	.word	0x00004bf0


	//   ....[84]....
        /*046c*/ 	.word	0x00004c70


	//   ....[85]....
        /*0470*/ 	.word	0x00004cd0


	//   ....[86]....
        /*0474*/ 	.word	0x00004d30


	//   ....[87]....
        /*0478*/ 	.word	0x00004db0


	//   ....[88]....
        /*047c*/ 	.word	0x00004e30


	//   ....[89]....
        /*0480*/ 	.word	0x00004e90


	//   ....[90]....
        /*0484*/ 	.word	0x00004f00


	//   ....[91]....
        /*0488*/ 	.word	0x00004f70


	//   ....[92]....
        /*048c*/ 	.word	0x00004fd0


	//   ....[93]....
        /*0490*/ 	.word	0x00005040


	//   ....[94]....
        /*0494*/ 	.word	0x000050a0


	//   ....[95]....
        /*0498*/ 	.word	0x00005100


	//   ....[96]....
        /*049c*/ 	.word	0x00005170


	//   ....[97]....
        /*04a0*/ 	.word	0x000051d0


	//   ....[98]....
        /*04a4*/ 	.word	0x00005230


	//   ....[99]....
        /*04a8*/ 	.word	0x000052a0


	//   ....[100]....
        /*04ac*/ 	.word	0x00005300


	//----- nvinfo : EIATTR_VRC_CTA_INIT_COUNT
	.align		4
.L_10865:
        /*04b0*/ 	.byte	0x02, 0x4a
	.zero		1
	.zero		1


	//----- nvinfo : EIATTR_SYSCALL_OFFSETS
	.align		4
        /*04b4*/ 	.byte	0x04, 0x46
        /*04b6*/ 	.short	(.L_10867 - .L_10866)


	//   ....[0]....
.L_10866:
        /*04b8*/ 	.word	0x00002b50


	//   ....[1]....
        /*04bc*/ 	.word	0x00003cb0


	//----- nvinfo : EIATTR_EXIT_INSTR_OFFSETS
	.align		4
.L_10867:
        /*04c0*/ 	.byte	0x04, 0x1c
        /*04c2*/ 	.short	(.L_10869 - .L_10868)


	//   ....[0]....
.L_10868:
        /*04c4*/ 	.word	0x00000090


	//   ....[1]....
        /*04c8*/ 	.word	0x000039f0


	//   ....[2]....
        /*04cc*/ 	.word	0x00003a20


	//   ....[3]....
        /*04d0*/ 	.word	0x00003bb0


	//   ....[4]....
        /*04d4*/ 	.word	0x00003cc0


	//----- nvinfo : EIATTR_CRS_STACK_SIZE
	.align		4
.L_10869:
        /*04d8*/ 	.byte	0x04, 0x1e
        /*04da*/ 	.short	(.L_10871 - .L_10870)
.L_10870:
        /*04dc*/ 	.word	0x00000000


	//----- nvinfo : EIATTR_CBANK_PARAM_SIZE
	.align		4
.L_10871:
        /*04e0*/ 	.byte	0x03, 0x19
        /*04e2*/ 	.short	0x008c


	//----- nvinfo : EIATTR_PARAM_CBANK
	.align		4
        /*04e4*/ 	.byte	0x04, 0x0a
        /*04e6*/ 	.short	(.L_10873 - .L_10872)
	.align		4
.L_10872:
        /*04e8*/ 	.word	index@(.nv.constant0._ZN4vllm25paged_attention_v2_kernelIfhLi64ELi32ELi128ELNS_18Fp8KVCacheDataTypeE2ELb1ELi512EEEvPfS2_PT_PKS3_PKT0_S9_ifPKiSB_iPKfiiiSD_SD_iiiii)
        /*04ec*/ 	.short	0x0380
        /*04ee*/ 	.short	0x008c


	//----- nvinfo : EIATTR_SW_WAR
	.align		4
.L_10873:
        /*04f0*/ 	.byte	0x04, 0x36
        /*04f2*/ 	.short	(.L_10875 - .L_10874)
.L_10874:
        /*04f4*/ 	.word	0x00000008
.L_10875:


//--------------------- .nv.info._ZN4vllm25paged_attention_v2_kernelIfhLi32ELi32ELi128ELNS_18Fp8KVCacheDataTypeE2ELb1ELi512EEEvPfS2_PT_PKS3_PKT0_S9_ifPKiSB_iPKfiiiSD_SD_iiiii --------------------------
	.section	.nv.info._ZN4vllm25paged_attention_v2_kernelIfhLi32ELi32ELi128ELNS_18Fp8KVCacheDataTypeE2ELb1ELi512EEEvPfS2_PT_PKS3_PKT0_S9_ifPKiSB_iPKfiiiSD_SD_iiiii,"",@"SHT_CUDA_INFO"
	.sectionflags	@""
	.align	4


	//----- nvinfo : EIATTR_CUDA_API_VERSION
	.align		4
        /*0000*/ 	.byte	0x04, 0x37
        /*0002*/ 	.short	(.L_10877 - .L_10876)
.L_10876:
        /*0004*/ 	.word	0x00000082


	//----- nvinfo : EIATTR_KPARAM_INFO
	.align		4
.L_10877:
        /*0008*/ 	.byte	0x04, 0x17
        /*000a*/ 	.short	(.L_10879 - .L_10878)
.L_10878:
        /*000c*/ 	.word	0x00000000
        /*0010*/ 	.short	0x0015
        /*0012*/ 	.short	0x0088
        /*0014*/ 	.byte	0x00, 0xf0, 0x11, 0x00


	//----- nvinfo : EIATTR_KPARAM_INFO
	.align		4
.L_10879:
        /*0018*/ 	.byte	0x04, 0x17
        /*001a*/ 	.short	(.L_10881 - .L_10880)
.L_10880:
        /*001c*/ 	.word	0x00000000
        /*0020*/ 	.short	0x0014
        /*0022*/ 	.short	0x0084
        /*0024*/ 	.byte	0x00, 0xf0, 0x11, 0x00


	//----- nvinfo : EIATTR_KPARAM_INFO
	.align		4
.L_10881:
        /*0028*/ 	.byte	0x04, 0x17
        /*002a*/ 	.short	(.L_10883 - .L_10882)
.L_10882:
        /*002c*/ 	.word	0x00000000
        /*0030*/ 	.short	0x0013
        /*0032*/ 	.short	0x0080
        /*0034*/ 	.byte	0x00, 0xf0, 0x11, 0x00


	//----- nvinfo : EIATTR_KPARAM_INFO
	.align		4
.L_10883:
        /*0038*/ 	.byte	0x04, 0x17
        /*003a*/ 	.short	(.L_10885 - .L_10884)
.L_10884:
        /*003c*/ 	.word	0x00000000
        /*0040*/ 	.short	0x0012
        /*0042*/ 	.short	0x007c
        /*0044*/ 	.byte	0x00, 0xf0, 0x11, 0x00


	//----- nvinfo : EIATTR_KPARAM_INFO
	.align		4
.L_10885:
        /*0048*/ 	.byte	0x04, 0x17
        /*004a*/ 	.short	(.L_10887 - .L_10886)
.L_10886:
        /*004c*/ 	.word	0x00000000
        /*0050*/ 	.short	0x0011
        /*0052*/ 	.short	0x0078
        /*0054*/ 	.byte	0x00, 0xf0, 0x11, 0x00


	//----- nvinfo : EIATTR_KPARAM_INFO
	.align		4
.L_10887:
        /*0058*/ 	.byte	0x04, 0x17
        /*005a*/ 	.short	(.L_10889 - .L_10888)
.L_10888:
        /*005c*/ 	.word	0x00000000
        /*0060*/ 	.short	0x0010
        /*0062*/ 	.short	0x0070
        /*0064*/ 	.byte	0x00, 0xf5, 0x21, 0x00


	//----- nvinfo : EIATTR_KPARAM_INFO
	.align		4
.L_10889:
        /*0068*/ 	.byte	0x04, 0x17
        /*006a*/ 	.short	(.L_10891 - .L_10890)
.L_10890:
        /*006c*/ 	.word	0x00000000
        /*0070*/ 	.short	0x000f
        /*0072*/ 	.short	0x0068
        /*0074*/ 	.byte	0x00, 0xf5, 0x21, 0x00


	//----- nvinfo : EIATTR_KPARAM_INFO
	.align		4
.L_10891:
        /*0078*/ 	.byte	0x04, 0x17
        /*007a*/ 	.short	(.L_10893 - .L_10892)
.L_10892:
        /*007c*/ 	.word	0x00000000
        /*0080*/ 	.short	0x000e
        /*0082*/ 	.short	0x0060
        /*0084*/ 	.byte	0x00, 0xf0, 0x11, 0x00


	//----- nvinfo : EIATTR_KPARAM_INFO
	.align		4
.L_10893:
        /*0088*/ 	.byte	0x04, 0x17
        /*008a*/ 	.short	(.L_10895 - .L_10894)
.L_10894:
        /*008c*/ 	.word	0x00000000
        /*0090*/ 	.short	0x000d
        /*0092*/ 	.short	0x005c
        /*0094*/ 	.byte	0x00, 0xf0, 0x11, 0x00


	//----- nvinfo : EIATTR_KPARAM_INFO
	.align		4
.L_10895:
        /*0098*/ 	.byte	0x04, 0x17
        /*009a*/ 	.short	(.L_10897 - .L_10896)
.L_10896:
        /*009c*/ 	.word	0x00000000
        /*00a0*/ 	.short	0x000c
        /*00a2*/ 	.short	0x0058
        /*00a4*/ 	.byte	0x00, 0xf0, 0x11, 0x00


	//----- nvinfo : EIATTR_KPARAM_INFO
	.align		4
.L_10897:
        /*00a8*/ 	.byte	0x04, 0x17
        /*00aa*/ 	.short	(.L_10899 - .L_10898)
.L_10898:
        /*00ac*/ 	.word	0x00000000
        /*00b0*/ 	.short	0x000b
        /*00b2*/ 	.short	0x0050
        /*00b4*/ 	.byte	0x00, 0xf5, 0x21, 0x00


	//----- nvinfo : EIATTR_KPARAM_INFO
	.align		4
.L_10899:
        /*00b8*/ 	.byte	0x04, 0x17
        /*00ba*/ 	.short	(.L_10901 - .L_10900)
.L_10900:
        /*00bc*/ 	.word	0x00000000
        /*00c0*/ 	.short	0x000a
        /*00c2*/ 	.short	0x0048
        /*00c4*/ 	.byte	0x00, 0xf0, 0x11, 0x00


	//----- nvinfo : EIATTR_KPARAM_INFO
	.align		4
.L_10901:
        /*00c8*/ 	.byte	0x04, 0x17
        /*00ca*/ 	.short	(.L_10903 - .L_10902)
.L_10902:
        /*00cc*/ 	.word	0x00000000
        /*00d0*/ 	.short	0x0009
        /*00d2*/ 	.short	0x0040
        /*00d4*/ 	.byte	0x00, 0xf5, 0x21, 0x00


	//----- nvinfo : EIATTR_KPARAM_INFO
	.align		4
.L_10903:
        /*00d8*/ 	.byte	0x04, 0x17
        /*00da*/ 	.short	(.L_10905 - .L_10904)
.L_10904:
        /*00dc*/ 	.word	0x00000000
        /*00e0*/ 	.short	0x0008
        /*00e2*/ 	.short	0x0038
        /*00e4*/ 	.byte	0x00, 0xf5, 0x21, 0x00


	//----- nvinfo : EIATTR_KPARAM_INFO
	.align		4
.L_10905:
        /*00e8*/ 	.byte	0x04, 0x17
        /*00ea*/ 	.short	(.L_10907 - .L_10906)
.L_10906:
        /*00ec*/ 	.word	0x00000000
        /*00f0*/ 	.short	0x0007
        /*00f2*/ 	.short	0x0034
        /*00f4*/ 	.byte	0x00, 0xf0, 0x11, 0x00


	//----- nvinfo : EIATTR_KPARAM_INFO
	.align		4
.L_10907:
        /*00f8*/ 	.byte	0x04, 0x17
        /*00fa*/ 	.short	(.L_10909 - .L_10908)
.L_10908:
        /*00fc*/ 	.word	0x00000000
        /*0100*/ 	.short	0x0006
        /*0102*/ 	.short	0x0030
        /*0104*/ 	.byte	0x00, 0xf0, 0x11, 0x00


	//----- nvinfo : EIATTR_KPARAM_INFO
	.align		4
.L_10909:
        /*0108*/ 	.byte	0x04, 0x17
        /*010a*/ 	.short	(.L_10911 - .L_10910)
.L_10910:
        /*010c*/ 	.word	0x00000000
        /*0110*/ 	.short	0x0005
        /*0112*/ 	.short	0x0028
        /*0114*/ 	.byte	0x00, 0xf5, 0x21, 0x00


	//----- nvinfo : EIATTR_KPARAM_INFO
	.align		4
.L_10911:
        /*0118*/ 	.byte	0x04, 0x17
        /*011a*/ 	.short	(.L_10913 - .L_10912)
.L_10912:
        /*011c*/ 	.word	0x00000000
        /*0120*/ 	.short	0x0004
        /*0122*/ 	.short	0x0020
        /*0124*/ 	.byte	0x00, 0xf5, 0x21, 0x00


	//----- nvinfo : EIATTR_KPARAM_INFO
	.align		4
.L_10913:
        /*0128*/ 	.byte	0x04, 0x17
        /*012a*/ 	.short	(.L_10915 - .L_10914)
.L_10914:
        /*012c*/ 	.word	0x00000000
        /*0130*/ 	.short	0x0003
        /*0132*/ 	.short	0x0018
        /*0134*/ 	.byte	0x00, 0xf5, 0x21, 0x00


	//----- nvinfo : EIATTR_KPARAM_INFO
	.align		4
.L_10915:
        /*0138*/ 	.byte	0x04, 0x17
        /*013a*/ 	.short	(.L_10917 - .L_10916)
.L_10916:
        /*013c*/ 	.word	0x00000000
        /*0140*/ 	.short	0x0002
        /*0142*/ 	.short	0x0010
        /*0144*/ 	.byte	0x00, 0xf5, 0x21, 0x00


	//----- nvinfo : EIATTR_KPARAM_INFO
	.align		4
.L_10917:
        /*0148*/ 	.byte	0x04, 0x17
        /*014a*/ 	.short	(.L_10919 - .L_10918)
.L_10918:
        /*014c*/ 	.word	0x00000000
        /*0150*/ 	.short	0x0001
        /*0152*/ 	.short	0x0008
        /*0154*/ 	.byte	0x00, 0xf5, 0x21, 0x00


	//----- nvinfo : EIATTR_KPARAM_INFO
	.align		4
.L_10919:
        /*0158*/ 	.byte	0x04, 0x17
        /*015a*/ 	.short	(.L_10921 - .L_10920)
.L_10920:
        /*015c*/ 	.word	0x00000000
        /*0160*/ 	.short	0x0000
        /*0162*/ 	.short	0x0000
        /*0164*/ 	.byte	0x00, 0xf5, 0x21, 0x00


	//----- nvinfo : EIATTR_SPARSE_MMA_MASK
	.align		4
.L_10921:
        /*0168*/ 	.byte	0x03, 0x50
        /*016a*/ 	.short	0x0000


	//----- nvinfo : EIATTR_MAXREG_COUNT
	.align		4
        /*016c*/ 	.byte	0x03, 0x1b
        /*016e*/ 	.short	0x00ff


	//----- nvinfo : EIATTR_NUM_BARRIERS
	.align		4
        /*0170*/ 	.byte	0x02, 0x4c
        /*0172*/ 	.byte	0x01
	.zero		1


	//----- nvinfo : EIATTR_EXTERNS
	.align		4
        /*0174*/ 	.byte	0x04, 0x0f
        /*0176*/ 	.short	(.L_10923 - .L_10922)


	//   ....[0]....
	.align		4
.L_10922:
        /*0178*/ 	.word	index@(__assertfail)


	//----- nvinfo : EIATTR_MERCURY_ISA_VERSION
	.align		4
.L_10923:
        /*017c*/ 	.byte	0x03, 0x5f
        /*017e*/ 	.short	0x0101


	//----- nvinfo : EIATTR_COOP_GROUP_MASK_REGIDS
	.align		4
        /*0180*/ 	.byte	0x04, 0x29
        /*0182*/ 	.short	(.L_10925 - .L_10924)


	//   ....[0]....
.L_10924:
        /*0184*/ 	.word	0xffffffff


	//   ....[1]....
        /*0188*/ 	.word	0xffffffff


	//   ....[2]....
        /*018c*/ 	.word	0xffffffff


	//   ....[3]....
        /*0190*/ 	.word	0xffffffff


	//   ....[4]....
        /*0194*/ 	.word	0xffffffff


	//   ....[5]....
        /*0198*/ 	.word	0xffffffff


	//   ....[6]....
        /*019c*/ 	.word	0xffffffff


	//   ....[7]....
        /*01a0*/ 	.word	0xffffffff


	//   ....[8]....
        /*01a4*/ 	.word	0xffffffff


	//   ....[9]....
        /*01a8*/ 	.word	0xffffffff


	//   ....[10]....
        /*01ac*/ 	.word	0xffffffff


	//   ....[11]....
        /*01b0*/ 	.word	0xffffffff


	//   ....[12]....
        /*01b4*/ 	.word	0xffffffff


	//   ....[13]....
        /*01b8*/ 	.word	0xffffffff


	//   ....[14]....
        /*01bc*/ 	.word	0xffffffff


	//   ....[15]....
        /*01c0*/ 	.word	0xffffffff


	//   ....[16]....
        /*01c4*/ 	.word	0xffffffff


	//   ....[17]....
        /*01c8*/ 	.word	0xffffffff


	//   ....[18]....
        /*01cc*/ 	.word	0xffffffff


	//   ....[19]....
        /*01d0*/ 	.word	0xffffffff


	//   ....[20]....
        /*01d4*/ 	.word	0xffffffff


	//   ....[21]....
        /*01d8*/ 	.word	0xffffffff


	//   ....[22]....
        /*01dc*/ 	.word	0xffffffff


	//   ....[23]....
        /*01e0*/ 	.word	0xffffffff


	//   ....[24]....
        /*01e4*/ 	.word	0xffffffff


	//   ....[25]....
        /*01e8*/ 	.word	0xffffffff


	//   ....[26]....
        /*01ec*/ 	.word	0xffffffff


	//   ....[27]....
        /*01f0*/ 	.word	0xffffffff


	//   ....[28]....
        /*01f4*/ 	.word	0xffffffff


	//   ....[29]....
        /*01f8*/ 	.word	0xffffffff


	//   ....[30]....
        /*01fc*/ 	.word	0xffffffff


	//   ....[31]....
        /*0200*/ 	.word	0xffffffff


	//   ....[32]....
        /*0204*/ 	.word	0x0500000f


	//   ....[33]....
        /*0208*/ 	.word	0x0500000f


	//   ....[34]....
        /*020c*/ 	.word	0x0500000f


	//   ....[35]....
        /*0210*/ 	.word	0x0500000f


	//   ....[36]....
        /*0214*/ 	.word	0x0500000f


	//   ....[37]....
        /*0218*/ 	.word	0x0500000f


	//   ....[38]....
        /*021c*/ 	.word	0x0500000f


	//   ....[39]....
        /*0220*/ 	.word	0x0500000f


	//   ....[40]....
        /*0224*/ 	.word	0x0500000f


	//   ....[41]....
        /*0228*/ 	.word	0x0500000f


	//   ....[42]....
        /*022c*/ 	.word	0x0500000f


	//   ....[43]....
        /*0230*/ 	.word	0x0500000f


	//   ....[44]....
        /*0234*/ 	.word	0x0500000f


	//   ....[45]....
        /*0238*/ 	.word	0x0500000f


	//   ....[46]....
        /*023c*/ 	.word	0x0500000f


	//   ....[47]....
        /*0240*/ 	.word	0x0500000f


	//   ....[48]....
        /*0244*/ 	.word	0x0500000f


	//   ....[49]....
        /*0248*/ 	.word	0x0500000f


	//   ....[50]....
        /*024c*/ 	.word	0x0500000f


	//   ....[51]....
        /*0250*/ 	.word	0x0500000f


	//   ....[52]....
        /*0254*/ 	.word	0x0500000f


	//   ....[53]....
        /*0258*/ 	.word	0x0500000f


	//   ....[54]....
        /*025c*/ 	.word	0x0500000f


	//   ....[55]....
        /*0260*/ 	.word	0x0500000f


	//   ....[56]....
        /*0264*/ 	.word	0x0500000f


	//   ....[57]....
        /*0268*/ 	.word	0x0500000f


	//   ....[58]....
        /*026c*/ 	.word	0x0500000f


	//   ....[59]....
        /*0270*/ 	.word	0x0500000f


	//   ....[60]....
        /*0274*/ 	.word	0x0500000f


	//----- nvinfo : EIATTR_COOP_GROUP_INSTR_OFFSETS
	.align		4
.L_10925:
        /*0278*/ 	.byte	0x04, 0x28
        /*027a*/ 	.short	(.L_10927 - .L_10926)


	//   ....[0]....
.L_10926:
        /*027c*/ 	.word	0x00000b60


	//   ....[1]....
        /*0280*/ 	.word	0x00000b80


	//   ....[2]....
        /*0284*/ 	.word	0x00000ba0


	//   ....[3]....
        /*0288*/ 	.word	0x00000bc0


	//   ....[4]....
        /*028c*/ 	.word	0x00000be0


	//   ....[5]....
        /*0290*/ 	.word	0x00000cf0


	//   ....[6]....
        /*0294*/ 	.word	0x00000d10


	//   ....[7]....
        /*0298*/ 	.word	0x00000d30


	//   ....[8]....
        /*029c*/ 	.word	0x00001b70


	//   ....[9]....
        /*02a0*/ 	.word	0x00001ba0


	//   ....[10]....
        /*02a4*/ 	.word	0x00001bc0


	//   ....[11]....
        /*02a8*/ 	.word	0x00001be0


	//   ....[12]....
        /*02ac*/ 	.word	0x00001c00


	//   ....[13]....
        /*02b0*/ 	.word	0x00001c50


	//   ....[14]....
        /*02b4*/ 	.word	0x00001c70


	//   ....[15]....
        /*02b8*/ 	.word	0x00001c90


	//   ....[16]....
        /*02bc*/ 	.word	0x00002c60


	//   ....[17]....
        /*02c0*/ 	.word	0x00002ca0


	//   ....[18]....
        /*02c4*/ 	.word	0x00002cb0


	//   ....[19]....
        /*02c8*/ 	.word	0x00002cc0


	//   ....[20]....
        /*02cc*/ 	.word	0x00002cd0


	//   ....[21]....
        /*02d0*/ 	.word	0x00002ce0


	//   ....[22]....
        /*02d4*/ 	.word	0x00002cf0


	//   ....[23]....
        /*02d8*/ 	.word	0x00002d10


	//   ....[24]....
        /*02dc*/ 	.word	0x00002d40


	//   ....[25]....
        /*02e0*/ 	.word	0x00002d60


	//   ....[26]....
        /*02e4*/ 	.word	0x00002d80


	//   ....[27]....
        /*02e8*/ 	.word	0x00002da0


	//   ....[28]....
        /*02ec*/ 	.word	0x00002dc0


	//   ....[29]....
        /*02f0*/ 	.word	0x00002de0


	//   ....[30]....
        /*02f4*/ 	.word	0x00002df0


	//   ....[31]....
        /*02f8*/ 	.word	0x00002e10


	//   ....[32]....
        /*02fc*/ 	.word	0x000036c0


	//   ....[33]....
        /*0300*/ 	.word	0x00003720


	//   ....[34]....
        /*0304*/ 	.word	0x00003780


	//   ....[35]....
        /*0308*/ 	.word	0x000037e0


	//   ....[36]....
        /*030c*/ 	.word	0x00003840


	//   ....[37]....
        /*0310*/ 	.word	0x000038c0


	//   ....[38]....
        /*0314*/ 	.word	0x00003930


	//   ....[39]....
        /*0318*/ 	.word	0x000039a0


	//   ....[40]....
        /*031c*/ 	.word	0x00003a00


	//   ....[41]....
        /*0320*/ 	.word	0x00003a80


	//   ....[42]....
        /*0324*/ 	.word	0x00003af0


	//   ....[43]....
        /*0328*/ 	.word	0x00003b50


	//   ....[44]....
        /*032c*/ 	.word	0x00003bd0


	//   ....[45]....
        /*0330*/ 	.word	0x00003c40


	//   ....[46]....
        /*0334*/ 	.word	0x00003ca0


	//   ....[47]....
        /*0338*/ 	.word	0x00003d20


	//   ....[48]....
        /*033c*/ 	.word	0x00003d90


	//   ....[49]....
        /*0340*/ 	.word	0x00003df0


	//   ....[50]....
        /*0344*/ 	.word	0x00003e70


	//   ....[51]....
        /*0348*/ 	.word	0x00003ee0


	//   ....[52]....
        /*034c*/ 	.word	0x00003f40


	//   ....[53]....
        /*0350*/ 	.word	0x00003fe0


	//   ....[54]....
        /*0354*/ 	.word	0x00004050


	//   ....[55]....
        /*0358*/ 	.word	0x000040b0


	//   ....[56]....
        /*035c*/ 	.word	0x00004120


	//   ....[57]....
        /*0360*/ 	.word	0x00004190


	//   ....[58]....
        /*0364*/ 	.word	0x000041f0


	//   ....[59]....
        /*0368*/ 	.word	0x00004260


	//   ....[60]....
        /*036c*/ 	.word	0x000042c0


	//----- nvinfo : EIATTR_VRC_CTA_INIT_COUNT
	.align		4
.L_10927:
        /*0370*/ 	.byte	0x02, 0x4a
	.zero		1
	.zero		1


	//----- nvinfo : EIATTR_SYSCALL_OFFSETS
	.align		4
        /*0374*/ 	.byte	0x04, 0x46
        /*0376*/ 	.short	(.L_10929 - .L_10928)


	//   ....[0]....
.L_10928:
        /*0378*/ 	.word	0x00002b60


	//   ....[1]....
        /*037c*/ 	.word	0x00003660


	//----- nvinfo : EIATTR_EXIT_INSTR_OFFSETS
	.align		4
.L_10929:
        /*0380*/ 	.byte	0x04, 0x1c
        /*0382*/ 	.short	(.L_10931 - .L_10930)


	//   ....[0]....
.L_10930:
        /*0384*/ 	.word	0x00000090


	//   ....[1]....
        /*0388*/ 	.word	0x00003420


	//   ....[2]....
        /*038c*/ 	.word	0x00003450


	//   ....[3]....
        /*0390*/ 	.word	0x00003560


	//   ....[4]....
        /*0394*/ 	.word	0x00003670


	//----- nvinfo : EIATTR_CRS_STACK_SIZE
	.align		4
.L_10931:
        /*0398*/ 	.byte	0x04, 0x1e
        /*039a*/ 	.short	(.L_10933 - .L_10932)
.L_10932:
        /*039c*/ 	.word	0x00000000


	//----- nvinfo : EIATTR_CBANK_PARAM_SIZE
	.align		4
.L_10933:
        /*03a0*/ 	.byte	0x03, 0x19
        /*03a2*/ 	.short	0x008c


	//----- nvinfo : EIATTR_PARAM_CBANK
	.align		4
        /*03a4*/ 	.byte	0x04, 0x0a
        /*03a6*/ 	.short	(.L_10935 - .L_10934)
	.align		4
.L_10934:
        /*03a8*/ 	.word	index@(.nv.constant0._ZN4vllm25paged_attention_v2_kernelIfhLi32ELi32ELi128ELNS_18Fp8KVCacheDataTypeE2ELb1ELi512EEEvPfS2_PT_PKS3_PKT0_S9_ifPKiSB_iPKfiiiSD_SD_iiiii)
        /*03ac*/ 	.short	0x0380
        /*03ae*/ 	.short	0x008c


	//----- nvinfo : EIATTR_SW_WAR
	.align		4
.L_10935:
        /*03b0*/ 	.byte	0x04, 0x36
        /*03b2*/ 	.short	(.L_10937 - .L_10936)
.L_10936:
        /*03b4*/ 	.word	0x00000008
.L_10937:


//--------------------- .nv.info._ZN4vllm25paged_attention_v2_kernelIfhLi256ELi16ELi128ELNS_18Fp8KVCacheDataTypeE2ELb0ELi512EEEvPfS2_PT_PKS3_PKT0_S9_ifPKiSB_iPKfiiiSD_SD_iiiii --------------------------
	.section	.nv.info._ZN4vllm25paged_attention_v2_kernelIfhLi256ELi16ELi128ELNS_18Fp8KVCacheDataTypeE2ELb0ELi512EEEvPfS2_PT_PKS3_PKT0_S9_ifPKiSB_iPKfiiiSD_SD_iiiii,"",@"SHT_CUDA_INFO"
	.sectionflags	@""
	.align	4


	//----- nvinfo : EIATTR_CUDA_API_VERSION
	.align		4
        /*0000*/ 	.byte	0x04, 0x37
        /*0002*/ 	.short	(.L_10939 - .L_10938)
.L_10938:
        /*0004*/ 	.word	0x00000082


	//----- nvinfo : EIATTR_KPARAM_INFO
	.align		4
.L_10939:
        /*0008*/ 	.byte	0x04, 0x17
        /*000a*/ 	.short	(.L_10941 - .L_10940)
.L_10940:
        /*000c*/ 	.word	0x00000000
        /*0010*/ 	.short	0x0015
        /*0012*/ 	.short	0x0088
        /*0014*/ 	.byte	0x00, 0xf0, 0x11, 0x00


	//----- nvinfo : EIATTR_KPARAM_INFO
	.align		4
.L_10941:
        /*0018*/ 	.byte	0x04, 0x17
        /*001a*/ 	.short	(.L_10943 - .L_10942)
.L_10942:
        /*001c*/ 	.word	0x00000000
        /*0020*/ 	.short	0x0014
        /*0022*/ 	.short	0x0084
        /*0024*/ 	.byte	0x00, 0xf0, 0x11, 0x00


	//----- nvinfo : EIATTR_KPARAM_INFO
	.align		4
.L_10943:
        /*0028*/ 	.byte	0x04, 0x17
        /*002a*/ 	.short	(.L_10945 - .L_10944)
.L_10944:
        /*002c*/ 	.word	0x00000000
        /*0030*/ 	.short	0x0013
        /*0032*/ 	.short	0x0080
        /*0034*/ 	.byte	0x00, 0xf0, 0x11, 0x00


	//----- nvinfo : EIATTR_KPARAM_INFO
	.align		4
.L_10945:
        /*0038*/ 	.byte	0x04, 0x17
        /*003a*/ 	.short	(.L_10947 - .L_10946)
.L_10946:
        /*003c*/ 	.word	0x00000000
        /*0040*/ 	.short	0x0012
        /*0042*/ 	.short	0x007c
        /*0044*/ 	.byte	0x00, 0xf0, 0x11, 0x00


	//----- nvinfo : EIATTR_KPARAM_INFO
	.align		4
.L_10947:
        /*0048*/ 	.byte	0x04, 0x17
        /*004a*/ 	.short	(.L_10949 - .L_10948)
.L_10948:
        /*004c*/ 	.word	0x00000000
        /*0050*/ 	.short	0x0011
        /*0052*/ 	.short	0x0078
        /*0054*/ 	.byte	0x00, 0xf0, 0x11, 0x00


	//----- nvinfo : EIATTR_KPARAM_INFO
	.align		4
.L_10949:
        /*0058*/ 	.byte	0x04, 0x17
        /*005a*/ 	.short	(.L_10951 - .L_10950)
.L_10950:
        /*005c*/ 	.word	0x00000000
        /*0060*/ 	.short	0x0010
        /*0062*/ 	.short	0x0070
        /*0064*/ 	.byte	0x00, 0xf5, 0x21, 0x00


	//----- nvinfo : EIATTR_KPARAM_INFO
	.align		4
.L_10951:
        /*0068*/ 	.byte	0x04, 0x17
        /*006a*/ 	.short	(.L_10953 - .L_10952)
.L_10952:
        /*006c*/ 	.word	0x00000000
        /*0070*/ 	.short	0x000f
        /*0072*/ 	.short	0x0068
        /*0074*/ 	.byte	0x00, 0xf5, 0x21, 0x00


	//----- nvinfo : EIATTR_KPARAM_INFO
	.align		4
.L_10953:
        /*0078*/ 	.byte	0x04, 0x17
        /*007a*/ 	.short	(.L_10955 - .L_10954)
.L_10954:
        /*007c*/ 	.word	0x00000000
        /*0080*/ 	.short	0x000e
        /*0082*/ 	.short	0x0060
        /*0084*/ 	.byte	0x00, 0xf0, 0x11, 0x00


	//----- nvinfo : EIATTR_KPARAM_INFO
	.align		4
.L_10955:
        /*0088*/ 	.byte	0x04, 0x17
        /*008a*/ 	.short	(.L_10957 - .L_10956)
.L_10956:
        /*008c*/ 	.word	0x00000000
        /*0090*/ 	.short	0x000d
        /*0092*/ 	.short	0x005c
        /*0094*/ 	.byte	0x00, 0xf0, 0x11, 0x00


	//----- nvinfo : EIATTR_KPARAM_INFO
	.align		4
.L_10957:
        /*0098*/ 	.byte	0x04, 0x17
        /*009a*/ 	.short	(.L_10959 - .L_10958)
.L_10958:
        /*009c*/ 	.word	0x00000000
        /*00a0*/ 	.short	0x000c
        /*00a2*/ 	.short	0x0058
        /*00a4*/ 	.byte	0x00, 0xf0, 0x11, 0x00


	//----- nvinfo : EIATTR_KPARAM_INFO
	.align		4
.L_10959:
        /*00a8*/ 	.byte	0x04, 0x17
        /*00aa*/ 	.short	(.L_10961 - .L_10960)
.L_10960:
        /*00ac*/ 	.word	0x00000000
        /*00b0*/ 	.short	0x000b
        /*00b2*/ 	.short	0x0050
        /*00b4*/ 	.byte	0x00, 0xf5, 0x21, 0x00


	//----- nvinfo : EIATTR_KPARAM_INFO
	.align		4
.L_10961:
        /*00b8*/ 	.byte	0x04, 0x17
        /*00ba*/ 	.short	(.L_10963 - .L_10962)
.L_10962:
        /*00bc*/ 	.word	0x00000000
        /*00c0*/ 	.short	0x000a
        /*00c2*/ 	.short	0x0048
        /*00c4*/ 	.byte	0x00, 0xf0, 0x11, 0x00


	//----- nvinfo : EIATTR_KPARAM_INFO
	.align		4
.L_10963:
        /*00c8*/ 	.byte	0x04, 0x17
        /*00ca*/ 	.short	(.L_10965 - .L_10964)
.L_10964:
        /*00cc*/ 	.word	0x00000000
        /*00d0*/ 	.short	0x0009
        /*00d2*/ 	.short	0x0040
        /*00d4*/ 	.byte	0x00, 0xf5, 0x21, 0x00


	//----- nvinfo : EIATTR_KPARAM_INFO
	.align		4
.L_10965:
        /*00d8*/ 	.byte	0x04, 0x17
        /*00da*/ 	.short	(.L_10967 - .L_10966)
.L_10966:
        /*00dc*/ 	.word	0x00000000
        /*00e0*/ 	.short	0x0008
        /*00e2*/ 	.short	0x0038
        /*00e4*/ 	.byte	0x00, 0xf5, 0x21, 0x00


	//----- nvinfo : EIATTR_KPARAM_INFO
	.align		4
.L_10967:
        /*00e8*/ 	.byte	0x04, 0x17
        /*00ea*/ 	.short	(.L_10969 - .L_10968)
.L_10968:
        /*00ec*/ 	.word	0x00000000
        /*00f0*/ 	.short	0x0007
        /*00f2*/ 	.short	0x0034
        /*00f4*/ 	.byte	0x00, 0xf0, 0x11, 0x00


	//----- nvinfo : EIATTR_KPARAM_INFO
	.align		4
.L_10969:
        /*00f8*/ 	.byte	0x04, 0x17
        /*00fa*/ 	.short	(.L_10971 - .L_10970)
.L_10970:
        /*00fc*/ 	.word	0x00000000
        /*0100*/ 	.short	0x0006
        /*0102*/ 	.short	0x0030
        /*0104*/ 	.byte	0x00, 0xf0, 0x11, 0x00


	//----- nvinfo : EIATTR_KPARAM_INFO
	.align		4
.L_10971:
        /*0108*/ 	.byte	0x04, 0x17
        /*010a*/ 	.short	(.L_10973 - .L_10972)
.L_10972:
        /*010c*/ 	.word	0x00000000
        /*0110*/ 	.short	0x0005
        /*0112*/ 	.short	0x0028
        /*0114*/ 	.byte	0x00, 0xf5, 0x21, 0x00


	//----- nvinfo : EIATTR_KPARAM_INFO
	.align		4
.L_10973:
        /*0118*/ 	.byte	0x04, 0x17
        /*011a*/ 	.short	(.L_10975 - .L_10974)
.L_10974:
        /*011c*/ 	.word	0x00000000
        /*0120*/ 	.short	0x0004
        /*0122*/ 	.short	0x0020
        /*0124*/ 	.byte	0x00, 0xf5, 0x21, 0x00


	//----- nvinfo : EIATTR_KPARAM_INFO
	.align		4
.L_10975:
        /*0128*/ 	.byte	0x04, 0x17
        /*012a*/ 	.short	(.L_10977 - .L_10976)
.L_10976:
        /*012c*/ 	.word	0x00000000
        /*0130*/ 	.short	0x0003
        /*0132*/ 	.short	0x0018
        /*0134*/ 	.byte	0x00, 0xf5, 0x21, 0x00


	//----- nvinfo : EIATTR_KPARAM_INFO
	.align		4
.L_10977:
        /*0138*/ 	.byte	0x04, 0x17
        /*013a*/ 	.short	(.L_10979 - .L_10978)
.L_10978:
        /*013c*/ 	.word	0x00000000
        /*0140*/ 	.short	0x0002
        /*0142*/ 	.short	0x0010
        /*0144*/ 	.byte	0x00, 0xf5, 0x21, 0x00


	//----- nvinfo : EIATTR_KPARAM_INFO
	.align		4
.L_10979:
        /*0148*/ 	.byte	0x04, 0x17
        /*014a*/ 	.short	(.L_10981 - .L_10980)
.L_10980:
        /*014c*/ 	.word	0x00000000
        /*0150*/ 	.short	0x0001
        /*0152*/ 	.short	0x0008
        /*0154*/ 	.byte	0x00, 0xf5, 0x21, 0x00


	//----- nvinfo : EIATTR_KPARAM_INFO
	.align		4
.L_10981:
        /*0158*/ 	.byte	0x04, 0x17
        /*015a*/ 	.short	(.L_10983 - .L_10982)
.L_10982:
        /*015c*/ 	.word	0x00000000
        /*0160*/ 	.short	0x0000
        /*0162*/ 	.short	0x0000
        /*0164*/ 	.byte	0x00, 0xf5, 0x21, 0x00


	//----- nvinfo : EIATTR_SPARSE_MMA_MASK
	.align		4
.L_10983:
        /*0168*/ 	.byte	0x03, 0x50
        /*016a*/ 	.short	0x0000


	//----- nvinfo : EIATTR_MAXREG_COUNT
	.align		4
        /*016c*/ 	.byte	0x03, 0x1b
        /*016e*/ 	.short	0x00ff


	//----- nvinfo : EIATTR_NUM_BARRIERS
	.align		4
        /*0170*/ 	.byte	0x02, 0x4c
        /*0172*/ 	.byte	0x01
	.zero		1


	//----- nvinfo : EIATTR_EXTERNS
	.align		4
        /*0174*/ 	.byte	0x04, 0x0f
        /*0176*/ 	.short	(.L_10985 - .L_10984)


	//   ....[0]....
	.align		4
.L_10984:
        /*0178*/ 	.word	index@(__assertfail)


	//----- nvinfo : EIATTR_MERCURY_ISA_VERSION
	.align		4
.L_10985:
        /*017c*/ 	.byte	0x03, 0x5f
        /*017e*/ 	.short	0x0101


	//----- nvinfo : EIATTR_COOP_GROUP_MASK_REGIDS
	.align		4
        /*0180*/ 	.byte	0x04, 0x29
        /*0182*/ 	.short	(.L_10987 - .L_10986)


	//   ....[0]....
.L_10986:
        /*0184*/ 	.word	0xffffffff


	//   ....[1]....
        /*0188*/ 	.word	0xffffffff


	//   ....[2]....
        /*018c*/ 	.word	0xffffffff


	//   ....[3]....
        /*0190*/ 	.word	0xffffffff


	//   ....[4]....
        /*0194*/ 	.word	0xffffffff


	//   ....[5]....
        /*0198*/ 	.word	0xffffffff


	//   ....[6]....
        /*019c*/ 	.word	0xffffffff


	//   ....[7]....
        /*01a0*/ 	.word	0xffffffff


	//   ....[8]....
        /*01a4*/ 	.word	0xffffffff


	//   ....[9]....
        /*01a8*/ 	.word	0xffffffff


	//   ....[10]....
        /*01ac*/ 	.word	0xffffffff


	//   ....[11]....
        /*01b0*/ 	.word	0xffffffff


	//   ....[12]....
        /*01b4*/ 	.word	0xffffffff


	//   ....[13]....
        /*01b8*/ 	.word	0xffffffff


	//   ....[14]....
        /*01bc*/ 	.word	0xffffffff


	//   ....[15]....
        /*01c0*/ 	.word	0x0500000f


	//   ....[16]....
        /*01c4*/ 	.word	0x0500000f


	//   ....[17]....
        /*01c8*/ 	.word	0x0500000f


	//   ....[18]....
        /*01cc*/ 	.word	0x0500000f


	//----- nvinfo : EIATTR_COOP_GROUP_INSTR_OFFSETS
	.align		4
.L_10987:
        /*01d0*/ 	.byte	0x04, 0x28
        /*01d2*/ 	.short	(.L_10989 - .L_10988)


	//   ....[0]....
.L_10988:
        /*01d4*/ 	.word	0x00000390


	//   ....[1]....
        /*01d8*/ 	.word	0x000003b0


	//   ....[2]....
        /*01dc*/ 	.word	0x000003d0


	//   ....[3]....
        /*01e0*/ 	.word	0x000003f0


	//   ....[4]....
        /*01e4*/ 	.word	0x000004f0


	//   ....[5]....
        /*01e8*/ 	.word	0x00000520


	//   ....[6]....
        /*01ec*/ 	.word	0x00000540


	//   ....[7]....
        /*01f0*/ 	.word	0x00001390


	//   ....[8]....
        /*01f4*/ 	.word	0x000013c0


	//   ....[9]....
        /*01f8*/ 	.word	0x000013e0


	//   ....[10]....
        /*01fc*/ 	.word	0x00001400


	//   ....[11]....
        /*0200*/ 	.word	0x00001420


	//   ....[12]....
        /*0204*/ 	.word	0x00001470


	//   ....[13]....
        /*0208*/ 	.word	0x00001490


	//   ....[14]....
        /*020c*/ 	.word	0x000014b0


	//   ....[15]....
        /*0210*/ 	.word	0x00003210


	//   ....[16]....
        /*0214*/ 	.word	0x00003270


	//   ....[17]....
        /*0218*/ 	.word	0x000032d0


	//   ....[18]....
        /*021c*/ 	.word	0x00003330


	//----- nvinfo : EIATTR_VRC_CTA_INIT_COUNT
	.align		4
.L_10989:
        /*0220*/ 	.byte	0x02, 0x4a
	.zero		1
	.zero		1


	//----- nvinfo : EIATTR_SYSCALL_OFFSETS
	.align		4
        /*0224*/ 	.byte	0x04, 0x46
        /*0226*/ 	.short	(.L_10991 - .L_10990)


	//   ....[0]....
.L_10990:
        /*0228*/ 	.word	0x00000340


	//----- nvinfo : EIATTR_EXIT_INSTR_OFFSETS
	.align		4
.L_10991:
        /*022c*/ 	.byte	0x04, 0x1c
        /*022e*/ 	.short	(.L_10993 - .L_10992)


	//   ....[0]....
.L_10992:
        /*0230*/ 	.word	0x000000d0


	//   ....[1]....
        /*0234*/ 	.word	0x00002ed0


	//   ....[2]....
        /*0238*/ 	.word	0x00002f20


	//   ....[3]....
        /*023c*/ 	.word	0x000031c0


	//----- nvinfo : EIATTR_CRS_STACK_SIZE
	.align		4
.L_10993:
        /*0240*/ 	.byte	0x04, 0x1e
        /*0242*/ 	.short	(.L_10995 - .L_10994)
.L_10994:
        /*0244*/ 	.word	0x00000000


	//----- nvinfo : EIATTR_CBANK_PARAM_SIZE
	.align		4
.L_10995:
        /*0248*/ 	.byte	0x03, 0x19
        /*024a*/ 	.short	0x008c


	//----- nvinfo : EIATTR_PARAM_CBANK
	.align		4
        /*024c*/ 	.byte	0x04, 0x0a
        /*024e*/ 	.short	(.L_10997 - .L_10996)
	.align		4
.L_10996:
        /*0250*/ 	.word	index@(.nv.constant0._ZN4vllm25paged_attention_v2_kernelIfhLi256ELi16ELi128ELNS_18Fp8KVCacheDataTypeE2ELb0ELi512EEEvPfS2_PT_PKS3_PKT0_S9_ifPKiSB_iPKfiiiSD_SD_iiiii)
        /*0254*/ 	.short	0x0380
        /*0256*/ 	.short	0x008c


	//----- nvinfo : EIATTR_SW_WAR
	.align		4
.L_10997:
        /*0258*/ 	.byte	0x04, 0x36
        /*025a*/ 	.short	(.L_10999 - .L_10998)
.L_10998:
        /*025c*/ 	.word	0x00000008
.L_10999:


//--------------------- .nv.info._ZN4vllm25paged_attention_v2_kernelIfhLi192ELi16ELi128ELNS_18Fp8KVCacheDataTypeE2ELb0ELi512EEEvPfS2_PT_PKS3_PKT0_S9_ifPKiSB_iPKfiiiSD_SD_iiiii --------------------------
	.section	.nv.info._ZN4vllm25paged_attention_v2_kernelIfhLi192ELi16ELi128ELNS_18Fp8KVCacheDataTypeE2ELb0ELi512EEEvPfS2_PT_PKS3_PKT0_S9_ifPKiSB_iPKfiiiSD_SD_iiiii,"",@"SHT_CUDA_INFO"
	.sectionflags	@""
	.align	4


	//----- nvinfo : EIATTR_CUDA_API_VERSION
	.align		4
        /*0000*/ 	.byte	0x04, 0x37
        /*0002*/ 	.short	(.L_11001 - .L_11000)
.L_11000:
        /*0004*/ 	.word	0x00000082


	//----- nvinfo : EIATTR_KPARAM_INFO
	.align		4
.L_11001:
        /*0008*/ 	.byte	0x04, 0x17
        /*000a*/ 	.short	(.L_11003 - .L_11002)
.L_11002:
        /*000c*/ 	.word	0x00000000
        /*0010*/ 	.short	0x0015
        /*0012*/ 	.short	0x0088
        /*0014*/ 	.byte	0x00, 0xf0, 0x11, 0x00


	//----- nvinfo : EIATTR_KPARAM_INFO
	.align		4
.L_11003:
        /*0018*/ 	.byte	0x04, 0x17
        /*001a*/ 	.short	(.L_11005 - .L_11004)
.L_11004:
        /*001c*/ 	.word	0x00000000
        /*0020*/ 	.short	0x0014
        /*0022*/ 	.short	0x0084
        /*0024*/ 	.byte	0x00, 0xf0, 0x11, 0x00


	//----- nvinfo : EIATTR_KPARAM_INFO
	.align		4
.L_11005:
        /*0028*/ 	.byte	0x04, 0x17
        /*002a*/ 	.short	(.L_11007 - .L_11006)
.L_11006:
        /*002c*/ 	.word	0x00000000
        /*0030*/ 	.short	0x0013
        /*0032*/ 	.short	0x0080
        /*0034*/ 	.byte	0x00, 0xf0, 0x11, 0x00


	//----- nvinfo : EIATTR_KPARAM_INFO
	.align		4
.L_11007:
        /*0038*/ 	.byte	0x04, 0x17
        /*003a*/ 	.short	(.L_11009 - .L_11008)
.L_11008:
        /*003c*/ 	.word	0x00000000
        /*0040*/ 	.short	0x0012
        /*0042*/ 	.short	0x007c
        /*0044*/ 	.byte	0x00, 0xf0, 0x11, 0x00


	//----- nvinfo : EIATTR_KPARAM_INFO
	.align		4
.L_11009:
        /*0048*/ 	.byte	0x04, 0x17
        /*004a*/ 	.short	(.L_11011 - .L_11010)
.L_11010:
        /*004c*/ 	.word	0x00000000
        /*0050*/ 	.short	0x0011
        /*0052*/ 	.short	0x0078
        /*0054*/ 	.byte	0x00, 0xf0, 0x11, 0x00


	//----- nvinfo : EIATTR_KPARAM_INFO
	.align		4
.L_11011:
        /*0058*/ 	.byte	0x04, 0x17
        /*005a*/ 	.short	(.L_11013 - .L_11012)
.L_11012:
        /*005c*/ 	.word	0x00000000
        /*0060*/ 	.short	0x0010
        /*0062*/ 	.short	0x0070
        /*0064*/ 	.byte	0x00, 0xf5, 0x21, 0x00


	//----- nvinfo : EIATTR_KPARAM_INFO
	.align		4
.L_11013:
        /*0068*/ 	.byte	0x04, 0x17
        /*006a*/ 	.short	(.L_11015 - .L_11014)
.L_11014:
        /*006c*/ 	.word	0x00000000
        /*0070*/ 	.short	0x000f
        /*0072*/ 	.short	0x0068
        /*0074*/ 	.byte	0x00, 0xf5, 0x21, 0x00


	//----- nvinfo : EIATTR_KPARAM_INFO
	.align		4
.L_11015:
        /*0078*/ 	.byte	0x04, 0x17
        /*007a*/ 	.short	(.L_11017 - .L_11016)
.L_11016:
        /*007c*/ 	.word	0x00000000
        /*0080*/ 	.short	0x000e
        /*0082*/ 	.short	0x0060
        /*0084*/ 	.byte	0x00, 0xf0, 0x11, 0x00


	//----- nvinfo : EIATTR_KPARAM_INFO
	.align		4
.L_11017:
        /*0088*/ 	.byte	0x04, 0x17
        /*008a*/ 	.short	(.L_11019 - .L_11018)
.L_11018:
        /*008c*/ 	.word	0x00000000
        /*0090*/ 	.short	0x000d
        /*0092*/ 	.short	0x005c
        /*0094*/ 	.byte	0x00, 0xf0, 0x11, 0x00


	//----- nvinfo : EIATTR_KPARAM_INFO
	.align		4
.L_11019:
        /*0098*/ 	.byte	0x04, 0x17
        /*009a*/ 	.short	(.L_11021 - .L_11020)
.L_11020:
        /*009c*/ 	.word	0x00000000
        /*00a0*/ 	.short	0x000c
        /*00a2*/ 	.short	0x0058
        /*00a4*/ 	.byte	0x00, 0xf0, 0x11, 0x00


	//----- nvinfo : EIATTR_KPARAM_INFO
	.align		4
.L_11021:
        /*00a8*/ 	.byte	0x04, 0x17
        /*00aa*/ 	.short	(.L_11023 - .L_11022)
.L_11022:
        /*00ac*/ 	.word	0x00000000
        /*00b0*/ 	.short	0x000b
        /*00b2*/ 	.short	0x0050
        /*00b4*/ 	.byte	0x00, 0xf5, 0x21, 0x00


	//----- nvinfo : EIATTR_KPARAM_INFO
	.align		4
.L_11023:
        /*00b8*/ 	.byte	0x04, 0x17
        /*00ba*/ 	.short	(.L_11025 - .L_11024)
.L_11024:
        /*00bc*/ 	.word	0x00000000
        /*00c0*/ 	.short	0x000a
        /*00c2*/ 	.short	0x0048
        /*00c4*/ 	.byte	0x00, 0xf0, 0x11, 0x00


	//----- nvinfo : EIATTR_KPARAM_INFO
	.align		4
.L_11025:
        /*00c8*/ 	.byte	0x04, 0x17
        /*00ca*/ 	.short	(.L_11027 - .L_11026)
.L_11026:
        /*00cc*/ 	.word	0x00000000
        /*00d0*/ 	.short	0x0009
        /*00d2*/ 	.short	0x0040
        /*00d4*/ 	.byte	0x00, 0xf5, 0x21, 0x00


	//----- nvinfo : EIATTR_KPARAM_INFO
	.align		4
.L_11027:
        /*00d8*/ 	.byte	0x04, 0x17
        /*00da*/ 	.short	(.L_11029 - .L_11028)
.L_11028:
        /*00dc*/ 	.word	0x00000000
        /*00e0*/ 	.short	0x0008
        /*00e2*/ 	.short	0x0038
        /*00e4*/ 	.byte	0x00, 0xf5, 0x21, 0x00


	//----- nvinfo : EIATTR_KPARAM_INFO
	.align		4
.L_11029:
        /*00e8*/ 	.byte	0x04, 0x17
        /*00ea*/ 	.short	(.L_11031 - .L_11030)
.L_11030:
        /*00ec*/ 	.word	0x00000000
        /*00f0*/ 	.short	0x0007
        /*00f2*/ 	.short	0x0034
        /*00f4*/ 	.byte	0x00, 0xf0, 0x11, 0x00


	//----- nvinfo : EIATTR_KPARAM_INFO
	.align		4
.L_11031:
        /*00f8*/ 	.byte	0x04, 0x17
        /*00fa*/ 	.short	(.L_11033 - .L_11032)
.L_11032:
        /*00fc*/ 	.word	0x00000000
        /*0100*/ 	.short	0x0006
        /*0102*/ 	.short	0x0030
        /*0104*/ 	.byte	0x00, 0xf0, 0x11, 0x00


	//----- nvinfo : EIATTR_KPARAM_INFO
	.align		4
.L_11033:
        /*0108*/ 	.byte	0x04, 0x17
        /*010a*/ 	.short	(.L_11035 - .L_11034)
.L_11034:
        /*010c*/ 	.word	0x00000000
        /*0110*/ 	.short	0x0005
        /*0112*/ 	.short	0x0028
        /*0114*/ 	.byte	0x00, 0xf5, 0x21, 0x00


	//----- nvinfo : EIATTR_KPARAM_INFO
	.align		4
.L_11035:
        /*0118*/ 	.byte	0x04, 0x17
        /*011a*/ 	.short	(.L_11037 - .L_11036)
.L_11036:
        /*011c*/ 	.word	0x00000000
        /*0120*/ 	.short	0x0004
        /*0122*/ 	.short	0x0020
        /*0124*/ 	.byte	0x00, 0xf5, 0x21, 0x00


	//----- nvinfo : EIATTR_KPARAM_INFO
	.align		4
.L_11037:
        /*0128*/ 	.byte	0x04, 0x17
        /*012a*/ 	.short	(.L_11039 - .L_11038)
.L_11038:
        /*012c*/ 	.word	0x00000000
        /*0130*/ 	.short	0x0003
        /*0132*/ 	.short	0x0018
        /*0134*/ 	.byte	0x00, 0xf5, 0x21, 0x00


	//----- nvinfo : EIATTR_KPARAM_INFO
	.align		4
.L_11039:
        /*0138*/ 	.byte	0x04, 0x17
        /*013a*/ 	.short	(.L_11041 - .L_11040)
.L_11040:
        /*013c*/ 	.word	0x00000000
        /*0140*/ 	.short	0x0002
        /*0142*/ 	.short	0x0010
        /*0144*/ 	.byte	0x00, 0xf5, 0x21, 0x00


	//----- nvinfo : EIATTR_KPARAM_INFO
	.align		4
.L_11041:
        /*0148*/ 	.byte	0x04, 0x17
        /*014a*/ 	.short	(.L_11043 - .L_11042)
.L_11042:
        /*014c*/ 	.word	0x00000000
        /*0150*/ 	.short	0x0001
        /*0152*/ 	.short	0x0008
        /*0154*/ 	.byte	0x00, 0xf5, 0x21, 0x00


	//----- nvinfo : EIATTR_KPARAM_INFO
	.align		4
.L_11043:
        /*0158*/ 	.byte	0x04, 0x17
        /*015a*/ 	.short	(.L_11045 - .L_11044)
.L_11044:
        /*015c*/ 	.word	0x00000000
        /*0160*/ 	.short	0x0000
        /*0162*/ 	.short	0x0000
        /*0164*/ 	.byte	0x00, 0xf5, 0x21, 0x00


	//----- nvinfo : EIATTR_SPARSE_MMA_MASK
	.align		4
.L_11045:
        /*0168*/ 	.byte	0x03, 0x50
        /*016a*/ 	.short	0x0000


	//----- nvinfo : EIATTR_MAXREG_COUNT
	.align		4
        /*016c*/ 	.byte	0x03, 0x1b
        /*016e*/ 	.short	0x00ff


	//----- nvinfo : EIATTR_NUM_BARRIERS
	.align		4
        /*0170*/ 	.byte	0x02, 0x4c
        /*0172*/ 	.byte	0x01
	.zero		1


	//----- nvinfo : EIATTR_EXTERNS
	.align		4
        /*0174*/ 	.byte	0x04, 0x0f
        /*0176*/ 	.short	(.L_11047 - .L_11046)


	//   ....[0]....
	.align		4
.L_11046:
        /*0178*/ 	.word	index@(__assertfail)


	//----- nvinfo : EIATTR_MERCURY_ISA_VERSION
	.align		4
.L_11047:
        /*017c*/ 	.byte	0x03, 0x5f
        /*017e*/ 	.short	0x0101


	//----- nvinfo : EIATTR_COOP_GROUP_MASK_REGIDS
	.align		4
        /*0180*/ 	.byte	0x04, 0x29
        /*0182*/ 	.short	(.L_11049 - .L_11048)


	//   ....[0]....
.L_11048:
        /*0184*/ 	.word	0xffffffff


	//   ....[1]....
        /*0188*/ 	.word	0xffffffff


	//   ....[2]....
        /*018c*/ 	.word	0xffffffff


	//   ....[3]....
        /*0190*/ 	.word	0xffffffff


	//   ....[4]....
        /*0194*/ 	.word	0xffffffff


	//   ....[5]....
        /*0198*/ 	.word	0xffffffff


	//   ....[6]....
        /*019c*/ 	.word	0xffffffff


	//   ....[7]....
        /*01a0*/ 	.word	0xffffffff


	//   ....[8]....
        /*01a4*/ 	.word	0xffffffff


	//   ....[9]....
        /*01a8*/ 	.word	0xffffffff


	//   ....[10]....
        /*01ac*/ 	.word	0xffffffff


	//   ....[11]....
        /*01b0*/ 	.word	0xffffffff


	//   ....[12]....
        /*01b4*/ 	.word	0xffffffff


	//   ....[13]....
        /*01b8*/ 	.word	0xffffffff


	//   ....[14]....
        /*01bc*/ 	.word	0xffffffff


	//   ....[15]....
        /*01c0*/ 	.word	0x0500000f


	//   ....[16]....
        /*01c4*/ 	.word	0x0500000f


	//   ....[17]....
        /*01c8*/ 	.word	0x0500000f


	//   ....[18]....
        /*01cc*/ 	.word	0x0500000f


	//----- nvinfo : EIATTR_COOP_GROUP_INSTR_OFFSETS
	.align		4
.L_11049:
        /*01d0*/ 	.byte	0x04, 0x28
        /*01d2*/ 	.short	(.L_11051 - .L_11050)


	//   ....[0]....
.L_11050:
        /*01d4*/ 	.word	0x00000330


	//   ....[1]....
        /*01d8*/ 	.word	0x00000350


	//   ....[2]....
        /*01dc*/ 	.word	0x00000370


	//   ....[3]....
        /*01e0*/ 	.word	0x00000390


	//   ....[4]....
        /*01e4*/ 	.word	0x000004a0


	//   ....[5]....
        /*01e8*/ 	.word	0x000004c0


	//   ....[6]....
        /*01ec*/ 	.word	0x000004e0


	//   ....[7]....
        /*01f0*/ 	.word	0x00001320


	//   ....[8]....
        /*01f4*/ 	.word	0x00001350


	//   ....[9]....
        /*01f8*/ 	.word	0x00001370


	//   ....[10]....
        /*01fc*/ 	.word	0x00001390


	//   ....[11]....
        /*0200*/ 	.word	0x000013b0


	//   ....[12]....
        /*0204*/ 	.word	0x00001400


	//   ....[13]....
        /*0208*/ 	.word	0x00001420


	//   ....[14]....
        /*020c*/ 	.word	0x00001440


	//   ....[15]....
        /*0210*/ 	.word	0x00002cb0


	//   ....[16]....
        /*0214*/ 	.word	0x00002d10


	//   ....[17]....
        /*0218*/ 	.word	0x00002d70


	//   ....[18]....
        /*021c*/ 	.word	0x00002dd0


	//----- nvinfo : EIATTR_VRC_CTA_INIT_COUNT
	.align		4
.L_11051:
        /*0220*/ 	.byte	0x02, 0x4a
	.zero		1
	.zero		1


	//----- nvinfo : EIATTR_SYSCALL_OFFSETS
	.align		4
        /*0224*/ 	.byte	0x04, 0x46
        /*0226*/ 	.short	(.L_11053 - .L_11052)


	//   ....[0]....
.L_11052:
        /*0228*/ 	.word	0x000002b0


	//----- nvinfo : EIATTR_EXIT_INSTR_OFFSETS
	.align		4
.L_11053:
        /*022c*/ 	.byte	0x04, 0x1c
        /*022e*/ 	.short	(.L_11055 - .L_11054)


	//   ....[0]....
.L_11054:
        /*0230*/ 	.word	0x00000090


	//   ....[1]....
        /*0234*/ 	.word	0x00002a20


	//   ....[2]....
        /*0238*/ 	.word	0x00002a50


	//   ....[3]....
        /*023c*/ 	.word	0x00002c60


	//----- nvinfo : EIATTR_CRS_STACK_SIZE
	.align		4
.L_11055:
        /*0240*/ 	.byte	0x04, 0x1e
        /*0242*/ 	.short	(.L_11057 - .L_11056)
.L_11056:
        /*0244*/ 	.word	0x00000000


	//----- nvinfo : EIATTR_CBANK_PARAM_SIZE
	.align		4
.L_11057:
        /*0248*/ 	.byte	0x03, 0x19
        /*024a*/ 	.short	0x008c


	//----- nvinfo : EIATTR_PARAM_CBANK
	.align		4
        /*024c*/ 	.byte	0x04, 0x0a
        /*024e*/ 	.short	(.L_11059 - .L_11058)
	.align		4
.L_11058:
        /*0250*/ 	.word	index@(.nv.constant0._ZN4vllm25paged_attention_v2_kernelIfhLi192ELi16ELi128ELNS_18Fp8KVCacheDataTypeE2ELb0ELi512EEEvPfS2_PT_PKS3_PKT0_S9_ifPKiSB_iPKfiiiSD_SD_iiiii)
        /*0254*/ 	.short	0x0380
        /*0256*/ 	.short	0x008c


	//----- nvinfo : EIATTR_SW_WAR
	.align		4
.L_11059:
        /*0258*/ 	.byte	0x04, 0x36
        /*025a*/ 	.short	(.L_11061 - .L_11060)
.L_11060:
        /*025c*/ 	.word	0x00000008
.L_11061:


//--------------------- .nv.info._ZN4vllm25paged_attention_v2_kernelIfhLi128ELi16ELi128ELNS_18Fp8KVCacheDataTypeE2ELb0ELi512EEEvPfS2_PT_PKS3_PKT0_S9_ifPKiSB_iPKfiiiSD_SD_iiiii --------------------------
	.section	.nv.info._ZN4vllm25paged_attention_v2_kernelIfhLi128ELi16ELi128ELNS_18Fp8KVCacheDataTypeE2ELb0ELi512EEEvPfS2_PT_PKS3_PKT0_S9_ifPKiSB_iPKfiiiSD_SD_iiiii,"",@"SHT_CUDA_INFO"
	.sectionflags	@""
	.align	4


	//----- nvinfo : EIATTR_CUDA_API_VERSION
	.align		4
        /*0000*/ 	.byte	0x04, 0x37
        /*0002*/ 	.short	(.L_11063 - .L_11062)
.L_11062:
        /*0004*/ 	.word	0x00000082


	//----- nvinfo : EIATTR_KPARAM_INFO
	.align		4
.L_11063:
        /*0008*/ 	.byte	0x04, 0x17
        /*000a*/ 	.short	(.L_11065 - .L_11064)
.L_11064:
        /*000c*/ 	.word	0x00000000
        /*0010*/ 	.short	0x0015
        /*0012*/ 	.short	0x0088
        /*0014*/ 	.byte	0x00, 0xf0, 0x11, 0x00


	//----- nvinfo : EIATTR_KPARAM_INFO
	.align		4
.L_11065:
        /*0018*/ 	.byte	0x04, 0x17
        /*001a*/ 	.short	(.L_11067 - .L_11066)
.L_11066:
        /*001c*/ 	.word	0x00000000
        /*0020*/ 	.short	0x0014
        /*0022*/ 	.short	0x0084
        /*0024*/ 	.byte	0x00, 0xf0, 0x11, 0x00


	//----- nvinfo : EIATTR_KPARAM_INFO
	.align		4
.L_11067:
        /*0028*/ 	.byte	0x04, 0x17
        /*002a*/ 	.short	(.L_11069 - .L_11068)
.L_11068:
        /*002c*/ 	.word	0x00000000
        /*0030*/ 	.short	0x0013
        /*0032*/ 	.short	0x0080
        /*0034*/ 	.byte	0x00, 0xf0, 0x11, 0x00


	//----- nvinfo : EIATTR_KPARAM_INFO
	.align		4
.L_11069:
        /*0038*/ 	.byte	0x04, 0x17
        /*003a*/ 	.short	(.L_11071 - .L_11070)
.L_11070:
        /*003c*/ 	.word	0x00000000
        /*0040*/ 	.short	0x0012
        /*0042*/ 	.short	0x007c
        /*0044*/ 	.byte	0x00, 0xf0, 0x11, 0x00


	//----- nvinfo : EIATTR_KPARAM_INFO
	.align		4
.L_11071:
        /*0048*/ 	.byte	0x04, 0x17
        /*004a*/ 	.short	(.L_11073 - .L_11072)
.L_11072:
        /*004c*/ 	.word	0x00000000
        /*0050*/ 	.short	0x0011
        /*0052*/ 	.short	0x0078
        /*0054*/ 	.byte	0x00, 0xf0, 0x11, 0x00


	//----- nvinfo : EIATTR_KPARAM_INFO
	.align		4
.L_11073:
        /*0058*/ 	.byte	0x04, 0x17
        /*005a*/ 	.short	(.L_11075 - .L_11074)
.L_11074:
        /*005c*/ 	.word	0x00000000
        /*0060*/ 	.short	0x0010
        /*0062*/ 	.short	0x0070
        /*0064*/ 	.byte	0x00, 0xf5, 0x21, 0x00


	//----- nvinfo : EIATTR_KPARAM_INFO
	.align		4
.L_11075:
        /*0068*/ 	.byte	0x04, 0x17
        /*006a*/ 	.short	(.L_11077 - .L_11076)
.L_11076:
        /*006c*/ 	.word	0x00000000
        /*0070*/ 	.short	0x000f
        /*0072*/ 	.short	0x0068
        /*0074*/ 	.byte	0x00, 0xf5, 0x21, 0x00


	//----- nvinfo : EIATTR_KPARAM_INFO
	.align		4
.L_11077:
        /*0078*/ 	.byte	0x04, 0x17
        /*007a*/ 	.short	(.L_11079 - .L_11078)
.L_11078:
        /*007c*/ 	.word	0x00000000
        /*0080*/ 	.short	0x000e
        /*0082*/ 	.short	0x0060
        /*0084*/ 	.byte	0x00, 0xf0, 0x11, 0x00


	//----- nvinfo : EIATTR_KPARAM_INFO
	.align		4
.L_11079:
        /*0088*/ 	.byte	0x04, 0x17
        /*008a*/ 	.short	(.L_11081 - .L_11080)
.L_11080:
        /*008c*/ 	.word	0x00000000
        /*0090*/ 	.short	0x000d
        /*0092*/ 	.short	0x005c
        /*0094*/ 	.byte	0x00, 0xf0, 0x11, 0x00


	//----- nvinfo : EIATTR_KPARAM_INFO
	.align		4
.L_11081:
        /*0098*/ 	.byte	0x04, 0x17
        /*009a*/ 	.short	(.L_11083 - .L_11082)
.L_11082:
        /*009c*/ 	.word	0x00000000
        /*00a0*/ 	.short	0x000c
        /*00a2*/ 	.short	0x0058
        /*00a4*/ 	.byte	0x00, 0xf0, 0x11, 0x00


	//----- nvinfo : EIATTR_KPARAM_INFO
	.align		4
.L_11083:
        /*00a8*/ 	.byte	0x04, 0x17
        /*00aa*/ 	.short	(.L_11085 - .L_11084)
.L_11084:
        /*00ac*/ 	.word	0x00000000
        /*00b0*/ 	.short	0x000b
        /*00b2*/ 	.short	0x0050
        /*00b4*/ 	.byte	0x00, 0xf5, 0x21, 0x00


	//----- nvinfo : EIATTR_KPARAM_INFO
	.align		4
.L_11085:
        /*00b8*/ 	.byte	0x04, 0x17
        /*00ba*/ 	.short	(.L_11087 - .L_11086)
.L_11086:
        /*00bc*/ 	.word	0x00000000
        /*00c0*/ 	.short	0x000a
        /*00c2*/ 	.short	0x0048
        /*00c4*/ 	.byte	0x00, 0xf0, 0x11, 0x00


	//----- nvinfo : EIATTR_KPARAM_INFO
	.align		4
.L_11087:
        /*00c8*/ 	.byte	0x04, 0x17
        /*00ca*/ 	.short	(.L_11089 - .L_11088)
.L_11088:
        /*00cc*/ 	.word	0x00000000
        /*00d0*/ 	.short	0x0009
        /*00d2*/ 	.short	0x0040
        /*00d4*/ 	.byte	0x00, 0xf5, 0x21, 0x00


	//----- nvinfo : EIATTR_KPARAM_INFO
	.align		4
.L_11089:
        /*00d8*/ 	.byte	0x04, 0x17
        /*00da*/ 	.short	(.L_11091 - .L_11090)
.L_11090:
        /*00dc*/ 	.word	0x00000000
        /*00e0*/ 	.short	0x0008
        /*00e2*/ 	.short	0x0038
        /*00e4*/ 	.byte	0x00, 0xf5, 0x21, 0x00


	//----- nvinfo : EIATTR_KPARAM_INFO
	.align		4
.L_11091:
        /*00e8*/ 	.byte	0x04, 0x17
        /*00ea*/ 	.short	(.L_11093 - .L_11092)
.L_11092:
        /*00ec*/ 	.word	0x00000000
        /*00f0*/ 	.short	0x0007
        /*00f2*/ 	.short	0x0034
        /*00f4*/ 	.byte	0x00, 0xf0, 0x11, 0x00


	//----- nvinfo : EIATTR_KPARAM_INFO
	.align		4
.L_11093:
        /*00f8*/ 	.byte	0x04, 0x17
        /*00fa*/ 	.short	(.L_11095 - .L_11094)
.L_11094:
        /*00fc*/ 	.word	0x00000000
        /*0100*/ 	.short	0x0006
        /*0102*/ 	.short	0x0030
        /*0104*/ 	.byte	0x00, 0xf0, 0x11, 0x00


	//----- nvinfo : EIATTR_KPARAM_INFO
	.align		4
.L_11095:
        /*0108*/ 	.byte	0x04, 0x17
        /*010a*/ 	.short	(.L_11097 - .L_11096)
.L_11096:
        /*010c*/ 	.word	0x00000000
        /*0110*/ 	.short	0x0005
        /*0112*/ 	.short	0x0028
        /*0114*/ 	.byte	0x00, 0xf5, 0x21, 0x00


	//----- nvinfo : EIATTR_KPARAM_INFO
	.align		4
.L_11097:
        /*0118*/ 	.byte	0x04, 0x17
        /*011a*/ 	.short	(.L_11099 - .L_11098)
.L_11098:
        /*011c*/ 	.word	0x00000000
        /*0120*/ 	.short	0x0004
        /*0122*/ 	.short	0x0020
        /*0124*/ 	.byte	0x00, 0xf5, 0x21, 0x00


	//----- nvinfo : EIATTR_KPARAM_INFO
	.align		4
.L_11099:
        /*0128*/ 	.byte	0x04, 0x17
        /*012a*/ 	.short	(.L_11101 - .L_11100)
.L_11100:
        /*012c*/ 	.word	0x00000000
        /*0130*/ 	.short	0x0003
        /*0132*/ 	.short	0x0018
        /*0134*/ 	.byte	0x00, 0xf5, 0x21, 0x00


	//----- nvinfo : EIATTR_KPARAM_INFO
	.align		4
.L_11101:
        /*0138*/ 	.byte	0x04, 0x17
        /*013a*/ 	.short	(.L_11103 - .L_11102)
.L_11102:
        /*013c*/ 	.word	0x00000000
        /*0140*/ 	.short	0x0002
        /*0142*/ 	.short	0x0010
        /*0144*/ 	.byte	0x00, 0xf5, 0x21, 0x00


	//----- nvinfo : EIATTR_KPARAM_INFO
	.align		4
.L_11103:
        /*0148*/ 	.byte	0x04, 0x17
        /*014a*/ 	.short	(.L_11105 - .L_11104)
.L_11104:
        /*014c*/ 	.word	0x00000000
        /*0150*/ 	.short	0x0001
        /*0152*/ 	.short	0x0008
        /*0154*/ 	.byte	0x00, 0xf5, 0x21, 0x00


	//----- nvinfo : EIATTR_KPARAM_INFO
	.align		4
.L_11105:
        /*0158*/ 	.byte	0x04, 0x17
        /*015a*/ 	.short	(.L_11107 - .L_11106)
.L_11106:
        /*015c*/ 	.word	0x00000000
        /*0160*/ 	.short	0x0000
        /*0162*/ 	.short	0x0000
        /*0164*/ 	.byte	0x00, 0xf5, 0x21, 0x00


	//----- nvinfo : EIATTR_SPARSE_MMA_MASK
	.align		4
.L_11107:
        /*0168*/ 	.byte	0x03, 0x50
        /*016a*/ 	.short	0x0000


	//----- nvinfo : EIATTR_MAXREG_COUNT
	.align		4
        /*016c*/ 	.byte	0x03, 0x1b
        /*016e*/ 	.short	0x00ff


	//----- nvinfo : EIATTR_NUM_BARRIERS
	.align		4
        /*0170*/ 	.byte	0x02, 0x4c
        /*0172*/ 	.byte	0x01
	.zero		1


	//----- nvinfo : EIATTR_EXTERNS
	.align		4
        /*0174*/ 	.byte	0x04, 0x0f
        /*0176*/ 	.short	(.L_11109 - .L_11108)


	//   ....[0]....
	.align		4
.L_11108:
        /*0178*/ 	.word	index@(__assertfail)


	//----- nvinfo : EIATTR_MERCURY_ISA_VERSION
	.align		4
.L_11109:
        /*017c*/ 	.byte	0x03, 0x5f
        /*017e*/ 	.short	0x0101


	//----- nvinfo : EIATTR_COOP_GROUP_MASK_REGIDS
	.align		4
        /*0180*/ 	.byte	0x04, 0x29
        /*0182*/ 	.short	(.L_11111 - .L_11110)


	//   ....[0]....
.L_11110:
        /*0184*/ 	.word	0xffffffff


	//   ....[1]....
        /*0188*/ 	.word	0xffffffff


	//   ....[2]....
        /*018c*/ 	.word	0xffffffff


	//   ....[3]....
        /*0190*/ 	.word	0xffffffff


	//   ....[4]....
        /*0194*/ 	.word	0xffffffff


	//   ....[5]....
        /*0198*/ 	.word	0xffffffff


	//   ....[6]....
        /*019c*/ 	.word	0xffffffff


	//   ....[7]....
        /*01a0*/ 	.word	0xffffffff


	//   ....[8]....
        /*01a4*/ 	.word	0xffffffff


	//   ....[9]....
        /*01a8*/ 	.word	0xffffffff


	//   ....[10]....
        /*01ac*/ 	.word	0xffffffff


	//   ....[11]....
        /*01b0*/ 	.word	0xffffffff


	//   ....[12]....
        /*01b4*/ 	.word	0xffffffff


	//   ....[13]....
        /*01b8*/ 	.word	0xffffffff


	//   ....[14]....
        /*01bc*/ 	.word	0xffffffff


	//   ....[15]....
        /*01c0*/ 	.word	0x0500000f


	//   ....[16]....
        /*01c4*/ 	.word	0x0500000f


	//   ....[17]....
        /*01c8*/ 	.word	0x0500000f


	//   ....[18]....
        /*01cc*/ 	.word	0x0500000f


	//----- nvinfo : EIATTR_COOP_GROUP_INSTR_OFFSETS
	.align		4
.L_11111:
        /*01d0*/ 	.byte	0x04, 0x28
        /*01d2*/ 	.short	(.L_11113 - .L_11112)


	//   ....[0]....
.L_11112:
        /*01d4*/ 	.word	0x000003d0


	//   ....[1]....
        /*01d8*/ 	.word	0x000003f0


	//   ....[2]....
        /*01dc*/ 	.word	0x00000410


	//   ....[3]....
        /*01e0*/ 	.word	0x00000430


	//   ....[4]....
        /*01e4*/ 	.word	0x00000530


	//   ....[5]....
        /*01e8*/ 	.word	0x00000550


	//   ....[6]....
        /*01ec*/ 	.word	0x00000580


	//   ....[7]....
        /*01f0*/ 	.word	0x000013d0


	//   ....[8]....
        /*01f4*/ 	.word	0x00001400


	//   ....[9]....
        /*01f8*/ 	.word	0x00001420


	//   ....[10]....
        /*01fc*/ 	.word	0x00001440


	//   ....[11]....
        /*0200*/ 	.word	0x00001460


	//   ....[12]....
        /*0204*/ 	.word	0x000014b0


	//   ....[13]....
        /*0208*/ 	.word	0x000014d0


	//   ....[14]....
        /*020c*/ 	.word	0x000014f0


	//   ....[15]....
        /*0210*/ 	.word	0x00002a50


	//   ....[16]....
        /*0214*/ 	.word	0x00002ab0


	//   ....[17]....
        /*0218*/ 	.word	0x00002b10


	//   ....[18]....
        /*021c*/ 	.word	0x00002b70


	//----- nvinfo : EIATTR_VRC_CTA_INIT_COUNT
	.align		4
.L_11113:
        /*0220*/ 	.byte	0x02, 0x4a
	.zero		1
	.zero		1


	//----- nvinfo : EIATTR_SYSCALL_OFFSETS
	.align		4
        /*0224*/ 	.byte	0x04, 0x46
        /*0226*/ 	.short	(.L_11115 - .L_11114)


	//   ....[0]....
.L_11114:
        /*0228*/ 	.word	0x00000330


	//----- nvinfo : EIATTR_EXIT_INSTR_OFFSETS
	.align		4
.L_11115:
        /*022c*/ 	.byte	0x04, 0x1c
        /*022e*/ 	.short	(.L_11117 - .L_11116)


	//   ....[0]....
.L_11116:
        /*0230*/ 	.word	0x000000d0


	//   ....[1]....
        /*0234*/ 	.word	0x00002830


	//   ....[2]....
        /*0238*/ 	.word	0x00002860


	//   ....[3]....
        /*023c*/ 	.word	0x00002a00


	//----- nvinfo : EIATTR_CRS_STACK_SIZE
	.align		4
.L_11117:
        /*0240*/ 	.byte	0x04, 0x1e
        /*0242*/ 	.short	(.L_11119 - .L_11118)
.L_11118:
        /*0244*/ 	.word	0x00000000


	//----- nvinfo : EIATTR_CBANK_PARAM_SIZE
	.align		4
.L_11119:
        /*0248*/ 	.byte	0x03, 0x19
        /*024a*/ 	.short	0x008c


	//----- nvinfo : EIATTR_PARAM_CBANK
	.align		4
        /*024c*/ 	.byte	0x04, 0x0a
        /*024e*/ 	.short	(.L_11121 - .L_11120)
	.align		4
.L_11120:
        /*0250*/ 	.word	index@(.nv.constant0._ZN4vllm25paged_attention_v2_kernelIfhLi128ELi16ELi128ELNS_18Fp8KVCacheDataTypeE2ELb0ELi512EEEvPfS2_PT_PKS3_PKT0_S9_ifPKiSB_iPKfiiiSD_SD_iiiii)
        /*0254*/ 	.short	0x0380
        /*0256*/ 	.short	0x008c


	//----- nvinfo : EIATTR_SW_WAR
	.align		4
.L_11121:
        /*0258*/ 	.byte	0x04, 0x36
        /*025a*/ 	.short	(.L_11123 - .L_11122)
.L_11122:
        /*025c*/ 	.word	0x00000008
.L_11123:


//--------------------- .nv.info._ZN4vllm25paged_attention_v2_kernelIfhLi120ELi16ELi128ELNS_18Fp8KVCacheDataTypeE2ELb0ELi512EEEvPfS2_PT_PKS3_PKT0_S9_ifPKiSB_iPKfiiiSD_SD_iiiii --------------------------
	.section	.nv.info._ZN4vllm25paged_attention_v2_kernelIfhLi120ELi16ELi128ELNS_18Fp8KVCacheDataTypeE2ELb0ELi512EEEvPfS2_PT_PKS3_PKT0_S9_ifPKiSB_iPKfiiiSD_SD_iiiii,"",@"SHT_CUDA_INFO"
	.sectionflags	@""
	.align	4


	//----- nvinfo : EIATTR_CUDA_API_VERSION
	.align		4
        /*0000*/ 	.byte	0x04, 0x37
        /*0002*/ 	.short	(.L_11125 - .L_11124)
.L_11124:
        /*0004*/ 	.word	0x00000082


	//----- nvinfo : EIATTR_KPARAM_INFO
	.align		4
.L_11125:
        /*0008*/ 	.byte	0x04, 0x17
        /*000a*/ 	.short	(.L_11127 - .L_11126)
.L_11126:
        /*000c*/ 	.word	0x00000000
        /*0010*/ 	.short	0x0015
        /*0012*/ 	.short	0x0088
        /*0014*/ 	.byte	0x00, 0xf0, 0x11, 0x00


	//----- nvinfo : EIATTR_KPARAM_INFO
	.align		4
.L_11127:
        /*0018*/ 	.byte	0x04, 0x17
        /*001a*/ 	.short	(.L_11129 - .L_11128)
.L_11128:
        /*001c*/ 	.word	0x00000000
        /*0020*/ 	.short	0x0014
        /*0022*/ 	.short	0x0084
        /*0024*/ 	.byte	0x00, 0xf0, 0x11, 0x00


	//----- nvinfo : EIATTR_KPARAM_INFO
	.align		4
.L_11129:
        /*0028*/ 	.byte	0x04, 0x17
        /*002a*/ 	.short	(.L_11131 - .L_11130)
.L_11130:
        /*002c*/ 	.word	0x00000000
        /*0030*/ 	.short	0x0013
        /*0032*/ 	.short	0x0080
        /*0034*/ 	.byte	0x00, 0xf0, 0x11, 0x00


	//----- nvinfo : EIATTR_KPARAM_INFO
	.align		4
.L_11131:
        /*0038*/ 	.byte	0x04, 0x17
        /*003a*/ 	.short	(.L_11133 - .L_11132)
.L_11132:
        /*003c*/ 	.word	0x00000000
        /*0040*/ 	.short	0x0012
        /*0042*/ 	.short	0x007c
        /*0044*/ 	.byte	0x00, 0xf0, 0x11, 0x00


	//----- nvinfo : EIATTR_KPARAM_INFO
	.align		4
.L_11133:
        /*0048*/ 	.byte	0x04, 0x17
        /*004a*/ 	.short	(.L_11135 - .L_11134)
.L_11134:
        /*004c*/ 	.word	0x00000000
        /*0050*/ 	.short	0x0011
        /*0052*/ 	.short	0x0078
        /*0054*/ 	.byte	0x00, 0xf0, 0x11, 0x00


	//----- nvinfo : EIATTR_KPARAM_INFO
	.align		4
.L_11135:
        /*0058*/ 	.byte	0x04, 0x17
        /*005a*/ 	.short	(.L_11137 - .L_11136)
.L_11136:
        /*005c*/ 	.word	0x00000000
        /*0060*/ 	.short	0x0010
        /*0062*/ 	.short	0x0070
        /*0064*/ 	.byte	0x00, 0xf5, 0x21, 0x00


	//----- nvinfo : EIATTR_KPARAM_INFO
	.align		4
.L_11137:
        /*0068*/ 	.byte	0x04, 0x17
        /*006a*/ 	.short	(.L_11139 - .L_11138)
.L_11138:
        /*006c*/ 	.word	0x00000000
        /*0070*/ 	.short	0x000f
        /*0072*/ 	.short	0x0068
        /*0074*/ 	.byte	0x00, 0xf5, 0x21, 0x00


	//----- nvinfo : EIATTR_KPARAM_INFO
	.align		4
.L_11139:
        /*0078*/ 	.byte	0x04, 0x17
        /*007a*/ 	.short	(.L_11141 - .L_11140)
.L_11140:
        /*007c*/ 	.word	0x00000000
        /*0080*/ 	.short	0x000e
        /*0082*/ 	.short	0x0060
        /*0084*/ 	.byte	0x00, 0xf0, 0x11, 0x00


	//----- nvinfo : EIATTR_KPARAM_INFO
	.align		4
.L_11141:
        /*0088*/ 	.byte	0x04, 0x17
        /*008a*/ 	.short	(.L_11143 - .L_11142)
.L_11142:
        /*008c*/ 	.word	0x00000000
        /*0090*/ 	.short	0x000d
        /*0092*/ 	.short	0x005c
        /*0094*/ 	.byte	0x00, 0xf0, 0x11, 0x00


	//----- nvinfo : EIATTR_KPARAM_INFO
	.align		4
.L_11143:
        /*0098*/ 	.byte	0x04, 0x17
        /*009a*/ 	.short	(.L_11145 - .L_11144)
.L_11144:
        /*009c*/ 	.word	0x00000000
        /*00a0*/ 	.short	0x000c
        /*00a2*/ 	.short	0x0058
        /*00a4*/ 	.byte	0x00, 0xf0, 0x11, 0x00


	//----- nvinfo : EIATTR_KPARAM_INFO
	.align		4
.L_11145:
        /*00a8*/ 	.byte	0x04, 0x17
        /*00aa*/ 	.short	(.L_11147 - .L_11146)
.L_11146:
        /*00ac*/ 	.word	0x00000000
        /*00b0*/ 	.short	0x000b
        /*00b2*/ 	.short	0x0050
        /*00b4*/ 	.byte	0x00, 0xf5, 0x21, 0x00


	//----- nvinfo : EIATTR_KPARAM_INFO
	.align		4
.L_11147:
        /*00b8*/ 	.byte	0x04, 0x17
        /*00ba*/ 	.short	(.L_11149 - .L_11148)
.L_11148:
        /*00bc*/ 	.word	0x00000000
        /*00c0*/ 	.short	0x000a
        /*00c2*/ 	.short	0x0048
        /*00c4*/ 	.byte	0x00, 0xf0, 0x11, 0x00


	//----- nvinfo : EIATTR_KPARAM_INFO
	.align		4
.L_11149:
        /*00c8*/ 	.byte	0x04, 0x17
        /*00ca*/ 	.short	(.L_11151 - .L_11150)
.L_11150:
        /*00cc*/ 	.word	0x00000000
        /*00d0*/ 	.short	0x0009
        /*00d2*/ 	.short	0x0040
        /*00d4*/ 	.byte	0x00, 0xf5, 0x21, 0x00


	//----- nvinfo : EIATTR_KPARAM_INFO
	.align		4
.L_11151:
        /*00d8*/ 	.byte	0x04, 0x17
        /*00da*/ 	.short	(.L_11153 - .L_11152)
.L_11152:
        /*00dc*/ 	.word	0x00000000
        /*00e0*/ 	.short	0x0008
        /*00e2*/ 	.short	0x0038
        /*00e4*/ 	.byte	0x00, 0xf5, 0x21, 0x00


	//----- nvinfo : EIATTR_KPARAM_INFO
	.align		4
.L_11153:
        /*00e8*/ 	.byte	0x04, 0x17
        /*00ea*/ 	.short	(.L_11155 - .L_11154)
.L_11154:
        /*00ec*/ 	.word	0x00000000
        /*00f0*/ 	.short	0x0007
        /*00f2*/ 	.short	0x0034
        /*00f4*/ 	.byte	0x00, 0xf0, 0x11, 0x00


	//----- nvinfo : EIATTR_KPARAM_INFO
	.align		4
.L_11155:
        /*00f8*/ 	.byte	0x04, 0x17
        /*00fa*/ 	.short	(.L_11157 - .L_11156)
.L_11156:
        /*00fc*/ 	.word	0x00000000
        /*0100*/ 	.short	0x0006
        /*0102*/ 	.short	0x0030
        /*0104*/ 	.byte	0x00, 0xf0, 0x11, 0x00


	//----- nvinfo : EIATTR_KPARAM_INFO
	.align		4
.L_11157:
        /*0108*/ 	.byte	0x04, 0x17
        /*010a*/ 	.short	(.L_11159 - .L_11158)
.L_11158:
        /*010c*/ 	.word	0x00000000
        /*0110*/ 	.short	0x0005
        /*0112*/ 	.short	0x0028
        /*0114*/ 	.byte	0x00, 0xf5, 0x21, 0x00


	//----- nvinfo : EIATTR_KPARAM_INFO
	.align		4
.L_11159:
        /*0118*/ 	.byte	0x04, 0x17
        /*011a*/ 	.short	(.L_11161 - .L_11160)
.L_11160:
        /*011c*/ 	.word	0x00000000
        /*0120*/ 	.short	0x0004
        /*0122*/ 	.short	0x0020
        /*0124*/ 	.byte	0x00, 0xf5, 0x21, 0x00


	//----- nvinfo : EIATTR_KPARAM_INFO
	.align		4
.L_11161:
        /*0128*/ 	.byte	0x04, 0x17
        /*012a*/ 	.short	(.L_11163 - .L_11162)
.L_11162:
        /*012c*/ 	.word	0x00000000
        /*0130*/ 	.short	0x0003
        /*0132*/ 	.short	0x0018
        /*0134*/ 	.byte	0x00, 0xf5, 0x21, 0x00


	//----- nvinfo : EIATTR_KPARAM_INFO
	.align		4
.L_11163:
        /*0138*/ 	.byte	0x04, 0x17
        /*013a*/ 	.short	(.L_11165 - .L_11164)
.L_11164:
        /*013c*/ 	.word	0x00000000
        /*0140*/ 	.short	0x0002
        /*0142*/ 	.short	0x0010
        /*0144*/ 	.byte	0x00, 0xf5, 0x21, 0x00


	//----- nvinfo : EIATTR_KPARAM_INFO
	.align		4
.L_11165:
        /*0148*/ 	.byte	0x04, 0x17
        /*014a*/ 	.short	(.L_11167 - .L_11166)
.L_11166:
        /*014c*/ 	.word	0x00000000
        /*0150*/ 	.short	0x0001
        /*0152*/ 	.short	0x0008
        /*0154*/ 	.byte	0x00, 0xf5, 0x21, 0x00


	//----- nvinfo : EIATTR_KPARAM_INFO
	.align		4
.L_11167:
        /*0158*/ 	.byte	0x04, 0x17
        /*015a*/ 	.short	(.L_11169 - .L_11168)
.L_11168:
        /*015c*/ 	.word	0x00000000
        /*0160*/ 	.short	0x0000
        /*0162*/ 	.short	0x0000
        /*0164*/ 	.byte	0x00, 0xf5, 0x21, 0x00


	//----- nvinfo : EIATTR_SPARSE_MMA_MASK
	.align		4
.L_11169:
        /*0168*/ 	.byte	0x03, 0x50
        /*016a*/ 	.short	0x0000


	//----- nvinfo : EIATTR_MAXREG_COUNT
	.align		4
        /*016c*/ 	.byte	0x03, 0x1b
        /*016e*/ 	.short	0x00ff


	//----- nvinfo : EIATTR_NUM_BARRIERS
	.align		4
        /*0170*/ 	.byte	0x02, 0x4c
        /*0172*/ 	.byte	0x01
	.zero		1


	//----- nvinfo : EIATTR_EXTERNS
	.align		4
        /*0174*/ 	.byte	0x04, 0x0f
        /*0176*/ 	.short	(.L_11171 - .L_11170)


	//   ....[0]....
	.align		4
.L_11170:
        /*0178*/ 	.word	index@(__assertfail)


	//----- nvinfo : EIATTR_MERCURY_ISA_VERSION
	.align		4
.L_11171:
        /*017c*/ 	.byte	0x03, 0x5f
        /*017e*/ 	.short	0x0101


	//----- nvinfo : EIATTR_COOP_GROUP_MASK_REGIDS
	.align		4
        /*0180*/ 	.byte	0x04, 0x29
        /*0182*/ 	.short	(.L_11173 - .L_11172)


	//   ....[0]....
.L_11172:
        /*0184*/ 	.word	0xffffffff


	//   ....[1]....
        /*0188*/ 	.word	0xffffffff


	//   ....[2]....
        /*018c*/ 	.word	0xffffffff


	//   ....[3]....
        /*0190*/ 	.word	0xffffffff


	//   ....[4]....
        /*0194*/ 	.word	0xffffffff


	//   ....[5]....
        /*0198*/ 	.word	0xffffffff


	//   ....[6]....
        /*019c*/ 	.word	0xffffffff


	//   ....[7]....
        /*01a0*/ 	.word	0xffffffff


	//   ....[8]....
        /*01a4*/ 	.word	0xffffffff


	//   ....[9]....
        /*01a8*/ 	.word	0xffffffff


	//   ....[10]....
        /*01ac*/ 	.word	0xffffffff


	//   ....[11]....
        /*01b0*/ 	.word	0xffffffff


	//   ....[12]....
        /*01b4*/ 	.word	0xffffffff


	//   ....[13]....
        /*01b8*/ 	.word	0xffffffff


	//   ....[14]....
        /*01bc*/ 	.word	0xffffffff


	//   ....[15]....
        /*01c0*/ 	.word	0x0500000f


	//   ....[16]....
        /*01c4*/ 	.word	0x0500000f


	//   ....[17]....
        /*01c8*/ 	.word	0x0500000f


	//   ....[18]....
        /*01cc*/ 	.word	0x0500000f


	//----- nvinfo : EIATTR_COOP_GROUP_INSTR_OFFSETS
	.align		4
.L_11173:
        /*01d0*/ 	.byte	0x04, 0x28
        /*01d2*/ 	.short	(.L_11175 - .L_11174)


	//   ....[0]....
.L_11174:
        /*01d4*/ 	.word	0x000003d0


	//   ....[1]....
        /*01d8*/ 	.word	0x000003f0


	//   ....[2]....
        /*01dc*/ 	.word	0x00000410


	//   ....[3]....
        /*01e0*/ 	.word	0x00000430


	//   ....[4]....
        /*01e4*/ 	.word	0x00000530


	//   ....[5]....
        /*01e8*/ 	.word	0x00000550


	//   ....[6]....
        /*01ec*/ 	.word	0x00000580


	//   ....[7]....
        /*01f0*/ 	.word	0x000013d0


	//   ....[8]....
        /*01f4*/ 	.word	0x00001400


	//   ....[9]....
        /*01f8*/ 	.word	0x00001420


	//   ....[10]....
        /*01fc*/ 	.word	0x00001440


	//   ....[11]....
        /*0200*/ 	.word	0x00001460


	//   ....[12]....
        /*0204*/ 	.word	0x000014b0


	//   ....[13]....
        /*0208*/ 	.word	0x000014d0


	//   ....[14]....
        /*020c*/ 	.word	0x000014f0


	//   ....[15]....
        /*0210*/ 	.word	0x000029b0


	//   ....[16]....
        /*0214*/ 	.word	0x00002a10


	//   ....[17]....
        /*0218*/ 	.word	0x00002a70


	//   ....[18]....
        /*021c*/ 	.word	0x00002ad0


	//----- nvinfo : EIATTR_VRC_CTA_INIT_COUNT
	.align		4
.L_11175:
        /*0220*/ 	.byte	0x02, 0x4a
	.zero		1
	.zero		1


	//----- nvinfo : EIATTR_SYSCALL_OFFSETS
	.align		4
        /*0224*/ 	.byte	0x04, 0x46
        /*0226*/ 	.short	(.L_11177 - .L_11176)


	//   ....[0]....
.L_11176:
        /*0228*/ 	.word	0x00000330


	//----- nvinfo : EIATTR_EXIT_INSTR_OFFSETS
	.align		4
.L_11177:
        /*022c*/ 	.byte	0x04, 0x1c
        /*022e*/ 	.short	(.L_11179 - .L_11178)


	//   ....[0]....
.L_11178:
        /*0230*/ 	.word	0x000000d0


	//   ....[1]....
        /*0234*/ 	.word	0x000027a0


	//   ....[2]....
        /*0238*/ 	.word	0x000027d0


	//   ....[3]....
        /*023c*/ 	.word	0x00002960


	//----- nvinfo : EIATTR_CRS_STACK_SIZE
	.align		4
.L_11179:
        /*0240*/ 	.byte	0x04, 0x1e
        /*0242*/ 	.short	(.L_11181 - .L_11180)
.L_11180:
        /*0244*/ 	.word	0x00000000


	//----- nvinfo : EIATTR_CBANK_PARAM_SIZE
	.align		4
.L_11181:
        /*0248*/ 	.byte	0x03, 0x19
        /*024a*/ 	.short	0x008c


	//----- nvinfo : EIATTR_PARAM_CBANK
	.align		4
        /*024c*/ 	.byte	0x04, 0x0a
        /*024e*/ 	.short	(.L_11183 - .L_11182)
	.align		4
.L_11182:
        /*0250*/ 	.word	index@(.nv.constant0._ZN4vllm25paged_attention_v2_kernelIfhLi120ELi16ELi128ELNS_18Fp8KVCacheDataTypeE2ELb0ELi512EEEvPfS2_PT_PKS3_PKT0_S9_ifPKiSB_iPKfiiiSD_SD_iiiii)
        /*0254*/ 	.short	0x0380
        /*0256*/ 	.short	0x008c


	//----- nvinfo : EIATTR_SW_WAR
	.align		4
.L_11183:
        /*0258*/ 	.byte	0x04, 0x36
        /*025a*/ 	.short	(.L_11185 - .L_11184)
.L_11184:
        /*025c*/ 	.word	0x00000008
.L_11185:


//--------------------- .nv.info._ZN4vllm25paged_attention_v2_kernelIfhLi112ELi16ELi128ELNS_18Fp8KVCacheDataTypeE2ELb0ELi512EEEvPfS2_PT_PKS3_PKT0_S9_ifPKiSB_iPKfiiiSD_SD_iiiii --------------------------
	.section	.nv.info._ZN4vllm25paged_attention_v2_kernelIfhLi112ELi16ELi128ELNS_18Fp8KVCacheDataTypeE2ELb0ELi512EEEvPfS2_PT_PKS3_PKT0_S9_ifPKiSB_iPKfiiiSD_SD_iiiii,"",@"SHT_CUDA_INFO"
	.sectionflags	@""
	.align	4


	//----- nvinfo : EIATTR_CUDA_API_VERSION
	.align		4
        /*0000*/ 	.byte	0x04, 0x37
        /*0002*/ 	.short	(.L_11187 - .L_11186)
.L_11186:
        /*0004*/ 	.word	0x00000082


	//----- nvinfo : EIATTR_KPARAM_INFO
	.align		4
.L_11187:
        /*0008*/ 	.byte	0x04, 0x17
        /*000a*/ 	.short	(.L_11189 - .L_11188)
.L_11188:
        /*000c*/ 	.word	0x00000000
        /*0010*/ 	.short	0x0015
        /*0012*/ 	.short	0x0088
        /*0014*/ 	.byte	0x00, 0xf0, 0x11, 0x00


	//----- nvinfo : EIATTR_KPARAM_INFO
	.align		4
.L_11189:
        /*0018*/ 	.byte	0x04, 0x17
        /*001a*/ 	.short	(.L_11191 - .L_11190)
.L_11190:
        /*001c*/ 	.word	0x00000000
        /*0020*/ 	.short	0x0014
        /*0022*/ 	.short	0x0084
        /*0024*/ 	.byte	0x00, 0xf0, 0x11, 0x00


	//----- nvinfo : EIATTR_KPARAM_INFO
	.align		4
.L_11191:
        /*0028*/ 	.byte	0x04, 0x17
        /*002a*/ 	.short	(.L_11193 - .L_11192)
.L_11192:
        /*002c*/ 	.word	0x00000000
        /*0030*/ 	.short	0x0013
        /*0032*/ 	.short	0x0080
        /*0034*/ 	.byte	0x00, 0xf0, 0x11, 0x00


	//----- nvinfo : EIATTR_KPARAM_INFO
	.align		4
.L_11193:
        /*0038*/ 	.byte	0x04, 0x17
        /*003a*/ 	.short	(.L_11195 - .L_11194)
.L_11194:
        /*003c*/ 	.word	0x00000000
        /*0040*/ 	.short	0x0012
        /*0042*/ 	.short	0x007c
        /*0044*/ 	.byte	0x00, 0xf0, 0x11, 0x00


	//----- nvinfo : EIATTR_KPARAM_INFO
	.align		4
.L_11195:
        /*0048*/ 	.byte	0x04, 0x17
        /*004a*/ 	.short	(.L_11197 - .L_11196)
.L_11196:
        /*004c*/ 	.word	0x00000000
        /*0050*/ 	.short	0x0011
        /*0052*/ 	.short	0x0078
        /*0054*/ 	.byte	0x00, 0xf0, 0x11, 0x00


	//----- nvinfo : EIATTR_KPARAM_INFO
	.align		4
.L_11197:
        /*0058*/ 	.byte	0x04, 0x17
        /*005a*/ 	.short	(.L_11199 - .L_11198)
.L_11198:
        /*005c*/ 	.word	0x00000000
        /*0060*/ 	.short	0x0010
        /*0062*/ 	.short	0x0070
        /*0064*/ 	.byte	0x00, 0xf5, 0x21, 0x00


	//----- nvinfo : EIATTR_KPARAM_INFO
	.align		4
.L_11199:
        /*0068*/ 	.byte	0x04, 0x17
        /*006a*/ 	.short	(.L_11201 - .L_11200)
.L_11200:
        /*006c*/ 	.word	0x00000000
        /*0070*/ 	.short	0x000f
        /*0072*/ 	.short	0x0068
        /*0074*/ 	.byte	0x00, 0xf5, 0x21, 0x00


	//----- nvinfo : EIATTR_KPARAM_INFO
	.align		4
.L_11201:
        /*0078*/ 	.byte	0x04, 0x17
        /*007a*/ 	.short	(.L_11203 - .L_11202)
.L_11202:
        /*007c*/ 	.word	0x00000000
        /*0080*/ 	.short	0x000e
        /*0082*/ 	.short	0x0060
        /*0084*/ 	.byte	0x00, 0xf0, 0x11, 0x00


	//----- nvinfo : EIATTR_KPARAM_INFO
	.align		4
.L_11203:
        /*0088*/ 	.byte	0x04, 0x17
        /*008a*/ 	.short	(.L_11205 - .L_11204)
.L_11204:
        /*008c*/ 	.word	0x00000000
        /*0090*/ 	.short	0x000d
        /*0092*/ 	.short	0x005c
        /*0094*/ 	.byte	0x00, 0xf0, 0x11, 0x00


	//----- nvinfo : EIATTR_KPARAM_INFO
	.align		4
.L_11205:
        /*0098*/ 	.byte	0x04, 0x17
        /*009a*/ 	.short	(.L_11207 - .L_11206)
.L_11206:
        /*009c*/ 	.word	0x00000000
        /*00a0*/ 	.short	0x000c
        /*00a2*/ 	.short	0x0058
        /*00a4*/ 	.byte	0x00, 0xf0, 0x11, 0x00


	//----- nvinfo : EIATTR_KPARAM_INFO
	.align		4
.L_11207:
        /*00a8*/ 	.byte	0x04, 0x17
        /*00aa*/ 	.short	(.L_11209 - .L_11208)
.L_11208:
        /*00ac*/ 	.word	0x00000000
        /*00b0*/ 	.short	0x000b
        /*00b2*/ 	.short	0x0050
        /*00b4*/ 	.byte	0x00, 0xf5, 0x21, 0x00


	//----- nvinfo : EIATTR_KPARAM_INFO
	.align		4
.L_11209:
        /*00b8*/ 	.byte	0x04, 0x17
        /*00ba*/ 	.short	(.L_11211 - .L_11210)
.L_11210:
        /*00bc*/ 	.word	0x00000000
        /*00c0*/ 	.short	0x000a
        /*00c2*/ 	.short	0x0048
        /*00c4*/ 	.byte	0x00, 0xf0, 0x11, 0x00


	//----- nvinfo : EIATTR_KPARAM_INFO
	.align		4
.L_11211:
        /*00c8*/ 	.byte	0x04, 0x17
        /*00ca*/ 	.short	(.L_11213 - .L_11212)
.L_11212:
        /*00cc*/ 	.word	0x00000000
        /*00d0*/ 	.short	0x0009
        /*00d2*/ 	.short	0x0040
        /*00d4*/ 	.byte	0x00, 0xf5, 0x21, 0x00


	//----- nvinfo : EIATTR_KPARAM_INFO
	.align		4
.L_11213:
        /*00d8*/ 	.byte	0x04, 0x17
        /*00da*/ 	.short	(.L_11215 - .L_11214)
.L_11214:
        /*00dc*/ 	.word	0x00000000
        /*00e0*/ 	.short	0x0008
        /*00e2*/ 	.short	0x0038
        /*00e4*/ 	.byte	0x00, 0xf5, 0x21, 0x00


	//----- nvinfo : EIATTR_KPARAM_INFO
	.align		4
.L_11215:
        /*00e8*/ 	.byte	0x04, 0x17
        /*00ea*/ 	.short	(.L_11217 - .L_11216)
.L_11216:
        /*00ec*/ 	.word	0x00000000
        /*00f0*/ 	.short	0x0007
        /*00f2*/ 	.short	0x0034
        /*00f4*/ 	.byte	0x00, 0xf0, 0x11, 0x00


	//----- nvinfo : EIATTR_KPARAM_INFO
	.align		4
.L_11217:
        /*00f8*/ 	.byte	0x04, 0x17
        /*00fa*/ 	.short	(.L_11219 - .L_11218)
.L_11218:
        /*00fc*/ 	.word	0x00000000
        /*0100*/ 	.short	0x0006
        /*0102*/ 	.short	0x0030
        /*0104*/ 	.byte	0x00, 0xf0, 0x11, 0x00


	//----- nvinfo : EIATTR_KPARAM_INFO
	.align		4
.L_11219:
        /*0108*/ 	.byte	0x04, 0x17
        /*010a*/ 	.short	(.L_11221 - .L_11220)
.L_11220:
        /*010c*/ 	.word	0x00000000
        /*0110*/ 	.short	0x0005
        /*0112*/ 	.short	0x0028
        /*0114*/ 	.byte	0x00, 0xf5, 0x21, 0x00


	//----- nvinfo : EIATTR_KPARAM_INFO
	.align		4
.L_11221:
        /*0118*/ 	.byte	0x04, 0x17
        /*011a*/ 	.short	(.L_11223 - .L_11222)
.L_11222:
        /*011c*/ 	.word	0x00000000
        /*0120*/ 	.short	0x0004
        /*0122*/ 	.short	0x0020
        /*0124*/ 	.byte	0x00, 0xf5, 0x21, 0x00


	//----- nvinfo : EIATTR_KPARAM_INFO
	.align		4
.L_11223:
        /*0128*/ 	.byte	0x04, 0x17
        /*012a*/ 	.short	(.L_11225 - .L_11224)
.L_11224:
        /*012c*/ 	.word	0x00000000
        /*0130*/ 	.short	0x0003
        /*0132*/ 	.short	0x0018
        /*0134*/ 	.byte	0x00, 0xf5, 0x21, 0x00


	//----- nvinfo : EIATTR_KPARAM_INFO
	.align		4
.L_11225:
        /*0138*/ 	.byte	0x04, 0x17
        /*013a*/ 	.short	(.L_11227 - .L_11226)
.L_11226:
        /*013c*/ 	.word	0x00000000
        /*0140*/ 	.short	0x0002
        /*0142*/ 	.short	0x0010
        /*0144*/ 	.byte	0x00, 0xf5, 0x21, 0x00


	//----- nvinfo : EIATTR_KPARAM_INFO
	.align		4
.L_11227:
        /*0148*/ 	.byte	0x04, 0x17
        /*014a*/ 	.short	(.L_11229 - .L_11228)
.L_11228:
        /*014c*/ 	.word	0x00000000
        /*0150*/ 	.short	0x0001
        /*0152*/ 	.short	0x0008
        /*0154*/ 	.byte	0x00, 0xf5, 0x21, 0x00


	//----- nvinfo : EIATTR_KPARAM_INFO
	.align		4
.L_11229:
        /*0158*/ 	.byte	0x04, 0x17
        /*015a*/ 	.short	(.L_11231 - .L_11230)
.L_11230:
        /*015c*/ 	.word	0x00000000
        /*0160*/ 	.short	0x0000
        /*0162*/ 	.short	0x0000
        /*0164*/ 	.byte	0x00, 0xf5, 0x21, 0x00


	//----- nvinfo : EIATTR_SPARSE_MMA_MASK
	.align		4
.L_11231:
        /*0168*/ 	.byte	0x03, 0x50
        /*016a*/ 	.short	0x0000


	//----- nvinfo : EIATTR_MAXREG_COUNT
	.align		4
        /*016c*/ 	.byte	0x03, 0x1b
        /*016e*/ 	.short	0x00ff


	//----- nvinfo : EIATTR_NUM_BARRIERS
	.align		4
        /*0170*/ 	.byte	0x02, 0x4c
        /*0172*/ 	.byte	0x01
	.zero		1


	//----- nvinfo : EIATTR_EXTERNS
	.align		4
        /*0174*/ 	.byte	0x04, 0x0f
        /*0176*/ 	.short	(.L_11233 - .L_11232)


	//   ....[0]....
	.align		4
.L_11232:
        /*0178*/ 	.word	index@(__assertfail)


	//----- nvinfo : EIATTR_MERCURY_ISA_VERSION
	.align		4
.L_11233:
        /*017c*/ 	.byte	0x03, 0x5f
        /*017e*/ 	.short	0x0101


	//----- nvinfo : EIATTR_COOP_GROUP_MASK_REGIDS
	.align		4
        /*0180*/ 	.byte	0x04, 0x29
        /*0182*/ 	.short	(.L_11235 - .L_11234)


	//   ....[0]....
.L_11234:
        /*0184*/ 	.word	0xffffffff


	//   ....[1]....
        /*0188*/ 	.word	0xffffffff


	//   ....[2]....
        /*018c*/ 	.word	0xffffffff


	//   ....[3]....
        /*0190*/ 	.word	0xffffffff


	//   ....[4]....
        /*0194*/ 	.word	0xffffffff


	//   ....[5]....
        /*0198*/ 	.word	0xffffffff


	//   ....[6]....
        /*019c*/ 	.word	0xffffffff


	//   ....[7]....
        /*01a0*/ 	.word	0xffffffff


	//   ....[8]....
        /*01a4*/ 	.word	0xffffffff


	//   ....[9]....
        /*01a8*/ 	.word	0xffffffff


	//   ....[10]....
        /*01ac*/ 	.word	0xffffffff


	//   ....[11]....
        /*01b0*/ 	.word	0xffffffff


	//   ....[12]....
        /*01b4*/ 	.word	0xffffffff


	//   ....[13]....
        /*01b8*/ 	.word	0xffffffff


	//   ....[14]....
        /*01bc*/ 	.word	0xffffffff


	//   ....[15]....
        /*01c0*/ 	.word	0x0500000f


	//   ....[16]....
        /*01c4*/ 	.word	0x0500000f


	//   ....[17]....
        /*01c8*/ 	.word	0x0500000f


	//   ....[18]....
        /*01cc*/ 	.word	0x0500000f


	//----- nvinfo : EIATTR_COOP_GROUP_INSTR_OFFSETS
	.align		4
.L_11235:
        /*01d0*/ 	.byte	0x04, 0x28
        /*01d2*/ 	.short	(.L_11237 - .L_11236)


	//   ....[0]....
.L_11236:
        /*01d4*/ 	.word	0x000003d0


	//   ....[1]....
        /*01d8*/ 	.word	0x000003f0


	//   ....[2]....
        /*01dc*/ 	.word	0x00000410


	//   ....[3]....
        /*01e0*/ 	.word	0x00000430


	//   ....[4]....
        /*01e4*/ 	.word	0x00000530


	//   ....[5]....
        /*01e8*/ 	.word	0x00000550


	//   ....[6]....
        /*01ec*/ 	.word	0x00000580


	//   ....[7]....
        /*01f0*/ 	.word	0x000013d0


	//   ....[8]....
        /*01f4*/ 	.word	0x00001400


	//   ....[9]....
        /*01f8*/ 	.word	0x00001420


	//   ....[10]....
        /*01fc*/ 	.word	0x00001440


	//   ....[11]....
        /*0200*/ 	.word	0x00001460


	//   ....[12]....
        /*0204*/ 	.word	0x000014b0


	//   ....[13]....
        /*0208*/ 	.word	0x000014d0


	//   ....[14]....
        /*020c*/ 	.word	0x000014f0


	//   ....[15]....
        /*0210*/ 	.word	0x00002940


	//   ....[16]....
        /*0214*/ 	.word	0x000029a0


	//   ....[17]....
        /*0218*/ 	.word	0x00002a00


	//   ....[18]....
        /*021c*/ 	.word	0x00002a60


	//----- nvinfo : EIATTR_VRC_CTA_INIT_COUNT
	.align		4
.L_11237:
        /*0220*/ 	.byte	0x02, 0x4a
	.zero		1
	.zero		1


	//----- nvinfo : EIATTR_SYSCALL_OFFSETS
	.align		4
        /*0224*/ 	.byte	0x04, 0x46
        /*0226*/ 	.short	(.L_11239 - .L_11238)


	//   ....[0]....
.L_11238:
        /*0228*/ 	.word	0x00000330


	//----- nvinfo : EIATTR_EXIT_INSTR_OFFSETS
	.align		4
.L_11239:
        /*022c*/ 	.byte	0x04, 0x1c
        /*022e*/ 	.short	(.L_11241 - .L_11240)


	//   ....[0]....
.L_11240:
        /*0230*/ 	.word	0x000000d0


	//   ....[1]....
        /*0234*/ 	.word	0x00002740


	//   ....[2]....
        /*0238*/ 	.word	0x00002770


	//   ....[3]....
        /*023c*/ 	.word	0x000028f0


	//----- nvinfo : EIATTR_CRS_STACK_SIZE
	.align		4
.L_11241:
        /*0240*/ 	.byte	0x04, 0x1e
        /*0242*/ 	.short	(.L_11243 - .L_11242)
.L_11242:
        /*0244*/ 	.word	0x00000000


	//----- nvinfo : EIATTR_CBANK_PARAM_SIZE
	.align		4
.L_11243:
        /*0248*/ 	.byte	0x03, 0x19
        /*024a*/ 	.short	0x008c


	//----- nvinfo : EIATTR_PARAM_CBANK
	.align		4
        /*024c*/ 	.byte	0x04, 0x0a
        /*024e*/ 	.short	(.L_11245 - .L_11244)
	.align		4
.L_11244:
        /*0250*/ 	.word	index@(.nv.constant0._ZN4vllm25paged_attention_v2_kernelIfhLi112ELi16ELi128ELNS_18Fp8KVCacheDataTypeE2ELb0ELi512EEEvPfS2_PT_PKS3_PKT0_S9_ifPKiSB_iPKfiiiSD_SD_iiiii)
        /*0254*/ 	.short	0x0380
        /*0256*/ 	.short	0x008c


	//----- nvinfo : EIATTR_SW_WAR
	.align		4
.L_11245:
        /*0258*/ 	.byte	0x04, 0x36
        /*025a*/ 	.short	(.L_11247 - .L_11246)
.L_11246:
        /*025c*/ 	.word	0x00000008
.L_11247:


//--------------------- .nv.info._ZN4vllm25paged_attention_v2_kernelIfhLi96ELi16ELi128ELNS_18Fp8KVCacheDataTypeE2ELb0ELi512EEEvPfS2_PT_PKS3_PKT0_S9_ifPKiSB_iPKfiiiSD_SD_iiiii --------------------------
	.section	.nv.info._ZN4vllm25paged_attention_v2_kernelIfhLi96ELi16ELi128ELNS_18Fp8KVCacheDataTypeE2ELb0ELi512EEEvPfS2_PT_PKS3_PKT0_S9_ifPKiSB_iPKfiiiSD_SD_iiiii,"",@"SHT_CUDA_INFO"
	.sectionflags	@""
	.align	4


	//----- nvinfo : EIATTR_CUDA_API_VERSION
	.align		4
        /*0000*/ 	.byte	0x04, 0x37
        /*0002*/ 	.short	(.L_11249 - .L_11248)
.L_11248:
        /*0004*/ 	.word	0x00000082


	//----- nvinfo : EIATTR_KPARAM_INFO
	.align		4
.L_11249:
        /*0008*/ 	.byte	0x04, 0x17
        /*000a*/ 	.short	(.L_11251 - .L_11250)
.L_11250:
        /*000c*/ 	.word	0x00000000
        /*0010*/ 	.short	0x0015
        /*0012*/ 	.short	0x0088
        /*0014*/ 	.byte	0x00, 0xf0, 0x11, 0x00


	//----- nvinfo : EIATTR_KPARAM_INFO
	.align		4
.L_11251:
        /*0018*/ 	.byte	0x04, 0x17
        /*001a*/ 	.short	(.L_11253 - .L_11252)
.L_11252:
        /*001c*/ 	.word	0x00000000
        /*0020*/ 	.short	0x0014
        /*0022*/ 	.short	0x0084
        /*0024*/ 	.byte	0x00, 0xf0, 0x11, 0x00


	//----- nvinfo : EIATTR_KPARAM_INFO
	.align		4
.L_11253:
        /*0028*/ 	.byte	0x04, 0x17
        /*002a*/ 	.short	(.L_11255 - .L_11254)
.L_11254:
        /*002c*/ 	.word	0x00000000
        /*0030*/ 	.short	0x0013
        /*0032*/ 	.short	0x0080
        /*0034*/ 	.byte	0x00, 0xf0, 0x11, 0x00


	//----- nvinfo : EIATTR_KPARAM_INFO
	.align		4
.L_11255:
        /*0038*/ 	.byte	0x04, 0x17
        /*003a*/ 	.short	(.L_11257 - .L_11256)
.L_11256:
        /*003c*/ 	.word	0x00000000
        /*0040*/ 	.short	0x0012
        /*0042*/ 	.short	0x007c
        /*0044*/ 	.byte	0x00, 0xf0, 0x11, 0x00


	//----- nvinfo : EIATTR_KPARAM_INFO
	.align		4
.L_11257:
        /*0048*/ 	.byte	0x04, 0x17
        /*004a*/ 	.short	(.L_11259 - .L_11258)
.L_11258:
        /*004c*/ 	.word	0x00000000
        /*0050*/ 	.short	0x0011
        /*0052*/ 	.short	0x0078
        /*0054*/ 	.byte	0x00, 0xf0, 0x11, 0x00


	//----- nvinfo : EIATTR_KPARAM_INFO
	.align		4
.L_11259:
        /*0058*/ 	.byte	0x04, 0x17
        /*005a*/ 	.short	(.L_11261 - .L_11260)
.L_11260:
        /*005c*/ 	.word	0x00000000
        /*0060*/ 	.short	0x0010
        /*0062*/ 	.short	0x0070
        /*0064*/ 	.byte	0x00, 0xf5, 0x21, 0x00


	//----- nvinfo : EIATTR_KPARAM_INFO
	.align		4
.L_11261:
        /*0068*/ 	.byte	0x04, 0x17
        /*006a*/ 	.short	(.L_11263 - .L_11262)
.L_11262:
        /*006c*/ 	.word	0x00000000
        /*0070*/ 	.short	0x000f
        /*0072*/ 	.short	0x0068
        /*0074*/ 	.byte	0x00, 0xf5, 0x21, 0x00


	//----- nvinfo : EIATTR_KPARAM_INFO
	.align		4
.L_11263:
        /*0078*/ 	.byte	0x04, 0x17
        /*007a*/ 	.short	(.L_11265 - .L_11264)
.L_11264:
        /*007c*/ 	.word	0x00000000
        /*0080*/ 	.short	0x000e
        /*0082*/ 	.short	0x0060
        /*0084*/ 	.byte	0x00, 0xf0, 0x11, 0x00


	//----- nvinfo : EIATTR_KPARAM_INFO
	.align		4
.L_11265:
        /*0088*/ 	.byte	0x04, 0x17
        /*008a*/ 	.short	(.L_11267 - .L_11266)
.L_11266:
        /*008c*/ 	.word	0x00000000
        /*0090*/ 	.short	0x000d
        /*0092*/ 	.short	0x005c
        /*0094*/ 	.byte	0x00, 0xf0, 0x11, 0x00


	//----- nvinfo : EIATTR_KPARAM_INFO
	.align		4
.L_11267:
        /*0098*/ 	.byte	0x04, 0x17
        /*009a*/ 	.short	(.L_11269 - .L_11268)
.L_11268:
        /*009c*/ 	.word	0x00000000
        /*00a0*/ 	.short	0x000c
        /*00a2*/ 	.short	0x0058
        /*00a4*/ 	.byte	0x00, 0xf0, 0x11, 0x00


	//----- nvinfo : EIATTR_KPARAM_INFO
	.align		4
.L_11269:
        /*00a8*/ 	.byte	0x04, 0x17
        /*00aa*/ 	.short	(.L_11271 - .L_11270)
.L_11270:
        /*00ac*/ 	.word	0x00000000
        /*00b0*/ 	.short	0x000b
        /*00b2*/ 	.short	0x0050
        /*00b4*/ 	.byte	0x00, 0xf5, 0x21, 0x00


	//----- nvinfo : EIATTR_KPARAM_INFO
	.align		4
.L_11271:
        /*00b8*/ 	.byte	0x04, 0x17
        /*00ba*/ 	.short	(.L_11273 - .L_11272)
.L_11272:
        /*00bc*/ 	.word	0x00000000
        /*00c0*/ 	.short	0x000a
        /*00c2*/ 	.short	0x0048
        /*00c4*/ 	.byte	0x00, 0xf0, 0x11, 0x00


	//----- nvinfo : EIATTR_KPARAM_INFO
	.align		4
.L_11273:
        /*00c8*/ 	.byte	0x04, 0x17
        /*00ca*/ 	.short	(.L_11275 - .L_11274)
.L_11274:
        /*00cc*/ 	.word	0x00000000
        /*00d0*/ 	.short	0x0009
        /*00d2*/ 	.short	0x0040
        /*00d4*/ 	.byte	0x00, 0xf5, 0x21, 0x00


	//----- nvinfo : EIATTR_KPARAM_INFO
	.align		4
.L_11275:
        /*00d8*/ 	.byte	0x04, 0x17
        /*00da*/ 	.short	(.L_11277 - .L_11276)
.L_11276:
        /*00dc*/ 	.word	0x00000000
        /*00e0*/ 	.short	0x0008
        /*00e2*/ 	.short	0x0038
        /*00e4*/ 	.byte	0x00, 0xf5, 0x21, 0x00


	//----- nvinfo : EIATTR_KPARAM_INFO
	.align		4
.L_11277:
        /*00e8*/ 	.byte	0x04, 0x17
        /*00ea*/ 	.short	(.L_11279 - .L_11278)
.L_11278:
        /*00ec*/ 	.word	0x00000000
        /*00f0*/ 	.short	0x0007
        /*00f2*/ 	.short	0x0034
        /*00f4*/ 	.byte	0x00, 0xf0, 0x11, 0x00


	//----- nvinfo : EIATTR_KPARAM_INFO
	.align		4
.L_11279:
        /*00f8*/ 	.byte	0x04, 0x17
        /*00fa*/ 	.short	(.L_11281 - .L_11280)
.L_11280:
        /*00fc*/ 	.word	0x00000000
        /*0100*/ 	.short	0x0006
        /*0102*/ 	.short	0x0030
        /*0104*/ 	.byte	0x00, 0xf0, 0x11, 0x00


	//----- nvinfo : EIATTR_KPARAM_INFO
	.align		4
.L_11281:
        /*0108*/ 	.byte	0x04, 0x17
        /*010a*/ 	.short	(.L_11283 - .L_11282)
.L_11282:
        /*010c*/ 	.word	0x00000000
        /*0110*/ 	.short	0x0005
        /*0112*/ 	.short	0x0028
        /*0114*/ 	.byte	0x00, 0xf5, 0x21, 0x00


	//----- nvinfo : EIATTR_KPARAM_INFO
	.align		4
.L_11283:
        /*0118*/ 	.byte	0x04, 0x17
        /*011a*/ 	.short	(.L_11285 - .L_11284)
.L_11284:
        /*011c*/ 	.word	0x00000000
        /*0120*/ 	.short	0x0004
        /*0122*/ 	.short	0x0020
        /*0124*/ 	.byte	0x00, 0xf5, 0x21, 0x00


	//----- nvinfo : EIATTR_KPARAM_INFO
	.align		4
.L_11285:
        /*0128*/ 	.byte	0x04, 0x17
        /*012a*/ 	.short	(.L_11287 - .L_11286)
.L_11286:
        /*012c*/ 	.word	0x00000000
        /*0130*/ 	.short	0x0003
        /*0132*/ 	.short	0x0018
        /*0134*/ 	.byte	0x00, 0xf5, 0x21, 0x00


	//----- nvinfo : EIATTR_KPARAM_INFO
	.align		4
.L_11287:
        /*0138*/ 	.byte	0x04, 0x17
        /*013a*/ 	.short	(.L_11289 - .L_11288)
.L_11288:
        /*013c*/ 	.word	0x00000000
        /*0140*/ 	.short	0x0002
        /*0142*/ 	.short	0x0010
        /*0144*/ 	.byte	0x00, 0xf5, 0x21, 0x00


	//----- nvinfo : EIATTR_KPARAM_INFO
	.align		4
.L_11289:
        /*0148*/ 	.byte	0x04, 0x17
        /*014a*/ 	.short	(.L_11291 - .L_11290)
.L_11290:
        /*014c*/ 	.word	0x00000000
        /*0150*/ 	.short	0x0001
        /*0152*/ 	.short	0x0008
        /*0154*/ 	.byte	0x00, 0xf5, 0x21, 0x00


	//----- nvinfo : EIATTR_KPARAM_INFO
	.align		4
.L_11291:
        /*0158*/ 	.byte	0x04, 0x17
        /*015a*/ 	.short	(.L_11293 - .L_11292)
.L_11292:
        /*015c*/ 	.word	0x00000000
        /*0160*/ 	.short	0x0000
        /*0162*/ 	.short	0x0000
        /*0164*/ 	.byte	0x00, 0xf5, 0x21, 0x00


	//----- nvinfo : EIATTR_SPARSE_MMA_MASK
	.align		4
.L_11293:
        /*0168*/ 	.byte	0x03, 0x50
        /*016a*/ 	.short	0x0000


	//----- nvinfo : EIATTR_MAXREG_COUNT
	.align		4
        /*016c*/ 	.byte	0x03, 0x1b
        /*016e*/ 	.short	0x00ff


	//----- nvinfo : EIATTR_NUM_BARRIERS
	.align		4
        /*0170*/ 	.byte	0x02, 0x4c
        /*0172*/ 	.byte	0x01
	.zero		1


	//----- nvinfo : EIATTR_EXTERNS
	.align		4
        /*0174*/ 	.byte	0x04, 0x0f
        /*0176*/ 	.short	(.L_11295 - .L_11294)


	//   ....[0]....
	.align		4
.L_11294:
        /*0178*/ 	.word	index@(__assertfail)


	//----- nvinfo : EIATTR_MERCURY_ISA_VERSION
	.align		4
.L_11295:
        /*017c*/ 	.byte	0x03, 0x5f
        /*017e*/ 	.short	0x0101


	//----- nvinfo : EIATTR_COOP_GROUP_MASK_REGIDS
	.align		4
        /*0180*/ 	.byte	0x04, 0x29
        /*0182*/ 	.short	(.L_11297 - .L_11296)


	//   ....[0]....
.L_11296:
        /*0184*/ 	.word	0xffffffff


	//   ....[1]....
        /*0188*/ 	.word	0xffffffff


	//   ....[2]....
        /*018c*/ 	.word	0xffffffff


	//   ....[3]....
        /*0190*/ 	.word	0xffffffff


	//   ....[4]....
        /*0194*/ 	.word	0xffffffff


	//   ....[5]....
        /*0198*/ 	.word	0xffffffff


	//   ....[6]....
        /*019c*/ 	.word	0xffffffff


	//   ....[7]....
        /*01a0*/ 	.word	0xffffffff


	//   ....[8]....
        /*01a4*/ 	.word	0xffffffff


	//   ....[9]....
        /*01a8*/ 	.word	0xffffffff


	//   ....[10]....
        /*01ac*/ 	.word	0xffffffff


	//   ....[11]....
        /*01b0*/ 	.word	0xffffffff


	//   ....[12]....
        /*01b4*/ 	.word	0xffffffff


	//   ....[13]....
        /*01b8*/ 	.word	0xffffffff


	//   ....[14]....
        /*01bc*/ 	.word	0xffffffff


	//   ....[15]....
        /*01c0*/ 	.word	0x0500000f


	//   ....[16]....
        /*01c4*/ 	.word	0x0500000f


	//   ....[17]....
        /*01c8*/ 	.word	0x0500000f


	//   ....[18]....
        /*01cc*/ 	.word	0x0500000f


	//----- nvinfo : EIATTR_COOP_GROUP_INSTR_OFFSETS
	.align		4
.L_11297:
        /*01d0*/ 	.byte	0x04, 0x28
        /*01d2*/ 	.short	(.L_11299 - .L_11298)


	//   ....[0]....
.L_11298:
        /*01d4*/ 	.word	0x000003d0


	//   ....[1]....
        /*01d8*/ 	.word	0x000003f0


	//   ....[2]....
        /*01dc*/ 	.word	0x00000410


	//   ....[3]....
        /*01e0*/ 	.word	0x00000430


	//   ....[4]....
        /*01e4*/ 	.word	0x00000530


	//   ....[5]....
        /*01e8*/ 	.word	0x00000550


	//   ....[6]....
        /*01ec*/ 	.word	0x00000580


	//   ....[7]....
        /*01f0*/ 	.word	0x000013d0


	//   ....[8]....
        /*01f4*/ 	.word	0x00001400


	//   ....[9]....
        /*01f8*/ 	.word	0x00001420


	//   ....[10]....
        /*01fc*/ 	.word	0x00001440


	//   ....[11]....
        /*0200*/ 	.word	0x00001460


	//   ....[12]....
        /*0204*/ 	.word	0x000014b0


	//   ....[13]....
        /*0208*/ 	.word	0x000014d0


	//   ....[14]....
        /*020c*/ 	.word	0x000014f0


	//   ....[15]....
        /*0210*/ 	.word	0x00002850


	//   ....[16]....
        /*0214*/ 	.word	0x000028b0


	//   ....[17]....
        /*0218*/ 	.word	0x00002910


	//   ....[18]....
        /*021c*/ 	.word	0x00002970


	//----- nvinfo : EIATTR_VRC_CTA_INIT_COUNT
	.align		4
.L_11299:
        /*0220*/ 	.byte	0x02, 0x4a
	.zero		1
	.zero		1


	//----- nvinfo : EIATTR_SYSCALL_OFFSETS
	.align		4
        /*0224*/ 	.byte	0x04, 0x46
        /*0226*/ 	.short	(.L_11301 - .L_11300)


	//   ....[0]....
.L_11300:
        /*0228*/ 	.word	0x00000330


	//----- nvinfo : EIATTR_EXIT_INSTR_OFFSETS
	.align		4
.L_11301:
        /*022c*/ 	.byte	0x04, 0x1c
        /*022e*/ 	.short	(.L_11303 - .L_11302)


	//   ....[0]....
.L_11302:
        /*0230*/ 	.word	0x000000d0


	//   ....[1]....
        /*0234*/ 	.word	0x00002670


	//   ....[2]....
        /*0238*/ 	.word	0x000026a0


	//   ....[3]....
        /*023c*/ 	.word	0x00002800


	//----- nvinfo : EIATTR_CRS_STACK_SIZE
	.align		4
.L_11303:
        /*0240*/ 	.byte	0x04, 0x1e
        /*0242*/ 	.short	(.L_11305 - .L_11304)
.L_11304:
        /*0244*/ 	.word	0x00000000


	//----- nvinfo : EIATTR_CBANK_PARAM_SIZE
	.align		4
.L_11305:
        /*0248*/ 	.byte	0x03, 0x19
        /*024a*/ 	.short	0x008c


	//----- nvinfo : EIATTR_PARAM_CBANK
	.align		4
        /*024c*/ 	.byte	0x04, 0x0a
        /*024e*/ 	.short	(.L_11307 - .L_11306)
	.align		4
.L_11306:
        /*0250*/ 	.word	index@(.nv.constant0._ZN4vllm25paged_attention_v2_kernelIfhLi96ELi16ELi128ELNS_18Fp8KVCacheDataTypeE2ELb0ELi512EEEvPfS2_PT_PKS3_PKT0_S9_ifPKiSB_iPKfiiiSD_SD_iiiii)
        /*0254*/ 	.short	0x0380
        /*0256*/ 	.short	0x008c


	//----- nvinfo : EIATTR_SW_WAR
	.align		4
.L_11307:
        /*0258*/ 	.byte	0x04, 0x36
        /*025a*/ 	.short	(.L_11309 - .L_11308)
.L_11308:
        /*025c*/ 	.word	0x00000008
.L_11309:


//--------------------- .nv.info._ZN4vllm25paged_attention_v2_kernelIfhLi80ELi16ELi128ELNS_18Fp8KVCacheDataTypeE2ELb0ELi512EEEvPfS2_PT_PKS3_PKT0_S9_ifPKiSB_iPKfiiiSD_SD_iiiii --------------------------
	.section	.nv.info._ZN4vllm25paged_attention_v2_kernelIfhLi80ELi16ELi128ELNS_18Fp8KVCacheDataTypeE2ELb0ELi512EEEvPfS2_PT_PKS3_PKT0_S9_ifPKiSB_iPKfiiiSD_SD_iiiii,"",@"SHT_CUDA_INFO"
	.sectionflags	@""
	.align	4


	//----- nvinfo : EIATTR_CUDA_API_VERSION
	.align		4
        /*0000*/ 	.byte	0x04, 0x37
        /*0002*/ 	.short	(.L_11311 - .L_11310)
.L_11310:
        /*0004*/ 	.word	0x00000082


	//----- nvinfo : EIATTR_KPARAM_INFO
	.align		4
.L_11311:
        /*0008*/ 	.byte	0x04, 0x17
        /*000a*/ 	.short	(.L_11313 - .L_11312)
.L_11312:
        /*000c*/ 	.word	0x00000000
        /*0010*/ 	.short	0x0015
        /*0012*/ 	.short	0x0088
        /*0014*/ 	.byte	0x00, 0xf0, 0x11, 0x00


	//----- nvinfo : EIATTR_KPARAM_INFO
	.align		4
.L_11313:
        /*0018*/ 	.byte	0x04, 0x17
        /*001a*/ 	.short	(.L_11315 - .L_11314)
.L_11314:
        /*001c*/ 	.word	0x00000000
        /*0020*/ 	.short	0x0014
        /*0022*/ 	.short	0x0084
        /*0024*/ 	.byte	0x00, 0xf0, 0x11, 0x00


	//----- nvinfo : EIATTR_KPARAM_INFO
	.align		4
.L_11315:
        /*0028*/ 	.byte	0x04, 0x17
        /*002a*/ 	.short	(.L_11317 - .L_11316)
.L_11316:
        /*002c*/ 	.word	0x00000000
        /*0030*/ 	.short	0x0013
        /*0032*/ 	.short	0x0080
        /*0034*/ 	.byte	0x00, 0xf0, 0x11, 0x00


	//----- nvinfo : EIATTR_KPARAM_INFO
	.align		4
.L_11317:
        /*0038*/ 	.byte	0x04, 0x17
        /*003a*/ 	.short	(.L_11319 - .L_11318)
.L_11318:
        /*003c*/ 	.word	0x00000000
        /*0040*/ 	.short	0x0012
        /*0042*/ 	.short	0x007c
        /*0044*/ 	.byte	0x00, 0xf0, 0x11, 0x00


	//----- nvinfo : EIATTR_KPARAM_INFO
	.align		4
.L_11319:
        /*0048*/ 	.byte	0x04, 0x17
        /*004a*/ 	.short	(.L_11321 - .L_11320)
.L_11320:
        /*004c*/ 	.word	0x00000000
        /*0050*/ 	.short	0x0011
        /*0052*/ 	.short	0x0078
        /*0054*/ 	.byte	0x00, 0xf0, 0x11, 0x00


	//----- nvinfo : EIATTR_KPARAM_INFO
	.align		4
.L_11321:
        /*0058*/ 	.byte	0x04, 0x17
        /*005a*/ 	.short	(.L_11323 - .L_11322)
.L_11322:
        /*005c*/ 	.word	0x00000000
        /*0060*/ 	.short	0x0010
        /*0062*/ 	.short	0x0070
        /*0064*/ 	.byte	0x00, 0xf5, 0x21, 0x00


	//----- nvinfo : EIATTR_KPARAM_INFO
	.align		4
.L_11323:
        /*0068*/ 	.byte	0x04, 0x17
        /*006a*/ 	.short	(.L_11325 - .L_11324)
.L_11324:
        /*006c*/ 	.word	0x00000000
        /*0070*/ 	.short	0x000f
        /*0072*/ 	.short	0x0068
        /*0074*/ 	.byte	0x00, 0xf5, 0x21, 0x00


	//----- nvinfo : EIATTR_KPARAM_INFO
	.align		4
.L_11325:
        /*0078*/ 	.byte	0x04, 0x17
        /*007a*/ 	.short	(.L_11327 - .L_11326)
.L_11326:
        /*007c*/ 	.word	0x00000000
        /*0080*/ 	.short	0x000e
        /*0082*/ 	.short	0x0060
        /*0084*/ 	.byte	0x00, 0xf0, 0x11, 0x00


	//----- nvinfo : EIATTR_KPARAM_INFO
	.align		4
.L_11327:
        /*0088*/ 	.byte	0x04, 0x17
        /*008a*/ 	.short	(.L_11329 - .L_11328)
.L_11328:
        /*008c*/ 	.word	0x00000000
        /*0090*/ 	.short	0x000d
        /*0092*/ 	.short	0x005c
        /*0094*/ 	.byte	0x00, 0xf0, 0x11, 0x00


	//----- nvinfo : EIATTR_KPARAM_INFO
	.align		4
.L_11329:
        /*0098*/ 	.byte	0x04, 0x17
        /*009a*/ 	.short	(.L_11331 - .L_11330)
.L_11330:
        /*009c*/ 	.word	0x00000000
        /*00a0*/ 	.short	0x000c
        /*00a2*/ 	.short	0x0058
        /*00a4*/ 	.byte	0x00, 0xf0, 0x11, 0x00


	//----- nvinfo : EIATTR_KPARAM_INFO
	.align		4
.L_11331:
        /*00a8*/ 	.byte	0x04, 0x17
        /*00aa*/ 	.short	(.L_11333 - .L_11332)
.L_11332:
        /*00ac*/ 	.word	0x00000000
        /*00b0*/ 	.short	0x000b
        /*00b2*/ 	.short	0x0050
        /*00b4*/ 	.byte	0x00, 0xf5, 0x21, 0x00


	//----- nvinfo : EIATTR_KPARAM_INFO
	.align		4
.L_11333:
        /*00b8*/ 	.byte	0x04, 0x17
        /*00ba*/ 	.short	(.L_11335 - .L_11334)
.L_11334:
        /*00bc*/ 	.word	0x00000000
        /*00c0*/ 	.short	0x000a
        /*00c2*/ 	.short	0x0048
        /*00c4*/ 	.byte	0x00, 0xf0, 0x11, 0x00


	//----- nvinfo : EIATTR_KPARAM_INFO
	.align		4
.L_11335:
        /*00c8*/ 	.byte	0x04, 0x17
        /*00ca*/ 	.short	(.L_11337 - .L_11336)
.L_11336:
        /*00cc*/ 	.word	0x00000000
        /*00d0*/ 	.short	0x0009
        /*00d2*/ 	.short	0x0040
        /*00d4*/ 	.byte	0x00, 0xf5, 0x21, 0x00


	//----- nvinfo : EIATTR_KPARAM_INFO
	.align		4
.L_11337:
        /*00d8*/ 	.byte	0x04, 0x17
        /*00da*/ 	.short	(.L_11339 - .L_11338)
.L_11338:
        /*00dc*/ 	.word	0x00000000
        /*00e0*/ 	.short	0x0008
        /*00e2*/ 	.short	0x0038
        /*00e4*/ 	.byte	0x00, 0xf5, 0x21, 0x00


	//----- nvinfo : EIATTR_KPARAM_INFO
	.align		4
.L_11339:
        /*00e8*/ 	.byte	0x04, 0x17
        /*00ea*/ 	.short	(.L_11341 - .L_11340)
.L_11340:
        /*00ec*/ 	.word	0x00000000
        /*00f0*/ 	.short	0x0007
        /*00f2*/ 	.short	0x0034
        /*00f4*/ 	.byte	0x00, 0xf0, 0x11, 0x00


	//----- nvinfo : EIATTR_KPARAM_INFO
	.align		4
.L_11341:
        /*00f8*/ 	.byte	0x04, 0x17
        /*00fa*/ 	.short	(.L_11343 - .L_11342)
.L_11342:
        /*00fc*/ 	.word	0x00000000
        /*0100*/ 	.short	0x0006
        /*0102*/ 	.short	0x0030
        /*0104*/ 	.byte	0x00, 0xf0, 0x11, 0x00


	//----- nvinfo : EIATTR_KPARAM_INFO
	.align		4
.L_11343:
        /*0108*/ 	.byte	0x04, 0x17
        /*010a*/ 	.short	(.L_11345 - .L_11344)
.L_11344:
        /*010c*/ 	.word	0x00000000
        /*0110*/ 	.short	0x0005
        /*0112*/ 	.short	0x0028
        /*0114*/ 	.byte	0x00, 0xf5, 0x21, 0x00


	//----- nvinfo : EIATTR_KPARAM_INFO
	.align		4
.L_11345:
        /*0118*/ 	.byte	0x04, 0x17
        /*011a*/ 	.short	(.L_11347 - .L_11346)
.L_11346:
        /*011c*/ 	.word	0x00000000
        /*0120*/ 	.short	0x0004
        /*0122*/ 	.short	0x0020
        /*0124*/ 	.byte	0x00, 0xf5, 0x21, 0x00


	//----- nvinfo : EIATTR_KPARAM_INFO
	.align		4
.L_11347:
        /*0128*/ 	.byte	0x04, 0x17
        /*012a*/ 	.short	(.L_11349 - .L_11348)
.L_11348:
        /*012c*/ 	.word	0x00000000
        /*0130*/ 	.short	0x0003
        /*0132*/ 	.short	0x0018
        /*0134*/ 	.byte	0x00, 0xf5, 0x21, 0x00


	//----- nvinfo : EIATTR_KPARAM_INFO
	.align		4
.L_11349:
        /*0138*/ 	.byte	0x04, 0x17
        /*013a*/ 	.short	(.L_11351 - .L_11350)
.L_11350:
        /*013c*/ 	.word	0x00000000
        /*0140*/ 	.short	0x0002
        /*0142*/ 	.short	0x0010
        /*0144*/ 	.byte	0x00, 0xf5, 0x21, 0x00


	//----- nvinfo : EIATTR_KPARAM_INFO
	.align		4
.L_11351:
        /*0148*/ 	.byte	0x04, 0x17
        /*014a*/ 	.short	(.L_11353 - .L_11352)
.L_11352:
        /*014c*/ 	.word	0x00000000
        /*0150*/ 	.short	0x0001
        /*0152*/ 	.short	0x0008
        /*0154*/ 	.byte	0x00, 0xf5, 0x21, 0x00


	//----- nvinfo : EIATTR_KPARAM_INFO
	.align		4
.L_11353:
        /*0158*/ 	.byte	0x04, 0x17
        /*015a*/ 	.short	(.L_11355 - .L_11354)
.L_11354:
        /*015c*/ 	.word	0x00000000
        /*0160*/ 	.short	0x0000
        /*0162*/ 	.short	0x0000
        /*0164*/ 	.byte	0x00, 0xf5, 0x21, 0x00


	//----- nvinfo : EIATTR_SPARSE_MMA_MASK
	.align		4
.L_11355:
        /*0168*/ 	.byte	0x03, 0x50
        /*016a*/ 	.short	0x0000


	//----- nvinfo : EIATTR_MAXREG_COUNT
	.align		4
        /*016c*/ 	.byte	0x03, 0x1b
        /*016e*/ 	.short	0x00ff


	//----- nvinfo : EIATTR_NUM_BARRIERS
	.align		4
        /*0170*/ 	.byte	0x02, 0x4c
        /*0172*/ 	.byte	0x01
	.zero		1


	//----- nvinfo : EIATTR_EXTERNS
	.align		4
        /*0174*/ 	.byte	0x04, 0x0f
        /*0176*/ 	.short	(.L_11357 - .L_11356)


	//   ....[0]....
	.align		4
.L_11356:
        /*0178*/ 	.word	index@(__assertfail)


	//----- nvinfo : EIATTR_MERCURY_ISA_VERSION
	.align		4
.L_11357:
        /*017c*/ 	.byte	0x03, 0x5f
        /*017e*/ 	.short	0x0101


	//----- nvinfo : EIATTR_COOP_GROUP_MASK_REGIDS
	.align		4
        /*0180*/ 	.byte	0x04, 0x29
        /*0182*/ 	.short	(.L_11359 - .L_11358)


	//   ....[0]....
.L_11358:
        /*0184*/ 	.word	0xffffffff


	//   ....[1]....
        /*0188*/ 	.word	0xffffffff


	//   ....[2]....
        /*018c*/ 	.word	0xffffffff


	//   ....[3]....
        /*0190*/ 	.word	0xffffffff


	//   ....[4]....
        /*0194*/ 	.word	0xffffffff


	//   ....[5]....
        /*0198*/ 	.word	0xffffffff


	//   ....[6]....
        /*019c*/ 	.word	0xffffffff


	//   ....[7]....
        /*01a0*/ 	.word	0xffffffff


	//   ....[8]....
        /*01a4*/ 	.word	0xffffffff


	//   ....[9]....
        /*01a8*/ 	.word	0xffffffff


	//   ....[10]....
        /*01ac*/ 	.word	0xffffffff


	//   ....[11]....
        /*01b0*/ 	.word	0xffffffff


	//   ....[12]....
        /*01b4*/ 	.word	0xffffffff


	//   ....[13]....
        /*01b8*/ 	.word	0xffffffff


	//   ....[14]....
        /*01bc*/ 	.word	0xffffffff


	//   ....[15]....
        /*01c0*/ 	.word	0x0500000f


	//   ....[16]....
        /*01c4*/ 	.word	0x0500000f


	//   ....[17]....
        /*01c8*/ 	.word	0x0500000f


	//   ....[18]....
        /*01cc*/ 	.word	0x0500000f


	//----- nvinfo : EIATTR_COOP_GROUP_INSTR_OFFSETS
	.align		4
.L_11359:
        /*01d0*/ 	.byte	0x04, 0x28
        /*01d2*/ 	.short	(.L_11361 - .L_11360)


	//   ....[0]....
.L_11360:
        /*01d4*/ 	.word	0x000003d0


	//   ....[1]....
        /*01d8*/ 	.word	0x000003f0


	//   ....[2]....
        /*01dc*/ 	.word	0x00000410


	//   ....[3]....
        /*01e0*/ 	.word	0x00000430


	//   ....[4]....
        /*01e4*/ 	.word	0x00000530


	//   ....[5]....
        /*01e8*/ 	.word	0x00000550


	//   ....[6]....
        /*01ec*/ 	.word	0x00000580


	//   ....[7]....
        /*01f0*/ 	.word	0x000013d0


	//   ....[8]....
        /*01f4*/ 	.word	0x00001400


	//   ....[9]....
        /*01f8*/ 	.word	0x00001420


	//   ....[10]....
        /*01fc*/ 	.word	0x00001440


	//   ....[11]....
        /*0200*/ 	.word	0x00001460


	//   ....[12]....
        /*0204*/ 	.word	0x000014b0


	//   ....[13]....
        /*0208*/ 	.word	0x000014d0


	//   ....[14]....
        /*020c*/ 	.word	0x000014f0


	//   ....[15]....
        /*0210*/ 	.word	0x00002750


	//   ....[16]....
        /*0214*/ 	.word	0x000027b0


	//   ....[17]....
        /*0218*/ 	.word	0x00002810


	//   ....[18]....
        /*021c*/ 	.word	0x00002870


	//----- nvinfo : EIATTR_VRC_CTA_INIT_COUNT
	.align		4
.L_11361:
        /*0220*/ 	.byte	0x02, 0x4a
	.zero		1
	.zero		1


	//----- nvinfo : EIATTR_SYSCALL_OFFSETS
	.align		4
        /*0224*/ 	.byte	0x04, 0x46
        /*0226*/ 	.short	(.L_11363 - .L_11362)


	//   ....[0]....
.L_11362:
        /*0228*/ 	.word	0x00000330


	//----- nvinfo : EIATTR_EXIT_INSTR_OFFSETS
	.align		4
.L_11363:
        /*022c*/ 	.byte	0x04, 0x1c
        /*022e*/ 	.short	(.L_11365 - .L_11364)


	//   ....[0]....
.L_11364:
        /*0230*/ 	.word	0x000000d0


	//   ....[1]....
        /*0234*/ 	.word	0x00002590


	//   ....[2]....
        /*0238*/ 	.word	0x000025c0


	//   ....[3]....
        /*023c*/ 	.word	0x00002700


	//----- nvinfo : EIATTR_CRS_STACK_SIZE
	.align		4
.L_11365:
        /*0240*/ 	.byte	0x04, 0x1e
        /*0242*/ 	.short	(.L_11367 - .L_11366)
.L_11366:
        /*0244*/ 	.word	0x00000000


	//----- nvinfo : EIATTR_CBANK_PARAM_SIZE
	.align		4
.L_11367:
        /*0248*/ 	.byte	0x03, 0x19
        /*024a*/ 	.short	0x008c


	//----- nvinfo : EIATTR_PARAM_CBANK
	.align		4
        /*024c*/ 	.byte	0x04, 0x0a
        /*024e*/ 	.short	(.L_11369 - .L_11368)
	.align		4
.L_11368:
        /*0250*/ 	.word	index@(.nv.constant0._ZN4vllm25paged_attention_v2_kernelIfhLi80ELi16ELi128ELNS_18Fp8KVCacheDataTypeE2ELb0ELi512EEEvPfS2_PT_PKS3_PKT0_S9_ifPKiSB_iPKfiiiSD_SD_iiiii)
        /*0254*/ 	.short	0x0380
        /*0256*/ 	.short	0x008c


	//----- nvinfo : EIATTR_SW_WAR
	.align		4
.L_11369:
        /*0258*/ 	.byte	0x04, 0x36
        /*025a*/ 	.short	(.L_11371 - .L_11370)
.L_11370:
        /*025c*/ 	.word	0x00000008
.L_11371:


//--------------------- .nv.info._ZN4vllm25paged_attention_v2_kernelIfhLi64ELi16ELi128ELNS_18Fp8KVCacheDataTypeE2ELb0ELi512EEEvPfS2_PT_PKS3_PKT0_S9_ifPKiSB_iPKfiiiSD_SD_iiiii --------------------------
	.section	.nv.info._ZN4vllm25paged_attention_v2_kernelIfhLi64ELi16ELi128ELNS_18Fp8KVCacheDataTypeE2ELb0ELi512EEEvPfS2_PT_PKS3_PKT0_S9_ifPKiSB_iPKfiiiSD_SD_iiiii,"",@"SHT_CUDA_INFO"
	.sectionflags	@""
	.align	4


	//----- nvinfo : EIATTR_CUDA_API_VERSION
	.align		4
        /*0000*/ 	.byte	0x04, 0x37
        /*0002*/ 	.short	(.L_11373 - .L_11372)
.L_11372:
        /*0004*/ 	.word	0x00000082


	//----- nvinfo : EIATTR_KPARAM_INFO
	.align		4
.L_11373:
        /*0008*/ 	.byte	0x04, 0x17
        /*000a*/ 	.short	(.L_11375 - .L_11374)
.L_11374:
        /*000c*/ 	.word	0x00000000
        /*0010*/ 	.short	0x0015
        /*0012*/ 	.short	0x0088
        /*0014*/ 	.byte	0x00, 0xf0, 0x11, 0x00


	//----- nvinfo : EIATTR_KPARAM_INFO
	.align		4
.L_11375:
        /*0018*/ 	.byte	0x04, 0x17
        /*001a*/ 	.short	(.L_11377 - .L_11376)
.L_11376:
        /*001c*/ 	.word	0x00000000
        /*0020*/ 	.short	0x0014
        /*0022*/ 	.short	0x0084
        /*0024*/ 	.byte	0x00, 0xf0, 0x11, 0x00


	//----- nvinfo : EIATTR_KPARAM_INFO
	.align		4
.L_11377:
        /*0028*/ 	.byte	0x04, 0x17
        /*002a*/ 	.short	(.L_11379 - .L_11378)
.L_11378:
        /*002c*/ 	.word	0x00000000
        /*0030*/ 	.short	0x0013
        /*0032*/ 	.short	0x0080
        /*0034*/ 	.byte	0x00, 0xf0, 0x11, 0x00


	//----- nvinfo : EIATTR_KPARAM_INFO
	.align		4
.L_11379:
        /*0038*/ 	.byte	0x04, 0x17
        /*003a*/ 	.short	(.L_11381 - .L_11380)
.L_11380:
        /*003c*/ 	.word	0x00000000
        /*0040*/ 	.short	0x0012
        /*0042*/ 	.short	0x007c
        /*0044*/ 	.byte	0x00, 0xf0, 0x11, 0x00


	//----- nvinfo : EIATTR_KPARAM_INFO
	.align		4
.L_11381:
        /*0048*/ 	.byte	0x04, 0x17
        /*004a*/ 	.short	(.L_11383 - .L_11382)
.L_11382:
        /*004c*/ 	.word	0x00000000
        /*0050*/ 	.short	0x0011
        /*0052*/ 	.short	0x0078
        /*0054*/ 	.byte	0x00, 0xf0, 0x11, 0x00


	//----- nvinfo : EIATTR_KPARAM_INFO
	.align		4
.L_11383:
        /*0058*/ 	.byte	0x04, 0x17
        /*005a*/ 	.short	(.L_11385 - .L_11384)
.L_11384:
        /*005c*/ 	.word	0x00000000
        /*0060*/ 	.short	0x0010
        /*0062*/ 	.short	0x0070
        /*0064*/ 	.byte	0x00, 0xf5, 0x21, 0x00


	//----- nvinfo : EIATTR_KPARAM_INFO
	.align		4
.L_11385:
        /*0068*/ 	.byte	0x04, 0x17
        /*006a*/ 	.short	(.L_11387 - .L_11386)
.L_11386:
        /*006c*/ 	.word	0x00000000
        /*0070*/ 	.short	0x000f
        /*0072*/ 	.short	0x0068
        /*0074*/ 	.byte	0x00, 0xf5, 0x21, 0x00


	//----- nvinfo : EIATTR_KPARAM_INFO
	.align		4
.L_11387:
        /*0078*/ 	.byte	0x04, 0x17
        /*007a*/ 	.short	(.L_11389 - .L_11388)
.L_11388:
        /*007c*/ 	.word	0x00000000
        /*0080*/ 	.short	0x000e
        /*0082*/ 	.short	0x0060
        /*0084*/ 	.byte	0x00, 0xf0, 0x11, 0x00


	//----- nvinfo : EIATTR_KPARAM_INFO
	.align		4
.L_11389:
        /*0088*/ 	.byte	0x04, 0x17
        /*008a*/ 	.short	(.L_11391 - .L_11390)
.L_11390:
        /*008c*/ 	.word	0x00000000
        /*0090*/ 	.short	0x000d
        /*0092*/ 	.short	0x005c
        /*0094*/ 	.byte	0x00, 0xf0, 0x11, 0x00


	//----- nvinfo : EIATTR_KPARAM_INFO
	.align		4
.L_11391:
        /*0098*/ 	.byte	0x04, 0x17
        /*009a*/ 	.short	(.L_11393 - .L_11392)
.L_11392:
        /*009c*/ 	.word	0x00000000
        /*00a0*/ 	.short	0x000c
        /*00a2*/ 	.short	0x0058
        /*00a4*/ 	.byte	0x00, 0xf0, 0x11, 0x00


	//----- nvinfo : EIATTR_KPARAM_INFO
	.align		4
.L_11393:
        /*00a8*/ 	.byte	0x04, 0x17
        /*00aa*/ 	.short	(.L_11395 - .L_11394)
.L_11394:
        /*00ac*/ 	.word	0x00000000
        /*00b0*/ 	.short	0x000b
        /*00b2*/ 	.short	0x0050
        /*00b4*/ 	.byte	0x00, 0xf5, 0x21, 0x00


	//----- nvinfo : EIATTR_KPARAM_INFO
	.align		4
.L_11395:
        /*00b8*/ 	.byte	0x04, 0x17
        /*00ba*/ 	.short	(.L_11397 - .L_11396)
.L_11396:
        /*00bc*/ 	.word	0x00000000
        /*00c0*/ 	.short	0x000a
        /*00c2*/ 	.short	0x0048
        /*00c4*/ 	.byte	0x00, 0xf0, 0x11, 0x00


	//----- nvinfo : EIATTR_KPARAM_INFO
	.align		4
.L_11397:
        /*00c8*/ 	.byte	0x04, 0x17
        /*00ca*/ 	.short	(.L_11399 - .L_11398)
.L_11398:
        /*00cc*/ 	.word	0x00000000
        /*00d0*/ 	.short	0x0009
        /*00d2*/ 	.short	0x0040
        /*00d4*/ 	.byte	0x00, 0xf5, 0x21, 0x00


	//----- nvinfo : EIATTR_KPARAM_INFO
	.align		4
.L_11399:
        /*00d8*/ 	.byte	0x04, 0x17
        /*00da*/ 	.short	(.L_11401 - .L_11400)
.L_11400:
        /*00dc*/ 	.word	0x00000000
        /*00e0*/ 	.short	0x0008
        /*00e2*/ 	.short	0x0038
        /*00e4*/ 	.byte	0x00, 0xf5, 0x21, 0x00


	//----- nvinfo : EIATTR_KPARAM_INFO
	.align		4
.L_11401:
        /*00e8*/ 	.byte	0x04, 0x17
        /*00ea*/ 	.short	(.L_11403 - .L_11402)
.L_11402:
        /*00ec*/ 	.word	0x00000000
        /*00f0*/ 	.short	0x0007
        /*00f2*/ 	.short	0x0034
        /*00f4*/ 	.byte	0x00, 0xf0, 0x11, 0x00


	//----- nvinfo : EIATTR_KPARAM_INFO
	.align		4
.L_11403:
        /*00f8*/ 	.byte	0x04, 0x17
        /*00fa*/ 	.short	(.L_11405 - .L_11404)
.L_11404:
        /*00fc*/ 	.word	0x00000000
        /*0100*/ 	.short	0x0006
        /*0102*/ 	.short	0x0030
        /*0104*/ 	.byte	0x00, 0xf0, 0x11, 0x00


	//----- nvinfo : EIATTR_KPARAM_INFO
	.align		4
.L_11405:
        /*0108*/ 	.byte	0x04, 0x17
        /*010a*/ 	.short	(.L_11407 - .L_11406)
.L_11406:
        /*010c*/ 	.word	0x00000000
        /*0110*/ 	.short	0x0005
        /*0112*/ 	.short	0x0028
        /*0114*/ 	.byte	0x00, 0xf5, 0x21, 0x00


	//----- nvinfo : EIATTR_KPARAM_INFO
	.align		4
.L_11407:
        /*0118*/ 	.byte	0x04, 0x17
        /*011a*/ 	.short	(.L_11409 - .L_11408)
.L_11408:
        /*011c*/ 	.word	0x00000000
        /*0120*/ 	.short	0x0004
        /*0122*/ 	.short	0x0020
        /*0124*/ 	.byte	0x00, 0xf5, 0x21, 0x00


	//----- nvinfo : EIATTR_KPARAM_INFO
	.align		4
.L_11409:
        /*0128*/ 	.byte	0x04, 0x17
        /*012a*/ 	.short	(.L_11411 - .L_11410)
.L_11410:
        /*012c*/ 	.word	0x00000000
        /*0130*/ 	.short	0x0003
        /*0132*/ 	.short	0x0018
        /*0134*/ 	.byte	0x00, 0xf5, 0x21, 0x00


	//----- nvinfo : EIATTR_KPARAM_INFO
	.align		4
.L_11411:
        /*0138*/ 	.byte	0x04, 0x17
        /*013a*/ 	.short	(.L_11413 - .L_11412)
.L_11412:
        /*013c*/ 	.word	0x00000000
        /*0140*/ 	.short	0x0002
        /*0142*/ 	.short	0x0010
        /*0144*/ 	.byte	0x00, 0xf5, 0x21, 0x00


	//----- nvinfo : EIATTR_KPARAM_INFO
	.align		4
.L_11413:
        /*0148*/ 	.byte	0x04, 0x17
        /*014a*/ 	.short	(.L_11415 - .L_11414)
.L_11414:
        /*014c*/ 	.word	0x00000000
        /*0150*/ 	.short	0x0001
        /*0152*/ 	.short	0x0008
        /*0154*/ 	.byte	0x00, 0xf5, 0x21, 0x00


	//----- nvinfo : EIATTR_KPARAM_INFO
	.align		4
.L_11415:
        /*0158*/ 	.byte	0x04, 0x17
        /*015a*/ 	.short	(.L_11417 - .L_11416)
.L_11416:
        /*015c*/ 	.word	0x00000000
        /*0160*/ 	.short	0x0000
        /*0162*/ 	.short	0x0000
        /*0164*/ 	.byte	0x00, 0xf5, 0x21, 0x00


	//----- nvinfo : EIATTR_SPARSE_MMA_MASK
	.align		4
.L_11417:
        /*0168*/ 	.byte	0x03, 0x50
        /*016a*/ 	.short	0x0000


	//----- nvinfo : EIATTR_MAXREG_COUNT
	.align		4
        /*016c*/ 	.byte	0x03, 0x1b
        /*016e*/ 	.short	0x00ff


	//----- nvinfo : EIATTR_NUM_BARRIERS
	.align		4
        /*0170*/ 	.byte	0x02, 0x4c
        /*0172*/ 	.byte	0x01
	.zero		1


	//----- nvinfo : EIATTR_EXTERNS
	.align		4
        /*0174*/ 	.byte	0x04, 0x0f
        /*0176*/ 	.short	(.L_11419 - .L_11418)


	//   ....[0]....
	.align		4
.L_11418:
        /*0178*/ 	.word	index@(__assertfail)


	//----- nvinfo : EIATTR_MERCURY_ISA_VERSION
	.align		4
.L_11419:
        /*017c*/ 	.byte	0x03, 0x5f
        /*017e*/ 	.short	0x0101


	//----- nvinfo : EIATTR_COOP_GROUP_MASK_REGIDS
	.align		4
        /*0180*/ 	.byte	0x04, 0x29
        /*0182*/ 	.short	(.L_11421 - .L_11420)


	//   ....[0]....
.L_11420:
        /*0184*/ 	.word	0xffffffff


	//   ....[1]....
        /*0188*/ 	.word	0xffffffff


	//   ....[2]....
        /*018c*/ 	.word	0xffffffff


	//   ....[3]....
        /*0190*/ 	.word	0xffffffff


	//   ....[4]....
        /*0194*/ 	.word	0xffffffff


	//   ....[5]....
        /*0198*/ 	.word	0xffffffff


	//   ....[6]....
        /*019c*/ 	.word	0xffffffff


	//   ....[7]....
        /*01a0*/ 	.word	0xffffffff


	//   ....[8]....
        /*01a4*/ 	.word	0xffffffff


	//   ....[9]....
        /*01a8*/ 	.word	0xffffffff


	//   ....[10]....
        /*01ac*/ 	.word	0xffffffff


	//   ....[11]....
        /*01b0*/ 	.word	0xffffffff


	//   ....[12]....
        /*01b4*/ 	.word	0xffffffff


	//   ....[13]....
        /*01b8*/ 	.word	0xffffffff


	//   ....[14]....
        /*01bc*/ 	.word	0xffffffff


	//   ....[15]....
        /*01c0*/ 	.word	0x0500000f


	//   ....[16]....
        /*01c4*/ 	.word	0x0500000f


	//   ....[17]....
        /*01c8*/ 	.word	0x0500000f


	//   ....[18]....
        /*01cc*/ 	.word	0x0500000f


	//----- nvinfo : EIATTR_COOP_GROUP_INSTR_OFFSETS
	.align		4
.L_11421:
        /*01d0*/ 	.byte	0x04, 0x28
        /*01d2*/ 	.short	(.L_11423 - .L_11422)


	//   ....[0]....
.L_11422:
        /*01d4*/ 	.word	0x000003d0


	//   ....[1]....
        /*01d8*/ 	.word	0x000003f0


	//   ....[2]....
        /*01dc*/ 	.word	0x00000410


	//   ....[3]....
        /*01e0*/ 	.word	0x00000430


	//   ....[4]....
        /*01e4*/ 	.word	0x00000530


	//   ....[5]....
        /*01e8*/ 	.word	0x00000550


	//   ....[6]....
        /*01ec*/ 	.word	0x00000580


	//   ....[7]....
        /*01f0*/ 	.word	0x000013d0


	//   ....[8]....
        /*01f4*/ 	.word	0x00001400


	//   ....[9]....
        /*01f8*/ 	.word	0x00001420


	//   ....[10]....
        /*01fc*/ 	.word	0x00001440


	//   ....[11]....
        /*0200*/ 	.word	0x00001460


	//   ....[12]....
        /*0204*/ 	.word	0x000014b0


	//   ....[13]....
        /*0208*/ 	.word	0x000014d0


	//   ....[14]....
        /*020c*/ 	.word	0x000014f0


	//   ....[15]....
        /*0210*/ 	.word	0x00002660


	//   ....[16]....
        /*0214*/ 	.word	0x000026c0


	//   ....[17]....
        /*0218*/ 	.word	0x00002720


	//   ....[18]....
        /*021c*/ 	.word	0x00002780


	//----- nvinfo : EIATTR_VRC_CTA_INIT_COUNT
	.align		4
.L_11423:
        /*0220*/ 	.byte	0x02, 0x4a
	.zero		1
	.zero		1


	//----- nvinfo : EIATTR_SYSCALL_OFFSETS
	.align		4
        /*0224*/ 	.byte	0x04, 0x46
        /*0226*/ 	.short	(.L_11425 - .L_11424)


	//   ....[0]....
.L_11424:
        /*0228*/ 	.word	0x00000330


	//----- nvinfo : EIATTR_EXIT_INSTR_OFFSETS
	.align		4
.L_11425:
        /*022c*/ 	.byte	0x04, 0x1c
        /*022e*/ 	.short	(.L_11427 - .L_11426)


	//   ....[0]....
.L_11426:
        /*0230*/ 	.word	0x000000d0


	//   ....[1]....
        /*0234*/ 	.word	0x000024c0


	//   ....[2]....
        /*0238*/ 	.word	0x000024f0


	//   ....[3]....
        /*023c*/ 	.word	0x00002610


	//----- nvinfo : EIATTR_CRS_STACK_SIZE
	.align		4
.L_11427:
        /*0240*/ 	.byte	0x04, 0x1e
        /*0242*/ 	.short	(.L_11429 - .L_11428)
.L_11428:
        /*0244*/ 	.word	0x00000000


	//----- nvinfo : EIATTR_CBANK_PARAM_SIZE
	.align		4
.L_11429:
        /*0248*/ 	.byte	0x03, 0x19
        /*024a*/ 	.short	0x008c


	//----- nvinfo : EIATTR_PARAM_CBANK
	.align		4
        /*024c*/ 	.byte	0x04, 0x0a
        /*024e*/ 	.short	(.L_11431 - .L_11430)
	.align		4
.L_11430:
        /*0250*/ 	.word	index@(.nv.constant0._ZN4vllm25paged_attention_v2_kernelIfhLi64ELi16ELi128ELNS_18Fp8KVCacheDataTypeE2ELb0ELi512EEEvPfS2_PT_PKS3_PKT0_S9_ifPKiSB_iPKfiiiSD_SD_iiiii)
        /*0254*/ 	.short	0x0380
        /*0256*/ 	.short	0x008c


	//----- nvinfo : EIATTR_SW_WAR
	.align		4
.L_11431:
        /*0258*/ 	.byte	0x04, 0x36
        /*025a*/ 	.short	(.L_11433 - .L_11432)
.L_11432:
        /*025c*/ 	.word	0x00000008
.L_11433:


//--------------------- .nv.info._ZN4vllm25paged_attention_v2_kernelIfhLi32ELi16ELi128ELNS_18Fp8KVCacheDataTypeE2ELb0ELi512EEEvPfS2_PT_PKS3_PKT0_S9_ifPKiSB_iPKfiiiSD_SD_iiiii --------------------------
	.section	.nv.info._ZN4vllm25paged_attention_v2_kernelIfhLi32ELi16ELi128ELNS_18Fp8KVCacheDataTypeE2ELb0ELi512EEEvPfS2_PT_PKS3_PKT0_S9_ifPKiSB_iPKfiiiSD_SD_iiiii,"",@"SHT_CUDA_INFO"
	.sectionflags	@""
	.align	4


	//----- nvinfo : EIATTR_CUDA_API_VERSION
	.align		4
        /*0000*/ 	.byte	0x04, 0x37
        /*0002*/ 	.short	(.L_11435 - .L_11434)
.L_11434:
        /*0004*/ 	.word	0x00000082


	//----- nvinfo : EIATTR_KPARAM_INFO
	.align		4
.L_11435:
        /*0008*/ 	.byte	0x04, 0x17
        /*000a*/ 	.short	(.L_11437 - .L_11436)
.L_11436:
        /*000c*/ 	.word	0x00000000
        /*0010*/ 	.short	0x0015
        /*0012*/ 	.short	0x0088
        /*0014*/ 	.byte	0x00, 0xf0, 0x11, 0x00


	//----- nvinfo : EIATTR_KPARAM_INFO
	.align		4
.L_11437:
        /*0018*/ 	.byte	0x04, 0x17
        /*001a*/ 	.short	(.L_11439 - .L_11438)
.L_11438:
        /*001c*/ 	.word	0x00000000
        /*0020*/ 	.short	0x0014
        /*0022*/ 	.short	0x0084
        /*0024*/ 	.byte	0x00, 0xf0, 0x11, 0x00


	//----- nvinfo : EIATTR_KPARAM_INFO
	.align		4
.L_11439:
        /*0028*/ 	.byte	0x04, 0x17
        /*002a*/ 	.short	(.L_11441 - .L_11440)
.L_11440:
        /*002c*/ 	.word	0x00000000
        /*0030*/ 	.short	0x0013
        /*0032*/ 	.short	0x0080
        /*0034*/ 	.byte	0x00, 0xf0, 0x11, 0x00


	//----- nvinfo : EIATTR_KPARAM_INFO
	.align		4
.L_11441:
        /*0038*/ 	.byte	0x04, 0x17
        /*003a*/ 	.short	(.L_11443 - .L_11442)
.L_11442:
        /*003c*/ 	.word	0x00000000
        /*0040*/ 	.short	0x0012
        /*0042*/ 	.short	0x007c
        /*0044*/ 	.byte	0x00, 0xf0, 0x11, 0x00


	//----- nvinfo : EIATTR_KPARAM_INFO
	.align		4
.L_11443:
        /*0048*/ 	.byte	0x04, 0x17
        /*004a*/ 	.short	(.L_11445 - .L_11444)
.L_11444:
        /*004c*/ 	.word	0x00000000
        /*0050*/ 	.short	0x0011
        /*0052*/ 	.short	0x0078
        /*0054*/ 	.byte	0x00, 0xf0, 0x11, 0x00


	//----- nvinfo : EIATTR_KPARAM_INFO
	.align		4
.L_11445:
        /*0058*/ 	.byte	0x04, 0x17
        /*005a*/ 	.short	(.L_11447 - .L_11446)
.L_11446:
        /*005c*/ 	.word	0x00000000
        /*0060*/ 	.short	0x0010
        /*0062*/ 	.short	0x0070
        /*0064*/ 	.byte	0x00, 0xf5, 0x21, 0x00


	//----- nvinfo : EIATTR_KPARAM_INFO
	.align		4
.L_11447:
        /*0068*/ 	.byte	0x04, 0x17
        /*006a*/ 	.short	(.L_11449 - .L_11448)
.L_11448:
        /*006c*/ 	.word	0x00000000
        /*0070*/ 	.short	0x000f
        /*0072*/ 	.short	0x0068
        /*0074*/ 	.byte	0x00, 0xf5, 0x21, 0x00


	//----- nvinfo : EIATTR_KPARAM_INFO
	.align		4
.L_11449:
        /*0078*/ 	.byte	0x04, 0x17
        /*007a*/ 	.short	(.L_11451 - .L_11450)
.L_11450:
        /*007c*/ 	.word	0x00000000
        /*0080*/ 	.short	0x000e
        /*0082*/ 	.short	0x0060
        /*0084*/ 	.byte	0x00, 0xf0, 0x11, 0x00


	//----- nvinfo : EIATTR_KPARAM_INFO
	.align		4
.L_11451:
        /*0088*/ 	.byte	0x04, 0x17
        /*008a*/ 	.short	(.L_11453 - .L_11452)
.L_11452:
        /*008c*/ 	.word	0x00000000
        /*0090*/ 	.short	0x000d
        /*0092*/ 	.short	0x005c
        /*0094*/ 	.byte	0x00, 0xf0, 0x11, 0x00


	//----- nvinfo : EIATTR_KPARAM_INFO
	.align		4
.L_11453:
        /*0098*/ 	.byte	0x04, 0x17
        /*009a*/ 	.short	(.L_11455 - .L_11454)
.L_11454:
        /*009c*/ 	.word	0x00000000
        /*00a0*/ 	.short	0x000c
        /*00a2*/ 	.short	0x0058
        /*00a4*/ 	.byte	0x00, 0xf0, 0x11, 0x00


	//----- nvinfo : EIATTR_KPARAM_INFO
	.align		4
.L_11455:
        /*00a8*/ 	.byte	0x04, 0x17
        /*00aa*/ 	.short	(.L_11457 - .L_11456)
.L_11456:
        /*00ac*/ 	.word	0x00000000
        /*00b0*/ 	.short	0x000b
        /*00b2*/ 	.short	0x0050
        /*00b4*/ 	.byte	0x00, 0xf5, 0x21, 0x00


	//----- nvinfo : EIATTR_KPARAM_INFO
	.align		4
.L_11457:
        /*00b8*/ 	.byte	0x04, 0x17
        /*00ba*/ 	.short	(.L_11459 - .L_11458)
.L_11458:
        /*00bc*/ 	.word	0x00000000
        /*00c0*/ 	.short	0x000a
        /*00c2*/ 	.short	0x0048
        /*00c4*/ 	.byte	0x00, 0xf0, 0x11, 0x00


	//----- nvinfo : EIATTR_KPARAM_INFO
	.align		4
.L_11459:
        /*00c8*/ 	.byte	0x04, 0x17
        /*00ca*/ 	.short	(.L_11461 - .L_11460)
.L_11460:
        /*00cc*/ 	.word	0x00000000
        /*00d0*/ 	.short	0x0009
        /*00d2*/ 	.short	0x0040
        /*00d4*/ 	.byte	0x00, 0xf5, 0x21, 0x00


	//----- nvinfo : EIATTR_KPARAM_INFO
	.align		4
.L_11461:
        /*00d8*/ 	.byte	0x04, 0x17
        /*00da*/ 	.short	(.L_11463 - .L_11462)
.L_11462:
        /*00dc*/ 	.word	0x00000000
        /*00e0*/ 	.short	0x0008
        /*00e2*/ 	.short	0x0038
        /*00e4*/ 	.byte	0x00, 0xf5, 0x21, 0x00


	//----- nvinfo : EIATTR_KPARAM_INFO
	.align		4
.L_11463:
        /*00e8*/ 	.byte	0x04, 0x17
        /*00ea*/ 	.short	(.L_11465 - .L_11464)
.L_11464:
        /*00ec*/ 	.word	0x00000000
        /*00f0*/ 	.short	0x0007
        /*00f2*/ 	.short	0x0034
        /*00f4*/ 	.byte	0x00, 0xf0, 0x11, 0x00


	//----- nvinfo : EIATTR_KPARAM_INFO
	.align		4
.L_11465:
        /*00f8*/ 	.byte	0x04, 0x17
        /*00fa*/ 	.short	(.L_11467 - .L_11466)
.L_11466:
        /*00fc*/ 	.word	0x00000000
        /*0100*/ 	.short	0x0006
        /*0102*/ 	.short	0x0030
        /*0104*/ 	.byte	0x00, 0xf0, 0x11, 0x00


	//----- nvinfo : EIATTR_KPARAM_INFO
	.align		4
.L_11467:
        /*0108*/ 	.byte	0x04, 0x17
        /*010a*/ 	.short	(.L_11469 - .L_11468)
.L_11468:
        /*010c*/ 	.word	0x00000000
        /*0110*/ 	.short	0x0005
        /*0112*/ 	.short	0x0028
        /*0114*/ 	.byte	0x00, 0xf5, 0x21, 0x00


	//----- nvinfo : EIATTR_KPARAM_INFO
	.align		4
.L_11469:
        /*0118*/ 	.byte	0x04, 0x17
        /*011a*/ 	.short	(.L_11471 - .L_11470)
.L_11470:
        /*011c*/ 	.word	0x00000000
        /*0120*/ 	.short	0x0004
        /*0122*/ 	.short	0x0020
        /*0124*/ 	.byte	0x00, 0xf5, 0x21, 0x00


	//----- nvinfo : EIATTR_KPARAM_INFO
	.align		4
.L_11471:
        /*0128*/ 	.byte	0x04, 0x17
        /*012a*/ 	.short	(.L_11473 - .L_11472)
.L_11472:
        /*012c*/ 	.word	0x00000000
        /*0130*/ 	.short	0x0003
        /*0132*/ 	.short	0x0018
        /*0134*/ 	.byte	0x00, 0xf5, 0x21, 0x00


	//----- nvinfo : EIATTR_KPARAM_INFO
	.align		4
.L_11473:
        /*0138*/ 	.byte	0x04, 0x17
        /*013a*/ 	.short	(.L_11475 - .L_11474)
.L_11474:
        /*013c*/ 	.word	0x00000000
        /*0140*/ 	.short	0x0002
        /*0142*/ 	.short	0x0010
        /*0144*/ 	.byte	0x00, 0xf5, 0x21, 0x00


	//----- nvinfo : EIATTR_KPARAM_INFO
	.align		4
.L_11475:
        /*0148*/ 	.byte	0x04, 0x17
        /*014a*/ 	.short	(.L_11477 - .L_11476)
.L_11476:
        /*014c*/ 	.word	0x00000000
        /*0150*/ 	.short	0x0001
        /*0152*/ 	.short	0x0008
        /*0154*/ 	.byte	0x00, 0xf5, 0x21, 0x00


	//----- nvinfo : EIATTR_KPARAM_INFO
	.align		4
.L_11477:
        /*0158*/ 	.byte	0x04, 0x17
        /*015a*/ 	.short	(.L_11479 - .L_11478)
.L_11478:
        /*015c*/ 	.word	0x00000000
        /*0160*/ 	.short	0x0000
        /*0162*/ 	.short	0x0000
        /*0164*/ 	.byte	0x00, 0xf5, 0x21, 0x00


	//----- nvinfo : EIATTR_SPARSE_MMA_MASK
	.align		4
.L_11479:
        /*0168*/ 	.byte	0x03, 0x50
        /*016a*/ 	.short	0x0000


	//----- nvinfo : EIATTR_MAXREG_COUNT
	.align		4
        /*016c*/ 	.byte	0x03, 0x1b
        /*016e*/ 	.short	0x00ff


	//----- nvinfo : EIATTR_NUM_BARRIERS
	.align		4
        /*0170*/ 	.byte	0x02, 0x4c
        /*0172*/ 	.byte	0x01
	.zero		1


	//----- nvinfo : EIATTR_EXTERNS
	.align		4
        /*0174*/ 	.byte	0x04, 0x0f
        /*0176*/ 	.short	(.L_11481 - .L_11480)


	//   ....[0]....
	.align		4
.L_11480:
        /*0178*/ 	.word	index@(__assertfail)


	//----- nvinfo : EIATTR_MERCURY_ISA_VERSION
	.align		4
.L_11481:
        /*017c*/ 	.byte	0x03, 0x5f
        /*017e*/ 	.short	0x0101


	//----- nvinfo : EIATTR_COOP_GROUP_MASK_REGIDS
	.align		4
        /*0180*/ 	.byte	0x04, 0x29
        /*0182*/ 	.short	(.L_11483 - .L_11482)


	//   ....[0]....
.L_11482:
        /*0184*/ 	.word	0xffffffff


	//   ....[1]....
        /*0188*/ 	.word	0xffffffff


	//   ....[2]....
        /*018c*/ 	.word	0xffffffff


	//   ....[3]....
        /*0190*/ 	.word	0xffffffff


	//   ....[4]....
        /*0194*/ 	.word	0xffffffff


	//   ....[5]....
        /*0198*/ 	.word	0xffffffff


	//   ....[6]....
        /*019c*/ 	.word	0xffffffff


	//   ....[7]....
        /*01a0*/ 	.word	0xffffffff


	//   ....[8]....
        /*01a4*/ 	.word	0xffffffff


	//   ....[9]....
        /*01a8*/ 	.word	0xffffffff


	//   ....[10]....
        /*01ac*/ 	.word	0xffffffff


	//   ....[11]....
        /*01b0*/ 	.word	0xffffffff


	//   ....[12]....
        /*01b4*/ 	.word	0xffffffff


	//   ....[13]....
        /*01b8*/ 	.word	0xffffffff


	//   ....[14]....
        /*01bc*/ 	.word	0xffffffff


	//   ....[15]....
        /*01c0*/ 	.word	0x0500000f


	//   ....[16]....
        /*01c4*/ 	.word	0x0500000f


	//   ....[17]....
        /*01c8*/ 	.word	0x0500000f


	//   ....[18]....
        /*01cc*/ 	.word	0x0500000f


	//----- nvinfo : EIATTR_COOP_GROUP_INSTR_OFFSETS
	.align		4
.L_11483:
        /*01d0*/ 	.byte	0x04, 0x28
        /*01d2*/ 	.short	(.L_11485 - .L_11484)


	//   ....[0]....
.L_11484:
        /*01d4*/ 	.word	0x000003d0


	//   ....[1]....
        /*01d8*/ 	.word	0x000003f0


	//   ....[2]....
        /*01dc*/ 	.word	0x00000410


	//   ....[3]....
        /*01e0*/ 	.word	0x00000430


	//   ....[4]....
        /*01e4*/ 	.word	0x00000540


	//   ....[5]....
        /*01e8*/ 	.word	0x00000560


	//   ....[6]....
        /*01ec*/ 	.word	0x00000580


	//   ....[7]....
        /*01f0*/ 	.word	0x000013d0


	//   ....[8]....
        /*01f4*/ 	.word	0x00001400


	//   ....[9]....
        /*01f8*/ 	.word	0x00001420


	//   ....[10]....
        /*01fc*/ 	.word	0x00001440


	//   ....[11]....
        /*0200*/ 	.word	0x00001460


	//   ....[12]....
        /*0204*/ 	.word	0x000014b0


	//   ....[13]....
        /*0208*/ 	.word	0x000014d0


	//   ....[14]....
        /*020c*/ 	.word	0x000014f0


	//   ....[15]....
        /*0210*/ 	.word	0x00002390


	//   ....[16]....
        /*0214*/ 	.word	0x000023f0


	//   ....[17]....
        /*0218*/ 	.word	0x00002450


	//   ....[18]....
        /*021c*/ 	.word	0x000024b0


	//----- nvinfo : EIATTR_VRC_CTA_INIT_COUNT
	.align		4
.L_11485:
        /*0220*/ 	.byte	0x02, 0x4a
	.zero		1
	.zero		1


	//----- nvinfo : EIATTR_SYSCALL_OFFSETS
	.align		4
        /*0224*/ 	.byte	0x04, 0x46
        /*0226*/ 	.short	(.L_11487 - .L_11486)


	//   ....[0]....
.L_11486:
        /*0228*/ 	.word	0x00000330


	//----- nvinfo : EIATTR_EXIT_INSTR_OFFSETS
	.align		4
.L_11487:
        /*022c*/ 	.byte	0x04, 0x1c
        /*022e*/ 	.short	(.L_11489 - .L_11488)


	//   ....[0]....
.L_11488:
        /*0230*/ 	.word	0x000000d0


	//   ....[1]....
        /*0234*/ 	.word	0x000021f0


	//   ....[2]....
        /*0238*/ 	.word	0x00002220


	//   ....[3]....
        /*023c*/ 	.word	0x00002340


	//----- nvinfo : EIATTR_CRS_STACK_SIZE
	.align		4
.L_11489:
        /*0240*/ 	.byte	0x04, 0x1e
        /*0242*/ 	.short	(.L_11491 - .L_11490)
.L_11490:
        /*0244*/ 	.word	0x00000000


	//----- nvinfo : EIATTR_CBANK_PARAM_SIZE
	.align		4
.L_11491:
        /*0248*/ 	.byte	0x03, 0x19
        /*024a*/ 	.short	0x008c


	//----- nvinfo : EIATTR_PARAM_CBANK
	.align		4
        /*024c*/ 	.byte	0x04, 0x0a
        /*024e*/ 	.short	(.L_11493 - .L_11492)
	.align		4
.L_11492:
        /*0250*/ 	.word	index@(.nv.constant0._ZN4vllm25paged_attention_v2_kernelIfhLi32ELi16ELi128ELNS_18Fp8KVCacheDataTypeE2ELb0ELi512EEEvPfS2_PT_PKS3_PKT0_S9_ifPKiSB_iPKfiiiSD_SD_iiiii)
        /*0254*/ 	.short	0x0380
        /*0256*/ 	.short	0x008c


	//----- nvinfo : EIATTR_SW_WAR
	.align		4
.L_11493:
        /*0258*/ 	.byte	0x04, 0x36
        /*025a*/ 	.short	(.L_11495 - .L_11494)
.L_11494:
        /*025c*/ 	.word	0x00000008
.L_11495:


//--------------------- .nv.info._ZN4vllm25paged_attention_v2_kernelIfhLi256ELi16ELi128ELNS_18Fp8KVCacheDataTypeE2ELb1ELi512EEEvPfS2_PT_PKS3_PKT0_S9_ifPKiSB_iPKfiiiSD_SD_iiiii --------------------------
	.section	.nv.info._ZN4vllm25paged_attention_v2_kernelIfhLi256ELi16ELi128ELNS_18Fp8KVCacheDataTypeE2ELb1ELi512EEEvPfS2_PT_PKS3_PKT0_S9_ifPKiSB_iPKfiiiSD_SD_iiiii,"",@"SHT_CUDA_INFO"
	.sectionflags	@""
	.align	4


	//----- nvinfo : EIATTR_CUDA_API_VERSION
	.align		4
        /*0000*/ 	.byte	0x04, 0x37
        /*0002*/ 	.short	(.L_11497 - .L_11496)
.L_11496:
        /*0004*/ 	.word	0x00000082


	//----- nvinfo : EIATTR_KPARAM_INFO
	.align		4
.L_11497:
        /*0008*/ 	.byte	0x04, 0x17
        /*000a*/ 	.short	(.L_11499 - .L_11498)
.L_11498:
        /*000c*/ 	.word	0x00000000
        /*0010*/ 	.short	0x0015
        /*0012*/ 	.short	0x0088
        /*0014*/ 	.byte	0x00, 0xf0, 0x11, 0x00


	//----- nvinfo : EIATTR_KPARAM_INFO
	.align		4
.L_11499:
        /*0018*/ 	.byte	0x04, 0x17
        /*001a*/ 	.short	(.L_11501 - .L_11500)
.L_11500:
        /*001c*/ 	.word	0x00000000
        /*0020*/ 	.short	0x0014
        /*0022*/ 	.short	0x0084
        /*0024*/ 	.byte	0x00, 0xf0, 0x11, 0x00


	//----- nvinfo : EIATTR_KPARAM_INFO
	.align		4
.L_11501:
        /*0028*/ 	.byte	0x04, 0x17
        /*002a*/ 	.short	(.L_11503 - .L_11502)
.L_11502:
        /*002c*/ 	.word	0x00000000
        /*0030*/ 	.short	0x0013
        /*0032*/ 	.short	0x0080
        /*0034*/ 	.byte	0x00, 0xf0, 0x11, 0x00


	//----- nvinfo : EIATTR_KPARAM_INFO
	.align		4
.L_11503:
        /*0038*/ 	.byte	0x04, 0x17
        /*003a*/ 	.short	(.L_11505 - .L_11504)
.L_11504:
        /*003c*/ 	.word	0x00000000
        /*0040*/ 	.short	0x0012
        /*0042*/ 	.short	0x007c
        /*0044*/ 	.byte	0x00, 0xf0, 0x11, 0x00


	//----- nvinfo : EIATTR_KPARAM_INFO
	.align		4
.L_11505:
        /*0048*/ 	.byte	0x04, 0x17
        /*004a*/ 	.short	(.L_11507 - .L_11506)
.L_11506:
        /*004c*/ 	.word	0x00000000
        /*0050*/ 	.short	0x0011
        /*0052*/ 	.short	0x0078
        /*0054*/ 	.byte	0x00, 0xf0, 0x11, 0x00


	//----- nvinfo : EIATTR_KPARAM_INFO
	.align		4
.L_11507:
        /*0058*/ 	.byte	0x04, 0x17
        /*005a*/ 	.short	(.L_11509 - .L_11508)
.L_11508:
        /*005c*/ 	.word	0x00000000
        /*0060*/ 	.short	0x0010
        /*0062*/ 	.short	0x0070
        /*0064*/ 	.byte	0x00, 0xf5, 0x21, 0x00


	//----- nvinfo : EIATTR_KPARAM_INFO
	.align		4
.L_11509:
        /*0068*/ 	.byte	0x04, 0x17
        /*006a*/ 	.short	(.L_11511 - .L_11510)
.L_11510:
        /*006c*/ 	.word	0x00000000
        /*0070*/ 	.short	0x000f
        /*0072*/ 	.short	0x0068
        /*0074*/ 	.byte	0x00, 0xf5, 0x21, 0x00


	//----- nvinfo : EIATTR_KPARAM_INFO
	.align		4
.L_11511:
        /*0078*/ 	.byte	0x04, 0x17
        /*007a*/ 	.short	(.L_11513 - .L_11512)
.L_11512:
        /*007c*/ 	.word	0x00000000
        /*0080*/ 	.short	0x000e
        /*0082*/ 	.short	0x0060
        /*0084*/ 	.byte	0x00, 0xf0, 0x11, 0x00


	//----- nvinfo : EIATTR_KPARAM_INFO
	.align		4
.L_11513:
        /*0088*/ 	.byte	0x04, 0x17
        /*008a*/ 	.short	(.L_11515 - .L_11514)
.L_11514:
        /*008c*/ 	.word	0x00000000
        /*0090*/ 	.short	0x000d
        /*0092*/ 	.short	0x005c
        /*0094*/ 	.byte	0x00, 0xf0, 0x11, 0x00


	//----- nvinfo : EIATTR_KPARAM_INFO
	.align		4
.L_11515:
        /*0098*/ 	.byte	0x04, 0x17
        /*009a*/ 	.short	(.L_11517 - .L_11516)
.L_11516:
        /*009c*/ 	.word	0x00000000
        /*00a0*/ 	.short	0x000c
        /*00a2*/ 	.short	0x0058
        /*00a4*/ 	.byte	0x00, 0xf0, 0x11, 0x00


	//----- nvinfo : EIATTR_KPARAM_INFO
	.align		4
.L_11517:
        /*00a8*/ 	.byte	0x04, 0x17
        /*00aa*/ 	.short	(.L_11519 - .L_11518)
.L_11518:
        /*00ac*/ 	.word	0x00000000
        /*00b0*/ 	.short	0x000b
        /*00b2*/ 	.short	0x0050
        /*00b4*/ 	.byte	0x00, 0xf5, 0x21, 0x00


	//----- nvinfo : EIATTR_KPARAM_INFO
	.align		4
.L_11519:
        /*00b8*/ 	.byte	0x04, 0x17
        /*00ba*/ 	.short	(.L_11521 - .L_11520)
.L_11520:
        /*00bc*/ 	.word	0x00000000
        /*00c0*/ 	.short	0x000a
        /*00c2*/ 	.short	0x0048
        /*00c4*/ 	.byte	0x00, 0xf0, 0x11, 0x00


	//----- nvinfo : EIATTR_KPARAM_INFO
	.align		4
.L_11521:
        /*00c8*/ 	.byte	0x04, 0x17
        /*00ca*/ 	.short	(.L_11523 - .L_11522)
.L_11522:
        /*00cc*/ 	.word	0x00000000
        /*00d0*/ 	.short	0x0009
        /*00d2*/ 	.short	0x0040
        /*00d4*/ 	.byte	0x00, 0xf5, 0x21, 0x00


	//----- nvinfo : EIATTR_KPARAM_INFO
	.align		4
.L_11523:
        /*00d8*/ 	.byte	0x04, 0x17
        /*00da*/ 	.short	(.L_11525 - .L_11524)
.L_11524:
        /*00dc*/ 	.word	0x00000000
        /*00e0*/ 	.short	0x0008
        /*00e2*/ 	.short	0x0038
        /*00e4*/ 	.byte	0x00, 0xf5, 0x21, 0x00


	//----- nvinfo : EIATTR_KPARAM_INFO
	.align		4
.L_11525:
        /*00e8*/ 	.byte	0x04, 0x17
        /*00ea*/ 	.short	(.L_11527 - .L_11526)
.L_11526:
        /*00ec*/ 	.word	0x00000000
        /*00f0*/ 	.short	0x0007
        /*00f2*/ 	.short	0x0034
        /*00f4*/ 	.byte	0x00, 0xf0, 0x11, 0x00


	//----- nvinfo : EIATTR_KPARAM_INFO
	.align		4
.L_11527:
        /*00f8*/ 	.byte	0x04, 0x17
        /*00fa*/ 	.short	(.L_11529 - .L_11528)
.L_11528:
        /*00fc*/ 	.word	0x00000000
        /*0100*/ 	.short	0x0006
        /*0102*/ 	.short	0x0030
        /*0104*/ 	.byte	0x00, 0xf0, 0x11, 0x00


	//----- nvinfo : EIATTR_KPARAM_INFO
	.align		4
.L_11529:
        /*0108*/ 	.byte	0x04, 0x17
        /*010a*/ 	.short	(.L_11531 - .L_11530)
.L_11530:
        /*010c*/ 	.word	0x00000000
        /*0110*/ 	.short	0x0005
        /*0112*/ 	.short	0x0028
        /*0114*/ 	.byte	0x00, 0xf5, 0x21, 0x00


	//----- nvinfo : EIATTR_KPARAM_INFO
	.align		4
.L_11531:
        /*0118*/ 	.byte	0x04, 0x17
        /*011a*/ 	.short	(.L_11533 - .L_11532)
.L_11532:
        /*011c*/ 	.word	0x00000000
        /*0120*/ 	.short	0x0004
        /*0122*/ 	.short	0x0020
        /*0124*/ 	.byte	0x00, 0xf5, 0x21, 0x00


	//----- nvinfo : EIATTR_KPARAM_INFO
	.align		4
.L_11533:
        /*0128*/ 	.byte	0x04, 0x17
        /*012a*/ 	.short	(.L_11535 - .L_11534)
.L_11534:
        /*012c*/ 	.word	0x00000000
        /*0130*/ 	.short	0x0003
        /*0132*/ 	.short	0x0018
        /*0134*/ 	.byte	0x00, 0xf5, 0x21, 0x00


	//----- nvinfo : EIATTR_KPARAM_INFO
	.align		4
.L_11535:
        /*0138*/ 	.byte	0x04, 0x17
        /*013a*/ 	.short	(.L_11537 - .L_11536)
.L_11536:
        /*013c*/ 	.word	0x00000000
        /*0140*/ 	.short	0x0002
        /*0142*/ 	.short	0x0010
        /*0144*/ 	.byte	0x00, 0xf5, 0x21, 0x00


	//----- nvinfo : EIATTR_KPARAM_INFO
	.align		4
.L_11537:
        /*0148*/ 	.byte	0x04, 0x17
        /*014a*/ 	.short	(.L_11539 - .L_11538)
.L_11538:
        /*014c*/ 	.word	0x00000000
        /*0150*/ 	.short	0x0001
        /*0152*/ 	.short	0x0008
        /*0154*/ 	.byte	0x00, 0xf5, 0x21, 0x00


	//----- nvinfo : EIATTR_KPARAM_INFO
	.align		4
.L_11539:
        /*0158*/ 	.byte	0x04, 0x17
        /*015a*/ 	.short	(.L_11541 - .L_11540)
.L_11540:
        /*015c*/ 	.word	0x00000000
        /*0160*/ 	.short	0x0000
        /*0162*/ 	.short	0x0000
        /*0164*/ 	.byte	0x00, 0xf5, 0x21, 0x00


	//----- nvinfo : EIATTR_SPARSE_MMA_MASK
	.align		4
.L_11541:
        /*0168*/ 	.byte	0x03, 0x50
        /*016a*/ 	.short	0x0000


	//----- nvinfo : EIATTR_MAXREG_COUNT
	.align		4
        /*016c*/ 	.byte	0x03, 0x1b
        /*016e*/ 	.short	0x00ff


	//----- nvinfo : EIATTR_NUM_BARRIERS
	.align		4
        /*0170*/ 	.byte	0x02, 0x4c
        /*0172*/ 	.byte	0x01
	.zero		1


	//----- nvinfo : EIATTR_EXTERNS
	.align		4
        /*0174*/ 	.byte	0x04, 0x0f
        /*0176*/ 	.short	(.L_11543 - .L_11542)


	//   ....[0]....
	.align		4
.L_11542:
        /*0178*/ 	.word	index@(__assertfail)


	//----- nvinfo : EIATTR_MERCURY_ISA_VERSION
	.align		4
.L_11543:
        /*017c*/ 	.byte	0x03, 0x5f
        /*017e*/ 	.short	0x0101


	//----- nvinfo : EIATTR_COOP_GROUP_MASK_REGIDS
	.align		4
        /*0180*/ 	.byte	0x04, 0x29
        /*0182*/ 	.short	(.L_11545 - .L_11544)


	//   ....[0]....
.L_11544:
        /*0184*/ 	.word	0xffffffff


	//   ....[1]....
        /*0188*/ 	.word	0xffffffff


	//   ....[2]....
        /*018c*/ 	.word	0xffffffff


	//   ....[3]....
        /*0190*/ 	.word	0xffffffff


	//   ....[4]....
        /*0194*/ 	.word	0xffffffff


	//   ....[5]....
        /*0198*/ 	.word	0xffffffff


	//   ....[6]....
        /*019c*/ 	.word	0xffffffff


	//   ....[7]....
        /*01a0*/ 	.word	0xffffffff


	//   ....[8]....
        /*01a4*/ 	.word	0xffffffff


	//   ....[9]....
        /*01a8*/ 	.word	0xffffffff


	//   ....[10]....
        /*01ac*/ 	.word	0xffffffff


	//   ....[11]....
        /*01b0*/ 	.word	0xffffffff


	//   ....[12]....
        /*01b4*/ 	.word	0xffffffff


	//   ....[13]....
        /*01b8*/ 	.word	0xffffffff


	//   ....[14]....
        /*01bc*/ 	.word	0xffffffff


	//   ....[15]....
        /*01c0*/ 	.word	0xffffffff


	//   ....[16]....
        /*01c4*/ 	.word	0xffffffff


	//   ....[17]....
        /*01c8*/ 	.word	0xffffffff


	//   ....[18]....
        /*01cc*/ 	.word	0xffffffff


	//   ....[19]....
        /*01d0*/ 	.word	0xffffffff


	//   ....[20]....
        /*01d4*/ 	.word	0xffffffff


	//   ....[21]....
        /*01d8*/ 	.word	0xffffffff


	//   ....[22]....
        /*01dc*/ 	.word	0xffffffff


	//   ....[23]....
        /*01e0*/ 	.word	0xffffffff


	//   ....[24]....
        /*01e4*/ 	.word	0xffffffff


	//   ....[25]....
        /*01e8*/ 	.word	0xffffffff


	//   ....[26]....
        /*01ec*/ 	.word	0xffffffff


	//   ....[27]....
        /*01f0*/ 	.word	0xffffffff


	//   ....[28]....
        /*01f4*/ 	.word	0xffffffff


	//   ....[29]....
        /*01f8*/ 	.word	0xffffffff


	//   ....[30]....
        /*01fc*/ 	.word	0xffffffff


	//   ....[31]....
        /*0200*/ 	.word	0xffffffff


	//   ....[32]....
        /*0204*/ 	.word	0xffffffff


	//   ....[33]....
        /*0208*/ 	.word	0xffffffff


	//   ....[34]....
        /*020c*/ 	.word	0xffffffff


	//   ....[35]....
        /*0210*/ 	.word	0xffffffff


	//   ....[36]....
        /*0214*/ 	.word	0xffffffff


	//   ....[37]....
        /*0218*/ 	.word	0xffffffff


	//   ....[38]....
        /*021c*/ 	.word	0xffffffff


	//   ....[39]....
        /*0220*/ 	.word	0xffffffff


	//   ....[40]....
        /*0224*/ 	.word	0xffffffff


	//   ....[41]....
        /*0228*/ 	.word	0xffffffff


	//   ....[42]....
        /*022c*/ 	.word	0xffffffff


	//   ....[43]....
        /*0230*/ 	.word	0xffffffff


	//   ....[44]....
        /*0234*/ 	.word	0xffffffff


	//   ....[45]....
        /*0238*/ 	.word	0xffffffff


	//   ....[46]....
        /*023c*/ 	.word	0xffffffff


	//   ....[47]....
        /*0240*/ 	.word	0x0500000f


	//   ....[48]....
        /*0244*/ 	.word	0x0500000f


	//   ....[49]....
        /*0248*/ 	.word	0x0500000f


	//   ....[50]....
        /*024c*/ 	.word	0x0500000f


	//   ....[51]....
        /*0250*/ 	.word	0x0500000f


	//   ....[52]....
        /*0254*/ 	.word	0x0500000f


	//   ....[53]....
        /*0258*/ 	.word	0x0500000f


	//   ....[54]....
        /*025c*/ 	.word	0x0500000f


	//   ....[55]....
        /*0260*/ 	.word	0x0500000f


	//   ....[56]....
        /*0264*/ 	.word	0x0500000f


	//   ....[57]....
        /*0268*/ 	.word	0x0500000f


	//   ....[58]....
        /*026c*/ 	.word	0x0500000f


	//   ....[59]....
        /*0270*/ 	.word	0x0500000f


	//   ....[60]....
        /*0274*/ 	.word	0x0500000f


	//   ....[61]....
        /*0278*/ 	.word	0x0500000f


	//   ....[62]....
        /*027c*/ 	.word	0x0500000f


	//   ....[63]....
        /*0280*/ 	.word	0x0500000f


	//   ....[64]....
        /*0284*/ 	.word	0x0500000f


	//   ....[65]....
        /*0288*/ 	.word	0x0500000f


	//   ....[66]....
        /*028c*/ 	.word	0x0500000f


	//   ....[67]....
        /*0290*/ 	.word	0x0500000f


	//   ....[68]....
        /*0294*/ 	.word	0x0500000f


	//   ....[69]....
        /*0298*/ 	.word	0x0500000f


	//   ....[70]....
        /*029c*/ 	.word	0x0500000f


	//   ....[71]....
        /*02a0*/ 	.word	0x0500000f


	//   ....[72]....
        /*02a4*/ 	.word	0x0500000f


	//   ....[73]....
        /*02a8*/ 	.word	0x0500000f


	//   ....[74]....
        /*02ac*/ 	.word	0x0500000f


	//   ....[75]....
        /*02b0*/ 	.word	0x0500000f


	//   ....[76]....
        /*02b4*/ 	.word	0x0500000f


	//   ....[77]....
        /*02b8*/ 	.word	0x0500000f


	//   ....[78]....
        /*02bc*/ 	.word	0x0500000f


	//   ....[79]....
        /*02c0*/ 	.word	0x0500000f


	//   ....[80]....
        /*02c4*/ 	.word	0x0500000f


	//   ....[81]....
        /*02c8*/ 	.word	0x0500000f


	//   ....[82]....
        /*02cc*/ 	.word	0x0500000f


	//   ....[83]....
        /*02d0*/ 	.word	0x0500000f


	//   ....[84]....
        /*02d4*/ 	.word	0x0500000f


	//   ....[85]....
        /*02d8*/ 	.word	0x0500000f


	//   ....[86]....
        /*02dc*/ 	.word	0x0500000f


	//   ....[87]....
        /*02e0*/ 	.word	0x0500000f


	//   ....[88]....
        /*02e4*/ 	.word	0x0500000f


	//   ....[89]....
        /*02e8*/ 	.word	0x0500000f


	//   ....[90]....
        /*02ec*/ 	.word	0x0500000f


	//   ....[91]....
        /*02f0*/ 	.word	0x0500000f


	//   ....[92]....
        /*02f4*/ 	.word	0x0500000f


	//   ....[93]....
        /*02f8*/ 	.word	0x0500000f


	//   ....[94]....
        /*02fc*/ 	.word	0x0500000f


	//   ....[95]....
        /*0300*/ 	.word	0x0500000f


	//   ....[96]....
        /*0304*/ 	.word	0x0500000f


	//   ....[97]....
        /*0308*/ 	.word	0x0500000f


	//   ....[98]....
        /*030c*/ 	.word	0x0500000f


	//   ....[99]....
        /*0310*/ 	.word	0x0500000f


	//   ....[100]....
        /*0314*/ 	.word	0x0500000f


	//   ....[101]....
        /*0318*/ 	.word	0x0500000f


	//   ....[102]....
        /*031c*/ 	.word	0x0500000f


	//   ....[103]....
        /*0320*/ 	.word	0x0500000f


	//   ....[104]....
        /*0324*/ 	.word	0x0500000f


	//   ....[105]....
        /*0328*/ 	.word	0x0500000f


	//   ....[106]....
        /*032c*/ 	.word	0x0500000f


	//   ....[107]....
        /*0330*/ 	.word	0x0500000f


	//   ....[108]....
        /*0334*/ 	.word	0x0500000f


	//   ....[109]....
        /*0338*/ 	.word	0x0500000f


	//   ....[110]....
        /*033c*/ 	.word	0x0500000f


	//   ....[111]....
        /*0340*/ 	.word	0x0500000f


	//   ....[112]....
        /*0344*/ 	.word	0x0500000f


	//   ....[113]....
        /*0348*/ 	.word	0x0500000f


	//   ....[114]....
        /*034c*/ 	.word	0x0500000f


	//----- nvinfo : EIATTR_COOP_GROUP_INSTR_OFFSETS
	.align		4
.L_11545:
        /*0350*/ 	.byte	0x04, 0x28
        /*0352*/ 	.short	(.L_11547 - .L_11546)


	//   ....[0]....
.L_11546:
        /*0354*/ 	.word	0x00000bb0


	//   ....[1]....
        /*0358*/ 	.word	0x00000bd0


	//   ....[2]....
        /*035c*/ 	.word	0x00000bf0


	//   ....[3]....
        /*0360*/ 	.word	0x00000c10


	//   ....[4]....
        /*0364*/ 	.word	0x00000d10


	//   ....[5]....
        /*0368*/ 	.word	0x00000d40


	//   ....[6]....
        /*036c*/ 	.word	0x00000d60


	//   ....[7]....
        /*0370*/ 	.word	0x00001ba0


	//   ....[8]....
        /*0374*/ 	.word	0x00001bd0


	//   ....[9]....
        /*0378*/ 	.word	0x00001bf0


	//   ....[10]....
        /*037c*/ 	.word	0x00001c10


	//   ....[11]....
        /*0380*/ 	.word	0x00001c30


	//   ....[12]....
        /*0384*/ 	.word	0x00001c80


	//   ....[13]....
        /*0388*/ 	.word	0x00001ca0


	//   ....[14]....
        /*038c*/ 	.word	0x00001cc0


	//   ....[15]....
        /*0390*/ 	.word	0x00002c60


	//   ....[16]....
        /*0394*/ 	.word	0x00002ca0


	//   ....[17]....
        /*0398*/ 	.word	0x00002ce0


	//   ....[18]....
        /*039c*/ 	.word	0x00002d20


	//   ....[19]....
        /*03a0*/ 	.word	0x00002d60


	//   ....[20]....
        /*03a4*/ 	.word	0x00002da0


	//   ....[21]....
        /*03a8*/ 	.word	0x00002e10


	//   ....[22]....
        /*03ac*/ 	.word	0x00002e50


	//   ....[23]....
        /*03b0*/ 	.word	0x00002e90


	//   ....[24]....
        /*03b4*/ 	.word	0x00002ed0


	//   ....[25]....
        /*03b8*/ 	.word	0x00002f10


	//   ....[26]....
        /*03bc*/ 	.word	0x00002f50


	//   ....[27]....
        /*03c0*/ 	.word	0x00002f90


	//   ....[28]....
        /*03c4*/ 	.word	0x00002fd0


	//   ....[29]....
        /*03c8*/ 	.word	0x00003010


	//   ....[30]....
        /*03cc*/ 	.word	0x00003050


	//   ....[31]....
        /*03d0*/ 	.word	0x00003090


	//   ....[32]....
        /*03d4*/ 	.word	0x000030d0


	//   ....[33]....
        /*03d8*/ 	.word	0x00003110


	//   ....[34]....
        /*03dc*/ 	.word	0x00003150


	//   ....[35]....
        /*03e0*/ 	.word	0x000031b0


	//   ....[36]....
        /*03e4*/ 	.word	0x000031e0


	//   ....[37]....
        /*03e8*/ 	.word	0x00003200


	//   ....[38]....
        /*03ec*/ 	.word	0x00003220


	//   ....[39]....
        /*03f0*/ 	.word	0x00003240


	//   ....[40]....
        /*03f4*/ 	.word	0x00003260


	//   ....[41]....
        /*03f8*/ 	.word	0x00003270


	//   ....[42]....
        /*03fc*/ 	.word	0x00003290


	//   ....[43]....
        /*0400*/ 	.word	0x000032c0


	//   ....[44]....
        /*0404*/ 	.word	0x000032e0


	//   ....[45]....
        /*0408*/ 	.word	0x00003300


	//   ....[46]....
        /*040c*/ 	.word	0x00003320


	//   ....[47]....
        /*0410*/ 	.word	0x00004720


	//   ....[48]....
        /*0414*/ 	.word	0x00004780


	//   ....[49]....
        /*0418*/ 	.word	0x000047e0


	//   ....[50]....
        /*041c*/ 	.word	0x00004840


	//   ....[51]....
        /*0420*/ 	.word	0x000048c0


	//   ....[52]....
        /*0424*/ 	.word	0x00004920


	//   ....[53]....
        /*0428*/ 	.word	0x00004980


	//   ....[54]....
        /*042c*/ 	.word	0x00004a00


	//   ....[55]....
        /*0430*/ 	.word	0x00004a60


	//   ....[56]....
        /*0434*/ 	.word	0x00004ae0


	//   ....[57]....
        /*0438*/ 	.word	0x00004b40


	//   ....[58]....
        /*043c*/ 	.word	0x00004bc0


	//   ....[59]....
        /*0440*/ 	.word	0x00004c20


	//   ....[60]....
        /*0444*/ 	.word	0x00004ca0


	//   ....[61]....
        /*0448*/ 	.word	0x00004d00


	//   ....[62]....
        /*044c*/ 	.word	0x00004d80


	//   ....[63]....
        /*0450*/ 	.word	0x00004de0


	//   ....[64]....
        /*0454*/ 	.word	0x00004e60


	//   ....[65]....
        /*0458*/ 	.word	0x00004ec0


	//   ....[66]....
        /*045c*/ 	.word	0x00004f40


	//   ....[67]....
        /*0460*/ 	.word	0x00004fa0


	//   ....[68]....
        /*0464*/ 	.word	0x00005020


	//   ....[69]....
        /*0468*/ 	.word	0x00005080


	//   ....[70]....
        /*046c*/ 	.word	0x00005100


	//   ....[71]....
        /*0470*/ 	.word	0x00005160


	//   ....[72]....
        /*0474*/ 	.word	0x000051e0


	//   ....[73]....
        /*0478*/ 	.word	0x00005240


	//   ....[74]....
        /*047c*/ 	.word	0x000052c0


	//   ....[75]....
        /*0480*/ 	.word	0x00005320


	//   ....[76]....
        /*0484*/ 	.word	0x000053a0


	//   ....[77]....
        /*0488*/ 	.word	0x00005400


	//   ....[78]....
        /*048c*/ 	.word	0x00005480


	//   ....[79]....
        /*0490*/ 	.word	0x000054e0


	//   ....[80]....
        /*0494*/ 	.word	0x00005560


	//   ....[81]....
        /*0498*/ 	.word	0x000055c0


	//   ....[82]....
        /*049c*/ 	.word	0x00005640


	//   ....[83]....
        /*04a0*/ 	.word	0x000056a0


	//   ....[84]....
        /*04a4*/ 	.word	0x00005720


	//   ....[85]....
        /*04a8*/ 	.word	0x00005780


	//   ....[86]....
        /*04ac*/ 	.word	0x00005800


	//   ....[87]....
        /*04b0*/ 	.word	0x00005860


	//   ....[88]....
        /*04b4*/ 	.word	0x000058e0


	//   ....[89]....
        /*04b8*/ 	.word	0x00005940


	//   ....[90]....
        /*04bc*/ 	.word	0x000059c0


	//   ....[91]....
        /*04c0*/ 	.word	0x00005a20


	//   ....[92]....
        /*04c4*/ 	.word	0x00005a90


	//   ....[93]....
        /*04c8*/ 	.word	0x00005af0


	//   ....[94]....
        /*04cc*/ 	.word	0x00005b60


	//   ....[95]....
        /*04d0*/ 	.word	0x00005bc0


	//   ....[96]....
        /*04d4*/ 	.word	0x00005c40


	//   ....[97]....
        /*04d8*/ 	.word	0x00005ca0


	//   ....[98]....
        /*04dc*/ 	.word	0x00005d20


	//   ....[99]....
        /*04e0*/ 	.word	0x00005d80


	//   ....[100]....
        /*04e4*/ 	.word	0x00005e10


	//   ....[101]....
        /*04e8*/ 	.word	0x00005e70


	//   ....[102]....
        /*04ec*/ 	.word	0x00005ef0


	//   ....[103]....
        /*04f0*/ 	.word	0x00005f50


	//   ....[104]....
        /*04f4*/ 	.word	0x00005fd0


	//   ....[105]....
        /*04f8*/ 	.word	0x00006030


	//   ....[106]....
        /*04fc*/ 	.word	0x000060b0


	//   ....[107]....
        /*0500*/ 	.word	0x00006110


	//   ....[108]....
        /*0504*/ 	.word	0x00006190


	//   ....[109]....
        /*0508*/ 	.word	0x000061f0


	//   ....[110]....
        /*050c*/ 	.word	0x00006270


	//   ....[111]....
        /*0510*/ 	.word	0x000062d0


	//   ....[112]....
        /*0514*/ 	.word	0x00006330


	//   ....[113]....
        /*0518*/ 	.word	0x00006390


	//   ....[114]....
        /*051c*/ 	.word	0x00006400


	//----- nvinfo : EIATTR_VRC_CTA_INIT_COUNT
	.align		4
.L_11547:
        /*0520*/ 	.byte	0x02, 0x4a
	.zero		1
	.zero		1


	//----- nvinfo : EIATTR_SYSCALL_OFFSETS
	.align		4
        /*0524*/ 	.byte	0x04, 0x46
        /*0526*/ 	.short	(.L_11549 - .L_11548)


	//   ....[0]....
.L_11548:
        /*0528*/ 	.word	0x00002b90


	//   ....[1]....
        /*052c*/ 	.word	0x000046c0


	//----- nvinfo : EIATTR_EXIT_INSTR_OFFSETS
	.align		4
.L_11549:
        /*0530*/ 	.byte	0x04, 0x1c
        /*0532*/ 	.short	(.L_11551 - .L_11550)


	//   ....[0]....
.L_11550:
        /*0534*/ 	.word	0x000000b0


	//   ....[1]....
        /*0538*/ 	.word	0x000042f0


	//   ....[2]....
        /*053c*/ 	.word	0x00004330


	//   ....[3]....
        /*0540*/ 	.word	0x000045c0


	//   ....[4]....
        /*0544*/ 	.word	0x000046d0


	//----- nvinfo : EIATTR_CRS_STACK_SIZE
	.align		4
.L_11551:
        /*0548*/ 	.byte	0x04, 0x1e
        /*054a*/ 	.short	(.L_11553 - .L_11552)
.L_11552:
        /*054c*/ 	.word	0x00000000


	//----- nvinfo : EIATTR_CBANK_PARAM_SIZE
	.align		4
.L_11553:
        /*0550*/ 	.byte	0x03, 0x19
        /*0552*/ 	.short	0x008c


	//----- nvinfo : EIATTR_PARAM_CBANK
	.align		4
        /*0554*/ 	.byte	0x04, 0x0a
        /*0556*/ 	.short	(.L_11555 - .L_11554)
	.align		4
.L_11554:
        /*0558*/ 	.word	index@(.nv.constant0._ZN4vllm25paged_attention_v2_kernelIfhLi256ELi16ELi128ELNS_18Fp8KVCacheDataTypeE2ELb1ELi512EEEvPfS2_PT_PKS3_PKT0_S9_ifPKiSB_iPKfiiiSD_SD_iiiii)
        /*055c*/ 	.short	0x0380
        /*055e*/ 	.short	0x008c


	//----- nvinfo : EIATTR_SW_WAR
	.align		4
.L_11555:
        /*0560*/ 	.byte	0x04, 0x36
        /*0562*/ 	.short	(.L_11557 - .L_11556)
.L_11556:
        /*0564*/ 	.word	0x00000008
.L_11557:


//--------------------- .nv.info._ZN4vllm25paged_attention_v2_kernelIfhLi192ELi16ELi128ELNS_18Fp8KVCacheDataTypeE2ELb1ELi512EEEvPfS2_PT_PKS3_PKT0_S9_ifPKiSB_iPKfiiiSD_SD_iiiii --------------------------
	.section	.nv.info._ZN4vllm25paged_attention_v2_kernelIfhLi192ELi16ELi128ELNS_18Fp8KVCacheDataTypeE2ELb1ELi512EEEvPfS2_PT_PKS3_PKT0_S9_ifPKiSB_iPKfiiiSD_SD_iiiii,"",@"SHT_CUDA_INFO"
	.sectionflags	@""
	.align	4


	//----- nvinfo : EIATTR_CUDA_API_VERSION
	.align		4
        /*0000*/ 	.byte	0x04, 0x37
        /*0002*/ 	.short	(.L_11559 - .L_11558)
.L_11558:
        /*0004*/ 	.word	0x00000082


	//----- nvinfo : EIATTR_KPARAM_INFO
	.align		4
.L_11559:
        /*0008*/ 	.byte	0x04, 0x17
        /*000a*/ 	.short	(.L_11561 - .L_11560)
.L_11560:
        /*000c*/ 	.word	0x00000000
        /*0010*/ 	.short	0x0015
        /*0012*/ 	.short	0x0088
        /*0014*/ 	.byte	0x00, 0xf0, 0x11, 0x00


	//----- nvinfo : EIATTR_KPARAM_INFO
	.align		4
.L_11561:
        /*0018*/ 	.byte	0x04, 0x17
        /*001a*/ 	.short	(.L_11563 - .L_11562)
.L_11562:
        /*001c*/ 	.word	0x00000000
        /*0020*/ 	.short	0x0014
        /*0022*/ 	.short	0x0084
        /*0024*/ 	.byte	0x00, 0xf0, 0x11, 0x00


	//----- nvinfo : EIATTR_KPARAM_INFO
	.align		4
.L_11563:
        /*0028*/ 	.byte	0x04, 0x17
        /*002a*/ 	.short	(.L_11565 - .L_11564)
.L_11564:
        /*002c*/ 	.word	0x00000000
        /*0030*/ 	.short	0x0013
        /*0032*/ 	.short	0x0080
        /*0034*/ 	.byte	0x00, 0xf0, 0x11, 0x00


	//----- nvinfo : EIATTR_KPARAM_INFO
	.align		4
.L_11565:
        /*0038*/ 	.byte	0x04, 0x17
        /*003a*/ 	.short	(.L_11567 - .L_11566)
.L_11566:
        /*003c*/ 	.word	0x00000000
        /*0040*/ 	.short	0x0012
        /*0042*/ 	.short	0x007c
        /*0044*/ 	.byte	0x00, 0xf0, 0x11, 0x00


	//----- nvinfo : EIATTR_KPARAM_INFO
	.align		4
.L_11567:
        /*0048*/ 	.byte	0x04, 0x17
        /*004a*/ 	.short	(.L_11569 - .L_11568)
.L_11568:
        /*004c*/ 	.word	0x00000000
        /*0050*/ 	.short	0x0011
        /*0052*/ 	.short	0x0078
        /*0054*/ 	.byte	0x00, 0xf0, 0x11, 0x00


	//----- nvinfo : EIATTR_KPARAM_INFO
	.align		4
.L_11569:
        /*0058*/ 	.byte	0x04, 0x17
        /*005a*/ 	.short	(.L_11571 - .L_11570)
.L_11570:
        /*005c*/ 	.word	0x00000000
        /*0060*/ 	.short	0x0010
        /*0062*/ 	.short	0x0070
        /*0064*/ 	.byte	0x00, 0xf5, 0x21, 0x00


	//----- nvinfo : EIATTR_KPARAM_INFO
	.align		4
.L_11571:
        /*0068*/ 	.byte	0x04, 0x17
        /*006a*/ 	.short	(.L_11573 - .L_11572)
.L_11572:
        /*006c*/ 	.word	0x00000000
        /*0070*/ 	.short	0x000f
        /*0072*/ 	.short	0x0068
        /*0074*/ 	.byte	0x00, 0xf5, 0x21, 0x00


	//----- nvinfo : EIATTR_KPARAM_INFO
	.align		4
.L_11573:
        /*0078*/ 	.byte	0x04, 0x17
        /*007a*/ 	.short	(.L_11575 - .L_11574)
.L_11574:
        /*007c*/ 	.word	0x00000000
        /*0080*/ 	.short	0x000e
        /*0082*/ 	.short	0x0060
        /*0084*/ 	.byte	0x00, 0xf0, 0x11, 0x00


	//----- nvinfo : EIATTR_KPARAM_INFO
	.align		4
.L_11575:
        /*0088*/ 	.byte	0x04, 0x17
        /*008a*/ 	.short	(.L_11577 - .L_11576)
.L_11576:
        /*008c*/ 	.word	0x00000000
        /*0090*/ 	.short	0x000d
        /*0092*/ 	.short	0x005c
        /*0094*/ 	.byte	0x00, 0xf0, 0x11, 0x00


	//----- nvinfo : EIATTR_KPARAM_INFO
	.align		4
.L_11577:
        /*0098*/ 	.byte	0x04, 0x17
        /*009a*/ 	.short	(.L_11579 - .L_11578)
.L_11578:
        /*009c*/ 	.word	0x00000000
        /*00a0*/ 	.short	0x000c
        /*00a2*/ 	.short	0x0058
        /*00a4*/ 	.byte	0x00, 0xf0, 0x11, 0x00


	//----- nvinfo : EIATTR_KPARAM_INFO
	.align		4
.L_11579:
        /*00a8*/ 	.byte	0x04, 0x17
        /*00aa*/ 	.short	(.L_11581 - .L_11580)
.L_11580:
        /*00ac*/ 	.word	0x00000000
        /*00b0*/ 	.short	0x000b
        /*00b2*/ 	.short	0x0050
        /*00b4*/ 	.byte	0x00, 0xf5, 0x21, 0x00


	//----- nvinfo : EIATTR_KPARAM_INFO
	.align		4
.L_11581:
        /*00b8*/ 	.byte	0x04, 0x17
        /*00ba*/ 	.short	(.L_11583 - .L_11582)
.L_11582:
        /*00bc*/ 	.word	0x00000000
        /*00c0*/ 	.short	0x000a
        /*00c2*/ 	.short	0x0048
        /*00c4*/ 	.byte	0x00, 0xf0, 0x11, 0x00


	//----- nvinfo : EIATTR_KPARAM_INFO
	.align		4
.L_11583:
        /*00c8*/ 	.byte	0x04, 0x17
        /*00ca*/ 	.short	(.L_11585 - .L_11584)
.L_11584:
        /*00cc*/ 	.word	0x00000000
        /*00d0*/ 	.short	0x0009
        /*00d2*/ 	.short	0x0040
        /*00d4*/ 	.byte	0x00, 0xf5, 0x21, 0x00


	//----- nvinfo : EIATTR_KPARAM_INFO
	.align		4
.L_11585:
        /*00d8*/ 	.byte	0x04, 0x17
        /*00da*/ 	.short	(.L_11587 - .L_11586)
.L_11586:
        /*00dc*/ 	.word	0x00000000
        /*00e0*/ 	.short	0x0008
        /*00e2*/ 	.short	0x0038
        /*00e4*/ 	.byte	0x00, 0xf5, 0x21, 0x00


	//----- nvinfo : EIATTR_KPARAM_INFO
	.align		4
.L_11587:
        /*00e8*/ 	.byte	0x04, 0x17
        /*00ea*/ 	.short	(.L_11589 - .L_11588)
.L_11588:
        /*00ec*/ 	.word	0x00000000
        /*00f0*/ 	.short	0x0007
        /*00f2*/ 	.short	0x0034
        /*00f4*/ 	.byte	0x00, 0xf0, 0x11, 0x00


	//----- nvinfo : EIATTR_KPARAM_INFO
	.align		4
.L_11589:
        /*00f8*/ 	.byte	0x04, 0x17
        /*00fa*/ 	.short	(.L_11591 - .L_11590)
.L_11590:
        /*00fc*/ 	.word	0x00000000
        /*0100*/ 	.short	0x0006
        /*0102*/ 	.short	0x0030
        /*0104*/ 	.byte	0x00, 0xf0, 0x11, 0x00


	//----- nvinfo : EIATTR_KPARAM_INFO
	.align		4
.L_11591:
        /*0108*/ 	.byte	0x04, 0x17
        /*010a*/ 	.short	(.L_11593 - .L_11592)
.L_11592:
        /*010c*/ 	.word	0x00000000
        /*0110*/ 	.short	0x0005
        /*0112*/ 	.short	0x0028
        /*0114*/ 	.byte	0x00, 0xf5, 0x21, 0x00


	//----- nvinfo : EIATTR_KPARAM_INFO
	.align		4
.L_11593:
        /*0118*/ 	.byte	0x04, 0x17
        /*011a*/ 	.short	(.L_11595 - .L_11594)
.L_11594:
        /*011c*/ 	.word	0x00000000
        /*0120*/ 	.short	0x0004
        /*0122*/ 	.short	0x0020
        /*0124*/ 	.byte	0x00, 0xf5, 0x21, 0x00


	//----- nvinfo : EIATTR_KPARAM_INFO
	.align		4
.L_11595:
        /*0128*/ 	.byte	0x04, 0x17
        /*012a*/ 	.short	(.L_11597 - .L_11596)
.L_11596:
        /*012c*/ 	.word	0x00000000
        /*0130*/ 	.short	0x0003
        /*0132*/ 	.short	0x0018
        /*0134*/ 	.byte	0x00, 0xf5, 0x21, 0x00


	//----- nvinfo : EIATTR_KPARAM_INFO
	.align		4
.L_11597:
        /*0138*/ 	.byte	0x04, 0x17
        /*013a*/ 	.short	(.L_11599 - .L_11598)
.L_11598:
        /*013c*/ 	.word	0x00000000
        /*0140*/ 	.short	0x0002
        /*0142*/ 	.short	0x0010
        /*0144*/ 	.byte	0x00, 0xf5, 0x21, 0x00


	//----- nvinfo : EIATTR_KPARAM_INFO
	.align		4
.L_11599:
        /*0148*/ 	.byte	0x04, 0x17
        /*014a*/ 	.short	(.L_11601 - .L_11600)
.L_11600:
        /*014c*/ 	.word	0x00000000
        /*0150*/ 	.short	0x0001
        /*0152*/ 	.short	0x0008
        /*0154*/ 	.byte	0x00, 0xf5, 0x21, 0x00


	//----- nvinfo : EIATTR_KPARAM_INFO
	.align		4
.L_11601:
        /*0158*/ 	.byte	0x04, 0x17
        /*015a*/ 	.short	(.L_11603 - .L_11602)
.L_11602:
        /*015c*/ 	.word	0x00000000
        /*0160*/ 	.short	0x0000
        /*0162*/ 	.short	0x0000
        /*0164*/ 	.byte	0x00, 0xf5, 0x21, 0x00


	//----- nvinfo : EIATTR_SPARSE_MMA_MASK
	.align		4
.L_11603:
        /*0168*/ 	.byte	0x03, 0x50
        /*016a*/ 	.short	0x0000


	//----- nvinfo : EIATTR_MAXREG_COUNT
	.align		4
        /*016c*/ 	.byte	0x03, 0x1b
        /*016e*/ 	.short	0x00ff


	//----- nvinfo : EIATTR_NUM_BARRIERS
	.align		4
        /*0170*/ 	.byte	0x02, 0x4c
        /*0172*/ 	.byte	0x01
	.zero		1


	//----- nvinfo : EIATTR_EXTERNS
	.align		4
        /*0174*/ 	.byte	0x04, 0x0f
        /*0176*/ 	.short	(.L_11605 - .L_11604)


	//   ....[0]....
	.align		4
.L_11604:
        /*0178*/ 	.word	index@(__assertfail)


	//----- nvinfo : EIATTR_MERCURY_ISA_VERSION
	.align		4
.L_11605:
        /*017c*/ 	.byte	0x03, 0x5f
        /*017e*/ 	.short	0x0101


	//----- nvinfo : EIATTR_COOP_GROUP_MASK_REGIDS
	.align		4
        /*0180*/ 	.byte	0x04, 0x29
        /*0182*/ 	.short	(.L_11607 - .L_11606)


	//   ....[0]....
.L_11606:
        /*0184*/ 	.word	0xffffffff


	//   ....[1]....
        /*0188*/ 	.word	0xffffffff


	//   ....[2]....
        /*018c*/ 	.word	0xffffffff


	//   ....[3]....
        /*0190*/ 	.word	0xffffffff


	//   ....[4]....
        /*0194*/ 	.word	0xffffffff


	//   ....[5]....
        /*0198*/ 	.word	0xffffffff


	//   ....[6]....
        /*019c*/ 	.word	0xffffffff


	//   ....[7]....
        /*01a0*/ 	.word	0xffffffff


	//   ....[8]....
        /*01a4*/ 	.word	0xffffffff


	//   ....[9]....
        /*01a8*/ 	.word	0xffffffff


	//   ....[10]....
        /*01ac*/ 	.word	0xffffffff


	//   ....[11]....
        /*01b0*/ 	.word	0xffffffff


	//   ....[12]....
        /*01b4*/ 	.word	0xffffffff


	//   ....[13]....
        /*01b8*/ 	.word	0xffffffff


	//   ....[14]....
        /*01bc*/ 	.word	0xffffffff


	//   ....[15]....
        /*01c0*/ 	.word	0xffffffff


	//   ....[16]....
        /*01c4*/ 	.word	0xffffffff


	//   ....[17]....
        /*01c8*/ 	.word	0xffffffff


	//   ....[18]....
        /*01cc*/ 	.word	0xffffffff


	//   ....[19]....
        /*01d0*/ 	.word	0xffffffff


	//   ....[20]....
        /*01d4*/ 	.word	0xffffffff


	//   ....[21]....
        /*01d8*/ 	.word	0xffffffff


	//   ....[22]....
        /*01dc*/ 	.word	0xffffffff


	//   ....[23]....
        /*01e0*/ 	.word	0xffffffff


	//   ....[24]....
        /*01e4*/ 	.word	0xffffffff


	//   ....[25]....
        /*01e8*/ 	.word	0xffffffff


	//   ....[26]....
        /*01ec*/ 	.word	0xffffffff


	//   ....[27]....
        /*01f0*/ 	.word	0xffffffff


	//   ....[28]....
        /*01f4*/ 	.word	0xffffffff


	//   ....[29]....
        /*01f8*/ 	.word	0xffffffff


	//   ....[30]....
        /*01fc*/ 	.word	0xffffffff


	//   ....[31]....
        /*0200*/ 	.word	0xffffffff


	//   ....[32]....
        /*0204*/ 	.word	0xffffffff


	//   ....[33]....
        /*0208*/ 	.word	0xffffffff


	//   ....[34]....
        /*020c*/ 	.word	0xffffffff


	//   ....[35]....
        /*0210*/ 	.word	0xffffffff


	//   ....[36]....
        /*0214*/ 	.word	0xffffffff


	//   ....[37]....
        /*0218*/ 	.word	0xffffffff


	//   ....[38]....
        /*021c*/ 	.word	0xffffffff


	//   ....[39]....
        /*0220*/ 	.word	0x0500000f


	//   ....[40]....
        /*0224*/ 	.word	0x0500000f


	//   ....[41]....
        /*0228*/ 	.word	0x0500000f


	//   ....[42]....
        /*022c*/ 	.word	0x0500000f


	//   ....[43]....
        /*0230*/ 	.word	0x0500000f


	//   ....[44]....
        /*0234*/ 	.word	0x0500000f


	//   ....[45]....
        /*0238*/ 	.word	0x0500000f


	//   ....[46]....
        /*023c*/ 	.word	0x0500000f


	//   ....[47]....
        /*0240*/ 	.word	0x0500000f


	//   ....[48]....
        /*0244*/ 	.word	0x0500000f


	//   ....[49]....
        /*0248*/ 	.word	0x0500000f


	//   ....[50]....
        /*024c*/ 	.word	0x0500000f


	//   ....[51]....
        /*0250*/ 	.word	0x0500000f


	//   ....[52]....
        /*0254*/ 	.word	0x0500000f


	//   ....[53]....
        /*0258*/ 	.word	0x0500000f


	//   ....[54]....
        /*025c*/ 	.word	0x0500000f


	//   ....[55]....
        /*0260*/ 	.word	0x0500000f


	//   ....[56]....
        /*0264*/ 	.word	0x0500000f


	//   ....[57]....
        /*0268*/ 	.word	0x0500000f


	//   ....[58]....
        /*026c*/ 	.word	0x0500000f


	//   ....[59]....
        /*0270*/ 	.word	0x0500000f


	//   ....[60]....
        /*0274*/ 	.word	0x0500000f


	//   ....[61]....
        /*0278*/ 	.word	0x0500000f


	//   ....[62]....
        /*027c*/ 	.word	0x0500000f


	//   ....[63]....
        /*0280*/ 	.word	0x0500000f


	//   ....[64]....
        /*0284*/ 	.word	0x0500000f


	//   ....[65]....
        /*0288*/ 	.word	0x0500000f


	//   ....[66]....
        /*028c*/ 	.word	0x0500000f


	//   ....[67]....
        /*0290*/ 	.word	0x0500000f


	//   ....[68]....
        /*0294*/ 	.word	0x0500000f


	//   ....[69]....
        /*0298*/ 	.word	0x0500000f


	//   ....[70]....
        /*029c*/ 	.word	0x0500000f


	//   ....[71]....
        /*02a0*/ 	.word	0x0500000f


	//   ....[72]....
        /*02a4*/ 	.word	0x0500000f


	//   ....[73]....
        /*02a8*/ 	.word	0x0500000f


	//   ....[74]....
        /*02ac*/ 	.word	0x0500000f


	//   ....[75]....
        /*02b0*/ 	.word	0x0500000f


	//   ....[76]....
        /*02b4*/ 	.word	0x0500000f


	//   ....[77]....
        /*02b8*/ 	.word	0x0500000f


	//   ....[78]....
        /*02bc*/ 	.word	0x0500000f


	//   ....[79]....
        /*02c0*/ 	.word	0x0500000f


	//   ....[80]....
        /*02c4*/ 	.word	0x0500000f


	//   ....[81]....
        /*02c8*/ 	.word	0x0500000f


	//   ....[82]....
        /*02cc*/ 	.word	0x0500000f


	//   ....[83]....
        /*02d0*/ 	.word	0x0500000f


	//   ....[84]....
        /*02d4*/ 	.word	0x0500000f


	//   ....[85]....
        /*02d8*/ 	.word	0x0500000f


	//   ....[86]....
        /*02dc*/ 	.word	0x0500000f


	//   ....[87]....
        /*02e0*/ 	.word	0x0500000f


	//   ....[88]....
        /*02e4*/ 	.word	0x0500000f


	//   ....[89]....
        /*02e8*/ 	.word	0x0500000f


	//   ....[90]....
        /*02ec*/ 	.word	0x0500000f


	//----- nvinfo : EIATTR_COOP_GROUP_INSTR_OFFSETS
	.align		4
.L_11607:
        /*02f0*/ 	.byte	0x04, 0x28
        /*02f2*/ 	.short	(.L_11609 - .L_11608)


	//   ....[0]....
.L_11608:
        /*02f4*/ 	.word	0x00000bc0


	//   ....[1]....
        /*02f8*/ 	.word	0x00000be0


	//   ....[2]....
        /*02fc*/ 	.word	0x00000c00


	//   ....[3]....
        /*0300*/ 	.word	0x00000c20


	//   ....[4]....
        /*0304*/ 	.word	0x00000d30


	//   ....[5]....
        /*0308*/ 	.word	0x00000d50


	//   ....[6]....
        /*030c*/ 	.word	0x00000d70


	//   ....[7]....
        /*0310*/ 	.word	0x00001bc0


	//   ....[8]....
        /*0314*/ 	.word	0x00001bf0


	//   ....[9]....
        /*0318*/ 	.word	0x00001c10


	//   ....[10]....
        /*031c*/ 	.word	0x00001c30


	//   ....[11]....
        /*0320*/ 	.word	0x00001c50


	//   ....[12]....
        /*0324*/ 	.word	0x00001ca0


	//   ....[13]....
        /*0328*/ 	.word	0x00001cc0


	//   ....[14]....
        /*032c*/ 	.word	0x00001ce0


	//   ....[15]....
        /*0330*/ 	.word	0x00002cb0


	//   ....[16]....
        /*0334*/ 	.word	0x00002cf0


	//   ....[17]....
        /*0338*/ 	.word	0x00002d30


	//   ....[18]....
        /*033c*/ 	.word	0x00002d70


	//   ....[19]....
        /*0340*/ 	.word	0x00002db0


	//   ....[20]....
        /*0344*/ 	.word	0x00002df0


	//   ....[21]....
        /*0348*/ 	.word	0x00002e50


	//   ....[22]....
        /*034c*/ 	.word	0x00002e90


	//   ....[23]....
        /*0350*/ 	.word	0x00002ed0


	//   ....[24]....
        /*0354*/ 	.word	0x00002f10


	//   ....[25]....
        /*0358*/ 	.word	0x00002f40


	//   ....[26]....
        /*035c*/ 	.word	0x00002f70


	//   ....[27]....
        /*0360*/ 	.word	0x00002f90


	//   ....[28]....
        /*0364*/ 	.word	0x00002fe0


	//   ....[29]....
        /*0368*/ 	.word	0x00003010


	//   ....[30]....
        /*036c*/ 	.word	0x00003060


	//   ....[31]....
        /*0370*/ 	.word	0x00003090


	//   ....[32]....
        /*0374*/ 	.word	0x000030b0


	//   ....[33]....
        /*0378*/ 	.word	0x000030d0


	//   ....[34]....
        /*037c*/ 	.word	0x000030e0


	//   ....[35]....
        /*0380*/ 	.word	0x00003110


	//   ....[36]....
        /*0384*/ 	.word	0x00003120


	//   ....[37]....
        /*0388*/ 	.word	0x00003140


	//   ....[38]....
        /*038c*/ 	.word	0x00003160


	//   ....[39]....
        /*0390*/ 	.word	0x000040a0


	//   ....[40]....
        /*0394*/ 	.word	0x00004100


	//   ....[41]....
        /*0398*/ 	.word	0x00004160


	//   ....[42]....
        /*039c*/ 	.word	0x000041c0


	//   ....[43]....
        /*03a0*/ 	.word	0x00004240


	//   ....[44]....
        /*03a4*/ 	.word	0x000042b0


	//   ....[45]....
        /*03a8*/ 	.word	0x00004310


	//   ....[46]....
        /*03ac*/ 	.word	0x00004390


	//   ....[47]....
        /*03b0*/ 	.word	0x000043f0


	//   ....[48]....
        /*03b4*/ 	.word	0x00004470


	//   ....[49]....
        /*03b8*/ 	.word	0x000044d0


	//   ....[50]....
        /*03bc*/ 	.word	0x00004550


	//   ....[51]....
        /*03c0*/ 	.word	0x000045b0


	//   ....[52]....
        /*03c4*/ 	.word	0x00004630


	//   ....[53]....
        /*03c8*/ 	.word	0x00004690


	//   ....[54]....
        /*03cc*/ 	.word	0x00004710


	//   ....[55]....
        /*03d0*/ 	.word	0x00004770


	//   ....[56]....
        /*03d4*/ 	.word	0x000047f0


	//   ....[57]....
        /*03d8*/ 	.word	0x00004850


	//   ....[58]....
        /*03dc*/ 	.word	0x000048d0


	//   ....[59]....
        /*03e0*/ 	.word	0x00004930


	//   ....[60]....
        /*03e4*/ 	.word	0x000049b0


	//   ....[61]....
        /*03e8*/ 	.word	0x00004a10


	//   ....[62]....
        /*03ec*/ 	.word	0x00004a90


	//   ....[63]....
        /*03f0*/ 	.word	0x00004af0


	//   ....[64]....
        /*03f4*/ 	.word	0x00004b70


	//   ....[65]....
        /*03f8*/ 	.word	0x00004bd0


	//   ....[66]....
        /*03fc*/ 	.word	0x00004c50


	//   ....[67]....
        /*0400*/ 	.word	0x00004cb0


	//   ....[68]....
        /*0404*/ 	.word	0x00004d30


	//   ....[69]....
        /*0408*/ 	.word	0x00004d90


	//   ....[70]....
        /*040c*/ 	.word	0x00004e10


	//   ....[71]....
        /*0410*/ 	.word	0x00004e70


	//   ....[72]....
        /*0414*/ 	.word	0x00004ee0


	//   ....[73]....
        /*0418*/ 	.word	0x00004f40


	//   ....[74]....
        /*041c*/ 	.word	0x00004fb0


	//   ....[75]....
        /*0420*/ 	.word	0x00005010


	//   ....[76]....
        /*0424*/ 	.word	0x00005080


	//   ....[77]....
        /*0428*/ 	.word	0x000050e0


	//   ....[78]....
        /*042c*/ 	.word	0x00005160


	//   ....[79]....
        /*0430*/ 	.word	0x000051c0


	//   ....[80]....
        /*0434*/ 	.word	0x00005240


	//   ....[81]....
        /*0438*/ 	.word	0x000052a0


	//   ....[82]....
        /*043c*/ 	.word	0x00005320


	//   ....[83]....
        /*0440*/ 	.word	0x00005380


	//   ....[84]....
        /*0444*/ 	.word	0x00005400


	//   ....[85]....
        /*0448*/ 	.word	0x00005460


	//   ....[86]....
        /*044c*/ 	.word	0x000054e0


	//   ....[87]....
        /*0450*/ 	.word	0x00005540


	//   ....[88]....
        /*0454*/ 	.word	0x000055b0


	//   ....[89]....
        /*0458*/ 	.word	0x00005610


	//   ....[90]....
        /*045c*/ 	.word	0x00005680


	//----- nvinfo : EIATTR_VRC_CTA_INIT_COUNT
	.align		4
.L_11609:
        /*0460*/ 	.byte	0x02, 0x4a
	.zero		1
	.zero		1


	//----- nvinfo : EIATTR_SYSCALL_OFFSETS
	.align		4
        /*0464*/ 	.byte	0x04, 0x46
        /*0466*/ 	.short	(.L_11611 - .L_11610)


	//   ....[0]....
.L_11610:
        /*0468*/ 	.word	0x00002bd0


	//   ....[1]....
        /*046c*/ 	.word	0x00004040


	//----- nvinfo : EIATTR_EXIT_INSTR_OFFSETS
	.align		4
.L_11611:
        /*0470*/ 	.byte	0x04, 0x1c
        /*0472*/ 	.short	(.L_11613 - .L_11612)


	//   ....[0]....
.L_11612:
        /*0474*/ 	.word	0x000000b0


	//   ....[1]....
        /*0478*/ 	.word	0x00003d00


	//   ....[2]....
        /*047c*/ 	.word	0x00003d30


	//   ....[3]....
        /*0480*/ 	.word	0x00003f40


	//   ....[4]....
        /*0484*/ 	.word	0x00004050


	//----- nvinfo : EIATTR_CRS_STACK_SIZE
	.align		4
.L_11613:
        /*0488*/ 	.byte	0x04, 0x1e
        /*048a*/ 	.short	(.L_11615 - .L_11614)
.L_11614:
        /*048c*/ 	.word	0x00000000


	//----- nvinfo : EIATTR_CBANK_PARAM_SIZE
	.align		4
.L_11615:
        /*0490*/ 	.byte	0x03, 0x19
        /*0492*/ 	.short	0x008c


	//----- nvinfo : EIATTR_PARAM_CBANK
	.align		4
        /*0494*/ 	.byte	0x04, 0x0a
        /*0496*/ 	.short	(.L_11617 - .L_11616)
	.align		4
.L_11616:
        /*0498*/ 	.word	index@(.nv.constant0._ZN4vllm25paged_attention_v2_kernelIfhLi192ELi16ELi128ELNS_18Fp8KVCacheDataTypeE2ELb1ELi512EEEvPfS2_PT_PKS3_PKT0_S9_ifPKiSB_iPKfiiiSD_SD_iiiii)
        /*049c*/ 	.short	0x0380
        /*049e*/ 	.short	0x008c


	//----- nvinfo : EIATTR_SW_WAR
	.align		4
.L_11617:
        /*04a0*/ 	.byte	0x04, 0x36
        /*04a2*/ 	.short	(.L_11619 - .L_11618)
.L_11618:
        /*04a4*/ 	.word	0x00000008
.L_11619:


//--------------------- .nv.info._ZN4vllm25paged_attention_v2_kernelIfhLi128ELi16ELi128ELNS_18Fp8KVCacheDataTypeE2ELb1ELi512EEEvPfS2_PT_PKS3_PKT0_S9_ifPKiSB_iPKfiiiSD_SD_iiiii --------------------------
	.section	.nv.info._ZN4vllm25paged_attention_v2_kernelIfhLi128ELi16ELi128ELNS_18Fp8KVCacheDataTypeE2ELb1ELi512EEEvPfS2_PT_PKS3_PKT0_S9_ifPKiSB_iPKfiiiSD_SD_iiiii,"",@"SHT_CUDA_INFO"
	.sectionflags	@""
	.align	4


	//----- nvinfo : EIATTR_CUDA_API_VERSION
	.align		4
        /*0000*/ 	.byte	0x04, 0x37
        /*0002*/ 	.short	(.L_11621 - .L_11620)
.L_11620:
        /*0004*/ 	.word	0x00000082


	//----- nvinfo : EIATTR_KPARAM_INFO
	.align		4
.L_11621:
        /*0008*/ 	.byte	0x04, 0x17
        /*000a*/ 	.short	(.L_11623 - .L_11622)
.L_11622:
        /*000c*/ 	.word	0x00000000
        /*0010*/ 	.short	0x0015
        /*0012*/ 	.short	0x0088
        /*0014*/ 	.byte	0x00, 0xf0, 0x11, 0x00


	//----- nvinfo : EIATTR_KPARAM_INFO
	.align		4
.L_11623:
        /*0018*/ 	.byte	0x04, 0x17
        /*001a*/ 	.short	(.L_11625 - .L_11624)
.L_11624:
        /*001c*/ 	.word	0x00000000
        /*0020*/ 	.short	0x0014
        /*0022*/ 	.short	0x0084
        /*0024*/ 	.byte	0x00, 0xf0, 0x11, 0x00


	//----- nvinfo : EIATTR_KPARAM_INFO
	.align		4
.L_11625:
        /*0028*/ 	.byte	0x04, 0x17
        /*002a*/ 	.short	(.L_11627 - .L_11626)
.L_11626:
        /*002c*/ 	.word	0x00000000
        /*0030*/ 	.short	0x0013
        /*0032*/ 	.short	0x0080
        /*0034*/ 	.byte	0x00, 0xf0, 0x11, 0x00


	//----- nvinfo : EIATTR_KPARAM_INFO
	.align		4
.L_11627:
        /*0038*/ 	.byte	0x04, 0x17
        /*003a*/ 	.short	(.L_11629 - .L_11628)
.L_11628:
        /*003c*/ 	.word	0x00000000
        /*0040*/ 	.short	0x0012
        /*0042*/ 	.short	0x007c
        /*0044*/ 	.byte	0x00, 0xf0, 0x11, 0x00


	//----- nvinfo : EIATTR_KPARAM_INFO
	.align		4
.L_11629:
        /*0048*/ 	.byte	0x04, 0x17
        /*004a*/ 	.short	(.L_11631 - .L_11630)
.L_11630:
        /*004c*/ 	.word	0x00000000
        /*0050*/ 	.short	0x0011
        /*0052*/ 	.short	0x0078
        /*0054*/ 	.byte	0x00, 0xf0, 0x11, 0x00


	//----- nvinfo : EIATTR_KPARAM_INFO
	.align		4
.L_11631:
        /*0058*/ 	.byte	0x04, 0x17
        /*005a*/ 	.short	(.L_11633 - .L_11632)
.L_11632:
        /*005c*/ 	.word	0x00000000
        /*0060*/ 	.short	0x0010
        /*0062*/ 	.short	0x0070
        /*0064*/ 	.byte	0x00, 0xf5, 0x21, 0x00


	//----- nvinfo : EIATTR_KPARAM_INFO
	.align		4
.L_11633:
        /*0068*/ 	.byte	0x04, 0x17
        /*006a*/ 	.short	(.L_11635 - .L_11634)
.L_11634:
        /*006c*/ 	.word	0x00000000
        /*0070*/ 	.short	0x000f
        /*0072*/ 	.short	0x0068
        /*0074*/ 	.byte	0x00, 0xf5, 0x21, 0x00


	//----- nvinfo : EIATTR_KPARAM_INFO
	.align		4
.L_11635:
        /*0078*/ 	.byte	0x04, 0x17
        /*007a*/ 	.short	(.L_11637 - .L_11636)
.L_11636:
        /*007c*/ 	.word	0x00000000
        /*0080*/ 	.short	0x000e
        /*0082*/ 	.short	0x0060
        /*0084*/ 	.byte	0x00, 0xf0, 0x11, 0x00


	//----- nvinfo : EIATTR_KPARAM_INFO
	.align		4
.L_11637:
        /*0088*/ 	.byte	0x04, 0x17
        /*008a*/ 	.short	(.L_11639 - .L_11638)
.L_11638:
        /*008c*/ 	.word	0x00000000
        /*0090*/ 	.short	0x000d
        /*0092*/ 	.short	0x005c
        /*0094*/ 	.byte	0x00, 0xf0, 0x11, 0x00


	//----- nvinfo : EIATTR_KPARAM_INFO
	.align		4
.L_11639:
        /*0098*/ 	.byte	0x04, 0x17
        /*009a*/ 	.short	(.L_11641 - .L_11640)
.L_11640:
        /*009c*/ 	.word	0x00000000
        /*00a0*/ 	.short	0x000c
        /*00a2*/ 	.short	0x0058
        /*00a4*/ 	.byte	0x00, 0xf0, 0x11, 0x00


	//----- nvinfo : EIATTR_KPARAM_INFO
	.align		4
.L_11641:
        /*00a8*/ 	.byte	0x04, 0x17
        /*00aa*/ 	.short	(.L_11643 - .L_11642)
.L_11642:
        /*00ac*/ 	.word	0x00000000
        /*00b0*/ 	.short	0x000b
        /*00b2*/ 	.short	0x0050
        /*00b4*/ 	.byte	0x00, 0xf5, 0x21, 0x00


	//----- nvinfo : EIATTR_KPARAM_INFO
	.align		4
.L_11643:
        /*00b8*/ 	.byte	0x04, 0x17
        /*00ba*/ 	.short	(.L_11645 - .L_11644)
.L_11644:
        /*00bc*/ 	.word	0x00000000
        /*00c0*/ 	.short	0x000a
        /*00c2*/ 	.short	0x0048
        /*00c4*/ 	.byte	0x00, 0xf0, 0x11, 0x00


	//----- nvinfo : EIATTR_KPARAM_INFO
	.align		4
.L_11645:
        /*00c8*/ 	.byte	0x04, 0x17
        /*00ca*/ 	.short	(.L_11647 - .L_11646)
.L_11646:
        /*00cc*/ 	.word	0x00000000
        /*00d0*/ 	.short	0x0009
        /*00d2*/ 	.short	0x0040
        /*00d4*/ 	.byte	0x00, 0xf5, 0x21, 0x00


	//----- nvinfo : EIATTR_KPARAM_INFO
	.align		4
.L_11647:
        /*00d8*/ 	.byte	0x04, 0x17
        /*00da*/ 	.short	(.L_11649 - .L_11648)
.L_11648:
        /*00dc*/ 	.word	0x00000000
        /*00e0*/ 	.short	0x0008
        /*00e2*/ 	.short	0x0038
        /*00e4*/ 	.byte	0x00, 0xf5, 0x21, 0x00


	//----- nvinfo : EIATTR_KPARAM_INFO
	.align		4
.L_11649:
        /*00e8*/ 	.byte	0x04, 0x17
        /*00ea*/ 	.short	(.L_11651 - .L_11650)
.L_11650:
        /*00ec*/ 	.word	0x00000000
        /*00f0*/ 	.short	0x0007
        /*00f2*/ 	.short	0x0034
        /*00f4*/ 	.byte	0x00, 0xf0, 0x11, 0x00


	//----- nvinfo : EIATTR_KPARAM_INFO
	.align		4
.L_11651:
        /*00f8*/ 	.byte	0x04, 0x17
        /*00fa*/ 	.short	(.L_11653 - .L_11652)
.L_11652:
        /*00fc*/ 	.word	0x00000000
        /*0100*/ 	.short	0x0006
        /*0102*/ 	.short	0x0030
        /*0104*/ 	.byte	0x00, 0xf0, 0x11, 0x00


	//----- nvinfo : EIATTR_KPARAM_INFO
	.align		4
.L_11653:
        /*0108*/ 	.byte	0x04, 0x17
        /*010a*/ 	.short	(.L_11655 - .L_11654)
.L_11654:
        /*010c*/ 	.word	0x00000000
        /*0110*/ 	.short	0x0005
        /*0112*/ 	.short	0x0028
        /*0114*/ 	.byte	0x00, 0xf5, 0x21, 0x00


	//----- nvinfo : EIATTR_KPARAM_INFO
	.align		4
.L_11655:
        /*0118*/ 	.byte	0x04, 0x17
        /*011a*/ 	.short	(.L_11657 - .L_11656)
.L_11656:
        /*011c*/ 	.word	0x00000000
        /*0120*/ 	.short	0x0004
        /*0122*/ 	.short	0x0020
        /*0124*/ 	.byte	0x00, 0xf5, 0x21, 0x00


	//----- nvinfo : EIATTR_KPARAM_INFO
	.align		4
.L_11657:
        /*0128*/ 	.byte	0x04, 0x17
        /*012a*/ 	.short	(.L_11659 - .L_11658)
.L_11658:
        /*012c*/ 	.word	0x00000000
        /*0130*/ 	.short	0x0003
        /*0132*/ 	.short	0x0018
        /*0134*/ 	.byte	0x00, 0xf5, 0x21, 0x00


	//----- nvinfo : EIATTR_KPARAM_INFO
	.align		4
.L_11659:
        /*0138*/ 	.byte	0x04, 0x17
        /*013a*/ 	.short	(.L_11661 - .L_11660)
.L_11660:
        /*013c*/ 	.word	0x00000000
        /*0140*/ 	.short	0x0002
        /*0142*/ 	.short	0x0010
        /*0144*/ 	.byte	0x00, 0xf5, 0x21, 0x00


	//----- nvinfo : EIATTR_KPARAM_INFO
	.align		4
.L_11661:
        /*0148*/ 	.byte	0x04, 0x17
        /*014a*/ 	.short	(.L_11663 - .L_11662)
.L_11662:
        /*014c*/ 	.word	0x00000000
        /*0150*/ 	.short	0x0001
        /*0152*/ 	.short	0x0008
        /*0154*/ 	.byte	0x00, 0xf5, 0x21, 0x00


	//----- nvinfo : EIATTR_KPARAM_INFO
	.align		4
.L_11663:
        /*0158*/ 	.byte	0x04, 0x17
        /*015a*/ 	.short	(.L_11665 - .L_11664)
.L_11664:
        /*015c*/ 	.word	0x00000000
        /*0160*/ 	.short	0x0000
        /*0162*/ 	.short	0x0000
        /*0164*/ 	.byte	0x00, 0xf5, 0x21, 0x00


	//----- nvinfo : EIATTR_SPARSE_MMA_MASK
	.align		4
.L_11665:
        /*0168*/ 	.byte	0x03, 0x50
        /*016a*/ 	.short	0x0000


	//----- nvinfo : EIATTR_MAXREG_COUNT
	.align		4
        /*016c*/ 	.byte	0x03, 0x1b
        /*016e*/ 	.short	0x00ff


	//----- nvinfo : EIATTR_NUM_BARRIERS
	.align		4
        /*0170*/ 	.byte	0x02, 0x4c
        /*0172*/ 	.byte	0x01
	.zero		1


	//----- nvinfo : EIATTR_EXTERNS
	.align		4
        /*0174*/ 	.byte	0x04, 0x0f
        /*0176*/ 	.short	(.L_11667 - .L_11666)


	//   ....[0]....
	.align		4
.L_11666:
        /*0178*/ 	.word	index@(__assertfail)


	//----- nvinfo : EIATTR_MERCURY_ISA_VERSION
	.align		4
.L_11667:
        /*017c*/ 	.byte	0x03, 0x5f
        /*017e*/ 	.short	0x0101


	//----- nvinfo : EIATTR_COOP_GROUP_MASK_REGIDS
	.align		4
        /*0180*/ 	.byte	0x04, 0x29
        /*0182*/ 	.short	(.L_11669 - .L_11668)


	//   ....[0]....
.L_11668:
        /*0184*/ 	.word	0xffffffff


	//   ....[1]....
        /*0188*/ 	.word	0xffffffff


	//   ....[2]....
        /*018c*/ 	.word	0xffffffff


	//   ....[3]....
        /*0190*/ 	.word	0xffffffff


	//   ....[4]....
        /*0194*/ 	.word	0xffffffff


	//   ....[5]....
        /*0198*/ 	.word	0xffffffff


	//   ....[6]....
        /*019c*/ 	.word	0xffffffff


	//   ....[7]....
        /*01a0*/ 	.word	0xffffffff


	//   ....[8]....
        /*01a4*/ 	.word	0xffffffff


	//   ....[9]....
        /*01a8*/ 	.word	0xffffffff


	//   ....[10]....
        /*01ac*/ 	.word	0xffffffff


	//   ....[11]....
        /*01b0*/ 	.word	0xffffffff


	//   ....[12]....
        /*01b4*/ 	.word	0xffffffff


	//   ....[13]....
        /*01b8*/ 	.word	0xffffffff


	//   ....[14]....
        /*01bc*/ 	.word	0xffffffff


	//   ....[15]....
        /*01c0*/ 	.word	0xffffffff


	//   ....[16]....
        /*01c4*/ 	.word	0xffffffff


	//   ....[17]....
        /*01c8*/ 	.word	0xffffffff


	//   ....[18]....
        /*01cc*/ 	.word	0xffffffff


	//   ....[19]....
        /*01d0*/ 	.word	0xffffffff


	//   ....[20]....
        /*01d4*/ 	.word	0xffffffff


	//   ....[21]....
        /*01d8*/ 	.word	0xffffffff


	//   ....[22]....
        /*01dc*/ 	.word	0xffffffff


	//   ....[23]....
        /*01e0*/ 	.word	0xffffffff


	//   ....[24]....
        /*01e4*/ 	.word	0xffffffff


	//   ....[25]....
        /*01e8*/ 	.word	0xffffffff


	//   ....[26]....
        /*01ec*/ 	.word	0xffffffff


	//   ....[27]....
        /*01f0*/ 	.word	0xffffffff


	//   ....[28]....
        /*01f4*/ 	.word	0xffffffff


	//   ....[29]....
        /*01f8*/ 	.word	0xffffffff


	//   ....[30]....
        /*01fc*/ 	.word	0xffffffff


	//   ....[31]....
        /*0200*/ 	.word	0x0500000f


	//   ....[32]....
        /*0204*/ 	.word	0x0500000f


	//   ....[33]....
        /*0208*/ 	.word	0x0500000f


	//   ....[34]....
        /*020c*/ 	.word	0x0500000f


	//   ....[35]....
        /*0210*/ 	.word	0x0500000f


	//   ....[36]....
        /*0214*/ 	.word	0x0500000f


	//   ....[37]....
        /*0218*/ 	.word	0x0500000f


	//   ....[38]....
        /*021c*/ 	.word	0x0500000f


	//   ....[39]....
        /*0220*/ 	.word	0x0500000f


	//   ....[40]....
        /*0224*/ 	.word	0x0500000f


	//   ....[41]....
        /*0228*/ 	.word	0x0500000f


	//   ....[42]....
        /*022c*/ 	.word	0x0500000f


	//   ....[43]....
        /*0230*/ 	.word	0x0500000f


	//   ....[44]....
        /*0234*/ 	.word	0x0500000f


	//   ....[45]....
        /*0238*/ 	.word	0x0500000f


	//   ....[46]....
        /*023c*/ 	.word	0x0500000f


	//   ....[47]....
        /*0240*/ 	.word	0x0500000f


	//   ....[48]....
        /*0244*/ 	.word	0x0500000f


	//   ....[49]....
        /*0248*/ 	.word	0x0500000f


	//   ....[50]....
        /*024c*/ 	.word	0x0500000f


	//   ....[51]....
        /*0250*/ 	.word	0x0500000f


	//   ....[52]....
        /*0254*/ 	.word	0x0500000f


	//   ....[53]....
        /*0258*/ 	.word	0x0500000f


	//   ....[54]....
        /*025c*/ 	.word	0x0500000f


	//   ....[55]....
        /*0260*/ 	.word	0x0500000f


	//   ....[56]....
        /*0264*/ 	.word	0x0500000f


	//   ....[57]....
        /*0268*/ 	.word	0x0500000f


	//   ....[58]....
        /*026c*/ 	.word	0x0500000f


	//   ....[59]....
        /*0270*/ 	.word	0x0500000f


	//   ....[60]....
        /*0274*/ 	.word	0x0500000f


	//   ....[61]....
        /*0278*/ 	.word	0x0500000f


	//   ....[62]....
        /*027c*/ 	.word	0x0500000f


	//   ....[63]....
        /*0280*/ 	.word	0x0500000f


	//   ....[64]....
        /*0284*/ 	.word	0x0500000f


	//   ....[65]....
        /*0288*/ 	.word	0x0500000f


	//   ....[66]....
        /*028c*/ 	.word	0x0500000f


	//----- nvinfo : EIATTR_COOP_GROUP_INSTR_OFFSETS
	.align		4
.L_11669:
        /*0290*/ 	.byte	0x04, 0x28
        /*0292*/ 	.short	(.L_11671 - .L_11670)


	//   ....[0]....
.L_11670:
        /*0294*/ 	.word	0x00000b50


	//   ....[1]....
        /*0298*/ 	.word	0x00000b70


	//   ....[2]....
        /*029c*/ 	.word	0x00000b90


	//   ....[3]....
        /*02a0*/ 	.word	0x00000bb0


	//   ....[4]....
        /*02a4*/ 	.word	0x00000cc0


	//   ....[5]....
        /*02a8*/ 	.word	0x00000ce0


	//   ....[6]....
        /*02ac*/ 	.word	0x00000d00


	//   ....[7]....
        /*02b0*/ 	.word	0x00001b50


	//   ....[8]....
        /*02b4*/ 	.word	0x00001b80


	//   ....[9]....
        /*02b8*/ 	.word	0x00001ba0


	//   ....[10]....
        /*02bc*/ 	.word	0x00001bc0


	//   ....[11]....
        /*02c0*/ 	.word	0x00001be0


	//   ....[12]....
        /*02c4*/ 	.word	0x00001c30


	//   ....[13]....
        /*02c8*/ 	.word	0x00001c50


	//   ....[14]....
        /*02cc*/ 	.word	0x00001c70


	//   ....[15]....
        /*02d0*/ 	.word	0x00002c40


	//   ....[16]....
        /*02d4*/ 	.word	0x00002c80


	//   ....[17]....
        /*02d8*/ 	.word	0x00002cc0


	//   ....[18]....
        /*02dc*/ 	.word	0x00002ce0


	//   ....[19]....
        /*02e0*/ 	.word	0x00002cf0


	//   ....[20]....
        /*02e4*/ 	.word	0x00002d00


	//   ....[21]....
        /*02e8*/ 	.word	0x00002d20


	//   ....[22]....
        /*02ec*/ 	.word	0x00002d40


	//   ....[23]....
        /*02f0*/ 	.word	0x00002d70


	//   ....[24]....
        /*02f4*/ 	.word	0x00002db0


	//   ....[25]....
        /*02f8*/ 	.word	0x00002de0


	//   ....[26]....
        /*02fc*/ 	.word	0x00002e80


	//   ....[27]....
        /*0300*/ 	.word	0x00002ea0


	//   ....[28]....
        /*0304*/ 	.word	0x00002ee0


	//   ....[29]....
        /*0308*/ 	.word	0x00002f00


	//   ....[30]....
        /*030c*/ 	.word	0x00002f20


	//   ....[31]....
        /*0310*/ 	.word	0x00003b00


	//   ....[32]....
        /*0314*/ 	.word	0x00003b60


	//   ....[33]....
        /*0318*/ 	.word	0x00003bc0


	//   ....[34]....
        /*031c*/ 	.word	0x00003c20


	//   ....[35]....
        /*0320*/ 	.word	0x00003ca0


	//   ....[36]....
        /*0324*/ 	.word	0x00003d00


	//   ....[37]....
        /*0328*/ 	.word	0x00003d60


	//   ....[38]....
        /*032c*/ 	.word	0x00003dd0


	//   ....[39]....
        /*0330*/ 	.word	0x00003e30


	//   ....[40]....
        /*0334*/ 	.word	0x00003ea0


	//   ....[41]....
        /*0338*/ 	.word	0x00003f00


	//   ....[42]....
        /*033c*/ 	.word	0x00003f70


	//   ....[43]....
        /*0340*/ 	.word	0x00003fd0


	//   ....[44]....
        /*0344*/ 	.word	0x00004050


	//   ....[45]....
        /*0348*/ 	.word	0x000040b0


	//   ....[46]....
        /*034c*/ 	.word	0x00004130


	//   ....[47]....
        /*0350*/ 	.word	0x00004190


	//   ....[48]....
        /*0354*/ 	.word	0x00004210


	//   ....[49]....
        /*0358*/ 	.word	0x00004270


	//   ....[50]....
        /*035c*/ 	.word	0x000042f0


	//   ....[51]....
        /*0360*/ 	.word	0x00004350


	//   ....[52]....
        /*0364*/ 	.word	0x000043d0


	//   ....[53]....
        /*0368*/ 	.word	0x00004430


	//   ....[54]....
        /*036c*/ 	.word	0x000044b0


	//   ....[55]....
        /*0370*/ 	.word	0x00004510


	//   ....[56]....
        /*0374*/ 	.word	0x00004570


	//   ....[57]....
        /*0378*/ 	.word	0x000045d0


	//   ....[58]....
        /*037c*/ 	.word	0x00004640


	//   ....[59]....
        /*0380*/ 	.word	0x000046a0


	//   ....[60]....
        /*0384*/ 	.word	0x00004720


	//   ....[61]....
        /*0388*/ 	.word	0x00004780


	//   ....[62]....
        /*038c*/ 	.word	0x00004800


	//   ....[63]....
        /*0390*/ 	.word	0x00004870


	//   ....[64]....
        /*0394*/ 	.word	0x000048e0


	//   ....[65]....
        /*0398*/ 	.word	0x00004940


	//   ....[66]....
        /*039c*/ 	.word	0x000049a0


	//----- nvinfo : EIATTR_VRC_CTA_INIT_COUNT
	.align		4
.L_11671:
        /*03a0*/ 	.byte	0x02, 0x4a
	.zero		1
	.zero		1


	//----- nvinfo : EIATTR_SYSCALL_OFFSETS
	.align		4
        /*03a4*/ 	.byte	0x04, 0x46
        /*03a6*/ 	.short	(.L_11673 - .L_11672)


	//   ....[0]....
.L_11672:
        /*03a8*/ 	.word	0x00002b50


	//   ....[1]....
        /*03ac*/ 	.word	0x00003aa0


	//----- nvinfo : EIATTR_EXIT_INSTR_OFFSETS
	.align		4
.L_11673:
        /*03b0*/ 	.byte	0x04, 0x1c
        /*03b2*/ 	.short	(.L_11675 - .L_11674)


	//   ....[0]....
.L_11674:
        /*03b4*/ 	.word	0x00000090


	//   ....[1]....
        /*03b8*/ 	.word	0x000037e0


	//   ....[2]....
        /*03bc*/ 	.word	0x00003810


	//   ....[3]....
        /*03c0*/ 	.word	0x000039a0


	//   ....[4]....
        /*03c4*/ 	.word	0x00003ab0


	//----- nvinfo : EIATTR_CRS_STACK_SIZE
	.align		4
.L_11675:
        /*03c8*/ 	.byte	0x04, 0x1e
        /*03ca*/ 	.short	(.L_11677 - .L_11676)
.L_11676:
        /*03cc*/ 	.word	0x00000000


	//----- nvinfo : EIATTR_CBANK_PARAM_SIZE
	.align		4
.L_11677:
        /*03d0*/ 	.byte	0x03, 0x19
        /*03d2*/ 	.short	0x008c


	//----- nvinfo : EIATTR_PARAM_CBANK
	.align		4
        /*03d4*/ 	.byte	0x04, 0x0a
        /*03d6*/ 	.short	(.L_11679 - .L_11678)
	.align		4
.L_11678:
        /*03d8*/ 	.word	index@(.nv.constant0._ZN4vllm25paged_attention_v2_kernelIfhLi128ELi16ELi128ELNS_18Fp8KVCacheDataTypeE2ELb1ELi512EEEvPfS2_PT_PKS3_PKT0_S9_ifPKiSB_iPKfiiiSD_SD_iiiii)
        /*03dc*/ 	.short	0x0380
        /*03de*/ 	.short	0x008c


	//----- nvinfo : EIATTR_SW_WAR
	.align		4
.L_11679:
        /*03e0*/ 	.byte	0x04, 0x36
        /*03e2*/ 	.short	(.L_11681 - .L_11680)
.L_11680:
        /*03e4*/ 	.word	0x00000008
.L_11681:


//--------------------- .nv.info._ZN4vllm25paged_attention_v2_kernelIfhLi120ELi16ELi128ELNS_18Fp8KVCacheDataTypeE2ELb1ELi512EEEvPfS2_PT_PKS3_PKT0_S9_ifPKiSB_iPKfiiiSD_SD_iiiii --------------------------
	.section	.nv.info._ZN4vllm25paged_attention_v2_kernelIfhLi120ELi16ELi128ELNS_18Fp8KVCacheDataTypeE2ELb1ELi512EEEvPfS2_PT_PKS3_PKT0_S9_ifPKiSB_iPKfiiiSD_SD_iiiii,"",@"SHT_CUDA_INFO"
	.sectionflags	@""
	.align	4


	//----- nvinfo : EIATTR_CUDA_API_VERSION
	.align		4
        /*0000*/ 	.byte	0x04, 0x37
        /*0002*/ 	.short	(.L_11683 - .L_11682)
.L_11682:
        /*0004*/ 	.word	0x00000082


	//----- nvinfo : EIATTR_KPARAM_INFO
	.align		4
.L_11683:
        /*0008*/ 	.byte	0x04, 0x17
        /*000a*/ 	.short	(.L_11685 - .L_11684)
.L_11684:
        /*000c*/ 	.word	0x00000000
        /*0010*/ 	.short	0x0015
        /*0012*/ 	.short	0x0088
        /*0014*/ 	.byte	0x00, 0xf0, 0x11, 0x00


	//----- nvinfo : EIATTR_KPARAM_INFO
	.align		4
.L_11685:
        /*0018*/ 	.byte	0x04, 0x17
        /*001a*/ 	.short	(.L_11687 - .L_11686)
.L_11686:
        /*001c*/ 	.word	0x00000000
        /*0020*/ 	.short	0x0014
        /*0022*/ 	.short	0x0084
        /*0024*/ 	.byte	0x00, 0xf0, 0x11, 0x00


	//----- nvinfo : EIATTR_KPARAM_INFO
	.align		4
.L_11687:
        /*0028*/ 	.byte	0x04, 0x17
        /*002a*/ 	.short	(.L_11689 - .L_11688)
.L_11688:
        /*002c*/ 	.word	0x00000000
        /*0030*/ 	.short	0x0013
        /*0032*/ 	.short	0x0080
        /*0034*/ 	.byte	0x00, 0xf0, 0x11, 0x00


	//----- nvinfo : EIATTR_KPARAM_INFO
	.align		4
.L_11689:
        /*0038*/ 	.byte	0x04, 0x17
        /*003a*/ 	.short	(.L_11691 - .L_11690)
.L_11690:
        /*003c*/ 	.word	0x00000000
        /*0040*/ 	.short	0x0012
        /*0042*/ 	.short	0x007c
        /*0044*/ 	.byte	0x00, 0xf0, 0x11, 0x00


	//----- nvinfo : EIATTR_KPARAM_INFO
	.align		4
.L_11691:
        /*0048*/ 	.byte	0x04, 0x17
        /*004a*/ 	.short	(.L_11693 - .L_11692)
.L_11692:
        /*004c*/ 	.word	0x00000000
        /*0050*/ 	.short	0x0011
        /*0052*/ 	.short	0x0078
        /*0054*/ 	.byte	0x00, 0xf0, 0x11, 0x00


	//----- nvinfo : EIATTR_KPARAM_INFO
	.align		4
.L_11693:
        /*0058*/ 	.byte	0x04, 0x17
        /*005a*/ 	.short	(.L_11695 - .L_11694)
.L_11694:
        /*005c*/ 	.word	0x00000000
        /*0060*/ 	.short	0x0010
        /*0062*/ 	.short	0x0070
        /*0064*/ 	.byte	0x00, 0xf5, 0x21, 0x00


	//----- nvinfo : EIATTR_KPARAM_INFO
	.align		4
.L_11695:
        /*0068*/ 	.byte	0x04, 0x17
        /*006a*/ 	.short	(.L_11697 - .L_11696)
.L_11696:
        /*006c*/ 	.word	0x00000000
        /*0070*/ 	.short	0x000f
        /*0072*/ 	.short	0x0068
        /*0074*/ 	.byte	0x00, 0xf5, 0x21, 0x00


	//----- nvinfo : EIATTR_KPARAM_INFO
	.align		4
.L_11697:
        /*0078*/ 	.byte	0x04, 0x17
        /*007a*/ 	.short	(.L_11699 - .L_11698)
.L_11698:
        /*007c*/ 	.word	0x00000000
        /*0080*/ 	.short	0x000e
        /*0082*/ 	.short	0x0060
        /*0084*/ 	.byte	0x00, 0xf0, 0x11, 0x00


	//----- nvinfo : EIATTR_KPARAM_INFO
	.align		4
.L_11699:
        /*0088*/ 	.byte	0x04, 0x17
        /*008a*/ 	.short	(.L_11701 - .L_11700)
.L_11700:
        /*008c*/ 	.word	0x00000000
        /*0090*/ 	.short	0x000d
        /*0092*/ 	.short	0x005c
        /*0094*/ 	.byte	0x00, 0xf0, 0x11, 0x00


	//----- nvinfo : EIATTR_KPARAM_INFO
	.align		4
.L_11701:
        /*0098*/ 	.byte	0x04, 0x17
        /*009a*/ 	.short	(.L_11703 - .L_11702)
.L_11702:
        /*009c*/ 	.word	0x00000000
        /*00a0*/ 	.short	0x000c
        /*00a2*/ 	.short	0x0058
        /*00a4*/ 	.byte	0x00, 0xf0, 0x11, 0x00


	//----- nvinfo : EIATTR_KPARAM_INFO
	.align		4
.L_11703:
        /*00a8*/ 	.byte	0x04, 0x17
        /*00aa*/ 	.short	(.L_11705 - .L_11704)
.L_11704:
        /*00ac*/ 	.word	0x00000000
        /*00b0*/ 	.short	0x000b
        /*00b2*/ 	.short	0x0050
        /*00b4*/ 	.byte	0x00, 0xf5, 0x21, 0x00


	//----- nvinfo : EIATTR_KPARAM_INFO
	.align		4
.L_11705:
        /*00b8*/ 	.byte	0x04, 0x17
        /*00ba*/ 	.short	(.L_11707 - .L_11706)
.L_11706:
        /*00bc*/ 	.word	0x00000000
        /*00c0*/ 	.short	0x000a
        /*00c2*/ 	.short	0x0048
        /*00c4*/ 	.byte	0x00, 0xf0, 0x11, 0x00


	//----- nvinfo : EIATTR_KPARAM_INFO
	.align		4
.L_11707:
        /*00c8*/ 	.byte	0x04, 0x17
        /*00ca*/ 	.short	(.L_11709 - .L_11708)
.L_11708:
        /*00cc*/ 	.word	0x00000000
        /*00d0*/ 	.short	0x0009
        /*00d2*/ 	.short	0x0040
        /*00d4*/ 	.byte	0x00, 0xf5, 0x21, 0x00


	//----- nvinfo : EIATTR_KPARAM_INFO
	.align		4
.L_11709:
        /*00d8*/ 	.byte	0x04, 0x17
        /*00da*/ 	.short	(.L_11711 - .L_11710)
.L_11710:
        /*00dc*/ 	.word	0x00000000
        /*00e0*/ 	.short	0x0008
        /*00e2*/ 	.short	0x0038
        /*00e4*/ 	.byte	0x00, 0xf5, 0x21, 0x00


	//----- nvinfo : EIATTR_KPARAM_INFO
	.align		4
.L_11711:
        /*00e8*/ 	.byte	0x04, 0x17
        /*00ea*/ 	.short	(.L_11713 - .L_11712)
.L_11712:
        /*00ec*/ 	.word	0x00000000
        /*00f0*/ 	.short	0x0007
        /*00f2*/ 	.short	0x0034
        /*00f4*/ 	.byte	0x00, 0xf0, 0x11, 0x00


	//----- nvinfo : EIATTR_KPARAM_INFO
	.align		4
.L_11713:
        /*00f8*/ 	.byte	0x04, 0x17
        /*00fa*/ 	.short	(.L_11715 - .L_11714)
.L_11714:
        /*00fc*/ 	.word	0x00000000
        /*0100*/ 	.short	0x0006
        /*0102*/ 	.short	0x0030
        /*0104*/ 	.byte	0x00, 0xf0, 0x11, 0x00


	//----- nvinfo : EIATTR_KPARAM_INFO
	.align		4
.L_11715:
        /*0108*/ 	.byte	0x04, 0x17
        /*010a*/ 	.short	(.L_11717 - .L_11716)
.L_11716:
        /*010c*/ 	.word	0x00000000
        /*0110*/ 	.short	0x0005
        /*0112*/ 	.short	0x0028
        /*0114*/ 	.byte	0x00, 0xf5, 0x21, 0x00


	//----- nvinfo : EIATTR_KPARAM_INFO
	.align		4
.L_11717:
        /*0118*/ 	.byte	0x04, 0x17
        /*011a*/ 	.short	(.L_11719 - .L_11718)
.L_11718:
        /*011c*/ 	.word	0x00000000
        /*0120*/ 	.short	0x0004
        /*0122*/ 	.short	0x0020
        /*0124*/ 	.byte	0x00, 0xf5, 0x21, 0x00


	//----- nvinfo : EIATTR_KPARAM_INFO
	.align		4
.L_11719:
        /*0128*/ 	.byte	0x04, 0x17
        /*012a*/ 	.short	(.L_11721 - .L_11720)
.L_11720:
        /*012c*/ 	.word	0x00000000
        /*0130*/ 	.short	0x0003
        /*0132*/ 	.short	0x0018
        /*0134*/ 	.byte	0x00, 0xf5, 0x21, 0x00


	//----- nvinfo : EIATTR_KPARAM_INFO
	.align		4
.L_11721:
        /*0138*/ 	.byte	0x04, 0x17
        /*013a*/ 	.short	(.L_11723 - .L_11722)
.L_11722:
        /*013c*/ 	.word	0x00000000
        /*0140*/ 	.short	0x0002
        /*0142*/ 	.short	0x0010
        /*0144*/ 	.byte	0x00, 0xf5, 0x21, 0x00


	//----- nvinfo : EIATTR_KPARAM_INFO
	.align		4
.L_11723:
        /*0148*/ 	.byte	0x04, 0x17
        /*014a*/ 	.short	(.L_11725 - .L_11724)
.L_11724:
        /*014c*/ 	.word	0x00000000
        /*0150*/ 	.short	0x0001
        /*0152*/ 	.short	0x0008
        /*0154*/ 	.byte	0x00, 0xf5, 0x21, 0x00


	//----- nvinfo : EIATTR_KPARAM_INFO
	.align		4
.L_11725:
        /*0158*/ 	.byte	0x04, 0x17
        /*015a*/ 	.short	(.L_11727 - .L_11726)
.L_11726:
        /*015c*/ 	.word	0x00000000
        /*0160*/ 	.short	0x0000
        /*0162*/ 	.short	0x0000
        /*0164*/ 	.byte	0x00, 0xf5, 0x21, 0x00


	//----- nvinfo : EIATTR_SPARSE_MMA_MASK
	.align		4
.L_11727:
        /*0168*/ 	.byte	0x03, 0x50
        /*016a*/ 	.short	0x0000


	//----- nvinfo : EIATTR_MAXREG_COUNT
	.align		4
        /*016c*/ 	.byte	0x03, 0x1b
        /*016e*/ 	.short	0x00ff


	//----- nvinfo : EIATTR_NUM_BARRIERS
	.align		4
        /*0170*/ 	.byte	0x02, 0x4c
        /*0172*/ 	.byte	0x01
	.zero		1


	//----- nvinfo : EIATTR_EXTERNS
	.align		4
        /*0174*/ 	.byte	0x04, 0x0f
        /*0176*/ 	.short	(.L_11729 - .L_11728)


	//   ....[0]....
	.align		4
.L_11728:
        /*0178*/ 	.word	index@(__assertfail)


	//----- nvinfo : EIATTR_MERCURY_ISA_VERSION
	.align		4
.L_11729:
        /*017c*/ 	.byte	0x03, 0x5f
        /*017e*/ 	.short	0x0101


	//----- nvinfo : EIATTR_COOP_GROUP_MASK_REGIDS
	.align		4
        /*0180*/ 	.byte	0x04, 0x29
        /*0182*/ 	.short	(.L_11731 - .L_11730)


	//   ....[0]....
.L_11730:
        /*0184*/ 	.word	0xffffffff


	//   ....[1]....
        /*0188*/ 	.word	0xffffffff


	//   ....[2]....
        /*018c*/ 	.word	0xffffffff


	//   ....[3]....
        /*0190*/ 	.word	0xffffffff


	//   ....[4]....
        /*0194*/ 	.word	0xffffffff


	//   ....[5]....
        /*0198*/ 	.word	0xffffffff


	//   ....[6]....
        /*019c*/ 	.word	0xffffffff


	//   ....[7]....
        /*01a0*/ 	.word	0xffffffff


	//   ....[8]....
        /*01a4*/ 	.word	0xffffffff


	//   ....[9]....
        /*01a8*/ 	.word	0xffffffff


	//   ....[10]....
        /*01ac*/ 	.word	0xffffffff


	//   ....[11]....
        /*01b0*/ 	.word	0xffffffff


	//   ....[12]....
        /*01b4*/ 	.word	0xffffffff


	//   ....[13]....
        /*01b8*/ 	.word	0xffffffff


	//   ....[14]....
        /*01bc*/ 	.word	0xffffffff


	//   ....[15]....
        /*01c0*/ 	.word	0xffffffff


	//   ....[16]....
        /*01c4*/ 	.word	0xffffffff


	//   ....[17]....
        /*01c8*/ 	.word	0xffffffff


	//   ....[18]....
        /*01cc*/ 	.word	0xffffffff


	//   ....[19]....
        /*01d0*/ 	.word	0xffffffff


	//   ....[20]....
        /*01d4*/ 	.word	0xffffffff


	//   ....[21]....
        /*01d8*/ 	.word	0xffffffff


	//   ....[22]....
        /*01dc*/ 	.word	0xffffffff


	//   ....[23]....
        /*01e0*/ 	.word	0xffffffff


	//   ....[24]....
        /*01e4*/ 	.word	0xffffffff


	//   ....[25]....
        /*01e8*/ 	.word	0xffffffff


	//   ....[26]....
        /*01ec*/ 	.word	0xffffffff


	//   ....[27]....
        /*01f0*/ 	.word	0xffffffff


	//   ....[28]....
        /*01f4*/ 	.word	0xffffffff


	//   ....[29]....
        /*01f8*/ 	.word	0xffffffff


	//   ....[30]....
        /*01fc*/ 	.word	0x0500000f


	//   ....[31]....
        /*0200*/ 	.word	0x0500000f


	//   ....[32]....
        /*0204*/ 	.word	0x0500000f


	//   ....[33]....
        /*0208*/ 	.word	0x0500000f


	//   ....[34]....
        /*020c*/ 	.word	0x0500000f


	//   ....[35]....
        /*0210*/ 	.word	0x0500000f


	//   ....[36]....
        /*0214*/ 	.word	0x0500000f


	//   ....[37]....
        /*0218*/ 	.word	0x0500000f


	//   ....[38]....
        /*021c*/ 	.word	0x0500000f


	//   ....[39]....
        /*0220*/ 	.word	0x0500000f


	//   ....[40]....
        /*0224*/ 	.word	0x0500000f


	//   ....[41]....
        /*0228*/ 	.word	0x0500000f


	//   ....[42]....
        /*022c*/ 	.word	0x0500000f


	//   ....[43]....
        /*0230*/ 	.word	0x0500000f


	//   ....[44]....
        /*0234*/ 	.word	0x0500000f


	//   ....[45]....
        /*0238*/ 	.word	0x0500000f


	//   ....[46]....
        /*023c*/ 	.word	0x0500000f


	//   ....[47]....
        /*0240*/ 	.word	0x0500000f


	//   ....[48]....
        /*0244*/ 	.word	0x0500000f


	//   ....[49]....
        /*0248*/ 	.word	0x0500000f


	//   ....[50]....
        /*024c*/ 	.word	0x0500000f


	//   ....[51]....
        /*0250*/ 	.word	0x0500000f


	//   ....[52]....
        /*0254*/ 	.word	0x0500000f


	//   ....[53]....
        /*0258*/ 	.word	0x0500000f


	//   ....[54]....
        /*025c*/ 	.word	0x0500000f


	//   ....[55]....
        /*0260*/ 	.word	0x0500000f


	//   ....[56]....
        /*0264*/ 	.word	0x0500000f


	//   ....[57]....
        /*0268*/ 	.word	0x0500000f


	//   ....[58]....
        /*026c*/ 	.word	0x0500000f


	//   ....[59]....
        /*0270*/ 	.word	0x0500000f


	//   ....[60]....
        /*0274*/ 	.word	0x0500000f


	//   ....[61]....
        /*0278*/ 	.word	0x0500000f


	//   ....[62]....
        /*027c*/ 	.word	0x0500000f


	//   ....[63]....
        /*0280*/ 	.word	0x0500000f


	//----- nvinfo : EIATTR_COOP_GROUP_INSTR_OFFSETS
	.align		4
.L_11731:
        /*0284*/ 	.byte	0x04, 0x28
        /*0286*/ 	.short	(.L_11733 - .L_11732)


	//   ....[0]....
.L_11732:
        /*0288*/ 	.word	0x00000b50


	//   ....[1]....
        /*028c*/ 	.word	0x00000b70


	//   ....[2]....
        /*0290*/ 	.word	0x00000b90


	//   ....[3]....
        /*0294*/ 	.word	0x00000bb0


	//   ....[4]....
        /*0298*/ 	.word	0x00000cc0


	//   ....[5]....
        /*029c*/ 	.word	0x00000ce0


	//   ....[6]....
        /*02a0*/ 	.word	0x00000d00


	//   ....[7]....
        /*02a4*/ 	.word	0x00001b50


	//   ....[8]....
        /*02a8*/ 	.word	0x00001b80


	//   ....[9]....
        /*02ac*/ 	.word	0x00001ba0


	//   ....[10]....
        /*02b0*/ 	.word	0x00001bc0


	//   ....[11]....
        /*02b4*/ 	.word	0x00001be0


	//   ....[12]....
        /*02b8*/ 	.word	0x00001c30


	//   ....[13]....
        /*02bc*/ 	.word	0x00001c50


	//   ....[14]....
        /*02c0*/ 	.word	0x00001c70


	//   ....[15]....
        /*02c4*/ 	.word	0x00002c40


	//   ....[16]....
        /*02c8*/ 	.word	0x00002c80


	//   ....[17]....
        /*02cc*/ 	.word	0x00002cc0


	//   ....[18]....
        /*02d0*/ 	.word	0x00002cd0


	//   ....[19]....
        /*02d4*/ 	.word	0x00002ce0


	//   ....[20]....
        /*02d8*/ 	.word	0x00002cf0


	//   ....[21]....
        /*02dc*/ 	.word	0x00002d00


	//   ....[22]....
        /*02e0*/ 	.word	0x00002d50


	//   ....[23]....
        /*02e4*/ 	.word	0x00002d70


	//   ....[24]....
        /*02e8*/ 	.word	0x00002da0


	//   ....[25]....
        /*02ec*/ 	.word	0x00002e30


	//   ....[26]....
        /*02f0*/ 	.word	0x00002e50


	//   ....[27]....
        /*02f4*/ 	.word	0x00002e80


	//   ....[28]....
        /*02f8*/ 	.word	0x00002eb0


	//   ....[29]....
        /*02fc*/ 	.word	0x00002ee0


	//   ....[30]....
        /*0300*/ 	.word	0x00003a00


	//   ....[31]....
        /*0304*/ 	.word	0x00003a60


	//   ....[32]....
        /*0308*/ 	.word	0x00003ac0


	//   ....[33]....
        /*030c*/ 	.word	0x00003b20


	//   ....[34]....
        /*0310*/ 	.word	0x00003ba0


	//   ....[35]....
        /*0314*/ 	.word	0x00003c00


	//   ....[36]....
        /*0318*/ 	.word	0x00003c60


	//   ....[37]....
        /*031c*/ 	.word	0x00003ce0


	//   ....[38]....
        /*0320*/ 	.word	0x00003d40


	//   ....[39]....
        /*0324*/ 	.word	0x00003dc0


	//   ....[40]....
        /*0328*/ 	.word	0x00003e20


	//   ....[41]....
        /*032c*/ 	.word	0x00003ea0


	//   ....[42]....
        /*0330*/ 	.word	0x00003f00


	//   ....[43]....
        /*0334*/ 	.word	0x00003f80


	//   ....[44]....
        /*0338*/ 	.word	0x00003fe0


	//   ....[45]....
        /*033c*/ 	.word	0x00004060


	//   ....[46]....
        /*0340*/ 	.word	0x000040c0


	//   ....[47]....
        /*0344*/ 	.word	0x00004140


	//   ....[48]....
        /*0348*/ 	.word	0x000041a0


	//   ....[49]....
        /*034c*/ 	.word	0x00004210


	//   ....[50]....
        /*0350*/ 	.word	0x00004270


	//   ....[51]....
        /*0354*/ 	.word	0x000042e0


	//   ....[52]....
        /*0358*/ 	.word	0x00004340


	//   ....[53]....
        /*035c*/ 	.word	0x000043b0


	//   ....[54]....
        /*0360*/ 	.word	0x00004410


	//   ....[55]....
        /*0364*/ 	.word	0x00004490


	//   ....[56]....
        /*0368*/ 	.word	0x000044f0


	//   ....[57]....
        /*036c*/ 	.word	0x00004570


	//   ....[58]....
        /*0370*/ 	.word	0x000045d0


	//   ....[59]....
        /*0374*/ 	.word	0x00004640


	//   ....[60]....
        /*0378*/ 	.word	0x000046b0


	//   ....[61]....
        /*037c*/ 	.word	0x00004710


	//   ....[62]....
        /*0380*/ 	.word	0x00004790


	//   ....[63]....
        /*0384*/ 	.word	0x00004800


	//----- nvinfo : EIATTR_VRC_CTA_INIT_COUNT
	.align		4
.L_11733:
        /*0388*/ 	.byte	0x02, 0x4a
	.zero		1
	.zero		1


	//----- nvinfo : EIATTR_SYSCALL_OFFSETS
	.align		4
        /*038c*/ 	.byte	0x04, 0x46
        /*038e*/ 	.short	(.L_11735 - .L_11734)


	//   ....[0]....
.L_11734:
        /*0390*/ 	.word	0x00002b50


	//   ....[1]....
        /*0394*/ 	.word	0x000039a0


	//----- nvinfo : EIATTR_EXIT_INSTR_OFFSETS
	.align		4
.L_11735:
        /*0398*/ 	.byte	0x04, 0x1c
        /*039a*/ 	.short	(.L_11737 - .L_11736)


	//   ....[0]....
.L_11736:
        /*039c*/ 	.word	0x00000090


	//   ....[1]....
        /*03a0*/ 	.word	0x000036f0


	//   ....[2]....
        /*03a4*/ 	.word	0x00003720


	//   ....[3]....
        /*03a8*/ 	.word	0x000038a0


	//   ....[4]....
        /*03ac*/ 	.word	0x000039b0


	//----- nvinfo : EIATTR_CRS_STACK_SIZE
	.align		4
.L_11737:
        /*03b0*/ 	.byte	0x04, 0x1e
        /*03b2*/ 	.short	(.L_11739 - .L_11738)
.L_11738:
        /*03b4*/ 	.word	0x00000000


	//----- nvinfo : EIATTR_CBANK_PARAM_SIZE
	.align		4
.L_11739:
        /*03b8*/ 	.byte	0x03, 0x19
        /*03ba*/ 	.short	0x008c


	//----- nvinfo : EIATTR_PARAM_CBANK
	.align		4
        /*03bc*/ 	.byte	0x04, 0x0a
        /*03be*/ 	.short	(.L_11741 - .L_11740)
	.align		4
.L_11740:
        /*03c0*/ 	.word	index@(.nv.constant0._ZN4vllm25paged_attention_v2_kernelIfhLi120ELi16ELi128ELNS_18Fp8KVCacheDataTypeE2ELb1ELi512EEEvPfS2_PT_PKS3_PKT0_S9_ifPKiSB_iPKfiiiSD_SD_iiiii)
        /*03c4*/ 	.short	0x0380
        /*03c6*/ 	.short	0x008c


	//----- nvinfo : EIATTR_SW_WAR
	.align		4
.L_11741:
        /*03c8*/ 	.byte	0x04, 0x36
        /*03ca*/ 	.short	(.L_11743 - .L_11742)
.L_11742:
        /*03cc*/ 	.word	0x00000008
.L_11743:


//--------------------- .nv.info._ZN4vllm25paged_attention_v2_kernelIfhLi112ELi16ELi128ELNS_18Fp8KVCacheDataTypeE2ELb1ELi512EEEvPfS2_PT_PKS3_PKT0_S9_ifPKiSB_iPKfiiiSD_SD_iiiii --------------------------
	.section	.nv.info._ZN4vllm25paged_attention_v2_kernelIfhLi112ELi16ELi128ELNS_18Fp8KVCacheDataTypeE2ELb1ELi512EEEvPfS2_PT_PKS3_PKT0_S9_ifPKiSB_iPKfiiiSD_SD_iiiii,"",@"SHT_CUDA_INFO"
	.sectionflags	@""
	.align	4


	//----- nvinfo : EIATTR_CUDA_API_VERSION
	.align		4
        /*0000*/ 	.byte	0x04, 0x37
        /*0002*/ 	.short	(.L_11745 - .L_11744)
.L_11744:
        /*0004*/ 	.word	0x00000082


	//----- nvinfo : EIATTR_KPARAM_INFO
	.align		4
.L_11745:
        /*0008*/ 	.byte	0x04, 0x17
        /*000a*/ 	.short	(.L_11747 - .L_11746)
.L_11746:
        /*000c*/ 	.word	0x00000000
        /*0010*/ 	.short	0x0015
        /*0012*/ 	.short	0x0088
        /*0014*/ 	.byte	0x00, 0xf0, 0x11, 0x00


	//----- nvinfo : EIATTR_KPARAM_INFO
	.align		4
.L_11747:
        /*0018*/ 	.byte	0x04, 0x17
        /*001a*/ 	.short	(.L_11749 - .L_11748)
.L_11748:
        /*001c*/ 	.word	0x00000000
        /*0020*/ 	.short	0x0014
        /*0022*/ 	.short	0x0084
        /*0024*/ 	.byte	0x00, 0xf0, 0x11, 0x00


	//----- nvinfo : EIATTR_KPARAM_INFO
	.align		4
.L_11749:
        /*0028*/ 	.byte	0x04, 0x17
        /*002a*/ 	.short	(.L_11751 - .L_11750)
.L_11750:
        /*002c*/ 	.word	0x00000000
        /*0030*/ 	.short	0x0013
        /*0032*/ 	.short	0x0080
        /*0034*/ 	.byte	0x00, 0xf0, 0x11, 0x00


	//----- nvinfo : EIATTR_KPARAM_INFO
	.align		4
.L_11751:
        /*0038*/ 	.byte	0x04, 0x17
        /*003a*/ 	.short	(.L_11753 - .L_11752)
.L_11752:
        /*003c*/ 	.word	0x00000000
        /*0040*/ 	.short	0x0012
        /*0042*/ 	.short	0x007c
        /*0044*/ 	.byte	0x00, 0xf0, 0x11, 0x00


	//----- nvinfo : EIATTR_KPARAM_INFO
	.align		4
.L_11753:
        /*0048*/ 	.byte	0x04, 0x17
        /*004a*/ 	.short	(.L_11755 - .L_11754)
.L_11754:
        /*004c*/ 	.word	0x00000000
        /*0050*/ 	.short	0x0011
        /*0052*/ 	.short	0x0078
        /*0054*/ 	.byte	0x00, 0xf0, 0x11, 0x00


	//----- nvinfo : EIATTR_KPARAM_INFO
	.align		4
.L_11755:
        /*0058*/ 	.byte	0x04, 0x17
        /*005a*/ 	.short	(.L_11757 - .L_11756)
.L_11756:
        /*005c*/ 	.word	0x00000000
        /*0060*/ 	.short	0x0010
        /*0062*/ 	.short	0x0070
        /*0064*/ 	.byte	0x00, 0xf5, 0x21, 0x00


	//----- nvinfo : EIATTR_KPARAM_INFO
	.align		4
.L_11757:
        /*0068*/ 	.byte	0x04, 0x17
        /*006a*/ 	.short	(.L_11759 - .L_11758)
.L_11758:
        /*006c*/ 	.word	0x00000000
        /*0070*/ 	.short	0x000f
        /*0072*/ 	.short	0x0068
        /*0074*/ 	.byte	0x00, 0xf5, 0x21, 0x00


	//----- nvinfo : EIATTR_KPARAM_INFO
	.align		4
.L_11759:
        /*0078*/ 	.byte	0x04, 0x17
        /*007a*/ 	.short	(.L_11761 - .L_11760)
.L_11760:
        /*007c*/ 	.word	0x00000000
        /*0080*/ 	.short	0x000e
        /*0082*/ 	.short	0x0060
        /*0084*/ 	.byte	0x00, 0xf0, 0x11, 0x00


	//----- nvinfo : EIATTR_KPARAM_INFO
	.align		4
.L_11761:
        /*0088*/ 	.byte	0x04, 0x17
        /*008a*/ 	.short	(.L_11763 - .L_11762)
.L_11762:
        /*008c*/ 	.word	0x00000000
        /*0090*/ 	.short	0x000d
        /*0092*/ 	.short	0x005c
        /*0094*/ 	.byte	0x00, 0xf0, 0x11, 0x00


	//----- nvinfo : EIATTR_KPARAM_INFO
	.align		4
.L_11763:
        /*0098*/ 	.byte	0x04, 0x17
        /*009a*/ 	.short	(.L_11765 - .L_11764)
.L_11764:
        /*009c*/ 	.word	0x00000000
        /*00a0*/ 	.short	0x000c
        /*00a2*/ 	.short	0x0058
        /*00a4*/ 	.byte	0x00, 0xf0, 0x11, 0x00


	//----- nvinfo : EIATTR_KPARAM_INFO
	.align		4
.L_11765:
        /*00a8*/ 	.byte	0x04, 0x17
        /*00aa*/ 	.short	(.L_11767 - .L_11766)
.L_11766:
        /*00ac*/ 	.word	0x00000000
        /*00b0*/ 	.short	0x000b
        /*00b2*/ 	.short	0x0050
        /*00b4*/ 	.byte	0x00, 0xf5, 0x21, 0x00


	//----- nvinfo : EIATTR_KPARAM_INFO
	.align		4
.L_11767:
        /*00b8*/ 	.byte	0x04, 0x17
        /*00ba*/ 	.short	(.L_11769 - .L_11768)
.L_11768:
        /*00bc*/ 	.word	0x00000000
        /*00c0*/ 	.short	0x000a
        /*00c2*/ 	.short	0x0048
        /*00c4*/ 	.byte	0x00, 0xf0, 0x11, 0x00


	//----- nvinfo : EIATTR_KPARAM_INFO
	.align		4
.L_11769:
        /*00c8*/ 	.byte	0x04, 0x17
        /*00ca*/ 	.short	(.L_11771 - .L_11770)
.L_11770:
        /*00cc*/ 	.word	0x00000000
        /*00d0*/ 	.short	0x0009
        /*00d2*/ 	.short	0x0040
        /*00d4*/ 	.byte	0x00, 0xf5, 0x21, 0x00


	//----- nvinfo : EIATTR_KPARAM_INFO
	.align		4
.L_11771:
        /*00d8*/ 	.byte	0x04, 0x17
        /*00da*/ 	.short	(.L_11773 - .L_11772)
.L_11772:
        /*00dc*/ 	.word	0x00000000
        /*00e0*/ 	.short	0x0008
        /*00e2*/ 	.short	0x0038
        /*00e4*/ 	.byte	0x00, 0xf5, 0x21, 0x00


	//----- nvinfo : EIATTR_KPARAM_INFO
	.align		4
.L_11773:
        /*00e8*/ 	.byte	0x04, 0x17
        /*00ea*/ 	.short	(.L_11775 - .L_11774)
.L_11774:
        /*00ec*/ 	.word	0x00000000
        /*00f0*/ 	.short	0x0007
        /*00f2*/ 	.short	0x0034
        /*00f4*/ 	.byte	0x00, 0xf0, 0x11, 0x00


	//----- nvinfo : EIATTR_KPARAM_INFO
	.align		4
.L_11775:
        /*00f8*/ 	.byte	0x04, 0x17
        /*00fa*/ 	.short	(.L_11777 - .L_11776)
.L_11776:
        /*00fc*/ 	.word	0x00000000
        /*0100*/ 	.short	0x0006
        /*0102*/ 	.short	0x0030
        /*0104*/ 	.byte	0x00, 0xf0, 0x11, 0x00


	//----- nvinfo : EIATTR_KPARAM_INFO
	.align		4
.L_11777:
        /*0108*/ 	.byte	0x04, 0x17
        /*010a*/ 	.short	(.L_11779 - .L_11778)
.L_11778:
        /*010c*/ 	.word	0x00000000
        /*0110*/ 	.short	0x0005
        /*0112*/ 	.short	0x0028
        /*0114*/ 	.byte	0x00, 0xf5, 0x21, 0x00


	//----- nvinfo : EIATTR_KPARAM_INFO
	.align		4
.L_11779:
        /*0118*/ 	.byte	0x04, 0x17
        /*011a*/ 	.short	(.L_11781 - .L_11780)
.L_11780:
        /*011c*/ 	.word	0x00000000
        /*0120*/ 	.short	0x0004
        /*0122*/ 	.short	0x0020
        /*0124*/ 	.byte	0x00, 0xf5, 0x21, 0x00


	//----- nvinfo : EIATTR_KPARAM_INFO
	.align		4
.L_11781:
        /*0128*/ 	.byte	0x04, 0x17
        /*012a*/ 	.short	(.L_11783 - .L_11782)
.L_11782:
        /*012c*/ 	.word	0x00000000
        /*0130*/ 	.short	0x0003
        /*0132*/ 	.short	0x0018
        /*0134*/ 	.byte	0x00, 0xf5, 0x21, 0x00


	//----- nvinfo : EIATTR_KPARAM_INFO
	.align		4
.L_11783:
        /*0138*/ 	.byte	0x04, 0x17
        /*013a*/ 	.short	(.L_11785 - .L_11784)
.L_11784:
        /*013c*/ 	.word	0x00000000
        /*0140*/ 	.short	0x0002
        /*0142*/ 	.short	0x0010
        /*0144*/ 	.byte	0x00, 0xf5, 0x21, 0x00


	//----- nvinfo : EIATTR_KPARAM_INFO
	.align		4
.L_11785:
        /*0148*/ 	.byte	0x04, 0x17
        /*014a*/ 	.short	(.L_11787 - .L_11786)
.L_11786:
        /*014c*/ 	.word	0x00000000
        /*0150*/ 	.short	0x0001
        /*0152*/ 	.short	0x0008
        /*0154*/ 	.byte	0x00, 0xf5, 0x21, 0x00


	//----- nvinfo : EIATTR_KPARAM_INFO
	.align		4
.L_11787:
        /*0158*/ 	.byte	0x04, 0x17
        /*015a*/ 	.short	(.L_11789 - .L_11788)
.L_11788:
        /*015c*/ 	.word	0x00000000
        /*0160*/ 	.short	0x0000
        /*0162*/ 	.short	0x0000
        /*0164*/ 	.byte	0x00, 0xf5, 0x21, 0x00


	//----- nvinfo : EIATTR_SPARSE_MMA_MASK
	.align		4
.L_11789:
        /*0168*/ 	.byte	0x03, 0x50
        /*016a*/ 	.short	0x0000


	//----- nvinfo : EIATTR_MAXREG_COUNT
	.align		4
        /*016c*/ 	.byte	0x03, 0x1b
        /*016e*/ 	.short	0x00ff


	//----- nvinfo : EIATTR_NUM_BARRIERS
	.align		4
        /*0170*/ 	.byte	0x02, 0x4c
        /*0172*/ 	.byte	0x01
	.zero		1


	//----- nvinfo : EIATTR_EXTERNS
	.align		4
        /*0174*/ 	.byte	0x04, 0x0f
        /*0176*/ 	.short	(.L_11791 - .L_11790)


	//   ....[0]....
	.align		4
.L_11790:
        /*0178*/ 	.word	index@(__assertfail)


	//----- nvinfo : EIATTR_MERCURY_ISA_VERSION
	.align		4
.L_11791:
        /*017c*/ 	.byte	0x03, 0x5f
        /*017e*/ 	.short	0x0101


	//----- nvinfo : EIATTR_COOP_GROUP_MASK_REGIDS
	.align		4
        /*0180*/ 	.byte	0x04, 0x29
        /*0182*/ 	.short	(.L_11793 - .L_11792)


	//   ....[0]....
.L_11792:
        /*0184*/ 	.word	0xffffffff


	//   ....[1]....
        /*0188*/ 	.word	0xffffffff


	//   ....[2]....
        /*018c*/ 	.word	0xffffffff


	//   ....[3]....
        /*0190*/ 	.word	0xffffffff


	//   ....[4]....
        /*0194*/ 	.word	0xffffffff


	//   ....[5]....
        /*0198*/ 	.word	0xffffffff


	//   ....[6]....
        /*019c*/ 	.word	0xffffffff


	//   ....[7]....
        /*01a0*/ 	.word	0xffffffff


	//   ....[8]....
        /*01a4*/ 	.word	0xffffffff


	//   ....[9]....
        /*01a8*/ 	.word	0xffffffff


	//   ....[10]....
        /*01ac*/ 	.word	0xffffffff


	//   ....[11]....
        /*01b0*/ 	.word	0xffffffff


	//   ....[12]....
        /*01b4*/ 	.word	0xffffffff


	//   ....[13]....
        /*01b8*/ 	.word	0xffffffff


	//   ....[14]....
        /*01bc*/ 	.word	0xffffffff


	//   ....[15]....
        /*01c0*/ 	.word	0xffffffff


	//   ....[16]....
        /*01c4*/ 	.word	0xffffffff


	//   ....[17]....
        /*01c8*/ 	.word	0xffffffff


	//   ....[18]....
        /*01cc*/ 	.word	0xffffffff


	//   ....[19]....
        /*01d0*/ 	.word	0xffffffff


	//   ....[20]....
        /*01d4*/ 	.word	0xffffffff


	//   ....[21]....
        /*01d8*/ 	.word	0xffffffff


	//   ....[22]....
        /*01dc*/ 	.word	0xffffffff


	//   ....[23]....
        /*01e0*/ 	.word	0xffffffff


	//   ....[24]....
        /*01e4*/ 	.word	0xffffffff


	//   ....[25]....
        /*01e8*/ 	.word	0xffffffff


	//   ....[26]....
        /*01ec*/ 	.word	0xffffffff


	//   ....[27]....
        /*01f0*/ 	.word	0xffffffff


	//   ....[28]....
        /*01f4*/ 	.word	0xffffffff


	//   ....[29]....
        /*01f8*/ 	.word	0x0500000f


	//   ....[30]....
        /*01fc*/ 	.word	0x0500000f


	//   ....[31]....
        /*0200*/ 	.word	0x0500000f


	//   ....[32]....
        /*0204*/ 	.word	0x0500000f


	//   ....[33]....
        /*0208*/ 	.word	0x0500000f


	//   ....[34]....
        /*020c*/ 	.word	0x0500000f


	//   ....[35]....
        /*0210*/ 	.word	0x0500000f


	//   ....[36]....
        /*0214*/ 	.word	0x0500000f


	//   ....[37]....
        /*0218*/ 	.word	0x0500000f


	//   ....[38]....
        /*021c*/ 	.word	0x0500000f


	//   ....[39]....
        /*0220*/ 	.word	0x0500000f


	//   ....[40]....
        /*0224*/ 	.word	0x0500000f


	//   ....[41]....
        /*0228*/ 	.word	0x0500000f


	//   ....[42]....
        /*022c*/ 	.word	0x0500000f


	//   ....[43]....
        /*0230*/ 	.word	0x0500000f


	//   ....[44]....
        /*0234*/ 	.word	0x0500000f


	//   ....[45]....
        /*0238*/ 	.word	0x0500000f


	//   ....[46]....
        /*023c*/ 	.word	0x0500000f


	//   ....[47]....
        /*0240*/ 	.word	0x0500000f


	//   ....[48]....
        /*0244*/ 	.word	0x0500000f


	//   ....[49]....
        /*0248*/ 	.word	0x0500000f


	//   ....[50]....
        /*024c*/ 	.word	0x0500000f


	//   ....[51]....
        /*0250*/ 	.word	0x0500000f


	//   ....[52]....
        /*0254*/ 	.word	0x0500000f


	//   ....[53]....
        /*0258*/ 	.word	0x0500000f


	//   ....[54]....
        /*025c*/ 	.word	0x0500000f


	//   ....[55]....
        /*0260*/ 	.word	0x0500000f


	//   ....[56]....
        /*0264*/ 	.word	0x0500000f


	//   ....[57]....
        /*0268*/ 	.word	0x0500000f


	//   ....[58]....
        /*026c*/ 	.word	0x0500000f


	//   ....[59]....
        /*0270*/ 	.word	0x0500000f


	//   ....[60]....
        /*0274*/ 	.word	0x0500000f


	//----- nvinfo : EIATTR_COOP_GROUP_INSTR_OFFSETS
	.align		4
.L_11793:
        /*0278*/ 	.byte	0x04, 0x28
        /*027a*/ 	.short	(.L_11795 - .L_11794)


	//   ....[0]....
.L_11794:
        /*027c*/ 	.word	0x00000b50


	//   ....[1]....
        /*0280*/ 	.word	0x00000b70


	//   ....[2]....
        /*0284*/ 	.word	0x00000b90


	//   ....[3]....
        /*0288*/ 	.word	0x00000bb0


	//   ....[4]....
        /*028c*/ 	.word	0x00000cc0


	//   ....[5]....
        /*0290*/ 	.word	0x00000ce0


	//   ....[6]....
        /*0294*/ 	.word	0x00000d00


	//   ....[7]....
        /*0298*/ 	.word	0x00001b50


	//   ....[8]....
        /*029c*/ 	.word	0x00001b80


	//   ....[9]....
        /*02a0*/ 	.word	0x00001ba0


	//   ....[10]....
        /*02a4*/ 	.word	0x00001bc0


	//   ....[11]....
        /*02a8*/ 	.word	0x00001be0


	//   ....[12]....
        /*02ac*/ 	.word	0x00001c30


	//   ....[13]....
        /*02b0*/ 	.word	0x00001c50


	//   ....[14]....
        /*02b4*/ 	.word	0x00001c70


	//   ....[15]....
        /*02b8*/ 	.word	0x00002c50


	//   ....[16]....
        /*02bc*/ 	.word	0x00002c90


	//   ....[17]....
        /*02c0*/ 	.word	0x00002cc0


	//   ....[18]....
        /*02c4*/ 	.word	0x00002cd0


	//   ....[19]....
        /*02c8*/ 	.word	0x00002ce0


	//   ....[20]....
        /*02cc*/ 	.word	0x00002cf0


	//   ....[21]....
        /*02d0*/ 	.word	0x00002d20


	//   ....[22]....
        /*02d4*/ 	.word	0x00002d50


	//   ....[23]....
        /*02d8*/ 	.word	0x00002dc0


	//   ....[24]....
        /*02dc*/ 	.word	0x00002df0


	//   ....[25]....
        /*02e0*/ 	.word	0x00002e10


	//   ....[26]....
        /*02e4*/ 	.word	0x00002e30


	//   ....[27]....
        /*02e8*/ 	.word	0x00002e60


	//   ....[28]....
        /*02ec*/ 	.word	0x00002e90


	//   ....[29]....
        /*02f0*/ 	.word	0x00003950


	//   ....[30]....
        /*02f4*/ 	.word	0x000039b0


	//   ....[31]....
        /*02f8*/ 	.word	0x00003a10


	//   ....[32]....
        /*02fc*/ 	.word	0x00003a70


	//   ....[33]....
        /*0300*/ 	.word	0x00003af0


	//   ....[34]....
        /*0304*/ 	.word	0x00003b50


	//   ....[35]....
        /*0308*/ 	.word	0x00003bb0


	//   ....[36]....
        /*030c*/ 	.word	0x00003c30


	//   ....[37]....
        /*0310*/ 	.word	0x00003c90


	//   ....[38]....
        /*0314*/ 	.word	0x00003d10


	//   ....[39]....
        /*0318*/ 	.word	0x00003d70


	//   ....[40]....
        /*031c*/ 	.word	0x00003df0


	//   ....[41]....
        /*0320*/ 	.word	0x00003e50


	//   ....[42]....
        /*0324*/ 	.word	0x00003ed0


	//   ....[43]....
        /*0328*/ 	.word	0x00003f30


	//   ....[44]....
        /*032c*/ 	.word	0x00003fa0


	//   ....[45]....
        /*0330*/ 	.word	0x00004000


	//   ....[46]....
        /*0334*/ 	.word	0x00004080


	//   ....[47]....
        /*0338*/ 	.word	0x000040e0


	//   ....[48]....
        /*033c*/ 	.word	0x00004150


	//   ....[49]....
        /*0340*/ 	.word	0x000041b0


	//   ....[50]....
        /*0344*/ 	.word	0x00004230


	//   ....[51]....
        /*0348*/ 	.word	0x00004290


	//   ....[52]....
        /*034c*/ 	.word	0x00004310


	//   ....[53]....
        /*0350*/ 	.word	0x00004370


	//   ....[54]....
        /*0354*/ 	.word	0x000043f0


	//   ....[55]....
        /*0358*/ 	.word	0x00004450


	//   ....[56]....
        /*035c*/ 	.word	0x000044c0


	//   ....[57]....
        /*0360*/ 	.word	0x00004520


	//   ....[58]....
        /*0364*/ 	.word	0x00004580


	//   ....[59]....
        /*0368*/ 	.word	0x000045f0


	//   ....[60]....
        /*036c*/ 	.word	0x00004660


	//----- nvinfo : EIATTR_VRC_CTA_INIT_COUNT
	.align		4
.L_11795:
        /*0370*/ 	.byte	0x02, 0x4a
	.zero		1
	.zero		1


	//----- nvinfo : EIATTR_SYSCALL_OFFSETS
	.align		4
        /*0374*/ 	.byte	0x04, 0x46
        /*0376*/ 	.short	(.L_11797 - .L_11796)


	//   ....[0]....
.L_11796:
        /*0378*/ 	.word	0x00002b50


	//   ....[1]....
        /*037c*/ 	.word	0x000038f0


	//----- nvinfo : EIATTR_EXIT_INSTR_OFFSETS
	.align		4
.L_11797:
        /*0380*/ 	.byte	0x04, 0x1c
        /*0382*/ 	.short	(.L_11799 - .L_11798)


	//   ....[0]....
.L_11798:
        /*0384*/ 	.word	0x00000090


	//   ....[1]....
        /*0388*/ 	.word	0x00003650


	//   ....[2]....
        /*038c*/ 	.word	0x00003680


	//   ....[3]....
        /*0390*/ 	.word	0x000037f0


	//   ....[4]....
        /*0394*/ 	.word	0x00003900


	//----- nvinfo : EIATTR_CRS_STACK_SIZE
	.align		4
.L_11799:
        /*0398*/ 	.byte	0x04, 0x1e
        /*039a*/ 	.short	(.L_11801 - .L_11800)
.L_11800:
        /*039c*/ 	.word	0x00000000


	//----- nvinfo : EIATTR_CBANK_PARAM_SIZE
	.align		4
.L_11801:
        /*03a0*/ 	.byte	0x03, 0x19
        /*03a2*/ 	.short	0x008c


	//----- nvinfo : EIATTR_PARAM_CBANK
	.align		4
        /*03a4*/ 	.byte	0x04, 0x0a
        /*03a6*/ 	.short	(.L_11803 - .L_11802)
	.align		4
.L_11802:
        /*03a8*/ 	.word	index@(.nv.constant0._ZN4vllm25paged_attention_v2_kernelIfhLi112ELi16ELi128ELNS_18Fp8KVCacheDataTypeE2ELb1ELi512EEEvPfS2_PT_PKS3_PKT0_S9_ifPKiSB_iPKfiiiSD_SD_iiiii)
        /*03ac*/ 	.short	0x0380
        /*03ae*/ 	.short	0x008c


	//----- nvinfo : EIATTR_SW_WAR
	.align		4
.L_11803:
        /*03b0*/ 	.byte	0x04, 0x36
        /*03b2*/ 	.short	(.L_11805 - .L_11804)
.L_11804:
        /*03b4*/ 	.word	0x00000008
.L_11805:


//--------------------- .nv.info._ZN4vllm25paged_attention_v2_kernelIfhLi96ELi16ELi128ELNS_18Fp8KVCacheDataTypeE2ELb1ELi512EEEvPfS2_PT_PKS3_PKT0_S9_ifPKiSB_iPKfiiiSD_SD_iiiii --------------------------
	.section	.nv.info._ZN4vllm25paged_attention_v2_kernelIfhLi96ELi16ELi128ELNS_18Fp8KVCacheDataTypeE2ELb1ELi512EEEvPfS2_PT_PKS3_PKT0_S9_ifPKiSB_iPKfiiiSD_SD_iiiii,"",@"SHT_CUDA_INFO"
	.sectionflags	@""
	.align	4


	//----- nvinfo : EIATTR_CUDA_API_VERSION
	.align		4
        /*0000*/ 	.byte	0x04, 0x37
        /*0002*/ 	.short	(.L_11807 - .L_11806)
.L_11806:
        /*0004*/ 	.word	0x00000082


	//----- nvinfo : EIATTR_KPARAM_INFO
	.align		4
.L_11807:
        /*0008*/ 	.byte	0x04, 0x17
        /*000a*/ 	.short	(.L_11809 - .L_11808)
.L_11808:
        /*000c*/ 	.word	0x00000000
        /*0010*/ 	.short	0x0015
        /*0012*/ 	.short	0x0088
        /*0014*/ 	.byte	0x00, 0xf0, 0x11, 0x00


	//----- nvinfo : EIATTR_KPARAM_INFO
	.align		4
.L_11809:
        /*0018*/ 	.byte	0x04, 0x17
        /*001a*/ 	.short	(.L_11811 - .L_11810)
.L_11810:
        /*001c*/ 	.word	0x00000000
        /*0020*/ 	.short	0x0014
        /*0022*/ 	.short	0x0084
        /*0024*/ 	.byte	0x00, 0xf0, 0x11, 0x00


	//----- nvinfo : EIATTR_KPARAM_INFO
	.align		4
.L_11811:
        /*0028*/ 	.byte	0x04, 0x17
        /*002a*/ 	.short	(.L_11813 - .L_11812)
.L_11812:
        /*002c*/ 	.word	0x00000000
        /*0030*/ 	.short	0x0013
        /*0032*/ 	.short	0x0080
        /*0034*/ 	.byte	0x00, 0xf0, 0x11, 0x00


	//----- nvinfo : EIATTR_KPARAM_INFO
	.align		4
.L_11813:
        /*0038*/ 	.byte	0x04, 0x17
        /*003a*/ 	.short	(.L_11815 - .L_11814)
.L_11814:
        /*003c*/ 	.word	0x00000000
        /*0040*/ 	.short	0x0012
        /*0042*/ 	.short	0x007c
        /*0044*/ 	.byte	0x00, 0xf0, 0x11, 0x00


	//----- nvinfo : EIATTR_KPARAM_INFO
	.align		4
.L_11815:
        /*0048*/ 	.byte	0x04, 0x17
        /*004a*/ 	.short	(.L_11817 - .L_11816)
.L_11816:
        /*004c*/ 	.word	0x00000000
        /*0050*/ 	.short	0x0011
        /*0052*/ 	.short	0x0078
        /*0054*/ 	.byte	0x00, 0xf0, 0x11, 0x00


	//----- nvinfo : EIATTR_KPARAM_INFO
	.align		4
.L_11817:
        /*0058*/ 	.byte	0x04, 0x17
        /*005a*/ 	.short	(.L_11819 - .L_11818)
.L_11818:
        /*005c*/ 	.word	0x00000000
        /*0060*/ 	.short	0x0010
        /*0062*/ 	.short	0x0070
        /*0064*/ 	.byte	0x00, 0xf5, 0x21, 0x00


	//----- nvinfo : EIATTR_KPARAM_INFO
	.align		4
.L_11819:
        /*0068*/ 	.byte	0x04, 0x17
        /*006a*/ 	.short	(.L_11821 - .L_11820)
.L_11820:
        /*006c*/ 	.word	0x00000000
        /*0070*/ 	.short	0x000f
        /*0072*/ 	.short	0x0068
        /*0074*/ 	.byte	0x00, 0xf5, 0x21, 0x00


	//----- nvinfo : EIATTR_KPARAM_INFO
	.align		4
.L_11821:
        /*0078*/ 	.byte	0x04, 0x17
        /*007a*/ 	.short	(.L_11823 - .L_11822)
.L_11822:
        /*007c*/ 	.word	0x00000000
        /*0080*/ 	.short	0x000e
        /*0082*/ 	.short	0x0060
        /*0084*/ 	.byte	0x00, 0xf0, 0x11, 0x00


	//----- nvinfo : EIATTR_KPARAM_INFO
	.align		4
.L_11823:
        /*0088*/ 	.byte	0x04, 0x17
        /*008a*/ 	.short	(.L_11825 - .L_11824)
.L_11824:
        /*008c*/ 	.word	0x00000000
        /*0090*/ 	.short	0x000d
        /*0092*/ 	.short	0x005c
        /*0094*/ 	.byte	0x00, 0xf0, 0x11, 0x00


	//----- nvinfo : EIATTR_KPARAM_INFO
	.align		4
.L_11825:
        /*0098*/ 	.byte	0x04, 0x17
        /*009a*/ 	.short	(.L_11827 - .L_11826)
.L_11826:
        /*009c*/ 	.word	0x00000000
        /*00a0*/ 	.short	0x000c
        /*00a2*/ 	.short	0x0058
        /*00a4*/ 	.byte	0x00, 0xf0, 0x11, 0x00


	//----- nvinfo : EIATTR_KPARAM_INFO
	.align		4
.L_11827:
        /*00a8*/ 	.byte	0x04, 0x17
        /*00aa*/ 	.short	(.L_11829 - .L_11828)
.L_11828:
        /*00ac*/ 	.word	0x00000000
        /*00b0*/ 	.short	0x000b
        /*00b2*/ 	.short	0x0050
        /*00b4*/ 	.byte	0x00, 0xf5, 0x21, 0x00


	//----- nvinfo : EIATTR_KPARAM_INFO
	.align		4
.L_11829:
        /*00b8*/ 	.byte	0x04, 0x17
        /*00ba*/ 	.short	(.L_11831 - .L_11830)
.L_11830:
        /*00bc*/ 	.word	0x00000000
        /*00c0*/ 	.short	0x000a
        /*00c2*/ 	.short	0x0048
        /*00c4*/ 	.byte	0x00, 0xf0, 0x11, 0x00


	//----- nvinfo : EIATTR_KPARAM_INFO
	.align		4
.L_11831:
        /*00c8*/ 	.byte	0x04, 0x17
        /*00ca*/ 	.short	(.L_11833 - .L_11832)
.L_11832:
        /*00cc*/ 	.word	0x00000000
        /*00d0*/ 	.short	0x0009
        /*00d2*/ 	.short	0x0040
        /*00d4*/ 	.byte	0x00, 0xf5, 0x21, 0x00


	//----- nvinfo : EIATTR_KPARAM_INFO
	.align		4
.L_11833:
        /*00d8*/ 	.byte	0x04, 0x17
        /*00da*/ 	.short	(.L_11835 - .L_11834)
.L_11834:
        /*00dc*/ 	.word	0x00000000
        /*00e0*/ 	.short	0x0008
        /*00e2*/ 	.short	0x0038
        /*00e4*/ 	.byte	0x00, 0xf5, 0x21, 0x00


	//----- nvinfo : EIATTR_KPARAM_INFO
	.align		4
.L_11835:
        /*00e8*/ 	.byte	0x04, 0x17
        /*00ea*/ 	.short	(.L_11837 - .L_11836)
.L_11836:
        /*00ec*/ 	.word	0x00000000
        /*00f0*/ 	.short	0x0007
        /*00f2*/ 	.short	0x0034
        /*00f4*/ 	.byte	0x00, 0xf0, 0x11, 0x00


	//----- nvinfo : EIATTR_KPARAM_INFO
	.align		4
.L_11837:
        /*00f8*/ 	.byte	0x04, 0x17
        /*00fa*/ 	.short	(.L_11839 - .L_11838)
.L_11838:
        /*00fc*/ 	.word	0x00000000
        /*0100*/ 	.short	0x0006
        /*0102*/ 	.short	0x0030
        /*0104*/ 	.byte	0x00, 0xf0, 0x11, 0x00


	//----- nvinfo : EIATTR_KPARAM_INFO
	.align		4
.L_11839:
        /*0108*/ 	.byte	0x04, 0x17
        /*010a*/ 	.short	(.L_11841 - .L_11840)
.L_11840:
        /*010c*/ 	.word	0x00000000
        /*0110*/ 	.short	0x0005
        /*0112*/ 	.short	0x0028
        /*0114*/ 	.byte	0x00, 0xf5, 0x21, 0x00


	//----- nvinfo : EIATTR_KPARAM_INFO
	.align		4
.L_11841:
        /*0118*/ 	.byte	0x04, 0x17
        /*011a*/ 	.short	(.L_11843 - .L_11842)
.L_11842:
        /*011c*/ 	.word	0x00000000
        /*0120*/ 	.short	0x0004
        /*0122*/ 	.short	0x0020
        /*0124*/ 	.byte	0x00, 0xf5, 0x21, 0x00


	//----- nvinfo : EIATTR_KPARAM_INFO
	.align		4
.L_11843:
        /*0128*/ 	.byte	0x04, 0x17
        /*012a*/ 	.short	(.L_11845 - .L_11844)
.L_11844:
        /*012c*/ 	.word	0x00000000
        /*0130*/ 	.short	0x0003
        /*0132*/ 	.short	0x0018
        /*0134*/ 	.byte	0x00, 0xf5, 0x21, 0x00


	//----- nvinfo : EIATTR_KPARAM_INFO
	.align		4
.L_11845:
        /*0138*/ 	.byte	0x04, 0x17
        /*013a*/ 	.short	(.L_11847 - .L_11846)
.L_11846:
        /*013c*/ 	.word	0x00000000
        /*0140*/ 	.short	0x0002
        /*0142*/ 	.short	0x0010
        /*0144*/ 	.byte	0x00, 0xf5, 0x21, 0x00


	//----- nvinfo : EIATTR_KPARAM_INFO
	.align		4
.L_11847:
        /*0148*/ 	.byte	0x04, 0x17
        /*014a*/ 	.short	(.L_11849 - .L_11848)
.L_11848:
        /*014c*/ 	.word	0x00000000
        /*0150*/ 	.short	0x0001
        /*0152*/ 	.short	0x0008
        /*0154*/ 	.byte	0x00, 0xf5, 0x21, 0x00


	//----- nvinfo : EIATTR_KPARAM_INFO
	.align		4
.L_11849:
        /*0158*/ 	.byte	0x04, 0x17
        /*015a*/ 	.short	(.L_11851 - .L_11850)
.L_11850:
        /*015c*/ 	.word	0x00000000
        /*0160*/ 	.short	0x0000
        /*0162*/ 	.short	0x0000
        /*0164*/ 	.byte	0x00, 0xf5, 0x21, 0x00


	//----- nvinfo : EIATTR_SPARSE_MMA_MASK
	.align		4
.L_11851:
        /*0168*/ 	.byte	0x03, 0x50
        /*016a*/ 	.short	0x0000


	//----- nvinfo : EIATTR_MAXREG_COUNT
	.align		4
        /*016c*/ 	.byte	0x03, 0x1b
        /*016e*/ 	.short	0x00ff


	//----- nvinfo : EIATTR_NUM_BARRIERS
	.align		4
        /*0170*/ 	.byte	0x02, 0x4c
        /*0172*/ 	.byte	0x01
	.zero		1


	//----- nvinfo : EIATTR_EXTERNS
	.align		4
        /*0174*/ 	.byte	0x04, 0x0f
        /*0176*/ 	.short	(.L_11853 - .L_11852)


	//   ....[0]....
	.align		4
.L_11852:
        /*0178*/ 	.word	index@(__assertfail)


	//----- nvinfo : EIATTR_MERCURY_ISA_VERSION
	.align		4
.L_11853:
        /*017c*/ 	.byte	0x03, 0x5f
        /*017e*/ 	.short	0x0101


	//----- nvinfo : EIATTR_COOP_GROUP_MASK_REGIDS
	.align		4
        /*0180*/ 	.byte	0x04, 0x29
        /*0182*/ 	.short	(.L_11855 - .L_11854)


	//   ....[0]....
.L_11854:
        /*0184*/ 	.word	0xffffffff


	//   ....[1]....
        /*0188*/ 	.word	0xffffffff


	//   ....[2]....
        /*018c*/ 	.word	0xffffffff


	//   ....[3]....
        /*0190*/ 	.word	0xffffffff


	//   ....[4]....
        /*0194*/ 	.word	0xffffffff


	//   ....[5]....
        /*0198*/ 	.word	0xffffffff


	//   ....[6]....
        /*019c*/ 	.word	0xffffffff


	//   ....[7]....
        /*01a0*/ 	.word	0xffffffff


	//   ....[8]....
        /*01a4*/ 	.word	0xffffffff


	//   ....[9]....
        /*01a8*/ 	.word	0xffffffff


	//   ....[10]....
        /*01ac*/ 	.word	0xffffffff


	//   ....[11]....
        /*01b0*/ 	.word	0xffffffff


	//   ....[12]....
        /*01b4*/ 	.word	0xffffffff


	//   ....[13]....
        /*01b8*/ 	.word	0xffffffff


	//   ....[14]....
        /*01bc*/ 	.word	0xffffffff


	//   ....[15]....
        /*01c0*/ 	.word	0xffffffff


	//   ....[16]....
        /*01c4*/ 	.word	0xffffffff


	//   ....[17]....
        /*01c8*/ 	.word	0xffffffff


	//   ....[18]....
        /*01cc*/ 	.word	0xffffffff


	//   ....[19]....
        /*01d0*/ 	.word	0xffffffff


	//   ....[20]....
        /*01d4*/ 	.word	0xffffffff


	//   ....[21]....
        /*01d8*/ 	.word	0xffffffff


	//   ....[22]....
        /*01dc*/ 	.word	0xffffffff


	//   ....[23]....
        /*01e0*/ 	.word	0xffffffff


	//   ....[24]....
        /*01e4*/ 	.word	0xffffffff


	//   ....[25]....
        /*01e8*/ 	.word	0xffffffff


	//   ....[26]....
        /*01ec*/ 	.word	0xffffffff


	//   ....[27]....
        /*01f0*/ 	.word	0x0500000f


	//   ....[28]....
        /*01f4*/ 	.word	0x0500000f


	//   ....[29]....
        /*01f8*/ 	.word	0x0500000f


	//   ....[30]....
        /*01fc*/ 	.word	0x0500000f


	//   ....[31]....
        /*0200*/ 	.word	0x0500000f


	//   ....[32]....
        /*0204*/ 	.word	0x0500000f


	//   ....[33]....
        /*0208*/ 	.word	0x0500000f


	//   ....[34]....
        /*020c*/ 	.word	0x0500000f


	//   ....[35]....
        /*0210*/ 	.word	0x0500000f


	//   ....[36]....
        /*0214*/ 	.word	0x0500000f


	//   ....[37]....
        /*0218*/ 	.word	0x0500000f


	//   ....[38]....
        /*021c*/ 	.word	0x0500000f


	//   ....[39]....
        /*0220*/ 	.word	0x0500000f


	//   ....[40]....
        /*0224*/ 	.word	0x0500000f


	//   ....[41]....
        /*0228*/ 	.word	0x0500000f


	//   ....[42]....
        /*022c*/ 	.word	0x0500000f


	//   ....[43]....
        /*0230*/ 	.word	0x0500000f


	//   ....[44]....
        /*0234*/ 	.word	0x0500000f


	//   ....[45]....
        /*0238*/ 	.word	0x0500000f


	//   ....[46]....
        /*023c*/ 	.word	0x0500000f


	//   ....[47]....
        /*0240*/ 	.word	0x0500000f


	//   ....[48]....
        /*0244*/ 	.word	0x0500000f


	//   ....[49]....
        /*0248*/ 	.word	0x0500000f


	//   ....[50]....
        /*024c*/ 	.word	0x0500000f


	//   ....[51]....
        /*0250*/ 	.word	0x0500000f


	//   ....[52]....
        /*0254*/ 	.word	0x0500000f


	//   ....[53]....
        /*0258*/ 	.word	0x0500000f


	//   ....[54]....
        /*025c*/ 	.word	0x0500000f


	//----- nvinfo : EIATTR_COOP_GROUP_INSTR_OFFSETS
	.align		4
.L_11855:
        /*0260*/ 	.byte	0x04, 0x28
        /*0262*/ 	.short	(.L_11857 - .L_11856)


	//   ....[0]....
.L_11856:
        /*0264*/ 	.word	0x00000b50


	//   ....[1]....
        /*0268*/ 	.word	0x00000b70


	//   ....[2]....
        /*026c*/ 	.word	0x00000b90


	//   ....[3]....
        /*0270*/ 	.word	0x00000bb0


	//   ....[4]....
        /*0274*/ 	.word	0x00000cc0


	//   ....[5]....
        /*0278*/ 	.word	0x00000ce0


	//   ....[6]....
        /*027c*/ 	.word	0x00000d00


	//   ....[7]....
        /*0280*/ 	.word	0x00001b50


	//   ....[8]....
        /*0284*/ 	.word	0x00001b80


	//   ....[9]....
        /*0288*/ 	.word	0x00001ba0


	//   ....[10]....
        /*028c*/ 	.word	0x00001bc0


	//   ....[11]....
        /*0290*/ 	.word	0x00001be0


	//   ....[12]....
        /*0294*/ 	.word	0x00001c30


	//   ....[13]....
        /*0298*/ 	.word	0x00001c50


	//   ....[14]....
        /*029c*/ 	.word	0x00001c70


	//   ....[15]....
        /*02a0*/ 	.word	0x00002c50


	//   ....[16]....
        /*02a4*/ 	.word	0x00002c90


	//   ....[17]....
        /*02a8*/ 	.word	0x00002cd0


	//   ....[18]....
        /*02ac*/ 	.word	0x00002ce0


	//   ....[19]....
        /*02b0*/ 	.word	0x00002cf0


	//   ....[20]....
        /*02b4*/ 	.word	0x00002d00


	//   ....[21]....
        /*02b8*/ 	.word	0x00002d30


	//   ....[22]....
        /*02bc*/ 	.word	0x00002d70


	//   ....[23]....
        /*02c0*/ 	.word	0x00002db0


	//   ....[24]....
        /*02c4*/ 	.word	0x00002de0


	//   ....[25]....
        /*02c8*/ 	.word	0x00002e00


	//   ....[26]....
        /*02cc*/ 	.word	0x00002e20


	//   ....[27]....
        /*02d0*/ 	.word	0x00003810


	//   ....[28]....
        /*02d4*/ 	.word	0x00003870


	//   ....[29]....
        /*02d8*/ 	.word	0x000038d0


	//   ....[30]....
        /*02dc*/ 	.word	0x00003930


	//   ....[31]....
        /*02e0*/ 	.word	0x000039b0


	//   ....[32]....
        /*02e4*/ 	.word	0x00003a10


	//   ....[33]....
        /*02e8*/ 	.word	0x00003a70


	//   ....[34]....
        /*02ec*/ 	.word	0x00003af0


	//   ....[35]....
        /*02f0*/ 	.word	0x00003b50


	//   ....[36]....
        /*02f4*/ 	.word	0x00003bd0


	//   ....[37]....
        /*02f8*/ 	.word	0x00003c30


	//   ....[38]....
        /*02fc*/ 	.word	0x00003ca0


	//   ....[39]....
        /*0300*/ 	.word	0x00003d00


	//   ....[40]....
        /*0304*/ 	.word	0x00003d80


	//   ....[41]....
        /*0308*/ 	.word	0x00003de0


	//   ....[42]....
        /*030c*/ 	.word	0x00003e60


	//   ....[43]....
        /*0310*/ 	.word	0x00003ec0


	//   ....[44]....
        /*0314*/ 	.word	0x00003f40


	//   ....[45]....
        /*0318*/ 	.word	0x00003fa0


	//   ....[46]....
        /*031c*/ 	.word	0x00004020


	//   ....[47]....
        /*0320*/ 	.word	0x00004080


	//   ....[48]....
        /*0324*/ 	.word	0x00004100


	//   ....[49]....
        /*0328*/ 	.word	0x00004160


	//   ....[50]....
        /*032c*/ 	.word	0x000041e0


	//   ....[51]....
        /*0330*/ 	.word	0x00004240


	//   ....[52]....
        /*0334*/ 	.word	0x000042a0


	//   ....[53]....
        /*0338*/ 	.word	0x00004300


	//   ....[54]....
        /*033c*/ 	.word	0x00004370


	//----- nvinfo : EIATTR_VRC_CTA_INIT_COUNT
	.align		4
.L_11857:
        /*0340*/ 	.byte	0x02, 0x4a
	.zero		1
	.zero		1


	//----- nvinfo : EIATTR_SYSCALL_OFFSETS
	.align		4
        /*0344*/ 	.byte	0x04, 0x46
        /*0346*/ 	.short	(.L_11859 - .L_11858)


	//   ....[0]....
.L_11858:
        /*0348*/ 	.word	0x00002b50


	//   ....[1]....
        /*034c*/ 	.word	0x000037b0


	//----- nvinfo : EIATTR_EXIT_INSTR_OFFSETS
	.align		4
.L_11859:
        /*0350*/ 	.byte	0x04, 0x1c
        /*0352*/ 	.short	(.L_11861 - .L_11860)


	//   ....[0]....
.L_11860:
        /*0354*/ 	.word	0x00000090


	//   ....[1]....
        /*0358*/ 	.word	0x00003530


	//   ....[2]....
        /*035c*/ 	.word	0x00003560


	//   ....[3]....
        /*0360*/ 	.word	0x000036b0


	//   ....[4]....
        /*0364*/ 	.word	0x000037c0


	//----- nvinfo : EIATTR_CRS_STACK_SIZE
	.align		4
.L_11861:
        /*0368*/ 	.byte	0x04, 0x1e
        /*036a*/ 	.short	(.L_11863 - .L_11862)
.L_11862:
        /*036c*/ 	.word	0x00000000


	//----- nvinfo : EIATTR_CBANK_PARAM_SIZE
	.align		4
.L_11863:
        /*0370*/ 	.byte	0x03, 0x19
        /*0372*/ 	.short	0x008c


	//----- nvinfo : EIATTR_PARAM_CBANK
	.align		4
        /*0374*/ 	.byte	0x04, 0x0a
        /*0376*/ 	.short	(.L_11865 - .L_11864)
	.align		4
.L_11864:
        /*0378*/ 	.word	index@(.nv.constant0._ZN4vllm25paged_attention_v2_kernelIfhLi96ELi16ELi128ELNS_18Fp8KVCacheDataTypeE2ELb1ELi512EEEvPfS2_PT_PKS3_PKT0_S9_ifPKiSB_iPKfiiiSD_SD_iiiii)
        /*037c*/ 	.short	0x0380
        /*037e*/ 	.short	0x008c


	//----- nvinfo : EIATTR_SW_WAR
	.align		4
.L_11865:
        /*0380*/ 	.byte	0x04, 0x36
        /*0382*/ 	.short	(.L_11867 - .L_11866)
.L_11866:
        /*0384*/ 	.word	0x00000008
.L_11867:


//--------------------- .nv.info._ZN4vllm25paged_attention_v2_kernelIfhLi80ELi16ELi128ELNS_18Fp8KVCacheDataTypeE2ELb1ELi512EEEvPfS2_PT_PKS3_PKT0_S9_ifPKiSB_iPKfiiiSD_SD_iiiii --------------------------
	.section	.nv.info._ZN4vllm25paged_attention_v2_kernelIfhLi80ELi16ELi128ELNS_18Fp8KVCacheDataTypeE2ELb1ELi512EEEvPfS2_PT_PKS3_PKT0_S9_ifPKiSB_iPKfiiiSD_SD_iiiii,"",@"SHT_CUDA_INFO"
	.sectionflags	@""
	.align	4


	//----- nvinfo : EIATTR_CUDA_API_VERSION
	.align		4
        /*0000*/ 	.byte	0x04, 0x37
        /*0002*/ 	.short	(.L_11869 - .L_11868)
.L_11868:
        /*0004*/ 	.word	0x00000082


	//----- nvinfo : EIATTR_KPARAM_INFO
	.align		4
.L_11869:
        /*0008*/ 	.byte	0x04, 0x17
        /*000a*/ 	.short	(.L_11871 - .L_11870)
.L_11870:
        /*000c*/ 	.word	0x00000000
        /*0010*/ 	.short	0x0015
        /*0012*/ 	.short	0x0088
        /*0014*/ 	.byte	0x00, 0xf0, 0x11, 0x00


	//----- nvinfo : EIATTR_KPARAM_INFO
	.align		4
.L_11871:
        /*0018*/ 	.byte	0x04, 0x17
        /*001a*/ 	.short	(.L_11873 - .L_11872)
.L_11872:
        /*001c*/ 	.word	0x00000000
        /*0020*/ 	.short	0x0014
        /*0022*/ 	.short	0x0084
        /*0024*/ 	.byte	0x00, 0xf0, 0x11, 0x00


	//----- nvinfo : EIATTR_KPARAM_INFO
	.align		4
.L_11873:
        /*0028*/ 	.byte	0x04, 0x17
        /*002a*/ 	.short	(.L_11875 - .L_11874)
.L_11874:
        /*002c*/ 	.word	0x00000000
        /*0030*/ 	.short	0x0013
        /*0032*/ 	.short	0x0080
        /*0034*/ 	.byte	0x00, 0xf0, 0x11, 0x00


	//----- nvinfo : EIATTR_KPARAM_INFO
	.align		4
.L_11875:
        /*0038*/ 	.byte	0x04, 0x17
        /*003a*/ 	.short	(.L_11877 - .L_11876)
.L_11876:
        /*003c*/ 	.word	0x00000000
        /*0040*/ 	.short	0x0012
        /*0042*/ 	.short	0x007c
        /*0044*/ 	.byte	0x00, 0xf0, 0x11, 0x00


	//----- nvinfo : EIATTR_KPARAM_INFO
	.align		4
.L_11877:
        /*0048*/ 	.byte	0x04, 0x17
        /*004a*/ 	.short	(.L_11879 - .L_11878)
.L_11878:
        /*004c*/ 	.word	0x00000000
        /*0050*/ 	.short	0x0011
        /*0052*/ 	.short	0x0078
        /*0054*/ 	.byte	0x00, 0xf0, 0x11, 0x00


	//----- nvinfo : EIATTR_KPARAM_INFO
	.align		4
.L_11879:
        /*0058*/ 	.byte	0x04, 0x17
        /*005a*/ 	.short	(.L_11881 - .L_11880)
.L_11880:
        /*005c*/ 	.word	0x00000000
        /*0060*/ 	.short	0x0010
        /*0062*/ 	.short	0x0070
        /*0064*/ 	.byte	0x00, 0xf5, 0x21, 0x00


	//----- nvinfo : EIATTR_KPARAM_INFO
	.align		4
.L_11881:
        /*0068*/ 	.byte	0x04, 0x17
        /*006a*/ 	.short	(.L_11883 - .L_11882)
.L_11882:
        /*006c*/ 	.word	0x00000000
        /*0070*/ 	.short	0x000f
        /*0072*/ 	.short	0x0068
        /*0074*/ 	.byte	0x00, 0xf5, 0x21, 0x00


	//----- nvinfo : EIATTR_KPARAM_INFO
	.align		4
.L_11883:
        /*0078*/ 	.byte	0x04, 0x17
        /*007a*/ 	.short	(.L_11885 - .L_11884)
.L_11884:
        /*007c*/ 	.word	0x00000000
        /*0080*/ 	.short	0x000e
        /*0082*/ 	.short	0x0060
        /*0084*/ 	.byte	0x00, 0xf0, 0x11, 0x00


	//----- nvinfo : EIATTR_KPARAM_INFO
	.align		4
.L_11885:
        /*0088*/ 	.byte	0x04, 0x17
        /*008a*/ 	.short	(.L_11887 - .L_11886)
.L_11886:
        /*008c*/ 	.word	0x00000000
        /*0090*/ 	.short	0x000d
        /*0092*/ 	.short	0x005c
        /*0094*/ 	.byte	0x00, 0xf0, 0x11, 0x00


	//----- nvinfo : EIATTR_KPARAM_INFO
	.align		4
.L_11887:
        /*0098*/ 	.byte	0x04, 0x17
        /*009a*/ 	.short	(.L_11889 - .L_11888)
.L_11888:
        /*009c*/ 	.word	0x00000000
        /*00a0*/ 	.short	0x000c
        /*00a2*/ 	.short	0x0058
        /*00a4*/ 	.byte	0x00, 0xf0, 0x11, 0x00


	//----- nvinfo : EIATTR_KPARAM_INFO
	.align		4
.L_11889:
        /*00a8*/ 	.byte	0x04, 0x17
        /*00aa*/ 	.short	(.L_11891 - .L_11890)
.L_11890:
        /*00ac*/ 	.word	0x00000000
        /*00b0*/ 	.short	0x000b
        /*00b2*/ 	.short	0x0050
        /*00b4*/ 	.byte	0x00, 0xf5, 0x21, 0x00


	//----- nvinfo : EIATTR_KPARAM_INFO
	.align		4
.L_11891:
        /*00b8*/ 	.byte	0x04, 0x17
        /*00ba*/ 	.short	(.L_11893 - .L_11892)
.L_11892:
        /*00bc*/ 	.word	0x00000000
        /*00c0*/ 	.short	0x000a
        /*00c2*/ 	.short	0x0048
        /*00c4*/ 	.byte	0x00, 0xf0, 0x11, 0x00


	//----- nvinfo : EIATTR_KPARAM_INFO
	.align		4
.L_11893:
        /*00c8*/ 	.byte	0x04, 0x17
        /*00ca*/ 	.short	(.L_11895 - .L_11894)
.L_11894:
        /*00cc*/ 	.word	0x00000000
        /*00d0*/ 	.short	0x0009
        /*00d2*/ 	.short	0x0040
        /*00d4*/ 	.byte	0x00, 0xf5, 0x21, 0x00


	//----- nvinfo : EIATTR_KPARAM_INFO
	.align		4
.L_11895:
        /*00d8*/ 	.byte	0x04, 0x17
        /*00da*/ 	.short	(.L_11897 - .L_11896)
.L_11896:
        /*00dc*/ 	.word	0x00000000
        /*00e0*/ 	.short	0x0008
        /*00e2*/ 	.short	0x0038
        /*00e4*/ 	.byte	0x00, 0xf5, 0x21, 0x00


	//----- nvinfo : EIATTR_KPARAM_INFO
	.align		4
.L_11897:
        /*00e8*/ 	.byte	0x04, 0x17
        /*00ea*/ 	.short	(.L_11899 - .L_11898)
.L_11898:
        /*00ec*/ 	.word	0x00000000
        /*00f0*/ 	.short	0x0007
        /*00f2*/ 	.short	0x0034
        /*00f4*/ 	.byte	0x00, 0xf0, 0x11, 0x00


	//----- nvinfo : EIATTR_KPARAM_INFO
	.align		4
.L_11899:
        /*00f8*/ 	.byte	0x04, 0x17
        /*00fa*/ 	.short	(.L_11901 - .L_11900)
.L_11900:
        /*00fc*/ 	.word	0x00000000
        /*0100*/ 	.short	0x0006
        /*0102*/ 	.short	0x0030
        /*0104*/ 	.byte	0x00, 0xf0, 0x11, 0x00


	//----- nvinfo : EIATTR_KPARAM_INFO
	.align		4
.L_11901:
        /*0108*/ 	.byte	0x04, 0x17
        /*010a*/ 	.short	(.L_11903 - .L_11902)
.L_11902:
        /*010c*/ 	.word	0x00000000
        /*0110*/ 	.short	0x0005
        /*0112*/ 	.short	0x0028
        /*0114*/ 	.byte	0x00, 0xf5, 0x21, 0x00


	//----- nvinfo : EIATTR_KPARAM_INFO
	.align		4
.L_11903:
        /*0118*/ 	.byte	0x04, 0x17
        /*011a*/ 	.short	(.L_11905 - .L_11904)
.L_11904:
        /*011c*/ 	.word	0x00000000
        /*0120*/ 	.short	0x0004
        /*0122*/ 	.short	0x0020
        /*0124*/ 	.byte	0x00, 0xf5, 0x21, 0x00


	//----- nvinfo : EIATTR_KPARAM_INFO
	.align		4
.L_11905:
        /*0128*/ 	.byte	0x04, 0x17
        /*012a*/ 	.short	(.L_11907 - .L_11906)
.L_11906:
        /*012c*/ 	.word	0x00000000
        /*0130*/ 	.short	0x0003
        /*0132*/ 	.short	0x0018
        /*0134*/ 	.byte	0x00, 0xf5, 0x21, 0x00


	//----- nvinfo : EIATTR_KPARAM_INFO
	.align		4
.L_11907:
        /*0138*/ 	.byte	0x04, 0x17
        /*013a*/ 	.short	(.L_11909 - .L_11908)
.L_11908:
        /*013c*/ 	.word	0x00000000
        /*0140*/ 	.short	0x0002
        /*0142*/ 	.short	0x0010
        /*0144*/ 	.byte	0x00, 0xf5, 0x21, 0x00


	//----- nvinfo : EIATTR_KPARAM_INFO
	.align		4
.L_11909:
        /*0148*/ 	.byte	0x04, 0x17
        /*014a*/ 	.short	(.L_11911 - .L_11910)
.L_11910:
        /*014c*/ 	.word	0x00000000
        /*0150*/ 	.short	0x0001
        /*0152*/ 	.short	0x0008
        /*0154*/ 	.byte	0x00, 0xf5, 0x21, 0x00


	//----- nvinfo : EIATTR_KPARAM_INFO
	.align		4
.L_11911:
        /*0158*/ 	.byte	0x04, 0x17
        /*015a*/ 	.short	(.L_11913 - .L_11912)
.L_11912:
        /*015c*/ 	.word	0x00000000
        /*0160*/ 	.short	0x0000
        /*0162*/ 	.short	0x0000
        /*0164*/ 	.byte	0x00, 0xf5, 0x21, 0x00


	//----- nvinfo : EIATTR_SPARSE_MMA_MASK
	.align		4
.L_11913:
        /*0168*/ 	.byte	0x03, 0x50
        /*016a*/ 	.short	0x0000


	//----- nvinfo : EIATTR_MAXREG_COUNT
	.align		4
        /*016c*/ 	.byte	0x03, 0x1b
        /*016e*/ 	.short	0x00ff


	//----- nvinfo : EIATTR_NUM_BARRIERS
	.align		4
        /*0170*/ 	.byte	0x02, 0x4c
        /*0172*/ 	.byte	0x01
	.zero		1


	//----- nvinfo : EIATTR_EXTERNS
	.align		4
        /*0174*/ 	.byte	0x04, 0x0f
        /*0176*/ 	.short	(.L_11915 - .L_11914)


	//   ....[0]....
	.align		4
.L_11914:
        /*0178*/ 	.word	index@(__assertfail)


	//----- nvinfo : EIATTR_MERCURY_ISA_VERSION
	.align		4
.L_11915:
        /*017c*/ 	.byte	0x03, 0x5f
        /*017e*/ 	.short	0x0101


	//----- nvinfo : EIATTR_COOP_GROUP_MASK_REGIDS
	.align		4
        /*0180*/ 	.byte	0x04, 0x29
        /*0182*/ 	.short	(.L_11917 - .L_11916)


	//   ....[0]....
.L_11916:
        /*0184*/ 	.word	0xffffffff


	//   ....[1]....
        /*0188*/ 	.word	0xffffffff


	//   ....[2]....
        /*018c*/ 	.word	0xffffffff


	//   ....[3]....
        /*0190*/ 	.word	0xffffffff


	//   ....[4]....
        /*0194*/ 	.word	0xffffffff


	//   ....[5]....
        /*0198*/ 	.word	0xffffffff


	//   ....[6]....
        /*019c*/ 	.word	0xffffffff


	//   ....[7]....
        /*01a0*/ 	.word	0xffffffff


	//   ....[8]....
        /*01a4*/ 	.word	0xffffffff


	//   ....[9]....
        /*01a8*/ 	.word	0xffffffff


	//   ....[10]....
        /*01ac*/ 	.word	0xffffffff


	//   ....[11]....
        /*01b0*/ 	.word	0xffffffff


	//   ....[12]....
        /*01b4*/ 	.word	0xffffffff


	//   ....[13]....
        /*01b8*/ 	.word	0xffffffff


	//   ....[14]....
        /*01bc*/ 	.word	0xffffffff


	//   ....[15]....
        /*01c0*/ 	.word	0xffffffff


	//   ....[16]....
        /*01c4*/ 	.word	0xffffffff


	//   ....[17]....
        /*01c8*/ 	.word	0xffffffff


	//   ....[18]....
        /*01cc*/ 	.word	0xffffffff


	//   ....[19]....
        /*01d0*/ 	.word	0xffffffff


	//   ....[20]....
        /*01d4*/ 	.word	0xffffffff


	//   ....[21]....
        /*01d8*/ 	.word	0xffffffff


	//   ....[22]....
        /*01dc*/ 	.word	0xffffffff


	//   ....[23]....
        /*01e0*/ 	.word	0xffffffff


	//   ....[24]....
        /*01e4*/ 	.word	0xffffffff


	//   ....[25]....
        /*01e8*/ 	.word	0x0500000f


	//   ....[26]....
        /*01ec*/ 	.word	0x0500000f


	//   ....[27]....
        /*01f0*/ 	.word	0x0500000f


	//   ....[28]....
        /*01f4*/ 	.word	0x0500000f


	//   ....[29]....
        /*01f8*/ 	.word	0x0500000f


	//   ....[30]....
        /*01fc*/ 	.word	0x0500000f


	//   ....[31]....
        /*0200*/ 	.word	0x0500000f


	//   ....[32]....
        /*0204*/ 	.word	0x0500000f


	//   ....[33]....
        /*0208*/ 	.word	0x0500000f


	//   ....[34]....
        /*020c*/ 	.word	0x0500000f


	//   ....[35]....
        /*0210*/ 	.word	0x0500000f


	//   ....[36]....
        /*0214*/ 	.word	0x0500000f


	//   ....[37]....
        /*0218*/ 	.word	0x0500000f


	//   ....[38]....
        /*021c*/ 	.word	0x0500000f


	//   ....[39]....
        /*0220*/ 	.word	0x0500000f


	//   ....[40]....
        /*0224*/ 	.word	0x0500000f


	//   ....[41]....
        /*0228*/ 	.word	0x0500000f


	//   ....[42]....
        /*022c*/ 	.word	0x0500000f


	//   ....[43]....
        /*0230*/ 	.word	0x0500000f


	//   ....[44]....
        /*0234*/ 	.word	0x0500000f


	//   ....[45]....
        /*0238*/ 	.word	0x0500000f


	//   ....[46]....
        /*023c*/ 	.word	0x0500000f


	//   ....[47]....
        /*0240*/ 	.word	0x0500000f


	//   ....[48]....
        /*0244*/ 	.word	0x0500000f


	//----- nvinfo : EIATTR_COOP_GROUP_INSTR_OFFSETS
	.align		4
.L_11917:
        /*0248*/ 	.byte	0x04, 0x28
        /*024a*/ 	.short	(.L_11919 - .L_11918)


	//   ....[0]....
.L_11918:
        /*024c*/ 	.word	0x00000b50


	//   ....[1]....
        /*0250*/ 	.word	0x00000b70


	//   ....[2]....
        /*0254*/ 	.word	0x00000b90


	//   ....[3]....
        /*0258*/ 	.word	0x00000bb0


	//   ....[4]....
        /*025c*/ 	.word	0x00000cc0


	//   ....[5]....
        /*0260*/ 	.word	0x00000ce0


	//   ....[6]....
        /*0264*/ 	.word	0x00000d00


	//   ....[7]....
        /*0268*/ 	.word	0x00001b50


	//   ....[8]....
        /*026c*/ 	.word	0x00001b80


	//   ....[9]....
        /*0270*/ 	.word	0x00001ba0


	//   ....[10]....
        /*0274*/ 	.word	0x00001bc0


	//   ....[11]....
        /*0278*/ 	.word	0x00001be0


	//   ....[12]....
        /*027c*/ 	.word	0x00001c30


	//   ....[13]....
        /*0280*/ 	.word	0x00001c50


	//   ....[14]....
        /*0284*/ 	.word	0x00001c70


	//   ....[15]....
        /*0288*/ 	.word	0x00002ce0


	//   ....[16]....
        /*028c*/ 	.word	0x00002cf0


	//   ....[17]....
        /*0290*/ 	.word	0x00002d00


	//   ....[18]....
        /*0294*/ 	.word	0x00002d10


	//   ....[19]....
        /*0298*/ 	.word	0x00002d20


	//   ....[20]....
        /*029c*/ 	.word	0x00002d30


	//   ....[21]....
        /*02a0*/ 	.word	0x00002d40


	//   ....[22]....
        /*02a4*/ 	.word	0x00002d60


	//   ....[23]....
        /*02a8*/ 	.word	0x00002d80


	//   ....[24]....
        /*02ac*/ 	.word	0x00002da0


	//   ....[25]....
        /*02b0*/ 	.word	0x000036c0


	//   ....[26]....
        /*02b4*/ 	.word	0x00003720


	//   ....[27]....
        /*02b8*/ 	.word	0x00003780


	//   ....[28]....
        /*02bc*/ 	.word	0x000037e0


	//   ....[29]....
        /*02c0*/ 	.word	0x00003860


	//   ....[30]....
        /*02c4*/ 	.word	0x000038d0


	//   ....[31]....
        /*02c8*/ 	.word	0x00003930


	//   ....[32]....
        /*02cc*/ 	.word	0x000039b0


	//   ....[33]....
        /*02d0*/ 	.word	0x00003a10


	//   ....[34]....
        /*02d4*/ 	.word	0x00003a90


	//   ....[35]....
        /*02d8*/ 	.word	0x00003af0


	//   ....[36]....
        /*02dc*/ 	.word	0x00003b70


	//   ....[37]....
        /*02e0*/ 	.word	0x00003bd0


	//   ....[38]....
        /*02e4*/ 	.word	0x00003c50


	//   ....[39]....
        /*02e8*/ 	.word	0x00003cb0


	//   ....[40]....
        /*02ec*/ 	.word	0x00003d30


	//   ....[41]....
        /*02f0*/ 	.word	0x00003d90


	//   ....[42]....
        /*02f4*/ 	.word	0x00003e10


	//   ....[43]....
        /*02f8*/ 	.word	0x00003e70


	//   ....[44]....
        /*02fc*/ 	.word	0x00003ef0


	//   ....[45]....
        /*0300*/ 	.word	0x00003f50


	//   ....[46]....
        /*0304*/ 	.word	0x00003fc0


	//   ....[47]....
        /*0308*/ 	.word	0x00004020


	//   ....[48]....
        /*030c*/ 	.word	0x00004090


	//----- nvinfo : EIATTR_VRC_CTA_INIT_COUNT
	.align		4
.L_11919:
        /*0310*/ 	.byte	0x02, 0x4a
	.zero		1
	.zero		1


	//----- nvinfo : EIATTR_SYSCALL_OFFSETS
	.align		4
        /*0314*/ 	.byte	0x04, 0x46
        /*0316*/ 	.short	(.L_11921 - .L_11920)


	//   ....[0]....
.L_11920:
        /*0318*/ 	.word	0x00002b50


	//   ....[1]....
        /*031c*/ 	.word	0x00003660


	//----- nvinfo : EIATTR_EXIT_INSTR_OFFSETS
	.align		4
.L_11921:
        /*0320*/ 	.byte	0x04, 0x1c
        /*0322*/ 	.short	(.L_11923 - .L_11922)


	//   ....[0]....
.L_11922:
        /*0324*/ 	.word	0x00000090


	//   ....[1]....
        /*0328*/ 	.word	0x00003400


	//   ....[2]....
        /*032c*/ 	.word	0x00003430


	//   ....[3]....
        /*0330*/ 	.word	0x00003560


	//   ....[4]....
        /*0334*/ 	.word	0x00003670


	//----- nvinfo : EIATTR_CRS_STACK_SIZE
	.align		4
.L_11923:
        /*0338*/ 	.byte	0x04, 0x1e
        /*033a*/ 	.short	(.L_11925 - .L_11924)
.L_11924:
        /*033c*/ 	.word	0x00000000


	//----- nvinfo : EIATTR_CBANK_PARAM_SIZE
	.align		4
.L_11925:
        /*0340*/ 	.byte	0x03, 0x19
        /*0342*/ 	.short	0x008c


	//----- nvinfo : EIATTR_PARAM_CBANK
	.align		4
        /*0344*/ 	.byte	0x04, 0x0a
        /*0346*/ 	.short	(.L_11927 - .L_11926)
	.align		4
.L_11926:
        /*0348*/ 	.word	index@(.nv.constant0._ZN4vllm25paged_attention_v2_kernelIfhLi80ELi16ELi128ELNS_18Fp8KVCacheDataTypeE2ELb1ELi512EEEvPfS2_PT_PKS3_PKT0_S9_ifPKiSB_iPKfiiiSD_SD_iiiii)
        /*034c*/ 	.short	0x0380
        /*034e*/ 	.short	0x008c


	//----- nvinfo : EIATTR_SW_WAR
	.align		4
.L_11927:
        /*0350*/ 	.byte	0x04, 0x36
        /*0352*/ 	.short	(.L_11929 - .L_11928)
.L_11928:
        /*0354*/ 	.word	0x00000008
.L_11929:


//--------------------- .nv.info._ZN4vllm25paged_attention_v2_kernelIfhLi64ELi16ELi128ELNS_18Fp8KVCacheDataTypeE2ELb1ELi512EEEvPfS2_PT_PKS3_PKT0_S9_ifPKiSB_iPKfiiiSD_SD_iiiii --------------------------
	.section	.nv.info._ZN4vllm25paged_attention_v2_kernelIfhLi64ELi16ELi128ELNS_18Fp8KVCacheDataTypeE2ELb1ELi512EEEvPfS2_PT_PKS3_PKT0_S9_ifPKiSB_iPKfiiiSD_SD_iiiii,"",@"SHT_CUDA_INFO"
	.sectionflags	@""
	.align	4


	//----- nvinfo : EIATTR_CUDA_API_VERSION
	.align		4
        /*0000*/ 	.byte	0x04, 0x37
        /*0002*/ 	.short	(.L_11931 - .L_11930)
.L_11930:
        /*0004*/ 	.word	0x00000082


	//----- nvinfo : EIATTR_KPARAM_INFO
	.align		4
.L_11931:
        /*0008*/ 	.byte	0x04, 0x17
        /*000a*/ 	.short	(.L_11933 - .L_11932)
.L_11932:
        /*000c*/ 	.word	0x00000000
        /*0010*/ 	.short	0x0015
        /*0012*/ 	.short	0x0088
        /*0014*/ 	.byte	0x00, 0xf0, 0x11, 0x00


	//----- nvinfo : EIATTR_KPARAM_INFO
	.align		4
.L_11933:
        /*0018*/ 	.byte	0x04, 0x17
        /*001a*/ 	.short	(.L_11935 - .L_11934)
.L_11934:
        /*001c*/ 	.word	0x00000000
        /*0020*/ 	.short	0x0014
        /*0022*/ 	.short	0x0084
        /*0024*/ 	.byte	0x00, 0xf0, 0x11, 0x00


	//----- nvinfo : EIATTR_KPARAM_INFO
	.align		4
.L_11935:
        /*0028*/ 	.byte	0x04, 0x17
        /*002a*/ 	.short	(.L_11937 - .L_11936)
.L_11936:
        /*002c*/ 	.word	0x00000000
        /*0030*/ 	.short	0x0013
        /*0032*/ 	.short	0x0080
        /*0034*/ 	.byte	0x00, 0xf0, 0x11, 0x00


	//----- nvinfo : EIATTR_KPARAM_INFO
	.align		4
.L_11937:
        /*0038*/ 	.byte	0x04, 0x17
        /*003a*/ 	.short	(.L_11939 - .L_11938)
.L_11938:
        /*003c*/ 	.word	0x00000000
        /*0040*/ 	.short	0x0012
        /*0042*/ 	.short	0x007c
        /*0044*/ 	.byte	0x00, 0xf0, 0x11, 0x00


	//----- nvinfo : EIATTR_KPARAM_INFO
	.align		4
.L_11939:
        /*0048*/ 	.byte	0x04, 0x17
        /*004a*/ 	.short	(.L_11941 - .L_11940)
.L_11940:
        /*004c*/ 	.word	0x00000000
        /*0050*/ 	.short	0x0011
        /*0052*/ 	.short	0x0078
        /*0054*/ 	.byte	0x00, 0xf0, 0x11, 0x00


	//----- nvinfo : EIATTR_KPARAM_INFO
	.align		4
.L_11941:
        /*0058*/ 	.byte	0x04, 0x17
        /*005a*/ 	.short	(.L_11943 - .L_11942)
.L_11942:
        /*005c*/ 	.word	0x00000000
        /*0060*/ 	.short	0x0010
        /*0062*/ 	.short	0x0070
        /*0064*/ 	.byte	0x00, 0xf5, 0x21, 0x00


	//----- nvinfo : EIATTR_KPARAM_INFO
	.align		4
.L_11943:
        /*0068*/ 	.byte	0x04, 0x17
        /*006a*/ 	.short	(.L_11945 - .L_11944)
.L_11944:
        /*006c*/ 	.word	0x00000000
        /*0070*/ 	.short	0x000f
        /*0072*/ 	.short	0x0068
        /*0074*/ 	.byte	0x00, 0xf5, 0x21, 0x00


	//----- nvinfo : EIATTR_KPARAM_INFO
	.align		4
.L_11945:
        /*0078*/ 	.byte	0x04, 0x17
        /*007a*/ 	.short	(.L_11947 - .L_11946)
.L_11946:
        /*007c*/ 	.word	0x00000000
        /*0080*/ 	.short	0x000e
        /*0082*/ 	.short	0x0060
        /*0084*/ 	.byte	0x00, 0xf0, 0x11, 0x00


	//----- nvinfo : EIATTR_KPARAM_INFO
	.align		4
.L_11947:
        /*0088*/ 	.byte	0x04, 0x17
        /*008a*/ 	.short	(.L_11949 - .L_11948)
.L_11948:
        /*008c*/ 	.word	0x00000000
        /*0090*/ 	.short	0x000d
        /*0092*/ 	.short	0x005c
        /*0094*/ 	.byte	0x00, 0xf0, 0x11, 0x00


	//----- nvinfo : EIATTR_KPARAM_INFO
	.align		4
.L_11949:
        /*0098*/ 	.byte	0x04, 0x17
        /*009a*/ 	.short	(.L_11951 - .L_11950)
.L_11950:
        /*009c*/ 	.word	0x00000000
        /*00a0*/ 	.short	0x000c
        /*00a2*/ 	.short	0x0058
        /*00a4*/ 	.byte	0x00, 0xf0, 0x11, 0x00


	//----- nvinfo : EIATTR_KPARAM_INFO
	.align		4
.L_11951:
        /*00a8*/ 	.byte	0x04, 0x17
        /*00aa*/ 	.short	(.L_11953 - .L_11952)
.L_11952:
        /*00ac*/ 	.word	0x00000000
        /*00b0*/ 	.short	0x000b
        /*00b2*/ 	.short	0x0050
        /*00b4*/ 	.byte	0x00, 0xf5, 0x21, 0x00


	//----- nvinfo : EIATTR_KPARAM_INFO
	.align		4
.L_11953:
        /*00b8*/ 	.byte	0x04, 0x17
        /*00ba*/ 	.short	(.L_11955 - .L_11954)
.L_11954:
        /*00bc*/ 	.word	0x00000000
        /*00c0*/ 	.short	0x000a
        /*00c2*/ 	.short	0x0048
        /*00c4*/ 	.byte	0x00, 0xf0, 0x11, 0x00


	//----- nvinfo : EIATTR_KPARAM_INFO
	.align		4
.L_11955:
        /*00c8*/ 	.byte	0x04, 0x17
        /*00ca*/ 	.short	(.L_11957 - .L_11956)
.L_11956:
        /*00cc*/ 	.word	0x00000000
        /*00d0*/ 	.short	0x0009
        /*00d2*/ 	.short	0x0040
        /*00d4*/ 	.byte	0x00, 0xf5, 0x21, 0x00


	//----- nvinfo : EIATTR_KPARAM_INFO
	.align		4
.L_11957:
        /*00d8*/ 	.byte	0x04, 0x17
        /*00da*/ 	.short	(.L_11959 - .L_11958)
.L_11958:
        /*00dc*/ 	.word	0x00000000
        /*00e0*/ 	.short	0x0008
        /*00e2*/ 	.short	0x0038
        /*00e4*/ 	.byte	0x00, 0xf5, 0x21, 0x00


	//----- nvinfo : EIATTR_KPARAM_INFO
	.align		4
.L_11959:
        /*00e8*/ 	.byte	0x04, 0x17
        /*00ea*/ 	.short	(.L_11961 - .L_11960)
.L_11960:
        /*00ec*/ 	.word	0x00000000
        /*00f0*/ 	.short	0x0007
        /*00f2*/ 	.short	0x0034
        /*00f4*/ 	.byte	0x00, 0xf0, 0x11, 0x00


	//----- nvinfo : EIATTR_KPARAM_INFO
	.align		4
.L_11961:
        /*00f8*/ 	.byte	0x04, 0x17
        /*00fa*/ 	.short	(.L_11963 - .L_11962)
.L_11962:
        /*00fc*/ 	.word	0x00000000
        /*0100*/ 	.short	0x0006
        /*0102*/ 	.short	0x0030
        /*0104*/ 	.byte	0x00, 0xf0, 0x11, 0x00


	//----- nvinfo : EIATTR_KPARAM_INFO
	.align		4
.L_11963:
        /*0108*/ 	.byte	0x04, 0x17
        /*010a*/ 	.short	(.L_11965 - .L_11964)
.L_11964:
        /*010c*/ 	.word	0x00000000
        /*0110*/ 	.short	0x0005
        /*0112*/ 	.short	0x0028
        /*0114*/ 	.byte	0x00, 0xf5, 0x21, 0x00


	//----- nvinfo : EIATTR_KPARAM_INFO
	.align		4
.L_11965:
        /*0118*/ 	.byte	0x04, 0x17
        /*011a*/ 	.short	(.L_11967 - .L_11966)
.L_11966:
        /*011c*/ 	.word	0x00000000
        /*0120*/ 	.short	0x0004
        /*0122*/ 	.short	0x0020
        /*0124*/ 	.byte	0x00, 0xf5, 0x21, 0x00


	//----- nvinfo : EIATTR_KPARAM_INFO
	.align		4
.L_11967:
        /*0128*/ 	.byte	0x04, 0x17
        /*012a*/ 	.short	(.L_11969 - .L_11968)
.L_11968:
        /*012c*/ 	.word	0x00000000
        /*0130*/ 	.short	0x0003
        /*0132*/ 	.short	0x0018
        /*0134*/ 	.byte	0x00, 0xf5, 0x21, 0x00


	//----- nvinfo : EIATTR_KPARAM_INFO
	.align		4
.L_11969:
        /*0138*/ 	.byte	0x04, 0x17
        /*013a*/ 	.short	(.L_11971 - .L_11970)
.L_11970:
        /*013c*/ 	.word	0x00000000
        /*0140*/ 	.short	0x0002
        /*0142*/ 	.short	0x0010
        /*0144*/ 	.byte	0x00, 0xf5, 0x21, 0x00


	//----- nvinfo : EIATTR_KPARAM_INFO
	.align		4
.L_11971:
        /*0148*/ 	.byte	0x04, 0x17
        /*014a*/ 	.short	(.L_11973 - .L_11972)
.L_11972:
        /*014c*/ 	.word	0x00000000
        /*0150*/ 	.short	0x0001
        /*0152*/ 	.short	0x0008
        /*0154*/ 	.byte	0x00, 0xf5, 0x21, 0x00


	//----- nvinfo : EIATTR_KPARAM_INFO
	.align		4
.L_11973:
        /*0158*/ 	.byte	0x04, 0x17
        /*015a*/ 	.short	(.L_11975 - .L_11974)
.L_11974:
        /*015c*/ 	.word	0x00000000
        /*0160*/ 	.short	0x0000
        /*0162*/ 	.short	0x0000
        /*0164*/ 	.byte	0x00, 0xf5, 0x21, 0x00


	//----- nvinfo : EIATTR_SPARSE_MMA_MASK
	.align		4
.L_11975:
        /*0168*/ 	.byte	0x03, 0x50
        /*016a*/ 	.short	0x0000


	//----- nvinfo : EIATTR_MAXREG_COUNT
	.align		4
        /*016c*/ 	.byte	0x03, 0x1b
        /*016e*/ 	.short	0x00ff


	//----- nvinfo : EIATTR_NUM_BARRIERS
	.align		4
        /*0170*/ 	.byte	0x02, 0x4c
        /*0172*/ 	.byte	0x01
	.zero		1


	//----- nvinfo : EIATTR_EXTERNS
	.align		4
        /*0174*/ 	.byte	0x04, 0x0f
        /*0176*/ 	.short	(.L_11977 - .L_11976)


	//   ....[0]....
	.align		4
.L_11976:
        /*0178*/ 	.word	index@(__assertfail)


	//----- nvinfo : EIATTR_MERCURY_ISA_VERSION
	.align		4
.L_11977:
        /*017c*/ 	.byte	0x03, 0x5f
        /*017e*/ 	.short	0x0101


	//----- nvinfo : EIATTR_COOP_GROUP_MASK_REGIDS
	.align		4
        /*0180*/ 	.byte	0x04, 0x29
        /*0182*/ 	.short	(.L_11979 - .L_11978)


	//   ....[0]....
.L_11978:
        /*0184*/ 	.word	0xffffffff


	//   ....[1]....
        /*0188*/ 	.word	0xffffffff


	//   ....[2]....
        /*018c*/ 	.word	0xffffffff


	//   ....[3]....
        /*0190*/ 	.word	0xffffffff


	//   ....[4]....
        /*0194*/ 	.word	0xffffffff


	//   ....[5]....
        /*0198*/ 	.word	0xffffffff


	//   ....[6]....
        /*019c*/ 	.word	0xffffffff


	//   ....[7]....
        /*01a0*/ 	.word	0xffffffff


	//   ....[8]....
        /*01a4*/ 	.word	0xffffffff


	//   ....[9]....
        /*01a8*/ 	.word	0xffffffff


	//   ....[10]....
        /*01ac*/ 	.word	0xffffffff


	//   ....[11]....
        /*01b0*/ 	.word	0xffffffff


	//   ....[12]....
        /*01b4*/ 	.word	0xffffffff


	//   ....[13]....
        /*01b8*/ 	.word	0xffffffff


	//   ....[14]....
        /*01bc*/ 	.word	0xffffffff


	//   ....[15]....
        /*01c0*/ 	.word	0xffffffff


	//   ....[16]....
        /*01c4*/ 	.word	0xffffffff


	//   ....[17]....
        /*01c8*/ 	.word	0xffffffff


	//   ....[18]....
        /*01cc*/ 	.word	0xffffffff


	//   ....[19]....
        /*01d0*/ 	.word	0xffffffff


	//   ....[20]....
        /*01d4*/ 	.word	0xffffffff


	//   ....[21]....
        /*01d8*/ 	.word	0xffffffff


	//   ....[22]....
        /*01dc*/ 	.word	0xffffffff


	//   ....[23]....
        /*01e0*/ 	.word	0x0500000f


	//   ....[24]....
        /*01e4*/ 	.word	0x0500000f


	//   ....[25]....
        /*01e8*/ 	.word	0x0500000f


	//   ....[26]....
        /*01ec*/ 	.word	0x0500000f


	//   ....[27]....
        /*01f0*/ 	.word	0x0500000f


	//   ....[28]....
        /*01f4*/ 	.word	0x0500000f


	//   ....[29]....
        /*01f8*/ 	.word	0x0500000f


	//   ....[30]....
        /*01fc*/ 	.word	0x0500000f


	//   ....[31]....
        /*0200*/ 	.word	0x0500000f


	//   ....[32]....
        /*0204*/ 	.word	0x0500000f


	//   ....[33]....
        /*0208*/ 	.word	0x0500000f


	//   ....[34]....
        /*020c*/ 	.word	0x0500000f


	//   ....[35]....
        /*0210*/ 	.word	0x0500000f


	//   ....[36]....
        /*0214*/ 	.word	0x0500000f


	//   ....[37]....
        /*0218*/ 	.word	0x0500000f


	//   ....[38]....
        /*021c*/ 	.word	0x0500000f


	//   ....[39]....
        /*0220*/ 	.word	0x0500000f


	//   ....[40]....
        /*0224*/ 	.word	0x0500000f


	//   ....[41]....
        /*0228*/ 	.word	0x0500000f


	//   ....[42]....
        /*022c*/ 	.word	0x0500000f


	//----- nvinfo : EIATTR_COOP_GROUP_INSTR_OFFSETS
	.align		4
.L_11979:
        /*0230*/ 	.byte	0x04, 0x28
        /*0232*/ 	.short	(.L_11981 - .L_11980)


	//   ....[0]....
.L_11980:
        /*0234*/ 	.word	0x00000b50


	//   ....[1]....
        /*0238*/ 	.word	0x00000b70


	//   ....[2]....
        /*023c*/ 	.word	0x00000b90


	//   ....[3]....
        /*0240*/ 	.word	0x00000bb0


	//   ....[4]....
        /*0244*/ 	.word	0x00000cc0


	//   ....[5]....
        /*0248*/ 	.word	0x00000ce0


	//   ....[6]....
        /*024c*/ 	.word	0x00000d00


	//   ....[7]....
        /*0250*/ 	.word	0x00001b50


	//   ....[8]....
        /*0254*/ 	.word	0x00001b80


	//   ....[9]....
        /*0258*/ 	.word	0x00001ba0


	//   ....[10]....
        /*025c*/ 	.word	0x00001bc0


	//   ....[11]....
        /*0260*/ 	.word	0x00001be0


	//   ....[12]....
        /*0264*/ 	.word	0x00001c30


	//   ....[13]....
        /*0268*/ 	.word	0x00001c50


	//   ....[14]....
        /*026c*/ 	.word	0x00001c70


	//   ....[15]....
        /*0270*/ 	.word	0x00002c90


	//   ....[16]....
        /*0274*/ 	.word	0x00002cb0


	//   ....[17]....
        /*0278*/ 	.word	0x00002cc0


	//   ....[18]....
        /*027c*/ 	.word	0x00002cd0


	//   ....[19]....
        /*0280*/ 	.word	0x00002ce0


	//   ....[20]....
        /*0284*/ 	.word	0x00002cf0


	//   ....[21]....
        /*0288*/ 	.word	0x00002d00


	//   ....[22]....
        /*028c*/ 	.word	0x00002d20


	//   ....[23]....
        /*0290*/ 	.word	0x000035c0


	//   ....[24]....
        /*0294*/ 	.word	0x00003620


	//   ....[25]....
        /*0298*/ 	.word	0x00003680


	//   ....[26]....
        /*029c*/ 	.word	0x000036e0


	//   ....[27]....
        /*02a0*/ 	.word	0x00003760


	//   ....[28]....
        /*02a4*/ 	.word	0x000037c0


	//   ....[29]....
        /*02a8*/ 	.word	0x00003820


	//   ....[30]....
        /*02ac*/ 	.word	0x000038a0


	//   ....[31]....
        /*02b0*/ 	.word	0x00003900


	//   ....[32]....
        /*02b4*/ 	.word	0x00003980


	//   ....[33]....
        /*02b8*/ 	.word	0x000039e0


	//   ....[34]....
        /*02bc*/ 	.word	0x00003a60


	//   ....[35]....
        /*02c0*/ 	.word	0x00003ac0


	//   ....[36]....
        /*02c4*/ 	.word	0x00003b40


	//   ....[37]....
        /*02c8*/ 	.word	0x00003ba0


	//   ....[38]....
        /*02cc*/ 	.word	0x00003c20


	//   ....[39]....
        /*02d0*/ 	.word	0x00003c80


	//   ....[40]....
        /*02d4*/ 	.word	0x00003d00


	//   ....[41]....
        /*02d8*/ 	.word	0x00003d60


	//   ....[42]....
        /*02dc*/ 	.word	0x00003de0


	//----- nvinfo : EIATTR_VRC_CTA_INIT_COUNT
	.align		4
.L_11981:
        /*02e0*/ 	.byte	0x02, 0x4a
	.zero		1
	.zero		1


	//----- nvinfo : EIATTR_SYSCALL_OFFSETS
	.align		4
        /*02e4*/ 	.byte	0x04, 0x46
        /*02e6*/ 	.short	(.L_11983 - .L_11982)


	//   ....[0]....
.L_11982:
        /*02e8*/ 	.word	0x00002b50


	//   ....[1]....
        /*02ec*/ 	.word	0x00003560


	//----- nvinfo : EIATTR_EXIT_INSTR_OFFSETS
	.align		4
.L_11983:
        /*02f0*/ 	.byte	0x04, 0x1c
        /*02f2*/ 	.short	(.L_11985 - .L_11984)


	//   ....[0]....
.L_11984:
        /*02f4*/ 	.word	0x00000090


	//   ....[1]....
        /*02f8*/ 	.word	0x00003320


	//   ....[2]....
        /*02fc*/ 	.word	0x00003350


	//   ....[3]....
        /*0300*/ 	.word	0x00003460


	//   ....[4]....
        /*0304*/ 	.word	0x00003570


	//----- nvinfo : EIATTR_CRS_STACK_SIZE
	.align		4
.L_11985:
        /*0308*/ 	.byte	0x04, 0x1e
        /*030a*/ 	.short	(.L_11987 - .L_11986)
.L_11986:
        /*030c*/ 	.word	0x00000000


	//----- nvinfo : EIATTR_CBANK_PARAM_SIZE
	.align		4
.L_11987:
        /*0310*/ 	.byte	0x03, 0x19
        /*0312*/ 	.short	0x008c


	//----- nvinfo : EIATTR_PARAM_CBANK
	.align		4
        /*0314*/ 	.byte	0x04, 0x0a
        /*0316*/ 	.short	(.L_11989 - .L_11988)
	.align		4
.L_11988:
        /*0318*/ 	.word	index@(.nv.constant0._ZN4vllm25paged_attention_v2_kernelIfhLi64ELi16ELi128ELNS_18Fp8KVCacheDataTypeE2ELb1ELi512EEEvPfS2_PT_PKS3_PKT0_S9_ifPKiSB_iPKfiiiSD_SD_iiiii)
        /*031c*/ 	.short	0x0380
        /*031e*/ 	.short	0x008c


	//----- nvinfo : EIATTR_SW_WAR
	.align		4
.L_11989:
        /*0320*/ 	.byte	0x04, 0x36
        /*0322*/ 	.short	(.L_11991 - .L_11990)
.L_11990:
        /*0324*/ 	.word	0x00000008
.L_11991:


//--------------------- .nv.info._ZN4vllm25paged_attention_v2_kernelIfhLi32ELi16ELi128ELNS_18Fp8KVCacheDataTypeE2ELb1ELi512EEEvPfS2_PT_PKS3_PKT0_S9_ifPKiSB_iPKfiiiSD_SD_iiiii --------------------------
	.section	.nv.info._ZN4vllm25paged_attention_v2_kernelIfhLi32ELi16ELi128ELNS_18Fp8KVCacheDataTypeE2ELb1ELi512EEEvPfS2_PT_PKS3_PKT0_S9_ifPKiSB_iPKfiiiSD_SD_iiiii,"",@"SHT_CUDA_INFO"
	.sectionflags	@""
	.align	4


	//----- nvinfo : EIATTR_CUDA_API_VERSION
	.align		4
        /*0000*/ 	.byte	0x04, 0x37
        /*0002*/ 	.short	(.L_11993 - .L_11992)
.L_11992:
        /*0004*/ 	.word	0x00000082


	//----- nvinfo : EIATTR_KPARAM_INFO
	.align		4
.L_11993:
        /*0008*/ 	.byte	0x04, 0x17
        /*000a*/ 	.short	(.L_11995 - .L_11994)
.L_11994:
        /*000c*/ 	.word	0x00000000
        /*0010*/ 	.short	0x0015
        /*0012*/ 	.short	0x0088
        /*0014*/ 	.byte	0x00, 0xf0, 0x11, 0x00


	//----- nvinfo : EIATTR_KPARAM_INFO
	.align		4
.L_11995:
        /*0018*/ 	.byte	0x04, 0x17
        /*001a*/ 	.short	(.L_11997 - .L_11996)
.L_11996:
        /*001c*/ 	.word	0x00000000
        /*0020*/ 	.short	0x0014
        /*0022*/ 	.short	0x0084
        /*0024*/ 	.byte	0x00, 0xf0, 0x11, 0x00


	//----- nvinfo : EIATTR_KPARAM_INFO
	.align		4
.L_11997:
        /*0028*/ 	.byte	0x04, 0x17
        /*002a*/ 	.short	(.L_11999 - .L_11998)
.L_11998:
        /*002c*/ 	.word	0x00000000
        /*0030*/ 	.short	0x0013
        /*0032*/ 	.short	0x0080
        /*0034*/ 	.byte	0x00, 0xf0, 0x11, 0x00


	//----- nvinfo : EIATTR_KPARAM_INFO
	.align		4
.L_11999:
        /*0038*/ 	.byte	0x04, 0x17
        /*003a*/ 	.short	(.L_12001 - .L_12000)
.L_12000:
        /*003c*/ 	.word	0x00000000
        /*0040*/ 	.short	0x0012
        /*0042*/ 	.short	0x007c
        /*0044*/ 	.byte	0x00, 0xf0, 0x11, 0x00


	//----- nvinfo : EIATTR_KPARAM_INFO
	.align		4
.L_12001:
        /*0048*/ 	.byte	0x04, 0x17
        /*004a*/ 	.short	(.L_12003 - .L_12002)
.L_12002:
        /*004c*/ 	.word	0x00000000
        /*0050*/ 	.short	0x0011
        /*0052*/ 	.short	0x0078
        /*0054*/ 	.byte	0x00, 0xf0, 0x11, 0x00


	//----- nvinfo : EIATTR_KPARAM_INFO
	.align		4
.L_12003:
        /*0058*/ 	.byte	0x04, 0x17
        /*005a*/ 	.short	(.L_12005 - .L_12004)
.L_12004:
        /*005c*/ 	.word	0x00000000
        /*0060*/ 	.short	0x0010
        /*0062*/ 	.short	0x0070
        /*0064*/ 	.byte	0x00, 0xf5, 0x21, 0x00


	//----- nvinfo : EIATTR_KPARAM_INFO
	.align		4
.L_12005:
        /*0068*/ 	.byte	0x04, 0x17
        /*006a*/ 	.short	(.L_12007 - .L_12006)
.L_12006:
        /*006c*/ 	.word	0x00000000
        /*0070*/ 	.short	0x000f
        /*0072*/ 	.short	0x0068
        /*0074*/ 	.byte	0x00, 0xf5, 0x21, 0x00


	//----- nvinfo : EIATTR_KPARAM_INFO
	.align		4
.L_12007:
        /*0078*/ 	.byte	0x04, 0x17
        /*007a*/ 	.short	(.L_12009 - .L_12008)
.L_12008:
        /*007c*/ 	.word	0x00000000
        /*0080*/ 	.short	0x000e
        /*0082*/ 	.short	0x0060
        /*0084*/ 	.byte	0x00, 0xf0, 0x11, 0x00


	//----- nvinfo : EIATTR_KPARAM_INFO
	.align		4
.L_12009:
        /*0088*/ 	.byte	0x04, 0x17
        /*008a*/ 	.short	(.L_12011 - .L_12010)
.L_12010:
        /*008c*/ 	.word	0x00000000
        /*0090*/ 	.short	0x000d
        /*0092*/ 	.short	0x005c
        /*0094*/ 	.byte	0x00, 0xf0, 0x11, 0x00


	//----- nvinfo : EIATTR_KPARAM_INFO
	.align		4
.L_12011:
        /*0098*/ 	.byte	0x04, 0x17
        /*009a*/ 	.short	(.L_12013 - .L_12012)
.L_12012:
        /*009c*/ 	.word	0x00000000
        /*00a0*/ 	.short	0x000c
        /*00a2*/ 	.short	0x0058
        /*00a4*/ 	.byte	0x00, 0xf0, 0x11, 0x00


	//----- nvinfo : EIATTR_KPARAM_INFO
	.align		4
.L_12013:
        /*00a8*/ 	.byte	0x04, 0x17
        /*00aa*/ 	.short	(.L_12015 - .L_12014)
.L_12014:
        /*00ac*/ 	.word	0x00000000
        /*00b0*/ 	.short	0x000b
        /*00b2*/ 	.short	0x0050
        /*00b4*/ 	.byte	0x00, 0xf5, 0x21, 0x00


	//----- nvinfo : EIATTR_KPARAM_INFO
	.align		4
.L_12015:
        /*00b8*/ 	.byte	0x04, 0x17
        /*00ba*/ 	.short	(.L_12017 - .L_12016)
.L_12016:
        /*00bc*/ 	.word	0x00000000
        /*00c0*/ 	.short	0x000a
        /*00c2*/ 	.short	0x0048
        /*00c4*/ 	.byte	0x00, 0xf0, 0x11, 0x00


	//----- nvinfo : EIATTR_KPARAM_INFO
	.align		4
.L_12017:
        /*00c8*/ 	.byte	0x04, 0x17
        /*00ca*/ 	.short	(.L_12019 - .L_12018)
.L_12018:
        /*00cc*/ 	.word	0x00000000
        /*00d0*/ 	.short	0x0009
        /*00d2*/ 	.short	0x0040
        /*00d4*/ 	.byte	0x00, 0xf5, 0x21, 0x00


	//----- nvinfo : EIATTR_KPARAM_INFO
	.align		4
.L_12019:
        /*00d8*/ 	.byte	0x04, 0x17
        /*00da*/ 	.short	(.L_12021 - .L_12020)
.L_12020:
        /*00dc*/ 	.word	0x00000000
        /*00e0*/ 	.short	0x0008
        /*00e2*/ 	.short	0x0038
        /*00e4*/ 	.byte	0x00, 0xf5, 0x21, 0x00


	//----- nvinfo : EIATTR_KPARAM_INFO
	.align		4
.L_12021:
        /*00e8*/ 	.byte	0x04, 0x17
        /*00ea*/ 	.short	(.L_12023 - .L_12022)
.L_12022:
        /*00ec*/ 	.word	0x00000000
        /*00f0*/ 	.short	0x0007
        /*00f2*/ 	.short	0x0034
        /*00f4*/ 	.byte	0x00, 0xf0, 0x11, 0x00


	//----- nvinfo : EIATTR_KPARAM_INFO
	.align		4
.L_12023:
        /*00f8*/ 	.byte	0x04, 0x17
        /*00fa*/ 	.short	(.L_12025 - .L_12024)
.L_12024:
        /*00fc*/ 	.word	0x00000000
        /*0100*/ 	.short	0x0006
        /*0102*/ 	.short	0x0030
        /*0104*/ 	.byte	0x00, 0xf0, 0x11, 0x00


	//----- nvinfo : EIATTR_KPARAM_INFO
	.align		4
.L_12025:
        /*0108*/ 	.byte	0x04, 0x17
        /*010a*/ 	.short	(.L_12027 - .L_12026)
.L_12026:
        /*010c*/ 	.word	0x00000000
        /*0110*/ 	.short	0x0005
        /*0112*/ 	.short	0x0028
        /*0114*/ 	.byte	0x00, 0xf5, 0x21, 0x00


	//----- nvinfo : EIATTR_KPARAM_INFO
	.align		4
.L_12027:
        /*0118*/ 	.byte	0x04, 0x17
        /*011a*/ 	.short	(.L_12029 - .L_12028)
.L_12028:
        /*011c*/ 	.word	0x00000000
        /*0120*/ 	.short	0x0004
        /*0122*/ 	.short	0x0020
        /*0124*/ 	.byte	0x00, 0xf5, 0x21, 0x00


	//----- nvinfo : EIATTR_KPARAM_INFO
	.align		4
.L_12029:
        /*0128*/ 	.byte	0x04, 0x17
        /*012a*/ 	.short	(.L_12031 - .L_12030)
.L_12030:
        /*012c*/ 	.word	0x00000000
        /*0130*/ 	.short	0x0003
        /*0132*/ 	.short	0x0018
        /*0134*/ 	.byte	0x00, 0xf5, 0x21, 0x00


	//----- nvinfo : EIATTR_KPARAM_INFO
	.align		4
.L_12031:
        /*0138*/ 	.byte	0x04, 0x17
        /*013a*/ 	.short	(.L_12033 - .L_12032)
.L_12032:
        /*013c*/ 	.word	0x00000000
        /*0140*/ 	.short	0x0002
        /*0142*/ 	.short	0x0010
        /*0144*/ 	.byte	0x00, 0xf5, 0x21, 0x00


	//----- nvinfo : EIATTR_KPARAM_INFO
	.align		4
.L_12033:
        /*0148*/ 	.byte	0x04, 0x17
        /*014a*/ 	.short	(.L_12035 - .L_12034)
.L_12034:
        /*014c*/ 	.word	0x00000000
        /*0150*/ 	.short	0x0001
        /*0152*/ 	.short	0x0008
        /*0154*/ 	.byte	0x00, 0xf5, 0x21, 0x00


	//----- nvinfo : EIATTR_KPARAM_INFO
	.align		4
.L_12035:
        /*0158*/ 	.byte	0x04, 0x17
        /*015a*/ 	.short	(.L_12037 - .L_12036)
.L_12036:
        /*015c*/ 	.word	0x00000000
        /*0160*/ 	.short	0x0000
        /*0162*/ 	.short	0x0000
        /*0164*/ 	.byte	0x00, 0xf5, 0x21, 0x00


	//----- nvinfo : EIATTR_SPARSE_MMA_MASK
	.align		4
.L_12037:
        /*0168*/ 	.byte	0x03, 0x50
        /*016a*/ 	.short	0x0000


	//----- nvinfo : EIATTR_MAXREG_COUNT
	.align		4
        /*016c*/ 	.byte	0x03, 0x1b
        /*016e*/ 	.short	0x00ff


	//----- nvinfo : EIATTR_NUM_BARRIERS
	.align		4
        /*0170*/ 	.byte	0x02, 0x4c
        /*0172*/ 	.byte	0x01
	.zero		1


	//----- nvinfo : EIATTR_EXTERNS
	.align		4
        /*0174*/ 	.byte	0x04, 0x0f
        /*0176*/ 	.short	(.L_12039 - .L_12038)


	//   ....[0]....
	.align		4
.L_12038:
        /*0178*/ 	.word	index@(__assertfail)


	//----- nvinfo : EIATTR_MERCURY_ISA_VERSION
	.align		4
.L_12039:
        /*017c*/ 	.byte	0x03, 0x5f
        /*017e*/ 	.short	0x0101


	//----- nvinfo : EIATTR_COOP_GROUP_MASK_REGIDS
	.align		4
        /*0180*/ 	.byte	0x04, 0x29
        /*0182*/ 	.short	(.L_12041 - .L_12040)


	//   ....[0]....
.L_12040:
        /*0184*/ 	.word	0xffffffff


	//   ....[1]....
        /*0188*/ 	.word	0xffffffff


	//   ....[2]....
        /*018c*/ 	.word	0xffffffff


	//   ....[3]....
        /*0190*/ 	.word	0xffffffff


	//   ....[4]....
        /*0194*/ 	.word	0xffffffff


	//   ....[5]....
        /*0198*/ 	.word	0xffffffff


	//   ....[6]....
        /*019c*/ 	.word	0xffffffff


	//   ....[7]....
        /*01a0*/ 	.word	0xffffffff


	//   ....[8]....
        /*01a4*/ 	.word	0xffffffff


	//   ....[9]....
        /*01a8*/ 	.word	0xffffffff


	//   ....[10]....
        /*01ac*/ 	.word	0xffffffff


	//   ....[11]....
        /*01b0*/ 	.word	0xffffffff


	//   ....[12]....
        /*01b4*/ 	.word	0xffffffff


	//   ....[13]....
        /*01b8*/ 	.word	0xffffffff


	//   ....[14]....
        /*01bc*/ 	.word	0xffffffff


	//   ....[15]....
        /*01c0*/ 	.word	0xffffffff


	//   ....[16]....
        /*01c4*/ 	.word	0xffffffff


	//   ....[17]....
        /*01c8*/ 	.word	0xffffffff


	//   ....[18]....
        /*01cc*/ 	.word	0xffffffff


	//   ....[19]....
        /*01d0*/ 	.word	0x0500000f


	//   ....[20]....
        /*01d4*/ 	.word	0x0500000f


	//   ....[21]....
        /*01d8*/ 	.word	0x0500000f


	//   ....[22]....
        /*01dc*/ 	.word	0x0500000f


	//   ....[23]....
        /*01e0*/ 	.word	0x0500000f


	//   ....[24]....
        /*01e4*/ 	.word	0x0500000f


	//   ....[25]....
        /*01e8*/ 	.word	0x0500000f


	//   ....[26]....
        /*01ec*/ 	.word	0x0500000f


	//   ....[27]....
        /*01f0*/ 	.word	0x0500000f


	//   ....[28]....
        /*01f4*/ 	.word	0x0500000f


	//   ....[29]....
        /*01f8*/ 	.word	0x0500000f


	//   ....[30]....
        /*01fc*/ 	.word	0x0500000f


	//----- nvinfo : EIATTR_COOP_GROUP_INSTR_OFFSETS
	.align		4
.L_12041:
        /*0200*/ 	.byte	0x04, 0x28
        /*0202*/ 	.short	(.L_12043 - .L_12042)


	//   ....[0]....
.L_12042:
        /*0204*/ 	.word	0x00000b60


	//   ....[1]....
        /*0208*/ 	.word	0x00000b80


	//   ....[2]....
        /*020c*/ 	.word	0x00000ba0


	//   ....[3]....
        /*0210*/ 	.word	0x00000bc0


	//   ....[4]....
        /*0214*/ 	.word	0x00000cd0


	//   ....[5]....
        /*0218*/ 	.word	0x00000cf0


	//   ....[6]....
        /*021c*/ 	.word	0x00000d10


	//   ....[7]....
        /*0220*/ 	.word	0x00001b60


	//   ....[8]....
        /*0224*/ 	.word	0x00001b90


	//   ....[9]....
        /*0228*/ 	.word	0x00001bb0


	//   ....[10]....
        /*022c*/ 	.word	0x00001bd0


	//   ....[11]....
        /*0230*/ 	.word	0x00001bf0


	//   ....[12]....
        /*0234*/ 	.word	0x00001c40


	//   ....[13]....
        /*0238*/ 	.word	0x00001c60


	//   ....[14]....
        /*023c*/ 	.word	0x00001c80


	//   ....[15]....
        /*0240*/ 	.word	0x00002c20


	//   ....[16]....
        /*0244*/ 	.word	0x00002c30


	//   ....[17]....
        /*0248*/ 	.word	0x00002c40


	//   ....[18]....
        /*024c*/ 	.word	0x00002c50


	//   ....[19]....
        /*0250*/ 	.word	0x00003260


	//   ....[20]....
        /*0254*/ 	.word	0x000032c0


	//   ....[21]....
        /*0258*/ 	.word	0x00003320


	//   ....[22]....
        /*025c*/ 	.word	0x00003380


	//   ....[23]....
        /*0260*/ 	.word	0x00003400


	//   ....[24]....
        /*0264*/ 	.word	0x00003460


	//   ....[25]....
        /*0268*/ 	.word	0x000034c0


	//   ....[26]....
        /*026c*/ 	.word	0x00003540


	//   ....[27]....
        /*0270*/ 	.word	0x000035a0


	//   ....[28]....
        /*0274*/ 	.word	0x00003620


	//   ....[29]....
        /*0278*/ 	.word	0x00003680


	//   ....[30]....
        /*027c*/ 	.word	0x000036f0


	//----- nvinfo : EIATTR_VRC_CTA_INIT_COUNT
	.align		4
.L_12043:
        /*0280*/ 	.byte	0x02, 0x4a
	.zero		1
	.zero		1


	//----- nvinfo : EIATTR_SYSCALL_OFFSETS
	.align		4
        /*0284*/ 	.byte	0x04, 0x46
        /*0286*/ 	.short	(.L_12045 - .L_12044)


	//   ....[0]....
.L_12044:
        /*0288*/ 	.word	0x00002b60


	//   ....[1]....
        /*028c*/ 	.word	0x00003200


	//----- nvinfo : EIATTR_EXIT_INSTR_OFFSETS
	.align		4
.L_12045:
        /*0290*/ 	.byte	0x04, 0x1c
        /*0292*/ 	.short	(.L_12047 - .L_12046)


	//   ....[0]....
.L_12046:
        /*0294*/ 	.word	0x00000090


	//   ....[1]....
        /*0298*/ 	.word	0x00002fc0


	//   ....[2]....
        /*029c*/ 	.word	0x00002ff0


	//   ....[3]....
        /*02a0*/ 	.word	0x00003100


	//   ....[4]....
        /*02a4*/ 	.word	0x00003210


	//----- nvinfo : EIATTR_CRS_STACK_SIZE
	.align		4
.L_12047:
        /*02a8*/ 	.byte	0x04, 0x1e
        /*02aa*/ 	.short	(.L_12049 - .L_12048)
.L_12048:
        /*02ac*/ 	.word	0x00000000


	//----- nvinfo : EIATTR_CBANK_PARAM_SIZE
	.align		4
.L_12049:
        /*02b0*/ 	.byte	0x03, 0x19
        /*02b2*/ 	.short	0x008c


	//----- nvinfo : EIATTR_PARAM_CBANK
	.align		4
        /*02b4*/ 	.byte	0x04, 0x0a
        /*02b6*/ 	.short	(.L_12051 - .L_12050)
	.align		4
.L_12050:
        /*02b8*/ 	.word	index@(.nv.constant0._ZN4vllm25paged_attention_v2_kernelIfhLi32ELi16ELi128ELNS_18Fp8KVCacheDataTypeE2ELb1ELi512EEEvPfS2_PT_PKS3_PKT0_S9_ifPKiSB_iPKfiiiSD_SD_iiiii)
        /*02bc*/ 	.short	0x0380
        /*02be*/ 	.short	0x008c


	//----- nvinfo : EIATTR_SW_WAR
	.align		4
.L_12051:
        /*02c0*/ 	.byte	0x04, 0x36
        /*02c2*/ 	.short	(.L_12053 - .L_12052)
.L_12052:
        /*02c4*/ 	.word	0x00000008
.L_12053:


//--------------------- .nv.info._ZN4vllm25paged_attention_v2_kernelIfhLi256ELi8ELi128ELNS_18Fp8KVCacheDataTypeE2ELb0ELi512EEEvPfS2_PT_PKS3_PKT0_S9_ifPKiSB_iPKfiiiSD_SD_iiiii --------------------------
	.section	.nv.info._ZN4vllm25paged_attention_v2_kernelIfhLi256ELi8ELi128ELNS_18Fp8KVCacheDataTypeE2ELb0ELi512EEEvPfS2_PT_PKS3_PKT0_S9_ifPKiSB_iPKfiiiSD_SD_iiiii,"",@"SHT_CUDA_INFO"
	.sectionflags	@""
	.align	4


	//----- nvinfo : EIATTR_CUDA_API_VERSION
	.align		4
        /*0000*/ 	.byte	0x04, 0x37
        /*0002*/ 	.short	(.L_12055 - .L_12054)
.L_12054:
        /*0004*/ 	.word	0x00000082


	//----- nvinfo : EIATTR_KPARAM_INFO
	.align		4
.L_12055:
        /*0008*/ 	.byte	0x04, 0x17
        /*000a*/ 	.short	(.L_12057 - .L_12056)
.L_12056:
        /*000c*/ 	.word	0x00000000
        /*0010*/ 	.short	0x0015
        /*0012*/ 	.short	0x0088
        /*0014*/ 	.byte	0x00, 0xf0, 0x11, 0x00


	//----- nvinfo : EIATTR_KPARAM_INFO
	.align		4
.L_12057:
        /*0018*/ 	.byte	0x04, 0x17
        /*001a*/ 	.short	(.L_12059 - .L_12058)
.L_12058:
        /*001c*/ 	.word	0x00000000
        /*0020*/ 	.short	0x0014
        /*0022*/ 	.short	0x0084
        /*0024*/ 	.byte	0x00, 0xf0, 0x11, 0x00


	//----- nvinfo : EIATTR_KPARAM_INFO
	.align		4
.L_12059:
        /*0028*/ 	.byte	0x04, 0x17
        /*002a*/ 	.short	(.L_12061 - .L_12060)
.L_12060:
        /*002c*/ 	.word	0x00000000
        /*0030*/ 	.short	0x0013
        /*0032*/ 	.short	0x0080
        /*0034*/ 	.byte	0x00, 0xf0, 0x11, 0x00


	//----- nvinfo : EIATTR_KPARAM_INFO
	.align		4
.L_12061:
        /*0038*/ 	.byte	0x04, 0x17
        /*003a*/ 	.short	(.L_12063 - .L_12062)
.L_12062:
        /*003c*/ 	.word	0x00000000
        /*0040*/ 	.short	0x0012
        /*0042*/ 	.short	0x007c
        /*0044*/ 	.byte	0x00, 0xf0, 0x11, 0x00


	//----- nvinfo : EIATTR_KPARAM_INFO
	.align		4
.L_12063:
        /*0048*/ 	.byte	0x04, 0x17
        /*004a*/ 	.short	(.L_12065 - .L_12064)
.L_12064:
        /*004c*/ 	.word	0x00000000
        /*0050*/ 	.short	0x0011
        /*0052*/ 	.short	0x0078
        /*0054*/ 	.byte	0x00, 0xf0, 0x11, 0x00


	//----- nvinfo : EIATTR_KPARAM_INFO
	.align		4
.L_12065:
        /*0058*/ 	.byte	0x04, 0x17
        /*005a*/ 	.short	(.L_12067 - .L_12066)
.L_12066:
        /*005c*/ 	.word	0x00000000
        /*0060*/ 	.short	0x0010
        /*0062*/ 	.short	0x0070
        /*0064*/ 	.byte	0x00, 0xf5, 0x21, 0x00


	//----- nvinfo : EIATTR_KPARAM_INFO
	.align		4
.L_12067:
        /*0068*/ 	.byte	0x04, 0x17
        /*006a*/ 	.short	(.L_12069 - .L_12068)
.L_12068:
        /*006c*/ 	.word	0x00000000
        /*0070*/ 	.short	0x000f
        /*0072*/ 	.short	0x0068
        /*0074*/ 	.byte	0x00, 0xf5, 0x21, 0x00


	//----- nvinfo : EIATTR_KPARAM_INFO
	.align		4
.L_12069:
        /*0078*/ 	.byte	0x04, 0x17
        /*007a*/ 	.short	(.L_12071 - .L_12070)
.L_12070:
        /*007c*/ 	.word	0x00000000
        /*0080*/ 	.short	0x000e
        /*0082*/ 	.short	0x0060
        /*0084*/ 	.byte	0x00, 0xf0, 0x11, 0x00


	//----- nvinfo : EIATTR_KPARAM_INFO
	.align		4
.L_12071:
        /*0088*/ 	.byte	0x04, 0x17
        /*008a*/ 	.short	(.L_12073 - .L_12072)
.L_12072:
        /*008c*/ 	.word	0x00000000
        /*0090*/ 	.short	0x000d
        /*0092*/ 	.short	0x005c
        /*0094*/ 	.byte	0x00, 0xf0, 0x11, 0x00


	//----- nvinfo : EIATTR_KPARAM_INFO
	.align		4
.L_12073:
        /*0098*/ 	.byte	0x04, 0x17
        /*009a*/ 	.short	(.L_12075 - .L_12074)
.L_12074:
        /*009c*/ 	.word	0x00000000
        /*00a0*/ 	.short	0x000c
        /*00a2*/ 	.short	0x0058
        /*00a4*/ 	.byte	0x00, 0xf0, 0x11, 0x00


	//----- nvinfo : EIATTR_KPARAM_INFO
	.align		4
.L_12075:
        /*00a8*/ 	.byte	0x04, 0x17
        /*00aa*/ 	.short	(.L_12077 - .L_12076)
.L_12076:
        /*00ac*/ 	.word	0x00000000
        /*00b0*/ 	.short	0x000b
        /*00b2*/ 	.short	0x0050
        /*00b4*/ 	.byte	0x00, 0xf5, 0x21, 0x00


	//----- nvinfo : EIATTR_KPARAM_INFO
	.align		4
.L_12077:
        /*00b8*/ 	.byte	0x04, 0x17
        /*00ba*/ 	.short	(.L_12079 - .L_12078)
.L_12078:
        /*00bc*/ 	.word	0x00000000
        /*00c0*/ 	.short	0x000a
        /*00c2*/ 	.short	0x0048
        /*00c4*/ 	.byte	0x00, 0xf0, 0x11, 0x00


	//----- nvinfo : EIATTR_KPARAM_INFO
	.align		4
.L_12079:
        /*00c8*/ 	.byte	0x04, 0x17
        /*00ca*/ 	.short	(.L_12081 - .L_12080)
.L_12080:
        /*00cc*/ 	.word	0x00000000
        /*00d0*/ 	.short	0x0009
        /*00d2*/ 	.short	0x0040
        /*00d4*/ 	.byte	0x00, 0xf5, 0x21, 0x00


	//----- nvinfo : EIATTR_KPARAM_INFO
	.align		4
.L_12081:
        /*00d8*/ 	.byte	0x04, 0x17
        /*00da*/ 	.short	(.L_12083 - .L_12082)
.L_12082:
        /*00dc*/ 	.word	0x00000000
        /*00e0*/ 	.short	0x0008
        /*00e2*/ 	.short	0x0038
        /*00e4*/ 	.byte	0x00, 0xf5, 0x21, 0x00


	//----- nvinfo : EIATTR_KPARAM_INFO
	.align		4
.L_12083:
        /*00e8*/ 	.byte	0x04, 0x17
        /*00ea*/ 	.short	(.L_12085 - .L_12084)
.L_12084:
        /*00ec*/ 	.word	0x00000000
        /*00f0*/ 	.short	0x0007
        /*00f2*/ 	.short	0x0034
        /*00f4*/ 	.byte	0x00, 0xf0, 0x11, 0x00


	//----- nvinfo : EIATTR_KPARAM_INFO
	.align		4
.L_12085:
        /*00f8*/ 	.byte	0x04, 0x17
        /*00fa*/ 	.short	(.L_12087 - .L_12086)
.L_12086:
        /*00fc*/ 	.word	0x00000000
        /*0100*/ 	.short	0x0006
        /*0102*/ 	.short	0x0030
        /*0104*/ 	.byte	0x00, 0xf0, 0x11, 0x00


	//----- nvinfo : EIATTR_KPARAM_INFO
	.align		4
.L_12087:
        /*0108*/ 	.byte	0x04, 0x17
        /*010a*/ 	.short	(.L_12089 - .L_12088)
.L_12088:
        /*010c*/ 	.word	0x00000000
        /*0110*/ 	.short	0x0005
        /*0112*/ 	.short	0x0028
        /*0114*/ 	.byte	0x00, 0xf5, 0x21, 0x00


	//----- nvinfo : EIATTR_KPARAM_INFO
	.align		4
.L_12089:
        /*0118*/ 	.byte	0x04, 0x17
        /*011a*/ 	.short	(.L_12091 - .L_12090)
.L_12090:
        /*011c*/ 	.word	0x00000000
        /*0120*/ 	.short	0x0004
        /*0122*/ 	.short	0x0020
        /*0124*/ 	.byte	0x00, 0xf5, 0x21, 0x00


	//----- nvinfo : EIATTR_KPARAM_INFO
	.align		4
.L_12091:
        /*0128*/ 	.byte	0x04, 0x17
        /*012a*/ 	.short	(.L_12093 - .L_12092)
.L_12092:
        /*012c*/ 	.word	0x00000000
        /*0130*/ 	.short	0x0003
        /*0132*/ 	.short	0x0018
        /*0134*/ 	.byte	0x00, 0xf5, 0x21, 0x00


	//----- nvinfo : EIATTR_KPARAM_INFO
	.align		4
.L_12093:
        /*0138*/ 	.byte	0x04, 0x17
        /*013a*/ 	.short	(.L_12095 - .L_12094)
.L_12094:
        /*013c*/ 	.word	0x00000000
        /*0140*/ 	.short	0x0002
        /*0142*/ 	.short	0x0010
        /*0144*/ 	.byte	0x00, 0xf5, 0x21, 0x00


	//----- nvinfo : EIATTR_KPARAM_INFO
	.align		4
.L_12095:
        /*0148*/ 	.byte	0x04, 0x17
        /*014a*/ 	.short	(.L_12097 - .L_12096)
.L_12096:
        /*014c*/ 	.word	0x00000000
        /*0150*/ 	.short	0x0001
        /*0152*/ 	.short	0x0008
        /*0154*/ 	.byte	0x00, 0xf5, 0x21, 0x00


	//----- nvinfo : EIATTR_KPARAM_INFO
	.align		4
.L_12097:
        /*0158*/ 	.byte	0x04, 0x17
        /*015a*/ 	.short	(.L_12099 - .L_12098)
.L_12098:
        /*015c*/ 	.word	0x00000000
        /*0160*/ 	.short	0x0000
        /*0162*/ 	.short	0x0000
        /*0164*/ 	.byte	0x00, 0xf5, 0x21, 0x00


	//----- nvinfo : EIATTR_SPARSE_MMA_MASK
	.align		4
.L_12099:
        /*0168*/ 	.byte	0x03, 0x50
        /*016a*/ 	.short	0x0000


	//----- nvinfo : EIATTR_MAXREG_COUNT
	.align		4
        /*016c*/ 	.byte	0x03, 0x1b
        /*016e*/ 	.short	0x00ff


	//----- nvinfo : EIATTR_NUM_BARRIERS
	.align		4
        /*0170*/ 	.byte	0x02, 0x4c
        /*0172*/ 	.byte	0x01
	.zero		1


	//----- nvinfo : EIATTR_EXTERNS
	.align		4
        /*0174*/ 	.byte	0x04, 0x0f
        /*0176*/ 	.short	(.L_12101 - .L_12100)


	//   ....[0]....
	.align		4
.L_12100:
        /*0178*/ 	.word	index@(__assertfail)


	//----- nvinfo : EIATTR_MERCURY_ISA_VERSION
	.align		4
.L_12101:
        /*017c*/ 	.byte	0x03, 0x5f
        /*017e*/ 	.short	0x0101


	//----- nvinfo : EIATTR_COOP_GROUP_MASK_REGIDS
	.align		4
        /*0180*/ 	.byte	0x04, 0x29
        /*0182*/ 	.short	(.L_12103 - .L_12102)


	//   ....[0]....
.L_12102:
        /*0184*/ 	.word	0xffffffff


	//   ....[1]....
        /*0188*/ 	.word	0xffffffff


	//   ....[2]....
        /*018c*/ 	.word	0xffffffff


	//   ....[3]....
        /*0190*/ 	.word	0xffffffff


	//   ....[4]....
        /*0194*/ 	.word	0xffffffff


	//   ....[5]....
        /*0198*/ 	.word	0xffffffff


	//   ....[6]....
        /*019c*/ 	.word	0xffffffff


	//   ....[7]....
        /*01a0*/ 	.word	0xffffffff


	//   ....[8]....
        /*01a4*/ 	.word	0xffffffff


	//   ....[9]....
        /*01a8*/ 	.word	0xffffffff


	//   ....[10]....
        /*01ac*/ 	.word	0xffffffff


	//   ....[11]....
        /*01b0*/ 	.word	0xffffffff


	//   ....[12]....
        /*01b4*/ 	.word	0xffffffff


	//   ....[13]....
        /*01b8*/ 	.word	0xffffffff


	//   ....[14]....
        /*01bc*/ 	.word	0x0500000f


	//   ....[15]....
        /*01c0*/ 	.word	0x0500000f


	//   ....[16]....
        /*01c4*/ 	.word	0x0500000f


	//----- nvinfo : EIATTR_COOP_GROUP_INSTR_OFFSETS
	.align		4
.L_12103:
        /*01c8*/ 	.byte	0x04, 0x28
        /*01ca*/ 	.short	(.L_12105 - .L_12104)


	//   ....[0]....
.L_12104:
        /*01cc*/ 	.word	0x000003d0


	//   ....[1]....
        /*01d0*/ 	.word	0x000003f0


	//   ....[2]....
        /*01d4*/ 	.word	0x00000410


	//   ....[3]....
        /*01d8*/ 	.word	0x00000510


	//   ....[4]....
        /*01dc*/ 	.word	0x00000530


	//   ....[5]....
        /*01e0*/ 	.word	0x00000560


	//   ....[6]....
        /*01e4*/ 	.word	0x000013b0


	//   ....[7]....
        /*01e8*/ 	.word	0x000013e0


	//   ....[8]....
        /*01ec*/ 	.word	0x00001400


	//   ....[9]....
        /*01f0*/ 	.word	0x00001420


	//   ....[10]....
        /*01f4*/ 	.word	0x00001440


	//   ....[11]....
        /*01f8*/ 	.word	0x00001490


	//   ....[12]....
        /*01fc*/ 	.word	0x000014b0


	//   ....[13]....
        /*0200*/ 	.word	0x000014d0


	//   ....[14]....
        /*0204*/ 	.word	0x00002a40


	//   ....[15]....
        /*0208*/ 	.word	0x00002aa0


	//   ....[16]....
        /*020c*/ 	.word	0x00002b00


	//----- nvinfo : EIATTR_VRC_CTA_INIT_COUNT
	.align		4
.L_12105:
        /*0210*/ 	.byte	0x02, 0x4a
	.zero		1
	.zero		1


	//----- nvinfo : EIATTR_SYSCALL_OFFSETS
	.align		4
        /*0214*/ 	.byte	0x04, 0x46
        /*0216*/ 	.short	(.L_12107 - .L_12106)


	//   ....[0]....
.L_12106:
        /*0218*/ 	.word	0x00000330


	//----- nvinfo : EIATTR_EXIT_INSTR_OFFSETS
	.align		4
.L_12107:
        /*021c*/ 	.byte	0x04, 0x1c
        /*021e*/ 	.short	(.L_12109 - .L_12108)


	//   ....[0]....
.L_12108:
        /*0220*/ 	.word	0x000000d0


	//   ....[1]....
        /*0224*/ 	.word	0x00002820


	//   ....[2]....
        /*0228*/ 	.word	0x00002850


	//   ....[3]....
        /*022c*/ 	.word	0x000029f0


	//----- nvinfo : EIATTR_CRS_STACK_SIZE
	.align		4
.L_12109:
        /*0230*/ 	.byte	0x04, 0x1e
        /*0232*/ 	.short	(.L_12111 - .L_12110)
.L_12110:
        /*0234*/ 	.word	0x00000000


	//----- nvinfo : EIATTR_CBANK_PARAM_SIZE
	.align		4
.L_12111:
        /*0238*/ 	.byte	0x03, 0x19
        /*023a*/ 	.short	0x008c


	//----- nvinfo : EIATTR_PARAM_CBANK
	.align		4
        /*023c*/ 	.byte	0x04, 0x0a
        /*023e*/ 	.short	(.L_12113 - .L_12112)
	.align		4
.L_12112:
        /*0240*/ 	.word	index@(.nv.constant0._ZN4vllm25paged_attention_v2_kernelIfhLi256ELi8ELi128ELNS_18Fp8KVCacheDataTypeE2ELb0ELi512EEEvPfS2_PT_PKS3_PKT0_S9_ifPKiSB_iPKfiiiSD_SD_iiiii)
        /*0244*/ 	.short	0x0380
        /*0246*/ 	.short	0x008c


	//----- nvinfo : EIATTR_SW_WAR
	.align		4
.L_12113:
        /*0248*/ 	.byte	0x04, 0x36
        /*024a*/ 	.short	(.L_12115 - .L_12114)
.L_12114:
        /*024c*/ 	.word	0x00000008
.L_12115:


//--------------------- .nv.info._ZN4vllm25paged_attention_v2_kernelIfhLi192ELi8ELi128ELNS_18Fp8KVCacheDataTypeE2ELb0ELi512EEEvPfS2_PT_PKS3_PKT0_S9_ifPKiSB_iPKfiiiSD_SD_iiiii --------------------------
	.section	.nv.info._ZN4vllm25paged_attention_v2_kernelIfhLi192ELi8ELi128ELNS_18Fp8KVCacheDataTypeE2ELb0ELi512EEEvPfS2_PT_PKS3_PKT0_S9_ifPKiSB_iPKfiiiSD_SD_iiiii,"",@"SHT_CUDA_INFO"
	.sectionflags	@""
	.align	4


	//----- nvinfo : EIATTR_CUDA_API_VERSION
	.align		4
        /*0000*/ 	.byte	0x04, 0x37
        /*0002*/ 	.short	(.L_12117 - .L_12116)
.L_12116:
        /*0004*/ 	.word	0x00000082


	//----- nvinfo : EIATTR_KPARAM_INFO
	.align		4
.L_12117:
        /*0008*/ 	.byte	0x04, 0x17
        /*000a*/ 	.short	(.L_12119 - .L_12118)
.L_12118:
        /*000c*/ 	.word	0x00000000
        /*0010*/ 	.short	0x0015
        /*0012*/ 	.short	0x0088
        /*0014*/ 	.byte	0x00, 0xf0, 0x11, 0x00


	//----- nvinfo : EIATTR_KPARAM_INFO
	.align		4
.L_12119:
        /*0018*/ 	.byte	0x04, 0x17
        /*001a*/ 	.short	(.L_12121 - .L_12120)
.L_12120:
        /*001c*/ 	.word	0x00000000
        /*0020*/ 	.short	0x0014
        /*0022*/ 	.short	0x0084
        /*0024*/ 	.byte	0x00, 0xf0, 0x11, 0x00


	//----- nvinfo : EIATTR_KPARAM_INFO
	.align		4
.L_12121:
        /*0028*/ 	.byte	0x04, 0x17
        /*002a*/ 	.short	(.L_12123 - .L_12122)
.L_12122:
        /*002c*/ 	.word	0x00000000
        /*0030*/ 	.short	0x0013
        /*0032*/ 	.short	0x0080
        /*0034*/ 	.byte	0x00, 0xf0, 0x11, 0x00


	//----- nvinfo : EIATTR_KPARAM_INFO
	.align		4
.L_12123:
        /*0038*/ 	.byte	0x04, 0x17
        /*003a*/ 	.short	(.L_12125 - .L_12124)
.L_12124:
        /*003c*/ 	.word	0x00000000
        /*0040*/ 	.short	0x0012
        /*0042*/ 	.short	0x007c
        /*0044*/ 	.byte	0x00, 0xf0, 0x11, 0x00


	//----- nvinfo : EIATTR_KPARAM_INFO
	.align		4
.L_12125:
        /*0048*/ 	.byte	0x04, 0x17
        /*004a*/ 	.short	(.L_12127 - .L_12126)
.L_12126:
        /*004c*/ 	.word	0x00000000
        /*0050*/ 	.short	0x0011
        /*0052*/ 	.short	0x0078
        /*0054*/ 	.byte	0x00, 0xf0, 0x11, 0x00


	//----- nvinfo : EIATTR_KPARAM_INFO
	.align		4
.L_12127:
        /*0058*/ 	.byte	0x04, 0x17
        /*005a*/ 	.short	(.L_12129 - .L_12128)
.L_12128:
        /*005c*/ 	.word	0x00000000
        /*0060*/ 	.short	0x0010
        /*0062*/ 	.short	0x0070
        /*0064*/ 	.byte	0x00, 0xf5, 0x21, 0x00


	//----- nvinfo : EIATTR_KPARAM_INFO
	.align		4
.L_12129:
        /*0068*/ 	.byte	0x04, 0x17
        /*006a*/ 	.short	(.L_12131 - .L_12130)
.L_12130:
        /*006c*/ 	.word	0x00000000
        /*0070*/ 	.short	0x000f
        /*0072*/ 	.short	0x0068
        /*0074*/ 	.byte	0x00, 0xf5, 0x21, 0x00


	//----- nvinfo : EIATTR_KPARAM_INFO
	.align		4
.L_12131:
        /*0078*/ 	.byte	0x04, 0x17
        /*007a*/ 	.short	(.L_12133 - .L_12132)
.L_12132:
        /*007c*/ 	.word	0x00000000
        /*0080*/ 	.short	0x000e
        /*0082*/ 	.short	0x0060
        /*0084*/ 	.byte	0x00, 0xf0, 0x11, 0x00


	//----- nvinfo : EIATTR_KPARAM_INFO
	.align		4
.L_12133:
        /*0088*/ 	.byte	0x04, 0x17
        /*008a*/ 	.short	(.L_12135 - .L_12134)
.L_12134:
        /*008c*/ 	.word	0x00000000
        /*0090*/ 	.short	0x000d
        /*0092*/ 	.short	0x005c
        /*0094*/ 	.byte	0x00, 0xf0, 0x11, 0x00


	//----- nvinfo : EIATTR_KPARAM_INFO
	.align		4
.L_12135:
        /*0098*/ 	.byte	0x04, 0x17
        /*009a*/ 	.short	(.L_12137 - .L_12136)
.L_12136:
        /*009c*/ 	.word	0x00000000
        /*00a0*/ 	.short	0x000c
        /*00a2*/ 	.short	0x0058
        /*00a4*/ 	.byte	0x00, 0xf0, 0x11, 0x00


	//----- nvinfo : EIATTR_KPARAM_INFO
	.align		4
.L_12137:
        /*00a8*/ 	.byte	0x04, 0x17
        /*00aa*/ 	.short	(.L_12139 - .L_12138)
.L_12138:
        /*00ac*/ 	.word	0x00000000
        /*00b0*/ 	.short	0x000b
        /*00b2*/ 	.short	0x0050
        /*00b4*/ 	.byte	0x00, 0xf5, 0x21, 0x00


	//----- nvinfo : EIATTR_KPARAM_INFO
	.align		4
.L_12139:
        /*00b8*/ 	.byte	0x04, 0x17
        /*00ba*/ 	.short	(.L_12141 - .L_12140)
.L_12140:
        /*00bc*/ 	.word	0x00000000
        /*00c0*/ 	.short	0x000a
        /*00c2*/ 	.short	0x0048
        /*00c4*/ 	.byte	0x00, 0xf0, 0x11, 0x00


	//----- nvinfo : EIATTR_KPARAM_INFO
	.align		4
.L_12141:
        /*00c8*/ 	.byte	0x04, 0x17
        /*00ca*/ 	.short	(.L_12143 - .L_12142)
.L_12142:
        /*00cc*/ 	.word	0x00000000
        /*00d0*/ 	.short	0x0009
        /*00d2*/ 	.short	0x0040
        /*00d4*/ 	.byte	0x00, 0xf5, 0x21, 0x00


	//----- nvinfo : EIATTR_KPARAM_INFO
	.align		4
.L_12143:
        /*00d8*/ 	.byte	0x04, 0x17
        /*00da*/ 	.short	(.L_12145 - .L_12144)
.L_12144:
        /*00dc*/ 	.word	0x00000000
        /*00e0*/ 	.short	0x0008
        /*00e2*/ 	.short	0x0038
        /*00e4*/ 	.byte	0x00, 0xf5, 0x21, 0x00


	//----- nvinfo : EIATTR_KPARAM_INFO
	.align		4
.L_12145:
        /*00e8*/ 	.byte	0x04, 0x17
        /*00ea*/ 	.short	(.L_12147 - .L_12146)
.L_12146:
        /*00ec*/ 	.word	0x00000000
        /*00f0*/ 	.short	0x0007
        /*00f2*/ 	.short	0x0034
        /*00f4*/ 	.byte	0x00, 0xf0, 0x11, 0x00


	//----- nvinfo : EIATTR_KPARAM_INFO
	.align		4
.L_12147:
        /*00f8*/ 	.byte	0x04, 0x17
        /*00fa*/ 	.short	(.L_12149 - .L_12148)
.L_12148:
        /*00fc*/ 	.word	0x00000000
        /*0100*/ 	.short	0x0006
        /*0102*/ 	.short	0x0030
        /*0104*/ 	.byte	0x00, 0xf0, 0x11, 0x00


	//----- nvinfo : EIATTR_KPARAM_INFO
	.align		4
.L_12149:
        /*0108*/ 	.byte	0x04, 0x17
        /*010a*/ 	.short	(.L_12151 - .L_12150)
.L_12150:
        /*010c*/ 	.word	0x00000000
        /*0110*/ 	.short	0x0005
        /*0112*/ 	.short	0x0028
        /*0114*/ 	.byte	0x00, 0xf5, 0x21, 0x00


	//----- nvinfo : EIATTR_KPARAM_INFO
	.align		4
.L_12151:
        /*0118*/ 	.byte	0x04, 0x17
        /*011a*/ 	.short	(.L_12153 - .L_12152)
.L_12152:
        /*011c*/ 	.word	0x00000000
        /*0120*/ 	.short	0x0004
        /*0122*/ 	.short	0x0020
        /*0124*/ 	.byte	0x00, 0xf5, 0x21, 0x00


	//----- nvinfo : EIATTR_KPARAM_INFO
	.align		4
.L_12153:
        /*0128*/ 	.byte	0x04, 0x17
        /*012a*/ 	.short	(.L_12155 - .L_12154)
.L_12154:
        /*012c*/ 	.word	0x00000000
        /*0130*/ 	.short	0x0003
        /*0132*/ 	.short	0x0018
        /*0134*/ 	.byte	0x00, 0xf5, 0x21, 0x00


	//----- nvinfo : EIATTR_KPARAM_INFO
	.align		4
.L_12155:
        /*0138*/ 	.byte	0x04, 0x17
        /*013a*/ 	.short	(.L_12157 - .L_12156)
.L_12156:
        /*013c*/ 	.word	0x00000000
        /*0140*/ 	.short	0x0002
        /*0142*/ 	.short	0x0010
        /*0144*/ 	.byte	0x00, 0xf5, 0x21, 0x00


	//----- nvinfo : EIATTR_KPARAM_INFO
	.align		4
.L_12157:
        /*0148*/ 	.byte	0x04, 0x17
        /*014a*/ 	.short	(.L_12159 - .L_12158)
.L_12158:
        /*014c*/ 	.word	0x00000000
        /*0150*/ 	.short	0x0001
        /*0152*/ 	.short	0x0008
        /*0154*/ 	.byte	0x00, 0xf5, 0x21, 0x00


	//----- nvinfo : EIATTR_KPARAM_INFO
	.align		4
.L_12159:
        /*0158*/ 	.byte	0x04, 0x17
        /*015a*/ 	.short	(.L_12161 - .L_12160)
.L_12160:
        /*015c*/ 	.word	0x00000000
        /*0160*/ 	.short	0x0000
        /*0162*/ 	.short	0x0000
        /*0164*/ 	.byte	0x00, 0xf5, 0x21, 0x00


	//----- nvinfo : EIATTR_SPARSE_MMA_MASK
	.align		4
.L_12161:
        /*0168*/ 	.byte	0x03, 0x50
        /*016a*/ 	.short	0x0000


	//----- nvinfo : EIATTR_MAXREG_COUNT
	.align		4
        /*016c*/ 	.byte	0x03, 0x1b
        /*016e*/ 	.short	0x00ff


	//----- nvinfo : EIATTR_NUM_BARRIERS
	.align		4
        /*0170*/ 	.byte	0x02, 0x4c
        /*0172*/ 	.byte	0x01
	.zero		1


	//----- nvinfo : EIATTR_EXTERNS
	.align		4
        /*0174*/ 	.byte	0x04, 0x0f
        /*0176*/ 	.short	(.L_12163 - .L_12162)


	//   ....[0]....
	.align		4
.L_12162:
        /*0178*/ 	.word	index@(__assertfail)


	//----- nvinfo : EIATTR_MERCURY_ISA_VERSION
	.align		4
.L_12163:
        /*017c*/ 	.byte	0x03, 0x5f
        /*017e*/ 	.short	0x0101


	//----- nvinfo : EIATTR_COOP_GROUP_MASK_REGIDS
	.align		4
        /*0180*/ 	.byte	0x04, 0x29
        /*0182*/ 	.short	(.L_12165 - .L_12164)


	//   ....[0]....
.L_12164:
        /*0184*/ 	.word	0xffffffff


	//   ....[1]....
        /*0188*/ 	.word	0xffffffff


	//   ....[2]....
        /*018c*/ 	.word	0xffffffff


	//   ....[3]....
        /*0190*/ 	.word	0xffffffff


	//   ....[4]....
        /*0194*/ 	.word	0xffffffff


	//   ....[5]....
        /*0198*/ 	.word	0xffffffff


	//   ....[6]....
        /*019c*/ 	.word	0xffffffff


	//   ....[7]....
        /*01a0*/ 	.word	0xffffffff


	//   ....[8]....
        /*01a4*/ 	.word	0xffffffff


	//   ....[9]....
        /*01a8*/ 	.word	0xffffffff


	//   ....[10]....
        /*01ac*/ 	.word	0xffffffff


	//   ....[11]....
        /*01b0*/ 	.word	0xffffffff


	//   ....[12]....
        /*01b4*/ 	.word	0xffffffff


	//   ....[13]....
        /*01b8*/ 	.word	0xffffffff


	//   ....[14]....
        /*01bc*/ 	.word	0x0500000f


	//   ....[15]....
        /*01c0*/ 	.word	0x0500000f


	//   ....[16]....
        /*01c4*/ 	.word	0x0500000f


	//----- nvinfo : EIATTR_COOP_GROUP_INSTR_OFFSETS
	.align		4
.L_12165:
        /*01c8*/ 	.byte	0x04, 0x28
        /*01ca*/ 	.short	(.L_12167 - .L_12166)


	//   ....[0]....
.L_12166:
        /*01cc*/ 	.word	0x000003d0


	//   ....[1]....
        /*01d0*/ 	.word	0x000003f0


	//   ....[2]....
        /*01d4*/ 	.word	0x00000410


	//   ....[3]....
        /*01d8*/ 	.word	0x00000510


	//   ....[4]....
        /*01dc*/ 	.word	0x00000530


	//   ....[5]....
        /*01e0*/ 	.word	0x00000560


	//   ....[6]....
        /*01e4*/ 	.word	0x000013b0


	//   ....[7]....
        /*01e8*/ 	.word	0x000013e0


	//   ....[8]....
        /*01ec*/ 	.word	0x00001400


	//   ....[9]....
        /*01f0*/ 	.word	0x00001420


	//   ....[10]....
        /*01f4*/ 	.word	0x00001440


	//   ....[11]....
        /*01f8*/ 	.word	0x00001490


	//   ....[12]....
        /*01fc*/ 	.word	0x000014b0


	//   ....[13]....
        /*0200*/ 	.word	0x000014d0


	//   ....[14]....
        /*0204*/ 	.word	0x00002830


	//   ....[15]....
        /*0208*/ 	.word	0x00002890


	//   ....[16]....
        /*020c*/ 	.word	0x000028f0


	//----- nvinfo : EIATTR_VRC_CTA_INIT_COUNT
	.align		4
.L_12167:
        /*0210*/ 	.byte	0x02, 0x4a
	.zero		1
	.zero		1


	//----- nvinfo : EIATTR_SYSCALL_OFFSETS
	.align		4
        /*0214*/ 	.byte	0x04, 0x46
        /*0216*/ 	.short	(.L_12169 - .L_12168)


	//   ....[0]....
.L_12168:
        /*0218*/ 	.word	0x00000330


	//----- nvinfo : EIATTR_EXIT_INSTR_OFFSETS
	.align		4
.L_12169:
        /*021c*/ 	.byte	0x04, 0x1c
        /*021e*/ 	.short	(.L_12171 - .L_12170)


	//   ....[0]....
.L_12170:
        /*0220*/ 	.word	0x000000d0


	//   ....[1]....
        /*0224*/ 	.word	0x00002650


	//   ....[2]....
        /*0228*/ 	.word	0x00002680


	//   ....[3]....
        /*022c*/ 	.word	0x000027e0


	//----- nvinfo : EIATTR_CRS_STACK_SIZE
	.align		4
.L_12171:
        /*0230*/ 	.byte	0x04, 0x1e
        /*0232*/ 	.short	(.L_12173 - .L_12172)
.L_12172:
        /*0234*/ 	.word	0x00000000


	//----- nvinfo : EIATTR_CBANK_PARAM_SIZE
	.align		4
.L_12173:
        /*0238*/ 	.byte	0x03, 0x19
        /*023a*/ 	.short	0x008c


	//----- nvinfo : EIATTR_PARAM_CBANK
	.align		4
        /*023c*/ 	.byte	0x04, 0x0a
        /*023e*/ 	.short	(.L_12175 - .L_12174)
	.align		4
.L_12174:
        /*0240*/ 	.word	index@(.nv.constant0._ZN4vllm25paged_attention_v2_kernelIfhLi192ELi8ELi128ELNS_18Fp8KVCacheDataTypeE2ELb0ELi512EEEvPfS2_PT_PKS3_PKT0_S9_ifPKiSB_iPKfiiiSD_SD_iiiii)
        /*0244*/ 	.short	0x0380
        /*0246*/ 	.short	0x008c


	//----- nvinfo : EIATTR_SW_WAR
	.align		4
.L_12175:
        /*0248*/ 	.byte	0x04, 0x36
        /*024a*/ 	.short	(.L_12177 - .L_12176)
.L_12176:
        /*024c*/ 	.word	0x00000008
.L_12177:


//--------------------- .nv.info._ZN4vllm25paged_attention_v2_kernelIfhLi128ELi8ELi128ELNS_18Fp8KVCacheDataTypeE2ELb0ELi512EEEvPfS2_PT_PKS3_PKT0_S9_ifPKiSB_iPKfiiiSD_SD_iiiii --------------------------
	.section	.nv.info._ZN4vllm25paged_attention_v2_kernelIfhLi128ELi8ELi128ELNS_18Fp8KVCacheDataTypeE2ELb0ELi512EEEvPfS2_PT_PKS3_PKT0_S9_ifPKiSB_iPKfiiiSD_SD_iiiii,"",@"SHT_CUDA_INFO"
	.sectionflags	@""
	.align	4


	//----- nvinfo : EIATTR_CUDA_API_VERSION
	.align		4
        /*0000*/ 	.byte	0x04, 0x37
        /*0002*/ 	.short	(.L_12179 - .L_12178)
.L_12178:
        /*0004*/ 	.word	0x00000082


	//----- nvinfo : EIATTR_KPARAM_INFO
	.align		4
.L_12179:
        /*0008*/ 	.byte	0x04, 0x17
        /*000a*/ 	.short	(.L_12181 - .L_12180)
.L_12180:
        /*000c*/ 	.word	0x00000000
        /*0010*/ 	.short	0x0015
        /*0012*/ 	.short	0x0088
        /*0014*/ 	.byte	0x00, 0xf0, 0x11, 0x00


	//----- nvinfo : EIATTR_KPARAM_INFO
	.align		4
.L_12181:
        /*0018*/ 	.byte	0x04, 0x17
        /*001a*/ 	.short	(.L_12183 - .L_12182)
.L_12182:
        /*001c*/ 	.word	0x00000000
        /*0020*/ 	.short	0x0014
        /*0022*/ 	.short	0x0084
        /*0024*/ 	.byte	0x00, 0xf0, 0x11, 0x00


	//----- nvinfo : EIATTR_KPARAM_INFO
	.align		4
.L_12183:
        /*0028*/ 	.byte	0x04, 0x17
        /*002a*/ 	.short	(.L_12185 - .L_12184)
.L_12184:
        /*002c*/ 	.word	0x00000000
        /*0030*/ 	.short	0x0013
        /*0032*/ 	.short	0x0080
        /*0034*/ 	.byte	0x00, 0xf0, 0x11, 0x00


	//----- nvinfo : EIATTR_KPARAM_INFO
	.align		4
.L_12185:
        /*0038*/ 	.byte	0x04, 0x17
        /*003a*/ 	.short	(.L_12187 - .L_12186)
.L_12186:
        /*003c*/ 	.word	0x00000000
        /*0040*/ 	.short	0x0012
        /*0042*/ 	.short	0x007c
        /*0044*/ 	.byte	0x00, 0xf0, 0x11, 0x00


	//----- nvinfo : EIATTR_KPARAM_INFO
	.align		4
.L_12187:
        /*0048*/ 	.byte	0x04, 0x17
        /*004a*/ 	.short	(.L_12189 - .L_12188)
.L_12188:
        /*004c*/ 	.word	0x00000000
        /*0050*/ 	.short	0x0011
        /*0052*/ 	.short	0x0078
        /*0054*/ 	.byte	0x00, 0xf0, 0x11, 0x00


	//----- nvinfo : EIATTR_KPARAM_INFO
	.align		4
.L_12189:
        /*0058*/ 	.byte	0x04, 0x17
        /*005a*/ 	.short	(.L_12191 - .L_12190)
.L_12190:
        /*005c*/ 	.word	0x00000000
        /*0060*/ 	.short	0x0010
        /*0062*/ 	.short	0x0070
        /*0064*/ 	.byte	0x00, 0xf5, 0x21, 0x00


	//----- nvinfo : EIATTR_KPARAM_INFO
	.align		4
.L_12191:
        /*0068*/ 	.byte	0x04, 0x17
        /*006a*/ 	.short	(.L_12193 - .L_12192)
.L_12192:
        /*006c*/ 	.word	0x00000000
        /*0070*/ 	.short	0x000f
        /*0072*/ 	.short	0x0068
        /*0074*/ 	.byte	0x00, 0xf5, 0x21, 0x00


	//----- nvinfo : EIATTR_KPARAM_INFO
	.align		4
.L_12193:
        /*0078*/ 	.byte	0x04, 0x17
        /*007a*/ 	.short	(.L_12195 - .L_12194)
.L_12194:
        /*007c*/ 	.word	0x00000000
        /*0080*/ 	.short	0x000e
        /*0082*/ 	.short	0x0060
        /*0084*/ 	.byte	0x00, 0xf0, 0x11, 0x00


	//----- nvinfo : EIATTR_KPARAM_INFO
	.align		4
.L_12195:
        /*0088*/ 	.byte	0x04, 0x17
        /*008a*/ 	.short	(.L_12197 - .L_12196)
.L_12196:
        /*008c*/ 	.word	0x00000000
        /*0090*/ 	.short	0x000d
        /*0092*/ 	.short	0x005c
        /*0094*/ 	.byte	0x00, 0xf0, 0x11, 0x00


	//----- nvinfo : EIATTR_KPARAM_INFO
	.align		4
.L_12197:
        /*0098*/ 	.byte	0x04, 0x17
        /*009a*/ 	.short	(.L_12199 - .L_12198)
.L_12198:
        /*009c*/ 	.word	0x00000000
        /*00a0*/ 	.short	0x000c
        /*00a2*/ 	.short	0x0058
        /*00a4*/ 	.byte	0x00, 0xf0, 0x11, 0x00


	//----- nvinfo : EIATTR_KPARAM_INFO
	.align		4
.L_12199:
        /*00a8*/ 	.byte	0x04, 0x17
        /*00aa*/ 	.short	(.L_12201 - .L_12200)
.L_12200:
        /*00ac*/ 	.word	0x00000000
        /*00b0*/ 	.short	0x000b
        /*00b2*/ 	.short	0x0050
        /*00b4*/ 	.byte	0x00, 0xf5, 0x21, 0x00


	//----- nvinfo : EIATTR_KPARAM_INFO
	.align		4
.L_12201:
        /*00b8*/ 	.byte	0x04, 0x17
        /*00ba*/ 	.short	(.L_12203 - .L_12202)
.L_12202:
        /*00bc*/ 	.word	0x00000000
        /*00c0*/ 	.short	0x000a
        /*00c2*/ 	.short	0x0048
        /*00c4*/ 	.byte	0x00, 0xf0, 0x11, 0x00


	//----- nvinfo : EIATTR_KPARAM_INFO
	.align		4
.L_12203:
        /*00c8*/ 	.byte	0x04, 0x17
        /*00ca*/ 	.short	(.L_12205 - .L_12204)
.L_12204:
        /*00cc*/ 	.word	0x00000000
        /*00d0*/ 	.short	0x0009
        /*00d2*/ 	.short	0x0040
        /*00d4*/ 	.byte	0x00, 0xf5, 0x21, 0x00


	//----- nvinfo : EIATTR_KPARAM_INFO
	.align		4
.L_12205:
        /*00d8*/ 	.byte	0x04, 0x17
        /*00da*/ 	.short	(.L_12207 - .L_12206)
.L_12206:
        /*00dc*/ 	.word	0x00000000
        /*00e0*/ 	.short	0x0008
        /*00e2*/ 	.short	0x0038
        /*00e4*/ 	.byte	0x00, 0xf5, 0x21, 0x00


	//----- nvinfo : EIATTR_KPARAM_INFO
	.align		4
.L_12207:
        /*00e8*/ 	.byte	0x04, 0x17
        /*00ea*/ 	.short	(.L_12209 - .L_12208)
.L_12208:
        /*00ec*/ 	.word	0x00000000
        /*00f0*/ 	.short	0x0007
        /*00f2*/ 	.short	0x0034
        /*00f4*/ 	.byte	0x00, 0xf0, 0x11, 0x00


	//----- nvinfo : EIATTR_KPARAM_INFO
	.align		4
.L_12209:
        /*00f8*/ 	.byte	0x04, 0x17
        /*00fa*/ 	.short	(.L_12211 - .L_12210)
.L_12210:
        /*00fc*/ 	.word	0x00000000
        /*0100*/ 	.short	0x0006
        /*0102*/ 	.short	0x0030
        /*0104*/ 	.byte	0x00, 0xf0, 0x11, 0x00


	//----- nvinfo : EIATTR_KPARAM_INFO
	.align		4
.L_12211:
        /*0108*/ 	.byte	0x04, 0x17
        /*010a*/ 	.short	(.L_12213 - .L_12212)
.L_12212:
        /*010c*/ 	.word	0x00000000
        /*0110*/ 	.short	0x0005
        /*0112*/ 	.short	0x0028
        /*0114*/ 	.byte	0x00, 0xf5, 0x21, 0x00


	//----- nvinfo : EIATTR_KPARAM_INFO
	.align		4
.L_12213:
        /*0118*/ 	.byte	0x04, 0x17
        /*011a*/ 	.short	(.L_12215 - .L_12214)
.L_12214:
        /*011c*/ 	.word	0x00000000
        /*0120*/ 	.short	0x0004
        /*0122*/ 	.short	0x0020
        /*0124*/ 	.byte	0x00, 0xf5, 0x21, 0x00


	//----- nvinfo : EIATTR_KPARAM_INFO
	.align		4
.L_12215:
        /*0128*/ 	.byte	0x04, 0x17
        /*012a*/ 	.short	(.L_12217 - .L_12216)
.L_12216:
        /*012c*/ 	.word	0x00000000
        /*0130*/ 	.short	0x0003
        /*0132*/ 	.short	0x0018
        /*0134*/ 	.byte	0x00, 0xf5, 0x21, 0x00


	//----- nvinfo : EIATTR_KPARAM_INFO
	.align		4
.L_12217:
        /*0138*/ 	.byte	0x04, 0x17
        /*013a*/ 	.short	(.L_12219 - .L_12218)
.L_12218:
        /*013c*/ 	.word	0x00000000
        /*0140*/ 	.short	0x0002
        /*0142*/ 	.short	0x0010
        /*0144*/ 	.byte	0x00, 0xf5, 0x21, 0x00


	//----- nvinfo : EIATTR_KPARAM_INFO
	.align		4
.L_12219:
        /*0148*/ 	.byte	0x04, 0x17
        /*014a*/ 	.short	(.L_12221 - .L_12220)
.L_12220:
        /*014c*/ 	.word	0x00000000
        /*0150*/ 	.short	0x0001
        /*0152*/ 	.short	0x0008
        /*0154*/ 	.byte	0x00, 0xf5, 0x21, 0x00


	//----- nvinfo : EIATTR_KPARAM_INFO
	.align		4
.L_12221:
        /*0158*/ 	.byte	0x04, 0x17
        /*015a*/ 	.short	(.L_12223 - .L_12222)
.L_12222:
        /*015c*/ 	.word	0x00000000
        /*0160*/ 	.short	0x0000
        /*0162*/ 	.short	0x0000
        /*0164*/ 	.byte	0x00, 0xf5, 0x21, 0x00


	//----- nvinfo : EIATTR_SPARSE_MMA_MASK
	.align		4
.L_12223:
        /*0168*/ 	.byte	0x03, 0x50
        /*016a*/ 	.short	0x0000


	//----- nvinfo : EIATTR_MAXREG_COUNT
	.align		4
        /*016c*/ 	.byte	0x03, 0x1b
        /*016e*/ 	.short	0x00ff


	//----- nvinfo : EIATTR_NUM_BARRIERS
	.align		4
        /*0170*/ 	.byte	0x02, 0x4c
        /*0172*/ 	.byte	0x01
	.zero		1


	//----- nvinfo : EIATTR_EXTERNS
	.align		4
        /*0174*/ 	.byte	0x04, 0x0f
        /*0176*/ 	.short	(.L_12225 - .L_12224)


	//   ....[0]....
	.align		4
.L_12224:
        /*0178*/ 	.word	index@(__assertfail)


	//----- nvinfo : EIATTR_MERCURY_ISA_VERSION
	.align		4
.L_12225:
        /*017c*/ 	.byte	0x03, 0x5f
        /*017e*/ 	.short	0x0101


	//----- nvinfo : EIATTR_COOP_GROUP_MASK_REGIDS
	.align		4
        /*0180*/ 	.byte	0x04, 0x29
        /*0182*/ 	.short	(.L_12227 - .L_12226)


	//   ....[0]....
.L_12226:
        /*0184*/ 	.word	0xffffffff


	//   ....[1]....
        /*0188*/ 	.word	0xffffffff


	//   ....[2]....
        /*018c*/ 	.word	0xffffffff


	//   ....[3]....
        /*0190*/ 	.word	0xffffffff


	//   ....[4]....
        /*0194*/ 	.word	0xffffffff


	//   ....[5]....
        /*0198*/ 	.word	0xffffffff


	//   ....[6]....
        /*019c*/ 	.word	0xffffffff


	//   ....[7]....
        /*01a0*/ 	.word	0xffffffff


	//   ....[8]....
        /*01a4*/ 	.word	0xffffffff


	//   ....[9]....
        /*01a8*/ 	.word	0xffffffff


	//   ....[10]....
        /*01ac*/ 	.word	0xffffffff


	//   ....[11]....
        /*01b0*/ 	.word	0xffffffff


	//   ....[12]....
        /*01b4*/ 	.word	0xffffffff


	//   ....[13]....
        /*01b8*/ 	.word	0xffffffff


	//   ....[14]....
        /*01bc*/ 	.word	0x0500000f


	//   ....[15]....
        /*01c0*/ 	.word	0x0500000f


	//   ....[16]....
        /*01c4*/ 	.word	0x0500000f


	//----- nvinfo : EIATTR_COOP_GROUP_INSTR_OFFSETS
	.align		4
.L_12227:
        /*01c8*/ 	.byte	0x04, 0x28
        /*01ca*/ 	.short	(.L_12229 - .L_12228)


	//   ....[0]....
.L_12228:
        /*01cc*/ 	.word	0x000003d0


	//   ....[1]....
        /*01d0*/ 	.word	0x000003f0


	//   ....[2]....
        /*01d4*/ 	.word	0x00000410


	//   ....[3]....
        /*01d8*/ 	.word	0x00000510


	//   ....[4]....
        /*01dc*/ 	.word	0x00000530


	//   ....[5]....
        /*01e0*/ 	.word	0x00000560


	//   ....[6]....
        /*01e4*/ 	.word	0x000013b0


	//   ....[7]....
        /*01e8*/ 	.word	0x000013e0


	//   ....[8]....
        /*01ec*/ 	.word	0x00001400


	//   ....[9]....
        /*01f0*/ 	.word	0x00001420


	//   ....[10]....
        /*01f4*/ 	.word	0x00001440


	//   ....[11]....
        /*01f8*/ 	.word	0x00001490


	//   ....[12]....
        /*01fc*/ 	.word	0x000014b0


	//   ....[13]....
        /*0200*/ 	.word	0x000014d0


	//   ....[14]....
        /*0204*/ 	.word	0x00002650


	//   ....[15]....
        /*0208*/ 	.word	0x000026b0


	//   ....[16]....
        /*020c*/ 	.word	0x00002710


	//----- nvinfo : EIATTR_VRC_CTA_INIT_COUNT
	.align		4
.L_12229:
        /*0210*/ 	.byte	0x02, 0x4a
	.zero		1
	.zero		1


	//----- nvinfo : EIATTR_SYSCALL_OFFSETS
	.align		4
        /*0214*/ 	.byte	0x04, 0x46
        /*0216*/ 	.short	(.L_12231 - .L_12230)


	//   ....[0]....
.L_12230:
        /*0218*/ 	.word	0x00000330


	//----- nvinfo : EIATTR_EXIT_INSTR_OFFSETS
	.align		4
.L_12231:
        /*021c*/ 	.byte	0x04, 0x1c
        /*021e*/ 	.short	(.L_12233 - .L_12232)


	//   ....[0]....
.L_12232:
        /*0220*/ 	.word	0x000000d0


	//   ....[1]....
        /*0224*/ 	.word	0x000024b0


	//   ....[2]....
        /*0228*/ 	.word	0x000024e0


	//   ....[3]....
        /*022c*/ 	.word	0x00002600


	//----- nvinfo : EIATTR_CRS_STACK_SIZE
	.align		4
.L_12233:
        /*0230*/ 	.byte	0x04, 0x1e
        /*0232*/ 	.short	(.L_12235 - .L_12234)
.L_12234:
        /*0234*/ 	.word	0x00000000


	//----- nvinfo : EIATTR_CBANK_PARAM_SIZE
	.align		4
.L_12235:
        /*0238*/ 	.byte	0x03, 0x19
        /*023a*/ 	.short	0x008c


	//----- nvinfo : EIATTR_PARAM_CBANK
	.align		4
        /*023c*/ 	.byte	0x04, 0x0a
        /*023e*/ 	.short	(.L_12237 - .L_12236)
	.align		4
.L_12236:
        /*0240*/ 	.word	index@(.nv.constant0._ZN4vllm25paged_attention_v2_kernelIfhLi128ELi8ELi128ELNS_18Fp8KVCacheDataTypeE2ELb0ELi512EEEvPfS2_PT_PKS3_PKT0_S9_ifPKiSB_iPKfiiiSD_SD_iiiii)
        /*0244*/ 	.short	0x0380
        /*0246*/ 	.short	0x008c


	//----- nvinfo : EIATTR_SW_WAR
	.align		4
.L_12237:
        /*0248*/ 	.byte	0x04, 0x36
        /*024a*/ 	.short	(.L_12239 - .L_12238)
.L_12238:
        /*024c*/ 	.word	0x00000008
.L_12239:


//--------------------- .nv.info._ZN4vllm25paged_attention_v2_kernelIfhLi120ELi8ELi128ELNS_18Fp8KVCacheDataTypeE2ELb0ELi512EEEvPfS2_PT_PKS3_PKT0_S9_ifPKiSB_iPKfiiiSD_SD_iiiii --------------------------
	.section	.nv.info._ZN4vllm25paged_attention_v2_kernelIfhLi120ELi8ELi128ELNS_18Fp8KVCacheDataTypeE2ELb0ELi512EEEvPfS2_PT_PKS3_PKT0_S9_ifPKiSB_iPKfiiiSD_SD_iiiii,"",@"SHT_CUDA_INFO"
	.sectionflags	@""
	.align	4


	//----- nvinfo : EIATTR_CUDA_API_VERSION
	.align		4
        /*0000*/ 	.byte	0x04, 0x37
        /*0002*/ 	.short	(.L_12241 - .L_12240)
.L_12240:
        /*0004*/ 	.word	0x00000082


	//----- nvinfo : EIATTR_KPARAM_INFO
	.align		4
.L_12241:
        /*0008*/ 	.byte	0x04, 0x17
        /*000a*/ 	.short	(.L_12243 - .L_12242)
.L_12242:
        /*000c*/ 	.word	0x00000000
        /*0010*/ 	.short	0x0015
        /*0012*/ 	.short	0x0088
        /*0014*/ 	.byte	0x00, 0xf0, 0x11, 0x00


	//----- nvinfo : EIATTR_KPARAM_INFO
	.align		4
.L_12243:
        /*0018*/ 	.byte	0x04, 0x17
        /*001a*/ 	.short	(.L_12245 - .L_12244)
.L_12244:
        /*001c*/ 	.word	0x00000000
        /*0020*/ 	.short	0x0014
        /*0022*/ 	.short	0x0084
        /*0024*/ 	.byte	0x00, 0xf0, 0x11, 0x00


	//----- nvinfo : EIATTR_KPARAM_INFO
	.align		4
.L_12245:
        /*0028*/ 	.byte	0x04, 0x17
        /*002a*/ 	.short	(.L_12247 - .L_12246)
.L_12246:
        /*002c*/ 	.word	0x00000000
        /*0030*/ 	.short	0x0013
        /*0032*/ 	.short	0x0080
        /*0034*/ 	.byte	0x00, 0xf0, 0x11, 0x00


	//----- nvinfo : EIATTR_KPARAM_INFO
	.align		4
.L_12247:
        /*0038*/ 	.byte	0x04, 0x17
        /*003a*/ 	.short	(.L_12249 - .L_12248)
.L_12248:
        /*003c*/ 	.word	0x00000000
        /*0040*/ 	.short	0x0012
        /*0042*/ 	.short	0x007c
        /*0044*/ 	.byte	0x00, 0xf0, 0x11, 0x00


	//----- nvinfo : EIATTR_KPARAM_INFO
	.align		4
.L_12249:
        /*0048*/ 	.byte	0x04, 0x17
        /*004a*/ 	.short	(.L_12251 - .L_12250)
.L_12250:
        /*004c*/ 	.word	0x00000000
        /*0050*/ 	.short	0x0011
        /*0052*/ 	.short	0x0078
        /*0054*/ 	.byte	0x00, 0xf0, 0x11, 0x00


	//----- nvinfo : EIATTR_KPARAM_INFO
	.align		4
.L_12251:
        /*0058*/ 	.byte	0x04, 0x17
        /*005a*/ 	.short	(.L_12253 - .L_12252)
.L_12252:
        /*005c*/ 	.word	0x00000000
        /*0060*/ 	.short	0x0010
        /*0062*/ 	.short	0x0070
        /*0064*/ 	.byte	0x00, 0xf5, 0x21, 0x00


	//----- nvinfo : EIATTR_KPARAM_INFO
	.align		4
.L_12253:
        /*0068*/ 	.byte	0x04, 0x17
        /*006a*/ 	.short	(.L_12255 - .L_12254)
.L_12254:
        /*006c*/ 	.word	0x00000000
        /*0070*/ 	.short	0x000f
        /*0072*/ 	.short	0x0068
        /*0074*/ 	.byte	0x00, 0xf5, 0x21, 0x00


	//----- nvinfo : EIATTR_KPARAM_INFO
	.align		4
.L_12255:
        /*0078*/ 	.byte	0x04, 0x17
        /*007a*/ 	.short	(.L_12257 - .L_12256)
.L_12256:
        /*007c*/ 	.word	0x00000000
        /*0080*/ 	.short	0x000e
        /*0082*/ 	.short	0x0060
        /*0084*/ 	.byte	0x00, 0xf0, 0x11, 0x00


	//----- nvinfo : EIATTR_KPARAM_INFO
	.align		4
.L_12257:
        /*0088*/ 	.byte	0x04, 0x17
        /*008a*/ 	.short	(.L_12259 - .L_12258)
.L_12258:
        /*008c*/ 	.word	0x00000000
        /*0090*/ 	.short	0x000d
        /*0092*/ 	.short	0x005c
        /*0094*/ 	.byte	0x00, 0xf0, 0x11, 0x00


	//----- nvinfo : EIATTR_KPARAM_INFO
	.align		4
.L_12259:
        /*0098*/ 	.byte	0x04, 0x17
        /*009a*/ 	.short	(.L_12261 - .L_12260)
.L_12260:
        /*009c*/ 	.word	0x00000000
        /*00a0*/ 	.short	0x000c
        /*00a2*/ 	.short	0x0058
        /*00a4*/ 	.byte	0x00, 0xf0, 0x11, 0x00


	//----- nvinfo : EIATTR_KPARAM_INFO
	.align		4
.L_12261:
        /*00a8*/ 	.byte	0x04, 0x17
        /*00aa*/ 	.short	(.L_12263 - .L_12262)
.L_12262:
        /*00ac*/ 	.word	0x00000000
        /*00b0*/ 	.short	0x000b
        /*00b2*/ 	.short	0x0050
        /*00b4*/ 	.byte	0x00, 0xf5, 0x21, 0x00


	//----- nvinfo : EIATTR_KPARAM_INFO
	.align		4
.L_12263:
        /*00b8*/ 	.byte	0x04, 0x17
        /*00ba*/ 	.short	(.L_12265 - .L_12264)
.L_12264:
        /*00bc*/ 	.word	0x00000000
        /*00c0*/ 	.short	0x000a
        /*00c2*/ 	.short	0x0048
        /*00c4*/ 	.byte	0x00, 0xf0, 0x11, 0x00


	//----- nvinfo : EIATTR_KPARAM_INFO
	.align		4
.L_12265:
        /*00c8*/ 	.byte	0x04, 0x17
        /*00ca*/ 	.short	(.L_12267 - .L_12266)
.L_12266:
        /*00cc*/ 	.word	0x00000000
        /*00d0*/ 	.short	0x0009
        /*00d2*/ 	.short	0x0040
        /*00d4*/ 	.byte	0x00, 0xf5, 0x21, 0x00


	//----- nvinfo : EIATTR_KPARAM_INFO
	.align		4
.L_12267:
        /*00d8*/ 	.byte	0x04, 0x17
        /*00da*/ 	.short	(.L_12269 - .L_12268)
.L_12268:
        /*00dc*/ 	.word	0x00000000
        /*00e0*/ 	.short	0x0008
        /*00e2*/ 	.short	0x0038
        /*00e4*/ 	.byte	0x00, 0xf5, 0x21, 0x00


	//----- nvinfo : EIATTR_KPARAM_INFO
	.align		4
.L_12269:
        /*00e8*/ 	.byte	0x04, 0x17
        /*00ea*/ 	.short	(.L_12271 - .L_12270)
.L_12270:
        /*00ec*/ 	.word	0x00000000
        /*00f0*/ 	.short	0x0007
        /*00f2*/ 	.short	0x0034
        /*00f4*/ 	.byte	0x00, 0xf0, 0x11, 0x00


	//----- nvinfo : EIATTR_KPARAM_INFO
	.align		4
.L_12271:
        /*00f8*/ 	.byte	0x04, 0x17
        /*00fa*/ 	.short	(.L_12273 - .L_12272)
.L_12272:
        /*00fc*/ 	.word	0x00000000
        /*0100*/ 	.short	0x0006
        /*0102*/ 	.short	0x0030
        /*0104*/ 	.byte	0x00, 0xf0, 0x11, 0x00


	//----- nvinfo : EIATTR_KPARAM_INFO
	.align		4
.L_12273:
        /*0108*/ 	.byte	0x04, 0x17
        /*010a*/ 	.short	(.L_12275 - .L_12274)
.L_12274:
        /*010c*/ 	.word	0x00000000
        /*0110*/ 	.short	0x0005
        /*0112*/ 	.short	0x0028
        /*0114*/ 	.byte	0x00, 0xf5, 0x21, 0x00


	//----- nvinfo : EIATTR_KPARAM_INFO
	.align		4
.L_12275:
        /*0118*/ 	.byte	0x04, 0x17
        /*011a*/ 	.short	(.L_12277 - .L_12276)
.L_12276:
        /*011c*/ 	.word	0x00000000
        /*0120*/ 	.short	0x0004
        /*0122*/ 	.short	0x0020
        /*0124*/ 	.byte	0x00, 0xf5, 0x21, 0x00


	//----- nvinfo : EIATTR_KPARAM_INFO
	.align		4
.L_12277:
        /*0128*/ 	.byte	0x04, 0x17
        /*012a*/ 	.short	(.L_12279 - .L_12278)
.L_12278:
        /*012c*/ 	.word	0x00000000
        /*0130*/ 	.short	0x0003
        /*0132*/ 	.short	0x0018
        /*0134*/ 	.byte	0x00, 0xf5, 0x21, 0x00


	//----- nvinfo : EIATTR_KPARAM_INFO
	.align		4
.L_12279:
        /*0138*/ 	.byte	0x04, 0x17
        /*013a*/ 	.short	(.L_12281 - .L_12280)
.L_12280:
        /*013c*/ 	.word	0x00000000
        /*0140*/ 	.short	0x0002
        /*0142*/ 	.short	0x0010
        /*0144*/ 	.byte	0x00, 0xf5, 0x21, 0x00


	//----- nvinfo : EIATTR_KPARAM_INFO
	.align		4
.L_12281:
        /*0148*/ 	.byte	0x04, 0x17
        /*014a*/ 	.short	(.L_12283 - .L_12282)
.L_12282:
        /*014c*/ 	.word	0x00000000
        /*0150*/ 	.short	0x0001
        /*0152*/ 	.short	0x0008
        /*0154*/ 	.byte	0x00, 0xf5, 0x21, 0x00


	//----- nvinfo : EIATTR_KPARAM_INFO
	.align		4
.L_12283:
        /*0158*/ 	.byte	0x04, 0x17
        /*015a*/ 	.short	(.L_12285 - .L_12284)
.L_12284:
        /*015c*/ 	.word	0x00000000
        /*0160*/ 	.short	0x0000
        /*0162*/ 	.short	0x0000
        /*0164*/ 	.byte	0x00, 0xf5, 0x21, 0x00


	//----- nvinfo : EIATTR_SPARSE_MMA_MASK
	.align		4
.L_12285:
        /*0168*/ 	.byte	0x03, 0x50
        /*016a*/ 	.short	0x0000


	//----- nvinfo : EIATTR_MAXREG_COUNT
	.align		4
        /*016c*/ 	.byte	0x03, 0x1b
        /*016e*/ 	.short	0x00ff


	//----- nvinfo : EIATTR_NUM_BARRIERS
	.align		4
        /*0170*/ 	.byte	0x02, 0x4c
        /*0172*/ 	.byte	0x01
	.zero		1


	//----- nvinfo : EIATTR_EXTERNS
	.align		4
        /*0174*/ 	.byte	0x04, 0x0f
        /*0176*/ 	.short	(.L_12287 - .L_12286)


	//   ....[0]....
	.align		4
.L_12286:
        /*0178*/ 	.word	index@(__assertfail)


	//----- nvinfo : EIATTR_MERCURY_ISA_VERSION
	.align		4
.L_12287:
        /*017c*/ 	.byte	0x03, 0x5f
        /*017e*/ 	.short	0x0101


	//----- nvinfo : EIATTR_COOP_GROUP_MASK_REGIDS
	.align		4
        /*0180*/ 	.byte	0x04, 0x29
        /*0182*/ 	.short	(.L_12289 - .L_12288)


	//   ....[0]....
.L_12288:
        /*0184*/ 	.word	0xffffffff


	//   ....[1]....
        /*0188*/ 	.word	0xffffffff


	//   ....[2]....
        /*018c*/ 	.word	0xffffffff


	//   ....[3]....
        /*0190*/ 	.word	0xffffffff


	//   ....[4]....
        /*0194*/ 	.word	0xffffffff


	//   ....[5]....
        /*0198*/ 	.word	0xffffffff


	//   ....[6]....
        /*019c*/ 	.word	0xffffffff


	//   ....[7]....
        /*01a0*/ 	.word	0xffffffff


	//   ....[8]....
        /*01a4*/ 	.word	0xffffffff


	//   ....[9]....
        /*01a8*/ 	.word	0xffffffff


	//   ....[10]....
        /*01ac*/ 	.word	0xffffffff


	//   ....[11]....
        /*01b0*/ 	.word	0xffffffff


	//   ....[12]....
        /*01b4*/ 	.word	0xffffffff


	//   ....[13]....
        /*01b8*/ 	.word	0xffffffff


	//   ....[14]....
        /*01bc*/ 	.word	0x0500000f


	//   ....[15]....
        /*01c0*/ 	.word	0x0500000f


	//   ....[16]....
        /*01c4*/ 	.word	0x0500000f


	//----- nvinfo : EIATTR_COOP_GROUP_INSTR_OFFSETS
	.align		4
.L_12289:
        /*01c8*/ 	.byte	0x04, 0x28
        /*01ca*/ 	.short	(.L_12291 - .L_12290)


	//   ....[0]....
.L_12290:
        /*01cc*/ 	.word	0x000003d0


	//   ....[1]....
        /*01d0*/ 	.word	0x000003f0


	//   ....[2]....
        /*01d4*/ 	.word	0x00000410


	//   ....[3]....
        /*01d8*/ 	.word	0x00000510


	//   ....[4]....
        /*01dc*/ 	.word	0x00000530


	//   ....[5]....
        /*01e0*/ 	.word	0x00000560


	//   ....[6]....
        /*01e4*/ 	.word	0x000013b0


	//   ....[7]....
        /*01e8*/ 	.word	0x000013e0


	//   ....[8]....
        /*01ec*/ 	.word	0x00001400


	//   ....[9]....
        /*01f0*/ 	.word	0x00001420


	//   ....[10]....
        /*01f4*/ 	.word	0x00001440


	//   ....[11]....
        /*01f8*/ 	.word	0x00001490


	//   ....[12]....
        /*01fc*/ 	.word	0x000014b0


	//   ....[13]....
        /*0200*/ 	.word	0x000014d0


	//   ....[14]....
        /*0204*/ 	.word	0x000027e0


	//   ....[15]....
        /*0208*/ 	.word	0x00002840


	//   ....[16]....
        /*020c*/ 	.word	0x000028a0


	//----- nvinfo : EIATTR_VRC_CTA_INIT_COUNT
	.align		4
.L_12291:
        /*0210*/ 	.byte	0x02, 0x4a
	.zero		1
	.zero		1


	//----- nvinfo : EIATTR_SYSCALL_OFFSETS
	.align		4
        /*0214*/ 	.byte	0x04, 0x46
        /*0216*/ 	.short	(.L_12293 - .L_12292)


	//   ....[0]....
.L_12292:
        /*0218*/ 	.word	0x00000330


	//----- nvinfo : EIATTR_EXIT_INSTR_OFFSETS
	.align		4
.L_12293:
        /*021c*/ 	.byte	0x04, 0x1c
        /*021e*/ 	.short	(.L_12295 - .L_12294)


	//   ....[0]....
.L_12294:
        /*0220*/ 	.word	0x000000d0


	//   ....[1]....
        /*0224*/ 	.word	0x00002620


	//   ....[2]....
        /*0228*/ 	.word	0x00002770


	//   ....[3]....
        /*022c*/ 	.word	0x00002790


	//----- nvinfo : EIATTR_CRS_STACK_SIZE
	.align		4
.L_12295:
        /*0230*/ 	.byte	0x04, 0x1e
        /*0232*/ 	.short	(.L_12297 - .L_12296)
.L_12296:
        /*0234*/ 	.word	0x00000000


	//----- nvinfo : EIATTR_CBANK_PARAM_SIZE
	.align		4
.L_12297:
        /*0238*/ 	.byte	0x03, 0x19
        /*023a*/ 	.short	0x008c


	//----- nvinfo : EIATTR_PARAM_CBANK
	.align		4
        /*023c*/ 	.byte	0x04, 0x0a
        /*023e*/ 	.short	(.L_12299 - .L_12298)
	.align		4
.L_12298:
        /*0240*/ 	.word	index@(.nv.constant0._ZN4vllm25paged_attention_v2_kernelIfhLi120ELi8ELi128ELNS_18Fp8KVCacheDataTypeE2ELb0ELi512EEEvPfS2_PT_PKS3_PKT0_S9_ifPKiSB_iPKfiiiSD_SD_iiiii)
        /*0244*/ 	.short	0x0380
        /*0246*/ 	.short	0x008c


	//----- nvinfo : EIATTR_SW_WAR
	.align		4
.L_12299:
        /*0248*/ 	.byte	0x04, 0x36
        /*024a*/ 	.short	(.L_12301 - .L_12300)
.L_12300:
        /*024c*/ 	.word	0x00000008
.L_12301:


//--------------------- .nv.info._ZN4vllm25paged_attention_v2_kernelIfhLi112ELi8ELi128ELNS_18Fp8KVCacheDataTypeE2ELb0ELi512EEEvPfS2_PT_PKS3_PKT0_S9_ifPKiSB_iPKfiiiSD_SD_iiiii --------------------------
	.section	.nv.info._ZN4vllm25paged_attention_v2_kernelIfhLi112ELi8ELi128ELNS_18Fp8KVCacheDataTypeE2ELb0ELi512EEEvPfS2_PT_PKS3_PKT0_S9_ifPKiSB_iPKfiiiSD_SD_iiiii,"",@"SHT_CUDA_INFO"
	.sectionflags	@""
	.align	4


	//----- nvinfo : EIATTR_CUDA_API_VERSION
	.align		4
        /*0000*/ 	.byte	0x04, 0x37
        /*0002*/ 	.short	(.L_12303 - .L_12302)
.L_12302:
        /*0004*/ 	.word	0x00000082


	//----- nvinfo : EIATTR_KPARAM_INFO
	.align		4
.L_12303:
        /*0008*/ 	.byte	0x04, 0x17
        /*000a*/ 	.short	(.L_12305 - .L_12304)
.L_12304:
        /*000c*/ 	.word	0x00000000
        /*0010*/ 	.short	0x0015
        /*0012*/ 	.short	0x0088
        /*0014*/ 	.byte	0x00, 0xf0, 0x11, 0x00


	//----- nvinfo : EIATTR_KPARAM_INFO
	.align		4
.L_12305:
        /*0018*/ 	.byte	0x04, 0x17
        /*001a*/ 	.short	(.L_12307 - .L_12306)
.L_12306:
        /*001c*/ 	.word	0x00000000
        /*0020*/ 	.short	0x0014
        /*0022*/ 	.short	0x0084
        /*0024*/ 	.byte	0x00, 0xf0, 0x11, 0x00


	//----- nvinfo : EIATTR_KPARAM_INFO
	.align		4
.L_12307:
        /*0028*/ 	.byte	0x04, 0x17
        /*002a*/ 	.short	(.L_12309 - .L_12308)
.L_12308:
        /*002c*/ 	.word	0x00000000
        /*0030*/ 	.short	0x0013
        /*0032*/ 	.short	0x0080
        /*0034*/ 	.byte	0x00, 0xf0, 0x11, 0x00


	//----- nvinfo : EIATTR_KPARAM_INFO
	.align		4
.L_12309:
        /*0038*/ 	.byte	0x04, 0x17
        /*003a*/ 	.short	(.L_12311 - .L_12310)
.L_12310:
        /*003c*/ 	.word	0x00000000
        /*0040*/ 	.short	0x0012
        /*0042*/ 	.short	0x007c
        /*0044*/ 	.byte	0x00, 0xf0, 0x11, 0x00


	//----- nvinfo : EIATTR_KPARAM_INFO
	.align		4
.L_12311:
        /*0048*/ 	.byte	0x04, 0x17
        /*004a*/ 	.short	(.L_12313 - .L_12312)
.L_12312:
        /*004c*/ 	.word	0x00000000
        /*0050*/ 	.short	0x0011
        /*0052*/ 	.short	0x0078
        /*0054*/ 	.byte	0x00, 0xf0, 0x11, 0x00


	//----- nvinfo : EIATTR_KPARAM_INFO
	.align		4
.L_12313:
        /*0058*/ 	.byte	0x04, 0x17
        /*005a*/ 	.short	(.L_12315 - .L_12314)
.L_12314:
        /*005c*/ 	.word	0x00000000
        /*0060*/ 	.short	0x0010
        /*0062*/ 	.short	0x0070
        /*0064*/ 	.byte	0x00, 0xf5, 0x21, 0x00


	//----- nvinfo : EIATTR_KPARAM_INFO
	.align		4
.L_12315:
        /*0068*/ 	.byte	0x04, 0x17
        /*006a*/ 	.short	(.L_12317 - .L_12316)
.L_12316:
        /*006c*/ 	.word	0x00000000
        /*0070*/ 	.short	0x000f
        /*0072*/ 	.short	0x0068
        /*0074*/ 	.byte	0x00, 0xf5, 0x21, 0x00


	//----- nvinfo : EIATTR_KPARAM_INFO
	.align		4
.L_12317:
        /*0078*/ 	.byte	0x04, 0x17
        /*007a*/ 	.short	(.L_12319 - .L_12318)
.L_12318:
        /*007c*/ 	.word	0x00000000
        /*0080*/ 	.short	0x000e
        /*0082*/ 	.short	0x0060
        /*0084*/ 	.byte	0x00, 0xf0, 0x11, 0x00


	//----- nvinfo : EIATTR_KPARAM_INFO
	.align		4
.L_12319:
        /*0088*/ 	.byte	0x04, 0x17
        /*008a*/ 	.short	(.L_12321 - .L_12320)
.L_12320:
        /*008c*/ 	.word	0x00000000
        /*0090*/ 	.short	0x000d
        /*0092*/ 	.short	0x005c
        /*0094*/ 	.byte	0x00, 0xf0, 0x11, 0x00


	//----- nvinfo : EIATTR_KPARAM_INFO
	.align		4
.L_12321:
        /*0098*/ 	.byte	0x04, 0x17
        /*009a*/ 	.short	(.L_12323 - .L_12322)
.L_12322:
        /*009c*/ 	.word	0x00000000
        /*00a0*/ 	.short	0x000c
        /*00a2*/ 	.short	0x0058
        /*00a4*/ 	.byte	0x00, 0xf0, 0x11, 0x00


	//----- nvinfo : EIATTR_KPARAM_INFO
	.align		4
.L_12323:
        /*00a8*/ 	.byte	0x04, 0x17
        /*00aa*/ 	.short	(.L_12325 - .L_12324)
.L_12324:
        /*00ac*/ 	.word	0x00000000
        /*00b0*/ 	.short	0x000b
        /*00b2*/ 	.short	0x0050
        /*00b4*/ 	.byte	0x00, 0xf5, 0x21, 0x00


	//----- nvinfo : EIATTR_KPARAM_INFO
	.align		4
.L_12325:
        /*00b8*/ 	.byte	0x04, 0x17
        /*00ba*/ 	.short	(.L_12327 - .L_12326)
.L_12326:
        /*00bc*/ 	.word	0x00000000
        /*00c0*/ 	.short	0x000a
        /*00c2*/ 	.short	0x0048
        /*00c4*/ 	.byte	0x00, 0xf0, 0x11, 0x00


	//----- nvinfo : EIATTR_KPARAM_INFO
	.align		4
.L_12327:
        /*00c8*/ 	.byte	0x04, 0x17
        /*00ca*/ 	.short	(.L_12329 - .L_12328)
.L_12328:
        /*00cc*/ 	.word	0x00000000
        /*00d0*/ 	.short	0x0009
        /*00d2*/ 	.short	0x0040
        /*00d4*/ 	.byte	0x00, 0xf5, 0x21, 0x00


	//----- nvinfo : EIATTR_KPARAM_INFO
	.align		4
.L_12329:
        /*00d8*/ 	.byte	0x04, 0x17
        /*00da*/ 	.short	(.L_12331 - .L_12330)
.L_12330:
        /*00dc*/ 	.word	0x00000000
        /*00e0*/ 	.short	0x0008
        /*00e2*/ 	.short	0x0038
        /*00e4*/ 	.byte	0x00, 0xf5, 0x21, 0x00


	//----- nvinfo : EIATTR_KPARAM_INFO
	.align		4
.L_12331:
        /*00e8*/ 	.byte	0x04, 0x17
        /*00ea*/ 	.short	(.L_12333 - .L_12332)
.L_12332:
        /*00ec*/ 	.word	0x00000000
        /*00f0*/ 	.short	0x0007
        /*00f2*/ 	.short	0x0034
        /*00f4*/ 	.byte	0x00, 0xf0, 0x11, 0x00


	//----- nvinfo : EIATTR_KPARAM_INFO
	.align		4
.L_12333:
        /*00f8*/ 	.byte	0x04, 0x17
        /*00fa*/ 	.short	(.L_12335 - .L_12334)
.L_12334:
        /*00fc*/ 	.word	0x00000000
        /*0100*/ 	.short	0x0006
        /*0102*/ 	.short	0x0030
        /*0104*/ 	.byte	0x00, 0xf0, 0x11, 0x00


	//----- nvinfo : EIATTR_KPARAM_INFO
	.align		4
.L_12335:
        /*0108*/ 	.byte	0x04, 0x17
        /*010a*/ 	.short	(.L_12337 - .L_12336)
.L_12336:
        /*010c*/ 	.word	0x00000000
        /*0110*/ 	.short	0x0005
        /*0112*/ 	.short	0x0028
        /*0114*/ 	.byte	0x00, 0xf5, 0x21, 0x00


	//----- nvinfo : EIATTR_KPARAM_INFO
	.align		4
.L_12337:
        /*0118*/ 	.byte	0x04, 0x17
        /*011a*/ 	.short	(.L_12339 - .L_12338)
.L_12338:
        /*011c*/ 	.word	0x00000000
        /*0120*/ 	.short	0x0004
        /*0122*/ 	.short	0x0020
        /*0124*/ 	.byte	0x00, 0xf5, 0x21, 0x00


	//----- nvinfo : EIATTR_KPARAM_INFO
	.align		4
.L_12339:
        /*0128*/ 	.byte	0x04, 0x17
        /*012a*/ 	.short	(.L_12341 - .L_12340)
.L_12340:
        /*012c*/ 	.word	0x00000000
        /*0130*/ 	.short	0x0003
        /*0132*/ 	.short	0x0018
        /*0134*/ 	.byte	0x00, 0xf5, 0x21, 0x00


	//----- nvinfo : EIATTR_KPARAM_INFO
	.align		4
.L_12341:
        /*0138*/ 	.byte	0x04, 0x17
        /*013a*/ 	.short	(.L_12343 - .L_12342)
.L_12342:
        /*013c*/ 	.word	0x00000000
        /*0140*/ 	.short	0x0002
        /*0142*/ 	.short	0x0010
        /*0144*/ 	.byte	0x00, 0xf5, 0x21, 0x00


	//----- nvinfo : EIATTR_KPARAM_INFO
	.align		4
.L_12343:
        /*0148*/ 	.byte	0x04, 0x17
        /*014a*/ 	.short	(.L_12345 - .L_12344)
.L_12344:
        /*014c*/ 	.word	0x00000000
        /*0150*/ 	.short	0x0001
        /*0152*/ 	.short	0x0008
        /*0154*/ 	.byte	0x00, 0xf5, 0x21, 0x00


	//----- nvinfo : EIATTR_KPARAM_INFO
	.align		4
.L_12345:
        /*0158*/ 	.byte	0x04, 0x17
        /*015a*/ 	.short	(.L_12347 - .L_12346)
.L_12346:
        /*015c*/ 	.word	0x00000000
        /*0160*/ 	.short	0x0000
        /*0162*/ 	.short	0x0000
        /*0164*/ 	.byte	0x00, 0xf5, 0x21, 0x00


	//----- nvinfo : EIATTR_SPARSE_MMA_MASK
	.align		4
.L_12347:
        /*0168*/ 	.byte	0x03, 0x50
        /*016a*/ 	.short	0x0000


	//----- nvinfo : EIATTR_MAXREG_COUNT
	.align		4
        /*016c*/ 	.byte	0x03, 0x1b
        /*016e*/ 	.short	0x00ff


	//----- nvinfo : EIATTR_NUM_BARRIERS
	.align		4
        /*0170*/ 	.byte	0x02, 0x4c
        /*0172*/ 	.byte	0x01
	.zero		1


	//----- nvinfo : EIATTR_EXTERNS
	.align		4
        /*0174*/ 	.byte	0x04, 0x0f
        /*0176*/ 	.short	(.L_12349 - .L_12348)


	//   ....[0]....
	.align		4
.L_12348:
        /*0178*/ 	.word	index@(__assertfail)


	//----- nvinfo : EIATTR_MERCURY_ISA_VERSION
	.align		4
.L_12349:
        /*017c*/ 	.byte	0x03, 0x5f
        /*017e*/ 	.short	0x0101


	//----- nvinfo : EIATTR_COOP_GROUP_MASK_REGIDS
	.align		4
        /*0180*/ 	.byte	0x04, 0x29
        /*0182*/ 	.short	(.L_12351 - .L_12350)


	//   ....[0]....
.L_12350:
        /*0184*/ 	.word	0xffffffff


	//   ....[1]....
        /*0188*/ 	.word	0xffffffff


	//   ....[2]....
        /*018c*/ 	.word	0xffffffff


	//   ....[3]....
        /*0190*/ 	.word	0xffffffff


	//   ....[4]....
        /*0194*/ 	.word	0xffffffff


	//   ....[5]....
        /*0198*/ 	.word	0xffffffff


	//   ....[6]....
        /*019c*/ 	.word	0xffffffff


	//   ....[7]....
        /*01a0*/ 	.word	0xffffffff


	//   ....[8]....
        /*01a4*/ 	.word	0xffffffff


	//   ....[9]....
        /*01a8*/ 	.word	0xffffffff


	//   ....[10]....
        /*01ac*/ 	.word	0xffffffff


	//   ....[11]....
        /*01b0*/ 	.word	0xffffffff


	//   ....[12]....
        /*01b4*/ 	.word	0xffffffff


	//   ....[13]....
        /*01b8*/ 	.word	0xffffffff


	//   ....[14]....
        /*01bc*/ 	.word	0x0500000f


	//   ....[15]....
        /*01c0*/ 	.word	0x0500000f


	//   ....[16]....
        /*01c4*/ 	.word	0x0500000f


	//----- nvinfo : EIATTR_COOP_GROUP_INSTR_OFFSETS
	.align		4
.L_12351:
        /*01c8*/ 	.byte	0x04, 0x28
        /*01ca*/ 	.short	(.L_12353 - .L_12352)


	//   ....[0]....
.L_12352:
        /*01cc*/ 	.word	0x000003d0


	//   ....[1]....
        /*01d0*/ 	.word	0x000003f0


	//   ....[2]....
        /*01d4*/ 	.word	0x00000410


	//   ....[3]....
        /*01d8*/ 	.word	0x00000510


	//   ....[4]....
        /*01dc*/ 	.word	0x00000530


	//   ....[5]....
        /*01e0*/ 	.word	0x00000560


	//   ....[6]....
        /*01e4*/ 	.word	0x000013b0


	//   ....[7]....
        /*01e8*/ 	.word	0x000013e0


	//   ....[8]....
        /*01ec*/ 	.word	0x00001400


	//   ....[9]....
        /*01f0*/ 	.word	0x00001420


	//   ....[10]....
        /*01f4*/ 	.word	0x00001440


	//   ....[11]....
        /*01f8*/ 	.word	0x00001490


	//   ....[12]....
        /*01fc*/ 	.word	0x000014b0


	//   ....[13]....
        /*0200*/ 	.word	0x000014d0


	//   ....[14]....
        /*0204*/ 	.word	0x00002550


	//   ....[15]....
        /*0208*/ 	.word	0x000025b0


	//   ....[16]....
        /*020c*/ 	.word	0x00002610


	//----- nvinfo : EIATTR_VRC_CTA_INIT_COUNT
	.align		4
.L_12353:
        /*0210*/ 	.byte	0x02, 0x4a
	.zero		1
	.zero		1


	//----- nvinfo : EIATTR_SYSCALL_OFFSETS
	.align		4
        /*0214*/ 	.byte	0x04, 0x46
        /*0216*/ 	.short	(.L_12355 - .L_12354)


	//   ....[0]....
.L_12354:
        /*0218*/ 	.word	0x00000330


	//----- nvinfo : EIATTR_EXIT_INSTR_OFFSETS
	.align		4
.L_12355:
        /*021c*/ 	.byte	0x04, 0x1c
        /*021e*/ 	.short	(.L_12357 - .L_12356)


	//   ....[0]....
.L_12356:
        /*0220*/ 	.word	0x000000d0


	//   ....[1]....
        /*0224*/ 	.word	0x000023c0


	//   ....[2]....
        /*0228*/ 	.word	0x000023f0


	//   ....[3]....
        /*022c*/ 	.word	0x00002500


	//----- nvinfo : EIATTR_CRS_STACK_SIZE
	.align		4
.L_12357:
        /*0230*/ 	.byte	0x04, 0x1e
        /*0232*/ 	.short	(.L_12359 - .L_12358)
.L_12358:
        /*0234*/ 	.word	0x00000000


	//----- nvinfo : EIATTR_CBANK_PARAM_SIZE
	.align		4
.L_12359:
        /*0238*/ 	.byte	0x03, 0x19
        /*023a*/ 	.short	0x008c


	//----- nvinfo : EIATTR_PARAM_CBANK
	.align		4
        /*023c*/ 	.byte	0x04, 0x0a
        /*023e*/ 	.short	(.L_12361 - .L_12360)
	.align		4
.L_12360:
        /*0240*/ 	.word	index@(.nv.constant0._ZN4vllm25paged_attention_v2_kernelIfhLi112ELi8ELi128ELNS_18Fp8KVCacheDataTypeE2ELb0ELi512EEEvPfS2_PT_PKS3_PKT0_S9_ifPKiSB_iPKfiiiSD_SD_iiiii)
        /*0244*/ 	.short	0x0380
        /*0246*/ 	.short	0x008c


	//----- nvinfo : EIATTR_SW_WAR
	.align		4
.L_12361:
        /*0248*/ 	.byte	0x04, 0x36
        /*024a*/ 	.short	(.L_12363 - .L_12362)
.L_12362:
        /*024c*/ 	.word	0x00000008
.L_12363:


//--------------------- .nv.info._ZN4vllm25paged_attention_v2_kernelIfhLi96ELi8ELi128ELNS_18Fp8KVCacheDataTypeE2ELb0ELi512EEEvPfS2_PT_PKS3_PKT0_S9_ifPKiSB_iPKfiiiSD_SD_iiiii --------------------------
	.section	.nv.info._ZN4vllm25paged_attention_v2_kernelIfhLi96ELi8ELi128ELNS_18Fp8KVCacheDataTypeE2ELb0ELi512EEEvPfS2_PT_PKS3_PKT0_S9_ifPKiSB_iPKfiiiSD_SD_iiiii,"",@"SHT_CUDA_INFO"
	.sectionflags	@""
	.align	4


	//----- nvinfo : EIATTR_CUDA_API_VERSION
	.align		4
        /*0000*/ 	.byte	0x04, 0x37
        /*0002*/ 	.short	(.L_12365 - .L_12364)
.L_12364:
        /*0004*/ 	.word	0x00000082


	//----- nvinfo : EIATTR_KPARAM_INFO
	.align		4
.L_12365:
        /*0008*/ 	.byte	0x04, 0x17
        /*000a*/ 	.short	(.L_12367 - .L_12366)
.L_12366:
        /*000c*/ 	.word	0x00000000
        /*0010*/ 	.short	0x0015
        /*0012*/ 	.short	0x0088
        /*0014*/ 	.byte	0x00, 0xf0, 0x11, 0x00


	//----- nvinfo : EIATTR_KPARAM_INFO
	.align		4
.L_12367:
        /*0018*/ 	.byte	0x04, 0x17
        /*001a*/ 	.short	(.L_12369 - .L_12368)
.L_12368:
        /*001c*/ 	.word	0x00000000
        /*0020*/ 	.short	0x0014
        /*0022*/ 	.short	0x0084
        /*0024*/ 	.byte	0x00, 0xf0, 0x11, 0x00


	//----- nvinfo : EIATTR_KPARAM_INFO
	.align		4
.L_12369:
        /*0028*/ 	.byte	0x04, 0x17
        /*002a*/ 	.short	(.L_12371 - .L_12370)
.L_12370:
        /*002c*/ 	.word	0x00000000
        /*0030*/ 	.short	0x0013
        /*0032*/ 	.short	0x0080
        /*0034*/ 	.byte	0x00, 0xf0, 0x11, 0x00


	//----- nvinfo : EIATTR_KPARAM_INFO
	.align		4
.L_12371:
        /*0038*/ 	.byte	0x04, 0x17
        /*003a*/ 	.short	(.L_12373 - .L_12372)
.L_12372:
        /*003c*/ 	.word	0x00000000
        /*0040*/ 	.short	0x0012
        /*0042*/ 	.short	0x007c
        /*0044*/ 	.byte	0x00, 0xf0, 0x11, 0x00


	//----- nvinfo : EIATTR_KPARAM_INFO
	.align		4
.L_12373:
        /*0048*/ 	.byte	0x04, 0x17
        /*004a*/ 	.short	(.L_12375 - .L_12374)
.L_12374:
        /*004c*/ 	.word	0x00000000
        /*0050*/ 	.short	0x0011
        /*0052*/ 	.short	0x0078
        /*0054*/ 	.byte	0x00, 0xf0, 0x11, 0x00


	//----- nvinfo : EIATTR_KPARAM_INFO
	.align		4
.L_12375:
        /*0058*/ 	.byte	0x04, 0x17
        /*005a*/ 	.short	(.L_12377 - .L_12376)
.L_12376:
        /*005c*/ 	.word	0x00000000
        /*0060*/ 	.short	0x0010
        /*0062*/ 	.short	0x0070
        /*0064*/ 	.byte	0x00, 0xf5, 0x21, 0x00


	//----- nvinfo : EIATTR_KPARAM_INFO
	.align		4
.L_12377:
        /*0068*/ 	.byte	0x04, 0x17
        /*006a*/ 	.short	(.L_12379 - .L_12378)
.L_12378:
        /*006c*/ 	.word	0x00000000
        /*0070*/ 	.short	0x000f
        /*0072*/ 	.short	0x0068
        /*0074*/ 	.byte	0x00, 0xf5, 0x21, 0x00


	//----- nvinfo : EIATTR_KPARAM_INFO
	.align		4
.L_12379:
        /*0078*/ 	.byte	0x04, 0x17
        /*007a*/ 	.short	(.L_12381 - .L_12380)
.L_12380:
        /*007c*/ 	.word	0x00000000
        /*0080*/ 	.short	0x000e
        /*0082*/ 	.short	0x0060
        /*0084*/ 	.byte	0x00, 0xf0, 0x11, 0x00


	//----- nvinfo : EIATTR_KPARAM_INFO
	.align		4
.L_12381:
        /*0088*/ 	.byte	0x04, 0x17
        /*008a*/ 	.short	(.L_12383 - .L_12382)
.L_12382:
        /*008c*/ 	.word	0x00000000
        /*0090*/ 	.short	0x000d
        /*0092*/ 	.short	0x005c
        /*0094*/ 	.byte	0x00, 0xf0, 0x11, 0x00


	//----- nvinfo : EIATTR_KPARAM_INFO
	.align		4
.L_12383:
        /*0098*/ 	.byte	0x04, 0x17
        /*009a*/ 	.short	(.L_12385 - .L_12384)
.L_12384:
        /*009c*/ 	.word	0x00000000
        /*00a0*/ 	.short	0x000c
        /*00a2*/ 	.short	0x0058
        /*00a4*/ 	.byte	0x00, 0xf0, 0x11, 0x00


	//----- nvinfo : EIATTR_KPARAM_INFO
	.align		4
.L_12385:
        /*00a8*/ 	.byte	0x04, 0x17
        /*00aa*/ 	.short	(.L_12387 - .L_12386)
.L_12386:
        /*00ac*/ 	.word	0x00000000
        /*00b0*/ 	.short	0x000b
        /*00b2*/ 	.short	0x0050
        /*00b4*/ 	.byte	0x00, 0xf5, 0x21, 0x00


	//----- nvinfo : EIATTR_KPARAM_INFO
	.align		4
.L_12387:
        /*00b8*/ 	.byte	0x04, 0x17
        /*00ba*/ 	.short	(.L_12389 - .L_12388)
.L_12388:
        /*00bc*/ 	.word	0x00000000
        /*00c0*/ 	.short	0x000a
        /*00c2*/ 	.short	0x0048
        /*00c4*/ 	.byte	0x00, 0xf0, 0x11, 0x00


	//----- nvinfo : EIATTR_KPARAM_INFO
	.align		4
.L_12389:
        /*00c8*/ 	.byte	0x04, 0x17
        /*00ca*/ 	.short	(.L_12391 - .L_12390)
.L_12390:
        /*00cc*/ 	.word	0x00000000
        /*00d0*/ 	.short	0x0009
        /*00d2*/ 	.short	0x0040
        /*00d4*/ 	.byte	0x00, 0xf5, 0x21, 0x00


	//----- nvinfo : EIATTR_KPARAM_INFO
	.align		4
.L_12391:
        /*00d8*/ 	.byte	0x04, 0x17
        /*00da*/ 	.short	(.L_12393 - .L_12392)
.L_12392:
        /*00dc*/ 	.word	0x00000000
        /*00e0*/ 	.short	0x0008
        /*00e2*/ 	.short	0x0038
        /*00e4*/ 	.byte	0x00, 0xf5, 0x21, 0x00


	//----- nvinfo : EIATTR_KPARAM_INFO
	.align		4
.L_12393:
        /*00e8*/ 	.byte	0x04, 0x17
        /*00ea*/ 	.short	(.L_12395 - .L_12394)
.L_12394:
        /*00ec*/ 	.word	0x00000000
        /*00f0*/ 	.short	0x0007
        /*00f2*/ 	.short	0x0034
        /*00f4*/ 	.byte	0x00, 0xf0, 0x11, 0x00


	//----- nvinfo : EIATTR_KPARAM_INFO
	.align		4
.L_12395:
        /*00f8*/ 	.byte	0x04, 0x17
        /*00fa*/ 	.short	(.L_12397 - .L_12396)
.L_12396:
        /*00fc*/ 	.word	0x00000000
        /*0100*/ 	.short	0x0006
        /*0102*/ 	.short	0x0030
        /*0104*/ 	.byte	0x00, 0xf0, 0x11, 0x00


	//----- nvinfo : EIATTR_KPARAM_INFO
	.align		4
.L_12397:
        /*0108*/ 	.byte	0x04, 0x17
        /*010a*/ 	.short	(.L_12399 - .L_12398)
.L_12398:
        /*010c*/ 	.word	0x00000000
        /*0110*/ 	.short	0x0005
        /*0112*/ 	.short	0x0028
        /*0114*/ 	.byte	0x00, 0xf5, 0x21, 0x00


	//----- nvinfo : EIATTR_KPARAM_INFO
	.align		4
.L_12399:
        /*0118*/ 	.byte	0x04, 0x17
        /*011a*/ 	.short	(.L_12401 - .L_12400)
.L_12400:
        /*011c*/ 	.word	0x00000000
        /*0120*/ 	.short	0x0004
        /*0122*/ 	.short	0x0020
        /*0124*/ 	.byte	0x00, 0xf5, 0x21, 0x00


	//----- nvinfo : EIATTR_KPARAM_INFO
	.align		4
.L_12401:
        /*0128*/ 	.byte	0x04, 0x17
        /*012a*/ 	.short	(.L_12403 - .L_12402)
.L_12402:
        /*012c*/ 	.word	0x00000000
        /*0130*/ 	.short	0x0003
        /*0132*/ 	.short	0x0018
        /*0134*/ 	.byte	0x00, 0xf5, 0x21, 0x00


	//----- nvinfo : EIATTR_KPARAM_INFO
	.align		4
.L_12403:
        /*0138*/ 	.byte	0x04, 0x17
        /*013a*/ 	.short	(.L_12405 - .L_12404)
.L_12404:
        /*013c*/ 	.word	0x00000000
        /*0140*/ 	.short	0x0002
        /*0142*/ 	.short	0x0010
        /*0144*/ 	.byte	0x00, 0xf5, 0x21, 0x00


	//----- nvinfo : EIATTR_KPARAM_INFO
	.align		4
.L_12405:
        /*0148*/ 	.byte	0x04, 0x17
        /*014a*/ 	.short	(.L_12407 - .L_12406)
.L_12406:
        /*014c*/ 	.word	0x00000000
        /*0150*/ 	.short	0x0001
        /*0152*/ 	.short	0x0008
        /*0154*/ 	.byte	0x00, 0xf5, 0x21, 0x00


	//----- nvinfo : EIATTR_KPARAM_INFO
	.align		4
.L_12407:
        /*0158*/ 	.byte	0x04, 0x17
        /*015a*/ 	.short	(.L_12409 - .L_12408)
.L_12408:
        /*015c*/ 	.word	0x00000000
        /*0160*/ 	.short	0x0000
        /*0162*/ 	.short	0x0000
        /*0164*/ 	.byte	0x00, 0xf5, 0x21, 0x00


	//----- nvinfo : EIATTR_SPARSE_MMA_MASK
	.align		4
.L_12409:
        /*0168*/ 	.byte	0x03, 0x50
        /*016a*/ 	.short	0x0000


	//----- nvinfo : EIATTR_MAXREG_COUNT
	.align		4
        /*016c*/ 	.byte	0x03, 0x1b
        /*016e*/ 	.short	0x00ff


	//----- nvinfo : EIATTR_NUM_BARRIERS
	.align		4
        /*0170*/ 	.byte	0x02, 0x4c
        /*0172*/ 	.byte	0x01
	.zero		1


	//----- nvinfo : EIATTR_EXTERNS
	.align		4
        /*0174*/ 	.byte	0x04, 0x0f
        /*0176*/ 	.short	(.L_12411 - .L_12410)


	//   ....[0]....
	.align		4
.L_12410:
        /*0178*/ 	.word	index@(__assertfail)


	//----- nvinfo : EIATTR_MERCURY_ISA_VERSION
	.align		4
.L_12411:
        /*017c*/ 	.byte	0x03, 0x5f
        /*017e*/ 	.short	0x0101


	//----- nvinfo : EIATTR_COOP_GROUP_MASK_REGIDS
	.align		4
        /*0180*/ 	.byte	0x04, 0x29
        /*0182*/ 	.short	(.L_12413 - .L_12412)


	//   ....[0]....
.L_12412:
        /*0184*/ 	.word	0xffffffff


	//   ....[1]....
        /*0188*/ 	.word	0xffffffff


	//   ....[2]....
        /*018c*/ 	.word	0xffffffff


	//   ....[3]....
        /*0190*/ 	.word	0xffffffff


	//   ....[4]....
        /*0194*/ 	.word	0xffffffff


	//   ....[5]....
        /*0198*/ 	.word	0xffffffff


	//   ....[6]....
        /*019c*/ 	.word	0xffffffff


	//   ....[7]....
        /*01a0*/ 	.word	0xffffffff


	//   ....[8]....
        /*01a4*/ 	.word	0xffffffff


	//   ....[9]....
        /*01a8*/ 	.word	0xffffffff


	//   ....[10]....
        /*01ac*/ 	.word	0xffffffff


	//   ....[11]....
        /*01b0*/ 	.word	0xffffffff


	//   ....[12]....
        /*01b4*/ 	.word	0xffffffff


	//   ....[13]....
        /*01b8*/ 	.word	0xffffffff


	//   ....[14]....
        /*01bc*/ 	.word	0x0500000f


	//   ....[15]....
        /*01c0*/ 	.word	0x0500000f


	//   ....[16]....
        /*01c4*/ 	.word	0x0500000f


	//----- nvinfo : EIATTR_COOP_GROUP_INSTR_OFFSETS
	.align		4
.L_12413:
        /*01c8*/ 	.byte	0x04, 0x28
        /*01ca*/ 	.short	(.L_12415 - .L_12414)


	//   ....[0]....
.L_12414:
        /*01cc*/ 	.word	0x000003d0


	//   ....[1]....
        /*01d0*/ 	.word	0x000003f0


	//   ....[2]....
        /*01d4*/ 	.word	0x00000410


	//   ....[3]....
        /*01d8*/ 	.word	0x00000510


	//   ....[4]....
        /*01dc*/ 	.word	0x00000530


	//   ....[5]....
        /*01e0*/ 	.word	0x00000560


	//   ....[6]....
        /*01e4*/ 	.word	0x000013b0


	//   ....[7]....
        /*01e8*/ 	.word	0x000013e0


	//   ....[8]....
        /*01ec*/ 	.word	0x00001400


	//   ....[9]....
        /*01f0*/ 	.word	0x00001420


	//   ....[10]....
        /*01f4*/ 	.word	0x00001440


	//   ....[11]....
        /*01f8*/ 	.word	0x00001490


	//   ....[12]....
        /*01fc*/ 	.word	0x000014b0


	//   ....[13]....
        /*0200*/ 	.word	0x000014d0


	//   ....[14]....
        /*0204*/ 	.word	0x000024d0


	//   ....[15]....
        /*0208*/ 	.word	0x00002530


	//   ....[16]....
        /*020c*/ 	.word	0x00002590


	//----- nvinfo : EIATTR_VRC_CTA_INIT_COUNT
	.align		4
.L_12415:
        /*0210*/ 	.byte	0x02, 0x4a
	.zero		1
	.zero		1


	//----- nvinfo : EIATTR_SYSCALL_OFFSETS
	.align		4
        /*0214*/ 	.byte	0x04, 0x46
        /*0216*/ 	.short	(.L_12417 - .L_12416)


	//   ....[0]....
.L_12416:
        /*0218*/ 	.word	0x00000330


	//----- nvinfo : EIATTR_EXIT_INSTR_OFFSETS
	.align		4
.L_12417:
        /*021c*/ 	.byte	0x04, 0x1c
        /*021e*/ 	.short	(.L_12419 - .L_12418)


	//   ....[0]....
.L_12418:
        /*0220*/ 	.word	0x000000d0


	//   ....[1]....
        /*0224*/ 	.word	0x00002350


	//   ....[2]....
        /*0228*/ 	.word	0x00002380


	//   ....[3]....
        /*022c*/ 	.word	0x00002480


	//----- nvinfo : EIATTR_CRS_STACK_SIZE
	.align		4
.L_12419:
        /*0230*/ 	.byte	0x04, 0x1e
        /*0232*/ 	.short	(.L_12421 - .L_12420)
.L_12420:
        /*0234*/ 	.word	0x00000000


	//----- nvinfo : EIATTR_CBANK_PARAM_SIZE
	.align		4
.L_12421:
        /*0238*/ 	.byte	0x03, 0x19
        /*023a*/ 	.short	0x008c


	//----- nvinfo : EIATTR_PARAM_CBANK
	.align		4
        /*023c*/ 	.byte	0x04, 0x0a
        /*023e*/ 	.short	(.L_12423 - .L_12422)
	.align		4
.L_12422:
        /*0240*/ 	.word	index@(.nv.constant0._ZN4vllm25paged_attention_v2_kernelIfhLi96ELi8ELi128ELNS_18Fp8KVCacheDataTypeE2ELb0ELi512EEEvPfS2_PT_PKS3_PKT0_S9_ifPKiSB_iPKfiiiSD_SD_iiiii)
        /*0244*/ 	.short	0x0380
        /*0246*/ 	.short	0x008c


	//----- nvinfo : EIATTR_SW_WAR
	.align		4
.L_12423:
        /*0248*/ 	.byte	0x04, 0x36
        /*024a*/ 	.short	(.L_12425 - .L_12424)
.L_12424:
        /*024c*/ 	.word	0x00000008
.L_12425:


//--------------------- .nv.info._ZN4vllm25paged_attention_v2_kernelIfhLi80ELi8ELi128ELNS_18Fp8KVCacheDataTypeE2ELb0ELi512EEEvPfS2_PT_PKS3_PKT0_S9_ifPKiSB_iPKfiiiSD_SD_iiiii --------------------------
	.section	.nv.info._ZN4vllm25paged_attention_v2_kernelIfhLi80ELi8ELi128ELNS_18Fp8KVCacheDataTypeE2ELb0ELi512EEEvPfS2_PT_PKS3_PKT0_S9_ifPKiSB_iPKfiiiSD_SD_iiiii,"",@"SHT_CUDA_INFO"
	.sectionflags	@""
	.align	4


	//----- nvinfo : EIATTR_CUDA_API_VERSION
	.align		4
        /*0000*/ 	.byte	0x04, 0x37
        /*0002*/ 	.short	(.L_12427 - .L_12426)
.L_12426:
        /*0004*/ 	.word	0x00000082


	//----- nvinfo : EIATTR_KPARAM_INFO
	.align		4
.L_12427:
        /*0008*/ 	.byte	0x04, 0x17
        /*000a*/ 	.short	(.L_12429 - .L_12428)
.L_12428:
        /*000c*/ 	.word	0x00000000
        /*0010*/ 	.short	0x0015
        /*0012*/ 	.short	0x0088
        /*0014*/ 	.byte	0x00, 0xf0, 0x11, 0x00


	//----- nvinfo : EIATTR_KPARAM_INFO
	.align		4
.L_12429:
        /*0018*/ 	.byte	0x04, 0x17
        /*001a*/ 	.short	(.L_12431 - .L_12430)
.L_12430:
        /*001c*/ 	.word	0x00000000
        /*0020*/ 	.short	0x0014
        /*0022*/ 	.short	0x0084
        /*0024*/ 	.byte	0x00, 0xf0, 0x11, 0x00


	//----- nvinfo : EIATTR_KPARAM_INFO
	.align		4
.L_12431:
        /*0028*/ 	.byte	0x04, 0x17
        /*002a*/ 	.short	(.L_12433 - .L_12432)
.L_12432:
        /*002c*/ 	.word	0x00000000
        /*0030*/ 	.short	0x0013
        /*0032*/ 	.short	0x0080
        /*0034*/ 	.byte	0x00, 0xf0, 0x11, 0x00


	//----- nvinfo : EIATTR_KPARAM_INFO
	.align		4
.L_12433:
        /*0038*/ 	.byte	0x04, 0x17
        /*003a*/ 	.short	(.L_12435 - .L_12434)
.L_12434:
        /*003c*/ 	.word	0x00000000
        /*0040*/ 	.short	0x0012
        /*0042*/ 	.short	0x007c
        /*0044*/ 	.byte	0x00, 0xf0, 0x11, 0x00


	//----- nvinfo : EIATTR_KPARAM_INFO
	.align		4
.L_12435:
        /*0048*/ 	.byte	0x04, 0x17
        /*004a*/ 	.short	(.L_12437 - .L_12436)
.L_12436:
        /*004c*/ 	.word	0x00000000
        /*0050*/ 	.short	0x0011
        /*0052*/ 	.short	0x0078
        /*0054*/ 	.byte	0x00, 0xf0, 0x11, 0x00


	//----- nvinfo : EIATTR_KPARAM_INFO
	.align		4
.L_12437:
        /*0058*/ 	.byte	0x04, 0x17
        /*005a*/ 	.short	(.L_12439 - .L_12438)
.L_12438:
        /*005c*/ 	.word	0x00000000
        /*0060*/ 	.short	0x0010
        /*0062*/ 	.short	0x0070
        /*0064*/ 	.byte	0x00, 0xf5, 0x21, 0x00


	//----- nvinfo : EIATTR_KPARAM_INFO
	.align		4
.L_12439:
        /*0068*/ 	.byte	0x04, 0x17
        /*006a*/ 	.short	(.L_12441 - .L_12440)
.L_12440:
        /*006c*/ 	.word	0x00000000
        /*0070*/ 	.short	0x000f
        /*0072*/ 	.short	0x0068
        /*0074*/ 	.byte	0x00, 0xf5, 0x21, 0x00


	//----- nvinfo : EIATTR_KPARAM_INFO
	.align		4
.L_12441:
        /*0078*/ 	.byte	0x04, 0x17
        /*007a*/ 	.short	(.L_12443 - .L_12442)
.L_12442:
        /*007c*/ 	.word	0x00000000
        /*0080*/ 	.short	0x000e
        /*0082*/ 	.short	0x0060
        /*0084*/ 	.byte	0x00, 0xf0, 0x11, 0x00


	//----- nvinfo : EIATTR_KPARAM_INFO
	.align		4
.L_12443:
        /*0088*/ 	.byte	0x04, 0x17
        /*008a*/ 	.short	(.L_12445 - .L_12444)
.L_12444:
        /*008c*/ 	.word	0x00000000
        /*0090*/ 	.short	0x000d
        /*0092*/ 	.short	0x005c
        /*0094*/ 	.byte	0x00, 0xf0, 0x11, 0x00


	//----- nvinfo : EIATTR_KPARAM_INFO
	.align		4
.L_12445:
        /*0098*/ 	.byte	0x04, 0x17
        /*009a*/ 	.short	(.L_12447 - .L_12446)
.L_12446:
        /*009c*/ 	.word	0x00000000
        /*00a0*/ 	.short	0x000c
        /*00a2*/ 	.short	0x0058
        /*00a4*/ 	.byte	0x00, 0xf0, 0x11, 0x00


	//----- nvinfo : EIATTR_KPARAM_INFO
	.align		4
.L_12447:
        /*00a8*/ 	.byte	0x04, 0x17
        /*00aa*/ 	.short	(.L_12449 - .L_12448)
.L_12448:
        /*00ac*/ 	.word	0x00000000
        /*00b0*/ 	.short	0x000b
        /*00b2*/ 	.short	0x0050
        /*00b4*/ 	.byte	0x00, 0xf5, 0x21, 0x00


	//----- nvinfo : EIATTR_KPARAM_INFO
	.align		4
.L_12449:
        /*00b8*/ 	.byte	0x04, 0x17
        /*00ba*/ 	.short	(.L_12451 - .L_12450)
.L_12450:
        /*00bc*/ 	.word	0x00000000
        /*00c0*/ 	.short	0x000a
        /*00c2*/ 	.short	0x0048
        /*00c4*/ 	.byte	0x00, 0xf0, 0x11, 0x00


	//----- nvinfo : EIATTR_KPARAM_INFO
	.align		4
.L_12451:
        /*00c8*/ 	.byte	0x04, 0x17
        /*00ca*/ 	.short	(.L_12453 - .L_12452)
.L_12452:
        /*00cc*/ 	.word	0x00000000
        /*00d0*/ 	.short	0x0009
        /*00d2*/ 	.short	0x0040
        /*00d4*/ 	.byte	0x00, 0xf5, 0x21, 0x00


	//----- nvinfo : EIATTR_KPARAM_INFO
	.align		4
.L_12453:
        /*00d8*/ 	.byte	0x04, 0x17
        /*00da*/ 	.short	(.L_12455 - .L_12454)
.L_12454:
        /*00dc*/ 	.word	0x00000000
        /*00e0*/ 	.short	0x0008
        /*00e2*/ 	.short	0x0038
        /*00e4*/ 	.byte	0x00, 0xf5, 0x21, 0x00


	//----- nvinfo : EIATTR_KPARAM_INFO
	.align		4
.L_12455:
        /*00e8*/ 	.byte	0x04, 0x17
        /*00ea*/ 	.short	(.L_12457 - .L_12456)
.L_12456:
        /*00ec*/ 	.word	0x00000000
        /*00f0*/ 	.short	0x0007
        /*00f2*/ 	.short	0x0034
        /*00f4*/ 	.byte	0x00, 0xf0, 0x11, 0x00


	//----- nvinfo : EIATTR_KPARAM_INFO
	.align		4
.L_12457:
        /*00f8*/ 	.byte	0x04, 0x17
        /*00fa*/ 	.short	(.L_12459 - .L_12458)
.L_12458:
        /*00fc*/ 	.word	0x00000000
        /*0100*/ 	.short	0x0006
        /*0102*/ 	.short	0x0030
        /*0104*/ 	.byte	0x00, 0xf0, 0x11, 0x00


	//----- nvinfo : EIATTR_KPARAM_INFO
	.align		4
.L_12459:
        /*0108*/ 	.byte	0x04, 0x17
        /*010a*/ 	.short	(.L_12461 - .L_12460)
.L_12460:
        /*010c*/ 	.word	0x00000000
        /*0110*/ 	.short	0x0005
        /*0112*/ 	.short	0x0028
        /*0114*/ 	.byte	0x00, 0xf5, 0x21, 0x00


	//----- nvinfo : EIATTR_KPARAM_INFO
	.align		4
.L_12461:
        /*0118*/ 	.byte	0x04, 0x17
        /*011a*/ 	.short	(.L_12463 - .L_12462)
.L_12462:
        /*011c*/ 	.word	0x00000000
        /*0120*/ 	.short	0x0004
        /*0122*/ 	.short	0x0020
        /*0124*/ 	.byte	0x00, 0xf5, 0x21, 0x00


	//----- nvinfo : EIATTR_KPARAM_INFO
	.align		4
.L_12463:
        /*0128*/ 	.byte	0x04, 0x17
        /*012a*/ 	.short	(.L_12465 - .L_12464)
.L_12464:
        /*012c*/ 	.word	0x00000000
        /*0130*/ 	.short	0x0003
        /*0132*/ 	.short	0x0018
        /*0134*/ 	.byte	0x00, 0xf5, 0x21, 0x00


	//----- nvinfo : EIATTR_KPARAM_INFO
	.align		4
.L_12465:
        /*0138*/ 	.byte	0x04, 0x17
        /*013a*/ 	.short	(.L_12467 - .L_12466)
.L_12466:
        /*013c*/ 	.word	0x00000000
        /*0140*/ 	.short	0x0002
        /*0142*/ 	.short	0x0010
        /*0144*/ 	.byte	0x00, 0xf5, 0x21, 0x00


	//----- nvinfo : EIATTR_KPARAM_INFO
	.align		4
.L_12467:
        /*0148*/ 	.byte	0x04, 0x17
        /*014a*/ 	.short	(.L_12469 - .L_12468)
.L_12468:
        /*014c*/ 	.word	0x00000000
        /*0150*/ 	.short	0x0001
        /*0152*/ 	.short	0x0008
        /*0154*/ 	.byte	0x00, 0xf5, 0x21, 0x00


	//----- nvinfo : EIATTR_KPARAM_INFO
	.align		4
.L_12469:
        /*0158*/ 	.byte	0x04, 0x17
        /*015a*/ 	.short	(.L_12471 - .L_12470)
.L_12470:
        /*015c*/ 	.word	0x00000000
        /*0160*/ 	.short	0x0000
        /*0162*/ 	.short	0x0000
        /*0164*/ 	.byte	0x00, 0xf5, 0x21, 0x00


	//----- nvinfo : EIATTR_SPARSE_MMA_MASK
	.align		4
.L_12471:
        /*0168*/ 	.byte	0x03, 0x50
        /*016a*/ 	.short	0x0000


	//----- nvinfo : EIATTR_MAXREG_COUNT
	.align		4
        /*016c*/ 	.byte	0x03, 0x1b
        /*016e*/ 	.short	0x00ff


	//----- nvinfo : EIATTR_NUM_BARRIERS
	.align		4
        /*0170*/ 	.byte	0x02, 0x4c
        /*0172*/ 	.byte	0x01
	.zero		1


	//----- nvinfo : EIATTR_EXTERNS
	.align		4
        /*0174*/ 	.byte	0x04, 0x0f
        /*0176*/ 	.short	(.L_12473 - .L_12472)


	//   ....[0]....
	.align		4
.L_12472:
        /*0178*/ 	.word	index@(__assertfail)


	//----- nvinfo : EIATTR_MERCURY_ISA_VERSION
	.align		4
.L_12473:
        /*017c*/ 	.byte	0x03, 0x5f
        /*017e*/ 	.short	0x0101


	//----- nvinfo : EIATTR_COOP_GROUP_MASK_REGIDS
	.align		4
        /*0180*/ 	.byte	0x04, 0x29
        /*0182*/ 	.short	(.L_12475 - .L_12474)


	//   ....[0]....
.L_12474:
        /*0184*/ 	.word	0xffffffff


	//   ....[1]....
        /*0188*/ 	.word	0xffffffff


	//   ....[2]....
        /*018c*/ 	.word	0xffffffff


	//   ....[3]....
        /*0190*/ 	.word	0xffffffff


	//   ....[4]....
        /*0194*/ 	.word	0xffffffff


	//   ....[5]....
        /*0198*/ 	.word	0xffffffff


	//   ....[6]....
        /*019c*/ 	.word	0xffffffff


	//   ....[7]....
        /*01a0*/ 	.word	0xffffffff


	//   ....[8]....
        /*01a4*/ 	.word	0xffffffff


	//   ....[9]....
        /*01a8*/ 	.word	0xffffffff


	//   ....[10]....
        /*01ac*/ 	.word	0xffffffff


	//   ....[11]....
        /*01b0*/ 	.word	0xffffffff


	//   ....[12]....
        /*01b4*/ 	.word	0xffffffff


	//   ....[13]....
        /*01b8*/ 	.word	0xffffffff


	//   ....[14]....
        /*01bc*/ 	.word	0x0500000f


	//   ....[15]....
        /*01c0*/ 	.word	0x0500000f


	//   ....[16]....
        /*01c4*/ 	.word	0x0500000f


	//----- nvinfo : EIATTR_COOP_GROUP_INSTR_OFFSETS
	.align		4
.L_12475:
        /*01c8*/ 	.byte	0x04, 0x28
        /*01ca*/ 	.short	(.L_12477 - .L_12476)


	//   ....[0]....
.L_12476:
        /*01cc*/ 	.word	0x000003d0


	//   ....[1]....
        /*01d0*/ 	.word	0x000003f0


	//   ....[2]....
        /*01d4*/ 	.word	0x00000410


	//   ....[3]....
        /*01d8*/ 	.word	0x00000510


	//   ....[4]....
        /*01dc*/ 	.word	0x00000530


	//   ....[5]....
        /*01e0*/ 	.word	0x00000560


	//   ....[6]....
        /*01e4*/ 	.word	0x000013b0


	//   ....[7]....
        /*01e8*/ 	.word	0x000013e0


	//   ....[8]....
        /*01ec*/ 	.word	0x00001400


	//   ....[9]....
        /*01f0*/ 	.word	0x00001420


	//   ....[10]....
        /*01f4*/ 	.word	0x00001440


	//   ....[11]....
        /*01f8*/ 	.word	0x00001490


	//   ....[12]....
        /*01fc*/ 	.word	0x000014b0


	//   ....[13]....
        /*0200*/ 	.word	0x000014d0


	//   ....[14]....
        /*0204*/ 	.word	0x00002450


	//   ....[15]....
        /*0208*/ 	.word	0x000024b0


	//   ....[16]....
        /*020c*/ 	.word	0x00002510


	//----- nvinfo : EIATTR_VRC_CTA_INIT_COUNT
	.align		4
.L_12477:
        /*0210*/ 	.byte	0x02, 0x4a
	.zero		1
	.zero		1


	//----- nvinfo : EIATTR_SYSCALL_OFFSETS
	.align		4
        /*0214*/ 	.byte	0x04, 0x46
        /*0216*/ 	.short	(.L_12479 - .L_12478)


	//   ....[0]....
.L_12478:
        /*0218*/ 	.word	0x00000330


	//----- nvinfo : EIATTR_EXIT_INSTR_OFFSETS
	.align		4
.L_12479:
        /*021c*/ 	.byte	0x04, 0x1c
        /*021e*/ 	.short	(.L_12481 - .L_12480)


	//   ....[0]....
.L_12480:
        /*0220*/ 	.word	0x000000d0


	//   ....[1]....
        /*0224*/ 	.word	0x000022e0


	//   ....[2]....
        /*0228*/ 	.word	0x00002310


	//   ....[3]....
        /*022c*/ 	.word	0x00002400


	//----- nvinfo : EIATTR_CRS_STACK_SIZE
	.align		4
.L_12481:
        /*0230*/ 	.byte	0x04, 0x1e
        /*0232*/ 	.short	(.L_12483 - .L_12482)
.L_12482:
        /*0234*/ 	.word	0x00000000


	//----- nvinfo : EIATTR_CBANK_PARAM_SIZE
	.align		4
.L_12483:
        /*0238*/ 	.byte	0x03, 0x19
        /*023a*/ 	.short	0x008c


	//----- nvinfo : EIATTR_PARAM_CBANK
	.align		4
        /*023c*/ 	.byte	0x04, 0x0a
        /*023e*/ 	.short	(.L_12485 - .L_12484)
	.align		4
.L_12484:
        /*0240*/ 	.word	index@(.nv.constant0._ZN4vllm25paged_attention_v2_kernelIfhLi80ELi8ELi128ELNS_18Fp8KVCacheDataTypeE2ELb0ELi512EEEvPfS2_PT_PKS3_PKT0_S9_ifPKiSB_iPKfiiiSD_SD_iiiii)
        /*0244*/ 	.short	0x0380
        /*0246*/ 	.short	0x008c


	//----- nvinfo : EIATTR_SW_WAR
	.align		4
.L_12485:
        /*0248*/ 	.byte	0x04, 0x36
        /*024a*/ 	.short	(.L_12487 - .L_12486)
.L_12486:
        /*024c*/ 	.word	0x00000008
.L_12487:


//--------------------- .nv.info._ZN4vllm25paged_attention_v2_kernelIfhLi64ELi8ELi128ELNS_18Fp8KVCacheDataTypeE2ELb0ELi512EEEvPfS2_PT_PKS3_PKT0_S9_ifPKiSB_iPKfiiiSD_SD_iiiii --------------------------
	.section	.nv.info._ZN4vllm25paged_attention_v2_kernelIfhLi64ELi8ELi128ELNS_18Fp8KVCacheDataTypeE2ELb0ELi512EEEvPfS2_PT_PKS3_PKT0_S9_ifPKiSB_iPKfiiiSD_SD_iiiii,"",@"SHT_CUDA_INFO"
	.sectionflags	@""
	.align	4


	//----- nvinfo : EIATTR_CUDA_API_VERSION
	.align		4
        /*0000*/ 	.byte	0x04, 0x37
        /*0002*/ 	.short	(.L_12489 - .L_12488)
.L_12488:
        /*0004*/ 	.word	0x00000082


	//----- nvinfo : EIATTR_KPARAM_INFO
	.align		4
.L_12489:
        /*0008*/ 	.byte	0x04, 0x17
        /*000a*/ 	.short	(.L_12491 - .L_12490)
.L_12490:
        /*000c*/ 	.word	0x00000000
        /*0010*/ 	.short	0x0015
        /*0012*/ 	.short	0x0088
        /*0014*/ 	.byte	0x00, 0xf0, 0x11, 0x00


	//----- nvinfo : EIATTR_KPARAM_INFO
	.align		4
.L_12491:
        /*0018*/ 	.byte	0x04, 0x17
        /*001a*/ 	.short	(.L_12493 - .L_12492)
.L_12492:
        /*001c*/ 	.word	0x00000000
        /*0020*/ 	.short	0x0014
        /*0022*/ 	.short	0x0084
        /*0024*/ 	.byte	0x00, 0xf0, 0x11, 0x00


	//----- nvinfo : EIATTR_KPARAM_INFO
	.align		4
.L_12493:
        /*0028*/ 	.byte	0x04, 0x17
        /*002a*/ 	.short	(.L_12495 - .L_12494)
.L_12494:
        /*002c*/ 	.word	0x00000000
        /*0030*/ 	.short	0x0013
        /*0032*/ 	.short	0x0080
        /*0034*/ 	.byte	0x00, 0xf0, 0x11, 0x00


	//----- nvinfo : EIATTR_KPARAM_INFO
	.align		4
.L_12495:
        /*0038*/ 	.byte	0x04, 0x17
        /*003a*/ 	.short	(.L_12497 - .L_12496)
.L_12496:
        /*003c*/ 	.word	0x00000000
        /*0040*/ 	.short	0x0012
        /*0042*/ 	.short	0x007c
        /*0044*/ 	.byte	0x00, 0xf0, 0x11, 0x00


	//----- nvinfo : EIATTR_KPARAM_INFO
	.align		4
.L_12497:
        /*0048*/ 	.byte	0x04, 0x17
        /*004a*/ 	.short	(.L_12499 - .L_12498)
.L_12498:
        /*004c*/ 	.word	0x00000000
        /*0050*/ 	.short	0x0011
        /*0052*/ 	.short	0x0078
        /*0054*/ 	.byte	0x00, 0xf0, 0x11, 0x00


	//----- nvinfo : EIATTR_KPARAM_INFO
	.align		4
.L_12499:
        /*0058*/ 	.byte	0x04, 0x17
        /*005a*/ 	.short	(.L_12501 - .L_12500)
.L_12500:
        /*005c*/ 	.word	0x00000000
        /*0060*/ 	.short	0x0010
        /*0062*/ 	.short	0x0070
        /*0064*/ 	.byte	0x00, 0xf5, 0x21, 0x00


	//----- nvinfo : EIATTR_KPARAM_INFO
	.align		4
.L_12501:
        /*0068*/ 	.byte	0x04, 0x17
        /*006a*/ 	.short	(.L_12503 - .L_12502)
.L_12502:
        /*006c*/ 	.word	0x00000000
        /*0070*/ 	.short	0x000f
        /*0072*/ 	.short	0x0068
        /*0074*/ 	.byte	0x00, 0xf5, 0x21, 0x00


	//----- nvinfo : EIATTR_KPARAM_INFO
	.align		4
.L_12503:
        /*0078*/ 	.byte	0x04, 0x17
        /*007a*/ 	.short	(.L_12505 - .L_12504)
.L_12504:
        /*007c*/ 	.word	0x00000000
        /*0080*/ 	.short	0x000e
        /*0082*/ 	.short	0x0060
        /*0084*/ 	.byte	0x00, 0xf0, 0x11, 0x00


	//----- nvinfo : EIATTR_KPARAM_INFO
	.align		4
.L_12505:
        /*0088*/ 	.byte	0x04, 0x17
        /*008a*/ 	.short	(.L_12507 - .L_12506)
.L_12506:
        /*008c*/ 	.word	0x00000000
        /*0090*/ 	.short	0x000d
        /*0092*/ 	.short	0x005c
        /*0094*/ 	.byte	0x00, 0xf0, 0x11, 0x00


	//----- nvinfo : EIATTR_KPARAM_INFO
	.align		4
.L_12507:
        /*0098*/ 	.byte	0x04, 0x17
        /*009a*/ 	.short	(.L_12509 - .L_12508)
.L_12508:
        /*009c*/ 	.word	0x00000000
        /*00a0*/ 	.short	0x000c
        /*00a2*/ 	.short	0x0058
        /*00a4*/ 	.byte	0x00, 0xf0, 0x11, 0x00


	//----- nvinfo : EIATTR_KPARAM_INFO
	.align		4
.L_12509:
        /*00a8*/ 	.byte	0x04, 0x17
        /*00aa*/ 	.short	(.L_12511 - .L_12510)
.L_12510:
        /*00ac*/ 	.word	0x00000000
        /*00b0*/ 	.short	0x000b
        /*00b2*/ 	.short	0x0050
        /*00b4*/ 	.byte	0x00, 0xf5, 0x21, 0x00


	//----- nvinfo : EIATTR_KPARAM_INFO
	.align		4
.L_12511:
        /*00b8*/ 	.byte	0x04, 0x17
        /*00ba*/ 	.short	(.L_12513 - .L_12512)
.L_12512:
        /*00bc*/ 	.word	0x00000000
        /*00c0*/ 	.short	0x000a
        /*00c2*/ 	.short	0x0048
        /*00c4*/ 	.byte	0x00, 0xf0, 0x11, 0x00


	//----- nvinfo : EIATTR_KPARAM_INFO
	.align		4
.L_12513:
        /*00c8*/ 	.byte	0x04, 0x17
        /*00ca*/ 	.short	(.L_12515 - .L_12514)
.L_12514:
        /*00cc*/ 	.word	0x00000000
        /*00d0*/ 	.short	0x0009
        /*00d2*/ 	.short	0x0040
        /*00d4*/ 	.byte	0x00, 0xf5, 0x21, 0x00


	//----- nvinfo : EIATTR_KPARAM_INFO
	.align		4
.L_12515:
        /*00d8*/ 	.byte	0x04, 0x17
        /*00da*/ 	.short	(.L_12517 - .L_12516)
.L_12516:
        /*00dc*/ 	.word	0x00000000
        /*00e0*/ 	.short	0x0008
        /*00e2*/ 	.short	0x0038
        /*00e4*/ 	.byte	0x00, 0xf5, 0x21, 0x00


	//----- nvinfo : EIATTR_KPARAM_INFO
	.align		4
.L_12517:
        /*00e8*/ 	.byte	0x04, 0x17
        /*00ea*/ 	.short	(.L_12519 - .L_12518)
.L_12518:
        /*00ec*/ 	.word	0x00000000
        /*00f0*/ 	.short	0x0007
        /*00f2*/ 	.short	0x0034
        /*00f4*/ 	.byte	0x00, 0xf0, 0x11, 0x00


	//----- nvinfo : EIATTR_KPARAM_INFO
	.align		4
.L_12519:
        /*00f8*/ 	.byte	0x04, 0x17
        /*00fa*/ 	.short	(.L_12521 - .L_12520)
.L_12520:
        /*00fc*/ 	.word	0x00000000
        /*0100*/ 	.short	0x0006
        /*0102*/ 	.short	0x0030
        /*0104*/ 	.byte	0x00, 0xf0, 0x11, 0x00


	//----- nvinfo : EIATTR_KPARAM_INFO
	.align		4
.L_12521:
        /*0108*/ 	.byte	0x04, 0x17
        /*010a*/ 	.short	(.L_12523 - .L_12522)
.L_12522:
        /*010c*/ 	.word	0x00000000
        /*0110*/ 	.short	0x0005
        /*0112*/ 	.short	0x0028
        /*0114*/ 	.byte	0x00, 0xf5, 0x21, 0x00


	//----- nvinfo : EIATTR_KPARAM_INFO
	.align		4
.L_12523:
        /*0118*/ 	.byte	0x04, 0x17
        /*011a*/ 	.short	(.L_12525 - .L_12524)
.L_12524:
        /*011c*/ 	.word	0x00000000
        /*0120*/ 	.short	0x0004
        /*0122*/ 	.short	0x0020
        /*0124*/ 	.byte	0x00, 0xf5, 0x21, 0x00


	//----- nvinfo : EIATTR_KPARAM_INFO
	.align		4
.L_12525:
        /*0128*/ 	.byte	0x04, 0x17
        /*012a*/ 	.short	(.L_12527 - .L_12526)
.L_12526:
        /*012c*/ 	.word	0x00000000
        /*0130*/ 	.short	0x0003
        /*0132*/ 	.short	0x0018
        /*0134*/ 	.byte	0x00, 0xf5, 0x21, 0x00


	//----- nvinfo : EIATTR_KPARAM_INFO
	.align		4
.L_12527:
        /*0138*/ 	.byte	0x04, 0x17
        /*013a*/ 	.short	(.L_12529 - .L_12528)
.L_12528:
        /*013c*/ 	.word	0x00000000
        /*0140*/ 	.short	0x0002
        /*0142*/ 	.short	0x0010
        /*0144*/ 	.byte	0x00, 0xf5, 0x21, 0x00


	//----- nvinfo : EIATTR_KPARAM_INFO
	.align		4
.L_12529:
        /*0148*/ 	.byte	0x04, 0x17
        /*014a*/ 	.short	(.L_12531 - .L_12530)
.L_12530:
        /*014c*/ 	.word	0x00000000
        /*0150*/ 	.short	0x0001
        /*0152*/ 	.short	0x0008
        /*0154*/ 	.byte	0x00, 0xf5, 0x21, 0x00


	//----- nvinfo : EIATTR_KPARAM_INFO
	.align		4
.L_12531:
        /*0158*/ 	.byte	0x04, 0x17
        /*015a*/ 	.short	(.L_12533 - .L_12532)
.L_12532:
        /*015c*/ 	.word	0x00000000
        /*0160*/ 	.short	0x0000
        /*0162*/ 	.short	0x0000
        /*0164*/ 	.byte	0x00, 0xf5, 0x21, 0x00


	//----- nvinfo : EIATTR_SPARSE_MMA_MASK
	.align		4
.L_12533:
        /*0168*/ 	.byte	0x03, 0x50
        /*016a*/ 	.short	0x0000


	//----- nvinfo : EIATTR_MAXREG_COUNT
	.align		4
        /*016c*/ 	.byte	0x03, 0x1b
        /*016e*/ 	.short	0x00ff


	//----- nvinfo : EIATTR_NUM_BARRIERS
	.align		4
        /*0170*/ 	.byte	0x02, 0x4c
        /*0172*/ 	.byte	0x01
	.zero		1


	//----- nvinfo : EIATTR_EXTERNS
	.align		4
        /*0174*/ 	.byte	0x04, 0x0f
        /*0176*/ 	.short	(.L_12535 - .L_12534)


	//   ....[0]....
	.align		4
.L_12534:
        /*0178*/ 	.word	index@(__assertfail)


	//----- nvinfo : EIATTR_MERCURY_ISA_VERSION
	.align		4
.L_12535:
        /*017c*/ 	.byte	0x03, 0x5f
        /*017e*/ 	.short	0x0101


	//----- nvinfo : EIATTR_COOP_GROUP_MASK_REGIDS
	.align		4
        /*0180*/ 	.byte	0x04, 0x29
        /*0182*/ 	.short	(.L_12537 - .L_12536)


	//   ....[0]....
.L_12536:
        /*0184*/ 	.word	0xffffffff


	//   ....[1]....
        /*0188*/ 	.word	0xffffffff


	//   ....[2]....
        /*018c*/ 	.word	0xffffffff


	//   ....[3]....
        /*0190*/ 	.word	0xffffffff


	//   ....[4]....
        /*0194*/ 	.word	0xffffffff


	//   ....[5]....
        /*0198*/ 	.word	0xffffffff


	//   ....[6]....
        /*019c*/ 	.word	0xffffffff


	//   ....[7]....
        /*01a0*/ 	.word	0xffffffff


	//   ....[8]....
        /*01a4*/ 	.word	0xffffffff


	//   ....[9]....
        /*01a8*/ 	.word	0xffffffff


	//   ....[10]....
        /*01ac*/ 	.word	0xffffffff


	//   ....[11]....
        /*01b0*/ 	.word	0xffffffff


	//   ....[12]....
        /*01b4*/ 	.word	0xffffffff


	//   ....[13]....
        /*01b8*/ 	.word	0xffffffff


	//   ....[14]....
        /*01bc*/ 	.word	0x0500000f


	//   ....[15]....
        /*01c0*/ 	.word	0x0500000f


	//   ....[16]....
        /*01c4*/ 	.word	0x0500000f


	//----- nvinfo : EIATTR_COOP_GROUP_INSTR_OFFSETS
	.align		4
.L_12537:
        /*01c8*/ 	.byte	0x04, 0x28
        /*01ca*/ 	.short	(.L_12539 - .L_12538)


	//   ....[0]....
.L_12538:
        /*01cc*/ 	.word	0x000003d0


	//   ....[1]....
        /*01d0*/ 	.word	0x000003f0


	//   ....[2]....
        /*01d4*/ 	.word	0x00000410


	//   ....[3]....
        /*01d8*/ 	.word	0x00000510


	//   ....[4]....
        /*01dc*/ 	.word	0x00000530


	//   ....[5]....
        /*01e0*/ 	.word	0x00000560


	//   ....[6]....
        /*01e4*/ 	.word	0x000013b0


	//   ....[7]....
        /*01e8*/ 	.word	0x000013e0


	//   ....[8]....
        /*01ec*/ 	.word	0x00001400


	//   ....[9]....
        /*01f0*/ 	.word	0x00001420


	//   ....[10]....
        /*01f4*/ 	.word	0x00001440


	//   ....[11]....
        /*01f8*/ 	.word	0x00001490


	//   ....[12]....
        /*01fc*/ 	.word	0x000014b0


	//   ....[13]....
        /*0200*/ 	.word	0x000014d0


	//   ....[14]....
        /*0204*/ 	.word	0x00002380


	//   ....[15]....
        /*0208*/ 	.word	0x000023e0


	//   ....[16]....
        /*020c*/ 	.word	0x00002440


	//----- nvinfo : EIATTR_VRC_CTA_INIT_COUNT
	.align		4
.L_12539:
        /*0210*/ 	.byte	0x02, 0x4a
	.zero		1
	.zero		1


	//----- nvinfo : EIATTR_SYSCALL_OFFSETS
	.align		4
        /*0214*/ 	.byte	0x04, 0x46
        /*0216*/ 	.short	(.L_12541 - .L_12540)


	//   ....[0]....
.L_12540:
        /*0218*/ 	.word	0x00000330


	//----- nvinfo : EIATTR_EXIT_INSTR_OFFSETS
	.align		4
.L_12541:
        /*021c*/ 	.byte	0x04, 0x1c
        /*021e*/ 	.short	(.L_12543 - .L_12542)


	//   ....[0]....
.L_12542:
        /*0220*/ 	.word	0x000000d0


	//   ....[1]....
        /*0224*/ 	.word	0x000021e0


	//   ....[2]....
        /*0228*/ 	.word	0x00002210


	//   ....[3]....
        /*022c*/ 	.word	0x00002330


	//----- nvinfo : EIATTR_CRS_STACK_SIZE
	.align		4
.L_12543:
        /*0230*/ 	.byte	0x04, 0x1e
        /*0232*/ 	.short	(.L_12545 - .L_12544)
.L_12544:
        /*0234*/ 	.word	0x00000000


	//----- nvinfo : EIATTR_CBANK_PARAM_SIZE
	.align		4
.L_12545:
        /*0238*/ 	.byte	0x03, 0x19
        /*023a*/ 	.short	0x008c


	//----- nvinfo : EIATTR_PARAM_CBANK
	.align		4
        /*023c*/ 	.byte	0x04, 0x0a
        /*023e*/ 	.short	(.L_12547 - .L_12546)
	.align		4
.L_12546:
        /*0240*/ 	.word	index@(.nv.constant0._ZN4vllm25paged_attention_v2_kernelIfhLi64ELi8ELi128ELNS_18Fp8KVCacheDataTypeE2ELb0ELi512EEEvPfS2_PT_PKS3_PKT0_S9_ifPKiSB_iPKfiiiSD_SD_iiiii)
        /*0244*/ 	.short	0x0380
        /*0246*/ 	.short	0x008c


	//----- nvinfo : EIATTR_SW_WAR
	.align		4
.L_12547:
        /*0248*/ 	.byte	0x04, 0x36
        /*024a*/ 	.short	(.L_12549 - .L_12548)
.L_12548:
        /*024c*/ 	.word	0x00000008
.L_12549:


//--------------------- .nv.info._ZN4vllm25paged_attention_v2_kernelIfhLi32ELi8ELi128ELNS_18Fp8KVCacheDataTypeE2ELb0ELi512EEEvPfS2_PT_PKS3_PKT0_S9_ifPKiSB_iPKfiiiSD_SD_iiiii --------------------------
	.section	.nv.info._ZN4vllm25paged_attention_v2_kernelIfhLi32ELi8ELi128ELNS_18Fp8KVCacheDataTypeE2ELb0ELi512EEEvPfS2_PT_PKS3_PKT0_S9_ifPKiSB_iPKfiiiSD_SD_iiiii,"",@"SHT_CUDA_INFO"
	.sectionflags	@""
	.align	4


	//----- nvinfo : EIATTR_CUDA_API_VERSION
	.align		4
        /*0000*/ 	.byte	0x04, 0x37
        /*0002*/ 	.short	(.L_12551 - .L_12550)
.L_12550:
        /*0004*/ 	.word	0x00000082


	//----- nvinfo : EIATTR_KPARAM_INFO
	.align		4
.L_12551:
        /*0008*/ 	.byte	0x04, 0x17
        /*000a*/ 	.short	(.L_12553 - .L_12552)
.L_12552:
        /*000c*/ 	.word	0x00000000
        /*0010*/ 	.short	0x0015
        /*0012*/ 	.short	0x0088
        /*0014*/ 	.byte	0x00, 0xf0, 0x11, 0x00


	//----- nvinfo : EIATTR_KPARAM_INFO
	.align		4
.L_12553:
        /*0018*/ 	.byte	0x04, 0x17
        /*001a*/ 	.short	(.L_12555 - .L_12554)
.L_12554:
        /*001c*/ 	.word	0x00000000
        /*0020*/ 	.short	0x0014
        /*0022*/ 	.short	0x0084
        /*0024*/ 	.byte	0x00, 0xf0, 0x11, 0x00


	//----- nvinfo : EIATTR_KPARAM_INFO
	.align		4
.L_12555:
        /*0028*/ 	.byte	0x04, 0x17
        /*002a*/ 	.short	(.L_12557 - .L_12556)
.L_12556:
        /*002c*/ 	.word	0x00000000
        /*0030*/ 	.short	0x0013
        /*0032*/ 	.short	0x0080
        /*0034*/ 	.byte	0x00, 0xf0, 0x11, 0x00


	//----- nvinfo : EIATTR_KPARAM_INFO
	.align		4
.L_12557:
        /*0038*/ 	.byte	0x04, 0x17
        /*003a*/ 	.short	(.L_12559 - .L_12558)
.L_12558:
        /*003c*/ 	.word	0x00000000
        /*0040*/ 	.short	0x0012
        /*0042*/ 	.short	0x007c
        /*0044*/ 	.byte	0x00, 0xf0, 0x11, 0x00


	//----- nvinfo : EIATTR_KPARAM_INFO
	.align		4
.L_12559:
        /*0048*/ 	.byte	0x04, 0x17
        /*004a*/ 	.short	(.L_12561 - .L_12560)
.L_12560:
        /*004c*/ 	.word	0x00000000
        /*0050*/ 	.short	0x0011
        /*0052*/ 	.short	0x0078
        /*0054*/ 	.byte	0x00, 0xf0, 0x11, 0x00


	//----- nvinfo : EIATTR_KPARAM_INFO
	.align		4
.L_12561:
        /*0058*/ 	.byte	0x04, 0x17
        /*005a*/ 	.short	(.L_12563 - .L_12562)
.L_12562:
        /*005c*/ 	.word	0x00000000
        /*0060*/ 	.short	0x0010
        /*0062*/ 	.short	0x0070
        /*0064*/ 	.byte	0x00, 0xf5, 0x21, 0x00


	//----- nvinfo : EIATTR_KPARAM_INFO
	.align		4
.L_12563:
        /*0068*/ 	.byte	0x04, 0x17
        /*006a*/ 	.short	(.L_12565 - .L_12564)
.L_12564:
        /*006c*/ 	.word	0x00000000
        /*0070*/ 	.short	0x000f
        /*0072*/ 	.short	0x0068
        /*0074*/ 	.byte	0x00, 0xf5, 0x21, 0x00


	//----- nvinfo : EIATTR_KPARAM_INFO
	.align		4
.L_12565:
        /*0078*/ 	.byte	0x04, 0x17
        /*007a*/ 	.short	(.L_12567 - .L_12566)
.L_12566:
        /*007c*/ 	.word	0x00000000
        /*0080*/ 	.short	0x000e
        /*0082*/ 	.short	0x0060
        /*0084*/ 	.byte	0x00, 0xf0, 0x11, 0x00


	//----- nvinfo : EIATTR_KPARAM_INFO
	.align		4
.L_12567:
        /*0088*/ 	.byte	0x04, 0x17
        /*008a*/ 	.short	(.L_12569 - .L_12568)
.L_12568:
        /*008c*/ 	.word	0x00000000
        /*0090*/ 	.short	0x000d
        /*0092*/ 	.short	0x005c
        /*0094*/ 	.byte	0x00, 0xf0, 0x11, 0x00


	//----- nvinfo : EIATTR_KPARAM_INFO
	.align		4
.L_12569:
        /*0098*/ 	.byte	0x04, 0x17
        /*009a*/ 	.short	(.L_12571 - .L_12570)
.L_12570:
        /*009c*/ 	.word	0x00000000
        /*00a0*/ 	.short	0x000c
        /*00a2*/ 	.short	0x0058
        /*00a4*/ 	.byte	0x00, 0xf0, 0x11, 0x00


	//----- nvinfo : EIATTR_KPARAM_INFO
	.align		4
.L_12571:
        /*00a8*/ 	.byte	0x04, 0x17
        /*00aa*/ 	.short	(.L_12573 - .L_12572)
.L_12572:
        /*00ac*/ 	.word	0x00000000
        /*00b0*/ 	.short	0x000b
        /*00b2*/ 	.short	0x0050
        /*00b4*/ 	.byte	0x00, 0xf5, 0x21, 0x00


	//----- nvinfo : EIATTR_KPARAM_INFO
	.align		4
.L_12573:
        /*00b8*/ 	.byte	0x04, 0x17
        /*00ba*/ 	.short	(.L_12575 - .L_12574)
.L_12574:
        /*00bc*/ 	.word	0x00000000
        /*00c0*/ 	.short	0x000a
        /*00c2*/ 	.short	0x0048
        /*00c4*/ 	.byte	0x00, 0xf0, 0x11, 0x00


	//----- nvinfo : EIATTR_KPARAM_INFO
	.align		4
.L_12575:
        /*00c8*/ 	.byte	0x04, 0x17
        /*00ca*/ 	.short	(.L_12577 - .L_12576)
.L_12576:
        /*00cc*/ 	.word	0x00000000
        /*00d0*/ 	.short	0x0009
        /*00d2*/ 	.short	0x0040
        /*00d4*/ 	.byte	0x00, 0xf5, 0x21, 0x00


	//----- nvinfo : EIATTR_KPARAM_INFO
	.align		4
.L_12577:
        /*00d8*/ 	.byte	0x04, 0x17
        /*00da*/ 	.short	(.L_12579 - .L_12578)
.L_12578:
        /*00dc*/ 	.word	0x00000000
        /*00e0*/ 	.short	0x0008
        /*00e2*/ 	.short	0x0038
        /*00e4*/ 	.byte	0x00, 0xf5, 0x21, 0x00


	//----- nvinfo : EIATTR_KPARAM_INFO
	.align		4
.L_12579:
        /*00e8*/ 	.byte	0x04, 0x17
        /*00ea*/ 	.short	(.L_12581 - .L_12580)
.L_12580:
        /*00ec*/ 	.word	0x00000000
        /*00f0*/ 	.short	0x0007
        /*00f2*/ 	.short	0x0034
        /*00f4*/ 	.byte	0x00, 0xf0, 0x11, 0x00


	//----- nvinfo : EIATTR_KPARAM_INFO
	.align		4
.L_12581:
        /*00f8*/ 	.byte	0x04, 0x17
        /*00fa*/ 	.short	(.L_12583 - .L_12582)
.L_12582:
        /*00fc*/ 	.word	0x00000000
        /*0100*/ 	.short	0x0006
        /*0102*/ 	.short	0x0030
        /*0104*/ 	.byte	0x00, 0xf0, 0x11, 0x00


	//----- nvinfo : EIATTR_KPARAM_INFO
	.align		4
.L_12583:
        /*0108*/ 	.byte	0x04, 0x17
        /*010a*/ 	.short	(.L_12585 - .L_12584)
.L_12584:
        /*010c*/ 	.word	0x00000000
        /*0110*/ 	.short	0x0005
        /*0112*/ 	.short	0x0028
        /*0114*/ 	.byte	0x00, 0xf5, 0x21, 0x00


	//----- nvinfo : EIATTR_KPARAM_INFO
	.align		4
.L_12585:
        /*0118*/ 	.byte	0x04, 0x17
        /*011a*/ 	.short	(.L_12587 - .L_12586)
.L_12586:
        /*011c*/ 	.word	0x00000000
        /*0120*/ 	.short	0x0004
        /*0122*/ 	.short	0x0020
        /*0124*/ 	.byte	0x00, 0xf5, 0x21, 0x00


	//----- nvinfo : EIATTR_KPARAM_INFO
	.align		4
.L_12587:
        /*0128*/ 	.byte	0x04, 0x17
        /*012a*/ 	.short	(.L_12589 - .L_12588)
.L_12588:
        /*012c*/ 	.word	0x00000000
        /*0130*/ 	.short	0x0003
        /*0132*/ 	.short	0x0018
        /*0134*/ 	.byte	0x00, 0xf5, 0x21, 0x00


	//----- nvinfo : EIATTR_KPARAM_INFO
	.align		4
.L_12589:
        /*0138*/ 	.byte	0x04, 0x17
        /*013a*/ 	.short	(.L_12591 - .L_12590)
.L_12590:
        /*013c*/ 	.word	0x00000000
        /*0140*/ 	.short	0x0002
        /*0142*/ 	.short	0x0010
        /*0144*/ 	.byte	0x00, 0xf5, 0x21, 0x00


	//----- nvinfo : EIATTR_KPARAM_INFO
	.align		4
.L_12591:
        /*0148*/ 	.byte	0x04, 0x17
        /*014a*/ 	.short	(.L_12593 - .L_12592)
.L_12592:
        /*014c*/ 	.word	0x00000000
        /*0150*/ 	.short	0x0001
        /*0152*/ 	.short	0x0008
        /*0154*/ 	.byte	0x00, 0xf5, 0x21, 0x00


	//----- nvinfo : EIATTR_KPARAM_INFO
	.align		4
.L_12593:
        /*0158*/ 	.byte	0x04, 0x17
        /*015a*/ 	.short	(.L_12595 - .L_12594)
.L_12594:
        /*015c*/ 	.word	0x00000000
        /*0160*/ 	.short	0x0000
        /*0162*/ 	.short	0x0000
        /*0164*/ 	.byte	0x00, 0xf5, 0x21, 0x00


	//----- nvinfo : EIATTR_SPARSE_MMA_MASK
	.align		4
.L_12595:
        /*0168*/ 	.byte	0x03, 0x50
        /*016a*/ 	.short	0x0000


	//----- nvinfo : EIATTR_MAXREG_COUNT
	.align		4
        /*016c*/ 	.byte	0x03, 0x1b
        /*016e*/ 	.short	0x00ff


	//----- nvinfo : EIATTR_NUM_BARRIERS
	.align		4
        /*0170*/ 	.byte	0x02, 0x4c
        /*0172*/ 	.byte	0x01
	.zero		1


	//----- nvinfo : EIATTR_EXTERNS
	.align		4
        /*0174*/ 	.byte	0x04, 0x0f
        /*0176*/ 	.short	(.L_12597 - .L_12596)


	//   ....[0]....
	.align		4
.L_12596:
        /*0178*/ 	.word	index@(__assertfail)


	//----- nvinfo : EIATTR_MERCURY_ISA_VERSION
	.align		4
.L_12597:
        /*017c*/ 	.byte	0x03, 0x5f
        /*017e*/ 	.short	0x0101


	//----- nvinfo : EIATTR_COOP_GROUP_MASK_REGIDS
	.align		4
        /*0180*/ 	.byte	0x04, 0x29
        /*0182*/ 	.short	(.L_12599 - .L_12598)


	//   ....[0]....
.L_12598:
        /*0184*/ 	.word	0xffffffff


	//   ....[1]....
        /*0188*/ 	.word	0xffffffff


	//   ....[2]....
        /*018c*/ 	.word	0xffffffff


	//   ....[3]....
        /*0190*/ 	.word	0xffffffff


	//   ....[4]....
        /*0194*/ 	.word	0xffffffff


	//   ....[5]....
        /*0198*/ 	.word	0xffffffff


	//   ....[6]....
        /*019c*/ 	.word	0xffffffff


	//   ....[7]....
        /*01a0*/ 	.word	0xffffffff


	//   ....[8]....
        /*01a4*/ 	.word	0xffffffff


	//   ....[9]....
        /*01a8*/ 	.word	0xffffffff


	//   ....[10]....
        /*01ac*/ 	.word	0xffffffff


	//   ....[11]....
        /*01b0*/ 	.word	0xffffffff


	//   ....[12]....
        /*01b4*/ 	.word	0xffffffff


	//   ....[13]....
        /*01b8*/ 	.word	0xffffffff


	//   ....[14]....
        /*01bc*/ 	.word	0x0500000f


	//   ....[15]....
        /*01c0*/ 	.word	0x0500000f


	//   ....[16]....
        /*01c4*/ 	.word	0x0500000f


	//----- nvinfo : EIATTR_COOP_GROUP_INSTR_OFFSETS
	.align		4
.L_12599:
        /*01c8*/ 	.byte	0x04, 0x28
        /*01ca*/ 	.short	(.L_12601 - .L_12600)


	//   ....[0]....
.L_12600:
        /*01cc*/ 	.word	0x000003d0


	//   ....[1]....
        /*01d0*/ 	.word	0x000003f0


	//   ....[2]....
        /*01d4*/ 	.word	0x00000410


	//   ....[3]....
        /*01d8*/ 	.word	0x00000520


	//   ....[4]....
        /*01dc*/ 	.word	0x00000540


	//   ....[5]....
        /*01e0*/ 	.word	0x00000560


	//   ....[6]....
        /*01e4*/ 	.word	0x000013b0


	//   ....[7]....
        /*01e8*/ 	.word	0x000013e0


	//   ....[8]....
        /*01ec*/ 	.word	0x00001400


	//   ....[9]....
        /*01f0*/ 	.word	0x00001420


	//   ....[10]....
        /*01f4*/ 	.word	0x00001440


	//   ....[11]....
        /*01f8*/ 	.word	0x00001490


	//   ....[12]....
        /*01fc*/ 	.word	0x000014b0


	//   ....[13]....
        /*0200*/ 	.word	0x000014d0


	//   ....[14]....
        /*0204*/ 	.word	0x00002280


	//   ....[15]....
        /*0208*/ 	.word	0x000022e0


	//   ....[16]....
        /*020c*/ 	.word	0x00002340


	//----- nvinfo : EIATTR_VRC_CTA_INIT_COUNT
	.align		4
.L_12601:
        /*0210*/ 	.byte	0x02, 0x4a
	.zero		1
	.zero		1


	//----- nvinfo : EIATTR_SYSCALL_OFFSETS
	.align		4
        /*0214*/ 	.byte	0x04, 0x46
        /*0216*/ 	.short	(.L_12603 - .L_12602)


	//   ....[0]....
.L_12602:
        /*0218*/ 	.word	0x00000330


	//----- nvinfo : EIATTR_EXIT_INSTR_OFFSETS
	.align		4
.L_12603:
        /*021c*/ 	.byte	0x04, 0x1c
        /*021e*/ 	.short	(.L_12605 - .L_12604)


	//   ....[0]....
.L_12604:
        /*0220*/ 	.word	0x000000d0


	//   ....[1]....
        /*0224*/ 	.word	0x00002120


	//   ....[2]....
        /*0228*/ 	.word	0x00002150


	//   ....[3]....
        /*022c*/ 	.word	0x00002230


	//----- nvinfo : EIATTR_CRS_STACK_SIZE
	.align		4
.L_12605:
        /*0230*/ 	.byte	0x04, 0x1e
        /*0232*/ 	.short	(.L_12607 - .L_12606)
.L_12606:
        /*0234*/ 	.word	0x00000000


	//----- nvinfo : EIATTR_CBANK_PARAM_SIZE
	.align		4
.L_12607:
        /*0238*/ 	.byte	0x03, 0x19
        /*023a*/ 	.short	0x008c


	//----- nvinfo : EIATTR_PARAM_CBANK
	.align		4
        /*023c*/ 	.byte	0x04, 0x0a
        /*023e*/ 	.short	(.L_12609 - .L_12608)
	.align		4
.L_12608:
        /*0240*/ 	.word	index@(.nv.constant0._ZN4vllm25paged_attention_v2_kernelIfhLi32ELi8ELi128ELNS_18Fp8KVCacheDataTypeE2ELb0ELi512EEEvPfS2_PT_PKS3_PKT0_S9_ifPKiSB_iPKfiiiSD_SD_iiiii)
        /*0244*/ 	.short	0x0380
        /*0246*/ 	.short	0x008c


	//----- nvinfo : EIATTR_SW_WAR
	.align		4
.L_12609:
        /*0248*/ 	.byte	0x04, 0x36
        /*024a*/ 	.short	(.L_12611 - .L_12610)
.L_12610:
        /*024c*/ 	.word	0x00000008
.L_12611:


//--------------------- .nv.info._ZN4vllm25paged_attention_v2_kernelIfhLi256ELi8ELi128ELNS_18Fp8KVCacheDataTypeE2ELb1ELi512EEEvPfS2_PT_PKS3_PKT0_S9_ifPKiSB_iPKfiiiSD_SD_iiiii --------------------------
	.section	.nv.info._ZN4vllm25paged_attention_v2_kernelIfhLi256ELi8ELi128ELNS_18Fp8KVCacheDataTypeE2ELb1ELi512EEEvPfS2_PT_PKS3_PKT0_S9_ifPKiSB_iPKfiiiSD_SD_iiiii,"",@"SHT_CUDA_INFO"
	.sectionflags	@""
	.align	4


	//----- nvinfo : EIATTR_CUDA_API_VERSION
	.align		4
        /*0000*/ 	.byte	0x04, 0x37
        /*0002*/ 	.short	(.L_12613 - .L_12612)
.L_12612:
        /*0004*/ 	.word	0x00000082


	//----- nvinfo : EIATTR_KPARAM_INFO
	.align		4
.L_12613:
        /*0008*/ 	.byte	0x04, 0x17
        /*000a*/ 	.short	(.L_12615 - .L_12614)
.L_12614:
        /*000c*/ 	.word	0x00000000
        /*0010*/ 	.short	0x0015
        /*0012*/ 	.short	0x0088
        /*0014*/ 	.byte	0x00, 0xf0, 0x11, 0x00


	//----- nvinfo : EIATTR_KPARAM_INFO
	.align		4
.L_12615:
        /*0018*/ 	.byte	0x04, 0x17
        /*001a*/ 	.short	(.L_12617 - .L_12616)
.L_12616:
        /*001c*/ 	.word	0x00000000
        /*0020*/ 	.short	0x0014
        /*0022*/ 	.short	0x0084
        /*0024*/ 	.byte	0x00, 0xf0, 0x11, 0x00


	//----- nvinfo : EIATTR_KPARAM_INFO
	.align		4
.L_12617:
        /*0028*/ 	.byte	0x04, 0x17
        /*002a*/ 	.short	(.L_12619 - .L_12618)
.L_12618:
        /*002c*/ 	.word	0x00000000
        /*0030*/ 	.short	0x0013
        /*0032*/ 	.short	0x0080
        /*0034*/ 	.byte	0x00, 0xf0, 0x11, 0x00


	//----- nvinfo : EIATTR_KPARAM_INFO
	.align		4
.L_12619:
        /*0038*/ 	.byte	0x04, 0x17
        /*003a*/ 	.short	(.L_12621 - .L_12620)
.L_12620:
        /*003c*/ 	.word	0x00000000
        /*0040*/ 	.short	0x0012
        /*0042*/ 	.short	0x007c
        /*0044*/ 	.byte	0x00, 0xf0, 0x11, 0x00


	//----- nvinfo : EIATTR_KPARAM_INFO
	.align		4
.L_12621:
        /*0048*/ 	.byte	0x04, 0x17
        /*004a*/ 	.short	(.L_12623 - .L_12622)
.L_12622:
        /*004c*/ 	.word	0x00000000
        /*0050*/ 	.short	0x0011
        /*0052*/ 	.short	0x0078
        /*0054*/ 	.byte	0x00, 0xf0, 0x11, 0x00


	//----- nvinfo : EIATTR_KPARAM_INFO
	.align		4
.L_12623:
        /*0058*/ 	.byte	0x04, 0x17
        /*005a*/ 	.short	(.L_12625 - .L_12624)
.L_12624:
        /*005c*/ 	.word	0x00000000
        /*0060*/ 	.short	0x0010
        /*0062*/ 	.short	0x0070
        /*0064*/ 	.byte	0x00, 0xf5, 0x21, 0x00


	//----- nvinfo : EIATTR_KPARAM_INFO
	.align		4
.L_12625:
        /*0068*/ 	.byte	0x04, 0x17
        /*006a*/ 	.short	(.L_12627 - .L_12626)
.L_12626:
        /*006c*/ 	.word	0x00000000
        /*0070*/ 	.short	0x000f
        /*0072*/ 	.short	0x0068
        /*0074*/ 	.byte	0x00, 0xf5, 0x21, 0x00


	//----- nvinfo : EIATTR_KPARAM_INFO
	.align		4
.L_12627:
        /*0078*/ 	.byte	0x04, 0x17
        /*007a*/ 	.short	(.L_12629 - .L_12628)
.L_12628:
        /*007c*/ 	.word	0x00000000
        /*0080*/ 	.short	0x000e
        /*0082*/ 	.short	0x0060
        /*0084*/ 	.byte	0x00, 0xf0, 0x11, 0x00


	//----- nvinfo : EIATTR_KPARAM_INFO
	.align		4
.L_12629:
        /*0088*/ 	.byte	0x04, 0x17
        /*008a*/ 	.short	(.L_12631 - .L_12630)
.L_12630:
        /*008c*/ 	.word	0x00000000
        /*0090*/ 	.short	0x000d
        /*0092*/ 	.short	0x005c
        /*0094*/ 	.byte	0x00, 0xf0, 0x11, 0x00


	//----- nvinfo : EIATTR_KPARAM_INFO
	.align		4
.L_12631:
        /*0098*/ 	.byte	0x04, 0x17
        /*009a*/ 	.short	(.L_12633 - .L_12632)
.L_12632:
        /*009c*/ 	.word	0x00000000
        /*00a0*/ 	.short	0x000c
        /*00a2*/ 	.short	0x0058
        /*00a4*/ 	.byte	0x00, 0xf0, 0x11, 0x00


	//----- nvinfo : EIATTR_KPARAM_INFO
	.align		4
.L_12633:
        /*00a8*/ 	.byte	0x04, 0x17
        /*00aa*/ 	.short	(.L_12635 - .L_12634)
.L_12634:
        /*00ac*/ 	.word	0x00000000
        /*00b0*/ 	.short	0x000b
        /*00b2*/ 	.short	0x0050
        /*00b4*/ 	.byte	0x00, 0xf5, 0x21, 0x00


	//----- nvinfo : EIATTR_KPARAM_INFO
	.align		4
.L_12635:
        /*00b8*/ 	.byte	0x04, 0x17
        /*00ba*/ 	.short	(.L_12637 - .L_12636)
.L_12636:
        /*00bc*/ 	.word	0x00000000
        /*00c0*/ 	.short	0x000a
        /*00c2*/ 	.short	0x0048
        /*00c4*/ 	.byte	0x00, 0xf0, 0x11, 0x00


	//----- nvinfo : EIATTR_KPARAM_INFO
	.align		4
.L_12637:
        /*00c8*/ 	.byte	0x04, 0x17
        /*00ca*/ 	.short	(.L_12639 - .L_12638)
.L_12638:
        /*00cc*/ 	.word	0x00000000
        /*00d0*/ 	.short	0x0009
        /*00d2*/ 	.short	0x0040
        /*00d4*/ 	.byte	0x00, 0xf5, 0x21, 0x00


	//----- nvinfo : EIATTR_KPARAM_INFO
	.align		4
.L_12639:
        /*00d8*/ 	.byte	0x04, 0x17
        /*00da*/ 	.short	(.L_12641 - .L_12640)
.L_12640:
        /*00dc*/ 	.word	0x00000000
        /*00e0*/ 	.short	0x0008
        /*00e2*/ 	.short	0x0038
        /*00e4*/ 	.byte	0x00, 0xf5, 0x21, 0x00


	//----- nvinfo : EIATTR_KPARAM_INFO
	.align		4
.L_12641:
        /*00e8*/ 	.byte	0x04, 0x17
        /*00ea*/ 	.short	(.L_12643 - .L_12642)
.L_12642:
        /*00ec*/ 	.word	0x00000000
        /*00f0*/ 	.short	0x0007
        /*00f2*/ 	.short	0x0034
        /*00f4*/ 	.byte	0x00, 0xf0, 0x11, 0x00


	//----- nvinfo : EIATTR_KPARAM_INFO
	.align		4
.L_12643:
        /*00f8*/ 	.byte	0x04, 0x17
        /*00fa*/ 	.short	(.L_12645 - .L_12644)
.L_12644:
        /*00fc*/ 	.word	0x00000000
        /*0100*/ 	.short	0x0006
        /*0102*/ 	.short	0x0030
        /*0104*/ 	.byte	0x00, 0xf0, 0x11, 0x00


	//----- nvinfo : EIATTR_KPARAM_INFO
	.align		4
.L_12645:
        /*0108*/ 	.byte	0x04, 0x17
        /*010a*/ 	.short	(.L_12647 - .L_12646)
.L_12646:
        /*010c*/ 	.word	0x00000000
        /*0110*/ 	.short	0x0005
        /*0112*/ 	.short	0x0028
        /*0114*/ 	.byte	0x00, 0xf5, 0x21, 0x00


	//----- nvinfo : EIATTR_KPARAM_INFO
	.align		4
.L_12647:
        /*0118*/ 	.byte	0x04, 0x17
        /*011a*/ 	.short	(.L_12649 - .L_12648)
.L_12648:
        /*011c*/ 	.word	0x00000000
        /*0120*/ 	.short	0x0004
        /*0122*/ 	.short	0x0020
        /*0124*/ 	.byte	0x00, 0xf5, 0x21, 0x00


	//----- nvinfo : EIATTR_KPARAM_INFO
	.align		4
.L_12649:
        /*0128*/ 	.byte	0x04, 0x17
        /*012a*/ 	.short	(.L_12651 - .L_12650)
.L_12650:
        /*012c*/ 	.word	0x00000000
        /*0130*/ 	.short	0x0003
        /*0132*/ 	.short	0x0018
        /*0134*/ 	.byte	0x00, 0xf5, 0x21, 0x00


	//----- nvinfo : EIATTR_KPARAM_INFO
	.align		4
.L_12651:
        /*0138*/ 	.byte	0x04, 0x17
        /*013a*/ 	.short	(.L_12653 - .L_12652)
.L_12652:
        /*013c*/ 	.word	0x00000000
        /*0140*/ 	.short	0x0002
        /*0142*/ 	.short	0x0010
        /*0144*/ 	.byte	0x00, 0xf5, 0x21, 0x00


	//----- nvinfo : EIATTR_KPARAM_INFO
	.align		4
.L_12653:
        /*0148*/ 	.byte	0x04, 0x17
        /*014a*/ 	.short	(.L_12655 - .L_12654)
.L_12654:
        /*014c*/ 	.word	0x00000000
        /*0150*/ 	.short	0x0001
        /*0152*/ 	.short	0x0008
        /*0154*/ 	.byte	0x00, 0xf5, 0x21, 0x00


	//----- nvinfo : EIATTR_KPARAM_INFO
	.align		4
.L_12655:
        /*0158*/ 	.byte	0x04, 0x17
        /*015a*/ 	.short	(.L_12657 - .L_12656)
.L_12656:
        /*015c*/ 	.word	0x00000000
        /*0160*/ 	.short	0x0000
        /*0162*/ 	.short	0x0000
        /*0164*/ 	.byte	0x00, 0xf5, 0x21, 0x00


	//----- nvinfo : EIATTR_SPARSE_MMA_MASK
	.align		4
.L_12657:
        /*0168*/ 	.byte	0x03, 0x50
        /*016a*/ 	.short	0x0000


	//----- nvinfo : EIATTR_MAXREG_COUNT
	.align		4
        /*016c*/ 	.byte	0x03, 0x1b
        /*016e*/ 	.short	0x00ff


	//----- nvinfo : EIATTR_NUM_BARRIERS
	.align		4
        /*0170*/ 	.byte	0x02, 0x4c
        /*0172*/ 	.byte	0x01
	.zero		1


	//----- nvinfo : EIATTR_EXTERNS
	.align		4
        /*0174*/ 	.byte	0x04, 0x0f
        /*0176*/ 	.short	(.L_12659 - .L_12658)


	//   ....[0]....
	.align		4
.L_12658:
        /*0178*/ 	.word	index@(__assertfail)


	//----- nvinfo : EIATTR_MERCURY_ISA_VERSION
	.align		4
.L_12659:
        /*017c*/ 	.byte	0x03, 0x5f
        /*017e*/ 	.short	0x0101


	//----- nvinfo : EIATTR_COOP_GROUP_MASK_REGIDS
	.align		4
        /*0180*/ 	.byte	0x04, 0x29
        /*0182*/ 	.short	(.L_12661 - .L_12660)


	//   ....[0]....
.L_12660:
        /*0184*/ 	.word	0xffffffff


	//   ....[1]....
        /*0188*/ 	.word	0xffffffff


	//   ....[2]....
        /*018c*/ 	.word	0xffffffff


	//   ....[3]....
        /*0190*/ 	.word	0xffffffff


	//   ....[4]....
        /*0194*/ 	.word	0xffffffff


	//   ....[5]....
        /*0198*/ 	.word	0xffffffff


	//   ....[6]....
        /*019c*/ 	.word	0xffffffff


	//   ....[7]....
        /*01a0*/ 	.word	0xffffffff


	//   ....[8]....
        /*01a4*/ 	.word	0xffffffff


	//   ....[9]....
        /*01a8*/ 	.word	0xffffffff


	//   ....[10]....
        /*01ac*/ 	.word	0xffffffff


	//   ....[11]....
        /*01b0*/ 	.word	0xffffffff


	//   ....[12]....
        /*01b4*/ 	.word	0xffffffff


	//   ....[13]....
        /*01b8*/ 	.word	0xffffffff


	//   ....[14]....
        /*01bc*/ 	.word	0x0500000f


	//   ....[15]....
        /*01c0*/ 	.word	0x0500000f


	//   ....[16]....
        /*01c4*/ 	.word	0x0500000f


	//   ....[17]....
        /*01c8*/ 	.word	0x0500000f


	//   ....[18]....
        /*01cc*/ 	.word	0x0500000f


	//   ....[19]....
        /*01d0*/ 	.word	0x0500000f


	//   ....[20]....
        /*01d4*/ 	.word	0x0500000f


	//   ....[21]....
        /*01d8*/ 	.word	0x0500000f


	//   ....[22]....
        /*01dc*/ 	.word	0x0500000f


	//   ....[23]....
        /*01e0*/ 	.word	0x0500000f


	//   ....[24]....
        /*01e4*/ 	.word	0x0500000f


	//   ....[25]....
        /*01e8*/ 	.word	0x0500000f


	//   ....[26]....
        /*01ec*/ 	.word	0x0500000f


	//   ....[27]....
        /*01f0*/ 	.word	0x0500000f


	//   ....[28]....
        /*01f4*/ 	.word	0x0500000f


	//   ....[29]....
        /*01f8*/ 	.word	0x0500000f


	//   ....[30]....
        /*01fc*/ 	.word	0x0500000f


	//   ....[31]....
        /*0200*/ 	.word	0x0500000f


	//   ....[32]....
        /*0204*/ 	.word	0x0500000f


	//----- nvinfo : EIATTR_COOP_GROUP_INSTR_OFFSETS
	.align		4
.L_12661:
        /*0208*/ 	.byte	0x04, 0x28
        /*020a*/ 	.short	(.L_12663 - .L_12662)


	//   ....[0]....
.L_12662:
        /*020c*/ 	.word	0x00000b60


	//   ....[1]....
        /*0210*/ 	.word	0x00000b80


	//   ....[2]....
        /*0214*/ 	.word	0x00000ba0


	//   ....[3]....
        /*0218*/ 	.word	0x00000cb0


	//   ....[4]....
        /*021c*/ 	.word	0x00000cd0


	//   ....[5]....
        /*0220*/ 	.word	0x00000cf0


	//   ....[6]....
        /*0224*/ 	.word	0x00001b40


	//   ....[7]....
        /*0228*/ 	.word	0x00001b70


	//   ....[8]....
        /*022c*/ 	.word	0x00001b90


	//   ....[9]....
        /*0230*/ 	.word	0x00001bb0


	//   ....[10]....
        /*0234*/ 	.word	0x00001bd0


	//   ....[11]....
        /*0238*/ 	.word	0x00001c20


	//   ....[12]....
        /*023c*/ 	.word	0x00001c40


	//   ....[13]....
        /*0240*/ 	.word	0x00001c60


	//   ....[14]....
        /*0244*/ 	.word	0x000038f0


	//   ....[15]....
        /*0248*/ 	.word	0x00003950


	//   ....[16]....
        /*024c*/ 	.word	0x000039b0


	//   ....[17]....
        /*0250*/ 	.word	0x00003a30


	//   ....[18]....
        /*0254*/ 	.word	0x00003a70


	//   ....[19]....
        /*0258*/ 	.word	0x00003ac0


	//   ....[20]....
        /*025c*/ 	.word	0x00003b10


	//   ....[21]....
        /*0260*/ 	.word	0x00003b60


	//   ....[22]....
        /*0264*/ 	.word	0x00003bb0


	//   ....[23]....
        /*0268*/ 	.word	0x00003c00


	//   ....[24]....
        /*026c*/ 	.word	0x00003c50


	//   ....[25]....
        /*0270*/ 	.word	0x00003ca0


	//   ....[26]....
        /*0274*/ 	.word	0x00003cf0


	//   ....[27]....
        /*0278*/ 	.word	0x00003d40


	//   ....[28]....
        /*027c*/ 	.word	0x00003d90


	//   ....[29]....
        /*0280*/ 	.word	0x00003de0


	//   ....[30]....
        /*0284*/ 	.word	0x00003e30


	//   ....[31]....
        /*0288*/ 	.word	0x00003e80


	//   ....[32]....
        /*028c*/ 	.word	0x00003ed0


	//----- nvinfo : EIATTR_VRC_CTA_INIT_COUNT
	.align		4
.L_12663:
        /*0290*/ 	.byte	0x02, 0x4a
	.zero		1
	.zero		1


	//----- nvinfo : EIATTR_SYSCALL_OFFSETS
	.align		4
        /*0294*/ 	.byte	0x04, 0x46
        /*0296*/ 	.short	(.L_12665 - .L_12664)


	//   ....[0]....
.L_12664:
        /*0298*/ 	.word	0x00002b30


	//   ....[1]....
        /*029c*/ 	.word	0x00003890


	//----- nvinfo : EIATTR_EXIT_INSTR_OFFSETS
	.align		4
.L_12665:
        /*02a0*/ 	.byte	0x04, 0x1c
        /*02a2*/ 	.short	(.L_12667 - .L_12666)


	//   ....[0]....
.L_12666:
        /*02a4*/ 	.word	0x00000090


	//   ....[1]....
        /*02a8*/ 	.word	0x000035d0


	//   ....[2]....
        /*02ac*/ 	.word	0x00003600


	//   ....[3]....
        /*02b0*/ 	.word	0x00003790


	//   ....[4]....
        /*02b4*/ 	.word	0x000038a0


	//----- nvinfo : EIATTR_CRS_STACK_SIZE
	.align		4
.L_12667:
        /*02b8*/ 	.byte	0x04, 0x1e
        /*02ba*/ 	.short	(.L_12669 - .L_12668)
.L_12668:
        /*02bc*/ 	.word	0x00000000


	//----- nvinfo : EIATTR_CBANK_PARAM_SIZE
	.align		4
.L_12669:
        /*02c0*/ 	.byte	0x03, 0x19
        /*02c2*/ 	.short	0x008c


	//----- nvinfo : EIATTR_PARAM_CBANK
	.align		4
        /*02c4*/ 	.byte	0x04, 0x0a
        /*02c6*/ 	.short	(.L_12671 - .L_12670)
	.align		4
.L_12670:
        /*02c8*/ 	.word	index@(.nv.constant0._ZN4vllm25paged_attention_v2_kernelIfhLi256ELi8ELi128ELNS_18Fp8KVCacheDataTypeE2ELb1ELi512EEEvPfS2_PT_PKS3_PKT0_S9_ifPKiSB_iPKfiiiSD_SD_iiiii)
        /*02cc*/ 	.short	0x0380
        /*02ce*/ 	.short	0x008c


	//----- nvinfo : EIATTR_SW_WAR
	.align		4
.L_12671:
        /*02d0*/ 	.byte	0x04, 0x36
        /*02d2*/ 	.short	(.L_12673 - .L_12672)
.L_12672:
        /*02d4*/ 	.word	0x00000008
.L_12673:


//--------------------- .nv.info._ZN4vllm25paged_attention_v2_kernelIfhLi192ELi8ELi128ELNS_18Fp8KVCacheDataTypeE2ELb1ELi512EEEvPfS2_PT_PKS3_PKT0_S9_ifPKiSB_iPKfiiiSD_SD_iiiii --------------------------
	.section	.nv.info._ZN4vllm25paged_attention_v2_kernelIfhLi192ELi8ELi128ELNS_18Fp8KVCacheDataTypeE2ELb1ELi512EEEvPfS2_PT_PKS3_PKT0_S9_ifPKiSB_iPKfiiiSD_SD_iiiii,"",@"SHT_CUDA_INFO"
	.sectionflags	@""
	.align	4


	//----- nvinfo : EIATTR_CUDA_API_VERSION
	.align		4
        /*0000*/ 	.byte	0x04, 0x37
        /*0002*/ 	.short	(.L_12675 - .L_12674)
.L_12674:
        /*0004*/ 	.word	0x00000082


	//----- nvinfo : EIATTR_KPARAM_INFO
	.align		4
.L_12675:
        /*0008*/ 	.byte	0x04, 0x17
        /*000a*/ 	.short	(.L_12677 - .L_12676)
.L_12676:
        /*000c*/ 	.word	0x00000000
        /*0010*/ 	.short	0x0015
        /*0012*/ 	.short	0x0088
        /*0014*/ 	.byte	0x00, 0xf0, 0x11, 0x00


	//----- nvinfo : EIATTR_KPARAM_INFO
	.align		4
.L_12677:
        /*0018*/ 	.byte	0x04, 0x17
        /*001a*/ 	.short	(.L_12679 - .L_12678)
.L_12678:
        /*001c*/ 	.word	0x00000000
        /*0020*/ 	.short	0x0014
        /*0022*/ 	.short	0x0084
        /*0024*/ 	.byte	0x00, 0xf0, 0x11, 0x00


	//----- nvinfo : EIATTR_KPARAM_INFO
	.align		4
.L_12679:
        /*0028*/ 	.byte	0x04, 0x17
        /*002a*/ 	.short	(.L_12681 - .L_12680)
.L_12680:
        /*002c*/ 	.word	0x00000000
        /*0030*/ 	.short	0x0013
        /*0032*/ 	.short	0x0080
        /*0034*/ 	.byte	0x00, 0xf0, 0x11, 0x00


	//----- nvinfo : EIATTR_KPARAM_INFO
	.align		4
.L_12681:
        /*0038*/ 	.byte	0x04, 0x17
        /*003a*/ 	.short	(.L_12683 - .L_12682)
.L_12682:
        /*003c*/ 	.word	0x00000000
        /*0040*/ 	.short	0x0012
        /*0042*/ 	.short	0x007c
        /*0044*/ 	.byte	0x00, 0xf0, 0x11, 0x00


	//----- nvinfo : EIATTR_KPARAM_INFO
	.align		4
.L_12683:
        /*0048*/ 	.byte	0x04, 0x17
        /*004a*/ 	.short	(.L_12685 - .L_12684)
.L_12684:
        /*004c*/ 	.word	0x00000000
        /*0050*/ 	.short	0x0011
        /*0052*/ 	.short	0x0078
        /*0054*/ 	.byte	0x00, 0xf0, 0x11, 0x00


	//----- nvinfo : EIATTR_KPARAM_INFO
	.align		4
.L_12685:
        /*0058*/ 	.byte	0x04, 0x17
        /*005a*/ 	.short	(.L_12687 - .L_12686)
.L_12686:
        /*005c*/ 	.word	0x00000000
        /*0060*/ 	.short	0x0010
        /*0062*/ 	.short	0x0070
        /*0064*/ 	.byte	0x00, 0xf5, 0x21, 0x00


	//----- nvinfo : EIATTR_KPARAM_INFO
	.align		4
.L_12687:
        /*0068*/ 	.byte	0x04, 0x17
        /*006a*/ 	.short	(.L_12689 - .L_12688)
.L_12688:
        /*006c*/ 	.word	0x00000000
        /*0070*/ 	.short	0x000f
        /*0072*/ 	.short	0x0068
        /*0074*/ 	.byte	0x00, 0xf5, 0x21, 0x00


	//----- nvinfo : EIATTR_KPARAM_INFO
	.align		4
.L_12689:
        /*0078*/ 	.byte	0x04, 0x17
        /*007a*/ 	.short	(.L_12691 - .L_12690)
.L_12690:
        /*007c*/ 	.word	0x00000000
        /*0080*/ 	.short	0x000e
        /*0082*/ 	.short	0x0060
        /*0084*/ 	.byte	0x00, 0xf0, 0x11, 0x00


	//----- nvinfo : EIATTR_KPARAM_INFO
	.align		4
.L_12691:
        /*0088*/ 	.byte	0x04, 0x17
        /*008a*/ 	.short	(.L_12693 - .L_12692)
.L_12692:
        /*008c*/ 	.word	0x00000000
        /*0090*/ 	.short	0x000d
        /*0092*/ 	.short	0x005c
        /*0094*/ 	.byte	0x00, 0xf0, 0x11, 0x00


	//----- nvinfo : EIATTR_KPARAM_INFO
	.align		4
.L_12693:
        /*0098*/ 	.byte	0x04, 0x17
        /*009a*/ 	.short	(.L_12695 - .L_12694)
.L_12694:
        /*009c*/ 	.word	0x00000000
        /*00a0*/ 	.short	0x000c
        /*00a2*/ 	.short	0x0058
        /*00a4*/ 	.byte	0x00, 0xf0, 0x11, 0x00


	//----- nvinfo : EIATTR_KPARAM_INFO
	.align		4
.L_12695:
        /*00a8*/ 	.byte	0x04, 0x17
        /*00aa*/ 	.short	(.L_12697 - .L_12696)
.L_12696:
        /*00ac*/ 	.word	0x00000000
        /*00b0*/ 	.short	0x000b
        /*00b2*/ 	.short	0x0050
        /*00b4*/ 	.byte	0x00, 0xf5, 0x21, 0x00


	//----- nvinfo : EIATTR_KPARAM_INFO
	.align		4
.L_12697:
        /*00b8*/ 	.byte	0x04, 0x17
        /*00ba*/ 	.short	(.L_12699 - .L_12698)
.L_12698:
        /*00bc*/ 	.word	0x00000000
        /*00c0*/ 	.short	0x000a
        /*00c2*/ 	.short	0x0048
        /*00c4*/ 	.byte	0x00, 0xf0, 0x11, 0x00


	//----- nvinfo : EIATTR_KPARAM_INFO
	.align		4
.L_12699:
        /*00c8*/ 	.byte	0x04, 0x17
        /*00ca*/ 	.short	(.L_12701 - .L_12700)
.L_12700:
        /*00cc*/ 	.word	0x00000000
        /*00d0*/ 	.short	0x0009
        /*00d2*/ 	.short	0x0040
        /*00d4*/ 	.byte	0x00, 0xf5, 0x21, 0x00


	//----- nvinfo : EIATTR_KPARAM_INFO
	.align		4
.L_12701:
        /*00d8*/ 	.byte	0x04, 0x17
        /*00da*/ 	.short	(.L_12703 - .L_12702)
.L_12702:
        /*00dc*/ 	.word	0x00000000
        /*00e0*/ 	.short	0x0008
        /*00e2*/ 	.short	0x0038
        /*00e4*/ 	.byte	0x00, 0xf5, 0x21, 0x00


	//----- nvinfo : EIATTR_KPARAM_INFO
	.align		4
.L_12703:
        /*00e8*/ 	.byte	0x04, 0x17
        /*00ea*/ 	.short	(.L_12705 - .L_12704)
.L_12704:
        /*00ec*/ 	.word	0x00000000
        /*00f0*/ 	.short	0x0007
        /*00f2*/ 	.short	0x0034
        /*00f4*/ 	.byte	0x00, 0xf0, 0x11, 0x00


	//----- nvinfo : EIATTR_KPARAM_INFO
	.align		4
.L_12705:
        /*00f8*/ 	.byte	0x04, 0x17
        /*00fa*/ 	.short	(.L_12707 - .L_12706)
.L_12706:
        /*00fc*/ 	.word	0x00000000
        /*0100*/ 	.short	0x0006
        /*0102*/ 	.short	0x0030
        /*0104*/ 	.byte	0x00, 0xf0, 0x11, 0x00


	//----- nvinfo : EIATTR_KPARAM_INFO
	.align		4
.L_12707:
        /*0108*/ 	.byte	0x04, 0x17
        /*010a*/ 	.short	(.L_12709 - .L_12708)
.L_12708:
        /*010c*/ 	.word	0x00000000
        /*0110*/ 	.short	0x0005
        /*0112*/ 	.short	0x0028
        /*0114*/ 	.byte	0x00, 0xf5, 0x21, 0x00


	//----- nvinfo : EIATTR_KPARAM_INFO
	.align		4
.L_12709:
        /*0118*/ 	.byte	0x04, 0x17
        /*011a*/ 	.short	(.L_12711 - .L_12710)
.L_12710:
        /*011c*/ 	.word	0x00000000
        /*0120*/ 	.short	0x0004
        /*0122*/ 	.short	0x0020
        /*0124*/ 	.byte	0x00, 0xf5, 0x21, 0x00


	//----- nvinfo : EIATTR_KPARAM_INFO
	.align		4
.L_12711:
        /*0128*/ 	.byte	0x04, 0x17
        /*012a*/ 	.short	(.L_12713 - .L_12712)
.L_12712:
        /*012c*/ 	.word	0x00000000
        /*0130*/ 	.short	0x0003
        /*0132*/ 	.short	0x0018
        /*0134*/ 	.byte	0x00, 0xf5, 0x21, 0x00


	//----- nvinfo : EIATTR_KPARAM_INFO
	.align		4
.L_12713:
        /*0138*/ 	.byte	0x04, 0x17
        /*013a*/ 	.short	(.L_12715 - .L_12714)
.L_12714:
        /*013c*/ 	.word	0x00000000
        /*0140*/ 	.short	0x0002
        /*0142*/ 	.short	0x0010
        /*0144*/ 	.byte	0x00, 0xf5, 0x21, 0x00


	//----- nvinfo : EIATTR_KPARAM_INFO
	.align		4
.L_12715:
        /*0148*/ 	.byte	0x04, 0x17
        /*014a*/ 	.short	(.L_12717 - .L_12716)
.L_12716:
        /*014c*/ 	.word	0x00000000
        /*0150*/ 	.short	0x0001
        /*0152*/ 	.short	0x0008
        /*0154*/ 	.byte	0x00, 0xf5, 0x21, 0x00


	//----- nvinfo : EIATTR_KPARAM_INFO
	.align		4
.L_12717:
        /*0158*/ 	.byte	0x04, 0x17
        /*015a*/ 	.short	(.L_12719 - .L_12718)
.L_12718:
        /*015c*/ 	.word	0x00000000
        /*0160*/ 	.short	0x0000
        /*0162*/ 	.short	0x0000
        /*0164*/ 	.byte	0x00, 0xf5, 0x21, 0x00


	//----- nvinfo : EIATTR_SPARSE_MMA_MASK
	.align		4
.L_12719:
        /*0168*/ 	.byte	0x03, 0x50
        /*016a*/ 	.short	0x0000


	//----- nvinfo : EIATTR_MAXREG_COUNT
	.align		4
        /*016c*/ 	.byte	0x03, 0x1b
        /*016e*/ 	.short	0x00ff


	//----- nvinfo : EIATTR_NUM_BARRIERS
	.align		4
        /*0170*/ 	.byte	0x02, 0x4c
        /*0172*/ 	.byte	0x01
	.zero		1


	//----- nvinfo : EIATTR_EXTERNS
	.align		4
        /*0174*/ 	.byte	0x04, 0x0f
        /*0176*/ 	.short	(.L_12721 - .L_12720)


	//   ....[0]....
	.align		4
.L_12720:
        /*0178*/ 	.word	index@(__assertfail)


	//----- nvinfo : EIATTR_MERCURY_ISA_VERSION
	.align		4
.L_12721:
        /*017c*/ 	.byte	0x03, 0x5f
        /*017e*/ 	.short	0x0101


	//----- nvinfo : EIATTR_COOP_GROUP_MASK_REGIDS
	.align		4
        /*0180*/ 	.byte	0x04, 0x29
        /*0182*/ 	.short	(.L_12723 - .L_12722)


	//   ....[0]....
.L_12722:
        /*0184*/ 	.word	0xffffffff


	//   ....[1]....
        /*0188*/ 	.word	0xffffffff


	//   ....[2]....
        /*018c*/ 	.word	0xffffffff


	//   ....[3]....
        /*0190*/ 	.word	0xffffffff


	//   ....[4]....
        /*0194*/ 	.word	0xffffffff


	//   ....[5]....
        /*0198*/ 	.word	0xffffffff


	//   ....[6]....
        /*019c*/ 	.word	0xffffffff


	//   ....[7]....
        /*01a0*/ 	.word	0xffffffff


	//   ....[8]....
        /*01a4*/ 	.word	0xffffffff


	//   ....[9]....
        /*01a8*/ 	.word	0xffffffff


	//   ....[10]....
        /*01ac*/ 	.word	0xffffffff


	//   ....[11]....
        /*01b0*/ 	.word	0xffffffff


	//   ....[12]....
        /*01b4*/ 	.word	0xffffffff


	//   ....[13]....
        /*01b8*/ 	.word	0xffffffff


	//   ....[14]....
        /*01bc*/ 	.word	0x0500000f


	//   ....[15]....
        /*01c0*/ 	.word	0x0500000f


	//   ....[16]....
        /*01c4*/ 	.word	0x0500000f


	//   ....[17]....
        /*01c8*/ 	.word	0x0500000f


	//   ....[18]....
        /*01cc*/ 	.word	0x0500000f


	//   ....[19]....
        /*01d0*/ 	.word	0x0500000f


	//   ....[20]....
        /*01d4*/ 	.word	0x0500000f


	//   ....[21]....
        /*01d8*/ 	.word	0x0500000f


	//   ....[22]....
        /*01dc*/ 	.word	0x0500000f


	//   ....[23]....
        /*01e0*/ 	.word	0x0500000f


	//   ....[24]....
        /*01e4*/ 	.word	0x0500000f


	//   ....[25]....
        /*01e8*/ 	.word	0x0500000f


	//   ....[26]....
        /*01ec*/ 	.word	0x0500000f


	//   ....[27]....
        /*01f0*/ 	.word	0x0500000f


	//   ....[28]....
        /*01f4*/ 	.word	0x0500000f


	//----- nvinfo : EIATTR_COOP_GROUP_INSTR_OFFSETS
	.align		4
.L_12723:
        /*01f8*/ 	.byte	0x04, 0x28
        /*01fa*/ 	.short	(.L_12725 - .L_12724)


	//   ....[0]....
.L_12724:
        /*01fc*/ 	.word	0x00000b60


	//   ....[1]....
        /*0200*/ 	.word	0x00000b80


	//   ....[2]....
        /*0204*/ 	.word	0x00000ba0


	//   ....[3]....
        /*0208*/ 	.word	0x00000cb0


	//   ....[4]....
        /*020c*/ 	.word	0x00000cd0


	//   ....[5]....
        /*0210*/ 	.word	0x00000cf0


	//   ....[6]....
        /*0214*/ 	.word	0x00001b40


	//   ....[7]....
        /*0218*/ 	.word	0x00001b70


	//   ....[8]....
        /*021c*/ 	.word	0x00001b90


	//   ....[9]....
        /*0220*/ 	.word	0x00001bb0


	//   ....[10]....
        /*0224*/ 	.word	0x00001bd0


	//   ....[11]....
        /*0228*/ 	.word	0x00001c20


	//   ....[12]....
        /*022c*/ 	.word	0x00001c40


	//   ....[13]....
        /*0230*/ 	.word	0x00001c60


	//   ....[14]....
        /*0234*/ 	.word	0x00003650


	//   ....[15]....
        /*0238*/ 	.word	0x000036b0


	//   ....[16]....
        /*023c*/ 	.word	0x00003710


	//   ....[17]....
        /*0240*/ 	.word	0x00003790


	//   ....[18]....
        /*0244*/ 	.word	0x000037d0


	//   ....[19]....
        /*0248*/ 	.word	0x00003820


	//   ....[20]....
        /*024c*/ 	.word	0x00003870


	//   ....[21]....
        /*0250*/ 	.word	0x000038c0


	//   ....[22]....
        /*0254*/ 	.word	0x00003910


	//   ....[23]....
        /*0258*/ 	.word	0x00003960


	//   ....[24]....
        /*025c*/ 	.word	0x000039b0


	//   ....[25]....
        /*0260*/ 	.word	0x00003a00


	//   ....[26]....
        /*0264*/ 	.word	0x00003a50


	//   ....[27]....
        /*0268*/ 	.word	0x00003aa0


	//   ....[28]....
        /*026c*/ 	.word	0x00003af0


	//----- nvinfo : EIATTR_VRC_CTA_INIT_COUNT
	.align		4
.L_12725:
        /*0270*/ 	.byte	0x02, 0x4a
	.zero		1
	.zero		1


	//----- nvinfo : EIATTR_SYSCALL_OFFSETS
	.align		4
        /*0274*/ 	.byte	0x04, 0x46
        /*0276*/ 	.short	(.L_12727 - .L_12726)


	//   ....[0]....
.L_12726:
        /*0278*/ 	.word	0x00002b30


	//   ....[1]....
        /*027c*/ 	.word	0x000035f0


	//----- nvinfo : EIATTR_EXIT_INSTR_OFFSETS
	.align		4
.L_12727:
        /*0280*/ 	.byte	0x04, 0x1c
        /*0282*/ 	.short	(.L_12729 - .L_12728)


	//   ....[0]....
.L_12728:
        /*0284*/ 	.word	0x00000090


	//   ....[1]....
        /*0288*/ 	.word	0x00003370


	//   ....[2]....
        /*028c*/ 	.word	0x000033a0


	//   ....[3]....
        /*0290*/ 	.word	0x000034f0


	//   ....[4]....
        /*0294*/ 	.word	0x00003600


	//----- nvinfo : EIATTR_CRS_STACK_SIZE
	.align		4
.L_12729:
        /*0298*/ 	.byte	0x04, 0x1e
        /*029a*/ 	.short	(.L_12731 - .L_12730)
.L_12730:
        /*029c*/ 	.word	0x00000000


	//----- nvinfo : EIATTR_CBANK_PARAM_SIZE
	.align		4
.L_12731:
        /*02a0*/ 	.byte	0x03, 0x19
        /*02a2*/ 	.short	0x008c


	//----- nvinfo : EIATTR_PARAM_CBANK
	.align		4
        /*02a4*/ 	.byte	0x04, 0x0a
        /*02a6*/ 	.short	(.L_12733 - .L_12732)
	.align		4
.L_12732:
        /*02a8*/ 	.word	index@(.nv.constant0._ZN4vllm25paged_attention_v2_kernelIfhLi192ELi8ELi128ELNS_18Fp8KVCacheDataTypeE2ELb1ELi512EEEvPfS2_PT_PKS3_PKT0_S9_ifPKiSB_iPKfiiiSD_SD_iiiii)
        /*02ac*/ 	.short	0x0380
        /*02ae*/ 	.short	0x008c


	//----- nvinfo : EIATTR_SW_WAR
	.align		4
.L_12733:
        /*02b0*/ 	.byte	0x04, 0x36
        /*02b2*/ 	.short	(.L_12735 - .L_12734)
.L_12734:
        /*02b4*/ 	.word	0x00000008
.L_12735:


//--------------------- .nv.info._ZN4vllm25paged_attention_v2_kernelIfhLi128ELi8ELi128ELNS_18Fp8KVCacheDataTypeE2ELb1ELi512EEEvPfS2_PT_PKS3_PKT0_S9_ifPKiSB_iPKfiiiSD_SD_iiiii --------------------------
	.section	.nv.info._ZN4vllm25paged_attention_v2_kernelIfhLi128ELi8ELi128ELNS_18Fp8KVCacheDataTypeE2ELb1ELi512EEEvPfS2_PT_PKS3_PKT0_S9_ifPKiSB_iPKfiiiSD_SD_iiiii,"",@"SHT_CUDA_INFO"
	.sectionflags	@""
	.align	4


	//----- nvinfo : EIATTR_CUDA_API_VERSION
	.align		4
        /*0000*/ 	.byte	0x04, 0x37
        /*0002*/ 	.short	(.L_12737 - .L_12736)
.L_12736:
        /*0004*/ 	.word	0x00000082


	//----- nvinfo : EIATTR_KPARAM_INFO
	.align		4
.L_12737:
        /*0008*/ 	.byte	0x04, 0x17
        /*000a*/ 	.short	(.L_12739 - .L_12738)
.L_12738:
        /*000c*/ 	.word	0x00000000
        /*0010*/ 	.short	0x0015
        /*0012*/ 	.short	0x0088
        /*0014*/ 	.byte	0x00, 0xf0, 0x11, 0x00


	//----- nvinfo : EIATTR_KPARAM_INFO
	.align		4
.L_12739:
        /*0018*/ 	.byte	0x04, 0x17
        /*001a*/ 	.short	(.L_12741 - .L_12740)
.L_12740:
        /*001c*/ 	.word	0x00000000
        /*0020*/ 	.short	0x0014
        /*0022*/ 	.short	0x0084
        /*0024*/ 	.byte	0x00, 0xf0, 0x11, 0x00


	//----- nvinfo : EIATTR_KPARAM_INFO
	.align		4
.L_12741:
        /*0028*/ 	.byte	0x04, 0x17
        /*002a*/ 	.short	(.L_12743 - .L_12742)
.L_12742:
        /*002c*/ 	.word	0x00000000
        /*0030*/ 	.short	0x0013
        /*0032*/ 	.short	0x0080
        /*0034*/ 	.byte	0x00, 0xf0, 0x11, 0x00


	//----- nvinfo : EIATTR_KPARAM_INFO
	.align		4
.L_12743:
        /*0038*/ 	.byte	0x04, 0x17
        /*003a*/ 	.short	(.L_12745 - .L_12744)
.L_12744:
        /*003c*/ 	.word	0x00000000
        /*0040*/ 	.short	0x0012
        /*0042*/ 	.short	0x007c
        /*0044*/ 	.byte	0x00, 0xf0, 0x11, 0x00


	//----- nvinfo : EIATTR_KPARAM_INFO
	.align		4
.L_12745:
        /*0048*/ 	.byte	0x04, 0x17
        /*004a*/ 	.short	(.L_12747 - .L_12746)
.L_12746:
        /*004c*/ 	.word	0x00000000
        /*0050*/ 	.short	0x0011
        /*0052*/ 	.short	0x0078
        /*0054*/ 	.byte	0x00, 0xf0, 0x11, 0x00


	//----- nvinfo : EIATTR_KPARAM_INFO
	.align		4
.L_12747:
        /*0058*/ 	.byte	0x04, 0x17
        /*005a*/ 	.short	(.L_12749 - .L_12748)
.L_12748:
        /*005c*/ 	.word	0x00000000
        /*0060*/ 	.short	0x0010
        /*0062*/ 	.short	0x0070
        /*0064*/ 	.byte	0x00, 0xf5, 0x21, 0x00


	//----- nvinfo : EIATTR_KPARAM_INFO
	.align		4
.L_12749:
        /*0068*/ 	.byte	0x04, 0x17
        /*006a*/ 	.short	(.L_12751 - .L_12750)
.L_12750:
        /*006c*/ 	.word	0x00000000
        /*0070*/ 	.short	0x000f
        /*0072*/ 	.short	0x0068
        /*0074*/ 	.byte	0x00, 0xf5, 0x21, 0x00


	//----- nvinfo : EIATTR_KPARAM_INFO
	.align		4
.L_12751:
        /*0078*/ 	.byte	0x04, 0x17
        /*007a*/ 	.short	(.L_12753 - .L_12752)
.L_12752:
        /*007c*/ 	.word	0x00000000
        /*0080*/ 	.short	0x000e
        /*0082*/ 	.short	0x0060
        /*0084*/ 	.byte	0x00, 0xf0, 0x11, 0x00


	//----- nvinfo : EIATTR_KPARAM_INFO
	.align		4
.L_12753:
        /*0088*/ 	.byte	0x04, 0x17
        /*008a*/ 	.short	(.L_12755 - .L_12754)
.L_12754:
        /*008c*/ 	.word	0x00000000
        /*0090*/ 	.short	0x000d
        /*0092*/ 	.short	0x005c
        /*0094*/ 	.byte	0x00, 0xf0, 0x11, 0x00


	//----- nvinfo : EIATTR_KPARAM_INFO
	.align		4
.L_12755:
        /*0098*/ 	.byte	0x04, 0x17
        /*009a*/ 	.short	(.L_12757 - .L_12756)
.L_12756:
        /*009c*/ 	.word	0x00000000
        /*00a0*/ 	.short	0x000c
        /*00a2*/ 	.short	0x0058
        /*00a4*/ 	.byte	0x00, 0xf0, 0x11, 0x00


	//----- nvinfo : EIATTR_KPARAM_INFO
	.align		4
.L_12757:
        /*00a8*/ 	.byte	0x04, 0x17
        /*00aa*/ 	.short	(.L_12759 - .L_12758)
.L_12758:
        /*00ac*/ 	.word	0x00000000
        /*00b0*/ 	.short	0x000b
        /*00b2*/ 	.short	0x0050
        /*00b4*/ 	.byte	0x00, 0xf5, 0x21, 0x00


	//----- nvinfo : EIATTR_KPARAM_INFO
	.align		4
.L_12759:
        /*00b8*/ 	.byte	0x04, 0x17
        /*00ba*/ 	.short	(.L_12761 - .L_12760)
.L_12760:
        /*00bc*/ 	.word	0x00000000
        /*00c0*/ 	.short	0x000a
        /*00c2*/ 	.short	0x0048
        /*00c4*/ 	.byte	0x00, 0xf0, 0x11, 0x00


	//----- nvinfo : EIATTR_KPARAM_INFO
	.align		4
.L_12761:
        /*00c8*/ 	.byte	0x04, 0x17
        /*00ca*/ 	.short	(.L_12763 - .L_12762)
.L_12762:
        /*00cc*/ 	.word	0x00000000
        /*00d0*/ 	.short	0x0009
        /*00d2*/ 	.short	0x0040
        /*00d4*/ 	.byte	0x00, 0xf5, 0x21, 0x00


	//----- nvinfo : EIATTR_KPARAM_INFO
	.align		4
.L_12763:
        /*00d8*/ 	.byte	0x04, 0x17
        /*00da*/ 	.short	(.L_12765 - .L_12764)
.L_12764:
        /*00dc*/ 	.word	0x00000000
        /*00e0*/ 	.short	0x0008
        /*00e2*/ 	.short	0x0038
        /*00e4*/ 	.byte	0x00, 0xf5, 0x21, 0x00


	//----- nvinfo : EIATTR_KPARAM_INFO
	.align		4
.L_12765:
        /*00e8*/ 	.byte	0x04, 0x17
        /*00ea*/ 	.short	(.L_12767 - .L_12766)
.L_12766:
        /*00ec*/ 	.word	0x00000000
        /*00f0*/ 	.short	0x0007
        /*00f2*/ 	.short	0x0034
        /*00f4*/ 	.byte	0x00, 0xf0, 0x11, 0x00


	//----- nvinfo : EIATTR_KPARAM_INFO
	.align		4
.L_12767:
        /*00f8*/ 	.byte	0x04, 0x17
        /*00fa*/ 	.short	(.L_12769 - .L_12768)
.L_12768:
        /*00fc*/ 	.word	0x00000000
        /*0100*/ 	.short	0x0006
        /*0102*/ 	.short	0x0030
        /*0104*/ 	.byte	0x00, 0xf0, 0x11, 0x00


	//----- nvinfo : EIATTR_KPARAM_INFO
	.align		4
.L_12769:
        /*0108*/ 	.byte	0x04, 0x17
        /*010a*/ 	.short	(.L_12771 - .L_12770)
.L_12770:
        /*010c*/ 	.word	0x00000000
        /*0110*/ 	.short	0x0005
        /*0112*/ 	.short	0x0028
        /*0114*/ 	.byte	0x00, 0xf5, 0x21, 0x00


	//----- nvinfo : EIATTR_KPARAM_INFO
	.align		4
.L_12771:
        /*0118*/ 	.byte	0x04, 0x17
        /*011a*/ 	.short	(.L_12773 - .L_12772)
.L_12772:
        /*011c*/ 	.word	0x00000000
        /*0120*/ 	.short	0x0004
        /*0122*/ 	.short	0x0020
        /*0124*/ 	.byte	0x00, 0xf5, 0x21, 0x00


	//----- nvinfo : EIATTR_KPARAM_INFO
	.align		4
.L_12773:
        /*0128*/ 	.byte	0x04, 0x17
        /*012a*/ 	.short	(.L_12775 - .L_12774)
.L_12774:
        /*012c*/ 	.word	0x00000000
        /*0130*/ 	.short	0x0003
        /*0132*/ 	.short	0x0018
        /*0134*/ 	.byte	0x00, 0xf5, 0x21, 0x00


	//----- nvinfo : EIATTR_KPARAM_INFO
	.align		4
.L_12775:
        /*0138*/ 	.byte	0x04, 0x17
        /*013a*/ 	.short	(.L_12777 - .L_12776)
.L_12776:
        /*013c*/ 	.word	0x00000000
        /*0140*/ 	.short	0x0002
        /*0142*/ 	.short	0x0010
        /*0144*/ 	.byte	0x00, 0xf5, 0x21, 0x00


	//----- nvinfo : EIATTR_KPARAM_INFO
	.align		4
.L_12777:
        /*0148*/ 	.byte	0x04, 0x17
        /*014a*/ 	.short	(.L_12779 - .L_12778)
.L_12778:
        /*014c*/ 	.word	0x00000000
        /*0150*/ 	.short	0x0001
        /*0152*/ 	.short	0x0008
        /*0154*/ 	.byte	0x00, 0xf5, 0x21, 0x00


	//----- nvinfo : EIATTR_KPARAM_INFO
	.align		4
.L_12779:
        /*0158*/ 	.byte	0x04, 0x17
        /*015a*/ 	.short	(.L_12781 - .L_12780)
.L_12780:
        /*015c*/ 	.word	0x00000000
        /*0160*/ 	.short	0x0000
        /*0162*/ 	.short	0x0000
        /*0164*/ 	.byte	0x00, 0xf5, 0x21, 0x00


	//----- nvinfo : EIATTR_SPARSE_MMA_MASK
	.align		4
.L_12781:
        /*0168*/ 	.byte	0x03, 0x50
        /*016a*/ 	.short	0x0000


	//----- nvinfo : EIATTR_MAXREG_COUNT
	.align		4
        /*016c*/ 	.byte	0x03, 0x1b
        /*016e*/ 	.short	0x00ff


	//----- nvinfo : EIATTR_NUM_BARRIERS
	.align		4
        /*0170*/ 	.byte	0x02, 0x4c
        /*0172*/ 	.byte	0x01
	.zero		1


	//----- nvinfo : EIATTR_EXTERNS
	.align		4
        /*0174*/ 	.byte	0x04, 0x0f
        /*0176*/ 	.short	(.L_12783 - .L_12782)


	//   ....[0]....
	.align		4
.L_12782:
        /*0178*/ 	.word	index@(__assertfail)


	//----- nvinfo : EIATTR_MERCURY_ISA_VERSION
	.align		4
.L_12783:
        /*017c*/ 	.byte	0x03, 0x5f
        /*017e*/ 	.short	0x0101


	//----- nvinfo : EIATTR_COOP_GROUP_MASK_REGIDS
	.align		4
        /*0180*/ 	.byte	0x04, 0x29
        /*0182*/ 	.short	(.L_12785 - .L_12784)


	//   ....[0]....
.L_12784:
        /*0184*/ 	.word	0xffffffff


	//   ....[1]....
        /*0188*/ 	.word	0xffffffff


	//   ....[2]....
        /*018c*/ 	.word	0xffffffff


	//   ....[3]....
        /*0190*/ 	.word	0xffffffff


	//   ....[4]....
        /*0194*/ 	.word	0xffffffff


	//   ....[5]....
        /*0198*/ 	.word	0xffffffff


	//   ....[6]....
        /*019c*/ 	.word	0xffffffff


	//   ....[7]....
        /*01a0*/ 	.word	0xffffffff


	//   ....[8]....
        /*01a4*/ 	.word	0xffffffff


	//   ....[9]....
        /*01a8*/ 	.word	0xffffffff


	//   ....[10]....
        /*01ac*/ 	.word	0xffffffff


	//   ....[11]....
        /*01b0*/ 	.word	0xffffffff


	//   ....[12]....
        /*01b4*/ 	.word	0xffffffff


	//   ....[13]....
        /*01b8*/ 	.word	0xffffffff


	//   ....[14]....
        /*01bc*/ 	.word	0x0500000f


	//   ....[15]....
        /*01c0*/ 	.word	0x0500000f


	//   ....[16]....
        /*01c4*/ 	.word	0x0500000f


	//   ....[17]....
        /*01c8*/ 	.word	0x0500000f


	//   ....[18]....
        /*01cc*/ 	.word	0x0500000f


	//   ....[19]....
        /*01d0*/ 	.word	0x0500000f


	//   ....[20]....
        /*01d4*/ 	.word	0x0500000f


	//   ....[21]....
        /*01d8*/ 	.word	0x0500000f


	//   ....[22]....
        /*01dc*/ 	.word	0x0500000f


	//   ....[23]....
        /*01e0*/ 	.word	0x0500000f


	//   ....[24]....
        /*01e4*/ 	.word	0x0500000f


	//----- nvinfo : EIATTR_COOP_GROUP_INSTR_OFFSETS
	.align		4
.L_12785:
        /*01e8*/ 	.byte	0x04, 0x28
        /*01ea*/ 	.short	(.L_12787 - .L_12786)


	//   ....[0]....
.L_12786:
        /*01ec*/ 	.word	0x00000b60


	//   ....[1]....
        /*01f0*/ 	.word	0x00000b80


	//   ....[2]....
        /*01f4*/ 	.word	0x00000ba0


	//   ....[3]....
        /*01f8*/ 	.word	0x00000cb0


	//   ....[4]....
        /*01fc*/ 	.word	0x00000cd0


	//   ....[5]....
        /*0200*/ 	.word	0x00000cf0


	//   ....[6]....
        /*0204*/ 	.word	0x00001b40


	//   ....[7]....
        /*0208*/ 	.word	0x00001b70


	//   ....[8]....
        /*020c*/ 	.word	0x00001b90


	//   ....[9]....
        /*0210*/ 	.word	0x00001bb0


	//   ....[10]....
        /*0214*/ 	.word	0x00001bd0


	//   ....[11]....
        /*0218*/ 	.word	0x00001c20


	//   ....[12]....
        /*021c*/ 	.word	0x00001c40


	//   ....[13]....
        /*0220*/ 	.word	0x00001c60


	//   ....[14]....
        /*0224*/ 	.word	0x00003480


	//   ....[15]....
        /*0228*/ 	.word	0x000034e0


	//   ....[16]....
        /*022c*/ 	.word	0x00003540


	//   ....[17]....
        /*0230*/ 	.word	0x000035c0


	//   ....[18]....
        /*0234*/ 	.word	0x00003600


	//   ....[19]....
        /*0238*/ 	.word	0x00003650


	//   ....[20]....
        /*023c*/ 	.word	0x000036a0


	//   ....[21]....
        /*0240*/ 	.word	0x000036f0


	//   ....[22]....
        /*0244*/ 	.word	0x00003740


	//   ....[23]....
        /*0248*/ 	.word	0x00003790


	//   ....[24]....
        /*024c*/ 	.word	0x000037e0


	//----- nvinfo : EIATTR_VRC_CTA_INIT_COUNT
	.align		4
.L_12787:
        /*0250*/ 	.byte	0x02, 0x4a
	.zero		1
	.zero		1


	//----- nvinfo : EIATTR_SYSCALL_OFFSETS
	.align		4
        /*0254*/ 	.byte	0x04, 0x46
        /*0256*/ 	.short	(.L_12789 - .L_12788)


	//   ....[0]....
.L_12788:
        /*0258*/ 	.word	0x00002b30


	//   ....[1]....
        /*025c*/ 	.word	0x00003420


	//----- nvinfo : EIATTR_EXIT_INSTR_OFFSETS
	.align		4
.L_12789:
        /*0260*/ 	.byte	0x04, 0x1c
        /*0262*/ 	.short	(.L_12791 - .L_12790)


	//   ....[0]....
.L_12790:
        /*0264*/ 	.word	0x00000090


	//   ....[1]....
        /*0268*/ 	.word	0x000031e0


	//   ....[2]....
        /*026c*/ 	.word	0x00003210


	//   ....[3]....
        /*0270*/ 	.word	0x00003320


	//   ....[4]....
        /*0274*/ 	.word	0x00003430


	//----- nvinfo : EIATTR_CRS_STACK_SIZE
	.align		4
.L_12791:
        /*0278*/ 	.byte	0x04, 0x1e
        /*027a*/ 	.short	(.L_12793 - .L_12792)
.L_12792:
        /*027c*/ 	.word	0x00000000


	//----- nvinfo : EIATTR_CBANK_PARAM_SIZE
	.align		4
.L_12793:
        /*0280*/ 	.byte	0x03, 0x19
        /*0282*/ 	.short	0x008c


	//----- nvinfo : EIATTR_PARAM_CBANK
	.align		4
        /*0284*/ 	.byte	0x04, 0x0a
        /*0286*/ 	.short	(.L_12795 - .L_12794)
	.align		4
.L_12794:
        /*0288*/ 	.word	index@(.nv.constant0._ZN4vllm25paged_attention_v2_kernelIfhLi128ELi8ELi128ELNS_18Fp8KVCacheDataTypeE2ELb1ELi512EEEvPfS2_PT_PKS3_PKT0_S9_ifPKiSB_iPKfiiiSD_SD_iiiii)
        /*028c*/ 	.short	0x0380
        /*028e*/ 	.short	0x008c


	//----- nvinfo : EIATTR_SW_WAR
	.align		4
.L_12795:
        /*0290*/ 	.byte	0x04, 0x36
        /*0292*/ 	.short	(.L_12797 - .L_12796)
.L_12796:
        /*0294*/ 	.word	0x00000008
.L_12797:


//--------------------- .nv.info._ZN4vllm25paged_attention_v2_kernelIfhLi120ELi8ELi128ELNS_18Fp8KVCacheDataTypeE2ELb1ELi512EEEvPfS2_PT_PKS3_PKT0_S9_ifPKiSB_iPKfiiiSD_SD_iiiii --------------------------
	.section	.nv.info._ZN4vllm25paged_attention_v2_kernelIfhLi120ELi8ELi128ELNS_18Fp8KVCacheDataTypeE2ELb1ELi512EEEvPfS2_PT_PKS3_PKT0_S9_ifPKiSB_iPKfiiiSD_SD_iiiii,"",@"SHT_CUDA_INFO"
	.sectionflags	@""
	.align	4


	//----- nvinfo : EIATTR_CUDA_API_VERSION
	.align		4
        /*0000*/ 	.byte	0x04, 0x37
        /*0002*/ 	.short	(.L_12799 - .L_12798)
.L_12798:
        /*0004*/ 	.word	0x00000082


	//----- nvinfo : EIATTR_KPARAM_INFO
	.align		4
.L_12799:
        /*0008*/ 	.byte	0x04, 0x17
        /*000a*/ 	.short	(.L_12801 - .L_12800)
.L_12800:
        /*000c*/ 	.word	0x00000000
        /*0010*/ 	.short	0x0015
        /*0012*/ 	.short	0x0088
        /*0014*/ 	.byte	0x00, 0xf0, 0x11, 0x00


	//----- nvinfo : EIATTR_KPARAM_INFO
	.align		4
.L_12801:
        /*0018*/ 	.byte	0x04, 0x17
        /*001a*/ 	.short	(.L_12803 - .L_12802)
.L_12802:
        /*001c*/ 	.word	0x00000000
        /*0020*/ 	.short	0x0014
        /*0022*/ 	.short	0x0084
        /*0024*/ 	.byte	0x00, 0xf0, 0x11, 0x00


	//----- nvinfo : EIATTR_KPARAM_INFO
	.align		4
.L_12803:
        /*0028*/ 	.byte	0x04, 0x17
        /*002a*/ 	.short	(.L_12805 - .L_12804)
.L_12804:
        /*002c*/ 	.word	0x00000000
        /*0030*/ 	.short	0x0013
        /*0032*/ 	.short	0x0080
        /*0034*/ 	.byte	0x00, 0xf0, 0x11, 0x00


	//----- nvinfo : EIATTR_KPARAM_INFO
	.align		4
.L_12805:
        /*0038*/ 	.byte	0x04, 0x17
        /*003a*/ 	.short	(.L_12807 - .L_12806)
.L_12806:
        /*003c*/ 	.word	0x00000000
        /*0040*/ 	.short	0x0012
        /*0042*/ 	.short	0x007c
        /*0044*/ 	.byte	0x00, 0xf0, 0x11, 0x00


	//----- nvinfo : EIATTR_KPARAM_INFO
	.align		4
.L_12807:
        /*0048*/ 	.byte	0x04, 0x17
        /*004a*/ 	.short	(.L_12809 - .L_12808)
.L_12808:
        /*004c*/ 	.word	0x00000000
        /*0050*/ 	.short	0x0011
        /*0052*/ 	.short	0x0078
        /*0054*/ 	.byte	0x00, 0xf0, 0x11, 0x00


	//----- nvinfo : EIATTR_KPARAM_INFO
	.align		4
.L_12809:
        /*0058*/ 	.byte	0x04, 0x17
        /*005a*/ 	.short	(.L_12811 - .L_12810)
.L_12810:
        /*005c*/ 	.word	0x00000000
        /*0060*/ 	.short	0x0010
        /*0062*/ 	.short	0x0070
        /*0064*/ 	.byte	0x00, 0xf5, 0x21, 0x00


	//----- nvinfo : EIATTR_KPARAM_INFO
	.align		4
.L_12811:
        /*0068*/ 	.byte	0x04, 0x17
        /*006a*/ 	.short	(.L_12813 - .L_12812)
.L_12812:
        /*006c*/ 	.word	0x00000000
        /*0070*/ 	.short	0x000f
        /*0072*/ 	.short	0x0068
        /*0074*/ 	.byte	0x00, 0xf5, 0x21, 0x00


	//----- nvinfo : EIATTR_KPARAM_INFO
	.align		4
.L_12813:
        /*0078*/ 	.byte	0x04, 0x17
        /*007a*/ 	.short	(.L_12815 - .L_12814)
.L_12814:
        /*007c*/ 	.word	0x00000000
        /*0080*/ 	.short	0x000e
        /*0082*/ 	.short	0x0060
        /*0084*/ 	.byte	0x00, 0xf0, 0x11, 0x00


	//----- nvinfo : EIATTR_KPARAM_INFO
	.align		4
.L_12815:
        /*0088*/ 	.byte	0x04, 0x17
        /*008a*/ 	.short	(.L_12817 - .L_12816)
.L_12816:
        /*008c*/ 	.word	0x00000000
        /*0090*/ 	.short	0x000d
        /*0092*/ 	.short	0x005c
        /*0094*/ 	.byte	0x00, 0xf0, 0x11, 0x00


	//----- nvinfo : EIATTR_KPARAM_INFO
	.align		4
.L_12817:
        /*0098*/ 	.byte	0x04, 0x17
        /*009a*/ 	.short	(.L_12819 - .L_12818)
.L_12818:
        /*009c*/ 	.word	0x00000000
        /*00a0*/ 	.short	0x000c
        /*00a2*/ 	.short	0x0058
        /*00a4*/ 	.byte	0x00, 0xf0, 0x11, 0x00


	//----- nvinfo : EIATTR_KPARAM_INFO
	.align		4
.L_12819:
        /*00a8*/ 	.byte	0x04, 0x17
        /*00aa*/ 	.short	(.L_12821 - .L_12820)
.L_12820:
        /*00ac*/ 	.word	0x00000000
        /*00b0*/ 	.short	0x000b
        /*00b2*/ 	.short	0x0050
        /*00b4*/ 	.byte	0x00, 0xf5, 0x21, 0x00


	//----- nvinfo : EIATTR_KPARAM_INFO
	.align		4
.L_12821:
        /*00b8*/ 	.byte	0x04, 0x17
        /*00ba*/ 	.short	(.L_12823 - .L_12822)
.L_12822:
        /*00bc*/ 	.word	0x00000000
        /*00c0*/ 	.short	0x000a
        /*00c2*/ 	.short	0x0048
        /*00c4*/ 	.byte	0x00, 0xf0, 0x11, 0x00


	//----- nvinfo : EIATTR_KPARAM_INFO
	.align		4
.L_12823:
        /*00c8*/ 	.byte	0x04, 0x17
        /*00ca*/ 	.short	(.L_12825 - .L_12824)
.L_12824:
        /*00cc*/ 	.word	0x00000000
        /*00d0*/ 	.short	0x0009
        /*00d2*/ 	.short	0x0040
        /*00d4*/ 	.byte	0x00, 0xf5, 0x21, 0x00


	//----- nvinfo : EIATTR_KPARAM_INFO
	.align		4
.L_12825:
        /*00d8*/ 	.byte	0x04, 0x17
        /*00da*/ 	.short	(.L_12827 - .L_12826)
.L_12826:
        /*00dc*/ 	.word	0x00000000
        /*00e0*/ 	.short	0x0008
        /*00e2*/ 	.short	0x0038
        /*00e4*/ 	.byte	0x00, 0xf5, 0x21, 0x00


	//----- nvinfo : EIATTR_KPARAM_INFO
	.align		4
.L_12827:
        /*00e8*/ 	.byte	0x04, 0x17
        /*00ea*/ 	.short	(.L_12829 - .L_12828)
.L_12828:
        /*00ec*/ 	.word	0x00000000
        /*00f0*/ 	.short	0x0007
        /*00f2*/ 	.short	0x0034
        /*00f4*/ 	.byte	0x00, 0xf0, 0x11, 0x00


	//----- nvinfo : EIATTR_KPARAM_INFO
	.align		4
.L_12829:
        /*00f8*/ 	.byte	0x04, 0x17
        /*00fa*/ 	.short	(.L_12831 - .L_12830)
.L_12830:
        /*00fc*/ 	.word	0x00000000
        /*0100*/ 	.short	0x0006
        /*0102*/ 	.short	0x0030
        /*0104*/ 	.byte	0x00, 0xf0, 0x11, 0x00


	//----- nvinfo : EIATTR_KPARAM_INFO
	.align		4
.L_12831:
        /*0108*/ 	.byte	0x04, 0x17
        /*010a*/ 	.short	(.L_12833 - .L_12832)
.L_12832:
        /*010c*/ 	.word	0x00000000
        /*0110*/ 	.short	0x0005
        /*0112*/ 	.short	0x0028
        /*0114*/ 	.byte	0x00, 0xf5, 0x21, 0x00


	//----- nvinfo : EIATTR_KPARAM_INFO
	.align		4
.L_12833:
        /*0118*/ 	.byte	0x04, 0x17
        /*011a*/ 	.short	(.L_12835 - .L_12834)
.L_12834:
        /*011c*/ 	.word	0x00000000
        /*0120*/ 	.short	0x0004
        /*0122*/ 	.short	0x0020
        /*0124*/ 	.byte	0x00, 0xf5, 0x21, 0x00


	//----- nvinfo : EIATTR_KPARAM_INFO
	.align		4
.L_12835:
        /*0128*/ 	.byte	0x04, 0x17
        /*012a*/ 	.short	(.L_12837 - .L_12836)
.L_12836:
        /*012c*/ 	.word	0x00000000
        /*0130*/ 	.short	0x0003
        /*0132*/ 	.short	0x0018
        /*0134*/ 	.byte	0x00, 0xf5, 0x21, 0x00


	//----- nvinfo : EIATTR_KPARAM_INFO
	.align		4
.L_12837:
        /*0138*/ 	.byte	0x04, 0x17
        /*013a*/ 	.short	(.L_12839 - .L_12838)
.L_12838:
        /*013c*/ 	.word	0x00000000
        /*0140*/ 	.short	0x0002
        /*0142*/ 	.short	0x0010
        /*0144*/ 	.byte	0x00, 0xf5, 0x21, 0x00


	//----- nvinfo : EIATTR_KPARAM_INFO
	.align		4
.L_12839:
        /*0148*/ 	.byte	0x04, 0x17
        /*014a*/ 	.short	(.L_12841 - .L_12840)
.L_12840:
        /*014c*/ 	.word	0x00000000
        /*0150*/ 	.short	0x0001
        /*0152*/ 	.short	0x0008
        /*0154*/ 	.byte	0x00, 0xf5, 0x21, 0x00


	//----- nvinfo : EIATTR_KPARAM_INFO
	.align		4
.L_12841:
        /*0158*/ 	.byte	0x04, 0x17
        /*015a*/ 	.short	(.L_12843 - .L_12842)
.L_12842:
        /*015c*/ 	.word	0x00000000
        /*0160*/ 	.short	0x0000
        /*0162*/ 	.short	0x0000
        /*0164*/ 	.byte	0x00, 0xf5, 0x21, 0x00


	//----- nvinfo : EIATTR_SPARSE_MMA_MASK
	.align		4
.L_12843:
        /*0168*/ 	.byte	0x03, 0x50
        /*016a*/ 	.short	0x0000


	//----- nvinfo : EIATTR_MAXREG_COUNT
	.align		4
        /*016c*/ 	.byte	0x03, 0x1b
        /*016e*/ 	.short	0x00ff


	//----- nvinfo : EIATTR_NUM_BARRIERS
	.align		4
        /*0170*/ 	.byte	0x02, 0x4c
        /*0172*/ 	.byte	0x01
	.zero		1


	//----- nvinfo : EIATTR_EXTERNS
	.align		4
        /*0174*/ 	.byte	0x04, 0x0f
        /*0176*/ 	.short	(.L_12845 - .L_12844)


	//   ....[0]....
	.align		4
.L_12844:
        /*0178*/ 	.word	index@(__assertfail)


	//----- nvinfo : EIATTR_MERCURY_ISA_VERSION
	.align		4
.L_12845:
        /*017c*/ 	.byte	0x03, 0x5f
        /*017e*/ 	.short	0x0101


	//----- nvinfo : EIATTR_COOP_GROUP_MASK_REGIDS
	.align		4
        /*0180*/ 	.byte	0x04, 0x29
        /*0182*/ 	.short	(.L_12847 - .L_12846)


	//   ....[0]....
.L_12846:
        /*0184*/ 	.word	0xffffffff


	//   ....[1]....
        /*0188*/ 	.word	0xffffffff


	//   ....[2]....
        /*018c*/ 	.word	0xffffffff


	//   ....[3]....
        /*0190*/ 	.word	0xffffffff


	//   ....[4]....
        /*0194*/ 	.word	0xffffffff


	//   ....[5]....
        /*0198*/ 	.word	0xffffffff


	//   ....[6]....
        /*019c*/ 	.word	0xffffffff


	//   ....[7]....
        /*01a0*/ 	.word	0xffffffff


	//   ....[8]....
        /*01a4*/ 	.word	0xffffffff


	//   ....[9]....
        /*01a8*/ 	.word	0xffffffff


	//   ....[10]....
        /*01ac*/ 	.word	0xffffffff


	//   ....[11]....
        /*01b0*/ 	.word	0xffffffff


	//   ....[12]....
        /*01b4*/ 	.word	0xffffffff


	//   ....[13]....
        /*01b8*/ 	.word	0xffffffff


	//   ....[14]....
        /*01bc*/ 	.word	0x0500000f


	//   ....[15]....
        /*01c0*/ 	.word	0x0500000f


	//   ....[16]....
        /*01c4*/ 	.word	0x0500000f


	//   ....[17]....
        /*01c8*/ 	.word	0x0500000f


	//   ....[18]....
        /*01cc*/ 	.word	0x0500000f


	//   ....[19]....
        /*01d0*/ 	.word	0x0500000f


	//   ....[20]....
        /*01d4*/ 	.word	0x0500000f


	//   ....[21]....
        /*01d8*/ 	.word	0x0500000f


	//   ....[22]....
        /*01dc*/ 	.word	0x0500000f


	//   ....[23]....
        /*01e0*/ 	.word	0x0500000f


	//   ....[24]....
        /*01e4*/ 	.word	0x0500000f


	//----- nvinfo : EIATTR_COOP_GROUP_INSTR_OFFSETS
	.align		4
.L_12847:
        /*01e8*/ 	.byte	0x04, 0x28
        /*01ea*/ 	.short	(.L_12849 - .L_12848)


	//   ....[0]....
.L_12848:
        /*01ec*/ 	.word	0x00000b60


	//   ....[1]....
        /*01f0*/ 	.word	0x00000b80


	//   ....[2]....
        /*01f4*/ 	.word	0x00000ba0


	//   ....[3]....
        /*01f8*/ 	.word	0x00000cb0


	//   ....[4]....
        /*01fc*/ 	.word	0x00000cd0


	//   ....[5]....
        /*0200*/ 	.word	0x00000cf0


	//   ....[6]....
        /*0204*/ 	.word	0x00001b40


	//   ....[7]....
        /*0208*/ 	.word	0x00001b70


	//   ....[8]....
        /*020c*/ 	.word	0x00001b90


	//   ....[9]....
        /*0210*/ 	.word	0x00001bb0


	//   ....[10]....
        /*0214*/ 	.word	0x00001bd0


	//   ....[11]....
        /*0218*/ 	.word	0x00001c20


	//   ....[12]....
        /*021c*/ 	.word	0x00001c40


	//   ....[13]....
        /*0220*/ 	.word	0x00001c60


	//   ....[14]....
        /*0224*/ 	.word	0x00003660


	//   ....[15]....
        /*0228*/ 	.word	0x000036c0


	//   ....[16]....
        /*022c*/ 	.word	0x00003720


	//   ....[17]....
        /*0230*/ 	.word	0x000037a0


	//   ....[18]....
        /*0234*/ 	.word	0x000037e0


	//   ....[19]....
        /*0238*/ 	.word	0x00003830


	//   ....[20]....
        /*023c*/ 	.word	0x00003880


	//   ....[21]....
        /*0240*/ 	.word	0x000038d0


	//   ....[22]....
        /*0244*/ 	.word	0x00003920


	//   ....[23]....
        /*0248*/ 	.word	0x00003970


	//   ....[24]....
        /*024c*/ 	.word	0x000039c0


	//----- nvinfo : EIATTR_VRC_CTA_INIT_COUNT
	.align		4
.L_12849:
        /*0250*/ 	.byte	0x02, 0x4a
	.zero		1
	.zero		1


	//----- nvinfo : EIATTR_SYSCALL_OFFSETS
	.align		4
        /*0254*/ 	.byte	0x04, 0x46
        /*0256*/ 	.short	(.L_12851 - .L_12850)


	//   ....[0]....
.L_12850:
        /*0258*/ 	.word	0x00002b30


	//   ....[1]....
        /*025c*/ 	.word	0x00003600


	//----- nvinfo : EIATTR_EXIT_INSTR_OFFSETS
	.align		4
.L_12851:
        /*0260*/ 	.byte	0x04, 0x1c
        /*0262*/ 	.short	(.L_12853 - .L_12852)


	//   ....[0]....
.L_12852:
        /*0264*/ 	.word	0x00000090


	//   ....[1]....
        /*0268*/ 	.word	0x000033a0


	//   ....[2]....
        /*026c*/ 	.word	0x000034e0


	//   ....[3]....
        /*0270*/ 	.word	0x00003500


	//   ....[4]....
        /*0274*/ 	.word	0x00003610


	//----- nvinfo : EIATTR_CRS_STACK_SIZE
	.align		4
.L_12853:
        /*0278*/ 	.byte	0x04, 0x1e
        /*027a*/ 	.short	(.L_12855 - .L_12854)
.L_12854:
        /*027c*/ 	.word	0x00000000


	//----- nvinfo : EIATTR_CBANK_PARAM_SIZE
	.align		4
.L_12855:
        /*0280*/ 	.byte	0x03, 0x19
        /*0282*/ 	.short	0x008c


	//----- nvinfo : EIATTR_PARAM_CBANK
	.align		4
        /*0284*/ 	.byte	0x04, 0x0a
        /*0286*/ 	.short	(.L_12857 - .L_12856)
	.align		4
.L_12856:
        /*0288*/ 	.word	index@(.nv.constant0._ZN4vllm25paged_attention_v2_kernelIfhLi120ELi8ELi128ELNS_18Fp8KVCacheDataTypeE2ELb1ELi512EEEvPfS2_PT_PKS3_PKT0_S9_ifPKiSB_iPKfiiiSD_SD_iiiii)
        /*028c*/ 	.short	0x0380
        /*028e*/ 	.short	0x008c


	//----- nvinfo : EIATTR_SW_WAR
	.align		4
.L_12857:
        /*0290*/ 	.byte	0x04, 0x36
        /*0292*/ 	.short	(.L_12859 - .L_12858)
.L_12858:
        /*0294*/ 	.word	0x00000008
.L_12859:


//--------------------- .nv.info._ZN4vllm25paged_attention_v2_kernelIfhLi112ELi8ELi128ELNS_18Fp8KVCacheDataTypeE2ELb1ELi512EEEvPfS2_PT_PKS3_PKT0_S9_ifPKiSB_iPKfiiiSD_SD_iiiii --------------------------
	.section	.nv.info._ZN4vllm25paged_attention_v2_kernelIfhLi112ELi8ELi128ELNS_18Fp8KVCacheDataTypeE2ELb1ELi512EEEvPfS2_PT_PKS3_PKT0_S9_ifPKiSB_iPKfiiiSD_SD_iiiii,"",@"SHT_CUDA_INFO"
	.sectionflags	@""
	.align	4


	//----- nvinfo : EIATTR_CUDA_API_VERSION
	.align		4
        /*0000*/ 	.byte	0x04, 0x37
        /*0002*/ 	.short	(.L_12861 - .L_12860)
.L_12860:
        /*0004*/ 	.word	0x00000082


	//----- nvinfo : EIATTR_KPARAM_INFO
	.align		4
.L_12861:
        /*0008*/ 	.byte	0x04, 0x17
        /*000a*/ 	.short	(.L_12863 - .L_12862)
.L_12862:
        /*000c*/ 	.word	0x00000000
        /*0010*/ 	.short	0x0015
        /*0012*/ 	.short	0x0088
        /*0014*/ 	.byte	0x00, 0xf0, 0x11, 0x00


	//----- nvinfo : EIATTR_KPARAM_INFO
	.align		4
.L_12863:
        /*0018*/ 	.byte	0x04, 0x17
        /*001a*/ 	.short	(.L_12865 - .L_12864)
.L_12864:
        /*001c*/ 	.word	0x00000000
        /*0020*/ 	.short	0x0014
        /*0022*/ 	.short	0x0084
        /*0024*/ 	.byte	0x00, 0xf0, 0x11, 0x00


	//----- nvinfo : EIATTR_KPARAM_INFO
	.align		4
.L_12865:
        /*0028*/ 	.byte	0x04, 0x17
        /*002a*/ 	.short	(.L_12867 - .L_12866)
.L_12866:
        /*002c*/ 	.word	0x00000000
        /*0030*/ 	.short	0x0013
        /*0032*/ 	.short	0x0080
        /*0034*/ 	.byte	0x00, 0xf0, 0x11, 0x00


	//----- nvinfo : EIATTR_KPARAM_INFO
	.align		4
.L_12867:
        /*0038*/ 	.byte	0x04, 0x17
        /*003a*/ 	.short	(.L_12869 - .L_12868)
.L_12868:
        /*003c*/ 	.word	0x00000000
        /*0040*/ 	.short	0x0012
        /*0042*/ 	.short	0x007c
        /*0044*/ 	.byte	0x00, 0xf0, 0x11, 0x00


	//----- nvinfo : EIATTR_KPARAM_INFO
	.align		4
.L_12869:
        /*0048*/ 	.byte	0x04, 0x17
        /*004a*/ 	.short	(.L_12871 - .L_12870)
.L_12870:
        /*004c*/ 	.word	0x00000000
        /*0050*/ 	.short	0x0011
        /*0052*/ 	.short	0x0078
        /*0054*/ 	.byte	0x00, 0xf0, 0x11, 0x00


	//----- nvinfo : EIATTR_KPARAM_INFO
	.align		4
.L_12871:
        /*0058*/ 	.byte	0x04, 0x17
        /*005a*/ 	.short	(.L_12873 - .L_12872)
.L_12872:
        /*005c*/ 	.word	0x00000000
        /*0060*/ 	.short	0x0010
        /*0062*/ 	.short	0x0070
        /*0064*/ 	.byte	0x00, 0xf5, 0x21, 0x00


	//----- nvinfo : EIATTR_KPARAM_INFO
	.align		4
.L_12873:
        /*0068*/ 	.byte	0x04, 0x17
        /*006a*/ 	.short	(.L_12875 - .L_12874)
.L_12874:
        /*006c*/ 	.word	0x00000000
        /*0070*/ 	.short	0x000f
        /*0072*/ 	.short	0x0068
        /*0074*/ 	.byte	0x00, 0xf5, 0x21, 0x00


	//----- nvinfo : EIATTR_KPARAM_INFO
	.align		4
.L_12875:
        /*0078*/ 	.byte	0x04, 0x17
        /*007a*/ 	.short	(.L_12877 - .L_12876)
.L_12876:
        /*007c*/ 	.word	0x00000000
        /*0080*/ 	.short	0x000e
        /*0082*/ 	.short	0x0060
        /*0084*/ 	.byte	0x00, 0xf0, 0x11, 0x00


	//----- nvinfo : EIATTR_KPARAM_INFO
	.align		4
.L_12877:
        /*0088*/ 	.byte	0x04, 0x17
        /*008a*/ 	.short	(.L_12879 - .L_12878)
.L_12878:
        /*008c*/ 	.word	0x00000000
        /*0090*/ 	.short	0x000d
        /*0092*/ 	.short	0x005c
        /*0094*/ 	.byte	0x00, 0xf0, 0x11, 0x00


	//----- nvinfo : EIATTR_KPARAM_INFO
	.align		4
.L_12879:
        /*0098*/ 	.byte	0x04, 0x17
        /*009a*/ 	.short	(.L_12881 - .L_12880)
.L_12880:
        /*009c*/ 	.word	0x00000000
        /*00a0*/ 	.short	0x000c
        /*00a2*/ 	.short	0x0058
        /*00a4*/ 	.byte	0x00, 0xf0, 0x11, 0x00


	//----- nvinfo : EIATTR_KPARAM_INFO
	.align		4
.L_12881:
        /*00a8*/ 	.byte	0x04, 0x17
        /*00aa*/ 	.short	(.L_12883 - .L_12882)
.L_12882:
        /*00ac*/ 	.word	0x00000000
        /*00b0*/ 	.short	0x000b
        /*00b2*/ 	.short	0x0050
        /*00b4*/ 	.byte	0x00, 0xf5, 0x21, 0x00


	//----- nvinfo : EIATTR_KPARAM_INFO
	.align		4
.L_12883:
        /*00b8*/ 	.byte	0x04, 0x17
        /*00ba*/ 	.short	(.L_12885 - .L_12884)
.L_12884:
        /*00bc*/ 	.word	0x00000000
        /*00c0*/ 	.short	0x000a
        /*00c2*/ 	.short	0x0048
        /*00c4*/ 	.byte	0x00, 0xf0, 0x11, 0x00


	//----- nvinfo : EIATTR_KPARAM_INFO
	.align		4
.L_12885:
        /*00c8*/ 	.byte	0x04, 0x17
        /*00ca*/ 	.short	(.L_12887 - .L_12886)
.L_12886:
        /*00cc*/ 	.word	0x00000000
        /*00d0*/ 	.short	0x0009
        /*00d2*/ 	.short	0x0040
        /*00d4*/ 	.byte	0x00, 0xf5, 0x21, 0x00


	//----- nvinfo : EIATTR_KPARAM_INFO
	.align		4
.L_12887:
        /*00d8*/ 	.byte	0x04, 0x17
        /*00da*/ 	.short	(.L_12889 - .L_12888)
.L_12888:
        /*00dc*/ 	.word	0x00000000
        /*00e0*/ 	.short	0x0008
        /*00e2*/ 	.short	0x0038
        /*00e4*/ 	.byte	0x00, 0xf5, 0x21, 0x00


	//----- nvinfo : EIATTR_KPARAM_INFO
	.align		4
.L_12889:
        /*00e8*/ 	.byte	0x04, 0x17
        /*00ea*/ 	.short	(.L_12891 - .L_12890)
.L_12890:
        /*00ec*/ 	.word	0x00000000
        /*00f0*/ 	.short	0x0007
        /*00f2*/ 	.short	0x0034
        /*00f4*/ 	.byte	0x00, 0xf0, 0x11, 0x00


	//----- nvinfo : EIATTR_KPARAM_INFO
	.align		4
.L_12891:
        /*00f8*/ 	.byte	0x04, 0x17
        /*00fa*/ 	.short	(.L_12893 - .L_12892)
.L_12892:
        /*00fc*/ 	.word	0x00000000
        /*0100*/ 	.short	0x0006
        /*0102*/ 	.short	0x0030
        /*0104*/ 	.byte	0x00, 0xf0, 0x11, 0x00


	//----- nvinfo : EIATTR_KPARAM_INFO
	.align		4
.L_12893:
        /*0108*/ 	.byte	0x04, 0x17
        /*010a*/ 	.short	(.L_12895 - .L_12894)
.L_12894:
        /*010c*/ 	.word	0x00000000
        /*0110*/ 	.short	0x0005
        /*0112*/ 	.short	0x0028
        /*0114*/ 	.byte	0x00, 0xf5, 0x21, 0x00


	//----- nvinfo : EIATTR_KPARAM_INFO
	.align		4
.L_12895:
        /*0118*/ 	.byte	0x04, 0x17
        /*011a*/ 	.short	(.L_12897 - .L_12896)
.L_12896:
        /*011c*/ 	.word	0x00000000
        /*0120*/ 	.short	0x0004
        /*0122*/ 	.short	0x0020
        /*0124*/ 	.byte	0x00, 0xf5, 0x21, 0x00


	//----- nvinfo : EIATTR_KPARAM_INFO
	.align		4
.L_12897:
        /*0128*/ 	.byte	0x04, 0x17
        /*012a*/ 	.short	(.L_12899 - .L_12898)
.L_12898:
        /*012c*/ 	.word	0x00000000
        /*0130*/ 	.short	0x0003
        /*0132*/ 	.short	0x0018
        /*0134*/ 	.byte	0x00, 0xf5, 0x21, 0x00


	//----- nvinfo : EIATTR_KPARAM_INFO
	.align		4
.L_12899:
        /*0138*/ 	.byte	0x04, 0x17
        /*013a*/ 	.short	(.L_12901 - .L_12900)
.L_12900:
        /*013c*/ 	.word	0x00000000
        /*0140*/ 	.short	0x0002
        /*0142*/ 	.short	0x0010
        /*0144*/ 	.byte	0x00, 0xf5, 0x21, 0x00


	//----- nvinfo : EIATTR_KPARAM_INFO
	.align		4
.L_12901:
        /*0148*/ 	.byte	0x04, 0x17
        /*014a*/ 	.short	(.L_12903 - .L_12902)
.L_12902:
        /*014c*/ 	.word	0x00000000
        /*0150*/ 	.short	0x0001
        /*0152*/ 	.short	0x0008
        /*0154*/ 	.byte	0x00, 0xf5, 0x21, 0x00


	//----- nvinfo : EIATTR_KPARAM_INFO
	.align		4
.L_12903:
        /*0158*/ 	.byte	0x04, 0x17
        /*015a*/ 	.short	(.L_12905 - .L_12904)
.L_12904:
        /*015c*/ 	.word	0x00000000
        /*0160*/ 	.short	0x0000
        /*0162*/ 	.short	0x0000
        /*0164*/ 	.byte	0x00, 0xf5, 0x21, 0x00


	//----- nvinfo : EIATTR_SPARSE_MMA_MASK
	.align		4
.L_12905:
        /*0168*/ 	.byte	0x03, 0x50
        /*016a*/ 	.short	0x0000


	//----- nvinfo : EIATTR_MAXREG_COUNT
	.align		4
        /*016c*/ 	.byte	0x03, 0x1b
        /*016e*/ 	.short	0x00ff


	//----- nvinfo : EIATTR_NUM_BARRIERS
	.align		4
        /*0170*/ 	.byte	0x02, 0x4c
        /*0172*/ 	.byte	0x01
	.zero		1


	//----- nvinfo : EIATTR_EXTERNS
	.align		4
        /*0174*/ 	.byte	0x04, 0x0f
        /*0176*/ 	.short	(.L_12907 - .L_12906)


	//   ....[0]....
	.align		4
.L_12906:
        /*0178*/ 	.word	index@(__assertfail)


	//----- nvinfo : EIATTR_MERCURY_ISA_VERSION
	.align		4
.L_12907:
        /*017c*/ 	.byte	0x03, 0x5f
        /*017e*/ 	.short	0x0101


	//----- nvinfo : EIATTR_COOP_GROUP_MASK_REGIDS
	.align		4
        /*0180*/ 	.byte	0x04, 0x29
        /*0182*/ 	.short	(.L_12909 - .L_12908)


	//   ....[0]....
.L_12908:
        /*0184*/ 	.word	0xffffffff


	//   ....[1]....
        /*0188*/ 	.word	0xffffffff


	//   ....[2]....
        /*018c*/ 	.word	0xffffffff


	//   ....[3]....
        /*0190*/ 	.word	0xffffffff


	//   ....[4]....
        /*0194*/ 	.word	0xffffffff


	//   ....[5]....
        /*0198*/ 	.word	0xffffffff


	//   ....[6]....
        /*019c*/ 	.word	0xffffffff


	//   ....[7]....
        /*01a0*/ 	.word	0xffffffff


	//   ....[8]....
        /*01a4*/ 	.word	0xffffffff


	//   ....[9]....
        /*01a8*/ 	.word	0xffffffff


	//   ....[10]....
        /*01ac*/ 	.word	0xffffffff


	//   ....[11]....
        /*01b0*/ 	.word	0xffffffff


	//   ....[12]....
        /*01b4*/ 	.word	0xffffffff


	//   ....[13]....
        /*01b8*/ 	.word	0xffffffff


	//   ....[14]....
        /*01bc*/ 	.word	0x0500000f


	//   ....[15]....
        /*01c0*/ 	.word	0x0500000f


	//   ....[16]....
        /*01c4*/ 	.word	0x0500000f


	//   ....[17]....
        /*01c8*/ 	.word	0x0500000f


	//   ....[18]....
        /*01cc*/ 	.word	0x0500000f


	//   ....[19]....
        /*01d0*/ 	.word	0x0500000f


	//   ....[20]....
        /*01d4*/ 	.word	0x0500000f


	//   ....[21]....
        /*01d8*/ 	.word	0x0500000f


	//   ....[22]....
        /*01dc*/ 	.word	0x0500000f


	//   ....[23]....
        /*01e0*/ 	.word	0x0500000f


	//----- nvinfo : EIATTR_COOP_GROUP_INSTR_OFFSETS
	.align		4
.L_12909:
        /*01e4*/ 	.byte	0x04, 0x28
        /*01e6*/ 	.short	(.L_12911 - .L_12910)


	//   ....[0]....
.L_12910:
        /*01e8*/ 	.word	0x00000b60


	//   ....[1]....
        /*01ec*/ 	.word	0x00000b80


	//   ....[2]....
        /*01f0*/ 	.word	0x00000ba0


	//   ....[3]....
        /*01f4*/ 	.word	0x00000cb0


	//   ....[4]....
        /*01f8*/ 	.word	0x00000cd0


	//   ....[5]....
        /*01fc*/ 	.word	0x00000cf0


	//   ....[6]....
        /*0200*/ 	.word	0x00001b40


	//   ....[7]....
        /*0204*/ 	.word	0x00001b70


	//   ....[8]....
        /*0208*/ 	.word	0x00001b90


	//   ....[9]....
        /*020c*/ 	.word	0x00001bb0


	//   ....[10]....
        /*0210*/ 	.word	0x00001bd0


	//   ....[11]....
        /*0214*/ 	.word	0x00001c20


	//   ....[12]....
        /*0218*/ 	.word	0x00001c40


	//   ....[13]....
        /*021c*/ 	.word	0x00001c60


	//   ....[14]....
        /*0220*/ 	.word	0x00003340


	//   ....[15]....
        /*0224*/ 	.word	0x000033a0


	//   ....[16]....
        /*0228*/ 	.word	0x00003400


	//   ....[17]....
        /*022c*/ 	.word	0x00003480


	//   ....[18]....
        /*0230*/ 	.word	0x000034c0


	//   ....[19]....
        /*0234*/ 	.word	0x00003510


	//   ....[20]....
        /*0238*/ 	.word	0x00003560


	//   ....[21]....
        /*023c*/ 	.word	0x000035b0


	//   ....[22]....
        /*0240*/ 	.word	0x00003600


	//   ....[23]....
        /*0244*/ 	.word	0x00003650


	//----- nvinfo : EIATTR_VRC_CTA_INIT_COUNT
	.align		4
.L_12911:
        /*0248*/ 	.byte	0x02, 0x4a
	.zero		1
	.zero		1


	//----- nvinfo : EIATTR_SYSCALL_OFFSETS
	.align		4
        /*024c*/ 	.byte	0x04, 0x46
        /*024e*/ 	.short	(.L_12913 - .L_12912)


	//   ....[0]....
.L_12912:
        /*0250*/ 	.word	0x00002b30


	//   ....[1]....
        /*0254*/ 	.word	0x000032e0


	//----- nvinfo : EIATTR_EXIT_INSTR_OFFSETS
	.align		4
.L_12913:
        /*0258*/ 	.byte	0x04, 0x1c
        /*025a*/ 	.short	(.L_12915 - .L_12914)


	//   ....[0]....
.L_12914:
        /*025c*/ 	.word	0x00000090


	//   ....[1]....
        /*0260*/ 	.word	0x000030b0


	//   ....[2]....
        /*0264*/ 	.word	0x000030e0


	//   ....[3]....
        /*0268*/ 	.word	0x000031e0


	//   ....[4]....
        /*026c*/ 	.word	0x000032f0


	//----- nvinfo : EIATTR_CRS_STACK_SIZE
	.align		4
.L_12915:
        /*0270*/ 	.byte	0x04, 0x1e
        /*0272*/ 	.short	(.L_12917 - .L_12916)
.L_12916:
        /*0274*/ 	.word	0x00000000


	//----- nvinfo : EIATTR_CBANK_PARAM_SIZE
	.align		4
.L_12917:
        /*0278*/ 	.byte	0x03, 0x19
        /*027a*/ 	.short	0x008c


	//----- nvinfo : EIATTR_PARAM_CBANK
	.align		4
        /*027c*/ 	.byte	0x04, 0x0a
        /*027e*/ 	.short	(.L_12919 - .L_12918)
	.align		4
.L_12918:
        /*0280*/ 	.word	index@(.nv.constant0._ZN4vllm25paged_attention_v2_kernelIfhLi112ELi8ELi128ELNS_18Fp8KVCacheDataTypeE2ELb1ELi512EEEvPfS2_PT_PKS3_PKT0_S9_ifPKiSB_iPKfiiiSD_SD_iiiii)
        /*0284*/ 	.short	0x0380
        /*0286*/ 	.short	0x008c


	//----- nvinfo : EIATTR_SW_WAR
	.align		4
.L_12919:
        /*0288*/ 	.byte	0x04, 0x36
        /*028a*/ 	.short	(.L_12921 - .L_12920)
.L_12920:
        /*028c*/ 	.word	0x00000008
.L_12921:


//--------------------- .nv.info._ZN4vllm25paged_attention_v2_kernelIfhLi96ELi8ELi128ELNS_18Fp8KVCacheDataTypeE2ELb1ELi512EEEvPfS2_PT_PKS3_PKT0_S9_ifPKiSB_iPKfiiiSD_SD_iiiii --------------------------
	.section	.nv.info._ZN4vllm25paged_attention_v2_kernelIfhLi96ELi8ELi128ELNS_18Fp8KVCacheDataTypeE2ELb1ELi512EEEvPfS2_PT_PKS3_PKT0_S9_ifPKiSB_iPKfiiiSD_SD_iiiii,"",@"SHT_CUDA_INFO"
	.sectionflags	@""
	.align	4


	//----- nvinfo : EIATTR_CUDA_API_VERSION
	.align		4
        /*0000*/ 	.byte	0x04, 0x37
        /*0002*/ 	.short	(.L_12923 - .L_12922)
.L_12922:
        /*0004*/ 	.word	0x00000082


	//----- nvinfo : EIATTR_KPARAM_INFO
	.align		4
.L_12923:
        /*0008*/ 	.byte	0x04, 0x17
        /*000a*/ 	.short	(.L_12925 - .L_12924)
.L_12924:
        /*000c*/ 	.word	0x00000000
        /*0010*/ 	.short	0x0015
        /*0012*/ 	.short	0x0088
        /*0014*/ 	.byte	0x00, 0xf0, 0x11, 0x00


	//----- nvinfo : EIATTR_KPARAM_INFO
	.align		4
.L_12925:
        /*0018*/ 	.byte	0x04, 0x17
        /*001a*/ 	.short	(.L_12927 - .L_12926)
.L_12926:
        /*001c*/ 	.word	0x00000000
        /*0020*/ 	.short	0x0014
        /*0022*/ 	.short	0x0084
        /*0024*/ 	.byte	0x00, 0xf0, 0x11, 0x00


	//----- nvinfo : EIATTR_KPARAM_INFO
	.align		4
.L_12927:
        /*0028*/ 	.byte	0x04, 0x17
        /*002a*/ 	.short	(.L_12929 - .L_12928)
.L_12928:
        /*002c*/ 	.word	0x00000000
        /*0030*/ 	.short	0x0013
        /*0032*/ 	.short	0x0080
        /*0034*/ 	.byte	0x00, 0xf0, 0x11, 0x00


	//----- nvinfo : EIATTR_KPARAM_INFO
	.align		4
.L_12929:
        /*0038*/ 	.byte	0x04, 0x17
        /*003a*/ 	.short	(.L_12931 - .L_12930)
.L_12930:
        /*003c*/ 	.word	0x00000000
        /*0040*/ 	.short	0x0012
        /*0042*/ 	.short	0x007c
        /*0044*/ 	.byte	0x00, 0xf0, 0x11, 0x00


	//----- nvinfo : EIATTR_KPARAM_INFO
	.align		4
.L_12931:
        /*0048*/ 	.byte	0x04, 0x17
        /*004a*/ 	.short	(.L_12933 - .L_12932)
.L_12932:
        /*004c*/ 	.word	0x00000000
        /*0050*/ 	.short	0x0011
        /*0052*/ 	.short	0x0078
        /*0054*/ 	.byte	0x00, 0xf0, 0x11, 0x00


	//----- nvinfo : EIATTR_KPARAM_INFO
	.align		4
.L_12933:
        /*0058*/ 	.byte	0x04, 0x17
        /*005a*/ 	.short	(.L_12935 - .L_12934)
.L_12934:
        /*005c*/ 	.word	0x00000000
        /*0060*/ 	.short	0x0010
        /*0062*/ 	.short	0x0070
        /*0064*/ 	.byte	0x00, 0xf5, 0x21, 0x00


	//----- nvinfo : EIATTR_KPARAM_INFO
	.align		4
.L_12935:
        /*0068*/ 	.byte	0x04, 0x17
        /*006a*/ 	.short	(.L_12937 - .L_12936)
.L_12936:
        /*006c*/ 	.word	0x00000000
        /*0070*/ 	.short	0x000f
        /*0072*/ 	.short	0x0068
        /*0074*/ 	.byte	0x00, 0xf5, 0x21, 0x00


	//----- nvinfo : EIATTR_KPARAM_INFO
	.align		4
.L_12937:
        /*0078*/ 	.byte	0x04, 0x17
        /*007a*/ 	.short	(.L_12939 - .L_12938)
.L_12938:
        /*007c*/ 	.word	0x00000000
        /*0080*/ 	.short	0x000e
        /*0082*/ 	.short	0x0060
        /*0084*/ 	.byte	0x00, 0xf0, 0x11, 0x00


	//----- nvinfo : EIATTR_KPARAM_INFO
	.align		4
.L_12939:
        /*0088*/ 	.byte	0x04, 0x17
        /*008a*/ 	.short	(.L_12941 - .L_12940)
.L_12940:
        /*008c*/ 	.word	0x00000000
        /*0090*/ 	.short	0x000d
        /*0092*/ 	.short	0x005c
        /*0094*/ 	.byte	0x00, 0xf0, 0x11, 0x00


	//----- nvinfo : EIATTR_KPARAM_INFO
	.align		4
.L_12941:
        /*0098*/ 	.byte	0x04, 0x17
        /*009a*/ 	.short	(.L_12943 - .L_12942)
.L_12942:
        /*009c*/ 	.word	0x00000000
        /*00a0*/ 	.short	0x000c
        /*00a2*/ 	.short	0x0058
        /*00a4*/ 	.byte	0x00, 0xf0, 0x11, 0x00


	//----- nvinfo : EIATTR_KPARAM_INFO
	.align		4
.L_12943:
        /*00a8*/ 	.byte	0x04, 0x17
        /*00aa*/ 	.short	(.L_12945 - .L_12944)
.L_12944:
        /*00ac*/ 	.word	0x00000000
        /*00b0*/ 	.short	0x000b
        /*00b2*/ 	.short	0x0050
        /*00b4*/ 	.byte	0x00, 0xf5, 0x21, 0x00


	//----- nvinfo : EIATTR_KPARAM_INFO
	.align		4
.L_12945:
        /*00b8*/ 	.byte	0x04, 0x17
        /*00ba*/ 	.short	(.L_12947 - .L_12946)
.L_12946:
        /*00bc*/ 	.word	0x00000000
        /*00c0*/ 	.short	0x000a
        /*00c2*/ 	.short	0x0048
        /*00c4*/ 	.byte	0x00, 0xf0, 0x11, 0x00


	//----- nvinfo : EIATTR_KPARAM_INFO
	.align		4
.L_12947:
        /*00c8*/ 	.byte	0x04, 0x17
        /*00ca*/ 	.short	(.L_12949 - .L_12948)
.L_12948:
        /*00cc*/ 	.word	0x00000000
        /*00d0*/ 	.short	0x0009
        /*00d2*/ 	.short	0x0040
        /*00d4*/ 	.byte	0x00, 0xf5, 0x21, 0x00


	//----- nvinfo : EIATTR_KPARAM_INFO
	.align		4
.L_12949:
        /*00d8*/ 	.byte	0x04, 0x17
        /*00da*/ 	.short	(.L_12951 - .L_12950)
.L_12950:
        /*00dc*/ 	.word	0x00000000
        /*00e0*/ 	.short	0x0008
        /*00e2*/ 	.short	0x0038
        /*00e4*/ 	.byte	0x00, 0xf5, 0x21, 0x00


	//----- nvinfo : EIATTR_KPARAM_INFO
	.align		4
.L_12951:
        /*00e8*/ 	.byte	0x04, 0x17
        /*00ea*/ 	.short	(.L_12953 - .L_12952)
.L_12952:
        /*00ec*/ 	.word	0x00000000
        /*00f0*/ 	.short	0x0007
        /*00f2*/ 	.short	0x0034
        /*00f4*/ 	.byte	0x00, 0xf0, 0x11, 0x00


	//----- nvinfo : EIATTR_KPARAM_INFO
	.align		4
.L_12953:
        /*00f8*/ 	.byte	0x04, 0x17
        /*00fa*/ 	.short	(.L_12955 - .L_12954)
.L_12954:
        /*00fc*/ 	.word	0x00000000
        /*0100*/ 	.short	0x0006
        /*0102*/ 	.short	0x0030
        /*0104*/ 	.byte	0x00, 0xf0, 0x11, 0x00


	//----- nvinfo : EIATTR_KPARAM_INFO
	.align		4
.L_12955:
        /*0108*/ 	.byte	0x04, 0x17
        /*010a*/ 	.short	(.L_12957 - .L_12956)
.L_12956:
        /*010c*/ 	.word	0x00000000
        /*0110*/ 	.short	0x0005
        /*0112*/ 	.short	0x0028
        /*0114*/ 	.byte	0x00, 0xf5, 0x21, 0x00


	//----- nvinfo : EIATTR_KPARAM_INFO
	.align		4
.L_12957:
        /*0118*/ 	.byte	0x04, 0x17
        /*011a*/ 	.short	(.L_12959 - .L_12958)
.L_12958:
        /*011c*/ 	.word	0x00000000
        /*0120*/ 	.short	0x0004
        /*0122*/ 	.short	0x0020
        /*0124*/ 	.byte	0x00, 0xf5, 0x21, 0x00


	//----- nvinfo : EIATTR_KPARAM_INFO
	.align		4
.L_12959:
        /*0128*/ 	.byte	0x04, 0x17
        /*012a*/ 	.short	(.L_12961 - .L_12960)
.L_12960:
        /*012c*/ 	.word	0x00000000
        /*0130*/ 	.short	0x0003
        /*0132*/ 	.short	0x0018
        /*0134*/ 	.byte	0x00, 0xf5, 0x21, 0x00


	//----- nvinfo : EIATTR_KPARAM_INFO
	.align		4
.L_12961:
        /*0138*/ 	.byte	0x04, 0x17
        /*013a*/ 	.short	(.L_12963 - .L_12962)
.L_12962:
        /*013c*/ 	.word	0x00000000
        /*0140*/ 	.short	0x0002
        /*0142*/ 	.short	0x0010
        /*0144*/ 	.byte	0x00, 0xf5, 0x21, 0x00


	//----- nvinfo : EIATTR_KPARAM_INFO
	.align		4
.L_12963:
        /*0148*/ 	.byte	0x04, 0x17
        /*014a*/ 	.short	(.L_12965 - .L_12964)
.L_12964:
        /*014c*/ 	.word	0x00000000
        /*0150*/ 	.short	0x0001
        /*0152*/ 	.short	0x0008
        /*0154*/ 	.byte	0x00, 0xf5, 0x21, 0x00


	//----- nvinfo : EIATTR_KPARAM_INFO
	.align		4
.L_12965:
        /*0158*/ 	.byte	0x04, 0x17
        /*015a*/ 	.short	(.L_12967 - .L_12966)
.L_12966:
        /*015c*/ 	.word	0x00000000
        /*0160*/ 	.short	0x0000
        /*0162*/ 	.short	0x0000
        /*0164*/ 	.byte	0x00, 0xf5, 0x21, 0x00


	//----- nvinfo : EIATTR_SPARSE_MMA_MASK
	.align		4
.L_12967:
        /*0168*/ 	.byte	0x03, 0x50
        /*016a*/ 	.short	0x0000


	//----- nvinfo : EIATTR_MAXREG_COUNT
	.align		4
        /*016c*/ 	.byte	0x03, 0x1b
        /*016e*/ 	.short	0x00ff


	//----- nvinfo : EIATTR_NUM_BARRIERS
	.align		4
        /*0170*/ 	.byte	0x02, 0x4c
        /*0172*/ 	.byte	0x01
	.zero		1


	//----- nvinfo : EIATTR_EXTERNS
	.align		4
        /*0174*/ 	.byte	0x04, 0x0f
        /*0176*/ 	.short	(.L_12969 - .L_12968)


	//   ....[0]....
	.align		4
.L_12968:
        /*0178*/ 	.word	index@(__assertfail)


	//----- nvinfo : EIATTR_MERCURY_ISA_VERSION
	.align		4
.L_12969:
        /*017c*/ 	.byte	0x03, 0x5f
        /*017e*/ 	.short	0x0101


	//----- nvinfo : EIATTR_COOP_GROUP_MASK_REGIDS
	.align		4
        /*0180*/ 	.byte	0x04, 0x29
        /*0182*/ 	.short	(.L_12971 - .L_12970)


	//   ....[0]....
.L_12970:
        /*0184*/ 	.word	0xffffffff


	//   ....[1]....
        /*0188*/ 	.word	0xffffffff


	//   ....[2]....
        /*018c*/ 	.word	0xffffffff


	//   ....[3]....
        /*0190*/ 	.word	0xffffffff


	//   ....[4]....
        /*0194*/ 	.word	0xffffffff


	//   ....[5]....
        /*0198*/ 	.word	0xffffffff


	//   ....[6]....
        /*019c*/ 	.word	0xffffffff


	//   ....[7]....
        /*01a0*/ 	.word	0xffffffff


	//   ....[8]....
        /*01a4*/ 	.word	0xffffffff


	//   ....[9]....
        /*01a8*/ 	.word	0xffffffff


	//   ....[10]....
        /*01ac*/ 	.word	0xffffffff


	//   ....[11]....
        /*01b0*/ 	.word	0xffffffff


	//   ....[12]....
        /*01b4*/ 	.word	0xffffffff


	//   ....[13]....
        /*01b8*/ 	.word	0xffffffff


	//   ....[14]....
        /*01bc*/ 	.word	0x0500000f


	//   ....[15]....
        /*01c0*/ 	.word	0x0500000f


	//   ....[16]....
        /*01c4*/ 	.word	0x0500000f


	//   ....[17]....
        /*01c8*/ 	.word	0x0500000f


	//   ....[18]....
        /*01cc*/ 	.word	0x0500000f


	//   ....[19]....
        /*01d0*/ 	.word	0x0500000f


	//   ....[20]....
        /*01d4*/ 	.word	0x0500000f


	//   ....[21]....
        /*01d8*/ 	.word	0x0500000f


	//   ....[22]....
        /*01dc*/ 	.word	0x0500000f


	//----- nvinfo : EIATTR_COOP_GROUP_INSTR_OFFSETS
	.align		4
.L_12971:
        /*01e0*/ 	.byte	0x04, 0x28
        /*01e2*/ 	.short	(.L_12973 - .L_12972)


	//   ....[0]....
.L_12972:
        /*01e4*/ 	.word	0x00000b60


	//   ....[1]....
        /*01e8*/ 	.word	0x00000b80


	//   ....[2]....
        /*01ec*/ 	.word	0x00000ba0


	//   ....[3]....
        /*01f0*/ 	.word	0x00000cb0


	//   ....[4]....
        /*01f4*/ 	.word	0x00000cd0


	//   ....[5]....
        /*01f8*/ 	.word	0x00000cf0


	//   ....[6]....
        /*01fc*/ 	.word	0x00001b40


	//   ....[7]....
        /*0200*/ 	.word	0x00001b70


	//   ....[8]....
        /*0204*/ 	.word	0x00001b90


	//   ....[9]....
        /*0208*/ 	.word	0x00001bb0


	//   ....[10]....
        /*020c*/ 	.word	0x00001bd0


	//   ....[11]....
        /*0210*/ 	.word	0x00001c20


	//   ....[12]....
        /*0214*/ 	.word	0x00001c40


	//   ....[13]....
        /*0218*/ 	.word	0x00001c60


	//   ....[14]....
        /*021c*/ 	.word	0x000032b0


	//   ....[15]....
        /*0220*/ 	.word	0x00003310


	//   ....[16]....
        /*0224*/ 	.word	0x00003370


	//   ....[17]....
        /*0228*/ 	.word	0x000033f0


	//   ....[18]....
        /*022c*/ 	.word	0x00003430


	//   ....[19]....
        /*0230*/ 	.word	0x00003480


	//   ....[20]....
        /*0234*/ 	.word	0x000034d0


	//   ....[21]....
        /*0238*/ 	.word	0x00003520


	//   ....[22]....
        /*023c*/ 	.word	0x00003570


	//----- nvinfo : EIATTR_VRC_CTA_INIT_COUNT
	.align		4
.L_12973:
        /*0240*/ 	.byte	0x02, 0x4a
	.zero		1
	.zero		1


	//----- nvinfo : EIATTR_SYSCALL_OFFSETS
	.align		4
        /*0244*/ 	.byte	0x04, 0x46
        /*0246*/ 	.short	(.L_12975 - .L_12974)


	//   ....[0]....
.L_12974:
        /*0248*/ 	.word	0x00002b30


	//   ....[1]....
        /*024c*/ 	.word	0x00003250


	//----- nvinfo : EIATTR_EXIT_INSTR_OFFSETS
	.align		4
.L_12975:
        /*0250*/ 	.byte	0x04, 0x1c
        /*0252*/ 	.short	(.L_12977 - .L_12976)


	//   ....[0]....
.L_12976:
        /*0254*/ 	.word	0x00000090


	//   ....[1]....
        /*0258*/ 	.word	0x00003030


	//   ....[2]....
        /*025c*/ 	.word	0x00003060


	//   ....[3]....
        /*0260*/ 	.word	0x00003150


	//   ....[4]....
        /*0264*/ 	.word	0x00003260


	//----- nvinfo : EIATTR_CRS_STACK_SIZE
	.align		4
.L_12977:
        /*0268*/ 	.byte	0x04, 0x1e
        /*026a*/ 	.short	(.L_12979 - .L_12978)
.L_12978:
        /*026c*/ 	.word	0x00000000


	//----- nvinfo : EIATTR_CBANK_PARAM_SIZE
	.align		4
.L_12979:
        /*0270*/ 	.byte	0x03, 0x19
        /*0272*/ 	.short	0x008c


	//----- nvinfo : EIATTR_PARAM_CBANK
	.align		4
        /*0274*/ 	.byte	0x04, 0x0a
        /*0276*/ 	.short	(.L_12981 - .L_12980)
	.align		4
.L_12980:
        /*0278*/ 	.word	index@(.nv.constant0._ZN4vllm25paged_attention_v2_kernelIfhLi96ELi8ELi128ELNS_18Fp8KVCacheDataTypeE2ELb1ELi512EEEvPfS2_PT_PKS3_PKT0_S9_ifPKiSB_iPKfiiiSD_SD_iiiii)
        /*027c*/ 	.short	0x0380
        /*027e*/ 	.short	0x008c


	//----- nvinfo : EIATTR_SW_WAR
	.align		4
.L_12981:
        /*0280*/ 	.byte	0x04, 0x36
        /*0282*/ 	.short	(.L_12983 - .L_12982)
.L_12982:
        /*0284*/ 	.word	0x00000008
.L_12983:


//--------------------- .nv.info._ZN4vllm25paged_attention_v2_kernelIfhLi80ELi8ELi128ELNS_18Fp8KVCacheDataTypeE2ELb1ELi512EEEvPfS2_PT_PKS3_PKT0_S9_ifPKiSB_iPKfiiiSD_SD_iiiii --------------------------
	.section	.nv.info._ZN4vllm25paged_attention_v2_kernelIfhLi80ELi8ELi128ELNS_18Fp8KVCacheDataTypeE2ELb1ELi512EEEvPfS2_PT_PKS3_PKT0_S9_ifPKiSB_iPKfiiiSD_SD_iiiii,"",@"SHT_CUDA_INFO"
	.sectionflags	@""
	.align	4


	//----- nvinfo : EIATTR_CUDA_API_VERSION
	.align		4
        /*0000*/ 	.byte	0x04, 0x37
        /*0002*/ 	.short	(.L_12985 - .L_12984)
.L_12984:
        /*0004*/ 	.word	0x00000082


	//----- nvinfo : EIATTR_KPARAM_INFO
	.align		4
.L_12985:
        /*0008*/ 	.byte	0x04, 0x17
        /*000a*/ 	.short	(.L_12987 - .L_12986)
.L_12986:
        /*000c*/ 	.word	0x00000000
        /*0010*/ 	.short	0x0015
        /*0012*/ 	.short	0x0088
        /*0014*/ 	.byte	0x00, 0xf0, 0x11, 0x00


	//----- nvinfo : EIATTR_KPARAM_INFO
	.align		4
.L_12987:
        /*0018*/ 	.byte	0x04, 0x17
        /*001a*/ 	.short	(.L_12989 - .L_12988)
.L_12988:
        /*001c*/ 	.word	0x00000000
        /*0020*/ 	.short	0x0014
        /*0022*/ 	.short	0x0084
        /*0024*/ 	.byte	0x00, 0xf0, 0x11, 0x00


	//----- nvinfo : EIATTR_KPARAM_INFO
	.align		4
.L_12989:
        /*0028*/ 	.byte	0x04, 0x17
        /*002a*/ 	.short	(.L_12991 - .L_12990)
.L_12990:
        /*002c*/ 	.word	0x00000000
        /*0030*/ 	.short	0x0013
        /*0032*/ 	.short	0x0080
        /*0034*/ 	.byte	0x00, 0xf0, 0x11, 0x00


	//----- nvinfo : EIATTR_KPARAM_INFO
	.align		4
.L_12991:
        /*0038*/ 	.byte	0x04, 0x17
        /*003a*/ 	.short	(.L_12993 - .L_12992)
.L_12992:
        /*003c*/ 	.word	0x00000000
        /*0040*/ 	.short	0x0012
        /*0042*/ 	.short	0x007c
        /*0044*/ 	.byte	0x00, 0xf0, 0x11, 0x00


	//----- nvinfo : EIATTR_KPARAM_INFO
	.align		4
.L_12993:
        /*0048*/ 	.byte	0x04, 0x17
        /*004a*/ 	.short	(.L_12995 - .L_12994)
.L_12994:
        /*004c*/ 	.word	0x00000000
        /*0050*/ 	.short	0x0011
        /*0052*/ 	.short	0x0078
        /*0054*/ 	.byte	0x00, 0xf0, 0x11, 0x00


	//----- nvinfo : EIATTR_KPARAM_INFO
	.align		4
.L_12995:
        /*0058*/ 	.byte	0x04, 0x17
        /*005a*/ 	.short	(.L_12997 - .L_12996)
.L_12996:
        /*005c*/ 	.word	0x00000000
        /*0060*/ 	.short	0x0010
        /*0062*/ 	.short	0x0070
        /*0064*/ 	.byte	0x00, 0xf5, 0x21, 0x00


	//----- nvinfo : EIATTR_KPARAM_INFO
	.align		4
.L_12997:
        /*0068*/ 	.byte	0x04, 0x17
        /*006a*/ 	.short	(.L_12999 - .L_12998)
.L_12998:
        /*006c*/ 	.word	0x00000000
        /*0070*/ 	.short	0x000f
        /*0072*/ 	.short	0x0068
        /*0074*/ 	.byte	0x00, 0xf5, 0x21, 0x00


	//----- nvinfo : EIATTR_KPARAM_INFO
	.align		4
.L_12999:
        /*0078*/ 	.byte	0x04, 0x17
        /*007a*/ 	.short	(.L_13001 - .L_13000)
.L_13000:
        /*007c*/ 	.word	0x00000000
        /*0080*/ 	.short	0x000e
        /*0082*/ 	.short	0x0060
        /*0084*/ 	.byte	0x00, 0xf0, 0x11, 0x00


	//----- nvinfo : EIATTR_KPARAM_INFO
	.align		4
.L_13001:
        /*0088*/ 	.byte	0x04, 0x17
        /*008a*/ 	.short	(.L_13003 - .L_13002)
.L_13002:
        /*008c*/ 	.word	0x00000000
        /*0090*/ 	.short	0x000d
        /*0092*/ 	.short	0x005c
        /*0094*/ 	.byte	0x00, 0xf0, 0x11, 0x00


	//----- nvinfo : EIATTR_KPARAM_INFO
	.align		4
.L_13003:
        /*0098*/ 	.byte	0x04, 0x17
        /*009a*/ 	.short	(.L_13005 - .L_13004)
.L_13004:
        /*009c*/ 	.word	0x00000000
        /*00a0*/ 	.short	0x000c
        /*00a2*/ 	.short	0x0058
        /*00a4*/ 	.byte	0x00, 0xf0, 0x11, 0x00


	//----- nvinfo : EIATTR_KPARAM_INFO
	.align		4
.L_13005:
        /*00a8*/ 	.byte	0x04, 0x17
        /*00aa*/ 	.short	(.L_13007 - .L_13006)
.L_13006:
        /*00ac*/ 	.word	0x00000000
        /*00b0*/ 	.short	0x000b
        /*00b2*/ 	.short	0x0050
        /*00b4*/ 	.byte	0x00, 0xf5, 0x21, 0x00


	//----- nvinfo : EIATTR_KPARAM_INFO
	.align		4
.L_13007:
        /*00b8*/ 	.byte	0x04, 0x17
        /*00ba*/ 	.short	(.L_13009 - .L_13008)
.L_13008:
        /*00bc*/ 	.word	0x00000000
        /*00c0*/ 	.short	0x000a
        /*00c2*/ 	.short	0x0048
        /*00c4*/ 	.byte	0x00, 0xf0, 0x11, 0x00


	//----- nvinfo : EIATTR_KPARAM_INFO
	.align		4
.L_13009:
        /*00c8*/ 	.byte	0x04, 0x17
        /*00ca*/ 	.short	(.L_13011 - .L_13010)
.L_13010:
        /*00cc*/ 	.word	0x00000000
        /*00d0*/ 	.short	0x0009
        /*00d2*/ 	.short	0x0040
        /*00d4*/ 	.byte	0x00, 0xf5, 0x21, 0x00


	//----- nvinfo : EIATTR_KPARAM_INFO
	.align		4
.L_13011:
        /*00d8*/ 	.byte	0x04, 0x17
        /*00da*/ 	.short	(.L_13013 - .L_13012)
.L_13012:
        /*00dc*/ 	.word	0x00000000
        /*00e0*/ 	.short	0x0008
        /*00e2*/ 	.short	0x0038
        /*00e4*/ 	.byte	0x00, 0xf5, 0x21, 0x00


	//----- nvinfo : EIATTR_KPARAM_INFO
	.align		4
.L_13013:
        /*00e8*/ 	.byte	0x04, 0x17
        /*00ea*/ 	.short	(.L_13015 - .L_13014)
.L_13014:
        /*00ec*/ 	.word	0x00000000
        /*00f0*/ 	.short	0x0007
        /*00f2*/ 	.short	0x0034
        /*00f4*/ 	.byte	0x00, 0xf0, 0x11, 0x00


	//----- nvinfo : EIATTR_KPARAM_INFO
	.align		4
.L_13015:
        /*00f8*/ 	.byte	0x04, 0x17
        /*00fa*/ 	.short	(.L_13017 - .L_13016)
.L_13016:
        /*00fc*/ 	.word	0x00000000
        /*0100*/ 	.short	0x0006
        /*0102*/ 	.short	0x0030
        /*0104*/ 	.byte	0x00, 0xf0, 0x11, 0x00


	//----- nvinfo : EIATTR_KPARAM_INFO
	.align		4
.L_13017:
        /*0108*/ 	.byte	0x04, 0x17
        /*010a*/ 	.short	(.L_13019 - .L_13018)
.L_13018:
        /*010c*/ 	.word	0x00000000
        /*0110*/ 	.short	0x0005
        /*0112*/ 	.short	0x0028
        /*0114*/ 	.byte	0x00, 0xf5, 0x21, 0x00


	//----- nvinfo : EIATTR_KPARAM_INFO
	.align		4
.L_13019:
        /*0118*/ 	.byte	0x04, 0x17
        /*011a*/ 	.short	(.L_13021 - .L_13020)
.L_13020:
        /*011c*/ 	.word	0x00000000
        /*0120*/ 	.short	0x0004
        /*0122*/ 	.short	0x0020
        /*0124*/ 	.byte	0x00, 0xf5, 0x21, 0x00


	//----- nvinfo : EIATTR_KPARAM_INFO
	.align		4
.L_13021:
        /*0128*/ 	.byte	0x04, 0x17
        /*012a*/ 	.short	(.L_13023 - .L_13022)
.L_13022:
        /*012c*/ 	.word	0x00000000
        /*0130*/ 	.short	0x0003
        /*0132*/ 	.short	0x0018
        /*0134*/ 	.byte	0x00, 0xf5, 0x21, 0x00


	//----- nvinfo : EIATTR_KPARAM_INFO
	.align		4
.L_13023:
        /*0138*/ 	.byte	0x04, 0x17
        /*013a*/ 	.short	(.L_13025 - .L_13024)
.L_13024:
        /*013c*/ 	.word	0x00000000
        /*0140*/ 	.short	0x0002
        /*0142*/ 	.short	0x0010
        /*0144*/ 	.byte	0x00, 0xf5, 0x21, 0x00


	//----- nvinfo : EIATTR_KPARAM_INFO
	.align		4
.L_13025:
        /*0148*/ 	.byte	0x04, 0x17
        /*014a*/ 	.short	(.L_13027 - .L_13026)
.L_13026:
        /*014c*/ 	.word	0x00000000
        /*0150*/ 	.short	0x0001
        /*0152*/ 	.short	0x0008
        /*0154*/ 	.byte	0x00, 0xf5, 0x21, 0x00


	//----- nvinfo : EIATTR_KPARAM_INFO
	.align		4
.L_13027:
        /*0158*/ 	.byte	0x04, 0x17
        /*015a*/ 	.short	(.L_13029 - .L_13028)
.L_13028:
        /*015c*/ 	.word	0x00000000
        /*0160*/ 	.short	0x0000
        /*0162*/ 	.short	0x0000
        /*0164*/ 	.byte	0x00, 0xf5, 0x21, 0x00


	//----- nvinfo : EIATTR_SPARSE_MMA_MASK
	.align		4
.L_13029:
        /*0168*/ 	.byte	0x03, 0x50
        /*016a*/ 	.short	0x0000


	//----- nvinfo : EIATTR_MAXREG_COUNT
	.align		4
        /*016c*/ 	.byte	0x03, 0x1b
        /*016e*/ 	.short	0x00ff


	//----- nvinfo : EIATTR_NUM_BARRIERS
	.align		4
        /*0170*/ 	.byte	0x02, 0x4c
        /*0172*/ 	.byte	0x01
	.zero		1


	//----- nvinfo : EIATTR_EXTERNS
	.align		4
        /*0174*/ 	.byte	0x04, 0x0f
        /*0176*/ 	.short	(.L_13031 - .L_13030)


	//   ....[0]....
	.align		4
.L_13030:
        /*0178*/ 	.word	index@(__assertfail)


	//----- nvinfo : EIATTR_MERCURY_ISA_VERSION
	.align		4
.L_13031:
        /*017c*/ 	.byte	0x03, 0x5f
        /*017e*/ 	.short	0x0101


	//----- nvinfo : EIATTR_COOP_GROUP_MASK_REGIDS
	.align		4
        /*0180*/ 	.byte	0x04, 0x29
        /*0182*/ 	.short	(.L_13033 - .L_13032)


	//   ....[0]....
.L_13032:
        /*0184*/ 	.word	0xffffffff


	//   ....[1]....
        /*0188*/ 	.word	0xffffffff


	//   ....[2]....
        /*018c*/ 	.word	0xffffffff


	//   ....[3]....
        /*0190*/ 	.word	0xffffffff


	//   ....[4]....
        /*0194*/ 	.word	0xffffffff


	//   ....[5]....
        /*0198*/ 	.word	0xffffffff


	//   ....[6]....
        /*019c*/ 	.word	0xffffffff


	//   ....[7]....
        /*01a0*/ 	.word	0xffffffff


	//   ....[8]....
        /*01a4*/ 	.word	0xffffffff


	//   ....[9]....
        /*01a8*/ 	.word	0xffffffff


	//   ....[10]....
        /*01ac*/ 	.word	0xffffffff


	//   ....[11]....
        /*01b0*/ 	.word	0xffffffff


	//   ....[12]....
        /*01b4*/ 	.word	0xffffffff


	//   ....[13]....
        /*01b8*/ 	.word	0xffffffff


	//   ....[14]....
        /*01bc*/ 	.word	0x0500000f


	//   ....[15]....
        /*01c0*/ 	.word	0x0500000f


	//   ....[16]....
        /*01c4*/ 	.word	0x0500000f


	//   ....[17]....
        /*01c8*/ 	.word	0x0500000f


	//   ....[18]....
        /*01cc*/ 	.word	0x0500000f


	//   ....[19]....
        /*01d0*/ 	.word	0x0500000f


	//   ....[20]....
        /*01d4*/ 	.word	0x0500000f


	//   ....[21]....
        /*01d8*/ 	.word	0x0500000f


	//----- nvinfo : EIATTR_COOP_GROUP_INSTR_OFFSETS
	.align		4
.L_13033:
        /*01dc*/ 	.byte	0x04, 0x28
        /*01de*/ 	.short	(.L_13035 - .L_13034)


	//   ....[0]....
.L_13034:
        /*01e0*/ 	.word	0x00000b60


	//   ....[1]....
        /*01e4*/ 	.word	0x00000b80


	//   ....[2]....
        /*01e8*/ 	.word	0x00000ba0


	//   ....[3]....
        /*01ec*/ 	.word	0x00000cb0


	//   ....[4]....
        /*01f0*/ 	.word	0x00000cd0


	//   ....[5]....
        /*01f4*/ 	.word	0x00000cf0


	//   ....[6]....
        /*01f8*/ 	.word	0x00001b40


	//   ....[7]....
        /*01fc*/ 	.word	0x00001b70


	//   ....[8]....
        /*0200*/ 	.word	0x00001b90


	//   ....[9]....
        /*0204*/ 	.word	0x00001bb0


	//   ....[10]....
        /*0208*/ 	.word	0x00001bd0


	//   ....[11]....
        /*020c*/ 	.word	0x00001c20


	//   ....[12]....
        /*0210*/ 	.word	0x00001c40


	//   ....[13]....
        /*0214*/ 	.word	0x00001c60


	//   ....[14]....
        /*0218*/ 	.word	0x00003230


	//   ....[15]....
        /*021c*/ 	.word	0x00003290


	//   ....[16]....
        /*0220*/ 	.word	0x000032f0


	//   ....[17]....
        /*0224*/ 	.word	0x00003370


	//   ....[18]....
        /*0228*/ 	.word	0x000033b0


	//   ....[19]....
        /*022c*/ 	.word	0x00003400


	//   ....[20]....
        /*0230*/ 	.word	0x00003450


	//   ....[21]....
        /*0234*/ 	.word	0x000034a0


	//----- nvinfo : EIATTR_VRC_CTA_INIT_COUNT
	.align		4
.L_13035:
        /*0238*/ 	.byte	0x02, 0x4a
	.zero		1
	.zero		1


	//----- nvinfo : EIATTR_SYSCALL_OFFSETS
	.align		4
        /*023c*/ 	.byte	0x04, 0x46
        /*023e*/ 	.short	(.L_13037 - .L_13036)


	//   ....[0]....
.L_13036:
        /*0240*/ 	.word	0x00002b30


	//   ....[1]....
        /*0244*/ 	.word	0x000031d0


	//----- nvinfo : EIATTR_EXIT_INSTR_OFFSETS
	.align		4
.L_13037:
        /*0248*/ 	.byte	0x04, 0x1c
        /*024a*/ 	.short	(.L_13039 - .L_13038)


	//   ....[0]....
.L_13038:
        /*024c*/ 	.word	0x00000090


	//   ....[1]....
        /*0250*/ 	.word	0x00002fc0


	//   ....[2]....
        /*0254*/ 	.word	0x00002ff0


	//   ....[3]....
        /*0258*/ 	.word	0x000030d0


	//   ....[4]....
        /*025c*/ 	.word	0x000031e0


	//----- nvinfo : EIATTR_CRS_STACK_SIZE
	.align		4
.L_13039:
        /*0260*/ 	.byte	0x04, 0x1e
        /*0262*/ 	.short	(.L_13041 - .L_13040)
.L_13040:
        /*0264*/ 	.word	0x00000000


	//----- nvinfo : EIATTR_CBANK_PARAM_SIZE
	.align		4
.L_13041:
        /*0268*/ 	.byte	0x03, 0x19
        /*026a*/ 	.short	0x008c


	//----- nvinfo : EIATTR_PARAM_CBANK
	.align		4
        /*026c*/ 	.byte	0x04, 0x0a
        /*026e*/ 	.short	(.L_13043 - .L_13042)
	.align		4
.L_13042:
        /*0270*/ 	.word	index@(.nv.constant0._ZN4vllm25paged_attention_v2_kernelIfhLi80ELi8ELi128ELNS_18Fp8KVCacheDataTypeE2ELb1ELi512EEEvPfS2_PT_PKS3_PKT0_S9_ifPKiSB_iPKfiiiSD_SD_iiiii)
        /*0274*/ 	.short	0x0380
        /*0276*/ 	.short	0x008c


	//----- nvinfo : EIATTR_SW_WAR
	.align		4
.L_13043:
        /*0278*/ 	.byte	0x04, 0x36
        /*027a*/ 	.short	(.L_13045 - .L_13044)
.L_13044:
        /*027c*/ 	.word	0x00000008
.L_13045:


//--------------------- .nv.info._ZN4vllm25paged_attention_v2_kernelIfhLi64ELi8ELi128ELNS_18Fp8KVCacheDataTypeE2ELb1ELi512EEEvPfS2_PT_PKS3_PKT0_S9_ifPKiSB_iPKfiiiSD_SD_iiiii --------------------------
	.section	.nv.info._ZN4vllm25paged_attention_v2_kernelIfhLi64ELi8ELi128ELNS_18Fp8KVCacheDataTypeE2ELb1ELi512EEEvPfS2_PT_PKS3_PKT0_S9_ifPKiSB_iPKfiiiSD_SD_iiiii,"",@"SHT_CUDA_INFO"
	.sectionflags	@""
	.align	4


	//----- nvinfo : EIATTR_CUDA_API_VERSION
	.align		4
        /*0000*/ 	.byte	0x04, 0x37
        /*0002*/ 	.short	(.L_13047 - .L_13046)
.L_13046:
        /*0004*/ 	.word	0x00000082


	//----- nvinfo : EIATTR_KPARAM_INFO
	.align		4
.L_13047:
        /*0008*/ 	.byte	0x04, 0x17
        /*000a*/ 	.short	(.L_13049 - .L_13048)
.L_13048:
        /*000c*/ 	.word	0x00000000
        /*0010*/ 	.short	0x0015
        /*0012*/ 	.short	0x0088
        /*0014*/ 	.byte	0x00, 0xf0, 0x11, 0x00


	//----- nvinfo : EIATTR_KPARAM_INFO
	.align		4
.L_13049:
        /*0018*/ 	.byte	0x04, 0x17
        /*001a*/ 	.short	(.L_13051 - .L_13050)
.L_13050:
        /*001c*/ 	.word	0x00000000
        /*0020*/ 	.short	0x0014
        /*0022*/ 	.short	0x0084
        /*0024*/ 	.byte	0x00, 0xf0, 0x11, 0x00


	//----- nvinfo : EIATTR_KPARAM_INFO
	.align		4
.L_13051:
        /*0028*/ 	.byte	0x04, 0x17
        /*002a*/ 	.short	(.L_13053 - .L_13052)
.L_13052:
        /*002c*/ 	.word	0x00000000
        /*0030*/ 	.short	0x0013
        /*0032*/ 	.short	0x0080
        /*0034*/ 	.byte	0x00, 0xf0, 0x11, 0x00


	//----- nvinfo : EIATTR_KPARAM_INFO
	.align		4
.L_13053:
        /*0038*/ 	.byte	0x04, 0x17
        /*003a*/ 	.short	(.L_13055 - .L_13054)
.L_13054:
        /*003c*/ 	.word	0x00000000
        /*0040*/ 	.short	0x0012
        /*0042*/ 	.short	0x007c
        /*0044*/ 	.byte	0x00, 0xf0, 0x11, 0x00


	//----- nvinfo : EIATTR_KPARAM_INFO
	.align		4
.L_13055:
        /*0048*/ 	.byte	0x04, 0x17
        /*004a*/ 	.short	(.L_13057 - .L_13056)
.L_13056:
        /*004c*/ 	.word	0x00000000
        /*0050*/ 	.short	0x0011
        /*0052*/ 	.short	0x0078
        /*0054*/ 	.byte	0x00, 0xf0, 0x11, 0x00


	//----- nvinfo : EIATTR_KPARAM_INFO
	.align		4
.L_13057:
        /*0058*/ 	.byte	0x04, 0x17
        /*005a*/ 	.short	(.L_13059 - .L_13058)
.L_13058:
        /*005c*/ 	.word	0x00000000
        /*0060*/ 	.short	0x0010
        /*0062*/ 	.short	0x0070
        /*0064*/ 	.byte	0x00, 0xf5, 0x21, 0x00


	//----- nvinfo : EIATTR_KPARAM_INFO
	.align		4
.L_13059:
        /*0068*/ 	.byte	0x04, 0x17
        /*006a*/ 	.short	(.L_13061 - .L_13060)
.L_13060:
        /*006c*/ 	.word	0x00000000
        /*0070*/ 	.short	0x000f
        /*0072*/ 	.short	0x0068
        /*0074*/ 	.byte	0x00, 0xf5, 0x21, 0x00


	//----- nvinfo : EIATTR_KPARAM_INFO
	.align		4
.L_13061:
        /*0078*/ 	.byte	0x04, 0x17
        /*007a*/ 	.short	(.L_13063 - .L_13062)
.L_13062:
        /*007c*/ 	.word	0x00000000
        /*0080*/ 	.short	0x000e
        /*0082*/ 	.short	0x0060
        /*0084*/ 	.byte	0x00, 0xf0, 0x11, 0x00


	//----- nvinfo : EIATTR_KPARAM_INFO
	.align		4
.L_13063:
        /*0088*/ 	.byte	0x04, 0x17
        /*008a*/ 	.short	(.L_13065 - .L_13064)
.L_13064:
        /*008c*/ 	.word	0x00000000
        /*0090*/ 	.short	0x000d
        /*0092*/ 	.short	0x005c
        /*0094*/ 	.byte	0x00, 0xf0, 0x11, 0x00


	//----- nvinfo : EIATTR_KPARAM_INFO
	.align		4
.L_13065:
        /*0098*/ 	.byte	0x04, 0x17
        /*009a*/ 	.short	(.L_13067 - .L_13066)
.L_13066:
        /*009c*/ 	.word	0x00000000
        /*00a0*/ 	.short	0x000c
        /*00a2*/ 	.short	0x0058
        /*00a4*/ 	.byte	0x00, 0xf0, 0x11, 0x00


	//----- nvinfo : EIATTR_KPARAM_INFO
	.align		4
.L_13067:
        /*00a8*/ 	.byte	0x04, 0x17
        /*00aa*/ 	.short	(.L_13069 - .L_13068)
.L_13068:
        /*00ac*/ 	.word	0x00000000
        /*00b0*/ 	.short	0x000b
        /*00b2*/ 	.short	0x0050
        /*00b4*/ 	.byte	0x00, 0xf5, 0x21, 0x00


	//----- nvinfo : EIATTR_KPARAM_INFO
	.align		4
.L_13069:
        /*00b8*/ 	.byte	0x04, 0x17
        /*00ba*/ 	.short	(.L_13071 - .L_13070)
.L_13070:
        /*00bc*/ 	.word	0x00000000
        /*00c0*/ 	.short	0x000a
        /*00c2*/ 	.short	0x0048
        /*00c4*/ 	.byte	0x00, 0xf0, 0x11, 0x00


	//----- nvinfo : EIATTR_KPARAM_INFO
	.align		4
.L_13071:
        /*00c8*/ 	.byte	0x04, 0x17
        /*00ca*/ 	.short	(.L_13073 - .L_13072)
.L_13072:
        /*00cc*/ 	.word	0x00000000
        /*00d0*/ 	.short	0x0009
        /*00d2*/ 	.short	0x0040
        /*00d4*/ 	.byte	0x00, 0xf5, 0x21, 0x00


	//----- nvinfo : EIATTR_KPARAM_INFO
	.align		4
.L_13073:
        /*00d8*/ 	.byte	0x04, 0x17
        /*00da*/ 	.short	(.L_13075 - .L_13074)
.L_13074:
        /*00dc*/ 	.word	0x00000000
        /*00e0*/ 	.short	0x0008
        /*00e2*/ 	.short	0x0038
        /*00e4*/ 	.byte	0x00, 0xf5, 0x21, 0x00


	//----- nvinfo : EIATTR_KPARAM_INFO
	.align		4
.L_13075:
        /*00e8*/ 	.byte	0x04, 0x17
        /*00ea*/ 	.short	(.L_13077 - .L_13076)
.L_13076:
        /*00ec*/ 	.word	0x00000000
        /*00f0*/ 	.short	0x0007
        /*00f2*/ 	.short	0x0034
        /*00f4*/ 	.byte	0x00, 0xf0, 0x11, 0x00


	//----- nvinfo : EIATTR_KPARAM_INFO
	.align		4
.L_13077:
        /*00f8*/ 	.byte	0x04, 0x17
        /*00fa*/ 	.short	(.L_13079 - .L_13078)
.L_13078:
        /*00fc*/ 	.word	0x00000000
        /*0100*/ 	.short	0x0006
        /*0102*/ 	.short	0x0030
        /*0104*/ 	.byte	0x00, 0xf0, 0x11, 0x00


	//----- nvinfo : EIATTR_KPARAM_INFO
	.align		4
.L_13079:
        /*0108*/ 	.byte	0x04, 0x17
        /*010a*/ 	.short	(.L_13081 - .L_13080)
.L_13080:
        /*010c*/ 	.word	0x00000000
        /*0110*/ 	.short	0x0005
        /*0112*/ 	.short	0x0028
        /*0114*/ 	.byte	0x00, 0xf5, 0x21, 0x00


	//----- nvinfo : EIATTR_KPARAM_INFO
	.align		4
.L_13081:
        /*0118*/ 	.byte	0x04, 0x17
        /*011a*/ 	.short	(.L_13083 - .L_13082)
.L_13082:
        /*011c*/ 	.word	0x00000000
        /*0120*/ 	.short	0x0004
        /*0122*/ 	.short	0x0020
        /*0124*/ 	.byte	0x00, 0xf5, 0x21, 0x00


	//----- nvinfo : EIATTR_KPARAM_INFO
	.align		4
.L_13083:
        /*0128*/ 	.byte	0x04, 0x17
        /*012a*/ 	.short	(.L_13085 - .L_13084)
.L_13084:
        /*012c*/ 	.word	0x00000000
        /*0130*/ 	.short	0x0003
        /*0132*/ 	.short	0x0018
        /*0134*/ 	.byte	0x00, 0xf5, 0x21, 0x00


	//----- nvinfo : EIATTR_KPARAM_INFO
	.align		4
.L_13085:
        /*0138*/ 	.byte	0x04, 0x17
        /*013a*/ 	.short	(.L_13087 - .L_13086)
.L_13086:
        /*013c*/ 	.word	0x00000000
        /*0140*/ 	.short	0x0002
        /*0142*/ 	.short	0x0010
        /*0144*/ 	.byte	0x00, 0xf5, 0x21, 0x00


	//----- nvinfo : EIATTR_KPARAM_INFO
	.align		4
.L_13087:
        /*0148*/ 	.byte	0x04, 0x17
        /*014a*/ 	.short	(.L_13089 - .L_13088)
.L_13088:
        /*014c*/ 	.word	0x00000000
        /*0150*/ 	.short	0x0001
        /*0152*/ 	.short	0x0008
        /*0154*/ 	.byte	0x00, 0xf5, 0x21, 0x00


	//----- nvinfo : EIATTR_KPARAM_INFO
	.align		4
.L_13089:
        /*0158*/ 	.byte	0x04, 0x17
        /*015a*/ 	.short	(.L_13091 - .L_13090)
.L_13090:
        /*015c*/ 	.word	0x00000000
        /*0160*/ 	.short	0x0000
        /*0162*/ 	.short	0x0000
        /*0164*/ 	.byte	0x00, 0xf5, 0x21, 0x00


	//----- nvinfo : EIATTR_SPARSE_MMA_MASK
	.align		4
.L_13091:
        /*0168*/ 	.byte	0x03, 0x50
        /*016a*/ 	.short	0x0000


	//----- nvinfo : EIATTR_MAXREG_COUNT
	.align		4
        /*016c*/ 	.byte	0x03, 0x1b
        /*016e*/ 	.short	0x00ff


	//----- nvinfo : EIATTR_NUM_BARRIERS
	.align		4
        /*0170*/ 	.byte	0x02, 0x4c
        /*0172*/ 	.byte	0x01
	.zero		1


	//----- nvinfo : EIATTR_EXTERNS
	.align		4
        /*0174*/ 	.byte	0x04, 0x0f
        /*0176*/ 	.short	(.L_13093 - .L_13092)


	//   ....[0]....
	.align		4
.L_13092:
        /*0178*/ 	.word	index@(__assertfail)


	//----- nvinfo : EIATTR_MERCURY_ISA_VERSION
	.align		4
.L_13093:
        /*017c*/ 	.byte	0x03, 0x5f
        /*017e*/ 	.short	0x0101


	//----- nvinfo : EIATTR_COOP_GROUP_MASK_REGIDS
	.align		4
        /*0180*/ 	.byte	0x04, 0x29
        /*0182*/ 	.short	(.L_13095 - .L_13094)


	//   ....[0]....
.L_13094:
        /*0184*/ 	.word	0xffffffff


	//   ....[1]....
        /*0188*/ 	.word	0xffffffff


	//   ....[2]....
        /*018c*/ 	.word	0xffffffff


	//   ....[3]....
        /*0190*/ 	.word	0xffffffff


	//   ....[4]....
        /*0194*/ 	.word	0xffffffff


	//   ....[5]....
        /*0198*/ 	.word	0xffffffff


	//   ....[6]....
        /*019c*/ 	.word	0xffffffff


	//   ....[7]....
        /*01a0*/ 	.word	0xffffffff


	//   ....[8]....
        /*01a4*/ 	.word	0xffffffff


	//   ....[9]....
        /*01a8*/ 	.word	0xffffffff


	//   ....[10]....
        /*01ac*/ 	.word	0xffffffff


	//   ....[11]....
        /*01b0*/ 	.word	0xffffffff


	//   ....[12]....
        /*01b4*/ 	.word	0xffffffff


	//   ....[13]....
        /*01b8*/ 	.word	0xffffffff


	//   ....[14]....
        /*01bc*/ 	.word	0x0500000f


	//   ....[15]....
        /*01c0*/ 	.word	0x0500000f


	//   ....[16]....
        /*01c4*/ 	.word	0x0500000f


	//   ....[17]....
        /*01c8*/ 	.word	0x0500000f


	//   ....[18]....
        /*01cc*/ 	.word	0x0500000f


	//   ....[19]....
        /*01d0*/ 	.word	0x0500000f


	//   ....[20]....
        /*01d4*/ 	.word	0x0500000f


	//----- nvinfo : EIATTR_COOP_GROUP_INSTR_OFFSETS
	.align		4
.L_13095:
        /*01d8*/ 	.byte	0x04, 0x28
        /*01da*/ 	.short	(.L_13097 - .L_13096)


	//   ....[0]....
.L_13096:
        /*01dc*/ 	.word	0x00000b60


	//   ....[1]....
        /*01e0*/ 	.word	0x00000b80


	//   ....[2]....
        /*01e4*/ 	.word	0x00000ba0


	//   ....[3]....
        /*01e8*/ 	.word	0x00000cb0


	//   ....[4]....
        /*01ec*/ 	.word	0x00000cd0


	//   ....[5]....
        /*01f0*/ 	.word	0x00000cf0


	//   ....[6]....
        /*01f4*/ 	.word	0x00001b40


	//   ....[7]....
        /*01f8*/ 	.word	0x00001b70


	//   ....[8]....
        /*01fc*/ 	.word	0x00001b90


	//   ....[9]....
        /*0200*/ 	.word	0x00001bb0


	//   ....[10]....
        /*0204*/ 	.word	0x00001bd0


	//   ....[11]....
        /*0208*/ 	.word	0x00001c20


	//   ....[12]....
        /*020c*/ 	.word	0x00001c40


	//   ....[13]....
        /*0210*/ 	.word	0x00001c60


	//   ....[14]....
        /*0214*/ 	.word	0x000031d0


	//   ....[15]....
        /*0218*/ 	.word	0x00003230


	//   ....[16]....
        /*021c*/ 	.word	0x00003290


	//   ....[17]....
        /*0220*/ 	.word	0x00003310


	//   ....[18]....
        /*0224*/ 	.word	0x00003350


	//   ....[19]....
        /*0228*/ 	.word	0x000033a0


	//   ....[20]....
        /*022c*/ 	.word	0x000033f0


	//----- nvinfo : EIATTR_VRC_CTA_INIT_COUNT
	.align		4
.L_13097:
        /*0230*/ 	.byte	0x02, 0x4a
	.zero		1
	.zero		1


	//----- nvinfo : EIATTR_SYSCALL_OFFSETS
	.align		4
        /*0234*/ 	.byte	0x04, 0x46
        /*0236*/ 	.short	(.L_13099 - .L_13098)


	//   ....[0]....
.L_13098:
        /*0238*/ 	.word	0x00002b30


	//   ....[1]....
        /*023c*/ 	.word	0x00003170


	//----- nvinfo : EIATTR_EXIT_INSTR_OFFSETS
	.align		4
.L_13099:
        /*0240*/ 	.byte	0x04, 0x1c
        /*0242*/ 	.short	(.L_13101 - .L_13100)


	//   ....[0]....
.L_13100:
        /*0244*/ 	.word	0x00000090


	//   ....[1]....
        /*0248*/ 	.word	0x00002f30


	//   ....[2]....
        /*024c*/ 	.word	0x00002f60


	//   ....[3]....
        /*0250*/ 	.word	0x00003070


	//   ....[4]....
        /*0254*/ 	.word	0x00003180


	//----- nvinfo : EIATTR_CRS_STACK_SIZE
	.align		4
.L_13101:
        /*0258*/ 	.byte	0x04, 0x1e
        /*025a*/ 	.short	(.L_13103 - .L_13102)
.L_13102:
        /*025c*/ 	.word	0x00000000


	//----- nvinfo : EIATTR_CBANK_PARAM_SIZE
	.align		4
.L_13103:
        /*0260*/ 	.byte	0x03, 0x19
        /*0262*/ 	.short	0x008c


	//----- nvinfo : EIATTR_PARAM_CBANK
	.align		4
        /*0264*/ 	.byte	0x04, 0x0a
        /*0266*/ 	.short	(.L_13105 - .L_13104)
	.align		4
.L_13104:
        /*0268*/ 	.word	index@(.nv.constant0._ZN4vllm25paged_attention_v2_kernelIfhLi64ELi8ELi128ELNS_18Fp8KVCacheDataTypeE2ELb1ELi512EEEvPfS2_PT_PKS3_PKT0_S9_ifPKiSB_iPKfiiiSD_SD_iiiii)
        /*026c*/ 	.short	0x0380
        /*026e*/ 	.short	0x008c


	//----- nvinfo : EIATTR_SW_WAR
	.align		4
.L_13105:
        /*0270*/ 	.byte	0x04, 0x36
        /*0272*/ 	.short	(.L_13107 - .L_13106)
.L_13106:
        /*0274*/ 	.word	0x00000008
.L_13107:


//--------------------- .nv.info._ZN4vllm25paged_attention_v2_kernelIfhLi32ELi8ELi128ELNS_18Fp8KVCacheDataTypeE2ELb1ELi512EEEvPfS2_PT_PKS3_PKT0_S9_ifPKiSB_iPKfiiiSD_SD_iiiii --------------------------
	.section	.nv.info._ZN4vllm25paged_attention_v2_kernelIfhLi32ELi8ELi128ELNS_18Fp8KVCacheDataTypeE2ELb1ELi512EEEvPfS2_PT_PKS3_PKT0_S9_ifPKiSB_iPKfiiiSD_SD_iiiii,"",@"SHT_CUDA_INFO"
	.sectionflags	@""
	.align	4


	//----- nvinfo : EIATTR_CUDA_API_VERSION
	.align		4
        /*0000*/ 	.byte	0x04, 0x37
        /*0002*/ 	.short	(.L_13109 - .L_13108)
.L_13108:
        /*0004*/ 	.word	0x00000082


	//----- nvinfo : EIATTR_KPARAM_INFO
	.align		4
.L_13109:
        /*0008*/ 	.byte	0x04, 0x17
        /*000a*/ 	.short	(.L_13111 - .L_13110)
.L_13110:
        /*000c*/ 	.word	0x00000000
        /*0010*/ 	.short	0x0015
        /*0012*/ 	.short	0x0088
        /*0014*/ 	.byte	0x00, 0xf0, 0x11, 0x00


	//----- nvinfo : EIATTR_KPARAM_INFO
	.align		4
.L_13111:
        /*0018*/ 	.byte	0x04, 0x17
        /*001a*/ 	.short	(.L_13113 - .L_13112)
.L_13112:
        /*001c*/ 	.word	0x00000000
        /*0020*/ 	.short	0x0014
        /*0022*/ 	.short	0x0084
        /*0024*/ 	.byte	0x00, 0xf0, 0x11, 0x00


	//----- nvinfo : EIATTR_KPARAM_INFO
	.align		4
.L_13113:
        /*0028*/ 	.byte	0x04, 0x17
        /*002a*/ 	.short	(.L_13115 - .L_13114)
.L_13114:
        /*002c*/ 	.word	0x00000000
        /*0030*/ 	.short	0x0013
        /*0032*/ 	.short	0x0080
        /*0034*/ 	.byte	0x00, 0xf0, 0x11, 0x00


	//----- nvinfo : EIATTR_KPARAM_INFO
	.align		4
.L_13115:
        /*0038*/ 	.byte	0x04, 0x17
        /*003a*/ 	.short	(.L_13117 - .L_13116)
.L_13116:
        /*003c*/ 	.word	0x00000000
        /*0040*/ 	.short	0x0012
        /*0042*/ 	.short	0x007c
        /*0044*/ 	.byte	0x00, 0xf0, 0x11, 0x00


	//----- nvinfo : EIATTR_KPARAM_INFO
	.align		4
.L_13117:
        /*0048*/ 	.byte	0x04, 0x17
        /*004a*/ 	.short	(.L_13119 - .L_13118)
.L_13118:
        /*004c*/ 	.word	0x00000000
        /*0050*/ 	.short	0x0011
        /*0052*/ 	.short	0x0078
        /*0054*/ 	.byte	0x00, 0xf0, 0x11, 0x00


	//----- nvinfo : EIATTR_KPARAM_INFO
	.align		4
.L_13119:
        /*0058*/ 	.byte	0x04, 0x17
        /*005a*/ 	.short	(.L_13121 - .L_13120)
.L_13120:
        /*005c*/ 	.word	0x00000000
        /*0060*/ 	.short	0x0010
        /*0062*/ 	.short	0x0070
        /*0064*/ 	.byte	0x00, 0xf5, 0x21, 0x00


	//----- nvinfo : EIATTR_KPARAM_INFO
	.align		4
.L_13121:
        /*0068*/ 	.byte	0x04, 0x17
        /*006a*/ 	.short	(.L_13123 - .L_13122)
.L_13122:
        /*006c*/ 	.word	0x00000000
        /*0070*/ 	.short	0x000f
        /*0072*/ 	.short	0x0068
        /*0074*/ 	.byte	0x00, 0xf5, 0x21, 0x00


	//----- nvinfo : EIATTR_KPARAM_INFO
	.align		4
.L_13123:
        /*0078*/ 	.byte	0x04, 0x17
        /*007a*/ 	.short	(.L_13125 - .L_13124)
.L_13124:
        /*007c*/ 	.word	0x00000000
        /*0080*/ 	.short	0x000e
        /*0082*/ 	.short	0x0060
        /*0084*/ 	.byte	0x00, 0xf0, 0x11, 0x00


	//----- nvinfo : EIATTR_KPARAM_INFO
	.align		4
.L_13125:
        /*0088*/ 	.byte	0x04, 0x17
        /*008a*/ 	.short	(.L_13127 - .L_13126)
.L_13126:
        /*008c*/ 	.word	0x00000000
        /*0090*/ 	.short	0x000d
        /*0092*/ 	.short	0x005c
        /*0094*/ 	.byte	0x00, 0xf0, 0x11, 0x00


	//----- nvinfo : EIATTR_KPARAM_INFO
	.align		4
.L_13127:
        /*0098*/ 	.byte	0x04, 0x17
        /*009a*/ 	.short	(.L_13129 - .L_13128)
.L_13128:
        /*009c*/ 	.word	0x00000000
        /*00a0*/ 	.short	0x000c
        /*00a2*/ 	.short	0x0058
        /*00a4*/ 	.byte	0x00, 0xf0, 0x11, 0x00


	//----- nvinfo : EIATTR_KPARAM_INFO
	.align		4
.L_13129:
        /*00a8*/ 	.byte	0x04, 0x17
        /*00aa*/ 	.short	(.L_13131 - .L_13130)
.L_13130:
        /*00ac*/ 	.word	0x00000000
        /*00b0*/ 	.short	0x000b
        /*00b2*/ 	.short	0x0050
        /*00b4*/ 	.byte	0x00, 0xf5, 0x21, 0x00


	//----- nvinfo : EIATTR_KPARAM_INFO
	.align		4
.L_13131:
        /*00b8*/ 	.byte	0x04, 0x17
        /*00ba*/ 	.short	(.L_13133 - .L_13132)
.L_13132:
        /*00bc*/ 	.word	0x00000000
        /*00c0*/ 	.short	0x000a
        /*00c2*/ 	.short	0x0048
        /*00c4*/ 	.byte	0x00, 0xf0, 0x11, 0x00


	//----- nvinfo : EIATTR_KPARAM_INFO
	.align		4
.L_13133:
        /*00c8*/ 	.byte	0x04, 0x17
        /*00ca*/ 	.short	(.L_13135 - .L_13134)
.L_13134:
        /*00cc*/ 	.word	0x00000000
        /*00d0*/ 	.short	0x0009
        /*00d2*/ 	.short	0x0040
        /*00d4*/ 	.byte	0x00, 0xf5, 0x21, 0x00


	//----- nvinfo : EIATTR_KPARAM_INFO
	.align		4
.L_13135:
        /*00d8*/ 	.byte	0x04, 0x17
        /*00da*/ 	.short	(.L_13137 - .L_13136)
.L_13136:
        /*00dc*/ 	.word	0x00000000
        /*00e0*/ 	.short	0x0008
        /*00e2*/ 	.short	0x0038
        /*00e4*/ 	.byte	0x00, 0xf5, 0x21, 0x00


	//----- nvinfo : EIATTR_KPARAM_INFO
	.align		4
.L_13137:
        /*00e8*/ 	.byte	0x04, 0x17
        /*00ea*/ 	.short	(.L_13139 - .L_13138)
.L_13138:
        /*00ec*/ 	.word	0x00000000
        /*00f0*/ 	.short	0x0007
        /*00f2*/ 	.short	0x0034
        /*00f4*/ 	.byte	0x00, 0xf0, 0x11, 0x00


	//----- nvinfo : EIATTR_KPARAM_INFO
	.align		4
.L_13139:
        /*00f8*/ 	.byte	0x04, 0x17
        /*00fa*/ 	.short	(.L_13141 - .L_13140)
.L_13140:
        /*00fc*/ 	.word	0x00000000
        /*0100*/ 	.short	0x0006
        /*0102*/ 	.short	0x0030
        /*0104*/ 	.byte	0x00, 0xf0, 0x11, 0x00


	//----- nvinfo : EIATTR_KPARAM_INFO
	.align		4
.L_13141:
        /*0108*/ 	.byte	0x04, 0x17
        /*010a*/ 	.short	(.L_13143 - .L_13142)
.L_13142:
        /*010c*/ 	.word	0x00000000
        /*0110*/ 	.short	0x0005
        /*0112*/ 	.short	0x0028
        /*0114*/ 	.byte	0x00, 0xf5, 0x21, 0x00


	//----- nvinfo : EIATTR_KPARAM_INFO
	.align		4
.L_13143:
        /*0118*/ 	.byte	0x04, 0x17
        /*011a*/ 	.short	(.L_13145 - .L_13144)
.L_13144:
        /*011c*/ 	.word	0x00000000
        /*0120*/ 	.short	0x0004
        /*0122*/ 	.short	0x0020
        /*0124*/ 	.byte	0x00, 0xf5, 0x21, 0x00


	//----- nvinfo : EIATTR_KPARAM_INFO
	.align		4
.L_13145:
        /*0128*/ 	.byte	0x04, 0x17
        /*012a*/ 	.short	(.L_13147 - .L_13146)
.L_13146:
        /*012c*/ 	.word	0x00000000
        /*0130*/ 	.short	0x0003
        /*0132*/ 	.short	0x0018
        /*0134*/ 	.byte	0x00, 0xf5, 0x21, 0x00


	//----- nvinfo : EIATTR_KPARAM_INFO
	.align		4
.L_13147:
        /*0138*/ 	.byte	0x04, 0x17
        /*013a*/ 	.short	(.L_13149 - .L_13148)
.L_13148:
        /*013c*/ 	.word	0x00000000
        /*0140*/ 	.short	0x0002
        /*0142*/ 	.short	0x0010
        /*0144*/ 	.byte	0x00, 0xf5, 0x21, 0x00


	//----- nvinfo : EIATTR_KPARAM_INFO
	.align		4
.L_13149:
        /*0148*/ 	.byte	0x04, 0x17
        /*014a*/ 	.short	(.L_13151 - .L_13150)
.L_13150:
        /*014c*/ 	.word	0x00000000
        /*0150*/ 	.short	0x0001
        /*0152*/ 	.short	0x0008
        /*0154*/ 	.byte	0x00, 0xf5, 0x21, 0x00


	//----- nvinfo : EIATTR_KPARAM_INFO
	.align		4
.L_13151:
        /*0158*/ 	.byte	0x04, 0x17
        /*015a*/ 	.short	(.L_13153 - .L_13152)
.L_13152:
        /*015c*/ 	.word	0x00000000
        /*0160*/ 	.short	0x0000
        /*0162*/ 	.short	0x0000
        /*0164*/ 	.byte	0x00, 0xf5, 0x21, 0x00


	//----- nvinfo : EIATTR_SPARSE_MMA_MASK
	.align		4
.L_13153:
        /*0168*/ 	.byte	0x03, 0x50
        /*016a*/ 	.short	0x0000


	//----- nvinfo : EIATTR_MAXREG_COUNT
	.align		4
        /*016c*/ 	.byte	0x03, 0x1b
        /*016e*/ 	.short	0x00ff


	//----- nvinfo : EIATTR_NUM_BARRIERS
	.align		4
        /*0170*/ 	.byte	0x02, 0x4c
        /*0172*/ 	.byte	0x01
	.zero		1


	//----- nvinfo : EIATTR_EXTERNS
	.align		4
        /*0174*/ 	.byte	0x04, 0x0f
        /*0176*/ 	.short	(.L_13155 - .L_13154)


	//   ....[0]....
	.align		4
.L_13154:
        /*0178*/ 	.word	index@(__assertfail)


	//----- nvinfo : EIATTR_MERCURY_ISA_VERSION
	.align		4
.L_13155:
        /*017c*/ 	.byte	0x03, 0x5f
        /*017e*/ 	.short	0x0101


	//----- nvinfo : EIATTR_COOP_GROUP_MASK_REGIDS
	.align		4
        /*0180*/ 	.byte	0x04, 0x29
        /*0182*/ 	.short	(.L_13157 - .L_13156)


	//   ....[0]....
.L_13156:
        /*0184*/ 	.word	0xffffffff


	//   ....[1]....
        /*0188*/ 	.word	0xffffffff


	//   ....[2]....
        /*018c*/ 	.word	0xffffffff


	//   ....[3]....
        /*0190*/ 	.word	0xffffffff


	//   ....[4]....
        /*0194*/ 	.word	0xffffffff


	//   ....[5]....
        /*0198*/ 	.word	0xffffffff


	//   ....[6]....
        /*019c*/ 	.word	0xffffffff


	//   ....[7]....
        /*01a0*/ 	.word	0xffffffff


	//   ....[8]....
        /*01a4*/ 	.word	0xffffffff


	//   ....[9]....
        /*01a8*/ 	.word	0xffffffff


	//   ....[10]....
        /*01ac*/ 	.word	0xffffffff


	//   ....[11]....
        /*01b0*/ 	.word	0xffffffff


	//   ....[12]....
        /*01b4*/ 	.word	0xffffffff


	//   ....[13]....
        /*01b8*/ 	.word	0xffffffff


	//   ....[14]....
        /*01bc*/ 	.word	0x0500000f


	//   ....[15]....
        /*01c0*/ 	.word	0x0500000f


	//   ....[16]....
        /*01c4*/ 	.word	0x0500000f


	//   ....[17]....
        /*01c8*/ 	.word	0x0500000f


	//   ....[18]....
        /*01cc*/ 	.word	0x0500000f


	//----- nvinfo : EIATTR_COOP_GROUP_INSTR_OFFSETS
	.align		4
.L_13157:
        /*01d0*/ 	.byte	0x04, 0x28
        /*01d2*/ 	.short	(.L_13159 - .L_13158)


	//   ....[0]....
.L_13158:
        /*01d4*/ 	.word	0x00000b70


	//   ....[1]....
        /*01d8*/ 	.word	0x00000b90


	//   ....[2]....
        /*01dc*/ 	.word	0x00000bb0


	//   ....[3]....
        /*01e0*/ 	.word	0x00000cc0


	//   ....[4]....
        /*01e4*/ 	.word	0x00000ce0


	//   ....[5]....
        /*01e8*/ 	.word	0x00000d00


	//   ....[6]....
        /*01ec*/ 	.word	0x00001b40


	//   ....[7]....
        /*01f0*/ 	.word	0x00001b70


	//   ....[8]....
        /*01f4*/ 	.word	0x00001b90


	//   ....[9]....
        /*01f8*/ 	.word	0x00001bb0


	//   ....[10]....
        /*01fc*/ 	.word	0x00001bd0


	//   ....[11]....
        /*0200*/ 	.word	0x00001c20


	//   ....[12]....
        /*0204*/ 	.word	0x00001c40


	//   ....[13]....
        /*0208*/ 	.word	0x00001c60


	//   ....[14]....
        /*020c*/ 	.word	0x00003020


	//   ....[15]....
        /*0210*/ 	.word	0x00003080


	//   ....[16]....
        /*0214*/ 	.word	0x000030e0


	//   ....[17]....
        /*0218*/ 	.word	0x00003160


	//   ....[18]....
        /*021c*/ 	.word	0x000031a0


	//----- nvinfo : EIATTR_VRC_CTA_INIT_COUNT
	.align		4
.L_13159:
        /*0220*/ 	.byte	0x02, 0x4a
	.zero		1
	.zero		1


	//----- nvinfo : EIATTR_SYSCALL_OFFSETS
	.align		4
        /*0224*/ 	.byte	0x04, 0x46
        /*0226*/ 	.short	(.L_13161 - .L_13160)


	//   ....[0]....
.L_13160:
        /*0228*/ 	.word	0x00002b20


	//   ....[1]....
        /*022c*/ 	.word	0x00002fc0


	//----- nvinfo : EIATTR_EXIT_INSTR_OFFSETS
	.align		4
.L_13161:
        /*0230*/ 	.byte	0x04, 0x1c
        /*0232*/ 	.short	(.L_13163 - .L_13162)


	//   ....[0]....
.L_13162:
        /*0234*/ 	.word	0x00000090


	//   ....[1]....
        /*0238*/ 	.word	0x00002dc0


	//   ....[2]....
        /*023c*/ 	.word	0x00002df0


	//   ....[3]....
        /*0240*/ 	.word	0x00002ec0


	//   ....[4]....
        /*0244*/ 	.word	0x00002fd0


	//----- nvinfo : EIATTR_CRS_STACK_SIZE
	.align		4
.L_13163:
        /*0248*/ 	.byte	0x04, 0x1e
        /*024a*/ 	.short	(.L_13165 - .L_13164)
.L_13164:
        /*024c*/ 	.word	0x00000000


	//----- nvinfo : EIATTR_CBANK_PARAM_SIZE
	.align		4
.L_13165:
        /*0250*/ 	.byte	0x03, 0x19
        /*0252*/ 	.short	0x008c


	//----- nvinfo : EIATTR_PARAM_CBANK
	.align		4
        /*0254*/ 	.byte	0x04, 0x0a
        /*0256*/ 	.short	(.L_13167 - .L_13166)
	.align		4
.L_13166:
        /*0258*/ 	.word	index@(.nv.constant0._ZN4vllm25paged_attention_v2_kernelIfhLi32ELi8ELi128ELNS_18Fp8KVCacheDataTypeE2ELb1ELi512EEEvPfS2_PT_PKS3_PKT0_S9_ifPKiSB_iPKfiiiSD_SD_iiiii)
        /*025c*/ 	.short	0x0380
        /*025e*/ 	.short	0x008c


	//----- nvinfo : EIATTR_SW_WAR
	.align		4
.L_13167:
        /*0260*/ 	.byte	0x04, 0x36
        /*0262*/ 	.short	(.L_13169 - .L_13168)
.L_13168:
        /*0264*/ 	.word	0x00000008
.L_13169:


//--------------------- .nv.info._ZN4vllm25paged_attention_v2_kernelI13__nv_bfloat16hLi256ELi32ELi128ELNS_18Fp8KVCacheDataTypeE1ELb0ELi512EEEvPfS3_PT_PKS4_PKT0_SA_ifPKiSC_iPKfiiiSE_SE_iiiii --------------------------
	.section	.nv.info._ZN4vllm25paged_attention_v2_kernelI13__nv_bfloat16hLi256ELi32ELi128ELNS_18Fp8KVCacheDataTypeE1ELb0ELi512EEEvPfS3_PT_PKS4_PKT0_SA_ifPKiSC_iPKfiiiSE_SE_iiiii,"",@"SHT_CUDA_INFO"
	.sectionflags	@""
	.align	4


	//----- nvinfo : EIATTR_CUDA_API_VERSION
	.align		4
        /*0000*/ 	.byte	0x04, 0x37
        /*0002*/ 	.short	(.L_13171 - .L_13170)
.L_13170:
        /*0004*/ 	.word	0x00000082


	//----- nvinfo : EIATTR_KPARAM_INFO
	.align		4
.L_13171:
        /*0008*/ 	.byte	0x04, 0x17
        /*000a*/ 	.short	(.L_13173 - .L_13172)
.L_13172:
        /*000c*/ 	.word	0x00000000
        /*0010*/ 	.short	0x0015
        /*0012*/ 	.short	0x0088
        /*0014*/ 	.byte	0x00, 0xf0, 0x11, 0x00


	//----- nvinfo : EIATTR_KPARAM_INFO
	.align		4
.L_13173:
        /*0018*/ 	.byte	0x04, 0x17
        /*001a*/ 	.short	(.L_13175 - .L_13174)
.L_13174:
        /*001c*/ 	.word	0x00000000
        /*0020*/ 	.short	0x0014
        /*0022*/ 	.short	0x0084
        /*0024*/ 	.byte	0x00, 0xf0, 0x11, 0x00


	//----- nvinfo : EIATTR_KPARAM_INFO
	.align		4
.L_13175:
        /*0028*/ 	.byte	0x04, 0x17
        /*002a*/ 	.short	(.L_13177 - .L_13176)
.L_13176:
        /*002c*/ 	.word	0x00000000
        /*0030*/ 	.short	0x0013
        /*0032*/ 	.short	0x0080
        /*0034*/ 	.byte	0x00, 0xf0, 0x11, 0x00


	//----- nvinfo : EIATTR_KPARAM_INFO
	.align		4
.L_13177:
        /*0038*/ 	.byte	0x04, 0x17
        /*003a*/ 	.short	(.L_13179 - .L_13178)
.L_13178:
        /*003c*/ 	.word	0x00000000
        /*0040*/ 	.short	0x0012
        /*0042*/ 	.short	0x007c
        /*0044*/ 	.byte	0x00, 0xf0, 0x11, 0x00


	//----- nvinfo : EIATTR_KPARAM_INFO
	.align		4
.L_13179:
        /*0048*/ 	.byte	0x04, 0x17
        /*004a*/ 	.short	(.L_13181 - .L_13180)
.L_13180:
        /*004c*/ 	.word	0x00000000
        /*0050*/ 	.short	0x0011
        /*0052*/ 	.short	0x0078
        /*0054*/ 	.byte	0x00, 0xf0, 0x11, 0x00


	//----- nvinfo : EIATTR_KPARAM_INFO
	.align		4
.L_13181:
        /*0058*/ 	.byte	0x04, 0x17
        /*005a*/ 	.short	(.L_13183 - .L_13182)
.L_13182:
        /*005c*/ 	.word	0x00000000
        /*0060*/ 	.short	0x0010
        /*0062*/ 	.short	0x0070
        /*0064*/ 	.byte	0x00, 0xf5, 0x21, 0x00


	//----- nvinfo : EIATTR_KPARAM_INFO
	.align		4
.L_13183:
        /*0068*/ 	.byte	0x04, 0x17
        /*006a*/ 	.short	(.L_13185 - .L_13184)
.L_13184:
        /*006c*/ 	.word	0x00000000
        /*0070*/ 	.short	0x000f
        /*0072*/ 	.short	0x0068
        /*0074*/ 	.byte	0x00, 0xf5, 0x21, 0x00


	//----- nvinfo : EIATTR_KPARAM_INFO
	.align		4
.L_13185:
        /*0078*/ 	.byte	0x04, 0x17
        /*007a*/ 	.short	(.L_13187 - .L_13186)
.L_13186:
        /*007c*/ 	.word	0x00000000
        /*0080*/ 	.short	0x000e
        /*0082*/ 	.short	0x0060
        /*0084*/ 	.byte	0x00, 0xf0, 0x11, 0x00


	//----- nvinfo : EIATTR_KPARAM_INFO
	.align		4
.L_13187:
        /*0088*/ 	.byte	0x04, 0x17
        /*008a*/ 	.short	(.L_13189 - .L_13188)
.L_13188:
        /*008c*/ 	.word	0x00000000
        /*0090*/ 	.short	0x000d
        /*0092*/ 	.short	0x005c
        /*0094*/ 	.byte	0x00, 0xf0, 0x11, 0x00


	//----- nvinfo : EIATTR_KPARAM_INFO
	.align		4
.L_13189:
        /*0098*/ 	.byte	0x04, 0x17
        /*009a*/ 	.short	(.L_13191 - .L_13190)
.L_13190:
        /*009c*/ 	.word	0x00000000
        /*00a0*/ 	.short	0x000c
        /*00a2*/ 	.short	0x0058
        /*00a4*/ 	.byte	0x00, 0xf0, 0x11, 0x00


	//----- nvinfo : EIATTR_KPARAM_INFO
	.align		4
.L_13191:
        /*00a8*/ 	.byte	0x04, 0x17
        /*00aa*/ 	.short	(.L_13193 - .L_13192)
.L_13192:
        /*00ac*/ 	.word	0x00000000
        /*00b0*/ 	.short	0x000b
        /*00b2*/ 	.short	0x0050
        /*00b4*/ 	.byte	0x00, 0xf5, 0x21, 0x00


	//----- nvinfo : EIATTR_KPARAM_INFO
	.align		4
.L_13193:
        /*00b8*/ 	.byte	0x04, 0x17
        /*00ba*/ 	.short	(.L_13195 - .L_13194)
.L_13194:
        /*00bc*/ 	.word	0x00000000
        /*00c0*/ 	.short	0x000a
        /*00c2*/ 	.short	0x0048
        /*00c4*/ 	.byte	0x00, 0xf0, 0x11, 0x00


	//----- nvinfo : EIATTR_KPARAM_INFO
	.align		4
.L_13195:
        /*00c8*/ 	.byte	0x04, 0x17
        /*00ca*/ 	.short	(.L_13197 - .L_13196)
.L_13196:
        /*00cc*/ 	.word	0x00000000
        /*00d0*/ 	.short	0x0009
        /*00d2*/ 	.short	0x0040
        /*00d4*/ 	.byte	0x00, 0xf5, 0x21, 0x00


	//----- nvinfo : EIATTR_KPARAM_INFO
	.align		4
.L_13197:
        /*00d8*/ 	.byte	0x04, 0x17
        /*00da*/ 	.short	(.L_13199 - .L_13198)
.L_13198:
        /*00dc*/ 	.word	0x00000000
        /*00e0*/ 	.short	0x0008
        /*00e2*/ 	.short	0x0038
        /*00e4*/ 	.byte	0x00, 0xf5, 0x21, 0x00


	//----- nvinfo : EIATTR_KPARAM_INFO
	.align		4
.L_13199:
        /*00e8*/ 	.byte	0x04, 0x17
        /*00ea*/ 	.short	(.L_13201 - .L_13200)
.L_13200:
        /*00ec*/ 	.word	0x00000000
        /*00f0*/ 	.short	0x0007
        /*00f2*/ 	.short	0x0034
        /*00f4*/ 	.byte	0x00, 0xf0, 0x11, 0x00


	//----- nvinfo : EIATTR_KPARAM_INFO
	.align		4
.L_13201:
        /*00f8*/ 	.byte	0x04, 0x17
        /*00fa*/ 	.short	(.L_13203 - .L_13202)
.L_13202:
        /*00fc*/ 	.word	0x00000000
        /*0100*/ 	.short	0x0006
        /*0102*/ 	.short	0x0030
        /*0104*/ 	.byte	0x00, 0xf0, 0x11, 0x00


	//----- nvinfo : EIATTR_KPARAM_INFO
	.align		4
.L_13203:
        /*0108*/ 	.byte	0x04, 0x17
        /*010a*/ 	.short	(.L_13205 - .L_13204)
.L_13204:
        /*010c*/ 	.word	0x00000000
        /*0110*/ 	.short	0x0005
        /*0112*/ 	.short	0x0028
        /*0114*/ 	.byte	0x00, 0xf5, 0x21, 0x00


	//----- nvinfo : EIATTR_KPARAM_INFO
	.align		4
.L_13205:
        /*0118*/ 	.byte	0x04, 0x17
        /*011a*/ 	.short	(.L_13207 - .L_13206)
.L_13206:
        /*011c*/ 	.word	0x00000000
        /*0120*/ 	.short	0x0004
        /*0122*/ 	.short	0x0020
        /*0124*/ 	.byte	0x00, 0xf5, 0x21, 0x00


	//----- nvinfo : EIATTR_KPARAM_INFO
	.align		4
.L_13207:
        /*0128*/ 	.byte	0x04, 0x17
        /*012a*/ 	.short	(.L_13209 - .L_13208)
.L_13208:
        /*012c*/ 	.word	0x00000000
        /*0130*/ 	.short	0x0003
        /*0132*/ 	.short	0x0018
        /*0134*/ 	.byte	0x00, 0xf5, 0x21, 0x00


	//----- nvinfo : EIATTR_KPARAM_INFO
	.align		4
.L_13209:
        /*0138*/ 	.byte	0x04, 0x17
        /*013a*/ 	.short	(.L_13211 - .L_13210)
.L_13210:
        /*013c*/ 	.word	0x00000000
        /*0140*/ 	.short	0x0002
        /*0142*/ 	.short	0x0010
        /*0144*/ 	.byte	0x00, 0xf5, 0x21, 0x00


	//----- nvinfo : EIATTR_KPARAM_INFO
	.align		4
.L_13211:
        /*0148*/ 	.byte	0x04, 0x17
        /*014a*/ 	.short	(.L_13213 - .L_13212)
.L_13212:
        /*014c*/ 	.word	0x00000000
        /*0150*/ 	.short	0x0001
        /*0152*/ 	.short	0x0008
        /*0154*/ 	.byte	0x00, 0xf5, 0x21, 0x00


	//----- nvinfo : EIATTR_KPARAM_INFO
	.align		4
.L_13213:
        /*0158*/ 	.byte	0x04, 0x17
        /*015a*/ 	.short	(.L_13215 - .L_13214)
.L_13214:
        /*015c*/ 	.word	0x00000000
        /*0160*/ 	.short	0x0000
        /*0162*/ 	.short	0x0000
        /*0164*/ 	.byte	0x00, 0xf5, 0x21, 0x00


	//----- nvinfo : EIATTR_SPARSE_MMA_MASK
	.align		4
.L_13215:
        /*0168*/ 	.byte	0x03, 0x50
        /*016a*/ 	.short	0x0000


	//----- nvinfo : EIATTR_MAXREG_COUNT
	.align		4
        /*016c*/ 	.byte	0x03, 0x1b
        /*016e*/ 	.short	0x00ff


	//----- nvinfo : EIATTR_NUM_BARRIERS
	.align		4
        /*0170*/ 	.byte	0x02, 0x4c
        /*0172*/ 	.byte	0x01
	.zero		1


	//----- nvinfo : EIATTR_EXTERNS
	.align		4
        /*0174*/ 	.byte	0x04, 0x0f
        /*0176*/ 	.short	(.L_13217 - .L_13216)


	//   ....[0]....
	.align		4
.L_13216:
        /*0178*/ 	.word	index@(__assertfail)


	//----- nvinfo : EIATTR_MERCURY_ISA_VERSION
	.align		4
.L_13217:
        /*017c*/ 	.byte	0x03, 0x5f
        /*017e*/ 	.short	0x0101


	//----- nvinfo : EIATTR_COOP_GROUP_MASK_REGIDS
	.align		4
        /*0180*/ 	.byte	0x04, 0x29
        /*0182*/ 	.short	(.L_13219 - .L_13218)


	//   ....[0]....
.L_13218:
        /*0184*/ 	.word	0xffffffff


	//   ....[1]....
        /*0188*/ 	.word	0xffffffff


	//   ....[2]....
        /*018c*/ 	.word	0xffffffff


	//   ....[3]....
        /*0190*/ 	.word	0xffffffff


	//   ....[4]....
        /*0194*/ 	.word	0xffffffff


	//   ....[5]....
        /*0198*/ 	.word	0xffffffff


	//   ....[6]....
        /*019c*/ 	.word	0xffffffff


	//   ....[7]....
        /*01a0*/ 	.word	0xffffffff


	//   ....[8]....
        /*01a4*/ 	.word	0xffffffff


	//   ....[9]....
        /*01a8*/ 	.word	0xffffffff


	//   ....[10]....
        /*01ac*/ 	.word	0xffffffff


	//   ....[11]....
        /*01b0*/ 	.word	0xffffffff


	//   ....[12]....
        /*01b4*/ 	.word	0xffffffff


	//   ....[13]....
        /*01b8*/ 	.word	0xffffffff


	//   ....[14]....
        /*01bc*/ 	.word	0xffffffff


	//   ....[15]....
        /*01c0*/ 	.word	0xffffffff


	//   ....[16]....
        /*01c4*/ 	.word	0x0500000f


	//   ....[17]....
        /*01c8*/ 	.word	0x0500000f


	//   ....[18]....
        /*01cc*/ 	.word	0x0500000f


	//   ....[19]....
        /*01d0*/ 	.word	0x0500000f


	//   ....[20]....
        /*01d4*/ 	.word	0x0500000f


	//----- nvinfo : EIATTR_COOP_GROUP_INSTR_OFFSETS
	.align		4
.L_13219:
        /*01d8*/ 	.byte	0x04, 0x28
        /*01da*/ 	.short	(.L_13221 - .L_13220)


	//   ....[0]....
.L_13220:
        /*01dc*/ 	.word	0x00000380


	//   ....[1]....
        /*01e0*/ 	.word	0x000003a0


	//   ....[2]....
        /*01e4*/ 	.word	0x000003c0


	//   ....[3]....
        /*01e8*/ 	.word	0x000003e0


	//   ....[4]....
        /*01ec*/ 	.word	0x00000400


	//   ....[5]....
        /*01f0*/ 	.word	0x00000510


	//   ....[6]....
        /*01f4*/ 	.word	0x00000530


	//   ....[7]....
        /*01f8*/ 	.word	0x00000550


	//   ....[8]....
        /*01fc*/ 	.word	0x000013a0


	//   ....[9]....
        /*0200*/ 	.word	0x000013d0


	//   ....[10]....
        /*0204*/ 	.word	0x000013f0


	//   ....[11]....
        /*0208*/ 	.word	0x00001410


	//   ....[12]....
        /*020c*/ 	.word	0x00001430


	//   ....[13]....
        /*0210*/ 	.word	0x00001480


	//   ....[14]....
        /*0214*/ 	.word	0x000014a0


	//   ....[15]....
        /*0218*/ 	.word	0x000014c0


	//   ....[16]....
        /*021c*/ 	.word	0x000033e0


	//   ....[17]....
        /*0220*/ 	.word	0x00003440


	//   ....[18]....
        /*0224*/ 	.word	0x000034a0


	//   ....[19]....
        /*0228*/ 	.word	0x00003500


	//   ....[20]....
        /*022c*/ 	.word	0x00003560


	//----- nvinfo : EIATTR_VRC_CTA_INIT_COUNT
	.align		4
.L_13221:
        /*0230*/ 	.byte	0x02, 0x4a
	.zero		1
	.zero		1


	//----- nvinfo : EIATTR_SYSCALL_OFFSETS
	.align		4
        /*0234*/ 	.byte	0x04, 0x46
        /*0236*/ 	.short	(.L_13223 - .L_13222)


	//   ....[0]....
.L_13222:
        /*0238*/ 	.word	0x00000330


	//----- nvinfo : EIATTR_EXIT_INSTR_OFFSETS
	.align		4
.L_13223:
        /*023c*/ 	.byte	0x04, 0x1c
        /*023e*/ 	.short	(.L_13225 - .L_13224)


	//   ....[0]....
.L_13224:
        /*0240*/ 	.word	0x000000d0


	//   ....[1]....
        /*0244*/ 	.word	0x00002ea0


	//   ....[2]....
        /*0248*/ 	.word	0x00002ef0


	//   ....[3]....
        /*024c*/ 	.word	0x00003390


	//----- nvinfo : EIATTR_CRS_STACK_SIZE
	.align		4
.L_13225:
        /*0250*/ 	.byte	0x04, 0x1e
        /*0252*/ 	.short	(.L_13227 - .L_13226)
.L_13226:
        /*0254*/ 	.word	0x00000000


	//----- nvinfo : EIATTR_CBANK_PARAM_SIZE
	.align		4
.L_13227:
        /*0258*/ 	.byte	0x03, 0x19
        /*025a*/ 	.short	0x008c


	//----- nvinfo : EIATTR_PARAM_CBANK
	.align		4
        /*025c*/ 	.byte	0x04, 0x0a
        /*025e*/ 	.short	(.L_13229 - .L_13228)
	.align		4
.L_13228:
        /*0260*/ 	.word	index@(.nv.constant0._ZN4vllm25paged_attention_v2_kernelI13__nv_bfloat16hLi256ELi32ELi128ELNS_18Fp8KVCacheDataTypeE1ELb0ELi512EEEvPfS3_PT_PKS4_PKT0_SA_ifPKiSC_iPKfiiiSE_SE_iiiii)
        /*0264*/ 	.short	0x0380
        /*0266*/ 	.short	0x008c


	//----- nvinfo : EIATTR_SW_WAR
	.align		4
.L_13229:
        /*0268*/ 	.byte	0x04, 0x36
        /*026a*/ 	.short	(.L_13231 - .L_13230)
.L_13230:
        /*026c*/ 	.word	0x00000008
.L_13231:


//--------------------- .nv.info._ZN4vllm25paged_attention_v2_kernelI13__nv_bfloat16hLi192ELi32ELi128ELNS_18Fp8KVCacheDataTypeE1ELb0ELi512EEEvPfS3_PT_PKS4_PKT0_SA_ifPKiSC_iPKfiiiSE_SE_iiiii --------------------------
	.section	.nv.info._ZN4vllm25paged_attention_v2_kernelI13__nv_bfloat16hLi192ELi32ELi128ELNS_18Fp8KVCacheDataTypeE1ELb0ELi512EEEvPfS3_PT_PKS4_PKT0_SA_ifPKiSC_iPKfiiiSE_SE_iiiii,"",@"SHT_CUDA_INFO"
	.sectionflags	@""
	.align	4


	//----- nvinfo : EIATTR_CUDA_API_VERSION
	.align		4
        /*0000*/ 	.byte	0x04, 0x37
        /*0002*/ 	.short	(.L_13233 - .L_13232)
.L_13232:
        /*0004*/ 	.word	0x00000082


	//----- nvinfo : EIATTR_KPARAM_INFO
	.align		4
.L_13233:
        /*0008*/ 	.byte	0x04, 0x17
        /*000a*/ 	.short	(.L_13235 - .L_13234)
.L_13234:
        /*000c*/ 	.word	0x00000000
        /*0010*/ 	.short	0x0015
        /*0012*/ 	.short	0x0088
        /*0014*/ 	.byte	0x00, 0xf0, 0x11, 0x00


	//----- nvinfo : EIATTR_KPARAM_INFO
	.align		4
.L_13235:
        /*0018*/ 	.byte	0x04, 0x17
        /*001a*/ 	.short	(.L_13237 - .L_13236)
.L_13236:
        /*001c*/ 	.word	0x00000000
        /*0020*/ 	.short	0x0014
        /*0022*/ 	.short	0x0084
        /*0024*/ 	.byte	0x00, 0xf0, 0x11, 0x00


	//----- nvinfo : EIATTR_KPARAM_INFO
	.align		4
.L_13237:
        /*0028*/ 	.byte	0x04, 0x17
        /*002a*/ 	.short	(.L_13239 - .L_13238)
.L_13238:
        /*002c*/ 	.word	0x00000000
        /*0030*/ 	.short	0x0013
        /*0032*/ 	.short	0x0080
        /*0034*/ 	.byte	0x00, 0xf0, 0x11, 0x00


	//----- nvinfo : EIATTR_KPARAM_INFO
	.align		4
.L_13239:
        /*0038*/ 	.byte	0x04, 0x17
        /*003a*/ 	.short	(.L_13241 - .L_13240)
.L_13240:
        /*003c*/ 	.word	0x00000000
        /*0040*/ 	.short	0x0012
        /*0042*/ 	.short	0x007c
        /*0044*/ 	.byte	0x00, 0xf0, 0x11, 0x00


	//----- nvinfo : EIATTR_KPARAM_INFO
	.align		4
.L_13241:
        /*0048*/ 	.byte	0x04, 0x17
        /*004a*/ 	.short	(.L_13243 - .L_13242)
.L_13242:
        /*004c*/ 	.word	0x00000000
        /*0050*/ 	.short	0x0011
        /*0052*/ 	.short	0x0078
        /*0054*/ 	.byte	0x00, 0xf0, 0x11, 0x00


	//----- nvinfo : EIATTR_KPARAM_INFO
	.align		4
.L_13243:
        /*0058*/ 	.byte	0x04, 0x17
        /*005a*/ 	.short	(.L_13245 - .L_13244)
.L_13244:
        /*005c*/ 	.word	0x00000000
        /*0060*/ 	.short	0x0010
        /*0062*/ 	.short	0x0070
        /*0064*/ 	.byte	0x00, 0xf5, 0x21, 0x00


	//----- nvinfo : EIATTR_KPARAM_INFO
	.align		4
.L_13245:
        /*0068*/ 	.byte	0x04, 0x17
        /*006a*/ 	.short	(.L_13247 - .L_13246)
.L_13246:
        /*006c*/ 	.word	0x00000000
        /*0070*/ 	.short	0x000f
        /*0072*/ 	.short	0x0068
        /*0074*/ 	.byte	0x00, 0xf5, 0x21, 0x00


	//----- nvinfo : EIATTR_KPARAM_INFO
	.align		4
.L_13247:
        /*0078*/ 	.byte	0x04, 0x17
        /*007a*/ 	.short	(.L_13249 - .L_13248)
.L_13248:
        /*007c*/ 	.word	0x00000000
        /*0080*/ 	.short	0x000e
        /*0082*/ 	.short	0x0060
        /*0084*/ 	.byte	0x00, 0xf0, 0x11, 0x00


	//----- nvinfo : EIATTR_KPARAM_INFO
	.align		4
.L_13249:
        /*0088*/ 	.byte	0x04, 0x17
        /*008a*/ 	.short	(.L_13251 - .L_13250)
.L_13250:
        /*008c*/ 	.word	0x00000000
        /*0090*/ 	.short	0x000d
        /*0092*/ 	.short	0x005c
        /*0094*/ 	.byte	0x00, 0xf0, 0x11, 0x00


	//----- nvinfo : EIATTR_KPARAM_INFO
	.align		4
.L_13251:
        /*0098*/ 	.byte	0x04, 0x17
        /*009a*/ 	.short	(.L_13253 - .L_13252)
.L_13252:
        /*009c*/ 	.word	0x00000000
        /*00a0*/ 	.short	0x000c
        /*00a2*/ 	.short	0x0058
        /*00a4*/ 	.byte	0x00, 0xf0, 0x11, 0x00


	//----- nvinfo : EIATTR_KPARAM_INFO
	.align		4
.L_13253:
        /*00a8*/ 	.byte	0x04, 0x17
        /*00aa*/ 	.short	(.L_13255 - .L_13254)
.L_13254:
        /*00ac*/ 	.word	0x00000000
        /*00b0*/ 	.short	0x000b
        /*00b2*/ 	.short	0x0050
        /*00b4*/ 	.byte	0x00, 0xf5, 0x21, 0x00


	//----- nvinfo : EIATTR_KPARAM_INFO
	.align		4
.L_13255:
        /*00b8*/ 	.byte	0x04, 0x17
        /*00ba*/ 	.short	(.L_13257 - .L_13256)
.L_13256:
        /*00bc*/ 	.word	0x00000000
        /*00c0*/ 	.short	0x000a
        /*00c2*/ 	.short	0x0048
        /*00c4*/ 	.byte	0x00, 0xf0, 0x11, 0x00


	//----- nvinfo : EIATTR_KPARAM_INFO
	.align		4
.L_13257:
        /*00c8*/ 	.byte	0x04, 0x17
        /*00ca*/ 	.short	(.L_13259 - .L_13258)
.L_13258:
        /*00cc*/ 	.word	0x00000000
        /*00d0*/ 	.short	0x0009
        /*00d2*/ 	.short	0x0040
        /*00d4*/ 	.byte	0x00, 0xf5, 0x21, 0x00


	//----- nvinfo : EIATTR_KPARAM_INFO
	.align		4
.L_13259:
        /*00d8*/ 	.byte	0x04, 0x17
        /*00da*/ 	.short	(.L_13261 - .L_13260)
.L_13260:
        /*00dc*/ 	.word	0x00000000
        /*00e0*/ 	.short	0x0008
        /*00e2*/ 	.short	0x0038
        /*00e4*/ 	.byte	0x00, 0xf5, 0x21, 0x00


	//----- nvinfo : EIATTR_KPARAM_INFO
	.align		4
.L_13261:
        /*00e8*/ 	.byte	0x04, 0x17
        /*00ea*/ 	.short	(.L_13263 - .L_13262)
.L_13262:
        /*00ec*/ 	.word	0x00000000
        /*00f0*/ 	.short	0x0007
        /*00f2*/ 	.short	0x0034
        /*00f4*/ 	.byte	0x00, 0xf0, 0x11, 0x00


	//----- nvinfo : EIATTR_KPARAM_INFO
	.align		4
.L_13263:
        /*00f8*/ 	.byte	0x04, 0x17
        /*00fa*/ 	.short	(.L_13265 - .L_13264)
.L_13264:
        /*00fc*/ 	.word	0x00000000
        /*0100*/ 	.short	0x0006
        /*0102*/ 	.short	0x0030
        /*0104*/ 	.byte	0x00, 0xf0, 0x11, 0x00


	//----- nvinfo : EIATTR_KPARAM_INFO
	.align		4
.L_13265:
        /*0108*/ 	.byte	0x04, 0x17
        /*010a*/ 	.short	(.L_13267 - .L_13266)
.L_13266:
        /*010c*/ 	.word	0x00000000
        /*0110*/ 	.short	0x0005
        /*0112*/ 	.short	0x0028
        /*0114*/ 	.byte	0x00, 0xf5, 0x21, 0x00


	//----- nvinfo : EIATTR_KPARAM_INFO
	.align		4
.L_13267:
        /*0118*/ 	.byte	0x04, 0x17
        /*011a*/ 	.short	(.L_13269 - .L_13268)
.L_13268:
        /*011c*/ 	.word	0x00000000
        /*0120*/ 	.short	0x0004
        /*0122*/ 	.short	0x0020
        /*0124*/ 	.byte	0x00, 0xf5, 0x21, 0x00


	//----- nvinfo : EIATTR_KPARAM_INFO
	.align		4
.L_13269:
        /*0128*/ 	.byte	0x04, 0x17
        /*012a*/ 	.short	(.L_13271 - .L_13270)
.L_13270:
        /*012c*/ 	.word	0x00000000
        /*0130*/ 	.short	0x0003
        /*0132*/ 	.short	0x0018
        /*0134*/ 	.byte	0x00, 0xf5, 0x21, 0x00


	//----- nvinfo : EIATTR_KPARAM_INFO
	.align		4
.L_13271:
        /*0138*/ 	.byte	0x04, 0x17
        /*013a*/ 	.short	(.L_13273 - .L_13272)
.L_13272:
        /*013c*/ 	.word	0x00000000
        /*0140*/ 	.short	0x0002
        /*0142*/ 	.short	0x0010
        /*0144*/ 	.byte	0x00, 0xf5, 0x21, 0x00


	//----- nvinfo : EIATTR_KPARAM_INFO
	.align		4
.L_13273:
        /*0148*/ 	.byte	0x04, 0x17
        /*014a*/ 	.short	(.L_13275 - .L_13274)
.L_13274:
        /*014c*/ 	.word	0x00000000
        /*0150*/ 	.short	0x0001
        /*0152*/ 	.short	0x0008
        /*0154*/ 	.byte	0x00, 0xf5, 0x21, 0x00


	//----- nvinfo : EIATTR_KPARAM_INFO
	.align		4
.L_13275:
        /*0158*/ 	.byte	0x04, 0x17
        /*015a*/ 	.short	(.L_13277 - .L_13276)
.L_13276:
        /*015c*/ 	.word	0x00000000
        /*0160*/ 	.short	0x0000
        /*0162*/ 	.short	0x0000
        /*0164*/ 	.byte	0x00, 0xf5, 0x21, 0x00


	//----- nvinfo : EIATTR_SPARSE_MMA_MASK
	.align		4
.L_13277:
        /*0168*/ 	.byte	0x03, 0x50
        /*016a*/ 	.short	0x0000


	//----- nvinfo : EIATTR_MAXREG_COUNT
	.align		4
        /*016c*/ 	.byte	0x03, 0x1b
        /*016e*/ 	.short	0x00ff


	//----- nvinfo : EIATTR_NUM_BARRIERS
	.align		4
        /*0170*/ 	.byte	0x02, 0x4c
        /*0172*/ 	.byte	0x01
	.zero		1


	//----- nvinfo : EIATTR_EXTERNS
	.align		4
        /*0174*/ 	.byte	0x04, 0x0f
        /*0176*/ 	.short	(.L_13279 - .L_13278)


	//   ....[0]....
	.align		4
.L_13278:
        /*0178*/ 	.word	index@(__assertfail)


	//----- nvinfo : EIATTR_MERCURY_ISA_VERSION
	.align		4
.L_13279:
        /*017c*/ 	.byte	0x03, 0x5f
        /*017e*/ 	.short	0x0101


	//----- nvinfo : EIATTR_COOP_GROUP_MASK_REGIDS
	.align		4
        /*0180*/ 	.byte	0x04, 0x29
        /*0182*/ 	.short	(.L_13281 - .L_13280)


	//   ....[0]....
.L_13280:
        /*0184*/ 	.word	0xffffffff


	//   ....[1]....
        /*0188*/ 	.word	0xffffffff


	//   ....[2]....
        /*018c*/ 	.word	0xffffffff


	//   ....[3]....
        /*0190*/ 	.word	0xffffffff


	//   ....[4]....
        /*0194*/ 	.word	0xffffffff


	//   ....[5]....
        /*0198*/ 	.word	0xffffffff


	//   ....[6]....
        /*019c*/ 	.word	0xffffffff


	//   ....[7]....
        /*01a0*/ 	.word	0xffffffff


	//   ....[8]....
        /*01a4*/ 	.word	0xffffffff


	//   ....[9]....
        /*01a8*/ 	.word	0xffffffff


	//   ....[10]....
        /*01ac*/ 	.word	0xffffffff


	//   ....[11]....
        /*01b0*/ 	.word	0xffffffff


	//   ....[12]....
        /*01b4*/ 	.word	0xffffffff


	//   ....[13]....
        /*01b8*/ 	.word	0xffffffff


	//   ....[14]....
        /*01bc*/ 	.word	0xffffffff


	//   ....[15]....
        /*01c0*/ 	.word	0xffffffff


	//   ....[16]....
        /*01c4*/ 	.word	0x0500000f


	//   ....[17]....
        /*01c8*/ 	.word	0x0500000f


	//   ....[18]....
        /*01cc*/ 	.word	0x0500000f


	//   ....[19]....
        /*01d0*/ 	.word	0x0500000f


	//   ....[20]....
        /*01d4*/ 	.word	0x0500000f


	//----- nvinfo : EIATTR_COOP_GROUP_INSTR_OFFSETS
	.align		4
.L_13281:
        /*01d8*/ 	.byte	0x04, 0x28
        /*01da*/ 	.short	(.L_13283 - .L_13282)


	//   ....[0]....
.L_13282:
        /*01dc*/ 	.word	0x00000330


	//   ....[1]....
        /*01e0*/ 	.word	0x00000350


	//   ....[2]....
        /*01e4*/ 	.word	0x00000370


	//   ....[3]....
        /*01e8*/ 	.word	0x00000390


	//   ....[4]....
        /*01ec*/ 	.word	0x000003b0


	//   ....[5]....
        /*01f0*/ 	.word	0x000004c0


	//   ....[6]....
        /*01f4*/ 	.word	0x000004e0


	//   ....[7]....
        /*01f8*/ 	.word	0x00000500


	//   ....[8]....
        /*01fc*/ 	.word	0x00001340


	//   ....[9]....
        /*0200*/ 	.word	0x00001370


	//   ....[10]....
        /*0204*/ 	.word	0x00001390


	//   ....[11]....
        /*0208*/ 	.word	0x000013b0


	//   ....[12]....
        /*020c*/ 	.word	0x000013d0


	//   ....[13]....
        /*0210*/ 	.word	0x00001420


	//   ....[14]....
        /*0214*/ 	.word	0x00001440


	//   ....[15]....
        /*0218*/ 	.word	0x00001460


	//   ....[16]....
        /*021c*/ 	.word	0x00002e60


	//   ....[17]....
        /*0220*/ 	.word	0x00002ec0


	//   ....[18]....
        /*0224*/ 	.word	0x00002f20


	//   ....[19]....
        /*0228*/ 	.word	0x00002f80


	//   ....[20]....
        /*022c*/ 	.word	0x00002fe0


	//----- nvinfo : EIATTR_VRC_CTA_INIT_COUNT
	.align		4
.L_13283:
        /*0230*/ 	.byte	0x02, 0x4a
	.zero		1
	.zero		1


	//----- nvinfo : EIATTR_SYSCALL_OFFSETS
	.align		4
        /*0234*/ 	.byte	0x04, 0x46
        /*0236*/ 	.short	(.L_13285 - .L_13284)


	//   ....[0]....
.L_13284:
        /*0238*/ 	.word	0x000002b0


	//----- nvinfo : EIATTR_EXIT_INSTR_OFFSETS
	.align		4
.L_13285:
        /*023c*/ 	.byte	0x04, 0x1c
        /*023e*/ 	.short	(.L_13287 - .L_13286)


	//   ....[0]....
.L_13286:
        /*0240*/ 	.word	0x00000090


	//   ....[1]....
        /*0244*/ 	.word	0x00002a50


	//   ....[2]....
        /*0248*/ 	.word	0x00002a80


	//   ....[3]....
        /*024c*/ 	.word	0x00002e10


	//----- nvinfo : EIATTR_CRS_STACK_SIZE
	.align		4
.L_13287:
        /*0250*/ 	.byte	0x04, 0x1e
        /*0252*/ 	.short	(.L_13289 - .L_13288)
.L_13288:
        /*0254*/ 	.word	0x00000000


	//----- nvinfo : EIATTR_CBANK_PARAM_SIZE
	.align		4
.L_13289:
        /*0258*/ 	.byte	0x03, 0x19
        /*025a*/ 	.short	0x008c


	//----- nvinfo : EIATTR_PARAM_CBANK
	.align		4
        /*025c*/ 	.byte	0x04, 0x0a
        /*025e*/ 	.short	(.L_13291 - .L_13290)
	.align		4
.L_13290:
        /*0260*/ 	.word	index@(.nv.constant0._ZN4vllm25paged_attention_v2_kernelI13__nv_bfloat16hLi192ELi32ELi128ELNS_18Fp8KVCacheDataTypeE1ELb0ELi512EEEvPfS3_PT_PKS4_PKT0_SA_ifPKiSC_iPKfiiiSE_SE_iiiii)
        /*0264*/ 	.short	0x0380
        /*0266*/ 	.short	0x008c


	//----- nvinfo : EIATTR_SW_WAR
	.align		4
.L_13291:
        /*0268*/ 	.byte	0x04, 0x36
        /*026a*/ 	.short	(.L_13293 - .L_13292)
.L_13292:
        /*026c*/ 	.word	0x00000008
.L_13293:


//--------------------- .nv.info._ZN4vllm25paged_attention_v2_kernelI13__nv_bfloat16hLi128ELi32ELi128ELNS_18Fp8KVCacheDataTypeE1ELb0ELi512EEEvPfS3_PT_PKS4_PKT0_SA_ifPKiSC_iPKfiiiSE_SE_iiiii --------------------------
	.section	.nv.info._ZN4vllm25paged_attention_v2_kernelI13__nv_bfloat16hLi128ELi32ELi128ELNS_18Fp8KVCacheDataTypeE1ELb0ELi512EEEvPfS3_PT_PKS4_PKT0_SA_ifPKiSC_iPKfiiiSE_SE_iiiii,"",@"SHT_CUDA_INFO"
	.sectionflags	@""
	.align	4


	//----- nvinfo : EIATTR_CUDA_API_VERSION
	.align		4
        /*0000*/ 	.byte	0x04, 0x37
        /*0002*/ 	.short	(.L_13295 - .L_13294)
.L_13294:
        /*0004*/ 	.word	0x00000082


	//----- nvinfo : EIATTR_KPARAM_INFO
	.align		4
.L_13295:
        /*0008*/ 	.byte	0x04, 0x17
        /*000a*/ 	.short	(.L_13297 - .L_13296)
.L_13296:
        /*000c*/ 	.word	0x00000000
        /*0010*/ 	.short	0x0015
        /*0012*/ 	.short	0x0088
        /*0014*/ 	.byte	0x00, 0xf0, 0x11, 0x00


	//----- nvinfo : EIATTR_KPARAM_INFO
	.align		4
.L_13297:
        /*0018*/ 	.byte	0x04, 0x17
        /*001a*/ 	.short	(.L_13299 - .L_13298)
.L_13298:
        /*001c*/ 	.word	0x00000000
        /*0020*/ 	.short	0x0014
        /*0022*/ 	.short	0x0084
        /*0024*/ 	.byte	0x00, 0xf0, 0x11, 0x00


	//----- nvinfo : EIATTR_KPARAM_INFO
	.align		4
.L_13299:
        /*0028*/ 	.byte	0x04, 0x17
        /*002a*/ 	.short	(.L_13301 - .L_13300)
.L_13300:
        /*002c*/ 	.word	0x00000000
        /*0030*/ 	.short	0x0013
        /*0032*/ 	.short	0x0080
        /*0034*/ 	.byte	0x00, 0xf0, 0x11, 0x00


	//----- nvinfo : EIATTR_KPARAM_INFO
	.align		4
.L_13301:
        /*0038*/ 	.byte	0x04, 0x17
        /*003a*/ 	.short	(.L_13303 - .L_13302)
.L_13302:
        /*003c*/ 	.word	0x00000000
        /*0040*/ 	.short	0x0012
        /*0042*/ 	.short	0x007c
        /*0044*/ 	.byte	0x00, 0xf0, 0x11, 0x00


	//----- nvinfo : EIATTR_KPARAM_INFO
	.align		4
.L_13303:
        /*0048*/ 	.byte	0x04, 0x17
        /*004a*/ 	.short	(.L_13305 - .L_13304)
.L_13304:
        /*004c*/ 	.word	0x00000000
        /*0050*/ 	.short	0x0011
        /*0052*/ 	.short	0x0078
        /*0054*/ 	.byte	0x00, 0xf0, 0x11, 0x00


	//----- nvinfo : EIATTR_KPARAM_INFO
	.align		4
.L_13305:
        /*0058*/ 	.byte	0x04, 0x17
        /*005a*/ 	.short	(.L_13307 - .L_13306)
.L_13306:
        /*005c*/ 	.word	0x00000000
        /*0060*/ 	.short	0x0010
        /*0062*/ 	.short	0x0070
        /*0064*/ 	.byte	0x00, 0xf5, 0x21, 0x00


	//----- nvinfo : EIATTR_KPARAM_INFO
	.align		4
.L_13307:
        /*0068*/ 	.byte	0x04, 0x17
        /*006a*/ 	.short	(.L_13309 - .L_13308)
.L_13308:
        /*006c*/ 	.word	0x00000000
        /*0070*/ 	.short	0x000f
        /*0072*/ 	.short	0x0068
        /*0074*/ 	.byte	0x00, 0xf5, 0x21, 0x00


	//----- nvinfo : EIATTR_KPARAM_INFO
	.align		4
.L_13309:
        /*0078*/ 	.byte	0x04, 0x17
        /*007a*/ 	.short	(.L_13311 - .L_13310)
.L_13310:
        /*007c*/ 	.word	0x00000000
        /*0080*/ 	.short	0x000e
        /*0082*/ 	.short	0x0060
        /*0084*/ 	.byte	0x00, 0xf0, 0x11, 0x00


	//----- nvinfo : EIATTR_KPARAM_INFO
	.align		4
.L_13311:
        /*0088*/ 	.byte	0x04, 0x17
        /*008a*/ 	.short	(.L_13313 - .L_13312)
.L_13312:
        /*008c*/ 	.word	0x00000000
        /*0090*/ 	.short	0x000d
        /*0092*/ 	.short	0x005c
        /*0094*/ 	.byte	0x00, 0xf0, 0x11, 0x00


	//----- nvinfo : EIATTR_KPARAM_INFO
	.align		4
.L_13313:
        /*0098*/ 	.byte	0x04, 0x17
        /*009a*/ 	.short	(.L_13315 - .L_13314)
.L_13314:
        /*009c*/ 	.word	0x00000000
        /*00a0*/ 	.short	0x000c
        /*00a2*/ 	.short	0x0058
        /*00a4*/ 	.byte	0x00, 0xf0, 0x11, 0x00


	//----- nvinfo : EIATTR_KPARAM_INFO
	.align		4
.L_13315:
        /*00a8*/ 	.byte	0x04, 0x17
        /*00aa*/ 	.short	(.L_13317 - .L_13316)
.L_13316:
        /*00ac*/ 	.word	0x00000000
        /*00b0*/ 	.short	0x000b
        /*00b2*/ 	.short	0x0050
        /*00b4*/ 	.byte	0x00, 0xf5, 0x21, 0x00


	//----- nvinfo : EIATTR_KPARAM_INFO
	.align		4
.L_13317:
        /*00b8*/ 	.byte	0x04, 0x17
        /*00ba*/ 	.short	(.L_13319 - .L_13318)
.L_13318:
        /*00bc*/ 	.word	0x00000000
        /*00c0*/ 	.short	0x000a
        /*00c2*/ 	.short	0x0048
        /*00c4*/ 	.byte	0x00, 0xf0, 0x11, 0x00


	//----- nvinfo : EIATTR_KPARAM_INFO
	.align		4
.L_13319:
        /*00c8*/ 	.byte	0x04, 0x17
        /*00ca*/ 	.short	(.L_13321 - .L_13320)
.L_13320:
        /*00cc*/ 	.word	0x00000000
        /*00d0*/ 	.short	0x0009
        /*00d2*/ 	.short	0x0040
        /*00d4*/ 	.byte	0x00, 0xf5, 0x21, 0x00


	//----- nvinfo : EIATTR_KPARAM_INFO
	.align		4
.L_13321:
        /*00d8*/ 	.byte	0x04, 0x17
        /*00da*/ 	.short	(.L_13323 - .L_13322)
.L_13322:
        /*00dc*/ 	.word	0x00000000
        /*00e0*/ 	.short	0x0008
        /*00e2*/ 	.short	0x0038
        /*00e4*/ 	.byte	0x00, 0xf5, 0x21, 0x00


	//----- nvinfo : EIATTR_KPARAM_INFO
	.align		4
.L_13323:
        /*00e8*/ 	.byte	0x04, 0x17
        /*00ea*/ 	.short	(.L_13325 - .L_13324)
.L_13324:
        /*00ec*/ 	.word	0x00000000
        /*00f0*/ 	.short	0x0007
        /*00f2*/ 	.short	0x0034
        /*00f4*/ 	.byte	0x00, 0xf0, 0x11, 0x00


	//----- nvinfo : EIATTR_KPARAM_INFO
	.align		4
.L_13325:
        /*00f8*/ 	.byte	0x04, 0x17
        /*00fa*/ 	.short	(.L_13327 - .L_13326)
.L_13326:
        /*00fc*/ 	.word	0x00000000
        /*0100*/ 	.short	0x0006
        /*0102*/ 	.short	0x0030
        /*0104*/ 	.byte	0x00, 0xf0, 0x11, 0x00


	//----- nvinfo : EIATTR_KPARAM_INFO
	.align		4
.L_13327:
        /*0108*/ 	.byte	0x04, 0x17
        /*010a*/ 	.short	(.L_13329 - .L_13328)
.L_13328:
        /*010c*/ 	.word	0x00000000
        /*0110*/ 	.short	0x0005
        /*0112*/ 	.short	0x0028
        /*0114*/ 	.byte	0x00, 0xf5, 0x21, 0x00


	//----- nvinfo : EIATTR_KPARAM_INFO
	.align		4
.L_13329:
        /*0118*/ 	.byte	0x04, 0x17
        /*011a*/ 	.short	(.L_13331 - .L_13330)
.L_13330:
        /*011c*/ 	.word	0x00000000
        /*0120*/ 	.short	0x0004
        /*0122*/ 	.short	0x0020
        /*0124*/ 	.byte	0x00, 0xf5, 0x21, 0x00


	//----- nvinfo : EIATTR_KPARAM_INFO
	.align		4
.L_13331:
        /*0128*/ 	.byte	0x04, 0x17
        /*012a*/ 	.short	(.L_13333 - .L_13332)
.L_13332:
        /*012c*/ 	.word	0x00000000
        /*0130*/ 	.short	0x0003
        /*0132*/ 	.short	0x0018
        /*0134*/ 	.byte	0x00, 0xf5, 0x21, 0x00


	//----- nvinfo : EIATTR_KPARAM_INFO
	.align		4
.L_13333:
        /*0138*/ 	.byte	0x04, 0x17
        /*013a*/ 	.short	(.L_13335 - .L_13334)
.L_13334:
        /*013c*/ 	.word	0x00000000
        /*0140*/ 	.short	0x0002
        /*0142*/ 	.short	0x0010
        /*0144*/ 	.byte	0x00, 0xf5, 0x21, 0x00


	//----- nvinfo : EIATTR_KPARAM_INFO
	.align		4
.L_13335:
        /*0148*/ 	.byte	0x04, 0x17
        /*014a*/ 	.short	(.L_13337 - .L_13336)
.L_13336:
        /*014c*/ 	.word	0x00000000
        /*0150*/ 	.short	0x0001
        /*0152*/ 	.short	0x0008
        /*0154*/ 	.byte	0x00, 0xf5, 0x21, 0x00


	//----- nvinfo : EIATTR_KPARAM_INFO
	.align		4
.L_13337:
        /*0158*/ 	.byte	0x04, 0x17
        /*015a*/ 	.short	(.L_13339 - .L_13338)
.L_13338:
        /*015c*/ 	.word	0x00000000
        /*0160*/ 	.short	0x0000
        /*0162*/ 	.short	0x0000
        /*0164*/ 	.byte	0x00, 0xf5, 0x21, 0x00


	//----- nvinfo : EIATTR_SPARSE_MMA_MASK
	.align		4
.L_13339:
        /*0168*/ 	.byte	0x03, 0x50
        /*016a*/ 	.short	0x0000


	//----- nvinfo : EIATTR_MAXREG_COUNT
	.align		4
        /*016c*/ 	.byte	0x03, 0x1b
        /*016e*/ 	.short	0x00ff


	//----- nvinfo : EIATTR_NUM_BARRIERS
	.align		4
        /*0170*/ 	.byte	0x02, 0x4c
        /*0172*/ 	.byte	0x01
	.zero		1


	//----- nvinfo : EIATTR_EXTERNS
	.align		4
        /*0174*/ 	.byte	0x04, 0x0f
        /*0176*/ 	.short	(.L_13341 - .L_13340)


	//   ....[0]....
	.align		4
.L_13340:
        /*0178*/ 	.word	index@(__assertfail)


	//----- nvinfo : EIATTR_MERCURY_ISA_VERSION
	.align		4
.L_13341:
        /*017c*/ 	.byte	0x03, 0x5f
        /*017e*/ 	.short	0x0101


	//----- nvinfo : EIATTR_COOP_GROUP_MASK_REGIDS
	.align		4
        /*0180*/ 	.byte	0x04, 0x29
        /*0182*/ 	.short	(.L_13343 - .L_13342)


	//   ....[0]....
.L_13342:
        /*0184*/ 	.word	0xffffffff


	//   ....[1]....
        /*0188*/ 	.word	0xffffffff


	//   ....[2]....
        /*018c*/ 	.word	0xffffffff


	//   ....[3]....
        /*0190*/ 	.word	0xffffffff


	//   ....[4]....
        /*0194*/ 	.word	0xffffffff


	//   ....[5]....
        /*0198*/ 	.word	0xffffffff


	//   ....[6]....
        /*019c*/ 	.word	0xffffffff


	//   ....[7]....
        /*01a0*/ 	.word	0xffffffff


	//   ....[8]....
        /*01a4*/ 	.word	0xffffffff


	//   ....[9]....
        /*01a8*/ 	.word	0xffffffff


	//   ....[10]....
        /*01ac*/ 	.word	0xffffffff


	//   ....[11]....
        /*01b0*/ 	.word	0xffffffff


	//   ....[12]....
        /*01b4*/ 	.word	0xffffffff


	//   ....[13]....
        /*01b8*/ 	.word	0xffffffff


	//   ....[14]....
        /*01bc*/ 	.word	0xffffffff


	//   ....[15]....
        /*01c0*/ 	.word	0xffffffff


	//   ....[16]....
        /*01c4*/ 	.word	0x0500000f


	//   ....[17]....
        /*01c8*/ 	.word	0x0500000f


	//   ....[18]....
        /*01cc*/ 	.word	0x0500000f


	//   ....[19]....
        /*01d0*/ 	.word	0x0500000f


	//   ....[20]....
        /*01d4*/ 	.word	0x0500000f


	//----- nvinfo : EIATTR_COOP_GROUP_INSTR_OFFSETS
	.align		4
.L_13343:
        /*01d8*/ 	.byte	0x04, 0x28
        /*01da*/ 	.short	(.L_13345 - .L_13344)


	//   ....[0]....
.L_13344:
        /*01dc*/ 	.word	0x000003c0


	//   ....[1]....
        /*01e0*/ 	.word	0x000003e0


	//   ....[2]....
        /*01e4*/ 	.word	0x00000400


	//   ....[3]....
        /*01e8*/ 	.word	0x00000420


	//   ....[4]....
        /*01ec*/ 	.word	0x00000440


	//   ....[5]....
        /*01f0*/ 	.word	0x00000540


	//   ....[6]....
        /*01f4*/ 	.word	0x00000560


	//   ....[7]....
        /*01f8*/ 	.word	0x00000590


	//   ....[8]....
        /*01fc*/ 	.word	0x000013e0


	//   ....[9]....
        /*0200*/ 	.word	0x00001410


	//   ....[10]....
        /*0204*/ 	.word	0x00001430


	//   ....[11]....
        /*0208*/ 	.word	0x00001450


	//   ....[12]....
        /*020c*/ 	.word	0x00001470


	//   ....[13]....
        /*0210*/ 	.word	0x000014c0


	//   ....[14]....
        /*0214*/ 	.word	0x000014e0


	//   ....[15]....
        /*0218*/ 	.word	0x00001500


	//   ....[16]....
        /*021c*/ 	.word	0x00002b30


	//   ....[17]....
        /*0220*/ 	.word	0x00002b90


	//   ....[18]....
        /*0224*/ 	.word	0x00002bf0


	//   ....[19]....
        /*0228*/ 	.word	0x00002c50


	//   ....[20]....
        /*022c*/ 	.word	0x00002cb0


	//----- nvinfo : EIATTR_VRC_CTA_INIT_COUNT
	.align		4
.L_13345:
        /*0230*/ 	.byte	0x02, 0x4a
	.zero		1
	.zero		1


	//----- nvinfo : EIATTR_SYSCALL_OFFSETS
	.align		4
        /*0234*/ 	.byte	0x04, 0x46
        /*0236*/ 	.short	(.L_13347 - .L_13346)


	//   ....[0]....
.L_13346:
        /*0238*/ 	.word	0x00000320


	//----- nvinfo : EIATTR_EXIT_INSTR_OFFSETS
	.align		4
.L_13347:
        /*023c*/ 	.byte	0x04, 0x1c
        /*023e*/ 	.short	(.L_13349 - .L_13348)


	//   ....[0]....
.L_13348:
        /*0240*/ 	.word	0x000000d0


	//   ....[1]....
        /*0244*/ 	.word	0x00002810


	//   ....[2]....
        /*0248*/ 	.word	0x00002840


	//   ....[3]....
        /*024c*/ 	.word	0x00002ae0


	//----- nvinfo : EIATTR_CRS_STACK_SIZE
	.align		4
.L_13349:
        /*0250*/ 	.byte	0x04, 0x1e
        /*0252*/ 	.short	(.L_13351 - .L_13350)
.L_13350:
        /*0254*/ 	.word	0x00000000


	//----- nvinfo : EIATTR_CBANK_PARAM_SIZE
	.align		4
.L_13351:
        /*0258*/ 	.byte	0x03, 0x19
        /*025a*/ 	.short	0x008c


	//----- nvinfo : EIATTR_PARAM_CBANK
	.align		4
        /*025c*/ 	.byte	0x04, 0x0a
        /*025e*/ 	.short	(.L_13353 - .L_13352)
	.align		4
.L_13352:
        /*0260*/ 	.word	index@(.nv.constant0._ZN4vllm25paged_attention_v2_kernelI13__nv_bfloat16hLi128ELi32ELi128ELNS_18Fp8KVCacheDataTypeE1ELb0ELi512EEEvPfS3_PT_PKS4_PKT0_SA_ifPKiSC_iPKfiiiSE_SE_iiiii)
        /*0264*/ 	.short	0x0380
        /*0266*/ 	.short	0x008c


	//----- nvinfo : EIATTR_SW_WAR
	.align		4
.L_13353:
        /*0268*/ 	.byte	0x04, 0x36
        /*026a*/ 	.short	(.L_13355 - .L_13354)
.L_13354:
        /*026c*/ 	.word	0x00000008
.L_13355:


//--------------------- .nv.info._ZN4vllm25paged_attention_v2_kernelI13__nv_bfloat16hLi120ELi32ELi128ELNS_18Fp8KVCacheDataTypeE1ELb0ELi512EEEvPfS3_PT_PKS4_PKT0_SA_ifPKiSC_iPKfiiiSE_SE_iiiii --------------------------
	.section	.nv.info._ZN4vllm25paged_attention_v2_kernelI13__nv_bfloat16hLi120ELi32ELi128ELNS_18Fp8KVCacheDataTypeE1ELb0ELi512EEEvPfS3_PT_PKS4_PKT0_SA_ifPKiSC_iPKfiiiSE_SE_iiiii,"",@"SHT_CUDA_INFO"
	.sectionflags	@""
	.align	4


	//----- nvinfo : EIATTR_CUDA_API_VERSION
	.align		4
        /*0000*/ 	.byte	0x04, 0x37
        /*0002*/ 	.short	(.L_13357 - .L_13356)
.L_13356:
        /*0004*/ 	.word	0x00000082


	//----- nvinfo : EIATTR_KPARAM_INFO
	.align		4
.L_13357:
        /*0008*/ 	.byte	0x04, 0x17
        /*000a*/ 	.short	(.L_13359 - .L_13358)
.L_13358:
        /*000c*/ 	.word	0x00000000
        /*0010*/ 	.short	0x0015
        /*0012*/ 	.short	0x0088
        /*0014*/ 	.byte	0x00, 0xf0, 0x11, 0x00


	//----- nvinfo : EIATTR_KPARAM_INFO
	.align		4
.L_13359:
        /*0018*/ 	.byte	0x04, 0x17
        /*001a*/ 	.short	(.L_13361 - .L_13360)
.L_13360:
        /*001c*/ 	.word	0x00000000
        /*0020*/ 	.short	0x0014
        /*0022*/ 	.short	0x0084
        /*0024*/ 	.byte	0x00, 0xf0, 0x11, 0x00


	//----- nvinfo : EIATTR_KPARAM_INFO
	.align		4
.L_13361:
        /*0028*/ 	.byte	0x04, 0x17
        /*002a*/ 	.short	(.L_13363 - .L_13362)
.L_13362:
        /*002c*/ 	.word	0x00000000
        /*0030*/ 	.short	0x0013
        /*0032*/ 	.short	0x0080
        /*0034*/ 	.byte	0x00, 0xf0, 0x11, 0x00


	//----- nvinfo : EIATTR_KPARAM_INFO
	.align		4
.L_13363:
        /*0038*/ 	.byte	0x04, 0x17
        /*003a*/ 	.short	(.L_13365 - .L_13364)
.L_13364:
        /*003c*/ 	.word	0x00000000
        /*0040*/ 	.short	0x0012
        /*0042*/ 	.short	0x007c
        /*0044*/ 	.byte	0x00, 0xf0, 0x11, 0x00


	//----- nvinfo : EIATTR_KPARAM_INFO
	.align		4
.L_13365:
        /*0048*/ 	.byte	0x04, 0x17
        /*004a*/ 	.short	(.L_13367 - .L_13366)
.L_13366:
        /*004c*/ 	.word	0x00000000
        /*0050*/ 	.short	0x0011
        /*0052*/ 	.short	0x0078
        /*0054*/ 	.byte	0x00, 0xf0, 0x11, 0x00


	//----- nvinfo : EIATTR_KPARAM_INFO
	.align		4
.L_13367:
        /*0058*/ 	.byte	0x04, 0x17
        /*005a*/ 	.short	(.L_13369 - .L_13368)
.L_13368:
        /*005c*/ 	.word	0x00000000
        /*0060*/ 	.short	0x0010
        /*0062*/ 	.short	0x0070
        /*0064*/ 	.byte	0x00, 0xf5, 0x21, 0x00


	//----- nvinfo : EIATTR_KPARAM_INFO
	.align		4
.L_13369:
        /*0068*/ 	.byte	0x04, 0x17
        /*006a*/ 	.short	(.L_13371 - .L_13370)
.L_13370:
        /*006c*/ 	.word	0x00000000
        /*0070*/ 	.short	0x000f
        /*0072*/ 	.short	0x0068
        /*0074*/ 	.byte	0x00, 0xf5, 0x21, 0x00


	//----- nvinfo : EIATTR_KPARAM_INFO
	.align		4
.L_13371:
        /*0078*/ 	.byte	0x04, 0x17
        /*007a*/ 	.short	(.L_13373 - .L_13372)
.L_13372:
        /*007c*/ 	.word	0x00000000
        /*0080*/ 	.short	0x000e
        /*0082*/ 	.short	0x0060
        /*0084*/ 	.byte	0x00, 0xf0, 0x11, 0x00


	//----- nvinfo : EIATTR_KPARAM_INFO
	.align		4
.L_13373:
        /*0088*/ 	.byte	0x04, 0x17
        /*008a*/ 	.short	(.L_13375 - .L_13374)
.L_13374:
        /*008c*/ 	.word	0x00000000
        /*0090*/ 	.short	0x000d
        /*0092*/ 	.short	0x005c
        /*0094*/ 	.byte	0x00, 0xf0, 0x11, 0x00


	//----- nvinfo : EIATTR_KPARAM_INFO
	.align		4
.L_13375:
        /*0098*/ 	.byte	0x04, 0x17
        /*009a*/ 	.short	(.L_13377 - .L_13376)
.L_13376:
        /*009c*/ 	.word	0x00000000
        /*00a0*/ 	.short	0x000c
        /*00a2*/ 	.short	0x0058
        /*00a4*/ 	.byte	0x00, 0xf0, 0x11, 0x00


	//----- nvinfo : EIATTR_KPARAM_INFO
	.align		4
.L_13377:
        /*00a8*/ 	.byte	0x04, 0x17
        /*00aa*/ 	.short	(.L_13379 - .L_13378)
.L_13378:
        /*00ac*/ 	.word	0x00000000
        /*00b0*/ 	.short	0x000b
        /*00b2*/ 	.short	0x0050
        /*00b4*/ 	.byte	0x00, 0xf5, 0x21, 0x00


	//----- nvinfo : EIATTR_KPARAM_INFO
	.align		4
.L_13379:
        /*00b8*/ 	.byte	0x04, 0x17
        /*00ba*/ 	.short	(.L_13381 - .L_13380)
.L_13380:
        /*00bc*/ 	.word	0x00000000
        /*00c0*/ 	.short	0x000a
        /*00c2*/ 	.short	0x0048
        /*00c4*/ 	.byte	0x00, 0xf0, 0x11, 0x00


	//----- nvinfo : EIATTR_KPARAM_INFO
	.align		4
.L_13381:
        /*00c8*/ 	.byte	0x04, 0x17
        /*00ca*/ 	.short	(.L_13383 - .L_13382)
.L_13382:
        /*00cc*/ 	.word	0x00000000
        /*00d0*/ 	.short	0x0009
        /*00d2*/ 	.short	0x0040
        /*00d4*/ 	.byte	0x00, 0xf5, 0x21, 0x00


	//----- nvinfo : EIATTR_KPARAM_INFO
	.align		4
.L_13383:
        /*00d8*/ 	.byte	0x04, 0x17
        /*00da*/ 	.short	(.L_13385 - .L_13384)
.L_13384:
        /*00dc*/ 	.word	0x00000000
        /*00e0*/ 	.short	0x0008
        /*00e2*/ 	.short	0x0038
        /*00e4*/ 	.byte	0x00, 0xf5, 0x21, 0x00


	//----- nvinfo : EIATTR_KPARAM_INFO
	.align		4
.L_13385:
        /*00e8*/ 	.byte	0x04, 0x17
        /*00ea*/ 	.short	(.L_13387 - .L_13386)
.L_13386:
        /*00ec*/ 	.word	0x00000000
        /*00f0*/ 	.short	0x0007
        /*00f2*/ 	.short	0x0034
        /*00f4*/ 	.byte	0x00, 0xf0, 0x11, 0x00


	//----- nvinfo : EIATTR_KPARAM_INFO
	.align		4
.L_13387:
        /*00f8*/ 	.byte	0x04, 0x17
        /*00fa*/ 	.short	(.L_13389 - .L_13388)
.L_13388:
        /*00fc*/ 	.word	0x00000000
        /*0100*/ 	.short	0x0006
        /*0102*/ 	.short	0x0030
        /*0104*/ 	.byte	0x00, 0xf0, 0x11, 0x00


	//----- nvinfo : EIATTR_KPARAM_INFO
	.align		4
.L_13389:
        /*0108*/ 	.byte	0x04, 0x17
        /*010a*/ 	.short	(.L_13391 - .L_13390)
.L_13390:
        /*010c*/ 	.word	0x00000000
        /*0110*/ 	.short	0x0005
        /*0112*/ 	.short	0x0028
        /*0114*/ 	.byte	0x00, 0xf5, 0x21, 0x00


	//----- nvinfo : EIATTR_KPARAM_INFO
	.align		4
.L_13391:
        /*0118*/ 	.byte	0x04, 0x17
        /*011a*/ 	.short	(.L_13393 - .L_13392)
.L_13392:
        /*011c*/ 	.word	0x00000000
        /*0120*/ 	.short	0x0004
        /*0122*/ 	.short	0x0020
        /*0124*/ 	.byte	0x00, 0xf5, 0x21, 0x00


	//----- nvinfo : EIATTR_KPARAM_INFO
	.align		4
.L_13393:
        /*0128*/ 	.byte	0x04, 0x17
        /*012a*/ 	.short	(.L_13395 - .L_13394)
.L_13394:
        /*012c*/ 	.word	0x00000000
        /*0130*/ 	.short	0x0003
        /*0132*/ 	.short	0x0018
        /*0134*/ 	.byte	0x00, 0xf5, 0x21, 0x00


	//----- nvinfo : EIATTR_KPARAM_INFO
	.align		4
.L_13395:
        /*0138*/ 	.byte	0x04, 0x17
        /*013a*/ 	.short	(.L_13397 - .L_13396)
.L_13396:
        /*013c*/ 	.word	0x00000000
        /*0140*/ 	.short	0x0002
        /*0142*/ 	.short	0x0010
        /*0144*/ 	.byte	0x00, 0xf5, 0x21, 0x00


	//----- nvinfo : EIATTR_KPARAM_INFO
	.align		4
.L_13397:
        /*0148*/ 	.byte	0x04, 0x17
        /*014a*/ 	.short	(.L_13399 - .L_13398)
.L_13398:
        /*014c*/ 	.word	0x00000000
        /*0150*/ 	.short	0x0001
        /*0152*/ 	.short	0x0008
        /*0154*/ 	.byte	0x00, 0xf5, 0x21, 0x00


	//----- nvinfo : EIATTR_KPARAM_INFO
	.align		4
.L_13399:
        /*0158*/ 	.byte	0x04, 0x17
        /*015a*/ 	.short	(.L_13401 - .L_13400)
.L_13400:
        /*015c*/ 	.word	0x00000000
        /*0160*/ 	.short	0x0000
        /*0162*/ 	.short	0x0000
        /*0164*/ 	.byte	0x00, 0xf5, 0x21, 0x00


	//----- nvinfo : EIATTR_SPARSE_MMA_MASK
	.align		4
.L_13401:
        /*0168*/ 	.byte	0x03, 0x50
        /*016a*/ 	.short	0x0000


	//----- nvinfo : EIATTR_MAXREG_COUNT
	.align		4
        /*016c*/ 	.byte	0x03, 0x1b
        /*016e*/ 	.short	0x00ff


	//----- nvinfo : EIATTR_NUM_BARRIERS
	.align		4
        /*0170*/ 	.byte	0x02, 0x4c
        /*0172*/ 	.byte	0x01
	.zero		1


	//----- nvinfo : EIATTR_EXTERNS
	.align		4
        /*0174*/ 	.byte	0x04, 0x0f
        /*0176*/ 	.short	(.L_13403 - .L_13402)


	//   ....[0]....
	.align		4
.L_13402:
        /*0178*/ 	.word	index@(__assertfail)


	//----- nvinfo : EIATTR_MERCURY_ISA_VERSION
	.align		4
.L_13403:
        /*017c*/ 	.byte	0x03, 0x5f
        /*017e*/ 	.short	0x0101


	//----- nvinfo : EIATTR_COOP_GROUP_MASK_REGIDS
	.align		4
        /*0180*/ 	.byte	0x04, 0x29
        /*0182*/ 	.short	(.L_13405 - .L_13404)


	//   ....[0]....
.L_13404:
        /*0184*/ 	.word	0xffffffff


	//   ....[1]....
        /*0188*/ 	.word	0xffffffff


	//   ....[2]....
        /*018c*/ 	.word	0xffffffff


	//   ....[3]....
        /*0190*/ 	.word	0xffffffff


	//   ....[4]....
        /*0194*/ 	.word	0xffffffff


	//   ....[5]....
        /*0198*/ 	.word	0xffffffff


	//   ....[6]....
        /*019c*/ 	.word	0xffffffff


	//   ....[7]....
        /*01a0*/ 	.word	0xffffffff


	//   ....[8]....
        /*01a4*/ 	.word	0xffffffff


	//   ....[9]....
        /*01a8*/ 	.word	0xffffffff


	//   ....[10]....
        /*01ac*/ 	.word	0xffffffff


	//   ....[11]....
        /*01b0*/ 	.word	0xffffffff


	//   ....[12]....
        /*01b4*/ 	.word	0xffffffff


	//   ....[13]....
        /*01b8*/ 	.word	0xffffffff


	//   ....[14]....
        /*01bc*/ 	.word	0xffffffff


	//   ....[15]....
        /*01c0*/ 	.word	0xffffffff


	//   ....[16]....
        /*01c4*/ 	.word	0x0500000f


	//   ....[17]....
        /*01c8*/ 	.word	0x0500000f


	//   ....[18]....
        /*01cc*/ 	.word	0x0500000f


	//   ....[19]....
        /*01d0*/ 	.word	0x0500000f


	//   ....[20]....
        /*01d4*/ 	.word	0x0500000f


	//----- nvinfo : EIATTR_COOP_GROUP_INSTR_OFFSETS
	.align		4
.L_13405:
        /*01d8*/ 	.byte	0x04, 0x28
        /*01da*/ 	.short	(.L_13407 - .L_13406)


	//   ....[0]....
.L_13406:
        /*01dc*/ 	.word	0x000003c0


	//   ....[1]....
        /*01e0*/ 	.word	0x000003e0


	//   ....[2]....
        /*01e4*/ 	.word	0x00000400


	//   ....[3]....
        /*01e8*/ 	.word	0x00000420


	//   ....[4]....
        /*01ec*/ 	.word	0x00000440


	//   ....[5]....
        /*01f0*/ 	.word	0x00000540


	//   ....[6]....
        /*01f4*/ 	.word	0x00000560


	//   ....[7]....
        /*01f8*/ 	.word	0x00000590


	//   ....[8]....
        /*01fc*/ 	.word	0x000013e0


	//   ....[9]....
        /*0200*/ 	.word	0x00001410


	//   ....[10]....
        /*0204*/ 	.word	0x00001430


	//   ....[11]....
        /*0208*/ 	.word	0x00001450


	//   ....[12]....
        /*020c*/ 	.word	0x00001470


	//   ....[13]....
        /*0210*/ 	.word	0x000014c0


	//   ....[14]....
        /*0214*/ 	.word	0x000014e0


	//   ....[15]....
        /*0218*/ 	.word	0x00001500


	//   ....[16]....
        /*021c*/ 	.word	0x00002ac0


	//   ....[17]....
        /*0220*/ 	.word	0x00002b20


	//   ....[18]....
        /*0224*/ 	.word	0x00002b80


	//   ....[19]....
        /*0228*/ 	.word	0x00002be0


	//   ....[20]....
        /*022c*/ 	.word	0x00002c40


	//----- nvinfo : EIATTR_VRC_CTA_INIT_COUNT
	.align		4
.L_13407:
        /*0230*/ 	.byte	0x02, 0x4a
	.zero		1
	.zero		1


	//----- nvinfo : EIATTR_SYSCALL_OFFSETS
	.align		4
        /*0234*/ 	.byte	0x04, 0x46
        /*0236*/ 	.short	(.L_13409 - .L_13408)


	//   ....[0]....
.L_13408:
        /*0238*/ 	.word	0x00000320


	//----- nvinfo : EIATTR_EXIT_INSTR_OFFSETS
	.align		4
.L_13409:
        /*023c*/ 	.byte	0x04, 0x1c
        /*023e*/ 	.short	(.L_13411 - .L_13410)


	//   ....[0]....
.L_13410:
        /*0240*/ 	.word	0x000000d0


	//   ....[1]....
        /*0244*/ 	.word	0x000027c0


	//   ....[2]....
        /*0248*/ 	.word	0x000027f0


	//   ....[3]....
        /*024c*/ 	.word	0x00002a70


	//----- nvinfo : EIATTR_CRS_STACK_SIZE
	.align		4
.L_13411:
        /*0250*/ 	.byte	0x04, 0x1e
        /*0252*/ 	.short	(.L_13413 - .L_13412)
.L_13412:
        /*0254*/ 	.word	0x00000000


	//----- nvinfo : EIATTR_CBANK_PARAM_SIZE
	.align		4
.L_13413:
        /*0258*/ 	.byte	0x03, 0x19
        /*025a*/ 	.short	0x008c


	//----- nvinfo : EIATTR_PARAM_CBANK
	.align		4
        /*025c*/ 	.byte	0x04, 0x0a
        /*025e*/ 	.short	(.L_13415 - .L_13414)
	.align		4
.L_13414:
        /*0260*/ 	.word	index@(.nv.constant0._ZN4vllm25paged_attention_v2_kernelI13__nv_bfloat16hLi120ELi32ELi128ELNS_18Fp8KVCacheDataTypeE1ELb0ELi512EEEvPfS3_PT_PKS4_PKT0_SA_ifPKiSC_iPKfiiiSE_SE_iiiii)
        /*0264*/ 	.short	0x0380
        /*0266*/ 	.short	0x008c


	//----- nvinfo : EIATTR_SW_WAR
	.align		4
.L_13415:
        /*0268*/ 	.byte	0x04, 0x36
        /*026a*/ 	.short	(.L_13417 - .L_13416)
.L_13416:
        /*026c*/ 	.word	0x00000008
.L_13417:


//--------------------- .nv.info._ZN4vllm25paged_attention_v2_kernelI13__nv_bfloat16hLi112ELi32ELi128ELNS_18Fp8KVCacheDataTypeE1ELb0ELi512EEEvPfS3_PT_PKS4_PKT0_SA_ifPKiSC_iPKfiiiSE_SE_iiiii --------------------------
	.section	.nv.info._ZN4vllm25paged_attention_v2_kernelI13__nv_bfloat16hLi112ELi32ELi128ELNS_18Fp8KVCacheDataTypeE1ELb0ELi512EEEvPfS3_PT_PKS4_PKT0_SA_ifPKiSC_iPKfiiiSE_SE_iiiii,"",@"SHT_CUDA_INFO"
	.sectionflags	@""
	.align	4


	//----- nvinfo : EIATTR_CUDA_API_VERSION
	.align		4
        /*0000*/ 	.byte	0x04, 0x37
        /*0002*/ 	.short	(.L_13419 - .L_13418)
.L_13418:
        /*0004*/ 	.word	0x00000082


	//----- nvinfo : EIATTR_KPARAM_INFO
	.align		4
.L_13419:
        /*0008*/ 	.byte	0x04, 0x17
        /*000a*/ 	.short	(.L_13421 - .L_13420)
.L_13420:
        /*000c*/ 	.word	0x00000000
        /*0010*/ 	.short	0x0015
        /*0012*/ 	.short	0x0088
        /*0014*/ 	.byte	0x00, 0xf0, 0x11, 0x00


	//----- nvinfo : EIATTR_KPARAM_INFO
	.align		4
.L_13421:
        /*0018*/ 	.byte	0x04, 0x17
        /*001a*/ 	.short	(.L_13423 - .L_13422)
.L_13422:
        /*001c*/ 	.word	0x00000000
        /*0020*/ 	.short	0x0014
        /*0022*/ 	.short	0x0084
        /*0024*/ 	.byte	0x00, 0xf0, 0x11, 0x00


	//----- nvinfo : EIATTR_KPARAM_INFO
	.align		4
.L_13423:
        /*0028*/ 	.byte	0x04, 0x17
        /*002a*/ 	.short	(.L_13425 - .L_13424)
.L_13424:
        /*002c*/ 	.word	0x00000000
        /*0030*/ 	.short	0x0013
        /*0032*/ 	.short	0x0080
        /*0034*/ 	.byte	0x00, 0xf0, 0x11, 0x00


	//----- nvinfo : EIATTR_KPARAM_INFO
	.align		4
.L_13425:
        /*0038*/ 	.byte	0x04, 0x17
        /*003a*/ 	.short	(.L_13427 - .L_13426)
.L_13426:
        /*003c*/ 	.word	0x00000000
        /*0040*/ 	.short	0x0012
        /*0042*/ 	.short	0x007c
        /*0044*/ 	.byte	0x00, 0xf0, 0x11, 0x00


	//----- nvinfo : EIATTR_KPARAM_INFO
	.align		4
.L_13427:
        /*0048*/ 	.byte	0x04, 0x17
        /*004a*/ 	.short	(.L_13429 - .L_13428)
.L_13428:
        /*004c*/ 	.word	0x00000000
        /*0050*/ 	.short	0x0011
        /*0052*/ 	.short	0x0078
        /*0054*/ 	.byte	0x00, 0xf0, 0x11, 0x00


	//----- nvinfo : EIATTR_KPARAM_INFO
	.align		4
.L_13429:
        /*0058*/ 	.byte	0x04, 0x17
        /*005a*/ 	.short	(.L_13431 - .L_13430)
.L_13430:
        /*005c*/ 	.word	0x00000000
        /*0060*/ 	.short	0x0010
        /*0062*/ 	.short	0x0070
        /*0064*/ 	.byte	0x00, 0xf5, 0x21, 0x00


	//----- nvinfo : EIATTR_KPARAM_INFO
	.align		4
.L_13431:
        /*0068*/ 	.byte	0x04, 0x17
        /*006a*/ 	.short	(.L_13433 - .L_13432)
.L_13432:
        /*006c*/ 	.word	0x00000000
        /*0070*/ 	.short	0x000f
        /*0072*/ 	.short	0x0068
        /*0074*/ 	.byte	0x00, 0xf5, 0x21, 0x00


	//----- nvinfo : EIATTR_KPARAM_INFO
	.align		4
.L_13433:
        /*0078*/ 	.byte	0x04, 0x17
        /*007a*/ 	.short	(.L_13435 - .L_13434)
.L_13434:
        /*007c*/ 	.word	0x00000000
        /*0080*/ 	.short	0x000e
        /*0082*/ 	.short	0x0060
        /*0084*/ 	.byte	0x00, 0xf0, 0x11, 0x00


	//----- nvinfo : EIATTR_KPARAM_INFO
	.align		4
.L_13435:
        /*0088*/ 	.byte	0x04, 0x17
        /*008a*/ 	.short	(.L_13437 - .L_13436)
.L_13436:
        /*008c*/ 	.word	0x00000000
        /*0090*/ 	.short	0x000d
        /*0092*/ 	.short	0x005c
        /*0094*/ 	.byte	0x00, 0xf0, 0x11, 0x00


	//----- nvinfo : EIATTR_KPARAM_INFO
	.align		4
.L_13437:
        /*0098*/ 	.byte	0x04, 0x17
        /*009a*/ 	.short	(.L_13439 - .L_13438)
.L_13438:
        /*009c*/ 	.word	0x00000000
        /*00a0*/ 	.short	0x000c
        /*00a2*/ 	.short	0x0058
        /*00a4*/ 	.byte	0x00, 0xf0, 0x11, 0x00


	//----- nvinfo : EIATTR_KPARAM_INFO
	.align		4
.L_13439:
        /*00a8*/ 	.byte	0x04, 0x17
        /*00aa*/ 	.short	(.L_13441 - .L_13440)
.L_13440:
        /*00ac*/ 	.word	0x00000000
        /*00b0*/ 	.short	0x000b
        /*00b2*/ 	.short	0x0050
        /*00b4*/ 	.byte	0x00, 0xf5, 0x21, 0x00


	//----- nvinfo : EIATTR_KPARAM_INFO
	.align		4
.L_13441:
        /*00b8*/ 	.byte	0x04, 0x17
        /*00ba*/ 	.short	(.L_13443 - .L_13442)
.L_13442:
        /*00bc*/ 	.word	0x00000000
        /*00c0*/ 	.short	0x000a
        /*00c2*/ 	.short	0x0048
        /*00c4*/ 	.byte	0x00, 0xf0, 0x11, 0x00


	//----- nvinfo : EIATTR_KPARAM_INFO
	.align		4
.L_13443:
        /*00c8*/ 	.byte	0x04, 0x17
        /*00ca*/ 	.short	(.L_13445 - .L_13444)
.L_13444:
        /*00cc*/ 	.word	0x00000000
        /*00d0*/ 	.short	0x0009
        /*00d2*/ 	.short	0x0040
        /*00d4*/ 	.byte	0x00, 0xf5, 0x21, 0x00


	//----- nvinfo : EIATTR_KPARAM_INFO
	.align		4
.L_13445:
        /*00d8*/ 	.byte	0x04, 0x17
        /*00da*/ 	.short	(.L_13447 - .L_13446)
.L_13446:
        /*00dc*/ 	.word	0x00000000
        /*00e0*/ 	.short	0x0008
        /*00e2*/ 	.short	0x0038
        /*00e4*/ 	.byte	0x00, 0xf5, 0x21, 0x00


	//----- nvinfo : EIATTR_KPARAM_INFO
	.align		4
.L_13447:
        /*00e8*/ 	.byte	0x04, 0x17
        /*00ea*/ 	.short	(.L_13449 - .L_13448)
.L_13448:
        /*00ec*/ 	.word	0x00000000
        /*00f0*/ 	.short	0x0007
        /*00f2*/ 	.short	0x0034
        /*00f4*/ 	.byte	0x00, 0xf0, 0x11, 0x00


	//----- nvinfo : EIATTR_KPARAM_INFO
	.align		4
.L_13449:
        /*00f8*/ 	.byte	0x04, 0x17
        /*00fa*/ 	.short	(.L_13451 - .L_13450)
.L_13450:
        /*00fc*/ 	.word	0x00000000
        /*0100*/ 	.short	0x0006
        /*0102*/ 	.short	0x0030
        /*0104*/ 	.byte	0x00, 0xf0, 0x11, 0x00


	//----- nvinfo : EIATTR_KPARAM_INFO
	.align		4
.L_13451:
        /*0108*/ 	.byte	0x04, 0x17
        /*010a*/ 	.short	(.L_13453 - .L_13452)
.L_13452:
        /*010c*/ 	.word	0x00000000
        /*0110*/ 	.short	0x0005
        /*0112*/ 	.short	0x0028
        /*0114*/ 	.byte	0x00, 0xf5, 0x21, 0x00


	//----- nvinfo : EIATTR_KPARAM_INFO
	.align		4
.L_13453:
        /*0118*/ 	.byte	0x04, 0x17
        /*011a*/ 	.short	(.L_13455 - .L_13454)
.L_13454:
        /*011c*/ 	.word	0x00000000
        /*0120*/ 	.short	0x0004
        /*0122*/ 	.short	0x0020
        /*0124*/ 	.byte	0x00, 0xf5, 0x21, 0x00


	//----- nvinfo : EIATTR_KPARAM_INFO
	.align		4
.L_13455:
        /*0128*/ 	.byte	0x04, 0x17
        /*012a*/ 	.short	(.L_13457 - .L_13456)
.L_13456:
        /*012c*/ 	.word	0x00000000
        /*0130*/ 	.short	0x0003
        /*0132*/ 	.short	0x0018
        /*0134*/ 	.byte	0x00, 0xf5, 0x21, 0x00


	//----- nvinfo : EIATTR_KPARAM_INFO
	.align		4
.L_13457:
        /*0138*/ 	.byte	0x04, 0x17
        /*013a*/ 	.short	(.L_13459 - .L_13458)
.L_13458:
        /*013c*/ 	.word	0x00000000
        /*0140*/ 	.short	0x0002
        /*0142*/ 	.short	0x0010
        /*0144*/ 	.byte	0x00, 0xf5, 0x21, 0x00


	//----- nvinfo : EIATTR_KPARAM_INFO
	.align		4
.L_13459:
        /*0148*/ 	.byte	0x04, 0x17
        /*014a*/ 	.short	(.L_13461 - .L_13460)
.L_13460:
        /*014c*/ 	.word	0x00000000
        /*0150*/ 	.short	0x0001
        /*0152*/ 	.short	0x0008
        /*0154*/ 	.byte	0x00, 0xf5, 0x21, 0x00


	//----- nvinfo : EIATTR_KPARAM_INFO
	.align		4
.L_13461:
        /*0158*/ 	.byte	0x04, 0x17
        /*015a*/ 	.short	(.L_13463 - .L_13462)
.L_13462:
        /*015c*/ 	.word	0x00000000
        /*0160*/ 	.short	0x0000
        /*0162*/ 	.short	0x0000
        /*0164*/ 	.byte	0x00, 0xf5, 0x21, 0x00


	//----- nvinfo : EIATTR_SPARSE_MMA_MASK
	.align		4
.L_13463:
        /*0168*/ 	.byte	0x03, 0x50
        /*016a*/ 	.short	0x0000


	//----- nvinfo : EIATTR_MAXREG_COUNT
	.align		4
        /*016c*/ 	.byte	0x03, 0x1b
        /*016e*/ 	.short	0x00ff


	//----- nvinfo : EIATTR_NUM_BARRIERS
	.align		4
        /*0170*/ 	.byte	0x02, 0x4c
        /*0172*/ 	.byte	0x01
	.zero		1


	//----- nvinfo : EIATTR_EXTERNS
	.align		4
        /*0174*/ 	.byte	0x04, 0x0f
        /*0176*/ 	.short	(.L_13465 - .L_13464)


	//   ....[0]....
	.align		4
.L_13464:
        /*0178*/ 	.word	index@(__assertfail)


	//----- nvinfo : EIATTR_MERCURY_ISA_VERSION
	.align		4
.L_13465:
        /*017c*/ 	.byte	0x03, 0x5f
        /*017e*/ 	.short	0x0101


	//----- nvinfo : EIATTR_COOP_GROUP_MASK_REGIDS
	.align		4
        /*0180*/ 	.byte	0x04, 0x29
        /*0182*/ 	.short	(.L_13467 - .L_13466)


	//   ....[0]....
.L_13466:
        /*0184*/ 	.word	0xffffffff


	//   ....[1]....
        /*0188*/ 	.word	0xffffffff


	//   ....[2]....
        /*018c*/ 	.word	0xffffffff


	//   ....[3]....
        /*0190*/ 	.word	0xffffffff


	//   ....[4]....
        /*0194*/ 	.word	0xffffffff


	//   ....[5]....
        /*0198*/ 	.word	0xffffffff


	//   ....[6]....
        /*019c*/ 	.word	0xffffffff


	//   ....[7]....
        /*01a0*/ 	.word	0xffffffff


	//   ....[8]....
        /*01a4*/ 	.word	0xffffffff


	//   ....[9]....
        /*01a8*/ 	.word	0xffffffff


	//   ....[10]....
        /*01ac*/ 	.word	0xffffffff


	//   ....[11]....
        /*01b0*/ 	.word	0xffffffff


	//   ....[12]....
        /*01b4*/ 	.word	0xffffffff


	//   ....[13]....
        /*01b8*/ 	.word	0xffffffff


	//   ....[14]....
        /*01bc*/ 	.word	0xffffffff


	//   ....[15]....
        /*01c0*/ 	.word	0xffffffff


	//   ....[16]....
        /*01c4*/ 	.word	0x0500000f


	//   ....[17]....
        /*01c8*/ 	.word	0x0500000f


	//   ....[18]....
        /*01cc*/ 	.word	0x0500000f


	//   ....[19]....
        /*01d0*/ 	.word	0x0500000f


	//   ....[20]....
        /*01d4*/ 	.word	0x0500000f


	//----- nvinfo : EIATTR_COOP_GROUP_INSTR_OFFSETS
	.align		4
.L_13467:
        /*01d8*/ 	.byte	0x04, 0x28
        /*01da*/ 	.short	(.L_13469 - .L_13468)


	//   ....[0]....
.L_13468:
        /*01dc*/ 	.word	0x000003c0


	//   ....[1]....
        /*01e0*/ 	.word	0x000003e0


	//   ....[2]....
        /*01e4*/ 	.word	0x00000400


	//   ....[3]....
        /*01e8*/ 	.word	0x00000420


	//   ....[4]....
        /*01ec*/ 	.word	0x00000440


	//   ....[5]....
        /*01f0*/ 	.word	0x00000540


	//   ....[6]....
        /*01f4*/ 	.word	0x00000560


	//   ....[7]....
        /*01f8*/ 	.word	0x00000590


	//   ....[8]....
        /*01fc*/ 	.word	0x000013e0


	//   ....[9]....
        /*0200*/ 	.word	0x00001410


	//   ....[10]....
        /*0204*/ 	.word	0x00001430


	//   ....[11]....
        /*0208*/ 	.word	0x00001450


	//   ....[12]....
        /*020c*/ 	.word	0x00001470


	//   ....[13]....
        /*0210*/ 	.word	0x000014c0


	//   ....[14]....
        /*0214*/ 	.word	0x000014e0


	//   ....[15]....
        /*0218*/ 	.word	0x00001500


	//   ....[16]....
        /*021c*/ 	.word	0x00002a40


	//   ....[17]....
        /*0220*/ 	.word	0x00002aa0


	//   ....[18]....
        /*0224*/ 	.word	0x00002b00


	//   ....[19]....
        /*0228*/ 	.word	0x00002b60


	//   ....[20]....
        /*022c*/ 	.word	0x00002bc0


	//----- nvinfo : EIATTR_VRC_CTA_INIT_COUNT
	.align		4
.L_13469:
        /*0230*/ 	.byte	0x02, 0x4a
	.zero		1
	.zero		1


	//----- nvinfo : EIATTR_SYSCALL_OFFSETS
	.align		4
        /*0234*/ 	.byte	0x04, 0x46
        /*0236*/ 	.short	(.L_13471 - .L_13470)


	//   ....[0]....
.L_13470:
        /*0238*/ 	.word	0x00000320


	//----- nvinfo : EIATTR_EXIT_INSTR_OFFSETS
	.align		4
.L_13471:
        /*023c*/ 	.byte	0x04, 0x1c
        /*023e*/ 	.short	(.L_13473 - .L_13472)


	//   ....[0]....
.L_13472:
        /*0240*/ 	.word	0x000000d0


	//   ....[1]....
        /*0244*/ 	.word	0x00002760


	//   ....[2]....
        /*0248*/ 	.word	0x00002790


	//   ....[3]....
        /*024c*/ 	.word	0x000029f0


	//----- nvinfo : EIATTR_CRS_STACK_SIZE
	.align		4
.L_13473:
        /*0250*/ 	.byte	0x04, 0x1e
        /*0252*/ 	.short	(.L_13475 - .L_13474)
.L_13474:
        /*0254*/ 	.word	0x00000000


	//----- nvinfo : EIATTR_CBANK_PARAM_SIZE
	.align		4
.L_13475:
        /*0258*/ 	.byte	0x03, 0x19
        /*025a*/ 	.short	0x008c


	//----- nvinfo : EIATTR_PARAM_CBANK
	.align		4
        /*025c*/ 	.byte	0x04, 0x0a
        /*025e*/ 	.short	(.L_13477 - .L_13476)
	.align		4
.L_13476:
        /*0260*/ 	.word	index@(.nv.constant0._ZN4vllm25paged_attention_v2_kernelI13__nv_bfloat16hLi112ELi32ELi128ELNS_18Fp8KVCacheDataTypeE1ELb0ELi512EEEvPfS3_PT_PKS4_PKT0_SA_ifPKiSC_iPKfiiiSE_SE_iiiii)
        /*0264*/ 	.short	0x0380
        /*0266*/ 	.short	0x008c


	//----- nvinfo : EIATTR_SW_WAR
	.align		4
.L_13477:
        /*0268*/ 	.byte	0x04, 0x36
        /*026a*/ 	.short	(.L_13479 - .L_13478)
.L_13478:
        /*026c*/ 	.word	0x00000008
.L_13479:


//--------------------- .nv.info._ZN4vllm25paged_attention_v2_kernelI13__nv_bfloat16hLi96ELi32ELi128ELNS_18Fp8KVCacheDataTypeE1ELb0ELi512EEEvPfS3_PT_PKS4_PKT0_SA_ifPKiSC_iPKfiiiSE_SE_iiiii --------------------------
	.section	.nv.info._ZN4vllm25paged_attention_v2_kernelI13__nv_bfloat16hLi96ELi32ELi128ELNS_18Fp8KVCacheDataTypeE1ELb0ELi512EEEvPfS3_PT_PKS4_PKT0_SA_ifPKiSC_iPKfiiiSE_SE_iiiii,"",@"SHT_CUDA_INFO"
	.sectionflags	@""
	.align	4


	//----- nvinfo : EIATTR_CUDA_API_VERSION
	.align		4
        /*0000*/ 	.byte	0x04, 0x37
        /*0002*/ 	.short	(.L_13481 - .L_13480)
.L_13480:
        /*0004*/ 	.word	0x00000082


	//----- nvinfo : EIATTR_KPARAM_INFO
	.align		4
.L_13481:
        /*0008*/ 	.byte	0x04, 0x17
        /*000a*/ 	.short	(.L_13483 - .L_13482)
.L_13482:
        /*000c*/ 	.word	0x00000000
        /*0010*/ 	.short	0x0015
        /*0012*/ 	.short	0x0088
        /*0014*/ 	.byte	0x00, 0xf0, 0x11, 0x00


	//----- nvinfo : EIATTR_KPARAM_INFO
	.align		4
.L_13483:
        /*0018*/ 	.byte	0x04, 0x17
        /*001a*/ 	.short	(.L_13485 - .L_13484)
.L_13484:
        /*001c*/ 	.word	0x00000000
        /*0020*/ 	.short	0x0014
        /*0022*/ 	.short	0x0084
        /*0024*/ 	.byte	0x00, 0xf0, 0x11, 0x00


	//----- nvinfo : EIATTR_KPARAM_INFO
	.align		4
.L_13485:
        /*0028*/ 	.byte	0x04, 0x17
        /*002a*/ 	.short	(.L_13487 - .L_13486)
.L_13486:
        /*002c*/ 	.word	0x00000000
        /*0030*/ 	.short	0x0013
        /*0032*/ 	.short	0x0080
        /*0034*/ 	.byte	0x00, 0xf0, 0x11, 0x00


	//----- nvinfo : EIATTR_KPARAM_INFO
	.align		4
.L_13487:
        /*0038*/ 	.byte	0x04, 0x17
        /*003a*/ 	.short	(.L_13489 - .L_13488)
.L_13488:
        /*003c*/ 	.word	0x00000000
        /*0040*/ 	.short	0x0012
        /*0042*/ 	.short	0x007c
        /*0044*/ 	.byte	0x00, 0xf0, 0x11, 0x00


	//----- nvinfo : EIATTR_KPARAM_INFO
	.align		4
.L_13489:
        /*0048*/ 	.byte	0x04, 0x17
        /*004a*/ 	.short	(.L_13491 - .L_13490)
.L_13490:
        /*004c*/ 	.word	0x00000000
        /*0050*/ 	.short	0x0011
        /*0052*/ 	.short	0x0078
        /*0054*/ 	.byte	0x00, 0xf0, 0x11, 0x00


	//----- nvinfo : EIATTR_KPARAM_INFO
	.align		4
.L_13491:
        /*0058*/ 	.byte	0x04, 0x17
        /*005a*/ 	.short	(.L_13493 - .L_13492)
.L_13492:
        /*005c*/ 	.word	0x00000000
        /*0060*/ 	.short	0x0010
        /*0062*/ 	.short	0x0070
        /*0064*/ 	.byte	0x00, 0xf5, 0x21, 0x00


	//----- nvinfo : EIATTR_KPARAM_INFO
	.align		4
.L_13493:
        /*0068*/ 	.byte	0x04, 0x17
        /*006a*/ 	.short	(.L_13495 - .L_13494)
.L_13494:
        /*006c*/ 	.word	0x00000000
        /*0070*/ 	.short	0x000f
        /*0072*/ 	.short	0x0068
        /*0074*/ 	.byte	0x00, 0xf5, 0x21, 0x00


	//----- nvinfo : EIATTR_KPARAM_INFO
	.align		4
.L_13495:
        /*0078*/ 	.byte	0x04, 0x17
        /*007a*/ 	.short	(.L_13497 - .L_13496)
.L_13496:
        /*007c*/ 	.word	0x00000000
        /*0080*/ 	.short	0x000e
        /*0082*/ 	.short	0x0060
        /*0084*/ 	.byte	0x00, 0xf0, 0x11, 0x00


	//----- nvinfo : EIATTR_KPARAM_INFO
	.align		4
.L_13497:
        /*0088*/ 	.byte	0x04, 0x17
        /*008a*/ 	.short	(.L_13499 - .L_13498)
.L_13498:
        /*008c*/ 	.word	0x00000000
        /*0090*/ 	.short	0x000d
        /*0092*/ 	.short	0x005c
        /*0094*/ 	.byte	0x00, 0xf0, 0x11, 0x00


	//----- nvinfo : EIATTR_KPARAM_INFO
	.align		4
.L_13499:
        /*0098*/ 	.byte	0x04, 0x17
        /*009a*/ 	.short	(.L_13501 - .L_13500)
.L_13500:
        /*009c*/ 	.word	0x00000000
        /*00a0*/ 	.short	0x000c
        /*00a2*/ 	.short	0x0058
        /*00a4*/ 	.byte	0x00, 0xf0, 0x11, 0x00


	//----- nvinfo : EIATTR_KPARAM_INFO
	.align		4
.L_13501:
        /*00a8*/ 	.byte	0x04, 0x17
        /*00aa*/ 	.short	(.L_13503 - .L_13502)
.L_13502:
        /*00ac*/ 	.word	0x00000000
        /*00b0*/ 	.short	0x000b
        /*00b2*/ 	.short	0x0050
        /*00b4*/ 	.byte	0x00, 0xf5, 0x21, 0x00


	//----- nvinfo : EIATTR_KPARAM_INFO
	.align		4
.L_13503:
        /*00b8*/ 	.byte	0x04, 0x17
        /*00ba*/ 	.short	(.L_13505 - .L_13504)
.L_13504:
        /*00bc*/ 	.word	0x00000000
        /*00c0*/ 	.short	0x000a
        /*00c2*/ 	.short	0x0048
        /*00c4*/ 	.byte	0x00, 0xf0, 0x11, 0x00


	//----- nvinfo : EIATTR_KPARAM_INFO
	.align		4
.L_13505:
        /*00c8*/ 	.byte	0x04, 0x17
        /*00ca*/ 	.short	(.L_13507 - .L_13506)
.L_13506:
        /*00cc*/ 	.word	0x00000000
        /*00d0*/ 	.short	0x0009
        /*00d2*/ 	.short	0x0040
        /*00d4*/ 	.byte	0x00, 0xf5, 0x21, 0x00


	//----- nvinfo : EIATTR_KPARAM_INFO
	.align		4
.L_13507:
        /*00d8*/ 	.byte	0x04, 0x17
        /*00da*/ 	.short	(.L_13509 - .L_13508)
.L_13508:
        /*00dc*/ 	.word	0x00000000
        /*00e0*/ 	.short	0x0008
        /*00e2*/ 	.short	0x0038
        /*00e4*/ 	.byte	0x00, 0xf5, 0x21, 0x00


	//----- nvinfo : EIATTR_KPARAM_INFO
	.align		4
.L_13509:
        /*00e8*/ 	.byte	0x04, 0x17
        /*00ea*/ 	.short	(.L_13511 - .L_13510)
.L_13510:
        /*00ec*/ 	.word	0x00000000
        /*00f0*/ 	.short	0x0007
        /*00f2*/ 	.short	0x0034
        /*00f4*/ 	.byte	0x00, 0xf0, 0x11, 0x00


	//----- nvinfo : EIATTR_KPARAM_INFO
	.align		4
.L_13511:
        /*00f8*/ 	.byte	0x04, 0x17
        /*00fa*/ 	.short	(.L_13513 - .L_13512)
.L_13512:
        /*00fc*/ 	.word	0x00000000
        /*0100*/ 	.short	0x0006
        /*0102*/ 	.short	0x0030
        /*0104*/ 	.byte	0x00, 0xf0, 0x11, 0x00


	//----- nvinfo : EIATTR_KPARAM_INFO
	.align		4
.L_13513:
        /*0108*/ 	.byte	0x04, 0x17
        /*010a*/ 	.short	(.L_13515 - .L_13514)
.L_13514:
        /*010c*/ 	.word	0x00000000
        /*0110*/ 	.short	0x0005
        /*0112*/ 	.short	0x0028
        /*0114*/ 	.byte	0x00, 0xf5, 0x21, 0x00


	//----- nvinfo : EIATTR_KPARAM_INFO
	.align		4
.L_13515:
        /*0118*/ 	.byte	0x04, 0x17
        /*011a*/ 	.short	(.L_13517 - .L_13516)
.L_13516:
        /*011c*/ 	.word	0x00000000
        /*0120*/ 	.short	0x0004
        /*0122*/ 	.short	0x0020
        /*0124*/ 	.byte	0x00, 0xf5, 0x21, 0x00


	//----- nvinfo : EIATTR_KPARAM_INFO
	.align		4
.L_13517:
        /*0128*/ 	.byte	0x04, 0x17
        /*012a*/ 	.short	(.L_13519 - .L_13518)
.L_13518:
        /*012c*/ 	.word	0x00000000
        /*0130*/ 	.short	0x0003
        /*0132*/ 	.short	0x0018
        /*0134*/ 	.byte	0x00, 0xf5, 0x21, 0x00


	//----- nvinfo : EIATTR_KPARAM_INFO
	.align		4
.L_13519:
        /*0138*/ 	.byte	0x04, 0x17
        /*013a*/ 	.short	(.L_13521 - .L_13520)
.L_13520:
        /*013c*/ 	.word	0x00000000
        /*0140*/ 	.short	0x0002
        /*0142*/ 	.short	0x0010
        /*0144*/ 	.byte	0x00, 0xf5, 0x21, 0x00


	//----- nvinfo : EIATTR_KPARAM_INFO
	.align		4
.L_13521:
        /*0148*/ 	.byte	0x04, 0x17
        /*014a*/ 	.short	(.L_13523 - .L_13522)
.L_13522:
        /*014c*/ 	.word	0x00000000
        /*0150*/ 	.short	0x0001
        /*0152*/ 	.short	0x0008
        /*0154*/ 	.byte	0x00, 0xf5, 0x21, 0x00


	//----- nvinfo : EIATTR_KPARAM_INFO
	.align		4
.L_13523:
        /*0158*/ 	.byte	0x04, 0x17
        /*015a*/ 	.short	(.L_13525 - .L_13524)
.L_13524:
        /*015c*/ 	.word	0x00000000
        /*0160*/ 	.short	0x0000
        /*0162*/ 	.short	0x0000
        /*0164*/ 	.byte	0x00, 0xf5, 0x21, 0x00


	//----- nvinfo : EIATTR_SPARSE_MMA_MASK
	.align		4
.L_13525:
        /*0168*/ 	.byte	0x03, 0x50
        /*016a*/ 	.short	0x0000


	//----- nvinfo : EIATTR_MAXREG_COUNT
	.align		4
        /*016c*/ 	.byte	0x03, 0x1b
        /*016e*/ 	.short	0x00ff


	//----- nvinfo : EIATTR_NUM_BARRIERS
	.align		4
        /*0170*/ 	.byte	0x02, 0x4c
        /*0172*/ 	.byte	0x01
	.zero		1


	//----- nvinfo : EIATTR_EXTERNS
	.align		4
        /*0174*/ 	.byte	0x04, 0x0f
        /*0176*/ 	.short	(.L_13527 - .L_13526)


	//   ....[0]....
	.align		4
.L_13526:
        /*0178*/ 	.word	index@(__assertfail)


	//----- nvinfo : EIATTR_MERCURY_ISA_VERSION
	.align		4
.L_13527:
        /*017c*/ 	.byte	0x03, 0x5f
        /*017e*/ 	.short	0x0101


	//----- nvinfo : EIATTR_COOP_GROUP_MASK_REGIDS
	.align		4
        /*0180*/ 	.byte	0x04, 0x29
        /*0182*/ 	.short	(.L_13529 - .L_13528)


	//   ....[0]....
.L_13528:
        /*0184*/ 	.word	0xffffffff


	//   ....[1]....
        /*0188*/ 	.word	0xffffffff


	//   ....[2]....
        /*018c*/ 	.word	0xffffffff


	//   ....[3]....
        /*0190*/ 	.word	0xffffffff


	//   ....[4]....
        /*0194*/ 	.word	0xffffffff


	//   ....[5]....
        /*0198*/ 	.word	0xffffffff


	//   ....[6]....
        /*019c*/ 	.word	0xffffffff


	//   ....[7]....
        /*01a0*/ 	.word	0xffffffff


	//   ....[8]....
        /*01a4*/ 	.word	0xffffffff


	//   ....[9]....
        /*01a8*/ 	.word	0xffffffff


	//   ....[10]....
        /*01ac*/ 	.word	0xffffffff


	//   ....[11]....
        /*01b0*/ 	.word	0xffffffff


	//   ....[12]....
        /*01b4*/ 	.word	0xffffffff


	//   ....[13]....
        /*01b8*/ 	.word	0xffffffff


	//   ....[14]....
        /*01bc*/ 	.word	0xffffffff


	//   ....[15]....
        /*01c0*/ 	.word	0xffffffff


	//   ....[16]....
        /*01c4*/ 	.word	0x0500000f


	//   ....[17]....
        /*01c8*/ 	.word	0x0500000f


	//   ....[18]....
        /*01cc*/ 	.word	0x0500000f


	//   ....[19]....
        /*01d0*/ 	.word	0x0500000f


	//   ....[20]....
        /*01d4*/ 	.word	0x0500000f


	//----- nvinfo : EIATTR_COOP_GROUP_INSTR_OFFSETS
	.align		4
.L_13529:
        /*01d8*/ 	.byte	0x04, 0x28
        /*01da*/ 	.short	(.L_13531 - .L_13530)


	//   ....[0]....
.L_13530:
        /*01dc*/ 	.word	0x000003c0


	//   ....[1]....
        /*01e0*/ 	.word	0x000003e0


	//   ....[2]....
        /*01e4*/ 	.word	0x00000400


	//   ....[3]....
        /*01e8*/ 	.word	0x00000420


	//   ....[4]....
        /*01ec*/ 	.word	0x00000440


	//   ....[5]....
        /*01f0*/ 	.word	0x00000540


	//   ....[6]....
        /*01f4*/ 	.word	0x00000560


	//   ....[7]....
        /*01f8*/ 	.word	0x00000590


	//   ....[8]....
        /*01fc*/ 	.word	0x000013e0


	//   ....[9]....
        /*0200*/ 	.word	0x00001410


	//   ....[10]....
        /*0204*/ 	.word	0x00001430


	//   ....[11]....
        /*0208*/ 	.word	0x00001450


	//   ....[12]....
        /*020c*/ 	.word	0x00001470


	//   ....[13]....
        /*0210*/ 	.word	0x000014c0


	//   ....[14]....
        /*0214*/ 	.word	0x000014e0


	//   ....[15]....
        /*0218*/ 	.word	0x00001500


	//   ....[16]....
        /*021c*/ 	.word	0x00002920


	//   ....[17]....
        /*0220*/ 	.word	0x00002980


	//   ....[18]....
        /*0224*/ 	.word	0x000029e0


	//   ....[19]....
        /*0228*/ 	.word	0x00002a40


	//   ....[20]....
        /*022c*/ 	.word	0x00002aa0


	//----- nvinfo : EIATTR_VRC_CTA_INIT_COUNT
	.align		4
.L_13531:
        /*0230*/ 	.byte	0x02, 0x4a
	.zero		1
	.zero		1


	//----- nvinfo : EIATTR_SYSCALL_OFFSETS
	.align		4
        /*0234*/ 	.byte	0x04, 0x46
        /*0236*/ 	.short	(.L_13533 - .L_13532)


	//   ....[0]....
.L_13532:
        /*0238*/ 	.word	0x00000320


	//----- nvinfo : EIATTR_EXIT_INSTR_OFFSETS
	.align		4
.L_13533:
        /*023c*/ 	.byte	0x04, 0x1c
        /*023e*/ 	.short	(.L_13535 - .L_13534)


	//   ....[0]....
.L_13534:
        /*0240*/ 	.word	0x000000d0


	//   ....[1]....
        /*0244*/ 	.word	0x00002680


	//   ....[2]....
        /*0248*/ 	.word	0x000026b0


	//   ....[3]....
        /*024c*/ 	.word	0x000028d0


	//----- nvinfo : EIATTR_CRS_STACK_SIZE
	.align		4
.L_13535:
        /*0250*/ 	.byte	0x04, 0x1e
        /*0252*/ 	.short	(.L_13537 - .L_13536)
.L_13536:
        /*0254*/ 	.word	0x00000000


	//----- nvinfo : EIATTR_CBANK_PARAM_SIZE
	.align		4
.L_13537:
        /*0258*/ 	.byte	0x03, 0x19
        /*025a*/ 	.short	0x008c


	//----- nvinfo : EIATTR_PARAM_CBANK
	.align		4
        /*025c*/ 	.byte	0x04, 0x0a
        /*025e*/ 	.short	(.L_13539 - .L_13538)
	.align		4
.L_13538:
        /*0260*/ 	.word	index@(.nv.constant0._ZN4vllm25paged_attention_v2_kernelI13__nv_bfloat16hLi96ELi32ELi128ELNS_18Fp8KVCacheDataTypeE1ELb0ELi512EEEvPfS3_PT_PKS4_PKT0_SA_ifPKiSC_iPKfiiiSE_SE_iiiii)
        /*0264*/ 	.short	0x0380
        /*0266*/ 	.short	0x008c


	//----- nvinfo : EIATTR_SW_WAR
	.align		4
.L_13539:
        /*0268*/ 	.byte	0x04, 0x36
        /*026a*/ 	.short	(.L_13541 - .L_13540)
.L_13540:
        /*026c*/ 	.word	0x00000008
.L_13541:


//--------------------- .nv.info._ZN4vllm25paged_attention_v2_kernelI13__nv_bfloat16hLi80ELi32ELi128ELNS_18Fp8KVCacheDataTypeE1ELb0ELi512EEEvPfS3_PT_PKS4_PKT0_SA_ifPKiSC_iPKfiiiSE_SE_iiiii --------------------------
	.section	.nv.info._ZN4vllm25paged_attention_v2_kernelI13__nv_bfloat16hLi80ELi32ELi128ELNS_18Fp8KVCacheDataTypeE1ELb0ELi512EEEvPfS3_PT_PKS4_PKT0_SA_ifPKiSC_iPKfiiiSE_SE_iiiii,"",@"SHT_CUDA_INFO"
	.sectionflags	@""
	.align	4


	//----- nvinfo : EIATTR_CUDA_API_VERSION
	.align		4
        /*0000*/ 	.byte	0x04, 0x37
        /*0002*/ 	.short	(.L_13543 - .L_13542)
.L_13542:
        /*0004*/ 	.word	0x00000082


	//----- nvinfo : EIATTR_KPARAM_INFO
	.align		4
.L_13543:
        /*0008*/ 	.byte	0x04, 0x17
        /*000a*/ 	.short	(.L_13545 - .L_13544)
.L_13544:
        /*000c*/ 	.word	0x00000000
        /*0010*/ 	.short	0x0015
        /*0012*/ 	.short	0x0088
        /*0014*/ 	.byte	0x00, 0xf0, 0x11, 0x00


	//----- nvinfo : EIATTR_KPARAM_INFO
	.align		4
.L_13545:
        /*0018*/ 	.byte	0x04, 0x17
        /*001a*/ 	.short	(.L_13547 - .L_13546)
.L_13546:
        /*001c*/ 	.word	0x00000000
        /*0020*/ 	.short	0x0014
        /*0022*/ 	.short	0x0084
        /*0024*/ 	.byte	0x00, 0xf0, 0x11, 0x00


	//----- nvinfo : EIATTR_KPARAM_INFO
	.align		4
.L_13547:
        /*0028*/ 	.byte	0x04, 0x17
        /*002a*/ 	.short	(.L_13549 - .L_13548)
.L_13548:
        /*002c*/ 	.word	0x00000000
        /*0030*/ 	.short	0x0013
        /*0032*/ 	.short	0x0080
        /*0034*/ 	.byte	0x00, 0xf0, 0x11, 0x00


	//----- nvinfo : EIATTR_KPARAM_INFO
	.align		4
.L_13549:
        /*0038*/ 	.byte	0x04, 0x17
        /*003a*/ 	.short	(.L_13551 - .L_13550)
.L_13550:
        /*003c*/ 	.word	0x00000000
        /*0040*/ 	.short	0x0012
        /*0042*/ 	.short	0x007c
        /*0044*/ 	.byte	0x00, 0xf0, 0x11, 0x00


	//----- nvinfo : EIATTR_KPARAM_INFO
	.align		4
.L_13551:
        /*0048*/ 	.byte	0x04, 0x17
        /*004a*/ 	.short	(.L_13553 - .L_13552)
.L_13552:
        /*004c*/ 	.word	0x00000000
        /*0050*/ 	.short	0x0011
        /*0052*/ 	.short	0x0078
        /*0054*/ 	.byte	0x00, 0xf0, 0x11, 0x00


	//----- nvinfo : EIATTR_KPARAM_INFO
	.align		4
.L_13553:
        /*0058*/ 	.byte	0x04, 0x17
        /*005a*/ 	.short	(.L_13555 - .L_13554)
.L_13554:
        /*005c*/ 	.word	0x00000000
        /*0060*/ 	.short	0x0010
        /*0062*/ 	.short	0x0070
        /*0064*/ 	.byte	0x00, 0xf5, 0x21, 0x00


	//----- nvinfo : EIATTR_KPARAM_INFO
	.align		4
.L_13555:
        /*0068*/ 	.byte	0x04, 0x17
        /*006a*/ 	.short	(.L_13557 - .L_13556)
.L_13556:
        /*006c*/ 	.word	0x00000000
        /*0070*/ 	.short	0x000f
        /*0072*/ 	.short	0x0068
        /*0074*/ 	.byte	0x00, 0xf5, 0x21, 0x00


	//----- nvinfo : EIATTR_KPARAM_INFO
	.align		4
.L_13557:
        /*0078*/ 	.byte	0x04, 0x17
        /*007a*/ 	.short	(.L_13559 - .L_13558)
.L_13558:
        /*007c*/ 	.word	0x00000000
        /*0080*/ 	.short	0x000e
        /*0082*/ 	.short	0x0060
        /*0084*/ 	.byte	0x00, 0xf0, 0x11, 0x00


	//----- nvinfo : EIATTR_KPARAM_INFO
	.align		4
.L_13559:
        /*0088*/ 	.byte	0x04, 0x17
        /*008a*/ 	.short	(.L_13561 - .L_13560)
.L_13560:
        /*008c*/ 	.word	0x00000000
        /*0090*/ 	.short	0x000d
        /*0092*/ 	.short	0x005c
        /*0094*/ 	.byte	0x00, 0xf0, 0x11, 0x00


	//----- nvinfo : EIATTR_KPARAM_INFO
	.align		4
.L_13561:
        /*0098*/ 	.byte	0x04, 0x17
        /*009a*/ 	.short	(.L_13563 - .L_13562)
.L_13562:
        /*009c*/ 	.word	0x00000000
        /*00a0*/ 	.short	0x000c
        /*00a2*/ 	.short	0x0058
        /*00a4*/ 	.byte	0x00, 0xf0, 0x11, 0x00


	//----- nvinfo : EIATTR_KPARAM_INFO
	.align		4
.L_13563:
        /*00a8*/ 	.byte	0x04, 0x17
        /*00aa*/ 	.short	(.L_13565 - .L_13564)
.L_13564:
        /*00ac*/ 	.word	0x00000000
        /*00b0*/ 	.short	0x000b
        /*00b2*/ 	.short	0x0050
        /*00b4*/ 	.byte	0x00, 0xf5, 0x21, 0x00


	//----- nvinfo : EIATTR_KPARAM_INFO
	.align		4
.L_13565:
        /*00b8*/ 	.byte	0x04, 0x17
        /*00ba*/ 	.short	(.L_13567 - .L_13566)
.L_13566:
        /*00bc*/ 	.word	0x00000000
        /*00c0*/ 	.short	0x000a
        /*00c2*/ 	.short	0x0048
        /*00c4*/ 	.byte	0x00, 0xf0, 0x11, 0x00


	//----- nvinfo : EIATTR_KPARAM_INFO
	.align		4
.L_13567:
        /*00c8*/ 	.byte	0x04, 0x17
        /*00ca*/ 	.short	(.L_13569 - .L_13568)
.L_13568:
        /*00cc*/ 	.word	0x00000000
        /*00d0*/ 	.short	0x0009
        /*00d2*/ 	.short	0x0040
        /*00d4*/ 	.byte	0x00, 0xf5, 0x21, 0x00


	//----- nvinfo : EIATTR_KPARAM_INFO
	.align		4
.L_13569:
        /*00d8*/ 	.byte	0x04, 0x17
        /*00da*/ 	.short	(.L_13571 - .L_13570)
.L_13570:
        /*00dc*/ 	.word	0x00000000
        /*00e0*/ 	.short	0x0008
        /*00e2*/ 	.short	0x0038
        /*00e4*/ 	.byte	0x00, 0xf5, 0x21, 0x00


	//----- nvinfo : EIATTR_KPARAM_INFO
	.align		4
.L_13571:
        /*00e8*/ 	.byte	0x04, 0x17
        /*00ea*/ 	.short	(.L_13573 - .L_13572)
.L_13572:
        /*00ec*/ 	.word	0x00000000
        /*00f0*/ 	.short	0x0007
        /*00f2*/ 	.short	0x0034
        /*00f4*/ 	.byte	0x00, 0xf0, 0x11, 0x00


	//----- nvinfo : EIATTR_KPARAM_INFO
	.align		4
.L_13573:
        /*00f8*/ 	.byte	0x04, 0x17
        /*00fa*/ 	.short	(.L_13575 - .L_13574)
.L_13574:
        /*00fc*/ 	.word	0x00000000
        /*0100*/ 	.short	0x0006
        /*0102*/ 	.short	0x0030
        /*0104*/ 	.byte	0x00, 0xf0, 0x11, 0x00


	//----- nvinfo : EIATTR_KPARAM_INFO
	.align		4
.L_13575:
        /*0108*/ 	.byte	0x04, 0x17
        /*010a*/ 	.short	(.L_13577 - .L_13576)
.L_13576:
        /*010c*/ 	.word	0x00000000
        /*0110*/ 	.short	0x0005
        /*0112*/ 	.short	0x0028
        /*0114*/ 	.byte	0x00, 0xf5, 0x21, 0x00


	//----- nvinfo : EIATTR_KPARAM_INFO
	.align		4
.L_13577:
        /*0118*/ 	.byte	0x04, 0x17
        /*011a*/ 	.short	(.L_13579 - .L_13578)
.L_13578:
        /*011c*/ 	.word	0x00000000
        /*0120*/ 	.short	0x0004
        /*0122*/ 	.short	0x0020
        /*0124*/ 	.byte	0x00, 0xf5, 0x21, 0x00


	//----- nvinfo : EIATTR_KPARAM_INFO
	.align		4
.L_13579:
        /*0128*/ 	.byte	0x04, 0x17
        /*012a*/ 	.short	(.L_13581 - .L_13580)
.L_13580:
        /*012c*/ 	.word	0x00000000
        /*0130*/ 	.short	0x0003
        /*0132*/ 	.short	0x0018
        /*0134*/ 	.byte	0x00, 0xf5, 0x21, 0x00


	//----- nvinfo : EIATTR_KPARAM_INFO
	.align		4
.L_13581:
        /*0138*/ 	.byte	0x04, 0x17
        /*013a*/ 	.short	(.L_13583 - .L_13582)
.L_13582:
        /*013c*/ 	.word	0x00000000
        /*0140*/ 	.short	0x0002
        /*0142*/ 	.short	0x0010
        /*0144*/ 	.byte	0x00, 0xf5, 0x21, 0x00


	//----- nvinfo : EIATTR_KPARAM_INFO
	.align		4
.L_13583:
        /*0148*/ 	.byte	0x04, 0x17
        /*014a*/ 	.short	(.L_13585 - .L_13584)
.L_13584:
        /*014c*/ 	.word	0x00000000
        /*0150*/ 	.short	0x0001
        /*0152*/ 	.short	0x0008
        /*0154*/ 	.byte	0x00, 0xf5, 0x21, 0x00


	//----- nvinfo : EIATTR_KPARAM_INFO
	.align		4
.L_13585:
        /*0158*/ 	.byte	0x04, 0x17
        /*015a*/ 	.short	(.L_13587 - .L_13586)
.L_13586:
        /*015c*/ 	.word	0x00000000
        /*0160*/ 	.short	0x0000
        /*0162*/ 	.short	0x0000
        /*0164*/ 	.byte	0x00, 0xf5, 0x21, 0x00


	//----- nvinfo : EIATTR_SPARSE_MMA_MASK
	.align		4
.L_13587:
        /*0168*/ 	.byte	0x03, 0x50
        /*016a*/ 	.short	0x0000


	//----- nvinfo : EIATTR_MAXREG_COUNT
	.align		4
        /*016c*/ 	.byte	0x03, 0x1b
        /*016e*/ 	.short	0x00ff


	//----- nvinfo : EIATTR_NUM_BARRIERS
	.align		4
        /*0170*/ 	.byte	0x02, 0x4c
        /*0172*/ 	.byte	0x01
	.zero		1


	//----- nvinfo : EIATTR_EXTERNS
	.align		4
        /*0174*/ 	.byte	0x04, 0x0f
        /*0176*/ 	.short	(.L_13589 - .L_13588)


	//   ....[0]....
	.align		4
.L_13588:
        /*0178*/ 	.word	index@(__assertfail)


	//----- nvinfo : EIATTR_MERCURY_ISA_VERSION
	.align		4
.L_13589:
        /*017c*/ 	.byte	0x03, 0x5f
        /*017e*/ 	.short	0x0101


	//----- nvinfo : EIATTR_COOP_GROUP_MASK_REGIDS
	.align		4
        /*0180*/ 	.byte	0x04, 0x29
        /*0182*/ 	.short	(.L_13591 - .L_13590)


	//   ....[0]....
.L_13590:
        /*0184*/ 	.word	0xffffffff


	//   ....[1]....
        /*0188*/ 	.word	0xffffffff


	//   ....[2]....
        /*018c*/ 	.word	0xffffffff


	//   ....[3]....
        /*0190*/ 	.word	0xffffffff


	//   ....[4]....
        /*0194*/ 	.word	0xffffffff


	//   ....[5]....
        /*0198*/ 	.word	0xffffffff


	//   ....[6]....
        /*019c*/ 	.word	0xffffffff


	//   ....[7]....
        /*01a0*/ 	.word	0xffffffff


	//   ....[8]....
        /*01a4*/ 	.word	0xffffffff


	//   ....[9]....
        /*01a8*/ 	.word	0xffffffff


	//   ....[10]....
        /*01ac*/ 	.word	0xffffffff


	//   ....[11]....
        /*01b0*/ 	.word	0xffffffff


	//   ....[12]....
        /*01b4*/ 	.word	0xffffffff


	//   ....[13]....
        /*01b8*/ 	.word	0xffffffff


	//   ....[14]....
        /*01bc*/ 	.word	0xffffffff


	//   ....[15]....
        /*01c0*/ 	.word	0xffffffff


	//   ....[16]....
        /*01c4*/ 	.word	0x0500000f


	//   ....[17]....
        /*01c8*/ 	.word	0x0500000f


	//   ....[18]....
        /*01cc*/ 	.word	0x0500000f


	//   ....[19]....
        /*01d0*/ 	.word	0x0500000f


	//   ....[20]....
        /*01d4*/ 	.word	0x0500000f


	//----- nvinfo : EIATTR_COOP_GROUP_INSTR_OFFSETS
	.align		4
.L_13591:
        /*01d8*/ 	.byte	0x04, 0x28
        /*01da*/ 	.short	(.L_13593 - .L_13592)


	//   ....[0]....
.L_13592:
        /*01dc*/ 	.word	0x000003c0


	//   ....[1]....
        /*01e0*/ 	.word	0x000003e0


	//   ....[2]....
        /*01e4*/ 	.word	0x00000400


	//   ....[3]....
        /*01e8*/ 	.word	0x00000420


	//   ....[4]....
        /*01ec*/ 	.word	0x00000440


	//   ....[5]....
        /*01f0*/ 	.word	0x00000540


	//   ....[6]....
        /*01f4*/ 	.word	0x00000560


	//   ....[7]....
        /*01f8*/ 	.word	0x00000590


	//   ....[8]....
        /*01fc*/ 	.word	0x000013e0


	//   ....[9]....
        /*0200*/ 	.word	0x00001410


	//   ....[10]....
        /*0204*/ 	.word	0x00001430


	//   ....[11]....
        /*0208*/ 	.word	0x00001450


	//   ....[12]....
        /*020c*/ 	.word	0x00001470


	//   ....[13]....
        /*0210*/ 	.word	0x000014c0


	//   ....[14]....
        /*0214*/ 	.word	0x000014e0


	//   ....[15]....
        /*0218*/ 	.word	0x00001500


	//   ....[16]....
        /*021c*/ 	.word	0x00002800


	//   ....[17]....
        /*0220*/ 	.word	0x00002860


	//   ....[18]....
        /*0224*/ 	.word	0x000028c0


	//   ....[19]....
        /*0228*/ 	.word	0x00002920


	//   ....[20]....
        /*022c*/ 	.word	0x00002980


	//----- nvinfo : EIATTR_VRC_CTA_INIT_COUNT
	.align		4
.L_13593:
        /*0230*/ 	.byte	0x02, 0x4a
	.zero		1
	.zero		1


	//----- nvinfo : EIATTR_SYSCALL_OFFSETS
	.align		4
        /*0234*/ 	.byte	0x04, 0x46
        /*0236*/ 	.short	(.L_13595 - .L_13594)


	//   ....[0]....
.L_13594:
        /*0238*/ 	.word	0x00000320


	//----- nvinfo : EIATTR_EXIT_INSTR_OFFSETS
	.align		4
.L_13595:
        /*023c*/ 	.byte	0x04, 0x1c
        /*023e*/ 	.short	(.L_13597 - .L_13596)


	//   ....[0]....
.L_13596:
        /*0240*/ 	.word	0x000000d0


	//   ....[1]....
        /*0244*/ 	.word	0x000025a0


	//   ....[2]....
        /*0248*/ 	.word	0x000025d0


	//   ....[3]....
        /*024c*/ 	.word	0x000027b0


	//----- nvinfo : EIATTR_CRS_STACK_SIZE
	.align		4
.L_13597:
        /*0250*/ 	.byte	0x04, 0x1e
        /*0252*/ 	.short	(.L_13599 - .L_13598)
.L_13598:
        /*0254*/ 	.word	0x00000000


	//----- nvinfo : EIATTR_CBANK_PARAM_SIZE
	.align		4
.L_13599:
        /*0258*/ 	.byte	0x03, 0x19
        /*025a*/ 	.short	0x008c


	//----- nvinfo : EIATTR_PARAM_CBANK
	.align		4
        /*025c*/ 	.byte	0x04, 0x0a
        /*025e*/ 	.short	(.L_13601 - .L_13600)
	.align		4
.L_13600:
        /*0260*/ 	.word	index@(.nv.constant0._ZN4vllm25paged_attention_v2_kernelI13__nv_bfloat16hLi80ELi32ELi128ELNS_18Fp8KVCacheDataTypeE1ELb0ELi512EEEvPfS3_PT_PKS4_PKT0_SA_ifPKiSC_iPKfiiiSE_SE_iiiii)
        /*0264*/ 	.short	0x0380
        /*0266*/ 	.short	0x008c


	//----- nvinfo : EIATTR_SW_WAR
	.align		4
.L_13601:
        /*0268*/ 	.byte	0x04, 0x36
        /*026a*/ 	.short	(.L_13603 - .L_13602)
.L_13602:
        /*026c*/ 	.word	0x00000008
.L_13603:


//--------------------- .nv.info._ZN4vllm25paged_attention_v2_kernelI13__nv_bfloat16hLi64ELi32ELi128ELNS_18Fp8KVCacheDataTypeE1ELb0ELi512EEEvPfS3_PT_PKS4_PKT0_SA_ifPKiSC_iPKfiiiSE_SE_iiiii --------------------------
	.section	.nv.info._ZN4vllm25paged_attention_v2_kernelI13__nv_bfloat16hLi64ELi32ELi128ELNS_18Fp8KVCacheDataTypeE1ELb0ELi512EEEvPfS3_PT_PKS4_PKT0_SA_ifPKiSC_iPKfiiiSE_SE_iiiii,"",@"SHT_CUDA_INFO"
	.sectionflags	@""
	.align	4


	//----- nvinfo : EIATTR_CUDA_API_VERSION
	.align		4
        /*0000*/ 	.byte	0x04, 0x37
        /*0002*/ 	.short	(.L_13605 - .L_13604)
.L_13604:
        /*0004*/ 	.word	0x00000082


	//----- nvinfo : EIATTR_KPARAM_INFO
	.align		4
.L_13605:
        /*0008*/ 	.byte	0x04, 0x17
        /*000a*/ 	.short	(.L_13607 - .L_13606)
.L_13606:
        /*000c*/ 	.word	0x00000000
        /*0010*/ 	.short	0x0015
        /*0012*/ 	.short	0x0088
        /*0014*/ 	.byte	0x00, 0xf0, 0x11, 0x00


	//----- nvinfo : EIATTR_KPARAM_INFO
	.align		4
.L_13607:
        /*0018*/ 	.byte	0x04, 0x17
        /*001a*/ 	.short	(.L_13609 - .L_13608)
.L_13608:
        /*001c*/ 	.word	0x00000000
        /*0020*/ 	.short	0x0014
        /*0022*/ 	.short	0x0084
        /*0024*/ 	.byte	0x00, 0xf0, 0x11, 0x00


	//----- nvinfo : EIATTR_KPARAM_INFO
	.align		4
.L_13609:
        /*0028*/ 	.byte	0x04, 0x17
        /*002a*/ 	.short	(.L_13611 - .L_13610)
.L_13610:
        /*002c*/ 	.word	0x00000000
        /*0030*/ 	.short	0x0013
        /*0032*/ 	.short	0x0080
        /*0034*/ 	.byte	0x00, 0xf0, 0x11, 0x00


	//----- nvinfo : EIATTR_KPARAM_INFO
	.align		4
.L_13611:
        /*0038*/ 	.byte	0x04, 0x17
        /*003a*/ 	.short	(.L_13613 - .L_13612)
.L_13612:
        /*003c*/ 	.word	0x00000000
        /*0040*/ 	.short	0x0012
        /*0042*/ 	.short	0x007c
        /*0044*/ 	.byte	0x00, 0xf0, 0x11, 0x00


	//----- nvinfo : EIATTR_KPARAM_INFO
	.align		4
.L_13613:
        /*0048*/ 	.byte	0x04, 0x17
        /*004a*/ 	.short	(.L_13615 - .L_13614)
.L_13614:
        /*004c*/ 	.word	0x00000000
        /*0050*/ 	.short	0x0011
        /*0052*/ 	.short	0x0078
        /*0054*/ 	.byte	0x00, 0xf0, 0x11, 0x00


	//----- nvinfo : EIATTR_KPARAM_INFO
	.align		4
.L_13615:
        /*0058*/ 	.byte	0x04, 0x17
        /*005a*/ 	.short	(.L_13617 - .L_13616)
.L_13616:
        /*005c*/ 	.word	0x00000000
        /*0060*/ 	.short	0x0010
        /*0062*/ 	.short	0x0070
        /*0064*/ 	.byte	0x00, 0xf5, 0x21, 0x00


	//----- nvinfo : EIATTR_KPARAM_INFO
	.align		4
.L_13617:
        /*0068*/ 	.byte	0x04, 0x17
        /*006a*/ 	.short	(.L_13619 - .L_13618)
.L_13618:
        /*006c*/ 	.word	0x00000000
        /*0070*/ 	.short	0x000f
        /*0072*/ 	.short	0x0068
        /*0074*/ 	.byte	0x00, 0xf5, 0x21, 0x00


	//----- nvinfo : EIATTR_KPARAM_INFO
	.align		4
.L_13619:
        /*0078*/ 	.byte	0x04, 0x17
        /*007a*/ 	.short	(.L_13621 - .L_13620)
.L_13620:
        /*007c*/ 	.word	0x00000000
        /*0080*/ 	.short	0x000e
        /*0082*/ 	.short	0x0060
        /*0084*/ 	.byte	0x00, 0xf0, 0x11, 0x00


	//----- nvinfo : EIATTR_KPARAM_INFO
	.align		4
.L_13621:
        /*0088*/ 	.byte	0x04, 0x17
        /*008a*/ 	.short	(.L_13623 - .L_13622)
.L_13622:
        /*008c*/ 	.word	0x00000000
        /*0090*/ 	.short	0x000d
        /*0092*/ 	.short	0x005c
        /*0094*/ 	.byte	0x00, 0xf0, 0x11, 0x00


	//----- nvinfo : EIATTR_KPARAM_INFO
	.align		4
.L_13623:
        /*0098*/ 	.byte	0x04, 0x17
        /*009a*/ 	.short	(.L_13625 - .L_13624)
.L_13624:
        /*009c*/ 	.word	0x00000000
        /*00a0*/ 	.short	0x000c
        /*00a2*/ 	.short	0x0058
        /*00a4*/ 	.byte	0x00, 0xf0, 0x11, 0x00


	//----- nvinfo : EIATTR_KPARAM_INFO
	.align		4
.L_13625:
        /*00a8*/ 	.byte	0x04, 0x17
        /*00aa*/ 	.short	(.L_13627 - .L_13626)
.L_13626:
        /*00ac*/ 	.word	0x00000000
        /*00b0*/ 	.short	0x000b
        /*00b2*/ 	.short	0x0050
        /*00b4*/ 	.byte	0x00, 0xf5, 0x21, 0x00


	//----- nvinfo : EIATTR_KPARAM_INFO
	.align		4
.L_13627:
        /*00b8*/ 	.byte	0x04, 0x17
        /*00ba*/ 	.short	(.L_13629 - .L_13628)
.L_13628:
        /*00bc*/ 	.word	0x00000000
        /*00c0*/ 	.short	0x000a
        /*00c2*/ 	.short	0x0048
        /*00c4*/ 	.byte	0x00, 0xf0, 0x11, 0x00


	//----- nvinfo : EIATTR_KPARAM_INFO
	.align		4
.L_13629:
        /*00c8*/ 	.byte	0x04, 0x17
        /*00ca*/ 	.short	(.L_13631 - .L_13630)
.L_13630:
        /*00cc*/ 	.word	0x00000000
        /*00d0*/ 	.short	0x0009
        /*00d2*/ 	.short	0x0040
        /*00d4*/ 	.byte	0x00, 0xf5, 0x21, 0x00


	//----- nvinfo : EIATTR_KPARAM_INFO
	.align		4
.L_13631:
        /*00d8*/ 	.byte	0x04, 0x17
        /*00da*/ 	.short	(.L_13633 - .L_13632)
.L_13632:
        /*00dc*/ 	.word	0x00000000
        /*00e0*/ 	.short	0x0008
        /*00e2*/ 	.short	0x0038
        /*00e4*/ 	.byte	0x00, 0xf5, 0x21, 0x00


	//----- nvinfo : EIATTR_KPARAM_INFO
	.align		4
.L_13633:
        /*00e8*/ 	.byte	0x04, 0x17
        /*00ea*/ 	.short	(.L_13635 - .L_13634)
.L_13634:
        /*00ec*/ 	.word	0x00000000
        /*00f0*/ 	.short	0x0007
        /*00f2*/ 	.short	0x0034
        /*00f4*/ 	.byte	0x00, 0xf0, 0x11, 0x00


	//----- nvinfo : EIATTR_KPARAM_INFO
	.align		4
.L_13635:
        /*00f8*/ 	.byte	0x04, 0x17
        /*00fa*/ 	.short	(.L_13637 - .L_13636)
.L_13636:
        /*00fc*/ 	.word	0x00000000
        /*0100*/ 	.short	0x0006
        /*0102*/ 	.short	0x0030
        /*0104*/ 	.byte	0x00, 0xf0, 0x11, 0x00


	//----- nvinfo : EIATTR_KPARAM_INFO
	.align		4
.L_13637:
        /*0108*/ 	.byte	0x04, 0x17
        /*010a*/ 	.short	(.L_13639 - .L_13638)
.L_13638:
        /*010c*/ 	.word	0x00000000
        /*0110*/ 	.short	0x0005
        /*0112*/ 	.short	0x0028
        /*0114*/ 	.byte	0x00, 0xf5, 0x21, 0x00


	//----- nvinfo : EIATTR_KPARAM_INFO
	.align		4
.L_13639:
        /*0118*/ 	.byte	0x04, 0x17
        /*011a*/ 	.short	(.L_13641 - .L_13640)
.L_13640:
        /*011c*/ 	.word	0x00000000
        /*0120*/ 	.short	0x0004
        /*0122*/ 	.short	0x0020
        /*0124*/ 	.byte	0x00, 0xf5, 0x21, 0x00


	//----- nvinfo : EIATTR_KPARAM_INFO
	.align		4
.L_13641:
        /*0128*/ 	.byte	0x04, 0x17
        /*012a*/ 	.short	(.L_13643 - .L_13642)
.L_13642:
        /*012c*/ 	.word	0x00000000
        /*0130*/ 	.short	0x0003
        /*0132*/ 	.short	0x0018
        /*0134*/ 	.byte	0x00, 0xf5, 0x21, 0x00


	//----- nvinfo : EIATTR_KPARAM_INFO
	.align		4
.L_13643:
        /*0138*/ 	.byte	0x04, 0x17
        /*013a*/ 	.short	(.L_13645 - .L_13644)
.L_13644:
        /*013c*/ 	.word	0x00000000
        /*0140*/ 	.short	0x0002
        /*0142*/ 	.short	0x0010
        /*0144*/ 	.byte	0x00, 0xf5, 0x21, 0x00


	//----- nvinfo : EIATTR_KPARAM_INFO
	.align		4
.L_13645:
        /*0148*/ 	.byte	0x04, 0x17
        /*014a*/ 	.short	(.L_13647 - .L_13646)
.L_13646:
        /*014c*/ 	.word	0x00000000
        /*0150*/ 	.short	0x0001
        /*0152*/ 	.short	0x0008
        /*0154*/ 	.byte	0x00, 0xf5, 0x21, 0x00


	//----- nvinfo : EIATTR_KPARAM_INFO
	.align		4
.L_13647:
        /*0158*/ 	.byte	0x04, 0x17
        /*015a*/ 	.short	(.L_13649 - .L_13648)
.L_13648:
        /*015c*/ 	.word	0x00000000
        /*0160*/ 	.short	0x0000
        /*0162*/ 	.short	0x0000
        /*0164*/ 	.byte	0x00, 0xf5, 0x21, 0x00


	//----- nvinfo : EIATTR_SPARSE_MMA_MASK
	.align		4
.L_13649:
        /*0168*/ 	.byte	0x03, 0x50
        /*016a*/ 	.short	0x0000


	//----- nvinfo : EIATTR_MAXREG_COUNT
	.align		4
        /*016c*/ 	.byte	0x03, 0x1b
        /*016e*/ 	.short	0x00ff


	//----- nvinfo : EIATTR_NUM_BARRIERS
	.align		4
        /*0170*/ 	.byte	0x02, 0x4c
        /*0172*/ 	.byte	0x01
	.zero		1


	//----- nvinfo : EIATTR_EXTERNS
	.align		4
        /*0174*/ 	.byte	0x04, 0x0f
        /*0176*/ 	.short	(.L_13651 - .L_13650)


	//   ....[0]....
	.align		4
.L_13650:
        /*0178*/ 	.word	index@(__assertfail)


	//----- nvinfo : EIATTR_MERCURY_ISA_VERSION
	.align		4
.L_13651:
        /*017c*/ 	.byte	0x03, 0x5f
        /*017e*/ 	.short	0x0101


	//----- nvinfo : EIATTR_COOP_GROUP_MASK_REGIDS
	.align		4
        /*0180*/ 	.byte	0x04, 0x29
        /*0182*/ 	.short	(.L_13653 - .L_13652)


	//   ....[0]....
.L_13652:
        /*0184*/ 	.word	0xffffffff


	//   ....[1]....
        /*0188*/ 	.word	0xffffffff


	//   ....[2]....
        /*018c*/ 	.word	0xffffffff


	//   ....[3]....
        /*0190*/ 	.word	0xffffffff


	//   ....[4]....
        /*0194*/ 	.word	0xffffffff


	//   ....[5]....
        /*0198*/ 	.word	0xffffffff


	//   ....[6]....
        /*019c*/ 	.word	0xffffffff


	//   ....[7]....
        /*01a0*/ 	.word	0xffffffff


	//   ....[8]....
        /*01a4*/ 	.word	0xffffffff


	//   ....[9]....
        /*01a8*/ 	.word	0xffffffff


	//   ....[10]....
        /*01ac*/ 	.word	0xffffffff


	//   ....[11]....
        /*01b0*/ 	.word	0xffffffff


	//   ....[12]....
        /*01b4*/ 	.word	0xffffffff


	//   ....[13]....
        /*01b8*/ 	.word	0xffffffff


	//   ....[14]....
        /*01bc*/ 	.word	0xffffffff


	//   ....[15]....
        /*01c0*/ 	.word	0xffffffff


	//   ....[16]....
        /*01c4*/ 	.word	0x0500000f


	//   ....[17]....
        /*01c8*/ 	.word	0x0500000f


	//   ....[18]....
        /*01cc*/ 	.word	0x0500000f


	//   ....[19]....
        /*01d0*/ 	.word	0x0500000f


	//   ....[20]....
        /*01d4*/ 	.word	0x0500000f


	//----- nvinfo : EIATTR_COOP_GROUP_INSTR_OFFSETS
	.align		4
.L_13653:
        /*01d8*/ 	.byte	0x04, 0x28
        /*01da*/ 	.short	(.L_13655 - .L_13654)


	//   ....[0]....
.L_13654:
        /*01dc*/ 	.word	0x000003c0


	//   ....[1]....
        /*01e0*/ 	.word	0x000003e0


	//   ....[2]....
        /*01e4*/ 	.word	0x00000400


	//   ....[3]....
        /*01e8*/ 	.word	0x00000420


	//   ....[4]....
        /*01ec*/ 	.word	0x00000440


	//   ....[5]....
        /*01f0*/ 	.word	0x00000540


	//   ....[6]....
        /*01f4*/ 	.word	0x00000560


	//   ....[7]....
        /*01f8*/ 	.word	0x00000590


	//   ....[8]....
        /*01fc*/ 	.word	0x000013e0


	//   ....[9]....
        /*0200*/ 	.word	0x00001410


	//   ....[10]....
        /*0204*/ 	.word	0x00001430


	//   ....[11]....
        /*0208*/ 	.word	0x00001450


	//   ....[12]....
        /*020c*/ 	.word	0x00001470


	//   ....[13]....
        /*0210*/ 	.word	0x000014c0


	//   ....[14]....
        /*0214*/ 	.word	0x000014e0


	//   ....[15]....
        /*0218*/ 	.word	0x00001500


	//   ....[16]....
        /*021c*/ 	.word	0x00002700


	//   ....[17]....
        /*0220*/ 	.word	0x00002760


	//   ....[18]....
        /*0224*/ 	.word	0x000027c0


	//   ....[19]....
        /*0228*/ 	.word	0x00002820


	//   ....[20]....
        /*022c*/ 	.word	0x00002880


	//----- nvinfo : EIATTR_VRC_CTA_INIT_COUNT
	.align		4
.L_13655:
        /*0230*/ 	.byte	0x02, 0x4a
	.zero		1
	.zero		1


	//----- nvinfo : EIATTR_SYSCALL_OFFSETS
	.align		4
        /*0234*/ 	.byte	0x04, 0x46
        /*0236*/ 	.short	(.L_13657 - .L_13656)


	//   ....[0]....
.L_13656:
        /*0238*/ 	.word	0x00000320


	//----- nvinfo : EIATTR_EXIT_INSTR_OFFSETS
	.align		4
.L_13657:
        /*023c*/ 	.byte	0x04, 0x1c
        /*023e*/ 	.short	(.L_13659 - .L_13658)


	//   ....[0]....
.L_13658:
        /*0240*/ 	.word	0x000000d0


	//   ....[1]....
        /*0244*/ 	.word	0x000024e0


	//   ....[2]....
        /*0248*/ 	.word	0x00002510


	//   ....[3]....
        /*024c*/ 	.word	0x000026b0


	//----- nvinfo : EIATTR_CRS_STACK_SIZE
	.align		4
.L_13659:
        /*0250*/ 	.byte	0x04, 0x1e
        /*0252*/ 	.short	(.L_13661 - .L_13660)
.L_13660:
        /*0254*/ 	.word	0x00000000


	//----- nvinfo : EIATTR_CBANK_PARAM_SIZE
	.align		4
.L_13661:
        /*0258*/ 	.byte	0x03, 0x19
        /*025a*/ 	.short	0x008c


	//----- nvinfo : EIATTR_PARAM_CBANK
	.align		4
        /*025c*/ 	.byte	0x04, 0x0a
        /*025e*/ 	.short	(.L_13663 - .L_13662)
	.align		4
.L_13662:
        /*0260*/ 	.word	index@(.nv.constant0._ZN4vllm25paged_attention_v2_kernelI13__nv_bfloat16hLi64ELi32ELi128ELNS_18Fp8KVCacheDataTypeE1ELb0ELi512EEEvPfS3_PT_PKS4_PKT0_SA_ifPKiSC_iPKfiiiSE_SE_iiiii)
        /*0264*/ 	.short	0x0380
        /*0266*/ 	.short	0x008c


	//----- nvinfo : EIATTR_SW_WAR
	.align		4
.L_13663:
        /*0268*/ 	.byte	0x04, 0x36
        /*026a*/ 	.short	(.L_13665 - .L_13664)
.L_13664:
        /*026c*/ 	.word	0x00000008
.L_13665:


//--------------------- .nv.info._ZN4vllm25paged_attention_v2_kernelI13__nv_bfloat16hLi32ELi32ELi128ELNS_18Fp8KVCacheDataTypeE1ELb0ELi512EEEvPfS3_PT_PKS4_PKT0_SA_ifPKiSC_iPKfiiiSE_SE_iiiii --------------------------
	.section	.nv.info._ZN4vllm25paged_attention_v2_kernelI13__nv_bfloat16hLi32ELi32ELi128ELNS_18Fp8KVCacheDataTypeE1ELb0ELi512EEEvPfS3_PT_PKS4_PKT0_SA_ifPKiSC_iPKfiiiSE_SE_iiiii,"",@"SHT_CUDA_INFO"
	.sectionflags	@""
	.align	4


	//----- nvinfo : EIATTR_CUDA_API_VERSION
	.align		4
        /*0000*/ 	.byte	0x04, 0x37
        /*0002*/ 	.short	(.L_13667 - .L_13666)
.L_13666:
        /*0004*/ 	.word	0x00000082


	//----- nvinfo : EIATTR_KPARAM_INFO
	.align		4
.L_13667:
        /*0008*/ 	.byte	0x04, 0x17
        /*000a*/ 	.short	(.L_13669 - .L_13668)
.L_13668:
        /*000c*/ 	.word	0x00000000
        /*0010*/ 	.short	0x0015
        /*0012*/ 	.short	0x0088
        /*0014*/ 	.byte	0x00, 0xf0, 0x11, 0x00


	//----- nvinfo : EIATTR_KPARAM_INFO
	.align		4
.L_13669:
        /*0018*/ 	.byte	0x04, 0x17
        /*001a*/ 	.short	(.L_13671 - .L_13670)
.L_13670:
        /*001c*/ 	.word	0x00000000
        /*0020*/ 	.short	0x0014
        /*0022*/ 	.short	0x0084
        /*0024*/ 	.byte	0x00, 0xf0, 0x11, 0x00


	//----- nvinfo : EIATTR_KPARAM_INFO
	.align		4
.L_13671:
        /*0028*/ 	.byte	0x04, 0x17
        /*002a*/ 	.short	(.L_13673 - .L_13672)
.L_13672:
        /*002c*/ 	.word	0x00000000
        /*0030*/ 	.short	0x0013
        /*0032*/ 	.short	0x0080
        /*0034*/ 	.byte	0x00, 0xf0, 0x11, 0x00


	//----- nvinfo : EIATTR_KPARAM_INFO
	.align		4
.L_13673:
        /*0038*/ 	.byte	0x04, 0x17
        /*003a*/ 	.short	(.L_13675 - .L_13674)
.L_13674:
        /*003c*/ 	.word	0x00000000
        /*0040*/ 	.short	0x0012
        /*0042*/ 	.short	0x007c
        /*0044*/ 	.byte	0x00, 0xf0, 0x11, 0x00


	//----- nvinfo : EIATTR_KPARAM_INFO
	.align		4
.L_13675:
        /*0048*/ 	.byte	0x04, 0x17
        /*004a*/ 	.short	(.L_13677 - .L_13676)
.L_13676:
        /*004c*/ 	.word	0x00000000
        /*0050*/ 	.short	0x0011
        /*0052*/ 	.short	0x0078
        /*0054*/ 	.byte	0x00, 0xf0, 0x11, 0x00


	//----- nvinfo : EIATTR_KPARAM_INFO
	.align		4
.L_13677:
        /*0058*/ 	.byte	0x04, 0x17
        /*005a*/ 	.short	(.L_13679 - .L_13678)
.L_13678:
        /*005c*/ 	.word	0x00000000
        /*0060*/ 	.short	0x0010
        /*0062*/ 	.short	0x0070
        /*0064*/ 	.byte	0x00, 0xf5, 0x21, 0x00


	//----- nvinfo : EIATTR_KPARAM_INFO
	.align		4
.L_13679:
        /*0068*/ 	.byte	0x04, 0x17
        /*006a*/ 	.short	(.L_13681 - .L_13680)
.L_13680:
        /*006c*/ 	.word	0x00000000
        /*0070*/ 	.short	0x000f
        /*0072*/ 	.short	0x0068
        /*0074*/ 	.byte	0x00, 0xf5, 0x21, 0x00


	//----- nvinfo : EIATTR_KPARAM_INFO
	.align		4
.L_13681:
        /*0078*/ 	.byte	0x04, 0x17
        /*007a*/ 	.short	(.L_13683 - .L_13682)
.L_13682:
        /*007c*/ 	.word	0x00000000
        /*0080*/ 	.short	0x000e
        /*0082*/ 	.short	0x0060
        /*0084*/ 	.byte	0x00, 0xf0, 0x11, 0x00


	//----- nvinfo : EIATTR_KPARAM_INFO
	.align		4
.L_13683:
        /*0088*/ 	.byte	0x04, 0x17
        /*008a*/ 	.short	(.L_13685 - .L_13684)
.L_13684:
        /*008c*/ 	.word	0x00000000
        /*0090*/ 	.short	0x000d
        /*0092*/ 	.short	0x005c
        /*0094*/ 	.byte	0x00, 0xf0, 0x11, 0x00


	//----- nvinfo : EIATTR_KPARAM_INFO
	.align		4
.L_13685:
        /*0098*/ 	.byte	0x04, 0x17
        /*009a*/ 	.short	(.L_13687 - .L_13686)
.L_13686:
        /*009c*/ 	.word	0x00000000
        /*00a0*/ 	.short	0x000c
        /*00a2*/ 	.short	0x0058
        /*00a4*/ 	.byte	0x00, 0xf0, 0x11, 0x00


	//----- nvinfo : EIATTR_KPARAM_INFO
	.align		4
.L_13687:
        /*00a8*/ 	.byte	0x04, 0x17
        /*00aa*/ 	.short	(.L_13689 - .L_13688)
.L_13688:
        /*00ac*/ 	.word	0x00000000
        /*00b0*/ 	.short	0x000b
        /*00b2*/ 	.short	0x0050
        /*00b4*/ 	.byte	0x00, 0xf5, 0x21, 0x00


	//----- nvinfo : EIATTR_KPARAM_INFO
	.align		4
.L_13689:
        /*00b8*/ 	.byte	0x04, 0x17
        /*00ba*/ 	.short	(.L_13691 - .L_13690)
.L_13690:
        /*00bc*/ 	.word	0x00000000
        /*00c0*/ 	.short	0x000a
        /*00c2*/ 	.short	0x0048
        /*00c4*/ 	.byte	0x00, 0xf0, 0x11, 0x00


	//----- nvinfo : EIATTR_KPARAM_INFO
	.align		4
.L_13691:
        /*00c8*/ 	.byte	0x04, 0x17
        /*00ca*/ 	.short	(.L_13693 - .L_13692)
.L_13692:
        /*00cc*/ 	.word	0x00000000
        /*00d0*/ 	.short	0x0009
        /*00d2*/ 	.short	0x0040
        /*00d4*/ 	.byte	0x00, 0xf5, 0x21, 0x00


	//----- nvinfo : EIATTR_KPARAM_INFO
	.align		4
.L_13693:
        /*00d8*/ 	.byte	0x04, 0x17
        /*00da*/ 	.short	(.L_13695 - .L_13694)
.L_13694:
        /*00dc*/ 	.word	0x00000000
        /*00e0*/ 	.short	0x0008
        /*00e2*/ 	.short	0x0038
        /*00e4*/ 	.byte	0x00, 0xf5, 0x21, 0x00


	//----- nvinfo : EIATTR_KPARAM_INFO
	.align		4
.L_13695:
        /*00e8*/ 	.byte	0x04, 0x17
        /*00ea*/ 	.short	(.L_13697 - .L_13696)
.L_13696:
        /*00ec*/ 	.word	0x00000000
        /*00f0*/ 	.short	0x0007
        /*00f2*/ 	.short	0x0034
        /*00f4*/ 	.byte	0x00, 0xf0, 0x11, 0x00


	//----- nvinfo : EIATTR_KPARAM_INFO
	.align		4
.L_13697:
        /*00f8*/ 	.byte	0x04, 0x17
        /*00fa*/ 	.short	(.L_13699 - .L_13698)
.L_13698:
        /*00fc*/ 	.word	0x00000000
        /*0100*/ 	.short	0x0006
        /*0102*/ 	.short	0x0030
        /*0104*/ 	.byte	0x00, 0xf0, 0x11, 0x00


	//----- nvinfo : EIATTR_KPARAM_INFO
	.align		4
.L_13699:
        /*0108*/ 	.byte	0x04, 0x17
        /*010a*/ 	.short	(.L_13701 - .L_13700)
.L_13700:
        /*010c*/ 	.word	0x00000000
        /*0110*/ 	.short	0x0005
        /*0112*/ 	.short	0x0028
        /*0114*/ 	.byte	0x00, 0xf5, 0x21, 0x00


	//----- nvinfo : EIATTR_KPARAM_INFO
	.align		4
.L_13701:
        /*0118*/ 	.byte	0x04, 0x17
        /*011a*/ 	.short	(.L_13703 - .L_13702)
.L_13702:
        /*011c*/ 	.word	0x00000000
        /*0120*/ 	.short	0x0004
        /*0122*/ 	.short	0x0020
        /*0124*/ 	.byte	0x00, 0xf5, 0x21, 0x00


	//----- nvinfo : EIATTR_KPARAM_INFO
	.align		4
.L_13703:
        /*0128*/ 	.byte	0x04, 0x17
        /*012a*/ 	.short	(.L_13705 - .L_13704)
.L_13704:
        /*012c*/ 	.word	0x00000000
        /*0130*/ 	.short	0x0003
        /*0132*/ 	.short	0x0018
        /*0134*/ 	.byte	0x00, 0xf5, 0x21, 0x00


	//----- nvinfo : EIATTR_KPARAM_INFO
	.align		4
.L_13705:
        /*0138*/ 	.byte	0x04, 0x17
        /*013a*/ 	.short	(.L_13707 - .L_13706)
.L_13706:
        /*013c*/ 	.word	0x00000000
        /*0140*/ 	.short	0x0002
        /*0142*/ 	.short	0x0010
        /*0144*/ 	.byte	0x00, 0xf5, 0x21, 0x00


	//----- nvinfo : EIATTR_KPARAM_INFO
	.align		4
.L_13707:
        /*0148*/ 	.byte	0x04, 0x17
        /*014a*/ 	.short	(.L_13709 - .L_13708)
.L_13708:
        /*014c*/ 	.word	0x00000000
        /*0150*/ 	.short	0x0001
        /*0152*/ 	.short	0x0008
        /*0154*/ 	.byte	0x00, 0xf5, 0x21, 0x00


	//----- nvinfo : EIATTR_KPARAM_INFO
	.align		4
.L_13709:
        /*0158*/ 	.byte	0x04, 0x17
        /*015a*/ 	.short	(.L_13711 - .L_13710)
.L_13710:
        /*015c*/ 	.word	0x00000000
        /*0160*/ 	.short	0x0000
        /*0162*/ 	.short	0x0000
        /*0164*/ 	.byte	0x00, 0xf5, 0x21, 0x00


	//----- nvinfo : EIATTR_SPARSE_MMA_MASK
	.align		4
.L_13711:
        /*0168*/ 	.byte	0x03, 0x50
        /*016a*/ 	.short	0x0000


	//----- nvinfo : EIATTR_MAXREG_COUNT
	.align		4
        /*016c*/ 	.byte	0x03, 0x1b
        /*016e*/ 	.short	0x00ff


	//----- nvinfo : EIATTR_NUM_BARRIERS
	.align		4
        /*0170*/ 	.byte	0x02, 0x4c
        /*0172*/ 	.byte	0x01
	.zero		1


	//----- nvinfo : EIATTR_EXTERNS
	.align		4
        /*0174*/ 	.byte	0x04, 0x0f
        /*0176*/ 	.short	(.L_13713 - .L_13712)


	//   ....[0]....
	.align		4
.L_13712:
        /*0178*/ 	.word	index@(__assertfail)


	//----- nvinfo : EIATTR_MERCURY_ISA_VERSION
	.align		4
.L_13713:
        /*017c*/ 	.byte	0x03, 0x5f
        /*017e*/ 	.short	0x0101


	//----- nvinfo : EIATTR_COOP_GROUP_MASK_REGIDS
	.align		4
        /*0180*/ 	.byte	0x04, 0x29
        /*0182*/ 	.short	(.L_13715 - .L_13714)


	//   ....[0]....
.L_13714:
        /*0184*/ 	.word	0xffffffff


	//   ....[1]....
        /*0188*/ 	.word	0xffffffff


	//   ....[2]....
        /*018c*/ 	.word	0xffffffff


	//   ....[3]....
        /*0190*/ 	.word	0xffffffff


	//   ....[4]....
        /*0194*/ 	.word	0xffffffff


	//   ....[5]....
        /*0198*/ 	.word	0xffffffff


	//   ....[6]....
        /*019c*/ 	.word	0xffffffff


	//   ....[7]....
        /*01a0*/ 	.word	0xffffffff


	//   ....[8]....
        /*01a4*/ 	.word	0xffffffff


	//   ....[9]....
        /*01a8*/ 	.word	0xffffffff


	//   ....[10]....
        /*01ac*/ 	.word	0xffffffff


	//   ....[11]....
        /*01b0*/ 	.word	0xffffffff


	//   ....[12]....
        /*01b4*/ 	.word	0xffffffff


	//   ....[13]....
        /*01b8*/ 	.word	0xffffffff


	//   ....[14]....
        /*01bc*/ 	.word	0xffffffff


	//   ....[15]....
        /*01c0*/ 	.word	0xffffffff


	//   ....[16]....
        /*01c4*/ 	.word	0x0500000f


	//   ....[17]....
        /*01c8*/ 	.word	0x0500000f


	//   ....[18]....
        /*01cc*/ 	.word	0x0500000f


	//   ....[19]....
        /*01d0*/ 	.word	0x0500000f


	//   ....[20]....
        /*01d4*/ 	.word	0x0500000f


	//----- nvinfo : EIATTR_COOP_GROUP_INSTR_OFFSETS
	.align		4
.L_13715:
        /*01d8*/ 	.byte	0x04, 0x28
        /*01da*/ 	.short	(.L_13717 - .L_13716)


	//   ....[0]....
.L_13716:
        /*01dc*/ 	.word	0x000003c0


	//   ....[1]....
        /*01e0*/ 	.word	0x000003e0


	//   ....[2]....
        /*01e4*/ 	.word	0x00000400


	//   ....[3]....
        /*01e8*/ 	.word	0x00000420


	//   ....[4]....
        /*01ec*/ 	.word	0x00000440


	//   ....[5]....
        /*01f0*/ 	.word	0x00000550


	//   ....[6]....
        /*01f4*/ 	.word	0x00000570


	//   ....[7]....
        /*01f8*/ 	.word	0x00000590


	//   ....[8]....
        /*01fc*/ 	.word	0x000013e0


	//   ....[9]....
        /*0200*/ 	.word	0x00001410


	//   ....[10]....
        /*0204*/ 	.word	0x00001430


	//   ....[11]....
        /*0208*/ 	.word	0x00001450


	//   ....[12]....
        /*020c*/ 	.word	0x00001470


	//   ....[13]....
        /*0210*/ 	.word	0x000014c0


	//   ....[14]....
        /*0214*/ 	.word	0x000014e0


	//   ....[15]....
        /*0218*/ 	.word	0x00001500


	//   ....[16]....
        /*021c*/ 	.word	0x000023e0


	//   ....[17]....
        /*0220*/ 	.word	0x00002440


	//   ....[18]....
        /*0224*/ 	.word	0x000024a0


	//   ....[19]....
        /*0228*/ 	.word	0x00002500


	//   ....[20]....
        /*022c*/ 	.word	0x00002560


	//----- nvinfo : EIATTR_VRC_CTA_INIT_COUNT
	.align		4
.L_13717:
        /*0230*/ 	.byte	0x02, 0x4a
	.zero		1
	.zero		1


	//----- nvinfo : EIATTR_SYSCALL_OFFSETS
	.align		4
        /*0234*/ 	.byte	0x04, 0x46
        /*0236*/ 	.short	(.L_13719 - .L_13718)


	//   ....[0]....
.L_13718:
        /*0238*/ 	.word	0x00000320


	//----- nvinfo : EIATTR_EXIT_INSTR_OFFSETS
	.align		4
.L_13719:
        /*023c*/ 	.byte	0x04, 0x1c
        /*023e*/ 	.short	(.L_13721 - .L_13720)


	//   ....[0]....
.L_13720:
        /*0240*/ 	.word	0x000000d0


	//   ....[1]....
        /*0244*/ 	.word	0x00002200


	//   ....[2]....
        /*0248*/ 	.word	0x00002230


	//   ....[3]....
        /*024c*/ 	.word	0x00002390


	//----- nvinfo : EIATTR_CRS_STACK_SIZE
	.align		4
.L_13721:
        /*0250*/ 	.byte	0x04, 0x1e
        /*0252*/ 	.short	(.L_13723 - .L_13722)
.L_13722:
        /*0254*/ 	.word	0x00000000


	//----- nvinfo : EIATTR_CBANK_PARAM_SIZE
	.align		4
.L_13723:
        /*0258*/ 	.byte	0x03, 0x19
        /*025a*/ 	.short	0x008c


	//----- nvinfo : EIATTR_PARAM_CBANK
	.align		4
        /*025c*/ 	.byte	0x04, 0x0a
        /*025e*/ 	.short	(.L_13725 - .L_13724)
	.align		4
.L_13724:
        /*0260*/ 	.word	index@(.nv.constant0._ZN4vllm25paged_attention_v2_kernelI13__nv_bfloat16hLi32ELi32ELi128ELNS_18Fp8KVCacheDataTypeE1ELb0ELi512EEEvPfS3_PT_PKS4_PKT0_SA_ifPKiSC_iPKfiiiSE_SE_iiiii)
        /*0264*/ 	.short	0x0380
        /*0266*/ 	.short	0x008c


	//----- nvinfo : EIATTR_SW_WAR
	.align		4
.L_13725:
        /*0268*/ 	.byte	0x04, 0x36
        /*026a*/ 	.short	(.L_13727 - .L_13726)
.L_13726:
        /*026c*/ 	.word	0x00000008
.L_13727:


//--------------------- .nv.info._ZN4vllm25paged_attention_v2_kernelI13__nv_bfloat16hLi256ELi32ELi128ELNS_18Fp8KVCacheDataTypeE1ELb1ELi512EEEvPfS3_PT_PKS4_PKT0_SA_ifPKiSC_iPKfiiiSE_SE_iiiii --------------------------
	.section	.nv.info._ZN4vllm25paged_attention_v2_kernelI13__nv_bfloat16hLi256ELi32ELi128ELNS_18Fp8KVCacheDataTypeE1ELb1ELi512EEEvPfS3_PT_PKS4_PKT0_SA_ifPKiSC_iPKfiiiSE_SE_iiiii,"",@"SHT_CUDA_INFO"
	.sectionflags	@""
	.align	4


	//----- nvinfo : EIATTR_CUDA_API_VERSION
	.align		4
        /*0000*/ 	.byte	0x04, 0x37
        /*0002*/ 	.short	(.L_13729 - .L_13728)
.L_13728:
        /*0004*/ 	.word	0x00000082


	//----- nvinfo : EIATTR_KPARAM_INFO
	.align		4
.L_13729:
        /*0008*/ 	.byte	0x04, 0x17
        /*000a*/ 	.short	(.L_13731 - .L_13730)
.L_13730:
        /*000c*/ 	.word	0x00000000
        /*0010*/ 	.short	0x0015
        /*0012*/ 	.short	0x0088
        /*0014*/ 	.byte	0x00, 0xf0, 0x11, 0x00


	//----- nvinfo : EIATTR_KPARAM_INFO
	.align		4
.L_13731:
        /*0018*/ 	.byte	0x04, 0x17
        /*001a*/ 	.short	(.L_13733 - .L_13732)
.L_13732:
        /*001c*/ 	.word	0x00000000
        /*0020*/ 	.short	0x0014
        /*0022*/ 	.short	0x0084
        /*0024*/ 	.byte	0x00, 0xf0, 0x11, 0x00


	//----- nvinfo : EIATTR_KPARAM_INFO
	.align		4
.L_13733:
        /*0028*/ 	.byte	0x04, 0x17
        /*002a*/ 	.short	(.L_13735 - .L_13734)
.L_13734:
        /*002c*/ 	.word	0x00000000
        /*0030*/ 	.short	0x0013
        /*0032*/ 	.short	0x0080
        /*0034*/ 	.byte	0x00, 0xf0, 0x11, 0x00


	//----- nvinfo : EIATTR_KPARAM_INFO
	.align		4
.L_13735:
        /*0038*/ 	.byte	0x04, 0x17
        /*003a*/ 	.short	(.L_13737 - .L_13736)
.L_13736:
        /*003c*/ 	.word	0x00000000
        /*0040*/ 	.short	0x0012
        /*0042*/ 	.short	0x007c
        /*0044*/ 	.byte	0x00, 0xf0, 0x11, 0x00


	//----- nvinfo : EIATTR_KPARAM_INFO
	.align		4
.L_13737:
        /*0048*/ 	.byte	0x04, 0x17
        /*004a*/ 	.short	(.L_13739 - .L_13738)
.L_13738:
        /*004c*/ 	.word	0x00000000
        /*0050*/ 	.short	0x0011
        /*0052*/ 	.short	0x0078
        /*0054*/ 	.byte	0x00, 0xf0, 0x11, 0x00


	//----- nvinfo : EIATTR_KPARAM_INFO
	.align		4
.L_13739:
        /*0058*/ 	.byte	0x04, 0x17
        /*005a*/ 	.short	(.L_13741 - .L_13740)
.L_13740:
        /*005c*/ 	.word	0x00000000
        /*0060*/ 	.short	0x0010
        /*0062*/ 	.short	0x0070
        /*0064*/ 	.byte	0x00, 0xf5, 0x21, 0x00


	//----- nvinfo : EIATTR_KPARAM_INFO
	.align		4
.L_13741:
        /*0068*/ 	.byte	0x04, 0x17
        /*006a*/ 	.short	(.L_13743 - .L_13742)
.L_13742:
        /*006c*/ 	.word	0x00000000
        /*0070*/ 	.short	0x000f
        /*0072*/ 	.short	0x0068
        /*0074*/ 	.byte	0x00, 0xf5, 0x21, 0x00


	//----- nvinfo : EIATTR_KPARAM_INFO
	.align		4
.L_13743:
        /*0078*/ 	.byte	0x04, 0x17
        /*007a*/ 	.short	(.L_13745 - .L_13744)
.L_13744:
        /*007c*/ 	.word	0x00000000
        /*0080*/ 	.short	0x000e
        /*0082*/ 	.short	0x0060
        /*0084*/ 	.byte	0x00, 0xf0, 0x11, 0x00


	//----- nvinfo : EIATTR_KPARAM_INFO
	.align		4
.L_13745:
        /*0088*/ 	.byte	0x04, 0x17
        /*008a*/ 	.short	(.L_13747 - .L_13746)
.L_13746:
        /*008c*/ 	.word	0x00000000
        /*0090*/ 	.short	0x000d
        /*0092*/ 	.short	0x005c
        /*0094*/ 	.byte	0x00, 0xf0, 0x11, 0x00


	//----- nvinfo : EIATTR_KPARAM_INFO
	.align		4
.L_13747:
        /*0098*/ 	.byte	0x04, 0x17
        /*009a*/ 	.short	(.L_13749 - .L_13748)
.L_13748:
        /*009c*/ 	.word	0x00000000
        /*00a0*/ 	.short	0x000c
        /*00a2*/ 	.short	0x0058
        /*00a4*/ 	.byte	0x00, 0xf0, 0x11, 0x00


	//----- nvinfo : EIATTR_KPARAM_INFO
	.align		4
.L_13749:
        /*00a8*/ 	.byte	0x04, 0x17
        /*00aa*/ 	.short	(.L_13751 - .L_13750)
.L_13750:
        /*00ac*/ 	.word	0x00000000
        /*00b0*/ 	.short	0x000b
        /*00b2*/ 	.short	0x0050
        /*00b4*/ 	.byte	0x00, 0xf5, 0x21, 0x00


	//----- nvinfo : EIATTR_KPARAM_INFO
	.align		4
.L_13751:
        /*00b8*/ 	.byte	0x04, 0x17
        /*00ba*/ 	.short	(.L_13753 - .L_13752)
.L_13752:
        /*00bc*/ 	.word	0x00000000
        /*00c0*/ 	.short	0x000a
        /*00c2*/ 	.short	0x0048
        /*00c4*/ 	.byte	0x00, 0xf0, 0x11, 0x00


	//----- nvinfo : EIATTR_KPARAM_INFO
	.align		4
.L_13753:
        /*00c8*/ 	.byte	0x04, 0x17
        /*00ca*/ 	.short	(.L_13755 - .L_13754)
.L_13754:
        /*00cc*/ 	.word	0x00000000
        /*00d0*/ 	.short	0x0009
        /*00d2*/ 	.short	0x0040
        /*00d4*/ 	.byte	0x00, 0xf5, 0x21, 0x00


	//----- nvinfo : EIATTR_KPARAM_INFO
	.align		4
.L_13755:
        /*00d8*/ 	.byte	0x04, 0x17
        /*00da*/ 	.short	(.L_13757 - .L_13756)
.L_13756:
        /*00dc*/ 	.word	0x00000000
        /*00e0*/ 	.short	0x0008
        /*00e2*/ 	.short	0x0038
        /*00e4*/ 	.byte	0x00, 0xf5, 0x21, 0x00


	//----- nvinfo : EIATTR_KPARAM_INFO
	.align		4
.L_13757:
        /*00e8*/ 	.byte	0x04, 0x17
        /*00ea*/ 	.short	(.L_13759 - .L_13758)
.L_13758:
        /*00ec*/ 	.word	0x00000000
        /*00f0*/ 	.short	0x0007
        /*00f2*/ 	.short	0x0034
        /*00f4*/ 	.byte	0x00, 0xf0, 0x11, 0x00


	//----- nvinfo : EIATTR_KPARAM_INFO
	.align		4
.L_13759:
        /*00f8*/ 	.byte	0x04, 0x17
        /*00fa*/ 	.short	(.L_13761 - .L_13760)
.L_13760:
        /*00fc*/ 	.word	0x00000000
        /*0100*/ 	.short	0x0006
        /*0102*/ 	.short	0x0030
        /*0104*/ 	.byte	0x00, 0xf0, 0x11, 0x00


	//----- nvinfo : EIATTR_KPARAM_INFO
	.align		4
.L_13761:
        /*0108*/ 	.byte	0x04, 0x17
        /*010a*/ 	.short	(.L_13763 - .L_13762)
.L_13762:
        /*010c*/ 	.word	0x00000000
        /*0110*/ 	.short	0x0005
        /*0112*/ 	.short	0x0028
        /*0114*/ 	.byte	0x00, 0xf5, 0x21, 0x00


	//----- nvinfo : EIATTR_KPARAM_INFO
	.align		4
.L_13763:
        /*0118*/ 	.byte	0x04, 0x17
        /*011a*/ 	.short	(.L_13765 - .L_13764)
.L_13764:
        /*011c*/ 	.word	0x00000000
        /*0120*/ 	.short	0x0004
        /*0122*/ 	.short	0x0020
        /*0124*/ 	.byte	0x00, 0xf5, 0x21, 0x00


	//----- nvinfo : EIATTR_KPARAM_INFO
	.align		4
.L_13765:
        /*0128*/ 	.byte	0x04, 0x17
        /*012a*/ 	.short	(.L_13767 - .L_13766)
.L_13766:
        /*012c*/ 	.word	0x00000000
        /*0130*/ 	.short	0x0003
        /*0132*/ 	.short	0x0018
        /*0134*/ 	.byte	0x00, 0xf5, 0x21, 0x00


	//----- nvinfo : EIATTR_KPARAM_INFO
	.align		4
.L_13767:
        /*0138*/ 	.byte	0x04, 0x17
        /*013a*/ 	.short	(.L_13769 - .L_13768)
.L_13768:
        /*013c*/ 	.word	0x00000000
        /*0140*/ 	.short	0x0002
        /*0142*/ 	.short	0x0010
        /*0144*/ 	.byte	0x00, 0xf5, 0x21, 0x00


	//----- nvinfo : EIATTR_KPARAM_INFO
	.align		4
.L_13769:
        /*0148*/ 	.byte	0x04, 0x17
        /*014a*/ 	.short	(.L_13771 - .L_13770)
.L_13770:
        /*014c*/ 	.word	0x00000000
        /*0150*/ 	.short	0x0001
        /*0152*/ 	.short	0x0008
        /*0154*/ 	.byte	0x00, 0xf5, 0x21, 0x00


	//----- nvinfo : EIATTR_KPARAM_INFO
	.align		4
.L_13771:
        /*0158*/ 	.byte	0x04, 0x17
        /*015a*/ 	.short	(.L_13773 - .L_13772)
.L_13772:
        /*015c*/ 	.word	0x00000000
        /*0160*/ 	.short	0x0000
        /*0162*/ 	.short	0x0000
        /*0164*/ 	.byte	0x00, 0xf5, 0x21, 0x00


	//----- nvinfo : EIATTR_SPARSE_MMA_MASK
	.align		4
.L_13773:
        /*0168*/ 	.byte	0x03, 0x50
        /*016a*/ 	.short	0x0000


	//----- nvinfo : EIATTR_MAXREG_COUNT
	.align		4
        /*016c*/ 	.byte	0x03, 0x1b
        /*016e*/ 	.short	0x00ff


	//----- nvinfo : EIATTR_NUM_BARRIERS
	.align		4
        /*0170*/ 	.byte	0x02, 0x4c
        /*0172*/ 	.byte	0x01
	.zero		1


	//----- nvinfo : EIATTR_EXTERNS
	.align		4
        /*0174*/ 	.byte	0x04, 0x0f
        /*0176*/ 	.short	(.L_13775 - .L_13774)


	//   ....[0]....
	.align		4
.L_13774:
        /*0178*/ 	.word	index@(__assertfail)


	//----- nvinfo : EIATTR_MERCURY_ISA_VERSION
	.align		4
.L_13775:
        /*017c*/ 	.byte	0x03, 0x5f
        /*017e*/ 	.short	0x0101


	//----- nvinfo : EIATTR_COOP_GROUP_MASK_REGIDS
	.align		4
        /*0180*/ 	.byte	0x04, 0x29
        /*0182*/ 	.short	(.L_13777 - .L_13776)


	//   ....[0]....
.L_13776:
        /*0184*/ 	.word	0xffffffff


	//   ....[1]....
        /*0188*/ 	.word	0xffffffff


	//   ....[2]....
        /*018c*/ 	.word	0xffffffff


	//   ....[3]....
        /*0190*/ 	.word	0xffffffff


	//   ....[4]....
        /*0194*/ 	.word	0xffffffff


	//   ....[5]....
        /*0198*/ 	.word	0xffffffff


	//   ....[6]....
        /*019c*/ 	.word	0xffffffff


	//   ....[7]....
        /*01a0*/ 	.word	0xffffffff


	//   ....[8]....
        /*01a4*/ 	.word	0xffffffff


	//   ....[9]....
        /*01a8*/ 	.word	0xffffffff


	//   ....[10]....
        /*01ac*/ 	.word	0xffffffff


	//   ....[11]....
        /*01b0*/ 	.word	0xffffffff


	//   ....[12]....
        /*01b4*/ 	.word	0xffffffff


	//   ....[13]....
        /*01b8*/ 	.word	0xffffffff


	//   ....[14]....
        /*01bc*/ 	.word	0xffffffff


	//   ....[15]....
        /*01c0*/ 	.word	0xffffffff


	//   ....[16]....
        /*01c4*/ 	.word	0xffffffff


	//   ....[17]....
        /*01c8*/ 	.word	0xffffffff


	//   ....[18]....
        /*01cc*/ 	.word	0xffffffff


	//   ....[19]....
        /*01d0*/ 	.word	0xffffffff


	//   ....[20]....
        /*01d4*/ 	.word	0xffffffff


	//   ....[21]....
        /*01d8*/ 	.word	0xffffffff


	//   ....[22]....
        /*01dc*/ 	.word	0xffffffff


	//   ....[23]....
        /*01e0*/ 	.word	0xffffffff


	//   ....[24]....
        /*01e4*/ 	.word	0xffffffff


	//   ....[25]....
        /*01e8*/ 	.word	0xffffffff


	//   ....[26]....
        /*01ec*/ 	.word	0xffffffff


	//   ....[27]....
        /*01f0*/ 	.word	0xffffffff


	//   ....[28]....
        /*01f4*/ 	.word	0xffffffff


	//   ....[29]....
        /*01f8*/ 	.word	0xffffffff


	//   ....[30]....
        /*01fc*/ 	.word	0xffffffff


	//   ....[31]....
        /*0200*/ 	.word	0xffffffff


	//   ....[32]....
        /*0204*/ 	.word	0xffffffff


	//   ....[33]....
        /*0208*/ 	.word	0xffffffff


	//   ....[34]....
        /*020c*/ 	.word	0xffffffff


	//   ....[35]....
        /*0210*/ 	.word	0xffffffff


	//   ....[36]....
        /*0214*/ 	.word	0xffffffff


	//   ....[37]....
        /*0218*/ 	.word	0xffffffff


	//   ....[38]....
        /*021c*/ 	.word	0xffffffff


	//   ....[39]....
        /*0220*/ 	.word	0xffffffff


	//   ....[40]....
        /*0224*/ 	.word	0xffffffff


	//   ....[41]....
        /*0228*/ 	.word	0xffffffff


	//   ....[42]....
        /*022c*/ 	.word	0xffffffff


	//   ....[43]....
        /*0230*/ 	.word	0xffffffff


	//   ....[44]....
        /*0234*/ 	.word	0xffffffff


	//   ....[45]....
        /*0238*/ 	.word	0xffffffff


	//   ....[46]....
        /*023c*/ 	.word	0xffffffff


	//   ....[47]....
        /*0240*/ 	.word	0xffffffff


	//   ....[48]....
        /*0244*/ 	.word	0x0500000f


	//   ....[49]....
        /*0248*/ 	.word	0x0500000f


	//   ....[50]....
        /*024c*/ 	.word	0x0500000f


	//   ....[51]....
        /*0250*/ 	.word	0x0500000f


	//   ....[52]....
        /*0254*/ 	.word	0x0500000f


	//   ....[53]....
        /*0258*/ 	.word	0x0500000f


	//   ....[54]....
        /*025c*/ 	.word	0x0500000f


	//   ....[55]....
        /*0260*/ 	.word	0x0500000f


	//   ....[56]....
        /*0264*/ 	.word	0x0500000f


	//   ....[57]....
        /*0268*/ 	.word	0x0500000f


	//   ....[58]....
        /*026c*/ 	.word	0x0500000f


	//   ....[59]....
        /*0270*/ 	.word	0x0500000f


	//   ....[60]....
        /*0274*/ 	.word	0x0500000f


	//   ....[61]....
        /*0278*/ 	.word	0x0500000f


	//   ....[62]....
        /*027c*/ 	.word	0x0500000f


	//   ....[63]....
        /*0280*/ 	.word	0x0500000f


	//   ....[64]....
        /*0284*/ 	.word	0x0500000f


	//   ....[65]....
        /*0288*/ 	.word	0x0500000f


	//   ....[66]....
        /*028c*/ 	.word	0x0500000f


	//   ....[67]....
        /*0290*/ 	.word	0x0500000f


	//   ....[68]....
        /*0294*/ 	.word	0x0500000f


	//   ....[69]....
        /*0298*/ 	.word	0x0500000f


	//   ....[70]....
        /*029c*/ 	.word	0x0500000f


	//   ....[71]....
        /*02a0*/ 	.word	0x0500000f


	//   ....[72]....
        /*02a4*/ 	.word	0x0500000f


	//   ....[73]....
        /*02a8*/ 	.word	0x0500000f


	//   ....[74]....
        /*02ac*/ 	.word	0x0500000f


	//   ....[75]....
        /*02b0*/ 	.word	0x0500000f


	//   ....[76]....
        /*02b4*/ 	.word	0x0500000f


	//   ....[77]....
        /*02b8*/ 	.word	0x0500000f


	//   ....[78]....
        /*02bc*/ 	.word	0x0500000f


	//   ....[79]....
        /*02c0*/ 	.word	0x0500000f


	//   ....[80]....
        /*02c4*/ 	.word	0x0500000f


	//   ....[81]....
        /*02c8*/ 	.word	0x0500000f


	//   ....[82]....
        /*02cc*/ 	.word	0x0500000f


	//   ....[83]....
        /*02d0*/ 	.word	0x0500000f


	//   ....[84]....
        /*02d4*/ 	.word	0x0500000f


	//   ....[85]....
        /*02d8*/ 	.word	0x0500000f


	//   ....[86]....
        /*02dc*/ 	.word	0x0500000f


	//   ....[87]....
        /*02e0*/ 	.word	0x0500000f


	//   ....[88]....
        /*02e4*/ 	.word	0x0500000f


	//   ....[89]....
        /*02e8*/ 	.word	0x0500000f


	//   ....[90]....
        /*02ec*/ 	.word	0x0500000f


	//   ....[91]....
        /*02f0*/ 	.word	0x0500000f


	//   ....[92]....
        /*02f4*/ 	.word	0x0500000f


	//   ....[93]....
        /*02f8*/ 	.word	0x0500000f


	//   ....[94]....
        /*02fc*/ 	.word	0x0500000f


	//   ....[95]....
        /*0300*/ 	.word	0x0500000f


	//   ....[96]....
        /*0304*/ 	.word	0x0500000f


	//   ....[97]....
        /*0308*/ 	.word	0x0500000f


	//   ....[98]....
        /*030c*/ 	.word	0x0500000f


	//   ....[99]....
        /*0310*/ 	.word	0x0500000f


	//   ....[100]....
        /*0314*/ 	.word	0x0500000f


	//   ....[101]....
        /*0318*/ 	.word	0x0500000f


	//   ....[102]....
        /*031c*/ 	.word	0x0500000f


	//   ....[103]....
        /*0320*/ 	.word	0x0500000f


	//   ....[104]....
        /*0324*/ 	.word	0x0500000f


	//   ....[105]....
        /*0328*/ 	.word	0x0500000f


	//   ....[106]....
        /*032c*/ 	.word	0x0500000f


	//   ....[107]....
        /*0330*/ 	.word	0x0500000f


	//   ....[108]....
        /*0334*/ 	.word	0x0500000f


	//   ....[109]....
        /*0338*/ 	.word	0x0500000f


	//   ....[110]....
        /*033c*/ 	.word	0x0500000f


	//   ....[111]....
        /*0340*/ 	.word	0x0500000f


	//   ....[112]....
        /*0344*/ 	.word	0x0500000f


	//   ....[113]....
        /*0348*/ 	.word	0x0500000f


	//   ....[114]....
        /*034c*/ 	.word	0x0500000f


	//   ....[115]....
        /*0350*/ 	.word	0x0500000f


	//   ....[116]....
        /*0354*/ 	.word	0x0500000f


	//----- nvinfo : EIATTR_COOP_GROUP_INSTR_OFFSETS
	.align		4
.L_13777:
        /*0358*/ 	.byte	0x04, 0x28
        /*035a*/ 	.short	(.L_13779 - .L_13778)


	//   ....[0]....
.L_13778:
        /*035c*/ 	.word	0x00000b80


	//   ....[1]....
        /*0360*/ 	.word	0x00000ba0


	//   ....[2]....
        /*0364*/ 	.word	0x00000bc0


	//   ....[3]....
        /*0368*/ 	.word	0x00000be0


	//   ....[4]....
        /*036c*/ 	.word	0x00000c00


	//   ....[5]....
        /*0370*/ 	.word	0x00000d10


	//   ....[6]....
        /*0374*/ 	.word	0x00000d30


	//   ....[7]....
        /*0378*/ 	.word	0x00000d50


	//   ....[8]....
        /*037c*/ 	.word	0x00001b90


	//   ....[9]....
        /*0380*/ 	.word	0x00001bc0


	//   ....[10]....
        /*0384*/ 	.word	0x00001be0


	//   ....[11]....
        /*0388*/ 	.word	0x00001c00


	//   ....[12]....
        /*038c*/ 	.word	0x00001c20


	//   ....[13]....
        /*0390*/ 	.word	0x00001c70


	//   ....[14]....
        /*0394*/ 	.word	0x00001c90


	//   ....[15]....
        /*0398*/ 	.word	0x00001cb0


	//   ....[16]....
        /*039c*/ 	.word	0x00002c60


	//   ....[17]....
        /*03a0*/ 	.word	0x00002ca0


	//   ....[18]....
        /*03a4*/ 	.word	0x00002ce0


	//   ....[19]....
        /*03a8*/ 	.word	0x00002d20


	//   ....[20]....
        /*03ac*/ 	.word	0x00002d60


	//   ....[21]....
        /*03b0*/ 	.word	0x00002da0


	//   ....[22]....
        /*03b4*/ 	.word	0x00002de0


	//   ....[23]....
        /*03b8*/ 	.word	0x00002e20


	//   ....[24]....
        /*03bc*/ 	.word	0x00002e80


	//   ....[25]....
        /*03c0*/ 	.word	0x00002ec0


	//   ....[26]....
        /*03c4*/ 	.word	0x00002f00


	//   ....[27]....
        /*03c8*/ 	.word	0x00002f40


	//   ....[28]....
        /*03cc*/ 	.word	0x00002f80


	//   ....[29]....
        /*03d0*/ 	.word	0x00002fc0


	//   ....[30]....
        /*03d4*/ 	.word	0x00002ff0


	//   ....[31]....
        /*03d8*/ 	.word	0x00003030


	//   ....[32]....
        /*03dc*/ 	.word	0x00003070


	//   ....[33]....
        /*03e0*/ 	.word	0x000030b0


	//   ....[34]....
        /*03e4*/ 	.word	0x000030f0


	//   ....[35]....
        /*03e8*/ 	.word	0x00003130


	//   ....[36]....
        /*03ec*/ 	.word	0x00003170


	//   ....[37]....
        /*03f0*/ 	.word	0x000031b0


	//   ....[38]....
        /*03f4*/ 	.word	0x000031f0


	//   ....[39]....
        /*03f8*/ 	.word	0x00003220


	//   ....[40]....
        /*03fc*/ 	.word	0x00003240


	//   ....[41]....
        /*0400*/ 	.word	0x00003260


	//   ....[42]....
        /*0404*/ 	.word	0x00003280


	//   ....[43]....
        /*0408*/ 	.word	0x000032a0


	//   ....[44]....
        /*040c*/ 	.word	0x000032b0


	//   ....[45]....
        /*0410*/ 	.word	0x000032e0


	//   ....[46]....
        /*0414*/ 	.word	0x00003300


	//   ....[47]....
        /*0418*/ 	.word	0x00003320


	//   ....[48]....
        /*041c*/ 	.word	0x00004920


	//   ....[49]....
        /*0420*/ 	.word	0x00004980


	//   ....[50]....
        /*0424*/ 	.word	0x000049e0


	//   ....[51]....
        /*0428*/ 	.word	0x00004a40


	//   ....[52]....
        /*042c*/ 	.word	0x00004aa0


	//   ....[53]....
        /*0430*/ 	.word	0x00004b20


	//   ....[54]....
        /*0434*/ 	.word	0x00004b80


	//   ....[55]....
        /*0438*/ 	.word	0x00004be0


	//   ....[56]....
        /*043c*/ 	.word	0x00004c60


	//   ....[57]....
        /*0440*/ 	.word	0x00004cc0


	//   ....[58]....
        /*0444*/ 	.word	0x00004d40


	//   ....[59]....
        /*0448*/ 	.word	0x00004da0


	//   ....[60]....
        /*044c*/ 	.word	0x00004e20


	//   ....[61]....
        /*0450*/ 	.word	0x00004e80


	//   ....[62]....
        /*0454*/ 	.word	0x00004f00


	//   ....[63]....
        /*0458*/ 	.word	0x00004f60


	//   ....[64]....
        /*045c*/ 	.word	0x00004fe0


	//   ....[65]....
        /*0460*/ 	.word	0x00005040


	//   ....[66]....
        /*0464*/ 	.word	0x000050c0


	//   ....[67]....
        /*0468*/ 	.word	0x00005120


	//   ....[68]....
        /*046c*/ 	.word	0x000051a0


	//   ....[69]....
        /*0470*/ 	.word	0x00005200


	//   ....[70]....
        /*0474*/ 	.word	0x00005280


	//   ....[71]....
        /*0478*/ 	.word	0x000052e0


	//   ....[72]....
        /*047c*/ 	.word	0x00005360


	//   ....[73]....
        /*0480*/ 	.word	0x000053c0


	//   ....[74]....
        /*0484*/ 	.word	0x00005440


	//   ....[75]....
        /*0488*/ 	.word	0x000054a0


	//   ....[76]....
        /*048c*/ 	.word	0x00005520


	//   ....[77]....
        /*0490*/ 	.word	0x00005580


	//   ....[78]....
        /*0494*/ 	.word	0x00005600


	//   ....[79]....
        /*0498*/ 	.word	0x00005660


	//   ....[80]....
        /*049c*/ 	.word	0x000056e0


	//   ....[81]....
        /*04a0*/ 	.word	0x00005740


	//   ....[82]....
        /*04a4*/ 	.word	0x000057c0


	//   ....[83]....
        /*04a8*/ 	.word	0x00005820


	//   ....[84]....
        /*04ac*/ 	.word	0x000058a0


	//   ....[85]....
        /*04b0*/ 	.word	0x00005900


	//   ....[86]....
        /*04b4*/ 	.word	0x00005980


	//   ....[87]....
        /*04b8*/ 	.word	0x000059e0


	//   ....[88]....
        /*04bc*/ 	.word	0x00005a60


	//   ....[89]....
        /*04c0*/ 	.word	0x00005ac0


	//   ....[90]....
        /*04c4*/ 	.word	0x00005b40


	//   ....[91]....
        /*04c8*/ 	.word	0x00005ba0


	//   ....[92]....
        /*04cc*/ 	.word	0x00005c20


	//   ....[93]....
        /*04d0*/ 	.word	0x00005c80


	//   ....[94]....
        /*04d4*/ 	.word	0x00005cf0


	//   ....[95]....
        /*04d8*/ 	.word	0x00005d50


	//   ....[96]....
        /*04dc*/ 	.word	0x00005dc0


	//   ....[97]....
        /*04e0*/ 	.word	0x00005e20


	//   ....[98]....
        /*04e4*/ 	.word	0x00005ea0


	//   ....[99]....
        /*04e8*/ 	.word	0x00005f00


	//   ....[100]....
        /*04ec*/ 	.word	0x00005f80


	//   ....[101]....
        /*04f0*/ 	.word	0x00005fe0


	//   ....[102]....
        /*04f4*/ 	.word	0x00006070


	//   ....[103]....
        /*04f8*/ 	.word	0x000060d0


	//   ....[104]....
        /*04fc*/ 	.word	0x00006150


	//   ....[105]....
        /*0500*/ 	.word	0x000061b0


	//   ....[106]....
        /*0504*/ 	.word	0x00006230


	//   ....[107]....
        /*0508*/ 	.word	0x00006290


	//   ....[108]....
        /*050c*/ 	.word	0x00006310


	//   ....[109]....
        /*0510*/ 	.word	0x00006370


	//   ....[110]....
        /*0514*/ 	.word	0x000063f0


	//   ....[111]....
        /*0518*/ 	.word	0x00006450


	//   ....[112]....
        /*051c*/ 	.word	0x000064d0


	//   ....[113]....
        /*0520*/ 	.word	0x00006530


	//   ....[114]....
        /*0524*/ 	.word	0x00006590


	//   ....[115]....
        /*0528*/ 	.word	0x000065f0


	//   ....[116]....
        /*052c*/ 	.word	0x00006660


	//----- nvinfo : EIATTR_VRC_CTA_INIT_COUNT
	.align		4
.L_13779:
        /*0530*/ 	.byte	0x02, 0x4a
	.zero		1
	.zero		1


	//----- nvinfo : EIATTR_SYSCALL_OFFSETS
	.align		4
        /*0534*/ 	.byte	0x04, 0x46
        /*0536*/ 	.short	(.L_13781 - .L_13780)


	//   ....[0]....
.L_13780:
        /*0538*/ 	.word	0x00002b90


	//   ....[1]....
        /*053c*/ 	.word	0x000048c0


	//----- nvinfo : EIATTR_EXIT_INSTR_OFFSETS
	.align		4
.L_13781:
        /*0540*/ 	.byte	0x04, 0x1c
        /*0542*/ 	.short	(.L_13783 - .L_13782)


	//   ....[0]....
.L_13782:
        /*0544*/ 	.word	0x000000b0


	//   ....[1]....
        /*0548*/ 	.word	0x000042f0


	//   ....[2]....
        /*054c*/ 	.word	0x00004330


	//   ....[3]....
        /*0550*/ 	.word	0x000047c0


	//   ....[4]....
        /*0554*/ 	.word	0x000048d0


	//----- nvinfo : EIATTR_CRS_STACK_SIZE
	.align		4
.L_13783:
        /*0558*/ 	.byte	0x04, 0x1e
        /*055a*/ 	.short	(.L_13785 - .L_13784)
.L_13784:
        /*055c*/ 	.word	0x00000000


	//----- nvinfo : EIATTR_CBANK_PARAM_SIZE
	.align		4
.L_13785:
        /*0560*/ 	.byte	0x03, 0x19
        /*0562*/ 	.short	0x008c


	//----- nvinfo : EIATTR_PARAM_CBANK
	.align		4
        /*0564*/ 	.byte	0x04, 0x0a
        /*0566*/ 	.short	(.L_13787 - .L_13786)
	.align		4
.L_13786:
        /*0568*/ 	.word	index@(.nv.constant0._ZN4vllm25paged_attention_v2_kernelI13__nv_bfloat16hLi256ELi32ELi128ELNS_18Fp8KVCacheDataTypeE1ELb1ELi512EEEvPfS3_PT_PKS4_PKT0_SA_ifPKiSC_iPKfiiiSE_SE_iiiii)
        /*056c*/ 	.short	0x0380
        /*056e*/ 	.short	0x008c


	//----- nvinfo : EIATTR_SW_WAR
	.align		4
.L_13787:
        /*0570*/ 	.byte	0x04, 0x36
        /*0572*/ 	.short	(.L_13789 - .L_13788)
.L_13788:
        /*0574*/ 	.word	0x00000008
.L_13789:


//--------------------- .nv.info._ZN4vllm25paged_attention_v2_kernelI13__nv_bfloat16hLi192ELi32ELi128ELNS_18Fp8KVCacheDataTypeE1ELb1ELi512EEEvPfS3_PT_PKS4_PKT0_SA_ifPKiSC_iPKfiiiSE_SE_iiiii --------------------------
	.section	.nv.info._ZN4vllm25paged_attention_v2_kernelI13__nv_bfloat16hLi192ELi32ELi128ELNS_18Fp8KVCacheDataTypeE1ELb1ELi512EEEvPfS3_PT_PKS4_PKT0_SA_ifPKiSC_iPKfiiiSE_SE_iiiii,"",@"SHT_CUDA_INFO"
	.sectionflags	@""
	.align	4


	//----- nvinfo : EIATTR_CUDA_API_VERSION
	.align		4
        /*0000*/ 	.byte	0x04, 0x37
        /*0002*/ 	.short	(.L_13791 - .L_13790)
.L_13790:
        /*0004*/ 	.word	0x00000082


	//----- nvinfo : EIATTR_KPARAM_INFO
	.align		4
.L_13791:
        /*0008*/ 	.byte	0x04, 0x17
        /*000a*/ 	.short	(.L_13793 - .L_13792)
.L_13792:
        /*000c*/ 	.word	0x00000000
        /*0010*/ 	.short	0x0015
        /*0012*/ 	.short	0x0088
        /*0014*/ 	.byte	0x00, 0xf0, 0x11, 0x00


	//----- nvinfo : EIATTR_KPARAM_INFO
	.align		4
.L_13793:
        /*0018*/ 	.byte	0x04, 0x17
        /*001a*/ 	.short	(.L_13795 - .L_13794)
.L_13794:
        /*001c*/ 	.word	0x00000000
        /*0020*/ 	.short	0x0014
        /*0022*/ 	.short	0x0084
        /*0024*/ 	.byte	0x00, 0xf0, 0x11, 0x00


	//----- nvinfo : EIATTR_KPARAM_INFO
	.align		4
.L_13795:
        /*0028*/ 	.byte	0x04, 0x17
        /*002a*/ 	.short	(.L_13797 - .L_13796)
.L_13796:
        /*002c*/ 	.word	0x00000000
        /*0030*/ 	.short	0x0013
        /*0032*/ 	.short	0x0080
        /*0034*/ 	.byte	0x00, 0xf0, 0x11, 0x00


	//----- nvinfo : EIATTR_KPARAM_INFO
	.align		4
.L_13797:
        /*0038*/ 	.byte	0x04, 0x17
        /*003a*/ 	.short	(.L_13799 - .L_13798)
.L_13798:
        /*003c*/ 	.word	0x00000000
        /*0040*/ 	.short	0x0012
        /*0042*/ 	.short	0x007c
        /*0044*/ 	.byte	0x00, 0xf0, 0x11, 0x00


	//----- nvinfo : EIATTR_KPARAM_INFO
	.align		4
.L_13799:
        /*0048*/ 	.byte	0x04, 0x17
        /*004a*/ 	.short	(.L_13801 - .L_13800)
.L_13800:
        /*004c*/ 	.word	0x00000000
        /*0050*/ 	.short	0x0011
        /*0052*/ 	.short	0x0078
        /*0054*/ 	.byte	0x00, 0xf0, 0x11, 0x00


	//----- nvinfo : EIATTR_KPARAM_INFO
	.align		4
.L_13801:
        /*0058*/ 	.byte	0x04, 0x17
        /*005a*/ 	.short	(.L_13803 - .L_13802)
.L_13802:
        /*005c*/ 	.word	0x00000000
        /*0060*/ 	.short	0x0010
        /*0062*/ 	.short	0x0070
        /*0064*/ 	.byte	0x00, 0xf5, 0x21, 0x00


	//----- nvinfo : EIATTR_KPARAM_INFO
	.align		4
.L_13803:
        /*0068*/ 	.byte	0x04, 0x17
        /*006a*/ 	.short	(.L_13805 - .L_13804)
.L_13804:
        /*006c*/ 	.word	0x00000000
        /*0070*/ 	.short	0x000f
        /*0072*/ 	.short	0x0068
        /*0074*/ 	.byte	0x00, 0xf5, 0x21, 0x00


	//----- nvinfo : EIATTR_KPARAM_INFO
	.align		4
.L_13805:
        /*0078*/ 	.byte	0x04, 0x17
        /*007a*/ 	.short	(.L_13807 - .L_13806)
.L_13806:
        /*007c*/ 	.word	0x00000000
        /*0080*/ 	.short	0x000e
        /*0082*/ 	.short	0x0060
        /*0084*/ 	.byte	0x00, 0xf0, 0x11, 0x00


	//----- nvinfo : EIATTR_KPARAM_INFO
	.align		4
.L_13807:
        /*0088*/ 	.byte	0x04, 0x17
        /*008a*/ 	.short	(.L_13809 - .L_13808)
.L_13808:
        /*008c*/ 	.word	0x00000000
        /*0090*/ 	.short	0x000d
        /*0092*/ 	.short	0x005c
        /*0094*/ 	.byte	0x00, 0xf0, 0x11, 0x00


	//----- nvinfo : EIATTR_KPARAM_INFO
	.align		4
.L_13809:
        /*0098*/ 	.byte	0x04, 0x17
        /*009a*/ 	.short	(.L_13811 - .L_13810)
.L_13810:
        /*009c*/ 	.word	0x00000000
        /*00a0*/ 	.short	0x000c
        /*00a2*/ 	.short	0x0058
        /*00a4*/ 	.byte	0x00, 0xf0, 0x11, 0x00


	//----- nvinfo : EIATTR_KPARAM_INFO
	.align		4
.L_13811:
        /*00a8*/ 	.byte	0x04, 0x17
        /*00aa*/ 	.short	(.L_13813 - .L_13812)
.L_13812:
        /*00ac*/ 	.word	0x00000000
        /*00b0*/ 	.short	0x000b
        /*00b2*/ 	.short	0x0050
        /*00b4*/ 	.byte	0x00, 0xf5, 0x21, 0x00


	//----- nvinfo : EIATTR_KPARAM_INFO
	.align		4
.L_13813:
        /*00b8*/ 	.byte	0x04, 0x17
        /*00ba*/ 	.short	(.L_13815 - .L_13814)
.L_13814:
        /*00bc*/ 	.word	0x00000000
        /*00c0*/ 	.short	0x000a
        /*00c2*/ 	.short	0x0048
        /*00c4*/ 	.byte	0x00, 0xf0, 0x11, 0x00


	//----- nvinfo : EIATTR_KPARAM_INFO
	.align		4
.L_13815:
        /*00c8*/ 	.byte	0x04, 0x17
        /*00ca*/ 	.short	(.L_13817 - .L_13816)
.L_13816:
        /*00cc*/ 	.word	0x00000000
        /*00d0*/ 	.short	0x0009
        /*00d2*/ 	.short	0x0040
        /*00d4*/ 	.byte	0x00, 0xf5, 0x21, 0x00


	//----- nvinfo : EIATTR_KPARAM_INFO
	.align		4
.L_13817:
        /*00d8*/ 	.byte	0x04, 0x17
        /*00da*/ 	.short	(.L_13819 - .L_13818)
.L_13818:
        /*00dc*/ 	.word	0x00000000
        /*00e0*/ 	.short	0x0008
        /*00e2*/ 	.short	0x0038
        /*00e4*/ 	.byte	0x00, 0xf5, 0x21, 0x00


	//----- nvinfo : EIATTR_KPARAM_INFO
	.align		4
.L_13819:
        /*00e8*/ 	.byte	0x04, 0x17
        /*00ea*/ 	.short	(.L_13821 - .L_13820)
.L_13820:
        /*00ec*/ 	.word	0x00000000
        /*00f0*/ 	.short	0x0007
        /*00f2*/ 	.short	0x0034
        /*00f4*/ 	.byte	0x00, 0xf0, 0x11, 0x00


	//----- nvinfo : EIATTR_KPARAM_INFO
	.align		4
.L_13821:
        /*00f8*/ 	.byte	0x04, 0x17
        /*00fa*/ 	.short	(.L_13823 - .L_13822)
.L_13822:
        /*00fc*/ 	.word	0x00000000
        /*0100*/ 	.short	0x0006
        /*0102*/ 	.short	0x0030
        /*0104*/ 	.byte	0x00, 0xf0, 0x11, 0x00


	//----- nvinfo : EIATTR_KPARAM_INFO
	.align		4
.L_13823:
        /*0108*/ 	.byte	0x04, 0x17
        /*010a*/ 	.short	(.L_13825 - .L_13824)
.L_13824:
        /*010c*/ 	.word	0x00000000
        /*0110*/ 	.short	0x0005
        /*0112*/ 	.short	0x0028
        /*0114*/ 	.byte	0x00, 0xf5, 0x21, 0x00


	//----- nvinfo : EIATTR_KPARAM_INFO
	.align		4
.L_13825:
        /*0118*/ 	.byte	0x04, 0x17
        /*011a*/ 	.short	(.L_13827 - .L_13826)
.L_13826:
        /*011c*/ 	.word	0x00000000
        /*0120*/ 	.short	0x0004
        /*0122*/ 	.short	0x0020
        /*0124*/ 	.byte	0x00, 0xf5, 0x21, 0x00


	//----- nvinfo : EIATTR_KPARAM_INFO
	.align		4
.L_13827:
        /*0128*/ 	.byte	0x04, 0x17
        /*012a*/ 	.short	(.L_13829 - .L_13828)
.L_13828:
        /*012c*/ 	.word	0x00000000
        /*0130*/ 	.short	0x0003
        /*0132*/ 	.short	0x0018
        /*0134*/ 	.byte	0x00, 0xf5, 0x21, 0x00


	//----- nvinfo : EIATTR_KPARAM_INFO
	.align		4
.L_13829:
        /*0138*/ 	.byte	0x04, 0x17
        /*013a*/ 	.short	(.L_13831 - .L_13830)
.L_13830:
        /*013c*/ 	.word	0x00000000
        /*0140*/ 	.short	0x0002
        /*0142*/ 	.short	0x0010
        /*0144*/ 	.byte	0x00, 0xf5, 0x21, 0x00


	//----- nvinfo : EIATTR_KPARAM_INFO
	.align		4
.L_13831:
        /*0148*/ 	.byte	0x04, 0x17
        /*014a*/ 	.short	(.L_13833 - .L_13832)
.L_13832:
        /*014c*/ 	.word	0x00000000
        /*0150*/ 	.short	0x0001
        /*0152*/ 	.short	0x0008
        /*0154*/ 	.byte	0x00, 0xf5, 0x21, 0x00


	//----- nvinfo : EIATTR_KPARAM_INFO
	.align		4
.L_13833:
        /*0158*/ 	.byte	0x04, 0x17
        /*015a*/ 	.short	(.L_13835 - .L_13834)
.L_13834:
        /*015c*/ 	.word	0x00000000
        /*0160*/ 	.short	0x0000
        /*0162*/ 	.short	0x0000
        /*0164*/ 	.byte	0x00, 0xf5, 0x21, 0x00


	//----- nvinfo : EIATTR_SPARSE_MMA_MASK
	.align		4
.L_13835:
        /*0168*/ 	.byte	0x03, 0x50
        /*016a*/ 	.short	0x0000


	//----- nvinfo : EIATTR_MAXREG_COUNT
	.align		4
        /*016c*/ 	.byte	0x03, 0x1b
        /*016e*/ 	.short	0x00ff


	//----- nvinfo : EIATTR_NUM_BARRIERS
	.align		4
        /*0170*/ 	.byte	0x02, 0x4c
        /*0172*/ 	.byte	0x01
	.zero		1


	//----- nvinfo : EIATTR_EXTERNS
	.align		4
        /*0174*/ 	.byte	0x04, 0x0f
        /*0176*/ 	.short	(.L_13837 - .L_13836)


	//   ....[0]....
	.align		4
.L_13836:
        /*0178*/ 	.word	index@(__assertfail)


	//----- nvinfo : EIATTR_MERCURY_ISA_VERSION
	.align		4
.L_13837:
        /*017c*/ 	.byte	0x03, 0x5f
        /*017e*/ 	.short	0x0101


	//----- nvinfo : EIATTR_COOP_GROUP_MASK_REGIDS
	.align		4
        /*0180*/ 	.byte	0x04, 0x29
        /*0182*/ 	.short	(.L_13839 - .L_13838)


	//   ....[0]....
.L_13838:
        /*0184*/ 	.word	0xffffffff


	//   ....[1]....
        /*0188*/ 	.word	0xffffffff


	//   ....[2]....
        /*018c*/ 	.word	0xffffffff


	//   ....[3]....
        /*0190*/ 	.word	0xffffffff


	//   ....[4]....
        /*0194*/ 	.word	0xffffffff


	//   ....[5]....
        /*0198*/ 	.word	0xffffffff


	//   ....[6]....
        /*019c*/ 	.word	0xffffffff


	//   ....[7]....
        /*01a0*/ 	.word	0xffffffff


	//   ....[8]....
        /*01a4*/ 	.word	0xffffffff


	//   ....[9]....
        /*01a8*/ 	.word	0xffffffff


	//   ....[10]....
        /*01ac*/ 	.word	0xffffffff


	//   ....[11]....
        /*01b0*/ 	.word	0xffffffff


	//   ....[12]....
        /*01b4*/ 	.word	0xffffffff


	//   ....[13]....
        /*01b8*/ 	.word	0xffffffff


	//   ....[14]....
        /*01bc*/ 	.word	0xffffffff


	//   ....[15]....
        /*01c0*/ 	.word	0xffffffff


	//   ....[16]....
        /*01c4*/ 	.word	0xffffffff


	//   ....[17]....
        /*01c8*/ 	.word	0xffffffff


	//   ....[18]....
        /*01cc*/ 	.word	0xffffffff


	//   ....[19]....
        /*01d0*/ 	.word	0xffffffff


	//   ....[20]....
        /*01d4*/ 	.word	0xffffffff


	//   ....[21]....
        /*01d8*/ 	.word	0xffffffff


	//   ....[22]....
        /*01dc*/ 	.word	0xffffffff


	//   ....[23]....
        /*01e0*/ 	.word	0xffffffff


	//   ....[24]....
        /*01e4*/ 	.word	0xffffffff


	//   ....[25]....
        /*01e8*/ 	.word	0xffffffff


	//   ....[26]....
        /*01ec*/ 	.word	0xffffffff


	//   ....[27]....
        /*01f0*/ 	.word	0xffffffff


	//   ....[28]....
        /*01f4*/ 	.word	0xffffffff


	//   ....[29]....
        /*01f8*/ 	.word	0xffffffff


	//   ....[30]....
        /*01fc*/ 	.word	0xffffffff


	//   ....[31]....
        /*0200*/ 	.word	0xffffffff


	//   ....[32]....
        /*0204*/ 	.word	0xffffffff


	//   ....[33]....
        /*0208*/ 	.word	0xffffffff


	//   ....[34]....
        /*020c*/ 	.word	0xffffffff


	//   ....[35]....
        /*0210*/ 	.word	0xffffffff


	//   ....[36]....
        /*0214*/ 	.word	0xffffffff


	//   ....[37]....
        /*0218*/ 	.word	0xffffffff


	//   ....[38]....
        /*021c*/ 	.word	0xffffffff


	//   ....[39]....
        /*0220*/ 	.word	0xffffffff


	//   ....[40]....
        /*0224*/ 	.word	0x0500000f


	//   ....[41]....
        /*0228*/ 	.word	0x0500000f


	//   ....[42]....
        /*022c*/ 	.word	0x0500000f


	//   ....[43]....
        /*0230*/ 	.word	0x0500000f


	//   ....[44]....
        /*0234*/ 	.word	0x0500000f


	//   ....[45]....
        /*0238*/ 	.word	0x0500000f


	//   ....[46]....
        /*023c*/ 	.word	0x0500000f


	//   ....[47]....
        /*0240*/ 	.word	0x0500000f


	//   ....[48]....
        /*0244*/ 	.word	0x0500000f


	//   ....[49]....
        /*0248*/ 	.word	0x0500000f


	//   ....[50]....
        /*024c*/ 	.word	0x0500000f


	//   ....[51]....
        /*0250*/ 	.word	0x0500000f


	//   ....[52]....
        /*0254*/ 	.word	0x0500000f


	//   ....[53]....
        /*0258*/ 	.word	0x0500000f


	//   ....[54]....
        /*025c*/ 	.word	0x0500000f


	//   ....[55]....
        /*0260*/ 	.word	0x0500000f


	//   ....[56]....
        /*0264*/ 	.word	0x0500000f


	//   ....[57]....
        /*0268*/ 	.word	0x0500000f


	//   ....[58]....
        /*026c*/ 	.word	0x0500000f


	//   ....[59]....
        /*0270*/ 	.word	0x0500000f


	//   ....[60]....
        /*0274*/ 	.word	0x0500000f


	//   ....[61]....
        /*0278*/ 	.word	0x0500000f


	//   ....[62]....
        /*027c*/ 	.word	0x0500000f


	//   ....[63]....
        /*0280*/ 	.word	0x0500000f


	//   ....[64]....
        /*0284*/ 	.word	0x0500000f


	//   ....[65]....
        /*0288*/ 	.word	0x0500000f


	//   ....[66]....
        /*028c*/ 	.word	0x0500000f


	//   ....[67]....
        /*0290*/ 	.word	0x0500000f


	//   ....[68]....
        /*0294*/ 	.word	0x0500000f


	//   ....[69]....
        /*0298*/ 	.word	0x0500000f


	//   ....[70]....
        /*029c*/ 	.word	0x0500000f


	//   ....[71]....
        /*02a0*/ 	.word	0x0500000f


	//   ....[72]....
        /*02a4*/ 	.word	0x0500000f


	//   ....[73]....
        /*02a8*/ 	.word	0x0500000f


	//   ....[74]....
        /*02ac*/ 	.word	0x0500000f


	//   ....[75]....
        /*02b0*/ 	.word	0x0500000f


	//   ....[76]....
        /*02b4*/ 	.word	0x0500000f


	//   ....[77]....
        /*02b8*/ 	.word	0x0500000f


	//   ....[78]....
        /*02bc*/ 	.word	0x0500000f


	//   ....[79]....
        /*02c0*/ 	.word	0x0500000f


	//   ....[80]....
        /*02c4*/ 	.word	0x0500000f


	//   ....[81]....
        /*02c8*/ 	.word	0x0500000f


	//   ....[82]....
        /*02cc*/ 	.word	0x0500000f


	//   ....[83]....
        /*02d0*/ 	.word	0x0500000f


	//   ....[84]....
        /*02d4*/ 	.word	0x0500000f


	//   ....[85]....
        /*02d8*/ 	.word	0x0500000f


	//   ....[86]....
        /*02dc*/ 	.word	0x0500000f


	//   ....[87]....
        /*02e0*/ 	.word	0x0500000f


	//   ....[88]....
        /*02e4*/ 	.word	0x0500000f


	//   ....[89]....
        /*02e8*/ 	.word	0x0500000f


	//   ....[90]....
        /*02ec*/ 	.word	0x0500000f


	//   ....[91]....
        /*02f0*/ 	.word	0x0500000f


	//   ....[92]....
        /*02f4*/ 	.word	0x0500000f


	//----- nvinfo : EIATTR_COOP_GROUP_INSTR_OFFSETS
	.align		4
.L_13839:
        /*02f8*/ 	.byte	0x04, 0x28
        /*02fa*/ 	.short	(.L_13841 - .L_13840)


	//   ....[0]....
.L_13840:
        /*02fc*/ 	.word	0x00000b80


	//   ....[1]....
        /*0300*/ 	.word	0x00000ba0


	//   ....[2]....
        /*0304*/ 	.word	0x00000bc0


	//   ....[3]....
        /*0308*/ 	.word	0x00000be0


	//   ....[4]....
        /*030c*/ 	.word	0x00000c00


	//   ....[5]....
        /*0310*/ 	.word	0x00000d10


	//   ....[6]....
        /*0314*/ 	.word	0x00000d30


	//   ....[7]....
        /*0318*/ 	.word	0x00000d50


	//   ....[8]....
        /*031c*/ 	.word	0x00001ba0


	//   ....[9]....
        /*0320*/ 	.word	0x00001bd0


	//   ....[10]....
        /*0324*/ 	.word	0x00001bf0


	//   ....[11]....
        /*0328*/ 	.word	0x00001c10


	//   ....[12]....
        /*032c*/ 	.word	0x00001c30


	//   ....[13]....
        /*0330*/ 	.word	0x00001c80


	//   ....[14]....
        /*0334*/ 	.word	0x00001ca0


	//   ....[15]....
        /*0338*/ 	.word	0x00001cc0


	//   ....[16]....
        /*033c*/ 	.word	0x00002c80


	//   ....[17]....
        /*0340*/ 	.word	0x00002cc0


	//   ....[18]....
        /*0344*/ 	.word	0x00002d00


	//   ....[19]....
        /*0348*/ 	.word	0x00002d40


	//   ....[20]....
        /*034c*/ 	.word	0x00002d80


	//   ....[21]....
        /*0350*/ 	.word	0x00002dc0


	//   ....[22]....
        /*0354*/ 	.word	0x00002e20


	//   ....[23]....
        /*0358*/ 	.word	0x00002e60


	//   ....[24]....
        /*035c*/ 	.word	0x00002ea0


	//   ....[25]....
        /*0360*/ 	.word	0x00002ee0


	//   ....[26]....
        /*0364*/ 	.word	0x00002f10


	//   ....[27]....
        /*0368*/ 	.word	0x00002f40


	//   ....[28]....
        /*036c*/ 	.word	0x00002f60


	//   ....[29]....
        /*0370*/ 	.word	0x00002fb0


	//   ....[30]....
        /*0374*/ 	.word	0x00002fe0


	//   ....[31]....
        /*0378*/ 	.word	0x00003030


	//   ....[32]....
        /*037c*/ 	.word	0x00003060


	//   ....[33]....
        /*0380*/ 	.word	0x00003080


	//   ....[34]....
        /*0384*/ 	.word	0x000030a0


	//   ....[35]....
        /*0388*/ 	.word	0x000030b0


	//   ....[36]....
        /*038c*/ 	.word	0x000030e0


	//   ....[37]....
        /*0390*/ 	.word	0x000030f0


	//   ....[38]....
        /*0394*/ 	.word	0x00003110


	//   ....[39]....
        /*0398*/ 	.word	0x00003130


	//   ....[40]....
        /*039c*/ 	.word	0x000041f0


	//   ....[41]....
        /*03a0*/ 	.word	0x00004250


	//   ....[42]....
        /*03a4*/ 	.word	0x000042b0


	//   ....[43]....
        /*03a8*/ 	.word	0x00004310


	//   ....[44]....
        /*03ac*/ 	.word	0x00004370


	//   ....[45]....
        /*03b0*/ 	.word	0x000043f0


	//   ....[46]....
        /*03b4*/ 	.word	0x00004460


	//   ....[47]....
        /*03b8*/ 	.word	0x000044c0


	//   ....[48]....
        /*03bc*/ 	.word	0x00004540


	//   ....[49]....
        /*03c0*/ 	.word	0x000045a0


	//   ....[50]....
        /*03c4*/ 	.word	0x00004620


	//   ....[51]....
        /*03c8*/ 	.word	0x00004680


	//   ....[52]....
        /*03cc*/ 	.word	0x00004700


	//   ....[53]....
        /*03d0*/ 	.word	0x00004760


	//   ....[54]....
        /*03d4*/ 	.word	0x000047e0


	//   ....[55]....
        /*03d8*/ 	.word	0x00004840


	//   ....[56]....
        /*03dc*/ 	.word	0x000048c0


	//   ....[57]....
        /*03e0*/ 	.word	0x00004920


	//   ....[58]....
        /*03e4*/ 	.word	0x000049a0


	//   ....[59]....
        /*03e8*/ 	.word	0x00004a00


	//   ....[60]....
        /*03ec*/ 	.word	0x00004a80


	//   ....[61]....
        /*03f0*/ 	.word	0x00004ae0


	//   ....[62]....
        /*03f4*/ 	.word	0x00004b60


	//   ....[63]....
        /*03f8*/ 	.word	0x00004bc0


	//   ....[64]....
        /*03fc*/ 	.word	0x00004c40


	//   ....[65]....
        /*0400*/ 	.word	0x00004ca0


	//   ....[66]....
        /*0404*/ 	.word	0x00004d20


	//   ....[67]....
        /*0408*/ 	.word	0x00004d80


	//   ....[68]....
        /*040c*/ 	.word	0x00004e00


	//   ....[69]....
        /*0410*/ 	.word	0x00004e60


	//   ....[70]....
        /*0414*/ 	.word	0x00004ee0


	//   ....[71]....
        /*0418*/ 	.word	0x00004f40


	//   ....[72]....
        /*041c*/ 	.word	0x00004fc0


	//   ....[73]....
        /*0420*/ 	.word	0x00005020


	//   ....[74]....
        /*0424*/ 	.word	0x00005090


	//   ....[75]....
        /*0428*/ 	.word	0x000050f0


	//   ....[76]....
        /*042c*/ 	.word	0x00005160


	//   ....[77]....
        /*0430*/ 	.word	0x000051c0


	//   ....[78]....
        /*0434*/ 	.word	0x00005230


	//   ....[79]....
        /*0438*/ 	.word	0x00005290


	//   ....[80]....
        /*043c*/ 	.word	0x00005310


	//   ....[81]....
        /*0440*/ 	.word	0x00005370


	//   ....[82]....
        /*0444*/ 	.word	0x000053f0


	//   ....[83]....
        /*0448*/ 	.word	0x00005450


	//   ....[84]....
        /*044c*/ 	.word	0x000054d0


	//   ....[85]....
        /*0450*/ 	.word	0x00005530


	//   ....[86]....
        /*0454*/ 	.word	0x000055b0


	//   ....[87]....
        /*0458*/ 	.word	0x00005610


	//   ....[88]....
        /*045c*/ 	.word	0x00005690


	//   ....[89]....
        /*0460*/ 	.word	0x000056f0


	//   ....[90]....
        /*0464*/ 	.word	0x00005760


	//   ....[91]....
        /*0468*/ 	.word	0x000057c0


	//   ....[92]....
        /*046c*/ 	.word	0x00005830


	//----- nvinfo : EIATTR_VRC_CTA_INIT_COUNT
	.align		4
.L_13841:
        /*0470*/ 	.byte	0x02, 0x4a
	.zero		1
	.zero		1


	//----- nvinfo : EIATTR_SYSCALL_OFFSETS
	.align		4
        /*0474*/ 	.byte	0x04, 0x46
        /*0476*/ 	.short	(.L_13843 - .L_13842)


	//   ....[0]....
.L_13842:
        /*0478*/ 	.word	0x00002ba0


	//   ....[1]....
        /*047c*/ 	.word	0x00004190


	//----- nvinfo : EIATTR_EXIT_INSTR_OFFSETS
	.align		4
.L_13843:
        /*0480*/ 	.byte	0x04, 0x1c
        /*0482*/ 	.short	(.L_13845 - .L_13844)


	//   ....[0]....
.L_13844:
        /*0484*/ 	.word	0x000000b0


	//   ....[1]....
        /*0488*/ 	.word	0x00003cd0


	//   ....[2]....
        /*048c*/ 	.word	0x00003d00


	//   ....[3]....
        /*0490*/ 	.word	0x00004090


	//   ....[4]....
        /*0494*/ 	.word	0x000041a0


	//----- nvinfo : EIATTR_CRS_STACK_SIZE
	.align		4
.L_13845:
        /*0498*/ 	.byte	0x04, 0x1e
        /*049a*/ 	.short	(.L_13847 - .L_13846)
.L_13846:
        /*049c*/ 	.word	0x00000000


	//----- nvinfo : EIATTR_CBANK_PARAM_SIZE
	.align		4
.L_13847:
        /*04a0*/ 	.byte	0x03, 0x19
        /*04a2*/ 	.short	0x008c


	//----- nvinfo : EIATTR_PARAM_CBANK
	.align		4
        /*04a4*/ 	.byte	0x04, 0x0a
        /*04a6*/ 	.short	(.L_13849 - .L_13848)
	.align		4
.L_13848:
        /*04a8*/ 	.word	index@(.nv.constant0._ZN4vllm25paged_attention_v2_kernelI13__nv_bfloat16hLi192ELi32ELi128ELNS_18Fp8KVCacheDataTypeE1ELb1ELi512EEEvPfS3_PT_PKS4_PKT0_SA_ifPKiSC_iPKfiiiSE_SE_iiiii)
        /*04ac*/ 	.short	0x0380
        /*04ae*/ 	.short	0x008c


	//----- nvinfo : EIATTR_SW_WAR
	.align		4
.L_13849:
        /*04b0*/ 	.byte	0x04, 0x36
        /*04b2*/ 	.short	(.L_13851 - .L_13850)
.L_13850:
        /*04b4*/ 	.word	0x00000008
.L_13851:


//--------------------- .nv.info._ZN4vllm25paged_attention_v2_kernelI13__nv_bfloat16hLi128ELi32ELi128ELNS_18Fp8KVCacheDataTypeE1ELb1ELi512EEEvPfS3_PT_PKS4_PKT0_SA_ifPKiSC_iPKfiiiSE_SE_iiiii --------------------------
	.section	.nv.info._ZN4vllm25paged_attention_v2_kernelI13__nv_bfloat16hLi128ELi32ELi128ELNS_18Fp8KVCacheDataTypeE1ELb1ELi512EEEvPfS3_PT_PKS4_PKT0_SA_ifPKiSC_iPKfiiiSE_SE_iiiii,"",@"SHT_CUDA_INFO"
	.sectionflags	@""
	.align	4


	//----- nvinfo : EIATTR_CUDA_API_VERSION
	.align		4
        /*0000*/ 	.byte	0x04, 0x37
        /*0002*/ 	.short	(.L_13853 - .L_13852)
.L_13852:
        /*0004*/ 	.word	0x00000082


	//----- nvinfo : EIATTR_KPARAM_INFO
	.align		4
.L_13853:
        /*0008*/ 	.byte	0x04, 0x17
        /*000a*/ 	.short	(.L_13855 - .L_13854)
.L_13854:
        /*000c*/ 	.word	0x00000000
        /*0010*/ 	.short	0x0015
        /*0012*/ 	.short	0x0088
        /*0014*/ 	.byte	0x00, 0xf0, 0x11, 0x00


	//----- nvinfo : EIATTR_KPARAM_INFO
	.align		4
.L_13855:
        /*0018*/ 	.byte	0x04, 0x17
        /*001a*/ 	.short	(.L_13857 - .L_13856)
.L_13856:
        /*001c*/ 	.word	0x00000000
        /*0020*/ 	.short	0x0014
        /*0022*/ 	.short	0x0084
        /*0024*/ 	.byte	0x00, 0xf0, 0x11, 0x00


	//----- nvinfo : EIATTR_KPARAM_INFO
	.align		4
.L_13857:
        /*0028*/ 	.byte	0x04, 0x17
        /*002a*/ 	.short	(.L_13859 - .L_13858)
.L_13858:
        /*002c*/ 	.word	0x00000000
        /*0030*/ 	.short	0x0013
        /*0032*/ 	.short	0x0080
        /*0034*/ 	.byte	0x00, 0xf0, 0x11, 0x00


	//----- nvinfo : EIATTR_KPARAM_INFO
	.align		4
.L_13859:
        /*0038*/ 	.byte	0x04, 0x17
        /*003a*/ 	.short	(.L_13861 - .L_13860)
.L_13860:
        /*003c*/ 	.word	0x00000000
        /*0040*/ 	.short	0x0012
        /*0042*/ 	.short	0x007c
        /*0044*/ 	.byte	0x00, 0xf0, 0x11, 0x00


	//----- nvinfo : EIATTR_KPARAM_INFO
	.align		4
.L_13861:
        /*0048*/ 	.byte	0x04, 0x17
        /*004a*/ 	.short	(.L_13863 - .L_13862)
.L_13862:
        /*004c*/ 	.word	0x00000000
        /*0050*/ 	.short	0x0011
        /*0052*/ 	.short	0x0078
        /*0054*/ 	.byte	0x00, 0xf0, 0x11, 0x00


	//----- nvinfo : EIATTR_KPARAM_INFO
	.align		4
.L_13863:
        /*0058*/ 	.byte	0x04, 0x17
        /*005a*/ 	.short	(.L_13865 - .L_13864)
.L_13864:
        /*005c*/ 	.word	0x00000000
        /*0060*/ 	.short	0x0010
        /*0062*/ 	.short	0x0070
        /*0064*/ 	.byte	0x00, 0xf5, 0x21, 0x00


	//----- nvinfo : EIATTR_KPARAM_INFO
	.align		4
.L_13865:
        /*0068*/ 	.byte	0x04, 0x17
        /*006a*/ 	.short	(.L_13867 - .L_13866)
.L_13866:
        /*006c*/ 	.word	0x00000000
        /*0070*/ 	.short	0x000f
        /*0072*/ 	.short	0x0068
        /*0074*/ 	.byte	0x00, 0xf5, 0x21, 0x00


	//----- nvinfo : EIATTR_KPARAM_INFO
	.align		4
.L_13867:
        /*0078*/ 	.byte	0x04, 0x17
        /*007a*/ 	.short	(.L_13869 - .L_13868)
.L_13868:
        /*007c*/ 	.word	0x00000000
        /*0080*/ 	.short	0x000e
        /*0082*/ 	.short	0x0060
        /*0084*/ 	.byte	0x00, 0xf0, 0x11, 0x00


	//----- nvinfo : EIATTR_KPARAM_INFO
	.align		4
.L_13869:
        /*0088*/ 	.byte	0x04, 0x17
        /*008a*/ 	.short	(.L_13871 - .L_13870)
.L_13870:
        /*008c*/ 	.word	0x00000000
        /*0090*/ 	.short	0x000d
        /*0092*/ 	.short	0x005c
        /*0094*/ 	.byte	0x00, 0xf0, 0x11, 0x00


	//----- nvinfo : EIATTR_KPARAM_INFO
	.align		4
.L_13871:
        /*0098*/ 	.byte	0x04, 0x17
        /*009a*/ 	.short	(.L_13873 - .L_13872)
.L_13872:
        /*009c*/ 	.word	0x00000000
        /*00a0*/ 	.short	0x000c
        /*00a2*/ 	.short	0x0058
        /*00a4*/ 	.byte	0x00, 0xf0, 0x11, 0x00


	//----- nvinfo : EIATTR_KPARAM_INFO
	.align		4
.L_13873:
        /*00a8*/ 	.byte	0x04, 0x17
        /*00aa*/ 	.short	(.L_13875 - .L_13874)
.L_13874:
        /*00ac*/ 	.word	0x00000000
        /*00b0*/ 	.short	0x000b
        /*00b2*/ 	.short	0x0050
        /*00b4*/ 	.byte	0x00, 0xf5, 0x21, 0x00


	//----- nvinfo : EIATTR_KPARAM_INFO
	.align		4
.L_13875:
        /*00b8*/ 	.byte	0x04, 0x17
        /*00ba*/ 	.short	(.L_13877 - .L_13876)
.L_13876:
        /*00bc*/ 	.word	0x00000000
        /*00c0*/ 	.short	0x000a
        /*00c2*/ 	.short	0x0048
        /*00c4*/ 	.byte	0x00, 0xf0, 0x11, 0x00


	//----- nvinfo : EIATTR_KPARAM_INFO
	.align		4
.L_13877:
        /*00c8*/ 	.byte	0x04, 0x17
        /*00ca*/ 	.short	(.L_13879 - .L_13878)
.L_13878:
        /*00cc*/ 	.word	0x00000000
        /*00d0*/ 	.short	0x0009
        /*00d2*/ 	.short	0x0040
        /*00d4*/ 	.byte	0x00, 0xf5, 0x21, 0x00


	//----- nvinfo : EIATTR_KPARAM_INFO
	.align		4
.L_13879:
        /*00d8*/ 	.byte	0x04, 0x17
        /*00da*/ 	.short	(.L_13881 - .L_13880)
.L_13880:
        /*00dc*/ 	.word	0x00000000
        /*00e0*/ 	.short	0x0008
        /*00e2*/ 	.short	0x0038
        /*00e4*/ 	.byte	0x00, 0xf5, 0x21, 0x00


	//----- nvinfo : EIATTR_KPARAM_INFO
	.align		4
.L_13881:
        /*00e8*/ 	.byte	0x04, 0x17
        /*00ea*/ 	.short	(.L_13883 - .L_13882)
.L_13882:
        /*00ec*/ 	.word	0x00000000
        /*00f0*/ 	.short	0x0007
        /*00f2*/ 	.short	0x0034
        /*00f4*/ 	.byte	0x00, 0xf0, 0x11, 0x00


	//----- nvinfo : EIATTR_KPARAM_INFO
	.align		4
.L_13883:
        /*00f8*/ 	.byte	0x04, 0x17
        /*00fa*/ 	.short	(.L_13885 - .L_13884)
.L_13884:
        /*00fc*/ 	.word	0x00000000
        /*0100*/ 	.short	0x0006
        /*0102*/ 	.short	0x0030
        /*0104*/ 	.byte	0x00, 0xf0, 0x11, 0x00


	//----- nvinfo : EIATTR_KPARAM_INFO
	.align		4
.L_13885:
        /*0108*/ 	.byte	0x04, 0x17
        /*010a*/ 	.short	(.L_13887 - .L_13886)
.L_13886:
        /*010c*/ 	.word	0x00000000
        /*0110*/ 	.short	0x0005
        /*0112*/ 	.short	0x0028
        /*0114*/ 	.byte	0x00, 0xf5, 0x21, 0x00


	//----- nvinfo : EIATTR_KPARAM_INFO
	.align		4
.L_13887:
        /*0118*/ 	.byte	0x04, 0x17
        /*011a*/ 	.short	(.L_13889 - .L_13888)
.L_13888:
        /*011c*/ 	.word	0x00000000
        /*0120*/ 	.short	0x0004
        /*0122*/ 	.short	0x0020
        /*0124*/ 	.byte	0x00, 0xf5, 0x21, 0x00


	//----- nvinfo : EIATTR_KPARAM_INFO
	.align		4
.L_13889:
        /*0128*/ 	.byte	0x04, 0x17
        /*012a*/ 	.short	(.L_13891 - .L_13890)
.L_13890:
        /*012c*/ 	.word	0x00000000
        /*0130*/ 	.short	0x0003
        /*0132*/ 	.short	0x0018
        /*0134*/ 	.byte	0x00, 0xf5, 0x21, 0x00


	//----- nvinfo : EIATTR_KPARAM_INFO
	.align		4
.L_13891:
        /*0138*/ 	.byte	0x04, 0x17
        /*013a*/ 	.short	(.L_13893 - .L_13892)
.L_13892:
        /*013c*/ 	.word	0x00000000
        /*0140*/ 	.short	0x0002
        /*0142*/ 	.short	0x0010
        /*0144*/ 	.byte	0x00, 0xf5, 0x21, 0x00


	//----- nvinfo : EIATTR_KPARAM_INFO
	.align		4
.L_13893:
        /*0148*/ 	.byte	0x04, 0x17
        /*014a*/ 	.short	(.L_13895 - .L_13894)
.L_13894:
        /*014c*/ 	.word	0x00000000
        /*0150*/ 	.short	0x0001
        /*0152*/ 	.short	0x0008
        /*0154*/ 	.byte	0x00, 0xf5, 0x21, 0x00


	//----- nvinfo : EIATTR_KPARAM_INFO
	.align		4
.L_13895:
        /*0158*/ 	.byte	0x04, 0x17
        /*015a*/ 	.short	(.L_13897 - .L_13896)
.L_13896:
        /*015c*/ 	.word	0x00000000
        /*0160*/ 	.short	0x0000
        /*0162*/ 	.short	0x0000
        /*0164*/ 	.byte	0x00, 0xf5, 0x21, 0x00


	//----- nvinfo : EIATTR_SPARSE_MMA_MASK
	.align		4
.L_13897:
        /*0168*/ 	.byte	0x03, 0x50
        /*016a*/ 	.short	0x0000


	//----- nvinfo : EIATTR_MAXREG_COUNT
	.align		4
        /*016c*/ 	.byte	0x03, 0x1b
        /*016e*/ 	.short	0x00ff


	//----- nvinfo : EIATTR_NUM_BARRIERS
	.align		4
        /*0170*/ 	.byte	0x02, 0x4c
        /*0172*/ 	.byte	0x01
	.zero		1


	//----- nvinfo : EIATTR_EXTERNS
	.align		4
        /*0174*/ 	.byte	0x04, 0x0f
        /*0176*/ 	.short	(.L_13899 - .L_13898)


	//   ....[0]....
	.align		4
.L_13898:
        /*0178*/ 	.word	index@(__assertfail)


	//----- nvinfo : EIATTR_MERCURY_ISA_VERSION
	.align		4
.L_13899:
        /*017c*/ 	.byte	0x03, 0x5f
        /*017e*/ 	.short	0x0101


	//----- nvinfo : EIATTR_COOP_GROUP_MASK_REGIDS
	.align		4
        /*0180*/ 	.byte	0x04, 0x29
        /*0182*/ 	.short	(.L_13901 - .L_13900)


	//   ....[0]....
.L_13900:
        /*0184*/ 	.word	0xffffffff


	//   ....[1]....
        /*0188*/ 	.word	0xffffffff


	//   ....[2]....
        /*018c*/ 	.word	0xffffffff


	//   ....[3]....
        /*0190*/ 	.word	0xffffffff


	//   ....[4]....
        /*0194*/ 	.word	0xffffffff


	//   ....[5]....
        /*0198*/ 	.word	0xffffffff


	//   ....[6]....
        /*019c*/ 	.word	0xffffffff


	//   ....[7]....
        /*01a0*/ 	.word	0xffffffff


	//   ....[8]....
        /*01a4*/ 	.word	0xffffffff


	//   ....[9]....
        /*01a8*/ 	.word	0xffffffff


	//   ....[10]....
        /*01ac*/ 	.word	0xffffffff


	//   ....[11]....
        /*01b0*/ 	.word	0xffffffff


	//   ....[12]....
        /*01b4*/ 	.word	0xffffffff


	//   ....[13]....
        /*01b8*/ 	.word	0xffffffff


	//   ....[14]....
        /*01bc*/ 	.word	0xffffffff


	//   ....[15]....
        /*01c0*/ 	.word	0xffffffff


	//   ....[16]....
        /*01c4*/ 	.word	0xffffffff


	//   ....[17]....
        /*01c8*/ 	.word	0xffffffff


	//   ....[18]....
        /*01cc*/ 	.word	0xffffffff


	//   ....[19]....
        /*01d0*/ 	.word	0xffffffff


	//   ....[20]....
        /*01d4*/ 	.word	0xffffffff


	//   ....[21]....
        /*01d8*/ 	.word	0xffffffff


	//   ....[22]....
        /*01dc*/ 	.word	0xffffffff


	//   ....[23]....
        /*01e0*/ 	.word	0xffffffff


	//   ....[24]....
        /*01e4*/ 	.word	0xffffffff


	//   ....[25]....
        /*01e8*/ 	.word	0xffffffff


	//   ....[26]....
        /*01ec*/ 	.word	0xffffffff


	//   ....[27]....
        /*01f0*/ 	.word	0xffffffff


	//   ....[28]....
        /*01f4*/ 	.word	0xffffffff


	//   ....[29]....
        /*01f8*/ 	.word	0xffffffff


	//   ....[30]....
        /*01fc*/ 	.word	0xffffffff


	//   ....[31]....
        /*0200*/ 	.word	0xffffffff


	//   ....[32]....
        /*0204*/ 	.word	0x0500000f


	//   ....[33]....
        /*0208*/ 	.word	0x0500000f


	//   ....[34]....
        /*020c*/ 	.word	0x0500000f


	//   ....[35]....
        /*0210*/ 	.word	0x0500000f


	//   ....[36]....
        /*0214*/ 	.word	0x0500000f


	//   ....[37]....
        /*0218*/ 	.word	0x0500000f


	//   ....[38]....
        /*021c*/ 	.word	0x0500000f


	//   ....[39]....
        /*0220*/ 	.word	0x0500000f


	//   ....[40]....
        /*0224*/ 	.word	0x0500000f


	//   ....[41]....
        /*0228*/ 	.word	0x0500000f


	//   ....[42]....
        /*022c*/ 	.word	0x0500000f


	//   ....[43]....
        /*0230*/ 	.word	0x0500000f


	//   ....[44]....
        /*0234*/ 	.word	0x0500000f


	//   ....[45]....
        /*0238*/ 	.word	0x0500000f


	//   ....[46]....
        /*023c*/ 	.word	0x0500000f


	//   ....[47]....
        /*0240*/ 	.word	0x0500000f


	//   ....[48]....
        /*0244*/ 	.word	0x0500000f


	//   ....[49]....
        /*0248*/ 	.word	0x0500000f


	//   ....[50]....
        /*024c*/ 	.word	0x0500000f


	//   ....[51]....
        /*0250*/ 	.word	0x0500000f


	//   ....[52]....
        /*0254*/ 	.word	0x0500000f


	//   ....[53]....
        /*0258*/ 	.word	0x0500000f


	//   ....[54]....
        /*025c*/ 	.word	0x0500000f


	//   ....[55]....
        /*0260*/ 	.word	0x0500000f


	//   ....[56]....
        /*0264*/ 	.word	0x0500000f


	//   ....[57]....
        /*0268*/ 	.word	0x0500000f


	//   ....[58]....
        /*026c*/ 	.word	0x0500000f


	//   ....[59]....
        /*0270*/ 	.word	0x0500000f


	//   ....[60]....
        /*0274*/ 	.word	0x0500000f


	//   ....[61]....
        /*0278*/ 	.word	0x0500000f


	//   ....[62]....
        /*027c*/ 	.word	0x0500000f


	//   ....[63]....
        /*0280*/ 	.word	0x0500000f


	//   ....[64]....
        /*0284*/ 	.word	0x0500000f


	//   ....[65]....
        /*0288*/ 	.word	0x0500000f


	//   ....[66]....
        /*028c*/ 	.word	0x0500000f


	//   ....[67]....
        /*0290*/ 	.word	0x0500000f


	//   ....[68]....
        /*0294*/ 	.word	0x0500000f


	//----- nvinfo : EIATTR_COOP_GROUP_INSTR_OFFSETS
	.align		4
.L_13901:
        /*0298*/ 	.byte	0x04, 0x28
        /*029a*/ 	.short	(.L_13903 - .L_13902)


	//   ....[0]....
.L_13902:
        /*029c*/ 	.word	0x00000b30


	//   ....[1]....
        /*02a0*/ 	.word	0x00000b50


	//   ....[2]....
        /*02a4*/ 	.word	0x00000b70


	//   ....[3]....
        /*02a8*/ 	.word	0x00000b90


	//   ....[4]....
        /*02ac*/ 	.word	0x00000bb0


	//   ....[5]....
        /*02b0*/ 	.word	0x00000cc0


	//   ....[6]....
        /*02b4*/ 	.word	0x00000ce0


	//   ....[7]....
        /*02b8*/ 	.word	0x00000d00


	//   ....[8]....
        /*02bc*/ 	.word	0x00001b50


	//   ....[9]....
        /*02c0*/ 	.word	0x00001b80


	//   ....[10]....
        /*02c4*/ 	.word	0x00001ba0


	//   ....[11]....
        /*02c8*/ 	.word	0x00001bc0


	//   ....[12]....
        /*02cc*/ 	.word	0x00001be0


	//   ....[13]....
        /*02d0*/ 	.word	0x00001c30


	//   ....[14]....
        /*02d4*/ 	.word	0x00001c50


	//   ....[15]....
        /*02d8*/ 	.word	0x00001c70


	//   ....[16]....
        /*02dc*/ 	.word	0x00002c60


	//   ....[17]....
        /*02e0*/ 	.word	0x00002ca0


	//   ....[18]....
        /*02e4*/ 	.word	0x00002cd0


	//   ....[19]....
        /*02e8*/ 	.word	0x00002cf0


	//   ....[20]....
        /*02ec*/ 	.word	0x00002d00


	//   ....[21]....
        /*02f0*/ 	.word	0x00002d10


	//   ....[22]....
        /*02f4*/ 	.word	0x00002d30


	//   ....[23]....
        /*02f8*/ 	.word	0x00002d50


	//   ....[24]....
        /*02fc*/ 	.word	0x00002d80


	//   ....[25]....
        /*0300*/ 	.word	0x00002dc0


	//   ....[26]....
        /*0304*/ 	.word	0x00002df0


	//   ....[27]....
        /*0308*/ 	.word	0x00002e90


	//   ....[28]....
        /*030c*/ 	.word	0x00002ea0


	//   ....[29]....
        /*0310*/ 	.word	0x00002ec0


	//   ....[30]....
        /*0314*/ 	.word	0x00002f00


	//   ....[31]....
        /*0318*/ 	.word	0x00002f30


	//   ....[32]....
        /*031c*/ 	.word	0x00003c10


	//   ....[33]....
        /*0320*/ 	.word	0x00003c70


	//   ....[34]....
        /*0324*/ 	.word	0x00003cd0


	//   ....[35]....
        /*0328*/ 	.word	0x00003d30


	//   ....[36]....
        /*032c*/ 	.word	0x00003d90


	//   ....[37]....
        /*0330*/ 	.word	0x00003e10


	//   ....[38]....
        /*0334*/ 	.word	0x00003e70


	//   ....[39]....
        /*0338*/ 	.word	0x00003ed0


	//   ....[40]....
        /*033c*/ 	.word	0x00003f40


	//   ....[41]....
        /*0340*/ 	.word	0x00003fa0


	//   ....[42]....
        /*0344*/ 	.word	0x00004010


	//   ....[43]....
        /*0348*/ 	.word	0x00004070


	//   ....[44]....
        /*034c*/ 	.word	0x000040e0


	//   ....[45]....
        /*0350*/ 	.word	0x00004140


	//   ....[46]....
        /*0354*/ 	.word	0x000041c0


	//   ....[47]....
        /*0358*/ 	.word	0x00004220


	//   ....[48]....
        /*035c*/ 	.word	0x000042a0


	//   ....[49]....
        /*0360*/ 	.word	0x00004300


	//   ....[50]....
        /*0364*/ 	.word	0x00004380


	//   ....[51]....
        /*0368*/ 	.word	0x000043e0


	//   ....[52]....
        /*036c*/ 	.word	0x00004460


	//   ....[53]....
        /*0370*/ 	.word	0x000044c0


	//   ....[54]....
        /*0374*/ 	.word	0x00004540


	//   ....[55]....
        /*0378*/ 	.word	0x000045a0


	//   ....[56]....
        /*037c*/ 	.word	0x00004620


	//   ....[57]....
        /*0380*/ 	.word	0x00004680


	//   ....[58]....
        /*0384*/ 	.word	0x000046e0


	//   ....[59]....
        /*0388*/ 	.word	0x00004740


	//   ....[60]....
        /*038c*/ 	.word	0x000047b0


	//   ....[61]....
        /*0390*/ 	.word	0x00004810


	//   ....[62]....
        /*0394*/ 	.word	0x00004890


	//   ....[63]....
        /*0398*/ 	.word	0x000048f0


	//   ....[64]....
        /*039c*/ 	.word	0x00004970


	//   ....[65]....
        /*03a0*/ 	.word	0x000049e0


	//   ....[66]....
        /*03a4*/ 	.word	0x00004a50


	//   ....[67]....
        /*03a8*/ 	.word	0x00004ab0


	//   ....[68]....
        /*03ac*/ 	.word	0x00004b10


	//----- nvinfo : EIATTR_VRC_CTA_INIT_COUNT
	.align		4
.L_13903:
        /*03b0*/ 	.byte	0x02, 0x4a
	.zero		1
	.zero		1


	//----- nvinfo : EIATTR_SYSCALL_OFFSETS
	.align		4
        /*03b4*/ 	.byte	0x04, 0x46
        /*03b6*/ 	.short	(.L_13905 - .L_13904)


	//   ....[0]....
.L_13904:
        /*03b8*/ 	.word	0x00002b50


	//   ....[1]....
        /*03bc*/ 	.word	0x00003bb0


	//----- nvinfo : EIATTR_EXIT_INSTR_OFFSETS
	.align		4
.L_13905:
        /*03c0*/ 	.byte	0x04, 0x1c
        /*03c2*/ 	.short	(.L_13907 - .L_13906)


	//   ....[0]....
.L_13906:
        /*03c4*/ 	.word	0x00000090


	//   ....[1]....
        /*03c8*/ 	.word	0x000037f0


	//   ....[2]....
        /*03cc*/ 	.word	0x00003820


	//   ....[3]....
        /*03d0*/ 	.word	0x00003ab0


	//   ....[4]....
        /*03d4*/ 	.word	0x00003bc0


	//----- nvinfo : EIATTR_CRS_STACK_SIZE
	.align		4
.L_13907:
        /*03d8*/ 	.byte	0x04, 0x1e
        /*03da*/ 	.short	(.L_13909 - .L_13908)
.L_13908:
        /*03dc*/ 	.word	0x00000000


	//----- nvinfo : EIATTR_CBANK_PARAM_SIZE
	.align		4
.L_13909:
        /*03e0*/ 	.byte	0x03, 0x19
        /*03e2*/ 	.short	0x008c


	//----- nvinfo : EIATTR_PARAM_CBANK
	.align		4
        /*03e4*/ 	.byte	0x04, 0x0a
        /*03e6*/ 	.short	(.L_13911 - .L_13910)
	.align		4
.L_13910:
        /*03e8*/ 	.word	index@(.nv.constant0._ZN4vllm25paged_attention_v2_kernelI13__nv_bfloat16hLi128ELi32ELi128ELNS_18Fp8KVCacheDataTypeE1ELb1ELi512EEEvPfS3_PT_PKS4_PKT0_SA_ifPKiSC_iPKfiiiSE_SE_iiiii)
        /*03ec*/ 	.short	0x0380
        /*03ee*/ 	.short	0x008c


	//----- nvinfo : EIATTR_SW_WAR
	.align		4
.L_13911:
        /*03f0*/ 	.byte	0x04, 0x36
        /*03f2*/ 	.short	(.L_13913 - .L_13912)
.L_13912:
        /*03f4*/ 	.word	0x00000008
.L_13913:


//--------------------- .nv.info._ZN4vllm25paged_attention_v2_kernelI13__nv_bfloat16hLi120ELi32ELi128ELNS_18Fp8KVCacheDataTypeE1ELb1ELi512EEEvPfS3_PT_PKS4_PKT0_SA_ifPKiSC_iPKfiiiSE_SE_iiiii --------------------------
	.section	.nv.info._ZN4vllm25paged_attention_v2_kernelI13__nv_bfloat16hLi120ELi32ELi128ELNS_18Fp8KVCacheDataTypeE1ELb1ELi512EEEvPfS3_PT_PKS4_PKT0_SA_ifPKiSC_iPKfiiiSE_SE_iiiii,"",@"SHT_CUDA_INFO"
	.sectionflags	@""
	.align	4


	//----- nvinfo : EIATTR_CUDA_API_VERSION
	.align		4
        /*0000*/ 	.byte	0x04, 0x37
        /*0002*/ 	.short	(.L_13915 - .L_13914)
.L_13914:
        /*0004*/ 	.word	0x00000082


	//----- nvinfo : EIATTR_KPARAM_INFO
	.align		4
.L_13915:
        /*0008*/ 	.byte	0x04, 0x17
        /*000a*/ 	.short	(.L_13917 - .L_13916)
.L_13916:
        /*000c*/ 	.word	0x00000000
        /*0010*/ 	.short	0x0015
        /*0012*/ 	.short	0x0088
        /*0014*/ 	.byte	0x00, 0xf0, 0x11, 0x00


	//----- nvinfo : EIATTR_KPARAM_INFO
	.align		4
.L_13917:
        /*0018*/ 	.byte	0x04, 0x17
        /*001a*/ 	.short	(.L_13919 - .L_13918)
.L_13918:
        /*001c*/ 	.word	0x00000000
        /*0020*/ 	.short	0x0014
        /*0022*/ 	.short	0x0084
        /*0024*/ 	.byte	0x00, 0xf0, 0x11, 0x00


	//----- nvinfo : EIATTR_KPARAM_INFO
	.align		4
.L_13919:
        /*0028*/ 	.byte	0x04, 0x17
        /*002a*/ 	.short	(.L_13921 - .L_13920)
.L_13920:
        /*002c*/ 	.word	0x00000000
        /*0030*/ 	.short	0x0013
        /*0032*/ 	.short	0x0080
        /*0034*/ 	.byte	0x00, 0xf0, 0x11, 0x00


	//----- nvinfo : EIATTR_KPARAM_INFO
	.align		4
.L_13921:
        /*0038*/ 	.byte	0x04, 0x17
        /*003a*/ 	.short	(.L_13923 - .L_13922)
.L_13922:
        /*003c*/ 	.word	0x00000000
        /*0040*/ 	.short	0x0012
        /*0042*/ 	.short	0x007c
        /*0044*/ 	.byte	0x00, 0xf0, 0x11, 0x00


	//----- nvinfo : EIATTR_KPARAM_INFO
	.align		4
.L_13923:
        /*0048*/ 	.byte	0x04, 0x17
        /*004a*/ 	.short	(.L_13925 - .L_13924)
.L_13924:
        /*004c*/ 	.word	0x00000000
        /*0050*/ 	.short	0x0011
        /*0052*/ 	.short	0x0078
        /*0054*/ 	.byte	0x00, 0xf0, 0x11, 0x00


	//----- nvinfo : EIATTR_KPARAM_INFO
	.align		4
.L_13925:
        /*0058*/ 	.byte	0x04, 0x17
        /*005a*/ 	.short	(.L_13927 - .L_13926)
.L_13926:
        /*005c*/ 	.word	0x00000000
        /*0060*/ 	.short	0x0010
        /*0062*/ 	.short	0x0070
        /*0064*/ 	.byte	0x00, 0xf5, 0x21, 0x00


	//----- nvinfo : EIATTR_KPARAM_INFO
	.align		4
.L_13927:
        /*0068*/ 	.byte	0x04, 0x17
        /*006a*/ 	.short	(.L_13929 - .L_13928)
.L_13928:
        /*006c*/ 	.word	0x00000000
        /*0070*/ 	.short	0x000f
        /*0072*/ 	.short	0x0068
        /*0074*/ 	.byte	0x00, 0xf5, 0x21, 0x00


	//----- nvinfo : EIATTR_KPARAM_INFO
	.align		4
.L_13929:
        /*0078*/ 	.byte	0x04, 0x17
        /*007a*/ 	.short	(.L_13931 - .L_13930)
.L_13930:
        /*007c*/ 	.word	0x00000000
        /*0080*/ 	.short	0x000e
        /*0082*/ 	.short	0x0060
        /*0084*/ 	.byte	0x00, 0xf0, 0x11, 0x00


	//----- nvinfo : EIATTR_KPARAM_INFO
	.align		4
.L_13931:
        /*0088*/ 	.byte	0x04, 0x17
        /*008a*/ 	.short	(.L_13933 - .L_13932)
.L_13932:
        /*008c*/ 	.word	0x00000000
        /*0090*/ 	.short	0x000d
        /*0092*/ 	.short	0x005c
        /*0094*/ 	.byte	0x00, 0xf0, 0x11, 0x00


	//----- nvinfo : EIATTR_KPARAM_INFO
	.align		4
.L_13933:
        /*0098*/ 	.byte	0x04, 0x17
        /*009a*/ 	.short	(.L_13935 - .L_13934)
.L_13934:
        /*009c*/ 	.word	0x00000000
        /*00a0*/ 	.short	0x000c
        /*00a2*/ 	.short	0x0058
        /*00a4*/ 	.byte	0x00, 0xf0, 0x11, 0x00


	//----- nvinfo : EIATTR_KPARAM_INFO
	.align		4
.L_13935:
        /*00a8*/ 	.byte	0x04, 0x17
        /*00aa*/ 	.short	(.L_13937 - .L_13936)
.L_13936:
        /*00ac*/ 	.word	0x00000000
        /*00b0*/ 	.short	0x000b
        /*00b2*/ 	.short	0x0050
        /*00b4*/ 	.byte	0x00, 0xf5, 0x21, 0x00


	//----- nvinfo : EIATTR_KPARAM_INFO
	.align		4
.L_13937:
        /*00b8*/ 	.byte	0x04, 0x17
        /*00ba*/ 	.short	(.L_13939 - .L_13938)
.L_13938:
        /*00bc*/ 	.word	0x00000000
        /*00c0*/ 	.short	0x000a
        /*00c2*/ 	.short	0x0048
        /*00c4*/ 	.byte	0x00, 0xf0, 0x11, 0x00


	//----- nvinfo : EIATTR_KPARAM_INFO
	.align		4
.L_13939:
        /*00c8*/ 	.byte	0x04, 0x17
        /*00ca*/ 	.short	(.L_13941 - .L_13940)
.L_13940:
        /*00cc*/ 	.word	0x00000000
        /*00d0*/ 	.short	0x0009
        /*00d2*/ 	.short	0x0040
        /*00d4*/ 	.byte	0x00, 0xf5, 0x21, 0x00


	//----- nvinfo : EIATTR_KPARAM_INFO
	.align		4
.L_13941:
        /*00d8*/ 	.byte	0x04, 0x17
        /*00da*/ 	.short	(.L_13943 - .L_13942)
.L_13942:
        /*00dc*/ 	.word	0x00000000
        /*00e0*/ 	.short	0x0008
        /*00e2*/ 	.short	0x0038
        /*00e4*/ 	.byte	0x00, 0xf5, 0x21, 0x00


	//----- nvinfo : EIATTR_KPARAM_INFO
	.align		4
.L_13943:
        /*00e8*/ 	.byte	0x04, 0x17
        /*00ea*/ 	.short	(.L_13945 - .L_13944)
.L_13944:
        /*00ec*/ 	.word	0x00000000
        /*00f0*/ 	.short	0x0007
        /*00f2*/ 	.short	0x0034
        /*00f4*/ 	.byte	0x00, 0xf0, 0x11, 0x00


	//----- nvinfo : EIATTR_KPARAM_INFO
	.align		4
.L_13945:
        /*00f8*/ 	.byte	0x04, 0x17
        /*00fa*/ 	.short	(.L_13947 - .L_13946)
.L_13946:
        /*00fc*/ 	.word	0x00000000
        /*0100*/ 	.short	0x0006
        /*0102*/ 	.short	0x0030
        /*0104*/ 	.byte	0x00, 0xf0, 0x11, 0x00


	//----- nvinfo : EIATTR_KPARAM_INFO
	.align		4
.L_13947:
        /*0108*/ 	.byte	0x04, 0x17
        /*010a*/ 	.short	(.L_13949 - .L_13948)
.L_13948:
        /*010c*/ 	.word	0x00000000
        /*0110*/ 	.short	0x0005
        /*0112*/ 	.short	0x0028
        /*0114*/ 	.byte	0x00, 0xf5, 0x21, 0x00


	//----- nvinfo : EIATTR_KPARAM_INFO
	.align		4
.L_13949:
        /*0118*/ 	.byte	0x04, 0x17
        /*011a*/ 	.short	(.L_13951 - .L_13950)
.L_13950:
        /*011c*/ 	.word	0x00000000
        /*0120*/ 	.short	0x0004
        /*0122*/ 	.short	0x0020
        /*0124*/ 	.byte	0x00, 0xf5, 0x21, 0x00


	//----- nvinfo : EIATTR_KPARAM_INFO
	.align		4
.L_13951:
        /*0128*/ 	.byte	0x04, 0x17
        /*012a*/ 	.short	(.L_13953 - .L_13952)
.L_13952:
        /*012c*/ 	.word	0x00000000
        /*0130*/ 	.short	0x0003
        /*0132*/ 	.short	0x0018
        /*0134*/ 	.byte	0x00, 0xf5, 0x21, 0x00


	//----- nvinfo : EIATTR_KPARAM_INFO
	.align		4
.L_13953:
        /*0138*/ 	.byte	0x04, 0x17
        /*013a*/ 	.short	(.L_13955 - .L_13954)
.L_13954:
        /*013c*/ 	.word	0x00000000
        /*0140*/ 	.short	0x0002
        /*0142*/ 	.short	0x0010
        /*0144*/ 	.byte	0x00, 0xf5, 0x21, 0x00


	//----- nvinfo : EIATTR_KPARAM_INFO
	.align		4
.L_13955:
        /*0148*/ 	.byte	0x04, 0x17
        /*014a*/ 	.short	(.L_13957 - .L_13956)
.L_13956:
        /*014c*/ 	.word	0x00000000
        /*0150*/ 	.short	0x0001
        /*0152*/ 	.short	0x0008
        /*0154*/ 	.byte	0x00, 0xf5, 0x21, 0x00


	//----- nvinfo : EIATTR_KPARAM_INFO
	.align		4
.L_13957:
        /*0158*/ 	.byte	0x04, 0x17
        /*015a*/ 	.short	(.L_13959 - .L_13958)
.L_13958:
        /*015c*/ 	.word	0x00000000
        /*0160*/ 	.short	0x0000
        /*0162*/ 	.short	0x0000
        /*0164*/ 	.byte	0x00, 0xf5, 0x21, 0x00


	//----- nvinfo : EIATTR_SPARSE_MMA_MASK
	.align		4
.L_13959:
        /*0168*/ 	.byte	0x03, 0x50
        /*016a*/ 	.short	0x0000


	//----- nvinfo : EIATTR_MAXREG_COUNT
	.align		4
        /*016c*/ 	.byte	0x03, 0x1b
        /*016e*/ 	.short	0x00ff


	//----- nvinfo : EIATTR_NUM_BARRIERS
	.align		4
        /*0170*/ 	.byte	0x02, 0x4c
        /*0172*/ 	.byte	0x01
	.zero		1


	//----- nvinfo : EIATTR_EXTERNS
	.align		4
        /*0174*/ 	.byte	0x04, 0x0f
        /*0176*/ 	.short	(.L_13961 - .L_13960)


	//   ....[0]....
	.align		4
.L_13960:
        /*0178*/ 	.word	index@(__assertfail)


	//----- nvinfo : EIATTR_MERCURY_ISA_VERSION
	.align		4
.L_13961:
        /*017c*/ 	.byte	0x03, 0x5f
        /*017e*/ 	.short	0x0101


	//----- nvinfo : EIATTR_COOP_GROUP_MASK_REGIDS
	.align		4
        /*0180*/ 	.byte	0x04, 0x29
        /*0182*/ 	.short	(.L_13963 - .L_13962)


	//   ....[0]....
.L_13962:
        /*0184*/ 	.word	0xffffffff


	//   ....[1]....
        /*0188*/ 	.word	0xffffffff


	//   ....[2]....
        /*018c*/ 	.word	0xffffffff


	//   ....[3]....
        /*0190*/ 	.word	0xffffffff


	//   ....[4]....
        /*0194*/ 	.word	0xffffffff


	//   ....[5]....
        /*0198*/ 	.word	0xffffffff


	//   ....[6]....
        /*019c*/ 	.word	0xffffffff


	//   ....[7]....
        /*01a0*/ 	.word	0xffffffff


	//   ....[8]....
        /*01a4*/ 	.word	0xffffffff


	//   ....[9]....
        /*01a8*/ 	.word	0xffffffff


	//   ....[10]....
        /*01ac*/ 	.word	0xffffffff


	//   ....[11]....
        /*01b0*/ 	.word	0xffffffff


	//   ....[12]....
        /*01b4*/ 	.word	0xffffffff


	//   ....[13]....
        /*01b8*/ 	.word	0xffffffff


	//   ....[14]....
        /*01bc*/ 	.word	0xffffffff


	//   ....[15]....
        /*01c0*/ 	.word	0xffffffff


	//   ....[16]....
        /*01c4*/ 	.word	0xffffffff


	//   ....[17]....
        /*01c8*/ 	.word	0xffffffff


	//   ....[18]....
        /*01cc*/ 	.word	0xffffffff


	//   ....[19]....
        /*01d0*/ 	.word	0xffffffff


	//   ....[20]....
        /*01d4*/ 	.word	0xffffffff


	//   ....[21]....
        /*01d8*/ 	.word	0xffffffff


	//   ....[22]....
        /*01dc*/ 	.word	0xffffffff


	//   ....[23]....
        /*01e0*/ 	.word	0xffffffff


	//   ....[24]....
        /*01e4*/ 	.word	0xffffffff


	//   ....[25]....
        /*01e8*/ 	.word	0xffffffff


	//   ....[26]....
        /*01ec*/ 	.word	0xffffffff


	//   ....[27]....
        /*01f0*/ 	.word	0xffffffff


	//   ....[28]....
        /*01f4*/ 	.word	0xffffffff


	//   ....[29]....
        /*01f8*/ 	.word	0xffffffff


	//   ....[30]....
        /*01fc*/ 	.word	0xffffffff


	//   ....[31]....
        /*0200*/ 	.word	0x0500000f


	//   ....[32]....
        /*0204*/ 	.word	0x0500000f


	//   ....[33]....
        /*0208*/ 	.word	0x0500000f


	//   ....[34]....
        /*020c*/ 	.word	0x0500000f


	//   ....[35]....
        /*0210*/ 	.word	0x0500000f


	//   ....[36]....
        /*0214*/ 	.word	0x0500000f


	//   ....[37]....
        /*0218*/ 	.word	0x0500000f


	//   ....[38]....
        /*021c*/ 	.word	0x0500000f


	//   ....[39]....
        /*0220*/ 	.word	0x0500000f


	//   ....[40]....
        /*0224*/ 	.word	0x0500000f


	//   ....[41]....
        /*0228*/ 	.word	0x0500000f


	//   ....[42]....
        /*022c*/ 	.word	0x0500000f


	//   ....[43]....
        /*0230*/ 	.word	0x0500000f


	//   ....[44]....
        /*0234*/ 	.word	0x0500000f


	//   ....[45]....
        /*0238*/ 	.word	0x0500000f


	//   ....[46]....
        /*023c*/ 	.word	0x0500000f


	//   ....[47]....
        /*0240*/ 	.word	0x0500000f


	//   ....[48]....
        /*0244*/ 	.word	0x0500000f


	//   ....[49]....
        /*0248*/ 	.word	0x0500000f


	//   ....[50]....
        /*024c*/ 	.word	0x0500000f


	//   ....[51]....
        /*0250*/ 	.word	0x0500000f


	//   ....[52]....
        /*0254*/ 	.word	0x0500000f


	//   ....[53]....
        /*0258*/ 	.word	0x0500000f


	//   ....[54]....
        /*025c*/ 	.word	0x0500000f


	//   ....[55]....
        /*0260*/ 	.word	0x0500000f


	//   ....[56]....
        /*0264*/ 	.word	0x0500000f


	//   ....[57]....
        /*0268*/ 	.word	0x0500000f


	//   ....[58]....
        /*026c*/ 	.word	0x0500000f


	//   ....[59]....
        /*0270*/ 	.word	0x0500000f


	//   ....[60]....
        /*0274*/ 	.word	0x0500000f


	//   ....[61]....
        /*0278*/ 	.word	0x0500000f


	//   ....[62]....
        /*027c*/ 	.word	0x0500000f


	//   ....[63]....
        /*0280*/ 	.word	0x0500000f


	//   ....[64]....
        /*0284*/ 	.word	0x0500000f


	//   ....[65]....
        /*0288*/ 	.word	0x0500000f


	//----- nvinfo : EIATTR_COOP_GROUP_INSTR_OFFSETS
	.align		4
.L_13963:
        /*028c*/ 	.byte	0x04, 0x28
        /*028e*/ 	.short	(.L_13965 - .L_13964)


	//   ....[0]....
.L_13964:
        /*0290*/ 	.word	0x00000b30


	//   ....[1]....
        /*0294*/ 	.word	0x00000b50


	//   ....[2]....
        /*0298*/ 	.word	0x00000b70


	//   ....[3]....
        /*029c*/ 	.word	0x00000b90


	//   ....[4]....
        /*02a0*/ 	.word	0x00000bb0


	//   ....[5]....
        /*02a4*/ 	.word	0x00000cc0


	//   ....[6]....
        /*02a8*/ 	.word	0x00000ce0


	//   ....[7]....
        /*02ac*/ 	.word	0x00000d00


	//   ....[8]....
        /*02b0*/ 	.word	0x00001b50


	//   ....[9]....
        /*02b4*/ 	.word	0x00001b80


	//   ....[10]....
        /*02b8*/ 	.word	0x00001ba0


	//   ....[11]....
        /*02bc*/ 	.word	0x00001bc0


	//   ....[12]....
        /*02c0*/ 	.word	0x00001be0


	//   ....[13]....
        /*02c4*/ 	.word	0x00001c30


	//   ....[14]....
        /*02c8*/ 	.word	0x00001c50


	//   ....[15]....
        /*02cc*/ 	.word	0x00001c70


	//   ....[16]....
        /*02d0*/ 	.word	0x00002c60


	//   ....[17]....
        /*02d4*/ 	.word	0x00002ca0


	//   ....[18]....
        /*02d8*/ 	.word	0x00002cd0


	//   ....[19]....
        /*02dc*/ 	.word	0x00002ce0


	//   ....[20]....
        /*02e0*/ 	.word	0x00002cf0


	//   ....[21]....
        /*02e4*/ 	.word	0x00002d00


	//   ....[22]....
        /*02e8*/ 	.word	0x00002d30


	//   ....[23]....
        /*02ec*/ 	.word	0x00002d60


	//   ....[24]....
        /*02f0*/ 	.word	0x00002d80


	//   ....[25]....
        /*02f4*/ 	.word	0x00002dc0


	//   ....[26]....
        /*02f8*/ 	.word	0x00002df0


	//   ....[27]....
        /*02fc*/ 	.word	0x00002e20


	//   ....[28]....
        /*0300*/ 	.word	0x00002e50


	//   ....[29]....
        /*0304*/ 	.word	0x00002e60


	//   ....[30]....
        /*0308*/ 	.word	0x00002ec0


	//   ....[31]....
        /*030c*/ 	.word	0x00003af0


	//   ....[32]....
        /*0310*/ 	.word	0x00003b50


	//   ....[33]....
        /*0314*/ 	.word	0x00003bb0


	//   ....[34]....
        /*0318*/ 	.word	0x00003c10


	//   ....[35]....
        /*031c*/ 	.word	0x00003c70


	//   ....[36]....
        /*0320*/ 	.word	0x00003cf0


	//   ....[37]....
        /*0324*/ 	.word	0x00003d50


	//   ....[38]....
        /*0328*/ 	.word	0x00003db0


	//   ....[39]....
        /*032c*/ 	.word	0x00003e30


	//   ....[40]....
        /*0330*/ 	.word	0x00003e90


	//   ....[41]....
        /*0334*/ 	.word	0x00003f10


	//   ....[42]....
        /*0338*/ 	.word	0x00003f70


	//   ....[43]....
        /*033c*/ 	.word	0x00003ff0


	//   ....[44]....
        /*0340*/ 	.word	0x00004050


	//   ....[45]....
        /*0344*/ 	.word	0x000040d0


	//   ....[46]....
        /*0348*/ 	.word	0x00004130


	//   ....[47]....
        /*034c*/ 	.word	0x000041b0


	//   ....[48]....
        /*0350*/ 	.word	0x00004210


	//   ....[49]....
        /*0354*/ 	.word	0x00004290


	//   ....[50]....
        /*0358*/ 	.word	0x000042f0


	//   ....[51]....
        /*035c*/ 	.word	0x00004360


	//   ....[52]....
        /*0360*/ 	.word	0x000043c0


	//   ....[53]....
        /*0364*/ 	.word	0x00004430


	//   ....[54]....
        /*0368*/ 	.word	0x00004490


	//   ....[55]....
        /*036c*/ 	.word	0x00004500


	//   ....[56]....
        /*0370*/ 	.word	0x00004560


	//   ....[57]....
        /*0374*/ 	.word	0x000045e0


	//   ....[58]....
        /*0378*/ 	.word	0x00004640


	//   ....[59]....
        /*037c*/ 	.word	0x000046c0


	//   ....[60]....
        /*0380*/ 	.word	0x00004720


	//   ....[61]....
        /*0384*/ 	.word	0x00004790


	//   ....[62]....
        /*0388*/ 	.word	0x000047f0


	//   ....[63]....
        /*038c*/ 	.word	0x00004860


	//   ....[64]....
        /*0390*/ 	.word	0x000048d0


	//   ....[65]....
        /*0394*/ 	.word	0x00004940


	//----- nvinfo : EIATTR_VRC_CTA_INIT_COUNT
	.align		4
.L_13965:
        /*0398*/ 	.byte	0x02, 0x4a
	.zero		1
	.zero		1


	//----- nvinfo : EIATTR_SYSCALL_OFFSETS
	.align		4
        /*039c*/ 	.byte	0x04, 0x46
        /*039e*/ 	.short	(.L_13967 - .L_13966)


	//   ....[0]....
.L_13966:
        /*03a0*/ 	.word	0x00002b50


	//   ....[1]....
        /*03a4*/ 	.word	0x00003a90


	//----- nvinfo : EIATTR_EXIT_INSTR_OFFSETS
	.align		4
.L_13967:
        /*03a8*/ 	.byte	0x04, 0x1c
        /*03aa*/ 	.short	(.L_13969 - .L_13968)


	//   ....[0]....
.L_13968:
        /*03ac*/ 	.word	0x00000090


	//   ....[1]....
        /*03b0*/ 	.word	0x000036f0


	//   ....[2]....
        /*03b4*/ 	.word	0x00003720


	//   ....[3]....
        /*03b8*/ 	.word	0x00003990


	//   ....[4]....
        /*03bc*/ 	.word	0x00003aa0


	//----- nvinfo : EIATTR_CRS_STACK_SIZE
	.align		4
.L_13969:
        /*03c0*/ 	.byte	0x04, 0x1e
        /*03c2*/ 	.short	(.L_13971 - .L_13970)
.L_13970:
        /*03c4*/ 	.word	0x00000000


	//----- nvinfo : EIATTR_CBANK_PARAM_SIZE
	.align		4
.L_13971:
        /*03c8*/ 	.byte	0x03, 0x19
        /*03ca*/ 	.short	0x008c


	//----- nvinfo : EIATTR_PARAM_CBANK
	.align		4
        /*03cc*/ 	.byte	0x04, 0x0a
        /*03ce*/ 	.short	(.L_13973 - .L_13972)
	.align		4
.L_13972:
        /*03d0*/ 	.word	index@(.nv.constant0._ZN4vllm25paged_attention_v2_kernelI13__nv_bfloat16hLi120ELi32ELi128ELNS_18Fp8KVCacheDataTypeE1ELb1ELi512EEEvPfS3_PT_PKS4_PKT0_SA_ifPKiSC_iPKfiiiSE_SE_iiiii)
        /*03d4*/ 	.short	0x0380
        /*03d6*/ 	.short	0x008c


	//----- nvinfo : EIATTR_SW_WAR
	.align		4
.L_13973:
        /*03d8*/ 	.byte	0x04, 0x36
        /*03da*/ 	.short	(.L_13975 - .L_13974)
.L_13974:
        /*03dc*/ 	.word	0x00000008
.L_13975:


//--------------------- .nv.info._ZN4vllm25paged_attention_v2_kernelI13__nv_bfloat16hLi112ELi32ELi128ELNS_18Fp8KVCacheDataTypeE1ELb1ELi512EEEvPfS3_PT_PKS4_PKT0_SA_ifPKiSC_iPKfiiiSE_SE_iiiii --------------------------
	.section	.nv.info._ZN4vllm25paged_attention_v2_kernelI13__nv_bfloat16hLi112ELi32ELi128ELNS_18Fp8KVCacheDataTypeE1ELb1ELi512EEEvPfS3_PT_PKS4_PKT0_SA_ifPKiSC_iPKfiiiSE_SE_iiiii,"",@"SHT_CUDA_INFO"
	.sectionflags	@""
	.align	4


	//----- nvinfo : EIATTR_CUDA_API_VERSION
	.align		4
        /*0000*/ 	.byte	0x04, 0x37
        /*0002*/ 	.short	(.L_13977 - .L_13976)
.L_13976:
        /*0004*/ 	.word	0x00000082


	//----- nvinfo : EIATTR_KPARAM_INFO
	.align		4
.L_13977:
        /*0008*/ 	.byte	0x04, 0x17
        /*000a*/ 	.short	(.L_13979 - .L_13978)
.L_13978:
        /*000c*/ 	.word	0x00000000
        /*0010*/ 	.short	0x0015
        /*0012*/ 	.short	0x0088
        /*0014*/ 	.byte	0x00, 0xf0, 0x11, 0x00


	//----- nvinfo : EIATTR_KPARAM_INFO
	.align		4
.L_13979:
        /*0018*/ 	.byte	0x04, 0x17
        /*001a*/ 	.short	(.L_13981 - .L_13980)
.L_13980:
        /*001c*/ 	.word	0x00000000
        /*0020*/ 	.short	0x0014
        /*0022*/ 	.short	0x0084
        /*0024*/ 	.byte	0x00, 0xf0, 0x11, 0x00


	//----- nvinfo : EIATTR_KPARAM_INFO
	.align		4
.L_13981:
        /*0028*/ 	.byte	0x04, 0x17
        /*002a*/ 	.short	(.L_13983 - .L_13982)
.L_13982:
        /*002c*/ 	.word	0x00000000
        /*0030*/ 	.short	0x0013
        /*0032*/ 	.short	0x0080
        /*0034*/ 	.byte	0x00, 0xf0, 0x11, 0x00


	//----- nvinfo : EIATTR_KPARAM_INFO
	.align		4
.L_13983:
        /*0038*/ 	.byte	0x04, 0x17
        /*003a*/ 	.short	(.L_13985 - .L_13984)
.L_13984:
        /*003c*/ 	.word	0x00000000
        /*0040*/ 	.short	0x0012
        /*0042*/ 	.short	0x007c
        /*0044*/ 	.byte	0x00, 0xf0, 0x11, 0x00


	//----- nvinfo : EIATTR_KPARAM_INFO
	.align		4
.L_13985:
        /*0048*/ 	.byte	0x04, 0x17
        /*004a*/ 	.short	(.L_13987 - .L_13986)
.L_13986:
        /*004c*/ 	.word	0x00000000
        /*0050*/ 	.short	0x0011
        /*0052*/ 	.short	0x0078
        /*0054*/ 	.byte	0x00, 0xf0, 0x11, 0x00


	//----- nvinfo : EIATTR_KPARAM_INFO
	.align		4
.L_13987:
        /*0058*/ 	.byte	0x04, 0x17
        /*005a*/ 	.short	(.L_13989 - .L_13988)
.L_13988:
        /*005c*/ 	.word	0x00000000
        /*0060*/ 	.short	0x0010
        /*0062*/ 	.short	0x0070
        /*0064*/ 	.byte	0x00, 0xf5, 0x21, 0x00


	//----- nvinfo : EIATTR_KPARAM_INFO
	.align		4
.L_13989:
        /*0068*/ 	.byte	0x04, 0x17
        /*006a*/ 	.short	(.L_13991 - .L_13990)
.L_13990:
        /*006c*/ 	.word	0x00000000
        /*0070*/ 	.short	0x000f
        /*0072*/ 	.short	0x0068
        /*0074*/ 	.byte	0x00, 0xf5, 0x21, 0x00


	//----- nvinfo : EIATTR_KPARAM_INFO
	.align		4
.L_13991:
        /*0078*/ 	.byte	0x04, 0x17
        /*007a*/ 	.short	(.L_13993 - .L_13992)
.L_13992:
        /*007c*/ 	.word	0x00000000
        /*0080*/ 	.short	0x000e
        /*0082*/ 	.short	0x0060
        /*0084*/ 	.byte	0x00, 0xf0, 0x11, 0x00


	//----- nvinfo : EIATTR_KPARAM_INFO
	.align		4
.L_13993:
        /*0088*/ 	.byte	0x04, 0x17
        /*008a*/ 	.short	(.L_13995 - .L_13994)
.L_13994:
        /*008c*/ 	.word	0x00000000
        /*0090*/ 	.short	0x000d
        /*0092*/ 	.short	0x005c
        /*0094*/ 	.byte	0x00, 0xf0, 0x11, 0x00


	//----- nvinfo : EIATTR_KPARAM_INFO
	.align		4
.L_13995:
        /*0098*/ 	.byte	0x04, 0x17
        /*009a*/ 	.short	(.L_13997 - .L_13996)
.L_13996:
        /*009c*/ 	.word	0x00000000
        /*00a0*/ 	.short	0x000c
        /*00a2*/ 	.short	0x0058
        /*00a4*/ 	.byte	0x00, 0xf0, 0x11, 0x00


	//----- nvinfo : EIATTR_KPARAM_INFO
	.align		4
.L_13997:
        /*00a8*/ 	.byte	0x04, 0x17
        /*00aa*/ 	.short	(.L_13999 - .L_13998)
.L_13998:
        /*00ac*/ 	.word	0x00000000
        /*00b0*/ 	.short	0x000b
        /*00b2*/ 	.short	0x0050
        /*00b4*/ 	.byte	0x00, 0xf5, 0x21, 0x00


	//----- nvinfo : EIATTR_KPARAM_INFO
	.align		4
.L_13999:
        /*00b8*/ 	.byte	0x04, 0x17
        /*00ba*/ 	.short	(.L_14001 - .L_14000)
.L_14000:
        /*00bc*/ 	.word	0x00000000
        /*00c0*/ 	.short	0x000a
        /*00c2*/ 	.short	0x0048
        /*00c4*/ 	.byte	0x00, 0xf0, 0x11, 0x00


	//----- nvinfo : EIATTR_KPARAM_INFO
	.align		4
.L_14001:
        /*00c8*/ 	.byte	0x04, 0x17
        /*00ca*/ 	.short	(.L_14003 - .L_14002)
.L_14002:
        /*00cc*/ 	.word	0x00000000
        /*00d0*/ 	.short	0x0009
        /*00d2*/ 	.short	0x0040
        /*00d4*/ 	.byte	0x00, 0xf5, 0x21, 0x00


	//----- nvinfo : EIATTR_KPARAM_INFO
	.align		4
.L_14003:
        /*00d8*/ 	.byte	0x04, 0x17
        /*00da*/ 	.short	(.L_14005 - .L_14004)
.L_14004:
        /*00dc*/ 	.word	0x00000000
        /*00e0*/ 	.short	0x0008
        /*00e2*/ 	.short	0x0038
        /*00e4*/ 	.byte	0x00, 0xf5, 0x21, 0x00


	//----- nvinfo : EIATTR_KPARAM_INFO
	.align		4
.L_14005:
        /*00e8*/ 	.byte	0x04, 0x17
        /*00ea*/ 	.short	(.L_14007 - .L_14006)
.L_14006:
        /*00ec*/ 	.word	0x00000000
        /*00f0*/ 	.short	0x0007
        /*00f2*/ 	.short	0x0034
        /*00f4*/ 	.byte	0x00, 0xf0, 0x11, 0x00


	//----- nvinfo : EIATTR_KPARAM_INFO
	.align		4
.L_14007:
        /*00f8*/ 	.byte	0x04, 0x17
        /*00fa*/ 	.short	(.L_14009 - .L_14008)
.L_14008:
        /*00fc*/ 	.word	0x00000000
        /*0100*/ 	.short	0x0006
        /*0102*/ 	.short	0x0030
        /*0104*/ 	.byte	0x00, 0xf0, 0x11, 0x00


	//----- nvinfo : EIATTR_KPARAM_INFO
	.align		4
.L_14009:
        /*0108*/ 	.byte	0x04, 0x17
        /*010a*/ 	.short	(.L_14011 - .L_14010)
.L_14010:
        /*010c*/ 	.word	0x00000000
        /*0110*/ 	.short	0x0005
        /*0112*/ 	.short	0x0028
        /*0114*/ 	.byte	0x00, 0xf5, 0x21, 0x00


	//----- nvinfo : EIATTR_KPARAM_INFO
	.align		4
.L_14011:
        /*0118*/ 	.byte	0x04, 0x17
        /*011a*/ 	.short	(.L_14013 - .L_14012)
.L_14012:
        /*011c*/ 	.word	0x00000000
        /*0120*/ 	.short	0x0004
        /*0122*/ 	.short	0x0020
        /*0124*/ 	.byte	0x00, 0xf5, 0x21, 0x00


	//----- nvinfo : EIATTR_KPARAM_INFO
	.align		4
.L_14013:
        /*0128*/ 	.byte	0x04, 0x17
        /*012a*/ 	.short	(.L_14015 - .L_14014)
.L_14014:
        /*012c*/ 	.word	0x00000000
        /*0130*/ 	.short	0x0003
        /*0132*/ 	.short	0x0018
        /*0134*/ 	.byte	0x00, 0xf5, 0x21, 0x00


	//----- nvinfo : EIATTR_KPARAM_INFO
	.align		4
.L_14015:
        /*0138*/ 	.byte	0x04, 0x17
        /*013a*/ 	.short	(.L_14017 - .L_14016)
.L_14016:
        /*013c*/ 	.word	0x00000000
        /*0140*/ 	.short	0x0002
        /*0142*/ 	.short	0x0010
        /*0144*/ 	.byte	0x00, 0xf5, 0x21, 0x00


	//----- nvinfo : EIATTR_KPARAM_INFO
	.align		4
.L_14017:
        /*0148*/ 	.byte	0x04, 0x17
        /*014a*/ 	.short	(.L_14019 - .L_14018)
.L_14018:
        /*014c*/ 	.word	0x00000000
        /*0150*/ 	.short	0x0001
        /*0152*/ 	.short	0x0008
        /*0154*/ 	.byte	0x00, 0xf5, 0x21, 0x00


	//----- nvinfo : EIATTR_KPARAM_INFO
	.align		4
.L_14019:
        /*0158*/ 	.byte	0x04, 0x17
        /*015a*/ 	.short	(.L_14021 - .L_14020)
.L_14020:
        /*015c*/ 	.word	0x00000000
        /*0160*/ 	.short	0x0000
        /*0162*/ 	.short	0x0000
        /*0164*/ 	.byte	0x00, 0xf5, 0x21, 0x00


	//----- nvinfo : EIATTR_SPARSE_MMA_MASK
	.align		4
.L_14021:
        /*0168*/ 	.byte	0x03, 0x50
        /*016a*/ 	.short	0x0000


	//----- nvinfo : EIATTR_MAXREG_COUNT
	.align		4
        /*016c*/ 	.byte	0x03, 0x1b
        /*016e*/ 	.short	0x00ff


	//----- nvinfo : EIATTR_NUM_BARRIERS
	.align		4
        /*0170*/ 	.byte	0x02, 0x4c
        /*0172*/ 	.byte	0x01
	.zero		1


	//----- nvinfo : EIATTR_EXTERNS
	.align		4
        /*0174*/ 	.byte	0x04, 0x0f
        /*0176*/ 	.short	(.L_14023 - .L_14022)


	//   ....[0]....
	.align		4
.L_14022:
        /*0178*/ 	.word	index@(__assertfail)


	//----- nvinfo : EIATTR_MERCURY_ISA_VERSION
	.align		4
.L_14023:
        /*017c*/ 	.byte	0x03, 0x5f
        /*017e*/ 	.short	0x0101


	//----- nvinfo : EIATTR_COOP_GROUP_MASK_REGIDS
	.align		4
        /*0180*/ 	.byte	0x04, 0x29
        /*0182*/ 	.short	(.L_14025 - .L_14024)


	//   ....[0]....
.L_14024:
        /*0184*/ 	.word	0xffffffff


	//   ....[1]....
        /*0188*/ 	.word	0xffffffff


	//   ....[2]....
        /*018c*/ 	.word	0xffffffff


	//   ....[3]....
        /*0190*/ 	.word	0xffffffff


	//   ....[4]....
        /*0194*/ 	.word	0xffffffff


	//   ....[5]....
        /*0198*/ 	.word	0xffffffff


	//   ....[6]....
        /*019c*/ 	.word	0xffffffff


	//   ....[7]....
        /*01a0*/ 	.word	0xffffffff


	//   ....[8]....
        /*01a4*/ 	.word	0xffffffff


	//   ....[9]....
        /*01a8*/ 	.word	0xffffffff


	//   ....[10]....
        /*01ac*/ 	.word	0xffffffff


	//   ....[11]....
        /*01b0*/ 	.word	0xffffffff


	//   ....[12]....
        /*01b4*/ 	.word	0xffffffff


	//   ....[13]....
        /*01b8*/ 	.word	0xffffffff


	//   ....[14]....
        /*01bc*/ 	.word	0xffffffff


	//   ....[15]....
        /*01c0*/ 	.word	0xffffffff


	//   ....[16]....
        /*01c4*/ 	.word	0xffffffff


	//   ....[17]....
        /*01c8*/ 	.word	0xffffffff


	//   ....[18]....
        /*01cc*/ 	.word	0xffffffff


	//   ....[19]....
        /*01d0*/ 	.word	0xffffffff


	//   ....[20]....
        /*01d4*/ 	.word	0xffffffff


	//   ....[21]....
        /*01d8*/ 	.word	0xffffffff


	//   ....[22]....
        /*01dc*/ 	.word	0xffffffff


	//   ....[23]....
        /*01e0*/ 	.word	0xffffffff


	//   ....[24]....
        /*01e4*/ 	.word	0xffffffff


	//   ....[25]....
        /*01e8*/ 	.word	0xffffffff


	//   ....[26]....
        /*01ec*/ 	.word	0xffffffff


	//   ....[27]....
        /*01f0*/ 	.word	0xffffffff


	//   ....[28]....
        /*01f4*/ 	.word	0xffffffff


	//   ....[29]....
        /*01f8*/ 	.word	0xffffffff


	//   ....[30]....
        /*01fc*/ 	.word	0x0500000f


	//   ....[31]....
        /*0200*/ 	.word	0x0500000f


	//   ....[32]....
        /*0204*/ 	.word	0x0500000f


	//   ....[33]....
        /*0208*/ 	.word	0x0500000f


	//   ....[34]....
        /*020c*/ 	.word	0x0500000f


	//   ....[35]....
        /*0210*/ 	.word	0x0500000f


	//   ....[36]....
        /*0214*/ 	.word	0x0500000f


	//   ....[37]....
        /*0218*/ 	.word	0x0500000f


	//   ....[38]....
        /*021c*/ 	.word	0x0500000f


	//   ....[39]....
        /*0220*/ 	.word	0x0500000f


	//   ....[40]....
        /*0224*/ 	.word	0x0500000f


	//   ....[41]....
        /*0228*/ 	.word	0x0500000f


	//   ....[42]....
        /*022c*/ 	.word	0x0500000f


	//   ....[43]....
        /*0230*/ 	.word	0x0500000f


	//   ....[44]....
        /*0234*/ 	.word	0x0500000f


	//   ....[45]....
        /*0238*/ 	.word	0x0500000f


	//   ....[46]....
        /*023c*/ 	.word	0x0500000f


	//   ....[47]....
        /*0240*/ 	.word	0x0500000f


	//   ....[48]....
        /*0244*/ 	.word	0x0500000f


	//   ....[49]....
        /*0248*/ 	.word	0x0500000f


	//   ....[50]....
        /*024c*/ 	.word	0x0500000f


	//   ....[51]....
        /*0250*/ 	.word	0x0500000f


	//   ....[52]....
        /*0254*/ 	.word	0x0500000f


	//   ....[53]....
        /*0258*/ 	.word	0x0500000f


	//   ....[54]....
        /*025c*/ 	.word	0x0500000f


	//   ....[55]....
        /*0260*/ 	.word	0x0500000f


	//   ....[56]....
        /*0264*/ 	.word	0x0500000f


	//   ....[57]....
        /*0268*/ 	.word	0x0500000f


	//   ....[58]....
        /*026c*/ 	.word	0x0500000f


	//   ....[59]....
        /*0270*/ 	.word	0x0500000f


	//   ....[60]....
        /*0274*/ 	.word	0x0500000f


	//   ....[61]....
        /*0278*/ 	.word	0x0500000f


	//   ....[62]....
        /*027c*/ 	.word	0x0500000f


	//----- nvinfo : EIATTR_COOP_GROUP_INSTR_OFFSETS
	.align		4
.L_14025:
        /*0280*/ 	.byte	0x04, 0x28
        /*0282*/ 	.short	(.L_14027 - .L_14026)


	//   ....[0]....
.L_14026:
        /*0284*/ 	.word	0x00000b30


	//   ....[1]....
        /*0288*/ 	.word	0x00000b50


	//   ....[2]....
        /*028c*/ 	.word	0x00000b70


	//   ....[3]....
        /*0290*/ 	.word	0x00000b90


	//   ....[4]....
        /*0294*/ 	.word	0x00000bb0


	//   ....[5]....
        /*0298*/ 	.word	0x00000cc0


	//   ....[6]....
        /*029c*/ 	.word	0x00000ce0


	//   ....[7]....
        /*02a0*/ 	.word	0x00000d00


	//   ....[8]....
        /*02a4*/ 	.word	0x00001b50


	//   ....[9]....
        /*02a8*/ 	.word	0x00001b80


	//   ....[10]....
        /*02ac*/ 	.word	0x00001ba0


	//   ....[11]....
        /*02b0*/ 	.word	0x00001bc0


	//   ....[12]....
        /*02b4*/ 	.word	0x00001be0


	//   ....[13]....
        /*02b8*/ 	.word	0x00001c30


	//   ....[14]....
        /*02bc*/ 	.word	0x00001c50


	//   ....[15]....
        /*02c0*/ 	.word	0x00001c70


	//   ....[16]....
        /*02c4*/ 	.word	0x00002c50


	//   ....[17]....
        /*02c8*/ 	.word	0x00002c90


	//   ....[18]....
        /*02cc*/ 	.word	0x00002cd0


	//   ....[19]....
        /*02d0*/ 	.word	0x00002d00


	//   ....[20]....
        /*02d4*/ 	.word	0x00002d10


	//   ....[21]....
        /*02d8*/ 	.word	0x00002d20


	//   ....[22]....
        /*02dc*/ 	.word	0x00002d50


	//   ....[23]....
        /*02e0*/ 	.word	0x00002d80


	//   ....[24]....
        /*02e4*/ 	.word	0x00002db0


	//   ....[25]....
        /*02e8*/ 	.word	0x00002de0


	//   ....[26]....
        /*02ec*/ 	.word	0x00002e20


	//   ....[27]....
        /*02f0*/ 	.word	0x00002e30


	//   ....[28]....
        /*02f4*/ 	.word	0x00002e70


	//   ....[29]....
        /*02f8*/ 	.word	0x00002ea0


	//   ....[30]....
        /*02fc*/ 	.word	0x00003a40


	//   ....[31]....
        /*0300*/ 	.word	0x00003aa0


	//   ....[32]....
        /*0304*/ 	.word	0x00003b00


	//   ....[33]....
        /*0308*/ 	.word	0x00003b60


	//   ....[34]....
        /*030c*/ 	.word	0x00003bc0


	//   ....[35]....
        /*0310*/ 	.word	0x00003c40


	//   ....[36]....
        /*0314*/ 	.word	0x00003ca0


	//   ....[37]....
        /*0318*/ 	.word	0x00003d00


	//   ....[38]....
        /*031c*/ 	.word	0x00003d80


	//   ....[39]....
        /*0320*/ 	.word	0x00003de0


	//   ....[40]....
        /*0324*/ 	.word	0x00003e60


	//   ....[41]....
        /*0328*/ 	.word	0x00003ec0


	//   ....[42]....
        /*032c*/ 	.word	0x00003f40


	//   ....[43]....
        /*0330*/ 	.word	0x00003fa0


	//   ....[44]....
        /*0334*/ 	.word	0x00004020


	//   ....[45]....
        /*0338*/ 	.word	0x00004080


	//   ....[46]....
        /*033c*/ 	.word	0x000040f0


	//   ....[47]....
        /*0340*/ 	.word	0x00004150


	//   ....[48]....
        /*0344*/ 	.word	0x000041d0


	//   ....[49]....
        /*0348*/ 	.word	0x00004230


	//   ....[50]....
        /*034c*/ 	.word	0x000042a0


	//   ....[51]....
        /*0350*/ 	.word	0x00004300


	//   ....[52]....
        /*0354*/ 	.word	0x00004380


	//   ....[53]....
        /*0358*/ 	.word	0x000043e0


	//   ....[54]....
        /*035c*/ 	.word	0x00004460


	//   ....[55]....
        /*0360*/ 	.word	0x000044c0


	//   ....[56]....
        /*0364*/ 	.word	0x00004540


	//   ....[57]....
        /*0368*/ 	.word	0x000045a0


	//   ....[58]....
        /*036c*/ 	.word	0x00004610


	//   ....[59]....
        /*0370*/ 	.word	0x00004670


	//   ....[60]....
        /*0374*/ 	.word	0x000046d0


	//   ....[61]....
        /*0378*/ 	.word	0x00004740


	//   ....[62]....
        /*037c*/ 	.word	0x000047b0


	//----- nvinfo : EIATTR_VRC_CTA_INIT_COUNT
	.align		4
.L_14027:
        /*0380*/ 	.byte	0x02, 0x4a
	.zero		1
	.zero		1


	//----- nvinfo : EIATTR_SYSCALL_OFFSETS
	.align		4
        /*0384*/ 	.byte	0x04, 0x46
        /*0386*/ 	.short	(.L_14029 - .L_14028)


	//   ....[0]....
.L_14028:
        /*0388*/ 	.word	0x00002b50


	//   ....[1]....
        /*038c*/ 	.word	0x000039e0


	//----- nvinfo : EIATTR_EXIT_INSTR_OFFSETS
	.align		4
.L_14029:
        /*0390*/ 	.byte	0x04, 0x1c
        /*0392*/ 	.short	(.L_14031 - .L_14030)


	//   ....[0]....
.L_14030:
        /*0394*/ 	.word	0x00000090


	//   ....[1]....
        /*0398*/ 	.word	0x00003660


	//   ....[2]....
        /*039c*/ 	.word	0x00003690


	//   ....[3]....
        /*03a0*/ 	.word	0x000038e0


	//   ....[4]....
        /*03a4*/ 	.word	0x000039f0


	//----- nvinfo : EIATTR_CRS_STACK_SIZE
	.align		4
.L_14031:
        /*03a8*/ 	.byte	0x04, 0x1e
        /*03aa*/ 	.short	(.L_14033 - .L_14032)
.L_14032:
        /*03ac*/ 	.word	0x00000000


	//----- nvinfo : EIATTR_CBANK_PARAM_SIZE
	.align		4
.L_14033:
        /*03b0*/ 	.byte	0x03, 0x19
        /*03b2*/ 	.short	0x008c


	//----- nvinfo : EIATTR_PARAM_CBANK
	.align		4
        /*03b4*/ 	.byte	0x04, 0x0a
        /*03b6*/ 	.short	(.L_14035 - .L_14034)
	.align		4
.L_14034:
        /*03b8*/ 	.word	index@(.nv.constant0._ZN4vllm25paged_attention_v2_kernelI13__nv_bfloat16hLi112ELi32ELi128ELNS_18Fp8KVCacheDataTypeE1ELb1ELi512EEEvPfS3_PT_PKS4_PKT0_SA_ifPKiSC_iPKfiiiSE_SE_iiiii)
        /*03bc*/ 	.short	0x0380
        /*03be*/ 	.short	0x008c


	//----- nvinfo : EIATTR_SW_WAR
	.align		4
.L_14035:
        /*03c0*/ 	.byte	0x04, 0x36
        /*03c2*/ 	.short	(.L_14037 - .L_14036)
.L_14036:
        /*03c4*/ 	.word	0x00000008
.L_14037:


//--------------------- .nv.info._ZN4vllm25paged_attention_v2_kernelI13__nv_bfloat16hLi96ELi32ELi128ELNS_18Fp8KVCacheDataTypeE1ELb1ELi512EEEvPfS3_PT_PKS4_PKT0_SA_ifPKiSC_iPKfiiiSE_SE_iiiii --------------------------
	.section	.nv.info._ZN4vllm25paged_attention_v2_kernelI13__nv_bfloat16hLi96ELi32ELi128ELNS_18Fp8KVCacheDataTypeE1ELb1ELi512EEEvPfS3_PT_PKS4_PKT0_SA_ifPKiSC_iPKfiiiSE_SE_iiiii,"",@"SHT_CUDA_INFO"
	.sectionflags	@""
	.align	4


	//----- nvinfo : EIATTR_CUDA_API_VERSION
	.align		4
        /*0000*/ 	.byte	0x04, 0x37
        /*0002*/ 	.short	(.L_14039 - .L_14038)
.L_14038:
        /*0004*/ 	.word	0x00000082


	//----- nvinfo : EIATTR_KPARAM_INFO
	.align		4
.L_14039:
        /*0008*/ 	.byte	0x04, 0x17
        /*000a*/ 	.short	(.L_14041 - .L_14040)
.L_14040:
        /*000c*/ 	.word	0x00000000
        /*0010*/ 	.short	0x0015
        /*0012*/ 	.short	0x0088
        /*0014*/ 	.byte	0x00, 0xf0, 0x11, 0x00


	//----- nvinfo : EIATTR_KPARAM_INFO
	.align		4
.L_14041:
        /*0018*/ 	.byte	0x04, 0x17
        /*001a*/ 	.short	(.L_14043 - .L_14042)
.L_14042:
        /*001c*/ 	.word	0x00000000
        /*0020*/ 	.short	0x0014
        /*0022*/ 	.short	0x0084
        /*0024*/ 	.byte	0x00, 0xf0, 0x11, 0x00


	//----- nvinfo : EIATTR_KPARAM_INFO
	.align		4
.L_14043:
        /*0028*/ 	.byte	0x04, 0x17
        /*002a*/ 	.short	(.L_14045 - .L_14044)
.L_14044:
        /*002c*/ 	.word	0x00000000
        /*0030*/ 	.short	0x0013
        /*0032*/ 	.short	0x0080
        /*0034*/ 	.byte	0x00, 0xf0, 0x11, 0x00


	//----- nvinfo : EIATTR_KPARAM_INFO
	.align		4
.L_14045:
        /*0038*/ 	.byte	0x04, 0x17
        /*003a*/ 	.short	(.L_14047 - .L_14046)
.L_14046:
        /*003c*/ 	.word	0x00000000
        /*0040*/ 	.short	0x0012
        /*0042*/ 	.short	0x007c
        /*0044*/ 	.byte	0x00, 0xf0, 0x11, 0x00


	//----- nvinfo : EIATTR_KPARAM_INFO
	.align		4
.L_14047:
        /*0048*/ 	.byte	0x04, 0x17
        /*004a*/ 	.short	(.L_14049 - .L_14048)
.L_14048:
        /*004c*/ 	.word	0x00000000
        /*0050*/ 	.short	0x0011
        /*0052*/ 	.short	0x0078
        /*0054*/ 	.byte	0x00, 0xf0, 0x11, 0x00


	//----- nvinfo : EIATTR_KPARAM_INFO
	.align		4
.L_14049:
        /*0058*/ 	.byte	0x04, 0x17
        /*005a*/ 	.short	(.L_14051 - .L_14050)
.L_14050:
        /*005c*/ 	.word	0x00000000
        /*0060*/ 	.short	0x0010
        /*0062*/ 	.short	0x0070
        /*0064*/ 	.byte	0x00, 0xf5, 0x21, 0x00


	//----- nvinfo : EIATTR_KPARAM_INFO
	.align		4
.L_14051:
        /*0068*/ 	.byte	0x04, 0x17
        /*006a*/ 	.short	(.L_14053 - .L_14052)
.L_14052:
        /*006c*/ 	.word	0x00000000
        /*0070*/ 	.short	0x000f
        /*0072*/ 	.short	0x0068
        /*0074*/ 	.byte	0x00, 0xf5, 0x21, 0x00


	//----- nvinfo : EIATTR_KPARAM_INFO
	.align		4
.L_14053:
        /*0078*/ 	.byte	0x04, 0x17
        /*007a*/ 	.short	(.L_14055 - .L_14054)
.L_14054:
        /*007c*/ 	.word	0x00000000
        /*0080*/ 	.short	0x000e
        /*0082*/ 	.short	0x0060
        /*0084*/ 	.byte	0x00, 0xf0, 0x11, 0x00


	//----- nvinfo : EIATTR_KPARAM_INFO
	.align		4
.L_14055:
        /*0088*/ 	.byte	0x04, 0x17
        /*008a*/ 	.short	(.L_14057 - .L_14056)
.L_14056:
        /*008c*/ 	.word	0x00000000
        /*0090*/ 	.short	0x000d
        /*0092*/ 	.short	0x005c
        /*0094*/ 	.byte	0x00, 0xf0, 0x11, 0x00


	//----- nvinfo : EIATTR_KPARAM_INFO
	.align		4
.L_14057:
        /*0098*/ 	.byte	0x04, 0x17
        /*009a*/ 	.short	(.L_14059 - .L_14058)
.L_14058:
        /*009c*/ 	.word	0x00000000
        /*00a0*/ 	.short	0x000c
        /*00a2*/ 	.short	0x0058
        /*00a4*/ 	.byte	0x00, 0xf0, 0x11, 0x00


	//----- nvinfo : EIATTR_KPARAM_INFO
	.align		4
.L_14059:
        /*00a8*/ 	.byte	0x04, 0x17
        /*00aa*/ 	.short	(.L_14061 - .L_14060)
.L_14060:
        /*00ac*/ 	.word	0x00000000
        /*00b0*/ 	.short	0x000b
        /*00b2*/ 	.short	0x0050
        /*00b4*/ 	.byte	0x00, 0xf5, 0x21, 0x00


	//----- nvinfo : EIATTR_KPARAM_INFO
	.align		4
.L_14061:
        /*00b8*/ 	.byte	0x04, 0x17
        /*00ba*/ 	.short	(.L_14063 - .L_14062)
.L_14062:
        /*00bc*/ 	.word	0x00000000
        /*00c0*/ 	.short	0x000a
        /*00c2*/ 	.short	0x0048
        /*00c4*/ 	.byte	0x00, 0xf0, 0x11, 0x00


	//----- nvinfo : EIATTR_KPARAM_INFO
	.align		4
.L_14063:
        /*00c8*/ 	.byte	0x04, 0x17
        /*00ca*/ 	.short	(.L_14065 - .L_14064)
.L_14064:
        /*00cc*/ 	.word	0x00000000
        /*00d0*/ 	.short	0x0009
        /*00d2*/ 	.short	0x0040
        /*00d4*/ 	.byte	0x00, 0xf5, 0x21, 0x00


	//----- nvinfo : EIATTR_KPARAM_INFO
	.align		4
.L_14065:
        /*00d8*/ 	.byte	0x04, 0x17
        /*00da*/ 	.short	(.L_14067 - .L_14066)
.L_14066:
        /*00dc*/ 	.word	0x00000000
        /*00e0*/ 	.short	0x0008
        /*00e2*/ 	.short	0x0038
        /*00e4*/ 	.byte	0x00, 0xf5, 0x21, 0x00


	//----- nvinfo : EIATTR_KPARAM_INFO
	.align		4
.L_14067:
        /*00e8*/ 	.byte	0x04, 0x17
        /*00ea*/ 	.short	(.L_14069 - .L_14068)
.L_14068:
        /*00ec*/ 	.word	0x00000000
        /*00f0*/ 	.short	0x0007
        /*00f2*/ 	.short	0x0034
        /*00f4*/ 	.byte	0x00, 0xf0, 0x11, 0x00


	//----- nvinfo : EIATTR_KPARAM_INFO
	.align		4
.L_14069:
        /*00f8*/ 	.byte	0x04, 0x17
        /*00fa*/ 	.short	(.L_14071 - .L_14070)
.L_14070:
        /*00fc*/ 	.word	0x00000000
        /*0100*/ 	.short	0x0006
        /*0102*/ 	.short	0x0030
        /*0104*/ 	.byte	0x00, 0xf0, 0x11, 0x00


	//----- nvinfo : EIATTR_KPARAM_INFO
	.align		4
.L_14071:
        /*0108*/ 	.byte	0x04, 0x17
        /*010a*/ 	.short	(.L_14073 - .L_14072)
.L_14072:
        /*010c*/ 	.word	0x00000000
        /*0110*/ 	.short	0x0005
        /*0112*/ 	.short	0x0028
        /*0114*/ 	.byte	0x00, 0xf5, 0x21, 0x00


	//----- nvinfo : EIATTR_KPARAM_INFO
	.align		4
.L_14073:
        /*0118*/ 	.byte	0x04, 0x17
        /*011a*/ 	.short	(.L_14075 - .L_14074)
.L_14074:
        /*011c*/ 	.word	0x00000000
        /*0120*/ 	.short	0x0004
        /*0122*/ 	.short	0x0020
        /*0124*/ 	.byte	0x00, 0xf5, 0x21, 0x00


	//----- nvinfo : EIATTR_KPARAM_INFO
	.align		4
.L_14075:
        /*0128*/ 	.byte	0x04, 0x17
        /*012a*/ 	.short	(.L_14077 - .L_14076)
.L_14076:
        /*012c*/ 	.word	0x00000000
        /*0130*/ 	.short	0x0003
        /*0132*/ 	.short	0x0018
        /*0134*/ 	.byte	0x00, 0xf5, 0x21, 0x00


	//----- nvinfo : EIATTR_KPARAM_INFO
	.align		4
.L_14077:
        /*0138*/ 	.byte	0x04, 0x17
        /*013a*/ 	.short	(.L_14079 - .L_14078)
.L_14078:
        /*013c*/ 	.word	0x00000000
        /*0140*/ 	.short	0x0002
        /*0142*/ 	.short	0x0010
        /*0144*/ 	.byte	0x00, 0xf5, 0x21, 0x00


	//----- nvinfo : EIATTR_KPARAM_INFO
	.align		4
.L_14079:
        /*0148*/ 	.byte	0x04, 0x17
        /*014a*/ 	.short	(.L_14081 - .L_14080)
.L_14080:
        /*014c*/ 	.word	0x00000000
        /*0150*/ 	.short	0x0001
        /*0152*/ 	.short	0x0008
        /*0154*/ 	.byte	0x00, 0xf5, 0x21, 0x00


	//----- nvinfo : EIATTR_KPARAM_INFO
	.align		4
.L_14081:
        /*0158*/ 	.byte	0x04, 0x17
        /*015a*/ 	.short	(.L_14083 - .L_14082)
.L_14082:
        /*015c*/ 	.word	0x00000000
        /*0160*/ 	.short	0x0000
        /*0162*/ 	.short	0x0000
        /*0164*/ 	.byte	0x00, 0xf5, 0x21, 0x00


	//----- nvinfo : EIATTR_SPARSE_MMA_MASK
	.align		4
.L_14083:
        /*0168*/ 	.byte	0x03, 0x50
        /*016a*/ 	.short	0x0000


	//----- nvinfo : EIATTR_MAXREG_COUNT
	.align		4
        /*016c*/ 	.byte	0x03, 0x1b
        /*016e*/ 	.short	0x00ff


	//----- nvinfo : EIATTR_NUM_BARRIERS
	.align		4
        /*0170*/ 	.byte	0x02, 0x4c
        /*0172*/ 	.byte	0x01
	.zero		1


	//----- nvinfo : EIATTR_EXTERNS
	.align		4
        /*0174*/ 	.byte	0x04, 0x0f
        /*0176*/ 	.short	(.L_14085 - .L_14084)


	//   ....[0]....
	.align		4
.L_14084:
        /*0178*/ 	.word	index@(__assertfail)


	//----- nvinfo : EIATTR_MERCURY_ISA_VERSION
	.align		4
.L_14085:
        /*017c*/ 	.byte	0x03, 0x5f
        /*017e*/ 	.short	0x0101


	//----- nvinfo : EIATTR_COOP_GROUP_MASK_REGIDS
	.align		4
        /*0180*/ 	.byte	0x04, 0x29
        /*0182*/ 	.short	(.L_14087 - .L_14086)


	//   ....[0]....
.L_14086:
        /*0184*/ 	.word	0xffffffff


	//   ....[1]....
        /*0188*/ 	.word	0xffffffff


	//   ....[2]....
        /*018c*/ 	.word	0xffffffff


	//   ....[3]....
        /*0190*/ 	.word	0xffffffff


	//   ....[4]....
        /*0194*/ 	.word	0xffffffff


	//   ....[5]....
        /*0198*/ 	.word	0xffffffff


	//   ....[6]....
        /*019c*/ 	.word	0xffffffff


	//   ....[7]....
        /*01a0*/ 	.word	0xffffffff


	//   ....[8]....
        /*01a4*/ 	.word	0xffffffff


	//   ....[9]....
        /*01a8*/ 	.word	0xffffffff


	//   ....[10]....
        /*01ac*/ 	.word	0xffffffff


	//   ....[11]....
        /*01b0*/ 	.word	0xffffffff


	//   ....[12]....
        /*01b4*/ 	.word	0xffffffff


	//   ....[13]....
        /*01b8*/ 	.word	0xffffffff


	//   ....[14]....
        /*01bc*/ 	.word	0xffffffff


	//   ....[15]....
        /*01c0*/ 	.word	0xffffffff


	//   ....[16]....
        /*01c4*/ 	.word	0xffffffff


	//   ....[17]....
        /*01c8*/ 	.word	0xffffffff


	//   ....[18]....
        /*01cc*/ 	.word	0xffffffff


	//   ....[19]....
        /*01d0*/ 	.word	0xffffffff


	//   ....[20]....
        /*01d4*/ 	.word	0xffffffff


	//   ....[21]....
        /*01d8*/ 	.word	0xffffffff


	//   ....[22]....
        /*01dc*/ 	.word	0xffffffff


	//   ....[23]....
        /*01e0*/ 	.word	0xffffffff


	//   ....[24]....
        /*01e4*/ 	.word	0xffffffff


	//   ....[25]....
        /*01e8*/ 	.word	0xffffffff


	//   ....[26]....
        /*01ec*/ 	.word	0xffffffff


	//   ....[27]....
        /*01f0*/ 	.word	0xffffffff


	//   ....[28]....
        /*01f4*/ 	.word	0x0500000f


	//   ....[29]....
        /*01f8*/ 	.word	0x0500000f


	//   ....[30]....
        /*01fc*/ 	.word	0x0500000f


	//   ....[31]....
        /*0200*/ 	.word	0x0500000f


	//   ....[32]....
        /*0204*/ 	.word	0x0500000f


	//   ....[33]....
        /*0208*/ 	.word	0x0500000f


	//   ....[34]....
        /*020c*/ 	.word	0x0500000f


	//   ....[35]....
        /*0210*/ 	.word	0x0500000f


	//   ....[36]....
        /*0214*/ 	.word	0x0500000f


	//   ....[37]....
        /*0218*/ 	.word	0x0500000f


	//   ....[38]....
        /*021c*/ 	.word	0x0500000f


	//   ....[39]....
        /*0220*/ 	.word	0x0500000f


	//   ....[40]....
        /*0224*/ 	.word	0x0500000f


	//   ....[41]....
        /*0228*/ 	.word	0x0500000f


	//   ....[42]....
        /*022c*/ 	.word	0x0500000f


	//   ....[43]....
        /*0230*/ 	.word	0x0500000f


	//   ....[44]....
        /*0234*/ 	.word	0x0500000f


	//   ....[45]....
        /*0238*/ 	.word	0x0500000f


	//   ....[46]....
        /*023c*/ 	.word	0x0500000f


	//   ....[47]....
        /*0240*/ 	.word	0x0500000f


	//   ....[48]....
        /*0244*/ 	.word	0x0500000f


	//   ....[49]....
        /*0248*/ 	.word	0x0500000f


	//   ....[50]....
        /*024c*/ 	.word	0x0500000f


	//   ....[51]....
        /*0250*/ 	.word	0x0500000f


	//   ....[52]....
        /*0254*/ 	.word	0x0500000f


	//   ....[53]....
        /*0258*/ 	.word	0x0500000f


	//   ....[54]....
        /*025c*/ 	.word	0x0500000f


	//   ....[55]....
        /*0260*/ 	.word	0x0500000f


	//   ....[56]....
        /*0264*/ 	.word	0x0500000f


	//----- nvinfo : EIATTR_COOP_GROUP_INSTR_OFFSETS
	.align		4
.L_14087:
        /*0268*/ 	.byte	0x04, 0x28
        /*026a*/ 	.short	(.L_14089 - .L_14088)


	//   ....[0]....
.L_14088:
        /*026c*/ 	.word	0x00000b30


	//   ....[1]....
        /*0270*/ 	.word	0x00000b50


	//   ....[2]....
        /*0274*/ 	.word	0x00000b70


	//   ....[3]....
        /*0278*/ 	.word	0x00000b90


	//   ....[4]....
        /*027c*/ 	.word	0x00000bb0


	//   ....[5]....
        /*0280*/ 	.word	0x00000cc0


	//   ....[6]....
        /*0284*/ 	.word	0x00000ce0


	//   ....[7]....
        /*0288*/ 	.word	0x00000d00


	//   ....[8]....
        /*028c*/ 	.word	0x00001b50


	//   ....[9]....
        /*0290*/ 	.word	0x00001b80


	//   ....[10]....
        /*0294*/ 	.word	0x00001ba0


	//   ....[11]....
        /*0298*/ 	.word	0x00001bc0


	//   ....[12]....
        /*029c*/ 	.word	0x00001be0


	//   ....[13]....
        /*02a0*/ 	.word	0x00001c30


	//   ....[14]....
        /*02a4*/ 	.word	0x00001c50


	//   ....[15]....
        /*02a8*/ 	.word	0x00001c70


	//   ....[16]....
        /*02ac*/ 	.word	0x00002c60


	//   ....[17]....
        /*02b0*/ 	.word	0x00002ca0


	//   ....[18]....
        /*02b4*/ 	.word	0x00002ce0


	//   ....[19]....
        /*02b8*/ 	.word	0x00002cf0


	//   ....[20]....
        /*02bc*/ 	.word	0x00002d00


	//   ....[21]....
        /*02c0*/ 	.word	0x00002d10


	//   ....[22]....
        /*02c4*/ 	.word	0x00002d40


	//   ....[23]....
        /*02c8*/ 	.word	0x00002d80


	//   ....[24]....
        /*02cc*/ 	.word	0x00002dc0


	//   ....[25]....
        /*02d0*/ 	.word	0x00002df0


	//   ....[26]....
        /*02d4*/ 	.word	0x00002e10


	//   ....[27]....
        /*02d8*/ 	.word	0x00002e30


	//   ....[28]....
        /*02dc*/ 	.word	0x000038e0


	//   ....[29]....
        /*02e0*/ 	.word	0x00003940


	//   ....[30]....
        /*02e4*/ 	.word	0x000039a0


	//   ....[31]....
        /*02e8*/ 	.word	0x00003a00


	//   ....[32]....
        /*02ec*/ 	.word	0x00003a60


	//   ....[33]....
        /*02f0*/ 	.word	0x00003ae0


	//   ....[34]....
        /*02f4*/ 	.word	0x00003b40


	//   ....[35]....
        /*02f8*/ 	.word	0x00003ba0


	//   ....[36]....
        /*02fc*/ 	.word	0x00003c20


	//   ....[37]....
        /*0300*/ 	.word	0x00003c80


	//   ....[38]....
        /*0304*/ 	.word	0x00003d00


	//   ....[39]....
        /*0308*/ 	.word	0x00003d60


	//   ....[40]....
        /*030c*/ 	.word	0x00003dd0


	//   ....[41]....
        /*0310*/ 	.word	0x00003e30


	//   ....[42]....
        /*0314*/ 	.word	0x00003eb0


	//   ....[43]....
        /*0318*/ 	.word	0x00003f10


	//   ....[44]....
        /*031c*/ 	.word	0x00003f90


	//   ....[45]....
        /*0320*/ 	.word	0x00003ff0


	//   ....[46]....
        /*0324*/ 	.word	0x00004070


	//   ....[47]....
        /*0328*/ 	.word	0x000040d0


	//   ....[48]....
        /*032c*/ 	.word	0x00004150


	//   ....[49]....
        /*0330*/ 	.word	0x000041b0


	//   ....[50]....
        /*0334*/ 	.word	0x00004230


	//   ....[51]....
        /*0338*/ 	.word	0x00004290


	//   ....[52]....
        /*033c*/ 	.word	0x00004310


	//   ....[53]....
        /*0340*/ 	.word	0x00004370


	//   ....[54]....
        /*0344*/ 	.word	0x000043d0


	//   ....[55]....
        /*0348*/ 	.word	0x00004430


	//   ....[56]....
        /*034c*/ 	.word	0x000044a0


	//----- nvinfo : EIATTR_VRC_CTA_INIT_COUNT
	.align		4
.L_14089:
        /*0350*/ 	.byte	0x02, 0x4a
	.zero		1
	.zero		1


	//----- nvinfo : EIATTR_SYSCALL_OFFSETS
	.align		4
        /*0354*/ 	.byte	0x04, 0x46
        /*0356*/ 	.short	(.L_14091 - .L_14090)


	//   ....[0]....
.L_14090:
        /*0358*/ 	.word	0x00002b50


	//   ....[1]....
        /*035c*/ 	.word	0x00003880


	//----- nvinfo : EIATTR_EXIT_INSTR_OFFSETS
	.align		4
.L_14091:
        /*0360*/ 	.byte	0x04, 0x1c
        /*0362*/ 	.short	(.L_14093 - .L_14092)


	//   ....[0]....
.L_14092:
        /*0364*/ 	.word	0x00000090


	//   ....[1]....
        /*0368*/ 	.word	0x00003540


	//   ....[2]....
        /*036c*/ 	.word	0x00003570


	//   ....[3]....
        /*0370*/ 	.word	0x00003780


	//   ....[4]....
        /*0374*/ 	.word	0x00003890


	//----- nvinfo : EIATTR_CRS_STACK_SIZE
	.align		4
.L_14093:
        /*0378*/ 	.byte	0x04, 0x1e
        /*037a*/ 	.short	(.L_14095 - .L_14094)
.L_14094:
        /*037c*/ 	.word	0x00000000


	//----- nvinfo : EIATTR_CBANK_PARAM_SIZE
	.align		4
.L_14095:
        /*0380*/ 	.byte	0x03, 0x19
        /*0382*/ 	.short	0x008c


	//----- nvinfo : EIATTR_PARAM_CBANK
	.align		4
        /*0384*/ 	.byte	0x04, 0x0a
        /*0386*/ 	.short	(.L_14097 - .L_14096)
	.align		4
.L_14096:
        /*0388*/ 	.word	index@(.nv.constant0._ZN4vllm25paged_attention_v2_kernelI13__nv_bfloat16hLi96ELi32ELi128ELNS_18Fp8KVCacheDataTypeE1ELb1ELi512EEEvPfS3_PT_PKS4_PKT0_SA_ifPKiSC_iPKfiiiSE_SE_iiiii)
        /*038c*/ 	.short	0x0380
        /*038e*/ 	.short	0x008c


	//----- nvinfo : EIATTR_SW_WAR
	.align		4
.L_14097:
        /*0390*/ 	.byte	0x04, 0x36
        /*0392*/ 	.short	(.L_14099 - .L_14098)
.L_14098:
        /*0394*/ 	.word	0x00000008
.L_14099:


//--------------------- .nv.info._ZN4vllm25paged_attention_v2_kernelI13__nv_bfloat16hLi80ELi32ELi128ELNS_18Fp8KVCacheDataTypeE1ELb1ELi512EEEvPfS3_PT_PKS4_PKT0_SA_ifPKiSC_iPKfiiiSE_SE_iiiii --------------------------
	.section	.nv.info._ZN4vllm25paged_attention_v2_kernelI13__nv_bfloat16hLi80ELi32ELi128ELNS_18Fp8KVCacheDataTypeE1ELb1ELi512EEEvPfS3_PT_PKS4_PKT0_SA_ifPKiSC_iPKfiiiSE_SE_iiiii,"",@"SHT_CUDA_INFO"
	.sectionflags	@""
	.align	4


	//----- nvinfo : EIATTR_CUDA_API_VERSION
	.align		4
        /*0000*/ 	.byte	0x04, 0x37
        /*0002*/ 	.short	(.L_14101 - .L_14100)
.L_14100:
        /*0004*/ 	.word	0x00000082


	//----- nvinfo : EIATTR_KPARAM_INFO
	.align		4
.L_14101:
        /*0008*/ 	.byte	0x04, 0x17
        /*000a*/ 	.short	(.L_14103 - .L_14102)
.L_14102:
        /*000c*/ 	.word	0x00000000
        /*0010*/ 	.short	0x0015
        /*0012*/ 	.short	0x0088
        /*0014*/ 	.byte	0x00, 0xf0, 0x11, 0x00


	//----- nvinfo : EIATTR_KPARAM_INFO
	.align		4
.L_14103:
        /*0018*/ 	.byte	0x04, 0x17
        /*001a*/ 	.short	(.L_14105 - .L_14104)
.L_14104:
        /*001c*/ 	.word	0x00000000
        /*0020*/ 	.short	0x0014
        /*0022*/ 	.short	0x0084
        /*0024*/ 	.byte	0x00, 0xf0, 0x11, 0x00


	//----- nvinfo : EIATTR_KPARAM_INFO
	.align		4
.L_14105:
        /*0028*/ 	.byte	0x04, 0x17
        /*002a*/ 	.short	(.L_14107 - .L_14106)
.L_14106:
        /*002c*/ 	.word	0x00000000
        /*0030*/ 	.short	0x0013
        /*0032*/ 	.short	0x0080
        /*0034*/ 	.byte	0x00, 0xf0, 0x11, 0x00


	//----- nvinfo : EIATTR_KPARAM_INFO
	.align		4
.L_14107:
        /*0038*/ 	.byte	0x04, 0x17
        /*003a*/ 	.short	(.L_14109 - .L_14108)
.L_14108:
        /*003c*/ 	.word	0x00000000
        /*0040*/ 	.short	0x0012
        /*0042*/ 	.short	0x007c
        /*0044*/ 	.byte	0x00, 0xf0, 0x11, 0x00


	//----- nvinfo : EIATTR_KPARAM_INFO
	.align		4
.L_14109:
        /*0048*/ 	.byte	0x04, 0x17
        /*004a*/ 	.short	(.L_14111 - .L_14110)
.L_14110:
        /*004c*/ 	.word	0x00000000
        /*0050*/ 	.short	0x0011
        /*0052*/ 	.short	0x0078
        /*0054*/ 	.byte	0x00, 0xf0, 0x11, 0x00


	//----- nvinfo : EIATTR_KPARAM_INFO
	.align		4
.L_14111:
        /*0058*/ 	.byte	0x04, 0x17
        /*005a*/ 	.short	(.L_14113 - .L_14112)
.L_14112:
        /*005c*/ 	.word	0x00000000
        /*0060*/ 	.short	0x0010
        /*0062*/ 	.short	0x0070
        /*0064*/ 	.byte	0x00, 0xf5, 0x21, 0x00


	//----- nvinfo : EIATTR_KPARAM_INFO
	.align		4
.L_14113:
        /*0068*/ 	.byte	0x04, 0x17
        /*006a*/ 	.short	(.L_14115 - .L_14114)
.L_14114:
        /*006c*/ 	.word	0x00000000
        /*0070*/ 	.short	0x000f
        /*0072*/ 	.short	0x0068
        /*0074*/ 	.byte	0x00, 0xf5, 0x21, 0x00


	//----- nvinfo : EIATTR_KPARAM_INFO
	.align		4
.L_14115:
        /*0078*/ 	.byte	0x04, 0x17
        /*007a*/ 	.short	(.L_14117 - .L_14116)
.L_14116:
        /*007c*/ 	.word	0x00000000
        /*0080*/ 	.short	0x000e
        /*0082*/ 	.short	0x0060
        /*0084*/ 	.byte	0x00, 0xf0, 0x11, 0x00


	//----- nvinfo : EIATTR_KPARAM_INFO
	.align		4
.L_14117:
        /*0088*/ 	.byte	0x04, 0x17
        /*008a*/ 	.short	(.L_14119 - .L_14118)
.L_14118:
        /*008c*/ 	.word	0x00000000
        /*0090*/ 	.short	0x000d
        /*0092*/ 	.short	0x005c
        /*0094*/ 	.byte	0x00, 0xf0, 0x11, 0x00


	//----- nvinfo : EIATTR_KPARAM_INFO
	.align		4
.L_14119:
        /*0098*/ 	.byte	0x04, 0x17
        /*009a*/ 	.short	(.L_14121 - .L_14120)
.L_14120:
        /*009c*/ 	.word	0x00000000
        /*00a0*/ 	.short	0x000c
        /*00a2*/ 	.short	0x0058
        /*00a4*/ 	.byte	0x00, 0xf0, 0x11, 0x00


	//----- nvinfo : EIATTR_KPARAM_INFO
	.align		4
.L_14121:
        /*00a8*/ 	.byte	0x04, 0x17
        /*00aa*/ 	.short	(.L_14123 - .L_14122)
.L_14122:
        /*00ac*/ 	.word	0x00000000
        /*00b0*/ 	.short	0x000b
        /*00b2*/ 	.short	0x0050
        /*00b4*/ 	.byte	0x00, 0xf5, 0x21, 0x00


	//----- nvinfo : EIATTR_KPARAM_INFO
	.align		4
.L_14123:
        /*00b8*/ 	.byte	0x04, 0x17
        /*00ba*/ 	.short	(.L_14125 - .L_14124)
.L_14124:
        /*00bc*/ 	.word	0x00000000
        /*00c0*/ 	.short	0x000a
        /*00c2*/ 	.short	0x0048
        /*00c4*/ 	.byte	0x00, 0xf0, 0x11, 0x00


	//----- nvinfo : EIATTR_KPARAM_INFO
	.align		4
.L_14125:
        /*00c8*/ 	.byte	0x04, 0x17
        /*00ca*/ 	.short	(.L_14127 - .L_14126)
.L_14126:
        /*00cc*/ 	.word	0x00000000
        /*00d0*/ 	.short	0x0009
        /*00d2*/ 	.short	0x0040
        /*00d4*/ 	.byte	0x00, 0xf5, 0x21, 0x00


	//----- nvinfo : EIATTR_KPARAM_INFO
	.align		4
.L_14127:
        /*00d8*/ 	.byte	0x04, 0x17
        /*00da*/ 	.short	(.L_14129 - .L_14128)
.L_14128:
        /*00dc*/ 	.word	0x00000000
        /*00e0*/ 	.short	0x0008
        /*00e2*/ 	.short	0x0038
        /*00e4*/ 	.byte	0x00, 0xf5, 0x21, 0x00


	//----- nvinfo : EIATTR_KPARAM_INFO
	.align		4
.L_14129:
        /*00e8*/ 	.byte	0x04, 0x17
        /*00ea*/ 	.short	(.L_14131 - .L_14130)
.L_14130:
        /*00ec*/ 	.word	0x00000000
        /*00f0*/ 	.short	0x0007
        /*00f2*/ 	.short	0x0034
        /*00f4*/ 	.byte	0x00, 0xf0, 0x11, 0x00


	//----- nvinfo : EIATTR_KPARAM_INFO
	.align		4
.L_14131:
        /*00f8*/ 	.byte	0x04, 0x17
        /*00fa*/ 	.short	(.L_14133 - .L_14132)
.L_14132:
        /*00fc*/ 	.word	0x00000000
        /*0100*/ 	.short	0x0006
        /*0102*/ 	.short	0x0030
        /*0104*/ 	.byte	0x00, 0xf0, 0x11, 0x00


	//----- nvinfo : EIATTR_KPARAM_INFO
	.align		4
.L_14133:
        /*0108*/ 	.byte	0x04, 0x17
        /*010a*/ 	.short	(.L_14135 - .L_14134)
.L_14134:
        /*010c*/ 	.word	0x00000000
        /*0110*/ 	.short	0x0005
        /*0112*/ 	.short	0x0028
        /*0114*/ 	.byte	0x00, 0xf5, 0x21, 0x00


	//----- nvinfo : EIATTR_KPARAM_INFO
	.align		4
.L_14135:
        /*0118*/ 	.byte	0x04, 0x17
        /*011a*/ 	.short	(.L_14137 - .L_14136)
.L_14136:
        /*011c*/ 	.word	0x00000000
        /*0120*/ 	.short	0x0004
        /*0122*/ 	.short	0x0020
        /*0124*/ 	.byte	0x00, 0xf5, 0x21, 0x00


	//----- nvinfo : EIATTR_KPARAM_INFO
	.align		4
.L_14137:
        /*0128*/ 	.byte	0x04, 0x17
        /*012a*/ 	.short	(.L_14139 - .L_14138)
.L_14138:
        /*012c*/ 	.word	0x00000000
        /*0130*/ 	.short	0x0003
        /*0132*/ 	.short	0x0018
        /*0134*/ 	.byte	0x00, 0xf5, 0x21, 0x00


	//----- nvinfo : EIATTR_KPARAM_INFO
	.align		4
.L_14139:
        /*0138*/ 	.byte	0x04, 0x17
        /*013a*/ 	.short	(.L_14141 - .L_14140)
.L_14140:
        /*013c*/ 	.word	0x00000000
        /*0140*/ 	.short	0x0002
        /*0142*/ 	.short	0x0010
        /*0144*/ 	.byte	0x00, 0xf5, 0x21, 0x00


	//----- nvinfo : EIATTR_KPARAM_INFO
	.align		4
.L_14141:
        /*0148*/ 	.byte	0x04, 0x17
        /*014a*/ 	.short	(.L_14143 - .L_14142)
.L_14142:
        /*014c*/ 	.word	0x00000000
        /*0150*/ 	.short	0x0001
        /*0152*/ 	.short	0x0008
        /*0154*/ 	.byte	0x00, 0xf5, 0x21, 0x00


	//----- nvinfo : EIATTR_KPARAM_INFO
	.align		4
.L_14143:
        /*0158*/ 	.byte	0x04, 0x17
        /*015a*/ 	.short	(.L_14145 - .L_14144)
.L_14144:
        /*015c*/ 	.word	0x00000000
        /*0160*/ 	.short	0x0000
        /*0162*/ 	.short	0x0000
        /*0164*/ 	.byte	0x00, 0xf5, 0x21, 0x00


	//----- nvinfo : EIATTR_SPARSE_MMA_MASK
	.align		4
.L_14145:
        /*0168*/ 	.byte	0x03, 0x50
        /*016a*/ 	.short	0x0000


	//----- nvinfo : EIATTR_MAXREG_COUNT
	.align		4
        /*016c*/ 	.byte	0x03, 0x1b
        /*016e*/ 	.short	0x00ff


	//----- nvinfo : EIATTR_NUM_BARRIERS
	.align		4
        /*0170*/ 	.byte	0x02, 0x4c
        /*0172*/ 	.byte	0x01
	.zero		1


	//----- nvinfo : EIATTR_EXTERNS
	.align		4
        /*0174*/ 	.byte	0x04, 0x0f
        /*0176*/ 	.short	(.L_14147 - .L_14146)


	//   ....[0]....
	.align		4
.L_14146:
        /*0178*/ 	.word	index@(__assertfail)


	//----- nvinfo : EIATTR_MERCURY_ISA_VERSION
	.align		4
.L_14147:
        /*017c*/ 	.byte	0x03, 0x5f
        /*017e*/ 	.short	0x0101


	//----- nvinfo : EIATTR_COOP_GROUP_MASK_REGIDS
	.align		4
        /*0180*/ 	.byte	0x04, 0x29
        /*0182*/ 	.short	(.L_14149 - .L_14148)


	//   ....[0]....
.L_14148:
        /*0184*/ 	.word	0xffffffff


	//   ....[1]....
        /*0188*/ 	.word	0xffffffff


	//   ....[2]....
        /*018c*/ 	.word	0xffffffff


	//   ....[3]....
        /*0190*/ 	.word	0xffffffff


	//   ....[4]....
        /*0194*/ 	.word	0xffffffff


	//   ....[5]....
        /*0198*/ 	.word	0xffffffff


	//   ....[6]....
        /*019c*/ 	.word	0xffffffff


	//   ....[7]....
        /*01a0*/ 	.word	0xffffffff


	//   ....[8]....
        /*01a4*/ 	.word	0xffffffff


	//   ....[9]....
        /*01a8*/ 	.word	0xffffffff


	//   ....[10]....
        /*01ac*/ 	.word	0xffffffff


	//   ....[11]....
        /*01b0*/ 	.word	0xffffffff


	//   ....[12]....
        /*01b4*/ 	.word	0xffffffff


	//   ....[13]....
        /*01b8*/ 	.word	0xffffffff


	//   ....[14]....
        /*01bc*/ 	.word	0xffffffff


	//   ....[15]....
        /*01c0*/ 	.word	0xffffffff


	//   ....[16]....
        /*01c4*/ 	.word	0xffffffff


	//   ....[17]....
        /*01c8*/ 	.word	0xffffffff


	//   ....[18]....
        /*01cc*/ 	.word	0xffffffff


	//   ....[19]....
        /*01d0*/ 	.word	0xffffffff


	//   ....[20]....
        /*01d4*/ 	.word	0xffffffff


	//   ....[21]....
        /*01d8*/ 	.word	0xffffffff


	//   ....[22]....
        /*01dc*/ 	.word	0xffffffff


	//   ....[23]....
        /*01e0*/ 	.word	0xffffffff


	//   ....[24]....
        /*01e4*/ 	.word	0xffffffff


	//   ....[25]....
        /*01e8*/ 	.word	0xffffffff


	//   ....[26]....
        /*01ec*/ 	.word	0x0500000f


	//   ....[27]....
        /*01f0*/ 	.word	0x0500000f


	//   ....[28]....
        /*01f4*/ 	.word	0x0500000f


	//   ....[29]....
        /*01f8*/ 	.word	0x0500000f


	//   ....[30]....
        /*01fc*/ 	.word	0x0500000f


	//   ....[31]....
        /*0200*/ 	.word	0x0500000f


	//   ....[32]....
        /*0204*/ 	.word	0x0500000f


	//   ....[33]....
        /*0208*/ 	.word	0x0500000f


	//   ....[34]....
        /*020c*/ 	.word	0x0500000f


	//   ....[35]....
        /*0210*/ 	.word	0x0500000f


	//   ....[36]....
        /*0214*/ 	.word	0x0500000f


	//   ....[37]....
        /*0218*/ 	.word	0x0500000f


	//   ....[38]....
        /*021c*/ 	.word	0x0500000f


	//   ....[39]....
        /*0220*/ 	.word	0x0500000f


	//   ....[40]....
        /*0224*/ 	.word	0x0500000f


	//   ....[41]....
        /*0228*/ 	.word	0x0500000f


	//   ....[42]....
        /*022c*/ 	.word	0x0500000f


	//   ....[43]....
        /*0230*/ 	.word	0x0500000f


	//   ....[44]....
        /*0234*/ 	.word	0x0500000f


	//   ....[45]....
        /*0238*/ 	.word	0x0500000f


	//   ....[46]....
        /*023c*/ 	.word	0x0500000f


	//   ....[47]....
        /*0240*/ 	.word	0x0500000f


	//   ....[48]....
        /*0244*/ 	.word	0x0500000f


	//   ....[49]....
        /*0248*/ 	.word	0x0500000f


	//   ....[50]....
        /*024c*/ 	.word	0x0500000f


	//----- nvinfo : EIATTR_COOP_GROUP_INSTR_OFFSETS
	.align		4
.L_14149:
        /*0250*/ 	.byte	0x04, 0x28
        /*0252*/ 	.short	(.L_14151 - .L_14150)


	//   ....[0]....
.L_14150:
        /*0254*/ 	.word	0x00000b30


	//   ....[1]....
        /*0258*/ 	.word	0x00000b50


	//   ....[2]....
        /*025c*/ 	.word	0x00000b70


	//   ....[3]....
        /*0260*/ 	.word	0x00000b90


	//   ....[4]....
        /*0264*/ 	.word	0x00000bb0


	//   ....[5]....
        /*0268*/ 	.word	0x00000cc0


	//   ....[6]....
        /*026c*/ 	.word	0x00000ce0


	//   ....[7]....
        /*0270*/ 	.word	0x00000d00


	//   ....[8]....
        /*0274*/ 	.word	0x00001b50


	//   ....[9]....
        /*0278*/ 	.word	0x00001b80


	//   ....[10]....
        /*027c*/ 	.word	0x00001ba0


	//   ....[11]....
        /*0280*/ 	.word	0x00001bc0


	//   ....[12]....
        /*0284*/ 	.word	0x00001be0


	//   ....[13]....
        /*0288*/ 	.word	0x00001c30


	//   ....[14]....
        /*028c*/ 	.word	0x00001c50


	//   ....[15]....
        /*0290*/ 	.word	0x00001c70


	//   ....[16]....
        /*0294*/ 	.word	0x00002cf0


	//   ....[17]....
        /*0298*/ 	.word	0x00002d00


	//   ....[18]....
        /*029c*/ 	.word	0x00002d10


	//   ....[19]....
        /*02a0*/ 	.word	0x00002d20


	//   ....[20]....
        /*02a4*/ 	.word	0x00002d30


	//   ....[21]....
        /*02a8*/ 	.word	0x00002d40


	//   ....[22]....
        /*02ac*/ 	.word	0x00002d50


	//   ....[23]....
        /*02b0*/ 	.word	0x00002d70


	//   ....[24]....
        /*02b4*/ 	.word	0x00002d90


	//   ....[25]....
        /*02b8*/ 	.word	0x00002db0


	//   ....[26]....
        /*02bc*/ 	.word	0x00003770


	//   ....[27]....
        /*02c0*/ 	.word	0x000037d0


	//   ....[28]....
        /*02c4*/ 	.word	0x00003830


	//   ....[29]....
        /*02c8*/ 	.word	0x00003890


	//   ....[30]....
        /*02cc*/ 	.word	0x000038f0


	//   ....[31]....
        /*02d0*/ 	.word	0x00003970


	//   ....[32]....
        /*02d4*/ 	.word	0x000039e0


	//   ....[33]....
        /*02d8*/ 	.word	0x00003a40


	//   ....[34]....
        /*02dc*/ 	.word	0x00003ac0


	//   ....[35]....
        /*02e0*/ 	.word	0x00003b20


	//   ....[36]....
        /*02e4*/ 	.word	0x00003ba0


	//   ....[37]....
        /*02e8*/ 	.word	0x00003c00


	//   ....[38]....
        /*02ec*/ 	.word	0x00003c80


	//   ....[39]....
        /*02f0*/ 	.word	0x00003ce0


	//   ....[40]....
        /*02f4*/ 	.word	0x00003d60


	//   ....[41]....
        /*02f8*/ 	.word	0x00003dc0


	//   ....[42]....
        /*02fc*/ 	.word	0x00003e40


	//   ....[43]....
        /*0300*/ 	.word	0x00003ea0


	//   ....[44]....
        /*0304*/ 	.word	0x00003f20


	//   ....[45]....
        /*0308*/ 	.word	0x00003f80


	//   ....[46]....
        /*030c*/ 	.word	0x00004000


	//   ....[47]....
        /*0310*/ 	.word	0x00004060


	//   ....[48]....
        /*0314*/ 	.word	0x000040d0


	//   ....[49]....
        /*0318*/ 	.word	0x00004130


	//   ....[50]....
        /*031c*/ 	.word	0x000041a0


	//----- nvinfo : EIATTR_VRC_CTA_INIT_COUNT
	.align		4
.L_14151:
        /*0320*/ 	.byte	0x02, 0x4a
	.zero		1
	.zero		1


	//----- nvinfo : EIATTR_SYSCALL_OFFSETS
	.align		4
        /*0324*/ 	.byte	0x04, 0x46
        /*0326*/ 	.short	(.L_14153 - .L_14152)


	//   ....[0]....
.L_14152:
        /*0328*/ 	.word	0x00002b50


	//   ....[1]....
        /*032c*/ 	.word	0x00003710


	//----- nvinfo : EIATTR_EXIT_INSTR_OFFSETS
	.align		4
.L_14153:
        /*0330*/ 	.byte	0x04, 0x1c
        /*0332*/ 	.short	(.L_14155 - .L_14154)


	//   ....[0]....
.L_14154:
        /*0334*/ 	.word	0x00000090


	//   ....[1]....
        /*0338*/ 	.word	0x00003410


	//   ....[2]....
        /*033c*/ 	.word	0x00003440


	//   ....[3]....
        /*0340*/ 	.word	0x00003610


	//   ....[4]....
        /*0344*/ 	.word	0x00003720


	//----- nvinfo : EIATTR_CRS_STACK_SIZE
	.align		4
.L_14155:
        /*0348*/ 	.byte	0x04, 0x1e
        /*034a*/ 	.short	(.L_14157 - .L_14156)
.L_14156:
        /*034c*/ 	.word	0x00000000


	//----- nvinfo : EIATTR_CBANK_PARAM_SIZE
	.align		4
.L_14157:
        /*0350*/ 	.byte	0x03, 0x19
        /*0352*/ 	.short	0x008c


	//----- nvinfo : EIATTR_PARAM_CBANK
	.align		4
        /*0354*/ 	.byte	0x04, 0x0a
        /*0356*/ 	.short	(.L_14159 - .L_14158)
	.align		4
.L_14158:
        /*0358*/ 	.word	index@(.nv.constant0._ZN4vllm25paged_attention_v2_kernelI13__nv_bfloat16hLi80ELi32ELi128ELNS_18Fp8KVCacheDataTypeE1ELb1ELi512EEEvPfS3_PT_PKS4_PKT0_SA_ifPKiSC_iPKfiiiSE_SE_iiiii)
        /*035c*/ 	.short	0x0380
        /*035e*/ 	.short	0x008c


	//----- nvinfo : EIATTR_SW_WAR
	.align		4
.L_14159:
        /*0360*/ 	.byte	0x04, 0x36
        /*0362*/ 	.short	(.L_14161 - .L_14160)
.L_14160:
        /*0364*/ 	.word	0x00000008
.L_14161:


//--------------------- .nv.info._ZN4vllm25paged_attention_v2_kernelI13__nv_bfloat16hLi64ELi32ELi128ELNS_18Fp8KVCacheDataTypeE1ELb1ELi512EEEvPfS3_PT_PKS4_PKT0_SA_ifPKiSC_iPKfiiiSE_SE_iiiii --------------------------
	.section	.nv.info._ZN4vllm25paged_attention_v2_kernelI13__nv_bfloat16hLi64ELi32ELi128ELNS_18Fp8KVCacheDataTypeE1ELb1ELi512EEEvPfS3_PT_PKS4_PKT0_SA_ifPKiSC_iPKfiiiSE_SE_iiiii,"",@"SHT_CUDA_INFO"
	.sectionflags	@""
	.align	4


	//----- nvinfo : EIATTR_CUDA_API_VERSION
	.align		4
        /*0000*/ 	.byte	0x04, 0x37
        /*0002*/ 	.short	(.L_14163 - .L_14162)
.L_14162:
        /*0004*/ 	.word	0x00000082


	//----- nvinfo : EIATTR_KPARAM_INFO
	.align		4
.L_14163:
        /*0008*/ 	.byte	0x04, 0x17
        /*000a*/ 	.short	(.L_14165 - .L_14164)
.L_14164:
        /*000c*/ 	.word	0x00000000
        /*0010*/ 	.short	0x0015
        /*0012*/ 	.short	0x0088
        /*0014*/ 	.byte	0x00, 0xf0, 0x11, 0x00


	//----- nvinfo : EIATTR_KPARAM_INFO
	.align		4
.L_14165:
        /*0018*/ 	.byte	0x04, 0x17
        /*001a*/ 	.short	(.L_14167 - .L_14166)
.L_14166:
        /*001c*/ 	.word	0x00000000
        /*0020*/ 	.short	0x0014
        /*0022*/ 	.short	0x0084
        /*0024*/ 	.byte	0x00, 0xf0, 0x11, 0x00


	//----- nvinfo : EIATTR_KPARAM_INFO
	.align		4
.L_14167:
        /*0028*/ 	.byte	0x04, 0x17
        /*002a*/ 	.short	(.L_14169 - .L_14168)
.L_14168:
        /*002c*/ 	.word	0x00000000
        /*0030*/ 	.short	0x0013
        /*0032*/ 	.short	0x0080
        /*0034*/ 	.byte	0x00, 0xf0, 0x11, 0x00


	//----- nvinfo : EIATTR_KPARAM_INFO
	.align		4
.L_14169:
        /*0038*/ 	.byte	0x04, 0x17
        /*003a*/ 	.short	(.L_14171 - .L_14170)
.L_14170:
        /*003c*/ 	.word	0x00000000
        /*0040*/ 	.short	0x0012
        /*0042*/ 	.short	0x007c
        /*0044*/ 	.byte	0x00, 0xf0, 0x11, 0x00


	//----- nvinfo : EIATTR_KPARAM_INFO
	.align		4
.L_14171:
        /*0048*/ 	.byte	0x04, 0x17
        /*004a*/ 	.short	(.L_14173 - .L_14172)
.L_14172:
        /*004c*/ 	.word	0x00000000
        /*0050*/ 	.short	0x0011
        /*0052*/ 	.short	0x0078
        /*0054*/ 	.byte	0x00, 0xf0, 0x11, 0x00


	//----- nvinfo : EIATTR_KPARAM_INFO
	.align		4
.L_14173:
        /*0058*/ 	.byte	0x04, 0x17
        /*005a*/ 	.short	(.L_14175 - .L_14174)
.L_14174:
        /*005c*/ 	.word	0x00000000
        /*0060*/ 	.short	0x0010
        /*0062*/ 	.short	0x0070
        /*0064*/ 	.byte	0x00, 0xf5, 0x21, 0x00


	//----- nvinfo : EIATTR_KPARAM_INFO
	.align		4
.L_14175:
        /*0068*/ 	.byte	0x04, 0x17
        /*006a*/ 	.short	(.L_14177 - .L_14176)
.L_14176:
        /*006c*/ 	.word	0x00000000
        /*0070*/ 	.short	0x000f
        /*0072*/ 	.short	0x0068
        /*0074*/ 	.byte	0x00, 0xf5, 0x21, 0x00


	//----- nvinfo : EIATTR_KPARAM_INFO
	.align		4
.L_14177:
        /*0078*/ 	.byte	0x04, 0x17
        /*007a*/ 	.short	(.L_14179 - .L_14178)
.L_14178:
        /*007c*/ 	.word	0x00000000
        /*0080*/ 	.short	0x000e
        /*0082*/ 	.short	0x0060
        /*0084*/ 	.byte	0x00, 0xf0, 0x11, 0x00


	//----- nvinfo : EIATTR_KPARAM_INFO
	.align		4
.L_14179:
        /*0088*/ 	.byte	0x04, 0x17
        /*008a*/ 	.short	(.L_14181 - .L_14180)
.L_14180:
        /*008c*/ 	.word	0x00000000
        /*0090*/ 	.short	0x000d
        /*0092*/ 	.short	0x005c
        /*0094*/ 	.byte	0x00, 0xf0, 0x11, 0x00


	//----- nvinfo : EIATTR_KPARAM_INFO
	.align		4
.L_14181:
        /*0098*/ 	.byte	0x04, 0x17
        /*009a*/ 	.short	(.L_14183 - .L_14182)
.L_14182:
        /*009c*/ 	.word	0x00000000
        /*00a0*/ 	.short	0x000c
        /*00a2*/ 	.short	0x0058
        /*00a4*/ 	.byte	0x00, 0xf0, 0x11, 0x00


	//----- nvinfo : EIATTR_KPARAM_INFO
	.align		4
.L_14183:
        /*00a8*/ 	.byte	0x04, 0x17
        /*00aa*/ 	.short	(.L_14185 - .L_14184)
.L_14184:
        /*00ac*/ 	.word	0x00000000
        /*00b0*/ 	.short	0x000b
        /*00b2*/ 	.short	0x0050
        /*00b4*/ 	.byte	0x00, 0xf5, 0x21, 0x00


	//----- nvinfo : EIATTR_KPARAM_INFO
	.align		4
.L_14185:
        /*00b8*/ 	.byte	0x04, 0x17
        /*00ba*/ 	.short	(.L_14187 - .L_14186)
.L_14186:
        /*00bc*/ 	.word	0x00000000
        /*00c0*/ 	.short	0x000a
        /*00c2*/ 	.short	0x0048
        /*00c4*/ 	.byte	0x00, 0xf0, 0x11, 0x00


	//----- nvinfo : EIATTR_KPARAM_INFO
	.align		4
.L_14187:
        /*00c8*/ 	.byte	0x04, 0x17
        /*00ca*/ 	.short	(.L_14189 - .L_14188)
.L_14188:
        /*00cc*/ 	.word	0x00000000
        /*00d0*/ 	.short	0x0009
        /*00d2*/ 	.short	0x0040
        /*00d4*/ 	.byte	0x00, 0xf5, 0x21, 0x00


	//----- nvinfo : EIATTR_KPARAM_INFO
	.align		4
.L_14189:
        /*00d8*/ 	.byte	0x04, 0x17
        /*00da*/ 	.short	(.L_14191 - .L_14190)
.L_14190:
        /*00dc*/ 	.word	0x00000000
        /*00e0*/ 	.short	0x0008
        /*00e2*/ 	.short	0x0038
        /*00e4*/ 	.byte	0x00, 0xf5, 0x21, 0x00


	//----- nvinfo : EIATTR_KPARAM_INFO
	.align		4
.L_14191:
        /*00e8*/ 	.byte	0x04, 0x17
        /*00ea*/ 	.short	(.L_14193 - .L_14192)
.L_14192:
        /*00ec*/ 	.word	0x00000000
        /*00f0*/ 	.short	0x0007
        /*00f2*/ 	.short	0x0034
        /*00f4*/ 	.byte	0x00, 0xf0, 0x11, 0x00


	//----- nvinfo : EIATTR_KPARAM_INFO
	.align		4
.L_14193:
        /*00f8*/ 	.byte	0x04, 0x17
        /*00fa*/ 	.short	(.L_14195 - .L_14194)
.L_14194:
        /*00fc*/ 	.word	0x00000000
        /*0100*/ 	.short	0x0006
        /*0102*/ 	.short	0x0030
        /*0104*/ 	.byte	0x00, 0xf0, 0x11, 0x00


	//----- nvinfo : EIATTR_KPARAM_INFO
	.align		4
.L_14195:
        /*0108*/ 	.byte	0x04, 0x17
        /*010a*/ 	.short	(.L_14197 - .L_14196)
.L_14196:
        /*010c*/ 	.word	0x00000000
        /*0110*/ 	.short	0x0005
        /*0112*/ 	.short	0x0028
        /*0114*/ 	.byte	0x00, 0xf5, 0x21, 0x00


	//----- nvinfo : EIATTR_KPARAM_INFO
	.align		4
.L_14197:
        /*0118*/ 	.byte	0x04, 0x17
        /*011a*/ 	.short	(.L_14199 - .L_14198)
.L_14198:
        /*011c*/ 	.word	0x00000000
        /*0120*/ 	.short	0x0004
        /*0122*/ 	.short	0x0020
        /*0124*/ 	.byte	0x00, 0xf5, 0x21, 0x00


	//----- nvinfo : EIATTR_KPARAM_INFO
	.align		4
.L_14199:
        /*0128*/ 	.byte	0x04, 0x17
        /*012a*/ 	.short	(.L_14201 - .L_14200)
.L_14200:
        /*012c*/ 	.word	0x00000000
        /*0130*/ 	.short	0x0003
        /*0132*/ 	.short	0x0018
        /*0134*/ 	.byte	0x00, 0xf5, 0x21, 0x00


	//----- nvinfo : EIATTR_KPARAM_INFO
	.align		4
.L_14201:
        /*0138*/ 	.byte	0x04, 0x17
        /*013a*/ 	.short	(.L_14203 - .L_14202)
.L_14202:
        /*013c*/ 	.word	0x00000000
        /*0140*/ 	.short	0x0002
        /*0142*/ 	.short	0x0010
        /*0144*/ 	.byte	0x00, 0xf5, 0x21, 0x00


	//----- nvinfo : EIATTR_KPARAM_INFO
	.align		4
.L_14203:
        /*0148*/ 	.byte	0x04, 0x17
        /*014a*/ 	.short	(.L_14205 - .L_14204)
.L_14204:
        /*014c*/ 	.word	0x00000000
        /*0150*/ 	.short	0x0001
        /*0152*/ 	.short	0x0008
        /*0154*/ 	.byte	0x00, 0xf5, 0x21, 0x00


	//----- nvinfo : EIATTR_KPARAM_INFO
	.align		4
.L_14205:
        /*0158*/ 	.byte	0x04, 0x17
        /*015a*/ 	.short	(.L_14207 - .L_14206)
.L_14206:
        /*015c*/ 	.word	0x00000000
        /*0160*/ 	.short	0x0000
        /*0162*/ 	.short	0x0000
        /*0164*/ 	.byte	0x00, 0xf5, 0x21, 0x00


	//----- nvinfo : EIATTR_SPARSE_MMA_MASK
	.align		4
.L_14207:
        /*0168*/ 	.byte	0x03, 0x50
        /*016a*/ 	.short	0x0000


	//----- nvinfo : EIATTR_MAXREG_COUNT
	.align		4
        /*016c*/ 	.byte	0x03, 0x1b
        /*016e*/ 	.short	0x00ff


	//----- nvinfo : EIATTR_NUM_BARRIERS
	.align		4
        /*0170*/ 	.byte	0x02, 0x4c
        /*0172*/ 	.byte	0x01
	.zero		1


	//----- nvinfo : EIATTR_EXTERNS
	.align		4
        /*0174*/ 	.byte	0x04, 0x0f
        /*0176*/ 	.short	(.L_14209 - .L_14208)


	//   ....[0]....
	.align		4
.L_14208:
        /*0178*/ 	.word	index@(__assertfail)


	//----- nvinfo : EIATTR_MERCURY_ISA_VERSION
	.align		4
.L_14209:
        /*017c*/ 	.byte	0x03, 0x5f
        /*017e*/ 	.short	0x0101


	//----- nvinfo : EIATTR_COOP_GROUP_MASK_REGIDS
	.align		4
        /*0180*/ 	.byte	0x04, 0x29
        /*0182*/ 	.short	(.L_14211 - .L_14210)


	//   ....[0]....
.L_14210:
        /*0184*/ 	.word	0xffffffff


	//   ....[1]....
        /*0188*/ 	.word	0xffffffff


	//   ....[2]....
        /*018c*/ 	.word	0xffffffff


	//   ....[3]....
        /*0190*/ 	.word	0xffffffff


	//   ....[4]....
        /*0194*/ 	.word	0xffffffff


	//   ....[5]....
        /*0198*/ 	.word	0xffffffff


	//   ....[6]....
        /*019c*/ 	.word	0xffffffff


	//   ....[7]....
        /*01a0*/ 	.word	0xffffffff


	//   ....[8]....
        /*01a4*/ 	.word	0xffffffff


	//   ....[9]....
        /*01a8*/ 	.word	0xffffffff


	//   ....[10]....
        /*01ac*/ 	.word	0xffffffff


	//   ....[11]....
        /*01b0*/ 	.word	0xffffffff


	//   ....[12]....
        /*01b4*/ 	.word	0xffffffff


	//   ....[13]....
        /*01b8*/ 	.word	0xffffffff


	//   ....[14]....
        /*01bc*/ 	.word	0xffffffff


	//   ....[15]....
        /*01c0*/ 	.word	0xffffffff


	//   ....[16]....
        /*01c4*/ 	.word	0xffffffff


	//   ....[17]....
        /*01c8*/ 	.word	0xffffffff


	//   ....[18]....
        /*01cc*/ 	.word	0xffffffff


	//   ....[19]....
        /*01d0*/ 	.word	0xffffffff


	//   ....[20]....
        /*01d4*/ 	.word	0xffffffff


	//   ....[21]....
        /*01d8*/ 	.word	0xffffffff


	//   ....[22]....
        /*01dc*/ 	.word	0xffffffff


	//   ....[23]....
        /*01e0*/ 	.word	0xffffffff


	//   ....[24]....
        /*01e4*/ 	.word	0x0500000f


	//   ....[25]....
        /*01e8*/ 	.word	0x0500000f


	//   ....[26]....
        /*01ec*/ 	.word	0x0500000f


	//   ....[27]....
        /*01f0*/ 	.word	0x0500000f


	//   ....[28]....
        /*01f4*/ 	.word	0x0500000f


	//   ....[29]....
        /*01f8*/ 	.word	0x0500000f


	//   ....[30]....
        /*01fc*/ 	.word	0x0500000f


	//   ....[31]....
        /*0200*/ 	.word	0x0500000f


	//   ....[32]....
        /*0204*/ 	.word	0x0500000f


	//   ....[33]....
        /*0208*/ 	.word	0x0500000f


	//   ....[34]....
        /*020c*/ 	.word	0x0500000f


	//   ....[35]....
        /*0210*/ 	.word	0x0500000f


	//   ....[36]....
        /*0214*/ 	.word	0x0500000f


	//   ....[37]....
        /*0218*/ 	.word	0x0500000f


	//   ....[38]....
        /*021c*/ 	.word	0x0500000f


	//   ....[39]....
        /*0220*/ 	.word	0x0500000f


	//   ....[40]....
        /*0224*/ 	.word	0x0500000f


	//   ....[41]....
        /*0228*/ 	.word	0x0500000f


	//   ....[42]....
        /*022c*/ 	.word	0x0500000f


	//   ....[43]....
        /*0230*/ 	.word	0x0500000f


	//   ....[44]....
        /*0234*/ 	.word	0x0500000f


	//----- nvinfo : EIATTR_COOP_GROUP_INSTR_OFFSETS
	.align		4
.L_14211:
        /*0238*/ 	.byte	0x04, 0x28
        /*023a*/ 	.short	(.L_14213 - .L_14212)


	//   ....[0]....
.L_14212:
        /*023c*/ 	.word	0x00000b30


	//   ....[1]....
        /*0240*/ 	.word	0x00000b50


	//   ....[2]....
        /*0244*/ 	.word	0x00000b70


	//   ....[3]....
        /*0248*/ 	.word	0x00000b90


	//   ....[4]....
        /*024c*/ 	.word	0x00000bb0


	//   ....[5]....
        /*0250*/ 	.word	0x00000cc0


	//   ....[6]....
        /*0254*/ 	.word	0x00000ce0


	//   ....[7]....
        /*0258*/ 	.word	0x00000d00


	//   ....[8]....
        /*025c*/ 	.word	0x00001b50


	//   ....[9]....
        /*0260*/ 	.word	0x00001b80


	//   ....[10]....
        /*0264*/ 	.word	0x00001ba0


	//   ....[11]....
        /*0268*/ 	.word	0x00001bc0


	//   ....[12]....
        /*026c*/ 	.word	0x00001be0


	//   ....[13]....
        /*0270*/ 	.word	0x00001c30


	//   ....[14]....
        /*0274*/ 	.word	0x00001c50


	//   ....[15]....
        /*0278*/ 	.word	0x00001c70


	//   ....[16]....
        /*027c*/ 	.word	0x00002ca0


	//   ....[17]....
        /*0280*/ 	.word	0x00002cc0


	//   ....[18]....
        /*0284*/ 	.word	0x00002cd0


	//   ....[19]....
        /*0288*/ 	.word	0x00002ce0


	//   ....[20]....
        /*028c*/ 	.word	0x00002cf0


	//   ....[21]....
        /*0290*/ 	.word	0x00002d00


	//   ....[22]....
        /*0294*/ 	.word	0x00002d10


	//   ....[23]....
        /*0298*/ 	.word	0x00002d30


	//   ....[24]....
        /*029c*/ 	.word	0x00003650


	//   ....[25]....
        /*02a0*/ 	.word	0x000036b0


	//   ....[26]....
        /*02a4*/ 	.word	0x00003710


	//   ....[27]....
        /*02a8*/ 	.word	0x00003770


	//   ....[28]....
        /*02ac*/ 	.word	0x000037d0


	//   ....[29]....
        /*02b0*/ 	.word	0x00003850


	//   ....[30]....
        /*02b4*/ 	.word	0x000038b0


	//   ....[31]....
        /*02b8*/ 	.word	0x00003910


	//   ....[32]....
        /*02bc*/ 	.word	0x00003990


	//   ....[33]....
        /*02c0*/ 	.word	0x000039f0


	//   ....[34]....
        /*02c4*/ 	.word	0x00003a70


	//   ....[35]....
        /*02c8*/ 	.word	0x00003ad0


	//   ....[36]....
        /*02cc*/ 	.word	0x00003b50


	//   ....[37]....
        /*02d0*/ 	.word	0x00003bb0


	//   ....[38]....
        /*02d4*/ 	.word	0x00003c30


	//   ....[39]....
        /*02d8*/ 	.word	0x00003c90


	//   ....[40]....
        /*02dc*/ 	.word	0x00003d10


	//   ....[41]....
        /*02e0*/ 	.word	0x00003d70


	//   ....[42]....
        /*02e4*/ 	.word	0x00003df0


	//   ....[43]....
        /*02e8*/ 	.word	0x00003e50


	//   ....[44]....
        /*02ec*/ 	.word	0x00003ed0


	//----- nvinfo : EIATTR_VRC_CTA_INIT_COUNT
	.align		4
.L_14213:
        /*02f0*/ 	.byte	0x02, 0x4a
	.zero		1
	.zero		1


	//----- nvinfo : EIATTR_SYSCALL_OFFSETS
	.align		4
        /*02f4*/ 	.byte	0x04, 0x46
        /*02f6*/ 	.short	(.L_14215 - .L_14214)


	//   ....[0]....
.L_14214:
        /*02f8*/ 	.word	0x00002b50


	//   ....[1]....
        /*02fc*/ 	.word	0x000035f0


	//----- nvinfo : EIATTR_EXIT_INSTR_OFFSETS
	.align		4
.L_14215:
        /*0300*/ 	.byte	0x04, 0x1c
        /*0302*/ 	.short	(.L_14217 - .L_14216)


	//   ....[0]....
.L_14216:
        /*0304*/ 	.word	0x00000090


	//   ....[1]....
        /*0308*/ 	.word	0x00003330


	//   ....[2]....
        /*030c*/ 	.word	0x00003360


	//   ....[3]....
        /*0310*/ 	.word	0x000034f0


	//   ....[4]....
        /*0314*/ 	.word	0x00003600


	//----- nvinfo : EIATTR_CRS_STACK_SIZE
	.align		4
.L_14217:
        /*0318*/ 	.byte	0x04, 0x1e
        /*031a*/ 	.short	(.L_14219 - .L_14218)
.L_14218:
        /*031c*/ 	.word	0x00000000


	//----- nvinfo : EIATTR_CBANK_PARAM_SIZE
	.align		4
.L_14219:
        /*0320*/ 	.byte	0x03, 0x19
        /*0322*/ 	.short	0x008c


	//----- nvinfo : EIATTR_PARAM_CBANK
	.align		4
        /*0324*/ 	.byte	0x04, 0x0a
        /*0326*/ 	.short	(.L_14221 - .L_14220)
	.align		4
.L_14220:
        /*0328*/ 	.word	index@(.nv.constant0._ZN4vllm25paged_attention_v2_kernelI13__nv_bfloat16hLi64ELi32ELi128ELNS_18Fp8KVCacheDataTypeE1ELb1ELi512EEEvPfS3_PT_PKS4_PKT0_SA_ifPKiSC_iPKfiiiSE_SE_iiiii)
        /*032c*/ 	.short	0x0380
        /*032e*/ 	.short	0x008c


	//----- nvinfo : EIATTR_SW_WAR
	.align		4
.L_14221:
        /*0330*/ 	.byte	0x04, 0x36
        /*0332*/ 	.short	(.L_14223 - .L_14222)
.L_14222:
        /*0334*/ 	.word	0x00000008
.L_14223:


//--------------------- .nv.info._ZN4vllm25paged_attention_v2_kernelI13__nv_bfloat16hLi32ELi32ELi128ELNS_18Fp8KVCacheDataTypeE1ELb1ELi512EEEvPfS3_PT_PKS4_PKT0_SA_ifPKiSC_iPKfiiiSE_SE_iiiii --------------------------
	.section	.nv.info._ZN4vllm25paged_attention_v2_kernelI13__nv_bfloat16hLi32ELi32ELi128ELNS_18Fp8KVCacheDataTypeE1ELb1ELi512EEEvPfS3_PT_PKS4_PKT0_SA_ifPKiSC_iPKfiiiSE_SE_iiiii,"",@"SHT_CUDA_INFO"
	.sectionflags	@""
	.align	4


	//----- nvinfo : EIATTR_CUDA_API_VERSION
	.align		4
        /*0000*/ 	.byte	0x04, 0x37
        /*0002*/ 	.short	(.L_14225 - .L_14224)
.L_14224:
        /*0004*/ 	.word	0x00000082


	//----- nvinfo : EIATTR_KPARAM_INFO
	.align		4
.L_14225:
        /*0008*/ 	.byte	0x04, 0x17
        /*000a*/ 	.short	(.L_14227 - .L_14226)
.L_14226:
        /*000c*/ 	.word	0x00000000
        /*0010*/ 	.short	0x0015
        /*0012*/ 	.short	0x0088
        /*0014*/ 	.byte	0x00, 0xf0, 0x11, 0x00


	//----- nvinfo : EIATTR_KPARAM_INFO
	.align		4
.L_14227:
        /*0018*/ 	.byte	0x04, 0x17
        /*001a*/ 	.short	(.L_14229 - .L_14228)
.L_14228:
        /*001c*/ 	.word	0x00000000
        /*0020*/ 	.short	0x0014
        /*0022*/ 	.short	0x0084
        /*0024*/ 	.byte	0x00, 0xf0, 0x11, 0x00


	//----- nvinfo : EIATTR_KPARAM_INFO
	.align		4
.L_14229:
        /*0028*/ 	.byte	0x04, 0x17
        /*002a*/ 	.short	(.L_14231 - .L_14230)
.L_14230:
        /*002c*/ 	.word	0x00000000
        /*0030*/ 	.short	0x0013
        /*0032*/ 	.short	0x0080
        /*0034*/ 	.byte	0x00, 0xf0, 0x11, 0x00


	//----- nvinfo : EIATTR_KPARAM_INFO
	.align		4
.L_14231:
        /*0038*/ 	.byte	0x04, 0x17
        /*003a*/ 	.short	(.L_14233 - .L_14232)
.L_14232:
        /*003c*/ 	.word	0x00000000
        /*0040*/ 	.short	0x0012
        /*0042*/ 	.short	0x007c
        /*0044*/ 	.byte	0x00, 0xf0, 0x11, 0x00


	//----- nvinfo : EIATTR_KPARAM_INFO
	.align		4
.L_14233:
        /*0048*/ 	.byte	0x04, 0x17
        /*004a*/ 	.short	(.L_14235 - .L_14234)
.L_14234:
        /*004c*/ 	.word	0x00000000
        /*0050*/ 	.short	0x0011
        /*0052*/ 	.short	0x0078
        /*0054*/ 	.byte	0x00, 0xf0, 0x11, 0x00


	//----- nvinfo : EIATTR_KPARAM_INFO
	.align		4
.L_14235:
        /*0058*/ 	.byte	0x04, 0x17
        /*005a*/ 	.short	(.L_14237 - .L_14236)
.L_14236:
        /*005c*/ 	.word	0x00000000
        /*0060*/ 	.short	0x0010
        /*0062*/ 	.short	0x0070
        /*0064*/ 	.byte	0x00, 0xf5, 0x21, 0x00


	//----- nvinfo : EIATTR_KPARAM_INFO
	.align		4
.L_14237:
        /*0068*/ 	.byte	0x04, 0x17
        /*006a*/ 	.short	(.L_14239 - .L_14238)
.L_14238:
        /*006c*/ 	.word	0x00000000
        /*0070*/ 	.short	0x000f
        /*0072*/ 	.short	0x0068
        /*0074*/ 	.byte	0x00, 0xf5, 0x21, 0x00


	//----- nvinfo : EIATTR_KPARAM_INFO
	.align		4
.L_14239:
        /*0078*/ 	.byte	0x04, 0x17
        /*007a*/ 	.short	(.L_14241 - .L_14240)
.L_14240:
        /*007c*/ 	.word	0x00000000
        /*0080*/ 	.short	0x000e
        /*0082*/ 	.short	0x0060
        /*0084*/ 	.byte	0x00, 0xf0, 0x11, 0x00


	//----- nvinfo : EIATTR_KPARAM_INFO
	.align		4
.L_14241:
        /*0088*/ 	.byte	0x04, 0x17
        /*008a*/ 	.short	(.L_14243 - .L_14242)
.L_14242:
        /*008c*/ 	.word	0x00000000
        /*0090*/ 	.short	0x000d
        /*0092*/ 	.short	0x005c
        /*0094*/ 	.byte	0x00, 0xf0, 0x11, 0x00


	//----- nvinfo : EIATTR_KPARAM_INFO
	.align		4
.L_14243:
        /*0098*/ 	.byte	0x04, 0x17
        /*009a*/ 	.short	(.L_14245 - .L_14244)
.L_14244:
        /*009c*/ 	.word	0x00000000
        /*00a0*/ 	.short	0x000c
        /*00a2*/ 	.short	0x0058
        /*00a4*/ 	.byte	0x00, 0xf0, 0x11, 0x00


	//----- nvinfo : EIATTR_KPARAM_INFO
	.align		4
.L_14245:
        /*00a8*/ 	.byte	0x04, 0x17
        /*00aa*/ 	.short	(.L_14247 - .L_14246)
.L_14246:
        /*00ac*/ 	.word	0x00000000
        /*00b0*/ 	.short	0x000b
        /*00b2*/ 	.short	0x0050
        /*00b4*/ 	.byte	0x00, 0xf5, 0x21, 0x00


	//----- nvinfo : EIATTR_KPARAM_INFO
	.align		4
.L_14247:
        /*00b8*/ 	.byte	0x04, 0x17
        /*00ba*/ 	.short	(.L_14249 - .L_14248)
.L_14248:
        /*00bc*/ 	.word	0x00000000
        /*00c0*/ 	.short	0x000a
        /*00c2*/ 	.short	0x0048
        /*00c4*/ 	.byte	0x00, 0xf0, 0x11, 0x00


	//----- nvinfo : EIATTR_KPARAM_INFO
	.align		4
.L_14249:
        /*00c8*/ 	.byte	0x04, 0x17
        /*00ca*/ 	.short	(.L_14251 - .L_14250)
.L_14250:
        /*00cc*/ 	.word	0x00000000
        /*00d0*/ 	.short	0x0009
        /*00d2*/ 	.short	0x0040
        /*00d4*/ 	.byte	0x00, 0xf5, 0x21, 0x00


	//----- nvinfo : EIATTR_KPARAM_INFO
	.align		4
.L_14251:
        /*00d8*/ 	.byte	0x04, 0x17
        /*00da*/ 	.short	(.L_14253 - .L_14252)
.L_14252:
        /*00dc*/ 	.word	0x00000000
        /*00e0*/ 	.short	0x0008
        /*00e2*/ 	.short	0x0038
        /*00e4*/ 	.byte	0x00, 0xf5, 0x21, 0x00


	//----- nvinfo : EIATTR_KPARAM_INFO
	.align		4
.L_14253:
        /*00e8*/ 	.byte	0x04, 0x17
        /*00ea*/ 	.short	(.L_14255 - .L_14254)
.L_14254:
        /*00ec*/ 	.word	0x00000000
        /*00f0*/ 	.short	0x0007
        /*00f2*/ 	.short	0x0034
        /*00f4*/ 	.byte	0x00, 0xf0, 0x11, 0x00


	//----- nvinfo : EIATTR_KPARAM_INFO
	.align		4
.L_14255:
        /*00f8*/ 	.byte	0x04, 0x17
        /*00fa*/ 	.short	(.L_14257 - .L_14256)
.L_14256:
        /*00fc*/ 	.word	0x00000000
        /*0100*/ 	.short	0x0006
        /*0102*/ 	.short	0x0030
        /*0104*/ 	.byte	0x00, 0xf0, 0x11, 0x00


	//----- nvinfo : EIATTR_KPARAM_INFO
	.align		4
.L_14257:
        /*0108*/ 	.byte	0x04, 0x17
        /*010a*/ 	.short	(.L_14259 - .L_14258)
.L_14258:
        /*010c*/ 	.word	0x00000000
        /*0110*/ 	.short	0x0005
        /*0112*/ 	.short	0x0028
        /*0114*/ 	.byte	0x00, 0xf5, 0x21, 0x00


	//----- nvinfo : EIATTR_KPARAM_INFO
	.align		4
.L_14259:
        /*0118*/ 	.byte	0x04, 0x17
        /*011a*/ 	.short	(.L_14261 - .L_14260)
.L_14260:
        /*011c*/ 	.word	0x00000000
        /*0120*/ 	.short	0x0004
        /*0122*/ 	.short	0x0020
        /*0124*/ 	.byte	0x00, 0xf5, 0x21, 0x00


	//----- nvinfo : EIATTR_KPARAM_INFO
	.align		4
.L_14261:
        /*0128*/ 	.byte	0x04, 0x17
        /*012a*/ 	.short	(.L_14263 - .L_14262)
.L_14262:
        /*012c*/ 	.word	0x00000000
        /*0130*/ 	.short	0x0003
        /*0132*/ 	.short	0x0018
        /*0134*/ 	.byte	0x00, 0xf5, 0x21, 0x00


	//----- nvinfo : EIATTR_KPARAM_INFO
	.align		4
.L_14263:
        /*0138*/ 	.byte	0x04, 0x17
        /*013a*/ 	.short	(.L_14265 - .L_14264)
.L_14264:
        /*013c*/ 	.word	0x00000000
        /*0140*/ 	.short	0x0002
        /*0142*/ 	.short	0x0010
        /*0144*/ 	.byte	0x00, 0xf5, 0x21, 0x00


	//----- nvinfo : EIATTR_KPARAM_INFO
	.align		4
.L_14265:
        /*0148*/ 	.byte	0x04, 0x17
        /*014a*/ 	.short	(.L_14267 - .L_14266)
.L_14266:
        /*014c*/ 	.word	0x00000000
        /*0150*/ 	.short	0x0001
        /*0152*/ 	.short	0x0008
        /*0154*/ 	.byte	0x00, 0xf5, 0x21, 0x00


	//----- nvinfo : EIATTR_KPARAM_INFO
	.align		4
.L_14267:
        /*0158*/ 	.byte	0x04, 0x17
        /*015a*/ 	.short	(.L_14269 - .L_14268)
.L_14268:
        /*015c*/ 	.word	0x00000000
        /*0160*/ 	.short	0x0000
        /*0162*/ 	.short	0x0000
        /*0164*/ 	.byte	0x00, 0xf5, 0x21, 0x00


	//----- nvinfo : EIATTR_SPARSE_MMA_MASK
	.align		4
.L_14269:
        /*0168*/ 	.byte	0x03, 0x50
        /*016a*/ 	.short	0x0000


	//----- nvinfo : EIATTR_MAXREG_COUNT
	.align		4
        /*016c*/ 	.byte	0x03, 0x1b
        /*016e*/ 	.short	0x00ff


	//----- nvinfo : EIATTR_NUM_BARRIERS
	.align		4
        /*0170*/ 	.byte	0x02, 0x4c
        /*0172*/ 	.byte	0x01
	.zero		1


	//----- nvinfo : EIATTR_EXTERNS
	.align		4
        /*0174*/ 	.byte	0x04, 0x0f
        /*0176*/ 	.short	(.L_14271 - .L_14270)


	//   ....[0]....
	.align		4
.L_14270:
        /*0178*/ 	.word	index@(__assertfail)


	//----- nvinfo : EIATTR_MERCURY_ISA_VERSION
	.align		4
.L_14271:
        /*017c*/ 	.byte	0x03, 0x5f
        /*017e*/ 	.short	0x0101


	//----- nvinfo : EIATTR_COOP_GROUP_MASK_REGIDS
	.align		4
        /*0180*/ 	.byte	0x04, 0x29
        /*0182*/ 	.short	(.L_14273 - .L_14272)


	//   ....[0]....
.L_14272:
        /*0184*/ 	.word	0xffffffff


	//   ....[1]....
        /*0188*/ 	.word	0xffffffff


	//   ....[2]....
        /*018c*/ 	.word	0xffffffff


	//   ....[3]....
        /*0190*/ 	.word	0xffffffff


	//   ....[4]....
        /*0194*/ 	.word	0xffffffff


	//   ....[5]....
        /*0198*/ 	.word	0xffffffff


	//   ....[6]....
        /*019c*/ 	.word	0xffffffff


	//   ....[7]....
        /*01a0*/ 	.word	0xffffffff


	//   ....[8]....
        /*01a4*/ 	.word	0xffffffff


	//   ....[9]....
        /*01a8*/ 	.word	0xffffffff


	//   ....[10]....
        /*01ac*/ 	.word	0xffffffff


	//   ....[11]....
        /*01b0*/ 	.word	0xffffffff


	//   ....[12]....
        /*01b4*/ 	.word	0xffffffff


	//   ....[13]....
        /*01b8*/ 	.word	0xffffffff


	//   ....[14]....
        /*01bc*/ 	.word	0xffffffff


	//   ....[15]....
        /*01c0*/ 	.word	0xffffffff


	//   ....[16]....
        /*01c4*/ 	.word	0xffffffff


	//   ....[17]....
        /*01c8*/ 	.word	0xffffffff


	//   ....[18]....
        /*01cc*/ 	.word	0xffffffff


	//   ....[19]....
        /*01d0*/ 	.word	0xffffffff


	//   ....[20]....
        /*01d4*/ 	.word	0x0500000f


	//   ....[21]....
        /*01d8*/ 	.word	0x0500000f


	//   ....[22]....
        /*01dc*/ 	.word	0x0500000f


	//   ....[23]....
        /*01e0*/ 	.word	0x0500000f


	//   ....[24]....
        /*01e4*/ 	.word	0x0500000f


	//   ....[25]....
        /*01e8*/ 	.word	0x0500000f


	//   ....[26]....
        /*01ec*/ 	.word	0x0500000f


	//   ....[27]....
        /*01f0*/ 	.word	0x0500000f


	//   ....[28]....
        /*01f4*/ 	.word	0x0500000f


	//   ....[29]....
        /*01f8*/ 	.word	0x0500000f


	//   ....[30]....
        /*01fc*/ 	.word	0x0500000f


	//   ....[31]....
        /*0200*/ 	.word	0x0500000f


	//   ....[32]....
        /*0204*/ 	.word	0x0500000f


	//----- nvinfo : EIATTR_COOP_GROUP_INSTR_OFFSETS
	.align		4
.L_14273:
        /*0208*/ 	.byte	0x04, 0x28
        /*020a*/ 	.short	(.L_14275 - .L_14274)


	//   ....[0]....
.L_14274:
        /*020c*/ 	.word	0x00000b60


	//   ....[1]....
        /*0210*/ 	.word	0x00000b80


	//   ....[2]....
        /*0214*/ 	.word	0x00000ba0


	//   ....[3]....
        /*0218*/ 	.word	0x00000bc0


	//   ....[4]....
        /*021c*/ 	.word	0x00000be0


	//   ....[5]....
        /*0220*/ 	.word	0x00000cf0


	//   ....[6]....
        /*0224*/ 	.word	0x00000d10


	//   ....[7]....
        /*0228*/ 	.word	0x00000d30


	//   ....[8]....
        /*022c*/ 	.word	0x00001b70


	//   ....[9]....
        /*0230*/ 	.word	0x00001ba0


	//   ....[10]....
        /*0234*/ 	.word	0x00001bc0


	//   ....[11]....
        /*0238*/ 	.word	0x00001be0


	//   ....[12]....
        /*023c*/ 	.word	0x00001c00


	//   ....[13]....
        /*0240*/ 	.word	0x00001c50


	//   ....[14]....
        /*0244*/ 	.word	0x00001c70


	//   ....[15]....
        /*0248*/ 	.word	0x00001c90


	//   ....[16]....
        /*024c*/ 	.word	0x00002c30


	//   ....[17]....
        /*0250*/ 	.word	0x00002c40


	//   ....[18]....
        /*0254*/ 	.word	0x00002c50


	//   ....[19]....
        /*0258*/ 	.word	0x00002c60


	//   ....[20]....
        /*025c*/ 	.word	0x000032b0


	//   ....[21]....
        /*0260*/ 	.word	0x00003310


	//   ....[22]....
        /*0264*/ 	.word	0x00003370


	//   ....[23]....
        /*0268*/ 	.word	0x000033d0


	//   ....[24]....
        /*026c*/ 	.word	0x00003430


	//   ....[25]....
        /*0270*/ 	.word	0x000034b0


	//   ....[26]....
        /*0274*/ 	.word	0x00003510


	//   ....[27]....
        /*0278*/ 	.word	0x00003570


	//   ....[28]....
        /*027c*/ 	.word	0x000035f0


	//   ....[29]....
        /*0280*/ 	.word	0x00003650


	//   ....[30]....
        /*0284*/ 	.word	0x000036d0


	//   ....[31]....
        /*0288*/ 	.word	0x00003730


	//   ....[32]....
        /*028c*/ 	.word	0x000037a0


	//----- nvinfo : EIATTR_VRC_CTA_INIT_COUNT
	.align		4
.L_14275:
        /*0290*/ 	.byte	0x02, 0x4a
	.zero		1
	.zero		1


	//----- nvinfo : EIATTR_SYSCALL_OFFSETS
	.align		4
        /*0294*/ 	.byte	0x04, 0x46
        /*0296*/ 	.short	(.L_14277 - .L_14276)


	//   ....[0]....
.L_14276:
        /*0298*/ 	.word	0x00002b60


	//   ....[1]....
        /*029c*/ 	.word	0x00003250


	//----- nvinfo : EIATTR_EXIT_INSTR_OFFSETS
	.align		4
.L_14277:
        /*02a0*/ 	.byte	0x04, 0x1c
        /*02a2*/ 	.short	(.L_14279 - .L_14278)


	//   ....[0]....
.L_14278:
        /*02a4*/ 	.word	0x00000090


	//   ....[1]....
        /*02a8*/ 	.word	0x00002fd0


	//   ....[2]....
        /*02ac*/ 	.word	0x00003000


	//   ....[3]....
        /*02b0*/ 	.word	0x00003150


	//   ....[4]....
        /*02b4*/ 	.word	0x00003260


	//----- nvinfo : EIATTR_CRS_STACK_SIZE
	.align		4
.L_14279:
        /*02b8*/ 	.byte	0x04, 0x1e
        /*02ba*/ 	.short	(.L_14281 - .L_14280)
.L_14280:
        /*02bc*/ 	.word	0x00000000


	//----- nvinfo : EIATTR_CBANK_PARAM_SIZE
	.align		4
.L_14281:
        /*02c0*/ 	.byte	0x03, 0x19
        /*02c2*/ 	.short	0x008c


	//----- nvinfo : EIATTR_PARAM_CBANK
	.align		4
        /*02c4*/ 	.byte	0x04, 0x0a
        /*02c6*/ 	.short	(.L_14283 - .L_14282)
	.align		4
.L_14282:
        /*02c8*/ 	.word	index@(.nv.constant0._ZN4vllm25paged_attention_v2_kernelI13__nv_bfloat16hLi32ELi32ELi128ELNS_18Fp8KVCacheDataTypeE1ELb1ELi512EEEvPfS3_PT_PKS4_PKT0_SA_ifPKiSC_iPKfiiiSE_SE_iiiii)
        /*02cc*/ 	.short	0x0380
        /*02ce*/ 	.short	0x008c


	//----- nvinfo : EIATTR_SW_WAR
	.align		4
.L_14283:
        /*02d0*/ 	.byte	0x04, 0x36
        /*02d2*/ 	.short	(.L_14285 - .L_14284)
.L_14284:
        /*02d4*/ 	.word	0x00000008
.L_14285:


//--------------------- .nv.info._ZN4vllm25paged_attention_v2_kernelI13__nv_bfloat16hLi256ELi16ELi128ELNS_18Fp8KVCacheDataTypeE1ELb0ELi512EEEvPfS3_PT_PKS4_PKT0_SA_ifPKiSC_iPKfiiiSE_SE_iiiii --------------------------
	.section	.nv.info._ZN4vllm25paged_attention_v2_kernelI13__nv_bfloat16hLi256ELi16ELi128ELNS_18Fp8KVCacheDataTypeE1ELb0ELi512EEEvPfS3_PT_PKS4_PKT0_SA_ifPKiSC_iPKfiiiSE_SE_iiiii,"",@"SHT_CUDA_INFO"
	.sectionflags	@""
	.align	4


	//----- nvinfo : EIATTR_CUDA_API_VERSION
	.align		4
        /*0000*/ 	.byte	0x04, 0x37
        /*0002*/ 	.short	(.L_14287 - .L_14286)
.L_14286:
        /*0004*/ 	.word	0x00000082


	//----- nvinfo : EIATTR_KPARAM_INFO
	.align		4
.L_14287:
        /*0008*/ 	.byte	0x04, 0x17
        /*000a*/ 	.short	(.L_14289 - .L_14288)
.L_14288:
        /*000c*/ 	.word	0x00000000
        /*0010*/ 	.short	0x0015
        /*0012*/ 	.short	0x0088
        /*0014*/ 	.byte	0x00, 0xf0, 0x11, 0x00


	//----- nvinfo : EIATTR_KPARAM_INFO
	.align		4
.L_14289:
        /*0018*/ 	.byte	0x04, 0x17
        /*001a*/ 	.short	(.L_14291 - .L_14290)
.L_14290:
        /*001c*/ 	.word	0x00000000
        /*0020*/ 	.short	0x0014
        /*0022*/ 	.short	0x0084
        /*0024*/ 	.byte	0x00, 0xf0, 0x11, 0x00


	//----- nvinfo : EIATTR_KPARAM_INFO
	.align		4
.L_14291:
        /*0028*/ 	.byte	0x04, 0x17
        /*002a*/ 	.short	(.L_14293 - .L_14292)
.L_14292:
        /*002c*/ 	.word	0x00000000
        /*0030*/ 	.short	0x0013
        /*0032*/ 	.short	0x0080
        /*0034*/ 	.byte	0x00, 0xf0, 0x11, 0x00


	//----- nvinfo : EIATTR_KPARAM_INFO
	.align		4
.L_14293:
        /*0038*/ 	.byte	0x04, 0x17
        /*003a*/ 	.short	(.L_14295 - .L_14294)
.L_14294:
        /*003c*/ 	.word	0x00000000
        /*0040*/ 	.short	0x0012
        /*0042*/ 	.short	0x007c
        /*0044*/ 	.byte	0x00, 0xf0, 0x11, 0x00


	//----- nvinfo : EIATTR_KPARAM_INFO
	.align		4
.L_14295:
        /*0048*/ 	.byte	0x04, 0x17
        /*004a*/ 	.short	(.L_14297 - .L_14296)
.L_14296:
        /*004c*/ 	.word	0x00000000
        /*0050*/ 	.short	0x0011
        /*0052*/ 	.short	0x0078
        /*0054*/ 	.byte	0x00, 0xf0, 0x11, 0x00


	//----- nvinfo : EIATTR_KPARAM_INFO
	.align		4
.L_14297:
        /*0058*/ 	.byte	0x04, 0x17
        /*005a*/ 	.short	(.L_14299 - .L_14298)
.L_14298:
        /*005c*/ 	.word	0x00000000
        /*0060*/ 	.short	0x0010
        /*0062*/ 	.short	0x0070
        /*0064*/ 	.byte	0x00, 0xf5, 0x21, 0x00


	//----- nvinfo : EIATTR_KPARAM_INFO
	.align		4
.L_14299:
        /*0068*/ 	.byte	0x04, 0x17
        /*006a*/ 	.short	(.L_14301 - .L_14300)
.L_14300:
        /*006c*/ 	.word	0x00000000
        /*0070*/ 	.short	0x000f
        /*0072*/ 	.short	0x0068
        /*0074*/ 	.byte	0x00, 0xf5, 0x21, 0x00


	//----- nvinfo : EIATTR_KPARAM_INFO
	.align		4
.L_14301:
        /*0078*/ 	.byte	0x04, 0x17
        /*007a*/ 	.short	(.L_14303 - .L_14302)
.L_14302:
        /*007c*/ 	.word	0x00000000
        /*0080*/ 	.short	0x000e
        /*0082*/ 	.short	0x0060
        /*0084*/ 	.byte	0x00, 0xf0, 0x11, 0x00


	//----- nvinfo : EIATTR_KPARAM_INFO
	.align		4
.L_14303:
        /*0088*/ 	.byte	0x04, 0x17
        /*008a*/ 	.short	(.L_14305 - .L_14304)
.L_14304:
        /*008c*/ 	.word	0x00000000
        /*0090*/ 	.short	0x000d
        /*0092*/ 	.short	0x005c
        /*0094*/ 	.byte	0x00, 0xf0, 0x11, 0x00


	//----- nvinfo : EIATTR_KPARAM_INFO
	.align		4
.L_14305:
        /*0098*/ 	.byte	0x04, 0x17
        /*009a*/ 	.short	(.L_14307 - .L_14306)
.L_14306:
        /*009c*/ 	.word	0x00000000
        /*00a0*/ 	.short	0x000c
        /*00a2*/ 	.short	0x0058
        /*00a4*/ 	.byte	0x00, 0xf0, 0x11, 0x00


	//----- nvinfo : EIATTR_KPARAM_INFO
	.align		4
.L_14307:
        /*00a8*/ 	.byte	0x04, 0x17
        /*00aa*/ 	.short	(.L_14309 - .L_14308)
.L_14308:
        /*00ac*/ 	.word	0x00000000
        /*00b0*/ 	.short	0x000b
        /*00b2*/ 	.short	0x0050
        /*00b4*/ 	.byte	0x00, 0xf5, 0x21, 0x00


	//----- nvinfo : EIATTR_KPARAM_INFO
	.align		4
.L_14309:
        /*00b8*/ 	.byte	0x04, 0x17
        /*00ba*/ 	.short	(.L_14311 - .L_14310)
.L_14310:
        /*00bc*/ 	.word	0x00000000
        /*00c0*/ 	.short	0x000a
        /*00c2*/ 	.short	0x0048
        /*00c4*/ 	.byte	0x00, 0xf0, 0x11, 0x00


	//----- nvinfo : EIATTR_KPARAM_INFO
	.align		4
.L_14311:
        /*00c8*/ 	.byte	0x04, 0x17
        /*00ca*/ 	.short	(.L_14313 - .L_14312)
.L_14312:
        /*00cc*/ 	.word	0x00000000
        /*00d0*/ 	.short	0x0009
        /*00d2*/ 	.short	0x0040
        /*00d4*/ 	.byte	0x00, 0xf5, 0x21, 0x00


	//----- nvinfo : EIATTR_KPARAM_INFO
	.align		4
.L_14313:
        /*00d8*/ 	.byte	0x04, 0x17
        /*00da*/ 	.short	(.L_14315 - .L_14314)
.L_14314:
        /*00dc*/ 	.word	0x00000000
        /*00e0*/ 	.short	0x0008
        /*00e2*/ 	.short	0x0038
        /*00e4*/ 	.byte	0x00, 0xf5, 0x21, 0x00


	//----- nvinfo : EIATTR_KPARAM_INFO
	.align		4
.L_14315:
        /*00e8*/ 	.byte	0x04, 0x17
        /*00ea*/ 	.short	(.L_14317 - .L_14316)
.L_14316:
        /*00ec*/ 	.word	0x00000000
        /*00f0*/ 	.short	0x0007
        /*00f2*/ 	.short	0x0034
        /*00f4*/ 	.byte	0x00, 0xf0, 0x11, 0x00


	//----- nvinfo : EIATTR_KPARAM_INFO
	.align		4
.L_14317:
        /*00f8*/ 	.byte	0x04, 0x17
        /*00fa*/ 	.short	(.L_14319 - .L_14318)
.L_14318:
        /*00fc*/ 	.word	0x00000000
        /*0100*/ 	.short	0x0006
        /*0102*/ 	.short	0x0030
        /*0104*/ 	.byte	0x00, 0xf0, 0x11, 0x00


	//----- nvinfo : EIATTR_KPARAM_INFO
	.align		4
.L_14319:
        /*0108*/ 	.byte	0x04, 0x17
        /*010a*/ 	.short	(.L_14321 - .L_14320)
.L_14320:
        /*010c*/ 	.word	0x00000000
        /*0110*/ 	.short	0x0005
        /*0112*/ 	.short	0x0028
        /*0114*/ 	.byte	0x00, 0xf5, 0x21, 0x00


	//----- nvinfo : EIATTR_KPARAM_INFO
	.align		4
.L_14321:
        /*0118*/ 	.byte	0x04, 0x17
        /*011a*/ 	.short	(.L_14323 - .L_14322)
.L_14322:
        /*011c*/ 	.word	0x00000000
        /*0120*/ 	.short	0x0004
        /*0122*/ 	.short	0x0020
        /*0124*/ 	.byte	0x00, 0xf5, 0x21, 0x00


	//----- nvinfo : EIATTR_KPARAM_INFO
	.align		4
.L_14323:
        /*0128*/ 	.byte	0x04, 0x17
        /*012a*/ 	.short	(.L_14325 - .L_14324)
.L_14324:
        /*012c*/ 	.word	0x00000000
        /*0130*/ 	.short	0x0003
        /*0132*/ 	.short	0x0018
        /*0134*/ 	.byte	0x00, 0xf5, 0x21, 0x00


	//----- nvinfo : EIATTR_KPARAM_INFO
	.align		4
.L_14325:
        /*0138*/ 	.byte	0x04, 0x17
        /*013a*/ 	.short	(.L_14327 - .L_14326)
.L_14326:
        /*013c*/ 	.word	0x00000000
        /*0140*/ 	.short	0x0002
        /*0142*/ 	.short	0x0010
        /*0144*/ 	.byte	0x00, 0xf5, 0x21, 0x00


	//----- nvinfo : EIATTR_KPARAM_INFO
	.align		4
.L_14327:
        /*0148*/ 	.byte	0x04, 0x17
        /*014a*/ 	.short	(.L_14329 - .L_14328)
.L_14328:
        /*014c*/ 	.word	0x00000000
        /*0150*/ 	.short	0x0001
        /*0152*/ 	.short	0x0008
        /*0154*/ 	.byte	0x00, 0xf5, 0x21, 0x00


	//----- nvinfo : EIATTR_KPARAM_INFO
	.align		4
.L_14329:
        /*0158*/ 	.byte	0x04, 0x17
        /*015a*/ 	.short	(.L_14331 - .L_14330)
.L_14330:
        /*015c*/ 	.word	0x00000000
        /*0160*/ 	.short	0x0000
        /*0162*/ 	.short	0x0000
        /*0164*/ 	.byte	0x00, 0xf5, 0x21, 0x00


	//----- nvinfo : EIATTR_SPARSE_MMA_MASK
	.align		4
.L_14331:
        /*0168*/ 	.byte	0x03, 0x50
        /*016a*/ 	.short	0x0000


	//----- nvinfo : EIATTR_MAXREG_COUNT
	.align		4
        /*016c*/ 	.byte	0x03, 0x1b
        /*016e*/ 	.short	0x00ff


	//----- nvinfo : EIATTR_NUM_BARRIERS
	.align		4
        /*0170*/ 	.byte	0x02, 0x4c
        /*0172*/ 	.byte	0x01
	.zero		1


	//----- nvinfo : EIATTR_EXTERNS
	.align		4
        /*0174*/ 	.byte	0x04, 0x0f
        /*0176*/ 	.short	(.L_14333 - .L_14332)


	//   ....[0]....
	.align		4
.L_14332:
        /*0178*/ 	.word	index@(__assertfail)


	//----- nvinfo : EIATTR_MERCURY_ISA_VERSION
	.align		4
.L_14333:
        /*017c*/ 	.byte	0x03, 0x5f
        /*017e*/ 	.short	0x0101


	//----- nvinfo : EIATTR_COOP_GROUP_MASK_REGIDS
	.align		4
        /*0180*/ 	.byte	0x04, 0x29
        /*0182*/ 	.short	(.L_14335 - .L_14334)


	//   ....[0]....
.L_14334:
        /*0184*/ 	.word	0xffffffff


	//   ....[1]....
        /*0188*/ 	.word	0xffffffff


	//   ....[2]....
        /*018c*/ 	.word	0xffffffff


	//   ....[3]....
        /*0190*/ 	.word	0xffffffff


	//   ....[4]....
        /*0194*/ 	.word	0xffffffff


	//   ....[5]....
        /*0198*/ 	.word	0xffffffff


	//   ....[6]....
        /*019c*/ 	.word	0xffffffff


	//   ....[7]....
        /*01a0*/ 	.word	0xffffffff


	//   ....[8]....
        /*01a4*/ 	.word	0xffffffff


	//   ....[9]....
        /*01a8*/ 	.word	0xffffffff


	//   ....[10]....
        /*01ac*/ 	.word	0xffffffff


	//   ....[11]....
        /*01b0*/ 	.word	0xffffffff


	//   ....[12]....
        /*01b4*/ 	.word	0xffffffff


	//   ....[13]....
        /*01b8*/ 	.word	0xffffffff


	//   ....[14]....
        /*01bc*/ 	.word	0xffffffff


	//   ....[15]....
        /*01c0*/ 	.word	0x0500000f


	//   ....[16]....
        /*01c4*/ 	.word	0x0500000f


	//   ....[17]....
        /*01c8*/ 	.word	0x0500000f


	//   ....[18]....
        /*01cc*/ 	.word	0x0500000f


	//----- nvinfo : EIATTR_COOP_GROUP_INSTR_OFFSETS
	.align		4
.L_14335:
        /*01d0*/ 	.byte	0x04, 0x28
        /*01d2*/ 	.short	(.L_14337 - .L_14336)


	//   ....[0]....
.L_14336:
        /*01d4*/ 	.word	0x000003d0


	//   ....[1]....
        /*01d8*/ 	.word	0x000003f0


	//   ....[2]....
        /*01dc*/ 	.word	0x00000410


	//   ....[3]....
        /*01e0*/ 	.word	0x00000430


	//   ....[4]....
        /*01e4*/ 	.word	0x00000530


	//   ....[5]....
        /*01e8*/ 	.word	0x00000550


	//   ....[6]....
        /*01ec*/ 	.word	0x00000580


	//   ....[7]....
        /*01f0*/ 	.word	0x000013d0


	//   ....[8]....
        /*01f4*/ 	.word	0x00001400


	//   ....[9]....
        /*01f8*/ 	.word	0x00001420


	//   ....[10]....
        /*01fc*/ 	.word	0x00001440


	//   ....[11]....
        /*0200*/ 	.word	0x00001460


	//   ....[12]....
        /*0204*/ 	.word	0x000014b0


	//   ....[13]....
        /*0208*/ 	.word	0x000014d0


	//   ....[14]....
        /*020c*/ 	.word	0x000014f0


	//   ....[15]....
        /*0210*/ 	.word	0x00002b40


	//   ....[16]....
        /*0214*/ 	.word	0x00002ba0


	//   ....[17]....
        /*0218*/ 	.word	0x00002c00


	//   ....[18]....
        /*021c*/ 	.word	0x00002c60


	//----- nvinfo : EIATTR_VRC_CTA_INIT_COUNT
	.align		4
.L_14337:
        /*0220*/ 	.byte	0x02, 0x4a
	.zero		1
	.zero		1


	//----- nvinfo : EIATTR_SYSCALL_OFFSETS
	.align		4
        /*0224*/ 	.byte	0x04, 0x46
        /*0226*/ 	.short	(.L_14339 - .L_14338)


	//   ....[0]....
.L_14338:
        /*0228*/ 	.word	0x00000330


	//----- nvinfo : EIATTR_EXIT_INSTR_OFFSETS
	.align		4
.L_14339:
        /*022c*/ 	.byte	0x04, 0x1c
        /*022e*/ 	.short	(.L_14341 - .L_14340)


	//   ....[0]....
.L_14340:
        /*0230*/ 	.word	0x000000d0


	//   ....[1]....
        /*0234*/ 	.word	0x00002820


	//   ....[2]....
        /*0238*/ 	.word	0x00002850


	//   ....[3]....
        /*023c*/ 	.word	0x00002af0


	//----- nvinfo : EIATTR_CRS_STACK_SIZE
	.align		4
.L_14341:
        /*0240*/ 	.byte	0x04, 0x1e
        /*0242*/ 	.short	(.L_14343 - .L_14342)
.L_14342:
        /*0244*/ 	.word	0x00000000


	//----- nvinfo : EIATTR_CBANK_PARAM_SIZE
	.align		4
.L_14343:
        /*0248*/ 	.byte	0x03, 0x19
        /*024a*/ 	.short	0x008c


	//----- nvinfo : EIATTR_PARAM_CBANK
	.align		4
        /*024c*/ 	.byte	0x04, 0x0a
        /*024e*/ 	.short	(.L_14345 - .L_14344)
	.align		4
.L_14344:
        /*0250*/ 	.word	index@(.nv.constant0._ZN4vllm25paged_attention_v2_kernelI13__nv_bfloat16hLi256ELi16ELi128ELNS_18Fp8KVCacheDataTypeE1ELb0ELi512EEEvPfS3_PT_PKS4_PKT0_SA_ifPKiSC_iPKfiiiSE_SE_iiiii)
        /*0254*/ 	.short	0x0380
        /*0256*/ 	.short	0x008c


	//----- nvinfo : EIATTR_SW_WAR
	.align		4
.L_14345:
        /*0258*/ 	.byte	0x04, 0x36
        /*025a*/ 	.short	(.L_14347 - .L_14346)
.L_14346:
        /*025c*/ 	.word	0x00000008
.L_14347:


//--------------------- .nv.info._ZN4vllm25paged_attention_v2_kernelI13__nv_bfloat16hLi192ELi16ELi128ELNS_18Fp8KVCacheDataTypeE1ELb0ELi512EEEvPfS3_PT_PKS4_PKT0_SA_ifPKiSC_iPKfiiiSE_SE_iiiii --------------------------
	.section	.nv.info._ZN4vllm25paged_attention_v2_kernelI13__nv_bfloat16hLi192ELi16ELi128ELNS_18Fp8KVCacheDataTypeE1ELb0ELi512EEEvPfS3_PT_PKS4_PKT0_SA_ifPKiSC_iPKfiiiSE_SE_iiiii,"",@"SHT_CUDA_INFO"
	.sectionflags	@""
	.align	4


	//----- nvinfo : EIATTR_CUDA_API_VERSION
	.align		4
        /*0000*/ 	.byte	0x04, 0x37
        /*0002*/ 	.short	(.L_14349 - .L_14348)
.L_14348:
        /*0004*/ 	.word	0x00000082


	//----- nvinfo : EIATTR_KPARAM_INFO
	.align		4
.L_14349:
        /*0008*/ 	.byte	0x04, 0x17
        /*000a*/ 	.short	(.L_14351 - .L_14350)
.L_14350:
        /*000c*/ 	.word	0x00000000
        /*0010*/ 	.short	0x0015
        /*0012*/ 	.short	0x0088
        /*0014*/ 	.byte	0x00, 0xf0, 0x11, 0x00


	//----- nvinfo : EIATTR_KPARAM_INFO
	.align		4
.L_14351:
        /*0018*/ 	.byte	0x04, 0x17
        /*001a*/ 	.short	(.L_14353 - .L_14352)
.L_14352:
        /*001c*/ 	.word	0x00000000
        /*0020*/ 	.short	0x0014
        /*0022*/ 	.short	0x0084
        /*0024*/ 	.byte	0x00, 0xf0, 0x11, 0x00


	//----- nvinfo : EIATTR_KPARAM_INFO
	.align		4
.L_14353:
        /*0028*/ 	.byte	0x04, 0x17
        /*002a*/ 	.short	(.L_14355 - .L_14354)
.L_14354:
        /*002c*/ 	.word	0x00000000
        /*0030*/ 	.short	0x0013
        /*0032*/ 	.short	0x0080
        /*0034*/ 	.byte	0x00, 0xf0, 0x11, 0x00


	//----- nvinfo : EIATTR_KPARAM_INFO
	.align		4
.L_14355:
        /*0038*/ 	.byte	0x04, 0x17
        /*003a*/ 	.short	(.L_14357 - .L_14356)
.L_14356:
        /*003c*/ 	.word	0x00000000
        /*0040*/ 	.short	0x0012
        /*0042*/ 	.short	0x007c
        /*0044*/ 	.byte	0x00, 0xf0, 0x11, 0x00


	//----- nvinfo : EIATTR_KPARAM_INFO
	.align		4
.L_14357:
        /*0048*/ 	.byte	0x04, 0x17
        /*004a*/ 	.short	(.L_14359 - .L_14358)
.L_14358:
        /*004c*/ 	.word	0x00000000
        /*0050*/ 	.short	0x0011
        /*0052*/ 	.short	0x0078
        /*0054*/ 	.byte	0x00, 0xf0, 0x11, 0x00


	//----- nvinfo : EIATTR_KPARAM_INFO
	.align		4
.L_14359:
        /*0058*/ 	.byte	0x04, 0x17
        /*005a*/ 	.short	(.L_14361 - .L_14360)
.L_14360:
        /*005c*/ 	.word	0x00000000
        /*0060*/ 	.short	0x0010
        /*0062*/ 	.short	0x0070
        /*0064*/ 	.byte	0x00, 0xf5, 0x21, 0x00


	//----- nvinfo : EIATTR_KPARAM_INFO
	.align		4
.L_14361:
        /*0068*/ 	.byte	0x04, 0x17
        /*006a*/ 	.short	(.L_14363 - .L_14362)
.L_14362:
        /*006c*/ 	.word	0x00000000
        /*0070*/ 	.short	0x000f
        /*0072*/ 	.short	0x0068
        /*0074*/ 	.byte	0x00, 0xf5, 0x21, 0x00


	//----- nvinfo : EIATTR_KPARAM_INFO
	.align		4
.L_14363:
        /*0078*/ 	.byte	0x04, 0x17
        /*007a*/ 	.short	(.L_14365 - .L_14364)
.L_14364:
        /*007c*/ 	.word	0x00000000
        /*0080*/ 	.short	0x000e
        /*0082*/ 	.short	0x0060
        /*0084*/ 	.byte	0x00, 0xf0, 0x11, 0x00


	//----- nvinfo : EIATTR_KPARAM_INFO
	.align		4
.L_14365:
        /*0088*/ 	.byte	0x04, 0x17
        /*008a*/ 	.short	(.L_14367 - .L_14366)
.L_14366:
        /*008c*/ 	.word	0x00000000
        /*0090*/ 	.short	0x000d
        /*0092*/ 	.short	0x005c
        /*0094*/ 	.byte	0x00, 0xf0, 0x11, 0x00


	//----- nvinfo : EIATTR_KPARAM_INFO
	.align		4
.L_14367:
        /*0098*/ 	.byte	0x04, 0x17
        /*009a*/ 	.short	(.L_14369 - .L_14368)
.L_14368:
        /*009c*/ 	.word	0x00000000
        /*00a0*/ 	.short	0x000c
        /*00a2*/ 	.short	0x0058
        /*00a4*/ 	.byte	0x00, 0xf0, 0x11, 0x00


	//----- nvinfo : EIATTR_KPARAM_INFO
	.align		4
.L_14369:
        /*00a8*/ 	.byte	0x04, 0x17
        /*00aa*/ 	.short	(.L_14371 - .L_14370)
.L_14370:
        /*00ac*/ 	.word	0x00000000
        /*00b0*/ 	.short	0x000b
        /*00b2*/ 	.short	0x0050
        /*00b4*/ 	.byte	0x00, 0xf5, 0x21, 0x00


	//----- nvinfo : EIATTR_KPARAM_INFO
	.align		4
.L_14371:
        /*00b8*/ 	.byte	0x04, 0x17
        /*00ba*/ 	.short	(.L_14373 - .L_14372)
.L_14372:
        /*00bc*/ 	.word	0x00000000
        /*00c0*/ 	.short	0x000a
        /*00c2*/ 	.short	0x0048
        /*00c4*/ 	.byte	0x00, 0xf0, 0x11, 0x00


	//----- nvinfo : EIATTR_KPARAM_INFO
	.align		4
.L_14373:
        /*00c8*/ 	.byte	0x04, 0x17
        /*00ca*/ 	.short	(.L_14375 - .L_14374)
.L_14374:
        /*00cc*/ 	.word	0x00000000
        /*00d0*/ 	.short	0x0009
        /*00d2*/ 	.short	0x0040
        /*00d4*/ 	.byte	0x00, 0xf5, 0x21, 0x00


	//----- nvinfo : EIATTR_KPARAM_INFO
	.align		4
.L_14375:
        /*00d8*/ 	.byte	0x04, 0x17
        /*00da*/ 	.short	(.L_14377 - .L_14376)
.L_14376:
        /*00dc*/ 	.word	0x00000000
        /*00e0*/ 	.short	0x0008
        /*00e2*/ 	.short	0x0038
        /*00e4*/ 	.byte	0x00, 0xf5, 0x21, 0x00


	//----- nvinfo : EIATTR_KPARAM_INFO
	.align		4
.L_14377:
        /*00e8*/ 	.byte	0x04, 0x17
        /*00ea*/ 	.short	(.L_14379 - .L_14378)
.L_14378:
        /*00ec*/ 	.word	0x00000000
        /*00f0*/ 	.short	0x0007
        /*00f2*/ 	.short	0x0034
        /*00f4*/ 	.byte	0x00, 0xf0, 0x11, 0x00


	//----- nvinfo : EIATTR_KPARAM_INFO
	.align		4
.L_14379:
        /*00f8*/ 	.byte	0x04, 0x17
        /*00fa*/ 	.short	(.L_14381 - .L_14380)
.L_14380:
        /*00fc*/ 	.word	0x00000000
        /*0100*/ 	.short	0x0006
        /*0102*/ 	.short	0x0030
        /*0104*/ 	.byte	0x00, 0xf0, 0x11, 0x00


	//----- nvinfo : EIATTR_KPARAM_INFO
	.align		4
.L_14381:
        /*0108*/ 	.byte	0x04, 0x17
        /*010a*/ 	.short	(.L_14383 - .L_14382)
.L_14382:
        /*010c*/ 	.word	0x00000000
        /*0110*/ 	.short	0x0005
        /*0112*/ 	.short	0x0028
        /*0114*/ 	.byte	0x00, 0xf5, 0x21, 0x00


	//----- nvinfo : EIATTR_KPARAM_INFO
	.align		4
.L_14383:
        /*0118*/ 	.byte	0x04, 0x17
        /*011a*/ 	.short	(.L_14385 - .L_14384)
.L_14384:
        /*011c*/ 	.word	0x00000000
        /*0120*/ 	.short	0x0004
        /*0122*/ 	.short	0x0020
        /*0124*/ 	.byte	0x00, 0xf5, 0x21, 0x00


	//----- nvinfo : EIATTR_KPARAM_INFO
	.align		4
.L_14385:
        /*0128*/ 	.byte	0x04, 0x17
        /*012a*/ 	.short	(.L_14387 - .L_14386)
.L_14386:
        /*012c*/ 	.word	0x00000000
        /*0130*/ 	.short	0x0003
        /*0132*/ 	.short	0x0018
        /*0134*/ 	.byte	0x00, 0xf5, 0x21, 0x00


	//----- nvinfo : EIATTR_KPARAM_INFO
	.align		4
.L_14387:
        /*0138*/ 	.byte	0x04, 0x17
        /*013a*/ 	.short	(.L_14389 - .L_14388)
.L_14388:
        /*013c*/ 	.word	0x00000000
        /*0140*/ 	.short	0x0002
        /*0142*/ 	.short	0x0010
        /*0144*/ 	.byte	0x00, 0xf5, 0x21, 0x00


	//----- nvinfo : EIATTR_KPARAM_INFO
	.align		4
.L_14389:
        /*0148*/ 	.byte	0x04, 0x17
        /*014a*/ 	.short	(.L_14391 - .L_14390)
.L_14390:
        /*014c*/ 	.word	0x00000000
        /*0150*/ 	.short	0x0001
        /*0152*/ 	.short	0x0008
        /*0154*/ 	.byte	0x00, 0xf5, 0x21, 0x00


	//----- nvinfo : EIATTR_KPARAM_INFO
	.align		4
.L_14391:
        /*0158*/ 	.byte	0x04, 0x17
        /*015a*/ 	.short	(.L_14393 - .L_14392)
.L_14392:
        /*015c*/ 	.word	0x00000000
        /*0160*/ 	.short	0x0000
        /*0162*/ 	.short	0x0000
        /*0164*/ 	.byte	0x00, 0xf5, 0x21, 0x00


	//----- nvinfo : EIATTR_SPARSE_MMA_MASK
	.align		4
.L_14393:
        /*0168*/ 	.byte	0x03, 0x50
        /*016a*/ 	.short	0x0000


	//----- nvinfo : EIATTR_MAXREG_COUNT
	.align		4
        /*016c*/ 	.byte	0x03, 0x1b
        /*016e*/ 	.short	0x00ff


	//----- nvinfo : EIATTR_NUM_BARRIERS
	.align		4
        /*0170*/ 	.byte	0x02, 0x4c
        /*0172*/ 	.byte	0x01
	.zero		1


	//----- nvinfo : EIATTR_EXTERNS
	.align		4
        /*0174*/ 	.byte	0x04, 0x0f
        /*0176*/ 	.short	(.L_14395 - .L_14394)


	//   ....[0]....
	.align		4
.L_14394:
        /*0178*/ 	.word	index@(__assertfail)


	//----- nvinfo : EIATTR_MERCURY_ISA_VERSION
	.align		4
.L_14395:
        /*017c*/ 	.byte	0x03, 0x5f
        /*017e*/ 	.short	0x0101


	//----- nvinfo : EIATTR_COOP_GROUP_MASK_REGIDS
	.align		4
        /*0180*/ 	.byte	0x04, 0x29
        /*0182*/ 	.short	(.L_14397 - .L_14396)


	//   ....[0]....
.L_14396:
        /*0184*/ 	.word	0xffffffff


	//   ....[1]....
        /*0188*/ 	.word	0xffffffff


	//   ....[2]....
        /*018c*/ 	.word	0xffffffff


	//   ....[3]....
        /*0190*/ 	.word	0xffffffff


	//   ....[4]....
        /*0194*/ 	.word	0xffffffff


	//   ....[5]....
        /*0198*/ 	.word	0xffffffff


	//   ....[6]....
        /*019c*/ 	.word	0xffffffff


	//   ....[7]....
        /*01a0*/ 	.word	0xffffffff


	//   ....[8]....
        /*01a4*/ 	.word	0xffffffff


	//   ....[9]....
        /*01a8*/ 	.word	0xffffffff


	//   ....[10]....
        /*01ac*/ 	.word	0xffffffff


	//   ....[11]....
        /*01b0*/ 	.word	0xffffffff


	//   ....[12]....
        /*01b4*/ 	.word	0xffffffff


	//   ....[13]....
        /*01b8*/ 	.word	0xffffffff


	//   ....[14]....
        /*01bc*/ 	.word	0xffffffff


	//   ....[15]....
        /*01c0*/ 	.word	0x0500000f


	//   ....[16]....
        /*01c4*/ 	.word	0x0500000f


	//   ....[17]....
        /*01c8*/ 	.word	0x0500000f


	//   ....[18]....
        /*01cc*/ 	.word	0x0500000f


	//----- nvinfo : EIATTR_COOP_GROUP_INSTR_OFFSETS
	.align		4
.L_14397:
        /*01d0*/ 	.byte	0x04, 0x28
        /*01d2*/ 	.short	(.L_14399 - .L_14398)


	//   ....[0]....
.L_14398:
        /*01d4*/ 	.word	0x000003d0


	//   ....[1]....
        /*01d8*/ 	.word	0x000003f0


	//   ....[2]....
        /*01dc*/ 	.word	0x00000410


	//   ....[3]....
        /*01e0*/ 	.word	0x00000430


	//   ....[4]....
        /*01e4*/ 	.word	0x00000530


	//   ....[5]....
        /*01e8*/ 	.word	0x00000550


	//   ....[6]....
        /*01ec*/ 	.word	0x00000580


	//   ....[7]....
        /*01f0*/ 	.word	0x000013d0


	//   ....[8]....
        /*01f4*/ 	.word	0x00001400


	//   ....[9]....
        /*01f8*/ 	.word	0x00001420


	//   ....[10]....
        /*01fc*/ 	.word	0x00001440


	//   ....[11]....
        /*0200*/ 	.word	0x00001460


	//   ....[12]....
        /*0204*/ 	.word	0x000014b0


	//   ....[13]....
        /*0208*/ 	.word	0x000014d0


	//   ....[14]....
        /*020c*/ 	.word	0x000014f0


	//   ....[15]....
        /*0210*/ 	.word	0x00002910


	//   ....[16]....
        /*0214*/ 	.word	0x00002970


	//   ....[17]....
        /*0218*/ 	.word	0x000029d0


	//   ....[18]....
        /*021c*/ 	.word	0x00002a30


	//----- nvinfo : EIATTR_VRC_CTA_INIT_COUNT
	.align		4
.L_14399:
        /*0220*/ 	.byte	0x02, 0x4a
	.zero		1
	.zero		1


	//----- nvinfo : EIATTR_SYSCALL_OFFSETS
	.align		4
        /*0224*/ 	.byte	0x04, 0x46
        /*0226*/ 	.short	(.L_14401 - .L_14400)


	//   ....[0]....
.L_14400:
        /*0228*/ 	.word	0x00000330


	//----- nvinfo : EIATTR_EXIT_INSTR_OFFSETS
	.align		4
.L_14401:
        /*022c*/ 	.byte	0x04, 0x1c
        /*022e*/ 	.short	(.L_14403 - .L_14402)


	//   ....[0]....
.L_14402:
        /*0230*/ 	.word	0x000000d0


	//   ....[1]....
        /*0234*/ 	.word	0x00002670


	//   ....[2]....
        /*0238*/ 	.word	0x000026a0


	//   ....[3]....
        /*023c*/ 	.word	0x000028c0


	//----- nvinfo : EIATTR_CRS_STACK_SIZE
	.align		4
.L_14403:
        /*0240*/ 	.byte	0x04, 0x1e
        /*0242*/ 	.short	(.L_14405 - .L_14404)
.L_14404:
        /*0244*/ 	.word	0x00000000


	//----- nvinfo : EIATTR_CBANK_PARAM_SIZE
	.align		4
.L_14405:
        /*0248*/ 	.byte	0x03, 0x19
        /*024a*/ 	.short	0x008c


	//----- nvinfo : EIATTR_PARAM_CBANK
	.align		4
        /*024c*/ 	.byte	0x04, 0x0a
        /*024e*/ 	.short	(.L_14407 - .L_14406)
	.align		4
.L_14406:
        /*0250*/ 	.word	index@(.nv.constant0._ZN4vllm25paged_attention_v2_kernelI13__nv_bfloat16hLi192ELi16ELi128ELNS_18Fp8KVCacheDataTypeE1ELb0ELi512EEEvPfS3_PT_PKS4_PKT0_SA_ifPKiSC_iPKfiiiSE_SE_iiiii)
        /*0254*/ 	.short	0x0380
        /*0256*/ 	.short	0x008c


	//----- nvinfo : EIATTR_SW_WAR
	.align		4
.L_14407:
        /*0258*/ 	.byte	0x04, 0x36
        /*025a*/ 	.short	(.L_14409 - .L_14408)
.L_14408:
        /*025c*/ 	.word	0x00000008
.L_14409:


//--------------------- .nv.info._ZN4vllm25paged_attention_v2_kernelI13__nv_bfloat16hLi128ELi16ELi128ELNS_18Fp8KVCacheDataTypeE1ELb0ELi512EEEvPfS3_PT_PKS4_PKT0_SA_ifPKiSC_iPKfiiiSE_SE_iiiii --------------------------
	.section	.nv.info._ZN4vllm25paged_attention_v2_kernelI13__nv_bfloat16hLi128ELi16ELi128ELNS_18Fp8KVCacheDataTypeE1ELb0ELi512EEEvPfS3_PT_PKS4_PKT0_SA_ifPKiSC_iPKfiiiSE_SE_iiiii,"",@"SHT_CUDA_INFO"
	.sectionflags	@""
	.align	4


	//----- nvinfo : EIATTR_CUDA_API_VERSION
	.align		4
        /*0000*/ 	.byte	0x04, 0x37
        /*0002*/ 	.short	(.L_14411 - .L_14410)
.L_14410:
        /*0004*/ 	.word	0x00000082


	//----- nvinfo : EIATTR_KPARAM_INFO
	.align		4
.L_14411:
        /*0008*/ 	.byte	0x04, 0x17
        /*000a*/ 	.short	(.L_14413 - .L_14412)
.L_14412:
        /*000c*/ 	.word	0x00000000
        /*0010*/ 	.short	0x0015
        /*0012*/ 	.short	0x0088
        /*0014*/ 	.byte	0x00, 0xf0, 0x11, 0x00


	//----- nvinfo : EIATTR_KPARAM_INFO
	.align		4
.L_14413:
        /*0018*/ 	.byte	0x04, 0x17
        /*001a*/ 	.short	(.L_14415 - .L_14414)
.L_14414:
        /*001c*/ 	.word	0x00000000
        /*0020*/ 	.short	0x0014
        /*0022*/ 	.short	0x0084
        /*0024*/ 	.byte	0x00, 0xf0, 0x11, 0x00


	//----- nvinfo : EIATTR_KPARAM_INFO
	.align		4
.L_14415:
        /*0028*/ 	.byte	0x04, 0x17
        /*002a*/ 	.short	(.L_14417 - .L_14416)
.L_14416:
        /*002c*/ 	.word	0x00000000
        /*0030*/ 	.short	0x0013
        /*0032*/ 	.short	0x0080
        /*0034*/ 	.byte	0x00, 0xf0, 0x11, 0x00


	//----- nvinfo : EIATTR_KPARAM_INFO
	.align		4
.L_14417:
        /*0038*/ 	.byte	0x04, 0x17
        /*003a*/ 	.short	(.L_14419 - .L_14418)
.L_14418:
        /*003c*/ 	.word	0x00000000
        /*0040*/ 	.short	0x0012
        /*0042*/ 	.short	0x007c
        /*0044*/ 	.byte	0x00, 0xf0, 0x11, 0x00


	//----- nvinfo : EIATTR_KPARAM_INFO
	.align		4
.L_14419:
        /*0048*/ 	.byte	0x04, 0x17
        /*004a*/ 	.short	(.L_14421 - .L_14420)
.L_14420:
        /*004c*/ 	.word	0x00000000
        /*0050*/ 	.short	0x0011
        /*0052*/ 	.short	0x0078
        /*0054*/ 	.byte	0x00, 0xf0, 0x11, 0x00


	//----- nvinfo : EIATTR_KPARAM_INFO
	.align		4
.L_14421:
        /*0058*/ 	.byte	0x04, 0x17
        /*005a*/ 	.short	(.L_14423 - .L_14422)
.L_14422:
        /*005c*/ 	.word	0x00000000
        /*0060*/ 	.short	0x0010
        /*0062*/ 	.short	0x0070
        /*0064*/ 	.byte	0x00, 0xf5, 0x21, 0x00


	//----- nvinfo : EIATTR_KPARAM_INFO
	.align		4
.L_14423:
        /*0068*/ 	.byte	0x04, 0x17
        /*006a*/ 	.short	(.L_14425 - .L_14424)
.L_14424:
        /*006c*/ 	.word	0x00000000
        /*0070*/ 	.short	0x000f
        /*0072*/ 	.short	0x0068
        /*0074*/ 	.byte	0x00, 0xf5, 0x21, 0x00


	//----- nvinfo : EIATTR_KPARAM_INFO
	.align		4
.L_14425:
        /*0078*/ 	.byte	0x04, 0x17
        /*007a*/ 	.short	(.L_14427 - .L_14426)
.L_14426:
        /*007c*/ 	.word	0x00000000
        /*0080*/ 	.short	0x000e
        /*0082*/ 	.short	0x0060
        /*0084*/ 	.byte	0x00, 0xf0, 0x11, 0x00


	//----- nvinfo : EIATTR_KPARAM_INFO
	.align		4
.L_14427:
        /*0088*/ 	.byte	0x04, 0x17
        /*008a*/ 	.short	(.L_14429 - .L_14428)
.L_14428:
        /*008c*/ 	.word	0x00000000
        /*0090*/ 	.short	0x000d
        /*0092*/ 	.short	0x005c
        /*0094*/ 	.byte	0x00, 0xf0, 0x11, 0x00


	//----- nvinfo : EIATTR_KPARAM_INFO
	.align		4
.L_14429:
        /*0098*/ 	.byte	0x04, 0x17
        /*009a*/ 	.short	(.L_14431 - .L_14430)
.L_14430:
        /*009c*/ 	.word	0x00000000
        /*00a0*/ 	.short	0x000c
        /*00a2*/ 	.short	0x0058
        /*00a4*/ 	.byte	0x00, 0xf0, 0x11, 0x00


	//----- nvinfo : EIATTR_KPARAM_INFO
	.align		4
.L_14431:
        /*00a8*/ 	.byte	0x04, 0x17
        /*00aa*/ 	.short	(.L_14433 - .L_14432)
.L_14432:
        /*00ac*/ 	.word	0x00000000
        /*00b0*/ 	.short	0x000b
        /*00b2*/ 	.short	0x0050
        /*00b4*/ 	.byte	0x00, 0xf5, 0x21, 0x00


	//----- nvinfo : EIATTR_KPARAM_INFO
	.align		4
.L_14433:
        /*00b8*/ 	.byte	0x04, 0x17
        /*00ba*/ 	.short	(.L_14435 - .L_14434)
.L_14434:
        /*00bc*/ 	.word	0x00000000
        /*00c0*/ 	.short	0x000a
        /*00c2*/ 	.short	0x0048
        /*00c4*/ 	.byte	0x00, 0xf0, 0x11, 0x00


	//----- nvinfo : EIATTR_KPARAM_INFO
	.align		4
.L_14435:
        /*00c8*/ 	.byte	0x04, 0x17
        /*00ca*/ 	.short	(.L_14437 - .L_14436)
.L_14436:
        /*00cc*/ 	.word	0x00000000
        /*00d0*/ 	.short	0x0009
        /*00d2*/ 	.short	0x0040
        /*00d4*/ 	.byte	0x00, 0xf5, 0x21, 0x00


	//----- nvinfo : EIATTR_KPARAM_INFO
	.align		4
.L_14437:
        /*00d8*/ 	.byte	0x04, 0x17
        /*00da*/ 	.short	(.L_14439 - .L_14438)
.L_14438:
        /*00dc*/ 	.word	0x00000000
        /*00e0*/ 	.short	0x0008
        /*00e2*/ 	.short	0x0038
        /*00e4*/ 	.byte	0x00, 0xf5, 0x21, 0x00


	//----- nvinfo : EIATTR_KPARAM_INFO
	.align		4
.L_14439:
        /*00e8*/ 	.byte	0x04, 0x17
        /*00ea*/ 	.short	(.L_14441 - .L_14440)
.L_14440:
        /*00ec*/ 	.word	0x00000000
        /*00f0*/ 	.short	0x0007
        /*00f2*/ 	.short	0x0034
        /*00f4*/ 	.byte	0x00, 0xf0, 0x11, 0x00


	//----- nvinfo : EIATTR_KPARAM_INFO
	.align		4
.L_14441:
        /*00f8*/ 	.byte	0x04, 0x17
        /*00fa*/ 	.short	(.L_14443 - .L_14442)
.L_14442:
        /*00fc*/ 	.word	0x00000000
        /*0100*/ 	.short	0x0006
        /*0102*/ 	.short	0x0030
        /*0104*/ 	.byte	0x00, 0xf0, 0x11, 0x00


	//----- nvinfo : EIATTR_KPARAM_INFO
	.align		4
.L_14443:
        /*0108*/ 	.byte	0x04, 0x17
        /*010a*/ 	.short	(.L_14445 - .L_14444)
.L_14444:
        /*010c*/ 	.word	0x00000000
        /*0110*/ 	.short	0x0005
        /*0112*/ 	.short	0x0028
        /*0114*/ 	.byte	0x00, 0xf5, 0x21, 0x00


	//----- nvinfo : EIATTR_KPARAM_INFO
	.align		4
.L_14445:
        /*0118*/ 	.byte	0x04, 0x17
        /*011a*/ 	.short	(.L_14447 - .L_14446)
.L_14446:
        /*011c*/ 	.word	0x00000000
        /*0120*/ 	.short	0x0004
        /*0122*/ 	.short	0x0020
        /*0124*/ 	.byte	0x00, 0xf5, 0x21, 0x00


	//----- nvinfo : EIATTR_KPARAM_INFO
	.align		4
.L_14447:
        /*0128*/ 	.byte	0x04, 0x17
        /*012a*/ 	.short	(.L_14449 - .L_14448)
.L_14448:
        /*012c*/ 	.word	0x00000000
        /*0130*/ 	.short	0x0003
        /*0132*/ 	.short	0x0018
        /*0134*/ 	.byte	0x00, 0xf5, 0x21, 0x00


	//----- nvinfo : EIATTR_KPARAM_INFO
	.align		4
.L_14449:
        /*0138*/ 	.byte	0x04, 0x17
        /*013a*/ 	.short	(.L_14451 - .L_14450)
.L_14450:
        /*013c*/ 	.word	0x00000000
        /*0140*/ 	.short	0x0002
        /*0142*/ 	.short	0x0010
        /*0144*/ 	.byte	0x00, 0xf5, 0x21, 0x00


	//----- nvinfo : EIATTR_KPARAM_INFO
	.align		4
.L_14451:
        /*0148*/ 	.byte	0x04, 0x17
        /*014a*/ 	.short	(.L_14453 - .L_14452)
.L_14452:
        /*014c*/ 	.word	0x00000000
        /*0150*/ 	.short	0x0001
        /*0152*/ 	.short	0x0008
        /*0154*/ 	.byte	0x00, 0xf5, 0x21, 0x00


	//----- nvinfo : EIATTR_KPARAM_INFO
	.align		4
.L_14453:
        /*0158*/ 	.byte	0x04, 0x17
        /*015a*/ 	.short	(.L_14455 - .L_14454)
.L_14454:
        /*015c*/ 	.word	0x00000000
        /*0160*/ 	.short	0x0000
        /*0162*/ 	.short	0x0000
        /*0164*/ 	.byte	0x00, 0xf5, 0x21, 0x00


	//----- nvinfo : EIATTR_SPARSE_MMA_MASK
	.align		4
.L_14455:
        /*0168*/ 	.byte	0x03, 0x50
        /*016a*/ 	.short	0x0000


	//----- nvinfo : EIATTR_MAXREG_COUNT
	.align		4
        /*016c*/ 	.byte	0x03, 0x1b
        /*016e*/ 	.short	0x00ff


	//----- nvinfo : EIATTR_NUM_BARRIERS
	.align		4
        /*0170*/ 	.byte	0x02, 0x4c
        /*0172*/ 	.byte	0x01
	.zero		1


	//----- nvinfo : EIATTR_EXTERNS
	.align		4
        /*0174*/ 	.byte	0x04, 0x0f
        /*0176*/ 	.short	(.L_14457 - .L_14456)


	//   ....[0]....
	.align		4
.L_14456:
        /*0178*/ 	.word	index@(__assertfail)


	//----- nvinfo : EIATTR_MERCURY_ISA_VERSION
	.align		4
.L_14457:
        /*017c*/ 	.byte	0x03, 0x5f
        /*017e*/ 	.short	0x0101


	//----- nvinfo : EIATTR_COOP_GROUP_MASK_REGIDS
	.align		4
        /*0180*/ 	.byte	0x04, 0x29
        /*0182*/ 	.short	(.L_14459 - .L_14458)


	//   ....[0]....
.L_14458:
        /*0184*/ 	.word	0xffffffff


	//   ....[1]....
        /*0188*/ 	.word	0xffffffff


	//   ....[2]....
        /*018c*/ 	.word	0xffffffff


	//   ....[3]....
        /*0190*/ 	.word	0xffffffff


	//   ....[4]....
        /*0194*/ 	.word	0xffffffff


	//   ....[5]....
        /*0198*/ 	.word	0xffffffff


	//   ....[6]....
        /*019c*/ 	.word	0xffffffff


	//   ....[7]....
        /*01a0*/ 	.word	0xffffffff


	//   ....[8]....
        /*01a4*/ 	.word	0xffffffff


	//   ....[9]....
        /*01a8*/ 	.word	0xffffffff


	//   ....[10]....
        /*01ac*/ 	.word	0xffffffff


	//   ....[11]....
        /*01b0*/ 	.word	0xffffffff


	//   ....[12]....
        /*01b4*/ 	.word	0xffffffff


	//   ....[13]....
        /*01b8*/ 	.word	0xffffffff


	//   ....[14]....
        /*01bc*/ 	.word	0xffffffff


	//   ....[15]....
        /*01c0*/ 	.word	0x0500000f


	//   ....[16]....
        /*01c4*/ 	.word	0x0500000f


	//   ....[17]....
        /*01c8*/ 	.word	0x0500000f


	//   ....[18]....
        /*01cc*/ 	.word	0x0500000f


	//----- nvinfo : EIATTR_COOP_GROUP_INSTR_OFFSETS
	.align		4
.L_14459:
        /*01d0*/ 	.byte	0x04, 0x28
        /*01d2*/ 	.short	(.L_14461 - .L_14460)


	//   ....[0]....
.L_14460:
        /*01d4*/ 	.word	0x000003d0


	//   ....[1]....
        /*01d8*/ 	.word	0x000003f0


	//   ....[2]....
        /*01dc*/ 	.word	0x00000410


	//   ....[3]....
        /*01e0*/ 	.word	0x00000430


	//   ....[4]....
        /*01e4*/ 	.word	0x00000530


	//   ....[5]....
        /*01e8*/ 	.word	0x00000550


	//   ....[6]....
        /*01ec*/ 	.word	0x00000580


	//   ....[7]....
        /*01f0*/ 	.word	0x000013d0


	//   ....[8]....
        /*01f4*/ 	.word	0x00001400


	//   ....[9]....
        /*01f8*/ 	.word	0x00001420


	//   ....[10]....
        /*01fc*/ 	.word	0x00001440


	//   ....[11]....
        /*0200*/ 	.word	0x00001460


	//   ....[12]....
        /*0204*/ 	.word	0x000014b0


	//   ....[13]....
        /*0208*/ 	.word	0x000014d0


	//   ....[14]....
        /*020c*/ 	.word	0x000014f0


	//   ....[15]....
        /*0210*/ 	.word	0x000026f0


	//   ....[16]....
        /*0214*/ 	.word	0x00002750


	//   ....[17]....
        /*0218*/ 	.word	0x000027b0


	//   ....[18]....
        /*021c*/ 	.word	0x00002810


	//----- nvinfo : EIATTR_VRC_CTA_INIT_COUNT
	.align		4
.L_14461:
        /*0220*/ 	.byte	0x02, 0x4a
	.zero		1
	.zero		1


	//----- nvinfo : EIATTR_SYSCALL_OFFSETS
	.align		4
        /*0224*/ 	.byte	0x04, 0x46
        /*0226*/ 	.short	(.L_14463 - .L_14462)


	//   ....[0]....
.L_14462:
        /*0228*/ 	.word	0x00000330


	//----- nvinfo : EIATTR_EXIT_INSTR_OFFSETS
	.align		4
.L_14463:
        /*022c*/ 	.byte	0x04, 0x1c
        /*022e*/ 	.short	(.L_14465 - .L_14464)


	//   ....[0]....
.L_14464:
        /*0230*/ 	.word	0x000000d0


	//   ....[1]....
        /*0234*/ 	.word	0x000024d0


	//   ....[2]....
        /*0238*/ 	.word	0x00002500


	//   ....[3]....
        /*023c*/ 	.word	0x000026a0


	//----- nvinfo : EIATTR_CRS_STACK_SIZE
	.align		4
.L_14465:
        /*0240*/ 	.byte	0x04, 0x1e
        /*0242*/ 	.short	(.L_14467 - .L_14466)
.L_14466:
        /*0244*/ 	.word	0x00000000


	//----- nvinfo : EIATTR_CBANK_PARAM_SIZE
	.align		4
.L_14467:
        /*0248*/ 	.byte	0x03, 0x19
        /*024a*/ 	.short	0x008c


	//----- nvinfo : EIATTR_PARAM_CBANK
	.align		4
        /*024c*/ 	.byte	0x04, 0x0a
        /*024e*/ 	.short	(.L_14469 - .L_14468)
	.align		4
.L_14468:
        /*0250*/ 	.word	index@(.nv.constant0._ZN4vllm25paged_attention_v2_kernelI13__nv_bfloat16hLi128ELi16ELi128ELNS_18Fp8KVCacheDataTypeE1ELb0ELi512EEEvPfS3_PT_PKS4_PKT0_SA_ifPKiSC_iPKfiiiSE_SE_iiiii)
        /*0254*/ 	.short	0x0380
        /*0256*/ 	.short	0x008c


	//----- nvinfo : EIATTR_SW_WAR
	.align		4
.L_14469:
        /*0258*/ 	.byte	0x04, 0x36
        /*025a*/ 	.short	(.L_14471 - .L_14470)
.L_14470:
        /*025c*/ 	.word	0x00000008
.L_14471:


//--------------------- .nv.info._ZN4vllm25paged_attention_v2_kernelI13__nv_bfloat16hLi120ELi16ELi128ELNS_18Fp8KVCacheDataTypeE1ELb0ELi512EEEvPfS3_PT_PKS4_PKT0_SA_ifPKiSC_iPKfiiiSE_SE_iiiii --------------------------
	.section	.nv.info._ZN4vllm25paged_attention_v2_kernelI13__nv_bfloat16hLi120ELi16ELi128ELNS_18Fp8KVCacheDataTypeE1ELb0ELi512EEEvPfS3_PT_PKS4_PKT0_SA_ifPKiSC_iPKfiiiSE_SE_iiiii,"",@"SHT_CUDA_INFO"
	.sectionflags	@""
	.align	4


	//----- nvinfo : EIATTR_CUDA_API_VERSION
	.align		4
        /*0000*/ 	.byte	0x04, 0x37
        /*0002*/ 	.short	(.L_14473 - .L_14472)
.L_14472:
        /*0004*/ 	.word	0x00000082


	//----- nvinfo : EIATTR_KPARAM_INFO
	.align		4
.L_14473:
        /*0008*/ 	.byte	0x04, 0x17
        /*000a*/ 	.short	(.L_14475 - .L_14474)
.L_14474:
        /*000c*/ 	.word	0x00000000
        /*0010*/ 	.short	0x0015
        /*0012*/ 	.short	0x0088
        /*0014*/ 	.byte	0x00, 0xf0, 0x11, 0x00


	//----- nvinfo : EIATTR_KPARAM_INFO
	.align		4
.L_14475:
        /*0018*/ 	.byte	0x04, 0x17
        /*001a*/ 	.short	(.L_14477 - .L_14476)
.L_14476:
        /*001c*/ 	.word	0x00000000
        /*0020*/ 	.short	0x0014
        /*0022*/ 	.short	0x0084
        /*0024*/ 	.byte	0x00, 0xf0, 0x11, 0x00


	//----- nvinfo : EIATTR_KPARAM_INFO
	.align		4
.L_14477:
        /*0028*/ 	.byte	0x04, 0x17
        /*002a*/ 	.short	(.L_14479 - .L_14478)
.L_14478:
        /*002c*/ 	.word	0x00000000
        /*0030*/ 	.short	0x0013
        /*0032*/ 	.short	0x0080
        /*0034*/ 	.byte	0x00, 0xf0, 0x11, 0x00


	//----- nvinfo : EIATTR_KPARAM_INFO
	.align		4
.L_14479:
        /*0038*/ 	.byte	0x04, 0x17
        /*003a*/ 	.short	(.L_14481 - .L_14480)
.L_14480:
        /*003c*/ 	.word	0x00000000
        /*0040*/ 	.short	0x0012
        /*0042*/ 	.short	0x007c
        /*0044*/ 	.byte	0x00, 0xf0, 0x11, 0x00


	//----- nvinfo : EIATTR_KPARAM_INFO
	.align		4
.L_14481:
        /*0048*/ 	.byte	0x04, 0x17
        /*004a*/ 	.short	(.L_14483 - .L_14482)
.L_14482:
        /*004c*/ 	.word	0x00000000
        /*0050*/ 	.short	0x0011
        /*0052*/ 	.short	0x0078
        /*0054*/ 	.byte	0x00, 0xf0, 0x11, 0x00


	//----- nvinfo : EIATTR_KPARAM_INFO
	.align		4
.L_14483:
        /*0058*/ 	.byte	0x04, 0x17
        /*005a*/ 	.short	(.L_14485 - .L_14484)
.L_14484:
        /*005c*/ 	.word	0x00000000
        /*0060*/ 	.short	0x0010
        /*0062*/ 	.short	0x0070
        /*0064*/ 	.byte	0x00, 0xf5, 0x21, 0x00


	//----- nvinfo : EIATTR_KPARAM_INFO
	.align		4
.L_14485:
        /*0068*/ 	.byte	0x04, 0x17
        /*006a*/ 	.short	(.L_14487 - .L_14486)
.L_14486:
        /*006c*/ 	.word	0x00000000
        /*0070*/ 	.short	0x000f
        /*0072*/ 	.short	0x0068
        /*0074*/ 	.byte	0x00, 0xf5, 0x21, 0x00


	//----- nvinfo : EIATTR_KPARAM_INFO
	.align		4
.L_14487:
        /*0078*/ 	.byte	0x04, 0x17
        /*007a*/ 	.short	(.L_14489 - .L_14488)
.L_14488:
        /*007c*/ 	.word	0x00000000
        /*0080*/ 	.short	0x000e
        /*0082*/ 	.short	0x0060
        /*0084*/ 	.byte	0x00, 0xf0, 0x11, 0x00


	//----- nvinfo : EIATTR_KPARAM_INFO
	.align		4
.L_14489:
        /*0088*/ 	.byte	0x04, 0x17
        /*008a*/ 	.short	(.L_14491 - .L_14490)
.L_14490:
        /*008c*/ 	.word	0x00000000
        /*0090*/ 	.short	0x000d
        /*0092*/ 	.short	0x005c
        /*0094*/ 	.byte	0x00, 0xf0, 0x11, 0x00


	//----- nvinfo : EIATTR_KPARAM_INFO
	.align		4
.L_14491:
        /*0098*/ 	.byte	0x04, 0x17
        /*009a*/ 	.short	(.L_14493 - .L_14492)
.L_14492:
        /*009c*/ 	.word	0x00000000
        /*00a0*/ 	.short	0x000c
        /*00a2*/ 	.short	0x0058
        /*00a4*/ 	.byte	0x00, 0xf0, 0x11, 0x00


	//----- nvinfo : EIATTR_KPARAM_INFO
	.align		4
.L_14493:
        /*00a8*/ 	.byte	0x04, 0x17
        /*00aa*/ 	.short	(.L_14495 - .L_14494)
.L_14494:
        /*00ac*/ 	.word	0x00000000
        /*00b0*/ 	.short	0x000b
        /*00b2*/ 	.short	0x0050
        /*00b4*/ 	.byte	0x00, 0xf5, 0x21, 0x00


	//----- nvinfo : EIATTR_KPARAM_INFO
	.align		4
.L_14495:
        /*00b8*/ 	.byte	0x04, 0x17
        /*00ba*/ 	.short	(.L_14497 - .L_14496)
.L_14496:
        /*00bc*/ 	.word	0x00000000
        /*00c0*/ 	.short	0x000a
        /*00c2*/ 	.short	0x0048
        /*00c4*/ 	.byte	0x00, 0xf0, 0x11, 0x00


	//----- nvinfo : EIATTR_KPARAM_INFO
	.align		4
.L_14497:
        /*00c8*/ 	.byte	0x04, 0x17
        /*00ca*/ 	.short	(.L_14499 - .L_14498)
.L_14498:
        /*00cc*/ 	.word	0x00000000
        /*00d0*/ 	.short	0x0009
        /*00d2*/ 	.short	0x0040
        /*00d4*/ 	.byte	0x00, 0xf5, 0x21, 0x00


	//----- nvinfo : EIATTR_KPARAM_INFO
	.align		4
.L_14499:
        /*00d8*/ 	.byte	0x04, 0x17
        /*00da*/ 	.short	(.L_14501 - .L_14500)
.L_14500:
        /*00dc*/ 	.word	0x00000000
        /*00e0*/ 	.short	0x0008
        /*00e2*/ 	.short	0x0038
        /*00e4*/ 	.byte	0x00, 0xf5, 0x21, 0x00


	//----- nvinfo : EIATTR_KPARAM_INFO
	.align		4
.L_14501:
        /*00e8*/ 	.byte	0x04, 0x17
        /*00ea*/ 	.short	(.L_14503 - .L_14502)
.L_14502:
        /*00ec*/ 	.word	0x00000000
        /*00f0*/ 	.short	0x0007
        /*00f2*/ 	.short	0x0034
        /*00f4*/ 	.byte	0x00, 0xf0, 0x11, 0x00


	//----- nvinfo : EIATTR_KPARAM_INFO
	.align		4
.L_14503:
        /*00f8*/ 	.byte	0x04, 0x17
        /*00fa*/ 	.short	(.L_14505 - .L_14504)
.L_14504:
        /*00fc*/ 	.word	0x00000000
        /*0100*/ 	.short	0x0006
        /*0102*/ 	.short	0x0030
        /*0104*/ 	.byte	0x00, 0xf0, 0x11, 0x00


	//----- nvinfo : EIATTR_KPARAM_INFO
	.align		4
.L_14505:
        /*0108*/ 	.byte	0x04, 0x17
        /*010a*/ 	.short	(.L_14507 - .L_14506)
.L_14506:
        /*010c*/ 	.word	0x00000000
        /*0110*/ 	.short	0x0005
        /*0112*/ 	.short	0x0028
        /*0114*/ 	.byte	0x00, 0xf5, 0x21, 0x00


	//----- nvinfo : EIATTR_KPARAM_INFO
	.align		4
.L_14507:
        /*0118*/ 	.byte	0x04, 0x17
        /*011a*/ 	.short	(.L_14509 - .L_14508)
.L_14508:
        /*011c*/ 	.word	0x00000000
        /*0120*/ 	.short	0x0004
        /*0122*/ 	.short	0x0020
        /*0124*/ 	.byte	0x00, 0xf5, 0x21, 0x00


	//----- nvinfo : EIATTR_KPARAM_INFO
	.align		4
.L_14509:
        /*0128*/ 	.byte	0x04, 0x17
        /*012a*/ 	.short	(.L_14511 - .L_14510)
.L_14510:
        /*012c*/ 	.word	0x00000000
        /*0130*/ 	.short	0x0003
        /*0132*/ 	.short	0x0018
        /*0134*/ 	.byte	0x00, 0xf5, 0x21, 0x00


	//----- nvinfo : EIATTR_KPARAM_INFO
	.align		4
.L_14511:
        /*0138*/ 	.byte	0x04, 0x17
        /*013a*/ 	.short	(.L_14513 - .L_14512)
.L_14512:
        /*013c*/ 	.word	0x00000000
        /*0140*/ 	.short	0x0002
        /*0142*/ 	.short	0x0010
        /*0144*/ 	.byte	0x00, 0xf5, 0x21, 0x00


	//----- nvinfo : EIATTR_KPARAM_INFO
	.align		4
.L_14513:
        /*0148*/ 	.byte	0x04, 0x17
        /*014a*/ 	.short	(.L_14515 - .L_14514)
.L_14514:
        /*014c*/ 	.word	0x00000000
        /*0150*/ 	.short	0x0001
        /*0152*/ 	.short	0x0008
        /*0154*/ 	.byte	0x00, 0xf5, 0x21, 0x00


	//----- nvinfo : EIATTR_KPARAM_INFO
	.align		4
.L_14515:
        /*0158*/ 	.byte	0x04, 0x17
        /*015a*/ 	.short	(.L_14517 - .L_14516)
.L_14516:
        /*015c*/ 	.word	0x00000000
        /*0160*/ 	.short	0x0000
        /*0162*/ 	.short	0x0000
        /*0164*/ 	.byte	0x00, 0xf5, 0x21, 0x00


	//----- nvinfo : EIATTR_SPARSE_MMA_MASK
	.align		4
.L_14517:
        /*0168*/ 	.byte	0x03, 0x50
        /*016a*/ 	.short	0x0000


	//----- nvinfo : EIATTR_MAXREG_COUNT
	.align		4
        /*016c*/ 	.byte	0x03, 0x1b
        /*016e*/ 	.short	0x00ff


	//----- nvinfo : EIATTR_NUM_BARRIERS
	.align		4
        /*0170*/ 	.byte	0x02, 0x4c
        /*0172*/ 	.byte	0x01
	.zero		1


	//----- nvinfo : EIATTR_EXTERNS
	.align		4
        /*0174*/ 	.byte	0x04, 0x0f
        /*0176*/ 	.short	(.L_14519 - .L_14518)


	//   ....[0]....
	.align		4
.L_14518:
        /*0178*/ 	.word	index@(__assertfail)


	//----- nvinfo : EIATTR_MERCURY_ISA_VERSION
	.align		4
.L_14519:
        /*017c*/ 	.byte	0x03, 0x5f
        /*017e*/ 	.short	0x0101


	//----- nvinfo : EIATTR_COOP_GROUP_MASK_REGIDS
	.align		4
        /*0180*/ 	.byte	0x04, 0x29
        /*0182*/ 	.short	(.L_14521 - .L_14520)


	//   ....[0]....
.L_14520:
        /*0184*/ 	.word	0xffffffff


	//   ....[1]....
        /*0188*/ 	.word	0xffffffff


	//   ....[2]....
        /*018c*/ 	.word	0xffffffff


	//   ....[3]....
        /*0190*/ 	.word	0xffffffff


	//   ....[4]....
        /*0194*/ 	.word	0xffffffff


	//   ....[5]....
        /*0198*/ 	.word	0xffffffff


	//   ....[6]....
        /*019c*/ 	.word	0xffffffff


	//   ....[7]....
        /*01a0*/ 	.word	0xffffffff


	//   ....[8]....
        /*01a4*/ 	.word	0xffffffff


	//   ....[9]....
        /*01a8*/ 	.word	0xffffffff


	//   ....[10]....
        /*01ac*/ 	.word	0xffffffff


	//   ....[11]....
        /*01b0*/ 	.word	0xffffffff


	//   ....[12]....
        /*01b4*/ 	.word	0xffffffff


	//   ....[13]....
        /*01b8*/ 	.word	0xffffffff


	//   ....[14]....
        /*01bc*/ 	.word	0xffffffff


	//   ....[15]....
        /*01c0*/ 	.word	0x0500000f


	//   ....[16]....
        /*01c4*/ 	.word	0x0500000f


	//   ....[17]....
        /*01c8*/ 	.word	0x0500000f


	//   ....[18]....
        /*01cc*/ 	.word	0x0500000f


	//----- nvinfo : EIATTR_COOP_GROUP_INSTR_OFFSETS
	.align		4
.L_14521:
        /*01d0*/ 	.byte	0x04, 0x28
        /*01d2*/ 	.short	(.L_14523 - .L_14522)


	//   ....[0]....
.L_14522:
        /*01d4*/ 	.word	0x000003d0


	//   ....[1]....
        /*01d8*/ 	.word	0x000003f0


	//   ....[2]....
        /*01dc*/ 	.word	0x00000410


	//   ....[3]....
        /*01e0*/ 	.word	0x00000430


	//   ....[4]....
        /*01e4*/ 	.word	0x00000530


	//   ....[5]....
        /*01e8*/ 	.word	0x00000550


	//   ....[6]....
        /*01ec*/ 	.word	0x00000580


	//   ....[7]....
        /*01f0*/ 	.word	0x000013d0


	//   ....[8]....
        /*01f4*/ 	.word	0x00001400


	//   ....[9]....
        /*01f8*/ 	.word	0x00001420


	//   ....[10]....
        /*01fc*/ 	.word	0x00001440


	//   ....[11]....
        /*0200*/ 	.word	0x00001460


	//   ....[12]....
        /*0204*/ 	.word	0x000014b0


	//   ....[13]....
        /*0208*/ 	.word	0x000014d0


	//   ....[14]....
        /*020c*/ 	.word	0x000014f0


	//   ....[15]....
        /*0210*/ 	.word	0x000028c0


	//   ....[16]....
        /*0214*/ 	.word	0x00002920


	//   ....[17]....
        /*0218*/ 	.word	0x00002980


	//   ....[18]....
        /*021c*/ 	.word	0x000029e0


	//----- nvinfo : EIATTR_VRC_CTA_INIT_COUNT
	.align		4
.L_14523:
        /*0220*/ 	.byte	0x02, 0x4a
	.zero		1
	.zero		1


	//----- nvinfo : EIATTR_SYSCALL_OFFSETS
	.align		4
        /*0224*/ 	.byte	0x04, 0x46
        /*0226*/ 	.short	(.L_14525 - .L_14524)


	//   ....[0]....
.L_14524:
        /*0228*/ 	.word	0x00000330


	//----- nvinfo : EIATTR_EXIT_INSTR_OFFSETS
	.align		4
.L_14525:
        /*022c*/ 	.byte	0x04, 0x1c
        /*022e*/ 	.short	(.L_14527 - .L_14526)


	//   ....[0]....
.L_14526:
        /*0230*/ 	.word	0x000000d0


	//   ....[1]....
        /*0234*/ 	.word	0x00002650


	//   ....[2]....
        /*0238*/ 	.word	0x00002840


	//   ....[3]....
        /*023c*/ 	.word	0x00002870


	//----- nvinfo : EIATTR_CRS_STACK_SIZE
	.align		4
.L_14527:
        /*0240*/ 	.byte	0x04, 0x1e
        /*0242*/ 	.short	(.L_14529 - .L_14528)
.L_14528:
        /*0244*/ 	.word	0x00000000


	//----- nvinfo : EIATTR_CBANK_PARAM_SIZE
	.align		4
.L_14529:
        /*0248*/ 	.byte	0x03, 0x19
        /*024a*/ 	.short	0x008c


	//----- nvinfo : EIATTR_PARAM_CBANK
	.align		4
        /*024c*/ 	.byte	0x04, 0x0a
        /*024e*/ 	.short	(.L_14531 - .L_14530)
	.align		4
.L_14530:
        /*0250*/ 	.word	index@(.nv.constant0._ZN4vllm25paged_attention_v2_kernelI13__nv_bfloat16hLi120ELi16ELi128ELNS_18Fp8KVCacheDataTypeE1ELb0ELi512EEEvPfS3_PT_PKS4_PKT0_SA_ifPKiSC_iPKfiiiSE_SE_iiiii)
        /*0254*/ 	.short	0x0380
        /*0256*/ 	.short	0x008c


	//----- nvinfo : EIATTR_SW_WAR
	.align		4
.L_14531:
        /*0258*/ 	.byte	0x04, 0x36
        /*025a*/ 	.short	(.L_14533 - .L_14532)
.L_14532:
        /*025c*/ 	.word	0x00000008
.L_14533:


//--------------------- .nv.info._ZN4vllm25paged_attention_v2_kernelI13__nv_bfloat16hLi112ELi16ELi128ELNS_18Fp8KVCacheDataTypeE1ELb0ELi512EEEvPfS3_PT_PKS4_PKT0_SA_ifPKiSC_iPKfiiiSE_SE_iiiii --------------------------
	.section	.nv.info._ZN4vllm25paged_attention_v2_kernelI13__nv_bfloat16hLi112ELi16ELi128ELNS_18Fp8KVCacheDataTypeE1ELb0ELi512EEEvPfS3_PT_PKS4_PKT0_SA_ifPKiSC_iPKfiiiSE_SE_iiiii,"",@"SHT_CUDA_INFO"
	.sectionflags	@""
	.align	4


	//----- nvinfo : EIATTR_CUDA_API_VERSION
	.align		4
        /*0000*/ 	.byte	0x04, 0x37
        /*0002*/ 	.short	(.L_14535 - .L_14534)
.L_14534:
        /*0004*/ 	.word	0x00000082


	//----- nvinfo : EIATTR_KPARAM_INFO
	.align		4
.L_14535:
        /*0008*/ 	.byte	0x04, 0x17
        /*000a*/ 	.short	(.L_14537 - .L_14536)
.L_14536:
        /*000c*/ 	.word	0x00000000
        /*0010*/ 	.short	0x0015
        /*0012*/ 	.short	0x0088
        /*0014*/ 	.byte	0x00, 0xf0, 0x11, 0x00


	//----- nvinfo : EIATTR_KPARAM_INFO
	.align		4
.L_14537:
        /*0018*/ 	.byte	0x04, 0x17
        /*001a*/ 	.short	(.L_14539 - .L_14538)
.L_14538:
        /*001c*/ 	.word	0x00000000
        /*0020*/ 	.short	0x0014
        /*0022*/ 	.short	0x0084
        /*0024*/ 	.byte	0x00, 0xf0, 0x11, 0x00


	//----- nvinfo : EIATTR_KPARAM_INFO
	.align		4
.L_14539:
        /*0028*/ 	.byte	0x04, 0x17
        /*002a*/ 	.short	(.L_14541 - .L_14540)
.L_14540:
        /*002c*/ 	.word	0x00000000
        /*0030*/ 	.short	0x0013
        /*0032*/ 	.short	0x0080
        /*0034*/ 	.byte	0x00, 0xf0, 0x11, 0x00


	//----- nvinfo : EIATTR_KPARAM_INFO
	.align		4
.L_14541:
        /*0038*/ 	.byte	0x04, 0x17
        /*003a*/ 	.short	(.L_14543 - .L_14542)
.L_14542:
        /*003c*/ 	.word	0x00000000
        /*0040*/ 	.short	0x0012
        /*0042*/ 	.short	0x007c
        /*0044*/ 	.byte	0x00, 0xf0, 0x11, 0x00


	//----- nvinfo : EIATTR_KPARAM_INFO
	.align		4
.L_14543:
        /*0048*/ 	.byte	0x04, 0x17
        /*004a*/ 	.short	(.L_14545 - .L_14544)
.L_14544:
        /*004c*/ 	.word	0x00000000
        /*0050*/ 	.short	0x0011
        /*0052*/ 	.short	0x0078
        /*0054*/ 	.byte	0x00, 0xf0, 0x11, 0x00


	//----- nvinfo : EIATTR_KPARAM_INFO
	.align		4
.L_14545:
        /*0058*/ 	.byte	0x04, 0x17
        /*005a*/ 	.short	(.L_14547 - .L_14546)
.L_14546:
        /*005c*/ 	.word	0x00000000
        /*0060*/ 	.short	0x0010
        /*0062*/ 	.short	0x0070
        /*0064*/ 	.byte	0x00, 0xf5, 0x21, 0x00


	//----- nvinfo : EIATTR_KPARAM_INFO
	.align		4
.L_14547:
        /*0068*/ 	.byte	0x04, 0x17
        /*006a*/ 	.short	(.L_14549 - .L_14548)
.L_14548:
        /*006c*/ 	.word	0x00000000
        /*0070*/ 	.short	0x000f
        /*0072*/ 	.short	0x0068
        /*0074*/ 	.byte	0x00, 0xf5, 0x21, 0x00


	//----- nvinfo : EIATTR_KPARAM_INFO
	.align		4
.L_14549:
        /*0078*/ 	.byte	0x04, 0x17
        /*007a*/ 	.short	(.L_14551 - .L_14550)
.L_14550:
        /*007c*/ 	.word	0x00000000
        /*0080*/ 	.short	0x000e
        /*0082*/ 	.short	0x0060
        /*0084*/ 	.byte	0x00, 0xf0, 0x11, 0x00


	//----- nvinfo : EIATTR_KPARAM_INFO
	.align		4
.L_14551:
        /*0088*/ 	.byte	0x04, 0x17
        /*008a*/ 	.short	(.L_14553 - .L_14552)
.L_14552:
        /*008c*/ 	.word	0x00000000
        /*0090*/ 	.short	0x000d
        /*0092*/ 	.short	0x005c
        /*0094*/ 	.byte	0x00, 0xf0, 0x11, 0x00


	//----- nvinfo : EIATTR_KPARAM_INFO
	.align		4
.L_14553:
        /*0098*/ 	.byte	0x04, 0x17
        /*009a*/ 	.short	(.L_14555 - .L_14554)
.L_14554:
        /*009c*/ 	.word	0x00000000
        /*00a0*/ 	.short	0x000c
        /*00a2*/ 	.short	0x0058
        /*00a4*/ 	.byte	0x00, 0xf0, 0x11, 0x00


	//----- nvinfo : EIATTR_KPARAM_INFO
	.align		4
.L_14555:
        /*00a8*/ 	.byte	0x04, 0x17
        /*00aa*/ 	.short	(.L_14557 - .L_14556)
.L_14556:
        /*00ac*/ 	.word	0x00000000
        /*00b0*/ 	.short	0x000b
        /*00b2*/ 	.short	0x0050
        /*00b4*/ 	.byte	0x00, 0xf5, 0x21, 0x00


	//----- nvinfo : EIATTR_KPARAM_INFO
	.align		4
.L_14557:
        /*00b8*/ 	.byte	0x04, 0x17
        /*00ba*/ 	.short	(.L_14559 - .L_14558)
.L_14558:
        /*00bc*/ 	.word	0x00000000
        /*00c0*/ 	.short	0x000a
        /*00c2*/ 	.short	0x0048
        /*00c4*/ 	.byte	0x00, 0xf0, 0x11, 0x00


	//----- nvinfo : EIATTR_KPARAM_INFO
	.align		4
.L_14559:
        /*00c8*/ 	.byte	0x04, 0x17
        /*00ca*/ 	.short	(.L_14561 - .L_14560)
.L_14560:
        /*00cc*/ 	.word	0x00000000
        /*00d0*/ 	.short	0x0009
        /*00d2*/ 	.short	0x0040
        /*00d4*/ 	.byte	0x00, 0xf5, 0x21, 0x00


	//----- nvinfo : EIATTR_KPARAM_INFO
	.align		4
.L_14561:
        /*00d8*/ 	.byte	0x04, 0x17
        /*00da*/ 	.short	(.L_14563 - .L_14562)
.L_14562:
        /*00dc*/ 	.word	0x00000000
        /*00e0*/ 	.short	0x0008
        /*00e2*/ 	.short	0x0038
        /*00e4*/ 	.byte	0x00, 0xf5, 0x21, 0x00


	//----- nvinfo : EIATTR_KPARAM_INFO
	.align		4
.L_14563:
        /*00e8*/ 	.byte	0x04, 0x17
        /*00ea*/ 	.short	(.L_14565 - .L_14564)
.L_14564:
        /*00ec*/ 	.word	0x00000000
        /*00f0*/ 	.short	0x0007
        /*00f2*/ 	.short	0x0034
        /*00f4*/ 	.byte	0x00, 0xf0, 0x11, 0x00


	//----- nvinfo : EIATTR_KPARAM_INFO
	.align		4
.L_14565:
        /*00f8*/ 	.byte	0x04, 0x17
        /*00fa*/ 	.short	(.L_14567 - .L_14566)
.L_14566:
        /*00fc*/ 	.word	0x00000000
        /*0100*/ 	.short	0x0006
        /*0102*/ 	.short	0x0030
        /*0104*/ 	.byte	0x00, 0xf0, 0x11, 0x00


	//----- nvinfo : EIATTR_KPARAM_INFO
	.align		4
.L_14567:
        /*0108*/ 	.byte	0x04, 0x17
        /*010a*/ 	.short	(.L_14569 - .L_14568)
.L_14568:
        /*010c*/ 	.word	0x00000000
        /*0110*/ 	.short	0x0005
        /*0112*/ 	.short	0x0028
        /*0114*/ 	.byte	0x00, 0xf5, 0x21, 0x00


	//----- nvinfo : EIATTR_KPARAM_INFO
	.align		4
.L_14569:
        /*0118*/ 	.byte	0x04, 0x17
        /*011a*/ 	.short	(.L_14571 - .L_14570)
.L_14570:
        /*011c*/ 	.word	0x00000000
        /*0120*/ 	.short	0x0004
        /*0122*/ 	.short	0x0020
        /*0124*/ 	.byte	0x00, 0xf5, 0x21, 0x00


	//----- nvinfo : EIATTR_KPARAM_INFO
	.align		4
.L_14571:
        /*0128*/ 	.byte	0x04, 0x17
        /*012a*/ 	.short	(.L_14573 - .L_14572)
.L_14572:
        /*012c*/ 	.word	0x00000000
        /*0130*/ 	.short	0x0003
        /*0132*/ 	.short	0x0018
        /*0134*/ 	.byte	0x00, 0xf5, 0x21, 0x00


	//----- nvinfo : EIATTR_KPARAM_INFO
	.align		4
.L_14573:
        /*0138*/ 	.byte	0x04, 0x17
        /*013a*/ 	.short	(.L_14575 - .L_14574)
.L_14574:
        /*013c*/ 	.word	0x00000000
        /*0140*/ 	.short	0x0002
        /*0142*/ 	.short	0x0010
        /*0144*/ 	.byte	0x00, 0xf5, 0x21, 0x00


	//----- nvinfo : EIATTR_KPARAM_INFO
	.align		4
.L_14575:
        /*0148*/ 	.byte	0x04, 0x17
        /*014a*/ 	.short	(.L_14577 - .L_14576)
.L_14576:
        /*014c*/ 	.word	0x00000000
        /*0150*/ 	.short	0x0001
        /*0152*/ 	.short	0x0008
        /*0154*/ 	.byte	0x00, 0xf5, 0x21, 0x00


	//----- nvinfo : EIATTR_KPARAM_INFO
	.align		4
.L_14577:
        /*0158*/ 	.byte	0x04, 0x17
        /*015a*/ 	.short	(.L_14579 - .L_14578)
.L_14578:
        /*015c*/ 	.word	0x00000000
        /*0160*/ 	.short	0x0000
        /*0162*/ 	.short	0x0000
        /*0164*/ 	.byte	0x00, 0xf5, 0x21, 0x00


	//----- nvinfo : EIATTR_SPARSE_MMA_MASK
	.align		4
.L_14579:
        /*0168*/ 	.byte	0x03, 0x50
        /*016a*/ 	.short	0x0000


	//----- nvinfo : EIATTR_MAXREG_COUNT
	.align		4
        /*016c*/ 	.byte	0x03, 0x1b
        /*016e*/ 	.short	0x00ff


	//----- nvinfo : EIATTR_NUM_BARRIERS
	.align		4
        /*0170*/ 	.byte	0x02, 0x4c
        /*0172*/ 	.byte	0x01
	.zero		1


	//----- nvinfo : EIATTR_EXTERNS
	.align		4
        /*0174*/ 	.byte	0x04, 0x0f
        /*0176*/ 	.short	(.L_14581 - .L_14580)


	//   ....[0]....
	.align		4
.L_14580:
        /*0178*/ 	.word	index@(__assertfail)


	//----- nvinfo : EIATTR_MERCURY_ISA_VERSION
	.align		4
.L_14581:
        /*017c*/ 	.byte	0x03, 0x5f
        /*017e*/ 	.short	0x0101


	//----- nvinfo : EIATTR_COOP_GROUP_MASK_REGIDS
	.align		4
        /*0180*/ 	.byte	0x04, 0x29
        /*0182*/ 	.short	(.L_14583 - .L_14582)


	//   ....[0]....
.L_14582:
        /*0184*/ 	.word	0xffffffff


	//   ....[1]....
        /*0188*/ 	.word	0xffffffff


	//   ....[2]....
        /*018c*/ 	.word	0xffffffff


	//   ....[3]....
        /*0190*/ 	.word	0xffffffff


	//   ....[4]....
        /*0194*/ 	.word	0xffffffff


	//   ....[5]....
        /*0198*/ 	.word	0xffffffff


	//   ....[6]....
        /*019c*/ 	.word	0xffffffff


	//   ....[7]....
        /*01a0*/ 	.word	0xffffffff


	//   ....[8]....
        /*01a4*/ 	.word	0xffffffff


	//   ....[9]....
        /*01a8*/ 	.word	0xffffffff


	//   ....[10]....
        /*01ac*/ 	.word	0xffffffff


	//   ....[11]....
        /*01b0*/ 	.word	0xffffffff


	//   ....[12]....
        /*01b4*/ 	.word	0xffffffff


	//   ....[13]....
        /*01b8*/ 	.word	0xffffffff


	//   ....[14]....
        /*01bc*/ 	.word	0xffffffff


	//   ....[15]....
        /*01c0*/ 	.word	0x0500000f


	//   ....[16]....
        /*01c4*/ 	.word	0x0500000f


	//   ....[17]....
        /*01c8*/ 	.word	0x0500000f


	//   ....[18]....
        /*01cc*/ 	.word	0x0500000f


	//----- nvinfo : EIATTR_COOP_GROUP_INSTR_OFFSETS
	.align		4
.L_14583:
        /*01d0*/ 	.byte	0x04, 0x28
        /*01d2*/ 	.short	(.L_14585 - .L_14584)


	//   ....[0]....
.L_14584:
        /*01d4*/ 	.word	0x000003d0


	//   ....[1]....
        /*01d8*/ 	.word	0x000003f0


	//   ....[2]....
        /*01dc*/ 	.word	0x00000410


	//   ....[3]....
        /*01e0*/ 	.word	0x00000430


	//   ....[4]....
        /*01e4*/ 	.word	0x00000530


	//   ....[5]....
        /*01e8*/ 	.word	0x00000550


	//   ....[6]....
        /*01ec*/ 	.word	0x00000580


	//   ....[7]....
        /*01f0*/ 	.word	0x000013d0


	//   ....[8]....
        /*01f4*/ 	.word	0x00001400


	//   ....[9]....
        /*01f8*/ 	.word	0x00001420


	//   ....[10]....
        /*01fc*/ 	.word	0x00001440


	//   ....[11]....
        /*0200*/ 	.word	0x00001460


	//   ....[12]....
        /*0204*/ 	.word	0x000014b0


	//   ....[13]....
        /*0208*/ 	.word	0x000014d0


	//   ....[14]....
        /*020c*/ 	.word	0x000014f0


	//   ....[15]....
        /*0210*/ 	.word	0x000025c0


	//   ....[16]....
        /*0214*/ 	.word	0x00002620


	//   ....[17]....
        /*0218*/ 	.word	0x00002680


	//   ....[18]....
        /*021c*/ 	.word	0x000026e0


	//----- nvinfo : EIATTR_VRC_CTA_INIT_COUNT
	.align		4
.L_14585:
        /*0220*/ 	.byte	0x02, 0x4a
	.zero		1
	.zero		1


	//----- nvinfo : EIATTR_SYSCALL_OFFSETS
	.align		4
        /*0224*/ 	.byte	0x04, 0x46
        /*0226*/ 	.short	(.L_14587 - .L_14586)


	//   ....[0]....
.L_14586:
        /*0228*/ 	.word	0x00000330


	//----- nvinfo : EIATTR_EXIT_INSTR_OFFSETS
	.align		4
.L_14587:
        /*022c*/ 	.byte	0x04, 0x1c
        /*022e*/ 	.short	(.L_14589 - .L_14588)


	//   ....[0]....
.L_14588:
        /*0230*/ 	.word	0x000000d0


	//   ....[1]....
        /*0234*/ 	.word	0x000023c0


	//   ....[2]....
        /*0238*/ 	.word	0x000023f0


	//   ....[3]....
        /*023c*/ 	.word	0x00002570


	//----- nvinfo : EIATTR_CRS_STACK_SIZE
	.align		4
.L_14589:
        /*0240*/ 	.byte	0x04, 0x1e
        /*0242*/ 	.short	(.L_14591 - .L_14590)
.L_14590:
        /*0244*/ 	.word	0x00000000


	//----- nvinfo : EIATTR_CBANK_PARAM_SIZE
	.align		4
.L_14591:
        /*0248*/ 	.byte	0x03, 0x19
        /*024a*/ 	.short	0x008c


	//----- nvinfo : EIATTR_PARAM_CBANK
	.align		4
        /*024c*/ 	.byte	0x04, 0x0a
        /*024e*/ 	.short	(.L_14593 - .L_14592)
	.align		4
.L_14592:
        /*0250*/ 	.word	index@(.nv.constant0._ZN4vllm25paged_attention_v2_kernelI13__nv_bfloat16hLi112ELi16ELi128ELNS_18Fp8KVCacheDataTypeE1ELb0ELi512EEEvPfS3_PT_PKS4_PKT0_SA_ifPKiSC_iPKfiiiSE_SE_iiiii)
        /*0254*/ 	.short	0x0380
        /*0256*/ 	.short	0x008c


	//----- nvinfo : EIATTR_SW_WAR
	.align		4
.L_14593:
        /*0258*/ 	.byte	0x04, 0x36
        /*025a*/ 	.short	(.L_14595 - .L_14594)
.L_14594:
        /*025c*/ 	.word	0x00000008
.L_14595:


//--------------------- .nv.info._ZN4vllm25paged_attention_v2_kernelI13__nv_bfloat16hLi96ELi16ELi128ELNS_18Fp8KVCacheDataTypeE1ELb0ELi512EEEvPfS3_PT_PKS4_PKT0_SA_ifPKiSC_iPKfiiiSE_SE_iiiii --------------------------
	.section	.nv.info._ZN4vllm25paged_attention_v2_kernelI13__nv_bfloat16hLi96ELi16ELi128ELNS_18Fp8KVCacheDataTypeE1ELb0ELi512EEEvPfS3_PT_PKS4_PKT0_SA_ifPKiSC_iPKfiiiSE_SE_iiiii,"",@"SHT_CUDA_INFO"
	.sectionflags	@""
	.align	4


	//----- nvinfo : EIATTR_CUDA_API_VERSION
	.align		4
        /*0000*/ 	.byte	0x04, 0x37
        /*0002*/ 	.short	(.L_14597 - .L_14596)
.L_14596:
        /*0004*/ 	.word	0x00000082


	//----- nvinfo : EIATTR_KPARAM_INFO
	.align		4
.L_14597:
        /*0008*/ 	.byte	0x04, 0x17
        /*000a*/ 	.short	(.L_14599 - .L_14598)
.L_14598:
        /*000c*/ 	.word	0x00000000
        /*0010*/ 	.short	0x0015
        /*0012*/ 	.short	0x0088
        /*0014*/ 	.byte	0x00, 0xf0, 0x11, 0x00


	//----- nvinfo : EIATTR_KPARAM_INFO
	.align		4
.L_14599:
        /*0018*/ 	.byte	0x04, 0x17
        /*001a*/ 	.short	(.L_14601 - .L_14600)
.L_14600:
        /*001c*/ 	.word	0x00000000
        /*0020*/ 	.short	0x0014
        /*0022*/ 	.short	0x0084
        /*0024*/ 	.byte	0x00, 0xf0, 0x11, 0x00


	//----- nvinfo : EIATTR_KPARAM_INFO
	.align		4
.L_14601:
        /*0028*/ 	.byte	0x04, 0x17
        /*002a*/ 	.short	(.L_14603 - .L_14602)
.L_14602:
        /*002c*/ 	.word	0x00000000
        /*0030*/ 	.short	0x0013
        /*0032*/ 	.short	0x0080
        /*0034*/ 	.byte	0x00, 0xf0, 0x11, 0x00


	//----- nvinfo : EIATTR_KPARAM_INFO
	.align		4
.L_14603:
        /*0038*/ 	.byte	0x04, 0x17
        /*003a*/ 	.short	(.L_14605 - .L_14604)
.L_14604:
        /*003c*/ 	.word	0x00000000
        /*0040*/ 	.short	0x0012
        /*0042*/ 	.short	0x007c
        /*0044*/ 	.byte	0x00, 0xf0, 0x11, 0x00


	//----- nvinfo : EIATTR_KPARAM_INFO
	.align		4
.L_14605:
        /*0048*/ 	.byte	0x04, 0x17
        /*004a*/ 	.short	(.L_14607 - .L_14606)
.L_14606:
        /*004c*/ 	.word	0x00000000
        /*0050*/ 	.short	0x0011
        /*0052*/ 	.short	0x0078
        /*0054*/ 	.byte	0x00, 0xf0, 0x11, 0x00


	//----- nvinfo : EIATTR_KPARAM_INFO
	.align		4
.L_14607:
        /*0058*/ 	.byte	0x04, 0x17
        /*005a*/ 	.short	(.L_14609 - .L_14608)
.L_14608:
        /*005c*/ 	.word	0x00000000
        /*0060*/ 	.short	0x0010
        /*0062*/ 	.short	0x0070
        /*0064*/ 	.byte	0x00, 0xf5, 0x21, 0x00


	//----- nvinfo : EIATTR_KPARAM_INFO
	.align		4
.L_14609:
        /*0068*/ 	.byte	0x04, 0x17
        /*006a*/ 	.short	(.L_14611 - .L_14610)
.L_14610:
        /*006c*/ 	.word	0x00000000
        /*0070*/ 	.short	0x000f
        /*0072*/ 	.short	0x0068
        /*0074*/ 	.byte	0x00, 0xf5, 0x21, 0x00


	//----- nvinfo : EIATTR_KPARAM_INFO
	.align		4
.L_14611:
        /*0078*/ 	.byte	0x04, 0x17
        /*007a*/ 	.short	(.L_14613 - .L_14612)
.L_14612:
        /*007c*/ 	.word	0x00000000
        /*0080*/ 	.short	0x000e
        /*0082*/ 	.short	0x0060
        /*0084*/ 	.byte	0x00, 0xf0, 0x11, 0x00


	//----- nvinfo : EIATTR_KPARAM_INFO
	.align		4
.L_14613:
        /*0088*/ 	.byte	0x04, 0x17
        /*008a*/ 	.short	(.L_14615 - .L_14614)
.L_14614:
        /*008c*/ 	.word	0x00000000
        /*0090*/ 	.short	0x000d
        /*0092*/ 	.short	0x005c
        /*0094*/ 	.byte	0x00, 0xf0, 0x11, 0x00


	//----- nvinfo : EIATTR_KPARAM_INFO
	.align		4
.L_14615:
        /*0098*/ 	.byte	0x04, 0x17
        /*009a*/ 	.short	(.L_14617 - .L_14616)
.L_14616:
        /*009c*/ 	.word	0x00000000
        /*00a0*/ 	.short	0x000c
        /*00a2*/ 	.short	0x0058
        /*00a4*/ 	.byte	0x00, 0xf0, 0x11, 0x00


	//----- nvinfo : EIATTR_KPARAM_INFO
	.align		4
.L_14617:
        /*00a8*/ 	.byte	0x04, 0x17
        /*00aa*/ 	.short	(.L_14619 - .L_14618)
.L_14618:
        /*00ac*/ 	.word	0x00000000
        /*00b0*/ 	.short	0x000b
        /*00b2*/ 	.short	0x0050
        /*00b4*/ 	.byte	0x00, 0xf5, 0x21, 0x00


	//----- nvinfo : EIATTR_KPARAM_INFO
	.align		4
.L_14619:
        /*00b8*/ 	.byte	0x04, 0x17
        /*00ba*/ 	.short	(.L_14621 - .L_14620)
.L_14620:
        /*00bc*/ 	.word	0x00000000
        /*00c0*/ 	.short	0x000a
        /*00c2*/ 	.short	0x0048
        /*00c4*/ 	.byte	0x00, 0xf0, 0x11, 0x00


	//----- nvinfo : EIATTR_KPARAM_INFO
	.align		4
.L_14621:
        /*00c8*/ 	.byte	0x04, 0x17
        /*00ca*/ 	.short	(.L_14623 - .L_14622)
.L_14622:
        /*00cc*/ 	.word	0x00000000
        /*00d0*/ 	.short	0x0009
        /*00d2*/ 	.short	0x0040
        /*00d4*/ 	.byte	0x00, 0xf5, 0x21, 0x00


	//----- nvinfo : EIATTR_KPARAM_INFO
	.align		4
.L_14623:
        /*00d8*/ 	.byte	0x04, 0x17
        /*00da*/ 	.short	(.L_14625 - .L_14624)
.L_14624:
        /*00dc*/ 	.word	0x00000000
        /*00e0*/ 	.short	0x0008
        /*00e2*/ 	.short	0x0038
        /*00e4*/ 	.byte	0x00, 0xf5, 0x21, 0x00


	//----- nvinfo : EIATTR_KPARAM_INFO
	.align		4
.L_14625:
        /*00e8*/ 	.byte	0x04, 0x17
        /*00ea*/ 	.short	(.L_14627 - .L_14626)
.L_14626:
        /*00ec*/ 	.word	0x00000000
        /*00f0*/ 	.short	0x0007
        /*00f2*/ 	.short	0x0034
        /*00f4*/ 	.byte	0x00, 0xf0, 0x11, 0x00


	//----- nvinfo : EIATTR_KPARAM_INFO
	.align		4
.L_14627:
        /*00f8*/ 	.byte	0x04, 0x17
        /*00fa*/ 	.short	(.L_14629 - .L_14628)
.L_14628:
        /*00fc*/ 	.word	0x00000000
        /*0100*/ 	.short	0x0006
        /*0102*/ 	.short	0x0030
        /*0104*/ 	.byte	0x00, 0xf0, 0x11, 0x00


	//----- nvinfo : EIATTR_KPARAM_INFO
	.align		4
.L_14629:
        /*0108*/ 	.byte	0x04, 0x17
        /*010a*/ 	.short	(.L_14631 - .L_14630)
.L_14630:
        /*010c*/ 	.word	0x00000000
        /*0110*/ 	.short	0x0005
        /*0112*/ 	.short	0x0028
        /*0114*/ 	.byte	0x00, 0xf5, 0x21, 0x00


	//----- nvinfo : EIATTR_KPARAM_INFO
	.align		4
.L_14631:
        /*0118*/ 	.byte	0x04, 0x17
        /*011a*/ 	.short	(.L_14633 - .L_14632)
.L_14632:
        /*011c*/ 	.word	0x00000000
        /*0120*/ 	.short	0x0004
        /*0122*/ 	.short	0x0020
        /*0124*/ 	.byte	0x00, 0xf5, 0x21, 0x00


	//----- nvinfo : EIATTR_KPARAM_INFO
	.align		4
.L_14633:
        /*0128*/ 	.byte	0x04, 0x17
        /*012a*/ 	.short	(.L_14635 - .L_14634)
.L_14634:
        /*012c*/ 	.word	0x00000000
        /*0130*/ 	.short	0x0003
        /*0132*/ 	.short	0x0018
        /*0134*/ 	.byte	0x00, 0xf5, 0x21, 0x00


	//----- nvinfo : EIATTR_KPARAM_INFO
	.align		4
.L_14635:
        /*0138*/ 	.byte	0x04, 0x17
        /*013a*/ 	.short	(.L_14637 - .L_14636)
.L_14636:
        /*013c*/ 	.word	0x00000000
        /*0140*/ 	.short	0x0002
        /*0142*/ 	.short	0x0010
        /*0144*/ 	.byte	0x00, 0xf5, 0x21, 0x00


	//----- nvinfo : EIATTR_KPARAM_INFO
	.align		4
.L_14637:
        /*0148*/ 	.byte	0x04, 0x17
        /*014a*/ 	.short	(.L_14639 - .L_14638)
.L_14638:
        /*014c*/ 	.word	0x00000000
        /*0150*/ 	.short	0x0001
        /*0152*/ 	.short	0x0008
        /*0154*/ 	.byte	0x00, 0xf5, 0x21, 0x00


	//----- nvinfo : EIATTR_KPARAM_INFO
	.align		4
.L_14639:
        /*0158*/ 	.byte	0x04, 0x17
        /*015a*/ 	.short	(.L_14641 - .L_14640)
.L_14640:
        /*015c*/ 	.word	0x00000000
        /*0160*/ 	.short	0x0000
        /*0162*/ 	.short	0x0000
        /*0164*/ 	.byte	0x00, 0xf5, 0x21, 0x00


	//----- nvinfo : EIATTR_SPARSE_MMA_MASK
	.align		4
.L_14641:
        /*0168*/ 	.byte	0x03, 0x50
        /*016a*/ 	.short	0x0000


	//----- nvinfo : EIATTR_MAXREG_COUNT
	.align		4
        /*016c*/ 	.byte	0x03, 0x1b
        /*016e*/ 	.short	0x00ff


	//----- nvinfo : EIATTR_NUM_BARRIERS
	.align		4
        /*0170*/ 	.byte	0x02, 0x4c
        /*0172*/ 	.byte	0x01
	.zero		1


	//----- nvinfo : EIATTR_EXTERNS
	.align		4
        /*0174*/ 	.byte	0x04, 0x0f
        /*0176*/ 	.short	(.L_14643 - .L_14642)


	//   ....[0]....
	.align		4
.L_14642:
        /*0178*/ 	.word	index@(__assertfail)


	//----- nvinfo : EIATTR_MERCURY_ISA_VERSION
	.align		4
.L_14643:
        /*017c*/ 	.byte	0x03, 0x5f
        /*017e*/ 	.short	0x0101


	//----- nvinfo : EIATTR_COOP_GROUP_MASK_REGIDS
	.align		4
        /*0180*/ 	.byte	0x04, 0x29
        /*0182*/ 	.short	(.L_14645 - .L_14644)


	//   ....[0]....
.L_14644:
        /*0184*/ 	.word	0xffffffff


	//   ....[1]....
        /*0188*/ 	.word	0xffffffff


	//   ....[2]....
        /*018c*/ 	.word	0xffffffff


	//   ....[3]....
        /*0190*/ 	.word	0xffffffff


	//   ....[4]....
        /*0194*/ 	.word	0xffffffff


	//   ....[5]....
        /*0198*/ 	.word	0xffffffff


	//   ....[6]....
        /*019c*/ 	.word	0xffffffff


	//   ....[7]....
        /*01a0*/ 	.word	0xffffffff


	//   ....[8]....
        /*01a4*/ 	.word	0xffffffff


	//   ....[9]....
        /*01a8*/ 	.word	0xffffffff


	//   ....[10]....
        /*01ac*/ 	.word	0xffffffff


	//   ....[11]....
        /*01b0*/ 	.word	0xffffffff


	//   ....[12]....
        /*01b4*/ 	.word	0xffffffff


	//   ....[13]....
        /*01b8*/ 	.word	0xffffffff


	//   ....[14]....
        /*01bc*/ 	.word	0xffffffff


	//   ....[15]....
        /*01c0*/ 	.word	0x0500000f


	//   ....[16]....
        /*01c4*/ 	.word	0x0500000f


	//   ....[17]....
        /*01c8*/ 	.word	0x0500000f


	//   ....[18]....
        /*01cc*/ 	.word	0x0500000f


	//----- nvinfo : EIATTR_COOP_GROUP_INSTR_OFFSETS
	.align		4
.L_14645:
        /*01d0*/ 	.byte	0x04, 0x28
        /*01d2*/ 	.short	(.L_14647 - .L_14646)


	//   ....[0]....
.L_14646:
        /*01d4*/ 	.word	0x000003d0


	//   ....[1]....
        /*01d8*/ 	.word	0x000003f0


	//   ....[2]....
        /*01dc*/ 	.word	0x00000410


	//   ....[3]....
        /*01e0*/ 	.word	0x00000430


	//   ....[4]....
        /*01e4*/ 	.word	0x00000530


	//   ....[5]....
        /*01e8*/ 	.word	0x00000550


	//   ....[6]....
        /*01ec*/ 	.word	0x00000580


	//   ....[7]....
        /*01f0*/ 	.word	0x000013d0


	//   ....[8]....
        /*01f4*/ 	.word	0x00001400


	//   ....[9]....
        /*01f8*/ 	.word	0x00001420


	//   ....[10]....
        /*01fc*/ 	.word	0x00001440


	//   ....[11]....
        /*0200*/ 	.word	0x00001460


	//   ....[12]....
        /*0204*/ 	.word	0x000014b0


	//   ....[13]....
        /*0208*/ 	.word	0x000014d0


	//   ....[14]....
        /*020c*/ 	.word	0x000014f0


	//   ....[15]....
        /*0210*/ 	.word	0x00002540


	//   ....[16]....
        /*0214*/ 	.word	0x000025a0


	//   ....[17]....
        /*0218*/ 	.word	0x00002600


	//   ....[18]....
        /*021c*/ 	.word	0x00002660


	//----- nvinfo : EIATTR_VRC_CTA_INIT_COUNT
	.align		4
.L_14647:
        /*0220*/ 	.byte	0x02, 0x4a
	.zero		1
	.zero		1


	//----- nvinfo : EIATTR_SYSCALL_OFFSETS
	.align		4
        /*0224*/ 	.byte	0x04, 0x46
        /*0226*/ 	.short	(.L_14649 - .L_14648)


	//   ....[0]....
.L_14648:
        /*0228*/ 	.word	0x00000330


	//----- nvinfo : EIATTR_EXIT_INSTR_OFFSETS
	.align		4
.L_14649:
        /*022c*/ 	.byte	0x04, 0x1c
        /*022e*/ 	.short	(.L_14651 - .L_14650)


	//   ....[0]....
.L_14650:
        /*0230*/ 	.word	0x000000d0


	//   ....[1]....
        /*0234*/ 	.word	0x00002360


	//   ....[2]....
        /*0238*/ 	.word	0x00002390


	//   ....[3]....
        /*023c*/ 	.word	0x000024f0


	//----- nvinfo : EIATTR_CRS_STACK_SIZE
	.align		4
.L_14651:
        /*0240*/ 	.byte	0x04, 0x1e
        /*0242*/ 	.short	(.L_14653 - .L_14652)
.L_14652:
        /*0244*/ 	.word	0x00000000


	//----- nvinfo : EIATTR_CBANK_PARAM_SIZE
	.align		4
.L_14653:
        /*0248*/ 	.byte	0x03, 0x19
        /*024a*/ 	.short	0x008c


	//----- nvinfo : EIATTR_PARAM_CBANK
	.align		4
        /*024c*/ 	.byte	0x04, 0x0a
        /*024e*/ 	.short	(.L_14655 - .L_14654)
	.align		4
.L_14654:
        /*0250*/ 	.word	index@(.nv.constant0._ZN4vllm25paged_attention_v2_kernelI13__nv_bfloat16hLi96ELi16ELi128ELNS_18Fp8KVCacheDataTypeE1ELb0ELi512EEEvPfS3_PT_PKS4_PKT0_SA_ifPKiSC_iPKfiiiSE_SE_iiiii)
        /*0254*/ 	.short	0x0380
        /*0256*/ 	.short	0x008c


	//----- nvinfo : EIATTR_SW_WAR
	.align		4
.L_14655:
        /*0258*/ 	.byte	0x04, 0x36
        /*025a*/ 	.short	(.L_14657 - .L_14656)
.L_14656:
        /*025c*/ 	.word	0x00000008
.L_14657:


//--------------------- .nv.info._ZN4vllm25paged_attention_v2_kernelI13__nv_bfloat16hLi80ELi16ELi128ELNS_18Fp8KVCacheDataTypeE1ELb0ELi512EEEvPfS3_PT_PKS4_PKT0_SA_ifPKiSC_iPKfiiiSE_SE_iiiii --------------------------
	.section	.nv.info._ZN4vllm25paged_attention_v2_kernelI13__nv_bfloat16hLi80ELi16ELi128ELNS_18Fp8KVCacheDataTypeE1ELb0ELi512EEEvPfS3_PT_PKS4_PKT0_SA_ifPKiSC_iPKfiiiSE_SE_iiiii,"",@"SHT_CUDA_INFO"
	.sectionflags	@""
	.align	4


	//----- nvinfo : EIATTR_CUDA_API_VERSION
	.align		4
        /*0000*/ 	.byte	0x04, 0x37
        /*0002*/ 	.short	(.L_14659 - .L_14658)
.L_14658:
        /*0004*/ 	.word	0x00000082


	//----- nvinfo : EIATTR_KPARAM_INFO
	.align		4
.L_14659:
        /*0008*/ 	.byte	0x04, 0x17
        /*000a*/ 	.short	(.L_14661 - .L_14660)
.L_14660:
        /*000c*/ 	.word	0x00000000
        /*0010*/ 	.short	0x0015
        /*0012*/ 	.short	0x0088
        /*0014*/ 	.byte	0x00, 0xf0, 0x11, 0x00


	//----- nvinfo : EIATTR_KPARAM_INFO
	.align		4
.L_14661:
        /*0018*/ 	.byte	0x04, 0x17
        /*001a*/ 	.short	(.L_14663 - .L_14662)
.L_14662:
        /*001c*/ 	.word	0x00000000
        /*0020*/ 	.short	0x0014
        /*0022*/ 	.short	0x0084
        /*0024*/ 	.byte	0x00, 0xf0, 0x11, 0x00


	//----- nvinfo : EIATTR_KPARAM_INFO
	.align		4
.L_14663:
        /*0028*/ 	.byte	0x04, 0x17
        /*002a*/ 	.short	(.L_14665 - .L_14664)
.L_14664:
        /*002c*/ 	.word	0x00000000
        /*0030*/ 	.short	0x0013
        /*0032*/ 	.short	0x0080
        /*0034*/ 	.byte	0x00, 0xf0, 0x11, 0x00


	//----- nvinfo : EIATTR_KPARAM_INFO
	.align		4
.L_14665:
        /*0038*/ 	.byte	0x04, 0x17
        /*003a*/ 	.short	(.L_14667 - .L_14666)
.L_14666:
        /*003c*/ 	.word	0x00000000
        /*0040*/ 	.short	0x0012
        /*0042*/ 	.short	0x007c
        /*0044*/ 	.byte	0x00, 0xf0, 0x11, 0x00


	//----- nvinfo : EIATTR_KPARAM_INFO
	.align		4
.L_14667:
        /*0048*/ 	.byte	0x04, 0x17
        /*004a*/ 	.short	(.L_14669 - .L_14668)
.L_14668:
        /*004c*/ 	.word	0x00000000
        /*0050*/ 	.short	0x0011
        /*0052*/ 	.short	0x0078
        /*0054*/ 	.byte	0x00, 0xf0, 0x11, 0x00


	//----- nvinfo : EIATTR_KPARAM_INFO
	.align		4
.L_14669:
        /*0058*/ 	.byte	0x04, 0x17
        /*005a*/ 	.short	(.L_14671 - .L_14670)
.L_14670:
        /*005c*/ 	.word	0x00000000
        /*0060*/ 	.short	0x0010
        /*0062*/ 	.short	0x0070
        /*0064*/ 	.byte	0x00, 0xf5, 0x21, 0x00


	//----- nvinfo : EIATTR_KPARAM_INFO
	.align		4
.L_14671:
        /*0068*/ 	.byte	0x04, 0x17
        /*006a*/ 	.short	(.L_14673 - .L_14672)
.L_14672:
        /*006c*/ 	.word	0x00000000
        /*0070*/ 	.short	0x000f
        /*0072*/ 	.short	0x0068
        /*0074*/ 	.byte	0x00, 0xf5, 0x21, 0x00


	//----- nvinfo : EIATTR_KPARAM_INFO
	.align		4
.L_14673:
        /*0078*/ 	.byte	0x04, 0x17
        /*007a*/ 	.short	(.L_14675 - .L_14674)
.L_14674:
        /*007c*/ 	.word	0x00000000
        /*0080*/ 	.short	0x000e
        /*0082*/ 	.short	0x0060
        /*0084*/ 	.byte	0x00, 0xf0, 0x11, 0x00


	//----- nvinfo : EIATTR_KPARAM_INFO
	.align		4
.L_14675:
        /*0088*/ 	.byte	0x04, 0x17
        /*008a*/ 	.short	(.L_14677 - .L_14676)
.L_14676:
        /*008c*/ 	.word	0x00000000
        /*0090*/ 	.short	0x000d
        /*0092*/ 	.short	0x005c
        /*0094*/ 	.byte	0x00, 0xf0, 0x11, 0x00


	//----- nvinfo : EIATTR_KPARAM_INFO
	.align		4
.L_14677:
        /*0098*/ 	.byte	0x04, 0x17
        /*009a*/ 	.short	(.L_14679 - .L_14678)
.L_14678:
        /*009c*/ 	.word	0x00000000
        /*00a0*/ 	.short	0x000c
        /*00a2*/ 	.short	0x0058
        /*00a4*/ 	.byte	0x00, 0xf0, 0x11, 0x00


	//----- nvinfo : EIATTR_KPARAM_INFO
	.align		4
.L_14679:
        /*00a8*/ 	.byte	0x04, 0x17
        /*00aa*/ 	.short	(.L_14681 - .L_14680)
.L_14680:
        /*00ac*/ 	.word	0x00000000
        /*00b0*/ 	.short	0x000b
        /*00b2*/ 	.short	0x0050
        /*00b4*/ 	.byte	0x00, 0xf5, 0x21, 0x00


	//----- nvinfo : EIATTR_KPARAM_INFO
	.align		4
.L_14681:
        /*00b8*/ 	.byte	0x04, 0x17
        /*00ba*/ 	.short	(.L_14683 - .L_14682)
.L_14682:
        /*00bc*/ 	.word	0x00000000
        /*00c0*/ 	.short	0x000a
        /*00c2*/ 	.short	0x0048
        /*00c4*/ 	.byte	0x00, 0xf0, 0x11, 0x00


	//----- nvinfo : EIATTR_KPARAM_INFO
	.align		4
.L_14683:
        /*00c8*/ 	.byte	0x04, 0x17
        /*00ca*/ 	.short	(.L_14685 - .L_14684)
.L_14684:
        /*00cc*/ 	.word	0x00000000
        /*00d0*/ 	.short	0x0009
        /*00d2*/ 	.short	0x0040
        /*00d4*/ 	.byte	0x00, 0xf5, 0x21, 0x00


	//----- nvinfo : EIATTR_KPARAM_INFO
	.align		4
.L_14685:
        /*00d8*/ 	.byte	0x04, 0x17
        /*00da*/ 	.short	(.L_14687 - .L_14686)
.L_14686:
        /*00dc*/ 	.word	0x00000000
        /*00e0*/ 	.short	0x0008
        /*00e2*/ 	.short	0x0038
        /*00e4*/ 	.byte	0x00, 0xf5, 0x21, 0x00


	//----- nvinfo : EIATTR_KPARAM_INFO
	.align		4
.L_14687:
        /*00e8*/ 	.byte	0x04, 0x17
        /*00ea*/ 	.short	(.L_14689 - .L_14688)
.L_14688:
        /*00ec*/ 	.word	0x00000000
        /*00f0*/ 	.short	0x0007
        /*00f2*/ 	.short	0x0034
        /*00f4*/ 	.byte	0x00, 0xf0, 0x11, 0x00


	//----- nvinfo : EIATTR_KPARAM_INFO
	.align		4
.L_14689:
        /*00f8*/ 	.byte	0x04, 0x17
        /*00fa*/ 	.short	(.L_14691 - .L_14690)
.L_14690:
        /*00fc*/ 	.word	0x00000000
        /*0100*/ 	.short	0x0006
        /*0102*/ 	.short	0x0030
        /*0104*/ 	.byte	0x00, 0xf0, 0x11, 0x00


	//----- nvinfo : EIATTR_KPARAM_INFO
	.align		4
.L_14691:
        /*0108*/ 	.byte	0x04, 0x17
        /*010a*/ 	.short	(.L_14693 - .L_14692)
.L_14692:
        /*010c*/ 	.word	0x00000000
        /*0110*/ 	.short	0x0005
        /*0112*/ 	.short	0x0028
        /*0114*/ 	.byte	0x00, 0xf5, 0x21, 0x00


	//----- nvinfo : EIATTR_KPARAM_INFO
	.align		4
.L_14693:
        /*0118*/ 	.byte	0x04, 0x17
        /*011a*/ 	.short	(.L_14695 - .L_14694)
.L_14694:
        /*011c*/ 	.word	0x00000000
        /*0120*/ 	.short	0x0004
        /*0122*/ 	.short	0x0020
        /*0124*/ 	.byte	0x00, 0xf5, 0x21, 0x00


	//----- nvinfo : EIATTR_KPARAM_INFO
	.align		4
.L_14695:
        /*0128*/ 	.byte	0x04, 0x17
        /*012a*/ 	.short	(.L_14697 - .L_14696)
.L_14696:
        /*012c*/ 	.word	0x00000000
        /*0130*/ 	.short	0x0003
        /*0132*/ 	.short	0x0018
        /*0134*/ 	.byte	0x00, 0xf5, 0x21, 0x00


	//----- nvinfo : EIATTR_KPARAM_INFO
	.align		4
.L_14697:
        /*0138*/ 	.byte	0x04, 0x17
        /*013a*/ 	.short	(.L_14699 - .L_14698)
.L_14698:
        /*013c*/ 	.word	0x00000000
        /*0140*/ 	.short	0x0002
        /*0142*/ 	.short	0x0010
        /*0144*/ 	.byte	0x00, 0xf5, 0x21, 0x00


	//----- nvinfo : EIATTR_KPARAM_INFO
	.align		4
.L_14699:
        /*0148*/ 	.byte	0x04, 0x17
        /*014a*/ 	.short	(.L_14701 - .L_14700)
.L_14700:
        /*014c*/ 	.word	0x00000000
        /*0150*/ 	.short	0x0001
        /*0152*/ 	.short	0x0008
        /*0154*/ 	.byte	0x00, 0xf5, 0x21, 0x00


	//----- nvinfo : EIATTR_KPARAM_INFO
	.align		4
.L_14701:
        /*0158*/ 	.byte	0x04, 0x17
        /*015a*/ 	.short	(.L_14703 - .L_14702)
.L_14702:
        /*015c*/ 	.word	0x00000000
        /*0160*/ 	.short	0x0000
        /*0162*/ 	.short	0x0000
        /*0164*/ 	.byte	0x00, 0xf5, 0x21, 0x00


	//----- nvinfo : EIATTR_SPARSE_MMA_MASK
	.align		4
.L_14703:
        /*0168*/ 	.byte	0x03, 0x50
        /*016a*/ 	.short	0x0000


	//----- nvinfo : EIATTR_MAXREG_COUNT
	.align		4
        /*016c*/ 	.byte	0x03, 0x1b
        /*016e*/ 	.short	0x00ff


	//----- nvinfo : EIATTR_NUM_BARRIERS
	.align		4
        /*0170*/ 	.byte	0x02, 0x4c
        /*0172*/ 	.byte	0x01
	.zero		1


	//----- nvinfo : EIATTR_EXTERNS
	.align		4
        /*0174*/ 	.byte	0x04, 0x0f
        /*0176*/ 	.short	(.L_14705 - .L_14704)


	//   ....[0]....
	.align		4
.L_14704:
        /*0178*/ 	.word	index@(__assertfail)


	//----- nvinfo : EIATTR_MERCURY_ISA_VERSION
	.align		4
.L_14705:
        /*017c*/ 	.byte	0x03, 0x5f
        /*017e*/ 	.short	0x0101


	//----- nvinfo : EIATTR_COOP_GROUP_MASK_REGIDS
	.align		4
        /*0180*/ 	.byte	0x04, 0x29
        /*0182*/ 	.short	(.L_14707 - .L_14706)


	//   ....[0]....
.L_14706:
        /*0184*/ 	.word	0xffffffff


	//   ....[1]....
        /*0188*/ 	.word	0xffffffff


	//   ....[2]....
        /*018c*/ 	.word	0xffffffff


	//   ....[3]....
        /*0190*/ 	.word	0xffffffff


	//   ....[4]....
        /*0194*/ 	.word	0xffffffff


	//   ....[5]....
        /*0198*/ 	.word	0xffffffff


	//   ....[6]....
        /*019c*/ 	.word	0xffffffff


	//   ....[7]....
        /*01a0*/ 	.word	0xffffffff


	//   ....[8]....
        /*01a4*/ 	.word	0xffffffff


	//   ....[9]....
        /*01a8*/ 	.word	0xffffffff


	//   ....[10]....
        /*01ac*/ 	.word	0xffffffff


	//   ....[11]....
        /*01b0*/ 	.word	0xffffffff


	//   ....[12]....
        /*01b4*/ 	.word	0xffffffff


	//   ....[13]....
        /*01b8*/ 	.word	0xffffffff


	//   ....[14]....
        /*01bc*/ 	.word	0xffffffff


	//   ....[15]....
        /*01c0*/ 	.word	0x0500000f


	//   ....[16]....
        /*01c4*/ 	.word	0x0500000f


	//   ....[17]....
        /*01c8*/ 	.word	0x0500000f


	//   ....[18]....
        /*01cc*/ 	.word	0x0500000f


	//----- nvinfo : EIATTR_COOP_GROUP_INSTR_OFFSETS
	.align		4
.L_14707:
        /*01d0*/ 	.byte	0x04, 0x28
        /*01d2*/ 	.short	(.L_14709 - .L_14708)


	//   ....[0]....
.L_14708:
        /*01d4*/ 	.word	0x000003d0


	//   ....[1]....
        /*01d8*/ 	.word	0x000003f0


	//   ....[2]....
        /*01dc*/ 	.word	0x00000410


	//   ....[3]....
        /*01e0*/ 	.word	0x00000430


	//   ....[4]....
        /*01e4*/ 	.word	0x00000530


	//   ....[5]....
        /*01e8*/ 	.word	0x00000550


	//   ....[6]....
        /*01ec*/ 	.word	0x00000580


	//   ....[7]....
        /*01f0*/ 	.word	0x000013d0


	//   ....[8]....
        /*01f4*/ 	.word	0x00001400


	//   ....[9]....
        /*01f8*/ 	.word	0x00001420


	//   ....[10]....
        /*01fc*/ 	.word	0x00001440


	//   ....[11]....
        /*0200*/ 	.word	0x00001460


	//   ....[12]....
        /*0204*/ 	.word	0x000014b0


	//   ....[13]....
        /*0208*/ 	.word	0x000014d0


	//   ....[14]....
        /*020c*/ 	.word	0x000014f0


	//   ....[15]....
        /*0210*/ 	.word	0x000024b0


	//   ....[16]....
        /*0214*/ 	.word	0x00002510


	//   ....[17]....
        /*0218*/ 	.word	0x00002570


	//   ....[18]....
        /*021c*/ 	.word	0x000025d0


	//----- nvinfo : EIATTR_VRC_CTA_INIT_COUNT
	.align		4
.L_14709:
        /*0220*/ 	.byte	0x02, 0x4a
	.zero		1
	.zero		1


	//----- nvinfo : EIATTR_SYSCALL_OFFSETS
	.align		4
        /*0224*/ 	.byte	0x04, 0x46
        /*0226*/ 	.short	(.L_14711 - .L_14710)


	//   ....[0]....
.L_14710:
        /*0228*/ 	.word	0x00000330


	//----- nvinfo : EIATTR_EXIT_INSTR_OFFSETS
	.align		4
.L_14711:
        /*022c*/ 	.byte	0x04, 0x1c
        /*022e*/ 	.short	(.L_14713 - .L_14712)


	//   ....[0]....
.L_14712:
        /*0230*/ 	.word	0x000000d0


	//   ....[1]....
        /*0234*/ 	.word	0x000022f0


	//   ....[2]....
        /*0238*/ 	.word	0x00002320


	//   ....[3]....
        /*023c*/ 	.word	0x00002460


	//----- nvinfo : EIATTR_CRS_STACK_SIZE
	.align		4
.L_14713:
        /*0240*/ 	.byte	0x04, 0x1e
        /*0242*/ 	.short	(.L_14715 - .L_14714)
.L_14714:
        /*0244*/ 	.word	0x00000000


	//----- nvinfo : EIATTR_CBANK_PARAM_SIZE
	.align		4
.L_14715:
        /*0248*/ 	.byte	0x03, 0x19
        /*024a*/ 	.short	0x008c


	//----- nvinfo : EIATTR_PARAM_CBANK
	.align		4
        /*024c*/ 	.byte	0x04, 0x0a
        /*024e*/ 	.short	(.L_14717 - .L_14716)
	.align		4
.L_14716:
        /*0250*/ 	.word	index@(.nv.constant0._ZN4vllm25paged_attention_v2_kernelI13__nv_bfloat16hLi80ELi16ELi128ELNS_18Fp8KVCacheDataTypeE1ELb0ELi512EEEvPfS3_PT_PKS4_PKT0_SA_ifPKiSC_iPKfiiiSE_SE_iiiii)
        /*0254*/ 	.short	0x0380
        /*0256*/ 	.short	0x008c


	//----- nvinfo : EIATTR_SW_WAR
	.align		4
.L_14717:
        /*0258*/ 	.byte	0x04, 0x36
        /*025a*/ 	.short	(.L_14719 - .L_14718)
.L_14718:
        /*025c*/ 	.word	0x00000008
.L_14719:


//--------------------- .nv.info._ZN4vllm25paged_attention_v2_kernelI13__nv_bfloat16hLi64ELi16ELi128ELNS_18Fp8KVCacheDataTypeE1ELb0ELi512EEEvPfS3_PT_PKS4_PKT0_SA_ifPKiSC_iPKfiiiSE_SE_iiiii --------------------------
	.section	.nv.info._ZN4vllm25paged_attention_v2_kernelI13__nv_bfloat16hLi64ELi16ELi128ELNS_18Fp8KVCacheDataTypeE1ELb0ELi512EEEvPfS3_PT_PKS4_PKT0_SA_ifPKiSC_iPKfiiiSE_SE_iiiii,"",@"SHT_CUDA_INFO"
	.sectionflags	@""
	.align	4


	//----- nvinfo : EIATTR_CUDA_API_VERSION
	.align		4
        /*0000*/ 	.byte	0x04, 0x37
        /*0002*/ 	.short	(.L_14721 - .L_14720)
.L_14720:
        /*0004*/ 	.word	0x00000082


	//----- nvinfo : EIATTR_KPARAM_INFO
	.align		4
.L_14721:
        /*0008*/ 	.byte	0x04, 0x17
        /*000a*/ 	.short	(.L_14723 - .L_14722)
.L_14722:
        /*000c*/ 	.word	0x00000000
        /*0010*/ 	.short	0x0015
        /*0012*/ 	.short	0x0088
        /*0014*/ 	.byte	0x00, 0xf0, 0x11, 0x00


	//----- nvinfo : EIATTR_KPARAM_INFO
	.align		4
.L_14723:
        /*0018*/ 	.byte	0x04, 0x17
        /*001a*/ 	.short	(.L_14725 - .L_14724)
.L_14724:
        /*001c*/ 	.word	0x00000000
        /*0020*/ 	.short	0x0014
        /*0022*/ 	.short	0x0084
        /*0024*/ 	.byte	0x00, 0xf0, 0x11, 0x00


	//----- nvinfo : EIATTR_KPARAM_INFO
	.align		4
.L_14725:
        /*0028*/ 	.byte	0x04, 0x17
        /*002a*/ 	.short	(.L_14727 - .L_14726)
.L_14726:
        /*002c*/ 	.word	0x00000000
        /*0030*/ 	.short	0x0013
        /*0032*/ 	.short	0x0080
        /*0034*/ 	.byte	0x00, 0xf0, 0x11, 0x00


	//----- nvinfo : EIATTR_KPARAM_INFO
	.align		4
.L_14727:
        /*0038*/ 	.byte	0x04, 0x17
        /*003a*/ 	.short	(.L_14729 - .L_14728)
.L_14728:
        /*003c*/ 	.word	0x00000000
        /*0040*/ 	.short	0x0012
        /*0042*/ 	.short	0x007c
        /*0044*/ 	.byte	0x00, 0xf0, 0x11, 0x00


	//----- nvinfo : EIATTR_KPARAM_INFO
	.align		4
.L_14729:
        /*0048*/ 	.byte	0x04, 0x17
        /*004a*/ 	.short	(.L_14731 - .L_14730)
.L_14730:
        /*004c*/ 	.word	0x00000000
        /*0050*/ 	.short	0x0011
        /*0052*/ 	.short	0x0078
        /*0054*/ 	.byte	0x00, 0xf0, 0x11, 0x00


	//----- nvinfo : EIATTR_KPARAM_INFO
	.align		4
.L_14731:
        /*0058*/ 	.byte	0x04, 0x17
        /*005a*/ 	.short	(.L_14733 - .L_14732)
.L_14732:
        /*005c*/ 	.word	0x00000000
        /*0060*/ 	.short	0x0010
        /*0062*/ 	.short	0x0070
        /*0064*/ 	.byte	0x00, 0xf5, 0x21, 0x00


	//----- nvinfo : EIATTR_KPARAM_INFO
	.align		4
.L_14733:
        /*0068*/ 	.byte	0x04, 0x17
        /*006a*/ 	.short	(.L_14735 - .L_14734)
.L_14734:
        /*006c*/ 	.word	0x00000000
        /*0070*/ 	.short	0x000f
        /*0072*/ 	.short	0x0068
        /*0074*/ 	.byte	0x00, 0xf5, 0x21, 0x00


	//----- nvinfo : EIATTR_KPARAM_INFO
	.align		4
.L_14735:
        /*0078*/ 	.byte	0x04, 0x17
        /*007a*/ 	.short	(.L_14737 - .L_14736)
.L_14736:
        /*007c*/ 	.word	0x00000000
        /*0080*/ 	.short	0x000e
        /*0082*/ 	.short	0x0060
        /*0084*/ 	.byte	0x00, 0xf0, 0x11, 0x00


	//----- nvinfo : EIATTR_KPARAM_INFO
	.align		4
.L_14737:
        /*0088*/ 	.byte	0x04, 0x17
        /*008a*/ 	.short	(.L_14739 - .L_14738)
.L_14738:
        /*008c*/ 	.word	0x00000000
        /*0090*/ 	.short	0x000d
        /*0092*/ 	.short	0x005c
        /*0094*/ 	.byte	0x00, 0xf0, 0x11, 0x00


	//----- nvinfo : EIATTR_KPARAM_INFO
	.align		4
.L_14739:
        /*0098*/ 	.byte	0x04, 0x17
        /*009a*/ 	.short	(.L_14741 - .L_14740)
.L_14740:
        /*009c*/ 	.word	0x00000000
        /*00a0*/ 	.short	0x000c
        /*00a2*/ 	.short	0x0058
        /*00a4*/ 	.byte	0x00, 0xf0, 0x11, 0x00


	//----- nvinfo : EIATTR_KPARAM_INFO
	.align		4
.L_14741:
        /*00a8*/ 	.byte	0x04, 0x17
        /*00aa*/ 	.short	(.L_14743 - .L_14742)
.L_14742:
        /*00ac*/ 	.word	0x00000000
        /*00b0*/ 	.short	0x000b
        /*00b2*/ 	.short	0x0050
        /*00b4*/ 	.byte	0x00, 0xf5, 0x21, 0x00


	//----- nvinfo : EIATTR_KPARAM_INFO
	.align		4
.L_14743:
        /*00b8*/ 	.byte	0x04, 0x17
        /*00ba*/ 	.short	(.L_14745 - .L_14744)
.L_14744:
        /*00bc*/ 	.word	0x00000000
        /*00c0*/ 	.short	0x000a
        /*00c2*/ 	.short	0x0048
        /*00c4*/ 	.byte	0x00, 0xf0, 0x11, 0x00


	//----- nvinfo : EIATTR_KPARAM_INFO
	.align		4
.L_14745:
        /*00c8*/ 	.byte	0x04, 0x17
        /*00ca*/ 	.short	(.L_14747 - .L_14746)
.L_14746:
        /*00cc*/ 	.word	0x00000000
        /*00d0*/ 	.short	0x0009
        /*00d2*/ 	.short	0x0040
        /*00d4*/ 	.byte	0x00, 0xf5, 0x21, 0x00


	//----- nvinfo : EIATTR_KPARAM_INFO
	.align		4
.L_14747:
        /*00d8*/ 	.byte	0x04, 0x17
        /*00da*/ 	.short	(.L_14749 - .L_14748)
.L_14748:
        /*00dc*/ 	.word	0x00000000
        /*00e0*/ 	.short	0x0008
        /*00e2*/ 	.short	0x0038
        /*00e4*/ 	.byte	0x00, 0xf5, 0x21, 0x00


	//----- nvinfo : EIATTR_KPARAM_INFO
	.align		4
.L_14749:
        /*00e8*/ 	.byte	0x04, 0x17
        /*00ea*/ 	.short	(.L_14751 - .L_14750)
.L_14750:
        /*00ec*/ 	.word	0x00000000
        /*00f0*/ 	.short	0x0007
        /*00f2*/ 	.short	0x0034
        /*00f4*/ 	.byte	0x00, 0xf0, 0x11, 0x00


	//----- nvinfo : EIATTR_KPARAM_INFO
	.align		4
.L_14751:
        /*00f8*/ 	.byte	0x04, 0x17
        /*00fa*/ 	.short	(.L_14753 - .L_14752)
.L_14752:
        /*00fc*/ 	.word	0x00000000
        /*0100*/ 	.short	0x0006
        /*0102*/ 	.short	0x0030
        /*0104*/ 	.byte	0x00, 0xf0, 0x11, 0x00


	//----- nvinfo : EIATTR_KPARAM_INFO
	.align		4
.L_14753:
        /*0108*/ 	.byte	0x04, 0x17
        /*010a*/ 	.short	(.L_14755 - .L_14754)
.L_14754:
        /*010c*/ 	.word	0x00000000
        /*0110*/ 	.short	0x0005
        /*0112*/ 	.short	0x0028
        /*0114*/ 	.byte	0x00, 0xf5, 0x21, 0x00


	//----- nvinfo : EIATTR_KPARAM_INFO
	.align		4
.L_14755:
        /*0118*/ 	.byte	0x04, 0x17
        /*011a*/ 	.short	(.L_14757 - .L_14756)
.L_14756:
        /*011c*/ 	.word	0x00000000
        /*0120*/ 	.short	0x0004
        /*0122*/ 	.short	0x0020
        /*0124*/ 	.byte	0x00, 0xf5, 0x21, 0x00


	//----- nvinfo : EIATTR_KPARAM_INFO
	.align		4
.L_14757:
        /*0128*/ 	.byte	0x04, 0x17
        /*012a*/ 	.short	(.L_14759 - .L_14758)
.L_14758:
        /*012c*/ 	.word	0x00000000
        /*0130*/ 	.short	0x0003
        /*0132*/ 	.short	0x0018
        /*0134*/ 	.byte	0x00, 0xf5, 0x21, 0x00


	//----- nvinfo : EIATTR_KPARAM_INFO
	.align		4
.L_14759:
        /*0138*/ 	.byte	0x04, 0x17
        /*013a*/ 	.short	(.L_14761 - .L_14760)
.L_14760:
        /*013c*/ 	.word	0x00000000
        /*0140*/ 	.short	0x0002
        /*0142*/ 	.short	0x0010
        /*0144*/ 	.byte	0x00, 0xf5, 0x21, 0x00


	//----- nvinfo : EIATTR_KPARAM_INFO
	.align		4
.L_14761:
        /*0148*/ 	.byte	0x04, 0x17
        /*014a*/ 	.short	(.L_14763 - .L_14762)
.L_14762:
        /*014c*/ 	.word	0x00000000
        /*0150*/ 	.short	0x0001
        /*0152*/ 	.short	0x0008
        /*0154*/ 	.byte	0x00, 0xf5, 0x21, 0x00


	//----- nvinfo : EIATTR_KPARAM_INFO
	.align		4
.L_14763:
        /*0158*/ 	.byte	0x04, 0x17
        /*015a*/ 	.short	(.L_14765 - .L_14764)
.L_14764:
        /*015c*/ 	.word	0x00000000
        /*0160*/ 	.short	0x0000
        /*0162*/ 	.short	0x0000
        /*0164*/ 	.byte	0x00, 0xf5, 0x21, 0x00


	//----- nvinfo : EIATTR_SPARSE_MMA_MASK
	.align		4
.L_14765:
        /*0168*/ 	.byte	0x03, 0x50
        /*016a*/ 	.short	0x0000


	//----- nvinfo : EIATTR_MAXREG_COUNT
	.align		4
        /*016c*/ 	.byte	0x03, 0x1b
        /*016e*/ 	.short	0x00ff


	//----- nvinfo : EIATTR_NUM_BARRIERS
	.align		4
        /*0170*/ 	.byte	0x02, 0x4c
        /*0172*/ 	.byte	0x01
	.zero		1


	//----- nvinfo : EIATTR_EXTERNS
	.align		4
        /*0174*/ 	.byte	0x04, 0x0f
        /*0176*/ 	.short	(.L_14767 - .L_14766)


	//   ....[0]....
	.align		4
.L_14766:
        /*0178*/ 	.word	index@(__assertfail)


	//----- nvinfo : EIATTR_MERCURY_ISA_VERSION
	.align		4
.L_14767:
        /*017c*/ 	.byte	0x03, 0x5f
        /*017e*/ 	.short	0x0101


	//----- nvinfo : EIATTR_COOP_GROUP_MASK_REGIDS
	.align		4
        /*0180*/ 	.byte	0x04, 0x29
        /*0182*/ 	.short	(.L_14769 - .L_14768)


	//   ....[0]....
.L_14768:
        /*0184*/ 	.word	0xffffffff


	//   ....[1]....
        /*0188*/ 	.word	0xffffffff


	//   ....[2]....
        /*018c*/ 	.word	0xffffffff


	//   ....[3]....
        /*0190*/ 	.word	0xffffffff


	//   ....[4]....
        /*0194*/ 	.word	0xffffffff


	//   ....[5]....
        /*0198*/ 	.word	0xffffffff


	//   ....[6]....
        /*019c*/ 	.word	0xffffffff


	//   ....[7]....
        /*01a0*/ 	.word	0xffffffff


	//   ....[8]....
        /*01a4*/ 	.word	0xffffffff


	//   ....[9]....
        /*01a8*/ 	.word	0xffffffff


	//   ....[10]....
        /*01ac*/ 	.word	0xffffffff


	//   ....[11]....
        /*01b0*/ 	.word	0xffffffff


	//   ....[12]....
        /*01b4*/ 	.word	0xffffffff


	//   ....[13]....
        /*01b8*/ 	.word	0xffffffff


	//   ....[14]....
        /*01bc*/ 	.word	0xffffffff


	//   ....[15]....
        /*01c0*/ 	.word	0x0500000f


	//   ....[16]....
        /*01c4*/ 	.word	0x0500000f


	//   ....[17]....
        /*01c8*/ 	.word	0x0500000f


	//   ....[18]....
        /*01cc*/ 	.word	0x0500000f


	//----- nvinfo : EIATTR_COOP_GROUP_INSTR_OFFSETS
	.align		4
.L_14769:
        /*01d0*/ 	.byte	0x04, 0x28
        /*01d2*/ 	.short	(.L_14771 - .L_14770)


	//   ....[0]....
.L_14770:
        /*01d4*/ 	.word	0x000003d0


	//   ....[1]....
        /*01d8*/ 	.word	0x000003f0


	//   ....[2]....
        /*01dc*/ 	.word	0x00000410


	//   ....[3]....
        /*01e0*/ 	.word	0x00000430


	//   ....[4]....
        /*01e4*/ 	.word	0x00000530


	//   ....[5]....
        /*01e8*/ 	.word	0x00000550


	//   ....[6]....
        /*01ec*/ 	.word	0x00000580


	//   ....[7]....
        /*01f0*/ 	.word	0x000013d0


	//   ....[8]....
        /*01f4*/ 	.word	0x00001400


	//   ....[9]....
        /*01f8*/ 	.word	0x00001420


	//   ....[10]....
        /*01fc*/ 	.word	0x00001440


	//   ....[11]....
        /*0200*/ 	.word	0x00001460


	//   ....[12]....
        /*0204*/ 	.word	0x000014b0


	//   ....[13]....
        /*0208*/ 	.word	0x000014d0


	//   ....[14]....
        /*020c*/ 	.word	0x000014f0


	//   ....[15]....
        /*0210*/ 	.word	0x000023e0


	//   ....[16]....
        /*0214*/ 	.word	0x00002440


	//   ....[17]....
        /*0218*/ 	.word	0x000024a0


	//   ....[18]....
        /*021c*/ 	.word	0x00002500


	//----- nvinfo : EIATTR_VRC_CTA_INIT_COUNT
	.align		4
.L_14771:
        /*0220*/ 	.byte	0x02, 0x4a
	.zero		1
	.zero		1


	//----- nvinfo : EIATTR_SYSCALL_OFFSETS
	.align		4
        /*0224*/ 	.byte	0x04, 0x46
        /*0226*/ 	.short	(.L_14773 - .L_14772)


	//   ....[0]....
.L_14772:
        /*0228*/ 	.word	0x00000330


	//----- nvinfo : EIATTR_EXIT_INSTR_OFFSETS
	.align		4
.L_14773:
        /*022c*/ 	.byte	0x04, 0x1c
        /*022e*/ 	.short	(.L_14775 - .L_14774)


	//   ....[0]....
.L_14774:
        /*0230*/ 	.word	0x000000d0


	//   ....[1]....
        /*0234*/ 	.word	0x00002200


	//   ....[2]....
        /*0238*/ 	.word	0x00002230


	//   ....[3]....
        /*023c*/ 	.word	0x00002390


	//----- nvinfo : EIATTR_CRS_STACK_SIZE
	.align		4
.L_14775:
        /*0240*/ 	.byte	0x04, 0x1e
        /*0242*/ 	.short	(.L_14777 - .L_14776)
.L_14776:
        /*0244*/ 	.word	0x00000000


	//----- nvinfo : EIATTR_CBANK_PARAM_SIZE
	.align		4
.L_14777:
        /*0248*/ 	.byte	0x03, 0x19
        /*024a*/ 	.short	0x008c


	//----- nvinfo : EIATTR_PARAM_CBANK
	.align		4
        /*024c*/ 	.byte	0x04, 0x0a
        /*024e*/ 	.short	(.L_14779 - .L_14778)
	.align		4
.L_14778:
        /*0250*/ 	.word	index@(.nv.constant0._ZN4vllm25paged_attention_v2_kernelI13__nv_bfloat16hLi64ELi16ELi128ELNS_18Fp8KVCacheDataTypeE1ELb0ELi512EEEvPfS3_PT_PKS4_PKT0_SA_ifPKiSC_iPKfiiiSE_SE_iiiii)
        /*0254*/ 	.short	0x0380
        /*0256*/ 	.short	0x008c


	//----- nvinfo : EIATTR_SW_WAR
	.align		4
.L_14779:
        /*0258*/ 	.byte	0x04, 0x36
        /*025a*/ 	.short	(.L_14781 - .L_14780)
.L_14780:
        /*025c*/ 	.word	0x00000008
.L_14781:


//--------------------- .nv.info._ZN4vllm25paged_attention_v2_kernelI13__nv_bfloat16hLi32ELi16ELi128ELNS_18Fp8KVCacheDataTypeE1ELb0ELi512EEEvPfS3_PT_PKS4_PKT0_SA_ifPKiSC_iPKfiiiSE_SE_iiiii --------------------------
	.section	.nv.info._ZN4vllm25paged_attention_v2_kernelI13__nv_bfloat16hLi32ELi16ELi128ELNS_18Fp8KVCacheDataTypeE1ELb0ELi512EEEvPfS3_PT_PKS4_PKT0_SA_ifPKiSC_iPKfiiiSE_SE_iiiii,"",@"SHT_CUDA_INFO"
	.sectionflags	@""
	.align	4


	//----- nvinfo : EIATTR_CUDA_API_VERSION
	.align		4
        /*0000*/ 	.byte	0x04, 0x37
        /*0002*/ 	.short	(.L_14783 - .L_14782)
.L_14782:
        /*0004*/ 	.word	0x00000082


	//----- nvinfo : EIATTR_KPARAM_INFO
	.align		4
.L_14783:
        /*0008*/ 	.byte	0x04, 0x17
        /*000a*/ 	.short	(.L_14785 - .L_14784)
.L_14784:
        /*000c*/ 	.word	0x00000000
        /*0010*/ 	.short	0x0015
        /*0012*/ 	.short	0x0088
        /*0014*/ 	.byte	0x00, 0xf0, 0x11, 0x00


	//----- nvinfo : EIATTR_KPARAM_INFO
	.align		4
.L_14785:
        /*0018*/ 	.byte	0x04, 0x17
        /*001a*/ 	.short	(.L_14787 - .L_14786)
.L_14786:
        /*001c*/ 	.word	0x00000000
        /*0020*/ 	.short	0x0014
        /*0022*/ 	.short	0x0084
        /*0024*/ 	.byte	0x00, 0xf0, 0x11, 0x00


	//----- nvinfo : EIATTR_KPARAM_INFO
	.align		4
.L_14787:
        /*0028*/ 	.byte	0x04, 0x17
        /*002a*/ 	.short	(.L_14789 - .L_14788)
.L_14788:
        /*002c*/ 	.word	0x00000000
        /*0030*/ 	.short	0x0013
        /*0032*/ 	.short	0x0080
        /*0034*/ 	.byte	0x00, 0xf0, 0x11, 0x00


	//----- nvinfo : EIATTR_KPARAM_INFO
	.align		4
.L_14789:
        /*0038*/ 	.byte	0x04, 0x17
        /*003a*/ 	.short	(.L_14791 - .L_14790)
.L_14790:
        /*003c*/ 	.word	0x00000000
        /*0040*/ 	.short	0x0012
        /*0042*/ 	.short	0x007c
        /*0044*/ 	.byte	0x00, 0xf0, 0x11, 0x00


	//----- nvinfo : EIATTR_KPARAM_INFO
	.align		4
.L_14791:
        /*0048*/ 	.byte	0x04, 0x17
        /*004a*/ 	.short	(.L_14793 - .L_14792)
.L_14792:
        /*004c*/ 	.word	0x00000000
        /*0050*/ 	.short	0x0011
        /*0052*/ 	.short	0x0078
        /*0054*/ 	.byte	0x00, 0xf0, 0x11, 0x00


	//----- nvinfo : EIATTR_KPARAM_INFO
	.align		4
.L_14793:
        /*0058*/ 	.byte	0x04, 0x17
        /*005a*/ 	.short	(.L_14795 - .L_14794)
.L_14794:
        /*005c*/ 	.word	0x00000000
        /*0060*/ 	.short	0x0010
        /*0062*/ 	.short	0x0070
        /*0064*/ 	.byte	0x00, 0xf5, 0x21, 0x00


	//----- nvinfo : EIATTR_KPARAM_INFO
	.align		4
.L_14795:
        /*0068*/ 	.byte	0x04, 0x17
        /*006a*/ 	.short	(.L_14797 - .L_14796)
.L_14796:
        /*006c*/ 	.word	0x00000000
        /*0070*/ 	.short	0x000f
        /*0072*/ 	.short	0x0068
        /*0074*/ 	.byte	0x00, 0xf5, 0x21, 0x00


	//----- nvinfo : EIATTR_KPARAM_INFO
	.align		4
.L_14797:
        /*0078*/ 	.byte	0x04, 0x17
        /*007a*/ 	.short	(.L_14799 - .L_14798)
.L_14798:
        /*007c*/ 	.word	0x00000000
        /*0080*/ 	.short	0x000e
        /*0082*/ 	.short	0x0060
        /*0084*/ 	.byte	0x00, 0xf0, 0x11, 0x00


	//----- nvinfo : EIATTR_KPARAM_INFO
	.align		4
.L_14799:
        /*0088*/ 	.byte	0x04, 0x17
        /*008a*/ 	.short	(.L_14801 - .L_14800)
.L_14800:
        /*008c*/ 	.word	0x00000000
        /*0090*/ 	.short	0x000d
        /*0092*/ 	.short	0x005c
        /*0094*/ 	.byte	0x00, 0xf0, 0x11, 0x00


	//----- nvinfo : EIATTR_KPARAM_INFO
	.align		4
.L_14801:
        /*0098*/ 	.byte	0x04, 0x17
        /*009a*/ 	.short	(.L_14803 - .L_14802)
.L_14802:
        /*009c*/ 	.word	0x00000000
        /*00a0*/ 	.short	0x000c
        /*00a2*/ 	.short	0x0058
        /*00a4*/ 	.byte	0x00, 0xf0, 0x11, 0x00


	//----- nvinfo : EIATTR_KPARAM_INFO
	.align		4
.L_14803:
        /*00a8*/ 	.byte	0x04, 0x17
        /*00aa*/ 	.short	(.L_14805 - .L_14804)
.L_14804:
        /*00ac*/ 	.word	0x00000000
        /*00b0*/ 	.short	0x000b
        /*00b2*/ 	.short	0x0050
        /*00b4*/ 	.byte	0x00, 0xf5, 0x21, 0x00


	//----- nvinfo : EIATTR_KPARAM_INFO
	.align		4
.L_14805:
        /*00b8*/ 	.byte	0x04, 0x17
        /*00ba*/ 	.short	(.L_14807 - .L_14806)
.L_14806:
        /*00bc*/ 	.word	0x00000000
        /*00c0*/ 	.short	0x000a
        /*00c2*/ 	.short	0x0048
        /*00c4*/ 	.byte	0x00, 0xf0, 0x11, 0x00


	//----- nvinfo : EIATTR_KPARAM_INFO
	.align		4
.L_14807:
        /*00c8*/ 	.byte	0x04, 0x17
        /*00ca*/ 	.short	(.L_14809 - .L_14808)
.L_14808:
        /*00cc*/ 	.word	0x00000000
        /*00d0*/ 	.short	0x0009
        /*00d2*/ 	.short	0x0040
        /*00d4*/ 	.byte	0x00, 0xf5, 0x21, 0x00


	//----- nvinfo : EIATTR_KPARAM_INFO
	.align		4
.L_14809:
        /*00d8*/ 	.byte	0x04, 0x17
        /*00da*/ 	.short	(.L_14811 - .L_14810)
.L_14810:
        /*00dc*/ 	.word	0x00000000
        /*00e0*/ 	.short	0x0008
        /*00e2*/ 	.short	0x0038
        /*00e4*/ 	.byte	0x00, 0xf5, 0x21, 0x00


	//----- nvinfo : EIATTR_KPARAM_INFO
	.align		4
.L_14811:
        /*00e8*/ 	.byte	0x04, 0x17
        /*00ea*/ 	.short	(.L_14813 - .L_14812)
.L_14812:
        /*00ec*/ 	.word	0x00000000
        /*00f0*/ 	.short	0x0007
        /*00f2*/ 	.short	0x0034
        /*00f4*/ 	.byte	0x00, 0xf0, 0x11, 0x00


	//----- nvinfo : EIATTR_KPARAM_INFO
	.align		4
.L_14813:
        /*00f8*/ 	.byte	0x04, 0x17
        /*00fa*/ 	.short	(.L_14815 - .L_14814)
.L_14814:
        /*00fc*/ 	.word	0x00000000
        /*0100*/ 	.short	0x0006
        /*0102*/ 	.short	0x0030
        /*0104*/ 	.byte	0x00, 0xf0, 0x11, 0x00


	//----- nvinfo : EIATTR_KPARAM_INFO
	.align		4
.L_14815:
        /*0108*/ 	.byte	0x04, 0x17
        /*010a*/ 	.short	(.L_14817 - .L_14816)
.L_14816:
        /*010c*/ 	.word	0x00000000
        /*0110*/ 	.short	0x0005
        /*0112*/ 	.short	0x0028
        /*0114*/ 	.byte	0x00, 0xf5, 0x21, 0x00


	//----- nvinfo : EIATTR_KPARAM_INFO
	.align		4
.L_14817:
        /*0118*/ 	.byte	0x04, 0x17
        /*011a*/ 	.short	(.L_14819 - .L_14818)
.L_14818:
        /*011c*/ 	.word	0x00000000
        /*0120*/ 	.short	0x0004
        /*0122*/ 	.short	0x0020
        /*0124*/ 	.byte	0x00, 0xf5, 0x21, 0x00


	//----- nvinfo : EIATTR_KPARAM_INFO
	.align		4
.L_14819:
        /*0128*/ 	.byte	0x04, 0x17
        /*012a*/ 	.short	(.L_14821 - .L_14820)
.L_14820:
        /*012c*/ 	.word	0x00000000
        /*0130*/ 	.short	0x0003
        /*0132*/ 	.short	0x0018
        /*0134*/ 	.byte	0x00, 0xf5, 0x21, 0x00


	//----- nvinfo : EIATTR_KPARAM_INFO
	.align		4
.L_14821:
        /*0138*/ 	.byte	0x04, 0x17
        /*013a*/ 	.short	(.L_14823 - .L_14822)
.L_14822:
        /*013c*/ 	.word	0x00000000
        /*0140*/ 	.short	0x0002
        /*0142*/ 	.short	0x0010
        /*0144*/ 	.byte	0x00, 0xf5, 0x21, 0x00


	//----- nvinfo : EIATTR_KPARAM_INFO
	.align		4
.L_14823:
        /*0148*/ 	.byte	0x04, 0x17
        /*014a*/ 	.short	(.L_14825 - .L_14824)
.L_14824:
        /*014c*/ 	.word	0x00000000
        /*0150*/ 	.short	0x0001
        /*0152*/ 	.short	0x0008
        /*0154*/ 	.byte	0x00, 0xf5, 0x21, 0x00


	//----- nvinfo : EIATTR_KPARAM_INFO
	.align		4
.L_14825:
        /*0158*/ 	.byte	0x04, 0x17
        /*015a*/ 	.short	(.L_14827 - .L_14826)
.L_14826:
        /*015c*/ 	.word	0x00000000
        /*0160*/ 	.short	0x0000
        /*0162*/ 	.short	0x0000
        /*0164*/ 	.byte	0x00, 0xf5, 0x21, 0x00


	//----- nvinfo : EIATTR_SPARSE_MMA_MASK
	.align		4
.L_14827:
        /*0168*/ 	.byte	0x03, 0x50
        /*016a*/ 	.short	0x0000


	//----- nvinfo : EIATTR_MAXREG_COUNT
	.align		4
        /*016c*/ 	.byte	0x03, 0x1b
        /*016e*/ 	.short	0x00ff


	//----- nvinfo : EIATTR_NUM_BARRIERS
	.align		4
        /*0170*/ 	.byte	0x02, 0x4c
        /*0172*/ 	.byte	0x01
	.zero		1


	//----- nvinfo : EIATTR_EXTERNS
	.align		4
        /*0174*/ 	.byte	0x04, 0x0f
        /*0176*/ 	.short	(.L_14829 - .L_14828)


	//   ....[0]....
	.align		4
.L_14828:
        /*0178*/ 	.word	index@(__assertfail)


	//----- nvinfo : EIATTR_MERCURY_ISA_VERSION
	.align		4
.L_14829:
        /*017c*/ 	.byte	0x03, 0x5f
        /*017e*/ 	.short	0x0101


	//----- nvinfo : EIATTR_COOP_GROUP_MASK_REGIDS
	.align		4
        /*0180*/ 	.byte	0x04, 0x29
        /*0182*/ 	.short	(.L_14831 - .L_14830)


	//   ....[0]....
.L_14830:
        /*0184*/ 	.word	0xffffffff


	//   ....[1]....
        /*0188*/ 	.word	0xffffffff


	//   ....[2]....
        /*018c*/ 	.word	0xffffffff


	//   ....[3]....
        /*0190*/ 	.word	0xffffffff


	//   ....[4]....
        /*0194*/ 	.word	0xffffffff


	//   ....[5]....
        /*0198*/ 	.word	0xffffffff


	//   ....[6]....
        /*019c*/ 	.word	0xffffffff


	//   ....[7]....
        /*01a0*/ 	.word	0xffffffff


	//   ....[8]....
        /*01a4*/ 	.word	0xffffffff


	//   ....[9]....
        /*01a8*/ 	.word	0xffffffff


	//   ....[10]....
        /*01ac*/ 	.word	0xffffffff


	//   ....[11]....
        /*01b0*/ 	.word	0xffffffff


	//   ....[12]....
        /*01b4*/ 	.word	0xffffffff


	//   ....[13]....
        /*01b8*/ 	.word	0xffffffff


	//   ....[14]....
        /*01bc*/ 	.word	0xffffffff


	//   ....[15]....
        /*01c0*/ 	.word	0x0500000f


	//   ....[16]....
        /*01c4*/ 	.word	0x0500000f


	//   ....[17]....
        /*01c8*/ 	.word	0x0500000f


	//   ....[18]....
        /*01cc*/ 	.word	0x0500000f


	//----- nvinfo : EIATTR_COOP_GROUP_INSTR_OFFSETS
	.align		4
.L_14831:
        /*01d0*/ 	.byte	0x04, 0x28
        /*01d2*/ 	.short	(.L_14833 - .L_14832)


	//   ....[0]....
.L_14832:
        /*01d4*/ 	.word	0x000003d0


	//   ....[1]....
        /*01d8*/ 	.word	0x000003f0


	//   ....[2]....
        /*01dc*/ 	.word	0x00000410


	//   ....[3]....
        /*01e0*/ 	.word	0x00000430


	//   ....[4]....
        /*01e4*/ 	.word	0x00000540


	//   ....[5]....
        /*01e8*/ 	.word	0x00000560


	//   ....[6]....
        /*01ec*/ 	.word	0x00000580


	//   ....[7]....
        /*01f0*/ 	.word	0x000013d0


	//   ....[8]....
        /*01f4*/ 	.word	0x00001400


	//   ....[9]....
        /*01f8*/ 	.word	0x00001420


	//   ....[10]....
        /*01fc*/ 	.word	0x00001440


	//   ....[11]....
        /*0200*/ 	.word	0x00001460


	//   ....[12]....
        /*0204*/ 	.word	0x000014b0


	//   ....[13]....
        /*0208*/ 	.word	0x000014d0


	//   ....[14]....
        /*020c*/ 	.word	0x000014f0


	//   ....[15]....
        /*0210*/ 	.word	0x000022c0


	//   ....[16]....
        /*0214*/ 	.word	0x00002320


	//   ....[17]....
        /*0218*/ 	.word	0x00002380


	//   ....[18]....
        /*021c*/ 	.word	0x000023e0


	//----- nvinfo : EIATTR_VRC_CTA_INIT_COUNT
	.align		4
.L_14833:
        /*0220*/ 	.byte	0x02, 0x4a
	.zero		1
	.zero		1


	//----- nvinfo : EIATTR_SYSCALL_OFFSETS
	.align		4
        /*0224*/ 	.byte	0x04, 0x46
        /*0226*/ 	.short	(.L_14835 - .L_14834)


	//   ....[0]....
.L_14834:
        /*0228*/ 	.word	0x00000330


	//----- nvinfo : EIATTR_EXIT_INSTR_OFFSETS
	.align		4
.L_14835:
        /*022c*/ 	.byte	0x04, 0x1c
        /*022e*/ 	.short	(.L_14837 - .L_14836)


	//   ....[0]....
.L_14836:
        /*0230*/ 	.word	0x000000d0


	//   ....[1]....
        /*0234*/ 	.word	0x00002140


	//   ....[2]....
        /*0238*/ 	.word	0x00002170


	//   ....[3]....
        /*023c*/ 	.word	0x00002270


	//----- nvinfo : EIATTR_CRS_STACK_SIZE
	.align		4
.L_14837:
        /*0240*/ 	.byte	0x04, 0x1e
        /*0242*/ 	.short	(.L_14839 - .L_14838)
.L_14838:
        /*0244*/ 	.word	0x00000000


	//----- nvinfo : EIATTR_CBANK_PARAM_SIZE
	.align		4
.L_14839:
        /*0248*/ 	.byte	0x03, 0x19
        /*024a*/ 	.short	0x008c


	//----- nvinfo : EIATTR_PARAM_CBANK
	.align		4
        /*024c*/ 	.byte	0x04, 0x0a
        /*024e*/ 	.short	(.L_14841 - .L_14840)
	.align		4
.L_14840:
        /*0250*/ 	.word	index@(.nv.constant0._ZN4vllm25paged_attention_v2_kernelI13__nv_bfloat16hLi32ELi16ELi128ELNS_18Fp8KVCacheDataTypeE1ELb0ELi512EEEvPfS3_PT_PKS4_PKT0_SA_ifPKiSC_iPKfiiiSE_SE_iiiii)
        /*0254*/ 	.short	0x0380
        /*0256*/ 	.short	0x008c


	//----- nvinfo : EIATTR_SW_WAR
	.align		4
.L_14841:
        /*0258*/ 	.byte	0x04, 0x36
        /*025a*/ 	.short	(.L_14843 - .L_14842)
.L_14842:
        /*025c*/ 	.word	0x00000008
.L_14843:


//--------------------- .nv.info._ZN4vllm25paged_attention_v2_kernelI13__nv_bfloat16hLi256ELi16ELi128ELNS_18Fp8KVCacheDataTypeE1ELb1ELi512EEEvPfS3_PT_PKS4_PKT0_SA_ifPKiSC_iPKfiiiSE_SE_iiiii --------------------------
	.section	.nv.info._ZN4vllm25paged_attention_v2_kernelI13__nv_bfloat16hLi256ELi16ELi128ELNS_18Fp8KVCacheDataTypeE1ELb1ELi512EEEvPfS3_PT_PKS4_PKT0_SA_ifPKiSC_iPKfiiiSE_SE_iiiii,"",@"SHT_CUDA_INFO"
	.sectionflags	@""
	.align	4


	//----- nvinfo : EIATTR_CUDA_API_VERSION
	.align		4
        /*0000*/ 	.byte	0x04, 0x37
        /*0002*/ 	.short	(.L_14845 - .L_14844)
.L_14844:
        /*0004*/ 	.word	0x00000082


	//----- nvinfo : EIATTR_KPARAM_INFO
	.align		4
.L_14845:
        /*0008*/ 	.byte	0x04, 0x17
        /*000a*/ 	.short	(.L_14847 - .L_14846)
.L_14846:
        /*000c*/ 	.word	0x00000000
        /*0010*/ 	.short	0x0015
        /*0012*/ 	.short	0x0088
        /*0014*/ 	.byte	0x00, 0xf0, 0x11, 0x00


	//----- nvinfo : EIATTR_KPARAM_INFO
	.align		4
.L_14847:
        /*0018*/ 	.byte	0x04, 0x17
        /*001a*/ 	.short	(.L_14849 - .L_14848)
.L_14848:
        /*001c*/ 	.word	0x00000000
        /*0020*/ 	.short	0x0014
        /*0022*/ 	.short	0x0084
        /*0024*/ 	.byte	0x00, 0xf0, 0x11, 0x00


	//----- nvinfo : EIATTR_KPARAM_INFO
	.align		4
.L_14849:
        /*0028*/ 	.byte	0x04, 0x17
        /*002a*/ 	.short	(.L_14851 - .L_14850)
.L_14850:
        /*002c*/ 	.word	0x00000000
        /*0030*/ 	.short	0x0013
        /*0032*/ 	.short	0x0080
        /*0034*/ 	.byte	0x00, 0xf0, 0x11, 0x00


	//----- nvinfo : EIATTR_KPARAM_INFO
	.align		4
.L_14851:
        /*0038*/ 	.byte	0x04, 0x17
        /*003a*/ 	.short	(.L_14853 - .L_14852)
.L_14852:
        /*003c*/ 	.word	0x00000000
        /*0040*/ 	.short	0x0012
        /*0042*/ 	.short	0x007c
        /*0044*/ 	.byte	0x00, 0xf0, 0x11, 0x00


	//----- nvinfo : EIATTR_KPARAM_INFO
	.align		4
.L_14853:
        /*0048*/ 	.byte	0x04, 0x17
        /*004a*/ 	.short	(.L_14855 - .L_14854)
.L_14854:
        /*004c*/ 	.word	0x00000000
        /*0050*/ 	.short	0x0011
        /*0052*/ 	.short	0x0078
        /*0054*/ 	.byte	0x00, 0xf0, 0x11, 0x00


	//----- nvinfo : EIATTR_KPARAM_INFO
	.align		4
.L_14855:
        /*0058*/ 	.byte	0x04, 0x17
        /*005a*/ 	.short	(.L_14857 - .L_14856)
.L_14856:
        /*005c*/ 	.word	0x00000000
        /*0060*/ 	.short	0x0010
        /*0062*/ 	.short	0x0070
        /*0064*/ 	.byte	0x00, 0xf5, 0x21, 0x00


	//----- nvinfo : EIATTR_KPARAM_INFO
	.align		4
.L_14857:
        /*0068*/ 	.byte	0x04, 0x17
        /*006a*/ 	.short	(.L_14859 - .L_14858)
.L_14858:
        /*006c*/ 	.word	0x00000000
        /*0070*/ 	.short	0x000f
        /*0072*/ 	.short	0x0068
        /*0074*/ 	.byte	0x00, 0xf5, 0x21, 0x00


	//----- nvinfo : EIATTR_KPARAM_INFO
	.align		4
.L_14859:
        /*0078*/ 	.byte	0x04, 0x17
        /*007a*/ 	.short	(.L_14861 - .L_14860)
.L_14860:
        /*007c*/ 	.word	0x00000000
        /*0080*/ 	.short	0x000e
        /*0082*/ 	.short	0x0060
        /*0084*/ 	.byte	0x00, 0xf0, 0x11, 0x00


	//----- nvinfo : EIATTR_KPARAM_INFO
	.align		4
.L_14861:
        /*0088*/ 	.byte	0x04, 0x17
        /*008a*/ 	.short	(.L_14863 - .L_14862)
.L_14862:
        /*008c*/ 	.word	0x00000000
        /*0090*/ 	.short	0x000d
        /*0092*/ 	.short	0x005c
        /*0094*/ 	.byte	0x00, 0xf0, 0x11, 0x00


	//----- nvinfo : EIATTR_KPARAM_INFO
	.align		4
.L_14863:
        /*0098*/ 	.byte	0x04, 0x17
        /*009a*/ 	.short	(.L_14865 - .L_14864)
.L_14864:
        /*009c*/ 	.word	0x00000000
        /*00a0*/ 	.short	0x000c
        /*00a2*/ 	.short	0x0058
        /*00a4*/ 	.byte	0x00, 0xf0, 0x11, 0x00


	//----- nvinfo : EIATTR_KPARAM_INFO
	.align		4
.L_14865:
        /*00a8*/ 	.byte	0x04, 0x17
        /*00aa*/ 	.short	(.L_14867 - .L_14866)
.L_14866:
        /*00ac*/ 	.word	0x00000000
        /*00b0*/ 	.short	0x000b
        /*00b2*/ 	.short	0x0050
        /*00b4*/ 	.byte	0x00, 0xf5, 0x21, 0x00


	//----- nvinfo : EIATTR_KPARAM_INFO
	.align		4
.L_14867:
        /*00b8*/ 	.byte	0x04, 0x17
        /*00ba*/ 	.short	(.L_14869 - .L_14868)
.L_14868:
        /*00bc*/ 	.word	0x00000000
        /*00c0*/ 	.short	0x000a
        /*00c2*/ 	.short	0x0048
        /*00c4*/ 	.byte	0x00, 0xf0, 0x11, 0x00


	//----- nvinfo : EIATTR_KPARAM_INFO
	.align		4
.L_14869:
        /*00c8*/ 	.byte	0x04, 0x17
        /*00ca*/ 	.short	(.L_14871 - .L_14870)
.L_14870:
        /*00cc*/ 	.word	0x00000000
        /*00d0*/ 	.short	0x0009
        /*00d2*/ 	.short	0x0040
        /*00d4*/ 	.byte	0x00, 0xf5, 0x21, 0x00


	//----- nvinfo : EIATTR_KPARAM_INFO
	.align		4
.L_14871:
        /*00d8*/ 	.byte	0x04, 0x17
        /*00da*/ 	.short	(.L_14873 - .L_14872)
.L_14872:
        /*00dc*/ 	.word	0x00000000
        /*00e0*/ 	.short	0x0008
        /*00e2*/ 	.short	0x0038
        /*00e4*/ 	.byte	0x00, 0xf5, 0x21, 0x00


	//----- nvinfo : EIATTR_KPARAM_INFO
	.align		4
.L_14873:
        /*00e8*/ 	.byte	0x04, 0x17
        /*00ea*/ 	.short	(.L_14875 - .L_14874)
.L_14874:
        /*00ec*/ 	.word	0x00000000
        /*00f0*/ 	.short	0x0007
        /*00f2*/ 	.short	0x0034
        /*00f4*/ 	.byte	0x00, 0xf0, 0x11, 0x00


	//----- nvinfo : EIATTR_KPARAM_INFO
	.align		4
.L_14875:
        /*00f8*/ 	.byte	0x04, 0x17
        /*00fa*/ 	.short	(.L_14877 - .L_14876)
.L_14876:
        /*00fc*/ 	.word	0x00000000
        /*0100*/ 	.short	0x0006
        /*0102*/ 	.short	0x0030
        /*0104*/ 	.byte	0x00, 0xf0, 0x11, 0x00


	//----- nvinfo : EIATTR_KPARAM_INFO
	.align		4
.L_14877:
        /*0108*/ 	.byte	0x04, 0x17
        /*010a*/ 	.short	(.L_14879 - .L_14878)
.L_14878:
        /*010c*/ 	.word	0x00000000
        /*0110*/ 	.short	0x0005
        /*0112*/ 	.short	0x0028
        /*0114*/ 	.byte	0x00, 0xf5, 0x21, 0x00


	//----- nvinfo : EIATTR_KPARAM_INFO
	.align		4
.L_14879:
        /*0118*/ 	.byte	0x04, 0x17
        /*011a*/ 	.short	(.L_14881 - .L_14880)
.L_14880:
        /*011c*/ 	.word	0x00000000
        /*0120*/ 	.short	0x0004
        /*0122*/ 	.short	0x0020
        /*0124*/ 	.byte	0x00, 0xf5, 0x21, 0x00


	//----- nvinfo : EIATTR_KPARAM_INFO
	.align		4
.L_14881:
        /*0128*/ 	.byte	0x04, 0x17
        /*012a*/ 	.short	(.L_14883 - .L_14882)
.L_14882:
        /*012c*/ 	.word	0x00000000
        /*0130*/ 	.short	0x0003
        /*0132*/ 	.short	0x0018
        /*0134*/ 	.byte	0x00, 0xf5, 0x21, 0x00


	//----- nvinfo : EIATTR_KPARAM_INFO
	.align		4
.L_14883:
        /*0138*/ 	.byte	0x04, 0x17
        /*013a*/ 	.short	(.L_14885 - .L_14884)
.L_14884:
        /*013c*/ 	.word	0x00000000
        /*0140*/ 	.short	0x0002
        /*0142*/ 	.short	0x0010
        /*0144*/ 	.byte	0x00, 0xf5, 0x21, 0x00


	//----- nvinfo : EIATTR_KPARAM_INFO
	.align		4
.L_14885:
        /*0148*/ 	.byte	0x04, 0x17
        /*014a*/ 	.short	(.L_14887 - .L_14886)
.L_14886:
        /*014c*/ 	.word	0x00000000
        /*0150*/ 	.short	0x0001
        /*0152*/ 	.short	0x0008
        /*0154*/ 	.byte	0x00, 0xf5, 0x21, 0x00


	//----- nvinfo : EIATTR_KPARAM_INFO
	.align		4
.L_14887:
        /*0158*/ 	.byte	0x04, 0x17
        /*015a*/ 	.short	(.L_14889 - .L_14888)
.L_14888:
        /*015c*/ 	.word	0x00000000
        /*0160*/ 	.short	0x0000
        /*0162*/ 	.short	0x0000
        /*0164*/ 	.byte	0x00, 0xf5, 0x21, 0x00


	//----- nvinfo : EIATTR_SPARSE_MMA_MASK
	.align		4
.L_14889:
        /*0168*/ 	.byte	0x03, 0x50
        /*016a*/ 	.short	0x0000


	//----- nvinfo : EIATTR_MAXREG_COUNT
	.align		4
        /*016c*/ 	.byte	0x03, 0x1b
        /*016e*/ 	.short	0x00ff


	//----- nvinfo : EIATTR_NUM_BARRIERS
	.align		4
        /*0170*/ 	.byte	0x02, 0x4c
        /*0172*/ 	.byte	0x01
	.zero		1


	//----- nvinfo : EIATTR_EXTERNS
	.align		4
        /*0174*/ 	.byte	0x04, 0x0f
        /*0176*/ 	.short	(.L_14891 - .L_14890)


	//   ....[0]....
	.align		4
.L_14890:
        /*0178*/ 	.word	index@(__assertfail)


	//----- nvinfo : EIATTR_MERCURY_ISA_VERSION
	.align		4
.L_14891:
        /*017c*/ 	.byte	0x03, 0x5f
        /*017e*/ 	.short	0x0101


	//----- nvinfo : EIATTR_COOP_GROUP_MASK_REGIDS
	.align		4
        /*0180*/ 	.byte	0x04, 0x29
        /*0182*/ 	.short	(.L_14893 - .L_14892)


	//   ....[0]....
.L_14892:
        /*0184*/ 	.word	0xffffffff


	//   ....[1]....
        /*0188*/ 	.word	0xffffffff


	//   ....[2]....
        /*018c*/ 	.word	0xffffffff


	//   ....[3]....
        /*0190*/ 	.word	0xffffffff


	//   ....[4]....
        /*0194*/ 	.word	0xffffffff


	//   ....[5]....
        /*0198*/ 	.word	0xffffffff


	//   ....[6]....
        /*019c*/ 	.word	0xffffffff


	//   ....[7]....
        /*01a0*/ 	.word	0xffffffff


	//   ....[8]....
        /*01a4*/ 	.word	0xffffffff


	//   ....[9]....
        /*01a8*/ 	.word	0xffffffff


	//   ....[10]....
        /*01ac*/ 	.word	0xffffffff


	//   ....[11]....
        /*01b0*/ 	.word	0xffffffff


	//   ....[12]....
        /*01b4*/ 	.word	0xffffffff


	//   ....[13]....
        /*01b8*/ 	.word	0xffffffff


	//   ....[14]....
        /*01bc*/ 	.word	0xffffffff


	//   ....[15]....
        /*01c0*/ 	.word	0x0500000f


	//   ....[16]....
        /*01c4*/ 	.word	0x0500000f


	//   ....[17]....
        /*01c8*/ 	.word	0x0500000f


	//   ....[18]....
        /*01cc*/ 	.word	0x0500000f


	//   ....[19]....
        /*01d0*/ 	.word	0x0500000f


	//   ....[20]....
        /*01d4*/ 	.word	0x0500000f


	//   ....[21]....
        /*01d8*/ 	.word	0x0500000f


	//   ....[22]....
        /*01dc*/ 	.word	0x0500000f


	//   ....[23]....
        /*01e0*/ 	.word	0x0500000f


	//   ....[24]....
        /*01e4*/ 	.word	0x0500000f


	//   ....[25]....
        /*01e8*/ 	.word	0x0500000f


	//   ....[26]....
        /*01ec*/ 	.word	0x0500000f


	//   ....[27]....
        /*01f0*/ 	.word	0x0500000f


	//   ....[28]....
        /*01f4*/ 	.word	0x0500000f


	//   ....[29]....
        /*01f8*/ 	.word	0x0500000f


	//   ....[30]....
        /*01fc*/ 	.word	0x0500000f


	//   ....[31]....
        /*0200*/ 	.word	0x0500000f


	//   ....[32]....
        /*0204*/ 	.word	0x0500000f


	//   ....[33]....
        /*0208*/ 	.word	0x0500000f


	//   ....[34]....
        /*020c*/ 	.word	0x0500000f


	//----- nvinfo : EIATTR_COOP_GROUP_INSTR_OFFSETS
	.align		4
.L_14893:
        /*0210*/ 	.byte	0x04, 0x28
        /*0212*/ 	.short	(.L_14895 - .L_14894)


	//   ....[0]....
.L_14894:
        /*0214*/ 	.word	0x00000b90


	//   ....[1]....
        /*0218*/ 	.word	0x00000bb0


	//   ....[2]....
        /*021c*/ 	.word	0x00000bd0


	//   ....[3]....
        /*0220*/ 	.word	0x00000bf0


	//   ....[4]....
        /*0224*/ 	.word	0x00000d00


	//   ....[5]....
        /*0228*/ 	.word	0x00000d20


	//   ....[6]....
        /*022c*/ 	.word	0x00000d40


	//   ....[7]....
        /*0230*/ 	.word	0x00001b90


	//   ....[8]....
        /*0234*/ 	.word	0x00001be0


	//   ....[9]....
        /*0238*/ 	.word	0x00001c00


	//   ....[10]....
        /*023c*/ 	.word	0x00001c20


	//   ....[11]....
        /*0240*/ 	.word	0x00001c40


	//   ....[12]....
        /*0244*/ 	.word	0x00001c90


	//   ....[13]....
        /*0248*/ 	.word	0x00001cb0


	//   ....[14]....
        /*024c*/ 	.word	0x00001cd0


	//   ....[15]....
        /*0250*/ 	.word	0x00003a70


	//   ....[16]....
        /*0254*/ 	.word	0x00003ad0


	//   ....[17]....
        /*0258*/ 	.word	0x00003b30


	//   ....[18]....
        /*025c*/ 	.word	0x00003b90


	//   ....[19]....
        /*0260*/ 	.word	0x00003c10


	//   ....[20]....
        /*0264*/ 	.word	0x00003c50


	//   ....[21]....
        /*0268*/ 	.word	0x00003ca0


	//   ....[22]....
        /*026c*/ 	.word	0x00003cf0


	//   ....[23]....
        /*0270*/ 	.word	0x00003d40


	//   ....[24]....
        /*0274*/ 	.word	0x00003d90


	//   ....[25]....
        /*0278*/ 	.word	0x00003de0


	//   ....[26]....
        /*027c*/ 	.word	0x00003e30


	//   ....[27]....
        /*0280*/ 	.word	0x00003e80


	//   ....[28]....
        /*0284*/ 	.word	0x00003ed0


	//   ....[29]....
        /*0288*/ 	.word	0x00003f20


	//   ....[30]....
        /*028c*/ 	.word	0x00003f70


	//   ....[31]....
        /*0290*/ 	.word	0x00003fc0


	//   ....[32]....
        /*0294*/ 	.word	0x00004010


	//   ....[33]....
        /*0298*/ 	.word	0x00004060


	//   ....[34]....
        /*029c*/ 	.word	0x000040b0


	//----- nvinfo : EIATTR_VRC_CTA_INIT_COUNT
	.align		4
.L_14895:
        /*02a0*/ 	.byte	0x02, 0x4a
	.zero		1
	.zero		1


	//----- nvinfo : EIATTR_SYSCALL_OFFSETS
	.align		4
        /*02a4*/ 	.byte	0x04, 0x46
        /*02a6*/ 	.short	(.L_14897 - .L_14896)


	//   ....[0]....
.L_14896:
        /*02a8*/ 	.word	0x00002ba0


	//   ....[1]....
        /*02ac*/ 	.word	0x00003a10


	//----- nvinfo : EIATTR_EXIT_INSTR_OFFSETS
	.align		4
.L_14897:
        /*02b0*/ 	.byte	0x04, 0x1c
        /*02b2*/ 	.short	(.L_14899 - .L_14898)


	//   ....[0]....
.L_14898:
        /*02b4*/ 	.word	0x00000090


	//   ....[1]....
        /*02b8*/ 	.word	0x00003650


	//   ....[2]....
        /*02bc*/ 	.word	0x00003680


	//   ....[3]....
        /*02c0*/ 	.word	0x00003910


	//   ....[4]....
        /*02c4*/ 	.word	0x00003a20


	//----- nvinfo : EIATTR_CRS_STACK_SIZE
	.align		4
.L_14899:
        /*02c8*/ 	.byte	0x04, 0x1e
        /*02ca*/ 	.short	(.L_14901 - .L_14900)
.L_14900:
        /*02cc*/ 	.word	0x00000000


	//----- nvinfo : EIATTR_CBANK_PARAM_SIZE
	.align		4
.L_14901:
        /*02d0*/ 	.byte	0x03, 0x19
        /*02d2*/ 	.short	0x008c


	//----- nvinfo : EIATTR_PARAM_CBANK
	.align		4
        /*02d4*/ 	.byte	0x04, 0x0a
        /*02d6*/ 	.short	(.L_14903 - .L_14902)
	.align		4
.L_14902:
        /*02d8*/ 	.word	index@(.nv.constant0._ZN4vllm25paged_attention_v2_kernelI13__nv_bfloat16hLi256ELi16ELi128ELNS_18Fp8KVCacheDataTypeE1ELb1ELi512EEEvPfS3_PT_PKS4_PKT0_SA_ifPKiSC_iPKfiiiSE_SE_iiiii)
        /*02dc*/ 	.short	0x0380
        /*02de*/ 	.short	0x008c


	//----- nvinfo : EIATTR_SW_WAR
	.align		4
.L_14903:
        /*02e0*/ 	.byte	0x04, 0x36
        /*02e2*/ 	.short	(.L_14905 - .L_14904)
.L_14904:
        /*02e4*/ 	.word	0x00000008
.L_14905:


//--------------------- .nv.info._ZN4vllm25paged_attention_v2_kernelI13__nv_bfloat16hLi192ELi16ELi128ELNS_18Fp8KVCacheDataTypeE1ELb1ELi512EEEvPfS3_PT_PKS4_PKT0_SA_ifPKiSC_iPKfiiiSE_SE_iiiii --------------------------
	.section	.nv.info._ZN4vllm25paged_attention_v2_kernelI13__nv_bfloat16hLi192ELi16ELi128ELNS_18Fp8KVCacheDataTypeE1ELb1ELi512EEEvPfS3_PT_PKS4_PKT0_SA_ifPKiSC_iPKfiiiSE_SE_iiiii,"",@"SHT_CUDA_INFO"
	.sectionflags	@""
	.align	4


	//----- nvinfo : EIATTR_CUDA_API_VERSION
	.align		4
        /*0000*/ 	.byte	0x04, 0x37
        /*0002*/ 	.short	(.L_14907 - .L_14906)
.L_14906:
        /*0004*/ 	.word	0x00000082


	//----- nvinfo : EIATTR_KPARAM_INFO
	.align		4
.L_14907:
        /*0008*/ 	.byte	0x04, 0x17
        /*000a*/ 	.short	(.L_14909 - .L_14908)
.L_14908:
        /*000c*/ 	.word	0x00000000
        /*0010*/ 	.short	0x0015
        /*0012*/ 	.short	0x0088
        /*0014*/ 	.byte	0x00, 0xf0, 0x11, 0x00


	//----- nvinfo : EIATTR_KPARAM_INFO
	.align		4
.L_14909:
        /*0018*/ 	.byte	0x04, 0x17
        /*001a*/ 	.short	(.L_14911 - .L_14910)
.L_14910:
        /*001c*/ 	.word	0x00000000
        /*0020*/ 	.short	0x0014
        /*0022*/ 	.short	0x0084
        /*0024*/ 	.byte	0x00, 0xf0, 0x11, 0x00


	//----- nvinfo : EIATTR_KPARAM_INFO
	.align		4
.L_14911:
        /*0028*/ 	.byte	0x04, 0x17
        /*002a*/ 	.short	(.L_14913 - .L_14912)
.L_14912:
        /*002c*/ 	.word	0x00000000
        /*0030*/ 	.short	0x0013
        /*0032*/ 	.short	0x0080
        /*0034*/ 	.byte	0x00, 0xf0, 0x11, 0x00


	//----- nvinfo : EIATTR_KPARAM_INFO
	.align		4
.L_14913:
        /*0038*/ 	.byte	0x04, 0x17
        /*003a*/ 	.short	(.L_14915 - .L_14914)
.L_14914:
        /*003c*/ 	.word	0x00000000
        /*0040*/ 	.short	0x0012
        /*0042*/ 	.short	0x007c
        /*0044*/ 	.byte	0x00, 0xf0, 0x11, 0x00


	//----- nvinfo : EIATTR_KPARAM_INFO
	.align		4
.L_14915:
        /*0048*/ 	.byte	0x04, 0x17
        /*004a*/ 	.short	(.L_14917 - .L_14916)
.L_14916:
        /*004c*/ 	.word	0x00000000
        /*0050*/ 	.short	0x0011
        /*0052*/ 	.short	0x0078
        /*0054*/ 	.byte	0x00, 0xf0, 0x11, 0x00


	//----- nvinfo : EIATTR_KPARAM_INFO
	.align		4
.L_14917:
        /*0058*/ 	.byte	0x04, 0x17
        /*005a*/ 	.short	(.L_14919 - .L_14918)
.L_14918:
        /*005c*/ 	.word	0x00000000
        /*0060*/ 	.short	0x0010
        /*0062*/ 	.short	0x0070
        /*0064*/ 	.byte	0x00, 0xf5, 0x21, 0x00


	//----- nvinfo : EIATTR_KPARAM_INFO
	.align		4
.L_14919:
        /*0068*/ 	.byte	0x04, 0x17
        /*006a*/ 	.short	(.L_14921 - .L_14920)
.L_14920:
        /*006c*/ 	.word	0x00000000
        /*0070*/ 	.short	0x000f
        /*0072*/ 	.short	0x0068
        /*0074*/ 	.byte	0x00, 0xf5, 0x21, 0x00


	//----- nvinfo : EIATTR_KPARAM_INFO
	.align		4
.L_14921:
        /*0078*/ 	.byte	0x04, 0x17
        /*007a*/ 	.short	(.L_14923 - .L_14922)
.L_14922:
        /*007c*/ 	.word	0x00000000
        /*0080*/ 	.short	0x000e
        /*0082*/ 	.short	0x0060
        /*0084*/ 	.byte	0x00, 0xf0, 0x11, 0x00


	//----- nvinfo : EIATTR_KPARAM_INFO
	.align		4
.L_14923:
        /*0088*/ 	.byte	0x04, 0x17
        /*008a*/ 	.short	(.L_14925 - .L_14924)
.L_14924:
        /*008c*/ 	.word	0x00000000
        /*0090*/ 	.short	0x000d
        /*0092*/ 	.short	0x005c
        /*0094*/ 	.byte	0x00, 0xf0, 0x11, 0x00


	//----- nvinfo : EIATTR_KPARAM_INFO
	.align		4
.L_14925:
        /*0098*/ 	.byte	0x04, 0x17
        /*009a*/ 	.short	(.L_14927 - .L_14926)
.L_14926:
        /*009c*/ 	.word	0x00000000
        /*00a0*/ 	.short	0x000c
        /*00a2*/ 	.short	0x0058
        /*00a4*/ 	.byte	0x00, 0xf0, 0x11, 0x00


	//----- nvinfo : EIATTR_KPARAM_INFO
	.align		4
.L_14927:
        /*00a8*/ 	.byte	0x04, 0x17
        /*00aa*/ 	.short	(.L_14929 - .L_14928)
.L_14928:
        /*00ac*/ 	.word	0x00000000
        /*00b0*/ 	.short	0x000b
        /*00b2*/ 	.short	0x0050
        /*00b4*/ 	.byte	0x00, 0xf5, 0x21, 0x00


	//----- nvinfo : EIATTR_KPARAM_INFO
	.align		4
.L_14929:
        /*00b8*/ 	.byte	0x04, 0x17
        /*00ba*/ 	.short	(.L_14931 - .L_14930)
.L_14930:
        /*00bc*/ 	.word	0x00000000
        /*00c0*/ 	.short	0x000a
        /*00c2*/ 	.short	0x0048
        /*00c4*/ 	.byte	0x00, 0xf0, 0x11, 0x00


	//----- nvinfo : EIATTR_KPARAM_INFO
	.align		4
.L_14931:
        /*00c8*/ 	.byte	0x04, 0x17
        /*00ca*/ 	.short	(.L_14933 - .L_14932)
.L_14932:
        /*00cc*/ 	.word	0x00000000
        /*00d0*/ 	.short	0x0009
        /*00d2*/ 	.short	0x0040
        /*00d4*/ 	.byte	0x00, 0xf5, 0x21, 0x00


	//----- nvinfo : EIATTR_KPARAM_INFO
	.align		4
.L_14933:
        /*00d8*/ 	.byte	0x04, 0x17
        /*00da*/ 	.short	(.L_14935 - .L_14934)
.L_14934:
        /*00dc*/ 	.word	0x00000000
        /*00e0*/ 	.short	0x0008
        /*00e2*/ 	.short	0x0038
        /*00e4*/ 	.byte	0x00, 0xf5, 0x21, 0x00


	//----- nvinfo : EIATTR_KPARAM_INFO
	.align		4
.L_14935:
        /*00e8*/ 	.byte	0x04, 0x17
        /*00ea*/ 	.short	(.L_14937 - .L_14936)
.L_14936:
        /*00ec*/ 	.word	0x00000000
        /*00f0*/ 	.short	0x0007
        /*00f2*/ 	.short	0x0034
        /*00f4*/ 	.byte	0x00, 0xf0, 0x11, 0x00


	//----- nvinfo : EIATTR_KPARAM_INFO
	.align		4
.L_14937:
        /*00f8*/ 	.byte	0x04, 0x17
        /*00fa*/ 	.short	(.L_14939 - .L_14938)
.L_14938:
        /*00fc*/ 	.word	0x00000000
        /*0100*/ 	.short	0x0006
        /*0102*/ 	.short	0x0030
        /*0104*/ 	.byte	0x00, 0xf0, 0x11, 0x00


	//----- nvinfo : EIATTR_KPARAM_INFO
	.align		4
.L_14939:
        /*0108*/ 	.byte	0x04, 0x17
        /*010a*/ 	.short	(.L_14941 - .L_14940)
.L_14940:
        /*010c*/ 	.word	0x00000000
        /*0110*/ 	.short	0x0005
        /*0112*/ 	.short	0x0028
        /*0114*/ 	.byte	0x00, 0xf5, 0x21, 0x00


	//----- nvinfo : EIATTR_KPARAM_INFO
	.align		4
.L_14941:
        /*0118*/ 	.byte	0x04, 0x17
        /*011a*/ 	.short	(.L_14943 - .L_14942)
.L_14942:
        /*011c*/ 	.word	0x00000000
        /*0120*/ 	.short	0x0004
        /*0122*/ 	.short	0x0020
        /*0124*/ 	.byte	0x00, 0xf5, 0x21, 0x00


	//----- nvinfo : EIATTR_KPARAM_INFO
	.align		4
.L_14943:
        /*0128*/ 	.byte	0x04, 0x17
        /*012a*/ 	.short	(.L_14945 - .L_14944)
.L_14944:
        /*012c*/ 	.word	0x00000000
        /*0130*/ 	.short	0x0003
        /*0132*/ 	.short	0x0018
        /*0134*/ 	.byte	0x00, 0xf5, 0x21, 0x00


	//----- nvinfo : EIATTR_KPARAM_INFO
	.align		4
.L_14945:
        /*0138*/ 	.byte	0x04, 0x17
        /*013a*/ 	.short	(.L_14947 - .L_14946)
.L_14946:
        /*013c*/ 	.word	0x00000000
        /*0140*/ 	.short	0x0002
        /*0142*/ 	.short	0x0010
        /*0144*/ 	.byte	0x00, 0xf5, 0x21, 0x00


	//----- nvinfo : EIATTR_KPARAM_INFO
	.align		4
.L_14947:
        /*0148*/ 	.byte	0x04, 0x17
        /*014a*/ 	.short	(.L_14949 - .L_14948)
.L_14948:
        /*014c*/ 	.word	0x00000000
        /*0150*/ 	.short	0x0001
        /*0152*/ 	.short	0x0008
        /*0154*/ 	.byte	0x00, 0xf5, 0x21, 0x00


	//----- nvinfo : EIATTR_KPARAM_INFO
	.align		4
.L_14949:
        /*0158*/ 	.byte	0x04, 0x17
        /*015a*/ 	.short	(.L_14951 - .L_14950)
.L_14950:
        /*015c*/ 	.word	0x00000000
        /*0160*/ 	.short	0x0000
        /*0162*/ 	.short	0x0000
        /*0164*/ 	.byte	0x00, 0xf5, 0x21, 0x00


	//----- nvinfo : EIATTR_SPARSE_MMA_MASK
	.align		4
.L_14951:
        /*0168*/ 	.byte	0x03, 0x50
        /*016a*/ 	.short	0x0000


	//----- nvinfo : EIATTR_MAXREG_COUNT
	.align		4
        /*016c*/ 	.byte	0x03, 0x1b
        /*016e*/ 	.short	0x00ff


	//----- nvinfo : EIATTR_NUM_BARRIERS
	.align		4
        /*0170*/ 	.byte	0x02, 0x4c
        /*0172*/ 	.byte	0x01
	.zero		1


	//----- nvinfo : EIATTR_EXTERNS
	.align		4
        /*0174*/ 	.byte	0x04, 0x0f
        /*0176*/ 	.short	(.L_14953 - .L_14952)


	//   ....[0]....
	.align		4
.L_14952:
        /*0178*/ 	.word	index@(__assertfail)


	//----- nvinfo : EIATTR_MERCURY_ISA_VERSION
	.align		4
.L_14953:
        /*017c*/ 	.byte	0x03, 0x5f
        /*017e*/ 	.short	0x0101


	//----- nvinfo : EIATTR_COOP_GROUP_MASK_REGIDS
	.align		4
        /*0180*/ 	.byte	0x04, 0x29
        /*0182*/ 	.short	(.L_14955 - .L_14954)


	//   ....[0]....
.L_14954:
        /*0184*/ 	.word	0xffffffff


	//   ....[1]....
        /*0188*/ 	.word	0xffffffff


	//   ....[2]....
        /*018c*/ 	.word	0xffffffff


	//   ....[3]....
        /*0190*/ 	.word	0xffffffff


	//   ....[4]....
        /*0194*/ 	.word	0xffffffff


	//   ....[5]....
        /*0198*/ 	.word	0xffffffff


	//   ....[6]....
        /*019c*/ 	.word	0xffffffff


	//   ....[7]....
        /*01a0*/ 	.word	0xffffffff


	//   ....[8]....
        /*01a4*/ 	.word	0xffffffff


	//   ....[9]....
        /*01a8*/ 	.word	0xffffffff


	//   ....[10]....
        /*01ac*/ 	.word	0xffffffff


	//   ....[11]....
        /*01b0*/ 	.word	0xffffffff


	//   ....[12]....
        /*01b4*/ 	.word	0xffffffff


	//   ....[13]....
        /*01b8*/ 	.word	0xffffffff


	//   ....[14]....
        /*01bc*/ 	.word	0xffffffff


	//   ....[15]....
        /*01c0*/ 	.word	0x0500000f


	//   ....[16]....
        /*01c4*/ 	.word	0x0500000f


	//   ....[17]....
        /*01c8*/ 	.word	0x0500000f


	//   ....[18]....
        /*01cc*/ 	.word	0x0500000f


	//   ....[19]....
        /*01d0*/ 	.word	0x0500000f


	//   ....[20]....
        /*01d4*/ 	.word	0x0500000f


	//   ....[21]....
        /*01d8*/ 	.word	0x0500000f


	//   ....[22]....
        /*01dc*/ 	.word	0x0500000f


	//   ....[23]....
        /*01e0*/ 	.word	0x0500000f


	//   ....[24]....
        /*01e4*/ 	.word	0x0500000f


	//   ....[25]....
        /*01e8*/ 	.word	0x0500000f


	//   ....[26]....
        /*01ec*/ 	.word	0x0500000f


	//   ....[27]....
        /*01f0*/ 	.word	0x0500000f


	//   ....[28]....
        /*01f4*/ 	.word	0x0500000f


	//   ....[29]....
        /*01f8*/ 	.word	0x0500000f


	//   ....[30]....
        /*01fc*/ 	.word	0x0500000f


	//----- nvinfo : EIATTR_COOP_GROUP_INSTR_OFFSETS
	.align		4
.L_14955:
        /*0200*/ 	.byte	0x04, 0x28
        /*0202*/ 	.short	(.L_14957 - .L_14956)


	//   ....[0]....
.L_14956:
        /*0204*/ 	.word	0x00000b90


	//   ....[1]....
        /*0208*/ 	.word	0x00000bb0


	//   ....[2]....
        /*020c*/ 	.word	0x00000bd0


	//   ....[3]....
        /*0210*/ 	.word	0x00000bf0


	//   ....[4]....
        /*0214*/ 	.word	0x00000d00


	//   ....[5]....
        /*0218*/ 	.word	0x00000d20


	//   ....[6]....
        /*021c*/ 	.word	0x00000d40


	//   ....[7]....
        /*0220*/ 	.word	0x00001b90


	//   ....[8]....
        /*0224*/ 	.word	0x00001be0


	//   ....[9]....
        /*0228*/ 	.word	0x00001c00


	//   ....[10]....
        /*022c*/ 	.word	0x00001c20


	//   ....[11]....
        /*0230*/ 	.word	0x00001c40


	//   ....[12]....
        /*0234*/ 	.word	0x00001c90


	//   ....[13]....
        /*0238*/ 	.word	0x00001cb0


	//   ....[14]....
        /*023c*/ 	.word	0x00001cd0


	//   ....[15]....
        /*0240*/ 	.word	0x00003780


	//   ....[16]....
        /*0244*/ 	.word	0x000037e0


	//   ....[17]....
        /*0248*/ 	.word	0x00003840


	//   ....[18]....
        /*024c*/ 	.word	0x000038a0


	//   ....[19]....
        /*0250*/ 	.word	0x00003920


	//   ....[20]....
        /*0254*/ 	.word	0x00003960


	//   ....[21]....
        /*0258*/ 	.word	0x000039b0


	//   ....[22]....
        /*025c*/ 	.word	0x00003a00


	//   ....[23]....
        /*0260*/ 	.word	0x00003a50


	//   ....[24]....
        /*0264*/ 	.word	0x00003aa0


	//   ....[25]....
        /*0268*/ 	.word	0x00003af0


	//   ....[26]....
        /*026c*/ 	.word	0x00003b40


	//   ....[27]....
        /*0270*/ 	.word	0x00003b90


	//   ....[28]....
        /*0274*/ 	.word	0x00003be0


	//   ....[29]....
        /*0278*/ 	.word	0x00003c30


	//   ....[30]....
        /*027c*/ 	.word	0x00003c80


	//----- nvinfo : EIATTR_VRC_CTA_INIT_COUNT
	.align		4
.L_14957:
        /*0280*/ 	.byte	0x02, 0x4a
	.zero		1
	.zero		1


	//----- nvinfo : EIATTR_SYSCALL_OFFSETS
	.align		4
        /*0284*/ 	.byte	0x04, 0x46
        /*0286*/ 	.short	(.L_14959 - .L_14958)


	//   ....[0]....
.L_14958:
        /*0288*/ 	.word	0x00002ba0


	//   ....[1]....
        /*028c*/ 	.word	0x00003720


	//----- nvinfo : EIATTR_EXIT_INSTR_OFFSETS
	.align		4
.L_14959:
        /*0290*/ 	.byte	0x04, 0x1c
        /*0292*/ 	.short	(.L_14961 - .L_14960)


	//   ....[0]....
.L_14960:
        /*0294*/ 	.word	0x00000090


	//   ....[1]....
        /*0298*/ 	.word	0x000033e0


	//   ....[2]....
        /*029c*/ 	.word	0x00003410


	//   ....[3]....
        /*02a0*/ 	.word	0x00003620


	//   ....[4]....
        /*02a4*/ 	.word	0x00003730


	//----- nvinfo : EIATTR_CRS_STACK_SIZE
	.align		4
.L_14961:
        /*02a8*/ 	.byte	0x04, 0x1e
        /*02aa*/ 	.short	(.L_14963 - .L_14962)
.L_14962:
        /*02ac*/ 	.word	0x00000000


	//----- nvinfo : EIATTR_CBANK_PARAM_SIZE
	.align		4
.L_14963:
        /*02b0*/ 	.byte	0x03, 0x19
        /*02b2*/ 	.short	0x008c


	//----- nvinfo : EIATTR_PARAM_CBANK
	.align		4
        /*02b4*/ 	.byte	0x04, 0x0a
        /*02b6*/ 	.short	(.L_14965 - .L_14964)
	.align		4
.L_14964:
        /*02b8*/ 	.word	index@(.nv.constant0._ZN4vllm25paged_attention_v2_kernelI13__nv_bfloat16hLi192ELi16ELi128ELNS_18Fp8KVCacheDataTypeE1ELb1ELi512EEEvPfS3_PT_PKS4_PKT0_SA_ifPKiSC_iPKfiiiSE_SE_iiiii)
        /*02bc*/ 	.short	0x0380
        /*02be*/ 	.short	0x008c


	//----- nvinfo : EIATTR_SW_WAR
	.align		4
.L_14965:
        /*02c0*/ 	.byte	0x04, 0x36
        /*02c2*/ 	.short	(.L_14967 - .L_14966)
.L_14966:
        /*02c4*/ 	.word	0x00000008
.L_14967:


//--------------------- .nv.info._ZN4vllm25paged_attention_v2_kernelI13__nv_bfloat16hLi128ELi16ELi128ELNS_18Fp8KVCacheDataTypeE1ELb1ELi512EEEvPfS3_PT_PKS4_PKT0_SA_ifPKiSC_iPKfiiiSE_SE_iiiii --------------------------
	.section	.nv.info._ZN4vllm25paged_attention_v2_kernelI13__nv_bfloat16hLi128ELi16ELi128ELNS_18Fp8KVCacheDataTypeE1ELb1ELi512EEEvPfS3_PT_PKS4_PKT0_SA_ifPKiSC_iPKfiiiSE_SE_iiiii,"",@"SHT_CUDA_INFO"
	.sectionflags	@""
	.align	4


	//----- nvinfo : EIATTR_CUDA_API_VERSION
	.align		4
        /*0000*/ 	.byte	0x04, 0x37
        /*0002*/ 	.short	(.L_14969 - .L_14968)
.L_14968:
        /*0004*/ 	.word	0x00000082


	//----- nvinfo : EIATTR_KPARAM_INFO
	.align		4
.L_14969:
        /*0008*/ 	.byte	0x04, 0x17
        /*000a*/ 	.short	(.L_14971 - .L_14970)
.L_14970:
        /*000c*/ 	.word	0x00000000
        /*0010*/ 	.short	0x0015
        /*0012*/ 	.short	0x0088
        /*0014*/ 	.byte	0x00, 0xf0, 0x11, 0x00


	//----- nvinfo : EIATTR_KPARAM_INFO
	.align		4
.L_14971:
        /*0018*/ 	.byte	0x04, 0x17
        /*001a*/ 	.short	(.L_14973 - .L_14972)
.L_14972:
        /*001c*/ 	.word	0x00000000
        /*0020*/ 	.short	0x0014
        /*0022*/ 	.short	0x0084
        /*0024*/ 	.byte	0x00, 0xf0, 0x11, 0x00


	//----- nvinfo : EIATTR_KPARAM_INFO
	.align		4
.L_14973:
        /*0028*/ 	.byte	0x04, 0x17
        /*002a*/ 	.short	(.L_14975 - .L_14974)
.L_14974:
        /*002c*/ 	.word	0x00000000
        /*0030*/ 	.short	0x0013
        /*0032*/ 	.short	0x0080
        /*0034*/ 	.byte	0x00, 0xf0, 0x11, 0x00


	//----- nvinfo : EIATTR_KPARAM_INFO
	.align		4
.L_14975:
        /*0038*/ 	.byte	0x04, 0x17
        /*003a*/ 	.short	(.L_14977 - .L_14976)
.L_14976:
        /*003c*/ 	.word	0x00000000
        /*0040*/ 	.short	0x0012
        /*0042*/ 	.short	0x007c
        /*0044*/ 	.byte	0x00, 0xf0, 0x11, 0x00


	//----- nvinfo : EIATTR_KPARAM_INFO
	.align		4
.L_14977:
        /*0048*/ 	.byte	0x04, 0x17
        /*004a*/ 	.short	(.L_14979 - .L_14978)
.L_14978:
        /*004c*/ 	.word	0x00000000
        /*0050*/ 	.short	0x0011
        /*0052*/ 	.short	0x0078
        /*0054*/ 	.byte	0x00, 0xf0, 0x11, 0x00


	//----- nvinfo : EIATTR_KPARAM_INFO
	.align		4
.L_14979:
        /*0058*/ 	.byte	0x04, 0x17
        /*005a*/ 	.short	(.L_14981 - .L_14980)
.L_14980:
        /*005c*/ 	.word	0x00000000
        /*0060*/ 	.short	0x0010
        /*0062*/ 	.short	0x0070
        /*0064*/ 	.byte	0x00, 0xf5, 0x21, 0x00


	//----- nvinfo : EIATTR_KPARAM_INFO
	.align		4
.L_14981:
        /*0068*/ 	.byte	0x04, 0x17
        /*006a*/ 	.short	(.L_14983 - .L_14982)
.L_14982:
        /*006c*/ 	.word	0x00000000
        /*0070*/ 	.short	0x000f
        /*0072*/ 	.short	0x0068
        /*0074*/ 	.byte	0x00, 0xf5, 0x21, 0x00


	//----- nvinfo : EIATTR_KPARAM_INFO
	.align		4
.L_14983:
        /*0078*/ 	.byte	0x04, 0x17
        /*007a*/ 	.short	(.L_14985 - .L_14984)
.L_14984:
        /*007c*/ 	.word	0x00000000
        /*0080*/ 	.short	0x000e
        /*0082*/ 	.short	0x0060
        /*0084*/ 	.byte	0x00, 0xf0, 0x11, 0x00


	//----- nvinfo : EIATTR_KPARAM_INFO
	.align		4
.L_14985:
        /*0088*/ 	.byte	0x04, 0x17
        /*008a*/ 	.short	(.L_14987 - .L_14986)
.L_14986:
        /*008c*/ 	.word	0x00000000
        /*0090*/ 	.short	0x000d
        /*0092*/ 	.short	0x005c
        /*0094*/ 	.byte	0x00, 0xf0, 0x11, 0x00


	//----- nvinfo : EIATTR_KPARAM_INFO
	.align		4
.L_14987:
        /*0098*/ 	.byte	0x04, 0x17
        /*009a*/ 	.short	(.L_14989 - .L_14988)
.L_14988:
        /*009c*/ 	.word	0x00000000
        /*00a0*/ 	.short	0x000c
        /*00a2*/ 	.short	0x0058
        /*00a4*/ 	.byte	0x00, 0xf0, 0x11, 0x00


	//----- nvinfo : EIATTR_KPARAM_INFO
	.align		4
.L_14989:
        /*00a8*/ 	.byte	0x04, 0x17
        /*00aa*/ 	.short	(.L_14991 - .L_14990)
.L_14990:
        /*00ac*/ 	.word	0x00000000
        /*00b0*/ 	.short	0x000b
        /*00b2*/ 	.short	0x0050
        /*00b4*/ 	.byte	0x00, 0xf5, 0x21, 0x00


	//----- nvinfo : EIATTR_KPARAM_INFO
	.align		4
.L_14991:
        /*00b8*/ 	.byte	0x04, 0x17
        /*00ba*/ 	.short	(.L_14993 - .L_14992)
.L_14992:
        /*00bc*/ 	.word	0x00000000
        /*00c0*/ 	.short	0x000a
        /*00c2*/ 	.short	0x0048
        /*00c4*/ 	.byte	0x00, 0xf0, 0x11, 0x00


	//----- nvinfo : EIATTR_KPARAM_INFO
	.align		4
.L_14993:
        /*00c8*/ 	.byte	0x04, 0x17
        /*00ca*/ 	.short	(.L_14995 - .L_14994)
.L_14994:
        /*00cc*/ 	.word	0x00000000
        /*00d0*/ 	.short	0x0009
        /*00d2*/ 	.short	0x0040
        /*00d4*/ 	.byte	0x00, 0xf5, 0x21, 0x00


	//----- nvinfo : EIATTR_KPARAM_INFO
	.align		4
.L_14995:
        /*00d8*/ 	.byte	0x04, 0x17
        /*00da*/ 	.short	(.L_14997 - .L_14996)
.L_14996:
        /*00dc*/ 	.word	0x00000000
        /*00e0*/ 	.short	0x0008
        /*00e2*/ 	.short	0x0038
        /*00e4*/ 	.byte	0x00, 0xf5, 0x21, 0x00


	//----- nvinfo : EIATTR_KPARAM_INFO
	.align		4
.L_14997:
        /*00e8*/ 	.byte	0x04, 0x17
        /*00ea*/ 	.short	(.L_14999 - .L_14998)
.L_14998:
        /*00ec*/ 	.word	0x00000000
        /*00f0*/ 	.short	0x0007
        /*00f2*/ 	.short	0x0034
        /*00f4*/ 	.byte	0x00, 0xf0, 0x11, 0x00


	//----- nvinfo : EIATTR_KPARAM_INFO
	.align		4
.L_14999:
        /*00f8*/ 	.byte	0x04, 0x17
        /*00fa*/ 	.short	(.L_15001 - .L_15000)
.L_15000:
        /*00fc*/ 	.word	0x00000000
        /*0100*/ 	.short	0x0006
        /*0102*/ 	.short	0x0030
        /*0104*/ 	.byte	0x00, 0xf0, 0x11, 0x00


	//----- nvinfo : EIATTR_KPARAM_INFO
	.align		4
.L_15001:
        /*0108*/ 	.byte	0x04, 0x17
        /*010a*/ 	.short	(.L_15003 - .L_15002)
.L_15002:
        /*010c*/ 	.word	0x00000000
        /*0110*/ 	.short	0x0005
        /*0112*/ 	.short	0x0028
        /*0114*/ 	.byte	0x00, 0xf5, 0x21, 0x00


	//----- nvinfo : EIATTR_KPARAM_INFO
	.align		4
.L_15003:
        /*0118*/ 	.byte	0x04, 0x17
        /*011a*/ 	.short	(.L_15005 - .L_15004)
.L_15004:
        /*011c*/ 	.word	0x00000000
        /*0120*/ 	.short	0x0004
        /*0122*/ 	.short	0x0020
        /*0124*/ 	.byte	0x00, 0xf5, 0x21, 0x00


	//----- nvinfo : EIATTR_KPARAM_INFO
	.align		4
.L_15005:
        /*0128*/ 	.byte	0x04, 0x17
        /*012a*/ 	.short	(.L_15007 - .L_15006)
.L_15006:
        /*012c*/ 	.word	0x00000000
        /*0130*/ 	.short	0x0003
        /*0132*/ 	.short	0x0018
        /*0134*/ 	.byte	0x00, 0xf5, 0x21, 0x00


	//----- nvinfo : EIATTR_KPARAM_INFO
	.align		4
.L_15007:
        /*0138*/ 	.byte	0x04, 0x17
        /*013a*/ 	.short	(.L_15009 - .L_15008)
.L_15008:
        /*013c*/ 	.word	0x00000000
        /*0140*/ 	.short	0x0002
        /*0142*/ 	.short	0x0010
        /*0144*/ 	.byte	0x00, 0xf5, 0x21, 0x00


	//----- nvinfo : EIATTR_KPARAM_INFO
	.align		4
.L_15009:
        /*0148*/ 	.byte	0x04, 0x17
        /*014a*/ 	.short	(.L_15011 - .L_15010)
.L_15010:
        /*014c*/ 	.word	0x00000000
        /*0150*/ 	.short	0x0001
        /*0152*/ 	.short	0x0008
        /*0154*/ 	.byte	0x00, 0xf5, 0x21, 0x00


	//----- nvinfo : EIATTR_KPARAM_INFO
	.align		4
.L_15011:
        /*0158*/ 	.byte	0x04, 0x17
        /*015a*/ 	.short	(.L_15013 - .L_15012)
.L_15012:
        /*015c*/ 	.word	0x00000000
        /*0160*/ 	.short	0x0000
        /*0162*/ 	.short	0x0000
        /*0164*/ 	.byte	0x00, 0xf5, 0x21, 0x00


	//----- nvinfo : EIATTR_SPARSE_MMA_MASK
	.align		4
.L_15013:
        /*0168*/ 	.byte	0x03, 0x50
        /*016a*/ 	.short	0x0000


	//----- nvinfo : EIATTR_MAXREG_COUNT
	.align		4
        /*016c*/ 	.byte	0x03, 0x1b
        /*016e*/ 	.short	0x00ff


	//----- nvinfo : EIATTR_NUM_BARRIERS
	.align		4
        /*0170*/ 	.byte	0x02, 0x4c
        /*0172*/ 	.byte	0x01
	.zero		1


	//----- nvinfo : EIATTR_EXTERNS
	.align		4
        /*0174*/ 	.byte	0x04, 0x0f
        /*0176*/ 	.short	(.L_15015 - .L_15014)


	//   ....[0]....
	.align		4
.L_15014:
        /*0178*/ 	.word	index@(__assertfail)


	//----- nvinfo : EIATTR_MERCURY_ISA_VERSION
	.align		4
.L_15015:
        /*017c*/ 	.byte	0x03, 0x5f
        /*017e*/ 	.short	0x0101


	//----- nvinfo : EIATTR_COOP_GROUP_MASK_REGIDS
	.align		4
        /*0180*/ 	.byte	0x04, 0x29
        /*0182*/ 	.short	(.L_15017 - .L_15016)


	//   ....[0]....
.L_15016:
        /*0184*/ 	.word	0xffffffff


	//   ....[1]....
        /*0188*/ 	.word	0xffffffff


	//   ....[2]....
        /*018c*/ 	.word	0xffffffff


	//   ....[3]....
        /*0190*/ 	.word	0xffffffff


	//   ....[4]....
        /*0194*/ 	.word	0xffffffff


	//   ....[5]....
        /*0198*/ 	.word	0xffffffff


	//   ....[6]....
        /*019c*/ 	.word	0xffffffff


	//   ....[7]....
        /*01a0*/ 	.word	0xffffffff


	//   ....[8]....
        /*01a4*/ 	.word	0xffffffff


	//   ....[9]....
        /*01a8*/ 	.word	0xffffffff


	//   ....[10]....
        /*01ac*/ 	.word	0xffffffff


	//   ....[11]....
        /*01b0*/ 	.word	0xffffffff


	//   ....[12]....
        /*01b4*/ 	.word	0xffffffff


	//   ....[13]....
        /*01b8*/ 	.word	0xffffffff


	//   ....[14]....
        /*01bc*/ 	.word	0xffffffff


	//   ....[15]....
        /*01c0*/ 	.word	0x0500000f


	//   ....[16]....
        /*01c4*/ 	.word	0x0500000f


	//   ....[17]....
        /*01c8*/ 	.word	0x0500000f


	//   ....[18]....
        /*01cc*/ 	.word	0x0500000f


	//   ....[19]....
        /*01d0*/ 	.word	0x0500000f


	//   ....[20]....
        /*01d4*/ 	.word	0x0500000f


	//   ....[21]....
        /*01d8*/ 	.word	0x0500000f


	//   ....[22]....
        /*01dc*/ 	.word	0x0500000f


	//   ....[23]....
        /*01e0*/ 	.word	0x0500000f


	//   ....[24]....
        /*01e4*/ 	.word	0x0500000f


	//   ....[25]....
        /*01e8*/ 	.word	0x0500000f


	//   ....[26]....
        /*01ec*/ 	.word	0x0500000f


	//----- nvinfo : EIATTR_COOP_GROUP_INSTR_OFFSETS
	.align		4
.L_15017:
        /*01f0*/ 	.byte	0x04, 0x28
        /*01f2*/ 	.short	(.L_15019 - .L_15018)


	//   ....[0]....
.L_15018:
        /*01f4*/ 	.word	0x00000b90


	//   ....[1]....
        /*01f8*/ 	.word	0x00000bb0


	//   ....[2]....
        /*01fc*/ 	.word	0x00000bd0


	//   ....[3]....
        /*0200*/ 	.word	0x00000bf0


	//   ....[4]....
        /*0204*/ 	.word	0x00000d00


	//   ....[5]....
        /*0208*/ 	.word	0x00000d20


	//   ....[6]....
        /*020c*/ 	.word	0x00000d40


	//   ....[7]....
        /*0210*/ 	.word	0x00001b90


	//   ....[8]....
        /*0214*/ 	.word	0x00001be0


	//   ....[9]....
        /*0218*/ 	.word	0x00001c00


	//   ....[10]....
        /*021c*/ 	.word	0x00001c20


	//   ....[11]....
        /*0220*/ 	.word	0x00001c40


	//   ....[12]....
        /*0224*/ 	.word	0x00001c90


	//   ....[13]....
        /*0228*/ 	.word	0x00001cb0


	//   ....[14]....
        /*022c*/ 	.word	0x00001cd0


	//   ....[15]....
        /*0230*/ 	.word	0x00003570


	//   ....[16]....
        /*0234*/ 	.word	0x000035d0


	//   ....[17]....
        /*0238*/ 	.word	0x00003630


	//   ....[18]....
        /*023c*/ 	.word	0x00003690


	//   ....[19]....
        /*0240*/ 	.word	0x00003710


	//   ....[20]....
        /*0244*/ 	.word	0x00003750


	//   ....[21]....
        /*0248*/ 	.word	0x000037a0


	//   ....[22]....
        /*024c*/ 	.word	0x000037f0


	//   ....[23]....
        /*0250*/ 	.word	0x00003840


	//   ....[24]....
        /*0254*/ 	.word	0x00003890


	//   ....[25]....
        /*0258*/ 	.word	0x000038e0


	//   ....[26]....
        /*025c*/ 	.word	0x00003930


	//----- nvinfo : EIATTR_VRC_CTA_INIT_COUNT
	.align		4
.L_15019:
        /*0260*/ 	.byte	0x02, 0x4a
	.zero		1
	.zero		1


	//----- nvinfo : EIATTR_SYSCALL_OFFSETS
	.align		4
        /*0264*/ 	.byte	0x04, 0x46
        /*0266*/ 	.short	(.L_15021 - .L_15020)


	//   ....[0]....
.L_15020:
        /*0268*/ 	.word	0x00002ba0


	//   ....[1]....
        /*026c*/ 	.word	0x00003510


	//----- nvinfo : EIATTR_EXIT_INSTR_OFFSETS
	.align		4
.L_15021:
        /*0270*/ 	.byte	0x04, 0x1c
        /*0272*/ 	.short	(.L_15023 - .L_15022)


	//   ....[0]....
.L_15022:
        /*0274*/ 	.word	0x00000090


	//   ....[1]....
        /*0278*/ 	.word	0x00003250


	//   ....[2]....
        /*027c*/ 	.word	0x00003280


	//   ....[3]....
        /*0280*/ 	.word	0x00003410


	//   ....[4]....
        /*0284*/ 	.word	0x00003520


	//----- nvinfo : EIATTR_CRS_STACK_SIZE
	.align		4
.L_15023:
        /*0288*/ 	.byte	0x04, 0x1e
        /*028a*/ 	.short	(.L_15025 - .L_15024)
.L_15024:
        /*028c*/ 	.word	0x00000000


	//----- nvinfo : EIATTR_CBANK_PARAM_SIZE
	.align		4
.L_15025:
        /*0290*/ 	.byte	0x03, 0x19
        /*0292*/ 	.short	0x008c


	//----- nvinfo : EIATTR_PARAM_CBANK
	.align		4
        /*0294*/ 	.byte	0x04, 0x0a
        /*0296*/ 	.short	(.L_15027 - .L_15026)
	.align		4
.L_15026:
        /*0298*/ 	.word	index@(.nv.constant0._ZN4vllm25paged_attention_v2_kernelI13__nv_bfloat16hLi128ELi16ELi128ELNS_18Fp8KVCacheDataTypeE1ELb1ELi512EEEvPfS3_PT_PKS4_PKT0_SA_ifPKiSC_iPKfiiiSE_SE_iiiii)
        /*029c*/ 	.short	0x0380
        /*029e*/ 	.short	0x008c


	//----- nvinfo : EIATTR_SW_WAR
	.align		4
.L_15027:
        /*02a0*/ 	.byte	0x04, 0x36
        /*02a2*/ 	.short	(.L_15029 - .L_15028)
.L_15028:
        /*02a4*/ 	.word	0x00000008
.L_15029:


//--------------------- .nv.info._ZN4vllm25paged_attention_v2_kernelI13__nv_bfloat16hLi120ELi16ELi128ELNS_18Fp8KVCacheDataTypeE1ELb1ELi512EEEvPfS3_PT_PKS4_PKT0_SA_ifPKiSC_iPKfiiiSE_SE_iiiii --------------------------
	.section	.nv.info._ZN4vllm25paged_attention_v2_kernelI13__nv_bfloat16hLi120ELi16ELi128ELNS_18Fp8KVCacheDataTypeE1ELb1ELi512EEEvPfS3_PT_PKS4_PKT0_SA_ifPKiSC_iPKfiiiSE_SE_iiiii,"",@"SHT_CUDA_INFO"
	.sectionflags	@""
	.align	4


	//----- nvinfo : EIATTR_CUDA_API_VERSION
	.align		4
        /*0000*/ 	.byte	0x04, 0x37
        /*0002*/ 	.short	(.L_15031 - .L_15030)
.L_15030:
        /*0004*/ 	.word	0x00000082


	//----- nvinfo : EIATTR_KPARAM_INFO
	.align		4
.L_15031:
        /*0008*/ 	.byte	0x04, 0x17
        /*000a*/ 	.short	(.L_15033 - .L_15032)
.L_15032:
        /*000c*/ 	.word	0x00000000
        /*0010*/ 	.short	0x0015
        /*0012*/ 	.short	0x0088
        /*0014*/ 	.byte	0x00, 0xf0, 0x11, 0x00


	//----- nvinfo : EIATTR_KPARAM_INFO
	.align		4
.L_15033:
        /*0018*/ 	.byte	0x04, 0x17
        /*001a*/ 	.short	(.L_15035 - .L_15034)
.L_15034:
        /*001c*/ 	.word	0x00000000
        /*0020*/ 	.short	0x0014
        /*0022*/ 	.short	0x0084
        /*0024*/ 	.byte	0x00, 0xf0, 0x11, 0x00


	//----- nvinfo : EIATTR_KPARAM_INFO
	.align		4
.L_15035:
        /*0028*/ 	.byte	0x04, 0x17
        /*002a*/ 	.short	(.L_15037 - .L_15036)
.L_15036:
        /*002c*/ 	.word	0x00000000
        /*0030*/ 	.short	0x0013
        /*0032*/ 	.short	0x0080
        /*0034*/ 	.byte	0x00, 0xf0, 0x11, 0x00


	//----- nvinfo : EIATTR_KPARAM_INFO
	.align		4
.L_15037:
        /*0038*/ 	.byte	0x04, 0x17
        /*003a*/ 	.short	(.L_15039 - .L_15038)
.L_15038:
        /*003c*/ 	.word	0x00000000
        /*0040*/ 	.short	0x0012
        /*0042*/ 	.short	0x007c
        /*0044*/ 	.byte	0x00, 0xf0, 0x11, 0x00


	//----- nvinfo : EIATTR_KPARAM_INFO
	.align		4
.L_15039:
        /*0048*/ 	.byte	0x04, 0x17
        /*004a*/ 	.short	(.L_15041 - .L_15040)
.L_15040:
        /*004c*/ 	.word	0x00000000
        /*0050*/ 	.short	0x0011
        /*0052*/ 	.short	0x0078
        /*0054*/ 	.byte	0x00, 0xf0, 0x11, 0x00


	//----- nvinfo : EIATTR_KPARAM_INFO
	.align		4
.L_15041:
        /*0058*/ 	.byte	0x04, 0x17
        /*005a*/ 	.short	(.L_15043 - .L_15042)
.L_15042:
        /*005c*/ 	.word	0x00000000
        /*0060*/ 	.short	0x0010
        /*0062*/ 	.short	0x0070
        /*0064*/ 	.byte	0x00, 0xf5, 0x21, 0x00


	//----- nvinfo : EIATTR_KPARAM_INFO
	.align		4
.L_15043:
        /*0068*/ 	.byte	0x04, 0x17
        /*006a*/ 	.short	(.L_15045 - .L_15044)
.L_15044:
        /*006c*/ 	.word	0x00000000
        /*0070*/ 	.short	0x000f
        /*0072*/ 	.short	0x0068
        /*0074*/ 	.byte	0x00, 0xf5, 0x21, 0x00


	//----- nvinfo : EIATTR_KPARAM_INFO
	.align		4
.L_15045:
        /*0078*/ 	.byte	0x04, 0x17
        /*007a*/ 	.short	(.L_15047 - .L_15046)
.L_15046:
        /*007c*/ 	.word	0x00000000
        /*0080*/ 	.short	0x000e
        /*0082*/ 	.short	0x0060
        /*0084*/ 	.byte	0x00, 0xf0, 0x11, 0x00


	//----- nvinfo : EIATTR_KPARAM_INFO
	.align		4
.L_15047:
        /*0088*/ 	.byte	0x04, 0x17
        /*008a*/ 	.short	(.L_15049 - .L_15048)
.L_15048:
        /*008c*/ 	.word	0x00000000
        /*0090*/ 	.short	0x000d
        /*0092*/ 	.short	0x005c
        /*0094*/ 	.byte	0x00, 0xf0, 0x11, 0x00


	//----- nvinfo : EIATTR_KPARAM_INFO
	.align		4
.L_15049:
        /*0098*/ 	.byte	0x04, 0x17
        /*009a*/ 	.short	(.L_15051 - .L_15050)
.L_15050:
        /*009c*/ 	.word	0x00000000
        /*00a0*/ 	.short	0x000c
        /*00a2*/ 	.short	0x0058
        /*00a4*/ 	.byte	0x00, 0xf0, 0x11, 0x00


	//----- nvinfo : EIATTR_KPARAM_INFO
	.align		4
.L_15051:
        /*00a8*/ 	.byte	0x04, 0x17
        /*00aa*/ 	.short	(.L_15053 - .L_15052)
.L_15052:
        /*00ac*/ 	.word	0x00000000
        /*00b0*/ 	.short	0x000b
        /*00b2*/ 	.short	0x0050
        /*00b4*/ 	.byte	0x00, 0xf5, 0x21, 0x00


	//----- nvinfo : EIATTR_KPARAM_INFO
	.align		4
.L_15053:
        /*00b8*/ 	.byte	0x04, 0x17
        /*00ba*/ 	.short	(.L_15055 - .L_15054)
.L_15054:
        /*00bc*/ 	.word	0x00000000
        /*00c0*/ 	.short	0x000a
        /*00c2*/ 	.short	0x0048
        /*00c4*/ 	.byte	0x00, 0xf0, 0x11, 0x00


	//----- nvinfo : EIATTR_KPARAM_INFO
	.align		4
.L_15055:
        /*00c8*/ 	.byte	0x04, 0x17
        /*00ca*/ 	.short	(.L_15057 - .L_15056)
.L_15056:
        /*00cc*/ 	.word	0x00000000
        /*00d0*/ 	.short	0x0009
        /*00d2*/ 	.short	0x0040
        /*00d4*/ 	.byte	0x00, 0xf5, 0x21, 0x00


	//----- nvinfo : EIATTR_KPARAM_INFO
	.align		4
.L_15057:
        /*00d8*/ 	.byte	0x04, 0x17
        /*00da*/ 	.short	(.L_15059 - .L_15058)
.L_15058:
        /*00dc*/ 	.word	0x00000000
        /*00e0*/ 	.short	0x0008
        /*00e2*/ 	.short	0x0038
        /*00e4*/ 	.byte	0x00, 0xf5, 0x21, 0x00


	//----- nvinfo : EIATTR_KPARAM_INFO
	.align		4
.L_15059:
        /*00e8*/ 	.byte	0x04, 0x17
        /*00ea*/ 	.short	(.L_15061 - .L_15060)
.L_15060:
        /*00ec*/ 	.word	0x00000000
        /*00f0*/ 	.short	0x0007
        /*00f2*/ 	.short	0x0034
        /*00f4*/ 	.byte	0x00, 0xf0, 0x11, 0x00


	//----- nvinfo : EIATTR_KPARAM_INFO
	.align		4
.L_15061:
        /*00f8*/ 	.byte	0x04, 0x17
        /*00fa*/ 	.short	(.L_15063 - .L_15062)
.L_15062:
        /*00fc*/ 	.word	0x00000000
        /*0100*/ 	.short	0x0006
        /*0102*/ 	.short	0x0030
        /*0104*/ 	.byte	0x00, 0xf0, 0x11, 0x00


	//----- nvinfo : EIATTR_KPARAM_INFO
	.align		4
.L_15063:
        /*0108*/ 	.byte	0x04, 0x17
        /*010a*/ 	.short	(.L_15065 - .L_15064)
.L_15064:
        /*010c*/ 	.word	0x00000000
        /*0110*/ 	.short	0x0005
        /*0112*/ 	.short	0x0028
        /*0114*/ 	.byte	0x00, 0xf5, 0x21, 0x00


	//----- nvinfo : EIATTR_KPARAM_INFO
	.align		4
.L_15065:
        /*0118*/ 	.byte	0x04, 0x17
        /*011a*/ 	.short	(.L_15067 - .L_15066)
.L_15066:
        /*011c*/ 	.word	0x00000000
        /*0120*/ 	.short	0x0004
        /*0122*/ 	.short	0x0020
        /*0124*/ 	.byte	0x00, 0xf5, 0x21, 0x00


	//----- nvinfo : EIATTR_KPARAM_INFO
	.align		4
.L_15067:
        /*0128*/ 	.byte	0x04, 0x17
        /*012a*/ 	.short	(.L_15069 - .L_15068)
.L_15068:
        /*012c*/ 	.word	0x00000000
        /*0130*/ 	.short	0x0003
        /*0132*/ 	.short	0x0018
        /*0134*/ 	.byte	0x00, 0xf5, 0x21, 0x00


	//----- nvinfo : EIATTR_KPARAM_INFO
	.align		4
.L_15069:
        /*0138*/ 	.byte	0x04, 0x17
        /*013a*/ 	.short	(.L_15071 - .L_15070)
.L_15070:
        /*013c*/ 	.word	0x00000000
        /*0140*/ 	.short	0x0002
        /*0142*/ 	.short	0x0010
        /*0144*/ 	.byte	0x00, 0xf5, 0x21, 0x00


	//----- nvinfo : EIATTR_KPARAM_INFO
	.align		4
.L_15071:
        /*0148*/ 	.byte	0x04, 0x17
        /*014a*/ 	.short	(.L_15073 - .L_15072)
.L_15072:
        /*014c*/ 	.word	0x00000000
        /*0150*/ 	.short	0x0001
        /*0152*/ 	.short	0x0008
        /*0154*/ 	.byte	0x00, 0xf5, 0x21, 0x00


	//----- nvinfo : EIATTR_KPARAM_INFO
	.align		4
.L_15073:
        /*0158*/ 	.byte	0x04, 0x17
        /*015a*/ 	.short	(.L_15075 - .L_15074)
.L_15074:
        /*015c*/ 	.word	0x00000000
        /*0160*/ 	.short	0x0000
        /*0162*/ 	.short	0x0000
        /*0164*/ 	.byte	0x00, 0xf5, 0x21, 0x00


	//----- nvinfo : EIATTR_SPARSE_MMA_MASK
	.align		4
.L_15075:
        /*0168*/ 	.byte	0x03, 0x50
        /*016a*/ 	.short	0x0000


	//----- nvinfo : EIATTR_MAXREG_COUNT
	.align		4
        /*016c*/ 	.byte	0x03, 0x1b
        /*016e*/ 	.short	0x00ff


	//----- nvinfo : EIATTR_NUM_BARRIERS
	.align		4
        /*0170*/ 	.byte	0x02, 0x4c
        /*0172*/ 	.byte	0x01
	.zero		1


	//----- nvinfo : EIATTR_EXTERNS
	.align		4
        /*0174*/ 	.byte	0x04, 0x0f
        /*0176*/ 	.short	(.L_15077 - .L_15076)


	//   ....[0]....
	.align		4
.L_15076:
        /*0178*/ 	.word	index@(__assertfail)


	//----- nvinfo : EIATTR_MERCURY_ISA_VERSION
	.align		4
.L_15077:
        /*017c*/ 	.byte	0x03, 0x5f
        /*017e*/ 	.short	0x0101


	//----- nvinfo : EIATTR_COOP_GROUP_MASK_REGIDS
	.align		4
        /*0180*/ 	.byte	0x04, 0x29
        /*0182*/ 	.short	(.L_15079 - .L_15078)


	//   ....[0]....
.L_15078:
        /*0184*/ 	.word	0xffffffff


	//   ....[1]....
        /*0188*/ 	.word	0xffffffff


	//   ....[2]....
        /*018c*/ 	.word	0xffffffff


	//   ....[3]....
        /*0190*/ 	.word	0xffffffff


	//   ....[4]....
        /*0194*/ 	.word	0xffffffff


	//   ....[5]....
        /*0198*/ 	.word	0xffffffff


	//   ....[6]....
        /*019c*/ 	.word	0xffffffff


	//   ....[7]....
        /*01a0*/ 	.word	0xffffffff


	//   ....[8]....
        /*01a4*/ 	.word	0xffffffff


	//   ....[9]....
        /*01a8*/ 	.word	0xffffffff


	//   ....[10]....
        /*01ac*/ 	.word	0xffffffff


	//   ....[11]....
        /*01b0*/ 	.word	0xffffffff


	//   ....[12]....
        /*01b4*/ 	.word	0xffffffff


	//   ....[13]....
        /*01b8*/ 	.word	0xffffffff


	//   ....[14]....
        /*01bc*/ 	.word	0xffffffff


	//   ....[15]....
        /*01c0*/ 	.word	0x0500000f


	//   ....[16]....
        /*01c4*/ 	.word	0x0500000f


	//   ....[17]....
        /*01c8*/ 	.word	0x0500000f


	//   ....[18]....
        /*01cc*/ 	.word	0x0500000f


	//   ....[19]....
        /*01d0*/ 	.word	0x0500000f


	//   ....[20]....
        /*01d4*/ 	.word	0x0500000f


	//   ....[21]....
        /*01d8*/ 	.word	0x0500000f


	//   ....[22]....
        /*01dc*/ 	.word	0x0500000f


	//   ....[23]....
        /*01e0*/ 	.word	0x0500000f


	//   ....[24]....
        /*01e4*/ 	.word	0x0500000f


	//   ....[25]....
        /*01e8*/ 	.word	0x0500000f


	//   ....[26]....
        /*01ec*/ 	.word	0x0500000f


	//----- nvinfo : EIATTR_COOP_GROUP_INSTR_OFFSETS
	.align		4
.L_15079:
        /*01f0*/ 	.byte	0x04, 0x28
        /*01f2*/ 	.short	(.L_15081 - .L_15080)


	//   ....[0]....
.L_15080:
        /*01f4*/ 	.word	0x00000b80


	//   ....[1]....
        /*01f8*/ 	.word	0x00000ba0


	//   ....[2]....
        /*01fc*/ 	.word	0x00000bc0


	//   ....[3]....
        /*0200*/ 	.word	0x00000be0


	//   ....[4]....
        /*0204*/ 	.word	0x00000cf0


	//   ....[5]....
        /*0208*/ 	.word	0x00000d10


	//   ....[6]....
        /*020c*/ 	.word	0x00000d30


	//   ....[7]....
        /*0210*/ 	.word	0x00001b80


	//   ....[8]....
        /*0214*/ 	.word	0x00001bb0


	//   ....[9]....
        /*0218*/ 	.word	0x00001bd0


	//   ....[10]....
        /*021c*/ 	.word	0x00001bf0


	//   ....[11]....
        /*0220*/ 	.word	0x00001c10


	//   ....[12]....
        /*0224*/ 	.word	0x00001c60


	//   ....[13]....
        /*0228*/ 	.word	0x00001c80


	//   ....[14]....
        /*022c*/ 	.word	0x00001ca0


	//   ....[15]....
        /*0230*/ 	.word	0x00003760


	//   ....[16]....
        /*0234*/ 	.word	0x000037c0


	//   ....[17]....
        /*0238*/ 	.word	0x00003820


	//   ....[18]....
        /*023c*/ 	.word	0x00003880


	//   ....[19]....
        /*0240*/ 	.word	0x00003900


	//   ....[20]....
        /*0244*/ 	.word	0x00003940


	//   ....[21]....
        /*0248*/ 	.word	0x00003990


	//   ....[22]....
        /*024c*/ 	.word	0x000039e0


	//   ....[23]....
        /*0250*/ 	.word	0x00003a30


	//   ....[24]....
        /*0254*/ 	.word	0x00003a80


	//   ....[25]....
        /*0258*/ 	.word	0x00003ad0


	//   ....[26]....
        /*025c*/ 	.word	0x00003b20


	//----- nvinfo : EIATTR_VRC_CTA_INIT_COUNT
	.align		4
.L_15081:
        /*0260*/ 	.byte	0x02, 0x4a
	.zero		1
	.zero		1


	//----- nvinfo : EIATTR_SYSCALL_OFFSETS
	.align		4
        /*0264*/ 	.byte	0x04, 0x46
        /*0266*/ 	.short	(.L_15083 - .L_15082)


	//   ....[0]....
.L_15082:
        /*0268*/ 	.word	0x00002b80


	//   ....[1]....
        /*026c*/ 	.word	0x00003700


	//----- nvinfo : EIATTR_EXIT_INSTR_OFFSETS
	.align		4
.L_15083:
        /*0270*/ 	.byte	0x04, 0x1c
        /*0272*/ 	.short	(.L_15085 - .L_15084)


	//   ....[0]....
.L_15084:
        /*0274*/ 	.word	0x00000090


	//   ....[1]....
        /*0278*/ 	.word	0x000033f0


	//   ....[2]....
        /*027c*/ 	.word	0x000035d0


	//   ....[3]....
        /*0280*/ 	.word	0x00003600


	//   ....[4]....
        /*0284*/ 	.word	0x00003710


	//----- nvinfo : EIATTR_CRS_STACK_SIZE
	.align		4
.L_15085:
        /*0288*/ 	.byte	0x04, 0x1e
        /*028a*/ 	.short	(.L_15087 - .L_15086)
.L_15086:
        /*028c*/ 	.word	0x00000000


	//----- nvinfo : EIATTR_CBANK_PARAM_SIZE
	.align		4
.L_15087:
        /*0290*/ 	.byte	0x03, 0x19
        /*0292*/ 	.short	0x008c


	//----- nvinfo : EIATTR_PARAM_CBANK
	.align		4
        /*0294*/ 	.byte	0x04, 0x0a
        /*0296*/ 	.short	(.L_15089 - .L_15088)
	.align		4
.L_15088:
        /*0298*/ 	.word	index@(.nv.constant0._ZN4vllm25paged_attention_v2_kernelI13__nv_bfloat16hLi120ELi16ELi128ELNS_18Fp8KVCacheDataTypeE1ELb1ELi512EEEvPfS3_PT_PKS4_PKT0_SA_ifPKiSC_iPKfiiiSE_SE_iiiii)
        /*029c*/ 	.short	0x0380
        /*029e*/ 	.short	0x008c


	//----- nvinfo : EIATTR_SW_WAR
	.align		4
.L_15089:
        /*02a0*/ 	.byte	0x04, 0x36
        /*02a2*/ 	.short	(.L_15091 - .L_15090)
.L_15090:
        /*02a4*/ 	.word	0x00000008
.L_15091:


//--------------------- .nv.info._ZN4vllm25paged_attention_v2_kernelI13__nv_bfloat16hLi112ELi16ELi128ELNS_18Fp8KVCacheDataTypeE1ELb1ELi512EEEvPfS3_PT_PKS4_PKT0_SA_ifPKiSC_iPKfiiiSE_SE_iiiii --------------------------
	.section	.nv.info._ZN4vllm25paged_attention_v2_kernelI13__nv_bfloat16hLi112ELi16ELi128ELNS_18Fp8KVCacheDataTypeE1ELb1ELi512EEEvPfS3_PT_PKS4_PKT0_SA_ifPKiSC_iPKfiiiSE_SE_iiiii,"",@"SHT_CUDA_INFO"
	.sectionflags	@""
	.align	4


	//----- nvinfo : EIATTR_CUDA_API_VERSION
	.align		4
        /*0000*/ 	.byte	0x04, 0x37
        /*0002*/ 	.short	(.L_15093 - .L_15092)
.L_15092:
        /*0004*/ 	.word	0x00000082


	//----- nvinfo : EIATTR_KPARAM_INFO
	.align		4
.L_15093:
        /*0008*/ 	.byte	0x04, 0x17
        /*000a*/ 	.short	(.L_15095 - .L_15094)
.L_15094:
        /*000c*/ 	.word	0x00000000
        /*0010*/ 	.short	0x0015
        /*0012*/ 	.short	0x0088
        /*0014*/ 	.byte	0x00, 0xf0, 0x11, 0x00


	//----- nvinfo : EIATTR_KPARAM_INFO
	.align		4
.L_15095:
        /*0018*/ 	.byte	0x04, 0x17
        /*001a*/ 	.short	(.L_15097 - .L_15096)
.L_15096:
        /*001c*/ 	.word	0x00000000
        /*0020*/ 	.short	0x0014
        /*0022*/ 	.short	0x0084
        /*0024*/ 	.byte	0x00, 0xf0, 0x11, 0x00


	//----- nvinfo : EIATTR_KPARAM_INFO
	.align		4
.L_15097:
        /*0028*/ 	.byte	0x04, 0x17
        /*002a*/ 	.short	(.L_15099 - .L_15098)
.L_15098:
        /*002c*/ 	.word	0x00000000
        /*0030*/ 	.short	0x0013
        /*0032*/ 	.short	0x0080
        /*0034*/ 	.byte	0x00, 0xf0, 0x11, 0x00


	//----- nvinfo : EIATTR_KPARAM_INFO
	.align		4
.L_15099:
        /*0038*/ 	.byte	0x04, 0x17
        /*003a*/ 	.short	(.L_15101 - .L_15100)
.L_15100:
        /*003c*/ 	.word	0x00000000
        /*0040*/ 	.short	0x0012
        /*0042*/ 	.short	0x007c
        /*0044*/ 	.byte	0x00, 0xf0, 0x11, 0x00


	//----- nvinfo : EIATTR_KPARAM_INFO
	.align		4
.L_15101:
        /*0048*/ 	.byte	0x04, 0x17
        /*004a*/ 	.short	(.L_15103 - .L_15102)
.L_15102:
        /*004c*/ 	.word	0x00000000
        /*0050*/ 	.short	0x0011
        /*0052*/ 	.short	0x0078
        /*0054*/ 	.byte	0x00, 0xf0, 0x11, 0x00


	//----- nvinfo : EIATTR_KPARAM_INFO
	.align		4
.L_15103:
        /*0058*/ 	.byte	0x04, 0x17
        /*005a*/ 	.short	(.L_15105 - .L_15104)
.L_15104:
        /*005c*/ 	.word	0x00000000
        /*0060*/ 	.short	0x0010
        /*0062*/ 	.short	0x0070
        /*0064*/ 	.byte	0x00, 0xf5, 0x21, 0x00


	//----- nvinfo : EIATTR_KPARAM_INFO
	.align		4
.L_15105:
        /*0068*/ 	.byte	0x04, 0x17
        /*006a*/ 	.short	(.L_15107 - .L_15106)
.L_15106:
        /*006c*/ 	.word	0x00000000
        /*0070*/ 	.short	0x000f
        /*0072*/ 	.short	0x0068
        /*0074*/ 	.byte	0x00, 0xf5, 0x21, 0x00


	//----- nvinfo : EIATTR_KPARAM_INFO
	.align		4
.L_15107:
        /*0078*/ 	.byte	0x04, 0x17
        /*007a*/ 	.short	(.L_15109 - .L_15108)
.L_15108:
        /*007c*/ 	.word	0x00000000
        /*0080*/ 	.short	0x000e
        /*0082*/ 	.short	0x0060
        /*0084*/ 	.byte	0x00, 0xf0, 0x11, 0x00


	//----- nvinfo : EIATTR_KPARAM_INFO
	.align		4
.L_15109:
        /*0088*/ 	.byte	0x04, 0x17
        /*008a*/ 	.short	(.L_15111 - .L_15110)
.L_15110:
        /*008c*/ 	.word	0x00000000
        /*0090*/ 	.short	0x000d
        /*0092*/ 	.short	0x005c
        /*0094*/ 	.byte	0x00, 0xf0, 0x11, 0x00


	//----- nvinfo : EIATTR_KPARAM_INFO
	.align		4
.L_15111:
        /*0098*/ 	.byte	0x04, 0x17
        /*009a*/ 	.short	(.L_15113 - .L_15112)
.L_15112:
        /*009c*/ 	.word	0x00000000
        /*00a0*/ 	.short	0x000c
        /*00a2*/ 	.short	0x0058
        /*00a4*/ 	.byte	0x00, 0xf0, 0x11, 0x00


	//----- nvinfo : EIATTR_KPARAM_INFO
	.align		4
.L_15113:
        /*00a8*/ 	.byte	0x04, 0x17
        /*00aa*/ 	.short	(.L_15115 - .L_15114)
.L_15114:
        /*00ac*/ 	.word	0x00000000
        /*00b0*/ 	.short	0x000b
        /*00b2*/ 	.short	0x0050
        /*00b4*/ 	.byte	0x00, 0xf5, 0x21, 0x00


	//----- nvinfo : EIATTR_KPARAM_INFO
	.align		4
.L_15115:
        /*00b8*/ 	.byte	0x04, 0x17
        /*00ba*/ 	.short	(.L_15117 - .L_15116)
.L_15116:
        /*00bc*/ 	.word	0x00000000
        /*00c0*/ 	.short	0x000a
        /*00c2*/ 	.short	0x0048
        /*00c4*/ 	.byte	0x00, 0xf0, 0x11, 0x00


	//----- nvinfo : EIATTR_KPARAM_INFO
	.align		4
.L_15117:
        /*00c8*/ 	.byte	0x04, 0x17
        /*00ca*/ 	.short	(.L_15119 - .L_15118)
.L_15118:
        /*00cc*/ 	.word	0x00000000
        /*00d0*/ 	.short	0x0009
        /*00d2*/ 	.short	0x0040
        /*00d4*/ 	.byte	0x00, 0xf5, 0x21, 0x00


	//----- nvinfo : EIATTR_KPARAM_INFO
	.align		4
.L_15119:
        /*00d8*/ 	.byte	0x04, 0x17
        /*00da*/ 	.short	(.L_15121 - .L_15120)
.L_15120:
        /*00dc*/ 	.word	0x00000000
        /*00e0*/ 	.short	0x0008
        /*00e2*/ 	.short	0x0038
        /*00e4*/ 	.byte	0x00, 0xf5, 0x21, 0x00


	//----- nvinfo : EIATTR_KPARAM_INFO
	.align		4
.L_15121:
        /*00e8*/ 	.byte	0x04, 0x17
        /*00ea*/ 	.short	(.L_15123 - .L_15122)
.L_15122:
        /*00ec*/ 	.word	0x00000000
        /*00f0*/ 	.short	0x0007
        /*00f2*/ 	.short	0x0034
        /*00f4*/ 	.byte	0x00, 0xf0, 0x11, 0x00


	//----- nvinfo : EIATTR_KPARAM_INFO
	.align		4
.L_15123:
        /*00f8*/ 	.byte	0x04, 0x17
        /*00fa*/ 	.short	(.L_15125 - .L_15124)
.L_15124:
        /*00fc*/ 	.word	0x00000000
        /*0100*/ 	.short	0x0006
        /*0102*/ 	.short	0x0030
        /*0104*/ 	.byte	0x00, 0xf0, 0x11, 0x00


	//----- nvinfo : EIATTR_KPARAM_INFO
	.align		4
.L_15125:
        /*0108*/ 	.byte	0x04, 0x17
        /*010a*/ 	.short	(.L_15127 - .L_15126)
.L_15126:
        /*010c*/ 	.word	0x00000000
        /*0110*/ 	.short	0x0005
        /*0112*/ 	.short	0x0028
        /*0114*/ 	.byte	0x00, 0xf5, 0x21, 0x00


	//----- nvinfo : EIATTR_KPARAM_INFO
	.align		4
.L_15127:
        /*0118*/ 	.byte	0x04, 0x17
        /*011a*/ 	.short	(.L_15129 - .L_15128)
.L_15128:
        /*011c*/ 	.word	0x00000000
        /*0120*/ 	.short	0x0004
        /*0122*/ 	.short	0x0020
        /*0124*/ 	.byte	0x00, 0xf5, 0x21, 0x00


	//----- nvinfo : EIATTR_KPARAM_INFO
	.align		4
.L_15129:
        /*0128*/ 	.byte	0x04, 0x17
        /*012a*/ 	.short	(.L_15131 - .L_15130)
.L_15130:
        /*012c*/ 	.word	0x00000000
        /*0130*/ 	.short	0x0003
        /*0132*/ 	.short	0x0018
        /*0134*/ 	.byte	0x00, 0xf5, 0x21, 0x00


	//----- nvinfo : EIATTR_KPARAM_INFO
	.align		4
.L_15131:
        /*0138*/ 	.byte	0x04, 0x17
        /*013a*/ 	.short	(.L_15133 - .L_15132)
.L_15132:
        /*013c*/ 	.word	0x00000000
        /*0140*/ 	.short	0x0002
        /*0142*/ 	.short	0x0010
        /*0144*/ 	.byte	0x00, 0xf5, 0x21, 0x00


	//----- nvinfo : EIATTR_KPARAM_INFO
	.align		4
.L_15133:
        /*0148*/ 	.byte	0x04, 0x17
        /*014a*/ 	.short	(.L_15135 - .L_15134)
.L_15134:
        /*014c*/ 	.word	0x00000000
        /*0150*/ 	.short	0x0001
        /*0152*/ 	.short	0x0008
        /*0154*/ 	.byte	0x00, 0xf5, 0x21, 0x00


	//----- nvinfo : EIATTR_KPARAM_INFO
	.align		4
.L_15135:
        /*0158*/ 	.byte	0x04, 0x17
        /*015a*/ 	.short	(.L_15137 - .L_15136)
.L_15136:
        /*015c*/ 	.word	0x00000000
        /*0160*/ 	.short	0x0000
        /*0162*/ 	.short	0x0000
        /*0164*/ 	.byte	0x00, 0xf5, 0x21, 0x00


	//----- nvinfo : EIATTR_SPARSE_MMA_MASK
	.align		4
.L_15137:
        /*0168*/ 	.byte	0x03, 0x50
        /*016a*/ 	.short	0x0000


	//----- nvinfo : EIATTR_MAXREG_COUNT
	.align		4
        /*016c*/ 	.byte	0x03, 0x1b
        /*016e*/ 	.short	0x00ff


	//----- nvinfo : EIATTR_NUM_BARRIERS
	.align		4
        /*0170*/ 	.byte	0x02, 0x4c
        /*0172*/ 	.byte	0x01
	.zero		1


	//----- nvinfo : EIATTR_EXTERNS
	.align		4
        /*0174*/ 	.byte	0x04, 0x0f
        /*0176*/ 	.short	(.L_15139 - .L_15138)


	//   ....[0]....
	.align		4
.L_15138:
        /*0178*/ 	.word	index@(__assertfail)


	//----- nvinfo : EIATTR_MERCURY_ISA_VERSION
	.align		4
.L_15139:
        /*017c*/ 	.byte	0x03, 0x5f
        /*017e*/ 	.short	0x0101


	//----- nvinfo : EIATTR_COOP_GROUP_MASK_REGIDS
	.align		4
        /*0180*/ 	.byte	0x04, 0x29
        /*0182*/ 	.short	(.L_15141 - .L_15140)


	//   ....[0]....
.L_15140:
        /*0184*/ 	.word	0xffffffff


	//   ....[1]....
        /*0188*/ 	.word	0xffffffff


	//   ....[2]....
        /*018c*/ 	.word	0xffffffff


	//   ....[3]....
        /*0190*/ 	.word	0xffffffff


	//   ....[4]....
        /*0194*/ 	.word	0xffffffff


	//   ....[5]....
        /*0198*/ 	.word	0xffffffff


	//   ....[6]....
        /*019c*/ 	.word	0xffffffff


	//   ....[7]....
        /*01a0*/ 	.word	0xffffffff


	//   ....[8]....
        /*01a4*/ 	.word	0xffffffff


	//   ....[9]....
        /*01a8*/ 	.word	0xffffffff


	//   ....[10]....
        /*01ac*/ 	.word	0xffffffff


	//   ....[11]....
        /*01b0*/ 	.word	0xffffffff


	//   ....[12]....
        /*01b4*/ 	.word	0xffffffff


	//   ....[13]....
        /*01b8*/ 	.word	0xffffffff


	//   ....[14]....
        /*01bc*/ 	.word	0xffffffff


	//   ....[15]....
        /*01c0*/ 	.word	0x0500000f


	//   ....[16]....
        /*01c4*/ 	.word	0x0500000f


	//   ....[17]....
        /*01c8*/ 	.word	0x0500000f


	//   ....[18]....
        /*01cc*/ 	.word	0x0500000f


	//   ....[19]....
        /*01d0*/ 	.word	0x0500000f


	//   ....[20]....
        /*01d4*/ 	.word	0x0500000f


	//   ....[21]....
        /*01d8*/ 	.word	0x0500000f


	//   ....[22]....
        /*01dc*/ 	.word	0x0500000f


	//   ....[23]....
        /*01e0*/ 	.word	0x0500000f


	//   ....[24]....
        /*01e4*/ 	.word	0x0500000f


	//   ....[25]....
        /*01e8*/ 	.word	0x0500000f


	//----- nvinfo : EIATTR_COOP_GROUP_INSTR_OFFSETS
	.align		4
.L_15141:
        /*01ec*/ 	.byte	0x04, 0x28
        /*01ee*/ 	.short	(.L_15143 - .L_15142)


	//   ....[0]....
.L_15142:
        /*01f0*/ 	.word	0x00000b90


	//   ....[1]....
        /*01f4*/ 	.word	0x00000bb0


	//   ....[2]....
        /*01f8*/ 	.word	0x00000bd0


	//   ....[3]....
        /*01fc*/ 	.word	0x00000bf0


	//   ....[4]....
        /*0200*/ 	.word	0x00000d00


	//   ....[5]....
        /*0204*/ 	.word	0x00000d20


	//   ....[6]....
        /*0208*/ 	.word	0x00000d40


	//   ....[7]....
        /*020c*/ 	.word	0x00001b90


	//   ....[8]....
        /*0210*/ 	.word	0x00001be0


	//   ....[9]....
        /*0214*/ 	.word	0x00001c00


	//   ....[10]....
        /*0218*/ 	.word	0x00001c20


	//   ....[11]....
        /*021c*/ 	.word	0x00001c40


	//   ....[12]....
        /*0220*/ 	.word	0x00001c90


	//   ....[13]....
        /*0224*/ 	.word	0x00001cb0


	//   ....[14]....
        /*0228*/ 	.word	0x00001cd0


	//   ....[15]....
        /*022c*/ 	.word	0x00003430


	//   ....[16]....
        /*0230*/ 	.word	0x00003490


	//   ....[17]....
        /*0234*/ 	.word	0x000034f0


	//   ....[18]....
        /*0238*/ 	.word	0x00003550


	//   ....[19]....
        /*023c*/ 	.word	0x000035d0


	//   ....[20]....
        /*0240*/ 	.word	0x00003610


	//   ....[21]....
        /*0244*/ 	.word	0x00003660


	//   ....[22]....
        /*0248*/ 	.word	0x000036b0


	//   ....[23]....
        /*024c*/ 	.word	0x00003700


	//   ....[24]....
        /*0250*/ 	.word	0x00003750


	//   ....[25]....
        /*0254*/ 	.word	0x000037a0


	//----- nvinfo : EIATTR_VRC_CTA_INIT_COUNT
	.align		4
.L_15143:
        /*0258*/ 	.byte	0x02, 0x4a
	.zero		1
	.zero		1


	//----- nvinfo : EIATTR_SYSCALL_OFFSETS
	.align		4
        /*025c*/ 	.byte	0x04, 0x46
        /*025e*/ 	.short	(.L_15145 - .L_15144)


	//   ....[0]....
.L_15144:
        /*0260*/ 	.word	0x00002ba0


	//   ....[1]....
        /*0264*/ 	.word	0x000033d0


	//----- nvinfo : EIATTR_EXIT_INSTR_OFFSETS
	.align		4
.L_15145:
        /*0268*/ 	.byte	0x04, 0x1c
        /*026a*/ 	.short	(.L_15147 - .L_15146)


	//   ....[0]....
.L_15146:
        /*026c*/ 	.word	0x00000090


	//   ....[1]....
        /*0270*/ 	.word	0x00003130


	//   ....[2]....
        /*0274*/ 	.word	0x00003160


	//   ....[3]....
        /*0278*/ 	.word	0x000032d0


	//   ....[4]....
        /*027c*/ 	.word	0x000033e0


	//----- nvinfo : EIATTR_CRS_STACK_SIZE
	.align		4
.L_15147:
        /*0280*/ 	.byte	0x04, 0x1e
        /*0282*/ 	.short	(.L_15149 - .L_15148)
.L_15148:
        /*0284*/ 	.word	0x00000000


	//----- nvinfo : EIATTR_CBANK_PARAM_SIZE
	.align		4
.L_15149:
        /*0288*/ 	.byte	0x03, 0x19
        /*028a*/ 	.short	0x008c


	//----- nvinfo : EIATTR_PARAM_CBANK
	.align		4
        /*028c*/ 	.byte	0x04, 0x0a
        /*028e*/ 	.short	(.L_15151 - .L_15150)
	.align		4
.L_15150:
        /*0290*/ 	.word	index@(.nv.constant0._ZN4vllm25paged_attention_v2_kernelI13__nv_bfloat16hLi112ELi16ELi128ELNS_18Fp8KVCacheDataTypeE1ELb1ELi512EEEvPfS3_PT_PKS4_PKT0_SA_ifPKiSC_iPKfiiiSE_SE_iiiii)
        /*0294*/ 	.short	0x0380
        /*0296*/ 	.short	0x008c


	//----- nvinfo : EIATTR_SW_WAR
	.align		4
.L_15151:
        /*0298*/ 	.byte	0x04, 0x36
        /*029a*/ 	.short	(.L_15153 - .L_15152)
.L_15152:
        /*029c*/ 	.word	0x00000008
.L_15153:


//--------------------- .nv.info._ZN4vllm25paged_attention_v2_kernelI13__nv_bfloat16hLi96ELi16ELi128ELNS_18Fp8KVCacheDataTypeE1ELb1ELi512EEEvPfS3_PT_PKS4_PKT0_SA_ifPKiSC_iPKfiiiSE_SE_iiiii --------------------------
	.section	.nv.info._ZN4vllm25paged_attention_v2_kernelI13__nv_bfloat16hLi96ELi16ELi128ELNS_18Fp8KVCacheDataTypeE1ELb1ELi512EEEvPfS3_PT_PKS4_PKT0_SA_ifPKiSC_iPKfiiiSE_SE_iiiii,"",@"SHT_CUDA_INFO"
	.sectionflags	@""
	.align	4


	//----- nvinfo : EIATTR_CUDA_API_VERSION
	.align		4
        /*0000*/ 	.byte	0x04, 0x37
        /*0002*/ 	.short	(.L_15155 - .L_15154)
.L_15154:
        /*0004*/ 	.word	0x00000082


	//----- nvinfo : EIATTR_KPARAM_INFO
	.align		4
.L_15155:
        /*0008*/ 	.byte	0x04, 0x17
        /*000a*/ 	.short	(.L_15157 - .L_15156)
.L_15156:
        /*000c*/ 	.word	0x00000000
        /*0010*/ 	.short	0x0015
        /*0012*/ 	.short	0x0088
        /*0014*/ 	.byte	0x00, 0xf0, 0x11, 0x00


	//----- nvinfo : EIATTR_KPARAM_INFO
	.align		4
.L_15157:
        /*0018*/ 	.byte	0x04, 0x17
        /*001a*/ 	.short	(.L_15159 - .L_15158)
.L_15158:
        /*001c*/ 	.word	0x00000000
        /*0020*/ 	.short	0x0014
        /*0022*/ 	.short	0x0084
        /*0024*/ 	.byte	0x00, 0xf0, 0x11, 0x00


	//----- nvinfo : EIATTR_KPARAM_INFO
	.align		4
.L_15159:
        /*0028*/ 	.byte	0x04, 0x17
        /*002a*/ 	.short	(.L_15161 - .L_15160)
.L_15160:
        /*002c*/ 	.word	0x00000000
        /*0030*/ 	.short	0x0013
        /*0032*/ 	.short	0x0080
        /*0034*/ 	.byte	0x00, 0xf0, 0x11, 0x00


	//----- nvinfo : EIATTR_KPARAM_INFO
	.align		4
.L_15161:
        /*0038*/ 	.byte	0x04, 0x17
        /*003a*/ 	.short	(.L_15163 - .L_15162)
.L_15162:
        /*003c*/ 	.word	0x00000000
        /*0040*/ 	.short	0x0012
        /*0042*/ 	.short	0x007c
        /*0044*/ 	.byte	0x00, 0xf0, 0x11, 0x00


	//----- nvinfo : EIATTR_KPARAM_INFO
	.align		4
.L_15163:
        /*0048*/ 	.byte	0x04, 0x17
        /*004a*/ 	.short	(.L_15165 - .L_15164)
.L_15164:
        /*004c*/ 	.word	0x00000000
        /*0050*/ 	.short	0x0011
        /*0052*/ 	.short	0x0078
        /*0054*/ 	.byte	0x00, 0xf0, 0x11, 0x00


	//----- nvinfo : EIATTR_KPARAM_INFO
	.align		4
.L_15165:
        /*0058*/ 	.byte	0x04, 0x17
        /*005a*/ 	.short	(.L_15167 - .L_15166)
.L_15166:
        /*005c*/ 	.word	0x00000000
        /*0060*/ 	.short	0x0010
        /*0062*/ 	.short	0x0070
        /*0064*/ 	.byte	0x00, 0xf5, 0x21, 0x00


	//----- nvinfo : EIATTR_KPARAM_INFO
	.align		4
.L_15167:
        /*0068*/ 	.byte	0x04, 0x17
        /*006a*/ 	.short	(.L_15169 - .L_15168)
.L_15168:
        /*006c*/ 	.word	0x00000000
        /*0070*/ 	.short	0x000f
        /*0072*/ 	.short	0x0068
        /*0074*/ 	.byte	0x00, 0xf5, 0x21, 0x00


	//----- nvinfo : EIATTR_KPARAM_INFO
	.align		4
.L_15169:
        /*0078*/ 	.byte	0x04, 0x17
        /*007a*/ 	.short	(.L_15171 - .L_15170)
.L_15170:
        /*007c*/ 	.word	0x00000000
        /*0080*/ 	.short	0x000e
        /*0082*/ 	.short	0x0060
        /*0084*/ 	.byte	0x00, 0xf0, 0x11, 0x00


	//----- nvinfo : EIATTR_KPARAM_INFO
	.align		4
.L_15171:
        /*0088*/ 	.byte	0x04, 0x17
        /*008a*/ 	.short	(.L_15173 - .L_15172)
.L_15172:
        /*008c*/ 	.word	0x00000000
        /*0090*/ 	.short	0x000d
        /*0092*/ 	.short	0x005c
        /*0094*/ 	.byte	0x00, 0xf0, 0x11, 0x00


	//----- nvinfo : EIATTR_KPARAM_INFO
	.align		4
.L_15173:
        /*0098*/ 	.byte	0x04, 0x17
        /*009a*/ 	.short	(.L_15175 - .L_15174)
.L_15174:
        /*009c*/ 	.word	0x00000000
        /*00a0*/ 	.short	0x000c
        /*00a2*/ 	.short	0x0058
        /*00a4*/ 	.byte	0x00, 0xf0, 0x11, 0x00


	//----- nvinfo : EIATTR_KPARAM_INFO
	.align		4
.L_15175:
        /*00a8*/ 	.byte	0x04, 0x17
        /*00aa*/ 	.short	(.L_15177 - .L_15176)
.L_15176:
        /*00ac*/ 	.word	0x00000000
        /*00b0*/ 	.short	0x000b
        /*00b2*/ 	.short	0x0050
        /*00b4*/ 	.byte	0x00, 0xf5, 0x21, 0x00


	//----- nvinfo : EIATTR_KPARAM_INFO
	.align		4
.L_15177:
        /*00b8*/ 	.byte	0x04, 0x17
        /*00ba*/ 	.short	(.L_15179 - .L_15178)
.L_15178:
        /*00bc*/ 	.word	0x00000000
        /*00c0*/ 	.short	0x000a
        /*00c2*/ 	.short	0x0048
        /*00c4*/ 	.byte	0x00, 0xf0, 0x11, 0x00


	//----- nvinfo : EIATTR_KPARAM_INFO
	.align		4
.L_15179:
        /*00c8*/ 	.byte	0x04, 0x17
        /*00ca*/ 	.short	(.L_15181 - .L_15180)
.L_15180:
        /*00cc*/ 	.word	0x00000000
        /*00d0*/ 	.short	0x0009
        /*00d2*/ 	.short	0x0040
        /*00d4*/ 	.byte	0x00, 0xf5, 0x21, 0x00


	//----- nvinfo : EIATTR_KPARAM_INFO
	.align		4
.L_15181:
        /*00d8*/ 	.byte	0x04, 0x17
        /*00da*/ 	.short	(.L_15183 - .L_15182)
.L_15182:
        /*00dc*/ 	.word	0x00000000
        /*00e0*/ 	.short	0x0008
        /*00e2*/ 	.short	0x0038
        /*00e4*/ 	.byte	0x00, 0xf5, 0x21, 0x00


	//----- nvinfo : EIATTR_KPARAM_INFO
	.align		4
.L_15183:
        /*00e8*/ 	.byte	0x04, 0x17
        /*00ea*/ 	.short	(.L_15185 - .L_15184)
.L_15184:
        /*00ec*/ 	.word	0x00000000
        /*00f0*/ 	.short	0x0007
        /*00f2*/ 	.short	0x0034
        /*00f4*/ 	.byte	0x00, 0xf0, 0x11, 0x00


	//----- nvinfo : EIATTR_KPARAM_INFO
	.align		4
.L_15185:
        /*00f8*/ 	.byte	0x04, 0x17
        /*00fa*/ 	.short	(.L_15187 - .L_15186)
.L_15186:
        /*00fc*/ 	.word	0x00000000
        /*0100*/ 	.short	0x0006
        /*0102*/ 	.short	0x0030
        /*0104*/ 	.byte	0x00, 0xf0, 0x11, 0x00


	//----- nvinfo : EIATTR_KPARAM_INFO
	.align		4
.L_15187:
        /*0108*/ 	.byte	0x04, 0x17
        /*010a*/ 	.short	(.L_15189 - .L_15188)
.L_15188:
        /*010c*/ 	.word	0x00000000
        /*0110*/ 	.short	0x0005
        /*0112*/ 	.short	0x0028
        /*0114*/ 	.byte	0x00, 0xf5, 0x21, 0x00


	//----- nvinfo : EIATTR_KPARAM_INFO
	.align		4
.L_15189:
        /*0118*/ 	.byte	0x04, 0x17
        /*011a*/ 	.short	(.L_15191 - .L_15190)
.L_15190:
        /*011c*/ 	.word	0x00000000
        /*0120*/ 	.short	0x0004
        /*0122*/ 	.short	0x0020
        /*0124*/ 	.byte	0x00, 0xf5, 0x21, 0x00


	//----- nvinfo : EIATTR_KPARAM_INFO
	.align		4
.L_15191:
        /*0128*/ 	.byte	0x04, 0x17
        /*012a*/ 	.short	(.L_15193 - .L_15192)
.L_15192:
        /*012c*/ 	.word	0x00000000
        /*0130*/ 	.short	0x0003
        /*0132*/ 	.short	0x0018
        /*0134*/ 	.byte	0x00, 0xf5, 0x21, 0x00


	//----- nvinfo : EIATTR_KPARAM_INFO
	.align		4
.L_15193:
        /*0138*/ 	.byte	0x04, 0x17
        /*013a*/ 	.short	(.L_15195 - .L_15194)
.L_15194:
        /*013c*/ 	.word	0x00000000
        /*0140*/ 	.short	0x0002
        /*0142*/ 	.short	0x0010
        /*0144*/ 	.byte	0x00, 0xf5, 0x21, 0x00


	//----- nvinfo : EIATTR_KPARAM_INFO
	.align		4
.L_15195:
        /*0148*/ 	.byte	0x04, 0x17
        /*014a*/ 	.short	(.L_15197 - .L_15196)
.L_15196:
        /*014c*/ 	.word	0x00000000
        /*0150*/ 	.short	0x0001
        /*0152*/ 	.short	0x0008
        /*0154*/ 	.byte	0x00, 0xf5, 0x21, 0x00


	//----- nvinfo : EIATTR_KPARAM_INFO
	.align		4
.L_15197:
        /*0158*/ 	.byte	0x04, 0x17
        /*015a*/ 	.short	(.L_15199 - .L_15198)
.L_15198:
        /*015c*/ 	.word	0x00000000
        /*0160*/ 	.short	0x0000
        /*0162*/ 	.short	0x0000
        /*0164*/ 	.byte	0x00, 0xf5, 0x21, 0x00


	//----- nvinfo : EIATTR_SPARSE_MMA_MASK
	.align		4
.L_15199:
        /*0168*/ 	.byte	0x03, 0x50
        /*016a*/ 	.short	0x0000


	//----- nvinfo : EIATTR_MAXREG_COUNT
	.align		4
        /*016c*/ 	.byte	0x03, 0x1b
        /*016e*/ 	.short	0x00ff


	//----- nvinfo : EIATTR_NUM_BARRIERS
	.align		4
        /*0170*/ 	.byte	0x02, 0x4c
        /*0172*/ 	.byte	0x01
	.zero		1


	//----- nvinfo : EIATTR_EXTERNS
	.align		4
        /*0174*/ 	.byte	0x04, 0x0f
        /*0176*/ 	.short	(.L_15201 - .L_15200)


	//   ....[0]....
	.align		4
.L_15200:
        /*0178*/ 	.word	index@(__assertfail)


	//----- nvinfo : EIATTR_MERCURY_ISA_VERSION
	.align		4
.L_15201:
        /*017c*/ 	.byte	0x03, 0x5f
        /*017e*/ 	.short	0x0101


	//----- nvinfo : EIATTR_COOP_GROUP_MASK_REGIDS
	.align		4
        /*0180*/ 	.byte	0x04, 0x29
        /*0182*/ 	.short	(.L_15203 - .L_15202)


	//   ....[0]....
.L_15202:
        /*0184*/ 	.word	0xffffffff


	//   ....[1]....
        /*0188*/ 	.word	0xffffffff


	//   ....[2]....
        /*018c*/ 	.word	0xffffffff


	//   ....[3]....
        /*0190*/ 	.word	0xffffffff


	//   ....[4]....
        /*0194*/ 	.word	0xffffffff


	//   ....[5]....
        /*0198*/ 	.word	0xffffffff


	//   ....[6]....
        /*019c*/ 	.word	0xffffffff


	//   ....[7]....
        /*01a0*/ 	.word	0xffffffff


	//   ....[8]....
        /*01a4*/ 	.word	0xffffffff


	//   ....[9]....
        /*01a8*/ 	.word	0xffffffff


	//   ....[10]....
        /*01ac*/ 	.word	0xffffffff


	//   ....[11]....
        /*01b0*/ 	.word	0xffffffff


	//   ....[12]....
        /*01b4*/ 	.word	0xffffffff


	//   ....[13]....
        /*01b8*/ 	.word	0xffffffff


	//   ....[14]....
        /*01bc*/ 	.word	0xffffffff


	//   ....[15]....
        /*01c0*/ 	.word	0x0500000f


	//   ....[16]....
        /*01c4*/ 	.word	0x0500000f


	//   ....[17]....
        /*01c8*/ 	.word	0x0500000f


	//   ....[18]....
        /*01cc*/ 	.word	0x0500000f


	//   ....[19]....
        /*01d0*/ 	.word	0x0500000f


	//   ....[20]....
        /*01d4*/ 	.word	0x0500000f


	//   ....[21]....
        /*01d8*/ 	.word	0x0500000f


	//   ....[22]....
        /*01dc*/ 	.word	0x0500000f


	//   ....[23]....
        /*01e0*/ 	.word	0x0500000f


	//   ....[24]....
        /*01e4*/ 	.word	0x0500000f


	//----- nvinfo : EIATTR_COOP_GROUP_INSTR_OFFSETS
	.align		4
.L_15203:
        /*01e8*/ 	.byte	0x04, 0x28
        /*01ea*/ 	.short	(.L_15205 - .L_15204)


	//   ....[0]....
.L_15204:
        /*01ec*/ 	.word	0x00000b90


	//   ....[1]....
        /*01f0*/ 	.word	0x00000bb0


	//   ....[2]....
        /*01f4*/ 	.word	0x00000bd0


	//   ....[3]....
        /*01f8*/ 	.word	0x00000bf0


	//   ....[4]....
        /*01fc*/ 	.word	0x00000d00


	//   ....[5]....
        /*0200*/ 	.word	0x00000d20


	//   ....[6]....
        /*0204*/ 	.word	0x00000d40


	//   ....[7]....
        /*0208*/ 	.word	0x00001b90


	//   ....[8]....
        /*020c*/ 	.word	0x00001be0


	//   ....[9]....
        /*0210*/ 	.word	0x00001c00


	//   ....[10]....
        /*0214*/ 	.word	0x00001c20


	//   ....[11]....
        /*0218*/ 	.word	0x00001c40


	//   ....[12]....
        /*021c*/ 	.word	0x00001c90


	//   ....[13]....
        /*0220*/ 	.word	0x00001cb0


	//   ....[14]....
        /*0224*/ 	.word	0x00001cd0


	//   ....[15]....
        /*0228*/ 	.word	0x00003390


	//   ....[16]....
        /*022c*/ 	.word	0x000033f0


	//   ....[17]....
        /*0230*/ 	.word	0x00003450


	//   ....[18]....
        /*0234*/ 	.word	0x000034b0


	//   ....[19]....
        /*0238*/ 	.word	0x00003530


	//   ....[20]....
        /*023c*/ 	.word	0x00003570


	//   ....[21]....
        /*0240*/ 	.word	0x000035c0


	//   ....[22]....
        /*0244*/ 	.word	0x00003610


	//   ....[23]....
        /*0248*/ 	.word	0x00003660


	//   ....[24]....
        /*024c*/ 	.word	0x000036b0


	//----- nvinfo : EIATTR_VRC_CTA_INIT_COUNT
	.align		4
.L_15205:
        /*0250*/ 	.byte	0x02, 0x4a
	.zero		1
	.zero		1


	//----- nvinfo : EIATTR_SYSCALL_OFFSETS
	.align		4
        /*0254*/ 	.byte	0x04, 0x46
        /*0256*/ 	.short	(.L_15207 - .L_15206)


	//   ....[0]....
.L_15206:
        /*0258*/ 	.word	0x00002ba0


	//   ....[1]....
        /*025c*/ 	.word	0x00003330


	//----- nvinfo : EIATTR_EXIT_INSTR_OFFSETS
	.align		4
.L_15207:
        /*0260*/ 	.byte	0x04, 0x1c
        /*0262*/ 	.short	(.L_15209 - .L_15208)


	//   ....[0]....
.L_15208:
        /*0264*/ 	.word	0x00000090


	//   ....[1]....
        /*0268*/ 	.word	0x000030b0


	//   ....[2]....
        /*026c*/ 	.word	0x000030e0


	//   ....[3]....
        /*0270*/ 	.word	0x00003230


	//   ....[4]....
        /*0274*/ 	.word	0x00003340


	//----- nvinfo : EIATTR_CRS_STACK_SIZE
	.align		4
.L_15209:
        /*0278*/ 	.byte	0x04, 0x1e
        /*027a*/ 	.short	(.L_15211 - .L_15210)
.L_15210:
        /*027c*/ 	.word	0x00000000


	//----- nvinfo : EIATTR_CBANK_PARAM_SIZE
	.align		4
.L_15211:
        /*0280*/ 	.byte	0x03, 0x19
        /*0282*/ 	.short	0x008c


	//----- nvinfo : EIATTR_PARAM_CBANK
	.align		4
        /*0284*/ 	.byte	0x04, 0x0a
        /*0286*/ 	.short	(.L_15213 - .L_15212)
	.align		4
.L_15212:
        /*0288*/ 	.word	index@(.nv.constant0._ZN4vllm25paged_attention_v2_kernelI13__nv_bfloat16hLi96ELi16ELi128ELNS_18Fp8KVCacheDataTypeE1ELb1ELi512EEEvPfS3_PT_PKS4_PKT0_SA_ifPKiSC_iPKfiiiSE_SE_iiiii)
        /*028c*/ 	.short	0x0380
        /*028e*/ 	.short	0x008c


	//----- nvinfo : EIATTR_SW_WAR
	.align		4
.L_15213:
        /*0290*/ 	.byte	0x04, 0x36
        /*0292*/ 	.short	(.L_15215 - .L_15214)
.L_15214:
        /*0294*/ 	.word	0x00000008
.L_15215:


//--------------------- .nv.info._ZN4vllm25paged_attention_v2_kernelI13__nv_bfloat16hLi80ELi16ELi128ELNS_18Fp8KVCacheDataTypeE1ELb1ELi512EEEvPfS3_PT_PKS4_PKT0_SA_ifPKiSC_iPKfiiiSE_SE_iiiii --------------------------
	.section	.nv.info._ZN4vllm25paged_attention_v2_kernelI13__nv_bfloat16hLi80ELi16ELi128ELNS_18Fp8KVCacheDataTypeE1ELb1ELi512EEEvPfS3_PT_PKS4_PKT0_SA_ifPKiSC_iPKfiiiSE_SE_iiiii,"",@"SHT_CUDA_INFO"
	.sectionflags	@""
	.align	4


	//----- nvinfo : EIATTR_CUDA_API_VERSION
	.align		4
        /*0000*/ 	.byte	0x04, 0x37
        /*0002*/ 	.short	(.L_15217 - .L_15216)
.L_15216:
        /*0004*/ 	.word	0x00000082


	//----- nvinfo : EIATTR_KPARAM_INFO
	.align		4
.L_15217:
        /*0008*/ 	.byte	0x04, 0x17
        /*000a*/ 	.short	(.L_15219 - .L_15218)
.L_15218:
        /*000c*/ 	.word	0x00000000
        /*0010*/ 	.short	0x0015
        /*0012*/ 	.short	0x0088
        /*0014*/ 	.byte	0x00, 0xf0, 0x11, 0x00


	//----- nvinfo : EIATTR_KPARAM_INFO
	.align		4
.L_15219:
        /*0018*/ 	.byte	0x04, 0x17
        /*001a*/ 	.short	(.L_15221 - .L_15220)
.L_15220:
        /*001c*/ 	.word	0x00000000
        /*0020*/ 	.short	0x0014
        /*0022*/ 	.short	0x0084
        /*0024*/ 	.byte	0x00, 0xf0, 0x11, 0x00


	//----- nvinfo : EIATTR_KPARAM_INFO
	.align		4
.L_15221:
        /*0028*/ 	.byte	0x04, 0x17
        /*002a*/ 	.short	(.L_15223 - .L_15222)
.L_15222:
        /*002c*/ 	.word	0x00000000
        /*0030*/ 	.short	0x0013
        /*0032*/ 	.short	0x0080
        /*0034*/ 	.byte	0x00, 0xf0, 0x11, 0x00


	//----- nvinfo : EIATTR_KPARAM_INFO
	.align		4
.L_15223:
        /*0038*/ 	.byte	0x04, 0x17
        /*003a*/ 	.short	(.L_15225 - .L_15224)
.L_15224:
        /*003c*/ 	.word	0x00000000
        /*0040*/ 	.short	0x0012
        /*0042*/ 	.short	0x007c
        /*0044*/ 	.byte	0x00, 0xf0, 0x11, 0x00


	//----- nvinfo : EIATTR_KPARAM_INFO
	.align		4
.L_15225:
        /*0048*/ 	.byte	0x04, 0x17
        /*004a*/ 	.short	(.L_15227 - .L_15226)
.L_15226:
        /*004c*/ 	.word	0x00000000
        /*0050*/ 	.short	0x0011
        /*0052*/ 	.short	0x0078
        /*0054*/ 	.byte	0x00, 0xf0, 0x11, 0x00


	//----- nvinfo : EIATTR_KPARAM_INFO
	.align		4
.L_15227:
        /*0058*/ 	.byte	0x04, 0x17
        /*005a*/ 	.short	(.L_15229 - .L_15228)
.L_15228:
        /*005c*/ 	.word	0x00000000
        /*0060*/ 	.short	0x0010
        /*0062*/ 	.short	0x0070
        /*0064*/ 	.byte	0x00, 0xf5, 0x21, 0x00


	//----- nvinfo : EIATTR_KPARAM_INFO
	.align		4
.L_15229:
        /*0068*/ 	.byte	0x04, 0x17
        /*006a*/ 	.short	(.L_15231 - .L_15230)
.L_15230:
        /*006c*/ 	.word	0x00000000
        /*0070*/ 	.short	0x000f
        /*0072*/ 	.short	0x0068
        /*0074*/ 	.byte	0x00, 0xf5, 0x21, 0x00


	//----- nvinfo : EIATTR_KPARAM_INFO
	.align		4
.L_15231:
        /*0078*/ 	.byte	0x04, 0x17
        /*007a*/ 	.short	(.L_15233 - .L_15232)
.L_15232:
        /*007c*/ 	.word	0x00000000
        /*0080*/ 	.short	0x000e
        /*0082*/ 	.short	0x0060
        /*0084*/ 	.byte	0x00, 0xf0, 0x11, 0x00


	//----- nvinfo : EIATTR_KPARAM_INFO
	.align		4
.L_15233:
        /*0088*/ 	.byte	0x04, 0x17
        /*008a*/ 	.short	(.L_15235 - .L_15234)
.L_15234:
        /*008c*/ 	.word	0x00000000
        /*0090*/ 	.short	0x000d
        /*0092*/ 	.short	0x005c
        /*0094*/ 	.byte	0x00, 0xf0, 0x11, 0x00


	//----- nvinfo : EIATTR_KPARAM_INFO
	.align		4
.L_15235:
        /*0098*/ 	.byte	0x04, 0x17
        /*009a*/ 	.short	(.L_15237 - .L_15236)
.L_15236:
        /*009c*/ 	.word	0x00000000
        /*00a0*/ 	.short	0x000c
        /*00a2*/ 	.short	0x0058
        /*00a4*/ 	.byte	0x00, 0xf0, 0x11, 0x00


	//----- nvinfo : EIATTR_KPARAM_INFO
	.align		4
.L_15237:
        /*00a8*/ 	.byte	0x04, 0x17
        /*00aa*/ 	.short	(.L_15239 - .L_15238)
.L_15238:
        /*00ac*/ 	.word	0x00000000
        /*00b0*/ 	.short	0x000b
        /*00b2*/ 	.short	0x0050
        /*00b4*/ 	.byte	0x00, 0xf5, 0x21, 0x00


	//----- nvinfo : EIATTR_KPARAM_INFO
	.align		4
.L_15239:
        /*00b8*/ 	.byte	0x04, 0x17
        /*00ba*/ 	.short	(.L_15241 - .L_15240)
.L_15240:
        /*00bc*/ 	.word	0x00000000
        /*00c0*/ 	.short	0x000a
        /*00c2*/ 	.short	0x0048
        /*00c4*/ 	.byte	0x00, 0xf0, 0x11, 0x00


	//----- nvinfo : EIATTR_KPARAM_INFO
	.align		4
.L_15241:
        /*00c8*/ 	.byte	0x04, 0x17
        /*00ca*/ 	.short	(.L_15243 - .L_15242)
.L_15242:
        /*00cc*/ 	.word	0x00000000
        /*00d0*/ 	.short	0x0009
        /*00d2*/ 	.short	0x0040
        /*00d4*/ 	.byte	0x00, 0xf5, 0x21, 0x00


	//----- nvinfo : EIATTR_KPARAM_INFO
	.align		4
.L_15243:
        /*00d8*/ 	.byte	0x04, 0x17
        /*00da*/ 	.short	(.L_15245 - .L_15244)
.L_15244:
        /*00dc*/ 	.word	0x00000000
        /*00e0*/ 	.short	0x0008
        /*00e2*/ 	.short	0x0038
        /*00e4*/ 	.byte	0x00, 0xf5, 0x21, 0x00


	//----- nvinfo : EIATTR_KPARAM_INFO
	.align		4
.L_15245:
        /*00e8*/ 	.byte	0x04, 0x17
        /*00ea*/ 	.short	(.L_15247 - .L_15246)
.L_15246:
        /*00ec*/ 	.word	0x00000000
        /*00f0*/ 	.short	0x0007
        /*00f2*/ 	.short	0x0034
        /*00f4*/ 	.byte	0x00, 0xf0, 0x11, 0x00


	//----- nvinfo : EIATTR_KPARAM_INFO
	.align		4
.L_15247:
        /*00f8*/ 	.byte	0x04, 0x17
        /*00fa*/ 	.short	(.L_15249 - .L_15248)
.L_15248:
        /*00fc*/ 	.word	0x00000000
        /*0100*/ 	.short	0x0006
        /*0102*/ 	.short	0x0030
        /*0104*/ 	.byte	0x00, 0xf0, 0x11, 0x00


	//----- nvinfo : EIATTR_KPARAM_INFO
	.align		4
.L_15249:
        /*0108*/ 	.byte	0x04, 0x17
        /*010a*/ 	.short	(.L_15251 - .L_15250)
.L_15250:
        /*010c*/ 	.word	0x00000000
        /*0110*/ 	.short	0x0005
        /*0112*/ 	.short	0x0028
        /*0114*/ 	.byte	0x00, 0xf5, 0x21, 0x00


	//----- nvinfo : EIATTR_KPARAM_INFO
	.align		4
.L_15251:
        /*0118*/ 	.byte	0x04, 0x17
        /*011a*/ 	.short	(.L_15253 - .L_15252)
.L_15252:
        /*011c*/ 	.word	0x00000000
        /*0120*/ 	.short	0x0004
        /*0122*/ 	.short	0x0020
        /*0124*/ 	.byte	0x00, 0xf5, 0x21, 0x00


	//----- nvinfo : EIATTR_KPARAM_INFO
	.align		4
.L_15253:
        /*0128*/ 	.byte	0x04, 0x17
        /*012a*/ 	.short	(.L_15255 - .L_15254)
.L_15254:
        /*012c*/ 	.word	0x00000000
        /*0130*/ 	.short	0x0003
        /*0132*/ 	.short	0x0018
        /*0134*/ 	.byte	0x00, 0xf5, 0x21, 0x00


	//----- nvinfo : EIATTR_KPARAM_INFO
	.align		4
.L_15255:
        /*0138*/ 	.byte	0x04, 0x17
        /*013a*/ 	.short	(.L_15257 - .L_15256)
.L_15256:
        /*013c*/ 	.word	0x00000000
        /*0140*/ 	.short	0x0002
        /*0142*/ 	.short	0x0010
        /*0144*/ 	.byte	0x00, 0xf5, 0x21, 0x00


	//----- nvinfo : EIATTR_KPARAM_INFO
	.align		4
.L_15257:
        /*0148*/ 	.byte	0x04, 0x17
        /*014a*/ 	.short	(.L_15259 - .L_15258)
.L_15258:
        /*014c*/ 	.word	0x00000000
        /*0150*/ 	.short	0x0001
        /*0152*/ 	.short	0x0008
        /*0154*/ 	.byte	0x00, 0xf5, 0x21, 0x00


	//----- nvinfo : EIATTR_KPARAM_INFO
	.align		4
.L_15259:
        /*0158*/ 	.byte	0x04, 0x17
        /*015a*/ 	.short	(.L_15261 - .L_15260)
.L_15260:
        /*015c*/ 	.word	0x00000000
        /*0160*/ 	.short	0x0000
        /*0162*/ 	.short	0x0000
        /*0164*/ 	.byte	0x00, 0xf5, 0x21, 0x00


	//----- nvinfo : EIATTR_SPARSE_MMA_MASK
	.align		4
.L_15261:
        /*0168*/ 	.byte	0x03, 0x50
        /*016a*/ 	.short	0x0000


	//----- nvinfo : EIATTR_MAXREG_COUNT
	.align		4
        /*016c*/ 	.byte	0x03, 0x1b
        /*016e*/ 	.short	0x00ff


	//----- nvinfo : EIATTR_NUM_BARRIERS
	.align		4
        /*0170*/ 	.byte	0x02, 0x4c
        /*0172*/ 	.byte	0x01
	.zero		1


	//----- nvinfo : EIATTR_EXTERNS
	.align		4
        /*0174*/ 	.byte	0x04, 0x0f
        /*0176*/ 	.short	(.L_15263 - .L_15262)


	//   ....[0]....
	.align		4
.L_15262:
        /*0178*/ 	.word	index@(__assertfail)


	//----- nvinfo : EIATTR_MERCURY_ISA_VERSION
	.align		4
.L_15263:
        /*017c*/ 	.byte	0x03, 0x5f
        /*017e*/ 	.short	0x0101


	//----- nvinfo : EIATTR_COOP_GROUP_MASK_REGIDS
	.align		4
        /*0180*/ 	.byte	0x04, 0x29
        /*0182*/ 	.short	(.L_15265 - .L_15264)


	//   ....[0]....
.L_15264:
        /*0184*/ 	.word	0xffffffff


	//   ....[1]....
        /*0188*/ 	.word	0xffffffff


	//   ....[2]....
        /*018c*/ 	.word	0xffffffff


	//   ....[3]....
        /*0190*/ 	.word	0xffffffff


	//   ....[4]....
        /*0194*/ 	.word	0xffffffff


	//   ....[5]....
        /*0198*/ 	.word	0xffffffff


	//   ....[6]....
        /*019c*/ 	.word	0xffffffff


	//   ....[7]....
        /*01a0*/ 	.word	0xffffffff


	//   ....[8]....
        /*01a4*/ 	.word	0xffffffff


	//   ....[9]....
        /*01a8*/ 	.word	0xffffffff


	//   ....[10]....
        /*01ac*/ 	.word	0xffffffff


	//   ....[11]....
        /*01b0*/ 	.word	0xffffffff


	//   ....[12]....
        /*01b4*/ 	.word	0xffffffff


	//   ....[13]....
        /*01b8*/ 	.word	0xffffffff


	//   ....[14]....
        /*01bc*/ 	.word	0xffffffff


	//   ....[15]....
        /*01c0*/ 	.word	0x0500000f


	//   ....[16]....
        /*01c4*/ 	.word	0x0500000f


	//   ....[17]....
        /*01c8*/ 	.word	0x0500000f


	//   ....[18]....
        /*01cc*/ 	.word	0x0500000f


	//   ....[19]....
        /*01d0*/ 	.word	0x0500000f


	//   ....[20]....
        /*01d4*/ 	.word	0x0500000f


	//   ....[21]....
        /*01d8*/ 	.word	0x0500000f


	//   ....[22]....
        /*01dc*/ 	.word	0x0500000f


	//   ....[23]....
        /*01e0*/ 	.word	0x0500000f


	//----- nvinfo : EIATTR_COOP_GROUP_INSTR_OFFSETS
	.align		4
.L_15265:
        /*01e4*/ 	.byte	0x04, 0x28
        /*01e6*/ 	.short	(.L_15267 - .L_15266)


	//   ....[0]....
.L_15266:
        /*01e8*/ 	.word	0x00000b90


	//   ....[1]....
        /*01ec*/ 	.word	0x00000bb0


	//   ....[2]....
        /*01f0*/ 	.word	0x00000bd0


	//   ....[3]....
        /*01f4*/ 	.word	0x00000bf0


	//   ....[4]....
        /*01f8*/ 	.word	0x00000d00


	//   ....[5]....
        /*01fc*/ 	.word	0x00000d20


	//   ....[6]....
        /*0200*/ 	.word	0x00000d40


	//   ....[7]....
        /*0204*/ 	.word	0x00001b90


	//   ....[8]....
        /*0208*/ 	.word	0x00001be0


	//   ....[9]....
        /*020c*/ 	.word	0x00001c00


	//   ....[10]....
        /*0210*/ 	.word	0x00001c20


	//   ....[11]....
        /*0214*/ 	.word	0x00001c40


	//   ....[12]....
        /*0218*/ 	.word	0x00001c90


	//   ....[13]....
        /*021c*/ 	.word	0x00001cb0


	//   ....[14]....
        /*0220*/ 	.word	0x00001cd0


	//   ....[15]....
        /*0224*/ 	.word	0x000032f0


	//   ....[16]....
        /*0228*/ 	.word	0x00003350


	//   ....[17]....
        /*022c*/ 	.word	0x000033b0


	//   ....[18]....
        /*0230*/ 	.word	0x00003410


	//   ....[19]....
        /*0234*/ 	.word	0x00003490


	//   ....[20]....
        /*0238*/ 	.word	0x000034d0


	//   ....[21]....
        /*023c*/ 	.word	0x00003520


	//   ....[22]....
        /*0240*/ 	.word	0x00003570


	//   ....[23]....
        /*0244*/ 	.word	0x000035c0


	//----- nvinfo : EIATTR_VRC_CTA_INIT_COUNT
	.align		4
.L_15267:
        /*0248*/ 	.byte	0x02, 0x4a
	.zero		1
	.zero		1


	//----- nvinfo : EIATTR_SYSCALL_OFFSETS
	.align		4
        /*024c*/ 	.byte	0x04, 0x46
        /*024e*/ 	.short	(.L_15269 - .L_15268)


	//   ....[0]....
.L_15268:
        /*0250*/ 	.word	0x00002ba0


	//   ....[1]....
        /*0254*/ 	.word	0x00003290


	//----- nvinfo : EIATTR_EXIT_INSTR_OFFSETS
	.align		4
.L_15269:
        /*0258*/ 	.byte	0x04, 0x1c
        /*025a*/ 	.short	(.L_15271 - .L_15270)


	//   ....[0]....
.L_15270:
        /*025c*/ 	.word	0x00000090


	//   ....[1]....
        /*0260*/ 	.word	0x00003030


	//   ....[2]....
        /*0264*/ 	.word	0x00003060


	//   ....[3]....
        /*0268*/ 	.word	0x00003190


	//   ....[4]....
        /*026c*/ 	.word	0x000032a0


	//----- nvinfo : EIATTR_CRS_STACK_SIZE
	.align		4
.L_15271:
        /*0270*/ 	.byte	0x04, 0x1e
        /*0272*/ 	.short	(.L_15273 - .L_15272)
.L_15272:
        /*0274*/ 	.word	0x00000000


	//----- nvinfo : EIATTR_CBANK_PARAM_SIZE
	.align		4
.L_15273:
        /*0278*/ 	.byte	0x03, 0x19
        /*027a*/ 	.short	0x008c


	//----- nvinfo : EIATTR_PARAM_CBANK
	.align		4
        /*027c*/ 	.byte	0x04, 0x0a
        /*027e*/ 	.short	(.L_15275 - .L_15274)
	.align		4
.L_15274:
        /*0280*/ 	.word	index@(.nv.constant0._ZN4vllm25paged_attention_v2_kernelI13__nv_bfloat16hLi80ELi16ELi128ELNS_18Fp8KVCacheDataTypeE1ELb1ELi512EEEvPfS3_PT_PKS4_PKT0_SA_ifPKiSC_iPKfiiiSE_SE_iiiii)
        /*0284*/ 	.short	0x0380
        /*0286*/ 	.short	0x008c


	//----- nvinfo : EIATTR_SW_WAR
	.align		4
.L_15275:
        /*0288*/ 	.byte	0x04, 0x36
        /*028a*/ 	.short	(.L_15277 - .L_15276)
.L_15276:
        /*028c*/ 	.word	0x00000008
.L_15277:


//--------------------- .nv.info._ZN4vllm25paged_attention_v2_kernelI13__nv_bfloat16hLi64ELi16ELi128ELNS_18Fp8KVCacheDataTypeE1ELb1ELi512EEEvPfS3_PT_PKS4_PKT0_SA_ifPKiSC_iPKfiiiSE_SE_iiiii --------------------------
	.section	.nv.info._ZN4vllm25paged_attention_v2_kernelI13__nv_bfloat16hLi64ELi16ELi128ELNS_18Fp8KVCacheDataTypeE1ELb1ELi512EEEvPfS3_PT_PKS4_PKT0_SA_ifPKiSC_iPKfiiiSE_SE_iiiii,"",@"SHT_CUDA_INFO"
	.sectionflags	@""
	.align	4


	//----- nvinfo : EIATTR_CUDA_API_VERSION
	.align		4
        /*0000*/ 	.byte	0x04, 0x37
        /*0002*/ 	.short	(.L_15279 - .L_15278)
.L_15278:
        /*0004*/ 	.word	0x00000082


	//----- nvinfo : EIATTR_KPARAM_INFO
	.align		4
.L_15279:
        /*0008*/ 	.byte	0x04, 0x17
        /*000a*/ 	.short	(.L_15281 - .L_15280)
.L_15280:
        /*000c*/ 	.word	0x00000000
        /*0010*/ 	.short	0x0015
        /*0012*/ 	.short	0x0088
        /*0014*/ 	.byte	0x00, 0xf0, 0x11, 0x00


	//----- nvinfo : EIATTR_KPARAM_INFO
	.align		4
.L_15281:
        /*0018*/ 	.byte	0x04, 0x17
        /*001a*/ 	.short	(.L_15283 - .L_15282)
.L_15282:
        /*001c*/ 	.word	0x00000000
        /*0020*/ 	.short	0x0014
        /*0022*/ 	.short	0x0084
        /*0024*/ 	.byte	0x00, 0xf0, 0x11, 0x00


	//----- nvinfo : EIATTR_KPARAM_INFO
	.align		4
.L_15283:
        /*0028*/ 	.byte	0x04, 0x17
        /*002a*/ 	.short	(.L_15285 - .L_15284)
.L_15284:
        /*002c*/ 	.word	0x00000000
        /*0030*/ 	.short	0x0013
        /*0032*/ 	.short	0x0080
        /*0034*/ 	.byte	0x00, 0xf0, 0x11, 0x00


	//----- nvinfo : EIATTR_KPARAM_INFO
	.align		4
.L_15285:
        /*0038*/ 	.byte	0x04, 0x17
        /*003a*/ 	.short	(.L_15287 - .L_15286)
.L_15286:
        /*003c*/ 	.word	0x00000000
        /*0040*/ 	.short	0x0012
        /*0042*/ 	.short	0x007c
        /*0044*/ 	.byte	0x00, 0xf0, 0x11, 0x00


	//----- nvinfo : EIATTR_KPARAM_INFO
	.align		4
.L_15287:
        /*0048*/ 	.byte	0x04, 0x17
        /*004a*/ 	.short	(.L_15289 - .L_15288)
.L_15288:
        /*004c*/ 	.word	0x00000000
        /*0050*/ 	.short	0x0011
        /*0052*/ 	.short	0x0078
        /*0054*/ 	.byte	0x00, 0xf0, 0x11, 0x00


	//----- nvinfo : EIATTR_KPARAM_INFO
	.align		4
.L_15289:
        /*0058*/ 	.byte	0x04, 0x17
        /*005a*/ 	.short	(.L_15291 - .L_15290)
.L_15290:
        /*005c*/ 	.word	0x00000000
        /*0060*/ 	.short	0x0010
        /*0062*/ 	.short	0x0070
        /*0064*/ 	.byte	0x00, 0xf5, 0x21, 0x00


	//----- nvinfo : EIATTR_KPARAM_INFO
	.align		4
.L_15291:
        /*0068*/ 	.byte	0x04, 0x17
        /*006a*/ 	.short	(.L_15293 - .L_15292)
.L_15292:
        /*006c*/ 	.word	0x00000000
        /*0070*/ 	.short	0x000f
        /*0072*/ 	.short	0x0068
        /*0074*/ 	.byte	0x00, 0xf5, 0x21, 0x00


	//----- nvinfo : EIATTR_KPARAM_INFO
	.align		4
.L_15293:
        /*0078*/ 	.byte	0x04, 0x17
        /*007a*/ 	.short	(.L_15295 - .L_15294)
.L_15294:
        /*007c*/ 	.word	0x00000000
        /*0080*/ 	.short	0x000e
        /*0082*/ 	.short	0x0060
        /*0084*/ 	.byte	0x00, 0xf0, 0x11, 0x00


	//----- nvinfo : EIATTR_KPARAM_INFO
	.align		4
.L_15295:
        /*0088*/ 	.byte	0x04, 0x17
        /*008a*/ 	.short	(.L_15297 - .L_15296)
.L_15296:
        /*008c*/ 	.word	0x00000000
        /*0090*/ 	.short	0x000d
        /*0092*/ 	.short	0x005c
        /*0094*/ 	.byte	0x00, 0xf0, 0x11, 0x00


	//----- nvinfo : EIATTR_KPARAM_INFO
	.align		4
.L_15297:
        /*0098*/ 	.byte	0x04, 0x17
        /*009a*/ 	.short	(.L_15299 - .L_15298)
.L_15298:
        /*009c*/ 	.word	0x00000000
        /*00a0*/ 	.short	0x000c
        /*00a2*/ 	.short	0x0058
        /*00a4*/ 	.byte	0x00, 0xf0, 0x11, 0x00


	//----- nvinfo : EIATTR_KPARAM_INFO
	.align		4
.L_15299:
        /*00a8*/ 	.byte	0x04, 0x17
        /*00aa*/ 	.short	(.L_15301 - .L_15300)
.L_15300:
        /*00ac*/ 	.word	0x00000000
        /*00b0*/ 	.short	0x000b
        /*00b2*/ 	.short	0x0050
        /*00b4*/ 	.byte	0x00, 0xf5, 0x21, 0x00


	//----- nvinfo : EIATTR_KPARAM_INFO
	.align		4
.L_15301:
        /*00b8*/ 	.byte	0x04, 0x17
        /*00ba*/ 	.short	(.L_15303 - .L_15302)
.L_15302:
        /*00bc*/ 	.word	0x00000000
        /*00c0*/ 	.short	0x000a
        /*00c2*/ 	.short	0x0048
        /*00c4*/ 	.byte	0x00, 0xf0, 0x11, 0x00


	//----- nvinfo : EIATTR_KPARAM_INFO
	.align		4
.L_15303:
        /*00c8*/ 	.byte	0x04, 0x17
        /*00ca*/ 	.short	(.L_15305 - .L_15304)
.L_15304:
        /*00cc*/ 	.word	0x00000000
        /*00d0*/ 	.short	0x0009
        /*00d2*/ 	.short	0x0040
        /*00d4*/ 	.byte	0x00, 0xf5, 0x21, 0x00


	//----- nvinfo : EIATTR_KPARAM_INFO
	.align		4
.L_15305:
        /*00d8*/ 	.byte	0x04, 0x17
        /*00da*/ 	.short	(.L_15307 - .L_15306)
.L_15306:
        /*00dc*/ 	.word	0x00000000
        /*00e0*/ 	.short	0x0008
        /*00e2*/ 	.short	0x0038
        /*00e4*/ 	.byte	0x00, 0xf5, 0x21, 0x00


	//----- nvinfo : EIATTR_KPARAM_INFO
	.align		4
.L_15307:
        /*00e8*/ 	.byte	0x04, 0x17
        /*00ea*/ 	.short	(.L_15309 - .L_15308)
.L_15308:
        /*00ec*/ 	.word	0x00000000
        /*00f0*/ 	.short	0x0007
        /*00f2*/ 	.short	0x0034
        /*00f4*/ 	.byte	0x00, 0xf0, 0x11, 0x00


	//----- nvinfo : EIATTR_KPARAM_INFO
	.align		4
.L_15309:
        /*00f8*/ 	.byte	0x04, 0x17
        /*00fa*/ 	.short	(.L_15311 - .L_15310)
.L_15310:
        /*00fc*/ 	.word	0x00000000
        /*0100*/ 	.short	0x0006
        /*0102*/ 	.short	0x0030
        /*0104*/ 	.byte	0x00, 0xf0, 0x11, 0x00


	//----- nvinfo : EIATTR_KPARAM_INFO
	.align		4
.L_15311:
        /*0108*/ 	.byte	0x04, 0x17
        /*010a*/ 	.short	(.L_15313 - .L_15312)
.L_15312:
        /*010c*/ 	.word	0x00000000
        /*0110*/ 	.short	0x0005
        /*0112*/ 	.short	0x0028
        /*0114*/ 	.byte	0x00, 0xf5, 0x21, 0x00


	//----- nvinfo : EIATTR_KPARAM_INFO
	.align		4
.L_15313:
        /*0118*/ 	.byte	0x04, 0x17
        /*011a*/ 	.short	(.L_15315 - .L_15314)
.L_15314:
        /*011c*/ 	.word	0x00000000
        /*0120*/ 	.short	0x0004
        /*0122*/ 	.short	0x0020
        /*0124*/ 	.byte	0x00, 0xf5, 0x21, 0x00


	//----- nvinfo : EIATTR_KPARAM_INFO
	.align		4
.L_15315:
        /*0128*/ 	.byte	0x04, 0x17
        /*012a*/ 	.short	(.L_15317 - .L_15316)
.L_15316:
        /*012c*/ 	.word	0x00000000
        /*0130*/ 	.short	0x0003
        /*0132*/ 	.short	0x0018
        /*0134*/ 	.byte	0x00, 0xf5, 0x21, 0x00


	//----- nvinfo : EIATTR_KPARAM_INFO
	.align		4
.L_15317:
        /*0138*/ 	.byte	0x04, 0x17
        /*013a*/ 	.short	(.L_15319 - .L_15318)
.L_15318:
        /*013c*/ 	.word	0x00000000
        /*0140*/ 	.short	0x0002
        /*0142*/ 	.short	0x0010
        /*0144*/ 	.byte	0x00, 0xf5, 0x21, 0x00


	//----- nvinfo : EIATTR_KPARAM_INFO
	.align		4
.L_15319:
        /*0148*/ 	.byte	0x04, 0x17
        /*014a*/ 	.short	(.L_15321 - .L_15320)
.L_15320:
        /*014c*/ 	.word	0x00000000
        /*0150*/ 	.short	0x0001
        /*0152*/ 	.short	0x0008
        /*0154*/ 	.byte	0x00, 0xf5, 0x21, 0x00


	//----- nvinfo : EIATTR_KPARAM_INFO
	.align		4
.L_15321:
        /*0158*/ 	.byte	0x04, 0x17
        /*015a*/ 	.short	(.L_15323 - .L_15322)
.L_15322:
        /*015c*/ 	.word	0x00000000
        /*0160*/ 	.short	0x0000
        /*0162*/ 	.short	0x0000
        /*0164*/ 	.byte	0x00, 0xf5, 0x21, 0x00


	//----- nvinfo : EIATTR_SPARSE_MMA_MASK
	.align		4
.L_15323:
        /*0168*/ 	.byte	0x03, 0x50
        /*016a*/ 	.short	0x0000


	//----- nvinfo : EIATTR_MAXREG_COUNT
	.align		4
        /*016c*/ 	.byte	0x03, 0x1b
        /*016e*/ 	.short	0x00ff


	//----- nvinfo : EIATTR_NUM_BARRIERS
	.align		4
        /*0170*/ 	.byte	0x02, 0x4c
        /*0172*/ 	.byte	0x01
	.zero		1


	//----- nvinfo : EIATTR_EXTERNS
	.align		4
        /*0174*/ 	.byte	0x04, 0x0f
        /*0176*/ 	.short	(.L_15325 - .L_15324)


	//   ....[0]....
	.align		4
.L_15324:
        /*0178*/ 	.word	index@(__assertfail)


	//----- nvinfo : EIATTR_MERCURY_ISA_VERSION
	.align		4
.L_15325:
        /*017c*/ 	.byte	0x03, 0x5f
        /*017e*/ 	.short	0x0101


	//----- nvinfo : EIATTR_COOP_GROUP_MASK_REGIDS
	.align		4
        /*0180*/ 	.byte	0x04, 0x29
        /*0182*/ 	.short	(.L_15327 - .L_15326)


	//   ....[0]....
.L_15326:
        /*0184*/ 	.word	0xffffffff


	//   ....[1]....
        /*0188*/ 	.word	0xffffffff


	//   ....[2]....
        /*018c*/ 	.word	0xffffffff


	//   ....[3]....
        /*0190*/ 	.word	0xffffffff


	//   ....[4]....
        /*0194*/ 	.word	0xffffffff


	//   ....[5]....
        /*0198*/ 	.word	0xffffffff


	//   ....[6]....
        /*019c*/ 	.word	0xffffffff


	//   ....[7]....
        /*01a0*/ 	.word	0xffffffff


	//   ....[8]....
        /*01a4*/ 	.word	0xffffffff


	//   ....[9]....
        /*01a8*/ 	.word	0xffffffff


	//   ....[10]....
        /*01ac*/ 	.word	0xffffffff


	//   ....[11]....
        /*01b0*/ 	.word	0xffffffff


	//   ....[12]....
        /*01b4*/ 	.word	0xffffffff


	//   ....[13]....
        /*01b8*/ 	.word	0xffffffff


	//   ....[14]....
        /*01bc*/ 	.word	0xffffffff


	//   ....[15]....
        /*01c0*/ 	.word	0x0500000f


	//   ....[16]....
        /*01c4*/ 	.word	0x0500000f


	//   ....[17]....
        /*01c8*/ 	.word	0x0500000f


	//   ....[18]....
        /*01cc*/ 	.word	0x0500000f


	//   ....[19]....
        /*01d0*/ 	.word	0x0500000f


	//   ....[20]....
        /*01d4*/ 	.word	0x0500000f


	//   ....[21]....
        /*01d8*/ 	.word	0x0500000f


	//   ....[22]....
        /*01dc*/ 	.word	0x0500000f


	//----- nvinfo : EIATTR_COOP_GROUP_INSTR_OFFSETS
	.align		4
.L_15327:
        /*01e0*/ 	.byte	0x04, 0x28
        /*01e2*/ 	.short	(.L_15329 - .L_15328)


	//   ....[0]....
.L_15328:
        /*01e4*/ 	.word	0x00000b90


	//   ....[1]....
        /*01e8*/ 	.word	0x00000bb0


	//   ....[2]....
        /*01ec*/ 	.word	0x00000bd0


	//   ....[3]....
        /*01f0*/ 	.word	0x00000bf0


	//   ....[4]....
        /*01f4*/ 	.word	0x00000d00


	//   ....[5]....
        /*01f8*/ 	.word	0x00000d20


	//   ....[6]....
        /*01fc*/ 	.word	0x00000d40


	//   ....[7]....
        /*0200*/ 	.word	0x00001b90


	//   ....[8]....
        /*0204*/ 	.word	0x00001be0


	//   ....[9]....
        /*0208*/ 	.word	0x00001c00


	//   ....[10]....
        /*020c*/ 	.word	0x00001c20


	//   ....[11]....
        /*0210*/ 	.word	0x00001c40


	//   ....[12]....
        /*0214*/ 	.word	0x00001c90


	//   ....[13]....
        /*0218*/ 	.word	0x00001cb0


	//   ....[14]....
        /*021c*/ 	.word	0x00001cd0


	//   ....[15]....
        /*0220*/ 	.word	0x00003290


	//   ....[16]....
        /*0224*/ 	.word	0x000032f0


	//   ....[17]....
        /*0228*/ 	.word	0x00003350


	//   ....[18]....
        /*022c*/ 	.word	0x000033b0


	//   ....[19]....
        /*0230*/ 	.word	0x00003430


	//   ....[20]....
        /*0234*/ 	.word	0x00003470


	//   ....[21]....
        /*0238*/ 	.word	0x000034c0


	//   ....[22]....
        /*023c*/ 	.word	0x00003510


	//----- nvinfo : EIATTR_VRC_CTA_INIT_COUNT
	.align		4
.L_15329:
        /*0240*/ 	.byte	0x02, 0x4a
	.zero		1
	.zero		1


	//----- nvinfo : EIATTR_SYSCALL_OFFSETS
	.align		4
        /*0244*/ 	.byte	0x04, 0x46
        /*0246*/ 	.short	(.L_15331 - .L_15330)


	//   ....[0]....
.L_15330:
        /*0248*/ 	.word	0x00002ba0


	//   ....[1]....
        /*024c*/ 	.word	0x00003230


	//----- nvinfo : EIATTR_EXIT_INSTR_OFFSETS
	.align		4
.L_15331:
        /*0250*/ 	.byte	0x04, 0x1c
        /*0252*/ 	.short	(.L_15333 - .L_15332)


	//   ....[0]....
.L_15332:
        /*0254*/ 	.word	0x00000090


	//   ....[1]....
        /*0258*/ 	.word	0x00002fb0


	//   ....[2]....
        /*025c*/ 	.word	0x00002fe0


	//   ....[3]....
        /*0260*/ 	.word	0x00003130


	//   ....[4]....
        /*0264*/ 	.word	0x00003240


	//----- nvinfo : EIATTR_CRS_STACK_SIZE
	.align		4
.L_15333:
        /*0268*/ 	.byte	0x04, 0x1e
        /*026a*/ 	.short	(.L_15335 - .L_15334)
.L_15334:
        /*026c*/ 	.word	0x00000000


	//----- nvinfo : EIATTR_CBANK_PARAM_SIZE
	.align		4
.L_15335:
        /*0270*/ 	.byte	0x03, 0x19
        /*0272*/ 	.short	0x008c


	//----- nvinfo : EIATTR_PARAM_CBANK
	.align		4
        /*0274*/ 	.byte	0x04, 0x0a
        /*0276*/ 	.short	(.L_15337 - .L_15336)
	.align		4
.L_15336:
        /*0278*/ 	.word	index@(.nv.constant0._ZN4vllm25paged_attention_v2_kernelI13__nv_bfloat16hLi64ELi16ELi128ELNS_18Fp8KVCacheDataTypeE1ELb1ELi512EEEvPfS3_PT_PKS4_PKT0_SA_ifPKiSC_iPKfiiiSE_SE_iiiii)
        /*027c*/ 	.short	0x0380
        /*027e*/ 	.short	0x008c


	//----- nvinfo : EIATTR_SW_WAR
	.align		4
.L_15337:
        /*0280*/ 	.byte	0x04, 0x36
        /*0282*/ 	.short	(.L_15339 - .L_15338)
.L_15338:
        /*0284*/ 	.word	0x00000008
.L_15339:


//--------------------- .nv.info._ZN4vllm25paged_attention_v2_kernelI13__nv_bfloat16hLi32ELi16ELi128ELNS_18Fp8KVCacheDataTypeE1ELb1ELi512EEEvPfS3_PT_PKS4_PKT0_SA_ifPKiSC_iPKfiiiSE_SE_iiiii --------------------------
	.section	.nv.info._ZN4vllm25paged_attention_v2_kernelI13__nv_bfloat16hLi32ELi16ELi128ELNS_18Fp8KVCacheDataTypeE1ELb1ELi512EEEvPfS3_PT_PKS4_PKT0_SA_ifPKiSC_iPKfiiiSE_SE_iiiii,"",@"SHT_CUDA_INFO"
	.sectionflags	@""
	.align	4


	//----- nvinfo : EIATTR_CUDA_API_VERSION
	.align		4
        /*0000*/ 	.byte	0x04, 0x37
        /*0002*/ 	.short	(.L_15341 - .L_15340)
.L_15340:
        /*0004*/ 	.word	0x00000082


	//----- nvinfo : EIATTR_KPARAM_INFO
	.align		4
.L_15341:
        /*0008*/ 	.byte	0x04, 0x17
        /*000a*/ 	.short	(.L_15343 - .L_15342)
.L_15342:
        /*000c*/ 	.word	0x00000000
        /*0010*/ 	.short	0x0015
        /*0012*/ 	.short	0x0088
        /*0014*/ 	.byte	0x00, 0xf0, 0x11, 0x00


	//----- nvinfo : EIATTR_KPARAM_INFO
	.align		4
.L_15343:
        /*0018*/ 	.byte	0x04, 0x17
        /*001a*/ 	.short	(.L_15345 - .L_15344)
.L_15344:
        /*001c*/ 	.word	0x00000000
        /*0020*/ 	.short	0x0014
        /*0022*/ 	.short	0x0084
        /*0024*/ 	.byte	0x00, 0xf0, 0x11, 0x00


	//----- nvinfo : EIATTR_KPARAM_INFO
	.align		4
.L_15345:
        /*0028*/ 	.byte	0x04, 0x17
        /*002a*/ 	.short	(.L_15347 - .L_15346)
.L_15346:
        /*002c*/ 	.word	0x00000000
        /*0030*/ 	.short	0x0013
        /*0032*/ 	.short	0x0080
        /*0034*/ 	.byte	0x00, 0xf0, 0x11, 0x00


	//----- nvinfo : EIATTR_KPARAM_INFO
	.align		4
.L_15347:
        /*0038*/ 	.byte	0x04, 0x17
        /*003a*/ 	.short	(.L_15349 - .L_15348)
.L_15348:
        /*003c*/ 	.word	0x00000000
        /*0040*/ 	.short	0x0012
        /*0042*/ 	.short	0x007c
        /*0044*/ 	.byte	0x00, 0xf0, 0x11, 0x00


	//----- nvinfo : EIATTR_KPARAM_INFO
	.align		4
.L_15349:
        /*0048*/ 	.byte	0x04, 0x17
        /*004a*/ 	.short	(.L_15351 - .L_15350)
.L_15350:
        /*004c*/ 	.word	0x00000000
        /*0050*/ 	.short	0x0011
        /*0052*/ 	.short	0x0078
        /*0054*/ 	.byte	0x00, 0xf0, 0x11, 0x00


	//----- nvinfo : EIATTR_KPARAM_INFO
	.align		4
.L_15351:
        /*0058*/ 	.byte	0x04, 0x17
        /*005a*/ 	.short	(.L_15353 - .L_15352)
.L_15352:
        /*005c*/ 	.word	0x00000000
        /*0060*/ 	.short	0x0010
        /*0062*/ 	.short	0x0070
        /*0064*/ 	.byte	0x00, 0xf5, 0x21, 0x00


	//----- nvinfo : EIATTR_KPARAM_INFO
	.align		4
.L_15353:
        /*0068*/ 	.byte	0x04, 0x17
        /*006a*/ 	.short	(.L_15355 - .L_15354)
.L_15354:
        /*006c*/ 	.word	0x00000000
        /*0070*/ 	.short	0x000f
        /*0072*/ 	.short	0x0068
        /*0074*/ 	.byte	0x00, 0xf5, 0x21, 0x00


	//----- nvinfo : EIATTR_KPARAM_INFO
	.align		4
.L_15355:
        /*0078*/ 	.byte	0x04, 0x17
        /*007a*/ 	.short	(.L_15357 - .L_15356)
.L_15356:
        /*007c*/ 	.word	0x00000000
        /*0080*/ 	.short	0x000e
        /*0082*/ 	.short	0x0060
        /*0084*/ 	.byte	0x00, 0xf0, 0x11, 0x00


	//----- nvinfo : EIATTR_KPARAM_INFO
	.align		4
.L_15357:
        /*0088*/ 	.byte	0x04, 0x17
        /*008a*/ 	.short	(.L_15359 - .L_15358)
.L_15358:
        /*008c*/ 	.word	0x00000000
        /*0090*/ 	.short	0x000d
        /*0092*/ 	.short	0x005c
        /*0094*/ 	.byte	0x00, 0xf0, 0x11, 0x00


	//----- nvinfo : EIATTR_KPARAM_INFO
	.align		4
.L_15359:
        /*0098*/ 	.byte	0x04, 0x17
        /*009a*/ 	.short	(.L_15361 - .L_15360)
.L_15360:
        /*009c*/ 	.word	0x00000000
        /*00a0*/ 	.short	0x000c
        /*00a2*/ 	.short	0x0058
        /*00a4*/ 	.byte	0x00, 0xf0, 0x11, 0x00


	//----- nvinfo : EIATTR_KPARAM_INFO
	.align		4
.L_15361:
        /*00a8*/ 	.byte	0x04, 0x17
        /*00aa*/ 	.short	(.L_15363 - .L_15362)
.L_15362:
        /*00ac*/ 	.word	0x00000000
        /*00b0*/ 	.short	0x000b
        /*00b2*/ 	.short	0x0050
        /*00b4*/ 	.byte	0x00, 0xf5, 0x21, 0x00


	//----- nvinfo : EIATTR_KPARAM_INFO
	.align		4
.L_15363:
        /*00b8*/ 	.byte	0x04, 0x17
        /*00ba*/ 	.short	(.L_15365 - .L_15364)
.L_15364:
        /*00bc*/ 	.word	0x00000000
        /*00c0*/ 	.short	0x000a
        /*00c2*/ 	.short	0x0048
        /*00c4*/ 	.byte	0x00, 0xf0, 0x11, 0x00


	//----- nvinfo : EIATTR_KPARAM_INFO
	.align		4
.L_15365:
        /*00c8*/ 	.byte	0x04, 0x17
        /*00ca*/ 	.short	(.L_15367 - .L_15366)
.L_15366:
        /*00cc*/ 	.word	0x00000000
        /*00d0*/ 	.short	0x0009
        /*00d2*/ 	.short	0x0040
        /*00d4*/ 	.byte	0x00, 0xf5, 0x21, 0x00


	//----- nvinfo : EIATTR_KPARAM_INFO
	.align		4
.L_15367:
        /*00d8*/ 	.byte	0x04, 0x17
        /*00da*/ 	.short	(.L_15369 - .L_15368)
.L_15368:
        /*00dc*/ 	.word	0x00000000
        /*00e0*/ 	.short	0x0008
        /*00e2*/ 	.short	0x0038
        /*00e4*/ 	.byte	0x00, 0xf5, 0x21, 0x00


	//----- nvinfo : EIATTR_KPARAM_INFO
	.align		4
.L_15369:
        /*00e8*/ 	.byte	0x04, 0x17
        /*00ea*/ 	.short	(.L_15371 - .L_15370)
.L_15370:
        /*00ec*/ 	.word	0x00000000
        /*00f0*/ 	.short	0x0007
        /*00f2*/ 	.short	0x0034
        /*00f4*/ 	.byte	0x00, 0xf0, 0x11, 0x00


	//----- nvinfo : EIATTR_KPARAM_INFO
	.align		4
.L_15371:
        /*00f8*/ 	.byte	0x04, 0x17
        /*00fa*/ 	.short	(.L_15373 - .L_15372)
.L_15372:
        /*00fc*/ 	.word	0x00000000
        /*0100*/ 	.short	0x0006
        /*0102*/ 	.short	0x0030
        /*0104*/ 	.byte	0x00, 0xf0, 0x11, 0x00


	//----- nvinfo : EIATTR_KPARAM_INFO
	.align		4
.L_15373:
        /*0108*/ 	.byte	0x04, 0x17
        /*010a*/ 	.short	(.L_15375 - .L_15374)
.L_15374:
        /*010c*/ 	.word	0x00000000
        /*0110*/ 	.short	0x0005
        /*0112*/ 	.short	0x0028
        /*0114*/ 	.byte	0x00, 0xf5, 0x21, 0x00


	//----- nvinfo : EIATTR_KPARAM_INFO
	.align		4
.L_15375:
        /*0118*/ 	.byte	0x04, 0x17
        /*011a*/ 	.short	(.L_15377 - .L_15376)
.L_15376:
        /*011c*/ 	.word	0x00000000
        /*0120*/ 	.short	0x0004
        /*0122*/ 	.short	0x0020
        /*0124*/ 	.byte	0x00, 0xf5, 0x21, 0x00


	//----- nvinfo : EIATTR_KPARAM_INFO
	.align		4
.L_15377:
        /*0128*/ 	.byte	0x04, 0x17
        /*012a*/ 	.short	(.L_15379 - .L_15378)
.L_15378:
        /*012c*/ 	.word	0x00000000
        /*0130*/ 	.short	0x0003
        /*0132*/ 	.short	0x0018
        /*0134*/ 	.byte	0x00, 0xf5, 0x21, 0x00


	//----- nvinfo : EIATTR_KPARAM_INFO
	.align		4
.L_15379:
        /*0138*/ 	.byte	0x04, 0x17
        /*013a*/ 	.short	(.L_15381 - .L_15380)
.L_15380:
        /*013c*/ 	.word	0x00000000
        /*0140*/ 	.short	0x0002
        /*0142*/ 	.short	0x0010
        /*0144*/ 	.byte	0x00, 0xf5, 0x21, 0x00


	//----- nvinfo : EIATTR_KPARAM_INFO
	.align		4
.L_15381:
        /*0148*/ 	.byte	0x04, 0x17
        /*014a*/ 	.short	(.L_15383 - .L_15382)
.L_15382:
        /*014c*/ 	.word	0x00000000
        /*0150*/ 	.short	0x0001
        /*0152*/ 	.short	0x0008
        /*0154*/ 	.byte	0x00, 0xf5, 0x21, 0x00


	//----- nvinfo : EIATTR_KPARAM_INFO
	.align		4
.L_15383:
        /*0158*/ 	.byte	0x04, 0x17
        /*015a*/ 	.short	(.L_15385 - .L_15384)
.L_15384:
        /*015c*/ 	.word	0x00000000
        /*0160*/ 	.short	0x0000
        /*0162*/ 	.short	0x0000
        /*0164*/ 	.byte	0x00, 0xf5, 0x21, 0x00


	//----- nvinfo : EIATTR_SPARSE_MMA_MASK
	.align		4
.L_15385:
        /*0168*/ 	.byte	0x03, 0x50
        /*016a*/ 	.short	0x0000


	//----- nvinfo : EIATTR_MAXREG_COUNT
	.align		4
        /*016c*/ 	.byte	0x03, 0x1b
        /*016e*/ 	.short	0x00ff


	//----- nvinfo : EIATTR_NUM_BARRIERS
	.align		4
        /*0170*/ 	.byte	0x02, 0x4c
        /*0172*/ 	.byte	0x01
	.zero		1


	//----- nvinfo : EIATTR_EXTERNS
	.align		4
        /*0174*/ 	.byte	0x04, 0x0f
        /*0176*/ 	.short	(.L_15387 - .L_15386)


	//   ....[0]....
	.align		4
.L_15386:
        /*0178*/ 	.word	index@(__assertfail)


	//----- nvinfo : EIATTR_MERCURY_ISA_VERSION
	.align		4
.L_15387:
        /*017c*/ 	.byte	0x03, 0x5f
        /*017e*/ 	.short	0x0101


	//----- nvinfo : EIATTR_COOP_GROUP_MASK_REGIDS
	.align		4
        /*0180*/ 	.byte	0x04, 0x29
        /*0182*/ 	.short	(.L_15389 - .L_15388)


	//   ....[0]....
.L_15388:
        /*0184*/ 	.word	0xffffffff


	//   ....[1]....
        /*0188*/ 	.word	0xffffffff


	//   ....[2]....
        /*018c*/ 	.word	0xffffffff


	//   ....[3]....
        /*0190*/ 	.word	0xffffffff


	//   ....[4]....
        /*0194*/ 	.word	0xffffffff


	//   ....[5]....
        /*0198*/ 	.word	0xffffffff


	//   ....[6]....
        /*019c*/ 	.word	0xffffffff


	//   ....[7]....
        /*01a0*/ 	.word	0xffffffff


	//   ....[8]....
        /*01a4*/ 	.word	0xffffffff


	//   ....[9]....
        /*01a8*/ 	.word	0xffffffff


	//   ....[10]....
        /*01ac*/ 	.word	0xffffffff


	//   ....[11]....
        /*01b0*/ 	.word	0xffffffff


	//   ....[12]....
        /*01b4*/ 	.word	0xffffffff


	//   ....[13]....
        /*01b8*/ 	.word	0xffffffff


	//   ....[14]....
        /*01bc*/ 	.word	0xffffffff


	//   ....[15]....
        /*01c0*/ 	.word	0x0500000f


	//   ....[16]....
        /*01c4*/ 	.word	0x0500000f


	//   ....[17]....
        /*01c8*/ 	.word	0x0500000f


	//   ....[18]....
        /*01cc*/ 	.word	0x0500000f


	//   ....[19]....
        /*01d0*/ 	.word	0x0500000f


	//   ....[20]....
        /*01d4*/ 	.word	0x0500000f


	//----- nvinfo : EIATTR_COOP_GROUP_INSTR_OFFSETS
	.align		4
.L_15389:
        /*01d8*/ 	.byte	0x04, 0x28
        /*01da*/ 	.short	(.L_15391 - .L_15390)


	//   ....[0]....
.L_15390:
        /*01dc*/ 	.word	0x00000b80


	//   ....[1]....
        /*01e0*/ 	.word	0x00000ba0


	//   ....[2]....
        /*01e4*/ 	.word	0x00000bc0


	//   ....[3]....
        /*01e8*/ 	.word	0x00000be0


	//   ....[4]....
        /*01ec*/ 	.word	0x00000cf0


	//   ....[5]....
        /*01f0*/ 	.word	0x00000d10


	//   ....[6]....
        /*01f4*/ 	.word	0x00000d30


	//   ....[7]....
        /*01f8*/ 	.word	0x00001b80


	//   ....[8]....
        /*01fc*/ 	.word	0x00001bb0


	//   ....[9]....
        /*0200*/ 	.word	0x00001bd0


	//   ....[10]....
        /*0204*/ 	.word	0x00001bf0


	//   ....[11]....
        /*0208*/ 	.word	0x00001c10


	//   ....[12]....
        /*020c*/ 	.word	0x00001c60


	//   ....[13]....
        /*0210*/ 	.word	0x00001c80


	//   ....[14]....
        /*0214*/ 	.word	0x00001ca0


	//   ....[15]....
        /*0218*/ 	.word	0x00003080


	//   ....[16]....
        /*021c*/ 	.word	0x000030e0


	//   ....[17]....
        /*0220*/ 	.word	0x00003140


	//   ....[18]....
        /*0224*/ 	.word	0x000031a0


	//   ....[19]....
        /*0228*/ 	.word	0x00003220


	//   ....[20]....
        /*022c*/ 	.word	0x00003260


	//----- nvinfo : EIATTR_VRC_CTA_INIT_COUNT
	.align		4
.L_15391:
        /*0230*/ 	.byte	0x02, 0x4a
	.zero		1
	.zero		1


	//----- nvinfo : EIATTR_SYSCALL_OFFSETS
	.align		4
        /*0234*/ 	.byte	0x04, 0x46
        /*0236*/ 	.short	(.L_15393 - .L_15392)


	//   ....[0]....
.L_15392:
        /*0238*/ 	.word	0x00002b70


	//   ....[1]....
        /*023c*/ 	.word	0x00003020


	//----- nvinfo : EIATTR_EXIT_INSTR_OFFSETS
	.align		4
.L_15393:
        /*0240*/ 	.byte	0x04, 0x1c
        /*0242*/ 	.short	(.L_15395 - .L_15394)


	//   ....[0]....
.L_15394:
        /*0244*/ 	.word	0x00000090


	//   ....[1]....
        /*0248*/ 	.word	0x00002e00


	//   ....[2]....
        /*024c*/ 	.word	0x00002e30


	//   ....[3]....
        /*0250*/ 	.word	0x00002f20


	//   ....[4]....
        /*0254*/ 	.word	0x00003030


	//----- nvinfo : EIATTR_CRS_STACK_SIZE
	.align		4
.L_15395:
        /*0258*/ 	.byte	0x04, 0x1e
        /*025a*/ 	.short	(.L_15397 - .L_15396)
.L_15396:
        /*025c*/ 	.word	0x00000000


	//----- nvinfo : EIATTR_CBANK_PARAM_SIZE
	.align		4
.L_15397:
        /*0260*/ 	.byte	0x03, 0x19
        /*0262*/ 	.short	0x008c


	//----- nvinfo : EIATTR_PARAM_CBANK
	.align		4
        /*0264*/ 	.byte	0x04, 0x0a
        /*0266*/ 	.short	(.L_15399 - .L_15398)
	.align		4
.L_15398:
        /*0268*/ 	.word	index@(.nv.constant0._ZN4vllm25paged_attention_v2_kernelI13__nv_bfloat16hLi32ELi16ELi128ELNS_18Fp8KVCacheDataTypeE1ELb1ELi512EEEvPfS3_PT_PKS4_PKT0_SA_ifPKiSC_iPKfiiiSE_SE_iiiii)
        /*026c*/ 	.short	0x0380
        /*026e*/ 	.short	0x008c


	//----- nvinfo : EIATTR_SW_WAR
	.align		4
.L_15399:
        /*0270*/ 	.byte	0x04, 0x36
        /*0272*/ 	.short	(.L_15401 - .L_15400)
.L_15400:
        /*0274*/ 	.word	0x00000008
.L_15401:


//--------------------- .nv.info._ZN4vllm25paged_attention_v2_kernelI13__nv_bfloat16hLi256ELi8ELi128ELNS_18Fp8KVCacheDataTypeE1ELb0ELi512EEEvPfS3_PT_PKS4_PKT0_SA_ifPKiSC_iPKfiiiSE_SE_iiiii --------------------------
	.section	.nv.info._ZN4vllm25paged_attention_v2_kernelI13__nv_bfloat16hLi256ELi8ELi128ELNS_18Fp8KVCacheDataTypeE1ELb0ELi512EEEvPfS3_PT_PKS4_PKT0_SA_ifPKiSC_iPKfiiiSE_SE_iiiii,"",@"SHT_CUDA_INFO"
	.sectionflags	@""
	.align	4


	//----- nvinfo : EIATTR_CUDA_API_VERSION
	.align		4
        /*0000*/ 	.byte	0x04, 0x37
        /*0002*/ 	.short	(.L_15403 - .L_15402)
.L_15402:
        /*0004*/ 	.word	0x00000082


	//----- nvinfo : EIATTR_KPARAM_INFO
	.align		4
.L_15403:
        /*0008*/ 	.byte	0x04, 0x17
        /*000a*/ 	.short	(.L_15405 - .L_15404)
.L_15404:
        /*000c*/ 	.word	0x00000000
        /*0010*/ 	.short	0x0015
        /*0012*/ 	.short	0x0088
        /*0014*/ 	.byte	0x00, 0xf0, 0x11, 0x00


	//----- nvinfo : EIATTR_KPARAM_INFO
	.align		4
.L_15405:
        /*0018*/ 	.byte	0x04, 0x17
        /*001a*/ 	.short	(.L_15407 - .L_15406)
.L_15406:
        /*001c*/ 	.word	0x00000000
        /*0020*/ 	.short	0x0014
        /*0022*/ 	.short	0x0084
        /*0024*/ 	.byte	0x00, 0xf0, 0x11, 0x00


	//----- nvinfo : EIATTR_KPARAM_INFO
	.align		4
.L_15407:
        /*0028*/ 	.byte	0x04, 0x17
        /*002a*/ 	.short	(.L_15409 - .L_15408)
.L_15408:
        /*002c*/ 	.word	0x00000000
        /*0030*/ 	.short	0x0013
        /*0032*/ 	.short	0x0080
        /*0034*/ 	.byte	0x00, 0xf0, 0x11, 0x00


	//----- nvinfo : EIATTR_KPARAM_INFO
	.align		4
.L_15409:
        /*0038*/ 	.byte	0x04, 0x17
        /*003a*/ 	.short	(.L_15411 - .L_15410)
.L_15410:
        /*003c*/ 	.word	0x00000000
        /*0040*/ 	.short	0x0012
        /*0042*/ 	.short	0x007c
        /*0044*/ 	.byte	0x00, 0xf0, 0x11, 0x00


	//----- nvinfo : EIATTR_KPARAM_INFO
	.align		4
.L_15411:
        /*0048*/ 	.byte	0x04, 0x17
        /*004a*/ 	.short	(.L_15413 - .L_15412)
.L_15412:
        /*004c*/ 	.word	0x00000000
        /*0050*/ 	.short	0x0011
        /*0052*/ 	.short	0x0078
        /*0054*/ 	.byte	0x00, 0xf0, 0x11, 0x00


	//----- nvinfo : EIATTR_KPARAM_INFO
	.align		4
.L_15413:
        /*0058*/ 	.byte	0x04, 0x17
        /*005a*/ 	.short	(.L_15415 - .L_15414)
.L_15414:
        /*005c*/ 	.word	0x00000000
        /*0060*/ 	.short	0x0010
        /*0062*/ 	.short	0x0070
        /*0064*/ 	.byte	0x00, 0xf5, 0x21, 0x00


	//----- nvinfo : EIATTR_KPARAM_INFO
	.align		4
.L_15415:
        /*0068*/ 	.byte	0x04, 0x17
        /*006a*/ 	.short	(.L_15417 - .L_15416)
.L_15416:
        /*006c*/ 	.word	0x00000000
        /*0070*/ 	.short	0x000f
        /*0072*/ 	.short	0x0068
        /*0074*/ 	.byte	0x00, 0xf5, 0x21, 0x00


	//----- nvinfo : EIATTR_KPARAM_INFO
	.align		4
.L_15417:
        /*0078*/ 	.byte	0x04, 0x17
        /*007a*/ 	.short	(.L_15419 - .L_15418)
.L_15418:
        /*007c*/ 	.word	0x00000000
        /*0080*/ 	.short	0x000e
        /*0082*/ 	.short	0x0060
        /*0084*/ 	.byte	0x00, 0xf0, 0x11, 0x00


	//----- nvinfo : EIATTR_KPARAM_INFO
	.align		4
.L_15419:
        /*0088*/ 	.byte	0x04, 0x17
        /*008a*/ 	.short	(.L_15421 - .L_15420)
.L_15420:
        /*008c*/ 	.word	0x00000000
        /*0090*/ 	.short	0x000d
        /*0092*/ 	.short	0x005c
        /*0094*/ 	.byte	0x00, 0xf0, 0x11, 0x00


	//----- nvinfo : EIATTR_KPARAM_INFO
	.align		4
.L_15421:
        /*0098*/ 	.byte	0x04, 0x17
        /*009a*/ 	.short	(.L_15423 - .L_15422)
.L_15422:
        /*009c*/ 	.word	0x00000000
        /*00a0*/ 	.short	0x000c
        /*00a2*/ 	.short	0x0058
        /*00a4*/ 	.byte	0x00, 0xf0, 0x11, 0x00


	//----- nvinfo : EIATTR_KPARAM_INFO
	.align		4
.L_15423:
        /*00a8*/ 	.byte	0x04, 0x17
        /*00aa*/ 	.short	(.L_15425 - .L_15424)
.L_15424:
        /*00ac*/ 	.word	0x00000000
        /*00b0*/ 	.short	0x000b
        /*00b2*/ 	.short	0x0050
        /*00b4*/ 	.byte	0x00, 0xf5, 0x21, 0x00


	//----- nvinfo : EIATTR_KPARAM_INFO
	.align		4
.L_15425:
        /*00b8*/ 	.byte	0x04, 0x17
        /*00ba*/ 	.short	(.L_15427 - .L_15426)
.L_15426:
        /*00bc*/ 	.word	0x00000000
        /*00c0*/ 	.short	0x000a
        /*00c2*/ 	.short	0x0048
        /*00c4*/ 	.byte	0x00, 0xf0, 0x11, 0x00


	//----- nvinfo : EIATTR_KPARAM_INFO
	.align		4
.L_15427:
        /*00c8*/ 	.byte	0x04, 0x17
        /*00ca*/ 	.short	(.L_15429 - .L_15428)
.L_15428:
        /*00cc*/ 	.word	0x00000000
        /*00d0*/ 	.short	0x0009
        /*00d2*/ 	.short	0x0040
        /*00d4*/ 	.byte	0x00, 0xf5, 0x21, 0x00


	//----- nvinfo : EIATTR_KPARAM_INFO
	.align		4
.L_15429:
        /*00d8*/ 	.byte	0x04, 0x17
        /*00da*/ 	.short	(.L_15431 - .L_15430)
.L_15430:
        /*00dc*/ 	.word	0x00000000
        /*00e0*/ 	.short	0x0008
        /*00e2*/ 	.short	0x0038
        /*00e4*/ 	.byte	0x00, 0xf5, 0x21, 0x00


	//----- nvinfo : EIATTR_KPARAM_INFO
	.align		4
.L_15431:
        /*00e8*/ 	.byte	0x04, 0x17
        /*00ea*/ 	.short	(.L_15433 - .L_15432)
.L_15432:
        /*00ec*/ 	.word	0x00000000
        /*00f0*/ 	.short	0x0007
        /*00f2*/ 	.short	0x0034
        /*00f4*/ 	.byte	0x00, 0xf0, 0x11, 0x00


	//----- nvinfo : EIATTR_KPARAM_INFO
	.align		4
.L_15433:
        /*00f8*/ 	.byte	0x04, 0x17
        /*00fa*/ 	.short	(.L_15435 - .L_15434)
.L_15434:
        /*00fc*/ 	.word	0x00000000
        /*0100*/ 	.short	0x0006
        /*0102*/ 	.short	0x0030
        /*0104*/ 	.byte	0x00, 0xf0, 0x11, 0x00


	//----- nvinfo : EIATTR_KPARAM_INFO
	.align		4
.L_15435:
        /*0108*/ 	.byte	0x04, 0x17
        /*010a*/ 	.short	(.L_15437 - .L_15436)
.L_15436:
        /*010c*/ 	.word	0x00000000
        /*0110*/ 	.short	0x0005
        /*0112*/ 	.short	0x0028
        /*0114*/ 	.byte	0x00, 0xf5, 0x21, 0x00


	//----- nvinfo : EIATTR_KPARAM_INFO
	.align		4
.L_15437:
        /*0118*/ 	.byte	0x04, 0x17
        /*011a*/ 	.short	(.L_15439 - .L_15438)
.L_15438:
        /*011c*/ 	.word	0x00000000
        /*0120*/ 	.short	0x0004
        /*0122*/ 	.short	0x0020
        /*0124*/ 	.byte	0x00, 0xf5, 0x21, 0x00


	//----- nvinfo : EIATTR_KPARAM_INFO
	.align		4
.L_15439:
        /*0128*/ 	.byte	0x04, 0x17
        /*012a*/ 	.short	(.L_15441 - .L_15440)
.L_15440:
        /*012c*/ 	.word	0x00000000
        /*0130*/ 	.short	0x0003
        /*0132*/ 	.short	0x0018
        /*0134*/ 	.byte	0x00, 0xf5, 0x21, 0x00


	//----- nvinfo : EIATTR_KPARAM_INFO
	.align		4
.L_15441:
        /*0138*/ 	.byte	0x04, 0x17
        /*013a*/ 	.short	(.L_15443 - .L_15442)
.L_15442:
        /*013c*/ 	.word	0x00000000
        /*0140*/ 	.short	0x0002
        /*0142*/ 	.short	0x0010
        /*0144*/ 	.byte	0x00, 0xf5, 0x21, 0x00


	//----- nvinfo : EIATTR_KPARAM_INFO
	.align		4
.L_15443:
        /*0148*/ 	.byte	0x04, 0x17
        /*014a*/ 	.short	(.L_15445 - .L_15444)
.L_15444:
        /*014c*/ 	.word	0x00000000
        /*0150*/ 	.short	0x0001
        /*0152*/ 	.short	0x0008
        /*0154*/ 	.byte	0x00, 0xf5, 0x21, 0x00


	//----- nvinfo : EIATTR_KPARAM_INFO
	.align		4
.L_15445:
        /*0158*/ 	.byte	0x04, 0x17
        /*015a*/ 	.short	(.L_15447 - .L_15446)
.L_15446:
        /*015c*/ 	.word	0x00000000
        /*0160*/ 	.short	0x0000
        /*0162*/ 	.short	0x0000
        /*0164*/ 	.byte	0x00, 0xf5, 0x21, 0x00


	//----- nvinfo : EIATTR_SPARSE_MMA_MASK
	.align		4
.L_15447:
        /*0168*/ 	.byte	0x03, 0x50
        /*016a*/ 	.short	0x0000


	//----- nvinfo : EIATTR_MAXREG_COUNT
	.align		4
        /*016c*/ 	.byte	0x03, 0x1b
        /*016e*/ 	.short	0x00ff


	//----- nvinfo : EIATTR_NUM_BARRIERS
	.align		4
        /*0170*/ 	.byte	0x02, 0x4c
        /*0172*/ 	.byte	0x01
	.zero		1


	//----- nvinfo : EIATTR_EXTERNS
	.align		4
        /*0174*/ 	.byte	0x04, 0x0f
        /*0176*/ 	.short	(.L_15449 - .L_15448)


	//   ....[0]....
	.align		4
.L_15448:
        /*0178*/ 	.word	index@(__assertfail)


	//----- nvinfo : EIATTR_MERCURY_ISA_VERSION
	.align		4
.L_15449:
        /*017c*/ 	.byte	0x03, 0x5f
        /*017e*/ 	.short	0x0101


	//----- nvinfo : EIATTR_COOP_GROUP_MASK_REGIDS
	.align		4
        /*0180*/ 	.byte	0x04, 0x29
        /*0182*/ 	.short	(.L_15451 - .L_15450)


	//   ....[0]....
.L_15450:
        /*0184*/ 	.word	0xffffffff


	//   ....[1]....
        /*0188*/ 	.word	0xffffffff


	//   ....[2]....
        /*018c*/ 	.word	0xffffffff


	//   ....[3]....
        /*0190*/ 	.word	0xffffffff


	//   ....[4]....
        /*0194*/ 	.word	0xffffffff


	//   ....[5]....
        /*0198*/ 	.word	0xffffffff


	//   ....[6]....
        /*019c*/ 	.word	0xffffffff


	//   ....[7]....
        /*01a0*/ 	.word	0xffffffff


	//   ....[8]....
        /*01a4*/ 	.word	0xffffffff


	//   ....[9]....
        /*01a8*/ 	.word	0xffffffff


	//   ....[10]....
        /*01ac*/ 	.word	0xffffffff


	//   ....[11]....
        /*01b0*/ 	.word	0xffffffff


	//   ....[12]....
        /*01b4*/ 	.word	0xffffffff


	//   ....[13]....
        /*01b8*/ 	.word	0xffffffff


	//   ....[14]....
        /*01bc*/ 	.word	0x0500000f


	//   ....[15]....
        /*01c0*/ 	.word	0x0500000f


	//   ....[16]....
        /*01c4*/ 	.word	0x0500000f


	//----- nvinfo : EIATTR_COOP_GROUP_INSTR_OFFSETS
	.align		4
.L_15451:
        /*01c8*/ 	.byte	0x04, 0x28
        /*01ca*/ 	.short	(.L_15453 - .L_15452)


	//   ....[0]....
.L_15452:
        /*01cc*/ 	.word	0x000003d0


	//   ....[1]....
        /*01d0*/ 	.word	0x000003f0


	//   ....[2]....
        /*01d4*/ 	.word	0x00000410


	//   ....[3]....
        /*01d8*/ 	.word	0x00000510


	//   ....[4]....
        /*01dc*/ 	.word	0x00000530


	//   ....[5]....
        /*01e0*/ 	.word	0x00000560


	//   ....[6]....
        /*01e4*/ 	.word	0x000013b0


	//   ....[7]....
        /*01e8*/ 	.word	0x000013e0


	//   ....[8]....
        /*01ec*/ 	.word	0x00001400


	//   ....[9]....
        /*01f0*/ 	.word	0x00001420


	//   ....[10]....
        /*01f4*/ 	.word	0x00001440


	//   ....[11]....
        /*01f8*/ 	.word	0x00001490


	//   ....[12]....
        /*01fc*/ 	.word	0x000014b0


	//   ....[13]....
        /*0200*/ 	.word	0x000014d0


	//   ....[14]....
        /*0204*/ 	.word	0x000026c0


	//   ....[15]....
        /*0208*/ 	.word	0x00002720


	//   ....[16]....
        /*020c*/ 	.word	0x00002780


	//----- nvinfo : EIATTR_VRC_CTA_INIT_COUNT
	.align		4
.L_15453:
        /*0210*/ 	.byte	0x02, 0x4a
	.zero		1
	.zero		1


	//----- nvinfo : EIATTR_SYSCALL_OFFSETS
	.align		4
        /*0214*/ 	.byte	0x04, 0x46
        /*0216*/ 	.short	(.L_15455 - .L_15454)


	//   ....[0]....
.L_15454:
        /*0218*/ 	.word	0x00000330


	//----- nvinfo : EIATTR_EXIT_INSTR_OFFSETS
	.align		4
.L_15455:
        /*021c*/ 	.byte	0x04, 0x1c
        /*021e*/ 	.short	(.L_15457 - .L_15456)


	//   ....[0]....
.L_15456:
        /*0220*/ 	.word	0x000000d0


	//   ....[1]....
        /*0224*/ 	.word	0x000024b0


	//   ....[2]....
        /*0228*/ 	.word	0x00002670


	//----- nvinfo : EIATTR_CRS_STACK_SIZE
	.align		4
.L_15457:
        /*022c*/ 	.byte	0x04, 0x1e
        /*022e*/ 	.short	(.L_15459 - .L_15458)
.L_15458:
        /*0230*/ 	.word	0x00000000


	//----- nvinfo : EIATTR_CBANK_PARAM_SIZE
	.align		4
.L_15459:
        /*0234*/ 	.byte	0x03, 0x19
        /*0236*/ 	.short	0x008c


	//----- nvinfo : EIATTR_PARAM_CBANK
	.align		4
        /*0238*/ 	.byte	0x04, 0x0a
        /*023a*/ 	.short	(.L_15461 - .L_15460)
	.align		4
.L_15460:
        /*023c*/ 	.word	index@(.nv.constant0._ZN4vllm25paged_attention_v2_kernelI13__nv_bfloat16hLi256ELi8ELi128ELNS_18Fp8KVCacheDataTypeE1ELb0ELi512EEEvPfS3_PT_PKS4_PKT0_SA_ifPKiSC_iPKfiiiSE_SE_iiiii)
        /*0240*/ 	.short	0x0380
        /*0242*/ 	.short	0x008c


	//----- nvinfo : EIATTR_SW_WAR
	.align		4
.L_15461:
        /*0244*/ 	.byte	0x04, 0x36
        /*0246*/ 	.short	(.L_15463 - .L_15462)
.L_15462:
        /*0248*/ 	.word	0x00000008
.L_15463:


//--------------------- .nv.info._ZN4vllm25paged_attention_v2_kernelI13__nv_bfloat16hLi192ELi8ELi128ELNS_18Fp8KVCacheDataTypeE1ELb0ELi512EEEvPfS3_PT_PKS4_PKT0_SA_ifPKiSC_iPKfiiiSE_SE_iiiii --------------------------
	.section	.nv.info._ZN4vllm25paged_attention_v2_kernelI13__nv_bfloat16hLi192ELi8ELi128ELNS_18Fp8KVCacheDataTypeE1ELb0ELi512EEEvPfS3_PT_PKS4_PKT0_SA_ifPKiSC_iPKfiiiSE_SE_iiiii,"",@"SHT_CUDA_INFO"
	.sectionflags	@""
	.align	4


	//----- nvinfo : EIATTR_CUDA_API_VERSION
	.align		4
        /*0000*/ 	.byte	0x04, 0x37
        /*0002*/ 	.short	(.L_15465 - .L_15464)
.L_15464:
        /*0004*/ 	.word	0x00000082


	//----- nvinfo : EIATTR_KPARAM_INFO
	.align		4
.L_15465:
        /*0008*/ 	.byte	0x04, 0x17
        /*000a*/ 	.short	(.L_15467 - .L_15466)
.L_15466:
        /*000c*/ 	.word	0x00000000
        /*0010*/ 	.short	0x0015
        /*0012*/ 	.short	0x0088
        /*0014*/ 	.byte	0x00, 0xf0, 0x11, 0x00


	//----- nvinfo : EIATTR_KPARAM_INFO
	.align		4
.L_15467:
        /*0018*/ 	.byte	0x04, 0x17
        /*001a*/ 	.short	(.L_15469 - .L_15468)
.L_15468:
        /*001c*/ 	.word	0x00000000
        /*0020*/ 	.short	0x0014
        /*0022*/ 	.short	0x0084
        /*0024*/ 	.byte	0x00, 0xf0, 0x11, 0x00


	//----- nvinfo : EIATTR_KPARAM_INFO
	.align		4
.L_15469:
        /*0028*/ 	.byte	0x04, 0x17
        /*002a*/ 	.short	(.L_15471 - .L_15470)
.L_15470:
        /*002c*/ 	.word	0x00000000
        /*0030*/ 	.short	0x0013
        /*0032*/ 	.short	0x0080
        /*0034*/ 	.byte	0x00, 0xf0, 0x11, 0x00


	//----- nvinfo : EIATTR_KPARAM_INFO
	.align		4
.L_15471:
        /*0038*/ 	.byte	0x04, 0x17
        /*003a*/ 	.short	(.L_15473 - .L_15472)
.L_15472:
        /*003c*/ 	.word	0x00000000
        /*0040*/ 	.short	0x0012
        /*0042*/ 	.short	0x007c
        /*0044*/ 	.byte	0x00, 0xf0, 0x11, 0x00


	//----- nvinfo : EIATTR_KPARAM_INFO
	.align		4
.L_15473:
        /*0048*/ 	.byte	0x04, 0x17
        /*004a*/ 	.short	(.L_15475 - .L_15474)
.L_15474:
        /*004c*/ 	.word	0x00000000
        /*0050*/ 	.short	0x0011
        /*0052*/ 	.short	0x0078
        /*0054*/ 	.byte	0x00, 0xf0, 0x11, 0x00


	//----- nvinfo : EIATTR_KPARAM_INFO
	.align		4
.L_15475:
        /*0058*/ 	.byte	0x04, 0x17
        /*005a*/ 	.short	(.L_15477 - .L_15476)
.L_15476:
        /*005c*/ 	.word	0x00000000
        /*0060*/ 	.short	0x0010
        /*0062*/ 	.short	0x0070
        /*0064*/ 	.byte	0x00, 0xf5, 0x21, 0x00


	//----- nvinfo : EIATTR_KPARAM_INFO
	.align		4
.L_15477:
        /*0068*/ 	.byte	0x04, 0x17
        /*006a*/ 	.short	(.L_15479 - .L_15478)
.L_15478:
        /*006c*/ 	.word	0x00000000
        /*0070*/ 	.short	0x000f
        /*0072*/ 	.short	0x0068
        /*0074*/ 	.byte	0x00, 0xf5, 0x21, 0x00


	//----- nvinfo : EIATTR_KPARAM_INFO
	.align		4
.L_15479:
        /*0078*/ 	.byte	0x04, 0x17
        /*007a*/ 	.short	(.L_15481 - .L_15480)
.L_15480:
        /*007c*/ 	.word	0x00000000
        /*0080*/ 	.short	0x000e
        /*0082*/ 	.short	0x0060
        /*0084*/ 	.byte	0x00, 0xf0, 0x11, 0x00


	//----- nvinfo : EIATTR_KPARAM_INFO
	.align		4
.L_15481:
        /*0088*/ 	.byte	0x04, 0x17
        /*008a*/ 	.short	(.L_15483 - .L_15482)
.L_15482:
        /*008c*/ 	.word	0x00000000
        /*0090*/ 	.short	0x000d
        /*0092*/ 	.short	0x005c
        /*0094*/ 	.byte	0x00, 0xf0, 0x11, 0x00


	//----- nvinfo : EIATTR_KPARAM_INFO
	.align		4
.L_15483:
        /*0098*/ 	.byte	0x04, 0x17
        /*009a*/ 	.short	(.L_15485 - .L_15484)
.L_15484:
        /*009c*/ 	.word	0x00000000
        /*00a0*/ 	.short	0x000c
        /*00a2*/ 	.short	0x0058
        /*00a4*/ 	.byte	0x00, 0xf0, 0x11, 0x00


	//----- nvinfo : EIATTR_KPARAM_INFO
	.align		4
.L_15485:
        /*00a8*/ 	.byte	0x04, 0x17
        /*00aa*/ 	.short	(.L_15487 - .L_15486)
.L_15486:
        /*00ac*/ 	.word	0x00000000
        /*00b0*/ 	.short	0x000b
        /*00b2*/ 	.short	0x0050
        /*00b4*/ 	.byte	0x00, 0xf5, 0x21, 0x00


	//----- nvinfo : EIATTR_KPARAM_INFO
	.align		4
.L_15487:
        /*00b8*/ 	.byte	0x04, 0x17
        /*00ba*/ 	.short	(.L_15489 - .L_15488)
.L_15488:
        /*00bc*/ 	.word	0x00000000
        /*00c0*/ 	.short	0x000a
        /*00c2*/ 	.short	0x0048
        /*00c4*/ 	.byte	0x00, 0xf0, 0x11, 0x00


	//----- nvinfo : EIATTR_KPARAM_INFO
	.align		4
.L_15489:
        /*00c8*/ 	.byte	0x04, 0x17
        /*00ca*/ 	.short	(.L_15491 - .L_15490)
.L_15490:
        /*00cc*/ 	.word	0x00000000
        /*00d0*/ 	.short	0x0009
        /*00d2*/ 	.short	0x0040
        /*00d4*/ 	.byte	0x00, 0xf5, 0x21, 0x00


	//----- nvinfo : EIATTR_KPARAM_INFO
	.align		4
.L_15491:
        /*00d8*/ 	.byte	0x04, 0x17
        /*00da*/ 	.short	(.L_15493 - .L_15492)
.L_15492:
        /*00dc*/ 	.word	0x00000000
        /*00e0*/ 	.short	0x0008
        /*00e2*/ 	.short	0x0038
        /*00e4*/ 	.byte	0x00, 0xf5, 0x21, 0x00


	//----- nvinfo : EIATTR_KPARAM_INFO
	.align		4
.L_15493:
        /*00e8*/ 	.byte	0x04, 0x17
        /*00ea*/ 	.short	(.L_15495 - .L_15494)
.L_15494:
        /*00ec*/ 	.word	0x00000000
        /*00f0*/ 	.short	0x0007
        /*00f2*/ 	.short	0x0034
        /*00f4*/ 	.byte	0x00, 0xf0, 0x11, 0x00


	//----- nvinfo : EIATTR_KPARAM_INFO
	.align		4
.L_15495:
        /*00f8*/ 	.byte	0x04, 0x17
        /*00fa*/ 	.short	(.L_15497 - .L_15496)
.L_15496:
        /*00fc*/ 	.word	0x00000000
        /*0100*/ 	.short	0x0006
        /*0102*/ 	.short	0x0030
        /*0104*/ 	.byte	0x00, 0xf0, 0x11, 0x00


	//----- nvinfo : EIATTR_KPARAM_INFO
	.align		4
.L_15497:
        /*0108*/ 	.byte	0x04, 0x17
        /*010a*/ 	.short	(.L_15499 - .L_15498)
.L_15498:
        /*010c*/ 	.word	0x00000000
        /*0110*/ 	.short	0x0005
        /*0112*/ 	.short	0x0028
        /*0114*/ 	.byte	0x00, 0xf5, 0x21, 0x00


	//----- nvinfo : EIATTR_KPARAM_INFO
	.align		4
.L_15499:
        /*0118*/ 	.byte	0x04, 0x17
        /*011a*/ 	.short	(.L_15501 - .L_15500)
.L_15500:
        /*011c*/ 	.word	0x00000000
        /*0120*/ 	.short	0x0004
        /*0122*/ 	.short	0x0020
        /*0124*/ 	.byte	0x00, 0xf5, 0x21, 0x00


	//----- nvinfo : EIATTR_KPARAM_INFO
	.align		4
.L_15501:
        /*0128*/ 	.byte	0x04, 0x17
        /*012a*/ 	.short	(.L_15503 - .L_15502)
.L_15502:
        /*012c*/ 	.word	0x00000000
        /*0130*/ 	.short	0x0003
        /*0132*/ 	.short	0x0018
        /*0134*/ 	.byte	0x00, 0xf5, 0x21, 0x00


	//----- nvinfo : EIATTR_KPARAM_INFO
	.align		4
.L_15503:
        /*0138*/ 	.byte	0x04, 0x17
        /*013a*/ 	.short	(.L_15505 - .L_15504)
.L_15504:
        /*013c*/ 	.word	0x00000000
        /*0140*/ 	.short	0x0002
        /*0142*/ 	.short	0x0010
        /*0144*/ 	.byte	0x00, 0xf5, 0x21, 0x00


	//----- nvinfo : EIATTR_KPARAM_INFO
	.align		4
.L_15505:
        /*0148*/ 	.byte	0x04, 0x17
        /*014a*/ 	.short	(.L_15507 - .L_15506)
.L_15506:
        /*014c*/ 	.word	0x00000000
        /*0150*/ 	.short	0x0001
        /*0152*/ 	.short	0x0008
        /*0154*/ 	.byte	0x00, 0xf5, 0x21, 0x00


	//----- nvinfo : EIATTR_KPARAM_INFO
	.align		4
.L_15507:
        /*0158*/ 	.byte	0x04, 0x17
        /*015a*/ 	.short	(.L_15509 - .L_15508)
.L_15508:
        /*015c*/ 	.word	0x00000000
        /*0160*/ 	.short	0x0000
        /*0162*/ 	.short	0x0000
        /*0164*/ 	.byte	0x00, 0xf5, 0x21, 0x00


	//----- nvinfo : EIATTR_SPARSE_MMA_MASK
	.align		4
.L_15509:
        /*0168*/ 	.byte	0x03, 0x50
        /*016a*/ 	.short	0x0000


	//----- nvinfo : EIATTR_MAXREG_COUNT
	.align		4
        /*016c*/ 	.byte	0x03, 0x1b
        /*016e*/ 	.short	0x00ff


	//----- nvinfo : EIATTR_NUM_BARRIERS
	.align		4
        /*0170*/ 	.byte	0x02, 0x4c
        /*0172*/ 	.byte	0x01
	.zero		1


	//----- nvinfo : EIATTR_EXTERNS
	.align		4
        /*0174*/ 	.byte	0x04, 0x0f
        /*0176*/ 	.short	(.L_15511 - .L_15510)


	//   ....[0]....
	.align		4
.L_15510:
        /*0178*/ 	.word	index@(__assertfail)


	//----- nvinfo : EIATTR_MERCURY_ISA_VERSION
	.align		4
.L_15511:
        /*017c*/ 	.byte	0x03, 0x5f
        /*017e*/ 	.short	0x0101


	//----- nvinfo : EIATTR_COOP_GROUP_MASK_REGIDS
	.align		4
        /*0180*/ 	.byte	0x04, 0x29
        /*0182*/ 	.short	(.L_15513 - .L_15512)


	//   ....[0]....
.L_15512:
        /*0184*/ 	.word	0xffffffff


	//   ....[1]....
        /*0188*/ 	.word	0xffffffff


	//   ....[2]....
        /*018c*/ 	.word	0xffffffff


	//   ....[3]....
        /*0190*/ 	.word	0xffffffff


	//   ....[4]....
        /*0194*/ 	.word	0xffffffff


	//   ....[5]....
        /*0198*/ 	.word	0xffffffff


	//   ....[6]....
        /*019c*/ 	.word	0xffffffff


	//   ....[7]....
        /*01a0*/ 	.word	0xffffffff


	//   ....[8]....
        /*01a4*/ 	.word	0xffffffff


	//   ....[9]....
        /*01a8*/ 	.word	0xffffffff


	//   ....[10]....
        /*01ac*/ 	.word	0xffffffff


	//   ....[11]....
        /*01b0*/ 	.word	0xffffffff


	//   ....[12]....
        /*01b4*/ 	.word	0xffffffff


	//   ....[13]....
        /*01b8*/ 	.word	0xffffffff


	//   ....[14]....
        /*01bc*/ 	.word	0x0500000f


	//   ....[15]....
        /*01c0*/ 	.word	0x0500000f


	//   ....[16]....
        /*01c4*/ 	.word	0x0500000f


	//----- nvinfo : EIATTR_COOP_GROUP_INSTR_OFFSETS
	.align		4
.L_15513:
        /*01c8*/ 	.byte	0x04, 0x28
        /*01ca*/ 	.short	(.L_15515 - .L_15514)


	//   ....[0]....
.L_15514:
        /*01cc*/ 	.word	0x00000380


	//   ....[1]....
        /*01d0*/ 	.word	0x000003a0


	//   ....[2]....
        /*01d4*/ 	.word	0x000003c0


	//   ....[3]....
        /*01d8*/ 	.word	0x000004d0


	//   ....[4]....
        /*01dc*/ 	.word	0x000004f0


	//   ....[5]....
        /*01e0*/ 	.word	0x00000510


	//   ....[6]....
        /*01e4*/ 	.word	0x00001350


	//   ....[7]....
        /*01e8*/ 	.word	0x00001380


	//   ....[8]....
        /*01ec*/ 	.word	0x000013a0


	//   ....[9]....
        /*01f0*/ 	.word	0x000013c0


	//   ....[10]....
        /*01f4*/ 	.word	0x000013e0


	//   ....[11]....
        /*01f8*/ 	.word	0x00001430


	//   ....[12]....
        /*01fc*/ 	.word	0x00001450


	//   ....[13]....
        /*0200*/ 	.word	0x00001470


	//   ....[14]....
        /*0204*/ 	.word	0x00002450


	//   ....[15]....
        /*0208*/ 	.word	0x000024b0


	//   ....[16]....
        /*020c*/ 	.word	0x00002510


	//----- nvinfo : EIATTR_VRC_CTA_INIT_COUNT
	.align		4
.L_15515:
        /*0210*/ 	.byte	0x02, 0x4a
	.zero		1
	.zero		1


	//----- nvinfo : EIATTR_SYSCALL_OFFSETS
	.align		4
        /*0214*/ 	.byte	0x04, 0x46
        /*0216*/ 	.short	(.L_15517 - .L_15516)


	//   ....[0]....
.L_15516:
        /*0218*/ 	.word	0x000002e0


	//----- nvinfo : EIATTR_EXIT_INSTR_OFFSETS
	.align		4
.L_15517:
        /*021c*/ 	.byte	0x04, 0x1c
        /*021e*/ 	.short	(.L_15519 - .L_15518)


	//   ....[0]....
.L_15518:
        /*0220*/ 	.word	0x000000b0


	//   ....[1]....
        /*0224*/ 	.word	0x00002270


	//   ....[2]....
        /*0228*/ 	.word	0x00002400


	//----- nvinfo : EIATTR_CRS_STACK_SIZE
	.align		4
.L_15519:
        /*022c*/ 	.byte	0x04, 0x1e
        /*022e*/ 	.short	(.L_15521 - .L_15520)
.L_15520:
        /*0230*/ 	.word	0x00000000


	//----- nvinfo : EIATTR_CBANK_PARAM_SIZE
	.align		4
.L_15521:
        /*0234*/ 	.byte	0x03, 0x19
        /*0236*/ 	.short	0x008c


	//----- nvinfo : EIATTR_PARAM_CBANK
	.align		4
        /*0238*/ 	.byte	0x04, 0x0a
        /*023a*/ 	.short	(.L_15523 - .L_15522)
	.align		4
.L_15522:
        /*023c*/ 	.word	index@(.nv.constant0._ZN4vllm25paged_attention_v2_kernelI13__nv_bfloat16hLi192ELi8ELi128ELNS_18Fp8KVCacheDataTypeE1ELb0ELi512EEEvPfS3_PT_PKS4_PKT0_SA_ifPKiSC_iPKfiiiSE_SE_iiiii)
        /*0240*/ 	.short	0x0380
        /*0242*/ 	.short	0x008c


	//----- nvinfo : EIATTR_SW_WAR
	.align		4
.L_15523:
        /*0244*/ 	.byte	0x04, 0x36
        /*0246*/ 	.short	(.L_15525 - .L_15524)
.L_15524:
        /*0248*/ 	.word	0x00000008
.L_15525:


//--------------------- .nv.info._ZN4vllm25paged_attention_v2_kernelI13__nv_bfloat16hLi128ELi8ELi128ELNS_18Fp8KVCacheDataTypeE1ELb0ELi512EEEvPfS3_PT_PKS4_PKT0_SA_ifPKiSC_iPKfiiiSE_SE_iiiii --------------------------
	.section	.nv.info._ZN4vllm25paged_attention_v2_kernelI13__nv_bfloat16hLi128ELi8ELi128ELNS_18Fp8KVCacheDataTypeE1ELb0ELi512EEEvPfS3_PT_PKS4_PKT0_SA_ifPKiSC_iPKfiiiSE_SE_iiiii,"",@"SHT_CUDA_INFO"
	.sectionflags	@""
	.align	4


	//----- nvinfo : EIATTR_CUDA_API_VERSION
	.align		4
        /*0000*/ 	.byte	0x04, 0x37
        /*0002*/ 	.short	(.L_15527 - .L_15526)
.L_15526:
        /*0004*/ 	.word	0x00000082


	//----- nvinfo : EIATTR_KPARAM_INFO
	.align		4
.L_15527:
        /*0008*/ 	.byte	0x04, 0x17
        /*000a*/ 	.short	(.L_15529 - .L_15528)
.L_15528:
        /*000c*/ 	.word	0x00000000
        /*0010*/ 	.short	0x0015
        /*0012*/ 	.short	0x0088
        /*0014*/ 	.byte	0x00, 0xf0, 0x11, 0x00


	//----- nvinfo : EIATTR_KPARAM_INFO
	.align		4
.L_15529:
        /*0018*/ 	.byte	0x04, 0x17
        /*001a*/ 	.short	(.L_15531 - .L_15530)
.L_15530:
        /*001c*/ 	.word	0x00000000
        /*0020*/ 	.short	0x0014
        /*0022*/ 	.short	0x0084
        /*0024*/ 	.byte	0x00, 0xf0, 0x11, 0x00


	//----- nvinfo : EIATTR_KPARAM_INFO
	.align		4
.L_15531:
        /*0028*/ 	.byte	0x04, 0x17
        /*002a*/ 	.short	(.L_15533 - .L_15532)
.L_15532:
        /*002c*/ 	.word	0x00000000
        /*0030*/ 	.short	0x0013
        /*0032*/ 	.short	0x0080
        /*0034*/ 	.byte	0x00, 0xf0, 0x11, 0x00


	//----- nvinfo : EIATTR_KPARAM_INFO
	.align		4
.L_15533:
        /*0038*/ 	.byte	0x04, 0x17
        /*003a*/ 	.short	(.L_15535 - .L_15534)
.L_15534:
        /*003c*/ 	.word	0x00000000
        /*0040*/ 	.short	0x0012
        /*0042*/ 	.short	0x007c
        /*0044*/ 	.byte	0x00, 0xf0, 0x11, 0x00


	//----- nvinfo : EIATTR_KPARAM_INFO
	.align		4
.L_15535:
        /*0048*/ 	.byte	0x04, 0x17
        /*004a*/ 	.short	(.L_15537 - .L_15536)
.L_15536:
        /*004c*/ 	.word	0x00000000
        /*0050*/ 	.short	0x0011
        /*0052*/ 	.short	0x0078
        /*0054*/ 	.byte	0x00, 0xf0, 0x11, 0x00


	//----- nvinfo : EIATTR_KPARAM_INFO
	.align		4
.L_15537:
        /*0058*/ 	.byte	0x04, 0x17
        /*005a*/ 	.short	(.L_15539 - .L_15538)
.L_15538:
        /*005c*/ 	.word	0x00000000
        /*0060*/ 	.short	0x0010
        /*0062*/ 	.short	0x0070
        /*0064*/ 	.byte	0x00, 0xf5, 0x21, 0x00


	//----- nvinfo : EIATTR_KPARAM_INFO
	.align		4
.L_15539:
        /*0068*/ 	.byte	0x04, 0x17
        /*006a*/ 	.short	(.L_15541 - .L_15540)
.L_15540:
        /*006c*/ 	.word	0x00000000
        /*0070*/ 	.short	0x000f
        /*0072*/ 	.short	0x0068
        /*0074*/ 	.byte	0x00, 0xf5, 0x21, 0x00


	//----- nvinfo : EIATTR_KPARAM_INFO
	.align		4
.L_15541:
        /*0078*/ 	.byte	0x04, 0x17
        /*007a*/ 	.short	(.L_15543 - .L_15542)
.L_15542:
        /*007c*/ 	.word	0x00000000
        /*0080*/ 	.short	0x000e
        /*0082*/ 	.short	0x0060
        /*0084*/ 	.byte	0x00, 0xf0, 0x11, 0x00


	//----- nvinfo : EIATTR_KPARAM_INFO
	.align		4
.L_15543:
        /*0088*/ 	.byte	0x04, 0x17
        /*008a*/ 	.short	(.L_15545 - .L_15544)
.L_15544:
        /*008c*/ 	.word	0x00000000
        /*0090*/ 	.short	0x000d
        /*0092*/ 	.short	0x005c
        /*0094*/ 	.byte	0x00, 0xf0, 0x11, 0x00


	//----- nvinfo : EIATTR_KPARAM_INFO
	.align		4
.L_15545:
        /*0098*/ 	.byte	0x04, 0x17
        /*009a*/ 	.short	(.L_15547 - .L_15546)
.L_15546:
        /*009c*/ 	.word	0x00000000
        /*00a0*/ 	.short	0x000c
        /*00a2*/ 	.short	0x0058
        /*00a4*/ 	.byte	0x00, 0xf0, 0x11, 0x00


	//----- nvinfo : EIATTR_KPARAM_INFO
	.align		4
.L_15547:
        /*00a8*/ 	.byte	0x04, 0x17
        /*00aa*/ 	.short	(.L_15549 - .L_15548)
.L_15548:
        /*00ac*/ 	.word	0x00000000
        /*00b0*/ 	.short	0x000b
        /*00b2*/ 	.short	0x0050
        /*00b4*/ 	.byte	0x00, 0xf5, 0x21, 0x00


	//----- nvinfo : EIATTR_KPARAM_INFO
	.align		4
.L_15549:
        /*00b8*/ 	.byte	0x04, 0x17
        /*00ba*/ 	.short	(.L_15551 - .L_15550)
.L_15550:
        /*00bc*/ 	.word	0x00000000
        /*00c0*/ 	.short	0x000a
        /*00c2*/ 	.short	0x0048
        /*00c4*/ 	.byte	0x00, 0xf0, 0x11, 0x00


	//----- nvinfo : EIATTR_KPARAM_INFO
	.align		4
.L_15551:
        /*00c8*/ 	.byte	0x04, 0x17
        /*00ca*/ 	.short	(.L_15553 - .L_15552)
.L_15552:
        /*00cc*/ 	.word	0x00000000
        /*00d0*/ 	.short	0x0009
        /*00d2*/ 	.short	0x0040
        /*00d4*/ 	.byte	0x00, 0xf5, 0x21, 0x00


	//----- nvinfo : EIATTR_KPARAM_INFO
	.align		4
.L_15553:
        /*00d8*/ 	.byte	0x04, 0x17
        /*00da*/ 	.short	(.L_15555 - .L_15554)
.L_15554:
        /*00dc*/ 	.word	0x00000000
        /*00e0*/ 	.short	0x0008
        /*00e2*/ 	.short	0x0038
        /*00e4*/ 	.byte	0x00, 0xf5, 0x21, 0x00


	//----- nvinfo : EIATTR_KPARAM_INFO
	.align		4
.L_15555:
        /*00e8*/ 	.byte	0x04, 0x17
        /*00ea*/ 	.short	(.L_15557 - .L_15556)
.L_15556:
        /*00ec*/ 	.word	0x00000000
        /*00f0*/ 	.short	0x0007
        /*00f2*/ 	.short	0x0034
        /*00f4*/ 	.byte	0x00, 0xf0, 0x11, 0x00


	//----- nvinfo : EIATTR_KPARAM_INFO
	.align		4
.L_15557:
        /*00f8*/ 	.byte	0x04, 0x17
        /*00fa*/ 	.short	(.L_15559 - .L_15558)
.L_15558:
        /*00fc*/ 	.word	0x00000000
        /*0100*/ 	.short	0x0006
        /*0102*/ 	.short	0x0030
        /*0104*/ 	.byte	0x00, 0xf0, 0x11, 0x00


	//----- nvinfo : EIATTR_KPARAM_INFO
	.align		4
.L_15559:
        /*0108*/ 	.byte	0x04, 0x17
        /*010a*/ 	.short	(.L_15561 - .L_15560)
.L_15560:
        /*010c*/ 	.word	0x00000000
        /*0110*/ 	.short	0x0005
        /*0112*/ 	.short	0x0028
        /*0114*/ 	.byte	0x00, 0xf5, 0x21, 0x00


	//----- nvinfo : EIATTR_KPARAM_INFO
	.align		4
.L_15561:
        /*0118*/ 	.byte	0x04, 0x17
        /*011a*/ 	.short	(.L_15563 - .L_15562)
.L_15562:
        /*011c*/ 	.word	0x00000000
        /*0120*/ 	.short	0x0004
        /*0122*/ 	.short	0x0020
        /*0124*/ 	.byte	0x00, 0xf5, 0x21, 0x00


	//----- nvinfo : EIATTR_KPARAM_INFO
	.align		4
.L_15563:
        /*0128*/ 	.byte	0x04, 0x17
        /*012a*/ 	.short	(.L_15565 - .L_15564)
.L_15564:
        /*012c*/ 	.word	0x00000000
        /*0130*/ 	.short	0x0003
        /*0132*/ 	.short	0x0018
        /*0134*/ 	.byte	0x00, 0xf5, 0x21, 0x00


	//----- nvinfo : EIATTR_KPARAM_INFO
	.align		4
.L_15565:
        /*0138*/ 	.byte	0x04, 0x17
        /*013a*/ 	.short	(.L_15567 - .L_15566)
.L_15566:
        /*013c*/ 	.word	0x00000000
        /*0140*/ 	.short	0x0002
        /*0142*/ 	.short	0x0010
        /*0144*/ 	.byte	0x00, 0xf5, 0x21, 0x00


	//----- nvinfo : EIATTR_KPARAM_INFO
	.align		4
.L_15567:
        /*0148*/ 	.byte	0x04, 0x17
        /*014a*/ 	.short	(.L_15569 - .L_15568)
.L_15568:
        /*014c*/ 	.word	0x00000000
        /*0150*/ 	.short	0x0001
        /*0152*/ 	.short	0x0008
        /*0154*/ 	.byte	0x00, 0xf5, 0x21, 0x00


	//----- nvinfo : EIATTR_KPARAM_INFO
	.align		4
.L_15569:
        /*0158*/ 	.byte	0x04, 0x17
        /*015a*/ 	.short	(.L_15571 - .L_15570)
.L_15570:
        /*015c*/ 	.word	0x00000000
        /*0160*/ 	.short	0x0000
        /*0162*/ 	.short	0x0000
        /*0164*/ 	.byte	0x00, 0xf5, 0x21, 0x00


	//----- nvinfo : EIATTR_SPARSE_MMA_MASK
	.align		4
.L_15571:
        /*0168*/ 	.byte	0x03, 0x50
        /*016a*/ 	.short	0x0000


	//----- nvinfo : EIATTR_MAXREG_COUNT
	.align		4
        /*016c*/ 	.byte	0x03, 0x1b
        /*016e*/ 	.short	0x00ff


	//----- nvinfo : EIATTR_NUM_BARRIERS
	.align		4
        /*0170*/ 	.byte	0x02, 0x4c
        /*0172*/ 	.byte	0x01
	.zero		1


	//----- nvinfo : EIATTR_EXTERNS
	.align		4
        /*0174*/ 	.byte	0x04, 0x0f
        /*0176*/ 	.short	(.L_15573 - .L_15572)


	//   ....[0]....
	.align		4
.L_15572:
        /*0178*/ 	.word	index@(__assertfail)


	//----- nvinfo : EIATTR_MERCURY_ISA_VERSION
	.align		4
.L_15573:
        /*017c*/ 	.byte	0x03, 0x5f
        /*017e*/ 	.short	0x0101


	//----- nvinfo : EIATTR_COOP_GROUP_MASK_REGIDS
	.align		4
        /*0180*/ 	.byte	0x04, 0x29
        /*0182*/ 	.short	(.L_15575 - .L_15574)


	//   ....[0]....
.L_15574:
        /*0184*/ 	.word	0xffffffff


	//   ....[1]....
        /*0188*/ 	.word	0xffffffff


	//   ....[2]....
        /*018c*/ 	.word	0xffffffff


	//   ....[3]....
        /*0190*/ 	.word	0xffffffff


	//   ....[4]....
        /*0194*/ 	.word	0xffffffff


	//   ....[5]....
        /*0198*/ 	.word	0xffffffff


	//   ....[6]....
        /*019c*/ 	.word	0xffffffff


	//   ....[7]....
        /*01a0*/ 	.word	0xffffffff


	//   ....[8]....
        /*01a4*/ 	.word	0xffffffff


	//   ....[9]....
        /*01a8*/ 	.word	0xffffffff


	//   ....[10]....
        /*01ac*/ 	.word	0xffffffff


	//   ....[11]....
        /*01b0*/ 	.word	0xffffffff


	//   ....[12]....
        /*01b4*/ 	.word	0xffffffff


	//   ....[13]....
        /*01b8*/ 	.word	0xffffffff


	//   ....[14]....
        /*01bc*/ 	.word	0x0500000f


	//   ....[15]....
        /*01c0*/ 	.word	0x0500000f


	//   ....[16]....
        /*01c4*/ 	.word	0x0500000f


	//----- nvinfo : EIATTR_COOP_GROUP_INSTR_OFFSETS
	.align		4
.L_15575:
        /*01c8*/ 	.byte	0x04, 0x28
        /*01ca*/ 	.short	(.L_15577 - .L_15576)


	//   ....[0]....
.L_15576:
        /*01cc*/ 	.word	0x000003d0


	//   ....[1]....
        /*01d0*/ 	.word	0x000003f0


	//   ....[2]....
        /*01d4*/ 	.word	0x00000410


	//   ....[3]....
        /*01d8*/ 	.word	0x00000510


	//   ....[4]....
        /*01dc*/ 	.word	0x00000530


	//   ....[5]....
        /*01e0*/ 	.word	0x00000560


	//   ....[6]....
        /*01e4*/ 	.word	0x000013b0


	//   ....[7]....
        /*01e8*/ 	.word	0x000013e0


	//   ....[8]....
        /*01ec*/ 	.word	0x00001400


	//   ....[9]....
        /*01f0*/ 	.word	0x00001420


	//   ....[10]....
        /*01f4*/ 	.word	0x00001440


	//   ....[11]....
        /*01f8*/ 	.word	0x00001490


	//   ....[12]....
        /*01fc*/ 	.word	0x000014b0


	//   ....[13]....
        /*0200*/ 	.word	0x000014d0


	//   ....[14]....
        /*0204*/ 	.word	0x00002450


	//   ....[15]....
        /*0208*/ 	.word	0x000024b0


	//   ....[16]....
        /*020c*/ 	.word	0x00002510


	//----- nvinfo : EIATTR_VRC_CTA_INIT_COUNT
	.align		4
.L_15577:
        /*0210*/ 	.byte	0x02, 0x4a
	.zero		1
	.zero		1


	//----- nvinfo : EIATTR_SYSCALL_OFFSETS
	.align		4
        /*0214*/ 	.byte	0x04, 0x46
        /*0216*/ 	.short	(.L_15579 - .L_15578)


	//   ....[0]....
.L_15578:
        /*0218*/ 	.word	0x00000330


	//----- nvinfo : EIATTR_EXIT_INSTR_OFFSETS
	.align		4
.L_15579:
        /*021c*/ 	.byte	0x04, 0x1c
        /*021e*/ 	.short	(.L_15581 - .L_15580)


	//   ....[0]....
.L_15580:
        /*0220*/ 	.word	0x000000d0


	//   ....[1]....
        /*0224*/ 	.word	0x000022c0


	//   ....[2]....
        /*0228*/ 	.word	0x00002400


	//----- nvinfo : EIATTR_CRS_STACK_SIZE
	.align		4
.L_15581:
        /*022c*/ 	.byte	0x04, 0x1e
        /*022e*/ 	.short	(.L_15583 - .L_15582)
.L_15582:
        /*0230*/ 	.word	0x00000000


	//----- nvinfo : EIATTR_CBANK_PARAM_SIZE
	.align		4
.L_15583:
        /*0234*/ 	.byte	0x03, 0x19
        /*0236*/ 	.short	0x008c


	//----- nvinfo : EIATTR_PARAM_CBANK
	.align		4
        /*0238*/ 	.byte	0x04, 0x0a
        /*023a*/ 	.short	(.L_15585 - .L_15584)
	.align		4
.L_15584:
        /*023c*/ 	.word	index@(.nv.constant0._ZN4vllm25paged_attention_v2_kernelI13__nv_bfloat16hLi128ELi8ELi128ELNS_18Fp8KVCacheDataTypeE1ELb0ELi512EEEvPfS3_PT_PKS4_PKT0_SA_ifPKiSC_iPKfiiiSE_SE_iiiii)
        /*0240*/ 	.short	0x0380
        /*0242*/ 	.short	0x008c


	//----- nvinfo : EIATTR_SW_WAR
	.align		4
.L_15585:
        /*0244*/ 	.byte	0x04, 0x36
        /*0246*/ 	.short	(.L_15587 - .L_15586)
.L_15586:
        /*0248*/ 	.word	0x00000008
.L_15587:


//--------------------- .nv.info._ZN4vllm25paged_attention_v2_kernelI13__nv_bfloat16hLi120ELi8ELi128ELNS_18Fp8KVCacheDataTypeE1ELb0ELi512EEEvPfS3_PT_PKS4_PKT0_SA_ifPKiSC_iPKfiiiSE_SE_iiiii --------------------------
	.section	.nv.info._ZN4vllm25paged_attention_v2_kernelI13__nv_bfloat16hLi120ELi8ELi128ELNS_18Fp8KVCacheDataTypeE1ELb0ELi512EEEvPfS3_PT_PKS4_PKT0_SA_ifPKiSC_iPKfiiiSE_SE_iiiii,"",@"SHT_CUDA_INFO"
	.sectionflags	@""
	.align	4


	//----- nvinfo : EIATTR_CUDA_API_VERSION
	.align		4
        /*0000*/ 	.byte	0x04, 0x37
        /*0002*/ 	.short	(.L_15589 - .L_15588)
.L_15588:
        /*0004*/ 	.word	0x00000082


	//----- nvinfo : EIATTR_KPARAM_INFO
	.align		4
.L_15589:
        /*0008*/ 	.byte	0x04, 0x17
        /*000a*/ 	.short	(.L_15591 - .L_15590)
.L_15590:
        /*000c*/ 	.word	0x00000000
        /*0010*/ 	.short	0x0015
        /*0012*/ 	.short	0x0088
        /*0014*/ 	.byte	0x00, 0xf0, 0x11, 0x00


	//----- nvinfo : EIATTR_KPARAM_INFO
	.align		4
.L_15591:
        /*0018*/ 	.byte	0x04, 0x17
        /*001a*/ 	.short	(.L_15593 - .L_15592)
.L_15592:
        /*001c*/ 	.word	0x00000000
        /*0020*/ 	.short	0x0014
        /*0022*/ 	.short	0x0084
        /*0024*/ 	.byte	0x00, 0xf0, 0x11, 0x00


	//----- nvinfo : EIATTR_KPARAM_INFO
	.align		4
.L_15593:
        /*0028*/ 	.byte	0x04, 0x17
        /*002a*/ 	.short	(.L_15595 - .L_15594)
.L_15594:
        /*002c*/ 	.word	0x00000000
        /*0030*/ 	.short	0x0013
        /*0032*/ 	.short	0x0080
        /*0034*/ 	.byte	0x00, 0xf0, 0x11, 0x00


	//----- nvinfo : EIATTR_KPARAM_INFO
	.align		4
.L_15595:
        /*0038*/ 	.byte	0x04, 0x17
        /*003a*/ 	.short	(.L_15597 - .L_15596)
.L_15596:
        /*003c*/ 	.word	0x00000000
        /*0040*/ 	.short	0x0012
        /*0042*/ 	.short	0x007c
        /*0044*/ 	.byte	0x00, 0xf0, 0x11, 0x00


	//----- nvinfo : EIATTR_KPARAM_INFO
	.align		4
.L_15597:
        /*0048*/ 	.byte	0x04, 0x17
        /*004a*/ 	.short	(.L_15599 - .L_15598)
.L_15598:
        /*004c*/ 	.word	0x00000000
        /*0050*/ 	.short	0x0011
        /*0052*/ 	.short	0x0078
        /*0054*/ 	.byte	0x00, 0xf0, 0x11, 0x00


	//----- nvinfo : EIATTR_KPARAM_INFO
	.align		4
.L_15599:
        /*0058*/ 	.byte	0x04, 0x17
        /*005a*/ 	.short	(.L_15601 - .L_15600)
.L_15600:
        /*005c*/ 	.word	0x00000000
        /*0060*/ 	.short	0x0010
        /*0062*/ 	.short	0x0070
        /*0064*/ 	.byte	0x00, 0xf5, 0x21, 0x00


	//----- nvinfo : EIATTR_KPARAM_INFO
	.align		4
.L_15601:
        /*0068*/ 	.byte	0x04, 0x17
        /*006a*/ 	.short	(.L_15603 - .L_15602)
.L_15602:
        /*006c*/ 	.word	0x00000000
        /*0070*/ 	.short	0x000f
        /*0072*/ 	.short	0x0068
        /*0074*/ 	.byte	0x00, 0xf5, 0x21, 0x00


	//----- nvinfo : EIATTR_KPARAM_INFO
	.align		4
.L_15603:
        /*0078*/ 	.byte	0x04, 0x17
        /*007a*/ 	.short	(.L_15605 - .L_15604)
.L_15604:
        /*007c*/ 	.word	0x00000000
        /*0080*/ 	.short	0x000e
        /*0082*/ 	.short	0x0060
        /*0084*/ 	.byte	0x00, 0xf0, 0x11, 0x00


	//----- nvinfo : EIATTR_KPARAM_INFO
	.align		4
.L_15605:
        /*0088*/ 	.byte	0x04, 0x17
        /*008a*/ 	.short	(.L_15607 - .L_15606)
.L_15606:
        /*008c*/ 	.word	0x00000000
        /*0090*/ 	.short	0x000d
        /*0092*/ 	.short	0x005c
        /*0094*/ 	.byte	0x00, 0xf0, 0x11, 0x00


	//----- nvinfo : EIATTR_KPARAM_INFO
	.align		4
.L_15607:
        /*0098*/ 	.byte	0x04, 0x17
        /*009a*/ 	.short	(.L_15609 - .L_15608)
.L_15608:
        /*009c*/ 	.word	0x00000000
        /*00a0*/ 	.short	0x000c
        /*00a2*/ 	.short	0x0058
        /*00a4*/ 	.byte	0x00, 0xf0, 0x11, 0x00


	//----- nvinfo : EIATTR_KPARAM_INFO
	.align		4
.L_15609:
        /*00a8*/ 	.byte	0x04, 0x17
        /*00aa*/ 	.short	(.L_15611 - .L_15610)
.L_15610:
        /*00ac*/ 	.word	0x00000000
        /*00b0*/ 	.short	0x000b
        /*00b2*/ 	.short	0x0050
        /*00b4*/ 	.byte	0x00, 0xf5, 0x21, 0x00


	//----- nvinfo : EIATTR_KPARAM_INFO
	.align		4
.L_15611:
        /*00b8*/ 	.byte	0x04, 0x17
        /*00ba*/ 	.short	(.L_15613 - .L_15612)
.L_15612:
        /*00bc*/ 	.word	0x00000000
        /*00c0*/ 	.short	0x000a
        /*00c2*/ 	.short	0x0048
        /*00c4*/ 	.byte	0x00, 0xf0, 0x11, 0x00


	//----- nvinfo : EIATTR_KPARAM_INFO
	.align		4
.L_15613:
        /*00c8*/ 	.byte	0x04, 0x17
        /*00ca*/ 	.short	(.L_15615 - .L_15614)
.L_15614:
        /*00cc*/ 	.word	0x00000000
        /*00d0*/ 	.short	0x0009
        /*00d2*/ 	.short	0x0040
        /*00d4*/ 	.byte	0x00, 0xf5, 0x21, 0x00


	//----- nvinfo : EIATTR_KPARAM_INFO
	.align		4
.L_15615:
        /*00d8*/ 	.byte	0x04, 0x17
        /*00da*/ 	.short	(.L_15617 - .L_15616)
.L_15616:
        /*00dc*/ 	.word	0x00000000
        /*00e0*/ 	.short	0x0008
        /*00e2*/ 	.short	0x0038
        /*00e4*/ 	.byte	0x00, 0xf5, 0x21, 0x00


	//----- nvinfo : EIATTR_KPARAM_INFO
	.align		4
.L_15617:
        /*00e8*/ 	.byte	0x04, 0x17
        /*00ea*/ 	.short	(.L_15619 - .L_15618)
.L_15618:
        /*00ec*/ 	.word	0x00000000
        /*00f0*/ 	.short	0x0007
        /*00f2*/ 	.short	0x0034
        /*00f4*/ 	.byte	0x00, 0xf0, 0x11, 0x00


	//----- nvinfo : EIATTR_KPARAM_INFO
	.align		4
.L_15619:
        /*00f8*/ 	.byte	0x04, 0x17
        /*00fa*/ 	.short	(.L_15621 - .L_15620)
.L_15620:
        /*00fc*/ 	.word	0x00000000
        /*0100*/ 	.short	0x0006
        /*0102*/ 	.short	0x0030
        /*0104*/ 	.byte	0x00, 0xf0, 0x11, 0x00


	//----- nvinfo : EIATTR_KPARAM_INFO
	.align		4
.L_15621:
        /*0108*/ 	.byte	0x04, 0x17
        /*010a*/ 	.short	(.L_15623 - .L_15622)
.L_15622:
        /*010c*/ 	.word	0x00000000
        /*0110*/ 	.short	0x0005
        /*0112*/ 	.short	0x0028
        /*0114*/ 	.byte	0x00, 0xf5, 0x21, 0x00


	//----- nvinfo : EIATTR_KPARAM_INFO
	.align		4
.L_15623:
        /*0118*/ 	.byte	0x04, 0x17
        /*011a*/ 	.short	(.L_15625 - .L_15624)
.L_15624:
        /*011c*/ 	.word	0x00000000
        /*0120*/ 	.short	0x0004
        /*0122*/ 	.short	0x0020
        /*0124*/ 	.byte	0x00, 0xf5, 0x21, 0x00


	//----- nvinfo : EIATTR_KPARAM_INFO
	.align		4
.L_15625:
        /*0128*/ 	.byte	0x04, 0x17
        /*012a*/ 	.short	(.L_15627 - .L_15626)
.L_15626:
        /*012c*/ 	.word	0x00000000
        /*0130*/ 	.short	0x0003
        /*0132*/ 	.short	0x0018
        /*0134*/ 	.byte	0x00, 0xf5, 0x21, 0x00


	//----- nvinfo : EIATTR_KPARAM_INFO
	.align		4
.L_15627:
        /*0138*/ 	.byte	0x04, 0x17
        /*013a*/ 	.short	(.L_15629 - .L_15628)
.L_15628:
        /*013c*/ 	.word	0x00000000
        /*0140*/ 	.short	0x0002
        /*0142*/ 	.short	0x0010
        /*0144*/ 	.byte	0x00, 0xf5, 0x21, 0x00


	//----- nvinfo : EIATTR_KPARAM_INFO
	.align		4
.L_15629:
        /*0148*/ 	.byte	0x04, 0x17
        /*014a*/ 	.short	(.L_15631 - .L_15630)
.L_15630:
        /*014c*/ 	.word	0x00000000
        /*0150*/ 	.short	0x0001
        /*0152*/ 	.short	0x0008
        /*0154*/ 	.byte	0x00, 0xf5, 0x21, 0x00


	//----- nvinfo : EIATTR_KPARAM_INFO
	.align		4
.L_15631:
        /*0158*/ 	.byte	0x04, 0x17
        /*015a*/ 	.short	(.L_15633 - .L_15632)
.L_15632:
        /*015c*/ 	.word	0x00000000
        /*0160*/ 	.short	0x0000
        /*0162*/ 	.short	0x0000
        /*0164*/ 	.byte	0x00, 0xf5, 0x21, 0x00


	//----- nvinfo : EIATTR_SPARSE_MMA_MASK
	.align		4
.L_15633:
        /*0168*/ 	.byte	0x03, 0x50
        /*016a*/ 	.short	0x0000


	//----- nvinfo : EIATTR_MAXREG_COUNT
	.align		4
        /*016c*/ 	.byte	0x03, 0x1b
        /*016e*/ 	.short	0x00ff


	//----- nvinfo : EIATTR_NUM_BARRIERS
	.align		4
        /*0170*/ 	.byte	0x02, 0x4c
        /*0172*/ 	.byte	0x01
	.zero		1


	//----- nvinfo : EIATTR_EXTERNS
	.align		4
        /*0174*/ 	.byte	0x04, 0x0f
        /*0176*/ 	.short	(.L_15635 - .L_15634)


	//   ....[0]....
	.align		4
.L_15634:
        /*0178*/ 	.word	index@(__assertfail)


	//----- nvinfo : EIATTR_MERCURY_ISA_VERSION
	.align		4
.L_15635:
        /*017c*/ 	.byte	0x03, 0x5f
        /*017e*/ 	.short	0x0101


	//----- nvinfo : EIATTR_COOP_GROUP_MASK_REGIDS
	.align		4
        /*0180*/ 	.byte	0x04, 0x29
        /*0182*/ 	.short	(.L_15637 - .L_15636)


	//   ....[0]....
.L_15636:
        /*0184*/ 	.word	0xffffffff


	//   ....[1]....
        /*0188*/ 	.word	0xffffffff


	//   ....[2]....
        /*018c*/ 	.word	0xffffffff


	//   ....[3]....
        /*0190*/ 	.word	0xffffffff


	//   ....[4]....
        /*0194*/ 	.word	0xffffffff


	//   ....[5]....
        /*0198*/ 	.word	0xffffffff


	//   ....[6]....
        /*019c*/ 	.word	0xffffffff


	//   ....[7]....
        /*01a0*/ 	.word	0xffffffff


	//   ....[8]....
        /*01a4*/ 	.word	0xffffffff


	//   ....[9]....
        /*01a8*/ 	.word	0xffffffff


	//   ....[10]....
        /*01ac*/ 	.word	0xffffffff


	//   ....[11]....
        /*01b0*/ 	.word	0xffffffff


	//   ....[12]....
        /*01b4*/ 	.word	0xffffffff


	//   ....[13]....
        /*01b8*/ 	.word	0xffffffff


	//   ....[14]....
        /*01bc*/ 	.word	0x0500000f


	//   ....[15]....
        /*01c0*/ 	.word	0x0500000f


	//   ....[16]....
        /*01c4*/ 	.word	0x0500000f


	//----- nvinfo : EIATTR_COOP_GROUP_INSTR_OFFSETS
	.align		4
.L_15637:
        /*01c8*/ 	.byte	0x04, 0x28
        /*01ca*/ 	.short	(.L_15639 - .L_15638)


	//   ....[0]....
.L_15638:
        /*01cc*/ 	.word	0x000003d0


	//   ....[1]....
        /*01d0*/ 	.word	0x000003f0


	//   ....[2]....
        /*01d4*/ 	.word	0x00000410


	//   ....[3]....
        /*01d8*/ 	.word	0x00000510


	//   ....[4]....
        /*01dc*/ 	.word	0x00000530


	//   ....[5]....
        /*01e0*/ 	.word	0x00000560


	//   ....[6]....
        /*01e4*/ 	.word	0x000013b0


	//   ....[7]....
        /*01e8*/ 	.word	0x000013e0


	//   ....[8]....
        /*01ec*/ 	.word	0x00001400


	//   ....[9]....
        /*01f0*/ 	.word	0x00001420


	//   ....[10]....
        /*01f4*/ 	.word	0x00001440


	//   ....[11]....
        /*01f8*/ 	.word	0x00001490


	//   ....[12]....
        /*01fc*/ 	.word	0x000014b0


	//   ....[13]....
        /*0200*/ 	.word	0x000014d0


	//   ....[14]....
        /*0204*/ 	.word	0x00002460


	//   ....[15]....
        /*0208*/ 	.word	0x000024c0


	//   ....[16]....
        /*020c*/ 	.word	0x00002520


	//----- nvinfo : EIATTR_VRC_CTA_INIT_COUNT
	.align		4
.L_15639:
        /*0210*/ 	.byte	0x02, 0x4a
	.zero		1
	.zero		1


	//----- nvinfo : EIATTR_SYSCALL_OFFSETS
	.align		4
        /*0214*/ 	.byte	0x04, 0x46
        /*0216*/ 	.short	(.L_15641 - .L_15640)


	//   ....[0]....
.L_15640:
        /*0218*/ 	.word	0x00000330


	//----- nvinfo : EIATTR_EXIT_INSTR_OFFSETS
	.align		4
.L_15641:
        /*021c*/ 	.byte	0x04, 0x1c
        /*021e*/ 	.short	(.L_15643 - .L_15642)


	//   ....[0]....
.L_15642:
        /*0220*/ 	.word	0x000000d0


	//   ....[1]....
        /*0224*/ 	.word	0x000022c0


	//   ....[2]....
        /*0228*/ 	.word	0x000023e0


	//   ....[3]....
        /*022c*/ 	.word	0x00002410


	//----- nvinfo : EIATTR_CRS_STACK_SIZE
	.align		4
.L_15643:
        /*0230*/ 	.byte	0x04, 0x1e
        /*0232*/ 	.short	(.L_15645 - .L_15644)
.L_15644:
        /*0234*/ 	.word	0x00000000


	//----- nvinfo : EIATTR_CBANK_PARAM_SIZE
	.align		4
.L_15645:
        /*0238*/ 	.byte	0x03, 0x19
        /*023a*/ 	.short	0x008c


	//----- nvinfo : EIATTR_PARAM_CBANK
	.align		4
        /*023c*/ 	.byte	0x04, 0x0a
        /*023e*/ 	.short	(.L_15647 - .L_15646)
	.align		4
.L_15646:
        /*0240*/ 	.word	index@(.nv.constant0._ZN4vllm25paged_attention_v2_kernelI13__nv_bfloat16hLi120ELi8ELi128ELNS_18Fp8KVCacheDataTypeE1ELb0ELi512EEEvPfS3_PT_PKS4_PKT0_SA_ifPKiSC_iPKfiiiSE_SE_iiiii)
        /*0244*/ 	.short	0x0380
        /*0246*/ 	.short	0x008c


	//----- nvinfo : EIATTR_SW_WAR
	.align		4
.L_15647:
        /*0248*/ 	.byte	0x04, 0x36
        /*024a*/ 	.short	(.L_15649 - .L_15648)
.L_15648:
        /*024c*/ 	.word	0x00000008
.L_15649:


//--------------------- .nv.info._ZN4vllm25paged_attention_v2_kernelI13__nv_bfloat16hLi112ELi8ELi128ELNS_18Fp8KVCacheDataTypeE1ELb0ELi512EEEvPfS3_PT_PKS4_PKT0_SA_ifPKiSC_iPKfiiiSE_SE_iiiii --------------------------
	.section	.nv.info._ZN4vllm25paged_attention_v2_kernelI13__nv_bfloat16hLi112ELi8ELi128ELNS_18Fp8KVCacheDataTypeE1ELb0ELi512EEEvPfS3_PT_PKS4_PKT0_SA_ifPKiSC_iPKfiiiSE_SE_iiiii,"",@"SHT_CUDA_INFO"
	.sectionflags	@""
	.align	4


	//----- nvinfo : EIATTR_CUDA_API_VERSION
	.align		4
        /*0000*/ 	.byte	0x04, 0x37
        /*0002*/ 	.short	(.L_15651 - .L_15650)
.L_15650:
        /*0004*/ 	.word	0x00000082


	//----- nvinfo : EIATTR_KPARAM_INFO
	.align		4
.L_15651:
        /*0008*/ 	.byte	0x04, 0x17
        /*000a*/ 	.short	(.L_15653 - .L_15652)
.L_15652:
        /*000c*/ 	.word	0x00000000
        /*0010*/ 	.short	0x0015
        /*0012*/ 	.short	0x0088
        /*0014*/ 	.byte	0x00, 0xf0, 0x11, 0x00


	//----- nvinfo : EIATTR_KPARAM_INFO
	.align		4
.L_15653:
        /*0018*/ 	.byte	0x04, 0x17
        /*001a*/ 	.short	(.L_15655 - .L_15654)
.L_15654:
        /*001c*/ 	.word	0x00000000
        /*0020*/ 	.short	0x0014
        /*0022*/ 	.short	0x0084
        /*0024*/ 	.byte	0x00, 0xf0, 0x11, 0x00


	//----- nvinfo : EIATTR_KPARAM_INFO
	.align		4
.L_15655:
        /*0028*/ 	.byte	0x04, 0x17
        /*002a*/ 	.short	(.L_15657 - .L_15656)
.L_15656:
        /*002c*/ 	.word	0x00000000
        /*0030*/ 	.short	0x0013
        /*0032*/ 	.short	0x0080
        /*0034*/ 	.byte	0x00, 0xf0, 0x11, 0x00


	//----- nvinfo : EIATTR_KPARAM_INFO
	.align		4
.L_15657:
        /*0038*/ 	.byte	0x04, 0x17
        /*003a*/ 	.short	(.L_15659 - .L_15658)
.L_15658:
        /*003c*/ 	.word	0x00000000
        /*0040*/ 	.short	0x0012
        /*0042*/ 	.short	0x007c
        /*0044*/ 	.byte	0x00, 0xf0, 0x11, 0x00


	//----- nvinfo : EIATTR_KPARAM_INFO
	.align		4
.L_15659:
        /*0048*/ 	.byte	0x04, 0x17
        /*004a*/ 	.short	(.L_15661 - .L_15660)
.L_15660:
        /*004c*/ 	.word	0x00000000
        /*0050*/ 	.short	0x0011
        /*0052*/ 	.short	0x0078
        /*0054*/ 	.byte	0x00, 0xf0, 0x11, 0x00


	//----- nvinfo : EIATTR_KPARAM_INFO
	.align		4
.L_15661:
        /*0058*/ 	.byte	0x04, 0x17
        /*005a*/ 	.short	(.L_15663 - .L_15662)
.L_15662:
        /*005c*/ 	.word	0x00000000
        /*0060*/ 	.short	0x0010
        /*0062*/ 	.short	0x0070
        /*0064*/ 	.byte	0x00, 0xf5, 0x21, 0x00


	//----- nvinfo : EIATTR_KPARAM_INFO
	.align		4
.L_15663:
        /*0068*/ 	.byte	0x04, 0x17
        /*006a*/ 	.short	(.L_15665 - .L_15664)
.L_15664:
        /*006c*/ 	.word	0x00000000
        /*0070*/ 	.short	0x000f
        /*0072*/ 	.short	0x0068
        /*0074*/ 	.byte	0x00, 0xf5, 0x21, 0x00


	//----- nvinfo : EIATTR_KPARAM_INFO
	.align		4
.L_15665:
        /*0078*/ 	.byte	0x04, 0x17
        /*007a*/ 	.short	(.L_15667 - .L_15666)
.L_15666:
        /*007c*/ 	.word	0x00000000
        /*0080*/ 	.short	0x000e
        /*0082*/ 	.short	0x0060
        /*0084*/ 	.byte	0x00, 0xf0, 0x11, 0x00


	//----- nvinfo : EIATTR_KPARAM_INFO
	.align		4
.L_15667:
        /*0088*/ 	.byte	0x04, 0x17
        /*008a*/ 	.short	(.L_15669 - .L_15668)
.L_15668:
        /*008c*/ 	.word	0x00000000
        /*0090*/ 	.short	0x000d
        /*0092*/ 	.short	0x005c
        /*0094*/ 	.byte	0x00, 0xf0, 0x11, 0x00


	//----- nvinfo : EIATTR_KPARAM_INFO
	.align		4
.L_15669:
        /*0098*/ 	.byte	0x04, 0x17
        /*009a*/ 	.short	(.L_15671 - .L_15670)
.L_15670:
        /*009c*/ 	.word	0x00000000
        /*00a0*/ 	.short	0x000c
        /*00a2*/ 	.short	0x0058
        /*00a4*/ 	.byte	0x00, 0xf0, 0x11, 0x00


	//----- nvinfo : EIATTR_KPARAM_INFO
	.align		4
.L_15671:
        /*00a8*/ 	.byte	0x04, 0x17
        /*00aa*/ 	.short	(.L_15673 - .L_15672)
.L_15672:
        /*00ac*/ 	.word	0x00000000
        /*00b0*/ 	.short	0x000b
        /*00b2*/ 	.short	0x0050
        /*00b4*/ 	.byte	0x00, 0xf5, 0x21, 0x00


	//----- nvinfo : EIATTR_KPARAM_INFO
	.align		4
.L_15673:
        /*00b8*/ 	.byte	0x04, 0x17
        /*00ba*/ 	.short	(.L_15675 - .L_15674)
.L_15674:
        /*00bc*/ 	.word	0x00000000
        /*00c0*/ 	.short	0x000a
        /*00c2*/ 	.short	0x0048
        /*00c4*/ 	.byte	0x00, 0xf0, 0x11, 0x00


	//----- nvinfo : EIATTR_KPARAM_INFO
	.align		4
.L_15675:
        /*00c8*/ 	.byte	0x04, 0x17
        /*00ca*/ 	.short	(.L_15677 - .L_15676)
.L_15676:
        /*00cc*/ 	.word	0x00000000
        /*00d0*/ 	.short	0x0009
        /*00d2*/ 	.short	0x0040
        /*00d4*/ 	.byte	0x00, 0xf5, 0x21, 0x00


	//----- nvinfo : EIATTR_KPARAM_INFO
	.align		4
.L_15677:
        /*00d8*/ 	.byte	0x04, 0x17
        /*00da*/ 	.short	(.L_15679 - .L_15678)
.L_15678:
        /*00dc*/ 	.word	0x00000000
        /*00e0*/ 	.short	0x0008
        /*00e2*/ 	.short	0x0038
        /*00e4*/ 	.byte	0x00, 0xf5, 0x21, 0x00


	//----- nvinfo : EIATTR_KPARAM_INFO
	.align		4
.L_15679:
        /*00e8*/ 	.byte	0x04, 0x17
        /*00ea*/ 	.short	(.L_15681 - .L_15680)
.L_15680:
        /*00ec*/ 	.word	0x00000000
        /*00f0*/ 	.short	0x0007
        /*00f2*/ 	.short	0x0034
        /*00f4*/ 	.byte	0x00, 0xf0, 0x11, 0x00


	//----- nvinfo : EIATTR_KPARAM_INFO
	.align		4
.L_15681:
        /*00f8*/ 	.byte	0x04, 0x17
        /*00fa*/ 	.short	(.L_15683 - .L_15682)
.L_15682:
        /*00fc*/ 	.word	0x00000000
        /*0100*/ 	.short	0x0006
        /*0102*/ 	.short	0x0030
        /*0104*/ 	.byte	0x00, 0xf0, 0x11, 0x00


	//----- nvinfo : EIATTR_KPARAM_INFO
	.align		4
.L_15683:
        /*0108*/ 	.byte	0x04, 0x17
        /*010a*/ 	.short	(.L_15685 - .L_15684)
.L_15684:
        /*010c*/ 	.word	0x00000000
        /*0110*/ 	.short	0x0005
        /*0112*/ 	.short	0x0028
        /*0114*/ 	.byte	0x00, 0xf5, 0x21, 0x00


	//----- nvinfo : EIATTR_KPARAM_INFO
	.align		4
.L_15685:
        /*0118*/ 	.byte	0x04, 0x17
        /*011a*/ 	.short	(.L_15687 - .L_15686)
.L_15686:
        /*011c*/ 	.word	0x00000000
        /*0120*/ 	.short	0x0004
        /*0122*/ 	.short	0x0020
        /*0124*/ 	.byte	0x00, 0xf5, 0x21, 0x00


	//----- nvinfo : EIATTR_KPARAM_INFO
	.align		4
.L_15687:
        /*0128*/ 	.byte	0x04, 0x17
        /*012a*/ 	.short	(.L_15689 - .L_15688)
.L_15688:
        /*012c*/ 	.word	0x00000000
        /*0130*/ 	.short	0x0003
        /*0132*/ 	.short	0x0018
        /*0134*/ 	.byte	0x00, 0xf5, 0x21, 0x00


	//----- nvinfo : EIATTR_KPARAM_INFO
	.align		4
.L_15689:
        /*0138*/ 	.byte	0x04, 0x17
        /*013a*/ 	.short	(.L_15691 - .L_15690)
.L_15690:
        /*013c*/ 	.word	0x00000000
        /*0140*/ 	.short	0x0002
        /*0142*/ 	.short	0x0010
        /*0144*/ 	.byte	0x00, 0xf5, 0x21, 0x00


	//----- nvinfo : EIATTR_KPARAM_INFO
	.align		4
.L_15691:
        /*0148*/ 	.byte	0x04, 0x17
        /*014a*/ 	.short	(.L_15693 - .L_15692)
.L_15692:
        /*014c*/ 	.word	0x00000000
        /*0150*/ 	.short	0x0001
        /*0152*/ 	.short	0x0008
        /*0154*/ 	.byte	0x00, 0xf5, 0x21, 0x00


	//----- nvinfo : EIATTR_KPARAM_INFO
	.align		4
.L_15693:
        /*0158*/ 	.byte	0x04, 0x17
        /*015a*/ 	.short	(.L_15695 - .L_15694)
.L_15694:
        /*015c*/ 	.word	0x00000000
        /*0160*/ 	.short	0x0000
        /*0162*/ 	.short	0x0000
        /*0164*/ 	.byte	0x00, 0xf5, 0x21, 0x00


	//----- nvinfo : EIATTR_SPARSE_MMA_MASK
	.align		4
.L_15695:
        /*0168*/ 	.byte	0x03, 0x50
        /*016a*/ 	.short	0x0000


	//----- nvinfo : EIATTR_MAXREG_COUNT
	.align		4
        /*016c*/ 	.byte	0x03, 0x1b
        /*016e*/ 	.short	0x00ff


	//----- nvinfo : EIATTR_NUM_BARRIERS
	.align		4
        /*0170*/ 	.byte	0x02, 0x4c
        /*0172*/ 	.byte	0x01
	.zero		1


	//----- nvinfo : EIATTR_EXTERNS
	.align		4
        /*0174*/ 	.byte	0x04, 0x0f
        /*0176*/ 	.short	(.L_15697 - .L_15696)


	//   ....[0]....
	.align		4
.L_15696:
        /*0178*/ 	.word	index@(__assertfail)


	//----- nvinfo : EIATTR_MERCURY_ISA_VERSION
	.align		4
.L_15697:
        /*017c*/ 	.byte	0x03, 0x5f
        /*017e*/ 	.short	0x0101


	//----- nvinfo : EIATTR_COOP_GROUP_MASK_REGIDS
	.align		4
        /*0180*/ 	.byte	0x04, 0x29
        /*0182*/ 	.short	(.L_15699 - .L_15698)


	//   ....[0]....
.L_15698:
        /*0184*/ 	.word	0xffffffff


	//   ....[1]....
        /*0188*/ 	.word	0xffffffff


	//   ....[2]....
        /*018c*/ 	.word	0xffffffff


	//   ....[3]....
        /*0190*/ 	.word	0xffffffff


	//   ....[4]....
        /*0194*/ 	.word	0xffffffff


	//   ....[5]....
        /*0198*/ 	.word	0xffffffff


	//   ....[6]....
        /*019c*/ 	.word	0xffffffff


	//   ....[7]....
        /*01a0*/ 	.word	0xffffffff


	//   ....[8]....
        /*01a4*/ 	.word	0xffffffff


	//   ....[9]....
        /*01a8*/ 	.word	0xffffffff


	//   ....[10]....
        /*01ac*/ 	.word	0xffffffff


	//   ....[11]....
        /*01b0*/ 	.word	0xffffffff


	//   ....[12]....
        /*01b4*/ 	.word	0xffffffff


	//   ....[13]....
        /*01b8*/ 	.word	0xffffffff


	//   ....[14]....
        /*01bc*/ 	.word	0x0500000f


	//   ....[15]....
        /*01c0*/ 	.word	0x0500000f


	//   ....[16]....
        /*01c4*/ 	.word	0x0500000f


	//----- nvinfo : EIATTR_COOP_GROUP_INSTR_OFFSETS
	.align		4
.L_15699:
        /*01c8*/ 	.byte	0x04, 0x28
        /*01ca*/ 	.short	(.L_15701 - .L_15700)


	//   ....[0]....
.L_15700:
        /*01cc*/ 	.word	0x000003d0


	//   ....[1]....
        /*01d0*/ 	.word	0x000003f0


	//   ....[2]....
        /*01d4*/ 	.word	0x00000410


	//   ....[3]....
        /*01d8*/ 	.word	0x00000510


	//   ....[4]....
        /*01dc*/ 	.word	0x00000530


	//   ....[5]....
        /*01e0*/ 	.word	0x00000560


	//   ....[6]....
        /*01e4*/ 	.word	0x000013b0


	//   ....[7]....
        /*01e8*/ 	.word	0x000013e0


	//   ....[8]....
        /*01ec*/ 	.word	0x00001400


	//   ....[9]....
        /*01f0*/ 	.word	0x00001420


	//   ....[10]....
        /*01f4*/ 	.word	0x00001440


	//   ....[11]....
        /*01f8*/ 	.word	0x00001490


	//   ....[12]....
        /*01fc*/ 	.word	0x000014b0


	//   ....[13]....
        /*0200*/ 	.word	0x000014d0


	//   ....[14]....
        /*0204*/ 	.word	0x00002460


	//   ....[15]....
        /*0208*/ 	.word	0x000024c0


	//   ....[16]....
        /*020c*/ 	.word	0x00002520


	//----- nvinfo : EIATTR_VRC_CTA_INIT_COUNT
	.align		4
.L_15701:
        /*0210*/ 	.byte	0x02, 0x4a
	.zero		1
	.zero		1


	//----- nvinfo : EIATTR_SYSCALL_OFFSETS
	.align		4
        /*0214*/ 	.byte	0x04, 0x46
        /*0216*/ 	.short	(.L_15703 - .L_15702)


	//   ....[0]....
.L_15702:
        /*0218*/ 	.word	0x00000330


	//----- nvinfo : EIATTR_EXIT_INSTR_OFFSETS
	.align		4
.L_15703:
        /*021c*/ 	.byte	0x04, 0x1c
        /*021e*/ 	.short	(.L_15705 - .L_15704)


	//   ....[0]....
.L_15704:
        /*0220*/ 	.word	0x000000d0


	//   ....[1]....
        /*0224*/ 	.word	0x000022c0


	//   ....[2]....
        /*0228*/ 	.word	0x000023e0


	//   ....[3]....
        /*022c*/ 	.word	0x00002410


	//----- nvinfo : EIATTR_CRS_STACK_SIZE
	.align		4
.L_15705:
        /*0230*/ 	.byte	0x04, 0x1e
        /*0232*/ 	.short	(.L_15707 - .L_15706)
.L_15706:
        /*0234*/ 	.word	0x00000000


	//----- nvinfo : EIATTR_CBANK_PARAM_SIZE
	.align		4
.L_15707:
        /*0238*/ 	.byte	0x03, 0x19
        /*023a*/ 	.short	0x008c


	//----- nvinfo : EIATTR_PARAM_CBANK
	.align		4
        /*023c*/ 	.byte	0x04, 0x0a
        /*023e*/ 	.short	(.L_15709 - .L_15708)
	.align		4
.L_15708:
        /*0240*/ 	.word	index@(.nv.constant0._ZN4vllm25paged_attention_v2_kernelI13__nv_bfloat16hLi112ELi8ELi128ELNS_18Fp8KVCacheDataTypeE1ELb0ELi512EEEvPfS3_PT_PKS4_PKT0_SA_ifPKiSC_iPKfiiiSE_SE_iiiii)
        /*0244*/ 	.short	0x0380
        /*0246*/ 	.short	0x008c


	//----- nvinfo : EIATTR_SW_WAR
	.align		4
.L_15709:
        /*0248*/ 	.byte	0x04, 0x36
        /*024a*/ 	.short	(.L_15711 - .L_15710)
.L_15710:
        /*024c*/ 	.word	0x00000008
.L_15711:


//--------------------- .nv.info._ZN4vllm25paged_attention_v2_kernelI13__nv_bfloat16hLi96ELi8ELi128ELNS_18Fp8KVCacheDataTypeE1ELb0ELi512EEEvPfS3_PT_PKS4_PKT0_SA_ifPKiSC_iPKfiiiSE_SE_iiiii --------------------------
	.section	.nv.info._ZN4vllm25paged_attention_v2_kernelI13__nv_bfloat16hLi96ELi8ELi128ELNS_18Fp8KVCacheDataTypeE1ELb0ELi512EEEvPfS3_PT_PKS4_PKT0_SA_ifPKiSC_iPKfiiiSE_SE_iiiii,"",@"SHT_CUDA_INFO"
	.sectionflags	@""
	.align	4


	//----- nvinfo : EIATTR_CUDA_API_VERSION
	.align		4
        /*0000*/ 	.byte	0x04, 0x37
        /*0002*/ 	.short	(.L_15713 - .L_15712)
.L_15712:
        /*0004*/ 	.word	0x00000082


	//----- nvinfo : EIATTR_KPARAM_INFO
	.align		4
.L_15713:
        /*0008*/ 	.byte	0x04, 0x17
        /*000a*/ 	.short	(.L_15715 - .L_15714)
.L_15714:
        /*000c*/ 	.word	0x00000000
        /*0010*/ 	.short	0x0015
        /*0012*/ 	.short	0x0088
        /*0014*/ 	.byte	0x00, 0xf0, 0x11, 0x00


	//----- nvinfo : EIATTR_KPARAM_INFO
	.align		4
.L_15715:
        /*0018*/ 	.byte	0x04, 0x17
        /*001a*/ 	.short	(.L_15717 - .L_15716)
.L_15716:
        /*001c*/ 	.word	0x00000000
        /*0020*/ 	.short	0x0014
        /*0022*/ 	.short	0x0084
        /*0024*/ 	.byte	0x00, 0xf0, 0x11, 0x00


	//----- nvinfo : EIATTR_KPARAM_INFO
	.align		4
.L_15717:
        /*0028*/ 	.byte	0x04, 0x17
        /*002a*/ 	.short	(.L_15719 - .L_15718)
.L_15718:
        /*002c*/ 	.word	0x00000000
        /*0030*/ 	.short	0x0013
        /*0032*/ 	.short	0x0080
        /*0034*/ 	.byte	0x00, 0xf0, 0x11, 0x00


	//----- nvinfo : EIATTR_KPARAM_INFO
	.align		4
.L_15719:
        /*0038*/ 	.byte	0x04, 0x17
        /*003a*/ 	.short	(.L_15721 - .L_15720)
.L_15720:
        /*003c*/ 	.word	0x00000000
        /*0040*/ 	.short	0x0012
        /*0042*/ 	.short	0x007c
        /*0044*/ 	.byte	0x00, 0xf0, 0x11, 0x00


	//----- nvinfo : EIATTR_KPARAM_INFO
	.align		4
.L_15721:
        /*0048*/ 	.byte	0x04, 0x17
        /*004a*/ 	.short	(.L_15723 - .L_15722)
.L_15722:
        /*004c*/ 	.word	0x00000000
        /*0050*/ 	.short	0x0011
        /*0052*/ 	.short	0x0078
        /*0054*/ 	.byte	0x00, 0xf0, 0x11, 0x00


	//----- nvinfo : EIATTR_KPARAM_INFO
	.align		4
.L_15723:
        /*0058*/ 	.byte	0x04, 0x17
        /*005a*/ 	.short	(.L_15725 - .L_15724)
.L_15724:
        /*005c*/ 	.word	0x00000000
        /*0060*/ 	.short	0x0010
        /*0062*/ 	.short	0x0070
        /*0064*/ 	.byte	0x00, 0xf5, 0x21, 0x00


	//----- nvinfo : EIATTR_KPARAM_INFO
	.align		4
.L_15725:
        /*0068*/ 	.byte	0x04, 0x17
        /*006a*/ 	.short	(.L_15727 - .L_15726)
.L_15726:
        /*006c*/ 	.word	0x00000000
        /*0070*/ 	.short	0x000f
        /*0072*/ 	.short	0x0068
        /*0074*/ 	.byte	0x00, 0xf5, 0x21, 0x00


	//----- nvinfo : EIATTR_KPARAM_INFO
	.align		4
.L_15727:
        /*0078*/ 	.byte	0x04, 0x17
        /*007a*/ 	.short	(.L_15729 - .L_15728)
.L_15728:
        /*007c*/ 	.word	0x00000000
        /*0080*/ 	.short	0x000e
        /*0082*/ 	.short	0x0060
        /*0084*/ 	.byte	0x00, 0xf0, 0x11, 0x00


	//----- nvinfo : EIATTR_KPARAM_INFO
	.align		4
.L_15729:
        /*0088*/ 	.byte	0x04, 0x17
        /*008a*/ 	.short	(.L_15731 - .L_15730)
.L_15730:
        /*008c*/ 	.word	0x00000000
        /*0090*/ 	.short	0x000d
        /*0092*/ 	.short	0x005c
        /*0094*/ 	.byte	0x00, 0xf0, 0x11, 0x00


	//----- nvinfo : EIATTR_KPARAM_INFO
	.align		4
.L_15731:
        /*0098*/ 	.byte	0x04, 0x17
        /*009a*/ 	.short	(.L_15733 - .L_15732)
.L_15732:
        /*009c*/ 	.word	0x00000000
        /*00a0*/ 	.short	0x000c
        /*00a2*/ 	.short	0x0058
        /*00a4*/ 	.byte	0x00, 0xf0, 0x11, 0x00


	//----- nvinfo : EIATTR_KPARAM_INFO
	.align		4
.L_15733:
        /*00a8*/ 	.byte	0x04, 0x17
        /*00aa*/ 	.short	(.L_15735 - .L_15734)
.L_15734:
        /*00ac*/ 	.word	0x00000000
        /*00b0*/ 	.short	0x000b
        /*00b2*/ 	.short	0x0050
        /*00b4*/ 	.byte	0x00, 0xf5, 0x21, 0x00


	//----- nvinfo : EIATTR_KPARAM_INFO
	.align		4
.L_15735:
        /*00b8*/ 	.byte	0x04, 0x17
        /*00ba*/ 	.short	(.L_15737 - .L_15736)
.L_15736:
        /*00bc*/ 	.word	0x00000000
        /*00c0*/ 	.short	0x000a
        /*00c2*/ 	.short	0x0048
        /*00c4*/ 	.byte	0x00, 0xf0, 0x11, 0x00


	//----- nvinfo : EIATTR_KPARAM_INFO
	.align		4
.L_15737:
        /*00c8*/ 	.byte	0x04, 0x17
        /*00ca*/ 	.short	(.L_15739 - .L_15738)
.L_15738:
        /*00cc*/ 	.word	0x00000000
        /*00d0*/ 	.short	0x0009
        /*00d2*/ 	.short	0x0040
        /*00d4*/ 	.byte	0x00, 0xf5, 0x21, 0x00


	//----- nvinfo : EIATTR_KPARAM_INFO
	.align		4
.L_15739:
        /*00d8*/ 	.byte	0x04, 0x17
        /*00da*/ 	.short	(.L_15741 - .L_15740)
.L_15740:
        /*00dc*/ 	.word	0x00000000
        /*00e0*/ 	.short	0x0008
        /*00e2*/ 	.short	0x0038
        /*00e4*/ 	.byte	0x00, 0xf5, 0x21, 0x00


	//----- nvinfo : EIATTR_KPARAM_INFO
	.align		4
.L_15741:
        /*00e8*/ 	.byte	0x04, 0x17
        /*00ea*/ 	.short	(.L_15743 - .L_15742)
.L_15742:
        /*00ec*/ 	.word	0x00000000
        /*00f0*/ 	.short	0x0007
        /*00f2*/ 	.short	0x0034
        /*00f4*/ 	.byte	0x00, 0xf0, 0x11, 0x00


	//----- nvinfo : EIATTR_KPARAM_INFO
	.align		4
.L_15743:
        /*00f8*/ 	.byte	0x04, 0x17
        /*00fa*/ 	.short	(.L_15745 - .L_15744)
.L_15744:
        /*00fc*/ 	.word	0x00000000
        /*0100*/ 	.short	0x0006
        /*0102*/ 	.short	0x0030
        /*0104*/ 	.byte	0x00, 0xf0, 0x11, 0x00


	//----- nvinfo : EIATTR_KPARAM_INFO
	.align		4
.L_15745:
        /*0108*/ 	.byte	0x04, 0x17
        /*010a*/ 	.short	(.L_15747 - .L_15746)
.L_15746:
        /*010c*/ 	.word	0x00000000
        /*0110*/ 	.short	0x0005
        /*0112*/ 	.short	0x0028
        /*0114*/ 	.byte	0x00, 0xf5, 0x21, 0x00


	//----- nvinfo : EIATTR_KPARAM_INFO
	.align		4
.L_15747:
        /*0118*/ 	.byte	0x04, 0x17
        /*011a*/ 	.short	(.L_15749 - .L_15748)
.L_15748:
        /*011c*/ 	.word	0x00000000
        /*0120*/ 	.short	0x0004
        /*0122*/ 	.short	0x0020
        /*0124*/ 	.byte	0x00, 0xf5, 0x21, 0x00


	//----- nvinfo : EIATTR_KPARAM_INFO
	.align		4
.L_15749:
        /*0128*/ 	.byte	0x04, 0x17
        /*012a*/ 	.short	(.L_15751 - .L_15750)
.L_15750:
        /*012c*/ 	.word	0x00000000
        /*0130*/ 	.short	0x0003
        /*0132*/ 	.short	0x0018
        /*0134*/ 	.byte	0x00, 0xf5, 0x21, 0x00


	//----- nvinfo : EIATTR_KPARAM_INFO
	.align		4
.L_15751:
        /*0138*/ 	.byte	0x04, 0x17
        /*013a*/ 	.short	(.L_15753 - .L_15752)
.L_15752:
        /*013c*/ 	.word	0x00000000
        /*0140*/ 	.short	0x0002
        /*0142*/ 	.short	0x0010
        /*0144*/ 	.byte	0x00, 0xf5, 0x21, 0x00


	//----- nvinfo : EIATTR_KPARAM_INFO
	.align		4
.L_15753:
        /*0148*/ 	.byte	0x04, 0x17
        /*014a*/ 	.short	(.L_15755 - .L_15754)
.L_15754:
        /*014c*/ 	.word	0x00000000
        /*0150*/ 	.short	0x0001
        /*0152*/ 	.short	0x0008
        /*0154*/ 	.byte	0x00, 0xf5, 0x21, 0x00


	//----- nvinfo : EIATTR_KPARAM_INFO
	.align		4
.L_15755:
        /*0158*/ 	.byte	0x04, 0x17
        /*015a*/ 	.short	(.L_15757 - .L_15756)
.L_15756:
        /*015c*/ 	.word	0x00000000
        /*0160*/ 	.short	0x0000
        /*0162*/ 	.short	0x0000
        /*0164*/ 	.byte	0x00, 0xf5, 0x21, 0x00


	//----- nvinfo : EIATTR_SPARSE_MMA_MASK
	.align		4
.L_15757:
        /*0168*/ 	.byte	0x03, 0x50
        /*016a*/ 	.short	0x0000


	//----- nvinfo : EIATTR_MAXREG_COUNT
	.align		4
        /*016c*/ 	.byte	0x03, 0x1b
        /*016e*/ 	.short	0x00ff


	//----- nvinfo : EIATTR_NUM_BARRIERS
	.align		4
        /*0170*/ 	.byte	0x02, 0x4c
        /*0172*/ 	.byte	0x01
	.zero		1


	//----- nvinfo : EIATTR_EXTERNS
	.align		4
        /*0174*/ 	.byte	0x04, 0x0f
        /*0176*/ 	.short	(.L_15759 - .L_15758)


	//   ....[0]....
	.align		4
.L_15758:
        /*0178*/ 	.word	index@(__assertfail)


	//----- nvinfo : EIATTR_MERCURY_ISA_VERSION
	.align		4
.L_15759:
        /*017c*/ 	.byte	0x03, 0x5f
        /*017e*/ 	.short	0x0101


	//----- nvinfo : EIATTR_COOP_GROUP_MASK_REGIDS
	.align		4
        /*0180*/ 	.byte	0x04, 0x29
        /*0182*/ 	.short	(.L_15761 - .L_15760)


	//   ....[0]....
.L_15760:
        /*0184*/ 	.word	0xffffffff


	//   ....[1]....
        /*0188*/ 	.word	0xffffffff


	//   ....[2]....
        /*018c*/ 	.word	0xffffffff


	//   ....[3]....
        /*0190*/ 	.word	0xffffffff


	//   ....[4]....
        /*0194*/ 	.word	0xffffffff


	//   ....[5]....
        /*0198*/ 	.word	0xffffffff


	//   ....[6]....
        /*019c*/ 	.word	0xffffffff


	//   ....[7]....
        /*01a0*/ 	.word	0xffffffff


	//   ....[8]....
        /*01a4*/ 	.word	0xffffffff


	//   ....[9]....
        /*01a8*/ 	.word	0xffffffff


	//   ....[10]....
        /*01ac*/ 	.word	0xffffffff


	//   ....[11]....
        /*01b0*/ 	.word	0xffffffff


	//   ....[12]....
        /*01b4*/ 	.word	0xffffffff


	//   ....[13]....
        /*01b8*/ 	.word	0xffffffff


	//   ....[14]....
        /*01bc*/ 	.word	0x0500000f


	//   ....[15]....
        /*01c0*/ 	.word	0x0500000f


	//   ....[16]....
        /*01c4*/ 	.word	0x0500000f


	//----- nvinfo : EIATTR_COOP_GROUP_INSTR_OFFSETS
	.align		4
.L_15761:
        /*01c8*/ 	.byte	0x04, 0x28
        /*01ca*/ 	.short	(.L_15763 - .L_15762)


	//   ....[0]....
.L_15762:
        /*01cc*/ 	.word	0x00000380


	//   ....[1]....
        /*01d0*/ 	.word	0x000003a0


	//   ....[2]....
        /*01d4*/ 	.word	0x000003c0


	//   ....[3]....
        /*01d8*/ 	.word	0x000004d0


	//   ....[4]....
        /*01dc*/ 	.word	0x000004f0


	//   ....[5]....
        /*01e0*/ 	.word	0x00000510


	//   ....[6]....
        /*01e4*/ 	.word	0x00001350


	//   ....[7]....
        /*01e8*/ 	.word	0x00001380


	//   ....[8]....
        /*01ec*/ 	.word	0x000013a0


	//   ....[9]....
        /*01f0*/ 	.word	0x000013c0


	//   ....[10]....
        /*01f4*/ 	.word	0x000013e0


	//   ....[11]....
        /*01f8*/ 	.word	0x00001430


	//   ....[12]....
        /*01fc*/ 	.word	0x00001450


	//   ....[13]....
        /*0200*/ 	.word	0x00001470


	//   ....[14]....
        /*0204*/ 	.word	0x00002260


	//   ....[15]....
        /*0208*/ 	.word	0x000022c0


	//   ....[16]....
        /*020c*/ 	.word	0x00002320


	//----- nvinfo : EIATTR_VRC_CTA_INIT_COUNT
	.align		4
.L_15763:
        /*0210*/ 	.byte	0x02, 0x4a
	.zero		1
	.zero		1


	//----- nvinfo : EIATTR_SYSCALL_OFFSETS
	.align		4
        /*0214*/ 	.byte	0x04, 0x46
        /*0216*/ 	.short	(.L_15765 - .L_15764)


	//   ....[0]....
.L_15764:
        /*0218*/ 	.word	0x000002e0


	//----- nvinfo : EIATTR_EXIT_INSTR_OFFSETS
	.align		4
.L_15765:
        /*021c*/ 	.byte	0x04, 0x1c
        /*021e*/ 	.short	(.L_15767 - .L_15766)


	//   ....[0]....
.L_15766:
        /*0220*/ 	.word	0x000000b0


	//   ....[1]....
        /*0224*/ 	.word	0x000020b0


	//   ....[2]....
        /*0228*/ 	.word	0x00002210


	//----- nvinfo : EIATTR_CRS_STACK_SIZE
	.align		4
.L_15767:
        /*022c*/ 	.byte	0x04, 0x1e
        /*022e*/ 	.short	(.L_15769 - .L_15768)
.L_15768:
        /*0230*/ 	.word	0x00000000


	//----- nvinfo : EIATTR_CBANK_PARAM_SIZE
	.align		4
.L_15769:
        /*0234*/ 	.byte	0x03, 0x19
        /*0236*/ 	.short	0x008c


	//----- nvinfo : EIATTR_PARAM_CBANK
	.align		4
        /*0238*/ 	.byte	0x04, 0x0a
        /*023a*/ 	.short	(.L_15771 - .L_15770)
	.align		4
.L_15770:
        /*023c*/ 	.word	index@(.nv.constant0._ZN4vllm25paged_attention_v2_kernelI13__nv_bfloat16hLi96ELi8ELi128ELNS_18Fp8KVCacheDataTypeE1ELb0ELi512EEEvPfS3_PT_PKS4_PKT0_SA_ifPKiSC_iPKfiiiSE_SE_iiiii)
        /*0240*/ 	.short	0x0380
        /*0242*/ 	.short	0x008c


	//----- nvinfo : EIATTR_SW_WAR
	.align		4
.L_15771:
        /*0244*/ 	.byte	0x04, 0x36
        /*0246*/ 	.short	(.L_15773 - .L_15772)
.L_15772:
        /*0248*/ 	.word	0x00000008
.L_15773:


//--------------------- .nv.info._ZN4vllm25paged_attention_v2_kernelI13__nv_bfloat16hLi80ELi8ELi128ELNS_18Fp8KVCacheDataTypeE1ELb0ELi512EEEvPfS3_PT_PKS4_PKT0_SA_ifPKiSC_iPKfiiiSE_SE_iiiii --------------------------
	.section	.nv.info._ZN4vllm25paged_attention_v2_kernelI13__nv_bfloat16hLi80ELi8ELi128ELNS_18Fp8KVCacheDataTypeE1ELb0ELi512EEEvPfS3_PT_PKS4_PKT0_SA_ifPKiSC_iPKfiiiSE_SE_iiiii,"",@"SHT_CUDA_INFO"
	.sectionflags	@""
	.align	4


	//----- nvinfo : EIATTR_CUDA_API_VERSION
	.align		4
        /*0000*/ 	.byte	0x04, 0x37
        /*0002*/ 	.short	(.L_15775 - .L_15774)
.L_15774:
        /*0004*/ 	.word	0x00000082


	//----- nvinfo : EIATTR_KPARAM_INFO
	.align		4
.L_15775:
        /*0008*/ 	.byte	0x04, 0x17
        /*000a*/ 	.short	(.L_15777 - .L_15776)
.L_15776:
        /*000c*/ 	.word	0x00000000
        /*0010*/ 	.short	0x0015
        /*0012*/ 	.short	0x0088
        /*0014*/ 	.byte	0x00, 0xf0, 0x11, 0x00


	//----- nvinfo : EIATTR_KPARAM_INFO
	.align		4
.L_15777:
        /*0018*/ 	.byte	0x04, 0x17
        /*001a*/ 	.short	(.L_15779 - .L_15778)
.L_15778:
        /*001c*/ 	.word	0x00000000
        /*0020*/ 	.short	0x0014
        /*0022*/ 	.short	0x0084
        /*0024*/ 	.byte	0x00, 0xf0, 0x11, 0x00


	//----- nvinfo : EIATTR_KPARAM_INFO
	.align		4
.L_15779:
        /*0028*/ 	.byte	0x04, 0x17
        /*002a*/ 	.short	(.L_15781 - .L_15780)
.L_15780:
        /*002c*/ 	.word	0x00000000
        /*0030*/ 	.short	0x0013
        /*0032*/ 	.short	0x0080
        /*0034*/ 	.byte	0x00, 0xf0, 0x11, 0x00


	//----- nvinfo : EIATTR_KPARAM_INFO
	.align		4
.L_15781:
        /*0038*/ 	.byte	0x04, 0x17
        /*003a*/ 	.short	(.L_15783 - .L_15782)
.L_15782:
        /*003c*/ 	.word	0x00000000
        /*0040*/ 	.short	0x0012
        /*0042*/ 	.short	0x007c
        /*0044*/ 	.byte	0x00, 0xf0, 0x11, 0x00


	//----- nvinfo : EIATTR_KPARAM_INFO
	.align		4
.L_15783:
        /*0048*/ 	.byte	0x04, 0x17
        /*004a*/ 	.short	(.L_15785 - .L_15784)
.L_15784:
        /*004c*/ 	.word	0x00000000
        /*0050*/ 	.short	0x0011
        /*0052*/ 	.short	0x0078
        /*0054*/ 	.byte	0x00, 0xf0, 0x11, 0x00


	//----- nvinfo : EIATTR_KPARAM_INFO
	.align		4
.L_15785:
        /*0058*/ 	.byte	0x04, 0x17
        /*005a*/ 	.short	(.L_15787 - .L_15786)
.L_15786:
        /*005c*/ 	.word	0x00000000
        /*0060*/ 	.short	0x0010
        /*0062*/ 	.short	0x0070
        /*0064*/ 	.byte	0x00, 0xf5, 0x21, 0x00


	//----- nvinfo : EIATTR_KPARAM_INFO
	.align		4
.L_15787:
        /*0068*/ 	.byte	0x04, 0x17
        /*006a*/ 	.short	(.L_15789 - .L_15788)
.L_15788:
        /*006c*/ 	.word	0x00000000
        /*0070*/ 	.short	0x000f
        /*0072*/ 	.short	0x0068
        /*0074*/ 	.byte	0x00, 0xf5, 0x21, 0x00


	//----- nvinfo : EIATTR_KPARAM_INFO
	.align		4
.L_15789:
        /*0078*/ 	.byte	0x04, 0x17
        /*007a*/ 	.short	(.L_15791 - .L_15790)
.L_15790:
        /*007c*/ 	.word	0x00000000
        /*0080*/ 	.short	0x000e
        /*0082*/ 	.short	0x0060
        /*0084*/ 	.byte	0x00, 0xf0, 0x11, 0x00


	//----- nvinfo : EIATTR_KPARAM_INFO
	.align		4
.L_15791:
        /*0088*/ 	.byte	0x04, 0x17
        /*008a*/ 	.short	(.L_15793 - .L_15792)
.L_15792:
        /*008c*/ 	.word	0x00000000
        /*0090*/ 	.short	0x000d
        /*0092*/ 	.short	0x005c
        /*0094*/ 	.byte	0x00, 0xf0, 0x11, 0x00


	//----- nvinfo : EIATTR_KPARAM_INFO
	.align		4
.L_15793:
        /*0098*/ 	.byte	0x04, 0x17
        /*009a*/ 	.short	(.L_15795 - .L_15794)
.L_15794:
        /*009c*/ 	.word	0x00000000
        /*00a0*/ 	.short	0x000c
        /*00a2*/ 	.short	0x0058
        /*00a4*/ 	.byte	0x00, 0xf0, 0x11, 0x00


	//----- nvinfo : EIATTR_KPARAM_INFO
	.align		4
.L_15795:
        /*00a8*/ 	.byte	0x04, 0x17
        /*00aa*/ 	.short	(.L_15797 - .L_15796)
.L_15796:
        /*00ac*/ 	.word	0x00000000
        /*00b0*/ 	.short	0x000b
        /*00b2*/ 	.short	0x0050
        /*00b4*/ 	.byte	0x00, 0xf5, 0x21, 0x00


	//----- nvinfo : EIATTR_KPARAM_INFO
	.align		4
.L_15797:
        /*00b8*/ 	.byte	0x04, 0x17
        /*00ba*/ 	.short	(.L_15799 - .L_15798)
.L_15798:
        /*00bc*/ 	.word	0x00000000
        /*00c0*/ 	.short	0x000a
        /*00c2*/ 	.short	0x0048
        /*00c4*/ 	.byte	0x00, 0xf0, 0x11, 0x00


	//----- nvinfo : EIATTR_KPARAM_INFO
	.align		4
.L_15799:
        /*00c8*/ 	.byte	0x04, 0x17
        /*00ca*/ 	.short	(.L_15801 - .L_15800)
.L_15800:
        /*00cc*/ 	.word	0x00000000
        /*00d0*/ 	.short	0x0009
        /*00d2*/ 	.short	0x0040
        /*00d4*/ 	.byte	0x00, 0xf5, 0x21, 0x00


	//----- nvinfo : EIATTR_KPARAM_INFO
	.align		4
.L_15801:
        /*00d8*/ 	.byte	0x04, 0x17
        /*00da*/ 	.short	(.L_15803 - .L_15802)
.L_15802:
        /*00dc*/ 	.word	0x00000000
        /*00e0*/ 	.short	0x0008
        /*00e2*/ 	.short	0x0038
        /*00e4*/ 	.byte	0x00, 0xf5, 0x21, 0x00


	//----- nvinfo : EIATTR_KPARAM_INFO
	.align		4
.L_15803:
        /*00e8*/ 	.byte	0x04, 0x17
        /*00ea*/ 	.short	(.L_15805 - .L_15804)
.L_15804:
        /*00ec*/ 	.word	0x00000000
        /*00f0*/ 	.short	0x0007
        /*00f2*/ 	.short	0x0034
        /*00f4*/ 	.byte	0x00, 0xf0, 0x11, 0x00


	//----- nvinfo : EIATTR_KPARAM_INFO
	.align		4
.L_15805:
        /*00f8*/ 	.byte	0x04, 0x17
        /*00fa*/ 	.short	(.L_15807 - .L_15806)
.L_15806:
        /*00fc*/ 	.word	0x00000000
        /*0100*/ 	.short	0x0006
        /*0102*/ 	.short	0x0030
        /*0104*/ 	.byte	0x00, 0xf0, 0x11, 0x00


	//----- nvinfo : EIATTR_KPARAM_INFO
	.align		4
.L_15807:
        /*0108*/ 	.byte	0x04, 0x17
        /*010a*/ 	.short	(.L_15809 - .L_15808)
.L_15808:
        /*010c*/ 	.word	0x00000000
        /*0110*/ 	.short	0x0005
        /*0112*/ 	.short	0x0028
        /*0114*/ 	.byte	0x00, 0xf5, 0x21, 0x00


	//----- nvinfo : EIATTR_KPARAM_INFO
	.align		4
.L_15809:
        /*0118*/ 	.byte	0x04, 0x17
        /*011a*/ 	.short	(.L_15811 - .L_15810)
.L_15810:
        /*011c*/ 	.word	0x00000000
        /*0120*/ 	.short	0x0004
        /*0122*/ 	.short	0x0020
        /*0124*/ 	.byte	0x00, 0xf5, 0x21, 0x00


	//----- nvinfo : EIATTR_KPARAM_INFO
	.align		4
.L_15811:
        /*0128*/ 	.byte	0x04, 0x17
        /*012a*/ 	.short	(.L_15813 - .L_15812)
.L_15812:
        /*012c*/ 	.word	0x00000000
        /*0130*/ 	.short	0x0003
        /*0132*/ 	.short	0x0018
        /*0134*/ 	.byte	0x00, 0xf5, 0x21, 0x00


	//----- nvinfo : EIATTR_KPARAM_INFO
	.align		4
.L_15813:
        /*0138*/ 	.byte	0x04, 0x17
        /*013a*/ 	.short	(.L_15815 - .L_15814)
.L_15814:
        /*013c*/ 	.word	0x00000000
        /*0140*/ 	.short	0x0002
        /*0142*/ 	.short	0x0010
        /*0144*/ 	.byte	0x00, 0xf5, 0x21, 0x00


	//----- nvinfo : EIATTR_KPARAM_INFO
	.align		4
.L_15815:
        /*0148*/ 	.byte	0x04, 0x17
        /*014a*/ 	.short	(.L_15817 - .L_15816)
.L_15816:
        /*014c*/ 	.word	0x00000000
        /*0150*/ 	.short	0x0001
        /*0152*/ 	.short	0x0008
        /*0154*/ 	.byte	0x00, 0xf5, 0x21, 0x00


	//----- nvinfo : EIATTR_KPARAM_INFO
	.align		4
.L_15817:
        /*0158*/ 	.byte	0x04, 0x17
        /*015a*/ 	.short	(.L_15819 - .L_15818)
.L_15818:
        /*015c*/ 	.word	0x00000000
        /*0160*/ 	.short	0x0000
        /*0162*/ 	.short	0x0000
        /*0164*/ 	.byte	0x00, 0xf5, 0x21, 0x00


	//----- nvinfo : EIATTR_SPARSE_MMA_MASK
	.align		4
.L_15819:
        /*0168*/ 	.byte	0x03, 0x50
        /*016a*/ 	.short	0x0000


	//----- nvinfo : EIATTR_MAXREG_COUNT
	.align		4
        /*016c*/ 	.byte	0x03, 0x1b
        /*016e*/ 	.short	0x00ff


	//----- nvinfo : EIATTR_NUM_BARRIERS
	.align		4
        /*0170*/ 	.byte	0x02, 0x4c
        /*0172*/ 	.byte	0x01
	.zero		1


	//----- nvinfo : EIATTR_EXTERNS
	.align		4
        /*0174*/ 	.byte	0x04, 0x0f
        /*0176*/ 	.short	(.L_15821 - .L_15820)


	//   ....[0]....
	.align		4
.L_15820:
        /*0178*/ 	.word	index@(__assertfail)


	//----- nvinfo : EIATTR_MERCURY_ISA_VERSION
	.align		4
.L_15821:
        /*017c*/ 	.byte	0x03, 0x5f
        /*017e*/ 	.short	0x0101


	//----- nvinfo : EIATTR_COOP_GROUP_MASK_REGIDS
	.align		4
        /*0180*/ 	.byte	0x04, 0x29
        /*0182*/ 	.short	(.L_15823 - .L_15822)


	//   ....[0]....
.L_15822:
        /*0184*/ 	.word	0xffffffff


	//   ....[1]....
        /*0188*/ 	.word	0xffffffff


	//   ....[2]....
        /*018c*/ 	.word	0xffffffff


	//   ....[3]....
        /*0190*/ 	.word	0xffffffff


	//   ....[4]....
        /*0194*/ 	.word	0xffffffff


	//   ....[5]....
        /*0198*/ 	.word	0xffffffff


	//   ....[6]....
        /*019c*/ 	.word	0xffffffff


	//   ....[7]....
        /*01a0*/ 	.word	0xffffffff


	//   ....[8]....
        /*01a4*/ 	.word	0xffffffff


	//   ....[9]....
        /*01a8*/ 	.word	0xffffffff


	//   ....[10]....
        /*01ac*/ 	.word	0xffffffff


	//   ....[11]....
        /*01b0*/ 	.word	0xffffffff


	//   ....[12]....
        /*01b4*/ 	.word	0xffffffff


	//   ....[13]....
        /*01b8*/ 	.word	0xffffffff


	//   ....[14]....
        /*01bc*/ 	.word	0x0500000f


	//   ....[15]....
        /*01c0*/ 	.word	0x0500000f


	//   ....[16]....
        /*01c4*/ 	.word	0x0500000f


	//----- nvinfo : EIATTR_COOP_GROUP_INSTR_OFFSETS
	.align		4
.L_15823:
        /*01c8*/ 	.byte	0x04, 0x28
        /*01ca*/ 	.short	(.L_15825 - .L_15824)


	//   ....[0]....
.L_15824:
        /*01cc*/ 	.word	0x000003d0


	//   ....[1]....
        /*01d0*/ 	.word	0x000003f0


	//   ....[2]....
        /*01d4*/ 	.word	0x00000410


	//   ....[3]....
        /*01d8*/ 	.word	0x00000510


	//   ....[4]....
        /*01dc*/ 	.word	0x00000530


	//   ....[5]....
        /*01e0*/ 	.word	0x00000560


	//   ....[6]....
        /*01e4*/ 	.word	0x000013b0


	//   ....[7]....
        /*01e8*/ 	.word	0x000013e0


	//   ....[8]....
        /*01ec*/ 	.word	0x00001400


	//   ....[9]....
        /*01f0*/ 	.word	0x00001420


	//   ....[10]....
        /*01f4*/ 	.word	0x00001440


	//   ....[11]....
        /*01f8*/ 	.word	0x00001490


	//   ....[12]....
        /*01fc*/ 	.word	0x000014b0


	//   ....[13]....
        /*0200*/ 	.word	0x000014d0


	//   ....[14]....
        /*0204*/ 	.word	0x000023d0


	//   ....[15]....
        /*0208*/ 	.word	0x00002430


	//   ....[16]....
        /*020c*/ 	.word	0x00002490


	//----- nvinfo : EIATTR_VRC_CTA_INIT_COUNT
	.align		4
.L_15825:
        /*0210*/ 	.byte	0x02, 0x4a
	.zero		1
	.zero		1


	//----- nvinfo : EIATTR_SYSCALL_OFFSETS
	.align		4
        /*0214*/ 	.byte	0x04, 0x46
        /*0216*/ 	.short	(.L_15827 - .L_15826)


	//   ....[0]....
.L_15826:
        /*0218*/ 	.word	0x00000330


	//----- nvinfo : EIATTR_EXIT_INSTR_OFFSETS
	.align		4
.L_15827:
        /*021c*/ 	.byte	0x04, 0x1c
        /*021e*/ 	.short	(.L_15829 - .L_15828)


	//   ....[0]....
.L_15828:
        /*0220*/ 	.word	0x000000d0


	//   ....[1]....
        /*0224*/ 	.word	0x00002250


	//   ....[2]....
        /*0228*/ 	.word	0x00002350


	//   ....[3]....
        /*022c*/ 	.word	0x00002380


	//----- nvinfo : EIATTR_CRS_STACK_SIZE
	.align		4
.L_15829:
        /*0230*/ 	.byte	0x04, 0x1e
        /*0232*/ 	.short	(.L_15831 - .L_15830)
.L_15830:
        /*0234*/ 	.word	0x00000000


	//----- nvinfo : EIATTR_CBANK_PARAM_SIZE
	.align		4
.L_15831:
        /*0238*/ 	.byte	0x03, 0x19
        /*023a*/ 	.short	0x008c


	//----- nvinfo : EIATTR_PARAM_CBANK
	.align		4
        /*023c*/ 	.byte	0x04, 0x0a
        /*023e*/ 	.short	(.L_15833 - .L_15832)
	.align		4
.L_15832:
        /*0240*/ 	.word	index@(.nv.constant0._ZN4vllm25paged_attention_v2_kernelI13__nv_bfloat16hLi80ELi8ELi128ELNS_18Fp8KVCacheDataTypeE1ELb0ELi512EEEvPfS3_PT_PKS4_PKT0_SA_ifPKiSC_iPKfiiiSE_SE_iiiii)
        /*0244*/ 	.short	0x0380
        /*0246*/ 	.short	0x008c


	//----- nvinfo : EIATTR_SW_WAR
	.align		4
.L_15833:
        /*0248*/ 	.byte	0x04, 0x36
        /*024a*/ 	.short	(.L_15835 - .L_15834)
.L_15834:
        /*024c*/ 	.word	0x00000008
.L_15835:


//--------------------- .nv.info._ZN4vllm25paged_attention_v2_kernelI13__nv_bfloat16hLi64ELi8ELi128ELNS_18Fp8KVCacheDataTypeE1ELb0ELi512EEEvPfS3_PT_PKS4_PKT0_SA_ifPKiSC_iPKfiiiSE_SE_iiiii --------------------------
	.section	.nv.info._ZN4vllm25paged_attention_v2_kernelI13__nv_bfloat16hLi64ELi8ELi128ELNS_18Fp8KVCacheDataTypeE1ELb0ELi512EEEvPfS3_PT_PKS4_PKT0_SA_ifPKiSC_iPKfiiiSE_SE_iiiii,"",@"SHT_CUDA_INFO"
	.sectionflags	@""
	.align	4


	//----- nvinfo : EIATTR_CUDA_API_VERSION
	.align		4
        /*0000*/ 	.byte	0x04, 0x37
        /*0002*/ 	.short	(.L_15837 - .L_15836)
.L_15836:
        /*0004*/ 	.word	0x00000082


	//----- nvinfo : EIATTR_KPARAM_INFO
	.align		4
.L_15837:
        /*0008*/ 	.byte	0x04, 0x17
        /*000a*/ 	.short	(.L_15839 - .L_15838)
.L_15838:
        /*000c*/ 	.word	0x00000000
        /*0010*/ 	.short	0x0015
        /*0012*/ 	.short	0x0088
        /*0014*/ 	.byte	0x00, 0xf0, 0x11, 0x00


	//----- nvinfo : EIATTR_KPARAM_INFO
	.align		4
.L_15839:
        /*0018*/ 	.byte	0x04, 0x17
        /*001a*/ 	.short	(.L_15841 - .L_15840)
.L_15840:
        /*001c*/ 	.word	0x00000000
        /*0020*/ 	.short	0x0014
        /*0022*/ 	.short	0x0084
        /*0024*/ 	.byte	0x00, 0xf0, 0x11, 0x00


	//----- nvinfo : EIATTR_KPARAM_INFO
	.align		4
.L_15841:
        /*0028*/ 	.byte	0x04, 0x17
        /*002a*/ 	.short	(.L_15843 - .L_15842)
.L_15842:
        /*002c*/ 	.word	0x00000000
        /*0030*/ 	.short	0x0013
        /*0032*/ 	.short	0x0080
        /*0034*/ 	.byte	0x00, 0xf0, 0x11, 0x00


	//----- nvinfo : EIATTR_KPARAM_INFO
	.align		4
.L_15843:
        /*0038*/ 	.byte	0x04, 0x17
        /*003a*/ 	.short	(.L_15845 - .L_15844)
.L_15844:
        /*003c*/ 	.word	0x00000000
        /*0040*/ 	.short	0x0012
        /*0042*/ 	.short	0x007c
        /*0044*/ 	.byte	0x00, 0xf0, 0x11, 0x00


	//----- nvinfo : EIATTR_KPARAM_INFO
	.align		4
.L_15845:
        /*0048*/ 	.byte	0x04, 0x17
        /*004a*/ 	.short	(.L_15847 - .L_15846)
.L_15846:
        /*004c*/ 	.word	0x00000000
        /*0050*/ 	.short	0x0011
        /*0052*/ 	.short	0x0078
        /*0054*/ 	.byte	0x00, 0xf0, 0x11, 0x00


	//----- nvinfo : EIATTR_KPARAM_INFO
	.align		4
.L_15847:
        /*0058*/ 	.byte	0x04, 0x17
        /*005a*/ 	.short	(.L_15849 - .L_15848)
.L_15848:
        /*005c*/ 	.word	0x00000000
        /*0060*/ 	.short	0x0010
        /*0062*/ 	.short	0x0070
        /*0064*/ 	.byte	0x00, 0xf5, 0x21, 0x00


	//----- nvinfo : EIATTR_KPARAM_INFO
	.align		4
.L_15849:
        /*0068*/ 	.byte	0x04, 0x17
        /*006a*/ 	.short	(.L_15851 - .L_15850)
.L_15850:
        /*006c*/ 	.word	0x00000000
        /*0070*/ 	.short	0x000f
        /*0072*/ 	.short	0x0068
        /*0074*/ 	.byte	0x00, 0xf5, 0x21, 0x00


	//----- nvinfo : EIATTR_KPARAM_INFO
	.align		4
.L_15851:
        /*0078*/ 	.byte	0x04, 0x17
        /*007a*/ 	.short	(.L_15853 - .L_15852)
.L_15852:
        /*007c*/ 	.word	0x00000000
        /*0080*/ 	.short	0x000e
        /*0082*/ 	.short	0x0060
        /*0084*/ 	.byte	0x00, 0xf0, 0x11, 0x00


	//----- nvinfo : EIATTR_KPARAM_INFO
	.align		4
.L_15853:
        /*0088*/ 	.byte	0x04, 0x17
        /*008a*/ 	.short	(.L_15855 - .L_15854)
.L_15854:
        /*008c*/ 	.word	0x00000000
        /*0090*/ 	.short	0x000d
        /*0092*/ 	.short	0x005c
        /*0094*/ 	.byte	0x00, 0xf0, 0x11, 0x00


	//----- nvinfo : EIATTR_KPARAM_INFO
	.align		4
.L_15855:
        /*0098*/ 	.byte	0x04, 0x17
        /*009a*/ 	.short	(.L_15857 - .L_15856)
.L_15856:
        /*009c*/ 	.word	0x00000000
        /*00a0*/ 	.short	0x000c
        /*00a2*/ 	.short	0x0058
        /*00a4*/ 	.byte	0x00, 0xf0, 0x11, 0x00


	//----- nvinfo : EIATTR_KPARAM_INFO
	.align		4
.L_15857:
        /*00a8*/ 	.byte	0x04, 0x17
        /*00aa*/ 	.short	(.L_15859 - .L_15858)
.L_15858:
        /*00ac*/ 	.word	0x00000000
        /*00b0*/ 	.short	0x000b
        /*00b2*/ 	.short	0x0050
        /*00b4*/ 	.byte	0x00, 0xf5, 0x21, 0x00


	//----- nvinfo : EIATTR_KPARAM_INFO
	.align		4
.L_15859:
        /*00b8*/ 	.byte	0x04, 0x17
        /*00ba*/ 	.short	(.L_15861 - .L_15860)
.L_15860:
        /*00bc*/ 	.word	0x00000000
        /*00c0*/ 	.short	0x000a
        /*00c2*/ 	.short	0x0048
        /*00c4*/ 	.byte	0x00, 0xf0, 0x11, 0x00


	//----- nvinfo : EIATTR_KPARAM_INFO
	.align		4
.L_15861:
        /*00c8*/ 	.byte	0x04, 0x17
        /*00ca*/ 	.short	(.L_15863 - .L_15862)
.L_15862:
        /*00cc*/ 	.word	0x00000000
        /*00d0*/ 	.short	0x0009
        /*00d2*/ 	.short	0x0040
        /*00d4*/ 	.byte	0x00, 0xf5, 0x21, 0x00


	//----- nvinfo : EIATTR_KPARAM_INFO
	.align		4
.L_15863:
        /*00d8*/ 	.byte	0x04, 0x17
        /*00da*/ 	.short	(.L_15865 - .L_15864)
.L_15864:
        /*00dc*/ 	.word	0x00000000
        /*00e0*/ 	.short	0x0008
        /*00e2*/ 	.short	0x0038
        /*00e4*/ 	.byte	0x00, 0xf5, 0x21, 0x00


	//----- nvinfo : EIATTR_KPARAM_INFO
	.align		4
.L_15865:
        /*00e8*/ 	.byte	0x04, 0x17
        /*00ea*/ 	.short	(.L_15867 - .L_15866)
.L_15866:
        /*00ec*/ 	.word	0x00000000
        /*00f0*/ 	.short	0x0007
        /*00f2*/ 	.short	0x0034
        /*00f4*/ 	.byte	0x00, 0xf0, 0x11, 0x00


	//----- nvinfo : EIATTR_KPARAM_INFO
	.align		4
.L_15867:
        /*00f8*/ 	.byte	0x04, 0x17
        /*00fa*/ 	.short	(.L_15869 - .L_15868)
.L_15868:
        /*00fc*/ 	.word	0x00000000
        /*0100*/ 	.short	0x0006
        /*0102*/ 	.short	0x0030
        /*0104*/ 	.byte	0x00, 0xf0, 0x11, 0x00


	//----- nvinfo : EIATTR_KPARAM_INFO
	.align		4
.L_15869:
        /*0108*/ 	.byte	0x04, 0x17
        /*010a*/ 	.short	(.L_15871 - .L_15870)
.L_15870:
        /*010c*/ 	.word	0x00000000
        /*0110*/ 	.short	0x0005
        /*0112*/ 	.short	0x0028
        /*0114*/ 	.byte	0x00, 0xf5, 0x21, 0x00


	//----- nvinfo : EIATTR_KPARAM_INFO
	.align		4
.L_15871:
        /*0118*/ 	.byte	0x04, 0x17
        /*011a*/ 	.short	(.L_15873 - .L_15872)
.L_15872:
        /*011c*/ 	.word	0x00000000
        /*0120*/ 	.short	0x0004
        /*0122*/ 	.short	0x0020
        /*0124*/ 	.byte	0x00, 0xf5, 0x21, 0x00


	//----- nvinfo : EIATTR_KPARAM_INFO
	.align		4
.L_15873:
        /*0128*/ 	.byte	0x04, 0x17
        /*012a*/ 	.short	(.L_15875 - .L_15874)
.L_15874:
        /*012c*/ 	.word	0x00000000
        /*0130*/ 	.short	0x0003
        /*0132*/ 	.short	0x0018
        /*0134*/ 	.byte	0x00, 0xf5, 0x21, 0x00


	//----- nvinfo : EIATTR_KPARAM_INFO
	.align		4
.L_15875:
        /*0138*/ 	.byte	0x04, 0x17
        /*013a*/ 	.short	(.L_15877 - .L_15876)
.L_15876:
        /*013c*/ 	.word	0x00000000
        /*0140*/ 	.short	0x0002
        /*0142*/ 	.short	0x0010
        /*0144*/ 	.byte	0x00, 0xf5, 0x21, 0x00


	//----- nvinfo : EIATTR_KPARAM_INFO
	.align		4
.L_15877:
        /*0148*/ 	.byte	0x04, 0x17
        /*014a*/ 	.short	(.L_15879 - .L_15878)
.L_15878:
        /*014c*/ 	.word	0x00000000
        /*0150*/ 	.short	0x0001
        /*0152*/ 	.short	0x0008
        /*0154*/ 	.byte	0x00, 0xf5, 0x21, 0x00


	//----- nvinfo : EIATTR_KPARAM_INFO
	.align		4
.L_15879:
        /*0158*/ 	.byte	0x04, 0x17
        /*015a*/ 	.short	(.L_15881 - .L_15880)
.L_15880:
        /*015c*/ 	.word	0x00000000
        /*0160*/ 	.short	0x0000
        /*0162*/ 	.short	0x0000
        /*0164*/ 	.byte	0x00, 0xf5, 0x21, 0x00


	//----- nvinfo : EIATTR_SPARSE_MMA_MASK
	.align		4
.L_15881:
        /*0168*/ 	.byte	0x03, 0x50
        /*016a*/ 	.short	0x0000


	//----- nvinfo : EIATTR_MAXREG_COUNT
	.align		4
        /*016c*/ 	.byte	0x03, 0x1b
        /*016e*/ 	.short	0x00ff


	//----- nvinfo : EIATTR_NUM_BARRIERS
	.align		4
        /*0170*/ 	.byte	0x02, 0x4c
        /*0172*/ 	.byte	0x01
	.zero		1


	//----- nvinfo : EIATTR_EXTERNS
	.align		4
        /*0174*/ 	.byte	0x04, 0x0f
        /*0176*/ 	.short	(.L_15883 - .L_15882)


	//   ....[0]....
	.align		4
.L_15882:
        /*0178*/ 	.word	index@(__assertfail)


	//----- nvinfo : EIATTR_MERCURY_ISA_VERSION
	.align		4
.L_15883:
        /*017c*/ 	.byte	0x03, 0x5f
        /*017e*/ 	.short	0x0101


	//----- nvinfo : EIATTR_COOP_GROUP_MASK_REGIDS
	.align		4
        /*0180*/ 	.byte	0x04, 0x29
        /*0182*/ 	.short	(.L_15885 - .L_15884)


	//   ....[0]....
.L_15884:
        /*0184*/ 	.word	0xffffffff


	//   ....[1]....
        /*0188*/ 	.word	0xffffffff


	//   ....[2]....
        /*018c*/ 	.word	0xffffffff


	//   ....[3]....
        /*0190*/ 	.word	0xffffffff


	//   ....[4]....
        /*0194*/ 	.word	0xffffffff


	//   ....[5]....
        /*0198*/ 	.word	0xffffffff


	//   ....[6]....
        /*019c*/ 	.word	0xffffffff


	//   ....[7]....
        /*01a0*/ 	.word	0xffffffff


	//   ....[8]....
        /*01a4*/ 	.word	0xffffffff


	//   ....[9]....
        /*01a8*/ 	.word	0xffffffff


	//   ....[10]....
        /*01ac*/ 	.word	0xffffffff


	//   ....[11]....
        /*01b0*/ 	.word	0xffffffff


	//   ....[12]....
        /*01b4*/ 	.word	0xffffffff


	//   ....[13]....
        /*01b8*/ 	.word	0xffffffff


	//   ....[14]....
        /*01bc*/ 	.word	0x0500000f


	//   ....[15]....
        /*01c0*/ 	.word	0x0500000f


	//   ....[16]....
        /*01c4*/ 	.word	0x0500000f


	//----- nvinfo : EIATTR_COOP_GROUP_INSTR_OFFSETS
	.align		4
.L_15885:
        /*01c8*/ 	.byte	0x04, 0x28
        /*01ca*/ 	.short	(.L_15887 - .L_15886)


	//   ....[0]....
.L_15886:
        /*01cc*/ 	.word	0x000003d0


	//   ....[1]....
        /*01d0*/ 	.word	0x000003f0


	//   ....[2]....
        /*01d4*/ 	.word	0x00000410


	//   ....[3]....
        /*01d8*/ 	.word	0x00000510


	//   ....[4]....
        /*01dc*/ 	.word	0x00000530


	//   ....[5]....
        /*01e0*/ 	.word	0x00000560


	//   ....[6]....
        /*01e4*/ 	.word	0x000013b0


	//   ....[7]....
        /*01e8*/ 	.word	0x000013e0


	//   ....[8]....
        /*01ec*/ 	.word	0x00001400


	//   ....[9]....
        /*01f0*/ 	.word	0x00001420


	//   ....[10]....
        /*01f4*/ 	.word	0x00001440


	//   ....[11]....
        /*01f8*/ 	.word	0x00001490


	//   ....[12]....
        /*01fc*/ 	.word	0x000014b0


	//   ....[13]....
        /*0200*/ 	.word	0x000014d0


	//   ....[14]....
        /*0204*/ 	.word	0x000022c0


	//   ....[15]....
        /*0208*/ 	.word	0x00002320


	//   ....[16]....
        /*020c*/ 	.word	0x00002380


	//----- nvinfo : EIATTR_VRC_CTA_INIT_COUNT
	.align		4
.L_15887:
        /*0210*/ 	.byte	0x02, 0x4a
	.zero		1
	.zero		1


	//----- nvinfo : EIATTR_SYSCALL_OFFSETS
	.align		4
        /*0214*/ 	.byte	0x04, 0x46
        /*0216*/ 	.short	(.L_15889 - .L_15888)


	//   ....[0]....
.L_15888:
        /*0218*/ 	.word	0x00000330


	//----- nvinfo : EIATTR_EXIT_INSTR_OFFSETS
	.align		4
.L_15889:
        /*021c*/ 	.byte	0x04, 0x1c
        /*021e*/ 	.short	(.L_15891 - .L_15890)


	//   ....[0]....
.L_15890:
        /*0220*/ 	.word	0x000000d0


	//   ....[1]....
        /*0224*/ 	.word	0x00002160


	//   ....[2]....
        /*0228*/ 	.word	0x00002270


	//----- nvinfo : EIATTR_CRS_STACK_SIZE
	.align		4
.L_15891:
        /*022c*/ 	.byte	0x04, 0x1e
        /*022e*/ 	.short	(.L_15893 - .L_15892)
.L_15892:
        /*0230*/ 	.word	0x00000000


	//----- nvinfo : EIATTR_CBANK_PARAM_SIZE
	.align		4
.L_15893:
        /*0234*/ 	.byte	0x03, 0x19
        /*0236*/ 	.short	0x008c


	//----- nvinfo : EIATTR_PARAM_CBANK
	.align		4
        /*0238*/ 	.byte	0x04, 0x0a
        /*023a*/ 	.short	(.L_15895 - .L_15894)
	.align		4
.L_15894:
        /*023c*/ 	.word	index@(.nv.constant0._ZN4vllm25paged_attention_v2_kernelI13__nv_bfloat16hLi64ELi8ELi128ELNS_18Fp8KVCacheDataTypeE1ELb0ELi512EEEvPfS3_PT_PKS4_PKT0_SA_ifPKiSC_iPKfiiiSE_SE_iiiii)
        /*0240*/ 	.short	0x0380
        /*0242*/ 	.short	0x008c


	//----- nvinfo : EIATTR_SW_WAR
	.align		4
.L_15895:
        /*0244*/ 	.byte	0x04, 0x36
        /*0246*/ 	.short	(.L_15897 - .L_15896)
.L_15896:
        /*0248*/ 	.word	0x00000008
.L_15897:


//--------------------- .nv.info._ZN4vllm25paged_attention_v2_kernelI13__nv_bfloat16hLi32ELi8ELi128ELNS_18Fp8KVCacheDataTypeE1ELb0ELi512EEEvPfS3_PT_PKS4_PKT0_SA_ifPKiSC_iPKfiiiSE_SE_iiiii --------------------------
	.section	.nv.info._ZN4vllm25paged_attention_v2_kernelI13__nv_bfloat16hLi32ELi8ELi128ELNS_18Fp8KVCacheDataTypeE1ELb0ELi512EEEvPfS3_PT_PKS4_PKT0_SA_ifPKiSC_iPKfiiiSE_SE_iiiii,"",@"SHT_CUDA_INFO"
	.sectionflags	@""
	.align	4


	//----- nvinfo : EIATTR_CUDA_API_VERSION
	.align		4
        /*0000*/ 	.byte	0x04, 0x37
        /*0002*/ 	.short	(.L_15899 - .L_15898)
.L_15898:
        /*0004*/ 	.word	0x00000082


	//----- nvinfo : EIATTR_KPARAM_INFO
	.align		4
.L_15899:
        /*0008*/ 	.byte	0x04, 0x17
        /*000a*/ 	.short	(.L_15901 - .L_15900)
.L_15900:
        /*000c*/ 	.word	0x00000000
        /*0010*/ 	.short	0x0015
        /*0012*/ 	.short	0x0088
        /*0014*/ 	.byte	0x00, 0xf0, 0x11, 0x00


	//----- nvinfo : EIATTR_KPARAM_INFO
	.align		4
.L_15901:
        /*0018*/ 	.byte	0x04, 0x17
        /*001a*/ 	.short	(.L_15903 - .L_15902)
.L_15902:
        /*001c*/ 	.word	0x00000000
        /*0020*/ 	.short	0x0014
        /*0022*/ 	.short	0x0084
        /*0024*/ 	.byte	0x00, 0xf0, 0x11, 0x00


	//----- nvinfo : EIATTR_KPARAM_INFO
	.align		4
.L_15903:
        /*0028*/ 	.byte	0x04, 0x17
        /*002a*/ 	.short	(.L_15905 - .L_15904)
.L_15904:
        /*002c*/ 	.word	0x00000000
        /*0030*/ 	.short	0x0013
        /*0032*/ 	.short	0x0080
        /*0034*/ 	.byte	0x00, 0xf0, 0x11, 0x00


	//----- nvinfo : EIATTR_KPARAM_INFO
	.align		4
.L_15905:
        /*0038*/ 	.byte	0x04, 0x17
        /*003a*/ 	.short	(.L_15907 - .L_15906)
.L_15906:
        /*003c*/ 	.word	0x00000000
        /*0040*/ 	.short	0x0012
        /*0042*/ 	.short	0x007c
        /*0044*/ 	.byte	0x00, 0xf0, 0x11, 0x00


	//----- nvinfo : EIATTR_KPARAM_INFO
	.align		4
.L_15907:
        /*0048*/ 	.byte	0x04, 0x17
        /*004a*/ 	.short	(.L_15909 - .L_15908)
.L_15908:
        /*004c*/ 	.word	0x00000000
        /*0050*/ 	.short	0x0011
        /*0052*/ 	.short	0x0078
        /*0054*/ 	.byte	0x00, 0xf0, 0x11, 0x00


	//----- nvinfo : EIATTR_KPARAM_INFO
	.align		4
.L_15909:
        /*0058*/ 	.byte	0x04, 0x17
        /*005a*/ 	.short	(.L_15911 - .L_15910)
.L_15910:
        /*005c*/ 	.word	0x00000000
        /*0060*/ 	.short	0x0010
        /*0062*/ 	.short	0x0070
        /*0064*/ 	.byte	0x00, 0xf5, 0x21, 0x00


	//----- nvinfo : EIATTR_KPARAM_INFO
	.align		4
.L_15911:
        /*0068*/ 	.byte	0x04, 0x17
        /*006a*/ 	.short	(.L_15913 - .L_15912)
.L_15912:
        /*006c*/ 	.word	0x00000000
        /*0070*/ 	.short	0x000f
        /*0072*/ 	.short	0x0068
        /*0074*/ 	.byte	0x00, 0xf5, 0x21, 0x00


	//----- nvinfo : EIATTR_KPARAM_INFO
	.align		4
.L_15913:
        /*0078*/ 	.byte	0x04, 0x17
        /*007a*/ 	.short	(.L_15915 - .L_15914)
.L_15914:
        /*007c*/ 	.word	0x00000000
        /*0080*/ 	.short	0x000e
        /*0082*/ 	.short	0x0060
        /*0084*/ 	.byte	0x00, 0xf0, 0x11, 0x00


	//----- nvinfo : EIATTR_KPARAM_INFO
	.align		4
.L_15915:
        /*0088*/ 	.byte	0x04, 0x17
        /*008a*/ 	.short	(.L_15917 - .L_15916)
.L_15916:
        /*008c*/ 	.word	0x00000000
        /*0090*/ 	.short	0x000d
        /*0092*/ 	.short	0x005c
        /*0094*/ 	.byte	0x00, 0xf0, 0x11, 0x00


	//----- nvinfo : EIATTR_KPARAM_INFO
	.align		4
.L_15917:
        /*0098*/ 	.byte	0x04, 0x17
        /*009a*/ 	.short	(.L_15919 - .L_15918)
.L_15918:
        /*009c*/ 	.word	0x00000000
        /*00a0*/ 	.short	0x000c
        /*00a2*/ 	.short	0x0058
        /*00a4*/ 	.byte	0x00, 0xf0, 0x11, 0x00


	//----- nvinfo : EIATTR_KPARAM_INFO
	.align		4
.L_15919:
        /*00a8*/ 	.byte	0x04, 0x17
        /*00aa*/ 	.short	(.L_15921 - .L_15920)
.L_15920:
        /*00ac*/ 	.word	0x00000000
        /*00b0*/ 	.short	0x000b
        /*00b2*/ 	.short	0x0050
        /*00b4*/ 	.byte	0x00, 0xf5, 0x21, 0x00


	//----- nvinfo : EIATTR_KPARAM_INFO
	.align		4
.L_15921:
        /*00b8*/ 	.byte	0x04, 0x17
        /*00ba*/ 	.short	(.L_15923 - .L_15922)
.L_15922:
        /*00bc*/ 	.word	0x00000000
        /*00c0*/ 	.short	0x000a
        /*00c2*/ 	.short	0x0048
        /*00c4*/ 	.byte	0x00, 0xf0, 0x11, 0x00


	//----- nvinfo : EIATTR_KPARAM_INFO
	.align		4
.L_15923:
        /*00c8*/ 	.byte	0x04, 0x17
        /*00ca*/ 	.short	(.L_15925 - .L_15924)
.L_15924:
        /*00cc*/ 	.word	0x00000000
        /*00d0*/ 	.short	0x0009
        /*00d2*/ 	.short	0x0040
        /*00d4*/ 	.byte	0x00, 0xf5, 0x21, 0x00


	//----- nvinfo : EIATTR_KPARAM_INFO
	.align		4
.L_15925:
        /*00d8*/ 	.byte	0x04, 0x17
        /*00da*/ 	.short	(.L_15927 - .L_15926)
.L_15926:
        /*00dc*/ 	.word	0x00000000
        /*00e0*/ 	.short	0x0008
        /*00e2*/ 	.short	0x0038
        /*00e4*/ 	.byte	0x00, 0xf5, 0x21, 0x00


	//----- nvinfo : EIATTR_KPARAM_INFO
	.align		4
.L_15927:
        /*00e8*/ 	.byte	0x04, 0x17
        /*00ea*/ 	.short	(.L_15929 - .L_15928)
.L_15928:
        /*00ec*/ 	.word	0x00000000
        /*00f0*/ 	.short	0x0007
        /*00f2*/ 	.short	0x0034
        /*00f4*/ 	.byte	0x00, 0xf0, 0x11, 0x00


	//----- nvinfo : EIATTR_KPARAM_INFO
	.align		4
.L_15929:
        /*00f8*/ 	.byte	0x04, 0x17
        /*00fa*/ 	.short	(.L_15931 - .L_15930)
.L_15930:
        /*00fc*/ 	.word	0x00000000
        /*0100*/ 	.short	0x0006
        /*0102*/ 	.short	0x0030
        /*0104*/ 	.byte	0x00, 0xf0, 0x11, 0x00


	//----- nvinfo : EIATTR_KPARAM_INFO
	.align		4
.L_15931:
        /*0108*/ 	.byte	0x04, 0x17
        /*010a*/ 	.short	(.L_15933 - .L_15932)
.L_15932:
        /*010c*/ 	.word	0x00000000
        /*0110*/ 	.short	0x0005
        /*0112*/ 	.short	0x0028
        /*0114*/ 	.byte	0x00, 0xf5, 0x21, 0x00


	//----- nvinfo : EIATTR_KPARAM_INFO
	.align		4
.L_15933:
        /*0118*/ 	.byte	0x04, 0x17
        /*011a*/ 	.short	(.L_15935 - .L_15934)
.L_15934:
        /*011c*/ 	.word	0x00000000
        /*0120*/ 	.short	0x0004
        /*0122*/ 	.short	0x0020
        /*0124*/ 	.byte	0x00, 0xf5, 0x21, 0x00


	//----- nvinfo : EIATTR_KPARAM_INFO
	.align		4
.L_15935:
        /*0128*/ 	.byte	0x04, 0x17
        /*012a*/ 	.short	(.L_15937 - .L_15936)
.L_15936:
        /*012c*/ 	.word	0x00000000
        /*0130*/ 	.short	0x0003
        /*0132*/ 	.short	0x0018
        /*0134*/ 	.byte	0x00, 0xf5, 0x21, 0x00


	//----- nvinfo : EIATTR_KPARAM_INFO
	.align		4
.L_15937:
        /*0138*/ 	.byte	0x04, 0x17
        /*013a*/ 	.short	(.L_15939 - .L_15938)
.L_15938:
        /*013c*/ 	.word	0x00000000
        /*0140*/ 	.short	0x0002
        /*0142*/ 	.short	0x0010
        /*0144*/ 	.byte	0x00, 0xf5, 0x21, 0x00


	//----- nvinfo : EIATTR_KPARAM_INFO
	.align		4
.L_15939:
        /*0148*/ 	.byte	0x04, 0x17
        /*014a*/ 	.short	(.L_15941 - .L_15940)
.L_15940:
        /*014c*/ 	.word	0x00000000
        /*0150*/ 	.short	0x0001
        /*0152*/ 	.short	0x0008
        /*0154*/ 	.byte	0x00, 0xf5, 0x21, 0x00


	//----- nvinfo : EIATTR_KPARAM_INFO
	.align		4
.L_15941:
        /*0158*/ 	.byte	0x04, 0x17
        /*015a*/ 	.short	(.L_15943 - .L_15942)
.L_15942:
        /*015c*/ 	.word	0x00000000
        /*0160*/ 	.short	0x0000
        /*0162*/ 	.short	0x0000
        /*0164*/ 	.byte	0x00, 0xf5, 0x21, 0x00


	//----- nvinfo : EIATTR_SPARSE_MMA_MASK
	.align		4
.L_15943:
        /*0168*/ 	.byte	0x03, 0x50
        /*016a*/ 	.short	0x0000


	//----- nvinfo : EIATTR_MAXREG_COUNT
	.align		4
        /*016c*/ 	.byte	0x03, 0x1b
        /*016e*/ 	.short	0x00ff


	//----- nvinfo : EIATTR_NUM_BARRIERS
	.align		4
        /*0170*/ 	.byte	0x02, 0x4c
        /*0172*/ 	.byte	0x01
	.zero		1


	//----- nvinfo : EIATTR_EXTERNS
	.align		4
        /*0174*/ 	.byte	0x04, 0x0f
        /*0176*/ 	.short	(.L_15945 - .L_15944)


	//   ....[0]....
	.align		4
.L_15944:
        /*0178*/ 	.word	index@(__assertfail)


	//----- nvinfo : EIATTR_MERCURY_ISA_VERSION
	.align		4
.L_15945:
        /*017c*/ 	.byte	0x03, 0x5f
        /*017e*/ 	.short	0x0101


	//----- nvinfo : EIATTR_COOP_GROUP_MASK_REGIDS
	.align		4
        /*0180*/ 	.byte	0x04, 0x29
        /*0182*/ 	.short	(.L_15947 - .L_15946)


	//   ....[0]....
.L_15946:
        /*0184*/ 	.word	0xffffffff


	//   ....[1]....
        /*0188*/ 	.word	0xffffffff


	//   ....[2]....
        /*018c*/ 	.word	0xffffffff


	//   ....[3]....
        /*0190*/ 	.word	0xffffffff


	//   ....[4]....
        /*0194*/ 	.word	0xffffffff


	//   ....[5]....
        /*0198*/ 	.word	0xffffffff


	//   ....[6]....
        /*019c*/ 	.word	0xffffffff


	//   ....[7]....
        /*01a0*/ 	.word	0xffffffff


	//   ....[8]....
        /*01a4*/ 	.word	0xffffffff


	//   ....[9]....
        /*01a8*/ 	.word	0xffffffff


	//   ....[10]....
        /*01ac*/ 	.word	0xffffffff


	//   ....[11]....
        /*01b0*/ 	.word	0xffffffff


	//   ....[12]....
        /*01b4*/ 	.word	0xffffffff


	//   ....[13]....
        /*01b8*/ 	.word	0xffffffff


	//   ....[14]....
        /*01bc*/ 	.word	0x0500000f


	//   ....[15]....
        /*01c0*/ 	.word	0x0500000f


	//   ....[16]....
        /*01c4*/ 	.word	0x0500000f


	//----- nvinfo : EIATTR_COOP_GROUP_INSTR_OFFSETS
	.align		4
.L_15947:
        /*01c8*/ 	.byte	0x04, 0x28
        /*01ca*/ 	.short	(.L_15949 - .L_15948)


	//   ....[0]....
.L_15948:
        /*01cc*/ 	.word	0x000003d0


	//   ....[1]....
        /*01d0*/ 	.word	0x000003f0


	//   ....[2]....
        /*01d4*/ 	.word	0x00000410


	//   ....[3]....
        /*01d8*/ 	.word	0x00000520


	//   ....[4]....
        /*01dc*/ 	.word	0x00000540


	//   ....[5]....
        /*01e0*/ 	.word	0x00000560


	//   ....[6]....
        /*01e4*/ 	.word	0x000013b0


	//   ....[7]....
        /*01e8*/ 	.word	0x000013e0


	//   ....[8]....
        /*01ec*/ 	.word	0x00001400


	//   ....[9]....
        /*01f0*/ 	.word	0x00001420


	//   ....[10]....
        /*01f4*/ 	.word	0x00001440


	//   ....[11]....
        /*01f8*/ 	.word	0x00001490


	//   ....[12]....
        /*01fc*/ 	.word	0x000014b0


	//   ....[13]....
        /*0200*/ 	.word	0x000014d0


	//   ....[14]....
        /*0204*/ 	.word	0x000021b0


	//   ....[15]....
        /*0208*/ 	.word	0x00002210


	//   ....[16]....
        /*020c*/ 	.word	0x00002270


	//----- nvinfo : EIATTR_VRC_CTA_INIT_COUNT
	.align		4
.L_15949:
        /*0210*/ 	.byte	0x02, 0x4a
	.zero		1
	.zero		1


	//----- nvinfo : EIATTR_SYSCALL_OFFSETS
	.align		4
        /*0214*/ 	.byte	0x04, 0x46
        /*0216*/ 	.short	(.L_15951 - .L_15950)


	//   ....[0]....
.L_15950:
        /*0218*/ 	.word	0x00000330


	//----- nvinfo : EIATTR_EXIT_INSTR_OFFSETS
	.align		4
.L_15951:
        /*021c*/ 	.byte	0x04, 0x1c
        /*021e*/ 	.short	(.L_15953 - .L_15952)


	//   ....[0]....
.L_15952:
        /*0220*/ 	.word	0x000000d0


	//   ....[1]....
        /*0224*/ 	.word	0x00002080


	//   ....[2]....
        /*0228*/ 	.word	0x00002160


	//----- nvinfo : EIATTR_CRS_STACK_SIZE
	.align		4
.L_15953:
        /*022c*/ 	.byte	0x04, 0x1e
        /*022e*/ 	.short	(.L_15955 - .L_15954)
.L_15954:
        /*0230*/ 	.word	0x00000000


	//----- nvinfo : EIATTR_CBANK_PARAM_SIZE
	.align		4
.L_15955:
        /*0234*/ 	.byte	0x03, 0x19
        /*0236*/ 	.short	0x008c


	//----- nvinfo : EIATTR_PARAM_CBANK
	.align		4
        /*0238*/ 	.byte	0x04, 0x0a
        /*023a*/ 	.short	(.L_15957 - .L_15956)
	.align		4
.L_15956:
        /*023c*/ 	.word	index@(.nv.constant0._ZN4vllm25paged_attention_v2_kernelI13__nv_bfloat16hLi32ELi8ELi128ELNS_18Fp8KVCacheDataTypeE1ELb0ELi512EEEvPfS3_PT_PKS4_PKT0_SA_ifPKiSC_iPKfiiiSE_SE_iiiii)
        /*0240*/ 	.short	0x0380
        /*0242*/ 	.short	0x008c


	//----- nvinfo : EIATTR_SW_WAR
	.align		4
.L_15957:
        /*0244*/ 	.byte	0x04, 0x36
        /*0246*/ 	.short	(.L_15959 - .L_15958)
.L_15958:
        /*0248*/ 	.word	0x00000008
.L_15959:


//--------------------- .nv.info._ZN4vllm25paged_attention_v2_kernelI13__nv_bfloat16hLi256ELi8ELi128ELNS_18Fp8KVCacheDataTypeE1ELb1ELi512EEEvPfS3_PT_PKS4_PKT0_SA_ifPKiSC_iPKfiiiSE_SE_iiiii --------------------------
	.section	.nv.info._ZN4vllm25paged_attention_v2_kernelI13__nv_bfloat16hLi256ELi8ELi128ELNS_18Fp8KVCacheDataTypeE1ELb1ELi512EEEvPfS3_PT_PKS4_PKT0_SA_ifPKiSC_iPKfiiiSE_SE_iiiii,"",@"SHT_CUDA_INFO"
	.sectionflags	@""
	.align	4


	//----- nvinfo : EIATTR_CUDA_API_VERSION
	.align		4
        /*0000*/ 	.byte	0x04, 0x37
        /*0002*/ 	.short	(.L_15961 - .L_15960)
.L_15960:
        /*0004*/ 	.word	0x00000082


	//----- nvinfo : EIATTR_KPARAM_INFO
	.align		4
.L_15961:
        /*0008*/ 	.byte	0x04, 0x17
        /*000a*/ 	.short	(.L_15963 - .L_15962)
.L_15962:
        /*000c*/ 	.word	0x00000000
        /*0010*/ 	.short	0x0015
        /*0012*/ 	.short	0x0088
        /*0014*/ 	.byte	0x00, 0xf0, 0x11, 0x00


	//----- nvinfo : EIATTR_KPARAM_INFO
	.align		4
.L_15963:
        /*0018*/ 	.byte	0x04, 0x17
        /*001a*/ 	.short	(.L_15965 - .L_15964)
.L_15964:
        /*001c*/ 	.word	0x00000000
        /*0020*/ 	.short	0x0014
        /*0022*/ 	.short	0x0084
        /*0024*/ 	.byte	0x00, 0xf0, 0x11, 0x00


	//----- nvinfo : EIATTR_KPARAM_INFO
	.align		4
.L_15965:
        /*0028*/ 	.byte	0x04, 0x17
        /*002a*/ 	.short	(.L_15967 - .L_15966)
.L_15966:
        /*002c*/ 	.word	0x00000000
        /*0030*/ 	.short	0x0013
        /*0032*/ 	.short	0x0080
        /*0034*/ 	.byte	0x00, 0xf0, 0x11, 0x00


	//----- nvinfo : EIATTR_KPARAM_INFO
	.align		4
.L_15967:
        /*0038*/ 	.byte	0x04, 0x17
        /*003a*/ 	.short	(.L_15969 - .L_15968)
.L_15968:
        /*003c*/ 	.word	0x00000000
        /*0040*/ 	.short	0x0012
        /*0042*/ 	.short	0x007c
        /*0044*/ 	.byte	0x00, 0xf0, 0x11, 0x00


	//----- nvinfo : EIATTR_KPARAM_INFO
	.align		4
.L_15969:
        /*0048*/ 	.byte	0x04, 0x17
        /*004a*/ 	.short	(.L_15971 - .L_15970)
.L_15970:
        /*004c*/ 	.word	0x00000000
        /*0050*/ 	.short	0x0011
        /*0052*/ 	.short	0x0078
        /*0054*/ 	.byte	0x00, 0xf0, 0x11, 0x00


	//----- nvinfo : EIATTR_KPARAM_INFO
	.align		4
.L_15971:
        /*0058*/ 	.byte	0x04, 0x17
        /*005a*/ 	.short	(.L_15973 - .L_15972)
.L_15972:
        /*005c*/ 	.word	0x00000000
        /*0060*/ 	.short	0x0010
        /*0062*/ 	.short	0x0070
        /*0064*/ 	.byte	0x00, 0xf5, 0x21, 0x00


	//----- nvinfo : EIATTR_KPARAM_INFO
	.align		4
.L_15973:
        /*0068*/ 	.byte	0x04, 0x17
        /*006a*/ 	.short	(.L_15975 - .L_15974)
.L_15974:
        /*006c*/ 	.word	0x00000000
        /*0070*/ 	.short	0x000f
        /*0072*/ 	.short	0x0068
        /*0074*/ 	.byte	0x00, 0xf5, 0x21, 0x00


	//----- nvinfo : EIATTR_KPARAM_INFO
	.align		4
.L_15975:
        /*0078*/ 	.byte	0x04, 0x17
        /*007a*/ 	.short	(.L_15977 - .L_15976)
.L_15976:
        /*007c*/ 	.word	0x00000000
        /*0080*/ 	.short	0x000e
        /*0082*/ 	.short	0x0060
        /*0084*/ 	.byte	0x00, 0xf0, 0x11, 0x00


	//----- nvinfo : EIATTR_KPARAM_INFO
	.align		4
.L_15977:
        /*0088*/ 	.byte	0x04, 0x17
        /*008a*/ 	.short	(.L_15979 - .L_15978)
.L_15978:
        /*008c*/ 	.word	0x00000000
        /*0090*/ 	.short	0x000d
        /*0092*/ 	.short	0x005c
        /*0094*/ 	.byte	0x00, 0xf0, 0x11, 0x00


	//----- nvinfo : EIATTR_KPARAM_INFO
	.align		4
.L_15979:
        /*0098*/ 	.byte	0x04, 0x17
        /*009a*/ 	.short	(.L_15981 - .L_15980)
.L_15980:
        /*009c*/ 	.word	0x00000000
        /*00a0*/ 	.short	0x000c
        /*00a2*/ 	.short	0x0058
        /*00a4*/ 	.byte	0x00, 0xf0, 0x11, 0x00


	//----- nvinfo : EIATTR_KPARAM_INFO
	.align		4
.L_15981:
        /*00a8*/ 	.byte	0x04, 0x17
        /*00aa*/ 	.short	(.L_15983 - .L_15982)
.L_15982:
        /*00ac*/ 	.word	0x00000000
        /*00b0*/ 	.short	0x000b
        /*00b2*/ 	.short	0x0050
        /*00b4*/ 	.byte	0x00, 0xf5, 0x21, 0x00


	//----- nvinfo : EIATTR_KPARAM_INFO
	.align		4
.L_15983:
        /*00b8*/ 	.byte	0x04, 0x17
        /*00ba*/ 	.short	(.L_15985 - .L_15984)
.L_15984:
        /*00bc*/ 	.word	0x00000000
        /*00c0*/ 	.short	0x000a
        /*00c2*/ 	.short	0x0048
        /*00c4*/ 	.byte	0x00, 0xf0, 0x11, 0x00


	//----- nvinfo : EIATTR_KPARAM_INFO
	.align		4
.L_15985:
        /*00c8*/ 	.byte	0x04, 0x17
        /*00ca*/ 	.short	(.L_15987 - .L_15986)
.L_15986:
        /*00cc*/ 	.word	0x00000000
        /*00d0*/ 	.short	0x0009
        /*00d2*/ 	.short	0x0040
        /*00d4*/ 	.byte	0x00, 0xf5, 0x21, 0x00


	//----- nvinfo : EIATTR_KPARAM_INFO
	.align		4
.L_15987:
        /*00d8*/ 	.byte	0x04, 0x17
        /*00da*/ 	.short	(.L_15989 - .L_15988)
.L_15988:
        /*00dc*/ 	.word	0x00000000
        /*00e0*/ 	.short	0x0008
        /*00e2*/ 	.short	0x0038
        /*00e4*/ 	.byte	0x00, 0xf5, 0x21, 0x00


	//----- nvinfo : EIATTR_KPARAM_INFO
	.align		4
.L_15989:
        /*00e8*/ 	.byte	0x04, 0x17
        /*00ea*/ 	.short	(.L_15991 - .L_15990)
.L_15990:
        /*00ec*/ 	.word	0x00000000
        /*00f0*/ 	.short	0x0007
        /*00f2*/ 	.short	0x0034
        /*00f4*/ 	.byte	0x00, 0xf0, 0x11, 0x00


	//----- nvinfo : EIATTR_KPARAM_INFO
	.align		4
.L_15991:
        /*00f8*/ 	.byte	0x04, 0x17
        /*00fa*/ 	.short	(.L_15993 - .L_15992)
.L_15992:
        /*00fc*/ 	.word	0x00000000
        /*0100*/ 	.short	0x0006
        /*0102*/ 	.short	0x0030
        /*0104*/ 	.byte	0x00, 0xf0, 0x11, 0x00


	//----- nvinfo : EIATTR_KPARAM_INFO
	.align		4
.L_15993:
        /*0108*/ 	.byte	0x04, 0x17
        /*010a*/ 	.short	(.L_15995 - .L_15994)
.L_15994:
        /*010c*/ 	.word	0x00000000
        /*0110*/ 	.short	0x0005
        /*0112*/ 	.short	0x0028
        /*0114*/ 	.byte	0x00, 0xf5, 0x21, 0x00


	//----- nvinfo : EIATTR_KPARAM_INFO
	.align		4
.L_15995:
        /*0118*/ 	.byte	0x04, 0x17
        /*011a*/ 	.short	(.L_15997 - .L_15996)
.L_15996:
        /*011c*/ 	.word	0x00000000
        /*0120*/ 	.short	0x0004
        /*0122*/ 	.short	0x0020
        /*0124*/ 	.byte	0x00, 0xf5, 0x21, 0x00


	//----- nvinfo : EIATTR_KPARAM_INFO
	.align		4
.L_15997:
        /*0128*/ 	.byte	0x04, 0x17
        /*012a*/ 	.short	(.L_15999 - .L_15998)
.L_15998:
        /*012c*/ 	.word	0x00000000
        /*0130*/ 	.short	0x0003
        /*0132*/ 	.short	0x0018
        /*0134*/ 	.byte	0x00, 0xf5, 0x21, 0x00


	//----- nvinfo : EIATTR_KPARAM_INFO
	.align		4
.L_15999:
        /*0138*/ 	.byte	0x04, 0x17
        /*013a*/ 	.short	(.L_16001 - .L_16000)
.L_16000:
        /*013c*/ 	.word	0x00000000
        /*0140*/ 	.short	0x0002
        /*0142*/ 	.short	0x0010
        /*0144*/ 	.byte	0x00, 0xf5, 0x21, 0x00


	//----- nvinfo : EIATTR_KPARAM_INFO
	.align		4
.L_16001:
        /*0148*/ 	.byte	0x04, 0x17
        /*014a*/ 	.short	(.L_16003 - .L_16002)
.L_16002:
        /*014c*/ 	.word	0x00000000
        /*0150*/ 	.short	0x0001
        /*0152*/ 	.short	0x0008
        /*0154*/ 	.byte	0x00, 0xf5, 0x21, 0x00


	//----- nvinfo : EIATTR_KPARAM_INFO
	.align		4
.L_16003:
        /*0158*/ 	.byte	0x04, 0x17
        /*015a*/ 	.short	(.L_16005 - .L_16004)
.L_16004:
        /*015c*/ 	.word	0x00000000
        /*0160*/ 	.short	0x0000
        /*0162*/ 	.short	0x0000
        /*0164*/ 	.byte	0x00, 0xf5, 0x21, 0x00


	//----- nvinfo : EIATTR_SPARSE_MMA_MASK
	.align		4
.L_16005:
        /*0168*/ 	.byte	0x03, 0x50
        /*016a*/ 	.short	0x0000


	//----- nvinfo : EIATTR_MAXREG_COUNT
	.align		4
        /*016c*/ 	.byte	0x03, 0x1b
        /*016e*/ 	.short	0x00ff


	//----- nvinfo : EIATTR_NUM_BARRIERS
	.align		4
        /*0170*/ 	.byte	0x02, 0x4c
        /*0172*/ 	.byte	0x01
	.zero		1


	//----- nvinfo : EIATTR_EXTERNS
	.align		4
        /*0174*/ 	.byte	0x04, 0x0f
        /*0176*/ 	.short	(.L_16007 - .L_16006)


	//   ....[0]....
	.align		4
.L_16006:
        /*0178*/ 	.word	index@(__assertfail)


	//----- nvinfo : EIATTR_MERCURY_ISA_VERSION
	.align		4
.L_16007:
        /*017c*/ 	.byte	0x03, 0x5f
        /*017e*/ 	.short	0x0101


	//----- nvinfo : EIATTR_COOP_GROUP_MASK_REGIDS
	.align		4
        /*0180*/ 	.byte	0x04, 0x29
        /*0182*/ 	.short	(.L_16009 - .L_16008)


	//   ....[0]....
.L_16008:
        /*0184*/ 	.word	0xffffffff


	//   ....[1]....
        /*0188*/ 	.word	0xffffffff


	//   ....[2]....
        /*018c*/ 	.word	0xffffffff


	//   ....[3]....
        /*0190*/ 	.word	0xffffffff


	//   ....[4]....
        /*0194*/ 	.word	0xffffffff


	//   ....[5]....
        /*0198*/ 	.word	0xffffffff


	//   ....[6]....
        /*019c*/ 	.word	0xffffffff


	//   ....[7]....
        /*01a0*/ 	.word	0xffffffff


	//   ....[8]....
        /*01a4*/ 	.word	0xffffffff


	//   ....[9]....
        /*01a8*/ 	.word	0xffffffff


	//   ....[10]....
        /*01ac*/ 	.word	0xffffffff


	//   ....[11]....
        /*01b0*/ 	.word	0xffffffff


	//   ....[12]....
        /*01b4*/ 	.word	0xffffffff


	//   ....[13]....
        /*01b8*/ 	.word	0xffffffff


	//   ....[14]....
        /*01bc*/ 	.word	0x0500000f


	//   ....[15]....
        /*01c0*/ 	.word	0x0500000f


	//   ....[16]....
        /*01c4*/ 	.word	0x0500000f


	//----- nvinfo : EIATTR_COOP_GROUP_INSTR_OFFSETS
	.align		4
.L_16009:
        /*01c8*/ 	.byte	0x04, 0x28
        /*01ca*/ 	.short	(.L_16011 - .L_16010)


	//   ....[0]....
.L_16010:
        /*01cc*/ 	.word	0x00000b60


	//   ....[1]....
        /*01d0*/ 	.word	0x00000b80


	//   ....[2]....
        /*01d4*/ 	.word	0x00000ba0


	//   ....[3]....
        /*01d8*/ 	.word	0x00000cb0


	//   ....[4]....
        /*01dc*/ 	.word	0x00000cd0


	//   ....[5]....
        /*01e0*/ 	.word	0x00000cf0


	//   ....[6]....
        /*01e4*/ 	.word	0x00001b40


	//   ....[7]....
        /*01e8*/ 	.word	0x00001b70


	//   ....[8]....
        /*01ec*/ 	.word	0x00001b90


	//   ....[9]....
        /*01f0*/ 	.word	0x00001bb0


	//   ....[10]....
        /*01f4*/ 	.word	0x00001bd0


	//   ....[11]....
        /*01f8*/ 	.word	0x00001c20


	//   ....[12]....
        /*01fc*/ 	.word	0x00001c40


	//   ....[13]....
        /*0200*/ 	.word	0x00001c60


	//   ....[14]....
        /*0204*/ 	.word	0x00003470


	//   ....[15]....
        /*0208*/ 	.word	0x000034d0


	//   ....[16]....
        /*020c*/ 	.word	0x00003530


	//----- nvinfo : EIATTR_VRC_CTA_INIT_COUNT
	.align		4
.L_16011:
        /*0210*/ 	.byte	0x02, 0x4a
	.zero		1
	.zero		1


	//----- nvinfo : EIATTR_SYSCALL_OFFSETS
	.align		4
        /*0214*/ 	.byte	0x04, 0x46
        /*0216*/ 	.short	(.L_16013 - .L_16012)


	//   ....[0]....
.L_16012:
        /*0218*/ 	.word	0x00002b20


	//   ....[1]....
        /*021c*/ 	.word	0x00003410


	//----- nvinfo : EIATTR_EXIT_INSTR_OFFSETS
	.align		4
.L_16013:
        /*0220*/ 	.byte	0x04, 0x1c
        /*0222*/ 	.short	(.L_16015 - .L_16014)


	//   ....[0]....
.L_16014:
        /*0224*/ 	.word	0x00000090


	//   ....[1]....
        /*0228*/ 	.word	0x00003170


	//   ....[2]....
        /*022c*/ 	.word	0x00003310


	//   ....[3]....
        /*0230*/ 	.word	0x00003420


	//----- nvinfo : EIATTR_CRS_STACK_SIZE
	.align		4
.L_16015:
        /*0234*/ 	.byte	0x04, 0x1e
        /*0236*/ 	.short	(.L_16017 - .L_16016)
.L_16016:
        /*0238*/ 	.word	0x00000000


	//----- nvinfo : EIATTR_CBANK_PARAM_SIZE
	.align		4
.L_16017:
        /*023c*/ 	.byte	0x03, 0x19
        /*023e*/ 	.short	0x008c


	//----- nvinfo : EIATTR_PARAM_CBANK
	.align		4
        /*0240*/ 	.byte	0x04, 0x0a
        /*0242*/ 	.short	(.L_16019 - .L_16018)
	.align		4
.L_16018:
        /*0244*/ 	.word	index@(.nv.constant0._ZN4vllm25paged_attention_v2_kernelI13__nv_bfloat16hLi256ELi8ELi128ELNS_18Fp8KVCacheDataTypeE1ELb1ELi512EEEvPfS3_PT_PKS4_PKT0_SA_ifPKiSC_iPKfiiiSE_SE_iiiii)
        /*0248*/ 	.short	0x0380
        /*024a*/ 	.short	0x008c


	//----- nvinfo : EIATTR_SW_WAR
	.align		4
.L_16019:
        /*024c*/ 	.byte	0x04, 0x36
        /*024e*/ 	.short	(.L_16021 - .L_16020)
.L_16020:
        /*0250*/ 	.word	0x00000008
.L_16021:


//--------------------- .nv.info._ZN4vllm25paged_attention_v2_kernelI13__nv_bfloat16hLi192ELi8ELi128ELNS_18Fp8KVCacheDataTypeE1ELb1ELi512EEEvPfS3_PT_PKS4_PKT0_SA_ifPKiSC_iPKfiiiSE_SE_iiiii --------------------------
	.section	.nv.info._ZN4vllm25paged_attention_v2_kernelI13__nv_bfloat16hLi192ELi8ELi128ELNS_18Fp8KVCacheDataTypeE1ELb1ELi512EEEvPfS3_PT_PKS4_PKT0_SA_ifPKiSC_iPKfiiiSE_SE_iiiii,"",@"SHT_CUDA_INFO"
	.sectionflags	@""
	.align	4


	//----- nvinfo : EIATTR_CUDA_API_VERSION
	.align		4
        /*0000*/ 	.byte	0x04, 0x37
        /*0002*/ 	.short	(.L_16023 - .L_16022)
.L_16022:
        /*0004*/ 	.word	0x00000082


	//----- nvinfo : EIATTR_KPARAM_INFO
	.align		4
.L_16023:
        /*0008*/ 	.byte	0x04, 0x17
        /*000a*/ 	.short	(.L_16025 - .L_16024)
.L_16024:
        /*000c*/ 	.word	0x00000000
        /*0010*/ 	.short	0x0015
        /*0012*/ 	.short	0x0088
        /*0014*/ 	.byte	0x00, 0xf0, 0x11, 0x00


	//----- nvinfo : EIATTR_KPARAM_INFO
	.align		4
.L_16025:
        /*0018*/ 	.byte	0x04, 0x17
        /*001a*/ 	.short	(.L_16027 - .L_16026)
.L_16026:
        /*001c*/ 	.word	0x00000000
        /*0020*/ 	.short	0x0014
        /*0022*/ 	.short	0x0084
        /*0024*/ 	.byte	0x00, 0xf0, 0x11, 0x00


	//----- nvinfo : EIATTR_KPARAM_INFO
	.align		4
.L_16027:
        /*0028*/ 	.byte	0x04, 0x17
        /*002a*/ 	.short	(.L_16029 - .L_16028)
.L_16028:
        /*002c*/ 	.word	0x00000000
        /*0030*/ 	.short	0x0013
        /*0032*/ 	.short	0x0080
        /*0034*/ 	.byte	0x00, 0xf0, 0x11, 0x00


	//----- nvinfo : EIATTR_KPARAM_INFO
	.align		4
.L_16029:
        /*0038*/ 	.byte	0x04, 0x17
        /*003a*/ 	.short	(.L_16031 - .L_16030)
.L_16030:
        /*003c*/ 	.word	0x00000000
        /*0040*/ 	.short	0x0012
        /*0042*/ 	.short	0x007c
        /*0044*/ 	.byte	0x00, 0xf0, 0x11, 0x00


	//----- nvinfo : EIATTR_KPARAM_INFO
	.align		4
.L_16031:
        /*0048*/ 	.byte	0x04, 0x17
        /*004a*/ 	.short	(.L_16033 - .L_16032)
.L_16032:
        /*004c*/ 	.word	0x00000000
        /*0050*/ 	.short	0x0011
        /*0052*/ 	.short	0x0078
        /*0054*/ 	.byte	0x00, 0xf0, 0x11, 0x00


	//----- nvinfo : EIATTR_KPARAM_INFO
	.align		4
.L_16033:
        /*0058*/ 	.byte	0x04, 0x17
        /*005a*/ 	.short	(.L_16035 - .L_16034)
.L_16034:
        /*005c*/ 	.word	0x00000000
        /*0060*/ 	.short	0x0010
        /*0062*/ 	.short	0x0070
        /*0064*/ 	.byte	0x00, 0xf5, 0x21, 0x00


	//----- nvinfo : EIATTR_KPARAM_INFO
	.align		4
.L_16035:
        /*0068*/ 	.byte	0x04, 0x17
        /*006a*/ 	.short	(.L_16037 - .L_16036)
.L_16036:
        /*006c*/ 	.word	0x00000000
        /*0070*/ 	.short	0x000f
        /*0072*/ 	.short	0x0068
        /*0074*/ 	.byte	0x00, 0xf5, 0x21, 0x00


	//----- nvinfo : EIATTR_KPARAM_INFO
	.align		4
.L_16037:
        /*0078*/ 	.byte	0x04, 0x17
        /*007a*/ 	.short	(.L_16039 - .L_16038)
.L_16038:
        /*007c*/ 	.word	0x00000000
        /*0080*/ 	.short	0x000e
        /*0082*/ 	.short	0x0060
        /*0084*/ 	.byte	0x00, 0xf0, 0x11, 0x00


	//----- nvinfo : EIATTR_KPARAM_INFO
	.align		4
.L_16039:
        /*0088*/ 	.byte	0x04, 0x17
        /*008a*/ 	.short	(.L_16041 - .L_16040)
.L_16040:
        /*008c*/ 	.word	0x00000000
        /*0090*/ 	.short	0x000d
        /*0092*/ 	.short	0x005c
        /*0094*/ 	.byte	0x00, 0xf0, 0x11, 0x00


	//----- nvinfo : EIATTR_KPARAM_INFO
	.align		4
.L_16041:
        /*0098*/ 	.byte	0x04, 0x17
        /*009a*/ 	.short	(.L_16043 - .L_16042)
.L_16042:
        /*009c*/ 	.word	0x00000000
        /*00a0*/ 	.short	0x000c
        /*00a2*/ 	.short	0x0058
        /*00a4*/ 	.byte	0x00, 0xf0, 0x11, 0x00


	//----- nvinfo : EIATTR_KPARAM_INFO
	.align		4
.L_16043:
        /*00a8*/ 	.byte	0x04, 0x17
        /*00aa*/ 	.short	(.L_16045 - .L_16044)
.L_16044:
        /*00ac*/ 	.word	0x00000000
        /*00b0*/ 	.short	0x000b
        /*00b2*/ 	.short	0x0050
        /*00b4*/ 	.byte	0x00, 0xf5, 0x21, 0x00


	//----- nvinfo : EIATTR_KPARAM_INFO
	.align		4
.L_16045:
        /*00b8*/ 	.byte	0x04, 0x17
        /*00ba*/ 	.short	(.L_16047 - .L_16046)
.L_16046:
        /*00bc*/ 	.word	0x00000000
        /*00c0*/ 	.short	0x000a
        /*00c2*/ 	.short	0x0048
        /*00c4*/ 	.byte	0x00, 0xf0, 0x11, 0x00


	//----- nvinfo : EIATTR_KPARAM_INFO
	.align		4
.L_16047:
        /*00c8*/ 	.byte	0x04, 0x17
        /*00ca*/ 	.short	(.L_16049 - .L_16048)
.L_16048:
        /*00cc*/ 	.word	0x00000000
        /*00d0*/ 	.short	0x0009
        /*00d2*/ 	.short	0x0040
        /*00d4*/ 	.byte	0x00, 0xf5, 0x21, 0x00


	//----- nvinfo : EIATTR_KPARAM_INFO
	.align		4
.L_16049:
        /*00d8*/ 	.byte	0x04, 0x17
        /*00da*/ 	.short	(.L_16051 - .L_16050)
.L_16050:
        /*00dc*/ 	.word	0x00000000
        /*00e0*/ 	.short	0x0008
        /*00e2*/ 	.short	0x0038
        /*00e4*/ 	.byte	0x00, 0xf5, 0x21, 0x00


	//----- nvinfo : EIATTR_KPARAM_INFO
	.align		4
.L_16051:
        /*00e8*/ 	.byte	0x04, 0x17
        /*00ea*/ 	.short	(.L_16053 - .L_16052)
.L_16052:
        /*00ec*/ 	.word	0x00000000
        /*00f0*/ 	.short	0x0007
        /*00f2*/ 	.short	0x0034
        /*00f4*/ 	.byte	0x00, 0xf0, 0x11, 0x00


	//----- nvinfo : EIATTR_KPARAM_INFO
	.align		4
.L_16053:
        /*00f8*/ 	.byte	0x04, 0x17
        /*00fa*/ 	.short	(.L_16055 - .L_16054)
.L_16054:
        /*00fc*/ 	.word	0x00000000
        /*0100*/ 	.short	0x0006
        /*0102*/ 	.short	0x0030
        /*0104*/ 	.byte	0x00, 0xf0, 0x11, 0x00


	//----- nvinfo : EIATTR_KPARAM_INFO
	.align		4
.L_16055:
        /*0108*/ 	.byte	0x04, 0x17
        /*010a*/ 	.short	(.L_16057 - .L_16056)
.L_16056:
        /*010c*/ 	.word	0x00000000
        /*0110*/ 	.short	0x0005
        /*0112*/ 	.short	0x0028
        /*0114*/ 	.byte	0x00, 0xf5, 0x21, 0x00


	//----- nvinfo : EIATTR_KPARAM_INFO
	.align		4
.L_16057:
        /*0118*/ 	.byte	0x04, 0x17
        /*011a*/ 	.short	(.L_16059 - .L_16058)
.L_16058:
        /*011c*/ 	.word	0x00000000
        /*0120*/ 	.short	0x0004
        /*0122*/ 	.short	0x0020
        /*0124*/ 	.byte	0x00, 0xf5, 0x21, 0x00


	//----- nvinfo : EIATTR_KPARAM_INFO
	.align		4
.L_16059:
        /*0128*/ 	.byte	0x04, 0x17
        /*012a*/ 	.short	(.L_16061 - .L_16060)
.L_16060:
        /*012c*/ 	.word	0x00000000
        /*0130*/ 	.short	0x0003
        /*0132*/ 	.short	0x0018
        /*0134*/ 	.byte	0x00, 0xf5, 0x21, 0x00


	//----- nvinfo : EIATTR_KPARAM_INFO
	.align		4
.L_16061:
        /*0138*/ 	.byte	0x04, 0x17
        /*013a*/ 	.short	(.L_16063 - .L_16062)
.L_16062:
        /*013c*/ 	.word	0x00000000
        /*0140*/ 	.short	0x0002
        /*0142*/ 	.short	0x0010
        /*0144*/ 	.byte	0x00, 0xf5, 0x21, 0x00


	//----- nvinfo : EIATTR_KPARAM_INFO
	.align		4
.L_16063:
        /*0148*/ 	.byte	0x04, 0x17
        /*014a*/ 	.short	(.L_16065 - .L_16064)
.L_16064:
        /*014c*/ 	.word	0x00000000
        /*0150*/ 	.short	0x0001
        /*0152*/ 	.short	0x0008
        /*0154*/ 	.byte	0x00, 0xf5, 0x21, 0x00


	//----- nvinfo : EIATTR_KPARAM_INFO
	.align		4
.L_16065:
        /*0158*/ 	.byte	0x04, 0x17
        /*015a*/ 	.short	(.L_16067 - .L_16066)
.L_16066:
        /*015c*/ 	.word	0x00000000
        /*0160*/ 	.short	0x0000
        /*0162*/ 	.short	0x0000
        /*0164*/ 	.byte	0x00, 0xf5, 0x21, 0x00


	//----- nvinfo : EIATTR_SPARSE_MMA_MASK
	.align		4
.L_16067:
        /*0168*/ 	.byte	0x03, 0x50
        /*016a*/ 	.short	0x0000


	//----- nvinfo : EIATTR_MAXREG_COUNT
	.align		4
        /*016c*/ 	.byte	0x03, 0x1b
        /*016e*/ 	.short	0x00ff


	//----- nvinfo : EIATTR_NUM_BARRIERS
	.align		4
        /*0170*/ 	.byte	0x02, 0x4c
        /*0172*/ 	.byte	0x01
	.zero		1


	//----- nvinfo : EIATTR_EXTERNS
	.align		4
        /*0174*/ 	.byte	0x04, 0x0f
        /*0176*/ 	.short	(.L_16069 - .L_16068)


	//   ....[0]....
	.align		4
.L_16068:
        /*0178*/ 	.word	index@(__assertfail)


	//----- nvinfo : EIATTR_MERCURY_ISA_VERSION
	.align		4
.L_16069:
        /*017c*/ 	.byte	0x03, 0x5f
        /*017e*/ 	.short	0x0101


	//----- nvinfo : EIATTR_COOP_GROUP_MASK_REGIDS
	.align		4
        /*0180*/ 	.byte	0x04, 0x29
        /*0182*/ 	.short	(.L_16071 - .L_16070)


	//   ....[0]....
.L_16070:
        /*0184*/ 	.word	0xffffffff


	//   ....[1]....
        /*0188*/ 	.word	0xffffffff


	//   ....[2]....
        /*018c*/ 	.word	0xffffffff


	//   ....[3]....
        /*0190*/ 	.word	0xffffffff


	//   ....[4]....
        /*0194*/ 	.word	0xffffffff


	//   ....[5]....
        /*0198*/ 	.word	0xffffffff


	//   ....[6]....
        /*019c*/ 	.word	0xffffffff


	//   ....[7]....
        /*01a0*/ 	.word	0xffffffff


	//   ....[8]....
        /*01a4*/ 	.word	0xffffffff


	//   ....[9]....
        /*01a8*/ 	.word	0xffffffff


	//   ....[10]....
        /*01ac*/ 	.word	0xffffffff


	//   ....[11]....
        /*01b0*/ 	.word	0xffffffff


	//   ....[12]....
        /*01b4*/ 	.word	0xffffffff


	//   ....[13]....
        /*01b8*/ 	.word	0xffffffff


	//   ....[14]....
        /*01bc*/ 	.word	0x0500000f


	//   ....[15]....
        /*01c0*/ 	.word	0x0500000f


	//   ....[16]....
        /*01c4*/ 	.word	0x0500000f


	//----- nvinfo : EIATTR_COOP_GROUP_INSTR_OFFSETS
	.align		4
.L_16071:
        /*01c8*/ 	.byte	0x04, 0x28
        /*01ca*/ 	.short	(.L_16073 - .L_16072)


	//   ....[0]....
.L_16072:
        /*01cc*/ 	.word	0x00000b90


	//   ....[1]....
        /*01d0*/ 	.word	0x00000bb0


	//   ....[2]....
        /*01d4*/ 	.word	0x00000bd0


	//   ....[3]....
        /*01d8*/ 	.word	0x00000ce0


	//   ....[4]....
        /*01dc*/ 	.word	0x00000d00


	//   ....[5]....
        /*01e0*/ 	.word	0x00000d20


	//   ....[6]....
        /*01e4*/ 	.word	0x00001b70


	//   ....[7]....
        /*01e8*/ 	.word	0x00001ba0


	//   ....[8]....
        /*01ec*/ 	.word	0x00001bc0


	//   ....[9]....
        /*01f0*/ 	.word	0x00001be0


	//   ....[10]....
        /*01f4*/ 	.word	0x00001c00


	//   ....[11]....
        /*01f8*/ 	.word	0x00001c50


	//   ....[12]....
        /*01fc*/ 	.word	0x00001c70


	//   ....[13]....
        /*0200*/ 	.word	0x00001c90


	//   ....[14]....
        /*0204*/ 	.word	0x00003250


	//   ....[15]....
        /*0208*/ 	.word	0x000032b0


	//   ....[16]....
        /*020c*/ 	.word	0x00003310


	//----- nvinfo : EIATTR_VRC_CTA_INIT_COUNT
	.align		4
.L_16073:
        /*0210*/ 	.byte	0x02, 0x4a
	.zero		1
	.zero		1


	//----- nvinfo : EIATTR_SYSCALL_OFFSETS
	.align		4
        /*0214*/ 	.byte	0x04, 0x46
        /*0216*/ 	.short	(.L_16075 - .L_16074)


	//   ....[0]....
.L_16074:
        /*0218*/ 	.word	0x00002b50


	//   ....[1]....
        /*021c*/ 	.word	0x000031f0


	//----- nvinfo : EIATTR_EXIT_INSTR_OFFSETS
	.align		4
.L_16075:
        /*0220*/ 	.byte	0x04, 0x1c
        /*0222*/ 	.short	(.L_16077 - .L_16076)


	//   ....[0]....
.L_16076:
        /*0224*/ 	.word	0x00000090


	//   ....[1]....
        /*0228*/ 	.word	0x00002f80


	//   ....[2]....
        /*022c*/ 	.word	0x000030f0


	//   ....[3]....
        /*0230*/ 	.word	0x00003200


	//----- nvinfo : EIATTR_CRS_STACK_SIZE
	.align		4
.L_16077:
        /*0234*/ 	.byte	0x04, 0x1e
        /*0236*/ 	.short	(.L_16079 - .L_16078)
.L_16078:
        /*0238*/ 	.word	0x00000000


	//----- nvinfo : EIATTR_CBANK_PARAM_SIZE
	.align		4
.L_16079:
        /*023c*/ 	.byte	0x03, 0x19
        /*023e*/ 	.short	0x008c


	//----- nvinfo : EIATTR_PARAM_CBANK
	.align		4
        /*0240*/ 	.byte	0x04, 0x0a
        /*0242*/ 	.short	(.L_16081 - .L_16080)
	.align		4
.L_16080:
        /*0244*/ 	.word	index@(.nv.constant0._ZN4vllm25paged_attention_v2_kernelI13__nv_bfloat16hLi192ELi8ELi128ELNS_18Fp8KVCacheDataTypeE1ELb1ELi512EEEvPfS3_PT_PKS4_PKT0_SA_ifPKiSC_iPKfiiiSE_SE_iiiii)
        /*0248*/ 	.short	0x0380
        /*024a*/ 	.short	0x008c


	//----- nvinfo : EIATTR_SW_WAR
	.align		4
.L_16081:
        /*024c*/ 	.byte	0x04, 0x36
        /*024e*/ 	.short	(.L_16083 - .L_16082)
.L_16082:
        /*0250*/ 	.word	0x00000008
.L_16083:


//--------------------- .nv.info._ZN4vllm25paged_attention_v2_kernelI13__nv_bfloat16hLi128ELi8ELi128ELNS_18Fp8KVCacheDataTypeE1ELb1ELi512EEEvPfS3_PT_PKS4_PKT0_SA_ifPKiSC_iPKfiiiSE_SE_iiiii --------------------------
	.section	.nv.info._ZN4vllm25paged_attention_v2_kernelI13__nv_bfloat16hLi128ELi8ELi128ELNS_18Fp8KVCacheDataTypeE1ELb1ELi512EEEvPfS3_PT_PKS4_PKT0_SA_ifPKiSC_iPKfiiiSE_SE_iiiii,"",@"SHT_CUDA_INFO"
	.sectionflags	@""
	.align	4


	//----- nvinfo : EIATTR_CUDA_API_VERSION
	.align		4
        /*0000*/ 	.byte	0x04, 0x37
        /*0002*/ 	.short	(.L_16085 - .L_16084)
.L_16084:
        /*0004*/ 	.word	0x00000082


	//----- nvinfo : EIATTR_KPARAM_INFO
	.align		4
.L_16085:
        /*0008*/ 	.byte	0x04, 0x17
        /*000a*/ 	.short	(.L_16087 - .L_16086)
.L_16086:
        /*000c*/ 	.word	0x00000000
        /*0010*/ 	.short	0x0015
        /*0012*/ 	.short	0x0088
        /*0014*/ 	.byte	0x00, 0xf0, 0x11, 0x00


	//----- nvinfo : EIATTR_KPARAM_INFO
	.align		4
.L_16087:
        /*0018*/ 	.byte	0x04, 0x17
        /*001a*/ 	.short	(.L_16089 - .L_16088)
.L_16088:
        /*001c*/ 	.word	0x00000000
        /*0020*/ 	.short	0x0014
        /*0022*/ 	.short	0x0084
        /*0024*/ 	.byte	0x00, 0xf0, 0x11, 0x00


	//----- nvinfo : EIATTR_KPARAM_INFO
	.align		4
.L_16089:
        /*0028*/ 	.byte	0x04, 0x17
        /*002a*/ 	.short	(.L_16091 - .L_16090)
.L_16090:
        /*002c*/ 	.word	0x00000000
        /*0030*/ 	.short	0x0013
        /*0032*/ 	.short	0x0080
        /*0034*/ 	.byte	0x00, 0xf0, 0x11, 0x00


	//----- nvinfo : EIATTR_KPARAM_INFO
	.align		4
.L_16091:
        /*0038*/ 	.byte	0x04, 0x17
        /*003a*/ 	.short	(.L_16093 - .L_16092)
.L_16092:
        /*003c*/ 	.word	0x00000000
        /*0040*/ 	.short	0x0012
        /*0042*/ 	.short	0x007c
        /*0044*/ 	.byte	0x00, 0xf0, 0x11, 0x00


	//----- nvinfo : EIATTR_KPARAM_INFO
	.align		4
.L_16093:
        /*0048*/ 	.byte	0x04, 0x17
        /*004a*/ 	.short	(.L_16095 - .L_16094)
.L_16094:
        /*004c*/ 	.word	0x00000000
        /*0050*/ 	.short	0x0011
        /*0052*/ 	.short	0x0078
        /*0054*/ 	.byte	0x00, 0xf0, 0x11, 0x00


	//----- nvinfo : EIATTR_KPARAM_INFO
	.align		4
.L_16095:
        /*0058*/ 	.byte	0x04, 0x17
        /*005a*/ 	.short	(.L_16097 - .L_16096)
.L_16096:
        /*005c*/ 	.word	0x00000000
        /*0060*/ 	.short	0x0010
        /*0062*/ 	.short	0x0070
        /*0064*/ 	.byte	0x00, 0xf5, 0x21, 0x00


	//----- nvinfo : EIATTR_KPARAM_INFO
	.align		4
.L_16097:
        /*0068*/ 	.byte	0x04, 0x17
        /*006a*/ 	.short	(.L_16099 - .L_16098)
.L_16098:
        /*006c*/ 	.word	0x00000000
        /*0070*/ 	.short	0x000f
        /*0072*/ 	.short	0x0068
        /*0074*/ 	.byte	0x00, 0xf5, 0x21, 0x00


	//----- nvinfo : EIATTR_KPARAM_INFO
	.align		4
.L_16099:
        /*0078*/ 	.byte	0x04, 0x17
        /*007a*/ 	.short	(.L_16101 - .L_16100)
.L_16100:
        /*007c*/ 	.word	0x00000000
        /*0080*/ 	.short	0x000e
        /*0082*/ 	.short	0x0060
        /*0084*/ 	.byte	0x00, 0xf0, 0x11, 0x00


	//----- nvinfo : EIATTR_KPARAM_INFO
	.align		4
.L_16101:
        /*0088*/ 	.byte	0x04, 0x17
        /*008a*/ 	.short	(.L_16103 - .L_16102)
.L_16102:
        /*008c*/ 	.word	0x00000000
        /*0090*/ 	.short	0x000d
        /*0092*/ 	.short	0x005c
        /*0094*/ 	.byte	0x00, 0xf0, 0x11, 0x00


	//----- nvinfo : EIATTR_KPARAM_INFO
	.align		4
.L_16103:
        /*0098*/ 	.byte	0x04, 0x17
        /*009a*/ 	.short	(.L_16105 - .L_16104)
.L_16104:
        /*009c*/ 	.word	0x00000000
        /*00a0*/ 	.short	0x000c
        /*00a2*/ 	.short	0x0058
        /*00a4*/ 	.byte	0x00, 0xf0, 0x11, 0x00


	//----- nvinfo : EIATTR_KPARAM_INFO
	.align		4
.L_16105:
        /*00a8*/ 	.byte	0x04, 0x17
        /*00aa*/ 	.short	(.L_16107 - .L_16106)
.L_16106:
        /*00ac*/ 	.word	0x00000000
        /*00b0*/ 	.short	0x000b
        /*00b2*/ 	.short	0x0050
        /*00b4*/ 	.byte	0x00, 0xf5, 0x21, 0x00


	//----- nvinfo : EIATTR_KPARAM_INFO
	.align		4
.L_16107:
        /*00b8*/ 	.byte	0x04, 0x17
        /*00ba*/ 	.short	(.L_16109 - .L_16108)
.L_16108:
        /*00bc*/ 	.word	0x00000000
        /*00c0*/ 	.short	0x000a
        /*00c2*/ 	.short	0x0048
        /*00c4*/ 	.byte	0x00, 0xf0, 0x11, 0x00


	//----- nvinfo : EIATTR_KPARAM_INFO
	.align		4
.L_16109:
        /*00c8*/ 	.byte	0x04, 0x17
        /*00ca*/ 	.short	(.L_16111 - .L_16110)
.L_16110:
        /*00cc*/ 	.word	0x00000000
        /*00d0*/ 	.short	0x0009
        /*00d2*/ 	.short	0x0040
        /*00d4*/ 	.byte	0x00, 0xf5, 0x21, 0x00


	//----- nvinfo : EIATTR_KPARAM_INFO
	.align		4
.L_16111:
        /*00d8*/ 	.byte	0x04, 0x17
        /*00da*/ 	.short	(.L_16113 - .L_16112)
.L_16112:
        /*00dc*/ 	.word	0x00000000
        /*00e0*/ 	.short	0x0008
        /*00e2*/ 	.short	0x0038
        /*00e4*/ 	.byte	0x00, 0xf5, 0x21, 0x00


	//----- nvinfo : EIATTR_KPARAM_INFO
	.align		4
.L_16113:
        /*00e8*/ 	.byte	0x04, 0x17
        /*00ea*/ 	.short	(.L_16115 - .L_16114)
.L_16114:
        /*00ec*/ 	.word	0x00000000
        /*00f0*/ 	.short	0x0007
        /*00f2*/ 	.short	0x0034
        /*00f4*/ 	.byte	0x00, 0xf0, 0x11, 0x00


	//----- nvinfo : EIATTR_KPARAM_INFO
	.align		4
.L_16115:
        /*00f8*/ 	.byte	0x04, 0x17
        /*00fa*/ 	.short	(.L_16117 - .L_16116)
.L_16116:
        /*00fc*/ 	.word	0x00000000
        /*0100*/ 	.short	0x0006
        /*0102*/ 	.short	0x0030
        /*0104*/ 	.byte	0x00, 0xf0, 0x11, 0x00


	//----- nvinfo : EIATTR_KPARAM_INFO
	.align		4
.L_16117:
        /*0108*/ 	.byte	0x04, 0x17
        /*010a*/ 	.short	(.L_16119 - .L_16118)
.L_16118:
        /*010c*/ 	.word	0x00000000
        /*0110*/ 	.short	0x0005
        /*0112*/ 	.short	0x0028
        /*0114*/ 	.byte	0x00, 0xf5, 0x21, 0x00


	//----- nvinfo : EIATTR_KPARAM_INFO
	.align		4
.L_16119:
        /*0118*/ 	.byte	0x04, 0x17
        /*011a*/ 	.short	(.L_16121 - .L_16120)
.L_16120:
        /*011c*/ 	.word	0x00000000
        /*0120*/ 	.short	0x0004
        /*0122*/ 	.short	0x0020
        /*0124*/ 	.byte	0x00, 0xf5, 0x21, 0x00


	//----- nvinfo : EIATTR_KPARAM_INFO
	.align		4
.L_16121:
        /*0128*/ 	.byte	0x04, 0x17
        /*012a*/ 	.short	(.L_16123 - .L_16122)
.L_16122:
        /*012c*/ 	.word	0x00000000
        /*0130*/ 	.short	0x0003
        /*0132*/ 	.short	0x0018
        /*0134*/ 	.byte	0x00, 0xf5, 0x21, 0x00


	//----- nvinfo : EIATTR_KPARAM_INFO
	.align		4
.L_16123:
        /*0138*/ 	.byte	0x04, 0x17
        /*013a*/ 	.short	(.L_16125 - .L_16124)
.L_16124:
        /*013c*/ 	.word	0x00000000
        /*0140*/ 	.short	0x0002
        /*0142*/ 	.short	0x0010
        /*0144*/ 	.byte	0x00, 0xf5, 0x21, 0x00


	//----- nvinfo : EIATTR_KPARAM_INFO
	.align		4
.L_16125:
        /*0148*/ 	.byte	0x04, 0x17
        /*014a*/ 	.short	(.L_16127 - .L_16126)
.L_16126:
        /*014c*/ 	.word	0x00000000
        /*0150*/ 	.short	0x0001
        /*0152*/ 	.short	0x0008
        /*0154*/ 	.byte	0x00, 0xf5, 0x21, 0x00


	//----- nvinfo : EIATTR_KPARAM_INFO
	.align		4
.L_16127:
        /*0158*/ 	.byte	0x04, 0x17
        /*015a*/ 	.short	(.L_16129 - .L_16128)
.L_16128:
        /*015c*/ 	.word	0x00000000
        /*0160*/ 	.short	0x0000
        /*0162*/ 	.short	0x0000
        /*0164*/ 	.byte	0x00, 0xf5, 0x21, 0x00


	//----- nvinfo : EIATTR_SPARSE_MMA_MASK
	.align		4
.L_16129:
        /*0168*/ 	.byte	0x03, 0x50
        /*016a*/ 	.short	0x0000


	//----- nvinfo : EIATTR_MAXREG_COUNT
	.align		4
        /*016c*/ 	.byte	0x03, 0x1b
        /*016e*/ 	.short	0x00ff


	//----- nvinfo : EIATTR_NUM_BARRIERS
	.align		4
        /*0170*/ 	.byte	0x02, 0x4c
        /*0172*/ 	.byte	0x01
	.zero		1


	//----- nvinfo : EIATTR_EXTERNS
	.align		4
        /*0174*/ 	.byte	0x04, 0x0f
        /*0176*/ 	.short	(.L_16131 - .L_16130)


	//   ....[0]....
	.align		4
.L_16130:
        /*0178*/ 	.word	index@(__assertfail)


	//----- nvinfo : EIATTR_MERCURY_ISA_VERSION
	.align		4
.L_16131:
        /*017c*/ 	.byte	0x03, 0x5f
        /*017e*/ 	.short	0x0101


	//----- nvinfo : EIATTR_COOP_GROUP_MASK_REGIDS
	.align		4
        /*0180*/ 	.byte	0x04, 0x29
        /*0182*/ 	.short	(.L_16133 - .L_16132)


	//   ....[0]....
.L_16132:
        /*0184*/ 	.word	0xffffffff


	//   ....[1]....
        /*0188*/ 	.word	0xffffffff


	//   ....[2]....
        /*018c*/ 	.word	0xffffffff


	//   ....[3]....
        /*0190*/ 	.word	0xffffffff


	//   ....[4]....
        /*0194*/ 	.word	0xffffffff


	//   ....[5]....
        /*0198*/ 	.word	0xffffffff


	//   ....[6]....
        /*019c*/ 	.word	0xffffffff


	//   ....[7]....
        /*01a0*/ 	.word	0xffffffff


	//   ....[8]....
        /*01a4*/ 	.word	0xffffffff


	//   ....[9]....
        /*01a8*/ 	.word	0xffffffff


	//   ....[10]....
        /*01ac*/ 	.word	0xffffffff


	//   ....[11]....
        /*01b0*/ 	.word	0xffffffff


	//   ....[12]....
        /*01b4*/ 	.word	0xffffffff


	//   ....[13]....
        /*01b8*/ 	.word	0xffffffff


	//   ....[14]....
        /*01bc*/ 	.word	0x0500000f


	//   ....[15]....
        /*01c0*/ 	.word	0x0500000f


	//   ....[16]....
        /*01c4*/ 	.word	0x0500000f


	//----- nvinfo : EIATTR_COOP_GROUP_INSTR_OFFSETS
	.align		4
.L_16133:
        /*01c8*/ 	.byte	0x04, 0x28
        /*01ca*/ 	.short	(.L_16135 - .L_16134)


	//   ....[0]....
.L_16134:
        /*01cc*/ 	.word	0x00000b60


	//   ....[1]....
        /*01d0*/ 	.word	0x00000b80


	//   ....[2]....
        /*01d4*/ 	.word	0x00000ba0


	//   ....[3]....
        /*01d8*/ 	.word	0x00000cb0


	//   ....[4]....
        /*01dc*/ 	.word	0x00000cd0


	//   ....[5]....
        /*01e0*/ 	.word	0x00000cf0


	//   ....[6]....
        /*01e4*/ 	.word	0x00001b40


	//   ....[7]....
        /*01e8*/ 	.word	0x00001b70


	//   ....[8]....
        /*01ec*/ 	.word	0x00001b90


	//   ....[9]....
        /*01f0*/ 	.word	0x00001bb0


	//   ....[10]....
        /*01f4*/ 	.word	0x00001bd0


	//   ....[11]....
        /*01f8*/ 	.word	0x00001c20


	//   ....[12]....
        /*01fc*/ 	.word	0x00001c40


	//   ....[13]....
        /*0200*/ 	.word	0x00001c60


	//   ....[14]....
        /*0204*/ 	.word	0x00003250


	//   ....[15]....
        /*0208*/ 	.word	0x000032b0


	//   ....[16]....
        /*020c*/ 	.word	0x00003310


	//----- nvinfo : EIATTR_VRC_CTA_INIT_COUNT
	.align		4
.L_16135:
        /*0210*/ 	.byte	0x02, 0x4a
	.zero		1
	.zero		1


	//----- nvinfo : EIATTR_SYSCALL_OFFSETS
	.align		4
        /*0214*/ 	.byte	0x04, 0x46
        /*0216*/ 	.short	(.L_16137 - .L_16136)


	//   ....[0]....
.L_16136:
        /*0218*/ 	.word	0x00002b20


	//   ....[1]....
        /*021c*/ 	.word	0x000031f0


	//----- nvinfo : EIATTR_EXIT_INSTR_OFFSETS
	.align		4
.L_16137:
        /*0220*/ 	.byte	0x04, 0x1c
        /*0222*/ 	.short	(.L_16139 - .L_16138)


	//   ....[0]....
.L_16138:
        /*0224*/ 	.word	0x00000090


	//   ....[1]....
        /*0228*/ 	.word	0x00002fd0


	//   ....[2]....
        /*022c*/ 	.word	0x000030f0


	//   ....[3]....
        /*0230*/ 	.word	0x00003200


	//----- nvinfo : EIATTR_CRS_STACK_SIZE
	.align		4
.L_16139:
        /*0234*/ 	.byte	0x04, 0x1e
        /*0236*/ 	.short	(.L_16141 - .L_16140)
.L_16140:
        /*0238*/ 	.word	0x00000000


	//----- nvinfo : EIATTR_CBANK_PARAM_SIZE
	.align		4
.L_16141:
        /*023c*/ 	.byte	0x03, 0x19
        /*023e*/ 	.short	0x008c


	//----- nvinfo : EIATTR_PARAM_CBANK
	.align		4
        /*0240*/ 	.byte	0x04, 0x0a
        /*0242*/ 	.short	(.L_16143 - .L_16142)
	.align		4
.L_16142:
        /*0244*/ 	.word	index@(.nv.constant0._ZN4vllm25paged_attention_v2_kernelI13__nv_bfloat16hLi128ELi8ELi128ELNS_18Fp8KVCacheDataTypeE1ELb1ELi512EEEvPfS3_PT_PKS4_PKT0_SA_ifPKiSC_iPKfiiiSE_SE_iiiii)
        /*0248*/ 	.short	0x0380
        /*024a*/ 	.short	0x008c


	//----- nvinfo : EIATTR_SW_WAR
	.align		4
.L_16143:
        /*024c*/ 	.byte	0x04, 0x36
        /*024e*/ 	.short	(.L_16145 - .L_16144)
.L_16144:
        /*0250*/ 	.word	0x00000008
.L_16145:


//--------------------- .nv.info._ZN4vllm25paged_attention_v2_kernelI13__nv_bfloat16hLi120ELi8ELi128ELNS_18Fp8KVCacheDataTypeE1ELb1ELi512EEEvPfS3_PT_PKS4_PKT0_SA_ifPKiSC_iPKfiiiSE_SE_iiiii --------------------------
	.section	.nv.info._ZN4vllm25paged_attention_v2_kernelI13__nv_bfloat16hLi120ELi8ELi128ELNS_18Fp8KVCacheDataTypeE1ELb1ELi512EEEvPfS3_PT_PKS4_PKT0_SA_ifPKiSC_iPKfiiiSE_SE_iiiii,"",@"SHT_CUDA_INFO"
	.sectionflags	@""
	.align	4


	//----- nvinfo : EIATTR_CUDA_API_VERSION
	.align		4
        /*0000*/ 	.byte	0x04, 0x37
        /*0002*/ 	.short	(.L_16147 - .L_16146)
.L_16146:
        /*0004*/ 	.word	0x00000082


	//----- nvinfo : EIATTR_KPARAM_INFO
	.align		4
.L_16147:
        /*0008*/ 	.byte	0x04, 0x17
        /*000a*/ 	.short	(.L_16149 - .L_16148)
.L_16148:
        /*000c*/ 	.word	0x00000000
        /*0010*/ 	.short	0x0015
        /*0012*/ 	.short	0x0088
        /*0014*/ 	.byte	0x00, 0xf0, 0x11, 0x00


	//----- nvinfo : EIATTR_KPARAM_INFO
	.align		4
.L_16149:
        /*0018*/ 	.byte	0x04, 0x17
        /*001a*/ 	.short	(.L_16151 - .L_16150)
.L_16150:
        /*001c*/ 	.word	0x00000000
        /*0020*/ 	.short	0x0014
        /*0022*/ 	.short	0x0084
        /*0024*/ 	.byte	0x00, 0xf0, 0x11, 0x00


	//----- nvinfo : EIATTR_KPARAM_INFO
	.align		4
.L_16151:
        /*0028*/ 	.byte	0x04, 0x17
        /*002a*/ 	.short	(.L_16153 - .L_16152)
.L_16152:
        /*002c*/ 	.word	0x00000000
        /*0030*/ 	.short	0x0013
        /*0032*/ 	.short	0x0080
        /*0034*/ 	.byte	0x00, 0xf0, 0x11, 0x00


	//----- nvinfo : EIATTR_KPARAM_INFO
	.align		4
.L_16153:
        /*0038*/ 	.byte	0x04, 0x17
        /*003a*/ 	.short	(.L_16155 - .L_16154)
.L_16154:
        /*003c*/ 	.word	0x00000000
        /*0040*/ 	.short	0x0012
        /*0042*/ 	.short	0x007c
        /*0044*/ 	.byte	0x00, 0xf0, 0x11, 0x00


	//----- nvinfo : EIATTR_KPARAM_INFO
	.align		4
.L_16155:
        /*0048*/ 	.byte	0x04, 0x17
        /*004a*/ 	.short	(.L_16157 - .L_16156)
.L_16156:
        /*004c*/ 	.word	0x00000000
        /*0050*/ 	.short	0x0011
        /*0052*/ 	.short	0x0078
        /*0054*/ 	.byte	0x00, 0xf0, 0x11, 0x00


	//----- nvinfo : EIATTR_KPARAM_INFO
	.align		4
.L_16157:
        /*0058*/ 	.byte	0x04, 0x17
        /*005a*/ 	.short	(.L_16159 - .L_16158)
.L_16158:
        /*005c*/ 	.word	0x00000000
        /*0060*/ 	.short	0x0010
        /*0062*/ 	.short	0x0070
        /*0064*/ 	.byte	0x00, 0xf5, 0x21, 0x00


	//----- nvinfo : EIATTR_KPARAM_INFO
	.align		4
.L_16159:
        /*0068*/ 	.byte	0x04, 0x17
        /*006a*/ 	.short	(.L_16161 - .L_16160)
.L_16160:
        /*006c*/ 	.word	0x00000000
        /*0070*/ 	.short	0x000f
        /*0072*/ 	.short	0x0068
        /*0074*/ 	.byte	0x00, 0xf5, 0x21, 0x00


	//----- nvinfo : EIATTR_KPARAM_INFO
	.align		4
.L_16161:
        /*0078*/ 	.byte	0x04, 0x17
        /*007a*/ 	.short	(.L_16163 - .L_16162)
.L_16162:
        /*007c*/ 	.word	0x00000000
        /*0080*/ 	.short	0x000e
        /*0082*/ 	.short	0x0060
        /*0084*/ 	.byte	0x00, 0xf0, 0x11, 0x00


	//----- nvinfo : EIATTR_KPARAM_INFO
	.align		4
.L_16163:
        /*0088*/ 	.byte	0x04, 0x17
        /*008a*/ 	.short	(.L_16165 - .L_16164)
.L_16164:
        /*008c*/ 	.word	0x00000000
        /*0090*/ 	.short	0x000d
        /*0092*/ 	.short	0x005c
        /*0094*/ 	.byte	0x00, 0xf0, 0x11, 0x00


	//----- nvinfo : EIATTR_KPARAM_INFO
	.align		4
.L_16165:
        /*0098*/ 	.byte	0x04, 0x17
        /*009a*/ 	.short	(.L_16167 - .L_16166)
.L_16166:
        /*009c*/ 	.word	0x00000000
        /*00a0*/ 	.short	0x000c
        /*00a2*/ 	.short	0x0058
        /*00a4*/ 	.byte	0x00, 0xf0, 0x11, 0x00


	//----- nvinfo : EIATTR_KPARAM_INFO
	.align		4
.L_16167:
        /*00a8*/ 	.byte	0x04, 0x17
        /*00aa*/ 	.short	(.L_16169 - .L_16168)
.L_16168:
        /*00ac*/ 	.word	0x00000000
        /*00b0*/ 	.short	0x000b
        /*00b2*/ 	.short	0x0050
        /*00b4*/ 	.byte	0x00, 0xf5, 0x21, 0x00


	//----- nvinfo : EIATTR_KPARAM_INFO
	.align		4
.L_16169:
        /*00b8*/ 	.byte	0x04, 0x17
        /*00ba*/ 	.short	(.L_16171 - .L_16170)
.L_16170:
        /*00bc*/ 	.word	0x00000000
        /*00c0*/ 	.short	0x000a
        /*00c2*/ 	.short	0x0048
        /*00c4*/ 	.byte	0x00, 0xf0, 0x11, 0x00


	//----- nvinfo : EIATTR_KPARAM_INFO
	.align		4
.L_16171:
        /*00c8*/ 	.byte	0x04, 0x17
        /*00ca*/ 	.short	(.L_16173 - .L_16172)
.L_16172:
        /*00cc*/ 	.word	0x00000000
        /*00d0*/ 	.short	0x0009
        /*00d2*/ 	.short	0x0040
        /*00d4*/ 	.byte	0x00, 0xf5, 0x21, 0x00


	//----- nvinfo : EIATTR_KPARAM_INFO
	.align		4
.L_16173:
        /*00d8*/ 	.byte	0x04, 0x17
        /*00da*/ 	.short	(.L_16175 - .L_16174)
.L_16174:
        /*00dc*/ 	.word	0x00000000
        /*00e0*/ 	.short	0x0008
        /*00e2*/ 	.short	0x0038
        /*00e4*/ 	.byte	0x00, 0xf5, 0x21, 0x00


	//----- nvinfo : EIATTR_KPARAM_INFO
	.align		4
.L_16175:
        /*00e8*/ 	.byte	0x04, 0x17
        /*00ea*/ 	.short	(.L_16177 - .L_16176)
.L_16176:
        /*00ec*/ 	.word	0x00000000
        /*00f0*/ 	.short	0x0007
        /*00f2*/ 	.short	0x0034
        /*00f4*/ 	.byte	0x00, 0xf0, 0x11, 0x00


	//----- nvinfo : EIATTR_KPARAM_INFO
	.align		4
.L_16177:
        /*00f8*/ 	.byte	0x04, 0x17
        /*00fa*/ 	.short	(.L_16179 - .L_16178)
.L_16178:
        /*00fc*/ 	.word	0x00000000
        /*0100*/ 	.short	0x0006
        /*0102*/ 	.short	0x0030
        /*0104*/ 	.byte	0x00, 0xf0, 0x11, 0x00


	//----- nvinfo : EIATTR_KPARAM_INFO
	.align		4
.L_16179:
        /*0108*/ 	.byte	0x04, 0x17
        /*010a*/ 	.short	(.L_16181 - .L_16180)
.L_16180:
        /*010c*/ 	.word	0x00000000
        /*0110*/ 	.short	0x0005
        /*0112*/ 	.short	0x0028
        /*0114*/ 	.byte	0x00, 0xf5, 0x21, 0x00


	//----- nvinfo : EIATTR_KPARAM_INFO
	.align		4
.L_16181:
        /*0118*/ 	.byte	0x04, 0x17
        /*011a*/ 	.short	(.L_16183 - .L_16182)
.L_16182:
        /*011c*/ 	.word	0x00000000
        /*0120*/ 	.short	0x0004
        /*0122*/ 	.short	0x0020
        /*0124*/ 	.byte	0x00, 0xf5, 0x21, 0x00


	//----- nvinfo : EIATTR_KPARAM_INFO
	.align		4
.L_16183:
        /*0128*/ 	.byte	0x04, 0x17
        /*012a*/ 	.short	(.L_16185 - .L_16184)
.L_16184:
        /*012c*/ 	.word	0x00000000
        /*0130*/ 	.short	0x0003
        /*0132*/ 	.short	0x0018
        /*0134*/ 	.byte	0x00, 0xf5, 0x21, 0x00


	//----- nvinfo : EIATTR_KPARAM_INFO
	.align		4
.L_16185:
        /*0138*/ 	.byte	0x04, 0x17
        /*013a*/ 	.short	(.L_16187 - .L_16186)
.L_16186:
        /*013c*/ 	.word	0x00000000
        /*0140*/ 	.short	0x0002
        /*0142*/ 	.short	0x0010
        /*0144*/ 	.byte	0x00, 0xf5, 0x21, 0x00


	//----- nvinfo : EIATTR_KPARAM_INFO
	.align		4
.L_16187:
        /*0148*/ 	.byte	0x04, 0x17
        /*014a*/ 	.short	(.L_16189 - .L_16188)
.L_16188:
        /*014c*/ 	.word	0x00000000
        /*0150*/ 	.short	0x0001
        /*0152*/ 	.short	0x0008
        /*0154*/ 	.byte	0x00, 0xf5, 0x21, 0x00


	//----- nvinfo : EIATTR_KPARAM_INFO
	.align		4
.L_16189:
        /*0158*/ 	.byte	0x04, 0x17
        /*015a*/ 	.short	(.L_16191 - .L_16190)
.L_16190:
        /*015c*/ 	.word	0x00000000
        /*0160*/ 	.short	0x0000
        /*0162*/ 	.short	0x0000
        /*0164*/ 	.byte	0x00, 0xf5, 0x21, 0x00


	//----- nvinfo : EIATTR_SPARSE_MMA_MASK
	.align		4
.L_16191:
        /*0168*/ 	.byte	0x03, 0x50
        /*016a*/ 	.short	0x0000


	//----- nvinfo : EIATTR_MAXREG_COUNT
	.align		4
        /*016c*/ 	.byte	0x03, 0x1b
        /*016e*/ 	.short	0x00ff


	//----- nvinfo : EIATTR_NUM_BARRIERS
	.align		4
        /*0170*/ 	.byte	0x02, 0x4c
        /*0172*/ 	.byte	0x01
	.zero		1


	//----- nvinfo : EIATTR_EXTERNS
	.align		4
        /*0174*/ 	.byte	0x04, 0x0f
        /*0176*/ 	.short	(.L_16193 - .L_16192)


	//   ....[0]....
	.align		4
.L_16192:
        /*0178*/ 	.word	index@(__assertfail)


	//----- nvinfo : EIATTR_MERCURY_ISA_VERSION
	.align		4
.L_16193:
        /*017c*/ 	.byte	0x03, 0x5f
        /*017e*/ 	.short	0x0101


	//----- nvinfo : EIATTR_COOP_GROUP_MASK_REGIDS
	.align		4
        /*0180*/ 	.byte	0x04, 0x29
        /*0182*/ 	.short	(.L_16195 - .L_16194)


	//   ....[0]....
.L_16194:
        /*0184*/ 	.word	0xffffffff


	//   ....[1]....
        /*0188*/ 	.word	0xffffffff


	//   ....[2]....
        /*018c*/ 	.word	0xffffffff


	//   ....[3]....
        /*0190*/ 	.word	0xffffffff


	//   ....[4]....
        /*0194*/ 	.word	0xffffffff


	//   ....[5]....
        /*0198*/ 	.word	0xffffffff


	//   ....[6]....
        /*019c*/ 	.word	0xffffffff


	//   ....[7]....
        /*01a0*/ 	.word	0xffffffff


	//   ....[8]....
        /*01a4*/ 	.word	0xffffffff


	//   ....[9]....
        /*01a8*/ 	.word	0xffffffff


	//   ....[10]....
        /*01ac*/ 	.word	0xffffffff


	//   ....[11]....
        /*01b0*/ 	.word	0xffffffff


	//   ....[12]....
        /*01b4*/ 	.word	0xffffffff


	//   ....[13]....
        /*01b8*/ 	.word	0xffffffff


	//   ....[14]....
        /*01bc*/ 	.word	0x0500000f


	//   ....[15]....
        /*01c0*/ 	.word	0x0500000f


	//   ....[16]....
        /*01c4*/ 	.word	0x0500000f


	//----- nvinfo : EIATTR_COOP_GROUP_INSTR_OFFSETS
	.align		4
.L_16195:
        /*01c8*/ 	.byte	0x04, 0x28
        /*01ca*/ 	.short	(.L_16197 - .L_16196)


	//   ....[0]....
.L_16196:
        /*01cc*/ 	.word	0x00000b70


	//   ....[1]....
        /*01d0*/ 	.word	0x00000b90


	//   ....[2]....
        /*01d4*/ 	.word	0x00000bb0


	//   ....[3]....
        /*01d8*/ 	.word	0x00000cc0


	//   ....[4]....
        /*01dc*/ 	.word	0x00000ce0


	//   ....[5]....
        /*01e0*/ 	.word	0x00000d00


	//   ....[6]....
        /*01e4*/ 	.word	0x00001b50


	//   ....[7]....
        /*01e8*/ 	.word	0x00001b80


	//   ....[8]....
        /*01ec*/ 	.word	0x00001ba0


	//   ....[9]....
        /*01f0*/ 	.word	0x00001bc0


	//   ....[10]....
        /*01f4*/ 	.word	0x00001be0


	//   ....[11]....
        /*01f8*/ 	.word	0x00001c30


	//   ....[12]....
        /*01fc*/ 	.word	0x00001c50


	//   ....[13]....
        /*0200*/ 	.word	0x00001c70


	//   ....[14]....
        /*0204*/ 	.word	0x000031e0


	//   ....[15]....
        /*0208*/ 	.word	0x00003240


	//   ....[16]....
        /*020c*/ 	.word	0x000032a0


	//----- nvinfo : EIATTR_VRC_CTA_INIT_COUNT
	.align		4
.L_16197:
        /*0210*/ 	.byte	0x02, 0x4a
	.zero		1
	.zero		1


	//----- nvinfo : EIATTR_SYSCALL_OFFSETS
	.align		4
        /*0214*/ 	.byte	0x04, 0x46
        /*0216*/ 	.short	(.L_16199 - .L_16198)


	//   ....[0]....
.L_16198:
        /*0218*/ 	.word	0x00002b30


	//   ....[1]....
        /*021c*/ 	.word	0x00003180


	//----- nvinfo : EIATTR_EXIT_INSTR_OFFSETS
	.align		4
.L_16199:
        /*0220*/ 	.byte	0x04, 0x1c
        /*0222*/ 	.short	(.L_16201 - .L_16200)


	//   ....[0]....
.L_16200:
        /*0224*/ 	.word	0x00000090


	//   ....[1]....
        /*0228*/ 	.word	0x00002f40


	//   ....[2]....
        /*022c*/ 	.word	0x00003050


	//   ....[3]....
        /*0230*/ 	.word	0x00003080


	//   ....[4]....
        /*0234*/ 	.word	0x00003190


	//----- nvinfo : EIATTR_CRS_STACK_SIZE
	.align		4
.L_16201:
        /*0238*/ 	.byte	0x04, 0x1e
        /*023a*/ 	.short	(.L_16203 - .L_16202)
.L_16202:
        /*023c*/ 	.word	0x00000000


	//----- nvinfo : EIATTR_CBANK_PARAM_SIZE
	.align		4
.L_16203:
        /*0240*/ 	.byte	0x03, 0x19
        /*0242*/ 	.short	0x008c


	//----- nvinfo : EIATTR_PARAM_CBANK
	.align		4
        /*0244*/ 	.byte	0x04, 0x0a
        /*0246*/ 	.short	(.L_16205 - .L_16204)
	.align		4
.L_16204:
        /*0248*/ 	.word	index@(.nv.constant0._ZN4vllm25paged_attention_v2_kernelI13__nv_bfloat16hLi120ELi8ELi128ELNS_18Fp8KVCacheDataTypeE1ELb1ELi512EEEvPfS3_PT_PKS4_PKT0_SA_ifPKiSC_iPKfiiiSE_SE_iiiii)
        /*024c*/ 	.short	0x0380
        /*024e*/ 	.short	0x008c


	//----- nvinfo : EIATTR_SW_WAR
	.align		4
.L_16205:
        /*0250*/ 	.byte	0x04, 0x36
        /*0252*/ 	.short	(.L_16207 - .L_16206)
.L_16206:
        /*0254*/ 	.word	0x00000008
.L_16207:


//--------------------- .nv.info._ZN4vllm25paged_attention_v2_kernelI13__nv_bfloat16hLi112ELi8ELi128ELNS_18Fp8KVCacheDataTypeE1ELb1ELi512EEEvPfS3_PT_PKS4_PKT0_SA_ifPKiSC_iPKfiiiSE_SE_iiiii --------------------------
	.section	.nv.info._ZN4vllm25paged_attention_v2_kernelI13__nv_bfloat16hLi112ELi8ELi128ELNS_18Fp8KVCacheDataTypeE1ELb1ELi512EEEvPfS3_PT_PKS4_PKT0_SA_ifPKiSC_iPKfiiiSE_SE_iiiii,"",@"SHT_CUDA_INFO"
	.sectionflags	@""
	.align	4


	//----- nvinfo : EIATTR_CUDA_API_VERSION
	.align		4
        /*0000*/ 	.byte	0x04, 0x37
        /*0002*/ 	.short	(.L_16209 - .L_16208)
.L_16208:
        /*0004*/ 	.word	0x00000082


	//----- nvinfo : EIATTR_KPARAM_INFO
	.align		4
.L_16209:
        /*0008*/ 	.byte	0x04, 0x17
        /*000a*/ 	.short	(.L_16211 - .L_16210)
.L_16210:
        /*000c*/ 	.word	0x00000000
        /*0010*/ 	.short	0x0015
        /*0012*/ 	.short	0x0088
        /*0014*/ 	.byte	0x00, 0xf0, 0x11, 0x00


	//----- nvinfo : EIATTR_KPARAM_INFO
	.align		4
.L_16211:
        /*0018*/ 	.byte	0x04, 0x17
        /*001a*/ 	.short	(.L_16213 - .L_16212)
.L_16212:
        /*001c*/ 	.word	0x00000000
        /*0020*/ 	.short	0x0014
        /*0022*/ 	.short	0x0084
        /*0024*/ 	.byte	0x00, 0xf0, 0x11, 0x00


	//----- nvinfo : EIATTR_KPARAM_INFO
	.align		4
.L_16213:
        /*0028*/ 	.byte	0x04, 0x17
        /*002a*/ 	.short	(.L_16215 - .L_16214)
.L_16214:
        /*002c*/ 	.word	0x00000000
        /*0030*/ 	.short	0x0013
        /*0032*/ 	.short	0x0080
        /*0034*/ 	.byte	0x00, 0xf0, 0x11, 0x00


	//----- nvinfo : EIATTR_KPARAM_INFO
	.align		4
.L_16215:
        /*0038*/ 	.byte	0x04, 0x17
        /*003a*/ 	.short	(.L_16217 - .L_16216)
.L_16216:
        /*003c*/ 	.word	0x00000000
        /*0040*/ 	.short	0x0012
        /*0042*/ 	.short	0x007c
        /*0044*/ 	.byte	0x00, 0xf0, 0x11, 0x00


	//----- nvinfo : EIATTR_KPARAM_INFO
	.align		4
.L_16217:
        /*0048*/ 	.byte	0x04, 0x17
        /*004a*/ 	.short	(.L_16219 - .L_16218)
.L_16218:
        /*004c*/ 	.word	0x00000000
        /*0050*/ 	.short	0x0011
        /*0052*/ 	.short	0x0078
        /*0054*/ 	.byte	0x00, 0xf0, 0x11, 0x00


	//----- nvinfo : EIATTR_KPARAM_INFO
	.align		4
.L_16219:
        /*0058*/ 	.byte	0x04, 0x17
        /*005a*/ 	.short	(.L_16221 - .L_16220)
.L_16220:
        /*005c*/ 	.word	0x00000000
        /*0060*/ 	.short	0x0010
        /*0062*/ 	.short	0x0070
        /*0064*/ 	.byte	0x00, 0xf5, 0x21, 0x00


	//----- nvinfo : EIATTR_KPARAM_INFO
	.align		4
.L_16221:
        /*0068*/ 	.byte	0x04, 0x17
        /*006a*/ 	.short	(.L_16223 - .L_16222)
.L_16222:
        /*006c*/ 	.word	0x00000000
        /*0070*/ 	.short	0x000f
        /*0072*/ 	.short	0x0068
        /*0074*/ 	.byte	0x00, 0xf5, 0x21, 0x00


	//----- nvinfo : EIATTR_KPARAM_INFO
	.align		4
.L_16223:
        /*0078*/ 	.byte	0x04, 0x17
        /*007a*/ 	.short	(.L_16225 - .L_16224)
.L_16224:
        /*007c*/ 	.word	0x00000000
        /*0080*/ 	.short	0x000e
        /*0082*/ 	.short	0x0060
        /*0084*/ 	.byte	0x00, 0xf0, 0x11, 0x00


	//----- nvinfo : EIATTR_KPARAM_INFO
	.align		4
.L_16225:
        /*0088*/ 	.byte	0x04, 0x17
        /*008a*/ 	.short	(.L_16227 - .L_16226)
.L_16226:
        /*008c*/ 	.word	0x00000000
        /*0090*/ 	.short	0x000d
        /*0092*/ 	.short	0x005c
        /*0094*/ 	.byte	0x00, 0xf0, 0x11, 0x00


	//----- nvinfo : EIATTR_KPARAM_INFO
	.align		4
.L_16227:
        /*0098*/ 	.byte	0x04, 0x17
        /*009a*/ 	.short	(.L_16229 - .L_16228)
.L_16228:
        /*009c*/ 	.word	0x00000000
        /*00a0*/ 	.short	0x000c
        /*00a2*/ 	.short	0x0058
        /*00a4*/ 	.byte	0x00, 0xf0, 0x11, 0x00


	//----- nvinfo : EIATTR_KPARAM_INFO
	.align		4
.L_16229:
        /*00a8*/ 	.byte	0x04, 0x17
        /*00aa*/ 	.short	(.L_16231 - .L_16230)
.L_16230:
        /*00ac*/ 	.word	0x00000000
        /*00b0*/ 	.short	0x000b
        /*00b2*/ 	.short	0x0050
        /*00b4*/ 	.byte	0x00, 0xf5, 0x21, 0x00


	//----- nvinfo : EIATTR_KPARAM_INFO
	.align		4
.L_16231:
        /*00b8*/ 	.byte	0x04, 0x17
        /*00ba*/ 	.short	(.L_16233 - .L_16232)
.L_16232:
        /*00bc*/ 	.word	0x00000000
        /*00c0*/ 	.short	0x000a
        /*00c2*/ 	.short	0x0048
        /*00c4*/ 	.byte	0x00, 0xf0, 0x11, 0x00


	//----- nvinfo : EIATTR_KPARAM_INFO
	.align		4
.L_16233:
        /*00c8*/ 	.byte	0x04, 0x17
        /*00ca*/ 	.short	(.L_16235 - .L_16234)
.L_16234:
        /*00cc*/ 	.word	0x00000000
        /*00d0*/ 	.short	0x0009
        /*00d2*/ 	.short	0x0040
        /*00d4*/ 	.byte	0x00, 0xf5, 0x21, 0x00


	//----- nvinfo : EIATTR_KPARAM_INFO
	.align		4
.L_16235:
        /*00d8*/ 	.byte	0x04, 0x17
        /*00da*/ 	.short	(.L_16237 - .L_16236)
.L_16236:
        /*00dc*/ 	.word	0x00000000
        /*00e0*/ 	.short	0x0008
        /*00e2*/ 	.short	0x0038
        /*00e4*/ 	.byte	0x00, 0xf5, 0x21, 0x00


	//----- nvinfo : EIATTR_KPARAM_INFO
	.align		4
.L_16237:
        /*00e8*/ 	.byte	0x04, 0x17
        /*00ea*/ 	.short	(.L_16239 - .L_16238)
.L_16238:
        /*00ec*/ 	.word	0x00000000
        /*00f0*/ 	.short	0x0007
        /*00f2*/ 	.short	0x0034
        /*00f4*/ 	.byte	0x00, 0xf0, 0x11, 0x00


	//----- nvinfo : EIATTR_KPARAM_INFO
	.align		4
.L_16239:
        /*00f8*/ 	.byte	0x04, 0x17
        /*00fa*/ 	.short	(.L_16241 - .L_16240)
.L_16240:
        /*00fc*/ 	.word	0x00000000
        /*0100*/ 	.short	0x0006
        /*0102*/ 	.short	0x0030
        /*0104*/ 	.byte	0x00, 0xf0, 0x11, 0x00


	//----- nvinfo : EIATTR_KPARAM_INFO
	.align		4
.L_16241:
        /*0108*/ 	.byte	0x04, 0x17
        /*010a*/ 	.short	(.L_16243 - .L_16242)
.L_16242:
        /*010c*/ 	.word	0x00000000
        /*0110*/ 	.short	0x0005
        /*0112*/ 	.short	0x0028
        /*0114*/ 	.byte	0x00, 0xf5, 0x21, 0x00


	//----- nvinfo : EIATTR_KPARAM_INFO
	.align		4
.L_16243:
        /*0118*/ 	.byte	0x04, 0x17
        /*011a*/ 	.short	(.L_16245 - .L_16244)
.L_16244:
        /*011c*/ 	.word	0x00000000
        /*0120*/ 	.short	0x0004
        /*0122*/ 	.short	0x0020
        /*0124*/ 	.byte	0x00, 0xf5, 0x21, 0x00


	//----- nvinfo : EIATTR_KPARAM_INFO
	.align		4
.L_16245:
        /*0128*/ 	.byte	0x04, 0x17
        /*012a*/ 	.short	(.L_16247 - .L_16246)
.L_16246:
        /*012c*/ 	.word	0x00000000
        /*0130*/ 	.short	0x0003
        /*0132*/ 	.short	0x0018
        /*0134*/ 	.byte	0x00, 0xf5, 0x21, 0x00


	//----- nvinfo : EIATTR_KPARAM_INFO
	.align		4
.L_16247:
        /*0138*/ 	.byte	0x04, 0x17
        /*013a*/ 	.short	(.L_16249 - .L_16248)
.L_16248:
        /*013c*/ 	.word	0x00000000
        /*0140*/ 	.short	0x0002
        /*0142*/ 	.short	0x0010
        /*0144*/ 	.byte	0x00, 0xf5, 0x21, 0x00


	//----- nvinfo : EIATTR_KPARAM_INFO
	.align		4
.L_16249:
        /*0148*/ 	.byte	0x04, 0x17
        /*014a*/ 	.short	(.L_16251 - .L_16250)
.L_16250:
        /*014c*/ 	.word	0x00000000
        /*0150*/ 	.short	0x0001
        /*0152*/ 	.short	0x0008
        /*0154*/ 	.byte	0x00, 0xf5, 0x21, 0x00


	//----- nvinfo : EIATTR_KPARAM_INFO
	.align		4
.L_16251:
        /*0158*/ 	.byte	0x04, 0x17
        /*015a*/ 	.short	(.L_16253 - .L_16252)
.L_16252:
        /*015c*/ 	.word	0x00000000
        /*0160*/ 	.short	0x0000
        /*0162*/ 	.short	0x0000
        /*0164*/ 	.byte	0x00, 0xf5, 0x21, 0x00


	//----- nvinfo : EIATTR_SPARSE_MMA_MASK
	.align		4
.L_16253:
        /*0168*/ 	.byte	0x03, 0x50
        /*016a*/ 	.short	0x0000


	//----- nvinfo : EIATTR_MAXREG_COUNT
	.align		4
        /*016c*/ 	.byte	0x03, 0x1b
        /*016e*/ 	.short	0x00ff


	//----- nvinfo : EIATTR_NUM_BARRIERS
	.align		4
        /*0170*/ 	.byte	0x02, 0x4c
        /*0172*/ 	.byte	0x01
	.zero		1


	//----- nvinfo : EIATTR_EXTERNS
	.align		4
        /*0174*/ 	.byte	0x04, 0x0f
        /*0176*/ 	.short	(.L_16255 - .L_16254)


	//   ....[0]....
	.align		4
.L_16254:
        /*0178*/ 	.word	index@(__assertfail)


	//----- nvinfo : EIATTR_MERCURY_ISA_VERSION
	.align		4
.L_16255:
        /*017c*/ 	.byte	0x03, 0x5f
        /*017e*/ 	.short	0x0101


	//----- nvinfo : EIATTR_COOP_GROUP_MASK_REGIDS
	.align		4
        /*0180*/ 	.byte	0x04, 0x29
        /*0182*/ 	.short	(.L_16257 - .L_16256)


	//   ....[0]....
.L_16256:
        /*0184*/ 	.word	0xffffffff


	//   ....[1]....
        /*0188*/ 	.word	0xffffffff


	//   ....[2]....
        /*018c*/ 	.word	0xffffffff


	//   ....[3]....
        /*0190*/ 	.word	0xffffffff


	//   ....[4]....
        /*0194*/ 	.word	0xffffffff


	//   ....[5]....
        /*0198*/ 	.word	0xffffffff


	//   ....[6]....
        /*019c*/ 	.word	0xffffffff


	//   ....[7]....
        /*01a0*/ 	.word	0xffffffff


	//   ....[8]....
        /*01a4*/ 	.word	0xffffffff


	//   ....[9]....
        /*01a8*/ 	.word	0xffffffff


	//   ....[10]....
        /*01ac*/ 	.word	0xffffffff


	//   ....[11]....
        /*01b0*/ 	.word	0xffffffff


	//   ....[12]....
        /*01b4*/ 	.word	0xffffffff


	//   ....[13]....
        /*01b8*/ 	.word	0xffffffff


	//   ....[14]....
        /*01bc*/ 	.word	0x0500000f


	//   ....[15]....
        /*01c0*/ 	.word	0x0500000f


	//   ....[16]....
        /*01c4*/ 	.word	0x0500000f


	//----- nvinfo : EIATTR_COOP_GROUP_INSTR_OFFSETS
	.align		4
.L_16257:
        /*01c8*/ 	.byte	0x04, 0x28
        /*01ca*/ 	.short	(.L_16259 - .L_16258)


	//   ....[0]....
.L_16258:
        /*01cc*/ 	.word	0x00000b70


	//   ....[1]....
        /*01d0*/ 	.word	0x00000b90


	//   ....[2]....
        /*01d4*/ 	.word	0x00000bb0


	//   ....[3]....
        /*01d8*/ 	.word	0x00000cc0


	//   ....[4]....
        /*01dc*/ 	.word	0x00000ce0


	//   ....[5]....
        /*01e0*/ 	.word	0x00000d00


	//   ....[6]....
        /*01e4*/ 	.word	0x00001b50


	//   ....[7]....
        /*01e8*/ 	.word	0x00001b80


	//   ....[8]....
        /*01ec*/ 	.word	0x00001ba0


	//   ....[9]....
        /*01f0*/ 	.word	0x00001bc0


	//   ....[10]....
        /*01f4*/ 	.word	0x00001be0


	//   ....[11]....
        /*01f8*/ 	.word	0x00001c30


	//   ....[12]....
        /*01fc*/ 	.word	0x00001c50


	//   ....[13]....
        /*0200*/ 	.word	0x00001c70


	//   ....[14]....
        /*0204*/ 	.word	0x000031e0


	//   ....[15]....
        /*0208*/ 	.word	0x00003240


	//   ....[16]....
        /*020c*/ 	.word	0x000032a0


	//----- nvinfo : EIATTR_VRC_CTA_INIT_COUNT
	.align		4
.L_16259:
        /*0210*/ 	.byte	0x02, 0x4a
	.zero		1
	.zero		1


	//----- nvinfo : EIATTR_SYSCALL_OFFSETS
	.align		4
        /*0214*/ 	.byte	0x04, 0x46
        /*0216*/ 	.short	(.L_16261 - .L_16260)


	//   ....[0]....
.L_16260:
        /*0218*/ 	.word	0x00002b30


	//   ....[1]....
        /*021c*/ 	.word	0x00003180


	//----- nvinfo : EIATTR_EXIT_INSTR_OFFSETS
	.align		4
.L_16261:
        /*0220*/ 	.byte	0x04, 0x1c
        /*0222*/ 	.short	(.L_16263 - .L_16262)


	//   ....[0]....
.L_16262:
        /*0224*/ 	.word	0x00000090


	//   ....[1]....
        /*0228*/ 	.word	0x00002f40


	//   ....[2]....
        /*022c*/ 	.word	0x00003050


	//   ....[3]....
        /*0230*/ 	.word	0x00003080


	//   ....[4]....
        /*0234*/ 	.word	0x00003190


	//----- nvinfo : EIATTR_CRS_STACK_SIZE
	.align		4
.L_16263:
        /*0238*/ 	.byte	0x04, 0x1e
        /*023a*/ 	.short	(.L_16265 - .L_16264)
.L_16264:
        /*023c*/ 	.word	0x00000000


	//----- nvinfo : EIATTR_CBANK_PARAM_SIZE
	.align		4
.L_16265:
        /*0240*/ 	.byte	0x03, 0x19
        /*0242*/ 	.short	0x008c


	//----- nvinfo : EIATTR_PARAM_CBANK
	.align		4
        /*0244*/ 	.byte	0x04, 0x0a
        /*0246*/ 	.short	(.L_16267 - .L_16266)
	.align		4
.L_16266:
        /*0248*/ 	.word	index@(.nv.constant0._ZN4vllm25paged_attention_v2_kernelI13__nv_bfloat16hLi112ELi8ELi128ELNS_18Fp8KVCacheDataTypeE1ELb1ELi512EEEvPfS3_PT_PKS4_PKT0_SA_ifPKiSC_iPKfiiiSE_SE_iiiii)
        /*024c*/ 	.short	0x0380
        /*024e*/ 	.short	0x008c


	//----- nvinfo : EIATTR_SW_WAR
	.align		4
.L_16267:
        /*0250*/ 	.byte	0x04, 0x36
        /*0252*/ 	.short	(.L_16269 - .L_16268)
.L_16268:
        /*0254*/ 	.word	0x00000008
.L_16269:


//--------------------- .nv.info._ZN4vllm25paged_attention_v2_kernelI13__nv_bfloat16hLi96ELi8ELi128ELNS_18Fp8KVCacheDataTypeE1ELb1ELi512EEEvPfS3_PT_PKS4_PKT0_SA_ifPKiSC_iPKfiiiSE_SE_iiiii --------------------------
	.section	.nv.info._ZN4vllm25paged_attention_v2_kernelI13__nv_bfloat16hLi96ELi8ELi128ELNS_18Fp8KVCacheDataTypeE1ELb1ELi512EEEvPfS3_PT_PKS4_PKT0_SA_ifPKiSC_iPKfiiiSE_SE_iiiii,"",@"SHT_CUDA_INFO"
	.sectionflags	@""
	.align	4


	//----- nvinfo : EIATTR_CUDA_API_VERSION
	.align		4
        /*0000*/ 	.byte	0x04, 0x37
        /*0002*/ 	.short	(.L_16271 - .L_16270)
.L_16270:
        /*0004*/ 	.word	0x00000082


	//----- nvinfo : EIATTR_KPARAM_INFO
	.align		4
.L_16271:
        /*0008*/ 	.byte	0x04, 0x17
        /*000a*/ 	.short	(.L_16273 - .L_16272)
.L_16272:
        /*000c*/ 	.word	0x00000000
        /*0010*/ 	.short	0x0015
        /*0012*/ 	.short	0x0088
        /*0014*/ 	.byte	0x00, 0xf0, 0x11, 0x00


	//----- nvinfo : EIATTR_KPARAM_INFO
	.align		4
.L_16273:
        /*0018*/ 	.byte	0x04, 0x17
        /*001a*/ 	.short	(.L_16275 - .L_16274)
.L_16274:
        /*001c*/ 	.word	0x00000000
        /*0020*/ 	.short	0x0014
        /*0022*/ 	.short	0x0084
        /*0024*/ 	.byte	0x00, 0xf0, 0x11, 0x00


	//----- nvinfo : EIATTR_KPARAM_INFO
	.align		4
.L_16275:
        /*0028*/ 	.byte	0x04, 0x17
        /*002a*/ 	.short	(.L_16277 - .L_16276)
.L_16276:
        /*002c*/ 	.word	0x00000000
        /*0030*/ 	.short	0x0013
        /*0032*/ 	.short	0x0080
        /*0034*/ 	.byte	0x00, 0xf0, 0x11, 0x00


	//----- nvinfo : EIATTR_KPARAM_INFO
	.align		4
.L_16277:
        /*0038*/ 	.byte	0x04, 0x17
        /*003a*/ 	.short	(.L_16279 - .L_16278)
.L_16278:
        /*003c*/ 	.word	0x00000000
        /*0040*/ 	.short	0x0012
        /*0042*/ 	.short	0x007c
        /*0044*/ 	.byte	0x00, 0xf0, 0x11, 0x00


	//----- nvinfo : EIATTR_KPARAM_INFO
	.align		4
.L_16279:
        /*0048*/ 	.byte	0x04, 0x17
        /*004a*/ 	.short	(.L_16281 - .L_16280)
.L_16280:
        /*004c*/ 	.word	0x00000000
        /*0050*/ 	.short	0x0011
        /*0052*/ 	.short	0x0078
        /*0054*/ 	.byte	0x00, 0xf0, 0x11, 0x00


	//----- nvinfo : EIATTR_KPARAM_INFO
	.align		4
.L_16281:
        /*0058*/ 	.byte	0x04, 0x17
        /*005a*/ 	.short	(.L_16283 - .L_16282)
.L_16282:
        /*005c*/ 	.word	0x00000000
        /*0060*/ 	.short	0x0010
        /*0062*/ 	.short	0x0070
        /*0064*/ 	.byte	0x00, 0xf5, 0x21, 0x00


	//----- nvinfo : EIATTR_KPARAM_INFO
	.align		4
.L_16283:
        /*0068*/ 	.byte	0x04, 0x17
        /*006a*/ 	.short	(.L_16285 - .L_16284)
.L_16284:
        /*006c*/ 	.word	0x00000000
        /*0070*/ 	.short	0x000f
        /*0072*/ 	.short	0x0068
        /*0074*/ 	.byte	0x00, 0xf5, 0x21, 0x00


	//----- nvinfo : EIATTR_KPARAM_INFO
	.align		4
.L_16285:
        /*0078*/ 	.byte	0x04, 0x17
        /*007a*/ 	.short	(.L_16287 - .L_16286)
.L_16286:
        /*007c*/ 	.word	0x00000000
        /*0080*/ 	.short	0x000e
        /*0082*/ 	.short	0x0060
        /*0084*/ 	.byte	0x00, 0xf0, 0x11, 0x00


	//----- nvinfo : EIATTR_KPARAM_INFO
	.align		4
.L_16287:
        /*0088*/ 	.byte	0x04, 0x17
        /*008a*/ 	.short	(.L_16289 - .L_16288)
.L_16288:
        /*008c*/ 	.word	0x00000000
        /*0090*/ 	.short	0x000d
        /*0092*/ 	.short	0x005c
        /*0094*/ 	.byte	0x00, 0xf0, 0x11, 0x00


	//----- nvinfo : EIATTR_KPARAM_INFO
	.align		4
.L_16289:
        /*0098*/ 	.byte	0x04, 0x17
        /*009a*/ 	.short	(.L_16291 - .L_16290)
.L_16290:
        /*009c*/ 	.word	0x00000000
        /*00a0*/ 	.short	0x000c
        /*00a2*/ 	.short	0x0058
        /*00a4*/ 	.byte	0x00, 0xf0, 0x11, 0x00


	//----- nvinfo : EIATTR_KPARAM_INFO
	.align		4
.L_16291:
        /*00a8*/ 	.byte	0x04, 0x17
        /*00aa*/ 	.short	(.L_16293 - .L_16292)
.L_16292:
        /*00ac*/ 	.word	0x00000000
        /*00b0*/ 	.short	0x000b
        /*00b2*/ 	.short	0x0050
        /*00b4*/ 	.byte	0x00, 0xf5, 0x21, 0x00


	//----- nvinfo : EIATTR_KPARAM_INFO
	.align		4
.L_16293:
        /*00b8*/ 	.byte	0x04, 0x17
        /*00ba*/ 	.short	(.L_16295 - .L_16294)
.L_16294:
        /*00bc*/ 	.word	0x00000000
        /*00c0*/ 	.short	0x000a
        /*00c2*/ 	.short	0x0048
        /*00c4*/ 	.byte	0x00, 0xf0, 0x11, 0x00


	//----- nvinfo : EIATTR_KPARAM_INFO
	.align		4
.L_16295:
        /*00c8*/ 	.byte	0x04, 0x17
        /*00ca*/ 	.short	(.L_16297 - .L_16296)
.L_16296:
        /*00cc*/ 	.word	0x00000000
        /*00d0*/ 	.short	0x0009
        /*00d2*/ 	.short	0x0040
        /*00d4*/ 	.byte	0x00, 0xf5, 0x21, 0x00


	//----- nvinfo : EIATTR_KPARAM_INFO
	.align		4
.L_16297:
        /*00d8*/ 	.byte	0x04, 0x17
        /*00da*/ 	.short	(.L_16299 - .L_16298)
.L_16298:
        /*00dc*/ 	.word	0x00000000
        /*00e0*/ 	.short	0x0008
        /*00e2*/ 	.short	0x0038
        /*00e4*/ 	.byte	0x00, 0xf5, 0x21, 0x00


	//----- nvinfo : EIATTR_KPARAM_INFO
	.align		4
.L_16299:
        /*00e8*/ 	.byte	0x04, 0x17
        /*00ea*/ 	.short	(.L_16301 - .L_16300)
.L_16300:
        /*00ec*/ 	.word	0x00000000
        /*00f0*/ 	.short	0x0007
        /*00f2*/ 	.short	0x0034
        /*00f4*/ 	.byte	0x00, 0xf0, 0x11, 0x00


	//----- nvinfo : EIATTR_KPARAM_INFO
	.align		4
.L_16301:
        /*00f8*/ 	.byte	0x04, 0x17
        /*00fa*/ 	.short	(.L_16303 - .L_16302)
.L_16302:
        /*00fc*/ 	.word	0x00000000
        /*0100*/ 	.short	0x0006
        /*0102*/ 	.short	0x0030
        /*0104*/ 	.byte	0x00, 0xf0, 0x11, 0x00


	//----- nvinfo : EIATTR_KPARAM_INFO
	.align		4
.L_16303:
        /*0108*/ 	.byte	0x04, 0x17
        /*010a*/ 	.short	(.L_16305 - .L_16304)
.L_16304:
        /*010c*/ 	.word	0x00000000
        /*0110*/ 	.short	0x0005
        /*0112*/ 	.short	0x0028
        /*0114*/ 	.byte	0x00, 0xf5, 0x21, 0x00


	//----- nvinfo : EIATTR_KPARAM_INFO
	.align		4
.L_16305:
        /*0118*/ 	.byte	0x04, 0x17
        /*011a*/ 	.short	(.L_16307 - .L_16306)
.L_16306:
        /*011c*/ 	.word	0x00000000
        /*0120*/ 	.short	0x0004
        /*0122*/ 	.short	0x0020
        /*0124*/ 	.byte	0x00, 0xf5, 0x21, 0x00


	//----- nvinfo : EIATTR_KPARAM_INFO
	.align		4
.L_16307:
        /*0128*/ 	.byte	0x04, 0x17
        /*012a*/ 	.short	(.L_16309 - .L_16308)
.L_16308:
        /*012c*/ 	.word	0x00000000
        /*0130*/ 	.short	0x0003
        /*0132*/ 	.short	0x0018
        /*0134*/ 	.byte	0x00, 0xf5, 0x21, 0x00


	//----- nvinfo : EIATTR_KPARAM_INFO
	.align		4
.L_16309:
        /*0138*/ 	.byte	0x04, 0x17
        /*013a*/ 	.short	(.L_16311 - .L_16310)
.L_16310:
        /*013c*/ 	.word	0x00000000
        /*0140*/ 	.short	0x0002
        /*0142*/ 	.short	0x0010
        /*0144*/ 	.byte	0x00, 0xf5, 0x21, 0x00


	//----- nvinfo : EIATTR_KPARAM_INFO
	.align		4
.L_16311:
        /*0148*/ 	.byte	0x04, 0x17
        /*014a*/ 	.short	(.L_16313 - .L_16312)
.L_16312:
        /*014c*/ 	.word	0x00000000
        /*0150*/ 	.short	0x0001
        /*0152*/ 	.short	0x0008
        /*0154*/ 	.byte	0x00, 0xf5, 0x21, 0x00


	//----- nvinfo : EIATTR_KPARAM_INFO
	.align		4
.L_16313:
        /*0158*/ 	.byte	0x04, 0x17
        /*015a*/ 	.short	(.L_16315 - .L_16314)
.L_16314:
        /*015c*/ 	.word	0x00000000
        /*0160*/ 	.short	0x0000
        /*0162*/ 	.short	0x0000
        /*0164*/ 	.byte	0x00, 0xf5, 0x21, 0x00


	//----- nvinfo : EIATTR_SPARSE_MMA_MASK
	.align		4
.L_16315:
        /*0168*/ 	.byte	0x03, 0x50
        /*016a*/ 	.short	0x0000


	//----- nvinfo : EIATTR_MAXREG_COUNT
	.align		4
        /*016c*/ 	.byte	0x03, 0x1b
        /*016e*/ 	.short	0x00ff


	//----- nvinfo : EIATTR_NUM_BARRIERS
	.align		4
        /*0170*/ 	.byte	0x02, 0x4c
        /*0172*/ 	.byte	0x01
	.zero		1


	//----- nvinfo : EIATTR_EXTERNS
	.align		4
        /*0174*/ 	.byte	0x04, 0x0f
        /*0176*/ 	.short	(.L_16317 - .L_16316)


	//   ....[0]....
	.align		4
.L_16316:
        /*0178*/ 	.word	index@(__assertfail)


	//----- nvinfo : EIATTR_MERCURY_ISA_VERSION
	.align		4
.L_16317:
        /*017c*/ 	.byte	0x03, 0x5f
        /*017e*/ 	.short	0x0101


	//----- nvinfo : EIATTR_COOP_GROUP_MASK_REGIDS
	.align		4
        /*0180*/ 	.byte	0x04, 0x29
        /*0182*/ 	.short	(.L_16319 - .L_16318)


	//   ....[0]....
.L_16318:
        /*0184*/ 	.word	0xffffffff


	//   ....[1]....
        /*0188*/ 	.word	0xffffffff


	//   ....[2]....
        /*018c*/ 	.word	0xffffffff


	//   ....[3]....
        /*0190*/ 	.word	0xffffffff


	//   ....[4]....
        /*0194*/ 	.word	0xffffffff


	//   ....[5]....
        /*0198*/ 	.word	0xffffffff


	//   ....[6]....
        /*019c*/ 	.word	0xffffffff


	//   ....[7]....
        /*01a0*/ 	.word	0xffffffff


	//   ....[8]....
        /*01a4*/ 	.word	0xffffffff


	//   ....[9]....
        /*01a8*/ 	.word	0xffffffff


	//   ....[10]....
        /*01ac*/ 	.word	0xffffffff


	//   ....[11]....
        /*01b0*/ 	.word	0xffffffff


	//   ....[12]....
        /*01b4*/ 	.word	0xffffffff


	//   ....[13]....
        /*01b8*/ 	.word	0xffffffff


	//   ....[14]....
        /*01bc*/ 	.word	0x0500000f


	//   ....[15]....
        /*01c0*/ 	.word	0x0500000f


	//   ....[16]....
        /*01c4*/ 	.word	0x0500000f


	//----- nvinfo : EIATTR_COOP_GROUP_INSTR_OFFSETS
	.align		4
.L_16319:
        /*01c8*/ 	.byte	0x04, 0x28
        /*01ca*/ 	.short	(.L_16321 - .L_16320)


	//   ....[0]....
.L_16320:
        /*01cc*/ 	.word	0x00000b90


	//   ....[1]....
        /*01d0*/ 	.word	0x00000bb0


	//   ....[2]....
        /*01d4*/ 	.word	0x00000bd0


	//   ....[3]....
        /*01d8*/ 	.word	0x00000ce0


	//   ....[4]....
        /*01dc*/ 	.word	0x00000d00


	//   ....[5]....
        /*01e0*/ 	.word	0x00000d20


	//   ....[6]....
        /*01e4*/ 	.word	0x00001b70


	//   ....[7]....
        /*01e8*/ 	.word	0x00001ba0


	//   ....[8]....
        /*01ec*/ 	.word	0x00001bc0


	//   ....[9]....
        /*01f0*/ 	.word	0x00001be0


	//   ....[10]....
        /*01f4*/ 	.word	0x00001c00


	//   ....[11]....
        /*01f8*/ 	.word	0x00001c50


	//   ....[12]....
        /*01fc*/ 	.word	0x00001c70


	//   ....[13]....
        /*0200*/ 	.word	0x00001c90


	//   ....[14]....
        /*0204*/ 	.word	0x00003050


	//   ....[15]....
        /*0208*/ 	.word	0x000030b0


	//   ....[16]....
        /*020c*/ 	.word	0x00003110


	//----- nvinfo : EIATTR_VRC_CTA_INIT_COUNT
	.align		4
.L_16321:
        /*0210*/ 	.byte	0x02, 0x4a
	.zero		1
	.zero		1


	//----- nvinfo : EIATTR_SYSCALL_OFFSETS
	.align		4
        /*0214*/ 	.byte	0x04, 0x46
        /*0216*/ 	.short	(.L_16323 - .L_16322)


	//   ....[0]....
.L_16322:
        /*0218*/ 	.word	0x00002b50


	//   ....[1]....
        /*021c*/ 	.word	0x00002ff0


	//----- nvinfo : EIATTR_EXIT_INSTR_OFFSETS
	.align		4
.L_16323:
        /*0220*/ 	.byte	0x04, 0x1c
        /*0222*/ 	.short	(.L_16325 - .L_16324)


	//   ....[0]....
.L_16324:
        /*0224*/ 	.word	0x00000090


	//   ....[1]....
        /*0228*/ 	.word	0x00002db0


	//   ....[2]....
        /*022c*/ 	.word	0x00002ef0


	//   ....[3]....
        /*0230*/ 	.word	0x00003000


	//----- nvinfo : EIATTR_CRS_STACK_SIZE
	.align		4
.L_16325:
        /*0234*/ 	.byte	0x04, 0x1e
        /*0236*/ 	.short	(.L_16327 - .L_16326)
.L_16326:
        /*0238*/ 	.word	0x00000000


	//----- nvinfo : EIATTR_CBANK_PARAM_SIZE
	.align		4
.L_16327:
        /*023c*/ 	.byte	0x03, 0x19
        /*023e*/ 	.short	0x008c


	//----- nvinfo : EIATTR_PARAM_CBANK
	.align		4
        /*0240*/ 	.byte	0x04, 0x0a
        /*0242*/ 	.short	(.L_16329 - .L_16328)
	.align		4
.L_16328:
        /*0244*/ 	.word	index@(.nv.constant0._ZN4vllm25paged_attention_v2_kernelI13__nv_bfloat16hLi96ELi8ELi128ELNS_18Fp8KVCacheDataTypeE1ELb1ELi512EEEvPfS3_PT_PKS4_PKT0_SA_ifPKiSC_iPKfiiiSE_SE_iiiii)
        /*0248*/ 	.short	0x0380
        /*024a*/ 	.short	0x008c


	//----- nvinfo : EIATTR_SW_WAR
	.align		4
.L_16329:
        /*024c*/ 	.byte	0x04, 0x36
        /*024e*/ 	.short	(.L_16331 - .L_16330)
.L_16330:
        /*0250*/ 	.word	0x00000008
.L_16331:


//--------------------- .nv.info._ZN4vllm25paged_attention_v2_kernelI13__nv_bfloat16hLi80ELi8ELi128ELNS_18Fp8KVCacheDataTypeE1ELb1ELi512EEEvPfS3_PT_PKS4_PKT0_SA_ifPKiSC_iPKfiiiSE_SE_iiiii --------------------------
	.section	.nv.info._ZN4vllm25paged_attention_v2_kernelI13__nv_bfloat16hLi80ELi8ELi128ELNS_18Fp8KVCacheDataTypeE1ELb1ELi512EEEvPfS3_PT_PKS4_PKT0_SA_ifPKiSC_iPKfiiiSE_SE_iiiii,"",@"SHT_CUDA_INFO"
	.sectionflags	@""
	.align	4


	//----- nvinfo : EIATTR_CUDA_API_VERSION
	.align		4
        /*0000*/ 	.byte	0x04, 0x37
        /*0002*/ 	.short	(.L_16333 - .L_16332)
.L_16332:
        /*0004*/ 	.word	0x00000082


	//----- nvinfo : EIATTR_KPARAM_INFO
	.align		4
.L_16333:
        /*0008*/ 	.byte	0x04, 0x17
        /*000a*/ 	.short	(.L_16335 - .L_16334)
.L_16334:
        /*000c*/ 	.word	0x00000000
        /*0010*/ 	.short	0x0015
        /*0012*/ 	.short	0x0088
        /*0014*/ 	.byte	0x00, 0xf0, 0x11, 0x00


	//----- nvinfo : EIATTR_KPARAM_INFO
	.align		4
.L_16335:
        /*0018*/ 	.byte	0x04, 0x17
        /*001a*/ 	.short	(.L_16337 - .L_16336)
.L_16336:
        /*001c*/ 	.word	0x00000000
        /*0020*/ 	.short	0x0014
        /*0022*/ 	.short	0x0084
        /*0024*/ 	.byte	0x00, 0xf0, 0x11, 0x00


	//----- nvinfo : EIATTR_KPARAM_INFO
	.align		4
.L_16337:
        /*0028*/ 	.byte	0x04, 0x17
        /*002a*/ 	.short	(.L_16339 - .L_16338)
.L_16338:
        /*002c*/ 	.word	0x00000000
        /*0030*/ 	.short	0x0013
        /*0032*/ 	.short	0x0080
        /*0034*/ 	.byte	0x00, 0xf0, 0x11, 0x00


	//----- nvinfo : EIATTR_KPARAM_INFO
	.align		4
.L_16339:
        /*0038*/ 	.byte	0x04, 0x17
        /*003a*/ 	.short	(.L_16341 - .L_16340)
.L_16340:
        /*003c*/ 	.word	0x00000000
        /*0040*/ 	.short	0x0012
        /*0042*/ 	.short	0x007c
        /*0044*/ 	.byte	0x00, 0xf0, 0x11, 0x00


	//----- nvinfo : EIATTR_KPARAM_INFO
	.align		4
.L_16341:
        /*0048*/ 	.byte	0x04, 0x17
        /*004a*/ 	.short	(.L_16343 - .L_16342)
.L_16342:
        /*004c*/ 	.word	0x00000000
        /*0050*/ 	.short	0x0011
        /*0052*/ 	.short	0x0078
        /*0054*/ 	.byte	0x00, 0xf0, 0x11, 0x00


	//----- nvinfo : EIATTR_KPARAM_INFO
	.align		4
.L_16343:
        /*0058*/ 	.byte	0x04, 0x17
        /*005a*/ 	.short	(.L_16345 - .L_16344)
.L_16344:
        /*005c*/ 	.word	0x00000000
        /*0060*/ 	.short	0x0010
        /*0062*/ 	.short	0x0070
        /*0064*/ 	.byte	0x00, 0xf5, 0x21, 0x00


	//----- nvinfo : EIATTR_KPARAM_INFO
	.align		4
.L_16345:
        /*0068*/ 	.byte	0x04, 0x17
        /*006a*/ 	.short	(.L_16347 - .L_16346)
.L_16346:
        /*006c*/ 	.word	0x00000000
        /*0070*/ 	.short	0x000f
        /*0072*/ 	.short	0x0068
        /*0074*/ 	.byte	0x00, 0xf5, 0x21, 0x00


	//----- nvinfo : EIATTR_KPARAM_INFO
	.align		4
.L_16347:
        /*0078*/ 	.byte	0x04, 0x17
        /*007a*/ 	.short	(.L_16349 - .L_16348)
.L_16348:
        /*007c*/ 	.word	0x00000000
        /*0080*/ 	.short	0x000e
        /*0082*/ 	.short	0x0060
        /*0084*/ 	.byte	0x00, 0xf0, 0x11, 0x00


	//----- nvinfo : EIATTR_KPARAM_INFO
	.align		4
.L_16349:
        /*0088*/ 	.byte	0x04, 0x17
        /*008a*/ 	.short	(.L_16351 - .L_16350)
.L_16350:
        /*008c*/ 	.word	0x00000000
        /*0090*/ 	.short	0x000d
        /*0092*/ 	.short	0x005c
        /*0094*/ 	.byte	0x00, 0xf0, 0x11, 0x00


	//----- nvinfo : EIATTR_KPARAM_INFO
	.align		4
.L_16351:
        /*0098*/ 	.byte	0x04, 0x17
        /*009a*/ 	.short	(.L_16353 - .L_16352)
.L_16352:
        /*009c*/ 	.word	0x00000000
        /*00a0*/ 	.short	0x000c
        /*00a2*/ 	.short	0x0058
        /*00a4*/ 	.byte	0x00, 0xf0, 0x11, 0x00


	//----- nvinfo : EIATTR_KPARAM_INFO
	.align		4
.L_16353:
        /*00a8*/ 	.byte	0x04, 0x17
        /*00aa*/ 	.short	(.L_16355 - .L_16354)
.L_16354:
        /*00ac*/ 	.word	0x00000000
        /*00b0*/ 	.short	0x000b
        /*00b2*/ 	.short	0x0050
        /*00b4*/ 	.byte	0x00, 0xf5, 0x21, 0x00


	//----- nvinfo : EIATTR_KPARAM_INFO
	.align		4
.L_16355:
        /*00b8*/ 	.byte	0x04, 0x17
        /*00ba*/ 	.short	(.L_16357 - .L_16356)
.L_16356:
        /*00bc*/ 	.word	0x00000000
        /*00c0*/ 	.short	0x000a
        /*00c2*/ 	.short	0x0048
        /*00c4*/ 	.byte	0x00, 0xf0, 0x11, 0x00


	//----- nvinfo : EIATTR_KPARAM_INFO
	.align		4
.L_16357:
        /*00c8*/ 	.byte	0x04, 0x17
        /*00ca*/ 	.short	(.L_16359 - .L_16358)
.L_16358:
        /*00cc*/ 	.word	0x00000000
        /*00d0*/ 	.short	0x0009
        /*00d2*/ 	.short	0x0040
        /*00d4*/ 	.byte	0x00, 0xf5, 0x21, 0x00


	//----- nvinfo : EIATTR_KPARAM_INFO
	.align		4
.L_16359:
        /*00d8*/ 	.byte	0x04, 0x17
        /*00da*/ 	.short	(.L_16361 - .L_16360)
.L_16360:
        /*00dc*/ 	.word	0x00000000
        /*00e0*/ 	.short	0x0008
        /*00e2*/ 	.short	0x0038
        /*00e4*/ 	.byte	0x00, 0xf5, 0x21, 0x00


	//----- nvinfo : EIATTR_KPARAM_INFO
	.align		4
.L_16361:
        /*00e8*/ 	.byte	0x04, 0x17
        /*00ea*/ 	.short	(.L_16363 - .L_16362)
.L_16362:
        /*00ec*/ 	.word	0x00000000
        /*00f0*/ 	.short	0x0007
        /*00f2*/ 	.short	0x0034
        /*00f4*/ 	.byte	0x00, 0xf0, 0x11, 0x00


	//----- nvinfo : EIATTR_KPARAM_INFO
	.align		4
.L_16363:
        /*00f8*/ 	.byte	0x04, 0x17
        /*00fa*/ 	.short	(.L_16365 - .L_16364)
.L_16364:
        /*00fc*/ 	.word	0x00000000
        /*0100*/ 	.short	0x0006
        /*0102*/ 	.short	0x0030
        /*0104*/ 	.byte	0x00, 0xf0, 0x11, 0x00


	//----- nvinfo : EIATTR_KPARAM_INFO
	.align		4
.L_16365:
        /*0108*/ 	.byte	0x04, 0x17
        /*010a*/ 	.short	(.L_16367 - .L_16366)
.L_16366:
        /*010c*/ 	.word	0x00000000
        /*0110*/ 	.short	0x0005
        /*0112*/ 	.short	0x0028
        /*0114*/ 	.byte	0x00, 0xf5, 0x21, 0x00


	//----- nvinfo : EIATTR_KPARAM_INFO
	.align		4
.L_16367:
        /*0118*/ 	.byte	0x04, 0x17
        /*011a*/ 	.short	(.L_16369 - .L_16368)
.L_16368:
        /*011c*/ 	.word	0x00000000
        /*0120*/ 	.short	0x0004
        /*0122*/ 	.short	0x0020
        /*0124*/ 	.byte	0x00, 0xf5, 0x21, 0x00


	//----- nvinfo : EIATTR_KPARAM_INFO
	.align		4
.L_16369:
        /*0128*/ 	.byte	0x04, 0x17
        /*012a*/ 	.short	(.L_16371 - .L_16370)
.L_16370:
        /*012c*/ 	.word	0x00000000
        /*0130*/ 	.short	0x0003
        /*0132*/ 	.short	0x0018
        /*0134*/ 	.byte	0x00, 0xf5, 0x21, 0x00


	//----- nvinfo : EIATTR_KPARAM_INFO
	.align		4
.L_16371:
        /*0138*/ 	.byte	0x04, 0x17
        /*013a*/ 	.short	(.L_16373 - .L_16372)
.L_16372:
        /*013c*/ 	.word	0x00000000
        /*0140*/ 	.short	0x0002
        /*0142*/ 	.short	0x0010
        /*0144*/ 	.byte	0x00, 0xf5, 0x21, 0x00


	//----- nvinfo : EIATTR_KPARAM_INFO
	.align		4
.L_16373:
        /*0148*/ 	.byte	0x04, 0x17
        /*014a*/ 	.short	(.L_16375 - .L_16374)
.L_16374:
        /*014c*/ 	.word	0x00000000
        /*0150*/ 	.short	0x0001
        /*0152*/ 	.short	0x0008
        /*0154*/ 	.byte	0x00, 0xf5, 0x21, 0x00


	//----- nvinfo : EIATTR_KPARAM_INFO
	.align		4
.L_16375:
        /*0158*/ 	.byte	0x04, 0x17
        /*015a*/ 	.short	(.L_16377 - .L_16376)
.L_16376:
        /*015c*/ 	.word	0x00000000
        /*0160*/ 	.short	0x0000
        /*0162*/ 	.short	0x0000
        /*0164*/ 	.byte	0x00, 0xf5, 0x21, 0x00


	//----- nvinfo : EIATTR_SPARSE_MMA_MASK
	.align		4
.L_16377:
        /*0168*/ 	.byte	0x03, 0x50
        /*016a*/ 	.short	0x0000


	//----- nvinfo : EIATTR_MAXREG_COUNT
	.align		4
        /*016c*/ 	.byte	0x03, 0x1b
        /*016e*/ 	.short	0x00ff


	//----- nvinfo : EIATTR_NUM_BARRIERS
	.align		4
        /*0170*/ 	.byte	0x02, 0x4c
        /*0172*/ 	.byte	0x01
	.zero		1


	//----- nvinfo : EIATTR_EXTERNS
	.align		4
        /*0174*/ 	.byte	0x04, 0x0f
        /*0176*/ 	.short	(.L_16379 - .L_16378)


	//   ....[0]....
	.align		4
.L_16378:
        /*0178*/ 	.word	index@(__assertfail)


	//----- nvinfo : EIATTR_MERCURY_ISA_VERSION
	.align		4
.L_16379:
        /*017c*/ 	.byte	0x03, 0x5f
        /*017e*/ 	.short	0x0101


	//----- nvinfo : EIATTR_COOP_GROUP_MASK_REGIDS
	.align		4
        /*0180*/ 	.byte	0x04, 0x29
        /*0182*/ 	.short	(.L_16381 - .L_16380)


	//   ....[0]....
.L_16380:
        /*0184*/ 	.word	0xffffffff


	//   ....[1]....
        /*0188*/ 	.word	0xffffffff


	//   ....[2]....
        /*018c*/ 	.word	0xffffffff


	//   ....[3]....
        /*0190*/ 	.word	0xffffffff


	//   ....[4]....
        /*0194*/ 	.word	0xffffffff


	//   ....[5]....
        /*0198*/ 	.word	0xffffffff


	//   ....[6]....
        /*019c*/ 	.word	0xffffffff


	//   ....[7]....
        /*01a0*/ 	.word	0xffffffff


	//   ....[8]....
        /*01a4*/ 	.word	0xffffffff


	//   ....[9]....
        /*01a8*/ 	.word	0xffffffff


	//   ....[10]....
        /*01ac*/ 	.word	0xffffffff


	//   ....[11]....
        /*01b0*/ 	.word	0xffffffff


	//   ....[12]....
        /*01b4*/ 	.word	0xffffffff


	//   ....[13]....
        /*01b8*/ 	.word	0xffffffff


	//   ....[14]....
        /*01bc*/ 	.word	0x0500000f


	//   ....[15]....
        /*01c0*/ 	.word	0x0500000f


	//   ....[16]....
        /*01c4*/ 	.word	0x0500000f


	//----- nvinfo : EIATTR_COOP_GROUP_INSTR_OFFSETS
	.align		4
.L_16381:
        /*01c8*/ 	.byte	0x04, 0x28
        /*01ca*/ 	.short	(.L_16383 - .L_16382)


	//   ....[0]....
.L_16382:
        /*01cc*/ 	.word	0x00000b70


	//   ....[1]....
        /*01d0*/ 	.word	0x00000b90


	//   ....[2]....
        /*01d4*/ 	.word	0x00000bb0


	//   ....[3]....
        /*01d8*/ 	.word	0x00000cc0


	//   ....[4]....
        /*01dc*/ 	.word	0x00000ce0


	//   ....[5]....
        /*01e0*/ 	.word	0x00000d00


	//   ....[6]....
        /*01e4*/ 	.word	0x00001b50


	//   ....[7]....
        /*01e8*/ 	.word	0x00001b80


	//   ....[8]....
        /*01ec*/ 	.word	0x00001ba0


	//   ....[9]....
        /*01f0*/ 	.word	0x00001bc0


	//   ....[10]....
        /*01f4*/ 	.word	0x00001be0


	//   ....[11]....
        /*01f8*/ 	.word	0x00001c30


	//   ....[12]....
        /*01fc*/ 	.word	0x00001c50


	//   ....[13]....
        /*0200*/ 	.word	0x00001c70


	//   ....[14]....
        /*0204*/ 	.word	0x00003150


	//   ....[15]....
        /*0208*/ 	.word	0x000031b0


	//   ....[16]....
        /*020c*/ 	.word	0x00003210


	//----- nvinfo : EIATTR_VRC_CTA_INIT_COUNT
	.align		4
.L_16383:
        /*0210*/ 	.byte	0x02, 0x4a
	.zero		1
	.zero		1


	//----- nvinfo : EIATTR_SYSCALL_OFFSETS
	.align		4
        /*0214*/ 	.byte	0x04, 0x46
        /*0216*/ 	.short	(.L_16385 - .L_16384)


	//   ....[0]....
.L_16384:
        /*0218*/ 	.word	0x00002b30


	//   ....[1]....
        /*021c*/ 	.word	0x000030f0


	//----- nvinfo : EIATTR_EXIT_INSTR_OFFSETS
	.align		4
.L_16385:
        /*0220*/ 	.byte	0x04, 0x1c
        /*0222*/ 	.short	(.L_16387 - .L_16386)


	//   ....[0]....
.L_16386:
        /*0224*/ 	.word	0x00000090


	//   ....[1]....
        /*0228*/ 	.word	0x00002ed0


	//   ....[2]....
        /*022c*/ 	.word	0x00002fc0


	//   ....[3]....
        /*0230*/ 	.word	0x00002ff0


	//   ....[4]....
        /*0234*/ 	.word	0x00003100


	//----- nvinfo : EIATTR_CRS_STACK_SIZE
	.align		4
.L_16387:
        /*0238*/ 	.byte	0x04, 0x1e
        /*023a*/ 	.short	(.L_16389 - .L_16388)
.L_16388:
        /*023c*/ 	.word	0x00000000


	//----- nvinfo : EIATTR_CBANK_PARAM_SIZE
	.align		4
.L_16389:
        /*0240*/ 	.byte	0x03, 0x19
        /*0242*/ 	.short	0x008c


	//----- nvinfo : EIATTR_PARAM_CBANK
	.align		4
        /*0244*/ 	.byte	0x04, 0x0a
        /*0246*/ 	.short	(.L_16391 - .L_16390)
	.align		4
.L_16390:
        /*0248*/ 	.word	index@(.nv.constant0._ZN4vllm25paged_attention_v2_kernelI13__nv_bfloat16hLi80ELi8ELi128ELNS_18Fp8KVCacheDataTypeE1ELb1ELi512EEEvPfS3_PT_PKS4_PKT0_SA_ifPKiSC_iPKfiiiSE_SE_iiiii)
        /*024c*/ 	.short	0x0380
        /*024e*/ 	.short	0x008c


	//----- nvinfo : EIATTR_SW_WAR
	.align		4
.L_16391:
        /*0250*/ 	.byte	0x04, 0x36
        /*0252*/ 	.short	(.L_16393 - .L_16392)
.L_16392:
        /*0254*/ 	.word	0x00000008
.L_16393:


//--------------------- .nv.info._ZN4vllm25paged_attention_v2_kernelI13__nv_bfloat16hLi64ELi8ELi128ELNS_18Fp8KVCacheDataTypeE1ELb1ELi512EEEvPfS3_PT_PKS4_PKT0_SA_ifPKiSC_iPKfiiiSE_SE_iiiii --------------------------
	.section	.nv.info._ZN4vllm25paged_attention_v2_kernelI13__nv_bfloat16hLi64ELi8ELi128ELNS_18Fp8KVCacheDataTypeE1ELb1ELi512EEEvPfS3_PT_PKS4_PKT0_SA_ifPKiSC_iPKfiiiSE_SE_iiiii,"",@"SHT_CUDA_INFO"
	.sectionflags	@""
	.align	4


	//----- nvinfo : EIATTR_CUDA_API_VERSION
	.align		4
        /*0000*/ 	.byte	0x04, 0x37
        /*0002*/ 	.short	(.L_16395 - .L_16394)
.L_16394:
        /*0004*/ 	.word	0x00000082


	//----- nvinfo : EIATTR_KPARAM_INFO
	.align		4
.L_16395:
        /*0008*/ 	.byte	0x04, 0x17
        /*000a*/ 	.short	(.L_16397 - .L_16396)
.L_16396:
        /*000c*/ 	.word	0x00000000
        /*0010*/ 	.short	0x0015
        /*0012*/ 	.short	0x0088
        /*0014*/ 	.byte	0x00, 0xf0, 0x11, 0x00


	//----- nvinfo : EIATTR_KPARAM_INFO
	.align		4
.L_16397:
        /*0018*/ 	.byte	0x04, 0x17
        /*001a*/ 	.short	(.L_16399 - .L_16398)
.L_16398:
        /*001c*/ 	.word	0x00000000
        /*0020*/ 	.short	0x0014
        /*0022*/ 	.short	0x0084
        /*0024*/ 	.byte	0x00, 0xf0, 0x11, 0x00


	//----- nvinfo : EIATTR_KPARAM_INFO
	.align		4
.L_16399:
        /*0028*/ 	.byte	0x04, 0x17
        /*002a*/ 	.short	(.L_16401 - .L_16400)
.L_16400:
        /*002c*/ 	.word	0x00000000
        /*0030*/ 	.short	0x0013
        /*0032*/ 	.short	0x0080
        /*0034*/ 	.byte	0x00, 0xf0, 0x11, 0x00


	//----- nvinfo : EIATTR_KPARAM_INFO
	.align		4
.L_16401:
        /*0038*/ 	.byte	0x04, 0x17
        /*003a*/ 	.short	(.L_16403 - .L_16402)
.L_16402:
        /*003c*/ 	.word	0x00000000
        /*0040*/ 	.short	0x0012
        /*0042*/ 	.short	0x007c
        /*0044*/ 	.byte	0x00, 0xf0, 0x11, 0x00


	//----- nvinfo : EIATTR_KPARAM_INFO
	.align		4
.L_16403:
        /*0048*/ 	.byte	0x04, 0x17
        /*004a*/ 	.short	(.L_16405 - .L_16404)
.L_16404:
        /*004c*/ 	.word	0x00000000
        /*0050*/ 	.short	0x0011
        /*0052*/ 	.short	0x0078
        /*0054*/ 	.byte	0x00, 0xf0, 0x11, 0x00


	//----- nvinfo : EIATTR_KPARAM_INFO
	.align		4
.L_16405:
        /*0058*/ 	.byte	0x04, 0x17
        /*005a*/ 	.short	(.L_16407 - .L_16406)
.L_16406:
        /*005c*/ 	.word	0x00000000
        /*0060*/ 	.short	0x0010
        /*0062*/ 	.short	0x0070
        /*0064*/ 	.byte	0x00, 0xf5, 0x21, 0x00


	//----- nvinfo : EIATTR_KPARAM_INFO
	.align		4
.L_16407:
        /*0068*/ 	.byte	0x04, 0x17
        /*006a*/ 	.short	(.L_16409 - .L_16408)
.L_16408:
        /*006c*/ 	.word	0x00000000
        /*0070*/ 	.short	0x000f
        /*0072*/ 	.short	0x0068
        /*0074*/ 	.byte	0x00, 0xf5, 0x21, 0x00


	//----- nvinfo : EIATTR_KPARAM_INFO
	.align		4
.L_16409:
        /*0078*/ 	.byte	0x04, 0x17
        /*007a*/ 	.short	(.L_16411 - .L_16410)
.L_16410:
        /*007c*/ 	.word	0x00000000
        /*0080*/ 	.short	0x000e
        /*0082*/ 	.short	0x0060
        /*0084*/ 	.byte	0x00, 0xf0, 0x11, 0x00


	//----- nvinfo : EIATTR_KPARAM_INFO
	.align		4
.L_16411:
        /*0088*/ 	.byte	0x04, 0x17
        /*008a*/ 	.short	(.L_16413 - .L_16412)
.L_16412:
        /*008c*/ 	.word	0x00000000
        /*0090*/ 	.short	0x000d
        /*0092*/ 	.short	0x005c
        /*0094*/ 	.byte	0x00, 0xf0, 0x11, 0x00


	//----- nvinfo : EIATTR_KPARAM_INFO
	.align		4
.L_16413:
        /*0098*/ 	.byte	0x04, 0x17
        /*009a*/ 	.short	(.L_16415 - .L_16414)
.L_16414:
        /*009c*/ 	.word	0x00000000
        /*00a0*/ 	.short	0x000c
        /*00a2*/ 	.short	0x0058
        /*00a4*/ 	.byte	0x00, 0xf0, 0x11, 0x00


	//----- nvinfo : EIATTR_KPARAM_INFO
	.align		4
.L_16415:
        /*00a8*/ 	.byte	0x04, 0x17
        /*00aa*/ 	.short	(.L_16417 - .L_16416)
.L_16416:
        /*00ac*/ 	.word	0x00000000
        /*00b0*/ 	.short	0x000b
        /*00b2*/ 	.short	0x0050
        /*00b4*/ 	.byte	0x00, 0xf5, 0x21, 0x00


	//----- nvinfo : EIATTR_KPARAM_INFO
	.align		4
.L_16417:
        /*00b8*/ 	.byte	0x04, 0x17
        /*00ba*/ 	.short	(.L_16419 - .L_16418)
.L_16418:
        /*00bc*/ 	.word	0x00000000
        /*00c0*/ 	.short	0x000a
        /*00c2*/ 	.short	0x0048
        /*00c4*/ 	.byte	0x00, 0xf0, 0x11, 0x00


	//----- nvinfo : EIATTR_KPARAM_INFO
	.align		4
.L_16419:
        /*00c8*/ 	.byte	0x04, 0x17
        /*00ca*/ 	.short	(.L_16421 - .L_16420)
.L_16420:
        /*00cc*/ 	.word	0x00000000
        /*00d0*/ 	.short	0x0009
        /*00d2*/ 	.short	0x0040
        /*00d4*/ 	.byte	0x00, 0xf5, 0x21, 0x00


	//----- nvinfo : EIATTR_KPARAM_INFO
	.align		4
.L_16421:
        /*00d8*/ 	.byte	0x04, 0x17
        /*00da*/ 	.short	(.L_16423 - .L_16422)
.L_16422:
        /*00dc*/ 	.word	0x00000000
        /*00e0*/ 	.short	0x0008
        /*00e2*/ 	.short	0x0038
        /*00e4*/ 	.byte	0x00, 0xf5, 0x21, 0x00


	//----- nvinfo : EIATTR_KPARAM_INFO
	.align		4
.L_16423:
        /*00e8*/ 	.byte	0x04, 0x17
        /*00ea*/ 	.short	(.L_16425 - .L_16424)
.L_16424:
        /*00ec*/ 	.word	0x00000000
        /*00f0*/ 	.short	0x0007
        /*00f2*/ 	.short	0x0034
        /*00f4*/ 	.byte	0x00, 0xf0, 0x11, 0x00


	//----- nvinfo : EIATTR_KPARAM_INFO
	.align		4
.L_16425:
        /*00f8*/ 	.byte	0x04, 0x17
        /*00fa*/ 	.short	(.L_16427 - .L_16426)
.L_16426:
        /*00fc*/ 	.word	0x00000000
        /*0100*/ 	.short	0x0006
        /*0102*/ 	.short	0x0030
        /*0104*/ 	.byte	0x00, 0xf0, 0x11, 0x00


	//----- nvinfo : EIATTR_KPARAM_INFO
	.align		4
.L_16427:
        /*0108*/ 	.byte	0x04, 0x17
        /*010a*/ 	.short	(.L_16429 - .L_16428)
.L_16428:
        /*010c*/ 	.word	0x00000000
        /*0110*/ 	.short	0x0005
        /*0112*/ 	.short	0x0028
        /*0114*/ 	.byte	0x00, 0xf5, 0x21, 0x00


	//----- nvinfo : EIATTR_KPARAM_INFO
	.align		4
.L_16429:
        /*0118*/ 	.byte	0x04, 0x17
        /*011a*/ 	.short	(.L_16431 - .L_16430)
.L_16430:
        /*011c*/ 	.word	0x00000000
        /*0120*/ 	.short	0x0004
        /*0122*/ 	.short	0x0020
        /*0124*/ 	.byte	0x00, 0xf5, 0x21, 0x00


	//----- nvinfo : EIATTR_KPARAM_INFO
	.align		4
.L_16431:
        /*0128*/ 	.byte	0x04, 0x17
        /*012a*/ 	.short	(.L_16433 - .L_16432)
.L_16432:
        /*012c*/ 	.word	0x00000000
        /*0130*/ 	.short	0x0003
        /*0132*/ 	.short	0x0018
        /*0134*/ 	.byte	0x00, 0xf5, 0x21, 0x00


	//----- nvinfo : EIATTR_KPARAM_INFO
	.align		4
.L_16433:
        /*0138*/ 	.byte	0x04, 0x17
        /*013a*/ 	.short	(.L_16435 - .L_16434)
.L_16434:
        /*013c*/ 	.word	0x00000000
        /*0140*/ 	.short	0x0002
        /*0142*/ 	.short	0x0010
        /*0144*/ 	.byte	0x00, 0xf5, 0x21, 0x00


	//----- nvinfo : EIATTR_KPARAM_INFO
	.align		4
.L_16435:
        /*0148*/ 	.byte	0x04, 0x17
        /*014a*/ 	.short	(.L_16437 - .L_16436)
.L_16436:
        /*014c*/ 	.word	0x00000000
        /*0150*/ 	.short	0x0001
        /*0152*/ 	.short	0x0008
        /*0154*/ 	.byte	0x00, 0xf5, 0x21, 0x00


	//----- nvinfo : EIATTR_KPARAM_INFO
	.align		4
.L_16437:
        /*0158*/ 	.byte	0x04, 0x17
        /*015a*/ 	.short	(.L_16439 - .L_16438)
.L_16438:
        /*015c*/ 	.word	0x00000000
        /*0160*/ 	.short	0x0000
        /*0162*/ 	.short	0x0000
        /*0164*/ 	.byte	0x00, 0xf5, 0x21, 0x00


	//----- nvinfo : EIATTR_SPARSE_MMA_MASK
	.align		4
.L_16439:
        /*0168*/ 	.byte	0x03, 0x50
        /*016a*/ 	.short	0x0000


	//----- nvinfo : EIATTR_MAXREG_COUNT
	.align		4
        /*016c*/ 	.byte	0x03, 0x1b
        /*016e*/ 	.short	0x00ff


	//----- nvinfo : EIATTR_NUM_BARRIERS
	.align		4
        /*0170*/ 	.byte	0x02, 0x4c
        /*0172*/ 	.byte	0x01
	.zero		1


	//----- nvinfo : EIATTR_EXTERNS
	.align		4
        /*0174*/ 	.byte	0x04, 0x0f
        /*0176*/ 	.short	(.L_16441 - .L_16440)


	//   ....[0]....
	.align		4
.L_16440:
        /*0178*/ 	.word	index@(__assertfail)


	//----- nvinfo : EIATTR_MERCURY_ISA_VERSION
	.align		4
.L_16441:
        /*017c*/ 	.byte	0x03, 0x5f
        /*017e*/ 	.short	0x0101


	//----- nvinfo : EIATTR_COOP_GROUP_MASK_REGIDS
	.align		4
        /*0180*/ 	.byte	0x04, 0x29
        /*0182*/ 	.short	(.L_16443 - .L_16442)


	//   ....[0]....
.L_16442:
        /*0184*/ 	.word	0xffffffff


	//   ....[1]....
        /*0188*/ 	.word	0xffffffff


	//   ....[2]....
        /*018c*/ 	.word	0xffffffff


	//   ....[3]....
        /*0190*/ 	.word	0xffffffff


	//   ....[4]....
        /*0194*/ 	.word	0xffffffff


	//   ....[5]....
        /*0198*/ 	.word	0xffffffff


	//   ....[6]....
        /*019c*/ 	.word	0xffffffff


	//   ....[7]....
        /*01a0*/ 	.word	0xffffffff


	//   ....[8]....
        /*01a4*/ 	.word	0xffffffff


	//   ....[9]....
        /*01a8*/ 	.word	0xffffffff


	//   ....[10]....
        /*01ac*/ 	.word	0xffffffff


	//   ....[11]....
        /*01b0*/ 	.word	0xffffffff


	//   ....[12]....
        /*01b4*/ 	.word	0xffffffff


	//   ....[13]....
        /*01b8*/ 	.word	0xffffffff


	//   ....[14]....
        /*01bc*/ 	.word	0x0500000f


	//   ....[15]....
        /*01c0*/ 	.word	0x0500000f


	//   ....[16]....
        /*01c4*/ 	.word	0x0500000f


	//----- nvinfo : EIATTR_COOP_GROUP_INSTR_OFFSETS
	.align		4
.L_16443:
        /*01c8*/ 	.byte	0x04, 0x28
        /*01ca*/ 	.short	(.L_16445 - .L_16444)


	//   ....[0]....
.L_16444:
        /*01cc*/ 	.word	0x00000b70


	//   ....[1]....
        /*01d0*/ 	.word	0x00000b90


	//   ....[2]....
        /*01d4*/ 	.word	0x00000bb0


	//   ....[3]....
        /*01d8*/ 	.word	0x00000cc0


	//   ....[4]....
        /*01dc*/ 	.word	0x00000ce0


	//   ....[5]....
        /*01e0*/ 	.word	0x00000d00


	//   ....[6]....
        /*01e4*/ 	.word	0x00001b50


	//   ....[7]....
        /*01e8*/ 	.word	0x00001b80


	//   ....[8]....
        /*01ec*/ 	.word	0x00001ba0


	//   ....[9]....
        /*01f0*/ 	.word	0x00001bc0


	//   ....[10]....
        /*01f4*/ 	.word	0x00001be0


	//   ....[11]....
        /*01f8*/ 	.word	0x00001c30


	//   ....[12]....
        /*01fc*/ 	.word	0x00001c50


	//   ....[13]....
        /*0200*/ 	.word	0x00001c70


	//   ....[14]....
        /*0204*/ 	.word	0x00003120


	//   ....[15]....
        /*0208*/ 	.word	0x00003180


	//   ....[16]....
        /*020c*/ 	.word	0x000031e0


	//----- nvinfo : EIATTR_VRC_CTA_INIT_COUNT
	.align		4
.L_16445:
        /*0210*/ 	.byte	0x02, 0x4a
	.zero		1
	.zero		1


	//----- nvinfo : EIATTR_SYSCALL_OFFSETS
	.align		4
        /*0214*/ 	.byte	0x04, 0x46
        /*0216*/ 	.short	(.L_16447 - .L_16446)


	//   ....[0]....
.L_16446:
        /*0218*/ 	.word	0x00002b40


	//   ....[1]....
        /*021c*/ 	.word	0x000030c0


	//----- nvinfo : EIATTR_EXIT_INSTR_OFFSETS
	.align		4
.L_16447:
        /*0220*/ 	.byte	0x04, 0x1c
        /*0222*/ 	.short	(.L_16449 - .L_16448)


	//   ....[0]....
.L_16448:
        /*0224*/ 	.word	0x00000090


	//   ....[1]....
        /*0228*/ 	.word	0x00002ee0


	//   ....[2]....
        /*022c*/ 	.word	0x00002fc0


	//   ....[3]....
        /*0230*/ 	.word	0x000030d0


	//----- nvinfo : EIATTR_CRS_STACK_SIZE
	.align		4
.L_16449:
        /*0234*/ 	.byte	0x04, 0x1e
        /*0236*/ 	.short	(.L_16451 - .L_16450)
.L_16450:
        /*0238*/ 	.word	0x00000000


	//----- nvinfo : EIATTR_CBANK_PARAM_SIZE
	.align		4
.L_16451:
        /*023c*/ 	.byte	0x03, 0x19
        /*023e*/ 	.short	0x008c


	//----- nvinfo : EIATTR_PARAM_CBANK
	.align		4
        /*0240*/ 	.byte	0x04, 0x0a
        /*0242*/ 	.short	(.L_16453 - .L_16452)
	.align		4
.L_16452:
        /*0244*/ 	.word	index@(.nv.constant0._ZN4vllm25paged_attention_v2_kernelI13__nv_bfloat16hLi64ELi8ELi128ELNS_18Fp8KVCacheDataTypeE1ELb1ELi512EEEvPfS3_PT_PKS4_PKT0_SA_ifPKiSC_iPKfiiiSE_SE_iiiii)
        /*0248*/ 	.short	0x0380
        /*024a*/ 	.short	0x008c


	//----- nvinfo : EIATTR_SW_WAR
	.align		4
.L_16453:
        /*024c*/ 	.byte	0x04, 0x36
        /*024e*/ 	.short	(.L_16455 - .L_16454)
.L_16454:
        /*0250*/ 	.word	0x00000008
.L_16455:


//--------------------- .nv.info._ZN4vllm25paged_attention_v2_kernelI13__nv_bfloat16hLi32ELi8ELi128ELNS_18Fp8KVCacheDataTypeE1ELb1ELi512EEEvPfS3_PT_PKS4_PKT0_SA_ifPKiSC_iPKfiiiSE_SE_iiiii --------------------------
	.section	.nv.info._ZN4vllm25paged_attention_v2_kernelI13__nv_bfloat16hLi32ELi8ELi128ELNS_18Fp8KVCacheDataTypeE1ELb1ELi512EEEvPfS3_PT_PKS4_PKT0_SA_ifPKiSC_iPKfiiiSE_SE_iiiii,"",@"SHT_CUDA_INFO"
	.sectionflags	@""
	.align	4


	//----- nvinfo : EIATTR_CUDA_API_VERSION
	.align		4
        /*0000*/ 	.byte	0x04, 0x37
        /*0002*/ 	.short	(.L_16457 - .L_16456)
.L_16456:
        /*0004*/ 	.word	0x00000082


	//----- nvinfo : EIATTR_KPARAM_INFO
	.align		4
.L_16457:
        /*0008*/ 	.byte	0x04, 0x17
        /*000a*/ 	.short	(.L_16459 - .L_16458)
.L_16458:
        /*000c*/ 	.word	0x00000000
        /*0010*/ 	.short	0x0015
        /*0012*/ 	.short	0x0088
        /*0014*/ 	.byte	0x00, 0xf0, 0x11, 0x00


	//----- nvinfo : EIATTR_KPARAM_INFO
	.align		4
.L_16459:
        /*0018*/ 	.byte	0x04, 0x17
        /*001a*/ 	.short	(.L_16461 - .L_16460)
.L_16460:
        /*001c*/ 	.word	0x00000000
        /*0020*/ 	.short	0x0014
        /*0022*/ 	.short	0x0084
        /*0024*/ 	.byte	0x00, 0xf0, 0x11, 0x00


	//----- nvinfo : EIATTR_KPARAM_INFO
	.align		4
.L_16461:
        /*0028*/ 	.byte	0x04, 0x17
        /*002a*/ 	.short	(.L_16463 - .L_16462)
.L_16462:
        /*002c*/ 	.word	0x00000000
        /*0030*/ 	.short	0x0013
        /*0032*/ 	.short	0x0080
        /*0034*/ 	.byte	0x00, 0xf0, 0x11, 0x00


	//----- nvinfo : EIATTR_KPARAM_INFO
	.align		4
.L_16463:
        /*0038*/ 	.byte	0x04, 0x17
        /*003a*/ 	.short	(.L_16465 - .L_16464)
.L_16464:
        /*003c*/ 	.word	0x00000000
        /*0040*/ 	.short	0x0012
        /*0042*/ 	.short	0x007c
        /*0044*/ 	.byte	0x00, 0xf0, 0x11, 0x00


	//----- nvinfo : EIATTR_KPARAM_INFO
	.align		4
.L_16465:
        /*0048*/ 	.byte	0x04, 0x17
        /*004a*/ 	.short	(.L_16467 - .L_16466)
.L_16466:
        /*004c*/ 	.word	0x00000000
        /*0050*/ 	.short	0x0011
        /*0052*/ 	.short	0x0078
        /*0054*/ 	.byte	0x00, 0xf0, 0x11, 0x00


	//----- nvinfo : EIATTR_KPARAM_INFO
	.align		4
.L_16467:
        /*0058*/ 	.byte	0x04, 0x17
        /*005a*/ 	.short	(.L_16469 - .L_16468)
.L_16468:
        /*005c*/ 	.word	0x00000000
        /*0060*/ 	.short	0x0010
        /*0062*/ 	.short	0x0070
        /*0064*/ 	.byte	0x00, 0xf5, 0x21, 0x00


	//----- nvinfo : EIATTR_KPARAM_INFO
	.align		4
.L_16469:
        /*0068*/ 	.byte	0x04, 0x17
        /*006a*/ 	.short	(.L_16471 - .L_16470)
.L_16470:
        /*006c*/ 	.word	0x00000000
        /*0070*/ 	.short	0x000f
        /*0072*/ 	.short	0x0068
        /*0074*/ 	.byte	0x00, 0xf5, 0x21, 0x00


	//----- nvinfo : EIATTR_KPARAM_INFO
	.align		4
.L_16471:
        /*0078*/ 	.byte	0x04, 0x17
        /*007a*/ 	.short	(.L_16473 - .L_16472)
.L_16472:
        /*007c*/ 	.word	0x00000000
        /*0080*/ 	.short	0x000e
        /*0082*/ 	.short	0x0060
        /*0084*/ 	.byte	0x00, 0xf0, 0x11, 0x00


	//----- nvinfo : EIATTR_KPARAM_INFO
	.align		4
.L_16473:
        /*0088*/ 	.byte	0x04, 0x17
        /*008a*/ 	.short	(.L_16475 - .L_16474)
.L_16474:
        /*008c*/ 	.word	0x00000000
        /*0090*/ 	.short	0x000d
        /*0092*/ 	.short	0x005c
        /*0094*/ 	.byte	0x00, 0xf0, 0x11, 0x00


	//----- nvinfo : EIATTR_KPARAM_INFO
	.align		4
.L_16475:
        /*0098*/ 	.byte	0x04, 0x17
        /*009a*/ 	.short	(.L_16477 - .L_16476)
.L_16476:
        /*009c*/ 	.word	0x00000000
        /*00a0*/ 	.short	0x000c
        /*00a2*/ 	.short	0x0058
        /*00a4*/ 	.byte	0x00, 0xf0, 0x11, 0x00


	//----- nvinfo : EIATTR_KPARAM_INFO
	.align		4
.L_16477:
        /*00a8*/ 	.byte	0x04, 0x17
        /*00aa*/ 	.short	(.L_16479 - .L_16478)
.L_16478:
        /*00ac*/ 	.word	0x00000000
        /*00b0*/ 	.short	0x000b
        /*00b2*/ 	.short	0x0050
        /*00b4*/ 	.byte	0x00, 0xf5, 0x21, 0x00


	//----- nvinfo : EIATTR_KPARAM_INFO
	.align		4
.L_16479:
        /*00b8*/ 	.byte	0x04, 0x17
        /*00ba*/ 	.short	(.L_16481 - .L_16480)
.L_16480:
        /*00bc*/ 	.word	0x00000000
        /*00c0*/ 	.short	0x000a
        /*00c2*/ 	.short	0x0048
        /*00c4*/ 	.byte	0x00, 0xf0, 0x11, 0x00


	//----- nvinfo : EIATTR_KPARAM_INFO
	.align		4
.L_16481:
        /*00c8*/ 	.byte	0x04, 0x17
        /*00ca*/ 	.short	(.L_16483 - .L_16482)
.L_16482:
        /*00cc*/ 	.word	0x00000000
        /*00d0*/ 	.short	0x0009
        /*00d2*/ 	.short	0x0040
        /*00d4*/ 	.byte	0x00, 0xf5, 0x21, 0x00


	//----- nvinfo : EIATTR_KPARAM_INFO
	.align		4
.L_16483:
        /*00d8*/ 	.byte	0x04, 0x17
        /*00da*/ 	.short	(.L_16485 - .L_16484)
.L_16484:
        /*00dc*/ 	.word	0x00000000
        /*00e0*/ 	.short	0x0008
        /*00e2*/ 	.short	0x0038
        /*00e4*/ 	.byte	0x00, 0xf5, 0x21, 0x00


	//----- nvinfo : EIATTR_KPARAM_INFO
	.align		4
.L_16485:
        /*00e8*/ 	.byte	0x04, 0x17
        /*00ea*/ 	.short	(.L_16487 - .L_16486)
.L_16486:
        /*00ec*/ 	.word	0x00000000
        /*00f0*/ 	.short	0x0007
        /*00f2*/ 	.short	0x0034
        /*00f4*/ 	.byte	0x00, 0xf0, 0x11, 0x00


	//----- nvinfo : EIATTR_KPARAM_INFO
	.align		4
.L_16487:
        /*00f8*/ 	.byte	0x04, 0x17
        /*00fa*/ 	.short	(.L_16489 - .L_16488)
.L_16488:
        /*00fc*/ 	.word	0x00000000
        /*0100*/ 	.short	0x0006
        /*0102*/ 	.short	0x0030
        /*0104*/ 	.byte	0x00, 0xf0, 0x11, 0x00


	//----- nvinfo : EIATTR_KPARAM_INFO
	.align		4
.L_16489:
        /*0108*/ 	.byte	0x04, 0x17
        /*010a*/ 	.short	(.L_16491 - .L_16490)
.L_16490:
        /*010c*/ 	.word	0x00000000
        /*0110*/ 	.short	0x0005
        /*0112*/ 	.short	0x0028
        /*0114*/ 	.byte	0x00, 0xf5, 0x21, 0x00


	//----- nvinfo : EIATTR_KPARAM_INFO
	.align		4
.L_16491:
        /*0118*/ 	.byte	0x04, 0x17
        /*011a*/ 	.short	(.L_16493 - .L_16492)
.L_16492:
        /*011c*/ 	.word	0x00000000
        /*0120*/ 	.short	0x0004
        /*0122*/ 	.short	0x0020
        /*0124*/ 	.byte	0x00, 0xf5, 0x21, 0x00


	//----- nvinfo : EIATTR_KPARAM_INFO
	.align		4
.L_16493:
        /*0128*/ 	.byte	0x04, 0x17
        /*012a*/ 	.short	(.L_16495 - .L_16494)
.L_16494:
        /*012c*/ 	.word	0x00000000
        /*0130*/ 	.short	0x0003
        /*0132*/ 	.short	0x0018
        /*0134*/ 	.byte	0x00, 0xf5, 0x21, 0x00


	//----- nvinfo : EIATTR_KPARAM_INFO
	.align		4
.L_16495:
        /*0138*/ 	.byte	0x04, 0x17
        /*013a*/ 	.short	(.L_16497 - .L_16496)
.L_16496:
        /*013c*/ 	.word	0x00000000
        /*0140*/ 	.short	0x0002
        /*0142*/ 	.short	0x0010
        /*0144*/ 	.byte	0x00, 0xf5, 0x21, 0x00


	//----- nvinfo : EIATTR_KPARAM_INFO
	.align		4
.L_16497:
        /*0148*/ 	.byte	0x04, 0x17
        /*014a*/ 	.short	(.L_16499 - .L_16498)
.L_16498:
        /*014c*/ 	.word	0x00000000
        /*0150*/ 	.short	0x0001
        /*0152*/ 	.short	0x0008
        /*0154*/ 	.byte	0x00, 0xf5, 0x21, 0x00


	//----- nvinfo : EIATTR_KPARAM_INFO
	.align		4
.L_16499:
        /*0158*/ 	.byte	0x04, 0x17
        /*015a*/ 	.short	(.L_16501 - .L_16500)
.L_16500:
        /*015c*/ 	.word	0x00000000
        /*0160*/ 	.short	0x0000
        /*0162*/ 	.short	0x0000
        /*0164*/ 	.byte	0x00, 0xf5, 0x21, 0x00


	//----- nvinfo : EIATTR_SPARSE_MMA_MASK
	.align		4
.L_16501:
        /*0168*/ 	.byte	0x03, 0x50
        /*016a*/ 	.short	0x0000


	//----- nvinfo : EIATTR_MAXREG_COUNT
	.align		4
        /*016c*/ 	.byte	0x03, 0x1b
        /*016e*/ 	.short	0x00ff


	//----- nvinfo : EIATTR_NUM_BARRIERS
	.align		4
        /*0170*/ 	.byte	0x02, 0x4c
        /*0172*/ 	.byte	0x01
	.zero		1


	//----- nvinfo : EIATTR_EXTERNS
	.align		4
        /*0174*/ 	.byte	0x04, 0x0f
        /*0176*/ 	.short	(.L_16503 - .L_16502)


	//   ....[0]....
	.align		4
.L_16502:
        /*0178*/ 	.word	index@(__assertfail)


	//----- nvinfo : EIATTR_MERCURY_ISA_VERSION
	.align		4
.L_16503:
        /*017c*/ 	.byte	0x03, 0x5f
        /*017e*/ 	.short	0x0101


	//----- nvinfo : EIATTR_COOP_GROUP_MASK_REGIDS
	.align		4
        /*0180*/ 	.byte	0x04, 0x29
        /*0182*/ 	.short	(.L_16505 - .L_16504)


	//   ....[0]....
.L_16504:
        /*0184*/ 	.word	0xffffffff


	//   ....[1]....
        /*0188*/ 	.word	0xffffffff


	//   ....[2]....
        /*018c*/ 	.word	0xffffffff


	//   ....[3]....
        /*0190*/ 	.word	0xffffffff


	//   ....[4]....
        /*0194*/ 	.word	0xffffffff


	//   ....[5]....
        /*0198*/ 	.word	0xffffffff


	//   ....[6]....
        /*019c*/ 	.word	0xffffffff


	//   ....[7]....
        /*01a0*/ 	.word	0xffffffff


	//   ....[8]....
        /*01a4*/ 	.word	0xffffffff


	//   ....[9]....
        /*01a8*/ 	.word	0xffffffff


	//   ....[10]....
        /*01ac*/ 	.word	0xffffffff


	//   ....[11]....
        /*01b0*/ 	.word	0xffffffff


	//   ....[12]....
        /*01b4*/ 	.word	0xffffffff


	//   ....[13]....
        /*01b8*/ 	.word	0xffffffff


	//   ....[14]....
        /*01bc*/ 	.word	0x0500000f


	//   ....[15]....
        /*01c0*/ 	.word	0x0500000f


	//   ....[16]....
        /*01c4*/ 	.word	0x0500000f


	//----- nvinfo : EIATTR_COOP_GROUP_INSTR_OFFSETS
	.align		4
.L_16505:
        /*01c8*/ 	.byte	0x04, 0x28
        /*01ca*/ 	.short	(.L_16507 - .L_16506)


	//   ....[0]....
.L_16506:
        /*01cc*/ 	.word	0x00000b80


	//   ....[1]....
        /*01d0*/ 	.word	0x00000ba0


	//   ....[2]....
        /*01d4*/ 	.word	0x00000bc0


	//   ....[3]....
        /*01d8*/ 	.word	0x00000cd0


	//   ....[4]....
        /*01dc*/ 	.word	0x00000cf0


	//   ....[5]....
        /*01e0*/ 	.word	0x00000d10


	//   ....[6]....
        /*01e4*/ 	.word	0x00001b50


	//   ....[7]....
        /*01e8*/ 	.word	0x00001b80


	//   ....[8]....
        /*01ec*/ 	.word	0x00001ba0


	//   ....[9]....
        /*01f0*/ 	.word	0x00001bc0


	//   ....[10]....
        /*01f4*/ 	.word	0x00001be0


	//   ....[11]....
        /*01f8*/ 	.word	0x00001c30


	//   ....[12]....
        /*01fc*/ 	.word	0x00001c50


	//   ....[13]....
        /*0200*/ 	.word	0x00001c70


	//   ....[14]....
        /*0204*/ 	.word	0x00002f00


	//   ....[15]....
        /*0208*/ 	.word	0x00002f60


	//   ....[16]....
        /*020c*/ 	.word	0x00002fc0


	//----- nvinfo : EIATTR_VRC_CTA_INIT_COUNT
	.align		4
.L_16507:
        /*0210*/ 	.byte	0x02, 0x4a
	.zero		1
	.zero		1


	//----- nvinfo : EIATTR_SYSCALL_OFFSETS
	.align		4
        /*0214*/ 	.byte	0x04, 0x46
        /*0216*/ 	.short	(.L_16509 - .L_16508)


	//   ....[0]....
.L_16508:
        /*0218*/ 	.word	0x00002b20


	//   ....[1]....
        /*021c*/ 	.word	0x00002ea0


	//----- nvinfo : EIATTR_EXIT_INSTR_OFFSETS
	.align		4
.L_16509:
        /*0220*/ 	.byte	0x04, 0x1c
        /*0222*/ 	.short	(.L_16511 - .L_16510)


	//   ....[0]....
.L_16510:
        /*0224*/ 	.word	0x00000090


	//   ....[1]....
        /*0228*/ 	.word	0x00002ce0


	//   ....[2]....
        /*022c*/ 	.word	0x00002da0


	//   ....[3]....
        /*0230*/ 	.word	0x00002eb0


	//----- nvinfo : EIATTR_CRS_STACK_SIZE
	.align		4
.L_16511:
        /*0234*/ 	.byte	0x04, 0x1e
        /*0236*/ 	.short	(.L_16513 - .L_16512)
.L_16512:
        /*0238*/ 	.word	0x00000000


	//----- nvinfo : EIATTR_CBANK_PARAM_SIZE
	.align		4
.L_16513:
        /*023c*/ 	.byte	0x03, 0x19
        /*023e*/ 	.short	0x008c


	//----- nvinfo : EIATTR_PARAM_CBANK
	.align		4
        /*0240*/ 	.byte	0x04, 0x0a
        /*0242*/ 	.short	(.L_16515 - .L_16514)
	.align		4
.L_16514:
        /*0244*/ 	.word	index@(.nv.constant0._ZN4vllm25paged_attention_v2_kernelI13__nv_bfloat16hLi32ELi8ELi128ELNS_18Fp8KVCacheDataTypeE1ELb1ELi512EEEvPfS3_PT_PKS4_PKT0_SA_ifPKiSC_iPKfiiiSE_SE_iiiii)
        /*0248*/ 	.short	0x0380
        /*024a*/ 	.short	0x008c


	//----- nvinfo : EIATTR_SW_WAR
	.align		4
.L_16515:
        /*024c*/ 	.byte	0x04, 0x36
        /*024e*/ 	.short	(.L_16517 - .L_16516)
.L_16516:
        /*0250*/ 	.word	0x00000008
.L_16517:


//--------------------- .nv.info._ZN4vllm25paged_attention_v2_kernelIthLi256ELi32ELi128ELNS_18Fp8KVCacheDataTypeE1ELb0ELi512EEEvPfS2_PT_PKS3_PKT0_S9_ifPKiSB_iPKfiiiSD_SD_iiiii --------------------------
	.section	.nv.info._ZN4vllm25paged_attention_v2_kernelIthLi256ELi32ELi128ELNS_18Fp8KVCacheDataTypeE1ELb0ELi512EEEvPfS2_PT_PKS3_PKT0_S9_ifPKiSB_iPKfiiiSD_SD_iiiii,"",@"SHT_CUDA_INFO"
	.sectionflags	@""
	.align	4


	//----- nvinfo : EIATTR_CUDA_API_VERSION
	.align		4
        /*0000*/ 	.byte	0x04, 0x37
        /*0002*/ 	.short	(.L_16519 - .L_16518)
.L_16518:
        /*0004*/ 	.word	0x00000082


	//----- nvinfo : EIATTR_KPARAM_INFO
	.align		4
.L_16519:
        /*0008*/ 	.byte	0x04, 0x17
        /*000a*/ 	.short	(.L_16521 - .L_16520)
.L_16520:
        /*000c*/ 	.word	0x00000000
        /*0010*/ 	.short	0x0015
        /*0012*/ 	.short	0x0088
        /*0014*/ 	.byte	0x00, 0xf0, 0x11, 0x00


	//----- nvinfo : EIATTR_KPARAM_INFO
	.align		4
.L_16521:
        /*0018*/ 	.byte	0x04, 0x17
        /*001a*/ 	.short	(.L_16523 - .L_16522)
.L_16522:
        /*001c*/ 	.word	0x00000000
        /*0020*/ 	.short	0x0014
        /*0022*/ 	.short	0x0084
        /*0024*/ 	.byte	0x00, 0xf0, 0x11, 0x00


	//----- nvinfo : EIATTR_KPARAM_INFO
	.align		4
.L_16523:
        /*0028*/ 	.byte	0x04, 0x17
        /*002a*/ 	.short	(.L_16525 - .L_16524)
.L_16524:
        /*002c*/ 	.word	0x00000000
        /*0030*/ 	.short	0x0013
        /*0032*/ 	.short	0x0080
        /*0034*/ 	.byte	0x00, 0xf0, 0x11, 0x00


	//----- nvinfo : EIATTR_KPARAM_INFO
	.align		4
.L_16525:
        /*0038*/ 	.byte	0x04, 0x17
        /*003a*/ 	.short	(.L_16527 - .L_16526)
.L_16526:
        /*003c*/ 	.word	0x00000000
        /*0040*/ 	.short	0x0012
        /*0042*/ 	.short	0x007c
        /*0044*/ 	.byte	0x00, 0xf0, 0x11, 0x00


	//----- nvinfo : EIATTR_KPARAM_INFO
	.align		4
.L_16527:
        /*0048*/ 	.byte	0x04, 0x17
        /*004a*/ 	.short	(.L_16529 - .L_16528)
.L_16528:
        /*004c*/ 	.word	0x00000000
        /*0050*/ 	.short	0x0011
        /*0052*/ 	.short	0x0078
        /*0054*/ 	.byte	0x00, 0xf0, 0x11, 0x00


	//----- nvinfo : EIATTR_KPARAM_INFO
	.align		4
.L_16529:
        /*0058*/ 	.byte	0x04, 0x17
        /*005a*/ 	.short	(.L_16531 - .L_16530)
.L_16530:
        /*005c*/ 	.word	0x00000000
        /*0060*/ 	.short	0x0010
        /*0062*/ 	.short	0x0070
        /*0064*/ 	.byte	0x00, 0xf5, 0x21, 0x00


	//----- nvinfo : EIATTR_KPARAM_INFO
	.align		4
.L_16531:
        /*0068*/ 	.byte	0x04, 0x17
        /*006a*/ 	.short	(.L_16533 - .L_16532)
.L_16532:
        /*006c*/ 	.word	0x00000000
        /*0070*/ 	.short	0x000f
        /*0072*/ 	.short	0x0068
        /*0074*/ 	.byte	0x00, 0xf5, 0x21, 0x00


	//----- nvinfo : EIATTR_KPARAM_INFO
	.align		4
.L_16533:
        /*0078*/ 	.byte	0x04, 0x17
        /*007a*/ 	.short	(.L_16535 - .L_16534)
.L_16534:
        /*007c*/ 	.word	0x00000000
        /*0080*/ 	.short	0x000e
        /*0082*/ 	.short	0x0060
        /*0084*/ 	.byte	0x00, 0xf0, 0x11, 0x00


	//----- nvinfo : EIATTR_KPARAM_INFO
	.align		4
.L_16535:
        /*0088*/ 	.byte	0x04, 0x17
        /*008a*/ 	.short	(.L_16537 - .L_16536)
.L_16536:
        /*008c*/ 	.word	0x00000000
        /*0090*/ 	.short	0x000d
        /*0092*/ 	.short	0x005c
        /*0094*/ 	.byte	0x00, 0xf0, 0x11, 0x00


	//----- nvinfo : EIATTR_KPARAM_INFO
	.align		4
.L_16537:
        /*0098*/ 	.byte	0x04, 0x17
        /*009a*/ 	.short	(.L_16539 - .L_16538)
.L_16538:
        /*009c*/ 	.word	0x00000000
        /*00a0*/ 	.short	0x000c
        /*00a2*/ 	.short	0x0058
        /*00a4*/ 	.byte	0x00, 0xf0, 0x11, 0x00


	//----- nvinfo : EIATTR_KPARAM_INFO
	.align		4
.L_16539:
        /*00a8*/ 	.byte	0x04, 0x17
        /*00aa*/ 	.short	(.L_16541 - .L_16540)
.L_16540:
        /*00ac*/ 	.word	0x00000000
        /*00b0*/ 	.short	0x000b
        /*00b2*/ 	.short	0x0050
        /*00b4*/ 	.byte	0x00, 0xf5, 0x21, 0x00


	//----- nvinfo : EIATTR_KPARAM_INFO
	.align		4
.L_16541:
        /*00b8*/ 	.byte	0x04, 0x17
        /*00ba*/ 	.short	(.L_16543 - .L_16542)
.L_16542:
        /*00bc*/ 	.word	0x00000000
        /*00c0*/ 	.short	0x000a
        /*00c2*/ 	.short	0x0048
        /*00c4*/ 	.byte	0x00, 0xf0, 0x11, 0x00


	//----- nvinfo : EIATTR_KPARAM_INFO
	.align		4
.L_16543:
        /*00c8*/ 	.byte	0x04, 0x17
        /*00ca*/ 	.short	(.L_16545 - .L_16544)
.L_16544:
        /*00cc*/ 	.word	0x00000000
        /*00d0*/ 	.short	0x0009
        /*00d2*/ 	.short	0x0040
        /*00d4*/ 	.byte	0x00, 0xf5, 0x21, 0x00


	//----- nvinfo : EIATTR_KPARAM_INFO
	.align		4
.L_16545:
        /*00d8*/ 	.byte	0x04, 0x17
        /*00da*/ 	.short	(.L_16547 - .L_16546)
.L_16546:
        /*00dc*/ 	.word	0x00000000
        /*00e0*/ 	.short	0x0008
        /*00e2*/ 	.short	0x0038
        /*00e4*/ 	.byte	0x00, 0xf5, 0x21, 0x00


	//----- nvinfo : EIATTR_KPARAM_INFO
	.align		4
.L_16547:
        /*00e8*/ 	.byte	0x04, 0x17
        /*00ea*/ 	.short	(.L_16549 - .L_16548)
.L_16548:
        /*00ec*/ 	.word	0x00000000
        /*00f0*/ 	.short	0x0007
        /*00f2*/ 	.short	0x0034
        /*00f4*/ 	.byte	0x00, 0xf0, 0x11, 0x00


	//----- nvinfo : EIATTR_KPARAM_INFO
	.align		4
.L_16549:
        /*00f8*/ 	.byte	0x04, 0x17
        /*00fa*/ 	.short	(.L_16551 - .L_16550)
.L_16550:
        /*00fc*/ 	.word	0x00000000
        /*0100*/ 	.short	0x0006
        /*0102*/ 	.short	0x0030
        /*0104*/ 	.byte	0x00, 0xf0, 0x11, 0x00


	//----- nvinfo : EIATTR_KPARAM_INFO
	.align		4
.L_16551:
        /*0108*/ 	.byte	0x04, 0x17
        /*010a*/ 	.short	(.L_16553 - .L_16552)
.L_16552:
        /*010c*/ 	.word	0x00000000
        /*0110*/ 	.short	0x0005
        /*0112*/ 	.short	0x0028
        /*0114*/ 	.byte	0x00, 0xf5, 0x21, 0x00


	//----- nvinfo : EIATTR_KPARAM_INFO
	.align		4
.L_16553:
        /*0118*/ 	.byte	0x04, 0x17
        /*011a*/ 	.short	(.L_16555 - .L_16554)
.L_16554:
        /*011c*/ 	.word	0x00000000
        /*0120*/ 	.short	0x0004
        /*0122*/ 	.short	0x0020
        /*0124*/ 	.byte	0x00, 0xf5, 0x21, 0x00


	//----- nvinfo : EIATTR_KPARAM_INFO
	.align		4
.L_16555:
        /*0128*/ 	.byte	0x04, 0x17
        /*012a*/ 	.short	(.L_16557 - .L_16556)
.L_16556:
        /*012c*/ 	.word	0x00000000
        /*0130*/ 	.short	0x0003
        /*0132*/ 	.short	0x0018
        /*0134*/ 	.byte	0x00, 0xf5, 0x21, 0x00


	//----- nvinfo : EIATTR_KPARAM_INFO
	.align		4
.L_16557:
        /*0138*/ 	.byte	0x04, 0x17
        /*013a*/ 	.short	(.L_16559 - .L_16558)
.L_16558:
        /*013c*/ 	.word	0x00000000
        /*0140*/ 	.short	0x0002
        /*0142*/ 	.short	0x0010
        /*0144*/ 	.byte	0x00, 0xf5, 0x21, 0x00


	//----- nvinfo : EIATTR_KPARAM_INFO
	.align		4
.L_16559:
        /*0148*/ 	.byte	0x04, 0x17
        /*014a*/ 	.short	(.L_16561 - .L_16560)
.L_16560:
        /*014c*/ 	.word	0x00000000
        /*0150*/ 	.short	0x0001
        /*0152*/ 	.short	0x0008
        /*0154*/ 	.byte	0x00, 0xf5, 0x21, 0x00


	//----- nvinfo : EIATTR_KPARAM_INFO
	.align		4
.L_16561:
        /*0158*/ 	.byte	0x04, 0x17
        /*015a*/ 	.short	(.L_16563 - .L_16562)
.L_16562:
        /*015c*/ 	.word	0x00000000
        /*0160*/ 	.short	0x0000
        /*0162*/ 	.short	0x0000
        /*0164*/ 	.byte	0x00, 0xf5, 0x21, 0x00


	//----- nvinfo : EIATTR_SPARSE_MMA_MASK
	.align		4
.L_16563:
        /*0168*/ 	.byte	0x03, 0x50
        /*016a*/ 	.short	0x0000


	//----- nvinfo : EIATTR_MAXREG_COUNT
	.align		4
        /*016c*/ 	.byte	0x03, 0x1b
        /*016e*/ 	.short	0x00ff


	//----- nvinfo : EIATTR_NUM_BARRIERS
	.align		4
        /*0170*/ 	.byte	0x02, 0x4c
        /*0172*/ 	.byte	0x01
	.zero		1


	//----- nvinfo : EIATTR_EXTERNS
	.align		4
        /*0174*/ 	.byte	0x04, 0x0f
        /*0176*/ 	.short	(.L_16565 - .L_16564)


	//   ....[0]....
	.align		4
.L_16564:
        /*0178*/ 	.word	index@(__assertfail)


	//----- nvinfo : EIATTR_MERCURY_ISA_VERSION
	.align		4
.L_16565:
        /*017c*/ 	.byte	0x03, 0x5f
        /*017e*/ 	.short	0x0101


	//----- nvinfo : EIATTR_COOP_GROUP_MASK_REGIDS
	.align		4
        /*0180*/ 	.byte	0x04, 0x29
        /*0182*/ 	.short	(.L_16567 - .L_16566)


	//   ....[0]....
.L_16566:
        /*0184*/ 	.word	0xffffffff


	//   ....[1]....
        /*0188*/ 	.word	0xffffffff


	//   ....[2]....
        /*018c*/ 	.word	0xffffffff


	//   ....[3]....
        /*0190*/ 	.word	0xffffffff


	//   ....[4]....
        /*0194*/ 	.word	0xffffffff


	//   ....[5]....
        /*0198*/ 	.word	0xffffffff


	//   ....[6]....
        /*019c*/ 	.word	0xffffffff


	//   ....[7]....
        /*01a0*/ 	.word	0xffffffff


	//   ....[8]....
        /*01a4*/ 	.word	0xffffffff


	//   ....[9]....
        /*01a8*/ 	.word	0xffffffff


	//   ....[10]....
        /*01ac*/ 	.word	0xffffffff


	//   ....[11]....
        /*01b0*/ 	.word	0xffffffff


	//   ....[12]....
        /*01b4*/ 	.word	0xffffffff


	//   ....[13]....
        /*01b8*/ 	.word	0xffffffff


	//   ....[14]....
        /*01bc*/ 	.word	0xffffffff


	//   ....[15]....
        /*01c0*/ 	.word	0xffffffff


	//   ....[16]....
        /*01c4*/ 	.word	0x0500000f


	//   ....[17]....
        /*01c8*/ 	.word	0x0500000f


	//   ....[18]....
        /*01cc*/ 	.word	0x0500000f


	//   ....[19]....
        /*01d0*/ 	.word	0x0500000f


	//   ....[20]....
        /*01d4*/ 	.word	0x0500000f


	//----- nvinfo : EIATTR_COOP_GROUP_INSTR_OFFSETS
	.align		4
.L_16567:
        /*01d8*/ 	.byte	0x04, 0x28
        /*01da*/ 	.short	(.L_16569 - .L_16568)


	//   ....[0]....
.L_16568:
        /*01dc*/ 	.word	0x00000380


	//   ....[1]....
        /*01e0*/ 	.word	0x000003a0


	//   ....[2]....
        /*01e4*/ 	.word	0x000003c0


	//   ....[3]....
        /*01e8*/ 	.word	0x000003e0


	//   ....[4]....
        /*01ec*/ 	.word	0x00000400


	//   ....[5]....
        /*01f0*/ 	.word	0x00000510


	//   ....[6]....
        /*01f4*/ 	.word	0x00000530


	//   ....[7]....
        /*01f8*/ 	.word	0x00000550


	//   ....[8]....
        /*01fc*/ 	.word	0x000013a0


	//   ....[9]....
        /*0200*/ 	.word	0x000013d0


	//   ....[10]....
        /*0204*/ 	.word	0x000013f0


	//   ....[11]....
        /*0208*/ 	.word	0x00001410


	//   ....[12]....
        /*020c*/ 	.word	0x00001430


	//   ....[13]....
        /*0210*/ 	.word	0x00001480


	//   ....[14]....
        /*0214*/ 	.word	0x000014a0


	//   ....[15]....
        /*0218*/ 	.word	0x000014c0


	//   ....[16]....
        /*021c*/ 	.word	0x000033e0


	//   ....[17]....
        /*0220*/ 	.word	0x00003440


	//   ....[18]....
        /*0224*/ 	.word	0x000034a0


	//   ....[19]....
        /*0228*/ 	.word	0x00003500


	//   ....[20]....
        /*022c*/ 	.word	0x00003560


	//----- nvinfo : EIATTR_VRC_CTA_INIT_COUNT
	.align		4
.L_16569:
        /*0230*/ 	.byte	0x02, 0x4a
	.zero		1
	.zero		1


	//----- nvinfo : EIATTR_SYSCALL_OFFSETS
	.align		4
        /*0234*/ 	.byte	0x04, 0x46
        /*0236*/ 	.short	(.L_16571 - .L_16570)


	//   ....[0]....
.L_16570:
        /*0238*/ 	.word	0x00000330


	//----- nvinfo : EIATTR_EXIT_INSTR_OFFSETS
	.align		4
.L_16571:
        /*023c*/ 	.byte	0x04, 0x1c
        /*023e*/ 	.short	(.L_16573 - .L_16572)


	//   ....[0]....
.L_16572:
        /*0240*/ 	.word	0x000000d0


	//   ....[1]....
        /*0244*/ 	.word	0x00002ea0


	//   ....[2]....
        /*0248*/ 	.word	0x00002ef0


	//   ....[3]....
        /*024c*/ 	.word	0x00003390


	//----- nvinfo : EIATTR_CRS_STACK_SIZE
	.align		4
.L_16573:
        /*0250*/ 	.byte	0x04, 0x1e
        /*0252*/ 	.short	(.L_16575 - .L_16574)
.L_16574:
        /*0254*/ 	.word	0x00000000


	//----- nvinfo : EIATTR_CBANK_PARAM_SIZE
	.align		4
.L_16575:
        /*0258*/ 	.byte	0x03, 0x19
        /*025a*/ 	.short	0x008c


	//----- nvinfo : EIATTR_PARAM_CBANK
	.align		4
        /*025c*/ 	.byte	0x04, 0x0a
        /*025e*/ 	.short	(.L_16577 - .L_16576)
	.align		4
.L_16576:
        /*0260*/ 	.word	index@(.nv.constant0._ZN4vllm25paged_attention_v2_kernelIthLi256ELi32ELi128ELNS_18Fp8KVCacheDataTypeE1ELb0ELi512EEEvPfS2_PT_PKS3_PKT0_S9_ifPKiSB_iPKfiiiSD_SD_iiiii)
        /*0264*/ 	.short	0x0380
        /*0266*/ 	.short	0x008c


	//----- nvinfo : EIATTR_SW_WAR
	.align		4
.L_16577:
        /*0268*/ 	.byte	0x04, 0x36
        /*026a*/ 	.short	(.L_16579 - .L_16578)
.L_16578:
        /*026c*/ 	.word	0x00000008
.L_16579:


//--------------------- .nv.info._ZN4vllm25paged_attention_v2_kernelIthLi192ELi32ELi128ELNS_18Fp8KVCacheDataTypeE1ELb0ELi512EEEvPfS2_PT_PKS3_PKT0_S9_ifPKiSB_iPKfiiiSD_SD_iiiii --------------------------
	.section	.nv.info._ZN4vllm25paged_attention_v2_kernelIthLi192ELi32ELi128ELNS_18Fp8KVCacheDataTypeE1ELb0ELi512EEEvPfS2_PT_PKS3_PKT0_S9_ifPKiSB_iPKfiiiSD_SD_iiiii,"",@"SHT_CUDA_INFO"
	.sectionflags	@""
	.align	4


	//----- nvinfo : EIATTR_CUDA_API_VERSION
	.align		4
        /*0000*/ 	.byte	0x04, 0x37
        /*0002*/ 	.short	(.L_16581 - .L_16580)
.L_16580:
        /*0004*/ 	.word	0x00000082


	//----- nvinfo : EIATTR_KPARAM_INFO
	.align		4
.L_16581:
        /*0008*/ 	.byte	0x04, 0x17
        /*000a*/ 	.short	(.L_16583 - .L_16582)
.L_16582:
        /*000c*/ 	.word	0x00000000
        /*0010*/ 	.short	0x0015
        /*0012*/ 	.short	0x0088
        /*0014*/ 	.byte	0x00, 0xf0, 0x11, 0x00


	//----- nvinfo : EIATTR_KPARAM_INFO
	.align		4
.L_16583:
        /*0018*/ 	.byte	0x04, 0x17
        /*001a*/ 	.short	(.L_16585 - .L_16584)
.L_16584:
        /*001c*/ 	.word	0x00000000
        /*0020*/ 	.short	0x0014
        /*0022*/ 	.short	0x0084
        /*0024*/ 	.byte	0x00, 0xf0, 0x11, 0x00


	//----- nvinfo : EIATTR_KPARAM_INFO
	.align		4
.L_16585:
        /*0028*/ 	.byte	0x04, 0x17
        /*002a*/ 	.short	(.L_16587 - .L_16586)
.L_16586:
        /*002c*/ 	.word	0x00000000
        /*0030*/ 	.short	0x0013
        /*0032*/ 	.short	0x0080
        /*0034*/ 	.byte	0x00, 0xf0, 0x11, 0x00


	//----- nvinfo : EIATTR_KPARAM_INFO
	.align		4
.L_16587:
        /*0038*/ 	.byte	0x04, 0x17
        /*003a*/ 	.short	(.L_16589 - .L_16588)
.L_16588:
        /*003c*/ 	.word	0x00000000
        /*0040*/ 	.short	0x0012
        /*0042*/ 	.short	0x007c
        /*0044*/ 	.byte	0x00, 0xf0, 0x11, 0x00


	//----- nvinfo : EIATTR_KPARAM_INFO
	.align		4
.L_16589:
        /*0048*/ 	.byte	0x04, 0x17
        /*004a*/ 	.short	(.L_16591 - .L_16590)
.L_16590:
        /*004c*/ 	.word	0x00000000
        /*0050*/ 	.short	0x0011
        /*0052*/ 	.short	0x0078
        /*0054*/ 	.byte	0x00, 0xf0, 0x11, 0x00


	//----- nvinfo : EIATTR_KPARAM_INFO
	.align		4
.L_16591:
        /*0058*/ 	.byte	0x04, 0x17
        /*005a*/ 	.short	(.L_16593 - .L_16592)
.L_16592:
        /*005c*/ 	.word	0x00000000
        /*0060*/ 	.short	0x0010
        /*0062*/ 	.short	0x0070
        /*0064*/ 	.byte	0x00, 0xf5, 0x21, 0x00


	//----- nvinfo : EIATTR_KPARAM_INFO
	.align		4
.L_16593:
        /*0068*/ 	.byte	0x04, 0x17
        /*006a*/ 	.short	(.L_16595 - .L_16594)
.L_16594:
        /*006c*/ 	.word	0x00000000
        /*0070*/ 	.short	0x000f
        /*0072*/ 	.short	0x0068
        /*0074*/ 	.byte	0x00, 0xf5, 0x21, 0x00


	//----- nvinfo : EIATTR_KPARAM_INFO
	.align		4
.L_16595:
        /*0078*/ 	.byte	0x04, 0x17
        /*007a*/ 	.short	(.L_16597 - .L_16596)
.L_16596:
        /*007c*/ 	.word	0x00000000
        /*0080*/ 	.short	0x000e
        /*0082*/ 	.short	0x0060
        /*0084*/ 	.byte	0x00, 0xf0, 0x11, 0x00


	//----- nvinfo : EIATTR_KPARAM_INFO
	.align		4
.L_16597:
        /*0088*/ 	.byte	0x04, 0x17
        /*008a*/ 	.short	(.L_16599 - .L_16598)
.L_16598:
        /*008c*/ 	.word	0x00000000
        /*0090*/ 	.short	0x000d
        /*0092*/ 	.short	0x005c
        /*0094*/ 	.byte	0x00, 0xf0, 0x11, 0x00


	//----- nvinfo : EIATTR_KPARAM_INFO
	.align		4
.L_16599:
        /*0098*/ 	.byte	0x04, 0x17
        /*009a*/ 	.short	(.L_16601 - .L_16600)
.L_16600:
        /*009c*/ 	.word	0x00000000
        /*00a0*/ 	.short	0x000c
        /*00a2*/ 	.short	0x0058
        /*00a4*/ 	.byte	0x00, 0xf0, 0x11, 0x00


	//----- nvinfo : EIATTR_KPARAM_INFO
	.align		4
.L_16601:
        /*00a8*/ 	.byte	0x04, 0x17
        /*00aa*/ 	.short	(.L_16603 - .L_16602)
.L_16602:
        /*00ac*/ 	.word	0x00000000
        /*00b0*/ 	.short	0x000b
        /*00b2*/ 	.short	0x0050
        /*00b4*/ 	.byte	0x00, 0xf5, 0x21, 0x00


	//----- nvinfo : EIATTR_KPARAM_INFO
	.align		4
.L_16603:
        /*00b8*/ 	.byte	0x04, 0x17
        /*00ba*/ 	.short	(.L_16605 - .L_16604)
.L_16604:
        /*00bc*/ 	.word	0x00000000
        /*00c0*/ 	.short	0x000a
        /*00c2*/ 	.short	0x0048
        /*00c4*/ 	.byte	0x00, 0xf0, 0x11, 0x00


	//----- nvinfo : EIATTR_KPARAM_INFO
	.align		4
.L_16605:
        /*00c8*/ 	.byte	0x04, 0x17
        /*00ca*/ 	.short	(.L_16607 - .L_16606)
.L_16606:
        /*00cc*/ 	.word	0x00000000
        /*00d0*/ 	.short	0x0009
        /*00d2*/ 	.short	0x0040
        /*00d4*/ 	.byte	0x00, 0xf5, 0x21, 0x00


	//----- nvinfo : EIATTR_KPARAM_INFO
	.align		4
.L_16607:
        /*00d8*/ 	.byte	0x04, 0x17
        /*00da*/ 	.short	(.L_16609 - .L_16608)
.L_16608:
        /*00dc*/ 	.word	0x00000000
        /*00e0*/ 	.short	0x0008
        /*00e2*/ 	.short	0x0038
        /*00e4*/ 	.byte	0x00, 0xf5, 0x21, 0x00


	//----- nvinfo : EIATTR_KPARAM_INFO
	.align		4
.L_16609:
        /*00e8*/ 	.byte	0x04, 0x17
        /*00ea*/ 	.short	(.L_16611 - .L_16610)
.L_16610:
        /*00ec*/ 	.word	0x00000000
        /*00f0*/ 	.short	0x0007
        /*00f2*/ 	.short	0x0034
        /*00f4*/ 	.byte	0x00, 0xf0, 0x11, 0x00


	//----- nvinfo : EIATTR_KPARAM_INFO
	.align		4
.L_16611:
        /*00f8*/ 	.byte	0x04, 0x17
        /*00fa*/ 	.short	(.L_16613 - .L_16612)
.L_16612:
        /*00fc*/ 	.word	0x00000000
        /*0100*/ 	.short	0x0006
        /*0102*/ 	.short	0x0030
        /*0104*/ 	.byte	0x00, 0xf0, 0x11, 0x00


	//----- nvinfo : EIATTR_KPARAM_INFO
	.align		4
.L_16613:
        /*0108*/ 	.byte	0x04, 0x17
        /*010a*/ 	.short	(.L_16615 - .L_16614)
.L_16614:
        /*010c*/ 	.word	0x00000000
        /*0110*/ 	.short	0x0005
        /*0112*/ 	.short	0x0028
        /*0114*/ 	.byte	0x00, 0xf5, 0x21, 0x00


	//----- nvinfo : EIATTR_KPARAM_INFO
	.align		4
.L_16615:
        /*0118*/ 	.byte	0x04, 0x17
        /*011a*/ 	.short	(.L_16617 - .L_16616)
.L_16616:
        /*011c*/ 	.word	0x00000000
        /*0120*/ 	.short	0x0004
        /*0122*/ 	.short	0x0020
        /*0124*/ 	.byte	0x00, 0xf5, 0x21, 0x00


	//----- nvinfo : EIATTR_KPARAM_INFO
	.align		4
.L_16617:
        /*0128*/ 	.byte	0x04, 0x17
        /*012a*/ 	.short	(.L_16619 - .L_16618)
.L_16618:
        /*012c*/ 	.word	0x00000000
        /*0130*/ 	.short	0x0003
        /*0132*/ 	.short	0x0018
        /*0134*/ 	.byte	0x00, 0xf5, 0x21, 0x00


	//----- nvinfo : EIATTR_KPARAM_INFO
	.align		4
.L_16619:
        /*0138*/ 	.byte	0x04, 0x17
        /*013a*/ 	.short	(.L_16621 - .L_16620)
.L_16620:
        /*013c*/ 	.word	0x00000000
        /*0140*/ 	.short	0x0002
        /*0142*/ 	.short	0x0010
        /*0144*/ 	.byte	0x00, 0xf5, 0x21, 0x00


	//----- nvinfo : EIATTR_KPARAM_INFO
	.align		4
.L_16621:
        /*0148*/ 	.byte	0x04, 0x17
        /*014a*/ 	.short	(.L_16623 - .L_16622)
.L_16622:
        /*014c*/ 	.word	0x00000000
        /*0150*/ 	.short	0x0001
        /*0152*/ 	.short	0x0008
        /*0154*/ 	.byte	0x00, 0xf5, 0x21, 0x00


	//----- nvinfo : EIATTR_KPARAM_INFO
	.align		4
.L_16623:
        /*0158*/ 	.byte	0x04, 0x17
        /*015a*/ 	.short	(.L_16625 - .L_16624)
.L_16624:
        /*015c*/ 	.word	0x00000000
        /*0160*/ 	.short	0x0000
        /*0162*/ 	.short	0x0000
        /*0164*/ 	.byte	0x00, 0xf5, 0x21, 0x00


	//----- nvinfo : EIATTR_SPARSE_MMA_MASK
	.align		4
.L_16625:
        /*0168*/ 	.byte	0x03, 0x50
        /*016a*/ 	.short	0x0000


	//----- nvinfo : EIATTR_MAXREG_COUNT
	.align		4
        /*016c*/ 	.byte	0x03, 0x1b
        /*016e*/ 	.short	0x00ff


	//----- nvinfo : EIATTR_NUM_BARRIERS
	.align		4
        /*0170*/ 	.byte	0x02, 0x4c
        /*0172*/ 	.byte	0x01
	.zero		1


	//----- nvinfo : EIATTR_EXTERNS
	.align		4
        /*0174*/ 	.byte	0x04, 0x0f
        /*0176*/ 	.short	(.L_16627 - .L_16626)


	//   ....[0]....
	.align		4
.L_16626:
        /*0178*/ 	.word	index@(__assertfail)


	//----- nvinfo : EIATTR_MERCURY_ISA_VERSION
	.align		4
.L_16627:
        /*017c*/ 	.byte	0x03, 0x5f
        /*017e*/ 	.short	0x0101


	//----- nvinfo : EIATTR_COOP_GROUP_MASK_REGIDS
	.align		4
        /*0180*/ 	.byte	0x04, 0x29
        /*0182*/ 	.short	(.L_16629 - .L_16628)


	//   ....[0]....
.L_16628:
        /*0184*/ 	.word	0xffffffff


	//   ....[1]....
        /*0188*/ 	.word	0xffffffff


	//   ....[2]....
        /*018c*/ 	.word	0xffffffff


	//   ....[3]....
        /*0190*/ 	.word	0xffffffff


	//   ....[4]....
        /*0194*/ 	.word	0xffffffff


	//   ....[5]....
        /*0198*/ 	.word	0xffffffff


	//   ....[6]....
        /*019c*/ 	.word	0xffffffff


	//   ....[7]....
        /*01a0*/ 	.word	0xffffffff


	//   ....[8]....
        /*01a4*/ 	.word	0xffffffff


	//   ....[9]....
        /*01a8*/ 	.word	0xffffffff


	//   ....[10]....
        /*01ac*/ 	.word	0xffffffff


	//   ....[11]....
        /*01b0*/ 	.word	0xffffffff


	//   ....[12]....
        /*01b4*/ 	.word	0xffffffff


	//   ....[13]....
        /*01b8*/ 	.word	0xffffffff


	//   ....[14]....
        /*01bc*/ 	.word	0xffffffff


	//   ....[15]....
        /*01c0*/ 	.word	0xffffffff


	//   ....[16]....
        /*01c4*/ 	.word	0x0500000f


	//   ....[17]....
        /*01c8*/ 	.word	0x0500000f


	//   ....[18]....
        /*01cc*/ 	.word	0x0500000f


	//   ....[19]....
        /*01d0*/ 	.word	0x0500000f


	//   ....[20]....
        /*01d4*/ 	.word	0x0500000f


	//----- nvinfo : EIATTR_COOP_GROUP_INSTR_OFFSETS
	.align		4
.L_16629:
        /*01d8*/ 	.byte	0x04, 0x28
        /*01da*/ 	.short	(.L_16631 - .L_16630)


	//   ....[0]....
.L_16630:
        /*01dc*/ 	.word	0x00000330


	//   ....[1]....
        /*01e0*/ 	.word	0x00000350


	//   ....[2]....
        /*01e4*/ 	.word	0x00000370


	//   ....[3]....
        /*01e8*/ 	.word	0x00000390


	//   ....[4]....
        /*01ec*/ 	.word	0x000003b0


	//   ....[5]....
        /*01f0*/ 	.word	0x000004c0


	//   ....[6]....
        /*01f4*/ 	.word	0x000004e0


	//   ....[7]....
        /*01f8*/ 	.word	0x00000500


	//   ....[8]....
        /*01fc*/ 	.word	0x00001340


	//   ....[9]....
        /*0200*/ 	.word	0x00001370


	//   ....[10]....
        /*0204*/ 	.word	0x00001390


	//   ....[11]....
        /*0208*/ 	.word	0x000013b0


	//   ....[12]....
        /*020c*/ 	.word	0x000013d0


	//   ....[13]....
        /*0210*/ 	.word	0x00001420


	//   ....[14]....
        /*0214*/ 	.word	0x00001440


	//   ....[15]....
        /*0218*/ 	.word	0x00001460


	//   ....[16]....
        /*021c*/ 	.word	0x00002e60


	//   ....[17]....
        /*0220*/ 	.word	0x00002ec0


	//   ....[18]....
        /*0224*/ 	.word	0x00002f20


	//   ....[19]....
        /*0228*/ 	.word	0x00002f80


	//   ....[20]....
        /*022c*/ 	.word	0x00002fe0


	//----- nvinfo : EIATTR_VRC_CTA_INIT_COUNT
	.align		4
.L_16631:
        /*0230*/ 	.byte	0x02, 0x4a
	.zero		1
	.zero		1


	//----- nvinfo : EIATTR_SYSCALL_OFFSETS
	.align		4
        /*0234*/ 	.byte	0x04, 0x46
        /*0236*/ 	.short	(.L_16633 - .L_16632)


	//   ....[0]....
.L_16632:
        /*0238*/ 	.word	0x000002b0


	//----- nvinfo : EIATTR_EXIT_INSTR_OFFSETS
	.align		4
.L_16633:
        /*023c*/ 	.byte	0x04, 0x1c
        /*023e*/ 	.short	(.L_16635 - .L_16634)


	//   ....[0]....
.L_16634:
        /*0240*/ 	.word	0x00000090


	//   ....[1]....
        /*0244*/ 	.word	0x00002a50


	//   ....[2]....
        /*0248*/ 	.word	0x00002a80


	//   ....[3]....
        /*024c*/ 	.word	0x00002e10


	//----- nvinfo : EIATTR_CRS_STACK_SIZE
	.align		4
.L_16635:
        /*0250*/ 	.byte	0x04, 0x1e
        /*0252*/ 	.short	(.L_16637 - .L_16636)
.L_16636:
        /*0254*/ 	.word	0x00000000


	//----- nvinfo : EIATTR_CBANK_PARAM_SIZE
	.align		4
.L_16637:
        /*0258*/ 	.byte	0x03, 0x19
        /*025a*/ 	.short	0x008c


	//----- nvinfo : EIATTR_PARAM_CBANK
	.align		4
        /*025c*/ 	.byte	0x04, 0x0a
        /*025e*/ 	.short	(.L_16639 - .L_16638)
	.align		4
.L_16638:
        /*0260*/ 	.word	index@(.nv.constant0._ZN4vllm25paged_attention_v2_kernelIthLi192ELi32ELi128ELNS_18Fp8KVCacheDataTypeE1ELb0ELi512EEEvPfS2_PT_PKS3_PKT0_S9_ifPKiSB_iPKfiiiSD_SD_iiiii)
        /*0264*/ 	.short	0x0380
        /*0266*/ 	.short	0x008c


	//----- nvinfo : EIATTR_SW_WAR
	.align		4
.L_16639:
        /*0268*/ 	.byte	0x04, 0x36
        /*026a*/ 	.short	(.L_16641 - .L_16640)
.L_16640:
        /*026c*/ 	.word	0x00000008
.L_16641:


//--------------------- .nv.info._ZN4vllm25paged_attention_v2_kernelIthLi128ELi32ELi128ELNS_18Fp8KVCacheDataTypeE1ELb0ELi512EEEvPfS2_PT_PKS3_PKT0_S9_ifPKiSB_iPKfiiiSD_SD_iiiii --------------------------
	.section	.nv.info._ZN4vllm25paged_attention_v2_kernelIthLi128ELi32ELi128ELNS_18Fp8KVCacheDataTypeE1ELb0ELi512EEEvPfS2_PT_PKS3_PKT0_S9_ifPKiSB_iPKfiiiSD_SD_iiiii,"",@"SHT_CUDA_INFO"
	.sectionflags	@""
	.align	4


	//----- nvinfo : EIATTR_CUDA_API_VERSION
	.align		4
        /*0000*/ 	.byte	0x04, 0x37
        /*0002*/ 	.short	(.L_16643 - .L_16642)
.L_16642:
        /*0004*/ 	.word	0x00000082


	//----- nvinfo : EIATTR_KPARAM_INFO
	.align		4
.L_16643:
        /*0008*/ 	.byte	0x04, 0x17
        /*000a*/ 	.short	(.L_16645 - .L_16644)
.L_16644:
        /*000c*/ 	.word	0x00000000
        /*0010*/ 	.short	0x0015
        /*0012*/ 	.short	0x0088
        /*0014*/ 	.byte	0x00, 0xf0, 0x11, 0x00


	//----- nvinfo : EIATTR_KPARAM_INFO
	.align		4
.L_16645:
        /*0018*/ 	.byte	0x04, 0x17
        /*001a*/ 	.short	(.L_16647 - .L_16646)
.L_16646:
        /*001c*/ 	.word	0x00000000
        /*0020*/ 	.short	0x0014
        /*0022*/ 	.short	0x0084
        /*0024*/ 	.byte	0x00, 0xf0, 0x11, 0x00


	//----- nvinfo : EIATTR_KPARAM_INFO
	.align		4
.L_16647:
        /*0028*/ 	.byte	0x04, 0x17
        /*002a*/ 	.short	(.L_16649 - .L_16648)
.L_16648:
        /*002c*/ 	.word	0x00000000
        /*0030*/ 	.short	0x0013
        /*0032*/ 	.short	0x0080
        /*0034*/ 	.byte	0x00, 0xf0, 0x11, 0x00


	//----- nvinfo : EIATTR_KPARAM_INFO
	.align		4
.L_16649:
        /*0038*/ 	.byte	0x04, 0x17
        /*003a*/ 	.short	(.L_16651 - .L_16650)
.L_16650:
        /*003c*/ 	.word	0x00000000
        /*0040*/ 	.short	0x0012
        /*0042*/ 	.short	0x007c
        /*0044*/ 	.byte	0x00, 0xf0, 0x11, 0x00


	//----- nvinfo : EIATTR_KPARAM_INFO
	.align		4
.L_16651:
        /*0048*/ 	.byte	0x04, 0x17
        /*004a*/ 	.short	(.L_16653 - .L_16652)
.L_16652:
        /*004c*/ 	.word	0x00000000
        /*0050*/ 	.short	0x0011
        /*0052*/ 	.short	0x0078
        /*0054*/ 	.byte	0x00, 0xf0, 0x11, 0x00


	//----- nvinfo : EIATTR_KPARAM_INFO
	.align		4
.L_16653:
        /*0058*/ 	.byte	0x04, 0x17
        /*005a*/ 	.short	(.L_16655 - .L_16654)
.L_16654:
        /*005c*/ 	.word	0x00000000
        /*0060*/ 	.short	0x0010
        /*0062*/ 	.short	0x0070
        /*0064*/ 	.byte	0x00, 0xf5, 0x21, 0x00


	//----- nvinfo : EIATTR_KPARAM_INFO
	.align		4
.L_16655:
        /*0068*/ 	.byte	0x04, 0x17
        /*006a*/ 	.short	(.L_16657 - .L_16656)
.L_16656:
        /*006c*/ 	.word	0x00000000
        /*0070*/ 	.short	0x000f
        /*0072*/ 	.short	0x0068
        /*0074*/ 	.byte	0x00, 0xf5, 0x21, 0x00


	//----- nvinfo : EIATTR_KPARAM_INFO
	.align		4
.L_16657:
        /*0078*/ 	.byte	0x04, 0x17
        /*007a*/ 	.short	(.L_16659 - .L_16658)
.L_16658:
        /*007c*/ 	.word	0x00000000
        /*0080*/ 	.short	0x000e
        /*0082*/ 	.short	0x0060
        /*0084*/ 	.byte	0x00, 0xf0, 0x11, 0x00


	//----- nvinfo : EIATTR_KPARAM_INFO
	.align		4
.L_16659:
        /*0088*/ 	.byte	0x04, 0x17
        /*008a*/ 	.short	(.L_16661 - .L_16660)
.L_16660:
        /*008c*/ 	.word	0x00000000
        /*0090*/ 	.short	0x000d
        /*0092*/ 	.short	0x005c
        /*0094*/ 	.byte	0x00, 0xf0, 0x11, 0x00


	//----- nvinfo : EIATTR_KPARAM_INFO
	.align		4
.L_16661:
        /*0098*/ 	.byte	0x04, 0x17
        /*009a*/ 	.short	(.L_16663 - .L_16662)
.L_16662:
        /*009c*/ 	.word	0x00000000
        /*00a0*/ 	.short	0x000c
        /*00a2*/ 	.short	0x0058
        /*00a4*/ 	.byte	0x00, 0xf0, 0x11, 0x00


	//----- nvinfo : EIATTR_KPARAM_INFO
	.align		4
.L_16663:
        /*00a8*/ 	.byte	0x04, 0x17
        /*00aa*/ 	.short	(.L_16665 - .L_16664)
.L_16664:
        /*00ac*/ 	.word	0x00000000
        /*00b0*/ 	.short	0x000b
        /*00b2*/ 	.short	0x0050
        /*00b4*/ 	.byte	0x00, 0xf5, 0x21, 0x00


	//----- nvinfo : EIATTR_KPARAM_INFO
	.align		4
.L_16665:
        /*00b8*/ 	.byte	0x04, 0x17
        /*00ba*/ 	.short	(.L_16667 - .L_16666)
.L_16666:
        /*00bc*/ 	.word	0x00000000
        /*00c0*/ 	.short	0x000a
        /*00c2*/ 	.short	0x0048
        /*00c4*/ 	.byte	0x00, 0xf0, 0x11, 0x00


	//----- nvinfo : EIATTR_KPARAM_INFO
	.align		4
.L_16667:
        /*00c8*/ 	.byte	0x04, 0x17
        /*00ca*/ 	.short	(.L_16669 - .L_16668)
.L_16668:
        /*00cc*/ 	.word	0x00000000
        /*00d0*/ 	.short	0x0009
        /*00d2*/ 	.short	0x0040
        /*00d4*/ 	.byte	0x00, 0xf5, 0x21, 0x00


	//----- nvinfo : EIATTR_KPARAM_INFO
	.align		4
.L_16669:
        /*00d8*/ 	.byte	0x04, 0x17
        /*00da*/ 	.short	(.L_16671 - .L_16670)
.L_16670:
        /*00dc*/ 	.word	0x00000000
        /*00e0*/ 	.short	0x0008
        /*00e2*/ 	.short	0x0038
        /*00e4*/ 	.byte	0x00, 0xf5, 0x21, 0x00


	//----- nvinfo : EIATTR_KPARAM_INFO
	.align		4
.L_16671:
        /*00e8*/ 	.byte	0x04, 0x17
        /*00ea*/ 	.short	(.L_16673 - .L_16672)
.L_16672:
        /*00ec*/ 	.word	0x00000000
        /*00f0*/ 	.short	0x0007
        /*00f2*/ 	.short	0x0034
        /*00f4*/ 	.byte	0x00, 0xf0, 0x11, 0x00


	//----- nvinfo : EIATTR_KPARAM_INFO
	.align		4
.L_16673:
        /*00f8*/ 	.byte	0x04, 0x17
        /*00fa*/ 	.short	(.L_16675 - .L_16674)
.L_16674:
        /*00fc*/ 	.word	0x00000000
        /*0100*/ 	.short	0x0006
        /*0102*/ 	.short	0x0030
        /*0104*/ 	.byte	0x00, 0xf0, 0x11, 0x00


	//----- nvinfo : EIATTR_KPARAM_INFO
	.align		4
.L_16675:
        /*0108*/ 	.byte	0x04, 0x17
        /*010a*/ 	.short	(.L_16677 - .L_16676)
.L_16676:
        /*010c*/ 	.word	0x00000000
        /*0110*/ 	.short	0x0005
        /*0112*/ 	.short	0x0028
        /*0114*/ 	.byte	0x00, 0xf5, 0x21, 0x00


	//----- nvinfo : EIATTR_KPARAM_INFO
	.align		4
.L_16677:
        /*0118*/ 	.byte	0x04, 0x17
        /*011a*/ 	.short	(.L_16679 - .L_16678)
.L_16678:
        /*011c*/ 	.word	0x00000000
        /*0120*/ 	.short	0x0004
        /*0122*/ 	.short	0x0020
        /*0124*/ 	.byte	0x00, 0xf5, 0x21, 0x00


	//----- nvinfo : EIATTR_KPARAM_INFO
	.align		4
.L_16679:
        /*0128*/ 	.byte	0x04, 0x17
        /*012a*/ 	.short	(.L_16681 - .L_16680)
.L_16680:
        /*012c*/ 	.word	0x00000000
        /*0130*/ 	.short	0x0003
        /*0132*/ 	.short	0x0018
        /*0134*/ 	.byte	0x00, 0xf5, 0x21, 0x00


	//----- nvinfo : EIATTR_KPARAM_INFO
	.align		4
.L_16681:
        /*0138*/ 	.byte	0x04, 0x17
        /*013a*/ 	.short	(.L_16683 - .L_16682)
.L_16682:
        /*013c*/ 	.word	0x00000000
        /*0140*/ 	.short	0x0002
        /*0142*/ 	.short	0x0010
        /*0144*/ 	.byte	0x00, 0xf5, 0x21, 0x00


	//----- nvinfo : EIATTR_KPARAM_INFO
	.align		4
.L_16683:
        /*0148*/ 	.byte	0x04, 0x17
        /*014a*/ 	.short	(.L_16685 - .L_16684)
.L_16684:
        /*014c*/ 	.word	0x00000000
        /*0150*/ 	.short	0x0001
        /*0152*/ 	.short	0x0008
        /*0154*/ 	.byte	0x00, 0xf5, 0x21, 0x00


	//----- nvinfo : EIATTR_KPARAM_INFO
	.align		4
.L_16685:
        /*0158*/ 	.byte	0x04, 0x17
        /*015a*/ 	.short	(.L_16687 - .L_16686)
.L_16686:
        /*015c*/ 	.word	0x00000000
        /*0160*/ 	.short	0x0000
        /*0162*/ 	.short	0x0000
        /*0164*/ 	.byte	0x00, 0xf5, 0x21, 0x00


	//----- nvinfo : EIATTR_SPARSE_MMA_MASK
	.align		4
.L_16687:
        /*0168*/ 	.byte	0x03, 0x50
        /*016a*/ 	.short	0x0000


	//----- nvinfo : EIATTR_MAXREG_COUNT
	.align		4
        /*016c*/ 	.byte	0x03, 0x1b
        /*016e*/ 	.short	0x00ff


	//----- nvinfo : EIATTR_NUM_BARRIERS
	.align		4
        /*0170*/ 	.byte	0x02, 0x4c
        /*0172*/ 	.byte	0x01
	.zero		1


	//----- nvinfo : EIATTR_EXTERNS
	.align		4
        /*0174*/ 	.byte	0x04, 0x0f
        /*0176*/ 	.short	(.L_16689 - .L_16688)


	//   ....[0]....
	.align		4
.L_16688:
        /*0178*/ 	.word	index@(__assertfail)


	//----- nvinfo : EIATTR_MERCURY_ISA_VERSION
	.align		4
.L_16689:
        /*017c*/ 	.byte	0x03, 0x5f
        /*017e*/ 	.short	0x0101


	//----- nvinfo : EIATTR_COOP_GROUP_MASK_REGIDS
	.align		4
        /*0180*/ 	.byte	0x04, 0x29
        /*0182*/ 	.short	(.L_16691 - .L_16690)


	//   ....[0]....
.L_16690:
        /*0184*/ 	.word	0xffffffff


	//   ....[1]....
        /*0188*/ 	.word	0xffffffff


	//   ....[2]....
        /*018c*/ 	.word	0xffffffff


	//   ....[3]....
        /*0190*/ 	.word	0xffffffff


	//   ....[4]....
        /*0194*/ 	.word	0xffffffff


	//   ....[5]....
        /*0198*/ 	.word	0xffffffff


	//   ....[6]....
        /*019c*/ 	.word	0xffffffff


	//   ....[7]....
        /*01a0*/ 	.word	0xffffffff


	//   ....[8]....
        /*01a4*/ 	.word	0xffffffff


	//   ....[9]....
        /*01a8*/ 	.word	0xffffffff


	//   ....[10]....
        /*01ac*/ 	.word	0xffffffff


	//   ....[11]....
        /*01b0*/ 	.word	0xffffffff


	//   ....[12]....
        /*01b4*/ 	.word	0xffffffff


	//   ....[13]....
        /*01b8*/ 	.word	0xffffffff


	//   ....[14]....
        /*01bc*/ 	.word	0xffffffff


	//   ....[15]....
        /*01c0*/ 	.word	0xffffffff


	//   ....[16]....
        /*01c4*/ 	.word	0x0500000f


	//   ....[17]....
        /*01c8*/ 	.word	0x0500000f


	//   ....[18]....
        /*01cc*/ 	.word	0x0500000f


	//   ....[19]....
        /*01d0*/ 	.word	0x0500000f


	//   ....[20]....
        /*01d4*/ 	.word	0x0500000f


	//----- nvinfo : EIATTR_COOP_GROUP_INSTR_OFFSETS
	.align		4
.L_16691:
        /*01d8*/ 	.byte	0x04, 0x28
        /*01da*/ 	.short	(.L_16693 - .L_16692)


	//   ....[0]....
.L_16692:
        /*01dc*/ 	.word	0x000003c0


	//   ....[1]....
        /*01e0*/ 	.word	0x000003e0


	//   ....[2]....
        /*01e4*/ 	.word	0x00000400


	//   ....[3]....
        /*01e8*/ 	.word	0x00000420


	//   ....[4]....
        /*01ec*/ 	.word	0x00000440


	//   ....[5]....
        /*01f0*/ 	.word	0x00000540


	//   ....[6]....
        /*01f4*/ 	.word	0x00000560


	//   ....[7]....
        /*01f8*/ 	.word	0x00000590


	//   ....[8]....
        /*01fc*/ 	.word	0x000013e0


	//   ....[9]....
        /*0200*/ 	.word	0x00001410


	//   ....[10]....
        /*0204*/ 	.word	0x00001430


	//   ....[11]....
        /*0208*/ 	.word	0x00001450


	//   ....[12]....
        /*020c*/ 	.word	0x00001470


	//   ....[13]....
        /*0210*/ 	.word	0x000014c0


	//   ....[14]....
        /*0214*/ 	.word	0x000014e0


	//   ....[15]....
        /*0218*/ 	.word	0x00001500


	//   ....[16]....
        /*021c*/ 	.word	0x00002b30


	//   ....[17]....
        /*0220*/ 	.word	0x00002b90


	//   ....[18]....
        /*0224*/ 	.word	0x00002bf0


	//   ....[19]....
        /*0228*/ 	.word	0x00002c50


	//   ....[20]....
        /*022c*/ 	.word	0x00002cb0


	//----- nvinfo : EIATTR_VRC_CTA_INIT_COUNT
	.align		4
.L_16693:
        /*0230*/ 	.byte	0x02, 0x4a
	.zero		1
	.zero		1


	//----- nvinfo : EIATTR_SYSCALL_OFFSETS
	.align		4
        /*0234*/ 	.byte	0x04, 0x46
        /*0236*/ 	.short	(.L_16695 - .L_16694)


	//   ....[0]....
.L_16694:
        /*0238*/ 	.word	0x00000320


	//----- nvinfo : EIATTR_EXIT_INSTR_OFFSETS
	.align		4
.L_16695:
        /*023c*/ 	.byte	0x04, 0x1c
        /*023e*/ 	.short	(.L_16697 - .L_16696)


	//   ....[0]....
.L_16696:
        /*0240*/ 	.word	0x000000d0


	//   ....[1]....
        /*0244*/ 	.word	0x00002810


	//   ....[2]....
        /*0248*/ 	.word	0x00002840


	//   ....[3]....
        /*024c*/ 	.word	0x00002ae0


	//----- nvinfo : EIATTR_CRS_STACK_SIZE
	.align		4
.L_16697:
        /*0250*/ 	.byte	0x04, 0x1e
        /*0252*/ 	.short	(.L_16699 - .L_16698)
.L_16698:
        /*0254*/ 	.word	0x00000000


	//----- nvinfo : EIATTR_CBANK_PARAM_SIZE
	.align		4
.L_16699:
        /*0258*/ 	.byte	0x03, 0x19
        /*025a*/ 	.short	0x008c


	//----- nvinfo : EIATTR_PARAM_CBANK
	.align		4
        /*025c*/ 	.byte	0x04, 0x0a
        /*025e*/ 	.short	(.L_16701 - .L_16700)
	.align		4
.L_16700:
        /*0260*/ 	.word	index@(.nv.constant0._ZN4vllm25paged_attention_v2_kernelIthLi128ELi32ELi128ELNS_18Fp8KVCacheDataTypeE1ELb0ELi512EEEvPfS2_PT_PKS3_PKT0_S9_ifPKiSB_iPKfiiiSD_SD_iiiii)
        /*0264*/ 	.short	0x0380
        /*0266*/ 	.short	0x008c


	//----- nvinfo : EIATTR_SW_WAR
	.align		4
.L_16701:
        /*0268*/ 	.byte	0x04, 0x36
        /*026a*/ 	.short	(.L_16703 - .L_16702)
.L_16702:
        /*026c*/ 	.word	0x00000008
.L_16703:


//--------------------- .nv.info._ZN4vllm25paged_attention_v2_kernelIthLi120ELi32ELi128ELNS_18Fp8KVCacheDataTypeE1ELb0ELi512EEEvPfS2_PT_PKS3_PKT0_S9_ifPKiSB_iPKfiiiSD_SD_iiiii --------------------------
	.section	.nv.info._ZN4vllm25paged_attention_v2_kernelIthLi120ELi32ELi128ELNS_18Fp8KVCacheDataTypeE1ELb0ELi512EEEvPfS2_PT_PKS3_PKT0_S9_ifPKiSB_iPKfiiiSD_SD_iiiii,"",@"SHT_CUDA_INFO"
	.sectionflags	@""
	.align	4


	//----- nvinfo : EIATTR_CUDA_API_VERSION
	.align		4
        /*0000*/ 	.byte	0x04, 0x37
        /*0002*/ 	.short	(.L_16705 - .L_16704)
.L_16704:
        /*0004*/ 	.word	0x00000082


	//----- nvinfo : EIATTR_KPARAM_INFO
	.align		4
.L_16705:
        /*0008*/ 	.byte	0x04, 0x17
        /*000a*/ 	.short	(.L_16707 - .L_16706)
.L_16706:
        /*000c*/ 	.word	0x00000000
        /*0010*/ 	.short	0x0015
        /*0012*/ 	.short	0x0088
        /*0014*/ 	.byte	0x00, 0xf0, 0x11, 0x00


	//----- nvinfo : EIATTR_KPARAM_INFO
	.align		4
.L_16707:
        /*0018*/ 	.byte	0x04, 0x17
        /*001a*/ 	.short	(.L_16709 - .L_16708)
.L_16708:
        /*001c*/ 	.word	0x00000000
        /*0020*/ 	.short	0x0014
        /*0022*/ 	.short	0x0084
        /*0024*/ 	.byte	0x00, 0xf0, 0x11, 0x00


	//----- nvinfo : EIATTR_KPARAM_INFO
	.align		4
.L_16709:
        /*0028*/ 	.byte	0x04, 0x17
        /*002a*/ 	.short	(.L_16711 - .L_16710)
.L_16710:
        /*002c*/ 	.word	0x00000000
        /*0030*/ 	.short	0x0013
        /*0032*/ 	.short	0x0080
        /*0034*/ 	.byte	0x00, 0xf0, 0x11, 0x00


	//----- nvinfo : EIATTR_KPARAM_INFO
	.align		4
.L_16711:
        /*0038*/ 	.byte	0x04, 0x17
        /*003a*/ 	.short	(.L_16713 - .L_16712)
.L_16712:
        /*003c*/ 	.word	0x00000000
        /*0040*/ 	.short	0x0012
        /*0042*/ 	.short	0x007c
        /*0044*/ 	.byte	0x00, 0xf0, 0x11, 0x00


	//----- nvinfo : EIATTR_KPARAM_INFO
	.align		4
.L_16713:
        /*0048*/ 	.byte	0x04, 0x17
        /*004a*/ 	.short	(.L_16715 - .L_16714)
.L_16714:
        /*004c*/ 	.word	0x00000000
        /*0050*/ 	.short	0x0011
        /*0052*/ 	.short	0x0078
        /*0054*/ 	.byte	0x00, 0xf0, 0x11, 0x00


	//----- nvinfo : EIATTR_KPARAM_INFO
	.align		4
.L_16715:
        /*0058*/ 	.byte	0x04, 0x17
        /*005a*/ 	.short	(.L_16717 - .L_16716)
.L_16716:
        /*005c*/ 	.word	0x00000000
        /*0060*/ 	.short	0x0010
        /*0062*/ 	.short	0x0070
        /*0064*/ 	.byte	0x00, 0xf5, 0x21, 0x00


	//----- nvinfo : EIATTR_KPARAM_INFO
	.align		4
.L_16717:
        /*0068*/ 	.byte	0x04, 0x17
        /*006a*/ 	.short	(.L_16719 - .L_16718)
.L_16718:
        /*006c*/ 	.word	0x00000000
        /*0070*/ 	.short	0x000f
        /*0072*/ 	.short	0x0068
        /*0074*/ 	.byte	0x00, 0xf5, 0x21, 0x00


	//----- nvinfo : EIATTR_KPARAM_INFO
	.align		4
.L_16719:
        /*0078*/ 	.byte	0x04, 0x17
        /*007a*/ 	.short	(.L_16721 - .L_16720)
.L_16720:
        /*007c*/ 	.word	0x00000000
        /*0080*/ 	.short	0x000e
        /*0082*/ 	.short	0x0060
        /*0084*/ 	.byte	0x00, 0xf0, 0x11, 0x00


	//----- nvinfo : EIATTR_KPARAM_INFO
	.align		4
.L_16721:
        /*0088*/ 	.byte	0x04, 0x17
        /*008a*/ 	.short	(.L_16723 - .L_16722)
.L_16722:
        /*008c*/ 	.word	0x00000000
        /*0090*/ 	.short	0x000d
        /*0092*/ 	.short	0x005c
        /*0094*/ 	.byte	0x00, 0xf0, 0x11, 0x00


	//----- nvinfo : EIATTR_KPARAM_INFO
	.align		4
.L_16723:
        /*0098*/ 	.byte	0x04, 0x17
        /*009a*/ 	.short	(.L_16725 - .L_16724)
.L_16724:
        /*009c*/ 	.word	0x00000000
        /*00a0*/ 	.short	0x000c
        /*00a2*/ 	.short	0x0058
        /*00a4*/ 	.byte	0x00, 0xf0, 0x11, 0x00


	//----- nvinfo : EIATTR_KPARAM_INFO
	.align		4
.L_16725:
        /*00a8*/ 	.byte	0x04, 0x17
        /*00aa*/ 	.short	(.L_16727 - .L_16726)
.L_16726:
        /*00ac*/ 	.word	0x00000000
        /*00b0*/ 	.short	0x000b
        /*00b2*/ 	.short	0x0050
        /*00b4*/ 	.byte	0x00, 0xf5, 0x21, 0x00


	//----- nvinfo : EIATTR_KPARAM_INFO
	.align		4
.L_16727:
        /*00b8*/ 	.byte	0x04, 0x17
        /*00ba*/ 	.short	(.L_16729 - .L_16728)
.L_16728:
        /*00bc*/ 	.word	0x00000000
        /*00c0*/ 	.short	0x000a
        /*00c2*/ 	.short	0x0048
        /*00c4*/ 	.byte	0x00, 0xf0, 0x11, 0x00


	//----- nvinfo : EIATTR_KPARAM_INFO
	.align		4
.L_16729:
        /*00c8*/ 	.byte	0x04, 0x17
        /*00ca*/ 	.short	(.L_16731 - .L_16730)
.L_16730:
        /*00cc*/ 	.word	0x00000000
        /*00d0*/ 	.short	0x0009
        /*00d2*/ 	.short	0x0040
        /*00d4*/ 	.byte	0x00, 0xf5, 0x21, 0x00


	//----- nvinfo : EIATTR_KPARAM_INFO
	.align		4
.L_16731:
        /*00d8*/ 	.byte	0x04, 0x17
        /*00da*/ 	.short	(.L_16733 - .L_16732)
.L_16732:
        /*00dc*/ 	.word	0x00000000
        /*00e0*/ 	.short	0x0008
        /*00e2*/ 	.short	0x0038
        /*00e4*/ 	.byte	0x00, 0xf5, 0x21, 0x00


	//----- nvinfo : EIATTR_KPARAM_INFO
	.align		4
.L_16733:
        /*00e8*/ 	.byte	0x04, 0x17
        /*00ea*/ 	.short	(.L_16735 - .L_16734)
.L_16734:
        /*00ec*/ 	.word	0x00000000
        /*00f0*/ 	.short	0x0007
        /*00f2*/ 	.short	0x0034
        /*00f4*/ 	.byte	0x00, 0xf0, 0x11, 0x00


	//----- nvinfo : EIATTR_KPARAM_INFO
	.align		4
.L_16735:
        /*00f8*/ 	.byte	0x04, 0x17
        /*00fa*/ 	.short	(.L_16737 - .L_16736)
.L_16736:
        /*00fc*/ 	.word	0x00000000
        /*0100*/ 	.short	0x0006
        /*0102*/ 	.short	0x0030
        /*0104*/ 	.byte	0x00, 0xf0, 0x11, 0x00


	//----- nvinfo : EIATTR_KPARAM_INFO
	.align		4
.L_16737:
        /*0108*/ 	.byte	0x04, 0x17
        /*010a*/ 	.short	(.L_16739 - .L_16738)
.L_16738:
        /*010c*/ 	.word	0x00000000
        /*0110*/ 	.short	0x0005
        /*0112*/ 	.short	0x0028
        /*0114*/ 	.byte	0x00, 0xf5, 0x21, 0x00


	//----- nvinfo : EIATTR_KPARAM_INFO
	.align		4
.L_16739:
        /*0118*/ 	.byte	0x04, 0x17
        /*011a*/ 	.short	(.L_16741 - .L_16740)
.L_16740:
        /*011c*/ 	.word	0x00000000
        /*0120*/ 	.short	0x0004
        /*0122*/ 	.short	0x0020
        /*0124*/ 	.byte	0x00, 0xf5, 0x21, 0x00


	//----- nvinfo : EIATTR_KPARAM_INFO
	.align		4
.L_16741:
        /*0128*/ 	.byte	0x04, 0x17
        /*012a*/ 	.short	(.L_16743 - .L_16742)
.L_16742:
        /*012c*/ 	.word	0x00000000
        /*0130*/ 	.short	0x0003
        /*0132*/ 	.short	0x0018
        /*0134*/ 	.byte	0x00, 0xf5, 0x21, 0x00


	//----- nvinfo : EIATTR_KPARAM_INFO
	.align		4
.L_16743:
        /*0138*/ 	.byte	0x04, 0x17
        /*013a*/ 	.short	(.L_16745 - .L_16744)
.L_16744:
        /*013c*/ 	.word	0x00000000
        /*0140*/ 	.short	0x0002
        /*0142*/ 	.short	0x0010
        /*0144*/ 	.byte	0x00, 0xf5, 0x21, 0x00


	//----- nvinfo : EIATTR_KPARAM_INFO
	.align		4
.L_16745:
        /*0148*/ 	.byte	0x04, 0x17
        /*014a*/ 	.short	(.L_16747 - .L_16746)
.L_16746:
        /*014c*/ 	.word	0x00000000
        /*0150*/ 	.short	0x0001
        /*0152*/ 	.short	0x0008
        /*0154*/ 	.byte	0x00, 0xf5, 0x21, 0x00


	//----- nvinfo : EIATTR_KPARAM_INFO
	.align		4
.L_16747:
        /*0158*/ 	.byte	0x04, 0x17
        /*015a*/ 	.short	(.L_16749 - .L_16748)
.L_16748:
        /*015c*/ 	.word	0x00000000
        /*0160*/ 	.short	0x0000
        /*0162*/ 	.short	0x0000
        /*0164*/ 	.byte	0x00, 0xf5, 0x21, 0x00


	//----- nvinfo : EIATTR_SPARSE_MMA_MASK
	.align		4
.L_16749:
        /*0168*/ 	.byte	0x03, 0x50
        /*016a*/ 	.short	0x0000


	//----- nvinfo : EIATTR_MAXREG_COUNT
	.align		4
        /*016c*/ 	.byte	0x03, 0x1b
        /*016e*/ 	.short	0x00ff


	//----- nvinfo : EIATTR_NUM_BARRIERS
	.align		4
        /*0170*/ 	.byte	0x02, 0x4c
        /*0172*/ 	.byte	0x01
	.zero		1


	//----- nvinfo : EIATTR_EXTERNS
	.align		4
        /*0174*/ 	.byte	0x04, 0x0f
        /*0176*/ 	.short	(.L_16751 - .L_16750)


	//   ....[0]....
	.align		4
.L_16750:
        /*0178*/ 	.word	index@(__assertfail)


	//----- nvinfo : EIATTR_MERCURY_ISA_VERSION
	.align		4
.L_16751:
        /*017c*/ 	.byte	0x03, 0x5f
        /*017e*/ 	.short	0x0101


	//----- nvinfo : EIATTR_COOP_GROUP_MASK_REGIDS
	.align		4
        /*0180*/ 	.byte	0x04, 0x29
        /*0182*/ 	.short	(.L_16753 - .L_16752)


	//   ....[0]....
.L_16752:
        /*0184*/ 	.word	0xffffffff


	//   ....[1]....
        /*0188*/ 	.word	0xffffffff


	//   ....[2]....
        /*018c*/ 	.word	0xffffffff


	//   ....[3]....
        /*0190*/ 	.word	0xffffffff


	//   ....[4]....
        /*0194*/ 	.word	0xffffffff


	//   ....[5]....
        /*0198*/ 	.word	0xffffffff


	//   ....[6]....
        /*019c*/ 	.word	0xffffffff


	//   ....[7]....
        /*01a0*/ 	.word	0xffffffff


	//   ....[8]....
        /*01a4*/ 	.word	0xffffffff


	//   ....[9]....
        /*01a8*/ 	.word	0xffffffff


	//   ....[10]....
        /*01ac*/ 	.word	0xffffffff


	//   ....[11]....
        /*01b0*/ 	.word	0xffffffff


	//   ....[12]....
        /*01b4*/ 	.word	0xffffffff


	//   ....[13]....
        /*01b8*/ 	.word	0xffffffff


	//   ....[14]....
        /*01bc*/ 	.word	0xffffffff


	//   ....[15]....
        /*01c0*/ 	.word	0xffffffff


	//   ....[16]....
        /*01c4*/ 	.word	0x0500000f


	//   ....[17]....
        /*01c8*/ 	.word	0x0500000f


	//   ....[18]....
        /*01cc*/ 	.word	0x0500000f


	//   ....[19]....
        /*01d0*/ 	.word	0x0500000f


	//   ....[20]....
        /*01d4*/ 	.word	0x0500000f


	//----- nvinfo : EIATTR_COOP_GROUP_INSTR_OFFSETS
	.align		4
.L_16753:
        /*01d8*/ 	.byte	0x04, 0x28
        /*01da*/ 	.short	(.L_16755 - .L_16754)


	//   ....[0]....
.L_16754:
        /*01dc*/ 	.word	0x000003c0


	//   ....[1]....
        /*01e0*/ 	.word	0x000003e0


	//   ....[2]....
        /*01e4*/ 	.word	0x00000400


	//   ....[3]....
        /*01e8*/ 	.word	0x00000420


	//   ....[4]....
        /*01ec*/ 	.word	0x00000440


	//   ....[5]....
        /*01f0*/ 	.word	0x00000540


	//   ....[6]....
        /*01f4*/ 	.word	0x00000560


	//   ....[7]....
        /*01f8*/ 	.word	0x00000590


	//   ....[8]....
        /*01fc*/ 	.word	0x000013e0


	//   ....[9]....
        /*0200*/ 	.word	0x00001410


	//   ....[10]....
        /*0204*/ 	.word	0x00001430


	//   ....[11]....
        /*0208*/ 	.word	0x00001450


	//   ....[12]....
        /*020c*/ 	.word	0x00001470


	//   ....[13]....
        /*0210*/ 	.word	0x000014c0


	//   ....[14]....
        /*0214*/ 	.word	0x000014e0


	//   ....[15]....
        /*0218*/ 	.word	0x00001500


	//   ....[16]....
        /*021c*/ 	.word	0x00002ac0


	//   ....[17]....
        /*0220*/ 	.word	0x00002b20


	//   ....[18]....
        /*0224*/ 	.word	0x00002b80


	//   ....[19]....
        /*0228*/ 	.word	0x00002be0


	//   ....[20]....
        /*022c*/ 	.word	0x00002c40


	//----- nvinfo : EIATTR_VRC_CTA_INIT_COUNT
	.align		4
.L_16755:
        /*0230*/ 	.byte	0x02, 0x4a
	.zero		1
	.zero		1


	//----- nvinfo : EIATTR_SYSCALL_OFFSETS
	.align		4
        /*0234*/ 	.byte	0x04, 0x46
        /*0236*/ 	.short	(.L_16757 - .L_16756)


	//   ....[0]....
.L_16756:
        /*0238*/ 	.word	0x00000320


	//----- nvinfo : EIATTR_EXIT_INSTR_OFFSETS
	.align		4
.L_16757:
        /*023c*/ 	.byte	0x04, 0x1c
        /*023e*/ 	.short	(.L_16759 - .L_16758)


	//   ....[0]....
.L_16758:
        /*0240*/ 	.word	0x000000d0


	//   ....[1]....
        /*0244*/ 	.word	0x000027c0


	//   ....[2]....
        /*0248*/ 	.word	0x000027f0


	//   ....[3]....
        /*024c*/ 	.word	0x00002a70


	//----- nvinfo : EIATTR_CRS_STACK_SIZE
	.align		4
.L_16759:
        /*0250*/ 	.byte	0x04, 0x1e
        /*0252*/ 	.short	(.L_16761 - .L_16760)
.L_16760:
        /*0254*/ 	.word	0x00000000


	//----- nvinfo : EIATTR_CBANK_PARAM_SIZE
	.align		4
.L_16761:
        /*0258*/ 	.byte	0x03, 0x19
        /*025a*/ 	.short	0x008c


	//----- nvinfo : EIATTR_PARAM_CBANK
	.align		4
        /*025c*/ 	.byte	0x04, 0x0a
        /*025e*/ 	.short	(.L_16763 - .L_16762)
	.align		4
.L_16762:
        /*0260*/ 	.word	index@(.nv.constant0._ZN4vllm25paged_attention_v2_kernelIthLi120ELi32ELi128ELNS_18Fp8KVCacheDataTypeE1ELb0ELi512EEEvPfS2_PT_PKS3_PKT0_S9_ifPKiSB_iPKfiiiSD_SD_iiiii)
        /*0264*/ 	.short	0x0380
        /*0266*/ 	.short	0x008c


	//----- nvinfo : EIATTR_SW_WAR
	.align		4
.L_16763:
        /*0268*/ 	.byte	0x04, 0x36
        /*026a*/ 	.short	(.L_16765 - .L_16764)
.L_16764:
        /*026c*/ 	.word	0x00000008
.L_16765:


//--------------------- .nv.info._ZN4vllm25paged_attention_v2_kernelIthLi112ELi32ELi128ELNS_18Fp8KVCacheDataTypeE1ELb0ELi512EEEvPfS2_PT_PKS3_PKT0_S9_ifPKiSB_iPKfiiiSD_SD_iiiii --------------------------
	.section	.nv.info._ZN4vllm25paged_attention_v2_kernelIthLi112ELi32ELi128ELNS_18Fp8KVCacheDataTypeE1ELb0ELi512EEEvPfS2_PT_PKS3_PKT0_S9_ifPKiSB_iPKfiiiSD_SD_iiiii,"",@"SHT_CUDA_INFO"
	.sectionflags	@""
	.align	4


	//----- nvinfo : EIATTR_CUDA_API_VERSION
	.align		4
        /*0000*/ 	.byte	0x04, 0x37
        /*0002*/ 	.short	(.L_16767 - .L_16766)
.L_16766:
        /*0004*/ 	.word	0x00000082


	//----- nvinfo : EIATTR_KPARAM_INFO
	.align		4
.L_16767:
        /*0008*/ 	.byte	0x04, 0x17
        /*000a*/ 	.short	(.L_16769 - .L_16768)
.L_16768:
        /*000c*/ 	.word	0x00000000
        /*0010*/ 	.short	0x0015
        /*0012*/ 	.short	0x0088
        /*0014*/ 	.byte	0x00, 0xf0, 0x11, 0x00


	//----- nvinfo : EIATTR_KPARAM_INFO
	.align		4
.L_16769:
        /*0018*/ 	.byte	0x04, 0x17
        /*001a*/ 	.short	(.L_16771 - .L_16770)
.L_16770:
        /*001c*/ 	.word	0x00000000
        /*0020*/ 	.short	0x0014
        /*0022*/ 	.short	0x0084
        /*0024*/ 	.byte	0x00, 0xf0, 0x11, 0x00


	//----- nvinfo : EIATTR_KPARAM_INFO
	.align		4
.L_16771:
        /*0028*/ 	.byte	0x04, 0x17
        /*002a*/ 	.short	(.L_16773 - .L_16772)
.L_16772:
        /*002c*/ 	.word	0x00000000
        /*0030*/ 	.short	0x0013
        /*0032*/ 	.short	0x0080
        /*0034*/ 	.byte	0x00, 0xf0, 0x11, 0x00


	//----- nvinfo : EIATTR_KPARAM_INFO
	.align		4
.L_16773:
        /*0038*/ 	.byte	0x04, 0x17
        /*003a*/ 	.short	(.L_16775 - .L_16774)
.L_16774:
        /*003c*/ 	.word	0x00000000
        /*0040*/ 	.short	0x0012
        /*0042*/ 	.short	0x007c
        /*0044*/ 	.byte	0x00, 0xf0, 0x11, 0x00


	//----- nvinfo : EIATTR_KPARAM_INFO
	.align		4
.L_16775:
        /*0048*/ 	.byte	0x04, 0x17
        /*004a*/ 	.short	(.L_16777 - .L_16776)
.L_16776:
        /*004c*/ 	.word	0x00000000
        /*0050*/ 	.short	0x0011
        /*0052*/ 	.short	0x0078
        /*0054*/ 	.byte	0x00, 0xf0, 0x11, 0x00


	//----- nvinfo : EIATTR_KPARAM_INFO
	.align		4
.L_16777:
        /*0058*/ 	.byte	0x04, 0x17
        /*005a*/ 	.short	(.L_16779 - .L_16778)
.L_16778:
        /*005c*/ 	.word	0x00000000
        /*0060*/ 	.short	0x0010
        /*0062*/ 	.short	0x0070
        /*0064*/ 	.byte	0x00, 0xf5, 0x21, 0x00


	//----- nvinfo : EIATTR_KPARAM_INFO
	.align		4
.L_16779:
        /*0068*/ 	.byte	0x04, 0x17
        /*006a*/ 	.short	(.L_16781 - .L_16780)
.L_16780:
        /*006c*/ 	.word	0x00000000
        /*0070*/ 	.short	0x000f
        /*0072*/ 	.short	0x0068
        /*0074*/ 	.byte	0x00, 0xf5, 0x21, 0x00


	//----- nvinfo : EIATTR_KPARAM_INFO
	.align		4
.L_16781:
        /*0078*/ 	.byte	0x04, 0x17
        /*007a*/ 	.short	(.L_16783 - .L_16782)
.L_16782:
        /*007c*/ 	.word	0x00000000
        /*0080*/ 	.short	0x000e
        /*0082*/ 	.short	0x0060
        /*0084*/ 	.byte	0x00, 0xf0, 0x11, 0x00


	//----- nvinfo : EIATTR_KPARAM_INFO
	.align		4
.L_16783:
        /*0088*/ 	.byte	0x04, 0x17
        /*008a*/ 	.short	(.L_16785 - .L_16784)
.L_16784:
        /*008c*/ 	.word	0x00000000
        /*0090*/ 	.short	0x000d
        /*0092*/ 	.short	0x005c
        /*0094*/ 	.byte	0x00, 0xf0, 0x11, 0x00


	//----- nvinfo : EIATTR_KPARAM_INFO
	.align		4
.L_16785:
        /*0098*/ 	.byte	0x04, 0x17
        /*009a*/ 	.short	(.L_16787 - .L_16786)
.L_16786:
        /*009c*/ 	.word	0x00000000
        /*00a0*/ 	.short	0x000c
        /*00a2*/ 	.short	0x0058
        /*00a4*/ 	.byte	0x00, 0xf0, 0x11, 0x00


	//----- nvinfo : EIATTR_KPARAM_INFO
	.align		4
.L_16787:
        /*00a8*/ 	.byte	0x04, 0x17
        /*00aa*/ 	.short	(.L_16789 - .L_16788)
.L_16788:
        /*00ac*/ 	.word	0x00000000
        /*00b0*/ 	.short	0x000b
        /*00b2*/ 	.short	0x0050
        /*00b4*/ 	.byte	0x00, 0xf5, 0x21, 0x00


	//----- nvinfo : EIATTR_KPARAM_INFO
	.align		4
.L_16789:
        /*00b8*/ 	.byte	0x04, 0x17
        /*00ba*/ 	.short	(.L_16791 - .L_16790)
.L_16790:
        /*00bc*/ 	.word	0x00000000
        /*00c0*/ 	.short	0x000a
        /*00c2*/ 	.short	0x0048
        /*00c4*/ 	.byte	0x00, 0xf0, 0x11, 0x00


	//----- nvinfo : EIATTR_KPARAM_INFO
	.align		4
.L_16791:
        /*00c8*/ 	.byte	0x04, 0x17
        /*00ca*/ 	.short	(.L_16793 - .L_16792)
.L_16792:
        /*00cc*/ 	.word	0x00000000
        /*00d0*/ 	.short	0x0009
        /*00d2*/ 	.short	0x0040
        /*00d4*/ 	.byte	0x00, 0xf5, 0x21, 0x00


	//----- nvinfo : EIATTR_KPARAM_INFO
	.align		4
.L_16793:
        /*00d8*/ 	.byte	0x04, 0x17
        /*00da*/ 	.short	(.L_16795 - .L_16794)
.L_16794:
        /*00dc*/ 	.word	0x00000000
        /*00e0*/ 	.short	0x0008
        /*00e2*/ 	.short	0x0038
        /*00e4*/ 	.byte	0x00, 0xf5, 0x21, 0x00


	//----- nvinfo : EIATTR_KPARAM_INFO
	.align		4
.L_16795:
        /*00e8*/ 	.byte	0x04, 0x17
        /*00ea*/ 	.short	(.L_16797 - .L_16796)
.L_16796:
        /*00ec*/ 	.word	0x00000000
        /*00f0*/ 	.short	0x0007
        /*00f2*/ 	.short	0x0034
        /*00f4*/ 	.byte	0x00, 0xf0, 0x11, 0x00


	//----- nvinfo : EIATTR_KPARAM_INFO
	.align		4
.L_16797:
        /*00f8*/ 	.byte	0x04, 0x17
        /*00fa*/ 	.short	(.L_16799 - .L_16798)
.L_16798:
        /*00fc*/ 	.word	0x00000000
        /*0100*/ 	.short	0x0006
        /*0102*/ 	.short	0x0030
        /*0104*/ 	.byte	0x00, 0xf0, 0x11, 0x00


	//----- nvinfo : EIATTR_KPARAM_INFO
	.align		4
.L_16799:
        /*0108*/ 	.byte	0x04, 0x17
        /*010a*/ 	.short	(.L_16801 - .L_16800)
.L_16800:
        /*010c*/ 	.word	0x00000000
        /*0110*/ 	.short	0x0005
        /*0112*/ 	.short	0x0028
        /*0114*/ 	.byte	0x00, 0xf5, 0x21, 0x00


	//----- nvinfo : EIATTR_KPARAM_INFO
	.align		4
.L_16801:
        /*0118*/ 	.byte	0x04, 0x17
        /*011a*/ 	.short	(.L_16803 - .L_16802)
.L_16802:
        /*011c*/ 	.word	0x00000000
        /*0120*/ 	.short	0x0004
        /*0122*/ 	.short	0x0020
        /*0124*/ 	.byte	0x00, 0xf5, 0x21, 0x00


	//----- nvinfo : EIATTR_KPARAM_INFO
	.align		4
.L_16803:
        /*0128*/ 	.byte	0x04, 0x17
        /*012a*/ 	.short	(.L_16805 - .L_16804)
.L_16804:
        /*012c*/ 	.word	0x00000000
        /*0130*/ 	.short	0x0003
        /*0132*/ 	.short	0x0018
        /*0134*/ 	.byte	0x00, 0xf5, 0x21, 0x00


	//----- nvinfo : EIATTR_KPARAM_INFO
	.align		4
.L_16805:
        /*0138*/ 	.byte	0x04, 0x17
        /*013a*/ 	.short	(.L_16807 - .L_16806)
.L_16806:
        /*013c*/ 	.word	0x00000000
        /*0140*/ 	.short	0x0002
        /*0142*/ 	.short	0x0010
        /*0144*/ 	.byte	0x00, 0xf5, 0x21, 0x00


	//----- nvinfo : EIATTR_KPARAM_INFO
	.align		4
.L_16807:
        /*0148*/ 	.byte	0x04, 0x17
        /*014a*/ 	.short	(.L_16809 - .L_16808)
.L_16808:
        /*014c*/ 	.word	0x00000000
        /*0150*/ 	.short	0x0001
        /*0152*/ 	.short	0x0008
        /*0154*/ 	.byte	0x00, 0xf5, 0x21, 0x00


	//----- nvinfo : EIATTR_KPARAM_INFO
	.align		4
.L_16809:
        /*0158*/ 	.byte	0x04, 0x17
        /*015a*/ 	.short	(.L_16811 - .L_16810)
.L_16810:
        /*015c*/ 	.word	0x00000000
        /*0160*/ 	.short	0x0000
        /*0162*/ 	.short	0x0000
        /*0164*/ 	.byte	0x00, 0xf5, 0x21, 0x00


	//----- nvinfo : EIATTR_SPARSE_MMA_MASK
	.align		4
.L_16811:
        /*0168*/ 	.byte	0x03, 0x50
        /*016a*/ 	.short	0x0000


	//----- nvinfo : EIATTR_MAXREG_COUNT
	.align		4
        /*016c*/ 	.byte	0x03, 0x1b
        /*016e*/ 	.short	0x00ff


	//----- nvinfo : EIATTR_NUM_BARRIERS
	.align		4
        /*0170*/ 	.byte	0x02, 0x4c
        /*0172*/ 	.byte	0x01
	.zero		1


	//----- nvinfo : EIATTR_EXTERNS
	.align		4
        /*0174*/ 	.byte	0x04, 0x0f
        /*0176*/ 	.short	(.L_16813 - .L_16812)


	//   ....[0]....
	.align		4
.L_16812:
        /*0178*/ 	.word	index@(__assertfail)


	//----- nvinfo : EIATTR_MERCURY_ISA_VERSION
	.align		4
.L_16813:
        /*017c*/ 	.byte	0x03, 0x5f
        /*017e*/ 	.short	0x0101


	//----- nvinfo : EIATTR_COOP_GROUP_MASK_REGIDS
	.align		4
        /*0180*/ 	.byte	0x04, 0x29
        /*0182*/ 	.short	(.L_16815 - .L_16814)


	//   ....[0]....
.L_16814:
        /*0184*/ 	.word	0xffffffff


	//   ....[1]....
        /*0188*/ 	.word	0xffffffff


	//   ....[2]....
        /*018c*/ 	.word	0xffffffff


	//   ....[3]....
        /*0190*/ 	.word	0xffffffff


	//   ....[4]....
        /*0194*/ 	.word	0xffffffff


	//   ....[5]....
        /*0198*/ 	.word	0xffffffff


	//   ....[6]....
        /*019c*/ 	.word	0xffffffff


	//   ....[7]....
        /*01a0*/ 	.word	0xffffffff


	//   ....[8]....
        /*01a4*/ 	.word	0xffffffff


	//   ....[9]....
        /*01a8*/ 	.word	0xffffffff


	//   ....[10]....
        /*01ac*/ 	.word	0xffffffff


	//   ....[11]....
        /*01b0*/ 	.word	0xffffffff


	//   ....[12]....
        /*01b4*/ 	.word	0xffffffff


	//   ....[13]....
        /*01b8*/ 	.word	0xffffffff


	//   ....[14]....
        /*01bc*/ 	.word	0xffffffff


	//   ....[15]....
        /*01c0*/ 	.word	0xffffffff


	//   ....[16]....
        /*01c4*/ 	.word	0x0500000f


	//   ....[17]....
        /*01c8*/ 	.word	0x0500000f


	//   ....[18]....
        /*01cc*/ 	.word	0x0500000f


	//   ....[19]....
        /*01d0*/ 	.word	0x0500000f


	//   ....[20]....
        /*01d4*/ 	.word	0x0500000f


	//----- nvinfo : EIATTR_COOP_GROUP_INSTR_OFFSETS
	.align		4
.L_16815:
        /*01d8*/ 	.byte	0x04, 0x28
        /*01da*/ 	.short	(.L_16817 - .L_16816)


	//   ....[0]....
.L_16816:
        /*01dc*/ 	.word	0x000003c0


	//   ....[1]....
        /*01e0*/ 	.word	0x000003e0


	//   ....[2]....
        /*01e4*/ 	.word	0x00000400


	//   ....[3]....
        /*01e8*/ 	.word	0x00000420


	//   ....[4]....
        /*01ec*/ 	.word	0x00000440


	//   ....[5]....
        /*01f0*/ 	.word	0x00000540


	//   ....[6]....
        /*01f4*/ 	.word	0x00000560


	//   ....[7]....
        /*01f8*/ 	.word	0x00000590


	//   ....[8]....
        /*01fc*/ 	.word	0x000013e0


	//   ....[9]....
        /*0200*/ 	.word	0x00001410


	//   ....[10]....
        /*0204*/ 	.word	0x00001430


	//   ....[11]....
        /*0208*/ 	.word	0x00001450


	//   ....[12]....
        /*020c*/ 	.word	0x00001470


	//   ....[13]....
        /*0210*/ 	.word	0x000014c0


	//   ....[14]....
        /*0214*/ 	.word	0x000014e0


	//   ....[15]....
        /*0218*/ 	.word	0x00001500


	//   ....[16]....
        /*021c*/ 	.word	0x00002a40


	//   ....[17]....
        /*0220*/ 	.word	0x00002aa0


	//   ....[18]....
        /*0224*/ 	.word	0x00002b00


	//   ....[19]....
        /*0228*/ 	.word	0x00002b60


	//   ....[20]....
        /*022c*/ 	.word	0x00002bc0


	//----- nvinfo : EIATTR_VRC_CTA_INIT_COUNT
	.align		4
.L_16817:
        /*0230*/ 	.byte	0x02, 0x4a
	.zero		1
	.zero		1


	//----- nvinfo : EIATTR_SYSCALL_OFFSETS
	.align		4
        /*0234*/ 	.byte	0x04, 0x46
        /*0236*/ 	.short	(.L_16819 - .L_16818)


	//   ....[0]....
.L_16818:
        /*0238*/ 	.word	0x00000320


	//----- nvinfo : EIATTR_EXIT_INSTR_OFFSETS
	.align		4
.L_16819:
        /*023c*/ 	.byte	0x04, 0x1c
        /*023e*/ 	.short	(.L_16821 - .L_16820)


	//   ....[0]....
.L_16820:
        /*0240*/ 	.word	0x000000d0


	//   ....[1]....
        /*0244*/ 	.word	0x00002760


	//   ....[2]....
        /*0248*/ 	.word	0x00002790


	//   ....[3]....
        /*024c*/ 	.word	0x000029f0


	//----- nvinfo : EIATTR_CRS_STACK_SIZE
	.align		4
.L_16821:
        /*0250*/ 	.byte	0x04, 0x1e
        /*0252*/ 	.short	(.L_16823 - .L_16822)
.L_16822:
        /*0254*/ 	.word	0x00000000


	//----- nvinfo : EIATTR_CBANK_PARAM_SIZE
	.align		4
.L_16823:
        /*0258*/ 	.byte	0x03, 0x19
        /*025a*/ 	.short	0x008c


	//----- nvinfo : EIATTR_PARAM_CBANK
	.align		4
        /*025c*/ 	.byte	0x04, 0x0a
        /*025e*/ 	.short	(.L_16825 - .L_16824)
	.align		4
.L_16824:
        /*0260*/ 	.word	index@(.nv.constant0._ZN4vllm25paged_attention_v2_kernelIthLi112ELi32ELi128ELNS_18Fp8KVCacheDataTypeE1ELb0ELi512EEEvPfS2_PT_PKS3_PKT0_S9_ifPKiSB_iPKfiiiSD_SD_iiiii)
        /*0264*/ 	.short	0x0380
        /*0266*/ 	.short	0x008c


	//----- nvinfo : EIATTR_SW_WAR
	.align		4
.L_16825:
        /*0268*/ 	.byte	0x04, 0x36
        /*026a*/ 	.short	(.L_16827 - .L_16826)
.L_16826:
        /*026c*/ 	.word	0x00000008
.L_16827:


//--------------------- .nv.info._ZN4vllm25paged_attention_v2_kernelIthLi96ELi32ELi128ELNS_18Fp8KVCacheDataTypeE1ELb0ELi512EEEvPfS2_PT_PKS3_PKT0_S9_ifPKiSB_iPKfiiiSD_SD_iiiii --------------------------
	.section	.nv.info._ZN4vllm25paged_attention_v2_kernelIthLi96ELi32ELi128ELNS_18Fp8KVCacheDataTypeE1ELb0ELi512EEEvPfS2_PT_PKS3_PKT0_S9_ifPKiSB_iPKfiiiSD_SD_iiiii,"",@"SHT_CUDA_INFO"
	.sectionflags	@""
	.align	4


	//----- nvinfo : EIATTR_CUDA_API_VERSION
	.align		4
        /*0000*/ 	.byte	0x04, 0x37
        /*0002*/ 	.short	(.L_16829 - .L_16828)
.L_16828:
        /*0004*/ 	.word	0x00000082


	//----- nvinfo : EIATTR_KPARAM_INFO
	.align		4
.L_16829:
        /*0008*/ 	.byte	0x04, 0x17
        /*000a*/ 	.short	(.L_16831 - .L_16830)
.L_16830:
        /*000c*/ 	.word	0x00000000
        /*0010*/ 	.short	0x0015
        /*0012*/ 	.short	0x0088
        /*0014*/ 	.byte	0x00, 0xf0, 0x11, 0x00


	//----- nvinfo : EIATTR_KPARAM_INFO
	.align		4
.L_16831:
        /*0018*/ 	.byte	0x04, 0x17
        /*001a*/ 	.short	(.L_16833 - .L_16832)
.L_16832:
        /*001c*/ 	.word	0x00000000
        /*0020*/ 	.short	0x0014
        /*0022*/ 	.short	0x0084
        /*0024*/ 	.byte	0x00, 0xf0, 0x11, 0x00


	//----- nvinfo : EIATTR_KPARAM_INFO
	.align		4
.L_16833:
        /*0028*/ 	.byte	0x04, 0x17
        /*002a*/ 	.short	(.L_16835 - .L_16834)
.L_16834:
        /*002c*/ 	.word	0x00000000
        /*0030*/ 	.short	0x0013
        /*0032*/ 	.short	0x0080
        /*0034*/ 	.byte	0x00, 0xf0, 0x11, 0x00


	//----- nvinfo : EIATTR_KPARAM_INFO
	.align		4
.L_16835:
        /*0038*/ 	.byte	0x04, 0x17
        /*003a*/ 	.short	(.L_16837 - .L_16836)
.L_16836:
        /*003c*/ 	.word	0x00000000
        /*0040*/ 	.short	0x0012
        /*0042*/ 	.short	0x007c
        /*0044*/ 	.byte	0x00, 0xf0, 0x11, 0x00


	//----- nvinfo : EIATTR_KPARAM_INFO
	.align		4
.L_16837:
        /*0048*/ 	.byte	0x04, 0x17
        /*004a*/ 	.short	(.L_16839 - .L_16838)
.L_16838:
        /*004c*/ 	.word	0x00000000
        /*0050*/ 	.short	0x0011
        /*0052*/ 	.short	0x0078
        /*0054*/ 	.byte	0x00, 0xf0, 0x11, 0x00


	//----- nvinfo : EIATTR_KPARAM_INFO
	.align		4
.L_16839:
        /*0058*/ 	.byte	0x04, 0x17
        /*005a*/ 	.short	(.L_16841 - .L_16840)
.L_16840:
        /*005c*/ 	.word	0x00000000
        /*0060*/ 	.short	0x0010
        /*0062*/ 	.short	0x0070
        /*0064*/ 	.byte	0x00, 0xf5, 0x21, 0x00


	//----- nvinfo : EIATTR_KPARAM_INFO
	.align		4
.L_16841:
        /*0068*/ 	.byte	0x04, 0x17
        /*006a*/ 	.short	(.L_16843 - .L_16842)
.L_16842:
        /*006c*/ 	.word	0x00000000
        /*0070*/ 	.short	0x000f
        /*0072*/ 	.short	0x0068
        /*0074*/ 	.byte	0x00, 0xf5, 0x21, 0x00


	//----- nvinfo : EIATTR_KPARAM_INFO
	.align		4
.L_16843:
        /*0078*/ 	.byte	0x04, 0x17
        /*007a*/ 	.short	(.L_16845 - .L_16844)
.L_16844:
        /*007c*/ 	.word	0x00000000
        /*0080*/ 	.short	0x000e
        /*0082*/ 	.short	0x0060
        /*0084*/ 	.byte	0x00, 0xf0, 0x11, 0x00


	//----- nvinfo : EIATTR_KPARAM_INFO
	.align		4
.L_16845:
        /*0088*/ 	.byte	0x04, 0x17
        /*008a*/ 	.short	(.L_16847 - .L_16846)
.L_16846:
        /*008c*/ 	.word	0x00000000
        /*0090*/ 	.short	0x000d
        /*0092*/ 	.short	0x005c
        /*0094*/ 	.byte	0x00, 0xf0, 0x11, 0x00


	//----- nvinfo : EIATTR_KPARAM_INFO
	.align		4
.L_16847:
        /*0098*/ 	.byte	0x04, 0x17
        /*009a*/ 	.short	(.L_16849 - .L_16848)
.L_16848:
        /*009c*/ 	.word	0x00000000
        /*00a0*/ 	.short	0x000c
        /*00a2*/ 	.short	0x0058
        /*00a4*/ 	.byte	0x00, 0xf0, 0x11, 0x00


	//----- nvinfo : EIATTR_KPARAM_INFO
	.align		4
.L_16849:
        /*00a8*/ 	.byte	0x04, 0x17
        /*00aa*/ 	.short	(.L_16851 - .L_16850)
.L_16850:
        /*00ac*/ 	.word	0x00000000
        /*00b0*/ 	.short	0x000b
        /*00b2*/ 	.short	0x0050
        /*00b4*/ 	.byte	0x00, 0xf5, 0x21, 0x00


	//----- nvinfo : EIATTR_KPARAM_INFO
	.align		4
.L_16851:
        /*00b8*/ 	.byte	0x04, 0x17
        /*00ba*/ 	.short	(.L_16853 - .L_16852)
.L_16852:
        /*00bc*/ 	.word	0x00000000
        /*00c0*/ 	.short	0x000a
        /*00c2*/ 	.short	0x0048
        /*00c4*/ 	.byte	0x00, 0xf0, 0x11, 0x00


	//----- nvinfo : EIATTR_KPARAM_INFO
	.align		4
.L_16853:
        /*00c8*/ 	.byte	0x04, 0x17
        /*00ca*/ 	.short	(.L_16855 - .L_16854)
.L_16854:
        /*00cc*/ 	.word	0x00000000
        /*00d0*/ 	.short	0x0009
        /*00d2*/ 	.short	0x0040
        /*00d4*/ 	.byte	0x00, 0xf5, 0x21, 0x00


	//----- nvinfo : EIATTR_KPARAM_INFO
	.align		4
.L_16855:
        /*00d8*/ 	.byte	0x04, 0x17
        /*00da*/ 	.short	(.L_16857 - .L_16856)
.L_16856:
        /*00dc*/ 	.word	0x00000000
        /*00e0*/ 	.short	0x0008
        /*00e2*/ 	.short	0x0038
        /*00e4*/ 	.byte	0x00, 0xf5, 0x21, 0x00


	//----- nvinfo : EIATTR_KPARAM_INFO
	.align		4
.L_16857:
        /*00e8*/ 	.byte	0x04, 0x17
        /*00ea*/ 	.short	(.L_16859 - .L_16858)
.L_16858:
        /*00ec*/ 	.word	0x00000000
        /*00f0*/ 	.short	0x0007
        /*00f2*/ 	.short	0x0034
        /*00f4*/ 	.byte	0x00, 0xf0, 0x11, 0x00


	//----- nvinfo : EIATTR_KPARAM_INFO
	.align		4
.L_16859:
        /*00f8*/ 	.byte	0x04, 0x17
        /*00fa*/ 	.short	(.L_16861 - .L_16860)
.L_16860:
        /*00fc*/ 	.word	0x00000000
        /*0100*/ 	.short	0x0006
        /*0102*/ 	.short	0x0030
        /*0104*/ 	.byte	0x00, 0xf0, 0x11, 0x00


	//----- nvinfo : EIATTR_KPARAM_INFO
	.align		4
.L_16861:
        /*0108*/ 	.byte	0x04, 0x17
        /*010a*/ 	.short	(.L_16863 - .L_16862)
.L_16862:
        /*010c*/ 	.word	0x00000000
        /*0110*/ 	.short	0x0005
        /*0112*/ 	.short	0x0028
        /*0114*/ 	.byte	0x00, 0xf5, 0x21, 0x00


	//----- nvinfo : EIATTR_KPARAM_INFO
	.align		4
.L_16863:
        /*0118*/ 	.byte	0x04, 0x17
        /*011a*/ 	.short	(.L_16865 - .L_16864)
.L_16864:
        /*011c*/ 	.word	0x00000000
        /*0120*/ 	.short	0x0004
        /*0122*/ 	.short	0x0020
        /*0124*/ 	.byte	0x00, 0xf5, 0x21, 0x00


	//----- nvinfo : EIATTR_KPARAM_INFO
	.align		4
.L_16865:
        /*0128*/ 	.byte	0x04, 0x17
        /*012a*/ 	.short	(.L_16867 - .L_16866)
.L_16866:
        /*012c*/ 	.word	0x00000000
        /*0130*/ 	.short	0x0003
        /*0132*/ 	.short	0x0018
        /*0134*/ 	.byte	0x00, 0xf5, 0x21, 0x00


	//----- nvinfo : EIATTR_KPARAM_INFO
	.align		4
.L_16867:
        /*0138*/ 	.byte	0x04, 0x17
        /*013a*/ 	.short	(.L_16869 - .L_16868)
.L_16868:
        /*013c*/ 	.word	0x00000000
        /*0140*/ 	.short	0x0002
        /*0142*/ 	.short	0x0010
        /*0144*/ 	.byte	0x00, 0xf5, 0x21, 0x00


	//----- nvinfo : EIATTR_KPARAM_INFO
	.align		4
.L_16869:
        /*0148*/ 	.byte	0x04, 0x17
        /*014a*/ 	.short	(.L_16871 - .L_16870)
.L_16870:
        /*014c*/ 	.word	0x00000000
        /*0150*/ 	.short	0x0001
        /*0152*/ 	.short	0x0008
        /*0154*/ 	.byte	0x00, 0xf5, 0x21, 0x00


	//----- nvinfo : EIATTR_KPARAM_INFO
	.align		4
.L_16871:
        /*0158*/ 	.byte	0x04, 0x17
        /*015a*/ 	.short	(.L_16873 - .L_16872)
.L_16872:
        /*015c*/ 	.word	0x00000000
        /*0160*/ 	.short	0x0000
        /*0162*/ 	.short	0x0000
        /*0164*/ 	.byte	0x00, 0xf5, 0x21, 0x00


	//----- nvinfo : EIATTR_SPARSE_MMA_MASK
	.align		4
.L_16873:
        /*0168*/ 	.byte	0x03, 0x50
        /*016a*/ 	.short	0x0000


	//----- nvinfo : EIATTR_MAXREG_COUNT
	.align		4
        /*016c*/ 	.byte	0x03, 0x1b
        /*016e*/ 	.short	0x00ff


	//----- nvinfo : EIATTR_NUM_BARRIERS
	.align		4
        /*0170*/ 	.byte	0x02, 0x4c
        /*0172*/ 	.byte	0x01
	.zero		1


	//----- nvinfo : EIATTR_EXTERNS
	.align		4
        /*0174*/ 	.byte	0x04, 0x0f
        /*0176*/ 	.short	(.L_16875 - .L_16874)


	//   ....[0]....
	.align		4
.L_16874:
        /*0178*/ 	.word	index@(__assertfail)


	//----- nvinfo : EIATTR_MERCURY_ISA_VERSION
	.align		4
.L_16875:
        /*017c*/ 	.byte	0x03, 0x5f
        /*017e*/ 	.short	0x0101


	//----- nvinfo : EIATTR_COOP_GROUP_MASK_REGIDS
	.align		4
        /*0180*/ 	.byte	0x04, 0x29
        /*0182*/ 	.short	(.L_16877 - .L_16876)


	//   ....[0]....
.L_16876:
        /*0184*/ 	.word	0xffffffff


	//   ....[1]....
        /*0188*/ 	.word	0xffffffff


	//   ....[2]....
        /*018c*/ 	.word	0xffffffff


	//   ....[3]....
        /*0190*/ 	.word	0xffffffff


	//   ....[4]....
        /*0194*/ 	.word	0xffffffff


	//   ....[5]....
        /*0198*/ 	.word	0xffffffff


	//   ....[6]....
        /*019c*/ 	.word	0xffffffff


	//   ....[7]....
        /*01a0*/ 	.word	0xffffffff


	//   ....[8]....
        /*01a4*/ 	.word	0xffffffff


	//   ....[9]....
        /*01a8*/ 	.word	0xffffffff


	//   ....[10]....
        /*01ac*/ 	.word	0xffffffff


	//   ....[11]....
        /*01b0*/ 	.word	0xffffffff


	//   ....[12]....
        /*01b4*/ 	.word	0xffffffff


	//   ....[13]....
        /*01b8*/ 	.word	0xffffffff


	//   ....[14]....
        /*01bc*/ 	.word	0xffffffff


	//   ....[15]....
        /*01c0*/ 	.word	0xffffffff


	//   ....[16]....
        /*01c4*/ 	.word	0x0500000f


	//   ....[17]....
        /*01c8*/ 	.word	0x0500000f


	//   ....[18]....
        /*01cc*/ 	.word	0x0500000f


	//   ....[19]....
        /*01d0*/ 	.word	0x0500000f


	//   ....[20]....
        /*01d4*/ 	.word	0x0500000f


	//----- nvinfo : EIATTR_COOP_GROUP_INSTR_OFFSETS
	.align		4
.L_16877:
        /*01d8*/ 	.byte	0x04, 0x28
        /*01da*/ 	.short	(.L_16879 - .L_16878)


	//   ....[0]....
.L_16878:
        /*01dc*/ 	.word	0x000003c0


	//   ....[1]....
        /*01e0*/ 	.word	0x000003e0


	//   ....[2]....
        /*01e4*/ 	.word	0x00000400


	//   ....[3]....
        /*01e8*/ 	.word	0x00000420


	//   ....[4]....
        /*01ec*/ 	.word	0x00000440


	//   ....[5]....
        /*01f0*/ 	.word	0x00000540


	//   ....[6]....
        /*01f4*/ 	.word	0x00000560


	//   ....[7]....
        /*01f8*/ 	.word	0x00000590


	//   ....[8]....
        /*01fc*/ 	.word	0x000013e0


	//   ....[9]....
        /*0200*/ 	.word	0x00001410


	//   ....[10]....
        /*0204*/ 	.word	0x00001430


	//   ....[11]....
        /*0208*/ 	.word	0x00001450


	//   ....[12]....
        /*020c*/ 	.word	0x00001470


	//   ....[13]....
        /*0210*/ 	.word	0x000014c0


	//   ....[14]....
        /*0214*/ 	.word	0x000014e0


	//   ....[15]....
        /*0218*/ 	.word	0x00001500


	//   ....[16]....
        /*021c*/ 	.word	0x00002920


	//   ....[17]....
        /*0220*/ 	.word	0x00002980


	//   ....[18]....
        /*0224*/ 	.word	0x000029e0


	//   ....[19]....
        /*0228*/ 	.word	0x00002a40


	//   ....[20]....
        /*022c*/ 	.word	0x00002aa0


	//----- nvinfo : EIATTR_VRC_CTA_INIT_COUNT
	.align		4
.L_16879:
        /*0230*/ 	.byte	0x02, 0x4a
	.zero		1
	.zero		1


	//----- nvinfo : EIATTR_SYSCALL_OFFSETS
	.align		4
        /*0234*/ 	.byte	0x04, 0x46
        /*0236*/ 	.short	(.L_16881 - .L_16880)


	//   ....[0]....
.L_16880:
        /*0238*/ 	.word	0x00000320


	//----- nvinfo : EIATTR_EXIT_INSTR_OFFSETS
	.align		4
.L_16881:
        /*023c*/ 	.byte	0x04, 0x1c
        /*023e*/ 	.short	(.L_16883 - .L_16882)


	//   ....[0]....
.L_16882:
        /*0240*/ 	.word	0x000000d0


	//   ....[1]....
        /*0244*/ 	.word	0x00002680


	//   ....[2]....
        /*0248*/ 	.word	0x000026b0


	//   ....[3]....
        /*024c*/ 	.word	0x000028d0


	//----- nvinfo : EIATTR_CRS_STACK_SIZE
	.align		4
.L_16883:
        /*0250*/ 	.byte	0x04, 0x1e
        /*0252*/ 	.short	(.L_16885 - .L_16884)
.L_16884:
        /*0254*/ 	.word	0x00000000


	//----- nvinfo : EIATTR_CBANK_PARAM_SIZE
	.align		4
.L_16885:
        /*0258*/ 	.byte	0x03, 0x19
        /*025a*/ 	.short	0x008c


	//----- nvinfo : EIATTR_PARAM_CBANK
	.align		4
        /*025c*/ 	.byte	0x04, 0x0a
        /*025e*/ 	.short	(.L_16887 - .L_16886)
	.align		4
.L_16886:
        /*0260*/ 	.word	index@(.nv.constant0._ZN4vllm25paged_attention_v2_kernelIthLi96ELi32ELi128ELNS_18Fp8KVCacheDataTypeE1ELb0ELi512EEEvPfS2_PT_PKS3_PKT0_S9_ifPKiSB_iPKfiiiSD_SD_iiiii)
        /*0264*/ 	.short	0x0380
        /*0266*/ 	.short	0x008c


	//----- nvinfo : EIATTR_SW_WAR
	.align		4
.L_16887:
        /*0268*/ 	.byte	0x04, 0x36
        /*026a*/ 	.short	(.L_16889 - .L_16888)
.L_16888:
        /*026c*/ 	.word	0x00000008
.L_16889:


//--------------------- .nv.info._ZN4vllm25paged_attention_v2_kernelIthLi80ELi32ELi128ELNS_18Fp8KVCacheDataTypeE1ELb0ELi512EEEvPfS2_PT_PKS3_PKT0_S9_ifPKiSB_iPKfiiiSD_SD_iiiii --------------------------
	.section	.nv.info._ZN4vllm25paged_attention_v2_kernelIthLi80ELi32ELi128ELNS_18Fp8KVCacheDataTypeE1ELb0ELi512EEEvPfS2_PT_PKS3_PKT0_S9_ifPKiSB_iPKfiiiSD_SD_iiiii,"",@"SHT_CUDA_INFO"
	.sectionflags	@""
	.align	4


	//----- nvinfo : EIATTR_CUDA_API_VERSION
	.align		4
        /*0000*/ 	.byte	0x04, 0x37
        /*0002*/ 	.short	(.L_16891 - .L_16890)
.L_16890:
        /*0004*/ 	.word	0x00000082


	//----- nvinfo : EIATTR_KPARAM_INFO
	.align		4
.L_16891:
        /*0008*/ 	.byte	0x04, 0x17
        /*000a*/ 	.short	(.L_16893 - .L_16892)
.L_16892:
        /*000c*/ 	.word	0x00000000
        /*0010*/ 	.short	0x0015
        /*0012*/ 	.short	0x0088
        /*0014*/ 	.byte	0x00, 0xf0, 0x11, 0x00


	//----- nvinfo : EIATTR_KPARAM_INFO
	.align		4
.L_16893:
        /*0018*/ 	.byte	0x04, 0x17
        /*001a*/ 	.short	(.L_16895 - .L_16894)
.L_16894:
        /*001c*/ 	.word	0x00000000
        /*0020*/ 	.short	0x0014
        /*0022*/ 	.short	0x0084
        /*0024*/ 	.byte	0x00, 0xf0, 0x11, 0x00


	//----- nvinfo : EIATTR_KPARAM_INFO
	.align		4
.L_16895:
        /*0028*/ 	.byte	0x04, 0x17
        /*002a*/ 	.short	(.L_16897 - .L_16896)
.L_16896:
        /*002c*/ 	.word	0x00000000
        /*0030*/ 	.short	0x0013
        /*0032*/ 	.short	0x0080
        /*0034*/ 	.byte	0x00, 0xf0, 0x11, 0x00


	//----- nvinfo : EIATTR_KPARAM_INFO
	.align		4
.L_16897:
        /*0038*/ 	.byte	0x04, 0x17
        /*003a*/ 	.short	(.L_16899 - .L_16898)
.L_16898:
        /*003c*/ 	.word	0x00000000
        /*0040*/ 	.short	0x0012
        /*0042*/ 	.short	0x007c
        /*0044*/ 	.byte	0x00, 0xf0, 0x11, 0x00


	//----- nvinfo : EIATTR_KPARAM_INFO
	.align		4
.L_16899:
        /*0048*/ 	.byte	0x04, 0x17
        /*004a*/ 	.short	(.L_16901 - .L_16900)
.L_16900:
        /*004c*/ 	.word	0x00000000
        /*0050*/ 	.short	0x0011
        /*0052*/ 	.short	0x0078
        /*0054*/ 	.byte	0x00, 0xf0, 0x11, 0x00


	//----- nvinfo : EIATTR_KPARAM_INFO
	.align		4
.L_16901:
        /*0058*/ 	.byte	0x04, 0x17
        /*005a*/ 	.short	(.L_16903 - .L_16902)
.L_16902:
        /*005c*/ 	.word	0x00000000
        /*0060*/ 	.short	0x0010
        /*0062*/ 	.short	0x0070
        /*0064*/ 	.byte	0x00, 0xf5, 0x21, 0x00


	//----- nvinfo : EIATTR_KPARAM_INFO
	.align		4
.L_16903:
        /*0068*/ 	.byte	0x04, 0x17
        /*006a*/ 	.short	(.L_16905 - .L_16904)
.L_16904:
        /*006c*/ 	.word	0x00000000
        /*0070*/ 	.short	0x000f
        /*0072*/ 	.short	0x0068
        /*0074*/ 	.byte	0x00, 0xf5, 0x21, 0x00


	//----- nvinfo : EIATTR_KPARAM_INFO
	.align		4
.L_16905:
        /*0078*/ 	.byte	0x04, 0x17
        /*007a*/ 	.short	(.L_16907 - .L_16906)
.L_16906:
        /*007c*/ 	.word	0x00000000
        /*0080*/ 	.short	0x000e
        /*0082*/ 	.short	0x0060
        /*0084*/ 	.byte	0x00, 0xf0, 0x11, 0x00


	//----- nvinfo : EIATTR_KPARAM_INFO
	.align		4
.L_16907:
        /*0088*/ 	.byte	0x04, 0x17
        /*008a*/ 	.short	(.L_16909 - .L_16908)
.L_16908:
        /*008c*/ 	.word	0x00000000
        /*0090*/ 	.short	0x000d
        /*0092*/ 	.short	0x005c
        /*0094*/ 	.byte	0x00, 0xf0, 0x11, 0x00


	//----- nvinfo : EIATTR_KPARAM_INFO
	.align		4
.L_16909:
        /*0098*/ 	.byte	0x04, 0x17
        /*009a*/ 	.short	(.L_16911 - .L_16910)
.L_16910:
        /*009c*/ 	.word	0x00000000
        /*00a0*/ 	.short	0x000c
        /*00a2*/ 	.short	0x0058
        /*00a4*/ 	.byte	0x00, 0xf0, 0x11, 0x00


	//----- nvinfo : EIATTR_KPARAM_INFO
	.align		4
.L_16911:
        /*00a8*/ 	.byte	0x04, 0x17
        /*00aa*/ 	.short	(.L_16913 - .L_16912)
.L_16912:
        /*00ac*/ 	.word	0x00000000
        /*00b0*/ 	.short	0x000b
        /*00b2*/ 	.short	0x0050
        /*00b4*/ 	.byte	0x00, 0xf5, 0x21, 0x00


	//----- nvinfo : EIATTR_KPARAM_INFO
	.align		4
.L_16913:
        /*00b8*/ 	.byte	0x04, 0x17
        /*00ba*/ 	.short	(.L_16915 - .L_16914)
.L_16914:
        /*00bc*/ 	.word	0x00000000
        /*00c0*/ 	.short	0x000a
        /*00c2*/ 	.short	0x0048
        /*00c4*/ 	.byte	0x00, 0xf0, 0x11, 0x00


	//----- nvinfo : EIATTR_KPARAM_INFO
	.align		4
.L_16915:
        /*00c8*/ 	.byte	0x04, 0x17
        /*00ca*/ 	.short	(.L_16917 - .L_16916)
.L_16916:
        /*00cc*/ 	.word	0x00000000
        /*00d0*/ 	.short	0x0009
        /*00d2*/ 	.short	0x0040
        /*00d4*/ 	.byte	0x00, 0xf5, 0x21, 0x00


	//----- nvinfo : EIATTR_KPARAM_INFO
	.align		4
.L_16917:
        /*00d8*/ 	.byte	0x04, 0x17
        /*00da*/ 	.short	(.L_16919 - .L_16918)
.L_16918:
        /*00dc*/ 	.word	0x00000000
        /*00e0*/ 	.short	0x0008
        /*00e2*/ 	.short	0x0038
        /*00e4*/ 	.byte	0x00, 0xf5, 0x21, 0x00


	//----- nvinfo : EIATTR_KPARAM_INFO
	.align		4
.L_16919:
        /*00e8*/ 	.byte	0x04, 0x17
        /*00ea*/ 	.short	(.L_16921 - .L_16920)
.L_16920:
        /*00ec*/ 	.word	0x00000000
        /*00f0*/ 	.short	0x0007
        /*00f2*/ 	.short	0x0034
        /*00f4*/ 	.byte	0x00, 0xf0, 0x11, 0x00


	//----- nvinfo : EIATTR_KPARAM_INFO
	.align		4
.L_16921:
        /*00f8*/ 	.byte	0x04, 0x17
        /*00fa*/ 	.short	(.L_16923 - .L_16922)
.L_16922:
        /*00fc*/ 	.word	0x00000000
        /*0100*/ 	.short	0x0006
        /*0102*/ 	.short	0x0030
        /*0104*/ 	.byte	0x00, 0xf0, 0x11, 0x00


	//----- nvinfo : EIATTR_KPARAM_INFO
	.align		4
.L_16923:
        /*0108*/ 	.byte	0x04, 0x17
        /*010a*/ 	.short	(.L_16925 - .L_16924)
.L_16924:
        /*010c*/ 	.word	0x00000000
        /*0110*/ 	.short	0x0005
        /*0112*/ 	.short	0x0028
        /*0114*/ 	.byte	0x00, 0xf5, 0x21, 0x00


	//----- nvinfo : EIATTR_KPARAM_INFO
	.align		4
.L_16925:
        /*0118*/ 	.byte	0x04, 0x17
        /*011a*/ 	.short	(.L_16927 - .L_16926)
.L_16926:
        /*011c*/ 	.word	0x00000000
        /*0120*/ 	.short	0x0004
        /*0122*/ 	.short	0x0020
        /*0124*/ 	.byte	0x00, 0xf5, 0x21, 0x00


	//----- nvinfo : EIATTR_KPARAM_INFO
	.align		4
.L_16927:
        /*0128*/ 	.byte	0x04, 0x17
        /*012a*/ 	.short	(.L_16929 - .L_16928)
.L_16928:
        /*012c*/ 	.word	0x00000000
        /*0130*/ 	.short	0x0003
        /*0132*/ 	.short	0x0018
        /*0134*/ 	.byte	0x00, 0xf5, 0x21, 0x00


	//----- nvinfo : EIATTR_KPARAM_INFO
	.align		4
.L_16929:
        /*0138*/ 	.byte	0x04, 0x17
        /*013a*/ 	.short	(.L_16931 - .L_16930)
.L_16930:
        /*013c*/ 	.word	0x00000000
        /*0140*/ 	.short	0x0002
        /*0142*/ 	.short	0x0010
        /*0144*/ 	.byte	0x00, 0xf5, 0x21, 0x00


	//----- nvinfo : EIATTR_KPARAM_INFO
	.align		4
.L_16931:
        /*0148*/ 	.byte	0x04, 0x17
        /*014a*/ 	.short	(.L_16933 - .L_16932)
.L_16932:
        /*014c*/ 	.word	0x00000000
        /*0150*/ 	.short	0x0001
        /*0152*/ 	.short	0x0008
        /*0154*/ 	.byte	0x00, 0xf5, 0x21, 0x00


	//----- nvinfo : EIATTR_KPARAM_INFO
	.align		4
.L_16933:
        /*0158*/ 	.byte	0x04, 0x17
        /*015a*/ 	.short	(.L_16935 - .L_16934)
.L_16934:
        /*015c*/ 	.word	0x00000000
        /*0160*/ 	.short	0x0000
        /*0162*/ 	.short	0x0000
        /*0164*/ 	.byte	0x00, 0xf5, 0x21, 0x00


	//----- nvinfo : EIATTR_SPARSE_MMA_MASK
	.align		4
.L_16935:
        /*0168*/ 	.byte	0x03, 0x50
        /*016a*/ 	.short	0x0000


	//----- nvinfo : EIATTR_MAXREG_COUNT
	.align		4
        /*016c*/ 	.byte	0x03, 0x1b
        /*016e*/ 	.short	0x00ff


	//----- nvinfo : EIATTR_NUM_BARRIERS
	.align		4
        /*0170*/ 	.byte	0x02, 0x4c
        /*0172*/ 	.byte	0x01
	.zero		1


	//----- nvinfo : EIATTR_EXTERNS
	.align		4
        /*0174*/ 	.byte	0x04, 0x0f
        /*0176*/ 	.short	(.L_16937 - .L_16936)


	//   ....[0]....
	.align		4
.L_16936:
        /*0178*/ 	.word	index@(__assertfail)


	//----- nvinfo : EIATTR_MERCURY_ISA_VERSION
	.align		4
.L_16937:
        /*017c*/ 	.byte	0x03, 0x5f
        /*017e*/ 	.short	0x0101


	//----- nvinfo : EIATTR_COOP_GROUP_MASK_REGIDS
	.align		4
        /*0180*/ 	.byte	0x04, 0x29
        /*0182*/ 	.short	(.L_16939 - .L_16938)


	//   ....[0]....
.L_16938:
        /*0184*/ 	.word	0xffffffff


	//   ....[1]....
        /*0188*/ 	.word	0xffffffff


	//   ....[2]....
        /*018c*/ 	.word	0xffffffff


	//   ....[3]....
        /*0190*/ 	.word	0xffffffff


	//   ....[4]....
        /*0194*/ 	.word	0xffffffff


	//   ....[5]....
        /*0198*/ 	.word	0xffffffff


	//   ....[6]....
        /*019c*/ 	.word	0xffffffff


	//   ....[7]....
        /*01a0*/ 	.word	0xffffffff


	//   ....[8]....
        /*01a4*/ 	.word	0xffffffff


	//   ....[9]....
        /*01a8*/ 	.word	0xffffffff


	//   ....[10]....
        /*01ac*/ 	.word	0xffffffff


	//   ....[11]....
        /*01b0*/ 	.word	0xffffffff


	//   ....[12]....
        /*01b4*/ 	.word	0xffffffff


	//   ....[13]....
        /*01b8*/ 	.word	0xffffffff


	//   ....[14]....
        /*01bc*/ 	.word	0xffffffff


	//   ....[15]....
        /*01c0*/ 	.word	0xffffffff


	//   ....[16]....
        /*01c4*/ 	.word	0x0500000f


	//   ....[17]....
        /*01c8*/ 	.word	0x0500000f


	//   ....[18]....
        /*01cc*/ 	.word	0x0500000f


	//   ....[19]....
        /*01d0*/ 	.word	0x0500000f


	//   ....[20]....
        /*01d4*/ 	.word	0x0500000f


	//----- nvinfo : EIATTR_COOP_GROUP_INSTR_OFFSETS
	.align		4
.L_16939:
        /*01d8*/ 	.byte	0x04, 0x28
        /*01da*/ 	.short	(.L_16941 - .L_16940)


	//   ....[0]....
.L_16940:
        /*01dc*/ 	.word	0x000003c0


	//   ....[1]....
        /*01e0*/ 	.word	0x000003e0


	//   ....[2]....
        /*01e4*/ 	.word	0x00000400


	//   ....[3]....
        /*01e8*/ 	.word	0x00000420


	//   ....[4]....
        /*01ec*/ 	.word	0x00000440


	//   ....[5]....
        /*01f0*/ 	.word	0x00000540


	//   ....[6]....
        /*01f4*/ 	.word	0x00000560


	//   ....[7]....
        /*01f8*/ 	.word	0x00000590


	//   ....[8]....
        /*01fc*/ 	.word	0x000013e0


	//   ....[9]....
        /*0200*/ 	.word	0x00001410


	//   ....[10]....
        /*0204*/ 	.word	0x00001430


	//   ....[11]....
        /*0208*/ 	.word	0x00001450


	//   ....[12]....
        /*020c*/ 	.word	0x00001470


	//   ....[13]....
        /*0210*/ 	.word	0x000014c0


	//   ....[14]....
        /*0214*/ 	.word	0x000014e0


	//   ....[15]....
        /*0218*/ 	.word	0x00001500


	//   ....[16]....
        /*021c*/ 	.word	0x00002800


	//   ....[17]....
        /*0220*/ 	.word	0x00002860


	//   ....[18]....
        /*0224*/ 	.word	0x000028c0


	//   ....[19]....
        /*0228*/ 	.word	0x00002920


	//   ....[20]....
        /*022c*/ 	.word	0x00002980


	//----- nvinfo : EIATTR_VRC_CTA_INIT_COUNT
	.align		4
.L_16941:
        /*0230*/ 	.byte	0x02, 0x4a
	.zero		1
	.zero		1


	//----- nvinfo : EIATTR_SYSCALL_OFFSETS
	.align		4
        /*0234*/ 	.byte	0x04, 0x46
        /*0236*/ 	.short	(.L_16943 - .L_16942)


	//   ....[0]....
.L_16942:
        /*0238*/ 	.word	0x00000320


	//----- nvinfo : EIATTR_EXIT_INSTR_OFFSETS
	.align		4
.L_16943:
        /*023c*/ 	.byte	0x04, 0x1c
        /*023e*/ 	.short	(.L_16945 - .L_16944)


	//   ....[0]....
.L_16944:
        /*0240*/ 	.word	0x000000d0


	//   ....[1]....
        /*0244*/ 	.word	0x000025a0


	//   ....[2]....
        /*0248*/ 	.word	0x000025d0


	//   ....[3]....
        /*024c*/ 	.word	0x000027b0


	//----- nvinfo : EIATTR_CRS_STACK_SIZE
	.align		4
.L_16945:
        /*0250*/ 	.byte	0x04, 0x1e
        /*0252*/ 	.short	(.L_16947 - .L_16946)
.L_16946:
        /*0254*/ 	.word	0x00000000


	//----- nvinfo : EIATTR_CBANK_PARAM_SIZE
	.align		4
.L_16947:
        /*0258*/ 	.byte	0x03, 0x19
        /*025a*/ 	.short	0x008c


	//----- nvinfo : EIATTR_PARAM_CBANK
	.align		4
        /*025c*/ 	.byte	0x04, 0x0a
        /*025e*/ 	.short	(.L_16949 - .L_16948)
	.align		4
.L_16948:
        /*0260*/ 	.word	index@(.nv.constant0._ZN4vllm25paged_attention_v2_kernelIthLi80ELi32ELi128ELNS_18Fp8KVCacheDataTypeE1ELb0ELi512EEEvPfS2_PT_PKS3_PKT0_S9_ifPKiSB_iPKfiiiSD_SD_iiiii)
        /*0264*/ 	.short	0x0380
        /*0266*/ 	.short	0x008c


	//----- nvinfo : EIATTR_SW_WAR
	.align		4
.L_16949:
        /*0268*/ 	.byte	0x04, 0x36
        /*026a*/ 	.short	(.L_16951 - .L_16950)
.L_16950:
        /*026c*/ 	.word	0x00000008
.L_16951:


//--------------------- .nv.info._ZN4vllm25paged_attention_v2_kernelIthLi64ELi32ELi128ELNS_18Fp8KVCacheDataTypeE1ELb0ELi512EEEvPfS2_PT_PKS3_PKT0_S9_ifPKiSB_iPKfiiiSD_SD_iiiii --------------------------
	.section	.nv.info._ZN4vllm25paged_attention_v2_kernelIthLi64ELi32ELi128ELNS_18Fp8KVCacheDataTypeE1ELb0ELi512EEEvPfS2_PT_PKS3_PKT0_S9_ifPKiSB_iPKfiiiSD_SD_iiiii,"",@"SHT_CUDA_INFO"
	.sectionflags	@""
	.align	4


	//----- nvinfo : EIATTR_CUDA_API_VERSION
	.align		4
        /*0000*/ 	.byte	0x04, 0x37
        /*0002*/ 	.short	(.L_16953 - .L_16952)
.L_16952:
        /*0004*/ 	.word	0x00000082


	//----- nvinfo : EIATTR_KPARAM_INFO
	.align		4
.L_16953:
        /*0008*/ 	.byte	0x04, 0x17
        /*000a*/ 	.short	(.L_16955 - .L_16954)
.L_16954:
        /*000c*/ 	.word	0x00000000
        /*0010*/ 	.short	0x0015
        /*0012*/ 	.short	0x0088
        /*0014*/ 	.byte	0x00, 0xf0, 0x11, 0x00


	//----- nvinfo : EIATTR_KPARAM_INFO
	.align		4
.L_16955:
        /*0018*/ 	.byte	0x04, 0x17
        /*001a*/ 	.short	(.L_16957 - .L_16956)
.L_16956:
        /*001c*/ 	.word	0x00000000
        /*0020*/ 	.short	0x0014
        /*0022*/ 	.short	0x0084
        /*0024*/ 	.byte	0x00, 0xf0, 0x11, 0x00


	//----- nvinfo : EIATTR_KPARAM_INFO
	.align		4
.L_16957:
        /*0028*/ 	.byte	0x04, 0x17
        /*002a*/ 	.short	(.L_16959 - .L_16958)
.L_16958:
        /*002c*/ 	.word	0x00000000
        /*0030*/ 	.short	0x0013
        /*0032*/ 	.short	0x0080
        /*0034*/ 	.byte	0x00, 0xf0, 0x11, 0x00


	//----- nvinfo : EIATTR_KPARAM_INFO
	.align		4
.L_16959:
        /*0038*/ 	.byte	0x04, 0x17
        /*003a*/ 	.short	(.L_16961 - .L_16960)
.L_16960:
        /*003c*/ 	.word	0x00000000
        /*0040*/ 	.short	0x0012
        /*0042*/ 	.short	0x007c
        /*0044*/ 	.byte	0x00, 0xf0, 0x11, 0x00


	//----- nvinfo : EIATTR_KPARAM_INFO
	.align		4
.L_16961:
        /*0048*/ 	.byte	0x04, 0x17
        /*004a*/ 	.short	(.L_16963 - .L_16962)
.L_16962:
        /*004c*/ 	.word	0x00000000
        /*0050*/ 	.short	0x0011
        /*0052*/ 	.short	0x0078
        /*0054*/ 	.byte	0x00, 0xf0, 0x11, 0x00


	//----- nvinfo : EIATTR_KPARAM_INFO
	.align		4
.L_16963:
        /*0058*/ 	.byte	0x04, 0x17
        /*005a*/ 	.short	(.L_16965 - .L_16964)
.L_16964:
        /*005c*/ 	.word	0x00000000
        /*0060*/ 	.short	0x0010
        /*0062*/ 	.short	0x0070
        /*0064*/ 	.byte	0x00, 0xf5, 0x21, 0x00


	//----- nvinfo : EIATTR_KPARAM_INFO
	.align		4
.L_16965:
        /*0068*/ 	.byte	0x04, 0x17
        /*006a*/ 	.short	(.L_16967 - .L_16966)
.L_16966:
        /*006c*/ 	.word	0x00000000
        /*0070*/ 	.short	0x000f
        /*0072*/ 	.short	0x0068
        /*0074*/ 	.byte	0x00, 0xf5, 0x21, 0x00


	//----- nvinfo : EIATTR_KPARAM_INFO
	.align		4
.L_16967:
        /*0078*/ 	.byte	0x04, 0x17
        /*007a*/ 	.short	(.L_16969 - .L_16968)
.L_16968:
        /*007c*/ 	.word	0x00000000
        /*0080*/ 	.short	0x000e
        /*0082*/ 	.short	0x0060
        /*0084*/ 	.byte	0x00, 0xf0, 0x11, 0x00


	//----- nvinfo : EIATTR_KPARAM_INFO
	.align		4
.L_16969:
        /*0088*/ 	.byte	0x04, 0x17
        /*008a*/ 	.short	(.L_16971 - .L_16970)
.L_16970:
        /*008c*/ 	.word	0x00000000
        /*0090*/ 	.short	0x000d
        /*0092*/ 	.short	0x005c
        /*0094*/ 	.byte	0x00, 0xf0, 0x11, 0x00


	//----- nvinfo : EIATTR_KPARAM_INFO
	.align		4
.L_16971:
        /*0098*/ 	.byte	0x04, 0x17
        /*009a*/ 	.short	(.L_16973 - .L_16972)
.L_16972:
        /*009c*/ 	.word	0x00000000
        /*00a0*/ 	.short	0x000c
        /*00a2*/ 	.short	0x0058
        /*00a4*/ 	.byte	0x00, 0xf0, 0x11, 0x00


	//----- nvinfo : EIATTR_KPARAM_INFO
	.align		4
.L_16973:
        /*00a8*/ 	.byte	0x04, 0x17
        /*00aa*/ 	.short	(.L_16975 - .L_16974)
.L_16974:
        /*00ac*/ 	.word	0x00000000
        /*00b0*/ 	.short	0x000b
        /*00b2*/ 	.short	0x0050
        /*00b4*/ 	.byte	0x00, 0xf5, 0x21, 0x00


	//----- nvinfo : EIATTR_KPARAM_INFO
	.align		4
.L_16975:
        /*00b8*/ 	.byte	0x04, 0x17
        /*00ba*/ 	.short	(.L_16977 - .L_16976)
.L_16976:
        /*00bc*/ 	.word	0x00000000
        /*00c0*/ 	.short	0x000a
        /*00c2*/ 	.short	0x0048
        /*00c4*/ 	.byte	0x00, 0xf0, 0x11, 0x00


	//----- nvinfo : EIATTR_KPARAM_INFO
	.align		4
.L_16977:
        /*00c8*/ 	.byte	0x04, 0x17
        /*00ca*/ 	.short	(.L_16979 - .L_16978)
.L_16978:
        /*00cc*/ 	.word	0x00000000
        /*00d0*/ 	.short	0x0009
        /*00d2*/ 	.short	0x0040
        /*00d4*/ 	.byte	0x00, 0xf5, 0x21, 0x00


	//----- nvinfo : EIATTR_KPARAM_INFO
	.align		4
.L_16979:
        /*00d8*/ 	.byte	0x04, 0x17
        /*00da*/ 	.short	(.L_16981 - .L_16980)
.L_16980:
        /*00dc*/ 	.word	0x00000000
        /*00e0*/ 	.short	0x0008
        /*00e2*/ 	.short	0x0038
        /*00e4*/ 	.byte	0x00, 0xf5, 0x21, 0x00


	//----- nvinfo : EIATTR_KPARAM_INFO
	.align		4
.L_16981:
        /*00e8*/ 	.byte	0x04, 0x17
        /*00ea*/ 	.short	(.L_16983 - .L_16982)
.L_16982:
        /*00ec*/ 	.word	0x00000000
        /*00f0*/ 	.short	0x0007
        /*00f2*/ 	.short	0x0034
        /*00f4*/ 	.byte	0x00, 0xf0, 0x11, 0x00


	//----- nvinfo : EIATTR_KPARAM_INFO
	.align		4
.L_16983:
        /*00f8*/ 	.byte	0x04, 0x17
        /*00fa*/ 	.short	(.L_16985 - .L_16984)
.L_16984:
        /*00fc*/ 	.word	0x00000000
        /*0100*/ 	.short	0x0006
        /*0102*/ 	.short	0x0030
        /*0104*/ 	.byte	0x00, 0xf0, 0x11, 0x00


	//----- nvinfo : EIATTR_KPARAM_INFO
	.align		4
.L_16985:
        /*0108*/ 	.byte	0x04, 0x17
        /*010a*/ 	.short	(.L_16987 - .L_16986)
.L_16986:
        /*010c*/ 	.word	0x00000000
        /*0110*/ 	.short	0x0005
        /*0112*/ 	.short	0x0028
        /*0114*/ 	.byte	0x00, 0xf5, 0x21, 0x00


	//----- nvinfo : EIATTR_KPARAM_INFO
	.align		4
.L_16987:
        /*0118*/ 	.byte	0x04, 0x17
        /*011a*/ 	.short	(.L_16989 - .L_16988)
.L_16988:
        /*011c*/ 	.word	0x00000000
        /*0120*/ 	.short	0x0004
        /*0122*/ 	.short	0x0020
        /*0124*/ 	.byte	0x00, 0xf5, 0x21, 0x00


	//----- nvinfo : EIATTR_KPARAM_INFO
	.align		4
.L_16989:
        /*0128*/ 	.byte	0x04, 0x17
        /*012a*/ 	.short	(.L_16991 - .L_16990)
.L_16990:
        /*012c*/ 	.word	0x00000000
        /*0130*/ 	.short	0x0003
        /*0132*/ 	.short	0x0018
        /*0134*/ 	.byte	0x00, 0xf5, 0x21, 0x00


	//----- nvinfo : EIATTR_KPARAM_INFO
	.align		4
.L_16991:
        /*0138*/ 	.byte	0x04, 0x17
        /*013a*/ 	.short	(.L_16993 - .L_16992)
.L_16992:
        /*013c*/ 	.word	0x00000000
        /*0140*/ 	.short	0x0002
        /*0142*/ 	.short	0x0010
        /*0144*/ 	.byte	0x00, 0xf5, 0x21, 0x00


	//----- nvinfo : EIATTR_KPARAM_INFO
	.align		4
.L_16993:
        /*0148*/ 	.byte	0x04, 0x17
        /*014a*/ 	.short	(.L_16995 - .L_16994)
.L_16994:
        /*014c*/ 	.word	0x00000000
        /*0150*/ 	.short	0x0001
        /*0152*/ 	.short	0x0008
        /*0154*/ 	.byte	0x00, 0xf5, 0x21, 0x00


	//----- nvinfo : EIATTR_KPARAM_INFO
	.align		4
.L_16995:
        /*0158*/ 	.byte	0x04, 0x17
        /*015a*/ 	.short	(.L_16997 - .L_16996)
.L_16996:
        /*015c*/ 	.word	0x00000000
        /*0160*/ 	.short	0x0000
        /*0162*/ 	.short	0x0000
        /*0164*/ 	.byte	0x00, 0xf5, 0x21, 0x00


	//----- nvinfo : EIATTR_SPARSE_MMA_MASK
	.align		4
.L_16997:
        /*0168*/ 	.byte	0x03, 0x50
        /*016a*/ 	.short	0x0000


	//----- nvinfo : EIATTR_MAXREG_COUNT
	.align		4
        /*016c*/ 	.byte	0x03, 0x1b
        /*016e*/ 	.short	0x00ff


	//----- nvinfo : EIATTR_NUM_BARRIERS
	.align		4
        /*0170*/ 	.byte	0x02, 0x4c
        /*0172*/ 	.byte	0x01
	.zero		1


	//----- nvinfo : EIATTR_EXTERNS
	.align		4
        /*0174*/ 	.byte	0x04, 0x0f
        /*0176*/ 	.short	(.L_16999 - .L_16998)


	//   ....[0]....
	.align		4
.L_16998:
        /*0178*/ 	.word	index@(__assertfail)


	//----- nvinfo : EIATTR_MERCURY_ISA_VERSION
	.align		4
.L_16999:
        /*017c*/ 	.byte	0x03, 0x5f
        /*017e*/ 	.short	0x0101


	//----- nvinfo : EIATTR_COOP_GROUP_MASK_REGIDS
	.align		4
        /*0180*/ 	.byte	0x04, 0x29
        /*0182*/ 	.short	(.L_17001 - .L_17000)


	//   ....[0]....
.L_17000:
        /*0184*/ 	.word	0xffffffff


	//   ....[1]....
        /*0188*/ 	.word	0xffffffff


	//   ....[2]....
        /*018c*/ 	.word	0xffffffff


	//   ....[3]....
        /*0190*/ 	.word	0xffffffff


	//   ....[4]....
        /*0194*/ 	.word	0xffffffff


	//   ....[5]....
        /*0198*/ 	.word	0xffffffff


	//   ....[6]....
        /*019c*/ 	.word	0xffffffff


	//   ....[7]....
        /*01a0*/ 	.word	0xffffffff


	//   ....[8]....
        /*01a4*/ 	.word	0xffffffff


	//   ....[9]....
        /*01a8*/ 	.word	0xffffffff


	//   ....[10]....
        /*01ac*/ 	.word	0xffffffff


	//   ....[11]....
        /*01b0*/ 	.word	0xffffffff


	//   ....[12]....
        /*01b4*/ 	.word	0xffffffff


	//   ....[13]....
        /*01b8*/ 	.word	0xffffffff


	//   ....[14]....
        /*01bc*/ 	.word	0xffffffff


	//   ....[15]....
        /*01c0*/ 	.word	0xffffffff


	//   ....[16]....
        /*01c4*/ 	.word	0x0500000f


	//   ....[17]....
        /*01c8*/ 	.word	0x0500000f


	//   ....[18]....
        /*01cc*/ 	.word	0x0500000f


	//   ....[19]....
        /*01d0*/ 	.word	0x0500000f


	//   ....[20]....
        /*01d4*/ 	.word	0x0500000f


	//----- nvinfo : EIATTR_COOP_GROUP_INSTR_OFFSETS
	.align		4
.L_17001:
        /*01d8*/ 	.byte	0x04, 0x28
        /*01da*/ 	.short	(.L_17003 - .L_17002)


	//   ....[0]....
.L_17002:
        /*01dc*/ 	.word	0x000003c0


	//   ....[1]....
        /*01e0*/ 	.word	0x000003e0


	//   ....[2]....
        /*01e4*/ 	.word	0x00000400


	//   ....[3]....
        /*01e8*/ 	.word	0x00000420


	//   ....[4]....
        /*01ec*/ 	.word	0x00000440


	//   ....[5]....
        /*01f0*/ 	.word	0x00000540


	//   ....[6]....
        /*01f4*/ 	.word	0x00000560


	//   ....[7]....
        /*01f8*/ 	.word	0x00000590


	//   ....[8]....
        /*01fc*/ 	.word	0x000013e0


	//   ....[9]....
        /*0200*/ 	.word	0x00001410


	//   ....[10]....
        /*0204*/ 	.word	0x00001430


	//   ....[11]....
        /*0208*/ 	.word	0x00001450


	//   ....[12]....
        /*020c*/ 	.word	0x00001470


	//   ....[13]....
        /*0210*/ 	.word	0x000014c0


	//   ....[14]....
        /*0214*/ 	.word	0x000014e0


	//   ....[15]....
        /*0218*/ 	.word	0x00001500


	//   ....[16]....
        /*021c*/ 	.word	0x00002700


	//   ....[17]....
        /*0220*/ 	.word	0x00002760


	//   ....[18]....
        /*0224*/ 	.word	0x000027c0


	//   ....[19]....
        /*0228*/ 	.word	0x00002820


	//   ....[20]....
        /*022c*/ 	.word	0x00002880


	//----- nvinfo : EIATTR_VRC_CTA_INIT_COUNT
	.align		4
.L_17003:
        /*0230*/ 	.byte	0x02, 0x4a
	.zero		1
	.zero		1


	//----- nvinfo : EIATTR_SYSCALL_OFFSETS
	.align		4
        /*0234*/ 	.byte	0x04, 0x46
        /*0236*/ 	.short	(.L_17005 - .L_17004)


	//   ....[0]....
.L_17004:
        /*0238*/ 	.word	0x00000320


	//----- nvinfo : EIATTR_EXIT_INSTR_OFFSETS
	.align		4
.L_17005:
        /*023c*/ 	.byte	0x04, 0x1c
        /*023e*/ 	.short	(.L_17007 - .L_17006)


	//   ....[0]....
.L_17006:
        /*0240*/ 	.word	0x000000d0


	//   ....[1]....
        /*0244*/ 	.word	0x000024e0


	//   ....[2]....
        /*0248*/ 	.word	0x00002510


	//   ....[3]....
        /*024c*/ 	.word	0x000026b0


	//----- nvinfo : EIATTR_CRS_STACK_SIZE
	.align		4
.L_17007:
        /*0250*/ 	.byte	0x04, 0x1e
        /*0252*/ 	.short	(.L_17009 - .L_17008)
.L_17008:
        /*0254*/ 	.word	0x00000000


	//----- nvinfo : EIATTR_CBANK_PARAM_SIZE
	.align		4
.L_17009:
        /*0258*/ 	.byte	0x03, 0x19
        /*025a*/ 	.short	0x008c


	//----- nvinfo : EIATTR_PARAM_CBANK
	.align		4
        /*025c*/ 	.byte	0x04, 0x0a
        /*025e*/ 	.short	(.L_17011 - .L_17010)
	.align		4
.L_17010:
        /*0260*/ 	.word	index@(.nv.constant0._ZN4vllm25paged_attention_v2_kernelIthLi64ELi32ELi128ELNS_18Fp8KVCacheDataTypeE1ELb0ELi512EEEvPfS2_PT_PKS3_PKT0_S9_ifPKiSB_iPKfiiiSD_SD_iiiii)
        /*0264*/ 	.short	0x0380
        /*0266*/ 	.short	0x008c


	//----- nvinfo : EIATTR_SW_WAR
	.align		4
.L_17011:
        /*0268*/ 	.byte	0x04, 0x36
        /*026a*/ 	.short	(.L_17013 - .L_17012)
.L_17012:
        /*026c*/ 	.word	0x00000008
.L_17013:


//--------------------- .nv.info._ZN4vllm25paged_attention_v2_kernelIthLi32ELi32ELi128ELNS_18Fp8KVCacheDataTypeE1ELb0ELi512EEEvPfS2_PT_PKS3_PKT0_S9_ifPKiSB_iPKfiiiSD_SD_iiiii --------------------------
	.section	.nv.info._ZN4vllm25paged_attention_v2_kernelIthLi32ELi32ELi128ELNS_18Fp8KVCacheDataTypeE1ELb0ELi512EEEvPfS2_PT_PKS3_PKT0_S9_ifPKiSB_iPKfiiiSD_SD_iiiii,"",@"SHT_CUDA_INFO"
	.sectionflags	@""
	.align	4


	//----- nvinfo : EIATTR_CUDA_API_VERSION
	.align		4
        /*0000*/ 	.byte	0x04, 0x37
        /*0002*/ 	.short	(.L_17015 - .L_17014)
.L_17014:
        /*0004*/ 	.word	0x00000082


	//----- nvinfo : EIATTR_KPARAM_INFO
	.align		4
.L_17015:
        /*0008*/ 	.byte	0x04, 0x17
        /*000a*/ 	.short	(.L_17017 - .L_17016)
.L_17016:
        /*000c*/ 	.word	0x00000000
        /*0010*/ 	.short	0x0015
        /*0012*/ 	.short	0x0088
        /*0014*/ 	.byte	0x00, 0xf0, 0x11, 0x00


	//----- nvinfo : EIATTR_KPARAM_INFO
	.align		4
.L_17017:
        /*0018*/ 	.byte	0x04, 0x17
        /*001a*/ 	.short	(.L_17019 - .L_17018)
.L_17018:
        /*001c*/ 	.word	0x00000000
        /*0020*/ 	.short	0x0014
        /*0022*/ 	.short	0x0084
        /*0024*/ 	.byte	0x00, 0xf0, 0x11, 0x00


	//----- nvinfo : EIATTR_KPARAM_INFO
	.align		4
.L_17019:
        /*0028*/ 	.byte	0x04, 0x17
        /*002a*/ 	.short	(.L_17021 - .L_17020)
.L_17020:
        /*002c*/ 	.word	0x00000000
        /*0030*/ 	.short	0x0013
        /*0032*/ 	.short	0x0080
        /*0034*/ 	.byte	0x00, 0xf0, 0x11, 0x00


	//----- nvinfo : EIATTR_KPARAM_INFO
	.align		4
.L_17021:
        /*0038*/ 	.byte	0x04, 0x17
        /*003a*/ 	.short	(.L_17023 - .L_17022)
.L_17022:
        /*003c*/ 	.word	0x00000000
        /*0040*/ 	.short	0x0012
        /*0042*/ 	.short	0x007c
        /*0044*/ 	.byte	0x00, 0xf0, 0x11, 0x00


	//----- nvinfo : EIATTR_KPARAM_INFO
	.align		4
.L_17023:
        /*0048*/ 	.byte	0x04, 0x17
        /*004a*/ 	.short	(.L_17025 - .L_17024)
.L_17024:
        /*004c*/ 	.word	0x00000000
        /*0050*/ 	.short	0x0011
        /*0052*/ 	.short	0x0078
        /*0054*/ 	.byte	0x00, 0xf0, 0x11, 0x00


	//----- nvinfo : EIATTR_KPARAM_INFO
	.align		4
.L_17025:
        /*0058*/ 	.byte	0x04, 0x17
        /*005a*/ 	.short	(.L_17027 - .L_17026)
.L_17026:
        /*005c*/ 	.word	0x00000000
        /*0060*/ 	.short	0x0010
        /*0062*/ 	.short	0x0070
        /*0064*/ 	.byte	0x00, 0xf5, 0x21, 0x00


	//----- nvinfo : EIATTR_KPARAM_INFO
	.align		4
.L_17027:
        /*0068*/ 	.byte	0x04, 0x17
        /*006a*/ 	.short	(.L_17029 - .L_17028)
.L_17028:
        /*006c*/ 	.word	0x00000000
        /*0070*/ 	.short	0x000f
        /*0072*/ 	.short	0x0068
        /*0074*/ 	.byte	0x00, 0xf5, 0x21, 0x00


	//----- nvinfo : EIATTR_KPARAM_INFO
	.align		4
.L_17029:
        /*0078*/ 	.byte	0x04, 0x17
        /*007a*/ 	.short	(.L_17031 - .L_17030)
.L_17030:
        /*007c*/ 	.word	0x00000000
        /*0080*/ 	.short	0x000e
        /*0082*/ 	.short	0x0060
        /*0084*/ 	.byte	0x00, 0xf0, 0x11, 0x00


	//----- nvinfo : EIATTR_KPARAM_INFO
	.align		4
.L_17031:
        /*0088*/ 	.byte	0x04, 0x17
        /*008a*/ 	.short	(.L_17033 - .L_17032)
.L_17032:
        /*008c*/ 	.word	0x00000000
        /*0090*/ 	.short	0x000d
        /*0092*/ 	.short	0x005c
        /*0094*/ 	.byte	0x00, 0xf0, 0x11, 0x00


	//----- nvinfo : EIATTR_KPARAM_INFO
	.align		4
.L_17033:
        /*0098*/ 	.byte	0x04, 0x17
        /*009a*/ 	.short	(.L_17035 - .L_17034)
.L_17034:
        /*009c*/ 	.word	0x00000000
        /*00a0*/ 	.short	0x000c
        /*00a2*/ 	.short	0x0058
        /*00a4*/ 	.byte	0x00, 0xf0, 0x11, 0x00


	//----- nvinfo : EIATTR_KPARAM_INFO
	.align		4
.L_17035:
        /*00a8*/ 	.byte	0x04, 0x17
        /*00aa*/ 	.short	(.L_17037 - .L_17036)
.L_17036:
        /*00ac*/ 	.word	0x00000000
        /*00b0*/ 	.short	0x000b
        /*00b2*/ 	.short	0x0050
        /*00b4*/ 	.byte	0x00, 0xf5, 0x21, 0x00


	//----- nvinfo : EIATTR_KPARAM_INFO
	.align		4
.L_17037:
        /*00b8*/ 	.byte	0x04, 0x17
        /*00ba*/ 	.short	(.L_17039 - .L_17038)
.L_17038:
        /*00bc*/ 	.word	0x00000000
        /*00c0*/ 	.short	0x000a
        /*00c2*/ 	.short	0x0048
        /*00c4*/ 	.byte	0x00, 0xf0, 0x11, 0x00


	//----- nvinfo : EIATTR_KPARAM_INFO
	.align		4
.L_17039:
        /*00c8*/ 	.byte	0x04, 0x17
        /*00ca*/ 	.short	(.L_17041 - .L_17040)
.L_17040:
        /*00cc*/ 	.word	0x00000000
        /*00d0*/ 	.short	0x0009
        /*00d2*/ 	.short	0x0040
        /*00d4*/ 	.byte	0x00, 0xf5, 0x21, 0x00


	//----- nvinfo : EIATTR_KPARAM_INFO
	.align		4
.L_17041:
        /*00d8*/ 	.byte	0x04, 0x17
        /*00da*/ 	.short	(.L_17043 - .L_17042)
.L_17042:
        /*00dc*/ 	.word	0x00000000
        /*00e0*/ 	.short	0x0008
        /*00e2*/ 	.short	0x0038
        /*00e4*/ 	.byte	0x00, 0xf5, 0x21, 0x00


	//----- nvinfo : EIATTR_KPARAM_INFO
	.align		4
.L_17043:
        /*00e8*/ 	.byte	0x04, 0x17
        /*00ea*/ 	.short	(.L_17045 - .L_17044)
.L_17044:
        /*00ec*/ 	.word	0x00000000
        /*00f0*/ 	.short	0x0007
        /*00f2*/ 	.short	0x0034
        /*00f4*/ 	.byte	0x00, 0xf0, 0x11, 0x00


	//----- nvinfo : EIATTR_KPARAM_INFO
	.align		4
.L_17045:
        /*00f8*/ 	.byte	0x04, 0x17
        /*00fa*/ 	.short	(.L_17047 - .L_17046)
.L_17046:
        /*00fc*/ 	.word	0x00000000
        /*0100*/ 	.short	0x0006
        /*0102*/ 	.short	0x0030
        /*0104*/ 	.byte	0x00, 0xf0, 0x11, 0x00


	//----- nvinfo : EIATTR_KPARAM_INFO
	.align		4
.L_17047:
        /*0108*/ 	.byte	0x04, 0x17
        /*010a*/ 	.short	(.L_17049 - .L_17048)
.L_17048:
        /*010c*/ 	.word	0x00000000
        /*0110*/ 	.short	0x0005
        /*0112*/ 	.short	0x0028
        /*0114*/ 	.byte	0x00, 0xf5, 0x21, 0x00


	//----- nvinfo : EIATTR_KPARAM_INFO
	.align		4
.L_17049:
        /*0118*/ 	.byte	0x04, 0x17
        /*011a*/ 	.short	(.L_17051 - .L_17050)
.L_17050:
        /*011c*/ 	.word	0x00000000
        /*0120*/ 	.short	0x0004
        /*0122*/ 	.short	0x0020
        /*0124*/ 	.byte	0x00, 0xf5, 0x21, 0x00


	//----- nvinfo : EIATTR_KPARAM_INFO
	.align		4
.L_17051:
        /*0128*/ 	.byte	0x04, 0x17
        /*012a*/ 	.short	(.L_17053 - .L_17052)
.L_17052:
        /*012c*/ 	.word	0x00000000
        /*0130*/ 	.short	0x0003
        /*0132*/ 	.short	0x0018
        /*0134*/ 	.byte	0x00, 0xf5, 0x21, 0x00


	//----- nvinfo : EIATTR_KPARAM_INFO
	.align		4
.L_17053:
        /*0138*/ 	.byte	0x04, 0x17
        /*013a*/ 	.short	(.L_17055 - .L_17054)
.L_17054:
        /*013c*/ 	.word	0x00000000
        /*0140*/ 	.short	0x0002
        /*0142*/ 	.short	0x0010
        /*0144*/ 	.byte	0x00, 0xf5, 0x21, 0x00


	//----- nvinfo : EIATTR_KPARAM_INFO
	.align		4
.L_17055:
        /*0148*/ 	.byte	0x04, 0x17
        /*014a*/ 	.short	(.L_17057 - .L_17056)
.L_17056:
        /*014c*/ 	.word	0x00000000
        /*0150*/ 	.short	0x0001
        /*0152*/ 	.short	0x0008
        /*0154*/ 	.byte	0x00, 0xf5, 0x21, 0x00


	//----- nvinfo : EIATTR_KPARAM_INFO
	.align		4
.L_17057:
        /*0158*/ 	.byte	0x04, 0x17
        /*015a*/ 	.short	(.L_17059 - .L_17058)
.L_17058:
        /*015c*/ 	.word	0x00000000
        /*0160*/ 	.short	0x0000
        /*0162*/ 	.short	0x0000
        /*0164*/ 	.byte	0x00, 0xf5, 0x21, 0x00


	//----- nvinfo : EIATTR_SPARSE_MMA_MASK
	.align		4
.L_17059:
        /*0168*/ 	.byte	0x03, 0x50
        /*016a*/ 	.short	0x0000


	//----- nvinfo : EIATTR_MAXREG_COUNT
	.align		4
        /*016c*/ 	.byte	0x03, 0x1b
        /*016e*/ 	.short	0x00ff


	//----- nvinfo : EIATTR_NUM_BARRIERS
	.align		4
        /*0170*/ 	.byte	0x02, 0x4c
        /*0172*/ 	.byte	0x01
	.zero		1


	//----- nvinfo : EIATTR_EXTERNS
	.align		4
        /*0174*/ 	.byte	0x04, 0x0f
        /*0176*/ 	.short	(.L_17061 - .L_17060)


	//   ....[0]....
	.align		4
.L_17060:
        /*0178*/ 	.word	index@(__assertfail)


	//----- nvinfo : EIATTR_MERCURY_ISA_VERSION
	.align		4
.L_17061:
        /*017c*/ 	.byte	0x03, 0x5f
        /*017e*/ 	.short	0x0101


	//----- nvinfo : EIATTR_COOP_GROUP_MASK_REGIDS
	.align		4
        /*0180*/ 	.byte	0x04, 0x29
        /*0182*/ 	.short	(.L_17063 - .L_17062)


	//   ....[0]....
.L_17062:
        /*0184*/ 	.word	0xffffffff


	//   ....[1]....
        /*0188*/ 	.word	0xffffffff


	//   ....[2]....
        /*018c*/ 	.word	0xffffffff


	//   ....[3]....
        /*0190*/ 	.word	0xffffffff


	//   ....[4]....
        /*0194*/ 	.word	0xffffffff


	//   ....[5]....
        /*0198*/ 	.word	0xffffffff


	//   ....[6]....
        /*019c*/ 	.word	0xffffffff


	//   ....[7]....
        /*01a0*/ 	.word	0xffffffff


	//   ....[8]....
        /*01a4*/ 	.word	0xffffffff


	//   ....[9]....
        /*01a8*/ 	.word	0xffffffff


	//   ....[10]....
        /*01ac*/ 	.word	0xffffffff


	//   ....[11]....
        /*01b0*/ 	.word	0xffffffff


	//   ....[12]....
        /*01b4*/ 	.word	0xffffffff


	//   ....[13]....
        /*01b8*/ 	.word	0xffffffff


	//   ....[14]....
        /*01bc*/ 	.word	0xffffffff


	//   ....[15]....
        /*01c0*/ 	.word	0xffffffff


	//   ....[16]....
        /*01c4*/ 	.word	0x0500000f


	//   ....[17]....
        /*01c8*/ 	.word	0x0500000f


	//   ....[18]....
        /*01cc*/ 	.word	0x0500000f


	//   ....[19]....
        /*01d0*/ 	.word	0x0500000f


	//   ....[20]....
        /*01d4*/ 	.word	0x0500000f


	//----- nvinfo : EIATTR_COOP_GROUP_INSTR_OFFSETS
	.align		4
.L_17063:
        /*01d8*/ 	.byte	0x04, 0x28
        /*01da*/ 	.short	(.L_17065 - .L_17064)


	//   ....[0]....
.L_17064:
        /*01dc*/ 	.word	0x000003c0


	//   ....[1]....
        /*01e0*/ 	.word	0x000003e0


	//   ....[2]....
        /*01e4*/ 	.word	0x00000400


	//   ....[3]....
        /*01e8*/ 	.word	0x00000420


	//   ....[4]....
        /*01ec*/ 	.word	0x00000440


	//   ....[5]....
        /*01f0*/ 	.word	0x00000550


	//   ....[6]....
        /*01f4*/ 	.word	0x00000570


	//   ....[7]....
        /*01f8*/ 	.word	0x00000590


	//   ....[8]....
        /*01fc*/ 	.word	0x000013e0


	//   ....[9]....
        /*0200*/ 	.word	0x00001410


	//   ....[10]....
        /*0204*/ 	.word	0x00001430


	//   ....[11]....
        /*0208*/ 	.word	0x00001450


	//   ....[12]....
        /*020c*/ 	.word	0x00001470


	//   ....[13]....
        /*0210*/ 	.word	0x000014c0


	//   ....[14]....
        /*0214*/ 	.word	0x000014e0


	//   ....[15]....
        /*0218*/ 	.word	0x00001500


	//   ....[16]....
        /*021c*/ 	.word	0x000023e0


	//   ....[17]....
        /*0220*/ 	.word	0x00002440


	//   ....[18]....
        /*0224*/ 	.word	0x000024a0


	//   ....[19]....
        /*0228*/ 	.word	0x00002500


	//   ....[20]....
        /*022c*/ 	.word	0x00002560


	//----- nvinfo : EIATTR_VRC_CTA_INIT_COUNT
	.align		4
.L_17065:
        /*0230*/ 	.byte	0x02, 0x4a
	.zero		1
	.zero		1


	//----- nvinfo : EIATTR_SYSCALL_OFFSETS
	.align		4
        /*0234*/ 	.byte	0x04, 0x46
        /*0236*/ 	.short	(.L_17067 - .L_17066)


	//   ....[0]....
.L_17066:
        /*0238*/ 	.word	0x00000320


	//----- nvinfo : EIATTR_EXIT_INSTR_OFFSETS
	.align		4
.L_17067:
        /*023c*/ 	.byte	0x04, 0x1c
        /*023e*/ 	.short	(.L_17069 - .L_17068)


	//   ....[0]....
.L_17068:
        /*0240*/ 	.word	0x000000d0


	//   ....[1]....
        /*0244*/ 	.word	0x00002200


	//   ....[2]....
        /*0248*/ 	.word	0x00002230


	//   ....[3]....
        /*024c*/ 	.word	0x00002390


	//----- nvinfo : EIATTR_CRS_STACK_SIZE
	.align		4
.L_17069:
        /*0250*/ 	.byte	0x04, 0x1e
        /*0252*/ 	.short	(.L_17071 - .L_17070)
.L_17070:
        /*0254*/ 	.word	0x00000000


	//----- nvinfo : EIATTR_CBANK_PARAM_SIZE
	.align		4
.L_17071:
        /*0258*/ 	.byte	0x03, 0x19
        /*025a*/ 	.short	0x008c


	//----- nvinfo : EIATTR_PARAM_CBANK
	.align		4
        /*025c*/ 	.byte	0x04, 0x0a
        /*025e*/ 	.short	(.L_17073 - .L_17072)
	.align		4
.L_17072:
        /*0260*/ 	.word	index@(.nv.constant0._ZN4vllm25paged_attention_v2_kernelIthLi32ELi32ELi128ELNS_18Fp8KVCacheDataTypeE1ELb0ELi512EEEvPfS2_PT_PKS3_PKT0_S9_ifPKiSB_iPKfiiiSD_SD_iiiii)
        /*0264*/ 	.short	0x0380
        /*0266*/ 	.short	0x008c


	//----- nvinfo : EIATTR_SW_WAR
	.align		4
.L_17073:
        /*0268*/ 	.byte	0x04, 0x36
        /*026a*/ 	.short	(.L_17075 - .L_17074)
.L_17074:
        /*026c*/ 	.word	0x00000008
.L_17075:


//--------------------- .nv.info._ZN4vllm25paged_attention_v2_kernelIthLi256ELi32ELi128ELNS_18Fp8KVCacheDataTypeE1ELb1ELi512EEEvPfS2_PT_PKS3_PKT0_S9_ifPKiSB_iPKfiiiSD_SD_iiiii --------------------------
	.section	.nv.info._ZN4vllm25paged_attention_v2_kernelIthLi256ELi32ELi128ELNS_18Fp8KVCacheDataTypeE1ELb1ELi512EEEvPfS2_PT_PKS3_PKT0_S9_ifPKiSB_iPKfiiiSD_SD_iiiii,"",@"SHT_CUDA_INFO"
	.sectionflags	@""
	.align	4


	//----- nvinfo : EIATTR_CUDA_API_VERSION
	.align		4
        /*0000*/ 	.byte	0x04, 0x37
        /*0002*/ 	.short	(.L_17077 - .L_17076)
.L_17076:
        /*0004*/ 	.word	0x00000082


	//----- nvinfo : EIATTR_KPARAM_INFO
	.align		4
.L_17077:
        /*0008*/ 	.byte	0x04, 0x17
        /*000a*/ 	.short	(.L_17079 - .L_17078)
.L_17078:
        /*000c*/ 	.word	0x00000000
        /*0010*/ 	.short	0x0015
        /*0012*/ 	.short	0x0088
        /*0014*/ 	.byte	0x00, 0xf0, 0x11, 0x00


	//----- nvinfo : EIATTR_KPARAM_INFO
	.align		4
.L_17079:
        /*0018*/ 	.byte	0x04, 0x17
        /*001a*/ 	.short	(.L_17081 - .L_17080)
.L_17080:
        /*001c*/ 	.word	0x00000000
        /*0020*/ 	.short	0x0014
        /*0022*/ 	.short	0x0084
        /*0024*/ 	.byte	0x00, 0xf0, 0x11, 0x00


	//----- nvinfo : EIATTR_KPARAM_INFO
	.align		4
.L_17081:
        /*0028*/ 	.byte	0x04, 0x17
        /*002a*/ 	.short	(.L_17083 - .L_17082)
.L_17082:
        /*002c*/ 	.word	0x00000000
        /*0030*/ 	.short	0x0013
        /*0032*/ 	.short	0x0080
        /*0034*/ 	.byte	0x00, 0xf0, 0x11, 0x00


	//----- nvinfo : EIATTR_KPARAM_INFO
	.align		4
.L_17083:
        /*0038*/ 	.byte	0x04, 0x17
        /*003a*/ 	.short	(.L_17085 - .L_17084)
.L_17084:
        /*003c*/ 	.word	0x00000000
        /*0040*/ 	.short	0x0012
        /*0042*/ 	.short	0x007c
        /*0044*/ 	.byte	0x00, 0xf0, 0x11, 0x00


	//----- nvinfo : EIATTR_KPARAM_INFO
	.align		4
.L_17085:
        /*0048*/ 	.byte	0x04, 0x17
        /*004a*/ 	.short	(.L_17087 - .L_17086)
.L_17086:
        /*004c*/ 	.word	0x00000000
        /*0050*/ 	.short	0x0011
        /*0052*/ 	.short	0x0078
        /*0054*/ 	.byte	0x00, 0xf0, 0x11, 0x00


	//----- nvinfo : EIATTR_KPARAM_INFO
	.align		4
.L_17087:
        /*0058*/ 	.byte	0x04, 0x17
        /*005a*/ 	.short	(.L_17089 - .L_17088)
.L_17088:
        /*005c*/ 	.word	0x00000000
        /*0060*/ 	.short	0x0010
        /*0062*/ 	.short	0x0070
        /*0064*/ 	.byte	0x00, 0xf5, 0x21, 0x00


	//----- nvinfo : EIATTR_KPARAM_INFO
	.align		4
.L_17089:
        /*0068*/ 	.byte	0x04, 0x17
        /*006a*/ 	.short	(.L_17091 - .L_17090)
.L_17090:
        /*006c*/ 	.word	0x00000000
        /*0070*/ 	.short	0x000f
        /*0072*/ 	.short	0x0068
        /*0074*/ 	.byte	0x00, 0xf5, 0x21, 0x00


	//----- nvinfo : EIATTR_KPARAM_INFO
	.align		4
.L_17091:
        /*0078*/ 	.byte	0x04, 0x17
        /*007a*/ 	.short	(.L_17093 - .L_17092)
.L_17092:
        /*007c*/ 	.word	0x00000000
        /*0080*/ 	.short	0x000e
        /*0082*/ 	.short	0x0060
        /*0084*/ 	.byte	0x00, 0xf0, 0x11, 0x00


	//----- nvinfo : EIATTR_KPARAM_INFO
	.align		4
.L_17093:
        /*0088*/ 	.byte	0x04, 0x17
        /*008a*/ 	.short	(.L_17095 - .L_17094)
.L_17094:
        /*008c*/ 	.word	0x00000000
        /*0090*/ 	.short	0x000d
        /*0092*/ 	.short	0x005c
        /*0094*/ 	.byte	0x00, 0xf0, 0x11, 0x00


	//----- nvinfo : EIATTR_KPARAM_INFO
	.align		4
.L_17095:
        /*0098*/ 	.byte	0x04, 0x17
        /*009a*/ 	.short	(.L_17097 - .L_17096)
.L_17096:
        /*009c*/ 	.word	0x00000000
        /*00a0*/ 	.short	0x000c
        /*00a2*/ 	.short	0x0058
        /*00a4*/ 	.byte	0x00, 0xf0, 0x11, 0x00


	//----- nvinfo : EIATTR_KPARAM_INFO
	.align		4
.L_17097:
        /*00a8*/ 	.byte	0x04, 0x17
        /*00aa*/ 	.short	(.L_17099 - .L_17098)
.L_17098:
        /*00ac*/ 	.word	0x00000000
        /*00b0*/ 	.short	0x000b
        /*00b2*/ 	.short	0x0050
        /*00b4*/ 	.byte	0x00, 0xf5, 0x21, 0x00


	//----- nvinfo : EIATTR_KPARAM_INFO
	.align		4
.L_17099:
        /*00b8*/ 	.byte	0x04, 0x17
        /*00ba*/ 	.short	(.L_17101 - .L_17100)
.L_17100:
        /*00bc*/ 	.word	0x00000000
        /*00c0*/ 	.short	0x000a
        /*00c2*/ 	.short	0x0048
        /*00c4*/ 	.byte	0x00, 0xf0, 0x11, 0x00


	//----- nvinfo : EIATTR_KPARAM_INFO
	.align		4
.L_17101:
        /*00c8*/ 	.byte	0x04, 0x17
        /*00ca*/ 	.short	(.L_17103 - .L_17102)
.L_17102:
        /*00cc*/ 	.word	0x00000000
        /*00d0*/ 	.short	0x0009
        /*00d2*/ 	.short	0x0040
        /*00d4*/ 	.byte	0x00, 0xf5, 0x21, 0x00


	//----- nvinfo : EIATTR_KPARAM_INFO
	.align		4
.L_17103:
        /*00d8*/ 	.byte	0x04, 0x17
        /*00da*/ 	.short	(.L_17105 - .L_17104)
.L_17104:
        /*00dc*/ 	.word	0x00000000
        /*00e0*/ 	.short	0x0008
        /*00e2*/ 	.short	0x0038
        /*00e4*/ 	.byte	0x00, 0xf5, 0x21, 0x00


	//----- nvinfo : EIATTR_KPARAM_INFO
	.align		4
.L_17105:
        /*00e8*/ 	.byte	0x04, 0x17
        /*00ea*/ 	.short	(.L_17107 - .L_17106)
.L_17106:
        /*00ec*/ 	.word	0x00000000
        /*00f0*/ 	.short	0x0007
        /*00f2*/ 	.short	0x0034
        /*00f4*/ 	.byte	0x00, 0xf0, 0x11, 0x00


	//----- nvinfo : EIATTR_KPARAM_INFO
	.align		4
.L_17107:
        /*00f8*/ 	.byte	0x04, 0x17
        /*00fa*/ 	.short	(.L_17109 - .L_17108)
.L_17108:
        /*00fc*/ 	.word	0x00000000
        /*0100*/ 	.short	0x0006
        /*0102*/ 	.short	0x0030
        /*0104*/ 	.byte	0x00, 0xf0, 0x11, 0x00


	//----- nvinfo : EIATTR_KPARAM_INFO
	.align		4
.L_17109:
        /*0108*/ 	.byte	0x04, 0x17
        /*010a*/ 	.short	(.L_17111 - .L_17110)
.L_17110:
        /*010c*/ 	.word	0x00000000
        /*0110*/ 	.short	0x0005
        /*0112*/ 	.short	0x0028
        /*0114*/ 	.byte	0x00, 0xf5, 0x21, 0x00


	//----- nvinfo : EIATTR_KPARAM_INFO
	.align		4
.L_17111:
        /*0118*/ 	.byte	0x04, 0x17
        /*011a*/ 	.short	(.L_17113 - .L_17112)
.L_17112:
        /*011c*/ 	.word	0x00000000
        /*0120*/ 	.short	0x0004
        /*0122*/ 	.short	0x0020
        /*0124*/ 	.byte	0x00, 0xf5, 0x21, 0x00


	//----- nvinfo : EIATTR_KPARAM_INFO
	.align		4
.L_17113:
        /*0128*/ 	.byte	0x04, 0x17
        /*012a*/ 	.short	(.L_17115 - .L_17114)
.L_17114:
        /*012c*/ 	.word	0x00000000
        /*0130*/ 	.short	0x0003
        /*0132*/ 	.short	0x0018
        /*0134*/ 	.byte	0x00, 0xf5, 0x21, 0x00


	//----- nvinfo : EIATTR_KPARAM_INFO
	.align		4
.L_17115:
        /*0138*/ 	.byte	0x04, 0x17
        /*013a*/ 	.short	(.L_17117 - .L_17116)
.L_17116:
        /*013c*/ 	.word	0x00000000
        /*0140*/ 	.short	0x0002
        /*0142*/ 	.short	0x0010
        /*0144*/ 	.byte	0x00, 0xf5, 0x21, 0x00


	//----- nvinfo : EIATTR_KPARAM_INFO
	.align		4
.L_17117:
        /*0148*/ 	.byte	0x04, 0x17
        /*014a*/ 	.short	(.L_17119 - .L_17118)
.L_17118:
        /*014c*/ 	.word	0x00000000
        /*0150*/ 	.short	0x0001
        /*0152*/ 	.short	0x0008
        /*0154*/ 	.byte	0x00, 0xf5, 0x21, 0x00


	//----- nvinfo : EIATTR_KPARAM_INFO
	.align		4
.L_17119:
        /*0158*/ 	.byte	0x04, 0x17
        /*015a*/ 	.short	(.L_17121 - .L_17120)
.L_17120:
        /*015c*/ 	.word	0x00000000
        /*0160*/ 	.short	0x0000
        /*0162*/ 	.short	0x0000
        /*0164*/ 	.byte	0x00, 0xf5, 0x21, 0x00


	//----- nvinfo : EIATTR_SPARSE_MMA_MASK
	.align		4
.L_17121:
        /*0168*/ 	.byte	0x03, 0x50
        /*016a*/ 	.short	0x0000


	//----- nvinfo : EIATTR_MAXREG_COUNT
	.align		4
        /*016c*/ 	.byte	0x03, 0x1b
        /*016e*/ 	.short	0x00ff


	//----- nvinfo : EIATTR_NUM_BARRIERS
	.align		4
        /*0170*/ 	.byte	0x02, 0x4c
        /*0172*/ 	.byte	0x01
	.zero		1


	//----- nvinfo : EIATTR_EXTERNS
	.align		4
        /*0174*/ 	.byte	0x04, 0x0f
        /*0176*/ 	.short	(.L_17123 - .L_17122)


	//   ....[0]....
	.align		4
.L_17122:
        /*0178*/ 	.word	index@(__assertfail)


	//----- nvinfo : EIATTR_MERCURY_ISA_VERSION
	.align		4
.L_17123:
        /*017c*/ 	.byte	0x03, 0x5f
        /*017e*/ 	.short	0x0101


	//----- nvinfo : EIATTR_COOP_GROUP_MASK_REGIDS
	.align		4
        /*0180*/ 	.byte	0x04, 0x29
        /*0182*/ 	.short	(.L_17125 - .L_17124)


	//   ....[0]....
.L_17124:
        /*0184*/ 	.word	0xffffffff


	//   ....[1]....
        /*0188*/ 	.word	0xffffffff


	//   ....[2]....
        /*018c*/ 	.word	0xffffffff


	//   ....[3]....
        /*0190*/ 	.word	0xffffffff


	//   ....[4]....
        /*0194*/ 	.word	0xffffffff


	//   ....[5]....
        /*0198*/ 	.word	0xffffffff


	//   ....[6]....
        /*019c*/ 	.word	0xffffffff


	//   ....[7]....
        /*01a0*/ 	.word	0xffffffff


	//   ....[8]....
        /*01a4*/ 	.word	0xffffffff


	//   ....[9]....
        /*01a8*/ 	.word	0xffffffff


	//   ....[10]....
        /*01ac*/ 	.word	0xffffffff


	//   ....[11]....
        /*01b0*/ 	.word	0xffffffff


	//   ....[12]....
        /*01b4*/ 	.word	0xffffffff


	//   ....[13]....
        /*01b8*/ 	.word	0xffffffff


	//   ....[14]....
        /*01bc*/ 	.word	0xffffffff


	//   ....[15]....
        /*01c0*/ 	.word	0xffffffff


	//   ....[16]....
        /*01c4*/ 	.word	0xffffffff


	//   ....[17]....
        /*01c8*/ 	.word	0xffffffff


	//   ....[18]....
        /*01cc*/ 	.word	0xffffffff


	//   ....[19]....
        /*01d0*/ 	.word	0xffffffff


	//   ....[20]....
        /*01d4*/ 	.word	0xffffffff


	//   ....[21]....
        /*01d8*/ 	.word	0xffffffff


	//   ....[22]....
        /*01dc*/ 	.word	0xffffffff


	//   ....[23]....
        /*01e0*/ 	.word	0xffffffff


	//   ....[24]....
        /*01e4*/ 	.word	0xffffffff


	//   ....[25]....
        /*01e8*/ 	.word	0xffffffff


	//   ....[26]....
        /*01ec*/ 	.word	0xffffffff


	//   ....[27]....
        /*01f0*/ 	.word	0xffffffff


	//   ....[28]....
        /*01f4*/ 	.word	0xffffffff


	//   ....[29]....
        /*01f8*/ 	.word	0xffffffff


	//   ....[30]....
        /*01fc*/ 	.word	0xffffffff


	//   ....[31]....
        /*0200*/ 	.word	0xffffffff


	//   ....[32]....
        /*0204*/ 	.word	0xffffffff


	//   ....[33]....
        /*0208*/ 	.word	0xffffffff


	//   ....[34]....
        /*020c*/ 	.word	0xffffffff


	//   ....[35]....
        /*0210*/ 	.word	0xffffffff


	//   ....[36]....
        /*0214*/ 	.word	0xffffffff


	//   ....[37]....
        /*0218*/ 	.word	0xffffffff


	//   ....[38]....
        /*021c*/ 	.word	0xffffffff


	//   ....[39]....
        /*0220*/ 	.word	0xffffffff


	//   ....[40]....
        /*0224*/ 	.word	0xffffffff


	//   ....[41]....
        /*0228*/ 	.word	0xffffffff


	//   ....[42]....
        /*022c*/ 	.word	0xffffffff


	//   ....[43]....
        /*0230*/ 	.word	0xffffffff


	//   ....[44]....
        /*0234*/ 	.word	0xffffffff


	//   ....[45]....
        /*0238*/ 	.word	0xffffffff


	//   ....[46]....
        /*023c*/ 	.word	0xffffffff


	//   ....[47]....
        /*0240*/ 	.word	0xffffffff


	//   ....[48]....
        /*0244*/ 	.word	0x0500000f


	//   ....[49]....
        /*0248*/ 	.word	0x0500000f


	//   ....[50]....
        /*024c*/ 	.word	0x0500000f


	//   ....[51]....
        /*0250*/ 	.word	0x0500000f


	//   ....[52]....
        /*0254*/ 	.word	0x0500000f


	//   ....[53]....
        /*0258*/ 	.word	0x0500000f


	//   ....[54]....
        /*025c*/ 	.word	0x0500000f


	//   ....[55]....
        /*0260*/ 	.word	0x0500000f


	//   ....[56]....
        /*0264*/ 	.word	0x0500000f


	//   ....[57]....
        /*0268*/ 	.word	0x0500000f


	//   ....[58]....
        /*026c*/ 	.word	0x0500000f


	//   ....[59]....
        /*0270*/ 	.word	0x0500000f


	//   ....[60]....
        /*0274*/ 	.word	0x0500000f


	//   ....[61]....
        /*0278*/ 	.word	0x0500000f


	//   ....[62]....
        /*027c*/ 	.word	0x0500000f


	//   ....[63]....
        /*0280*/ 	.word	0x0500000f


	//   ....[64]....
        /*0284*/ 	.word	0x0500000f


	//   ....[65]....
        /*0288*/ 	.word	0x0500000f


	//   ....[66]....
        /*028c*/ 	.word	0x0500000f


	//   ....[67]....
        /*0290*/ 	.word	0x0500000f


	//   ....[68]....
        /*0294*/ 	.word	0x0500000f


	//   ....[69]....
        /*0298*/ 	.word	0x0500000f


	//   ....[70]....
        /*029c*/ 	.word	0x0500000f


	//   ....[71]....
        /*02a0*/ 	.word	0x0500000f


	//   ....[72]....
        /*02a4*/ 	.word	0x0500000f


	//   ....[73]....
        /*02a8*/ 	.word	0x0500000f


	//   ....[74]....
        /*02ac*/ 	.word	0x0500000f


	//   ....[75]....
        /*02b0*/ 	.word	0x0500000f


	//   ....[76]....
        /*02b4*/ 	.word	0x0500000f


	//   ....[77]....
        /*02b8*/ 	.word	0x0500000f


	//   ....[78]....
        /*02bc*/ 	.word	0x0500000f


	//   ....[79]....
        /*02c0*/ 	.word	0x0500000f


	//   ....[80]....
        /*02c4*/ 	.word	0x0500000f


	//   ....[81]....
        /*02c8*/ 	.word	0x0500000f


	//   ....[82]....
        /*02cc*/ 	.word	0x0500000f


	//   ....[83]....
        /*02d0*/ 	.word	0x0500000f


	//   ....[84]....
        /*02d4*/ 	.word	0x0500000f


	//   ....[85]....
        /*02d8*/ 	.word	0x0500000f


	//   ....[86]....
        /*02dc*/ 	.word	0x0500000f


	//   ....[87]....
        /*02e0*/ 	.word	0x0500000f


	//   ....[88]....
        /*02e4*/ 	.word	0x0500000f


	//   ....[89]....
        /*02e8*/ 	.word	0x0500000f


	//   ....[90]....
        /*02ec*/ 	.word	0x0500000f


	//   ....[91]....
        /*02f0*/ 	.word	0x0500000f


	//   ....[92]....
        /*02f4*/ 	.word	0x0500000f


	//   ....[93]....
        /*02f8*/ 	.word	0x0500000f


	//   ....[94]....
        /*02fc*/ 	.word	0x0500000f


	//   ....[95]....
        /*0300*/ 	.word	0x0500000f


	//   ....[96]....
        /*0304*/ 	.word	0x0500000f


	//   ....[97]....
        /*0308*/ 	.word	0x0500000f


	//   ....[98]....
        /*030c*/ 	.word	0x0500000f


	//   ....[99]....
        /*0310*/ 	.word	0x0500000f


	//   ....[100]....
        /*0314*/ 	.word	0x0500000f


	//   ....[101]....
        /*0318*/ 	.word	0x0500000f


	//   ....[102]....
        /*031c*/ 	.word	0x0500000f


	//   ....[103]....
        /*0320*/ 	.word	0x0500000f


	//   ....[104]....
        /*0324*/ 	.word	0x0500000f


	//   ....[105]....
        /*0328*/ 	.word	0x0500000f


	//   ....[106]....
        /*032c*/ 	.word	0x0500000f


	//   ....[107]....
        /*0330*/ 	.word	0x0500000f


	//   ....[108]....
        /*0334*/ 	.word	0x0500000f


	//   ....[109]....
        /*0338*/ 	.word	0x0500000f


	//   ....[110]....
        /*033c*/ 	.word	0x0500000f


	//   ....[111]....
        /*0340*/ 	.word	0x0500000f


	//   ....[112]....
        /*0344*/ 	.word	0x0500000f


	//   ....[113]....
        /*0348*/ 	.word	0x0500000f


	//   ....[114]....
        /*034c*/ 	.word	0x0500000f


	//   ....[115]....
        /*0350*/ 	.word	0x0500000f


	//   ....[116]....
        /*0354*/ 	.word	0x0500000f


	//----- nvinfo : EIATTR_COOP_GROUP_INSTR_OFFSETS
	.align		4
.L_17125:
        /*0358*/ 	.byte	0x04, 0x28
        /*035a*/ 	.short	(.L_17127 - .L_17126)


	//   ....[0]....
.L_17126:
        /*035c*/ 	.word	0x00000b80


	//   ....[1]....
        /*0360*/ 	.word	0x00000ba0


	//   ....[2]....
        /*0364*/ 	.word	0x00000bc0


	//   ....[3]....
        /*0368*/ 	.word	0x00000be0


	//   ....[4]....
        /*036c*/ 	.word	0x00000c00


	//   ....[5]....
        /*0370*/ 	.word	0x00000d10


	//   ....[6]....
        /*0374*/ 	.word	0x00000d30


	//   ....[7]....
        /*0378*/ 	.word	0x00000d50


	//   ....[8]....
        /*037c*/ 	.word	0x00001b90


	//   ....[9]....
        /*0380*/ 	.word	0x00001bc0


	//   ....[10]....
        /*0384*/ 	.word	0x00001be0


	//   ....[11]....
        /*0388*/ 	.word	0x00001c00


	//   ....[12]....
        /*038c*/ 	.word	0x00001c20


	//   ....[13]....
        /*0390*/ 	.word	0x00001c70


	//   ....[14]....
        /*0394*/ 	.word	0x00001c90


	//   ....[15]....
        /*0398*/ 	.word	0x00001cb0


	//   ....[16]....
        /*039c*/ 	.word	0x00002c60


	//   ....[17]....
        /*03a0*/ 	.word	0x00002ca0


	//   ....[18]....
        /*03a4*/ 	.word	0x00002ce0


	//   ....[19]....
        /*03a8*/ 	.word	0x00002d20


	//   ....[20]....
        /*03ac*/ 	.word	0x00002d60


	//   ....[21]....
        /*03b0*/ 	.word	0x00002da0


	//   ....[22]....
        /*03b4*/ 	.word	0x00002de0


	//   ....[23]....
        /*03b8*/ 	.word	0x00002e20


	//   ....[24]....
        /*03bc*/ 	.word	0x00002e80


	//   ....[25]....
        /*03c0*/ 	.word	0x00002ec0


	//   ....[26]....
        /*03c4*/ 	.word	0x00002f00


	//   ....[27]....
        /*03c8*/ 	.word	0x00002f40


	//   ....[28]....
        /*03cc*/ 	.word	0x00002f80


	//   ....[29]....
        /*03d0*/ 	.word	0x00002fc0


	//   ....[30]....
        /*03d4*/ 	.word	0x00002ff0


	//   ....[31]....
        /*03d8*/ 	.word	0x00003030


	//   ....[32]....
        /*03dc*/ 	.word	0x00003070


	//   ....[33]....
        /*03e0*/ 	.word	0x000030b0


	//   ....[34]....
        /*03e4*/ 	.word	0x000030f0


	//   ....[35]....
        /*03e8*/ 	.word	0x00003130


	//   ....[36]....
        /*03ec*/ 	.word	0x00003170


	//   ....[37]....
        /*03f0*/ 	.word	0x000031b0


	//   ....[38]....
        /*03f4*/ 	.word	0x000031f0


	//   ....[39]....
        /*03f8*/ 	.word	0x00003220


	//   ....[40]....
        /*03fc*/ 	.word	0x00003240


	//   ....[41]....
        /*0400*/ 	.word	0x00003260


	//   ....[42]....
        /*0404*/ 	.word	0x00003280


	//   ....[43]....
        /*0408*/ 	.word	0x000032a0


	//   ....[44]....
        /*040c*/ 	.word	0x000032b0


	//   ....[45]....
        /*0410*/ 	.word	0x000032e0


	//   ....[46]....
        /*0414*/ 	.word	0x00003300


	//   ....[47]....
        /*0418*/ 	.word	0x00003320


	//   ....[48]....
        /*041c*/ 	.word	0x00004920


	//   ....[49]....
        /*0420*/ 	.word	0x00004980


	//   ....[50]....
        /*0424*/ 	.word	0x000049e0


	//   ....[51]....
        /*0428*/ 	.word	0x00004a40


	//   ....[52]....
        /*042c*/ 	.word	0x00004aa0


	//   ....[53]....
        /*0430*/ 	.word	0x00004b20


	//   ....[54]....
        /*0434*/ 	.word	0x00004b80


	//   ....[55]....
        /*0438*/ 	.word	0x00004be0


	//   ....[56]....
        /*043c*/ 	.word	0x00004c60


	//   ....[57]....
        /*0440*/ 	.word	0x00004cc0


	//   ....[58]....
        /*0444*/ 	.word	0x00004d40


	//   ....[59]....
        /*0448*/ 	.word	0x00004da0


	//   ....[60]....
        /*044c*/ 	.word	0x00004e20


	//   ....[61]....
        /*0450*/ 	.word	0x00004e80


	//   ....[62]....
        /*0454*/ 	.word	0x00004f00


	//   ....[63]....
        /*0458*/ 	.word	0x00004f60


	//   ....[64]....
        /*045c*/ 	.word	0x00004fe0


	//   ....[65]....
        /*0460*/ 	.word	0x00005040


	//   ....[66]....
        /*0464*/ 	.word	0x000050c0


	//   ....[67]....
        /*0468*/ 	.word	0x00005120


	//   ....[68]....
        /*046c*/ 	.word	0x000051a0


	//   ....[69]....
        /*0470*/ 	.word	0x00005200


	//   ....[70]....
        /*0474*/ 	.word	0x00005280


	//   ....[71]....
        /*0478*/ 	.word	0x000052e0


	//   ....[72]....
        /*047c*/ 	.word	0x00005360


	//   ....[73]....
        /*0480*/ 	.word	0x000053c0


	//   ....[74]....
        /*0484*/ 	.word	0x00005440


	//   ....[75]....
        /*0488*/ 	.word	0x000054a0


	//   ....[76]....
        /*048c*/ 	.word	0x00005520


	//   ....[77]....
        /*0490*/ 	.word	0x00005580


	//   ....[78]....
        /*0494*/ 	.word	0x00005600


	//   ....[79]....
        /*0498*/ 	.word	0x00005660


	//   ....[80]....
        /*049c*/ 	.word	0x000056e0


	//   ....[81]....
        /*04a0*/ 	.word	0x00005740


	//   ....[82]....
        /*04a4*/ 	.word	0x000057c0


	//   ....[83]....
        /*04a8*/ 	.word	0x00005820


	//   ....[84]....
        /*04ac*/ 	.word	0x000058a0


	//   ....[85]....
        /*04b0*/ 	.word	0x00005900


	//   ....[86]....
        /*04b4*/ 	.word	0x00005980


	//   ....[87]....
        /*04b8*/ 	.word	0x000059e0


	//   ....[88]....
        /*04bc*/ 	.word	0x00005a60


	//   ....[89]....
        /*04c0*/ 	.word	0x00005ac0


	//   ....[90]....
        /*04c4*/ 	.word	0x00005b40


	//   ....[91]....
        /*04c8*/ 	.word	0x00005ba0


	//   ....[92]....
        /*04cc*/ 	.word	0x00005c20


	//   ....[93]....
        /*04d0*/ 	.word	0x00005c80


	//   ....[94]....
        /*04d4*/ 	.word	0x00005cf0


	//   ....[95]....
        /*04d8*/ 	.word	0x00005d50


	//   ....[96]....
        /*04dc*/ 	.word	0x00005dc0


	//   ....[97]....
        /*04e0*/ 	.word	0x00005e20


	//   ....[98]....
        /*04e4*/ 	.word	0x00005ea0


	//   ....[99]....
        /*04e8*/ 	.word	0x00005f00


	//   ....[100]....
        /*04ec*/ 	.word	0x00005f80


	//   ....[101]....
        /*04f0*/ 	.word	0x00005fe0


	//   ....[102]....
        /*04f4*/ 	.word	0x00006070


	//   ....[103]....
        /*04f8*/ 	.word	0x000060d0


	//   ....[104]....
        /*04fc*/ 	.word	0x00006150


	//   ....[105]....
        /*0500*/ 	.word	0x000061b0


	//   ....[106]....
        /*0504*/ 	.word	0x00006230


	//   ....[107]....
        /*0508*/ 	.word	0x00006290


	//   ....[108]....
        /*050c*/ 	.word	0x00006310


	//   ....[109]....
        /*0510*/ 	.word	0x00006370


	//   ....[110]....
        /*0514*/ 	.word	0x000063f0


	//   ....[111]....
        /*0518*/ 	.word	0x00006450


	//   ....[112]....
        /*051c*/ 	.word	0x000064d0


	//   ....[113]....
        /*0520*/ 	.word	0x00006530


	//   ....[114]....
        /*0524*/ 	.word	0x00006590


	//   ....[115]....
        /*0528*/ 	.word	0x000065f0


	//   ....[116]....
        /*052c*/ 	.word	0x00006660


	//----- nvinfo : EIATTR_VRC_CTA_INIT_COUNT
	.align		4
.L_17127:
        /*0530*/ 	.byte	0x02, 0x4a
	.zero		1
	.zero		1


	//----- nvinfo : EIATTR_SYSCALL_OFFSETS
	.align		4
        /*0534*/ 	.byte	0x04, 0x46
        /*0536*/ 	.short	(.L_17129 - .L_17128)


	//   ....[0]....
.L_17128:
        /*0538*/ 	.word	0x00002b90


	//   ....[1]....
        /*053c*/ 	.word	0x000048c0


	//----- nvinfo : EIATTR_EXIT_INSTR_OFFSETS
	.align		4
.L_17129:
        /*0540*/ 	.byte	0x04, 0x1c
        /*0542*/ 	.short	(.L_17131 - .L_17130)


	//   ....[0]....
.L_17130:
        /*0544*/ 	.word	0x000000b0


	//   ....[1]....
        /*0548*/ 	.word	0x000042f0


	//   ....[2]....
        /*054c*/ 	.word	0x00004330


	//   ....[3]....
        /*0550*/ 	.word	0x000047c0


	//   ....[4]....
        /*0554*/ 	.word	0x000048d0


	//----- nvinfo : EIATTR_CRS_STACK_SIZE
	.align		4
.L_17131:
        /*0558*/ 	.byte	0x04, 0x1e
        /*055a*/ 	.short	(.L_17133 - .L_17132)
.L_17132:
        /*055c*/ 	.word	0x00000000


	//----- nvinfo : EIATTR_CBANK_PARAM_SIZE
	.align		4
.L_17133:
        /*0560*/ 	.byte	0x03, 0x19
        /*0562*/ 	.short	0x008c


	//----- nvinfo : EIATTR_PARAM_CBANK
	.align		4
        /*0564*/ 	.byte	0x04, 0x0a
        /*0566*/ 	.short	(.L_17135 - .L_17134)
	.align		4
.L_17134:
        /*0568*/ 	.word	index@(.nv.constant0._ZN4vllm25paged_attention_v2_kernelIthLi256ELi32ELi128ELNS_18Fp8KVCacheDataTypeE1ELb1ELi512EEEvPfS2_PT_PKS3_PKT0_S9_ifPKiSB_iPKfiiiSD_SD_iiiii)
        /*056c*/ 	.short	0x0380
        /*056e*/ 	.short	0x008c


	//----- nvinfo : EIATTR_SW_WAR
	.align		4
.L_17135:
        /*0570*/ 	.byte	0x04, 0x36
        /*0572*/ 	.short	(.L_17137 - .L_17136)
.L_17136:
        /*0574*/ 	.word	0x00000008
.L_17137:


//--------------------- .nv.info._ZN4vllm25paged_attention_v2_kernelIthLi192ELi32ELi128ELNS_18Fp8KVCacheDataTypeE1ELb1ELi512EEEvPfS2_PT_PKS3_PKT0_S9_ifPKiSB_iPKfiiiSD_SD_iiiii --------------------------
	.section	.nv.info._ZN4vllm25paged_attention_v2_kernelIthLi192ELi32ELi128ELNS_18Fp8KVCacheDataTypeE1ELb1ELi512EEEvPfS2_PT_PKS3_PKT0_S9_ifPKiSB_iPKfiiiSD_SD_iiiii,"",@"SHT_CUDA_INFO"
	.sectionflags	@""
	.align	4


	//----- nvinfo : EIATTR_CUDA_API_VERSION
	.align		4
        /*0000*/ 	.byte	0x04, 0x37
        /*0002*/ 	.short	(.L_17139 - .L_17138)
.L_17138:
        /*0004*/ 	.word	0x00000082


	//----- nvinfo : EIATTR_KPARAM_INFO
	.align		4
.L_17139:
        /*0008*/ 	.byte	0x04, 0x17
        /*000a*/ 	.short	(.L_17141 - .L_17140)
.L_17140:
        /*000c*/ 	.word	0x00000000
        /*0010*/ 	.short	0x0015
        /*0012*/ 	.short	0x0088
        /*0014*/ 	.byte	0x00, 0xf0, 0x11, 0x00


	//----- nvinfo : EIATTR_KPARAM_INFO
	.align		4
.L_17141:
        /*0018*/ 	.byte	0x04, 0x17
        /*001a*/ 	.short	(.L_17143 - .L_17142)
.L_17142:
        /*001c*/ 	.word	0x00000000
        /*0020*/ 	.short	0x0014
        /*0022*/ 	.short	0x0084
        /*0024*/ 	.byte	0x00, 0xf0, 0x11, 0x00


	//----- nvinfo : EIATTR_KPARAM_INFO
	.align		4
.L_17143:
        /*0028*/ 	.byte	0x04, 0x17
        /*002a*/ 	.short	(.L_17145 - .L_17144)
.L_17144:
        /*002c*/ 	.word	0x00000000
        /*0030*/ 	.short	0x0013
        /*0032*/ 	.short	0x0080
        /*0034*/ 	.byte	0x00, 0xf0, 0x11, 0x00


	//----- nvinfo : EIATTR_KPARAM_INFO
	.align		4
.L_17145:
        /*0038*/ 	.byte	0x04, 0x17
        /*003a*/ 	.short	(.L_17147 - .L_17146)
.L_17146:
        /*003c*/ 	.word	0x00000000
        /*0040*/ 	.short	0x0012
        /*0042*/ 	.short	0x007c
        /*0044*/ 	.byte	0x00, 0xf0, 0x11, 0x00


	//----- nvinfo : EIATTR_KPARAM_INFO
	.align		4
.L_17147:
        /*0048*/ 	.byte	0x04, 0x17
        /*004a*/ 	.short	(.L_17149 - .L_17148)
.L_17148:
        /*004c*/ 	.word	0x00000000
        /*0050*/ 	.short	0x0011
        /*0052*/ 	.short	0x0078
        /*0054*/ 	.byte	0x00, 0xf0, 0x11, 0x00


	//----- nvinfo : EIATTR_KPARAM_INFO
	.align		4
.L_17149:
        /*0058*/ 	.byte	0x04, 0x17
        /*005a*/ 	.short	(.L_17151 - .L_17150)
.L_17150:
        /*005c*/ 	.word	0x00000000
        /*0060*/ 	.short	0x0010
        /*0062*/ 	.short	0x0070
        /*0064*/ 	.byte	0x00, 0xf5, 0x21, 0x00


	//----- nvinfo : EIATTR_KPARAM_INFO
	.align		4
.L_17151:
        /*0068*/ 	.byte	0x04, 0x17
        /*006a*/ 	.short	(.L_17153 - .L_17152)
.L_17152:
        /*006c*/ 	.word	0x00000000
        /*0070*/ 	.short	0x000f
        /*0072*/ 	.short	0x0068
        /*0074*/ 	.byte	0x00, 0xf5, 0x21, 0x00


	//----- nvinfo : EIATTR_KPARAM_INFO
	.align		4
.L_17153:
        /*0078*/ 	.byte	0x04, 0x17
        /*007a*/ 	.short	(.L_17155 - .L_17154)
.L_17154:
        /*007c*/ 	.word	0x00000000
        /*0080*/ 	.short	0x000e
        /*0082*/ 	.short	0x0060
        /*0084*/ 	.byte	0x00, 0xf0, 0x11, 0x00


	//----- nvinfo : EIATTR_KPARAM_INFO
	.align		4
.L_17155:
        /*0088*/ 	.byte	0x04, 0x17
        /*008a*/ 	.short	(.L_17157 - .L_17156)
.L_17156:
        /*008c*/ 	.word	0x00000000
        /*0090*/ 	.short	0x000d
        /*0092*/ 	.short	0x005c
        /*0094*/ 	.byte	0x00, 0xf0, 0x11, 0x00


	//----- nvinfo : EIATTR_KPARAM_INFO
	.align		4
.L_17157:
        /*0098*/ 	.byte	0x04, 0x17
        /*009a*/ 	.short	(.L_17159 - .L_17158)
.L_17158:
        /*009c*/ 	.word	0x00000000
        /*00a0*/ 	.short	0x000c
        /*00a2*/ 	.short	0x0058
        /*00a4*/ 	.byte	0x00, 0xf0, 0x11, 0x00


	//----- nvinfo : EIATTR_KPARAM_INFO
	.align		4
.L_17159:
        /*00a8*/ 	.byte	0x04, 0x17
        /*00aa*/ 	.short	(.L_17161 - .L_17160)
.L_17160:
        /*00ac*/ 	.word	0x00000000
        /*00b0*/ 	.short	0x000b
        /*00b2*/ 	.short	0x0050
        /*00b4*/ 	.byte	0x00, 0xf5, 0x21, 0x00


	//----- nvinfo : EIATTR_KPARAM_INFO
	.align		4
.L_17161:
        /*00b8*/ 	.byte	0x04, 0x17
        /*00ba*/ 	.short	(.L_17163 - .L_17162)
.L_17162:
        /*00bc*/ 	.word	0x00000000
        /*00c0*/ 	.short	0x000a
        /*00c2*/ 	.short	0x0048
        /*00c4*/ 	.byte	0x00, 0xf0, 0x11, 0x00


	//----- nvinfo : EIATTR_KPARAM_INFO
	.align		4
.L_17163:
        /*00c8*/ 	.byte	0x04, 0x17
        /*00ca*/ 	.short	(.L_17165 - .L_17164)
.L_17164:
        /*00cc*/ 	.word	0x00000000
        /*00d0*/ 	.short	0x0009
        /*00d2*/ 	.short	0x0040
        /*00d4*/ 	.byte	0x00, 0xf5, 0x21, 0x00


	//----- nvinfo : EIATTR_KPARAM_INFO
	.align		4
.L_17165:
        /*00d8*/ 	.byte	0x04, 0x17
        /*00da*/ 	.short	(.L_17167 - .L_17166)
.L_17166:
        /*00dc*/ 	.word	0x00000000
        /*00e0*/ 	.short	0x0008
        /*00e2*/ 	.short	0x0038
        /*00e4*/ 	.byte	0x00, 0xf5, 0x21, 0x00


	//----- nvinfo : EIATTR_KPARAM_INFO
	.align		4
.L_17167:
        /*00e8*/ 	.byte	0x04, 0x17
        /*00ea*/ 	.short	(.L_17169 - .L_17168)
.L_17168:
        /*00ec*/ 	.word	0x00000000
        /*00f0*/ 	.short	0x0007
        /*00f2*/ 	.short	0x0034
        /*00f4*/ 	.byte	0x00, 0xf0, 0x11, 0x00


	//----- nvinfo : EIATTR_KPARAM_INFO
	.align		4
.L_17169:
        /*00f8*/ 	.byte	0x04, 0x17
        /*00fa*/ 	.short	(.L_17171 - .L_17170)
.L_17170:
        /*00fc*/ 	.word	0x00000000
        /*0100*/ 	.short	0x0006
        /*0102*/ 	.short	0x0030
        /*0104*/ 	.byte	0x00, 0xf0, 0x11, 0x00


	//----- nvinfo : EIATTR_KPARAM_INFO
	.align		4
.L_17171:
        /*0108*/ 	.byte	0x04, 0x17
        /*010a*/ 	.short	(.L_17173 - .L_17172)
.L_17172:
        /*010c*/ 	.word	0x00000000
        /*0110*/ 	.short	0x0005
        /*0112*/ 	.short	0x0028
        /*0114*/ 	.byte	0x00, 0xf5, 0x21, 0x00


	//----- nvinfo : EIATTR_KPARAM_INFO
	.align		4
.L_17173:
        /*0118*/ 	.byte	0x04, 0x17
        /*011a*/ 	.short	(.L_17175 - .L_17174)
.L_17174:
        /*011c*/ 	.word	0x00000000
        /*0120*/ 	.short	0x0004
        /*0122*/ 	.short	0x0020
        /*0124*/ 	.byte	0x00, 0xf5, 0x21, 0x00


	//----- nvinfo : EIATTR_KPARAM_INFO
	.align		4
.L_17175:
        /*0128*/ 	.byte	0x04, 0x17
        /*012a*/ 	.short	(.L_17177 - .L_17176)
.L_17176:
        /*012c*/ 	.word	0x00000000
        /*0130*/ 	.short	0x0003
        /*0132*/ 	.short	0x0018
        /*0134*/ 	.byte	0x00, 0xf5, 0x21, 0x00


	//----- nvinfo : EIATTR_KPARAM_INFO
	.align		4
.L_17177:
        /*0138*/ 	.byte	0x04, 0x17
        /*013a*/ 	.short	(.L_17179 - .L_17178)
.L_17178:
        /*013c*/ 	.word	0x00000000
        /*0140*/ 	.short	0x0002
        /*0142*/ 	.short	0x0010
        /*0144*/ 	.byte	0x00, 0xf5, 0x21, 0x00


	//----- nvinfo : EIATTR_KPARAM_INFO
	.align		4
.L_17179:
        /*0148*/ 	.byte	0x04, 0x17
        /*014a*/ 	.short	(.L_17181 - .L_17180)
.L_17180:
        /*014c*/ 	.word	0x00000000
        /*0150*/ 	.short	0x0001
        /*0152*/ 	.short	0x0008
        /*0154*/ 	.byte	0x00, 0xf5, 0x21, 0x00


	//----- nvinfo : EIATTR_KPARAM_INFO
	.align		4
.L_17181:
        /*0158*/ 	.byte	0x04, 0x17
        /*015a*/ 	.short	(.L_17183 - .L_17182)
.L_17182:
        /*015c*/ 	.word	0x00000000
        /*0160*/ 	.short	0x0000
        /*0162*/ 	.short	0x0000
        /*0164*/ 	.byte	0x00, 0xf5, 0x21, 0x00


	//----- nvinfo : EIATTR_SPARSE_MMA_MASK
	.align		4
.L_17183:
        /*0168*/ 	.byte	0x03, 0x50
        /*016a*/ 	.short	0x0000


	//----- nvinfo : EIATTR_MAXREG_COUNT
	.align		4
        /*016c*/ 	.byte	0x03, 0x1b
        /*016e*/ 	.short	0x00ff


	//----- nvinfo : EIATTR_NUM_BARRIERS
	.align		4
        /*0170*/ 	.byte	0x02, 0x4c
        /*0172*/ 	.byte	0x01
	.zero		1


	//----- nvinfo : EIATTR_EXTERNS
	.align		4
        /*0174*/ 	.byte	0x04, 0x0f
        /*0176*/ 	.short	(.L_17185 - .L_17184)


	//   ....[0]....
	.align		4
.L_17184:
        /*0178*/ 	.word	index@(__assertfail)


	//----- nvinfo : EIATTR_MERCURY_ISA_VERSION
	.align		4
.L_17185:
        /*017c*/ 	.byte	0x03, 0x5f
        /*017e*/ 	.short	0x0101


	//----- nvinfo : EIATTR_COOP_GROUP_MASK_REGIDS
	.align		4
        /*0180*/ 	.byte	0x04, 0x29
        /*0182*/ 	.short	(.L_17187 - .L_17186)


	//   ....[0]....
.L_17186:
        /*0184*/ 	.word	0xffffffff


	//   ....[1]....
        /*0188*/ 	.word	0xffffffff


	//   ....[2]....
        /*018c*/ 	.word	0xffffffff


	//   ....[3]....
        /*0190*/ 	.word	0xffffffff


	//   ....[4]....
        /*0194*/ 	.word	0xffffffff


	//   ....[5]....
        /*0198*/ 	.word	0xffffffff


	//   ....[6]....
        /*019c*/ 	.word	0xffffffff


	//   ....[7]....
        /*01a0*/ 	.word	0xffffffff


	//   ....[8]....
        /*01a4*/ 	.word	0xffffffff


	//   ....[9]....
        /*01a8*/ 	.word	0xffffffff


	//   ....[10]....
        /*01ac*/ 	.word	0xffffffff


	//   ....[11]....
        /*01b0*/ 	.word	0xffffffff


	//   ....[12]....
        /*01b4*/ 	.word	0xffffffff


	//   ....[13]....
        /*01b8*/ 	.word	0xffffffff


	//   ....[14]....
        /*01bc*/ 	.word	0xffffffff


	//   ....[15]....
        /*01c0*/ 	.word	0xffffffff


	//   ....[16]....
        /*01c4*/ 	.word	0xffffffff


	//   ....[17]....
        /*01c8*/ 	.word	0xffffffff


	//   ....[18]....
        /*01cc*/ 	.word	0xffffffff


	//   ....[19]....
        /*01d0*/ 	.word	0xffffffff


	//   ....[20]....
        /*01d4*/ 	.word	0xffffffff


	//   ....[21]....
        /*01d8*/ 	.word	0xffffffff


	//   ....[22]....
        /*01dc*/ 	.word	0xffffffff


	//   ....[23]....
        /*01e0*/ 	.word	0xffffffff


	//   ....[24]....
        /*01e4*/ 	.word	0xffffffff


	//   ....[25]....
        /*01e8*/ 	.word	0xffffffff


	//   ....[26]....
        /*01ec*/ 	.word	0xffffffff


	//   ....[27]....
        /*01f0*/ 	.word	0xffffffff


	//   ....[28]....
        /*01f4*/ 	.word	0xffffffff


	//   ....[29]....
        /*01f8*/ 	.word	0xffffffff


	//   ....[30]....
        /*01fc*/ 	.word	0xffffffff


	//   ....[31]....
        /*0200*/ 	.word	0xffffffff


	//   ....[32]....
        /*0204*/ 	.word	0xffffffff


	//   ....[33]....
        /*0208*/ 	.word	0xffffffff


	//   ....[34]....
        /*020c*/ 	.word	0xffffffff


	//   ....[35]....
        /*0210*/ 	.word	0xffffffff


	//   ....[36]....
        /*0214*/ 	.word	0xffffffff


	//   ....[37]....
        /*0218*/ 	.word	0xffffffff


	//   ....[38]....
        /*021c*/ 	.word	0xffffffff


	//   ....[39]....
        /*0220*/ 	.word	0xffffffff


	//   ....[40]....
        /*0224*/ 	.word	0x0500000f


	//   ....[41]....
        /*0228*/ 	.word	0x0500000f


	//   ....[42]....
        /*022c*/ 	.word	0x0500000f


	//   ....[43]....
        /*0230*/ 	.word	0x0500000f


	//   ....[44]....
        /*0234*/ 	.word	0x0500000f


	//   ....[45]....
        /*0238*/ 	.word	0x0500000f


	//   ....[46]....
        /*023c*/ 	.word	0x0500000f


	//   ....[47]....
        /*0240*/ 	.word	0x0500000f


	//   ....[48]....
        /*0244*/ 	.word	0x0500000f


	//   ....[49]....
        /*0248*/ 	.word	0x0500000f


	//   ....[50]....
        /*024c*/ 	.word	0x0500000f


	//   ....[51]....
        /*0250*/ 	.word	0x0500000f


	//   ....[52]....
        /*0254*/ 	.word	0x0500000f


	//   ....[53]....
        /*0258*/ 	.word	0x0500000f


	//   ....[54]....
        /*025c*/ 	.word	0x0500000f


	//   ....[55]....
        /*0260*/ 	.word	0x0500000f


	//   ....[56]....
        /*0264*/ 	.word	0x0500000f


	//   ....[57]....
        /*0268*/ 	.word	0x0500000f


	//   ....[58]....
        /*026c*/ 	.word	0x0500000f


	//   ....[59]....
        /*0270*/ 	.word	0x0500000f


	//   ....[60]....
        /*0274*/ 	.word	0x0500000f


	//   ....[61]....
        /*0278*/ 	.word	0x0500000f


	//   ....[62]....
        /*027c*/ 	.word	0x0500000f


	//   ....[63]....
        /*0280*/ 	.word	0x0500000f


	//   ....[64]....
        /*0284*/ 	.word	0x0500000f


	//   ....[65]....
        /*0288*/ 	.word	0x0500000f


	//   ....[66]....
        /*028c*/ 	.word	0x0500000f


	//   ....[67]....
        /*0290*/ 	.word	0x0500000f


	//   ....[68]....
        /*0294*/ 	.word	0x0500000f


	//   ....[69]....
        /*0298*/ 	.word	0x0500000f


	//   ....[70]....
        /*029c*/ 	.word	0x0500000f


	//   ....[71]....
        /*02a0*/ 	.word	0x0500000f


	//   ....[72]....
        /*02a4*/ 	.word	0x0500000f


	//   ....[73]....
        /*02a8*/ 	.word	0x0500000f


	//   ....[74]....
        /*02ac*/ 	.word	0x0500000f


	//   ....[75]....
        /*02b0*/ 	.word	0x0500000f


	//   ....[76]....
        /*02b4*/ 	.word	0x0500000f


	//   ....[77]....
        /*02b8*/ 	.word	0x0500000f


	//   ....[78]....
        /*02bc*/ 	.word	0x0500000f


	//   ....[79]....
        /*02c0*/ 	.word	0x0500000f


	//   ....[80]....
        /*02c4*/ 	.word	0x0500000f


	//   ....[81]....
        /*02c8*/ 	.word	0x0500000f


	//   ....[82]....
        /*02cc*/ 	.word	0x0500000f


	//   ....[83]....
        /*02d0*/ 	.word	0x0500000f


	//   ....[84]....
        /*02d4*/ 	.word	0x0500000f


	//   ....[85]....
        /*02d8*/ 	.word	0x0500000f


	//   ....[86]....
        /*02dc*/ 	.word	0x0500000f


	//   ....[87]....
        /*02e0*/ 	.word	0x0500000f


	//   ....[88]....
        /*02e4*/ 	.word	0x0500000f


	//   ....[89]....
        /*02e8*/ 	.word	0x0500000f


	//   ....[90]....
        /*02ec*/ 	.word	0x0500000f


	//   ....[91]....
        /*02f0*/ 	.word	0x0500000f


	//   ....[92]....
        /*02f4*/ 	.word	0x0500000f


	//----- nvinfo : EIATTR_COOP_GROUP_INSTR_OFFSETS
	.align		4
.L_17187:
        /*02f8*/ 	.byte	0x04, 0x28
        /*02fa*/ 	.short	(.L_17189 - .L_17188)


	//   ....[0]....
.L_17188:
        /*02fc*/ 	.word	0x00000b80


	//   ....[1]....
        /*0300*/ 	.word	0x00000ba0


	//   ....[2]....
        /*0304*/ 	.word	0x00000bc0


	//   ....[3]....
        /*0308*/ 	.word	0x00000be0


	//   ....[4]....
        /*030c*/ 	.word	0x00000c00


	//   ....[5]....
        /*0310*/ 	.word	0x00000d10


	//   ....[6]....
        /*0314*/ 	.word	0x00000d30


	//   ....[7]....
        /*0318*/ 	.word	0x00000d50


	//   ....[8]....
        /*031c*/ 	.word	0x00001ba0


	//   ....[9]....
        /*0320*/ 	.word	0x00001bd0


	//   ....[10]....
        /*0324*/ 	.word	0x00001bf0


	//   ....[11]....
        /*0328*/ 	.word	0x00001c10


	//   ....[12]....
        /*032c*/ 	.word	0x00001c30


	//   ....[13]....
        /*0330*/ 	.word	0x00001c80


	//   ....[14]....
        /*0334*/ 	.word	0x00001ca0


	//   ....[15]....
        /*0338*/ 	.word	0x00001cc0


	//   ....[16]....
        /*033c*/ 	.word	0x00002c80


	//   ....[17]....
        /*0340*/ 	.word	0x00002cc0


	//   ....[18]....
        /*0344*/ 	.word	0x00002d00


	//   ....[19]....
        /*0348*/ 	.word	0x00002d40


	//   ....[20]....
        /*034c*/ 	.word	0x00002d80


	//   ....[21]....
        /*0350*/ 	.word	0x00002dc0


	//   ....[22]....
        /*0354*/ 	.word	0x00002e20


	//   ....[23]....
        /*0358*/ 	.word	0x00002e60


	//   ....[24]....
        /*035c*/ 	.word	0x00002ea0


	//   ....[25]....
        /*0360*/ 	.word	0x00002ee0


	//   ....[26]....
        /*0364*/ 	.word	0x00002f10


	//   ....[27]....
        /*0368*/ 	.word	0x00002f40


	//   ....[28]....
        /*036c*/ 	.word	0x00002f60


	//   ....[29]....
        /*0370*/ 	.word	0x00002fb0


	//   ....[30]....
        /*0374*/ 	.word	0x00002fe0


	//   ....[31]....
        /*0378*/ 	.word	0x00003030


	//   ....[32]....
        /*037c*/ 	.word	0x00003060


	//   ....[33]....
        /*0380*/ 	.word	0x00003080


	//   ....[34]....
        /*0384*/ 	.word	0x000030a0


	//   ....[35]....
        /*0388*/ 	.word	0x000030b0


	//   ....[36]....
        /*038c*/ 	.word	0x000030e0


	//   ....[37]....
        /*0390*/ 	.word	0x000030f0


	//   ....[38]....
        /*0394*/ 	.word	0x00003110


	//   ....[39]....
        /*0398*/ 	.word	0x00003130


	//   ....[40]....
        /*039c*/ 	.word	0x000041f0


	//   ....[41]....
        /*03a0*/ 	.word	0x00004250


	//   ....[42]....
        /*03a4*/ 	.word	0x000042b0


	//   ....[43]....
        /*03a8*/ 	.word	0x00004310


	//   ....[44]....
        /*03ac*/ 	.word	0x00004370


	//   ....[45]....
        /*03b0*/ 	.word	0x000043f0


	//   ....[46]....
        /*03b4*/ 	.word	0x00004460


	//   ....[47]....
        /*03b8*/ 	.word	0x000044c0


	//   ....[48]....
        /*03bc*/ 	.word	0x00004540


	//   ....[49]....
        /*03c0*/ 	.word	0x000045a0


	//   ....[50]....
        /*03c4*/ 	.word	0x00004620


	//   ....[51]....
        /*03c8*/ 	.word	0x00004680


	//   ....[52]....
        /*03cc*/ 	.word	0x00004700


	//   ....[53]....
        /*03d0*/ 	.word	0x00004760


	//   ....[54]....
        /*03d4*/ 	.word	0x000047e0


	//   ....[55]....
        /*03d8*/ 	.word	0x00004840


	//   ....[56]....
        /*03dc*/ 	.word	0x000048c0


	//   ....[57]....
        /*03e0*/ 	.word	0x00004920


	//   ....[58]....
        /*03e4*/ 	.word	0x000049a0


	//   ....[59]....
        /*03e8*/ 	.word	0x00004a00


	//   ....[60]....
        /*03ec*/ 	.word	0x00004a80


	//   ....[61]....
        /*03f0*/ 	.word	0x00004ae0


	//   ....[62]....
        /*03f4*/ 	.word	0x00004b60


	//   ....[63]....
        /*03f8*/ 	.word	0x00004bc0


	//   ....[64]....
        /*03fc*/ 	.word	0x00004c40


	//   ....[65]....
        /*0400*/ 	.word	0x00004ca0


	//   ....[66]....
        /*0404*/ 	.word	0x00004d20


	//   ....[67]....
        /*0408*/ 	.word	0x00004d80


	//   ....[68]....
        /*040c*/ 	.word	0x00004e00


	//   ....[69]....
        /*0410*/ 	.word	0x00004e60


	//   ....[70]....
        /*0414*/ 	.word	0x00004ee0


	//   ....[71]....
        /*0418*/ 	.word	0x00004f40


	//   ....[72]....
        /*041c*/ 	.word	0x00004fc0


	//   ....[73]....
        /*0420*/ 	.word	0x00005020


	//   ....[74]....
        /*0424*/ 	.word	0x00005090


	//   ....[75]....
        /*0428*/ 	.word	0x000050f0


	//   ....[76]....
        /*042c*/ 	.word	0x00005160


	//   ....[77]....
        /*0430*/ 	.word	0x000051c0


	//   ....[78]....
        /*0434*/ 	.word	0x00005230


	//   ....[79]....
        /*0438*/ 	.word	0x00005290


	//   ....[80]....
        /*043c*/ 	.word	0x00005310


	//   ....[81]....
        /*0440*/ 	.word	0x00005370


	//   ....[82]....
        /*0444*/ 	.word	0x000053f0


	//   ....[83]....
        /*0448*/ 	.word	0x00005450


	//   ....[84]....
        /*044c*/ 	.word	0x000054d0


	//   ....[85]....
        /*0450*/ 	.word	0x00005530


	//   ....[86]....
        /*0454*/ 	.word	0x000055b0


	//   ....[87]....
        /*0458*/ 	.word	0x00005610


	//   ....[88]....
        /*045c*/ 	.word	0x00005690


	//   ....[89]....
        /*0460*/ 	.word	0x000056f0


	//   ....[90]....
        /*0464*/ 	.word	0x00005760


	//   ....[91]....
        /*0468*/ 	.word	0x000057c0


	//   ....[92]....
        /*046c*/ 	.word	0x00005830


	//----- nvinfo : EIATTR_VRC_CTA_INIT_COUNT
	.align		4
.L_17189:
        /*0470*/ 	.byte	0x02, 0x4a
	.zero		1
	.zero		1


	//----- nvinfo : EIATTR_SYSCALL_OFFSETS
	.align		4
        /*0474*/ 	.byte	0x04, 0x46
        /*0476*/ 	.short	(.L_17191 - .L_17190)


	//   ....[0]....
.L_17190:
        /*0478*/ 	.word	0x00002ba0


	//   ....[1]....
        /*047c*/ 	.word	0x00004190


	//----- nvinfo : EIATTR_EXIT_INSTR_OFFSETS
	.align		4
.L_17191:
        /*0480*/ 	.byte	0x04, 0x1c
        /*0482*/ 	.short	(.L_17193 - .L_17192)


	//   ....[0]....
.L_17192:
        /*0484*/ 	.word	0x000000b0


	//   ....[1]....
        /*0488*/ 	.word	0x00003cd0


	//   ....[2]....
        /*048c*/ 	.word	0x00003d00


	//   ....[3]....
        /*0490*/ 	.word	0x00004090


	//   ....[4]....
        /*0494*/ 	.word	0x000041a0


	//----- nvinfo : EIATTR_CRS_STACK_SIZE
	.align		4
.L_17193:
        /*0498*/ 	.byte	0x04, 0x1e
        /*049a*/ 	.short	(.L_17195 - .L_17194)
.L_17194:
        /*049c*/ 	.word	0x00000000


	//----- nvinfo : EIATTR_CBANK_PARAM_SIZE
	.align		4
.L_17195:
        /*04a0*/ 	.byte	0x03, 0x19
        /*04a2*/ 	.short	0x008c


	//----- nvinfo : EIATTR_PARAM_CBANK
	.align		4
        /*04a4*/ 	.byte	0x04, 0x0a
        /*04a6*/ 	.short	(.L_17197 - .L_17196)
	.align		4
.L_17196:
        /*04a8*/ 	.word	index@(.nv.constant0._ZN4vllm25paged_attention_v2_kernelIthLi192ELi32ELi128ELNS_18Fp8KVCacheDataTypeE1ELb1ELi512EEEvPfS2_PT_PKS3_PKT0_S9_ifPKiSB_iPKfiiiSD_SD_iiiii)
        /*04ac*/ 	.short	0x0380
        /*04ae*/ 	.short	0x008c


	//----- nvinfo : EIATTR_SW_WAR
	.align		4
.L_17197:
        /*04b0*/ 	.byte	0x04, 0x36
        /*04b2*/ 	.short	(.L_17199 - .L_17198)
.L_17198:
        /*04b4*/ 	.word	0x00000008
.L_17199:


//--------------------- .nv.info._ZN4vllm25paged_attention_v2_kernelIthLi128ELi32ELi128ELNS_18Fp8KVCacheDataTypeE1ELb1ELi512EEEvPfS2_PT_PKS3_PKT0_S9_ifPKiSB_iPKfiiiSD_SD_iiiii --------------------------
	.section	.nv.info._ZN4vllm25paged_attention_v2_kernelIthLi128ELi32ELi128ELNS_18Fp8KVCacheDataTypeE1ELb1ELi512EEEvPfS2_PT_PKS3_PKT0_S9_ifPKiSB_iPKfiiiSD_SD_iiiii,"",@"SHT_CUDA_INFO"
	.sectionflags	@""
	.align	4


	//----- nvinfo : EIATTR_CUDA_API_VERSION
	.align		4
        /*0000*/ 	.byte	0x04, 0x37
        /*0002*/ 	.short	(.L_17201 - .L_17200)
.L_17200:
        /*0004*/ 	.word	0x00000082


	//----- nvinfo : EIATTR_KPARAM_INFO
	.align		4
.L_17201:
        /*0008*/ 	.byte	0x04, 0x17
        /*000a*/ 	.short	(.L_17203 - .L_17202)
.L_17202:
        /*000c*/ 	.word	0x00000000
        /*0010*/ 	.short	0x0015
        /*0012*/ 	.short	0x0088
        /*0014*/ 	.byte	0x00, 0xf0, 0x11, 0x00


	//----- nvinfo : EIATTR_KPARAM_INFO
	.align		4
.L_17203:
        /*0018*/ 	.byte	0x04, 0x17
        /*001a*/ 	.short	(.L_17205 - .L_17204)
.L_17204:
        /*001c*/ 	.word	0x00000000
        /*0020*/ 	.short	0x0014
        /*0022*/ 	.short	0x0084
        /*0024*/ 	.byte	0x00, 0xf0, 0x11, 0x00


	//----- nvinfo : EIATTR_KPARAM_INFO
	.align		4
.L_17205:
        /*0028*/ 	.byte	0x04, 0x17
        /*002a*/ 	.short	(.L_17207 - .L_17206)
.L_17206:
        /*002c*/ 	.word	0x00000000
        /*0030*/ 	.short	0x0013
        /*0032*/ 	.short	0x0080
        /*0034*/ 	.byte	0x00, 0xf0, 0x11, 0x00


	//----- nvinfo : EIATTR_KPARAM_INFO
	.align		4
.L_17207:
        /*0038*/ 	.byte	0x04, 0x17
        /*003a*/ 	.short	(.L_17209 - .L_17208)
.L_17208:
        /*003c*/ 	.word	0x00000000
        /*0040*/ 	.short	0x0012
        /*0042*/ 	.short	0x007c
        /*0044*/ 	.byte	0x00, 0xf0, 0x11, 0x00


	//----- nvinfo : EIATTR_KPARAM_INFO
	.align		4
.L_17209:
        /*0048*/ 	.byte	0x04, 0x17
        /*004a*/ 	.short	(.L_17211 - .L_17210)
.L_17210:
        /*004c*/ 	.word	0x00000000
        /*0050*/ 	.short	0x0011
        /*0052*/ 	.short	0x0078
        /*0054*/ 	.byte	0x00, 0xf0, 0x11, 0x00


	//----- nvinfo : EIATTR_KPARAM_INFO
	.align		4
.L_17211:
        /*0058*/ 	.byte	0x04, 0x17
        /*005a*/ 	.short	(.L_17213 - .L_17212)
.L_17212:
        /*005c*/ 	.word	0x00000000
        /*0060*/ 	.short	0x0010
        /*0062*/ 	.short	0x0070
        /*0064*/ 	.byte	0x00, 0xf5, 0x21, 0x00


	//----- nvinfo : EIATTR_KPARAM_INFO
	.align		4
.L_17213:
        /*0068*/ 	.byte	0x04, 0x17
        /*006a*/ 	.short	(.L_17215 - .L_17214)
.L_17214:
        /*006c*/ 	.word	0x00000000
        /*0070*/ 	.short	0x000f
        /*0072*/ 	.short	0x0068
        /*0074*/ 	.byte	0x00, 0xf5, 0x21, 0x00


	//----- nvinfo : EIATTR_KPARAM_INFO
	.align		4
.L_17215:
        /*0078*/ 	.byte	0x04, 0x17
        /*007a*/ 	.short	(.L_17217 - .L_17216)
.L_17216:
        /*007c*/ 	.word	0x00000000
        /*0080*/ 	.short	0x000e
        /*0082*/ 	.short	0x0060
        /*0084*/ 	.byte	0x00, 0xf0, 0x11, 0x00


	//----- nvinfo : EIATTR_KPARAM_INFO
	.align		4
.L_17217:
        /*0088*/ 	.byte	0x04, 0x17
        /*008a*/ 	.short	(.L_17219 - .L_17218)
.L_17218:
        /*008c*/ 	.word	0x00000000
        /*0090*/ 	.short	0x000d
        /*0092*/ 	.short	0x005c
        /*0094*/ 	.byte	0x00, 0xf0, 0x11, 0x00


	//----- nvinfo : EIATTR_KPARAM_INFO
	.align		4
.L_17219:
        /*0098*/ 	.byte	0x04, 0x17
        /*009a*/ 	.short	(.L_17221 - .L_17220)
.L_17220:
        /*009c*/ 	.word	0x00000000
        /*00a0*/ 	.short	0x000c
        /*00a2*/ 	.short	0x0058
        /*00a4*/ 	.byte	0x00, 0xf0, 0x11, 0x00


	//----- nvinfo : EIATTR_KPARAM_INFO
	.align		4
.L_17221:
        /*00a8*/ 	.byte	0x04, 0x17
        /*00aa*/ 	.short	(.L_17223 - .L_17222)
.L_17222:
        /*00ac*/ 	.word	0x00000000
        /*00b0*/ 	.short	0x000b
        /*00b2*/ 	.short	0x0050
        /*00b4*/ 	.byte	0x00, 0xf5, 0x21, 0x00


	//----- nvinfo : EIATTR_KPARAM_INFO
	.align		4
.L_17223:
        /*00b8*/ 	.byte	0x04, 0x17
        /*00ba*/ 	.short	(.L_17225 - .L_17224)
.L_17224:
        /*00bc*/ 	.word	0x00000000
        /*00c0*/ 	.short	0x000a
        /*00c2*/ 	.short	0x0048
        /*00c4*/ 	.byte	0x00, 0xf0, 0x11, 0x00


	//----- nvinfo : EIATTR_KPARAM_INFO
	.align		4
.L_17225:
        /*00c8*/ 	.byte	0x04, 0x17
        /*00ca*/ 	.short	(.L_17227 - .L_17226)
.L_17226:
        /*00cc*/ 	.word	0x00000000
        /*00d0*/ 	.short	0x0009
        /*00d2*/ 	.short	0x0040
        /*00d4*/ 	.byte	0x00, 0xf5, 0x21, 0x00


	//----- nvinfo : EIATTR_KPARAM_INFO
	.align		4
.L_17227:
        /*00d8*/ 	.byte	0x04, 0x17
        /*00da*/ 	.short	(.L_17229 - .L_17228)
.L_17228:
        /*00dc*/ 	.word	0x00000000
        /*00e0*/ 	.short	0x0008
        /*00e2*/ 	.short	0x0038
        /*00e4*/ 	.byte	0x00, 0xf5, 0x21, 0x00


	//----- nvinfo : EIATTR_KPARAM_INFO
	.align		4
.L_17229:
        /*00e8*/ 	.byte	0x04, 0x17
        /*00ea*/ 	.short	(.L_17231 - .L_17230)
.L_17230:
        /*00ec*/ 	.word	0x00000000
        /*00f0*/ 	.short	0x0007
        /*00f2*/ 	.short	0x0034
        /*00f4*/ 	.byte	0x00, 0xf0, 0x11, 0x00


	//----- nvinfo : EIATTR_KPARAM_INFO
	.align		4
.L_17231:
        /*00f8*/ 	.byte	0x04, 0x17
        /*00fa*/ 	.short	(.L_17233 - .L_17232)
.L_17232:
        /*00fc*/ 	.word	0x00000000
        /*0100*/ 	.short	0x0006
        /*0102*/ 	.short	0x0030
        /*0104*/ 	.byte	0x00, 0xf0, 0x11, 0x00


	//----- nvinfo : EIATTR_KPARAM_INFO
	.align		4
.L_17233:
        /*0108*/ 	.byte	0x04, 0x17
        /*010a*/ 	.short	(.L_17235 - .L_17234)
.L_17234:
        /*010c*/ 	.word	0x00000000
        /*0110*/ 	.short	0x0005
        /*0112*/ 	.short	0x0028
        /*0114*/ 	.byte	0x00, 0xf5, 0x21, 0x00


	//----- nvinfo : EIATTR_KPARAM_INFO
	.align		4
.L_17235:
        /*0118*/ 	.byte	0x04, 0x17
        /*011a*/ 	.short	(.L_17237 - .L_17236)
.L_17236:
        /*011c*/ 	.word	0x00000000
        /*0120*/ 	.short	0x0004
        /*0122*/ 	.short	0x0020
        /*0124*/ 	.byte	0x00, 0xf5, 0x21, 0x00


	//----- nvinfo : EIATTR_KPARAM_INFO
	.align		4
.L_17237:
        /*0128*/ 	.byte	0x04, 0x17
        /*012a*/ 	.short	(.L_17239 - .L_17238)
.L_17238:
        /*012c*/ 	.word	0x00000000
        /*0130*/ 	.short	0x0003
        /*0132*/ 	.short	0x0018
        /*0134*/ 	.byte	0x00, 0xf5, 0x21, 0x00


	//----- nvinfo : EIATTR_KPARAM_INFO
	.align		4
.L_17239:
        /*0138*/ 	.byte	0x04, 0x17
        /*013a*/ 	.short	(.L_17241 - .L_17240)
.L_17240:
        /*013c*/ 	.word	0x00000000
        /*0140*/ 	.short	0x0002
        /*0142*/ 	.short	0x0010
        /*0144*/ 	.byte	0x00, 0xf5, 0x21, 0x00


	//----- nvinfo : EIATTR_KPARAM_INFO
	.align		4
.L_17241:
        /*0148*/ 	.byte	0x04, 0x17
        /*014a*/ 	.short	(.L_17243 - .L_17242)
.L_17242:
        /*014c*/ 	.word	0x00000000
        /*0150*/ 	.short	0x0001
        /*0152*/ 	.short	0x0008
        /*0154*/ 	.byte	0x00, 0xf5, 0x21, 0x00


	//----- nvinfo : EIATTR_KPARAM_INFO
	.align		4
.L_17243:
        /*0158*/ 	.byte	0x04, 0x17
        /*015a*/ 	.short	(.L_17245 - .L_17244)
.L_17244:
        /*015c*/ 	.word	0x00000000
        /*0160*/ 	.short	0x0000
        /*0162*/ 	.short	0x0000
        /*0164*/ 	.byte	0x00, 0xf5, 0x21, 0x00


	//----- nvinfo : EIATTR_SPARSE_MMA_MASK
	.align		4
.L_17245:
        /*0168*/ 	.byte	0x03, 0x50
        /*016a*/ 	.short	0x0000


	//----- nvinfo : EIATTR_MAXREG_COUNT
	.align		4
        /*016c*/ 	.byte	0x03, 0x1b
        /*016e*/ 	.short	0x00ff


	//----- nvinfo : EIATTR_NUM_BARRIERS
	.align		4
        /*0170*/ 	.byte	0x02, 0x4c
        /*0172*/ 	.byte	0x01
	.zero		1


	//----- nvinfo : EIATTR_EXTERNS
	.align		4
        /*0174*/ 	.byte	0x04, 0x0f
        /*0176*/ 	.short	(.L_17247 - .L_17246)


	//   ....[0]....
	.align		4
.L_17246:
        /*0178*/ 	.word	index@(__assertfail)


	//----- nvinfo : EIATTR_MERCURY_ISA_VERSION
	.align		4
.L_17247:
        /*017c*/ 	.byte	0x03, 0x5f
        /*017e*/ 	.short	0x0101


	//----- nvinfo : EIATTR_COOP_GROUP_MASK_REGIDS
	.align		4
        /*0180*/ 	.byte	0x04, 0x29
        /*0182*/ 	.short	(.L_17249 - .L_17248)


	//   ....[0]....
.L_17248:
        /*0184*/ 	.word	0xffffffff


	//   ....[1]....
        /*0188*/ 	.word	0xffffffff


	//   ....[2]....
        /*018c*/ 	.word	0xffffffff


	//   ....[3]....
        /*0190*/ 	.word	0xffffffff


	//   ....[4]....
        /*0194*/ 	.word	0xffffffff


	//   ....[5]....
        /*0198*/ 	.word	0xffffffff


	//   ....[6]....
        /*019c*/ 	.word	0xffffffff


	//   ....[7]....
        /*01a0*/ 	.word	0xffffffff


	//   ....[8]....
        /*01a4*/ 	.word	0xffffffff


	//   ....[9]....
        /*01a8*/ 	.word	0xffffffff


	//   ....[10]....
        /*01ac*/ 	.word	0xffffffff


	//   ....[11]....
        /*01b0*/ 	.word	0xffffffff


	//   ....[12]....
        /*01b4*/ 	.word	0xffffffff


	//   ....[13]....
        /*01b8*/ 	.word	0xffffffff


	//   ....[14]....
        /*01bc*/ 	.word	0xffffffff


	//   ....[15]....
        /*01c0*/ 	.word	0xffffffff


	//   ....[16]....
        /*01c4*/ 	.word	0xffffffff


	//   ....[17]....
        /*01c8*/ 	.word	0xffffffff


	//   ....[18]....
        /*01cc*/ 	.word	0xffffffff


	//   ....[19]....
        /*01d0*/ 	.word	0xffffffff


	//   ....[20]....
        /*01d4*/ 	.word	0xffffffff


	//   ....[21]....
        /*01d8*/ 	.word	0xffffffff


	//   ....[22]....
        /*01dc*/ 	.word	0xffffffff


	//   ....[23]....
        /*01e0*/ 	.word	0xffffffff


	//   ....[24]....
        /*01e4*/ 	.word	0xffffffff


	//   ....[25]....
        /*01e8*/ 	.word	0xffffffff


	//   ....[26]....
        /*01ec*/ 	.word	0xffffffff


	//   ....[27]....
        /*01f0*/ 	.word	0xffffffff


	//   ....[28]....
        /*01f4*/ 	.word	0xffffffff


	//   ....[29]....
        /*01f8*/ 	.word	0xffffffff


	//   ....[30]....
        /*01fc*/ 	.word	0xffffffff


	//   ....[31]....
        /*0200*/ 	.word	0xffffffff


	//   ....[32]....
        /*0204*/ 	.word	0x0500000f


	//   ....[33]....
        /*0208*/ 	.word	0x0500000f


	//   ....[34]....
        /*020c*/ 	.word	0x0500000f


	//   ....[35]....
        /*0210*/ 	.word	0x0500000f


	//   ....[36]....
        /*0214*/ 	.word	0x0500000f


	//   ....[37]....
        /*0218*/ 	.word	0x0500000f


	//   ....[38]....
        /*021c*/ 	.word	0x0500000f


	//   ....[39]....
        /*0220*/ 	.word	0x0500000f


	//   ....[40]....
        /*0224*/ 	.word	0x0500000f


	//   ....[41]....
        /*0228*/ 	.word	0x0500000f


	//   ....[42]....
        /*022c*/ 	.word	0x0500000f


	//   ....[43]....
        /*0230*/ 	.word	0x0500000f


	//   ....[44]....
        /*0234*/ 	.word	0x0500000f


	//   ....[45]....
        /*0238*/ 	.word	0x0500000f


	//   ....[46]....
        /*023c*/ 	.word	0x0500000f


	//   ....[47]....
        /*0240*/ 	.word	0x0500000f


	//   ....[48]....
        /*0244*/ 	.word	0x0500000f


	//   ....[49]....
        /*0248*/ 	.word	0x0500000f


	//   ....[50]....
        /*024c*/ 	.word	0x0500000f


	//   ....[51]....
        /*0250*/ 	.word	0x0500000f


	//   ....[52]....
        /*0254*/ 	.word	0x0500000f


	//   ....[53]....
        /*0258*/ 	.word	0x0500000f


	//   ....[54]....
        /*025c*/ 	.word	0x0500000f


	//   ....[55]....
        /*0260*/ 	.word	0x0500000f


	//   ....[56]....
        /*0264*/ 	.word	0x0500000f


	//   ....[57]....
        /*0268*/ 	.word	0x0500000f


	//   ....[58]....
        /*026c*/ 	.word	0x0500000f


	//   ....[59]....
        /*0270*/ 	.word	0x0500000f


	//   ....[60]....
        /*0274*/ 	.word	0x0500000f


	//   ....[61]....
        /*0278*/ 	.word	0x0500000f


	//   ....[62]....
        /*027c*/ 	.word	0x0500000f


	//   ....[63]....
        /*0280*/ 	.word	0x0500000f


	//   ....[64]....
        /*0284*/ 	.word	0x0500000f


	//   ....[65]....
        /*0288*/ 	.word	0x0500000f


	//   ....[66]....
        /*028c*/ 	.word	0x0500000f


	//   ....[67]....
        /*0290*/ 	.word	0x0500000f


	//   ....[68]....
        /*0294*/ 	.word	0x0500000f


	//----- nvinfo : EIATTR_COOP_GROUP_INSTR_OFFSETS
	.align		4
.L_17249:
        /*0298*/ 	.byte	0x04, 0x28
        /*029a*/ 	.short	(.L_17251 - .L_17250)


	//   ....[0]....
.L_17250:
        /*029c*/ 	.word	0x00000b30


	//   ....[1]....
        /*02a0*/ 	.word	0x00000b50


	//   ....[2]....
        /*02a4*/ 	.word	0x00000b70


	//   ....[3]....
        /*02a8*/ 	.word	0x00000b90


	//   ....[4]....
        /*02ac*/ 	.word	0x00000bb0


	//   ....[5]....
        /*02b0*/ 	.word	0x00000cc0


	//   ....[6]....
        /*02b4*/ 	.word	0x00000ce0


	//   ....[7]....
        /*02b8*/ 	.word	0x00000d00


	//   ....[8]....
        /*02bc*/ 	.word	0x00001b50


	//   ....[9]....
        /*02c0*/ 	.word	0x00001b80


	//   ....[10]....
        /*02c4*/ 	.word	0x00001ba0


	//   ....[11]....
        /*02c8*/ 	.word	0x00001bc0


	//   ....[12]....
        /*02cc*/ 	.word	0x00001be0


	//   ....[13]....
        /*02d0*/ 	.word	0x00001c30


	//   ....[14]....
        /*02d4*/ 	.word	0x00001c50


	//   ....[15]....
        /*02d8*/ 	.word	0x00001c70


	//   ....[16]....
        /*02dc*/ 	.word	0x00002c60


	//   ....[17]....
        /*02e0*/ 	.word	0x00002ca0


	//   ....[18]....
        /*02e4*/ 	.word	0x00002cd0


	//   ....[19]....
        /*02e8*/ 	.word	0x00002cf0


	//   ....[20]....
        /*02ec*/ 	.word	0x00002d00


	//   ....[21]....
        /*02f0*/ 	.word	0x00002d10


	//   ....[22]....
        /*02f4*/ 	.word	0x00002d30


	//   ....[23]....
        /*02f8*/ 	.word	0x00002d50


	//   ....[24]....
        /*02fc*/ 	.word	0x00002d80


	//   ....[25]....
        /*0300*/ 	.word	0x00002dc0


	//   ....[26]....
        /*0304*/ 	.word	0x00002df0


	//   ....[27]....
        /*0308*/ 	.word	0x00002e90


	//   ....[28]....
        /*030c*/ 	.word	0x00002ea0


	//   ....[29]....
        /*0310*/ 	.word	0x00002ec0


	//   ....[30]....
        /*0314*/ 	.word	0x00002f00


	//   ....[31]....
        /*0318*/ 	.word	0x00002f30


	//   ....[32]....
        /*031c*/ 	.word	0x00003c10


	//   ....[33]....
        /*0320*/ 	.word	0x00003c70


	//   ....[34]....
        /*0324*/ 	.word	0x00003cd0


	//   ....[35]....
        /*0328*/ 	.word	0x00003d30


	//   ....[36]....
        /*032c*/ 	.word	0x00003d90


	//   ....[37]....
        /*0330*/ 	.word	0x00003e10


	//   ....[38]....
        /*0334*/ 	.word	0x00003e70


	//   ....[39]....
        /*0338*/ 	.word	0x00003ed0


	//   ....[40]....
        /*033c*/ 	.word	0x00003f40


	//   ....[41]....
        /*0340*/ 	.word	0x00003fa0


	//   ....[42]....
        /*0344*/ 	.word	0x00004010


	//   ....[43]....
        /*0348*/ 	.word	0x00004070


	//   ....[44]....
        /*034c*/ 	.word	0x000040e0


	//   ....[45]....
        /*0350*/ 	.word	0x00004140


	//   ....[46]....
        /*0354*/ 	.word	0x000041c0


	//   ....[47]....
        /*0358*/ 	.word	0x00004220


	//   ....[48]....
        /*035c*/ 	.word	0x000042a0


	//   ....[49]....
        /*0360*/ 	.word	0x00004300


	//   ....[50]....
        /*0364*/ 	.word	0x00004380


	//   ....[51]....
        /*0368*/ 	.word	0x000043e0


	//   ....[52]....
        /*036c*/ 	.word	0x00004460


	//   ....[53]....
        /*0370*/ 	.word	0x000044c0


	//   ....[54]....
        /*0374*/ 	.word	0x00004540


	//   ....[55]....
        /*0378*/ 	.word	0x000045a0


	//   ....[56]....
        /*037c*/ 	.word	0x00004620


	//   ....[57]....
        /*0380*/ 	.word	0x00004680


	//   ....[58]....
        /*0384*/ 	.word	0x000046e0


	//   ....[59]....
        /*0388*/ 	.word	0x00004740


	//   ....[60]....
        /*038c*/ 	.word	0x000047b0


	//   ....[61]....
        /*0390*/ 	.word	0x00004810


	//   ....[62]....
        /*0394*/ 	.word	0x00004890


	//   ....[63]....
        /*0398*/ 	.word	0x000048f0


	//   ....[64]....
        /*039c*/ 	.word	0x00004970


	//   ....[65]....
        /*03a0*/ 	.word	0x000049e0


	//   ....[66]....
        /*03a4*/ 	.word	0x00004a50


	//   ....[67]....
        /*03a8*/ 	.word	0x00004ab0


	//   ....[68]....
        /*03ac*/ 	.word	0x00004b10


	//----- nvinfo : EIATTR_VRC_CTA_INIT_COUNT
	.align		4
.L_17251:
        /*03b0*/ 	.byte	0x02, 0x4a
	.zero		1
	.zero		1


	//----- nvinfo : EIATTR_SYSCALL_OFFSETS
	.align		4
        /*03b4*/ 	.byte	0x04, 0x46
        /*03b6*/ 	.short	(.L_17253 - .L_17252)


	//   ....[0]....
.L_17252:
        /*03b8*/ 	.word	0x00002b50


	//   ....[1]....
        /*03bc*/ 	.word	0x00003bb0


	//----- nvinfo : EIATTR_EXIT_INSTR_OFFSETS
	.align		4
.L_17253:
        /*03c0*/ 	.byte	0x04, 0x1c
        /*03c2*/ 	.short	(.L_17255 - .L_17254)


	//   ....[0]....
.L_17254:
        /*03c4*/ 	.word	0x00000090


	//   ....[1]....
        /*03c8*/ 	.word	0x000037f0


	//   ....[2]....
        /*03cc*/ 	.word	0x00003820


	//   ....[3]....
        /*03d0*/ 	.word	0x00003ab0


	//   ....[4]....
        /*03d4*/ 	.word	0x00003bc0


	//----- nvinfo : EIATTR_CRS_STACK_SIZE
	.align		4
.L_17255:
        /*03d8*/ 	.byte	0x04, 0x1e
        /*03da*/ 	.short	(.L_17257 - .L_17256)
.L_17256:
        /*03dc*/ 	.word	0x00000000


	//----- nvinfo : EIATTR_CBANK_PARAM_SIZE
	.align		4
.L_17257:
        /*03e0*/ 	.byte	0x03, 0x19
        /*03e2*/ 	.short	0x008c


	//----- nvinfo : EIATTR_PARAM_CBANK
	.align		4
        /*03e4*/ 	.byte	0x04, 0x0a
        /*03e6*/ 	.short	(.L_17259 - .L_17258)
	.align		4
.L_17258:
        /*03e8*/ 	.word	index@(.nv.constant0._ZN4vllm25paged_attention_v2_kernelIthLi128ELi32ELi128ELNS_18Fp8KVCacheDataTypeE1ELb1ELi512EEEvPfS2_PT_PKS3_PKT0_S9_ifPKiSB_iPKfiiiSD_SD_iiiii)
        /*03ec*/ 	.short	0x0380
        /*03ee*/ 	.short	0x008c


	//----- nvinfo : EIATTR_SW_WAR
	.align		4
.L_17259:
        /*03f0*/ 	.byte	0x04, 0x36
        /*03f2*/ 	.short	(.L_17261 - .L_17260)
.L_17260:
        /*03f4*/ 	.word	0x00000008
.L_17261:


//--------------------- .nv.info._ZN4vllm25paged_attention_v2_kernelIthLi120ELi32ELi128ELNS_18Fp8KVCacheDataTypeE1ELb1ELi512EEEvPfS2_PT_PKS3_PKT0_S9_ifPKiSB_iPKfiiiSD_SD_iiiii --------------------------
	.section	.nv.info._ZN4vllm25paged_attention_v2_kernelIthLi120ELi32ELi128ELNS_18Fp8KVCacheDataTypeE1ELb1ELi512EEEvPfS2_PT_PKS3_PKT0_S9_ifPKiSB_iPKfiiiSD_SD_iiiii,"",@"SHT_CUDA_INFO"
	.sectionflags	@""
	.align	4


	//----- nvinfo : EIATTR_CUDA_API_VERSION
	.align		4
        /*0000*/ 	.byte	0x04, 0x37
        /*0002*/ 	.short	(.L_17263 - .L_17262)
.L_17262:
        /*0004*/ 	.word	0x00000082


	//----- nvinfo : EIATTR_KPARAM_INFO
	.align		4
.L_17263:
        /*0008*/ 	.byte	0x04, 0x17
        /*000a*/ 	.short	(.L_17265 - .L_17264)
.L_17264:
        /*000c*/ 	.word	0x00000000
        /*0010*/ 	.short	0x0015
        /*0012*/ 	.short	0x0088
        /*0014*/ 	.byte	0x00, 0xf0, 0x11, 0x00


	//----- nvinfo : EIATTR_KPARAM_INFO
	.align		4
.L_17265:
        /*0018*/ 	.byte	0x04, 0x17
        /*001a*/ 	.short	(.L_17267 - .L_17266)
.L_17266:
        /*001c*/ 	.word	0x00000000
        /*0020*/ 	.short	0x0014
        /*0022*/ 	.short	0x0084
        /*0024*/ 	.byte	0x00, 0xf0, 0x11, 0x00


	//----- nvinfo : EIATTR_KPARAM_INFO
	.align		4
.L_17267:
        /*0028*/ 	.byte	0x04, 0x17
        /*002a*/ 	.short	(.L_17269 - .L_17268)
.L_17268:
        /*002c*/ 	.word	0x00000000
        /*0030*/ 	.short	0x0013
        /*0032*/ 	.short	0x0080
        /*0034*/ 	.byte	0x00, 0xf0, 0x11, 0x00


	//----- nvinfo : EIATTR_KPARAM_INFO
	.align		4
.L_17269:
        /*0038*/ 	.byte	0x04, 0x17
        /*003a*/ 	.short	(.L_17271 - .L_17270)
.L_17270:
        /*003c*/ 	.word	0x00000000
        /*0040*/ 	.short	0x0012
        /*0042*/ 	.short	0x007c
        /*0044*/ 	.byte	0x00, 0xf0, 0x11, 0x00


	//----- nvinfo : EIATTR_KPARAM_INFO
	.align		4
.L_17271:
        /*0048*/ 	.byte	0x04, 0x17
        /*004a*/ 	.short	(.L_17273 - .L_17272)
.L_17272:
        /*004c*/ 	.word	0x00000000
        /*0050*/ 	.short	0x0011
        /*0052*/ 	.short	0x0078
        /*0054*/ 	.byte	0x00, 0xf0, 0x11, 0x00


	//----- nvinfo : EIATTR_KPARAM_INFO
	.align		4
.L_17273:
        /*0058*/ 	.byte	0x04, 0x17
        /*005a*/ 	.short	(.L_17275 - .L_17274)
.L_17274:
        /*005c*/ 	.word	0x00000000
        /*0060*/ 	.short	0x0010
        /*0062*/ 	.short	0x0070
        /*0064*/ 	.byte	0x00, 0xf5, 0x21, 0x00


	//----- nvinfo : EIATTR_KPARAM_INFO
	.align		4
.L_17275:
        /*0068*/ 	.byte	0x04, 0x17
        /*006a*/ 	.short	(.L_17277 - .L_17276)
.L_17276:
        /*006c*/ 	.word	0x00000000
        /*0070*/ 	.short	0x000f
        /*0072*/ 	.short	0x0068
        /*0074*/ 	.byte	0x00, 0xf5, 0x21, 0x00


	//----- nvinfo : EIATTR_KPARAM_INFO
	.align		4
.L_17277:
        /*0078*/ 	.byte	0x04, 0x17
        /*007a*/ 	.short	(.L_17279 - .L_17278)
.L_17278:
        /*007c*/ 	.word	0x00000000
        /*0080*/ 	.short	0x000e
        /*0082*/ 	.short	0x0060
        /*0084*/ 	.byte	0x00, 0xf0, 0x11, 0x00


	//----- nvinfo : EIATTR_KPARAM_INFO
	.align		4
.L_17279:
        /*0088*/ 	.byte	0x04, 0x17
        /*008a*/ 	.short	(.L_17281 - .L_17280)
.L_17280:
        /*008c*/ 	.word	0x00000000
        /*0090*/ 	.short	0x000d
        /*0092*/ 	.short	0x005c
        /*0094*/ 	.byte	0x00, 0xf0, 0x11, 0x00


	//----- nvinfo : EIATTR_KPARAM_INFO
	.align		4
.L_17281:
        /*0098*/ 	.byte	0x04, 0x17
        /*009a*/ 	.short	(.L_17283 - .L_17282)
.L_17282:
        /*009c*/ 	.word	0x00000000
        /*00a0*/ 	.short	0x000c
        /*00a2*/ 	.short	0x0058
        /*00a4*/ 	.byte	0x00, 0xf0, 0x11, 0x00


	//----- nvinfo : EIATTR_KPARAM_INFO
	.align		4
.L_17283:
        /*00a8*/ 	.byte	0x04, 0x17
        /*00aa*/ 	.short	(.L_17285 - .L_17284)
.L_17284:
        /*00ac*/ 	.word	0x00000000
        /*00b0*/ 	.short	0x000b
        /*00b2*/ 	.short	0x0050
        /*00b4*/ 	.byte	0x00, 0xf5, 0x21, 0x00


	//----- nvinfo : EIATTR_KPARAM_INFO
	.align		4
.L_17285:
        /*00b8*/ 	.byte	0x04, 0x17
        /*00ba*/ 	.short	(.L_17287 - .L_17286)
.L_17286:
        /*00bc*/ 	.word	0x00000000
        /*00c0*/ 	.short	0x000a
        /*00c2*/ 	.short	0x0048
        /*00c4*/ 	.byte	0x00, 0xf0, 0x11, 0x00


	//----- nvinfo : EIATTR_KPARAM_INFO
	.align		4
.L_17287:
        /*00c8*/ 	.byte	0x04, 0x17
        /*00ca*/ 	.short	(.L_17289 - .L_17288)
.L_17288:
        /*00cc*/ 	.word	0x00000000
        /*00d0*/ 	.short	0x0009
        /*00d2*/ 	.short	0x0040
        /*00d4*/ 	.byte	0x00, 0xf5, 0x21, 0x00


	//----- nvinfo : EIATTR_KPARAM_INFO
	.align		4
.L_17289:
        /*00d8*/ 	.byte	0x04, 0x17
        /*00da*/ 	.short	(.L_17291 - .L_17290)
.L_17290:
        /*00dc*/ 	.word	0x00000000
        /*00e0*/ 	.short	0x0008
        /*00e2*/ 	.short	0x0038
        /*00e4*/ 	.byte	0x00, 0xf5, 0x21, 0x00


	//----- nvinfo : EIATTR_KPARAM_INFO
	.align		4
.L_17291:
        /*00e8*/ 	.byte	0x04, 0x17
        /*00ea*/ 	.short	(.L_17293 - .L_17292)
.L_17292:
        /*00ec*/ 	.word	0x00000000
        /*00f0*/ 	.short	0x0007
        /*00f2*/ 	.short	0x0034
        /*00f4*/ 	.byte	0x00, 0xf0, 0x11, 0x00


	//----- nvinfo : EIATTR_KPARAM_INFO
	.align		4
.L_17293:
        /*00f8*/ 	.byte	0x04, 0x17
        /*00fa*/ 	.short	(.L_17295 - .L_17294)
.L_17294:
        /*00fc*/ 	.word	0x00000000
        /*0100*/ 	.short	0x0006
        /*0102*/ 	.short	0x0030
        /*0104*/ 	.byte	0x00, 0xf0, 0x11, 0x00


	//----- nvinfo : EIATTR_KPARAM_INFO
	.align		4
.L_17295:
        /*0108*/ 	.byte	0x04, 0x17
        /*010a*/ 	.short	(.L_17297 - .L_17296)
.L_17296:
        /*010c*/ 	.word	0x00000000
        /*0110*/ 	.short	0x0005
        /*0112*/ 	.short	0x0028
        /*0114*/ 	.byte	0x00, 0xf5, 0x21, 0x00


	//----- nvinfo : EIATTR_KPARAM_INFO
	.align		4
.L_17297:
        /*0118*/ 	.byte	0x04, 0x17
        /*011a*/ 	.short	(.L_17299 - .L_17298)
.L_17298:
        /*011c*/ 	.word	0x00000000
        /*0120*/ 	.short	0x0004
        /*0122*/ 	.short	0x0020
        /*0124*/ 	.byte	0x00, 0xf5, 0x21, 0x00


	//----- nvinfo : EIATTR_KPARAM_INFO
	.align		4
.L_17299:
        /*0128*/ 	.byte	0x04, 0x17
        /*012a*/ 	.short	(.L_17301 - .L_17300)
.L_17300:
        /*012c*/ 	.word	0x00000000
        /*0130*/ 	.short	0x0003
        /*0132*/ 	.short	0x0018
        /*0134*/ 	.byte	0x00, 0xf5, 0x21, 0x00


	//----- nvinfo : EIATTR_KPARAM_INFO
	.align		4
.L_17301:
        /*0138*/ 	.byte	0x04, 0x17
        /*013a*/ 	.short	(.L_17303 - .L_17302)
.L_17302:
        /*013c*/ 	.word	0x00000000
        /*0140*/ 	.short	0x0002
        /*0142*/ 	.short	0x0010
        /*0144*/ 	.byte	0x00, 0xf5, 0x21, 0x00


	//----- nvinfo : EIATTR_KPARAM_INFO
	.align		4
.L_17303:
        /*0148*/ 	.byte	0x04, 0x17
        /*014a*/ 	.short	(.L_17305 - .L_17304)
.L_17304:
        /*014c*/ 	.word	0x00000000
        /*0150*/ 	.short	0x0001
        /*0152*/ 	.short	0x0008
        /*0154*/ 	.byte	0x00, 0xf5, 0x21, 0x00


	//----- nvinfo : EIATTR_KPARAM_INFO
	.align		4
.L_17305:
        /*0158*/ 	.byte	0x04, 0x17
        /*015a*/ 	.short	(.L_17307 - .L_17306)
.L_17306:
        /*015c*/ 	.word	0x00000000
        /*0160*/ 	.short	0x0000
        /*0162*/ 	.short	0x0000
        /*0164*/ 	.byte	0x00, 0xf5, 0x21, 0x00


	//----- nvinfo : EIATTR_SPARSE_MMA_MASK
	.align		4
.L_17307:
        /*0168*/ 	.byte	0x03, 0x50
        /*016a*/ 	.short	0x0000


	//----- nvinfo : EIATTR_MAXREG_COUNT
	.align		4
        /*016c*/ 	.byte	0x03, 0x1b
        /*016e*/ 	.short	0x00ff


	//----- nvinfo : EIATTR_NUM_BARRIERS
	.align		4
        /*0170*/ 	.byte	0x02, 0x4c
        /*0172*/ 	.byte	0x01
	.zero		1


	//----- nvinfo : EIATTR_EXTERNS
	.align		4
        /*0174*/ 	.byte	0x04, 0x0f
        /*0176*/ 	.short	(.L_17309 - .L_17308)


	//   ....[0]....
	.align		4
.L_17308:
        /*0178*/ 	.word	index@(__assertfail)


	//----- nvinfo : EIATTR_MERCURY_ISA_VERSION
	.align		4
.L_17309:
        /*017c*/ 	.byte	0x03, 0x5f
        /*017e*/ 	.short	0x0101


	//----- nvinfo : EIATTR_COOP_GROUP_MASK_REGIDS
	.align		4
        /*0180*/ 	.byte	0x04, 0x29
        /*0182*/ 	.short	(.L_17311 - .L_17310)


	//   ....[0]....
.L_17310:
        /*0184*/ 	.word	0xffffffff


	//   ....[1]....
        /*0188*/ 	.word	0xffffffff


	//   ....[2]....
        /*018c*/ 	.word	0xffffffff


	//   ....[3]....
        /*0190*/ 	.word	0xffffffff


	//   ....[4]....
        /*0194*/ 	.word	0xffffffff


	//   ....[5]....
        /*0198*/ 	.word	0xffffffff


	//   ....[6]....
        /*019c*/ 	.word	0xffffffff


	//   ....[7]....
        /*01a0*/ 	.word	0xffffffff


	//   ....[8]....
        /*01a4*/ 	.word	0xffffffff


	//   ....[9]....
        /*01a8*/ 	.word	0xffffffff


	//   ....[10]....
        /*01ac*/ 	.word	0xffffffff


	//   ....[11]....
        /*01b0*/ 	.word	0xffffffff


	//   ....[12]....
        /*01b4*/ 	.word	0xffffffff


	//   ....[13]....
        /*01b8*/ 	.word	0xffffffff


	//   ....[14]....
        /*01bc*/ 	.word	0xffffffff


	//   ....[15]....
        /*01c0*/ 	.word	0xffffffff


	//   ....[16]....
        /*01c4*/ 	.word	0xffffffff


	//   ....[17]....
        /*01c8*/ 	.word	0xffffffff


	//   ....[18]....
        /*01cc*/ 	.word	0xffffffff


	//   ....[19]....
        /*01d0*/ 	.word	0xffffffff


	//   ....[20]....
        /*01d4*/ 	.word	0xffffffff


	//   ....[21]....
        /*01d8*/ 	.word	0xffffffff


	//   ....[22]....
        /*01dc*/ 	.word	0xffffffff


	//   ....[23]....
        /*01e0*/ 	.word	0xffffffff


	//   ....[24]....
        /*01e4*/ 	.word	0xffffffff


	//   ....[25]....
        /*01e8*/ 	.word	0xffffffff


	//   ....[26]....
        /*01ec*/ 	.word	0xffffffff


	//   ....[27]....
        /*01f0*/ 	.word	0xffffffff


	//   ....[28]....
        /*01f4*/ 	.word	0xffffffff


	//   ....[29]....
        /*01f8*/ 	.word	0xffffffff


	//   ....[30]....
        /*01fc*/ 	.word	0xffffffff


	//   ....[31]....
        /*0200*/ 	.word	0x0500000f


	//   ....[32]....
        /*0204*/ 	.word	0x0500000f


	//   ....[33]....
        /*0208*/ 	.word	0x0500000f


	//   ....[34]....
        /*020c*/ 	.word	0x0500000f


	//   ....[35]....
        /*0210*/ 	.word	0x0500000f


	//   ....[36]....
        /*0214*/ 	.word	0x0500000f


	//   ....[37]....
        /*0218*/ 	.word	0x0500000f


	//   ....[38]....
        /*021c*/ 	.word	0x0500000f


	//   ....[39]....
        /*0220*/ 	.word	0x0500000f


	//   ....[40]....
        /*0224*/ 	.word	0x0500000f


	//   ....[41]....
        /*0228*/ 	.word	0x0500000f


	//   ....[42]....
        /*022c*/ 	.word	0x0500000f


	//   ....[43]....
        /*0230*/ 	.word	0x0500000f


	//   ....[44]....
        /*0234*/ 	.word	0x0500000f


	//   ....[45]....
        /*0238*/ 	.word	0x0500000f


	//   ....[46]....
        /*023c*/ 	.word	0x0500000f


	//   ....[47]....
        /*0240*/ 	.word	0x0500000f


	//   ....[48]....
        /*0244*/ 	.word	0x0500000f


	//   ....[49]....
        /*0248*/ 	.word	0x0500000f


	//   ....[50]....
        /*024c*/ 	.word	0x0500000f


	//   ....[51]....
        /*0250*/ 	.word	0x0500000f


	//   ....[52]....
        /*0254*/ 	.word	0x0500000f


	//   ....[53]....
        /*0258*/ 	.word	0x0500000f


	//   ....[54]....
        /*025c*/ 	.word	0x0500000f


	//   ....[55]....
        /*0260*/ 	.word	0x0500000f


	//   ....[56]....
        /*0264*/ 	.word	0x0500000f


	//   ....[57]....
        /*0268*/ 	.word	0x0500000f


	//   ....[58]....
        /*026c*/ 	.word	0x0500000f


	//   ....[59]....
        /*0270*/ 	.word	0x0500000f


	//   ....[60]....
        /*0274*/ 	.word	0x0500000f


	//   ....[61]....
        /*0278*/ 	.word	0x0500000f


	//   ....[62]....
        /*027c*/ 	.word	0x0500000f


	//   ....[63]....
        /*0280*/ 	.word	0x0500000f


	//   ....[64]....
        /*0284*/ 	.word	0x0500000f


	//   ....[65]....
        /*0288*/ 	.word	0x0500000f


	//----- nvinfo : EIATTR_COOP_GROUP_INSTR_OFFSETS
	.align		4
.L_17311:
        /*028c*/ 	.byte	0x04, 0x28
        /*028e*/ 	.short	(.L_17313 - .L_17312)


	//   ....[0]....
.L_17312:
        /*0290*/ 	.word	0x00000b30


	//   ....[1]....
        /*0294*/ 	.word	0x00000b50


	//   ....[2]....
        /*0298*/ 	.word	0x00000b70


	//   ....[3]....
        /*029c*/ 	.word	0x00000b90


	//   ....[4]....
        /*02a0*/ 	.word	0x00000bb0


	//   ....[5]....
        /*02a4*/ 	.word	0x00000cc0


	//   ....[6]....
        /*02a8*/ 	.word	0x00000ce0


	//   ....[7]....
        /*02ac*/ 	.word	0x00000d00


	//   ....[8]....
        /*02b0*/ 	.word	0x00001b50


	//   ....[9]....
        /*02b4*/ 	.word	0x00001b80


	//   ....[10]....
        /*02b8*/ 	.word	0x00001ba0


	//   ....[11]....
        /*02bc*/ 	.word	0x00001bc0


	//   ....[12]....
        /*02c0*/ 	.word	0x00001be0


	//   ....[13]....
        /*02c4*/ 	.word	0x00001c30


	//   ....[14]....
        /*02c8*/ 	.word	0x00001c50


	//   ....[15]....
        /*02cc*/ 	.word	0x00001c70


	//   ....[16]....
        /*02d0*/ 	.word	0x00002c60


	//   ....[17]....
        /*02d4*/ 	.word	0x00002ca0


	//   ....[18]....
        /*02d8*/ 	.word	0x00002cd0


	//   ....[19]....
        /*02dc*/ 	.word	0x00002ce0


	//   ....[20]....
        /*02e0*/ 	.word	0x00002cf0


	//   ....[21]....
        /*02e4*/ 	.word	0x00002d00


	//   ....[22]....
        /*02e8*/ 	.word	0x00002d30


	//   ....[23]....
        /*02ec*/ 	.word	0x00002d60


	//   ....[24]....
        /*02f0*/ 	.word	0x00002d80


	//   ....[25]....
        /*02f4*/ 	.word	0x00002dc0


	//   ....[26]....
        /*02f8*/ 	.word	0x00002df0


	//   ....[27]....
        /*02fc*/ 	.word	0x00002e20


	//   ....[28]....
        /*0300*/ 	.word	0x00002e50


	//   ....[29]....
        /*0304*/ 	.word	0x00002e60


	//   ....[30]....
        /*0308*/ 	.word	0x00002ec0


	//   ....[31]....
        /*030c*/ 	.word	0x00003af0


	//   ....[32]....
        /*0310*/ 	.word	0x00003b50


	//   ....[33]....
        /*0314*/ 	.word	0x00003bb0


	//   ....[34]....
        /*0318*/ 	.word	0x00003c10


	//   ....[35]....
        /*031c*/ 	.word	0x00003c70


	//   ....[36]....
        /*0320*/ 	.word	0x00003cf0


	//   ....[37]....
        /*0324*/ 	.word	0x00003d50


	//   ....[38]....
        /*0328*/ 	.word	0x00003db0


	//   ....[39]....
        /*032c*/ 	.word	0x00003e30


	//   ....[40]....
        /*0330*/ 	.word	0x00003e90


	//   ....[41]....
        /*0334*/ 	.word	0x00003f10


	//   ....[42]....
        /*0338*/ 	.word	0x00003f70


	//   ....[43]....
        /*033c*/ 	.word	0x00003ff0


	//   ....[44]....
        /*0340*/ 	.word	0x00004050


	//   ....[45]....
        /*0344*/ 	.word	0x000040d0


	//   ....[46]....
        /*0348*/ 	.word	0x00004130


	//   ....[47]....
        /*034c*/ 	.word	0x000041b0


	//   ....[48]....
        /*0350*/ 	.word	0x00004210


	//   ....[49]....
        /*0354*/ 	.word	0x00004290


	//   ....[50]....
        /*0358*/ 	.word	0x000042f0


	//   ....[51]....
        /*035c*/ 	.word	0x00004360


	//   ....[52]....
        /*0360*/ 	.word	0x000043c0


	//   ....[53]....
        /*0364*/ 	.word	0x00004430


	//   ....[54]....
        /*0368*/ 	.word	0x00004490


	//   ....[55]....
        /*036c*/ 	.word	0x00004500


	//   ....[56]....
        /*0370*/ 	.word	0x00004560


	//   ....[57]....
        /*0374*/ 	.word	0x000045e0


	//   ....[58]....
        /*0378*/ 	.word	0x00004640


	//   ....[59]....
        /*037c*/ 	.word	0x000046c0


	//   ....[60]....
        /*0380*/ 	.word	0x00004720


	//   ....[61]....
        /*0384*/ 	.word	0x00004790


	//   ....[62]....
        /*0388*/ 	.word	0x000047f0


	//   ....[63]....
        /*038c*/ 	.word	0x00004860


	//   ....[64]....
        /*0390*/ 	.word	0x000048d0


	//   ....[65]....
        /*0394*/ 	.word	0x00004940


	//----- nvinfo : EIATTR_VRC_CTA_INIT_COUNT
	.align		4
.L_17313:
        /*0398*/ 	.byte	0x02, 0x4a
	.zero		1
	.zero		1


	//----- nvinfo : EIATTR_SYSCALL_OFFSETS
	.align		4
        /*039c*/ 	.byte	0x04, 0x46
        /*039e*/ 	.short	(.L_17315 - .L_17314)


	//   ....[0]....
.L_17314:
        /*03a0*/ 	.word	0x00002b50


	//   ....[1]....
        /*03a4*/ 	.word	0x00003a90


	//----- nvinfo : EIATTR_EXIT_INSTR_OFFSETS
	.align		4
.L_17315:
        /*03a8*/ 	.byte	0x04, 0x1c
        /*03aa*/ 	.short	(.L_17317 - .L_17316)


	//   ....[0]....
.L_17316:
        /*03ac*/ 	.word	0x00000090


	//   ....[1]....
        /*03b0*/ 	.word	0x000036f0


	//   ....[2]....
        /*03b4*/ 	.word	0x00003720


	//   ....[3]....
        /*03b8*/ 	.word	0x00003990


	//   ....[4]....
        /*03bc*/ 	.word	0x00003aa0


	//----- nvinfo : EIATTR_CRS_STACK_SIZE
	.align		4
.L_17317:
        /*03c0*/ 	.byte	0x04, 0x1e
        /*03c2*/ 	.short	(.L_17319 - .L_17318)
.L_17318:
        /*03c4*/ 	.word	0x00000000


	//----- nvinfo : EIATTR_CBANK_PARAM_SIZE
	.align		4
.L_17319:
        /*03c8*/ 	.byte	0x03, 0x19
        /*03ca*/ 	.short	0x008c


	//----- nvinfo : EIATTR_PARAM_CBANK
	.align		4
        /*03cc*/ 	.byte	0x04, 0x0a
        /*03ce*/ 	.short	(.L_17321 - .L_17320)
	.align		4
.L_17320:
        /*03d0*/ 	.word	index@(.nv.constant0._ZN4vllm25paged_attention_v2_kernelIthLi120ELi32ELi128ELNS_18Fp8KVCacheDataTypeE1ELb1ELi512EEEvPfS2_PT_PKS3_PKT0_S9_ifPKiSB_iPKfiiiSD_SD_iiiii)
        /*03d4*/ 	.short	0x0380
        /*03d6*/ 	.short	0x008c


	//----- nvinfo : EIATTR_SW_WAR
	.align		4
.L_17321:
        /*03d8*/ 	.byte	0x04, 0x36
        /*03da*/ 	.short	(.L_17323 - .L_17322)
.L_17322:
        /*03dc*/ 	.word	0x00000008
.L_17323:


//--------------------- .nv.info._ZN4vllm25paged_attention_v2_kernelIthLi112ELi32ELi128ELNS_18Fp8KVCacheDataTypeE1ELb1ELi512EEEvPfS2_PT_PKS3_PKT0_S9_ifPKiSB_iPKfiiiSD_SD_iiiii --------------------------
	.section	.nv.info._ZN4vllm25paged_attention_v2_kernelIthLi112ELi32ELi128ELNS_18Fp8KVCacheDataTypeE1ELb1ELi512EEEvPfS2_PT_PKS3_PKT0_S9_ifPKiSB_iPKfiiiSD_SD_iiiii,"",@"SHT_CUDA_INFO"
	.sectionflags	@""
	.align	4


	//----- nvinfo : EIATTR_CUDA_API_VERSION
	.align		4
        /*0000*/ 	.byte	0x04, 0x37
        /*0002*/ 	.short	(.L_17325 - .L_17324)
.L_17324:
        /*0004*/ 	.word	0x00000082


	//----- nvinfo : EIATTR_KPARAM_INFO
	.align		4
.L_17325:
        /*0008*/ 	.byte	0x04, 0x17
        /*000a*/ 	.short	(.L_17327 - .L_17326)
.L_17326:
        /*000c*/ 	.word	0x00000000
        /*0010*/ 	.short	0x0015
        /*0012*/ 	.short	0x0088
        /*0014*/ 	.byte	0x00, 0xf0, 0x11, 0x00


	//----- nvinfo : EIATTR_KPARAM_INFO
	.align		4
.L_17327:
        /*0018*/ 	.byte	0x04, 0x17
        /*001a*/ 	.short	(.L_17329 - .L_17328)
.L_17328:
        /*001c*/ 	.word	0x00000000
        /*0020*/ 	.short	0x0014
        /*0022*/ 	.short	0x0084
        /*0024*/ 	.byte	0x00, 0xf0, 0x11, 0x00


	//----- nvinfo : EIATTR_KPARAM_INFO
	.align		4
.L_17329:
        /*0028*/ 	.byte	0x04, 0x17
        /*002a*/ 	.short	(.L_17331 - .L_17330)
.L_17330:
        /*002c*/ 	.word	0x00000000
        /*0030*/ 	.short	0x0013
        /*0032*/ 	.short	0x0080
        /*0034*/ 	.byte	0x00, 0xf0, 0x11, 0x00


	//----- nvinfo : EIATTR_KPARAM_INFO
	.align		4
.L_17331:
        /*0038*/ 	.byte	0x04, 0x17
        /*003a*/ 	.short	(.L_17333 - .L_17332)
.L_17332:
        /*003c*/ 	.word	0x00000000
        /*0040*/ 	.short	0x0012
        /*0042*/ 	.short	0x007c
        /*0044*/ 	.byte	0x00, 0xf0, 0x11, 0x00


	//----- nvinfo : EIATTR_KPARAM_INFO
	.align		4
.L_17333:
        /*0048*/ 	.byte	0x04, 0x17
        /*004a*/ 	.short	(.L_17335 - .L_17334)
.L_17334:
        /*004c*/ 	.word	0x00000000
        /*0050*/ 	.short	0x0011
        /*0052*/ 	.short	0x0078
        /*0054*/ 	.byte	0x00, 0xf0, 0x11, 0x00


	//----- nvinfo : EIATTR_KPARAM_INFO
	.align		4
.L_17335:
        /*0058*/ 	.byte	0x04, 0x17
        /*005a*/ 	.short	(.L_17337 - .L_17336)
.L_17336:
        /*005c*/ 	.word	0x00000000
        /*0060*/ 	.short	0x0010
        /*0062*/ 	.short	0x0070
        /*0064*/ 	.byte	0x00, 0xf5, 0x21, 0x00


	//----- nvinfo : EIATTR_KPARAM_INFO
	.align		4
.L_17337:
        /*0068*/ 	.byte	0x04, 0x17
        /*006a*/ 	.short	(.L_17339 - .L_17338)
.L_17338:
        /*006c*/ 	.word	0x00000000
        /*0070*/ 	.short	0x000f
        /*0072*/ 	.short	0x0068
        /*0074*/ 	.byte	0x00, 0xf5, 0x21, 0x00


	//----- nvinfo : EIATTR_KPARAM_INFO
	.align		4
.L_17339:
        /*0078*/ 	.byte	0x04, 0x17
        /*007a*/ 	.short	(.L_17341 - .L_17340)
.L_17340:
        /*007c*/ 	.word	0x00000000
        /*0080*/ 	.short	0x000e
        /*0082*/ 	.short	0x0060
        /*0084*/ 	.byte	0x00, 0xf0, 0x11, 0x00


	//----- nvinfo : EIATTR_KPARAM_INFO
	.align		4
.L_17341:
        /*0088*/ 	.byte	0x04, 0x17
        /*008a*/ 	.short	(.L_17343 - .L_17342)
.L_17342:
        /*008c*/ 	.word	0x00000000
        /*0090*/ 	.short	0x000d
        /*0092*/ 	.short	0x005c
        /*0094*/ 	.byte	0x00, 0xf0, 0x11, 0x00


	//----- nvinfo : EIATTR_KPARAM_INFO
	.align		4
.L_17343:
        /*0098*/ 	.byte	0x04, 0x17
        /*009a*/ 	.short	(.L_17345 - .L_17344)
.L_17344:
        /*009c*/ 	.word	0x00000000
        /*00a0*/ 	.short	0x000c
        /*00a2*/ 	.short	0x0058
        /*00a4*/ 	.byte	0x00, 0xf0, 0x11, 0x00


	//----- nvinfo : EIATTR_KPARAM_INFO
	.align		4
.L_17345:
        /*00a8*/ 	.byte	0x04, 0x17
        /*00aa*/ 	.short	(.L_17347 - .L_17346)
.L_17346:
        /*00ac*/ 	.word	0x00000000
        /*00b0*/ 	.short	0x000b
        /*00b2*/ 	.short	0x0050
        /*00b4*/ 	.byte	0x00, 0xf5, 0x21, 0x00


	//----- nvinfo : EIATTR_KPARAM_INFO
	.align		4
.L_17347:
        /*00b8*/ 	.byte	0x04, 0x17
        /*00ba*/ 	.short	(.L_17349 - .L_17348)
.L_17348:
        /*00bc*/ 	.word	0x00000000
        /*00c0*/ 	.short	0x000a
        /*00c2*/ 	.short	0x0048
        /*00c4*/ 	.byte	0x00, 0xf0, 0x11, 0x00


	//----- nvinfo : EIATTR_KPARAM_INFO
	.align		4
.L_17349:
        /*00c8*/ 	.byte	0x04, 0x17
        /*00ca*/ 	.short	(.L_17351 - .L_17350)
.L_17350:
        /*00cc*/ 	.word	0x00000000
        /*00d0*/ 	.short	0x0009
        /*00d2*/ 	.short	0x0040
        /*00d4*/ 	.byte	0x00, 0xf5, 0x21, 0x00


	//----- nvinfo : EIATTR_KPARAM_INFO
	.align		4
.L_17351:
        /*00d8*/ 	.byte	0x04, 0x17
        /*00da*/ 	.short	(.L_17353 - .L_17352)
.L_17352:
        /*00dc*/ 	.word	0x00000000
        /*00e0*/ 	.short	0x0008
        /*00e2*/ 	.short	0x0038
        /*00e4*/ 	.byte	0x00, 0xf5, 0x21, 0x00


	//----- nvinfo : EIATTR_KPARAM_INFO
	.align		4
.L_17353:
        /*00e8*/ 	.byte	0x04, 0x17
        /*00ea*/ 	.short	(.L_17355 - .L_17354)
.L_17354:
        /*00ec*/ 	.word	0x00000000
        /*00f0*/ 	.short	0x0007
        /*00f2*/ 	.short	0x0034
        /*00f4*/ 	.byte	0x00, 0xf0, 0x11, 0x00


	//----- nvinfo : EIATTR_KPARAM_INFO
	.align		4
.L_17355:
        /*00f8*/ 	.byte	0x04, 0x17
        /*00fa*/ 	.short	(.L_17357 - .L_17356)
.L_17356:
        /*00fc*/ 	.word	0x00000000
        /*0100*/ 	.short	0x0006
        /*0102*/ 	.short	0x0030
        /*0104*/ 	.byte	0x00, 0xf0, 0x11, 0x00


	//----- nvinfo : EIATTR_KPARAM_INFO
	.align		4
.L_17357:
        /*0108*/ 	.byte	0x04, 0x17
        /*010a*/ 	.short	(.L_17359 - .L_17358)
.L_17358:
        /*010c*/ 	.word	0x00000000
        /*0110*/ 	.short	0x0005
        /*0112*/ 	.short	0x0028
        /*0114*/ 	.byte	0x00, 0xf5, 0x21, 0x00


	//----- nvinfo : EIATTR_KPARAM_INFO
	.align		4
.L_17359:
        /*0118*/ 	.byte	0x04, 0x17
        /*011a*/ 	.short	(.L_17361 - .L_17360)
.L_17360:
        /*011c*/ 	.word	0x00000000
        /*0120*/ 	.short	0x0004
        /*0122*/ 	.short	0x0020
        /*0124*/ 	.byte	0x00, 0xf5, 0x21, 0x00


	//----- nvinfo : EIATTR_KPARAM_INFO
	.align		4
.L_17361:
        /*0128*/ 	.byte	0x04, 0x17
        /*012a*/ 	.short	(.L_17363 - .L_17362)
.L_17362:
        /*012c*/ 	.word	0x00000000
        /*0130*/ 	.short	0x0003
        /*0132*/ 	.short	0x0018
        /*0134*/ 	.byte	0x00, 0xf5, 0x21, 0x00


	//----- nvinfo : EIATTR_KPARAM_INFO
	.align		4
.L_17363:
        /*0138*/ 	.byte	0x04, 0x17
        /*013a*/ 	.short	(.L_17365 - .L_17364)
.L_17364:
        /*013c*/ 	.word	0x00000000
        /*0140*/ 	.short	0x0002
        /*0142*/ 	.short	0x0010
        /*0144*/ 	.byte	0x00, 0xf5, 0x21, 0x00


	//----- nvinfo : EIATTR_KPARAM_INFO
	.align		4
.L_17365:
        /*0148*/ 	.byte	0x04, 0x17
        /*014a*/ 	.short	(.L_17367 - .L_17366)
.L_17366:
        /*014c*/ 	.word	0x00000000
        /*0150*/ 	.short	0x0001
        /*0152*/ 	.short	0x0008
        /*0154*/ 	.byte	0x00, 0xf5, 0x21, 0x00


	//----- nvinfo : EIATTR_KPARAM_INFO
	.align		4
.L_17367:
        /*0158*/ 	.byte	0x04, 0x17
        /*015a*/ 	.short	(.L_17369 - .L_17368)
.L_17368:
        /*015c*/ 	.word	0x00000000
        /*0160*/ 	.short	0x0000
        /*0162*/ 	.short	0x0000
        /*0164*/ 	.byte	0x00, 0xf5, 0x21, 0x00


	//----- nvinfo : EIATTR_SPARSE_MMA_MASK
	.align		4
.L_17369:
        /*0168*/ 	.byte	0x03, 0x50
        /*016a*/ 	.short	0x0000


	//----- nvinfo : EIATTR_MAXREG_COUNT
	.align		4
        /*016c*/ 	.byte	0x03, 0x1b
        /*016e*/ 	.short	0x00ff


	//----- nvinfo : EIATTR_NUM_BARRIERS
	.align		4
        /*0170*/ 	.byte	0x02, 0x4c
        /*0172*/ 	.byte	0x01
	.zero		1


	//----- nvinfo : EIATTR_EXTERNS
	.align		4
        /*0174*/ 	.byte	0x04, 0x0f
        /*0176*/ 	.short	(.L_17371 - .L_17370)


	//   ....[0]....
	.align		4
.L_17370:
        /*0178*/ 	.word	index@(__assertfail)


	//----- nvinfo : EIATTR_MERCURY_ISA_VERSION
	.align		4
.L_17371:
        /*017c*/ 	.byte	0x03, 0x5f
        /*017e*/ 	.short	0x0101


	//----- nvinfo : EIATTR_COOP_GROUP_MASK_REGIDS
	.align		4
        /*0180*/ 	.byte	0x04, 0x29
        /*0182*/ 	.short	(.L_17373 - .L_17372)


	//   ....[0]....
.L_17372:
        /*0184*/ 	.word	0xffffffff


	//   ....[1]....
        /*0188*/ 	.word	0xffffffff


	//   ....[2]....
        /*018c*/ 	.word	0xffffffff


	//   ....[3]....
        /*0190*/ 	.word	0xffffffff


	//   ....[4]....
        /*0194*/ 	.word	0xffffffff


	//   ....[5]....
        /*0198*/ 	.word	0xffffffff


	//   ....[6]....
        /*019c*/ 	.word	0xffffffff


	//   ....[7]....
        /*01a0*/ 	.word	0xffffffff


	//   ....[8]....
        /*01a4*/ 	.word	0xffffffff


	//   ....[9]....
        /*01a8*/ 	.word	0xffffffff


	//   ....[10]....
        /*01ac*/ 	.word	0xffffffff


	//   ....[11]....
        /*01b0*/ 	.word	0xffffffff


	//   ....[12]....
        /*01b4*/ 	.word	0xffffffff


	//   ....[13]....
        /*01b8*/ 	.word	0xffffffff


	//   ....[14]....
        /*01bc*/ 	.word	0xffffffff


	//   ....[15]....
        /*01c0*/ 	.word	0xffffffff


	//   ....[16]....
        /*01c4*/ 	.word	0xffffffff


	//   ....[17]....
        /*01c8*/ 	.word	0xffffffff


	//   ....[18]....
        /*01cc*/ 	.word	0xffffffff


	//   ....[19]....
        /*01d0*/ 	.word	0xffffffff


	//   ....[20]....
        /*01d4*/ 	.word	0xffffffff


	//   ....[21]....
        /*01d8*/ 	.word	0xffffffff


	//   ....[22]....
        /*01dc*/ 	.word	0xffffffff


	//   ....[23]....
        /*01e0*/ 	.word	0xffffffff


	//   ....[24]....
        /*01e4*/ 	.word	0xffffffff


	//   ....[25]....
        /*01e8*/ 	.word	0xffffffff


	//   ....[26]....
        /*01ec*/ 	.word	0xffffffff


	//   ....[27]....
        /*01f0*/ 	.word	0xffffffff


	//   ....[28]....
        /*01f4*/ 	.word	0xffffffff


	//   ....[29]....
        /*01f8*/ 	.word	0xffffffff


	//   ....[30]....
        /*01fc*/ 	.word	0x0500000f


	//   ....[31]....
        /*0200*/ 	.word	0x0500000f


	//   ....[32]....
        /*0204*/ 	.word	0x0500000f


	//   ....[33]....
        /*0208*/ 	.word	0x0500000f


	//   ....[34]....
        /*020c*/ 	.word	0x0500000f


	//   ....[35]....
        /*0210*/ 	.word	0x0500000f


	//   ....[36]....
        /*0214*/ 	.word	0x0500000f


	//   ....[37]....
        /*0218*/ 	.word	0x0500000f


	//   ....[38]....
        /*021c*/ 	.word	0x0500000f


	//   ....[39]....
        /*0220*/ 	.word	0x0500000f


	//   ....[40]....
        /*0224*/ 	.word	0x0500000f


	//   ....[41]....
        /*0228*/ 	.word	0x0500000f


	//   ....[42]....
        /*022c*/ 	.word	0x0500000f


	//   ....[43]....
        /*0230*/ 	.word	0x0500000f


	//   ....[44]....
        /*0234*/ 	.word	0x0500000f


	//   ....[45]....
        /*0238*/ 	.word	0x0500000f


	//   ....[46]....
        /*023c*/ 	.word	0x0500000f


	//   ....[47]....
        /*0240*/ 	.word	0x0500000f


	//   ....[48]....
        /*0244*/ 	.word	0x0500000f


	//   ....[49]....
        /*0248*/ 	.word	0x0500000f


	//   ....[50]....
        /*024c*/ 	.word	0x0500000f


	//   ....[51]....
        /*0250*/ 	.word	0x0500000f


	//   ....[52]....
        /*0254*/ 	.word	0x0500000f


	//   ....[53]....
        /*0258*/ 	.word	0x0500000f


	//   ....[54]....
        /*025c*/ 	.word	0x0500000f


	//   ....[55]....
        /*0260*/ 	.word	0x0500000f


	//   ....[56]....
        /*0264*/ 	.word	0x0500000f


	//   ....[57]....
        /*0268*/ 	.word	0x0500000f


	//   ....[58]....
        /*026c*/ 	.word	0x0500000f


	//   ....[59]....
        /*0270*/ 	.word	0x0500000f


	//   ....[60]....
        /*0274*/ 	.word	0x0500000f


	//   ....[61]....
        /*0278*/ 	.word	0x0500000f


	//   ....[62]....
        /*027c*/ 	.word	0x0500000f


	//----- nvinfo : EIATTR_COOP_GROUP_INSTR_OFFSETS
	.align		4
.L_17373:
        /*0280*/ 	.byte	0x04, 0x28
        /*0282*/ 	.short	(.L_17375 - .L_17374)


	//   ....[0]....
.L_17374:
        /*0284*/ 	.word	0x00000b30


	//   ....[1]....
        /*0288*/ 	.word	0x00000b50


	//   ....[2]....
        /*028c*/ 	.word	0x00000b70


	//   ....[3]....
        /*0290*/ 	.word	0x00000b90


	//   ....[4]....
        /*0294*/ 	.word	0x00000bb0


	//   ....[5]....
        /*0298*/ 	.word	0x00000cc0


	//   ....[6]....
        /*029c*/ 	.word	0x00000ce0


	//   ....[7]....
        /*02a0*/ 	.word	0x00000d00


	//   ....[8]....
        /*02a4*/ 	.word	0x00001b50


	//   ....[9]....
        /*02a8*/ 	.word	0x00001b80


	//   ....[10]....
        /*02ac*/ 	.word	0x00001ba0


	//   ....[11]....
        /*02b0*/ 	.word	0x00001bc0


	//   ....[12]....
        /*02b4*/ 	.word	0x00001be0


	//   ....[13]....
        /*02b8*/ 	.word	0x00001c30


	//   ....[14]....
        /*02bc*/ 	.word	0x00001c50


	//   ....[15]....
        /*02c0*/ 	.word	0x00001c70


	//   ....[16]....
        /*02c4*/ 	.word	0x00002c50


	//   ....[17]....
        /*02c8*/ 	.word	0x00002c90


	//   ....[18]....
        /*02cc*/ 	.word	0x00002cd0


	//   ....[19]....
        /*02d0*/ 	.word	0x00002d00


	//   ....[20]....
        /*02d4*/ 	.word	0x00002d10


	//   ....[21]....
        /*02d8*/ 	.word	0x00002d20


	//   ....[22]....
        /*02dc*/ 	.word	0x00002d50


	//   ....[23]....
        /*02e0*/ 	.word	0x00002d80


	//   ....[24]....
        /*02e4*/ 	.word	0x00002db0


	//   ....[25]....
        /*02e8*/ 	.word	0x00002de0


	//   ....[26]....
        /*02ec*/ 	.word	0x00002e20


	//   ....[27]....
        /*02f0*/ 	.word	0x00002e30


	//   ....[28]....
        /*02f4*/ 	.word	0x00002e70


	//   ....[29]....
        /*02f8*/ 	.word	0x00002ea0


	//   ....[30]....
        /*02fc*/ 	.word	0x00003a40


	//   ....[31]....
        /*0300*/ 	.word	0x00003aa0


	//   ....[32]....
        /*0304*/ 	.word	0x00003b00


	//   ....[33]....
        /*0308*/ 	.word	0x00003b60


	//   ....[34]....
        /*030c*/ 	.word	0x00003bc0


	//   ....[35]....
        /*0310*/ 	.word	0x00003c40


	//   ....[36]....
        /*0314*/ 	.word	0x00003ca0


	//   ....[37]....
        /*0318*/ 	.word	0x00003d00


	//   ....[38]....
        /*031c*/ 	.word	0x00003d80


	//   ....[39]....
        /*0320*/ 	.word	0x00003de0


	//   ....[40]....
        /*0324*/ 	.word	0x00003e60


	//   ....[41]....
        /*0328*/ 	.word	0x00003ec0


	//   ....[42]....
        /*032c*/ 	.word	0x00003f40


	//   ....[43]....
        /*0330*/ 	.word	0x00003fa0


	//   ....[44]....
        /*0334*/ 	.word	0x00004020


	//   ....[45]....
        /*0338*/ 	.word	0x00004080


	//   ....[46]....
        /*033c*/ 	.word	0x000040f0


	//   ....[47]....
        /*0340*/ 	.word	0x00004150


	//   ....[48]....
        /*0344*/ 	.word	0x000041d0


	//   ....[49]....
        /*0348*/ 	.word	0x00004230


	//   ....[50]....
        /*034c*/ 	.word	0x000042a0


	//   ....[51]....
        /*0350*/ 	.word	0x00004300


	//   ....[52]....
        /*0354*/ 	.word	0x00004380


	//   ....[53]....
        /*0358*/ 	.word	0x000043e0


	//   ....[54]....
        /*035c*/ 	.word	0x00004460


	//   ....[55]....
        /*0360*/ 	.word	0x000044c0


	//   ....[56]....
        /*0364*/ 	.word	0x00004540


	//   ....[57]....
        /*0368*/ 	.word	0x000045a0


	//   ....[58]....
        /*036c*/ 	.word	0x00004610


	//   ....[59]....
        /*0370*/ 	.word	0x00004670


	//   ....[60]....
        /*0374*/ 	.word	0x000046d0


	//   ....[61]....
        /*0378*/ 	.word	0x00004740


	//   ....[62]....
        /*037c*/ 	.word	0x000047b0


	//----- nvinfo : EIATTR_VRC_CTA_INIT_COUNT
	.align		4
.L_17375:
        /*0380*/ 	.byte	0x02, 0x4a
	.zero		1
	.zero		1


	//----- nvinfo : EIATTR_SYSCALL_OFFSETS
	.align		4
        /*0384*/ 	.byte	0x04, 0x46
        /*0386*/ 	.short	(.L_17377 - .L_17376)


	//   ....[0]....
.L_17376:
        /*0388*/ 	.word	0x00002b50


	//   ....[1]....
        /*038c*/ 	.word	0x000039e0


	//----- nvinfo : EIATTR_EXIT_INSTR_OFFSETS
	.align		4
.L_17377:
        /*0390*/ 	.byte	0x04, 0x1c
        /*0392*/ 	.short	(.L_17379 - .L_17378)


	//   ....[0]....
.L_17378:
        /*0394*/ 	.word	0x00000090


	//   ....[1]....
        /*0398*/ 	.word	0x00003660


	//   ....[2]....
        /*039c*/ 	.word	0x00003690


	//   ....[3]....
        /*03a0*/ 	.word	0x000038e0


	//   ....[4]....
        /*03a4*/ 	.word	0x000039f0


	//----- nvinfo : EIATTR_CRS_STACK_SIZE
	.align		4
.L_17379:
        /*03a8*/ 	.byte	0x04, 0x1e
        /*03aa*/ 	.short	(.L_17381 - .L_17380)
.L_17380:
        /*03ac*/ 	.word	0x00000000


	//----- nvinfo : EIATTR_CBANK_PARAM_SIZE
	.align		4
.L_17381:
        /*03b0*/ 	.byte	0x03, 0x19
        /*03b2*/ 	.short	0x008c


	//----- nvinfo : EIATTR_PARAM_CBANK
	.align		4
        /*03b4*/ 	.byte	0x04, 0x0a
        /*03b6*/ 	.short	(.L_17383 - .L_17382)
	.align		4
.L_17382:
        /*03b8*/ 	.word	index@(.nv.constant0._ZN4vllm25paged_attention_v2_kernelIthLi112ELi32ELi128ELNS_18Fp8KVCacheDataTypeE1ELb1ELi512EEEvPfS2_PT_PKS3_PKT0_S9_ifPKiSB_iPKfiiiSD_SD_iiiii)
        /*03bc*/ 	.short	0x0380
        /*03be*/ 	.short	0x008c


	//----- nvinfo : EIATTR_SW_WAR
	.align		4
.L_17383:
        /*03c0*/ 	.byte	0x04, 0x36
        /*03c2*/ 	.short	(.L_17385 - .L_17384)
.L_17384:
        /*03c4*/ 	.word	0x00000008
.L_17385:


//--------------------- .nv.info._ZN4vllm25paged_attention_v2_kernelIthLi96ELi32ELi128ELNS_18Fp8KVCacheDataTypeE1ELb1ELi512EEEvPfS2_PT_PKS3_PKT0_S9_ifPKiSB_iPKfiiiSD_SD_iiiii --------------------------
	.section	.nv.info._ZN4vllm25paged_attention_v2_kernelIthLi96ELi32ELi128ELNS_18Fp8KVCacheDataTypeE1ELb1ELi512EEEvPfS2_PT_PKS3_PKT0_S9_ifPKiSB_iPKfiiiSD_SD_iiiii,"",@"SHT_CUDA_INFO"
	.sectionflags	@""
	.align	4


	//----- nvinfo : EIATTR_CUDA_API_VERSION
	.align		4
        /*0000*/ 	.byte	0x04, 0x37
        /*0002*/ 	.short	(.L_17387 - .L_17386)
.L_17386:
        /*0004*/ 	.word	0x00000082


	//----- nvinfo : EIATTR_KPARAM_INFO
	.align		4
.L_17387:
        /*0008*/ 	.byte	0x04, 0x17
        /*000a*/ 	.short	(.L_17389 - .L_17388)
.L_17388:
        /*000c*/ 	.word	0x00000000
        /*0010*/ 	.short	0x0015
        /*0012*/ 	.short	0x0088
        /*0014*/ 	.byte	0x00, 0xf0, 0x11, 0x00


	//----- nvinfo : EIATTR_KPARAM_INFO
	.align		4
.L_17389:
        /*0018*/ 	.byte	0x04, 0x17
        /*001a*/ 	.short	(.L_17391 - .L_17390)
.L_17390:
        /*001c*/ 	.word	0x00000000
        /*0020*/ 	.short	0x0014
        /*0022*/ 	.short	0x0084
        /*0024*/ 	.byte	0x00, 0xf0, 0x11, 0x00


	//----- nvinfo : EIATTR_KPARAM_INFO
	.align		4
.L_17391:
        /*0028*/ 	.byte	0x04, 0x17
        /*002a*/ 	.short	(.L_17393 - .L_17392)
.L_17392:
        /*002c*/ 	.word	0x00000000
        /*0030*/ 	.short	0x0013
        /*0032*/ 	.short	0x0080
        /*0034*/ 	.byte	0x00, 0xf0, 0x11, 0x00


	//----- nvinfo : EIATTR_KPARAM_INFO
	.align		4
.L_17393:
        /*0038*/ 	.byte	0x04, 0x17
        /*003a*/ 	.short	(.L_17395 - .L_17394)
.L_17394:
        /*003c*/ 	.word	0x00000000
        /*0040*/ 	.short	0x0012
        /*0042*/ 	.short	0x007c
        /*0044*/ 	.byte	0x00, 0xf0, 0x11, 0x00


	//----- nvinfo : EIATTR_KPARAM_INFO
	.align		4
.L_17395:
        /*0048*/ 	.byte	0x04, 0x17
        /*004a*/ 	.short	(.L_17397 - .L_17396)
.L_17396:
        /*004c*/ 	.word	0x00000000
        /*0050*/ 	.short	0x0011
        /*0052*/ 	.short	0x0078
        /*0054*/ 	.byte	0x00, 0xf0, 0x11, 0x00


	//----- nvinfo : EIATTR_KPARAM_INFO
	.align		4
.L_17397:
        /*0058*/ 	.byte	0x04, 0x17
        /*005a*/ 	.short	(.L_17399 - .L_17398)
.L_17398:
        /*005c*/ 	.word	0x00000000
        /*0060*/ 	.short	0x0010
        /*0062*/ 	.short	0x0070
        /*0064*/ 	.byte	0x00, 0xf5, 0x21, 0x00


	//----- nvinfo : EIATTR_KPARAM_INFO
	.align		4
.L_17399:
        /*0068*/ 	.byte	0x04, 0x17
        /*006a*/ 	.short	(.L_17401 - .L_17400)
.L_17400:
        /*006c*/ 	.word	0x00000000
        /*0070*/ 	.short	0x000f
        /*0072*/ 	.short	0x0068
        /*0074*/ 	.byte	0x00, 0xf5, 0x21, 0x00


	//----- nvinfo : EIATTR_KPARAM_INFO
	.align		4
.L_17401:
        /*0078*/ 	.byte	0x04, 0x17
        /*007a*/ 	.short	(.L_17403 - .L_17402)
.L_17402:
        /*007c*/ 	.word	0x00000000
        /*0080*/ 	.short	0x000e
        /*0082*/ 	.short	0x0060
        /*0084*/ 	.byte	0x00, 0xf0, 0x11, 0x00


	//----- nvinfo : EIATTR_KPARAM_INFO
	.align		4
.L_17403:
        /*0088*/ 	.byte	0x04, 0x17
        /*008a*/ 	.short	(.L_17405 - .L_17404)
.L_17404:
        /*008c*/ 	.word	0x00000000
        /*0090*/ 	.short	0x000d
        /*0092*/ 	.short	0x005c
        /*0094*/ 	.byte	0x00, 0xf0, 0x11, 0x00


	//----- nvinfo : EIATTR_KPARAM_INFO
	.align		4
.L_17405:
        /*0098*/ 	.byte	0x04, 0x17
        /*009a*/ 	.short	(.L_17407 - .L_17406)
.L_17406:
        /*009c*/ 	.word	0x00000000
        /*00a0*/ 	.short	0x000c
        /*00a2*/ 	.short	0x0058
        /*00a4*/ 	.byte	0x00, 0xf0, 0x11, 0x00


	//----- nvinfo : EIATTR_KPARAM_INFO
	.align		4
.L_17407:
        /*00a8*/ 	.byte	0x04, 0x17
        /*00aa*/ 	.short	(.L_17409 - .L_17408)
.L_17408:
        /*00ac*/ 	.word	0x00000000
        /*00b0*/ 	.short	0x000b
        /*00b2*/ 	.short	0x0050
        /*00b4*/ 	.byte	0x00, 0xf5, 0x21, 0x00


	//----- nvinfo : EIATTR_KPARAM_INFO
	.align		4
.L_17409:
        /*00b8*/ 	.byte	0x04, 0x17
        /*00ba*/ 	.short	(.L_17411 - .L_17410)
.L_17410:
        /*00bc*/ 	.word	0x00000000
        /*00c0*/ 	.short	0x000a
        /*00c2*/ 	.short	0x0048
        /*00c4*/ 	.byte	0x00, 0xf0, 0x11, 0x00


	//----- nvinfo : EIATTR_KPARAM_INFO
	.align		4
.L_17411:
        /*00c8*/ 	.byte	0x04, 0x17
        /*00ca*/ 	.short	(.L_17413 - .L_17412)
.L_17412:
        /*00cc*/ 	.word	0x00000000
        /*00d0*/ 	.short	0x0009
        /*00d2*/ 	.short	0x0040
        /*00d4*/ 	.byte	0x00, 0xf5, 0x21, 0x00


	//----- nvinfo : EIATTR_KPARAM_INFO
	.align		4
.L_17413:
        /*00d8*/ 	.byte	0x04, 0x17
        /*00da*/ 	.short	(.L_17415 - .L_17414)
.L_17414:
        /*00dc*/ 	.word	0x00000000
        /*00e0*/ 	.short	0x0008
        /*00e2*/ 	.short	0x0038
        /*00e4*/ 	.byte	0x00, 0xf5, 0x21, 0x00


	//----- nvinfo : EIATTR_KPARAM_INFO
	.align		4
.L_17415:
        /*00e8*/ 	.byte	0x04, 0x17
        /*00ea*/ 	.short	(.L_17417 - .L_17416)
.L_17416:
        /*00ec*/ 	.word	0x00000000
        /*00f0*/ 	.short	0x0007
        /*00f2*/ 	.short	0x0034
        /*00f4*/ 	.byte	0x00, 0xf0, 0x11, 0x00


	//----- nvinfo : EIATTR_KPARAM_INFO
	.align		4
.L_17417:
        /*00f8*/ 	.byte	0x04, 0x17
        /*00fa*/ 	.short	(.L_17419 - .L_17418)
.L_17418:
        /*00fc*/ 	.word	0x00000000
        /*0100*/ 	.short	0x0006
        /*0102*/ 	.short	0x0030
        /*0104*/ 	.byte	0x00, 0xf0, 0x11, 0x00


	//----- nvinfo : EIATTR_KPARAM_INFO
	.align		4
.L_17419:
        /*0108*/ 	.byte	0x04, 0x17
        /*010a*/ 	.short	(.L_17421 - .L_17420)
.L_17420:
        /*010c*/ 	.word	0x00000000
        /*0110*/ 	.short	0x0005
        /*0112*/ 	.short	0x0028
        /*0114*/ 	.byte	0x00, 0xf5, 0x21, 0x00


	//----- nvinfo : EIATTR_KPARAM_INFO
	.align		4
.L_17421:
        /*0118*/ 	.byte	0x04, 0x17
        /*011a*/ 	.short	(.L_17423 - .L_17422)
.L_17422:
        /*011c*/ 	.word	0x00000000
        /*0120*/ 	.short	0x0004
        /*0122*/ 	.short	0x0020
        /*0124*/ 	.byte	0x00, 0xf5, 0x21, 0x00


	//----- nvinfo : EIATTR_KPARAM_INFO
	.align		4
.L_17423:
        /*0128*/ 	.byte	0x04, 0x17
        /*012a*/ 	.short	(.L_17425 - .L_17424)
.L_17424:
        /*012c*/ 	.word	0x00000000
        /*0130*/ 	.short	0x0003
        /*0132*/ 	.short	0x0018
        /*0134*/ 	.byte	0x00, 0xf5, 0x21, 0x00


	//----- nvinfo : EIATTR_KPARAM_INFO
	.align		4
.L_17425:
        /*0138*/ 	.byte	0x04, 0x17
        /*013a*/ 	.short	(.L_17427 - .L_17426)
.L_17426:
        /*013c*/ 	.word	0x00000000
        /*0140*/ 	.short	0x0002
        /*0142*/ 	.short	0x0010
        /*0144*/ 	.byte	0x00, 0xf5, 0x21, 0x00


	//----- nvinfo : EIATTR_KPARAM_INFO
	.align		4
.L_17427:
        /*0148*/ 	.byte	0x04, 0x17
        /*014a*/ 	.short	(.L_17429 - .L_17428)
.L_17428:
        /*014c*/ 	.word	0x00000000
        /*0150*/ 	.short	0x0001
        /*0152*/ 	.short	0x0008
        /*0154*/ 	.byte	0x00, 0xf5, 0x21, 0x00


	//----- nvinfo : EIATTR_KPARAM_INFO
	.align		4
.L_17429:
        /*0158*/ 	.byte	0x04, 0x17
        /*015a*/ 	.short	(.L_17431 - .L_17430)
.L_17430:
        /*015c*/ 	.word	0x00000000
        /*0160*/ 	.short	0x0000
        /*0162*/ 	.short	0x0000
        /*0164*/ 	.byte	0x00, 0xf5, 0x21, 0x00


	//----- nvinfo : EIATTR_SPARSE_MMA_MASK
	.align		4
.L_17431:
        /*0168*/ 	.byte	0x03, 0x50
        /*016a*/ 	.short	0x0000


	//----- nvinfo : EIATTR_MAXREG_COUNT
	.align		4
        /*016c*/ 	.byte	0x03, 0x1b
        /*016e*/ 	.short	0x00ff


	//----- nvinfo : EIATTR_NUM_BARRIERS
	.align		4
        /*0170*/ 	.byte	0x02, 0x4c
        /*0172*/ 	.byte	0x01
	.zero		1


	//----- nvinfo : EIATTR_EXTERNS
	.align		4
        /*0174*/ 	.byte	0x04, 0x0f
        /*0176*/ 	.short	(.L_17433 - .L_17432)


	//   ....[0]....
	.align		4
.L_17432:
        /*0178*/ 	.word	index@(__assertfail)


	//----- nvinfo : EIATTR_MERCURY_ISA_VERSION
	.align		4
.L_17433:
        /*017c*/ 	.byte	0x03, 0x5f
        /*017e*/ 	.short	0x0101


	//----- nvinfo : EIATTR_COOP_GROUP_MASK_REGIDS
	.align		4
        /*0180*/ 	.byte	0x04, 0x29
        /*0182*/ 	.short	(.L_17435 - .L_17434)


	//   ....[0]....
.L_17434:
        /*0184*/ 	.word	0xffffffff


	//   ....[1]....
        /*0188*/ 	.word	0xffffffff


	//   ....[2]....
        /*018c*/ 	.word	0xffffffff


	//   ....[3]....
        /*0190*/ 	.word	0xffffffff


	//   ....[4]....
        /*0194*/ 	.word	0xffffffff


	//   ....[5]....
        /*0198*/ 	.word	0xffffffff


	//   ....[6]....
        /*019c*/ 	.word	0xffffffff


	//   ....[7]....
        /*01a0*/ 	.word	0xffffffff


	//   ....[8]....
        /*01a4*/ 	.word	0xffffffff


	//   ....[9]....
        /*01a8*/ 	.word	0xffffffff


	//   ....[10]....
        /*01ac*/ 	.word	0xffffffff


	//   ....[11]....
        /*01b0*/ 	.word	0xffffffff


	//   ....[12]....
        /*01b4*/ 	.word	0xffffffff


	//   ....[13]....
        /*01b8*/ 	.word	0xffffffff


	//   ....[14]....
        /*01bc*/ 	.word	0xffffffff


	//   ....[15]....
        /*01c0*/ 	.word	0xffffffff


	//   ....[16]....
        /*01c4*/ 	.word	0xffffffff


	//   ....[17]....
        /*01c8*/ 	.word	0xffffffff


	//   ....[18]....
        /*01cc*/ 	.word	0xffffffff


	//   ....[19]....
        /*01d0*/ 	.word	0xffffffff


	//   ....[20]....
        /*01d4*/ 	.word	0xffffffff


	//   ....[21]....
        /*01d8*/ 	.word	0xffffffff


	//   ....[22]....
        /*01dc*/ 	.word	0xffffffff


	//   ....[23]....
        /*01e0*/ 	.word	0xffffffff


	//   ....[24]....
        /*01e4*/ 	.word	0xffffffff


	//   ....[25]....
        /*01e8*/ 	.word	0xffffffff


	//   ....[26]....
        /*01ec*/ 	.word	0xffffffff


	//   ....[27]....
        /*01f0*/ 	.word	0xffffffff


	//   ....[28]....
        /*01f4*/ 	.word	0x0500000f


	//   ....[29]....
        /*01f8*/ 	.word	0x0500000f


	//   ....[30]....
        /*01fc*/ 	.word	0x0500000f


	//   ....[31]....
        /*0200*/ 	.word	0x0500000f


	//   ....[32]....
        /*0204*/ 	.word	0x0500000f


	//   ....[33]....
        /*0208*/ 	.word	0x0500000f


	//   ....[34]....
        /*020c*/ 	.word	0x0500000f


	//   ....[35]....
        /*0210*/ 	.word	0x0500000f


	//   ....[36]....
        /*0214*/ 	.word	0x0500000f


	//   ....[37]....
        /*0218*/ 	.word	0x0500000f


	//   ....[38]....
        /*021c*/ 	.word	0x0500000f


	//   ....[39]....
        /*0220*/ 	.word	0x0500000f


	//   ....[40]....
        /*0224*/ 	.word	0x0500000f


	//   ....[41]....
        /*0228*/ 	.word	0x0500000f


	//   ....[42]....
        /*022c*/ 	.word	0x0500000f


	//   ....[43]....
        /*0230*/ 	.word	0x0500000f


	//   ....[44]....
        /*0234*/ 	.word	0x0500000f


	//   ....[45]....
        /*0238*/ 	.word	0x0500000f


	//   ....[46]....
        /*023c*/ 	.word	0x0500000f


	//   ....[47]....
        /*0240*/ 	.word	0x0500000f


	//   ....[48]....
        /*0244*/ 	.word	0x0500000f


	//   ....[49]....
        /*0248*/ 	.word	0x0500000f


	//   ....[50]....
        /*024c*/ 	.word	0x0500000f


	//   ....[51]....
        /*0250*/ 	.word	0x0500000f


	//   ....[52]....
        /*0254*/ 	.word	0x0500000f


	//   ....[53]....
        /*0258*/ 	.word	0x0500000f


	//   ....[54]....
        /*025c*/ 	.word	0x0500000f


	//   ....[55]....
        /*0260*/ 	.word	0x0500000f


	//   ....[56]....
        /*0264*/ 	.word	0x0500000f


	//----- nvinfo : EIATTR_COOP_GROUP_INSTR_OFFSETS
	.align		4
.L_17435:
        /*0268*/ 	.byte	0x04, 0x28
        /*026a*/ 	.short	(.L_17437 - .L_17436)


	//   ....[0]....
.L_17436:
        /*026c*/ 	.word	0x00000b30


	//   ....[1]....
        /*0270*/ 	.word	0x00000b50


	//   ....[2]....
        /*0274*/ 	.word	0x00000b70


	//   ....[3]....
        /*0278*/ 	.word	0x00000b90


	//   ....[4]....
        /*027c*/ 	.word	0x00000bb0


	//   ....[5]....
        /*0280*/ 	.word	0x00000cc0


	//   ....[6]....
        /*0284*/ 	.word	0x00000ce0


	//   ....[7]....
        /*0288*/ 	.word	0x00000d00


	//   ....[8]....
        /*028c*/ 	.word	0x00001b50


	//   ....[9]....
        /*0290*/ 	.word	0x00001b80


	//   ....[10]....
        /*0294*/ 	.word	0x00001ba0


	//   ....[11]....
        /*0298*/ 	.word	0x00001bc0


	//   ....[12]....
        /*029c*/ 	.word	0x00001be0


	//   ....[13]....
        /*02a0*/ 	.word	0x00001c30


	//   ....[14]....
        /*02a4*/ 	.word	0x00001c50


	//   ....[15]....
        /*02a8*/ 	.word	0x00001c70


	//   ....[16]....
        /*02ac*/ 	.word	0x00002c60


	//   ....[17]....
        /*02b0*/ 	.word	0x00002ca0


	//   ....[18]....
        /*02b4*/ 	.word	0x00002ce0


	//   ....[19]....
        /*02b8*/ 	.word	0x00002cf0


	//   ....[20]....
        /*02bc*/ 	.word	0x00002d00


	//   ....[21]....
        /*02c0*/ 	.word	0x00002d10


	//   ....[22]....
        /*02c4*/ 	.word	0x00002d40


	//   ....[23]....
        /*02c8*/ 	.word	0x00002d80


	//   ....[24]....
        /*02cc*/ 	.word	0x00002dc0


	//   ....[25]....
        /*02d0*/ 	.word	0x00002df0


	//   ....[26]....
        /*02d4*/ 	.word	0x00002e10


	//   ....[27]....
        /*02d8*/ 	.word	0x00002e30


	//   ....[28]....
        /*02dc*/ 	.word	0x000038e0


	//   ....[29]....
        /*02e0*/ 	.word	0x00003940


	//   ....[30]....
        /*02e4*/ 	.word	0x000039a0


	//   ....[31]....
        /*02e8*/ 	.word	0x00003a00


	//   ....[32]....
        /*02ec*/ 	.word	0x00003a60


	//   ....[33]....
        /*02f0*/ 	.word	0x00003ae0


	//   ....[34]....
        /*02f4*/ 	.word	0x00003b40


	//   ....[35]....
        /*02f8*/ 	.word	0x00003ba0


	//   ....[36]....
        /*02fc*/ 	.word	0x00003c20


	//   ....[37]....
        /*0300*/ 	.word	0x00003c80


	//   ....[38]....
        /*0304*/ 	.word	0x00003d00


	//   ....[39]....
        /*0308*/ 	.word	0x00003d60


	//   ....[40]....
        /*030c*/ 	.word	0x00003dd0


	//   ....[41]....
        /*0310*/ 	.word	0x00003e30


	//   ....[42]....
        /*0314*/ 	.word	0x00003eb0


	//   ....[43]....
        /*0318*/ 	.word	0x00003f10


	//   ....[44]....
        /*031c*/ 	.word	0x00003f90


	//   ....[45]....
        /*0320*/ 	.word	0x00003ff0


	//   ....[46]....
        /*0324*/ 	.word	0x00004070


	//   ....[47]....
        /*0328*/ 	.word	0x000040d0


	//   ....[48]....
        /*032c*/ 	.word	0x00004150


	//   ....[49]....
        /*0330*/ 	.word	0x000041b0


	//   ....[50]....
        /*0334*/ 	.word	0x00004230


	//   ....[51]....
        /*0338*/ 	.word	0x00004290


	//   ....[52]....
        /*033c*/ 	.word	0x00004310


	//   ....[53]....
        /*0340*/ 	.word	0x00004370


	//   ....[54]....
        /*0344*/ 	.word	0x000043d0


	//   ....[55]....
        /*0348*/ 	.word	0x00004430


	//   ....[56]....
        /*034c*/ 	.word	0x000044a0


	//----- nvinfo : EIATTR_VRC_CTA_INIT_COUNT
	.align		4
.L_17437:
        /*0350*/ 	.byte	0x02, 0x4a
	.zero		1
	.zero		1


	//----- nvinfo : EIATTR_SYSCALL_OFFSETS
	.align		4
        /*0354*/ 	.byte	0x04, 0x46
        /*0356*/ 	.short	(.L_17439 - .L_17438)


	//   ....[0]....
.L_17438:
        /*0358*/ 	.word	0x00002b50


	//   ....[1]....
        /*035c*/ 	.word	0x00003880


	//----- nvinfo : EIATTR_EXIT_INSTR_OFFSETS
	.align		4
.L_17439:
        /*0360*/ 	.byte	0x04, 0x1c
        /*0362*/ 	.short	(.L_17441 - .L_17440)


	//   ....[0]....
.L_17440:
        /*0364*/ 	.word	0x00000090


	//   ....[1]....
        /*0368*/ 	.word	0x00003540


	//   ....[2]....
        /*036c*/ 	.word	0x00003570


	//   ....[3]....
        /*0370*/ 	.word	0x00003780


	//   ....[4]....
        /*0374*/ 	.word	0x00003890


	//----- nvinfo : EIATTR_CRS_STACK_SIZE
	.align		4
.L_17441:
        /*0378*/ 	.byte	0x04, 0x1e
        /*037a*/ 	.short	(.L_17443 - .L_17442)
.L_17442:
        /*037c*/ 	.word	0x00000000


	//----- nvinfo : EIATTR_CBANK_PARAM_SIZE
	.align		4
.L_17443:
        /*0380*/ 	.byte	0x03, 0x19
        /*0382*/ 	.short	0x008c


	//----- nvinfo : EIATTR_PARAM_CBANK
	.align		4
        /*0384*/ 	.byte	0x04, 0x0a
        /*0386*/ 	.short	(.L_17445 - .L_17444)
	.align		4
.L_17444:
        /*0388*/ 	.word	index@(.nv.constant0._ZN4vllm25paged_attention_v2_kernelIthLi96ELi32ELi128ELNS_18Fp8KVCacheDataTypeE1ELb1ELi512EEEvPfS2_PT_PKS3_PKT0_S9_ifPKiSB_iPKfiiiSD_SD_iiiii)
        /*038c*/ 	.short	0x0380
        /*038e*/ 	.short	0x008c


	//----- nvinfo : EIATTR_SW_WAR
	.align		4
.L_17445:
        /*0390*/ 	.byte	0x04, 0x36
        /*0392*/ 	.short	(.L_17447 - .L_17446)
.L_17446:
        /*0394*/ 	.word	0x00000008
.L_17447:


//--------------------- .nv.info._ZN4vllm25paged_attention_v2_kernelIthLi80ELi32ELi128ELNS_18Fp8KVCacheDataTypeE1ELb1ELi512EEEvPfS2_PT_PKS3_PKT0_S9_ifPKiSB_iPKfiiiSD_SD_iiiii --------------------------
	.section	.nv.info._ZN4vllm25paged_attention_v2_kernelIthLi80ELi32ELi128ELNS_18Fp8KVCacheDataTypeE1ELb1ELi512EEEvPfS2_PT_PKS3_PKT0_S9_ifPKiSB_iPKfiiiSD_SD_iiiii,"",@"SHT_CUDA_INFO"
	.sectionflags	@""
	.align	4


	//----- nvinfo : EIATTR_CUDA_API_VERSION
	.align		4
        /*0000*/ 	.byte	0x04, 0x37
        /*0002*/ 	.short	(.L_17449 - .L_17448)
.L_17448:
        /*0004*/ 	.word	0x00000082


	//----- nvinfo : EIATTR_KPARAM_INFO
	.align		4
.L_17449:
        /*0008*/ 	.byte	0x04, 0x17
        /*000a*/ 	.short	(.L_17451 - .L_17450)
.L_17450:
        /*000c*/ 	.word	0x00000000
        /*0010*/ 	.short	0x0015
        /*0012*/ 	.short	0x0088
        /*0014*/ 	.byte	0x00, 0xf0, 0x11, 0x00


	//----- nvinfo : EIATTR_KPARAM_INFO
	.align		4
.L_17451:
        /*0018*/ 	.byte	0x04, 0x17
        /*001a*/ 	.short	(.L_17453 - .L_17452)
.L_17452:
        /*001c*/ 	.word	0x00000000
        /*0020*/ 	.short	0x0014
        /*0022*/ 	.short	0x0084
        /*0024*/ 	.byte	0x00, 0xf0, 0x11, 0x00


	//----- nvinfo : EIATTR_KPARAM_INFO
	.align		4
.L_17453:
        /*0028*/ 	.byte	0x04, 0x17
        /*002a*/ 	.short	(.L_17455 - .L_17454)
.L_17454:
        /*002c*/ 	.word	0x00000000
        /*0030*/ 	.short	0x0013
        /*0032*/ 	.short	0x0080
        /*0034*/ 	.byte	0x00, 0xf0, 0x11, 0x00


	//----- nvinfo : EIATTR_KPARAM_INFO
	.align		4
.L_17455:
        /*0038*/ 	.byte	0x04, 0x17
        /*003a*/ 	.short	(.L_17457 - .L_17456)
.L_17456:
        /*003c*/ 	.word	0x00000000
        /*0040*/ 	.short	0x0012
        /*0042*/ 	.short	0x007c
        /*0044*/ 	.byte	0x00, 0xf0, 0x11, 0x00


	//----- nvinfo : EIATTR_KPARAM_INFO
	.align		4
.L_17457:
        /*0048*/ 	.byte	0x04, 0x17
        /*004a*/ 	.short	(.L_17459 - .L_17458)
.L_17458:
        /*004c*/ 	.word	0x00000000
        /*0050*/ 	.short	0x0011
        /*0052*/ 	.short	0x0078
        /*0054*/ 	.byte	0x00, 0xf0, 0x11, 0x00


	//----- nvinfo : EIATTR_KPARAM_INFO
	.align		4
.L_17459:
        /*0058*/ 	.byte	0x04, 0x17
        /*005a*/ 	.short	(.L_17461 - .L_17460)
.L_17460:
        /*005c*/ 	.word	0x00000000
        /*0060*/ 	.short	0x0010
        /*0062*/ 	.short	0x0070
        /*0064*/ 	.byte	0x00, 0xf5, 0x21, 0x00


	//----- nvinfo : EIATTR_KPARAM_INFO
	.align		4
.L_17461:
        /*0068*/ 	.byte	0x04, 0x17
        /*006a*/ 	.short	(.L_17463 - .L_17462)
.L_17462:
        /*006c*/ 	.word	0x00000000
        /*0070*/ 	.short	0x000f
        /*0072*/ 	.short	0x0068
        /*0074*/ 	.byte	0x00, 0xf5, 0x21, 0x00


	//----- nvinfo : EIATTR_KPARAM_INFO
	.align		4
.L_17463:
        /*0078*/ 	.byte	0x04, 0x17
        /*007a*/ 	.short	(.L_17465 - .L_17464)
.L_17464:
        /*007c*/ 	.word	0x00000000
        /*0080*/ 	.short	0x000e
        /*0082*/ 	.short	0x0060
        /*0084*/ 	.byte	0x00, 0xf0, 0x11, 0x00


	//----- nvinfo : EIATTR_KPARAM_INFO
	.align		4
.L_17465:
        /*0088*/ 	.byte	0x04, 0x17
        /*008a*/ 	.short	(.L_17467 - .L_17466)
.L_17466:
        /*008c*/ 	.word	0x00000000
        /*0090*/ 	.short	0x000d
        /*0092*/ 	.short	0x005c
        /*0094*/ 	.byte	0x00, 0xf0, 0x11, 0x00


	//----- nvinfo : EIATTR_KPARAM_INFO
	.align		4
.L_17467:
        /*0098*/ 	.byte	0x04, 0x17
        /*009a*/ 	.short	(.L_17469 - .L_17468)
.L_17468:
        /*009c*/ 	.word	0x00000000
        /*00a0*/ 	.short	0x000c
        /*00a2*/ 	.short	0x0058
        /*00a4*/ 	.byte	0x00, 0xf0, 0x11, 0x00


	//----- nvinfo : EIATTR_KPARAM_INFO
	.align		4
.L_17469:
        /*00a8*/ 	.byte	0x04, 0x17
        /*00aa*/ 	.short	(.L_17471 - .L_17470)
.L_17470:
        /*00ac*/ 	.word	0x00000000
        /*00b0*/ 	.short	0x000b
        /*00b2*/ 	.short	0x0050
        /*00b4*/ 	.byte	0x00, 0xf5, 0x21, 0x00


	//----- nvinfo : EIATTR_KPARAM_INFO
	.align		4
.L_17471:
        /*00b8*/ 	.byte	0x04, 0x17
        /*00ba*/ 	.short	(.L_17473 - .L_17472)
.L_17472:
        /*00bc*/ 	.word	0x00000000
        /*00c0*/ 	.short	0x000a
        /*00c2*/ 	.short	0x0048
        /*00c4*/ 	.byte	0x00, 0xf0, 0x11, 0x00


	//----- nvinfo : EIATTR_KPARAM_INFO
	.align		4
.L_17473:
        /*00c8*/ 	.byte	0x04, 0x17
        /*00ca*/ 	.short	(.L_17475 - .L_17474)
.L_17474:
        /*00cc*/ 	.word	0x00000000
        /*00d0*/ 	.short	0x0009
        /*00d2*/ 	.short	0x0040
        /*00d4*/ 	.byte	0x00, 0xf5, 0x21, 0x00


	//----- nvinfo : EIATTR_KPARAM_INFO
	.align		4
.L_17475:
        /*00d8*/ 	.byte	0x04, 0x17
        /*00da*/ 	.short	(.L_17477 - .L_17476)
.L_17476:
        /*00dc*/ 	.word	0x00000000
        /*00e0*/ 	.short	0x0008
        /*00e2*/ 	.short	0x0038
        /*00e4*/ 	.byte	0x00, 0xf5, 0x21, 0x00


	//----- nvinfo : EIATTR_KPARAM_INFO
	.align		4
.L_17477:
        /*00e8*/ 	.byte	0x04, 0x17
        /*00ea*/ 	.short	(.L_17479 - .L_17478)
.L_17478:
        /*00ec*/ 	.word	0x00000000
        /*00f0*/ 	.short	0x0007
        /*00f2*/ 	.short	0x0034
        /*00f4*/ 	.byte	0x00, 0xf0, 0x11, 0x00


	//----- nvinfo : EIATTR_KPARAM_INFO
	.align		4
.L_17479:
        /*00f8*/ 	.byte	0x04, 0x17
        /*00fa*/ 	.short	(.L_17481 - .L_17480)
.L_17480:
        /*00fc*/ 	.word	0x00000000
        /*0100*/ 	.short	0x0006
        /*0102*/ 	.short	0x0030
        /*0104*/ 	.byte	0x00, 0xf0, 0x11, 0x00


	//----- nvinfo : EIATTR_KPARAM_INFO
	.align		4
.L_17481:
        /*0108*/ 	.byte	0x04, 0x17
        /*010a*/ 	.short	(.L_17483 - .L_17482)
.L_17482:
        /*010c*/ 	.word	0x00000000
        /*0110*/ 	.short	0x0005
        /*0112*/ 	.short	0x0028
        /*0114*/ 	.byte	0x00, 0xf5, 0x21, 0x00


	//----- nvinfo : EIATTR_KPARAM_INFO
	.align		4
.L_17483:
        /*0118*/ 	.byte	0x04, 0x17
        /*011a*/ 	.short	(.L_17485 - .L_17484)
.L_17484:
        /*011c*/ 	.word	0x00000000
        /*0120*/ 	.short	0x0004
        /*0122*/ 	.short	0x0020
        /*0124*/ 	.byte	0x00, 0xf5, 0x21, 0x00


	//----- nvinfo : EIATTR_KPARAM_INFO
	.align		4
.L_17485:
        /*0128*/ 	.byte	0x04, 0x17
        /*012a*/ 	.short	(.L_17487 - .L_17486)
.L_17486:
        /*012c*/ 	.word	0x00000000
        /*0130*/ 	.short	0x0003
        /*0132*/ 	.short	0x0018
        /*0134*/ 	.byte	0x00, 0xf5, 0x21, 0x00


	//----- nvinfo : EIATTR_KPARAM_INFO
	.align		4
.L_17487:
        /*0138*/ 	.byte	0x04, 0x17
        /*013a*/ 	.short	(.L_17489 - .L_17488)
.L_17488:
        /*013c*/ 	.word	0x00000000
        /*0140*/ 	.short	0x0002
        /*0142*/ 	.short	0x0010
        /*0144*/ 	.byte	0x00, 0xf5, 0x21, 0x00


	//----- nvinfo : EIATTR_KPARAM_INFO
	.align		4
.L_17489:
        /*0148*/ 	.byte	0x04, 0x17
        /*014a*/ 	.short	(.L_17491 - .L_17490)
.L_17490:
        /*014c*/ 	.word	0x00000000
        /*0150*/ 	.short	0x0001
        /*0152*/ 	.short	0x0008
        /*0154*/ 	.byte	0x00, 0xf5, 0x21, 0x00


	//----- nvinfo : EIATTR_KPARAM_INFO
	.align		4
.L_17491:
        /*0158*/ 	.byte	0x04, 0x17
        /*015a*/ 	.short	(.L_17493 - .L_17492)
.L_17492:
        /*015c*/ 	.word	0x00000000
        /*0160*/ 	.short	0x0000
        /*0162*/ 	.short	0x0000
        /*0164*/ 	.byte	0x00, 0xf5, 0x21, 0x00


	//----- nvinfo : EIATTR_SPARSE_MMA_MASK
	.align		4
.L_17493:
        /*0168*/ 	.byte	0x03, 0x50
        /*016a*/ 	.short	0x0000


	//----- nvinfo : EIATTR_MAXREG_COUNT
	.align		4
        /*016c*/ 	.byte	0x03, 0x1b
        /*016e*/ 	.short	0x00ff


	//----- nvinfo : EIATTR_NUM_BARRIERS
	.align		4
        /*0170*/ 	.byte	0x02, 0x4c
        /*0172*/ 	.byte	0x01
	.zero		1


	//----- nvinfo : EIATTR_EXTERNS
	.align		4
        /*0174*/ 	.byte	0x04, 0x0f
        /*0176*/ 	.short	(.L_17495 - .L_17494)


	//   ....[0]....
	.align		4
.L_17494:
        /*0178*/ 	.word	index@(__assertfail)


	//----- nvinfo : EIATTR_MERCURY_ISA_VERSION
	.align		4
.L_17495:
        /*017c*/ 	.byte	0x03, 0x5f
        /*017e*/ 	.short	0x0101


	//----- nvinfo : EIATTR_COOP_GROUP_MASK_REGIDS
	.align		4
        /*0180*/ 	.byte	0x04, 0x29
        /*0182*/ 	.short	(.L_17497 - .L_17496)


	//   ....[0]....
.L_17496:
        /*0184*/ 	.word	0xffffffff


	//   ....[1]....
        /*0188*/ 	.word	0xffffffff


	//   ....[2]....
        /*018c*/ 	.word	0xffffffff


	//   ....[3]....
        /*0190*/ 	.word	0xffffffff


	//   ....[4]....
        /*0194*/ 	.word	0xffffffff


	//   ....[5]....
        /*0198*/ 	.word	0xffffffff


	//   ....[6]....
        /*019c*/ 	.word	0xffffffff


	//   ....[7]....
        /*01a0*/ 	.word	0xffffffff


	//   ....[8]....
        /*01a4*/ 	.word	0xffffffff


	//   ....[9]....
        /*01a8*/ 	.word	0xffffffff


	//   ....[10]....
        /*01ac*/ 	.word	0xffffffff


	//   ....[11]....
        /*01b0*/ 	.word	0xffffffff


	//   ....[12]....
        /*01b4*/ 	.word	0xffffffff


	//   ....[13]....
        /*01b8*/ 	.word	0xffffffff


	//   ....[14]....
        /*01bc*/ 	.word	0xffffffff


	//   ....[15]....
        /*01c0*/ 	.word	0xffffffff


	//   ....[16]....
        /*01c4*/ 	.word	0xffffffff


	//   ....[17]....
        /*01c8*/ 	.word	0xffffffff


	//   ....[18]....
        /*01cc*/ 	.word	0xffffffff


	//   ....[19]....
        /*01d0*/ 	.word	0xffffffff


	//   ....[20]....
        /*01d4*/ 	.word	0xffffffff


	//   ....[21]....
        /*01d8*/ 	.word	0xffffffff


	//   ....[22]....
        /*01dc*/ 	.word	0xffffffff


	//   ....[23]....
        /*01e0*/ 	.word	0xffffffff


	//   ....[24]....
        /*01e4*/ 	.word	0xffffffff


	//   ....[25]....
        /*01e8*/ 	.word	0xffffffff


	//   ....[26]....
        /*01ec*/ 	.word	0x0500000f


	//   ....[27]....
        /*01f0*/ 	.word	0x0500000f


	//   ....[28]....
        /*01f4*/ 	.word	0x0500000f


	//   ....[29]....
        /*01f8*/ 	.word	0x0500000f


	//   ....[30]....
        /*01fc*/ 	.word	0x0500000f


	//   ....[31]....
        /*0200*/ 	.word	0x0500000f


	//   ....[32]....
        /*0204*/ 	.word	0x0500000f


	//   ....[33]....
        /*0208*/ 	.word	0x0500000f


	//   ....[34]....
        /*020c*/ 	.word	0x0500000f


	//   ....[35]....
        /*0210*/ 	.word	0x0500000f


	//   ....[36]....
        /*0214*/ 	.word	0x0500000f


	//   ....[37]....
        /*0218*/ 	.word	0x0500000f


	//   ....[38]....
        /*021c*/ 	.word	0x0500000f


	//   ....[39]....
        /*0220*/ 	.word	0x0500000f


	//   ....[40]....
        /*0224*/ 	.word	0x0500000f


	//   ....[41]....
        /*0228*/ 	.word	0x0500000f


	//   ....[42]....
        /*022c*/ 	.word	0x0500000f


	//   ....[43]....
        /*0230*/ 	.word	0x0500000f


	//   ....[44]....
        /*0234*/ 	.word	0x0500000f


	//   ....[45]....
        /*0238*/ 	.word	0x0500000f


	//   ....[46]....
        /*023c*/ 	.word	0x0500000f


	//   ....[47]....
        /*0240*/ 	.word	0x0500000f


	//   ....[48]....
        /*0244*/ 	.word	0x0500000f


	//   ....[49]....
        /*0248*/ 	.word	0x0500000f


	//   ....[50]....
        /*024c*/ 	.word	0x0500000f


	//----- nvinfo : EIATTR_COOP_GROUP_INSTR_OFFSETS
	.align		4
.L_17497:
        /*0250*/ 	.byte	0x04, 0x28
        /*0252*/ 	.short	(.L_17499 - .L_17498)


	//   ....[0]....
.L_17498:
        /*0254*/ 	.word	0x00000b30


	//   ....[1]....
        /*0258*/ 	.word	0x00000b50


	//   ....[2]....
        /*025c*/ 	.word	0x00000b70


	//   ....[3]....
        /*0260*/ 	.word	0x00000b90


	//   ....[4]....
        /*0264*/ 	.word	0x00000bb0


	//   ....[5]....
        /*0268*/ 	.word	0x00000cc0


	//   ....[6]....
        /*026c*/ 	.word	0x00000ce0


	//   ....[7]....
        /*0270*/ 	.word	0x00000d00


	//   ....[8]....
        /*0274*/ 	.word	0x00001b50


	//   ....[9]....
        /*0278*/ 	.word	0x00001b80


	//   ....[10]....
        /*027c*/ 	.word	0x00001ba0


	//   ....[11]....
        /*0280*/ 	.word	0x00001bc0


	//   ....[12]....
        /*0284*/ 	.word	0x00001be0


	//   ....[13]....
        /*0288*/ 	.word	0x00001c30


	//   ....[14]....
        /*028c*/ 	.word	0x00001c50


	//   ....[15]....
        /*0290*/ 	.word	0x00001c70


	//   ....[16]....
        /*0294*/ 	.word	0x00002cf0


	//   ....[17]....
        /*0298*/ 	.word	0x00002d00


	//   ....[18]....
        /*029c*/ 	.word	0x00002d10


	//   ....[19]....
        /*02a0*/ 	.word	0x00002d20


	//   ....[20]....
        /*02a4*/ 	.word	0x00002d30


	//   ....[21]....
        /*02a8*/ 	.word	0x00002d40


	//   ....[22]....
        /*02ac*/ 	.word	0x00002d50


	//   ....[23]....
        /*02b0*/ 	.word	0x00002d70


	//   ....[24]....
        /*02b4*/ 	.word	0x00002d90


	//   ....[25]....
        /*02b8*/ 	.word	0x00002db0


	//   ....[26]....
        /*02bc*/ 	.word	0x00003770


	//   ....[27]....
        /*02c0*/ 	.word	0x000037d0


	//   ....[28]....
        /*02c4*/ 	.word	0x00003830


	//   ....[29]....
        /*02c8*/ 	.word	0x00003890


	//   ....[30]....
        /*02cc*/ 	.word	0x000038f0


	//   ....[31]....
        /*02d0*/ 	.word	0x00003970


	//   ....[32]....
        /*02d4*/ 	.word	0x000039e0


	//   ....[33]....
        /*02d8*/ 	.word	0x00003a40


	//   ....[34]....
        /*02dc*/ 	.word	0x00003ac0


	//   ....[35]....
        /*02e0*/ 	.word	0x00003b20


	//   ....[36]....
        /*02e4*/ 	.word	0x00003ba0


	//   ....[37]....
        /*02e8*/ 	.word	0x00003c00


	//   ....[38]....
        /*02ec*/ 	.word	0x00003c80


	//   ....[39]....
        /*02f0*/ 	.word	0x00003ce0


	//   ....[40]....
        /*02f4*/ 	.word	0x00003d60


	//   ....[41]....
        /*02f8*/ 	.word	0x00003dc0


	//   ....[42]....
        /*02fc*/ 	.word	0x00003e40


	//   ....[43]....
        /*0300*/ 	.word	0x00003ea0


	//   ....[44]....
        /*0304*/ 	.word	0x00003f20


	//   ....[45]....
        /*0308*/ 	.word	0x00003f80


	//   ....[46]....
        /*030c*/ 	.word	0x00004000


	//   ....[47]....
        /*0310*/ 	.word	0x00004060


	//   ....[48]....
        /*0314*/ 	.word	0x000040d0


	//   ....[49]....
        /*0318*/ 	.word	0x00004130


	//   ....[50]....
        /*031c*/ 	.word	0x000041a0


	//----- nvinfo : EIATTR_VRC_CTA_INIT_COUNT
	.align		4
.L_17499:
        /*0320*/ 	.byte	0x02, 0x4a
	.zero		1
	.zero		1


	//----- nvinfo : EIATTR_SYSCALL_OFFSETS
	.align		4
        /*0324*/ 	.byte	0x04, 0x46
        /*0326*/ 	.short	(.L_17501 - .L_17500)


	//   ....[0]....
.L_17500:
        /*0328*/ 	.word	0x00002b50


	//   ....[1]....
        /*032c*/ 	.word	0x00003710


	//----- nvinfo : EIATTR_EXIT_INSTR_OFFSETS
	.align		4
.L_17501:
        /*0330*/ 	.byte	0x04, 0x1c
        /*0332*/ 	.short	(.L_17503 - .L_17502)


	//   ....[0]....
.L_17502:
        /*0334*/ 	.word	0x00000090


	//   ....[1]....
        /*0338*/ 	.word	0x00003410


	//   ....[2]....
        /*033c*/ 	.word	0x00003440


	//   ....[3]....
        /*0340*/ 	.word	0x00003610


	//   ....[4]....
        /*0344*/ 	.word	0x00003720


	//----- nvinfo : EIATTR_CRS_STACK_SIZE
	.align		4
.L_17503:
        /*0348*/ 	.byte	0x04, 0x1e
        /*034a*/ 	.short	(.L_17505 - .L_17504)
.L_17504:
        /*034c*/ 	.word	0x00000000


	//----- nvinfo : EIATTR_CBANK_PARAM_SIZE
	.align		4
.L_17505:
        /*0350*/ 	.byte	0x03, 0x19
        /*0352*/ 	.short	0x008c


	//----- nvinfo : EIATTR_PARAM_CBANK
	.align		4
        /*0354*/ 	.byte	0x04, 0x0a
        /*0356*/ 	.short	(.L_17507 - .L_17506)
	.align		4
.L_17506:
        /*0358*/ 	.word	index@(.nv.constant0._ZN4vllm25paged_attention_v2_kernelIthLi80ELi32ELi128ELNS_18Fp8KVCacheDataTypeE1ELb1ELi512EEEvPfS2_PT_PKS3_PKT0_S9_ifPKiSB_iPKfiiiSD_SD_iiiii)
        /*035c*/ 	.short	0x0380
        /*035e*/ 	.short	0x008c


	//----- nvinfo : EIATTR_SW_WAR
	.align		4
.L_17507:
        /*0360*/ 	.byte	0x04, 0x36
        /*0362*/ 	.short	(.L_17509 - .L_17508)
.L_17508:
        /*0364*/ 	.word	0x00000008
.L_17509:


//--------------------- .nv.info._ZN4vllm25paged_attention_v2_kernelIthLi64ELi32ELi128ELNS_18Fp8KVCacheDataTypeE1ELb1ELi512EEEvPfS2_PT_PKS3_PKT0_S9_ifPKiSB_iPKfiiiSD_SD_iiiii --------------------------
	.section	.nv.info._ZN4vllm25paged_attention_v2_kernelIthLi64ELi32ELi128ELNS_18Fp8KVCacheDataTypeE1ELb1ELi512EEEvPfS2_PT_PKS3_PKT0_S9_ifPKiSB_iPKfiiiSD_SD_iiiii,"",@"SHT_CUDA_INFO"
	.sectionflags	@""
	.align	4


	//----- nvinfo : EIATTR_CUDA_API_VERSION
	.align		4
        /*0000*/ 	.byte	0x04, 0x37
        /*0002*/ 	.short	(.L_17511 - .L_17510)
.L_17510:
        /*0004*/ 	.word	0x00000082


	//----- nvinfo : EIATTR_KPARAM_INFO
	.align		4
.L_17511:
        /*0008*/ 	.byte	0x04, 0x17
        /*000a*/ 	.short	(.L_17513 - .L_17512)
.L_17512:
        /*000c*/ 	.word	0x00000000
        /*0010*/ 	.short	0x0015
        /*0012*/ 	.short	0x0088
        /*0014*/ 	.byte	0x00, 0xf0, 0x11, 0x00


	//----- nvinfo : EIATTR_KPARAM_INFO
	.align		4
.L_17513:
        /*0018*/ 	.byte	0x04, 0x17
        /*001a*/ 	.short	(.L_17515 - .L_17514)
.L_17514:
        /*001c*/ 	.word	0x00000000
        /*0020*/ 	.short	0x0014
        /*0022*/ 	.short	0x0084
        /*0024*/ 	.byte	0x00, 0xf0, 0x11, 0x00


	//----- nvinfo : EIATTR_KPARAM_INFO
	.align		4
.L_17515:
        /*0028*/ 	.byte	0x04, 0x17
        /*002a*/ 	.short	(.L_17517 - .L_17516)
.L_17516:
        /*002c*/ 	.word	0x00000000
        /*0030*/ 	.short	0x0013
        /*0032*/ 	.short	0x0080
        /*0034*/ 	.byte	0x00, 0xf0, 0x11, 0x00


	//----- nvinfo : EIATTR_KPARAM_INFO
	.align		4
.L_17517:
        /*0038*/ 	.byte	0x04, 0x17
        /*003a*/ 	.short	(.L_17519 - .L_17518)
.L_17518:
        /*003c*/ 	.word	0x00000000
        /*0040*/ 	.short	0x0012
        /*0042*/ 	.short	0x007c
        /*0044*/ 	.byte	0x00, 0xf0, 0x11, 0x00


	//----- nvinfo : EIATTR_KPARAM_INFO
	.align		4
.L_17519:
        /*0048*/ 	.byte	0x04, 0x17
        /*004a*/ 	.short	(.L_17521 - .L_17520)
.L_17520:
        /*004c*/ 	.word	0x00000000
        /*0050*/ 	.short	0x0011
        /*0052*/ 	.short	0x0078
        /*0054*/ 	.byte	0x00, 0xf0, 0x11, 0x00


	//----- nvinfo : EIATTR_KPARAM_INFO
	.align		4
.L_17521:
        /*0058*/ 	.byte	0x04, 0x17
        /*005a*/ 	.short	(.L_17523 - .L_17522)
.L_17522:
        /*005c*/ 	.word	0x00000000
        /*0060*/ 	.short	0x0010
        /*0062*/ 	.short	0x0070
        /*0064*/ 	.byte	0x00, 0xf5, 0x21, 0x00


	//----- nvinfo : EIATTR_KPARAM_INFO
	.align		4
.L_17523:
        /*0068*/ 	.byte	0x04, 0x17
        /*006a*/ 	.short	(.L_17525 - .L_17524)
.L_17524:
        /*006c*/ 	.word	0x00000000
        /*0070*/ 	.short	0x000f
        /*0072*/ 	.short	0x0068
        /*0074*/ 	.byte	0x00, 0xf5, 0x21, 0x00


	//----- nvinfo : EIATTR_KPARAM_INFO
	.align		4
.L_17525:
        /*0078*/ 	.byte	0x04, 0x17
        /*007a*/ 	.short	(.L_17527 - .L_17526)
.L_17526:
        /*007c*/ 	.word	0x00000000
        /*0080*/ 	.short	0x000e
        /*0082*/ 	.short	0x0060
        /*0084*/ 	.byte	0x00, 0xf0, 0x11, 0x00


	//----- nvinfo : EIATTR_KPARAM_INFO
	.align		4
.L_17527:
        /*0088*/ 	.byte	0x04, 0x17
        /*008a*/ 	.short	(.L_17529 - .L_17528)
.L_17528:
        /*008c*/ 	.word	0x00000000
        /*0090*/ 	.short	0x000d
        /*0092*/ 	.short	0x005c
        /*0094*/ 	.byte	0x00, 0xf0, 0x11, 0x00


	//----- nvinfo : EIATTR_KPARAM_INFO
	.align		4
.L_17529:
        /*0098*/ 	.byte	0x04, 0x17
        /*009a*/ 	.short	(.L_17531 - .L_17530)
.L_17530:
        /*009c*/ 	.word	0x00000000
        /*00a0*/ 	.short	0x000c
        /*00a2*/ 	.short	0x0058
        /*00a4*/ 	.byte	0x00, 0xf0, 0x11, 0x00


	//----- nvinfo : EIATTR_KPARAM_INFO
	.align		4
.L_17531:
        /*00a8*/ 	.byte	0x04, 0x17
        /*00aa*/ 	.short	(.L_17533 - .L_17532)
.L_17532:
        /*00ac*/ 	.word	0x00000000
        /*00b0*/ 	.short	0x000b
        /*00b2*/ 	.short	0x0050
        /*00b4*/ 	.byte	0x00, 0xf5, 0x21, 0x00


	//----- nvinfo : EIATTR_KPARAM_INFO
	.align		4
.L_17533:
        /*00b8*/ 	.byte	0x04, 0x17
        /*00ba*/ 	.short	(.L_17535 - .L_17534)
.L_17534:
        /*00bc*/ 	.word	0x00000000
        /*00c0*/ 	.short	0x000a
        /*00c2*/ 	.short	0x0048
        /*00c4*/ 	.byte	0x00, 0xf0, 0x11, 0x00


	//----- nvinfo : EIATTR_KPARAM_INFO
	.align		4
.L_17535:
        /*00c8*/ 	.byte	0x04, 0x17
        /*00ca*/ 	.short	(.L_17537 - .L_17536)
.L_17536:
        /*00cc*/ 	.word	0x00000000
        /*00d0*/ 	.short	0x0009
        /*00d2*/ 	.short	0x0040
        /*00d4*/ 	.byte	0x00, 0xf5, 0x21, 0x00


	//----- nvinfo : EIATTR_KPARAM_INFO
	.align		4
.L_17537:
        /*00d8*/ 	.byte	0x04, 0x17
        /*00da*/ 	.short	(.L_17539 - .L_17538)
.L_17538:
        /*00dc*/ 	.word	0x00000000
        /*00e0*/ 	.short	0x0008
        /*00e2*/ 	.short	0x0038
        /*00e4*/ 	.byte	0x00, 0xf5, 0x21, 0x00


	//----- nvinfo : EIATTR_KPARAM_INFO
	.align		4
.L_17539:
        /*00e8*/ 	.byte	0x04, 0x17
        /*00ea*/ 	.short	(.L_17541 - .L_17540)
.L_17540:
        /*00ec*/ 	.word	0x00000000
        /*00f0*/ 	.short	0x0007
        /*00f2*/ 	.short	0x0034
        /*00f4*/ 	.byte	0x00, 0xf0, 0x11, 0x00


	//----- nvinfo : EIATTR_KPARAM_INFO
	.align		4
.L_17541:
        /*00f8*/ 	.byte	0x04, 0x17
        /*00fa*/ 	.short	(.L_17543 - .L_17542)
.L_17542:
        /*00fc*/ 	.word	0x00000000
        /*0100*/ 	.short	0x0006
        /*0102*/ 	.short	0x0030
        /*0104*/ 	.byte	0x00, 0xf0, 0x11, 0x00


	//----- nvinfo : EIATTR_KPARAM_INFO
	.align		4
.L_17543:
        /*0108*/ 	.byte	0x04, 0x17
        /*010a*/ 	.short	(.L_17545 - .L_17544)
.L_17544:
        /*010c*/ 	.word	0x00000000
        /*0110*/ 	.short	0x0005
        /*0112*/ 	.short	0x0028
        /*0114*/ 	.byte	0x00, 0xf5, 0x21, 0x00


	//----- nvinfo : EIATTR_KPARAM_INFO
	.align		4
.L_17545:
        /*0118*/ 	.byte	0x04, 0x17
        /*011a*/ 	.short	(.L_17547 - .L_17546)
.L_17546:
        /*011c*/ 	.word	0x00000000
        /*0120*/ 	.short	0x0004
        /*0122*/ 	.short	0x0020
        /*0124*/ 	.byte	0x00, 0xf5, 0x21, 0x00


	//----- nvinfo : EIATTR_KPARAM_INFO
	.align		4
.L_17547:
        /*0128*/ 	.byte	0x04, 0x17
        /*012a*/ 	.short	(.L_17549 - .L_17548)
.L_17548:
        /*012c*/ 	.word	0x00000000
        /*0130*/ 	.short	0x0003
        /*0132*/ 	.short	0x0018
        /*0134*/ 	.byte	0x00, 0xf5, 0x21, 0x00


	//----- nvinfo : EIATTR_KPARAM_INFO
	.align		4
.L_17549:
        /*0138*/ 	.byte	0x04, 0x17
        /*013a*/ 	.short	(.L_17551 - .L_17550)
.L_17550:
        /*013c*/ 	.word	0x00000000
        /*0140*/ 	.short	0x0002
        /*0142*/ 	.short	0x0010
        /*0144*/ 	.byte	0x00, 0xf5, 0x21, 0x00


	//----- nvinfo : EIATTR_KPARAM_INFO
	.align		4
.L_17551:
        /*0148*/ 	.byte	0x04, 0x17
        /*014a*/ 	.short	(.L_17553 - .L_17552)
.L_17552:
        /*014c*/ 	.word	0x00000000
        /*0150*/ 	.short	0x0001
        /*0152*/ 	.short	0x0008
        /*0154*/ 	.byte	0x00, 0xf5, 0x21, 0x00


	//----- nvinfo : EIATTR_KPARAM_INFO
	.align		4
.L_17553:
        /*0158*/ 	.byte	0x04, 0x17
        /*015a*/ 	.short	(.L_17555 - .L_17554)
.L_17554:
        /*015c*/ 	.word	0x00000000
        /*0160*/ 	.short	0x0000
        /*0162*/ 	.short	0x0000
        /*0164*/ 	.byte	0x00, 0xf5, 0x21, 0x00


	//----- nvinfo : EIATTR_SPARSE_MMA_MASK
	.align		4
.L_17555:
        /*0168*/ 	.byte	0x03, 0x50
        /*016a*/ 	.short	0x0000


	//----- nvinfo : EIATTR_MAXREG_COUNT
	.align		4
        /*016c*/ 	.byte	0x03, 0x1b
        /*016e*/ 	.short	0x00ff


	//----- nvinfo : EIATTR_NUM_BARRIERS
	.align		4
        /*0170*/ 	.byte	0x02, 0x4c
        /*0172*/ 	.byte	0x01
	.zero		1


	//----- nvinfo : EIATTR_EXTERNS
	.align		4
        /*0174*/ 	.byte	0x04, 0x0f
        /*0176*/ 	.short	(.L_17557 - .L_17556)


	//   ....[0]....
	.align		4
.L_17556:
        /*0178*/ 	.word	index@(__assertfail)


	//----- nvinfo : EIATTR_MERCURY_ISA_VERSION
	.align		4
.L_17557:
        /*017c*/ 	.byte	0x03, 0x5f
        /*017e*/ 	.short	0x0101


	//----- nvinfo : EIATTR_COOP_GROUP_MASK_REGIDS
	.align		4
        /*0180*/ 	.byte	0x04, 0x29
        /*0182*/ 	.short	(.L_17559 - .L_17558)


	//   ....[0]....
.L_17558:
        /*0184*/ 	.word	0xffffffff


	//   ....[1]....
        /*0188*/ 	.word	0xffffffff


	//   ....[2]....
        /*018c*/ 	.word	0xffffffff


	//   ....[3]....
        /*0190*/ 	.word	0xffffffff


	//   ....[4]....
        /*0194*/ 	.word	0xffffffff


	//   ....[5]....
        /*0198*/ 	.word	0xffffffff


	//   ....[6]....
        /*019c*/ 	.word	0xffffffff


	//   ....[7]....
        /*01a0*/ 	.word	0xffffffff


	//   ....[8]....
        /*01a4*/ 	.word	0xffffffff


	//   ....[9]....
        /*01a8*/ 	.word	0xffffffff


	//   ....[10]....
        /*01ac*/ 	.word	0xffffffff


	//   ....[11]....
        /*01b0*/ 	.word	0xffffffff


	//   ....[12]....
        /*01b4*/ 	.word	0xffffffff


	//   ....[13]....
        /*01b8*/ 	.word	0xffffffff


	//   ....[14]....
        /*01bc*/ 	.word	0xffffffff


	//   ....[15]....
        /*01c0*/ 	.word	0xffffffff


	//   ....[16]....
        /*01c4*/ 	.word	0xffffffff


	//   ....[17]....
        /*01c8*/ 	.word	0xffffffff


	//   ....[18]....
        /*01cc*/ 	.word	0xffffffff


	//   ....[19]....
        /*01d0*/ 	.word	0xffffffff


	//   ....[20]....
        /*01d4*/ 	.word	0xffffffff


	//   ....[21]....
        /*01d8*/ 	.word	0xffffffff


	//   ....[22]....
        /*01dc*/ 	.word	0xffffffff


	//   ....[23]....
        /*01e0*/ 	.word	0xffffffff


	//   ....[24]....
        /*01e4*/ 	.word	0x0500000f


	//   ....[25]....
        /*01e8*/ 	.word	0x0500000f


	//   ....[26]....
        /*01ec*/ 	.word	0x0500000f


	//   ....[27]....
        /*01f0*/ 	.word	0x0500000f


	//   ....[28]....
        /*01f4*/ 	.word	0x0500000f


	//   ....[29]....
        /*01f8*/ 	.word	0x0500000f


	//   ....[30]....
        /*01fc*/ 	.word	0x0500000f


	//   ....[31]....
        /*0200*/ 	.word	0x0500000f


	//   ....[32]....
        /*0204*/ 	.word	0x0500000f


	//   ....[33]....
        /*0208*/ 	.word	0x0500000f


	//   ....[34]....
        /*020c*/ 	.word	0x0500000f


	//   ....[35]....
        /*0210*/ 	.word	0x0500000f


	//   ....[36]....
        /*0214*/ 	.word	0x0500000f


	//   ....[37]....
        /*0218*/ 	.word	0x0500000f


	//   ....[38]....
        /*021c*/ 	.word	0x0500000f


	//   ....[39]....
        /*0220*/ 	.word	0x0500000f


	//   ....[40]....
        /*0224*/ 	.word	0x0500000f


	//   ....[41]....
        /*0228*/ 	.word	0x0500000f


	//   ....[42]....
        /*022c*/ 	.word	0x0500000f


	//   ....[43]....
        /*0230*/ 	.word	0x0500000f


	//   ....[44]....
        /*0234*/ 	.word	0x0500000f


	//----- nvinfo : EIATTR_COOP_GROUP_INSTR_OFFSETS
	.align		4
.L_17559:
        /*0238*/ 	.byte	0x04, 0x28
        /*023a*/ 	.short	(.L_17561 - .L_17560)


	//   ....[0]....
.L_17560:
        /*023c*/ 	.word	0x00000b30


	//   ....[1]....
        /*0240*/ 	.word	0x00000b50


	//   ....[2]....
        /*0244*/ 	.word	0x00000b70


	//   ....[3]....
        /*0248*/ 	.word	0x00000b90


	//   ....[4]....
        /*024c*/ 	.word	0x00000bb0


	//   ....[5]....
        /*0250*/ 	.word	0x00000cc0


	//   ....[6]....
        /*0254*/ 	.word	0x00000ce0


	//   ....[7]....
        /*0258*/ 	.word	0x00000d00


	//   ....[8]....
        /*025c*/ 	.word	0x00001b50


	//   ....[9]....
        /*0260*/ 	.word	0x00001b80


	//   ....[10]....
        /*0264*/ 	.word	0x00001ba0


	//   ....[11]....
        /*0268*/ 	.word	0x00001bc0


	//   ....[12]....
        /*026c*/ 	.word	0x00001be0


	//   ....[13]....
        /*0270*/ 	.word	0x00001c30


	//   ....[14]....
        /*0274*/ 	.word	0x00001c50


	//   ....[15]....
        /*0278*/ 	.word	0x00001c70


	//   ....[16]....
        /*027c*/ 	.word	0x00002ca0


	//   ....[17]....
        /*0280*/ 	.word	0x00002cc0


	//   ....[18]....
        /*0284*/ 	.word	0x00002cd0


	//   ....[19]....
        /*0288*/ 	.word	0x00002ce0


	//   ....[20]....
        /*028c*/ 	.word	0x00002cf0


	//   ....[21]....
        /*0290*/ 	.word	0x00002d00


	//   ....[22]....
        /*0294*/ 	.word	0x00002d10


	//   ....[23]....
        /*0298*/ 	.word	0x00002d30


	//   ....[24]....
        /*029c*/ 	.word	0x00003650


	//   ....[25]....
        /*02a0*/ 	.word	0x000036b0


	//   ....[26]....
        /*02a4*/ 	.word	0x00003710


	//   ....[27]....
        /*02a8*/ 	.word	0x00003770


	//   ....[28]....
        /*02ac*/ 	.word	0x000037d0


	//   ....[29]....
        /*02b0*/ 	.word	0x00003850


	//   ....[30]....
        /*02b4*/ 	.word	0x000038b0


	//   ....[31]....
        /*02b8*/ 	.word	0x00003910


	//   ....[32]....
        /*02bc*/ 	.word	0x00003990


	//   ....[33]....
        /*02c0*/ 	.word	0x000039f0


	//   ....[34]....
        /*02c4*/ 	.word	0x00003a70


	//   ....[35]....
        /*02c8*/ 	.word	0x00003ad0


	//   ....[36]....
        /*02cc*/ 	.word	0x00003b50


	//   ....[37]....
        /*02d0*/ 	.word	0x00003bb0


	//   ....[38]....
        /*02d4*/ 	.word	0x00003c30


	//   ....[39]....
        /*02d8*/ 	.word	0x00003c90


	//   ....[40]....
        /*02dc*/ 	.word	0x00003d10


	//   ....[41]....
        /*02e0*/ 	.word	0x00003d70


	//   ....[42]....
        /*02e4*/ 	.word	0x00003df0


	//   ....[43]....
        /*02e8*/ 	.word	0x00003e50


	//   ....[44]....
        /*02ec*/ 	.word	0x00003ed0


	//----- nvinfo : EIATTR_VRC_CTA_INIT_COUNT
	.align		4
.L_17561:
        /*02f0*/ 	.byte	0x02, 0x4a
	.zero		1
	.zero		1


	//----- nvinfo : EIATTR_SYSCALL_OFFSETS
	.align		4
        /*02f4*/ 	.byte	0x04, 0x46
        /*02f6*/ 	.short	(.L_17563 - .L_17562)


	//   ....[0]....
.L_17562:
        /*02f8*/ 	.word	0x00002b50


	//   ....[1]....
        /*02fc*/ 	.word	0x000035f0


	//----- nvinfo : EIATTR_EXIT_INSTR_OFFSETS
	.align		4
.L_17563:
        /*0300*/ 	.byte	0x04, 0x1c
        /*0302*/ 	.short	(.L_17565 - .L_17564)


	//   ....[0]....
.L_17564:
        /*0304*/ 	.word	0x00000090


	//   ....[1]....
        /*0308*/ 	.word	0x00003330


	//   ....[2]....
        /*030c*/ 	.word	0x00003360


	//   ....[3]....
        /*0310*/ 	.word	0x000034f0


	//   ....[4]....
        /*0314*/ 	.word	0x00003600


	//----- nvinfo : EIATTR_CRS_STACK_SIZE
	.align		4
.L_17565:
        /*0318*/ 	.byte	0x04, 0x1e
        /*031a*/ 	.short	(.L_17567 - .L_17566)
.L_17566:
        /*031c*/ 	.word	0x00000000


	//----- nvinfo : EIATTR_CBANK_PARAM_SIZE
	.align		4
.L_17567:
        /*0320*/ 	.byte	0x03, 0x19
        /*0322*/ 	.short	0x008c


	//----- nvinfo : EIATTR_PARAM_CBANK
	.align		4
        /*0324*/ 	.byte	0x04, 0x0a
        /*0326*/ 	.short	(.L_17569 - .L_17568)
	.align		4
.L_17568:
        /*0328*/ 	.word	index@(.nv.constant0._ZN4vllm25paged_attention_v2_kernelIthLi64ELi32ELi128ELNS_18Fp8KVCacheDataTypeE1ELb1ELi512EEEvPfS2_PT_PKS3_PKT0_S9_ifPKiSB_iPKfiiiSD_SD_iiiii)
        /*032c*/ 	.short	0x0380
        /*032e*/ 	.short	0x008c


	//----- nvinfo : EIATTR_SW_WAR
	.align		4
.L_17569:
        /*0330*/ 	.byte	0x04, 0x36
        /*0332*/ 	.short	(.L_17571 - .L_17570)
.L_17570:
        /*0334*/ 	.word	0x00000008
.L_17571:


//--------------------- .nv.info._ZN4vllm25paged_attention_v2_kernelIthLi32ELi32ELi128ELNS_18Fp8KVCacheDataTypeE1ELb1ELi512EEEvPfS2_PT_PKS3_PKT0_S9_ifPKiSB_iPKfiiiSD_SD_iiiii --------------------------
	.section	.nv.info._ZN4vllm25paged_attention_v2_kernelIthLi32ELi32ELi128ELNS_18Fp8KVCacheDataTypeE1ELb1ELi512EEEvPfS2_PT_PKS3_PKT0_S9_ifPKiSB_iPKfiiiSD_SD_iiiii,"",@"SHT_CUDA_INFO"
	.sectionflags	@""
	.align	4


	//----- nvinfo : EIATTR_CUDA_API_VERSION
	.align		4
        /*0000*/ 	.byte	0x04, 0x37
        /*0002*/ 	.short	(.L_17573 - .L_17572)
.L_17572:
        /*0004*/ 	.word	0x00000082


	//----- nvinfo : EIATTR_KPARAM_INFO
	.align		4
.L_17573:
        /*0008*/ 	.byte	0x04, 0x17
        /*000a*/ 	.short	(.L_17575 - .L_17574)
.L_17574:
        /*000c*/ 	.word	0x00000000
        /*0010*/ 	.short	0x0015
        /*0012*/ 	.short	0x0088
        /*0014*/ 	.byte	0x00, 0xf0, 0x11, 0x00


	//----- nvinfo : EIATTR_KPARAM_INFO
	.align		4
.L_17575:
        /*0018*/ 	.byte	0x04, 0x17
        /*001a*/ 	.short	(.L_17577 - .L_17576)
.L_17576:
        /*001c*/ 	.word	0x00000000
        /*0020*/ 	.short	0x0014
        /*0022*/ 	.short	0x0084
        /*0024*/ 	.byte	0x00, 0xf0, 0x11, 0x00


	//----- nvinfo : EIATTR_KPARAM_INFO
	.align		4
.L_17577:
        /*0028*/ 	.byte	0x04, 0x17
        /*002a*/ 	.short	(.L_17579 - .L_17578)
.L_17578:
        /*002c*/ 	.word	0x00000000
        /*0030*/ 	.short	0x0013
        /*0032*/ 	.short	0x0080
        /*0034*/ 	.byte	0x00, 0xf0, 0x11, 0x00


	//----- nvinfo : EIATTR_KPARAM_INFO
	.align		4
.L_17579:
        /*0038*/ 	.byte	0x04, 0x17
        /*003a*/ 	.short	(.L_17581 - .L_17580)
.L_17580:
        /*003c*/ 	.word	0x00000000
        /*0040*/ 	.short	0x0012
        /*0042*/ 	.short	0x007c
        /*0044*/ 	.byte	0x00, 0xf0, 0x11, 0x00


	//----- nvinfo : EIATTR_KPARAM_INFO
	.align		4
.L_17581:
        /*0048*/ 	.byte	0x04, 0x17
        /*004a*/ 	.short	(.L_17583 - .L_17582)
.L_17582:
        /*004c*/ 	.word	0x00000000
        /*0050*/ 	.short	0x0011
        /*0052*/ 	.short	0x0078
        /*0054*/ 	.byte	0x00, 0xf0, 0x11, 0x00


	//----- nvinfo : EIATTR_KPARAM_INFO
	.align		4
.L_17583:
        /*0058*/ 	.byte	0x04, 0x17
        /*005a*/ 	.short	(.L_17585 - .L_17584)
.L_17584:
        /*005c*/ 	.word	0x00000000
        /*0060*/ 	.short	0x0010
        /*0062*/ 	.short	0x0070
        /*0064*/ 	.byte	0x00, 0xf5, 0x21, 0x00


	//----- nvinfo : EIATTR_KPARAM_INFO
	.align		4
.L_17585:
        /*0068*/ 	.byte	0x04, 0x17
        /*006a*/ 	.short	(.L_17587 - .L_17586)
.L_17586:
        /*006c*/ 	.word	0x00000000
        /*0070*/ 	.short	0x000f
        /*0072*/ 	.short	0x0068
        /*0074*/ 	.byte	0x00, 0xf5, 0x21, 0x00


	//----- nvinfo : EIATTR_KPARAM_INFO
	.align		4
.L_17587:
        /*0078*/ 	.byte	0x04, 0x17
        /*007a*/ 	.short	(.L_17589 - .L_17588)
.L_17588:
        /*007c*/ 	.word	0x00000000
        /*0080*/ 	.short	0x000e
        /*0082*/ 	.short	0x0060
        /*0084*/ 	.byte	0x00, 0xf0, 0x11, 0x00


	//----- nvinfo : EIATTR_KPARAM_INFO
	.align		4
.L_17589:
        /*0088*/ 	.byte	0x04, 0x17
        /*008a*/ 	.short	(.L_17591 - .L_17590)
.L_17590:
        /*008c*/ 	.word	0x00000000
        /*0090*/ 	.short	0x000d
        /*0092*/ 	.short	0x005c
        /*0094*/ 	.byte	0x00, 0xf0, 0x11, 0x00


	//----- nvinfo : EIATTR_KPARAM_INFO
	.align		4
.L_17591:
        /*0098*/ 	.byte	0x04, 0x17
        /*009a*/ 	.short	(.L_17593 - .L_17592)
.L_17592:
        /*009c*/ 	.word	0x00000000
        /*00a0*/ 	.short	0x000c
        /*00a2*/ 	.short	0x0058
        /*00a4*/ 	.byte	0x00, 0xf0, 0x11, 0x00


	//----- nvinfo : EIATTR_KPARAM_INFO
	.align		4
.L_17593:
        /*00a8*/ 	.byte	0x04, 0x17
        /*00aa*/ 	.short	(.L_17595 - .L_17594)
.L_17594:
        /*00ac*/ 	.word	0x00000000
        /*00b0*/ 	.short	0x000b
        /*00b2*/ 	.short	0x0050
        /*00b4*/ 	.byte	0x00, 0xf5, 0x21, 0x00


	//----- nvinfo : EIATTR_KPARAM_INFO
	.align		4
.L_17595:
        /*00b8*/ 	.byte	0x04, 0x17
        /*00ba*/ 	.short	(.L_17597 - .L_17596)
.L_17596:
        /*00bc*/ 	.word	0x00000000
        /*00c0*/ 	.short	0x000a
        /*00c2*/ 	.short	0x0048
        /*00c4*/ 	.byte	0x00, 0xf0, 0x11, 0x00


	//----- nvinfo : EIATTR_KPARAM_INFO
	.align		4
.L_17597:
        /*00c8*/ 	.byte	0x04, 0x17
        /*00ca*/ 	.short	(.L_17599 - .L_17598)
.L_17598:
        /*00cc*/ 	.word	0x00000000
        /*00d0*/ 	.short	0x0009
        /*00d2*/ 	.short	0x0040
        /*00d4*/ 	.byte	0x00, 0xf5, 0x21, 0x00


	//----- nvinfo : EIATTR_KPARAM_INFO
	.align		4
.L_17599:
        /*00d8*/ 	.byte	0x04, 0x17
        /*00da*/ 	.short	(.L_17601 - .L_17600)
.L_17600:
        /*00dc*/ 	.word	0x00000000
        /*00e0*/ 	.short	0x0008
        /*00e2*/ 	.short	0x0038
        /*00e4*/ 	.byte	0x00, 0xf5, 0x21, 0x00


	//----- nvinfo : EIATTR_KPARAM_INFO
	.align		4
.L_17601:
        /*00e8*/ 	.byte	0x04, 0x17
        /*00ea*/ 	.short	(.L_17603 - .L_17602)
.L_17602:
        /*00ec*/ 	.word	0x00000000
        /*00f0*/ 	.short	0x0007
        /*00f2*/ 	.short	0x0034
        /*00f4*/ 	.byte	0x00, 0xf0, 0x11, 0x00


	//----- nvinfo : EIATTR_KPARAM_INFO
	.align		4
.L_17603:
        /*00f8*/ 	.byte	0x04, 0x17
        /*00fa*/ 	.short	(.L_17605 - .L_17604)
.L_17604:
        /*00fc*/ 	.word	0x00000000
        /*0100*/ 	.short	0x0006
        /*0102*/ 	.short	0x0030
        /*0104*/ 	.byte	0x00, 0xf0, 0x11, 0x00


	//----- nvinfo : EIATTR_KPARAM_INFO
	.align		4
.L_17605:
        /*0108*/ 	.byte	0x04, 0x17
        /*010a*/ 	.short	(.L_17607 - .L_17606)
.L_17606:
        /*010c*/ 	.word	0x00000000
        /*0110*/ 	.short	0x0005
        /*0112*/ 	.short	0x0028
        /*0114*/ 	.byte	0x00, 0xf5, 0x21, 0x00


	//----- nvinfo : EIATTR_KPARAM_INFO
	.align		4
.L_17607:
        /*0118*/ 	.byte	0x04, 0x17
        /*011a*/ 	.short	(.L_17609 - .L_17608)
.L_17608:
        /*011c*/ 	.word	0x00000000
        /*0120*/ 	.short	0x0004
        /*0122*/ 	.short	0x0020
        /*0124*/ 	.byte	0x00, 0xf5, 0x21, 0x00


	//----- nvinfo : EIATTR_KPARAM_INFO
	.align		4
.L_17609:
        /*0128*/ 	.byte	0x04, 0x17
        /*012a*/ 	.short	(.L_17611 - .L_17610)
.L_17610:
        /*012c*/ 	.word	0x00000000
        /*0130*/ 	.short	0x0003
        /*0132*/ 	.short	0x0018
        /*0134*/ 	.byte	0x00, 0xf5, 0x21, 0x00


	//----- nvinfo : EIATTR_KPARAM_INFO
	.align		4
.L_17611:
        /*0138*/ 	.byte	0x04, 0x17
        /*013a*/ 	.short	(.L_17613 - .L_17612)
.L_17612:
        /*013c*/ 	.word	0x00000000
        /*0140*/ 	.short	0x0002
        /*0142*/ 	.short	0x0010
        /*0144*/ 	.byte	0x00, 0xf5, 0x21, 0x00


	//----- nvinfo : EIATTR_KPARAM_INFO
	.align		4
.L_17613:
        /*0148*/ 	.byte	0x04, 0x17
        /*014a*/ 	.short	(.L_17615 - .L_17614)
.L_17614:
        /*014c*/ 	.word	0x00000000
        /*0150*/ 	.short	0x0001
        /*0152*/ 	.short	0x0008
        /*0154*/ 	.byte	0x00, 0xf5, 0x21, 0x00


	//----- nvinfo : EIATTR_KPARAM_INFO
	.align		4
.L_17615:
        /*0158*/ 	.byte	0x04, 0x17
        /*015a*/ 	.short	(.L_17617 - .L_17616)
.L_17616:
        /*015c*/ 	.word	0x00000000
        /*0160*/ 	.short	0x0000
        /*0162*/ 	.short	0x0000
        /*0164*/ 	.byte	0x00, 0xf5, 0x21, 0x00


	//----- nvinfo : EIATTR_SPARSE_MMA_MASK
	.align		4
.L_17617:
        /*0168*/ 	.byte	0x03, 0x50
        /*016a*/ 	.short	0x0000


	//----- nvinfo : EIATTR_MAXREG_COUNT
	.align		4
        /*016c*/ 	.byte	0x03, 0x1b
        /*016e*/ 	.short	0x00ff


	//----- nvinfo : EIATTR_NUM_BARRIERS
	.align		4
        /*0170*/ 	.byte	0x02, 0x4c
        /*0172*/ 	.byte	0x01
	.zero		1


	//----- nvinfo : EIATTR_EXTERNS
	.align		4
        /*0174*/ 	.byte	0x04, 0x0f
        /*0176*/ 	.short	(.L_17619 - .L_17618)


	//   ....[0]....
	.align		4
.L_17618:
        /*0178*/ 	.word	index@(__assertfail)


	//----- nvinfo : EIATTR_MERCURY_ISA_VERSION
	.align		4
.L_17619:
        /*017c*/ 	.byte	0x03, 0x5f
        /*017e*/ 	.short	0x0101


	//----- nvinfo : EIATTR_COOP_GROUP_MASK_REGIDS
	.align		4
        /*0180*/ 	.byte	0x04, 0x29
        /*0182*/ 	.short	(.L_17621 - .L_17620)


	//   ....[0]....
.L_17620:
        /*0184*/ 	.word	0xffffffff


	//   ....[1]....
        /*0188*/ 	.word	0xffffffff


	//   ....[2]....
        /*018c*/ 	.word	0xffffffff


	//   ....[3]....
        /*0190*/ 	.word	0xffffffff


	//   ....[4]....
        /*0194*/ 	.word	0xffffffff


	//   ....[5]....
        /*0198*/ 	.word	0xffffffff


	//   ....[6]....
        /*019c*/ 	.word	0xffffffff


	//   ....[7]....
        /*01a0*/ 	.word	0xffffffff


	//   ....[8]....
        /*01a4*/ 	.word	0xffffffff


	//   ....[9]....
        /*01a8*/ 	.word	0xffffffff


	//   ....[10]....
        /*01ac*/ 	.word	0xffffffff


	//   ....[11]....
        /*01b0*/ 	.word	0xffffffff


	//   ....[12]....
        /*01b4*/ 	.word	0xffffffff


	//   ....[13]....
        /*01b8*/ 	.word	0xffffffff


	//   ....[14]....
        /*01bc*/ 	.word	0xffffffff


	//   ....[15]....
        /*01c0*/ 	.word	0xffffffff


	//   ....[16]....
        /*01c4*/ 	.word	0xffffffff


	//   ....[17]....
        /*01c8*/ 	.word	0xffffffff


	//   ....[18]....
        /*01cc*/ 	.word	0xffffffff


	//   ....[19]....
        /*01d0*/ 	.word	0xffffffff


	//   ....[20]....
        /*01d4*/ 	.word	0x0500000f


	//   ....[21]....
        /*01d8*/ 	.word	0x0500000f


	//   ....[22]....
        /*01dc*/ 	.word	0x0500000f


	//   ....[23]....
        /*01e0*/ 	.word	0x0500000f


	//   ....[24]....
        /*01e4*/ 	.word	0x0500000f


	//   ....[25]....
        /*01e8*/ 	.word	0x0500000f


	//   ....[26]....
        /*01ec*/ 	.word	0x0500000f


	//   ....[27]....
        /*01f0*/ 	.word	0x0500000f


	//   ....[28]....
        /*01f4*/ 	.word	0x0500000f


	//   ....[29]....
        /*01f8*/ 	.word	0x0500000f


	//   ....[30]....
        /*01fc*/ 	.word	0x0500000f


	//   ....[31]....
        /*0200*/ 	.word	0x0500000f


	//   ....[32]....
        /*0204*/ 	.word	0x0500000f


	//----- nvinfo : EIATTR_COOP_GROUP_INSTR_OFFSETS
	.align		4
.L_17621:
        /*0208*/ 	.byte	0x04, 0x28
        /*020a*/ 	.short	(.L_17623 - .L_17622)


	//   ....[0]....
.L_17622:
        /*020c*/ 	.word	0x00000b60


	//   ....[1]....
        /*0210*/ 	.word	0x00000b80


	//   ....[2]....
        /*0214*/ 	.word	0x00000ba0


	//   ....[3]....
        /*0218*/ 	.word	0x00000bc0


	//   ....[4]....
        /*021c*/ 	.word	0x00000be0


	//   ....[5]....
        /*0220*/ 	.word	0x00000cf0


	//   ....[6]....
        /*0224*/ 	.word	0x00000d10


	//   ....[7]....
        /*0228*/ 	.word	0x00000d30


	//   ....[8]....
        /*022c*/ 	.word	0x00001b70


	//   ....[9]....
        /*0230*/ 	.word	0x00001ba0


	//   ....[10]....
        /*0234*/ 	.word	0x00001bc0


	//   ....[11]....
        /*0238*/ 	.word	0x00001be0


	//   ....[12]....
        /*023c*/ 	.word	0x00001c00


	//   ....[13]....
        /*0240*/ 	.word	0x00001c50


	//   ....[14]....
        /*0244*/ 	.word	0x00001c70


	//   ....[15]....
        /*0248*/ 	.word	0x00001c90


	//   ....[16]....
        /*024c*/ 	.word	0x00002c30


	//   ....[17]....
        /*0250*/ 	.word	0x00002c40


	//   ....[18]....
        /*0254*/ 	.word	0x00002c50


	//   ....[19]....
        /*0258*/ 	.word	0x00002c60


	//   ....[20]....
        /*025c*/ 	.word	0x000032b0


	//   ....[21]....
        /*0260*/ 	.word	0x00003310


	//   ....[22]....
        /*0264*/ 	.word	0x00003370


	//   ....[23]....
        /*0268*/ 	.word	0x000033d0


	//   ....[24]....
        /*026c*/ 	.word	0x00003430


	//   ....[25]....
        /*0270*/ 	.word	0x000034b0


	//   ....[26]....
        /*0274*/ 	.word	0x00003510


	//   ....[27]....
        /*0278*/ 	.word	0x00003570


	//   ....[28]....
        /*027c*/ 	.word	0x000035f0


	//   ....[29]....
        /*0280*/ 	.word	0x00003650


	//   ....[30]....
        /*0284*/ 	.word	0x000036d0


	//   ....[31]....
        /*0288*/ 	.word	0x00003730


	//   ....[32]....
        /*028c*/ 	.word	0x000037a0


	//----- nvinfo : EIATTR_VRC_CTA_INIT_COUNT
	.align		4
.L_17623:
        /*0290*/ 	.byte	0x02, 0x4a
	.zero		1
	.zero		1


	//----- nvinfo : EIATTR_SYSCALL_OFFSETS
	.align		4
        /*0294*/ 	.byte	0x04, 0x46
        /*0296*/ 	.short	(.L_17625 - .L_17624)


	//   ....[0]....
.L_17624:
        /*0298*/ 	.word	0x00002b60


	//   ....[1]....
        /*029c*/ 	.word	0x00003250


	//----- nvinfo : EIATTR_EXIT_INSTR_OFFSETS
	.align		4
.L_17625:
        /*02a0*/ 	.byte	0x04, 0x1c
        /*02a2*/ 	.short	(.L_17627 - .L_17626)


	//   ....[0]....
.L_17626:
        /*02a4*/ 	.word	0x00000090


	//   ....[1]....
        /*02a8*/ 	.word	0x00002fd0


	//   ....[2]....
        /*02ac*/ 	.word	0x00003000


	//   ....[3]....
        /*02b0*/ 	.word	0x00003150


	//   ....[4]....
        /*02b4*/ 	.word	0x00003260


	//----- nvinfo : EIATTR_CRS_STACK_SIZE
	.align		4
.L_17627:
        /*02b8*/ 	.byte	0x04, 0x1e
        /*02ba*/ 	.short	(.L_17629 - .L_17628)
.L_17628:
        /*02bc*/ 	.word	0x00000000


	//----- nvinfo : EIATTR_CBANK_PARAM_SIZE
	.align		4
.L_17629:
        /*02c0*/ 	.byte	0x03, 0x19
        /*02c2*/ 	.short	0x008c


	//----- nvinfo : EIATTR_PARAM_CBANK
	.align		4
        /*02c4*/ 	.byte	0x04, 0x0a
        /*02c6*/ 	.short	(.L_17631 - .L_17630)
	.align		4
.L_17630:
        /*02c8*/ 	.word	index@(.nv.constant0._ZN4vllm25paged_attention_v2_kernelIthLi32ELi32ELi128ELNS_18Fp8KVCacheDataTypeE1ELb1ELi512EEEvPfS2_PT_PKS3_PKT0_S9_ifPKiSB_iPKfiiiSD_SD_iiiii)
        /*02cc*/ 	.short	0x0380
        /*02ce*/ 	.short	0x008c


	//----- nvinfo : EIATTR_SW_WAR
	.align		4
.L_17631:
        /*02d0*/ 	.byte	0x04, 0x36
        /*02d2*/ 	.short	(.L_17633 - .L_17632)
.L_17632:
        /*02d4*/ 	.word	0x00000008
.L_17633:


//--------------------- .nv.info._ZN4vllm25paged_attention_v2_kernelIthLi256ELi16ELi128ELNS_18Fp8KVCacheDataTypeE1ELb0ELi512EEEvPfS2_PT_PKS3_PKT0_S9_ifPKiSB_iPKfiiiSD_SD_iiiii --------------------------
	.section	.nv.info._ZN4vllm25paged_attention_v2_kernelIthLi256ELi16ELi128ELNS_18Fp8KVCacheDataTypeE1ELb0ELi512EEEvPfS2_PT_PKS3_PKT0_S9_ifPKiSB_iPKfiiiSD_SD_iiiii,"",@"SHT_CUDA_INFO"
	.sectionflags	@""
	.align	4


	//----- nvinfo : EIATTR_CUDA_API_VERSION
	.align		4
        /*0000*/ 	.byte	0x04, 0x37
        /*0002*/ 	.short	(.L_17635 - .L_17634)
.L_17634:
        /*0004*/ 	.word	0x00000082


	//----- nvinfo : EIATTR_KPARAM_INFO
	.align		4
.L_17635:
        /*0008*/ 	.byte	0x04, 0x17
        /*000a*/ 	.short	(.L_17637 - .L_17636)
.L_17636:
        /*000c*/ 	.word	0x00000000
        /*0010*/ 	.short	0x0015
        /*0012*/ 	.short	0x0088
        /*0014*/ 	.byte	0x00, 0xf0, 0x11, 0x00


	//----- nvinfo : EIATTR_KPARAM_INFO
	.align		4
.L_17637:
        /*0018*/ 	.byte	0x04, 0x17
        /*001a*/ 	.short	(.L_17639 - .L_17638)
.L_17638:
        /*001c*/ 	.word	0x00000000
        /*0020*/ 	.short	0x0014
        /*0022*/ 	.short	0x0084
        /*0024*/ 	.byte	0x00, 0xf0, 0x11, 0x00


	//----- nvinfo : EIATTR_KPARAM_INFO
	.align		4
.L_17639:
        /*0028*/ 	.byte	0x04, 0x17
        /*002a*/ 	.short	(.L_17641 - .L_17640)
.L_17640:
        /*002c*/ 	.word	0x00000000
        /*0030*/ 	.short	0x0013
        /*0032*/ 	.short	0x0080
        /*0034*/ 	.byte	0x00, 0xf0, 0x11, 0x00


	//----- nvinfo : EIATTR_KPARAM_INFO
	.align		4
.L_17641:
        /*0038*/ 	.byte	0x04, 0x17
        /*003a*/ 	.short	(.L_17643 - .L_17642)
.L_17642:
        /*003c*/ 	.word	0x00000000
        /*0040*/ 	.short	0x0012
        /*0042*/ 	.short	0x007c
        /*0044*/ 	.byte	0x00, 0xf0, 0x11, 0x00


	//----- nvinfo : EIATTR_KPARAM_INFO
	.align		4
.L_17643:
        /*0048*/ 	.byte	0x04, 0x17
        /*004a*/ 	.short	(.L_17645 - .L_17644)
.L_17644:
        /*004c*/ 	.word	0x00000000
        /*0050*/ 	.short	0x0011
        /*0052*/ 	.short	0x0078
        /*0054*/ 	.byte	0x00, 0xf0, 0x11, 0x00


	//----- nvinfo : EIATTR_KPARAM_INFO
	.align		4
.L_17645:
        /*0058*/ 	.byte	0x04, 0x17
        /*005a*/ 	.short	(.L_17647 - .L_17646)
.L_17646:
        /*005c*/ 	.word	0x00000000
        /*0060*/ 	.short	0x0010
        /*0062*/ 	.short	0x0070
        /*0064*/ 	.byte	0x00, 0xf5, 0x21, 0x00


	//----- nvinfo : EIATTR_KPARAM_INFO
	.align		4
.L_17647:
        /*0068*/ 	.byte	0x04, 0x17
        /*006a*/ 	.short	(.L_17649 - .L_17648)
.L_17648:
        /*006c*/ 	.word	0x00000000
        /*0070*/ 	.short	0x000f
        /*0072*/ 	.short	0x0068
        /*0074*/ 	.byte	0x00, 0xf5, 0x21, 0x00


	//----- nvinfo : EIATTR_KPARAM_INFO
	.align		4
.L_17649:
        /*0078*/ 	.byte	0x04, 0x17
        /*007a*/ 	.short	(.L_17651 - .L_17650)
.L_17650:
        /*007c*/ 	.word	0x00000000
        /*0080*/ 	.short	0x000e
        /*0082*/ 	.short	0x0060
        /*0084*/ 	.byte	0x00, 0xf0, 0x11, 0x00


	//----- nvinfo : EIATTR_KPARAM_INFO
	.align		4
.L_17651:
        /*0088*/ 	.byte	0x04, 0x17
        /*008a*/ 	.short	(.L_17653 - .L_17652)
.L_17652:
        /*008c*/ 	.word	0x00000000
        /*0090*/ 	.short	0x000d
        /*0092*/ 	.short	0x005c
        /*0094*/ 	.byte	0x00, 0xf0, 0x11, 0x00


	//----- nvinfo : EIATTR_KPARAM_INFO
	.align		4
.L_17653:
        /*0098*/ 	.byte	0x04, 0x17
        /*009a*/ 	.short	(.L_17655 - .L_17654)
.L_17654:
        /*009c*/ 	.word	0x00000000
        /*00a0*/ 	.short	0x000c
        /*00a2*/ 	.short	0x0058
        /*00a4*/ 	.byte	0x00, 0xf0, 0x11, 0x00


	//----- nvinfo : EIATTR_KPARAM_INFO
	.align		4
.L_17655:
        /*00a8*/ 	.byte	0x04, 0x17
        /*00aa*/ 	.short	(.L_17657 - .L_17656)
.L_17656:
        /*00ac*/ 	.word	0x00000000
        /*00b0*/ 	.short	0x000b
        /*00b2*/ 	.short	0x0050
        /*00b4*/ 	.byte	0x00, 0xf5, 0x21, 0x00


	//----- nvinfo : EIATTR_KPARAM_INFO
	.align		4
.L_17657:
        /*00b8*/ 	.byte	0x04, 0x17
        /*00ba*/ 	.short	(.L_17659 - .L_17658)
.L_17658:
        /*00bc*/ 	.word	0x00000000
        /*00c0*/ 	.short	0x000a
        /*00c2*/ 	.short	0x0048
        /*00c4*/ 	.byte	0x00, 0xf0, 0x11, 0x00


	//----- nvinfo : EIATTR_KPARAM_INFO
	.align		4
.L_17659:
        /*00c8*/ 	.byte	0x04, 0x17
        /*00ca*/ 	.short	(.L_17661 - .L_17660)
.L_17660:
        /*00cc*/ 	.word	0x00000000
        /*00d0*/ 	.short	0x0009
        /*00d2*/ 	.short	0x0040
        /*00d4*/ 	.byte	0x00, 0xf5, 0x21, 0x00


	//----- nvinfo : EIATTR_KPARAM_INFO
	.align		4
.L_17661:
        /*00d8*/ 	.byte	0x04, 0x17
        /*00da*/ 	.short	(.L_17663 - .L_17662)
.L_17662:
        /*00dc*/ 	.word	0x00000000
        /*00e0*/ 	.short	0x0008
        /*00e2*/ 	.short	0x0038
        /*00e4*/ 	.byte	0x00, 0xf5, 0x21, 0x00


	//----- nvinfo : EIATTR_KPARAM_INFO
	.align		4
.L_17663:
        /*00e8*/ 	.byte	0x04, 0x17
        /*00ea*/ 	.short	(.L_17665 - .L_17664)
.L_17664:
        /*00ec*/ 	.word	0x00000000
        /*00f0*/ 	.short	0x0007
        /*00f2*/ 	.short	0x0034
        /*00f4*/ 	.byte	0x00, 0xf0, 0x11, 0x00


	//----- nvinfo : EIATTR_KPARAM_INFO
	.align		4
.L_17665:
        /*00f8*/ 	.byte	0x04, 0x17
        /*00fa*/ 	.short	(.L_17667 - .L_17666)
.L_17666:
        /*00fc*/ 	.word	0x00000000
        /*0100*/ 	.short	0x0006
        /*0102*/ 	.short	0x0030
        /*0104*/ 	.byte	0x00, 0xf0, 0x11, 0x00


	//----- nvinfo : EIATTR_KPARAM_INFO
	.align		4
.L_17667:
        /*0108*/ 	.byte	0x04, 0x17
        /*010a*/ 	.short	(.L_17669 - .L_17668)
.L_17668:
        /*010c*/ 	.word	0x00000000
        /*0110*/ 	.short	0x0005
        /*0112*/ 	.short	0x0028
        /*0114*/ 	.byte	0x00, 0xf5, 0x21, 0x00


	//----- nvinfo : EIATTR_KPARAM_INFO
	.align		4
.L_17669:
        /*0118*/ 	.byte	0x04, 0x17
        /*011a*/ 	.short	(.L_17671 - .L_17670)
.L_17670:
        /*011c*/ 	.word	0x00000000
        /*0120*/ 	.short	0x0004
        /*0122*/ 	.short	0x0020
        /*0124*/ 	.byte	0x00, 0xf5, 0x21, 0x00


	//----- nvinfo : EIATTR_KPARAM_INFO
	.align		4
.L_17671:
        /*0128*/ 	.byte	0x04, 0x17
        /*012a*/ 	.short	(.L_17673 - .L_17672)
.L_17672:
        /*012c*/ 	.word	0x00000000
        /*0130*/ 	.short	0x0003
        /*0132*/ 	.short	0x0018
        /*0134*/ 	.byte	0x00, 0xf5, 0x21, 0x00


	//----- nvinfo : EIATTR_KPARAM_INFO
	.align		4
.L_17673:
        /*0138*/ 	.byte	0x04, 0x17
        /*013a*/ 	.short	(.L_17675 - .L_17674)
.L_17674:
        /*013c*/ 	.word	0x00000000
        /*0140*/ 	.short	0x0002
        /*0142*/ 	.short	0x0010
        /*0144*/ 	.byte	0x00, 0xf5, 0x21, 0x00


	//----- nvinfo : EIATTR_KPARAM_INFO
	.align		4
.L_17675:
        /*0148*/ 	.byte	0x04, 0x17
        /*014a*/ 	.short	(.L_17677 - .L_17676)
.L_17676:
        /*014c*/ 	.word	0x00000000
        /*0150*/ 	.short	0x0001
        /*0152*/ 	.short	0x0008
        /*0154*/ 	.byte	0x00, 0xf5, 0x21, 0x00


	//----- nvinfo : EIATTR_KPARAM_INFO
	.align		4
.L_17677:
        /*0158*/ 	.byte	0x04, 0x17
        /*015a*/ 	.short	(.L_17679 - .L_17678)
.L_17678:
        /*015c*/ 	.word	0x00000000
        /*0160*/ 	.short	0x0000
        /*0162*/ 	.short	0x0000
        /*0164*/ 	.byte	0x00, 0xf5, 0x21, 0x00


	//----- nvinfo : EIATTR_SPARSE_MMA_MASK
	.align		4
.L_17679:
        /*0168*/ 	.byte	0x03, 0x50
        /*016a*/ 	.short	0x0000


	//----- nvinfo : EIATTR_MAXREG_COUNT
	.align		4
        /*016c*/ 	.byte	0x03, 0x1b
        /*016e*/ 	.short	0x00ff


	//----- nvinfo : EIATTR_NUM_BARRIERS
	.align		4
        /*0170*/ 	.byte	0x02, 0x4c
        /*0172*/ 	.byte	0x01
	.zero		1


	//----- nvinfo : EIATTR_EXTERNS
	.align		4
        /*0174*/ 	.byte	0x04, 0x0f
        /*0176*/ 	.short	(.L_17681 - .L_17680)


	//   ....[0]....
	.align		4
.L_17680:
        /*0178*/ 	.word	index@(__assertfail)


	//----- nvinfo : EIATTR_MERCURY_ISA_VERSION
	.align		4
.L_17681:
        /*017c*/ 	.byte	0x03, 0x5f
        /*017e*/ 	.short	0x0101


	//----- nvinfo : EIATTR_COOP_GROUP_MASK_REGIDS
	.align		4
        /*0180*/ 	.byte	0x04, 0x29
        /*0182*/ 	.short	(.L_17683 - .L_17682)


	//   ....[0]....
.L_17682:
        /*0184*/ 	.word	0xffffffff


	//   ....[1]....
        /*0188*/ 	.word	0xffffffff


	//   ....[2]....
        /*018c*/ 	.word	0xffffffff


	//   ....[3]....
        /*0190*/ 	.word	0xffffffff


	//   ....[4]....
        /*0194*/ 	.word	0xffffffff


	//   ....[5]....
        /*0198*/ 	.word	0xffffffff


	//   ....[6]....
        /*019c*/ 	.word	0xffffffff


	//   ....[7]....
        /*01a0*/ 	.word	0xffffffff


	//   ....[8]....
        /*01a4*/ 	.word	0xffffffff


	//   ....[9]....
        /*01a8*/ 	.word	0xffffffff


	//   ....[10]....
        /*01ac*/ 	.word	0xffffffff


	//   ....[11]....
        /*01b0*/ 	.word	0xffffffff


	//   ....[12]....
        /*01b4*/ 	.word	0xffffffff


	//   ....[13]....
        /*01b8*/ 	.word	0xffffffff


	//   ....[14]....
        /*01bc*/ 	.word	0xffffffff


	//   ....[15]....
        /*01c0*/ 	.word	0x0500000f


	//   ....[16]....
        /*01c4*/ 	.word	0x0500000f


	//   ....[17]....
        /*01c8*/ 	.word	0x0500000f


	//   ....[18]....
        /*01cc*/ 	.word	0x0500000f


	//----- nvinfo : EIATTR_COOP_GROUP_INSTR_OFFSETS
	.align		4
.L_17683:
        /*01d0*/ 	.byte	0x04, 0x28
        /*01d2*/ 	.short	(.L_17685 - .L_17684)


	//   ....[0]....
.L_17684:
        /*01d4*/ 	.word	0x000003d0


	//   ....[1]....
        /*01d8*/ 	.word	0x000003f0


	//   ....[2]....
        /*01dc*/ 	.word	0x00000410


	//   ....[3]....
        /*01e0*/ 	.word	0x00000430


	//   ....[4]....
        /*01e4*/ 	.word	0x00000530


	//   ....[5]....
        /*01e8*/ 	.word	0x00000550


	//   ....[6]....
        /*01ec*/ 	.word	0x00000580


	//   ....[7]....
        /*01f0*/ 	.word	0x000013d0


	//   ....[8]....
        /*01f4*/ 	.word	0x00001400


	//   ....[9]....
        /*01f8*/ 	.word	0x00001420


	//   ....[10]....
        /*01fc*/ 	.word	0x00001440


	//   ....[11]....
        /*0200*/ 	.word	0x00001460


	//   ....[12]....
        /*0204*/ 	.word	0x000014b0


	//   ....[13]....
        /*0208*/ 	.word	0x000014d0


	//   ....[14]....
        /*020c*/ 	.word	0x000014f0


	//   ....[15]....
        /*0210*/ 	.word	0x00002b40


	//   ....[16]....
        /*0214*/ 	.word	0x00002ba0


	//   ....[17]....
        /*0218*/ 	.word	0x00002c00


	//   ....[18]....
        /*021c*/ 	.word	0x00002c60


	//----- nvinfo : EIATTR_VRC_CTA_INIT_COUNT
	.align		4
.L_17685:
        /*0220*/ 	.byte	0x02, 0x4a
	.zero		1
	.zero		1


	//----- nvinfo : EIATTR_SYSCALL_OFFSETS
	.align		4
        /*0224*/ 	.byte	0x04, 0x46
        /*0226*/ 	.short	(.L_17687 - .L_17686)


	//   ....[0]....
.L_17686:
        /*0228*/ 	.word	0x00000330


	//----- nvinfo : EIATTR_EXIT_INSTR_OFFSETS
	.align		4
.L_17687:
        /*022c*/ 	.byte	0x04, 0x1c
        /*022e*/ 	.short	(.L_17689 - .L_17688)


	//   ....[0]....
.L_17688:
        /*0230*/ 	.word	0x000000d0


	//   ....[1]....
        /*0234*/ 	.word	0x00002820


	//   ....[2]....
        /*0238*/ 	.word	0x00002850


	//   ....[3]....
        /*023c*/ 	.word	0x00002af0


	//----- nvinfo : EIATTR_CRS_STACK_SIZE
	.align		4
.L_17689:
        /*0240*/ 	.byte	0x04, 0x1e
        /*0242*/ 	.short	(.L_17691 - .L_17690)
.L_17690:
        /*0244*/ 	.word	0x00000000


	//----- nvinfo : EIATTR_CBANK_PARAM_SIZE
	.align		4
.L_17691:
        /*0248*/ 	.byte	0x03, 0x19
        /*024a*/ 	.short	0x008c


	//----- nvinfo : EIATTR_PARAM_CBANK
	.align		4
        /*024c*/ 	.byte	0x04, 0x0a
        /*024e*/ 	.short	(.L_17693 - .L_17692)
	.align		4
.L_17692:
        /*0250*/ 	.word	index@(.nv.constant0._ZN4vllm25paged_attention_v2_kernelIthLi256ELi16ELi128ELNS_18Fp8KVCacheDataTypeE1ELb0ELi512EEEvPfS2_PT_PKS3_PKT0_S9_ifPKiSB_iPKfiiiSD_SD_iiiii)
        /*0254*/ 	.short	0x0380
        /*0256*/ 	.short	0x008c


	//----- nvinfo : EIATTR_SW_WAR
	.align		4
.L_17693:
        /*0258*/ 	.byte	0x04, 0x36
        /*025a*/ 	.short	(.L_17695 - .L_17694)
.L_17694:
        /*025c*/ 	.word	0x00000008
.L_17695:


//--------------------- .nv.info._ZN4vllm25paged_attention_v2_kernelIthLi192ELi16ELi128ELNS_18Fp8KVCacheDataTypeE1ELb0ELi512EEEvPfS2_PT_PKS3_PKT0_S9_ifPKiSB_iPKfiiiSD_SD_iiiii --------------------------
	.section	.nv.info._ZN4vllm25paged_attention_v2_kernelIthLi192ELi16ELi128ELNS_18Fp8KVCacheDataTypeE1ELb0ELi512EEEvPfS2_PT_PKS3_PKT0_S9_ifPKiSB_iPKfiiiSD_SD_iiiii,"",@"SHT_CUDA_INFO"
	.sectionflags	@""
	.align	4


	//----- nvinfo : EIATTR_CUDA_API_VERSION
	.align		4
        /*0000*/ 	.byte	0x04, 0x37
        /*0002*/ 	.short	(.L_17697 - .L_17696)
.L_17696:
        /*0004*/ 	.word	0x00000082


	//----- nvinfo : EIATTR_KPARAM_INFO
	.align		4
.L_17697:
        /*0008*/ 	.byte	0x04, 0x17
        /*000a*/ 	.short	(.L_17699 - .L_17698)
.L_17698:
        /*000c*/ 	.word	0x00000000
        /*0010*/ 	.short	0x0015
        /*0012*/ 	.short	0x0088
        /*0014*/ 	.byte	0x00, 0xf0, 0x11, 0x00


	//----- nvinfo : EIATTR_KPARAM_INFO
	.align		4
.L_17699:
        /*0018*/ 	.byte	0x04, 0x17
        /*001a*/ 	.short	(.L_17701 - .L_17700)
.L_17700:
        /*001c*/ 	.word	0x00000000
        /*0020*/ 	.short	0x0014
        /*0022*/ 	.short	0x0084
        /*0024*/ 	.byte	0x00, 0xf0, 0x11, 0x00


	//----- nvinfo : EIATTR_KPARAM_INFO
	.align		4
.L_17701:
        /*0028*/ 	.byte	0x04, 0x17
        /*002a*/ 	.short	(.L_17703 - .L_17702)
.L_17702:
        /*002c*/ 	.word	0x00000000
        /*0030*/ 	.short	0x0013
        /*0032*/ 	.short	0x0080
        /*0034*/ 	.byte	0x00, 0xf0, 0x11, 0x00


	//----- nvinfo : EIATTR_KPARAM_INFO
	.align		4
.L_17703:
        /*0038*/ 	.byte	0x04, 0x17
        /*003a*/ 	.short	(.L_17705 - .L_17704)
.L_17704:
        /*003c*/ 	.word	0x00000000
        /*0040*/ 	.short	0x0012
        /*0042*/ 	.short	0x007c
        /*0044*/ 	.byte	0x00, 0xf0, 0x11, 0x00


	//----- nvinfo : EIATTR_KPARAM_INFO
	.align		4
.L_17705:
        /*0048*/ 	.byte	0x04, 0x17
        /*004a*/ 	.short	(.L_17707 - .L_17706)
.L_17706:
        /*004c*/ 	.word	0x00000000
        /*0050*/ 	.short	0x0011
        /*0052*/ 	.short	0x0078
        /*0054*/ 	.byte	0x00, 0xf0, 0x11, 0x00


	//----- nvinfo : EIATTR_KPARAM_INFO
	.align		4
.L_17707:
        /*0058*/ 	.byte	0x04, 0x17
        /*005a*/ 	.short	(.L_17709 - .L_17708)
.L_17708:
        /*005c*/ 	.word	0x00000000
        /*0060*/ 	.short	0x0010
        /*0062*/ 	.short	0x0070
        /*0064*/ 	.byte	0x00, 0xf5, 0x21, 0x00


	//----- nvinfo : EIATTR_KPARAM_INFO
	.align		4
.L_17709:
        /*0068*/ 	.byte	0x04, 0x17
        /*006a*/ 	.short	(.L_17711 - .L_17710)
.L_17710:
        /*006c*/ 	.word	0x00000000
        /*0070*/ 	.short	0x000f
        /*0072*/ 	.short	0x0068
        /*0074*/ 	.byte	0x00, 0xf5, 0x21, 0x00


	//----- nvinfo : EIATTR_KPARAM_INFO
	.align		4
.L_17711:
        /*0078*/ 	.byte	0x04, 0x17
        /*007a*/ 	.short	(.L_17713 - .L_17712)
.L_17712:
        /*007c*/ 	.word	0x00000000
        /*0080*/ 	.short	0x000e
        /*0082*/ 	.short	0x0060
        /*0084*/ 	.byte	0x00, 0xf0, 0x11, 0x00


	//----- nvinfo : EIATTR_KPARAM_INFO
	.align		4
.L_17713:
        /*0088*/ 	.byte	0x04, 0x17
        /*008a*/ 	.short	(.L_17715 - .L_17714)
.L_17714:
        /*008c*/ 	.word	0x00000000
        /*0090*/ 	.short	0x000d
        /*0092*/ 	.short	0x005c
        /*0094*/ 	.byte	0x00, 0xf0, 0x11, 0x00


	//----- nvinfo : EIATTR_KPARAM_INFO
	.align		4
.L_17715:
        /*0098*/ 	.byte	0x04, 0x17
        /*009a*/ 	.short	(.L_17717 - .L_17716)
.L_17716:
        /*009c*/ 	.word	0x00000000
        /*00a0*/ 	.short	0x000c
        /*00a2*/ 	.short	0x0058
        /*00a4*/ 	.byte	0x00, 0xf0, 0x11, 0x00


	//----- nvinfo : EIATTR_KPARAM_INFO
	.align		4
.L_17717:
        /*00a8*/ 	.byte	0x04, 0x17
        /*00aa*/ 	.short	(.L_17719 - .L_17718)
.L_17718:
        /*00ac*/ 	.word	0x00000000
        /*00b0*/ 	.short	0x000b
        /*00b2*/ 	.short	0x0050
        /*00b4*/ 	.byte	0x00, 0xf5, 0x21, 0x00


	//----- nvinfo : EIATTR_KPARAM_INFO
	.align		4
.L_17719:
        /*00b8*/ 	.byte	0x04, 0x17
        /*00ba*/ 	.short	(.L_17721 - .L_17720)
.L_17720:
        /*00bc*/ 	.word	0x00000000
        /*00c0*/ 	.short	0x000a
        /*00c2*/ 	.short	0x0048
        /*00c4*/ 	.byte	0x00, 0xf0, 0x11, 0x00


	//----- nvinfo : EIATTR_KPARAM_INFO
	.align		4
.L_17721:
        /*00c8*/ 	.byte	0x04, 0x17
        /*00ca*/ 	.short	(.L_17723 - .L_17722)
.L_17722:
        /*00cc*/ 	.word	0x00000000
        /*00d0*/ 	.short	0x0009
        /*00d2*/ 	.short	0x0040
        /*00d4*/ 	.byte	0x00, 0xf5, 0x21, 0x00


	//----- nvinfo : EIATTR_KPARAM_INFO
	.align		4
.L_17723:
        /*00d8*/ 	.byte	0x04, 0x17
        /*00da*/ 	.short	(.L_17725 - .L_17724)
.L_17724:
        /*00dc*/ 	.word	0x00000000
        /*00e0*/ 	.short	0x0008
        /*00e2*/ 	.short	0x0038
        /*00e4*/ 	.byte	0x00, 0xf5, 0x21, 0x00


	//----- nvinfo : EIATTR_KPARAM_INFO
	.align		4
.L_17725:
        /*00e8*/ 	.byte	0x04, 0x17
        /*00ea*/ 	.short	(.L_17727 - .L_17726)
.L_17726:
        /*00ec*/ 	.word	0x00000000
        /*00f0*/ 	.short	0x0007
        /*00f2*/ 	.short	0x0034
        /*00f4*/ 	.byte	0x00, 0xf0, 0x11, 0x00


	//----- nvinfo : EIATTR_KPARAM_INFO
	.align		4
.L_17727:
        /*00f8*/ 	.byte	0x04, 0x17
        /*00fa*/ 	.short	(.L_17729 - .L_17728)
.L_17728:
        /*00fc*/ 	.word	0x00000000
        /*0100*/ 	.short	0x0006
        /*0102*/ 	.short	0x0030
        /*0104*/ 	.byte	0x00, 0xf0, 0x11, 0x00


	//----- nvinfo : EIATTR_KPARAM_INFO
	.align		4
.L_17729:
        /*0108*/ 	.byte	0x04, 0x17
        /*010a*/ 	.short	(.L_17731 - .L_17730)
.L_17730:
        /*010c*/ 	.word	0x00000000
        /*0110*/ 	.short	0x0005
        /*0112*/ 	.short	0x0028
        /*0114*/ 	.byte	0x00, 0xf5, 0x21, 0x00


	//----- nvinfo : EIATTR_KPARAM_INFO
	.align		4
.L_17731:
        /*0118*/ 	.byte	0x04, 0x17
        /*011a*/ 	.short	(.L_17733 - .L_17732)
.L_17732:
        /*011c*/ 	.word	0x00000000
        /*0120*/ 	.short	0x0004
        /*0122*/ 	.short	0x0020
        /*0124*/ 	.byte	0x00, 0xf5, 0x21, 0x00


	//----- nvinfo : EIATTR_KPARAM_INFO
	.align		4
.L_17733:
        /*0128*/ 	.byte	0x04, 0x17
        /*012a*/ 	.short	(.L_17735 - .L_17734)
.L_17734:
        /*012c*/ 	.word	0x00000000
        /*0130*/ 	.short	0x0003
        /*0132*/ 	.short	0x0018
        /*0134*/ 	.byte	0x00, 0xf5, 0x21, 0x00


	//----- nvinfo : EIATTR_KPARAM_INFO
	.align		4
.L_17735:
        /*0138*/ 	.byte	0x04, 0x17
        /*013a*/ 	.short	(.L_17737 - .L_17736)
.L_17736:
        /*013c*/ 	.word	0x00000000
        /*0140*/ 	.short	0x0002
        /*0142*/ 	.short	0x0010
        /*0144*/ 	.byte	0x00, 0xf5, 0x21, 0x00


	//----- nvinfo : EIATTR_KPARAM_INFO
	.align		4
.L_17737:
        /*0148*/ 	.byte	0x04, 0x17
        /*014a*/ 	.short	(.L_17739 - .L_17738)
.L_17738:
        /*014c*/ 	.word	0x00000000
        /*0150*/ 	.short	0x0001
        /*0152*/ 	.short	0x0008
        /*0154*/ 	.byte	0x00, 0xf5, 0x21, 0x00


	//----- nvinfo : EIATTR_KPARAM_INFO
	.align		4
.L_17739:
        /*0158*/ 	.byte	0x04, 0x17
        /*015a*/ 	.short	(.L_17741 - .L_17740)
.L_17740:
        /*015c*/ 	.word	0x00000000
        /*0160*/ 	.short	0x0000
        /*0162*/ 	.short	0x0000
        /*0164*/ 	.byte	0x00, 0xf5, 0x21, 0x00


	//----- nvinfo : EIATTR_SPARSE_MMA_MASK
	.align		4
.L_17741:
        /*0168*/ 	.byte	0x03, 0x50
        /*016a*/ 	.short	0x0000


	//----- nvinfo : EIATTR_MAXREG_COUNT
	.align		4
        /*016c*/ 	.byte	0x03, 0x1b
        /*016e*/ 	.short	0x00ff


	//----- nvinfo : EIATTR_NUM_BARRIERS
	.align		4
        /*0170*/ 	.byte	0x02, 0x4c
        /*0172*/ 	.byte	0x01
	.zero		1


	//----- nvinfo : EIATTR_EXTERNS
	.align		4
        /*0174*/ 	.byte	0x04, 0x0f
        /*0176*/ 	.short	(.L_17743 - .L_17742)


	//   ....[0]....
	.align		4
.L_17742:
        /*0178*/ 	.word	index@(__assertfail)


	//----- nvinfo : EIATTR_MERCURY_ISA_VERSION
	.align		4
.L_17743:
        /*017c*/ 	.byte	0x03, 0x5f
        /*017e*/ 	.short	0x0101


	//----- nvinfo : EIATTR_COOP_GROUP_MASK_REGIDS
	.align		4
        /*0180*/ 	.byte	0x04, 0x29
        /*0182*/ 	.short	(.L_17745 - .L_17744)


	//   ....[0]....
.L_17744:
        /*0184*/ 	.word	0xffffffff


	//   ....[1]....
        /*0188*/ 	.word	0xffffffff


	//   ....[2]....
        /*018c*/ 	.word	0xffffffff


	//   ....[3]....
        /*0190*/ 	.word	0xffffffff


	//   ....[4]....
        /*0194*/ 	.word	0xffffffff


	//   ....[5]....
        /*0198*/ 	.word	0xffffffff


	//   ....[6]....
        /*019c*/ 	.word	0xffffffff


	//   ....[7]....
        /*01a0*/ 	.word	0xffffffff


	//   ....[8]....
        /*01a4*/ 	.word	0xffffffff


	//   ....[9]....
        /*01a8*/ 	.word	0xffffffff


	//   ....[10]....
        /*01ac*/ 	.word	0xffffffff


	//   ....[11]....
        /*01b0*/ 	.word	0xffffffff


	//   ....[12]....
        /*01b4*/ 	.word	0xffffffff


	//   ....[13]....
        /*01b8*/ 	.word	0xffffffff


	//   ....[14]....
        /*01bc*/ 	.word	0xffffffff


	//   ....[15]....
        /*01c0*/ 	.word	0x0500000f


	//   ....[16]....
        /*01c4*/ 	.word	0x0500000f


	//   ....[17]....
        /*01c8*/ 	.word	0x0500000f


	//   ....[18]....
        /*01cc*/ 	.word	0x0500000f


	//----- nvinfo : EIATTR_COOP_GROUP_INSTR_OFFSETS
	.align		4
.L_17745:
        /*01d0*/ 	.byte	0x04, 0x28
        /*01d2*/ 	.short	(.L_17747 - .L_17746)


	//   ....[0]....
.L_17746:
        /*01d4*/ 	.word	0x000003d0


	//   ....[1]....
        /*01d8*/ 	.word	0x000003f0


	//   ....[2]....
        /*01dc*/ 	.word	0x00000410


	//   ....[3]....
        /*01e0*/ 	.word	0x00000430


	//   ....[4]....
        /*01e4*/ 	.word	0x00000530


	//   ....[5]....
        /*01e8*/ 	.word	0x00000550


	//   ....[6]....
        /*01ec*/ 	.word	0x00000580


	//   ....[7]....
        /*01f0*/ 	.word	0x000013d0


	//   ....[8]....
        /*01f4*/ 	.word	0x00001400


	//   ....[9]....
        /*01f8*/ 	.word	0x00001420


	//   ....[10]....
        /*01fc*/ 	.word	0x00001440


	//   ....[11]....
        /*0200*/ 	.word	0x00001460


	//   ....[12]....
        /*0204*/ 	.word	0x000014b0


	//   ....[13]....
        /*0208*/ 	.word	0x000014d0


	//   ....[14]....
        /*020c*/ 	.word	0x000014f0


	//   ....[15]....
        /*0210*/ 	.word	0x00002910


	//   ....[16]....
        /*0214*/ 	.word	0x00002970


	//   ....[17]....
        /*0218*/ 	.word	0x000029d0


	//   ....[18]....
        /*021c*/ 	.word	0x00002a30


	//----- nvinfo : EIATTR_VRC_CTA_INIT_COUNT
	.align		4
.L_17747:
        /*0220*/ 	.byte	0x02, 0x4a
	.zero		1
	.zero		1


	//----- nvinfo : EIATTR_SYSCALL_OFFSETS
	.align		4
        /*0224*/ 	.byte	0x04, 0x46
        /*0226*/ 	.short	(.L_17749 - .L_17748)


	//   ....[0]....
.L_17748:
        /*0228*/ 	.word	0x00000330


	//----- nvinfo : EIATTR_EXIT_INSTR_OFFSETS
	.align		4
.L_17749:
        /*022c*/ 	.byte	0x04, 0x1c
        /*022e*/ 	.short	(.L_17751 - .L_17750)


	//   ....[0]....
.L_17750:
        /*0230*/ 	.word	0x000000d0


	//   ....[1]....
        /*0234*/ 	.word	0x00002670


	//   ....[2]....
        /*0238*/ 	.word	0x000026a0


	//   ....[3]....
        /*023c*/ 	.word	0x000028c0


	//----- nvinfo : EIATTR_CRS_STACK_SIZE
	.align		4
.L_17751:
        /*0240*/ 	.byte	0x04, 0x1e
        /*0242*/ 	.short	(.L_17753 - .L_17752)
.L_17752:
        /*0244*/ 	.word	0x00000000


	//----- nvinfo : EIATTR_CBANK_PARAM_SIZE
	.align		4
.L_17753:
        /*0248*/ 	.byte	0x03, 0x19
        /*024a*/ 	.short	0x008c


	//----- nvinfo : EIATTR_PARAM_CBANK
	.align		4
        /*024c*/ 	.byte	0x04, 0x0a
        /*024e*/ 	.short	(.L_17755 - .L_17754)
	.align		4
.L_17754:
        /*0250*/ 	.word	index@(.nv.constant0._ZN4vllm25paged_attention_v2_kernelIthLi192ELi16ELi128ELNS_18Fp8KVCacheDataTypeE1ELb0ELi512EEEvPfS2_PT_PKS3_PKT0_S9_ifPKiSB_iPKfiiiSD_SD_iiiii)
        /*0254*/ 	.short	0x0380
        /*0256*/ 	.short	0x008c


	//----- nvinfo : EIATTR_SW_WAR
	.align		4
.L_17755:
        /*0258*/ 	.byte	0x04, 0x36
        /*025a*/ 	.short	(.L_17757 - .L_17756)
.L_17756:
        /*025c*/ 	.word	0x00000008
.L_17757:


//--------------------- .nv.info._ZN4vllm25paged_attention_v2_kernelIthLi128ELi16ELi128ELNS_18Fp8KVCacheDataTypeE1ELb0ELi512EEEvPfS2_PT_PKS3_PKT0_S9_ifPKiSB_iPKfiiiSD_SD_iiiii --------------------------
	.section	.nv.info._ZN4vllm25paged_attention_v2_kernelIthLi128ELi16ELi128ELNS_18Fp8KVCacheDataTypeE1ELb0ELi512EEEvPfS2_PT_PKS3_PKT0_S9_ifPKiSB_iPKfiiiSD_SD_iiiii,"",@"SHT_CUDA_INFO"
	.sectionflags	@""
	.align	4


	//----- nvinfo : EIATTR_CUDA_API_VERSION
	.align		4
        /*0000*/ 	.byte	0x04, 0x37
        /*0002*/ 	.short	(.L_17759 - .L_17758)
.L_17758:
        /*0004*/ 	.word	0x00000082


	//----- nvinfo : EIATTR_KPARAM_INFO
	.align		4
.L_17759:
        /*0008*/ 	.byte	0x04, 0x17
        /*000a*/ 	.short	(.L_17761 - .L_17760)
.L_17760:
        /*000c*/ 	.word	0x00000000
        /*0010*/ 	.short	0x0015
        /*0012*/ 	.short	0x0088
        /*0014*/ 	.byte	0x00, 0xf0, 0x11, 0x00


	//----- nvinfo : EIATTR_KPARAM_INFO
	.align		4
.L_17761:
        /*0018*/ 	.byte	0x04, 0x17
        /*001a*/ 	.short	(.L_17763 - .L_17762)
.L_17762:
        /*001c*/ 	.word	0x00000000
        /*0020*/ 	.short	0x0014
        /*0022*/ 	.short	0x0084
        /*0024*/ 	.byte	0x00, 0xf0, 0x11, 0x00


	//----- nvinfo : EIATTR_KPARAM_INFO
	.align		4
.L_17763:
        /*0028*/ 	.byte	0x04, 0x17
        /*002a*/ 	.short	(.L_17765 - .L_17764)
.L_17764:
        /*002c*/ 	.word	0x00000000
        /*0030*/ 	.short	0x0013
        /*0032*/ 	.short	0x0080
        /*0034*/ 	.byte	0x00, 0xf0, 0x11, 0x00


	//----- nvinfo : EIATTR_KPARAM_INFO
	.align		4
.L_17765:
        /*0038*/ 	.byte	0x04, 0x17
        /*003a*/ 	.short	(.L_17767 - .L_17766)
.L_17766:
        /*003c*/ 	.word	0x00000000
        /*0040*/ 	.short	0x0012
        /*0042*/ 	.short	0x007c
        /*0044*/ 	.byte	0x00, 0xf0, 0x11, 0x00


	//----- nvinfo : EIATTR_KPARAM_INFO
	.align		4
.L_17767:
        /*0048*/ 	.byte	0x04, 0x17
        /*004a*/ 	.short	(.L_17769 - .L_17768)
.L_17768:
        /*004c*/ 	.word	0x00000000
        /*0050*/ 	.short	0x0011
        /*0052*/ 	.short	0x0078
        /*0054*/ 	.byte	0x00, 0xf0, 0x11, 0x00


	//----- nvinfo : EIATTR_KPARAM_INFO
	.align		4
.L_17769:
        /*0058*/ 	.byte	0x04, 0x17
        /*005a*/ 	.short	(.L_17771 - .L_17770)
.L_17770:
        /*005c*/ 	.word	0x00000000
        /*0060*/ 	.short	0x0010
        /*0062*/ 	.short	0x0070
        /*0064*/ 	.byte	0x00, 0xf5, 0x21, 0x00


	//----- nvinfo : EIATTR_KPARAM_INFO
	.align		4
.L_17771:
        /*0068*/ 	.byte	0x04, 0x17
        /*006a*/ 	.short	(.L_17773 - .L_17772)
.L_17772:
        /*006c*/ 	.word	0x00000000
        /*0070*/ 	.short	0x000f
        /*0072*/ 	.short	0x0068
        /*0074*/ 	.byte	0x00, 0xf5, 0x21, 0x00


	//----- nvinfo : EIATTR_KPARAM_INFO
	.align		4
.L_17773:
        /*0078*/ 	.byte	0x04, 0x17
        /*007a*/ 	.short	(.L_17775 - .L_17774)
.L_17774:
        /*007c*/ 	.word	0x00000000
        /*0080*/ 	.short	0x000e
        /*0082*/ 	.short	0x0060
        /*0084*/ 	.byte	0x00, 0xf0, 0x11, 0x00


	//----- nvinfo : EIATTR_KPARAM_INFO
	.align		4
.L_17775:
        /*0088*/ 	.byte	0x04, 0x17
        /*008a*/ 	.short	(.L_17777 - .L_17776)
.L_17776:
        /*008c*/ 	.word	0x00000000
        /*0090*/ 	.short	0x000d
        /*0092*/ 	.short	0x005c
        /*0094*/ 	.byte	0x00, 0xf0, 0x11, 0x00


	//----- nvinfo : EIATTR_KPARAM_INFO
	.align		4
.L_17777:
        /*0098*/ 	.byte	0x04, 0x17
        /*009a*/ 	.short	(.L_17779 - .L_17778)
.L_17778:
        /*009c*/ 	.word	0x00000000
        /*00a0*/ 	.short	0x000c
        /*00a2*/ 	.short	0x0058
        /*00a4*/ 	.byte	0x00, 0xf0, 0x11, 0x00


	//----- nvinfo : EIATTR_KPARAM_INFO
	.align		4
.L_17779:
        /*00a8*/ 	.byte	0x04, 0x17
        /*00aa*/ 	.short	(.L_17781 - .L_17780)
.L_17780:
        /*00ac*/ 	.word	0x00000000
        /*00b0*/ 	.short	0x000b
        /*00b2*/ 	.short	0x0050
        /*00b4*/ 	.byte	0x00, 0xf5, 0x21, 0x00


	//----- nvinfo : EIATTR_KPARAM_INFO
	.align		4
.L_17781:
        /*00b8*/ 	.byte	0x04, 0x17
        /*00ba*/ 	.short	(.L_17783 - .L_17782)
.L_17782:
        /*00bc*/ 	.word	0x00000000
        /*00c0*/ 	.short	0x000a
        /*00c2*/ 	.short	0x0048
        /*00c4*/ 	.byte	0x00, 0xf0, 0x11, 0x00


	//----- nvinfo : EIATTR_KPARAM_INFO
	.align		4
.L_17783:
        /*00c8*/ 	.byte	0x04, 0x17
        /*00ca*/ 	.short	(.L_17785 - .L_17784)
.L_17784:
        /*00cc*/ 	.word	0x00000000
        /*00d0*/ 	.short	0x0009
        /*00d2*/ 	.short	0x0040
        /*00d4*/ 	.byte	0x00, 0xf5, 0x21, 0x00


	//----- nvinfo : EIATTR_KPARAM_INFO
	.align		4
.L_17785:
        /*00d8*/ 	.byte	0x04, 0x17
        /*00da*/ 	.short	(.L_17787 - .L_17786)
.L_17786:
        /*00dc*/ 	.word	0x00000000
        /*00e0*/ 	.short	0x0008
        /*00e2*/ 	.short	0x0038
        /*00e4*/ 	.byte	0x00, 0xf5, 0x21, 0x00


	//----- nvinfo : EIATTR_KPARAM_INFO
	.align		4
.L_17787:
        /*00e8*/ 	.byte	0x04, 0x17
        /*00ea*/ 	.short	(.L_17789 - .L_17788)
.L_17788:
        /*00ec*/ 	.word	0x00000000
        /*00f0*/ 	.short	0x0007
        /*00f2*/ 	.short	0x0034
        /*00f4*/ 	.byte	0x00, 0xf0, 0x11, 0x00


	//----- nvinfo : EIATTR_KPARAM_INFO
	.align		4
.L_17789:
        /*00f8*/ 	.byte	0x04, 0x17
        /*00fa*/ 	.short	(.L_17791 - .L_17790)
.L_17790:
        /*00fc*/ 	.word	0x00000000
        /*0100*/ 	.short	0x0006
        /*0102*/ 	.short	0x0030
        /*0104*/ 	.byte	0x00, 0xf0, 0x11, 0x00


	//----- nvinfo : EIATTR_KPARAM_INFO
	.align		4
.L_17791:
        /*0108*/ 	.byte	0x04, 0x17
        /*010a*/ 	.short	(.L_17793 - .L_17792)
.L_17792:
        /*010c*/ 	.word	0x00000000
        /*0110*/ 	.short	0x0005
        /*0112*/ 	.short	0x0028
        /*0114*/ 	.byte	0x00, 0xf5, 0x21, 0x00


	//----- nvinfo : EIATTR_KPARAM_INFO
	.align		4
.L_17793:
        /*0118*/ 	.byte	0x04, 0x17
        /*011a*/ 	.short	(.L_17795 - .L_17794)
.L_17794:
        /*011c*/ 	.word	0x00000000
        /*0120*/ 	.short	0x0004
        /*0122*/ 	.short	0x0020
        /*0124*/ 	.byte	0x00, 0xf5, 0x21, 0x00


	//----- nvinfo : EIATTR_KPARAM_INFO
	.align		4
.L_17795:
        /*0128*/ 	.byte	0x04, 0x17
        /*012a*/ 	.short	(.L_17797 - .L_17796)
.L_17796:
        /*012c*/ 	.word	0x00000000
        /*0130*/ 	.short	0x0003
        /*0132*/ 	.short	0x0018
        /*0134*/ 	.byte	0x00, 0xf5, 0x21, 0x00


	//----- nvinfo : EIATTR_KPARAM_INFO
	.align		4
.L_17797:
        /*0138*/ 	.byte	0x04, 0x17
        /*013a*/ 	.short	(.L_17799 - .L_17798)
.L_17798:
        /*013c*/ 	.word	0x00000000
        /*0140*/ 	.short	0x0002
        /*0142*/ 	.short	0x0010
        /*0144*/ 	.byte	0x00, 0xf5, 0x21, 0x00


	//----- nvinfo : EIATTR_KPARAM_INFO
	.align		4
.L_17799:
        /*0148*/ 	.byte	0x04, 0x17
        /*014a*/ 	.short	(.L_17801 - .L_17800)
.L_17800:
        /*014c*/ 	.word	0x00000000
        /*0150*/ 	.short	0x0001
        /*0152*/ 	.short	0x0008
        /*0154*/ 	.byte	0x00, 0xf5, 0x21, 0x00


	//----- nvinfo : EIATTR_KPARAM_INFO
	.align		4
.L_17801:
        /*0158*/ 	.byte	0x04, 0x17
        /*015a*/ 	.short	(.L_17803 - .L_17802)
.L_17802:
        /*015c*/ 	.word	0x00000000
        /*0160*/ 	.short	0x0000
        /*0162*/ 	.short	0x0000
        /*0164*/ 	.byte	0x00, 0xf5, 0x21, 0x00


	//----- nvinfo : EIATTR_SPARSE_MMA_MASK
	.align		4
.L_17803:
        /*0168*/ 	.byte	0x03, 0x50
        /*016a*/ 	.short	0x0000


	//----- nvinfo : EIATTR_MAXREG_COUNT
	.align		4
        /*016c*/ 	.byte	0x03, 0x1b
        /*016e*/ 	.short	0x00ff


	//----- nvinfo : EIATTR_NUM_BARRIERS
	.align		4
        /*0170*/ 	.byte	0x02, 0x4c
        /*0172*/ 	.byte	0x01
	.zero		1


	//----- nvinfo : EIATTR_EXTERNS
	.align		4
        /*0174*/ 	.byte	0x04, 0x0f
        /*0176*/ 	.short	(.L_17805 - .L_17804)


	//   ....[0]....
	.align		4
.L_17804:
        /*0178*/ 	.word	index@(__assertfail)


	//----- nvinfo : EIATTR_MERCURY_ISA_VERSION
	.align		4
.L_17805:
        /*017c*/ 	.byte	0x03, 0x5f
        /*017e*/ 	.short	0x0101


	//----- nvinfo : EIATTR_COOP_GROUP_MASK_REGIDS
	.align		4
        /*0180*/ 	.byte	0x04, 0x29
        /*0182*/ 	.short	(.L_17807 - .L_17806)


	//   ....[0]....
.L_17806:
        /*0184*/ 	.word	0xffffffff


	//   ....[1]....
        /*0188*/ 	.word	0xffffffff


	//   ....[2]....
        /*018c*/ 	.word	0xffffffff


	//   ....[3]....
        /*0190*/ 	.word	0xffffffff


	//   ....[4]....
        /*0194*/ 	.word	0xffffffff


	//   ....[5]....
        /*0198*/ 	.word	0xffffffff


	//   ....[6]....
        /*019c*/ 	.word	0xffffffff


	//   ....[7]....
        /*01a0*/ 	.word	0xffffffff


	//   ....[8]....
        /*01a4*/ 	.word	0xffffffff


	//   ....[9]....
        /*01a8*/ 	.word	0xffffffff


	//   ....[10]....
        /*01ac*/ 	.word	0xffffffff


	//   ....[11]....
        /*01b0*/ 	.word	0xffffffff


	//   ....[12]....
        /*01b4*/ 	.word	0xffffffff


	//   ....[13]....
        /*01b8*/ 	.word	0xffffffff


	//   ....[14]....
        /*01bc*/ 	.word	0xffffffff


	//   ....[15]....
        /*01c0*/ 	.word	0x0500000f


	//   ....[16]....
        /*01c4*/ 	.word	0x0500000f


	//   ....[17]....
        /*01c8*/ 	.word	0x0500000f


	//   ....[18]....
        /*01cc*/ 	.word	0x0500000f


	//----- nvinfo : EIATTR_COOP_GROUP_INSTR_OFFSETS
	.align		4
.L_17807:
        /*01d0*/ 	.byte	0x04, 0x28
        /*01d2*/ 	.short	(.L_17809 - .L_17808)


	//   ....[0]....
.L_17808:
        /*01d4*/ 	.word	0x000003d0


	//   ....[1]....
        /*01d8*/ 	.word	0x000003f0


	//   ....[2]....
        /*01dc*/ 	.word	0x00000410


	//   ....[3]....
        /*01e0*/ 	.word	0x00000430


	//   ....[4]....
        /*01e4*/ 	.word	0x00000530


	//   ....[5]....
        /*01e8*/ 	.word	0x00000550


	//   ....[6]....
        /*01ec*/ 	.word	0x00000580


	//   ....[7]....
        /*01f0*/ 	.word	0x000013d0


	//   ....[8]....
        /*01f4*/ 	.word	0x00001400


	//   ....[9]....
        /*01f8*/ 	.word	0x00001420


	//   ....[10]....
        /*01fc*/ 	.word	0x00001440


	//   ....[11]....
        /*0200*/ 	.word	0x00001460


	//   ....[12]....
        /*0204*/ 	.word	0x000014b0


	//   ....[13]....
        /*0208*/ 	.word	0x000014d0


	//   ....[14]....
        /*020c*/ 	.word	0x000014f0


	//   ....[15]....
        /*0210*/ 	.word	0x000026f0


	//   ....[16]....
        /*0214*/ 	.word	0x00002750


	//   ....[17]....
        /*0218*/ 	.word	0x000027b0


	//   ....[18]....
        /*021c*/ 	.word	0x00002810


	//----- nvinfo : EIATTR_VRC_CTA_INIT_COUNT
	.align		4
.L_17809:
        /*0220*/ 	.byte	0x02, 0x4a
	.zero		1
	.zero		1


	//----- nvinfo : EIATTR_SYSCALL_OFFSETS
	.align		4
        /*0224*/ 	.byte	0x04, 0x46
        /*0226*/ 	.short	(.L_17811 - .L_17810)


	//   ....[0]....
.L_17810:
        /*0228*/ 	.word	0x00000330


	//----- nvinfo : EIATTR_EXIT_INSTR_OFFSETS
	.align		4
.L_17811:
        /*022c*/ 	.byte	0x04, 0x1c
        /*022e*/ 	.short	(.L_17813 - .L_17812)


	//   ....[0]....
.L_17812:
        /*0230*/ 	.word	0x000000d0


	//   ....[1]....
        /*0234*/ 	.word	0x000024d0


	//   ....[2]....
        /*0238*/ 	.word	0x00002500


	//   ....[3]....
        /*023c*/ 	.word	0x000026a0


	//----- nvinfo : EIATTR_CRS_STACK_SIZE
	.align		4
.L_17813:
        /*0240*/ 	.byte	0x04, 0x1e
        /*0242*/ 	.short	(.L_17815 - .L_17814)
.L_17814:
        /*0244*/ 	.word	0x00000000


	//----- nvinfo : EIATTR_CBANK_PARAM_SIZE
	.align		4
.L_17815:
        /*0248*/ 	.byte	0x03, 0x19
        /*024a*/ 	.short	0x008c


	//----- nvinfo : EIATTR_PARAM_CBANK
	.align		4
        /*024c*/ 	.byte	0x04, 0x0a
        /*024e*/ 	.short	(.L_17817 - .L_17816)
	.align		4
.L_17816:
        /*0250*/ 	.word	index@(.nv.constant0._ZN4vllm25paged_attention_v2_kernelIthLi128ELi16ELi128ELNS_18Fp8KVCacheDataTypeE1ELb0ELi512EEEvPfS2_PT_PKS3_PKT0_S9_ifPKiSB_iPKfiiiSD_SD_iiiii)
        /*0254*/ 	.short	0x0380
        /*0256*/ 	.short	0x008c


	//----- nvinfo : EIATTR_SW_WAR
	.align		4
.L_17817:
        /*0258*/ 	.byte	0x04, 0x36
        /*025a*/ 	.short	(.L_17819 - .L_17818)
.L_17818:
        /*025c*/ 	.word	0x00000008
.L_17819:


//--------------------- .nv.info._ZN4vllm25paged_attention_v2_kernelIthLi120ELi16ELi128ELNS_18Fp8KVCacheDataTypeE1ELb0ELi512EEEvPfS2_PT_PKS3_PKT0_S9_ifPKiSB_iPKfiiiSD_SD_iiiii --------------------------
	.section	.nv.info._ZN4vllm25paged_attention_v2_kernelIthLi120ELi16ELi128ELNS_18Fp8KVCacheDataTypeE1ELb0ELi512EEEvPfS2_PT_PKS3_PKT0_S9_ifPKiSB_iPKfiiiSD_SD_iiiii,"",@"SHT_CUDA_INFO"
	.sectionflags	@""
	.align	4


	//----- nvinfo : EIATTR_CUDA_API_VERSION
	.align		4
        /*0000*/ 	.byte	0x04, 0x37
        /*0002*/ 	.short	(.L_17821 - .L_17820)
.L_17820:
        /*0004*/ 	.word	0x00000082


	//----- nvinfo : EIATTR_KPARAM_INFO
	.align		4
.L_17821:
        /*0008*/ 	.byte	0x04, 0x17
        /*000a*/ 	.short	(.L_17823 - .L_17822)
.L_17822:
        /*000c*/ 	.word	0x00000000
        /*0010*/ 	.short	0x0015
        /*0012*/ 	.short	0x0088
        /*0014*/ 	.byte	0x00, 0xf0, 0x11, 0x00


	//----- nvinfo : EIATTR_KPARAM_INFO
	.align		4
.L_17823:
        /*0018*/ 	.byte	0x04, 0x17
        /*001a*/ 	.short	(.L_17825 - .L_17824)
.L_17824:
        /*001c*/ 	.word	0x00000000
        /*0020*/ 	.short	0x0014
        /*0022*/ 	.short	0x0084
        /*0024*/ 	.byte	0x00, 0xf0, 0x11, 0x00


	//----- nvinfo : EIATTR_KPARAM_INFO
	.align		4
.L_17825:
        /*0028*/ 	.byte	0x04, 0x17
        /*002a*/ 	.short	(.L_17827 - .L_17826)
.L_17826:
        /*002c*/ 	.word	0x00000000
        /*0030*/ 	.short	0x0013
        /*0032*/ 	.short	0x0080
        /*0034*/ 	.byte	0x00, 0xf0, 0x11, 0x00


	//----- nvinfo : EIATTR_KPARAM_INFO
	.align		4
.L_17827:
        /*0038*/ 	.byte	0x04, 0x17
        /*003a*/ 	.short	(.L_17829 - .L_17828)
.L_17828:
        /*003c*/ 	.word	0x00000000
        /*0040*/ 	.short	0x0012
        /*0042*/ 	.short	0x007c
        /*0044*/ 	.byte	0x00, 0xf0, 0x11, 0x00


	//----- nvinfo : EIATTR_KPARAM_INFO
	.align		4
.L_17829:
        /*0048*/ 	.byte	0x04, 0x17
        /*004a*/ 	.short	(.L_17831 - .L_17830)
.L_17830:
        /*004c*/ 	.word	0x00000000
        /*0050*/ 	.short	0x0011
        /*0052*/ 	.short	0x0078
        /*0054*/ 	.byte	0x00, 0xf0, 0x11, 0x00


	//----- nvinfo : EIATTR_KPARAM_INFO
	.align		4
.L_17831:
        /*0058*/ 	.byte	0x04, 0x17
        /*005a*/ 	.short	(.L_17833 - .L_17832)
.L_17832:
        /*005c*/ 	.word	0x00000000
        /*0060*/ 	.short	0x0010
        /*0062*/ 	.short	0x0070
        /*0064*/ 	.byte	0x00, 0xf5, 0x21, 0x00


	//----- nvinfo : EIATTR_KPARAM_INFO
	.align		4
.L_17833:
        /*0068*/ 	.byte	0x04, 0x17
        /*006a*/ 	.short	(.L_17835 - .L_17834)
.L_17834:
        /*006c*/ 	.word	0x00000000
        /*0070*/ 	.short	0x000f
        /*0072*/ 	.short	0x0068
        /*0074*/ 	.byte	0x00, 0xf5, 0x21, 0x00


	//----- nvinfo : EIATTR_KPARAM_INFO
	.align		4
.L_17835:
        /*0078*/ 	.byte	0x04, 0x17
        /*007a*/ 	.short	(.L_17837 - .L_17836)
.L_17836:
        /*007c*/ 	.word	0x00000000
        /*0080*/ 	.short	0x000e
        /*0082*/ 	.short	0x0060
        /*0084*/ 	.byte	0x00, 0xf0, 0x11, 0x00


	//----- nvinfo : EIATTR_KPARAM_INFO
	.align		4
.L_17837:
        /*0088*/ 	.byte	0x04, 0x17
        /*008a*/ 	.short	(.L_17839 - .L_17838)
.L_17838:
        /*008c*/ 	.word	0x00000000
        /*0090*/ 	.short	0x000d
        /*0092*/ 	.short	0x005c
        /*0094*/ 	.byte	0x00, 0xf0, 0x11, 0x00


	//----- nvinfo : EIATTR_KPARAM_INFO
	.align		4
.L_17839:
        /*0098*/ 	.byte	0x04, 0x17
        /*009a*/ 	.short	(.L_17841 - .L_17840)
.L_17840:
        /*009c*/ 	.word	0x00000000
        /*00a0*/ 	.short	0x000c
        /*00a2*/ 	.short	0x0058
        /*00a4*/ 	.byte	0x00, 0xf0, 0x11, 0x00


	//----- nvinfo : EIATTR_KPARAM_INFO
	.align		4
.L_17841:
        /*00a8*/ 	.byte	0x04, 0x17
        /*00aa*/ 	.short	(.L_17843 - .L_17842)
.L_17842:
        /*00ac*/ 	.word	0x00000000
        /*00b0*/ 	.short	0x000b
        /*00b2*/ 	.short	0x0050
        /*00b4*/ 	.byte	0x00, 0xf5, 0x21, 0x00


	//----- nvinfo : EIATTR_KPARAM_INFO
	.align		4
.L_17843:
        /*00b8*/ 	.byte	0x04, 0x17
        /*00ba*/ 	.short	(.L_17845 - .L_17844)
.L_17844:
        /*00bc*/ 	.word	0x00000000
        /*00c0*/ 	.short	0x000a
        /*00c2*/ 	.short	0x0048
        /*00c4*/ 	.byte	0x00, 0xf0, 0x11, 0x00


	//----- nvinfo : EIATTR_KPARAM_INFO
	.align		4
.L_17845:
        /*00c8*/ 	.byte	0x04, 0x17
        /*00ca*/ 	.short	(.L_17847 - .L_17846)
.L_17846:
        /*00cc*/ 	.word	0x00000000
        /*00d0*/ 	.short	0x0009
        /*00d2*/ 	.short	0x0040
        /*00d4*/ 	.byte	0x00, 0xf5, 0x21, 0x00


	//----- nvinfo : EIATTR_KPARAM_INFO
	.align		4
.L_17847:
        /*00d8*/ 	.byte	0x04, 0x17
        /*00da*/ 	.short	(.L_17849 - .L_17848)
.L_17848:
        /*00dc*/ 	.word	0x00000000
        /*00e0*/ 	.short	0x0008
        /*00e2*/ 	.short	0x0038
        /*00e4*/ 	.byte	0x00, 0xf5, 0x21, 0x00


	//----- nvinfo : EIATTR_KPARAM_INFO
	.align		4
.L_17849:
        /*00e8*/ 	.byte	0x04, 0x17
        /*00ea*/ 	.short	(.L_17851 - .L_17850)
.L_17850:
        /*00ec*/ 	.word	0x00000000
        /*00f0*/ 	.short	0x0007
        /*00f2*/ 	.short	0x0034
        /*00f4*/ 	.byte	0x00, 0xf0, 0x11, 0x00


	//----- nvinfo : EIATTR_KPARAM_INFO
	.align		4
.L_17851:
        /*00f8*/ 	.byte	0x04, 0x17
        /*00fa*/ 	.short	(.L_17853 - .L_17852)
.L_17852:
        /*00fc*/ 	.word	0x00000000
        /*0100*/ 	.short	0x0006
        /*0102*/ 	.short	0x0030
        /*0104*/ 	.byte	0x00, 0xf0, 0x11, 0x00


	//----- nvinfo : EIATTR_KPARAM_INFO
	.align		4
.L_17853:
        /*0108*/ 	.byte	0x04, 0x17
        /*010a*/ 	.short	(.L_17855 - .L_17854)
.L_17854:
        /*010c*/ 	.word	0x00000000
        /*0110*/ 	.short	0x0005
        /*0112*/ 	.short	0x0028
        /*0114*/ 	.byte	0x00, 0xf5, 0x21, 0x00


	//----- nvinfo : EIATTR_KPARAM_INFO
	.align		4
.L_17855:
        /*0118*/ 	.byte	0x04, 0x17
        /*011a*/ 	.short	(.L_17857 - .L_17856)
.L_17856:
        /*011c*/ 	.word	0x00000000
        /*0120*/ 	.short	0x0004
        /*0122*/ 	.short	0x0020
        /*0124*/ 	.byte	0x00, 0xf5, 0x21, 0x00


	//----- nvinfo : EIATTR_KPARAM_INFO
	.align		4
.L_17857:
        /*0128*/ 	.byte	0x04, 0x17
        /*012a*/ 	.short	(.L_17859 - .L_17858)
.L_17858:
        /*012c*/ 	.word	0x00000000
        /*0130*/ 	.short	0x0003
        /*0132*/ 	.short	0x0018
        /*0134*/ 	.byte	0x00, 0xf5, 0x21, 0x00


	//----- nvinfo : EIATTR_KPARAM_INFO
	.align		4
.L_17859:
        /*0138*/ 	.byte	0x04, 0x17
        /*013a*/ 	.short	(.L_17861 - .L_17860)
.L_17860:
        /*013c*/ 	.word	0x00000000
        /*0140*/ 	.short	0x0002
        /*0142*/ 	.short	0x0010
        /*0144*/ 	.byte	0x00, 0xf5, 0x21, 0x00


	//----- nvinfo : EIATTR_KPARAM_INFO
	.align		4
.L_17861:
        /*0148*/ 	.byte	0x04, 0x17
        /*014a*/ 	.short	(.L_17863 - .L_17862)
.L_17862:
        /*014c*/ 	.word	0x00000000
        /*0150*/ 	.short	0x0001
        /*0152*/ 	.short	0x0008
        /*0154*/ 	.byte	0x00, 0xf5, 0x21, 0x00


	//----- nvinfo : EIATTR_KPARAM_INFO
	.align		4
.L_17863:
        /*0158*/ 	.byte	0x04, 0x17
        /*015a*/ 	.short	(.L_17865 - .L_17864)
.L_17864:
        /*015c*/ 	.word	0x00000000
        /*0160*/ 	.short	0x0000
        /*0162*/ 	.short	0x0000
        /*0164*/ 	.byte	0x00, 0xf5, 0x21, 0x00


	//----- nvinfo : EIATTR_SPARSE_MMA_MASK
	.align		4
.L_17865:
        /*0168*/ 	.byte	0x03, 0x50
        /*016a*/ 	.short	0x0000


	//----- nvinfo : EIATTR_MAXREG_COUNT
	.align		4
        /*016c*/ 	.byte	0x03, 0x1b
        /*016e*/ 	.short	0x00ff


	//----- nvinfo : EIATTR_NUM_BARRIERS
	.align		4
        /*0170*/ 	.byte	0x02, 0x4c
        /*0172*/ 	.byte	0x01
	.zero		1


	//----- nvinfo : EIATTR_EXTERNS
	.align		4
        /*0174*/ 	.byte	0x04, 0x0f
        /*0176*/ 	.short	(.L_17867 - .L_17866)


	//   ....[0]....
	.align		4
.L_17866:
        /*0178*/ 	.word	index@(__assertfail)


	//----- nvinfo : EIATTR_MERCURY_ISA_VERSION
	.align		4
.L_17867:
        /*017c*/ 	.byte	0x03, 0x5f
        /*017e*/ 	.short	0x0101


	//----- nvinfo : EIATTR_COOP_GROUP_MASK_REGIDS
	.align		4
        /*0180*/ 	.byte	0x04, 0x29
        /*0182*/ 	.short	(.L_17869 - .L_17868)


	//   ....[0]....
.L_17868:
        /*0184*/ 	.word	0xffffffff


	//   ....[1]....
        /*0188*/ 	.word	0xffffffff


	//   ....[2]....
        /*018c*/ 	.word	0xffffffff


	//   ....[3]....
        /*0190*/ 	.word	0xffffffff


	//   ....[4]....
        /*0194*/ 	.word	0xffffffff


	//   ....[5]....
        /*0198*/ 	.word	0xffffffff


	//   ....[6]....
        /*019c*/ 	.word	0xffffffff


	//   ....[7]....
        /*01a0*/ 	.word	0xffffffff


	//   ....[8]....
        /*01a4*/ 	.word	0xffffffff


	//   ....[9]....
        /*01a8*/ 	.word	0xffffffff


	//   ....[10]....
        /*01ac*/ 	.word	0xffffffff


	//   ....[11]....
        /*01b0*/ 	.word	0xffffffff


	//   ....[12]....
        /*01b4*/ 	.word	0xffffffff


	//   ....[13]....
        /*01b8*/ 	.word	0xffffffff


	//   ....[14]....
        /*01bc*/ 	.word	0xffffffff


	//   ....[15]....
        /*01c0*/ 	.word	0x0500000f


	//   ....[16]....
        /*01c4*/ 	.word	0x0500000f


	//   ....[17]....
        /*01c8*/ 	.word	0x0500000f


	//   ....[18]....
        /*01cc*/ 	.word	0x0500000f


	//----- nvinfo : EIATTR_COOP_GROUP_INSTR_OFFSETS
	.align		4
.L_17869:
        /*01d0*/ 	.byte	0x04, 0x28
        /*01d2*/ 	.short	(.L_17871 - .L_17870)


	//   ....[0]....
.L_17870:
        /*01d4*/ 	.word	0x000003d0


	//   ....[1]....
        /*01d8*/ 	.word	0x000003f0


	//   ....[2]....
        /*01dc*/ 	.word	0x00000410


	//   ....[3]....
        /*01e0*/ 	.word	0x00000430


	//   ....[4]....
        /*01e4*/ 	.word	0x00000530


	//   ....[5]....
        /*01e8*/ 	.word	0x00000550


	//   ....[6]....
        /*01ec*/ 	.word	0x00000580


	//   ....[7]....
        /*01f0*/ 	.word	0x000013d0


	//   ....[8]....
        /*01f4*/ 	.word	0x00001400


	//   ....[9]....
        /*01f8*/ 	.word	0x00001420


	//   ....[10]....
        /*01fc*/ 	.word	0x00001440


	//   ....[11]....
        /*0200*/ 	.word	0x00001460


	//   ....[12]....
        /*0204*/ 	.word	0x000014b0


	//   ....[13]....
        /*0208*/ 	.word	0x000014d0


	//   ....[14]....
        /*020c*/ 	.word	0x000014f0


	//   ....[15]....
        /*0210*/ 	.word	0x000028c0


	//   ....[16]....
        /*0214*/ 	.word	0x00002920


	//   ....[17]....
        /*0218*/ 	.word	0x00002980


	//   ....[18]....
        /*021c*/ 	.word	0x000029e0


	//----- nvinfo : EIATTR_VRC_CTA_INIT_COUNT
	.align		4
.L_17871:
        /*0220*/ 	.byte	0x02, 0x4a
	.zero		1
	.zero		1


	//----- nvinfo : EIATTR_SYSCALL_OFFSETS
	.align		4
        /*0224*/ 	.byte	0x04, 0x46
        /*0226*/ 	.short	(.L_17873 - .L_17872)


	//   ....[0]....
.L_17872:
        /*0228*/ 	.word	0x00000330


	//----- nvinfo : EIATTR_EXIT_INSTR_OFFSETS
	.align		4
.L_17873:
        /*022c*/ 	.byte	0x04, 0x1c
        /*022e*/ 	.short	(.L_17875 - .L_17874)


	//   ....[0]....
.L_17874:
        /*0230*/ 	.word	0x000000d0


	//   ....[1]....
        /*0234*/ 	.word	0x00002650


	//   ....[2]....
        /*0238*/ 	.word	0x00002840


	//   ....[3]....
        /*023c*/ 	.word	0x00002870


	//----- nvinfo : EIATTR_CRS_STACK_SIZE
	.align		4
.L_17875:
        /*0240*/ 	.byte	0x04, 0x1e
        /*0242*/ 	.short	(.L_17877 - .L_17876)
.L_17876:
        /*0244*/ 	.word	0x00000000


	//----- nvinfo : EIATTR_CBANK_PARAM_SIZE
	.align		4
.L_17877:
        /*0248*/ 	.byte	0x03, 0x19
        /*024a*/ 	.short	0x008c


	//----- nvinfo : EIATTR_PARAM_CBANK
	.align		4
        /*024c*/ 	.byte	0x04, 0x0a
        /*024e*/ 	.short	(.L_17879 - .L_17878)
	.align		4
.L_17878:
        /*0250*/ 	.word	index@(.nv.constant0._ZN4vllm25paged_attention_v2_kernelIthLi120ELi16ELi128ELNS_18Fp8KVCacheDataTypeE1ELb0ELi512EEEvPfS2_PT_PKS3_PKT0_S9_ifPKiSB_iPKfiiiSD_SD_iiiii)
        /*0254*/ 	.short	0x0380
        /*0256*/ 	.short	0x008c


	//----- nvinfo : EIATTR_SW_WAR
	.align		4
.L_17879:
        /*0258*/ 	.byte	0x04, 0x36
        /*025a*/ 	.short	(.L_17881 - .L_17880)
.L_17880:
        /*025c*/ 	.word	0x00000008
.L_17881:


//--------------------- .nv.info._ZN4vllm25paged_attention_v2_kernelIthLi112ELi16ELi128ELNS_18Fp8KVCacheDataTypeE1ELb0ELi512EEEvPfS2_PT_PKS3_PKT0_S9_ifPKiSB_iPKfiiiSD_SD_iiiii --------------------------
	.section	.nv.info._ZN4vllm25paged_attention_v2_kernelIthLi112ELi16ELi128ELNS_18Fp8KVCacheDataTypeE1ELb0ELi512EEEvPfS2_PT_PKS3_PKT0_S9_ifPKiSB_iPKfiiiSD_SD_iiiii,"",@"SHT_CUDA_INFO"
	.sectionflags	@""
	.align	4


	//----- nvinfo : EIATTR_CUDA_API_VERSION
	.align		4
        /*0000*/ 	.byte	0x04, 0x37
        /*0002*/ 	.short	(.L_17883 - .L_17882)
.L_17882:
        /*0004*/ 	.word	0x00000082


	//----- nvinfo : EIATTR_KPARAM_INFO
	.align		4
.L_17883:
        /*0008*/ 	.byte	0x04, 0x17
        /*000a*/ 	.short	(.L_17885 - .L_17884)
.L_17884:
        /*000c*/ 	.word	0x00000000
        /*0010*/ 	.short	0x0015
        /*0012*/ 	.short	0x0088
        /*0014*/ 	.byte	0x00, 0xf0, 0x11, 0x00


	//----- nvinfo : EIATTR_KPARAM_INFO
	.align		4
.L_17885:
        /*0018*/ 	.byte	0x04, 0x17
        /*001a*/ 	.short	(.L_17887 - .L_17886)
.L_17886:
        /*001c*/ 	.word	0x00000000
        /*0020*/ 	.short	0x0014
        /*0022*/ 	.short	0x0084
        /*0024*/ 	.byte	0x00, 0xf0, 0x11, 0x00


	//----- nvinfo : EIATTR_KPARAM_INFO
	.align		4
.L_17887:
        /*0028*/ 	.byte	0x04, 0x17
        /*002a*/ 	.short	(.L_17889 - .L_17888)
.L_17888:
        /*002c*/ 	.word	0x00000000
        /*0030*/ 	.short	0x0013
        /*0032*/ 	.short	0x0080
        /*0034*/ 	.byte	0x00, 0xf0, 0x11, 0x00


	//----- nvinfo : EIATTR_KPARAM_INFO
	.align		4
.L_17889:
        /*0038*/ 	.byte	0x04, 0x17
        /*003a*/ 	.short	(.L_17891 - .L_17890)
.L_17890:
        /*003c*/ 	.word	0x00000000
        /*0040*/ 	.short	0x0012
        /*0042*/ 	.short	0x007c
        /*0044*/ 	.byte	0x00, 0xf0, 0x11, 0x00


	//----- nvinfo : EIATTR_KPARAM_INFO
	.align		4
.L_17891:
        /*0048*/ 	.byte	0x04, 0x17
        /*004a*/ 	.short	(.L_17893 - .L_17892)
.L_17892:
        /*004c*/ 	.word	0x00000000
        /*0050*/ 	.short	0x0011
        /*0052*/ 	.short	0x0078
        /*0054*/ 	.byte	0x00, 0xf0, 0x11, 0x00


	//----- nvinfo : EIATTR_KPARAM_INFO
	.align		4
.L_17893:
        /*0058*/ 	.byte	0x04, 0x17
        /*005a*/ 	.short	(.L_17895 - .L_17894)
.L_17894:
        /*005c*/ 	.word	0x00000000
        /*0060*/ 	.short	0x0010
        /*0062*/ 	.short	0x0070
        /*0064*/ 	.byte	0x00, 0xf5, 0x21, 0x00


	//----- nvinfo : EIATTR_KPARAM_INFO
	.align		4
.L_17895:
        /*0068*/ 	.byte	0x04, 0x17
        /*006a*/ 	.short	(.L_17897 - .L_17896)
.L_17896:
        /*006c*/ 	.word	0x00000000
        /*0070*/ 	.short	0x000f
        /*0072*/ 	.short	0x0068
        /*0074*/ 	.byte	0x00, 0xf5, 0x21, 0x00


	//----- nvinfo : EIATTR_KPARAM_INFO
	.align		4
.L_17897:
        /*0078*/ 	.byte	0x04, 0x17
        /*007a*/ 	.short	(.L_17899 - .L_17898)
.L_17898:
        /*007c*/ 	.word	0x00000000
        /*0080*/ 	.short	0x000e
        /*0082*/ 	.short	0x0060
        /*0084*/ 	.byte	0x00, 0xf0, 0x11, 0x00


	//----- nvinfo : EIATTR_KPARAM_INFO
	.align		4
.L_17899:
        /*0088*/ 	.byte	0x04, 0x17
        /*008a*/ 	.short	(.L_17901 - .L_17900)
.L_17900:
        /*008c*/ 	.word	0x00000000
        /*0090*/ 	.short	0x000d
        /*0092*/ 	.short	0x005c
        /*0094*/ 	.byte	0x00, 0xf0, 0x11, 0x00


	//----- nvinfo : EIATTR_KPARAM_INFO
	.align		4
.L_17901:
        /*0098*/ 	.byte	0x04, 0x17
        /*009a*/ 	.short	(.L_17903 - .L_17902)
.L_17902:
        /*009c*/ 	.word	0x00000000
        /*00a0*/ 	.short	0x000c
        /*00a2*/ 	.short	0x0058
        /*00a4*/ 	.byte	0x00, 0xf0, 0x11, 0x00


	//----- nvinfo : EIATTR_KPARAM_INFO
	.align		4
.L_17903:
        /*00a8*/ 	.byte	0x04, 0x17
        /*00aa*/ 	.short	(.L_17905 - .L_17904)
.L_17904:
        /*00ac*/ 	.word	0x00000000
        /*00b0*/ 	.short	0x000b
        /*00b2*/ 	.short	0x0050
        /*00b4*/ 	.byte	0x00, 0xf5, 0x21, 0x00


	//----- nvinfo : EIATTR_KPARAM_INFO
	.align		4
.L_17905:
        /*00b8*/ 	.byte	0x04, 0x17
        /*00ba*/ 	.short	(.L_17907 - .L_17906)
.L_17906:
        /*00bc*/ 	.word	0x00000000
        /*00c0*/ 	.short	0x000a
        /*00c2*/ 	.short	0x0048
        /*00c4*/ 	.byte	0x00, 0xf0, 0x11, 0x00


	//----- nvinfo : EIATTR_KPARAM_INFO
	.align		4
.L_17907:
        /*00c8*/ 	.byte	0x04, 0x17
        /*00ca*/ 	.short	(.L_17909 - .L_17908)
.L_17908:
        /*00cc*/ 	.word	0x00000000
        /*00d0*/ 	.short	0x0009
        /*00d2*/ 	.short	0x0040
        /*00d4*/ 	.byte	0x00, 0xf5, 0x21, 0x00


	//----- nvinfo : EIATTR_KPARAM_INFO
	.align		4
.L_17909:
        /*00d8*/ 	.byte	0x04, 0x17
        /*00da*/ 	.short	(.L_17911 - .L_17910)
.L_17910:
        /*00dc*/ 	.word	0x00000000
        /*00e0*/ 	.short	0x0008
        /*00e2*/ 	.short	0x0038
        /*00e4*/ 	.byte	0x00, 0xf5, 0x21, 0x00


	//----- nvinfo : EIATTR_KPARAM_INFO
	.align		4
.L_17911:
        /*00e8*/ 	.byte	0x04, 0x17
        /*00ea*/ 	.short	(.L_17913 - .L_17912)
.L_17912:
        /*00ec*/ 	.word	0x00000000
        /*00f0*/ 	.short	0x0007
        /*00f2*/ 	.short	0x0034
        /*00f4*/ 	.byte	0x00, 0xf0, 0x11, 0x00


	//----- nvinfo : EIATTR_KPARAM_INFO
	.align		4
.L_17913:
        /*00f8*/ 	.byte	0x04, 0x17
        /*00fa*/ 	.short	(.L_17915 - .L_17914)
.L_17914:
        /*00fc*/ 	.word	0x00000000
        /*0100*/ 	.short	0x0006
        /*0102*/ 	.short	0x0030
        /*0104*/ 	.byte	0x00, 0xf0, 0x11, 0x00


	//----- nvinfo : EIATTR_KPARAM_INFO
	.align		4
.L_17915:
        /*0108*/ 	.byte	0x04, 0x17
        /*010a*/ 	.short	(.L_17917 - .L_17916)
.L_17916:
        /*010c*/ 	.word	0x00000000
        /*0110*/ 	.short	0x0005
        /*0112*/ 	.short	0x0028
        /*0114*/ 	.byte	0x00, 0xf5, 0x21, 0x00


	//----- nvinfo : EIATTR_KPARAM_INFO
	.align		4
.L_17917:
        /*0118*/ 	.byte	0x04, 0x17
        /*011a*/ 	.short	(.L_17919 - .L_17918)
.L_17918:
        /*011c*/ 	.word	0x00000000
        /*0120*/ 	.short	0x0004
        /*0122*/ 	.short	0x0020
        /*0124*/ 	.byte	0x00, 0xf5, 0x21, 0x00


	//----- nvinfo : EIATTR_KPARAM_INFO
	.align		4
.L_17919:
        /*0128*/ 	.byte	0x04, 0x17
        /*012a*/ 	.short	(.L_17921 - .L_17920)
.L_17920:
        /*012c*/ 	.word	0x00000000
        /*0130*/ 	.short	0x0003
        /*0132*/ 	.short	0x0018
        /*0134*/ 	.byte	0x00, 0xf5, 0x21, 0x00


	//----- nvinfo : EIATTR_KPARAM_INFO
	.align		4
.L_17921:
        /*0138*/ 	.byte	0x04, 0x17
        /*013a*/ 	.short	(.L_17923 - .L_17922)
.L_17922:
        /*013c*/ 	.word	0x00000000
        /*0140*/ 	.short	0x0002
        /*0142*/ 	.short	0x0010
        /*0144*/ 	.byte	0x00, 0xf5, 0x21, 0x00


	//----- nvinfo : EIATTR_KPARAM_INFO
	.align		4
.L_17923:
        /*0148*/ 	.byte	0x04, 0x17
        /*014a*/ 	.short	(.L_17925 - .L_17924)
.L_17924:
        /*014c*/ 	.word	0x00000000
        /*0150*/ 	.short	0x0001
        /*0152*/ 	.short	0x0008
        /*0154*/ 	.byte	0x00, 0xf5, 0x21, 0x00


	//----- nvinfo : EIATTR_KPARAM_INFO
	.align		4
.L_17925:
        /*0158*/ 	.byte	0x04, 0x17
        /*015a*/ 	.short	(.L_17927 - .L_17926)
.L_17926:
        /*015c*/ 	.word	0x00000000
        /*0160*/ 	.short	0x0000
        /*0162*/ 	.short	0x0000
        /*0164*/ 	.byte	0x00, 0xf5, 0x21, 0x00


	//----- nvinfo : EIATTR_SPARSE_MMA_MASK
	.align		4
.L_17927:
        /*0168*/ 	.byte	0x03, 0x50
        /*016a*/ 	.short	0x0000


	//----- nvinfo : EIATTR_MAXREG_COUNT
	.align		4
        /*016c*/ 	.byte	0x03, 0x1b
        /*016e*/ 	.short	0x00ff


	//----- nvinfo : EIATTR_NUM_BARRIERS
	.align		4
        /*0170*/ 	.byte	0x02, 0x4c
        /*0172*/ 	.byte	0x01
	.zero		1


	//----- nvinfo : EIATTR_EXTERNS
	.align		4
        /*0174*/ 	.byte	0x04, 0x0f
        /*0176*/ 	.short	(.L_17929 - .L_17928)


	//   ....[0]....
	.align		4
.L_17928:
        /*0178*/ 	.word	index@(__assertfail)


	//----- nvinfo : EIATTR_MERCURY_ISA_VERSION
	.align		4
.L_17929:
        /*017c*/ 	.byte	0x03, 0x5f
        /*017e*/ 	.short	0x0101


	//----- nvinfo : EIATTR_COOP_GROUP_MASK_REGIDS
	.align		4
        /*0180*/ 	.byte	0x04, 0x29
        /*0182*/ 	.short	(.L_17931 - .L_17930)


	//   ....[0]....
.L_17930:
        /*0184*/ 	.word	0xffffffff


	//   ....[1]....
        /*0188*/ 	.word	0xffffffff


	//   ....[2]....
        /*018c*/ 	.word	0xffffffff


	//   ....[3]....
        /*0190*/ 	.word	0xffffffff


	//   ....[4]....
        /*0194*/ 	.word	0xffffffff


	//   ....[5]....
        /*0198*/ 	.word	0xffffffff


	//   ....[6]....
        /*019c*/ 	.word	0xffffffff


	//   ....[7]....
        /*01a0*/ 	.word	0xffffffff


	//   ....[8]....
        /*01a4*/ 	.word	0xffffffff


	//   ....[9]....
        /*01a8*/ 	.word	0xffffffff


	//   ....[10]....
        /*01ac*/ 	.word	0xffffffff


	//   ....[11]....
        /*01b0*/ 	.word	0xffffffff


	//   ....[12]....
        /*01b4*/ 	.word	0xffffffff


	//   ....[13]....
        /*01b8*/ 	.word	0xffffffff


	//   ....[14]....
        /*01bc*/ 	.word	0xffffffff


	//   ....[15]....
        /*01c0*/ 	.word	0x0500000f


	//   ....[16]....
        /*01c4*/ 	.word	0x0500000f


	//   ....[17]....
        /*01c8*/ 	.word	0x0500000f


	//   ....[18]....
        /*01cc*/ 	.word	0x0500000f


	//----- nvinfo : EIATTR_COOP_GROUP_INSTR_OFFSETS
	.align		4
.L_17931:
        /*01d0*/ 	.byte	0x04, 0x28
        /*01d2*/ 	.short	(.L_17933 - .L_17932)


	//   ....[0]....
.L_17932:
        /*01d4*/ 	.word	0x000003d0


	//   ....[1]....
        /*01d8*/ 	.word	0x000003f0


	//   ....[2]....
        /*01dc*/ 	.word	0x00000410


	//   ....[3]....
        /*01e0*/ 	.word	0x00000430


	//   ....[4]....
        /*01e4*/ 	.word	0x00000530


	//   ....[5]....
        /*01e8*/ 	.word	0x00000550


	//   ....[6]....
        /*01ec*/ 	.word	0x00000580


	//   ....[7]....
        /*01f0*/ 	.word	0x000013d0


	//   ....[8]....
        /*01f4*/ 	.word	0x00001400


	//   ....[9]....
        /*01f8*/ 	.word	0x00001420


	//   ....[10]....
        /*01fc*/ 	.word	0x00001440


	//   ....[11]....
        /*0200*/ 	.word	0x00001460


	//   ....[12]....
        /*0204*/ 	.word	0x000014b0


	//   ....[13]....
        /*0208*/ 	.word	0x000014d0


	//   ....[14]....
        /*020c*/ 	.word	0x000014f0


	//   ....[15]....
        /*0210*/ 	.word	0x000025c0


	//   ....[16]....
        /*0214*/ 	.word	0x00002620


	//   ....[17]....
        /*0218*/ 	.word	0x00002680


	//   ....[18]....
        /*021c*/ 	.word	0x000026e0


	//----- nvinfo : EIATTR_VRC_CTA_INIT_COUNT
	.align		4
.L_17933:
        /*0220*/ 	.byte	0x02, 0x4a
	.zero		1
	.zero		1


	//----- nvinfo : EIATTR_SYSCALL_OFFSETS
	.align		4
        /*0224*/ 	.byte	0x04, 0x46
        /*0226*/ 	.short	(.L_17935 - .L_17934)


	//   ....[0]....
.L_17934:
        /*0228*/ 	.word	0x00000330


	//----- nvinfo : EIATTR_EXIT_INSTR_OFFSETS
	.align		4
.L_17935:
        /*022c*/ 	.byte	0x04, 0x1c
        /*022e*/ 	.short	(.L_17937 - .L_17936)


	//   ....[0]....
.L_17936:
        /*0230*/ 	.word	0x000000d0


	//   ....[1]....
        /*0234*/ 	.word	0x000023c0


	//   ....[2]....
        /*0238*/ 	.word	0x000023f0


	//   ....[3]....
        /*023c*/ 	.word	0x00002570


	//----- nvinfo : EIATTR_CRS_STACK_SIZE
	.align		4
.L_17937:
        /*0240*/ 	.byte	0x04, 0x1e
        /*0242*/ 	.short	(.L_17939 - .L_17938)
.L_17938:
        /*0244*/ 	.word	0x00000000


	//----- nvinfo : EIATTR_CBANK_PARAM_SIZE
	.align		4
.L_17939:
        /*0248*/ 	.byte	0x03, 0x19
        /*024a*/ 	.short	0x008c


	//----- nvinfo : EIATTR_PARAM_CBANK
	.align		4
        /*024c*/ 	.byte	0x04, 0x0a
        /*024e*/ 	.short	(.L_17941 - .L_17940)
	.align		4
.L_17940:
        /*0250*/ 	.word	index@(.nv.constant0._ZN4vllm25paged_attention_v2_kernelIthLi112ELi16ELi128ELNS_18Fp8KVCacheDataTypeE1ELb0ELi512EEEvPfS2_PT_PKS3_PKT0_S9_ifPKiSB_iPKfiiiSD_SD_iiiii)
        /*0254*/ 	.short	0x0380
        /*0256*/ 	.short	0x008c


	//----- nvinfo : EIATTR_SW_WAR
	.align		4
.L_17941:
        /*0258*/ 	.byte	0x04, 0x36
        /*025a*/ 	.short	(.L_17943 - .L_17942)
.L_17942:
        /*025c*/ 	.word	0x00000008
.L_17943:


//--------------------- .nv.info._ZN4vllm25paged_attention_v2_kernelIthLi96ELi16ELi128ELNS_18Fp8KVCacheDataTypeE1ELb0ELi512EEEvPfS2_PT_PKS3_PKT0_S9_ifPKiSB_iPKfiiiSD_SD_iiiii --------------------------
	.section	.nv.info._ZN4vllm25paged_attention_v2_kernelIthLi96ELi16ELi128ELNS_18Fp8KVCacheDataTypeE1ELb0ELi512EEEvPfS2_PT_PKS3_PKT0_S9_ifPKiSB_iPKfiiiSD_SD_iiiii,"",@"SHT_CUDA_INFO"
	.sectionflags	@""
	.align	4


	//----- nvinfo : EIATTR_CUDA_API_VERSION
	.align		4
        /*0000*/ 	.byte	0x04, 0x37
        /*0002*/ 	.short	(.L_17945 - .L_17944)
.L_17944:
        /*0004*/ 	.word	0x00000082


	//----- nvinfo : EIATTR_KPARAM_INFO
	.align		4
.L_17945:
        /*0008*/ 	.byte	0x04, 0x17
        /*000a*/ 	.short	(.L_17947 - .L_17946)
.L_17946:
        /*000c*/ 	.word	0x00000000
        /*0010*/ 	.short	0x0015
        /*0012*/ 	.short	0x0088
        /*0014*/ 	.byte	0x00, 0xf0, 0x11, 0x00


	//----- nvinfo : EIATTR_KPARAM_INFO
	.align		4
.L_17947:
        /*0018*/ 	.byte	0x04, 0x17
        /*001a*/ 	.short	(.L_17949 - .L_17948)
.L_17948:
        /*001c*/ 	.word	0x00000000
        /*0020*/ 	.short	0x0014
        /*0022*/ 	.short	0x0084
        /*0024*/ 	.byte	0x00, 0xf0, 0x11, 0x00


	//----- nvinfo : EIATTR_KPARAM_INFO
	.align		4
.L_17949:
        /*0028*/ 	.byte	0x04, 0x17
        /*002a*/ 	.short	(.L_17951 - .L_17950)
.L_17950:
        /*002c*/ 	.word	0x00000000
        /*0030*/ 	.short	0x0013
        /*0032*/ 	.short	0x0080
        /*0034*/ 	.byte	0x00, 0xf0, 0x11, 0x00


	//----- nvinfo : EIATTR_KPARAM_INFO
	.align		4
.L_17951:
        /*0038*/ 	.byte	0x04, 0x17
        /*003a*/ 	.short	(.L_17953 - .L_17952)
.L_17952:
        /*003c*/ 	.word	0x00000000
        /*0040*/ 	.short	0x0012
        /*0042*/ 	.short	0x007c
        /*0044*/ 	.byte	0x00, 0xf0, 0x11, 0x00


	//----- nvinfo : EIATTR_KPARAM_INFO
	.align		4
.L_17953:
        /*0048*/ 	.byte	0x04, 0x17
        /*004a*/ 	.short	(.L_17955 - .L_17954)
.L_17954:
        /*004c*/ 	.word	0x00000000
        /*0050*/ 	.short	0x0011
        /*0052*/ 	.short	0x0078
        /*0054*/ 	.byte	0x00, 0xf0, 0x11, 0x00


	//----- nvinfo : EIATTR_KPARAM_INFO
	.align		4
.L_17955:
        /*0058*/ 	.byte	0x04, 0x17
        /*005a*/ 	.short	(.L_17957 - .L_17956)
.L_17956:
        /*005c*/ 	.word	0x00000000
        /*0060*/ 	.short	0x0010
        /*0062*/ 	.short	0x0070
        /*0064*/ 	.byte	0x00, 0xf5, 0x21, 0x00


	//----- nvinfo : EIATTR_KPARAM_INFO
	.align		4
.L_17957:
        /*0068*/ 	.byte	0x04, 0x17
        /*006a*/ 	.short	(.L_17959 - .L_17958)
.L_17958:
        /*006c*/ 	.word	0x00000000
        /*0070*/ 	.short	0x000f
        /*0072*/ 	.short	0x0068
        /*0074*/ 	.byte	0x00, 0xf5, 0x21, 0x00


	//----- nvinfo : EIATTR_KPARAM_INFO
	.align		4
.L_17959:
        /*0078*/ 	.byte	0x04, 0x17
        /*007a*/ 	.short	(.L_17961 - .L_17960)
.L_17960:
        /*007c*/ 	.word	0x00000000
        /*0080*/ 	.short	0x000e
        /*0082*/ 	.short	0x0060
        /*0084*/ 	.byte	0x00, 0xf0, 0x11, 0x00


	//----- nvinfo : EIATTR_KPARAM_INFO
	.align		4
.L_17961:
        /*0088*/ 	.byte	0x04, 0x17
        /*008a*/ 	.short	(.L_17963 - .L_17962)
.L_17962:
        /*008c*/ 	.word	0x00000000
        /*0090*/ 	.short	0x000d
        /*0092*/ 	.short	0x005c
        /*0094*/ 	.byte	0x00, 0xf0, 0x11, 0x00


	//----- nvinfo : EIATTR_KPARAM_INFO
	.align		4
.L_17963:
        /*0098*/ 	.byte	0x04, 0x17
        /*009a*/ 	.short	(.L_17965 - .L_17964)
.L_17964:
        /*009c*/ 	.word	0x00000000
        /*00a0*/ 	.short	0x000c
        /*00a2*/ 	.short	0x0058
        /*00a4*/ 	.byte	0x00, 0xf0, 0x11, 0x00


	//----- nvinfo : EIATTR_KPARAM_INFO
	.align		4
.L_17965:
        /*00a8*/ 	.byte	0x04, 0x17
        /*00aa*/ 	.short	(.L_17967 - .L_17966)
.L_17966:
        /*00ac*/ 	.word	0x00000000
        /*00b0*/ 	.short	0x000b
        /*00b2*/ 	.short	0x0050
        /*00b4*/ 	.byte	0x00, 0xf5, 0x21, 0x00


	//----- nvinfo : EIATTR_KPARAM_INFO
	.align		4
.L_17967:
        /*00b8*/ 	.byte	0x04, 0x17
        /*00ba*/ 	.short	(.L_17969 - .L_17968)
.L_17968:
        /*00bc*/ 	.word	0x00000000
        /*00c0*/ 	.short	0x000a
        /*00c2*/ 	.short	0x0048
        /*00c4*/ 	.byte	0x00, 0xf0, 0x11, 0x00


	//----- nvinfo : EIATTR_KPARAM_INFO
	.align		4
.L_17969:
        /*00c8*/ 	.byte	0x04, 0x17
        /*00ca*/ 	.short	(.L_17971 - .L_17970)
.L_17970:
        /*00cc*/ 	.word	0x00000000
        /*00d0*/ 	.short	0x0009
        /*00d2*/ 	.short	0x0040
        /*00d4*/ 	.byte	0x00, 0xf5, 0x21, 0x00


	//----- nvinfo : EIATTR_KPARAM_INFO
	.align		4
.L_17971:
        /*00d8*/ 	.byte	0x04, 0x17
        /*00da*/ 	.short	(.L_17973 - .L_17972)
.L_17972:
        /*00dc*/ 	.word	0x00000000
        /*00e0*/ 	.short	0x0008
        /*00e2*/ 	.short	0x0038
        /*00e4*/ 	.byte	0x00, 0xf5, 0x21, 0x00


	//----- nvinfo : EIATTR_KPARAM_INFO
	.align		4
.L_17973:
        /*00e8*/ 	.byte	0x04, 0x17
        /*00ea*/ 	.short	(.L_17975 - .L_17974)
.L_17974:
        /*00ec*/ 	.word	0x00000000
        /*00f0*/ 	.short	0x0007
        /*00f2*/ 	.short	0x0034
        /*00f4*/ 	.byte	0x00, 0xf0, 0x11, 0x00


	//----- nvinfo : EIATTR_KPARAM_INFO
	.align		4
.L_17975:
        /*00f8*/ 	.byte	0x04, 0x17
        /*00fa*/ 	.short	(.L_17977 - .L_17976)
.L_17976:
        /*00fc*/ 	.word	0x00000000
        /*0100*/ 	.short	0x0006
        /*0102*/ 	.short	0x0030
        /*0104*/ 	.byte	0x00, 0xf0, 0x11, 0x00


	//----- nvinfo : EIATTR_KPARAM_INFO
	.align		4
.L_17977:
        /*0108*/ 	.byte	0x04, 0x17
        /*010a*/ 	.short	(.L_17979 - .L_17978)
.L_17978:
        /*010c*/ 	.word	0x00000000
        /*0110*/ 	.short	0x0005
        /*0112*/ 	.short	0x0028
        /*0114*/ 	.byte	0x00, 0xf5, 0x21, 0x00


	//----- nvinfo : EIATTR_KPARAM_INFO
	.align		4
.L_17979:
        /*0118*/ 	.byte	0x04, 0x17
        /*011a*/ 	.short	(.L_17981 - .L_17980)
.L_17980:
        /*011c*/ 	.word	0x00000000
        /*0120*/ 	.short	0x0004
        /*0122*/ 	.short	0x0020
        /*0124*/ 	.byte	0x00, 0xf5, 0x21, 0x00


	//----- nvinfo : EIATTR_KPARAM_INFO
	.align		4
.L_17981:
        /*0128*/ 	.byte	0x04, 0x17
        /*012a*/ 	.short	(.L_17983 - .L_17982)
.L_17982:
        /*012c*/ 	.word	0x00000000
        /*0130*/ 	.short	0x0003
        /*0132*/ 	.short	0x0018
        /*0134*/ 	.byte	0x00, 0xf5, 0x21, 0x00


	//----- nvinfo : EIATTR_KPARAM_INFO
	.align		4
.L_17983:
        /*0138*/ 	.byte	0x04, 0x17
        /*013a*/ 	.short	(.L_17985 - .L_17984)
.L_17984:
        /*013c*/ 	.word	0x00000000
        /*0140*/ 	.short	0x0002
        /*0142*/ 	.short	0x0010
        /*0144*/ 	.byte	0x00, 0xf5, 0x21, 0x00


	//----- nvinfo : EIATTR_KPARAM_INFO
	.align		4
.L_17985:
        /*0148*/ 	.byte	0x04, 0x17
        /*014a*/ 	.short	(.L_17987 - .L_17986)
.L_17986:
        /*014c*/ 	.word	0x00000000
        /*0150*/ 	.short	0x0001
        /*0152*/ 	.short	0x0008
        /*0154*/ 	.byte	0x00, 0xf5, 0x21, 0x00


	//----- nvinfo : EIATTR_KPARAM_INFO
	.align		4
.L_17987:
        /*0158*/ 	.byte	0x04, 0x17
        /*015a*/ 	.short	(.L_17989 - .L_17988)
.L_17988:
        /*015c*/ 	.word	0x00000000
        /*0160*/ 	.short	0x0000
        /*0162*/ 	.short	0x0000
        /*0164*/ 	.byte	0x00, 0xf5, 0x21, 0x00


	//----- nvinfo : EIATTR_SPARSE_MMA_MASK
	.align		4
.L_17989:
        /*0168*/ 	.byte	0x03, 0x50
        /*016a*/ 	.short	0x0000


	//----- nvinfo : EIATTR_MAXREG_COUNT
	.align		4
        /*016c*/ 	.byte	0x03, 0x1b
        /*016e*/ 	.short	0x00ff


	//----- nvinfo : EIATTR_NUM_BARRIERS
	.align		4
        /*0170*/ 	.byte	0x02, 0x4c
        /*0172*/ 	.byte	0x01
	.zero		1


	//----- nvinfo : EIATTR_EXTERNS
	.align		4
        /*0174*/ 	.byte	0x04, 0x0f
        /*0176*/ 	.short	(.L_17991 - .L_17990)


	//   ....[0]....
	.align		4
.L_17990:
        /*0178*/ 	.word	index@(__assertfail)


	//----- nvinfo : EIATTR_MERCURY_ISA_VERSION
	.align		4
.L_17991:
        /*017c*/ 	.byte	0x03, 0x5f
        /*017e*/ 	.short	0x0101


	//----- nvinfo : EIATTR_COOP_GROUP_MASK_REGIDS
	.align		4
        /*0180*/ 	.byte	0x04, 0x29
        /*0182*/ 	.short	(.L_17993 - .L_17992)


	//   ....[0]....
.L_17992:
        /*0184*/ 	.word	0xffffffff


	//   ....[1]....
        /*0188*/ 	.word	0xffffffff


	//   ....[2]....
        /*018c*/ 	.word	0xffffffff


	//   ....[3]....
        /*0190*/ 	.word	0xffffffff


	//   ....[4]....
        /*0194*/ 	.word	0xffffffff


	//   ....[5]....
        /*0198*/ 	.word	0xffffffff


	//   ....[6]....
        /*019c*/ 	.word	0xffffffff


	//   ....[7]....
        /*01a0*/ 	.word	0xffffffff


	//   ....[8]....
        /*01a4*/ 	.word	0xffffffff


	//   ....[9]....
        /*01a8*/ 	.word	0xffffffff


	//   ....[10]....
        /*01ac*/ 	.word	0xffffffff


	//   ....[11]....
        /*01b0*/ 	.word	0xffffffff


	//   ....[12]....
        /*01b4*/ 	.word	0xffffffff


	//   ....[13]....
        /*01b8*/ 	.word	0xffffffff


	//   ....[14]....
        /*01bc*/ 	.word	0xffffffff


	//   ....[15]....
        /*01c0*/ 	.word	0x0500000f


	//   ....[16]....
        /*01c4*/ 	.word	0x0500000f


	//   ....[17]....
        /*01c8*/ 	.word	0x0500000f


	//   ....[18]....
        /*01cc*/ 	.word	0x0500000f


	//----- nvinfo : EIATTR_COOP_GROUP_INSTR_OFFSETS
	.align		4
.L_17993:
        /*01d0*/ 	.byte	0x04, 0x28
        /*01d2*/ 	.short	(.L_17995 - .L_17994)


	//   ....[0]....
.L_17994:
        /*01d4*/ 	.word	0x000003d0


	//   ....[1]....
        /*01d8*/ 	.word	0x000003f0


	//   ....[2]....
        /*01dc*/ 	.word	0x00000410


	//   ....[3]....
        /*01e0*/ 	.word	0x00000430


	//   ....[4]....
        /*01e4*/ 	.word	0x00000530


	//   ....[5]....
        /*01e8*/ 	.word	0x00000550


	//   ....[6]....
        /*01ec*/ 	.word	0x00000580


	//   ....[7]....
        /*01f0*/ 	.word	0x000013d0


	//   ....[8]....
        /*01f4*/ 	.word	0x00001400


	//   ....[9]....
        /*01f8*/ 	.word	0x00001420


	//   ....[10]....
        /*01fc*/ 	.word	0x00001440


	//   ....[11]....
        /*0200*/ 	.word	0x00001460


	//   ....[12]....
        /*0204*/ 	.word	0x000014b0


	//   ....[13]....
        /*0208*/ 	.word	0x000014d0


	//   ....[14]....
        /*020c*/ 	.word	0x000014f0


	//   ....[15]....
        /*0210*/ 	.word	0x00002540


	//   ....[16]....
        /*0214*/ 	.word	0x000025a0


	//   ....[17]....
        /*0218*/ 	.word	0x00002600


	//   ....[18]....
        /*021c*/ 	.word	0x00002660


	//----- nvinfo : EIATTR_VRC_CTA_INIT_COUNT
	.align		4
.L_17995:
        /*0220*/ 	.byte	0x02, 0x4a
	.zero		1
	.zero		1


	//----- nvinfo : EIATTR_SYSCALL_OFFSETS
	.align		4
        /*0224*/ 	.byte	0x04, 0x46
        /*0226*/ 	.short	(.L_17997 - .L_17996)


	//   ....[0]....
.L_17996:
        /*0228*/ 	.word	0x00000330


	//----- nvinfo : EIATTR_EXIT_INSTR_OFFSETS
	.align		4
.L_17997:
        /*022c*/ 	.byte	0x04, 0x1c
        /*022e*/ 	.short	(.L_17999 - .L_17998)


	//   ....[0]....
.L_17998:
        /*0230*/ 	.word	0x000000d0


	//   ....[1]....
        /*0234*/ 	.word	0x00002360


	//   ....[2]....
        /*0238*/ 	.word	0x00002390


	//   ....[3]....
        /*023c*/ 	.word	0x000024f0


	//----- nvinfo : EIATTR_CRS_STACK_SIZE
	.align		4
.L_17999:
        /*0240*/ 	.byte	0x04, 0x1e
        /*0242*/ 	.short	(.L_18001 - .L_18000)
.L_18000:
        /*0244*/ 	.word	0x00000000


	//----- nvinfo : EIATTR_CBANK_PARAM_SIZE
	.align		4
.L_18001:
        /*0248*/ 	.byte	0x03, 0x19
        /*024a*/ 	.short	0x008c


	//----- nvinfo : EIATTR_PARAM_CBANK
	.align		4
        /*024c*/ 	.byte	0x04, 0x0a
        /*024e*/ 	.short	(.L_18003 - .L_18002)
	.align		4
.L_18002:
        /*0250*/ 	.word	index@(.nv.constant0._ZN4vllm25paged_attention_v2_kernelIthLi96ELi16ELi128ELNS_18Fp8KVCacheDataTypeE1ELb0ELi512EEEvPfS2_PT_PKS3_PKT0_S9_ifPKiSB_iPKfiiiSD_SD_iiiii)
        /*0254*/ 	.short	0x0380
        /*0256*/ 	.short	0x008c


	//----- nvinfo : EIATTR_SW_WAR
	.align		4
.L_18003:
        /*0258*/ 	.byte	0x04, 0x36
        /*025a*/ 	.short	(.L_18005 - .L_18004)
.L_18004:
        /*025c*/ 	.word	0x00000008
.L_18005:


//--------------------- .nv.info._ZN4vllm25paged_attention_v2_kernelIthLi80ELi16ELi128ELNS_18Fp8KVCacheDataTypeE1ELb0ELi512EEEvPfS2_PT_PKS3_PKT0_S9_ifPKiSB_iPKfiiiSD_SD_iiiii --------------------------
	.section	.nv.info._ZN4vllm25paged_attention_v2_kernelIthLi80ELi16ELi128ELNS_18Fp8KVCacheDataTypeE1ELb0ELi512EEEvPfS2_PT_PKS3_PKT0_S9_ifPKiSB_iPKfiiiSD_SD_iiiii,"",@"SHT_CUDA_INFO"
	.sectionflags	@""
	.align	4


	//----- nvinfo : EIATTR_CUDA_API_VERSION
	.align		4
        /*0000*/ 	.byte	0x04, 0x37
        /*0002*/ 	.short	(.L_18007 - .L_18006)
.L_18006:
        /*0004*/ 	.word	0x00000082


	//----- nvinfo : EIATTR_KPARAM_INFO
	.align		4
.L_18007:
        /*0008*/ 	.byte	0x04, 0x17
        /*000a*/ 	.short	(.L_18009 - .L_18008)
.L_18008:
        /*000c*/ 	.word	0x00000000
        /*0010*/ 	.short	0x0015
        /*0012*/ 	.short	0x0088
        /*0014*/ 	.byte	0x00, 0xf0, 0x11, 0x00


	//----- nvinfo : EIATTR_KPARAM_INFO
	.align		4
.L_18009:
        /*0018*/ 	.byte	0x04, 0x17
        /*001a*/ 	.short	(.L_18011 - .L_18010)
.L_18010:
        /*001c*/ 	.word	0x00000000
        /*0020*/ 	.short	0x0014
        /*0022*/ 	.short	0x0084
        /*0024*/ 	.byte	0x00, 0xf0, 0x11, 0x00


	//----- nvinfo : EIATTR_KPARAM_INFO
	.align		4
.L_18011:
        /*0028*/ 	.byte	0x04, 0x17
        /*002a*/ 	.short	(.L_18013 - .L_18012)
.L_18012:
        /*002c*/ 	.word	0x00000000
        /*0030*/ 	.short	0x0013
        /*0032*/ 	.short	0x0080
        /*0034*/ 	.byte	0x00, 0xf0, 0x11, 0x00


	//----- nvinfo : EIATTR_KPARAM_INFO
	.align		4
.L_18013:
        /*0038*/ 	.byte	0x04, 0x17
        /*003a*/ 	.short	(.L_18015 - .L_18014)
.L_18014:
        /*003c*/ 	.word	0x00000000
        /*0040*/ 	.short	0x0012
        /*0042*/ 	.short	0x007c
        /*0044*/ 	.byte	0x00, 0xf0, 0x11, 0x00


	//----- nvinfo : EIATTR_KPARAM_INFO
	.align		4
.L_18015:
        /*0048*/ 	.byte	0x04, 0x17
        /*004a*/ 	.short	(.L_18017 - .L_18016)
.L_18016:
        /*004c*/ 	.word	0x00000000
        /*0050*/ 	.short	0x0011
        /*0052*/ 	.short	0x0078
        /*0054*/ 	.byte	0x00, 0xf0, 0x11, 0x00


	//----- nvinfo : EIATTR_KPARAM_INFO
	.align		4
.L_18017:
        /*0058*/ 	.byte	0x04, 0x17
        /*005a*/ 	.short	(.L_18019 - .L_18018)
.L_18018:
        /*005c*/ 	.word	0x00000000
        /*0060*/ 	.short	0x0010
        /*0062*/ 	.short	0x0070
        /*0064*/ 	.byte	0x00, 0xf5, 0x21, 0x00


	//----- nvinfo : EIATTR_KPARAM_INFO
	.align		4
.L_18019:
        /*0068*/ 	.byte	0x04, 0x17
        /*006a*/ 	.short	(.L_18021 - .L_18020)
.L_18020:
        /*006c*/ 	.word	0x00000000
        /*0070*/ 	.short	0x000f
        /*0072*/ 	.short	0x0068
        /*0074*/ 	.byte	0x00, 0xf5, 0x21, 0x00


	//----- nvinfo : EIATTR_KPARAM_INFO
	.align		4
.L_18021:
        /*0078*/ 	.byte	0x04, 0x17
        /*007a*/ 	.short	(.L_18023 - .L_18022)
.L_18022:
        /*007c*/ 	.word	0x00000000
        /*0080*/ 	.short	0x000e
        /*0082*/ 	.short	0x0060
        /*0084*/ 	.byte	0x00, 0xf0, 0x11, 0x00


	//----- nvinfo : EIATTR_KPARAM_INFO
	.align		4
.L_18023:
        /*0088*/ 	.byte	0x04, 0x17
        /*008a*/ 	.short	(.L_18025 - .L_18024)
.L_18024:
        /*008c*/ 	.word	0x00000000
        /*0090*/ 	.short	0x000d
        /*0092*/ 	.short	0x005c
        /*0094*/ 	.byte	0x00, 0xf0, 0x11, 0x00


	//----- nvinfo : EIATTR_KPARAM_INFO
	.align		4
.L_18025:
        /*0098*/ 	.byte	0x04, 0x17
        /*009a*/ 	.short	(.L_18027 - .L_18026)
.L_18026:
        /*009c*/ 	.word	0x00000000
        /*00a0*/ 	.short	0x000c
        /*00a2*/ 	.short	0x0058
        /*00a4*/ 	.byte	0x00, 0xf0, 0x11, 0x00


	//----- nvinfo : EIATTR_KPARAM_INFO
	.align		4
.L_18027:
        /*00a8*/ 	.byte	0x04, 0x17
        /*00aa*/ 	.short	(.L_18029 - .L_18028)
.L_18028:
        /*00ac*/ 	.word	0x00000000
        /*00b0*/ 	.short	0x000b
        /*00b2*/ 	.short	0x0050
        /*00b4*/ 	.byte	0x00, 0xf5, 0x21, 0x00


	//----- nvinfo : EIATTR_KPARAM_INFO
	.align		4
.L_18029:
        /*00b8*/ 	.byte	0x04, 0x17
        /*00ba*/ 	.short	(.L_18031 - .L_18030)
.L_18030:
        /*00bc*/ 	.word	0x00000000
        /*00c0*/ 	.short	0x000a
        /*00c2*/ 	.short	0x0048
        /*00c4*/ 	.byte	0x00, 0xf0, 0x11, 0x00


	//----- nvinfo : EIATTR_KPARAM_INFO
	.align		4
.L_18031:
        /*00c8*/ 	.byte	0x04, 0x17
        /*00ca*/ 	.short	(.L_18033 - .L_18032)
.L_18032:
        /*00cc*/ 	.word	0x00000000
        /*00d0*/ 	.short	0x0009
        /*00d2*/ 	.short	0x0040
        /*00d4*/ 	.byte	0x00, 0xf5, 0x21, 0x00


	//----- nvinfo : EIATTR_KPARAM_INFO
	.align		4
.L_18033:
        /*00d8*/ 	.byte	0x04, 0x17
        /*00da*/ 	.short	(.L_18035 - .L_18034)
.L_18034:
        /*00dc*/ 	.word	0x00000000
        /*00e0*/ 	.short	0x0008
        /*00e2*/ 	.short	0x0038
        /*00e4*/ 	.byte	0x00, 0xf5, 0x21, 0x00


	//----- nvinfo : EIATTR_KPARAM_INFO
	.align		4
.L_18035:
        /*00e8*/ 	.byte	0x04, 0x17
        /*00ea*/ 	.short	(.L_18037 - .L_18036)
.L_18036:
        /*00ec*/ 	.word	0x00000000
        /*00f0*/ 	.short	0x0007
        /*00f2*/ 	.short	0x0034
        /*00f4*/ 	.byte	0x00, 0xf0, 0x11, 0x00


	//----- nvinfo : EIATTR_KPARAM_INFO
	.align		4
.L_18037:
        /*00f8*/ 	.byte	0x04, 0x17
        /*00fa*/ 	.short	(.L_18039 - .L_18038)
.L_18038:
        /*00fc*/ 	.word	0x00000000
        /*0100*/ 	.short	0x0006
        /*0102*/ 	.short	0x0030
        /*0104*/ 	.byte	0x00, 0xf0, 0x11, 0x00


	//----- nvinfo : EIATTR_KPARAM_INFO
	.align		4
.L_18039:
        /*0108*/ 	.byte	0x04, 0x17
        /*010a*/ 	.short	(.L_18041 - .L_18040)
.L_18040:
        /*010c*/ 	.word	0x00000000
        /*0110*/ 	.short	0x0005
        /*0112*/ 	.short	0x0028
        /*0114*/ 	.byte	0x00, 0xf5, 0x21, 0x00


	//----- nvinfo : EIATTR_KPARAM_INFO
	.align		4
.L_18041:
        /*0118*/ 	.byte	0x04, 0x17
        /*011a*/ 	.short	(.L_18043 - .L_18042)
.L_18042:
        /*011c*/ 	.word	0x00000000
        /*0120*/ 	.short	0x0004
        /*0122*/ 	.short	0x0020
        /*0124*/ 	.byte	0x00, 0xf5, 0x21, 0x00


	//----- nvinfo : EIATTR_KPARAM_INFO
	.align		4
.L_18043:
        /*0128*/ 	.byte	0x04, 0x17
        /*012a*/ 	.short	(.L_18045 - .L_18044)
.L_18044:
        /*012c*/ 	.word	0x00000000
        /*0130*/ 	.short	0x0003
        /*0132*/ 	.short	0x0018
        /*0134*/ 	.byte	0x00, 0xf5, 0x21, 0x00


	//----- nvinfo : EIATTR_KPARAM_INFO
	.align		4
.L_18045:
        /*0138*/ 	.byte	0x04, 0x17
        /*013a*/ 	.short	(.L_18047 - .L_18046)
.L_18046:
        /*013c*/ 	.word	0x00000000
        /*0140*/ 	.short	0x0002
        /*0142*/ 	.short	0x0010
        /*0144*/ 	.byte	0x00, 0xf5, 0x21, 0x00


	//----- nvinfo : EIATTR_KPARAM_INFO
	.align		4
.L_18047:
        /*0148*/ 	.byte	0x04, 0x17
        /*014a*/ 	.short	(.L_18049 - .L_18048)
.L_18048:
        /*014c*/ 	.word	0x00000000
        /*0150*/ 	.short	0x0001
        /*0152*/ 	.short	0x0008
        /*0154*/ 	.byte	0x00, 0xf5, 0x21, 0x00


	//----- nvinfo : EIATTR_KPARAM_INFO
	.align		4
.L_18049:
        /*0158*/ 	.byte	0x04, 0x17
        /*015a*/ 	.short	(.L_18051 - .L_18050)
.L_18050:
        /*015c*/ 	.word	0x00000000
        /*0160*/ 	.short	0x0000
        /*0162*/ 	.short	0x0000
        /*0164*/ 	.byte	0x00, 0xf5, 0x21, 0x00


	//----- nvinfo : EIATTR_SPARSE_MMA_MASK
	.align		4
.L_18051:
        /*0168*/ 	.byte	0x03, 0x50
        /*016a*/ 	.short	0x0000


	//----- nvinfo : EIATTR_MAXREG_COUNT
	.align		4
        /*016c*/ 	.byte	0x03, 0x1b
        /*016e*/ 	.short	0x00ff


	//----- nvinfo : EIATTR_NUM_BARRIERS
	.align		4
        /*0170*/ 	.byte	0x02, 0x4c
        /*0172*/ 	.byte	0x01
	.zero		1


	//----- nvinfo : EIATTR_EXTERNS
	.align		4
        /*0174*/ 	.byte	0x04, 0x0f
        /*0176*/ 	.short	(.L_18053 - .L_18052)


	//   ....[0]....
	.align		4
.L_18052:
        /*0178*/ 	.word	index@(__assertfail)


	//----- nvinfo : EIATTR_MERCURY_ISA_VERSION
	.align		4
.L_18053:
        /*017c*/ 	.byte	0x03, 0x5f
        /*017e*/ 	.short	0x0101


	//----- nvinfo : EIATTR_COOP_GROUP_MASK_REGIDS
	.align		4
        /*0180*/ 	.byte	0x04, 0x29
        /*0182*/ 	.short	(.L_18055 - .L_18054)


	//   ....[0]....
.L_18054:
        /*0184*/ 	.word	0xffffffff


	//   ....[1]....
        /*0188*/ 	.word	0xffffffff


	//   ....[2]....
        /*018c*/ 	.word	0xffffffff


	//   ....[3]....
        /*0190*/ 	.word	0xffffffff


	//   ....[4]....
        /*0194*/ 	.word	0xffffffff


	//   ....[5]....
        /*0198*/ 	.word	0xffffffff


	//   ....[6]....
        /*019c*/ 	.word	0xffffffff


	//   ....[7]....
        /*01a0*/ 	.word	0xffffffff


	//   ....[8]....
        /*01a4*/ 	.word	0xffffffff


	//   ....[9]....
        /*01a8*/ 	.word	0xffffffff


	//   ....[10]....
        /*01ac*/ 	.word	0xffffffff


	//   ....[11]....
        /*01b0*/ 	.word	0xffffffff


	//   ....[12]....
        /*01b4*/ 	.word	0xffffffff


	//   ....[13]....
        /*01b8*/ 	.word	0xffffffff


	//   ....[14]....
        /*01bc*/ 	.word	0xffffffff


	//   ....[15]....
        /*01c0*/ 	.word	0x0500000f


	//   ....[16]....
        /*01c4*/ 	.word	0x0500000f


	//   ....[17]....
        /*01c8*/ 	.word	0x0500000f


	//   ....[18]....
        /*01cc*/ 	.word	0x0500000f


	//----- nvinfo : EIATTR_COOP_GROUP_INSTR_OFFSETS
	.align		4
.L_18055:
        /*01d0*/ 	.byte	0x04, 0x28
        /*01d2*/ 	.short	(.L_18057 - .L_18056)


	//   ....[0]....
.L_18056:
        /*01d4*/ 	.word	0x000003d0


	//   ....[1]....
        /*01d8*/ 	.word	0x000003f0


	//   ....[2]....
        /*01dc*/ 	.word	0x00000410


	//   ....[3]....
        /*01e0*/ 	.word	0x00000430


	//   ....[4]....
        /*01e4*/ 	.word	0x00000530


	//   ....[5]....
        /*01e8*/ 	.word	0x00000550


	//   ....[6]....
        /*01ec*/ 	.word	0x00000580


	//   ....[7]....
        /*01f0*/ 	.word	0x000013d0


	//   ....[8]....
        /*01f4*/ 	.word	0x00001400


	//   ....[9]....
        /*01f8*/ 	.word	0x00001420


	//   ....[10]....
        /*01fc*/ 	.word	0x00001440


	//   ....[11]....
        /*0200*/ 	.word	0x00001460


	//   ....[12]....
        /*0204*/ 	.word	0x000014b0


	//   ....[13]....
        /*0208*/ 	.word	0x000014d0


	//   ....[14]....
        /*020c*/ 	.word	0x000014f0


	//   ....[15]....
        /*0210*/ 	.word	0x000024b0


	//   ....[16]....
        /*0214*/ 	.word	0x00002510


	//   ....[17]....
        /*0218*/ 	.word	0x00002570


	//   ....[18]....
        /*021c*/ 	.word	0x000025d0


	//----- nvinfo : EIATTR_VRC_CTA_INIT_COUNT
	.align		4
.L_18057:
        /*0220*/ 	.byte	0x02, 0x4a
	.zero		1
	.zero		1


	//----- nvinfo : EIATTR_SYSCALL_OFFSETS
	.align		4
        /*0224*/ 	.byte	0x04, 0x46
        /*0226*/ 	.short	(.L_18059 - .L_18058)


	//   ....[0]....
.L_18058:
        /*0228*/ 	.word	0x00000330


	//----- nvinfo : EIATTR_EXIT_INSTR_OFFSETS
	.align		4
.L_18059:
        /*022c*/ 	.byte	0x04, 0x1c
        /*022e*/ 	.short	(.L_18061 - .L_18060)


	//   ....[0]....
.L_18060:
        /*0230*/ 	.word	0x000000d0


	//   ....[1]....
        /*0234*/ 	.word	0x000022f0


	//   ....[2]....
        /*0238*/ 	.word	0x00002320


	//   ....[3]....
        /*023c*/ 	.word	0x00002460


	//----- nvinfo : EIATTR_CRS_STACK_SIZE
	.align		4
.L_18061:
        /*0240*/ 	.byte	0x04, 0x1e
        /*0242*/ 	.short	(.L_18063 - .L_18062)
.L_18062:
        /*0244*/ 	.word	0x00000000


	//----- nvinfo : EIATTR_CBANK_PARAM_SIZE
	.align		4
.L_18063:
        /*0248*/ 	.byte	0x03, 0x19
        /*024a*/ 	.short	0x008c


	//----- nvinfo : EIATTR_PARAM_CBANK
	.align		4
        /*024c*/ 	.byte	0x04, 0x0a
        /*024e*/ 	.short	(.L_18065 - .L_18064)
	.align		4
.L_18064:
        /*0250*/ 	.word	index@(.nv.constant0._ZN4vllm25paged_attention_v2_kernelIthLi80ELi16ELi128ELNS_18Fp8KVCacheDataTypeE1ELb0ELi512EEEvPfS2_PT_PKS3_PKT0_S9_ifPKiSB_iPKfiiiSD_SD_iiiii)
        /*0254*/ 	.short	0x0380
        /*0256*/ 	.short	0x008c


	//----- nvinfo : EIATTR_SW_WAR
	.align		4
.L_18065:
        /*0258*/ 	.byte	0x04, 0x36
        /*025a*/ 	.short	(.L_18067 - .L_18066)
.L_18066:
        /*025c*/ 	.word	0x00000008
.L_18067:


//--------------------- .nv.info._ZN4vllm25paged_attention_v2_kernelIthLi64ELi16ELi128ELNS_18Fp8KVCacheDataTypeE1ELb0ELi512EEEvPfS2_PT_PKS3_PKT0_S9_ifPKiSB_iPKfiiiSD_SD_iiiii --------------------------
	.section	.nv.info._ZN4vllm25paged_attention_v2_kernelIthLi64ELi16ELi128ELNS_18Fp8KVCacheDataTypeE1ELb0ELi512EEEvPfS2_PT_PKS3_PKT0_S9_ifPKiSB_iPKfiiiSD_SD_iiiii,"",@"SHT_CUDA_INFO"
	.sectionflags	@""
	.align	4


	//----- nvinfo : EIATTR_CUDA_API_VERSION
	.align		4
        /*0000*/ 	.byte	0x04, 0x37
        /*0002*/ 	.short	(.L_18069 - .L_18068)
.L_18068:
        /*0004*/ 	.word	0x00000082


	//----- nvinfo : EIATTR_KPARAM_INFO
	.align		4
.L_18069:
        /*0008*/ 	.byte	0x04, 0x17
        /*000a*/ 	.short	(.L_18071 - .L_18070)
.L_18070:
        /*000c*/ 	.word	0x00000000
        /*0010*/ 	.short	0x0015
        /*0012*/ 	.short	0x0088
        /*0014*/ 	.byte	0x00, 0xf0, 0x11, 0x00


	//----- nvinfo : EIATTR_KPARAM_INFO
	.align		4
.L_18071:
        /*0018*/ 	.byte	0x04, 0x17
        /*001a*/ 	.short	(.L_18073 - .L_18072)
.L_18072:
        /*001c*/ 	.word	0x00000000
        /*0020*/ 	.short	0x0014
        /*0022*/ 	.short	0x0084
        /*0024*/ 	.byte	0x00, 0xf0, 0x11, 0x00


	//----- nvinfo : EIATTR_KPARAM_INFO
	.align		4
.L_18073:
        /*0028*/ 	.byte	0x04, 0x17
        /*002a*/ 	.short	(.L_18075 - .L_18074)
.L_18074:
        /*002c*/ 	.word	0x00000000
        /*0030*/ 	.short	0x0013
        /*0032*/ 	.short	0x0080
        /*0034*/ 	.byte	0x00, 0xf0, 0x11, 0x00


	//----- nvinfo : EIATTR_KPARAM_INFO
	.align		4
.L_18075:
        /*0038*/ 	.byte	0x04, 0x17
        /*003a*/ 	.short	(.L_18077 - .L_18076)
.L_18076:
        /*003c*/ 	.word	0x00000000
        /*0040*/ 	.short	0x0012
        /*0042*/ 	.short	0x007c
        /*0044*/ 	.byte	0x00, 0xf0, 0x11, 0x00


	//----- nvinfo : EIATTR_KPARAM_INFO
	.align		4
.L_18077:
        /*0048*/ 	.byte	0x04, 0x17
        /*004a*/ 	.short	(.L_18079 - .L_18078)
.L_18078:
        /*004c*/ 	.word	0x00000000
        /*0050*/ 	.short	0x0011
        /*0052*/ 	.short	0x0078
        /*0054*/ 	.byte	0x00, 0xf0, 0x11, 0x00


	//----- nvinfo : EIATTR_KPARAM_INFO
	.align		4
.L_18079:
        /*0058*/ 	.byte	0x04, 0x17
        /*005a*/ 	.short	(.L_18081 - .L_18080)
.L_18080:
        /*005c*/ 	.word	0x00000000
        /*0060*/ 	.short	0x0010
        /*0062*/ 	.short	0x0070
        /*0064*/ 	.byte	0x00, 0xf5, 0x21, 0x00


	//----- nvinfo : EIATTR_KPARAM_INFO
	.align		4
.L_18081:
        /*0068*/ 	.byte	0x04, 0x17
        /*006a*/ 	.short	(.L_18083 - .L_18082)
.L_18082:
        /*006c*/ 	.word	0x00000000
        /*0070*/ 	.short	0x000f
        /*0072*/ 	.short	0x0068
        /*0074*/ 	.byte	0x00, 0xf5, 0x21, 0x00


	//----- nvinfo : EIATTR_KPARAM_INFO
	.align		4
.L_18083:
        /*0078*/ 	.byte	0x04, 0x17
        /*007a*/ 	.short	(.L_18085 - .L_18084)
.L_18084:
        /*007c*/ 	.word	0x00000000
        /*0080*/ 	.short	0x000e
        /*0082*/ 	.short	0x0060
        /*0084*/ 	.byte	0x00, 0xf0, 0x11, 0x00


	//----- nvinfo : EIATTR_KPARAM_INFO
	.align		4
.L_18085:
        /*0088*/ 	.byte	0x04, 0x17
        /*008a*/ 	.short	(.L_18087 - .L_18086)
.L_18086:
        /*008c*/ 	.word	0x00000000
        /*0090*/ 	.short	0x000d
        /*0092*/ 	.short	0x005c
        /*0094*/ 	.byte	0x00, 0xf0, 0x11, 0x00


	//----- nvinfo : EIATTR_KPARAM_INFO
	.align		4
.L_18087:
        /*0098*/ 	.byte	0x04, 0x17
        /*009a*/ 	.short	(.L_18089 - .L_18088)
.L_18088:
        /*009c*/ 	.word	0x00000000
        /*00a0*/ 	.short	0x000c
        /*00a2*/ 	.short	0x0058
        /*00a4*/ 	.byte	0x00, 0xf0, 0x11, 0x00


	//----- nvinfo : EIATTR_KPARAM_INFO
	.align		4
.L_18089:
        /*00a8*/ 	.byte	0x04, 0x17
        /*00aa*/ 	.short	(.L_18091 - .L_18090)
.L_18090:
        /*00ac*/ 	.word	0x00000000
        /*00b0*/ 	.short	0x000b
        /*00b2*/ 	.short	0x0050
        /*00b4*/ 	.byte	0x00, 0xf5, 0x21, 0x00


	//----- nvinfo : EIATTR_KPARAM_INFO
	.align		4
.L_18091:
        /*00b8*/ 	.byte	0x04, 0x17
        /*00ba*/ 	.short	(.L_18093 - .L_18092)
.L_18092:
        /*00bc*/ 	.word	0x00000000
        /*00c0*/ 	.short	0x000a
        /*00c2*/ 	.short	0x0048
        /*00c4*/ 	.byte	0x00, 0xf0, 0x11, 0x00


	//----- nvinfo : EIATTR_KPARAM_INFO
	.align		4
.L_18093:
        /*00c8*/ 	.byte	0x04, 0x17
        /*00ca*/ 	.short	(.L_18095 - .L_18094)
.L_18094:
        /*00cc*/ 	.word	0x00000000
        /*00d0*/ 	.short	0x0009
        /*00d2*/ 	.short	0x0040
        /*00d4*/ 	.byte	0x00, 0xf5, 0x21, 0x00


	//----- nvinfo : EIATTR_KPARAM_INFO
	.align		4
.L_18095:
        /*00d8*/ 	.byte	0x04, 0x17
        /*00da*/ 	.short	(.L_18097 - .L_18096)
.L_18096:
        /*00dc*/ 	.word	0x00000000
        /*00e0*/ 	.short	0x0008
        /*00e2*/ 	.short	0x0038
        /*00e4*/ 	.byte	0x00, 0xf5, 0x21, 0x00


	//----- nvinfo : EIATTR_KPARAM_INFO
	.align		4
.L_18097:
        /*00e8*/ 	.byte	0x04, 0x17
        /*00ea*/ 	.short	(.L_18099 - .L_18098)
.L_18098:
        /*00ec*/ 	.word	0x00000000
        /*00f0*/ 	.short	0x0007
        /*00f2*/ 	.short	0x0034
        /*00f4*/ 	.byte	0x00, 0xf0, 0x11, 0x00


	//----- nvinfo : EIATTR_KPARAM_INFO
	.align		4
.L_18099:
        /*00f8*/ 	.byte	0x04, 0x17
        /*00fa*/ 	.short	(.L_18101 - .L_18100)
.L_18100:
        /*00fc*/ 	.word	0x00000000
        /*0100*/ 	.short	0x0006
        /*0102*/ 	.short	0x0030
        /*0104*/ 	.byte	0x00, 0xf0, 0x11, 0x00


	//----- nvinfo : EIATTR_KPARAM_INFO
	.align		4
.L_18101:
        /*0108*/ 	.byte	0x04, 0x17
        /*010a*/ 	.short	(.L_18103 - .L_18102)
.L_18102:
        /*010c*/ 	.word	0x00000000
        /*0110*/ 	.short	0x0005
        /*0112*/ 	.short	0x0028
        /*0114*/ 	.byte	0x00, 0xf5, 0x21, 0x00


	//----- nvinfo : EIATTR_KPARAM_INFO
	.align		4
.L_18103:
        /*0118*/ 	.byte	0x04, 0x17
        /*011a*/ 	.short	(.L_18105 - .L_18104)
.L_18104:
        /*011c*/ 	.word	0x00000000
        /*0120*/ 	.short	0x0004
        /*0122*/ 	.short	0x0020
        /*0124*/ 	.byte	0x00, 0xf5, 0x21, 0x00


	//----- nvinfo : EIATTR_KPARAM_INFO
	.align		4
.L_18105:
        /*0128*/ 	.byte	0x04, 0x17
        /*012a*/ 	.short	(.L_18107 - .L_18106)
.L_18106:
        /*012c*/ 	.word	0x00000000
        /*0130*/ 	.short	0x0003
        /*0132*/ 	.short	0x0018
        /*0134*/ 	.byte	0x00, 0xf5, 0x21, 0x00


	//----- nvinfo : EIATTR_KPARAM_INFO
	.align		4
.L_18107:
        /*0138*/ 	.byte	0x04, 0x17
        /*013a*/ 	.short	(.L_18109 - .L_18108)
.L_18108:
        /*013c*/ 	.word	0x00000000
        /*0140*/ 	.short	0x0002
        /*0142*/ 	.short	0x0010
        /*0144*/ 	.byte	0x00, 0xf5, 0x21, 0x00


	//----- nvinfo : EIATTR_KPARAM_INFO
	.align		4
.L_18109:
        /*0148*/ 	.byte	0x04, 0x17
        /*014a*/ 	.short	(.L_18111 - .L_18110)
.L_18110:
        /*014c*/ 	.word	0x00000000
        /*0150*/ 	.short	0x0001
        /*0152*/ 	.short	0x0008
        /*0154*/ 	.byte	0x00, 0xf5, 0x21, 0x00


	//----- nvinfo : EIATTR_KPARAM_INFO
	.align		4
.L_18111:
        /*0158*/ 	.byte	0x04, 0x17
        /*015a*/ 	.short	(.L_18113 - .L_18112)
.L_18112:
        /*015c*/ 	.word	0x00000000
        /*0160*/ 	.short	0x0000
        /*0162*/ 	.short	0x0000
        /*0164*/ 	.byte	0x00, 0xf5, 0x21, 0x00


	//----- nvinfo : EIATTR_SPARSE_MMA_MASK
	.align		4
.L_18113:
        /*0168*/ 	.byte	0x03, 0x50
        /*016a*/ 	.short	0x0000


	//----- nvinfo : EIATTR_MAXREG_COUNT
	.align		4
        /*016c*/ 	.byte	0x03, 0x1b
        /*016e*/ 	.short	0x00ff


	//----- nvinfo : EIATTR_NUM_BARRIERS
	.align		4
        /*0170*/ 	.byte	0x02, 0x4c
        /*0172*/ 	.byte	0x01
	.zero		1


	//----- nvinfo : EIATTR_EXTERNS
	.align		4
        /*0174*/ 	.byte	0x04, 0x0f
        /*0176*/ 	.short	(.L_18115 - .L_18114)


	//   ....[0]....
	.align		4
.L_18114:
        /*0178*/ 	.word	index@(__assertfail)


	//----- nvinfo : EIATTR_MERCURY_ISA_VERSION
	.align		4
.L_18115:
        /*017c*/ 	.byte	0x03, 0x5f
        /*017e*/ 	.short	0x0101


	//----- nvinfo : EIATTR_COOP_GROUP_MASK_REGIDS
	.align		4
        /*0180*/ 	.byte	0x04, 0x29
        /*0182*/ 	.short	(.L_18117 - .L_18116)


	//   ....[0]....
.L_18116:
        /*0184*/ 	.word	0xffffffff


	//   ....[1]....
        /*0188*/ 	.word	0xffffffff


	//   ....[2]....
        /*018c*/ 	.word	0xffffffff


	//   ....[3]....
        /*0190*/ 	.word	0xffffffff


	//   ....[4]....
        /*0194*/ 	.word	0xffffffff


	//   ....[5]....
        /*0198*/ 	.word	0xffffffff


	//   ....[6]....
        /*019c*/ 	.word	0xffffffff


	//   ....[7]....
        /*01a0*/ 	.word	0xffffffff


	//   ....[8]....
        /*01a4*/ 	.word	0xffffffff


	//   ....[9]....
        /*01a8*/ 	.word	0xffffffff


	//   ....[10]....
        /*01ac*/ 	.word	0xffffffff


	//   ....[11]....
        /*01b0*/ 	.word	0xffffffff


	//   ....[12]....
        /*01b4*/ 	.word	0xffffffff


	//   ....[13]....
        /*01b8*/ 	.word	0xffffffff


	//   ....[14]....
        /*01bc*/ 	.word	0xffffffff


	//   ....[15]....
        /*01c0*/ 	.word	0x0500000f


	//   ....[16]....
        /*01c4*/ 	.word	0x0500000f


	//   ....[17]....
        /*01c8*/ 	.word	0x0500000f


	//   ....[18]....
        /*01cc*/ 	.word	0x0500000f


	//----- nvinfo : EIATTR_COOP_GROUP_INSTR_OFFSETS
	.align		4
.L_18117:
        /*01d0*/ 	.byte	0x04, 0x28
        /*01d2*/ 	.short	(.L_18119 - .L_18118)


	//   ....[0]....
.L_18118:
        /*01d4*/ 	.word	0x000003d0


	//   ....[1]....
        /*01d8*/ 	.word	0x000003f0


	//   ....[2]....
        /*01dc*/ 	.word	0x00000410


	//   ....[3]....
        /*01e0*/ 	.word	0x00000430


	//   ....[4]....
        /*01e4*/ 	.word	0x00000530


	//   ....[5]....
        /*01e8*/ 	.word	0x00000550


	//   ....[6]....
        /*01ec*/ 	.word	0x00000580


	//   ....[7]....
        /*01f0*/ 	.word	0x000013d0


	//   ....[8]....
        /*01f4*/ 	.word	0x00001400


	//   ....[9]....
        /*01f8*/ 	.word	0x00001420


	//   ....[10]....
        /*01fc*/ 	.word	0x00001440


	//   ....[11]....
        /*0200*/ 	.word	0x00001460


	//   ....[12]....
        /*0204*/ 	.word	0x000014b0


	//   ....[13]....
        /*0208*/ 	.word	0x000014d0


	//   ....[14]....
        /*020c*/ 	.word	0x000014f0


	//   ....[15]....
        /*0210*/ 	.word	0x000023e0


	//   ....[16]....
        /*0214*/ 	.word	0x00002440


	//   ....[17]....
        /*0218*/ 	.word	0x000024a0


	//   ....[18]....
        /*021c*/ 	.word	0x00002500


	//----- nvinfo : EIATTR_VRC_CTA_INIT_COUNT
	.align		4
.L_18119:
        /*0220*/ 	.byte	0x02, 0x4a
	.zero		1
	.zero		1


	//----- nvinfo : EIATTR_SYSCALL_OFFSETS
	.align		4
        /*0224*/ 	.byte	0x04, 0x46
        /*0226*/ 	.short	(.L_18121 - .L_18120)


	//   ....[0]....
.L_18120:
        /*0228*/ 	.word	0x00000330


	//----- nvinfo : EIATTR_EXIT_INSTR_OFFSETS
	.align		4
.L_18121:
        /*022c*/ 	.byte	0x04, 0x1c
        /*022e*/ 	.short	(.L_18123 - .L_18122)


	//   ....[0]....
.L_18122:
        /*0230*/ 	.word	0x000000d0


	//   ....[1]....
        /*0234*/ 	.word	0x00002200


	//   ....[2]....
        /*0238*/ 	.word	0x00002230


	//   ....[3]....
        /*023c*/ 	.word	0x00002390


	//----- nvinfo : EIATTR_CRS_STACK_SIZE
	.align		4
.L_18123:
        /*0240*/ 	.byte	0x04, 0x1e
        /*0242*/ 	.short	(.L_18125 - .L_18124)
.L_18124:
        /*0244*/ 	.word	0x00000000


	//----- nvinfo : EIATTR_CBANK_PARAM_SIZE
	.align		4
.L_18125:
        /*0248*/ 	.byte	0x03, 0x19
        /*024a*/ 	.short	0x008c


	//----- nvinfo : EIATTR_PARAM_CBANK
	.align		4
        /*024c*/ 	.byte	0x04, 0x0a
        /*024e*/ 	.short	(.L_18127 - .L_18126)
	.align		4
.L_18126:
        /*0250*/ 	.word	index@(.nv.constant0._ZN4vllm25paged_attention_v2_kernelIthLi64ELi16ELi128ELNS_18Fp8KVCacheDataTypeE1ELb0ELi512EEEvPfS2_PT_PKS3_PKT0_S9_ifPKiSB_iPKfiiiSD_SD_iiiii)
        /*0254*/ 	.short	0x0380
        /*0256*/ 	.short	0x008c


	//----- nvinfo : EIATTR_SW_WAR
	.align		4
.L_18127:
        /*0258*/ 	.byte	0x04, 0x36
        /*025a*/ 	.short	(.L_18129 - .L_18128)
.L_18128:
        /*025c*/ 	.word	0x00000008
.L_18129:


//--------------------- .nv.info._ZN4vllm25paged_attention_v2_kernelIthLi32ELi16ELi128ELNS_18Fp8KVCacheDataTypeE1ELb0ELi512EEEvPfS2_PT_PKS3_PKT0_S9_ifPKiSB_iPKfiiiSD_SD_iiiii --------------------------
	.section	.nv.info._ZN4vllm25paged_attention_v2_kernelIthLi32ELi16ELi128ELNS_18Fp8KVCacheDataTypeE1ELb0ELi512EEEvPfS2_PT_PKS3_PKT0_S9_ifPKiSB_iPKfiiiSD_SD_iiiii,"",@"SHT_CUDA_INFO"
	.sectionflags	@""
	.align	4


	//----- nvinfo : EIATTR_CUDA_API_VERSION
	.align		4
        /*0000*/ 	.byte	0x04, 0x37
        /*0002*/ 	.short	(.L_18131 - .L_18130)
.L_18130:
        /*0004*/ 	.word	0x00000082


	//----- nvinfo : EIATTR_KPARAM_INFO
	.align		4
.L_18131:
        /*0008*/ 	.byte	0x04, 0x17
        /*000a*/ 	.short	(.L_18133 - .L_18132)
.L_18132:
        /*000c*/ 	.word	0x00000000
        /*0010*/ 	.short	0x0015
        /*0012*/ 	.short	0x0088
        /*0014*/ 	.byte	0x00, 0xf0, 0x11, 0x00


	//----- nvinfo : EIATTR_KPARAM_INFO
	.align		4
.L_18133:
        /*0018*/ 	.byte	0x04, 0x17
        /*001a*/ 	.short	(.L_18135 - .L_18134)
.L_18134:
        /*001c*/ 	.word	0x00000000
        /*0020*/ 	.short	0x0014
        /*0022*/ 	.short	0x0084
        /*0024*/ 	.byte	0x00, 0xf0, 0x11, 0x00


	//----- nvinfo : EIATTR_KPARAM_INFO
	.align		4
.L_18135:
        /*0028*/ 	.byte	0x04, 0x17
        /*002a*/ 	.short	(.L_18137 - .L_18136)
.L_18136:
        /*002c*/ 	.word	0x00000000
        /*0030*/ 	.short	0x0013
        /*0032*/ 	.short	0x0080
        /*0034*/ 	.byte	0x00, 0xf0, 0x11, 0x00


	//----- nvinfo : EIATTR_KPARAM_INFO
	.align		4
.L_18137:
        /*0038*/ 	.byte	0x04, 0x17
        /*003a*/ 	.short	(.L_18139 - .L_18138)
.L_18138:
        /*003c*/ 	.word	0x00000000
        /*0040*/ 	.short	0x0012
        /*0042*/ 	.short	0x007c
        /*0044*/ 	.byte	0x00, 0xf0, 0x11, 0x00


	//----- nvinfo : EIATTR_KPARAM_INFO
	.align		4
.L_18139:
        /*0048*/ 	.byte	0x04, 0x17
        /*004a*/ 	.short	(.L_18141 - .L_18140)
.L_18140:
        /*004c*/ 	.word	0x00000000
        /*0050*/ 	.short	0x0011
        /*0052*/ 	.short	0x0078
        /*0054*/ 	.byte	0x00, 0xf0, 0x11, 0x00


	//----- nvinfo : EIATTR_KPARAM_INFO
	.align		4
.L_18141:
        /*0058*/ 	.byte	0x04, 0x17
        /*005a*/ 	.short	(.L_18143 - .L_18142)
.L_18142:
        /*005c*/ 	.word	0x00000000
        /*0060*/ 	.short	0x0010
        /*0062*/ 	.short	0x0070
        /*0064*/ 	.byte	0x00, 0xf5, 0x21, 0x00


	//----- nvinfo : EIATTR_KPARAM_INFO
	.align		4
.L_18143:
        /*0068*/ 	.byte	0x04, 0x17
        /*006a*/ 	.short	(.L_18145 - .L_18144)
.L_18144:
        /*006c*/ 	.word	0x00000000
        /*0070*/ 	.short	0x000f
        /*0072*/ 	.short	0x0068
        /*0074*/ 	.byte	0x00, 0xf5, 0x21, 0x00


	//----- nvinfo : EIATTR_KPARAM_INFO
	.align		4
.L_18145:
        /*0078*/ 	.byte	0x04, 0x17
        /*007a*/ 	.short	(.L_18147 - .L_18146)
.L_18146:
        /*007c*/ 	.word	0x00000000
        /*0080*/ 	.short	0x000e
        /*0082*/ 	.short	0x0060
        /*0084*/ 	.byte	0x00, 0xf0, 0x11, 0x00


	//----- nvinfo : EIATTR_KPARAM_INFO
	.align		4
.L_18147:
        /*0088*/ 	.byte	0x04, 0x17
        /*008a*/ 	.short	(.L_18149 - .L_18148)
.L_18148:
        /*008c*/ 	.word	0x00000000
        /*0090*/ 	.short	0x000d
        /*0092*/ 	.short	0x005c
        /*0094*/ 	.byte	0x00, 0xf0, 0x11, 0x00


	//----- nvinfo : EIATTR_KPARAM_INFO
	.align		4
.L_18149:
        /*0098*/ 	.byte	0x04, 0x17
        /*009a*/ 	.short	(.L_18151 - .L_18150)
.L_18150:
        /*009c*/ 	.word	0x00000000
        /*00a0*/ 	.short	0x000c
        /*00a2*/ 	.short	0x0058
        /*00a4*/ 	.byte	0x00, 0xf0, 0x11, 0x00


	//----- nvinfo : EIATTR_KPARAM_INFO
	.align		4
.L_18151:
        /*00a8*/ 	.byte	0x04, 0x17
        /*00aa*/ 	.short	(.L_18153 - .L_18152)
.L_18152:
        /*00ac*/ 	.word	0x00000000
        /*00b0*/ 	.short	0x000b
        /*00b2*/ 	.short	0x0050
        /*00b4*/ 	.byte	0x00, 0xf5, 0x21, 0x00


	//----- nvinfo : EIATTR_KPARAM_INFO
	.align		4
.L_18153:
        /*00b8*/ 	.byte	0x04, 0x17
        /*00ba*/ 	.short	(.L_18155 - .L_18154)
.L_18154:
        /*00bc*/ 	.word	0x00000000
        /*00c0*/ 	.short	0x000a
        /*00c2*/ 	.short	0x0048
        /*00c4*/ 	.byte	0x00, 0xf0, 0x11, 0x00


	//----- nvinfo : EIATTR_KPARAM_INFO
	.align		4
.L_18155:
        /*00c8*/ 	.byte	0x04, 0x17
        /*00ca*/ 	.short	(.L_18157 - .L_18156)
.L_18156:
        /*00cc*/ 	.word	0x00000000
        /*00d0*/ 	.short	0x0009
        /*00d2*/ 	.short	0x0040
        /*00d4*/ 	.byte	0x00, 0xf5, 0x21, 0x00


	//----- nvinfo : EIATTR_KPARAM_INFO
	.align		4
.L_18157:
        /*00d8*/ 	.byte	0x04, 0x17
        /*00da*/ 	.short	(.L_18159 - .L_18158)
.L_18158:
        /*00dc*/ 	.word	0x00000000
        /*00e0*/ 	.short	0x0008
        /*00e2*/ 	.short	0x0038
        /*00e4*/ 	.byte	0x00, 0xf5, 0x21, 0x00


	//----- nvinfo : EIATTR_KPARAM_INFO
	.align		4
.L_18159:
        /*00e8*/ 	.byte	0x04, 0x17
        /*00ea*/ 	.short	(.L_18161 - .L_18160)
.L_18160:
        /*00ec*/ 	.word	0x00000000
        /*00f0*/ 	.short	0x0007
        /*00f2*/ 	.short	0x0034
        /*00f4*/ 	.byte	0x00, 0xf0, 0x11, 0x00


	//----- nvinfo : EIATTR_KPARAM_INFO
	.align		4
.L_18161:
        /*00f8*/ 	.byte	0x04, 0x17
        /*00fa*/ 	.short	(.L_18163 - .L_18162)
.L_18162:
        /*00fc*/ 	.word	0x00000000
        /*0100*/ 	.short	0x0006
        /*0102*/ 	.short	0x0030
        /*0104*/ 	.byte	0x00, 0xf0, 0x11, 0x00


	//----- nvinfo : EIATTR_KPARAM_INFO
	.align		4
.L_18163:
        /*0108*/ 	.byte	0x04, 0x17
        /*010a*/ 	.short	(.L_18165 - .L_18164)
.L_18164:
        /*010c*/ 	.word	0x00000000
        /*0110*/ 	.short	0x0005
        /*0112*/ 	.short	0x0028
        /*0114*/ 	.byte	0x00, 0xf5, 0x21, 0x00


	//----- nvinfo : EIATTR_KPARAM_INFO
	.align		4
.L_18165:
        /*0118*/ 	.byte	0x04, 0x17
        /*011a*/ 	.short	(.L_18167 - .L_18166)
.L_18166:
        /*011c*/ 	.word	0x00000000
        /*0120*/ 	.short	0x0004
        /*0122*/ 	.short	0x0020
        /*0124*/ 	.byte	0x00, 0xf5, 0x21, 0x00


	//----- nvinfo : EIATTR_KPARAM_INFO
	.align		4
.L_18167:
        /*0128*/ 	.byte	0x04, 0x17
        /*012a*/ 	.short	(.L_18169 - .L_18168)
.L_18168:
        /*012c*/ 	.word	0x00000000
        /*0130*/ 	.short	0x0003
        /*0132*/ 	.short	0x0018
        /*0134*/ 	.byte	0x00, 0xf5, 0x21, 0x00


	//----- nvinfo : EIATTR_KPARAM_INFO
	.align		4
.L_18169:
        /*0138*/ 	.byte	0x04, 0x17
        /*013a*/ 	.short	(.L_18171 - .L_18170)
.L_18170:
        /*013c*/ 	.word	0x00000000
        /*0140*/ 	.short	0x0002
        /*0142*/ 	.short	0x0010
        /*0144*/ 	.byte	0x00, 0xf5, 0x21, 0x00


	//----- nvinfo : EIATTR_KPARAM_INFO
	.align		4
.L_18171:
        /*0148*/ 	.byte	0x04, 0x17
        /*014a*/ 	.short	(.L_18173 - .L_18172)
.L_18172:
        /*014c*/ 	.word	0x00000000
        /*0150*/ 	.short	0x0001
        /*0152*/ 	.short	0x0008
        /*0154*/ 	.byte	0x00, 0xf5, 0x21, 0x00


	//----- nvinfo : EIATTR_KPARAM_INFO
	.align		4
.L_18173:
        /*0158*/ 	.byte	0x04, 0x17
        /*015a*/ 	.short	(.L_18175 - .L_18174)
.L_18174:
        /*015c*/ 	.word	0x00000000
        /*0160*/ 	.short	0x0000
        /*0162*/ 	.short	0x0000
        /*0164*/ 	.byte	0x00, 0xf5, 0x21, 0x00


	//----- nvinfo : EIATTR_SPARSE_MMA_MASK
	.align		4
.L_18175:
        /*0168*/ 	.byte	0x03, 0x50
        /*016a*/ 	.short	0x0000


	//----- nvinfo : EIATTR_MAXREG_COUNT
	.align		4
        /*016c*/ 	.byte	0x03, 0x1b
        /*016e*/ 	.short	0x00ff


	//----- nvinfo : EIATTR_NUM_BARRIERS
	.align		4
        /*0170*/ 	.byte	0x02, 0x4c
        /*0172*/ 	.byte	0x01
	.zero		1


	//----- nvinfo : EIATTR_EXTERNS
	.align		4
        /*0174*/ 	.byte	0x04, 0x0f
        /*0176*/ 	.short	(.L_18177 - .L_18176)


	//   ....[0]....
	.align		4
.L_18176:
        /*0178*/ 	.word	index@(__assertfail)


	//----- nvinfo : EIATTR_MERCURY_ISA_VERSION
	.align		4
.L_18177:
        /*017c*/ 	.byte	0x03, 0x5f
        /*017e*/ 	.short	0x0101


	//----- nvinfo : EIATTR_COOP_GROUP_MASK_REGIDS
	.align		4
        /*0180*/ 	.byte	0x04, 0x29
        /*0182*/ 	.short	(.L_18179 - .L_18178)


	//   ....[0]....
.L_18178:
        /*0184*/ 	.word	0xffffffff


	//   ....[1]....
        /*0188*/ 	.word	0xffffffff


	//   ....[2]....
        /*018c*/ 	.word	0xffffffff


	//   ....[3]....
        /*0190*/ 	.word	0xffffffff


	//   ....[4]....
        /*0194*/ 	.word	0xffffffff


	//   ....[5]....
        /*0198*/ 	.word	0xffffffff


	//   ....[6]....
        /*019c*/ 	.word	0xffffffff


	//   ....[7]....
        /*01a0*/ 	.word	0xffffffff


	//   ....[8]....
        /*01a4*/ 	.word	0xffffffff


	//   ....[9]....
        /*01a8*/ 	.word	0xffffffff


	//   ....[10]....
        /*01ac*/ 	.word	0xffffffff


	//   ....[11]....
        /*01b0*/ 	.word	0xffffffff


	//   ....[12]....
        /*01b4*/ 	.word	0xffffffff


	//   ....[13]....
        /*01b8*/ 	.word	0xffffffff


	//   ....[14]....
        /*01bc*/ 	.word	0xffffffff


	//   ....[15]....
        /*01c0*/ 	.word	0x0500000f


	//   ....[16]....
        /*01c4*/ 	.word	0x0500000f


	//   ....[17]....
        /*01c8*/ 	.word	0x0500000f


	//   ....[18]....
        /*01cc*/ 	.word	0x0500000f


	//----- nvinfo : EIATTR_COOP_GROUP_INSTR_OFFSETS
	.align		4
.L_18179:
        /*01d0*/ 	.byte	0x04, 0x28
        /*01d2*/ 	.short	(.L_18181 - .L_18180)


	//   ....[0]....
.L_18180:
        /*01d4*/ 	.word	0x000003d0


	//   ....[1]....
        /*01d8*/ 	.word	0x000003f0


	//   ....[2]....
        /*01dc*/ 	.word	0x00000410


	//   ....[3]....
        /*01e0*/ 	.word	0x00000430


	//   ....[4]....
        /*01e4*/ 	.word	0x00000540


	//   ....[5]....
        /*01e8*/ 	.word	0x00000560


	//   ....[6]....
        /*01ec*/ 	.word	0x00000580


	//   ....[7]....
        /*01f0*/ 	.word	0x000013d0


	//   ....[8]....
        /*01f4*/ 	.word	0x00001400


	//   ....[9]....
        /*01f8*/ 	.word	0x00001420


	//   ....[10]....
        /*01fc*/ 	.word	0x00001440


	//   ....[11]....
        /*0200*/ 	.word	0x00001460


	//   ....[12]....
        /*0204*/ 	.word	0x000014b0


	//   ....[13]....
        /*0208*/ 	.word	0x000014d0


	//   ....[14]....
        /*020c*/ 	.word	0x000014f0


	//   ....[15]....
        /*0210*/ 	.word	0x000022c0


	//   ....[16]....
        /*0214*/ 	.word	0x00002320


	//   ....[17]....
        /*0218*/ 	.word	0x00002380


	//   ....[18]....
        /*021c*/ 	.word	0x000023e0


	//----- nvinfo : EIATTR_VRC_CTA_INIT_COUNT
	.align		4
.L_18181:
        /*0220*/ 	.byte	0x02, 0x4a
	.zero		1
	.zero		1


	//----- nvinfo : EIATTR_SYSCALL_OFFSETS
	.align		4
        /*0224*/ 	.byte	0x04, 0x46
        /*0226*/ 	.short	(.L_18183 - .L_18182)


	//   ....[0]....
.L_18182:
        /*0228*/ 	.word	0x00000330


	//----- nvinfo : EIATTR_EXIT_INSTR_OFFSETS
	.align		4
.L_18183:
        /*022c*/ 	.byte	0x04, 0x1c
        /*022e*/ 	.short	(.L_18185 - .L_18184)


	//   ....[0]....
.L_18184:
        /*0230*/ 	.word	0x000000d0


	//   ....[1]....
        /*0234*/ 	.word	0x00002140


	//   ....[2]....
        /*0238*/ 	.word	0x00002170


	//   ....[3]....
        /*023c*/ 	.word	0x00002270


	//----- nvinfo : EIATTR_CRS_STACK_SIZE
	.align		4
.L_18185:
        /*0240*/ 	.byte	0x04, 0x1e
        /*0242*/ 	.short	(.L_18187 - .L_18186)
.L_18186:
        /*0244*/ 	.word	0x00000000


	//----- nvinfo : EIATTR_CBANK_PARAM_SIZE
	.align		4
.L_18187:
        /*0248*/ 	.byte	0x03, 0x19
        /*024a*/ 	.short	0x008c


	//----- nvinfo : EIATTR_PARAM_CBANK
	.align		4
        /*024c*/ 	.byte	0x04, 0x0a
        /*024e*/ 	.short	(.L_18189 - .L_18188)
	.align		4
.L_18188:
        /*0250*/ 	.word	index@(.nv.constant0._ZN4vllm25paged_attention_v2_kernelIthLi32ELi16ELi128ELNS_18Fp8KVCacheDataTypeE1ELb0ELi512EEEvPfS2_PT_PKS3_PKT0_S9_ifPKiSB_iPKfiiiSD_SD_iiiii)
        /*0254*/ 	.short	0x0380
        /*0256*/ 	.short	0x008c


	//----- nvinfo : EIATTR_SW_WAR
	.align		4
.L_18189:
        /*0258*/ 	.byte	0x04, 0x36
        /*025a*/ 	.short	(.L_18191 - .L_18190)
.L_18190:
        /*025c*/ 	.word	0x00000008
.L_18191:


//--------------------- .nv.info._ZN4vllm25paged_attention_v2_kernelIthLi256ELi16ELi128ELNS_18Fp8KVCacheDataTypeE1ELb1ELi512EEEvPfS2_PT_PKS3_PKT0_S9_ifPKiSB_iPKfiiiSD_SD_iiiii --------------------------
	.section	.nv.info._ZN4vllm25paged_attention_v2_kernelIthLi256ELi16ELi128ELNS_18Fp8KVCacheDataTypeE1ELb1ELi512EEEvPfS2_PT_PKS3_PKT0_S9_ifPKiSB_iPKfiiiSD_SD_iiiii,"",@"SHT_CUDA_INFO"
	.sectionflags	@""
	.align	4


	//----- nvinfo : EIATTR_CUDA_API_VERSION
	.align		4
        /*0000*/ 	.byte	0x04, 0x37
        /*0002*/ 	.short	(.L_18193 - .L_18192)
.L_18192:
        /*0004*/ 	.word	0x00000082


	//----- nvinfo : EIATTR_KPARAM_INFO
	.align		4
.L_18193:
        /*0008*/ 	.byte	0x04, 0x17
        /*000a*/ 	.short	(.L_18195 - .L_18194)
.L_18194:
        /*000c*/ 	.word	0x00000000
        /*0010*/ 	.short	0x0015
        /*0012*/ 	.short	0x0088
        /*0014*/ 	.byte	0x00, 0xf0, 0x11, 0x00


	//----- nvinfo : EIATTR_KPARAM_INFO
	.align		4
.L_18195:
        /*0018*/ 	.byte	0x04, 0x17
        /*001a*/ 	.short	(.L_18197 - .L_18196)
.L_18196:
        /*001c*/ 	.word	0x00000000
        /*0020*/ 	.short	0x0014
        /*0022*/ 	.short	0x0084
        /*0024*/ 	.byte	0x00, 0xf0, 0x11, 0x00


	//----- nvinfo : EIATTR_KPARAM_INFO
	.align		4
.L_18197:
        /*0028*/ 	.byte	0x04, 0x17
        /*002a*/ 	.short	(.L_18199 - .L_18198)
.L_18198:
        /*002c*/ 	.word	0x00000000
        /*0030*/ 	.short	0x0013
        /*0032*/ 	.short	0x0080
        /*0034*/ 	.byte	0x00, 0xf0, 0x11, 0x00


	//----- nvinfo : EIATTR_KPARAM_INFO
	.align		4
.L_18199:
        /*0038*/ 	.byte	0x04, 0x17
        /*003a*/ 	.short	(.L_18201 - .L_18200)
.L_18200:
        /*003c*/ 	.word	0x00000000
        /*0040*/ 	.short	0x0012
        /*0042*/ 	.short	0x007c
        /*0044*/ 	.byte	0x00, 0xf0, 0x11, 0x00


	//----- nvinfo : EIATTR_KPARAM_INFO
	.align		4
.L_18201:
        /*0048*/ 	.byte	0x04, 0x17
        /*004a*/ 	.short	(.L_18203 - .L_18202)
.L_18202:
        /*004c*/ 	.word	0x00000000
        /*0050*/ 	.short	0x0011
        /*0052*/ 	.short	0x0078
        /*0054*/ 	.byte	0x00, 0xf0, 0x11, 0x00


	//----- nvinfo : EIATTR_KPARAM_INFO
	.align		4
.L_18203:
        /*0058*/ 	.byte	0x04, 0x17
        /*005a*/ 	.short	(.L_18205 - .L_18204)
.L_18204:
        /*005c*/ 	.word	0x00000000
        /*0060*/ 	.short	0x0010
        /*0062*/ 	.short	0x0070
        /*0064*/ 	.byte	0x00, 0xf5, 0x21, 0x00


	//----- nvinfo : EIATTR_KPARAM_INFO
	.align		4
.L_18205:
        /*0068*/ 	.byte	0x04, 0x17
        /*006a*/ 	.short	(.L_18207 - .L_18206)
.L_18206:
        /*006c*/ 	.word	0x00000000
        /*0070*/ 	.short	0x000f
        /*0072*/ 	.short	0x0068
        /*0074*/ 	.byte	0x00, 0xf5, 0x21, 0x00


	//----- nvinfo : EIATTR_KPARAM_INFO
	.align		4
.L_18207:
        /*0078*/ 	.byte	0x04, 0x17
        /*007a*/ 	.short	(.L_18209 - .L_18208)
.L_18208:
        /*007c*/ 	.word	0x00000000
        /*0080*/ 	.short	0x000e
        /*0082*/ 	.short	0x0060
        /*0084*/ 	.byte	0x00, 0xf0, 0x11, 0x00


	//----- nvinfo : EIATTR_KPARAM_INFO
	.align		4
.L_18209:
        /*0088*/ 	.byte	0x04, 0x17
        /*008a*/ 	.short	(.L_18211 - .L_18210)
.L_18210:
        /*008c*/ 	.word	0x00000000
        /*0090*/ 	.short	0x000d
        /*0092*/ 	.short	0x005c
        /*0094*/ 	.byte	0x00, 0xf0, 0x11, 0x00


	//----- nvinfo : EIATTR_KPARAM_INFO
	.align		4
.L_18211:
        /*0098*/ 	.byte	0x04, 0x17
        /*009a*/ 	.short	(.L_18213 - .L_18212)
.L_18212:
        /*009c*/ 	.word	0x00000000
        /*00a0*/ 	.short	0x000c
        /*00a2*/ 	.short	0x0058
        /*00a4*/ 	.byte	0x00, 0xf0, 0x11, 0x00


	//----- nvinfo : EIATTR_KPARAM_INFO
	.align		4
.L_18213:
        /*00a8*/ 	.byte	0x04, 0x17
        /*00aa*/ 	.short	(.L_18215 - .L_18214)
.L_18214:
        /*00ac*/ 	.word	0x00000000
        /*00b0*/ 	.short	0x000b
        /*00b2*/ 	.short	0x0050
        /*00b4*/ 	.byte	0x00, 0xf5, 0x21, 0x00


	//----- nvinfo : EIATTR_KPARAM_INFO
	.align		4
.L_18215:
        /*00b8*/ 	.byte	0x04, 0x17
        /*00ba*/ 	.short	(.L_18217 - .L_18216)
.L_18216:
        /*00bc*/ 	.word	0x00000000
        /*00c0*/ 	.short	0x000a
        /*00c2*/ 	.short	0x0048
        /*00c4*/ 	.byte	0x00, 0xf0, 0x11, 0x00


	//----- nvinfo : EIATTR_KPARAM_INFO
	.align		4
.L_18217:
        /*00c8*/ 	.byte	0x04, 0x17
        /*00ca*/ 	.short	(.L_18219 - .L_18218)
.L_18218:
        /*00cc*/ 	.word	0x00000000
        /*00d0*/ 	.short	0x0009
        /*00d2*/ 	.short	0x0040
        /*00d4*/ 	.byte	0x00, 0xf5, 0x21, 0x00


	//----- nvinfo : EIATTR_KPARAM_INFO
	.align		4
.L_18219:
        /*00d8*/ 	.byte	0x04, 0x17
        /*00da*/ 	.short	(.L_18221 - .L_18220)
.L_18220:
        /*00dc*/ 	.word	0x00000000
        /*00e0*/ 	.short	0x0008
        /*00e2*/ 	.short	0x0038
        /*00e4*/ 	.byte	0x00, 0xf5, 0x21, 0x00


	//----- nvinfo : EIATTR_KPARAM_INFO
	.align		4
.L_18221:
        /*00e8*/ 	.byte	0x04, 0x17
        /*00ea*/ 	.short	(.L_18223 - .L_18222)
.L_18222:
        /*00ec*/ 	.word	0x00000000
        /*00f0*/ 	.short	0x0007
        /*00f2*/ 	.short	0x0034
        /*00f4*/ 	.byte	0x00, 0xf0, 0x11, 0x00


	//----- nvinfo : EIATTR_KPARAM_INFO
	.align		4
.L_18223:
        /*00f8*/ 	.byte	0x04, 0x17
        /*00fa*/ 	.short	(.L_18225 - .L_18224)
.L_18224:
        /*00fc*/ 	.word	0x00000000
        /*0100*/ 	.short	0x0006
        /*0102*/ 	.short	0x0030
        /*0104*/ 	.byte	0x00, 0xf0, 0x11, 0x00


	//----- nvinfo : EIATTR_KPARAM_INFO
	.align		4
.L_18225:
        /*0108*/ 	.byte	0x04, 0x17
        /*010a*/ 	.short	(.L_18227 - .L_18226)
.L_18226:
        /*010c*/ 	.word	0x00000000
        /*0110*/ 	.short	0x0005
        /*0112*/ 	.short	0x0028
        /*0114*/ 	.byte	0x00, 0xf5, 0x21, 0x00


	//----- nvinfo : EIATTR_KPARAM_INFO
	.align		4
.L_18227:
        /*0118*/ 	.byte	0x04, 0x17
        /*011a*/ 	.short	(.L_18229 - .L_18228)
.L_18228:
        /*011c*/ 	.word	0x00000000
        /*0120*/ 	.short	0x0004
        /*0122*/ 	.short	0x0020
        /*0124*/ 	.byte	0x00, 0xf5, 0x21, 0x00


	//----- nvinfo : EIATTR_KPARAM_INFO
	.align		4
.L_18229:
        /*0128*/ 	.byte	0x04, 0x17
        /*012a*/ 	.short	(.L_18231 - .L_18230)
.L_18230:
        /*012c*/ 	.word	0x00000000
        /*0130*/ 	.short	0x0003
        /*0132*/ 	.short	0x0018
        /*0134*/ 	.byte	0x00, 0xf5, 0x21, 0x00


	//----- nvinfo : EIATTR_KPARAM_INFO
	.align		4
.L_18231:
        /*0138*/ 	.byte	0x04, 0x17
        /*013a*/ 	.short	(.L_18233 - .L_18232)
.L_18232:
        /*013c*/ 	.word	0x00000000
        /*0140*/ 	.short	0x0002
        /*0142*/ 	.short	0x0010
        /*0144*/ 	.byte	0x00, 0xf5, 0x21, 0x00


	//----- nvinfo : EIATTR_KPARAM_INFO
	.align		4
.L_18233:
        /*0148*/ 	.byte	0x04, 0x17
        /*014a*/ 	.short	(.L_18235 - .L_18234)
.L_18234:
        /*014c*/ 	.word	0x00000000
        /*0150*/ 	.short	0x0001
        /*0152*/ 	.short	0x0008
        /*0154*/ 	.byte	0x00, 0xf5, 0x21, 0x00


	//----- nvinfo : EIATTR_KPARAM_INFO
	.align		4
.L_18235:
        /*0158*/ 	.byte	0x04, 0x17
        /*015a*/ 	.short	(.L_18237 - .L_18236)
.L_18236:
        /*015c*/ 	.word	0x00000000
        /*0160*/ 	.short	0x0000
        /*0162*/ 	.short	0x0000
        /*0164*/ 	.byte	0x00, 0xf5, 0x21, 0x00


	//----- nvinfo : EIATTR_SPARSE_MMA_MASK
	.align		4
.L_18237:
        /*0168*/ 	.byte	0x03, 0x50
        /*016a*/ 	.short	0x0000


	//----- nvinfo : EIATTR_MAXREG_COUNT
	.align		4
        /*016c*/ 	.byte	0x03, 0x1b
        /*016e*/ 	.short	0x00ff


	//----- nvinfo : EIATTR_NUM_BARRIERS
	.align		4
        /*0170*/ 	.byte	0x02, 0x4c
        /*0172*/ 	.byte	0x01
	.zero		1


	//----- nvinfo : EIATTR_EXTERNS
	.align		4
        /*0174*/ 	.byte	0x04, 0x0f
        /*0176*/ 	.short	(.L_18239 - .L_18238)


	//   ....[0]....
	.align		4
.L_18238:
        /*0178*/ 	.word	index@(__assertfail)


	//----- nvinfo : EIATTR_MERCURY_ISA_VERSION
	.align		4
.L_18239:
        /*017c*/ 	.byte	0x03, 0x5f
        /*017e*/ 	.short	0x0101


	//----- nvinfo : EIATTR_COOP_GROUP_MASK_REGIDS
	.align		4
        /*0180*/ 	.byte	0x04, 0x29
        /*0182*/ 	.short	(.L_18241 - .L_18240)


	//   ....[0]....
.L_18240:
        /*0184*/ 	.word	0xffffffff


	//   ....[1]....
        /*0188*/ 	.word	0xffffffff


	//   ....[2]....
        /*018c*/ 	.word	0xffffffff


	//   ....[3]....
        /*0190*/ 	.word	0xffffffff


	//   ....[4]....
        /*0194*/ 	.word	0xffffffff


	//   ....[5]....
        /*0198*/ 	.word	0xffffffff


	//   ....[6]....
        /*019c*/ 	.word	0xffffffff


	//   ....[7]....
        /*01a0*/ 	.word	0xffffffff


	//   ....[8]....
        /*01a4*/ 	.word	0xffffffff


	//   ....[9]....
        /*01a8*/ 	.word	0xffffffff


	//   ....[10]....
        /*01ac*/ 	.word	0xffffffff


	//   ....[11]....
        /*01b0*/ 	.word	0xffffffff


	//   ....[12]....
        /*01b4*/ 	.word	0xffffffff


	//   ....[13]....
        /*01b8*/ 	.word	0xffffffff


	//   ....[14]....
        /*01bc*/ 	.word	0xffffffff


	//   ....[15]....
        /*01c0*/ 	.word	0x0500000f


	//   ....[16]....
        /*01c4*/ 	.word	0x0500000f


	//   ....[17]....
        /*01c8*/ 	.word	0x0500000f


	//   ....[18]....
        /*01cc*/ 	.word	0x0500000f


	//   ....[19]....
        /*01d0*/ 	.word	0x0500000f


	//   ....[20]....
        /*01d4*/ 	.word	0x0500000f


	//   ....[21]....
        /*01d8*/ 	.word	0x0500000f


	//   ....[22]....
        /*01dc*/ 	.word	0x0500000f


	//   ....[23]....
        /*01e0*/ 	.word	0x0500000f


	//   ....[24]....
        /*01e4*/ 	.word	0x0500000f


	//   ....[25]....
        /*01e8*/ 	.word	0x0500000f


	//   ....[26]....
        /*01ec*/ 	.word	0x0500000f


	//   ....[27]....
        /*01f0*/ 	.word	0x0500000f


	//   ....[28]....
        /*01f4*/ 	.word	0x0500000f


	//   ....[29]....
        /*01f8*/ 	.word	0x0500000f


	//   ....[30]....
        /*01fc*/ 	.word	0x0500000f


	//   ....[31]....
        /*0200*/ 	.word	0x0500000f


	//   ....[32]....
        /*0204*/ 	.word	0x0500000f


	//   ....[33]....
        /*0208*/ 	.word	0x0500000f


	//   ....[34]....
        /*020c*/ 	.word	0x0500000f


	//----- nvinfo : EIATTR_COOP_GROUP_INSTR_OFFSETS
	.align		4
.L_18241:
        /*0210*/ 	.byte	0x04, 0x28
        /*0212*/ 	.short	(.L_18243 - .L_18242)


	//   ....[0]....
.L_18242:
        /*0214*/ 	.word	0x00000b90


	//   ....[1]....
        /*0218*/ 	.word	0x00000bb0


	//   ....[2]....
        /*021c*/ 	.word	0x00000bd0


	//   ....[3]....
        /*0220*/ 	.word	0x00000bf0


	//   ....[4]....
        /*0224*/ 	.word	0x00000d00


	//   ....[5]....
        /*0228*/ 	.word	0x00000d20


	//   ....[6]....
        /*022c*/ 	.word	0x00000d40


	//   ....[7]....
        /*0230*/ 	.word	0x00001b90


	//   ....[8]....
        /*0234*/ 	.word	0x00001be0


	//   ....[9]....
        /*0238*/ 	.word	0x00001c00


	//   ....[10]....
        /*023c*/ 	.word	0x00001c20


	//   ....[11]....
        /*0240*/ 	.word	0x00001c40


	//   ....[12]....
        /*0244*/ 	.word	0x00001c90


	//   ....[13]....
        /*0248*/ 	.word	0x00001cb0


	//   ....[14]....
        /*024c*/ 	.word	0x00001cd0


	//   ....[15]....
        /*0250*/ 	.word	0x00003a70


	//   ....[16]....
        /*0254*/ 	.word	0x00003ad0


	//   ....[17]....
        /*0258*/ 	.word	0x00003b30


	//   ....[18]....
        /*025c*/ 	.word	0x00003b90


	//   ....[19]....
        /*0260*/ 	.word	0x00003c10


	//   ....[20]....
        /*0264*/ 	.word	0x00003c50


	//   ....[21]....
        /*0268*/ 	.word	0x00003ca0


	//   ....[22]....
        /*026c*/ 	.word	0x00003cf0


	//   ....[23]....
        /*0270*/ 	.word	0x00003d40


	//   ....[24]....
        /*0274*/ 	.word	0x00003d90


	//   ....[25]....
        /*0278*/ 	.word	0x00003de0


	//   ....[26]....
        /*027c*/ 	.word	0x00003e30


	//   ....[27]....
        /*0280*/ 	.word	0x00003e80


	//   ....[28]....
        /*0284*/ 	.word	0x00003ed0


	//   ....[29]....
        /*0288*/ 	.word	0x00003f20


	//   ....[30]....
        /*028c*/ 	.word	0x00003f70


	//   ....[31]....
        /*0290*/ 	.word	0x00003fc0


	//   ....[32]....
        /*0294*/ 	.word	0x00004010


	//   ....[33]....
        /*0298*/ 	.word	0x00004060


	//   ....[34]....
        /*029c*/ 	.word	0x000040b0


	//----- nvinfo : EIATTR_VRC_CTA_INIT_COUNT
	.align		4
.L_18243:
        /*02a0*/ 	.byte	0x02, 0x4a
	.zero		1
	.zero		1


	//----- nvinfo : EIATTR_SYSCALL_OFFSETS
	.align		4
        /*02a4*/ 	.byte	0x04, 0x46
        /*02a6*/ 	.short	(.L_18245 - .L_18244)


	//   ....[0]....
.L_18244:
        /*02a8*/ 	.word	0x00002ba0


	//   ....[1]....
        /*02ac*/ 	.word	0x00003a10


	//----- nvinfo : EIATTR_EXIT_INSTR_OFFSETS
	.align		4
.L_18245:
        /*02b0*/ 	.byte	0x04, 0x1c
        /*02b2*/ 	.short	(.L_18247 - .L_18246)


	//   ....[0]....
.L_18246:
        /*02b4*/ 	.word	0x00000090


	//   ....[1]....
        /*02b8*/ 	.word	0x00003650


	//   ....[2]....
        /*02bc*/ 	.word	0x00003680


	//   ....[3]....
        /*02c0*/ 	.word	0x00003910


	//   ....[4]....
        /*02c4*/ 	.word	0x00003a20


	//----- nvinfo : EIATTR_CRS_STACK_SIZE
	.align		4
.L_18247:
        /*02c8*/ 	.byte	0x04, 0x1e
        /*02ca*/ 	.short	(.L_18249 - .L_18248)
.L_18248:
        /*02cc*/ 	.word	0x00000000


	//----- nvinfo : EIATTR_CBANK_PARAM_SIZE
	.align		4
.L_18249:
        /*02d0*/ 	.byte	0x03, 0x19
        /*02d2*/ 	.short	0x008c


	//----- nvinfo : EIATTR_PARAM_CBANK
	.align		4
        /*02d4*/ 	.byte	0x04, 0x0a
        /*02d6*/ 	.short	(.L_18251 - .L_18250)
	.align		4
.L_18250:
        /*02d8*/ 	.word	index@(.nv.constant0._ZN4vllm25paged_attention_v2_kernelIthLi256ELi16ELi128ELNS_18Fp8KVCacheDataTypeE1ELb1ELi512EEEvPfS2_PT_PKS3_PKT0_S9_ifPKiSB_iPKfiiiSD_SD_iiiii)
        /*02dc*/ 	.short	0x0380
        /*02de*/ 	.short	0x008c


	//----- nvinfo : EIATTR_SW_WAR
	.align		4
.L_18251:
        /*02e0*/ 	.byte	0x04, 0x36
        /*02e2*/ 	.short	(.L_18253 - .L_18252)
.L_18252:
        /*02e4*/ 	.word	0x00000008
.L_18253:


//--------------------- .nv.info._ZN4vllm25paged_attention_v2_kernelIthLi192ELi16ELi128ELNS_18Fp8KVCacheDataTypeE1ELb1ELi512EEEvPfS2_PT_PKS3_PKT0_S9_ifPKiSB_iPKfiiiSD_SD_iiiii --------------------------
	.section	.nv.info._ZN4vllm25paged_attention_v2_kernelIthLi192ELi16ELi128ELNS_18Fp8KVCacheDataTypeE1ELb1ELi512EEEvPfS2_PT_PKS3_PKT0_S9_ifPKiSB_iPKfiiiSD_SD_iiiii,"",@"SHT_CUDA_INFO"
	.sectionflags	@""
	.align	4


	//----- nvinfo : EIATTR_CUDA_API_VERSION
	.align		4
        /*0000*/ 	.byte	0x04, 0x37
        /*0002*/ 	.short	(.L_18255 - .L_18254)
.L_18254:
        /*0004*/ 	.word	0x00000082


	//----- nvinfo : EIATTR_KPARAM_INFO
	.align		4
.L_18255:
        /*0008*/ 	.byte	0x04, 0x17
        /*000a*/ 	.short	(.L_18257 - .L_18256)
.L_18256:
        /*000c*/ 	.word	0x00000000
        /*0010*/ 	.short	0x0015
        /*0012*/ 	.short	0x0088
        /*0014*/ 	.byte	0x00, 0xf0, 0x11, 0x00


	//----- nvinfo : EIATTR_KPARAM_INFO
	.align		4
.L_18257:
        /*0018*/ 	.byte	0x04, 0x17
        /*001a*/ 	.short	(.L_18259 - .L_18258)
.L_18258:
        /*001c*/ 	.word	0x00000000
        /*0020*/ 	.short	0x0014
        /*0022*/ 	.short	0x0084
        /*0024*/ 	.byte	0x00, 0xf0, 0x11, 0x00


	//----- nvinfo : EIATTR_KPARAM_INFO
	.align		4
.L_18259:
        /*0028*/ 	.byte	0x04, 0x17
        /*002a*/ 	.short	(.L_18261 - .L_18260)
.L_18260:
        /*002c*/ 	.word	0x00000000
        /*0030*/ 	.short	0x0013
        /*0032*/ 	.short	0x0080
        /*0034*/ 	.byte	0x00, 0xf0, 0x11, 0x00


	//----- nvinfo : EIATTR_KPARAM_INFO
	.align		4
.L_18261:
        /*0038*/ 	.byte	0x04, 0x17
        /*003a*/ 	.short	(.L_18263 - .L_18262)
.L_18262:
        /*003c*/ 	.word	0x00000000
        /*0040*/ 	.short	0x0012
        /*0042*/ 	.short	0x007c
        /*0044*/ 	.byte	0x00, 0xf0, 0x11, 0x00


	//----- nvinfo : EIATTR_KPARAM_INFO
	.align		4
.L_18263:
        /*0048*/ 	.byte	0x04, 0x17
        /*004a*/ 	.short	(.L_18265 - .L_18264)
.L_18264:
        /*004c*/ 	.word	0x00000000
        /*0050*/ 	.short	0x0011
        /*0052*/ 	.short	0x0078
        /*0054*/ 	.byte	0x00, 0xf0, 0x11, 0x00


	//----- nvinfo : EIATTR_KPARAM_INFO
	.align		4
.L_18265:
        /*0058*/ 	.byte	0x04, 0x17
        /*005a*/ 	.short	(.L_18267 - .L_18266)
.L_18266:
        /*005c*/ 	.word	0x00000000
        /*0060*/ 	.short	0x0010
        /*0062*/ 	.short	0x0070
        /*0064*/ 	.byte	0x00, 0xf5, 0x21, 0x00


	//----- nvinfo : EIATTR_KPARAM_INFO
	.align		4
.L_18267:
        /*0068*/ 	.byte	0x04, 0x17
        /*006a*/ 	.short	(.L_18269 - .L_18268)
.L_18268:
        /*006c*/ 	.word	0x00000000
        /*0070*/ 	.short	0x000f
        /*0072*/ 	.short	0x0068
        /*0074*/ 	.byte	0x00, 0xf5, 0x21, 0x00


	//----- nvinfo : EIATTR_KPARAM_INFO
	.align		4
.L_18269:
        /*0078*/ 	.byte	0x04, 0x17
        /*007a*/ 	.short	(.L_18271 - .L_18270)
.L_18270:
        /*007c*/ 	.word	0x00000000
        /*0080*/ 	.short	0x000e
        /*0082*/ 	.short	0x0060
        /*0084*/ 	.byte	0x00, 0xf0, 0x11, 0x00


	//----- nvinfo : EIATTR_KPARAM_INFO
	.align		4
.L_18271:
        /*0088*/ 	.byte	0x04, 0x17
        /*008a*/ 	.short	(.L_18273 - .L_18272)
.L_18272:
        /*008c*/ 	.word	0x00000000
        /*0090*/ 	.short	0x000d
        /*0092*/ 	.short	0x005c
        /*0094*/ 	.byte	0x00, 0xf0, 0x11, 0x00


	//----- nvinfo : EIATTR_KPARAM_INFO
	.align		4
.L_18273:
        /*0098*/ 	.byte	0x04, 0x17
        /*009a*/ 	.short	(.L_18275 - .L_18274)
.L_18274:
        /*009c*/ 	.word	0x00000000
        /*00a0*/ 	.short	0x000c
        /*00a2*/ 	.short	0x0058
        /*00a4*/ 	.byte	0x00, 0xf0, 0x11, 0x00


	//----- nvinfo : EIATTR_KPARAM_INFO
	.align		4
.L_18275:
        /*00a8*/ 	.byte	0x04, 0x17
        /*00aa*/ 	.short	(.L_18277 - .L_18276)
.L_18276:
        /*00ac*/ 	.word	0x00000000
        /*00b0*/ 	.short	0x000b
        /*00b2*/ 	.short	0x0050
        /*00b4*/ 	.byte	0x00, 0xf5, 0x21, 0x00


	//----- nvinfo : EIATTR_KPARAM_INFO
	.align		4
.L_18277:
        /*00b8*/ 	.byte	0x04, 0x17
        /*00ba*/ 	.short	(.L_18279 - .L_18278)
.L_18278:
        /*00bc*/ 	.word	0x00000000
        /*00c0*/ 	.short	0x000a
        /*00c2*/ 	.short	0x0048
        /*00c4*/ 	.byte	0x00, 0xf0, 0x11, 0x00


	//----- nvinfo : EIATTR_KPARAM_INFO
	.align		4
.L_18279:
        /*00c8*/ 	.byte	0x04, 0x17
        /*00ca*/ 	.short	(.L_18281 - .L_18280)
.L_18280:
        /*00cc*/ 	.word	0x00000000
        /*00d0*/ 	.short	0x0009
        /*00d2*/ 	.short	0x0040
        /*00d4*/ 	.byte	0x00, 0xf5, 0x21, 0x00


	//----- nvinfo : EIATTR_KPARAM_INFO
	.align		4
.L_18281:
        /*00d8*/ 	.byte	0x04, 0x17
        /*00da*/ 	.short	(.L_18283 - .L_18282)
.L_18282:
        /*00dc*/ 	.word	0x00000000
        /*00e0*/ 	.short	0x0008
        /*00e2*/ 	.short	0x0038
        /*00e4*/ 	.byte	0x00, 0xf5, 0x21, 0x00


	//----- nvinfo : EIATTR_KPARAM_INFO
	.align		4
.L_18283:
        /*00e8*/ 	.byte	0x04, 0x17
        /*00ea*/ 	.short	(.L_18285 - .L_18284)
.L_18284:
        /*00ec*/ 	.word	0x00000000
        /*00f0*/ 	.short	0x0007
        /*00f2*/ 	.short	0x0034
        /*00f4*/ 	.byte	0x00, 0xf0, 0x11, 0x00


	//----- nvinfo : EIATTR_KPARAM_INFO
	.align		4
.L_18285:
        /*00f8*/ 	.byte	0x04, 0x17
        /*00fa*/ 	.short	(.L_18287 - .L_18286)
.L_18286:
        /*00fc*/ 	.word	0x00000000
        /*0100*/ 	.short	0x0006
        /*0102*/ 	.short	0x0030
        /*0104*/ 	.byte	0x00, 0xf0, 0x11, 0x00


	//----- nvinfo : EIATTR_KPARAM_INFO
	.align		4
.L_18287:
        /*0108*/ 	.byte	0x04, 0x17
        /*010a*/ 	.short	(.L_18289 - .L_18288)
.L_18288:
        /*010c*/ 	.word	0x00000000
        /*0110*/ 	.short	0x0005
        /*0112*/ 	.short	0x0028
        /*0114*/ 	.byte	0x00, 0xf5, 0x21, 0x00


	//----- nvinfo : EIATTR_KPARAM_INFO
	.align		4
.L_18289:
        /*0118*/ 	.byte	0x04, 0x17
        /*011a*/ 	.short	(.L_18291 - .L_18290)
.L_18290:
        /*011c*/ 	.word	0x00000000
        /*0120*/ 	.short	0x0004
        /*0122*/ 	.short	0x0020
        /*0124*/ 	.byte	0x00, 0xf5, 0x21, 0x00


	//----- nvinfo : EIATTR_KPARAM_INFO
	.align		4
.L_18291:
        /*0128*/ 	.byte	0x04, 0x17
        /*012a*/ 	.short	(.L_18293 - .L_18292)
.L_18292:
        /*012c*/ 	.word	0x00000000
        /*0130*/ 	.short	0x0003
        /*0132*/ 	.short	0x0018
        /*0134*/ 	.byte	0x00, 0xf5, 0x21, 0x00


	//----- nvinfo : EIATTR_KPARAM_INFO
	.align		4
.L_18293:
        /*0138*/ 	.byte	0x04, 0x17
        /*013a*/ 	.short	(.L_18295 - .L_18294)
.L_18294:
        /*013c*/ 	.word	0x00000000
        /*0140*/ 	.short	0x0002
        /*0142*/ 	.short	0x0010
        /*0144*/ 	.byte	0x00, 0xf5, 0x21, 0x00


	//----- nvinfo : EIATTR_KPARAM_INFO
	.align		4
.L_18295:
        /*0148*/ 	.byte	0x04, 0x17
        /*014a*/ 	.short	(.L_18297 - .L_18296)
.L_18296:
        /*014c*/ 	.word	0x00000000
        /*0150*/ 	.short	0x0001
        /*0152*/ 	.short	0x0008
        /*0154*/ 	.byte	0x00, 0xf5, 0x21, 0x00


	//----- nvinfo : EIATTR_KPARAM_INFO
	.align		4
.L_18297:
        /*0158*/ 	.byte	0x04, 0x17
        /*015a*/ 	.short	(.L_18299 - .L_18298)
.L_18298:
        /*015c*/ 	.word	0x00000000
        /*0160*/ 	.short	0x0000
        /*0162*/ 	.short	0x0000
        /*0164*/ 	.byte	0x00, 0xf5, 0x21, 0x00


	//----- nvinfo : EIATTR_SPARSE_MMA_MASK
	.align		4
.L_18299:
        /*0168*/ 	.byte	0x03, 0x50
        /*016a*/ 	.short	0x0000


	//----- nvinfo : EIATTR_MAXREG_COUNT
	.align		4
        /*016c*/ 	.byte	0x03, 0x1b
        /*016e*/ 	.short	0x00ff


	//----- nvinfo : EIATTR_NUM_BARRIERS
	.align		4
        /*0170*/ 	.byte	0x02, 0x4c
        /*0172*/ 	.byte	0x01
	.zero		1


	//----- nvinfo : EIATTR_EXTERNS
	.align		4
        /*0174*/ 	.byte	0x04, 0x0f
        /*0176*/ 	.short	(.L_18301 - .L_18300)


	//   ....[0]....
	.align		4
.L_18300:
        /*0178*/ 	.word	index@(__assertfail)


	//----- nvinfo : EIATTR_MERCURY_ISA_VERSION
	.align		4
.L_18301:
        /*017c*/ 	.byte	0x03, 0x5f
        /*017e*/ 	.short	0x0101


	//----- nvinfo : EIATTR_COOP_GROUP_MASK_REGIDS
	.align		4
        /*0180*/ 	.byte	0x04, 0x29
        /*0182*/ 	.short	(.L_18303 - .L_18302)


	//   ....[0]....
.L_18302:
        /*0184*/ 	.word	0xffffffff


	//   ....[1]....
        /*0188*/ 	.word	0xffffffff


	//   ....[2]....
        /*018c*/ 	.word	0xffffffff


	//   ....[3]....
        /*0190*/ 	.word	0xffffffff


	//   ....[4]....
        /*0194*/ 	.word	0xffffffff


	//   ....[5]....
        /*0198*/ 	.word	0xffffffff


	//   ....[6]....
        /*019c*/ 	.word	0xffffffff


	//   ....[7]....
        /*01a0*/ 	.word	0xffffffff


	//   ....[8]....
        /*01a4*/ 	.word	0xffffffff


	//   ....[9]....
        /*01a8*/ 	.word	0xffffffff


	//   ....[10]....
        /*01ac*/ 	.word	0xffffffff


	//   ....[11]....
        /*01b0*/ 	.word	0xffffffff


	//   ....[12]....
        /*01b4*/ 	.word	0xffffffff


	//   ....[13]....
        /*01b8*/ 	.word	0xffffffff


	//   ....[14]....
        /*01bc*/ 	.word	0xffffffff


	//   ....[15]....
        /*01c0*/ 	.word	0x0500000f


	//   ....[16]....
        /*01c4*/ 	.word	0x0500000f


	//   ....[17]....
        /*01c8*/ 	.word	0x0500000f


	//   ....[18]....
        /*01cc*/ 	.word	0x0500000f


	//   ....[19]....
        /*01d0*/ 	.word	0x0500000f


	//   ....[20]....
        /*01d4*/ 	.word	0x0500000f


	//   ....[21]....
        /*01d8*/ 	.word	0x0500000f


	//   ....[22]....
        /*01dc*/ 	.word	0x0500000f


	//   ....[23]....
        /*01e0*/ 	.word	0x0500000f


	//   ....[24]....
        /*01e4*/ 	.word	0x0500000f


	//   ....[25]....
        /*01e8*/ 	.word	0x0500000f


	//   ....[26]....
        /*01ec*/ 	.word	0x0500000f


	//   ....[27]....
        /*01f0*/ 	.word	0x0500000f


	//   ....[28]....
        /*01f4*/ 	.word	0x0500000f


	//   ....[29]....
        /*01f8*/ 	.word	0x0500000f


	//   ....[30]....
        /*01fc*/ 	.word	0x0500000f


	//----- nvinfo : EIATTR_COOP_GROUP_INSTR_OFFSETS
	.align		4
.L_18303:
        /*0200*/ 	.byte	0x04, 0x28
        /*0202*/ 	.short	(.L_18305 - .L_18304)


	//   ....[0]....
.L_18304:
        /*0204*/ 	.word	0x00000b90


	//   ....[1]....
        /*0208*/ 	.word	0x00000bb0


	//   ....[2]....
        /*020c*/ 	.word	0x00000bd0


	//   ....[3]....
        /*0210*/ 	.word	0x00000bf0


	//   ....[4]....
        /*0214*/ 	.word	0x00000d00


	//   ....[5]....
        /*0218*/ 	.word	0x00000d20


	//   ....[6]....
        /*021c*/ 	.word	0x00000d40


	//   ....[7]....
        /*0220*/ 	.word	0x00001b90


	//   ....[8]....
        /*0224*/ 	.word	0x00001be0


	//   ....[9]....
        /*0228*/ 	.word	0x00001c00


	//   ....[10]....
        /*022c*/ 	.word	0x00001c20


	//   ....[11]....
        /*0230*/ 	.word	0x00001c40


	//   ....[12]....
        /*0234*/ 	.word	0x00001c90


	//   ....[13]....
        /*0238*/ 	.word	0x00001cb0


	//   ....[14]....
        /*023c*/ 	.word	0x00001cd0


	//   ....[15]....
        /*0240*/ 	.word	0x00003780


	//   ....[16]....
        /*0244*/ 	.word	0x000037e0


	//   ....[17]....
        /*0248*/ 	.word	0x00003840


	//   ....[18]....
        /*024c*/ 	.word	0x000038a0


	//   ....[19]....
        /*0250*/ 	.word	0x00003920


	//   ....[20]....
        /*0254*/ 	.word	0x00003960


	//   ....[21]....
        /*0258*/ 	.word	0x000039b0


	//   ....[22]....
        /*025c*/ 	.word	0x00003a00


	//   ....[23]....
        /*0260*/ 	.word	0x00003a50


	//   ....[24]....
        /*0264*/ 	.word	0x00003aa0


	//   ....[25]....
        /*0268*/ 	.word	0x00003af0


	//   ....[26]....
        /*026c*/ 	.word	0x00003b40


	//   ....[27]....
        /*0270*/ 	.word	0x00003b90


	//   ....[28]....
        /*0274*/ 	.word	0x00003be0


	//   ....[29]....
        /*0278*/ 	.word	0x00003c30


	//   ....[30]....
        /*027c*/ 	.word	0x00003c80


	//----- nvinfo : EIATTR_VRC_CTA_INIT_COUNT
	.align		4
.L_18305:
        /*0280*/ 	.byte	0x02, 0x4a
	.zero		1
	.zero		1


	//----- nvinfo : EIATTR_SYSCALL_OFFSETS
	.align		4
        /*0284*/ 	.byte	0x04, 0x46
        /*0286*/ 	.short	(.L_18307 - .L_18306)


	//   ....[0]....
.L_18306:
        /*0288*/ 	.word	0x00002ba0


	//   ....[1]....
        /*028c*/ 	.word	0x00003720


	//----- nvinfo : EIATTR_EXIT_INSTR_OFFSETS
	.align		4
.L_18307:
        /*0290*/ 	.byte	0x04, 0x1c
        /*0292*/ 	.short	(.L_18309 - .L_18308)


	//   ....[0]....
.L_18308:
        /*0294*/ 	.word	0x00000090


	//   ....[1]....
        /*0298*/ 	.word	0x000033e0


	//   ....[2]....
        /*029c*/ 	.word	0x00003410


	//   ....[3]....
        /*02a0*/ 	.word	0x00003620


	//   ....[4]....
        /*02a4*/ 	.word	0x00003730


	//----- nvinfo : EIATTR_CRS_STACK_SIZE
	.align		4
.L_18309:
        /*02a8*/ 	.byte	0x04, 0x1e
        /*02aa*/ 	.short	(.L_18311 - .L_18310)
.L_18310:
        /*02ac*/ 	.word	0x00000000


	//----- nvinfo : EIATTR_CBANK_PARAM_SIZE
	.align		4
.L_18311:
        /*02b0*/ 	.byte	0x03, 0x19
        /*02b2*/ 	.short	0x008c


	//----- nvinfo : EIATTR_PARAM_CBANK
	.align		4
        /*02b4*/ 	.byte	0x04, 0x0a
        /*02b6*/ 	.short	(.L_18313 - .L_18312)
	.align		4
.L_18312:
        /*02b8*/ 	.word	index@(.nv.constant0._ZN4vllm25paged_attention_v2_kernelIthLi192ELi16ELi128ELNS_18Fp8KVCacheDataTypeE1ELb1ELi512EEEvPfS2_PT_PKS3_PKT0_S9_ifPKiSB_iPKfiiiSD_SD_iiiii)
        /*02bc*/ 	.short	0x0380
        /*02be*/ 	.short	0x008c


	//----- nvinfo : EIATTR_SW_WAR
	.align		4
.L_18313:
        /*02c0*/ 	.byte	0x04, 0x36
        /*02c2*/ 	.short	(.L_18315 - .L_18314)
.L_18314:
        /*02c4*/ 	.word	0x00000008
.L_18315:


//--------------------- .nv.info._ZN4vllm25paged_attention_v2_kernelIthLi128ELi16ELi128ELNS_18Fp8KVCacheDataTypeE1ELb1ELi512EEEvPfS2_PT_PKS3_PKT0_S9_ifPKiSB_iPKfiiiSD_SD_iiiii --------------------------
	.section	.nv.info._ZN4vllm25paged_attention_v2_kernelIthLi128ELi16ELi128ELNS_18Fp8KVCacheDataTypeE1ELb1ELi512EEEvPfS2_PT_PKS3_PKT0_S9_ifPKiSB_iPKfiiiSD_SD_iiiii,"",@"SHT_CUDA_INFO"
	.sectionflags	@""
	.align	4


	//----- nvinfo : EIATTR_CUDA_API_VERSION
	.align		4
        /*0000*/ 	.byte	0x04, 0x37
        /*0002*/ 	.short	(.L_18317 - .L_18316)
.L_18316:
        /*0004*/ 	.word	0x00000082


	//----- nvinfo : EIATTR_KPARAM_INFO
	.align		4
.L_18317:
        /*0008*/ 	.byte	0x04, 0x17
        /*000a*/ 	.short	(.L_18319 - .L_18318)
.L_18318:
        /*000c*/ 	.word	0x00000000
        /*0010*/ 	.short	0x0015
        /*0012*/ 	.short	0x0088
        /*0014*/ 	.byte	0x00, 0xf0, 0x11, 0x00


	//----- nvinfo : EIATTR_KPARAM_INFO
	.align		4
.L_18319:
        /*0018*/ 	.byte	0x04, 0x17
        /*001a*/ 	.short	(.L_18321 - .L_18320)
.L_18320:
        /*001c*/ 	.word	0x00000000
        /*0020*/ 	.short	0x0014
        /*0022*/ 	.short	0x0084
        /*0024*/ 	.byte	0x00, 0xf0, 0x11, 0x00


	//----- nvinfo : EIATTR_KPARAM_INFO
	.align		4
.L_18321:
        /*0028*/ 	.byte	0x04, 0x17
        /*002a*/ 	.short	(.L_18323 - .L_18322)
.L_18322:
        /*002c*/ 	.word	0x00000000
        /*0030*/ 	.short	0x0013
        /*0032*/ 	.short	0x0080
        /*0034*/ 	.byte	0x00, 0xf0, 0x11, 0x00


	//----- nvinfo : EIATTR_KPARAM_INFO
	.align		4
.L_18323:
        /*0038*/ 	.byte	0x04, 0x17
        /*003a*/ 	.short	(.L_18325 - .L_18324)
.L_18324:
        /*003c*/ 	.word	0x00000000
        /*0040*/ 	.short	0x0012
        /*0042*/ 	.short	0x007c
        /*0044*/ 	.byte	0x00, 0xf0, 0x11, 0x00


	//----- nvinfo : EIATTR_KPARAM_INFO
	.align		4
.L_18325:
        /*0048*/ 	.byte	0x04, 0x17
        /*004a*/ 	.short	(.L_18327 - .L_18326)
.L_18326:
        /*004c*/ 	.word	0x00000000
        /*0050*/ 	.short	0x0011
        /*0052*/ 	.short	0x0078
        /*0054*/ 	.byte	0x00, 0xf0, 0x11, 0x00


	//----- nvinfo : EIATTR_KPARAM_INFO
	.align		4
.L_18327:
        /*0058*/ 	.byte	0x04, 0x17
        /*005a*/ 	.short	(.L_18329 - .L_18328)
.L_18328:
        /*005c*/ 	.word	0x00000000
        /*0060*/ 	.short	0x0010
        /*0062*/ 	.short	0x0070
        /*0064*/ 	.byte	0x00, 0xf5, 0x21, 0x00


	//----- nvinfo : EIATTR_KPARAM_INFO
	.align		4
.L_18329:
        /*0068*/ 	.byte	0x04, 0x17
        /*006a*/ 	.short	(.L_18331 - .L_18330)
.L_18330:
        /*006c*/ 	.word	0x00000000
        /*0070*/ 	.short	0x000f
        /*0072*/ 	.short	0x0068
        /*0074*/ 	.byte	0x00, 0xf5, 0x21, 0x00


	//----- nvinfo : EIATTR_KPARAM_INFO
	.align		4
.L_18331:
        /*0078*/ 	.byte	0x04, 0x17
        /*007a*/ 	.short	(.L_18333 - .L_18332)
.L_18332:
        /*007c*/ 	.word	0x00000000
        /*0080*/ 	.short	0x000e
        /*0082*/ 	.short	0x0060
        /*0084*/ 	.byte	0x00, 0xf0, 0x11, 0x00


	//----- nvinfo : EIATTR_KPARAM_INFO
	.align		4
.L_18333:
        /*0088*/ 	.byte	0x04, 0x17
        /*008a*/ 	.short	(.L_18335 - .L_18334)
.L_18334:
        /*008c*/ 	.word	0x00000000
        /*0090*/ 	.short	0x000d
        /*0092*/ 	.short	0x005c
        /*0094*/ 	.byte	0x00, 0xf0, 0x11, 0x00


	//----- nvinfo : EIATTR_KPARAM_INFO
	.align		4
.L_18335:
        /*0098*/ 	.byte	0x04, 0x17
        /*009a*/ 	.short	(.L_18337 - .L_18336)
.L_18336:
        /*009c*/ 	.word	0x00000000
        /*00a0*/ 	.short	0x000c
        /*00a2*/ 	.short	0x0058
        /*00a4*/ 	.byte	0x00, 0xf0, 0x11, 0x00


	//----- nvinfo : EIATTR_KPARAM_INFO
	.align		4
.L_18337:
        /*00a8*/ 	.byte	0x04, 0x17
        /*00aa*/ 	.short	(.L_18339 - .L_18338)
.L_18338:
        /*00ac*/ 	.word	0x00000000
        /*00b0*/ 	.short	0x000b
        /*00b2*/ 	.short	0x0050
        /*00b4*/ 	.byte	0x00, 0xf5, 0x21, 0x00


	//----- nvinfo : EIATTR_KPARAM_INFO
	.align		4
.L_18339:
        /*00b8*/ 	.byte	0x04, 0x17
        /*00ba*/ 	.short	(.L_18341 - .L_18340)
.L_18340:
        /*00bc*/ 	.word	0x00000000
        /*00c0*/ 	.short	0x000a
        /*00c2*/ 	.short	0x0048
        /*00c4*/ 	.byte	0x00, 0xf0, 0x11, 0x00


	//----- nvinfo : EIATTR_KPARAM_INFO
	.align		4
.L_18341:
        /*00c8*/ 	.byte	0x04, 0x17
        /*00ca*/ 	.short	(.L_18343 - .L_18342)
.L_18342:
        /*00cc*/ 	.word	0x00000000
        /*00d0*/ 	.short	0x0009
        /*00d2*/ 	.short	0x0040
        /*00d4*/ 	.byte	0x00, 0xf5, 0x21, 0x00


	//----- nvinfo : EIATTR_KPARAM_INFO
	.align		4
.L_18343:
        /*00d8*/ 	.byte	0x04, 0x17
        /*00da*/ 	.short	(.L_18345 - .L_18344)
.L_18344:
        /*00dc*/ 	.word	0x00000000
        /*00e0*/ 	.short	0x0008
        /*00e2*/ 	.short	0x0038
        /*00e4*/ 	.byte	0x00, 0xf5, 0x21, 0x00


	//----- nvinfo : EIATTR_KPARAM_INFO
	.align		4
.L_18345:
        /*00e8*/ 	.byte	0x04, 0x17
        /*00ea*/ 	.short	(.L_18347 - .L_18346)
.L_18346:
        /*00ec*/ 	.word	0x00000000
        /*00f0*/ 	.short	0x0007
        /*00f2*/ 	.short	0x0034
        /*00f4*/ 	.byte	0x00, 0xf0, 0x11, 0x00


	//----- nvinfo : EIATTR_KPARAM_INFO
	.align		4
.L_18347:
        /*00f8*/ 	.byte	0x04, 0x17
        /*00fa*/ 	.short	(.L_18349 - .L_18348)
.L_18348:
        /*00fc*/ 	.word	0x00000000
        /*0100*/ 	.short	0x0006
        /*0102*/ 	.short	0x0030
        /*0104*/ 	.byte	0x00, 0xf0, 0x11, 0x00


	//----- nvinfo : EIATTR_KPARAM_INFO
	.align		4
.L_18349:
        /*0108*/ 	.byte	0x04, 0x17
        /*010a*/ 	.short	(.L_18351 - .L_18350)
.L_18350:
        /*010c*/ 	.word	0x00000000
        /*0110*/ 	.short	0x0005
        /*0112*/ 	.short	0x0028
        /*0114*/ 	.byte	0x00, 0xf5, 0x21, 0x00


	//----- nvinfo : EIATTR_KPARAM_INFO
	.align		4
.L_18351:
        /*0118*/ 	.byte	0x04, 0x17
        /*011a*/ 	.short	(.L_18353 - .L_18352)
.L_18352:
        /*011c*/ 	.word	0x00000000
        /*0120*/ 	.short	0x0004
        /*0122*/ 	.short	0x0020
        /*0124*/ 	.byte	0x00, 0xf5, 0x21, 0x00


	//----- nvinfo : EIATTR_KPARAM_INFO
	.align		4
.L_18353:
        /*0128*/ 	.byte	0x04, 0x17
        /*012a*/ 	.short	(.L_18355 - .L_18354)
.L_18354:
        /*012c*/ 	.word	0x00000000
        /*0130*/ 	.short	0x0003
        /*0132*/ 	.short	0x0018
        /*0134*/ 	.byte	0x00, 0xf5, 0x21, 0x00


	//----- nvinfo : EIATTR_KPARAM_INFO
	.align		4
.L_18355:
        /*0138*/ 	.byte	0x04, 0x17
        /*013a*/ 	.short	(.L_18357 - .L_18356)
.L_18356:
        /*013c*/ 	.word	0x00000000
        /*0140*/ 	.short	0x0002
        /*0142*/ 	.short	0x0010
        /*0144*/ 	.byte	0x00, 0xf5, 0x21, 0x00


	//----- nvinfo : EIATTR_KPARAM_INFO
	.align		4
.L_18357:
        /*0148*/ 	.byte	0x04, 0x17
        /*014a*/ 	.short	(.L_18359 - .L_18358)
.L_18358:
        /*014c*/ 	.word	0x00000000
        /*0150*/ 	.short	0x0001
        /*0152*/ 	.short	0x0008
        /*0154*/ 	.byte	0x00, 0xf5, 0x21, 0x00


	//----- nvinfo : EIATTR_KPARAM_INFO
	.align		4
.L_18359:
        /*0158*/ 	.byte	0x04, 0x17
        /*015a*/ 	.short	(.L_18361 - .L_18360)
.L_18360:
        /*015c*/ 	.word	0x00000000
        /*0160*/ 	.short	0x0000
        /*0162*/ 	.short	0x0000
        /*0164*/ 	.byte	0x00, 0xf5, 0x21, 0x00


	//----- nvinfo : EIATTR_SPARSE_MMA_MASK
	.align		4
.L_18361:
        /*0168*/ 	.byte	0x03, 0x50
        /*016a*/ 	.short	0x0000


	//----- nvinfo : EIATTR_MAXREG_COUNT
	.align		4
        /*016c*/ 	.byte	0x03, 0x1b
        /*016e*/ 	.short	0x00ff


	//----- nvinfo : EIATTR_NUM_BARRIERS
	.align		4
        /*0170*/ 	.byte	0x02, 0x4c
        /*0172*/ 	.byte	0x01
	.zero		1


	//----- nvinfo : EIATTR_EXTERNS
	.align		4
        /*0174*/ 	.byte	0x04, 0x0f
        /*0176*/ 	.short	(.L_18363 - .L_18362)


	//   ....[0]....
	.align		4
.L_18362:
        /*0178*/ 	.word	index@(__assertfail)


	//----- nvinfo : EIATTR_MERCURY_ISA_VERSION
	.align		4
.L_18363:
        /*017c*/ 	.byte	0x03, 0x5f
        /*017e*/ 	.short	0x0101


	//----- nvinfo : EIATTR_COOP_GROUP_MASK_REGIDS
	.align		4
        /*0180*/ 	.byte	0x04, 0x29
        /*0182*/ 	.short	(.L_18365 - .L_18364)


	//   ....[0]....
.L_18364:
        /*0184*/ 	.word	0xffffffff


	//   ....[1]....
        /*0188*/ 	.word	0xffffffff


	//   ....[2]....
        /*018c*/ 	.word	0xffffffff


	//   ....[3]....
        /*0190*/ 	.word	0xffffffff


	//   ....[4]....
        /*0194*/ 	.word	0xffffffff


	//   ....[5]....
        /*0198*/ 	.word	0xffffffff


	//   ....[6]....
        /*019c*/ 	.word	0xffffffff


	//   ....[7]....
        /*01a0*/ 	.word	0xffffffff


	//   ....[8]....
        /*01a4*/ 	.word	0xffffffff


	//   ....[9]....
        /*01a8*/ 	.word	0xffffffff


	//   ....[10]....
        /*01ac*/ 	.word	0xffffffff


	//   ....[11]....
        /*01b0*/ 	.word	0xffffffff


	//   ....[12]....
        /*01b4*/ 	.word	0xffffffff


	//   ....[13]....
        /*01b8*/ 	.word	0xffffffff


	//   ....[14]....
        /*01bc*/ 	.word	0xffffffff


	//   ....[15]....
        /*01c0*/ 	.word	0x0500000f


	//   ....[16]....
        /*01c4*/ 	.word	0x0500000f


	//   ....[17]....
        /*01c8*/ 	.word	0x0500000f


	//   ....[18]....
        /*01cc*/ 	.word	0x0500000f


	//   ....[19]....
        /*01d0*/ 	.word	0x0500000f


	//   ....[20]....
        /*01d4*/ 	.word	0x0500000f


	//   ....[21]....
        /*01d8*/ 	.word	0x0500000f


	//   ....[22]....
        /*01dc*/ 	.word	0x0500000f


	//   ....[23]....
        /*01e0*/ 	.word	0x0500000f


	//   ....[24]....
        /*01e4*/ 	.word	0x0500000f


	//   ....[25]....
        /*01e8*/ 	.word	0x0500000f


	//   ....[26]....
        /*01ec*/ 	.word	0x0500000f


	//----- nvinfo : EIATTR_COOP_GROUP_INSTR_OFFSETS
	.align		4
.L_18365:
        /*01f0*/ 	.byte	0x04, 0x28
        /*01f2*/ 	.short	(.L_18367 - .L_18366)


	//   ....[0]....
.L_18366:
        /*01f4*/ 	.word	0x00000b90


	//   ....[1]....
        /*01f8*/ 	.word	0x00000bb0


	//   ....[2]....
        /*01fc*/ 	.word	0x00000bd0


	//   ....[3]....
        /*0200*/ 	.word	0x00000bf0


	//   ....[4]....
        /*0204*/ 	.word	0x00000d00


	//   ....[5]....
        /*0208*/ 	.word	0x00000d20


	//   ....[6]....
        /*020c*/ 	.word	0x00000d40


	//   ....[7]....
        /*0210*/ 	.word	0x00001b90


	//   ....[8]....
        /*0214*/ 	.word	0x00001be0


	//   ....[9]....
        /*0218*/ 	.word	0x00001c00


	//   ....[10]....
        /*021c*/ 	.word	0x00001c20


	//   ....[11]....
        /*0220*/ 	.word	0x00001c40


	//   ....[12]....
        /*0224*/ 	.word	0x00001c90


	//   ....[13]....
        /*0228*/ 	.word	0x00001cb0


	//   ....[14]....
        /*022c*/ 	.word	0x00001cd0


	//   ....[15]....
        /*0230*/ 	.word	0x00003570


	//   ....[16]....
        /*0234*/ 	.word	0x000035d0


	//   ....[17]....
        /*0238*/ 	.word	0x00003630


	//   ....[18]....
        /*023c*/ 	.word	0x00003690


	//   ....[19]....
        /*0240*/ 	.word	0x00003710


	//   ....[20]....
        /*0244*/ 	.word	0x00003750


	//   ....[21]....
        /*0248*/ 	.word	0x000037a0


	//   ....[22]....
        /*024c*/ 	.word	0x000037f0


	//   ....[23]....
        /*0250*/ 	.word	0x00003840


	//   ....[24]....
        /*0254*/ 	.word	0x00003890


	//   ....[25]....
        /*0258*/ 	.word	0x000038e0


	//   ....[26]....
        /*025c*/ 	.word	0x00003930


	//----- nvinfo : EIATTR_VRC_CTA_INIT_COUNT
	.align		4
.L_18367:
        /*0260*/ 	.byte	0x02, 0x4a
	.zero		1
	.zero		1


	//----- nvinfo : EIATTR_SYSCALL_OFFSETS
	.align		4
        /*0264*/ 	.byte	0x04, 0x46
        /*0266*/ 	.short	(.L_18369 - .L_18368)


	//   ....[0]....
.L_18368:
        /*0268*/ 	.word	0x00002ba0


	//   ....[1]....
        /*026c*/ 	.word	0x00003510


	//----- nvinfo : EIATTR_EXIT_INSTR_OFFSETS
	.align		4
.L_18369:
        /*0270*/ 	.byte	0x04, 0x1c
        /*0272*/ 	.short	(.L_18371 - .L_18370)


	//   ....[0]....
.L_18370:
        /*0274*/ 	.word	0x00000090


	//   ....[1]....
        /*0278*/ 	.word	0x00003250


	//   ....[2]....
        /*027c*/ 	.word	0x00003280


	//   ....[3]....
        /*0280*/ 	.word	0x00003410


	//   ....[4]....
        /*0284*/ 	.word	0x00003520


	//----- nvinfo : EIATTR_CRS_STACK_SIZE
	.align		4
.L_18371:
        /*0288*/ 	.byte	0x04, 0x1e
        /*028a*/ 	.short	(.L_18373 - .L_18372)
.L_18372:
        /*028c*/ 	.word	0x00000000


	//----- nvinfo : EIATTR_CBANK_PARAM_SIZE
	.align		4
.L_18373:
        /*0290*/ 	.byte	0x03, 0x19
        /*0292*/ 	.short	0x008c


	//----- nvinfo : EIATTR_PARAM_CBANK
	.align		4
        /*0294*/ 	.byte	0x04, 0x0a
        /*0296*/ 	.short	(.L_18375 - .L_18374)
	.align		4
.L_18374:
        /*0298*/ 	.word	index@(.nv.constant0._ZN4vllm25paged_attention_v2_kernelIthLi128ELi16ELi128ELNS_18Fp8KVCacheDataTypeE1ELb1ELi512EEEvPfS2_PT_PKS3_PKT0_S9_ifPKiSB_iPKfiiiSD_SD_iiiii)
        /*029c*/ 	.short	0x0380
        /*029e*/ 	.short	0x008c


	//----- nvinfo : EIATTR_SW_WAR
	.align		4
.L_18375:
        /*02a0*/ 	.byte	0x04, 0x36
        /*02a2*/ 	.short	(.L_18377 - .L_18376)
.L_18376:
        /*02a4*/ 	.word	0x00000008
.L_18377:


//--------------------- .nv.info._ZN4vllm25paged_attention_v2_kernelIthLi120ELi16ELi128ELNS_18Fp8KVCacheDataTypeE1ELb1ELi512EEEvPfS2_PT_PKS3_PKT0_S9_ifPKiSB_iPKfiiiSD_SD_iiiii --------------------------
	.section	.nv.info._ZN4vllm25paged_attention_v2_kernelIthLi120ELi16ELi128ELNS_18Fp8KVCacheDataTypeE1ELb1ELi512EEEvPfS2_PT_PKS3_PKT0_S9_ifPKiSB_iPKfiiiSD_SD_iiiii,"",@"SHT_CUDA_INFO"
	.sectionflags	@""
	.align	4


	//----- nvinfo : EIATTR_CUDA_API_VERSION
	.align		4
        /*0000*/ 	.byte	0x04, 0x37
        /*0002*/ 	.short	(.L_18379 - .L_18378)
.L_18378:
        /*0004*/ 	.word	0x00000082


	//----- nvinfo : EIATTR_KPARAM_INFO
	.align		4
.L_18379:
        /*0008*/ 	.byte	0x04, 0x17
        /*000a*/ 	.short	(.L_18381 - .L_18380)
.L_18380:
        /*000c*/ 	.word	0x00000000
        /*0010*/ 	.short	0x0015
        /*0012*/ 	.short	0x0088
        /*0014*/ 	.byte	0x00, 0xf0, 0x11, 0x00


	//----- nvinfo : EIATTR_KPARAM_INFO
	.align		4
.L_18381:
        /*0018*/ 	.byte	0x04, 0x17
        /*001a*/ 	.short	(.L_18383 - .L_18382)
.L_18382:
        /*001c*/ 	.word	0x00000000
        /*0020*/ 	.short	0x0014
        /*0022*/ 	.short	0x0084
        /*0024*/ 	.byte	0x00, 0xf0, 0x11, 0x00


	//----- nvinfo : EIATTR_KPARAM_INFO
	.align		4
.L_18383:
        /*0028*/ 	.byte	0x04, 0x17
        /*002a*/ 	.short	(.L_18385 - .L_18384)
.L_18384:
        /*002c*/ 	.word	0x00000000
        /*0030*/ 	.short	0x0013
        /*0032*/ 	.short	0x0080
        /*0034*/ 	.byte	0x00, 0xf0, 0x11, 0x00


	//----- nvinfo : EIATTR_KPARAM_INFO
	.align		4
.L_18385:
        /*0038*/ 	.byte	0x04, 0x17
        /*003a*/ 	.short	(.L_18387 - .L_18386)
.L_18386:
        /*003c*/ 	.word	0x00000000
        /*0040*/ 	.short	0x0012
        /*0042*/ 	.short	0x007c
        /*0044*/ 	.byte	0x00, 0xf0, 0x11, 0x00


	//----- nvinfo : EIATTR_KPARAM_INFO
	.align		4
.L_18387:
        /*0048*/ 	.byte	0x04, 0x17
        /*004a*/ 	.short	(.L_18389 - .L_18388)
.L_18388:
        /*004c*/ 	.word	0x00000000
        /*0050*/ 	.short	0x0011
        /*0052*/ 	.short	0x0078
        /*0054*/ 	.byte	0x00, 0xf0, 0x11, 0x00


	//----- nvinfo : EIATTR_KPARAM_INFO
	.align		4
.L_18389:
        /*0058*/ 	.byte	0x04, 0x17
        /*005a*/ 	.short	(.L_18391 - .L_18390)
.L_18390:
        /*005c*/ 	.word	0x00000000
        /*0060*/ 	.short	0x0010
        /*0062*/ 	.short	0x0070
        /*0064*/ 	.byte	0x00, 0xf5, 0x21, 0x00


	//----- nvinfo : EIATTR_KPARAM_INFO
	.align		4
.L_18391:
        /*0068*/ 	.byte	0x04, 0x17
        /*006a*/ 	.short	(.L_18393 - .L_18392)
.L_18392:
        /*006c*/ 	.word	0x00000000
        /*0070*/ 	.short	0x000f
        /*0072*/ 	.short	0x0068
        /*0074*/ 	.byte	0x00, 0xf5, 0x21, 0x00


	//----- nvinfo : EIATTR_KPARAM_INFO
	.align		4
.L_18393:
        /*0078*/ 	.byte	0x04, 0x17
        /*007a*/ 	.short	(.L_18395 - .L_18394)
.L_18394:
        /*007c*/ 	.word	0x00000000
        /*0080*/ 	.short	0x000e
        /*0082*/ 	.short	0x0060
        /*0084*/ 	.byte	0x00, 0xf0, 0x11, 0x00


	//----- nvinfo : EIATTR_KPARAM_INFO
	.align		4
.L_18395:
        /*0088*/ 	.byte	0x04, 0x17
        /*008a*/ 	.short	(.L_18397 - .L_18396)
.L_18396:
        /*008c*/ 	.word	0x00000000
        /*0090*/ 	.short	0x000d
        /*0092*/ 	.short	0x005c
        /*0094*/ 	.byte	0x00, 0xf0, 0x11, 0x00


	//----- nvinfo : EIATTR_KPARAM_INFO
	.align		4
.L_18397:
        /*0098*/ 	.byte	0x04, 0x17
        /*009a*/ 	.short	(.L_18399 - .L_18398)
.L_18398:
        /*009c*/ 	.word	0x00000000
        /*00a0*/ 	.short	0x000c
        /*00a2*/ 	.short	0x0058
        /*00a4*/ 	.byte	0x00, 0xf0, 0x11, 0x00


	//----- nvinfo : EIATTR_KPARAM_INFO
	.align		4
.L_18399:
        /*00a8*/ 	.byte	0x04, 0x17
        /*00aa*/ 	.short	(.L_18401 - .L_18400)
.L_18400:
        /*00ac*/ 	.word	0x00000000
        /*00b0*/ 	.short	0x000b
        /*00b2*/ 	.short	0x0050
        /*00b4*/ 	.byte	0x00, 0xf5, 0x21, 0x00


	//----- nvinfo : EIATTR_KPARAM_INFO
	.align		4
.L_18401:
        /*00b8*/ 	.byte	0x04, 0x17
        /*00ba*/ 	.short	(.L_18403 - .L_18402)
.L_18402:
        /*00bc*/ 	.word	0x00000000
        /*00c0*/ 	.short	0x000a
        /*00c2*/ 	.short	0x0048
        /*00c4*/ 	.byte	0x00, 0xf0, 0x11, 0x00


	//----- nvinfo : EIATTR_KPARAM_INFO
	.align		4
.L_18403:
        /*00c8*/ 	.byte	0x04, 0x17
        /*00ca*/ 	.short	(.L_18405 - .L_18404)
.L_18404:
        /*00cc*/ 	.word	0x00000000
        /*00d0*/ 	.short	0x0009
        /*00d2*/ 	.short	0x0040
        /*00d4*/ 	.byte	0x00, 0xf5, 0x21, 0x00


	//----- nvinfo : EIATTR_KPARAM_INFO
	.align		4
.L_18405:
        /*00d8*/ 	.byte	0x04, 0x17
        /*00da*/ 	.short	(.L_18407 - .L_18406)
.L_18406:
        /*00dc*/ 	.word	0x00000000
        /*00e0*/ 	.short	0x0008
        /*00e2*/ 	.short	0x0038
        /*00e4*/ 	.byte	0x00, 0xf5, 0x21, 0x00


	//----- nvinfo : EIATTR_KPARAM_INFO
	.align		4
.L_18407:
        /*00e8*/ 	.byte	0x04, 0x17
        /*00ea*/ 	.short	(.L_18409 - .L_18408)
.L_18408:
        /*00ec*/ 	.word	0x00000000
        /*00f0*/ 	.short	0x0007
        /*00f2*/ 	.short	0x0034
        /*00f4*/ 	.byte	0x00, 0xf0, 0x11, 0x00


	//----- nvinfo : EIATTR_KPARAM_INFO
	.align		4
.L_18409:
        /*00f8*/ 	.byte	0x04, 0x17
        /*00fa*/ 	.short	(.L_18411 - .L_18410)
.L_18410:
        /*00fc*/ 	.word	0x00000000
        /*0100*/ 	.short	0x0006
        /*0102*/ 	.short	0x0030
        /*0104*/ 	.byte	0x00, 0xf0, 0x11, 0x00


	//----- nvinfo : EIATTR_KPARAM_INFO
	.align		4
.L_18411:
        /*0108*/ 	.byte	0x04, 0x17
        /*010a*/ 	.short	(.L_18413 - .L_18412)
.L_18412:
        /*010c*/ 	.word	0x00000000
        /*0110*/ 	.short	0x0005
        /*0112*/ 	.short	0x0028
        /*0114*/ 	.byte	0x00, 0xf5, 0x21, 0x00


	//----- nvinfo : EIATTR_KPARAM_INFO
	.align		4
.L_18413:
        /*0118*/ 	.byte	0x04, 0x17
        /*011a*/ 	.short	(.L_18415 - .L_18414)
.L_18414:
        /*011c*/ 	.word	0x00000000
        /*0120*/ 	.short	0x0004
        /*0122*/ 	.short	0x0020
        /*0124*/ 	.byte	0x00, 0xf5, 0x21, 0x00


	//----- nvinfo : EIATTR_KPARAM_INFO
	.align		4
.L_18415:
        /*0128*/ 	.byte	0x04, 0x17
        /*012a*/ 	.short	(.L_18417 - .L_18416)
.L_18416:
        /*012c*/ 	.word	0x00000000
        /*0130*/ 	.short	0x0003
        /*0132*/ 	.short	0x0018
        /*0134*/ 	.byte	0x00, 0xf5, 0x21, 0x00


	//----- nvinfo : EIATTR_KPARAM_INFO
	.align		4
.L_18417:
        /*0138*/ 	.byte	0x04, 0x17
        /*013a*/ 	.short	(.L_18419 - .L_18418)
.L_18418:
        /*013c*/ 	.word	0x00000000
        /*0140*/ 	.short	0x0002
        /*0142*/ 	.short	0x0010
        /*0144*/ 	.byte	0x00, 0xf5, 0x21, 0x00


	//----- nvinfo : EIATTR_KPARAM_INFO
	.align		4
.L_18419:
        /*0148*/ 	.byte	0x04, 0x17
        /*014a*/ 	.short	(.L_18421 - .L_18420)
.L_18420:
        /*014c*/ 	.word	0x00000000
        /*0150*/ 	.short	0x0001
        /*0152*/ 	.short	0x0008
        /*0154*/ 	.byte	0x00, 0xf5, 0x21, 0x00


	//----- nvinfo : EIATTR_KPARAM_INFO
	.align		4
.L_18421:
        /*0158*/ 	.byte	0x04, 0x17
        /*015a*/ 	.short	(.L_18423 - .L_18422)
.L_18422:
        /*015c*/ 	.word	0x00000000
        /*0160*/ 	.short	0x0000
        /*0162*/ 	.short	0x0000
        /*0164*/ 	.byte	0x00, 0xf5, 0x21, 0x00


	//----- nvinfo : EIATTR_SPARSE_MMA_MASK
	.align		4
.L_18423:
        /*0168*/ 	.byte	0x03, 0x50
        /*016a*/ 	.short	0x0000


	//----- nvinfo : EIATTR_MAXREG_COUNT
	.align		4
        /*016c*/ 	.byte	0x03, 0x1b
        /*016e*/ 	.short	0x00ff


	//----- nvinfo : EIATTR_NUM_BARRIERS
	.align		4
        /*0170*/ 	.byte	0x02, 0x4c
        /*0172*/ 	.byte	0x01
	.zero		1


	//----- nvinfo : EIATTR_EXTERNS
	.align		4
        /*0174*/ 	.byte	0x04, 0x0f
        /*0176*/ 	.short	(.L_18425 - .L_18424)


	//   ....[0]....
	.align		4
.L_18424:
        /*0178*/ 	.word	index@(__assertfail)


	//----- nvinfo : EIATTR_MERCURY_ISA_VERSION
	.align		4
.L_18425:
        /*017c*/ 	.byte	0x03, 0x5f
        /*017e*/ 	.short	0x0101


	//----- nvinfo : EIATTR_COOP_GROUP_MASK_REGIDS
	.align		4
        /*0180*/ 	.byte	0x04, 0x29
        /*0182*/ 	.short	(.L_18427 - .L_18426)


	//   ....[0]....
.L_18426:
        /*0184*/ 	.word	0xffffffff


	//   ....[1]....
        /*0188*/ 	.word	0xffffffff


	//   ....[2]....
        /*018c*/ 	.word	0xffffffff


	//   ....[3]....
        /*0190*/ 	.word	0xffffffff


	//   ....[4]....
        /*0194*/ 	.word	0xffffffff


	//   ....[5]....
        /*0198*/ 	.word	0xffffffff


	//   ....[6]....
        /*019c*/ 	.word	0xffffffff


	//   ....[7]....
        /*01a0*/ 	.word	0xffffffff


	//   ....[8]....
        /*01a4*/ 	.word	0xffffffff


	//   ....[9]....
        /*01a8*/ 	.word	0xffffffff


	//   ....[10]....
        /*01ac*/ 	.word	0xffffffff


	//   ....[11]....
        /*01b0*/ 	.word	0xffffffff


	//   ....[12]....
        /*01b4*/ 	.word	0xffffffff


	//   ....[13]....
        /*01b8*/ 	.word	0xffffffff


	//   ....[14]....
        /*01bc*/ 	.word	0xffffffff


	//   ....[15]....
        /*01c0*/ 	.word	0x0500000f


	//   ....[16]....
        /*01c4*/ 	.word	0x0500000f


	//   ....[17]....
        /*01c8*/ 	.word	0x0500000f


	//   ....[18]....
        /*01cc*/ 	.word	0x0500000f


	//   ....[19]....
        /*01d0*/ 	.word	0x0500000f


	//   ....[20]....
        /*01d4*/ 	.word	0x0500000f


	//   ....[21]....
        /*01d8*/ 	.word	0x0500000f


	//   ....[22]....
        /*01dc*/ 	.word	0x0500000f


	//   ....[23]....
        /*01e0*/ 	.word	0x0500000f


	//   ....[24]....
        /*01e4*/ 	.word	0x0500000f


	//   ....[25]....
        /*01e8*/ 	.word	0x0500000f


	//   ....[26]....
        /*01ec*/ 	.word	0x0500000f


	//----- nvinfo : EIATTR_COOP_GROUP_INSTR_OFFSETS
	.align		4
.L_18427:
        /*01f0*/ 	.byte	0x04, 0x28
        /*01f2*/ 	.short	(.L_18429 - .L_18428)


	//   ....[0]....
.L_18428:
        /*01f4*/ 	.word	0x00000b80


	//   ....[1]....
        /*01f8*/ 	.word	0x00000ba0


	//   ....[2]....
        /*01fc*/ 	.word	0x00000bc0


	//   ....[3]....
        /*0200*/ 	.word	0x00000be0


	//   ....[4]....
        /*0204*/ 	.word	0x00000cf0


	//   ....[5]....
        /*0208*/ 	.word	0x00000d10


	//   ....[6]....
        /*020c*/ 	.word	0x00000d30


	//   ....[7]....
        /*0210*/ 	.word	0x00001b80


	//   ....[8]....
        /*0214*/ 	.word	0x00001bb0


	//   ....[9]....
        /*0218*/ 	.word	0x00001bd0


	//   ....[10]....
        /*021c*/ 	.word	0x00001bf0


	//   ....[11]....
        /*0220*/ 	.word	0x00001c10


	//   ....[12]....
        /*0224*/ 	.word	0x00001c60


	//   ....[13]....
        /*0228*/ 	.word	0x00001c80


	//   ....[14]....
        /*022c*/ 	.word	0x00001ca0


	//   ....[15]....
        /*0230*/ 	.word	0x00003760


	//   ....[16]....
        /*0234*/ 	.word	0x000037c0


	//   ....[17]....
        /*0238*/ 	.word	0x00003820


	//   ....[18]....
        /*023c*/ 	.word	0x00003880


	//   ....[19]....
        /*0240*/ 	.word	0x00003900


	//   ....[20]....
        /*0244*/ 	.word	0x00003940


	//   ....[21]....
        /*0248*/ 	.word	0x00003990


	//   ....[22]....
        /*024c*/ 	.word	0x000039e0


	//   ....[23]....
        /*0250*/ 	.word	0x00003a30


	//   ....[24]....
        /*0254*/ 	.word	0x00003a80


	//   ....[25]....
        /*0258*/ 	.word	0x00003ad0


	//   ....[26]....
        /*025c*/ 	.word	0x00003b20


	//----- nvinfo : EIATTR_VRC_CTA_INIT_COUNT
	.align		4
.L_18429:
        /*0260*/ 	.byte	0x02, 0x4a
	.zero		1
	.zero		1


	//----- nvinfo : EIATTR_SYSCALL_OFFSETS
	.align		4
        /*0264*/ 	.byte	0x04, 0x46
        /*0266*/ 	.short	(.L_18431 - .L_18430)


	//   ....[0]....
.L_18430:
        /*0268*/ 	.word	0x00002b80


	//   ....[1]....
        /*026c*/ 	.word	0x00003700


	//----- nvinfo : EIATTR_EXIT_INSTR_OFFSETS
	.align		4
.L_18431:
        /*0270*/ 	.byte	0x04, 0x1c
        /*0272*/ 	.short	(.L_18433 - .L_18432)


	//   ....[0]....
.L_18432:
        /*0274*/ 	.word	0x00000090


	//   ....[1]....
        /*0278*/ 	.word	0x000033f0


	//   ....[2]....
        /*027c*/ 	.word	0x000035d0


	//   ....[3]....
        /*0280*/ 	.word	0x00003600


	//   ....[4]....
        /*0284*/ 	.word	0x00003710


	//----- nvinfo : EIATTR_CRS_STACK_SIZE
	.align		4
.L_18433:
        /*0288*/ 	.byte	0x04, 0x1e
        /*028a*/ 	.short	(.L_18435 - .L_18434)
.L_18434:
        /*028c*/ 	.word	0x00000000


	//----- nvinfo : EIATTR_CBANK_PARAM_SIZE
	.align		4
.L_18435:
        /*0290*/ 	.byte	0x03, 0x19
        /*0292*/ 	.short	0x008c


	//----- nvinfo : EIATTR_PARAM_CBANK
	.align		4
        /*0294*/ 	.byte	0x04, 0x0a
        /*0296*/ 	.short	(.L_18437 - .L_18436)
	.align		4
.L_18436:
        /*0298*/ 	.word	index@(.nv.constant0._ZN4vllm25paged_attention_v2_kernelIthLi120ELi16ELi128ELNS_18Fp8KVCacheDataTypeE1ELb1ELi512EEEvPfS2_PT_PKS3_PKT0_S9_ifPKiSB_iPKfiiiSD_SD_iiiii)
        /*029c*/ 	.short	0x0380
        /*029e*/ 	.short	0x008c


	//----- nvinfo : EIATTR_SW_WAR
	.align		4
.L_18437:
        /*02a0*/ 	.byte	0x04, 0x36
        /*02a2*/ 	.short	(.L_18439 - .L_18438)
.L_18438:
        /*02a4*/ 	.word	0x00000008
.L_18439:


//--------------------- .nv.info._ZN4vllm25paged_attention_v2_kernelIthLi112ELi16ELi128ELNS_18Fp8KVCacheDataTypeE1ELb1ELi512EEEvPfS2_PT_PKS3_PKT0_S9_ifPKiSB_iPKfiiiSD_SD_iiiii --------------------------
	.section	.nv.info._ZN4vllm25paged_attention_v2_kernelIthLi112ELi16ELi128ELNS_18Fp8KVCacheDataTypeE1ELb1ELi512EEEvPfS2_PT_PKS3_PKT0_S9_ifPKiSB_iPKfiiiSD_SD_iiiii,"",@"SHT_CUDA_INFO"
	.sectionflags	@""
	.align	4


	//----- nvinfo : EIATTR_CUDA_API_VERSION
	.align		4
        /*0000*/ 	.byte	0x04, 0x37
        /*0002*/ 	.short	(.L_18441 - .L_18440)
.L_18440:
        /*0004*/ 	.word	0x00000082


	//----- nvinfo : EIATTR_KPARAM_INFO
	.align		4
.L_18441:
        /*0008*/ 	.byte	0x04, 0x17
        /*000a*/ 	.short	(.L_18443 - .L_18442)
.L_18442:
        /*000c*/ 	.word	0x00000000
        /*0010*/ 	.short	0x0015
        /*0012*/ 	.short	0x0088
        /*0014*/ 	.byte	0x00, 0xf0, 0x11, 0x00


	//----- nvinfo : EIATTR_KPARAM_INFO
	.align		4
.L_18443:
        /*0018*/ 	.byte	0x04, 0x17
        /*001a*/ 	.short	(.L_18445 - .L_18444)
.L_18444:
        /*001c*/ 	.word	0x00000000
        /*0020*/ 	.short	0x0014
        /*0022*/ 	.short	0x0084
        /*0024*/ 	.byte	0x00, 0xf0, 0x11, 0x00


	//----- nvinfo : EIATTR_KPARAM_INFO
	.align		4
.L_18445:
        /*0028*/ 	.byte	0x04, 0x17
        /*002a*/ 	.short	(.L_18447 - .L_18446)
.L_18446:
        /*002c*/ 	.word	0x00000000
        /*0030*/ 	.short	0x0013
        /*0032*/ 	.short	0x0080
        /*0034*/ 	.byte	0x00, 0xf0, 0x11, 0x00


	//----- nvinfo : EIATTR_KPARAM_INFO
	.align		4
.L_18447:
        /*0038*/ 	.byte	0x04, 0x17
        /*003a*/ 	.short	(.L_18449 - .L_18448)
.L_18448:
        /*003c*/ 	.word	0x00000000
        /*0040*/ 	.short	0x0012
        /*0042*/ 	.short	0x007c
        /*0044*/ 	.byte	0x00, 0xf0, 0x11, 0x00


	//----- nvinfo : EIATTR_KPARAM_INFO
	.align		4
.L_18449:
        /*0048*/ 	.byte	0x04, 0x17
        /*004a*/ 	.short	(.L_18451 - .L_18450)
.L_18450:
        /*004c*/ 	.word	0x00000000
        /*0050*/ 	.short	0x0011
        /*0052*/ 	.short	0x0078
        /*0054*/ 	.byte	0x00, 0xf0, 0x11, 0x00


	//----- nvinfo : EIATTR_KPARAM_INFO
	.align		4
.L_18451:
        /*0058*/ 	.byte	0x04, 0x17
        /*005a*/ 	.short	(.L_18453 - .L_18452)
.L_18452:
        /*005c*/ 	.word	0x00000000
        /*0060*/ 	.short	0x0010
        /*0062*/ 	.short	0x0070
        /*0064*/ 	.byte	0x00, 0xf5, 0x21, 0x00


	//----- nvinfo : EIATTR_KPARAM_INFO
	.align		4
.L_18453:
        /*0068*/ 	.byte	0x04, 0x17
        /*006a*/ 	.short	(.L_18455 - .L_18454)
.L_18454:
        /*006c*/ 	.word	0x00000000
        /*0070*/ 	.short	0x000f
        /*0072*/ 	.short	0x0068
        /*0074*/ 	.byte	0x00, 0xf5, 0x21, 0x00


	//----- nvinfo : EIATTR_KPARAM_INFO
	.align		4
.L_18455:
        /*0078*/ 	.byte	0x04, 0x17
        /*007a*/ 	.short	(.L_18457 - .L_18456)
.L_18456:
        /*007c*/ 	.word	0x00000000
        /*0080*/ 	.short	0x000e
        /*0082*/ 	.short	0x0060
        /*0084*/ 	.byte	0x00, 0xf0, 0x11, 0x00


	//----- nvinfo : EIATTR_KPARAM_INFO
	.align		4
.L_18457:
        /*0088*/ 	.byte	0x04, 0x17
        /*008a*/ 	.short	(.L_18459 - .L_18458)
.L_18458:
        /*008c*/ 	.word	0x00000000
        /*0090*/ 	.short	0x000d
        /*0092*/ 	.short	0x005c
        /*0094*/ 	.byte	0x00, 0xf0, 0x11, 0x00


	//----- nvinfo : EIATTR_KPARAM_INFO
	.align		4
.L_18459:
        /*0098*/ 	.byte	0x04, 0x17
        /*009a*/ 	.short	(.L_18461 - .L_18460)
.L_18460:
        /*009c*/ 	.word	0x00000000
        /*00a0*/ 	.short	0x000c
        /*00a2*/ 	.short	0x0058
        /*00a4*/ 	.byte	0x00, 0xf0, 0x11, 0x00


	//----- nvinfo : EIATTR_KPARAM_INFO
	.align		4
.L_18461:
        /*00a8*/ 	.byte	0x04, 0x17
        /*00aa*/ 	.short	(.L_18463 - .L_18462)
.L_18462:
        /*00ac*/ 	.word	0x00000000
        /*00b0*/ 	.short	0x000b
        /*00b2*/ 	.short	0x0050
        /*00b4*/ 	.byte	0x00, 0xf5, 0x21, 0x00


	//----- nvinfo : EIATTR_KPARAM_INFO
	.align		4
.L_18463:
        /*00b8*/ 	.byte	0x04, 0x17
        /*00ba*/ 	.short	(.L_18465 - .L_18464)
.L_18464:
        /*00bc*/ 	.word	0x00000000
        /*00c0*/ 	.short	0x000a
        /*00c2*/ 	.short	0x0048
        /*00c4*/ 	.byte	0x00, 0xf0, 0x11, 0x00


	//----- nvinfo : EIATTR_KPARAM_INFO
	.align		4
.L_18465:
        /*00c8*/ 	.byte	0x04, 0x17
        /*00ca*/ 	.short	(.L_18467 - .L_18466)
.L_18466:
        /*00cc*/ 	.word	0x00000000
        /*00d0*/ 	.short	0x0009
        /*00d2*/ 	.short	0x0040
        /*00d4*/ 	.byte	0x00, 0xf5, 0x21, 0x00


	//----- nvinfo : EIATTR_KPARAM_INFO
	.align		4
.L_18467:
        /*00d8*/ 	.byte	0x04, 0x17
        /*00da*/ 	.short	(.L_18469 - .L_18468)
.L_18468:
        /*00dc*/ 	.word	0x00000000
        /*00e0*/ 	.short	0x0008
        /*00e2*/ 	.short	0x0038
        /*00e4*/ 	.byte	0x00, 0xf5, 0x21, 0x00


	//----- nvinfo : EIATTR_KPARAM_INFO
	.align		4
.L_18469:
        /*00e8*/ 	.byte	0x04, 0x17
        /*00ea*/ 	.short	(.L_18471 - .L_18470)
.L_18470:
        /*00ec*/ 	.word	0x00000000
        /*00f0*/ 	.short	0x0007
        /*00f2*/ 	.short	0x0034
        /*00f4*/ 	.byte	0x00, 0xf0, 0x11, 0x00


	//----- nvinfo : EIATTR_KPARAM_INFO
	.align		4
.L_18471:
        /*00f8*/ 	.byte	0x04, 0x17
        /*00fa*/ 	.short	(.L_18473 - .L_18472)
.L_18472:
        /*00fc*/ 	.word	0x00000000
        /*0100*/ 	.short	0x0006
        /*0102*/ 	.short	0x0030
        /*0104*/ 	.byte	0x00, 0xf0, 0x11, 0x00


	//----- nvinfo : EIATTR_KPARAM_INFO
	.align		4
.L_18473:
        /*0108*/ 	.byte	0x04, 0x17
        /*010a*/ 	.short	(.L_18475 - .L_18474)
.L_18474:
        /*010c*/ 	.word	0x00000000
        /*0110*/ 	.short	0x0005
        /*0112*/ 	.short	0x0028
        /*0114*/ 	.byte	0x00, 0xf5, 0x21, 0x00


	//----- nvinfo : EIATTR_KPARAM_INFO
	.align		4
.L_18475:
        /*0118*/ 	.byte	0x04, 0x17
        /*011a*/ 	.short	(.L_18477 - .L_18476)
.L_18476:
        /*011c*/ 	.word	0x00000000
        /*0120*/ 	.short	0x0004
        /*0122*/ 	.short	0x0020
        /*0124*/ 	.byte	0x00, 0xf5, 0x21, 0x00


	//----- nvinfo : EIATTR_KPARAM_INFO
	.align		4
.L_18477:
        /*0128*/ 	.byte	0x04, 0x17
        /*012a*/ 	.short	(.L_18479 - .L_18478)
.L_18478:
        /*012c*/ 	.word	0x00000000
        /*0130*/ 	.short	0x0003
        /*0132*/ 	.short	0x0018
        /*0134*/ 	.byte	0x00, 0xf5, 0x21, 0x00


	//----- nvinfo : EIATTR_KPARAM_INFO
	.align		4
.L_18479:
        /*0138*/ 	.byte	0x04, 0x17
        /*013a*/ 	.short	(.L_18481 - .L_18480)
.L_18480:
        /*013c*/ 	.word	0x00000000
        /*0140*/ 	.short	0x0002
        /*0142*/ 	.short	0x0010
        /*0144*/ 	.byte	0x00, 0xf5, 0x21, 0x00


	//----- nvinfo : EIATTR_KPARAM_INFO
	.align		4
.L_18481:
        /*0148*/ 	.byte	0x04, 0x17
        /*014a*/ 	.short	(.L_18483 - .L_18482)
.L_18482:
        /*014c*/ 	.word	0x00000000
        /*0150*/ 	.short	0x0001
        /*0152*/ 	.short	0x0008
        /*0154*/ 	.byte	0x00, 0xf5, 0x21, 0x00


	//----- nvinfo : EIATTR_KPARAM_INFO
	.align		4
.L_18483:
        /*0158*/ 	.byte	0x04, 0x17
        /*015a*/ 	.short	(.L_18485 - .L_18484)
.L_18484:
        /*015c*/ 	.word	0x00000000
        /*0160*/ 	.short	0x0000
        /*0162*/ 	.short	0x0000
        /*0164*/ 	.byte	0x00, 0xf5, 0x21, 0x00


	//----- nvinfo : EIATTR_SPARSE_MMA_MASK
	.align		4
.L_18485:
        /*0168*/ 	.byte	0x03, 0x50
        /*016a*/ 	.short	0x0000


	//----- nvinfo : EIATTR_MAXREG_COUNT
	.align		4
        /*016c*/ 	.byte	0x03, 0x1b
        /*016e*/ 	.short	0x00ff


	//----- nvinfo : EIATTR_NUM_BARRIERS
	.align		4
        /*0170*/ 	.byte	0x02, 0x4c
        /*0172*/ 	.byte	0x01
	.zero		1


	//----- nvinfo : EIATTR_EXTERNS
	.align		4
        /*0174*/ 	.byte	0x04, 0x0f
        /*0176*/ 	.short	(.L_18487 - .L_18486)


	//   ....[0]....
	.align		4
.L_18486:
        /*0178*/ 	.word	index@(__assertfail)


	//----- nvinfo : EIATTR_MERCURY_ISA_VERSION
	.align		4
.L_18487:
        /*017c*/ 	.byte	0x03, 0x5f
        /*017e*/ 	.short	0x0101


	//----- nvinfo : EIATTR_COOP_GROUP_MASK_REGIDS
	.align		4
        /*0180*/ 	.byte	0x04, 0x29
        /*0182*/ 	.short	(.L_18489 - .L_18488)


	//   ....[0]....
.L_18488:
        /*0184*/ 	.word	0xffffffff


	//   ....[1]....
        /*0188*/ 	.word	0xffffffff


	//   ....[2]....
        /*018c*/ 	.word	0xffffffff


	//   ....[3]....
        /*0190*/ 	.word	0xffffffff


	//   ....[4]....
        /*0194*/ 	.word	0xffffffff


	//   ....[5]....
        /*0198*/ 	.word	0xffffffff


	//   ....[6]....
        /*019c*/ 	.word	0xffffffff


	//   ....[7]....
        /*01a0*/ 	.word	0xffffffff


	//   ....[8]....
        /*01a4*/ 	.word	0xffffffff


	//   ....[9]....
        /*01a8*/ 	.word	0xffffffff


	//   ....[10]....
        /*01ac*/ 	.word	0xffffffff


	//   ....[11]....
        /*01b0*/ 	.word	0xffffffff


	//   ....[12]....
        /*01b4*/ 	.word	0xffffffff


	//   ....[13]....
        /*01b8*/ 	.word	0xffffffff


	//   ....[14]....
        /*01bc*/ 	.word	0xffffffff


	//   ....[15]....
        /*01c0*/ 	.word	0x0500000f


	//   ....[16]....
        /*01c4*/ 	.word	0x0500000f


	//   ....[17]....
        /*01c8*/ 	.word	0x0500000f


	//   ....[18]....
        /*01cc*/ 	.word	0x0500000f


	//   ....[19]....
        /*01d0*/ 	.word	0x0500000f


	//   ....[20]....
        /*01d4*/ 	.word	0x0500000f


	//   ....[21]....
        /*01d8*/ 	.word	0x0500000f


	//   ....[22]....
        /*01dc*/ 	.word	0x0500000f


	//   ....[23]....
        /*01e0*/ 	.word	0x0500000f


	//   ....[24]....
        /*01e4*/ 	.word	0x0500000f


	//   ....[25]....
        /*01e8*/ 	.word	0x0500000f


	//----- nvinfo : EIATTR_COOP_GROUP_INSTR_OFFSETS
	.align		4
.L_18489:
        /*01ec*/ 	.byte	0x04, 0x28
        /*01ee*/ 	.short	(.L_18491 - .L_18490)


	//   ....[0]....
.L_18490:
        /*01f0*/ 	.word	0x00000b90


	//   ....[1]....
        /*01f4*/ 	.word	0x00000bb0


	//   ....[2]....
        /*01f8*/ 	.word	0x00000bd0


	//   ....[3]....
        /*01fc*/ 	.word	0x00000bf0


	//   ....[4]....
        /*0200*/ 	.word	0x00000d00


	//   ....[5]....
        /*0204*/ 	.word	0x00000d20


	//   ....[6]....
        /*0208*/ 	.word	0x00000d40


	//   ....[7]....
        /*020c*/ 	.word	0x00001b90


	//   ....[8]....
        /*0210*/ 	.word	0x00001be0


	//   ....[9]....
        /*0214*/ 	.word	0x00001c00


	//   ....[10]....
        /*0218*/ 	.word	0x00001c20


	//   ....[11]....
        /*021c*/ 	.word	0x00001c40


	//   ....[12]....
        /*0220*/ 	.word	0x00001c90


	//   ....[13]....
        /*0224*/ 	.word	0x00001cb0


	//   ....[14]....
        /*0228*/ 	.word	0x00001cd0


	//   ....[15]....
        /*022c*/ 	.word	0x00003430


	//   ....[16]....
        /*0230*/ 	.word	0x00003490


	//   ....[17]....
        /*0234*/ 	.word	0x000034f0


	//   ....[18]....
        /*0238*/ 	.word	0x00003550


	//   ....[19]....
        /*023c*/ 	.word	0x000035d0


	//   ....[20]....
        /*0240*/ 	.word	0x00003610


	//   ....[21]....
        /*0244*/ 	.word	0x00003660


	//   ....[22]....
        /*0248*/ 	.word	0x000036b0


	//   ....[23]....
        /*024c*/ 	.word	0x00003700


	//   ....[24]....
        /*0250*/ 	.word	0x00003750


	//   ....[25]....
        /*0254*/ 	.word	0x000037a0


	//----- nvinfo : EIATTR_VRC_CTA_INIT_COUNT
	.align		4
.L_18491:
        /*0258*/ 	.byte	0x02, 0x4a
	.zero		1
	.zero		1


	//----- nvinfo : EIATTR_SYSCALL_OFFSETS
	.align		4
        /*025c*/ 	.byte	0x04, 0x46
        /*025e*/ 	.short	(.L_18493 - .L_18492)


	//   ....[0]....
.L_18492:
        /*0260*/ 	.word	0x00002ba0


	//   ....[1]....
        /*0264*/ 	.word	0x000033d0


	//----- nvinfo : EIATTR_EXIT_INSTR_OFFSETS
	.align		4
.L_18493:
        /*0268*/ 	.byte	0x04, 0x1c
        /*026a*/ 	.short	(.L_18495 - .L_18494)


	//   ....[0]....
.L_18494:
        /*026c*/ 	.word	0x00000090


	//   ....[1]....
        /*0270*/ 	.word	0x00003130


	//   ....[2]....
        /*0274*/ 	.word	0x00003160


	//   ....[3]....
        /*0278*/ 	.word	0x000032d0


	//   ....[4]....
        /*027c*/ 	.word	0x000033e0


	//----- nvinfo : EIATTR_CRS_STACK_SIZE
	.align		4
.L_18495:
        /*0280*/ 	.byte	0x04, 0x1e
        /*0282*/ 	.short	(.L_18497 - .L_18496)
.L_18496:
        /*0284*/ 	.word	0x00000000


	//----- nvinfo : EIATTR_CBANK_PARAM_SIZE
	.align		4
.L_18497:
        /*0288*/ 	.byte	0x03, 0x19
        /*028a*/ 	.short	0x008c


	//----- nvinfo : EIATTR_PARAM_CBANK
	.align		4
        /*028c*/ 	.byte	0x04, 0x0a
        /*028e*/ 	.short	(.L_18499 - .L_18498)
	.align		4
.L_18498:
        /*0290*/ 	.word	index@(.nv.constant0._ZN4vllm25paged_attention_v2_kernelIthLi112ELi16ELi128ELNS_18Fp8KVCacheDataTypeE1ELb1ELi512EEEvPfS2_PT_PKS3_PKT0_S9_ifPKiSB_iPKfiiiSD_SD_iiiii)
        /*0294*/ 	.short	0x0380
        /*0296*/ 	.short	0x008c


	//----- nvinfo : EIATTR_SW_WAR
	.align		4
.L_18499:
        /*0298*/ 	.byte	0x04, 0x36
        /*029a*/ 	.short	(.L_18501 - .L_18500)
.L_18500:
        /*029c*/ 	.word	0x00000008
.L_18501:


//--------------------- .nv.info._ZN4vllm25paged_attention_v2_kernelIthLi96ELi16ELi128ELNS_18Fp8KVCacheDataTypeE1ELb1ELi512EEEvPfS2_PT_PKS3_PKT0_S9_ifPKiSB_iPKfiiiSD_SD_iiiii --------------------------
	.section	.nv.info._ZN4vllm25paged_attention_v2_kernelIthLi96ELi16ELi128ELNS_18Fp8KVCacheDataTypeE1ELb1ELi512EEEvPfS2_PT_PKS3_PKT0_S9_ifPKiSB_iPKfiiiSD_SD_iiiii,"",@"SHT_CUDA_INFO"
	.sectionflags	@""
	.align	4


	//----- nvinfo : EIATTR_CUDA_API_VERSION
	.align		4
        /*0000*/ 	.byte	0x04, 0x37
        /*0002*/ 	.short	(.L_18503 - .L_18502)
.L_18502:
        /*0004*/ 	.word	0x00000082


	//----- nvinfo : EIATTR_KPARAM_INFO
	.align		4
.L_18503:
        /*0008*/ 	.byte	0x04, 0x17
        /*000a*/ 	.short	(.L_18505 - .L_18504)
.L_18504:
        /*000c*/ 	.word	0x00000000
        /*0010*/ 	.short	0x0015
        /*0012*/ 	.short	0x0088
        /*0014*/ 	.byte	0x00, 0xf0, 0x11, 0x00


	//----- nvinfo : EIATTR_KPARAM_INFO
	.align		4
.L_18505:
        /*0018*/ 	.byte	0x04, 0x17
        /*001a*/ 	.short	(.L_18507 - .L_18506)
.L_18506:
        /*001c*/ 	.word	0x00000000
        /*0020*/ 	.short	0x0014
        /*0022*/ 	.short	0x0084
        /*0024*/ 	.byte	0x00, 0xf0, 0x11, 0x00


	//----- nvinfo : EIATTR_KPARAM_INFO
	.align		4
.L_18507:
        /*0028*/ 	.byte	0x04, 0x17
        /*002a*/ 	.short	(.L_18509 - .L_18508)
.L_18508:
        /*002c*/ 	.word	0x00000000
        /*0030*/ 	.short	0x0013
        /*0032*/ 	.short	0x0080
        /*0034*/ 	.byte	0x00, 0xf0, 0x11, 0x00


	//----- nvinfo : EIATTR_KPARAM_INFO
	.align		4
.L_18509:
        /*0038*/ 	.byte	0x04, 0x17
        /*003a*/ 	.short	(.L_18511 - .L_18510)
.L_18510:
        /*003c*/ 	.word	0x00000000
        /*0040*/ 	.short	0x0012
        /*0042*/ 	.short	0x007c
        /*0044*/ 	.byte	0x00, 0xf0, 0x11, 0x00


	//----- nvinfo : EIATTR_KPARAM_INFO
	.align		4
.L_18511:
        /*0048*/ 	.byte	0x04, 0x17
        /*004a*/ 	.short	(.L_18513 - .L_18512)
.L_18512:
        /*004c*/ 	.word	0x00000000
        /*0050*/ 	.short	0x0011
        /*0052*/ 	.short	0x0078
        /*0054*/ 	.byte	0x00, 0xf0, 0x11, 0x00


	//----- nvinfo : EIATTR_KPARAM_INFO
	.align		4
.L_18513:
        /*0058*/ 	.byte	0x04, 0x17
        /*005a*/ 	.short	(.L_18515 - .L_18514)
.L_18514:
        /*005c*/ 	.word	0x00000000
        /*0060*/ 	.short	0x0010
        /*0062*/ 	.short	0x0070
        /*0064*/ 	.byte	0x00, 0xf5, 0x21, 0x00


	//----- nvinfo : EIATTR_KPARAM_INFO
	.align		4
.L_18515:
        /*0068*/ 	.byte	0x04, 0x17
        /*006a*/ 	.short	(.L_18517 - .L_18516)
.L_18516:
        /*006c*/ 	.word	0x00000000
        /*0070*/ 	.short	0x000f
        /*0072*/ 	.short	0x0068
        /*0074*/ 	.byte	0x00, 0xf5, 0x21, 0x00


	//----- nvinfo : EIATTR_KPARAM_INFO
	.align		4
.L_18517:
        /*0078*/ 	.byte	0x04, 0x17
        /*007a*/ 	.short	(.L_18519 - .L_18518)
.L_18518:
        /*007c*/ 	.word	0x00000000
        /*0080*/ 	.short	0x000e
        /*0082*/ 	.short	0x0060
        /*0084*/ 	.byte	0x00, 0xf0, 0x11, 0x00


	//----- nvinfo : EIATTR_KPARAM_INFO
	.align		4
.L_18519:
        /*0088*/ 	.byte	0x04, 0x17
        /*008a*/ 	.short	(.L_18521 - .L_18520)
.L_18520:
        /*008c*/ 	.word	0x00000000
        /*0090*/ 	.short	0x000d
        /*0092*/ 	.short	0x005c
        /*0094*/ 	.byte	0x00, 0xf0, 0x11, 0x00


	//----- nvinfo : EIATTR_KPARAM_INFO
	.align		4
.L_18521:
        /*0098*/ 	.byte	0x04, 0x17
        /*009a*/ 	.short	(.L_18523 - .L_18522)
.L_18522:
        /*009c*/ 	.word	0x00000000
        /*00a0*/ 	.short	0x000c
        /*00a2*/ 	.short	0x0058
        /*00a4*/ 	.byte	0x00, 0xf0, 0x11, 0x00


	//----- nvinfo : EIATTR_KPARAM_INFO
	.align		4
.L_18523:
        /*00a8*/ 	.byte	0x04, 0x17
        /*00aa*/ 	.short	(.L_18525 - .L_18524)
.L_18524:
        /*00ac*/ 	.word	0x00000000
        /*00b0*/ 	.short	0x000b
        /*00b2*/ 	.short	0x0050
        /*00b4*/ 	.byte	0x00, 0xf5, 0x21, 0x00


	//----- nvinfo : EIATTR_KPARAM_INFO
	.align		4
.L_18525:
        /*00b8*/ 	.byte	0x04, 0x17
        /*00ba*/ 	.short	(.L_18527 - .L_18526)
.L_18526:
        /*00bc*/ 	.word	0x00000000
        /*00c0*/ 	.short	0x000a
        /*00c2*/ 	.short	0x0048
        /*00c4*/ 	.byte	0x00, 0xf0, 0x11, 0x00


	//----- nvinfo : EIATTR_KPARAM_INFO
	.align		4
.L_18527:
        /*00c8*/ 	.byte	0x04, 0x17
        /*00ca*/ 	.short	(.L_18529 - .L_18528)
.L_18528:
        /*00cc*/ 	.word	0x00000000
        /*00d0*/ 	.short	0x0009
        /*00d2*/ 	.short	0x0040
        /*00d4*/ 	.byte	0x00, 0xf5, 0x21, 0x00


	//----- nvinfo : EIATTR_KPARAM_INFO
	.align		4
.L_18529:
        /*00d8*/ 	.byte	0x04, 0x17
        /*00da*/ 	.short	(.L_18531 - .L_18530)
.L_18530:
        /*00dc*/ 	.word	0x00000000
        /*00e0*/ 	.short	0x0008
        /*00e2*/ 	.short	0x0038
        /*00e4*/ 	.byte	0x00, 0xf5, 0x21, 0x00


	//----- nvinfo : EIATTR_KPARAM_INFO
	.align		4
.L_18531:
        /*00e8*/ 	.byte	0x04, 0x17
        /*00ea*/ 	.short	(.L_18533 - .L_18532)
.L_18532:
        /*00ec*/ 	.word	0x00000000
        /*00f0*/ 	.short	0x0007
        /*00f2*/ 	.short	0x0034
        /*00f4*/ 	.byte	0x00, 0xf0, 0x11, 0x00


	//----- nvinfo : EIATTR_KPARAM_INFO
	.align		4
.L_18533:
        /*00f8*/ 	.byte	0x04, 0x17
        /*00fa*/ 	.short	(.L_18535 - .L_18534)
.L_18534:
        /*00fc*/ 	.word	0x00000000
        /*0100*/ 	.short	0x0006
        /*0102*/ 	.short	0x0030
        /*0104*/ 	.byte	0x00, 0xf0, 0x11, 0x00


	//----- nvinfo : EIATTR_KPARAM_INFO
	.align		4
.L_18535:
        /*0108*/ 	.byte	0x04, 0x17
        /*010a*/ 	.short	(.L_18537 - .L_18536)
.L_18536:
        /*010c*/ 	.word	0x00000000
        /*0110*/ 	.short	0x0005
        /*0112*/ 	.short	0x0028
        /*0114*/ 	.byte	0x00, 0xf5, 0x21, 0x00


	//----- nvinfo : EIATTR_KPARAM_INFO
	.align		4
.L_18537:
        /*0118*/ 	.byte	0x04, 0x17
        /*011a*/ 	.short	(.L_18539 - .L_18538)
.L_18538:
        /*011c*/ 	.word	0x00000000
        /*0120*/ 	.short	0x0004
        /*0122*/ 	.short	0x0020
        /*0124*/ 	.byte	0x00, 0xf5, 0x21, 0x00


	//----- nvinfo : EIATTR_KPARAM_INFO
	.align		4
.L_18539:
        /*0128*/ 	.byte	0x04, 0x17
        /*012a*/ 	.short	(.L_18541 - .L_18540)
.L_18540:
        /*012c*/ 	.word	0x00000000
        /*0130*/ 	.short	0x0003
        /*0132*/ 	.short	0x0018
        /*0134*/ 	.byte	0x00, 0xf5, 0x21, 0x00


	//----- nvinfo : EIATTR_KPARAM_INFO
	.align		4
.L_18541:
        /*0138*/ 	.byte	0x04, 0x17
        /*013a*/ 	.short	(.L_18543 - .L_18542)
.L_18542:
        /*013c*/ 	.word	0x00000000
        /*0140*/ 	.short	0x0002
        /*0142*/ 	.short	0x0010
        /*0144*/ 	.byte	0x00, 0xf5, 0x21, 0x00


	//----- nvinfo : EIATTR_KPARAM_INFO
	.align		4
.L_18543:
        /*0148*/ 	.byte	0x04, 0x17
        /*014a*/ 	.short	(.L_18545 - .L_18544)
.L_18544:
        /*014c*/ 	.word	0x00000000
        /*0150*/ 	.short	0x0001
        /*0152*/ 	.short	0x0008
        /*0154*/ 	.byte	0x00, 0xf5, 0x21, 0x00


	//----- nvinfo : EIATTR_KPARAM_INFO
	.align		4
.L_18545:
        /*0158*/ 	.byte	0x04, 0x17
        /*015a*/ 	.short	(.L_18547 - .L_18546)
.L_18546:
        /*015c*/ 	.word	0x00000000
        /*0160*/ 	.short	0x0000
        /*0162*/ 	.short	0x0000
        /*0164*/ 	.byte	0x00, 0xf5, 0x21, 0x00


	//----- nvinfo : EIATTR_SPARSE_MMA_MASK
	.align		4
.L_18547:
        /*0168*/ 	.byte	0x03, 0x50
        /*016a*/ 	.short	0x0000


	//----- nvinfo : EIATTR_MAXREG_COUNT
	.align		4
        /*016c*/ 	.byte	0x03, 0x1b
        /*016e*/ 	.short	0x00ff


	//----- nvinfo : EIATTR_NUM_BARRIERS
	.align		4
        /*0170*/ 	.byte	0x02, 0x4c
        /*0172*/ 	.byte	0x01
	.zero		1


	//----- nvinfo : EIATTR_EXTERNS
	.align		4
        /*0174*/ 	.byte	0x04, 0x0f
        /*0176*/ 	.short	(.L_18549 - .L_18548)


	//   ....[0]....
	.align		4
.L_18548:
        /*0178*/ 	.word	index@(__assertfail)


	//----- nvinfo : EIATTR_MERCURY_ISA_VERSION
	.align		4
.L_18549:
        /*017c*/ 	.byte	0x03, 0x5f
        /*017e*/ 	.short	0x0101


	//----- nvinfo : EIATTR_COOP_GROUP_MASK_REGIDS
	.align		4
        /*0180*/ 	.byte	0x04, 0x29
        /*0182*/ 	.short	(.L_18551 - .L_18550)


	//   ....[0]....
.L_18550:
        /*0184*/ 	.word	0xffffffff


	//   ....[1]....
        /*0188*/ 	.word	0xffffffff


	//   ....[2]....
        /*018c*/ 	.word	0xffffffff


	//   ....[3]....
        /*0190*/ 	.word	0xffffffff


	//   ....[4]....
        /*0194*/ 	.word	0xffffffff


	//   ....[5]....
        /*0198*/ 	.word	0xffffffff


	//   ....[6]....
        /*019c*/ 	.word	0xffffffff


	//   ....[7]....
        /*01a0*/ 	.word	0xffffffff


	//   ....[8]....
        /*01a4*/ 	.word	0xffffffff


	//   ....[9]....
        /*01a8*/ 	.word	0xffffffff


	//   ....[10]....
        /*01ac*/ 	.word	0xffffffff


	//   ....[11]....
        /*01b0*/ 	.word	0xffffffff


	//   ....[12]....
        /*01b4*/ 	.word	0xffffffff


	//   ....[13]....
        /*01b8*/ 	.word	0xffffffff


	//   ....[14]....
        /*01bc*/ 	.word	0xffffffff


	//   ....[15]....
        /*01c0*/ 	.word	0x0500000f


	//   ....[16]....
        /*01c4*/ 	.word	0x0500000f


	//   ....[17]....
        /*01c8*/ 	.word	0x0500000f


	//   ....[18]....
        /*01cc*/ 	.word	0x0500000f


	//   ....[19]....
        /*01d0*/ 	.word	0x0500000f


	//   ....[20]....
        /*01d4*/ 	.word	0x0500000f


	//   ....[21]....
        /*01d8*/ 	.word	0x0500000f


	//   ....[22]....
        /*01dc*/ 	.word	0x0500000f


	//   ....[23]....
        /*01e0*/ 	.word	0x0500000f


	//   ....[24]....
        /*01e4*/ 	.word	0x0500000f


	//----- nvinfo : EIATTR_COOP_GROUP_INSTR_OFFSETS
	.align		4
.L_18551:
        /*01e8*/ 	.byte	0x04, 0x28
        /*01ea*/ 	.short	(.L_18553 - .L_18552)


	//   ....[0]....
.L_18552:
        /*01ec*/ 	.word	0x00000b90


	//   ....[1]....
        /*01f0*/ 	.word	0x00000bb0


	//   ....[2]....
        /*01f4*/ 	.word	0x00000bd0


	//   ....[3]....
        /*01f8*/ 	.word	0x00000bf0


	//   ....[4]....
        /*01fc*/ 	.word	0x00000d00


	//   ....[5]....
        /*0200*/ 	.word	0x00000d20


	//   ....[6]....
        /*0204*/ 	.word	0x00000d40


	//   ....[7]....
        /*0208*/ 	.word	0x00001b90


	//   ....[8]....
        /*020c*/ 	.word	0x00001be0


	//   ....[9]....
        /*0210*/ 	.word	0x00001c00


	//   ....[10]....
        /*0214*/ 	.word	0x00001c20


	//   ....[11]....
        /*0218*/ 	.word	0x00001c40


	//   ....[12]....
        /*021c*/ 	.word	0x00001c90


	//   ....[13]....
        /*0220*/ 	.word	0x00001cb0


	//   ....[14]....
        /*0224*/ 	.word	0x00001cd0


	//   ....[15]....
        /*0228*/ 	.word	0x00003390


	//   ....[16]....
        /*022c*/ 	.word	0x000033f0


	//   ....[17]....
        /*0230*/ 	.word	0x00003450


	//   ....[18]....
        /*0234*/ 	.word	0x000034b0


	//   ....[19]....
        /*0238*/ 	.word	0x00003530


	//   ....[20]....
        /*023c*/ 	.word	0x00003570


	//   ....[21]....
        /*0240*/ 	.word	0x000035c0


	//   ....[22]....
        /*0244*/ 	.word	0x00003610


	//   ....[23]....
        /*0248*/ 	.word	0x00003660


	//   ....[24]....
        /*024c*/ 	.word	0x000036b0


	//----- nvinfo : EIATTR_VRC_CTA_INIT_COUNT
	.align		4
.L_18553:
        /*0250*/ 	.byte	0x02, 0x4a
	.zero		1
	.zero		1


	//----- nvinfo : EIATTR_SYSCALL_OFFSETS
	.align		4
        /*0254*/ 	.byte	0x04, 0x46
        /*0256*/ 	.short	(.L_18555 - .L_18554)


	//   ....[0]....
.L_18554:
        /*0258*/ 	.word	0x00002ba0


	//   ....[1]....
        /*025c*/ 	.word	0x00003330


	//----- nvinfo : EIATTR_EXIT_INSTR_OFFSETS
	.align		4
.L_18555:
        /*0260*/ 	.byte	0x04, 0x1c
        /*0262*/ 	.short	(.L_18557 - .L_18556)


	//   ....[0]....
.L_18556:
        /*0264*/ 	.word	0x00000090


	//   ....[1]....
        /*0268*/ 	.word	0x000030b0


	//   ....[2]....
        /*026c*/ 	.word	0x000030e0


	//   ....[3]....
        /*0270*/ 	.word	0x00003230


	//   ....[4]....
        /*0274*/ 	.word	0x00003340


	//----- nvinfo : EIATTR_CRS_STACK_SIZE
	.align		4
.L_18557:
        /*0278*/ 	.byte	0x04, 0x1e
        /*027a*/ 	.short	(.L_18559 - .L_18558)
.L_18558:
        /*027c*/ 	.word	0x00000000


	//----- nvinfo : EIATTR_CBANK_PARAM_SIZE
	.align		4
.L_18559:
        /*0280*/ 	.byte	0x03, 0x19
        /*0282*/ 	.short	0x008c


	//----- nvinfo : EIATTR_PARAM_CBANK
	.align		4
        /*0284*/ 	.byte	0x04, 0x0a
        /*0286*/ 	.short	(.L_18561 - .L_18560)
	.align		4
.L_18560:
        /*0288*/ 	.word	index@(.nv.constant0._ZN4vllm25paged_attention_v2_kernelIthLi96ELi16ELi128ELNS_18Fp8KVCacheDataTypeE1ELb1ELi512EEEvPfS2_PT_PKS3_PKT0_S9_ifPKiSB_iPKfiiiSD_SD_iiiii)
        /*028c*/ 	.short	0x0380
        /*028e*/ 	.short	0x008c


	//----- nvinfo : EIATTR_SW_WAR
	.align		4
.L_18561:
        /*0290*/ 	.byte	0x04, 0x36
        /*0292*/ 	.short	(.L_18563 - .L_18562)
.L_18562:
        /*0294*/ 	.word	0x00000008
.L_18563:


//--------------------- .nv.info._ZN4vllm25paged_attention_v2_kernelIthLi80ELi16ELi128ELNS_18Fp8KVCacheDataTypeE1ELb1ELi512EEEvPfS2_PT_PKS3_PKT0_S9_ifPKiSB_iPKfiiiSD_SD_iiiii --------------------------
	.section	.nv.info._ZN4vllm25paged_attention_v2_kernelIthLi80ELi16ELi128ELNS_18Fp8KVCacheDataTypeE1ELb1ELi512EEEvPfS2_PT_PKS3_PKT0_S9_ifPKiSB_iPKfiiiSD_SD_iiiii,"",@"SHT_CUDA_INFO"
	.sectionflags	@""
	.align	4


	//----- nvinfo : EIATTR_CUDA_API_VERSION
	.align		4
        /*0000*/ 	.byte	0x04, 0x37
        /*0002*/ 	.short	(.L_18565 - .L_18564)
.L_18564:
        /*0004*/ 	.word	0x00000082


	//----- nvinfo : EIATTR_KPARAM_INFO
	.align		4
.L_18565:
        /*0008*/ 	.byte	0x04, 0x17
        /*000a*/ 	.short	(.L_18567 - .L_18566)
.L_18566:
        /*000c*/ 	.word	0x00000000
        /*0010*/ 	.short	0x0015
        /*0012*/ 	.short	0x0088
        /*0014*/ 	.byte	0x00, 0xf0, 0x11, 0x00


	//----- nvinfo : EIATTR_KPARAM_INFO
	.align		4
.L_18567:
        /*0018*/ 	.byte	0x04, 0x17
        /*001a*/ 	.short	(.L_18569 - .L_18568)
.L_18568:
        /*001c*/ 	.word	0x00000000
        /*0020*/ 	.short	0x0014
        /*0022*/ 	.short	0x0084
        /*0024*/ 	.byte	0x00, 0xf0, 0x11, 0x00


	//----- nvinfo : EIATTR_KPARAM_INFO
	.align		4
.L_18569:
        /*0028*/ 	.byte	0x04, 0x17
        /*002a*/ 	.short	(.L_18571 - .L_18570)
.L_18570:
        /*002c*/ 	.word	0x00000000
        /*0030*/ 	.short	0x0013
        /*0032*/ 	.short	0x0080
        /*0034*/ 	.byte	0x00, 0xf0, 0x11, 0x00


	//----- nvinfo : EIATTR_KPARAM_INFO
	.align		4
.L_18571:
        /*0038*/ 	.byte	0x04, 0x17
        /*003a*/ 	.short	(.L_18573 - .L_18572)
.L_18572:
        /*003c*/ 	.word	0x00000000
        /*0040*/ 	.short	0x0012
        /*0042*/ 	.short	0x007c
        /*0044*/ 	.byte	0x00, 0xf0, 0x11, 0x00


	//----- nvinfo : EIATTR_KPARAM_INFO
	.align		4
.L_18573:
        /*0048*/ 	.byte	0x04, 0x17
        /*004a*/ 	.short	(.L_18575 - .L_18574)
.L_18574:
        /*004c*/ 	.word	0x00000000
        /*0050*/ 	.short	0x0011
        /*0052*/ 	.short	0x0078
        /*0054*/ 	.byte	0x00, 0xf0, 0x11, 0x00


	//----- nvinfo : EIATTR_KPARAM_INFO
	.align		4
.L_18575:
        /*0058*/ 	.byte	0x04, 0x17
        /*005a*/ 	.short	(.L_18577 - .L_18576)
.L_18576:
        /*005c*/ 	.word	0x00000000
        /*0060*/ 	.short	0x0010
        /*0062*/ 	.short	0x0070
        /*0064*/ 	.byte	0x00, 0xf5, 0x21, 0x00


	//----- nvinfo : EIATTR_KPARAM_INFO
	.align		4
.L_18577:
        /*0068*/ 	.byte	0x04, 0x17
        /*006a*/ 	.short	(.L_18579 - .L_18578)
.L_18578:
        /*006c*/ 	.word	0x00000000
        /*0070*/ 	.short	0x000f
        /*0072*/ 	.short	0x0068
        /*0074*/ 	.byte	0x00, 0xf5, 0x21, 0x00


	//----- nvinfo : EIATTR_KPARAM_INFO
	.align		4
.L_18579:
        /*0078*/ 	.byte	0x04, 0x17
        /*007a*/ 	.short	(.L_18581 - .L_18580)
.L_18580:
        /*007c*/ 	.word	0x00000000
        /*0080*/ 	.short	0x000e
        /*0082*/ 	.short	0x0060
        /*0084*/ 	.byte	0x00, 0xf0, 0x11, 0x00


	//----- nvinfo : EIATTR_KPARAM_INFO
	.align		4
.L_18581:
        /*0088*/ 	.byte	0x04, 0x17
        /*008a*/ 	.short	(.L_18583 - .L_18582)
.L_18582:
        /*008c*/ 	.word	0x00000000
        /*0090*/ 	.short	0x000d
        /*0092*/ 	.short	0x005c
        /*0094*/ 	.byte	0x00, 0xf0, 0x11, 0x00


	//----- nvinfo : EIATTR_KPARAM_INFO
	.align		4
.L_18583:
        /*0098*/ 	.byte	0x04, 0x17
        /*009a*/ 	.short	(.L_18585 - .L_18584)
.L_18584:
        /*009c*/ 	.word	0x00000000
        /*00a0*/ 	.short	0x000c
        /*00a2*/ 	.short	0x0058
        /*00a4*/ 	.byte	0x00, 0xf0, 0x11, 0x00


	//----- nvinfo : EIATTR_KPARAM_INFO
	.align		4
.L_18585:
        /*00a8*/ 	.byte	0x04, 0x17
        /*00aa*/ 	.short	(.L_18587 - .L_18586)
.L_18586:
        /*00ac*/ 	.word	0x00000000
        /*00b0*/ 	.short	0x000b
        /*00b2*/ 	.short	0x0050
        /*00b4*/ 	.byte	0x00, 0xf5, 0x21, 0x00


	//----- nvinfo : EIATTR_KPARAM_INFO
	.align		4
.L_18587:
        /*00b8*/ 	.byte	0x04, 0x17
        /*00ba*/ 	.short	(.L_18589 - .L_18588)
.L_18588:
        /*00bc*/ 	.word	0x00000000
        /*00c0*/ 	.short	0x000a
        /*00c2*/ 	.short	0x0048
        /*00c4*/ 	.byte	0x00, 0xf0, 0x11, 0x00


	//----- nvinfo : EIATTR_KPARAM_INFO
	.align		4
.L_18589:
        /*00c8*/ 	.byte	0x04, 0x17
        /*00ca*/ 	.short	(.L_18591 - .L_18590)
.L_18590:
        /*00cc*/ 	.word	0x00000000
        /*00d0*/ 	.short	0x0009
        /*00d2*/ 	.short	0x0040
        /*00d4*/ 	.byte	0x00, 0xf5, 0x21, 0x00


	//----- nvinfo : EIATTR_KPARAM_INFO
	.align		4
.L_18591:
        /*00d8*/ 	.byte	0x04, 0x17
        /*00da*/ 	.short	(.L_18593 - .L_18592)
.L_18592:
        /*00dc*/ 	.word	0x00000000
        /*00e0*/ 	.short	0x0008
        /*00e2*/ 	.short	0x0038
        /*00e4*/ 	.byte	0x00, 0xf5, 0x21, 0x00


	//----- nvinfo : EIATTR_KPARAM_INFO
	.align		4
.L_18593:
        /*00e8*/ 	.byte	0x04, 0x17
        /*00ea*/ 	.short	(.L_18595 - .L_18594)
.L_18594:
        /*00ec*/ 	.word	0x00000000
        /*00f0*/ 	.short	0x0007
        /*00f2*/ 	.short	0x0034
        /*00f4*/ 	.byte	0x00, 0xf0, 0x11, 0x00


	//----- nvinfo : EIATTR_KPARAM_INFO
	.align		4
.L_18595:
        /*00f8*/ 	.byte	0x04, 0x17
        /*00fa*/ 	.short	(.L_18597 - .L_18596)
.L_18596:
        /*00fc*/ 	.word	0x00000000
        /*0100*/ 	.short	0x0006
        /*0102*/ 	.short	0x0030
        /*0104*/ 	.byte	0x00, 0xf0, 0x11, 0x00


	//----- nvinfo : EIATTR_KPARAM_INFO
	.align		4
.L_18597:
        /*0108*/ 	.byte	0x04, 0x17
        /*010a*/ 	.short	(.L_18599 - .L_18598)
.L_18598:
        /*010c*/ 	.word	0x00000000
        /*0110*/ 	.short	0x0005
        /*0112*/ 	.short	0x0028
        /*0114*/ 	.byte	0x00, 0xf5, 0x21, 0x00


	//----- nvinfo : EIATTR_KPARAM_INFO
	.align		4
.L_18599:
        /*0118*/ 	.byte	0x04, 0x17
        /*011a*/ 	.short	(.L_18601 - .L_18600)
.L_18600:
        /*011c*/ 	.word	0x00000000
        /*0120*/ 	.short	0x0004
        /*0122*/ 	.short	0x0020
        /*0124*/ 	.byte	0x00, 0xf5, 0x21, 0x00


	//----- nvinfo : EIATTR_KPARAM_INFO
	.align		4
.L_18601:
        /*0128*/ 	.byte	0x04, 0x17
        /*012a*/ 	.short	(.L_18603 - .L_18602)
.L_18602:
        /*012c*/ 	.word	0x00000000
        /*0130*/ 	.short	0x0003
        /*0132*/ 	.short	0x0018
        /*0134*/ 	.byte	0x00, 0xf5, 0x21, 0x00


	//----- nvinfo : EIATTR_KPARAM_INFO
	.align		4
.L_18603:
        /*0138*/ 	.byte	0x04, 0x17
        /*013a*/ 	.short	(.L_18605 - .L_18604)
.L_18604:
        /*013c*/ 	.word	0x00000000
        /*0140*/ 	.short	0x0002
        /*0142*/ 	.short	0x0010
        /*0144*/ 	.byte	0x00, 0xf5, 0x21, 0x00


	//----- nvinfo : EIATTR_KPARAM_INFO
	.align		4
.L_18605:
        /*0148*/ 	.byte	0x04, 0x17
        /*014a*/ 	.short	(.L_18607 - .L_18606)
.L_18606:
        /*014c*/ 	.word	0x00000000
        /*0150*/ 	.short	0x0001
        /*0152*/ 	.short	0x0008
        /*0154*/ 	.byte	0x00, 0xf5, 0x21, 0x00


	//----- nvinfo : EIATTR_KPARAM_INFO
	.align		4
.L_18607:
        /*0158*/ 	.byte	0x04, 0x17
        /*015a*/ 	.short	(.L_18609 - .L_18608)
.L_18608:
        /*015c*/ 	.word	0x00000000
        /*0160*/ 	.short	0x0000
        /*0162*/ 	.short	0x0000
        /*0164*/ 	.byte	0x00, 0xf5, 0x21, 0x00


	//----- nvinfo : EIATTR_SPARSE_MMA_MASK
	.align		4
.L_18609:
        /*0168*/ 	.byte	0x03, 0x50
        /*016a*/ 	.short	0x0000


	//----- nvinfo : EIATTR_MAXREG_COUNT
	.align		4
        /*016c*/ 	.byte	0x03, 0x1b
        /*016e*/ 	.short	0x00ff


	//----- nvinfo : EIATTR_NUM_BARRIERS
	.align		4
        /*0170*/ 	.byte	0x02, 0x4c
        /*0172*/ 	.byte	0x01
	.zero		1


	//----- nvinfo : EIATTR_EXTERNS
	.align		4
        /*0174*/ 	.byte	0x04, 0x0f
        /*0176*/ 	.short	(.L_18611 - .L_18610)


	//   ....[0]....
	.align		4
.L_18610:
        /*0178*/ 	.word	index@(__assertfail)


	//----- nvinfo : EIATTR_MERCURY_ISA_VERSION
	.align		4
.L_18611:
        /*017c*/ 	.byte	0x03, 0x5f
        /*017e*/ 	.short	0x0101


	//----- nvinfo : EIATTR_COOP_GROUP_MASK_REGIDS
	.align		4
        /*0180*/ 	.byte	0x04, 0x29
        /*0182*/ 	.short	(.L_18613 - .L_18612)


	//   ....[0]....
.L_18612:
        /*0184*/ 	.word	0xffffffff


	//   ....[1]....
        /*0188*/ 	.word	0xffffffff


	//   ....[2]....
        /*018c*/ 	.word	0xffffffff


	//   ....[3]....
        /*0190*/ 	.word	0xffffffff


	//   ....[4]....
        /*0194*/ 	.word	0xffffffff


	//   ....[5]....
        /*0198*/ 	.word	0xffffffff


	//   ....[6]....
        /*019c*/ 	.word	0xffffffff


	//   ....[7]....
        /*01a0*/ 	.word	0xffffffff


	//   ....[8]....
        /*01a4*/ 	.word	0xffffffff


	//   ....[9]....
        /*01a8*/ 	.word	0xffffffff


	//   ....[10]....
        /*01ac*/ 	.word	0xffffffff


	//   ....[11]....
        /*01b0*/ 	.word	0xffffffff


	//   ....[12]....
        /*01b4*/ 	.word	0xffffffff


	//   ....[13]....
        /*01b8*/ 	.word	0xffffffff


	//   ....[14]....
        /*01bc*/ 	.word	0xffffffff


	//   ....[15]....
        /*01c0*/ 	.word	0x0500000f


	//   ....[16]....
        /*01c4*/ 	.word	0x0500000f


	//   ....[17]....
        /*01c8*/ 	.word	0x0500000f


	//   ....[18]....
        /*01cc*/ 	.word	0x0500000f


	//   ....[19]....
        /*01d0*/ 	.word	0x0500000f


	//   ....[20]....
        /*01d4*/ 	.word	0x0500000f


	//   ....[21]....
        /*01d8*/ 	.word	0x0500000f


	//   ....[22]....
        /*01dc*/ 	.word	0x0500000f


	//   ....[23]....
        /*01e0*/ 	.word	0x0500000f


	//----- nvinfo : EIATTR_COOP_GROUP_INSTR_OFFSETS
	.align		4
.L_18613:
        /*01e4*/ 	.byte	0x04, 0x28
        /*01e6*/ 	.short	(.L_18615 - .L_18614)


	//   ....[0]....
.L_18614:
        /*01e8*/ 	.word	0x00000b90


	//   ....[1]....
        /*01ec*/ 	.word	0x00000bb0


	//   ....[2]....
        /*01f0*/ 	.word	0x00000bd0


	//   ....[3]....
        /*01f4*/ 	.word	0x00000bf0


	//   ....[4]....
        /*01f8*/ 	.word	0x00000d00


	//   ....[5]....
        /*01fc*/ 	.word	0x00000d20


	//   ....[6]....
        /*0200*/ 	.word	0x00000d40


	//   ....[7]....
        /*0204*/ 	.word	0x00001b90


	//   ....[8]....
        /*0208*/ 	.word	0x00001be0


	//   ....[9]....
        /*020c*/ 	.word	0x00001c00


	//   ....[10]....
        /*0210*/ 	.word	0x00001c20


	//   ....[11]....
        /*0214*/ 	.word	0x00001c40


	//   ....[12]....
        /*0218*/ 	.word	0x00001c90


	//   ....[13]....
        /*021c*/ 	.word	0x00001cb0


	//   ....[14]....
        /*0220*/ 	.word	0x00001cd0


	//   ....[15]....
        /*0224*/ 	.word	0x000032f0


	//   ....[16]....
        /*0228*/ 	.word	0x00003350


	//   ....[17]....
        /*022c*/ 	.word	0x000033b0


	//   ....[18]....
        /*0230*/ 	.word	0x00003410


	//   ....[19]....
        /*0234*/ 	.word	0x00003490


	//   ....[20]....
        /*0238*/ 	.word	0x000034d0


	//   ....[21]....
        /*023c*/ 	.word	0x00003520


	//   ....[22]....
        /*0240*/ 	.word	0x00003570


	//   ....[23]....
        /*0244*/ 	.word	0x000035c0


	//----- nvinfo : EIATTR_VRC_CTA_INIT_COUNT
	.align		4
.L_18615:
        /*0248*/ 	.byte	0x02, 0x4a
	.zero		1
	.zero		1


	//----- nvinfo : EIATTR_SYSCALL_OFFSETS
	.align		4
        /*024c*/ 	.byte	0x04, 0x46
        /*024e*/ 	.short	(.L_18617 - .L_18616)


	//   ....[0]....
.L_18616:
        /*0250*/ 	.word	0x00002ba0


	//   ....[1]....
        /*0254*/ 	.word	0x00003290


	//----- nvinfo : EIATTR_EXIT_INSTR_OFFSETS
	.align		4
.L_18617:
        /*0258*/ 	.byte	0x04, 0x1c
        /*025a*/ 	.short	(.L_18619 - .L_18618)


	//   ....[0]....
.L_18618:
        /*025c*/ 	.word	0x00000090


	//   ....[1]....
        /*0260*/ 	.word	0x00003030


	//   ....[2]....
        /*0264*/ 	.word	0x00003060


	//   ....[3]....
        /*0268*/ 	.word	0x00003190


	//   ....[4]....
        /*026c*/ 	.word	0x000032a0


	//----- nvinfo : EIATTR_CRS_STACK_SIZE
	.align		4
.L_18619:
        /*0270*/ 	.byte	0x04, 0x1e
        /*0272*/ 	.short	(.L_18621 - .L_18620)
.L_18620:
        /*0274*/ 	.word	0x00000000


	//----- nvinfo : EIATTR_CBANK_PARAM_SIZE
	.align		4
.L_18621:
        /*0278*/ 	.byte	0x03, 0x19
        /*027a*/ 	.short	0x008c


	//----- nvinfo : EIATTR_PARAM_CBANK
	.align		4
        /*027c*/ 	.byte	0x04, 0x0a
        /*027e*/ 	.short	(.L_18623 - .L_18622)
	.align		4
.L_18622:
        /*0280*/ 	.word	index@(.nv.constant0._ZN4vllm25paged_attention_v2_kernelIthLi80ELi16ELi128ELNS_18Fp8KVCacheDataTypeE1ELb1ELi512EEEvPfS2_PT_PKS3_PKT0_S9_ifPKiSB_iPKfiiiSD_SD_iiiii)
        /*0284*/ 	.short	0x0380
        /*0286*/ 	.short	0x008c


	//----- nvinfo : EIATTR_SW_WAR
	.align		4
.L_18623:
        /*0288*/ 	.byte	0x04, 0x36
        /*028a*/ 	.short	(.L_18625 - .L_18624)
.L_18624:
        /*028c*/ 	.word	0x00000008
.L_18625:


//--------------------- .nv.info._ZN4vllm25paged_attention_v2_kernelIthLi64ELi16ELi128ELNS_18Fp8KVCacheDataTypeE1ELb1ELi512EEEvPfS2_PT_PKS3_PKT0_S9_ifPKiSB_iPKfiiiSD_SD_iiiii --------------------------
	.section	.nv.info._ZN4vllm25paged_attention_v2_kernelIthLi64ELi16ELi128ELNS_18Fp8KVCacheDataTypeE1ELb1ELi512EEEvPfS2_PT_PKS3_PKT0_S9_ifPKiSB_iPKfiiiSD_SD_iiiii,"",@"SHT_CUDA_INFO"
	.sectionflags	@""
	.align	4


	//----- nvinfo : EIATTR_CUDA_API_VERSION
	.align		4
        /*0000*/ 	.byte	0x04, 0x37
        /*0002*/ 	.short	(.L_18627 - .L_18626)
.L_18626:
        /*0004*/ 	.word	0x00000082


	//----- nvinfo : EIATTR_KPARAM_INFO
	.align		4
.L_18627:
        /*0008*/ 	.byte	0x04, 0x17
        /*000a*/ 	.short	(.L_18629 - .L_18628)
.L_18628:
        /*000c*/ 	.word	0x00000000
        /*0010*/ 	.short	0x0015
        /*0012*/ 	.short	0x0088
        /*0014*/ 	.byte	0x00, 0xf0, 0x11, 0x00


	//----- nvinfo : EIATTR_KPARAM_INFO
	.align		4
.L_18629:
        /*0018*/ 	.byte	0x04, 0x17
        /*001a*/ 	.short	(.L_18631 - .L_18630)
.L_18630:
        /*001c*/ 	.word	0x00000000
        /*0020*/ 	.short	0x0014
        /*0022*/ 	.short	0x0084
        /*0024*/ 	.byte	0x00, 0xf0, 0x11, 0x00


	//----- nvinfo : EIATTR_KPARAM_INFO
	.align		4
.L_18631:
        /*0028*/ 	.byte	0x04, 0x17
        /*002a*/ 	.short	(.L_18633 - .L_18632)
.L_18632:
        /*002c*/ 	.word	0x00000000
        /*0030*/ 	.short	0x0013
        /*0032*/ 	.short	0x0080
        /*0034*/ 	.byte	0x00, 0xf0, 0x11, 0x00


	//----- nvinfo : EIATTR_KPARAM_INFO
	.align		4
.L_18633:
        /*0038*/ 	.byte	0x04, 0x17
        /*003a*/ 	.short	(.L_18635 - .L_18634)
.L_18634:
        /*003c*/ 	.word	0x00000000
        /*0040*/ 	.short	0x0012
        /*0042*/ 	.short	0x007c
        /*0044*/ 	.byte	0x00, 0xf0, 0x11, 0x00


	//----- nvinfo : EIATTR_KPARAM_INFO
	.align		4
.L_18635:
        /*0048*/ 	.byte	0x04, 0x17
        /*004a*/ 	.short	(.L_18637 - .L_18636)
.L_18636:
        /*004c*/ 	.word	0x00000000
        /*0050*/ 	.short	0x0011
        /*0052*/ 	.short	0x0078
        /*0054*/ 	.byte	0x00, 0xf0, 0x11, 0x00


	//----- nvinfo : EIATTR_KPARAM_INFO
	.align		4
.L_18637:
        /*0058*/ 	.byte	0x04, 0x17
        /*005a*/ 	.short	(.L_18639 - .L_18638)
.L_18638:
        /*005c*/ 	.word	0x00000000
        /*0060*/ 	.short	0x0010
        /*0062*/ 	.short	0x0070
        /*0064*/ 	.byte	0x00, 0xf5, 0x21, 0x00


	//----- nvinfo : EIATTR_KPARAM_INFO
	.align		4
.L_18639:
        /*0068*/ 	.byte	0x04, 0x17
        /*006a*/ 	.short	(.L_18641 - .L_18640)
.L_18640:
        /*006c*/ 	.word	0x00000000
        /*0070*/ 	.short	0x000f
        /*0072*/ 	.short	0x0068
        /*0074*/ 	.byte	0x00, 0xf5, 0x21, 0x00


	//----- nvinfo : EIATTR_KPARAM_INFO
	.align		4
.L_18641:
        /*0078*/ 	.byte	0x04, 0x17
        /*007a*/ 	.short	(.L_18643 - .L_18642)
.L_18642:
        /*007c*/ 	.word	0x00000000
        /*0080*/ 	.short	0x000e
        /*0082*/ 	.short	0x0060
        /*0084*/ 	.byte	0x00, 0xf0, 0x11, 0x00


	//----- nvinfo : EIATTR_KPARAM_INFO
	.align		4
.L_18643:
        /*0088*/ 	.byte	0x04, 0x17
        /*008a*/ 	.short	(.L_18645 - .L_18644)
.L_18644:
        /*008c*/ 	.word	0x00000000
        /*0090*/ 	.short	0x000d
        /*0092*/ 	.short	0x005c
        /*0094*/ 	.byte	0x00, 0xf0, 0x11, 0x00


	//----- nvinfo : EIATTR_KPARAM_INFO
	.align		4
.L_18645:
        /*0098*/ 	.byte	0x04, 0x17
        /*009a*/ 	.short	(.L_18647 - .L_18646)
.L_18646:
        /*009c*/ 	.word	0x00000000
        /*00a0*/ 	.short	0x000c
        /*00a2*/ 	.short	0x0058
        /*00a4*/ 	.byte	0x00, 0xf0, 0x11, 0x00


	//----- nvinfo : EIATTR_KPARAM_INFO
	.align		4
.L_18647:
        /*00a8*/ 	.byte	0x04, 0x17
        /*00aa*/ 	.short	(.L_18649 - .L_18648)
.L_18648:
        /*00ac*/ 	.word	0x00000000
        /*00b0*/ 	.short	0x000b
        /*00b2*/ 	.short	0x0050
        /*00b4*/ 	.byte	0x00, 0xf5, 0x21, 0x00


	//----- nvinfo : EIATTR_KPARAM_INFO
	.align		4
.L_18649:
        /*00b8*/ 	.byte	0x04, 0x17
        /*00ba*/ 	.short	(.L_18651 - .L_18650)
.L_18650:
        /*00bc*/ 	.word	0x00000000
        /*00c0*/ 	.short	0x000a
        /*00c2*/ 	.short	0x0048
        /*00c4*/ 	.byte	0x00, 0xf0, 0x11, 0x00


	//----- nvinfo : EIATTR_KPARAM_INFO
	.align		4
.L_18651:
        /*00c8*/ 	.byte	0x04, 0x17
        /*00ca*/ 	.short	(.L_18653 - .L_18652)
.L_18652:
        /*00cc*/ 	.word	0x00000000
        /*00d0*/ 	.short	0x0009
        /*00d2*/ 	.short	0x0040
        /*00d4*/ 	.byte	0x00, 0xf5, 0x21, 0x00


	//----- nvinfo : EIATTR_KPARAM_INFO
	.align		4
.L_18653:
        /*00d8*/ 	.byte	0x04, 0x17
        /*00da*/ 	.short	(.L_18655 - .L_18654)
.L_18654:
        /*00dc*/ 	.word	0x00000000
        /*00e0*/ 	.short	0x0008
        /*00e2*/ 	.short	0x0038
        /*00e4*/ 	.byte	0x00, 0xf5, 0x21, 0x00


	//----- nvinfo : EIATTR_KPARAM_INFO
	.align		4
.L_18655:
        /*00e8*/ 	.byte	0x04, 0x17
        /*00ea*/ 	.short	(.L_18657 - .L_18656)
.L_18656:
        /*00ec*/ 	.word	0x00000000
        /*00f0*/ 	.short	0x0007
        /*00f2*/ 	.short	0x0034
        /*00f4*/ 	.byte	0x00, 0xf0, 0x11, 0x00


	//----- nvinfo : EIATTR_KPARAM_INFO
	.align		4
.L_18657:
        /*00f8*/ 	.byte	0x04, 0x17
        /*00fa*/ 	.short	(.L_18659 - .L_18658)
.L_18658:
        /*00fc*/ 	.word	0x00000000
        /*0100*/ 	.short	0x0006
        /*0102*/ 	.short	0x0030
        /*0104*/ 	.byte	0x00, 0xf0, 0x11, 0x00


	//----- nvinfo : EIATTR_KPARAM_INFO
	.align		4
.L_18659:
        /*0108*/ 	.byte	0x04, 0x17
        /*010a*/ 	.short	(.L_18661 - .L_18660)
.L_18660:
        /*010c*/ 	.word	0x00000000
        /*0110*/ 	.short	0x0005
        /*0112*/ 	.short	0x0028
        /*0114*/ 	.byte	0x00, 0xf5, 0x21, 0x00


	//----- nvinfo : EIATTR_KPARAM_INFO
	.align		4
.L_18661:
        /*0118*/ 	.byte	0x04, 0x17
        /*011a*/ 	.short	(.L_18663 - .L_18662)
.L_18662:
        /*011c*/ 	.word	0x00000000
        /*0120*/ 	.short	0x0004
        /*0122*/ 	.short	0x0020
        /*0124*/ 	.byte	0x00, 0xf5, 0x21, 0x00


	//----- nvinfo : EIATTR_KPARAM_INFO
	.align		4
.L_18663:
        /*0128*/ 	.byte	0x04, 0x17
        /*012a*/ 	.short	(.L_18665 - .L_18664)
.L_18664:
        /*012c*/ 	.word	0x00000000
        /*0130*/ 	.short	0x0003
        /*0132*/ 	.short	0x0018
        /*0134*/ 	.byte	0x00, 0xf5, 0x21, 0x00


	//----- nvinfo : EIATTR_KPARAM_INFO
	.align		4
.L_18665:
        /*0138*/ 	.byte	0x04, 0x17
        /*013a*/ 	.short	(.L_18667 - .L_18666)
.L_18666:
        /*013c*/ 	.word	0x00000000
        /*0140*/ 	.short	0x0002
        /*0142*/ 	.short	0x0010
        /*0144*/ 	.byte	0x00, 0xf5, 0x21, 0x00


	//----- nvinfo : EIATTR_KPARAM_INFO
	.align		4
.L_18667:
        /*0148*/ 	.byte	0x04, 0x17
        /*014a*/ 	.short	(.L_18669 - .L_18668)
.L_18668:
        /*014c*/ 	.word	0x00000000
        /*0150*/ 	.short	0x0001
        /*0152*/ 	.short	0x0008
        /*0154*/ 	.byte	0x00, 0xf5, 0x21, 0x00


	//----- nvinfo : EIATTR_KPARAM_INFO
	.align		4
.L_18669:
        /*0158*/ 	.byte	0x04, 0x17
        /*015a*/ 	.short	(.L_18671 - .L_18670)
.L_18670:
        /*015c*/ 	.word	0x00000000
        /*0160*/ 	.short	0x0000
        /*0162*/ 	.short	0x0000
        /*0164*/ 	.byte	0x00, 0xf5, 0x21, 0x00


	//----- nvinfo : EIATTR_SPARSE_MMA_MASK
	.align		4
.L_18671:
        /*0168*/ 	.byte	0x03, 0x50
        /*016a*/ 	.short	0x0000


	//----- nvinfo : EIATTR_MAXREG_COUNT
	.align		4
        /*016c*/ 	.byte	0x03, 0x1b
        /*016e*/ 	.short	0x00ff


	//----- nvinfo : EIATTR_NUM_BARRIERS
	.align		4
        /*0170*/ 	.byte	0x02, 0x4c
        /*0172*/ 	.byte	0x01
	.zero		1


	//----- nvinfo : EIATTR_EXTERNS
	.align		4
        /*0174*/ 	.byte	0x04, 0x0f
        /*0176*/ 	.short	(.L_18673 - .L_18672)


	//   ....[0]....
	.align		4
.L_18672:
        /*0178*/ 	.word	index@(__assertfail)


	//----- nvinfo : EIATTR_MERCURY_ISA_VERSION
	.align		4
.L_18673:
        /*017c*/ 	.byte	0x03, 0x5f
        /*017e*/ 	.short	0x0101


	//----- nvinfo : EIATTR_COOP_GROUP_MASK_REGIDS
	.align		4
        /*0180*/ 	.byte	0x04, 0x29
        /*0182*/ 	.short	(.L_18675 - .L_18674)


	//   ....[0]....
.L_18674:
        /*0184*/ 	.word	0xffffffff


	//   ....[1]....
        /*0188*/ 	.word	0xffffffff


	//   ....[2]....
        /*018c*/ 	.word	0xffffffff


	//   ....[3]....
        /*0190*/ 	.word	0xffffffff


	//   ....[4]....
        /*0194*/ 	.word	0xffffffff


	//   ....[5]....
        /*0198*/ 	.word	0xffffffff


	//   ....[6]....
        /*019c*/ 	.word	0xffffffff


	//   ....[7]....
        /*01a0*/ 	.word	0xffffffff


	//   ....[8]....
        /*01a4*/ 	.word	0xffffffff


	//   ....[9]....
        /*01a8*/ 	.word	0xffffffff


	//   ....[10]....
        /*01ac*/ 	.word	0xffffffff


	//   ....[11]....
        /*01b0*/ 	.word	0xffffffff


	//   ....[12]....
        /*01b4*/ 	.word	0xffffffff


	//   ....[13]....
        /*01b8*/ 	.word	0xffffffff


	//   ....[14]....
        /*01bc*/ 	.word	0xffffffff


	//   ....[15]....
        /*01c0*/ 	.word	0x0500000f


	//   ....[16]....
        /*01c4*/ 	.word	0x0500000f


	//   ....[17]....
        /*01c8*/ 	.word	0x0500000f


	//   ....[18]....
        /*01cc*/ 	.word	0x0500000f


	//   ....[19]....
        /*01d0*/ 	.word	0x0500000f


	//   ....[20]....
        /*01d4*/ 	.word	0x0500000f


	//   ....[21]....
        /*01d8*/ 	.word	0x0500000f


	//   ....[22]....
        /*01dc*/ 	.word	0x0500000f


	//----- nvinfo : EIATTR_COOP_GROUP_INSTR_OFFSETS
	.align		4
.L_18675:
        /*01e0*/ 	.byte	0x04, 0x28
        /*01e2*/ 	.short	(.L_18677 - .L_18676)


	//   ....[0]....
.L_18676:
        /*01e4*/ 	.word	0x00000b90


	//   ....[1]....
        /*01e8*/ 	.word	0x00000bb0


	//   ....[2]....
        /*01ec*/ 	.word	0x00000bd0


	//   ....[3]....
        /*01f0*/ 	.word	0x00000bf0


	//   ....[4]....
        /*01f4*/ 	.word	0x00000d00


	//   ....[5]....
        /*01f8*/ 	.word	0x00000d20


	//   ....[6]....
        /*01fc*/ 	.word	0x00000d40


	//   ....[7]....
        /*0200*/ 	.word	0x00001b90


	//   ....[8]....
        /*0204*/ 	.word	0x00001be0


	//   ....[9]....
        /*0208*/ 	.word	0x00001c00


	//   ....[10]....
        /*020c*/ 	.word	0x00001c20


	//   ....[11]....
        /*0210*/ 	.word	0x00001c40


	//   ....[12]....
        /*0214*/ 	.word	0x00001c90


	//   ....[13]....
        /*0218*/ 	.word	0x00001cb0


	//   ....[14]....
        /*021c*/ 	.word	0x00001cd0


	//   ....[15]....
        /*0220*/ 	.word	0x00003290


	//   ....[16]....
        /*0224*/ 	.word	0x000032f0


	//   ....[17]....
        /*0228*/ 	.word	0x00003350


	//   ....[18]....
        /*022c*/ 	.word	0x000033b0


	//   ....[19]....
        /*0230*/ 	.word	0x00003430


	//   ....[20]....
        /*0234*/ 	.word	0x00003470


	//   ....[21]....
        /*0238*/ 	.word	0x000034c0


	//   ....[22]....
        /*023c*/ 	.word	0x00003510


	//----- nvinfo : EIATTR_VRC_CTA_INIT_COUNT
	.align		4
.L_18677:
        /*0240*/ 	.byte	0x02, 0x4a
	.zero		1
	.zero		1


	//----- nvinfo : EIATTR_SYSCALL_OFFSETS
	.align		4
        /*0244*/ 	.byte	0x04, 0x46
        /*0246*/ 	.short	(.L_18679 - .L_18678)


	//   ....[0]....
.L_18678:
        /*0248*/ 	.word	0x00002ba0


	//   ....[1]....
        /*024c*/ 	.word	0x00003230


	//----- nvinfo : EIATTR_EXIT_INSTR_OFFSETS
	.align		4
.L_18679:
        /*0250*/ 	.byte	0x04, 0x1c
        /*0252*/ 	.short	(.L_18681 - .L_18680)


	//   ....[0]....
.L_18680:
        /*0254*/ 	.word	0x00000090


	//   ....[1]....
        /*0258*/ 	.word	0x00002fb0


	//   ....[2]....
        /*025c*/ 	.word	0x00002fe0


	//   ....[3]....
        /*0260*/ 	.word	0x00003130


	//   ....[4]....
        /*0264*/ 	.word	0x00003240


	//----- nvinfo : EIATTR_CRS_STACK_SIZE
	.align		4
.L_18681:
        /*0268*/ 	.byte	0x04, 0x1e
        /*026a*/ 	.short	(.L_18683 - .L_18682)
.L_18682:
        /*026c*/ 	.word	0x00000000


	//----- nvinfo : EIATTR_CBANK_PARAM_SIZE
	.align		4
.L_18683:
        /*0270*/ 	.byte	0x03, 0x19
        /*0272*/ 	.short	0x008c


	//----- nvinfo : EIATTR_PARAM_CBANK
	.align		4
        /*0274*/ 	.byte	0x04, 0x0a
        /*0276*/ 	.short	(.L_18685 - .L_18684)
	.align		4
.L_18684:
        /*0278*/ 	.word	index@(.nv.constant0._ZN4vllm25paged_attention_v2_kernelIthLi64ELi16ELi128ELNS_18Fp8KVCacheDataTypeE1ELb1ELi512EEEvPfS2_PT_PKS3_PKT0_S9_ifPKiSB_iPKfiiiSD_SD_iiiii)
        /*027c*/ 	.short	0x0380
        /*027e*/ 	.short	0x008c


	//----- nvinfo : EIATTR_SW_WAR
	.align		4
.L_18685:
        /*0280*/ 	.byte	0x04, 0x36
        /*0282*/ 	.short	(.L_18687 - .L_18686)
.L_18686:
        /*0284*/ 	.word	0x00000008
.L_18687:


//--------------------- .nv.info._ZN4vllm25paged_attention_v2_kernelIthLi32ELi16ELi128ELNS_18Fp8KVCacheDataTypeE1ELb1ELi512EEEvPfS2_PT_PKS3_PKT0_S9_ifPKiSB_iPKfiiiSD_SD_iiiii --------------------------
	.section	.nv.info._ZN4vllm25paged_attention_v2_kernelIthLi32ELi16ELi128ELNS_18Fp8KVCacheDataTypeE1ELb1ELi512EEEvPfS2_PT_PKS3_PKT0_S9_ifPKiSB_iPKfiiiSD_SD_iiiii,"",@"SHT_CUDA_INFO"
	.sectionflags	@""
	.align	4


	//----- nvinfo : EIATTR_CUDA_API_VERSION
	.align		4
        /*0000*/ 	.byte	0x04, 0x37
        /*0002*/ 	.short	(.L_18689 - .L_18688)
.L_18688:
        /*0004*/ 	.word	0x00000082


	//----- nvinfo : EIATTR_KPARAM_INFO
	.align		4
.L_18689:
        /*0008*/ 	.byte	0x04, 0x17
        /*000a*/ 	.short	(.L_18691 - .L_18690)
.L_18690:
        /*000c*/ 	.word	0x00000000
        /*0010*/ 	.short	0x0015
        /*0012*/ 	.short	0x0088
        /*0014*/ 	.byte	0x00, 0xf0, 0x11, 0x00


	//----- nvinfo : EIATTR_KPARAM_INFO
	.align		4
.L_18691:
        /*0018*/ 	.byte	0x04, 0x17
        /*001a*/ 	.short	(.L_18693 - .L_18692)
.L_18692:
        /*001c*/ 	.word	0x00000000
        /*0020*/ 	.short	0x0014
        /*0022*/ 	.short	0x0084
        /*0024*/ 	.byte	0x00, 0xf0, 0x11, 0x00


	//----- nvinfo : EIATTR_KPARAM_INFO
	.align		4
.L_18693:
        /*0028*/ 	.byte	0x04, 0x17
        /*002a*/ 	.short	(.L_18695 - .L_18694)
.L_18694:
        /*002c*/ 	.word	0x00000000
        /*0030*/ 	.short	0x0013
        /*0032*/ 	.short	0x0080
        /*0034*/ 	.byte	0x00, 0xf0, 0x11, 0x00


	//----- nvinfo : EIATTR_KPARAM_INFO
	.align		4
.L_18695:
        /*0038*/ 	.byte	0x04, 0x17
        /*003a*/ 	.short	(.L_18697 - .L_18696)
.L_18696:
        /*003c*/ 	.word	0x00000000
        /*0040*/ 	.short	0x0012
        /*0042*/ 	.short	0x007c
        /*0044*/ 	.byte	0x00, 0xf0, 0x11, 0x00


	//----- nvinfo : EIATTR_KPARAM_INFO
	.align		4
.L_18697:
        /*0048*/ 	.byte	0x04, 0x17
        /*004a*/ 	.short	(.L_18699 - .L_18698)
.L_18698:
        /*004c*/ 	.word	0x00000000
        /*0050*/ 	.short	0x0011
        /*0052*/ 	.short	0x0078
        /*0054*/ 	.byte	0x00, 0xf0, 0x11, 0x00


	//----- nvinfo : EIATTR_KPARAM_INFO
	.align		4
.L_18699:
        /*0058*/ 	.byte	0x04, 0x17
        /*005a*/ 	.short	(.L_18701 - .L_18700)
.L_18700:
        /*005c*/ 	.word	0x00000000
        /*0060*/ 	.short	0x0010
        /*0062*/ 	.short	0x0070
        /*0064*/ 	.byte	0x00, 0xf5, 0x21, 0x00


	//----- nvinfo : EIATTR_KPARAM_INFO
	.align		4
.L_18701:
        /*0068*/ 	.byte	0x04, 0x17
        /*006a*/ 	.short	(.L_18703 - .L_18702)
.L_18702:
        /*006c*/ 	.word	0x00000000
        /*0070*/ 	.short	0x000f
        /*0072*/ 	.short	0x0068
        /*0074*/ 	.byte	0x00, 0xf5, 0x21, 0x00


	//----- nvinfo : EIATTR_KPARAM_INFO
	.align		4
.L_18703:
        /*0078*/ 	.byte	0x04, 0x17
        /*007a*/ 	.short	(.L_18705 - .L_18704)
.L_18704:
        /*007c*/ 	.word	0x00000000
        /*0080*/ 	.short	0x000e
        /*0082*/ 	.short	0x0060
        /*0084*/ 	.byte	0x00, 0xf0, 0x11, 0x00


	//----- nvinfo : EIATTR_KPARAM_INFO
	.align		4
.L_18705:
        /*0088*/ 	.byte	0x04, 0x17
        /*008a*/ 	.short	(.L_18707 - .L_18706)
.L_18706:
        /*008c*/ 	.word	0x00000000
        /*0090*/ 	.short	0x000d
        /*0092*/ 	.short	0x005c
        /*0094*/ 	.byte	0x00, 0xf0, 0x11, 0x00


	//----- nvinfo : EIATTR_KPARAM_INFO
	.align		4
.L_18707:
        /*0098*/ 	.byte	0x04, 0x17
        /*009a*/ 	.short	(.L_18709 - .L_18708)
.L_18708:
        /*009c*/ 	.word	0x00000000
        /*00a0*/ 	.short	0x000c
        /*00a2*/ 	.short	0x0058
        /*00a4*/ 	.byte	0x00, 0xf0, 0x11, 0x00


	//----- nvinfo : EIATTR_KPARAM_INFO
	.align		4
.L_18709:
        /*00a8*/ 	.byte	0x04, 0x17
        /*00aa*/ 	.short	(.L_18711 - .L_18710)
.L_18710:
        /*00ac*/ 	.word	0x00000000
        /*00b0*/ 	.short	0x000b
        /*00b2*/ 	.short	0x0050
        /*00b4*/ 	.byte	0x00, 0xf5, 0x21, 0x00


	//----- nvinfo : EIATTR_KPARAM_INFO
	.align		4
.L_18711:
        /*00b8*/ 	.byte	0x04, 0x17
        /*00ba*/ 	.short	(.L_18713 - .L_18712)
.L_18712:
        /*00bc*/ 	.word	0x00000000
        /*00c0*/ 	.short	0x000a
        /*00c2*/ 	.short	0x0048
        /*00c4*/ 	.byte	0x00, 0xf0, 0x11, 0x00


	//----- nvinfo : EIATTR_KPARAM_INFO
	.align		4
.L_18713:
        /*00c8*/ 	.byte	0x04, 0x17
        /*00ca*/ 	.short	(.L_18715 - .L_18714)
.L_18714:
        /*00cc*/ 	.word	0x00000000
        /*00d0*/ 	.short	0x0009
        /*00d2*/ 	.short	0x0040
        /*00d4*/ 	.byte	0x00, 0xf5, 0x21, 0x00


	//----- nvinfo : EIATTR_KPARAM_INFO
	.align		4
.L_18715:
        /*00d8*/ 	.byte	0x04, 0x17
        /*00da*/ 	.short	(.L_18717 - .L_18716)
.L_18716:
        /*00dc*/ 	.word	0x00000000
        /*00e0*/ 	.short	0x0008
        /*00e2*/ 	.short	0x0038
        /*00e4*/ 	.byte	0x00, 0xf5, 0x21, 0x00


	//----- nvinfo : EIATTR_KPARAM_INFO
	.align		4
.L_18717:
        /*00e8*/ 	.byte	0x04, 0x17
        /*00ea*/ 	.short	(.L_18719 - .L_18718)
.L_18718:
        /*00ec*/ 	.word	0x00000000
        /*00f0*/ 	.short	0x0007
        /*00f2*/ 	.short	0x0034
        /*00f4*/ 	.byte	0x00, 0xf0, 0x11, 0x00


	//----- nvinfo : EIATTR_KPARAM_INFO
	.align		4
.L_18719:
        /*00f8*/ 	.byte	0x04, 0x17
        /*00fa*/ 	.short	(.L_18721 - .L_18720)
.L_18720:
        /*00fc*/ 	.word	0x00000000
        /*0100*/ 	.short	0x0006
        /*0102*/ 	.short	0x0030
        /*0104*/ 	.byte	0x00, 0xf0, 0x11, 0x00


	//----- nvinfo : EIATTR_KPARAM_INFO
	.align		4
.L_18721:
        /*0108*/ 	.byte	0x04, 0x17
        /*010a*/ 	.short	(.L_18723 - .L_18722)
.L_18722:
        /*010c*/ 	.word	0x00000000
        /*0110*/ 	.short	0x0005
        /*0112*/ 	.short	0x0028
        /*0114*/ 	.byte	0x00, 0xf5, 0x21, 0x00


	//----- nvinfo : EIATTR_KPARAM_INFO
	.align		4
.L_18723:
        /*0118*/ 	.byte	0x04, 0x17
        /*011a*/ 	.short	(.L_18725 - .L_18724)
.L_18724:
        /*011c*/ 	.word	0x00000000
        /*0120*/ 	.short	0x0004
        /*0122*/ 	.short	0x0020
        /*0124*/ 	.byte	0x00, 0xf5, 0x21, 0x00


	//----- nvinfo : EIATTR_KPARAM_INFO
	.align		4
.L_18725:
        /*0128*/ 	.byte	0x04, 0x17
        /*012a*/ 	.short	(.L_18727 - .L_18726)
.L_18726:
        /*012c*/ 	.word	0x00000000
        /*0130*/ 	.short	0x0003
        /*0132*/ 	.short	0x0018
        /*0134*/ 	.byte	0x00, 0xf5, 0x21, 0x00


	//----- nvinfo : EIATTR_KPARAM_INFO
	.align		4
.L_18727:
        /*0138*/ 	.byte	0x04, 0x17
        /*013a*/ 	.short	(.L_18729 - .L_18728)
.L_18728:
        /*013c*/ 	.word	0x00000000
        /*0140*/ 	.short	0x0002
        /*0142*/ 	.short	0x0010
        /*0144*/ 	.byte	0x00, 0xf5, 0x21, 0x00


	//----- nvinfo : EIATTR_KPARAM_INFO
	.align		4
.L_18729:
        /*0148*/ 	.byte	0x04, 0x17
        /*014a*/ 	.short	(.L_18731 - .L_18730)
.L_18730:
        /*014c*/ 	.word	0x00000000
        /*0150*/ 	.short	0x0001
        /*0152*/ 	.short	0x0008
        /*0154*/ 	.byte	0x00, 0xf5, 0x21, 0x00


	//----- nvinfo : EIATTR_KPARAM_INFO
	.align		4
.L_18731:
        /*0158*/ 	.byte	0x04, 0x17
        /*015a*/ 	.short	(.L_18733 - .L_18732)
.L_18732:
        /*015c*/ 	.word	0x00000000
        /*0160*/ 	.short	0x0000
        /*0162*/ 	.short	0x0000
        /*0164*/ 	.byte	0x00, 0xf5, 0x21, 0x00


	//----- nvinfo : EIATTR_SPARSE_MMA_MASK
	.align		4
.L_18733:
        /*0168*/ 	.byte	0x03, 0x50
        /*016a*/ 	.short	0x0000


	//----- nvinfo : EIATTR_MAXREG_COUNT
	.align		4
        /*016c*/ 	.byte	0x03, 0x1b
        /*016e*/ 	.short	0x00ff


	//----- nvinfo : EIATTR_NUM_BARRIERS
	.align		4
        /*0170*/ 	.byte	0x02, 0x4c
        /*0172*/ 	.byte	0x01
	.zero		1


	//----- nvinfo : EIATTR_EXTERNS
	.align		4
        /*0174*/ 	.byte	0x04, 0x0f
        /*0176*/ 	.short	(.L_18735 - .L_18734)


	//   ....[0]....
	.align		4
.L_18734:
        /*0178*/ 	.word	index@(__assertfail)


	//----- nvinfo : EIATTR_MERCURY_ISA_VERSION
	.align		4
.L_18735:
        /*017c*/ 	.byte	0x03, 0x5f
        /*017e*/ 	.short	0x0101


	//----- nvinfo : EIATTR_COOP_GROUP_MASK_REGIDS
	.align		4
        /*0180*/ 	.byte	0x04, 0x29
        /*0182*/ 	.short	(.L_18737 - .L_18736)


	//   ....[0]....
.L_18736:
        /*0184*/ 	.word	0xffffffff


	//   ....[1]....
        /*0188*/ 	.word	0xffffffff


	//   ....[2]....
        /*018c*/ 	.word	0xffffffff


	//   ....[3]....
        /*0190*/ 	.word	0xffffffff


	//   ....[4]....
        /*0194*/ 	.word	0xffffffff


	//   ....[5]....
        /*0198*/ 	.word	0xffffffff


	//   ....[6]....
        /*019c*/ 	.word	0xffffffff


	//   ....[7]....
        /*01a0*/ 	.word	0xffffffff


	//   ....[8]....
        /*01a4*/ 	.word	0xffffffff


	//   ....[9]....
        /*01a8*/ 	.word	0xffffffff


	//   ....[10]....
        /*01ac*/ 	.word	0xffffffff


	//   ....[11]....
        /*01b0*/ 	.word	0xffffffff


	//   ....[12]....
        /*01b4*/ 	.word	0xffffffff


	//   ....[13]....
        /*01b8*/ 	.word	0xffffffff


	//   ....[14]....
        /*01bc*/ 	.word	0xffffffff


	//   ....[15]....
        /*01c0*/ 	.word	0x0500000f


	//   ....[16]....
        /*01c4*/ 	.word	0x0500000f


	//   ....[17]....
        /*01c8*/ 	.word	0x0500000f


	//   ....[18]....
        /*01cc*/ 	.word	0x0500000f


	//   ....[19]....
        /*01d0*/ 	.word	0x0500000f


	//   ....[20]....
        /*01d4*/ 	.word	0x0500000f


	//----- nvinfo : EIATTR_COOP_GROUP_INSTR_OFFSETS
	.align		4
.L_18737:
        /*01d8*/ 	.byte	0x04, 0x28
        /*01da*/ 	.short	(.L_18739 - .L_18738)


	//   ....[0]....
.L_18738:
        /*01dc*/ 	.word	0x00000b80


	//   ....[1]....
        /*01e0*/ 	.word	0x00000ba0


	//   ....[2]....
        /*01e4*/ 	.word	0x00000bc0


	//   ....[3]....
        /*01e8*/ 	.word	0x00000be0


	//   ....[4]....
        /*01ec*/ 	.word	0x00000cf0


	//   ....[5]....
        /*01f0*/ 	.word	0x00000d10


	//   ....[6]....
        /*01f4*/ 	.word	0x00000d30


	//   ....[7]....
        /*01f8*/ 	.word	0x00001b80


	//   ....[8]....
        /*01fc*/ 	.word	0x00001bb0


	//   ....[9]....
        /*0200*/ 	.word	0x00001bd0


	//   ....[10]....
        /*0204*/ 	.word	0x00001bf0


	//   ....[11]....
        /*0208*/ 	.word	0x00001c10


	//   ....[12]....
        /*020c*/ 	.word	0x00001c60


	//   ....[13]....
        /*0210*/ 	.word	0x00001c80


	//   ....[14]....
        /*0214*/ 	.word	0x00001ca0


	//   ....[15]....
        /*0218*/ 	.word	0x00003080


	//   ....[16]....
        /*021c*/ 	.word	0x000030e0


	//   ....[17]....
        /*0220*/ 	.word	0x00003140


	//   ....[18]....
        /*0224*/ 	.word	0x000031a0


	//   ....[19]....
        /*0228*/ 	.word	0x00003220


	//   ....[20]....
        /*022c*/ 	.word	0x00003260


	//----- nvinfo : EIATTR_VRC_CTA_INIT_COUNT
	.align		4
.L_18739:
        /*0230*/ 	.byte	0x02, 0x4a
	.zero		1
	.zero		1


	//----- nvinfo : EIATTR_SYSCALL_OFFSETS
	.align		4
        /*0234*/ 	.byte	0x04, 0x46
        /*0236*/ 	.short	(.L_18741 - .L_18740)


	//   ....[0]....
.L_18740:
        /*0238*/ 	.word	0x00002b70


	//   ....[1]....
        /*023c*/ 	.word	0x00003020


	//----- nvinfo : EIATTR_EXIT_INSTR_OFFSETS
	.align		4
.L_18741:
        /*0240*/ 	.byte	0x04, 0x1c
        /*0242*/ 	.short	(.L_18743 - .L_18742)


	//   ....[0]....
.L_18742:
        /*0244*/ 	.word	0x00000090


	//   ....[1]....
        /*0248*/ 	.word	0x00002e00


	//   ....[2]....
        /*024c*/ 	.word	0x00002e30


	//   ....[3]....
        /*0250*/ 	.word	0x00002f20


	//   ....[4]....
        /*0254*/ 	.word	0x00003030


	//----- nvinfo : EIATTR_CRS_STACK_SIZE
	.align		4
.L_18743:
        /*0258*/ 	.byte	0x04, 0x1e
        /*025a*/ 	.short	(.L_18745 - .L_18744)
.L_18744:
        /*025c*/ 	.word	0x00000000


	//----- nvinfo : EIATTR_CBANK_PARAM_SIZE
	.align		4
.L_18745:
        /*0260*/ 	.byte	0x03, 0x19
        /*0262*/ 	.short	0x008c


	//----- nvinfo : EIATTR_PARAM_CBANK
	.align		4
        /*0264*/ 	.byte	0x04, 0x0a
        /*0266*/ 	.short	(.L_18747 - .L_18746)
	.align		4
.L_18746:
        /*0268*/ 	.word	index@(.nv.constant0._ZN4vllm25paged_attention_v2_kernelIthLi32ELi16ELi128ELNS_18Fp8KVCacheDataTypeE1ELb1ELi512EEEvPfS2_PT_PKS3_PKT0_S9_ifPKiSB_iPKfiiiSD_SD_iiiii)
        /*026c*/ 	.short	0x0380
        /*026e*/ 	.short	0x008c


	//----- nvinfo : EIATTR_SW_WAR
	.align		4
.L_18747:
        /*0270*/ 	.byte	0x04, 0x36
        /*0272*/ 	.short	(.L_18749 - .L_18748)
.L_18748:
        /*0274*/ 	.word	0x00000008
.L_18749:


//--------------------- .nv.info._ZN4vllm25paged_attention_v2_kernelIthLi256ELi8ELi128ELNS_18Fp8KVCacheDataTypeE1ELb0ELi512EEEvPfS2_PT_PKS3_PKT0_S9_ifPKiSB_iPKfiiiSD_SD_iiiii --------------------------
	.section	.nv.info._ZN4vllm25paged_attention_v2_kernelIthLi256ELi8ELi128ELNS_18Fp8KVCacheDataTypeE1ELb0ELi512EEEvPfS2_PT_PKS3_PKT0_S9_ifPKiSB_iPKfiiiSD_SD_iiiii,"",@"SHT_CUDA_INFO"
	.sectionflags	@""
	.align	4


	//----- nvinfo : EIATTR_CUDA_API_VERSION
	.align		4
        /*0000*/ 	.byte	0x04, 0x37
        /*0002*/ 	.short	(.L_18751 - .L_18750)
.L_18750:
        /*0004*/ 	.word	0x00000082


	//----- nvinfo : EIATTR_KPARAM_INFO
	.align		4
.L_18751:
        /*0008*/ 	.byte	0x04, 0x17
        /*000a*/ 	.short	(.L_18753 - .L_18752)
.L_18752:
        /*000c*/ 	.word	0x00000000
        /*0010*/ 	.short	0x0015
        /*0012*/ 	.short	0x0088
        /*0014*/ 	.byte	0x00, 0xf0, 0x11, 0x00


	//----- nvinfo : EIATTR_KPARAM_INFO
	.align		4
.L_18753:
        /*0018*/ 	.byte	0x04, 0x17
        /*001a*/ 	.short	(.L_18755 - .L_18754)
.L_18754:
        /*001c*/ 	.word	0x00000000
        /*0020*/ 	.short	0x0014
        /*0022*/ 	.short	0x0084
        /*0024*/ 	.byte	0x00, 0xf0, 0x11, 0x00


	//----- nvinfo : EIATTR_KPARAM_INFO
	.align		4
.L_18755:
        /*0028*/ 	.byte	0x04, 0x17
        /*002a*/ 	.short	(.L_18757 - .L_18756)
.L_18756:
        /*002c*/ 	.word	0x00000000
        /*0030*/ 	.short	0x0013
        /*0032*/ 	.short	0x0080
        /*0034*/ 	.byte	0x00, 0xf0, 0x11, 0x00


	//----- nvinfo : EIATTR_KPARAM_INFO
	.align		4
.L_18757:
        /*0038*/ 	.byte	0x04, 0x17
        /*003a*/ 	.short	(.L_18759 - .L_18758)
.L_18758:
        /*003c*/ 	.word	0x00000000
        /*0040*/ 	.short	0x0012
        /*0042*/ 	.short	0x007c
        /*0044*/ 	.byte	0x00, 0xf0, 0x11, 0x00


	//----- nvinfo : EIATTR_KPARAM_INFO
	.align		4
.L_18759:
        /*0048*/ 	.byte	0x04, 0x17
        /*004a*/ 	.short	(.L_18761 - .L_18760)
.L_18760:
        /*004c*/ 	.word	0x00000000
        /*0050*/ 	.short	0x0011
        /*0052*/ 	.short	0x0078
        /*0054*/ 	.byte	0x00, 0xf0, 0x11, 0x00


	//----- nvinfo : EIATTR_KPARAM_INFO
	.align		4
.L_18761:
        /*0058*/ 	.byte	0x04, 0x17
        /*005a*/ 	.short	(.L_18763 - .L_18762)
.L_18762:
        /*005c*/ 	.word	0x00000000
        /*0060*/ 	.short	0x0010
        /*0062*/ 	.short	0x0070
        /*0064*/ 	.byte	0x00, 0xf5, 0x21, 0x00


	//----- nvinfo : EIATTR_KPARAM_INFO
	.align		4
.L_18763:
        /*0068*/ 	.byte	0x04, 0x17
        /*006a*/ 	.short	(.L_18765 - .L_18764)
.L_18764:
        /*006c*/ 	.word	0x00000000
        /*0070*/ 	.short	0x000f
        /*0072*/ 	.short	0x0068
        /*0074*/ 	.byte	0x00, 0xf5, 0x21, 0x00


	//----- nvinfo : EIATTR_KPARAM_INFO
	.align		4
.L_18765:
        /*0078*/ 	.byte	0x04, 0x17
        /*007a*/ 	.short	(.L_18767 - .L_18766)
.L_18766:
        /*007c*/ 	.word	0x00000000
        /*0080*/ 	.short	0x000e
        /*0082*/ 	.short	0x0060
        /*0084*/ 	.byte	0x00, 0xf0, 0x11, 0x00


	//----- nvinfo : EIATTR_KPARAM_INFO
	.align		4
.L_18767:
        /*0088*/ 	.byte	0x04, 0x17
        /*008a*/ 	.short	(.L_18769 - .L_18768)
.L_18768:
        /*008c*/ 	.word	0x00000000
        /*0090*/ 	.short	0x000d
        /*0092*/ 	.short	0x005c
        /*0094*/ 	.byte	0x00, 0xf0, 0x11, 0x00


	//----- nvinfo : EIATTR_KPARAM_INFO
	.align		4
.L_18769:
        /*0098*/ 	.byte	0x04, 0x17
        /*009a*/ 	.short	(.L_18771 - .L_18770)
.L_18770:
        /*009c*/ 	.word	0x00000000
        /*00a0*/ 	.short	0x000c
        /*00a2*/ 	.short	0x0058
        /*00a4*/ 	.byte	0x00, 0xf0, 0x11, 0x00


	//----- nvinfo : EIATTR_KPARAM_INFO
	.align		4
.L_18771:
        /*00a8*/ 	.byte	0x04, 0x17
        /*00aa*/ 	.short	(.L_18773 - .L_18772)
.L_18772:
        /*00ac*/ 	.word	0x00000000
        /*00b0*/ 	.short	0x000b
        /*00b2*/ 	.short	0x0050
        /*00b4*/ 	.byte	0x00, 0xf5, 0x21, 0x00


	//----- nvinfo : EIATTR_KPARAM_INFO
	.align		4
.L_18773:
        /*00b8*/ 	.byte	0x04, 0x17
        /*00ba*/ 	.short	(.L_18775 - .L_18774)
.L_18774:
        /*00bc*/ 	.word	0x00000000
        /*00c0*/ 	.short	0x000a
        /*00c2*/ 	.short	0x0048
        /*00c4*/ 	.byte	0x00, 0xf0, 0x11, 0x00


	//----- nvinfo : EIATTR_KPARAM_INFO
	.align		4
.L_18775:
        /*00c8*/ 	.byte	0x04, 0x17
        /*00ca*/ 	.short	(.L_18777 - .L_18776)
.L_18776:
        /*00cc*/ 	.word	0x00000000
        /*00d0*/ 	.short	0x0009
        /*00d2*/ 	.short	0x0040
        /*00d4*/ 	.byte	0x00, 0xf5, 0x21, 0x00


	//----- nvinfo : EIATTR_KPARAM_INFO
	.align		4
.L_18777:
        /*00d8*/ 	.byte	0x04, 0x17
        /*00da*/ 	.short	(.L_18779 - .L_18778)
.L_18778:
        /*00dc*/ 	.word	0x00000000
        /*00e0*/ 	.short	0x0008
        /*00e2*/ 	.short	0x0038
        /*00e4*/ 	.byte	0x00, 0xf5, 0x21, 0x00


	//----- nvinfo : EIATTR_KPARAM_INFO
	.align		4
.L_18779:
        /*00e8*/ 	.byte	0x04, 0x17
        /*00ea*/ 	.short	(.L_18781 - .L_18780)
.L_18780:
        /*00ec*/ 	.word	0x00000000
        /*00f0*/ 	.short	0x0007
        /*00f2*/ 	.short	0x0034
        /*00f4*/ 	.byte	0x00, 0xf0, 0x11, 0x00


	//----- nvinfo : EIATTR_KPARAM_INFO
	.align		4
.L_18781:
        /*00f8*/ 	.byte	0x04, 0x17
        /*00fa*/ 	.short	(.L_18783 - .L_18782)
.L_18782:
        /*00fc*/ 	.word	0x00000000
        /*0100*/ 	.short	0x0006
        /*0102*/ 	.short	0x0030
        /*0104*/ 	.byte	0x00, 0xf0, 0x11, 0x00


	//----- nvinfo : EIATTR_KPARAM_INFO
	.align		4
.L_18783:
        /*0108*/ 	.byte	0x04, 0x17
        /*010a*/ 	.short	(.L_18785 - .L_18784)
.L_18784:
        /*010c*/ 	.word	0x00000000
        /*0110*/ 	.short	0x0005
        /*0112*/ 	.short	0x0028
        /*0114*/ 	.byte	0x00, 0xf5, 0x21, 0x00


	//----- nvinfo : EIATTR_KPARAM_INFO
	.align		4
.L_18785:
        /*0118*/ 	.byte	0x04, 0x17
        /*011a*/ 	.short	(.L_18787 - .L_18786)
.L_18786:
        /*011c*/ 	.word	0x00000000
        /*0120*/ 	.short	0x0004
        /*0122*/ 	.short	0x0020
        /*0124*/ 	.byte	0x00, 0xf5, 0x21, 0x00


	//----- nvinfo : EIATTR_KPARAM_INFO
	.align		4
.L_18787:
        /*0128*/ 	.byte	0x04, 0x17
        /*012a*/ 	.short	(.L_18789 - .L_18788)
.L_18788:
        /*012c*/ 	.word	0x00000000
        /*0130*/ 	.short	0x0003
        /*0132*/ 	.short	0x0018
        /*0134*/ 	.byte	0x00, 0xf5, 0x21, 0x00


	//----- nvinfo : EIATTR_KPARAM_INFO
	.align		4
.L_18789:
        /*0138*/ 	.byte	0x04, 0x17
        /*013a*/ 	.short	(.L_18791 - .L_18790)
.L_18790:
        /*013c*/ 	.word	0x00000000
        /*0140*/ 	.short	0x0002
        /*0142*/ 	.short	0x0010
        /*0144*/ 	.byte	0x00, 0xf5, 0x21, 0x00


	//----- nvinfo : EIATTR_KPARAM_INFO
	.align		4
.L_18791:
        /*0148*/ 	.byte	0x04, 0x17
        /*014a*/ 	.short	(.L_18793 - .L_18792)
.L_18792:
        /*014c*/ 	.word	0x00000000
        /*0150*/ 	.short	0x0001
        /*0152*/ 	.short	0x0008
        /*0154*/ 	.byte	0x00, 0xf5, 0x21, 0x00


	//----- nvinfo : EIATTR_KPARAM_INFO
	.align		4
.L_18793:
        /*0158*/ 	.byte	0x04, 0x17
        /*015a*/ 	.short	(.L_18795 - .L_18794)
.L_18794:
        /*015c*/ 	.word	0x00000000
        /*0160*/ 	.short	0x0000
        /*0162*/ 	.short	0x0000
        /*0164*/ 	.byte	0x00, 0xf5, 0x21, 0x00


	//----- nvinfo : EIATTR_SPARSE_MMA_MASK
	.align		4
.L_18795:
        /*0168*/ 	.byte	0x03, 0x50
        /*016a*/ 	.short	0x0000


	//----- nvinfo : EIATTR_MAXREG_COUNT
	.align		4
        /*016c*/ 	.byte	0x03, 0x1b
        /*016e*/ 	.short	0x00ff


	//----- nvinfo : EIATTR_NUM_BARRIERS
	.align		4
        /*0170*/ 	.byte	0x02, 0x4c
        /*0172*/ 	.byte	0x01
	.zero		1


	//----- nvinfo : EIATTR_EXTERNS
	.align		4
        /*0174*/ 	.byte	0x04, 0x0f
        /*0176*/ 	.short	(.L_18797 - .L_18796)


	//   ....[0]....
	.align		4
.L_18796:
        /*0178*/ 	.word	index@(__assertfail)


	//----- nvinfo : EIATTR_MERCURY_ISA_VERSION
	.align		4
.L_18797:
        /*017c*/ 	.byte	0x03, 0x5f
        /*017e*/ 	.short	0x0101


	//----- nvinfo : EIATTR_COOP_GROUP_MASK_REGIDS
	.align		4
        /*0180*/ 	.byte	0x04, 0x29
        /*0182*/ 	.short	(.L_18799 - .L_18798)


	//   ....[0]....
.L_18798:
        /*0184*/ 	.word	0xffffffff


	//   ....[1]....
        /*0188*/ 	.word	0xffffffff


	//   ....[2]....
        /*018c*/ 	.word	0xffffffff


	//   ....[3]....
        /*0190*/ 	.word	0xffffffff


	//   ....[4]....
        /*0194*/ 	.word	0xffffffff


	//   ....[5]....
        /*0198*/ 	.word	0xffffffff


	//   ....[6]....
        /*019c*/ 	.word	0xffffffff


	//   ....[7]....
        /*01a0*/ 	.word	0xffffffff


	//   ....[8]....
        /*01a4*/ 	.word	0xffffffff


	//   ....[9]....
        /*01a8*/ 	.word	0xffffffff


	//   ....[10]....
        /*01ac*/ 	.word	0xffffffff


	//   ....[11]....
        /*01b0*/ 	.word	0xffffffff


	//   ....[12]....
        /*01b4*/ 	.word	0xffffffff


	//   ....[13]....
        /*01b8*/ 	.word	0xffffffff


	//   ....[14]....
        /*01bc*/ 	.word	0x0500000f


	//   ....[15]....
        /*01c0*/ 	.word	0x0500000f


	//   ....[16]....
        /*01c4*/ 	.word	0x0500000f


	//----- nvinfo : EIATTR_COOP_GROUP_INSTR_OFFSETS
	.align		4
.L_18799:
        /*01c8*/ 	.byte	0x04, 0x28
        /*01ca*/ 	.short	(.L_18801 - .L_18800)


	//   ....[0]....
.L_18800:
        /*01cc*/ 	.word	0x000003d0


	//   ....[1]....
        /*01d0*/ 	.word	0x000003f0


	//   ....[2]....
        /*01d4*/ 	.word	0x00000410


	//   ....[3]....
        /*01d8*/ 	.word	0x00000510


	//   ....[4]....
        /*01dc*/ 	.word	0x00000530


	//   ....[5]....
        /*01e0*/ 	.word	0x00000560


	//   ....[6]....
        /*01e4*/ 	.word	0x000013b0


	//   ....[7]....
        /*01e8*/ 	.word	0x000013e0


	//   ....[8]....
        /*01ec*/ 	.word	0x00001400


	//   ....[9]....
        /*01f0*/ 	.word	0x00001420


	//   ....[10]....
        /*01f4*/ 	.word	0x00001440


	//   ....[11]....
        /*01f8*/ 	.word	0x00001490


	//   ....[12]....
        /*01fc*/ 	.word	0x000014b0


	//   ....[13]....
        /*0200*/ 	.word	0x000014d0


	//   ....[14]....
        /*0204*/ 	.word	0x000026c0


	//   ....[15]....
        /*0208*/ 	.word	0x00002720


	//   ....[16]....
        /*020c*/ 	.word	0x00002780


	//----- nvinfo : EIATTR_VRC_CTA_INIT_COUNT
	.align		4
.L_18801:
        /*0210*/ 	.byte	0x02, 0x4a
	.zero		1
	.zero		1


	//----- nvinfo : EIATTR_SYSCALL_OFFSETS
	.align		4
        /*0214*/ 	.byte	0x04, 0x46
        /*0216*/ 	.short	(.L_18803 - .L_18802)


	//   ....[0]....
.L_18802:
        /*0218*/ 	.word	0x00000330


	//----- nvinfo : EIATTR_EXIT_INSTR_OFFSETS
	.align		4
.L_18803:
        /*021c*/ 	.byte	0x04, 0x1c
        /*021e*/ 	.short	(.L_18805 - .L_18804)


	//   ....[0]....
.L_18804:
        /*0220*/ 	.word	0x000000d0


	//   ....[1]....
        /*0224*/ 	.word	0x000024b0


	//   ....[2]....
        /*0228*/ 	.word	0x00002670


	//----- nvinfo : EIATTR_CRS_STACK_SIZE
	.align		4
.L_18805:
        /*022c*/ 	.byte	0x04, 0x1e
        /*022e*/ 	.short	(.L_18807 - .L_18806)
.L_18806:
        /*0230*/ 	.word	0x00000000


	//----- nvinfo : EIATTR_CBANK_PARAM_SIZE
	.align		4
.L_18807:
        /*0234*/ 	.byte	0x03, 0x19
        /*0236*/ 	.short	0x008c


	//----- nvinfo : EIATTR_PARAM_CBANK
	.align		4
        /*0238*/ 	.byte	0x04, 0x0a
        /*023a*/ 	.short	(.L_18809 - .L_18808)
	.align		4
.L_18808:
        /*023c*/ 	.word	index@(.nv.constant0._ZN4vllm25paged_attention_v2_kernelIthLi256ELi8ELi128ELNS_18Fp8KVCacheDataTypeE1ELb0ELi512EEEvPfS2_PT_PKS3_PKT0_S9_ifPKiSB_iPKfiiiSD_SD_iiiii)
        /*0240*/ 	.short	0x0380
        /*0242*/ 	.short	0x008c


	//----- nvinfo : EIATTR_SW_WAR
	.align		4
.L_18809:
        /*0244*/ 	.byte	0x04, 0x36
        /*0246*/ 	.short	(.L_18811 - .L_18810)
.L_18810:
        /*0248*/ 	.word	0x00000008
.L_18811:


//--------------------- .nv.info._ZN4vllm25paged_attention_v2_kernelIthLi192ELi8ELi128ELNS_18Fp8KVCacheDataTypeE1ELb0ELi512EEEvPfS2_PT_PKS3_PKT0_S9_ifPKiSB_iPKfiiiSD_SD_iiiii --------------------------
	.section	.nv.info._ZN4vllm25paged_attention_v2_kernelIthLi192ELi8ELi128ELNS_18Fp8KVCacheDataTypeE1ELb0ELi512EEEvPfS2_PT_PKS3_PKT0_S9_ifPKiSB_iPKfiiiSD_SD_iiiii,"",@"SHT_CUDA_INFO"
	.sectionflags	@""
	.align	4


	//----- nvinfo : EIATTR_CUDA_API_VERSION
	.align		4
        /*0000*/ 	.byte	0x04, 0x37
        /*0002*/ 	.short	(.L_18813 - .L_18812)
.L_18812:
        /*0004*/ 	.word	0x00000082


	//----- nvinfo : EIATTR_KPARAM_INFO
	.align		4
.L_18813:
        /*0008*/ 	.byte	0x04, 0x17
        /*000a*/ 	.short	(.L_18815 - .L_18814)
.L_18814:
        /*000c*/ 	.word	0x00000000
        /*0010*/ 	.short	0x0015
        /*0012*/ 	.short	0x0088
        /*0014*/ 	.byte	0x00, 0xf0, 0x11, 0x00


	//----- nvinfo : EIATTR_KPARAM_INFO
	.align		4
.L_18815:
        /*0018*/ 	.byte	0x04, 0x17
        /*001a*/ 	.short	(.L_18817 - .L_18816)
.L_18816:
        /*001c*/ 	.word	0x00000000
        /*0020*/ 	.short	0x0014
        /*0022*/ 	.short	0x0084
        /*0024*/ 	.byte	0x00, 0xf0, 0x11, 0x00


	//----- nvinfo : EIATTR_KPARAM_INFO
	.align		4
.L_18817:
        /*0028*/ 	.byte	0x04, 0x17
        /*002a*/ 	.short	(.L_18819 - .L_18818)
.L_18818:
        /*002c*/ 	.word	0x00000000
        /*0030*/ 	.short	0x0013
        /*0032*/ 	.short	0x0080
        /*0034*/ 	.byte	0x00, 0xf0, 0x11, 0x00


	//----- nvinfo : EIATTR_KPARAM_INFO
	.align		4
.L_18819:
        /*0038*/ 	.byte	0x04, 0x17
        /*003a*/ 	.short	(.L_18821 - .L_18820)
.L_18820:
        /*003c*/ 	.word	0x00000000
        /*0040*/ 	.short	0x0012
        /*0042*/ 	.short	0x007c
        /*0044*/ 	.byte	0x00, 0xf0, 0x11, 0x00


	//----- nvinfo : EIATTR_KPARAM_INFO
	.align		4
.L_18821:
        /*0048*/ 	.byte	0x04, 0x17
        /*004a*/ 	.short	(.L_18823 - .L_18822)
.L_18822:
        /*004c*/ 	.word	0x00000000
        /*0050*/ 	.short	0x0011
        /*0052*/ 	.short	0x0078
        /*0054*/ 	.byte	0x00, 0xf0, 0x11, 0x00


	//----- nvinfo : EIATTR_KPARAM_INFO
	.align		4
.L_18823:
        /*0058*/ 	.byte	0x04, 0x17
        /*005a*/ 	.short	(.L_18825 - .L_18824)
.L_18824:
        /*005c*/ 	.word	0x00000000
        /*0060*/ 	.short	0x0010
        /*0062*/ 	.short	0x0070
        /*0064*/ 	.byte	0x00, 0xf5, 0x21, 0x00


	//----- nvinfo : EIATTR_KPARAM_INFO
	.align		4
.L_18825:
        /*0068*/ 	.byte	0x04, 0x17
        /*006a*/ 	.short	(.L_18827 - .L_18826)
.L_18826:
        /*006c*/ 	.word	0x00000000
        /*0070*/ 	.short	0x000f
        /*0072*/ 	.short	0x0068
        /*0074*/ 	.byte	0x00, 0xf5, 0x21, 0x00


	//----- nvinfo : EIATTR_KPARAM_INFO
	.align		4
.L_18827:
        /*0078*/ 	.byte	0x04, 0x17
        /*007a*/ 	.short	(.L_18829 - .L_18828)
.L_18828:
        /*007c*/ 	.word	0x00000000
        /*0080*/ 	.short	0x000e
        /*0082*/ 	.short	0x0060
        /*0084*/ 	.byte	0x00, 0xf0, 0x11, 0x00


	//----- nvinfo : EIATTR_KPARAM_INFO
	.align		4
.L_18829:
        /*0088*/ 	.byte	0x04, 0x17
        /*008a*/ 	.short	(.L_18831 - .L_18830)
.L_18830:
        /*008c*/ 	.word	0x00000000
        /*0090*/ 	.short	0x000d
        /*0092*/ 	.short	0x005c
        /*0094*/ 	.byte	0x00, 0xf0, 0x11, 0x00


	//----- nvinfo : EIATTR_KPARAM_INFO
	.align		4
.L_18831:
        /*0098*/ 	.byte	0x04, 0x17
        /*009a*/ 	.short	(.L_18833 - .L_18832)
.L_18832:
        /*009c*/ 	.word	0x00000000
        /*00a0*/ 	.short	0x000c
        /*00a2*/ 	.short	0x0058
        /*00a4*/ 	.byte	0x00, 0xf0, 0x11, 0x00


	//----- nvinfo : EIATTR_KPARAM_INFO
	.align		4
.L_18833:
        /*00a8*/ 	.byte	0x04, 0x17
        /*00aa*/ 	.short	(.L_18835 - .L_18834)
.L_18834:
        /*00ac*/ 	.word	0x00000000
        /*00b0*/ 	.short	0x000b
        /*00b2*/ 	.short	0x0050
        /*00b4*/ 	.byte	0x00, 0xf5, 0x21, 0x00


	//----- nvinfo : EIATTR_KPARAM_INFO
	.align		4
.L_18835:
        /*00b8*/ 	.byte	0x04, 0x17
        /*00ba*/ 	.short	(.L_18837 - .L_18836)
.L_18836:
        /*00bc*/ 	.word	0x00000000
        /*00c0*/ 	.short	0x000a
        /*00c2*/ 	.short	0x0048
        /*00c4*/ 	.byte	0x00, 0xf0, 0x11, 0x00


	//----- nvinfo : EIATTR_KPARAM_INFO
	.align		4
.L_18837:
        /*00c8*/ 	.byte	0x04, 0x17
        /*00ca*/ 	.short	(.L_18839 - .L_18838)
.L_18838:
        /*00cc*/ 	.word	0x00000000
        /*00d0*/ 	.short	0x0009
        /*00d2*/ 	.short	0x0040
        /*00d4*/ 	.byte	0x00, 0xf5, 0x21, 0x00


	//----- nvinfo : EIATTR_KPARAM_INFO
	.align		4
.L_18839:
        /*00d8*/ 	.byte	0x04, 0x17
        /*00da*/ 	.short	(.L_18841 - .L_18840)
.L_18840:
        /*00dc*/ 	.word	0x00000000
        /*00e0*/ 	.short	0x0008
        /*00e2*/ 	.short	0x0038
        /*00e4*/ 	.byte	0x00, 0xf5, 0x21, 0x00


	//----- nvinfo : EIATTR_KPARAM_INFO
	.align		4
.L_18841:
        /*00e8*/ 	.byte	0x04, 0x17
        /*00ea*/ 	.short	(.L_18843 - .L_18842)
.L_18842:
        /*00ec*/ 	.word	0x00000000
        /*00f0*/ 	.short	0x0007
        /*00f2*/ 	.short	0x0034
        /*00f4*/ 	.byte	0x00, 0xf0, 0x11, 0x00


	//----- nvinfo : EIATTR_KPARAM_INFO
	.align		4
.L_18843:
        /*00f8*/ 	.byte	0x04, 0x17
        /*00fa*/ 	.short	(.L_18845 - .L_18844)
.L_18844:
        /*00fc*/ 	.word	0x00000000
        /*0100*/ 	.short	0x0006
        /*0102*/ 	.short	0x0030
        /*0104*/ 	.byte	0x00, 0xf0, 0x11, 0x00


	//----- nvinfo : EIATTR_KPARAM_INFO
	.align		4
.L_18845:
        /*0108*/ 	.byte	0x04, 0x17
        /*010a*/ 	.short	(.L_18847 - .L_18846)
.L_18846:
        /*010c*/ 	.word	0x00000000
        /*0110*/ 	.short	0x0005
        /*0112*/ 	.short	0x0028
        /*0114*/ 	.byte	0x00, 0xf5, 0x21, 0x00


	//----- nvinfo : EIATTR_KPARAM_INFO
	.align		4
.L_18847:
        /*0118*/ 	.byte	0x04, 0x17
        /*011a*/ 	.short	(.L_18849 - .L_18848)
.L_18848:
        /*011c*/ 	.word	0x00000000
        /*0120*/ 	.short	0x0004
        /*0122*/ 	.short	0x0020
        /*0124*/ 	.byte	0x00, 0xf5, 0x21, 0x00


	//----- nvinfo : EIATTR_KPARAM_INFO
	.align		4
.L_18849:
        /*0128*/ 	.byte	0x04, 0x17
        /*012a*/ 	.short	(.L_18851 - .L_18850)
.L_18850:
        /*012c*/ 	.word	0x00000000
        /*0130*/ 	.short	0x0003
        /*0132*/ 	.short	0x0018
        /*0134*/ 	.byte	0x00, 0xf5, 0x21, 0x00


	//----- nvinfo : EIATTR_KPARAM_INFO
	.align		4
.L_18851:
        /*0138*/ 	.byte	0x04, 0x17
        /*013a*/ 	.short	(.L_18853 - .L_18852)
.L_18852:
        /*013c*/ 	.word	0x00000000
        /*0140*/ 	.short	0x0002
        /*0142*/ 	.short	0x0010
        /*0144*/ 	.byte	0x00, 0xf5, 0x21, 0x00


	//----- nvinfo : EIATTR_KPARAM_INFO
	.align		4
.L_18853:
        /*0148*/ 	.byte	0x04, 0x17
        /*014a*/ 	.short	(.L_18855 - .L_18854)
.L_18854:
        /*014c*/ 	.word	0x00000000
        /*0150*/ 	.short	0x0001
        /*0152*/ 	.short	0x0008
        /*0154*/ 	.byte	0x00, 0xf5, 0x21, 0x00


	//----- nvinfo : EIATTR_KPARAM_INFO
	.align		4
.L_18855:
        /*0158*/ 	.byte	0x04, 0x17
        /*015a*/ 	.short	(.L_18857 - .L_18856)
.L_18856:
        /*015c*/ 	.word	0x00000000
        /*0160*/ 	.short	0x0000
        /*0162*/ 	.short	0x0000
        /*0164*/ 	.byte	0x00, 0xf5, 0x21, 0x00


	//----- nvinfo : EIATTR_SPARSE_MMA_MASK
	.align		4
.L_18857:
        /*0168*/ 	.byte	0x03, 0x50
        /*016a*/ 	.short	0x0000


	//----- nvinfo : EIATTR_MAXREG_COUNT
	.align		4
        /*016c*/ 	.byte	0x03, 0x1b
        /*016e*/ 	.short	0x00ff


	//----- nvinfo : EIATTR_NUM_BARRIERS
	.align		4
        /*0170*/ 	.byte	0x02, 0x4c
        /*0172*/ 	.byte	0x01
	.zero		1


	//----- nvinfo : EIATTR_EXTERNS
	.align		4
        /*0174*/ 	.byte	0x04, 0x0f
        /*0176*/ 	.short	(.L_18859 - .L_18858)


	//   ....[0]....
	.align		4
.L_18858:
        /*0178*/ 	.word	index@(__assertfail)


	//----- nvinfo : EIATTR_MERCURY_ISA_VERSION
	.align		4
.L_18859:
        /*017c*/ 	.byte	0x03, 0x5f
        /*017e*/ 	.short	0x0101


	//----- nvinfo : EIATTR_COOP_GROUP_MASK_REGIDS
	.align		4
        /*0180*/ 	.byte	0x04, 0x29
        /*0182*/ 	.short	(.L_18861 - .L_18860)


	//   ....[0]....
.L_18860:
        /*0184*/ 	.word	0xffffffff


	//   ....[1]....
        /*0188*/ 	.word	0xffffffff


	//   ....[2]....
        /*018c*/ 	.word	0xffffffff


	//   ....[3]....
        /*0190*/ 	.word	0xffffffff


	//   ....[4]....
        /*0194*/ 	.word	0xffffffff


	//   ....[5]....
        /*0198*/ 	.word	0xffffffff


	//   ....[6]....
        /*019c*/ 	.word	0xffffffff


	//   ....[7]....
        /*01a0*/ 	.word	0xffffffff


	//   ....[8]....
        /*01a4*/ 	.word	0xffffffff


	//   ....[9]....
        /*01a8*/ 	.word	0xffffffff


	//   ....[10]....
        /*01ac*/ 	.word	0xffffffff


	//   ....[11]....
        /*01b0*/ 	.word	0xffffffff


	//   ....[12]....
        /*01b4*/ 	.word	0xffffffff


	//   ....[13]....
        /*01b8*/ 	.word	0xffffffff


	//   ....[14]....
        /*01bc*/ 	.word	0x0500000f


	//   ....[15]....
        /*01c0*/ 	.word	0x0500000f


	//   ....[16]....
        /*01c4*/ 	.word	0x0500000f


	//----- nvinfo : EIATTR_COOP_GROUP_INSTR_OFFSETS
	.align		4
.L_18861:
        /*01c8*/ 	.byte	0x04, 0x28
        /*01ca*/ 	.short	(.L_18863 - .L_18862)


	//   ....[0]....
.L_18862:
        /*01cc*/ 	.word	0x00000380


	//   ....[1]....
        /*01d0*/ 	.word	0x000003a0


	//   ....[2]....
        /*01d4*/ 	.word	0x000003c0


	//   ....[3]....
        /*01d8*/ 	.word	0x000004d0


	//   ....[4]....
        /*01dc*/ 	.word	0x000004f0


	//   ....[5]....
        /*01e0*/ 	.word	0x00000510


	//   ....[6]....
        /*01e4*/ 	.word	0x00001350


	//   ....[7]....
        /*01e8*/ 	.word	0x00001380


	//   ....[8]....
        /*01ec*/ 	.word	0x000013a0


	//   ....[9]....
        /*01f0*/ 	.word	0x000013c0


	//   ....[10]....
        /*01f4*/ 	.word	0x000013e0


	//   ....[11]....
        /*01f8*/ 	.word	0x00001430


	//   ....[12]....
        /*01fc*/ 	.word	0x00001450


	//   ....[13]....
        /*0200*/ 	.word	0x00001470


	//   ....[14]....
        /*0204*/ 	.word	0x00002450


	//   ....[15]....
        /*0208*/ 	.word	0x000024b0


	//   ....[16]....
        /*020c*/ 	.word	0x00002510


	//----- nvinfo : EIATTR_VRC_CTA_INIT_COUNT
	.align		4
.L_18863:
        /*0210*/ 	.byte	0x02, 0x4a
	.zero		1
	.zero		1


	//----- nvinfo : EIATTR_SYSCALL_OFFSETS
	.align		4
        /*0214*/ 	.byte	0x04, 0x46
        /*0216*/ 	.short	(.L_18865 - .L_18864)


	//   ....[0]....
.L_18864:
        /*0218*/ 	.word	0x000002e0


	//----- nvinfo : EIATTR_EXIT_INSTR_OFFSETS
	.align		4
.L_18865:
        /*021c*/ 	.byte	0x04, 0x1c
        /*021e*/ 	.short	(.L_18867 - .L_18866)


	//   ....[0]....
.L_18866:
        /*0220*/ 	.word	0x000000b0


	//   ....[1]....
        /*0224*/ 	.word	0x00002270


	//   ....[2]....
        /*0228*/ 	.word	0x00002400


	//----- nvinfo : EIATTR_CRS_STACK_SIZE
	.align		4
.L_18867:
        /*022c*/ 	.byte	0x04, 0x1e
        /*022e*/ 	.short	(.L_18869 - .L_18868)
.L_18868:
        /*0230*/ 	.word	0x00000000


	//----- nvinfo : EIATTR_CBANK_PARAM_SIZE
	.align		4
.L_18869:
        /*0234*/ 	.byte	0x03, 0x19
        /*0236*/ 	.short	0x008c


	//----- nvinfo : EIATTR_PARAM_CBANK
	.align		4
        /*0238*/ 	.byte	0x04, 0x0a
        /*023a*/ 	.short	(.L_18871 - .L_18870)
	.align		4
.L_18870:
        /*023c*/ 	.word	index@(.nv.constant0._ZN4vllm25paged_attention_v2_kernelIthLi192ELi8ELi128ELNS_18Fp8KVCacheDataTypeE1ELb0ELi512EEEvPfS2_PT_PKS3_PKT0_S9_ifPKiSB_iPKfiiiSD_SD_iiiii)
        /*0240*/ 	.short	0x0380
        /*0242*/ 	.short	0x008c


	//----- nvinfo : EIATTR_SW_WAR
	.align		4
.L_18871:
        /*0244*/ 	.byte	0x04, 0x36
        /*0246*/ 	.short	(.L_18873 - .L_18872)
.L_18872:
        /*0248*/ 	.word	0x00000008
.L_18873:


//--------------------- .nv.info._ZN4vllm25paged_attention_v2_kernelIthLi128ELi8ELi128ELNS_18Fp8KVCacheDataTypeE1ELb0ELi512EEEvPfS2_PT_PKS3_PKT0_S9_ifPKiSB_iPKfiiiSD_SD_iiiii --------------------------
	.section	.nv.info._ZN4vllm25paged_attention_v2_kernelIthLi128ELi8ELi128ELNS_18Fp8KVCacheDataTypeE1ELb0ELi512EEEvPfS2_PT_PKS3_PKT0_S9_ifPKiSB_iPKfiiiSD_SD_iiiii,"",@"SHT_CUDA_INFO"
	.sectionflags	@""
	.align	4


	//----- nvinfo : EIATTR_CUDA_API_VERSION
	.align		4
        /*0000*/ 	.byte	0x04, 0x37
        /*0002*/ 	.short	(.L_18875 - .L_18874)
.L_18874:
        /*0004*/ 	.word	0x00000082


	//----- nvinfo : EIATTR_KPARAM_INFO
	.align		4
.L_18875:
        /*0008*/ 	.byte	0x04, 0x17
        /*000a*/ 	.short	(.L_18877 - .L_18876)
.L_18876:
        /*000c*/ 	.word	0x00000000
        /*0010*/ 	.short	0x0015
        /*0012*/ 	.short	0x0088
        /*0014*/ 	.byte	0x00, 0xf0, 0x11, 0x00


	//----- nvinfo : EIATTR_KPARAM_INFO
	.align		4
.L_18877:
        /*0018*/ 	.byte	0x04, 0x17
        /*001a*/ 	.short	(.L_18879 - .L_18878)
.L_18878:
        /*001c*/ 	.word	0x00000000
        /*0020*/ 	.short	0x0014
        /*0022*/ 	.short	0x0084
        /*0024*/ 	.byte	0x00, 0xf0, 0x11, 0x00


	//----- nvinfo : EIATTR_KPARAM_INFO
	.align		4
.L_18879:
        /*0028*/ 	.byte	0x04, 0x17
        /*002a*/ 	.short	(.L_18881 - .L_18880)
.L_18880:
        /*002c*/ 	.word	0x00000000
        /*0030*/ 	.short	0x0013
        /*0032*/ 	.short	0x0080
        /*0034*/ 	.byte	0x00, 0xf0, 0x11, 0x00


	//----- nvinfo : EIATTR_KPARAM_INFO
	.align		4
.L_18881:
        /*0038*/ 	.byte	0x04, 0x17
        /*003a*/ 	.short	(.L_18883 - .L_18882)
.L_18882:
        /*003c*/ 	.word	0x00000000
        /*0040*/ 	.short	0x0012
        /*0042*/ 	.short	0x007c
        /*0044*/ 	.byte	0x00, 0xf0, 0x11, 0x00


	//----- nvinfo : EIATTR_KPARAM_INFO
	.align		4
.L_18883:
        /*0048*/ 	.byte	0x04, 0x17
        /*004a*/ 	.short	(.L_18885 - .L_18884)
.L_18884:
        /*004c*/ 	.word	0x00000000
        /*0050*/ 	.short	0x0011
        /*0052*/ 	.short	0x0078
        /*0054*/ 	.byte	0x00, 0xf0, 0x11, 0x00


	//----- nvinfo : EIATTR_KPARAM_INFO
	.align		4
.L_18885:
        /*0058*/ 	.byte	0x04, 0x17
        /*005a*/ 	.short	(.L_18887 - .L_18886)
.L_18886:
        /*005c*/ 	.word	0x00000000
        /*0060*/ 	.short	0x0010
        /*0062*/ 	.short	0x0070
        /*0064*/ 	.byte	0x00, 0xf5, 0x21, 0x00


	//----- nvinfo : EIATTR_KPARAM_INFO
	.align		4
.L_18887:
        /*0068*/ 	.byte	0x04, 0x17
        /*006a*/ 	.short	(.L_18889 - .L_18888)
.L_18888:
        /*006c*/ 	.word	0x00000000
        /*0070*/ 	.short	0x000f
        /*0072*/ 	.short	0x0068
        /*0074*/ 	.byte	0x00, 0xf5, 0x21, 0x00


	//----- nvinfo : EIATTR_KPARAM_INFO
	.align		4
.L_18889:
        /*0078*/ 	.byte	0x04, 0x17
        /*007a*/ 	.short	(.L_18891 - .L_18890)
.L_18890:
        /*007c*/ 	.word	0x00000000
        /*0080*/ 	.short	0x000e
        /*0082*/ 	.short	0x0060
        /*0084*/ 	.byte	0x00, 0xf0, 0x11, 0x00


	//----- nvinfo : EIATTR_KPARAM_INFO
	.align		4
.L_18891:
        /*0088*/ 	.byte	0x04, 0x17
        /*008a*/ 	.short	(.L_18893 - .L_18892)
.L_18892:
        /*008c*/ 	.word	0x00000000
        /*0090*/ 	.short	0x000d
        /*0092*/ 	.short	0x005c
        /*0094*/ 	.byte	0x00, 0xf0, 0x11, 0x00


	//----- nvinfo : EIATTR_KPARAM_INFO
	.align		4
.L_18893:
        /*0098*/ 	.byte	0x04, 0x17
        /*009a*/ 	.short	(.L_18895 - .L_18894)
.L_18894:
        /*009c*/ 	.word	0x00000000
        /*00a0*/ 	.short	0x000c
        /*00a2*/ 	.short	0x0058
        /*00a4*/ 	.byte	0x00, 0xf0, 0x11, 0x00


	//----- nvinfo : EIATTR_KPARAM_INFO
	.align		4
.L_18895:
        /*00a8*/ 	.byte	0x04, 0x17
        /*00aa*/ 	.short	(.L_18897 - .L_18896)
.L_18896:
        /*00ac*/ 	.word	0x00000000
        /*00b0*/ 	.short	0x000b
        /*00b2*/ 	.short	0x0050
        /*00b4*/ 	.byte	0x00, 0xf5, 0x21, 0x00


	//----- nvinfo : EIATTR_KPARAM_INFO
	.align		4
.L_18897:
        /*00b8*/ 	.byte	0x04, 0x17
        /*00ba*/ 	.short	(.L_18899 - .L_18898)
.L_18898:
        /*00bc*/ 	.word	0x00000000
        /*00c0*/ 	.short	0x000a
        /*00c2*/ 	.short	0x0048
        /*00c4*/ 	.byte	0x00, 0xf0, 0x11, 0x00


	//----- nvinfo : EIATTR_KPARAM_INFO
	.align		4
.L_18899:
        /*00c8*/ 	.byte	0x04, 0x17
        /*00ca*/ 	.short	(.L_18901 - .L_18900)
.L_18900:
        /*00cc*/ 	.word	0x00000000
        /*00d0*/ 	.short	0x0009
        /*00d2*/ 	.short	0x0040
        /*00d4*/ 	.byte	0x00, 0xf5, 0x21, 0x00


	//----- nvinfo : EIATTR_KPARAM_INFO
	.align		4
.L_18901:
        /*00d8*/ 	.byte	0x04, 0x17
        /*00da*/ 	.short	(.L_18903 - .L_18902)
.L_18902:
        /*00dc*/ 	.word	0x00000000
        /*00e0*/ 	.short	0x0008
        /*00e2*/ 	.short	0x0038
        /*00e4*/ 	.byte	0x00, 0xf5, 0x21, 0x00


	//----- nvinfo : EIATTR_KPARAM_INFO
	.align		4
.L_18903:
        /*00e8*/ 	.byte	0x04, 0x17
        /*00ea*/ 	.short	(.L_18905 - .L_18904)
.L_18904:
        /*00ec*/ 	.word	0x00000000
        /*00f0*/ 	.short	0x0007
        /*00f2*/ 	.short	0x0034
        /*00f4*/ 	.byte	0x00, 0xf0, 0x11, 0x00


	//----- nvinfo : EIATTR_KPARAM_INFO
	.align		4
.L_18905:
        /*00f8*/ 	.byte	0x04, 0x17
        /*00fa*/ 	.short	(.L_18907 - .L_18906)
.L_18906:
        /*00fc*/ 	.word	0x00000000
        /*0100*/ 	.short	0x0006
        /*0102*/ 	.short	0x0030
        /*0104*/ 	.byte	0x00, 0xf0, 0x11, 0x00


	//----- nvinfo : EIATTR_KPARAM_INFO
	.align		4
.L_18907:
        /*0108*/ 	.byte	0x04, 0x17
        /*010a*/ 	.short	(.L_18909 - .L_18908)
.L_18908:
        /*010c*/ 	.word	0x00000000
        /*0110*/ 	.short	0x0005
        /*0112*/ 	.short	0x0028
        /*0114*/ 	.byte	0x00, 0xf5, 0x21, 0x00


	//----- nvinfo : EIATTR_KPARAM_INFO
	.align		4
.L_18909:
        /*0118*/ 	.byte	0x04, 0x17
        /*011a*/ 	.short	(.L_18911 - .L_18910)
.L_18910:
        /*011c*/ 	.word	0x00000000
        /*0120*/ 	.short	0x0004
        /*0122*/ 	.short	0x0020
        /*0124*/ 	.byte	0x00, 0xf5, 0x21, 0x00


	//----- nvinfo : EIATTR_KPARAM_INFO
	.align		4
.L_18911:
        /*0128*/ 	.byte	0x04, 0x17
        /*012a*/ 	.short	(.L_18913 - .L_18912)
.L_18912:
        /*012c*/ 	.word	0x00000000
        /*0130*/ 	.short	0x0003
        /*0132*/ 	.short	0x0018
        /*0134*/ 	.byte	0x00, 0xf5, 0x21, 0x00


	//----- nvinfo : EIATTR_KPARAM_INFO
	.align		4
.L_18913:
        /*0138*/ 	.byte	0x04, 0x17
        /*013a*/ 	.short	(.L_18915 - .L_18914)
.L_18914:
        /*013c*/ 	.word	0x00000000
        /*0140*/ 	.short	0x0002
        /*0142*/ 	.short	0x0010
        /*0144*/ 	.byte	0x00, 0xf5, 0x21, 0x00


	//----- nvinfo : EIATTR_KPARAM_INFO
	.align		4
.L_18915:
        /*0148*/ 	.byte	0x04, 0x17
        /*014a*/ 	.short	(.L_18917 - .L_18916)
.L_18916:
        /*014c*/ 	.word	0x00000000
        /*0150*/ 	.short	0x0001
        /*0152*/ 	.short	0x0008
        /*0154*/ 	.byte	0x00, 0xf5, 0x21, 0x00


	//----- nvinfo : EIATTR_KPARAM_INFO
	.align		4
.L_18917:
        /*0158*/ 	.byte	0x04, 0x17
        /*015a*/ 	.short	(.L_18919 - .L_18918)
.L_18918:
        /*015c*/ 	.word	0x00000000
        /*0160*/ 	.short	0x0000
        /*0162*/ 	.short	0x0000
        /*0164*/ 	.byte	0x00, 0xf5, 0x21, 0x00


	//----- nvinfo : EIATTR_SPARSE_MMA_MASK
	.align		4
.L_18919:
        /*0168*/ 	.byte	0x03, 0x50
        /*016a*/ 	.short	0x0000


	//----- nvinfo : EIATTR_MAXREG_COUNT
	.align		4
        /*016c*/ 	.byte	0x03, 0x1b
        /*016e*/ 	.short	0x00ff


	//----- nvinfo : EIATTR_NUM_BARRIERS
	.align		4
        /*0170*/ 	.byte	0x02, 0x4c
        /*0172*/ 	.byte	0x01
	.zero		1


	//----- nvinfo : EIATTR_EXTERNS
	.align		4
        /*0174*/ 	.byte	0x04, 0x0f
        /*0176*/ 	.short	(.L_18921 - .L_18920)


	//   ....[0]....
	.align		4
.L_18920:
        /*0178*/ 	.word	index@(__assertfail)


	//----- nvinfo : EIATTR_MERCURY_ISA_VERSION
	.align		4
.L_18921:
        /*017c*/ 	.byte	0x03, 0x5f
        /*017e*/ 	.short	0x0101


	//----- nvinfo : EIATTR_COOP_GROUP_MASK_REGIDS
	.align		4
        /*0180*/ 	.byte	0x04, 0x29
        /*0182*/ 	.short	(.L_18923 - .L_18922)


	//   ....[0]....
.L_18922:
        /*0184*/ 	.word	0xffffffff


	//   ....[1]....
        /*0188*/ 	.word	0xffffffff


	//   ....[2]....
        /*018c*/ 	.word	0xffffffff


	//   ....[3]....
        /*0190*/ 	.word	0xffffffff


	//   ....[4]....
        /*0194*/ 	.word	0xffffffff


	//   ....[5]....
        /*0198*/ 	.word	0xffffffff


	//   ....[6]....
        /*019c*/ 	.word	0xffffffff


	//   ....[7]....
        /*01a0*/ 	.word	0xffffffff


	//   ....[8]....
        /*01a4*/ 	.word	0xffffffff


	//   ....[9]....
        /*01a8*/ 	.word	0xffffffff


	//   ....[10]....
        /*01ac*/ 	.word	0xffffffff


	//   ....[11]....
        /*01b0*/ 	.word	0xffffffff


	//   ....[12]....
        /*01b4*/ 	.word	0xffffffff


	//   ....[13]....
        /*01b8*/ 	.word	0xffffffff


	//   ....[14]....
        /*01bc*/ 	.word	0x0500000f


	//   ....[15]....
        /*01c0*/ 	.word	0x0500000f


	//   ....[16]....
        /*01c4*/ 	.word	0x0500000f


	//----- nvinfo : EIATTR_COOP_GROUP_INSTR_OFFSETS
	.align		4
.L_18923:
        /*01c8*/ 	.byte	0x04, 0x28
        /*01ca*/ 	.short	(.L_18925 - .L_18924)


	//   ....[0]....
.L_18924:
        /*01cc*/ 	.word	0x000003d0


	//   ....[1]....
        /*01d0*/ 	.word	0x000003f0


	//   ....[2]....
        /*01d4*/ 	.word	0x00000410


	//   ....[3]....
        /*01d8*/ 	.word	0x00000510


	//   ....[4]....
        /*01dc*/ 	.word	0x00000530


	//   ....[5]....
        /*01e0*/ 	.word	0x00000560


	//   ....[6]....
        /*01e4*/ 	.word	0x000013b0


	//   ....[7]....
        /*01e8*/ 	.word	0x000013e0


	//   ....[8]....
        /*01ec*/ 	.word	0x00001400


	//   ....[9]....
        /*01f0*/ 	.word	0x00001420


	//   ....[10]....
        /*01f4*/ 	.word	0x00001440


	//   ....[11]....
        /*01f8*/ 	.word	0x00001490


	//   ....[12]....
        /*01fc*/ 	.word	0x000014b0


	//   ....[13]....
        /*0200*/ 	.word	0x000014d0


	//   ....[14]....
        /*0204*/ 	.word	0x00002450


	//   ....[15]....
        /*0208*/ 	.word	0x000024b0


	//   ....[16]....
        /*020c*/ 	.word	0x00002510


	//----- nvinfo : EIATTR_VRC_CTA_INIT_COUNT
	.align		4
.L_18925:
        /*0210*/ 	.byte	0x02, 0x4a
	.zero		1
	.zero		1


	//----- nvinfo : EIATTR_SYSCALL_OFFSETS
	.align		4
        /*0214*/ 	.byte	0x04, 0x46
        /*0216*/ 	.short	(.L_18927 - .L_18926)


	//   ....[0]....
.L_18926:
        /*0218*/ 	.word	0x00000330


	//----- nvinfo : EIATTR_EXIT_INSTR_OFFSETS
	.align		4
.L_18927:
        /*021c*/ 	.byte	0x04, 0x1c
        /*021e*/ 	.short	(.L_18929 - .L_18928)


	//   ....[0]....
.L_18928:
        /*0220*/ 	.word	0x000000d0


	//   ....[1]....
        /*0224*/ 	.word	0x000022c0


	//   ....[2]....
        /*0228*/ 	.word	0x00002400


	//----- nvinfo : EIATTR_CRS_STACK_SIZE
	.align		4
.L_18929:
        /*022c*/ 	.byte	0x04, 0x1e
        /*022e*/ 	.short	(.L_18931 - .L_18930)
.L_18930:
        /*0230*/ 	.word	0x00000000


	//----- nvinfo : EIATTR_CBANK_PARAM_SIZE
	.align		4
.L_18931:
        /*0234*/ 	.byte	0x03, 0x19
        /*0236*/ 	.short	0x008c


	//----- nvinfo : EIATTR_PARAM_CBANK
	.align		4
        /*0238*/ 	.byte	0x04, 0x0a
        /*023a*/ 	.short	(.L_18933 - .L_18932)
	.align		4
.L_18932:
        /*023c*/ 	.word	index@(.nv.constant0._ZN4vllm25paged_attention_v2_kernelIthLi128ELi8ELi128ELNS_18Fp8KVCacheDataTypeE1ELb0ELi512EEEvPfS2_PT_PKS3_PKT0_S9_ifPKiSB_iPKfiiiSD_SD_iiiii)
        /*0240*/ 	.short	0x0380
        /*0242*/ 	.short	0x008c


	//----- nvinfo : EIATTR_SW_WAR
	.align		4
.L_18933:
        /*0244*/ 	.byte	0x04, 0x36
        /*0246*/ 	.short	(.L_18935 - .L_18934)
.L_18934:
        /*0248*/ 	.word	0x00000008
.L_18935:


//--------------------- .nv.info._ZN4vllm25paged_attention_v2_kernelIthLi120ELi8ELi128ELNS_18Fp8KVCacheDataTypeE1ELb0ELi512EEEvPfS2_PT_PKS3_PKT0_S9_ifPKiSB_iPKfiiiSD_SD_iiiii --------------------------
	.section	.nv.info._ZN4vllm25paged_attention_v2_kernelIthLi120ELi8ELi128ELNS_18Fp8KVCacheDataTypeE1ELb0ELi512EEEvPfS2_PT_PKS3_PKT0_S9_ifPKiSB_iPKfiiiSD_SD_iiiii,"",@"SHT_CUDA_INFO"
	.sectionflags	@""
	.align	4


	//----- nvinfo : EIATTR_CUDA_API_VERSION
	.align		4
        /*0000*/ 	.byte	0x04, 0x37
        /*0002*/ 	.short	(.L_18937 - .L_18936)
.L_18936:
        /*0004*/ 	.word	0x00000082


	//----- nvinfo : EIATTR_KPARAM_INFO
	.align		4
.L_18937:
        /*0008*/ 	.byte	0x04, 0x17
        /*000a*/ 	.short	(.L_18939 - .L_18938)
.L_18938:
        /*000c*/ 	.word	0x00000000
        /*0010*/ 	.short	0x0015
        /*0012*/ 	.short	0x0088
        /*0014*/ 	.byte	0x00, 0xf0, 0x11, 0x00


	//----- nvinfo : EIATTR_KPARAM_INFO
	.align		4
.L_18939:
        /*0018*/ 	.byte	0x04, 0x17
        /*001a*/ 	.short	(.L_18941 - .L_18940)
.L_18940:
        /*001c*/ 	.word	0x00000000
        /*0020*/ 	.short	0x0014
        /*0022*/ 	.short	0x0084
        /*0024*/ 	.byte	0x00, 0xf0, 0x11, 0x00


	//----- nvinfo : EIATTR_KPARAM_INFO
	.align		4
.L_18941:
        /*0028*/ 	.byte	0x04, 0x17
        /*002a*/ 	.short	(.L_18943 - .L_18942)
.L_18942:
        /*002c*/ 	.word	0x00000000
        /*0030*/ 	.short	0x0013
        /*0032*/ 	.short	0x0080
        /*0034*/ 	.byte	0x00, 0xf0, 0x11, 0x00


	//----- nvinfo : EIATTR_KPARAM_INFO
	.align		4
.L_18943:
        /*0038*/ 	.byte	0x04, 0x17
        /*003a*/ 	.short	(.L_18945 - .L_18944)
.L_18944:
        /*003c*/ 	.word	0x00000000
        /*0040*/ 	.short	0x0012
        /*0042*/ 	.short	0x007c
        /*0044*/ 	.byte	0x00, 0xf0, 0x11, 0x00


	//----- nvinfo : EIATTR_KPARAM_INFO
	.align		4
.L_18945:
        /*0048*/ 	.byte	0x04, 0x17
        /*004a*/ 	.short	(.L_18947 - .L_18946)
.L_18946:
        /*004c*/ 	.word	0x00000000
        /*0050*/ 	.short	0x0011
        /*0052*/ 	.short	0x0078
        /*0054*/ 	.byte	0x00, 0xf0, 0x11, 0x00


	//----- nvinfo : EIATTR_KPARAM_INFO
	.align		4
.L_18947:
        /*0058*/ 	.byte	0x04, 0x17
        /*005a*/ 	.short	(.L_18949 - .L_18948)
.L_18948:
        /*005c*/ 	.word	0x00000000
        /*0060*/ 	.short	0x0010
        /*0062*/ 	.short	0x0070
        /*0064*/ 	.byte	0x00, 0xf5, 0x21, 0x00


	//----- nvinfo : EIATTR_KPARAM_INFO
	.align		4
.L_18949:
        /*0068*/ 	.byte	0x04, 0x17
        /*006a*/ 	.short	(.L_18951 - .L_18950)
.L_18950:
        /*006c*/ 	.word	0x00000000
        /*0070*/ 	.short	0x000f
        /*0072*/ 	.short	0x0068
        /*0074*/ 	.byte	0x00, 0xf5, 0x21, 0x00


	//----- nvinfo : EIATTR_KPARAM_INFO
	.align		4
.L_18951:
        /*0078*/ 	.byte	0x04, 0x17
        /*007a*/ 	.short	(.L_18953 - .L_18952)
.L_18952:
        /*007c*/ 	.word	0x00000000
        /*0080*/ 	.short	0x000e
        /*0082*/ 	.short	0x0060
        /*0084*/ 	.byte	0x00, 0xf0, 0x11, 0x00


	//----- nvinfo : EIATTR_KPARAM_INFO
	.align		4
.L_18953:
        /*0088*/ 	.byte	0x04, 0x17
        /*008a*/ 	.short	(.L_18955 - .L_18954)
.L_18954:
        /*008c*/ 	.word	0x00000000
        /*0090*/ 	.short	0x000d
        /*0092*/ 	.short	0x005c
        /*0094*/ 	.byte	0x00, 0xf0, 0x11, 0x00


	//----- nvinfo : EIATTR_KPARAM_INFO
	.align		4
.L_18955:
        /*0098*/ 	.byte	0x04, 0x17
        /*009a*/ 	.short	(.L_18957 - .L_18956)
.L_18956:
        /*009c*/ 	.word	0x00000000
        /*00a0*/ 	.short	0x000c
        /*00a2*/ 	.short	0x0058
        /*00a4*/ 	.byte	0x00, 0xf0, 0x11, 0x00


	//----- nvinfo : EIATTR_KPARAM_INFO
	.align		4
.L_18957:
        /*00a8*/ 	.byte	0x04, 0x17
        /*00aa*/ 	.short	(.L_18959 - .L_18958)
.L_18958:
        /*00ac*/ 	.word	0x00000000
        /*00b0*/ 	.short	0x000b
        /*00b2*/ 	.short	0x0050
        /*00b4*/ 	.byte	0x00, 0xf5, 0x21, 0x00


	//----- nvinfo : EIATTR_KPARAM_INFO
	.align		4
.L_18959:
        /*00b8*/ 	.byte	0x04, 0x17
        /*00ba*/ 	.short	(.L_18961 - .L_18960)
.L_18960:
        /*00bc*/ 	.word	0x00000000
        /*00c0*/ 	.short	0x000a
        /*00c2*/ 	.short	0x0048
        /*00c4*/ 	.byte	0x00, 0xf0, 0x11, 0x00


	//----- nvinfo : EIATTR_KPARAM_INFO
	.align		4
.L_18961:
        /*00c8*/ 	.byte	0x04, 0x17
        /*00ca*/ 	.short	(.L_18963 - .L_18962)
.L_18962:
        /*00cc*/ 	.word	0x00000000
        /*00d0*/ 	.short	0x0009
        /*00d2*/ 	.short	0x0040
        /*00d4*/ 	.byte	0x00, 0xf5, 0x21, 0x00


	//----- nvinfo : EIATTR_KPARAM_INFO
	.align		4
.L_18963:
        /*00d8*/ 	.byte	0x04, 0x17
        /*00da*/ 	.short	(.L_18965 - .L_18964)
.L_18964:
        /*00dc*/ 	.word	0x00000000
        /*00e0*/ 	.short	0x0008
        /*00e2*/ 	.short	0x0038
        /*00e4*/ 	.byte	0x00, 0xf5, 0x21, 0x00


	//----- nvinfo : EIATTR_KPARAM_INFO
	.align		4
.L_18965:
        /*00e8*/ 	.byte	0x04, 0x17
        /*00ea*/ 	.short	(.L_18967 - .L_18966)
.L_18966:
        /*00ec*/ 	.word	0x00000000
        /*00f0*/ 	.short	0x0007
        /*00f2*/ 	.short	0x0034
        /*00f4*/ 	.byte	0x00, 0xf0, 0x11, 0x00


	//----- nvinfo : EIATTR_KPARAM_INFO
	.align		4
.L_18967:
        /*00f8*/ 	.byte	0x04, 0x17
        /*00fa*/ 	.short	(.L_18969 - .L_18968)
.L_18968:
        /*00fc*/ 	.word	0x00000000
        /*0100*/ 	.short	0x0006
        /*0102*/ 	.short	0x0030
        /*0104*/ 	.byte	0x00, 0xf0, 0x11, 0x00


	//----- nvinfo : EIATTR_KPARAM_INFO
	.align		4
.L_18969:
        /*0108*/ 	.byte	0x04, 0x17
        /*010a*/ 	.short	(.L_18971 - .L_18970)
.L_18970:
        /*010c*/ 	.word	0x00000000
        /*0110*/ 	.short	0x0005
        /*0112*/ 	.short	0x0028
        /*0114*/ 	.byte	0x00, 0xf5, 0x21, 0x00


	//----- nvinfo : EIATTR_KPARAM_INFO
	.align		4
.L_18971:
        /*0118*/ 	.byte	0x04, 0x17
        /*011a*/ 	.short	(.L_18973 - .L_18972)
.L_18972:
        /*011c*/ 	.word	0x00000000
        /*0120*/ 	.short	0x0004
        /*0122*/ 	.short	0x0020
        /*0124*/ 	.byte	0x00, 0xf5, 0x21, 0x00


	//----- nvinfo : EIATTR_KPARAM_INFO
	.align		4
.L_18973:
        /*0128*/ 	.byte	0x04, 0x17
        /*012a*/ 	.short	(.L_18975 - .L_18974)
.L_18974:
        /*012c*/ 	.word	0x00000000
        /*0130*/ 	.short	0x0003
        /*0132*/ 	.short	0x0018
        /*0134*/ 	.byte	0x00, 0xf5, 0x21, 0x00


	//----- nvinfo : EIATTR_KPARAM_INFO
	.align		4
.L_18975:
        /*0138*/ 	.byte	0x04, 0x17
        /*013a*/ 	.short	(.L_18977 - .L_18976)
.L_18976:
        /*013c*/ 	.word	0x00000000
        /*0140*/ 	.short	0x0002
        /*0142*/ 	.short	0x0010
        /*0144*/ 	.byte	0x00, 0xf5, 0x21, 0x00


	//----- nvinfo : EIATTR_KPARAM_INFO
	.align		4
.L_18977:
        /*0148*/ 	.byte	0x04, 0x17
        /*014a*/ 	.short	(.L_18979 - .L_18978)
.L_18978:
        /*014c*/ 	.word	0x00000000
        /*0150*/ 	.short	0x0001
        /*0152*/ 	.short	0x0008
        /*0154*/ 	.byte	0x00, 0xf5, 0x21, 0x00


	//----- nvinfo : EIATTR_KPARAM_INFO
	.align		4
.L_18979:
        /*0158*/ 	.byte	0x04, 0x17
        /*015a*/ 	.short	(.L_18981 - .L_18980)
.L_18980:
        /*015c*/ 	.word	0x00000000
        /*0160*/ 	.short	0x0000
        /*0162*/ 	.short	0x0000
        /*0164*/ 	.byte	0x00, 0xf5, 0x21, 0x00


	//----- nvinfo : EIATTR_SPARSE_MMA_MASK
	.align		4
.L_18981:
        /*0168*/ 	.byte	0x03, 0x50
        /*016a*/ 	.short	0x0000


	//----- nvinfo : EIATTR_MAXREG_COUNT
	.align		4
        /*016c*/ 	.byte	0x03, 0x1b
        /*016e*/ 	.short	0x00ff


	//----- nvinfo : EIATTR_NUM_BARRIERS
	.align		4
        /*0170*/ 	.byte	0x02, 0x4c
        /*0172*/ 	.byte	0x01
	.zero		1


	//----- nvinfo : EIATTR_EXTERNS
	.align		4
        /*0174*/ 	.byte	0x04, 0x0f
        /*0176*/ 	.short	(.L_18983 - .L_18982)


	//   ....[0]....
	.align		4
.L_18982:
        /*0178*/ 	.word	index@(__assertfail)


	//----- nvinfo : EIATTR_MERCURY_ISA_VERSION
	.align		4
.L_18983:
        /*017c*/ 	.byte	0x03, 0x5f
        /*017e*/ 	.short	0x0101


	//----- nvinfo : EIATTR_COOP_GROUP_MASK_REGIDS
	.align		4
        /*0180*/ 	.byte	0x04, 0x29
        /*0182*/ 	.short	(.L_18985 - .L_18984)


	//   ....[0]....
.L_18984:
        /*0184*/ 	.word	0xffffffff


	//   ....[1]....
        /*0188*/ 	.word	0xffffffff


	//   ....[2]....
        /*018c*/ 	.word	0xffffffff


	//   ....[3]....
        /*0190*/ 	.word	0xffffffff


	//   ....[4]....
        /*0194*/ 	.word	0xffffffff


	//   ....[5]....
        /*0198*/ 	.word	0xffffffff


	//   ....[6]....
        /*019c*/ 	.word	0xffffffff


	//   ....[7]....
        /*01a0*/ 	.word	0xffffffff


	//   ....[8]....
        /*01a4*/ 	.word	0xffffffff


	//   ....[9]....
        /*01a8*/ 	.word	0xffffffff


	//   ....[10]....
        /*01ac*/ 	.word	0xffffffff


	//   ....[11]....
        /*01b0*/ 	.word	0xffffffff


	//   ....[12]....
        /*01b4*/ 	.word	0xffffffff


	//   ....[13]....
        /*01b8*/ 	.word	0xffffffff


	//   ....[14]....
        /*01bc*/ 	.word	0x0500000f


	//   ....[15]....
        /*01c0*/ 	.word	0x0500000f


	//   ....[16]....
        /*01c4*/ 	.word	0x0500000f


	//----- nvinfo : EIATTR_COOP_GROUP_INSTR_OFFSETS
	.align		4
.L_18985:
        /*01c8*/ 	.byte	0x04, 0x28
        /*01ca*/ 	.short	(.L_18987 - .L_18986)


	//   ....[0]....
.L_18986:
        /*01cc*/ 	.word	0x000003d0


	//   ....[1]....
        /*01d0*/ 	.word	0x000003f0


	//   ....[2]....
        /*01d4*/ 	.word	0x00000410


	//   ....[3]....
        /*01d8*/ 	.word	0x00000510


	//   ....[4]....
        /*01dc*/ 	.word	0x00000530


	//   ....[5]....
        /*01e0*/ 	.word	0x00000560


	//   ....[6]....
        /*01e4*/ 	.word	0x000013b0


	//   ....[7]....
        /*01e8*/ 	.word	0x000013e0


	//   ....[8]....
        /*01ec*/ 	.word	0x00001400


	//   ....[9]....
        /*01f0*/ 	.word	0x00001420


	//   ....[10]....
        /*01f4*/ 	.word	0x00001440


	//   ....[11]....
        /*01f8*/ 	.word	0x00001490


	//   ....[12]....
        /*01fc*/ 	.word	0x000014b0


	//   ....[13]....
        /*0200*/ 	.word	0x000014d0


	//   ....[14]....
        /*0204*/ 	.word	0x00002460


	//   ....[15]....
        /*0208*/ 	.word	0x000024c0


	//   ....[16]....
        /*020c*/ 	.word	0x00002520


	//----- nvinfo : EIATTR_VRC_CTA_INIT_COUNT
	.align		4
.L_18987:
        /*0210*/ 	.byte	0x02, 0x4a
	.zero		1
	.zero		1


	//----- nvinfo : EIATTR_SYSCALL_OFFSETS
	.align		4
        /*0214*/ 	.byte	0x04, 0x46
        /*0216*/ 	.short	(.L_18989 - .L_18988)


	//   ....[0]....
.L_18988:
        /*0218*/ 	.word	0x00000330


	//----- nvinfo : EIATTR_EXIT_INSTR_OFFSETS
	.align		4
.L_18989:
        /*021c*/ 	.byte	0x04, 0x1c
        /*021e*/ 	.short	(.L_18991 - .L_18990)


	//   ....[0]....
.L_18990:
        /*0220*/ 	.word	0x000000d0


	//   ....[1]....
        /*0224*/ 	.word	0x000022c0


	//   ....[2]....
        /*0228*/ 	.word	0x000023e0


	//   ....[3]....
        /*022c*/ 	.word	0x00002410


	//----- nvinfo : EIATTR_CRS_STACK_SIZE
	.align		4
.L_18991:
        /*0230*/ 	.byte	0x04, 0x1e
        /*0232*/ 	.short	(.L_18993 - .L_18992)
.L_18992:
        /*0234*/ 	.word	0x00000000


	//----- nvinfo : EIATTR_CBANK_PARAM_SIZE
	.align		4
.L_18993:
        /*0238*/ 	.byte	0x03, 0x19
        /*023a*/ 	.short	0x008c


	//----- nvinfo : EIATTR_PARAM_CBANK
	.align		4
        /*023c*/ 	.byte	0x04, 0x0a
        /*023e*/ 	.short	(.L_18995 - .L_18994)
	.align		4
.L_18994:
        /*0240*/ 	.word	index@(.nv.constant0._ZN4vllm25paged_attention_v2_kernelIthLi120ELi8ELi128ELNS_18Fp8KVCacheDataTypeE1ELb0ELi512EEEvPfS2_PT_PKS3_PKT0_S9_ifPKiSB_iPKfiiiSD_SD_iiiii)
        /*0244*/ 	.short	0x0380
        /*0246*/ 	.short	0x008c


	//----- nvinfo : EIATTR_SW_WAR
	.align		4
.L_18995:
        /*0248*/ 	.byte	0x04, 0x36
        /*024a*/ 	.short	(.L_18997 - .L_18996)
.L_18996:
        /*024c*/ 	.word	0x00000008
.L_18997:


//--------------------- .nv.info._ZN4vllm25paged_attention_v2_kernelIthLi112ELi8ELi128ELNS_18Fp8KVCacheDataTypeE1ELb0ELi512EEEvPfS2_PT_PKS3_PKT0_S9_ifPKiSB_iPKfiiiSD_SD_iiiii --------------------------
	.section	.nv.info._ZN4vllm25paged_attention_v2_kernelIthLi112ELi8ELi128ELNS_18Fp8KVCacheDataTypeE1ELb0ELi512EEEvPfS2_PT_PKS3_PKT0_S9_ifPKiSB_iPKfiiiSD_SD_iiiii,"",@"SHT_CUDA_INFO"
	.sectionflags	@""
	.align	4


	//----- nvinfo : EIATTR_CUDA_API_VERSION
	.align		4
        /*0000*/ 	.byte	0x04, 0x37
        /*0002*/ 	.short	(.L_18999 - .L_18998)
.L_18998:
        /*0004*/ 	.word	0x00000082


	//----- nvinfo : EIATTR_KPARAM_INFO
	.align		4
.L_18999:
        /*0008*/ 	.byte	0x04, 0x17
        /*000a*/ 	.short	(.L_19001 - .L_19000)
.L_19000:
        /*000c*/ 	.word	0x00000000
        /*0010*/ 	.short	0x0015
        /*0012*/ 	.short	0x0088
        /*0014*/ 	.byte	0x00, 0xf0, 0x11, 0x00


	//----- nvinfo : EIATTR_KPARAM_INFO
	.align		4
.L_19001:
        /*0018*/ 	.byte	0x04, 0x17
        /*001a*/ 	.short	(.L_19003 - .L_19002)
.L_19002:
        /*001c*/ 	.word	0x00000000
        /*0020*/ 	.short	0x0014
        /*0022*/ 	.short	0x0084
        /*0024*/ 	.byte	0x00, 0xf0, 0x11, 0x00


	//----- nvinfo : EIATTR_KPARAM_INFO
	.align		4
.L_19003:
        /*0028*/ 	.byte	0x04, 0x17
        /*002a*/ 	.short	(.L_19005 - .L_19004)
.L_19004:
        /*002c*/ 	.word	0x00000000
        /*0030*/ 	.short	0x0013
        /*0032*/ 	.short	0x0080
        /*0034*/ 	.byte	0x00, 0xf0, 0x11, 0x00


	//----- nvinfo : EIATTR_KPARAM_INFO
	.align		4
.L_19005:
        /*0038*/ 	.byte	0x04, 0x17
        /*003a*/ 	.short	(.L_19007 - .L_19006)
.L_19006:
        /*003c*/ 	.word	0x00000000
        /*0040*/ 	.short	0x0012
        /*0042*/ 	.short	0x007c
        /*0044*/ 	.byte	0x00, 0xf0, 0x11, 0x00


	//----- nvinfo : EIATTR_KPARAM_INFO
	.align		4
.L_19007:
        /*0048*/ 	.byte	0x04, 0x17
        /*004a*/ 	.short	(.L_19009 - .L_19008)
.L_19008:
        /*004c*/ 	.word	0x00000000
        /*0050*/ 	.short	0x0011
        /*0052*/ 	.short	0x0078
        /*0054*/ 	.byte	0x00, 0xf0, 0x11, 0x00


	//----- nvinfo : EIATTR_KPARAM_INFO
	.align		4
.L_19009:
        /*0058*/ 	.byte	0x04, 0x17
        /*005a*/ 	.short	(.L_19011 - .L_19010)
.L_19010:
        /*005c*/ 	.word	0x00000000
        /*0060*/ 	.short	0x0010
        /*0062*/ 	.short	0x0070
        /*0064*/ 	.byte	0x00, 0xf5, 0x21, 0x00


	//----- nvinfo : EIATTR_KPARAM_INFO
	.align		4
.L_19011:
        /*0068*/ 	.byte	0x04, 0x17
        /*006a*/ 	.short	(.L_19013 - .L_19012)
.L_19012:
        /*006c*/ 	.word	0x00000000
        /*0070*/ 	.short	0x000f
        /*0072*/ 	.short	0x0068
        /*0074*/ 	.byte	0x00, 0xf5, 0x21, 0x00


	//----- nvinfo : EIATTR_KPARAM_INFO
	.align		4
.L_19013:
        /*0078*/ 	.byte	0x04, 0x17
        /*007a*/ 	.short	(.L_19015 - .L_19014)
.L_19014:
        /*007c*/ 	.word	0x00000000
        /*0080*/ 	.short	0x000e
        /*0082*/ 	.short	0x0060
        /*0084*/ 	.byte	0x00, 0xf0, 0x11, 0x00


	//----- nvinfo : EIATTR_KPARAM_INFO
	.align		4
.L_19015:
        /*0088*/ 	.byte	0x04, 0x17
        /*008a*/ 	.short	(.L_19017 - .L_19016)
.L_19016:
        /*008c*/ 	.word	0x00000000
        /*0090*/ 	.short	0x000d
        /*0092*/ 	.short	0x005c
        /*0094*/ 	.byte	0x00, 0xf0, 0x11, 0x00


	//----- nvinfo : EIATTR_KPARAM_INFO
	.align		4
.L_19017:
        /*0098*/ 	.byte	0x04, 0x17
        /*009a*/ 	.short	(.L_19019 - .L_19018)
.L_19018:
        /*009c*/ 	.word	0x00000000
        /*00a0*/ 	.short	0x000c
        /*00a2*/ 	.short	0x0058
        /*00a4*/ 	.byte	0x00, 0xf0, 0x11, 0x00


	//----- nvinfo : EIATTR_KPARAM_INFO
	.align		4
.L_19019:
        /*00a8*/ 	.byte	0x04, 0x17
        /*00aa*/ 	.short	(.L_19021 - .L_19020)
.L_19020:
        /*00ac*/ 	.word	0x00000000
        /*00b0*/ 	.short	0x000b
        /*00b2*/ 	.short	0x0050
        /*00b4*/ 	.byte	0x00, 0xf5, 0x21, 0x00


	//----- nvinfo : EIATTR_KPARAM_INFO
	.align		4
.L_19021:
        /*00b8*/ 	.byte	0x04, 0x17
        /*00ba*/ 	.short	(.L_19023 - .L_19022)
.L_19022:
        /*00bc*/ 	.word	0x00000000
        /*00c0*/ 	.short	0x000a
        /*00c2*/ 	.short	0x0048
        /*00c4*/ 	.byte	0x00, 0xf0, 0x11, 0x00


	//----- nvinfo : EIATTR_KPARAM_INFO
	.align		4
.L_19023:
        /*00c8*/ 	.byte	0x04, 0x17
        /*00ca*/ 	.short	(.L_19025 - .L_19024)
.L_19024:
        /*00cc*/ 	.word	0x00000000
        /*00d0*/ 	.short	0x0009
        /*00d2*/ 	.short	0x0040
        /*00d4*/ 	.byte	0x00, 0xf5, 0x21, 0x00


	//----- nvinfo : EIATTR_KPARAM_INFO
	.align		4
.L_19025:
        /*00d8*/ 	.byte	0x04, 0x17
        /*00da*/ 	.short	(.L_19027 - .L_19026)
.L_19026:
        /*00dc*/ 	.word	0x00000000
        /*00e0*/ 	.short	0x0008
        /*00e2*/ 	.short	0x0038
        /*00e4*/ 	.byte	0x00, 0xf5, 0x21, 0x00


	//----- nvinfo : EIATTR_KPARAM_INFO
	.align		4
.L_19027:
        /*00e8*/ 	.byte	0x04, 0x17
        /*00ea*/ 	.short	(.L_19029 - .L_19028)
.L_19028:
        /*00ec*/ 	.word	0x00000000
        /*00f0*/ 	.short	0x0007
        /*00f2*/ 	.short	0x0034
        /*00f4*/ 	.byte	0x00, 0xf0, 0x11, 0x00


	//----- nvinfo : EIATTR_KPARAM_INFO
	.align		4
.L_19029:
        /*00f8*/ 	.byte	0x04, 0x17
        /*00fa*/ 	.short	(.L_19031 - .L_19030)
.L_19030:
        /*00fc*/ 	.word	0x00000000
        /*0100*/ 	.short	0x0006
        /*0102*/ 	.short	0x0030
        /*0104*/ 	.byte	0x00, 0xf0, 0x11, 0x00


	//----- nvinfo : EIATTR_KPARAM_INFO
	.align		4
.L_19031:
        /*0108*/ 	.byte	0x04, 0x17
        /*010a*/ 	.short	(.L_19033 - .L_19032)
.L_19032:
        /*010c*/ 	.word	0x00000000
        /*0110*/ 	.short	0x0005
        /*0112*/ 	.short	0x0028
        /*0114*/ 	.byte	0x00, 0xf5, 0x21, 0x00


	//----- nvinfo : EIATTR_KPARAM_INFO
	.align		4
.L_19033:
        /*0118*/ 	.byte	0x04, 0x17
        /*011a*/ 	.short	(.L_19035 - .L_19034)
.L_19034:
        /*011c*/ 	.word	0x00000000
        /*0120*/ 	.short	0x0004
        /*0122*/ 	.short	0x0020
        /*0124*/ 	.byte	0x00, 0xf5, 0x21, 0x00


	//----- nvinfo : EIATTR_KPARAM_INFO
	.align		4
.L_19035:
        /*0128*/ 	.byte	0x04, 0x17
        /*012a*/ 	.short	(.L_19037 - .L_19036)
.L_19036:
        /*012c*/ 	.word	0x00000000
        /*0130*/ 	.short	0x0003
        /*0132*/ 	.short	0x0018
        /*0134*/ 	.byte	0x00, 0xf5, 0x21, 0x00


	//----- nvinfo : EIATTR_KPARAM_INFO
	.align		4
.L_19037:
        /*0138*/ 	.byte	0x04, 0x17
        /*013a*/ 	.short	(.L_19039 - .L_19038)
.L_19038:
        /*013c*/ 	.word	0x00000000
        /*0140*/ 	.short	0x0002
        /*0142*/ 	.short	0x0010
        /*0144*/ 	.byte	0x00, 0xf5, 0x21, 0x00


	//----- nvinfo : EIATTR_KPARAM_INFO
	.align		4
.L_19039:
        /*0148*/ 	.byte	0x04, 0x17
        /*014a*/ 	.short	(.L_19041 - .L_19040)
.L_19040:
        /*014c*/ 	.word	0x00000000
        /*0150*/ 	.short	0x0001
        /*0152*/ 	.short	0x0008
        /*0154*/ 	.byte	0x00, 0xf5, 0x21, 0x00


	//----- nvinfo : EIATTR_KPARAM_INFO
	.align		4
.L_19041:
        /*0158*/ 	.byte	0x04, 0x17
        /*015a*/ 	.short	(.L_19043 - .L_19042)
.L_19042:
        /*015c*/ 	.word	0x00000000
        /*0160*/ 	.short	0x0000
        /*0162*/ 	.short	0x0000
        /*0164*/ 	.byte	0x00, 0xf5, 0x21, 0x00


	//----- nvinfo : EIATTR_SPARSE_MMA_MASK
	.align		4
.L_19043:
        /*0168*/ 	.byte	0x03, 0x50
        /*016a*/ 	.short	0x0000


	//----- nvinfo : EIATTR_MAXREG_COUNT
	.align		4
        /*016c*/ 	.byte	0x03, 0x1b
        /*016e*/ 	.short	0x00ff


	//----- nvinfo : EIATTR_NUM_BARRIERS
	.align		4
        /*0170*/ 	.byte	0x02, 0x4c
        /*0172*/ 	.byte	0x01
	.zero		1


	//----- nvinfo : EIATTR_EXTERNS
	.align		4
        /*0174*/ 	.byte	0x04, 0x0f
        /*0176*/ 	.short	(.L_19045 - .L_19044)


	//   ....[0]....
	.align		4
.L_19044:
        /*0178*/ 	.word	index@(__assertfail)


	//----- nvinfo : EIATTR_MERCURY_ISA_VERSION
	.align		4
.L_19045:
        /*017c*/ 	.byte	0x03, 0x5f
        /*017e*/ 	.short	0x0101


	//----- nvinfo : EIATTR_COOP_GROUP_MASK_REGIDS
	.align		4
        /*0180*/ 	.byte	0x04, 0x29
        /*0182*/ 	.short	(.L_19047 - .L_19046)


	//   ....[0]....
.L_19046:
        /*0184*/ 	.word	0xffffffff


	//   ....[1]....
        /*0188*/ 	.word	0xffffffff


	//   ....[2]....
        /*018c*/ 	.word	0xffffffff


	//   ....[3]....
        /*0190*/ 	.word	0xffffffff


	//   ....[4]....
        /*0194*/ 	.word	0xffffffff


	//   ....[5]....
        /*0198*/ 	.word	0xffffffff


	//   ....[6]....
        /*019c*/ 	.word	0xffffffff


	//   ....[7]....
        /*01a0*/ 	.word	0xffffffff


	//   ....[8]....
        /*01a4*/ 	.word	0xffffffff


	//   ....[9]....
        /*01a8*/ 	.word	0xffffffff


	//   ....[10]....
        /*01ac*/ 	.word	0xffffffff


	//   ....[11]....
        /*01b0*/ 	.word	0xffffffff


	//   ....[12]....
        /*01b4*/ 	.word	0xffffffff


	//   ....[13]....
        /*01b8*/ 	.word	0xffffffff


	//   ....[14]....
        /*01bc*/ 	.word	0x0500000f


	//   ....[15]....
        /*01c0*/ 	.word	0x0500000f


	//   ....[16]....
        /*01c4*/ 	.word	0x0500000f


	//----- nvinfo : EIATTR_COOP_GROUP_INSTR_OFFSETS
	.align		4
.L_19047:
        /*01c8*/ 	.byte	0x04, 0x28
        /*01ca*/ 	.short	(.L_19049 - .L_19048)


	//   ....[0]....
.L_19048:
        /*01cc*/ 	.word	0x000003d0


	//   ....[1]....
        /*01d0*/ 	.word	0x000003f0


	//   ....[2]....
        /*01d4*/ 	.word	0x00000410


	//   ....[3]....
        /*01d8*/ 	.word	0x00000510


	//   ....[4]....
        /*01dc*/ 	.word	0x00000530


	//   ....[5]....
        /*01e0*/ 	.word	0x00000560


	//   ....[6]....
        /*01e4*/ 	.word	0x000013b0


	//   ....[7]....
        /*01e8*/ 	.word	0x000013e0


	//   ....[8]....
        /*01ec*/ 	.word	0x00001400


	//   ....[9]....
        /*01f0*/ 	.word	0x00001420


	//   ....[10]....
        /*01f4*/ 	.word	0x00001440


	//   ....[11]....
        /*01f8*/ 	.word	0x00001490


	//   ....[12]....
        /*01fc*/ 	.word	0x000014b0


	//   ....[13]....
        /*0200*/ 	.word	0x000014d0


	//   ....[14]....
        /*0204*/ 	.word	0x00002460


	//   ....[15]....
        /*0208*/ 	.word	0x000024c0


	//   ....[16]....
        /*020c*/ 	.word	0x00002520


	//----- nvinfo : EIATTR_VRC_CTA_INIT_COUNT
	.align		4
.L_19049:
        /*0210*/ 	.byte	0x02, 0x4a
	.zero		1
	.zero		1


	//----- nvinfo : EIATTR_SYSCALL_OFFSETS
	.align		4
        /*0214*/ 	.byte	0x04, 0x46
        /*0216*/ 	.short	(.L_19051 - .L_19050)


	//   ....[0]....
.L_19050:
        /*0218*/ 	.word	0x00000330


	//----- nvinfo : EIATTR_EXIT_INSTR_OFFSETS
	.align		4
.L_19051:
        /*021c*/ 	.byte	0x04, 0x1c
        /*021e*/ 	.short	(.L_19053 - .L_19052)


	//   ....[0]....
.L_19052:
        /*0220*/ 	.word	0x000000d0


	//   ....[1]....
        /*0224*/ 	.word	0x000022c0


	//   ....[2]....
        /*0228*/ 	.word	0x000023e0


	//   ....[3]....
        /*022c*/ 	.word	0x00002410


	//----- nvinfo : EIATTR_CRS_STACK_SIZE
	.align		4
.L_19053:
        /*0230*/ 	.byte	0x04, 0x1e
        /*0232*/ 	.short	(.L_19055 - .L_19054)
.L_19054:
        /*0234*/ 	.word	0x00000000


	//----- nvinfo : EIATTR_CBANK_PARAM_SIZE
	.align		4
.L_19055:
        /*0238*/ 	.byte	0x03, 0x19
        /*023a*/ 	.short	0x008c


	//----- nvinfo : EIATTR_PARAM_CBANK
	.align		4
        /*023c*/ 	.byte	0x04, 0x0a
        /*023e*/ 	.short	(.L_19057 - .L_19056)
	.align		4
.L_19056:
        /*0240*/ 	.word	index@(.nv.constant0._ZN4vllm25paged_attention_v2_kernelIthLi112ELi8ELi128ELNS_18Fp8KVCacheDataTypeE1ELb0ELi512EEEvPfS2_PT_PKS3_PKT0_S9_ifPKiSB_iPKfiiiSD_SD_iiiii)
        /*0244*/ 	.short	0x0380
        /*0246*/ 	.short	0x008c


	//----- nvinfo : EIATTR_SW_WAR
	.align		4
.L_19057:
        /*0248*/ 	.byte	0x04, 0x36
        /*024a*/ 	.short	(.L_19059 - .L_19058)
.L_19058:
        /*024c*/ 	.word	0x00000008
.L_19059:


//--------------------- .nv.info._ZN4vllm25paged_attention_v2_kernelIthLi96ELi8ELi128ELNS_18Fp8KVCacheDataTypeE1ELb0ELi512EEEvPfS2_PT_PKS3_PKT0_S9_ifPKiSB_iPKfiiiSD_SD_iiiii --------------------------
	.section	.nv.info._ZN4vllm25paged_attention_v2_kernelIthLi96ELi8ELi128ELNS_18Fp8KVCacheDataTypeE1ELb0ELi512EEEvPfS2_PT_PKS3_PKT0_S9_ifPKiSB_iPKfiiiSD_SD_iiiii,"",@"SHT_CUDA_INFO"
	.sectionflags	@""
	.align	4


	//----- nvinfo : EIATTR_CUDA_API_VERSION
	.align		4
        /*0000*/ 	.byte	0x04, 0x37
        /*0002*/ 	.short	(.L_19061 - .L_19060)
.L_19060:
        /*0004*/ 	.word	0x00000082


	//----- nvinfo : EIATTR_KPARAM_INFO
	.align		4
.L_19061:
        /*0008*/ 	.byte	0x04, 0x17
        /*000a*/ 	.short	(.L_19063 - .L_19062)
.L_19062:
        /*000c*/ 	.word	0x00000000
        /*0010*/ 	.short	0x0015
        /*0012*/ 	.short	0x0088
        /*0014*/ 	.byte	0x00, 0xf0, 0x11, 0x00


	//----- nvinfo : EIATTR_KPARAM_INFO
	.align		4
.L_19063:
        /*0018*/ 	.byte	0x04, 0x17
        /*001a*/ 	.short	(.L_19065 - .L_19064)
.L_19064:
        /*001c*/ 	.word	0x00000000
        /*0020*/ 	.short	0x0014
        /*0022*/ 	.short	0x0084
        /*0024*/ 	.byte	0x00, 0xf0, 0x11, 0x00


	//----- nvinfo : EIATTR_KPARAM_INFO
	.align		4
.L_19065:
        /*0028*/ 	.byte	0x04, 0x17
        /*002a*/ 	.short	(.L_19067 - .L_19066)
.L_19066:
        /*002c*/ 	.word	0x00000000
        /*0030*/ 	.short	0x0013
        /*0032*/ 	.short	0x0080
        /*0034*/ 	.byte	0x00, 0xf0, 0x11, 0x00


	//----- nvinfo : EIATTR_KPARAM_INFO
	.align		4
.L_19067:
        /*0038*/ 	.byte	0x04, 0x17
        /*003a*/ 	.short	(.L_19069 - .L_19068)
.L_19068:
        /*003c*/ 	.word	0x00000000
        /*0040*/ 	.short	0x0012
        /*0042*/ 	.short	0x007c
        /*0044*/ 	.byte	0x00, 0xf0, 0x11, 0x00


	//----- nvinfo : EIATTR_KPARAM_INFO
	.align		4
.L_19069:
        /*0048*/ 	.byte	0x04, 0x17
        /*004a*/ 	.short	(.L_19071 - .L_19070)
.L_19070:
        /*004c*/ 	.word	0x00000000
        /*0050*/ 	.short	0x0011
        /*0052*/ 	.short	0x0078
        /*0054*/ 	.byte	0x00, 0xf0, 0x11, 0x00


	//----- nvinfo : EIATTR_KPARAM_INFO
	.align		4
.L_19071:
        /*0058*/ 	.byte	0x04, 0x17
        /*005a*/ 	.short	(.L_19073 - .L_19072)
.L_19072:
        /*005c*/ 	.word	0x00000000
        /*0060*/ 	.short	0x0010
        /*0062*/ 	.short	0x0070
        /*0064*/ 	.byte	0x00, 0xf5, 0x21, 0x00


	//----- nvinfo : EIATTR_KPARAM_INFO
	.align		4
.L_19073:
        /*0068*/ 	.byte	0x04, 0x17
        /*006a*/ 	.short	(.L_19075 - .L_19074)
.L_19074:
        /*006c*/ 	.word	0x00000000
        /*0070*/ 	.short	0x000f
        /*0072*/ 	.short	0x0068
        /*0074*/ 	.byte	0x00, 0xf5, 0x21, 0x00


	//----- nvinfo : EIATTR_KPARAM_INFO
	.align		4
.L_19075:
        /*0078*/ 	.byte	0x04, 0x17
        /*007a*/ 	.short	(.L_19077 - .L_19076)
.L_19076:
        /*007c*/ 	.word	0x00000000
        /*0080*/ 	.short	0x000e
        /*0082*/ 	.short	0x0060
        /*0084*/ 	.byte	0x00, 0xf0, 0x11, 0x00


	//----- nvinfo : EIATTR_KPARAM_INFO
	.align		4
.L_19077:
        /*0088*/ 	.byte	0x04, 0x17
        /*008a*/ 	.short	(.L_19079 - .L_19078)
.L_19078:
        /*008c*/ 	.word	0x00000000
        /*0090*/ 	.short	0x000d
        /*0092*/ 	.short	0x005c
        /*0094*/ 	.byte	0x00, 0xf0, 0x11, 0x00


	//----- nvinfo : EIATTR_KPARAM_INFO
	.align		4
.L_19079:
        /*0098*/ 	.byte	0x04, 0x17
        /*009a*/ 	.short	(.L_19081 - .L_19080)
.L_19080:
        /*009c*/ 	.word	0x00000000
        /*00a0*/ 	.short	0x000c
        /*00a2*/ 	.short	0x0058
        /*00a4*/ 	.byte	0x00, 0xf0, 0x11, 0x00


	//----- nvinfo : EIATTR_KPARAM_INFO
	.align		4
.L_19081:
        /*00a8*/ 	.byte	0x04, 0x17
        /*00aa*/ 	.short	(.L_19083 - .L_19082)
.L_19082:
        /*00ac*/ 	.word	0x00000000
        /*00b0*/ 	.short	0x000b
        /*00b2*/ 	.short	0x0050
        /*00b4*/ 	.byte	0x00, 0xf5, 0x21, 0x00


	//----- nvinfo : EIATTR_KPARAM_INFO
	.align		4
.L_19083:
        /*00b8*/ 	.byte	0x04, 0x17
        /*00ba*/ 	.short	(.L_19085 - .L_19084)
.L_19084:
        /*00bc*/ 	.word	0x00000000
        /*00c0*/ 	.short	0x000a
        /*00c2*/ 	.short	0x0048
        /*00c4*/ 	.byte	0x00, 0xf0, 0x11, 0x00


	//----- nvinfo : EIATTR_KPARAM_INFO
	.align		4
.L_19085:
        /*00c8*/ 	.byte	0x04, 0x17
        /*00ca*/ 	.short	(.L_19087 - .L_19086)
.L_19086:
        /*00cc*/ 	.word	0x00000000
        /*00d0*/ 	.short	0x0009
        /*00d2*/ 	.short	0x0040
        /*00d4*/ 	.byte	0x00, 0xf5, 0x21, 0x00


	//----- nvinfo : EIATTR_KPARAM_INFO
	.align		4
.L_19087:
        /*00d8*/ 	.byte	0x04, 0x17
        /*00da*/ 	.short	(.L_19089 - .L_19088)
.L_19088:
        /*00dc*/ 	.word	0x00000000
        /*00e0*/ 	.short	0x0008
        /*00e2*/ 	.short	0x0038
        /*00e4*/ 	.byte	0x00, 0xf5, 0x21, 0x00


	//----- nvinfo : EIATTR_KPARAM_INFO
	.align		4
.L_19089:
        /*00e8*/ 	.byte	0x04, 0x17
        /*00ea*/ 	.short	(.L_19091 - .L_19090)
.L_19090:
        /*00ec*/ 	.word	0x00000000
        /*00f0*/ 	.short	0x0007
        /*00f2*/ 	.short	0x0034
        /*00f4*/ 	.byte	0x00, 0xf0, 0x11, 0x00


	//----- nvinfo : EIATTR_KPARAM_INFO
	.align		4
.L_19091:
        /*00f8*/ 	.byte	0x04, 0x17
        /*00fa*/ 	.short	(.L_19093 - .L_19092)
.L_19092:
        /*00fc*/ 	.word	0x00000000
        /*0100*/ 	.short	0x0006
        /*0102*/ 	.short	0x0030
        /*0104*/ 	.byte	0x00, 0xf0, 0x11, 0x00


	//----- nvinfo : EIATTR_KPARAM_INFO
	.align		4
.L_19093:
        /*0108*/ 	.byte	0x04, 0x17
        /*010a*/ 	.short	(.L_19095 - .L_19094)
.L_19094:
        /*010c*/ 	.word	0x00000000
        /*0110*/ 	.short	0x0005
        /*0112*/ 	.short	0x0028
        /*0114*/ 	.byte	0x00, 0xf5, 0x21, 0x00


	//----- nvinfo : EIATTR_KPARAM_INFO
	.align		4
.L_19095:
        /*0118*/ 	.byte	0x04, 0x17
        /*011a*/ 	.short	(.L_19097 - .L_19096)
.L_19096:
        /*011c*/ 	.word	0x00000000
        /*0120*/ 	.short	0x0004
        /*0122*/ 	.short	0x0020
        /*0124*/ 	.byte	0x00, 0xf5, 0x21, 0x00


	//----- nvinfo : EIATTR_KPARAM_INFO
	.align		4
.L_19097:
        /*0128*/ 	.byte	0x04, 0x17
        /*012a*/ 	.short	(.L_19099 - .L_19098)
.L_19098:
        /*012c*/ 	.word	0x00000000
        /*0130*/ 	.short	0x0003
        /*0132*/ 	.short	0x0018
        /*0134*/ 	.byte	0x00, 0xf5, 0x21, 0x00


	//----- nvinfo : EIATTR_KPARAM_INFO
	.align		4
.L_19099:
        /*0138*/ 	.byte	0x04, 0x17
        /*013a*/ 	.short	(.L_19101 - .L_19100)
.L_19100:
        /*013c*/ 	.word	0x00000000
        /*0140*/ 	.short	0x0002
        /*0142*/ 	.short	0x0010
        /*0144*/ 	.byte	0x00, 0xf5, 0x21, 0x00


	//----- nvinfo : EIATTR_KPARAM_INFO
	.align		4
.L_19101:
        /*0148*/ 	.byte	0x04, 0x17
        /*014a*/ 	.short	(.L_19103 - .L_19102)
.L_19102:
        /*014c*/ 	.word	0x00000000
        /*0150*/ 	.short	0x0001
        /*0152*/ 	.short	0x0008
        /*0154*/ 	.byte	0x00, 0xf5, 0x21, 0x00


	//----- nvinfo : EIATTR_KPARAM_INFO
	.align		4
.L_19103:
        /*0158*/ 	.byte	0x04, 0x17
        /*015a*/ 	.short	(.L_19105 - .L_19104)
.L_19104:
        /*015c*/ 	.word	0x00000000
        /*0160*/ 	.short	0x0000
        /*0162*/ 	.short	0x0000
        /*0164*/ 	.byte	0x00, 0xf5, 0x21, 0x00


	//----- nvinfo : EIATTR_SPARSE_MMA_MASK
	.align		4
.L_19105:
        /*0168*/ 	.byte	0x03, 0x50
        /*016a*/ 	.short	0x0000


	//----- nvinfo : EIATTR_MAXREG_COUNT
	.align		4
        /*016c*/ 	.byte	0x03, 0x1b
        /*016e*/ 	.short	0x00ff


	//----- nvinfo : EIATTR_NUM_BARRIERS
	.align		4
        /*0170*/ 	.byte	0x02, 0x4c
        /*0172*/ 	.byte	0x01
	.zero		1


	//----- nvinfo : EIATTR_EXTERNS
	.align		4
        /*0174*/ 	.byte	0x04, 0x0f
        /*0176*/ 	.short	(.L_19107 - .L_19106)


	//   ....[0]....
	.align		4
.L_19106:
        /*0178*/ 	.word	index@(__assertfail)


	//----- nvinfo : EIATTR_MERCURY_ISA_VERSION
	.align		4
.L_19107:
        /*017c*/ 	.byte	0x03, 0x5f
        /*017e*/ 	.short	0x0101


	//----- nvinfo : EIATTR_COOP_GROUP_MASK_REGIDS
	.align		4
        /*0180*/ 	.byte	0x04, 0x29
        /*0182*/ 	.short	(.L_19109 - .L_19108)


	//   ....[0]....
.L_19108:
        /*0184*/ 	.word	0xffffffff


	//   ....[1]....
        /*0188*/ 	.word	0xffffffff


	//   ....[2]....
        /*018c*/ 	.word	0xffffffff


	//   ....[3]....
        /*0190*/ 	.word	0xffffffff


	//   ....[4]....
        /*0194*/ 	.word	0xffffffff


	//   ....[5]....
        /*0198*/ 	.word	0xffffffff


	//   ....[6]....
        /*019c*/ 	.word	0xffffffff


	//   ....[7]....
        /*01a0*/ 	.word	0xffffffff


	//   ....[8]....
        /*01a4*/ 	.word	0xffffffff


	//   ....[9]....
        /*01a8*/ 	.word	0xffffffff


	//   ....[10]....
        /*01ac*/ 	.word	0xffffffff


	//   ....[11]....
        /*01b0*/ 	.word	0xffffffff


	//   ....[12]....
        /*01b4*/ 	.word	0xffffffff


	//   ....[13]....
        /*01b8*/ 	.word	0xffffffff


	//   ....[14]....
        /*01bc*/ 	.word	0x0500000f


	//   ....[15]....
        /*01c0*/ 	.word	0x0500000f


	//   ....[16]....
        /*01c4*/ 	.word	0x0500000f


	//----- nvinfo : EIATTR_COOP_GROUP_INSTR_OFFSETS
	.align		4
.L_19109:
        /*01c8*/ 	.byte	0x04, 0x28
        /*01ca*/ 	.short	(.L_19111 - .L_19110)


	//   ....[0]....
.L_19110:
        /*01cc*/ 	.word	0x00000380


	//   ....[1]....
        /*01d0*/ 	.word	0x000003a0


	//   ....[2]....
        /*01d4*/ 	.word	0x000003c0


	//   ....[3]....
        /*01d8*/ 	.word	0x000004d0


	//   ....[4]....
        /*01dc*/ 	.word	0x000004f0


	//   ....[5]....
        /*01e0*/ 	.word	0x00000510


	//   ....[6]....
        /*01e4*/ 	.word	0x00001350


	//   ....[7]....
        /*01e8*/ 	.word	0x00001380


	//   ....[8]....
        /*01ec*/ 	.word	0x000013a0


	//   ....[9]....
        /*01f0*/ 	.word	0x000013c0


	//   ....[10]....
        /*01f4*/ 	.word	0x000013e0


	//   ....[11]....
        /*01f8*/ 	.word	0x00001430


	//   ....[12]....
        /*01fc*/ 	.word	0x00001450


	//   ....[13]....
        /*0200*/ 	.word	0x00001470


	//   ....[14]....
        /*0204*/ 	.word	0x00002260


	//   ....[15]....
        /*0208*/ 	.word	0x000022c0


	//   ....[16]....
        /*020c*/ 	.word	0x00002320


	//----- nvinfo : EIATTR_VRC_CTA_INIT_COUNT
	.align		4
.L_19111:
        /*0210*/ 	.byte	0x02, 0x4a
	.zero		1
	.zero		1


	//----- nvinfo : EIATTR_SYSCALL_OFFSETS
	.align		4
        /*0214*/ 	.byte	0x04, 0x46
        /*0216*/ 	.short	(.L_19113 - .L_19112)


	//   ....[0]....
.L_19112:
        /*0218*/ 	.word	0x000002e0


	//----- nvinfo : EIATTR_EXIT_INSTR_OFFSETS
	.align		4
.L_19113:
        /*021c*/ 	.byte	0x04, 0x1c
        /*021e*/ 	.short	(.L_19115 - .L_19114)


	//   ....[0]....
.L_19114:
        /*0220*/ 	.word	0x000000b0


	//   ....[1]....
        /*0224*/ 	.word	0x000020b0


	//   ....[2]....
        /*0228*/ 	.word	0x00002210


	//----- nvinfo : EIATTR_CRS_STACK_SIZE
	.align		4
.L_19115:
        /*022c*/ 	.byte	0x04, 0x1e
        /*022e*/ 	.short	(.L_19117 - .L_19116)
.L_19116:
        /*0230*/ 	.word	0x00000000


	//----- nvinfo : EIATTR_CBANK_PARAM_SIZE
	.align		4
.L_19117:
        /*0234*/ 	.byte	0x03, 0x19
        /*0236*/ 	.short	0x008c


	//----- nvinfo : EIATTR_PARAM_CBANK
	.align		4
        /*0238*/ 	.byte	0x04, 0x0a
        /*023a*/ 	.short	(.L_19119 - .L_19118)
	.align		4
.L_19118:
        /*023c*/ 	.word	index@(.nv.constant0._ZN4vllm25paged_attention_v2_kernelIthLi96ELi8ELi128ELNS_18Fp8KVCacheDataTypeE1ELb0ELi512EEEvPfS2_PT_PKS3_PKT0_S9_ifPKiSB_iPKfiiiSD_SD_iiiii)
        /*0240*/ 	.short	0x0380
        /*0242*/ 	.short	0x008c


	//----- nvinfo : EIATTR_SW_WAR
	.align		4
.L_19119:
        /*0244*/ 	.byte	0x04, 0x36
        /*0246*/ 	.short	(.L_19121 - .L_19120)
.L_19120:
        /*0248*/ 	.word	0x00000008
.L_19121:


//--------------------- .nv.info._ZN4vllm25paged_attention_v2_kernelIthLi80ELi8ELi128ELNS_18Fp8KVCacheDataTypeE1ELb0ELi512EEEvPfS2_PT_PKS3_PKT0_S9_ifPKiSB_iPKfiiiSD_SD_iiiii --------------------------
	.section	.nv.info._ZN4vllm25paged_attention_v2_kernelIthLi80ELi8ELi128ELNS_18Fp8KVCacheDataTypeE1ELb0ELi512EEEvPfS2_PT_PKS3_PKT0_S9_ifPKiSB_iPKfiiiSD_SD_iiiii,"",@"SHT_CUDA_INFO"
	.sectionflags	@""
	.align	4


	//----- nvinfo : EIATTR_CUDA_API_VERSION
	.align		4
        /*0000*/ 	.byte	0x04, 0x37
        /*0002*/ 	.short	(.L_19123 - .L_19122)
.L_19122:
        /*0004*/ 	.word	0x00000082


	//----- nvinfo : EIATTR_KPARAM_INFO
	.align		4
.L_19123:
        /*0008*/ 	.byte	0x04, 0x17
        /*000a*/ 	.short	(.L_19125 - .L_19124)
.L_19124:
        /*000c*/ 	.word	0x00000000
        /*0010*/ 	.short	0x0015
        /*0012*/ 	.short	0x0088
        /*0014*/ 	.byte	0x00, 0xf0, 0x11, 0x00


	//----- nvinfo : EIATTR_KPARAM_INFO
	.align		4
.L_19125:
        /*0018*/ 	.byte	0x04, 0x17
        /*001a*/ 	.short	(.L_19127 - .L_19126)
.L_19126:
        /*001c*/ 	.word	0x00000000
        /*0020*/ 	.short	0x0014
        /*0022*/ 	.short	0x0084
        /*0024*/ 	.byte	0x00, 0xf0, 0x11, 0x00


	//----- nvinfo : EIATTR_KPARAM_INFO
	.align		4
.L_19127:
        /*0028*/ 	.byte	0x04, 0x17
        /*002a*/ 	.short	(.L_19129 - .L_19128)
.L_19128:
        /*002c*/ 	.word	0x00000000
        /*0030*/ 	.short	0x0013
        /*0032*/ 	.short	0x0080
        /*0034*/ 	.byte	0x00, 0xf0, 0x11, 0x00


	//----- nvinfo : EIATTR_KPARAM_INFO
	.align		4
.L_19129:
        /*0038*/ 	.byte	0x04, 0x17
        /*003a*/ 	.short	(.L_19131 - .L_19130)
.L_19130:
        /*003c*/ 	.word	0x00000000
        /*0040*/ 	.short	0x0012
        /*0042*/ 	.short	0x007c
        /*0044*/ 	.byte	0x00, 0xf0, 0x11, 0x00


	//----- nvinfo : EIATTR_KPARAM_INFO
	.align		4
.L_19131:
        /*0048*/ 	.byte	0x04, 0x17
        /*004a*/ 	.short	(.L_19133 - .L_19132)
.L_19132:
        /*004c*/ 	.word	0x00000000
        /*0050*/ 	.short	0x0011
        /*0052*/ 	.short	0x0078
        /*0054*/ 	.byte	0x00, 0xf0, 0x11, 0x00


	//----- nvinfo : EIATTR_KPARAM_INFO
	.align		4
.L_19133:
        /*0058*/ 	.byte	0x04, 0x17
        /*005a*/ 	.short	(.L_19135 - .L_19134)
.L_19134:
        /*005c*/ 	.word	0x00000000
        /*0060*/ 	.short	0x0010
        /*0062*/ 	.short	0x0070
        /*0064*/ 	.byte	0x00, 0xf5, 0x21, 0x00


	//----- nvinfo : EIATTR_KPARAM_INFO
	.align		4
.L_19135:
        /*0068*/ 	.byte	0x04, 0x17
        /*006a*/ 	.short	(.L_19137 - .L_19136)
.L_19136:
        /*006c*/ 	.word	0x00000000
        /*0070*/ 	.short	0x000f
        /*0072*/ 	.short	0x0068
        /*0074*/ 	.byte	0x00, 0xf5, 0x21, 0x00


	//----- nvinfo : EIATTR_KPARAM_INFO
	.align		4
.L_19137:
        /*0078*/ 	.byte	0x04, 0x17
        /*007a*/ 	.short	(.L_19139 - .L_19138)
.L_19138:
        /*007c*/ 	.word	0x00000000
        /*0080*/ 	.short	0x000e
        /*0082*/ 	.short	0x0060
        /*0084*/ 	.byte	0x00, 0xf0, 0x11, 0x00


	//----- nvinfo : EIATTR_KPARAM_INFO
	.align		4
.L_19139:
        /*0088*/ 	.byte	0x04, 0x17
        /*008a*/ 	.short	(.L_19141 - .L_19140)
.L_19140:
        /*008c*/ 	.word	0x00000000
        /*0090*/ 	.short	0x000d
        /*0092*/ 	.short	0x005c
        /*0094*/ 	.byte	0x00, 0xf0, 0x11, 0x00


	//----- nvinfo : EIATTR_KPARAM_INFO
	.align		4
.L_19141:
        /*0098*/ 	.byte	0x04, 0x17
        /*009a*/ 	.short	(.L_19143 - .L_19142)
.L_19142:
        /*009c*/ 	.word	0x00000000
        /*00a0*/ 	.short	0x000c
        /*00a2*/ 	.short	0x0058
        /*00a4*/ 	.byte	0x00, 0xf0, 0x11, 0x00


	//----- nvinfo : EIATTR_KPARAM_INFO
	.align		4
.L_19143:
        /*00a8*/ 	.byte	0x04, 0x17
        /*00aa*/ 	.short	(.L_19145 - .L_19144)
.L_19144:
        /*00ac*/ 	.word	0x00000000
        /*00b0*/ 	.short	0x000b
        /*00b2*/ 	.short	0x0050
        /*00b4*/ 	.byte	0x00, 0xf5, 0x21, 0x00


	//----- nvinfo : EIATTR_KPARAM_INFO
	.align		4
.L_19145:
        /*00b8*/ 	.byte	0x04, 0x17
        /*00ba*/ 	.short	(.L_19147 - .L_19146)
.L_19146:
        /*00bc*/ 	.word	0x00000000
        /*00c0*/ 	.short	0x000a
        /*00c2*/ 	.short	0x0048
        /*00c4*/ 	.byte	0x00, 0xf0, 0x11, 0x00


	//----- nvinfo : EIATTR_KPARAM_INFO
	.align		4
.L_19147:
        /*00c8*/ 	.byte	0x04, 0x17
        /*00ca*/ 	.short	(.L_19149 - .L_19148)
.L_19148:
        /*00cc*/ 	.word	0x00000000
        /*00d0*/ 	.short	0x0009
        /*00d2*/ 	.short	0x0040
        /*00d4*/ 	.byte	0x00, 0xf5, 0x21, 0x00


	//----- nvinfo : EIATTR_KPARAM_INFO
	.align		4
.L_19149:
        /*00d8*/ 	.byte	0x04, 0x17
        /*00da*/ 	.short	(.L_19151 - .L_19150)
.L_19150:
        /*00dc*/ 	.word	0x00000000
        /*00e0*/ 	.short	0x0008
        /*00e2*/ 	.short	0x0038
        /*00e4*/ 	.byte	0x00, 0xf5, 0x21, 0x00


	//----- nvinfo : EIATTR_KPARAM_INFO
	.align		4
.L_19151:
        /*00e8*/ 	.byte	0x04, 0x17
        /*00ea*/ 	.short	(.L_19153 - .L_19152)
.L_19152:
        /*00ec*/ 	.word	0x00000000
        /*00f0*/ 	.short	0x0007
        /*00f2*/ 	.short	0x0034
        /*00f4*/ 	.byte	0x00, 0xf0, 0x11, 0x00


	//----- nvinfo : EIATTR_KPARAM_INFO
	.align		4
.L_19153:
        /*00f8*/ 	.byte	0x04, 0x17
        /*00fa*/ 	.short	(.L_19155 - .L_19154)
.L_19154:
        /*00fc*/ 	.word	0x00000000
        /*0100*/ 	.short	0x0006
        /*0102*/ 	.short	0x0030
        /*0104*/ 	.byte	0x00, 0xf0, 0x11, 0x00


	//----- nvinfo : EIATTR_KPARAM_INFO
	.align		4
.L_19155:
        /*0108*/ 	.byte	0x04, 0x17
        /*010a*/ 	.short	(.L_19157 - .L_19156)
.L_19156:
        /*010c*/ 	.word	0x00000000
        /*0110*/ 	.short	0x0005
        /*0112*/ 	.short	0x0028
        /*0114*/ 	.byte	0x00, 0xf5, 0x21, 0x00


	//----- nvinfo : EIATTR_KPARAM_INFO
	.align		4
.L_19157:
        /*0118*/ 	.byte	0x04, 0x17
        /*011a*/ 	.short	(.L_19159 - .L_19158)
.L_19158:
        /*011c*/ 	.word	0x00000000
        /*0120*/ 	.short	0x0004
        /*0122*/ 	.short	0x0020
        /*0124*/ 	.byte	0x00, 0xf5, 0x21, 0x00


	//----- nvinfo : EIATTR_KPARAM_INFO
	.align		4
.L_19159:
        /*0128*/ 	.byte	0x04, 0x17
        /*012a*/ 	.short	(.L_19161 - .L_19160)
.L_19160:
        /*012c*/ 	.word	0x00000000
        /*0130*/ 	.short	0x0003
        /*0132*/ 	.short	0x0018
        /*0134*/ 	.byte	0x00, 0xf5, 0x21, 0x00


	//----- nvinfo : EIATTR_KPARAM_INFO
	.align		4
.L_19161:
        /*0138*/ 	.byte	0x04, 0x17
        /*013a*/ 	.short	(.L_19163 - .L_19162)
.L_19162:
        /*013c*/ 	.word	0x00000000
        /*0140*/ 	.short	0x0002
        /*0142*/ 	.short	0x0010
        /*0144*/ 	.byte	0x00, 0xf5, 0x21, 0x00


	//----- nvinfo : EIATTR_KPARAM_INFO
	.align		4
.L_19163:
        /*0148*/ 	.byte	0x04, 0x17
        /*014a*/ 	.short	(.L_19165 - .L_19164)
.L_19164:
        /*014c*/ 	.word	0x00000000
        /*0150*/ 	.short	0x0001
        /*0152*/ 	.short	0x0008
        /*0154*/ 	.byte	0x00, 0xf5, 0x21, 0x00


	//----- nvinfo : EIATTR_KPARAM_INFO
	.align		4
.L_19165:
        /*0158*/ 	.byte	0x04, 0x17
        /*015a*/ 	.short	(.L_19167 - .L_19166)
.L_19166:
        /*015c*/ 	.word	0x00000000
        /*0160*/ 	.short	0x0000
        /*0162*/ 	.short	0x0000
        /*0164*/ 	.byte	0x00, 0xf5, 0x21, 0x00


	//----- nvinfo : EIATTR_SPARSE_MMA_MASK
	.align		4
.L_19167:
        /*0168*/ 	.byte	0x03, 0x50
        /*016a*/ 	.short	0x0000


	//----- nvinfo : EIATTR_MAXREG_COUNT
	.align		4
        /*016c*/ 	.byte	0x03, 0x1b
        /*016e*/ 	.short	0x00ff


	//----- nvinfo : EIATTR_NUM_BARRIERS
	.align		4
        /*0170*/ 	.byte	0x02, 0x4c
        /*0172*/ 	.byte	0x01
	.zero		1


	//----- nvinfo : EIATTR_EXTERNS
	.align		4
        /*0174*/ 	.byte	0x04, 0x0f
        /*0176*/ 	.short	(.L_19169 - .L_19168)


	//   ....[0]....
	.align		4
.L_19168:
        /*0178*/ 	.word	index@(__assertfail)


	//----- nvinfo : EIATTR_MERCURY_ISA_VERSION
	.align		4
.L_19169:
        /*017c*/ 	.byte	0x03, 0x5f
        /*017e*/ 	.short	0x0101


	//----- nvinfo : EIATTR_COOP_GROUP_MASK_REGIDS
	.align		4
        /*0180*/ 	.byte	0x04, 0x29
        /*0182*/ 	.short	(.L_19171 - .L_19170)


	//   ....[0]....
.L_19170:
        /*0184*/ 	.word	0xffffffff


	//   ....[1]....
        /*0188*/ 	.word	0xffffffff


	//   ....[2]....
        /*018c*/ 	.word	0xffffffff


	//   ....[3]....
        /*0190*/ 	.word	0xffffffff


	//   ....[4]....
        /*0194*/ 	.word	0xffffffff


	//   ....[5]....
        /*0198*/ 	.word	0xffffffff


	//   ....[6]....
        /*019c*/ 	.word	0xffffffff


	//   ....[7]....
        /*01a0*/ 	.word	0xffffffff


	//   ....[8]....
        /*01a4*/ 	.word	0xffffffff


	//   ....[9]....
        /*01a8*/ 	.word	0xffffffff


	//   ....[10]....
        /*01ac*/ 	.word	0xffffffff


	//   ....[11]....
        /*01b0*/ 	.word	0xffffffff


	//   ....[12]....
        /*01b4*/ 	.word	0xffffffff


	//   ....[13]....
        /*01b8*/ 	.word	0xffffffff


	//   ....[14]....
        /*01bc*/ 	.word	0x0500000f


	//   ....[15]....
        /*01c0*/ 	.word	0x0500000f


	//   ....[16]....
        /*01c4*/ 	.word	0x0500000f


	//----- nvinfo : EIATTR_COOP_GROUP_INSTR_OFFSETS
	.align		4
.L_19171:
        /*01c8*/ 	.byte	0x04, 0x28
        /*01ca*/ 	.short	(.L_19173 - .L_19172)


	//   ....[0]....
.L_19172:
        /*01cc*/ 	.word	0x000003d0


	//   ....[1]....
        /*01d0*/ 	.word	0x000003f0


	//   ....[2]....
        /*01d4*/ 	.word	0x00000410


	//   ....[3]....
        /*01d8*/ 	.word	0x00000510


	//   ....[4]....
        /*01dc*/ 	.word	0x00000530


	//   ....[5]....
        /*01e0*/ 	.word	0x00000560


	//   ....[6]....
        /*01e4*/ 	.word	0x000013b0


	//   ....[7]....
        /*01e8*/ 	.word	0x000013e0


	//   ....[8]....
        /*01ec*/ 	.word	0x00001400


	//   ....[9]....
        /*01f0*/ 	.word	0x00001420


	//   ....[10]....
        /*01f4*/ 	.word	0x00001440


	//   ....[11]....
        /*01f8*/ 	.word	0x00001490


	//   ....[12]....
        /*01fc*/ 	.word	0x000014b0


	//   ....[13]....
        /*0200*/ 	.word	0x000014d0


	//   ....[14]....
        /*0204*/ 	.word	0x000023d0


	//   ....[15]....
        /*0208*/ 	.word	0x00002430


	//   ....[16]....
        /*020c*/ 	.word	0x00002490


	//----- nvinfo : EIATTR_VRC_CTA_INIT_COUNT
	.align		4
.L_19173:
        /*0210*/ 	.byte	0x02, 0x4a
	.zero		1
	.zero		1


	//----- nvinfo : EIATTR_SYSCALL_OFFSETS
	.align		4
        /*0214*/ 	.byte	0x04, 0x46
        /*0216*/ 	.short	(.L_19175 - .L_19174)


	//   ....[0]....
.L_19174:
        /*0218*/ 	.word	0x00000330


	//----- nvinfo : EIATTR_EXIT_INSTR_OFFSETS
	.align		4
.L_19175:
        /*021c*/ 	.byte	0x04, 0x1c
        /*021e*/ 	.short	(.L_19177 - .L_19176)


	//   ....[0]....
.L_19176:
        /*0220*/ 	.word	0x000000d0


	//   ....[1]....
        /*0224*/ 	.word	0x00002250


	//   ....[2]....
        /*0228*/ 	.word	0x00002350


	//   ....[3]....
        /*022c*/ 	.word	0x00002380


	//----- nvinfo : EIATTR_CRS_STACK_SIZE
	.align		4
.L_19177:
        /*0230*/ 	.byte	0x04, 0x1e
        /*0232*/ 	.short	(.L_19179 - .L_19178)
.L_19178:
        /*0234*/ 	.word	0x00000000


	//----- nvinfo : EIATTR_CBANK_PARAM_SIZE
	.align		4
.L_19179:
        /*0238*/ 	.byte	0x03, 0x19
        /*023a*/ 	.short	0x008c


	//----- nvinfo : EIATTR_PARAM_CBANK
	.align		4
        /*023c*/ 	.byte	0x04, 0x0a
        /*023e*/ 	.short	(.L_19181 - .L_19180)
	.align		4
.L_19180:
        /*0240*/ 	.word	index@(.nv.constant0._ZN4vllm25paged_attention_v2_kernelIthLi80ELi8ELi128ELNS_18Fp8KVCacheDataTypeE1ELb0ELi512EEEvPfS2_PT_PKS3_PKT0_S9_ifPKiSB_iPKfiiiSD_SD_iiiii)
        /*0244*/ 	.short	0x0380
        /*0246*/ 	.short	0x008c


	//----- nvinfo : EIATTR_SW_WAR
	.align		4
.L_19181:
        /*0248*/ 	.byte	0x04, 0x36
        /*024a*/ 	.short	(.L_19183 - .L_19182)
.L_19182:
        /*024c*/ 	.word	0x00000008
.L_19183:


//--------------------- .nv.info._ZN4vllm25paged_attention_v2_kernelIthLi64ELi8ELi128ELNS_18Fp8KVCacheDataTypeE1ELb0ELi512EEEvPfS2_PT_PKS3_PKT0_S9_ifPKiSB_iPKfiiiSD_SD_iiiii --------------------------
	.section	.nv.info._ZN4vllm25paged_attention_v2_kernelIthLi64ELi8ELi128ELNS_18Fp8KVCacheDataTypeE1ELb0ELi512EEEvPfS2_PT_PKS3_PKT0_S9_ifPKiSB_iPKfiiiSD_SD_iiiii,"",@"SHT_CUDA_INFO"
	.sectionflags	@""
	.align	4


	//----- nvinfo : EIATTR_CUDA_API_VERSION
	.align		4
        /*0000*/ 	.byte	0x04, 0x37
        /*0002*/ 	.short	(.L_19185 - .L_19184)
.L_19184:
        /*0004*/ 	.word	0x00000082


	//----- nvinfo : EIATTR_KPARAM_INFO
	.align		4
.L_19185:
        /*0008*/ 	.byte	0x04, 0x17
        /*000a*/ 	.short	(.L_19187 - .L_19186)
.L_19186:
        /*000c*/ 	.word	0x00000000
        /*0010*/ 	.short	0x0015
        /*0012*/ 	.short	0x0088
        /*0014*/ 	.byte	0x00, 0xf0, 0x11, 0x00


	//----- nvinfo : EIATTR_KPARAM_INFO
	.align		4
.L_19187:
        /*0018*/ 	.byte	0x04, 0x17
        /*001a*/ 	.short	(.L_19189 - .L_19188)
.L_19188:
        /*001c*/ 	.word	0x00000000
        /*0020*/ 	.short	0x0014
        /*0022*/ 	.short	0x0084
        /*0024*/ 	.byte	0x00, 0xf0, 0x11, 0x00


	//----- nvinfo : EIATTR_KPARAM_INFO
	.align		4
.L_19189:
        /*0028*/ 	.byte	0x04, 0x17
        /*002a*/ 	.short	(.L_19191 - .L_19190)
.L_19190:
        /*002c*/ 	.word	0x00000000
        /*0030*/ 	.short	0x0013
        /*0032*/ 	.short	0x0080
        /*0034*/ 	.byte	0x00, 0xf0, 0x11, 0x00


	//----- nvinfo : EIATTR_KPARAM_INFO
	.align		4
.L_19191:
        /*0038*/ 	.byte	0x04, 0x17
        /*003a*/ 	.short	(.L_19193 - .L_19192)
.L_19192:
        /*003c*/ 	.word	0x00000000
        /*0040*/ 	.short	0x0012
        /*0042*/ 	.short	0x007c
        /*0044*/ 	.byte	0x00, 0xf0, 0x11, 0x00


	//----- nvinfo : EIATTR_KPARAM_INFO
	.align		4
.L_19193:
        /*0048*/ 	.byte	0x04, 0x17
        /*004a*/ 	.short	(.L_19195 - .L_19194)
.L_19194:
        /*004c*/ 	.word	0x00000000
        /*0050*/ 	.short	0x0011
        /*0052*/ 	.short	0x0078
        /*0054*/ 	.byte	0x00, 0xf0, 0x11, 0x00


	//----- nvinfo : EIATTR_KPARAM_INFO
	.align		4
.L_19195:
        /*0058*/ 	.byte	0x04, 0x17
        /*005a*/ 	.short	(.L_19197 - .L_19196)
.L_19196:
        /*005c*/ 	.word	0x00000000
        /*0060*/ 	.short	0x0010
        /*0062*/ 	.short	0x0070
        /*0064*/ 	.byte	0x00, 0xf5, 0x21, 0x00


	//----- nvinfo : EIATTR_KPARAM_INFO
	.align		4
.L_19197:
        /*0068*/ 	.byte	0x04, 0x17
        /*006a*/ 	.short	(.L_19199 - .L_19198)
.L_19198:
        /*006c*/ 	.word	0x00000000
        /*0070*/ 	.short	0x000f
        /*0072*/ 	.short	0x0068
        /*0074*/ 	.byte	0x00, 0xf5, 0x21, 0x00


	//----- nvinfo : EIATTR_KPARAM_INFO
	.align		4
.L_19199:
        /*0078*/ 	.byte	0x04, 0x17
        /*007a*/ 	.short	(.L_19201 - .L_19200)
.L_19200:
        /*007c*/ 	.word	0x00000000
        /*0080*/ 	.short	0x000e
        /*0082*/ 	.short	0x0060
        /*0084*/ 	.byte	0x00, 0xf0, 0x11, 0x00


	//----- nvinfo : EIATTR_KPARAM_INFO
	.align		4
.L_19201:
        /*0088*/ 	.byte	0x04, 0x17
        /*008a*/ 	.short	(.L_19203 - .L_19202)
.L_19202:
        /*008c*/ 	.word	0x00000000
        /*0090*/ 	.short	0x000d
        /*0092*/ 	.short	0x005c
        /*0094*/ 	.byte	0x00, 0xf0, 0x11, 0x00


	//----- nvinfo : EIATTR_KPARAM_INFO
	.align		4
.L_19203:
        /*0098*/ 	.byte	0x04, 0x17
        /*009a*/ 	.short	(.L_19205 - .L_19204)
.L_19204:
        /*009c*/ 	.word	0x00000000
        /*00a0*/ 	.short	0x000c
        /*00a2*/ 	.short	0x0058
        /*00a4*/ 	.byte	0x00, 0xf0, 0x11, 0x00


	//----- nvinfo : EIATTR_KPARAM_INFO
	.align		4
.L_19205:
        /*00a8*/ 	.byte	0x04, 0x17
        /*00aa*/ 	.short	(.L_19207 - .L_19206)
.L_19206:
        /*00ac*/ 	.word	0x00000000
        /*00b0*/ 	.short	0x000b
        /*00b2*/ 	.short	0x0050
        /*00b4*/ 	.byte	0x00, 0xf5, 0x21, 0x00


	//----- nvinfo : EIATTR_KPARAM_INFO
	.align		4
.L_19207:
        /*00b8*/ 	.byte	0x04, 0x17
        /*00ba*/ 	.short	(.L_19209 - .L_19208)
.L_19208:
        /*00bc*/ 	.word	0x00000000
        /*00c0*/ 	.short	0x000a
        /*00c2*/ 	.short	0x0048
        /*00c4*/ 	.byte	0x00, 0xf0, 0x11, 0x00


	//----- nvinfo : EIATTR_KPARAM_INFO
	.align		4
.L_19209:
        /*00c8*/ 	.byte	0x04, 0x17
        /*00ca*/ 	.short	(.L_19211 - .L_19210)
.L_19210:
        /*00cc*/ 	.word	0x00000000
        /*00d0*/ 	.short	0x0009
        /*00d2*/ 	.short	0x0040
        /*00d4*/ 	.byte	0x00, 0xf5, 0x21, 0x00


	//----- nvinfo : EIATTR_KPARAM_INFO
	.align		4
.L_19211:
        /*00d8*/ 	.byte	0x04, 0x17
        /*00da*/ 	.short	(.L_19213 - .L_19212)
.L_19212:
        /*00dc*/ 	.word	0x00000000
        /*00e0*/ 	.short	0x0008
        /*00e2*/ 	.short	0x0038
        /*00e4*/ 	.byte	0x00, 0xf5, 0x21, 0x00


	//----- nvinfo : EIATTR_KPARAM_INFO
	.align		4
.L_19213:
        /*00e8*/ 	.byte	0x04, 0x17
        /*00ea*/ 	.short	(.L_19215 - .L_19214)
.L_19214:
        /*00ec*/ 	.word	0x00000000
        /*00f0*/ 	.short	0x0007
        /*00f2*/ 	.short	0x0034
        /*00f4*/ 	.byte	0x00, 0xf0, 0x11, 0x00


	//----- nvinfo : EIATTR_KPARAM_INFO
	.align		4
.L_19215:
        /*00f8*/ 	.byte	0x04, 0x17
        /*00fa*/ 	.short	(.L_19217 - .L_19216)
.L_19216:
        /*00fc*/ 	.word	0x00000000
        /*0100*/ 	.short	0x0006
        /*0102*/ 	.short	0x0030
        /*0104*/ 	.byte	0x00, 0xf0, 0x11, 0x00


	//----- nvinfo : EIATTR_KPARAM_INFO
	.align		4
.L_19217:
        /*0108*/ 	.byte	0x04, 0x17
        /*010a*/ 	.short	(.L_19219 - .L_19218)
.L_19218:
        /*010c*/ 	.word	0x00000000
        /*0110*/ 	.short	0x0005
        /*0112*/ 	.short	0x0028
        /*0114*/ 	.byte	0x00, 0xf5, 0x21, 0x00


	//----- nvinfo : EIATTR_KPARAM_INFO
	.align		4
.L_19219:
        /*0118*/ 	.byte	0x04, 0x17
        /*011a*/ 	.short	(.L_19221 - .L_19220)
.L_19220:
        /*011c*/ 	.word	0x00000000
        /*0120*/ 	.short	0x0004
        /*0122*/ 	.short	0x0020
        /*0124*/ 	.byte	0x00, 0xf5, 0x21, 0x00


	//----- nvinfo : EIATTR_KPARAM_INFO
	.align		4
.L_19221:
        /*0128*/ 	.byte	0x04, 0x17
        /*012a*/ 	.short	(.L_19223 - .L_19222)
.L_19222:
        /*012c*/ 	.word	0x00000000
        /*0130*/ 	.short	0x0003
        /*0132*/ 	.short	0x0018
        /*0134*/ 	.byte	0x00, 0xf5, 0x21, 0x00


	//----- nvinfo : EIATTR_KPARAM_INFO
	.align		4
.L_19223:
        /*0138*/ 	.byte	0x04, 0x17
        /*013a*/ 	.short	(.L_19225 - .L_19224)
.L_19224:
        /*013c*/ 	.word	0x00000000
        /*0140*/ 	.short	0x0002
        /*0142*/ 	.short	0x0010
        /*0144*/ 	.byte	0x00, 0xf5, 0x21, 0x00


	//----- nvinfo : EIATTR_KPARAM_INFO
	.align		4
.L_19225:
        /*0148*/ 	.byte	0x04, 0x17
        /*014a*/ 	.short	(.L_19227 - .L_19226)
.L_19226:
        /*014c*/ 	.word	0x00000000
        /*0150*/ 	.short	0x0001
        /*0152*/ 	.short	0x0008
        /*0154*/ 	.byte	0x00, 0xf5, 0x21, 0x00


	//----- nvinfo : EIATTR_KPARAM_INFO
	.align		4
.L_19227:
        /*0158*/ 	.byte	0x04, 0x17
        /*015a*/ 	.short	(.L_19229 - .L_19228)
.L_19228:
        /*015c*/ 	.word	0x00000000
        /*0160*/ 	.short	0x0000
        /*0162*/ 	.short	0x0000
        /*0164*/ 	.byte	0x00, 0xf5, 0x21, 0x00


	//----- nvinfo : EIATTR_SPARSE_MMA_MASK
	.align		4
.L_19229:
        /*0168*/ 	.byte	0x03, 0x50
        /*016a*/ 	.short	0x0000


	//----- nvinfo : EIATTR_MAXREG_COUNT
	.align		4
        /*016c*/ 	.byte	0x03, 0x1b
        /*016e*/ 	.short	0x00ff


	//----- nvinfo : EIATTR_NUM_BARRIERS
	.align		4
        /*0170*/ 	.byte	0x02, 0x4c
        /*0172*/ 	.byte	0x01
	.zero		1


	//----- nvinfo : EIATTR_EXTERNS
	.align		4
        /*0174*/ 	.byte	0x04, 0x0f
        /*0176*/ 	.short	(.L_19231 - .L_19230)


	//   ....[0]....
	.align		4
.L_19230:
        /*0178*/ 	.word	index@(__assertfail)


	//----- nvinfo : EIATTR_MERCURY_ISA_VERSION
	.align		4
.L_19231:
        /*017c*/ 	.byte	0x03, 0x5f
        /*017e*/ 	.short	0x0101


	//----- nvinfo : EIATTR_COOP_GROUP_MASK_REGIDS
	.align		4
        /*0180*/ 	.byte	0x04, 0x29
        /*0182*/ 	.short	(.L_19233 - .L_19232)


	//   ....[0]....
.L_19232:
        /*0184*/ 	.word	0xffffffff


	//   ....[1]....
        /*0188*/ 	.word	0xffffffff


	//   ....[2]....
        /*018c*/ 	.word	0xffffffff


	//   ....[3]....
        /*0190*/ 	.word	0xffffffff


	//   ....[4]....
        /*0194*/ 	.word	0xffffffff


	//   ....[5]....
        /*0198*/ 	.word	0xffffffff


	//   ....[6]....
        /*019c*/ 	.word	0xffffffff


	//   ....[7]....
        /*01a0*/ 	.word	0xffffffff


	//   ....[8]....
        /*01a4*/ 	.word	0xffffffff


	//   ....[9]....
        /*01a8*/ 	.word	0xffffffff


	//   ....[10]....
        /*01ac*/ 	.word	0xffffffff


	//   ....[11]....
        /*01b0*/ 	.word	0xffffffff


	//   ....[12]....
        /*01b4*/ 	.word	0xffffffff


	//   ....[13]....
        /*01b8*/ 	.word	0xffffffff


	//   ....[14]....
        /*01bc*/ 	.word	0x0500000f


	//   ....[15]....
        /*01c0*/ 	.word	0x0500000f


	//   ....[16]....
        /*01c4*/ 	.word	0x0500000f


	//----- nvinfo : EIATTR_COOP_GROUP_INSTR_OFFSETS
	.align		4
.L_19233:
        /*01c8*/ 	.byte	0x04, 0x28
        /*01ca*/ 	.short	(.L_19235 - .L_19234)


	//   ....[0]....
.L_19234:
        /*01cc*/ 	.word	0x000003d0


	//   ....[1]....
        /*01d0*/ 	.word	0x000003f0


	//   ....[2]....
        /*01d4*/ 	.word	0x00000410


	//   ....[3]....
        /*01d8*/ 	.word	0x00000510


	//   ....[4]....
        /*01dc*/ 	.word	0x00000530


	//   ....[5]....
        /*01e0*/ 	.word	0x00000560


	//   ....[6]....
        /*01e4*/ 	.word	0x000013b0


	//   ....[7]....
        /*01e8*/ 	.word	0x000013e0


	//   ....[8]....
        /*01ec*/ 	.word	0x00001400


	//   ....[9]....
        /*01f0*/ 	.word	0x00001420


	//   ....[10]....
        /*01f4*/ 	.word	0x00001440


	//   ....[11]....
        /*01f8*/ 	.word	0x00001490


	//   ....[12]....
        /*01fc*/ 	.word	0x000014b0


	//   ....[13]....
        /*0200*/ 	.word	0x000014d0


	//   ....[14]....
        /*0204*/ 	.word	0x000022c0


	//   ....[15]....
        /*0208*/ 	.word	0x00002320


	//   ....[16]....
        /*020c*/ 	.word	0x00002380


	//----- nvinfo : EIATTR_VRC_CTA_INIT_COUNT
	.align		4
.L_19235:
        /*0210*/ 	.byte	0x02, 0x4a
	.zero		1
	.zero		1


	//----- nvinfo : EIATTR_SYSCALL_OFFSETS
	.align		4
        /*0214*/ 	.byte	0x04, 0x46
        /*0216*/ 	.short	(.L_19237 - .L_19236)


	//   ....[0]....
.L_19236:
        /*0218*/ 	.word	0x00000330


	//----- nvinfo : EIATTR_EXIT_INSTR_OFFSETS
	.align		4
.L_19237:
        /*021c*/ 	.byte	0x04, 0x1c
        /*021e*/ 	.short	(.L_19239 - .L_19238)


	//   ....[0]....
.L_19238:
        /*0220*/ 	.word	0x000000d0


	//   ....[1]....
        /*0224*/ 	.word	0x00002160


	//   ....[2]....
        /*0228*/ 	.word	0x00002270


	//----- nvinfo : EIATTR_CRS_STACK_SIZE
	.align		4
.L_19239:
        /*022c*/ 	.byte	0x04, 0x1e
        /*022e*/ 	.short	(.L_19241 - .L_19240)
.L_19240:
        /*0230*/ 	.word	0x00000000


	//----- nvinfo : EIATTR_CBANK_PARAM_SIZE
	.align		4
.L_19241:
        /*0234*/ 	.byte	0x03, 0x19
        /*0236*/ 	.short	0x008c


	//----- nvinfo : EIATTR_PARAM_CBANK
	.align		4
        /*0238*/ 	.byte	0x04, 0x0a
        /*023a*/ 	.short	(.L_19243 - .L_19242)
	.align		4
.L_19242:
        /*023c*/ 	.word	index@(.nv.constant0._ZN4vllm25paged_attention_v2_kernelIthLi64ELi8ELi128ELNS_18Fp8KVCacheDataTypeE1ELb0ELi512EEEvPfS2_PT_PKS3_PKT0_S9_ifPKiSB_iPKfiiiSD_SD_iiiii)
        /*0240*/ 	.short	0x0380
        /*0242*/ 	.short	0x008c


	//----- nvinfo : EIATTR_SW_WAR
	.align		4
.L_19243:
        /*0244*/ 	.byte	0x04, 0x36
        /*0246*/ 	.short	(.L_19245 - .L_19244)
.L_19244:
        /*0248*/ 	.word	0x00000008
.L_19245:


//--------------------- .nv.info._ZN4vllm25paged_attention_v2_kernelIthLi32ELi8ELi128ELNS_18Fp8KVCacheDataTypeE1ELb0ELi512EEEvPfS2_PT_PKS3_PKT0_S9_ifPKiSB_iPKfiiiSD_SD_iiiii --------------------------
	.section	.nv.info._ZN4vllm25paged_attention_v2_kernelIthLi32ELi8ELi128ELNS_18Fp8KVCacheDataTypeE1ELb0ELi512EEEvPfS2_PT_PKS3_PKT0_S9_ifPKiSB_iPKfiiiSD_SD_iiiii,"",@"SHT_CUDA_INFO"
	.sectionflags	@""
	.align	4


	//----- nvinfo : EIATTR_CUDA_API_VERSION
	.align		4
        /*0000*/ 	.byte	0x04, 0x37
        /*0002*/ 	.short	(.L_19247 - .L_19246)
.L_19246:
        /*0004*/ 	.word	0x00000082


	//----- nvinfo : EIATTR_KPARAM_INFO
	.align		4
.L_19247:
        /*0008*/ 	.byte	0x04, 0x17
        /*000a*/ 	.short	(.L_19249 - .L_19248)
.L_19248:
        /*000c*/ 	.word	0x00000000
        /*0010*/ 	.short	0x0015
        /*0012*/ 	.short	0x0088
        /*0014*/ 	.byte	0x00, 0xf0, 0x11, 0x00


	//----- nvinfo : EIATTR_KPARAM_INFO
	.align		4
.L_19249:
        /*0018*/ 	.byte	0x04, 0x17
        /*001a*/ 	.short	(.L_19251 - .L_19250)
.L_19250:
        /*001c*/ 	.word	0x00000000
        /*0020*/ 	.short	0x0014
        /*0022*/ 	.short	0x0084
        /*0024*/ 	.byte	0x00, 0xf0, 0x11, 0x00


	//----- nvinfo : EIATTR_KPARAM_INFO
	.align		4
.L_19251:
        /*0028*/ 	.byte	0x04, 0x17
        /*002a*/ 	.short	(.L_19253 - .L_19252)
.L_19252:
        /*002c*/ 	.word	0x00000000
        /*0030*/ 	.short	0x0013
        /*0032*/ 	.short	0x0080
        /*0034*/ 	.byte	0x00, 0xf0, 0x11, 0x00


	//----- nvinfo : EIATTR_KPARAM_INFO
	.align		4
.L_19253:
        /*0038*/ 	.byte	0x04, 0x17
        /*003a*/ 	.short	(.L_19255 - .L_19254)
.L_19254:
        /*003c*/ 	.word	0x00000000
        /*0040*/ 	.short	0x0012
        /*0042*/ 	.short	0x007c
        /*0044*/ 	.byte	0x00, 0xf0, 0x11, 0x00


	//----- nvinfo : EIATTR_KPARAM_INFO
	.align		4
.L_19255:
        /*0048*/ 	.byte	0x04, 0x17
        /*004a*/ 	.short	(.L_19257 - .L_19256)
.L_19256:
        /*004c*/ 	.word	0x00000000
        /*0050*/ 	.short	0x0011
        /*0052*/ 	.short	0x0078
        /*0054*/ 	.byte	0x00, 0xf0, 0x11, 0x00


	//----- nvinfo : EIATTR_KPARAM_INFO
	.align		4
.L_19257:
        /*0058*/ 	.byte	0x04, 0x17
        /*005a*/ 	.short	(.L_19259 - .L_19258)
.L_19258:
        /*005c*/ 	.word	0x00000000
        /*0060*/ 	.short	0x0010
        /*0062*/ 	.short	0x0070
        /*0064*/ 	.byte	0x00, 0xf5, 0x21, 0x00


	//----- nvinfo : EIATTR_KPARAM_INFO
	.align		4
.L_19259:
        /*0068*/ 	.byte	0x04, 0x17
        /*006a*/ 	.short	(.L_19261 - .L_19260)
.L_19260:
        /*006c*/ 	.word	0x00000000
        /*0070*/ 	.short	0x000f
        /*0072*/ 	.short	0x0068
        /*0074*/ 	.byte	0x00, 0xf5, 0x21, 0x00


	//----- nvinfo : EIATTR_KPARAM_INFO
	.align		4
.L_19261:
        /*0078*/ 	.byte	0x04, 0x17
        /*007a*/ 	.short	(.L_19263 - .L_19262)
.L_19262:
        /*007c*/ 	.word	0x00000000
        /*0080*/ 	.short	0x000e
        /*0082*/ 	.short	0x0060
        /*0084*/ 	.byte	0x00, 0xf0, 0x11, 0x00


	//----- nvinfo : EIATTR_KPARAM_INFO
	.align		4
.L_19263:
        /*0088*/ 	.byte	0x04, 0x17
        /*008a*/ 	.short	(.L_19265 - .L_19264)
.L_19264:
        /*008c*/ 	.word	0x00000000
        /*0090*/ 	.short	0x000d
        /*0092*/ 	.short	0x005c
        /*0094*/ 	.byte	0x00, 0xf0, 0x11, 0x00


	//----- nvinfo : EIATTR_KPARAM_INFO
	.align		4
.L_19265:
        /*0098*/ 	.byte	0x04, 0x17
        /*009a*/ 	.short	(.L_19267 - .L_19266)
.L_19266:
        /*009c*/ 	.word	0x00000000
        /*00a0*/ 	.short	0x000c
        /*00a2*/ 	.short	0x0058
        /*00a4*/ 	.byte	0x00, 0xf0, 0x11, 0x00


	//----- nvinfo : EIATTR_KPARAM_INFO
	.align		4
.L_19267:
        /*00a8*/ 	.byte	0x04, 0x17
        /*00aa*/ 	.short	(.L_19269 - .L_19268)
.L_19268:
        /*00ac*/ 	.word	0x00000000
        /*00b0*/ 	.short	0x000b
        /*00b2*/ 	.short	0x0050
        /*00b4*/ 	.byte	0x00, 0xf5, 0x21, 0x00


	//----- nvinfo : EIATTR_KPARAM_INFO
	.align		4
.L_19269:
        /*00b8*/ 	.byte	0x04, 0x17
        /*00ba*/ 	.short	(.L_19271 - .L_19270)
.L_19270:
        /*00bc*/ 	.word	0x00000000
        /*00c0*/ 	.short	0x000a
        /*00c2*/ 	.short	0x0048
        /*00c4*/ 	.byte	0x00, 0xf0, 0x11, 0x00


	//----- nvinfo : EIATTR_KPARAM_INFO
	.align		4
.L_19271:
        /*00c8*/ 	.byte	0x04, 0x17
        /*00ca*/ 	.short	(.L_19273 - .L_19272)
.L_19272:
        /*00cc*/ 	.word	0x00000000
        /*00d0*/ 	.short	0x0009
        /*00d2*/ 	.short	0x0040
        /*00d4*/ 	.byte	0x00, 0xf5, 0x21, 0x00


	//----- nvinfo : EIATTR_KPARAM_INFO
	.align		4
.L_19273:
        /*00d8*/ 	.byte	0x04, 0x17
        /*00da*/ 	.short	(.L_19275 - .L_19274)
.L_19274:
        /*00dc*/ 	.word	0x00000000
        /*00e0*/ 	.short	0x0008
        /*00e2*/ 	.short	0x0038
        /*00e4*/ 	.byte	0x00, 0xf5, 0x21, 0x00


	//----- nvinfo : EIATTR_KPARAM_INFO
	.align		4
.L_19275:
        /*00e8*/ 	.byte	0x04, 0x17
        /*00ea*/ 	.short	(.L_19277 - .L_19276)
.L_19276:
        /*00ec*/ 	.word	0x00000000
        /*00f0*/ 	.short	0x0007
        /*00f2*/ 	.short	0x0034
        /*00f4*/ 	.byte	0x00, 0xf0, 0x11, 0x00


	//----- nvinfo : EIATTR_KPARAM_INFO
	.align		4
.L_19277:
        /*00f8*/ 	.byte	0x04, 0x17
        /*00fa*/ 	.short	(.L_19279 - .L_19278)
.L_19278:
        /*00fc*/ 	.word	0x00000000
        /*0100*/ 	.short	0x0006
        /*0102*/ 	.short	0x0030
        /*0104*/ 	.byte	0x00, 0xf0, 0x11, 0x00


	//----- nvinfo : EIATTR_KPARAM_INFO
	.align		4
.L_19279:
        /*0108*/ 	.byte	0x04, 0x17
        /*010a*/ 	.short	(.L_19281 - .L_19280)
.L_19280:
        /*010c*/ 	.word	0x00000000
        /*0110*/ 	.short	0x0005
        /*0112*/ 	.short	0x0028
        /*0114*/ 	.byte	0x00, 0xf5, 0x21, 0x00


	//----- nvinfo : EIATTR_KPARAM_INFO
	.align		4
.L_19281:
        /*0118*/ 	.byte	0x04, 0x17
        /*011a*/ 	.short	(.L_19283 - .L_19282)
.L_19282:
        /*011c*/ 	.word	0x00000000
        /*0120*/ 	.short	0x0004
        /*0122*/ 	.short	0x0020
        /*0124*/ 	.byte	0x00, 0xf5, 0x21, 0x00


	//----- nvinfo : EIATTR_KPARAM_INFO
	.align		4
.L_19283:
        /*0128*/ 	.byte	0x04, 0x17
        /*012a*/ 	.short	(.L_19285 - .L_19284)
.L_19284:
        /*012c*/ 	.word	0x00000000
        /*0130*/ 	.short	0x0003
        /*0132*/ 	.short	0x0018
        /*0134*/ 	.byte	0x00, 0xf5, 0x21, 0x00


	//----- nvinfo : EIATTR_KPARAM_INFO
	.align		4
.L_19285:
        /*0138*/ 	.byte	0x04, 0x17
        /*013a*/ 	.short	(.L_19287 - .L_19286)
.L_19286:
        /*013c*/ 	.word	0x00000000
        /*0140*/ 	.short	0x0002
        /*0142*/ 	.short	0x0010
        /*0144*/ 	.byte	0x00, 0xf5, 0x21, 0x00


	//----- nvinfo : EIATTR_KPARAM_INFO
	.align		4
.L_19287:
        /*0148*/ 	.byte	0x04, 0x17
        /*014a*/ 	.short	(.L_19289 - .L_19288)
.L_19288:
        /*014c*/ 	.word	0x00000000
        /*0150*/ 	.short	0x0001
        /*0152*/ 	.short	0x0008
        /*0154*/ 	.byte	0x00, 0xf5, 0x21, 0x00


	//----- nvinfo : EIATTR_KPARAM_INFO
	.align		4
.L_19289:
        /*0158*/ 	.byte	0x04, 0x17
        /*015a*/ 	.short	(.L_19291 - .L_19290)
.L_19290:
        /*015c*/ 	.word	0x00000000
        /*0160*/ 	.short	0x0000
        /*0162*/ 	.short	0x0000
        /*0164*/ 	.byte	0x00, 0xf5, 0x21, 0x00


	//----- nvinfo : EIATTR_SPARSE_MMA_MASK
	.align		4
.L_19291:
        /*0168*/ 	.byte	0x03, 0x50
        /*016a*/ 	.short	0x0000


	//----- nvinfo : EIATTR_MAXREG_COUNT
	.align		4
        /*016c*/ 	.byte	0x03, 0x1b
        /*016e*/ 	.short	0x00ff


	//----- nvinfo : EIATTR_NUM_BARRIERS
	.align		4
        /*0170*/ 	.byte	0x02, 0x4c
        /*0172*/ 	.byte	0x01
	.zero		1


	//----- nvinfo : EIATTR_EXTERNS
	.align		4
        /*0174*/ 	.byte	0x04, 0x0f
        /*0176*/ 	.short	(.L_19293 - .L_19292)


	//   ....[0]....
	.align		4
.L_19292:
        /*0178*/ 	.word	index@(__assertfail)


	//----- nvinfo : EIATTR_MERCURY_ISA_VERSION
	.align		4
.L_19293:
        /*017c*/ 	.byte	0x03, 0x5f
        /*017e*/ 	.short	0x0101


	//----- nvinfo : EIATTR_COOP_GROUP_MASK_REGIDS
	.align		4
        /*0180*/ 	.byte	0x04, 0x29
        /*0182*/ 	.short	(.L_19295 - .L_19294)


	//   ....[0]....
.L_19294:
        /*0184*/ 	.word	0xffffffff


	//   ....[1]....
        /*0188*/ 	.word	0xffffffff


	//   ....[2]....
        /*018c*/ 	.word	0xffffffff


	//   ....[3]....
        /*0190*/ 	.word	0xffffffff


	//   ....[4]....
        /*0194*/ 	.word	0xffffffff


	//   ....[5]....
        /*0198*/ 	.word	0xffffffff


	//   ....[6]....
        /*019c*/ 	.word	0xffffffff


	//   ....[7]....
        /*01a0*/ 	.word	0xffffffff


	//   ....[8]....
        /*01a4*/ 	.word	0xffffffff


	//   ....[9]....
        /*01a8*/ 	.word	0xffffffff


	//   ....[10]....
        /*01ac*/ 	.word	0xffffffff


	//   ....[11]....
        /*01b0*/ 	.word	0xffffffff


	//   ....[12]....
        /*01b4*/ 	.word	0xffffffff


	//   ....[13]....
        /*01b8*/ 	.word	0xffffffff


	//   ....[14]....
        /*01bc*/ 	.word	0x0500000f


	//   ....[15]....
        /*01c0*/ 	.word	0x0500000f


	//   ....[16]....
        /*01c4*/ 	.word	0x0500000f


	//----- nvinfo : EIATTR_COOP_GROUP_INSTR_OFFSETS
	.align		4
.L_19295:
        /*01c8*/ 	.byte	0x04, 0x28
        /*01ca*/ 	.short	(.L_19297 - .L_19296)


	//   ....[0]....
.L_19296:
        /*01cc*/ 	.word	0x000003d0


	//   ....[1]....
        /*01d0*/ 	.word	0x000003f0


	//   ....[2]....
        /*01d4*/ 	.word	0x00000410


	//   ....[3]....
        /*01d8*/ 	.word	0x00000520


	//   ....[4]....
        /*01dc*/ 	.word	0x00000540


	//   ....[5]....
        /*01e0*/ 	.word	0x00000560


	//   ....[6]....
        /*01e4*/ 	.word	0x000013b0


	//   ....[7]....
        /*01e8*/ 	.word	0x000013e0


	//   ....[8]....
        /*01ec*/ 	.word	0x00001400


	//   ....[9]....
        /*01f0*/ 	.word	0x00001420


	//   ....[10]....
        /*01f4*/ 	.word	0x00001440


	//   ....[11]....
        /*01f8*/ 	.word	0x00001490


	//   ....[12]....
        /*01fc*/ 	.word	0x000014b0


	//   ....[13]....
        /*0200*/ 	.word	0x000014d0


	//   ....[14]....
        /*0204*/ 	.word	0x000021b0


	//   ....[15]....
        /*0208*/ 	.word	0x00002210


	//   ....[16]....
        /*020c*/ 	.word	0x00002270


	//----- nvinfo : EIATTR_VRC_CTA_INIT_COUNT
	.align		4
.L_19297:
        /*0210*/ 	.byte	0x02, 0x4a
	.zero		1
	.zero		1


	//----- nvinfo : EIATTR_SYSCALL_OFFSETS
	.align		4
        /*0214*/ 	.byte	0x04, 0x46
        /*0216*/ 	.short	(.L_19299 - .L_19298)


	//   ....[0]....
.L_19298:
        /*0218*/ 	.word	0x00000330


	//----- nvinfo : EIATTR_EXIT_INSTR_OFFSETS
	.align		4
.L_19299:
        /*021c*/ 	.byte	0x04, 0x1c
        /*021e*/ 	.short	(.L_19301 - .L_19300)


	//   ....[0]....
.L_19300:
        /*0220*/ 	.word	0x000000d0


	//   ....[1]....
        /*0224*/ 	.word	0x00002080


	//   ....[2]....
        /*0228*/ 	.word	0x00002160


	//----- nvinfo : EIATTR_CRS_STACK_SIZE
	.align		4
.L_19301:
        /*022c*/ 	.byte	0x04, 0x1e
        /*022e*/ 	.short	(.L_19303 - .L_19302)
.L_19302:
        /*0230*/ 	.word	0x00000000


	//----- nvinfo : EIATTR_CBANK_PARAM_SIZE
	.align		4
.L_19303:
        /*0234*/ 	.byte	0x03, 0x19
        /*0236*/ 	.short	0x008c


	//----- nvinfo : EIATTR_PARAM_CBANK
	.align		4
        /*0238*/ 	.byte	0x04, 0x0a
        /*023a*/ 	.short	(.L_19305 - .L_19304)
	.align		4
.L_19304:
        /*023c*/ 	.word	index@(.nv.constant0._ZN4vllm25paged_attention_v2_kernelIthLi32ELi8ELi128ELNS_18Fp8KVCacheDataTypeE1ELb0ELi512EEEvPfS2_PT_PKS3_PKT0_S9_ifPKiSB_iPKfiiiSD_SD_iiiii)
        /*0240*/ 	.short	0x0380
        /*0242*/ 	.short	0x008c


	//----- nvinfo : EIATTR_SW_WAR
	.align		4
.L_19305:
        /*0244*/ 	.byte	0x04, 0x36
        /*0246*/ 	.short	(.L_19307 - .L_19306)
.L_19306:
        /*0248*/ 	.word	0x00000008
.L_19307:


//--------------------- .nv.info._ZN4vllm25paged_attention_v2_kernelIthLi256ELi8ELi128ELNS_18Fp8KVCacheDataTypeE1ELb1ELi512EEEvPfS2_PT_PKS3_PKT0_S9_ifPKiSB_iPKfiiiSD_SD_iiiii --------------------------
	.section	.nv.info._ZN4vllm25paged_attention_v2_kernelIthLi256ELi8ELi128ELNS_18Fp8KVCacheDataTypeE1ELb1ELi512EEEvPfS2_PT_PKS3_PKT0_S9_ifPKiSB_iPKfiiiSD_SD_iiiii,"",@"SHT_CUDA_INFO"
	.sectionflags	@""
	.align	4


	//----- nvinfo : EIATTR_CUDA_API_VERSION
	.align		4
        /*0000*/ 	.byte	0x04, 0x37
        /*0002*/ 	.short	(.L_19309 - .L_19308)
.L_19308:
        /*0004*/ 	.word	0x00000082


	//----- nvinfo : EIATTR_KPARAM_INFO
	.align		4
.L_19309:
        /*0008*/ 	.byte	0x04, 0x17
        /*000a*/ 	.short	(.L_19311 - .L_19310)
.L_19310:
        /*000c*/ 	.word	0x00000000
        /*0010*/ 	.short	0x0015
        /*0012*/ 	.short	0x0088
        /*0014*/ 	.byte	0x00, 0xf0, 0x11, 0x00


	//----- nvinfo : EIATTR_KPARAM_INFO
	.align		4
.L_19311:
        /*0018*/ 	.byte	0x04, 0x17
        /*001a*/ 	.short	(.L_19313 - .L_19312)
.L_19312:
        /*001c*/ 	.word	0x00000000
        /*0020*/ 	.short	0x0014
        /*0022*/ 	.short	0x0084
        /*0024*/ 	.byte	0x00, 0xf0, 0x11, 0x00


	//----- nvinfo : EIATTR_KPARAM_INFO
	.align		4
.L_19313:
        /*0028*/ 	.byte	0x04, 0x17
        /*002a*/ 	.short	(.L_19315 - .L_19314)
.L_19314:
        /*002c*/ 	.word	0x00000000
        /*0030*/ 	.short	0x0013
        /*0032*/ 	.short	0x0080
        /*0034*/ 	.byte	0x00, 0xf0, 0x11, 0x00


	//----- nvinfo : EIATTR_KPARAM_INFO
	.align		4
.L_19315:
        /*0038*/ 	.byte	0x04, 0x17
        /*003a*/ 	.short	(.L_19317 - .L_19316)
.L_19316:
        /*003c*/ 	.word	0x00000000
        /*0040*/ 	.short	0x0012
        /*0042*/ 	.short	0x007c
        /*0044*/ 	.byte	0x00, 0xf0, 0x11, 0x00


	//----- nvinfo : EIATTR_KPARAM_INFO
	.align		4
.L_19317:
        /*0048*/ 	.byte	0x04, 0x17
        /*004a*/ 	.short	(.L_19319 - .L_19318)
.L_19318:
        /*004c*/ 	.word	0x00000000
        /*0050*/ 	.short	0x0011
        /*0052*/ 	.short	0x0078
        /*0054*/ 	.byte	0x00, 0xf0, 0x11, 0x00


	//----- nvinfo : EIATTR_KPARAM_INFO
	.align		4
.L_19319:
        /*0058*/ 	.byte	0x04, 0x17
        /*005a*/ 	.short	(.L_19321 - .L_19320)
.L_19320:
        /*005c*/ 	.word	0x00000000
        /*0060*/ 	.short	0x0010
        /*0062*/ 	.short	0x0070
        /*0064*/ 	.byte	0x00, 0xf5, 0x21, 0x00


	//----- nvinfo : EIATTR_KPARAM_INFO
	.align		4
.L_19321:
        /*0068*/ 	.byte	0x04, 0x17
        /*006a*/ 	.short	(.L_19323 - .L_19322)
.L_19322:
        /*006c*/ 	.word	0x00000000
        /*0070*/ 	.short	0x000f
        /*0072*/ 	.short	0x0068
        /*0074*/ 	.byte	0x00, 0xf5, 0x21, 0x00


	//----- nvinfo : EIATTR_KPARAM_INFO
	.align		4
.L_19323:
        /*0078*/ 	.byte	0x04, 0x17
        /*007a*/ 	.short	(.L_19325 - .L_19324)
.L_19324:
        /*007c*/ 	.word	0x00000000
        /*0080*/ 	.short	0x000e
        /*0082*/ 	.short	0x0060
        /*0084*/ 	.byte	0x00, 0xf0, 0x11, 0x00


	//----- nvinfo : EIATTR_KPARAM_INFO
	.align		4
.L_19325:
        /*0088*/ 	.byte	0x04, 0x17
        /*008a*/ 	.short	(.L_19327 - .L_19326)
.L_19326:
        /*008c*/ 	.word	0x00000000
        /*0090*/ 	.short	0x000d
        /*0092*/ 	.short	0x005c
        /*0094*/ 	.byte	0x00, 0xf0, 0x11, 0x00


	//----- nvinfo : EIATTR_KPARAM_INFO
	.align		4
.L_19327:
        /*0098*/ 	.byte	0x04, 0x17
        /*009a*/ 	.short	(.L_19329 - .L_19328)
.L_19328:
        /*009c*/ 	.word	0x00000000
        /*00a0*/ 	.short	0x000c
        /*00a2*/ 	.short	0x0058
        /*00a4*/ 	.byte	0x00, 0xf0, 0x11, 0x00


	//----- nvinfo : EIATTR_KPARAM_INFO
	.align		4
.L_19329:
        /*00a8*/ 	.byte	0x04, 0x17
        /*00aa*/ 	.short	(.L_19331 - .L_19330)
.L_19330:
        /*00ac*/ 	.word	0x00000000
        /*00b0*/ 	.short	0x000b
        /*00b2*/ 	.short	0x0050
        /*00b4*/ 	.byte	0x00, 0xf5, 0x21, 0x00


	//----- nvinfo : EIATTR_KPARAM_INFO
	.align		4
.L_19331:
        /*00b8*/ 	.byte	0x04, 0x17
        /*00ba*/ 	.short	(.L_19333 - .L_19332)
.L_19332:
        /*00bc*/ 	.word	0x00000000
        /*00c0*/ 	.short	0x000a
        /*00c2*/ 	.short	0x0048
        /*00c4*/ 	.byte	0x00, 0xf0, 0x11, 0x00


	//----- nvinfo : EIATTR_KPARAM_INFO
	.align		4
.L_19333:
        /*00c8*/ 	.byte	0x04, 0x17
        /*00ca*/ 	.short	(.L_19335 - .L_19334)
.L_19334:
        /*00cc*/ 	.word	0x00000000
        /*00d0*/ 	.short	0x0009
        /*00d2*/ 	.short	0x0040
        /*00d4*/ 	.byte	0x00, 0xf5, 0x21, 0x00


	//----- nvinfo : EIATTR_KPARAM_INFO
	.align		4
.L_19335:
        /*00d8*/ 	.byte	0x04, 0x17
        /*00da*/ 	.short	(.L_19337 - .L_19336)
.L_19336:
        /*00dc*/ 	.word	0x00000000
        /*00e0*/ 	.short	0x0008
        /*00e2*/ 	.short	0x0038
        /*00e4*/ 	.byte	0x00, 0xf5, 0x21, 0x00


	//----- nvinfo : EIATTR_KPARAM_INFO
	.align		4
.L_19337:
        /*00e8*/ 	.byte	0x04, 0x17
        /*00ea*/ 	.short	(.L_19339 - .L_19338)
.L_19338:
        /*00ec*/ 	.word	0x00000000
        /*00f0*/ 	.short	0x0007
        /*00f2*/ 	.short	0x0034
        /*00f4*/ 	.byte	0x00, 0xf0, 0x11, 0x00


	//----- nvinfo : EIATTR_KPARAM_INFO
	.align		4
.L_19339:
        /*00f8*/ 	.byte	0x04, 0x17
        /*00fa*/ 	.short	(.L_19341 - .L_19340)
.L_19340:
        /*00fc*/ 	.word	0x00000000
        /*0100*/ 	.short	0x0006
        /*0102*/ 	.short	0x0030
        /*0104*/ 	.byte	0x00, 0xf0, 0x11, 0x00


	//----- nvinfo : EIATTR_KPARAM_INFO
	.align		4
.L_19341:
        /*0108*/ 	.byte	0x04, 0x17
        /*010a*/ 	.short	(.L_19343 - .L_19342)
.L_19342:
        /*010c*/ 	.word	0x00000000
        /*0110*/ 	.short	0x0005
        /*0112*/ 	.short	0x0028
        /*0114*/ 	.byte	0x00, 0xf5, 0x21, 0x00


	//----- nvinfo : EIATTR_KPARAM_INFO
	.align		4
.L_19343:
        /*0118*/ 	.byte	0x04, 0x17
        /*011a*/ 	.short	(.L_19345 - .L_19344)
.L_19344:
        /*011c*/ 	.word	0x00000000
        /*0120*/ 	.short	0x0004
        /*0122*/ 	.short	0x0020
        /*0124*/ 	.byte	0x00, 0xf5, 0x21, 0x00


	//----- nvinfo : EIATTR_KPARAM_INFO
	.align		4
.L_19345:
        /*0128*/ 	.byte	0x04, 0x17
        /*012a*/ 	.short	(.L_19347 - .L_19346)
.L_19346:
        /*012c*/ 	.word	0x00000000
        /*0130*/ 	.short	0x0003
        /*0132*/ 	.short	0x0018
        /*0134*/ 	.byte	0x00, 0xf5, 0x21, 0x00


	//----- nvinfo : EIATTR_KPARAM_INFO
	.align		4
.L_19347:
        /*0138*/ 	.byte	0x04, 0x17
        /*013a*/ 	.short	(.L_19349 - .L_19348)
.L_19348:
        /*013c*/ 	.word	0x00000000
        /*0140*/ 	.short	0x0002
        /*0142*/ 	.short	0x0010
        /*0144*/ 	.byte	0x00, 0xf5, 0x21, 0x00


	//----- nvinfo : EIATTR_KPARAM_INFO
	.align		4
.L_19349:
        /*0148*/ 	.byte	0x04, 0x17
        /*014a*/ 	.short	(.L_19351 - .L_19350)
.L_19350:
        /*014c*/ 	.word	0x00000000
        /*0150*/ 	.short	0x0001
        /*0152*/ 	.short	0x0008
        /*0154*/ 	.byte	0x00, 0xf5, 0x21, 0x00


	//----- nvinfo : EIATTR_KPARAM_INFO
	.align		4
.L_19351:
        /*0158*/ 	.byte	0x04, 0x17
        /*015a*/ 	.short	(.L_19353 - .L_19352)
.L_19352:
        /*015c*/ 	.word	0x00000000
        /*0160*/ 	.short	0x0000
        /*0162*/ 	.short	0x0000
        /*0164*/ 	.byte	0x00, 0xf5, 0x21, 0x00


	//----- nvinfo : EIATTR_SPARSE_MMA_MASK
	.align		4
.L_19353:
        /*0168*/ 	.byte	0x03, 0x50
        /*016a*/ 	.short	0x0000


	//----- nvinfo : EIATTR_MAXREG_COUNT
	.align		4
        /*016c*/ 	.byte	0x03, 0x1b
        /*016e*/ 	.short	0x00ff


	//----- nvinfo : EIATTR_NUM_BARRIERS
	.align		4
        /*0170*/ 	.byte	0x02, 0x4c
        /*0172*/ 	.byte	0x01
	.zero		1


	//----- nvinfo : EIATTR_EXTERNS
	.align		4
        /*0174*/ 	.byte	0x04, 0x0f
        /*0176*/ 	.short	(.L_19355 - .L_19354)


	//   ....[0]....
	.align		4
.L_19354:
        /*0178*/ 	.word	index@(__assertfail)


	//----- nvinfo : EIATTR_MERCURY_ISA_VERSION
	.align		4
.L_19355:
        /*017c*/ 	.byte	0x03, 0x5f
        /*017e*/ 	.short	0x0101


	//----- nvinfo : EIATTR_COOP_GROUP_MASK_REGIDS
	.align		4
        /*0180*/ 	.byte	0x04, 0x29
        /*0182*/ 	.short	(.L_19357 - .L_19356)


	//   ....[0]....
.L_19356:
        /*0184*/ 	.word	0xffffffff


	//   ....[1]....
        /*0188*/ 	.word	0xffffffff


	//   ....[2]....
        /*018c*/ 	.word	0xffffffff


	//   ....[3]....
        /*0190*/ 	.word	0xffffffff


	//   ....[4]....
        /*0194*/ 	.word	0xffffffff


	//   ....[5]....
        /*0198*/ 	.word	0xffffffff


	//   ....[6]....
        /*019c*/ 	.word	0xffffffff


	//   ....[7]....
        /*01a0*/ 	.word	0xffffffff


	//   ....[8]....
        /*01a4*/ 	.word	0xffffffff


	//   ....[9]....
        /*01a8*/ 	.word	0xffffffff


	//   ....[10]....
        /*01ac*/ 	.word	0xffffffff


	//   ....[11]....
        /*01b0*/ 	.word	0xffffffff


	//   ....[12]....
        /*01b4*/ 	.word	0xffffffff


	//   ....[13]....
        /*01b8*/ 	.word	0xffffffff


	//   ....[14]....
        /*01bc*/ 	.word	0x0500000f


	//   ....[15]....
        /*01c0*/ 	.word	0x0500000f


	//   ....[16]....
        /*01c4*/ 	.word	0x0500000f


	//----- nvinfo : EIATTR_COOP_GROUP_INSTR_OFFSETS
	.align		4
.L_19357:
        /*01c8*/ 	.byte	0x04, 0x28
        /*01ca*/ 	.short	(.L_19359 - .L_19358)


	//   ....[0]....
.L_19358:
        /*01cc*/ 	.word	0x00000b60


	//   ....[1]....
        /*01d0*/ 	.word	0x00000b80


	//   ....[2]....
        /*01d4*/ 	.word	0x00000ba0


	//   ....[3]....
        /*01d8*/ 	.word	0x00000cb0


	//   ....[4]....
        /*01dc*/ 	.word	0x00000cd0


	//   ....[5]....
        /*01e0*/ 	.word	0x00000cf0


	//   ....[6]....
        /*01e4*/ 	.word	0x00001b40


	//   ....[7]....
        /*01e8*/ 	.word	0x00001b70


	//   ....[8]....
        /*01ec*/ 	.word	0x00001b90


	//   ....[9]....
        /*01f0*/ 	.word	0x00001bb0


	//   ....[10]....
        /*01f4*/ 	.word	0x00001bd0


	//   ....[11]....
        /*01f8*/ 	.word	0x00001c20


	//   ....[12]....
        /*01fc*/ 	.word	0x00001c40


	//   ....[13]....
        /*0200*/ 	.word	0x00001c60


	//   ....[14]....
        /*0204*/ 	.word	0x00003470


	//   ....[15]....
        /*0208*/ 	.word	0x000034d0


	//   ....[16]....
        /*020c*/ 	.word	0x00003530


	//----- nvinfo : EIATTR_VRC_CTA_INIT_COUNT
	.align		4
.L_19359:
        /*0210*/ 	.byte	0x02, 0x4a
	.zero		1
	.zero		1


	//----- nvinfo : EIATTR_SYSCALL_OFFSETS
	.align		4
        /*0214*/ 	.byte	0x04, 0x46
        /*0216*/ 	.short	(.L_19361 - .L_19360)


	//   ....[0]....
.L_19360:
        /*0218*/ 	.word	0x00002b20


	//   ....[1]....
        /*021c*/ 	.word	0x00003410


	//----- nvinfo : EIATTR_EXIT_INSTR_OFFSETS
	.align		4
.L_19361:
        /*0220*/ 	.byte	0x04, 0x1c
        /*0222*/ 	.short	(.L_19363 - .L_19362)


	//   ....[0]....
.L_19362:
        /*0224*/ 	.word	0x00000090


	//   ....[1]....
        /*0228*/ 	.word	0x00003170


	//   ....[2]....
        /*022c*/ 	.word	0x00003310


	//   ....[3]....
        /*0230*/ 	.word	0x00003420


	//----- nvinfo : EIATTR_CRS_STACK_SIZE
	.align		4
.L_19363:
        /*0234*/ 	.byte	0x04, 0x1e
        /*0236*/ 	.short	(.L_19365 - .L_19364)
.L_19364:
        /*0238*/ 	.word	0x00000000


	//----- nvinfo : EIATTR_CBANK_PARAM_SIZE
	.align		4
.L_19365:
        /*023c*/ 	.byte	0x03, 0x19
        /*023e*/ 	.short	0x008c


	//----- nvinfo : EIATTR_PARAM_CBANK
	.align		4
        /*0240*/ 	.byte	0x04, 0x0a
        /*0242*/ 	.short	(.L_19367 - .L_19366)
	.align		4
.L_19366:
        /*0244*/ 	.word	index@(.nv.constant0._ZN4vllm25paged_attention_v2_kernelIthLi256ELi8ELi128ELNS_18Fp8KVCacheDataTypeE1ELb1ELi512EEEvPfS2_PT_PKS3_PKT0_S9_ifPKiSB_iPKfiiiSD_SD_iiiii)
        /*0248*/ 	.short	0x0380
        /*024a*/ 	.short	0x008c


	//----- nvinfo : EIATTR_SW_WAR
	.align		4
.L_19367:
        /*024c*/ 	.byte	0x04, 0x36
        /*024e*/ 	.short	(.L_19369 - .L_19368)
.L_19368:
        /*0250*/ 	.word	0x00000008
.L_19369:


//--------------------- .nv.info._ZN4vllm25paged_attention_v2_kernelIthLi192ELi8ELi128ELNS_18Fp8KVCacheDataTypeE1ELb1ELi512EEEvPfS2_PT_PKS3_PKT0_S9_ifPKiSB_iPKfiiiSD_SD_iiiii --------------------------
	.section	.nv.info._ZN4vllm25paged_attention_v2_kernelIthLi192ELi8ELi128ELNS_18Fp8KVCacheDataTypeE1ELb1ELi512EEEvPfS2_PT_PKS3_PKT0_S9_ifPKiSB_iPKfiiiSD_SD_iiiii,"",@"SHT_CUDA_INFO"
	.sectionflags	@""
	.align	4


	//----- nvinfo : EIATTR_CUDA_API_VERSION
	.align		4
        /*0000*/ 	.byte	0x04, 0x37
        /*0002*/ 	.short	(.L_19371 - .L_19370)
.L_19370:
        /*0004*/ 	.word	0x00000082


	//----- nvinfo : EIATTR_KPARAM_INFO
	.align		4
.L_19371:
        /*0008*/ 	.byte	0x04, 0x17
        /*000a*/ 	.short	(.L_19373 - .L_19372)
.L_19372:
        /*000c*/ 	.word	0x00000000
        /*0010*/ 	.short	0x0015
        /*0012*/ 	.short	0x0088
        /*0014*/ 	.byte	0x00, 0xf0, 0x11, 0x00


	//----- nvinfo : EIATTR_KPARAM_INFO
	.align		4
.L_19373:
        /*0018*/ 	.byte	0x04, 0x17
        /*001a*/ 	.short	(.L_19375 - .L_19374)
.L_19374:
        /*001c*/ 	.word	0x00000000
        /*0020*/ 	.short	0x0014
        /*0022*/ 	.short	0x0084
        /*0024*/ 	.byte	0x00, 0xf0, 0x11, 0x00


	//----- nvinfo : EIATTR_KPARAM_INFO
	.align		4
.L_19375:
        /*0028*/ 	.byte	0x04, 0x17
        /*002a*/ 	.short	(.L_19377 - .L_19376)
.L_19376:
        /*002c*/ 	.word	0x00000000
        /*0030*/ 	.short	0x0013
        /*0032*/ 	.short	0x0080
        /*0034*/ 	.byte	0x00, 0xf0, 0x11, 0x00


	//----- nvinfo : EIATTR_KPARAM_INFO
	.align		4
.L_19377:
        /*0038*/ 	.byte	0x04, 0x17
        /*003a*/ 	.short	(.L_19379 - .L_19378)
.L_19378:
        /*003c*/ 	.word	0x00000000
        /*0040*/ 	.short	0x0012
        /*0042*/ 	.short	0x007c
        /*0044*/ 	.byte	0x00, 0xf0, 0x11, 0x00


	//----- nvinfo : EIATTR_KPARAM_INFO
	.align		4
.L_19379:
        /*0048*/ 	.byte	0x04, 0x17
        /*004a*/ 	.short	(.L_19381 - .L_19380)
.L_19380:
        /*004c*/ 	.word	0x00000000
        /*0050*/ 	.short	0x0011
        /*0052*/ 	.short	0x0078
        /*0054*/ 	.byte	0x00, 0xf0, 0x11, 0x00


	//----- nvinfo : EIATTR_KPARAM_INFO
	.align		4
.L_19381:
        /*0058*/ 	.byte	0x04, 0x17
        /*005a*/ 	.short	(.L_19383 - .L_19382)
.L_19382:
        /*005c*/ 	.word	0x00000000
        /*0060*/ 	.short	0x0010
        /*0062*/ 	.short	0x0070
        /*0064*/ 	.byte	0x00, 0xf5, 0x21, 0x00


	//----- nvinfo : EIATTR_KPARAM_INFO
	.align		4
.L_19383:
        /*0068*/ 	.byte	0x04, 0x17
        /*006a*/ 	.short	(.L_19385 - .L_19384)
.L_19384:
        /*006c*/ 	.word	0x00000000
        /*0070*/ 	.short	0x000f
        /*0072*/ 	.short	0x0068
        /*0074*/ 	.byte	0x00, 0xf5, 0x21, 0x00


	//----- nvinfo : EIATTR_KPARAM_INFO
	.align		4
.L_19385:
        /*0078*/ 	.byte	0x04, 0x17
        /*007a*/ 	.short	(.L_19387 - .L_19386)
.L_19386:
        /*007c*/ 	.word	0x00000000
        /*0080*/ 	.short	0x000e
        /*0082*/ 	.short	0x0060
        /*0084*/ 	.byte	0x00, 0xf0, 0x11, 0x00


	//----- nvinfo : EIATTR_KPARAM_INFO
	.align		4
.L_19387:
        /*0088*/ 	.byte	0x04, 0x17
        /*008a*/ 	.short	(.L_19389 - .L_19388)
.L_19388:
        /*008c*/ 	.word	0x00000000
        /*0090*/ 	.short	0x000d
        /*0092*/ 	.short	0x005c
        /*0094*/ 	.byte	0x00, 0xf0, 0x11, 0x00


	//----- nvinfo : EIATTR_KPARAM_INFO
	.align		4
.L_19389:
        /*0098*/ 	.byte	0x04, 0x17
        /*009a*/ 	.short	(.L_19391 - .L_19390)
.L_19390:
        /*009c*/ 	.word	0x00000000
        /*00a0*/ 	.short	0x000c
        /*00a2*/ 	.short	0x0058
        /*00a4*/ 	.byte	0x00, 0xf0, 0x11, 0x00


	//----- nvinfo : EIATTR_KPARAM_INFO
	.align		4
.L_19391:
        /*00a8*/ 	.byte	0x04, 0x17
        /*00aa*/ 	.short	(.L_19393 - .L_19392)
.L_19392:
        /*00ac*/ 	.word	0x00000000
        /*00b0*/ 	.short	0x000b
        /*00b2*/ 	.short	0x0050
        /*00b4*/ 	.byte	0x00, 0xf5, 0x21, 0x00


	//----- nvinfo : EIATTR_KPARAM_INFO
	.align		4
.L_19393:
        /*00b8*/ 	.byte	0x04, 0x17
        /*00ba*/ 	.short	(.L_19395 - .L_19394)
.L_19394:
        /*00bc*/ 	.word	0x00000000
        /*00c0*/ 	.short	0x000a
        /*00c2*/ 	.short	0x0048
        /*00c4*/ 	.byte	0x00, 0xf0, 0x11, 0x00


	//----- nvinfo : EIATTR_KPARAM_INFO
	.align		4
.L_19395:
        /*00c8*/ 	.byte	0x04, 0x17
        /*00ca*/ 	.short	(.L_19397 - .L_19396)
.L_19396:
        /*00cc*/ 	.word	0x00000000
        /*00d0*/ 	.short	0x0009
        /*00d2*/ 	.short	0x0040
        /*00d4*/ 	.byte	0x00, 0xf5, 0x21, 0x00


	//----- nvinfo : EIATTR_KPARAM_INFO
	.align		4
.L_19397:
        /*00d8*/ 	.byte	0x04, 0x17
        /*00da*/ 	.short	(.L_19399 - .L_19398)
.L_19398:
        /*00dc*/ 	.word	0x00000000
        /*00e0*/ 	.short	0x0008
        /*00e2*/ 	.short	0x0038
        /*00e4*/ 	.byte	0x00, 0xf5, 0x21, 0x00


	//----- nvinfo : EIATTR_KPARAM_INFO
	.align		4
.L_19399:
        /*00e8*/ 	.byte	0x04, 0x17
        /*00ea*/ 	.short	(.L_19401 - .L_19400)
.L_19400:
        /*00ec*/ 	.word	0x00000000
        /*00f0*/ 	.short	0x0007
        /*00f2*/ 	.short	0x0034
        /*00f4*/ 	.byte	0x00, 0xf0, 0x11, 0x00


	//----- nvinfo : EIATTR_KPARAM_INFO
	.align		4
.L_19401:
        /*00f8*/ 	.byte	0x04, 0x17
        /*00fa*/ 	.short	(.L_19403 - .L_19402)
.L_19402:
        /*00fc*/ 	.word	0x00000000
        /*0100*/ 	.short	0x0006
        /*0102*/ 	.short	0x0030
        /*0104*/ 	.byte	0x00, 0xf0, 0x11, 0x00


	//----- nvinfo : EIATTR_KPARAM_INFO
	.align		4
.L_19403:
        /*0108*/ 	.byte	0x04, 0x17
        /*010a*/ 	.short	(.L_19405 - .L_19404)
.L_19404:
        /*010c*/ 	.word	0x00000000
        /*0110*/ 	.short	0x0005
        /*0112*/ 	.short	0x0028
        /*0114*/ 	.byte	0x00, 0xf5, 0x21, 0x00


	//----- nvinfo : EIATTR_KPARAM_INFO
	.align		4
.L_19405:
        /*0118*/ 	.byte	0x04, 0x17
        /*011a*/ 	.short	(.L_19407 - .L_19406)
.L_19406:
        /*011c*/ 	.word	0x00000000
        /*0120*/ 	.short	0x0004
        /*0122*/ 	.short	0x0020
        /*0124*/ 	.byte	0x00, 0xf5, 0x21, 0x00


	//----- nvinfo : EIATTR_KPARAM_INFO
	.align		4
.L_19407:
        /*0128*/ 	.byte	0x04, 0x17
        /*012a*/ 	.short	(.L_19409 - .L_19408)
.L_19408:
        /*012c*/ 	.word	0x00000000
        /*0130*/ 	.short	0x0003
        /*0132*/ 	.short	0x0018
        /*0134*/ 	.byte	0x00, 0xf5, 0x21, 0x00


	//----- nvinfo : EIATTR_KPARAM_INFO
	.align		4
.L_19409:
        /*0138*/ 	.byte	0x04, 0x17
        /*013a*/ 	.short	(.L_19411 - .L_19410)
.L_19410:
        /*013c*/ 	.word	0x00000000
        /*0140*/ 	.short	0x0002
        /*0142*/ 	.short	0x0010
        /*0144*/ 	.byte	0x00, 0xf5, 0x21, 0x00


	//----- nvinfo : EIATTR_KPARAM_INFO
	.align		4
.L_19411:
        /*0148*/ 	.byte	0x04, 0x17
        /*014a*/ 	.short	(.L_19413 - .L_19412)
.L_19412:
        /*014c*/ 	.word	0x00000000
        /*0150*/ 	.short	0x0001
        /*0152*/ 	.short	0x0008
        /*0154*/ 	.byte	0x00, 0xf5, 0x21, 0x00


	//----- nvinfo : EIATTR_KPARAM_INFO
	.align		4
.L_19413:
        /*0158*/ 	.byte	0x04, 0x17
        /*015a*/ 	.short	(.L_19415 - .L_19414)
.L_19414:
        /*015c*/ 	.word	0x00000000
        /*0160*/ 	.short	0x0000
        /*0162*/ 	.short	0x0000
        /*0164*/ 	.byte	0x00, 0xf5, 0x21, 0x00


	//----- nvinfo : EIATTR_SPARSE_MMA_MASK
	.align		4
.L_19415:
        /*0168*/ 	.byte	0x03, 0x50
        /*016a*/ 	.short	0x0000


	//----- nvinfo : EIATTR_MAXREG_COUNT
	.align		4
        /*016c*/ 	.byte	0x03, 0x1b
        /*016e*/ 	.short	0x00ff


	//----- nvinfo : EIATTR_NUM_BARRIERS
	.align		4
        /*0170*/ 	.byte	0x02, 0x4c
        /*0172*/ 	.byte	0x01
	.zero		1


	//----- nvinfo : EIATTR_EXTERNS
	.align		4
        /*0174*/ 	.byte	0x04, 0x0f
        /*0176*/ 	.short	(.L_19417 - .L_19416)


	//   ....[0]....
	.align		4
.L_19416:
        /*0178*/ 	.word	index@(__assertfail)


	//----- nvinfo : EIATTR_MERCURY_ISA_VERSION
	.align		4
.L_19417:
        /*017c*/ 	.byte	0x03, 0x5f
        /*017e*/ 	.short	0x0101


	//----- nvinfo : EIATTR_COOP_GROUP_MASK_REGIDS
	.align		4
        /*0180*/ 	.byte	0x04, 0x29
        /*0182*/ 	.short	(.L_19419 - .L_19418)


	//   ....[0]....
.L_19418:
        /*0184*/ 	.word	0xffffffff


	//   ....[1]....
        /*0188*/ 	.word	0xffffffff


	//   ....[2]....
        /*018c*/ 	.word	0xffffffff


	//   ....[3]....
        /*0190*/ 	.word	0xffffffff


	//   ....[4]....
        /*0194*/ 	.word	0xffffffff


	//   ....[5]....
        /*0198*/ 	.word	0xffffffff


	//   ....[6]....
        /*019c*/ 	.word	0xffffffff


	//   ....[7]....
        /*01a0*/ 	.word	0xffffffff


	//   ....[8]....
        /*01a4*/ 	.word	0xffffffff


	//   ....[9]....
        /*01a8*/ 	.word	0xffffffff


	//   ....[10]....
        /*01ac*/ 	.word	0xffffffff


	//   ....[11]....
        /*01b0*/ 	.word	0xffffffff


	//   ....[12]....
        /*01b4*/ 	.word	0xffffffff


	//   ....[13]....
        /*01b8*/ 	.word	0xffffffff


	//   ....[14]....
        /*01bc*/ 	.word	0x0500000f


	//   ....[15]....
        /*01c0*/ 	.word	0x0500000f


	//   ....[16]....
        /*01c4*/ 	.word	0x0500000f


	//----- nvinfo : EIATTR_COOP_GROUP_INSTR_OFFSETS
	.align		4
.L_19419:
        /*01c8*/ 	.byte	0x04, 0x28
        /*01ca*/ 	.short	(.L_19421 - .L_19420)


	//   ....[0]....
.L_19420:
        /*01cc*/ 	.word	0x00000b90


	//   ....[1]....
        /*01d0*/ 	.word	0x00000bb0


	//   ....[2]....
        /*01d4*/ 	.word	0x00000bd0


	//   ....[3]....
        /*01d8*/ 	.word	0x00000ce0


	//   ....[4]....
        /*01dc*/ 	.word	0x00000d00


	//   ....[5]....
        /*01e0*/ 	.word	0x00000d20


	//   ....[6]....
        /*01e4*/ 	.word	0x00001b70


	//   ....[7]....
        /*01e8*/ 	.word	0x00001ba0


	//   ....[8]....
        /*01ec*/ 	.word	0x00001bc0


	//   ....[9]....
        /*01f0*/ 	.word	0x00001be0


	//   ....[10]....
        /*01f4*/ 	.word	0x00001c00


	//   ....[11]....
        /*01f8*/ 	.word	0x00001c50


	//   ....[12]....
        /*01fc*/ 	.word	0x00001c70


	//   ....[13]....
        /*0200*/ 	.word	0x00001c90


	//   ....[14]....
        /*0204*/ 	.word	0x00003250


	//   ....[15]....
        /*0208*/ 	.word	0x000032b0


	//   ....[16]....
        /*020c*/ 	.word	0x00003310


	//----- nvinfo : EIATTR_VRC_CTA_INIT_COUNT
	.align		4
.L_19421:
        /*0210*/ 	.byte	0x02, 0x4a
	.zero		1
	.zero		1


	//----- nvinfo : EIATTR_SYSCALL_OFFSETS
	.align		4
        /*0214*/ 	.byte	0x04, 0x46
        /*0216*/ 	.short	(.L_19423 - .L_19422)


	//   ....[0]....
.L_19422:
        /*0218*/ 	.word	0x00002b50


	//   ....[1]....
        /*021c*/ 	.word	0x000031f0


	//----- nvinfo : EIATTR_EXIT_INSTR_OFFSETS
	.align		4
.L_19423:
        /*0220*/ 	.byte	0x04, 0x1c
        /*0222*/ 	.short	(.L_19425 - .L_19424)


	//   ....[0]....
.L_19424:
        /*0224*/ 	.word	0x00000090


	//   ....[1]....
        /*0228*/ 	.word	0x00002f80


	//   ....[2]....
        /*022c*/ 	.word	0x000030f0


	//   ....[3]....
        /*0230*/ 	.word	0x00003200


	//----- nvinfo : EIATTR_CRS_STACK_SIZE
	.align		4
.L_19425:
        /*0234*/ 	.byte	0x04, 0x1e
        /*0236*/ 	.short	(.L_19427 - .L_19426)
.L_19426:
        /*0238*/ 	.word	0x00000000


	//----- nvinfo : EIATTR_CBANK_PARAM_SIZE
	.align		4
.L_19427:
        /*023c*/ 	.byte	0x03, 0x19
        /*023e*/ 	.short	0x008c


	//----- nvinfo : EIATTR_PARAM_CBANK
	.align		4
        /*0240*/ 	.byte	0x04, 0x0a
        /*0242*/ 	.short	(.L_19429 - .L_19428)
	.align		4
.L_19428:
        /*0244*/ 	.word	index@(.nv.constant0._ZN4vllm25paged_attention_v2_kernelIthLi192ELi8ELi128ELNS_18Fp8KVCacheDataTypeE1ELb1ELi512EEEvPfS2_PT_PKS3_PKT0_S9_ifPKiSB_iPKfiiiSD_SD_iiiii)
        /*0248*/ 	.short	0x0380
        /*024a*/ 	.short	0x008c


	//----- nvinfo : EIATTR_SW_WAR
	.align		4
.L_19429:
        /*024c*/ 	.byte	0x04, 0x36
        /*024e*/ 	.short	(.L_19431 - .L_19430)
.L_19430:
        /*0250*/ 	.word	0x00000008
.L_19431:


//--------------------- .nv.info._ZN4vllm25paged_attention_v2_kernelIthLi128ELi8ELi128ELNS_18Fp8KVCacheDataTypeE1ELb1ELi512EEEvPfS2_PT_PKS3_PKT0_S9_ifPKiSB_iPKfiiiSD_SD_iiiii --------------------------
	.section	.nv.info._ZN4vllm25paged_attention_v2_kernelIthLi128ELi8ELi128ELNS_18Fp8KVCacheDataTypeE1ELb1ELi512EEEvPfS2_PT_PKS3_PKT0_S9_ifPKiSB_iPKfiiiSD_SD_iiiii,"",@"SHT_CUDA_INFO"
	.sectionflags	@""
	.align	4


	//----- nvinfo : EIATTR_CUDA_API_VERSION
	.align		4
        /*0000*/ 	.byte	0x04, 0x37
        /*0002*/ 	.short	(.L_19433 - .L_19432)
.L_19432:
        /*0004*/ 	.word	0x00000082


	//----- nvinfo : EIATTR_KPARAM_INFO
	.align		4
.L_19433:
        /*0008*/ 	.byte	0x04, 0x17
        /*000a*/ 	.short	(.L_19435 - .L_19434)
.L_19434:
        /*000c*/ 	.word	0x00000000
        /*0010*/ 	.short	0x0015
        /*0012*/ 	.short	0x0088
        /*0014*/ 	.byte	0x00, 0xf0, 0x11, 0x00


	//----- nvinfo : EIATTR_KPARAM_INFO
	.align		4
.L_19435:
        /*0018*/ 	.byte	0x04, 0x17
        /*001a*/ 	.short	(.L_19437 - .L_19436)
.L_19436:
        /*001c*/ 	.word	0x00000000
        /*0020*/ 	.short	0x0014
        /*0022*/ 	.short	0x0084
        /*0024*/ 	.byte	0x00, 0xf0, 0x11, 0x00


	//----- nvinfo : EIATTR_KPARAM_INFO
	.align		4
.L_19437:
        /*0028*/ 	.byte	0x04, 0x17
        /*002a*/ 	.short	(.L_19439 - .L_19438)
.L_19438:
        /*002c*/ 	.word	0x00000000
        /*0030*/ 	.short	0x0013
        /*0032*/ 	.short	0x0080
        /*0034*/ 	.byte	0x00, 0xf0, 0x11, 0x00


	//----- nvinfo : EIATTR_KPARAM_INFO
	.align		4
.L_19439:
        /*0038*/ 	.byte	0x04, 0x17
        /*003a*/ 	.short	(.L_19441 - .L_19440)
.L_19440:
        /*003c*/ 	.word	0x00000000
        /*0040*/ 	.short	0x0012
        /*0042*/ 	.short	0x007c
        /*0044*/ 	.byte	0x00, 0xf0, 0x11, 0x00


	//----- nvinfo : EIATTR_KPARAM_INFO
	.align		4
.L_19441:
        /*0048*/ 	.byte	0x04, 0x17
        /*004a*/ 	.short	(.L_19443 - .L_19442)
.L_19442:
        /*004c*/ 	.word	0x00000000
        /*0050*/ 	.short	0x0011
        /*0052*/ 	.short	0x0078
        /*0054*/ 	.byte	0x00, 0xf0, 0x11, 0x00


	//----- nvinfo : EIATTR_KPARAM_INFO
	.align		4
.L_19443:
        /*0058*/ 	.byte	0x04, 0x17
        /*005a*/ 	.short	(.L_19445 - .L_19444)
.L_19444:
        /*005c*/ 	.word	0x00000000
        /*0060*/ 	.short	0x0010
        /*0062*/ 	.short	0x0070
        /*0064*/ 	.byte	0x00, 0xf5, 0x21, 0x00


	//----- nvinfo : EIATTR_KPARAM_INFO
	.align		4
.L_19445:
        /*0068*/ 	.byte	0x04, 0x17
        /*006a*/ 	.short	(.L_19447 - .L_19446)
.L_19446:
        /*006c*/ 	.word	0x00000000
        /*0070*/ 	.short	0x000f
        /*0072*/ 	.short	0x0068
        /*0074*/ 	.byte	0x00, 0xf5, 0x21, 0x00


	//----- nvinfo : EIATTR_KPARAM_INFO
	.align		4
.L_19447:
        /*0078*/ 	.byte	0x04, 0x17
        /*007a*/ 	.short	(.L_19449 - .L_19448)
.L_19448:
        /*007c*/ 	.word	0x00000000
        /*0080*/ 	.short	0x000e
        /*0082*/ 	.short	0x0060
        /*0084*/ 	.byte	0x00, 0xf0, 0x11, 0x00


	//----- nvinfo : EIATTR_KPARAM_INFO
	.align		4
.L_19449:
        /*0088*/ 	.byte	0x04, 0x17
        /*008a*/ 	.short	(.L_19451 - .L_19450)
.L_19450:
        /*008c*/ 	.word	0x00000000
        /*0090*/ 	.short	0x000d
        /*0092*/ 	.short	0x005c
        /*0094*/ 	.byte	0x00, 0xf0, 0x11, 0x00


	//----- nvinfo : EIATTR_KPARAM_INFO
	.align		4
.L_19451:
        /*0098*/ 	.byte	0x04, 0x17
        /*009a*/ 	.short	(.L_19453 - .L_19452)
.L_19452:
        /*009c*/ 	.word	0x00000000
        /*00a0*/ 	.short	0x000c
        /*00a2*/ 	.short	0x0058
        /*00a4*/ 	.byte	0x00, 0xf0, 0x11, 0x00


	//----- nvinfo : EIATTR_KPARAM_INFO
	.align		4
.L_19453:
        /*00a8*/ 	.byte	0x04, 0x17
        /*00aa*/ 	.short	(.L_19455 - .L_19454)
.L_19454:
        /*00ac*/ 	.word	0x00000000
        /*00b0*/ 	.short	0x000b
        /*00b2*/ 	.short	0x0050
        /*00b4*/ 	.byte	0x00, 0xf5, 0x21, 0x00


	//----- nvinfo : EIATTR_KPARAM_INFO
	.align		4
.L_19455:
        /*00b8*/ 	.byte	0x04, 0x17
        /*00ba*/ 	.short	(.L_19457 - .L_19456)
.L_19456:
        /*00bc*/ 	.word	0x00000000
        /*00c0*/ 	.short	0x000a
        /*00c2*/ 	.short	0x0048
        /*00c4*/ 	.byte	0x00, 0xf0, 0x11, 0x00


	//----- nvinfo : EIATTR_KPARAM_INFO
	.align		4
.L_19457:
        /*00c8*/ 	.byte	0x04, 0x17
        /*00ca*/ 	.short	(.L_19459 - .L_19458)
.L_19458:
        /*00cc*/ 	.word	0x00000000
        /*00d0*/ 	.short	0x0009
        /*00d2*/ 	.short	0x0040
        /*00d4*/ 	.byte	0x00, 0xf5, 0x21, 0x00


	//----- nvinfo : EIATTR_KPARAM_INFO
	.align		4
.L_19459:
        /*00d8*/ 	.byte	0x04, 0x17
        /*00da*/ 	.short	(.L_19461 - .L_19460)
.L_19460:
        /*00dc*/ 	.word	0x00000000
        /*00e0*/ 	.short	0x0008
        /*00e2*/ 	.short	0x0038
        /*00e4*/ 	.byte	0x00, 0xf5, 0x21, 0x00


	//----- nvinfo : EIATTR_KPARAM_INFO
	.align		4
.L_19461:
        /*00e8*/ 	.byte	0x04, 0x17
        /*00ea*/ 	.short	(.L_19463 - .L_19462)
.L_19462:
        /*00ec*/ 	.word	0x00000000
        /*00f0*/ 	.short	0x0007
        /*00f2*/ 	.short	0x0034
        /*00f4*/ 	.byte	0x00, 0xf0, 0x11, 0x00


	//----- nvinfo : EIATTR_KPARAM_INFO
	.align		4
.L_19463:
        /*00f8*/ 	.byte	0x04, 0x17
        /*00fa*/ 	.short	(.L_19465 - .L_19464)
.L_19464:
        /*00fc*/ 	.word	0x00000000
        /*0100*/ 	.short	0x0006
        /*0102*/ 	.short	0x0030
        /*0104*/ 	.byte	0x00, 0xf0, 0x11, 0x00


	//----- nvinfo : EIATTR_KPARAM_INFO
	.align		4
.L_19465:
        /*0108*/ 	.byte	0x04, 0x17
        /*010a*/ 	.short	(.L_19467 - .L_19466)
.L_19466:
        /*010c*/ 	.word	0x00000000
        /*0110*/ 	.short	0x0005
        /*0112*/ 	.short	0x0028
        /*0114*/ 	.byte	0x00, 0xf5, 0x21, 0x00


	//----- nvinfo : EIATTR_KPARAM_INFO
	.align		4
.L_19467:
        /*0118*/ 	.byte	0x04, 0x17
        /*011a*/ 	.short	(.L_19469 - .L_19468)
.L_19468:
        /*011c*/ 	.word	0x00000000
        /*0120*/ 	.short	0x0004
        /*0122*/ 	.short	0x0020
        /*0124*/ 	.byte	0x00, 0xf5, 0x21, 0x00


	//----- nvinfo : EIATTR_KPARAM_INFO
	.align		4
.L_19469:
        /*0128*/ 	.byte	0x04, 0x17
        /*012a*/ 	.short	(.L_19471 - .L_19470)
.L_19470:
        /*012c*/ 	.word	0x00000000
        /*0130*/ 	.short	0x0003
        /*0132*/ 	.short	0x0018
        /*0134*/ 	.byte	0x00, 0xf5, 0x21, 0x00


	//----- nvinfo : EIATTR_KPARAM_INFO
	.align		4
.L_19471:
        /*0138*/ 	.byte	0x04, 0x17
        /*013a*/ 	.short	(.L_19473 - .L_19472)
.L_19472:
        /*013c*/ 	.word	0x00000000
        /*0140*/ 	.short	0x0002
        /*0142*/ 	.short	0x0010
        /*0144*/ 	.byte	0x00, 0xf5, 0x21, 0x00


	//----- nvinfo : EIATTR_KPARAM_INFO
	.align		4
.L_19473:
        /*0148*/ 	.byte	0x04, 0x17
        /*014a*/ 	.short	(.L_19475 - .L_19474)
.L_19474:
        /*014c*/ 	.word	0x00000000
        /*0150*/ 	.short	0x0001
        /*0152*/ 	.short	0x0008
        /*0154*/ 	.byte	0x00, 0xf5, 0x21, 0x00


	//----- nvinfo : EIATTR_KPARAM_INFO
	.align		4
.L_19475:
        /*0158*/ 	.byte	0x04, 0x17
        /*015a*/ 	.short	(.L_19477 - .L_19476)
.L_19476:
        /*015c*/ 	.word	0x00000000
        /*0160*/ 	.short	0x0000
        /*0162*/ 	.short	0x0000
        /*0164*/ 	.byte	0x00, 0xf5, 0x21, 0x00


	//----- nvinfo : EIATTR_SPARSE_MMA_MASK
	.align		4
.L_19477:
        /*0168*/ 	.byte	0x03, 0x50
        /*016a*/ 	.short	0x0000


	//----- nvinfo : EIATTR_MAXREG_COUNT
	.align		4
        /*016c*/ 	.byte	0x03, 0x1b
        /*016e*/ 	.short	0x00ff


	//----- nvinfo : EIATTR_NUM_BARRIERS
	.align		4
        /*0170*/ 	.byte	0x02, 0x4c
        /*0172*/ 	.byte	0x01
	.zero		1


	//----- nvinfo : EIATTR_EXTERNS
	.align		4
        /*0174*/ 	.byte	0x04, 0x0f
        /*0176*/ 	.short	(.L_19479 - .L_19478)


	//   ....[0]....
	.align		4
.L_19478:
        /*0178*/ 	.word	index@(__assertfail)


	//----- nvinfo : EIATTR_MERCURY_ISA_VERSION
	.align		4
.L_19479:
        /*017c*/ 	.byte	0x03, 0x5f
        /*017e*/ 	.short	0x0101


	//----- nvinfo : EIATTR_COOP_GROUP_MASK_REGIDS
	.align		4
        /*0180*/ 	.byte	0x04, 0x29
        /*0182*/ 	.short	(.L_19481 - .L_19480)


	//   ....[0]....
.L_19480:
        /*0184*/ 	.word	0xffffffff


	//   ....[1]....
        /*0188*/ 	.word	0xffffffff


	//   ....[2]....
        /*018c*/ 	.word	0xffffffff


	//   ....[3]....
        /*0190*/ 	.word	0xffffffff


	//   ....[4]....
        /*0194*/ 	.word	0xffffffff


	//   ....[5]....
        /*0198*/ 	.word	0xffffffff


	//   ....[6]....
        /*019c*/ 	.word	0xffffffff


	//   ....[7]....
        /*01a0*/ 	.word	0xffffffff


	//   ....[8]....
        /*01a4*/ 	.word	0xffffffff


	//   ....[9]....
        /*01a8*/ 	.word	0xffffffff


	//   ....[10]....
        /*01ac*/ 	.word	0xffffffff


	//   ....[11]....
        /*01b0*/ 	.word	0xffffffff


	//   ....[12]....
        /*01b4*/ 	.word	0xffffffff


	//   ....[13]....
        /*01b8*/ 	.word	0xffffffff


	//   ....[14]....
        /*01bc*/ 	.word	0x0500000f


	//   ....[15]....
        /*01c0*/ 	.word	0x0500000f


	//   ....[16]....
        /*01c4*/ 	.word	0x0500000f


	//----- nvinfo : EIATTR_COOP_GROUP_INSTR_OFFSETS
	.align		4
.L_19481:
        /*01c8*/ 	.byte	0x04, 0x28
        /*01ca*/ 	.short	(.L_19483 - .L_19482)


	//   ....[0]....
.L_19482:
        /*01cc*/ 	.word	0x00000b60


	//   ....[1]....
        /*01d0*/ 	.word	0x00000b80


	//   ....[2]....
        /*01d4*/ 	.word	0x00000ba0


	//   ....[3]....
        /*01d8*/ 	.word	0x00000cb0


	//   ....[4]....
        /*01dc*/ 	.word	0x00000cd0


	//   ....[5]....
        /*01e0*/ 	.word	0x00000cf0


	//   ....[6]....
        /*01e4*/ 	.word	0x00001b40


	//   ....[7]....
        /*01e8*/ 	.word	0x00001b70


	//   ....[8]....
        /*01ec*/ 	.word	0x00001b90


	//   ....[9]....
        /*01f0*/ 	.word	0x00001bb0


	//   ....[10]....
        /*01f4*/ 	.word	0x00001bd0


	//   ....[11]....
        /*01f8*/ 	.word	0x00001c20


	//   ....[12]....
        /*01fc*/ 	.word	0x00001c40


	//   ....[13]....
        /*0200*/ 	.word	0x00001c60


	//   ....[14]....
        /*0204*/ 	.word	0x00003250


	//   ....[15]....
        /*0208*/ 	.word	0x000032b0


	//   ....[16]....
        /*020c*/ 	.word	0x00003310


	//----- nvinfo : EIATTR_VRC_CTA_INIT_COUNT
	.align		4
.L_19483:
        /*0210*/ 	.byte	0x02, 0x4a
	.zero		1
	.zero		1


	//----- nvinfo : EIATTR_SYSCALL_OFFSETS
	.align		4
        /*0214*/ 	.byte	0x04, 0x46
        /*0216*/ 	.short	(.L_19485 - .L_19484)


	//   ....[0]....
.L_19484:
        /*0218*/ 	.word	0x00002b20


	//   ....[1]....
        /*021c*/ 	.word	0x000031f0


	//----- nvinfo : EIATTR_EXIT_INSTR_OFFSETS
	.align		4
.L_19485:
        /*0220*/ 	.byte	0x04, 0x1c
        /*0222*/ 	.short	(.L_19487 - .L_19486)


	//   ....[0]....
.L_19486:
        /*0224*/ 	.word	0x00000090


	//   ....[1]....
        /*0228*/ 	.word	0x00002fd0


	//   ....[2]....
        /*022c*/ 	.word	0x000030f0


	//   ....[3]....
        /*0230*/ 	.word	0x00003200


	//----- nvinfo : EIATTR_CRS_STACK_SIZE
	.align		4
.L_19487:
        /*0234*/ 	.byte	0x04, 0x1e
        /*0236*/ 	.short	(.L_19489 - .L_19488)
.L_19488:
        /*0238*/ 	.word	0x00000000


	//----- nvinfo : EIATTR_CBANK_PARAM_SIZE
	.align		4
.L_19489:
        /*023c*/ 	.byte	0x03, 0x19
        /*023e*/ 	.short	0x008c


	//----- nvinfo : EIATTR_PARAM_CBANK
	.align		4
        /*0240*/ 	.byte	0x04, 0x0a
        /*0242*/ 	.short	(.L_19491 - .L_19490)
	.align		4
.L_19490:
        /*0244*/ 	.word	index@(.nv.constant0._ZN4vllm25paged_attention_v2_kernelIthLi128ELi8ELi128ELNS_18Fp8KVCacheDataTypeE1ELb1ELi512EEEvPfS2_PT_PKS3_PKT0_S9_ifPKiSB_iPKfiiiSD_SD_iiiii)
        /*0248*/ 	.short	0x0380
        /*024a*/ 	.short	0x008c


	//----- nvinfo : EIATTR_SW_WAR
	.align		4
.L_19491:
        /*024c*/ 	.byte	0x04, 0x36
        /*024e*/ 	.short	(.L_19493 - .L_19492)
.L_19492:
        /*0250*/ 	.word	0x00000008
.L_19493:


//--------------------- .nv.info._ZN4vllm25paged_attention_v2_kernelIthLi120ELi8ELi128ELNS_18Fp8KVCacheDataTypeE1ELb1ELi512EEEvPfS2_PT_PKS3_PKT0_S9_ifPKiSB_iPKfiiiSD_SD_iiiii --------------------------
	.section	.nv.info._ZN4vllm25paged_attention_v2_kernelIthLi120ELi8ELi128ELNS_18Fp8KVCacheDataTypeE1ELb1ELi512EEEvPfS2_PT_PKS3_PKT0_S9_ifPKiSB_iPKfiiiSD_SD_iiiii,"",@"SHT_CUDA_INFO"
	.sectionflags	@""
	.align	4


	//----- nvinfo : EIATTR_CUDA_API_VERSION
	.align		4
        /*0000*/ 	.byte	0x04, 0x37
        /*0002*/ 	.short	(.L_19495 - .L_19494)
.L_19494:
        /*0004*/ 	.word	0x00000082


	//----- nvinfo : EIATTR_KPARAM_INFO
	.align		4
.L_19495:
        /*0008*/ 	.byte	0x04, 0x17
        /*000a*/ 	.short	(.L_19497 - .L_19496)
.L_19496:
        /*000c*/ 	.word	0x00000000
        /*0010*/ 	.short	0x0015
        /*0012*/ 	.short	0x0088
        /*0014*/ 	.byte	0x00, 0xf0, 0x11, 0x00


	//----- nvinfo : EIATTR_KPARAM_INFO
	.align		4
.L_19497:
        /*0018*/ 	.byte	0x04, 0x17
        /*001a*/ 	.short	(.L_19499 - .L_19498)
.L_19498:
        /*001c*/ 	.word	0x00000000
        /*0020*/ 	.short	0x0014
        /*0022*/ 	.short	0x0084
        /*0024*/ 	.byte	0x00, 0xf0, 0x11, 0x00


	//----- nvinfo : EIATTR_KPARAM_INFO
	.align		4
.L_19499:
        /*0028*/ 	.byte	0x04, 0x17
        /*002a*/ 	.short	(.L_19501 - .L_19500)
.L_19500:
        /*002c*/ 	.word	0x00000000
        /*0030*/ 	.short	0x0013
        /*0032*/ 	.short	0x0080
        /*0034*/ 	.byte	0x00, 0xf0, 0x11, 0x00


	//----- nvinfo : EIATTR_KPARAM_INFO
	.align		4
.L_19501:
        /*0038*/ 	.byte	0x04, 0x17
        /*003a*/ 	.short	(.L_19503 - .L_19502)
.L_19502:
        /*003c*/ 	.word	0x00000000
        /*0040*/ 	.short	0x0012
        /*0042*/ 	.short	0x007c
        /*0044*/ 	.byte	0x00, 0xf0, 0x11, 0x00


	//----- nvinfo : EIATTR_KPARAM_INFO
	.align		4
.L_19503:
        /*0048*/ 	.byte	0x04, 0x17
        /*004a*/ 	.short	(.L_19505 - .L_19504)
.L_19504:
        /*004c*/ 	.word	0x00000000
        /*0050*/ 	.short	0x0011
        /*0052*/ 	.short	0x0078
        /*0054*/ 	.byte	0x00, 0xf0, 0x11, 0x00


	//----- nvinfo : EIATTR_KPARAM_INFO
	.align		4
.L_19505:
        /*0058*/ 	.byte	0x04, 0x17
        /*005a*/ 	.short	(.L_19507 - .L_19506)
.L_19506:
        /*005c*/ 	.word	0x00000000
        /*0060*/ 	.short	0x0010
        /*0062*/ 	.short	0x0070
        /*0064*/ 	.byte	0x00, 0xf5, 0x21, 0x00


	//----- nvinfo : EIATTR_KPARAM_INFO
	.align		4
.L_19507:
        /*0068*/ 	.byte	0x04, 0x17
        /*006a*/ 	.short	(.L_19509 - .L_19508)
.L_19508:
        /*006c*/ 	.word	0x00000000
        /*0070*/ 	.short	0x000f
        /*0072*/ 	.short	0x0068
        /*0074*/ 	.byte	0x00, 0xf5, 0x21, 0x00


	//----- nvinfo : EIATTR_KPARAM_INFO
	.align		4
.L_19509:
        /*0078*/ 	.byte	0x04, 0x17
        /*007a*/ 	.short	(.L_19511 - .L_19510)
.L_19510:
        /*007c*/ 	.word	0x00000000
        /*0080*/ 	.short	0x000e
        /*0082*/ 	.short	0x0060
        /*0084*/ 	.byte	0x00, 0xf0, 0x11, 0x00


	//----- nvinfo : EIATTR_KPARAM_INFO
	.align		4
.L_19511:
        /*0088*/ 	.byte	0x04, 0x17
        /*008a*/ 	.short	(.L_19513 - .L_19512)
.L_19512:
        /*008c*/ 	.word	0x00000000
        /*0090*/ 	.short	0x000d
        /*0092*/ 	.short	0x005c
        /*0094*/ 	.byte	0x00, 0xf0, 0x11, 0x00


	//----- nvinfo : EIATTR_KPARAM_INFO
	.align		4
.L_19513:
        /*0098*/ 	.byte	0x04, 0x17
        /*009a*/ 	.short	(.L_19515 - .L_19514)
.L_19514:
        /*009c*/ 	.word	0x00000000
        /*00a0*/ 	.short	0x000c
        /*00a2*/ 	.short	0x0058
        /*00a4*/ 	.byte	0x00, 0xf0, 0x11, 0x00


	//----- nvinfo : EIATTR_KPARAM_INFO
	.align		4
.L_19515:
        /*00a8*/ 	.byte	0x04, 0x17
        /*00aa*/ 	.short	(.L_19517 - .L_19516)
.L_19516:
        /*00ac*/ 	.word	0x00000000
        /*00b0*/ 	.short	0x000b
        /*00b2*/ 	.short	0x0050
        /*00b4*/ 	.byte	0x00, 0xf5, 0x21, 0x00


	//----- nvinfo : EIATTR_KPARAM_INFO
	.align		4
.L_19517:
        /*00b8*/ 	.byte	0x04, 0x17
        /*00ba*/ 	.short	(.L_19519 - .L_19518)
.L_19518:
        /*00bc*/ 	.word	0x00000000
        /*00c0*/ 	.short	0x000a
        /*00c2*/ 	.short	0x0048
        /*00c4*/ 	.byte	0x00, 0xf0, 0x11, 0x00


	//----- nvinfo : EIATTR_KPARAM_INFO
	.align		4
.L_19519:
        /*00c8*/ 	.byte	0x04, 0x17
        /*00ca*/ 	.short	(.L_19521 - .L_19520)
.L_19520:
        /*00cc*/ 	.word	0x00000000
        /*00d0*/ 	.short	0x0009
        /*00d2*/ 	.short	0x0040
        /*00d4*/ 	.byte	0x00, 0xf5, 0x21, 0x00


	//----- nvinfo : EIATTR_KPARAM_INFO
	.align		4
.L_19521:
        /*00d8*/ 	.byte	0x04, 0x17
        /*00da*/ 	.short	(.L_19523 - .L_19522)
.L_19522:
        /*00dc*/ 	.word	0x00000000
        /*00e0*/ 	.short	0x0008
        /*00e2*/ 	.short	0x0038
        /*00e4*/ 	.byte	0x00, 0xf5, 0x21, 0x00


	//----- nvinfo : EIATTR_KPARAM_INFO
	.align		4
.L_19523:
        /*00e8*/ 	.byte	0x04, 0x17
        /*00ea*/ 	.short	(.L_19525 - .L_19524)
.L_19524:
        /*00ec*/ 	.word	0x00000000
        /*00f0*/ 	.short	0x0007
        /*00f2*/ 	.short	0x0034
        /*00f4*/ 	.byte	0x00, 0xf0, 0x11, 0x00


	//----- nvinfo : EIATTR_KPARAM_INFO
	.align		4
.L_19525:
        /*00f8*/ 	.byte	0x04, 0x17
        /*00fa*/ 	.short	(.L_19527 - .L_19526)
.L_19526:
        /*00fc*/ 	.word	0x00000000
        /*0100*/ 	.short	0x0006
        /*0102*/ 	.short	0x0030
        /*0104*/ 	.byte	0x00, 0xf0, 0x11, 0x00


	//----- nvinfo : EIATTR_KPARAM_INFO
	.align		4
.L_19527:
        /*0108*/ 	.byte	0x04, 0x17
        /*010a*/ 	.short	(.L_19529 - .L_19528)
.L_19528:
        /*010c*/ 	.word	0x00000000
        /*0110*/ 	.short	0x0005
        /*0112*/ 	.short	0x0028
        /*0114*/ 	.byte	0x00, 0xf5, 0x21, 0x00


	//----- nvinfo : EIATTR_KPARAM_INFO
	.align		4
.L_19529:
        /*0118*/ 	.byte	0x04, 0x17
        /*011a*/ 	.short	(.L_19531 - .L_19530)
.L_19530:
        /*011c*/ 	.word	0x00000000
        /*0120*/ 	.short	0x0004
        /*0122*/ 	.short	0x0020
        /*0124*/ 	.byte	0x00, 0xf5, 0x21, 0x00


	//----- nvinfo : EIATTR_KPARAM_INFO
	.align		4
.L_19531:
        /*0128*/ 	.byte	0x04, 0x17
        /*012a*/ 	.short	(.L_19533 - .L_19532)
.L_19532:
        /*012c*/ 	.word	0x00000000
        /*0130*/ 	.short	0x0003
        /*0132*/ 	.short	0x0018
        /*0134*/ 	.byte	0x00, 0xf5, 0x21, 0x00


	//----- nvinfo : EIATTR_KPARAM_INFO
	.align		4
.L_19533:
        /*0138*/ 	.byte	0x04, 0x17
        /*013a*/ 	.short	(.L_19535 - .L_19534)
.L_19534:
        /*013c*/ 	.word	0x00000000
        /*0140*/ 	.short	0x0002
        /*0142*/ 	.short	0x0010
        /*0144*/ 	.byte	0x00, 0xf5, 0x21, 0x00


	//----- nvinfo : EIATTR_KPARAM_INFO
	.align		4
.L_19535:
        /*0148*/ 	.byte	0x04, 0x17
        /*014a*/ 	.short	(.L_19537 - .L_19536)
.L_19536:
        /*014c*/ 	.word	0x00000000
        /*0150*/ 	.short	0x0001
        /*0152*/ 	.short	0x0008
        /*0154*/ 	.byte	0x00, 0xf5, 0x21, 0x00


	//----- nvinfo : EIATTR_KPARAM_INFO
	.align		4
.L_19537:
        /*0158*/ 	.byte	0x04, 0x17
        /*015a*/ 	.short	(.L_19539 - .L_19538)
.L_19538:
        /*015c*/ 	.word	0x00000000
        /*0160*/ 	.short	0x0000
        /*0162*/ 	.short	0x0000
        /*0164*/ 	.byte	0x00, 0xf5, 0x21, 0x00


	//----- nvinfo : EIATTR_SPARSE_MMA_MASK
	.align		4
.L_19539:
        /*0168*/ 	.byte	0x03, 0x50
        /*016a*/ 	.short	0x0000


	//----- nvinfo : EIATTR_MAXREG_COUNT
	.align		4
        /*016c*/ 	.byte	0x03, 0x1b
        /*016e*/ 	.short	0x00ff


	//----- nvinfo : EIATTR_NUM_BARRIERS
	.align		4
        /*0170*/ 	.byte	0x02, 0x4c
        /*0172*/ 	.byte	0x01
	.zero		1


	//----- nvinfo : EIATTR_EXTERNS
	.align		4
        /*0174*/ 	.byte	0x04, 0x0f
        /*0176*/ 	.short	(.L_19541 - .L_19540)


	//   ....[0]....
	.align		4
.L_19540:
        /*0178*/ 	.word	index@(__assertfail)


	//----- nvinfo : EIATTR_MERCURY_ISA_VERSION
	.align		4
.L_19541:
        /*017c*/ 	.byte	0x03, 0x5f
        /*017e*/ 	.short	0x0101


	//----- nvinfo : EIATTR_COOP_GROUP_MASK_REGIDS
	.align		4
        /*0180*/ 	.byte	0x04, 0x29
        /*0182*/ 	.short	(.L_19543 - .L_19542)


	//   ....[0]....
.L_19542:
        /*0184*/ 	.word	0xffffffff


	//   ....[1]....
        /*0188*/ 	.word	0xffffffff


	//   ....[2]....
        /*018c*/ 	.word	0xffffffff


	//   ....[3]....
        /*0190*/ 	.word	0xffffffff


	//   ....[4]....
        /*0194*/ 	.word	0xffffffff


	//   ....[5]....
        /*0198*/ 	.word	0xffffffff


	//   ....[6]....
        /*019c*/ 	.word	0xffffffff


	//   ....[7]....
        /*01a0*/ 	.word	0xffffffff


	//   ....[8]....
        /*01a4*/ 	.word	0xffffffff


	//   ....[9]....
        /*01a8*/ 	.word	0xffffffff


	//   ....[10]....
        /*01ac*/ 	.word	0xffffffff


	//   ....[11]....
        /*01b0*/ 	.word	0xffffffff


	//   ....[12]....
        /*01b4*/ 	.word	0xffffffff


	//   ....[13]....
        /*01b8*/ 	.word	0xffffffff


	//   ....[14]....
        /*01bc*/ 	.word	0x0500000f


	//   ....[15]....
        /*01c0*/ 	.word	0x0500000f


	//   ....[16]....
        /*01c4*/ 	.word	0x0500000f


	//----- nvinfo : EIATTR_COOP_GROUP_INSTR_OFFSETS
	.align		4
.L_19543:
        /*01c8*/ 	.byte	0x04, 0x28
        /*01ca*/ 	.short	(.L_19545 - .L_19544)


	//   ....[0]....
.L_19544:
        /*01cc*/ 	.word	0x00000b70


	//   ....[1]....
        /*01d0*/ 	.word	0x00000b90


	//   ....[2]....
        /*01d4*/ 	.word	0x00000bb0


	//   ....[3]....
        /*01d8*/ 	.word	0x00000cc0


	//   ....[4]....
        /*01dc*/ 	.word	0x00000ce0


	//   ....[5]....
        /*01e0*/ 	.word	0x00000d00


	//   ....[6]....
        /*01e4*/ 	.word	0x00001b50


	//   ....[7]....
        /*01e8*/ 	.word	0x00001b80


	//   ....[8]....
        /*01ec*/ 	.word	0x00001ba0


	//   ....[9]....
        /*01f0*/ 	.word	0x00001bc0


	//   ....[10]....
        /*01f4*/ 	.word	0x00001be0


	//   ....[11]....
        /*01f8*/ 	.word	0x00001c30


	//   ....[12]....
        /*01fc*/ 	.word	0x00001c50


	//   ....[13]....
        /*0200*/ 	.word	0x00001c70


	//   ....[14]....
        /*0204*/ 	.word	0x000031e0


	//   ....[15]....
        /*0208*/ 	.word	0x00003240


	//   ....[16]....
        /*020c*/ 	.word	0x000032a0


	//----- nvinfo : EIATTR_VRC_CTA_INIT_COUNT
	.align		4
.L_19545:
        /*0210*/ 	.byte	0x02, 0x4a
	.zero		1
	.zero		1


	//----- nvinfo : EIATTR_SYSCALL_OFFSETS
	.align		4
        /*0214*/ 	.byte	0x04, 0x46
        /*0216*/ 	.short	(.L_19547 - .L_19546)


	//   ....[0]....
.L_19546:
        /*0218*/ 	.word	0x00002b30


	//   ....[1]....
        /*021c*/ 	.word	0x00003180


	//----- nvinfo : EIATTR_EXIT_INSTR_OFFSETS
	.align		4
.L_19547:
        /*0220*/ 	.byte	0x04, 0x1c
        /*0222*/ 	.short	(.L_19549 - .L_19548)


	//   ....[0]....
.L_19548:
        /*0224*/ 	.word	0x00000090


	//   ....[1]....
        /*0228*/ 	.word	0x00002f40


	//   ....[2]....
        /*022c*/ 	.word	0x00003050


	//   ....[3]....
        /*0230*/ 	.word	0x00003080


	//   ....[4]....
        /*0234*/ 	.word	0x00003190


	//----- nvinfo : EIATTR_CRS_STACK_SIZE
	.align		4
.L_19549:
        /*0238*/ 	.byte	0x04, 0x1e
        /*023a*/ 	.short	(.L_19551 - .L_19550)
.L_19550:
        /*023c*/ 	.word	0x00000000


	//----- nvinfo : EIATTR_CBANK_PARAM_SIZE
	.align		4
.L_19551:
        /*0240*/ 	.byte	0x03, 0x19
        /*0242*/ 	.short	0x008c


	//----- nvinfo : EIATTR_PARAM_CBANK
	.align		4
        /*0244*/ 	.byte	0x04, 0x0a
        /*0246*/ 	.short	(.L_19553 - .L_19552)
	.align		4
.L_19552:
        /*0248*/ 	.word	index@(.nv.constant0._ZN4vllm25paged_attention_v2_kernelIthLi120ELi8ELi128ELNS_18Fp8KVCacheDataTypeE1ELb1ELi512EEEvPfS2_PT_PKS3_PKT0_S9_ifPKiSB_iPKfiiiSD_SD_iiiii)
        /*024c*/ 	.short	0x0380
        /*024e*/ 	.short	0x008c


	//----- nvinfo : EIATTR_SW_WAR
	.align		4
.L_19553:
        /*0250*/ 	.byte	0x04, 0x36
        /*0252*/ 	.short	(.L_19555 - .L_19554)
.L_19554:
        /*0254*/ 	.word	0x00000008
.L_19555:


//--------------------- .nv.info._ZN4vllm25paged_attention_v2_kernelIthLi112ELi8ELi128ELNS_18Fp8KVCacheDataTypeE1ELb1ELi512EEEvPfS2_PT_PKS3_PKT0_S9_ifPKiSB_iPKfiiiSD_SD_iiiii --------------------------
	.section	.nv.info._ZN4vllm25paged_attention_v2_kernelIthLi112ELi8ELi128ELNS_18Fp8KVCacheDataTypeE1ELb1ELi512EEEvPfS2_PT_PKS3_PKT0_S9_ifPKiSB_iPKfiiiSD_SD_iiiii,"",@"SHT_CUDA_INFO"
	.sectionflags	@""
	.align	4


	//----- nvinfo : EIATTR_CUDA_API_VERSION
	.align		4
        /*0000*/ 	.byte	0x04, 0x37
        /*0002*/ 	.short	(.L_19557 - .L_19556)
.L_19556:
        /*0004*/ 	.word	0x00000082


	//----- nvinfo : EIATTR_KPARAM_INFO
	.align		4
.L_19557:
        /*0008*/ 	.byte	0x04, 0x17
        /*000a*/ 	.short	(.L_19559 - .L_19558)
.L_19558:
        /*000c*/ 	.word	0x00000000
        /*0010*/ 	.short	0x0015
        /*0012*/ 	.short	0x0088
        /*0014*/ 	.byte	0x00, 0xf0, 0x11, 0x00


	//----- nvinfo : EIATTR_KPARAM_INFO
	.align		4
.L_19559:
        /*0018*/ 	.byte	0x04, 0x17
        /*001a*/ 	.short	(.L_19561 - .L_19560)
.L_19560:
        /*001c*/ 	.word	0x00000000
        /*0020*/ 	.short	0x0014
        /*0022*/ 	.short	0x0084
        /*0024*/ 	.byte	0x00, 0xf0, 0x11, 0x00


	//----- nvinfo : EIATTR_KPARAM_INFO
	.align		4
.L_19561:
        /*0028*/ 	.byte	0x04, 0x17
        /*002a*/ 	.short	(.L_19563 - .L_19562)
.L_19562:
        /*002c*/ 	.word	0x00000000
        /*0030*/ 	.short	0x0013
        /*0032*/ 	.short	0x0080
        /*0034*/ 	.byte	0x00, 0xf0, 0x11, 0x00


	//----- nvinfo : EIATTR_KPARAM_INFO
	.align		4
.L_19563:
        /*0038*/ 	.byte	0x04, 0x17
        /*003a*/ 	.short	(.L_19565 - .L_19564)
.L_19564:
        /*003c*/ 	.word	0x00000000
        /*0040*/ 	.short	0x0012
        /*0042*/ 	.short	0x007c
        /*0044*/ 	.byte	0x00, 0xf0, 0x11, 0x00


	//----- nvinfo : EIATTR_KPARAM_INFO
	.align		4
.L_19565:
        /*0048*/ 	.byte	0x04, 0x17
        /*004a*/ 	.short	(.L_19567 - .L_19566)
.L_19566:
        /*004c*/ 	.word	0x00000000
        /*0050*/ 	.short	0x0011
        /*0052*/ 	.short	0x0078
        /*0054*/ 	.byte	0x00, 0xf0, 0x11, 0x00


	//----- nvinfo : EIATTR_KPARAM_INFO
	.align		4
.L_19567:
        /*0058*/ 	.byte	0x04, 0x17
        /*005a*/ 	.short	(.L_19569 - .L_19568)
.L_19568:
        /*005c*/ 	.word	0x00000000
        /*0060*/ 	.short	0x0010
        /*0062*/ 	.short	0x0070
        /*0064*/ 	.byte	0x00, 0xf5, 0x21, 0x00


	//----- nvinfo : EIATTR_KPARAM_INFO
	.align		4
.L_19569:
        /*0068*/ 	.byte	0x04, 0x17
        /*006a*/ 	.short	(.L_19571 - .L_19570)
.L_19570:
        /*006c*/ 	.word	0x00000000
        /*0070*/ 	.short	0x000f
        /*0072*/ 	.short	0x0068
        /*0074*/ 	.byte	0x00, 0xf5, 0x21, 0x00


	//----- nvinfo : EIATTR_KPARAM_INFO
	.align		4
.L_19571:
        /*0078*/ 	.byte	0x04, 0x17
        /*007a*/ 	.short	(.L_19573 - .L_19572)
.L_19572:
        /*007c*/ 	.word	0x00000000
        /*0080*/ 	.short	0x000e
        /*0082*/ 	.short	0x0060
        /*0084*/ 	.byte	0x00, 0xf0, 0x11, 0x00


	//----- nvinfo : EIATTR_KPARAM_INFO
	.align		4
.L_19573:
        /*0088*/ 	.byte	0x04, 0x17
        /*008a*/ 	.short	(.L_19575 - .L_19574)
.L_19574:
        /*008c*/ 	.word	0x00000000
        /*0090*/ 	.short	0x000d
        /*0092*/ 	.short	0x005c
        /*0094*/ 	.byte	0x00, 0xf0, 0x11, 0x00


	//----- nvinfo : EIATTR_KPARAM_INFO
	.align		4
.L_19575:
        /*0098*/ 	.byte	0x04, 0x17
        /*009a*/ 	.short	(.L_19577 - .L_19576)
.L_19576:
        /*009c*/ 	.word	0x00000000
        /*00a0*/ 	.short	0x000c
        /*00a2*/ 	.short	0x0058
        /*00a4*/ 	.byte	0x00, 0xf0, 0x11, 0x00


	//----- nvinfo : EIATTR_KPARAM_INFO
	.align		4
.L_19577:
        /*00a8*/ 	.byte	0x04, 0x17
        /*00aa*/ 	.short	(.L_19579 - .L_19578)
.L_19578:
        /*00ac*/ 	.word	0x00000000
        /*00b0*/ 	.short	0x000b
        /*00b2*/ 	.short	0x0050
        /*00b4*/ 	.byte	0x00, 0xf5, 0x21, 0x00


	//----- nvinfo : EIATTR_KPARAM_INFO
	.align		4
.L_19579:
        /*00b8*/ 	.byte	0x04, 0x17
        /*00ba*/ 	.short	(.L_19581 - .L_19580)
.L_19580:
        /*00bc*/ 	.word	0x00000000
        /*00c0*/ 	.short	0x000a
        /*00c2*/ 	.short	0x0048
        /*00c4*/ 	.byte	0x00, 0xf0, 0x11, 0x00


	//----- nvinfo : EIATTR_KPARAM_INFO
	.align		4
.L_19581:
        /*00c8*/ 	.byte	0x04, 0x17
        /*00ca*/ 	.short	(.L_19583 - .L_19582)
.L_19582:
        /*00cc*/ 	.word	0x00000000
        /*00d0*/ 	.short	0x0009
        /*00d2*/ 	.short	0x0040
        /*00d4*/ 	.byte	0x00, 0xf5, 0x21, 0x00


	//----- nvinfo : EIATTR_KPARAM_INFO
	.align		4
.L_19583:
        /*00d8*/ 	.byte	0x04, 0x17
        /*00da*/ 	.short	(.L_19585 - .L_19584)
.L_19584:
        /*00dc*/ 	.word	0x00000000
        /*00e0*/ 	.short	0x0008
        /*00e2*/ 	.short	0x0038
        /*00e4*/ 	.byte	0x00, 0xf5, 0x21, 0x00


	//----- nvinfo : EIATTR_KPARAM_INFO
	.align		4
.L_19585:
        /*00e8*/ 	.byte	0x04, 0x17
        /*00ea*/ 	.short	(.L_19587 - .L_19586)
.L_19586:
        /*00ec*/ 	.word	0x00000000
        /*00f0*/ 	.short	0x0007
        /*00f2*/ 	.short	0x0034
        /*00f4*/ 	.byte	0x00, 0xf0, 0x11, 0x00


	//----- nvinfo : EIATTR_KPARAM_INFO
	.align		4
.L_19587:
        /*00f8*/ 	.byte	0x04, 0x17
        /*00fa*/ 	.short	(.L_19589 - .L_19588)
.L_19588:
        /*00fc*/ 	.word	0x00000000
        /*0100*/ 	.short	0x0006
        /*0102*/ 	.short	0x0030
        /*0104*/ 	.byte	0x00, 0xf0, 0x11, 0x00


	//----- nvinfo : EIATTR_KPARAM_INFO
	.align		4
.L_19589:
        /*0108*/ 	.byte	0x04, 0x17
        /*010a*/ 	.short	(.L_19591 - .L_19590)
.L_19590:
        /*010c*/ 	.word	0x00000000
        /*0110*/ 	.short	0x0005
        /*0112*/ 	.short	0x0028
        /*0114*/ 	.byte	0x00, 0xf5, 0x21, 0x00


	//----- nvinfo : EIATTR_KPARAM_INFO
	.align		4
.L_19591:
        /*0118*/ 	.byte	0x04, 0x17
        /*011a*/ 	.short	(.L_19593 - .L_19592)
.L_19592:
        /*011c*/ 	.word	0x00000000
        /*0120*/ 	.short	0x0004
        /*0122*/ 	.short	0x0020
        /*0124*/ 	.byte	0x00, 0xf5, 0x21, 0x00


	//----- nvinfo : EIATTR_KPARAM_INFO
	.align		4
.L_19593:
        /*0128*/ 	.byte	0x04, 0x17
        /*012a*/ 	.short	(.L_19595 - .L_19594)
.L_19594:
        /*012c*/ 	.word	0x00000000
        /*0130*/ 	.short	0x0003
        /*0132*/ 	.short	0x0018
        /*0134*/ 	.byte	0x00, 0xf5, 0x21, 0x00


	//----- nvinfo : EIATTR_KPARAM_INFO
	.align		4
.L_19595:
        /*0138*/ 	.byte	0x04, 0x17
        /*013a*/ 	.short	(.L_19597 - .L_19596)
.L_19596:
        /*013c*/ 	.word	0x00000000
        /*0140*/ 	.short	0x0002
        /*0142*/ 	.short	0x0010
        /*0144*/ 	.byte	0x00, 0xf5, 0x21, 0x00


	//----- nvinfo : EIATTR_KPARAM_INFO
	.align		4
.L_19597:
        /*0148*/ 	.byte	0x04, 0x17
        /*014a*/ 	.short	(.L_19599 - .L_19598)
.L_19598:
        /*014c*/ 	.word	0x00000000
        /*0150*/ 	.short	0x0001
        /*0152*/ 	.short	0x0008
        /*0154*/ 	.byte	0x00, 0xf5, 0x21, 0x00


	//----- nvinfo : EIATTR_KPARAM_INFO
	.align		4
.L_19599:
        /*0158*/ 	.byte	0x04, 0x17
        /*015a*/ 	.short	(.L_19601 - .L_19600)
.L_19600:
        /*015c*/ 	.word	0x00000000
        /*0160*/ 	.short	0x0000
        /*0162*/ 	.short	0x0000
        /*0164*/ 	.byte	0x00, 0xf5, 0x21, 0x00


	//----- nvinfo : EIATTR_SPARSE_MMA_MASK
	.align		4
.L_19601:
        /*0168*/ 	.byte	0x03, 0x50
        /*016a*/ 	.short	0x0000


	//----- nvinfo : EIATTR_MAXREG_COUNT
	.align		4
        /*016c*/ 	.byte	0x03, 0x1b
        /*016e*/ 	.short	0x00ff


	//----- nvinfo : EIATTR_NUM_BARRIERS
	.align		4
        /*0170*/ 	.byte	0x02, 0x4c
        /*0172*/ 	.byte	0x01
	.zero		1


	//----- nvinfo : EIATTR_EXTERNS
	.align		4
        /*0174*/ 	.byte	0x04, 0x0f
        /*0176*/ 	.short	(.L_19603 - .L_19602)


	//   ....[0]....
	.align		4
.L_19602:
        /*0178*/ 	.word	index@(__assertfail)


	//----- nvinfo : EIATTR_MERCURY_ISA_VERSION
	.align		4
.L_19603:
        /*017c*/ 	.byte	0x03, 0x5f
        /*017e*/ 	.short	0x0101


	//----- nvinfo : EIATTR_COOP_GROUP_MASK_REGIDS
	.align		4
        /*0180*/ 	.byte	0x04, 0x29
        /*0182*/ 	.short	(.L_19605 - .L_19604)


	//   ....[0]....
.L_19604:
        /*0184*/ 	.word	0xffffffff


	//   ....[1]....
        /*0188*/ 	.word	0xffffffff


	//   ....[2]....
        /*018c*/ 	.word	0xffffffff


	//   ....[3]....
        /*0190*/ 	.word	0xffffffff


	//   ....[4]....
        /*0194*/ 	.word	0xffffffff


	//   ....[5]....
        /*0198*/ 	.word	0xffffffff


	//   ....[6]....
        /*019c*/ 	.word	0xffffffff


	//   ....[7]....
        /*01a0*/ 	.word	0xffffffff


	//   ....[8]....
        /*01a4*/ 	.word	0xffffffff


	//   ....[9]....
        /*01a8*/ 	.word	0xffffffff


	//   ....[10]....
        /*01ac*/ 	.word	0xffffffff


	//   ....[11]....
        /*01b0*/ 	.word	0xffffffff


	//   ....[12]....
        /*01b4*/ 	.word	0xffffffff


	//   ....[13]....
        /*01b8*/ 	.word	0xffffffff


	//   ....[14]....
        /*01bc*/ 	.word	0x0500000f


	//   ....[15]....
        /*01c0*/ 	.word	0x0500000f


	//   ....[16]....
        /*01c4*/ 	.word	0x0500000f


	//----- nvinfo : EIATTR_COOP_GROUP_INSTR_OFFSETS
	.align		4
.L_19605:
        /*01c8*/ 	.byte	0x04, 0x28
        /*01ca*/ 	.short	(.L_19607 - .L_19606)


	//   ....[0]....
.L_19606:
        /*01cc*/ 	.word	0x00000b70


	//   ....[1]....
        /*01d0*/ 	.word	0x00000b90


	//   ....[2]....
        /*01d4*/ 	.word	0x00000bb0


	//   ....[3]....
        /*01d8*/ 	.word	0x00000cc0


	//   ....[4]....
        /*01dc*/ 	.word	0x00000ce0


	//   ....[5]....
        /*01e0*/ 	.word	0x00000d00


	//   ....[6]....
        /*01e4*/ 	.word	0x00001b50


	//   ....[7]....
        /*01e8*/ 	.word	0x00001b80


	//   ....[8]....
        /*01ec*/ 	.word	0x00001ba0


	//   ....[9]....
        /*01f0*/ 	.word	0x00001bc0


	//   ....[10]....
        /*01f4*/ 	.word	0x00001be0


	//   ....[11]....
        /*01f8*/ 	.word	0x00001c30


	//   ....[12]....
        /*01fc*/ 	.word	0x00001c50


	//   ....[13]....
        /*0200*/ 	.word	0x00001c70


	//   ....[14]....
        /*0204*/ 	.word	0x000031e0


	//   ....[15]....
        /*0208*/ 	.word	0x00003240


	//   ....[16]....
        /*020c*/ 	.word	0x000032a0


	//----- nvinfo : EIATTR_VRC_CTA_INIT_COUNT
	.align		4
.L_19607:
        /*0210*/ 	.byte	0x02, 0x4a
	.zero		1
	.zero		1


	//----- nvinfo : EIATTR_SYSCALL_OFFSETS
	.align		4
        /*0214*/ 	.byte	0x04, 0x46
        /*0216*/ 	.short	(.L_19609 - .L_19608)


	//   ....[0]....
.L_19608:
        /*0218*/ 	.word	0x00002b30


	//   ....[1]....
        /*021c*/ 	.word	0x00003180


	//----- nvinfo : EIATTR_EXIT_INSTR_OFFSETS
	.align		4
.L_19609:
        /*0220*/ 	.byte	0x04, 0x1c
        /*0222*/ 	.short	(.L_19611 - .L_19610)


	//   ....[0]....
.L_19610:
        /*0224*/ 	.word	0x00000090


	//   ....[1]....
        /*0228*/ 	.word	0x00002f40


	//   ....[2]....
        /*022c*/ 	.word	0x00003050


	//   ....[3]....
        /*0230*/ 	.word	0x00003080


	//   ....[4]....
        /*0234*/ 	.word	0x00003190


	//----- nvinfo : EIATTR_CRS_STACK_SIZE
	.align		4
.L_19611:
        /*0238*/ 	.byte	0x04, 0x1e
        /*023a*/ 	.short	(.L_19613 - .L_19612)
.L_19612:
        /*023c*/ 	.word	0x00000000


	//----- nvinfo : EIATTR_CBANK_PARAM_SIZE
	.align		4
.L_19613:
        /*0240*/ 	.byte	0x03, 0x19
        /*0242*/ 	.short	0x008c


	//----- nvinfo : EIATTR_PARAM_CBANK
	.align		4
        /*0244*/ 	.byte	0x04, 0x0a
        /*0246*/ 	.short	(.L_19615 - .L_19614)
	.align		4
.L_19614:
        /*0248*/ 	.word	index@(.nv.constant0._ZN4vllm25paged_attention_v2_kernelIthLi112ELi8ELi128ELNS_18Fp8KVCacheDataTypeE1ELb1ELi512EEEvPfS2_PT_PKS3_PKT0_S9_ifPKiSB_iPKfiiiSD_SD_iiiii)
        /*024c*/ 	.short	0x0380
        /*024e*/ 	.short	0x008c


	//----- nvinfo : EIATTR_SW_WAR
	.align		4
.L_19615:
        /*0250*/ 	.byte	0x04, 0x36
        /*0252*/ 	.short	(.L_19617 - .L_19616)
.L_19616:
        /*0254*/ 	.word	0x00000008
.L_19617:


//--------------------- .nv.info._ZN4vllm25paged_attention_v2_kernelIthLi96ELi8ELi128ELNS_18Fp8KVCacheDataTypeE1ELb1ELi512EEEvPfS2_PT_PKS3_PKT0_S9_ifPKiSB_iPKfiiiSD_SD_iiiii --------------------------
	.section	.nv.info._ZN4vllm25paged_attention_v2_kernelIthLi96ELi8ELi128ELNS_18Fp8KVCacheDataTypeE1ELb1ELi512EEEvPfS2_PT_PKS3_PKT0_S9_ifPKiSB_iPKfiiiSD_SD_iiiii,"",@"SHT_CUDA_INFO"
	.sectionflags	@""
	.align	4


	//----- nvinfo : EIATTR_CUDA_API_VERSION
	.align		4
        /*0000*/ 	.byte	0x04, 0x37
        /*0002*/ 	.short	(.L_19619 - .L_19618)
.L_19618:
        /*0004*/ 	.word	0x00000082


	//----- nvinfo : EIATTR_KPARAM_INFO
	.align		4
.L_19619:
        /*0008*/ 	.byte	0x04, 0x17
        /*000a*/ 	.short	(.L_19621 - .L_19620)
.L_19620:
        /*000c*/ 	.word	0x00000000
        /*0010*/ 	.short	0x0015
        /*0012*/ 	.short	0x0088
        /*0014*/ 	.byte	0x00, 0xf0, 0x11, 0x00


	//----- nvinfo : EIATTR_KPARAM_INFO
	.align		4
.L_19621:
        /*0018*/ 	.byte	0x04, 0x17
        /*001a*/ 	.short	(.L_19623 - .L_19622)
.L_19622:
        /*001c*/ 	.word	0x00000000
        /*0020*/ 	.short	0x0014
        /*0022*/ 	.short	0x0084
        /*0024*/ 	.byte	0x00, 0xf0, 0x11, 0x00


	//----- nvinfo : EIATTR_KPARAM_INFO
	.align		4
.L_19623:
        /*0028*/ 	.byte	0x04, 0x17
        /*002a*/ 	.short	(.L_19625 - .L_19624)
.L_19624:
        /*002c*/ 	.word	0x00000000
        /*0030*/ 	.short	0x0013
        /*0032*/ 	.short	0x0080
        /*0034*/ 	.byte	0x00, 0xf0, 0x11, 0x00


	//----- nvinfo : EIATTR_KPARAM_INFO
	.align		4
.L_19625:
        /*0038*/ 	.byte	0x04, 0x17
        /*003a*/ 	.short	(.L_19627 - .L_19626)
.L_19626:
        /*003c*/ 	.word	0x00000000
        /*0040*/ 	.short	0x0012
        /*0042*/ 	.short	0x007c
        /*0044*/ 	.byte	0x00, 0xf0, 0x11, 0x00


	//----- nvinfo : EIATTR_KPARAM_INFO
	.align		4
.L_19627:
        /*0048*/ 	.byte	0x04, 0x17
        /*004a*/ 	.short	(.L_19629 - .L_19628)
.L_19628:
        /*004c*/ 	.word	0x00000000
        /*0050*/ 	.short	0x0011
        /*0052*/ 	.short	0x0078
        /*0054*/ 	.byte	0x00, 0xf0, 0x11, 0x00


	//----- nvinfo : EIATTR_KPARAM_INFO
	.align		4
.L_19629:
        /*0058*/ 	.byte	0x04, 0x17
        /*005a*/ 	.short	(.L_19631 - .L_19630)
.L_19630:
        /*005c*/ 	.word	0x00000000
        /*0060*/ 	.short	0x0010
        /*0062*/ 	.short	0x0070
        /*0064*/ 	.byte	0x00, 0xf5, 0x21, 0x00


	//----- nvinfo : EIATTR_KPARAM_INFO
	.align		4
.L_19631:
        /*0068*/ 	.byte	0x04, 0x17
        /*006a*/ 	.short	(.L_19633 - .L_19632)
.L_19632:
        /*006c*/ 	.word	0x00000000
        /*0070*/ 	.short	0x000f
        /*0072*/ 	.short	0x0068
        /*0074*/ 	.byte	0x00, 0xf5, 0x21, 0x00


	//----- nvinfo : EIATTR_KPARAM_INFO
	.align		4
.L_19633:
        /*0078*/ 	.byte	0x04, 0x17
        /*007a*/ 	.short	(.L_19635 - .L_19634)
.L_19634:
        /*007c*/ 	.word	0x00000000
        /*0080*/ 	.short	0x000e
        /*0082*/ 	.short	0x0060
        /*0084*/ 	.byte	0x00, 0xf0, 0x11, 0x00


	//----- nvinfo : EIATTR_KPARAM_INFO
	.align		4
.L_19635:
        /*0088*/ 	.byte	0x04, 0x17
        /*008a*/ 	.short	(.L_19637 - .L_19636)
.L_19636:
        /*008c*/ 	.word	0x00000000
        /*0090*/ 	.short	0x000d
        /*0092*/ 	.short	0x005c
        /*0094*/ 	.byte	0x00, 0xf0, 0x11, 0x00


	//----- nvinfo : EIATTR_KPARAM_INFO
	.align		4
.L_19637:
        /*0098*/ 	.byte	0x04, 0x17
        /*009a*/ 	.short	(.L_19639 - .L_19638)
.L_19638:
        /*009c*/ 	.word	0x00000000
        /*00a0*/ 	.short	0x000c
        /*00a2*/ 	.short	0x0058
        /*00a4*/ 	.byte	0x00, 0xf0, 0x11, 0x00


	//----- nvinfo : EIATTR_KPARAM_INFO
	.align		4
.L_19639:
        /*00a8*/ 	.byte	0x04, 0x17
        /*00aa*/ 	.short	(.L_19641 - .L_19640)
.L_19640:
        /*00ac*/ 	.word	0x00000000
        /*00b0*/ 	.short	0x000b
        /*00b2*/ 	.short	0x0050
        /*00b4*/ 	.byte	0x00, 0xf5, 0x21, 0x00


	//----- nvinfo : EIATTR_KPARAM_INFO
	.align		4
.L_19641:
        /*00b8*/ 	.byte	0x04, 0x17
        /*00ba*/ 	.short	(.L_19643 - .L_19642)
.L_19642:
        /*00bc*/ 	.word	0x00000000
        /*00c0*/ 	.short	0x000a
        /*00c2*/ 	.short	0x0048
        /*00c4*/ 	.byte	0x00, 0xf0, 0x11, 0x00


	//----- nvinfo : EIATTR_KPARAM_INFO
	.align		4
.L_19643:
        /*00c8*/ 	.byte	0x04, 0x17
        /*00ca*/ 	.short	(.L_19645 - .L_19644)
.L_19644:
        /*00cc*/ 	.word	0x00000000
        /*00d0*/ 	.short	0x0009
        /*00d2*/ 	.short	0x0040
        /*00d4*/ 	.byte	0x00, 0xf5, 0x21, 0x00


	//----- nvinfo : EIATTR_KPARAM_INFO
	.align		4
.L_19645:
        /*00d8*/ 	.byte	0x04, 0x17
        /*00da*/ 	.short	(.L_19647 - .L_19646)
.L_19646:
        /*00dc*/ 	.word	0x00000000
        /*00e0*/ 	.short	0x0008
        /*00e2*/ 	.short	0x0038
        /*00e4*/ 	.byte	0x00, 0xf5, 0x21, 0x00


	//----- nvinfo : EIATTR_KPARAM_INFO
	.align		4
.L_19647:
        /*00e8*/ 	.byte	0x04, 0x17
        /*00ea*/ 	.short	(.L_19649 - .L_19648)
.L_19648:
        /*00ec*/ 	.word	0x00000000
        /*00f0*/ 	.short	0x0007
        /*00f2*/ 	.short	0x0034
        /*00f4*/ 	.byte	0x00, 0xf0, 0x11, 0x00


	//----- nvinfo : EIATTR_KPARAM_INFO
	.align		4
.L_19649:
        /*00f8*/ 	.byte	0x04, 0x17
        /*00fa*/ 	.short	(.L_19651 - .L_19650)
.L_19650:
        /*00fc*/ 	.word	0x00000000
        /*0100*/ 	.short	0x0006
        /*0102*/ 	.short	0x0030
        /*0104*/ 	.byte	0x00, 0xf0, 0x11, 0x00


	//----- nvinfo : EIATTR_KPARAM_INFO
	.align		4
.L_19651:
        /*0108*/ 	.byte	0x04, 0x17
        /*010a*/ 	.short	(.L_19653 - .L_19652)
.L_19652:
        /*010c*/ 	.word	0x00000000
        /*0110*/ 	.short	0x0005
        /*0112*/ 	.short	0x0028
        /*0114*/ 	.byte	0x00, 0xf5, 0x21, 0x00


	//----- nvinfo : EIATTR_KPARAM_INFO
	.align		4
.L_19653:
        /*0118*/ 	.byte	0x04, 0x17
        /*011a*/ 	.short	(.L_19655 - .L_19654)
.L_19654:
        /*011c*/ 	.word	0x00000000
        /*0120*/ 	.short	0x0004
        /*0122*/ 	.short	0x0020
        /*0124*/ 	.byte	0x00, 0xf5, 0x21, 0x00


	//----- nvinfo : EIATTR_KPARAM_INFO
	.align		4
.L_19655:
        /*0128*/ 	.byte	0x04, 0x17
        /*012a*/ 	.short	(.L_19657 - .L_19656)
.L_19656:
        /*012c*/ 	.word	0x00000000
        /*0130*/ 	.short	0x0003
        /*0132*/ 	.short	0x0018
        /*0134*/ 	.byte	0x00, 0xf5, 0x21, 0x00


	//----- nvinfo : EIATTR_KPARAM_INFO
	.align		4
.L_19657:
        /*0138*/ 	.byte	0x04, 0x17
        /*013a*/ 	.short	(.L_19659 - .L_19658)
.L_19658:
        /*013c*/ 	.word	0x00000000
        /*0140*/ 	.short	0x0002
        /*0142*/ 	.short	0x0010
        /*0144*/ 	.byte	0x00, 0xf5, 0x21, 0x00


	//----- nvinfo : EIATTR_KPARAM_INFO
	.align		4
.L_19659:
        /*0148*/ 	.byte	0x04, 0x17
        /*014a*/ 	.short	(.L_19661 - .L_19660)
.L_19660:
        /*014c*/ 	.word	0x00000000
        /*0150*/ 	.short	0x0001
        /*0152*/ 	.short	0x0008
        /*0154*/ 	.byte	0x00, 0xf5, 0x21, 0x00


	//----- nvinfo : EIATTR_KPARAM_INFO
	.align		4
.L_19661:
        /*0158*/ 	.byte	0x04, 0x17
        /*015a*/ 	.short	(.L_19663 - .L_19662)
.L_19662:
        /*015c*/ 	.word	0x00000000
        /*0160*/ 	.short	0x0000
        /*0162*/ 	.short	0x0000
        /*0164*/ 	.byte	0x00, 0xf5, 0x21, 0x00


	//----- nvinfo : EIATTR_SPARSE_MMA_MASK
	.align		4
.L_19663:
        /*0168*/ 	.byte	0x03, 0x50
        /*016a*/ 	.short	0x0000


	//----- nvinfo : EIATTR_MAXREG_COUNT
	.align		4
        /*016c*/ 	.byte	0x03, 0x1b
        /*016e*/ 	.short	0x00ff


	//----- nvinfo : EIATTR_NUM_BARRIERS
	.align		4
        /*0170*/ 	.byte	0x02, 0x4c
        /*0172*/ 	.byte	0x01
	.zero		1


	//----- nvinfo : EIATTR_EXTERNS
	.align		4
        /*0174*/ 	.byte	0x04, 0x0f
        /*0176*/ 	.short	(.L_19665 - .L_19664)


	//   ....[0]....
	.align		4
.L_19664:
        /*0178*/ 	.word	index@(__assertfail)


	//----- nvinfo : EIATTR_MERCURY_ISA_VERSION
	.align		4
.L_19665:
        /*017c*/ 	.byte	0x03, 0x5f
        /*017e*/ 	.short	0x0101


	//----- nvinfo : EIATTR_COOP_GROUP_MASK_REGIDS
	.align		4
        /*0180*/ 	.byte	0x04, 0x29
        /*0182*/ 	.short	(.L_19667 - .L_19666)


	//   ....[0]....
.L_19666:
        /*0184*/ 	.word	0xffffffff


	//   ....[1]....
        /*0188*/ 	.word	0xffffffff


	//   ....[2]....
        /*018c*/ 	.word	0xffffffff


	//   ....[3]....
        /*0190*/ 	.word	0xffffffff


	//   ....[4]....
        /*0194*/ 	.word	0xffffffff


	//   ....[5]....
        /*0198*/ 	.word	0xffffffff


	//   ....[6]....
        /*019c*/ 	.word	0xffffffff


	//   ....[7]....
        /*01a0*/ 	.word	0xffffffff


	//   ....[8]....
        /*01a4*/ 	.word	0xffffffff


	//   ....[9]....
        /*01a8*/ 	.word	0xffffffff


	//   ....[10]....
        /*01ac*/ 	.word	0xffffffff


	//   ....[11]....
        /*01b0*/ 	.word	0xffffffff


	//   ....[12]....
        /*01b4*/ 	.word	0xffffffff


	//   ....[13]....
        /*01b8*/ 	.word	0xffffffff


	//   ....[14]....
        /*01bc*/ 	.word	0x0500000f


	//   ....[15]....
        /*01c0*/ 	.word	0x0500000f


	//   ....[16]....
        /*01c4*/ 	.word	0x0500000f


	//----- nvinfo : EIATTR_COOP_GROUP_INSTR_OFFSETS
	.align		4
.L_19667:
        /*01c8*/ 	.byte	0x04, 0x28
        /*01ca*/ 	.short	(.L_19669 - .L_19668)


	//   ....[0]....
.L_19668:
        /*01cc*/ 	.word	0x00000b90


	//   ....[1]....
        /*01d0*/ 	.word	0x00000bb0


	//   ....[2]....
        /*01d4*/ 	.word	0x00000bd0


	//   ....[3]....
        /*01d8*/ 	.word	0x00000ce0


	//   ....[4]....
        /*01dc*/ 	.word	0x00000d00


	//   ....[5]....
        /*01e0*/ 	.word	0x00000d20


	//   ....[6]....
        /*01e4*/ 	.word	0x00001b70


	//   ....[7]....
        /*01e8*/ 	.word	0x00001ba0


	//   ....[8]....
        /*01ec*/ 	.word	0x00001bc0


	//   ....[9]....
        /*01f0*/ 	.word	0x00001be0


	//   ....[10]....
        /*01f4*/ 	.word	0x00001c00


	//   ....[11]....
        /*01f8*/ 	.word	0x00001c50


	//   ....[12]....
        /*01fc*/ 	.word	0x00001c70


	//   ....[13]....
        /*0200*/ 	.word	0x00001c90


	//   ....[14]....
        /*0204*/ 	.word	0x00003050


	//   ....[15]....
        /*0208*/ 	.word	0x000030b0


	//   ....[16]....
        /*020c*/ 	.word	0x00003110


	//----- nvinfo : EIATTR_VRC_CTA_INIT_COUNT
	.align		4
.L_19669:
        /*0210*/ 	.byte	0x02, 0x4a
	.zero		1
	.zero		1


	//----- nvinfo : EIATTR_SYSCALL_OFFSETS
	.align		4
        /*0214*/ 	.byte	0x04, 0x46
        /*0216*/ 	.short	(.L_19671 - .L_19670)


	//   ....[0]....
.L_19670:
        /*0218*/ 	.word	0x00002b50


	//   ....[1]....
        /*021c*/ 	.word	0x00002ff0


	//----- nvinfo : EIATTR_EXIT_INSTR_OFFSETS
	.align		4
.L_19671:
        /*0220*/ 	.byte	0x04, 0x1c
        /*0222*/ 	.short	(.L_19673 - .L_19672)


	//   ....[0]....
.L_19672:
        /*0224*/ 	.word	0x00000090


	//   ....[1]....
        /*0228*/ 	.word	0x00002db0


	//   ....[2]....
        /*022c*/ 	.word	0x00002ef0


	//   ....[3]....
        /*0230*/ 	.word	0x00003000


	//----- nvinfo : EIATTR_CRS_STACK_SIZE
	.align		4
.L_19673:
        /*0234*/ 	.byte	0x04, 0x1e
        /*0236*/ 	.short	(.L_19675 - .L_19674)
.L_19674:
        /*0238*/ 	.word	0x00000000


	//----- nvinfo : EIATTR_CBANK_PARAM_SIZE
	.align		4
.L_19675:
        /*023c*/ 	.byte	0x03, 0x19
        /*023e*/ 	.short	0x008c


	//----- nvinfo : EIATTR_PARAM_CBANK
	.align		4
        /*0240*/ 	.byte	0x04, 0x0a
        /*0242*/ 	.short	(.L_19677 - .L_19676)
	.align		4
.L_19676:
        /*0244*/ 	.word	index@(.nv.constant0._ZN4vllm25paged_attention_v2_kernelIthLi96ELi8ELi128ELNS_18Fp8KVCacheDataTypeE1ELb1ELi512EEEvPfS2_PT_PKS3_PKT0_S9_ifPKiSB_iPKfiiiSD_SD_iiiii)
        /*0248*/ 	.short	0x0380
        /*024a*/ 	.short	0x008c


	//----- nvinfo : EIATTR_SW_WAR
	.align		4
.L_19677:
        /*024c*/ 	.byte	0x04, 0x36
        /*024e*/ 	.short	(.L_19679 - .L_19678)
.L_19678:
        /*0250*/ 	.word	0x00000008
.L_19679:


//--------------------- .nv.info._ZN4vllm25paged_attention_v2_kernelIthLi80ELi8ELi128ELNS_18Fp8KVCacheDataTypeE1ELb1ELi512EEEvPfS2_PT_PKS3_PKT0_S9_ifPKiSB_iPKfiiiSD_SD_iiiii --------------------------
	.section	.nv.info._ZN4vllm25paged_attention_v2_kernelIthLi80ELi8ELi128ELNS_18Fp8KVCacheDataTypeE1ELb1ELi512EEEvPfS2_PT_PKS3_PKT0_S9_ifPKiSB_iPKfiiiSD_SD_iiiii,"",@"SHT_CUDA_INFO"
	.sectionflags	@""
	.align	4


	//----- nvinfo : EIATTR_CUDA_API_VERSION
	.align		4
        /*0000*/ 	.byte	0x04, 0x37
        /*0002*/ 	.short	(.L_19681 - .L_19680)
.L_19680:
        /*0004*/ 	.word	0x00000082


	//----- nvinfo : EIATTR_KPARAM_INFO
	.align		4
.L_19681:
        /*0008*/ 	.byte	0x04, 0x17
        /*000a*/ 	.short	(.L_19683 - .L_19682)
.L_19682:
        /*000c*/ 	.word	0x00000000
        /*0010*/ 	.short	0x0015
        /*0012*/ 	.short	0x0088
        /*0014*/ 	.byte	0x00, 0xf0, 0x11, 0x00


	//----- nvinfo : EIATTR_KPARAM_INFO
	.align		4
.L_19683:
        /*0018*/ 	.byte	0x04, 0x17
        /*001a*/ 	.short	(.L_19685 - .L_19684)
.L_19684:
        /*001c*/ 	.word	0x00000000
        /*0020*/ 	.short	0x0014
        /*0022*/ 	.short	0x0084
        /*0024*/ 	.byte	0x00, 0xf0, 0x11, 0x00


	//----- nvinfo : EIATTR_KPARAM_INFO
	.align		4
.L_19685:
        /*0028*/ 	.byte	0x04, 0x17
        /*002a*/ 	.short	(.L_19687 - .L_19686)
.L_19686:
        /*002c*/ 	.word	0x00000000
        /*0030*/ 	.short	0x0013
        /*0032*/ 	.short	0x0080
        /*0034*/ 	.byte	0x00, 0xf0, 0x11, 0x00


	//----- nvinfo : EIATTR_KPARAM_INFO
	.align		4
.L_19687:
        /*0038*/ 	.byte	0x04, 0x17
        /*003a*/ 	.short	(.L_19689 - .L_19688)
.L_19688:
        /*003c*/ 	.word	0x00000000
        /*0040*/ 	.short	0x0012
        /*0042*/ 	.short	0x007c
        /*0044*/ 	.byte	0x00, 0xf0, 0x11, 0x00


	//----- nvinfo : EIATTR_KPARAM_INFO
	.align		4
.L_19689:
        /*0048*/ 	.byte	0x04, 0x17
        /*004a*/ 	.short	(.L_19691 - .L_19690)
.L_19690:
        /*004c*/ 	.word	0x00000000
        /*0050*/ 	.short	0x0011
        /*0052*/ 	.short	0x0078
        /*0054*/ 	.byte	0x00, 0xf0, 0x11, 0x00


	//----- nvinfo : EIATTR_KPARAM_INFO
	.align		4
.L_19691:
        /*0058*/ 	.byte	0x04, 0x17
        /*005a*/ 	.short	(.L_19693 - .L_19692)
.L_19692:
        /*005c*/ 	.word	0x00000000
        /*0060*/ 	.short	0x0010
        /*0062*/ 	.short	0x0070
        /*0064*/ 	.byte	0x00, 0xf5, 0x21, 0x00


	//----- nvinfo : EIATTR_KPARAM_INFO
	.align		4
.L_19693:
        /*0068*/ 	.byte	0x04, 0x17
        /*006a*/ 	.short	(.L_19695 - .L_19694)
.L_19694:
        /*006c*/ 	.word	0x00000000
        /*0070*/ 	.short	0x000f
        /*0072*/ 	.short	0x0068
        /*0074*/ 	.byte	0x00, 0xf5, 0x21, 0x00


	//----- nvinfo : EIATTR_KPARAM_INFO
	.align		4
.L_19695:
        /*0078*/ 	.byte	0x04, 0x17
        /*007a*/ 	.short	(.L_19697 - .L_19696)
.L_19696:
        /*007c*/ 	.word	0x00000000
        /*0080*/ 	.short	0x000e
        /*0082*/ 	.short	0x0060
        /*0084*/ 	.byte	0x00, 0xf0, 0x11, 0x00


	//----- nvinfo : EIATTR_KPARAM_INFO
	.align		4
.L_19697:
        /*0088*/ 	.byte	0x04, 0x17
        /*008a*/ 	.short	(.L_19699 - .L_19698)
.L_19698:
        /*008c*/ 	.word	0x00000000
        /*0090*/ 	.short	0x000d
        /*0092*/ 	.short	0x005c
        /*0094*/ 	.byte	0x00, 0xf0, 0x11, 0x00


	//----- nvinfo : EIATTR_KPARAM_INFO
	.align		4
.L_19699:
        /*0098*/ 	.byte	0x04, 0x17
        /*009a*/ 	.short	(.L_19701 - .L_19700)
.L_19700:
        /*009c*/ 	.word	0x00000000
        /*00a0*/ 	.short	0x000c
        /*00a2*/ 	.short	0x0058
        /*00a4*/ 	.byte	0x00, 0xf0, 0x11, 0x00


	//----- nvinfo : EIATTR_KPARAM_INFO
	.align		4
.L_19701:
        /*00a8*/ 	.byte	0x04, 0x17
        /*00aa*/ 	.short	(.L_19703 - .L_19702)
.L_19702:
        /*00ac*/ 	.word	0x00000000
        /*00b0*/ 	.short	0x000b
        /*00b2*/ 	.short	0x0050
        /*00b4*/ 	.byte	0x00, 0xf5, 0x21, 0x00


	//----- nvinfo : EIATTR_KPARAM_INFO
	.align		4
.L_19703:
        /*00b8*/ 	.byte	0x04, 0x17
        /*00ba*/ 	.short	(.L_19705 - .L_19704)
.L_19704:
        /*00bc*/ 	.word	0x00000000
        /*00c0*/ 	.short	0x000a
        /*00c2*/ 	.short	0x0048
        /*00c4*/ 	.byte	0x00, 0xf0, 0x11, 0x00


	//----- nvinfo : EIATTR_KPARAM_INFO
	.align		4
.L_19705:
        /*00c8*/ 	.byte	0x04, 0x17
        /*00ca*/ 	.short	(.L_19707 - .L_19706)
.L_19706:
        /*00cc*/ 	.word	0x00000000
        /*00d0*/ 	.short	0x0009
        /*00d2*/ 	.short	0x0040
        /*00d4*/ 	.byte	0x00, 0xf5, 0x21, 0x00


	//----- nvinfo : EIATTR_KPARAM_INFO
	.align		4
.L_19707:
        /*00d8*/ 	.byte	0x04, 0x17
        /*00da*/ 	.short	(.L_19709 - .L_19708)
.L_19708:
        /*00dc*/ 	.word	0x00000000
        /*00e0*/ 	.short	0x0008
        /*00e2*/ 	.short	0x0038
        /*00e4*/ 	.byte	0x00, 0xf5, 0x21, 0x00


	//----- nvinfo : EIATTR_KPARAM_INFO
	.align		4
.L_19709:
        /*00e8*/ 	.byte	0x04, 0x17
        /*00ea*/ 	.short	(.L_19711 - .L_19710)
.L_19710:
        /*00ec*/ 	.word	0x00000000
        /*00f0*/ 	.short	0x0007
        /*00f2*/ 	.short	0x0034
        /*00f4*/ 	.byte	0x00, 0xf0, 0x11, 0x00


	//----- nvinfo : EIATTR_KPARAM_INFO
	.align		4
.L_19711:
        /*00f8*/ 	.byte	0x04, 0x17
        /*00fa*/ 	.short	(.L_19713 - .L_19712)
.L_19712:
        /*00fc*/ 	.word	0x00000000
        /*0100*/ 	.short	0x0006
        /*0102*/ 	.short	0x0030
        /*0104*/ 	.byte	0x00, 0xf0, 0x11, 0x00


	//----- nvinfo : EIATTR_KPARAM_INFO
	.align		4
.L_19713:
        /*0108*/ 	.byte	0x04, 0x17
        /*010a*/ 	.short	(.L_19715 - .L_19714)
.L_19714:
        /*010c*/ 	.word	0x00000000
        /*0110*/ 	.short	0x0005
        /*0112*/ 	.short	0x0028
        /*0114*/ 	.byte	0x00, 0xf5, 0x21, 0x00


	//----- nvinfo : EIATTR_KPARAM_INFO
	.align		4
.L_19715:
        /*0118*/ 	.byte	0x04, 0x17
        /*011a*/ 	.short	(.L_19717 - .L_19716)
.L_19716:
        /*011c*/ 	.word	0x00000000
        /*0120*/ 	.short	0x0004
        /*0122*/ 	.short	0x0020
        /*0124*/ 	.byte	0x00, 0xf5, 0x21, 0x00


	//----- nvinfo : EIATTR_KPARAM_INFO
	.align		4
.L_19717:
        /*0128*/ 	.byte	0x04, 0x17
        /*012a*/ 	.short	(.L_19719 - .L_19718)
.L_19718:
        /*012c*/ 	.word	0x00000000
        /*0130*/ 	.short	0x0003
        /*0132*/ 	.short	0x0018
        /*0134*/ 	.byte	0x00, 0xf5, 0x21, 0x00


	//----- nvinfo : EIATTR_KPARAM_INFO
	.align		4
.L_19719:
        /*0138*/ 	.byte	0x04, 0x17
        /*013a*/ 	.short	(.L_19721 - .L_19720)
.L_19720:
        /*013c*/ 	.word	0x00000000
        /*0140*/ 	.short	0x0002
        /*0142*/ 	.short	0x0010
        /*0144*/ 	.byte	0x00, 0xf5, 0x21, 0x00


	//----- nvinfo : EIATTR_KPARAM_INFO
	.align		4
.L_19721:
        /*0148*/ 	.byte	0x04, 0x17
        /*014a*/ 	.short	(.L_19723 - .L_19722)
.L_19722:
        /*014c*/ 	.word	0x00000000
        /*0150*/ 	.short	0x0001
        /*0152*/ 	.short	0x0008
        /*0154*/ 	.byte	0x00, 0xf5, 0x21, 0x00


	//----- nvinfo : EIATTR_KPARAM_INFO
	.align		4
.L_19723:
        /*0158*/ 	.byte	0x04, 0x17
        /*015a*/ 	.short	(.L_19725 - .L_19724)
.L_19724:
        /*015c*/ 	.word	0x00000000
        /*0160*/ 	.short	0x0000
        /*0162*/ 	.short	0x0000
        /*0164*/ 	.byte	0x00, 0xf5, 0x21, 0x00


	//----- nvinfo : EIATTR_SPARSE_MMA_MASK
	.align		4
.L_19725:
        /*0168*/ 	.byte	0x03, 0x50
        /*016a*/ 	.short	0x0000


	//----- nvinfo : EIATTR_MAXREG_COUNT
	.align		4
        /*016c*/ 	.byte	0x03, 0x1b
        /*016e*/ 	.short	0x00ff


	//----- nvinfo : EIATTR_NUM_BARRIERS
	.align		4
        /*0170*/ 	.byte	0x02, 0x4c
        /*0172*/ 	.byte	0x01
	.zero		1


	//----- nvinfo : EIATTR_EXTERNS
	.align		4
        /*0174*/ 	.byte	0x04, 0x0f
        /*0176*/ 	.short	(.L_19727 - .L_19726)


	//   ....[0]....
	.align		4
.L_19726:
        /*0178*/ 	.word	index@(__assertfail)


	//----- nvinfo : EIATTR_MERCURY_ISA_VERSION
	.align		4
.L_19727:
        /*017c*/ 	.byte	0x03, 0x5f
        /*017e*/ 	.short	0x0101


	//----- nvinfo : EIATTR_COOP_GROUP_MASK_REGIDS
	.align		4
        /*0180*/ 	.byte	0x04, 0x29
        /*0182*/ 	.short	(.L_19729 - .L_19728)


	//   ....[0]....
.L_19728:
        /*0184*/ 	.word	0xffffffff


	//   ....[1]....
        /*0188*/ 	.word	0xffffffff


	//   ....[2]....
        /*018c*/ 	.word	0xffffffff


	//   ....[3]....
        /*0190*/ 	.word	0xffffffff


	//   ....[4]....
        /*0194*/ 	.word	0xffffffff


	//   ....[5]....
        /*0198*/ 	.word	0xffffffff


	//   ....[6]....
        /*019c*/ 	.word	0xffffffff


	//   ....[7]....
        /*01a0*/ 	.word	0xffffffff


	//   ....[8]....
        /*01a4*/ 	.word	0xffffffff


	//   ....[9]....
        /*01a8*/ 	.word	0xffffffff


	//   ....[10]....
        /*01ac*/ 	.word	0xffffffff


	//   ....[11]....
        /*01b0*/ 	.word	0xffffffff


	//   ....[12]....
        /*01b4*/ 	.word	0xffffffff


	//   ....[13]....
        /*01b8*/ 	.word	0xffffffff


	//   ....[14]....
        /*01bc*/ 	.word	0x0500000f


	//   ....[15]....
        /*01c0*/ 	.word	0x0500000f


	//   ....[16]....
        /*01c4*/ 	.word	0x0500000f


	//----- nvinfo : EIATTR_COOP_GROUP_INSTR_OFFSETS
	.align		4
.L_19729:
        /*01c8*/ 	.byte	0x04, 0x28
        /*01ca*/ 	.short	(.L_19731 - .L_19730)


	//   ....[0]....
.L_19730:
        /*01cc*/ 	.word	0x00000b70


	//   ....[1]....
        /*01d0*/ 	.word	0x00000b90


	//   ....[2]....
        /*01d4*/ 	.word	0x00000bb0


	//   ....[3]....
        /*01d8*/ 	.word	0x00000cc0


	//   ....[4]....
        /*01dc*/ 	.word	0x00000ce0


	//   ....[5]....
        /*01e0*/ 	.word	0x00000d00


	//   ....[6]....
        /*01e4*/ 	.word	0x00001b50


	//   ....[7]....
        /*01e8*/ 	.word	0x00001b80


	//   ....[8]....
        /*01ec*/ 	.word	0x00001ba0


	//   ....[9]....
        /*01f0*/ 	.word	0x00001bc0


	//   ....[10]....
        /*01f4*/ 	.word	0x00001be0


	//   ....[11]....
        /*01f8*/ 	.word	0x00001c30


	//   ....[12]....
        /*01fc*/ 	.word	0x00001c50


	//   ....[13]....
        /*0200*/ 	.word	0x00001c70


	//   ....[14]....
        /*0204*/ 	.word	0x00003150


	//   ....[15]....
        /*0208*/ 	.word	0x000031b0


	//   ....[16]....
        /*020c*/ 	.word	0x00003210


	//----- nvinfo : EIATTR_VRC_CTA_INIT_COUNT
	.align		4
.L_19731:
        /*0210*/ 	.byte	0x02, 0x4a
	.zero		1
	.zero		1


	//----- nvinfo : EIATTR_SYSCALL_OFFSETS
	.align		4
        /*0214*/ 	.byte	0x04, 0x46
        /*0216*/ 	.short	(.L_19733 - .L_19732)


	//   ....[0]....
.L_19732:
        /*0218*/ 	.word	0x00002b30


	//   ....[1]....
        /*021c*/ 	.word	0x000030f0


	//----- nvinfo : EIATTR_EXIT_INSTR_OFFSETS
	.align		4
.L_19733:
        /*0220*/ 	.byte	0x04, 0x1c
        /*0222*/ 	.short	(.L_19735 - .L_19734)


	//   ....[0]....
.L_19734:
        /*0224*/ 	.word	0x00000090


	//   ....[1]....
        /*0228*/ 	.word	0x00002ed0


	//   ....[2]....
        /*022c*/ 	.word	0x00002fc0


	//   ....[3]....
        /*0230*/ 	.word	0x00002ff0


	//   ....[4]....
        /*0234*/ 	.word	0x00003100


	//----- nvinfo : EIATTR_CRS_STACK_SIZE
	.align		4
.L_19735:
        /*0238*/ 	.byte	0x04, 0x1e
        /*023a*/ 	.short	(.L_19737 - .L_19736)
.L_19736:
        /*023c*/ 	.word	0x00000000


	//----- nvinfo : EIATTR_CBANK_PARAM_SIZE
	.align		4
.L_19737:
        /*0240*/ 	.byte	0x03, 0x19
        /*0242*/ 	.short	0x008c


	//----- nvinfo : EIATTR_PARAM_CBANK
	.align		4
        /*0244*/ 	.byte	0x04, 0x0a
        /*0246*/ 	.short	(.L_19739 - .L_19738)
	.align		4
.L_19738:
        /*0248*/ 	.word	index@(.nv.constant0._ZN4vllm25paged_attention_v2_kernelIthLi80ELi8ELi128ELNS_18Fp8KVCacheDataTypeE1ELb1ELi512EEEvPfS2_PT_PKS3_PKT0_S9_ifPKiSB_iPKfiiiSD_SD_iiiii)
        /*024c*/ 	.short	0x0380
        /*024e*/ 	.short	0x008c


	//----- nvinfo : EIATTR_SW_WAR
	.align		4
.L_19739:
        /*0250*/ 	.byte	0x04, 0x36
        /*0252*/ 	.short	(.L_19741 - .L_19740)
.L_19740:
        /*0254*/ 	.word	0x00000008
.L_19741:


//--------------------- .nv.info._ZN4vllm25paged_attention_v2_kernelIthLi64ELi8ELi128ELNS_18Fp8KVCacheDataTypeE1ELb1ELi512EEEvPfS2_PT_PKS3_PKT0_S9_ifPKiSB_iPKfiiiSD_SD_iiiii --------------------------
	.section	.nv.info._ZN4vllm25paged_attention_v2_kernelIthLi64ELi8ELi128ELNS_18Fp8KVCacheDataTypeE1ELb1ELi512EEEvPfS2_PT_PKS3_PKT0_S9_ifPKiSB_iPKfiiiSD_SD_iiiii,"",@"SHT_CUDA_INFO"
	.sectionflags	@""
	.align	4


	//----- nvinfo : EIATTR_CUDA_API_VERSION
	.align		4
        /*0000*/ 	.byte	0x04, 0x37
        /*0002*/ 	.short	(.L_19743 - .L_19742)
.L_19742:
        /*0004*/ 	.word	0x00000082


	//----- nvinfo : EIATTR_KPARAM_INFO
	.align		4
.L_19743:
        /*0008*/ 	.byte	0x04, 0x17
        /*000a*/ 	.short	(.L_19745 - .L_19744)
.L_19744:
        /*000c*/ 	.word	0x00000000
        /*0010*/ 	.short	0x0015
        /*0012*/ 	.short	0x0088
        /*0014*/ 	.byte	0x00, 0xf0, 0x11, 0x00


	//----- nvinfo : EIATTR_KPARAM_INFO
	.align		4
.L_19745:
        /*0018*/ 	.byte	0x04, 0x17
        /*001a*/ 	.short	(.L_19747 - .L_19746)
.L_19746:
        /*001c*/ 	.word	0x00000000
        /*0020*/ 	.short	0x0014
        /*0022*/ 	.short	0x0084
        /*0024*/ 	.byte	0x00, 0xf0, 0x11, 0x00


	//----- nvinfo : EIATTR_KPARAM_INFO
	.align		4
.L_19747:
        /*0028*/ 	.byte	0x04, 0x17
        /*002a*/ 	.short	(.L_19749 - .L_19748)
.L_19748:
        /*002c*/ 	.word	0x00000000
        /*0030*/ 	.short	0x0013
        /*0032*/ 	.short	0x0080
        /*0034*/ 	.byte	0x00, 0xf0, 0x11, 0x00


	//----- nvinfo : EIATTR_KPARAM_INFO
	.align		4
.L_19749:
        /*0038*/ 	.byte	0x04, 0x17
        /*003a*/ 	.short	(.L_19751 - .L_19750)
.L_19750:
        /*003c*/ 	.word	0x00000000
        /*0040*/ 	.short	0x0012
        /*0042*/ 	.short	0x007c
        /*0044*/ 	.byte	0x00, 0xf0, 0x11, 0x00


	//----- nvinfo : EIATTR_KPARAM_INFO
	.align		4
.L_19751:
        /*0048*/ 	.byte	0x04, 0x17
        /*004a*/ 	.short	(.L_19753 - .L_19752)
.L_19752:
        /*004c*/ 	.word	0x00000000
        /*0050*/ 	.short	0x0011
        /*0052*/ 	.short	0x0078
        /*0054*/ 	.byte	0x00, 0xf0, 0x11, 0x00


	//----- nvinfo : EIATTR_KPARAM_INFO
	.align		4
.L_19753:
        /*0058*/ 	.byte	0x04, 0x17
        /*005a*/ 	.short	(.L_19755 - .L_19754)
.L_19754:
        /*005c*/ 	.word	0x00000000
        /*0060*/ 	.short	0x0010
        /*0062*/ 	.short	0x0070
        /*0064*/ 	.byte	0x00, 0xf5, 0x21, 0x00


	//----- nvinfo : EIATTR_KPARAM_INFO
	.align		4
.L_19755:
        /*0068*/ 	.byte	0x04, 0x17
        /*006a*/ 	.short	(.L_19757 - .L_19756)
.L_19756:
        /*006c*/ 	.word	0x00000000
        /*0070*/ 	.short	0x000f
        /*0072*/ 	.short	0x0068
        /*0074*/ 	.byte	0x00, 0xf5, 0x21, 0x00


	//----- nvinfo : EIATTR_KPARAM_INFO
	.align		4
.L_19757:
        /*0078*/ 	.byte	0x04, 0x17
        /*007a*/ 	.short	(.L_19759 - .L_19758)
.L_19758:
        /*007c*/ 	.word	0x00000000
        /*0080*/ 	.short	0x000e
        /*0082*/ 	.short	0x0060
        /*0084*/ 	.byte	0x00, 0xf0, 0x11, 0x00


	//----- nvinfo : EIATTR_KPARAM_INFO
	.align		4
.L_19759:
        /*0088*/ 	.byte	0x04, 0x17
        /*008a*/ 	.short	(.L_19761 - .L_19760)
.L_19760:
        /*008c*/ 	.word	0x00000000
        /*0090*/ 	.short	0x000d
        /*0092*/ 	.short	0x005c
        /*0094*/ 	.byte	0x00, 0xf0, 0x11, 0x00


	//----- nvinfo : EIATTR_KPARAM_INFO
	.align		4
.L_19761:
        /*0098*/ 	.byte	0x04, 0x17
        /*009a*/ 	.short	(.L_19763 - .L_19762)
.L_19762:
        /*009c*/ 	.word	0x00000000
        /*00a0*/ 	.short	0x000c
        /*00a2*/ 	.short	0x0058
        /*00a4*/ 	.byte	0x00, 0xf0, 0x11, 0x00


	//----- nvinfo : EIATTR_KPARAM_INFO
	.align		4
.L_19763:
        /*00a8*/ 	.byte	0x04, 0x17
        /*00aa*/ 	.short	(.L_19765 - .L_19764)
.L_19764:
        /*00ac*/ 	.word	0x00000000
        /*00b0*/ 	.short	0x000b
        /*00b2*/ 	.short	0x0050
        /*00b4*/ 	.byte	0x00, 0xf5, 0x21, 0x00


	//----- nvinfo : EIATTR_KPARAM_INFO
	.align		4
.L_19765:
        /*00b8*/ 	.byte	0x04, 0x17
        /*00ba*/ 	.short	(.L_19767 - .L_19766)
.L_19766:
        /*00bc*/ 	.word	0x00000000
        /*00c0*/ 	.short	0x000a
        /*00c2*/ 	.short	0x0048
        /*00c4*/ 	.byte	0x00, 0xf0, 0x11, 0x00


	//----- nvinfo : EIATTR_KPARAM_INFO
	.align		4
.L_19767:
        /*00c8*/ 	.byte	0x04, 0x17
        /*00ca*/ 	.short	(.L_19769 - .L_19768)
.L_19768:
        /*00cc*/ 	.word	0x00000000
        /*00d0*/ 	.short	0x0009
        /*00d2*/ 	.short	0x0040
        /*00d4*/ 	.byte	0x00, 0xf5, 0x21, 0x00


	//----- nvinfo : EIATTR_KPARAM_INFO
	.align		4
.L_19769:
        /*00d8*/ 	.byte	0x04, 0x17
        /*00da*/ 	.short	(.L_19771 - .L_19770)
.L_19770:
        /*00dc*/ 	.word	0x00000000
        /*00e0*/ 	.short	0x0008
        /*00e2*/ 	.short	0x0038
        /*00e4*/ 	.byte	0x00, 0xf5, 0x21, 0x00


	//----- nvinfo : EIATTR_KPARAM_INFO
	.align		4
.L_19771:
        /*00e8*/ 	.byte	0x04, 0x17
        /*00ea*/ 	.short	(.L_19773 - .L_19772)
.L_19772:
        /*00ec*/ 	.word	0x00000000
        /*00f0*/ 	.short	0x0007
        /*00f2*/ 	.short	0x0034
        /*00f4*/ 	.byte	0x00, 0xf0, 0x11, 0x00


	//----- nvinfo : EIATTR_KPARAM_INFO
	.align		4
.L_19773:
        /*00f8*/ 	.byte	0x04, 0x17
        /*00fa*/ 	.short	(.L_19775 - .L_19774)
.L_19774:
        /*00fc*/ 	.word	0x00000000
        /*0100*/ 	.short	0x0006
        /*0102*/ 	.short	0x0030
        /*0104*/ 	.byte	0x00, 0xf0, 0x11, 0x00


	//----- nvinfo : EIATTR_KPARAM_INFO
	.align		4
.L_19775:
        /*0108*/ 	.byte	0x04, 0x17
        /*010a*/ 	.short	(.L_19777 - .L_19776)
.L_19776:
        /*010c*/ 	.word	0x00000000
        /*0110*/ 	.short	0x0005
        /*0112*/ 	.short	0x0028
        /*0114*/ 	.byte	0x00, 0xf5, 0x21, 0x00


	//----- nvinfo : EIATTR_KPARAM_INFO
	.align		4
.L_19777:
        /*0118*/ 	.byte	0x04, 0x17
        /*011a*/ 	.short	(.L_19779 - .L_19778)
.L_19778:
        /*011c*/ 	.word	0x00000000
        /*0120*/ 	.short	0x0004
        /*0122*/ 	.short	0x0020
        /*0124*/ 	.byte	0x00, 0xf5, 0x21, 0x00


	//----- nvinfo : EIATTR_KPARAM_INFO
	.align		4
.L_19779:
        /*0128*/ 	.byte	0x04, 0x17
        /*012a*/ 	.short	(.L_19781 - .L_19780)
.L_19780:
        /*012c*/ 	.word	0x00000000
        /*0130*/ 	.short	0x0003
        /*0132*/ 	.short	0x0018
        /*0134*/ 	.byte	0x00, 0xf5, 0x21, 0x00


	//----- nvinfo : EIATTR_KPARAM_INFO
	.align		4
.L_19781:
        /*0138*/ 	.byte	0x04, 0x17
        /*013a*/ 	.short	(.L_19783 - .L_19782)
.L_19782:
        /*013c*/ 	.word	0x00000000
        /*0140*/ 	.short	0x0002
        /*0142*/ 	.short	0x0010
        /*0144*/ 	.byte	0x00, 0xf5, 0x21, 0x00


	//----- nvinfo : EIATTR_KPARAM_INFO
	.align		4
.L_19783:
        /*0148*/ 	.byte	0x04, 0x17
        /*014a*/ 	.short	(.L_19785 - .L_19784)
.L_19784:
        /*014c*/ 	.word	0x00000000
        /*0150*/ 	.short	0x0001
        /*0152*/ 	.short	0x0008
        /*0154*/ 	.byte	0x00, 0xf5, 0x21, 0x00


	//----- nvinfo : EIATTR_KPARAM_INFO
	.align		4
.L_19785:
        /*0158*/ 	.byte	0x04, 0x17
        /*015a*/ 	.short	(.L_19787 - .L_19786)
.L_19786:
        /*015c*/ 	.word	0x00000000
        /*0160*/ 	.short	0x0000
        /*0162*/ 	.short	0x0000
        /*0164*/ 	.byte	0x00, 0xf5, 0x21, 0x00


	//----- nvinfo : EIATTR_SPARSE_MMA_MASK
	.align		4
.L_19787:
        /*0168*/ 	.byte	0x03, 0x50
        /*016a*/ 	.short	0x0000


	//----- nvinfo : EIATTR_MAXREG_COUNT
	.align		4
        /*016c*/ 	.byte	0x03, 0x1b
        /*016e*/ 	.short	0x00ff


	//----- nvinfo : EIATTR_NUM_BARRIERS
	.align		4
        /*0170*/ 	.byte	0x02, 0x4c
        /*0172*/ 	.byte	0x01
	.zero		1


	//----- nvinfo : EIATTR_EXTERNS
	.align		4
        /*0174*/ 	.byte	0x04, 0x0f
        /*0176*/ 	.short	(.L_19789 - .L_19788)


	//   ....[0]....
	.align		4
.L_19788:
        /*0178*/ 	.word	index@(__assertfail)


	//----- nvinfo : EIATTR_MERCURY_ISA_VERSION
	.align		4
.L_19789:
        /*017c*/ 	.byte	0x03, 0x5f
        /*017e*/ 	.short	0x0101


	//----- nvinfo : EIATTR_COOP_GROUP_MASK_REGIDS
	.align		4
        /*0180*/ 	.byte	0x04, 0x29
        /*0182*/ 	.short	(.L_19791 - .L_19790)


	//   ....[0]....
.L_19790:
        /*0184*/ 	.word	0xffffffff


	//   ....[1]....
        /*0188*/ 	.word	0xffffffff


	//   ....[2]....
        /*018c*/ 	.word	0xffffffff


	//   ....[3]....
        /*0190*/ 	.word	0xffffffff


	//   ....[4]....
        /*0194*/ 	.word	0xffffffff


	//   ....[5]....
        /*0198*/ 	.word	0xffffffff


	//   ....[6]....
        /*019c*/ 	.word	0xffffffff


	//   ....[7]....
        /*01a0*/ 	.word	0xffffffff


	//   ....[8]....
        /*01a4*/ 	.word	0xffffffff


	//   ....[9]....
        /*01a8*/ 	.word	0xffffffff


	//   ....[10]....
        /*01ac*/ 	.word	0xffffffff


	//   ....[11]....
        /*01b0*/ 	.word	0xffffffff


	//   ....[12]....
        /*01b4*/ 	.word	0xffffffff


	//   ....[13]....
        /*01b8*/ 	.word	0xffffffff


	//   ....[14]....
        /*01bc*/ 	.word	0x0500000f


	//   ....[15]....
        /*01c0*/ 	.word	0x0500000f


	//   ....[16]....
        /*01c4*/ 	.word	0x0500000f


	//----- nvinfo : EIATTR_COOP_GROUP_INSTR_OFFSETS
	.align		4
.L_19791:
        /*01c8*/ 	.byte	0x04, 0x28
        /*01ca*/ 	.short	(.L_19793 - .L_19792)


	//   ....[0]....
.L_19792:
        /*01cc*/ 	.word	0x00000b70


	//   ....[1]....
        /*01d0*/ 	.word	0x00000b90


	//   ....[2]....
        /*01d4*/ 	.word	0x00000bb0


	//   ....[3]....
        /*01d8*/ 	.word	0x00000cc0


	//   ....[4]....
        /*01dc*/ 	.word	0x00000ce0


	//   ....[5]....
        /*01e0*/ 	.word	0x00000d00


	//   ....[6]....
        /*01e4*/ 	.word	0x00001b50


	//   ....[7]....
        /*01e8*/ 	.word	0x00001b80


	//   ....[8]....
        /*01ec*/ 	.word	0x00001ba0


	//   ....[9]....
        /*01f0*/ 	.word	0x00001bc0


	//   ....[10]....
        /*01f4*/ 	.word	0x00001be0


	//   ....[11]....
        /*01f8*/ 	.word	0x00001c30


	//   ....[12]....
        /*01fc*/ 	.word	0x00001c50


	//   ....[13]....
        /*0200*/ 	.word	0x00001c70


	//   ....[14]....
        /*0204*/ 	.word	0x00003120


	//   ....[15]....
        /*0208*/ 	.word	0x00003180


	//   ....[16]....
        /*020c*/ 	.word	0x000031e0


	//----- nvinfo : EIATTR_VRC_CTA_INIT_COUNT
	.align		4
.L_19793:
        /*0210*/ 	.byte	0x02, 0x4a
	.zero		1
	.zero		1


	//----- nvinfo : EIATTR_SYSCALL_OFFSETS
	.align		4
        /*0214*/ 	.byte	0x04, 0x46
        /*0216*/ 	.short	(.L_19795 - .L_19794)


	//   ....[0]....
.L_19794:
        /*0218*/ 	.word	0x00002b40


	//   ....[1]....
        /*021c*/ 	.word	0x000030c0


	//----- nvinfo : EIATTR_EXIT_INSTR_OFFSETS
	.align		4
.L_19795:
        /*0220*/ 	.byte	0x04, 0x1c
        /*0222*/ 	.short	(.L_19797 - .L_19796)


	//   ....[0]....
.L_19796:
        /*0224*/ 	.word	0x00000090


	//   ....[1]....
        /*0228*/ 	.word	0x00002ee0


	//   ....[2]....
        /*022c*/ 	.word	0x00002fc0


	//   ....[3]....
        /*0230*/ 	.word	0x000030d0


	//----- nvinfo : EIATTR_CRS_STACK_SIZE
	.align		4
.L_19797:
        /*0234*/ 	.byte	0x04, 0x1e
        /*0236*/ 	.short	(.L_19799 - .L_19798)
.L_19798:
        /*0238*/ 	.word	0x00000000


	//----- nvinfo : EIATTR_CBANK_PARAM_SIZE
	.align		4
.L_19799:
        /*023c*/ 	.byte	0x03, 0x19
        /*023e*/ 	.short	0x008c


	//----- nvinfo : EIATTR_PARAM_CBANK
	.align		4
        /*0240*/ 	.byte	0x04, 0x0a
        /*0242*/ 	.short	(.L_19801 - .L_19800)
	.align		4
.L_19800:
        /*0244*/ 	.word	index@(.nv.constant0._ZN4vllm25paged_attention_v2_kernelIthLi64ELi8ELi128ELNS_18Fp8KVCacheDataTypeE1ELb1ELi512EEEvPfS2_PT_PKS3_PKT0_S9_ifPKiSB_iPKfiiiSD_SD_iiiii)
        /*0248*/ 	.short	0x0380
        /*024a*/ 	.short	0x008c


	//----- nvinfo : EIATTR_SW_WAR
	.align		4
.L_19801:
        /*024c*/ 	.byte	0x04, 0x36
        /*024e*/ 	.short	(.L_19803 - .L_19802)
.L_19802:
        /*0250*/ 	.word	0x00000008
.L_19803:


//--------------------- .nv.info._ZN4vllm25paged_attention_v2_kernelIthLi32ELi8ELi128ELNS_18Fp8KVCacheDataTypeE1ELb1ELi512EEEvPfS2_PT_PKS3_PKT0_S9_ifPKiSB_iPKfiiiSD_SD_iiiii --------------------------
	.section	.nv.info._ZN4vllm25paged_attention_v2_kernelIthLi32ELi8ELi128ELNS_18Fp8KVCacheDataTypeE1ELb1ELi512EEEvPfS2_PT_PKS3_PKT0_S9_ifPKiSB_iPKfiiiSD_SD_iiiii,"",@"SHT_CUDA_INFO"
	.sectionflags	@""
	.align	4


	//----- nvinfo : EIATTR_CUDA_API_VERSION
	.align		4
        /*0000*/ 	.byte	0x04, 0x37
        /*0002*/ 	.short	(.L_19805 - .L_19804)
.L_19804:
        /*0004*/ 	.word	0x00000082


	//----- nvinfo : EIATTR_KPARAM_INFO
	.align		4
.L_19805:
        /*0008*/ 	.byte	0x04, 0x17
        /*000a*/ 	.short	(.L_19807 - .L_19806)
.L_19806:
        /*000c*/ 	.word	0x00000000
        /*0010*/ 	.short	0x0015
        /*0012*/ 	.short	0x0088
        /*0014*/ 	.byte	0x00, 0xf0, 0x11, 0x00


	//----- nvinfo : EIATTR_KPARAM_INFO
	.align		4
.L_19807:
        /*0018*/ 	.byte	0x04, 0x17
        /*001a*/ 	.short	(.L_19809 - .L_19808)
.L_19808:
        /*001c*/ 	.word	0x00000000
        /*0020*/ 	.short	0x0014
        /*0022*/ 	.short	0x0084
        /*0024*/ 	.byte	0x00, 0xf0, 0x11, 0x00


	//----- nvinfo : EIATTR_KPARAM_INFO
	.align		4
.L_19809:
        /*0028*/ 	.byte	0x04, 0x17
        /*002a*/ 	.short	(.L_19811 - .L_19810)
.L_19810:
        /*002c*/ 	.word	0x00000000
        /*0030*/ 	.short	0x0013
        /*0032*/ 	.short	0x0080
        /*0034*/ 	.byte	0x00, 0xf0, 0x11, 0x00


	//----- nvinfo : EIATTR_KPARAM_INFO
	.align		4
.L_19811:
        /*0038*/ 	.byte	0x04, 0x17
        /*003a*/ 	.short	(.L_19813 - .L_19812)
.L_19812:
        /*003c*/ 	.word	0x00000000
        /*0040*/ 	.short	0x0012
        /*0042*/ 	.short	0x007c
        /*0044*/ 	.byte	0x00, 0xf0, 0x11, 0x00


	//----- nvinfo : EIATTR_KPARAM_INFO
	.align		4
.L_19813:
        /*0048*/ 	.byte	0x04, 0x17
        /*004a*/ 	.short	(.L_19815 - .L_19814)
.L_19814:
        /*004c*/ 	.word	0x00000000
        /*0050*/ 	.short	0x0011
        /*0052*/ 	.short	0x0078
        /*0054*/ 	.byte	0x00, 0xf0, 0x11, 0x00


	//----- nvinfo : EIATTR_KPARAM_INFO
	.align		4
.L_19815:
        /*0058*/ 	.byte	0x04, 0x17
        /*005a*/ 	.short	(.L_19817 - .L_19816)
.L_19816:
        /*005c*/ 	.word	0x00000000
        /*0060*/ 	.short	0x0010
        /*0062*/ 	.short	0x0070
        /*0064*/ 	.byte	0x00, 0xf5, 0x21, 0x00


	//----- nvinfo : EIATTR_KPARAM_INFO
	.align		4
.L_19817:
        /*0068*/ 	.byte	0x04, 0x17
        /*006a*/ 	.short	(.L_19819 - .L_19818)
.L_19818:
        /*006c*/ 	.word	0x00000000
        /*0070*/ 	.short	0x000f
        /*0072*/ 	.short	0x0068
        /*0074*/ 	.byte	0x00, 0xf5, 0x21, 0x00


	//----- nvinfo : EIATTR_KPARAM_INFO
	.align		4
.L_19819:
        /*0078*/ 	.byte	0x04, 0x17
        /*007a*/ 	.short	(.L_19821 - .L_19820)
.L_19820:
        /*007c*/ 	.word	0x00000000
        /*0080*/ 	.short	0x000e
        /*0082*/ 	.short	0x0060
        /*0084*/ 	.byte	0x00, 0xf0, 0x11, 0x00


	//----- nvinfo : EIATTR_KPARAM_INFO
	.align		4
.L_19821:
        /*0088*/ 	.byte	0x04, 0x17
        /*008a*/ 	.short	(.L_19823 - .L_19822)
.L_19822:
        /*008c*/ 	.word	0x00000000
        /*0090*/ 	.short	0x000d
        /*0092*/ 	.short	0x005c
        /*0094*/ 	.byte	0x00, 0xf0, 0x11, 0x00


	//----- nvinfo : EIATTR_KPARAM_INFO
	.align		4
.L_19823:
        /*0098*/ 	.byte	0x04, 0x17
        /*009a*/ 	.short	(.L_19825 - .L_19824)
.L_19824:
        /*009c*/ 	.word	0x00000000
        /*00a0*/ 	.short	0x000c
        /*00a2*/ 	.short	0x0058
        /*00a4*/ 	.byte	0x00, 0xf0, 0x11, 0x00


	//----- nvinfo : EIATTR_KPARAM_INFO
	.align		4
.L_19825:
        /*00a8*/ 	.byte	0x04, 0x17
        /*00aa*/ 	.short	(.L_19827 - .L_19826)
.L_19826:
        /*00ac*/ 	.word	0x00000000
        /*00b0*/ 	.short	0x000b
        /*00b2*/ 	.short	0x0050
        /*00b4*/ 	.byte	0x00, 0xf5, 0x21, 0x00


	//----- nvinfo : EIATTR_KPARAM_INFO
	.align		4
.L_19827:
        /*00b8*/ 	.byte	0x04, 0x17
        /*00ba*/ 	.short	(.L_19829 - .L_19828)
.L_19828:
        /*00bc*/ 	.word	0x00000000
        /*00c0*/ 	.short	0x000a
        /*00c2*/ 	.short	0x0048
        /*00c4*/ 	.byte	0x00, 0xf0, 0x11, 0x00


	//----- nvinfo : EIATTR_KPARAM_INFO
	.align		4
.L_19829:
        /*00c8*/ 	.byte	0x04, 0x17
        /*00ca*/ 	.short	(.L_19831 - .L_19830)
.L_19830:
        /*00cc*/ 	.word	0x00000000
        /*00d0*/ 	.short	0x0009
        /*00d2*/ 	.short	0x0040
        /*00d4*/ 	.byte	0x00, 0xf5, 0x21, 0x00


	//----- nvinfo : EIATTR_KPARAM_INFO
	.align		4
.L_19831:
        /*00d8*/ 	.byte	0x04, 0x17
        /*00da*/ 	.short	(.L_19833 - .L_19832)
.L_19832:
        /*00dc*/ 	.word	0x00000000
        /*00e0*/ 	.short	0x0008
        /*00e2*/ 	.short	0x0038
        /*00e4*/ 	.byte	0x00, 0xf5, 0x21, 0x00


	//----- nvinfo : EIATTR_KPARAM_INFO
	.align		4
.L_19833:
        /*00e8*/ 	.byte	0x04, 0x17
        /*00ea*/ 	.short	(.L_19835 - .L_19834)
.L_19834:
        /*00ec*/ 	.word	0x00000000
        /*00f0*/ 	.short	0x0007
        /*00f2*/ 	.short	0x0034
        /*00f4*/ 	.byte	0x00, 0xf0, 0x11, 0x00


	//----- nvinfo : EIATTR_KPARAM_INFO
	.align		4
.L_19835:
        /*00f8*/ 	.byte	0x04, 0x17
        /*00fa*/ 	.short	(.L_19837 - .L_19836)
.L_19836:
        /*00fc*/ 	.word	0x00000000
        /*0100*/ 	.short	0x0006
        /*0102*/ 	.short	0x0030
        /*0104*/ 	.byte	0x00, 0xf0, 0x11, 0x00


	//----- nvinfo : EIATTR_KPARAM_INFO
	.align		4
.L_19837:
        /*0108*/ 	.byte	0x04, 0x17
        /*010a*/ 	.short	(.L_19839 - .L_19838)
.L_19838:
        /*010c*/ 	.word	0x00000000
        /*0110*/ 	.short	0x0005
        /*0112*/ 	.short	0x0028
        /*0114*/ 	.byte	0x00, 0xf5, 0x21, 0x00


	//----- nvinfo : EIATTR_KPARAM_INFO
	.align		4
.L_19839:
        /*0118*/ 	.byte	0x04, 0x17
        /*011a*/ 	.short	(.L_19841 - .L_19840)
.L_19840:
        /*011c*/ 	.word	0x00000000
        /*0120*/ 	.short	0x0004
        /*0122*/ 	.short	0x0020
        /*0124*/ 	.byte	0x00, 0xf5, 0x21, 0x00


	//----- nvinfo : EIATTR_KPARAM_INFO
	.align		4
.L_19841:
        /*0128*/ 	.byte	0x04, 0x17
        /*012a*/ 	.short	(.L_19843 - .L_19842)
.L_19842:
        /*012c*/ 	.word	0x00000000
        /*0130*/ 	.short	0x0003
        /*0132*/ 	.short	0x0018
        /*0134*/ 	.byte	0x00, 0xf5, 0x21, 0x00


	//----- nvinfo : EIATTR_KPARAM_INFO
	.align		4
.L_19843:
        /*0138*/ 	.byte	0x04, 0x17
        /*013a*/ 	.short	(.L_19845 - .L_19844)
.L_19844:
        /*013c*/ 	.word	0x00000000
        /*0140*/ 	.short	0x0002
        /*0142*/ 	.short	0x0010
        /*0144*/ 	.byte	0x00, 0xf5, 0x21, 0x00


	//----- nvinfo : EIATTR_KPARAM_INFO
	.align		4
.L_19845:
        /*0148*/ 	.byte	0x04, 0x17
        /*014a*/ 	.short	(.L_19847 - .L_19846)
.L_19846:
        /*014c*/ 	.word	0x00000000
        /*0150*/ 	.short	0x0001
        /*0152*/ 	.short	0x0008
        /*0154*/ 	.byte	0x00, 0xf5, 0x21, 0x00


	//----- nvinfo : EIATTR_KPARAM_INFO
	.align		4
.L_19847:
        /*0158*/ 	.byte	0x04, 0x17
        /*015a*/ 	.short	(.L_19849 - .L_19848)
.L_19848:
        /*015c*/ 	.word	0x00000000
        /*0160*/ 	.short	0x0000
        /*0162*/ 	.short	0x0000
        /*0164*/ 	.byte	0x00, 0xf5, 0x21, 0x00


	//----- nvinfo : EIATTR_SPARSE_MMA_MASK
	.align		4
.L_19849:
        /*0168*/ 	.byte	0x03, 0x50
        /*016a*/ 	.short	0x0000


	//----- nvinfo : EIATTR_MAXREG_COUNT
	.align		4
        /*016c*/ 	.byte	0x03, 0x1b
        /*016e*/ 	.short	0x00ff


	//----- nvinfo : EIATTR_NUM_BARRIERS
	.align		4
        /*0170*/ 	.byte	0x02, 0x4c
        /*0172*/ 	.byte	0x01
	.zero		1


	//----- nvinfo : EIATTR_EXTERNS
	.align		4
        /*0174*/ 	.byte	0x04, 0x0f
        /*0176*/ 	.short	(.L_19851 - .L_19850)


	//   ....[0]....
	.align		4
.L_19850:
        /*0178*/ 	.word	index@(__assertfail)


	//----- nvinfo : EIATTR_MERCURY_ISA_VERSION
	.align		4
.L_19851:
        /*017c*/ 	.byte	0x03, 0x5f
        /*017e*/ 	.short	0x0101


	//----- nvinfo : EIATTR_COOP_GROUP_MASK_REGIDS
	.align		4
        /*0180*/ 	.byte	0x04, 0x29
        /*0182*/ 	.short	(.L_19853 - .L_19852)


	//   ....[0]....
.L_19852:
        /*0184*/ 	.word	0xffffffff


	//   ....[1]....
        /*0188*/ 	.word	0xffffffff


	//   ....[2]....
        /*018c*/ 	.word	0xffffffff


	//   ....[3]....
        /*0190*/ 	.word	0xffffffff


	//   ....[4]....
        /*0194*/ 	.word	0xffffffff


	//   ....[5]....
        /*0198*/ 	.word	0xffffffff


	//   ....[6]....
        /*019c*/ 	.word	0xffffffff


	//   ....[7]....
        /*01a0*/ 	.word	0xffffffff


	//   ....[8]....
        /*01a4*/ 	.word	0xffffffff


	//   ....[9]....
        /*01a8*/ 	.word	0xffffffff


	//   ....[10]....
        /*01ac*/ 	.word	0xffffffff


	//   ....[11]....
        /*01b0*/ 	.word	0xffffffff


	//   ....[12]....
        /*01b4*/ 	.word	0xffffffff


	//   ....[13]....
        /*01b8*/ 	.word	0xffffffff


	//   ....[14]....
        /*01bc*/ 	.word	0x0500000f


	//   ....[15]....
        /*01c0*/ 	.word	0x0500000f


	//   ....[16]....
        /*01c4*/ 	.word	0x0500000f


	//----- nvinfo : EIATTR_COOP_GROUP_INSTR_OFFSETS
	.align		4
.L_19853:
        /*01c8*/ 	.byte	0x04, 0x28
        /*01ca*/ 	.short	(.L_19855 - .L_19854)


	//   ....[0]....
.L_19854:
        /*01cc*/ 	.word	0x00000b80


	//   ....[1]....
        /*01d0*/ 	.word	0x00000ba0


	//   ....[2]....
        /*01d4*/ 	.word	0x00000bc0


	//   ....[3]....
        /*01d8*/ 	.word	0x00000cd0


	//   ....[4]....
        /*01dc*/ 	.word	0x00000cf0


	//   ....[5]....
        /*01e0*/ 	.word	0x00000d10


	//   ....[6]....
        /*01e4*/ 	.word	0x00001b50


	//   ....[7]....
        /*01e8*/ 	.word	0x00001b80


	//   ....[8]....
        /*01ec*/ 	.word	0x00001ba0


	//   ....[9]....
        /*01f0*/ 	.word	0x00001bc0


	//   ....[10]....
        /*01f4*/ 	.word	0x00001be0


	//   ....[11]....
        /*01f8*/ 	.word	0x00001c30


	//   ....[12]....
        /*01fc*/ 	.word	0x00001c50


	//   ....[13]....
        /*0200*/ 	.word	0x00001c70


	//   ....[14]....
        /*0204*/ 	.word	0x00002f00


	//   ....[15]....
        /*0208*/ 	.word	0x00002f60


	//   ....[16]....
        /*020c*/ 	.word	0x00002fc0


	//----- nvinfo : EIATTR_VRC_CTA_INIT_COUNT
	.align		4
.L_19855:
        /*0210*/ 	.byte	0x02, 0x4a
	.zero		1
	.zero		1


	//----- nvinfo : EIATTR_SYSCALL_OFFSETS
	.align		4
        /*0214*/ 	.byte	0x04, 0x46
        /*0216*/ 	.short	(.L_19857 - .L_19856)


	//   ....[0]....
.L_19856:
        /*0218*/ 	.word	0x00002b20


	//   ....[1]....
        /*021c*/ 	.word	0x00002ea0


	//----- nvinfo : EIATTR_EXIT_INSTR_OFFSETS
	.align		4
.L_19857:
        /*0220*/ 	.byte	0x04, 0x1c
        /*0222*/ 	.short	(.L_19859 - .L_19858)


	//   ....[0]....
.L_19858:
        /*0224*/ 	.word	0x00000090


	//   ....[1]....
        /*0228*/ 	.word	0x00002ce0


	//   ....[2]....
        /*022c*/ 	.word	0x00002da0


	//   ....[3]....
        /*0230*/ 	.word	0x00002eb0


	//----- nvinfo : EIATTR_CRS_STACK_SIZE
	.align		4
.L_19859:
        /*0234*/ 	.byte	0x04, 0x1e
        /*0236*/ 	.short	(.L_19861 - .L_19860)
.L_19860:
        /*0238*/ 	.word	0x00000000


	//----- nvinfo : EIATTR_CBANK_PARAM_SIZE
	.align		4
.L_19861:
        /*023c*/ 	.byte	0x03, 0x19
        /*023e*/ 	.short	0x008c


	//----- nvinfo : EIATTR_PARAM_CBANK
	.align		4
        /*0240*/ 	.byte	0x04, 0x0a
        /*0242*/ 	.short	(.L_19863 - .L_19862)
	.align		4
.L_19862:
        /*0244*/ 	.word	index@(.nv.constant0._ZN4vllm25paged_attention_v2_kernelIthLi32ELi8ELi128ELNS_18Fp8KVCacheDataTypeE1ELb1ELi512EEEvPfS2_PT_PKS3_PKT0_S9_ifPKiSB_iPKfiiiSD_SD_iiiii)
        /*0248*/ 	.short	0x0380
        /*024a*/ 	.short	0x008c


	//----- nvinfo : EIATTR_SW_WAR
	.align		4
.L_19863:
        /*024c*/ 	.byte	0x04, 0x36
        /*024e*/ 	.short	(.L_19865 - .L_19864)
.L_19864:
        /*0250*/ 	.word	0x00000008
.L_19865:


//--------------------- .nv.info._ZN4vllm25paged_attention_v2_kernelIfhLi256ELi32ELi128ELNS_18Fp8KVCacheDataTypeE1ELb0ELi512EEEvPfS2_PT_PKS3_PKT0_S9_ifPKiSB_iPKfiiiSD_SD_iiiii --------------------------
	.section	.nv.info._ZN4vllm25paged_attention_v2_kernelIfhLi256ELi32ELi128ELNS_18Fp8KVCacheDataTypeE1ELb0ELi512EEEvPfS2_PT_PKS3_PKT0_S9_ifPKiSB_iPKfiiiSD_SD_iiiii,"",@"SHT_CUDA_INFO"
	.sectionflags	@""
	.align	4


	//----- nvinfo : EIATTR_CUDA_API_VERSION
	.align		4
        /*0000*/ 	.byte	0x04, 0x37
        /*0002*/ 	.short	(.L_19867 - .L_19866)
.L_19866:
        /*0004*/ 	.word	0x00000082


	//----- nvinfo : EIATTR_KPARAM_INFO
	.align		4
.L_19867:
        /*0008*/ 	.byte	0x04, 0x17
        /*000a*/ 	.short	(.L_19869 - .L_19868)
.L_19868:
        /*000c*/ 	.word	0x00000000
        /*0010*/ 	.short	0x0015
        /*0012*/ 	.short	0x0088
        /*0014*/ 	.byte	0x00, 0xf0, 0x11, 0x00


	//----- nvinfo : EIATTR_KPARAM_INFO
	.align		4
.L_19869:
        /*0018*/ 	.byte	0x04, 0x17
        /*001a*/ 	.short	(.L_19871 - .L_19870)
.L_19870:
        /*001c*/ 	.word	0x00000000
        /*0020*/ 	.short	0x0014
        /*0022*/ 	.short	0x0084
        /*0024*/ 	.byte	0x00, 0xf0, 0x11, 0x00


	//----- nvinfo : EIATTR_KPARAM_INFO
	.align		4
.L_19871:
        /*0028*/ 	.byte	0x04, 0x17
        /*002a*/ 	.short	(.L_19873 - .L_19872)
.L_19872:
        /*002c*/ 	.word	0x00000000
        /*0030*/ 	.short	0x0013
        /*0032*/ 	.short	0x0080
        /*0034*/ 	.byte	0x00, 0xf0, 0x11, 0x00


	//----- nvinfo : EIATTR_KPARAM_INFO
	.align		4
.L_19873:
        /*0038*/ 	.byte	0x04, 0x17
        /*003a*/ 	.short	(.L_19875 - .L_19874)
.L_19874:
        /*003c*/ 	.word	0x00000000
        /*0040*/ 	.short	0x0012
        /*0042*/ 	.short	0x007c
        /*0044*/ 	.byte	0x00, 0xf0, 0x11, 0x00


	//----- nvinfo : EIATTR_KPARAM_INFO
	.align		4
.L_19875:
        /*0048*/ 	.byte	0x04, 0x17
        /*004a*/ 	.short	(.L_19877 - .L_19876)
.L_19876:
        /*004c*/ 	.word	0x00000000
        /*0050*/ 	.short	0x0011
        /*0052*/ 	.short	0x0078
        /*0054*/ 	.byte	0x00, 0xf0, 0x11, 0x00


	//----- nvinfo : EIATTR_KPARAM_INFO
	.align		4
.L_19877:
        /*0058*/ 	.byte	0x04, 0x17
        /*005a*/ 	.short	(.L_19879 - .L_19878)
.L_19878:
        /*005c*/ 	.word	0x00000000
        /*0060*/ 	.short	0x0010
        /*0062*/ 	.short	0x0070
        /*0064*/ 	.byte	0x00, 0xf5, 0x21, 0x00


	//----- nvinfo : EIATTR_KPARAM_INFO
	.align		4
.L_19879:
        /*0068*/ 	.byte	0x04, 0x17
        /*006a*/ 	.short	(.L_19881 - .L_19880)
.L_19880:
        /*006c*/ 	.word	0x00000000
        /*0070*/ 	.short	0x000f
        /*0072*/ 	.short	0x0068
        /*0074*/ 	.byte	0x00, 0xf5, 0x21, 0x00


	//----- nvinfo : EIATTR_KPARAM_INFO
	.align		4
.L_19881:
        /*0078*/ 	.byte	0x04, 0x17
        /*007a*/ 	.short	(.L_19883 - .L_19882)
.L_19882:
        /*007c*/ 	.word	0x00000000
        /*0080*/ 	.short	0x000e
        /*0082*/ 	.short	0x0060
        /*0084*/ 	.byte	0x00, 0xf0, 0x11, 0x00


	//----- nvinfo : EIATTR_KPARAM_INFO
	.align		4
.L_19883:
        /*0088*/ 	.byte	0x04, 0x17
        /*008a*/ 	.short	(.L_19885 - .L_19884)
.L_19884:
        /*008c*/ 	.word	0x00000000
        /*0090*/ 	.short	0x000d
        /*0092*/ 	.short	0x005c
        /*0094*/ 	.byte	0x00, 0xf0, 0x11, 0x00


	//----- nvinfo : EIATTR_KPARAM_INFO
	.align		4
.L_19885:
        /*0098*/ 	.byte	0x04, 0x17
        /*009a*/ 	.short	(.L_19887 - .L_19886)
.L_19886:
        /*009c*/ 	.word	0x00000000
        /*00a0*/ 	.short	0x000c
        /*00a2*/ 	.short	0x0058
        /*00a4*/ 	.byte	0x00, 0xf0, 0x11, 0x00


	//----- nvinfo : EIATTR_KPARAM_INFO
	.align		4
.L_19887:
        /*00a8*/ 	.byte	0x04, 0x17
        /*00aa*/ 	.short	(.L_19889 - .L_19888)
.L_19888:
        /*00ac*/ 	.word	0x00000000
        /*00b0*/ 	.short	0x000b
        /*00b2*/ 	.short	0x0050
        /*00b4*/ 	.byte	0x00, 0xf5, 0x21, 0x00


	//----- nvinfo : EIATTR_KPARAM_INFO
	.align		4
.L_19889:
        /*00b8*/ 	.byte	0x04, 0x17
        /*00ba*/ 	.short	(.L_19891 - .L_19890)
.L_19890:
        /*00bc*/ 	.word	0x00000000
        /*00c0*/ 	.short	0x000a
        /*00c2*/ 	.short	0x0048
        /*00c4*/ 	.byte	0x00, 0xf0, 0x11, 0x00


	//----- nvinfo : EIATTR_KPARAM_INFO
	.align		4
.L_19891:
        /*00c8*/ 	.byte	0x04, 0x17
        /*00ca*/ 	.short	(.L_19893 - .L_19892)
.L_19892:
        /*00cc*/ 	.word	0x00000000
        /*00d0*/ 	.short	0x0009
        /*00d2*/ 	.short	0x0040
        /*00d4*/ 	.byte	0x00, 0xf5, 0x21, 0x00


	//----- nvinfo : EIATTR_KPARAM_INFO
	.align		4
.L_19893:
        /*00d8*/ 	.byte	0x04, 0x17
        /*00da*/ 	.short	(.L_19895 - .L_19894)
.L_19894:
        /*00dc*/ 	.word	0x00000000
        /*00e0*/ 	.short	0x0008
        /*00e2*/ 	.short	0x0038
        /*00e4*/ 	.byte	0x00, 0xf5, 0x21, 0x00


	//----- nvinfo : EIATTR_KPARAM_INFO
	.align		4
.L_19895:
        /*00e8*/ 	.byte	0x04, 0x17
        /*00ea*/ 	.short	(.L_19897 - .L_19896)
.L_19896:
        /*00ec*/ 	.word	0x00000000
        /*00f0*/ 	.short	0x0007
        /*00f2*/ 	.short	0x0034
        /*00f4*/ 	.byte	0x00, 0xf0, 0x11, 0x00


	//----- nvinfo : EIATTR_KPARAM_INFO
	.align		4
.L_19897:
        /*00f8*/ 	.byte	0x04, 0x17
        /*00fa*/ 	.short	(.L_19899 - .L_19898)
.L_19898:
        /*00fc*/ 	.word	0x00000000
        /*0100*/ 	.short	0x0006
        /*0102*/ 	.short	0x0030
        /*0104*/ 	.byte	0x00, 0xf0, 0x11, 0x00


	//----- nvinfo : EIATTR_KPARAM_INFO
	.align		4
.L_19899:
        /*0108*/ 	.byte	0x04, 0x17
        /*010a*/ 	.short	(.L_19901 - .L_19900)
.L_19900:
        /*010c*/ 	.word	0x00000000
        /*0110*/ 	.short	0x0005
        /*0112*/ 	.short	0x0028
        /*0114*/ 	.byte	0x00, 0xf5, 0x21, 0x00


	//----- nvinfo : EIATTR_KPARAM_INFO
	.align		4
.L_19901:
        /*0118*/ 	.byte	0x04, 0x17
        /*011a*/ 	.short	(.L_19903 - .L_19902)
.L_19902:
        /*011c*/ 	.word	0x00000000
        /*0120*/ 	.short	0x0004
        /*0122*/ 	.short	0x0020
        /*0124*/ 	.byte	0x00, 0xf5, 0x21, 0x00


	//----- nvinfo : EIATTR_KPARAM_INFO
	.align		4
.L_19903:
        /*0128*/ 	.byte	0x04, 0x17
        /*012a*/ 	.short	(.L_19905 - .L_19904)
.L_19904:
        /*012c*/ 	.word	0x00000000
        /*0130*/ 	.short	0x0003
        /*0132*/ 	.short	0x0018
        /*0134*/ 	.byte	0x00, 0xf5, 0x21, 0x00


	//----- nvinfo : EIATTR_KPARAM_INFO
	.align		4
.L_19905:
        /*0138*/ 	.byte	0x04, 0x17
        /*013a*/ 	.short	(.L_19907 - .L_19906)
.L_19906:
        /*013c*/ 	.word	0x00000000
        /*0140*/ 	.short	0x0002
        /*0142*/ 	.short	0x0010
        /*0144*/ 	.byte	0x00, 0xf5, 0x21, 0x00


	//----- nvinfo : EIATTR_KPARAM_INFO
	.align		4
.L_19907:
        /*0148*/ 	.byte	0x04, 0x17
        /*014a*/ 	.short	(.L_19909 - .L_19908)
.L_19908:
        /*014c*/ 	.word	0x00000000
        /*0150*/ 	.short	0x0001
        /*0152*/ 	.short	0x0008
        /*0154*/ 	.byte	0x00, 0xf5, 0x21, 0x00


	//----- nvinfo : EIATTR_KPARAM_INFO
	.align		4
.L_19909:
        /*0158*/ 	.byte	0x04, 0x17
        /*015a*/ 	.short	(.L_19911 - .L_19910)
.L_19910:
        /*015c*/ 	.word	0x00000000
        /*0160*/ 	.short	0x0000
        /*0162*/ 	.short	0x0000
        /*0164*/ 	.byte	0x00, 0xf5, 0x21, 0x00


	//----- nvinfo : EIATTR_SPARSE_MMA_MASK
	.align		4
.L_19911:
        /*0168*/ 	.byte	0x03, 0x50
        /*016a*/ 	.short	0x0000


	//----- nvinfo : EIATTR_MAXREG_COUNT
	.align		4
        /*016c*/ 	.byte	0x03, 0x1b
        /*016e*/ 	.short	0x00ff


	//----- nvinfo : EIATTR_NUM_BARRIERS
	.align		4
        /*0170*/ 	.byte	0x02, 0x4c
        /*0172*/ 	.byte	0x01
	.zero		1


	//----- nvinfo : EIATTR_EXTERNS
	.align		4
        /*0174*/ 	.byte	0x04, 0x0f
        /*0176*/ 	.short	(.L_19913 - .L_19912)


	//   ....[0]....
	.align		4
.L_19912:
        /*0178*/ 	.word	index@(__assertfail)


	//----- nvinfo : EIATTR_MERCURY_ISA_VERSION
	.align		4
.L_19913:
        /*017c*/ 	.byte	0x03, 0x5f
        /*017e*/ 	.short	0x0101


	//----- nvinfo : EIATTR_COOP_GROUP_MASK_REGIDS
	.align		4
        /*0180*/ 	.byte	0x04, 0x29
        /*0182*/ 	.short	(.L_19915 - .L_19914)


	//   ....[0]....
.L_19914:
        /*0184*/ 	.word	0xffffffff


	//   ....[1]....
        /*0188*/ 	.word	0xffffffff


	//   ....[2]....
        /*018c*/ 	.word	0xffffffff


	//   ....[3]....
        /*0190*/ 	.word	0xffffffff


	//   ....[4]....
        /*0194*/ 	.word	0xffffffff


	//   ....[5]....
        /*0198*/ 	.word	0xffffffff


	//   ....[6]....
        /*019c*/ 	.word	0xffffffff


	//   ....[7]....
        /*01a0*/ 	.word	0xffffffff


	//   ....[8]....
        /*01a4*/ 	.word	0xffffffff


	//   ....[9]....
        /*01a8*/ 	.word	0xffffffff


	//   ....[10]....
        /*01ac*/ 	.word	0xffffffff


	//   ....[11]....
        /*01b0*/ 	.word	0xffffffff


	//   ....[12]....
        /*01b4*/ 	.word	0xffffffff


	//   ....[13]....
        /*01b8*/ 	.word	0xffffffff


	//   ....[14]....
        /*01bc*/ 	.word	0xffffffff


	//   ....[15]....
        /*01c0*/ 	.word	0xffffffff


	//   ....[16]....
        /*01c4*/ 	.word	0x0500000f


	//   ....[17]....
        /*01c8*/ 	.word	0x0500000f


	//   ....[18]....
        /*01cc*/ 	.word	0x0500000f


	//   ....[19]....
        /*01d0*/ 	.word	0x0500000f


	//   ....[20]....
        /*01d4*/ 	.word	0x0500000f


	//----- nvinfo : EIATTR_COOP_GROUP_INSTR_OFFSETS
	.align		4
.L_19915:
        /*01d8*/ 	.byte	0x04, 0x28
        /*01da*/ 	.short	(.L_19917 - .L_19916)


	//   ....[0]....
.L_19916:
        /*01dc*/ 	.word	0x00000310


	//   ....[1]....
        /*01e0*/ 	.word	0x00000330


	//   ....[2]....
        /*01e4*/ 	.word	0x00000350


	//   ....[3]....
        /*01e8*/ 	.word	0x00000370


	//   ....[4]....
        /*01ec*/ 	.word	0x00000390


	//   ....[5]....
        /*01f0*/ 	.word	0x000004a0


	//   ....[6]....
        /*01f4*/ 	.word	0x000004c0


	//   ....[7]....
        /*01f8*/ 	.word	0x000004e0


	//   ....[8]....
        /*01fc*/ 	.word	0x00001320


	//   ....[9]....
        /*0200*/ 	.word	0x00001350


	//   ....[10]....
        /*0204*/ 	.word	0x00001370


	//   ....[11]....
        /*0208*/ 	.word	0x00001390


	//   ....[12]....
        /*020c*/ 	.word	0x000013b0


	//   ....[13]....
        /*0210*/ 	.word	0x00001400


	//   ....[14]....
        /*0214*/ 	.word	0x00001420


	//   ....[15]....
        /*0218*/ 	.word	0x00001440


	//   ....[16]....
        /*021c*/ 	.word	0x00004150


	//   ....[17]....
        /*0220*/ 	.word	0x000041b0


	//   ....[18]....
        /*0224*/ 	.word	0x00004210


	//   ....[19]....
        /*0228*/ 	.word	0x00004270


	//   ....[20]....
        /*022c*/ 	.word	0x000042d0


	//----- nvinfo : EIATTR_VRC_CTA_INIT_COUNT
	.align		4
.L_19917:
        /*0230*/ 	.byte	0x02, 0x4a
	.zero		1
	.zero		1


	//----- nvinfo : EIATTR_SYSCALL_OFFSETS
	.align		4
        /*0234*/ 	.byte	0x04, 0x46
        /*0236*/ 	.short	(.L_19919 - .L_19918)


	//   ....[0]....
.L_19918:
        /*0238*/ 	.word	0x000002c0


	//----- nvinfo : EIATTR_EXIT_INSTR_OFFSETS
	.align		4
.L_19919:
        /*023c*/ 	.byte	0x04, 0x1c
        /*023e*/ 	.short	(.L_19921 - .L_19920)


	//   ....[0]....
.L_19920:
        /*0240*/ 	.word	0x00000090


	//   ....[1]....
        /*0244*/ 	.word	0x00003be0


	//   ....[2]....
        /*0248*/ 	.word	0x00003bf0


	//   ....[3]....
        /*024c*/ 	.word	0x00004100


	//----- nvinfo : EIATTR_CRS_STACK_SIZE
	.align		4
.L_19921:
        /*0250*/ 	.byte	0x04, 0x1e
        /*0252*/ 	.short	(.L_19923 - .L_19922)
.L_19922:
        /*0254*/ 	.word	0x00000000


	//----- nvinfo : EIATTR_CBANK_PARAM_SIZE
	.align		4
.L_19923:
        /*0258*/ 	.byte	0x03, 0x19
        /*025a*/ 	.short	0x008c


	//----- nvinfo : EIATTR_PARAM_CBANK
	.align		4
        /*025c*/ 	.byte	0x04, 0x0a
        /*025e*/ 	.short	(.L_19925 - .L_19924)
	.align		4
.L_19924:
        /*0260*/ 	.word	index@(.nv.constant0._ZN4vllm25paged_attention_v2_kernelIfhLi256ELi32ELi128ELNS_18Fp8KVCacheDataTypeE1ELb0ELi512EEEvPfS2_PT_PKS3_PKT0_S9_ifPKiSB_iPKfiiiSD_SD_iiiii)
        /*0264*/ 	.short	0x0380
        /*0266*/ 	.short	0x008c


	//----- nvinfo : EIATTR_SW_WAR
	.align		4
.L_19925:
        /*0268*/ 	.byte	0x04, 0x36
        /*026a*/ 	.short	(.L_19927 - .L_19926)
.L_19926:
        /*026c*/ 	.word	0x00000008
.L_19927:


//--------------------- .nv.info._ZN4vllm25paged_attention_v2_kernelIfhLi192ELi32ELi128ELNS_18Fp8KVCacheDataTypeE1ELb0ELi512EEEvPfS2_PT_PKS3_PKT0_S9_ifPKiSB_iPKfiiiSD_SD_iiiii --------------------------
	.section	.nv.info._ZN4vllm25paged_attention_v2_kernelIfhLi192ELi32ELi128ELNS_18Fp8KVCacheDataTypeE1ELb0ELi512EEEvPfS2_PT_PKS3_PKT0_S9_ifPKiSB_iPKfiiiSD_SD_iiiii,"",@"SHT_CUDA_INFO"
	.sectionflags	@""
	.align	4


	//----- nvinfo : EIATTR_CUDA_API_VERSION
	.align		4
        /*0000*/ 	.byte	0x04, 0x37
        /*0002*/ 	.short	(.L_19929 - .L_19928)
.L_19928:
        /*0004*/ 	.word	0x00000082


	//----- nvinfo : EIATTR_KPARAM_INFO
	.align		4
.L_19929:
        /*0008*/ 	.byte	0x04, 0x17
        /*000a*/ 	.short	(.L_19931 - .L_19930)
.L_19930:
        /*000c*/ 	.word	0x00000000
        /*0010*/ 	.short	0x0015
        /*0012*/ 	.short	0x0088
        /*0014*/ 	.byte	0x00, 0xf0, 0x11, 0x00


	//----- nvinfo : EIATTR_KPARAM_INFO
	.align		4
.L_19931:
        /*0018*/ 	.byte	0x04, 0x17
        /*001a*/ 	.short	(.L_19933 - .L_19932)
.L_19932:
        /*001c*/ 	.word	0x00000000
        /*0020*/ 	.short	0x0014
        /*0022*/ 	.short	0x0084
        /*0024*/ 	.byte	0x00, 0xf0, 0x11, 0x00


	//----- nvinfo : EIATTR_KPARAM_INFO
	.align		4
.L_19933:
        /*0028*/ 	.byte	0x04, 0x17
        /*002a*/ 	.short	(.L_19935 - .L_19934)
.L_19934:
        /*002c*/ 	.word	0x00000000
        /*0030*/ 	.short	0x0013
        /*0032*/ 	.short	0x0080
        /*0034*/ 	.byte	0x00, 0xf0, 0x11, 0x00


	//----- nvinfo : EIATTR_KPARAM_INFO
	.align		4
.L_19935:
        /*0038*/ 	.byte	0x04, 0x17
        /*003a*/ 	.short	(.L_19937 - .L_19936)
.L_19936:
        /*003c*/ 	.word	0x00000000
        /*0040*/ 	.short	0x0012
        /*0042*/ 	.short	0x007c
        /*0044*/ 	.byte	0x00, 0xf0, 0x11, 0x00


	//----- nvinfo : EIATTR_KPARAM_INFO
	.align		4
.L_19937:
        /*0048*/ 	.byte	0x04, 0x17
        /*004a*/ 	.short	(.L_19939 - .L_19938)
.L_19938:
        /*004c*/ 	.word	0x00000000
        /*0050*/ 	.short	0x0011
        /*0052*/ 	.short	0x0078
        /*0054*/ 	.byte	0x00, 0xf0, 0x11, 0x00


	//----- nvinfo : EIATTR_KPARAM_INFO
	.align		4
.L_19939:
        /*0058*/ 	.byte	0x04, 0x17
        /*005a*/ 	.short	(.L_19941 - .L_19940)
.L_19940:
        /*005c*/ 	.word	0x00000000
        /*0060*/ 	.short	0x0010
        /*0062*/ 	.short	0x0070
        /*0064*/ 	.byte	0x00, 0xf5, 0x21, 0x00


	//----- nvinfo : EIATTR_KPARAM_INFO
	.align		4
.L_19941:
        /*0068*/ 	.byte	0x04, 0x17
        /*006a*/ 	.short	(.L_19943 - .L_19942)
.L_19942:
        /*006c*/ 	.word	0x00000000
        /*0070*/ 	.short	0x000f
        /*0072*/ 	.short	0x0068
        /*0074*/ 	.byte	0x00, 0xf5, 0x21, 0x00


	//----- nvinfo : EIATTR_KPARAM_INFO
	.align		4
.L_19943:
        /*0078*/ 	.byte	0x04, 0x17
        /*007a*/ 	.short	(.L_19945 - .L_19944)
.L_19944:
        /*007c*/ 	.word	0x00000000
        /*0080*/ 	.short	0x000e
        /*0082*/ 	.short	0x0060
        /*0084*/ 	.byte	0x00, 0xf0, 0x11, 0x00


	//----- nvinfo : EIATTR_KPARAM_INFO
	.align		4
.L_19945:
        /*0088*/ 	.byte	0x04, 0x17
        /*008a*/ 	.short	(.L_19947 - .L_19946)
.L_19946:
        /*008c*/ 	.word	0x00000000
        /*0090*/ 	.short	0x000d
        /*0092*/ 	.short	0x005c
        /*0094*/ 	.byte	0x00, 0xf0, 0x11, 0x00


	//----- nvinfo : EIATTR_KPARAM_INFO
	.align		4
.L_19947:
        /*0098*/ 	.byte	0x04, 0x17
        /*009a*/ 	.short	(.L_19949 - .L_19948)
.L_19948:
        /*009c*/ 	.word	0x00000000
        /*00a0*/ 	.short	0x000c
        /*00a2*/ 	.short	0x0058
        /*00a4*/ 	.byte	0x00, 0xf0, 0x11, 0x00


	//----- nvinfo : EIATTR_KPARAM_INFO
	.align		4
.L_19949:
        /*00a8*/ 	.byte	0x04, 0x17
        /*00aa*/ 	.short	(.L_19951 - .L_19950)
.L_19950:
        /*00ac*/ 	.word	0x00000000
        /*00b0*/ 	.short	0x000b
        /*00b2*/ 	.short	0x0050
        /*00b4*/ 	.byte	0x00, 0xf5, 0x21, 0x00


	//----- nvinfo : EIATTR_KPARAM_INFO
	.align		4
.L_19951:
        /*00b8*/ 	.byte	0x04, 0x17
        /*00ba*/ 	.short	(.L_19953 - .L_19952)
.L_19952:
        /*00bc*/ 	.word	0x00000000
        /*00c0*/ 	.short	0x000a
        /*00c2*/ 	.short	0x0048
        /*00c4*/ 	.byte	0x00, 0xf0, 0x11, 0x00


	//----- nvinfo : EIATTR_KPARAM_INFO
	.align		4
.L_19953:
        /*00c8*/ 	.byte	0x04, 0x17
        /*00ca*/ 	.short	(.L_19955 - .L_19954)
.L_19954:
        /*00cc*/ 	.word	0x00000000
        /*00d0*/ 	.short	0x0009
        /*00d2*/ 	.short	0x0040
        /*00d4*/ 	.byte	0x00, 0xf5, 0x21, 0x00


	//----- nvinfo : EIATTR_KPARAM_INFO
	.align		4
.L_19955:
        /*00d8*/ 	.byte	0x04, 0x17
        /*00da*/ 	.short	(.L_19957 - .L_19956)
.L_19956:
        /*00dc*/ 	.word	0x00000000
        /*00e0*/ 	.short	0x0008
        /*00e2*/ 	.short	0x0038
        /*00e4*/ 	.byte	0x00, 0xf5, 0x21, 0x00


	//----- nvinfo : EIATTR_KPARAM_INFO
	.align		4
.L_19957:
        /*00e8*/ 	.byte	0x04, 0x17
        /*00ea*/ 	.short	(.L_19959 - .L_19958)
.L_19958:
        /*00ec*/ 	.word	0x00000000
        /*00f0*/ 	.short	0x0007
        /*00f2*/ 	.short	0x0034
        /*00f4*/ 	.byte	0x00, 0xf0, 0x11, 0x00


	//----- nvinfo : EIATTR_KPARAM_INFO
	.align		4
.L_19959:
        /*00f8*/ 	.byte	0x04, 0x17
        /*00fa*/ 	.short	(.L_19961 - .L_19960)
.L_19960:
        /*00fc*/ 	.word	0x00000000
        /*0100*/ 	.short	0x0006
        /*0102*/ 	.short	0x0030
        /*0104*/ 	.byte	0x00, 0xf0, 0x11, 0x00


	//----- nvinfo : EIATTR_KPARAM_INFO
	.align		4
.L_19961:
        /*0108*/ 	.byte	0x04, 0x17
        /*010a*/ 	.short	(.L_19963 - .L_19962)
.L_19962:
        /*010c*/ 	.word	0x00000000
        /*0110*/ 	.short	0x0005
        /*0112*/ 	.short	0x0028
        /*0114*/ 	.byte	0x00, 0xf5, 0x21, 0x00


	//----- nvinfo : EIATTR_KPARAM_INFO
	.align		4
.L_19963:
        /*0118*/ 	.byte	0x04, 0x17
        /*011a*/ 	.short	(.L_19965 - .L_19964)
.L_19964:
        /*011c*/ 	.word	0x00000000
        /*0120*/ 	.short	0x0004
        /*0122*/ 	.short	0x0020
        /*0124*/ 	.byte	0x00, 0xf5, 0x21, 0x00


	//----- nvinfo : EIATTR_KPARAM_INFO
	.align		4
.L_19965:
        /*0128*/ 	.byte	0x04, 0x17
        /*012a*/ 	.short	(.L_19967 - .L_19966)
.L_19966:
        /*012c*/ 	.word	0x00000000
        /*0130*/ 	.short	0x0003
        /*0132*/ 	.short	0x0018
        /*0134*/ 	.byte	0x00, 0xf5, 0x21, 0x00


	//----- nvinfo : EIATTR_KPARAM_INFO
	.align		4
.L_19967:
        /*0138*/ 	.byte	0x04, 0x17
        /*013a*/ 	.short	(.L_19969 - .L_19968)
.L_19968:
        /*013c*/ 	.word	0x00000000
        /*0140*/ 	.short	0x0002
        /*0142*/ 	.short	0x0010
        /*0144*/ 	.byte	0x00, 0xf5, 0x21, 0x00


	//----- nvinfo : EIATTR_KPARAM_INFO
	.align		4
.L_19969:
        /*0148*/ 	.byte	0x04, 0x17
        /*014a*/ 	.short	(.L_19971 - .L_19970)
.L_19970:
        /*014c*/ 	.word	0x00000000
        /*0150*/ 	.short	0x0001
        /*0152*/ 	.short	0x0008
        /*0154*/ 	.byte	0x00, 0xf5, 0x21, 0x00


	//----- nvinfo : EIATTR_KPARAM_INFO
	.align		4
.L_19971:
        /*0158*/ 	.byte	0x04, 0x17
        /*015a*/ 	.short	(.L_19973 - .L_19972)
.L_19972:
        /*015c*/ 	.word	0x00000000
        /*0160*/ 	.short	0x0000
        /*0162*/ 	.short	0x0000
        /*0164*/ 	.byte	0x00, 0xf5, 0x21, 0x00


	//----- nvinfo : EIATTR_SPARSE_MMA_MASK
	.align		4
.L_19973:
        /*0168*/ 	.byte	0x03, 0x50
        /*016a*/ 	.short	0x0000


	//----- nvinfo : EIATTR_MAXREG_COUNT
	.align		4
        /*016c*/ 	.byte	0x03, 0x1b
        /*016e*/ 	.short	0x00ff


	//----- nvinfo : EIATTR_NUM_BARRIERS
	.align		4
        /*0170*/ 	.byte	0x02, 0x4c
        /*0172*/ 	.byte	0x01
	.zero		1


	//----- nvinfo : EIATTR_EXTERNS
	.align		4
        /*0174*/ 	.byte	0x04, 0x0f
        /*0176*/ 	.short	(.L_19975 - .L_19974)


	//   ....[0]....
	.align		4
.L_19974:
        /*0178*/ 	.word	index@(__assertfail)


	//----- nvinfo : EIATTR_MERCURY_ISA_VERSION
	.align		4
.L_19975:
        /*017c*/ 	.byte	0x03, 0x5f
        /*017e*/ 	.short	0x0101


	//----- nvinfo : EIATTR_COOP_GROUP_MASK_REGIDS
	.align		4
        /*0180*/ 	.byte	0x04, 0x29
        /*0182*/ 	.short	(.L_19977 - .L_19976)


	//   ....[0]....
.L_19976:
        /*0184*/ 	.word	0xffffffff


	//   ....[1]....
        /*0188*/ 	.word	0xffffffff


	//   ....[2]....
        /*018c*/ 	.word	0xffffffff


	//   ....[3]....
        /*0190*/ 	.word	0xffffffff


	//   ....[4]....
        /*0194*/ 	.word	0xffffffff


	//   ....[5]....
        /*0198*/ 	.word	0xffffffff


	//   ....[6]....
        /*019c*/ 	.word	0xffffffff


	//   ....[7]....
        /*01a0*/ 	.word	0xffffffff


	//   ....[8]....
        /*01a4*/ 	.word	0xffffffff


	//   ....[9]....
        /*01a8*/ 	.word	0xffffffff


	//   ....[10]....
        /*01ac*/ 	.word	0xffffffff


	//   ....[11]....
        /*01b0*/ 	.word	0xffffffff


	//   ....[12]....
        /*01b4*/ 	.word	0xffffffff


	//   ....[13]....
        /*01b8*/ 	.word	0xffffffff


	//   ....[14]....
        /*01bc*/ 	.word	0xffffffff


	//   ....[15]....
        /*01c0*/ 	.word	0xffffffff


	//   ....[16]....
        /*01c4*/ 	.word	0x0500000f


	//   ....[17]....
        /*01c8*/ 	.word	0x0500000f


	//   ....[18]....
        /*01cc*/ 	.word	0x0500000f


	//   ....[19]....
        /*01d0*/ 	.word	0x0500000f


	//   ....[20]....
        /*01d4*/ 	.word	0x0500000f


	//----- nvinfo : EIATTR_COOP_GROUP_INSTR_OFFSETS
	.align		4
.L_19977:
        /*01d8*/ 	.byte	0x04, 0x28
        /*01da*/ 	.short	(.L_19979 - .L_19978)


	//   ....[0]....
.L_19978:
        /*01dc*/ 	.word	0x00000310


	//   ....[1]....
        /*01e0*/ 	.word	0x00000330


	//   ....[2]....
        /*01e4*/ 	.word	0x00000350


	//   ....[3]....
        /*01e8*/ 	.word	0x00000370


	//   ....[4]....
        /*01ec*/ 	.word	0x00000390


	//   ....[5]....
        /*01f0*/ 	.word	0x000004a0


	//   ....[6]....
        /*01f4*/ 	.word	0x000004c0


	//   ....[7]....
        /*01f8*/ 	.word	0x000004e0


	//   ....[8]....
        /*01fc*/ 	.word	0x00001320


	//   ....[9]....
        /*0200*/ 	.word	0x00001350


	//   ....[10]....
        /*0204*/ 	.word	0x00001370


	//   ....[11]....
        /*0208*/ 	.word	0x00001390


	//   ....[12]....
        /*020c*/ 	.word	0x000013b0


	//   ....[13]....
        /*0210*/ 	.word	0x00001400


	//   ....[14]....
        /*0214*/ 	.word	0x00001420


	//   ....[15]....
        /*0218*/ 	.word	0x00001440


	//   ....[16]....
        /*021c*/ 	.word	0x00003a20


	//   ....[17]....
        /*0220*/ 	.word	0x00003a80


	//   ....[18]....
        /*0224*/ 	.word	0x00003ae0


	//   ....[19]....
        /*0228*/ 	.word	0x00003b40


	//   ....[20]....
        /*022c*/ 	.word	0x00003ba0


	//----- nvinfo : EIATTR_VRC_CTA_INIT_COUNT
	.align		4
.L_19979:
        /*0230*/ 	.byte	0x02, 0x4a
	.zero		1
	.zero		1


	//----- nvinfo : EIATTR_SYSCALL_OFFSETS
	.align		4
        /*0234*/ 	.byte	0x04, 0x46
        /*0236*/ 	.short	(.L_19981 - .L_19980)


	//   ....[0]....
.L_19980:
        /*0238*/ 	.word	0x000002c0


	//----- nvinfo : EIATTR_EXIT_INSTR_OFFSETS
	.align		4
.L_19981:
        /*023c*/ 	.byte	0x04, 0x1c
        /*023e*/ 	.short	(.L_19983 - .L_19982)


	//   ....[0]....
.L_19982:
        /*0240*/ 	.word	0x00000090


	//   ....[1]....
        /*0244*/ 	.word	0x000035b0


	//   ....[2]....
        /*0248*/ 	.word	0x000035c0


	//   ....[3]....
        /*024c*/ 	.word	0x000039d0


	//----- nvinfo : EIATTR_CRS_STACK_SIZE
	.align		4
.L_19983:
        /*0250*/ 	.byte	0x04, 0x1e
        /*0252*/ 	.short	(.L_19985 - .L_19984)
.L_19984:
        /*0254*/ 	.word	0x00000000


	//----- nvinfo : EIATTR_CBANK_PARAM_SIZE
	.align		4
.L_19985:
        /*0258*/ 	.byte	0x03, 0x19
        /*025a*/ 	.short	0x008c


	//----- nvinfo : EIATTR_PARAM_CBANK
	.align		4
        /*025c*/ 	.byte	0x04, 0x0a
        /*025e*/ 	.short	(.L_19987 - .L_19986)
	.align		4
.L_19986:
        /*0260*/ 	.word	index@(.nv.constant0._ZN4vllm25paged_attention_v2_kernelIfhLi192ELi32ELi128ELNS_18Fp8KVCacheDataTypeE1ELb0ELi512EEEvPfS2_PT_PKS3_PKT0_S9_ifPKiSB_iPKfiiiSD_SD_iiiii)
        /*0264*/ 	.short	0x0380
        /*0266*/ 	.short	0x008c


	//----- nvinfo : EIATTR_SW_WAR
	.align		4
.L_19987:
        /*0268*/ 	.byte	0x04, 0x36
        /*026a*/ 	.short	(.L_19989 - .L_19988)
.L_19988:
        /*026c*/ 	.word	0x00000008
.L_19989:


//--------------------- .nv.info._ZN4vllm25paged_attention_v2_kernelIfhLi128ELi32ELi128ELNS_18Fp8KVCacheDataTypeE1ELb0ELi512EEEvPfS2_PT_PKS3_PKT0_S9_ifPKiSB_iPKfiiiSD_SD_iiiii --------------------------
	.section	.nv.info._ZN4vllm25paged_attention_v2_kernelIfhLi128ELi32ELi128ELNS_18Fp8KVCacheDataTypeE1ELb0ELi512EEEvPfS2_PT_PKS3_PKT0_S9_ifPKiSB_iPKfiiiSD_SD_iiiii,"",@"SHT_CUDA_INFO"
	.sectionflags	@""
	.align	4


	//----- nvinfo : EIATTR_CUDA_API_VERSION
	.align		4
        /*0000*/ 	.byte	0x04, 0x37
        /*0002*/ 	.short	(.L_19991 - .L_19990)
.L_19990:
        /*0004*/ 	.word	0x00000082


	//----- nvinfo : EIATTR_KPARAM_INFO
	.align		4
.L_19991:
        /*0008*/ 	.byte	0x04, 0x17
        /*000a*/ 	.short	(.L_19993 - .L_19992)
.L_19992:
        /*000c*/ 	.word	0x00000000
        /*0010*/ 	.short	0x0015
        /*0012*/ 	.short	0x0088
        /*0014*/ 	.byte	0x00, 0xf0, 0x11, 0x00


	//----- nvinfo : EIATTR_KPARAM_INFO
	.align		4
.L_19993:
        /*0018*/ 	.byte	0x04, 0x17
        /*001a*/ 	.short	(.L_19995 - .L_19994)
.L_19994:
        /*001c*/ 	.word	0x00000000
        /*0020*/ 	.short	0x0014
        /*0022*/ 	.short	0x0084
        /*0024*/ 	.byte	0x00, 0xf0, 0x11, 0x00


	//----- nvinfo : EIATTR_KPARAM_INFO
	.align		4
.L_19995:
        /*0028*/ 	.byte	0x04, 0x17
        /*002a*/ 	.short	(.L_19997 - .L_19996)
.L_19996:
        /*002c*/ 	.word	0x00000000
        /*0030*/ 	.short	0x0013
        /*0032*/ 	.short	0x0080
        /*0034*/ 	.byte	0x00, 0xf0, 0x11, 0x00


	//----- nvinfo : EIATTR_KPARAM_INFO
	.align		4
.L_19997:
        /*0038*/ 	.byte	0x04, 0x17
        /*003a*/ 	.short	(.L_19999 - .L_19998)
.L_19998:
        /*003c*/ 	.word	0x00000000
        /*0040*/ 	.short	0x0012
        /*0042*/ 	.short	0x007c
        /*0044*/ 	.byte	0x00, 0xf0, 0x11, 0x00


	//----- nvinfo : EIATTR_KPARAM_INFO
	.align		4
.L_19999:
        /*0048*/ 	.byte	0x04, 0x17
        /*004a*/ 	.short	(.L_20001 - .L_20000)
.L_20000:
        /*004c*/ 	.word	0x00000000
        /*0050*/ 	.short	0x0011
        /*0052*/ 	.short	0x0078
        /*0054*/ 	.byte	0x00, 0xf0, 0x11, 0x00


	//----- nvinfo : EIATTR_KPARAM_INFO
	.align		4
.L_20001:
        /*0058*/ 	.byte	0x04, 0x17
        /*005a*/ 	.short	(.L_20003 - .L_20002)
.L_20002:
        /*005c*/ 	.word	0x00000000
        /*0060*/ 	.short	0x0010
        /*0062*/ 	.short	0x0070
        /*0064*/ 	.byte	0x00, 0xf5, 0x21, 0x00


	//----- nvinfo : EIATTR_KPARAM_INFO
	.align		4
.L_20003:
        /*0068*/ 	.byte	0x04, 0x17
        /*006a*/ 	.short	(.L_20005 - .L_20004)
.L_20004:
        /*006c*/ 	.word	0x00000000
        /*0070*/ 	.short	0x000f
        /*0072*/ 	.short	0x0068
        /*0074*/ 	.byte	0x00, 0xf5, 0x21, 0x00


	//----- nvinfo : EIATTR_KPARAM_INFO
	.align		4
.L_20005:
        /*0078*/ 	.byte	0x04, 0x17
        /*007a*/ 	.short	(.L_20007 - .L_20006)
.L_20006:
        /*007c*/ 	.word	0x00000000
        /*0080*/ 	.short	0x000e
        /*0082*/ 	.short	0x0060
        /*0084*/ 	.byte	0x00, 0xf0, 0x11, 0x00


	//----- nvinfo : EIATTR_KPARAM_INFO
	.align		4
.L_20007:
        /*0088*/ 	.byte	0x04, 0x17
        /*008a*/ 	.short	(.L_20009 - .L_20008)
.L_20008:
        /*008c*/ 	.word	0x00000000
        /*0090*/ 	.short	0x000d
        /*0092*/ 	.short	0x005c
        /*0094*/ 	.byte	0x00, 0xf0, 0x11, 0x00


	//----- nvinfo : EIATTR_KPARAM_INFO
	.align		4
.L_20009:
        /*0098*/ 	.byte	0x04, 0x17
        /*009a*/ 	.short	(.L_20011 - .L_20010)
.L_20010:
        /*009c*/ 	.word	0x00000000
        /*00a0*/ 	.short	0x000c
        /*00a2*/ 	.short	0x0058
        /*00a4*/ 	.byte	0x00, 0xf0, 0x11, 0x00


	//----- nvinfo : EIATTR_KPARAM_INFO
	.align		4
.L_20011:
        /*00a8*/ 	.byte	0x04, 0x17
        /*00aa*/ 	.short	(.L_20013 - .L_20012)
.L_20012:
        /*00ac*/ 	.word	0x00000000
        /*00b0*/ 	.short	0x000b
        /*00b2*/ 	.short	0x0050
        /*00b4*/ 	.byte	0x00, 0xf5, 0x21, 0x00


	//----- nvinfo : EIATTR_KPARAM_INFO
	.align		4
.L_20013:
        /*00b8*/ 	.byte	0x04, 0x17
        /*00ba*/ 	.short	(.L_20015 - .L_20014)
.L_20014:
        /*00bc*/ 	.word	0x00000000
        /*00c0*/ 	.short	0x000a
        /*00c2*/ 	.short	0x0048
        /*00c4*/ 	.byte	0x00, 0xf0, 0x11, 0x00


	//----- nvinfo : EIATTR_KPARAM_INFO
	.align		4
.L_20015:
        /*00c8*/ 	.byte	0x04, 0x17
        /*00ca*/ 	.short	(.L_20017 - .L_20016)
.L_20016:
        /*00cc*/ 	.word	0x00000000
        /*00d0*/ 	.short	0x0009
        /*00d2*/ 	.short	0x0040
        /*00d4*/ 	.byte	0x00, 0xf5, 0x21, 0x00


	//----- nvinfo : EIATTR_KPARAM_INFO
	.align		4
.L_20017:
        /*00d8*/ 	.byte	0x04, 0x17
        /*00da*/ 	.short	(.L_20019 - .L_20018)
.L_20018:
        /*00dc*/ 	.word	0x00000000
        /*00e0*/ 	.short	0x0008
        /*00e2*/ 	.short	0x0038
        /*00e4*/ 	.byte	0x00, 0xf5, 0x21, 0x00


	//----- nvinfo : EIATTR_KPARAM_INFO
	.align		4
.L_20019:
        /*00e8*/ 	.byte	0x04, 0x17
        /*00ea*/ 	.short	(.L_20021 - .L_20020)
.L_20020:
        /*00ec*/ 	.word	0x00000000
        /*00f0*/ 	.short	0x0007
        /*00f2*/ 	.short	0x0034
        /*00f4*/ 	.byte	0x00, 0xf0, 0x11, 0x00


	//----- nvinfo : EIATTR_KPARAM_INFO
	.align		4
.L_20021:
        /*00f8*/ 	.byte	0x04, 0x17
        /*00fa*/ 	.short	(.L_20023 - .L_20022)
.L_20022:
        /*00fc*/ 	.word	0x00000000
        /*0100*/ 	.short	0x0006
        /*0102*/ 	.short	0x0030
        /*0104*/ 	.byte	0x00, 0xf0, 0x11, 0x00


	//----- nvinfo : EIATTR_KPARAM_INFO
	.align		4
.L_20023:
        /*0108*/ 	.byte	0x04, 0x17
        /*010a*/ 	.short	(.L_20025 - .L_20024)
.L_20024:
        /*010c*/ 	.word	0x00000000
        /*0110*/ 	.short	0x0005
        /*0112*/ 	.short	0x0028
        /*0114*/ 	.byte	0x00, 0xf5, 0x21, 0x00


	//----- nvinfo : EIATTR_KPARAM_INFO
	.align		4
.L_20025:
        /*0118*/ 	.byte	0x04, 0x17
        /*011a*/ 	.short	(.L_20027 - .L_20026)
.L_20026:
        /*011c*/ 	.word	0x00000000
        /*0120*/ 	.short	0x0004
        /*0122*/ 	.short	0x0020
        /*0124*/ 	.byte	0x00, 0xf5, 0x21, 0x00


	//----- nvinfo : EIATTR_KPARAM_INFO
	.align		4
.L_20027:
        /*0128*/ 	.byte	0x04, 0x17
        /*012a*/ 	.short	(.L_20029 - .L_20028)
.L_20028:
        /*012c*/ 	.word	0x00000000
        /*0130*/ 	.short	0x0003
        /*0132*/ 	.short	0x0018
        /*0134*/ 	.byte	0x00, 0xf5, 0x21, 0x00


	//----- nvinfo : EIATTR_KPARAM_INFO
	.align		4
.L_20029:
        /*0138*/ 	.byte	0x04, 0x17
        /*013a*/ 	.short	(.L_20031 - .L_20030)
.L_20030:
        /*013c*/ 	.word	0x00000000
        /*0140*/ 	.short	0x0002
        /*0142*/ 	.short	0x0010
        /*0144*/ 	.byte	0x00, 0xf5, 0x21, 0x00


	//----- nvinfo : EIATTR_KPARAM_INFO
	.align		4
.L_20031:
        /*0148*/ 	.byte	0x04, 0x17
        /*014a*/ 	.short	(.L_20033 - .L_20032)
.L_20032:
        /*014c*/ 	.word	0x00000000
        /*0150*/ 	.short	0x0001
        /*0152*/ 	.short	0x0008
        /*0154*/ 	.byte	0x00, 0xf5, 0x21, 0x00


	//----- nvinfo : EIATTR_KPARAM_INFO
	.align		4
.L_20033:
        /*0158*/ 	.byte	0x04, 0x17
        /*015a*/ 	.short	(.L_20035 - .L_20034)
.L_20034:
        /*015c*/ 	.word	0x00000000
        /*0160*/ 	.short	0x0000
        /*0162*/ 	.short	0x0000
        /*0164*/ 	.byte	0x00, 0xf5, 0x21, 0x00


	//----- nvinfo : EIATTR_SPARSE_MMA_MASK
	.align		4
.L_20035:
        /*0168*/ 	.byte	0x03, 0x50
        /*016a*/ 	.short	0x0000


	//----- nvinfo : EIATTR_MAXREG_COUNT
	.align		4
        /*016c*/ 	.byte	0x03, 0x1b
        /*016e*/ 	.short	0x00ff


	//----- nvinfo : EIATTR_NUM_BARRIERS
	.align		4
        /*0170*/ 	.byte	0x02, 0x4c
        /*0172*/ 	.byte	0x01
	.zero		1


	//----- nvinfo : EIATTR_EXTERNS
	.align		4
        /*0174*/ 	.byte	0x04, 0x0f
        /*0176*/ 	.short	(.L_20037 - .L_20036)


	//   ....[0]....
	.align		4
.L_20036:
        /*0178*/ 	.word	index@(__assertfail)


	//----- nvinfo : EIATTR_MERCURY_ISA_VERSION
	.align		4
.L_20037:
        /*017c*/ 	.byte	0x03, 0x5f
        /*017e*/ 	.short	0x0101


	//----- nvinfo : EIATTR_COOP_GROUP_MASK_REGIDS
	.align		4
        /*0180*/ 	.byte	0x04, 0x29
        /*0182*/ 	.short	(.L_20039 - .L_20038)


	//   ....[0]....
.L_20038:
        /*0184*/ 	.word	0xffffffff


	//   ....[1]....
        /*0188*/ 	.word	0xffffffff


	//   ....[2]....
        /*018c*/ 	.word	0xffffffff


	//   ....[3]....
        /*0190*/ 	.word	0xffffffff


	//   ....[4]....
        /*0194*/ 	.word	0xffffffff


	//   ....[5]....
        /*0198*/ 	.word	0xffffffff


	//   ....[6]....
        /*019c*/ 	.word	0xffffffff


	//   ....[7]....
        /*01a0*/ 	.word	0xffffffff


	//   ....[8]....
        /*01a4*/ 	.word	0xffffffff


	//   ....[9]....
        /*01a8*/ 	.word	0xffffffff


	//   ....[10]....
        /*01ac*/ 	.word	0xffffffff


	//   ....[11]....
        /*01b0*/ 	.word	0xffffffff


	//   ....[12]....
        /*01b4*/ 	.word	0xffffffff


	//   ....[13]....
        /*01b8*/ 	.word	0xffffffff


	//   ....[14]....
        /*01bc*/ 	.word	0xffffffff


	//   ....[15]....
        /*01c0*/ 	.word	0xffffffff


	//   ....[16]....
        /*01c4*/ 	.word	0x0500000f


	//   ....[17]....
        /*01c8*/ 	.word	0x0500000f


	//   ....[18]....
        /*01cc*/ 	.word	0x0500000f


	//   ....[19]....
        /*01d0*/ 	.word	0x0500000f


	//   ....[20]....
        /*01d4*/ 	.word	0x0500000f


	//----- nvinfo : EIATTR_COOP_GROUP_INSTR_OFFSETS
	.align		4
.L_20039:
        /*01d8*/ 	.byte	0x04, 0x28
        /*01da*/ 	.short	(.L_20041 - .L_20040)


	//   ....[0]....
.L_20040:
        /*01dc*/ 	.word	0x00000380


	//   ....[1]....
        /*01e0*/ 	.word	0x000003a0


	//   ....[2]....
        /*01e4*/ 	.word	0x000003c0


	//   ....[3]....
        /*01e8*/ 	.word	0x000003e0


	//   ....[4]....
        /*01ec*/ 	.word	0x00000400


	//   ....[5]....
        /*01f0*/ 	.word	0x00000510


	//   ....[6]....
        /*01f4*/ 	.word	0x00000530


	//   ....[7]....
        /*01f8*/ 	.word	0x00000550


	//   ....[8]....
        /*01fc*/ 	.word	0x000013a0


	//   ....[9]....
        /*0200*/ 	.word	0x000013d0


	//   ....[10]....
        /*0204*/ 	.word	0x000013f0


	//   ....[11]....
        /*0208*/ 	.word	0x00001410


	//   ....[12]....
        /*020c*/ 	.word	0x00001430


	//   ....[13]....
        /*0210*/ 	.word	0x00001480


	//   ....[14]....
        /*0214*/ 	.word	0x000014a0


	//   ....[15]....
        /*0218*/ 	.word	0x000014c0


	//   ....[16]....
        /*021c*/ 	.word	0x00003220


	//   ....[17]....
        /*0220*/ 	.word	0x00003280


	//   ....[18]....
        /*0224*/ 	.word	0x000032e0


	//   ....[19]....
        /*0228*/ 	.word	0x00003340


	//   ....[20]....
        /*022c*/ 	.word	0x000033a0


	//----- nvinfo : EIATTR_VRC_CTA_INIT_COUNT
	.align		4
.L_20041:
        /*0230*/ 	.byte	0x02, 0x4a
	.zero		1
	.zero		1


	//----- nvinfo : EIATTR_SYSCALL_OFFSETS
	.align		4
        /*0234*/ 	.byte	0x04, 0x46
        /*0236*/ 	.short	(.L_20043 - .L_20042)


	//   ....[0]....
.L_20042:
        /*0238*/ 	.word	0x00000330


	//----- nvinfo : EIATTR_EXIT_INSTR_OFFSETS
	.align		4
.L_20043:
        /*023c*/ 	.byte	0x04, 0x1c
        /*023e*/ 	.short	(.L_20045 - .L_20044)


	//   ....[0]....
.L_20044:
        /*0240*/ 	.word	0x000000d0


	//   ....[1]....
        /*0244*/ 	.word	0x00002ee0


	//   ....[2]....
        /*0248*/ 	.word	0x00002f30


	//   ....[3]....
        /*024c*/ 	.word	0x000031d0


	//----- nvinfo : EIATTR_CRS_STACK_SIZE
	.align		4
.L_20045:
        /*0250*/ 	.byte	0x04, 0x1e
        /*0252*/ 	.short	(.L_20047 - .L_20046)
.L_20046:
        /*0254*/ 	.word	0x00000000


	//----- nvinfo : EIATTR_CBANK_PARAM_SIZE
	.align		4
.L_20047:
        /*0258*/ 	.byte	0x03, 0x19
        /*025a*/ 	.short	0x008c


	//----- nvinfo : EIATTR_PARAM_CBANK
	.align		4
        /*025c*/ 	.byte	0x04, 0x0a
        /*025e*/ 	.short	(.L_20049 - .L_20048)
	.align		4
.L_20048:
        /*0260*/ 	.word	index@(.nv.constant0._ZN4vllm25paged_attention_v2_kernelIfhLi128ELi32ELi128ELNS_18Fp8KVCacheDataTypeE1ELb0ELi512EEEvPfS2_PT_PKS3_PKT0_S9_ifPKiSB_iPKfiiiSD_SD_iiiii)
        /*0264*/ 	.short	0x0380
        /*0266*/ 	.short	0x008c


	//----- nvinfo : EIATTR_SW_WAR
	.align		4
.L_20049:
        /*0268*/ 	.byte	0x04, 0x36
        /*026a*/ 	.short	(.L_20051 - .L_20050)
.L_20050:
        /*026c*/ 	.word	0x00000008
.L_20051:


//--------------------- .nv.info._ZN4vllm25paged_attention_v2_kernelIfhLi120ELi32ELi128ELNS_18Fp8KVCacheDataTypeE1ELb0ELi512EEEvPfS2_PT_PKS3_PKT0_S9_ifPKiSB_iPKfiiiSD_SD_iiiii --------------------------
	.section	.nv.info._ZN4vllm25paged_attention_v2_kernelIfhLi120ELi32ELi128ELNS_18Fp8KVCacheDataTypeE1ELb0ELi512EEEvPfS2_PT_PKS3_PKT0_S9_ifPKiSB_iPKfiiiSD_SD_iiiii,"",@"SHT_CUDA_INFO"
	.sectionflags	@""
	.align	4


	//----- nvinfo : EIATTR_CUDA_API_VERSION
	.align		4
        /*0000*/ 	.byte	0x04, 0x37
        /*0002*/ 	.short	(.L_20053 - .L_20052)
.L_20052:
        /*0004*/ 	.word	0x00000082


	//----- nvinfo : EIATTR_KPARAM_INFO
	.align		4
.L_20053:
        /*0008*/ 	.byte	0x04, 0x17
        /*000a*/ 	.short	(.L_20055 - .L_20054)
.L_20054:
        /*000c*/ 	.word	0x00000000
        /*0010*/ 	.short	0x0015
        /*0012*/ 	.short	0x0088
        /*0014*/ 	.byte	0x00, 0xf0, 0x11, 0x00


	//----- nvinfo : EIATTR_KPARAM_INFO
	.align		4
.L_20055:
        /*0018*/ 	.byte	0x04, 0x17
        /*001a*/ 	.short	(.L_20057 - .L_20056)
.L_20056:
        /*001c*/ 	.word	0x00000000
        /*0020*/ 	.short	0x0014
        /*0022*/ 	.short	0x0084
        /*0024*/ 	.byte	0x00, 0xf0, 0x11, 0x00


	//----- nvinfo : EIATTR_KPARAM_INFO
	.align		4
.L_20057:
        /*0028*/ 	.byte	0x04, 0x17
        /*002a*/ 	.short	(.L_20059 - .L_20058)
.L_20058:
        /*002c*/ 	.word	0x00000000
        /*0030*/ 	.short	0x0013
        /*0032*/ 	.short	0x0080
        /*0034*/ 	.byte	0x00, 0xf0, 0x11, 0x00


	//----- nvinfo : EIATTR_KPARAM_INFO
	.align		4
.L_20059:
        /*0038*/ 	.byte	0x04, 0x17
        /*003a*/ 	.short	(.L_20061 - .L_20060)
.L_20060:
        /*003c*/ 	.word	0x00000000
        /*0040*/ 	.short	0x0012
        /*0042*/ 	.short	0x007c
        /*0044*/ 	.byte	0x00, 0xf0, 0x11, 0x00


	//----- nvinfo : EIATTR_KPARAM_INFO
	.align		4
.L_20061:
        /*0048*/ 	.byte	0x04, 0x17
        /*004a*/ 	.short	(.L_20063 - .L_20062)
.L_20062:
        /*004c*/ 	.word	0x00000000
        /*0050*/ 	.short	0x0011
        /*0052*/ 	.short	0x0078
        /*0054*/ 	.byte	0x00, 0xf0, 0x11, 0x00


	//----- nvinfo : EIATTR_KPARAM_INFO
	.align		4
.L_20063:
        /*0058*/ 	.byte	0x04, 0x17
        /*005a*/ 	.short	(.L_20065 - .L_20064)
.L_20064:
        /*005c*/ 	.word	0x00000000
        /*0060*/ 	.short	0x0010
        /*0062*/ 	.short	0x0070
        /*0064*/ 	.byte	0x00, 0xf5, 0x21, 0x00


	//----- nvinfo : EIATTR_KPARAM_INFO
	.align		4
.L_20065:
        /*0068*/ 	.byte	0x04, 0x17
        /*006a*/ 	.short	(.L_20067 - .L_20066)
.L_20066:
        /*006c*/ 	.word	0x00000000
        /*0070*/ 	.short	0x000f
        /*0072*/ 	.short	0x0068
        /*0074*/ 	.byte	0x00, 0xf5, 0x21, 0x00


	//----- nvinfo : EIATTR_KPARAM_INFO
	.align		4
.L_20067:
        /*0078*/ 	.byte	0x04, 0x17
        /*007a*/ 	.short	(.L_20069 - .L_20068)
.L_20068:
        /*007c*/ 	.word	0x00000000
        /*0080*/ 	.short	0x000e
        /*0082*/ 	.short	0x0060
        /*0084*/ 	.byte	0x00, 0xf0, 0x11, 0x00


	//----- nvinfo : EIATTR_KPARAM_INFO
	.align		4
.L_20069:
        /*0088*/ 	.byte	0x04, 0x17
        /*008a*/ 	.short	(.L_20071 - .L_20070)
.L_20070:
        /*008c*/ 	.word	0x00000000
        /*0090*/ 	.short	0x000d
        /*0092*/ 	.short	0x005c
        /*0094*/ 	.byte	0x00, 0xf0, 0x11, 0x00


	//----- nvinfo : EIATTR_KPARAM_INFO
	.align		4
.L_20071:
        /*0098*/ 	.byte	0x04, 0x17
        /*009a*/ 	.short	(.L_20073 - .L_20072)
.L_20072:
        /*009c*/ 	.word	0x00000000
        /*00a0*/ 	.short	0x000c
        /*00a2*/ 	.short	0x0058
        /*00a4*/ 	.byte	0x00, 0xf0, 0x11, 0x00


	//----- nvinfo : EIATTR_KPARAM_INFO
	.align		4
.L_20073:
        /*00a8*/ 	.byte	0x04, 0x17
        /*00aa*/ 	.short	(.L_20075 - .L_20074)
.L_20074:
        /*00ac*/ 	.word	0x00000000
        /*00b0*/ 	.short	0x000b
        /*00b2*/ 	.short	0x0050
        /*00b4*/ 	.byte	0x00, 0xf5, 0x21, 0x00


	//----- nvinfo : EIATTR_KPARAM_INFO
	.align		4
.L_20075:
        /*00b8*/ 	.byte	0x04, 0x17
        /*00ba*/ 	.short	(.L_20077 - .L_20076)
.L_20076:
        /*00bc*/ 	.word	0x00000000
        /*00c0*/ 	.short	0x000a
        /*00c2*/ 	.short	0x0048
        /*00c4*/ 	.byte	0x00, 0xf0, 0x11, 0x00


	//----- nvinfo : EIATTR_KPARAM_INFO
	.align		4
.L_20077:
        /*00c8*/ 	.byte	0x04, 0x17
        /*00ca*/ 	.short	(.L_20079 - .L_20078)
.L_20078:
        /*00cc*/ 	.word	0x00000000
        /*00d0*/ 	.short	0x0009
        /*00d2*/ 	.short	0x0040
        /*00d4*/ 	.byte	0x00, 0xf5, 0x21, 0x00


	//----- nvinfo : EIATTR_KPARAM_INFO
	.align		4
.L_20079:
        /*00d8*/ 	.byte	0x04, 0x17
        /*00da*/ 	.short	(.L_20081 - .L_20080)
.L_20080:
        /*00dc*/ 	.word	0x00000000
        /*00e0*/ 	.short	0x0008
        /*00e2*/ 	.short	0x0038
        /*00e4*/ 	.byte	0x00, 0xf5, 0x21, 0x00


	//----- nvinfo : EIATTR_KPARAM_INFO
	.align		4
.L_20081:
        /*00e8*/ 	.byte	0x04, 0x17
        /*00ea*/ 	.short	(.L_20083 - .L_20082)
.L_20082:
        /*00ec*/ 	.word	0x00000000
        /*00f0*/ 	.short	0x0007
        /*00f2*/ 	.short	0x0034
        /*00f4*/ 	.byte	0x00, 0xf0, 0x11, 0x00


	//----- nvinfo : EIATTR_KPARAM_INFO
	.align		4
.L_20083:
        /*00f8*/ 	.byte	0x04, 0x17
        /*00fa*/ 	.short	(.L_20085 - .L_20084)
.L_20084:
        /*00fc*/ 	.word	0x00000000
        /*0100*/ 	.short	0x0006
        /*0102*/ 	.short	0x0030
        /*0104*/ 	.byte	0x00, 0xf0, 0x11, 0x00


	//----- nvinfo : EIATTR_KPARAM_INFO
	.align		4
.L_20085:
        /*0108*/ 	.byte	0x04, 0x17
        /*010a*/ 	.short	(.L_20087 - .L_20086)
.L_20086:
        /*010c*/ 	.word	0x00000000
        /*0110*/ 	.short	0x0005
        /*0112*/ 	.short	0x0028
        /*0114*/ 	.byte	0x00, 0xf5, 0x21, 0x00


	//----- nvinfo : EIATTR_KPARAM_INFO
	.align		4
.L_20087:
        /*0118*/ 	.byte	0x04, 0x17
        /*011a*/ 	.short	(.L_20089 - .L_20088)
.L_20088:
        /*011c*/ 	.word	0x00000000
        /*0120*/ 	.short	0x0004
        /*0122*/ 	.short	0x0020
        /*0124*/ 	.byte	0x00, 0xf5, 0x21, 0x00


	//----- nvinfo : EIATTR_KPARAM_INFO
	.align		4
.L_20089:
        /*0128*/ 	.byte	0x04, 0x17
        /*012a*/ 	.short	(.L_20091 - .L_20090)
.L_20090:
        /*012c*/ 	.word	0x00000000
        /*0130*/ 	.short	0x0003
        /*0132*/ 	.short	0x0018
        /*0134*/ 	.byte	0x00, 0xf5, 0x21, 0x00


	//----- nvinfo : EIATTR_KPARAM_INFO
	.align		4
.L_20091:
        /*0138*/ 	.byte	0x04, 0x17
        /*013a*/ 	.short	(.L_20093 - .L_20092)
.L_20092:
        /*013c*/ 	.word	0x00000000
        /*0140*/ 	.short	0x0002
        /*0142*/ 	.short	0x0010
        /*0144*/ 	.byte	0x00, 0xf5, 0x21, 0x00


	//----- nvinfo : EIATTR_KPARAM_INFO
	.align		4
.L_20093:
        /*0148*/ 	.byte	0x04, 0x17
        /*014a*/ 	.short	(.L_20095 - .L_20094)
.L_20094:
        /*014c*/ 	.word	0x00000000
        /*0150*/ 	.short	0x0001
        /*0152*/ 	.short	0x0008
        /*0154*/ 	.byte	0x00, 0xf5, 0x21, 0x00


	//----- nvinfo : EIATTR_KPARAM_INFO
	.align		4
.L_20095:
        /*0158*/ 	.byte	0x04, 0x17
        /*015a*/ 	.short	(.L_20097 - .L_20096)
.L_20096:
        /*015c*/ 	.word	0x00000000
        /*0160*/ 	.short	0x0000
        /*0162*/ 	.short	0x0000
        /*0164*/ 	.byte	0x00, 0xf5, 0x21, 0x00


	//----- nvinfo : EIATTR_SPARSE_MMA_MASK
	.align		4
.L_20097:
        /*0168*/ 	.byte	0x03, 0x50
        /*016a*/ 	.short	0x0000


	//----- nvinfo : EIATTR_MAXREG_COUNT
	.align		4
        /*016c*/ 	.byte	0x03, 0x1b
        /*016e*/ 	.short	0x00ff


	//----- nvinfo : EIATTR_NUM_BARRIERS
	.align		4
        /*0170*/ 	.byte	0x02, 0x4c
        /*0172*/ 	.byte	0x01
	.zero		1


	//----- nvinfo : EIATTR_EXTERNS
	.align		4
        /*0174*/ 	.byte	0x04, 0x0f
        /*0176*/ 	.short	(.L_20099 - .L_20098)


	//   ....[0]....
	.align		4
.L_20098:
        /*0178*/ 	.word	index@(__assertfail)


	//----- nvinfo : EIATTR_MERCURY_ISA_VERSION
	.align		4
.L_20099:
        /*017c*/ 	.byte	0x03, 0x5f
        /*017e*/ 	.short	0x0101


	//----- nvinfo : EIATTR_COOP_GROUP_MASK_REGIDS
	.align		4
        /*0180*/ 	.byte	0x04, 0x29
        /*0182*/ 	.short	(.L_20101 - .L_20100)


	//   ....[0]....
.L_20100:
        /*0184*/ 	.word	0xffffffff


	//   ....[1]....
        /*0188*/ 	.word	0xffffffff


	//   ....[2]....
        /*018c*/ 	.word	0xffffffff


	//   ....[3]....
        /*0190*/ 	.word	0xffffffff


	//   ....[4]....
        /*0194*/ 	.word	0xffffffff


	//   ....[5]....
        /*0198*/ 	.word	0xffffffff


	//   ....[6]....
        /*019c*/ 	.word	0xffffffff


	//   ....[7]....
        /*01a0*/ 	.word	0xffffffff


	//   ....[8]....
        /*01a4*/ 	.word	0xffffffff


	//   ....[9]....
        /*01a8*/ 	.word	0xffffffff


	//   ....[10]....
        /*01ac*/ 	.word	0xffffffff


	//   ....[11]....
        /*01b0*/ 	.word	0xffffffff


	//   ....[12]....
        /*01b4*/ 	.word	0xffffffff


	//   ....[13]....
        /*01b8*/ 	.word	0xffffffff


	//   ....[14]....
        /*01bc*/ 	.word	0xffffffff


	//   ....[15]....
        /*01c0*/ 	.word	0xffffffff


	//   ....[16]....
        /*01c4*/ 	.word	0x0500000f


	//   ....[17]....
        /*01c8*/ 	.word	0x0500000f


	//   ....[18]....
        /*01cc*/ 	.word	0x0500000f


	//   ....[19]....
        /*01d0*/ 	.word	0x0500000f


	//   ....[20]....
        /*01d4*/ 	.word	0x0500000f


	//----- nvinfo : EIATTR_COOP_GROUP_INSTR_OFFSETS
	.align		4
.L_20101:
        /*01d8*/ 	.byte	0x04, 0x28
        /*01da*/ 	.short	(.L_20103 - .L_20102)


	//   ....[0]....
.L_20102:
        /*01dc*/ 	.word	0x00000390


	//   ....[1]....
        /*01e0*/ 	.word	0x000003b0


	//   ....[2]....
        /*01e4*/ 	.word	0x000003d0


	//   ....[3]....
        /*01e8*/ 	.word	0x000003f0


	//   ....[4]....
        /*01ec*/ 	.word	0x00000410


	//   ....[5]....
        /*01f0*/ 	.word	0x00000510


	//   ....[6]....
        /*01f4*/ 	.word	0x00000530


	//   ....[7]....
        /*01f8*/ 	.word	0x00000560


	//   ....[8]....
        /*01fc*/ 	.word	0x000013b0


	//   ....[9]....
        /*0200*/ 	.word	0x000013e0


	//   ....[10]....
        /*0204*/ 	.word	0x00001400


	//   ....[11]....
        /*0208*/ 	.word	0x00001420


	//   ....[12]....
        /*020c*/ 	.word	0x00001440


	//   ....[13]....
        /*0210*/ 	.word	0x00001490


	//   ....[14]....
        /*0214*/ 	.word	0x000014b0


	//   ....[15]....
        /*0218*/ 	.word	0x000014d0


	//   ....[16]....
        /*021c*/ 	.word	0x00003050


	//   ....[17]....
        /*0220*/ 	.word	0x000030b0


	//   ....[18]....
        /*0224*/ 	.word	0x00003110


	//   ....[19]....
        /*0228*/ 	.word	0x00003170


	//   ....[20]....
        /*022c*/ 	.word	0x000031d0


	//----- nvinfo : EIATTR_VRC_CTA_INIT_COUNT
	.align		4
.L_20103:
        /*0230*/ 	.byte	0x02, 0x4a
	.zero		1
	.zero		1


	//----- nvinfo : EIATTR_SYSCALL_OFFSETS
	.align		4
        /*0234*/ 	.byte	0x04, 0x46
        /*0236*/ 	.short	(.L_20105 - .L_20104)


	//   ....[0]....
.L_20104:
        /*0238*/ 	.word	0x00000320


	//----- nvinfo : EIATTR_EXIT_INSTR_OFFSETS
	.align		4
.L_20105:
        /*023c*/ 	.byte	0x04, 0x1c
        /*023e*/ 	.short	(.L_20107 - .L_20106)


	//   ....[0]....
.L_20106:
        /*0240*/ 	.word	0x000000d0


	//   ....[1]....
        /*0244*/ 	.word	0x00002d50


	//   ....[2]....
        /*0248*/ 	.word	0x00002d80


	//   ....[3]....
        /*024c*/ 	.word	0x00003000


	//----- nvinfo : EIATTR_CRS_STACK_SIZE
	.align		4
.L_20107:
        /*0250*/ 	.byte	0x04, 0x1e
        /*0252*/ 	.short	(.L_20109 - .L_20108)
.L_20108:
        /*0254*/ 	.word	0x00000000


	//----- nvinfo : EIATTR_CBANK_PARAM_SIZE
	.align		4
.L_20109:
        /*0258*/ 	.byte	0x03, 0x19
        /*025a*/ 	.short	0x008c


	//----- nvinfo : EIATTR_PARAM_CBANK
	.align		4
        /*025c*/ 	.byte	0x04, 0x0a
        /*025e*/ 	.short	(.L_20111 - .L_20110)
	.align		4
.L_20110:
        /*0260*/ 	.word	index@(.nv.constant0._ZN4vllm25paged_attention_v2_kernelIfhLi120ELi32ELi128ELNS_18Fp8KVCacheDataTypeE1ELb0ELi512EEEvPfS2_PT_PKS3_PKT0_S9_ifPKiSB_iPKfiiiSD_SD_iiiii)
        /*0264*/ 	.short	0x0380
        /*0266*/ 	.short	0x008c


	//----- nvinfo : EIATTR_SW_WAR
	.align		4
.L_20111:
        /*0268*/ 	.byte	0x04, 0x36
        /*026a*/ 	.short	(.L_20113 - .L_20112)
.L_20112:
        /*026c*/ 	.word	0x00000008
.L_20113:


//--------------------- .nv.info._ZN4vllm25paged_attention_v2_kernelIfhLi112ELi32ELi128ELNS_18Fp8KVCacheDataTypeE1ELb0ELi512EEEvPfS2_PT_PKS3_PKT0_S9_ifPKiSB_iPKfiiiSD_SD_iiiii --------------------------
	.section	.nv.info._ZN4vllm25paged_attention_v2_kernelIfhLi112ELi32ELi128ELNS_18Fp8KVCacheDataTypeE1ELb0ELi512EEEvPfS2_PT_PKS3_PKT0_S9_ifPKiSB_iPKfiiiSD_SD_iiiii,"",@"SHT_CUDA_INFO"
	.sectionflags	@""
	.align	4


	//----- nvinfo : EIATTR_CUDA_API_VERSION
	.align		4
        /*0000*/ 	.byte	0x04, 0x37
        /*0002*/ 	.short	(.L_20115 - .L_20114)
.L_20114:
        /*0004*/ 	.word	0x00000082


	//----- nvinfo : EIATTR_KPARAM_INFO
	.align		4
.L_20115:
        /*0008*/ 	.byte	0x04, 0x17
        /*000a*/ 	.short	(.L_20117 - .L_20116)
.L_20116:
        /*000c*/ 	.word	0x00000000
        /*0010*/ 	.short	0x0015
        /*0012*/ 	.short	0x0088
        /*0014*/ 	.byte	0x00, 0xf0, 0x11, 0x00


	//----- nvinfo : EIATTR_KPARAM_INFO
	.align		4
.L_20117:
        /*0018*/ 	.byte	0x04, 0x17
        /*001a*/ 	.short	(.L_20119 - .L_20118)
.L_20118:
        /*001c*/ 	.word	0x00000000
        /*0020*/ 	.short	0x0014
        /*0022*/ 	.short	0x0084
        /*0024*/ 	.byte	0x00, 0xf0, 0x11, 0x00


	//----- nvinfo : EIATTR_KPARAM_INFO
	.align		4
.L_20119:
        /*0028*/ 	.byte	0x04, 0x17
        /*002a*/ 	.short	(.L_20121 - .L_20120)
.L_20120:
        /*002c*/ 	.word	0x00000000
        /*0030*/ 	.short	0x0013
        /*0032*/ 	.short	0x0080
        /*0034*/ 	.byte	0x00, 0xf0, 0x11, 0x00


	//----- nvinfo : EIATTR_KPARAM_INFO
	.align		4
.L_20121:
        /*0038*/ 	.byte	0x04, 0x17
        /*003a*/ 	.short	(.L_20123 - .L_20122)
.L_20122:
        /*003c*/ 	.word	0x00000000
        /*0040*/ 	.short	0x0012
        /*0042*/ 	.short	0x007c
        /*0044*/ 	.byte	0x00, 0xf0, 0x11, 0x00


	//----- nvinfo : EIATTR_KPARAM_INFO
	.align		4
.L_20123:
        /*0048*/ 	.byte	0x04, 0x17
        /*004a*/ 	.short	(.L_20125 - .L_20124)
.L_20124:
        /*004c*/ 	.word	0x00000000
        /*0050*/ 	.short	0x0011
        /*0052*/ 	.short	0x0078
        /*0054*/ 	.byte	0x00, 0xf0, 0x11, 0x00


	//----- nvinfo : EIATTR_KPARAM_INFO
	.align		4
.L_20125:
        /*0058*/ 	.byte	0x04, 0x17
        /*005a*/ 	.short	(.L_20127 - .L_20126)
.L_20126:
        /*005c*/ 	.word	0x00000000
        /*0060*/ 	.short	0x0010
        /*0062*/ 	.short	0x0070
        /*0064*/ 	.byte	0x00, 0xf5, 0x21, 0x00


	//----- nvinfo : EIATTR_KPARAM_INFO
	.align		4
.L_20127:
        /*0068*/ 	.byte	0x04, 0x17
        /*006a*/ 	.short	(.L_20129 - .L_20128)
.L_20128:
        /*006c*/ 	.word	0x00000000
        /*0070*/ 	.short	0x000f
        /*0072*/ 	.short	0x0068
        /*0074*/ 	.byte	0x00, 0xf5, 0x21, 0x00


	//----- nvinfo : EIATTR_KPARAM_INFO
	.align		4
.L_20129:
        /*0078*/ 	.byte	0x04, 0x17
        /*007a*/ 	.short	(.L_20131 - .L_20130)
.L_20130:
        /*007c*/ 	.word	0x00000000
        /*0080*/ 	.short	0x000e
        /*0082*/ 	.short	0x0060
        /*0084*/ 	.byte	0x00, 0xf0, 0x11, 0x00


	//----- nvinfo : EIATTR_KPARAM_INFO
	.align		4
.L_20131:
        /*0088*/ 	.byte	0x04, 0x17
        /*008a*/ 	.short	(.L_20133 - .L_20132)
.L_20132:
        /*008c*/ 	.word	0x00000000
        /*0090*/ 	.short	0x000d
        /*0092*/ 	.short	0x005c
        /*0094*/ 	.byte	0x00, 0xf0, 0x11, 0x00


	//----- nvinfo : EIATTR_KPARAM_INFO
	.align		4
.L_20133:
        /*0098*/ 	.byte	0x04, 0x17
        /*009a*/ 	.short	(.L_20135 - .L_20134)
.L_20134:
        /*009c*/ 	.word	0x00000000
        /*00a0*/ 	.short	0x000c
        /*00a2*/ 	.short	0x0058
        /*00a4*/ 	.byte	0x00, 0xf0, 0x11, 0x00


	//----- nvinfo : EIATTR_KPARAM_INFO
	.align		4
.L_20135:
        /*00a8*/ 	.byte	0x04, 0x17
        /*00aa*/ 	.short	(.L_20137 - .L_20136)
.L_20136:
        /*00ac*/ 	.word	0x00000000
        /*00b0*/ 	.short	0x000b
        /*00b2*/ 	.short	0x0050
        /*00b4*/ 	.byte	0x00, 0xf5, 0x21, 0x00


	//----- nvinfo : EIATTR_KPARAM_INFO
	.align		4
.L_20137:
        /*00b8*/ 	.byte	0x04, 0x17
        /*00ba*/ 	.short	(.L_20139 - .L_20138)
.L_20138:
        /*00bc*/ 	.word	0x00000000
        /*00c0*/ 	.short	0x000a
        /*00c2*/ 	.short	0x0048
        /*00c4*/ 	.byte	0x00, 0xf0, 0x11, 0x00


	//----- nvinfo : EIATTR_KPARAM_INFO
	.align		4
.L_20139:
        /*00c8*/ 	.byte	0x04, 0x17
        /*00ca*/ 	.short	(.L_20141 - .L_20140)
.L_20140:
        /*00cc*/ 	.word	0x00000000
        /*00d0*/ 	.short	0x0009
        /*00d2*/ 	.short	0x0040
        /*00d4*/ 	.byte	0x00, 0xf5, 0x21, 0x00


	//----- nvinfo : EIATTR_KPARAM_INFO
	.align		4
.L_20141:
        /*00d8*/ 	.byte	0x04, 0x17
        /*00da*/ 	.short	(.L_20143 - .L_20142)
.L_20142:
        /*00dc*/ 	.word	0x00000000
        /*00e0*/ 	.short	0x0008
        /*00e2*/ 	.short	0x0038
        /*00e4*/ 	.byte	0x00, 0xf5, 0x21, 0x00


	//----- nvinfo : EIATTR_KPARAM_INFO
	.align		4
.L_20143:
        /*00e8*/ 	.byte	0x04, 0x17
        /*00ea*/ 	.short	(.L_20145 - .L_20144)
.L_20144:
        /*00ec*/ 	.word	0x00000000
        /*00f0*/ 	.short	0x0007
        /*00f2*/ 	.short	0x0034
        /*00f4*/ 	.byte	0x00, 0xf0, 0x11, 0x00


	//----- nvinfo : EIATTR_KPARAM_INFO
	.align		4
.L_20145:
        /*00f8*/ 	.byte	0x04, 0x17
        /*00fa*/ 	.short	(.L_20147 - .L_20146)
.L_20146:
        /*00fc*/ 	.word	0x00000000
        /*0100*/ 	.short	0x0006
        /*0102*/ 	.short	0x0030
        /*0104*/ 	.byte	0x00, 0xf0, 0x11, 0x00


	//----- nvinfo : EIATTR_KPARAM_INFO
	.align		4
.L_20147:
        /*0108*/ 	.byte	0x04, 0x17
        /*010a*/ 	.short	(.L_20149 - .L_20148)
.L_20148:
        /*010c*/ 	.word	0x00000000
        /*0110*/ 	.short	0x0005
        /*0112*/ 	.short	0x0028
        /*0114*/ 	.byte	0x00, 0xf5, 0x21, 0x00


	//----- nvinfo : EIATTR_KPARAM_INFO
	.align		4
.L_20149:
        /*0118*/ 	.byte	0x04, 0x17
        /*011a*/ 	.short	(.L_20151 - .L_20150)
.L_20150:
        /*011c*/ 	.word	0x00000000
        /*0120*/ 	.short	0x0004
        /*0122*/ 	.short	0x0020
        /*0124*/ 	.byte	0x00, 0xf5, 0x21, 0x00


	//----- nvinfo : EIATTR_KPARAM_INFO
	.align		4
.L_20151:
        /*0128*/ 	.byte	0x04, 0x17
        /*012a*/ 	.short	(.L_20153 - .L_20152)
.L_20152:
        /*012c*/ 	.word	0x00000000
        /*0130*/ 	.short	0x0003
        /*0132*/ 	.short	0x0018
        /*0134*/ 	.byte	0x00, 0xf5, 0x21, 0x00


	//----- nvinfo : EIATTR_KPARAM_INFO
	.align		4
.L_20153:
        /*0138*/ 	.byte	0x04, 0x17
        /*013a*/ 	.short	(.L_20155 - .L_20154)
.L_20154:
        /*013c*/ 	.word	0x00000000
        /*0140*/ 	.short	0x0002
        /*0142*/ 	.short	0x0010
        /*0144*/ 	.byte	0x00, 0xf5, 0x21, 0x00


	//----- nvinfo : EIATTR_KPARAM_INFO
	.align		4
.L_20155:
        /*0148*/ 	.byte	0x04, 0x17
        /*014a*/ 	.short	(.L_20157 - .L_20156)
.L_20156:
        /*014c*/ 	.word	0x00000000
        /*0150*/ 	.short	0x0001
        /*0152*/ 	.short	0x0008
        /*0154*/ 	.byte	0x00, 0xf5, 0x21, 0x00


	//----- nvinfo : EIATTR_KPARAM_INFO
	.align		4
.L_20157:
        /*0158*/ 	.byte	0x04, 0x17
        /*015a*/ 	.short	(.L_20159 - .L_20158)
.L_20158:
        /*015c*/ 	.word	0x00000000
        /*0160*/ 	.short	0x0000
        /*0162*/ 	.short	0x0000
        /*0164*/ 	.byte	0x00, 0xf5, 0x21, 0x00


	//----- nvinfo : EIATTR_SPARSE_MMA_MASK
	.align		4
.L_20159:
        /*0168*/ 	.byte	0x03, 0x50
        /*016a*/ 	.short	0x0000


	//----- nvinfo : EIATTR_MAXREG_COUNT
	.align		4
        /*016c*/ 	.byte	0x03, 0x1b
        /*016e*/ 	.short	0x00ff


	//----- nvinfo : EIATTR_NUM_BARRIERS
	.align		4
        /*0170*/ 	.byte	0x02, 0x4c
        /*0172*/ 	.byte	0x01
	.zero		1


	//----- nvinfo : EIATTR_EXTERNS
	.align		4
        /*0174*/ 	.byte	0x04, 0x0f
        /*0176*/ 	.short	(.L_20161 - .L_20160)


	//   ....[0]....
	.align		4
.L_20160:
        /*0178*/ 	.word	index@(__assertfail)


	//----- nvinfo : EIATTR_MERCURY_ISA_VERSION
	.align		4
.L_20161:
        /*017c*/ 	.byte	0x03, 0x5f
        /*017e*/ 	.short	0x0101


	//----- nvinfo : EIATTR_COOP_GROUP_MASK_REGIDS
	.align		4
        /*0180*/ 	.byte	0x04, 0x29
        /*0182*/ 	.short	(.L_20163 - .L_20162)


	//   ....[0]....
.L_20162:
        /*0184*/ 	.word	0xffffffff


	//   ....[1]....
        /*0188*/ 	.word	0xffffffff


	//   ....[2]....
        /*018c*/ 	.word	0xffffffff


	//   ....[3]....
        /*0190*/ 	.word	0xffffffff


	//   ....[4]....
        /*0194*/ 	.word	0xffffffff


	//   ....[5]....
        /*0198*/ 	.word	0xffffffff


	//   ....[6]....
        /*019c*/ 	.word	0xffffffff


	//   ....[7]....
        /*01a0*/ 	.word	0xffffffff


	//   ....[8]....
        /*01a4*/ 	.word	0xffffffff


	//   ....[9]....
        /*01a8*/ 	.word	0xffffffff


	//   ....[10]....
        /*01ac*/ 	.word	0xffffffff


	//   ....[11]....
        /*01b0*/ 	.word	0xffffffff


	//   ....[12]....
        /*01b4*/ 	.word	0xffffffff


	//   ....[13]....
        /*01b8*/ 	.word	0xffffffff


	//   ....[14]....
        /*01bc*/ 	.word	0xffffffff


	//   ....[15]....
        /*01c0*/ 	.word	0xffffffff


	//   ....[16]....
        /*01c4*/ 	.word	0x0500000f


	//   ....[17]....
        /*01c8*/ 	.word	0x0500000f


	//   ....[18]....
        /*01cc*/ 	.word	0x0500000f


	//   ....[19]....
        /*01d0*/ 	.word	0x0500000f


	//   ....[20]....
        /*01d4*/ 	.word	0x0500000f


	//----- nvinfo : EIATTR_COOP_GROUP_INSTR_OFFSETS
	.align		4
.L_20163:
        /*01d8*/ 	.byte	0x04, 0x28
        /*01da*/ 	.short	(.L_20165 - .L_20164)


	//   ....[0]....
.L_20164:
        /*01dc*/ 	.word	0x00000310


	//   ....[1]....
        /*01e0*/ 	.word	0x00000330


	//   ....[2]....
        /*01e4*/ 	.word	0x00000350


	//   ....[3]....
        /*01e8*/ 	.word	0x00000370


	//   ....[4]....
        /*01ec*/ 	.word	0x00000390


	//   ....[5]....
        /*01f0*/ 	.word	0x000004a0


	//   ....[6]....
        /*01f4*/ 	.word	0x000004c0


	//   ....[7]....
        /*01f8*/ 	.word	0x000004e0


	//   ....[8]....
        /*01fc*/ 	.word	0x00001320


	//   ....[9]....
        /*0200*/ 	.word	0x00001350


	//   ....[10]....
        /*0204*/ 	.word	0x00001370


	//   ....[11]....
        /*0208*/ 	.word	0x00001390


	//   ....[12]....
        /*020c*/ 	.word	0x000013b0


	//   ....[13]....
        /*0210*/ 	.word	0x00001400


	//   ....[14]....
        /*0214*/ 	.word	0x00001420


	//   ....[15]....
        /*0218*/ 	.word	0x00001440


	//   ....[16]....
        /*021c*/ 	.word	0x00002e90


	//   ....[17]....
        /*0220*/ 	.word	0x00002ef0


	//   ....[18]....
        /*0224*/ 	.word	0x00002f50


	//   ....[19]....
        /*0228*/ 	.word	0x00002fb0


	//   ....[20]....
        /*022c*/ 	.word	0x00003010


	//----- nvinfo : EIATTR_VRC_CTA_INIT_COUNT
	.align		4
.L_20165:
        /*0230*/ 	.byte	0x02, 0x4a
	.zero		1
	.zero		1


	//----- nvinfo : EIATTR_SYSCALL_OFFSETS
	.align		4
        /*0234*/ 	.byte	0x04, 0x46
        /*0236*/ 	.short	(.L_20167 - .L_20166)


	//   ....[0]....
.L_20166:
        /*0238*/ 	.word	0x000002c0


	//----- nvinfo : EIATTR_EXIT_INSTR_OFFSETS
	.align		4
.L_20167:
        /*023c*/ 	.byte	0x04, 0x1c
        /*023e*/ 	.short	(.L_20169 - .L_20168)


	//   ....[0]....
.L_20168:
        /*0240*/ 	.word	0x00000090


	//   ....[1]....
        /*0244*/ 	.word	0x00002bc0


	//   ....[2]....
        /*0248*/ 	.word	0x00002bf0


	//   ....[3]....
        /*024c*/ 	.word	0x00002e40


	//----- nvinfo : EIATTR_CRS_STACK_SIZE
	.align		4
.L_20169:
        /*0250*/ 	.byte	0x04, 0x1e
        /*0252*/ 	.short	(.L_20171 - .L_20170)
.L_20170:
        /*0254*/ 	.word	0x00000000


	//----- nvinfo : EIATTR_CBANK_PARAM_SIZE
	.align		4
.L_20171:
        /*0258*/ 	.byte	0x03, 0x19
        /*025a*/ 	.short	0x008c


	//----- nvinfo : EIATTR_PARAM_CBANK
	.align		4
        /*025c*/ 	.byte	0x04, 0x0a
        /*025e*/ 	.short	(.L_20173 - .L_20172)
	.align		4
.L_20172:
        /*0260*/ 	.word	index@(.nv.constant0._ZN4vllm25paged_attention_v2_kernelIfhLi112ELi32ELi128ELNS_18Fp8KVCacheDataTypeE1ELb0ELi512EEEvPfS2_PT_PKS3_PKT0_S9_ifPKiSB_iPKfiiiSD_SD_iiiii)
        /*0264*/ 	.short	0x0380
        /*0266*/ 	.short	0x008c


	//----- nvinfo : EIATTR_SW_WAR
	.align		4
.L_20173:
        /*0268*/ 	.byte	0x04, 0x36
        /*026a*/ 	.short	(.L_20175 - .L_20174)
.L_20174:
        /*026c*/ 	.word	0x00000008
.L_20175:


//--------------------- .nv.info._ZN4vllm25paged_attention_v2_kernelIfhLi96ELi32ELi128ELNS_18Fp8KVCacheDataTypeE1ELb0ELi512EEEvPfS2_PT_PKS3_PKT0_S9_ifPKiSB_iPKfiiiSD_SD_iiiii --------------------------
	.section	.nv.info._ZN4vllm25paged_attention_v2_kernelIfhLi96ELi32ELi128ELNS_18Fp8KVCacheDataTypeE1ELb0ELi512EEEvPfS2_PT_PKS3_PKT0_S9_ifPKiSB_iPKfiiiSD_SD_iiiii,"",@"SHT_CUDA_INFO"
	.sectionflags	@""
	.align	4


	//----- nvinfo : EIATTR_CUDA_API_VERSION
	.align		4
        /*0000*/ 	.byte	0x04, 0x37
        /*0002*/ 	.short	(.L_20177 - .L_20176)
.L_20176:
        /*0004*/ 	.word	0x00000082


	//----- nvinfo : EIATTR_KPARAM_INFO
	.align		4
.L_20177:
        /*0008*/ 	.byte	0x04, 0x17
        /*000a*/ 	.short	(.L_20179 - .L_20178)
.L_20178:
        /*000c*/ 	.word	0x00000000
        /*0010*/ 	.short	0x0015
        /*0012*/ 	.short	0x0088
        /*0014*/ 	.byte	0x00, 0xf0, 0x11, 0x00


	//----- nvinfo : EIATTR_KPARAM_INFO
	.align		4
.L_20179:
        /*0018*/ 	.byte	0x04, 0x17
        /*001a*/ 	.short	(.L_20181 - .L_20180)
.L_20180:
        /*001c*/ 	.word	0x00000000
        /*0020*/ 	.short	0x0014
        /*0022*/ 	.short	0x0084
        /*0024*/ 	.byte	0x00, 0xf0, 0x11, 0x00


	//----- nvinfo : EIATTR_KPARAM_INFO
	.align		4
.L_20181:
        /*0028*/ 	.byte	0x04, 0x17
        /*002a*/ 	.short	(.L_20183 - .L_20182)
.L_20182:
        /*002c*/ 	.word	0x00000000
        /*0030*/ 	.short	0x0013
        /*0032*/ 	.short	0x0080
        /*0034*/ 	.byte	0x00, 0xf0, 0x11, 0x00


	//----- nvinfo : EIATTR_KPARAM_INFO
	.align		4
.L_20183:
        /*0038*/ 	.byte	0x04, 0x17
        /*003a*/ 	.short	(.L_20185 - .L_20184)
.L_20184:
        /*003c*/ 	.word	0x00000000
        /*0040*/ 	.short	0x0012
        /*0042*/ 	.short	0x007c
        /*0044*/ 	.byte	0x00, 0xf0, 0x11, 0x00


	//----- nvinfo : EIATTR_KPARAM_INFO
	.align		4
.L_20185:
        /*0048*/ 	.byte	0x04, 0x17
        /*004a*/ 	.short	(.L_20187 - .L_20186)
.L_20186:
        /*004c*/ 	.word	0x00000000
        /*0050*/ 	.short	0x0011
        /*0052*/ 	.short	0x0078
        /*0054*/ 	.byte	0x00, 0xf0, 0x11, 0x00


	//----- nvinfo : EIATTR_KPARAM_INFO
	.align		4
.L_20187:
        /*0058*/ 	.byte	0x04, 0x17
        /*005a*/ 	.short	(.L_20189 - .L_20188)
.L_20188:
        /*005c*/ 	.word	0x00000000
        /*0060*/ 	.short	0x0010
        /*0062*/ 	.short	0x0070
        /*0064*/ 	.byte	0x00, 0xf5, 0x21, 0x00


	//----- nvinfo : EIATTR_KPARAM_INFO
	.align		4
.L_20189:
        /*0068*/ 	.byte	0x04, 0x17
        /*006a*/ 	.short	(.L_20191 - .L_20190)
.L_20190:
        /*006c*/ 	.word	0x00000000
        /*0070*/ 	.short	0x000f
        /*0072*/ 	.short	0x0068
        /*0074*/ 	.byte	0x00, 0xf5, 0x21, 0x00


	//----- nvinfo : EIATTR_KPARAM_INFO
	.align		4
.L_20191:
        /*0078*/ 	.byte	0x04, 0x17
        /*007a*/ 	.short	(.L_20193 - .L_20192)
.L_20192:
        /*007c*/ 	.word	0x00000000
        /*0080*/ 	.short	0x000e
        /*0082*/ 	.short	0x0060
        /*0084*/ 	.byte	0x00, 0xf0, 0x11, 0x00


	//----- nvinfo : EIATTR_KPARAM_INFO
	.align		4
.L_20193:
        /*0088*/ 	.byte	0x04, 0x17
        /*008a*/ 	.short	(.L_20195 - .L_20194)
.L_20194:
        /*008c*/ 	.word	0x00000000
        /*0090*/ 	.short	0x000d
        /*0092*/ 	.short	0x005c
        /*0094*/ 	.byte	0x00, 0xf0, 0x11, 0x00


	//----- nvinfo : EIATTR_KPARAM_INFO
	.align		4
.L_20195:
        /*0098*/ 	.byte	0x04, 0x17
        /*009a*/ 	.short	(.L_20197 - .L_20196)
.L_20196:
        /*009c*/ 	.word	0x00000000
        /*00a0*/ 	.short	0x000c
        /*00a2*/ 	.short	0x0058
        /*00a4*/ 	.byte	0x00, 0xf0, 0x11, 0x00


	//----- nvinfo : EIATTR_KPARAM_INFO
	.align		4
.L_20197:
        /*00a8*/ 	.byte	0x04, 0x17
        /*00aa*/ 	.short	(.L_20199 - .L_20198)
.L_20198:
        /*00ac*/ 	.word	0x00000000
        /*00b0*/ 	.short	0x000b
        /*00b2*/ 	.short	0x0050
        /*00b4*/ 	.byte	0x00, 0xf5, 0x21, 0x00


	//----- nvinfo : EIATTR_KPARAM_INFO
	.align		4
.L_20199:
        /*00b8*/ 	.byte	0x04, 0x17
        /*00ba*/ 	.short	(.L_20201 - .L_20200)
.L_20200:
        /*00bc*/ 	.word	0x00000000
        /*00c0*/ 	.short	0x000a
        /*00c2*/ 	.short	0x0048
        /*00c4*/ 	.byte	0x00, 0xf0, 0x11, 0x00


	//----- nvinfo : EIATTR_KPARAM_INFO
	.align		4
.L_20201:
        /*00c8*/ 	.byte	0x04, 0x17
        /*00ca*/ 	.short	(.L_20203 - .L_20202)
.L_20202:
        /*00cc*/ 	.word	0x00000000
        /*00d0*/ 	.short	0x0009
        /*00d2*/ 	.short	0x0040
        /*00d4*/ 	.byte	0x00, 0xf5, 0x21, 0x00


	//----- nvinfo : EIATTR_KPARAM_INFO
	.align		4
.L_20203:
        /*00d8*/ 	.byte	0x04, 0x17
        /*00da*/ 	.short	(.L_20205 - .L_20204)
.L_20204:
        /*00dc*/ 	.word	0x00000000
        /*00e0*/ 	.short	0x0008
        /*00e2*/ 	.short	0x0038
        /*00e4*/ 	.byte	0x00, 0xf5, 0x21, 0x00


	//----- nvinfo : EIATTR_KPARAM_INFO
	.align		4
.L_20205:
        /*00e8*/ 	.byte	0x04, 0x17
        /*00ea*/ 	.short	(.L_20207 - .L_20206)
.L_20206:
        /*00ec*/ 	.word	0x00000000
        /*00f0*/ 	.short	0x0007
        /*00f2*/ 	.short	0x0034
        /*00f4*/ 	.byte	0x00, 0xf0, 0x11, 0x00


	//----- nvinfo : EIATTR_KPARAM_INFO
	.align		4
.L_20207:
        /*00f8*/ 	.byte	0x04, 0x17
        /*00fa*/ 	.short	(.L_20209 - .L_20208)
.L_20208:
        /*00fc*/ 	.word	0x00000000
        /*0100*/ 	.short	0x0006
        /*0102*/ 	.short	0x0030
        /*0104*/ 	.byte	0x00, 0xf0, 0x11, 0x00


	//----- nvinfo : EIATTR_KPARAM_INFO
	.align		4
.L_20209:
        /*0108*/ 	.byte	0x04, 0x17
        /*010a*/ 	.short	(.L_20211 - .L_20210)
.L_20210:
        /*010c*/ 	.word	0x00000000
        /*0110*/ 	.short	0x0005
        /*0112*/ 	.short	0x0028
        /*0114*/ 	.byte	0x00, 0xf5, 0x21, 0x00


	//----- nvinfo : EIATTR_KPARAM_INFO
	.align		4
.L_20211:
        /*0118*/ 	.byte	0x04, 0x17
        /*011a*/ 	.short	(.L_20213 - .L_20212)
.L_20212:
        /*011c*/ 	.word	0x00000000
        /*0120*/ 	.short	0x0004
        /*0122*/ 	.short	0x0020
        /*0124*/ 	.byte	0x00, 0xf5, 0x21, 0x00


	//----- nvinfo : EIATTR_KPARAM_INFO
	.align		4
.L_20213:
        /*0128*/ 	.byte	0x04, 0x17
        /*012a*/ 	.short	(.L_20215 - .L_20214)
.L_20214:
        /*012c*/ 	.word	0x00000000
        /*0130*/ 	.short	0x0003
        /*0132*/ 	.short	0x0018
        /*0134*/ 	.byte	0x00, 0xf5, 0x21, 0x00


	//----- nvinfo : EIATTR_KPARAM_INFO
	.align		4
.L_20215:
        /*0138*/ 	.byte	0x04, 0x17
        /*013a*/ 	.short	(.L_20217 - .L_20216)
.L_20216:
        /*013c*/ 	.word	0x00000000
        /*0140*/ 	.short	0x0002
        /*0142*/ 	.short	0x0010
        /*0144*/ 	.byte	0x00, 0xf5, 0x21, 0x00


	//----- nvinfo : EIATTR_KPARAM_INFO
	.align		4
.L_20217:
        /*0148*/ 	.byte	0x04, 0x17
        /*014a*/ 	.short	(.L_20219 - .L_20218)
.L_20218:
        /*014c*/ 	.word	0x00000000
        /*0150*/ 	.short	0x0001
        /*0152*/ 	.short	0x0008
        /*0154*/ 	.byte	0x00, 0xf5, 0x21, 0x00


	//----- nvinfo : EIATTR_KPARAM_INFO
	.align		4
.L_20219:
        /*0158*/ 	.byte	0x04, 0x17
        /*015a*/ 	.short	(.L_20221 - .L_20220)
.L_20220:
        /*015c*/ 	.word	0x00000000
        /*0160*/ 	.short	0x0000
        /*0162*/ 	.short	0x0000
        /*0164*/ 	.byte	0x00, 0xf5, 0x21, 0x00


	//----- nvinfo : EIATTR_SPARSE_MMA_MASK
	.align		4
.L_20221:
        /*0168*/ 	.byte	0x03, 0x50
        /*016a*/ 	.short	0x0000


	//----- nvinfo : EIATTR_MAXREG_COUNT
	.align		4
        /*016c*/ 	.byte	0x03, 0x1b
        /*016e*/ 	.short	0x00ff


	//----- nvinfo : EIATTR_NUM_BARRIERS
	.align		4
        /*0170*/ 	.byte	0x02, 0x4c
        /*0172*/ 	.byte	0x01
	.zero		1


	//----- nvinfo : EIATTR_EXTERNS
	.align		4
        /*0174*/ 	.byte	0x04, 0x0f
        /*0176*/ 	.short	(.L_20223 - .L_20222)


	//   ....[0]....
	.align		4
.L_20222:
        /*0178*/ 	.word	index@(__assertfail)


	//----- nvinfo : EIATTR_MERCURY_ISA_VERSION
	.align		4
.L_20223:
        /*017c*/ 	.byte	0x03, 0x5f
        /*017e*/ 	.short	0x0101


	//----- nvinfo : EIATTR_COOP_GROUP_MASK_REGIDS
	.align		4
        /*0180*/ 	.byte	0x04, 0x29
        /*0182*/ 	.short	(.L_20225 - .L_20224)


	//   ....[0]....
.L_20224:
        /*0184*/ 	.word	0xffffffff


	//   ....[1]....
        /*0188*/ 	.word	0xffffffff


	//   ....[2]....
        /*018c*/ 	.word	0xffffffff


	//   ....[3]....
        /*0190*/ 	.word	0xffffffff


	//   ....[4]....
        /*0194*/ 	.word	0xffffffff


	//   ....[5]....
        /*0198*/ 	.word	0xffffffff


	//   ....[6]....
        /*019c*/ 	.word	0xffffffff


	//   ....[7]....
        /*01a0*/ 	.word	0xffffffff


	//   ....[8]....
        /*01a4*/ 	.word	0xffffffff


	//   ....[9]....
        /*01a8*/ 	.word	0xffffffff


	//   ....[10]....
        /*01ac*/ 	.word	0xffffffff


	//   ....[11]....
        /*01b0*/ 	.word	0xffffffff


	//   ....[12]....
        /*01b4*/ 	.word	0xffffffff


	//   ....[13]....
        /*01b8*/ 	.word	0xffffffff


	//   ....[14]....
        /*01bc*/ 	.word	0xffffffff


	//   ....[15]....
        /*01c0*/ 	.word	0xffffffff


	//   ....[16]....
        /*01c4*/ 	.word	0x0500000f


	//   ....[17]....
        /*01c8*/ 	.word	0x0500000f


	//   ....[18]....
        /*01cc*/ 	.word	0x0500000f


	//   ....[19]....
        /*01d0*/ 	.word	0x0500000f


	//   ....[20]....
        /*01d4*/ 	.word	0x0500000f


	//----- nvinfo : EIATTR_COOP_GROUP_INSTR_OFFSETS
	.align		4
.L_20225:
        /*01d8*/ 	.byte	0x04, 0x28
        /*01da*/ 	.short	(.L_20227 - .L_20226)


	//   ....[0]....
.L_20226:
        /*01dc*/ 	.word	0x00000330


	//   ....[1]....
        /*01e0*/ 	.word	0x00000350


	//   ....[2]....
        /*01e4*/ 	.word	0x00000370


	//   ....[3]....
        /*01e8*/ 	.word	0x00000390


	//   ....[4]....
        /*01ec*/ 	.word	0x000003b0


	//   ....[5]....
        /*01f0*/ 	.word	0x000004c0


	//   ....[6]....
        /*01f4*/ 	.word	0x000004e0


	//   ....[7]....
        /*01f8*/ 	.word	0x00000500


	//   ....[8]....
        /*01fc*/ 	.word	0x00001340


	//   ....[9]....
        /*0200*/ 	.word	0x00001370


	//   ....[10]....
        /*0204*/ 	.word	0x00001390


	//   ....[11]....
        /*0208*/ 	.word	0x000013b0


	//   ....[12]....
        /*020c*/ 	.word	0x000013d0


	//   ....[13]....
        /*0210*/ 	.word	0x00001420


	//   ....[14]....
        /*0214*/ 	.word	0x00001440


	//   ....[15]....
        /*0218*/ 	.word	0x00001460


	//   ....[16]....
        /*021c*/ 	.word	0x00002cd0


	//   ....[17]....
        /*0220*/ 	.word	0x00002d30


	//   ....[18]....
        /*0224*/ 	.word	0x00002d90


	//   ....[19]....
        /*0228*/ 	.word	0x00002df0


	//   ....[20]....
        /*022c*/ 	.word	0x00002e50


	//----- nvinfo : EIATTR_VRC_CTA_INIT_COUNT
	.align		4
.L_20227:
        /*0230*/ 	.byte	0x02, 0x4a
	.zero		1
	.zero		1


	//----- nvinfo : EIATTR_SYSCALL_OFFSETS
	.align		4
        /*0234*/ 	.byte	0x04, 0x46
        /*0236*/ 	.short	(.L_20229 - .L_20228)


	//   ....[0]....
.L_20228:
        /*0238*/ 	.word	0x000002b0


	//----- nvinfo : EIATTR_EXIT_INSTR_OFFSETS
	.align		4
.L_20229:
        /*023c*/ 	.byte	0x04, 0x1c
        /*023e*/ 	.short	(.L_20231 - .L_20230)


	//   ....[0]....
.L_20230:
        /*0240*/ 	.word	0x00000090


	//   ....[1]....
        /*0244*/ 	.word	0x00002a40


	//   ....[2]....
        /*0248*/ 	.word	0x00002a70


	//   ....[3]....
        /*024c*/ 	.word	0x00002c80


	//----- nvinfo : EIATTR_CRS_STACK_SIZE
	.align		4
.L_20231:
        /*0250*/ 	.byte	0x04, 0x1e
        /*0252*/ 	.short	(.L_20233 - .L_20232)
.L_20232:
        /*0254*/ 	.word	0x00000000


	//----- nvinfo : EIATTR_CBANK_PARAM_SIZE
	.align		4
.L_20233:
        /*0258*/ 	.byte	0x03, 0x19
        /*025a*/ 	.short	0x008c


	//----- nvinfo : EIATTR_PARAM_CBANK
	.align		4
        /*025c*/ 	.byte	0x04, 0x0a
        /*025e*/ 	.short	(.L_20235 - .L_20234)
	.align		4
.L_20234:
        /*0260*/ 	.word	index@(.nv.constant0._ZN4vllm25paged_attention_v2_kernelIfhLi96ELi32ELi128ELNS_18Fp8KVCacheDataTypeE1ELb0ELi512EEEvPfS2_PT_PKS3_PKT0_S9_ifPKiSB_iPKfiiiSD_SD_iiiii)
        /*0264*/ 	.short	0x0380
        /*0266*/ 	.short	0x008c


	//----- nvinfo : EIATTR_SW_WAR
	.align		4
.L_20235:
        /*0268*/ 	.byte	0x04, 0x36
        /*026a*/ 	.short	(.L_20237 - .L_20236)
.L_20236:
        /*026c*/ 	.word	0x00000008
.L_20237:


//--------------------- .nv.info._ZN4vllm25paged_attention_v2_kernelIfhLi80ELi32ELi128ELNS_18Fp8KVCacheDataTypeE1ELb0ELi512EEEvPfS2_PT_PKS3_PKT0_S9_ifPKiSB_iPKfiiiSD_SD_iiiii --------------------------
	.section	.nv.info._ZN4vllm25paged_attention_v2_kernelIfhLi80ELi32ELi128ELNS_18Fp8KVCacheDataTypeE1ELb0ELi512EEEvPfS2_PT_PKS3_PKT0_S9_ifPKiSB_iPKfiiiSD_SD_iiiii,"",@"SHT_CUDA_INFO"
	.sectionflags	@""
	.align	4


	//----- nvinfo : EIATTR_CUDA_API_VERSION
	.align		4
        /*0000*/ 	.byte	0x04, 0x37
        /*0002*/ 	.short	(.L_20239 - .L_20238)
.L_20238:
        /*0004*/ 	.word	0x00000082


	//----- nvinfo : EIATTR_KPARAM_INFO
	.align		4
.L_20239:
        /*0008*/ 	.byte	0x04, 0x17
        /*000a*/ 	.short	(.L_20241 - .L_20240)
.L_20240:
        /*000c*/ 	.word	0x00000000
        /*0010*/ 	.short	0x0015
        /*0012*/ 	.short	0x0088
        /*0014*/ 	.byte	0x00, 0xf0, 0x11, 0x00


	//----- nvinfo : EIATTR_KPARAM_INFO
	.align		4
.L_20241:
        /*0018*/ 	.byte	0x04, 0x17
        /*001a*/ 	.short	(.L_20243 - .L_20242)
.L_20242:
        /*001c*/ 	.word	0x00000000
        /*0020*/ 	.short	0x0014
        /*0022*/ 	.short	0x0084
        /*0024*/ 	.byte	0x00, 0xf0, 0x11, 0x00


	//----- nvinfo : EIATTR_KPARAM_INFO
	.align		4
.L_20243:
        /*0028*/ 	.byte	0x04, 0x17
        /*002a*/ 	.short	(.L_20245 - .L_20244)
.L_20244:
        /*002c*/ 	.word	0x00000000
        /*0030*/ 	.short	0x0013
        /*0032*/ 	.short	0x0080
        /*0034*/ 	.byte	0x00, 0xf0, 0x11, 0x00


	//----- nvinfo : EIATTR_KPARAM_INFO
	.align		4
.L_20245:
        /*0038*/ 	.byte	0x04, 0x17
        /*003a*/ 	.short	(.L_20247 - .L_20246)
.L_20246:
        /*003c*/ 	.word	0x00000000
        /*0040*/ 	.short	0x0012
        /*0042*/ 	.short	0x007c
        /*0044*/ 	.byte	0x00, 0xf0, 0x11, 0x00


	//----- nvinfo : EIATTR_KPARAM_INFO
	.align		4
.L_20247:
        /*0048*/ 	.byte	0x04, 0x17
        /*004a*/ 	.short	(.L_20249 - .L_20248)
.L_20248:
        /*004c*/ 	.word	0x00000000
        /*0050*/ 	.short	0x0011
        /*0052*/ 	.short	0x0078
        /*0054*/ 	.byte	0x00, 0xf0, 0x11, 0x00


	//----- nvinfo : EIATTR_KPARAM_INFO
	.align		4
.L_20249:
        /*0058*/ 	.byte	0x04, 0x17
        /*005a*/ 	.short	(.L_20251 - .L_20250)
.L_20250:
        /*005c*/ 	.word	0x00000000
        /*0060*/ 	.short	0x0010
        /*0062*/ 	.short	0x0070
        /*0064*/ 	.byte	0x00, 0xf5, 0x21, 0x00


	//----- nvinfo : EIATTR_KPARAM_INFO
	.align		4
.L_20251:
        /*0068*/ 	.byte	0x04, 0x17
        /*006a*/ 	.short	(.L_20253 - .L_20252)
.L_20252:
        /*006c*/ 	.word	0x00000000
        /*0070*/ 	.short	0x000f
        /*0072*/ 	.short	0x0068
        /*0074*/ 	.byte	0x00, 0xf5, 0x21, 0x00


	//----- nvinfo : EIATTR_KPARAM_INFO
	.align		4
.L_20253:
        /*0078*/ 	.byte	0x04, 0x17
        /*007a*/ 	.short	(.L_20255 - .L_20254)
.L_20254:
        /*007c*/ 	.word	0x00000000
        /*0080*/ 	.short	0x000e
        /*0082*/ 	.short	0x0060
        /*0084*/ 	.byte	0x00, 0xf0, 0x11, 0x00


	//----- nvinfo : EIATTR_KPARAM_INFO
	.align		4
.L_20255:
        /*0088*/ 	.byte	0x04, 0x17
        /*008a*/ 	.short	(.L_20257 - .L_20256)
.L_20256:
        /*008c*/ 	.word	0x00000000
        /*0090*/ 	.short	0x000d
        /*0092*/ 	.short	0x005c
        /*0094*/ 	.byte	0x00, 0xf0, 0x11, 0x00


	//----- nvinfo : EIATTR_KPARAM_INFO
	.align		4
.L_20257:
        /*0098*/ 	.byte	0x04, 0x17
        /*009a*/ 	.short	(.L_20259 - .L_20258)
.L_20258:
        /*009c*/ 	.word	0x00000000
        /*00a0*/ 	.short	0x000c
        /*00a2*/ 	.short	0x0058
        /*00a4*/ 	.byte	0x00, 0xf0, 0x11, 0x00


	//----- nvinfo : EIATTR_KPARAM_INFO
	.align		4
.L_20259:
        /*00a8*/ 	.byte	0x04, 0x17
        /*00aa*/ 	.short	(.L_20261 - .L_20260)
.L_20260:
        /*00ac*/ 	.word	0x00000000
        /*00b0*/ 	.short	0x000b
        /*00b2*/ 	.short	0x0050
        /*00b4*/ 	.byte	0x00, 0xf5, 0x21, 0x00


	//----- nvinfo : EIATTR_KPARAM_INFO
	.align		4
.L_20261:
        /*00b8*/ 	.byte	0x04, 0x17
        /*00ba*/ 	.short	(.L_20263 - .L_20262)
.L_20262:
        /*00bc*/ 	.word	0x00000000
        /*00c0*/ 	.short	0x000a
        /*00c2*/ 	.short	0x0048
        /*00c4*/ 	.byte	0x00, 0xf0, 0x11, 0x00


	//----- nvinfo : EIATTR_KPARAM_INFO
	.align		4
.L_20263:
        /*00c8*/ 	.byte	0x04, 0x17
        /*00ca*/ 	.short	(.L_20265 - .L_20264)
.L_20264:
        /*00cc*/ 	.word	0x00000000
        /*00d0*/ 	.short	0x0009
        /*00d2*/ 	.short	0x0040
        /*00d4*/ 	.byte	0x00, 0xf5, 0x21, 0x00


	//----- nvinfo : EIATTR_KPARAM_INFO
	.align		4
.L_20265:
        /*00d8*/ 	.byte	0x04, 0x17
        /*00da*/ 	.short	(.L_20267 - .L_20266)
.L_20266:
        /*00dc*/ 	.word	0x00000000
        /*00e0*/ 	.short	0x0008
        /*00e2*/ 	.short	0x0038
        /*00e4*/ 	.byte	0x00, 0xf5, 0x21, 0x00


	//----- nvinfo : EIATTR_KPARAM_INFO
	.align		4
.L_20267:
        /*00e8*/ 	.byte	0x04, 0x17
        /*00ea*/ 	.short	(.L_20269 - .L_20268)
.L_20268:
        /*00ec*/ 	.word	0x00000000
        /*00f0*/ 	.short	0x0007
        /*00f2*/ 	.short	0x0034
        /*00f4*/ 	.byte	0x00, 0xf0, 0x11, 0x00


	//----- nvinfo : EIATTR_KPARAM_INFO
	.align		4
.L_20269:
        /*00f8*/ 	.byte	0x04, 0x17
        /*00fa*/ 	.short	(.L_20271 - .L_20270)
.L_20270:
        /*00fc*/ 	.word	0x00000000
        /*0100*/ 	.short	0x0006
        /*0102*/ 	.short	0x0030
        /*0104*/ 	.byte	0x00, 0xf0, 0x11, 0x00


	//----- nvinfo : EIATTR_KPARAM_INFO
	.align		4
.L_20271:
        /*0108*/ 	.byte	0x04, 0x17
        /*010a*/ 	.short	(.L_20273 - .L_20272)
.L_20272:
        /*010c*/ 	.word	0x00000000
        /*0110*/ 	.short	0x0005
        /*0112*/ 	.short	0x0028
        /*0114*/ 	.byte	0x00, 0xf5, 0x21, 0x00


	//----- nvinfo : EIATTR_KPARAM_INFO
	.align		4
.L_20273:
        /*0118*/ 	.byte	0x04, 0x17
        /*011a*/ 	.short	(.L_20275 - .L_20274)
.L_20274:
        /*011c*/ 	.word	0x00000000
        /*0120*/ 	.short	0x0004
        /*0122*/ 	.short	0x0020
        /*0124*/ 	.byte	0x00, 0xf5, 0x21, 0x00


	//----- nvinfo : EIATTR_KPARAM_INFO
	.align		4
.L_20275:
        /*0128*/ 	.byte	0x04, 0x17
        /*012a*/ 	.short	(.L_20277 - .L_20276)
.L_20276:
        /*012c*/ 	.word	0x00000000
        /*0130*/ 	.short	0x0003
        /*0132*/ 	.short	0x0018
        /*0134*/ 	.byte	0x00, 0xf5, 0x21, 0x00


	//----- nvinfo : EIATTR_KPARAM_INFO
	.align		4
.L_20277:
        /*0138*/ 	.byte	0x04, 0x17
        /*013a*/ 	.short	(.L_20279 - .L_20278)
.L_20278:
        /*013c*/ 	.word	0x00000000
        /*0140*/ 	.short	0x0002
        /*0142*/ 	.short	0x0010
        /*0144*/ 	.byte	0x00, 0xf5, 0x21, 0x00


	//----- nvinfo : EIATTR_KPARAM_INFO
	.align		4
.L_20279:
        /*0148*/ 	.byte	0x04, 0x17
        /*014a*/ 	.short	(.L_20281 - .L_20280)
.L_20280:
        /*014c*/ 	.word	0x00000000
        /*0150*/ 	.short	0x0001
        /*0152*/ 	.short	0x0008
        /*0154*/ 	.byte	0x00, 0xf5, 0x21, 0x00


	//----- nvinfo : EIATTR_KPARAM_INFO
	.align		4
.L_20281:
        /*0158*/ 	.byte	0x04, 0x17
        /*015a*/ 	.short	(.L_20283 - .L_20282)
.L_20282:
        /*015c*/ 	.word	0x00000000
        /*0160*/ 	.short	0x0000
        /*0162*/ 	.short	0x0000
        /*0164*/ 	.byte	0x00, 0xf5, 0x21, 0x00


	//----- nvinfo : EIATTR_SPARSE_MMA_MASK
	.align		4
.L_20283:
        /*0168*/ 	.byte	0x03, 0x50
        /*016a*/ 	.short	0x0000


	//----- nvinfo : EIATTR_MAXREG_COUNT
	.align		4
        /*016c*/ 	.byte	0x03, 0x1b
        /*016e*/ 	.short	0x00ff


	//----- nvinfo : EIATTR_NUM_BARRIERS
	.align		4
        /*0170*/ 	.byte	0x02, 0x4c
        /*0172*/ 	.byte	0x01
	.zero		1


	//----- nvinfo : EIATTR_EXTERNS
	.align		4
        /*0174*/ 	.byte	0x04, 0x0f
        /*0176*/ 	.short	(.L_20285 - .L_20284)


	//   ....[0]....
	.align		4
.L_20284:
        /*0178*/ 	.word	index@(__assertfail)


	//----- nvinfo : EIATTR_MERCURY_ISA_VERSION
	.align		4
.L_20285:
        /*017c*/ 	.byte	0x03, 0x5f
        /*017e*/ 	.short	0x0101


	//----- nvinfo : EIATTR_COOP_GROUP_MASK_REGIDS
	.align		4
        /*0180*/ 	.byte	0x04, 0x29
        /*0182*/ 	.short	(.L_20287 - .L_20286)


	//   ....[0]....
.L_20286:
        /*0184*/ 	.word	0xffffffff


	//   ....[1]....
        /*0188*/ 	.word	0xffffffff


	//   ....[2]....
        /*018c*/ 	.word	0xffffffff


	//   ....[3]....
        /*0190*/ 	.word	0xffffffff


	//   ....[4]....
        /*0194*/ 	.word	0xffffffff


	//   ....[5]....
        /*0198*/ 	.word	0xffffffff


	//   ....[6]....
        /*019c*/ 	.word	0xffffffff


	//   ....[7]....
        /*01a0*/ 	.word	0xffffffff


	//   ....[8]....
        /*01a4*/ 	.word	0xffffffff


	//   ....[9]....
        /*01a8*/ 	.word	0xffffffff


	//   ....[10]....
        /*01ac*/ 	.word	0xffffffff


	//   ....[11]....
        /*01b0*/ 	.word	0xffffffff


	//   ....[12]....
        /*01b4*/ 	.word	0xffffffff


	//   ....[13]....
        /*01b8*/ 	.word	0xffffffff


	//   ....[14]....
        /*01bc*/ 	.word	0xffffffff


	//   ....[15]....
        /*01c0*/ 	.word	0xffffffff


	//   ....[16]....
        /*01c4*/ 	.word	0x0500000f


	//   ....[17]....
        /*01c8*/ 	.word	0x0500000f


	//   ....[18]....
        /*01cc*/ 	.word	0x0500000f


	//   ....[19]....
        /*01d0*/ 	.word	0x0500000f


	//   ....[20]....
        /*01d4*/ 	.word	0x0500000f


	//----- nvinfo : EIATTR_COOP_GROUP_INSTR_OFFSETS
	.align		4
.L_20287:
        /*01d8*/ 	.byte	0x04, 0x28
        /*01da*/ 	.short	(.L_20289 - .L_20288)


	//   ....[0]....
.L_20288:
        /*01dc*/ 	.word	0x00000330


	//   ....[1]....
        /*01e0*/ 	.word	0x00000350


	//   ....[2]....
        /*01e4*/ 	.word	0x00000370


	//   ....[3]....
        /*01e8*/ 	.word	0x00000390


	//   ....[4]....
        /*01ec*/ 	.word	0x000003b0


	//   ....[5]....
        /*01f0*/ 	.word	0x000004c0


	//   ....[6]....
        /*01f4*/ 	.word	0x000004e0


	//   ....[7]....
        /*01f8*/ 	.word	0x00000500


	//   ....[8]....
        /*01fc*/ 	.word	0x00001340


	//   ....[9]....
        /*0200*/ 	.word	0x00001370


	//   ....[10]....
        /*0204*/ 	.word	0x00001390


	//   ....[11]....
        /*0208*/ 	.word	0x000013b0


	//   ....[12]....
        /*020c*/ 	.word	0x000013d0


	//   ....[13]....
        /*0210*/ 	.word	0x00001420


	//   ....[14]....
        /*0214*/ 	.word	0x00001440


	//   ....[15]....
        /*0218*/ 	.word	0x00001460


	//   ....[16]....
        /*021c*/ 	.word	0x00002ad0


	//   ....[17]....
        /*0220*/ 	.word	0x00002b30


	//   ....[18]....
        /*0224*/ 	.word	0x00002b90


	//   ....[19]....
        /*0228*/ 	.word	0x00002bf0


	//   ....[20]....
        /*022c*/ 	.word	0x00002c50


	//----- nvinfo : EIATTR_VRC_CTA_INIT_COUNT
	.align		4
.L_20289:
        /*0230*/ 	.byte	0x02, 0x4a
	.zero		1
	.zero		1


	//----- nvinfo : EIATTR_SYSCALL_OFFSETS
	.align		4
        /*0234*/ 	.byte	0x04, 0x46
        /*0236*/ 	.short	(.L_20291 - .L_20290)


	//   ....[0]....
.L_20290:
        /*0238*/ 	.word	0x000002b0


	//----- nvinfo : EIATTR_EXIT_INSTR_OFFSETS
	.align		4
.L_20291:
        /*023c*/ 	.byte	0x04, 0x1c
        /*023e*/ 	.short	(.L_20293 - .L_20292)


	//   ....[0]....
.L_20292:
        /*0240*/ 	.word	0x00000090


	//   ....[1]....
        /*0244*/ 	.word	0x00002880


	//   ....[2]....
        /*0248*/ 	.word	0x000028b0


	//   ....[3]....
        /*024c*/ 	.word	0x00002a80


	//----- nvinfo : EIATTR_CRS_STACK_SIZE
	.align		4
.L_20293:
        /*0250*/ 	.byte	0x04, 0x1e
        /*0252*/ 	.short	(.L_20295 - .L_20294)
.L_20294:
        /*0254*/ 	.word	0x00000000


	//----- nvinfo : EIATTR_CBANK_PARAM_SIZE
	.align		4
.L_20295:
        /*0258*/ 	.byte	0x03, 0x19
        /*025a*/ 	.short	0x008c


	//----- nvinfo : EIATTR_PARAM_CBANK
	.align		4
        /*025c*/ 	.byte	0x04, 0x0a
        /*025e*/ 	.short	(.L_20297 - .L_20296)
	.align		4
.L_20296:
        /*0260*/ 	.word	index@(.nv.constant0._ZN4vllm25paged_attention_v2_kernelIfhLi80ELi32ELi128ELNS_18Fp8KVCacheDataTypeE1ELb0ELi512EEEvPfS2_PT_PKS3_PKT0_S9_ifPKiSB_iPKfiiiSD_SD_iiiii)
        /*0264*/ 	.short	0x0380
        /*0266*/ 	.short	0x008c


	//----- nvinfo : EIATTR_SW_WAR
	.align		4
.L_20297:
        /*0268*/ 	.byte	0x04, 0x36
        /*026a*/ 	.short	(.L_20299 - .L_20298)
.L_20298:
        /*026c*/ 	.word	0x00000008
.L_20299:


//--------------------- .nv.info._ZN4vllm25paged_attention_v2_kernelIfhLi64ELi32ELi128ELNS_18Fp8KVCacheDataTypeE1ELb0ELi512EEEvPfS2_PT_PKS3_PKT0_S9_ifPKiSB_iPKfiiiSD_SD_iiiii --------------------------
	.section	.nv.info._ZN4vllm25paged_attention_v2_kernelIfhLi64ELi32ELi128ELNS_18Fp8KVCacheDataTypeE1ELb0ELi512EEEvPfS2_PT_PKS3_PKT0_S9_ifPKiSB_iPKfiiiSD_SD_iiiii,"",@"SHT_CUDA_INFO"
	.sectionflags	@""
	.align	4


	//----- nvinfo : EIATTR_CUDA_API_VERSION
	.align		4
        /*0000*/ 	.byte	0x04, 0x37
        /*0002*/ 	.short	(.L_20301 - .L_20300)
.L_20300:
        /*0004*/ 	.word	0x00000082


	//----- nvinfo : EIATTR_KPARAM_INFO
	.align		4
.L_20301:
        /*0008*/ 	.byte	0x04, 0x17
        /*000a*/ 	.short	(.L_20303 - .L_20302)
.L_20302:
        /*000c*/ 	.word	0x00000000
        /*0010*/ 	.short	0x0015
        /*0012*/ 	.short	0x0088
        /*0014*/ 	.byte	0x00, 0xf0, 0x11, 0x00


	//----- nvinfo : EIATTR_KPARAM_INFO
	.align		4
.L_20303:
        /*0018*/ 	.byte	0x04, 0x17
        /*001a*/ 	.short	(.L_20305 - .L_20304)
.L_20304:
        /*001c*/ 	.word	0x00000000
        /*0020*/ 	.short	0x0014
        /*0022*/ 	.short	0x0084
        /*0024*/ 	.byte	0x00, 0xf0, 0x11, 0x00


	//----- nvinfo : EIATTR_KPARAM_INFO
	.align		4
.L_20305:
        /*0028*/ 	.byte	0x04, 0x17
        /*002a*/ 	.short	(.L_20307 - .L_20306)
.L_20306:
        /*002c*/ 	.word	0x00000000
        /*0030*/ 	.short	0x0013
        /*0032*/ 	.short	0x0080
        /*0034*/ 	.byte	0x00, 0xf0, 0x11, 0x00


	//----- nvinfo : EIATTR_KPARAM_INFO
	.align		4
.L_20307:
        /*0038*/ 	.byte	0x04, 0x17
        /*003a*/ 	.short	(.L_20309 - .L_20308)
.L_20308:
        /*003c*/ 	.word	0x00000000
        /*0040*/ 	.short	0x0012
        /*0042*/ 	.short	0x007c
        /*0044*/ 	.byte	0x00, 0xf0, 0x11, 0x00


	//----- nvinfo : EIATTR_KPARAM_INFO
	.align		4
.L_20309:
        /*0048*/ 	.byte	0x04, 0x17
        /*004a*/ 	.short	(.L_20311 - .L_20310)
.L_20310:
        /*004c*/ 	.word	0x00000000
        /*0050*/ 	.short	0x0011
        /*0052*/ 	.short	0x0078
        /*0054*/ 	.byte	0x00, 0xf0, 0x11, 0x00


	//----- nvinfo : EIATTR_KPARAM_INFO
	.align		4
.L_20311:
        /*0058*/ 	.byte	0x04, 0x17
        /*005a*/ 	.short	(.L_20313 - .L_20312)
.L_20312:
        /*005c*/ 	.word	0x00000000
        /*0060*/ 	.short	0x0010
        /*0062*/ 	.short	0x0070
        /*0064*/ 	.byte	0x00, 0xf5, 0x21, 0x00


	//----- nvinfo : EIATTR_KPARAM_INFO
	.align		4
.L_20313:
        /*0068*/ 	.byte	0x04, 0x17
        /*006a*/ 	.short	(.L_20315 - .L_20314)
.L_20314:
        /*006c*/ 	.word	0x00000000
        /*0070*/ 	.short	0x000f
        /*0072*/ 	.short	0x0068
        /*0074*/ 	.byte	0x00, 0xf5, 0x21, 0x00


	//----- nvinfo : EIATTR_KPARAM_INFO
	.align		4
.L_20315:
        /*0078*/ 	.byte	0x04, 0x17
        /*007a*/ 	.short	(.L_20317 - .L_20316)
.L_20316:
        /*007c*/ 	.word	0x00000000
        /*0080*/ 	.short	0x000e
        /*0082*/ 	.short	0x0060
        /*0084*/ 	.byte	0x00, 0xf0, 0x11, 0x00


	//----- nvinfo : EIATTR_KPARAM_INFO
	.align		4
.L_20317:
        /*0088*/ 	.byte	0x04, 0x17
        /*008a*/ 	.short	(.L_20319 - .L_20318)
.L_20318:
        /*008c*/ 	.word	0x00000000
        /*0090*/ 	.short	0x000d
        /*0092*/ 	.short	0x005c
        /*0094*/ 	.byte	0x00, 0xf0, 0x11, 0x00


	//----- nvinfo : EIATTR_KPARAM_INFO
	.align		4
.L_20319:
        /*0098*/ 	.byte	0x04, 0x17
        /*009a*/ 	.short	(.L_20321 - .L_20320)
.L_20320:
        /*009c*/ 	.word	0x00000000
        /*00a0*/ 	.short	0x000c
        /*00a2*/ 	.short	0x0058
        /*00a4*/ 	.byte	0x00, 0xf0, 0x11, 0x00


	//----- nvinfo : EIATTR_KPARAM_INFO
	.align		4
.L_20321:
        /*00a8*/ 	.byte	0x04, 0x17
        /*00aa*/ 	.short	(.L_20323 - .L_20322)
.L_20322:
        /*00ac*/ 	.word	0x00000000
        /*00b0*/ 	.short	0x000b
        /*00b2*/ 	.short	0x0050
        /*00b4*/ 	.byte	0x00, 0xf5, 0x21, 0x00


	//----- nvinfo : EIATTR_KPARAM_INFO
	.align		4
.L_20323:
        /*00b8*/ 	.byte	0x04, 0x17
        /*00ba*/ 	.short	(.L_20325 - .L_20324)
.L_20324:
        /*00bc*/ 	.word	0x00000000
        /*00c0*/ 	.short	0x000a
        /*00c2*/ 	.short	0x0048
        /*00c4*/ 	.byte	0x00, 0xf0, 0x11, 0x00


	//----- nvinfo : EIATTR_KPARAM_INFO
	.align		4
.L_20325:
        /*00c8*/ 	.byte	0x04, 0x17
        /*00ca*/ 	.short	(.L_20327 - .L_20326)
.L_20326:
        /*00cc*/ 	.word	0x00000000
        /*00d0*/ 	.short	0x0009
        /*00d2*/ 	.short	0x0040
        /*00d4*/ 	.byte	0x00, 0xf5, 0x21, 0x00


	//----- nvinfo : EIATTR_KPARAM_INFO
	.align		4
.L_20327:
        /*00d8*/ 	.byte	0x04, 0x17
        /*00da*/ 	.short	(.L_20329 - .L_20328)
.L_20328:
        /*00dc*/ 	.word	0x00000000
        /*00e0*/ 	.short	0x0008
        /*00e2*/ 	.short	0x0038
        /*00e4*/ 	.byte	0x00, 0xf5, 0x21, 0x00


	//----- nvinfo : EIATTR_KPARAM_INFO
	.align		4
.L_20329:
        /*00e8*/ 	.byte	0x04, 0x17
        /*00ea*/ 	.short	(.L_20331 - .L_20330)
.L_20330:
        /*00ec*/ 	.word	0x00000000
        /*00f0*/ 	.short	0x0007
        /*00f2*/ 	.short	0x0034
        /*00f4*/ 	.byte	0x00, 0xf0, 0x11, 0x00


	//----- nvinfo : EIATTR_KPARAM_INFO
	.align		4
.L_20331:
        /*00f8*/ 	.byte	0x04, 0x17
        /*00fa*/ 	.short	(.L_20333 - .L_20332)
.L_20332:
        /*00fc*/ 	.word	0x00000000
        /*0100*/ 	.short	0x0006
        /*0102*/ 	.short	0x0030
        /*0104*/ 	.byte	0x00, 0xf0, 0x11, 0x00


	//----- nvinfo : EIATTR_KPARAM_INFO
	.align		4
.L_20333:
        /*0108*/ 	.byte	0x04, 0x17
        /*010a*/ 	.short	(.L_20335 - .L_20334)
.L_20334:
        /*010c*/ 	.word	0x00000000
        /*0110*/ 	.short	0x0005
        /*0112*/ 	.short	0x0028
        /*0114*/ 	.byte	0x00, 0xf5, 0x21, 0x00


	//----- nvinfo : EIATTR_KPARAM_INFO
	.align		4
.L_20335:
        /*0118*/ 	.byte	0x04, 0x17
        /*011a*/ 	.short	(.L_20337 - .L_20336)
.L_20336:
        /*011c*/ 	.word	0x00000000
        /*0120*/ 	.short	0x0004
        /*0122*/ 	.short	0x0020
        /*0124*/ 	.byte	0x00, 0xf5, 0x21, 0x00


	//----- nvinfo : EIATTR_KPARAM_INFO
	.align		4
.L_20337:
        /*0128*/ 	.byte	0x04, 0x17
        /*012a*/ 	.short	(.L_20339 - .L_20338)
.L_20338:
        /*012c*/ 	.word	0x00000000
        /*0130*/ 	.short	0x0003
        /*0132*/ 	.short	0x0018
        /*0134*/ 	.byte	0x00, 0xf5, 0x21, 0x00


	//----- nvinfo : EIATTR_KPARAM_INFO
	.align		4
.L_20339:
        /*0138*/ 	.byte	0x04, 0x17
        /*013a*/ 	.short	(.L_20341 - .L_20340)
.L_20340:
        /*013c*/ 	.word	0x00000000
        /*0140*/ 	.short	0x0002
        /*0142*/ 	.short	0x0010
        /*0144*/ 	.byte	0x00, 0xf5, 0x21, 0x00


	//----- nvinfo : EIATTR_KPARAM_INFO
	.align		4
.L_20341:
        /*0148*/ 	.byte	0x04, 0x17
        /*014a*/ 	.short	(.L_20343 - .L_20342)
.L_20342:
        /*014c*/ 	.word	0x00000000
        /*0150*/ 	.short	0x0001
        /*0152*/ 	.short	0x0008
        /*0154*/ 	.byte	0x00, 0xf5, 0x21, 0x00


	//----- nvinfo : EIATTR_KPARAM_INFO
	.align		4
.L_20343:
        /*0158*/ 	.byte	0x04, 0x17
        /*015a*/ 	.short	(.L_20345 - .L_20344)
.L_20344:
        /*015c*/ 	.word	0x00000000
        /*0160*/ 	.short	0x0000
        /*0162*/ 	.short	0x0000
        /*0164*/ 	.byte	0x00, 0xf5, 0x21, 0x00


	//----- nvinfo : EIATTR_SPARSE_MMA_MASK
	.align		4
.L_20345:
        /*0168*/ 	.byte	0x03, 0x50
        /*016a*/ 	.short	0x0000


	//----- nvinfo : EIATTR_MAXREG_COUNT
	.align		4
        /*016c*/ 	.byte	0x03, 0x1b
        /*016e*/ 	.short	0x00ff


	//----- nvinfo : EIATTR_NUM_BARRIERS
	.align		4
        /*0170*/ 	.byte	0x02, 0x4c
        /*0172*/ 	.byte	0x01
	.zero		1


	//----- nvinfo : EIATTR_EXTERNS
	.align		4
        /*0174*/ 	.byte	0x04, 0x0f
        /*0176*/ 	.short	(.L_20347 - .L_20346)


	//   ....[0]....
	.align		4
.L_20346:
        /*0178*/ 	.word	index@(__assertfail)


	//----- nvinfo : EIATTR_MERCURY_ISA_VERSION
	.align		4
.L_20347:
        /*017c*/ 	.byte	0x03, 0x5f
        /*017e*/ 	.short	0x0101


	//----- nvinfo : EIATTR_COOP_GROUP_MASK_REGIDS
	.align		4
        /*0180*/ 	.byte	0x04, 0x29
        /*0182*/ 	.short	(.L_20349 - .L_20348)


	//   ....[0]....
.L_20348:
        /*0184*/ 	.word	0xffffffff


	//   ....[1]....
        /*0188*/ 	.word	0xffffffff


	//   ....[2]....
        /*018c*/ 	.word	0xffffffff


	//   ....[3]....
        /*0190*/ 	.word	0xffffffff


	//   ....[4]....
        /*0194*/ 	.word	0xffffffff


	//   ....[5]....
        /*0198*/ 	.word	0xffffffff


	//   ....[6]....
        /*019c*/ 	.word	0xffffffff


	//   ....[7]....
        /*01a0*/ 	.word	0xffffffff


	//   ....[8]....
        /*01a4*/ 	.word	0xffffffff


	//   ....[9]....
        /*01a8*/ 	.word	0xffffffff


	//   ....[10]....
        /*01ac*/ 	.word	0xffffffff


	//   ....[11]....
        /*01b0*/ 	.word	0xffffffff


	//   ....[12]....
        /*01b4*/ 	.word	0xffffffff


	//   ....[13]....
        /*01b8*/ 	.word	0xffffffff


	//   ....[14]....
        /*01bc*/ 	.word	0xffffffff


	//   ....[15]....
        /*01c0*/ 	.word	0xffffffff


	//   ....[16]....
        /*01c4*/ 	.word	0x0500000f


	//   ....[17]....
        /*01c8*/ 	.word	0x0500000f


	//   ....[18]....
        /*01cc*/ 	.word	0x0500000f


	//   ....[19]....
        /*01d0*/ 	.word	0x0500000f


	//   ....[20]....
        /*01d4*/ 	.word	0x0500000f


	//----- nvinfo : EIATTR_COOP_GROUP_INSTR_OFFSETS
	.align		4
.L_20349:
        /*01d8*/ 	.byte	0x04, 0x28
        /*01da*/ 	.short	(.L_20351 - .L_20350)


	//   ....[0]....
.L_20350:
        /*01dc*/ 	.word	0x000003c0


	//   ....[1]....
        /*01e0*/ 	.word	0x000003e0


	//   ....[2]....
        /*01e4*/ 	.word	0x00000400


	//   ....[3]....
        /*01e8*/ 	.word	0x00000420


	//   ....[4]....
        /*01ec*/ 	.word	0x00000440


	//   ....[5]....
        /*01f0*/ 	.word	0x00000540


	//   ....[6]....
        /*01f4*/ 	.word	0x00000560


	//   ....[7]....
        /*01f8*/ 	.word	0x00000590


	//   ....[8]....
        /*01fc*/ 	.word	0x000013e0


	//   ....[9]....
        /*0200*/ 	.word	0x00001410


	//   ....[10]....
        /*0204*/ 	.word	0x00001430


	//   ....[11]....
        /*0208*/ 	.word	0x00001450


	//   ....[12]....
        /*020c*/ 	.word	0x00001470


	//   ....[13]....
        /*0210*/ 	.word	0x000014c0


	//   ....[14]....
        /*0214*/ 	.word	0x000014e0


	//   ....[15]....
        /*0218*/ 	.word	0x00001500


	//   ....[16]....
        /*021c*/ 	.word	0x00002a60


	//   ....[17]....
        /*0220*/ 	.word	0x00002ac0


	//   ....[18]....
        /*0224*/ 	.word	0x00002b20


	//   ....[19]....
        /*0228*/ 	.word	0x00002b80


	//   ....[20]....
        /*022c*/ 	.word	0x00002be0


	//----- nvinfo : EIATTR_VRC_CTA_INIT_COUNT
	.align		4
.L_20351:
        /*0230*/ 	.byte	0x02, 0x4a
	.zero		1
	.zero		1


	//----- nvinfo : EIATTR_SYSCALL_OFFSETS
	.align		4
        /*0234*/ 	.byte	0x04, 0x46
        /*0236*/ 	.short	(.L_20353 - .L_20352)


	//   ....[0]....
.L_20352:
        /*0238*/ 	.word	0x00000320


	//----- nvinfo : EIATTR_EXIT_INSTR_OFFSETS
	.align		4
.L_20353:
        /*023c*/ 	.byte	0x04, 0x1c
        /*023e*/ 	.short	(.L_20355 - .L_20354)


	//   ....[0]....
.L_20354:
        /*0240*/ 	.word	0x000000d0


	//   ....[1]....
        /*0244*/ 	.word	0x00002840


	//   ....[2]....
        /*0248*/ 	.word	0x00002870


	//   ....[3]....
        /*024c*/ 	.word	0x00002a10


	//----- nvinfo : EIATTR_CRS_STACK_SIZE
	.align		4
.L_20355:
        /*0250*/ 	.byte	0x04, 0x1e
        /*0252*/ 	.short	(.L_20357 - .L_20356)
.L_20356:
        /*0254*/ 	.word	0x00000000


	//----- nvinfo : EIATTR_CBANK_PARAM_SIZE
	.align		4
.L_20357:
        /*0258*/ 	.byte	0x03, 0x19
        /*025a*/ 	.short	0x008c


	//----- nvinfo : EIATTR_PARAM_CBANK
	.align		4
        /*025c*/ 	.byte	0x04, 0x0a
        /*025e*/ 	.short	(.L_20359 - .L_20358)
	.align		4
.L_20358:
        /*0260*/ 	.word	index@(.nv.constant0._ZN4vllm25paged_attention_v2_kernelIfhLi64ELi32ELi128ELNS_18Fp8KVCacheDataTypeE1ELb0ELi512EEEvPfS2_PT_PKS3_PKT0_S9_ifPKiSB_iPKfiiiSD_SD_iiiii)
        /*0264*/ 	.short	0x0380
        /*0266*/ 	.short	0x008c


	//----- nvinfo : EIATTR_SW_WAR
	.align		4
.L_20359:
        /*0268*/ 	.byte	0x04, 0x36
        /*026a*/ 	.short	(.L_20361 - .L_20360)
.L_20360:
        /*026c*/ 	.word	0x00000008
.L_20361:


//--------------------- .nv.info._ZN4vllm25paged_attention_v2_kernelIfhLi32ELi32ELi128ELNS_18Fp8KVCacheDataTypeE1ELb0ELi512EEEvPfS2_PT_PKS3_PKT0_S9_ifPKiSB_iPKfiiiSD_SD_iiiii --------------------------
	.section	.nv.info._ZN4vllm25paged_attention_v2_kernelIfhLi32ELi32ELi128ELNS_18Fp8KVCacheDataTypeE1ELb0ELi512EEEvPfS2_PT_PKS3_PKT0_S9_ifPKiSB_iPKfiiiSD_SD_iiiii,"",@"SHT_CUDA_INFO"
	.sectionflags	@""
	.align	4


	//----- nvinfo : EIATTR_CUDA_API_VERSION
	.align		4
        /*0000*/ 	.byte	0x04, 0x37
        /*0002*/ 	.short	(.L_20363 - .L_20362)
.L_20362:
        /*0004*/ 	.word	0x00000082


	//----- nvinfo : EIATTR_KPARAM_INFO
	.align		4
.L_20363:
        /*0008*/ 	.byte	0x04, 0x17
        /*000a*/ 	.short	(.L_20365 - .L_20364)
.L_20364:
        /*000c*/ 	.word	0x00000000
        /*0010*/ 	.short	0x0015
        /*0012*/ 	.short	0x0088
        /*0014*/ 	.byte	0x00, 0xf0, 0x11, 0x00


	//----- nvinfo : EIATTR_KPARAM_INFO
	.align		4
.L_20365:
        /*0018*/ 	.byte	0x04, 0x17
        /*001a*/ 	.short	(.L_20367 - .L_20366)
.L_20366:
        /*001c*/ 	.word	0x00000000
        /*0020*/ 	.short	0x0014
        /*0022*/ 	.short	0x0084
        /*0024*/ 	.byte	0x00, 0xf0, 0x11, 0x00


	//----- nvinfo : EIATTR_KPARAM_INFO
	.align		4
.L_20367:
        /*0028*/ 	.byte	0x04, 0x17
        /*002a*/ 	.short	(.L_20369 - .L_20368)
.L_20368:
        /*002c*/ 	.word	0x00000000
        /*0030*/ 	.short	0x0013
        /*0032*/ 	.short	0x0080
        /*0034*/ 	.byte	0x00, 0xf0, 0x11, 0x00


	//----- nvinfo : EIATTR_KPARAM_INFO
	.align		4
.L_20369:
        /*0038*/ 	.byte	0x04, 0x17
        /*003a*/ 	.short	(.L_20371 - .L_20370)
.L_20370:
        /*003c*/ 	.word	0x00000000
        /*0040*/ 	.short	0x0012
        /*0042*/ 	.short	0x007c
        /*0044*/ 	.byte	0x00, 0xf0, 0x11, 0x00


	//----- nvinfo : EIATTR_KPARAM_INFO
	.align		4
.L_20371:
        /*0048*/ 	.byte	0x04, 0x17
        /*004a*/ 	.short	(.L_20373 - .L_20372)
.L_20372:
        /*004c*/ 	.word	0x00000000
        /*0050*/ 	.short	0x0011
        /*0052*/ 	.short	0x0078
        /*0054*/ 	.byte	0x00, 0xf0, 0x11, 0x00


	//----- nvinfo : EIATTR_KPARAM_INFO
	.align		4
.L_20373:
        /*0058*/ 	.byte	0x04, 0x17
        /*005a*/ 	.short	(.L_20375 - .L_20374)
.L_20374:
        /*005c*/ 	.word	0x00000000
        /*0060*/ 	.short	0x0010
        /*0062*/ 	.short	0x0070
        /*0064*/ 	.byte	0x00, 0xf5, 0x21, 0x00


	//----- nvinfo : EIATTR_KPARAM_INFO
	.align		4
.L_20375:
        /*0068*/ 	.byte	0x04, 0x17
        /*006a*/ 	.short	(.L_20377 - .L_20376)
.L_20376:
        /*006c*/ 	.word	0x00000000
        /*0070*/ 	.short	0x000f
        /*0072*/ 	.short	0x0068
        /*0074*/ 	.byte	0x00, 0xf5, 0x21, 0x00


	//----- nvinfo : EIATTR_KPARAM_INFO
	.align		4
.L_20377:
        /*0078*/ 	.byte	0x04, 0x17
        /*007a*/ 	.short	(.L_20379 - .L_20378)
.L_20378:
        /*007c*/ 	.word	0x00000000
        /*0080*/ 	.short	0x000e
        /*0082*/ 	.short	0x0060
        /*0084*/ 	.byte	0x00, 0xf0, 0x11, 0x00


	//----- nvinfo : EIATTR_KPARAM_INFO
	.align		4
.L_20379:
        /*0088*/ 	.byte	0x04, 0x17
        /*008a*/ 	.short	(.L_20381 - .L_20380)
.L_20380:
        /*008c*/ 	.word	0x00000000
        /*0090*/ 	.short	0x000d
        /*0092*/ 	.short	0x005c
        /*0094*/ 	.byte	0x00, 0xf0, 0x11, 0x00


	//----- nvinfo : EIATTR_KPARAM_INFO
	.align		4
.L_20381:
        /*0098*/ 	.byte	0x04, 0x17
        /*009a*/ 	.short	(.L_20383 - .L_20382)
.L_20382:
        /*009c*/ 	.word	0x00000000
        /*00a0*/ 	.short	0x000c
        /*00a2*/ 	.short	0x0058
        /*00a4*/ 	.byte	0x00, 0xf0, 0x11, 0x00


	//----- nvinfo : EIATTR_KPARAM_INFO
	.align		4
.L_20383:
        /*00a8*/ 	.byte	0x04, 0x17
        /*00aa*/ 	.short	(.L_20385 - .L_20384)
.L_20384:
        /*00ac*/ 	.word	0x00000000
        /*00b0*/ 	.short	0x000b
        /*00b2*/ 	.short	0x0050
        /*00b4*/ 	.byte	0x00, 0xf5, 0x21, 0x00


	//----- nvinfo : EIATTR_KPARAM_INFO
	.align		4
.L_20385:
        /*00b8*/ 	.byte	0x04, 0x17
        /*00ba*/ 	.short	(.L_20387 - .L_20386)
.L_20386:
        /*00bc*/ 	.word	0x00000000
        /*00c0*/ 	.short	0x000a
        /*00c2*/ 	.short	0x0048
        /*00c4*/ 	.byte	0x00, 0xf0, 0x11, 0x00


	//----- nvinfo : EIATTR_KPARAM_INFO
	.align		4
.L_20387:
        /*00c8*/ 	.byte	0x04, 0x17
        /*00ca*/ 	.short	(.L_20389 - .L_20388)
.L_20388:
        /*00cc*/ 	.word	0x00000000
        /*00d0*/ 	.short	0x0009
        /*00d2*/ 	.short	0x0040
        /*00d4*/ 	.byte	0x00, 0xf5, 0x21, 0x00


	//----- nvinfo : EIATTR_KPARAM_INFO
	.align		4
.L_20389:
        /*00d8*/ 	.byte	0x04, 0x17
        /*00da*/ 	.short	(.L_20391 - .L_20390)
.L_20390:
        /*00dc*/ 	.word	0x00000000
        /*00e0*/ 	.short	0x0008
        /*00e2*/ 	.short	0x0038
        /*00e4*/ 	.byte	0x00, 0xf5, 0x21, 0x00


	//----- nvinfo : EIATTR_KPARAM_INFO
	.align		4
.L_20391:
        /*00e8*/ 	.byte	0x04, 0x17
        /*00ea*/ 	.short	(.L_20393 - .L_20392)
.L_20392:
        /*00ec*/ 	.word	0x00000000
        /*00f0*/ 	.short	0x0007
        /*00f2*/ 	.short	0x0034
        /*00f4*/ 	.byte	0x00, 0xf0, 0x11, 0x00


	//----- nvinfo : EIATTR_KPARAM_INFO
	.align		4
.L_20393:
        /*00f8*/ 	.byte	0x04, 0x17
        /*00fa*/ 	.short	(.L_20395 - .L_20394)
.L_20394:
        /*00fc*/ 	.word	0x00000000
        /*0100*/ 	.short	0x0006
        /*0102*/ 	.short	0x0030
        /*0104*/ 	.byte	0x00, 0xf0, 0x11, 0x00


	//----- nvinfo : EIATTR_KPARAM_INFO
	.align		4
.L_20395:
        /*0108*/ 	.byte	0x04, 0x17
        /*010a*/ 	.short	(.L_20397 - .L_20396)
.L_20396:
        /*010c*/ 	.word	0x00000000
        /*0110*/ 	.short	0x0005
        /*0112*/ 	.short	0x0028
        /*0114*/ 	.byte	0x00, 0xf5, 0x21, 0x00


	//----- nvinfo : EIATTR_KPARAM_INFO
	.align		4
.L_20397:
        /*0118*/ 	.byte	0x04, 0x17
        /*011a*/ 	.short	(.L_20399 - .L_20398)
.L_20398:
        /*011c*/ 	.word	0x00000000
        /*0120*/ 	.short	0x0004
        /*0122*/ 	.short	0x0020
        /*0124*/ 	.byte	0x00, 0xf5, 0x21, 0x00


	//----- nvinfo : EIATTR_KPARAM_INFO
	.align		4
.L_20399:
        /*0128*/ 	.byte	0x04, 0x17
        /*012a*/ 	.short	(.L_20401 - .L_20400)
.L_20400:
        /*012c*/ 	.word	0x00000000
        /*0130*/ 	.short	0x0003
        /*0132*/ 	.short	0x0018
        /*0134*/ 	.byte	0x00, 0xf5, 0x21, 0x00


	//----- nvinfo : EIATTR_KPARAM_INFO
	.align		4
.L_20401:
        /*0138*/ 	.byte	0x04, 0x17
        /*013a*/ 	.short	(.L_20403 - .L_20402)
.L_20402:
        /*013c*/ 	.word	0x00000000
        /*0140*/ 	.short	0x0002
        /*0142*/ 	.short	0x0010
        /*0144*/ 	.byte	0x00, 0xf5, 0x21, 0x00


	//----- nvinfo : EIATTR_KPARAM_INFO
	.align		4
.L_20403:
        /*0148*/ 	.byte	0x04, 0x17
        /*014a*/ 	.short	(.L_20405 - .L_20404)
.L_20404:
        /*014c*/ 	.word	0x00000000
        /*0150*/ 	.short	0x0001
        /*0152*/ 	.short	0x0008
        /*0154*/ 	.byte	0x00, 0xf5, 0x21, 0x00


	//----- nvinfo : EIATTR_KPARAM_INFO
	.align		4
.L_20405:
        /*0158*/ 	.byte	0x04, 0x17
        /*015a*/ 	.short	(.L_20407 - .L_20406)
.L_20406:
        /*015c*/ 	.word	0x00000000
        /*0160*/ 	.short	0x0000
        /*0162*/ 	.short	0x0000
        /*0164*/ 	.byte	0x00, 0xf5, 0x21, 0x00


	//----- nvinfo : EIATTR_SPARSE_MMA_MASK
	.align		4
.L_20407:
        /*0168*/ 	.byte	0x03, 0x50
        /*016a*/ 	.short	0x0000


	//----- nvinfo : EIATTR_MAXREG_COUNT
	.align		4
        /*016c*/ 	.byte	0x03, 0x1b
        /*016e*/ 	.short	0x00ff


	//----- nvinfo : EIATTR_NUM_BARRIERS
	.align		4
        /*0170*/ 	.byte	0x02, 0x4c
        /*0172*/ 	.byte	0x01
	.zero		1


	//----- nvinfo : EIATTR_EXTERNS
	.align		4
        /*0174*/ 	.byte	0x04, 0x0f
        /*0176*/ 	.short	(.L_20409 - .L_20408)


	//   ....[0]....
	.align		4
.L_20408:
        /*0178*/ 	.word	index@(__assertfail)


	//----- nvinfo : EIATTR_MERCURY_ISA_VERSION
	.align		4
.L_20409:
        /*017c*/ 	.byte	0x03, 0x5f
        /*017e*/ 	.short	0x0101


	//----- nvinfo : EIATTR_COOP_GROUP_MASK_REGIDS
	.align		4
        /*0180*/ 	.byte	0x04, 0x29
        /*0182*/ 	.short	(.L_20411 - .L_20410)


	//   ....[0]....
.L_20410:
        /*0184*/ 	.word	0xffffffff


	//   ....[1]....
        /*0188*/ 	.word	0xffffffff


	//   ....[2]....
        /*018c*/ 	.word	0xffffffff


	//   ....[3]....
        /*0190*/ 	.word	0xffffffff


	//   ....[4]....
        /*0194*/ 	.word	0xffffffff


	//   ....[5]....
        /*0198*/ 	.word	0xffffffff


	//   ....[6]....
        /*019c*/ 	.word	0xffffffff


	//   ....[7]....
        /*01a0*/ 	.word	0xffffffff


	//   ....[8]....
        /*01a4*/ 	.word	0xffffffff


	//   ....[9]....
        /*01a8*/ 	.word	0xffffffff


	//   ....[10]....
        /*01ac*/ 	.word	0xffffffff


	//   ....[11]....
        /*01b0*/ 	.word	0xffffffff


	//   ....[12]....
        /*01b4*/ 	.word	0xffffffff


	//   ....[13]....
        /*01b8*/ 	.word	0xffffffff


	//   ....[14]....
        /*01bc*/ 	.word	0xffffffff


	//   ....[15]....
        /*01c0*/ 	.word	0xffffffff


	//   ....[16]....
        /*01c4*/ 	.word	0x0500000f


	//   ....[17]....
        /*01c8*/ 	.word	0x0500000f


	//   ....[18]....
        /*01cc*/ 	.word	0x0500000f


	//   ....[19]....
        /*01d0*/ 	.word	0x0500000f


	//   ....[20]....
        /*01d4*/ 	.word	0x0500000f


	//----- nvinfo : EIATTR_COOP_GROUP_INSTR_OFFSETS
	.align		4
.L_20411:
        /*01d8*/ 	.byte	0x04, 0x28
        /*01da*/ 	.short	(.L_20413 - .L_20412)


	//   ....[0]....
.L_20412:
        /*01dc*/ 	.word	0x000003c0


	//   ....[1]....
        /*01e0*/ 	.word	0x000003e0


	//   ....[2]....
        /*01e4*/ 	.word	0x00000400


	//   ....[3]....
        /*01e8*/ 	.word	0x00000420


	//   ....[4]....
        /*01ec*/ 	.word	0x00000440


	//   ....[5]....
        /*01f0*/ 	.word	0x00000550


	//   ....[6]....
        /*01f4*/ 	.word	0x00000570


	//   ....[7]....
        /*01f8*/ 	.word	0x00000590


	//   ....[8]....
        /*01fc*/ 	.word	0x000013e0


	//   ....[9]....
        /*0200*/ 	.word	0x00001410


	//   ....[10]....
        /*0204*/ 	.word	0x00001430


	//   ....[11]....
        /*0208*/ 	.word	0x00001450


	//   ....[12]....
        /*020c*/ 	.word	0x00001470


	//   ....[13]....
        /*0210*/ 	.word	0x000014c0


	//   ....[14]....
        /*0214*/ 	.word	0x000014e0


	//   ....[15]....
        /*0218*/ 	.word	0x00001500


	//   ....[16]....
        /*021c*/ 	.word	0x00002660


	//   ....[17]....
        /*0220*/ 	.word	0x000026c0


	//   ....[18]....
        /*0224*/ 	.word	0x00002720


	//   ....[19]....
        /*0228*/ 	.word	0x00002780


	//   ....[20]....
        /*022c*/ 	.word	0x000027e0


	//----- nvinfo : EIATTR_VRC_CTA_INIT_COUNT
	.align		4
.L_20413:
        /*0230*/ 	.byte	0x02, 0x4a
	.zero		1
	.zero		1


	//----- nvinfo : EIATTR_SYSCALL_OFFSETS
	.align		4
        /*0234*/ 	.byte	0x04, 0x46
        /*0236*/ 	.short	(.L_20415 - .L_20414)


	//   ....[0]....
.L_20414:
        /*0238*/ 	.word	0x00000320


	//----- nvinfo : EIATTR_EXIT_INSTR_OFFSETS
	.align		4
.L_20415:
        /*023c*/ 	.byte	0x04, 0x1c
        /*023e*/ 	.short	(.L_20417 - .L_20416)


	//   ....[0]....
.L_20416:
        /*0240*/ 	.word	0x000000d0


	//   ....[1]....
        /*0244*/ 	.word	0x000024c0


	//   ....[2]....
        /*0248*/ 	.word	0x000024f0


	//   ....[3]....
        /*024c*/ 	.word	0x00002610


	//----- nvinfo : EIATTR_CRS_STACK_SIZE
	.align		4
.L_20417:
        /*0250*/ 	.byte	0x04, 0x1e
        /*0252*/ 	.short	(.L_20419 - .L_20418)
.L_20418:
        /*0254*/ 	.word	0x00000000


	//----- nvinfo : EIATTR_CBANK_PARAM_SIZE
	.align		4
.L_20419:
        /*0258*/ 	.byte	0x03, 0x19
        /*025a*/ 	.short	0x008c


	//----- nvinfo : EIATTR_PARAM_CBANK
	.align		4
        /*025c*/ 	.byte	0x04, 0x0a
        /*025e*/ 	.short	(.L_20421 - .L_20420)
	.align		4
.L_20420:
        /*0260*/ 	.word	index@(.nv.constant0._ZN4vllm25paged_attention_v2_kernelIfhLi32ELi32ELi128ELNS_18Fp8KVCacheDataTypeE1ELb0ELi512EEEvPfS2_PT_PKS3_PKT0_S9_ifPKiSB_iPKfiiiSD_SD_iiiii)
        /*0264*/ 	.short	0x0380
        /*0266*/ 	.short	0x008c


	//----- nvinfo : EIATTR_SW_WAR
	.align		4
.L_20421:
        /*0268*/ 	.byte	0x04, 0x36
        /*026a*/ 	.short	(.L_20423 - .L_20422)
.L_20422:
        /*026c*/ 	.word	0x00000008
.L_20423:


//--------------------- .nv.info._ZN4vllm25paged_attention_v2_kernelIfhLi256ELi32ELi128ELNS_18Fp8KVCacheDataTypeE1ELb1ELi512EEEvPfS2_PT_PKS3_PKT0_S9_ifPKiSB_iPKfiiiSD_SD_iiiii --------------------------
	.section	.nv.info._ZN4vllm25paged_attention_v2_kernelIfhLi256ELi32ELi128ELNS_18Fp8KVCacheDataTypeE1ELb1ELi512EEEvPfS2_PT_PKS3_PKT0_S9_ifPKiSB_iPKfiiiSD_SD_iiiii,"",@"SHT_CUDA_INFO"
	.sectionflags	@""
	.align	4


	//----- nvinfo : EIATTR_CUDA_API_VERSION
	.align		4
        /*0000*/ 	.byte	0x04, 0x37
        /*0002*/ 	.short	(.L_20425 - .L_20424)
.L_20424:
        /*0004*/ 	.word	0x00000082


	//----- nvinfo : EIATTR_KPARAM_INFO
	.align		4
.L_20425:
        /*0008*/ 	.byte	0x04, 0x17
        /*000a*/ 	.short	(.L_20427 - .L_20426)
.L_20426:
        /*000c*/ 	.word	0x00000000
        /*0010*/ 	.short	0x0015
        /*0012*/ 	.short	0x0088
        /*0014*/ 	.byte	0x00, 0xf0, 0x11, 0x00


	//----- nvinfo : EIATTR_KPARAM_INFO
	.align		4
.L_20427:
        /*0018*/ 	.byte	0x04, 0x17
        /*001a*/ 	.short	(.L_20429 - .L_20428)
.L_20428:
        /*001c*/ 	.word	0x00000000
        /*0020*/ 	.short	0x0014
        /*0022*/ 	.short	0x0084
        /*0024*/ 	.byte	0x00, 0xf0, 0x11, 0x00


	//----- nvinfo : EIATTR_KPARAM_INFO
	.align		4
.L_20429:
        /*0028*/ 	.byte	0x04, 0x17
        /*002a*/ 	.short	(.L_20431 - .L_20430)
.L_20430:
        /*002c*/ 	.word	0x00000000
        /*0030*/ 	.short	0x0013
        /*0032*/ 	.short	0x0080
        /*0034*/ 	.byte	0x00, 0xf0, 0x11, 0x00


	//----- nvinfo : EIATTR_KPARAM_INFO
	.align		4
.L_20431:
        /*0038*/ 	.byte	0x04, 0x17
        /*003a*/ 	.short	(.L_20433 - .L_20432)
.L_20432:
        /*003c*/ 	.word	0x00000000
        /*0040*/ 	.short	0x0012
        /*0042*/ 	.short	0x007c
        /*0044*/ 	.byte	0x00, 0xf0, 0x11, 0x00


	//----- nvinfo : EIATTR_KPARAM_INFO
	.align		4
.L_20433:
        /*0048*/ 	.byte	0x04, 0x17
        /*004a*/ 	.short	(.L_20435 - .L_20434)
.L_20434:
        /*004c*/ 	.word	0x00000000
        /*0050*/ 	.short	0x0011
        /*0052*/ 	.short	0x0078
        /*0054*/ 	.byte	0x00, 0xf0, 0x11, 0x00


	//----- nvinfo : EIATTR_KPARAM_INFO
	.align		4
.L_20435:
        /*0058*/ 	.byte	0x04, 0x17
        /*005a*/ 	.short	(.L_20437 - .L_20436)
.L_20436:
        /*005c*/ 	.word	0x00000000
        /*0060*/ 	.short	0x0010
        /*0062*/ 	.short	0x0070
        /*0064*/ 	.byte	0x00, 0xf5, 0x21, 0x00


	//----- nvinfo : EIATTR_KPARAM_INFO
	.align		4
.L_20437:
        /*0068*/ 	.byte	0x04, 0x17
        /*006a*/ 	.short	(.L_20439 - .L_20438)
.L_20438:
        /*006c*/ 	.word	0x00000000
        /*0070*/ 	.short	0x000f
        /*0072*/ 	.short	0x0068
        /*0074*/ 	.byte	0x00, 0xf5, 0x21, 0x00


	//----- nvinfo : EIATTR_KPARAM_INFO
	.align		4
.L_20439:
        /*0078*/ 	.byte	0x04, 0x17
        /*007a*/ 	.short	(.L_20441 - .L_20440)
.L_20440:
        /*007c*/ 	.word	0x00000000
        /*0080*/ 	.short	0x000e
        /*0082*/ 	.short	0x0060
        /*0084*/ 	.byte	0x00, 0xf0, 0x11, 0x00


	//----- nvinfo : EIATTR_KPARAM_INFO
	.align		4
.L_20441:
        /*0088*/ 	.byte	0x04, 0x17
        /*008a*/ 	.short	(.L_20443 - .L_20442)
.L_20442:
        /*008c*/ 	.word	0x00000000
        /*0090*/ 	.short	0x000d
        /*0092*/ 	.short	0x005c
        /*0094*/ 	.byte	0x00, 0xf0, 0x11, 0x00


	//----- nvinfo : EIATTR_KPARAM_INFO
	.align		4
.L_20443:
        /*0098*/ 	.byte	0x04, 0x17
        /*009a*/ 	.short	(.L_20445 - .L_20444)
.L_20444:
        /*009c*/ 	.word	0x00000000
        /*00a0*/ 	.short	0x000c
        /*00a2*/ 	.short	0x0058
        /*00a4*/ 	.byte	0x00, 0xf0, 0x11, 0x00


	//----- nvinfo : EIATTR_KPARAM_INFO
	.align		4
.L_20445:
        /*00a8*/ 	.byte	0x04, 0x17
        /*00aa*/ 	.short	(.L_20447 - .L_20446)
.L_20446:
        /*00ac*/ 	.word	0x00000000
        /*00b0*/ 	.short	0x000b
        /*00b2*/ 	.short	0x0050
        /*00b4*/ 	.byte	0x00, 0xf5, 0x21, 0x00


	//----- nvinfo : EIATTR_KPARAM_INFO
	.align		4
.L_20447:
        /*00b8*/ 	.byte	0x04, 0x17
        /*00ba*/ 	.short	(.L_20449 - .L_20448)
.L_20448:
        /*00bc*/ 	.word	0x00000000
        /*00c0*/ 	.short	0x000a
        /*00c2*/ 	.short	0x0048
        /*00c4*/ 	.byte	0x00, 0xf0, 0x11, 0x00


	//----- nvinfo : EIATTR_KPARAM_INFO
	.align		4
.L_20449:
        /*00c8*/ 	.byte	0x04, 0x17
        /*00ca*/ 	.short	(.L_20451 - .L_20450)
.L_20450:
        /*00cc*/ 	.word	0x00000000
        /*00d0*/ 	.short	0x0009
        /*00d2*/ 	.short	0x0040
        /*00d4*/ 	.byte	0x00, 0xf5, 0x21, 0x00


	//----- nvinfo : EIATTR_KPARAM_INFO
	.align		4
.L_20451:
        /*00d8*/ 	.byte	0x04, 0x17
        /*00da*/ 	.short	(.L_20453 - .L_20452)
.L_20452:
        /*00dc*/ 	.word	0x00000000
        /*00e0*/ 	.short	0x0008
        /*00e2*/ 	.short	0x0038
        /*00e4*/ 	.byte	0x00, 0xf5, 0x21, 0x00


	//----- nvinfo : EIATTR_KPARAM_INFO
	.align		4
.L_20453:
        /*00e8*/ 	.byte	0x04, 0x17
        /*00ea*/ 	.short	(.L_20455 - .L_20454)
.L_20454:
        /*00ec*/ 	.word	0x00000000
        /*00f0*/ 	.short	0x0007
        /*00f2*/ 	.short	0x0034
        /*00f4*/ 	.byte	0x00, 0xf0, 0x11, 0x00


	//----- nvinfo : EIATTR_KPARAM_INFO
	.align		4
.L_20455:
        /*00f8*/ 	.byte	0x04, 0x17
        /*00fa*/ 	.short	(.L_20457 - .L_20456)
.L_20456:
        /*00fc*/ 	.word	0x00000000
        /*0100*/ 	.short	0x0006
        /*0102*/ 	.short	0x0030
        /*0104*/ 	.byte	0x00, 0xf0, 0x11, 0x00


	//----- nvinfo : EIATTR_KPARAM_INFO
	.align		4
.L_20457:
        /*0108*/ 	.byte	0x04, 0x17
        /*010a*/ 	.short	(.L_20459 - .L_20458)
.L_20458:
        /*010c*/ 	.word	0x00000000
        /*0110*/ 	.short	0x0005
        /*0112*/ 	.short	0x0028
        /*0114*/ 	.byte	0x00, 0xf5, 0x21, 0x00


	//----- nvinfo : EIATTR_KPARAM_INFO
	.align		4
.L_20459:
        /*0118*/ 	.byte	0x04, 0x17
        /*011a*/ 	.short	(.L_20461 - .L_20460)
.L_20460:
        /*011c*/ 	.word	0x00000000
        /*0120*/ 	.short	0x0004
        /*0122*/ 	.short	0x0020
        /*0124*/ 	.byte	0x00, 0xf5, 0x21, 0x00


	//----- nvinfo : EIATTR_KPARAM_INFO
	.align		4
.L_20461:
        /*0128*/ 	.byte	0x04, 0x17
        /*012a*/ 	.short	(.L_20463 - .L_20462)
.L_20462:
        /*012c*/ 	.word	0x00000000
        /*0130*/ 	.short	0x0003
        /*0132*/ 	.short	0x0018
        /*0134*/ 	.byte	0x00, 0xf5, 0x21, 0x00


	//----- nvinfo : EIATTR_KPARAM_INFO
	.align		4
.L_20463:
        /*0138*/ 	.byte	0x04, 0x17
        /*013a*/ 	.short	(.L_20465 - .L_20464)
.L_20464:
        /*013c*/ 	.word	0x00000000
        /*0140*/ 	.short	0x0002
        /*0142*/ 	.short	0x0010
        /*0144*/ 	.byte	0x00, 0xf5, 0x21, 0x00


	//----- nvinfo : EIATTR_KPARAM_INFO
	.align		4
.L_20465:
        /*0148*/ 	.byte	0x04, 0x17
        /*014a*/ 	.short	(.L_20467 - .L_20466)
.L_20466:
        /*014c*/ 	.word	0x00000000
        /*0150*/ 	.short	0x0001
        /*0152*/ 	.short	0x0008
        /*0154*/ 	.byte	0x00, 0xf5, 0x21, 0x00


	//----- nvinfo : EIATTR_KPARAM_INFO
	.align		4
.L_20467:
        /*0158*/ 	.byte	0x04, 0x17
        /*015a*/ 	.short	(.L_20469 - .L_20468)
.L_20468:
        /*015c*/ 	.word	0x00000000
        /*0160*/ 	.short	0x0000
        /*0162*/ 	.short	0x0000
        /*0164*/ 	.byte	0x00, 0xf5, 0x21, 0x00


	//----- nvinfo : EIATTR_SPARSE_MMA_MASK
	.align		4
.L_20469:
        /*0168*/ 	.byte	0x03, 0x50
        /*016a*/ 	.short	0x0000


	//----- nvinfo : EIATTR_MAXREG_COUNT
	.align		4
        /*016c*/ 	.byte	0x03, 0x1b
        /*016e*/ 	.short	0x00ff


	//----- nvinfo : EIATTR_NUM_BARRIERS
	.align		4
        /*0170*/ 	.byte	0x02, 0x4c
        /*0172*/ 	.byte	0x01
	.zero		1


	//----- nvinfo : EIATTR_EXTERNS
	.align		4
        /*0174*/ 	.byte	0x04, 0x0f
        /*0176*/ 	.short	(.L_20471 - .L_20470)


	//   ....[0]....
	.align		4
.L_20470:
        /*0178*/ 	.word	index@(__assertfail)


	//----- nvinfo : EIATTR_MERCURY_ISA_VERSION
	.align		4
.L_20471:
        /*017c*/ 	.byte	0x03, 0x5f
        /*017e*/ 	.short	0x0101


	//----- nvinfo : EIATTR_COOP_GROUP_MASK_REGIDS
	.align		4
        /*0180*/ 	.byte	0x04, 0x29
        /*0182*/ 	.short	(.L_20473 - .L_20472)


	//   ....[0]....
.L_20472:
        /*0184*/ 	.word	0xffffffff


	//   ....[1]....
        /*0188*/ 	.word	0xffffffff


	//   ....[2]....
        /*018c*/ 	.word	0xffffffff


	//   ....[3]....
        /*0190*/ 	.word	0xffffffff


	//   ....[4]....
        /*0194*/ 	.word	0xffffffff


	//   ....[5]....
        /*0198*/ 	.word	0xffffffff


	//   ....[6]....
        /*019c*/ 	.word	0xffffffff


	//   ....[7]....
        /*01a0*/ 	.word	0xffffffff


	//   ....[8]....
        /*01a4*/ 	.word	0xffffffff


	//   ....[9]....
        /*01a8*/ 	.word	0xffffffff


	//   ....[10]....
        /*01ac*/ 	.word	0xffffffff


	//   ....[11]....
        /*01b0*/ 	.word	0xffffffff


	//   ....[12]....
        /*01b4*/ 	.word	0xffffffff


	//   ....[13]....
        /*01b8*/ 	.word	0xffffffff


	//   ....[14]....
        /*01bc*/ 	.word	0xffffffff


	//   ....[15]....
        /*01c0*/ 	.word	0xffffffff


	//   ....[16]....
        /*01c4*/ 	.word	0xffffffff


	//   ....[17]....
        /*01c8*/ 	.word	0xffffffff


	//   ....[18]....
        /*01cc*/ 	.word	0xffffffff


	//   ....[19]....
        /*01d0*/ 	.word	0xffffffff


	//   ....[20]....
        /*01d4*/ 	.word	0xffffffff


	//   ....[21]....
        /*01d8*/ 	.word	0xffffffff


	//   ....[22]....
        /*01dc*/ 	.word	0xffffffff


	//   ....[23]....
        /*01e0*/ 	.word	0xffffffff


	//   ....[24]....
        /*01e4*/ 	.word	0xffffffff


	//   ....[25]....
        /*01e8*/ 	.word	0xffffffff


	//   ....[26]....
        /*01ec*/ 	.word	0xffffffff


	//   ....[27]....
        /*01f0*/ 	.word	0xffffffff


	//   ....[28]....
        /*01f4*/ 	.word	0xffffffff


	//   ....[29]....
        /*01f8*/ 	.word	0xffffffff


	//   ....[30]....
        /*01fc*/ 	.word	0xffffffff


	//   ....[31]....
        /*0200*/ 	.word	0xffffffff


	//   ....[32]....
        /*0204*/ 	.word	0xffffffff


	//   ....[33]....
        /*0208*/ 	.word	0xffffffff


	//   ....[34]....
        /*020c*/ 	.word	0xffffffff


	//   ....[35]....
        /*0210*/ 	.word	0xffffffff


	//   ....[36]....
        /*0214*/ 	.word	0xffffffff


	//   ....[37]....
        /*0218*/ 	.word	0xffffffff


	//   ....[38]....
        /*021c*/ 	.word	0xffffffff


	//   ....[39]....
        /*0220*/ 	.word	0xffffffff


	//   ....[40]....
        /*0224*/ 	.word	0xffffffff


	//   ....[41]....
        /*0228*/ 	.word	0xffffffff


	//   ....[42]....
        /*022c*/ 	.word	0xffffffff


	//   ....[43]....
        /*0230*/ 	.word	0xffffffff


	//   ....[44]....
        /*0234*/ 	.word	0xffffffff


	//   ....[45]....
        /*0238*/ 	.word	0xffffffff


	//   ....[46]....
        /*023c*/ 	.word	0xffffffff


	//   ....[47]....
        /*0240*/ 	.word	0xffffffff


	//   ....[48]....
        /*0244*/ 	.word	0xffffffff


	//   ....[49]....
        /*0248*/ 	.word	0xffffffff


	//   ....[50]....
        /*024c*/ 	.word	0xffffffff


	//   ....[51]....
        /*0250*/ 	.word	0xffffffff


	//   ....[52]....
        /*0254*/ 	.word	0xffffffff


	//   ....[53]....
        /*0258*/ 	.word	0xffffffff


	//   ....[54]....
        /*025c*/ 	.word	0xffffffff


	//   ....[55]....
        /*0260*/ 	.word	0xffffffff


	//   ....[56]....
        /*0264*/ 	.word	0xffffffff


	//   ....[57]....
        /*0268*/ 	.word	0xffffffff


	//   ....[58]....
        /*026c*/ 	.word	0xffffffff


	//   ....[59]....
        /*0270*/ 	.word	0xffffffff


	//   ....[60]....
        /*0274*/ 	.word	0xffffffff


	//   ....[61]....
        /*0278*/ 	.word	0xffffffff


	//   ....[62]....
        /*027c*/ 	.word	0xffffffff


	//   ....[63]....
        /*0280*/ 	.word	0xffffffff


	//   ....[64]....
        /*0284*/ 	.word	0xffffffff


	//   ....[65]....
        /*0288*/ 	.word	0xffffffff


	//   ....[66]....
        /*028c*/ 	.word	0xffffffff


	//   ....[67]....
        /*0290*/ 	.word	0xffffffff


	//   ....[68]....
        /*0294*/ 	.word	0xffffffff


	//   ....[69]....
        /*0298*/ 	.word	0xffffffff


	//   ....[70]....
        /*029c*/ 	.word	0xffffffff


	//   ....[71]....
        /*02a0*/ 	.word	0xffffffff


	//   ....[72]....
        /*02a4*/ 	.word	0xffffffff


	//   ....[73]....
        /*02a8*/ 	.word	0xffffffff


	//   ....[74]....
        /*02ac*/ 	.word	0xffffffff


	//   ....[75]....
        /*02b0*/ 	.word	0xffffffff


	//   ....[76]....
        /*02b4*/ 	.word	0xffffffff


	//   ....[77]....
        /*02b8*/ 	.word	0xffffffff


	//   ....[78]....
        /*02bc*/ 	.word	0xffffffff


	//   ....[79]....
        /*02c0*/ 	.word	0xffffffff


	//   ....[80]....
        /*02c4*/ 	.word	0xffffffff


	//   ....[81]....
        /*02c8*/ 	.word	0xffffffff


	//   ....[82]....
        /*02cc*/ 	.word	0xffffffff


	//   ....[83]....
        /*02d0*/ 	.word	0xffffffff


	//   ....[84]....
        /*02d4*/ 	.word	0xffffffff


	//   ....[85]....
        /*02d8*/ 	.word	0xffffffff


	//   ....[86]....
        /*02dc*/ 	.word	0xffffffff


	//   ....[87]....
        /*02e0*/ 	.word	0xffffffff


	//   ....[88]....
        /*02e4*/ 	.word	0xffffffff


	//   ....[89]....
        /*02e8*/ 	.word	0xffffffff


	//   ....[90]....
        /*02ec*/ 	.word	0xffffffff


	//   ....[91]....
        /*02f0*/ 	.word	0xffffffff


	//   ....[92]....
        /*02f4*/ 	.word	0xffffffff


	//   ....[93]....
        /*02f8*/ 	.word	0xffffffff


	//   ....[94]....
        /*02fc*/ 	.word	0xffffffff


	//   ....[95]....
        /*0300*/ 	.word	0xffffffff


	//   ....[96]....
        /*0304*/ 	.word	0xffffffff


	//   ....[97]....
        /*0308*/ 	.word	0xffffffff


	//   ....[98]....
        /*030c*/ 	.word	0xffffffff


	//   ....[99]....
        /*0310*/ 	.word	0xffffffff


	//   ....[100]....
        /*0314*/ 	.word	0xffffffff


	//   ....[101]....
        /*0318*/ 	.word	0xffffffff


	//   ....[102]....
        /*031c*/ 	.word	0xffffffff


	//   ....[103]....
        /*0320*/ 	.word	0xffffffff


	//   ....[104]....
        /*0324*/ 	.word	0xffffffff


	//   ....[105]....
        /*0328*/ 	.word	0xffffffff


	//   ....[106]....
        /*032c*/ 	.word	0xffffffff


	//   ....[107]....
        /*0330*/ 	.word	0xffffffff


	//   ....[108]....
        /*0334*/ 	.word	0xffffffff


	//   ....[109]....
        /*0338*/ 	.word	0xffffffff


	//   ....[110]....
        /*033c*/ 	.word	0xffffffff


	//   ....[111]....
        /*0340*/ 	.word	0xffffffff


	//   ....[112]....
        /*0344*/ 	.word	0xffffffff


	//   ....[113]....
        /*0348*/ 	.word	0xffffffff


	//   ....[114]....
        /*034c*/ 	.word	0xffffffff


	//   ....[115]....
        /*0350*/ 	.word	0xffffffff


	//   ....[116]....
        /*0354*/ 	.word	0xffffffff


	//   ....[117]....
        /*0358*/ 	.word	0xffffffff


	//   ....[118]....
        /*035c*/ 	.word	0xffffffff


	//   ....[119]....
        /*0360*/ 	.word	0xffffffff


	//   ....[120]....
        /*0364*/ 	.word	0xffffffff


	//   ....[121]....
        /*0368*/ 	.word	0xffffffff


	//   ....[122]....
        /*036c*/ 	.word	0xffffffff


	//   ....[123]....
        /*0370*/ 	.word	0xffffffff


	//   ....[124]....
        /*0374*/ 	.word	0xffffffff


	//   ....[125]....
        /*0378*/ 	.word	0xffffffff


	//   ....[126]....
        /*037c*/ 	.word	0xffffffff


	//   ....[127]....
        /*0380*/ 	.word	0xffffffff


	//   ....[128]....
        /*0384*/ 	.word	0xffffffff


	//   ....[129]....
        /*0388*/ 	.word	0xffffffff


	//   ....[130]....
        /*038c*/ 	.word	0xffffffff


	//   ....[131]....
        /*0390*/ 	.word	0xffffffff


	//   ....[132]....
        /*0394*/ 	.word	0xffffffff


	//   ....[133]....
        /*0398*/ 	.word	0xffffffff


	//   ....[134]....
        /*039c*/ 	.word	0xffffffff


	//   ....[135]....
        /*03a0*/ 	.word	0xffffffff


	//   ....[136]....
        /*03a4*/ 	.word	0xffffffff


	//   ....[137]....
        /*03a8*/ 	.word	0xffffffff


	//   ....[138]....
        /*03ac*/ 	.word	0xffffffff


	//   ....[139]....
        /*03b0*/ 	.word	0xffffffff


	//   ....[140]....
        /*03b4*/ 	.word	0xffffffff


	//   ....[141]....
        /*03b8*/ 	.word	0xffffffff


	//   ....[142]....
        /*03bc*/ 	.word	0xffffffff


	//   ....[143]....
        /*03c0*/ 	.word	0xffffffff


	//   ....[144]....
        /*03c4*/ 	.word	0x0500000f


	//   ....[145]....
        /*03c8*/ 	.word	0x0500000f


	//   ....[146]....
        /*03cc*/ 	.word	0x0500000f


	//   ....[147]....
        /*03d0*/ 	.word	0x0500000f


	//   ....[148]....
        /*03d4*/ 	.word	0x0500000f


	//   ....[149]....
        /*03d8*/ 	.word	0x0500000f


	//   ....[150]....
        /*03dc*/ 	.word	0x0500000f


	//   ....[151]....
        /*03e0*/ 	.word	0x0500000f


	//   ....[152]....
        /*03e4*/ 	.word	0x0500000f


	//   ....[153]....
        /*03e8*/ 	.word	0x0500000f


	//   ....[154]....
        /*03ec*/ 	.word	0x0500000f


	//   ....[155]....
        /*03f0*/ 	.word	0x0500000f


	//   ....[156]....
        /*03f4*/ 	.word	0x0500000f


	//   ....[157]....
        /*03f8*/ 	.word	0x0500000f


	//   ....[158]....
        /*03fc*/ 	.word	0x0500000f


	//   ....[159]....
        /*0400*/ 	.word	0x0500000f


	//   ....[160]....
        /*0404*/ 	.word	0x0500000f


	//   ....[161]....
        /*0408*/ 	.word	0x0500000f


	//   ....[162]....
        /*040c*/ 	.word	0x0500000f


	//   ....[163]....
        /*0410*/ 	.word	0x0500000f


	//   ....[164]....
        /*0414*/ 	.word	0x0500000f


	//   ....[165]....
        /*0418*/ 	.word	0x0500000f


	//   ....[166]....
        /*041c*/ 	.word	0x0500000f


	//   ....[167]....
        /*0420*/ 	.word	0x0500000f


	//   ....[168]....
        /*0424*/ 	.word	0x0500000f


	//   ....[169]....
        /*0428*/ 	.word	0x0500000f


	//   ....[170]....
        /*042c*/ 	.word	0x0500000f


	//   ....[171]....
        /*0430*/ 	.word	0x0500000f


	//   ....[172]....
        /*0434*/ 	.word	0x0500000f


	//   ....[173]....
        /*0438*/ 	.word	0x0500000f


	//   ....[174]....
        /*043c*/ 	.word	0x0500000f


	//   ....[175]....
        /*0440*/ 	.word	0x0500000f


	//   ....[176]....
        /*0444*/ 	.word	0x0500000f


	//   ....[177]....
        /*0448*/ 	.word	0x0500000f


	//   ....[178]....
        /*044c*/ 	.word	0x0500000f


	//   ....[179]....
        /*0450*/ 	.word	0x0500000f


	//   ....[180]....
        /*0454*/ 	.word	0x0500000f


	//   ....[181]....
        /*0458*/ 	.word	0x0500000f


	//   ....[182]....
        /*045c*/ 	.word	0x0500000f


	//   ....[183]....
        /*0460*/ 	.word	0x0500000f


	//   ....[184]....
        /*0464*/ 	.word	0x0500000f


	//   ....[185]....
        /*0468*/ 	.word	0x0500000f


	//   ....[186]....
        /*046c*/ 	.word	0x0500000f


	//   ....[187]....
        /*0470*/ 	.word	0x0500000f


	//   ....[188]....
        /*0474*/ 	.word	0x0500000f


	//   ....[189]....
        /*0478*/ 	.word	0x0500000f


	//   ....[190]....
        /*047c*/ 	.word	0x0500000f


	//   ....[191]....
        /*0480*/ 	.word	0x0500000f


	//   ....[192]....
        /*0484*/ 	.word	0x0500000f


	//   ....[193]....
        /*0488*/ 	.word	0x0500000f


	//   ....[194]....
        /*048c*/ 	.word	0x0500000f


	//   ....[195]....
        /*0490*/ 	.word	0x0500000f


	//   ....[196]....
        /*0494*/ 	.word	0x0500000f


	//   ....[197]....
        /*0498*/ 	.word	0x0500000f


	//   ....[198]....
        /*049c*/ 	.word	0x0500000f


	//   ....[199]....
        /*04a0*/ 	.word	0x0500000f


	//   ....[200]....
        /*04a4*/ 	.word	0x0500000f


	//   ....[201]....
        /*04a8*/ 	.word	0x0500000f


	//   ....[202]....
        /*04ac*/ 	.word	0x0500000f


	//   ....[203]....
        /*04b0*/ 	.word	0x0500000f


	//   ....[204]....
        /*04b4*/ 	.word	0x0500000f


	//   ....[205]....
        /*04b8*/ 	.word	0x0500000f


	//   ....[206]....
        /*04bc*/ 	.word	0x0500000f


	//   ....[207]....
        /*04c0*/ 	.word	0x0500000f


	//   ....[208]....
        /*04c4*/ 	.word	0x0500000f


	//   ....[209]....
        /*04c8*/ 	.word	0x0500000f


	//   ....[210]....
        /*04cc*/ 	.word	0x0500000f


	//   ....[211]....
        /*04d0*/ 	.word	0x0500000f


	//   ....[212]....
        /*04d4*/ 	.word	0x0500000f


	//   ....[213]....
        /*04d8*/ 	.word	0x0500000f


	//   ....[214]....
        /*04dc*/ 	.word	0x0500000f


	//   ....[215]....
        /*04e0*/ 	.word	0x0500000f


	//   ....[216]....
        /*04e4*/ 	.word	0x0500000f


	//   ....[217]....
        /*04e8*/ 	.word	0x0500000f


	//   ....[218]....
        /*04ec*/ 	.word	0x0500000f


	//   ....[219]....
        /*04f0*/ 	.word	0x0500000f


	//   ....[220]....
        /*04f4*/ 	.word	0x0500000f


	//   ....[221]....
        /*04f8*/ 	.word	0x0500000f


	//   ....[222]....
        /*04fc*/ 	.word	0x0500000f


	//   ....[223]....
        /*0500*/ 	.word	0x0500000f


	//   ....[224]....
        /*0504*/ 	.word	0x0500000f


	//   ....[225]....
        /*0508*/ 	.word	0x0500000f


	//   ....[226]....
        /*050c*/ 	.word	0x0500000f


	//   ....[227]....
        /*0510*/ 	.word	0x0500000f


	//   ....[228]....
        /*0514*/ 	.word	0x0500000f


	//   ....[229]....
        /*0518*/ 	.word	0x0500000f


	//   ....[230]....
        /*051c*/ 	.word	0x0500000f


	//   ....[231]....
        /*0520*/ 	.word	0x0500000f


	//   ....[232]....
        /*0524*/ 	.word	0x0500000f


	//   ....[233]....
        /*0528*/ 	.word	0x0500000f


	//   ....[234]....
        /*052c*/ 	.word	0x0500000f


	//   ....[235]....
        /*0530*/ 	.word	0x0500000f


	//   ....[236]....
        /*0534*/ 	.word	0x0500000f


	//   ....[237]....
        /*0538*/ 	.word	0x0500000f


	//   ....[238]....
        /*053c*/ 	.word	0x0500000f


	//   ....[239]....
        /*0540*/ 	.word	0x0500000f


	//   ....[240]....
        /*0544*/ 	.word	0x0500000f


	//   ....[241]....
        /*0548*/ 	.word	0x0500000f


	//   ....[242]....
        /*054c*/ 	.word	0x0500000f


	//   ....[243]....
        /*0550*/ 	.word	0x0500000f


	//   ....[244]....
        /*0554*/ 	.word	0x0500000f


	//   ....[245]....
        /*0558*/ 	.word	0x0500000f


	//   ....[246]....
        /*055c*/ 	.word	0x0500000f


	//   ....[247]....
        /*0560*/ 	.word	0x0500000f


	//   ....[248]....
        /*0564*/ 	.word	0x0500000f


	//   ....[249]....
        /*0568*/ 	.word	0x0500000f


	//   ....[250]....
        /*056c*/ 	.word	0x0500000f


	//   ....[251]....
        /*0570*/ 	.word	0x0500000f


	//   ....[252]....
        /*0574*/ 	.word	0x0500000f


	//   ....[253]....
        /*0578*/ 	.word	0x0500000f


	//   ....[254]....
        /*057c*/ 	.word	0x0500000f


	//   ....[255]....
        /*0580*/ 	.word	0x0500000f


	//   ....[0]....
        /*0584*/ 	.word	0x0500000f


	//   ....[1]....
        /*0588*/ 	.word	0x0500000f


	//   ....[2]....
        /*058c*/ 	.word	0x0500000f


	//   ....[3]....
        /*0590*/ 	.word	0x0500000f


	//   ....[4]....
        /*0594*/ 	.word	0x0500000f


	//   ....[5]....
        /*0598*/ 	.word	0x0500000f


	//   ....[6]....
        /*059c*/ 	.word	0x0500000f


	//   ....[7]....
        /*05a0*/ 	.word	0x0500000f


	//   ....[8]....
        /*05a4*/ 	.word	0x0500000f


	//   ....[9]....
        /*05a8*/ 	.word	0x0500000f


	//   ....[10]....
        /*05ac*/ 	.word	0x0500000f


	//   ....[11]....
        /*05b0*/ 	.word	0x0500000f


	//   ....[12]....
        /*05b4*/ 	.word	0x0500000f


	//   ....[13]....
        /*05b8*/ 	.word	0x0500000f


	//   ....[14]....
        /*05bc*/ 	.word	0x0500000f


	//   ....[15]....
        /*05c0*/ 	.word	0x0500000f


	//   ....[16]....
        /*05c4*/ 	.word	0x0500000f


	//   ....[17]....
        /*05c8*/ 	.word	0x0500000f


	//   ....[18]....
        /*05cc*/ 	.word	0x0500000f


	//   ....[19]....
        /*05d0*/ 	.word	0x0500000f


	//   ....[20]....
        /*05d4*/ 	.word	0x0500000f


	//   ....[21]....
        /*05d8*/ 	.word	0x0500000f


	//   ....[22]....
        /*05dc*/ 	.word	0x0500000f


	//   ....[23]....
        /*05e0*/ 	.word	0x0500000f


	//   ....[24]....
        /*05e4*/ 	.word	0x0500000f


	//   ....[25]....
        /*05e8*/ 	.word	0x0500000f


	//   ....[26]....
        /*05ec*/ 	.word	0x0500000f


	//   ....[27]....
        /*05f0*/ 	.word	0x0500000f


	//   ....[28]....
        /*05f4*/ 	.word	0x0500000f


	//   ....[29]....
        /*05f8*/ 	.word	0x0500000f


	//   ....[30]....
        /*05fc*/ 	.word	0x0500000f


	//   ....[31]....
        /*0600*/ 	.word	0x0500000f


	//   ....[32]....
        /*0604*/ 	.word	0x0500000f


	//   ....[33]....
        /*0608*/ 	.word	0x0500000f


	//   ....[34]....
        /*060c*/ 	.word	0x0500000f


	//   ....[35]....
        /*0610*/ 	.word	0x0500000f


	//   ....[36]....
        /*0614*/ 	.word	0x0500000f


	//   ....[37]....
        /*0618*/ 	.word	0x0500000f


	//   ....[38]....
        /*061c*/ 	.word	0x0500000f


	//   ....[39]....
        /*0620*/ 	.word	0x0500000f


	//   ....[40]....
        /*0624*/ 	.word	0x0500000f


	//   ....[41]....
        /*0628*/ 	.word	0x0500000f


	//   ....[42]....
        /*062c*/ 	.word	0x0500000f


	//   ....[43]....
        /*0630*/ 	.word	0x0500000f


	//   ....[44]....
        /*0634*/ 	.word	0x0500000f


	//   ....[45]....
        /*0638*/ 	.word	0x0500000f


	//   ....[46]....
        /*063c*/ 	.word	0x0500000f


	//   ....[47]....
        /*0640*/ 	.word	0x0500000f


	//   ....[48]....
        /*0644*/ 	.word	0x0500000f


	//   ....[49]....
        /*0648*/ 	.word	0x0500000f


	//   ....[50]....
        /*064c*/ 	.word	0x0500000f


	//   ....[51]....
        /*0650*/ 	.word	0x0500000f


	//   ....[52]....
        /*0654*/ 	.word	0x0500000f


	//   ....[53]....
        /*0658*/ 	.word	0x0500000f


	//   ....[54]....
        /*065c*/ 	.word	0x0500000f


	//   ....[55]....
        /*0660*/ 	.word	0x0500000f


	//   ....[56]....
        /*0664*/ 	.word	0x0500000f


	//   ....[57]....
        /*0668*/ 	.word	0x0500000f


	//   ....[58]....
        /*066c*/ 	.word	0x0500000f


	//   ....[59]....
        /*0670*/ 	.word	0x0500000f


	//   ....[60]....
        /*0674*/ 	.word	0x0500000f


	//   ....[61]....
        /*0678*/ 	.word	0x0500000f


	//   ....[62]....
        /*067c*/ 	.word	0x0500000f


	//   ....[63]....
        /*0680*/ 	.word	0x0500000f


	//   ....[64]....
        /*0684*/ 	.word	0x0500000f


	//   ....[65]....
        /*0688*/ 	.word	0x0500000f


	//   ....[66]....
        /*068c*/ 	.word	0x0500000f


	//   ....[67]....
        /*0690*/ 	.word	0x0500000f


	//   ....[68]....
        /*0694*/ 	.word	0x0500000f


	//   ....[69]....
        /*0698*/ 	.word	0x0500000f


	//   ....[70]....
        /*069c*/ 	.word	0x0500000f


	//   ....[71]....
        /*06a0*/ 	.word	0x0500000f


	//   ....[72]....
        /*06a4*/ 	.word	0x0500000f


	//   ....[73]....
        /*06a8*/ 	.word	0x0500000f


	//   ....[74]....
        /*06ac*/ 	.word	0x0500000f


	//   ....[75]....
        /*06b0*/ 	.word	0x0500000f


	//   ....[76]....
        /*06b4*/ 	.word	0x0500000f


	//   ....[77]....
        /*06b8*/ 	.word	0x0500000f


	//   ....[78]....
        /*06bc*/ 	.word	0x0500000f


	//   ....[79]....
        /*06c0*/ 	.word	0x0500000f


	//   ....[80]....
        /*06c4*/ 	.word	0x0500000f


	//   ....[81]....
        /*06c8*/ 	.word	0x0500000f


	//   ....[82]....
        /*06cc*/ 	.word	0x0500000f


	//   ....[83]....
        /*06d0*/ 	.word	0x0500000f


	//   ....[84]....
        /*06d4*/ 	.word	0x0500000f


	//----- nvinfo : EIATTR_COOP_GROUP_INSTR_OFFSETS
	.align		4
.L_20473:
        /*06d8*/ 	.byte	0x04, 0x28
        /*06da*/ 	.short	(.L_20475 - .L_20474)


	//   ....[0]....
.L_20474:
        /*06dc*/ 	.word	0x00000b20


	//   ....[1]....
        /*06e0*/ 	.word	0x00000b40


	//   ....[2]....
        /*06e4*/ 	.word	0x00000b60


	//   ....[3]....
        /*06e8*/ 	.word	0x00000b80


	//   ....[4]....
        /*06ec*/ 	.word	0x00000ba0


	//   ....[5]....
        /*06f0*/ 	.word	0x00000cb0


	//   ....[6]....
        /*06f4*/ 	.word	0x00000cd0


	//   ....[7]....
        /*06f8*/ 	.word	0x00000cf0


	//   ....[8]....
        /*06fc*/ 	.word	0x00001b30


	//   ....[9]....
        /*0700*/ 	.word	0x00001b60


	//   ....[10]....
        /*0704*/ 	.word	0x00001b80


	//   ....[11]....
        /*0708*/ 	.word	0x00001ba0


	//   ....[12]....
        /*070c*/ 	.word	0x00001bc0


	//   ....[13]....
        /*0710*/ 	.word	0x00001c10


	//   ....[14]....
        /*0714*/ 	.word	0x00001c30


	//   ....[15]....
        /*0718*/ 	.word	0x00001c50


	//   ....[16]....
        /*071c*/ 	.word	0x00002c10


	//   ....[17]....
        /*0720*/ 	.word	0x00002c50


	//   ....[18]....
        /*0724*/ 	.word	0x00002c90


	//   ....[19]....
        /*0728*/ 	.word	0x00002cd0


	//   ....[20]....
        /*072c*/ 	.word	0x00002d10


	//   ....[21]....
        /*0730*/ 	.word	0x00002d50


	//   ....[22]....
        /*0734*/ 	.word	0x00002db0


	//   ....[23]....
        /*0738*/ 	.word	0x00002e00


	//   ....[24]....
        /*073c*/ 	.word	0x00002e40


	//   ....[25]....
        /*0740*/ 	.word	0x00002e80


	//   ....[26]....
        /*0744*/ 	.word	0x00002ec0


	//   ....[27]....
        /*0748*/ 	.word	0x00002f00


	//   ....[28]....
        /*074c*/ 	.word	0x00002f70


	//   ....[29]....
        /*0750*/ 	.word	0x00002fb0


	//   ....[30]....
        /*0754*/ 	.word	0x00003020


	//   ....[31]....
        /*0758*/ 	.word	0x00003060


	//   ....[32]....
        /*075c*/ 	.word	0x000030a0


	//   ....[33]....
        /*0760*/ 	.word	0x000030e0


	//   ....[34]....
        /*0764*/ 	.word	0x00003120


	//   ....[35]....
        /*0768*/ 	.word	0x00003160


	//   ....[36]....
        /*076c*/ 	.word	0x000031a0


	//   ....[37]....
        /*0770*/ 	.word	0x000031e0


	//   ....[38]....
        /*0774*/ 	.word	0x00003230


	//   ....[39]....
        /*0778*/ 	.word	0x00003270


	//   ....[40]....
        /*077c*/ 	.word	0x000032b0


	//   ....[41]....
        /*0780*/ 	.word	0x000032f0


	//   ....[42]....
        /*0784*/ 	.word	0x00003330


	//   ....[43]....
        /*0788*/ 	.word	0x00003370


	//   ....[44]....
        /*078c*/ 	.word	0x000033b0


	//   ....[45]....
        /*0790*/ 	.word	0x00003400


	//   ....[46]....
        /*0794*/ 	.word	0x00003420


	//   ....[47]....
        /*0798*/ 	.word	0x00003440


	//   ....[48]....
        /*079c*/ 	.word	0x00003470


	//   ....[49]....
        /*07a0*/ 	.word	0x000034a0


	//   ....[50]....
        /*07a4*/ 	.word	0x000034e0


	//   ....[51]....
        /*07a8*/ 	.word	0x00003510


	//   ....[52]....
        /*07ac*/ 	.word	0x00003550


	//   ....[53]....
        /*07b0*/ 	.word	0x00003580


	//   ....[54]....
        /*07b4*/ 	.word	0x000035a0


	//   ....[55]....
        /*07b8*/ 	.word	0x000035c0


	//   ....[56]....
        /*07bc*/ 	.word	0x000035f0


	//   ....[57]....
        /*07c0*/ 	.word	0x00003610


	//   ....[58]....
        /*07c4*/ 	.word	0x00003640


	//   ....[59]....
        /*07c8*/ 	.word	0x00003660


	//   ....[60]....
        /*07cc*/ 	.word	0x00003690


	//   ....[61]....
        /*07d0*/ 	.word	0x000036c0


	//   ....[62]....
        /*07d4*/ 	.word	0x00003700


	//   ....[63]....
        /*07d8*/ 	.word	0x00003720


	//   ....[64]....
        /*07dc*/ 	.word	0x00003740


	//   ....[65]....
        /*07e0*/ 	.word	0x00003760


	//   ....[66]....
        /*07e4*/ 	.word	0x00003780


	//   ....[67]....
        /*07e8*/ 	.word	0x000037a0


	//   ....[68]....
        /*07ec*/ 	.word	0x000037c0


	//   ....[69]....
        /*07f0*/ 	.word	0x000037e0


	//   ....[70]....
        /*07f4*/ 	.word	0x00003810


	//   ....[71]....
        /*07f8*/ 	.word	0x00003840


	//   ....[72]....
        /*07fc*/ 	.word	0x00003870


	//   ....[73]....
        /*0800*/ 	.word	0x000038b0


	//   ....[74]....
        /*0804*/ 	.word	0x000038f0


	//   ....[75]....
        /*0808*/ 	.word	0x00003920


	//   ....[76]....
        /*080c*/ 	.word	0x00003940


	//   ....[77]....
        /*0810*/ 	.word	0x00003960


	//   ....[78]....
        /*0814*/ 	.word	0x00003980


	//   ....[79]....
        /*0818*/ 	.word	0x000039a0


	//   ....[80]....
        /*081c*/ 	.word	0x000039c0


	//   ....[81]....
        /*0820*/ 	.word	0x000039e0


	//   ....[82]....
        /*0824*/ 	.word	0x00003a00


	//   ....[83]....
        /*0828*/ 	.word	0x00003a20


	//   ....[84]....
        /*082c*/ 	.word	0x00003a40


	//   ....[85]....
        /*0830*/ 	.word	0x00003a60


	//   ....[86]....
        /*0834*/ 	.word	0x00003a90


	//   ....[87]....
        /*0838*/ 	.word	0x00003ac0


	//   ....[88]....
        /*083c*/ 	.word	0x00003ae0


	//   ....[89]....
        /*0840*/ 	.word	0x00003b00


	//   ....[90]....
        /*0844*/ 	.word	0x00003b20


	//   ....[91]....
        /*0848*/ 	.word	0x00003b40


	//   ....[92]....
        /*084c*/ 	.word	0x00003b60


	//   ....[93]....
        /*0850*/ 	.word	0x00003b80


	//   ....[94]....
        /*0854*/ 	.word	0x00003ba0


	//   ....[95]....
        /*0858*/ 	.word	0x00003bc0


	//   ....[96]....
        /*085c*/ 	.word	0x00003be0


	//   ....[97]....
        /*0860*/ 	.word	0x00003c10


	//   ....[98]....
        /*0864*/ 	.word	0x00003c30


	//   ....[99]....
        /*0868*/ 	.word	0x00003c50


	//   ....[100]....
        /*086c*/ 	.word	0x00003c70


	//   ....[101]....
        /*0870*/ 	.word	0x00003c90


	//   ....[102]....
        /*0874*/ 	.word	0x00003cb0


	//   ....[103]....
        /*0878*/ 	.word	0x00003cc0


	//   ....[104]....
        /*087c*/ 	.word	0x00003ce0


	//   ....[105]....
        /*0880*/ 	.word	0x00003d00


	//   ....[106]....
        /*0884*/ 	.word	0x00003d20


	//   ....[107]....
        /*0888*/ 	.word	0x00003d40


	//   ....[108]....
        /*088c*/ 	.word	0x00003d60


	//   ....[109]....
        /*0890*/ 	.word	0x00003d80


	//   ....[110]....
        /*0894*/ 	.word	0x00003da0


	//   ....[111]....
        /*0898*/ 	.word	0x00003dc0


	//   ....[112]....
        /*089c*/ 	.word	0x00003de0


	//   ....[113]....
        /*08a0*/ 	.word	0x00003e00


	//   ....[114]....
        /*08a4*/ 	.word	0x00003e20


	//   ....[115]....
        /*08a8*/ 	.word	0x00003e40


	//   ....[116]....
        /*08ac*/ 	.word	0x00003e70


	//   ....[117]....
        /*08b0*/ 	.word	0x00003e90


	//   ....[118]....
        /*08b4*/ 	.word	0x00003eb0


	//   ....[119]....
        /*08b8*/ 	.word	0x00003ed0


	//   ....[120]....
        /*08bc*/ 	.word	0x00003ef0


	//   ....[121]....
        /*08c0*/ 	.word	0x00003f10


	//   ....[122]....
        /*08c4*/ 	.word	0x00003f20


	//   ....[123]....
        /*08c8*/ 	.word	0x00003f40


	//   ....[124]....
        /*08cc*/ 	.word	0x00003f60


	//   ....[125]....
        /*08d0*/ 	.word	0x00003f80


	//   ....[126]....
        /*08d4*/ 	.word	0x00003fa0


	//   ....[127]....
        /*08d8*/ 	.word	0x00003fc0


	//   ....[128]....
        /*08dc*/ 	.word	0x00003fe0


	//   ....[129]....
        /*08e0*/ 	.word	0x00004000


	//   ....[130]....
        /*08e4*/ 	.word	0x00004020


	//   ....[131]....
        /*08e8*/ 	.word	0x00004040


	//   ....[132]....
        /*08ec*/ 	.word	0x00004060


	//   ....[133]....
        /*08f0*/ 	.word	0x00004080


	//   ....[134]....
        /*08f4*/ 	.word	0x000040a0


	//   ....[135]....
        /*08f8*/ 	.word	0x000040c0


	//   ....[136]....
        /*08fc*/ 	.word	0x000040e0


	//   ....[137]....
        /*0900*/ 	.word	0x00004100


	//   ....[138]....
        /*0904*/ 	.word	0x00004120


	//   ....[139]....
        /*0908*/ 	.word	0x00004140


	//   ....[140]....
        /*090c*/ 	.word	0x00004160


	//   ....[141]....
        /*0910*/ 	.word	0x00004180


	//   ....[142]....
        /*0914*/ 	.word	0x000041a0


	//   ....[143]....
        /*0918*/ 	.word	0x000041c0


	//   ....[144]....
        /*091c*/ 	.word	0x00006420


	//   ....[145]....
        /*0920*/ 	.word	0x00006480


	//   ....[146]....
        /*0924*/ 	.word	0x000064e0


	//   ....[147]....
        /*0928*/ 	.word	0x00006540


	//   ....[148]....
        /*092c*/ 	.word	0x000065a0


	//   ....[149]....
        /*0930*/ 	.word	0x00006620


	//   ....[150]....
        /*0934*/ 	.word	0x00006680


	//   ....[151]....
        /*0938*/ 	.word	0x000066f0


	//   ....[152]....
        /*093c*/ 	.word	0x00006750


	//   ....[153]....
        /*0940*/ 	.word	0x000067d0


	//   ....[154]....
        /*0944*/ 	.word	0x00006840


	//   ....[155]....
        /*0948*/ 	.word	0x000068a0


	//   ....[156]....
        /*094c*/ 	.word	0x00006920


	//   ....[157]....
        /*0950*/ 	.word	0x00006990


	//   ....[158]....
        /*0954*/ 	.word	0x000069f0


	//   ....[159]....
        /*0958*/ 	.word	0x00006a70


	//   ....[160]....
        /*095c*/ 	.word	0x00006ae0


	//   ....[161]....
        /*0960*/ 	.word	0x00006b40


	//   ....[162]....
        /*0964*/ 	.word	0x00006bc0


	//   ....[163]....
        /*0968*/ 	.word	0x00006c30


	//   ....[164]....
        /*096c*/ 	.word	0x00006c90


	//   ....[165]....
        /*0970*/ 	.word	0x00006d10


	//   ....[166]....
        /*0974*/ 	.word	0x00006d80


	//   ....[167]....
        /*0978*/ 	.word	0x00006de0


	//   ....[168]....
        /*097c*/ 	.word	0x00006e60


	//   ....[169]....
        /*0980*/ 	.word	0x00006ed0


	//   ....[170]....
        /*0984*/ 	.word	0x00006f30


	//   ....[171]....
        /*0988*/ 	.word	0x00006fb0


	//   ....[172]....
        /*098c*/ 	.word	0x00007020


	//   ....[173]....
        /*0990*/ 	.word	0x00007080


	//   ....[174]....
        /*0994*/ 	.word	0x00007100


	//   ....[175]....
        /*0998*/ 	.word	0x00007170


	//   ....[176]....
        /*099c*/ 	.word	0x000071d0


	//   ....[177]....
        /*09a0*/ 	.word	0x00007250


	//   ....[178]....
        /*09a4*/ 	.word	0x000072c0


	//   ....[179]....
        /*09a8*/ 	.word	0x00007320


	//   ....[180]....
        /*09ac*/ 	.word	0x000073a0


	//   ....[181]....
        /*09b0*/ 	.word	0x00007410


	//   ....[182]....
        /*09b4*/ 	.word	0x00007470


	//   ....[183]....
        /*09b8*/ 	.word	0x000074f0


	//   ....[184]....
        /*09bc*/ 	.word	0x00007560


	//   ....[185]....
        /*09c0*/ 	.word	0x000075c0


	//   ....[186]....
        /*09c4*/ 	.word	0x00007640


	//   ....[187]....
        /*09c8*/ 	.word	0x000076b0


	//   ....[188]....
        /*09cc*/ 	.word	0x00007710


	//   ....[189]....
        /*09d0*/ 	.word	0x00007790


	//   ....[190]....
        /*09d4*/ 	.word	0x00007800


	//   ....[191]....
        /*09d8*/ 	.word	0x00007860


	//   ....[192]....
        /*09dc*/ 	.word	0x000078e0


	//   ....[193]....
        /*09e0*/ 	.word	0x00007950


	//   ....[194]....
        /*09e4*/ 	.word	0x000079b0


	//   ....[195]....
        /*09e8*/ 	.word	0x00007a30


	//   ....[196]....
        /*09ec*/ 	.word	0x00007aa0


	//   ....[197]....
        /*09f0*/ 	.word	0x00007b00


	//   ....[198]....
        /*09f4*/ 	.word	0x00007b80


	//   ....[199]....
        /*09f8*/ 	.word	0x00007bf0


	//   ....[200]....
        /*09fc*/ 	.word	0x00007c50


	//   ....[201]....
        /*0a00*/ 	.word	0x00007cd0


	//   ....[202]....
        /*0a04*/ 	.word	0x00007d40


	//   ....[203]....
        /*0a08*/ 	.word	0x00007da0


	//   ....[204]....
        /*0a0c*/ 	.word	0x00007e20


	//   ....[205]....
        /*0a10*/ 	.word	0x00007e90


	//   ....[206]....
        /*0a14*/ 	.word	0x00007ef0


	//   ....[207]....
        /*0a18*/ 	.word	0x00007f70


	//   ....[208]....
        /*0a1c*/ 	.word	0x00007fd0


	//   ....[209]....
        /*0a20*/ 	.word	0x00008030


	//   ....[210]....
        /*0a24*/ 	.word	0x000080b0


	//   ....[211]....
        /*0a28*/ 	.word	0x00008120


	//   ....[212]....
        /*0a2c*/ 	.word	0x00008180


	//   ....[213]....
        /*0a30*/ 	.word	0x00008200


	//   ....[214]....
        /*0a34*/ 	.word	0x00008270


	//   ....[215]....
        /*0a38*/ 	.word	0x000082d0


	//   ....[216]....
        /*0a3c*/ 	.word	0x00008350


	//   ....[217]....
        /*0a40*/ 	.word	0x000083c0


	//   ....[218]....
        /*0a44*/ 	.word	0x00008420


	//   ....[219]....
        /*0a48*/ 	.word	0x000084a0


	//   ....[220]....
        /*0a4c*/ 	.word	0x00008510


	//   ....[221]....
        /*0a50*/ 	.word	0x00008570


	//   ....[222]....
        /*0a54*/ 	.word	0x000085f0


	//   ....[223]....
        /*0a58*/ 	.word	0x00008660


	//   ....[224]....
        /*0a5c*/ 	.word	0x000086c0


	//   ....[225]....
        /*0a60*/ 	.word	0x00008740


	//   ....[226]....
        /*0a64*/ 	.word	0x000087b0


	//   ....[227]....
        /*0a68*/ 	.word	0x00008810


	//   ....[228]....
        /*0a6c*/ 	.word	0x00008890


	//   ....[229]....
        /*0a70*/ 	.word	0x00008900


	//   ....[230]....
        /*0a74*/ 	.word	0x00008960


	//   ....[231]....
        /*0a78*/ 	.word	0x000089e0


	//   ....[232]....
        /*0a7c*/ 	.word	0x00008a50


	//   ....[233]....
        /*0a80*/ 	.word	0x00008ab0


	//   ....[234]....
        /*0a84*/ 	.word	0x00008b30


	//   ....[235]....
        /*0a88*/ 	.word	0x00008ba0


	//   ....[236]....
        /*0a8c*/ 	.word	0x00008c00


	//   ....[237]....
        /*0a90*/ 	.word	0x00008c80


	//   ....[238]....
        /*0a94*/ 	.word	0x00008cf0


	//   ....[239]....
        /*0a98*/ 	.word	0x00008d50


	//   ....[240]....
        /*0a9c*/ 	.word	0x00008dd0


	//   ....[241]....
        /*0aa0*/ 	.word	0x00008e40


	//   ....[242]....
        /*0aa4*/ 	.word	0x00008ea0


	//   ....[243]....
        /*0aa8*/ 	.word	0x00008f20


	//   ....[244]....
        /*0aac*/ 	.word	0x00008f90


	//   ....[245]....
        /*0ab0*/ 	.word	0x00008ff0


	//   ....[246]....
        /*0ab4*/ 	.word	0x00009070


	//   ....[247]....
        /*0ab8*/ 	.word	0x000090e0


	//   ....[248]....
        /*0abc*/ 	.word	0x00009140


	//   ....[249]....
        /*0ac0*/ 	.word	0x000091c0


	//   ....[250]....
        /*0ac4*/ 	.word	0x00009230


	//   ....[251]....
        /*0ac8*/ 	.word	0x00009290


	//   ....[252]....
        /*0acc*/ 	.word	0x00009310


	//   ....[253]....
        /*0ad0*/ 	.word	0x00009380


	//   ....[254]....
        /*0ad4*/ 	.word	0x000093e0


	//   ....[255]....
        /*0ad8*/ 	.word	0x00009460


	//   ....[0]....
        /*0adc*/ 	.word	0x000094d0


	//   ....[1]....
        /*0ae0*/ 	.word	0x00009530


	//   ....[2]....
        /*0ae4*/ 	.word	0x000095b0


	//   ....[3]....
        /*0ae8*/ 	.word	0x00009620


	//   ....[4]....
        /*0aec*/ 	.word	0x00009680


	//   ....[5]....
        /*0af0*/ 	.word	0x00009700


	//   ....[6]....
        /*0af4*/ 	.word	0x00009770


	//   ....[7]....
        /*0af8*/ 	.word	0x000097d0


	//   ....[8]....
        /*0afc*/ 	.word	0x00009850


	//   ....[9]....
        /*0b00*/ 	.word	0x000098c0


	//   ....[10]....
        /*0b04*/ 	.word	0x00009920


	//   ....[11]....
        /*0b08*/ 	.word	0x000099a0


	//   ....[12]....
        /*0b0c*/ 	.word	0x00009a10


	//   ....[13]....
        /*0b10*/ 	.word	0x00009a70


	//   ....[14]....
        /*0b14*/ 	.word	0x00009af0


	//   ....[15]....
        /*0b18*/ 	.word	0x00009b60


	//   ....[16]....
        /*0b1c*/ 	.word	0x00009bc0


	//   ....[17]....
        /*0b20*/ 	.word	0x00009c30


	//   ....[18]....
        /*0b24*/ 	.word	0x00009ca0


	//   ....[19]....
        /*0b28*/ 	.word	0x00009d00


	//   ....[20]....
        /*0b2c*/ 	.word	0x00009d70


	//   ....[21]....
        /*0b30*/ 	.word	0x00009de0


	//   ....[22]....
        /*0b34*/ 	.word	0x00009e40


	//   ....[23]....
        /*0b38*/ 	.word	0x00009ec0


	//   ....[24]....
        /*0b3c*/ 	.word	0x00009f30


	//   ....[25]....
        /*0b40*/ 	.word	0x00009f90


	//   ....[26]....
        /*0b44*/ 	.word	0x0000a010


	//   ....[27]....
        /*0b48*/ 	.word	0x0000a070


	//   ....[28]....
        /*0b4c*/ 	.word	0x0000a0d0


	//   ....[29]....
        /*0b50*/ 	.word	0x0000a150


	//   ....[30]....
        /*0b54*/ 	.word	0x0000a1c0


	//   ....[31]....
        /*0b58*/ 	.word	0x0000a220


	//   ....[32]....
        /*0b5c*/ 	.word	0x0000a2a0


	//   ....[33]....
        /*0b60*/ 	.word	0x0000a310


	//   ....[34]....
        /*0b64*/ 	.word	0x0000a370


	//   ....[35]....
        /*0b68*/ 	.word	0x0000a3e0


	//   ....[36]....
        /*0b6c*/ 	.word	0x0000a450


	//   ....[37]....
        /*0b70*/ 	.word	0x0000a4b0


	//   ....[38]....
        /*0b74*/ 	.word	0x0000a530


	//   ....[39]....
        /*0b78*/ 	.word	0x0000a5a0


	//   ....[40]....
        /*0b7c*/ 	.word	0x0000a600


	//   ....[41]....
        /*0b80*/ 	.word	0x0000a680


	//   ....[42]....
        /*0b84*/ 	.word	0x0000a6f0


	//   ....[43]....
        /*0b88*/ 	.word	0x0000a750


	//   ....[44]....
        /*0b8c*/ 	.word	0x0000a7d0


	//   ....[45]....
        /*0b90*/ 	.word	0x0000a840


	//   ....[46]....
        /*0b94*/ 	.word	0x0000a8a0


	//   ....[47]....
        /*0b98*/ 	.word	0x0000a920


	//   ....[48]....
        /*0b9c*/ 	.word	0x0000a990


	//   ....[49]....
        /*0ba0*/ 	.word	0x0000a9f0


	//   ....[50]....
        /*0ba4*/ 	.word	0x0000aa70


	//   ....[51]....
        /*0ba8*/ 	.word	0x0000aae0


	//   ....[52]....
        /*0bac*/ 	.word	0x0000ab40


	//   ....[53]....
        /*0bb0*/ 	.word	0x0000abc0


	//   ....[54]....
        /*0bb4*/ 	.word	0x0000ac30


	//   ....[55]....
        /*0bb8*/ 	.word	0x0000ac90


	//   ....[56]....
        /*0bbc*/ 	.word	0x0000ad10


	//   ....[57]....
        /*0bc0*/ 	.word	0x0000ad80


	//   ....[58]....
        /*0bc4*/ 	.word	0x0000ade0


	//   ....[59]....
        /*0bc8*/ 	.word	0x0000ae60


	//   ....[60]....
        /*0bcc*/ 	.word	0x0000aec0


	//   ....[61]....
        /*0bd0*/ 	.word	0x0000af20


	//   ....[62]....
        /*0bd4*/ 	.word	0x0000afa0


	//   ....[63]....
        /*0bd8*/ 	.word	0x0000b010


	//   ....[64]....
        /*0bdc*/ 	.word	0x0000b070


	//   ....[65]....
        /*0be0*/ 	.word	0x0000b0e0


	//   ....[66]....
        /*0be4*/ 	.word	0x0000b160


	//   ....[67]....
        /*0be8*/ 	.word	0x0000b1c0


	//   ....[68]....
        /*0bec*/ 	.word	0x0000b240


	//   ....[69]....
        /*0bf0*/ 	.word	0x0000b2b0


	//   ....[70]....
        /*0bf4*/ 	.word	0x0000b310


	//   ....[71]....
        /*0bf8*/ 	.word	0x0000b390


	//   ....[72]....
        /*0bfc*/ 	.word	0x0000b400


	//   ....[73]....
        /*0c00*/ 	.word	0x0000b460


	//   ....[74]....
        /*0c04*/ 	.word	0x0000b4e0


	//   ....[75]....
        /*0c08*/ 	.word	0x0000b540


	//   ....[76]....
        /*0c0c*/ 	.word	0x0000b5a0


	//   ....[77]....
        /*0c10*/ 	.word	0x0000b610


	//   ....[78]....
        /*0c14*/ 	.word	0x0000b670


	//   ....[79]....
        /*0c18*/ 	.word	0x0000b6d0


	//   ....[80]....
        /*0c1c*/ 	.word	0x0000b740


	//   ....[81]....
        /*0c20*/ 	.word	0x0000b7a0


	//   ....[82]....
        /*0c24*/ 	.word	0x0000b800


	//   ....[83]....
        /*0c28*/ 	.word	0x0000b860


	//   ....[84]....
        /*0c2c*/ 	.word	0x0000b8d0


	//----- nvinfo : EIATTR_VRC_CTA_INIT_COUNT
	.align		4
.L_20475:
        /*0c30*/ 	.byte	0x02, 0x4a
	.zero		1
	.zero		1


	//----- nvinfo : EIATTR_SYSCALL_OFFSETS
	.align		4
        /*0c34*/ 	.byte	0x04, 0x46
        /*0c36*/ 	.short	(.L_20477 - .L_20476)


	//   ....[0]....
.L_20476:
        /*0c38*/ 	.word	0x00002b20


	//   ....[1]....
        /*0c3c*/ 	.word	0x000063c0


	//----- nvinfo : EIATTR_EXIT_INSTR_OFFSETS
	.align		4
.L_20477:
        /*0c40*/ 	.byte	0x04, 0x1c
        /*0c42*/ 	.short	(.L_20479 - .L_20478)


	//   ....[0]....
.L_20478:
        /*0c44*/ 	.word	0x00000090


	//   ....[1]....
        /*0c48*/ 	.word	0x00005da0


	//   ....[2]....
        /*0c4c*/ 	.word	0x00005db0


	//   ....[3]....
        /*0c50*/ 	.word	0x000062c0


	//   ....[4]....
        /*0c54*/ 	.word	0x000063d0


	//----- nvinfo : EIATTR_CRS_STACK_SIZE
	.align		4
.L_20479:
        /*0c58*/ 	.byte	0x04, 0x1e
        /*0c5a*/ 	.short	(.L_20481 - .L_20480)
.L_20480:
        /*0c5c*/ 	.word	0x00000000


	//----- nvinfo : EIATTR_CBANK_PARAM_SIZE
	.align		4
.L_20481:
        /*0c60*/ 	.byte	0x03, 0x19
        /*0c62*/ 	.short	0x008c


	//----- nvinfo : EIATTR_PARAM_CBANK
	.align		4
        /*0c64*/ 	.byte	0x04, 0x0a
        /*0c66*/ 	.short	(.L_20483 - .L_20482)
	.align		4
.L_20482:
        /*0c68*/ 	.word	index@(.nv.constant0._ZN4vllm25paged_attention_v2_kernelIfhLi256ELi32ELi128ELNS_18Fp8KVCacheDataTypeE1ELb1ELi512EEEvPfS2_PT_PKS3_PKT0_S9_ifPKiSB_iPKfiiiSD_SD_iiiii)
        /*0c6c*/ 	.short	0x0380
        /*0c6e*/ 	.short	0x008c


	//----- nvinfo : EIATTR_SW_WAR
	.align		4
.L_20483:
        /*0c70*/ 	.byte	0x04, 0x36
        /*0c72*/ 	.short	(.L_20485 - .L_20484)
.L_20484:
        /*0c74*/ 	.word	0x00000008
.L_20485:


//--------------------- .nv.info._ZN4vllm25paged_attention_v2_kernelIfhLi192ELi32ELi128ELNS_18Fp8KVCacheDataTypeE1ELb1ELi512EEEvPfS2_PT_PKS3_PKT0_S9_ifPKiSB_iPKfiiiSD_SD_iiiii --------------------------
	.section	.nv.info._ZN4vllm25paged_attention_v2_kernelIfhLi192ELi32ELi128ELNS_18Fp8KVCacheDataTypeE1ELb1ELi512EEEvPfS2_PT_PKS3_PKT0_S9_ifPKiSB_iPKfiiiSD_SD_iiiii,"",@"SHT_CUDA_INFO"
	.sectionflags	@""
	.align	4


	//----- nvinfo : EIATTR_CUDA_API_VERSION
	.align		4
        /*0000*/ 	.byte	0x04, 0x37
        /*0002*/ 	.short	(.L_20487 - .L_20486)
.L_20486:
        /*0004*/ 	.word	0x00000082


	//----- nvinfo : EIATTR_KPARAM_INFO
	.align		4
.L_20487:
        /*0008*/ 	.byte	0x04, 0x17
        /*000a*/ 	.short	(.L_20489 - .L_20488)
.L_20488:
        /*000c*/ 	.word	0x00000000
        /*0010*/ 	.short	0x0015
        /*0012*/ 	.short	0x0088
        /*0014*/ 	.byte	0x00, 0xf0, 0x11, 0x00


	//----- nvinfo : EIATTR_KPARAM_INFO
	.align		4
.L_20489:
        /*0018*/ 	.byte	0x04, 0x17
        /*001a*/ 	.short	(.L_20491 - .L_20490)
.L_20490:
        /*001c*/ 	.word	0x00000000
        /*0020*/ 	.short	0x0014
        /*0022*/ 	.short	0x0084
        /*0024*/ 	.byte	0x00, 0xf0, 0x11, 0x00


	//----- nvinfo : EIATTR_KPARAM_INFO
	.align		4
.L_20491:
        /*0028*/ 	.byte	0x04, 0x17
        /*002a*/ 	.short	(.L_20493 - .L_20492)
.L_20492:
        /*002c*/ 	.word	0x00000000
        /*0030*/ 	.short	0x0013
        /*0032*/ 	.short	0x0080
        /*0034*/ 	.byte	0x00, 0xf0, 0x11, 0x00


	//----- nvinfo : EIATTR_KPARAM_INFO
	.align		4
.L_20493:
        /*0038*/ 	.byte	0x04, 0x17
        /*003a*/ 	.short	(.L_20495 - .L_20494)
.L_20494:
        /*003c*/ 	.word	0x00000000
        /*0040*/ 	.short	0x0012
        /*0042*/ 	.short	0x007c
        /*0044*/ 	.byte	0x00, 0xf0, 0x11, 0x00


	//----- nvinfo : EIATTR_KPARAM_INFO
	.align		4
.L_20495:
        /*0048*/ 	.byte	0x04, 0x17
        /*004a*/ 	.short	(.L_20497 - .L_20496)
.L_20496:
        /*004c*/ 	.word	0x00000000
        /*0050*/ 	.short	0x0011
        /*0052*/ 	.short	0x0078
        /*0054*/ 	.byte	0x00, 0xf0, 0x11, 0x00


	//----- nvinfo : EIATTR_KPARAM_INFO
	.align		4
.L_20497:
        /*0058*/ 	.byte	0x04, 0x17
        /*005a*/ 	.short	(.L_20499 - .L_20498)
.L_20498:
        /*005c*/ 	.word	0x00000000
        /*0060*/ 	.short	0x0010
        /*0062*/ 	.short	0x0070
        /*0064*/ 	.byte	0x00, 0xf5, 0x21, 0x00


	//----- nvinfo : EIATTR_KPARAM_INFO
	.align		4
.L_20499:
        /*0068*/ 	.byte	0x04, 0x17
        /*006a*/ 	.short	(.L_20501 - .L_20500)
.L_20500:
        /*006c*/ 	.word	0x00000000
        /*0070*/ 	.short	0x000f
        /*0072*/ 	.short	0x0068
        /*0074*/ 	.byte	0x00, 0xf5, 0x21, 0x00


	//----- nvinfo : EIATTR_KPARAM_INFO
	.align		4
.L_20501:
        /*0078*/ 	.byte	0x04, 0x17
        /*007a*/ 	.short	(.L_20503 - .L_20502)
.L_20502:
        /*007c*/ 	.word	0x00000000
        /*0080*/ 	.short	0x000e
        /*0082*/ 	.short	0x0060
        /*0084*/ 	.byte	0x00, 0xf0, 0x11, 0x00


	//----- nvinfo : EIATTR_KPARAM_INFO
	.align		4
.L_20503:
        /*0088*/ 	.byte	0x04, 0x17
        /*008a*/ 	.short	(.L_20505 - .L_20504)
.L_20504:
        /*008c*/ 	.word	0x00000000
        /*0090*/ 	.short	0x000d
        /*0092*/ 	.short	0x005c
        /*0094*/ 	.byte	0x00, 0xf0, 0x11, 0x00


	//----- nvinfo : EIATTR_KPARAM_INFO
	.align		4
.L_20505:
        /*0098*/ 	.byte	0x04, 0x17
        /*009a*/ 	.short	(.L_20507 - .L_20506)
.L_20506:
        /*009c*/ 	.word	0x00000000
        /*00a0*/ 	.short	0x000c
        /*00a2*/ 	.short	0x0058
        /*00a4*/ 	.byte	0x00, 0xf0, 0x11, 0x00


	//----- nvinfo : EIATTR_KPARAM_INFO
	.align		4
.L_20507:
        /*00a8*/ 	.byte	0x04, 0x17
        /*00aa*/ 	.short	(.L_20509 - .L_20508)
.L_20508:
        /*00ac*/ 	.word	0x00000000
        /*00b0*/ 	.short	0x000b
        /*00b2*/ 	.short	0x0050
        /*00b4*/ 	.byte	0x00, 0xf5, 0x21, 0x00


	//----- nvinfo : EIATTR_KPARAM_INFO
	.align		4
.L_20509:
        /*00b8*/ 	.byte	0x04, 0x17
        /*00ba*/ 	.short	(.L_20511 - .L_20510)
.L_20510:
        /*00bc*/ 	.word	0x00000000
        /*00c0*/ 	.short	0x000a
        /*00c2*/ 	.short	0x0048
        /*00c4*/ 	.byte	0x00, 0xf0, 0x11, 0x00


	//----- nvinfo : EIATTR_KPARAM_INFO
	.align		4
.L_20511:
        /*00c8*/ 	.byte	0x04, 0x17
        /*00ca*/ 	.short	(.L_20513 - .L_20512)
.L_20512:
        /*00cc*/ 	.word	0x00000000
        /*00d0*/ 	.short	0x0009
        /*00d2*/ 	.short	0x0040
        /*00d4*/ 	.byte	0x00, 0xf5, 0x21, 0x00


	//----- nvinfo : EIATTR_KPARAM_INFO
	.align		4
.L_20513:
        /*00d8*/ 	.byte	0x04, 0x17
        /*00da*/ 	.short	(.L_20515 - .L_20514)
.L_20514:
        /*00dc*/ 	.word	0x00000000
        /*00e0*/ 	.short	0x0008
        /*00e2*/ 	.short	0x0038
        /*00e4*/ 	.byte	0x00, 0xf5, 0x21, 0x00


	//----- nvinfo : EIATTR_KPARAM_INFO
	.align		4
.L_20515:
        /*00e8*/ 	.byte	0x04, 0x17
        /*00ea*/ 	.short	(.L_20517 - .L_20516)
.L_20516:
        /*00ec*/ 	.word	0x00000000
        /*00f0*/ 	.short	0x0007
        /*00f2*/ 	.short	0x0034
        /*00f4*/ 	.byte	0x00, 0xf0, 0x11, 0x00


	//----- nvinfo : EIATTR_KPARAM_INFO
	.align		4
.L_20517:
        /*00f8*/ 	.byte	0x04, 0x17
        /*00fa*/ 	.short	(.L_20519 - .L_20518)
.L_20518:
        /*00fc*/ 	.word	0x00000000
        /*0100*/ 	.short	0x0006
        /*0102*/ 	.short	0x0030
        /*0104*/ 	.byte	0x00, 0xf0, 0x11, 0x00


	//----- nvinfo : EIATTR_KPARAM_INFO
	.align		4
.L_20519:
        /*0108*/ 	.byte	0x04, 0x17
        /*010a*/ 	.short	(.L_20521 - .L_20520)
.L_20520:
        /*010c*/ 	.word	0x00000000
        /*0110*/ 	.short	0x0005
        /*0112*/ 	.short	0x0028
        /*0114*/ 	.byte	0x00, 0xf5, 0x21, 0x00


	//----- nvinfo : EIATTR_KPARAM_INFO
	.align		4
.L_20521:
        /*0118*/ 	.byte	0x04, 0x17
        /*011a*/ 	.short	(.L_20523 - .L_20522)
.L_20522:
        /*011c*/ 	.word	0x00000000
        /*0120*/ 	.short	0x0004
        /*0122*/ 	.short	0x0020
        /*0124*/ 	.byte	0x00, 0xf5, 0x21, 0x00


	//----- nvinfo : EIATTR_KPARAM_INFO
	.align		4
.L_20523:
        /*0128*/ 	.byte	0x04, 0x17
        /*012a*/ 	.short	(.L_20525 - .L_20524)
.L_20524:
        /*012c*/ 	.word	0x00000000
        /*0130*/ 	.short	0x0003
        /*0132*/ 	.short	0x0018
        /*0134*/ 	.byte	0x00, 0xf5, 0x21, 0x00


	//----- nvinfo : EIATTR_KPARAM_INFO
	.align		4
.L_20525:
        /*0138*/ 	.byte	0x04, 0x17
        /*013a*/ 	.short	(.L_20527 - .L_20526)
.L_20526:
        /*013c*/ 	.word	0x00000000
        /*0140*/ 	.short	0x0002
        /*0142*/ 	.short	0x0010
        /*0144*/ 	.byte	0x00, 0xf5, 0x21, 0x00


	//----- nvinfo : EIATTR_KPARAM_INFO
	.align		4
.L_20527:
        /*0148*/ 	.byte	0x04, 0x17
        /*014a*/ 	.short	(.L_20529 - .L_20528)
.L_20528:
        /*014c*/ 	.word	0x00000000
        /*0150*/ 	.short	0x0001
        /*0152*/ 	.short	0x0008
        /*0154*/ 	.byte	0x00, 0xf5, 0x21, 0x00


	//----- nvinfo : EIATTR_KPARAM_INFO
	.align		4
.L_20529:
        /*0158*/ 	.byte	0x04, 0x17
        /*015a*/ 	.short	(.L_20531 - .L_20530)
.L_20530:
        /*015c*/ 	.word	0x00000000
        /*0160*/ 	.short	0x0000
        /*0162*/ 	.short	0x0000
        /*0164*/ 	.byte	0x00, 0xf5, 0x21, 0x00


	//----- nvinfo : EIATTR_SPARSE_MMA_MASK
	.align		4
.L_20531:
        /*0168*/ 	.byte	0x03, 0x50
        /*016a*/ 	.short	0x0000


	//----- nvinfo : EIATTR_MAXREG_COUNT
	.align		4
        /*016c*/ 	.byte	0x03, 0x1b
        /*016e*/ 	.short	0x00ff


	//----- nvinfo : EIATTR_NUM_BARRIERS
	.align		4
        /*0170*/ 	.byte	0x02, 0x4c
        /*0172*/ 	.byte	0x01
	.zero		1


	//----- nvinfo : EIATTR_EXTERNS
	.align		4
        /*0174*/ 	.byte	0x04, 0x0f
        /*0176*/ 	.short	(.L_20533 - .L_20532)


	//   ....[0]....
	.align		4
.L_20532:
        /*0178*/ 	.word	index@(__assertfail)


	//----- nvinfo : EIATTR_MERCURY_ISA_VERSION
	.align		4
.L_20533:
        /*017c*/ 	.byte	0x03, 0x5f
        /*017e*/ 	.short	0x0101


	//----- nvinfo : EIATTR_COOP_GROUP_MASK_REGIDS
	.align		4
        /*0180*/ 	.byte	0x04, 0x29
        /*0182*/ 	.short	(.L_20535 - .L_20534)


	//   ....[0]....
.L_20534:
        /*0184*/ 	.word	0xffffffff


	//   ....[1]....
        /*0188*/ 	.word	0xffffffff


	//   ....[2]....
        /*018c*/ 	.word	0xffffffff


	//   ....[3]....
        /*0190*/ 	.word	0xffffffff


	//   ....[4]....
        /*0194*/ 	.word	0xffffffff


	//   ....[5]....
        /*0198*/ 	.word	0xffffffff


	//   ....[6]....
        /*019c*/ 	.word	0xffffffff


	//   ....[7]....
        /*01a0*/ 	.word	0xffffffff


	//   ....[8]....
        /*01a4*/ 	.word	0xffffffff


	//   ....[9]....
        /*01a8*/ 	.word	0xffffffff


	//   ....[10]....
        /*01ac*/ 	.word	0xffffffff


	//   ....[11]....
        /*01b0*/ 	.word	0xffffffff


	//   ....[12]....
        /*01b4*/ 	.word	0xffffffff


	//   ....[13]....
        /*01b8*/ 	.word	0xffffffff


	//   ....[14]....
        /*01bc*/ 	.word	0xffffffff


	//   ....[15]....
        /*01c0*/ 	.word	0xffffffff


	//   ....[16]....
        /*01c4*/ 	.word	0xffffffff


	//   ....[17]....
        /*01c8*/ 	.word	0xffffffff


	//   ....[18]....
        /*01cc*/ 	.word	0xffffffff


	//   ....[19]....
        /*01d0*/ 	.word	0xffffffff


	//   ....[20]....
        /*01d4*/ 	.word	0xffffffff


	//   ....[21]....
        /*01d8*/ 	.word	0xffffffff


	//   ....[22]....
        /*01dc*/ 	.word	0xffffffff


	//   ....[23]....
        /*01e0*/ 	.word	0xffffffff


	//   ....[24]....
        /*01e4*/ 	.word	0xffffffff


	//   ....[25]....
        /*01e8*/ 	.word	0xffffffff


	//   ....[26]....
        /*01ec*/ 	.word	0xffffffff


	//   ....[27]....
        /*01f0*/ 	.word	0xffffffff


	//   ....[28]....
        /*01f4*/ 	.word	0xffffffff


	//   ....[29]....
        /*01f8*/ 	.word	0xffffffff


	//   ....[30]....
        /*01fc*/ 	.word	0xffffffff


	//   ....[31]....
        /*0200*/ 	.word	0xffffffff


	//   ....[32]....
        /*0204*/ 	.word	0xffffffff


	//   ....[33]....
        /*0208*/ 	.word	0xffffffff


	//   ....[34]....
        /*020c*/ 	.word	0xffffffff


	//   ....[35]....
        /*0210*/ 	.word	0xffffffff


	//   ....[36]....
        /*0214*/ 	.word	0xffffffff


	//   ....[37]....
        /*0218*/ 	.word	0xffffffff


	//   ....[38]....
        /*021c*/ 	.word	0xffffffff


	//   ....[39]....
        /*0220*/ 	.word	0xffffffff


	//   ....[40]....
        /*0224*/ 	.word	0xffffffff


	//   ....[41]....
        /*0228*/ 	.word	0xffffffff


	//   ....[42]....
        /*022c*/ 	.word	0xffffffff


	//   ....[43]....
        /*0230*/ 	.word	0xffffffff


	//   ....[44]....
        /*0234*/ 	.word	0xffffffff


	//   ....[45]....
        /*0238*/ 	.word	0xffffffff


	//   ....[46]....
        /*023c*/ 	.word	0xffffffff


	//   ....[47]....
        /*0240*/ 	.word	0xffffffff


	//   ....[48]....
        /*0244*/ 	.word	0xffffffff


	//   ....[49]....
        /*0248*/ 	.word	0xffffffff


	//   ....[50]....
        /*024c*/ 	.word	0xffffffff


	//   ....[51]....
        /*0250*/ 	.word	0xffffffff


	//   ....[52]....
        /*0254*/ 	.word	0xffffffff


	//   ....[53]....
        /*0258*/ 	.word	0xffffffff


	//   ....[54]....
        /*025c*/ 	.word	0xffffffff


	//   ....[55]....
        /*0260*/ 	.word	0xffffffff


	//   ....[56]....
        /*0264*/ 	.word	0xffffffff


	//   ....[57]....
        /*0268*/ 	.word	0xffffffff


	//   ....[58]....
        /*026c*/ 	.word	0xffffffff


	//   ....[59]....
        /*0270*/ 	.word	0xffffffff


	//   ....[60]....
        /*0274*/ 	.word	0xffffffff


	//   ....[61]....
        /*0278*/ 	.word	0xffffffff


	//   ....[62]....
        /*027c*/ 	.word	0xffffffff


	//   ....[63]....
        /*0280*/ 	.word	0xffffffff


	//   ....[64]....
        /*0284*/ 	.word	0xffffffff


	//   ....[65]....
        /*0288*/ 	.word	0xffffffff


	//   ....[66]....
        /*028c*/ 	.word	0xffffffff


	//   ....[67]....
        /*0290*/ 	.word	0xffffffff


	//   ....[68]....
        /*0294*/ 	.word	0xffffffff


	//   ....[69]....
        /*0298*/ 	.word	0xffffffff


	//   ....[70]....
        /*029c*/ 	.word	0xffffffff


	//   ....[71]....
        /*02a0*/ 	.word	0xffffffff


	//   ....[72]....
        /*02a4*/ 	.word	0xffffffff


	//   ....[73]....
        /*02a8*/ 	.word	0xffffffff


	//   ....[74]....
        /*02ac*/ 	.word	0xffffffff


	//   ....[75]....
        /*02b0*/ 	.word	0xffffffff


	//   ....[76]....
        /*02b4*/ 	.word	0xffffffff


	//   ....[77]....
        /*02b8*/ 	.word	0xffffffff


	//   ....[78]....
        /*02bc*/ 	.word	0xffffffff


	//   ....[79]....
        /*02c0*/ 	.word	0xffffffff


	//   ....[80]....
        /*02c4*/ 	.word	0xffffffff


	//   ....[81]....
        /*02c8*/ 	.word	0xffffffff


	//   ....[82]....
        /*02cc*/ 	.word	0xffffffff


	//   ....[83]....
        /*02d0*/ 	.word	0xffffffff


	//   ....[84]....
        /*02d4*/ 	.word	0xffffffff


	//   ....[85]....
        /*02d8*/ 	.word	0xffffffff


	//   ....[86]....
        /*02dc*/ 	.word	0xffffffff


	//   ....[87]....
        /*02e0*/ 	.word	0xffffffff


	//   ....[88]....
        /*02e4*/ 	.word	0xffffffff


	//   ....[89]....
        /*02e8*/ 	.word	0xffffffff


	//   ....[90]....
        /*02ec*/ 	.word	0xffffffff


	//   ....[91]....
        /*02f0*/ 	.word	0xffffffff


	//   ....[92]....
        /*02f4*/ 	.word	0xffffffff


	//   ....[93]....
        /*02f8*/ 	.word	0xffffffff


	//   ....[94]....
        /*02fc*/ 	.word	0xffffffff


	//   ....[95]....
        /*0300*/ 	.word	0xffffffff


	//   ....[96]....
        /*0304*/ 	.word	0xffffffff


	//   ....[97]....
        /*0308*/ 	.word	0xffffffff


	//   ....[98]....
        /*030c*/ 	.word	0xffffffff


	//   ....[99]....
        /*0310*/ 	.word	0xffffffff


	//   ....[100]....
        /*0314*/ 	.word	0xffffffff


	//   ....[101]....
        /*0318*/ 	.word	0xffffffff


	//   ....[102]....
        /*031c*/ 	.word	0xffffffff


	//   ....[103]....
        /*0320*/ 	.word	0xffffffff


	//   ....[104]....
        /*0324*/ 	.word	0xffffffff


	//   ....[105]....
        /*0328*/ 	.word	0xffffffff


	//   ....[106]....
        /*032c*/ 	.word	0xffffffff


	//   ....[107]....
        /*0330*/ 	.word	0xffffffff


	//   ....[108]....
        /*0334*/ 	.word	0xffffffff


	//   ....[109]....
        /*0338*/ 	.word	0xffffffff


	//   ....[110]....
        /*033c*/ 	.word	0xffffffff


	//   ....[111]....
        /*0340*/ 	.word	0xffffffff


	//   ....[112]....
        /*0344*/ 	.word	0x0500000f


	//   ....[113]....
        /*0348*/ 	.word	0x0500000f


	//   ....[114]....
        /*034c*/ 	.word	0x0500000f


	//   ....[115]....
        /*0350*/ 	.word	0x0500000f


	//   ....[116]....
        /*0354*/ 	.word	0x0500000f


	//   ....[117]....
        /*0358*/ 	.word	0x0500000f


	//   ....[118]....
        /*035c*/ 	.word	0x0500000f


	//   ....[119]....
        /*0360*/ 	.word	0x0500000f


	//   ....[120]....
        /*0364*/ 	.word	0x0500000f


	//   ....[121]....
        /*0368*/ 	.word	0x0500000f


	//   ....[122]....
        /*036c*/ 	.word	0x0500000f


	//   ....[123]....
        /*0370*/ 	.word	0x0500000f


	//   ....[124]....
        /*0374*/ 	.word	0x0500000f


	//   ....[125]....
        /*0378*/ 	.word	0x0500000f


	//   ....[126]....
        /*037c*/ 	.word	0x0500000f


	//   ....[127]....
        /*0380*/ 	.word	0x0500000f


	//   ....[128]....
        /*0384*/ 	.word	0x0500000f


	//   ....[129]....
        /*0388*/ 	.word	0x0500000f


	//   ....[130]....
        /*038c*/ 	.word	0x0500000f


	//   ....[131]....
        /*0390*/ 	.word	0x0500000f


	//   ....[132]....
        /*0394*/ 	.word	0x0500000f


	//   ....[133]....
        /*0398*/ 	.word	0x0500000f


	//   ....[134]....
        /*039c*/ 	.word	0x0500000f


	//   ....[135]....
        /*03a0*/ 	.word	0x0500000f


	//   ....[136]....
        /*03a4*/ 	.word	0x0500000f


	//   ....[137]....
        /*03a8*/ 	.word	0x0500000f


	//   ....[138]....
        /*03ac*/ 	.word	0x0500000f


	//   ....[139]....
        /*03b0*/ 	.word	0x0500000f


	//   ....[140]....
        /*03b4*/ 	.word	0x0500000f


	//   ....[141]....
        /*03b8*/ 	.word	0x0500000f


	//   ....[142]....
        /*03bc*/ 	.word	0x0500000f


	//   ....[143]....
        /*03c0*/ 	.word	0x0500000f


	//   ....[144]....
        /*03c4*/ 	.word	0x0500000f


	//   ....[145]....
        /*03c8*/ 	.word	0x0500000f


	//   ....[146]....
        /*03cc*/ 	.word	0x0500000f


	//   ....[147]....
        /*03d0*/ 	.word	0x0500000f


	//   ....[148]....
        /*03d4*/ 	.word	0x0500000f


	//   ....[149]....
        /*03d8*/ 	.word	0x0500000f


	//   ....[150]....
        /*03dc*/ 	.word	0x0500000f


	//   ....[151]....
        /*03e0*/ 	.word	0x0500000f


	//   ....[152]....
        /*03e4*/ 	.word	0x0500000f


	//   ....[153]....
        /*03e8*/ 	.word	0x0500000f


	//   ....[154]....
        /*03ec*/ 	.word	0x0500000f


	//   ....[155]....
        /*03f0*/ 	.word	0x0500000f


	//   ....[156]....
        /*03f4*/ 	.word	0x0500000f


	//   ....[157]....
        /*03f8*/ 	.word	0x0500000f


	//   ....[158]....
        /*03fc*/ 	.word	0x0500000f


	//   ....[159]....
        /*0400*/ 	.word	0x0500000f


	//   ....[160]....
        /*0404*/ 	.word	0x0500000f


	//   ....[161]....
        /*0408*/ 	.word	0x0500000f


	//   ....[162]....
        /*040c*/ 	.word	0x0500000f


	//   ....[163]....
        /*0410*/ 	.word	0x0500000f


	//   ....[164]....
        /*0414*/ 	.word	0x0500000f


	//   ....[165]....
        /*0418*/ 	.word	0x0500000f


	//   ....[166]....
        /*041c*/ 	.word	0x0500000f


	//   ....[167]....
        /*0420*/ 	.word	0x0500000f


	//   ....[168]....
        /*0424*/ 	.word	0x0500000f


	//   ....[169]....
        /*0428*/ 	.word	0x0500000f


	//   ....[170]....
        /*042c*/ 	.word	0x0500000f


	//   ....[171]....
        /*0430*/ 	.word	0x0500000f


	//   ....[172]....
        /*0434*/ 	.word	0x0500000f


	//   ....[173]....
        /*0438*/ 	.word	0x0500000f


	//   ....[174]....
        /*043c*/ 	.word	0x0500000f


	//   ....[175]....
        /*0440*/ 	.word	0x0500000f


	//   ....[176]....
        /*0444*/ 	.word	0x0500000f


	//   ....[177]....
        /*0448*/ 	.word	0x0500000f


	//   ....[178]....
        /*044c*/ 	.word	0x0500000f


	//   ....[179]....
        /*0450*/ 	.word	0x0500000f


	//   ....[180]....
        /*0454*/ 	.word	0x0500000f


	//   ....[181]....
        /*0458*/ 	.word	0x0500000f


	//   ....[182]....
        /*045c*/ 	.word	0x0500000f


	//   ....[183]....
        /*0460*/ 	.word	0x0500000f


	//   ....[184]....
        /*0464*/ 	.word	0x0500000f


	//   ....[185]....
        /*0468*/ 	.word	0x0500000f


	//   ....[186]....
        /*046c*/ 	.word	0x0500000f


	//   ....[187]....
        /*0470*/ 	.word	0x0500000f


	//   ....[188]....
        /*0474*/ 	.word	0x0500000f


	//   ....[189]....
        /*0478*/ 	.word	0x0500000f


	//   ....[190]....
        /*047c*/ 	.word	0x0500000f


	//   ....[191]....
        /*0480*/ 	.word	0x0500000f


	//   ....[192]....
        /*0484*/ 	.word	0x0500000f


	//   ....[193]....
        /*0488*/ 	.word	0x0500000f


	//   ....[194]....
        /*048c*/ 	.word	0x0500000f


	//   ....[195]....
        /*0490*/ 	.word	0x0500000f


	//   ....[196]....
        /*0494*/ 	.word	0x0500000f


	//   ....[197]....
        /*0498*/ 	.word	0x0500000f


	//   ....[198]....
        /*049c*/ 	.word	0x0500000f


	//   ....[199]....
        /*04a0*/ 	.word	0x0500000f


	//   ....[200]....
        /*04a4*/ 	.word	0x0500000f


	//   ....[201]....
        /*04a8*/ 	.word	0x0500000f


	//   ....[202]....
        /*04ac*/ 	.word	0x0500000f


	//   ....[203]....
        /*04b0*/ 	.word	0x0500000f


	//   ....[204]....
        /*04b4*/ 	.word	0x0500000f


	//   ....[205]....
        /*04b8*/ 	.word	0x0500000f


	//   ....[206]....
        /*04bc*/ 	.word	0x0500000f


	//   ....[207]....
        /*04c0*/ 	.word	0x0500000f


	//   ....[208]....
        /*04c4*/ 	.word	0x0500000f


	//   ....[209]....
        /*04c8*/ 	.word	0x0500000f


	//   ....[210]....
        /*04cc*/ 	.word	0x0500000f


	//   ....[211]....
        /*04d0*/ 	.word	0x0500000f


	//   ....[212]....
        /*04d4*/ 	.word	0x0500000f


	//   ....[213]....
        /*04d8*/ 	.word	0x0500000f


	//   ....[214]....
        /*04dc*/ 	.word	0x0500000f


	//   ....[215]....
        /*04e0*/ 	.word	0x0500000f


	//   ....[216]....
        /*04e4*/ 	.word	0x0500000f


	//   ....[217]....
        /*04e8*/ 	.word	0x0500000f


	//   ....[218]....
        /*04ec*/ 	.word	0x0500000f


	//   ....[219]....
        /*04f0*/ 	.word	0x0500000f


	//   ....[220]....
        /*04f4*/ 	.word	0x0500000f


	//   ....[221]....
        /*04f8*/ 	.word	0x0500000f


	//   ....[222]....
        /*04fc*/ 	.word	0x0500000f


	//   ....[223]....
        /*0500*/ 	.word	0x0500000f


	//   ....[224]....
        /*0504*/ 	.word	0x0500000f


	//   ....[225]....
        /*0508*/ 	.word	0x0500000f


	//   ....[226]....
        /*050c*/ 	.word	0x0500000f


	//   ....[227]....
        /*0510*/ 	.word	0x0500000f


	//   ....[228]....
        /*0514*/ 	.word	0x0500000f


	//   ....[229]....
        /*0518*/ 	.word	0x0500000f


	//   ....[230]....
        /*051c*/ 	.word	0x0500000f


	//   ....[231]....
        /*0520*/ 	.word	0x0500000f


	//   ....[232]....
        /*0524*/ 	.word	0x0500000f


	//   ....[233]....
        /*0528*/ 	.word	0x0500000f


	//   ....[234]....
        /*052c*/ 	.word	0x0500000f


	//   ....[235]....
        /*0530*/ 	.word	0x0500000f


	//   ....[236]....
        /*0534*/ 	.word	0x0500000f


	//   ....[237]....
        /*0538*/ 	.word	0x0500000f


	//   ....[238]....
        /*053c*/ 	.word	0x0500000f


	//   ....[239]....
        /*0540*/ 	.word	0x0500000f


	//   ....[240]....
        /*0544*/ 	.word	0x0500000f


	//   ....[241]....
        /*0548*/ 	.word	0x0500000f


	//   ....[242]....
        /*054c*/ 	.word	0x0500000f


	//   ....[243]....
        /*0550*/ 	.word	0x0500000f


	//   ....[244]....
        /*0554*/ 	.word	0x0500000f


	//   ....[245]....
        /*0558*/ 	.word	0x0500000f


	//   ....[246]....
        /*055c*/ 	.word	0x0500000f


	//   ....[247]....
        /*0560*/ 	.word	0x0500000f


	//   ....[248]....
        /*0564*/ 	.word	0x0500000f


	//   ....[249]....
        /*0568*/ 	.word	0x0500000f


	//   ....[250]....
        /*056c*/ 	.word	0x0500000f


	//   ....[251]....
        /*0570*/ 	.word	0x0500000f


	//   ....[252]....
        /*0574*/ 	.word	0x0500000f


	//   ....[253]....
        /*0578*/ 	.word	0x0500000f


	//   ....[254]....
        /*057c*/ 	.word	0x0500000f


	//   ....[255]....
        /*0580*/ 	.word	0x0500000f


	//   ....[0]....
        /*0584*/ 	.word	0x0500000f


	//   ....[1]....
        /*0588*/ 	.word	0x0500000f


	//   ....[2]....
        /*058c*/ 	.word	0x0500000f


	//   ....[3]....
        /*0590*/ 	.word	0x0500000f


	//   ....[4]....
        /*0594*/ 	.word	0x0500000f


	//----- nvinfo : EIATTR_COOP_GROUP_INSTR_OFFSETS
	.align		4
.L_20535:
        /*0598*/ 	.byte	0x04, 0x28
        /*059a*/ 	.short	(.L_20537 - .L_20536)


	//   ....[0]....
.L_20536:
        /*059c*/ 	.word	0x00000b40


	//   ....[1]....
        /*05a0*/ 	.word	0x00000b60


	//   ....[2]....
        /*05a4*/ 	.word	0x00000b80


	//   ....[3]....
        /*05a8*/ 	.word	0x00000ba0


	//   ....[4]....
        /*05ac*/ 	.word	0x00000bc0


	//   ....[5]....
        /*05b0*/ 	.word	0x00000cc0


	//   ....[6]....
        /*05b4*/ 	.word	0x00000cf0


	//   ....[7]....
        /*05b8*/ 	.word	0x00000d10


	//   ....[8]....
        /*05bc*/ 	.word	0x00001b50


	//   ....[9]....
        /*05c0*/ 	.word	0x00001b80


	//   ....[10]....
        /*05c4*/ 	.word	0x00001ba0


	//   ....[11]....
        /*05c8*/ 	.word	0x00001bc0


	//   ....[12]....
        /*05cc*/ 	.word	0x00001be0


	//   ....[13]....
        /*05d0*/ 	.word	0x00001c30


	//   ....[14]....
        /*05d4*/ 	.word	0x00001c50


	//   ....[15]....
        /*05d8*/ 	.word	0x00001c70


	//   ....[16]....
        /*05dc*/ 	.word	0x00002c20


	//   ....[17]....
        /*05e0*/ 	.word	0x00002c60


	//   ....[18]....
        /*05e4*/ 	.word	0x00002ca0


	//   ....[19]....
        /*05e8*/ 	.word	0x00002d30


	//   ....[20]....
        /*05ec*/ 	.word	0x00002d70


	//   ....[21]....
        /*05f0*/ 	.word	0x00002dc0


	//   ....[22]....
        /*05f4*/ 	.word	0x00002e10


	//   ....[23]....
        /*05f8*/ 	.word	0x00002e50


	//   ....[24]....
        /*05fc*/ 	.word	0x00002e90


	//   ....[25]....
        /*0600*/ 	.word	0x00002ed0


	//   ....[26]....
        /*0604*/ 	.word	0x00002f10


	//   ....[27]....
        /*0608*/ 	.word	0x00002f50


	//   ....[28]....
        /*060c*/ 	.word	0x00002f90


	//   ....[29]....
        /*0610*/ 	.word	0x00002fd0


	//   ....[30]....
        /*0614*/ 	.word	0x00003010


	//   ....[31]....
        /*0618*/ 	.word	0x00003050


	//   ....[32]....
        /*061c*/ 	.word	0x00003090


	//   ....[33]....
        /*0620*/ 	.word	0x000030d0


	//   ....[34]....
        /*0624*/ 	.word	0x00003110


	//   ....[35]....
        /*0628*/ 	.word	0x00003150


	//   ....[36]....
        /*062c*/ 	.word	0x00003190


	//   ....[37]....
        /*0630*/ 	.word	0x000031d0


	//   ....[38]....
        /*0634*/ 	.word	0x00003210


	//   ....[39]....
        /*0638*/ 	.word	0x00003250


	//   ....[40]....
        /*063c*/ 	.word	0x00003290


	//   ....[41]....
        /*0640*/ 	.word	0x000032d0


	//   ....[42]....
        /*0644*/ 	.word	0x00003310


	//   ....[43]....
        /*0648*/ 	.word	0x00003340


	//   ....[44]....
        /*064c*/ 	.word	0x00003380


	//   ....[45]....
        /*0650*/ 	.word	0x000033b0


	//   ....[46]....
        /*0654*/ 	.word	0x000033d0


	//   ....[47]....
        /*0658*/ 	.word	0x000033f0


	//   ....[48]....
        /*065c*/ 	.word	0x00003420


	//   ....[49]....
        /*0660*/ 	.word	0x00003470


	//   ....[50]....
        /*0664*/ 	.word	0x00003490


	//   ....[51]....
        /*0668*/ 	.word	0x000034b0


	//   ....[52]....
        /*066c*/ 	.word	0x000034d0


	//   ....[53]....
        /*0670*/ 	.word	0x00003500


	//   ....[54]....
        /*0674*/ 	.word	0x00003530


	//   ....[55]....
        /*0678*/ 	.word	0x00003540


	//   ....[56]....
        /*067c*/ 	.word	0x00003560


	//   ....[57]....
        /*0680*/ 	.word	0x00003580


	//   ....[58]....
        /*0684*/ 	.word	0x000035b0


	//   ....[59]....
        /*0688*/ 	.word	0x000035d0


	//   ....[60]....
        /*068c*/ 	.word	0x000035f0


	//   ....[61]....
        /*0690*/ 	.word	0x00003610


	//   ....[62]....
        /*0694*/ 	.word	0x00003630


	//   ....[63]....
        /*0698*/ 	.word	0x00003650


	//   ....[64]....
        /*069c*/ 	.word	0x00003670


	//   ....[65]....
        /*06a0*/ 	.word	0x00003690


	//   ....[66]....
        /*06a4*/ 	.word	0x000036c0


	//   ....[67]....
        /*06a8*/ 	.word	0x000036e0


	//   ....[68]....
        /*06ac*/ 	.word	0x00003700


	//   ....[69]....
        /*06b0*/ 	.word	0x00003720


	//   ....[70]....
        /*06b4*/ 	.word	0x00003740


	//   ....[71]....
        /*06b8*/ 	.word	0x00003760


	//   ....[72]....
        /*06bc*/ 	.word	0x00003780


	//   ....[73]....
        /*06c0*/ 	.word	0x000037a0


	//   ....[74]....
        /*06c4*/ 	.word	0x000037c0


	//   ....[75]....
        /*06c8*/ 	.word	0x000037e0


	//   ....[76]....
        /*06cc*/ 	.word	0x00003800


	//   ....[77]....
        /*06d0*/ 	.word	0x00003820


	//   ....[78]....
        /*06d4*/ 	.word	0x00003840


	//   ....[79]....
        /*06d8*/ 	.word	0x00003860


	//   ....[80]....
        /*06dc*/ 	.word	0x00003880


	//   ....[81]....
        /*06e0*/ 	.word	0x000038a0


	//   ....[82]....
        /*06e4*/ 	.word	0x000038c0


	//   ....[83]....
        /*06e8*/ 	.word	0x000038e0


	//   ....[84]....
        /*06ec*/ 	.word	0x00003900


	//   ....[85]....
        /*06f0*/ 	.word	0x00003920


	//   ....[86]....
        /*06f4*/ 	.word	0x00003940


	//   ....[87]....
        /*06f8*/ 	.word	0x00003960


	//   ....[88]....
        /*06fc*/ 	.word	0x00003980


	//   ....[89]....
        /*0700*/ 	.word	0x000039a0


	//   ....[90]....
        /*0704*/ 	.word	0x000039c0


	//   ....[91]....
        /*0708*/ 	.word	0x000039e0


	//   ....[92]....
        /*070c*/ 	.word	0x00003a00


	//   ....[93]....
        /*0710*/ 	.word	0x00003a20


	//   ....[94]....
        /*0714*/ 	.word	0x00003a50


	//   ....[95]....
        /*0718*/ 	.word	0x00003a70


	//   ....[96]....
        /*071c*/ 	.word	0x00003a90


	//   ....[97]....
        /*0720*/ 	.word	0x00003ab0


	//   ....[98]....
        /*0724*/ 	.word	0x00003ad0


	//   ....[99]....
        /*0728*/ 	.word	0x00003b00


	//   ....[100]....
        /*072c*/ 	.word	0x00003b20


	//   ....[101]....
        /*0730*/ 	.word	0x00003b40


	//   ....[102]....
        /*0734*/ 	.word	0x00003b60


	//   ....[103]....
        /*0738*/ 	.word	0x00003b80


	//   ....[104]....
        /*073c*/ 	.word	0x00003ba0


	//   ....[105]....
        /*0740*/ 	.word	0x00003bc0


	//   ....[106]....
        /*0744*/ 	.word	0x00003be0


	//   ....[107]....
        /*0748*/ 	.word	0x00003c00


	//   ....[108]....
        /*074c*/ 	.word	0x00003c20


	//   ....[109]....
        /*0750*/ 	.word	0x00003c40


	//   ....[110]....
        /*0754*/ 	.word	0x00003c60


	//   ....[111]....
        /*0758*/ 	.word	0x00003c80


	//   ....[112]....
        /*075c*/ 	.word	0x00005870


	//   ....[113]....
        /*0760*/ 	.word	0x000058d0


	//   ....[114]....
        /*0764*/ 	.word	0x00005930


	//   ....[115]....
        /*0768*/ 	.word	0x00005990


	//   ....[116]....
        /*076c*/ 	.word	0x000059f0


	//   ....[117]....
        /*0770*/ 	.word	0x00005a70


	//   ....[118]....
        /*0774*/ 	.word	0x00005ad0


	//   ....[119]....
        /*0778*/ 	.word	0x00005b30


	//   ....[120]....
        /*077c*/ 	.word	0x00005b90


	//   ....[121]....
        /*0780*/ 	.word	0x00005c10


	//   ....[122]....
        /*0784*/ 	.word	0x00005c80


	//   ....[123]....
        /*0788*/ 	.word	0x00005ce0


	//   ....[124]....
        /*078c*/ 	.word	0x00005d60


	//   ....[125]....
        /*0790*/ 	.word	0x00005dd0


	//   ....[126]....
        /*0794*/ 	.word	0x00005e30


	//   ....[127]....
        /*0798*/ 	.word	0x00005eb0


	//   ....[128]....
        /*079c*/ 	.word	0x00005f20


	//   ....[129]....
        /*07a0*/ 	.word	0x00005f80


	//   ....[130]....
        /*07a4*/ 	.word	0x00006000


	//   ....[131]....
        /*07a8*/ 	.word	0x00006070


	//   ....[132]....
        /*07ac*/ 	.word	0x000060d0


	//   ....[133]....
        /*07b0*/ 	.word	0x00006150


	//   ....[134]....
        /*07b4*/ 	.word	0x000061c0


	//   ....[135]....
        /*07b8*/ 	.word	0x00006220


	//   ....[136]....
        /*07bc*/ 	.word	0x000062a0


	//   ....[137]....
        /*07c0*/ 	.word	0x00006310


	//   ....[138]....
        /*07c4*/ 	.word	0x00006370


	//   ....[139]....
        /*07c8*/ 	.word	0x000063f0


	//   ....[140]....
        /*07cc*/ 	.word	0x00006460


	//   ....[141]....
        /*07d0*/ 	.word	0x000064c0


	//   ....[142]....
        /*07d4*/ 	.word	0x00006540


	//   ....[143]....
        /*07d8*/ 	.word	0x000065b0


	//   ....[144]....
        /*07dc*/ 	.word	0x00006610


	//   ....[145]....
        /*07e0*/ 	.word	0x00006690


	//   ....[146]....
        /*07e4*/ 	.word	0x00006700


	//   ....[147]....
        /*07e8*/ 	.word	0x00006760


	//   ....[148]....
        /*07ec*/ 	.word	0x000067e0


	//   ....[149]....
        /*07f0*/ 	.word	0x00006850


	//   ....[150]....
        /*07f4*/ 	.word	0x000068b0


	//   ....[151]....
        /*07f8*/ 	.word	0x00006930


	//   ....[152]....
        /*07fc*/ 	.word	0x000069a0


	//   ....[153]....
        /*0800*/ 	.word	0x00006a00


	//   ....[154]....
        /*0804*/ 	.word	0x00006a80


	//   ....[155]....
        /*0808*/ 	.word	0x00006af0


	//   ....[156]....
        /*080c*/ 	.word	0x00006b50


	//   ....[157]....
        /*0810*/ 	.word	0x00006bd0


	//   ....[158]....
        /*0814*/ 	.word	0x00006c40


	//   ....[159]....
        /*0818*/ 	.word	0x00006ca0


	//   ....[160]....
        /*081c*/ 	.word	0x00006d20


	//   ....[161]....
        /*0820*/ 	.word	0x00006d90


	//   ....[162]....
        /*0824*/ 	.word	0x00006df0


	//   ....[163]....
        /*0828*/ 	.word	0x00006e70


	//   ....[164]....
        /*082c*/ 	.word	0x00006ee0


	//   ....[165]....
        /*0830*/ 	.word	0x00006f40


	//   ....[166]....
        /*0834*/ 	.word	0x00006fc0


	//   ....[167]....
        /*0838*/ 	.word	0x00007030


	//   ....[168]....
        /*083c*/ 	.word	0x00007090


	//   ....[169]....
        /*0840*/ 	.word	0x00007110


	//   ....[170]....
        /*0844*/ 	.word	0x00007180


	//   ....[171]....
        /*0848*/ 	.word	0x000071e0


	//   ....[172]....
        /*084c*/ 	.word	0x00007260


	//   ....[173]....
        /*0850*/ 	.word	0x000072d0


	//   ....[174]....
        /*0854*/ 	.word	0x00007330


	//   ....[175]....
        /*0858*/ 	.word	0x000073b0


	//   ....[176]....
        /*085c*/ 	.word	0x00007420


	//   ....[177]....
        /*0860*/ 	.word	0x00007480


	//   ....[178]....
        /*0864*/ 	.word	0x00007500


	//   ....[179]....
        /*0868*/ 	.word	0x00007570


	//   ....[180]....
        /*086c*/ 	.word	0x000075d0


	//   ....[181]....
        /*0870*/ 	.word	0x00007650


	//   ....[182]....
        /*0874*/ 	.word	0x000076c0


	//   ....[183]....
        /*0878*/ 	.word	0x00007720


	//   ....[184]....
        /*087c*/ 	.word	0x000077a0


	//   ....[185]....
        /*0880*/ 	.word	0x00007810


	//   ....[186]....
        /*0884*/ 	.word	0x00007870


	//   ....[187]....
        /*0888*/ 	.word	0x000078f0


	//   ....[188]....
        /*088c*/ 	.word	0x00007960


	//   ....[189]....
        /*0890*/ 	.word	0x000079c0


	//   ....[190]....
        /*0894*/ 	.word	0x00007a40


	//   ....[191]....
        /*0898*/ 	.word	0x00007ab0


	//   ....[192]....
        /*089c*/ 	.word	0x00007b10


	//   ....[193]....
        /*08a0*/ 	.word	0x00007b90


	//   ....[194]....
        /*08a4*/ 	.word	0x00007c00


	//   ....[195]....
        /*08a8*/ 	.word	0x00007c60


	//   ....[196]....
        /*08ac*/ 	.word	0x00007ce0


	//   ....[197]....
        /*08b0*/ 	.word	0x00007d50


	//   ....[198]....
        /*08b4*/ 	.word	0x00007db0


	//   ....[199]....
        /*08b8*/ 	.word	0x00007e30


	//   ....[200]....
        /*08bc*/ 	.word	0x00007ea0


	//   ....[201]....
        /*08c0*/ 	.word	0x00007f00


	//   ....[202]....
        /*08c4*/ 	.word	0x00007f80


	//   ....[203]....
        /*08c8*/ 	.word	0x00007ff0


	//   ....[204]....
        /*08cc*/ 	.word	0x00008050


	//   ....[205]....
        /*08d0*/ 	.word	0x000080d0


	//   ....[206]....
        /*08d4*/ 	.word	0x00008140


	//   ....[207]....
        /*08d8*/ 	.word	0x000081a0


	//   ....[208]....
        /*08dc*/ 	.word	0x00008220


	//   ....[209]....
        /*08e0*/ 	.word	0x00008290


	//   ....[210]....
        /*08e4*/ 	.word	0x000082f0


	//   ....[211]....
        /*08e8*/ 	.word	0x00008370


	//   ....[212]....
        /*08ec*/ 	.word	0x000083e0


	//   ....[213]....
        /*08f0*/ 	.word	0x00008440


	//   ....[214]....
        /*08f4*/ 	.word	0x000084c0


	//   ....[215]....
        /*08f8*/ 	.word	0x00008530


	//   ....[216]....
        /*08fc*/ 	.word	0x00008590


	//   ....[217]....
        /*0900*/ 	.word	0x00008610


	//   ....[218]....
        /*0904*/ 	.word	0x00008680


	//   ....[219]....
        /*0908*/ 	.word	0x000086e0


	//   ....[220]....
        /*090c*/ 	.word	0x00008750


	//   ....[221]....
        /*0910*/ 	.word	0x000087b0


	//   ....[222]....
        /*0914*/ 	.word	0x00008810


	//   ....[223]....
        /*0918*/ 	.word	0x00008890


	//   ....[224]....
        /*091c*/ 	.word	0x000088f0


	//   ....[225]....
        /*0920*/ 	.word	0x00008950


	//   ....[226]....
        /*0924*/ 	.word	0x000089d0


	//   ....[227]....
        /*0928*/ 	.word	0x00008a40


	//   ....[228]....
        /*092c*/ 	.word	0x00008aa0


	//   ....[229]....
        /*0930*/ 	.word	0x00008b10


	//   ....[230]....
        /*0934*/ 	.word	0x00008b80


	//   ....[231]....
        /*0938*/ 	.word	0x00008be0


	//   ....[232]....
        /*093c*/ 	.word	0x00008c60


	//   ....[233]....
        /*0940*/ 	.word	0x00008cd0


	//   ....[234]....
        /*0944*/ 	.word	0x00008d30


	//   ....[235]....
        /*0948*/ 	.word	0x00008da0


	//   ....[236]....
        /*094c*/ 	.word	0x00008e10


	//   ....[237]....
        /*0950*/ 	.word	0x00008e70


	//   ....[238]....
        /*0954*/ 	.word	0x00008ef0


	//   ....[239]....
        /*0958*/ 	.word	0x00008f60


	//   ....[240]....
        /*095c*/ 	.word	0x00008fc0


	//   ....[241]....
        /*0960*/ 	.word	0x00009040


	//   ....[242]....
        /*0964*/ 	.word	0x000090c0


	//   ....[243]....
        /*0968*/ 	.word	0x00009120


	//   ....[244]....
        /*096c*/ 	.word	0x000091a0


	//   ....[245]....
        /*0970*/ 	.word	0x00009210


	//   ....[246]....
        /*0974*/ 	.word	0x00009270


	//   ....[247]....
        /*0978*/ 	.word	0x000092f0


	//   ....[248]....
        /*097c*/ 	.word	0x00009360


	//   ....[249]....
        /*0980*/ 	.word	0x000093c0


	//   ....[250]....
        /*0984*/ 	.word	0x00009440


	//   ....[251]....
        /*0988*/ 	.word	0x000094b0


	//   ....[252]....
        /*098c*/ 	.word	0x00009510


	//   ....[253]....
        /*0990*/ 	.word	0x00009590


	//   ....[254]....
        /*0994*/ 	.word	0x000095f0


	//   ....[255]....
        /*0998*/ 	.word	0x00009650


	//   ....[0]....
        /*099c*/ 	.word	0x000096c0


	//   ....[1]....
        /*09a0*/ 	.word	0x00009720


	//   ....[2]....
        /*09a4*/ 	.word	0x00009780


	//   ....[3]....
        /*09a8*/ 	.word	0x000097e0


	//   ....[4]....
        /*09ac*/ 	.word	0x00009860


	//----- nvinfo : EIATTR_VRC_CTA_INIT_COUNT
	.align		4
.L_20537:
        /*09b0*/ 	.byte	0x02, 0x4a
	.zero		1
	.zero		1


	//----- nvinfo : EIATTR_SYSCALL_OFFSETS
	.align		4
        /*09b4*/ 	.byte	0x04, 0x46
        /*09b6*/ 	.short	(.L_20539 - .L_20538)


	//   ....[0]....
.L_20538:
        /*09b8*/ 	.word	0x00002b40


	//   ....[1]....
        /*09bc*/ 	.word	0x00005810


	//----- nvinfo : EIATTR_EXIT_INSTR_OFFSETS
	.align		4
.L_20539:
        /*09c0*/ 	.byte	0x04, 0x1c
        /*09c2*/ 	.short	(.L_20541 - .L_20540)


	//   ....[0]....
.L_20540:
        /*09c4*/ 	.word	0x00000090


	//   ....[1]....
        /*09c8*/ 	.word	0x000052f0


	//   ....[2]....
        /*09cc*/ 	.word	0x00005300


	//   ....[3]....
        /*09d0*/ 	.word	0x00005710


	//   ....[4]....
        /*09d4*/ 	.word	0x00005820


	//----- nvinfo : EIATTR_CRS_STACK_SIZE
	.align		4
.L_20541:
        /*09d8*/ 	.byte	0x04, 0x1e
        /*09da*/ 	.short	(.L_20543 - .L_20542)
.L_20542:
        /*09dc*/ 	.word	0x00000000


	//----- nvinfo : EIATTR_CBANK_PARAM_SIZE
	.align		4
.L_20543:
        /*09e0*/ 	.byte	0x03, 0x19
        /*09e2*/ 	.short	0x008c


	//----- nvinfo : EIATTR_PARAM_CBANK
	.align		4
        /*09e4*/ 	.byte	0x04, 0x0a
        /*09e6*/ 	.short	(.L_20545 - .L_20544)
	.align		4
.L_20544:
        /*09e8*/ 	.word	index@(.nv.constant0._ZN4vllm25paged_attention_v2_kernelIfhLi192ELi32ELi128ELNS_18Fp8KVCacheDataTypeE1ELb1ELi512EEEvPfS2_PT_PKS3_PKT0_S9_ifPKiSB_iPKfiiiSD_SD_iiiii)
        /*09ec*/ 	.short	0x0380
        /*09ee*/ 	.short	0x008c


	//----- nvinfo : EIATTR_SW_WAR
	.align		4
.L_20545:
        /*09f0*/ 	.byte	0x04, 0x36
        /*09f2*/ 	.short	(.L_20547 - .L_20546)
.L_20546:
        /*09f4*/ 	.word	0x00000008
.L_20547:


//--------------------- .nv.info._ZN4vllm25paged_attention_v2_kernelIfhLi128ELi32ELi128ELNS_18Fp8KVCacheDataTypeE1ELb1ELi512EEEvPfS2_PT_PKS3_PKT0_S9_ifPKiSB_iPKfiiiSD_SD_iiiii --------------------------
	.section	.nv.info._ZN4vllm25paged_attention_v2_kernelIfhLi128ELi32ELi128ELNS_18Fp8KVCacheDataTypeE1ELb1ELi512EEEvPfS2_PT_PKS3_PKT0_S9_ifPKiSB_iPKfiiiSD_SD_iiiii,"",@"SHT_CUDA_INFO"
	.sectionflags	@""
	.align	4


	//----- nvinfo : EIATTR_CUDA_API_VERSION
	.align		4
        /*0000*/ 	.byte	0x04, 0x37
        /*0002*/ 	.short	(.L_20549 - .L_20548)
.L_20548:
        /*0004*/ 	.word	0x00000082


	//----- nvinfo : EIATTR_KPARAM_INFO
	.align		4
.L_20549:
        /*0008*/ 	.byte	0x04, 0x17
        /*000a*/ 	.short	(.L_20551 - .L_20550)
.L_20550:
        /*000c*/ 	.word	0x00000000
        /*0010*/ 	.short	0x0015
        /*0012*/ 	.short	0x0088
        /*0014*/ 	.byte	0x00, 0xf0, 0x11, 0x00


	//----- nvinfo : EIATTR_KPARAM_INFO
	.align		4
.L_20551:
        /*0018*/ 	.byte	0x04, 0x17
        /*001a*/ 	.short	(.L_20553 - .L_20552)
.L_20552:
        /*001c*/ 	.word	0x00000000
        /*0020*/ 	.short	0x0014
        /*0022*/ 	.short	0x0084
        /*0024*/ 	.byte	0x00, 0xf0, 0x11, 0x00


	//----- nvinfo : EIATTR_KPARAM_INFO
	.align		4
.L_20553:
        /*0028*/ 	.byte	0x04, 0x17
        /*002a*/ 	.short	(.L_20555 - .L_20554)
.L_20554:
        /*002c*/ 	.word	0x00000000
        /*0030*/ 	.short	0x0013
        /*0032*/ 	.short	0x0080
        /*0034*/ 	.byte	0x00, 0xf0, 0x11, 0x00


	//----- nvinfo : EIATTR_KPARAM_INFO
	.align		4
.L_20555:
        /*0038*/ 	.byte	0x04, 0x17
        /*003a*/ 	.short	(.L_20557 - .L_20556)
.L_20556:
        /*003c*/ 	.word	0x00000000
        /*0040*/ 	.short	0x0012
        /*0042*/ 	.short	0x007c
        /*0044*/ 	.byte	0x00, 0xf0, 0x11, 0x00


	//----- nvinfo : EIATTR_KPARAM_INFO
	.align		4
.L_20557:
        /*0048*/ 	.byte	0x04, 0x17
        /*004a*/ 	.short	(.L_20559 - .L_20558)
.L_20558:
        /*004c*/ 	.word	0x00000000
        /*0050*/ 	.short	0x0011
        /*0052*/ 	.short	0x0078
        /*0054*/ 	.byte	0x00, 0xf0, 0x11, 0x00


	//----- nvinfo : EIATTR_KPARAM_INFO
	.align		4
.L_20559:
        /*0058*/ 	.byte	0x04, 0x17
        /*005a*/ 	.short	(.L_20561 - .L_20560)
.L_20560:
        /*005c*/ 	.word	0x00000000
        /*0060*/ 	.short	0x0010
        /*0062*/ 	.short	0x0070
        /*0064*/ 	.byte	0x00, 0xf5, 0x21, 0x00


	//----- nvinfo : EIATTR_KPARAM_INFO
	.align		4
.L_20561:
        /*0068*/ 	.byte	0x04, 0x17
        /*006a*/ 	.short	(.L_20563 - .L_20562)
.L_20562:
        /*006c*/ 	.word	0x00000000
        /*0070*/ 	.short	0x000f
        /*0072*/ 	.short	0x0068
        /*0074*/ 	.byte	0x00, 0xf5, 0x21, 0x00


	//----- nvinfo : EIATTR_KPARAM_INFO
	.align		4
.L_20563:
        /*0078*/ 	.byte	0x04, 0x17
        /*007a*/ 	.short	(.L_20565 - .L_20564)
.L_20564:
        /*007c*/ 	.word	0x00000000
        /*0080*/ 	.short	0x000e
        /*0082*/ 	.short	0x0060
        /*0084*/ 	.byte	0x00, 0xf0, 0x11, 0x00


	//----- nvinfo : EIATTR_KPARAM_INFO
	.align		4
.L_20565:
        /*0088*/ 	.byte	0x04, 0x17
        /*008a*/ 	.short	(.L_20567 - .L_20566)
.L_20566:
        /*008c*/ 	.word	0x00000000
        /*0090*/ 	.short	0x000d
        /*0092*/ 	.short	0x005c
        /*0094*/ 	.byte	0x00, 0xf0, 0x11, 0x00


	//----- nvinfo : EIATTR_KPARAM_INFO
	.align		4
.L_20567:
        /*0098*/ 	.byte	0x04, 0x17
        /*009a*/ 	.short	(.L_20569 - .L_20568)
.L_20568:
        /*009c*/ 	.word	0x00000000
        /*00a0*/ 	.short	0x000c
        /*00a2*/ 	.short	0x0058
        /*00a4*/ 	.byte	0x00, 0xf0, 0x11, 0x00


	//----- nvinfo : EIATTR_KPARAM_INFO
	.align		4
.L_20569:
        /*00a8*/ 	.byte	0x04, 0x17
        /*00aa*/ 	.short	(.L_20571 - .L_20570)
.L_20570:
        /*00ac*/ 	.word	0x00000000
        /*00b0*/ 	.short	0x000b
        /*00b2*/ 	.short	0x0050
        /*00b4*/ 	.byte	0x00, 0xf5, 0x21, 0x00


	//----- nvinfo : EIATTR_KPARAM_INFO
	.align		4
.L_20571:
        /*00b8*/ 	.byte	0x04, 0x17
        /*00ba*/ 	.short	(.L_20573 - .L_20572)
.L_20572:
        /*00bc*/ 	.word	0x00000000
        /*00c0*/ 	.short	0x000a
        /*00c2*/ 	.short	0x0048
        /*00c4*/ 	.byte	0x00, 0xf0, 0x11, 0x00


	//----- nvinfo : EIATTR_KPARAM_INFO
	.align		4
.L_20573:
        /*00c8*/ 	.byte	0x04, 0x17
        /*00ca*/ 	.short	(.L_20575 - .L_20574)
.L_20574:
        /*00cc*/ 	.word	0x00000000
        /*00d0*/ 	.short	0x0009
        /*00d2*/ 	.short	0x0040
        /*00d4*/ 	.byte	0x00, 0xf5, 0x21, 0x00


	//----- nvinfo : EIATTR_KPARAM_INFO
	.align		4
.L_20575:
        /*00d8*/ 	.byte	0x04, 0x17
        /*00da*/ 	.short	(.L_20577 - .L_20576)
.L_20576:
        /*00dc*/ 	.word	0x00000000
        /*00e0*/ 	.short	0x0008
        /*00e2*/ 	.short	0x0038
        /*00e4*/ 	.byte	0x00, 0xf5, 0x21, 0x00


	//----- nvinfo : EIATTR_KPARAM_INFO
	.align		4
.L_20577:
        /*00e8*/ 	.byte	0x04, 0x17
        /*00ea*/ 	.short	(.L_20579 - .L_20578)
.L_20578:
        /*00ec*/ 	.word	0x00000000
        /*00f0*/ 	.short	0x0007
        /*00f2*/ 	.short	0x0034
        /*00f4*/ 	.byte	0x00, 0xf0, 0x11, 0x00


	//----- nvinfo : EIATTR_KPARAM_INFO
	.align		4
.L_20579:
        /*00f8*/ 	.byte	0x04, 0x17
        /*00fa*/ 	.short	(.L_20581 - .L_20580)
.L_20580:
        /*00fc*/ 	.word	0x00000000
        /*0100*/ 	.short	0x0006
        /*0102*/ 	.short	0x0030
        /*0104*/ 	.byte	0x00, 0xf0, 0x11, 0x00


	//----- nvinfo : EIATTR_KPARAM_INFO
	.align		4
.L_20581:
        /*0108*/ 	.byte	0x04, 0x17
        /*010a*/ 	.short	(.L_20583 - .L_20582)
.L_20582:
        /*010c*/ 	.word	0x00000000
        /*0110*/ 	.short	0x0005
        /*0112*/ 	.short	0x0028
        /*0114*/ 	.byte	0x00, 0xf5, 0x21, 0x00


	//----- nvinfo : EIATTR_KPARAM_INFO
	.align		4
.L_20583:
        /*0118*/ 	.byte	0x04, 0x17
        /*011a*/ 	.short	(.L_20585 - .L_20584)
.L_20584:
        /*011c*/ 	.word	0x00000000
        /*0120*/ 	.short	0x0004
        /*0122*/ 	.short	0x0020
        /*0124*/ 	.byte	0x00, 0xf5, 0x21, 0x00


	//----- nvinfo : EIATTR_KPARAM_INFO
	.align		4
.L_20585:
        /*0128*/ 	.byte	0x04, 0x17
        /*012a*/ 	.short	(.L_20587 - .L_20586)
.L_20586:
        /*012c*/ 	.word	0x00000000
        /*0130*/ 	.short	0x0003
        /*0132*/ 	.short	0x0018
        /*0134*/ 	.byte	0x00, 0xf5, 0x21, 0x00


	//----- nvinfo : EIATTR_KPARAM_INFO
	.align		4
.L_20587:
        /*0138*/ 	.byte	0x04, 0x17
        /*013a*/ 	.short	(.L_20589 - .L_20588)
.L_20588:
        /*013c*/ 	.word	0x00000000
        /*0140*/ 	.short	0x0002
        /*0142*/ 	.short	0x0010
        /*0144*/ 	.byte	0x00, 0xf5, 0x21, 0x00


	//----- nvinfo : EIATTR_KPARAM_INFO
	.align		4
.L_20589:
        /*0148*/ 	.byte	0x04, 0x17
        /*014a*/ 	.short	(.L_20591 - .L_20590)
.L_20590:
        /*014c*/ 	.word	0x00000000
        /*0150*/ 	.short	0x0001
        /*0152*/ 	.short	0x0008
        /*0154*/ 	.byte	0x00, 0xf5, 0x21, 0x00


	//----- nvinfo : EIATTR_KPARAM_INFO
	.align		4
.L_20591:
        /*0158*/ 	.byte	0x04, 0x17
        /*015a*/ 	.short	(.L_20593 - .L_20592)
.L_20592:
        /*015c*/ 	.word	0x00000000
        /*0160*/ 	.short	0x0000
        /*0162*/ 	.short	0x0000
        /*0164*/ 	.byte	0x00, 0xf5, 0x21, 0x00


	//----- nvinfo : EIATTR_SPARSE_MMA_MASK
	.align		4
.L_20593:
        /*0168*/ 	.byte	0x03, 0x50
        /*016a*/ 	.short	0x0000


	//----- nvinfo : EIATTR_MAXREG_COUNT
	.align		4
        /*016c*/ 	.byte	0x03, 0x1b
        /*016e*/ 	.short	0x00ff


	//----- nvinfo : EIATTR_NUM_BARRIERS
	.align		4
        /*0170*/ 	.byte	0x02, 0x4c
        /*0172*/ 	.byte	0x01
	.zero		1


	//----- nvinfo : EIATTR_EXTERNS
	.align		4
        /*0174*/ 	.byte	0x04, 0x0f
        /*0176*/ 	.short	(.L_20595 - .L_20594)


	//   ....[0]....
	.align		4
.L_20594:
        /*0178*/ 	.word	index@(__assertfail)


	//----- nvinfo : EIATTR_MERCURY_ISA_VERSION
	.align		4
.L_20595:
        /*017c*/ 	.byte	0x03, 0x5f
        /*017e*/ 	.short	0x0101


	//----- nvinfo : EIATTR_COOP_GROUP_MASK_REGIDS
	.align		4
        /*0180*/ 	.byte	0x04, 0x29
        /*0182*/ 	.short	(.L_20597 - .L_20596)


	//   ....[0]....
.L_20596:
        /*0184*/ 	.word	0xffffffff


	//   ....[1]....
        /*0188*/ 	.word	0xffffffff


	//   ....[2]....
        /*018c*/ 	.word	0xffffffff


	//   ....[3]....
        /*0190*/ 	.word	0xffffffff


	//   ....[4]....
        /*0194*/ 	.word	0xffffffff


	//   ....[5]....
        /*0198*/ 	.word	0xffffffff


	//   ....[6]....
        /*019c*/ 	.word	0xffffffff


	//   ....[7]....
        /*01a0*/ 	.word	0xffffffff


	//   ....[8]....
        /*01a4*/ 	.word	0xffffffff


	//   ....[9]....
        /*01a8*/ 	.word	0xffffffff


	//   ....[10]....
        /*01ac*/ 	.word	0xffffffff


	//   ....[11]....
        /*01b0*/ 	.word	0xffffffff


	//   ....[12]....
        /*01b4*/ 	.word	0xffffffff


	//   ....[13]....
        /*01b8*/ 	.word	0xffffffff


	//   ....[14]....
        /*01bc*/ 	.word	0xffffffff


	//   ....[15]....
        /*01c0*/ 	.word	0xffffffff


	//   ....[16]....
        /*01c4*/ 	.word	0xffffffff


	//   ....[17]....
        /*01c8*/ 	.word	0xffffffff


	//   ....[18]....
        /*01cc*/ 	.word	0xffffffff


	//   ....[19]....
        /*01d0*/ 	.word	0xffffffff


	//   ....[20]....
        /*01d4*/ 	.word	0xffffffff


	//   ....[21]....
        /*01d8*/ 	.word	0xffffffff


	//   ....[22]....
        /*01dc*/ 	.word	0xffffffff


	//   ....[23]....
        /*01e0*/ 	.word	0xffffffff


	//   ....[24]....
        /*01e4*/ 	.word	0xffffffff


	//   ....[25]....
        /*01e8*/ 	.word	0xffffffff


	//   ....[26]....
        /*01ec*/ 	.word	0xffffffff


	//   ....[27]....
        /*01f0*/ 	.word	0xffffffff


	//   ....[28]....
        /*01f4*/ 	.word	0xffffffff


	//   ....[29]....
        /*01f8*/ 	.word	0xffffffff


	//   ....[30]....
        /*01fc*/ 	.word	0xffffffff


	//   ....[31]....
        /*0200*/ 	.word	0xffffffff


	//   ....[32]....
        /*0204*/ 	.word	0xffffffff


	//   ....[33]....
        /*0208*/ 	.word	0xffffffff


	//   ....[34]....
        /*020c*/ 	.word	0xffffffff


	//   ....[35]....
        /*0210*/ 	.word	0xffffffff


	//   ....[36]....
        /*0214*/ 	.word	0xffffffff


	//   ....[37]....
        /*0218*/ 	.word	0xffffffff


	//   ....[38]....
        /*021c*/ 	.word	0xffffffff


	//   ....[39]....
        /*0220*/ 	.word	0xffffffff


	//   ....[40]....
        /*0224*/ 	.word	0xffffffff


	//   ....[41]....
        /*0228*/ 	.word	0xffffffff


	//   ....[42]....
        /*022c*/ 	.word	0xffffffff


	//   ....[43]....
        /*0230*/ 	.word	0xffffffff


	//   ....[44]....
        /*0234*/ 	.word	0xffffffff


	//   ....[45]....
        /*0238*/ 	.word	0xffffffff


	//   ....[46]....
        /*023c*/ 	.word	0xffffffff


	//   ....[47]....
        /*0240*/ 	.word	0xffffffff


	//   ....[48]....
        /*0244*/ 	.word	0xffffffff


	//   ....[49]....
        /*0248*/ 	.word	0xffffffff


	//   ....[50]....
        /*024c*/ 	.word	0xffffffff


	//   ....[51]....
        /*0250*/ 	.word	0xffffffff


	//   ....[52]....
        /*0254*/ 	.word	0xffffffff


	//   ....[53]....
        /*0258*/ 	.word	0xffffffff


	//   ....[54]....
        /*025c*/ 	.word	0xffffffff


	//   ....[55]....
        /*0260*/ 	.word	0xffffffff


	//   ....[56]....
        /*0264*/ 	.word	0xffffffff


	//   ....[57]....
        /*0268*/ 	.word	0xffffffff


	//   ....[58]....
        /*026c*/ 	.word	0xffffffff


	//   ....[59]....
        /*0270*/ 	.word	0xffffffff


	//   ....[60]....
        /*0274*/ 	.word	0xffffffff


	//   ....[61]....
        /*0278*/ 	.word	0xffffffff


	//   ....[62]....
        /*027c*/ 	.word	0xffffffff


	//   ....[63]....
        /*0280*/ 	.word	0xffffffff


	//   ....[64]....
        /*0284*/ 	.word	0xffffffff


	//   ....[65]....
        /*0288*/ 	.word	0xffffffff


	//   ....[66]....
        /*028c*/ 	.word	0xffffffff


	//   ....[67]....
        /*0290*/ 	.word	0xffffffff


	//   ....[68]....
        /*0294*/ 	.word	0xffffffff


	//   ....[69]....
        /*0298*/ 	.word	0xffffffff


	//   ....[70]....
        /*029c*/ 	.word	0xffffffff


	//   ....[71]....
        /*02a0*/ 	.word	0xffffffff


	//   ....[72]....
        /*02a4*/ 	.word	0xffffffff


	//   ....[73]....
        /*02a8*/ 	.word	0xffffffff


	//   ....[74]....
        /*02ac*/ 	.word	0xffffffff


	//   ....[75]....
        /*02b0*/ 	.word	0xffffffff


	//   ....[76]....
        /*02b4*/ 	.word	0xffffffff


	//   ....[77]....
        /*02b8*/ 	.word	0xffffffff


	//   ....[78]....
        /*02bc*/ 	.word	0xffffffff


	//   ....[79]....
        /*02c0*/ 	.word	0xffffffff


	//   ....[80]....
        /*02c4*/ 	.word	0x0500000f


	//   ....[81]....
        /*02c8*/ 	.word	0x0500000f


	//   ....[82]....
        /*02cc*/ 	.word	0x0500000f


	//   ....[83]....
        /*02d0*/ 	.word	0x0500000f


	//   ....[84]....
        /*02d4*/ 	.word	0x0500000f


	//   ....[85]....
        /*02d8*/ 	.word	0x0500000f


	//   ....[86]....
        /*02dc*/ 	.word	0x0500000f


	//   ....[87]....
        /*02e0*/ 	.word	0x0500000f


	//   ....[88]....
        /*02e4*/ 	.word	0x0500000f


	//   ....[89]....
        /*02e8*/ 	.word	0x0500000f


	//   ....[90]....
        /*02ec*/ 	.word	0x0500000f


	//   ....[91]....
        /*02f0*/ 	.word	0x0500000f


	//   ....[92]....
        /*02f4*/ 	.word	0x0500000f


	//   ....[93]....
        /*02f8*/ 	.word	0x0500000f


	//   ....[94]....
        /*02fc*/ 	.word	0x0500000f


	//   ....[95]....
        /*0300*/ 	.word	0x0500000f


	//   ....[96]....
        /*0304*/ 	.word	0x0500000f


	//   ....[97]....
        /*0308*/ 	.word	0x0500000f


	//   ....[98]....
        /*030c*/ 	.word	0x0500000f


	//   ....[99]....
        /*0310*/ 	.word	0x0500000f


	//   ....[100]....
        /*0314*/ 	.word	0x0500000f


	//   ....[101]....
        /*0318*/ 	.word	0x0500000f


	//   ....[102]....
        /*031c*/ 	.word	0x0500000f


	//   ....[103]....
        /*0320*/ 	.word	0x0500000f


	//   ....[104]....
        /*0324*/ 	.word	0x0500000f


	//   ....[105]....
        /*0328*/ 	.word	0x0500000f


	//   ....[106]....
        /*032c*/ 	.word	0x0500000f


	//   ....[107]....
        /*0330*/ 	.word	0x0500000f


	//   ....[108]....
        /*0334*/ 	.word	0x0500000f


	//   ....[109]....
        /*0338*/ 	.word	0x0500000f


	//   ....[110]....
        /*033c*/ 	.word	0x0500000f


	//   ....[111]....
        /*0340*/ 	.word	0x0500000f


	//   ....[112]....
        /*0344*/ 	.word	0x0500000f


	//   ....[113]....
        /*0348*/ 	.word	0x0500000f


	//   ....[114]....
        /*034c*/ 	.word	0x0500000f


	//   ....[115]....
        /*0350*/ 	.word	0x0500000f


	//   ....[116]....
        /*0354*/ 	.word	0x0500000f


	//   ....[117]....
        /*0358*/ 	.word	0x0500000f


	//   ....[118]....
        /*035c*/ 	.word	0x0500000f


	//   ....[119]....
        /*0360*/ 	.word	0x0500000f


	//   ....[120]....
        /*0364*/ 	.word	0x0500000f


	//   ....[121]....
        /*0368*/ 	.word	0x0500000f


	//   ....[122]....
        /*036c*/ 	.word	0x0500000f


	//   ....[123]....
        /*0370*/ 	.word	0x0500000f


	//   ....[124]....
        /*0374*/ 	.word	0x0500000f


	//   ....[125]....
        /*0378*/ 	.word	0x0500000f


	//   ....[126]....
        /*037c*/ 	.word	0x0500000f


	//   ....[127]....
        /*0380*/ 	.word	0x0500000f


	//   ....[128]....
        /*0384*/ 	.word	0x0500000f


	//   ....[129]....
        /*0388*/ 	.word	0x0500000f


	//   ....[130]....
        /*038c*/ 	.word	0x0500000f


	//   ....[131]....
        /*0390*/ 	.word	0x0500000f


	//   ....[132]....
        /*0394*/ 	.word	0x0500000f


	//   ....[133]....
        /*0398*/ 	.word	0x0500000f


	//   ....[134]....
        /*039c*/ 	.word	0x0500000f


	//   ....[135]....
        /*03a0*/ 	.word	0x0500000f


	//   ....[136]....
        /*03a4*/ 	.word	0x0500000f


	//   ....[137]....
        /*03a8*/ 	.word	0x0500000f


	//   ....[138]....
        /*03ac*/ 	.word	0x0500000f


	//   ....[139]....
        /*03b0*/ 	.word	0x0500000f


	//   ....[140]....
        /*03b4*/ 	.word	0x0500000f


	//   ....[141]....
        /*03b8*/ 	.word	0x0500000f


	//   ....[142]....
        /*03bc*/ 	.word	0x0500000f


	//   ....[143]....
        /*03c0*/ 	.word	0x0500000f


	//   ....[144]....
        /*03c4*/ 	.word	0x0500000f


	//   ....[145]....
        /*03c8*/ 	.word	0x0500000f


	//   ....[146]....
        /*03cc*/ 	.word	0x0500000f


	//   ....[147]....
        /*03d0*/ 	.word	0x0500000f


	//   ....[148]....
        /*03d4*/ 	.word	0x0500000f


	//   ....[149]....
        /*03d8*/ 	.word	0x0500000f


	//   ....[150]....
        /*03dc*/ 	.word	0x0500000f


	//   ....[151]....
        /*03e0*/ 	.word	0x0500000f


	//   ....[152]....
        /*03e4*/ 	.word	0x0500000f


	//   ....[153]....
        /*03e8*/ 	.word	0x0500000f


	//   ....[154]....
        /*03ec*/ 	.word	0x0500000f


	//   ....[155]....
        /*03f0*/ 	.word	0x0500000f


	//   ....[156]....
        /*03f4*/ 	.word	0x0500000f


	//   ....[157]....
        /*03f8*/ 	.word	0x0500000f


	//   ....[158]....
        /*03fc*/ 	.word	0x0500000f


	//   ....[159]....
        /*0400*/ 	.word	0x0500000f


	//   ....[160]....
        /*0404*/ 	.word	0x0500000f


	//   ....[161]....
        /*0408*/ 	.word	0x0500000f


	//   ....[162]....
        /*040c*/ 	.word	0x0500000f


	//   ....[163]....
        /*0410*/ 	.word	0x0500000f


	//   ....[164]....
        /*0414*/ 	.word	0x0500000f


	//   ....[165]....
        /*0418*/ 	.word	0x0500000f


	//   ....[166]....
        /*041c*/ 	.word	0x0500000f


	//   ....[167]....
        /*0420*/ 	.word	0x0500000f


	//   ....[168]....
        /*0424*/ 	.word	0x0500000f


	//   ....[169]....
        /*0428*/ 	.word	0x0500000f


	//   ....[170]....
        /*042c*/ 	.word	0x0500000f


	//   ....[171]....
        /*0430*/ 	.word	0x0500000f


	//   ....[172]....
        /*0434*/ 	.word	0x0500000f


	//   ....[173]....
        /*0438*/ 	.word	0x0500000f


	//   ....[174]....
        /*043c*/ 	.word	0x0500000f


	//   ....[175]....
        /*0440*/ 	.word	0x0500000f


	//   ....[176]....
        /*0444*/ 	.word	0x0500000f


	//   ....[177]....
        /*0448*/ 	.word	0x0500000f


	//   ....[178]....
        /*044c*/ 	.word	0x0500000f


	//   ....[179]....
        /*0450*/ 	.word	0x0500000f


	//   ....[180]....
        /*0454*/ 	.word	0x0500000f


	//----- nvinfo : EIATTR_COOP_GROUP_INSTR_OFFSETS
	.align		4
.L_20597:
        /*0458*/ 	.byte	0x04, 0x28
        /*045a*/ 	.short	(.L_20599 - .L_20598)


	//   ....[0]....
.L_20598:
        /*045c*/ 	.word	0x00000b80


	//   ....[1]....
        /*0460*/ 	.word	0x00000ba0


	//   ....[2]....
        /*0464*/ 	.word	0x00000bc0


	//   ....[3]....
        /*0468*/ 	.word	0x00000be0


	//   ....[4]....
        /*046c*/ 	.word	0x00000c00


	//   ....[5]....
        /*0470*/ 	.word	0x00000d00


	//   ....[6]....
        /*0474*/ 	.word	0x00000d20


	//   ....[7]....
        /*0478*/ 	.word	0x00000d50


	//   ....[8]....
        /*047c*/ 	.word	0x00001b90


	//   ....[9]....
        /*0480*/ 	.word	0x00001bc0


	//   ....[10]....
        /*0484*/ 	.word	0x00001be0


	//   ....[11]....
        /*0488*/ 	.word	0x00001c00


	//   ....[12]....
        /*048c*/ 	.word	0x00001c20


	//   ....[13]....
        /*0490*/ 	.word	0x00001c70


	//   ....[14]....
        /*0494*/ 	.word	0x00001c90


	//   ....[15]....
        /*0498*/ 	.word	0x00001cb0


	//   ....[16]....
        /*049c*/ 	.word	0x00002c70


	//   ....[17]....
        /*04a0*/ 	.word	0x00002cb0


	//   ....[18]....
        /*04a4*/ 	.word	0x00002cf0


	//   ....[19]....
        /*04a8*/ 	.word	0x00002d30


	//   ....[20]....
        /*04ac*/ 	.word	0x00002d70


	//   ....[21]....
        /*04b0*/ 	.word	0x00002db0


	//   ....[22]....
        /*04b4*/ 	.word	0x00002e10


	//   ....[23]....
        /*04b8*/ 	.word	0x00002e80


	//   ....[24]....
        /*04bc*/ 	.word	0x00002ec0


	//   ....[25]....
        /*04c0*/ 	.word	0x00002f00


	//   ....[26]....
        /*04c4*/ 	.word	0x00002f40


	//   ....[27]....
        /*04c8*/ 	.word	0x00002f80


	//   ....[28]....
        /*04cc*/ 	.word	0x00002fc0


	//   ....[29]....
        /*04d0*/ 	.word	0x00002ff0


	//   ....[30]....
        /*04d4*/ 	.word	0x00003030


	//   ....[31]....
        /*04d8*/ 	.word	0x00003070


	//   ....[32]....
        /*04dc*/ 	.word	0x00003090


	//   ....[33]....
        /*04e0*/ 	.word	0x000030b0


	//   ....[34]....
        /*04e4*/ 	.word	0x000030d0


	//   ....[35]....
        /*04e8*/ 	.word	0x000030f0


	//   ....[36]....
        /*04ec*/ 	.word	0x00003110


	//   ....[37]....
        /*04f0*/ 	.word	0x00003120


	//   ....[38]....
        /*04f4*/ 	.word	0x00003170


	//   ....[39]....
        /*04f8*/ 	.word	0x000031a0


	//   ....[40]....
        /*04fc*/ 	.word	0x000031e0


	//   ....[41]....
        /*0500*/ 	.word	0x00003210


	//   ....[42]....
        /*0504*/ 	.word	0x00003230


	//   ....[43]....
        /*0508*/ 	.word	0x00003250


	//   ....[44]....
        /*050c*/ 	.word	0x00003260


	//   ....[45]....
        /*0510*/ 	.word	0x000032a0


	//   ....[46]....
        /*0514*/ 	.word	0x000032d0


	//   ....[47]....
        /*0518*/ 	.word	0x000032f0


	//   ....[48]....
        /*051c*/ 	.word	0x00003310


	//   ....[49]....
        /*0520*/ 	.word	0x00003330


	//   ....[50]....
        /*0524*/ 	.word	0x00003350


	//   ....[51]....
        /*0528*/ 	.word	0x00003370


	//   ....[52]....
        /*052c*/ 	.word	0x00003380


	//   ....[53]....
        /*0530*/ 	.word	0x000033a0


	//   ....[54]....
        /*0534*/ 	.word	0x000033d0


	//   ....[55]....
        /*0538*/ 	.word	0x00003400


	//   ....[56]....
        /*053c*/ 	.word	0x00003430


	//   ....[57]....
        /*0540*/ 	.word	0x00003450


	//   ....[58]....
        /*0544*/ 	.word	0x00003470


	//   ....[59]....
        /*0548*/ 	.word	0x00003490


	//   ....[60]....
        /*054c*/ 	.word	0x000034b0


	//   ....[61]....
        /*0550*/ 	.word	0x000034d0


	//   ....[62]....
        /*0554*/ 	.word	0x000034e0


	//   ....[63]....
        /*0558*/ 	.word	0x00003500


	//   ....[64]....
        /*055c*/ 	.word	0x00003520


	//   ....[65]....
        /*0560*/ 	.word	0x00003540


	//   ....[66]....
        /*0564*/ 	.word	0x00003560


	//   ....[67]....
        /*0568*/ 	.word	0x00003580


	//   ....[68]....
        /*056c*/ 	.word	0x000035b0


	//   ....[69]....
        /*0570*/ 	.word	0x000035d0


	//   ....[70]....
        /*0574*/ 	.word	0x000035f0


	//   ....[71]....
        /*0578*/ 	.word	0x00003610


	//   ....[72]....
        /*057c*/ 	.word	0x00003630


	//   ....[73]....
        /*0580*/ 	.word	0x00003650


	//   ....[74]....
        /*0584*/ 	.word	0x00003660


	//   ....[75]....
        /*0588*/ 	.word	0x00003680


	//   ....[76]....
        /*058c*/ 	.word	0x000036a0


	//   ....[77]....
        /*0590*/ 	.word	0x000036c0


	//   ....[78]....
        /*0594*/ 	.word	0x000036e0


	//   ....[79]....
        /*0598*/ 	.word	0x00003700


	//   ....[80]....
        /*059c*/ 	.word	0x00004b10


	//   ....[81]....
        /*05a0*/ 	.word	0x00004b70


	//   ....[82]....
        /*05a4*/ 	.word	0x00004bd0


	//   ....[83]....
        /*05a8*/ 	.word	0x00004c30


	//   ....[84]....
        /*05ac*/ 	.word	0x00004c90


	//   ....[85]....
        /*05b0*/ 	.word	0x00004d10


	//   ....[86]....
        /*05b4*/ 	.word	0x00004d80


	//   ....[87]....
        /*05b8*/ 	.word	0x00004df0


	//   ....[88]....
        /*05bc*/ 	.word	0x00004e50


	//   ....[89]....
        /*05c0*/ 	.word	0x00004ed0


	//   ....[90]....
        /*05c4*/ 	.word	0x00004f40


	//   ....[91]....
        /*05c8*/ 	.word	0x00004fa0


	//   ....[92]....
        /*05cc*/ 	.word	0x00005020


	//   ....[93]....
        /*05d0*/ 	.word	0x00005090


	//   ....[94]....
        /*05d4*/ 	.word	0x000050f0


	//   ....[95]....
        /*05d8*/ 	.word	0x00005170


	//   ....[96]....
        /*05dc*/ 	.word	0x000051e0


	//   ....[97]....
        /*05e0*/ 	.word	0x00005240


	//   ....[98]....
        /*05e4*/ 	.word	0x000052c0


	//   ....[99]....
        /*05e8*/ 	.word	0x00005330


	//   ....[100]....
        /*05ec*/ 	.word	0x00005390


	//   ....[101]....
        /*05f0*/ 	.word	0x00005410


	//   ....[102]....
        /*05f4*/ 	.word	0x00005480


	//   ....[103]....
        /*05f8*/ 	.word	0x000054e0


	//   ....[104]....
        /*05fc*/ 	.word	0x00005560


	//   ....[105]....
        /*0600*/ 	.word	0x000055d0


	//   ....[106]....
        /*0604*/ 	.word	0x00005630


	//   ....[107]....
        /*0608*/ 	.word	0x000056b0


	//   ....[108]....
        /*060c*/ 	.word	0x00005720


	//   ....[109]....
        /*0610*/ 	.word	0x00005780


	//   ....[110]....
        /*0614*/ 	.word	0x00005800


	//   ....[111]....
        /*0618*/ 	.word	0x00005870


	//   ....[112]....
        /*061c*/ 	.word	0x000058d0


	//   ....[113]....
        /*0620*/ 	.word	0x00005950


	//   ....[114]....
        /*0624*/ 	.word	0x000059c0


	//   ....[115]....
        /*0628*/ 	.word	0x00005a20


	//   ....[116]....
        /*062c*/ 	.word	0x00005aa0


	//   ....[117]....
        /*0630*/ 	.word	0x00005b10


	//   ....[118]....
        /*0634*/ 	.word	0x00005b70


	//   ....[119]....
        /*0638*/ 	.word	0x00005bf0


	//   ....[120]....
        /*063c*/ 	.word	0x00005c60


	//   ....[121]....
        /*0640*/ 	.word	0x00005cc0


	//   ....[122]....
        /*0644*/ 	.word	0x00005d40


	//   ....[123]....
        /*0648*/ 	.word	0x00005db0


	//   ....[124]....
        /*064c*/ 	.word	0x00005e10


	//   ....[125]....
        /*0650*/ 	.word	0x00005e80


	//   ....[126]....
        /*0654*/ 	.word	0x00005ee0


	//   ....[127]....
        /*0658*/ 	.word	0x00005f40


	//   ....[128]....
        /*065c*/ 	.word	0x00005fc0


	//   ....[129]....
        /*0660*/ 	.word	0x00006030


	//   ....[130]....
        /*0664*/ 	.word	0x00006090


	//   ....[131]....
        /*0668*/ 	.word	0x00006100


	//   ....[132]....
        /*066c*/ 	.word	0x00006170


	//   ....[133]....
        /*0670*/ 	.word	0x000061d0


	//   ....[134]....
        /*0674*/ 	.word	0x00006250


	//   ....[135]....
        /*0678*/ 	.word	0x000062c0


	//   ....[136]....
        /*067c*/ 	.word	0x00006320


	//   ....[137]....
        /*0680*/ 	.word	0x000063a0


	//   ....[138]....
        /*0684*/ 	.word	0x00006410


	//   ....[139]....
        /*0688*/ 	.word	0x00006470


	//   ....[140]....
        /*068c*/ 	.word	0x000064f0


	//   ....[141]....
        /*0690*/ 	.word	0x00006560


	//   ....[142]....
        /*0694*/ 	.word	0x000065c0


	//   ....[143]....
        /*0698*/ 	.word	0x00006640


	//   ....[144]....
        /*069c*/ 	.word	0x000066b0


	//   ....[145]....
        /*06a0*/ 	.word	0x00006710


	//   ....[146]....
        /*06a4*/ 	.word	0x00006790


	//   ....[147]....
        /*06a8*/ 	.word	0x000067f0


	//   ....[148]....
        /*06ac*/ 	.word	0x00006850


	//   ....[149]....
        /*06b0*/ 	.word	0x000068c0


	//   ....[150]....
        /*06b4*/ 	.word	0x00006930


	//   ....[151]....
        /*06b8*/ 	.word	0x00006990


	//   ....[152]....
        /*06bc*/ 	.word	0x00006a10


	//   ....[153]....
        /*06c0*/ 	.word	0x00006a80


	//   ....[154]....
        /*06c4*/ 	.word	0x00006ae0


	//   ....[155]....
        /*06c8*/ 	.word	0x00006b60


	//   ....[156]....
        /*06cc*/ 	.word	0x00006bd0


	//   ....[157]....
        /*06d0*/ 	.word	0x00006c30


	//   ....[158]....
        /*06d4*/ 	.word	0x00006cb0


	//   ....[159]....
        /*06d8*/ 	.word	0x00006d20


	//   ....[160]....
        /*06dc*/ 	.word	0x00006d80


	//   ....[161]....
        /*06e0*/ 	.word	0x00006e00


	//   ....[162]....
        /*06e4*/ 	.word	0x00006e70


	//   ....[163]....
        /*06e8*/ 	.word	0x00006ed0


	//   ....[164]....
        /*06ec*/ 	.word	0x00006f50


	//   ....[165]....
        /*06f0*/ 	.word	0x00006fc0


	//   ....[166]....
        /*06f4*/ 	.word	0x00007020


	//   ....[167]....
        /*06f8*/ 	.word	0x000070a0


	//   ....[168]....
        /*06fc*/ 	.word	0x00007110


	//   ....[169]....
        /*0700*/ 	.word	0x00007170


	//   ....[170]....
        /*0704*/ 	.word	0x000071f0


	//   ....[171]....
        /*0708*/ 	.word	0x00007250


	//   ....[172]....
        /*070c*/ 	.word	0x000072b0


	//   ....[173]....
        /*0710*/ 	.word	0x00007330


	//   ....[174]....
        /*0714*/ 	.word	0x00007390


	//   ....[175]....
        /*0718*/ 	.word	0x000073f0


	//   ....[176]....
        /*071c*/ 	.word	0x00007460


	//   ....[177]....
        /*0720*/ 	.word	0x000074c0


	//   ....[178]....
        /*0724*/ 	.word	0x00007520


	//   ....[179]....
        /*0728*/ 	.word	0x00007580


	//   ....[180]....
        /*072c*/ 	.word	0x000075f0


	//----- nvinfo : EIATTR_VRC_CTA_INIT_COUNT
	.align		4
.L_20599:
        /*0730*/ 	.byte	0x02, 0x4a
	.zero		1
	.zero		1


	//----- nvinfo : EIATTR_SYSCALL_OFFSETS
	.align		4
        /*0734*/ 	.byte	0x04, 0x46
        /*0736*/ 	.short	(.L_20601 - .L_20600)


	//   ....[0]....
.L_20600:
        /*0738*/ 	.word	0x00002b90


	//   ....[1]....
        /*073c*/ 	.word	0x00004ab0


	//----- nvinfo : EIATTR_EXIT_INSTR_OFFSETS
	.align		4
.L_20601:
        /*0740*/ 	.byte	0x04, 0x1c
        /*0742*/ 	.short	(.L_20603 - .L_20602)


	//   ....[0]....
.L_20602:
        /*0744*/ 	.word	0x000000b0


	//   ....[1]....
        /*0748*/ 	.word	0x000046e0


	//   ....[2]....
        /*074c*/ 	.word	0x00004720


	//   ....[3]....
        /*0750*/ 	.word	0x000049b0


	//   ....[4]....
        /*0754*/ 	.word	0x00004ac0


	//----- nvinfo : EIATTR_CRS_STACK_SIZE
	.align		4
.L_20603:
        /*0758*/ 	.byte	0x04, 0x1e
        /*075a*/ 	.short	(.L_20605 - .L_20604)
.L_20604:
        /*075c*/ 	.word	0x00000000


	//----- nvinfo : EIATTR_CBANK_PARAM_SIZE
	.align		4
.L_20605:
        /*0760*/ 	.byte	0x03, 0x19
        /*0762*/ 	.short	0x008c


	//----- nvinfo : EIATTR_PARAM_CBANK
	.align		4
        /*0764*/ 	.byte	0x04, 0x0a
        /*0766*/ 	.short	(.L_20607 - .L_20606)
	.align		4
.L_20606:
        /*0768*/ 	.word	index@(.nv.constant0._ZN4vllm25paged_attention_v2_kernelIfhLi128ELi32ELi128ELNS_18Fp8KVCacheDataTypeE1ELb1ELi512EEEvPfS2_PT_PKS3_PKT0_S9_ifPKiSB_iPKfiiiSD_SD_iiiii)
        /*076c*/ 	.short	0x0380
        /*076e*/ 	.short	0x008c


	//----- nvinfo : EIATTR_SW_WAR
	.align		4
.L_20607:
        /*0770*/ 	.byte	0x04, 0x36
        /*0772*/ 	.short	(.L_20609 - .L_20608)
.L_20608:
        /*0774*/ 	.word	0x00000008
.L_20609:


//--------------------- .nv.info._ZN4vllm25paged_attention_v2_kernelIfhLi120ELi32ELi128ELNS_18Fp8KVCacheDataTypeE1ELb1ELi512EEEvPfS2_PT_PKS3_PKT0_S9_ifPKiSB_iPKfiiiSD_SD_iiiii --------------------------
	.section	.nv.info._ZN4vllm25paged_attention_v2_kernelIfhLi120ELi32ELi128ELNS_18Fp8KVCacheDataTypeE1ELb1ELi512EEEvPfS2_PT_PKS3_PKT0_S9_ifPKiSB_iPKfiiiSD_SD_iiiii,"",@"SHT_CUDA_INFO"
	.sectionflags	@""
	.align	4


	//----- nvinfo : EIATTR_CUDA_API_VERSION
	.align		4
        /*0000*/ 	.byte	0x04, 0x37
        /*0002*/ 	.short	(.L_20611 - .L_20610)
.L_20610:
        /*0004*/ 	.word	0x00000082


	//----- nvinfo : EIATTR_KPARAM_INFO
	.align		4
.L_20611:
        /*0008*/ 	.byte	0x04, 0x17
        /*000a*/ 	.short	(.L_20613 - .L_20612)
.L_20612:
        /*000c*/ 	.word	0x00000000
        /*0010*/ 	.short	0x0015
        /*0012*/ 	.short	0x0088
        /*0014*/ 	.byte	0x00, 0xf0, 0x11, 0x00


	//----- nvinfo : EIATTR_KPARAM_INFO
	.align		4
.L_20613:
        /*0018*/ 	.byte	0x04, 0x17
        /*001a*/ 	.short	(.L_20615 - .L_20614)
.L_20614:
        /*001c*/ 	.word	0x00000000
        /*0020*/ 	.short	0x0014
        /*0022*/ 	.short	0x0084
        /*0024*/ 	.byte	0x00, 0xf0, 0x11, 0x00


	//----- nvinfo : EIATTR_KPARAM_INFO
	.align		4
.L_20615:
        /*0028*/ 	.byte	0x04, 0x17
        /*002a*/ 	.short	(.L_20617 - .L_20616)
.L_20616:
        /*002c*/ 	.word	0x00000000
        /*0030*/ 	.short	0x0013
        /*0032*/ 	.short	0x0080
        /*0034*/ 	.byte	0x00, 0xf0, 0x11, 0x00


	//----- nvinfo : EIATTR_KPARAM_INFO
	.align		4
.L_20617:
        /*0038*/ 	.byte	0x04, 0x17
        /*003a*/ 	.short	(.L_20619 - .L_20618)
.L_20618:
        /*003c*/ 	.word	0x00000000
        /*0040*/ 	.short	0x0012
        /*0042*/ 	.short	0x007c
        /*0044*/ 	.byte	0x00, 0xf0, 0x11, 0x00


	//----- nvinfo : EIATTR_KPARAM_INFO
	.align		4
.L_20619:
        /*0048*/ 	.byte	0x04, 0x17
        /*004a*/ 	.short	(.L_20621 - .L_20620)
.L_20620:
        /*004c*/ 	.word	0x00000000
        /*0050*/ 	.short	0x0011
        /*0052*/ 	.short	0x0078
        /*0054*/ 	.byte	0x00, 0xf0, 0x11, 0x00


	//----- nvinfo : EIATTR_KPARAM_INFO
	.align		4
.L_20621:
        /*0058*/ 	.byte	0x04, 0x17
        /*005a*/ 	.short	(.L_20623 - .L_20622)
.L_20622:
        /*005c*/ 	.word	0x00000000
        /*0060*/ 	.short	0x0010
        /*0062*/ 	.short	0x0070
        /*0064*/ 	.byte	0x00, 0xf5, 0x21, 0x00


	//----- nvinfo : EIATTR_KPARAM_INFO
	.align		4
.L_20623:
        /*0068*/ 	.byte	0x04, 0x17
        /*006a*/ 	.short	(.L_20625 - .L_20624)
.L_20624:
        /*006c*/ 	.word	0x00000000
        /*0070*/ 	.short	0x000f
        /*0072*/ 	.short	0x0068
        /*0074*/ 	.byte	0x00, 0xf5, 0x21, 0x00


	//----- nvinfo : EIATTR_KPARAM_INFO
	.align		4
.L_20625:
        /*0078*/ 	.byte	0x04, 0x17
        /*007a*/ 	.short	(.L_20627 - .L_20626)
.L_20626:
        /*007c*/ 	.word	0x00000000
        /*0080*/ 	.short	0x000e
        /*0082*/ 	.short	0x0060
        /*0084*/ 	.byte	0x00, 0xf0, 0x11, 0x00


	//----- nvinfo : EIATTR_KPARAM_INFO
	.align		4
.L_20627:
        /*0088*/ 	.byte	0x04, 0x17
        /*008a*/ 	.short	(.L_20629 - .L_20628)
.L_20628:
        /*008c*/ 	.word	0x00000000
        /*0090*/ 	.short	0x000d
        /*0092*/ 	.short	0x005c
        /*0094*/ 	.byte	0x00, 0xf0, 0x11, 0x00


	//----- nvinfo : EIATTR_KPARAM_INFO
	.align		4
.L_20629:
        /*0098*/ 	.byte	0x04, 0x17
        /*009a*/ 	.short	(.L_20631 - .L_20630)
.L_20630:
        /*009c*/ 	.word	0x00000000
        /*00a0*/ 	.short	0x000c
        /*00a2*/ 	.short	0x0058
        /*00a4*/ 	.byte	0x00, 0xf0, 0x11, 0x00


	//----- nvinfo : EIATTR_KPARAM_INFO
	.align		4
.L_20631:
        /*00a8*/ 	.byte	0x04, 0x17
        /*00aa*/ 	.short	(.L_20633 - .L_20632)
.L_20632:
        /*00ac*/ 	.word	0x00000000
        /*00b0*/ 	.short	0x000b
        /*00b2*/ 	.short	0x0050
        /*00b4*/ 	.byte	0x00, 0xf5, 0x21, 0x00


	//----- nvinfo : EIATTR_KPARAM_INFO
	.align		4
.L_20633:
        /*00b8*/ 	.byte	0x04, 0x17
        /*00ba*/ 	.short	(.L_20635 - .L_20634)
.L_20634:
        /*00bc*/ 	.word	0x00000000
        /*00c0*/ 	.short	0x000a
        /*00c2*/ 	.short	0x0048
        /*00c4*/ 	.byte	0x00, 0xf0, 0x11, 0x00


	//----- nvinfo : EIATTR_KPARAM_INFO
	.align		4
.L_20635:
        /*00c8*/ 	.byte	0x04, 0x17
        /*00ca*/ 	.short	(.L_20637 - .L_20636)
.L_20636:
        /*00cc*/ 	.word	0x00000000
        /*00d0*/ 	.short	0x0009
        /*00d2*/ 	.short	0x0040
        /*00d4*/ 	.byte	0x00, 0xf5, 0x21, 0x00


	//----- nvinfo : EIATTR_KPARAM_INFO
	.align		4
.L_20637:
        /*00d8*/ 	.byte	0x04, 0x17
        /*00da*/ 	.short	(.L_20639 - .L_20638)
.L_20638:
        /*00dc*/ 	.word	0x00000000
        /*00e0*/ 	.short	0x0008
        /*00e2*/ 	.short	0x0038
        /*00e4*/ 	.byte	0x00, 0xf5, 0x21, 0x00


	//----- nvinfo : EIATTR_KPARAM_INFO
	.align		4
.L_20639:
        /*00e8*/ 	.byte	0x04, 0x17
        /*00ea*/ 	.short	(.L_20641 - .L_20640)
.L_20640:
        /*00ec*/ 	.word	0x00000000
        /*00f0*/ 	.short	0x0007
        /*00f2*/ 	.short	0x0034
        /*00f4*/ 	.byte	0x00, 0xf0, 0x11, 0x00


	//----- nvinfo : EIATTR_KPARAM_INFO
	.align		4
.L_20641:
        /*00f8*/ 	.byte	0x04, 0x17
        /*00fa*/ 	.short	(.L_20643 - .L_20642)
.L_20642:
        /*00fc*/ 	.word	0x00000000
        /*0100*/ 	.short	0x0006
        /*0102*/ 	.short	0x0030
        /*0104*/ 	.byte	0x00, 0xf0, 0x11, 0x00


	//----- nvinfo : EIATTR_KPARAM_INFO
	.align		4
.L_20643:
        /*0108*/ 	.byte	0x04, 0x17
        /*010a*/ 	.short	(.L_20645 - .L_20644)
.L_20644:
        /*010c*/ 	.word	0x00000000
        /*0110*/ 	.short	0x0005
        /*0112*/ 	.short	0x0028
        /*0114*/ 	.byte	0x00, 0xf5, 0x21, 0x00


	//----- nvinfo : EIATTR_KPARAM_INFO
	.align		4
.L_20645:
        /*0118*/ 	.byte	0x04, 0x17
        /*011a*/ 	.short	(.L_20647 - .L_20646)
.L_20646:
        /*011c*/ 	.word	0x00000000
        /*0120*/ 	.short	0x0004
        /*0122*/ 	.short	0x0020
        /*0124*/ 	.byte	0x00, 0xf5, 0x21, 0x00


	//----- nvinfo : EIATTR_KPARAM_INFO
	.align		4
.L_20647:
        /*0128*/ 	.byte	0x04, 0x17
        /*012a*/ 	.short	(.L_20649 - .L_20648)
.L_20648:
        /*012c*/ 	.word	0x00000000
        /*0130*/ 	.short	0x0003
        /*0132*/ 	.short	0x0018
        /*0134*/ 	.byte	0x00, 0xf5, 0x21, 0x00


	//----- nvinfo : EIATTR_KPARAM_INFO
	.align		4
.L_20649:
        /*0138*/ 	.byte	0x04, 0x17
        /*013a*/ 	.short	(.L_20651 - .L_20650)
.L_20650:
        /*013c*/ 	.word	0x00000000
        /*0140*/ 	.short	0x0002
        /*0142*/ 	.short	0x0010
        /*0144*/ 	.byte	0x00, 0xf5, 0x21, 0x00


	//----- nvinfo : EIATTR_KPARAM_INFO
	.align		4
.L_20651:
        /*0148*/ 	.byte	0x04, 0x17
        /*014a*/ 	.short	(.L_20653 - .L_20652)
.L_20652:
        /*014c*/ 	.word	0x00000000
        /*0150*/ 	.short	0x0001
        /*0152*/ 	.short	0x0008
        /*0154*/ 	.byte	0x00, 0xf5, 0x21, 0x00


	//----- nvinfo : EIATTR_KPARAM_INFO
	.align		4
.L_20653:
        /*0158*/ 	.byte	0x04, 0x17
        /*015a*/ 	.short	(.L_20655 - .L_20654)
.L_20654:
        /*015c*/ 	.word	0x00000000
        /*0160*/ 	.short	0x0000
        /*0162*/ 	.short	0x0000
        /*0164*/ 	.byte	0x00, 0xf5, 0x21, 0x00


	//----- nvinfo : EIATTR_SPARSE_MMA_MASK
	.align		4
.L_20655:
        /*0168*/ 	.byte	0x03, 0x50
        /*016a*/ 	.short	0x0000


	//----- nvinfo : EIATTR_MAXREG_COUNT
	.align		4
        /*016c*/ 	.byte	0x03, 0x1b
        /*016e*/ 	.short	0x00ff


	//----- nvinfo : EIATTR_NUM_BARRIERS
	.align		4
        /*0170*/ 	.byte	0x02, 0x4c
        /*0172*/ 	.byte	0x01
	.zero		1


	//----- nvinfo : EIATTR_EXTERNS
	.align		4
        /*0174*/ 	.byte	0x04, 0x0f
        /*0176*/ 	.short	(.L_20657 - .L_20656)


	//   ....[0]....
	.align		4
.L_20656:
        /*0178*/ 	.word	index@(__assertfail)


	//----- nvinfo : EIATTR_MERCURY_ISA_VERSION
	.align		4
.L_20657:
        /*017c*/ 	.byte	0x03, 0x5f
        /*017e*/ 	.short	0x0101


	//----- nvinfo : EIATTR_COOP_GROUP_MASK_REGIDS
	.align		4
        /*0180*/ 	.byte	0x04, 0x29
        /*0182*/ 	.short	(.L_20659 - .L_20658)


	//   ....[0]....
.L_20658:
        /*0184*/ 	.word	0xffffffff


	//   ....[1]....
        /*0188*/ 	.word	0xffffffff


	//   ....[2]....
        /*018c*/ 	.word	0xffffffff


	//   ....[3]....
        /*0190*/ 	.word	0xffffffff


	//   ....[4]....
        /*0194*/ 	.word	0xffffffff


	//   ....[5]....
        /*0198*/ 	.word	0xffffffff


	//   ....[6]....
        /*019c*/ 	.word	0xffffffff


	//   ....[7]....
        /*01a0*/ 	.word	0xffffffff


	//   ....[8]....
        /*01a4*/ 	.word	0xffffffff


	//   ....[9]....
        /*01a8*/ 	.word	0xffffffff


	//   ....[10]....
        /*01ac*/ 	.word	0xffffffff


	//   ....[11]....
        /*01b0*/ 	.word	0xffffffff


	//   ....[12]....
        /*01b4*/ 	.word	0xffffffff


	//   ....[13]....
        /*01b8*/ 	.word	0xffffffff


	//   ....[14]....
        /*01bc*/ 	.word	0xffffffff


	//   ....[15]....
        /*01c0*/ 	.word	0xffffffff


	//   ....[16]....
        /*01c4*/ 	.word	0xffffffff


	//   ....[17]....
        /*01c8*/ 	.word	0xffffffff


	//   ....[18]....
        /*01cc*/ 	.word	0xffffffff


	//   ....[19]....
        /*01d0*/ 	.word	0xffffffff


	//   ....[20]....
        /*01d4*/ 	.word	0xffffffff


	//   ....[21]....
        /*01d8*/ 	.word	0xffffffff


	//   ....[22]....
        /*01dc*/ 	.word	0xffffffff


	//   ....[23]....
        /*01e0*/ 	.word	0xffffffff


	//   ....[24]....
        /*01e4*/ 	.word	0xffffffff


	//   ....[25]....
        /*01e8*/ 	.word	0xffffffff


	//   ....[26]....
        /*01ec*/ 	.word	0xffffffff


	//   ....[27]....
        /*01f0*/ 	.word	0xffffffff


	//   ....[28]....
        /*01f4*/ 	.word	0xffffffff


	//   ....[29]....
        /*01f8*/ 	.word	0xffffffff


	//   ....[30]....
        /*01fc*/ 	.word	0xffffffff


	//   ....[31]....
        /*0200*/ 	.word	0xffffffff


	//   ....[32]....
        /*0204*/ 	.word	0xffffffff


	//   ....[33]....
        /*0208*/ 	.word	0xffffffff


	//   ....[34]....
        /*020c*/ 	.word	0xffffffff


	//   ....[35]....
        /*0210*/ 	.word	0xffffffff


	//   ....[36]....
        /*0214*/ 	.word	0xffffffff


	//   ....[37]....
        /*0218*/ 	.word	0xffffffff


	//   ....[38]....
        /*021c*/ 	.word	0xffffffff


	//   ....[39]....
        /*0220*/ 	.word	0xffffffff


	//   ....[40]....
        /*0224*/ 	.word	0xffffffff


	//   ....[41]....
        /*0228*/ 	.word	0xffffffff


	//   ....[42]....
        /*022c*/ 	.word	0xffffffff


	//   ....[43]....
        /*0230*/ 	.word	0xffffffff


	//   ....[44]....
        /*0234*/ 	.word	0xffffffff


	//   ....[45]....
        /*0238*/ 	.word	0xffffffff


	//   ....[46]....
        /*023c*/ 	.word	0xffffffff


	//   ....[47]....
        /*0240*/ 	.word	0xffffffff


	//   ....[48]....
        /*0244*/ 	.word	0xffffffff


	//   ....[49]....
        /*0248*/ 	.word	0xffffffff


	//   ....[50]....
        /*024c*/ 	.word	0xffffffff


	//   ....[51]....
        /*0250*/ 	.word	0xffffffff


	//   ....[52]....
        /*0254*/ 	.word	0xffffffff


	//   ....[53]....
        /*0258*/ 	.word	0xffffffff


	//   ....[54]....
        /*025c*/ 	.word	0xffffffff


	//   ....[55]....
        /*0260*/ 	.word	0xffffffff


	//   ....[56]....
        /*0264*/ 	.word	0xffffffff


	//   ....[57]....
        /*0268*/ 	.word	0xffffffff


	//   ....[58]....
        /*026c*/ 	.word	0xffffffff


	//   ....[59]....
        /*0270*/ 	.word	0xffffffff


	//   ....[60]....
        /*0274*/ 	.word	0xffffffff


	//   ....[61]....
        /*0278*/ 	.word	0xffffffff


	//   ....[62]....
        /*027c*/ 	.word	0xffffffff


	//   ....[63]....
        /*0280*/ 	.word	0xffffffff


	//   ....[64]....
        /*0284*/ 	.word	0xffffffff


	//   ....[65]....
        /*0288*/ 	.word	0xffffffff


	//   ....[66]....
        /*028c*/ 	.word	0xffffffff


	//   ....[67]....
        /*0290*/ 	.word	0xffffffff


	//   ....[68]....
        /*0294*/ 	.word	0xffffffff


	//   ....[69]....
        /*0298*/ 	.word	0xffffffff


	//   ....[70]....
        /*029c*/ 	.word	0xffffffff


	//   ....[71]....
        /*02a0*/ 	.word	0xffffffff


	//   ....[72]....
        /*02a4*/ 	.word	0xffffffff


	//   ....[73]....
        /*02a8*/ 	.word	0xffffffff


	//   ....[74]....
        /*02ac*/ 	.word	0xffffffff


	//   ....[75]....
        /*02b0*/ 	.word	0xffffffff


	//   ....[76]....
        /*02b4*/ 	.word	0x0500000f


	//   ....[77]....
        /*02b8*/ 	.word	0x0500000f


	//   ....[78]....
        /*02bc*/ 	.word	0x0500000f


	//   ....[79]....
        /*02c0*/ 	.word	0x0500000f


	//   ....[80]....
        /*02c4*/ 	.word	0x0500000f


	//   ....[81]....
        /*02c8*/ 	.word	0x0500000f


	//   ....[82]....
        /*02cc*/ 	.word	0x0500000f


	//   ....[83]....
        /*02d0*/ 	.word	0x0500000f


	//   ....[84]....
        /*02d4*/ 	.word	0x0500000f


	//   ....[85]....
        /*02d8*/ 	.word	0x0500000f


	//   ....[86]....
        /*02dc*/ 	.word	0x0500000f


	//   ....[87]....
        /*02e0*/ 	.word	0x0500000f


	//   ....[88]....
        /*02e4*/ 	.word	0x0500000f


	//   ....[89]....
        /*02e8*/ 	.word	0x0500000f


	//   ....[90]....
        /*02ec*/ 	.word	0x0500000f


	//   ....[91]....
        /*02f0*/ 	.word	0x0500000f


	//   ....[92]....
        /*02f4*/ 	.word	0x0500000f


	//   ....[93]....
        /*02f8*/ 	.word	0x0500000f


	//   ....[94]....
        /*02fc*/ 	.word	0x0500000f


	//   ....[95]....
        /*0300*/ 	.word	0x0500000f


	//   ....[96]....
        /*0304*/ 	.word	0x0500000f


	//   ....[97]....
        /*0308*/ 	.word	0x0500000f


	//   ....[98]....
        /*030c*/ 	.word	0x0500000f


	//   ....[99]....
        /*0310*/ 	.word	0x0500000f


	//   ....[100]....
        /*0314*/ 	.word	0x0500000f


	//   ....[101]....
        /*0318*/ 	.word	0x0500000f


	//   ....[102]....
        /*031c*/ 	.word	0x0500000f


	//   ....[103]....
        /*0320*/ 	.word	0x0500000f


	//   ....[104]....
        /*0324*/ 	.word	0x0500000f


	//   ....[105]....
        /*0328*/ 	.word	0x0500000f


	//   ....[106]....
        /*032c*/ 	.word	0x0500000f


	//   ....[107]....
        /*0330*/ 	.word	0x0500000f


	//   ....[108]....
        /*0334*/ 	.word	0x0500000f


	//   ....[109]....
        /*0338*/ 	.word	0x0500000f


	//   ....[110]....
        /*033c*/ 	.word	0x0500000f


	//   ....[111]....
        /*0340*/ 	.word	0x0500000f


	//   ....[112]....
        /*0344*/ 	.word	0x0500000f


	//   ....[113]....
        /*0348*/ 	.word	0x0500000f


	//   ....[114]....
        /*034c*/ 	.word	0x0500000f


	//   ....[115]....
        /*0350*/ 	.word	0x0500000f


	//   ....[116]....
        /*0354*/ 	.word	0x0500000f


	//   ....[117]....
        /*0358*/ 	.word	0x0500000f


	//   ....[118]....
        /*035c*/ 	.word	0x0500000f


	//   ....[119]....
        /*0360*/ 	.word	0x0500000f


	//   ....[120]....
        /*0364*/ 	.word	0x0500000f


	//   ....[121]....
        /*0368*/ 	.word	0x0500000f


	//   ....[122]....
        /*036c*/ 	.word	0x0500000f


	//   ....[123]....
        /*0370*/ 	.word	0x0500000f


	//   ....[124]....
        /*0374*/ 	.word	0x0500000f


	//   ....[125]....
        /*0378*/ 	.word	0x0500000f


	//   ....[126]....
        /*037c*/ 	.word	0x0500000f


	//   ....[127]....
        /*0380*/ 	.word	0x0500000f


	//   ....[128]....
        /*0384*/ 	.word	0x0500000f


	//   ....[129]....
        /*0388*/ 	.word	0x0500000f


	//   ....[130]....
        /*038c*/ 	.word	0x0500000f


	//   ....[131]....
        /*0390*/ 	.word	0x0500000f


	//   ....[132]....
        /*0394*/ 	.word	0x0500000f


	//   ....[133]....
        /*0398*/ 	.word	0x0500000f


	//   ....[134]....
        /*039c*/ 	.word	0x0500000f


	//   ....[135]....
        /*03a0*/ 	.word	0x0500000f


	//   ....[136]....
        /*03a4*/ 	.word	0x0500000f


	//   ....[137]....
        /*03a8*/ 	.word	0x0500000f


	//   ....[138]....
        /*03ac*/ 	.word	0x0500000f


	//   ....[139]....
        /*03b0*/ 	.word	0x0500000f


	//   ....[140]....
        /*03b4*/ 	.word	0x0500000f


	//   ....[141]....
        /*03b8*/ 	.word	0x0500000f


	//   ....[142]....
        /*03bc*/ 	.word	0x0500000f


	//   ....[143]....
        /*03c0*/ 	.word	0x0500000f


	//   ....[144]....
        /*03c4*/ 	.word	0x0500000f


	//   ....[145]....
        /*03c8*/ 	.word	0x0500000f


	//   ....[146]....
        /*03cc*/ 	.word	0x0500000f


	//   ....[147]....
        /*03d0*/ 	.word	0x0500000f


	//   ....[148]....
        /*03d4*/ 	.word	0x0500000f


	//   ....[149]....
        /*03d8*/ 	.word	0x0500000f


	//   ....[150]....
        /*03dc*/ 	.word	0x0500000f


	//   ....[151]....
        /*03e0*/ 	.word	0x0500000f


	//   ....[152]....
        /*03e4*/ 	.word	0x0500000f


	//   ....[153]....
        /*03e8*/ 	.word	0x0500000f


	//   ....[154]....
        /*03ec*/ 	.word	0x0500000f


	//   ....[155]....
        /*03f0*/ 	.word	0x0500000f


	//   ....[156]....
        /*03f4*/ 	.word	0x0500000f


	//   ....[157]....
        /*03f8*/ 	.word	0x0500000f


	//   ....[158]....
        /*03fc*/ 	.word	0x0500000f


	//   ....[159]....
        /*0400*/ 	.word	0x0500000f


	//   ....[160]....
        /*0404*/ 	.word	0x0500000f


	//   ....[161]....
        /*0408*/ 	.word	0x0500000f


	//   ....[162]....
        /*040c*/ 	.word	0x0500000f


	//   ....[163]....
        /*0410*/ 	.word	0x0500000f


	//   ....[164]....
        /*0414*/ 	.word	0x0500000f


	//   ....[165]....
        /*0418*/ 	.word	0x0500000f


	//   ....[166]....
        /*041c*/ 	.word	0x0500000f


	//   ....[167]....
        /*0420*/ 	.word	0x0500000f


	//   ....[168]....
        /*0424*/ 	.word	0x0500000f


	//   ....[169]....
        /*0428*/ 	.word	0x0500000f


	//   ....[170]....
        /*042c*/ 	.word	0x0500000f


	//----- nvinfo : EIATTR_COOP_GROUP_INSTR_OFFSETS
	.align		4
.L_20659:
        /*0430*/ 	.byte	0x04, 0x28
        /*0432*/ 	.short	(.L_20661 - .L_20660)


	//   ....[0]....
.L_20660:
        /*0434*/ 	.word	0x00000b90


	//   ....[1]....
        /*0438*/ 	.word	0x00000bb0


	//   ....[2]....
        /*043c*/ 	.word	0x00000bd0


	//   ....[3]....
        /*0440*/ 	.word	0x00000bf0


	//   ....[4]....
        /*0444*/ 	.word	0x00000c10


	//   ....[5]....
        /*0448*/ 	.word	0x00000d20


	//   ....[6]....
        /*044c*/ 	.word	0x00000d40


	//   ....[7]....
        /*0450*/ 	.word	0x00000d60


	//   ....[8]....
        /*0454*/ 	.word	0x00001ba0


	//   ....[9]....
        /*0458*/ 	.word	0x00001bd0


	//   ....[10]....
        /*045c*/ 	.word	0x00001bf0


	//   ....[11]....
        /*0460*/ 	.word	0x00001c10


	//   ....[12]....
        /*0464*/ 	.word	0x00001c30


	//   ....[13]....
        /*0468*/ 	.word	0x00001c80


	//   ....[14]....
        /*046c*/ 	.word	0x00001ca0


	//   ....[15]....
        /*0470*/ 	.word	0x00001cc0


	//   ....[16]....
        /*0474*/ 	.word	0x00002c70


	//   ....[17]....
        /*0478*/ 	.word	0x00002cb0


	//   ....[18]....
        /*047c*/ 	.word	0x00002cf0


	//   ....[19]....
        /*0480*/ 	.word	0x00002d30


	//   ....[20]....
        /*0484*/ 	.word	0x00002d70


	//   ....[21]....
        /*0488*/ 	.word	0x00002db0


	//   ....[22]....
        /*048c*/ 	.word	0x00002e10


	//   ....[23]....
        /*0490*/ 	.word	0x00002e50


	//   ....[24]....
        /*0494*/ 	.word	0x00002e80


	//   ....[25]....
        /*0498*/ 	.word	0x00002ea0


	//   ....[26]....
        /*049c*/ 	.word	0x00002ee0


	//   ....[27]....
        /*04a0*/ 	.word	0x00002f10


	//   ....[28]....
        /*04a4*/ 	.word	0x00002f30


	//   ....[29]....
        /*04a8*/ 	.word	0x00002f60


	//   ....[30]....
        /*04ac*/ 	.word	0x00002f80


	//   ....[31]....
        /*04b0*/ 	.word	0x00002fa0


	//   ....[32]....
        /*04b4*/ 	.word	0x00002fd0


	//   ....[33]....
        /*04b8*/ 	.word	0x00003010


	//   ....[34]....
        /*04bc*/ 	.word	0x00003030


	//   ....[35]....
        /*04c0*/ 	.word	0x00003050


	//   ....[36]....
        /*04c4*/ 	.word	0x00003070


	//   ....[37]....
        /*04c8*/ 	.word	0x000030a0


	//   ....[38]....
        /*04cc*/ 	.word	0x000030e0


	//   ....[39]....
        /*04d0*/ 	.word	0x00003100


	//   ....[40]....
        /*04d4*/ 	.word	0x00003130


	//   ....[41]....
        /*04d8*/ 	.word	0x00003150


	//   ....[42]....
        /*04dc*/ 	.word	0x00003170


	//   ....[43]....
        /*04e0*/ 	.word	0x00003190


	//   ....[44]....
        /*04e4*/ 	.word	0x000031b0


	//   ....[45]....
        /*04e8*/ 	.word	0x000031d0


	//   ....[46]....
        /*04ec*/ 	.word	0x00003200


	//   ....[47]....
        /*04f0*/ 	.word	0x00003230


	//   ....[48]....
        /*04f4*/ 	.word	0x00003250


	//   ....[49]....
        /*04f8*/ 	.word	0x00003270


	//   ....[50]....
        /*04fc*/ 	.word	0x00003290


	//   ....[51]....
        /*0500*/ 	.word	0x000032b0


	//   ....[52]....
        /*0504*/ 	.word	0x000032c0


	//   ....[53]....
        /*0508*/ 	.word	0x000032d0


	//   ....[54]....
        /*050c*/ 	.word	0x00003310


	//   ....[55]....
        /*0510*/ 	.word	0x00003330


	//   ....[56]....
        /*0514*/ 	.word	0x00003360


	//   ....[57]....
        /*0518*/ 	.word	0x00003380


	//   ....[58]....
        /*051c*/ 	.word	0x000033b0


	//   ....[59]....
        /*0520*/ 	.word	0x000033d0


	//   ....[60]....
        /*0524*/ 	.word	0x000033e0


	//   ....[61]....
        /*0528*/ 	.word	0x00003410


	//   ....[62]....
        /*052c*/ 	.word	0x00003420


	//   ....[63]....
        /*0530*/ 	.word	0x00003440


	//   ....[64]....
        /*0534*/ 	.word	0x00003460


	//   ....[65]....
        /*0538*/ 	.word	0x00003490


	//   ....[66]....
        /*053c*/ 	.word	0x000034c0


	//   ....[67]....
        /*0540*/ 	.word	0x000034e0


	//   ....[68]....
        /*0544*/ 	.word	0x00003520


	//   ....[69]....
        /*0548*/ 	.word	0x00003560


	//   ....[70]....
        /*054c*/ 	.word	0x00003580


	//   ....[71]....
        /*0550*/ 	.word	0x000035d0


	//   ....[72]....
        /*0554*/ 	.word	0x000035f0


	//   ....[73]....
        /*0558*/ 	.word	0x00003620


	//   ....[74]....
        /*055c*/ 	.word	0x00003660


	//   ....[75]....
        /*0560*/ 	.word	0x00003680


	//   ....[76]....
        /*0564*/ 	.word	0x000047f0


	//   ....[77]....
        /*0568*/ 	.word	0x00004850


	//   ....[78]....
        /*056c*/ 	.word	0x000048b0


	//   ....[79]....
        /*0570*/ 	.word	0x00004910


	//   ....[80]....
        /*0574*/ 	.word	0x00004970


	//   ....[81]....
        /*0578*/ 	.word	0x000049f0


	//   ....[82]....
        /*057c*/ 	.word	0x00004a60


	//   ....[83]....
        /*0580*/ 	.word	0x00004ad0


	//   ....[84]....
        /*0584*/ 	.word	0x00004b30


	//   ....[85]....
        /*0588*/ 	.word	0x00004bb0


	//   ....[86]....
        /*058c*/ 	.word	0x00004c20


	//   ....[87]....
        /*0590*/ 	.word	0x00004c80


	//   ....[88]....
        /*0594*/ 	.word	0x00004d00


	//   ....[89]....
        /*0598*/ 	.word	0x00004d70


	//   ....[90]....
        /*059c*/ 	.word	0x00004dd0


	//   ....[91]....
        /*05a0*/ 	.word	0x00004e50


	//   ....[92]....
        /*05a4*/ 	.word	0x00004ec0


	//   ....[93]....
        /*05a8*/ 	.word	0x00004f20


	//   ....[94]....
        /*05ac*/ 	.word	0x00004fa0


	//   ....[95]....
        /*05b0*/ 	.word	0x00005010


	//   ....[96]....
        /*05b4*/ 	.word	0x00005070


	//   ....[97]....
        /*05b8*/ 	.word	0x000050f0


	//   ....[98]....
        /*05bc*/ 	.word	0x00005160


	//   ....[99]....
        /*05c0*/ 	.word	0x000051c0


	//   ....[100]....
        /*05c4*/ 	.word	0x00005240


	//   ....[101]....
        /*05c8*/ 	.word	0x000052b0


	//   ....[102]....
        /*05cc*/ 	.word	0x00005310


	//   ....[103]....
        /*05d0*/ 	.word	0x00005390


	//   ....[104]....
        /*05d4*/ 	.word	0x00005400


	//   ....[105]....
        /*05d8*/ 	.word	0x00005460


	//   ....[106]....
        /*05dc*/ 	.word	0x000054e0


	//   ....[107]....
        /*05e0*/ 	.word	0x00005550


	//   ....[108]....
        /*05e4*/ 	.word	0x000055b0


	//   ....[109]....
        /*05e8*/ 	.word	0x00005630


	//   ....[110]....
        /*05ec*/ 	.word	0x000056a0


	//   ....[111]....
        /*05f0*/ 	.word	0x00005700


	//   ....[112]....
        /*05f4*/ 	.word	0x00005780


	//   ....[113]....
        /*05f8*/ 	.word	0x000057f0


	//   ....[114]....
        /*05fc*/ 	.word	0x00005850


	//   ....[115]....
        /*0600*/ 	.word	0x000058d0


	//   ....[116]....
        /*0604*/ 	.word	0x00005940


	//   ....[117]....
        /*0608*/ 	.word	0x000059a0


	//   ....[118]....
        /*060c*/ 	.word	0x00005a20


	//   ....[119]....
        /*0610*/ 	.word	0x00005a90


	//   ....[120]....
        /*0614*/ 	.word	0x00005af0


	//   ....[121]....
        /*0618*/ 	.word	0x00005b60


	//   ....[122]....
        /*061c*/ 	.word	0x00005bd0


	//   ....[123]....
        /*0620*/ 	.word	0x00005c30


	//   ....[124]....
        /*0624*/ 	.word	0x00005cb0


	//   ....[125]....
        /*0628*/ 	.word	0x00005d20


	//   ....[126]....
        /*062c*/ 	.word	0x00005d80


	//   ....[127]....
        /*0630*/ 	.word	0x00005df0


	//   ....[128]....
        /*0634*/ 	.word	0x00005e50


	//   ....[129]....
        /*0638*/ 	.word	0x00005eb0


	//   ....[130]....
        /*063c*/ 	.word	0x00005f30


	//   ....[131]....
        /*0640*/ 	.word	0x00005fa0


	//   ....[132]....
        /*0644*/ 	.word	0x00006000


	//   ....[133]....
        /*0648*/ 	.word	0x00006080


	//   ....[134]....
        /*064c*/ 	.word	0x000060f0


	//   ....[135]....
        /*0650*/ 	.word	0x00006150


	//   ....[136]....
        /*0654*/ 	.word	0x000061d0


	//   ....[137]....
        /*0658*/ 	.word	0x00006240


	//   ....[138]....
        /*065c*/ 	.word	0x000062a0


	//   ....[139]....
        /*0660*/ 	.word	0x00006320


	//   ....[140]....
        /*0664*/ 	.word	0x00006390


	//   ....[141]....
        /*0668*/ 	.word	0x000063f0


	//   ....[142]....
        /*066c*/ 	.word	0x00006470


	//   ....[143]....
        /*0670*/ 	.word	0x000064e0


	//   ....[144]....
        /*0674*/ 	.word	0x00006540


	//   ....[145]....
        /*0678*/ 	.word	0x000065b0


	//   ....[146]....
        /*067c*/ 	.word	0x00006620


	//   ....[147]....
        /*0680*/ 	.word	0x00006680


	//   ....[148]....
        /*0684*/ 	.word	0x00006700


	//   ....[149]....
        /*0688*/ 	.word	0x00006760


	//   ....[150]....
        /*068c*/ 	.word	0x000067c0


	//   ....[151]....
        /*0690*/ 	.word	0x00006830


	//   ....[152]....
        /*0694*/ 	.word	0x00006890


	//   ....[153]....
        /*0698*/ 	.word	0x000068f0


	//   ....[154]....
        /*069c*/ 	.word	0x00006950


	//   ....[155]....
        /*06a0*/ 	.word	0x000069b0


	//   ....[156]....
        /*06a4*/ 	.word	0x00006a10


	//   ....[157]....
        /*06a8*/ 	.word	0x00006a80


	//   ....[158]....
        /*06ac*/ 	.word	0x00006af0


	//   ....[159]....
        /*06b0*/ 	.word	0x00006b50


	//   ....[160]....
        /*06b4*/ 	.word	0x00006bc0


	//   ....[161]....
        /*06b8*/ 	.word	0x00006c30


	//   ....[162]....
        /*06bc*/ 	.word	0x00006c90


	//   ....[163]....
        /*06c0*/ 	.word	0x00006d00


	//   ....[164]....
        /*06c4*/ 	.word	0x00006d70


	//   ....[165]....
        /*06c8*/ 	.word	0x00006dd0


	//   ....[166]....
        /*06cc*/ 	.word	0x00006e40


	//   ....[167]....
        /*06d0*/ 	.word	0x00006ea0


	//   ....[168]....
        /*06d4*/ 	.word	0x00006f00


	//   ....[169]....
        /*06d8*/ 	.word	0x00006f60


	//   ....[170]....
        /*06dc*/ 	.word	0x00006fc0


	//----- nvinfo : EIATTR_VRC_CTA_INIT_COUNT
	.align		4
.L_20661:
        /*06e0*/ 	.byte	0x02, 0x4a
	.zero		1
	.zero		1


	//----- nvinfo : EIATTR_SYSCALL_OFFSETS
	.align		4
        /*06e4*/ 	.byte	0x04, 0x46
        /*06e6*/ 	.short	(.L_20663 - .L_20662)


	//   ....[0]....
.L_20662:
        /*06e8*/ 	.word	0x00002ba0


	//   ....[1]....
        /*06ec*/ 	.word	0x00004790


	//----- nvinfo : EIATTR_EXIT_INSTR_OFFSETS
	.align		4
.L_20663:
        /*06f0*/ 	.byte	0x04, 0x1c
        /*06f2*/ 	.short	(.L_20665 - .L_20664)


	//   ....[0]....
.L_20664:
        /*06f4*/ 	.word	0x000000b0


	//   ....[1]....
        /*06f8*/ 	.word	0x000043f0


	//   ....[2]....
        /*06fc*/ 	.word	0x00004420


	//   ....[3]....
        /*0700*/ 	.word	0x00004690


	//   ....[4]....
        /*0704*/ 	.word	0x000047a0


	//----- nvinfo : EIATTR_CRS_STACK_SIZE
	.align		4
.L_20665:
        /*0708*/ 	.byte	0x04, 0x1e
        /*070a*/ 	.short	(.L_20667 - .L_20666)
.L_20666:
        /*070c*/ 	.word	0x00000000


	//----- nvinfo : EIATTR_CBANK_PARAM_SIZE
	.align		4
.L_20667:
        /*0710*/ 	.byte	0x03, 0x19
        /*0712*/ 	.short	0x008c


	//----- nvinfo : EIATTR_PARAM_CBANK
	.align		4
        /*0714*/ 	.byte	0x04, 0x0a
        /*0716*/ 	.short	(.L_20669 - .L_20668)
	.align		4
.L_20668:
        /*0718*/ 	.word	index@(.nv.constant0._ZN4vllm25paged_attention_v2_kernelIfhLi120ELi32ELi128ELNS_18Fp8KVCacheDataTypeE1ELb1ELi512EEEvPfS2_PT_PKS3_PKT0_S9_ifPKiSB_iPKfiiiSD_SD_iiiii)
        /*071c*/ 	.short	0x0380
        /*071e*/ 	.short	0x008c


	//----- nvinfo : EIATTR_SW_WAR
	.align		4
.L_20669:
        /*0720*/ 	.byte	0x04, 0x36
        /*0722*/ 	.short	(.L_20671 - .L_20670)
.L_20670:
        /*0724*/ 	.word	0x00000008
.L_20671:


//--------------------- .nv.info._ZN4vllm25paged_attention_v2_kernelIfhLi112ELi32ELi128ELNS_18Fp8KVCacheDataTypeE1ELb1ELi512EEEvPfS2_PT_PKS3_PKT0_S9_ifPKiSB_iPKfiiiSD_SD_iiiii --------------------------
	.section	.nv.info._ZN4vllm25paged_attention_v2_kernelIfhLi112ELi32ELi128ELNS_18Fp8KVCacheDataTypeE1ELb1ELi512EEEvPfS2_PT_PKS3_PKT0_S9_ifPKiSB_iPKfiiiSD_SD_iiiii,"",@"SHT_CUDA_INFO"
	.sectionflags	@""
	.align	4


	//----- nvinfo : EIATTR_CUDA_API_VERSION
	.align		4
        /*0000*/ 	.byte	0x04, 0x37
        /*0002*/ 	.short	(.L_20673 - .L_20672)
.L_20672:
        /*0004*/ 	.word	0x00000082


	//----- nvinfo : EIATTR_KPARAM_INFO
	.align		4
.L_20673:
        /*0008*/ 	.byte	0x04, 0x17
        /*000a*/ 	.short	(.L_20675 - .L_20674)
.L_20674:
        /*000c*/ 	.word	0x00000000
        /*0010*/ 	.short	0x0015
        /*0012*/ 	.short	0x0088
        /*0014*/ 	.byte	0x00, 0xf0, 0x11, 0x00


	//----- nvinfo : EIATTR_KPARAM_INFO
	.align		4
.L_20675:
        /*0018*/ 	.byte	0x04, 0x17
        /*001a*/ 	.short	(.L_20677 - .L_20676)
.L_20676:
        /*001c*/ 	.word	0x00000000
        /*0020*/ 	.short	0x0014
        /*0022*/ 	.short	0x0084
        /*0024*/ 	.byte	0x00, 0xf0, 0x11, 0x00


	//----- nvinfo : EIATTR_KPARAM_INFO
	.align		4
.L_20677:
        /*0028*/ 	.byte	0x04, 0x17
        /*002a*/ 	.short	(.L_20679 - .L_20678)
.L_20678:
        /*002c*/ 	.word	0x00000000
        /*0030*/ 	.short	0x0013
        /*0032*/ 	.short	0x0080
        /*0034*/ 	.byte	0x00, 0xf0, 0x11, 0x00


	//----- nvinfo : EIATTR_KPARAM_INFO
	.align		4
.L_20679:
        /*0038*/ 	.byte	0x04, 0x17
        /*003a*/ 	.short	(.L_20681 - .L_20680)
.L_20680:
        /*003c*/ 	.word	0x00000000
        /*0040*/ 	.short	0x0012
        /*0042*/ 	.short	0x007c
        /*0044*/ 	.byte	0x00, 0xf0, 0x11, 0x00


	//----- nvinfo : EIATTR_KPARAM_INFO
	.align		4
.L_20681:
        /*0048*/ 	.byte	0x04, 0x17
        /*004a*/ 	.short	(.L_20683 - .L_20682)
.L_20682:
        /*004c*/ 	.word	0x00000000
        /*0050*/ 	.short	0x0011
        /*0052*/ 	.short	0x0078
        /*0054*/ 	.byte	0x00, 0xf0, 0x11, 0x00


	//----- nvinfo : EIATTR_KPARAM_INFO
	.align		4
.L_20683:
        /*0058*/ 	.byte	0x04, 0x17
        /*005a*/ 	.short	(.L_20685 - .L_20684)
.L_20684:
        /*005c*/ 	.word	0x00000000
        /*0060*/ 	.short	0x0010
        /*0062*/ 	.short	0x0070
        /*0064*/ 	.byte	0x00, 0xf5, 0x21, 0x00


	//----- nvinfo : EIATTR_KPARAM_INFO
	.align		4
.L_20685:
        /*0068*/ 	.byte	0x04, 0x17
        /*006a*/ 	.short	(.L_20687 - .L_20686)
.L_20686:
        /*006c*/ 	.word	0x00000000
        /*0070*/ 	.short	0x000f
        /*0072*/ 	.short	0x0068
        /*0074*/ 	.byte	0x00, 0xf5, 0x21, 0x00


	//----- nvinfo : EIATTR_KPARAM_INFO
	.align		4
.L_20687:
        /*0078*/ 	.byte	0x04, 0x17
        /*007a*/ 	.short	(.L_20689 - .L_20688)
.L_20688:
        /*007c*/ 	.word	0x00000000
        /*0080*/ 	.short	0x000e
        /*0082*/ 	.short	0x0060
        /*0084*/ 	.byte	0x00, 0xf0, 0x11, 0x00


	//----- nvinfo : EIATTR_KPARAM_INFO
	.align		4
.L_20689:
        /*0088*/ 	.byte	0x04, 0x17
        /*008a*/ 	.short	(.L_20691 - .L_20690)
.L_20690:
        /*008c*/ 	.word	0x00000000
        /*0090*/ 	.short	0x000d
        /*0092*/ 	.short	0x005c
        /*0094*/ 	.byte	0x00, 0xf0, 0x11, 0x00


	//----- nvinfo : EIATTR_KPARAM_INFO
	.align		4
.L_20691:
        /*0098*/ 	.byte	0x04, 0x17
        /*009a*/ 	.short	(.L_20693 - .L_20692)
.L_20692:
        /*009c*/ 	.word	0x00000000
        /*00a0*/ 	.short	0x000c
        /*00a2*/ 	.short	0x0058
        /*00a4*/ 	.byte	0x00, 0xf0, 0x11, 0x00


	//----- nvinfo : EIATTR_KPARAM_INFO
	.align		4
.L_20693:
        /*00a8*/ 	.byte	0x04, 0x17
        /*00aa*/ 	.short	(.L_20695 - .L_20694)
.L_20694:
        /*00ac*/ 	.word	0x00000000
        /*00b0*/ 	.short	0x000b
        /*00b2*/ 	.short	0x0050
        /*00b4*/ 	.byte	0x00, 0xf5, 0x21, 0x00


	//----- nvinfo : EIATTR_KPARAM_INFO
	.align		4
.L_20695:
        /*00b8*/ 	.byte	0x04, 0x17
        /*00ba*/ 	.short	(.L_20697 - .L_20696)
.L_20696:
        /*00bc*/ 	.word	0x00000000
        /*00c0*/ 	.short	0x000a
        /*00c2*/ 	.short	0x0048
        /*00c4*/ 	.byte	0x00, 0xf0, 0x11, 0x00


	//----- nvinfo : EIATTR_KPARAM_INFO
	.align		4
.L_20697:
        /*00c8*/ 	.byte	0x04, 0x17
        /*00ca*/ 	.short	(.L_20699 - .L_20698)
.L_20698:
        /*00cc*/ 	.word	0x00000000
        /*00d0*/ 	.short	0x0009
        /*00d2*/ 	.short	0x0040
        /*00d4*/ 	.byte	0x00, 0xf5, 0x21, 0x00


	//----- nvinfo : EIATTR_KPARAM_INFO
	.align		4
.L_20699:
        /*00d8*/ 	.byte	0x04, 0x17
        /*00da*/ 	.short	(.L_20701 - .L_20700)
.L_20700:
        /*00dc*/ 	.word	0x00000000
        /*00e0*/ 	.short	0x0008
        /*00e2*/ 	.short	0x0038
        /*00e4*/ 	.byte	0x00, 0xf5, 0x21, 0x00


	//----- nvinfo : EIATTR_KPARAM_INFO
	.align		4
.L_20701:
        /*00e8*/ 	.byte	0x04, 0x17
        /*00ea*/ 	.short	(.L_20703 - .L_20702)
.L_20702:
        /*00ec*/ 	.word	0x00000000
        /*00f0*/ 	.short	0x0007
        /*00f2*/ 	.short	0x0034
        /*00f4*/ 	.byte	0x00, 0xf0, 0x11, 0x00


	//----- nvinfo : EIATTR_KPARAM_INFO
	.align		4
.L_20703:
        /*00f8*/ 	.byte	0x04, 0x17
        /*00fa*/ 	.short	(.L_20705 - .L_20704)
.L_20704:
        /*00fc*/ 	.word	0x00000000
        /*0100*/ 	.short	0x0006
        /*0102*/ 	.short	0x0030
        /*0104*/ 	.byte	0x00, 0xf0, 0x11, 0x00


	//----- nvinfo : EIATTR_KPARAM_INFO
	.align		4
.L_20705:
        /*0108*/ 	.byte	0x04, 0x17
        /*010a*/ 	.short	(.L_20707 - .L_20706)
.L_20706:
        /*010c*/ 	.word	0x00000000
        /*0110*/ 	.short	0x0005
        /*0112*/ 	.short	0x0028
        /*0114*/ 	.byte	0x00, 0xf5, 0x21, 0x00


	//----- nvinfo : EIATTR_KPARAM_INFO
	.align		4
.L_20707:
        /*0118*/ 	.byte	0x04, 0x17
        /*011a*/ 	.short	(.L_20709 - .L_20708)
.L_20708:
        /*011c*/ 	.word	0x00000000
        /*0120*/ 	.short	0x0004
        /*0122*/ 	.short	0x0020
        /*0124*/ 	.byte	0x00, 0xf5, 0x21, 0x00


	//----- nvinfo : EIATTR_KPARAM_INFO
	.align		4
.L_20709:
        /*0128*/ 	.byte	0x04, 0x17
        /*012a*/ 	.short	(.L_20711 - .L_20710)
.L_20710:
        /*012c*/ 	.word	0x00000000
        /*0130*/ 	.short	0x0003
        /*0132*/ 	.short	0x0018
        /*0134*/ 	.byte	0x00, 0xf5, 0x21, 0x00


	//----- nvinfo : EIATTR_KPARAM_INFO
	.align		4
.L_20711:
        /*0138*/ 	.byte	0x04, 0x17
        /*013a*/ 	.short	(.L_20713 - .L_20712)
.L_20712:
        /*013c*/ 	.word	0x00000000
        /*0140*/ 	.short	0x0002
        /*0142*/ 	.short	0x0010
        /*0144*/ 	.byte	0x00, 0xf5, 0x21, 0x00


	//----- nvinfo : EIATTR_KPARAM_INFO
	.align		4
.L_20713:
        /*0148*/ 	.byte	0x04, 0x17
        /*014a*/ 	.short	(.L_20715 - .L_20714)
.L_20714:
        /*014c*/ 	.word	0x00000000
        /*0150*/ 	.short	0x0001
        /*0152*/ 	.short	0x0008
        /*0154*/ 	.byte	0x00, 0xf5, 0x21, 0x00


	//----- nvinfo : EIATTR_KPARAM_INFO
	.align		4
.L_20715:
        /*0158*/ 	.byte	0x04, 0x17
        /*015a*/ 	.short	(.L_20717 - .L_20716)
.L_20716:
        /*015c*/ 	.word	0x00000000
        /*0160*/ 	.short	0x0000
        /*0162*/ 	.short	0x0000
        /*0164*/ 	.byte	0x00, 0xf5, 0x21, 0x00


	//----- nvinfo : EIATTR_SPARSE_MMA_MASK
	.align		4
.L_20717:
        /*0168*/ 	.byte	0x03, 0x50
        /*016a*/ 	.short	0x0000


	//----- nvinfo : EIATTR_MAXREG_COUNT
	.align		4
        /*016c*/ 	.byte	0x03, 0x1b
        /*016e*/ 	.short	0x00ff


	//----- nvinfo : EIATTR_NUM_BARRIERS
	.align		4
        /*0170*/ 	.byte	0x02, 0x4c
        /*0172*/ 	.byte	0x01
	.zero		1


	//----- nvinfo : EIATTR_EXTERNS
	.align		4
        /*0174*/ 	.byte	0x04, 0x0f
        /*0176*/ 	.short	(.L_20719 - .L_20718)


	//   ....[0]....
	.align		4
.L_20718:
        /*0178*/ 	.word	index@(__assertfail)


	//----- nvinfo : EIATTR_MERCURY_ISA_VERSION
	.align		4
.L_20719:
        /*017c*/ 	.byte	0x03, 0x5f
        /*017e*/ 	.short	0x0101


	//----- nvinfo : EIATTR_COOP_GROUP_MASK_REGIDS
	.align		4
        /*0180*/ 	.byte	0x04, 0x29
        /*0182*/ 	.short	(.L_20721 - .L_20720)


	//   ....[0]....
.L_20720:
        /*0184*/ 	.word	0xffffffff


	//   ....[1]....
        /*0188*/ 	.word	0xffffffff


	//   ....[2]....
        /*018c*/ 	.word	0xffffffff


	//   ....[3]....
        /*0190*/ 	.word	0xffffffff


	//   ....[4]....
        /*0194*/ 	.word	0xffffffff


	//   ....[5]....
        /*0198*/ 	.word	0xffffffff


	//   ....[6]....
        /*019c*/ 	.word	0xffffffff


	//   ....[7]....
        /*01a0*/ 	.word	0xffffffff


	//   ....[8]....
        /*01a4*/ 	.word	0xffffffff


	//   ....[9]....
        /*01a8*/ 	.word	0xffffffff


	//   ....[10]....
        /*01ac*/ 	.word	0xffffffff


	//   ....[11]....
        /*01b0*/ 	.word	0xffffffff


	//   ....[12]....
        /*01b4*/ 	.word	0xffffffff


	//   ....[13]....
        /*01b8*/ 	.word	0xffffffff


	//   ....[14]....
        /*01bc*/ 	.word	0xffffffff


	//   ....[15]....
        /*01c0*/ 	.word	0xffffffff


	//   ....[16]....
        /*01c4*/ 	.word	0xffffffff


	//   ....[17]....
        /*01c8*/ 	.word	0xffffffff


	//   ....[18]....
        /*01cc*/ 	.word	0xffffffff


	//   ....[19]....
        /*01d0*/ 	.word	0xffffffff


	//   ....[20]....
        /*01d4*/ 	.word	0xffffffff


	//   ....[21]....
        /*01d8*/ 	.word	0xffffffff


	//   ....[22]....
        /*01dc*/ 	.word	0xffffffff


	//   ....[23]....
        /*01e0*/ 	.word	0xffffffff


	//   ....[24]....
        /*01e4*/ 	.word	0xffffffff


	//   ....[25]....
        /*01e8*/ 	.word	0xffffffff


	//   ....[26]....
        /*01ec*/ 	.word	0xffffffff


	//   ....[27]....
        /*01f0*/ 	.word	0xffffffff


	//   ....[28]....
        /*01f4*/ 	.word	0xffffffff


	//   ....[29]....
        /*01f8*/ 	.word	0xffffffff


	//   ....[30]....
        /*01fc*/ 	.word	0xffffffff


	//   ....[31]....
        /*0200*/ 	.word	0xffffffff


	//   ....[32]....
        /*0204*/ 	.word	0xffffffff


	//   ....[33]....
        /*0208*/ 	.word	0xffffffff


	//   ....[34]....
        /*020c*/ 	.word	0xffffffff


	//   ....[35]....
        /*0210*/ 	.word	0xffffffff


	//   ....[36]....
        /*0214*/ 	.word	0xffffffff


	//   ....[37]....
        /*0218*/ 	.word	0xffffffff


	//   ....[38]....
        /*021c*/ 	.word	0xffffffff


	//   ....[39]....
        /*0220*/ 	.word	0xffffffff


	//   ....[40]....
        /*0224*/ 	.word	0xffffffff


	//   ....[41]....
        /*0228*/ 	.word	0xffffffff


	//   ....[42]....
        /*022c*/ 	.word	0xffffffff


	//   ....[43]....
        /*0230*/ 	.word	0xffffffff


	//   ....[44]....
        /*0234*/ 	.word	0xffffffff


	//   ....[45]....
        /*0238*/ 	.word	0xffffffff


	//   ....[46]....
        /*023c*/ 	.word	0xffffffff


	//   ....[47]....
        /*0240*/ 	.word	0xffffffff


	//   ....[48]....
        /*0244*/ 	.word	0xffffffff


	//   ....[49]....
        /*0248*/ 	.word	0xffffffff


	//   ....[50]....
        /*024c*/ 	.word	0xffffffff


	//   ....[51]....
        /*0250*/ 	.word	0xffffffff


	//   ....[52]....
        /*0254*/ 	.word	0xffffffff


	//   ....[53]....
        /*0258*/ 	.word	0xffffffff


	//   ....[54]....
        /*025c*/ 	.word	0xffffffff


	//   ....[55]....
        /*0260*/ 	.word	0xffffffff


	//   ....[56]....
        /*0264*/ 	.word	0xffffffff


	//   ....[57]....
        /*0268*/ 	.word	0xffffffff


	//   ....[58]....
        /*026c*/ 	.word	0xffffffff


	//   ....[59]....
        /*0270*/ 	.word	0xffffffff


	//   ....[60]....
        /*0274*/ 	.word	0xffffffff


	//   ....[61]....
        /*0278*/ 	.word	0xffffffff


	//   ....[62]....
        /*027c*/ 	.word	0xffffffff


	//   ....[63]....
        /*0280*/ 	.word	0xffffffff


	//   ....[64]....
        /*0284*/ 	.word	0xffffffff


	//   ....[65]....
        /*0288*/ 	.word	0xffffffff


	//   ....[66]....
        /*028c*/ 	.word	0xffffffff


	//   ....[67]....
        /*0290*/ 	.word	0xffffffff


	//   ....[68]....
        /*0294*/ 	.word	0xffffffff


	//   ....[69]....
        /*0298*/ 	.word	0xffffffff


	//   ....[70]....
        /*029c*/ 	.word	0xffffffff


	//   ....[71]....
        /*02a0*/ 	.word	0xffffffff


	//   ....[72]....
        /*02a4*/ 	.word	0x0500000f


	//   ....[73]....
        /*02a8*/ 	.word	0x0500000f


	//   ....[74]....
        /*02ac*/ 	.word	0x0500000f


	//   ....[75]....
        /*02b0*/ 	.word	0x0500000f


	//   ....[76]....
        /*02b4*/ 	.word	0x0500000f


	//   ....[77]....
        /*02b8*/ 	.word	0x0500000f


	//   ....[78]....
        /*02bc*/ 	.word	0x0500000f


	//   ....[79]....
        /*02c0*/ 	.word	0x0500000f


	//   ....[80]....
        /*02c4*/ 	.word	0x0500000f


	//   ....[81]....
        /*02c8*/ 	.word	0x0500000f


	//   ....[82]....
        /*02cc*/ 	.word	0x0500000f


	//   ....[83]....
        /*02d0*/ 	.word	0x0500000f


	//   ....[84]....
        /*02d4*/ 	.word	0x0500000f


	//   ....[85]....
        /*02d8*/ 	.word	0x0500000f


	//   ....[86]....
        /*02dc*/ 	.word	0x0500000f


	//   ....[87]....
        /*02e0*/ 	.word	0x0500000f


	//   ....[88]....
        /*02e4*/ 	.word	0x0500000f


	//   ....[89]....
        /*02e8*/ 	.word	0x0500000f


	//   ....[90]....
        /*02ec*/ 	.word	0x0500000f


	//   ....[91]....
        /*02f0*/ 	.word	0x0500000f


	//   ....[92]....
        /*02f4*/ 	.word	0x0500000f


	//   ....[93]....
        /*02f8*/ 	.word	0x0500000f


	//   ....[94]....
        /*02fc*/ 	.word	0x0500000f


	//   ....[95]....
        /*0300*/ 	.word	0x0500000f


	//   ....[96]....
        /*0304*/ 	.word	0x0500000f


	//   ....[97]....
        /*0308*/ 	.word	0x0500000f


	//   ....[98]....
        /*030c*/ 	.word	0x0500000f


	//   ....[99]....
        /*0310*/ 	.word	0x0500000f


	//   ....[100]....
        /*0314*/ 	.word	0x0500000f


	//   ....[101]....
        /*0318*/ 	.word	0x0500000f


	//   ....[102]....
        /*031c*/ 	.word	0x0500000f


	//   ....[103]....
        /*0320*/ 	.word	0x0500000f


	//   ....[104]....
        /*0324*/ 	.word	0x0500000f


	//   ....[105]....
        /*0328*/ 	.word	0x0500000f


	//   ....[106]....
        /*032c*/ 	.word	0x0500000f


	//   ....[107]....
        /*0330*/ 	.word	0x0500000f


	//   ....[108]....
        /*0334*/ 	.word	0x0500000f


	//   ....[109]....
        /*0338*/ 	.word	0x0500000f


	//   ....[110]....
        /*033c*/ 	.word	0x0500000f


	//   ....[111]....
        /*0340*/ 	.word	0x0500000f


	//   ....[112]....
        /*0344*/ 	.word	0x0500000f


	//   ....[113]....
        /*0348*/ 	.word	0x0500000f


	//   ....[114]....
        /*034c*/ 	.word	0x0500000f


	//   ....[115]....
        /*0350*/ 	.word	0x0500000f


	//   ....[116]....
        /*0354*/ 	.word	0x0500000f


	//   ....[117]....
        /*0358*/ 	.word	0x0500000f


	//   ....[118]....
        /*035c*/ 	.word	0x0500000f


	//   ....[119]....
        /*0360*/ 	.word	0x0500000f


	//   ....[120]....
        /*0364*/ 	.word	0x0500000f


	//   ....[121]....
        /*0368*/ 	.word	0x0500000f


	//   ....[122]....
        /*036c*/ 	.word	0x0500000f


	//   ....[123]....
        /*0370*/ 	.word	0x0500000f


	//   ....[124]....
        /*0374*/ 	.word	0x0500000f


	//   ....[125]....
        /*0378*/ 	.word	0x0500000f


	//   ....[126]....
        /*037c*/ 	.word	0x0500000f


	//   ....[127]....
        /*0380*/ 	.word	0x0500000f


	//   ....[128]....
        /*0384*/ 	.word	0x0500000f


	//   ....[129]....
        /*0388*/ 	.word	0x0500000f


	//   ....[130]....
        /*038c*/ 	.word	0x0500000f


	//   ....[131]....
        /*0390*/ 	.word	0x0500000f


	//   ....[132]....
        /*0394*/ 	.word	0x0500000f


	//   ....[133]....
        /*0398*/ 	.word	0x0500000f


	//   ....[134]....
        /*039c*/ 	.word	0x0500000f


	//   ....[135]....
        /*03a0*/ 	.word	0x0500000f


	//   ....[136]....
        /*03a4*/ 	.word	0x0500000f


	//   ....[137]....
        /*03a8*/ 	.word	0x0500000f


	//   ....[138]....
        /*03ac*/ 	.word	0x0500000f


	//   ....[139]....
        /*03b0*/ 	.word	0x0500000f


	//   ....[140]....
        /*03b4*/ 	.word	0x0500000f


	//   ....[141]....
        /*03b8*/ 	.word	0x0500000f


	//   ....[142]....
        /*03bc*/ 	.word	0x0500000f


	//   ....[143]....
        /*03c0*/ 	.word	0x0500000f


	//   ....[144]....
        /*03c4*/ 	.word	0x0500000f


	//   ....[145]....
        /*03c8*/ 	.word	0x0500000f


	//   ....[146]....
        /*03cc*/ 	.word	0x0500000f


	//   ....[147]....
        /*03d0*/ 	.word	0x0500000f


	//   ....[148]....
        /*03d4*/ 	.word	0x0500000f


	//   ....[149]....
        /*03d8*/ 	.word	0x0500000f


	//   ....[150]....
        /*03dc*/ 	.word	0x0500000f


	//   ....[151]....
        /*03e0*/ 	.word	0x0500000f


	//   ....[152]....
        /*03e4*/ 	.word	0x0500000f


	//   ....[153]....
        /*03e8*/ 	.word	0x0500000f


	//   ....[154]....
        /*03ec*/ 	.word	0x0500000f


	//   ....[155]....
        /*03f0*/ 	.word	0x0500000f


	//   ....[156]....
        /*03f4*/ 	.word	0x0500000f


	//   ....[157]....
        /*03f8*/ 	.word	0x0500000f


	//   ....[158]....
        /*03fc*/ 	.word	0x0500000f


	//   ....[159]....
        /*0400*/ 	.word	0x0500000f


	//   ....[160]....
        /*0404*/ 	.word	0x0500000f


	//----- nvinfo : EIATTR_COOP_GROUP_INSTR_OFFSETS
	.align		4
.L_20721:
        /*0408*/ 	.byte	0x04, 0x28
        /*040a*/ 	.short	(.L_20723 - .L_20722)


	//   ....[0]....
.L_20722:
        /*040c*/ 	.word	0x00000b80


	//   ....[1]....
        /*0410*/ 	.word	0x00000ba0


	//   ....[2]....
        /*0414*/ 	.word	0x00000bc0


	//   ....[3]....
        /*0418*/ 	.word	0x00000be0


	//   ....[4]....
        /*041c*/ 	.word	0x00000c00


	//   ....[5]....
        /*0420*/ 	.word	0x00000d10


	//   ....[6]....
        /*0424*/ 	.word	0x00000d30


	//   ....[7]....
        /*0428*/ 	.word	0x00000d50


	//   ....[8]....
        /*042c*/ 	.word	0x00001ba0


	//   ....[9]....
        /*0430*/ 	.word	0x00001bd0


	//   ....[10]....
        /*0434*/ 	.word	0x00001bf0


	//   ....[11]....
        /*0438*/ 	.word	0x00001c10


	//   ....[12]....
        /*043c*/ 	.word	0x00001c30


	//   ....[13]....
        /*0440*/ 	.word	0x00001c80


	//   ....[14]....
        /*0444*/ 	.word	0x00001ca0


	//   ....[15]....
        /*0448*/ 	.word	0x00001cc0


	//   ....[16]....
        /*044c*/ 	.word	0x00002c80


	//   ....[17]....
        /*0450*/ 	.word	0x00002cc0


	//   ....[18]....
        /*0454*/ 	.word	0x00002d00


	//   ....[19]....
        /*0458*/ 	.word	0x00002d40


	//   ....[20]....
        /*045c*/ 	.word	0x00002d70


	//   ....[21]....
        /*0460*/ 	.word	0x00002da0


	//   ....[22]....
        /*0464*/ 	.word	0x00002de0


	//   ....[23]....
        /*0468*/ 	.word	0x00002e50


	//   ....[24]....
        /*046c*/ 	.word	0x00002e90


	//   ....[25]....
        /*0470*/ 	.word	0x00002eb0


	//   ....[26]....
        /*0474*/ 	.word	0x00002ed0


	//   ....[27]....
        /*0478*/ 	.word	0x00002ee0


	//   ....[28]....
        /*047c*/ 	.word	0x00002f10


	//   ....[29]....
        /*0480*/ 	.word	0x00002f50


	//   ....[30]....
        /*0484*/ 	.word	0x00002f80


	//   ....[31]....
        /*0488*/ 	.word	0x00002fa0


	//   ....[32]....
        /*048c*/ 	.word	0x00002fc0


	//   ....[33]....
        /*0490*/ 	.word	0x00002fe0


	//   ....[34]....
        /*0494*/ 	.word	0x00003010


	//   ....[35]....
        /*0498*/ 	.word	0x00003050


	//   ....[36]....
        /*049c*/ 	.word	0x00003080


	//   ....[37]....
        /*04a0*/ 	.word	0x000030c0


	//   ....[38]....
        /*04a4*/ 	.word	0x000030f0


	//   ....[39]....
        /*04a8*/ 	.word	0x00003110


	//   ....[40]....
        /*04ac*/ 	.word	0x00003130


	//   ....[41]....
        /*04b0*/ 	.word	0x00003150


	//   ....[42]....
        /*04b4*/ 	.word	0x00003160


	//   ....[43]....
        /*04b8*/ 	.word	0x00003180


	//   ....[44]....
        /*04bc*/ 	.word	0x000031b0


	//   ....[45]....
        /*04c0*/ 	.word	0x000031e0


	//   ....[46]....
        /*04c4*/ 	.word	0x00003210


	//   ....[47]....
        /*04c8*/ 	.word	0x00003230


	//   ....[48]....
        /*04cc*/ 	.word	0x00003250


	//   ....[49]....
        /*04d0*/ 	.word	0x00003270


	//   ....[50]....
        /*04d4*/ 	.word	0x00003290


	//   ....[51]....
        /*04d8*/ 	.word	0x000032b0


	//   ....[52]....
        /*04dc*/ 	.word	0x000032c0


	//   ....[53]....
        /*04e0*/ 	.word	0x00003300


	//   ....[54]....
        /*04e4*/ 	.word	0x00003330


	//   ....[55]....
        /*04e8*/ 	.word	0x00003350


	//   ....[56]....
        /*04ec*/ 	.word	0x00003370


	//   ....[57]....
        /*04f0*/ 	.word	0x00003390


	//   ....[58]....
        /*04f4*/ 	.word	0x000033b0


	//   ....[59]....
        /*04f8*/ 	.word	0x000033d0


	//   ....[60]....
        /*04fc*/ 	.word	0x000033e0


	//   ....[61]....
        /*0500*/ 	.word	0x00003410


	//   ....[62]....
        /*0504*/ 	.word	0x00003440


	//   ....[63]....
        /*0508*/ 	.word	0x00003470


	//   ....[64]....
        /*050c*/ 	.word	0x00003490


	//   ....[65]....
        /*0510*/ 	.word	0x000034b0


	//   ....[66]....
        /*0514*/ 	.word	0x000034d0


	//   ....[67]....
        /*0518*/ 	.word	0x000034f0


	//   ....[68]....
        /*051c*/ 	.word	0x00003520


	//   ....[69]....
        /*0520*/ 	.word	0x00003570


	//   ....[70]....
        /*0524*/ 	.word	0x00003590


	//   ....[71]....
        /*0528*/ 	.word	0x000035e0


	//   ....[72]....
        /*052c*/ 	.word	0x00004680


	//   ....[73]....
        /*0530*/ 	.word	0x000046e0


	//   ....[74]....
        /*0534*/ 	.word	0x00004740


	//   ....[75]....
        /*0538*/ 	.word	0x000047a0


	//   ....[76]....
        /*053c*/ 	.word	0x00004800


	//   ....[77]....
        /*0540*/ 	.word	0x00004880


	//   ....[78]....
        /*0544*/ 	.word	0x000048e0


	//   ....[79]....
        /*0548*/ 	.word	0x00004940


	//   ....[80]....
        /*054c*/ 	.word	0x000049a0


	//   ....[81]....
        /*0550*/ 	.word	0x00004a20


	//   ....[82]....
        /*0554*/ 	.word	0x00004a90


	//   ....[83]....
        /*0558*/ 	.word	0x00004af0


	//   ....[84]....
        /*055c*/ 	.word	0x00004b70


	//   ....[85]....
        /*0560*/ 	.word	0x00004be0


	//   ....[86]....
        /*0564*/ 	.word	0x00004c40


	//   ....[87]....
        /*0568*/ 	.word	0x00004cb0


	//   ....[88]....
        /*056c*/ 	.word	0x00004d20


	//   ....[89]....
        /*0570*/ 	.word	0x00004d80


	//   ....[90]....
        /*0574*/ 	.word	0x00004e00


	//   ....[91]....
        /*0578*/ 	.word	0x00004e70


	//   ....[92]....
        /*057c*/ 	.word	0x00004ed0


	//   ....[93]....
        /*0580*/ 	.word	0x00004f50


	//   ....[94]....
        /*0584*/ 	.word	0x00004fc0


	//   ....[95]....
        /*0588*/ 	.word	0x00005020


	//   ....[96]....
        /*058c*/ 	.word	0x000050a0


	//   ....[97]....
        /*0590*/ 	.word	0x00005110


	//   ....[98]....
        /*0594*/ 	.word	0x00005170


	//   ....[99]....
        /*0598*/ 	.word	0x000051f0


	//   ....[100]....
        /*059c*/ 	.word	0x00005260


	//   ....[101]....
        /*05a0*/ 	.word	0x000052c0


	//   ....[102]....
        /*05a4*/ 	.word	0x00005340


	//   ....[103]....
        /*05a8*/ 	.word	0x000053b0


	//   ....[104]....
        /*05ac*/ 	.word	0x00005410


	//   ....[105]....
        /*05b0*/ 	.word	0x00005480


	//   ....[106]....
        /*05b4*/ 	.word	0x000054f0


	//   ....[107]....
        /*05b8*/ 	.word	0x00005550


	//   ....[108]....
        /*05bc*/ 	.word	0x000055d0


	//   ....[109]....
        /*05c0*/ 	.word	0x00005640


	//   ....[110]....
        /*05c4*/ 	.word	0x000056a0


	//   ....[111]....
        /*05c8*/ 	.word	0x00005720


	//   ....[112]....
        /*05cc*/ 	.word	0x00005790


	//   ....[113]....
        /*05d0*/ 	.word	0x000057f0


	//   ....[114]....
        /*05d4*/ 	.word	0x00005870


	//   ....[115]....
        /*05d8*/ 	.word	0x000058e0


	//   ....[116]....
        /*05dc*/ 	.word	0x00005940


	//   ....[117]....
        /*05e0*/ 	.word	0x000059b0


	//   ....[118]....
        /*05e4*/ 	.word	0x00005a20


	//   ....[119]....
        /*05e8*/ 	.word	0x00005a80


	//   ....[120]....
        /*05ec*/ 	.word	0x00005b00


	//   ....[121]....
        /*05f0*/ 	.word	0x00005b70


	//   ....[122]....
        /*05f4*/ 	.word	0x00005bd0


	//   ....[123]....
        /*05f8*/ 	.word	0x00005c40


	//   ....[124]....
        /*05fc*/ 	.word	0x00005cb0


	//   ....[125]....
        /*0600*/ 	.word	0x00005d10


	//   ....[126]....
        /*0604*/ 	.word	0x00005d90


	//   ....[127]....
        /*0608*/ 	.word	0x00005e10


	//   ....[128]....
        /*060c*/ 	.word	0x00005e70


	//   ....[129]....
        /*0610*/ 	.word	0x00005ee0


	//   ....[130]....
        /*0614*/ 	.word	0x00005f40


	//   ....[131]....
        /*0618*/ 	.word	0x00005fa0


	//   ....[132]....
        /*061c*/ 	.word	0x00006020


	//   ....[133]....
        /*0620*/ 	.word	0x00006090


	//   ....[134]....
        /*0624*/ 	.word	0x000060f0


	//   ....[135]....
        /*0628*/ 	.word	0x00006160


	//   ....[136]....
        /*062c*/ 	.word	0x000061e0


	//   ....[137]....
        /*0630*/ 	.word	0x00006240


	//   ....[138]....
        /*0634*/ 	.word	0x000062c0


	//   ....[139]....
        /*0638*/ 	.word	0x00006330


	//   ....[140]....
        /*063c*/ 	.word	0x00006390


	//   ....[141]....
        /*0640*/ 	.word	0x00006410


	//   ....[142]....
        /*0644*/ 	.word	0x00006480


	//   ....[143]....
        /*0648*/ 	.word	0x000064e0


	//   ....[144]....
        /*064c*/ 	.word	0x00006560


	//   ....[145]....
        /*0650*/ 	.word	0x000065c0


	//   ....[146]....
        /*0654*/ 	.word	0x00006620


	//   ....[147]....
        /*0658*/ 	.word	0x00006690


	//   ....[148]....
        /*065c*/ 	.word	0x000066f0


	//   ....[149]....
        /*0660*/ 	.word	0x00006750


	//   ....[150]....
        /*0664*/ 	.word	0x000067c0


	//   ....[151]....
        /*0668*/ 	.word	0x00006820


	//   ....[152]....
        /*066c*/ 	.word	0x00006880


	//   ....[153]....
        /*0670*/ 	.word	0x000068f0


	//   ....[154]....
        /*0674*/ 	.word	0x00006950


	//   ....[155]....
        /*0678*/ 	.word	0x000069b0


	//   ....[156]....
        /*067c*/ 	.word	0x00006a20


	//   ....[157]....
        /*0680*/ 	.word	0x00006a80


	//   ....[158]....
        /*0684*/ 	.word	0x00006ae0


	//   ....[159]....
        /*0688*/ 	.word	0x00006b40


	//   ....[160]....
        /*068c*/ 	.word	0x00006bb0


	//----- nvinfo : EIATTR_VRC_CTA_INIT_COUNT
	.align		4
.L_20723:
        /*0690*/ 	.byte	0x02, 0x4a
	.zero		1
	.zero		1


	//----- nvinfo : EIATTR_SYSCALL_OFFSETS
	.align		4
        /*0694*/ 	.byte	0x04, 0x46
        /*0696*/ 	.short	(.L_20725 - .L_20724)


	//   ....[0]....
.L_20724:
        /*0698*/ 	.word	0x00002ba0


	//   ....[1]....
        /*069c*/ 	.word	0x00004620


	//----- nvinfo : EIATTR_EXIT_INSTR_OFFSETS
	.align		4
.L_20725:
        /*06a0*/ 	.byte	0x04, 0x1c
        /*06a2*/ 	.short	(.L_20727 - .L_20726)


	//   ....[0]....
.L_20726:
        /*06a4*/ 	.word	0x000000b0


	//   ....[1]....
        /*06a8*/ 	.word	0x000042a0


	//   ....[2]....
        /*06ac*/ 	.word	0x000042d0


	//   ....[3]....
        /*06b0*/ 	.word	0x00004520


	//   ....[4]....
        /*06b4*/ 	.word	0x00004630


	//----- nvinfo : EIATTR_CRS_STACK_SIZE
	.align		4
.L_20727:
        /*06b8*/ 	.byte	0x04, 0x1e
        /*06ba*/ 	.short	(.L_20729 - .L_20728)
.L_20728:
        /*06bc*/ 	.word	0x00000000


	//----- nvinfo : EIATTR_CBANK_PARAM_SIZE
	.align		4
.L_20729:
        /*06c0*/ 	.byte	0x03, 0x19
        /*06c2*/ 	.short	0x008c


	//----- nvinfo : EIATTR_PARAM_CBANK
	.align		4
        /*06c4*/ 	.byte	0x04, 0x0a
        /*06c6*/ 	.short	(.L_20731 - .L_20730)
	.align		4
.L_20730:
        /*06c8*/ 	.word	index@(.nv.constant0._ZN4vllm25paged_attention_v2_kernelIfhLi112ELi32ELi128ELNS_18Fp8KVCacheDataTypeE1ELb1ELi512EEEvPfS2_PT_PKS3_PKT0_S9_ifPKiSB_iPKfiiiSD_SD_iiiii)
        /*06cc*/ 	.short	0x0380
        /*06ce*/ 	.short	0x008c


	//----- nvinfo : EIATTR_SW_WAR
	.align		4
.L_20731:
        /*06d0*/ 	.byte	0x04, 0x36
        /*06d2*/ 	.short	(.L_20733 - .L_20732)
.L_20732:
        /*06d4*/ 	.word	0x00000008
.L_20733:


//--------------------- .nv.info._ZN4vllm25paged_attention_v2_kernelIfhLi96ELi32ELi128ELNS_18Fp8KVCacheDataTypeE1ELb1ELi512EEEvPfS2_PT_PKS3_PKT0_S9_ifPKiSB_iPKfiiiSD_SD_iiiii --------------------------
	.section	.nv.info._ZN4vllm25paged_attention_v2_kernelIfhLi96ELi32ELi128ELNS_18Fp8KVCacheDataTypeE1ELb1ELi512EEEvPfS2_PT_PKS3_PKT0_S9_ifPKiSB_iPKfiiiSD_SD_iiiii,"",@"SHT_CUDA_INFO"
	.sectionflags	@""
	.align	4


	//----- nvinfo : EIATTR_CUDA_API_VERSION
	.align		4
        /*0000*/ 	.byte	0x04, 0x37
        /*0002*/ 	.short	(.L_20735 - .L_20734)
.L_20734:
        /*0004*/ 	.word	0x00000082


	//----- nvinfo : EIATTR_KPARAM_INFO
	.align		4
.L_20735:
        /*0008*/ 	.byte	0x04, 0x17
        /*000a*/ 	.short	(.L_20737 - .L_20736)
.L_20736:
        /*000c*/ 	.word	0x00000000
        /*0010*/ 	.short	0x0015
        /*0012*/ 	.short	0x0088
        /*0014*/ 	.byte	0x00, 0xf0, 0x11, 0x00


	//----- nvinfo : EIATTR_KPARAM_INFO
	.align		4
.L_20737:
        /*0018*/ 	.byte	0x04, 0x17
        /*001a*/ 	.short	(.L_20739 - .L_20738)
.L_20738:
        /*001c*/ 	.word	0x00000000
        /*0020*/ 	.short	0x0014
        /*0022*/ 	.short	0x0084
        /*0024*/ 	.byte	0x00, 0xf0, 0x11, 0x00


	//----- nvinfo : EIATTR_KPARAM_INFO
	.align		4
.L_20739:
        /*0028*/ 	.byte	0x04, 0x17
        /*002a*/ 	.short	(.L_20741 - .L_20740)
.L_20740:
        /*002c*/ 	.word	0x00000000
        /*0030*/ 	.short	0x0013
        /*0032*/ 	.short	0x0080
        /*0034*/ 	.byte	0x00, 0xf0, 0x11, 0x00


	//----- nvinfo : EIATTR_KPARAM_INFO
	.align		4
.L_20741:
        /*0038*/ 	.byte	0x04, 0x17
        /*003a*/ 	.short	(.L_20743 - .L_20742)
.L_20742:
        /*003c*/ 	.word	0x00000000
        /*0040*/ 	.short	0x0012
        /*0042*/ 	.short	0x007c
        /*0044*/ 	.byte	0x00, 0xf0, 0x11, 0x00


	//----- nvinfo : EIATTR_KPARAM_INFO
	.align		4
.L_20743:
        /*0048*/ 	.byte	0x04, 0x17
        /*004a*/ 	.short	(.L_20745 - .L_20744)
.L_20744:
        /*004c*/ 	.word	0x00000000
        /*0050*/ 	.short	0x0011
        /*0052*/ 	.short	0x0078
        /*0054*/ 	.byte	0x00, 0xf0, 0x11, 0x00


	//----- nvinfo : EIATTR_KPARAM_INFO
	.align		4
.L_20745:
        /*0058*/ 	.byte	0x04, 0x17
        /*005a*/ 	.short	(.L_20747 - .L_20746)
.L_20746:
        /*005c*/ 	.word	0x00000000
        /*0060*/ 	.short	0x0010
        /*0062*/ 	.short	0x0070
        /*0064*/ 	.byte	0x00, 0xf5, 0x21, 0x00


	//----- nvinfo : EIATTR_KPARAM_INFO
	.align		4
.L_20747:
        /*0068*/ 	.byte	0x04, 0x17
        /*006a*/ 	.short	(.L_20749 - .L_20748)
.L_20748:
        /*006c*/ 	.word	0x00000000
        /*0070*/ 	.short	0x000f
        /*0072*/ 	.short	0x0068
        /*0074*/ 	.byte	0x00, 0xf5, 0x21, 0x00


	//----- nvinfo : EIATTR_KPARAM_INFO
	.align		4
.L_20749:
        /*0078*/ 	.byte	0x04, 0x17
        /*007a*/ 	.short	(.L_20751 - .L_20750)
.L_20750:
        /*007c*/ 	.word	0x00000000
        /*0080*/ 	.short	0x000e
        /*0082*/ 	.short	0x0060
        /*0084*/ 	.byte	0x00, 0xf0, 0x11, 0x00


	//----- nvinfo : EIATTR_KPARAM_INFO
	.align		4
.L_20751:
        /*0088*/ 	.byte	0x04, 0x17
        /*008a*/ 	.short	(.L_20753 - .L_20752)
.L_20752:
        /*008c*/ 	.word	0x00000000
        /*0090*/ 	.short	0x000d
        /*0092*/ 	.short	0x005c
        /*0094*/ 	.byte	0x00, 0xf0, 0x11, 0x00


	//----- nvinfo : EIATTR_KPARAM_INFO
	.align		4
.L_20753:
        /*0098*/ 	.byte	0x04, 0x17
        /*009a*/ 	.short	(.L_20755 - .L_20754)
.L_20754:
        /*009c*/ 	.word	0x00000000
        /*00a0*/ 	.short	0x000c
        /*00a2*/ 	.short	0x0058
        /*00a4*/ 	.byte	0x00, 0xf0, 0x11, 0x00


	//----- nvinfo : EIATTR_KPARAM_INFO
	.align		4
.L_20755:
        /*00a8*/ 	.byte	0x04, 0x17
        /*00aa*/ 	.short	(.L_20757 - .L_20756)
.L_20756:
        /*00ac*/ 	.word	0x00000000
        /*00b0*/ 	.short	0x000b
        /*00b2*/ 	.short	0x0050
        /*00b4*/ 	.byte	0x00, 0xf5, 0x21, 0x00


	//----- nvinfo : EIATTR_KPARAM_INFO
	.align		4
.L_20757:
        /*00b8*/ 	.byte	0x04, 0x17
        /*00ba*/ 	.short	(.L_20759 - .L_20758)
.L_20758:
        /*00bc*/ 	.word	0x00000000
        /*00c0*/ 	.short	0x000a
        /*00c2*/ 	.short	0x0048
        /*00c4*/ 	.byte	0x00, 0xf0, 0x11, 0x00


	//----- nvinfo : EIATTR_KPARAM_INFO
	.align		4
.L_20759:
        /*00c8*/ 	.byte	0x04, 0x17
        /*00ca*/ 	.short	(.L_20761 - .L_20760)
.L_20760:
        /*00cc*/ 	.word	0x00000000
        /*00d0*/ 	.short	0x0009
        /*00d2*/ 	.short	0x0040
        /*00d4*/ 	.byte	0x00, 0xf5, 0x21, 0x00


	//----- nvinfo : EIATTR_KPARAM_INFO
	.align		4
.L_20761:
        /*00d8*/ 	.byte	0x04, 0x17
        /*00da*/ 	.short	(.L_20763 - .L_20762)
.L_20762:
        /*00dc*/ 	.word	0x00000000
        /*00e0*/ 	.short	0x0008
        /*00e2*/ 	.short	0x0038
        /*00e4*/ 	.byte	0x00, 0xf5, 0x21, 0x00


	//----- nvinfo : EIATTR_KPARAM_INFO
	.align		4
.L_20763:
        /*00e8*/ 	.byte	0x04, 0x17
        /*00ea*/ 	.short	(.L_20765 - .L_20764)
.L_20764:
        /*00ec*/ 	.word	0x00000000
        /*00f0*/ 	.short	0x0007
        /*00f2*/ 	.short	0x0034
        /*00f4*/ 	.byte	0x00, 0xf0, 0x11, 0x00


	//----- nvinfo : EIATTR_KPARAM_INFO
	.align		4
.L_20765:
        /*00f8*/ 	.byte	0x04, 0x17
        /*00fa*/ 	.short	(.L_20767 - .L_20766)
.L_20766:
        /*00fc*/ 	.word	0x00000000
        /*0100*/ 	.short	0x0006
        /*0102*/ 	.short	0x0030
        /*0104*/ 	.byte	0x00, 0xf0, 0x11, 0x00


	//----- nvinfo : EIATTR_KPARAM_INFO
	.align		4
.L_20767:
        /*0108*/ 	.byte	0x04, 0x17
        /*010a*/ 	.short	(.L_20769 - .L_20768)
.L_20768:
        /*010c*/ 	.word	0x00000000
        /*0110*/ 	.short	0x0005
        /*0112*/ 	.short	0x0028
        /*0114*/ 	.byte	0x00, 0xf5, 0x21, 0x00


	//----- nvinfo : EIATTR_KPARAM_INFO
	.align		4
.L_20769:
        /*0118*/ 	.byte	0x04, 0x17
        /*011a*/ 	.short	(.L_20771 - .L_20770)
.L_20770:
        /*011c*/ 	.word	0x00000000
        /*0120*/ 	.short	0x0004
        /*0122*/ 	.short	0x0020
        /*0124*/ 	.byte	0x00, 0xf5, 0x21, 0x00


	//----- nvinfo : EIATTR_KPARAM_INFO
	.align		4
.L_20771:
        /*0128*/ 	.byte	0x04, 0x17
        /*012a*/ 	.short	(.L_20773 - .L_20772)
.L_20772:
        /*012c*/ 	.word	0x00000000
        /*0130*/ 	.short	0x0003
        /*0132*/ 	.short	0x0018
        /*0134*/ 	.byte	0x00, 0xf5, 0x21, 0x00


	//----- nvinfo : EIATTR_KPARAM_INFO
	.align		4
.L_20773:
        /*0138*/ 	.byte	0x04, 0x17
        /*013a*/ 	.short	(.L_20775 - .L_20774)
.L_20774:
        /*013c*/ 	.word	0x00000000
        /*0140*/ 	.short	0x0002
        /*0142*/ 	.short	0x0010
        /*0144*/ 	.byte	0x00, 0xf5, 0x21, 0x00


	//----- nvinfo : EIATTR_KPARAM_INFO
	.align		4
.L_20775:
        /*0148*/ 	.byte	0x04, 0x17
        /*014a*/ 	.short	(.L_20777 - .L_20776)
.L_20776:
        /*014c*/ 	.word	0x00000000
        /*0150*/ 	.short	0x0001
        /*0152*/ 	.short	0x0008
        /*0154*/ 	.byte	0x00, 0xf5, 0x21, 0x00


	//----- nvinfo : EIATTR_KPARAM_INFO
	.align		4
.L_20777:
        /*0158*/ 	.byte	0x04, 0x17
        /*015a*/ 	.short	(.L_20779 - .L_20778)
.L_20778:
        /*015c*/ 	.word	0x00000000
        /*0160*/ 	.short	0x0000
        /*0162*/ 	.short	0x0000
        /*0164*/ 	.byte	0x00, 0xf5, 0x21, 0x00


	//----- nvinfo : EIATTR_SPARSE_MMA_MASK
	.align		4
.L_20779:
        /*0168*/ 	.byte	0x03, 0x50
        /*016a*/ 	.short	0x0000


	//----- nvinfo : EIATTR_MAXREG_COUNT
	.align		4
        /*016c*/ 	.byte	0x03, 0x1b
        /*016e*/ 	.short	0x00ff


	//----- nvinfo : EIATTR_NUM_BARRIERS
	.align		4
        /*0170*/ 	.byte	0x02, 0x4c
        /*0172*/ 	.byte	0x01
	.zero		1


	//----- nvinfo : EIATTR_EXTERNS
	.align		4
        /*0174*/ 	.byte	0x04, 0x0f
        /*0176*/ 	.short	(.L_20781 - .L_20780)


	//   ....[0]....
	.align		4
.L_20780:
        /*0178*/ 	.word	index@(__assertfail)


	//----- nvinfo : EIATTR_MERCURY_ISA_VERSION
	.align		4
.L_20781:
        /*017c*/ 	.byte	0x03, 0x5f
        /*017e*/ 	.short	0x0101


	//----- nvinfo : EIATTR_COOP_GROUP_MASK_REGIDS
	.align		4
        /*0180*/ 	.byte	0x04, 0x29
        /*0182*/ 	.short	(.L_20783 - .L_20782)


	//   ....[0]....
.L_20782:
        /*0184*/ 	.word	0xffffffff


	//   ....[1]....
        /*0188*/ 	.word	0xffffffff


	//   ....[2]....
        /*018c*/ 	.word	0xffffffff


	//   ....[3]....
        /*0190*/ 	.word	0xffffffff


	//   ....[4]....
        /*0194*/ 	.word	0xffffffff


	//   ....[5]....
        /*0198*/ 	.word	0xffffffff


	//   ....[6]....
        /*019c*/ 	.word	0xffffffff


	//   ....[7]....
        /*01a0*/ 	.word	0xffffffff


	//   ....[8]....
        /*01a4*/ 	.word	0xffffffff


	//   ....[9]....
        /*01a8*/ 	.word	0xffffffff


	//   ....[10]....
        /*01ac*/ 	.word	0xffffffff


	//   ....[11]....
        /*01b0*/ 	.word	0xffffffff


	//   ....[12]....
        /*01b4*/ 	.word	0xffffffff


	//   ....[13]....
        /*01b8*/ 	.word	0xffffffff


	//   ....[14]....
        /*01bc*/ 	.word	0xffffffff


	//   ....[15]....
        /*01c0*/ 	.word	0xffffffff


	//   ....[16]....
        /*01c4*/ 	.word	0xffffffff


	//   ....[17]....
        /*01c8*/ 	.word	0xffffffff


	//   ....[18]....
        /*01cc*/ 	.word	0xffffffff


	//   ....[19]....
        /*01d0*/ 	.word	0xffffffff


	//   ....[20]....
        /*01d4*/ 	.word	0xffffffff


	//   ....[21]....
        /*01d8*/ 	.word	0xffffffff


	//   ....[22]....
        /*01dc*/ 	.word	0xffffffff


	//   ....[23]....
        /*01e0*/ 	.word	0xffffffff


	//   ....[24]....
        /*01e4*/ 	.word	0xffffffff


	//   ....[25]....
        /*01e8*/ 	.word	0xffffffff


	//   ....[26]....
        /*01ec*/ 	.word	0xffffffff


	//   ....[27]....
        /*01f0*/ 	.word	0xffffffff


	//   ....[28]....
        /*01f4*/ 	.word	0xffffffff


	//   ....[29]....
        /*01f8*/ 	.word	0xffffffff


	//   ....[30]....
        /*01fc*/ 	.word	0xffffffff


	//   ....[31]....
        /*0200*/ 	.word	0xffffffff


	//   ....[32]....
        /*0204*/ 	.word	0xffffffff


	//   ....[33]....
        /*0208*/ 	.word	0xffffffff


	//   ....[34]....
        /*020c*/ 	.word	0xffffffff


	//   ....[35]....
        /*0210*/ 	.word	0xffffffff


	//   ....[36]....
        /*0214*/ 	.word	0xffffffff


	//   ....[37]....
        /*0218*/ 	.word	0xffffffff


	//   ....[38]....
        /*021c*/ 	.word	0xffffffff


	//   ....[39]....
        /*0220*/ 	.word	0xffffffff


	//   ....[40]....
        /*0224*/ 	.word	0xffffffff


	//   ....[41]....
        /*0228*/ 	.word	0xffffffff


	//   ....[42]....
        /*022c*/ 	.word	0xffffffff


	//   ....[43]....
        /*0230*/ 	.word	0xffffffff


	//   ....[44]....
        /*0234*/ 	.word	0xffffffff


	//   ....[45]....
        /*0238*/ 	.word	0xffffffff


	//   ....[46]....
        /*023c*/ 	.word	0xffffffff


	//   ....[47]....
        /*0240*/ 	.word	0xffffffff


	//   ....[48]....
        /*0244*/ 	.word	0xffffffff


	//   ....[49]....
        /*0248*/ 	.word	0xffffffff


	//   ....[50]....
        /*024c*/ 	.word	0xffffffff


	//   ....[51]....
        /*0250*/ 	.word	0xffffffff


	//   ....[52]....
        /*0254*/ 	.word	0xffffffff


	//   ....[53]....
        /*0258*/ 	.word	0xffffffff


	//   ....[54]....
        /*025c*/ 	.word	0xffffffff


	//   ....[55]....
        /*0260*/ 	.word	0xffffffff


	//   ....[56]....
        /*0264*/ 	.word	0xffffffff


	//   ....[57]....
        /*0268*/ 	.word	0xffffffff


	//   ....[58]....
        /*026c*/ 	.word	0xffffffff


	//   ....[59]....
        /*0270*/ 	.word	0xffffffff


	//   ....[60]....
        /*0274*/ 	.word	0xffffffff


	//   ....[61]....
        /*0278*/ 	.word	0xffffffff


	//   ....[62]....
        /*027c*/ 	.word	0xffffffff


	//   ....[63]....
        /*0280*/ 	.word	0xffffffff


	//   ....[64]....
        /*0284*/ 	.word	0x0500000f


	//   ....[65]....
        /*0288*/ 	.word	0x0500000f


	//   ....[66]....
        /*028c*/ 	.word	0x0500000f


	//   ....[67]....
        /*0290*/ 	.word	0x0500000f


	//   ....[68]....
        /*0294*/ 	.word	0x0500000f


	//   ....[69]....
        /*0298*/ 	.word	0x0500000f


	//   ....[70]....
        /*029c*/ 	.word	0x0500000f


	//   ....[71]....
        /*02a0*/ 	.word	0x0500000f


	//   ....[72]....
        /*02a4*/ 	.word	0x0500000f


	//   ....[73]....
        /*02a8*/ 	.word	0x0500000f


	//   ....[74]....
        /*02ac*/ 	.word	0x0500000f


	//   ....[75]....
        /*02b0*/ 	.word	0x0500000f


	//   ....[76]....
        /*02b4*/ 	.word	0x0500000f


	//   ....[77]....
        /*02b8*/ 	.word	0x0500000f


	//   ....[78]....
        /*02bc*/ 	.word	0x0500000f


	//   ....[79]....
        /*02c0*/ 	.word	0x0500000f


	//   ....[80]....
        /*02c4*/ 	.word	0x0500000f


	//   ....[81]....
        /*02c8*/ 	.word	0x0500000f


	//   ....[82]....
        /*02cc*/ 	.word	0x0500000f


	//   ....[83]....
        /*02d0*/ 	.word	0x0500000f


	//   ....[84]....
        /*02d4*/ 	.word	0x0500000f


	//   ....[85]....
        /*02d8*/ 	.word	0x0500000f


	//   ....[86]....
        /*02dc*/ 	.word	0x0500000f


	//   ....[87]....
        /*02e0*/ 	.word	0x0500000f


	//   ....[88]....
        /*02e4*/ 	.word	0x0500000f


	//   ....[89]....
        /*02e8*/ 	.word	0x0500000f


	//   ....[90]....
        /*02ec*/ 	.word	0x0500000f


	//   ....[91]....
        /*02f0*/ 	.word	0x0500000f


	//   ....[92]....
        /*02f4*/ 	.word	0x0500000f


	//   ....[93]....
        /*02f8*/ 	.word	0x0500000f


	//   ....[94]....
        /*02fc*/ 	.word	0x0500000f


	//   ....[95]....
        /*0300*/ 	.word	0x0500000f


	//   ....[96]....
        /*0304*/ 	.word	0x0500000f


	//   ....[97]....
        /*0308*/ 	.word	0x0500000f


	//   ....[98]....
        /*030c*/ 	.word	0x0500000f


	//   ....[99]....
        /*0310*/ 	.word	0x0500000f


	//   ....[100]....
        /*0314*/ 	.word	0x0500000f


	//   ....[101]....
        /*0318*/ 	.word	0x0500000f


	//   ....[102]....
        /*031c*/ 	.word	0x0500000f


	//   ....[103]....
        /*0320*/ 	.word	0x0500000f


	//   ....[104]....
        /*0324*/ 	.word	0x0500000f


	//   ....[105]....
        /*0328*/ 	.word	0x0500000f


	//   ....[106]....
        /*032c*/ 	.word	0x0500000f


	//   ....[107]....
        /*0330*/ 	.word	0x0500000f


	//   ....[108]....
        /*0334*/ 	.word	0x0500000f


	//   ....[109]....
        /*0338*/ 	.word	0x0500000f


	//   ....[110]....
        /*033c*/ 	.word	0x0500000f


	//   ....[111]....
        /*0340*/ 	.word	0x0500000f


	//   ....[112]....
        /*0344*/ 	.word	0x0500000f


	//   ....[113]....
        /*0348*/ 	.word	0x0500000f


	//   ....[114]....
        /*034c*/ 	.word	0x0500000f


	//   ....[115]....
        /*0350*/ 	.word	0x0500000f


	//   ....[116]....
        /*0354*/ 	.word	0x0500000f


	//   ....[117]....
        /*0358*/ 	.word	0x0500000f


	//   ....[118]....
        /*035c*/ 	.word	0x0500000f


	//   ....[119]....
        /*0360*/ 	.word	0x0500000f


	//   ....[120]....
        /*0364*/ 	.word	0x0500000f


	//   ....[121]....
        /*0368*/ 	.word	0x0500000f


	//   ....[122]....
        /*036c*/ 	.word	0x0500000f


	//   ....[123]....
        /*0370*/ 	.word	0x0500000f


	//   ....[124]....
        /*0374*/ 	.word	0x0500000f


	//   ....[125]....
        /*0378*/ 	.word	0x0500000f


	//   ....[126]....
        /*037c*/ 	.word	0x0500000f


	//   ....[127]....
        /*0380*/ 	.word	0x0500000f


	//   ....[128]....
        /*0384*/ 	.word	0x0500000f


	//   ....[129]....
        /*0388*/ 	.word	0x0500000f


	//   ....[130]....
        /*038c*/ 	.word	0x0500000f


	//   ....[131]....
        /*0390*/ 	.word	0x0500000f


	//   ....[132]....
        /*0394*/ 	.word	0x0500000f


	//   ....[133]....
        /*0398*/ 	.word	0x0500000f


	//   ....[134]....
        /*039c*/ 	.word	0x0500000f


	//   ....[135]....
        /*03a0*/ 	.word	0x0500000f


	//   ....[136]....
        /*03a4*/ 	.word	0x0500000f


	//   ....[137]....
        /*03a8*/ 	.word	0x0500000f


	//   ....[138]....
        /*03ac*/ 	.word	0x0500000f


	//   ....[139]....
        /*03b0*/ 	.word	0x0500000f


	//   ....[140]....
        /*03b4*/ 	.word	0x0500000f


	//----- nvinfo : EIATTR_COOP_GROUP_INSTR_OFFSETS
	.align		4
.L_20783:
        /*03b8*/ 	.byte	0x04, 0x28
        /*03ba*/ 	.short	(.L_20785 - .L_20784)


	//   ....[0]....
.L_20784:
        /*03bc*/ 	.word	0x00000b80


	//   ....[1]....
        /*03c0*/ 	.word	0x00000ba0


	//   ....[2]....
        /*03c4*/ 	.word	0x00000bc0


	//   ....[3]....
        /*03c8*/ 	.word	0x00000be0


	//   ....[4]....
        /*03cc*/ 	.word	0x00000c00


	//   ....[5]....
        /*03d0*/ 	.word	0x00000d10


	//   ....[6]....
        /*03d4*/ 	.word	0x00000d30


	//   ....[7]....
        /*03d8*/ 	.word	0x00000d50


	//   ....[8]....
        /*03dc*/ 	.word	0x00001ba0


	//   ....[9]....
        /*03e0*/ 	.word	0x00001bd0


	//   ....[10]....
        /*03e4*/ 	.word	0x00001bf0


	//   ....[11]....
        /*03e8*/ 	.word	0x00001c10


	//   ....[12]....
        /*03ec*/ 	.word	0x00001c30


	//   ....[13]....
        /*03f0*/ 	.word	0x00001c80


	//   ....[14]....
        /*03f4*/ 	.word	0x00001ca0


	//   ....[15]....
        /*03f8*/ 	.word	0x00001cc0


	//   ....[16]....
        /*03fc*/ 	.word	0x00002c80


	//   ....[17]....
        /*0400*/ 	.word	0x00002cc0


	//   ....[18]....
        /*0404*/ 	.word	0x00002d00


	//   ....[19]....
        /*0408*/ 	.word	0x00002d40


	//   ....[20]....
        /*040c*/ 	.word	0x00002d80


	//   ....[21]....
        /*0410*/ 	.word	0x00002dc0


	//   ....[22]....
        /*0414*/ 	.word	0x00002e10


	//   ....[23]....
        /*0418*/ 	.word	0x00002e90


	//   ....[24]....
        /*041c*/ 	.word	0x00002ec0


	//   ....[25]....
        /*0420*/ 	.word	0x00002ee0


	//   ....[26]....
        /*0424*/ 	.word	0x00002f00


	//   ....[27]....
        /*0428*/ 	.word	0x00002f20


	//   ....[28]....
        /*042c*/ 	.word	0x00002f30


	//   ....[29]....
        /*0430*/ 	.word	0x00002f60


	//   ....[30]....
        /*0434*/ 	.word	0x00002f80


	//   ....[31]....
        /*0438*/ 	.word	0x00002fa0


	//   ....[32]....
        /*043c*/ 	.word	0x00002fc0


	//   ....[33]....
        /*0440*/ 	.word	0x00002fe0


	//   ....[34]....
        /*0444*/ 	.word	0x00003000


	//   ....[35]....
        /*0448*/ 	.word	0x00003010


	//   ....[36]....
        /*044c*/ 	.word	0x00003050


	//   ....[37]....
        /*0450*/ 	.word	0x00003080


	//   ....[38]....
        /*0454*/ 	.word	0x000030a0


	//   ....[39]....
        /*0458*/ 	.word	0x000030c0


	//   ....[40]....
        /*045c*/ 	.word	0x000030e0


	//   ....[41]....
        /*0460*/ 	.word	0x00003100


	//   ....[42]....
        /*0464*/ 	.word	0x00003120


	//   ....[43]....
        /*0468*/ 	.word	0x00003130


	//   ....[44]....
        /*046c*/ 	.word	0x00003170


	//   ....[45]....
        /*0470*/ 	.word	0x000031a0


	//   ....[46]....
        /*0474*/ 	.word	0x000031c0


	//   ....[47]....
        /*0478*/ 	.word	0x000031e0


	//   ....[48]....
        /*047c*/ 	.word	0x00003200


	//   ....[49]....
        /*0480*/ 	.word	0x00003220


	//   ....[50]....
        /*0484*/ 	.word	0x00003240


	//   ....[51]....
        /*0488*/ 	.word	0x00003250


	//   ....[52]....
        /*048c*/ 	.word	0x00003270


	//   ....[53]....
        /*0490*/ 	.word	0x000032b0


	//   ....[54]....
        /*0494*/ 	.word	0x000032e0


	//   ....[55]....
        /*0498*/ 	.word	0x00003300


	//   ....[56]....
        /*049c*/ 	.word	0x00003320


	//   ....[57]....
        /*04a0*/ 	.word	0x00003340


	//   ....[58]....
        /*04a4*/ 	.word	0x00003360


	//   ....[59]....
        /*04a8*/ 	.word	0x00003370


	//   ....[60]....
        /*04ac*/ 	.word	0x00003390


	//   ....[61]....
        /*04b0*/ 	.word	0x000033c0


	//   ....[62]....
        /*04b4*/ 	.word	0x000033e0


	//   ....[63]....
        /*04b8*/ 	.word	0x00003430


	//   ....[64]....
        /*04bc*/ 	.word	0x00004330


	//   ....[65]....
        /*04c0*/ 	.word	0x00004390


	//   ....[66]....
        /*04c4*/ 	.word	0x000043f0


	//   ....[67]....
        /*04c8*/ 	.word	0x00004450


	//   ....[68]....
        /*04cc*/ 	.word	0x000044b0


	//   ....[69]....
        /*04d0*/ 	.word	0x00004530


	//   ....[70]....
        /*04d4*/ 	.word	0x00004590


	//   ....[71]....
        /*04d8*/ 	.word	0x000045f0


	//   ....[72]....
        /*04dc*/ 	.word	0x00004650


	//   ....[73]....
        /*04e0*/ 	.word	0x000046d0


	//   ....[74]....
        /*04e4*/ 	.word	0x00004740


	//   ....[75]....
        /*04e8*/ 	.word	0x000047a0


	//   ....[76]....
        /*04ec*/ 	.word	0x00004820


	//   ....[77]....
        /*04f0*/ 	.word	0x00004890


	//   ....[78]....
        /*04f4*/ 	.word	0x000048f0


	//   ....[79]....
        /*04f8*/ 	.word	0x00004970


	//   ....[80]....
        /*04fc*/ 	.word	0x000049e0


	//   ....[81]....
        /*0500*/ 	.word	0x00004a40


	//   ....[82]....
        /*0504*/ 	.word	0x00004ac0


	//   ....[83]....
        /*0508*/ 	.word	0x00004b30


	//   ....[84]....
        /*050c*/ 	.word	0x00004b90


	//   ....[85]....
        /*0510*/ 	.word	0x00004c10


	//   ....[86]....
        /*0514*/ 	.word	0x00004c80


	//   ....[87]....
        /*0518*/ 	.word	0x00004ce0


	//   ....[88]....
        /*051c*/ 	.word	0x00004d50


	//   ....[89]....
        /*0520*/ 	.word	0x00004dc0


	//   ....[90]....
        /*0524*/ 	.word	0x00004e20


	//   ....[91]....
        /*0528*/ 	.word	0x00004ea0


	//   ....[92]....
        /*052c*/ 	.word	0x00004f10


	//   ....[93]....
        /*0530*/ 	.word	0x00004f70


	//   ....[94]....
        /*0534*/ 	.word	0x00004ff0


	//   ....[95]....
        /*0538*/ 	.word	0x00005060


	//   ....[96]....
        /*053c*/ 	.word	0x000050c0


	//   ....[97]....
        /*0540*/ 	.word	0x00005130


	//   ....[98]....
        /*0544*/ 	.word	0x000051a0


	//   ....[99]....
        /*0548*/ 	.word	0x00005200


	//   ....[100]....
        /*054c*/ 	.word	0x00005280


	//   ....[101]....
        /*0550*/ 	.word	0x000052f0


	//   ....[102]....
        /*0554*/ 	.word	0x00005350


	//   ....[103]....
        /*0558*/ 	.word	0x000053d0


	//   ....[104]....
        /*055c*/ 	.word	0x00005440


	//   ....[105]....
        /*0560*/ 	.word	0x000054a0


	//   ....[106]....
        /*0564*/ 	.word	0x00005510


	//   ....[107]....
        /*0568*/ 	.word	0x00005580


	//   ....[108]....
        /*056c*/ 	.word	0x000055e0


	//   ....[109]....
        /*0570*/ 	.word	0x00005660


	//   ....[110]....
        /*0574*/ 	.word	0x000056d0


	//   ....[111]....
        /*0578*/ 	.word	0x00005730


	//   ....[112]....
        /*057c*/ 	.word	0x000057a0


	//   ....[113]....
        /*0580*/ 	.word	0x00005810


	//   ....[114]....
        /*0584*/ 	.word	0x00005870


	//   ....[115]....
        /*0588*/ 	.word	0x000058f0


	//   ....[116]....
        /*058c*/ 	.word	0x00005960


	//   ....[117]....
        /*0590*/ 	.word	0x000059c0


	//   ....[118]....
        /*0594*/ 	.word	0x00005a40


	//   ....[119]....
        /*0598*/ 	.word	0x00005ab0


	//   ....[120]....
        /*059c*/ 	.word	0x00005b10


	//   ....[121]....
        /*05a0*/ 	.word	0x00005b80


	//   ....[122]....
        /*05a4*/ 	.word	0x00005bf0


	//   ....[123]....
        /*05a8*/ 	.word	0x00005c50


	//   ....[124]....
        /*05ac*/ 	.word	0x00005cc0


	//   ....[125]....
        /*05b0*/ 	.word	0x00005d40


	//   ....[126]....
        /*05b4*/ 	.word	0x00005da0


	//   ....[127]....
        /*05b8*/ 	.word	0x00005e20


	//   ....[128]....
        /*05bc*/ 	.word	0x00005e80


	//   ....[129]....
        /*05c0*/ 	.word	0x00005ee0


	//   ....[130]....
        /*05c4*/ 	.word	0x00005f50


	//   ....[131]....
        /*05c8*/ 	.word	0x00005fc0


	//   ....[132]....
        /*05cc*/ 	.word	0x00006020


	//   ....[133]....
        /*05d0*/ 	.word	0x000060a0


	//   ....[134]....
        /*05d4*/ 	.word	0x00006100


	//   ....[135]....
        /*05d8*/ 	.word	0x00006160


	//   ....[136]....
        /*05dc*/ 	.word	0x000061d0


	//   ....[137]....
        /*05e0*/ 	.word	0x00006230


	//   ....[138]....
        /*05e4*/ 	.word	0x00006290


	//   ....[139]....
        /*05e8*/ 	.word	0x000062f0


	//   ....[140]....
        /*05ec*/ 	.word	0x00006360


	//----- nvinfo : EIATTR_VRC_CTA_INIT_COUNT
	.align		4
.L_20785:
        /*05f0*/ 	.byte	0x02, 0x4a
	.zero		1
	.zero		1


	//----- nvinfo : EIATTR_SYSCALL_OFFSETS
	.align		4
        /*05f4*/ 	.byte	0x04, 0x46
        /*05f6*/ 	.short	(.L_20787 - .L_20786)


	//   ....[0]....
.L_20786:
        /*05f8*/ 	.word	0x00002ba0


	//   ....[1]....
        /*05fc*/ 	.word	0x000042d0


	//----- nvinfo : EIATTR_EXIT_INSTR_OFFSETS
	.align		4
.L_20787:
        /*0600*/ 	.byte	0x04, 0x1c
        /*0602*/ 	.short	(.L_20789 - .L_20788)


	//   ....[0]....
.L_20788:
        /*0604*/ 	.word	0x000000b0


	//   ....[1]....
        /*0608*/ 	.word	0x00003f90


	//   ....[2]....
        /*060c*/ 	.word	0x00003fc0


	//   ....[3]....
        /*0610*/ 	.word	0x000041d0


	//   ....[4]....
        /*0614*/ 	.word	0x000042e0


	//----- nvinfo : EIATTR_CRS_STACK_SIZE
	.align		4
.L_20789:
        /*0618*/ 	.byte	0x04, 0x1e
        /*061a*/ 	.short	(.L_20791 - .L_20790)
.L_20790:
        /*061c*/ 	.word	0x00000000


	//----- nvinfo : EIATTR_CBANK_PARAM_SIZE
	.align		4
.L_20791:
        /*0620*/ 	.byte	0x03, 0x19
        /*0622*/ 	.short	0x008c


	//----- nvinfo : EIATTR_PARAM_CBANK
	.align		4
        /*0624*/ 	.byte	0x04, 0x0a
        /*0626*/ 	.short	(.L_20793 - .L_20792)
	.align		4
.L_20792:
        /*0628*/ 	.word	index@(.nv.constant0._ZN4vllm25paged_attention_v2_kernelIfhLi96ELi32ELi128ELNS_18Fp8KVCacheDataTypeE1ELb1ELi512EEEvPfS2_PT_PKS3_PKT0_S9_ifPKiSB_iPKfiiiSD_SD_iiiii)
        /*062c*/ 	.short	0x0380
        /*062e*/ 	.short	0x008c


	//----- nvinfo : EIATTR_SW_WAR
	.align		4
.L_20793:
        /*0630*/ 	.byte	0x04, 0x36
        /*0632*/ 	.short	(.L_20795 - .L_20794)
.L_20794:
        /*0634*/ 	.word	0x00000008
.L_20795:


//--------------------- .nv.info._ZN4vllm25paged_attention_v2_kernelIfhLi80ELi32ELi128ELNS_18Fp8KVCacheDataTypeE1ELb1ELi512EEEvPfS2_PT_PKS3_PKT0_S9_ifPKiSB_iPKfiiiSD_SD_iiiii --------------------------
	.section	.nv.info._ZN4vllm25paged_attention_v2_kernelIfhLi80ELi32ELi128ELNS_18Fp8KVCacheDataTypeE1ELb1ELi512EEEvPfS2_PT_PKS3_PKT0_S9_ifPKiSB_iPKfiiiSD_SD_iiiii,"",@"SHT_CUDA_INFO"
	.sectionflags	@""
	.align	4


	//----- nvinfo : EIATTR_CUDA_API_VERSION
	.align		4
        /*0000*/ 	.byte	0x04, 0x37
        /*0002*/ 	.short	(.L_20797 - .L_20796)
.L_20796:
        /*0004*/ 	.word	0x00000082


	//----- nvinfo : EIATTR_KPARAM_INFO
	.align		4
.L_20797:
        /*0008*/ 	.byte	0x04, 0x17
        /*000a*/ 	.short	(.L_20799 - .L_20798)
.L_20798:
        /*000c*/ 	.word	0x00000000
        /*0010*/ 	.short	0x0015
        /*0012*/ 	.short	0x0088
        /*0014*/ 	.byte	0x00, 0xf0, 0x11, 0x00


	//----- nvinfo : EIATTR_KPARAM_INFO
	.align		4
.L_20799:
        /*0018*/ 	.byte	0x04, 0x17
        /*001a*/ 	.short	(.L_20801 - .L_20800)
.L_20800:
        /*001c*/ 	.word	0x00000000
        /*0020*/ 	.short	0x0014
        /*0022*/ 	.short	0x0084
        /*0024*/ 	.byte	0x00, 0xf0, 0x11, 0x00


	//----- nvinfo : EIATTR_KPARAM_INFO
	.align		4
.L_20801:
        /*0028*/ 	.byte	0x04, 0x17
        /*002a*/ 	.short	(.L_20803 - .L_20802)
.L_20802:
        /*002c*/ 	.word	0x00000000
        /*0030*/ 	.short	0x0013
        /*0032*/ 	.short	0x0080
        /*0034*/ 	.byte	0x00, 0xf0, 0x11, 0x00


	//----- nvinfo : EIATTR_KPARAM_INFO
	.align		4
.L_20803:
        /*0038*/ 	.byte	0x04, 0x17
        /*003a*/ 	.short	(.L_20805 - .L_20804)
.L_20804:
        /*003c*/ 	.word	0x00000000
        /*0040*/ 	.short	0x0012
        /*0042*/ 	.short	0x007c
        /*0044*/ 	.byte	0x00, 0xf0, 0x11, 0x00


	//----- nvinfo : EIATTR_KPARAM_INFO
	.align		4
.L_20805:
        /*0048*/ 	.byte	0x04, 0x17
        /*004a*/ 	.short	(.L_20807 - .L_20806)
.L_20806:
        /*004c*/ 	.word	0x00000000
        /*0050*/ 	.short	0x0011
        /*0052*/ 	.short	0x0078
        /*0054*/ 	.byte	0x00, 0xf0, 0x11, 0x00


	//----- nvinfo : EIATTR_KPARAM_INFO
	.align		4
.L_20807:
        /*0058*/ 	.byte	0x04, 0x17
        /*005a*/ 	.short	(.L_20809 - .L_20808)
.L_20808:
        /*005c*/ 	.word	0x00000000
        /*0060*/ 	.short	0x0010
        /*0062*/ 	.short	0x0070
        /*0064*/ 	.byte	0x00, 0xf5, 0x21, 0x00


	//----- nvinfo : EIATTR_KPARAM_INFO
	.align		4
.L_20809:
        /*0068*/ 	.byte	0x04, 0x17
        /*006a*/ 	.short	(.L_20811 - .L_20810)
.L_20810:
        /*006c*/ 	.word	0x00000000
        /*0070*/ 	.short	0x000f
        /*0072*/ 	.short	0x0068
        /*0074*/ 	.byte	0x00, 0xf5, 0x21, 0x00


	//----- nvinfo : EIATTR_KPARAM_INFO
	.align		4
.L_20811:
        /*0078*/ 	.byte	0x04, 0x17
        /*007a*/ 	.short	(.L_20813 - .L_20812)
.L_20812:
        /*007c*/ 	.word	0x00000000
        /*0080*/ 	.short	0x000e
        /*0082*/ 	.short	0x0060
        /*0084*/ 	.byte	0x00, 0xf0, 0x11, 0x00


	//----- nvinfo : EIATTR_KPARAM_INFO
	.align		4
.L_20813:
        /*0088*/ 	.byte	0x04, 0x17
        /*008a*/ 	.short	(.L_20815 - .L_20814)
.L_20814:
        /*008c*/ 	.word	0x00000000
        /*0090*/ 	.short	0x000d
        /*0092*/ 	.short	0x005c
        /*0094*/ 	.byte	0x00, 0xf0, 0x11, 0x00


	//----- nvinfo : EIATTR_KPARAM_INFO
	.align		4
.L_20815:
        /*0098*/ 	.byte	0x04, 0x17
        /*009a*/ 	.short	(.L_20817 - .L_20816)
.L_20816:
        /*009c*/ 	.word	0x00000000
        /*00a0*/ 	.short	0x000c
        /*00a2*/ 	.short	0x0058
        /*00a4*/ 	.byte	0x00, 0xf0, 0x11, 0x00


	//----- nvinfo : EIATTR_KPARAM_INFO
	.align		4
.L_20817:
        /*00a8*/ 	.byte	0x04, 0x17
        /*00aa*/ 	.short	(.L_20819 - .L_20818)
.L_20818:
        /*00ac*/ 	.word	0x00000000
        /*00b0*/ 	.short	0x000b
        /*00b2*/ 	.short	0x0050
        /*00b4*/ 	.byte	0x00, 0xf5, 0x21, 0x00


	//----- nvinfo : EIATTR_KPARAM_INFO
	.align		4
.L_20819:
        /*00b8*/ 	.byte	0x04, 0x17
        /*00ba*/ 	.short	(.L_20821 - .L_20820)
.L_20820:
        /*00bc*/ 	.word	0x00000000
        /*00c0*/ 	.short	0x000a
        /*00c2*/ 	.short	0x0048
        /*00c4*/ 	.byte	0x00, 0xf0, 0x11, 0x00


	//----- nvinfo : EIATTR_KPARAM_INFO
	.align		4
.L_20821:
        /*00c8*/ 	.byte	0x04, 0x17
        /*00ca*/ 	.short	(.L_20823 - .L_20822)
.L_20822:
        /*00cc*/ 	.word	0x00000000
        /*00d0*/ 	.short	0x0009
        /*00d2*/ 	.short	0x0040
        /*00d4*/ 	.byte	0x00, 0xf5, 0x21, 0x00


	//----- nvinfo : EIATTR_KPARAM_INFO
	.align		4
.L_20823:
        /*00d8*/ 	.byte	0x04, 0x17
        /*00da*/ 	.short	(.L_20825 - .L_20824)
.L_20824:
        /*00dc*/ 	.word	0x00000000
        /*00e0*/ 	.short	0x0008
        /*00e2*/ 	.short	0x0038
        /*00e4*/ 	.byte	0x00, 0xf5, 0x21, 0x00


	//----- nvinfo : EIATTR_KPARAM_INFO
	.align		4
.L_20825:
        /*00e8*/ 	.byte	0x04, 0x17
        /*00ea*/ 	.short	(.L_20827 - .L_20826)
.L_20826:
        /*00ec*/ 	.word	0x00000000
        /*00f0*/ 	.short	0x0007
        /*00f2*/ 	.short	0x0034
        /*00f4*/ 	.byte	0x00, 0xf0, 0x11, 0x00


	//----- nvinfo : EIATTR_KPARAM_INFO
	.align		4
.L_20827:
        /*00f8*/ 	.byte	0x04, 0x17
        /*00fa*/ 	.short	(.L_20829 - .L_20828)
.L_20828:
        /*00fc*/ 	.word	0x00000000
        /*0100*/ 	.short	0x0006
        /*0102*/ 	.short	0x0030
        /*0104*/ 	.byte	0x00, 0xf0, 0x11, 0x00


	//----- nvinfo : EIATTR_KPARAM_INFO
	.align		4
.L_20829:
        /*0108*/ 	.byte	0x04, 0x17
        /*010a*/ 	.short	(.L_20831 - .L_20830)
.L_20830:
        /*010c*/ 	.word	0x00000000
        /*0110*/ 	.short	0x0005
        /*0112*/ 	.short	0x0028
        /*0114*/ 	.byte	0x00, 0xf5, 0x21, 0x00


	//----- nvinfo : EIATTR_KPARAM_INFO
	.align		4
.L_20831:
        /*0118*/ 	.byte	0x04, 0x17
        /*011a*/ 	.short	(.L_20833 - .L_20832)
.L_20832:
        /*011c*/ 	.word	0x00000000
        /*0120*/ 	.short	0x0004
        /*0122*/ 	.short	0x0020
        /*0124*/ 	.byte	0x00, 0xf5, 0x21, 0x00


	//----- nvinfo : EIATTR_KPARAM_INFO
	.align		4
.L_20833:
        /*0128*/ 	.byte	0x04, 0x17
        /*012a*/ 	.short	(.L_20835 - .L_20834)
.L_20834:
        /*012c*/ 	.word	0x00000000
        /*0130*/ 	.short	0x0003
        /*0132*/ 	.short	0x0018
        /*0134*/ 	.byte	0x00, 0xf5, 0x21, 0x00


	//----- nvinfo : EIATTR_KPARAM_INFO
	.align		4
.L_20835:
        /*0138*/ 	.byte	0x04, 0x17
        /*013a*/ 	.short	(.L_20837 - .L_20836)
.L_20836:
        /*013c*/ 	.word	0x00000000
        /*0140*/ 	.short	0x0002
        /*0142*/ 	.short	0x0010
        /*0144*/ 	.byte	0x00, 0xf5, 0x21, 0x00


	//----- nvinfo : EIATTR_KPARAM_INFO
	.align		4
.L_20837:
        /*0148*/ 	.byte	0x04, 0x17
        /*014a*/ 	.short	(.L_20839 - .L_20838)
.L_20838:
        /*014c*/ 	.word	0x00000000
        /*0150*/ 	.short	0x0001
        /*0152*/ 	.short	0x0008
        /*0154*/ 	.byte	0x00, 0xf5, 0x21, 0x00


	//----- nvinfo : EIATTR_KPARAM_INFO
	.align		4
.L_20839:
        /*0158*/ 	.byte	0x04, 0x17
        /*015a*/ 	.short	(.L_20841 - .L_20840)
.L_20840:
        /*015c*/ 	.word	0x00000000
        /*0160*/ 	.short	0x0000
        /*0162*/ 	.short	0x0000
        /*0164*/ 	.byte	0x00, 0xf5, 0x21, 0x00


	//----- nvinfo : EIATTR_SPARSE_MMA_MASK
	.align		4
.L_20841:
        /*0168*/ 	.byte	0x03, 0x50
        /*016a*/ 	.short	0x0000


	//----- nvinfo : EIATTR_MAXREG_COUNT
	.align		4
        /*016c*/ 	.byte	0x03, 0x1b
        /*016e*/ 	.short	0x00ff


	//----- nvinfo : EIATTR_NUM_BARRIERS
	.align		4
        /*0170*/ 	.byte	0x02, 0x4c
        /*0172*/ 	.byte	0x01
	.zero		1


	//----- nvinfo : EIATTR_EXTERNS
	.align		4
        /*0174*/ 	.byte	0x04, 0x0f
        /*0176*/ 	.short	(.L_20843 - .L_20842)


	//   ....[0]....
	.align		4
.L_20842:
        /*0178*/ 	.word	index@(__assertfail)


	//----- nvinfo : EIATTR_MERCURY_ISA_VERSION
	.align		4
.L_20843:
        /*017c*/ 	.byte	0x03, 0x5f
        /*017e*/ 	.short	0x0101


	//----- nvinfo : EIATTR_COOP_GROUP_MASK_REGIDS
	.align		4
        /*0180*/ 	.byte	0x04, 0x29
        /*0182*/ 	.short	(.L_20845 - .L_20844)


	//   ....[0]....
.L_20844:
        /*0184*/ 	.word	0xffffffff


	//   ....[1]....
        /*0188*/ 	.word	0xffffffff


	//   ....[2]....
        /*018c*/ 	.word	0xffffffff


	//   ....[3]....
        /*0190*/ 	.word	0xffffffff


	//   ....[4]....
        /*0194*/ 	.word	0xffffffff


	//   ....[5]....
        /*0198*/ 	.word	0xffffffff


	//   ....[6]....
        /*019c*/ 	.word	0xffffffff


	//   ....[7]....
        /*01a0*/ 	.word	0xffffffff


	//   ....[8]....
        /*01a4*/ 	.word	0xffffffff


	//   ....[9]....
        /*01a8*/ 	.word	0xffffffff


	//   ....[10]....
        /*01ac*/ 	.word	0xffffffff


	//   ....[11]....
        /*01b0*/ 	.word	0xffffffff


	//   ....[12]....
        /*01b4*/ 	.word	0xffffffff


	//   ....[13]....
        /*01b8*/ 	.word	0xffffffff


	//   ....[14]....
        /*01bc*/ 	.word	0xffffffff


	//   ....[15]....
        /*01c0*/ 	.word	0xffffffff


	//   ....[16]....
        /*01c4*/ 	.word	0xffffffff


	//   ....[17]....
        /*01c8*/ 	.word	0xffffffff


	//   ....[18]....
        /*01cc*/ 	.word	0xffffffff


	//   ....[19]....
        /*01d0*/ 	.word	0xffffffff


	//   ....[20]....
        /*01d4*/ 	.word	0xffffffff


	//   ....[21]....
        /*01d8*/ 	.word	0xffffffff


	//   ....[22]....
        /*01dc*/ 	.word	0xffffffff


	//   ....[23]....
        /*01e0*/ 	.word	0xffffffff


	//   ....[24]....
        /*01e4*/ 	.word	0xffffffff


	//   ....[25]....
        /*01e8*/ 	.word	0xffffffff


	//   ....[26]....
        /*01ec*/ 	.word	0xffffffff


	//   ....[27]....
        /*01f0*/ 	.word	0xffffffff


	//   ....[28]....
        /*01f4*/ 	.word	0xffffffff


	//   ....[29]....
        /*01f8*/ 	.word	0xffffffff


	//   ....[30]....
        /*01fc*/ 	.word	0xffffffff


	//   ....[31]....
        /*0200*/ 	.word	0xffffffff


	//   ....[32]....
        /*0204*/ 	.word	0xffffffff


	//   ....[33]....
        /*0208*/ 	.word	0xffffffff


	//   ....[34]....
        /*020c*/ 	.word	0xffffffff


	//   ....[35]....
        /*0210*/ 	.word	0xffffffff


	//   ....[36]....
        /*0214*/ 	.word	0xffffffff


	//   ....[37]....
        /*0218*/ 	.word	0xffffffff


	//   ....[38]....
        /*021c*/ 	.word	0xffffffff


	//   ....[39]....
        /*0220*/ 	.word	0xffffffff


	//   ....[40]....
        /*0224*/ 	.word	0xffffffff


	//   ....[41]....
        /*0228*/ 	.word	0xffffffff


	//   ....[42]....
        /*022c*/ 	.word	0xffffffff


	//   ....[43]....
        /*0230*/ 	.word	0xffffffff


	//   ....[44]....
        /*0234*/ 	.word	0xffffffff


	//   ....[45]....
        /*0238*/ 	.word	0xffffffff


	//   ....[46]....
        /*023c*/ 	.word	0xffffffff


	//   ....[47]....
        /*0240*/ 	.word	0xffffffff


	//   ....[48]....
        /*0244*/ 	.word	0xffffffff


	//   ....[49]....
        /*0248*/ 	.word	0xffffffff


	//   ....[50]....
        /*024c*/ 	.word	0xffffffff


	//   ....[51]....
        /*0250*/ 	.word	0xffffffff


	//   ....[52]....
        /*0254*/ 	.word	0xffffffff


	//   ....[53]....
        /*0258*/ 	.word	0xffffffff


	//   ....[54]....
        /*025c*/ 	.word	0xffffffff


	//   ....[55]....
        /*0260*/ 	.word	0xffffffff


	//   ....[56]....
        /*0264*/ 	.word	0x0500000f


	//   ....[57]....
        /*0268*/ 	.word	0x0500000f


	//   ....[58]....
        /*026c*/ 	.word	0x0500000f


	//   ....[59]....
        /*0270*/ 	.word	0x0500000f


	//   ....[60]....
        /*0274*/ 	.word	0x0500000f


	//   ....[61]....
        /*0278*/ 	.word	0x0500000f


	//   ....[62]....
        /*027c*/ 	.word	0x0500000f


	//   ....[63]....
        /*0280*/ 	.word	0x0500000f


	//   ....[64]....
        /*0284*/ 	.word	0x0500000f


	//   ....[65]....
        /*0288*/ 	.word	0x0500000f


	//   ....[66]....
        /*028c*/ 	.word	0x0500000f


	//   ....[67]....
        /*0290*/ 	.word	0x0500000f


	//   ....[68]....
        /*0294*/ 	.word	0x0500000f


	//   ....[69]....
        /*0298*/ 	.word	0x0500000f


	//   ....[70]....
        /*029c*/ 	.word	0x0500000f


	//   ....[71]....
        /*02a0*/ 	.word	0x0500000f


	//   ....[72]....
        /*02a4*/ 	.word	0x0500000f


	//   ....[73]....
        /*02a8*/ 	.word	0x0500000f


	//   ....[74]....
        /*02ac*/ 	.word	0x0500000f


	//   ....[75]....
        /*02b0*/ 	.word	0x0500000f


	//   ....[76]....
        /*02b4*/ 	.word	0x0500000f


	//   ....[77]....
        /*02b8*/ 	.word	0x0500000f


	//   ....[78]....
        /*02bc*/ 	.word	0x0500000f


	//   ....[79]....
        /*02c0*/ 	.word	0x0500000f


	//   ....[80]....
        /*02c4*/ 	.word	0x0500000f


	//   ....[81]....
        /*02c8*/ 	.word	0x0500000f


	//   ....[82]....
        /*02cc*/ 	.word	0x0500000f


	//   ....[83]....
        /*02d0*/ 	.word	0x0500000f


	//   ....[84]....
        /*02d4*/ 	.word	0x0500000f


	//   ....[85]....
        /*02d8*/ 	.word	0x0500000f


	//   ....[86]....
        /*02dc*/ 	.word	0x0500000f


	//   ....[87]....
        /*02e0*/ 	.word	0x0500000f


	//   ....[88]....
        /*02e4*/ 	.word	0x0500000f


	//   ....[89]....
        /*02e8*/ 	.word	0x0500000f


	//   ....[90]....
        /*02ec*/ 	.word	0x0500000f


	//   ....[91]....
        /*02f0*/ 	.word	0x0500000f


	//   ....[92]....
        /*02f4*/ 	.word	0x0500000f


	//   ....[93]....
        /*02f8*/ 	.word	0x0500000f


	//   ....[94]....
        /*02fc*/ 	.word	0x0500000f


	//   ....[95]....
        /*0300*/ 	.word	0x0500000f


	//   ....[96]....
        /*0304*/ 	.word	0x0500000f


	//   ....[97]....
        /*0308*/ 	.word	0x0500000f


	//   ....[98]....
        /*030c*/ 	.word	0x0500000f


	//   ....[99]....
        /*0310*/ 	.word	0x0500000f


	//   ....[100]....
        /*0314*/ 	.word	0x0500000f


	//   ....[101]....
        /*0318*/ 	.word	0x0500000f


	//   ....[102]....
        /*031c*/ 	.word	0x0500000f


	//   ....[103]....
        /*0320*/ 	.word	0x0500000f


	//   ....[104]....
        /*0324*/ 	.word	0x0500000f


	//   ....[105]....
        /*0328*/ 	.word	0x0500000f


	//   ....[106]....
        /*032c*/ 	.word	0x0500000f


	//   ....[107]....
        /*0330*/ 	.word	0x0500000f


	//   ....[108]....
        /*0334*/ 	.word	0x0500000f


	//   ....[109]....
        /*0338*/ 	.word	0x0500000f


	//   ....[110]....
        /*033c*/ 	.word	0x0500000f


	//   ....[111]....
        /*0340*/ 	.word	0x0500000f


	//   ....[112]....
        /*0344*/ 	.word	0x0500000f


	//   ....[113]....
        /*0348*/ 	.word	0x0500000f


	//   ....[114]....
        /*034c*/ 	.word	0x0500000f


	//   ....[115]....
        /*0350*/ 	.word	0x0500000f


	//   ....[116]....
        /*0354*/ 	.word	0x0500000f


	//   ....[117]....
        /*0358*/ 	.word	0x0500000f


	//   ....[118]....
        /*035c*/ 	.word	0x0500000f


	//   ....[119]....
        /*0360*/ 	.word	0x0500000f


	//   ....[120]....
        /*0364*/ 	.word	0x0500000f


	//----- nvinfo : EIATTR_COOP_GROUP_INSTR_OFFSETS
	.align		4
.L_20845:
        /*0368*/ 	.byte	0x04, 0x28
        /*036a*/ 	.short	(.L_20847 - .L_20846)


	//   ....[0]....
.L_20846:
        /*036c*/ 	.word	0x00000b90


	//   ....[1]....
        /*0370*/ 	.word	0x00000bb0


	//   ....[2]....
        /*0374*/ 	.word	0x00000bd0


	//   ....[3]....
        /*0378*/ 	.word	0x00000bf0


	//   ....[4]....
        /*037c*/ 	.word	0x00000c10


	//   ....[5]....
        /*0380*/ 	.word	0x00000d20


	//   ....[6]....
        /*0384*/ 	.word	0x00000d40


	//   ....[7]....
        /*0388*/ 	.word	0x00000d60


	//   ....[8]....
        /*038c*/ 	.word	0x00001bb0


	//   ....[9]....
        /*0390*/ 	.word	0x00001be0


	//   ....[10]....
        /*0394*/ 	.word	0x00001c00


	//   ....[11]....
        /*0398*/ 	.word	0x00001c20


	//   ....[12]....
        /*039c*/ 	.word	0x00001c40


	//   ....[13]....
        /*03a0*/ 	.word	0x00001c90


	//   ....[14]....
        /*03a4*/ 	.word	0x00001cb0


	//   ....[15]....
        /*03a8*/ 	.word	0x00001cd0


	//   ....[16]....
        /*03ac*/ 	.word	0x00002cd0


	//   ....[17]....
        /*03b0*/ 	.word	0x00002d10


	//   ....[18]....
        /*03b4*/ 	.word	0x00002d40


	//   ....[19]....
        /*03b8*/ 	.word	0x00002d60


	//   ....[20]....
        /*03bc*/ 	.word	0x00002d70


	//   ....[21]....
        /*03c0*/ 	.word	0x00002d80


	//   ....[22]....
        /*03c4*/ 	.word	0x00002da0


	//   ....[23]....
        /*03c8*/ 	.word	0x00002dd0


	//   ....[24]....
        /*03cc*/ 	.word	0x00002e10


	//   ....[25]....
        /*03d0*/ 	.word	0x00002e40


	//   ....[26]....
        /*03d4*/ 	.word	0x00002e70


	//   ....[27]....
        /*03d8*/ 	.word	0x00002eb0


	//   ....[28]....
        /*03dc*/ 	.word	0x00002ed0


	//   ....[29]....
        /*03e0*/ 	.word	0x00002f10


	//   ....[30]....
        /*03e4*/ 	.word	0x00002f40


	//   ....[31]....
        /*03e8*/ 	.word	0x00002f60


	//   ....[32]....
        /*03ec*/ 	.word	0x00002f80


	//   ....[33]....
        /*03f0*/ 	.word	0x00002fa0


	//   ....[34]....
        /*03f4*/ 	.word	0x00002fc0


	//   ....[35]....
        /*03f8*/ 	.word	0x00002fe0


	//   ....[36]....
        /*03fc*/ 	.word	0x00002ff0


	//   ....[37]....
        /*0400*/ 	.word	0x00003030


	//   ....[38]....
        /*0404*/ 	.word	0x00003060


	//   ....[39]....
        /*0408*/ 	.word	0x00003080


	//   ....[40]....
        /*040c*/ 	.word	0x00003090


	//   ....[41]....
        /*0410*/ 	.word	0x000030b0


	//   ....[42]....
        /*0414*/ 	.word	0x000030d0


	//   ....[43]....
        /*0418*/ 	.word	0x00003100


	//   ....[44]....
        /*041c*/ 	.word	0x00003120


	//   ....[45]....
        /*0420*/ 	.word	0x00003150


	//   ....[46]....
        /*0424*/ 	.word	0x00003180


	//   ....[47]....
        /*0428*/ 	.word	0x00003190


	//   ....[48]....
        /*042c*/ 	.word	0x000031b0


	//   ....[49]....
        /*0430*/ 	.word	0x000031c0


	//   ....[50]....
        /*0434*/ 	.word	0x00003200


	//   ....[51]....
        /*0438*/ 	.word	0x00003270


	//   ....[52]....
        /*043c*/ 	.word	0x00003280


	//   ....[53]....
        /*0440*/ 	.word	0x00003300


	//   ....[54]....
        /*0444*/ 	.word	0x00003310


	//   ....[55]....
        /*0448*/ 	.word	0x00003340


	//   ....[56]....
        /*044c*/ 	.word	0x00004060


	//   ....[57]....
        /*0450*/ 	.word	0x000040c0


	//   ....[58]....
        /*0454*/ 	.word	0x00004120


	//   ....[59]....
        /*0458*/ 	.word	0x00004180


	//   ....[60]....
        /*045c*/ 	.word	0x000041e0


	//   ....[61]....
        /*0460*/ 	.word	0x00004260


	//   ....[62]....
        /*0464*/ 	.word	0x000042c0


	//   ....[63]....
        /*0468*/ 	.word	0x00004330


	//   ....[64]....
        /*046c*/ 	.word	0x00004390


	//   ....[65]....
        /*0470*/ 	.word	0x00004410


	//   ....[66]....
        /*0474*/ 	.word	0x00004480


	//   ....[67]....
        /*0478*/ 	.word	0x000044e0


	//   ....[68]....
        /*047c*/ 	.word	0x00004560


	//   ....[69]....
        /*0480*/ 	.word	0x000045d0


	//   ....[70]....
        /*0484*/ 	.word	0x00004630


	//   ....[71]....
        /*0488*/ 	.word	0x000046b0


	//   ....[72]....
        /*048c*/ 	.word	0x00004720


	//   ....[73]....
        /*0490*/ 	.word	0x00004780


	//   ....[74]....
        /*0494*/ 	.word	0x000047f0


	//   ....[75]....
        /*0498*/ 	.word	0x00004860


	//   ....[76]....
        /*049c*/ 	.word	0x000048c0


	//   ....[77]....
        /*04a0*/ 	.word	0x00004930


	//   ....[78]....
        /*04a4*/ 	.word	0x000049a0


	//   ....[79]....
        /*04a8*/ 	.word	0x00004a00


	//   ....[80]....
        /*04ac*/ 	.word	0x00004a80


	//   ....[81]....
        /*04b0*/ 	.word	0x00004af0


	//   ....[82]....
        /*04b4*/ 	.word	0x00004b50


	//   ....[83]....
        /*04b8*/ 	.word	0x00004bc0


	//   ....[84]....
        /*04bc*/ 	.word	0x00004c30


	//   ....[85]....
        /*04c0*/ 	.word	0x00004c90


	//   ....[86]....
        /*04c4*/ 	.word	0x00004d10


	//   ....[87]....
        /*04c8*/ 	.word	0x00004d80


	//   ....[88]....
        /*04cc*/ 	.word	0x00004de0


	//   ....[89]....
        /*04d0*/ 	.word	0x00004e60


	//   ....[90]....
        /*04d4*/ 	.word	0x00004ed0


	//   ....[91]....
        /*04d8*/ 	.word	0x00004f30


	//   ....[92]....
        /*04dc*/ 	.word	0x00004fa0


	//   ....[93]....
        /*04e0*/ 	.word	0x00005010


	//   ....[94]....
        /*04e4*/ 	.word	0x00005070


	//   ....[95]....
        /*04e8*/ 	.word	0x000050f0


	//   ....[96]....
        /*04ec*/ 	.word	0x00005150


	//   ....[97]....
        /*04f0*/ 	.word	0x000051b0


	//   ....[98]....
        /*04f4*/ 	.word	0x00005230


	//   ....[99]....
        /*04f8*/ 	.word	0x000052a0


	//   ....[100]....
        /*04fc*/ 	.word	0x00005300


	//   ....[101]....
        /*0500*/ 	.word	0x00005370


	//   ....[102]....
        /*0504*/ 	.word	0x000053e0


	//   ....[103]....
        /*0508*/ 	.word	0x00005440


	//   ....[104]....
        /*050c*/ 	.word	0x000054c0


	//   ....[105]....
        /*0510*/ 	.word	0x00005520


	//   ....[106]....
        /*0514*/ 	.word	0x00005590


	//   ....[107]....
        /*0518*/ 	.word	0x00005600


	//   ....[108]....
        /*051c*/ 	.word	0x00005660


	//   ....[109]....
        /*0520*/ 	.word	0x000056c0


	//   ....[110]....
        /*0524*/ 	.word	0x00005730


	//   ....[111]....
        /*0528*/ 	.word	0x00005790


	//   ....[112]....
        /*052c*/ 	.word	0x000057f0


	//   ....[113]....
        /*0530*/ 	.word	0x00005860


	//   ....[114]....
        /*0534*/ 	.word	0x000058c0


	//   ....[115]....
        /*0538*/ 	.word	0x00005920


	//   ....[116]....
        /*053c*/ 	.word	0x00005990


	//   ....[117]....
        /*0540*/ 	.word	0x000059f0


	//   ....[118]....
        /*0544*/ 	.word	0x00005a50


	//   ....[119]....
        /*0548*/ 	.word	0x00005ab0


	//   ....[120]....
        /*054c*/ 	.word	0x00005b20


	//----- nvinfo : EIATTR_VRC_CTA_INIT_COUNT
	.align		4
.L_20847:
        /*0550*/ 	.byte	0x02, 0x4a
	.zero		1
	.zero		1


	//----- nvinfo : EIATTR_SYSCALL_OFFSETS
	.align		4
        /*0554*/ 	.byte	0x04, 0x46
        /*0556*/ 	.short	(.L_20849 - .L_20848)


	//   ....[0]....
.L_20848:
        /*0558*/ 	.word	0x00002bc0


	//   ....[1]....
        /*055c*/ 	.word	0x00004000


	//----- nvinfo : EIATTR_EXIT_INSTR_OFFSETS
	.align		4
.L_20849:
        /*0560*/ 	.byte	0x04, 0x1c
        /*0562*/ 	.short	(.L_20851 - .L_20850)


	//   ....[0]....
.L_20850:
        /*0564*/ 	.word	0x000000b0


	//   ....[1]....
        /*0568*/ 	.word	0x00003d00


	//   ....[2]....
        /*056c*/ 	.word	0x00003d30


	//   ....[3]....
        /*0570*/ 	.word	0x00003f00


	//   ....[4]....
        /*0574*/ 	.word	0x00004010


	//----- nvinfo : EIATTR_CRS_STACK_SIZE
	.align		4
.L_20851:
        /*0578*/ 	.byte	0x04, 0x1e
        /*057a*/ 	.short	(.L_20853 - .L_20852)
.L_20852:
        /*057c*/ 	.word	0x00000000


	//----- nvinfo : EIATTR_CBANK_PARAM_SIZE
	.align		4
.L_20853:
        /*0580*/ 	.byte	0x03, 0x19
        /*0582*/ 	.short	0x008c


	//----- nvinfo : EIATTR_PARAM_CBANK
	.align		4
        /*0584*/ 	.byte	0x04, 0x0a
        /*0586*/ 	.short	(.L_20855 - .L_20854)
	.align		4
.L_20854:
        /*0588*/ 	.word	index@(.nv.constant0._ZN4vllm25paged_attention_v2_kernelIfhLi80ELi32ELi128ELNS_18Fp8KVCacheDataTypeE1ELb1ELi512EEEvPfS2_PT_PKS3_PKT0_S9_ifPKiSB_iPKfiiiSD_SD_iiiii)
        /*058c*/ 	.short	0x0380
        /*058e*/ 	.short	0x008c


	//----- nvinfo : EIATTR_SW_WAR
	.align		4
.L_20855:
        /*0590*/ 	.byte	0x04, 0x36
        /*0592*/ 	.short	(.L_20857 - .L_20856)
.L_20856:
        /*0594*/ 	.word	0x00000008
.L_20857:


//--------------------- .nv.info._ZN4vllm25paged_attention_v2_kernelIfhLi64ELi32ELi128ELNS_18Fp8KVCacheDataTypeE1ELb1ELi512EEEvPfS2_PT_PKS3_PKT0_S9_ifPKiSB_iPKfiiiSD_SD_iiiii --------------------------
	.section	.nv.info._ZN4vllm25paged_attention_v2_kernelIfhLi64ELi32ELi128ELNS_18Fp8KVCacheDataTypeE1ELb1ELi512EEEvPfS2_PT_PKS3_PKT0_S9_ifPKiSB_iPKfiiiSD_SD_iiiii,"",@"SHT_CUDA_INFO"
	.sectionflags	@""
	.align	4


	//----- nvinfo : EIATTR_CUDA_API_VERSION
	.align		4
        /*0000*/ 	.byte	0x04, 0x37
        /*0002*/ 	.short	(.L_20859 - .L_20858)
.L_20858:
        /*0004*/ 	.word	0x00000082


	//----- nvinfo : EIATTR_KPARAM_INFO
	.align		4
.L_20859:
        /*0008*/ 	.byte	0x04, 0x17
        /*000a*/ 	.short	(.L_20861 - .L_20860)
.L_20860:
        /*000c*/ 	.word	0x00000000
        /*0010*/ 	.short	0x0015
        /*0012*/ 	.short	0x0088
        /*0014*/ 	.byte	0x00, 0xf0, 0x11, 0x00


	//----- nvinfo : EIATTR_KPARAM_INFO
	.align		4
.L_20861:
        /*0018*/ 	.byte	0x04, 0x17
        /*001a*/ 	.short	(.L_20863 - .L_20862)
.L_20862:
        /*001c*/ 	.word	0x00000000
        /*0020*/ 	.short	0x0014
        /*0022*/ 	.short	0x0084
        /*0024*/ 	.byte	0x00, 0xf0, 0x11, 0x00


	//----- nvinfo : EIATTR_KPARAM_INFO
	.align		4
.L_20863:
        /*0028*/ 	.byte	0x04, 0x17
        /*002a*/ 	.short	(.L_20865 - .L_20864)
.L_20864:
        /*002c*/ 	.word	0x00000000
        /*0030*/ 	.short	0x0013
        /*0032*/ 	.short	0x0080
        /*0034*/ 	.byte	0x00, 0xf0, 0x11, 0x00


	//----- nvinfo : EIATTR_KPARAM_INFO
	.align		4
.L_20865:
        /*0038*/ 	.byte	0x04, 0x17
        /*003a*/ 	.short	(.L_20867 - .L_20866)
.L_20866:
        /*003c*/ 	.word	0x00000000
        /*0040*/ 	.short	0x0012
        /*0042*/ 	.short	0x007c
        /*0044*/ 	.byte	0x00, 0xf0, 0x11, 0x00


	//----- nvinfo : EIATTR_KPARAM_INFO
	.align		4
.L_20867:
        /*0048*/ 	.byte	0x04, 0x17
        /*004a*/ 	.short	(.L_20869 - .L_20868)
.L_20868:
        /*004c*/ 	.word	0x00000000
        /*0050*/ 	.short	0x0011
        /*0052*/ 	.short	0x0078
        /*0054*/ 	.byte	0x00, 0xf0, 0x11, 0x00


	//----- nvinfo : EIATTR_KPARAM_INFO
	.align		4
.L_20869:
        /*0058*/ 	.byte	0x04, 0x17
        /*005a*/ 	.short	(.L_20871 - .L_20870)
.L_20870:
        /*005c*/ 	.word	0x00000000
        /*0060*/ 	.short	0x0010
        /*0062*/ 	.short	0x0070
        /*0064*/ 	.byte	0x00, 0xf5, 0x21, 0x00


	//----- nvinfo : EIATTR_KPARAM_INFO
	.align		4
.L_20871:
        /*0068*/ 	.byte	0x04, 0x17
        /*006a*/ 	.short	(.L_20873 - .L_20872)
.L_20872:
        /*006c*/ 	.word	0x00000000
        /*0070*/ 	.short	0x000f
        /*0072*/ 	.short	0x0068
        /*0074*/ 	.byte	0x00, 0xf5, 0x21, 0x00


	//----- nvinfo : EIATTR_KPARAM_INFO
	.align		4
.L_20873:
        /*0078*/ 	.byte	0x04, 0x17
        /*007a*/ 	.short	(.L_20875 - .L_20874)
.L_20874:
        /*007c*/ 	.word	0x00000000
        /*0080*/ 	.short	0x000e
        /*0082*/ 	.short	0x0060
        /*0084*/ 	.byte	0x00, 0xf0, 0x11, 0x00


	//----- nvinfo : EIATTR_KPARAM_INFO
	.align		4
.L_20875:
        /*0088*/ 	.byte	0x04, 0x17
        /*008a*/ 	.short	(.L_20877 - .L_20876)
.L_20876:
        /*008c*/ 	.word	0x00000000
        /*0090*/ 	.short	0x000d
        /*0092*/ 	.short	0x005c
        /*0094*/ 	.byte	0x00, 0xf0, 0x11, 0x00


	//----- nvinfo : EIATTR_KPARAM_INFO
	.align		4
.L_20877:
        /*0098*/ 	.byte	0x04, 0x17
        /*009a*/ 	.short	(.L_20879 - .L_20878)
.L_20878:
        /*009c*/ 	.word	0x00000000
        /*00a0*/ 	.short	0x000c
        /*00a2*/ 	.short	0x0058
        /*00a4*/ 	.byte	0x00, 0xf0, 0x11, 0x00


	//----- nvinfo : EIATTR_KPARAM_INFO
	.align		4
.L_20879:
        /*00a8*/ 	.byte	0x04, 0x17
        /*00aa*/ 	.short	(.L_20881 - .L_20880)
.L_20880:
        /*00ac*/ 	.word	0x00000000
        /*00b0*/ 	.short	0x000b
        /*00b2*/ 	.short	0x0050
        /*00b4*/ 	.byte	0x00, 0xf5, 0x21, 0x00


	//----- nvinfo : EIATTR_KPARAM_INFO
	.align		4
.L_20881:
        /*00b8*/ 	.byte	0x04, 0x17
        /*00ba*/ 	.short	(.L_20883 - .L_20882)
.L_20882:
        /*00bc*/ 	.word	0x00000000
        /*00c0*/ 	.short	0x000a
        /*00c2*/ 	.short	0x0048
        /*00c4*/ 	.byte	0x00, 0xf0, 0x11, 0x00


	//----- nvinfo : EIATTR_KPARAM_INFO
	.align		4
.L_20883:
        /*00c8*/ 	.byte	0x04, 0x17
        /*00ca*/ 	.short	(.L_20885 - .L_20884)
.L_20884:
        /*00cc*/ 	.word	0x00000000
        /*00d0*/ 	.short	0x0009
        /*00d2*/ 	.short	0x0040
        /*00d4*/ 	.byte	0x00, 0xf5, 0x21, 0x00


	//----- nvinfo : EIATTR_KPARAM_INFO
	.align		4
.L_20885:
        /*00d8*/ 	.byte	0x04, 0x17
        /*00da*/ 	.short	(.L_20887 - .L_20886)
.L_20886:
        /*00dc*/ 	.word	0x00000000
        /*00e0*/ 	.short	0x0008
        /*00e2*/ 	.short	0x0038
        /*00e4*/ 	.byte	0x00, 0xf5, 0x21, 0x00


	//----- nvinfo : EIATTR_KPARAM_INFO
	.align		4
.L_20887:
        /*00e8*/ 	.byte	0x04, 0x17
        /*00ea*/ 	.short	(.L_20889 - .L_20888)
.L_20888:
        /*00ec*/ 	.word	0x00000000
        /*00f0*/ 	.short	0x0007
        /*00f2*/ 	.short	0x0034
        /*00f4*/ 	.byte	0x00, 0xf0, 0x11, 0x00


	//----- nvinfo : EIATTR_KPARAM_INFO
	.align		4
.L_20889:
        /*00f8*/ 	.byte	0x04, 0x17
        /*00fa*/ 	.short	(.L_20891 - .L_20890)
.L_20890:
        /*00fc*/ 	.word	0x00000000
        /*0100*/ 	.short	0x0006
        /*0102*/ 	.short	0x0030
        /*0104*/ 	.byte	0x00, 0xf0, 0x11, 0x00


	//----- nvinfo : EIATTR_KPARAM_INFO
	.align		4
.L_20891:
        /*0108*/ 	.byte	0x04, 0x17
        /*010a*/ 	.short	(.L_20893 - .L_20892)
.L_20892:
        /*010c*/ 	.word	0x00000000
        /*0110*/ 	.short	0x0005
        /*0112*/ 	.short	0x0028
        /*0114*/ 	.byte	0x00, 0xf5, 0x21, 0x00


	//----- nvinfo : EIATTR_KPARAM_INFO
	.align		4
.L_20893:
        /*0118*/ 	.byte	0x04, 0x17
        /*011a*/ 	.short	(.L_20895 - .L_20894)
.L_20894:
        /*011c*/ 	.word	0x00000000
        /*0120*/ 	.short	0x0004
        /*0122*/ 	.short	0x0020
        /*0124*/ 	.byte	0x00, 0xf5, 0x21, 0x00


	//----- nvinfo : EIATTR_KPARAM_INFO
	.align		4
.L_20895:
        /*0128*/ 	.byte	0x04, 0x17
        /*012a*/ 	.short	(.L_20897 - .L_20896)
.L_20896:
        /*012c*/ 	.word	0x00000000
        /*0130*/ 	.short	0x0003
        /*0132*/ 	.short	0x0018
        /*0134*/ 	.byte	0x00, 0xf5, 0x21, 0x00


	//----- nvinfo : EIATTR_KPARAM_INFO
	.align		4
.L_20897:
        /*0138*/ 	.byte	0x04, 0x17
        /*013a*/ 	.short	(.L_20899 - .L_20898)
.L_20898:
        /*013c*/ 	.word	0x00000000
        /*0140*/ 	.short	0x0002
        /*0142*/ 	.short	0x0010
        /*0144*/ 	.byte	0x00, 0xf5, 0x21, 0x00


	//----- nvinfo : EIATTR_KPARAM_INFO
	.align		4
.L_20899:
        /*0148*/ 	.byte	0x04, 0x17
        /*014a*/ 	.short	(.L_20901 - .L_20900)
.L_20900:
        /*014c*/ 	.word	0x00000000
        /*0150*/ 	.short	0x0001
        /*0152*/ 	.short	0x0008
        /*0154*/ 	.byte	0x00, 0xf5, 0x21, 0x00


	//----- nvinfo : EIATTR_KPARAM_INFO
	.align		4
.L_20901:
        /*0158*/ 	.byte	0x04, 0x17
        /*015a*/ 	.short	(.L_20903 - .L_20902)
.L_20902:
        /*015c*/ 	.word	0x00000000
        /*0160*/ 	.short	0x0000
        /*0162*/ 	.short	0x0000
        /*0164*/ 	.byte	0x00, 0xf5, 0x21, 0x00


	//----- nvinfo : EIATTR_SPARSE_MMA_MASK
	.align		4
.L_20903:
        /*0168*/ 	.byte	0x03, 0x50
        /*016a*/ 	.short	0x0000


	//----- nvinfo : EIATTR_MAXREG_COUNT
	.align		4
        /*016c*/ 	.byte	0x03, 0x1b
        /*016e*/ 	.short	0x00ff


	//----- nvinfo : EIATTR_NUM_BARRIERS
	.align		4
        /*0170*/ 	.byte	0x02, 0x4c
        /*0172*/ 	.byte	0x01
	.zero		1


	//----- nvinfo : EIATTR_EXTERNS
	.align		4
        /*0174*/ 	.byte	0x04, 0x0f
        /*0176*/ 	.short	(.L_20905 - .L_20904)


	//   ....[0]....
	.align		4
.L_20904:
        /*0178*/ 	.word	index@(__assertfail)


	//----- nvinfo : EIATTR_MERCURY_ISA_VERSION
	.align		4
.L_20905:
        /*017c*/ 	.byte	0x03, 0x5f
        /*017e*/ 	.short	0x0101


	//----- nvinfo : EIATTR_COOP_GROUP_MASK_REGIDS
	.align		4
        /*0180*/ 	.byte	0x04, 0x29
        /*0182*/ 	.short	(.L_20907 - .L_20906)


	//   ....[0]....
.L_20906:
        /*0184*/ 	.word	0xffffffff


	//   ....[1]....
        /*0188*/ 	.word	0xffffffff


	//   ....[2]....
        /*018c*/ 	.word	0xffffffff


	//   ....[3]....
        /*0190*/ 	.word	0xffffffff


	//   ....[4]....
        /*0194*/ 	.word	0xffffffff


	//   ....[5]....
        /*0198*/ 	.word	0xffffffff


	//   ....[6]....
        /*019c*/ 	.word	0xffffffff


	//   ....[7]....
        /*01a0*/ 	.word	0xffffffff


	//   ....[8]....
        /*01a4*/ 	.word	0xffffffff


	//   ....[9]....
        /*01a8*/ 	.word	0xffffffff


	//   ....[10]....
        /*01ac*/ 	.word	0xffffffff


	//   ....[11]....
        /*01b0*/ 	.word	0xffffffff


	//   ....[12]....
        /*01b4*/ 	.word	0xffffffff


	//   ....[13]....
        /*01b8*/ 	.word	0xffffffff


	//   ....[14]....
        /*01bc*/ 	.word	0xffffffff


	//   ....[15]....
        /*01c0*/ 	.word	0xffffffff


	//   ....[16]....
        /*01c4*/ 	.word	0xffffffff


	//   ....[17]....
        /*01c8*/ 	.word	0xffffffff


	//   ....[18]....
        /*01cc*/ 	.word	0xffffffff


	//   ....[19]....
        /*01d0*/ 	.word	0xffffffff


	//   ....[20]....
        /*01d4*/ 	.word	0xffffffff


	//   ....[21]....
        /*01d8*/ 	.word	0xffffffff


	//   ....[22]....
        /*01dc*/ 	.word	0xffffffff


	//   ....[23]....
        /*01e0*/ 	.word	0xffffffff


	//   ....[24]....
        /*01e4*/ 	.word	0xffffffff


	//   ....[25]....
        /*01e8*/ 	.word	0xffffffff


	//   ....[26]....
        /*01ec*/ 	.word	0xffffffff


	//   ....[27]....
        /*01f0*/ 	.word	0xffffffff


	//   ....[28]....
        /*01f4*/ 	.word	0xffffffff


	//   ....[29]....
        /*01f8*/ 	.word	0xffffffff


	//   ....[30]....
        /*01fc*/ 	.word	0xffffffff


	//   ....[31]....
        /*0200*/ 	.word	0xffffffff


	//   ....[32]....
        /*0204*/ 	.word	0xffffffff


	//   ....[33]....
        /*0208*/ 	.word	0xffffffff


	//   ....[34]....
        /*020c*/ 	.word	0xffffffff


	//   ....[35]....
        /*0210*/ 	.word	0xffffffff


	//   ....[36]....
        /*0214*/ 	.word	0xffffffff


	//   ....[37]....
        /*0218*/ 	.word	0xffffffff


	//   ....[38]....
        /*021c*/ 	.word	0xffffffff


	//   ....[39]....
        /*0220*/ 	.word	0xffffffff


	//   ....[40]....
        /*0224*/ 	.word	0xffffffff


	//   ....[41]....
        /*0228*/ 	.word	0xffffffff


	//   ....[42]....
        /*022c*/ 	.word	0xffffffff


	//   ....[43]....
        /*0230*/ 	.word	0xffffffff


	//   ....[44]....
        /*0234*/ 	.word	0xffffffff


	//   ....[45]....
        /*0238*/ 	.word	0xffffffff


	//   ....[46]....
        /*023c*/ 	.word	0xffffffff


	//   ....[47]....
        /*0240*/ 	.word	0xffffffff


	//   ....[48]....
        /*0244*/ 	.word	0x0500000f


	//   ....[49]....
        /*0248*/ 	.word	0x0500000f


	//   ....[50]....
        /*024c*/ 	.word	0x0500000f


	//   ....[51]....
        /*0250*/ 	.word	0x0500000f


	//   ....[52]....
        /*0254*/ 	.word	0x0500000f


	//   ....[53]....
        /*0258*/ 	.word	0x0500000f


	//   ....[54]....
        /*025c*/ 	.word	0x0500000f


	//   ....[55]....
        /*0260*/ 	.word	0x0500000f


	//   ....[56]....
        /*0264*/ 	.word	0x0500000f


	//   ....[57]....
        /*0268*/ 	.word	0x0500000f


	//   ....[58]....
        /*026c*/ 	.word	0x0500000f


	//   ....[59]....
        /*0270*/ 	.word	0x0500000f


	//   ....[60]....
        /*0274*/ 	.word	0x0500000f


	//   ....[61]....
        /*0278*/ 	.word	0x0500000f


	//   ....[62]....
        /*027c*/ 	.word	0x0500000f


	//   ....[63]....
        /*0280*/ 	.word	0x0500000f


	//   ....[64]....
        /*0284*/ 	.word	0x0500000f


	//   ....[65]....
        /*0288*/ 	.word	0x0500000f


	//   ....[66]....
        /*028c*/ 	.word	0x0500000f


	//   ....[67]....
        /*0290*/ 	.word	0x0500000f


	//   ....[68]....
        /*0294*/ 	.word	0x0500000f


	//   ....[69]....
        /*0298*/ 	.word	0x0500000f


	//   ....[70]....
        /*029c*/ 	.word	0x0500000f


	//   ....[71]....
        /*02a0*/ 	.word	0x0500000f


	//   ....[72]....
        /*02a4*/ 	.word	0x0500000f


	//   ....[73]....
        /*02a8*/ 	.word	0x0500000f


	//   ....[74]....
        /*02ac*/ 	.word	0x0500000f


	//   ....[75]....
        /*02b0*/ 	.word	0x0500000f


	//   ....[76]....
        /*02b4*/ 	.word	0x0500000f


	//   ....[77]....
        /*02b8*/ 	.word	0x0500000f


	//   ....[78]....
        /*02bc*/ 	.word	0x0500000f


	//   ....[79]....
        /*02c0*/ 	.word	0x0500000f


	//   ....[80]....
        /*02c4*/ 	.word	0x0500000f


	//   ....[81]....
        /*02c8*/ 	.word	0x0500000f


	//   ....[82]....
        /*02cc*/ 	.word	0x0500000f


	//   ....[83]....
        /*02d0*/ 	.word	0x0500000f


	//   ....[84]....
        /*02d4*/ 	.word	0x0500000f


	//   ....[85]....
        /*02d8*/ 	.word	0x0500000f


	//   ....[86]....
        /*02dc*/ 	.word	0x0500000f


	//   ....[87]....
        /*02e0*/ 	.word	0x0500000f


	//   ....[88]....
        /*02e4*/ 	.word	0x0500000f


	//   ....[89]....
        /*02e8*/ 	.word	0x0500000f


	//   ....[90]....
        /*02ec*/ 	.word	0x0500000f


	//   ....[91]....
        /*02f0*/ 	.word	0x0500000f


	//   ....[92]....
        /*02f4*/ 	.word	0x0500000f


	//   ....[93]....
        /*02f8*/ 	.word	0x0500000f


	//   ....[94]....
        /*02fc*/ 	.word	0x0500000f


	//   ....[95]....
        /*0300*/ 	.word	0x0500000f


	//   ....[96]....
        /*0304*/ 	.word	0x0500000f


	//   ....[97]....
        /*0308*/ 	.word	0x0500000f


	//   ....[98]....
        /*030c*/ 	.word	0x0500000f


	//   ....[99]....
        /*0310*/ 	.word	0x0500000f


	//   ....[100]....
        /*0314*/ 	.word	0x0500000f


	//----- nvinfo : EIATTR_COOP_GROUP_INSTR_OFFSETS
	.align		4
.L_20907:
        /*0318*/ 	.byte	0x04, 0x28
        /*031a*/ 	.short	(.L_20909 - .L_20908)


	//   ....[0]....
.L_20908:
        /*031c*/ 	.word	0x00000b30


	//   ....[1]....
        /*0320*/ 	.word	0x00000b50


	//   ....[2]....
        /*0324*/ 	.word	0x00000b70


	//   ....[3]....
        /*0328*/ 	.word	0x00000b90


	//   ....[4]....
        /*032c*/ 	.word	0x00000bb0


	//   ....[5]....
        /*0330*/ 	.word	0x00000cc0


	//   ....[6]....
        /*0334*/ 	.word	0x00000ce0


	//   ....[7]....
        /*0338*/ 	.word	0x00000d00


	//   ....[8]....
        /*033c*/ 	.word	0x00001b50


	//   ....[9]....
        /*0340*/ 	.word	0x00001b80


	//   ....[10]....
        /*0344*/ 	.word	0x00001ba0


	//   ....[11]....
        /*0348*/ 	.word	0x00001bc0


	//   ....[12]....
        /*034c*/ 	.word	0x00001be0


	//   ....[13]....
        /*0350*/ 	.word	0x00001c30


	//   ....[14]....
        /*0354*/ 	.word	0x00001c50


	//   ....[15]....
        /*0358*/ 	.word	0x00001c70


	//   ....[16]....
        /*035c*/ 	.word	0x00002c60


	//   ....[17]....
        /*0360*/ 	.word	0x00002ca0


	//   ....[18]....
        /*0364*/ 	.word	0x00002ce0


	//   ....[19]....
        /*0368*/ 	.word	0x00002d20


	//   ....[20]....
        /*036c*/ 	.word	0x00002d40


	//   ....[21]....
        /*0370*/ 	.word	0x00002d50


	//   ....[22]....
        /*0374*/ 	.word	0x00002d80


	//   ....[23]....
        /*0378*/ 	.word	0x00002da0


	//   ....[24]....
        /*037c*/ 	.word	0x00002dd0


	//   ....[25]....
        /*0380*/ 	.word	0x00002df0


	//   ....[26]....
        /*0384*/ 	.word	0x00002e00


	//   ....[27]....
        /*0388*/ 	.word	0x00002e20


	//   ....[28]....
        /*038c*/ 	.word	0x00002e40


	//   ....[29]....
        /*0390*/ 	.word	0x00002e60


	//   ....[30]....
        /*0394*/ 	.word	0x00002e80


	//   ....[31]....
        /*0398*/ 	.word	0x00002ec0


	//   ....[32]....
        /*039c*/ 	.word	0x00002ef0


	//   ....[33]....
        /*03a0*/ 	.word	0x00002f10


	//   ....[34]....
        /*03a4*/ 	.word	0x00002f30


	//   ....[35]....
        /*03a8*/ 	.word	0x00002f50


	//   ....[36]....
        /*03ac*/ 	.word	0x00002f70


	//   ....[37]....
        /*03b0*/ 	.word	0x00002f90


	//   ....[38]....
        /*03b4*/ 	.word	0x00002fd0


	//   ....[39]....
        /*03b8*/ 	.word	0x00003010


	//   ....[40]....
        /*03bc*/ 	.word	0x00003020


	//   ....[41]....
        /*03c0*/ 	.word	0x00003030


	//   ....[42]....
        /*03c4*/ 	.word	0x00003060


	//   ....[43]....
        /*03c8*/ 	.word	0x00003070


	//   ....[44]....
        /*03cc*/ 	.word	0x000030e0


	//   ....[45]....
        /*03d0*/ 	.word	0x000030f0


	//   ....[46]....
        /*03d4*/ 	.word	0x00003100


	//   ....[47]....
        /*03d8*/ 	.word	0x00003160


	//   ....[48]....
        /*03dc*/ 	.word	0x00003d10


	//   ....[49]....
        /*03e0*/ 	.word	0x00003d70


	//   ....[50]....
        /*03e4*/ 	.word	0x00003dd0


	//   ....[51]....
        /*03e8*/ 	.word	0x00003e30


	//   ....[52]....
        /*03ec*/ 	.word	0x00003e90


	//   ....[53]....
        /*03f0*/ 	.word	0x00003f10


	//   ....[54]....
        /*03f4*/ 	.word	0x00003f70


	//   ....[55]....
        /*03f8*/ 	.word	0x00003fe0


	//   ....[56]....
        /*03fc*/ 	.word	0x00004040


	//   ....[57]....
        /*0400*/ 	.word	0x000040c0


	//   ....[58]....
        /*0404*/ 	.word	0x00004130


	//   ....[59]....
        /*0408*/ 	.word	0x00004190


	//   ....[60]....
        /*040c*/ 	.word	0x00004210


	//   ....[61]....
        /*0410*/ 	.word	0x00004280


	//   ....[62]....
        /*0414*/ 	.word	0x000042e0


	//   ....[63]....
        /*0418*/ 	.word	0x00004350


	//   ....[64]....
        /*041c*/ 	.word	0x000043b0


	//   ....[65]....
        /*0420*/ 	.word	0x00004410


	//   ....[66]....
        /*0424*/ 	.word	0x00004490


	//   ....[67]....
        /*0428*/ 	.word	0x00004500


	//   ....[68]....
        /*042c*/ 	.word	0x00004560


	//   ....[69]....
        /*0430*/ 	.word	0x000045e0


	//   ....[70]....
        /*0434*/ 	.word	0x00004650


	//   ....[71]....
        /*0438*/ 	.word	0x000046b0


	//   ....[72]....
        /*043c*/ 	.word	0x00004730


	//   ....[73]....
        /*0440*/ 	.word	0x000047a0


	//   ....[74]....
        /*0444*/ 	.word	0x00004800


	//   ....[75]....
        /*0448*/ 	.word	0x00004880


	//   ....[76]....
        /*044c*/ 	.word	0x000048f0


	//   ....[77]....
        /*0450*/ 	.word	0x00004950


	//   ....[78]....
        /*0454*/ 	.word	0x000049d0


	//   ....[79]....
        /*0458*/ 	.word	0x00004a40


	//   ....[80]....
        /*045c*/ 	.word	0x00004aa0


	//   ....[81]....
        /*0460*/ 	.word	0x00004b20


	//   ....[82]....
        /*0464*/ 	.word	0x00004b90


	//   ....[83]....
        /*0468*/ 	.word	0x00004bf0


	//   ....[84]....
        /*046c*/ 	.word	0x00004c70


	//   ....[85]....
        /*0470*/ 	.word	0x00004cd0


	//   ....[86]....
        /*0474*/ 	.word	0x00004d30


	//   ....[87]....
        /*0478*/ 	.word	0x00004db0


	//   ....[88]....
        /*047c*/ 	.word	0x00004e30


	//   ....[89]....
        /*0480*/ 	.word	0x00004e90


	//   ....[90]....
        /*0484*/ 	.word	0x00004f00


	//   ....[91]....
        /*0488*/ 	.word	0x00004f70


	//   ....[92]....
        /*048c*/ 	.word	0x00004fd0


	//   ....[93]....
        /*0490*/ 	.word	0x00005040


	//   ....[94]....
        /*0494*/ 	.word	0x000050a0


	//   ....[95]....
        /*0498*/ 	.word	0x00005100


	//   ....[96]....
        /*049c*/ 	.word	0x00005170


	//   ....[97]....
        /*04a0*/ 	.word	0x000051d0


	//   ....[98]....
        /*04a4*/ 	.word	0x00005230


	//   ....[99]....
        /*04a8*/ 	.word	0x000052a0


	//   ....[100]....
        /*04ac*/ 	.word	0x00005300


	//----- nvinfo : EIATTR_VRC_CTA_INIT_COUNT
	.align		4
.L_20909:
        /*04b0*/ 	.byte	0x02, 0x4a
	.zero		1
	.zero		1


	//----- nvinfo : EIATTR_SYSCALL_OFFSETS
	.align		4
        /*04b4*/ 	.byte	0x04, 0x46
        /*04b6*/ 	.short	(.L_20911 - .L_20910)


	//   ....[0]....
.L_20910:
        /*04b8*/ 	.word	0x00002b50


	//   ....[1]....
        /*04bc*/ 	.word	0x00003cb0


	//----- nvinfo : EIATTR_EXIT_INSTR_OFFSETS
	.align		4
.L_20911:
        /*04c0*/ 	.byte	0x04, 0x1c
        /*04c2*/ 	.short	(.L_20913 - .L_20912)


	//   ....[0]....
.L_20912:
        /*04c4*/ 	.word	0x00000090


	//   ....[1]....
        /*04c8*/ 	.word	0x000039f0


	//   ....[2]....
        /*04cc*/ 	.word	0x00003a20


	//   ....[3]....
        /*04d0*/ 	.word	0x00003bb0


	//   ....[4]....
        /*04d4*/ 	.word	0x00003cc0


	//----- nvinfo : EIATTR_CRS_STACK_SIZE
	.align		4
.L_20913:
        /*04d8*/ 	.byte	0x04, 0x1e
        /*04da*/ 	.short	(.L_20915 - .L_20914)
.L_20914:
        /*04dc*/ 	.word	0x00000000


	//----- nvinfo : EIATTR_CBANK_PARAM_SIZE
	.align		4
.L_20915:
        /*04e0*/ 	.byte	0x03, 0x19
        /*04e2*/ 	.short	0x008c


	//----- nvinfo : EIATTR_PARAM_CBANK
	.align		4
        /*04e4*/ 	.byte	0x04, 0x0a
        /*04e6*/ 	.short	(.L_20917 - .L_20916)
	.align		4
.L_20916:
        /*04e8*/ 	.word	index@(.nv.constant0._ZN4vllm25paged_attention_v2_kernelIfhLi64ELi32ELi128ELNS_18Fp8KVCacheDataTypeE1ELb1ELi512EEEvPfS2_PT_PKS3_PKT0_S9_ifPKiSB_iPKfiiiSD_SD_iiiii)
        /*04ec*/ 	.short	0x0380
        /*04ee*/ 	.short	0x008c


	//----- nvinfo : EIATTR_SW_WAR
	.align		4
.L_20917:
        /*04f0*/ 	.byte	0x04, 0x36
        /*04f2*/ 	.short	(.L_20919 - .L_20918)
.L_20918:
        /*04f4*/ 	.word	0x00000008
.L_20919:


//--------------------- .nv.info._ZN4vllm25paged_attention_v2_kernelIfhLi32ELi32ELi128ELNS_18Fp8KVCacheDataTypeE1ELb1ELi512EEEvPfS2_PT_PKS3_PKT0_S9_ifPKiSB_iPKfiiiSD_SD_iiiii --------------------------
	.section	.nv.info._ZN4vllm25paged_attention_v2_kernelIfhLi32ELi32ELi128ELNS_18Fp8KVCacheDataTypeE1ELb1ELi512EEEvPfS2_PT_PKS3_PKT0_S9_ifPKiSB_iPKfiiiSD_SD_iiiii,"",@"SHT_CUDA_INFO"
	.sectionflags	@""
	.align	4


	//----- nvinfo : EIATTR_CUDA_API_VERSION
	.align		4
        /*0000*/ 	.byte	0x04, 0x37
        /*0002*/ 	.short	(.L_20921 - .L_20920)
.L_20920:
        /*0004*/ 	.word	0x00000082


	//----- nvinfo : EIATTR_KPARAM_INFO
	.align		4
.L_20921:
        /*0008*/ 	.byte	0x04, 0x17
        /*000a*/ 	.short	(.L_20923 - .L_20922)
.L_20922:
        /*000c*/ 	.word	0x00000000
        /*0010*/ 	.short	0x0015
        /*0012*/ 	.short	0x0088
        /*0014*/ 	.byte	0x00, 0xf0, 0x11, 0x00


	//----- nvinfo : EIATTR_KPARAM_INFO
	.align		4
.L_20923:
        /*0018*/ 	.byte	0x04, 0x17
        /*001a*/ 	.short	(.L_20925 - .L_20924)
.L_20924:
        /*001c*/ 	.word	0x00000000
        /*0020*/ 	.short	0x0014
        /*0022*/ 	.short	0x0084
        /*0024*/ 	.byte	0x00, 0xf0, 0x11, 0x00


	//----- nvinfo : EIATTR_KPARAM_INFO
	.align		4
.L_20925:
        /*0028*/ 	.byte	0x04, 0x17
        /*002a*/ 	.short	(.L_20927 - .L_20926)
.L_20926:
        /*002c*/ 	.word	0x00000000
        /*0030*/ 	.short	0x0013
        /*0032*/ 	.short	0x0080
        /*0034*/ 	.byte	0x00, 0xf0, 0x11, 0x00


	//----- nvinfo : EIATTR_KPARAM_INFO
	.align		4
.L_20927:
        /*0038*/ 	.byte	0x04, 0x17
        /*003a*/ 	.short	(.L_20929 - .L_20928)
.L_20928:
        /*003c*/ 	.word	0x00000000
        /*0040*/ 	.short	0x0012
        /*0042*/ 	.short	0x007c
        /*0044*/ 	.byte	0x00, 0xf0, 0x11, 0x00


	//----- nvinfo : EIATTR_KPARAM_INFO
	.align		4
.L_20929:
        /*0048*/ 	.byte	0x04, 0x17
        /*004a*/ 	.short	(.L_20931 - .L_20930)
.L_20930:
        /*004c*/ 	.word	0x00000000
        /*0050*/ 	.short	0x0011
        /*0052*/ 	.short	0x0078
        /*0054*/ 	.byte	0x00, 0xf0, 0x11, 0x00


	//----- nvinfo : EIATTR_KPARAM_INFO
	.align		4
.L_20931:
        /*0058*/ 	.byte	0x04, 0x17
        /*005a*/ 	.short	(.L_20933 - .L_20932)
.L_20932:
        /*005c*/ 	.word	0x00000000
        /*0060*/ 	.short	0x0010
        /*0062*/ 	.short	0x0070
        /*0064*/ 	.byte	0x00, 0xf5, 0x21, 0x00


	//----- nvinfo : EIATTR_KPARAM_INFO
	.align		4
.L_20933:
        /*0068*/ 	.byte	0x04, 0x17
        /*006a*/ 	.short	(.L_20935 - .L_20934)
.L_20934:
        /*006c*/ 	.word	0x00000000
        /*0070*/ 	.short	0x000f
        /*0072*/ 	.short	0x0068
        /*0074*/ 	.byte	0x00, 0xf5, 0x21, 0x00


	//----- nvinfo : EIATTR_KPARAM_INFO
	.align		4
.L_20935:
        /*0078*/ 	.byte	0x04, 0x17
        /*007a*/ 	.short	(.L_20937 - .L_20936)
.L_20936:
        /*007c*/ 	.word	0x00000000
        /*0080*/ 	.short	0x000e
        /*0082*/ 	.short	0x0060
        /*0084*/ 	.byte	0x00, 0xf0, 0x11, 0x00


	//----- nvinfo : EIATTR_KPARAM_INFO
	.align		4
.L_20937:
        /*0088*/ 	.byte	0x04, 0x17
        /*008a*/ 	.short	(.L_20939 - .L_20938)
.L_20938:
        /*008c*/ 	.word	0x00000000
        /*0090*/ 	.short	0x000d
        /*0092*/ 	.short	0x005c
        /*0094*/ 	.byte	0x00, 0xf0, 0x11, 0x00


	//----- nvinfo : EIATTR_KPARAM_INFO
	.align		4
.L_20939:
        /*0098*/ 	.byte	0x04, 0x17
        /*009a*/ 	.short	(.L_20941 - .L_20940)
.L_20940:
        /*009c*/ 	.word	0x00000000
        /*00a0*/ 	.short	0x000c
        /*00a2*/ 	.short	0x0058
        /*00a4*/ 	.byte	0x00, 0xf0, 0x11, 0x00


	//----- nvinfo : EIATTR_KPARAM_INFO
	.align		4
.L_20941:
        /*00a8*/ 	.byte	0x04, 0x17
        /*00aa*/ 	.short	(.L_20943 - .L_20942)
.L_20942:
        /*00ac*/ 	.word	0x00000000
        /*00b0*/ 	.short	0x000b
        /*00b2*/ 	.short	0x0050
        /*00b4*/ 	.byte	0x00, 0xf5, 0x21, 0x00


	//----- nvinfo : EIATTR_KPARAM_INFO
	.align		4
.L_20943:
        /*00b8*/ 	.byte	0x04, 0x17
        /*00ba*/ 	.short	(.L_20945 - .L_20944)
.L_20944:
        /*00bc*/ 	.word	0x00000000
        /*00c0*/ 	.short	0x000a
        /*00c2*/ 	.short	0x0048
        /*00c4*/ 	.byte	0x00, 0xf0, 0x11, 0x00


	//----- nvinfo : EIATTR_KPARAM_INFO
	.align		4
.L_20945:
        /*00c8*/ 	.byte	0x04, 0x17
        /*00ca*/ 	.short	(.L_20947 - .L_20946)
.L_20946:
        /*00cc*/ 	.word	0x00000000
        /*00d0*/ 	.short	0x0009
        /*00d2*/ 	.short	0x0040
        /*00d4*/ 	.byte	0x00, 0xf5, 0x21, 0x00


	//----- nvinfo : EIATTR_KPARAM_INFO
	.align		4
.L_20947:
        /*00d8*/ 	.byte	0x04, 0x17
        /*00da*/ 	.short	(.L_20949 - .L_20948)
.L_20948:
        /*00dc*/ 	.word	0x00000000
        /*00e0*/ 	.short	0x0008
        /*00e2*/ 	.short	0x0038
        /*00e4*/ 	.byte	0x00, 0xf5, 0x21, 0x00


	//----- nvinfo : EIATTR_KPARAM_INFO
	.align		4
.L_20949:
        /*00e8*/ 	.byte	0x04, 0x17
        /*00ea*/ 	.short	(.L_20951 - .L_20950)
.L_20950:
        /*00ec*/ 	.word	0x00000000
        /*00f0*/ 	.short	0x0007
        /*00f2*/ 	.short	0x0034
        /*00f4*/ 	.byte	0x00, 0xf0, 0x11, 0x00


	//----- nvinfo : EIATTR_KPARAM_INFO
	.align		4
.L_20951:
        /*00f8*/ 	.byte	0x04, 0x17
        /*00fa*/ 	.short	(.L_20953 - .L_20952)
.L_20952:
        /*00fc*/ 	.word	0x00000000
        /*0100*/ 	.short	0x0006
        /*0102*/ 	.short	0x0030
        /*0104*/ 	.byte	0x00, 0xf0, 0x11, 0x00


	//----- nvinfo : EIATTR_KPARAM_INFO
	.align		4
.L_20953:
        /*0108*/ 	.byte	0x04, 0x17
        /*010a*/ 	.short	(.L_20955 - .L_20954)
.L_20954:
        /*010c*/ 	.word	0x00000000
        /*0110*/ 	.short	0x0005
        /*0112*/ 	.short	0x0028
        /*0114*/ 	.byte	0x00, 0xf5, 0x21, 0x00


	//----- nvinfo : EIATTR_KPARAM_INFO
	.align		4
.L_20955:
        /*0118*/ 	.byte	0x04, 0x17
        /*011a*/ 	.short	(.L_20957 - .L_20956)
.L_20956:
        /*011c*/ 	.word	0x00000000
        /*0120*/ 	.short	0x0004
        /*0122*/ 	.short	0x0020
        /*0124*/ 	.byte	0x00, 0xf5, 0x21, 0x00


	//----- nvinfo : EIATTR_KPARAM_INFO
	.align		4
.L_20957:
        /*0128*/ 	.byte	0x04, 0x17
        /*012a*/ 	.short	(.L_20959 - .L_20958)
.L_20958:
        /*012c*/ 	.word	0x00000000
        /*0130*/ 	.short	0x0003
        /*0132*/ 	.short	0x0018
        /*0134*/ 	.byte	0x00, 0xf5, 0x21, 0x00


	//----- nvinfo : EIATTR_KPARAM_INFO
	.align		4
.L_20959:
        /*0138*/ 	.byte	0x04, 0x17
        /*013a*/ 	.short	(.L_20961 - .L_20960)
.L_20960:
        /*013c*/ 	.word	0x00000000
        /*0140*/ 	.short	0x0002
        /*0142*/ 	.short	0x0010
        /*0144*/ 	.byte	0x00, 0xf5, 0x21, 0x00


	//----- nvinfo : EIATTR_KPARAM_INFO
	.align		4
.L_20961:
        /*0148*/ 	.byte	0x04, 0x17
        /*014a*/ 	.short	(.L_20963 - .L_20962)
.L_20962:
        /*014c*/ 	.word	0x00000000
        /*0150*/ 	.short	0x0001
        /*0152*/ 	.short	0x0008
        /*0154*/ 	.byte	0x00, 0xf5, 0x21, 0x00


	//----- nvinfo : EIATTR_KPARAM_INFO
	.align		4
.L_20963:
        /*0158*/ 	.byte	0x04, 0x17
        /*015a*/ 	.short	(.L_20965 - .L_20964)
.L_20964:
        /*015c*/ 	.word	0x00000000
        /*0160*/ 	.short	0x0000
        /*0162*/ 	.short	0x0000
        /*0164*/ 	.byte	0x00, 0xf5, 0x21, 0x00


	//----- nvinfo : EIATTR_SPARSE_MMA_MASK
	.align		4
.L_20965:
        /*0168*/ 	.byte	0x03, 0x50
        /*016a*/ 	.short	0x0000


	//----- nvinfo : EIATTR_MAXREG_COUNT
	.align		4
        /*016c*/ 	.byte	0x03, 0x1b
        /*016e*/ 	.short	0x00ff


	//----- nvinfo : EIATTR_NUM_BARRIERS
	.align		4
        /*0170*/ 	.byte	0x02, 0x4c
        /*0172*/ 	.byte	0x01
	.zero		1


	//----- nvinfo : EIATTR_EXTERNS
	.align		4
        /*0174*/ 	.byte	0x04, 0x0f
        /*0176*/ 	.short	(.L_20967 - .L_20966)


	//   ....[0]....
	.align		4
.L_20966:
        /*0178*/ 	.word	index@(__assertfail)


	//----- nvinfo : EIATTR_MERCURY_ISA_VERSION
	.align		4
.L_20967:
        /*017c*/ 	.byte	0x03, 0x5f
        /*017e*/ 	.short	0x0101


	//----- nvinfo : EIATTR_COOP_GROUP_MASK_REGIDS
	.align		4
        /*0180*/ 	.byte	0x04, 0x29
        /*0182*/ 	.short	(.L_20969 - .L_20968)


	//   ....[0]....
.L_20968:
        /*0184*/ 	.word	0xffffffff


	//   ....[1]....
        /*0188*/ 	.word	0xffffffff


	//   ....[2]....
        /*018c*/ 	.word	0xffffffff


	//   ....[3]....
        /*0190*/ 	.word	0xffffffff


	//   ....[4]....
        /*0194*/ 	.word	0xffffffff


	//   ....[5]....
        /*0198*/ 	.word	0xffffffff


	//   ....[6]....
        /*019c*/ 	.word	0xffffffff


	//   ....[7]....
        /*01a0*/ 	.word	0xffffffff


	//   ....[8]....
        /*01a4*/ 	.word	0xffffffff


	//   ....[9]....
        /*01a8*/ 	.word	0xffffffff


	//   ....[10]....
        /*01ac*/ 	.word	0xffffffff


	//   ....[11]....
        /*01b0*/ 	.word	0xffffffff


	//   ....[12]....
        /*01b4*/ 	.word	0xffffffff


	//   ....[13]....
        /*01b8*/ 	.word	0xffffffff


	//   ....[14]....
        /*01bc*/ 	.word	0xffffffff


	//   ....[15]....
        /*01c0*/ 	.word	0xffffffff


	//   ....[16]....
        /*01c4*/ 	.word	0xffffffff


	//   ....[17]....
        /*01c8*/ 	.word	0xffffffff


	//   ....[18]....
        /*01cc*/ 	.word	0xffffffff


	//   ....[19]....
        /*01d0*/ 	.word	0xffffffff


	//   ....[20]....
        /*01d4*/ 	.word	0xffffffff


	//   ....[21]....
        /*01d8*/ 	.word	0xffffffff


	//   ....[22]....
        /*01dc*/ 	.word	0xffffffff


	//   ....[23]....
        /*01e0*/ 	.word	0xffffffff


	//   ....[24]....
        /*01e4*/ 	.word	0xffffffff


	//   ....[25]....
        /*01e8*/ 	.word	0xffffffff


	//   ....[26]....
        /*01ec*/ 	.word	0xffffffff


	//   ....[27]....
        /*01f0*/ 	.word	0xffffffff


	//   ....[28]....
        /*01f4*/ 	.word	0xffffffff


	//   ....[29]....
        /*01f8*/ 	.word	0xffffffff


	//   ....[30]....
        /*01fc*/ 	.word	0xffffffff


	//   ....[31]....
        /*0200*/ 	.word	0xffffffff


	//   ....[32]....
        /*0204*/ 	.word	0x0500000f


	//   ....[33]....
        /*0208*/ 	.word	0x0500000f


	//   ....[34]....
        /*020c*/ 	.word	0x0500000f


	//   ....[35]....
        /*0210*/ 	.word	0x0500000f


	//   ....[36]....
        /*0214*/ 	.word	0x0500000f


	//   ....[37]....
        /*0218*/ 	.word	0x0500000f


	//   ....[38]....
        /*021c*/ 	.word	0x0500000f


	//   ....[39]....
        /*0220*/ 	.word	0x0500000f


	//   ....[40]....
        /*0224*/ 	.word	0x0500000f


	//   ....[41]....
        /*0228*/ 	.word	0x0500000f


	//   ....[42]....
        /*022c*/ 	.word	0x0500000f


	//   ....[43]....
        /*0230*/ 	.word	0x0500000f


	//   ....[44]....
        /*0234*/ 	.word	0x0500000f


	//   ....[45]....
        /*0238*/ 	.word	0x0500000f


	//   ....[46]....
        /*023c*/ 	.word	0x0500000f


	//   ....[47]....
        /*0240*/ 	.word	0x0500000f


	//   ....[48]....
        /*0244*/ 	.word	0x0500000f


	//   ....[49]....
        /*0248*/ 	.word	0x0500000f


	//   ....[50]....
        /*024c*/ 	.word	0x0500000f


	//   ....[51]....
        /*0250*/ 	.word	0x0500000f


	//   ....[52]....
        /*0254*/ 	.word	0x0500000f


	//   ....[53]....
        /*0258*/ 	.word	0x0500000f


	//   ....[54]....
        /*025c*/ 	.word	0x0500000f


	//   ....[55]....
        /*0260*/ 	.word	0x0500000f


	//   ....[56]....
        /*0264*/ 	.word	0x0500000f


	//   ....[57]....
        /*0268*/ 	.word	0x0500000f


	//   ....[58]....
        /*026c*/ 	.word	0x0500000f


	//   ....[59]....
        /*0270*/ 	.word	0x0500000f


	//   ....[60]....
        /*0274*/ 	.word	0x0500000f


	//----- nvinfo : EIATTR_COOP_GROUP_INSTR_OFFSETS
	.align		4
.L_20969:
        /*0278*/ 	.byte	0x04, 0x28
        /*027a*/ 	.short	(.L_20971 - .L_20970)


	//   ....[0]....
.L_20970:
        /*027c*/ 	.word	0x00000b60


	//   ....[1]....
        /*0280*/ 	.word	0x00000b80


	//   ....[2]....
        /*0284*/ 	.word	0x00000ba0


	//   ....[3]....
        /*0288*/ 	.word	0x00000bc0


	//   ....[4]....
        /*028c*/ 	.word	0x00000be0


	//   ....[5]....
        /*0290*/ 	.word	0x00000cf0


	//   ....[6]....
        /*0294*/ 	.word	0x00000d10


	//   ....[7]....
        /*0298*/ 	.word	0x00000d30


	//   ....[8]....
        /*029c*/ 	.word	0x00001b70


	//   ....[9]....
        /*02a0*/ 	.word	0x00001ba0


	//   ....[10]....
        /*02a4*/ 	.word	0x00001bc0


	//   ....[11]....
        /*02a8*/ 	.word	0x00001be0


	//   ....[12]....
        /*02ac*/ 	.word	0x00001c00


	//   ....[13]....
        /*02b0*/ 	.word	0x00001c50


	//   ....[14]....
        /*02b4*/ 	.word	0x00001c70


	//   ....[15]....
        /*02b8*/ 	.word	0x00001c90


	//   ....[16]....
        /*02bc*/ 	.word	0x00002c60


	//   ....[17]....
        /*02c0*/ 	.word	0x00002ca0


	//   ....[18]....
        /*02c4*/ 	.word	0x00002cb0


	//   ....[19]....
        /*02c8*/ 	.word	0x00002cc0


	//   ....[20]....
        /*02cc*/ 	.word	0x00002cd0


	//   ....[21]....
        /*02d0*/ 	.word	0x00002ce0


	//   ....[22]....
        /*02d4*/ 	.word	0x00002cf0


	//   ....[23]....
        /*02d8*/ 	.word	0x00002d10


	//   ....[24]....
        /*02dc*/ 	.word	0x00002d40


	//   ....[25]....
        /*02e0*/ 	.word	0x00002d60


	//   ....[26]....
        /*02e4*/ 	.word	0x00002d80


	//   ....[27]....
        /*02e8*/ 	.word	0x00002da0


	//   ....[28]....
        /*02ec*/ 	.word	0x00002dc0


	//   ....[29]....
        /*02f0*/ 	.word	0x00002de0


	//   ....[30]....
        /*02f4*/ 	.word	0x00002df0


	//   ....[31]....
        /*02f8*/ 	.word	0x00002e10


	//   ....[32]....
        /*02fc*/ 	.word	0x000036c0


	//   ....[33]....
        /*0300*/ 	.word	0x00003720


	//   ....[34]....
        /*0304*/ 	.word	0x00003780


	//   ....[35]....
        /*0308*/ 	.word	0x000037e0


	//   ....[36]....
        /*030c*/ 	.word	0x00003840


	//   ....[37]....
        /*0310*/ 	.word	0x000038c0


	//   ....[38]....
        /*0314*/ 	.word	0x00003930


	//   ....[39]....
        /*0318*/ 	.word	0x000039a0


	//   ....[40]....
        /*031c*/ 	.word	0x00003a00


	//   ....[41]....
        /*0320*/ 	.word	0x00003a80


	//   ....[42]....
        /*0324*/ 	.word	0x00003af0


	//   ....[43]....
        /*0328*/ 	.word	0x00003b50


	//   ....[44]....
        /*032c*/ 	.word	0x00003bd0


	//   ....[45]....
        /*0330*/ 	.word	0x00003c40


	//   ....[46]....
        /*0334*/ 	.word	0x00003ca0


	//   ....[47]....
        /*0338*/ 	.word	0x00003d20


	//   ....[48]....
        /*033c*/ 	.word	0x00003d90


	//   ....[49]....
        /*0340*/ 	.word	0x00003df0


	//   ....[50]....
        /*0344*/ 	.word	0x00003e70


	//   ....[51]....
        /*0348*/ 	.word	0x00003ee0


	//   ....[52]....
        /*034c*/ 	.word	0x00003f40


	//   ....[53]....
        /*0350*/ 	.word	0x00003fe0


	//   ....[54]....
        /*0354*/ 	.word	0x00004050


	//   ....[55]....
        /*0358*/ 	.word	0x000040b0


	//   ....[56]....
        /*035c*/ 	.word	0x00004120


	//   ....[57]....
        /*0360*/ 	.word	0x00004190


	//   ....[58]....
        /*0364*/ 	.word	0x000041f0


	//   ....[59]....
        /*0368*/ 	.word	0x00004260


	//   ....[60]....
        /*036c*/ 	.word	0x000042c0


	//----- nvinfo : EIATTR_VRC_CTA_INIT_COUNT
	.align		4
.L_20971:
        /*0370*/ 	.byte	0x02, 0x4a
	.zero		1
	.zero		1


	//----- nvinfo : EIATTR_SYSCALL_OFFSETS
	.align		4
        /*0374*/ 	.byte	0x04, 0x46
        /*0376*/ 	.short	(.L_20973 - .L_20972)


	//   ....[0]....
.L_20972:
        /*0378*/ 	.word	0x00002b60


	//   ....[1]....
        /*037c*/ 	.word	0x00003660


	//----- nvinfo : EIATTR_EXIT_INSTR_OFFSETS
	.align		4
.L_20973:
        /*0380*/ 	.byte	0x04, 0x1c
        /*0382*/ 	.short	(.L_20975 - .L_20974)


	//   ....[0]....
.L_20974:
        /*0384*/ 	.word	0x00000090


	//   ....[1]....
        /*0388*/ 	.word	0x00003420


	//   ....[2]....
        /*038c*/ 	.word	0x00003450


	//   ....[3]....
        /*0390*/ 	.word	0x00003560


	//   ....[4]....
        /*0394*/ 	.word	0x00003670


	//----- nvinfo : EIATTR_CRS_STACK_SIZE
	.align		4
.L_20975:
        /*0398*/ 	.byte	0x04, 0x1e
        /*039a*/ 	.short	(.L_20977 - .L_20976)
.L_20976:
        /*039c*/ 	.word	0x00000000


	//----- nvinfo : EIATTR_CBANK_PARAM_SIZE
	.align		4
.L_20977:
        /*03a0*/ 	.byte	0x03, 0x19
        /*03a2*/ 	.short	0x008c


	//----- nvinfo : EIATTR_PARAM_CBANK
	.align		4
        /*03a4*/ 	.byte	0x04, 0x0a
        /*03a6*/ 	.short	(.L_20979 - .L_20978)
	.align		4
.L_20978:
        /*03a8*/ 	.word	index@(.nv.constant0._ZN4vllm25paged_attention_v2_kernelIfhLi32ELi32ELi128ELNS_18Fp8KVCacheDataTypeE1ELb1ELi512EEEvPfS2_PT_PKS3_PKT0_S9_ifPKiSB_iPKfiiiSD_SD_iiiii)
        /*03ac*/ 	.short	0x0380
        /*03ae*/ 	.short	0x008c


	//----- nvinfo : EIATTR_SW_WAR
	.align		4
.L_20979:
        /*03b0*/ 	.byte	0x04, 0x36
        /*03b2*/ 	.short	(.L_20981 - .L_20980)
.L_20980:
        /*03b4*/ 	.word	0x00000008
.L_20981:


//--------------------- .nv.info._ZN4vllm25paged_attention_v2_kernelIfhLi256ELi16ELi128ELNS_18Fp8KVCacheDataTypeE1ELb0ELi512EEEvPfS2_PT_PKS3_PKT0_S9_ifPKiSB_iPKfiiiSD_SD_iiiii --------------------------
	.section	.nv.info._ZN4vllm25paged_attention_v2_kernelIfhLi256ELi16ELi128ELNS_18Fp8KVCacheDataTypeE1ELb0ELi512EEEvPfS2_PT_PKS3_PKT0_S9_ifPKiSB_iPKfiiiSD_SD_iiiii,"",@"SHT_CUDA_INFO"
	.sectionflags	@""
	.align	4


	//----- nvinfo : EIATTR_CUDA_API_VERSION
	.align		4
        /*0000*/ 	.byte	0x04, 0x37
        /*0002*/ 	.short	(.L_20983 - .L_20982)
.L_20982:
        /*0004*/ 	.word	0x00000082


	//----- nvinfo : EIATTR_KPARAM_INFO
	.align		4
.L_20983:
        /*0008*/ 	.byte	0x04, 0x17
        /*000a*/ 	.short	(.L_20985 - .L_20984)
.L_20984:
        /*000c*/ 	.word	0x00000000
        /*0010*/ 	.short	0x0015
        /*0012*/ 	.short	0x0088
        /*0014*/ 	.byte	0x00, 0xf0, 0x11, 0x00


	//----- nvinfo : EIATTR_KPARAM_INFO
	.align		4
.L_20985:
        /*0018*/ 	.byte	0x04, 0x17
        /*001a*/ 	.short	(.L_20987 - .L_20986)
.L_20986:
        /*001c*/ 	.word	0x00000000
        /*0020*/ 	.short	0x0014
        /*0022*/ 	.short	0x0084
        /*0024*/ 	.byte	0x00, 0xf0, 0x11, 0x00


	//----- nvinfo : EIATTR_KPARAM_INFO
	.align		4
.L_20987:
        /*0028*/ 	.byte	0x04, 0x17
        /*002a*/ 	.short	(.L_20989 - .L_20988)
.L_20988:
        /*002c*/ 	.word	0x00000000
        /*0030*/ 	.short	0x0013
        /*0032*/ 	.short	0x0080
        /*0034*/ 	.byte	0x00, 0xf0, 0x11, 0x00


	//----- nvinfo : EIATTR_KPARAM_INFO
	.align		4
.L_20989:
        /*0038*/ 	.byte	0x04, 0x17
        /*003a*/ 	.short	(.L_20991 - .L_20990)
.L_20990:
        /*003c*/ 	.word	0x00000000
        /*0040*/ 	.short	0x0012
        /*0042*/ 	.short	0x007c
        /*0044*/ 	.byte	0x00, 0xf0, 0x11, 0x00


	//----- nvinfo : EIATTR_KPARAM_INFO
	.align		4
.L_20991:
        /*0048*/ 	.byte	0x04, 0x17
        /*004a*/ 	.short	(.L_20993 - .L_20992)
.L_20992:
        /*004c*/ 	.word	0x00000000
        /*0050*/ 	.short	0x0011
        /*0052*/ 	.short	0x0078
        /*0054*/ 	.byte	0x00, 0xf0, 0x11, 0x00


	//----- nvinfo : EIATTR_KPARAM_INFO
	.align		4
.L_20993:
        /*0058*/ 	.byte	0x04, 0x17
        /*005a*/ 	.short	(.L_20995 - .L_20994)
.L_20994:
        /*005c*/ 	.word	0x00000000
        /*0060*/ 	.short	0x0010
        /*0062*/ 	.short	0x0070
        /*0064*/ 	.byte	0x00, 0xf5, 0x21, 0x00


	//----- nvinfo : EIATTR_KPARAM_INFO
	.align		4
.L_20995:
        /*0068*/ 	.byte	0x04, 0x17
        /*006a*/ 	.short	(.L_20997 - .L_20996)
.L_20996:
        /*006c*/ 	.word	0x00000000
        /*0070*/ 	.short	0x000f
        /*0072*/ 	.short	0x0068
        /*0074*/ 	.byte	0x00, 0xf5, 0x21, 0x00


	//----- nvinfo : EIATTR_KPARAM_INFO
	.align		4
.L_20997:
        /*0078*/ 	.byte	0x04, 0x17
        /*007a*/ 	.short	(.L_20999 - .L_20998)
.L_20998:
        /*007c*/ 	.word	0x00000000
        /*0080*/ 	.short	0x000e
        /*0082*/ 	.short	0x0060
        /*0084*/ 	.byte	0x00, 0xf0, 0x11, 0x00


	//----- nvinfo : EIATTR_KPARAM_INFO
	.align		4
.L_20999:
        /*0088*/ 	.byte	0x04, 0x17
        /*008a*/ 	.short	(.L_21001 - .L_21000)
.L_21000:
        /*008c*/ 	.word	0x00000000
        /*0090*/ 	.short	0x000d
        /*0092*/ 	.short	0x005c
        /*0094*/ 	.byte	0x00, 0xf0, 0x11, 0x00


	//----- nvinfo : EIATTR_KPARAM_INFO
	.align		4
.L_21001:
        /*0098*/ 	.byte	0x04, 0x17
        /*009a*/ 	.short	(.L_21003 - .L_21002)
.L_21002:
        /*009c*/ 	.word	0x00000000
        /*00a0*/ 	.short	0x000c
        /*00a2*/ 	.short	0x0058
        /*00a4*/ 	.byte	0x00, 0xf0, 0x11, 0x00


	//----- nvinfo : EIATTR_KPARAM_INFO
	.align		4
.L_21003:
        /*00a8*/ 	.byte	0x04, 0x17
        /*00aa*/ 	.short	(.L_21005 - .L_21004)
.L_21004:
        /*00ac*/ 	.word	0x00000000
        /*00b0*/ 	.short	0x000b
        /*00b2*/ 	.short	0x0050
        /*00b4*/ 	.byte	0x00, 0xf5, 0x21, 0x00


	//----- nvinfo : EIATTR_KPARAM_INFO
	.align		4
.L_21005:
        /*00b8*/ 	.byte	0x04, 0x17
        /*00ba*/ 	.short	(.L_21007 - .L_21006)
.L_21006:
        /*00bc*/ 	.word	0x00000000
        /*00c0*/ 	.short	0x000a
        /*00c2*/ 	.short	0x0048
        /*00c4*/ 	.byte	0x00, 0xf0, 0x11, 0x00


	//----- nvinfo : EIATTR_KPARAM_INFO
	.align		4
.L_21007:
        /*00c8*/ 	.byte	0x04, 0x17
        /*00ca*/ 	.short	(.L_21009 - .L_21008)
.L_21008:
        /*00cc*/ 	.word	0x00000000
        /*00d0*/ 	.short	0x0009
        /*00d2*/ 	.short	0x0040
        /*00d4*/ 	.byte	0x00, 0xf5, 0x21, 0x00


	//----- nvinfo : EIATTR_KPARAM_INFO
	.align		4
.L_21009:
        /*00d8*/ 	.byte	0x04, 0x17
        /*00da*/ 	.short	(.L_21011 - .L_21010)
.L_21010:
        /*00dc*/ 	.word	0x00000000
        /*00e0*/ 	.short	0x0008
        /*00e2*/ 	.short	0x0038
        /*00e4*/ 	.byte	0x00, 0xf5, 0x21, 0x00


	//----- nvinfo : EIATTR_KPARAM_INFO
	.align		4
.L_21011:
        /*00e8*/ 	.byte	0x04, 0x17
        /*00ea*/ 	.short	(.L_21013 - .L_21012)
.L_21012:
        /*00ec*/ 	.word	0x00000000
        /*00f0*/ 	.short	0x0007
        /*00f2*/ 	.short	0x0034
        /*00f4*/ 	.byte	0x00, 0xf0, 0x11, 0x00


	//----- nvinfo : EIATTR_KPARAM_INFO
	.align		4
.L_21013:
        /*00f8*/ 	.byte	0x04, 0x17
        /*00fa*/ 	.short	(.L_21015 - .L_21014)
.L_21014:
        /*00fc*/ 	.word	0x00000000
        /*0100*/ 	.short	0x0006
        /*0102*/ 	.short	0x0030
        /*0104*/ 	.byte	0x00, 0xf0, 0x11, 0x00


	//----- nvinfo : EIATTR_KPARAM_INFO
	.align		4
.L_21015:
        /*0108*/ 	.byte	0x04, 0x17
        /*010a*/ 	.short	(.L_21017 - .L_21016)
.L_21016:
        /*010c*/ 	.word	0x00000000
        /*0110*/ 	.short	0x0005
        /*0112*/ 	.short	0x0028
        /*0114*/ 	.byte	0x00, 0xf5, 0x21, 0x00


	//----- nvinfo : EIATTR_KPARAM_INFO
	.align		4
.L_21017:
        /*0118*/ 	.byte	0x04, 0x17
        /*011a*/ 	.short	(.L_21019 - .L_21018)
.L_21018:
        /*011c*/ 	.word	0x00000000
        /*0120*/ 	.short	0x0004
        /*0122*/ 	.short	0x0020
        /*0124*/ 	.byte	0x00, 0xf5, 0x21, 0x00


	//----- nvinfo : EIATTR_KPARAM_INFO
	.align		4
.L_21019:
        /*0128*/ 	.byte	0x04, 0x17
        /*012a*/ 	.short	(.L_21021 - .L_21020)
.L_21020:
        /*012c*/ 	.word	0x00000000
        /*0130*/ 	.short	0x0003
        /*0132*/ 	.short	0x0018
        /*0134*/ 	.byte	0x00, 0xf5, 0x21, 0x00


	//----- nvinfo : EIATTR_KPARAM_INFO
	.align		4
.L_21021:
        /*0138*/ 	.byte	0x04, 0x17
        /*013a*/ 	.short	(.L_21023 - .L_21022)
.L_21022:
        /*013c*/ 	.word	0x00000000
        /*0140*/ 	.short	0x0002
        /*0142*/ 	.short	0x0010
        /*0144*/ 	.byte	0x00, 0xf5, 0x21, 0x00


	//----- nvinfo : EIATTR_KPARAM_INFO
	.align		4
.L_21023:
        /*0148*/ 	.byte	0x04, 0x17
        /*014a*/ 	.short	(.L_21025 - .L_21024)
.L_21024:
        /*014c*/ 	.word	0x00000000
        /*0150*/ 	.short	0x0001
        /*0152*/ 	.short	0x0008
        /*0154*/ 	.byte	0x00, 0xf5, 0x21, 0x00


	//----- nvinfo : EIATTR_KPARAM_INFO
	.align		4
.L_21025:
        /*0158*/ 	.byte	0x04, 0x17
        /*015a*/ 	.short	(.L_21027 - .L_21026)
.L_21026:
        /*015c*/ 	.word	0x00000000
        /*0160*/ 	.short	0x0000
        /*0162*/ 	.short	0x0000
        /*0164*/ 	.byte	0x00, 0xf5, 0x21, 0x00


	//----- nvinfo : EIATTR_SPARSE_MMA_MASK
	.align		4
.L_21027:
        /*0168*/ 	.byte	0x03, 0x50
        /*016a*/ 	.short	0x0000


	//----- nvinfo : EIATTR_MAXREG_COUNT
	.align		4
        /*016c*/ 	.byte	0x03, 0x1b
        /*016e*/ 	.short	0x00ff


	//----- nvinfo : EIATTR_NUM_BARRIERS
	.align		4
        /*0170*/ 	.byte	0x02, 0x4c
        /*0172*/ 	.byte	0x01
	.zero		1


	//----- nvinfo : EIATTR_EXTERNS
	.align		4
        /*0174*/ 	.byte	0x04, 0x0f
        /*0176*/ 	.short	(.L_21029 - .L_21028)


	//   ....[0]....
	.align		4
.L_21028:
        /*0178*/ 	.word	index@(__assertfail)


	//----- nvinfo : EIATTR_MERCURY_ISA_VERSION
	.align		4
.L_21029:
        /*017c*/ 	.byte	0x03, 0x5f
        /*017e*/ 	.short	0x0101


	//----- nvinfo : EIATTR_COOP_GROUP_MASK_REGIDS
	.align		4
        /*0180*/ 	.byte	0x04, 0x29
        /*0182*/ 	.short	(.L_21031 - .L_21030)


	//   ....[0]....
.L_21030:
        /*0184*/ 	.word	0xffffffff


	//   ....[1]....
        /*0188*/ 	.word	0xffffffff


	//   ....[2]....
        /*018c*/ 	.word	0xffffffff


	//   ....[3]....
        /*0190*/ 	.word	0xffffffff


	//   ....[4]....
        /*0194*/ 	.word	0xffffffff


	//   ....[5]....
        /*0198*/ 	.word	0xffffffff


	//   ....[6]....
        /*019c*/ 	.word	0xffffffff


	//   ....[7]....
        /*01a0*/ 	.word	0xffffffff


	//   ....[8]....
        /*01a4*/ 	.word	0xffffffff


	//   ....[9]....
        /*01a8*/ 	.word	0xffffffff


	//   ....[10]....
        /*01ac*/ 	.word	0xffffffff


	//   ....[11]....
        /*01b0*/ 	.word	0xffffffff


	//   ....[12]....
        /*01b4*/ 	.word	0xffffffff


	//   ....[13]....
        /*01b8*/ 	.word	0xffffffff


	//   ....[14]....
        /*01bc*/ 	.word	0xffffffff


	//   ....[15]....
        /*01c0*/ 	.word	0x0500000f


	//   ....[16]....
        /*01c4*/ 	.word	0x0500000f


	//   ....[17]....
        /*01c8*/ 	.word	0x0500000f


	//   ....[18]....
        /*01cc*/ 	.word	0x0500000f


	//----- nvinfo : EIATTR_COOP_GROUP_INSTR_OFFSETS
	.align		4
.L_21031:
        /*01d0*/ 	.byte	0x04, 0x28
        /*01d2*/ 	.short	(.L_21033 - .L_21032)


	//   ....[0]....
.L_21032:
        /*01d4*/ 	.word	0x00000390


	//   ....[1]....
        /*01d8*/ 	.word	0x000003b0


	//   ....[2]....
        /*01dc*/ 	.word	0x000003d0


	//   ....[3]....
        /*01e0*/ 	.word	0x000003f0


	//   ....[4]....
        /*01e4*/ 	.word	0x000004f0


	//   ....[5]....
        /*01e8*/ 	.word	0x00000520


	//   ....[6]....
        /*01ec*/ 	.word	0x00000540


	//   ....[7]....
        /*01f0*/ 	.word	0x00001390


	//   ....[8]....
        /*01f4*/ 	.word	0x000013c0


	//   ....[9]....
        /*01f8*/ 	.word	0x000013e0


	//   ....[10]....
        /*01fc*/ 	.word	0x00001400


	//   ....[11]....
        /*0200*/ 	.word	0x00001420


	//   ....[12]....
        /*0204*/ 	.word	0x00001470


	//   ....[13]....
        /*0208*/ 	.word	0x00001490


	//   ....[14]....
        /*020c*/ 	.word	0x000014b0


	//   ....[15]....
        /*0210*/ 	.word	0x00003210


	//   ....[16]....
        /*0214*/ 	.word	0x00003270


	//   ....[17]....
        /*0218*/ 	.word	0x000032d0


	//   ....[18]....
        /*021c*/ 	.word	0x00003330


	//----- nvinfo : EIATTR_VRC_CTA_INIT_COUNT
	.align		4
.L_21033:
        /*0220*/ 	.byte	0x02, 0x4a
	.zero		1
	.zero		1


	//----- nvinfo : EIATTR_SYSCALL_OFFSETS
	.align		4
        /*0224*/ 	.byte	0x04, 0x46
        /*0226*/ 	.short	(.L_21035 - .L_21034)


	//   ....[0]....
.L_21034:
        /*0228*/ 	.word	0x00000340


	//----- nvinfo : EIATTR_EXIT_INSTR_OFFSETS
	.align		4
.L_21035:
        /*022c*/ 	.byte	0x04, 0x1c
        /*022e*/ 	.short	(.L_21037 - .L_21036)


	//   ....[0]....
.L_21036:
        /*0230*/ 	.word	0x000000d0


	//   ....[1]....
        /*0234*/ 	.word	0x00002ed0


	//   ....[2]....
        /*0238*/ 	.word	0x00002f20


	//   ....[3]....
        /*023c*/ 	.word	0x000031c0


	//----- nvinfo : EIATTR_CRS_STACK_SIZE
	.align		4
.L_21037:
        /*0240*/ 	.byte	0x04, 0x1e
        /*0242*/ 	.short	(.L_21039 - .L_21038)
.L_21038:
        /*0244*/ 	.word	0x00000000


	//----- nvinfo : EIATTR_CBANK_PARAM_SIZE
	.align		4
.L_21039:
        /*0248*/ 	.byte	0x03, 0x19
        /*024a*/ 	.short	0x008c


	//----- nvinfo : EIATTR_PARAM_CBANK
	.align		4
        /*024c*/ 	.byte	0x04, 0x0a
        /*024e*/ 	.short	(.L_21041 - .L_21040)
	.align		4
.L_21040:
        /*0250*/ 	.word	index@(.nv.constant0._ZN4vllm25paged_attention_v2_kernelIfhLi256ELi16ELi128ELNS_18Fp8KVCacheDataTypeE1ELb0ELi512EEEvPfS2_PT_PKS3_PKT0_S9_ifPKiSB_iPKfiiiSD_SD_iiiii)
        /*0254*/ 	.short	0x0380
        /*0256*/ 	.short	0x008c


	//----- nvinfo : EIATTR_SW_WAR
	.align		4
.L_21041:
        /*0258*/ 	.byte	0x04, 0x36
        /*025a*/ 	.short	(.L_21043 - .L_21042)
.L_21042:
        /*025c*/ 	.word	0x00000008
.L_21043:


//--------------------- .nv.info._ZN4vllm25paged_attention_v2_kernelIfhLi192ELi16ELi128ELNS_18Fp8KVCacheDataTypeE1ELb0ELi512EEEvPfS2_PT_PKS3_PKT0_S9_ifPKiSB_iPKfiiiSD_SD_iiiii --------------------------
	.section	.nv.info._ZN4vllm25paged_attention_v2_kernelIfhLi192ELi16ELi128ELNS_18Fp8KVCacheDataTypeE1ELb0ELi512EEEvPfS2_PT_PKS3_PKT0_S9_ifPKiSB_iPKfiiiSD_SD_iiiii,"",@"SHT_CUDA_INFO"
	.sectionflags	@""
	.align	4


	//----- nvinfo : EIATTR_CUDA_API_VERSION
	.align		4
        /*0000*/ 	.byte	0x04, 0x37
        /*0002*/ 	.short	(.L_21045 - .L_21044)
.L_21044:
        /*0004*/ 	.word	0x00000082


	//----- nvinfo : EIATTR_KPARAM_INFO
	.align		4
.L_21045:
        /*0008*/ 	.byte	0x04, 0x17
        /*000a*/ 	.short	(.L_21047 - .L_21046)
.L_21046:
        /*000c*/ 	.word	0x00000000
        /*0010*/ 	.short	0x0015
        /*0012*/ 	.short	0x0088
        /*0014*/ 	.byte	0x00, 0xf0, 0x11, 0x00


	//----- nvinfo : EIATTR_KPARAM_INFO
	.align		4
.L_21047:
        /*0018*/ 	.byte	0x04, 0x17
        /*001a*/ 	.short	(.L_21049 - .L_21048)
.L_21048:
        /*001c*/ 	.word	0x00000000
        /*0020*/ 	.short	0x0014
        /*0022*/ 	.short	0x0084
        /*0024*/ 	.byte	0x00, 0xf0, 0x11, 0x00


	//----- nvinfo : EIATTR_KPARAM_INFO
	.align		4
.L_21049:
        /*0028*/ 	.byte	0x04, 0x17
        /*002a*/ 	.short	(.L_21051 - .L_21050)
.L_21050:
        /*002c*/ 	.word	0x00000000
        /*0030*/ 	.short	0x0013
        /*0032*/ 	.short	0x0080
        /*0034*/ 	.byte	0x00, 0xf0, 0x11, 0x00


	//----- nvinfo : EIATTR_KPARAM_INFO
	.align		4
.L_21051:
        /*0038*/ 	.byte	0x04, 0x17
        /*003a*/ 	.short	(.L_21053 - .L_21052)
.L_21052:
        /*003c*/ 	.word	0x00000000
        /*0040*/ 	.short	0x0012
        /*0042*/ 	.short	0x007c
        /*0044*/ 	.byte	0x00, 0xf0, 0x11, 0x00


	//----- nvinfo : EIATTR_KPARAM_INFO
	.align		4
.L_21053:
        /*0048*/ 	.byte	0x04, 0x17
        /*004a*/ 	.short	(.L_21055 - .L_21054)
.L_21054:
        /*004c*/ 	.word	0x00000000
        /*0050*/ 	.short	0x0011
        /*0052*/ 	.short	0x0078
        /*0054*/ 	.byte	0x00, 0xf0, 0x11, 0x00


	//----- nvinfo : EIATTR_KPARAM_INFO
	.align		4
.L_21055:
        /*0058*/ 	.byte	0x04, 0x17
        /*005a*/ 	.short	(.L_21057 - .L_21056)
.L_21056:
        /*005c*/ 	.word	0x00000000
        /*0060*/ 	.short	0x0010
        /*0062*/ 	.short	0x0070
        /*0064*/ 	.byte	0x00, 0xf5, 0x21, 0x00


	//----- nvinfo : EIATTR_KPARAM_INFO
	.align		4
.L_21057:
        /*0068*/ 	.byte	0x04, 0x17
        /*006a*/ 	.short	(.L_21059 - .L_21058)
.L_21058:
        /*006c*/ 	.word	0x00000000
        /*0070*/ 	.short	0x000f
        /*0072*/ 	.short	0x0068
        /*0074*/ 	.byte	0x00, 0xf5, 0x21, 0x00


	//----- nvinfo : EIATTR_KPARAM_INFO
	.align		4
.L_21059:
        /*0078*/ 	.byte	0x04, 0x17
        /*007a*/ 	.short	(.L_21061 - .L_21060)
.L_21060:
        /*007c*/ 	.word	0x00000000
        /*0080*/ 	.short	0x000e
        /*0082*/ 	.short	0x0060
        /*0084*/ 	.byte	0x00, 0xf0, 0x11, 0x00


	//----- nvinfo : EIATTR_KPARAM_INFO
	.align		4
.L_21061:
        /*0088*/ 	.byte	0x04, 0x17
        /*008a*/ 	.short	(.L_21063 - .L_21062)
.L_21062:
        /*008c*/ 	.word	0x00000000
        /*0090*/ 	.short	0x000d
        /*0092*/ 	.short	0x005c
        /*0094*/ 	.byte	0x00, 0xf0, 0x11, 0x00


	//----- nvinfo : EIATTR_KPARAM_INFO
	.align		4
.L_21063:
        /*0098*/ 	.byte	0x04, 0x17
        /*009a*/ 	.short	(.L_21065 - .L_21064)
.L_21064:
        /*009c*/ 	.word	0x00000000
        /*00a0*/ 	.short	0x000c
        /*00a2*/ 	.short	0x0058
        /*00a4*/ 	.byte	0x00, 0xf0, 0x11, 0x00


	//----- nvinfo : EIATTR_KPARAM_INFO
	.align		4
.L_21065:
        /*00a8*/ 	.byte	0x04, 0x17
        /*00aa*/ 	.short	(.L_21067 - .L_21066)
.L_21066:
        /*00ac*/ 	.word	0x00000000
        /*00b0*/ 	.short	0x000b
        /*00b2*/ 	.short	0x0050
        /*00b4*/ 	.byte	0x00, 0xf5, 0x21, 0x00


	//----- nvinfo : EIATTR_KPARAM_INFO
	.align		4
.L_21067:
        /*00b8*/ 	.byte	0x04, 0x17
        /*00ba*/ 	.short	(.L_21069 - .L_21068)
.L_21068:
        /*00bc*/ 	.word	0x00000000
        /*00c0*/ 	.short	0x000a
        /*00c2*/ 	.short	0x0048
        /*00c4*/ 	.byte	0x00, 0xf0, 0x11, 0x00


	//----- nvinfo : EIATTR_KPARAM_INFO
	.align		4
.L_21069:
        /*00c8*/ 	.byte	0x04, 0x17
        /*00ca*/ 	.short	(.L_21071 - .L_21070)
.L_21070:
        /*00cc*/ 	.word	0x00000000
        /*00d0*/ 	.short	0x0009
        /*00d2*/ 	.short	0x0040
        /*00d4*/ 	.byte	0x00, 0xf5, 0x21, 0x00


	//----- nvinfo : EIATTR_KPARAM_INFO
	.align		4
.L_21071:
        /*00d8*/ 	.byte	0x04, 0x17
        /*00da*/ 	.short	(.L_21073 - .L_21072)
.L_21072:
        /*00dc*/ 	.word	0x00000000
        /*00e0*/ 	.short	0x0008
        /*00e2*/ 	.short	0x0038
        /*00e4*/ 	.byte	0x00, 0xf5, 0x21, 0x00


	//----- nvinfo : EIATTR_KPARAM_INFO
	.align		4
.L_21073:
        /*00e8*/ 	.byte	0x04, 0x17
        /*00ea*/ 	.short	(.L_21075 - .L_21074)
.L_21074:
        /*00ec*/ 	.word	0x00000000
        /*00f0*/ 	.short	0x0007
        /*00f2*/ 	.short	0x0034
        /*00f4*/ 	.byte	0x00, 0xf0, 0x11, 0x00


	//----- nvinfo : EIATTR_KPARAM_INFO
	.align		4
.L_21075:
        /*00f8*/ 	.byte	0x04, 0x17
        /*00fa*/ 	.short	(.L_21077 - .L_21076)
.L_21076:
        /*00fc*/ 	.word	0x00000000
        /*0100*/ 	.short	0x0006
        /*0102*/ 	.short	0x0030
        /*0104*/ 	.byte	0x00, 0xf0, 0x11, 0x00


	//----- nvinfo : EIATTR_KPARAM_INFO
	.align		4
.L_21077:
        /*0108*/ 	.byte	0x04, 0x17
        /*010a*/ 	.short	(.L_21079 - .L_21078)
.L_21078:
        /*010c*/ 	.word	0x00000000
        /*0110*/ 	.short	0x0005
        /*0112*/ 	.short	0x0028
        /*0114*/ 	.byte	0x00, 0xf5, 0x21, 0x00


	//----- nvinfo : EIATTR_KPARAM_INFO
	.align		4
.L_21079:
        /*0118*/ 	.byte	0x04, 0x17
        /*011a*/ 	.short	(.L_21081 - .L_21080)
.L_21080:
        /*011c*/ 	.word	0x00000000
        /*0120*/ 	.short	0x0004
        /*0122*/ 	.short	0x0020
        /*0124*/ 	.byte	0x00, 0xf5, 0x21, 0x00


	//----- nvinfo : EIATTR_KPARAM_INFO
	.align		4
.L_21081:
        /*0128*/ 	.byte	0x04, 0x17
        /*012a*/ 	.short	(.L_21083 - .L_21082)
.L_21082:
        /*012c*/ 	.word	0x00000000
        /*0130*/ 	.short	0x0003
        /*0132*/ 	.short	0x0018
        /*0134*/ 	.byte	0x00, 0xf5, 0x21, 0x00


	//----- nvinfo : EIATTR_KPARAM_INFO
	.align		4
.L_21083:
        /*0138*/ 	.byte	0x04, 0x17
        /*013a*/ 	.short	(.L_21085 - .L_21084)
.L_21084:
        /*013c*/ 	.word	0x00000000
        /*0140*/ 	.short	0x0002
        /*0142*/ 	.short	0x0010
        /*0144*/ 	.byte	0x00, 0xf5, 0x21, 0x00


	//----- nvinfo : EIATTR_KPARAM_INFO
	.align		4
.L_21085:
        /*0148*/ 	.byte	0x04, 0x17
        /*014a*/ 	.short	(.L_21087 - .L_21086)
.L_21086:
        /*014c*/ 	.word	0x00000000
        /*0150*/ 	.short	0x0001
        /*0152*/ 	.short	0x0008
        /*0154*/ 	.byte	0x00, 0xf5, 0x21, 0x00


	//----- nvinfo : EIATTR_KPARAM_INFO
	.align		4
.L_21087:
        /*0158*/ 	.byte	0x04, 0x17
        /*015a*/ 	.short	(.L_21089 - .L_21088)
.L_21088:
        /*015c*/ 	.word	0x00000000
        /*0160*/ 	.short	0x0000
        /*0162*/ 	.short	0x0000
        /*0164*/ 	.byte	0x00, 0xf5, 0x21, 0x00


	//----- nvinfo : EIATTR_SPARSE_MMA_MASK
	.align		4
.L_21089:
        /*0168*/ 	.byte	0x03, 0x50
        /*016a*/ 	.short	0x0000


	//----- nvinfo : EIATTR_MAXREG_COUNT
	.align		4
        /*016c*/ 	.byte	0x03, 0x1b
        /*016e*/ 	.short	0x00ff


	//----- nvinfo : EIATTR_NUM_BARRIERS
	.align		4
        /*0170*/ 	.byte	0x02, 0x4c
        /*0172*/ 	.byte	0x01
	.zero		1


	//----- nvinfo : EIATTR_EXTERNS
	.align		4
        /*0174*/ 	.byte	0x04, 0x0f
        /*0176*/ 	.short	(.L_21091 - .L_21090)


	//   ....[0]....
	.align		4
.L_21090:
        /*0178*/ 	.word	index@(__assertfail)


	//----- nvinfo : EIATTR_MERCURY_ISA_VERSION
	.align		4
.L_21091:
        /*017c*/ 	.byte	0x03, 0x5f
        /*017e*/ 	.short	0x0101


	//----- nvinfo : EIATTR_COOP_GROUP_MASK_REGIDS
	.align		4
        /*0180*/ 	.byte	0x04, 0x29
        /*0182*/ 	.short	(.L_21093 - .L_21092)


	//   ....[0]....
.L_21092:
        /*0184*/ 	.word	0xffffffff


	//   ....[1]....
        /*0188*/ 	.word	0xffffffff


	//   ....[2]....
        /*018c*/ 	.word	0xffffffff


	//   ....[3]....
        /*0190*/ 	.word	0xffffffff


	//   ....[4]....
        /*0194*/ 	.word	0xffffffff


	//   ....[5]....
        /*0198*/ 	.word	0xffffffff


	//   ....[6]....
        /*019c*/ 	.word	0xffffffff


	//   ....[7]....
        /*01a0*/ 	.word	0xffffffff


	//   ....[8]....
        /*01a4*/ 	.word	0xffffffff


	//   ....[9]....
        /*01a8*/ 	.word	0xffffffff


	//   ....[10]....
        /*01ac*/ 	.word	0xffffffff


	//   ....[11]....
        /*01b0*/ 	.word	0xffffffff


	//   ....[12]....
        /*01b4*/ 	.word	0xffffffff


	//   ....[13]....
        /*01b8*/ 	.word	0xffffffff


	//   ....[14]....
        /*01bc*/ 	.word	0xffffffff


	//   ....[15]....
        /*01c0*/ 	.word	0x0500000f


	//   ....[16]....
        /*01c4*/ 	.word	0x0500000f


	//   ....[17]....
        /*01c8*/ 	.word	0x0500000f


	//   ....[18]....
        /*01cc*/ 	.word	0x0500000f


	//----- nvinfo : EIATTR_COOP_GROUP_INSTR_OFFSETS
	.align		4
.L_21093:
        /*01d0*/ 	.byte	0x04, 0x28
        /*01d2*/ 	.short	(.L_21095 - .L_21094)


	//   ....[0]....
.L_21094:
        /*01d4*/ 	.word	0x00000330


	//   ....[1]....
        /*01d8*/ 	.word	0x00000350


	//   ....[2]....
        /*01dc*/ 	.word	0x00000370


	//   ....[3]....
        /*01e0*/ 	.word	0x00000390


	//   ....[4]....
        /*01e4*/ 	.word	0x000004a0


	//   ....[5]....
        /*01e8*/ 	.word	0x000004c0


	//   ....[6]....
        /*01ec*/ 	.word	0x000004e0


	//   ....[7]....
        /*01f0*/ 	.word	0x00001320


	//   ....[8]....
        /*01f4*/ 	.word	0x00001350


	//   ....[9]....
        /*01f8*/ 	.word	0x00001370


	//   ....[10]....
        /*01fc*/ 	.word	0x00001390


	//   ....[11]....
        /*0200*/ 	.word	0x000013b0


	//   ....[12]....
        /*0204*/ 	.word	0x00001400


	//   ....[13]....
        /*0208*/ 	.word	0x00001420


	//   ....[14]....
        /*020c*/ 	.word	0x00001440


	//   ....[15]....
        /*0210*/ 	.word	0x00002cb0


	//   ....[16]....
        /*0214*/ 	.word	0x00002d10


	//   ....[17]....
        /*0218*/ 	.word	0x00002d70


	//   ....[18]....
        /*021c*/ 	.word	0x00002dd0


	//----- nvinfo : EIATTR_VRC_CTA_INIT_COUNT
	.align		4
.L_21095:
        /*0220*/ 	.byte	0x02, 0x4a
	.zero		1
	.zero		1


	//----- nvinfo : EIATTR_SYSCALL_OFFSETS
	.align		4
        /*0224*/ 	.byte	0x04, 0x46
        /*0226*/ 	.short	(.L_21097 - .L_21096)


	//   ....[0]....
.L_21096:
        /*0228*/ 	.word	0x000002b0


	//----- nvinfo : EIATTR_EXIT_INSTR_OFFSETS
	.align		4
.L_21097:
        /*022c*/ 	.byte	0x04, 0x1c
        /*022e*/ 	.short	(.L_21099 - .L_21098)


	//   ....[0]....
.L_21098:
        /*0230*/ 	.word	0x00000090


	//   ....[1]....
        /*0234*/ 	.word	0x00002a20


	//   ....[2]....
        /*0238*/ 	.word	0x00002a50


	//   ....[3]....
        /*023c*/ 	.word	0x00002c60


	//----- nvinfo : EIATTR_CRS_STACK_SIZE
	.align		4
.L_21099:
        /*0240*/ 	.byte	0x04, 0x1e
        /*0242*/ 	.short	(.L_21101 - .L_21100)
.L_21100:
        /*0244*/ 	.word	0x00000000


	//----- nvinfo : EIATTR_CBANK_PARAM_SIZE
	.align		4
.L_21101:
        /*0248*/ 	.byte	0x03, 0x19
        /*024a*/ 	.short	0x008c


	//----- nvinfo : EIATTR_PARAM_CBANK
	.align		4
        /*024c*/ 	.byte	0x04, 0x0a
        /*024e*/ 	.short	(.L_21103 - .L_21102)
	.align		4
.L_21102:
        /*0250*/ 	.word	index@(.nv.constant0._ZN4vllm25paged_attention_v2_kernelIfhLi192ELi16ELi128ELNS_18Fp8KVCacheDataTypeE1ELb0ELi512EEEvPfS2_PT_PKS3_PKT0_S9_ifPKiSB_iPKfiiiSD_SD_iiiii)
        /*0254*/ 	.short	0x0380
        /*0256*/ 	.short	0x008c


	//----- nvinfo : EIATTR_SW_WAR
	.align		4
.L_21103:
        /*0258*/ 	.byte	0x04, 0x36
        /*025a*/ 	.short	(.L_21105 - .L_21104)
.L_21104:
        /*025c*/ 	.word	0x00000008
.L_21105:


//--------------------- .nv.info._ZN4vllm25paged_attention_v2_kernelIfhLi128ELi16ELi128ELNS_18Fp8KVCacheDataTypeE1ELb0ELi512EEEvPfS2_PT_PKS3_PKT0_S9_ifPKiSB_iPKfiiiSD_SD_iiiii --------------------------
	.section	.nv.info._ZN4vllm25paged_attention_v2_kernelIfhLi128ELi16ELi128ELNS_18Fp8KVCacheDataTypeE1ELb0ELi512EEEvPfS2_PT_PKS3_PKT0_S9_ifPKiSB_iPKfiiiSD_SD_iiiii,"",@"SHT_CUDA_INFO"
	.sectionflags	@""
	.align	4


	//----- nvinfo : EIATTR_CUDA_API_VERSION
	.align		4
        /*0000*/ 	.byte	0x04, 0x37
        /*0002*/ 	.short	(.L_21107 - .L_21106)
.L_21106:
        /*0004*/ 	.word	0x00000082


	//----- nvinfo : EIATTR_KPARAM_INFO
	.align		4
.L_21107:
        /*0008*/ 	.byte	0x04, 0x17
        /*000a*/ 	.short	(.L_21109 - .L_21108)
.L_21108:
        /*000c*/ 	.word	0x00000000
        /*0010*/ 	.short	0x0015
        /*0012*/ 	.short	0x0088
        /*0014*/ 	.byte	0x00, 0xf0, 0x11, 0x00


	//----- nvinfo : EIATTR_KPARAM_INFO
	.align		4
.L_21109:
        /*0018*/ 	.byte	0x04, 0x17
        /*001a*/ 	.short	(.L_21111 - .L_21110)
.L_21110:
        /*001c*/ 	.word	0x00000000
        /*0020*/ 	.short	0x0014
        /*0022*/ 	.short	0x0084
        /*0024*/ 	.byte	0x00, 0xf0, 0x11, 0x00


	//----- nvinfo : EIATTR_KPARAM_INFO
	.align		4
.L_21111:
        /*0028*/ 	.byte	0x04, 0x17
        /*002a*/ 	.short	(.L_21113 - .L_21112)
.L_21112:
        /*002c*/ 	.word	0x00000000
        /*0030*/ 	.short	0x0013
        /*0032*/ 	.short	0x0080
        /*0034*/ 	.byte	0x00, 0xf0, 0x11, 0x00


	//----- nvinfo : EIATTR_KPARAM_INFO
	.align		4
.L_21113:
        /*0038*/ 	.byte	0x04, 0x17
        /*003a*/ 	.short	(.L_21115 - .L_21114)
.L_21114:
        /*003c*/ 	.word	0x00000000
        /*0040*/ 	.short	0x0012
        /*0042*/ 	.short	0x007c
        /*0044*/ 	.byte	0x00, 0xf0, 0x11, 0x00


	//----- nvinfo : EIATTR_KPARAM_INFO
	.align		4
.L_21115:
        /*0048*/ 	.byte	0x04, 0x17
        /*004a*/ 	.short	(.L_21117 - .L_21116)
.L_21116:
        /*004c*/ 	.word	0x00000000
        /*0050*/ 	.short	0x0011
        /*0052*/ 	.short	0x0078
        /*0054*/ 	.byte	0x00, 0xf0, 0x11, 0x00


	//----- nvinfo : EIATTR_KPARAM_INFO
	.align		4
.L_21117:
        /*0058*/ 	.byte	0x04, 0x17
        /*005a*/ 	.short	(.L_21119 - .L_21118)
.L_21118:
        /*005c*/ 	.word	0x00000000
        /*0060*/ 	.short	0x0010
        /*0062*/ 	.short	0x0070
        /*0064*/ 	.byte	0x00, 0xf5, 0x21, 0x00


	//----- nvinfo : EIATTR_KPARAM_INFO
	.align		4
.L_21119:
        /*0068*/ 	.byte	0x04, 0x17
        /*006a*/ 	.short	(.L_21121 - .L_21120)
.L_21120:
        /*006c*/ 	.word	0x00000000
        /*0070*/ 	.short	0x000f
        /*0072*/ 	.short	0x0068
        /*0074*/ 	.byte	0x00, 0xf5, 0x21, 0x00


	//----- nvinfo : EIATTR_KPARAM_INFO
	.align		4
.L_21121:
        /*0078*/ 	.byte	0x04, 0x17
        /*007a*/ 	.short	(.L_21123 - .L_21122)
.L_21122:
        /*007c*/ 	.word	0x00000000
        /*0080*/ 	.short	0x000e
        /*0082*/ 	.short	0x0060
        /*0084*/ 	.byte	0x00, 0xf0, 0x11, 0x00


	//----- nvinfo : EIATTR_KPARAM_INFO
	.align		4
.L_21123:
        /*0088*/ 	.byte	0x04, 0x17
        /*008a*/ 	.short	(.L_21125 - .L_21124)
.L_21124:
        /*008c*/ 	.word	0x00000000
        /*0090*/ 	.short	0x000d
        /*0092*/ 	.short	0x005c
        /*0094*/ 	.byte	0x00, 0xf0, 0x11, 0x00


	//----- nvinfo : EIATTR_KPARAM_INFO
	.align		4
.L_21125:
        /*0098*/ 	.byte	0x04, 0x17
        /*009a*/ 	.short	(.L_21127 - .L_21126)
.L_21126:
        /*009c*/ 	.word	0x00000000
        /*00a0*/ 	.short	0x000c
        /*00a2*/ 	.short	0x0058
        /*00a4*/ 	.byte	0x00, 0xf0, 0x11, 0x00


	//----- nvinfo : EIATTR_KPARAM_INFO
	.align		4
.L_21127:
        /*00a8*/ 	.byte	0x04, 0x17
        /*00aa*/ 	.short	(.L_21129 - .L_21128)
.L_21128:
        /*00ac*/ 	.word	0x00000000
        /*00b0*/ 	.short	0x000b
        /*00b2*/ 	.short	0x0050
        /*00b4*/ 	.byte	0x00, 0xf5, 0x21, 0x00


	//----- nvinfo : EIATTR_KPARAM_INFO
	.align		4
.L_21129:
        /*00b8*/ 	.byte	0x04, 0x17
        /*00ba*/ 	.short	(.L_21131 - .L_21130)
.L_21130:
        /*00bc*/ 	.word	0x00000000
        /*00c0*/ 	.short	0x000a
        /*00c2*/ 	.short	0x0048
        /*00c4*/ 	.byte	0x00, 0xf0, 0x11, 0x00


	//----- nvinfo : EIATTR_KPARAM_INFO
	.align		4
.L_21131:
        /*00c8*/ 	.byte	0x04, 0x17
        /*00ca*/ 	.short	(.L_21133 - .L_21132)
.L_21132:
        /*00cc*/ 	.word	0x00000000
        /*00d0*/ 	.short	0x0009
        /*00d2*/ 	.short	0x0040
        /*00d4*/ 	.byte	0x00, 0xf5, 0x21, 0x00


	//----- nvinfo : EIATTR_KPARAM_INFO
	.align		4
.L_21133:
        /*00d8*/ 	.byte	0x04, 0x17
        /*00da*/ 	.short	(.L_21135 - .L_21134)
.L_21134:
        /*00dc*/ 	.word	0x00000000
        /*00e0*/ 	.short	0x0008
        /*00e2*/ 	.short	0x0038
        /*00e4*/ 	.byte	0x00, 0xf5, 0x21, 0x00


	//----- nvinfo : EIATTR_KPARAM_INFO
	.align		4
.L_21135:
        /*00e8*/ 	.byte	0x04, 0x17
        /*00ea*/ 	.short	(.L_21137 - .L_21136)
.L_21136:
        /*00ec*/ 	.word	0x00000000
        /*00f0*/ 	.short	0x0007
        /*00f2*/ 	.short	0x0034
        /*00f4*/ 	.byte	0x00, 0xf0, 0x11, 0x00


	//----- nvinfo : EIATTR_KPARAM_INFO
	.align		4
.L_21137:
        /*00f8*/ 	.byte	0x04, 0x17
        /*00fa*/ 	.short	(.L_21139 - .L_21138)
.L_21138:
        /*00fc*/ 	.word	0x00000000
        /*0100*/ 	.short	0x0006
        /*0102*/ 	.short	0x0030
        /*0104*/ 	.byte	0x00, 0xf0, 0x11, 0x00


	//----- nvinfo : EIATTR_KPARAM_INFO
	.align		4
.L_21139:
        /*0108*/ 	.byte	0x04, 0x17
        /*010a*/ 	.short	(.L_21141 - .L_21140)
.L_21140:
        /*010c*/ 	.word	0x00000000
        /*0110*/ 	.short	0x0005
        /*0112*/ 	.short	0x0028
        /*0114*/ 	.byte	0x00, 0xf5, 0x21, 0x00


	//----- nvinfo : EIATTR_KPARAM_INFO
	.align		4
.L_21141:
        /*0118*/ 	.byte	0x04, 0x17
        /*011a*/ 	.short	(.L_21143 - .L_21142)
.L_21142:
        /*011c*/ 	.word	0x00000000
        /*0120*/ 	.short	0x0004
        /*0122*/ 	.short	0x0020
        /*0124*/ 	.byte	0x00, 0xf5, 0x21, 0x00


	//----- nvinfo : EIATTR_KPARAM_INFO
	.align		4
.L_21143:
        /*0128*/ 	.byte	0x04, 0x17
        /*012a*/ 	.short	(.L_21145 - .L_21144)
.L_21144:
        /*012c*/ 	.word	0x00000000
        /*0130*/ 	.short	0x0003
        /*0132*/ 	.short	0x0018
        /*0134*/ 	.byte	0x00, 0xf5, 0x21, 0x00


	//----- nvinfo : EIATTR_KPARAM_INFO
	.align		4
.L_21145:
        /*0138*/ 	.byte	0x04, 0x17
        /*013a*/ 	.short	(.L_21147 - .L_21146)
.L_21146:
        /*013c*/ 	.word	0x00000000
        /*0140*/ 	.short	0x0002
        /*0142*/ 	.short	0x0010
        /*0144*/ 	.byte	0x00, 0xf5, 0x21, 0x00


	//----- nvinfo : EIATTR_KPARAM_INFO
	.align		4
.L_21147:
        /*0148*/ 	.byte	0x04, 0x17
        /*014a*/ 	.short	(.L_21149 - .L_21148)
.L_21148:
        /*014c*/ 	.word	0x00000000
        /*0150*/ 	.short	0x0001
        /*0152*/ 	.short	0x0008
        /*0154*/ 	.byte	0x00, 0xf5, 0x21, 0x00


	//----- nvinfo : EIATTR_KPARAM_INFO
	.align		4
.L_21149:
        /*0158*/ 	.byte	0x04, 0x17
        /*015a*/ 	.short	(.L_21151 - .L_21150)
.L_21150:
        /*015c*/ 	.word	0x00000000
        /*0160*/ 	.short	0x0000
        /*0162*/ 	.short	0x0000
        /*0164*/ 	.byte	0x00, 0xf5, 0x21, 0x00


	//----- nvinfo : EIATTR_SPARSE_MMA_MASK
	.align		4
.L_21151:
        /*0168*/ 	.byte	0x03, 0x50
        /*016a*/ 	.short	0x0000


	//----- nvinfo : EIATTR_MAXREG_COUNT
	.align		4
        /*016c*/ 	.byte	0x03, 0x1b
        /*016e*/ 	.short	0x00ff


	//----- nvinfo : EIATTR_NUM_BARRIERS
	.align		4
        /*0170*/ 	.byte	0x02, 0x4c
        /*0172*/ 	.byte	0x01
	.zero		1


	//----- nvinfo : EIATTR_EXTERNS
	.align		4
        /*0174*/ 	.byte	0x04, 0x0f
        /*0176*/ 	.short	(.L_21153 - .L_21152)


	//   ....[0]....
	.align		4
.L_21152:
        /*0178*/ 	.word	index@(__assertfail)


	//----- nvinfo : EIATTR_MERCURY_ISA_VERSION
	.align		4
.L_21153:
        /*017c*/ 	.byte	0x03, 0x5f
        /*017e*/ 	.short	0x0101


	//----- nvinfo : EIATTR_COOP_GROUP_MASK_REGIDS
	.align		4
        /*0180*/ 	.byte	0x04, 0x29
        /*0182*/ 	.short	(.L_21155 - .L_21154)


	//   ....[0]....
.L_21154:
        /*0184*/ 	.word	0xffffffff


	//   ....[1]....
        /*0188*/ 	.word	0xffffffff


	//   ....[2]....
        /*018c*/ 	.word	0xffffffff


	//   ....[3]....
        /*0190*/ 	.word	0xffffffff


	//   ....[4]....
        /*0194*/ 	.word	0xffffffff


	//   ....[5]....
        /*0198*/ 	.word	0xffffffff


	//   ....[6]....
        /*019c*/ 	.word	0xffffffff


	//   ....[7]....
        /*01a0*/ 	.word	0xffffffff


	//   ....[8]....
        /*01a4*/ 	.word	0xffffffff


	//   ....[9]....
        /*01a8*/ 	.word	0xffffffff


	//   ....[10]....
        /*01ac*/ 	.word	0xffffffff


	//   ....[11]....
        /*01b0*/ 	.word	0xffffffff


	//   ....[12]....
        /*01b4*/ 	.word	0xffffffff


	//   ....[13]....
        /*01b8*/ 	.word	0xffffffff


	//   ....[14]....
        /*01bc*/ 	.word	0xffffffff


	//   ....[15]....
        /*01c0*/ 	.word	0x0500000f


	//   ....[16]....
        /*01c4*/ 	.word	0x0500000f


	//   ....[17]....
        /*01c8*/ 	.word	0x0500000f


	//   ....[18]....
        /*01cc*/ 	.word	0x0500000f


	//----- nvinfo : EIATTR_COOP_GROUP_INSTR_OFFSETS
	.align		4
.L_21155:
        /*01d0*/ 	.byte	0x04, 0x28
        /*01d2*/ 	.short	(.L_21157 - .L_21156)


	//   ....[0]....
.L_21156:
        /*01d4*/ 	.word	0x000003d0


	//   ....[1]....
        /*01d8*/ 	.word	0x000003f0


	//   ....[2]....
        /*01dc*/ 	.word	0x00000410


	//   ....[3]....
        /*01e0*/ 	.word	0x00000430


	//   ....[4]....
        /*01e4*/ 	.word	0x00000530


	//   ....[5]....
        /*01e8*/ 	.word	0x00000550


	//   ....[6]....
        /*01ec*/ 	.word	0x00000580


	//   ....[7]....
        /*01f0*/ 	.word	0x000013d0


	//   ....[8]....
        /*01f4*/ 	.word	0x00001400


	//   ....[9]....
        /*01f8*/ 	.word	0x00001420


	//   ....[10]....
        /*01fc*/ 	.word	0x00001440


	//   ....[11]....
        /*0200*/ 	.word	0x00001460


	//   ....[12]....
        /*0204*/ 	.word	0x000014b0


	//   ....[13]....
        /*0208*/ 	.word	0x000014d0


	//   ....[14]....
        /*020c*/ 	.word	0x000014f0


	//   ....[15]....
        /*0210*/ 	.word	0x00002a50


	//   ....[16]....
        /*0214*/ 	.word	0x00002ab0


	//   ....[17]....
        /*0218*/ 	.word	0x00002b10


	//   ....[18]....
        /*021c*/ 	.word	0x00002b70


	//----- nvinfo : EIATTR_VRC_CTA_INIT_COUNT
	.align		4
.L_21157:
        /*0220*/ 	.byte	0x02, 0x4a
	.zero		1
	.zero		1


	//----- nvinfo : EIATTR_SYSCALL_OFFSETS
	.align		4
        /*0224*/ 	.byte	0x04, 0x46
        /*0226*/ 	.short	(.L_21159 - .L_21158)


	//   ....[0]....
.L_21158:
        /*0228*/ 	.word	0x00000330


	//----- nvinfo : EIATTR_EXIT_INSTR_OFFSETS
	.align		4
.L_21159:
        /*022c*/ 	.byte	0x04, 0x1c
        /*022e*/ 	.short	(.L_21161 - .L_21160)


	//   ....[0]....
.L_21160:
        /*0230*/ 	.word	0x000000d0


	//   ....[1]....
        /*0234*/ 	.word	0x00002830


	//   ....[2]....
        /*0238*/ 	.word	0x00002860


	//   ....[3]....
        /*023c*/ 	.word	0x00002a00


	//----- nvinfo : EIATTR_CRS_STACK_SIZE
	.align		4
.L_21161:
        /*0240*/ 	.byte	0x04, 0x1e
        /*0242*/ 	.short	(.L_21163 - .L_21162)
.L_21162:
        /*0244*/ 	.word	0x00000000


	//----- nvinfo : EIATTR_CBANK_PARAM_SIZE
	.align		4
.L_21163:
        /*0248*/ 	.byte	0x03, 0x19
        /*024a*/ 	.short	0x008c


	//----- nvinfo : EIATTR_PARAM_CBANK
	.align		4
        /*024c*/ 	.byte	0x04, 0x0a
        /*024e*/ 	.short	(.L_21165 - .L_21164)
	.align		4
.L_21164:
        /*0250*/ 	.word	index@(.nv.constant0._ZN4vllm25paged_attention_v2_kernelIfhLi128ELi16ELi128ELNS_18Fp8KVCacheDataTypeE1ELb0ELi512EEEvPfS2_PT_PKS3_PKT0_S9_ifPKiSB_iPKfiiiSD_SD_iiiii)
        /*0254*/ 	.short	0x0380
        /*0256*/ 	.short	0x008c


	//----- nvinfo : EIATTR_SW_WAR
	.align		4
.L_21165:
        /*0258*/ 	.byte	0x04, 0x36
        /*025a*/ 	.short	(.L_21167 - .L_21166)
.L_21166:
        /*025c*/ 	.word	0x00000008
.L_21167:


//--------------------- .nv.info._ZN4vllm25paged_attention_v2_kernelIfhLi120ELi16ELi128ELNS_18Fp8KVCacheDataTypeE1ELb0ELi512EEEvPfS2_PT_PKS3_PKT0_S9_ifPKiSB_iPKfiiiSD_SD_iiiii --------------------------
	.section	.nv.info._ZN4vllm25paged_attention_v2_kernelIfhLi120ELi16ELi128ELNS_18Fp8KVCacheDataTypeE1ELb0ELi512EEEvPfS2_PT_PKS3_PKT0_S9_ifPKiSB_iPKfiiiSD_SD_iiiii,"",@"SHT_CUDA_INFO"
	.sectionflags	@""
	.align	4


	//----- nvinfo : EIATTR_CUDA_API_VERSION
	.align		4
        /*0000*/ 	.byte	0x04, 0x37
        /*0002*/ 	.short	(.L_21169 - .L_21168)
.L_21168:
        /*0004*/ 	.word	0x00000082


	//----- nvinfo : EIATTR_KPARAM_INFO
	.align		4
.L_21169:
        /*0008*/ 	.byte	0x04, 0x17
        /*000a*/ 	.short	(.L_21171 - .L_21170)
.L_21170:
        /*000c*/ 	.word	0x00000000
        /*0010*/ 	.short	0x0015
        /*0012*/ 	.short	0x0088
        /*0014*/ 	.byte	0x00, 0xf0, 0x11, 0x00


	//----- nvinfo : EIATTR_KPARAM_INFO
	.align		4
.L_21171:
        /*0018*/ 	.byte	0x04, 0x17
        /*001a*/ 	.short	(.L_21173 - .L_21172)
.L_21172:
        /*001c*/ 	.word	0x00000000
        /*0020*/ 	.short	0x0014
        /*0022*/ 	.short	0x0084
        /*0024*/ 	.byte	0x00, 0xf0, 0x11, 0x00


	//----- nvinfo : EIATTR_KPARAM_INFO
	.align		4
.L_21173:
        /*0028*/ 	.byte	0x04, 0x17
        /*002a*/ 	.short	(.L_21175 - .L_21174)
.L_21174:
        /*002c*/ 	.word	0x00000000
        /*0030*/ 	.short	0x0013
        /*0032*/ 	.short	0x0080
        /*0034*/ 	.byte	0x00, 0xf0, 0x11, 0x00


	//----- nvinfo : EIATTR_KPARAM_INFO
	.align		4
.L_21175:
        /*0038*/ 	.byte	0x04, 0x17
        /*003a*/ 	.short	(.L_21177 - .L_21176)
.L_21176:
        /*003c*/ 	.word	0x00000000
        /*0040*/ 	.short	0x0012
        /*0042*/ 	.short	0x007c
        /*0044*/ 	.byte	0x00, 0xf0, 0x11, 0x00


	//----- nvinfo : EIATTR_KPARAM_INFO
	.align		4
.L_21177:
        /*0048*/ 	.byte	0x04, 0x17
        /*004a*/ 	.short	(.L_21179 - .L_21178)
.L_21178:
        /*004c*/ 	.word	0x00000000
        /*0050*/ 	.short	0x0011
        /*0052*/ 	.short	0x0078
        /*0054*/ 	.byte	0x00, 0xf0, 0x11, 0x00


	//----- nvinfo : EIATTR_KPARAM_INFO
	.align		4
.L_21179:
        /*0058*/ 	.byte	0x04, 0x17
        /*005a*/ 	.short	(.L_21181 - .L_21180)
.L_21180:
        /*005c*/ 	.word	0x00000000
        /*0060*/ 	.short	0x0010
        /*0062*/ 	.short	0x0070
        /*0064*/ 	.byte	0x00, 0xf5, 0x21, 0x00


	//----- nvinfo : EIATTR_KPARAM_INFO
	.align		4
.L_21181:
        /*0068*/ 	.byte	0x04, 0x17
        /*006a*/ 	.short	(.L_21183 - .L_21182)
.L_21182:
        /*006c*/ 	.word	0x00000000
        /*0070*/ 	.short	0x000f
        /*0072*/ 	.short	0x0068
        /*0074*/ 	.byte	0x00, 0xf5, 0x21, 0x00


	//----- nvinfo : EIATTR_KPARAM_INFO
	.align		4
.L_21183:
        /*0078*/ 	.byte	0x04, 0x17
        /*007a*/ 	.short	(.L_21185 - .L_21184)
.L_21184:
        /*007c*/ 	.word	0x00000000
        /*0080*/ 	.short	0x000e
        /*0082*/ 	.short	0x0060
        /*0084*/ 	.byte	0x00, 0xf0, 0x11, 0x00


	//----- nvinfo : EIATTR_KPARAM_INFO
	.align		4
.L_21185:
        /*0088*/ 	.byte	0x04, 0x17
        /*008a*/ 	.short	(.L_21187 - .L_21186)
.L_21186:
        /*008c*/ 	.word	0x00000000
        /*0090*/ 	.short	0x000d
        /*0092*/ 	.short	0x005c
        /*0094*/ 	.byte	0x00, 0xf0, 0x11, 0x00


	//----- nvinfo : EIATTR_KPARAM_INFO
	.align		4
.L_21187:
        /*0098*/ 	.byte	0x04, 0x17
        /*009a*/ 	.short	(.L_21189 - .L_21188)
.L_21188:
        /*009c*/ 	.word	0x00000000
        /*00a0*/ 	.short	0x000c
        /*00a2*/ 	.short	0x0058
        /*00a4*/ 	.byte	0x00, 0xf0, 0x11, 0x00


	//----- nvinfo : EIATTR_KPARAM_INFO
	.align		4
.L_21189:
        /*00a8*/ 	.byte	0x04, 0x17
        /*00aa*/ 	.short	(.L_21191 - .L_21190)
.L_21190:
        /*00ac*/ 	.word	0x00000000
        /*00b0*/ 	.short	0x000b
        /*00b2*/ 	.short	0x0050
        /*00b4*/ 	.byte	0x00, 0xf5, 0x21, 0x00


	//----- nvinfo : EIATTR_KPARAM_INFO
	.align		4
.L_21191:
        /*00b8*/ 	.byte	0x04, 0x17
        /*00ba*/ 	.short	(.L_21193 - .L_21192)
.L_21192:
        /*00bc*/ 	.word	0x00000000
        /*00c0*/ 	.short	0x000a
        /*00c2*/ 	.short	0x0048
        /*00c4*/ 	.byte	0x00, 0xf0, 0x11, 0x00


	//----- nvinfo : EIATTR_KPARAM_INFO
	.align		4
.L_21193:
        /*00c8*/ 	.byte	0x04, 0x17
        /*00ca*/ 	.short	(.L_21195 - .L_21194)
.L_21194:
        /*00cc*/ 	.word	0x00000000
        /*00d0*/ 	.short	0x0009
        /*00d2*/ 	.short	0x0040
        /*00d4*/ 	.byte	0x00, 0xf5, 0x21, 0x00


	//----- nvinfo : EIATTR_KPARAM_INFO
	.align		4
.L_21195:
        /*00d8*/ 	.byte	0x04, 0x17
        /*00da*/ 	.short	(.L_21197 - .L_21196)
.L_21196:
        /*00dc*/ 	.word	0x00000000
        /*00e0*/ 	.short	0x0008
        /*00e2*/ 	.short	0x0038
        /*00e4*/ 	.byte	0x00, 0xf5, 0x21, 0x00


	//----- nvinfo : EIATTR_KPARAM_INFO
	.align		4
.L_21197:
        /*00e8*/ 	.byte	0x04, 0x17
        /*00ea*/ 	.short	(.L_21199 - .L_21198)
.L_21198:
        /*00ec*/ 	.word	0x00000000
        /*00f0*/ 	.short	0x0007
        /*00f2*/ 	.short	0x0034
        /*00f4*/ 	.byte	0x00, 0xf0, 0x11, 0x00


	//----- nvinfo : EIATTR_KPARAM_INFO
	.align		4
.L_21199:
        /*00f8*/ 	.byte	0x04, 0x17
        /*00fa*/ 	.short	(.L_21201 - .L_21200)
.L_21200:
        /*00fc*/ 	.word	0x00000000
        /*0100*/ 	.short	0x0006
        /*0102*/ 	.short	0x0030
        /*0104*/ 	.byte	0x00, 0xf0, 0x11, 0x00


	//----- nvinfo : EIATTR_KPARAM_INFO
	.align		4
.L_21201:
        /*0108*/ 	.byte	0x04, 0x17
        /*010a*/ 	.short	(.L_21203 - .L_21202)
.L_21202:
        /*010c*/ 	.word	0x00000000
        /*0110*/ 	.short	0x0005
        /*0112*/ 	.short	0x0028
        /*0114*/ 	.byte	0x00, 0xf5, 0x21, 0x00


	//----- nvinfo : EIATTR_KPARAM_INFO
	.align		4
.L_21203:
        /*0118*/ 	.byte	0x04, 0x17
        /*011a*/ 	.short	(.L_21205 - .L_21204)
.L_21204:
        /*011c*/ 	.word	0x00000000
        /*0120*/ 	.short	0x0004
        /*0122*/ 	.short	0x0020
        /*0124*/ 	.byte	0x00, 0xf5, 0x21, 0x00


	//----- nvinfo : EIATTR_KPARAM_INFO
	.align		4
.L_21205:
        /*0128*/ 	.byte	0x04, 0x17
        /*012a*/ 	.short	(.L_21207 - .L_21206)
.L_21206:
        /*012c*/ 	.word	0x00000000
        /*0130*/ 	.short	0x0003
        /*0132*/ 	.short	0x0018
        /*0134*/ 	.byte	0x00, 0xf5, 0x21, 0x00


	//----- nvinfo : EIATTR_KPARAM_INFO
	.align		4
.L_21207:
        /*0138*/ 	.byte	0x04, 0x17
        /*013a*/ 	.short	(.L_21209 - .L_21208)
.L_21208:
        /*013c*/ 	.word	0x00000000
        /*0140*/ 	.short	0x0002
        /*0142*/ 	.short	0x0010
        /*0144*/ 	.byte	0x00, 0xf5, 0x21, 0x00


	//----- nvinfo : EIATTR_KPARAM_INFO
	.align		4
.L_21209:
        /*0148*/ 	.byte	0x04, 0x17
        /*014a*/ 	.short	(.L_21211 - .L_21210)
.L_21210:
        /*014c*/ 	.word	0x00000000
        /*0150*/ 	.short	0x0001
        /*0152*/ 	.short	0x0008
        /*0154*/ 	.byte	0x00, 0xf5, 0x21, 0x00


	//----- nvinfo : EIATTR_KPARAM_INFO
	.align		4
.L_21211:
        /*0158*/ 	.byte	0x04, 0x17
        /*015a*/ 	.short	(.L_21213 - .L_21212)
.L_21212:
        /*015c*/ 	.word	0x00000000
        /*0160*/ 	.short	0x0000
        /*0162*/ 	.short	0x0000
        /*0164*/ 	.byte	0x00, 0xf5, 0x21, 0x00


	//----- nvinfo : EIATTR_SPARSE_MMA_MASK
	.align		4
.L_21213:
        /*0168*/ 	.byte	0x03, 0x50
        /*016a*/ 	.short	0x0000


	//----- nvinfo : EIATTR_MAXREG_COUNT
	.align		4
        /*016c*/ 	.byte	0x03, 0x1b
        /*016e*/ 	.short	0x00ff


	//----- nvinfo : EIATTR_NUM_BARRIERS
	.align		4
        /*0170*/ 	.byte	0x02, 0x4c
        /*0172*/ 	.byte	0x01
	.zero		1


	//----- nvinfo : EIATTR_EXTERNS
	.align		4
        /*0174*/ 	.byte	0x04, 0x0f
        /*0176*/ 	.short	(.L_21215 - .L_21214)


	//   ....[0]....
	.align		4
.L_21214:
        /*0178*/ 	.word	index@(__assertfail)


	//----- nvinfo : EIATTR_MERCURY_ISA_VERSION
	.align		4
.L_21215:
        /*017c*/ 	.byte	0x03, 0x5f
        /*017e*/ 	.short	0x0101


	//----- nvinfo : EIATTR_COOP_GROUP_MASK_REGIDS
	.align		4
        /*0180*/ 	.byte	0x04, 0x29
        /*0182*/ 	.short	(.L_21217 - .L_21216)


	//   ....[0]....
.L_21216:
        /*0184*/ 	.word	0xffffffff


	//   ....[1]....
        /*0188*/ 	.word	0xffffffff


	//   ....[2]....
        /*018c*/ 	.word	0xffffffff


	//   ....[3]....
        /*0190*/ 	.word	0xffffffff


	//   ....[4]....
        /*0194*/ 	.word	0xffffffff


	//   ....[5]....
        /*0198*/ 	.word	0xffffffff


	//   ....[6]....
        /*019c*/ 	.word	0xffffffff


	//   ....[7]....
        /*01a0*/ 	.word	0xffffffff


	//   ....[8]....
        /*01a4*/ 	.word	0xffffffff


	//   ....[9]....
        /*01a8*/ 	.word	0xffffffff


	//   ....[10]....
        /*01ac*/ 	.word	0xffffffff


	//   ....[11]....
        /*01b0*/ 	.word	0xffffffff


	//   ....[12]....
        /*01b4*/ 	.word	0xffffffff


	//   ....[13]....
        /*01b8*/ 	.word	0xffffffff


	//   ....[14]....
        /*01bc*/ 	.word	0xffffffff


	//   ....[15]....
        /*01c0*/ 	.word	0x0500000f


	//   ....[16]....
        /*01c4*/ 	.word	0x0500000f


	//   ....[17]....
        /*01c8*/ 	.word	0x0500000f


	//   ....[18]....
        /*01cc*/ 	.word	0x0500000f


	//----- nvinfo : EIATTR_COOP_GROUP_INSTR_OFFSETS
	.align		4
.L_21217:
        /*01d0*/ 	.byte	0x04, 0x28
        /*01d2*/ 	.short	(.L_21219 - .L_21218)


	//   ....[0]....
.L_21218:
        /*01d4*/ 	.word	0x000003d0


	//   ....[1]....
        /*01d8*/ 	.word	0x000003f0


	//   ....[2]....
        /*01dc*/ 	.word	0x00000410


	//   ....[3]....
        /*01e0*/ 	.word	0x00000430


	//   ....[4]....
        /*01e4*/ 	.word	0x00000530


	//   ....[5]....
        /*01e8*/ 	.word	0x00000550


	//   ....[6]....
        /*01ec*/ 	.word	0x00000580


	//   ....[7]....
        /*01f0*/ 	.word	0x000013d0


	//   ....[8]....
        /*01f4*/ 	.word	0x00001400


	//   ....[9]....
        /*01f8*/ 	.word	0x00001420


	//   ....[10]....
        /*01fc*/ 	.word	0x00001440


	//   ....[11]....
        /*0200*/ 	.word	0x00001460


	//   ....[12]....
        /*0204*/ 	.word	0x000014b0


	//   ....[13]....
        /*0208*/ 	.word	0x000014d0


	//   ....[14]....
        /*020c*/ 	.word	0x000014f0


	//   ....[15]....
        /*0210*/ 	.word	0x000029b0


	//   ....[16]....
        /*0214*/ 	.word	0x00002a10


	//   ....[17]....
        /*0218*/ 	.word	0x00002a70


	//   ....[18]....
        /*021c*/ 	.word	0x00002ad0


	//----- nvinfo : EIATTR_VRC_CTA_INIT_COUNT
	.align		4
.L_21219:
        /*0220*/ 	.byte	0x02, 0x4a
	.zero		1
	.zero		1


	//----- nvinfo : EIATTR_SYSCALL_OFFSETS
	.align		4
        /*0224*/ 	.byte	0x04, 0x46
        /*0226*/ 	.short	(.L_21221 - .L_21220)


	//   ....[0]....
.L_21220:
        /*0228*/ 	.word	0x00000330


	//----- nvinfo : EIATTR_EXIT_INSTR_OFFSETS
	.align		4
.L_21221:
        /*022c*/ 	.byte	0x04, 0x1c
        /*022e*/ 	.short	(.L_21223 - .L_21222)


	//   ....[0]....
.L_21222:
        /*0230*/ 	.word	0x000000d0


	//   ....[1]....
        /*0234*/ 	.word	0x000027a0


	//   ....[2]....
        /*0238*/ 	.word	0x000027d0


	//   ....[3]....
        /*023c*/ 	.word	0x00002960


	//----- nvinfo : EIATTR_CRS_STACK_SIZE
	.align		4
.L_21223:
        /*0240*/ 	.byte	0x04, 0x1e
        /*0242*/ 	.short	(.L_21225 - .L_21224)
.L_21224:
        /*0244*/ 	.word	0x00000000


	//----- nvinfo : EIATTR_CBANK_PARAM_SIZE
	.align		4
.L_21225:
        /*0248*/ 	.byte	0x03, 0x19
        /*024a*/ 	.short	0x008c


	//----- nvinfo : EIATTR_PARAM_CBANK
	.align		4
        /*024c*/ 	.byte	0x04, 0x0a
        /*024e*/ 	.short	(.L_21227 - .L_21226)
	.align		4
.L_21226:
        /*0250*/ 	.word	index@(.nv.constant0._ZN4vllm25paged_attention_v2_kernelIfhLi120ELi16ELi128ELNS_18Fp8KVCacheDataTypeE1ELb0ELi512EEEvPfS2_PT_PKS3_PKT0_S9_ifPKiSB_iPKfiiiSD_SD_iiiii)
        /*0254*/ 	.short	0x0380
        /*0256*/ 	.short	0x008c


	//----- nvinfo : EIATTR_SW_WAR
	.align		4
.L_21227:
        /*0258*/ 	.byte	0x04, 0x36
        /*025a*/ 	.short	(.L_21229 - .L_21228)
.L_21228:
        /*025c*/ 	.word	0x00000008
.L_21229:


//--------------------- .nv.info._ZN4vllm25paged_attention_v2_kernelIfhLi112ELi16ELi128ELNS_18Fp8KVCacheDataTypeE1ELb0ELi512EEEvPfS2_PT_PKS3_PKT0_S9_ifPKiSB_iPKfiiiSD_SD_iiiii --------------------------
	.section	.nv.info._ZN4vllm25paged_attention_v2_kernelIfhLi112ELi16ELi128ELNS_18Fp8KVCacheDataTypeE1ELb0ELi512EEEvPfS2_PT_PKS3_PKT0_S9_ifPKiSB_iPKfiiiSD_SD_iiiii,"",@"SHT_CUDA_INFO"
	.sectionflags	@""
	.align	4


	//----- nvinfo : EIATTR_CUDA_API_VERSION
	.align		4
        /*0000*/ 	.byte	0x04, 0x37
        /*0002*/ 	.short	(.L_21231 - .L_21230)
.L_21230:
        /*0004*/ 	.word	0x00000082


	//----- nvinfo : EIATTR_KPARAM_INFO
	.align		4
.L_21231:
        /*0008*/ 	.byte	0x04, 0x17
        /*000a*/ 	.short	(.L_21233 - .L_21232)
.L_21232:
        /*000c*/ 	.word	0x00000000
        /*0010*/ 	.short	0x0015
        /*0012*/ 	.short	0x0088
        /*0014*/ 	.byte	0x00, 0xf0, 0x11, 0x00


	//----- nvinfo : EIATTR_KPARAM_INFO
	.align		4
.L_21233:
        /*0018*/ 	.byte	0x04, 0x17
        /*001a*/ 	.short	(.L_21235 - .L_21234)
.L_21234:
        /*001c*/ 	.word	0x00000000
        /*0020*/ 	.short	0x0014
        /*0022*/ 	.short	0x0084
        /*0024*/ 	.byte	0x00, 0xf0, 0x11, 0x00


	//----- nvinfo : EIATTR_KPARAM_INFO
	.align		4
.L_21235:
        /*0028*/ 	.byte	0x04, 0x17
        /*002a*/ 	.short	(.L_21237 - .L_21236)
.L_21236:
        /*002c*/ 	.word	0x00000000
        /*0030*/ 	.short	0x0013
        /*0032*/ 	.short	0x0080
        /*0034*/ 	.byte	0x00, 0xf0, 0x11, 0x00


	//----- nvinfo : EIATTR_KPARAM_INFO
	.align		4
.L_21237:
        /*0038*/ 	.byte	0x04, 0x17
        /*003a*/ 	.short	(.L_21239 - .L_21238)
.L_21238:
        /*003c*/ 	.word	0x00000000
        /*0040*/ 	.short	0x0012
        /*0042*/ 	.short	0x007c
        /*0044*/ 	.byte	0x00, 0xf0, 0x11, 0x00


	//----- nvinfo : EIATTR_KPARAM_INFO
	.align		4
.L_21239:
        /*0048*/ 	.byte	0x04, 0x17
        /*004a*/ 	.short	(.L_21241 - .L_21240)
.L_21240:
        /*004c*/ 	.word	0x00000000
        /*0050*/ 	.short	0x0011
        /*0052*/ 	.short	0x0078
        /*0054*/ 	.byte	0x00, 0xf0, 0x11, 0x00


	//----- nvinfo : EIATTR_KPARAM_INFO
	.align		4
.L_21241:
        /*0058*/ 	.byte	0x04, 0x17
        /*005a*/ 	.short	(.L_21243 - .L_21242)
.L_21242:
        /*005c*/ 	.word	0x00000000
        /*0060*/ 	.short	0x0010
        /*0062*/ 	.short	0x0070
        /*0064*/ 	.byte	0x00, 0xf5, 0x21, 0x00


	//----- nvinfo : EIATTR_KPARAM_INFO
	.align		4
.L_21243:
        /*0068*/ 	.byte	0x04, 0x17
        /*006a*/ 	.short	(.L_21245 - .L_21244)
.L_21244:
        /*006c*/ 	.word	0x00000000
        /*0070*/ 	.short	0x000f
        /*0072*/ 	.short	0x0068
        /*0074*/ 	.byte	0x00, 0xf5, 0x21, 0x00


	//----- nvinfo : EIATTR_KPARAM_INFO
	.align		4
.L_21245:
        /*0078*/ 	.byte	0x04, 0x17
        /*007a*/ 	.short	(.L_21247 - .L_21246)
.L_21246:
        /*007c*/ 	.word	0x00000000
        /*0080*/ 	.short	0x000e
        /*0082*/ 	.short	0x0060
        /*0084*/ 	.byte	0x00, 0xf0, 0x11, 0x00


	//----- nvinfo : EIATTR_KPARAM_INFO
	.align		4
.L_21247:
        /*0088*/ 	.byte	0x04, 0x17
        /*008a*/ 	.short	(.L_21249 - .L_21248)
.L_21248:
        /*008c*/ 	.word	0x00000000
        /*0090*/ 	.short	0x000d
        /*0092*/ 	.short	0x005c
        /*0094*/ 	.byte	0x00, 0xf0, 0x11, 0x00


	//----- nvinfo : EIATTR_KPARAM_INFO
	.align		4
.L_21249:
        /*0098*/ 	.byte	0x04, 0x17
        /*009a*/ 	.short	(.L_21251 - .L_21250)
.L_21250:
        /*009c*/ 	.word	0x00000000
        /*00a0*/ 	.short	0x000c
        /*00a2*/ 	.short	0x0058
        /*00a4*/ 	.byte	0x00, 0xf0, 0x11, 0x00


	//----- nvinfo : EIATTR_KPARAM_INFO
	.align		4
.L_21251:
        /*00a8*/ 	.byte	0x04, 0x17
        /*00aa*/ 	.short	(.L_21253 - .L_21252)
.L_21252:
        /*00ac*/ 	.word	0x00000000
        /*00b0*/ 	.short	0x000b
        /*00b2*/ 	.short	0x0050
        /*00b4*/ 	.byte	0x00, 0xf5, 0x21, 0x00


	//----- nvinfo : EIATTR_KPARAM_INFO
	.align		4
.L_21253:
        /*00b8*/ 	.byte	0x04, 0x17
        /*00ba*/ 	.short	(.L_21255 - .L_21254)
.L_21254:
        /*00bc*/ 	.word	0x00000000
        /*00c0*/ 	.short	0x000a
        /*00c2*/ 	.short	0x0048
        /*00c4*/ 	.byte	0x00, 0xf0, 0x11, 0x00


	//----- nvinfo : EIATTR_KPARAM_INFO
	.align		4
.L_21255:
        /*00c8*/ 	.byte	0x04, 0x17
        /*00ca*/ 	.short	(.L_21257 - .L_21256)
.L_21256:
        /*00cc*/ 	.word	0x00000000
        /*00d0*/ 	.short	0x0009
        /*00d2*/ 	.short	0x0040
        /*00d4*/ 	.byte	0x00, 0xf5, 0x21, 0x00


	//----- nvinfo : EIATTR_KPARAM_INFO
	.align		4
.L_21257:
        /*00d8*/ 	.byte	0x04, 0x17
        /*00da*/ 	.short	(.L_21259 - .L_21258)
.L_21258:
        /*00dc*/ 	.word	0x00000000
        /*00e0*/ 	.short	0x0008
        /*00e2*/ 	.short	0x0038
        /*00e4*/ 	.byte	0x00, 0xf5, 0x21, 0x00


	//----- nvinfo : EIATTR_KPARAM_INFO
	.align		4
.L_21259:
        /*00e8*/ 	.byte	0x04, 0x17
        /*00ea*/ 	.short	(.L_21261 - .L_21260)
.L_21260:
        /*00ec*/ 	.word	0x00000000
        /*00f0*/ 	.short	0x0007
        /*00f2*/ 	.short	0x0034
        /*00f4*/ 	.byte	0x00, 0xf0, 0x11, 0x00


	//----- nvinfo : EIATTR_KPARAM_INFO
	.align		4
.L_21261:
        /*00f8*/ 	.byte	0x04, 0x17
        /*00fa*/ 	.short	(.L_21263 - .L_21262)
.L_21262:
        /*00fc*/ 	.word	0x00000000
        /*0100*/ 	.short	0x0006
        /*0102*/ 	.short	0x0030
        /*0104*/ 	.byte	0x00, 0xf0, 0x11, 0x00


	//----- nvinfo : EIATTR_KPARAM_INFO
	.align		4
.L_21263:
        /*0108*/ 	.byte	0x04, 0x17
        /*010a*/ 	.short	(.L_21265 - .L_21264)
.L_21264:
        /*010c*/ 	.word	0x00000000
        /*0110*/ 	.short	0x0005
        /*0112*/ 	.short	0x0028
        /*0114*/ 	.byte	0x00, 0xf5, 0x21, 0x00


	//----- nvinfo : EIATTR_KPARAM_INFO
	.align		4
.L_21265:
        /*0118*/ 	.byte	0x04, 0x17
        /*011a*/ 	.short	(.L_21267 - .L_21266)
.L_21266:
        /*011c*/ 	.word	0x00000000
        /*0120*/ 	.short	0x0004
        /*0122*/ 	.short	0x0020
        /*0124*/ 	.byte	0x00, 0xf5, 0x21, 0x00


	//----- nvinfo : EIATTR_KPARAM_INFO
	.align		4
.L_21267:
        /*0128*/ 	.byte	0x04, 0x17
        /*012a*/ 	.short	(.L_21269 - .L_21268)
.L_21268:
        /*012c*/ 	.word	0x00000000
        /*0130*/ 	.short	0x0003
        /*0132*/ 	.short	0x0018
        /*0134*/ 	.byte	0x00, 0xf5, 0x21, 0x00


	//----- nvinfo : EIATTR_KPARAM_INFO
	.align		4
.L_21269:
        /*0138*/ 	.byte	0x04, 0x17
        /*013a*/ 	.short	(.L_21271 - .L_21270)
.L_21270:
        /*013c*/ 	.word	0x00000000
        /*0140*/ 	.short	0x0002
        /*0142*/ 	.short	0x0010
        /*0144*/ 	.byte	0x00, 0xf5, 0x21, 0x00


	//----- nvinfo : EIATTR_KPARAM_INFO
	.align		4
.L_21271:
        /*0148*/ 	.byte	0x04, 0x17
        /*014a*/ 	.short	(.L_21273 - .L_21272)
.L_21272:
        /*014c*/ 	.word	0x00000000
        /*0150*/ 	.short	0x0001
        /*0152*/ 	.short	0x0008
        /*0154*/ 	.byte	0x00, 0xf5, 0x21, 0x00


	//----- nvinfo : EIATTR_KPARAM_INFO
	.align		4
.L_21273:
        /*0158*/ 	.byte	0x04, 0x17
        /*015a*/ 	.short	(.L_21275 - .L_21274)
.L_21274:
        /*015c*/ 	.word	0x00000000
        /*0160*/ 	.short	0x0000
        /*0162*/ 	.short	0x0000
        /*0164*/ 	.byte	0x00, 0xf5, 0x21, 0x00


	//----- nvinfo : EIATTR_SPARSE_MMA_MASK
	.align		4
.L_21275:
        /*0168*/ 	.byte	0x03, 0x50
        /*016a*/ 	.short	0x0000


	//----- nvinfo : EIATTR_MAXREG_COUNT
	.align		4
        /*016c*/ 	.byte	0x03, 0x1b
        /*016e*/ 	.short	0x00ff


	//----- nvinfo : EIATTR_NUM_BARRIERS
	.align		4
        /*0170*/ 	.byte	0x02, 0x4c
        /*0172*/ 	.byte	0x01
	.zero		1


	//----- nvinfo : EIATTR_EXTERNS
	.align		4
        /*0174*/ 	.byte	0x04, 0x0f
        /*0176*/ 	.short	(.L_21277 - .L_21276)


	//   ....[0]....
	.align		4
.L_21276:
        /*0178*/ 	.word	index@(__assertfail)


	//----- nvinfo : EIATTR_MERCURY_ISA_VERSION
	.align		4
.L_21277:
        /*017c*/ 	.byte	0x03, 0x5f
        /*017e*/ 	.short	0x0101


	//----- nvinfo : EIATTR_COOP_GROUP_MASK_REGIDS
	.align		4
        /*0180*/ 	.byte	0x04, 0x29
        /*0182*/ 	.short	(.L_21279 - .L_21278)


	//   ....[0]....
.L_21278:
        /*0184*/ 	.word	0xffffffff


	//   ....[1]....
        /*0188*/ 	.word	0xffffffff


	//   ....[2]....
        /*018c*/ 	.word	0xffffffff


	//   ....[3]....
        /*0190*/ 	.word	0xffffffff


	//   ....[4]....
        /*0194*/ 	.word	0xffffffff


	//   ....[5]....
        /*0198*/ 	.word	0xffffffff


	//   ....[6]....
        /*019c*/ 	.word	0xffffffff


	//   ....[7]....
        /*01a0*/ 	.word	0xffffffff


	//   ....[8]....
        /*01a4*/ 	.word	0xffffffff


	//   ....[9]....
        /*01a8*/ 	.word	0xffffffff


	//   ....[10]....
        /*01ac*/ 	.word	0xffffffff


	//   ....[11]....
        /*01b0*/ 	.word	0xffffffff


	//   ....[12]....
        /*01b4*/ 	.word	0xffffffff


	//   ....[13]....
        /*01b8*/ 	.word	0xffffffff


	//   ....[14]....
        /*01bc*/ 	.word	0xffffffff


	//   ....[15]....
        /*01c0*/ 	.word	0x0500000f


	//   ....[16]....
        /*01c4*/ 	.word	0x0500000f


	//   ....[17]....
        /*01c8*/ 	.word	0x0500000f


	//   ....[18]....
        /*01cc*/ 	.word	0x0500000f


	//----- nvinfo : EIATTR_COOP_GROUP_INSTR_OFFSETS
	.align		4
.L_21279:
        /*01d0*/ 	.byte	0x04, 0x28
        /*01d2*/ 	.short	(.L_21281 - .L_21280)


	//   ....[0]....
.L_21280:
        /*01d4*/ 	.word	0x000003d0


	//   ....[1]....
        /*01d8*/ 	.word	0x000003f0


	//   ....[2]....
        /*01dc*/ 	.word	0x00000410


	//   ....[3]....
        /*01e0*/ 	.word	0x00000430


	//   ....[4]....
        /*01e4*/ 	.word	0x00000530


	//   ....[5]....
        /*01e8*/ 	.word	0x00000550


	//   ....[6]....
        /*01ec*/ 	.word	0x00000580


	//   ....[7]....
        /*01f0*/ 	.word	0x000013d0


	//   ....[8]....
        /*01f4*/ 	.word	0x00001400


	//   ....[9]....
        /*01f8*/ 	.word	0x00001420


	//   ....[10]....
        /*01fc*/ 	.word	0x00001440


	//   ....[11]....
        /*0200*/ 	.word	0x00001460


	//   ....[12]....
        /*0204*/ 	.word	0x000014b0


	//   ....[13]....
        /*0208*/ 	.word	0x000014d0


	//   ....[14]....
        /*020c*/ 	.word	0x000014f0


	//   ....[15]....
        /*0210*/ 	.word	0x00002940


	//   ....[16]....
        /*0214*/ 	.word	0x000029a0


	//   ....[17]....
        /*0218*/ 	.word	0x00002a00


	//   ....[18]....
        /*021c*/ 	.word	0x00002a60


	//----- nvinfo : EIATTR_VRC_CTA_INIT_COUNT
	.align		4
.L_21281:
        /*0220*/ 	.byte	0x02, 0x4a
	.zero		1
	.zero		1


	//----- nvinfo : EIATTR_SYSCALL_OFFSETS
	.align		4
        /*0224*/ 	.byte	0x04, 0x46
        /*0226*/ 	.short	(.L_21283 - .L_21282)


	//   ....[0]....
.L_21282:
        /*0228*/ 	.word	0x00000330


	//----- nvinfo : EIATTR_EXIT_INSTR_OFFSETS
	.align		4
.L_21283:
        /*022c*/ 	.byte	0x04, 0x1c
        /*022e*/ 	.short	(.L_21285 - .L_21284)


	//   ....[0]....
.L_21284:
        /*0230*/ 	.word	0x000000d0


	//   ....[1]....
        /*0234*/ 	.word	0x00002740


	//   ....[2]....
        /*0238*/ 	.word	0x00002770


	//   ....[3]....
        /*023c*/ 	.word	0x000028f0


	//----- nvinfo : EIATTR_CRS_STACK_SIZE
	.align		4
.L_21285:
        /*0240*/ 	.byte	0x04, 0x1e
        /*0242*/ 	.short	(.L_21287 - .L_21286)
.L_21286:
        /*0244*/ 	.word	0x00000000


	//----- nvinfo : EIATTR_CBANK_PARAM_SIZE
	.align		4
.L_21287:
        /*0248*/ 	.byte	0x03, 0x19
        /*024a*/ 	.short	0x008c


	//----- nvinfo : EIATTR_PARAM_CBANK
	.align		4
        /*024c*/ 	.byte	0x04, 0x0a
        /*024e*/ 	.short	(.L_21289 - .L_21288)
	.align		4
.L_21288:
        /*0250*/ 	.word	index@(.nv.constant0._ZN4vllm25paged_attention_v2_kernelIfhLi112ELi16ELi128ELNS_18Fp8KVCacheDataTypeE1ELb0ELi512EEEvPfS2_PT_PKS3_PKT0_S9_ifPKiSB_iPKfiiiSD_SD_iiiii)
        /*0254*/ 	.short	0x0380
        /*0256*/ 	.short	0x008c


	//----- nvinfo : EIATTR_SW_WAR
	.align		4
.L_21289:
        /*0258*/ 	.byte	0x04, 0x36
        /*025a*/ 	.short	(.L_21291 - .L_21290)
.L_21290:
        /*025c*/ 	.word	0x00000008
.L_21291:


//--------------------- .nv.info._ZN4vllm25paged_attention_v2_kernelIfhLi96ELi16ELi128ELNS_18Fp8KVCacheDataTypeE1ELb0ELi512EEEvPfS2_PT_PKS3_PKT0_S9_ifPKiSB_iPKfiiiSD_SD_iiiii --------------------------
	.section	.nv.info._ZN4vllm25paged_attention_v2_kernelIfhLi96ELi16ELi128ELNS_18Fp8KVCacheDataTypeE1ELb0ELi512EEEvPfS2_PT_PKS3_PKT0_S9_ifPKiSB_iPKfiiiSD_SD_iiiii,"",@"SHT_CUDA_INFO"
	.sectionflags	@""
	.align	4


	//----- nvinfo : EIATTR_CUDA_API_VERSION
	.align		4
        /*0000*/ 	.byte	0x04, 0x37
        /*0002*/ 	.short	(.L_21293 - .L_21292)
.L_21292:
        /*0004*/ 	.word	0x00000082


	//----- nvinfo : EIATTR_KPARAM_INFO
	.align		4
.L_21293:
        /*0008*/ 	.byte	0x04, 0x17
        /*000a*/ 	.short	(.L_21295 - .L_21294)
.L_21294:
        /*000c*/ 	.word	0x00000000
        /*0010*/ 	.short	0x0015
        /*0012*/ 	.short	0x0088
        /*0014*/ 	.byte	0x00, 0xf0, 0x11, 0x00


	//----- nvinfo : EIATTR_KPARAM_INFO
	.align		4
.L_21295:
        /*0018*/ 	.byte	0x04, 0x17
        /*001a*/ 	.short	(.L_21297 - .L_21296)
.L_21296:
        /*001c*/ 	.word	0x00000000
        /*0020*/ 	.short	0x0014
        /*0022*/ 	.short	0x0084
        /*0024*/ 	.byte	0x00, 0xf0, 0x11, 0x00


	//----- nvinfo : EIATTR_KPARAM_INFO
	.align		4
.L_21297:
        /*0028*/ 	.byte	0x04, 0x17
        /*002a*/ 	.short	(.L_21299 - .L_21298)
.L_21298:
        /*002c*/ 	.word	0x00000000
        /*0030*/ 	.short	0x0013
        /*0032*/ 	.short	0x0080
        /*0034*/ 	.byte	0x00, 0xf0, 0x11, 0x00


	//----- nvinfo : EIATTR_KPARAM_INFO
	.align		4
.L_21299:
        /*0038*/ 	.byte	0x04, 0x17
        /*003a*/ 	.short	(.L_21301 - .L_21300)
.L_21300:
        /*003c*/ 	.word	0x00000000
        /*0040*/ 	.short	0x0012
        /*0042*/ 	.short	0x007c
        /*0044*/ 	.byte	0x00, 0xf0, 0x11, 0x00


	//----- nvinfo : EIATTR_KPARAM_INFO
	.align		4
.L_21301:
        /*0048*/ 	.byte	0x04, 0x17
        /*004a*/ 	.short	(.L_21303 - .L_21302)
.L_21302:
        /*004c*/ 	.word	0x00000000
        /*0050*/ 	.short	0x0011
        /*0052*/ 	.short	0x0078
        /*0054*/ 	.byte	0x00, 0xf0, 0x11, 0x00


	//----- nvinfo : EIATTR_KPARAM_INFO
	.align		4
.L_21303:
        /*0058*/ 	.byte	0x04, 0x17
        /*005a*/ 	.short	(.L_21305 - .L_21304)
.L_21304:
        /*005c*/ 	.word	0x00000000
        /*0060*/ 	.short	0x0010
        /*0062*/ 	.short	0x0070
        /*0064*/ 	.byte	0x00, 0xf5, 0x21, 0x00


	//----- nvinfo : EIATTR_KPARAM_INFO
	.align		4
.L_21305:
        /*0068*/ 	.byte	0x04, 0x17
        /*006a*/ 	.short	(.L_21307 - .L_21306)
.L_21306:
        /*006c*/ 	.word	0x00000000
        /*0070*/ 	.short	0x000f
        /*0072*/ 	.short	0x0068
        /*0074*/ 	.byte	0x00, 0xf5, 0x21, 0x00


	//----- nvinfo : EIATTR_KPARAM_INFO
	.align		4
.L_21307:
        /*0078*/ 	.byte	0x04, 0x17
        /*007a*/ 	.short	(.L_21309 - .L_21308)
.L_21308:
        /*007c*/ 	.word	0x00000000
        /*0080*/ 	.short	0x000e
        /*0082*/ 	.short	0x0060
        /*0084*/ 	.byte	0x00, 0xf0, 0x11, 0x00


	//----- nvinfo : EIATTR_KPARAM_INFO
	.align		4
.L_21309:
        /*0088*/ 	.byte	0x04, 0x17
        /*008a*/ 	.short	(.L_21311 - .L_21310)
.L_21310:
        /*008c*/ 	.word	0x00000000
        /*0090*/ 	.short	0x000d
        /*0092*/ 	.short	0x005c
        /*0094*/ 	.byte	0x00, 0xf0, 0x11, 0x00


	//----- nvinfo : EIATTR_KPARAM_INFO
	.align		4
.L_21311:
        /*0098*/ 	.byte	0x04, 0x17
        /*009a*/ 	.short	(.L_21313 - .L_21312)
.L_21312:
        /*009c*/ 	.word	0x00000000
        /*00a0*/ 	.short	0x000c
        /*00a2*/ 	.short	0x0058
        /*00a4*/ 	.byte	0x00, 0xf0, 0x11, 0x00


	//----- nvinfo : EIATTR_KPARAM_INFO
	.align		4
.L_21313:
        /*00a8*/ 	.byte	0x04, 0x17
        /*00aa*/ 	.short	(.L_21315 - .L_21314)
.L_21314:
        /*00ac*/ 	.word	0x00000000
        /*00b0*/ 	.short	0x000b
        /*00b2*/ 	.short	0x0050
        /*00b4*/ 	.byte	0x00, 0xf5, 0x21, 0x00


	//----- nvinfo : EIATTR_KPARAM_INFO
	.align		4
.L_21315:
        /*00b8*/ 	.byte	0x04, 0x17
        /*00ba*/ 	.short	(.L_21317 - .L_21316)
.L_21316:
        /*00bc*/ 	.word	0x00000000
        /*00c0*/ 	.short	0x000a
        /*00c2*/ 	.short	0x0048
        /*00c4*/ 	.byte	0x00, 0xf0, 0x11, 0x00


	//----- nvinfo : EIATTR_KPARAM_INFO
	.align		4
.L_21317:
        /*00c8*/ 	.byte	0x04, 0x17
        /*00ca*/ 	.short	(.L_21319 - .L_21318)
.L_21318:
        /*00cc*/ 	.word	0x00000000
        /*00d0*/ 	.short	0x0009
        /*00d2*/ 	.short	0x0040
        /*00d4*/ 	.byte	0x00, 0xf5, 0x21, 0x00


	//----- nvinfo : EIATTR_KPARAM_INFO
	.align		4
.L_21319:
        /*00d8*/ 	.byte	0x04, 0x17
        /*00da*/ 	.short	(.L_21321 - .L_21320)
.L_21320:
        /*00dc*/ 	.word	0x00000000
        /*00e0*/ 	.short	0x0008
        /*00e2*/ 	.short	0x0038
        /*00e4*/ 	.byte	0x00, 0xf5, 0x21, 0x00


	//----- nvinfo : EIATTR_KPARAM_INFO
	.align		4
.L_21321:
        /*00e8*/ 	.byte	0x04, 0x17
        /*00ea*/ 	.short	(.L_21323 - .L_21322)
.L_21322:
        /*00ec*/ 	.word	0x00000000
        /*00f0*/ 	.short	0x0007
        /*00f2*/ 	.short	0x0034
        /*00f4*/ 	.byte	0x00, 0xf0, 0x11, 0x00


	//----- nvinfo : EIATTR_KPARAM_INFO
	.align		4
.L_21323:
        /*00f8*/ 	.byte	0x04, 0x17
        /*00fa*/ 	.short	(.L_21325 - .L_21324)
.L_21324:
        /*00fc*/ 	.word	0x00000000
        /*0100*/ 	.short	0x0006
        /*0102*/ 	.short	0x0030
        /*0104*/ 	.byte	0x00, 0xf0, 0x11, 0x00


	//----- nvinfo : EIATTR_KPARAM_INFO
	.align		4
.L_21325:
        /*0108*/ 	.byte	0x04, 0x17
        /*010a*/ 	.short	(.L_21327 - .L_21326)
.L_21326:
        /*010c*/ 	.word	0x00000000
        /*0110*/ 	.short	0x0005
        /*0112*/ 	.short	0x0028
        /*0114*/ 	.byte	0x00, 0xf5, 0x21, 0x00


	//----- nvinfo : EIATTR_KPARAM_INFO
	.align		4
.L_21327:
        /*0118*/ 	.byte	0x04, 0x17
        /*011a*/ 	.short	(.L_21329 - .L_21328)
.L_21328:
        /*011c*/ 	.word	0x00000000
        /*0120*/ 	.short	0x0004
        /*0122*/ 	.short	0x0020
        /*0124*/ 	.byte	0x00, 0xf5, 0x21, 0x00


	//----- nvinfo : EIATTR_KPARAM_INFO
	.align		4
.L_21329:
        /*0128*/ 	.byte	0x04, 0x17
        /*012a*/ 	.short	(.L_21331 - .L_21330)
.L_21330:
        /*012c*/ 	.word	0x00000000
        /*0130*/ 	.short	0x0003
        /*0132*/ 	.short	0x0018
        /*0134*/ 	.byte	0x00, 0xf5, 0x21, 0x00


	//----- nvinfo : EIATTR_KPARAM_INFO
	.align		4
.L_21331:
        /*0138*/ 	.byte	0x04, 0x17
        /*013a*/ 	.short	(.L_21333 - .L_21332)
.L_21332:
        /*013c*/ 	.word	0x00000000
        /*0140*/ 	.short	0x0002
        /*0142*/ 	.short	0x0010
        /*0144*/ 	.byte	0x00, 0xf5, 0x21, 0x00


	//----- nvinfo : EIATTR_KPARAM_INFO
	.align		4
.L_21333:
        /*0148*/ 	.byte	0x04, 0x17
        /*014a*/ 	.short	(.L_21335 - .L_21334)
.L_21334:
        /*014c*/ 	.word	0x00000000
        /*0150*/ 	.short	0x0001
        /*0152*/ 	.short	0x0008
        /*0154*/ 	.byte	0x00, 0xf5, 0x21, 0x00


	//----- nvinfo : EIATTR_KPARAM_INFO
	.align		4
.L_21335:
        /*0158*/ 	.byte	0x04, 0x17
        /*015a*/ 	.short	(.L_21337 - .L_21336)
.L_21336:
        /*015c*/ 	.word	0x00000000
        /*0160*/ 	.short	0x0000
        /*0162*/ 	.short	0x0000
        /*0164*/ 	.byte	0x00, 0xf5, 0x21, 0x00


	//----- nvinfo : EIATTR_SPARSE_MMA_MASK
	.align		4
.L_21337:
        /*0168*/ 	.byte	0x03, 0x50
        /*016a*/ 	.short	0x0000


	//----- nvinfo : EIATTR_MAXREG_COUNT
	.align		4
        /*016c*/ 	.byte	0x03, 0x1b
        /*016e*/ 	.short	0x00ff


	//----- nvinfo : EIATTR_NUM_BARRIERS
	.align		4
        /*0170*/ 	.byte	0x02, 0x4c
        /*0172*/ 	.byte	0x01
	.zero		1


	//----- nvinfo : EIATTR_EXTERNS
	.align		4
        /*0174*/ 	.byte	0x04, 0x0f
        /*0176*/ 	.short	(.L_21339 - .L_21338)


	//   ....[0]....
	.align		4
.L_21338:
        /*0178*/ 	.word	index@(__assertfail)


	//----- nvinfo : EIATTR_MERCURY_ISA_VERSION
	.align		4
.L_21339:
        /*017c*/ 	.byte	0x03, 0x5f
        /*017e*/ 	.short	0x0101


	//----- nvinfo : EIATTR_COOP_GROUP_MASK_REGIDS
	.align		4
        /*0180*/ 	.byte	0x04, 0x29
        /*0182*/ 	.short	(.L_21341 - .L_21340)


	//   ....[0]....
.L_21340:
        /*0184*/ 	.word	0xffffffff


	//   ....[1]....
        /*0188*/ 	.word	0xffffffff


	//   ....[2]....
        /*018c*/ 	.word	0xffffffff


	//   ....[3]....
        /*0190*/ 	.word	0xffffffff


	//   ....[4]....
        /*0194*/ 	.word	0xffffffff


	//   ....[5]....
        /*0198*/ 	.word	0xffffffff


	//   ....[6]....
        /*019c*/ 	.word	0xffffffff


	//   ....[7]....
        /*01a0*/ 	.word	0xffffffff


	//   ....[8]....
        /*01a4*/ 	.word	0xffffffff


	//   ....[9]....
        /*01a8*/ 	.word	0xffffffff


	//   ....[10]....
        /*01ac*/ 	.word	0xffffffff


	//   ....[11]....
        /*01b0*/ 	.word	0xffffffff


	//   ....[12]....
        /*01b4*/ 	.word	0xffffffff


	//   ....[13]....
        /*01b8*/ 	.word	0xffffffff


	//   ....[14]....
        /*01bc*/ 	.word	0xffffffff


	//   ....[15]....
        /*01c0*/ 	.word	0x0500000f


	//   ....[16]....
        /*01c4*/ 	.word	0x0500000f


	//   ....[17]....
        /*01c8*/ 	.word	0x0500000f


	//   ....[18]....
        /*01cc*/ 	.word	0x0500000f


	//----- nvinfo : EIATTR_COOP_GROUP_INSTR_OFFSETS
	.align		4
.L_21341:
        /*01d0*/ 	.byte	0x04, 0x28
        /*01d2*/ 	.short	(.L_21343 - .L_21342)


	//   ....[0]....
.L_21342:
        /*01d4*/ 	.word	0x000003d0


	//   ....[1]....
        /*01d8*/ 	.word	0x000003f0


	//   ....[2]....
        /*01dc*/ 	.word	0x00000410


	//   ....[3]....
        /*01e0*/ 	.word	0x00000430


	//   ....[4]....
        /*01e4*/ 	.word	0x00000530


	//   ....[5]....
        /*01e8*/ 	.word	0x00000550


	//   ....[6]....
        /*01ec*/ 	.word	0x00000580


	//   ....[7]....
        /*01f0*/ 	.word	0x000013d0


	//   ....[8]....
        /*01f4*/ 	.word	0x00001400


	//   ....[9]....
        /*01f8*/ 	.word	0x00001420


	//   ....[10]....
        /*01fc*/ 	.word	0x00001440


	//   ....[11]....
        /*0200*/ 	.word	0x00001460


	//   ....[12]....
        /*0204*/ 	.word	0x000014b0


	//   ....[13]....
        /*0208*/ 	.word	0x000014d0


	//   ....[14]....
        /*020c*/ 	.word	0x000014f0


	//   ....[15]....
        /*0210*/ 	.word	0x00002850


	//   ....[16]....
        /*0214*/ 	.word	0x000028b0


	//   ....[17]....
        /*0218*/ 	.word	0x00002910


	//   ....[18]....
        /*021c*/ 	.word	0x00002970


	//----- nvinfo : EIATTR_VRC_CTA_INIT_COUNT
	.align		4
.L_21343:
        /*0220*/ 	.byte	0x02, 0x4a
	.zero		1
	.zero		1


	//----- nvinfo : EIATTR_SYSCALL_OFFSETS
	.align		4
        /*0224*/ 	.byte	0x04, 0x46
        /*0226*/ 	.short	(.L_21345 - .L_21344)


	//   ....[0]....
.L_21344:
        /*0228*/ 	.word	0x00000330


	//----- nvinfo : EIATTR_EXIT_INSTR_OFFSETS
	.align		4
.L_21345:
        /*022c*/ 	.byte	0x04, 0x1c
        /*022e*/ 	.short	(.L_21347 - .L_21346)


	//   ....[0]....
.L_21346:
        /*0230*/ 	.word	0x000000d0


	//   ....[1]....
        /*0234*/ 	.word	0x00002670


	//   ....[2]....
        /*0238*/ 	.word	0x000026a0


	//   ....[3]....
        /*023c*/ 	.word	0x00002800


	//----- nvinfo : EIATTR_CRS_STACK_SIZE
	.align		4
.L_21347:
        /*0240*/ 	.byte	0x04, 0x1e
        /*0242*/ 	.short	(.L_21349 - .L_21348)
.L_21348:
        /*0244*/ 	.word	0x00000000


	//----- nvinfo : EIATTR_CBANK_PARAM_SIZE
	.align		4
.L_21349:
        /*0248*/ 	.byte	0x03, 0x19
        /*024a*/ 	.short	0x008c


	//----- nvinfo : EIATTR_PARAM_CBANK
	.align		4
        /*024c*/ 	.byte	0x04, 0x0a
        /*024e*/ 	.short	(.L_21351 - .L_21350)
	.align		4
.L_21350:
        /*0250*/ 	.word	index@(.nv.constant0._ZN4vllm25paged_attention_v2_kernelIfhLi96ELi16ELi128ELNS_18Fp8KVCacheDataTypeE1ELb0ELi512EEEvPfS2_PT_PKS3_PKT0_S9_ifPKiSB_iPKfiiiSD_SD_iiiii)
        /*0254*/ 	.short	0x0380
        /*0256*/ 	.short	0x008c


	//----- nvinfo : EIATTR_SW_WAR
	.align		4
.L_21351:
        /*0258*/ 	.byte	0x04, 0x36
        /*025a*/ 	.short	(.L_21353 - .L_21352)
.L_21352:
        /*025c*/ 	.word	0x00000008
.L_21353:


//--------------------- .nv.info._ZN4vllm25paged_attention_v2_kernelIfhLi80ELi16ELi128ELNS_18Fp8KVCacheDataTypeE1ELb0ELi512EEEvPfS2_PT_PKS3_PKT0_S9_ifPKiSB_iPKfiiiSD_SD_iiiii --------------------------
	.section	.nv.info._ZN4vllm25paged_attention_v2_kernelIfhLi80ELi16ELi128ELNS_18Fp8KVCacheDataTypeE1ELb0ELi512EEEvPfS2_PT_PKS3_PKT0_S9_ifPKiSB_iPKfiiiSD_SD_iiiii,"",@"SHT_CUDA_INFO"
	.sectionflags	@""
	.align	4


	//----- nvinfo : EIATTR_CUDA_API_VERSION
	.align		4
        /*0000*/ 	.byte	0x04, 0x37
        /*0002*/ 	.short	(.L_21355 - .L_21354)
.L_21354:
        /*0004*/ 	.word	0x00000082


	//----- nvinfo : EIATTR_KPARAM_INFO
	.align		4
.L_21355:
        /*0008*/ 	.byte	0x04, 0x17
        /*000a*/ 	.short	(.L_21357 - .L_21356)
.L_21356:
        /*000c*/ 	.word	0x00000000
        /*0010*/ 	.short	0x0015
        /*0012*/ 	.short	0x0088
        /*0014*/ 	.byte	0x00, 0xf0, 0x11, 0x00


	//----- nvinfo : EIATTR_KPARAM_INFO
	.align		4
.L_21357:
        /*0018*/ 	.byte	0x04, 0x17
        /*001a*/ 	.short	(.L_21359 - .L_21358)
.L_21358:
        /*001c*/ 	.word	0x00000000
        /*0020*/ 	.short	0x0014
        /*0022*/ 	.short	0x0084
        /*0024*/ 	.byte	0x00, 0xf0, 0x11, 0x00


	//----- nvinfo : EIATTR_KPARAM_INFO
	.align		4
.L_21359:
        /*0028*/ 	.byte	0x04, 0x17
        /*002a*/ 	.short	(.L_21361 - .L_21360)
.L_21360:
        /*002c*/ 	.word	0x00000000
        /*0030*/ 	.short	0x0013
        /*0032*/ 	.short	0x0080
        /*0034*/ 	.byte	0x00, 0xf0, 0x11, 0x00


	//----- nvinfo : EIATTR_KPARAM_INFO
	.align		4
.L_21361:
        /*0038*/ 	.byte	0x04, 0x17
        /*003a*/ 	.short	(.L_21363 - .L_21362)
.L_21362:
        /*003c*/ 	.word	0x00000000
        /*0040*/ 	.short	0x0012
        /*0042*/ 	.short	0x007c
        /*0044*/ 	.byte	0x00, 0xf0, 0x11, 0x00


	//----- nvinfo : EIATTR_KPARAM_INFO
	.align		4
.L_21363:
        /*0048*/ 	.byte	0x04, 0x17
        /*004a*/ 	.short	(.L_21365 - .L_21364)
.L_21364:
        /*004c*/ 	.word	0x00000000
        /*0050*/ 	.short	0x0011
        /*0052*/ 	.short	0x0078
        /*0054*/ 	.byte	0x00, 0xf0, 0x11, 0x00


	//----- nvinfo : EIATTR_KPARAM_INFO
	.align		4
.L_21365:
        /*0058*/ 	.byte	0x04, 0x17
        /*005a*/ 	.short	(.L_21367 - .L_21366)
.L_21366:
        /*005c*/ 	.word	0x00000000
        /*0060*/ 	.short	0x0010
        /*0062*/ 	.short	0x0070
        /*0064*/ 	.byte	0x00, 0xf5, 0x21, 0x00


	//----- nvinfo : EIATTR_KPARAM_INFO
	.align		4
.L_21367:
        /*0068*/ 	.byte	0x04, 0x17
        /*006a*/ 	.short	(.L_21369 - .L_21368)
.L_21368:
        /*006c*/ 	.word	0x00000000
        /*0070*/ 	.short	0x000f
        /*0072*/ 	.short	0x0068
        /*0074*/ 	.byte	0x00, 0xf5, 0x21, 0x00


	//----- nvinfo : EIATTR_KPARAM_INFO
	.align		4
.L_21369:
        /*0078*/ 	.byte	0x04, 0x17
        /*007a*/ 	.short	(.L_21371 - .L_21370)
.L_21370:
        /*007c*/ 	.word	0x00000000
        /*0080*/ 	.short	0x000e
        /*0082*/ 	.short	0x0060
        /*0084*/ 	.byte	0x00, 0xf0, 0x11, 0x00


	//----- nvinfo : EIATTR_KPARAM_INFO
	.align		4
.L_21371:
        /*0088*/ 	.byte	0x04, 0x17
        /*008a*/ 	.short	(.L_21373 - .L_21372)
.L_21372:
        /*008c*/ 	.word	0x00000000
        /*0090*/ 	.short	0x000d
        /*0092*/ 	.short	0x005c
        /*0094*/ 	.byte	0x00, 0xf0, 0x11, 0x00


	//----- nvinfo : EIATTR_KPARAM_INFO
	.align		4
.L_21373:
        /*0098*/ 	.byte	0x04, 0x17
        /*009a*/ 	.short	(.L_21375 - .L_21374)
.L_21374:
        /*009c*/ 	.word	0x00000000
        /*00a0*/ 	.short	0x000c
        /*00a2*/ 	.short	0x0058
        /*00a4*/ 	.byte	0x00, 0xf0, 0x11, 0x00


	//----- nvinfo : EIATTR_KPARAM_INFO
	.align		4
.L_21375:
        /*00a8*/ 	.byte	0x04, 0x17
        /*00aa*/ 	.short	(.L_21377 - .L_21376)
.L_21376:
        /*00ac*/ 	.word	0x00000000
        /*00b0*/ 	.short	0x000b
        /*00b2*/ 	.short	0x0050
        /*00b4*/ 	.byte	0x00, 0xf5, 0x21, 0x00


	//----- nvinfo : EIATTR_KPARAM_INFO
	.align		4
.L_21377:
        /*00b8*/ 	.byte	0x04, 0x17
        /*00ba*/ 	.short	(.L_21379 - .L_21378)
.L_21378:
        /*00bc*/ 	.word	0x00000000
        /*00c0*/ 	.short	0x000a
        /*00c2*/ 	.short	0x0048
        /*00c4*/ 	.byte	0x00, 0xf0, 0x11, 0x00


	//----- nvinfo : EIATTR_KPARAM_INFO
	.align		4
.L_21379:
        /*00c8*/ 	.byte	0x04, 0x17
        /*00ca*/ 	.short	(.L_21381 - .L_21380)
.L_21380:
        /*00cc*/ 	.word	0x00000000
        /*00d0*/ 	.short	0x0009
        /*00d2*/ 	.short	0x0040
        /*00d4*/ 	.byte	0x00, 0xf5, 0x21, 0x00


	//----- nvinfo : EIATTR_KPARAM_INFO
	.align		4
.L_21381:
        /*00d8*/ 	.byte	0x04, 0x17
        /*00da*/ 	.short	(.L_21383 - .L_21382)
.L_21382:
        /*00dc*/ 	.word	0x00000000
        /*00e0*/ 	.short	0x0008
        /*00e2*/ 	.short	0x0038
        /*00e4*/ 	.byte	0x00, 0xf5, 0x21, 0x00


	//----- nvinfo : EIATTR_KPARAM_INFO
	.align		4
.L_21383:
        /*00e8*/ 	.byte	0x04, 0x17
        /*00ea*/ 	.short	(.L_21385 - .L_21384)
.L_21384:
        /*00ec*/ 	.word	0x00000000
        /*00f0*/ 	.short	0x0007
        /*00f2*/ 	.short	0x0034
        /*00f4*/ 	.byte	0x00, 0xf0, 0x11, 0x00


	//----- nvinfo : EIATTR_KPARAM_INFO
	.align		4
.L_21385:
        /*00f8*/ 	.byte	0x04, 0x17
        /*00fa*/ 	.short	(.L_21387 - .L_21386)
.L_21386:
        /*00fc*/ 	.word	0x00000000
        /*0100*/ 	.short	0x0006
        /*0102*/ 	.short	0x0030
        /*0104*/ 	.byte	0x00, 0xf0, 0x11, 0x00


	//----- nvinfo : EIATTR_KPARAM_INFO
	.align		4
.L_21387:
        /*0108*/ 	.byte	0x04, 0x17
        /*010a*/ 	.short	(.L_21389 - .L_21388)
.L_21388:
        /*010c*/ 	.word	0x00000000
        /*0110*/ 	.short	0x0005
        /*0112*/ 	.short	0x0028
        /*0114*/ 	.byte	0x00, 0xf5, 0x21, 0x00


	//----- nvinfo : EIATTR_KPARAM_INFO
	.align		4
.L_21389:
        /*0118*/ 	.byte	0x04, 0x17
        /*011a*/ 	.short	(.L_21391 - .L_21390)
.L_21390:
        /*011c*/ 	.word	0x00000000
        /*0120*/ 	.short	0x0004
        /*0122*/ 	.short	0x0020
        /*0124*/ 	.byte	0x00, 0xf5, 0x21, 0x00


	//----- nvinfo : EIATTR_KPARAM_INFO
	.align		4
.L_21391:
        /*0128*/ 	.byte	0x04, 0x17
        /*012a*/ 	.short	(.L_21393 - .L_21392)
.L_21392:
        /*012c*/ 	.word	0x00000000
        /*0130*/ 	.short	0x0003
        /*0132*/ 	.short	0x0018
        /*0134*/ 	.byte	0x00, 0xf5, 0x21, 0x00


	//----- nvinfo : EIATTR_KPARAM_INFO
	.align		4
.L_21393:
        /*0138*/ 	.byte	0x04, 0x17
        /*013a*/ 	.short	(.L_21395 - .L_21394)
.L_21394:
        /*013c*/ 	.word	0x00000000
        /*0140*/ 	.short	0x0002
        /*0142*/ 	.short	0x0010
        /*0144*/ 	.byte	0x00, 0xf5, 0x21, 0x00


	//----- nvinfo : EIATTR_KPARAM_INFO
	.align		4
.L_21395:
        /*0148*/ 	.byte	0x04, 0x17
        /*014a*/ 	.short	(.L_21397 - .L_21396)
.L_21396:
        /*014c*/ 	.word	0x00000000
        /*0150*/ 	.short	0x0001
        /*0152*/ 	.short	0x0008
        /*0154*/ 	.byte	0x00, 0xf5, 0x21, 0x00


	//----- nvinfo : EIATTR_KPARAM_INFO
	.align		4
.L_21397:
        /*0158*/ 	.byte	0x04, 0x17
        /*015a*/ 	.short	(.L_21399 - .L_21398)
.L_21398:
        /*015c*/ 	.word	0x00000000
        /*0160*/ 	.short	0x0000
        /*0162*/ 	.short	0x0000
        /*0164*/ 	.byte	0x00, 0xf5, 0x21, 0x00


	//----- nvinfo : EIATTR_SPARSE_MMA_MASK
	.align		4
.L_21399:
        /*0168*/ 	.byte	0x03, 0x50
        /*016a*/ 	.short	0x0000


	//----- nvinfo : EIATTR_MAXREG_COUNT
	.align		4
        /*016c*/ 	.byte	0x03, 0x1b
        /*016e*/ 	.short	0x00ff


	//----- nvinfo : EIATTR_NUM_BARRIERS
	.align		4
        /*0170*/ 	.byte	0x02, 0x4c
        /*0172*/ 	.byte	0x01
	.zero		1


	//----- nvinfo : EIATTR_EXTERNS
	.align		4
        /*0174*/ 	.byte	0x04, 0x0f
        /*0176*/ 	.short	(.L_21401 - .L_21400)


	//   ....[0]....
	.align		4
.L_21400:
        /*0178*/ 	.word	index@(__assertfail)


	//----- nvinfo : EIATTR_MERCURY_ISA_VERSION
	.align		4
.L_21401:
        /*017c*/ 	.byte	0x03, 0x5f
        /*017e*/ 	.short	0x0101


	//----- nvinfo : EIATTR_COOP_GROUP_MASK_REGIDS
	.align		4
        /*0180*/ 	.byte	0x04, 0x29
        /*0182*/ 	.short	(.L_21403 - .L_21402)


	//   ....[0]....
.L_21402:
        /*0184*/ 	.word	0xffffffff


	//   ....[1]....
        /*0188*/ 	.word	0xffffffff


	//   ....[2]....
        /*018c*/ 	.word	0xffffffff


	//   ....[3]....
        /*0190*/ 	.word	0xffffffff


	//   ....[4]....
        /*0194*/ 	.word	0xffffffff


	//   ....[5]....
        /*0198*/ 	.word	0xffffffff


	//   ....[6]....
        /*019c*/ 	.word	0xffffffff


	//   ....[7]....
        /*01a0*/ 	.word	0xffffffff


	//   ....[8]....
        /*01a4*/ 	.word	0xffffffff


	//   ....[9]....
        /*01a8*/ 	.word	0xffffffff


	//   ....[10]....
        /*01ac*/ 	.word	0xffffffff


	//   ....[11]....
        /*01b0*/ 	.word	0xffffffff


	//   ....[12]....
        /*01b4*/ 	.word	0xffffffff


	//   ....[13]....
        /*01b8*/ 	.word	0xffffffff


	//   ....[14]....
        /*01bc*/ 	.word	0xffffffff


	//   ....[15]....
        /*01c0*/ 	.word	0x0500000f


	//   ....[16]....
        /*01c4*/ 	.word	0x0500000f


	//   ....[17]....
        /*01c8*/ 	.word	0x0500000f


	//   ....[18]....
        /*01cc*/ 	.word	0x0500000f


	//----- nvinfo : EIATTR_COOP_GROUP_INSTR_OFFSETS
	.align		4
.L_21403:
        /*01d0*/ 	.byte	0x04, 0x28
        /*01d2*/ 	.short	(.L_21405 - .L_21404)


	//   ....[0]....
.L_21404:
        /*01d4*/ 	.word	0x000003d0


	//   ....[1]....
        /*01d8*/ 	.word	0x000003f0


	//   ....[2]....
        /*01dc*/ 	.word	0x00000410


	//   ....[3]....
        /*01e0*/ 	.word	0x00000430


	//   ....[4]....
        /*01e4*/ 	.word	0x00000530


	//   ....[5]....
        /*01e8*/ 	.word	0x00000550


	//   ....[6]....
        /*01ec*/ 	.word	0x00000580


	//   ....[7]....
        /*01f0*/ 	.word	0x000013d0


	//   ....[8]....
        /*01f4*/ 	.word	0x00001400


	//   ....[9]....
        /*01f8*/ 	.word	0x00001420


	//   ....[10]....
        /*01fc*/ 	.word	0x00001440


	//   ....[11]....
        /*0200*/ 	.word	0x00001460


	//   ....[12]....
        /*0204*/ 	.word	0x000014b0


	//   ....[13]....
        /*0208*/ 	.word	0x000014d0


	//   ....[14]....
        /*020c*/ 	.word	0x000014f0


	//   ....[15]....
        /*0210*/ 	.word	0x00002750


	//   ....[16]....
        /*0214*/ 	.word	0x000027b0


	//   ....[17]....
        /*0218*/ 	.word	0x00002810


	//   ....[18]....
        /*021c*/ 	.word	0x00002870


	//----- nvinfo : EIATTR_VRC_CTA_INIT_COUNT
	.align		4
.L_21405:
        /*0220*/ 	.byte	0x02, 0x4a
	.zero		1
	.zero		1


	//----- nvinfo : EIATTR_SYSCALL_OFFSETS
	.align		4
        /*0224*/ 	.byte	0x04, 0x46
        /*0226*/ 	.short	(.L_21407 - .L_21406)


	//   ....[0]....
.L_21406:
        /*0228*/ 	.word	0x00000330


	//----- nvinfo : EIATTR_EXIT_INSTR_OFFSETS
	.align		4
.L_21407:
        /*022c*/ 	.byte	0x04, 0x1c
        /*022e*/ 	.short	(.L_21409 - .L_21408)


	//   ....[0]....
.L_21408:
        /*0230*/ 	.word	0x000000d0


	//   ....[1]....
        /*0234*/ 	.word	0x00002590


	//   ....[2]....
        /*0238*/ 	.word	0x000025c0


	//   ....[3]....
        /*023c*/ 	.word	0x00002700


	//----- nvinfo : EIATTR_CRS_STACK_SIZE
	.align		4
.L_21409:
        /*0240*/ 	.byte	0x04, 0x1e
        /*0242*/ 	.short	(.L_21411 - .L_21410)
.L_21410:
        /*0244*/ 	.word	0x00000000


	//----- nvinfo : EIATTR_CBANK_PARAM_SIZE
	.align		4
.L_21411:
        /*0248*/ 	.byte	0x03, 0x19
        /*024a*/ 	.short	0x008c


	//----- nvinfo : EIATTR_PARAM_CBANK
	.align		4
        /*024c*/ 	.byte	0x04, 0x0a
        /*024e*/ 	.short	(.L_21413 - .L_21412)
	.align		4
.L_21412:
        /*0250*/ 	.word	index@(.nv.constant0._ZN4vllm25paged_attention_v2_kernelIfhLi80ELi16ELi128ELNS_18Fp8KVCacheDataTypeE1ELb0ELi512EEEvPfS2_PT_PKS3_PKT0_S9_ifPKiSB_iPKfiiiSD_SD_iiiii)
        /*0254*/ 	.short	0x0380
        /*0256*/ 	.short	0x008c


	//----- nvinfo : EIATTR_SW_WAR
	.align		4
.L_21413:
        /*0258*/ 	.byte	0x04, 0x36
        /*025a*/ 	.short	(.L_21415 - .L_21414)
.L_21414:
        /*025c*/ 	.word	0x00000008
.L_21415:


//--------------------- .nv.info._ZN4vllm25paged_attention_v2_kernelIfhLi64ELi16ELi128ELNS_18Fp8KVCacheDataTypeE1ELb0ELi512EEEvPfS2_PT_PKS3_PKT0_S9_ifPKiSB_iPKfiiiSD_SD_iiiii --------------------------
	.section	.nv.info._ZN4vllm25paged_attention_v2_kernelIfhLi64ELi16ELi128ELNS_18Fp8KVCacheDataTypeE1ELb0ELi512EEEvPfS2_PT_PKS3_PKT0_S9_ifPKiSB_iPKfiiiSD_SD_iiiii,"",@"SHT_CUDA_INFO"
	.sectionflags	@""
	.align	4


	//----- nvinfo : EIATTR_CUDA_API_VERSION
	.align		4
        /*0000*/ 	.byte	0x04, 0x37
        /*0002*/ 	.short	(.L_21417 - .L_21416)
.L_21416:
        /*0004*/ 	.word	0x00000082


	//----- nvinfo : EIATTR_KPARAM_INFO
	.align		4
.L_21417:
        /*0008*/ 	.byte	0x04, 0x17
        /*000a*/ 	.short	(.L_21419 - .L_21418)
.L_21418:
        /*000c*/ 	.word	0x00000000
        /*0010*/ 	.short	0x0015
        /*0012*/ 	.short	0x0088
        /*0014*/ 	.byte	0x00, 0xf0, 0x11, 0x00


	//----- nvinfo : EIATTR_KPARAM_INFO
	.align		4
.L_21419:
        /*0018*/ 	.byte	0x04, 0x17
        /*001a*/ 	.short	(.L_21421 - .L_21420)
.L_21420:
        /*001c*/ 	.word	0x00000000
        /*0020*/ 	.short	0x0014
        /*0022*/ 	.short	0x0084
        /*0024*/ 	.byte	0x00, 0xf0, 0x11, 0x00


	//----- nvinfo : EIATTR_KPARAM_INFO
	.align		4
.L_21421:
        /*0028*/ 	.byte	0x04, 0x17
        /*002a*/ 	.short	(.L_21423 - .L_21422)
.L_21422:
        /*002c*/ 	.word	0x00000000
        /*0030*/ 	.short	0x0013
        /*0032*/ 	.short	0x0080
        /*0034*/ 	.byte	0x00, 0xf0, 0x11, 0x00


	//----- nvinfo : EIATTR_KPARAM_INFO
	.align		4
.L_21423:
        /*0038*/ 	.byte	0x04, 0x17
        /*003a*/ 	.short	(.L_21425 - .L_21424)
.L_21424:
        /*003c*/ 	.word	0x00000000
        /*0040*/ 	.short	0x0012
        /*0042*/ 	.short	0x007c
        /*0044*/ 	.byte	0x00, 0xf0, 0x11, 0x00


	//----- nvinfo : EIATTR_KPARAM_INFO
	.align		4
.L_21425:
        /*0048*/ 	.byte	0x04, 0x17
        /*004a*/ 	.short	(.L_21427 - .L_21426)
.L_21426:
        /*004c*/ 	.word	0x00000000
        /*0050*/ 	.short	0x0011
        /*0052*/ 	.short	0x0078
        /*0054*/ 	.byte	0x00, 0xf0, 0x11, 0x00


	//----- nvinfo : EIATTR_KPARAM_INFO
	.align		4
.L_21427:
        /*0058*/ 	.byte	0x04, 0x17
        /*005a*/ 	.short	(.L_21429 - .L_21428)
.L_21428:
        /*005c*/ 	.word	0x00000000
        /*0060*/ 	.short	0x0010
        /*0062*/ 	.short	0x0070
        /*0064*/ 	.byte	0x00, 0xf5, 0x21, 0x00


	//----- nvinfo : EIATTR_KPARAM_INFO
	.align		4
.L_21429:
        /*0068*/ 	.byte	0x04, 0x17
        /*006a*/ 	.short	(.L_21431 - .L_21430)
.L_21430:
        /*006c*/ 	.word	0x00000000
        /*0070*/ 	.short	0x000f
        /*0072*/ 	.short	0x0068
        /*0074*/ 	.byte	0x00, 0xf5, 0x21, 0x00


	//----- nvinfo : EIATTR_KPARAM_INFO
	.align		4
.L_21431:
        /*0078*/ 	.byte	0x04, 0x17
        /*007a*/ 	.short	(.L_21433 - .L_21432)
.L_21432:
        /*007c*/ 	.word	0x00000000
        /*0080*/ 	.short	0x000e
        /*0082*/ 	.short	0x0060
        /*0084*/ 	.byte	0x00, 0xf0, 0x11, 0x00


	//----- nvinfo : EIATTR_KPARAM_INFO
	.align		4
.L_21433:
        /*0088*/ 	.byte	0x04, 0x17
        /*008a*/ 	.short	(.L_21435 - .L_21434)
.L_21434:
        /*008c*/ 	.word	0x00000000
        /*0090*/ 	.short	0x000d
        /*0092*/ 	.short	0x005c
        /*0094*/ 	.byte	0x00, 0xf0, 0x11, 0x00


	//----- nvinfo : EIATTR_KPARAM_INFO
	.align		4
.L_21435:
        /*0098*/ 	.byte	0x04, 0x17
        /*009a*/ 	.short	(.L_21437 - .L_21436)
.L_21436:
        /*009c*/ 	.word	0x00000000
        /*00a0*/ 	.short	0x000c
        /*00a2*/ 	.short	0x0058
        /*00a4*/ 	.byte	0x00, 0xf0, 0x11, 0x00


	//----- nvinfo : EIATTR_KPARAM_INFO
	.align		4
.L_21437:
        /*00a8*/ 	.byte	0x04, 0x17
        /*00aa*/ 	.short	(.L_21439 - .L_21438)
.L_21438:
        /*00ac*/ 	.word	0x00000000
        /*00b0*/ 	.short	0x000b
        /*00b2*/ 	.short	0x0050
        /*00b4*/ 	.byte	0x00, 0xf5, 0x21, 0x00


	//----- nvinfo : EIATTR_KPARAM_INFO
	.align		4
.L_21439:
        /*00b8*/ 	.byte	0x04, 0x17
        /*00ba*/ 	.short	(.L_21441 - .L_21440)
.L_21440:
        /*00bc*/ 	.word	0x00000000
        /*00c0*/ 	.short	0x000a
        /*00c2*/ 	.short	0x0048
        /*00c4*/ 	.byte	0x00, 0xf0, 0x11, 0x00


	//----- nvinfo : EIATTR_KPARAM_INFO
	.align		4
.L_21441:
        /*00c8*/ 	.byte	0x04, 0x17
        /*00ca*/ 	.short	(.L_21443 - .L_21442)
.L_21442:
        /*00cc*/ 	.word	0x00000000
        /*00d0*/ 	.short	0x0009
        /*00d2*/ 	.short	0x0040
        /*00d4*/ 	.byte	0x00, 0xf5, 0x21, 0x00


	//----- nvinfo : EIATTR_KPARAM_INFO
	.align		4
.L_21443:
        /*00d8*/ 	.byte	0x04, 0x17
        /*00da*/ 	.short	(.L_21445 - .L_21444)
.L_21444:
        /*00dc*/ 	.word	0x00000000
        /*00e0*/ 	.short	0x0008
        /*00e2*/ 	.short	0x0038
        /*00e4*/ 	.byte	0x00, 0xf5, 0x21, 0x00


	//----- nvinfo : EIATTR_KPARAM_INFO
	.align		4
.L_21445:
        /*00e8*/ 	.byte	0x04, 0x17
        /*00ea*/ 	.short	(.L_21447 - .L_21446)
.L_21446:
        /*00ec*/ 	.word	0x00000000
        /*00f0*/ 	.short	0x0007
        /*00f2*/ 	.short	0x0034
        /*00f4*/ 	.byte	0x00, 0xf0, 0x11, 0x00


	//----- nvinfo : EIATTR_KPARAM_INFO
	.align		4
.L_21447:
        /*00f8*/ 	.byte	0x04, 0x17
        /*00fa*/ 	.short	(.L_21449 - .L_21448)
.L_21448:
        /*00fc*/ 	.word	0x00000000
        /*0100*/ 	.short	0x0006
        /*0102*/ 	.short	0x0030
        /*0104*/ 	.byte	0x00, 0xf0, 0x11, 0x00


	//----- nvinfo : EIATTR_KPARAM_INFO
	.align		4
.L_21449:
        /*0108*/ 	.byte	0x04, 0x17
        /*010a*/ 	.short	(.L_21451 - .L_21450)
.L_21450:
        /*010c*/ 	.word	0x00000000
        /*0110*/ 	.short	0x0005
        /*0112*/ 	.short	0x0028
        /*0114*/ 	.byte	0x00, 0xf5, 0x21, 0x00


	//----- nvinfo : EIATTR_KPARAM_INFO
	.align		4
.L_21451:
        /*0118*/ 	.byte	0x04, 0x17
        /*011a*/ 	.short	(.L_21453 - .L_21452)
.L_21452:
        /*011c*/ 	.word	0x00000000
        /*0120*/ 	.short	0x0004
        /*0122*/ 	.short	0x0020
        /*0124*/ 	.byte	0x00, 0xf5, 0x21, 0x00


	//----- nvinfo : EIATTR_KPARAM_INFO
	.align		4
.L_21453:
        /*0128*/ 	.byte	0x04, 0x17
        /*012a*/ 	.short	(.L_21455 - .L_21454)
.L_21454:
        /*012c*/ 	.word	0x00000000
        /*0130*/ 	.short	0x0003
        /*0132*/ 	.short	0x0018
        /*0134*/ 	.byte	0x00, 0xf5, 0x21, 0x00


	//----- nvinfo : EIATTR_KPARAM_INFO
	.align		4
.L_21455:
        /*0138*/ 	.byte	0x04, 0x17
        /*013a*/ 	.short	(.L_21457 - .L_21456)
.L_21456:
        /*013c*/ 	.word	0x00000000
        /*0140*/ 	.short	0x0002
        /*0142*/ 	.short	0x0010
        /*0144*/ 	.byte	0x00, 0xf5, 0x21, 0x00


	//----- nvinfo : EIATTR_KPARAM_INFO
	.align		4
.L_21457:
        /*0148*/ 	.byte	0x04, 0x17
        /*014a*/ 	.short	(.L_21459 - .L_21458)
.L_21458:
        /*014c*/ 	.word	0x00000000
        /*0150*/ 	.short	0x0001
        /*0152*/ 	.short	0x0008
        /*0154*/ 	.byte	0x00, 0xf5, 0x21, 0x00


	//----- nvinfo : EIATTR_KPARAM_INFO
	.align		4
.L_21459:
        /*0158*/ 	.byte	0x04, 0x17
        /*015a*/ 	.short	(.L_21461 - .L_21460)
.L_21460:
        /*015c*/ 	.word	0x00000000
        /*0160*/ 	.short	0x0000
        /*0162*/ 	.short	0x0000
        /*0164*/ 	.byte	0x00, 0xf5, 0x21, 0x00


	//----- nvinfo : EIATTR_SPARSE_MMA_MASK
	.align		4
.L_21461:
        /*0168*/ 	.byte	0x03, 0x50
        /*016a*/ 	.short	0x0000


	//----- nvinfo : EIATTR_MAXREG_COUNT
	.align		4
        /*016c*/ 	.byte	0x03, 0x1b
        /*016e*/ 	.short	0x00ff


	//----- nvinfo : EIATTR_NUM_BARRIERS
	.align		4
        /*0170*/ 	.byte	0x02, 0x4c
        /*0172*/ 	.byte	0x01
	.zero		1


	//----- nvinfo : EIATTR_EXTERNS
	.align		4
        /*0174*/ 	.byte	0x04, 0x0f
        /*0176*/ 	.short	(.L_21463 - .L_21462)


	//   ....[0]....
	.align		4
.L_21462:
        /*0178*/ 	.word	index@(__assertfail)


	//----- nvinfo : EIATTR_MERCURY_ISA_VERSION
	.align		4
.L_21463:
        /*017c*/ 	.byte	0x03, 0x5f
        /*017e*/ 	.short	0x0101


	//----- nvinfo : EIATTR_COOP_GROUP_MASK_REGIDS
	.align		4
        /*0180*/ 	.byte	0x04, 0x29
        /*0182*/ 	.short	(.L_21465 - .L_21464)


	//   ....[0]....
.L_21464:
        /*0184*/ 	.word	0xffffffff


	//   ....[1]....
        /*0188*/ 	.word	0xffffffff


	//   ....[2]....
        /*018c*/ 	.word	0xffffffff


	//   ....[3]....
        /*0190*/ 	.word	0xffffffff


	//   ....[4]....
        /*0194*/ 	.word	0xffffffff


	//   ....[5]....
        /*0198*/ 	.word	0xffffffff


	//   ....[6]....
        /*019c*/ 	.word	0xffffffff


	//   ....[7]....
        /*01a0*/ 	.word	0xffffffff


	//   ....[8]....
        /*01a4*/ 	.word	0xffffffff


	//   ....[9]....
        /*01a8*/ 	.word	0xffffffff


	//   ....[10]....
        /*01ac*/ 	.word	0xffffffff


	//   ....[11]....
        /*01b0*/ 	.word	0xffffffff


	//   ....[12]....
        /*01b4*/ 	.word	0xffffffff


	//   ....[13]....
        /*01b8*/ 	.word	0xffffffff


	//   ....[14]....
        /*01bc*/ 	.word	0xffffffff


	//   ....[15]....
        /*01c0*/ 	.word	0x0500000f


	//   ....[16]....
        /*01c4*/ 	.word	0x0500000f


	//   ....[17]....
        /*01c8*/ 	.word	0x0500000f


	//   ....[18]....
        /*01cc*/ 	.word	0x0500000f


	//----- nvinfo : EIATTR_COOP_GROUP_INSTR_OFFSETS
	.align		4
.L_21465:
        /*01d0*/ 	.byte	0x04, 0x28
        /*01d2*/ 	.short	(.L_21467 - .L_21466)


	//   ....[0]....
.L_21466:
        /*01d4*/ 	.word	0x000003d0


	//   ....[1]....
        /*01d8*/ 	.word	0x000003f0


	//   ....[2]....
        /*01dc*/ 	.word	0x00000410


	//   ....[3]....
        /*01e0*/ 	.word	0x00000430


	//   ....[4]....
        /*01e4*/ 	.word	0x00000530


	//   ....[5]....
        /*01e8*/ 	.word	0x00000550


	//   ....[6]....
        /*01ec*/ 	.word	0x00000580


	//   ....[7]....
        /*01f0*/ 	.word	0x000013d0


	//   ....[8]....
        /*01f4*/ 	.word	0x00001400


	//   ....[9]....
        /*01f8*/ 	.word	0x00001420


	//   ....[10]....
        /*01fc*/ 	.word	0x00001440


	//   ....[11]....
        /*0200*/ 	.word	0x00001460


	//   ....[12]....
        /*0204*/ 	.word	0x000014b0


	//   ....[13]....
        /*0208*/ 	.word	0x000014d0


	//   ....[14]....
        /*020c*/ 	.word	0x000014f0


	//   ....[15]....
        /*0210*/ 	.word	0x00002660


	//   ....[16]....
        /*0214*/ 	.word	0x000026c0


	//   ....[17]....
        /*0218*/ 	.word	0x00002720


	//   ....[18]....
        /*021c*/ 	.word	0x00002780


	//----- nvinfo : EIATTR_VRC_CTA_INIT_COUNT
	.align		4
.L_21467:
        /*0220*/ 	.byte	0x02, 0x4a
	.zero		1
	.zero		1


	//----- nvinfo : EIATTR_SYSCALL_OFFSETS
	.align		4
        /*0224*/ 	.byte	0x04, 0x46
        /*0226*/ 	.short	(.L_21469 - .L_21468)


	//   ....[0]....
.L_21468:
        /*0228*/ 	.word	0x00000330


	//----- nvinfo : EIATTR_EXIT_INSTR_OFFSETS
	.align		4
.L_21469:
        /*022c*/ 	.byte	0x04, 0x1c
        /*022e*/ 	.short	(.L_21471 - .L_21470)


	//   ....[0]....
.L_21470:
        /*0230*/ 	.word	0x000000d0


	//   ....[1]....
        /*0234*/ 	.word	0x000024c0


	//   ....[2]....
        /*0238*/ 	.word	0x000024f0


	//   ....[3]....
        /*023c*/ 	.word	0x00002610


	//----- nvinfo : EIATTR_CRS_STACK_SIZE
	.align		4
.L_21471:
        /*0240*/ 	.byte	0x04, 0x1e
        /*0242*/ 	.short	(.L_21473 - .L_21472)
.L_21472:
        /*0244*/ 	.word	0x00000000


	//----- nvinfo : EIATTR_CBANK_PARAM_SIZE
	.align		4
.L_21473:
        /*0248*/ 	.byte	0x03, 0x19
        /*024a*/ 	.short	0x008c


	//----- nvinfo : EIATTR_PARAM_CBANK
	.align		4
        /*024c*/ 	.byte	0x04, 0x0a
        /*024e*/ 	.short	(.L_21475 - .L_21474)
	.align		4
.L_21474:
        /*0250*/ 	.word	index@(.nv.constant0._ZN4vllm25paged_attention_v2_kernelIfhLi64ELi16ELi128ELNS_18Fp8KVCacheDataTypeE1ELb0ELi512EEEvPfS2_PT_PKS3_PKT0_S9_ifPKiSB_iPKfiiiSD_SD_iiiii)
        /*0254*/ 	.short	0x0380
        /*0256*/ 	.short	0x008c


	//----- nvinfo : EIATTR_SW_WAR
	.align		4
.L_21475:
        /*0258*/ 	.byte	0x04, 0x36
        /*025a*/ 	.short	(.L_21477 - .L_21476)
.L_21476:
        /*025c*/ 	.word	0x00000008
.L_21477:


//--------------------- .nv.info._ZN4vllm25paged_attention_v2_kernelIfhLi32ELi16ELi128ELNS_18Fp8KVCacheDataTypeE1ELb0ELi512EEEvPfS2_PT_PKS3_PKT0_S9_ifPKiSB_iPKfiiiSD_SD_iiiii --------------------------
	.section	.nv.info._ZN4vllm25paged_attention_v2_kernelIfhLi32ELi16ELi128ELNS_18Fp8KVCacheDataTypeE1ELb0ELi512EEEvPfS2_PT_PKS3_PKT0_S9_ifPKiSB_iPKfiiiSD_SD_iiiii,"",@"SHT_CUDA_INFO"
	.sectionflags	@""
	.align	4


	//----- nvinfo : EIATTR_CUDA_API_VERSION
	.align		4
        /*0000*/ 	.byte	0x04, 0x37
        /*0002*/ 	.short	(.L_21479 - .L_21478)
.L_21478:
        /*0004*/ 	.word	0x00000082


	//----- nvinfo : EIATTR_KPARAM_INFO
	.align		4
.L_21479:
        /*0008*/ 	.byte	0x04, 0x17
        /*000a*/ 	.short	(.L_21481 - .L_21480)
.L_21480:
        /*000c*/ 	.word	0x00000000
        /*0010*/ 	.short	0x0015
        /*0012*/ 	.short	0x0088
        /*0014*/ 	.byte	0x00, 0xf0, 0x11, 0x00


	//----- nvinfo : EIATTR_KPARAM_INFO
	.align		4
.L_21481:
        /*0018*/ 	.byte	0x04, 0x17
        /*001a*/ 	.short	(.L_21483 - .L_21482)
.L_21482:
        /*001c*/ 	.word	0x00000000
        /*0020*/ 	.short	0x0014
        /*0022*/ 	.short	0x0084
        /*0024*/ 	.byte	0x00, 0xf0, 0x11, 0x00


	//----- nvinfo : EIATTR_KPARAM_INFO
	.align		4
.L_21483:
        /*0028*/ 	.byte	0x04, 0x17
        /*002a*/ 	.short	(.L_21485 - .L_21484)
.L_21484:
        /*002c*/ 	.word	0x00000000
        /*0030*/ 	.short	0x0013
        /*0032*/ 	.short	0x0080
        /*0034*/ 	.byte	0x00, 0xf0, 0x11, 0x00


	//----- nvinfo : EIATTR_KPARAM_INFO
	.align		4
.L_21485:
        /*0038*/ 	.byte	0x04, 0x17
        /*003a*/ 	.short	(.L_21487 - .L_21486)
.L_21486:
        /*003c*/ 	.word	0x00000000
        /*0040*/ 	.short	0x0012
        /*0042*/ 	.short	0x007c
        /*0044*/ 	.byte	0x00, 0xf0, 0x11, 0x00


	//----- nvinfo : EIATTR_KPARAM_INFO
	.align		4
.L_21487:
        /*0048*/ 	.byte	0x04, 0x17
        /*004a*/ 	.short	(.L_21489 - .L_21488)
.L_21488:
        /*004c*/ 	.word	0x00000000
        /*0050*/ 	.short	0x0011
        /*0052*/ 	.short	0x0078
        /*0054*/ 	.byte	0x00, 0xf0, 0x11, 0x00


	//----- nvinfo : EIATTR_KPARAM_INFO
	.align		4
.L_21489:
        /*0058*/ 	.byte	0x04, 0x17
        /*005a*/ 	.short	(.L_21491 - .L_21490)
.L_21490:
        /*005c*/ 	.word	0x00000000
        /*0060*/ 	.short	0x0010
        /*0062*/ 	.short	0x0070
        /*0064*/ 	.byte	0x00, 0xf5, 0x21, 0x00


	//----- nvinfo : EIATTR_KPARAM_INFO
	.align		4
.L_21491:
        /*0068*/ 	.byte	0x04, 0x17
        /*006a*/ 	.short	(.L_21493 - .L_21492)
.L_21492:
        /*006c*/ 	.word	0x00000000
        /*0070*/ 	.short	0x000f
        /*0072*/ 	.short	0x0068
        /*0074*/ 	.byte	0x00, 0xf5, 0x21, 0x00


	//----- nvinfo : EIATTR_KPARAM_INFO
	.align		4
.L_21493:
        /*0078*/ 	.byte	0x04, 0x17
        /*007a*/ 	.short	(.L_21495 - .L_21494)
.L_21494:
        /*007c*/ 	.word	0x00000000
        /*0080*/ 	.short	0x000e
        /*0082*/ 	.short	0x0060
        /*0084*/ 	.byte	0x00, 0xf0, 0x11, 0x00


	//----- nvinfo : EIATTR_KPARAM_INFO
	.align		4
.L_21495:
        /*0088*/ 	.byte	0x04, 0x17
        /*008a*/ 	.short	(.L_21497 - .L_21496)
.L_21496:
        /*008c*/ 	.word	0x00000000
        /*0090*/ 	.short	0x000d
        /*0092*/ 	.short	0x005c
        /*0094*/ 	.byte	0x00, 0xf0, 0x11, 0x00


	//----- nvinfo : EIATTR_KPARAM_INFO
	.align		4
.L_21497:
        /*0098*/ 	.byte	0x04, 0x17
        /*009a*/ 	.short	(.L_21499 - .L_21498)
.L_21498:
        /*009c*/ 	.word	0x00000000
        /*00a0*/ 	.short	0x000c
        /*00a2*/ 	.short	0x0058
        /*00a4*/ 	.byte	0x00, 0xf0, 0x11, 0x00


	//----- nvinfo : EIATTR_KPARAM_INFO
	.align		4
.L_21499:
        /*00a8*/ 	.byte	0x04, 0x17
        /*00aa*/ 	.short	(.L_21501 - .L_21500)
.L_21500:
        /*00ac*/ 	.word	0x00000000
        /*00b0*/ 	.short	0x000b
        /*00b2*/ 	.short	0x0050
        /*00b4*/ 	.byte	0x00, 0xf5, 0x21, 0x00


	//----- nvinfo : EIATTR_KPARAM_INFO
	.align		4
.L_21501:
        /*00b8*/ 	.byte	0x04, 0x17
        /*00ba*/ 	.short	(.L_21503 - .L_21502)
.L_21502:
        /*00bc*/ 	.word	0x00000000
        /*00c0*/ 	.short	0x000a
        /*00c2*/ 	.short	0x0048
        /*00c4*/ 	.byte	0x00, 0xf0, 0x11, 0x00


	//----- nvinfo : EIATTR_KPARAM_INFO
	.align		4
.L_21503:
        /*00c8*/ 	.byte	0x04, 0x17
        /*00ca*/ 	.short	(.L_21505 - .L_21504)
.L_21504:
        /*00cc*/ 	.word	0x00000000
        /*00d0*/ 	.short	0x0009
        /*00d2*/ 	.short	0x0040
        /*00d4*/ 	.byte	0x00, 0xf5, 0x21, 0x00


	//----- nvinfo : EIATTR_KPARAM_INFO
	.align		4
.L_21505:
        /*00d8*/ 	.byte	0x04, 0x17
        /*00da*/ 	.short	(.L_21507 - .L_21506)
.L_21506:
        /*00dc*/ 	.word	0x00000000
        /*00e0*/ 	.short	0x0008
        /*00e2*/ 	.short	0x0038
        /*00e4*/ 	.byte	0x00, 0xf5, 0x21, 0x00


	//----- nvinfo : EIATTR_KPARAM_INFO
	.align		4
.L_21507:
        /*00e8*/ 	.byte	0x04, 0x17
        /*00ea*/ 	.short	(.L_21509 - .L_21508)
.L_21508:
        /*00ec*/ 	.word	0x00000000
        /*00f0*/ 	.short	0x0007
        /*00f2*/ 	.short	0x0034
        /*00f4*/ 	.byte	0x00, 0xf0, 0x11, 0x00


	//----- nvinfo : EIATTR_KPARAM_INFO
	.align		4
.L_21509:
        /*00f8*/ 	.byte	0x04, 0x17
        /*00fa*/ 	.short	(.L_21511 - .L_21510)
.L_21510:
        /*00fc*/ 	.word	0x00000000
        /*0100*/ 	.short	0x0006
        /*0102*/ 	.short	0x0030
        /*0104*/ 	.byte	0x00, 0xf0, 0x11, 0x00


	//----- nvinfo : EIATTR_KPARAM_INFO
	.align		4
.L_21511:
        /*0108*/ 	.byte	0x04, 0x17
        /*010a*/ 	.short	(.L_21513 - .L_21512)
.L_21512:
        /*010c*/ 	.word	0x00000000
        /*0110*/ 	.short	0x0005
        /*0112*/ 	.short	0x0028
        /*0114*/ 	.byte	0x00, 0xf5, 0x21, 0x00


	//----- nvinfo : EIATTR_KPARAM_INFO
	.align		4
.L_21513:
        /*0118*/ 	.byte	0x04, 0x17
        /*011a*/ 	.short	(.L_21515 - .L_21514)
.L_21514:
        /*011c*/ 	.word	0x00000000
        /*0120*/ 	.short	0x0004
        /*0122*/ 	.short	0x0020
        /*0124*/ 	.byte	0x00, 0xf5, 0x21, 0x00


	//----- nvinfo : EIATTR_KPARAM_INFO
	.align		4
.L_21515:
        /*0128*/ 	.byte	0x04, 0x17
        /*012a*/ 	.short	(.L_21517 - .L_21516)
.L_21516:
        /*012c*/ 	.word	0x00000000
        /*0130*/ 	.short	0x0003
        /*0132*/ 	.short	0x0018
        /*0134*/ 	.byte	0x00, 0xf5, 0x21, 0x00


	//----- nvinfo : EIATTR_KPARAM_INFO
	.align		4
.L_21517:
        /*0138*/ 	.byte	0x04, 0x17
        /*013a*/ 	.short	(.L_21519 - .L_21518)
.L_21518:
        /*013c*/ 	.word	0x00000000
        /*0140*/ 	.short	0x0002
        /*0142*/ 	.short	0x0010
        /*0144*/ 	.byte	0x00, 0xf5, 0x21, 0x00


	//----- nvinfo : EIATTR_KPARAM_INFO
	.align		4
.L_21519:
        /*0148*/ 	.byte	0x04, 0x17
        /*014a*/ 	.short	(.L_21521 - .L_21520)
.L_21520:
        /*014c*/ 	.word	0x00000000
        /*0150*/ 	.short	0x0001
        /*0152*/ 	.short	0x0008
        /*0154*/ 	.byte	0x00, 0xf5, 0x21, 0x00


	//----- nvinfo : EIATTR_KPARAM_INFO
	.align		4
.L_21521:
        /*0158*/ 	.byte	0x04, 0x17
        /*015a*/ 	.short	(.L_21523 - .L_21522)
.L_21522:
        /*015c*/ 	.word	0x00000000
        /*0160*/ 	.short	0x0000
        /*0162*/ 	.short	0x0000
        /*0164*/ 	.byte	0x00, 0xf5, 0x21, 0x00


	//----- nvinfo : EIATTR_SPARSE_MMA_MASK
	.align		4
.L_21523:
        /*0168*/ 	.byte	0x03, 0x50
        /*016a*/ 	.short	0x0000


	//----- nvinfo : EIATTR_MAXREG_COUNT
	.align		4
        /*016c*/ 	.byte	0x03, 0x1b
        /*016e*/ 	.short	0x00ff


	//----- nvinfo : EIATTR_NUM_BARRIERS
	.align		4
        /*0170*/ 	.byte	0x02, 0x4c
        /*0172*/ 	.byte	0x01
	.zero		1


	//----- nvinfo : EIATTR_EXTERNS
	.align		4
        /*0174*/ 	.byte	0x04, 0x0f
        /*0176*/ 	.short	(.L_21525 - .L_21524)


	//   ....[0]....
	.align		4
.L_21524:
        /*0178*/ 	.word	index@(__assertfail)


	//----- nvinfo : EIATTR_MERCURY_ISA_VERSION
	.align		4
.L_21525:
        /*017c*/ 	.byte	0x03, 0x5f
        /*017e*/ 	.short	0x0101


	//----- nvinfo : EIATTR_COOP_GROUP_MASK_REGIDS
	.align		4
        /*0180*/ 	.byte	0x04, 0x29
        /*0182*/ 	.short	(.L_21527 - .L_21526)


	//   ....[0]....
.L_21526:
        /*0184*/ 	.word	0xffffffff


	//   ....[1]....
        /*0188*/ 	.word	0xffffffff


	//   ....[2]....
        /*018c*/ 	.word	0xffffffff


	//   ....[3]....
        /*0190*/ 	.word	0xffffffff


	//   ....[4]....
        /*0194*/ 	.word	0xffffffff


	//   ....[5]....
        /*0198*/ 	.word	0xffffffff


	//   ....[6]....
        /*019c*/ 	.word	0xffffffff


	//   ....[7]....
        /*01a0*/ 	.word	0xffffffff


	//   ....[8]....
        /*01a4*/ 	.word	0xffffffff


	//   ....[9]....
        /*01a8*/ 	.word	0xffffffff


	//   ....[10]....
        /*01ac*/ 	.word	0xffffffff


	//   ....[11]....
        /*01b0*/ 	.word	0xffffffff


	//   ....[12]....
        /*01b4*/ 	.word	0xffffffff


	//   ....[13]....
        /*01b8*/ 	.word	0xffffffff


	//   ....[14]....
        /*01bc*/ 	.word	0xffffffff


	//   ....[15]....
        /*01c0*/ 	.word	0x0500000f


	//   ....[16]....
        /*01c4*/ 	.word	0x0500000f


	//   ....[17]....
        /*01c8*/ 	.word	0x0500000f


	//   ....[18]....
        /*01cc*/ 	.word	0x0500000f


	//----- nvinfo : EIATTR_COOP_GROUP_INSTR_OFFSETS
	.align		4
.L_21527:
        /*01d0*/ 	.byte	0x04, 0x28
        /*01d2*/ 	.short	(.L_21529 - .L_21528)


	//   ....[0]....
.L_21528:
        /*01d4*/ 	.word	0x000003d0


	//   ....[1]....
        /*01d8*/ 	.word	0x000003f0


	//   ....[2]....
        /*01dc*/ 	.word	0x00000410


	//   ....[3]....
        /*01e0*/ 	.word	0x00000430


	//   ....[4]....
        /*01e4*/ 	.word	0x00000540


	//   ....[5]....
        /*01e8*/ 	.word	0x00000560


	//   ....[6]....
        /*01ec*/ 	.word	0x00000580


	//   ....[7]....
        /*01f0*/ 	.word	0x000013d0


	//   ....[8]....
        /*01f4*/ 	.word	0x00001400


	//   ....[9]....
        /*01f8*/ 	.word	0x00001420


	//   ....[10]....
        /*01fc*/ 	.word	0x00001440


	//   ....[11]....
        /*0200*/ 	.word	0x00001460


	//   ....[12]....
        /*0204*/ 	.word	0x000014b0


	//   ....[13]....
        /*0208*/ 	.word	0x000014d0


	//   ....[14]....
        /*020c*/ 	.word	0x000014f0


	//   ....[15]....
        /*0210*/ 	.word	0x00002390


	//   ....[16]....
        /*0214*/ 	.word	0x000023f0


	//   ....[17]....
        /*0218*/ 	.word	0x00002450


	//   ....[18]....
        /*021c*/ 	.word	0x000024b0


	//----- nvinfo : EIATTR_VRC_CTA_INIT_COUNT
	.align		4
.L_21529:
        /*0220*/ 	.byte	0x02, 0x4a
	.zero		1
	.zero		1


	//----- nvinfo : EIATTR_SYSCALL_OFFSETS
	.align		4
        /*0224*/ 	.byte	0x04, 0x46
        /*0226*/ 	.short	(.L_21531 - .L_21530)


	//   ....[0]....
.L_21530:
        /*0228*/ 	.word	0x00000330


	//----- nvinfo : EIATTR_EXIT_INSTR_OFFSETS
	.align		4
.L_21531:
        /*022c*/ 	.byte	0x04, 0x1c
        /*022e*/ 	.short	(.L_21533 - .L_21532)


	//   ....[0]....
.L_21532:
        /*0230*/ 	.word	0x000000d0


	//   ....[1]....
        /*0234*/ 	.word	0x000021f0


	//   ....[2]....
        /*0238*/ 	.word	0x00002220


	//   ....[3]....
        /*023c*/ 	.word	0x00002340


	//----- nvinfo : EIATTR_CRS_STACK_SIZE
	.align		4
.L_21533:
        /*0240*/ 	.byte	0x04, 0x1e
        /*0242*/ 	.short	(.L_21535 - .L_21534)
.L_21534:
        /*0244*/ 	.word	0x00000000


	//----- nvinfo : EIATTR_CBANK_PARAM_SIZE
	.align		4
.L_21535:
        /*0248*/ 	.byte	0x03, 0x19
        /*024a*/ 	.short	0x008c


	//----- nvinfo : EIATTR_PARAM_CBANK
	.align		4
        /*024c*/ 	.byte	0x04, 0x0a
        /*024e*/ 	.short	(.L_21537 - .L_21536)
	.align		4
.L_21536:
        /*0250*/ 	.word	index@(.nv.constant0._ZN4vllm25paged_attention_v2_kernelIfhLi32ELi16ELi128ELNS_18Fp8KVCacheDataTypeE1ELb0ELi512EEEvPfS2_PT_PKS3_PKT0_S9_ifPKiSB_iPKfiiiSD_SD_iiiii)
        /*0254*/ 	.short	0x0380
        /*0256*/ 	.short	0x008c


	//----- nvinfo : EIATTR_SW_WAR
	.align		4
.L_21537:
        /*0258*/ 	.byte	0x04, 0x36
        /*025a*/ 	.short	(.L_21539 - .L_21538)
.L_21538:
        /*025c*/ 	.word	0x00000008
.L_21539:


//--------------------- .nv.info._ZN4vllm25paged_attention_v2_kernelIfhLi256ELi16ELi128ELNS_18Fp8KVCacheDataTypeE1ELb1ELi512EEEvPfS2_PT_PKS3_PKT0_S9_ifPKiSB_iPKfiiiSD_SD_iiiii --------------------------
	.section	.nv.info._ZN4vllm25paged_attention_v2_kernelIfhLi256ELi16ELi128ELNS_18Fp8KVCacheDataTypeE1ELb1ELi512EEEvPfS2_PT_PKS3_PKT0_S9_ifPKiSB_iPKfiiiSD_SD_iiiii,"",@"SHT_CUDA_INFO"
	.sectionflags	@""
	.align	4


	//----- nvinfo : EIATTR_CUDA_API_VERSION
	.align		4
        /*0000*/ 	.byte	0x04, 0x37
        /*0002*/ 	.short	(.L_21541 - .L_21540)
.L_21540:
        /*0004*/ 	.word	0x00000082


	//----- nvinfo : EIATTR_KPARAM_INFO
	.align		4
.L_21541:
        /*0008*/ 	.byte	0x04, 0x17
        /*000a*/ 	.short	(.L_21543 - .L_21542)
.L_21542:
        /*000c*/ 	.word	0x00000000
        /*0010*/ 	.short	0x0015
        /*0012*/ 	.short	0x0088
        /*0014*/ 	.byte	0x00, 0xf0, 0x11, 0x00


	//----- nvinfo : EIATTR_KPARAM_INFO
	.align		4
.L_21543:
        /*0018*/ 	.byte	0x04, 0x17
        /*001a*/ 	.short	(.L_21545 - .L_21544)
.L_21544:
        /*001c*/ 	.word	0x00000000
        /*0020*/ 	.short	0x0014
        /*0022*/ 	.short	0x0084
        /*0024*/ 	.byte	0x00, 0xf0, 0x11, 0x00


	//----- nvinfo : EIATTR_KPARAM_INFO
	.align		4
.L_21545:
        /*0028*/ 	.byte	0x04, 0x17
        /*002a*/ 	.short	(.L_21547 - .L_21546)
.L_21546:
        /*002c*/ 	.word	0x00000000
        /*0030*/ 	.short	0x0013
        /*0032*/ 	.short	0x0080
        /*0034*/ 	.byte	0x00, 0xf0, 0x11, 0x00


	//----- nvinfo : EIATTR_KPARAM_INFO
	.align		4
.L_21547:
        /*0038*/ 	.byte	0x04, 0x17
        /*003a*/ 	.short	(.L_21549 - .L_21548)
.L_21548:
        /*003c*/ 	.word	0x00000000
        /*0040*/ 	.short	0x0012
        /*0042*/ 	.short	0x007c
        /*0044*/ 	.byte	0x00, 0xf0, 0x11, 0x00


	//----- nvinfo : EIATTR_KPARAM_INFO
	.align		4
.L_21549:
        /*0048*/ 	.byte	0x04, 0x17
        /*004a*/ 	.short	(.L_21551 - .L_21550)
.L_21550:
        /*004c*/ 	.word	0x00000000
        /*0050*/ 	.short	0x0011
        /*0052*/ 	.short	0x0078
        /*0054*/ 	.byte	0x00, 0xf0, 0x11, 0x00


	//----- nvinfo : EIATTR_KPARAM_INFO
	.align		4
.L_21551:
        /*0058*/ 	.byte	0x04, 0x17
        /*005a*/ 	.short	(.L_21553 - .L_21552)
.L_21552:
        /*005c*/ 	.word	0x00000000
        /*0060*/ 	.short	0x0010
        /*0062*/ 	.short	0x0070
        /*0064*/ 	.byte	0x00, 0xf5, 0x21, 0x00


	//----- nvinfo : EIATTR_KPARAM_INFO
	.align		4
.L_21553:
        /*0068*/ 	.byte	0x04, 0x17
        /*006a*/ 	.short	(.L_21555 - .L_21554)
.L_21554:
        /*006c*/ 	.word	0x00000000
        /*0070*/ 	.short	0x000f
        /*0072*/ 	.short	0x0068
        /*0074*/ 	.byte	0x00, 0xf5, 0x21, 0x00


	//----- nvinfo : EIATTR_KPARAM_INFO
	.align		4
.L_21555:
        /*0078*/ 	.byte	0x04, 0x17
        /*007a*/ 	.short	(.L_21557 - .L_21556)
.L_21556:
        /*007c*/ 	.word	0x00000000
        /*0080*/ 	.short	0x000e
        /*0082*/ 	.short	0x0060
        /*0084*/ 	.byte	0x00, 0xf0, 0x11, 0x00


	//----- nvinfo : EIATTR_KPARAM_INFO
	.align		4
.L_21557:
        /*0088*/ 	.byte	0x04, 0x17
        /*008a*/ 	.short	(.L_21559 - .L_21558)
.L_21558:
        /*008c*/ 	.word	0x00000000
        /*0090*/ 	.short	0x000d
        /*0092*/ 	.short	0x005c
        /*0094*/ 	.byte	0x00, 0xf0, 0x11, 0x00


	//----- nvinfo : EIATTR_KPARAM_INFO
	.align		4
.L_21559:
        /*0098*/ 	.byte	0x04, 0x17
        /*009a*/ 	.short	(.L_21561 - .L_21560)
.L_21560:
        /*009c*/ 	.word	0x00000000
        /*00a0*/ 	.short	0x000c
        /*00a2*/ 	.short	0x0058
        /*00a4*/ 	.byte	0x00, 0xf0, 0x11, 0x00


	//----- nvinfo : EIATTR_KPARAM_INFO
	.align		4
.L_21561:
        /*00a8*/ 	.byte	0x04, 0x17
        /*00aa*/ 	.short	(.L_21563 - .L_21562)
.L_21562:
        /*00ac*/ 	.word	0x00000000
        /*00b0*/ 	.short	0x000b
        /*00b2*/ 	.short	0x0050
        /*00b4*/ 	.byte	0x00, 0xf5, 0x21, 0x00


	//----- nvinfo : EIATTR_KPARAM_INFO
	.align		4
.L_21563:
        /*00b8*/ 	.byte	0x04, 0x17
        /*00ba*/ 	.short	(.L_21565 - .L_21564)
.L_21564:
        /*00bc*/ 	.word	0x00000000
        /*00c0*/ 	.short	0x000a
        /*00c2*/ 	.short	0x0048
        /*00c4*/ 	.byte	0x00, 0xf0, 0x11, 0x00


	//----- nvinfo : EIATTR_KPARAM_INFO
	.align		4
.L_21565:
        /*00c8*/ 	.byte	0x04, 0x17
        /*00ca*/ 	.short	(.L_21567 - .L_21566)
.L_21566:
        /*00cc*/ 	.word	0x00000000
        /*00d0*/ 	.short	0x0009
        /*00d2*/ 	.short	0x0040
        /*00d4*/ 	.byte	0x00, 0xf5, 0x21, 0x00


	//----- nvinfo : EIATTR_KPARAM_INFO
	.align		4
.L_21567:
        /*00d8*/ 	.byte	0x04, 0x17
        /*00da*/ 	.short	(.L_21569 - .L_21568)
.L_21568:
        /*00dc*/ 	.word	0x00000000
        /*00e0*/ 	.short	0x0008
        /*00e2*/ 	.short	0x0038
        /*00e4*/ 	.byte	0x00, 0xf5, 0x21, 0x00


	//----- nvinfo : EIATTR_KPARAM_INFO
	.align		4
.L_21569:
        /*00e8*/ 	.byte	0x04, 0x17
        /*00ea*/ 	.short	(.L_21571 - .L_21570)
.L_21570:
        /*00ec*/ 	.word	0x00000000
        /*00f0*/ 	.short	0x0007
        /*00f2*/ 	.short	0x0034
        /*00f4*/ 	.byte	0x00, 0xf0, 0x11, 0x00


	//----- nvinfo : EIATTR_KPARAM_INFO
	.align		4
.L_21571:
        /*00f8*/ 	.byte	0x04, 0x17
        /*00fa*/ 	.short	(.L_21573 - .L_21572)
.L_21572:
        /*00fc*/ 	.word	0x00000000
        /*0100*/ 	.short	0x0006
        /*0102*/ 	.short	0x0030
        /*0104*/ 	.byte	0x00, 0xf0, 0x11, 0x00


	//----- nvinfo : EIATTR_KPARAM_INFO
	.align		4
.L_21573:
        /*0108*/ 	.byte	0x04, 0x17
        /*010a*/ 	.short	(.L_21575 - .L_21574)
.L_21574:
        /*010c*/ 	.word	0x00000000
        /*0110*/ 	.short	0x0005
        /*0112*/ 	.short	0x0028
        /*0114*/ 	.byte	0x00, 0xf5, 0x21, 0x00


	//----- nvinfo : EIATTR_KPARAM_INFO
	.align		4
.L_21575:
        /*0118*/ 	.byte	0x04, 0x17
        /*011a*/ 	.short	(.L_21577 - .L_21576)
.L_21576:
        /*011c*/ 	.word	0x00000000
        /*0120*/ 	.short	0x0004
        /*0122*/ 	.short	0x0020
        /*0124*/ 	.byte	0x00, 0xf5, 0x21, 0x00


	//----- nvinfo : EIATTR_KPARAM_INFO
	.align		4
.L_21577:
        /*0128*/ 	.byte	0x04, 0x17
        /*012a*/ 	.short	(.L_21579 - .L_21578)
.L_21578:
        /*012c*/ 	.word	0x00000000
        /*0130*/ 	.short	0x0003
        /*0132*/ 	.short	0x0018
        /*0134*/ 	.byte	0x00, 0xf5, 0x21, 0x00


	//----- nvinfo : EIATTR_KPARAM_INFO
	.align		4
.L_21579:
        /*0138*/ 	.byte	0x04, 0x17
        /*013a*/ 	.short	(.L_21581 - .L_21580)
.L_21580:
        /*013c*/ 	.word	0x00000000
        /*0140*/ 	.short	0x0002
        /*0142*/ 	.short	0x0010
        /*0144*/ 	.byte	0x00, 0xf5, 0x21, 0x00


	//----- nvinfo : EIATTR_KPARAM_INFO
	.align		4
.L_21581:
        /*0148*/ 	.byte	0x04, 0x17
        /*014a*/ 	.short	(.L_21583 - .L_21582)
.L_21582:
        /*014c*/ 	.word	0x00000000
        /*0150*/ 	.short	0x0001
        /*0152*/ 	.short	0x0008
        /*0154*/ 	.byte	0x00, 0xf5, 0x21, 0x00


	//----- nvinfo : EIATTR_KPARAM_INFO
	.align		4
.L_21583:
        /*0158*/ 	.byte	0x04, 0x17
        /*015a*/ 	.short	(.L_21585 - .L_21584)
.L_21584:
        /*015c*/ 	.word	0x00000000
        /*0160*/ 	.short	0x0000
        /*0162*/ 	.short	0x0000
        /*0164*/ 	.byte	0x00, 0xf5, 0x21, 0x00


	//----- nvinfo : EIATTR_SPARSE_MMA_MASK
	.align		4
.L_21585:
        /*0168*/ 	.byte	0x03, 0x50
        /*016a*/ 	.short	0x0000


	//----- nvinfo : EIATTR_MAXREG_COUNT
	.align		4
        /*016c*/ 	.byte	0x03, 0x1b
        /*016e*/ 	.short	0x00ff


	//----- nvinfo : EIATTR_NUM_BARRIERS
	.align		4
        /*0170*/ 	.byte	0x02, 0x4c
        /*0172*/ 	.byte	0x01
	.zero		1


	//----- nvinfo : EIATTR_EXTERNS
	.align		4
        /*0174*/ 	.byte	0x04, 0x0f
        /*0176*/ 	.short	(.L_21587 - .L_21586)


	//   ....[0]....
	.align		4
.L_21586:
        /*0178*/ 	.word	index@(__assertfail)


	//----- nvinfo : EIATTR_MERCURY_ISA_VERSION
	.align		4
.L_21587:
        /*017c*/ 	.byte	0x03, 0x5f
        /*017e*/ 	.short	0x0101


	//----- nvinfo : EIATTR_COOP_GROUP_MASK_REGIDS
	.align		4
        /*0180*/ 	.byte	0x04, 0x29
        /*0182*/ 	.short	(.L_21589 - .L_21588)


	//   ....[0]....
.L_21588:
        /*0184*/ 	.word	0xffffffff


	//   ....[1]....
        /*0188*/ 	.word	0xffffffff


	//   ....[2]....
        /*018c*/ 	.word	0xffffffff


	//   ....[3]....
        /*0190*/ 	.word	0xffffffff


	//   ....[4]....
        /*0194*/ 	.word	0xffffffff


	//   ....[5]....
        /*0198*/ 	.word	0xffffffff


	//   ....[6]....
        /*019c*/ 	.word	0xffffffff


	//   ....[7]....
        /*01a0*/ 	.word	0xffffffff


	//   ....[8]....
        /*01a4*/ 	.word	0xffffffff


	//   ....[9]....
        /*01a8*/ 	.word	0xffffffff


	//   ....[10]....
        /*01ac*/ 	.word	0xffffffff


	//   ....[11]....
        /*01b0*/ 	.word	0xffffffff


	//   ....[12]....
        /*01b4*/ 	.word	0xffffffff


	//   ....[13]....
        /*01b8*/ 	.word	0xffffffff


	//   ....[14]....
        /*01bc*/ 	.word	0xffffffff


	//   ....[15]....
        /*01c0*/ 	.word	0xffffffff


	//   ....[16]....
        /*01c4*/ 	.word	0xffffffff


	//   ....[17]....
        /*01c8*/ 	.word	0xffffffff


	//   ....[18]....
        /*01cc*/ 	.word	0xffffffff


	//   ....[19]....
        /*01d0*/ 	.word	0xffffffff


	//   ....[20]....
        /*01d4*/ 	.word	0xffffffff


	//   ....[21]....
        /*01d8*/ 	.word	0xffffffff


	//   ....[22]....
        /*01dc*/ 	.word	0xffffffff


	//   ....[23]....
        /*01e0*/ 	.word	0xffffffff


	//   ....[24]....
        /*01e4*/ 	.word	0xffffffff


	//   ....[25]....
        /*01e8*/ 	.word	0xffffffff


	//   ....[26]....
        /*01ec*/ 	.word	0xffffffff


	//   ....[27]....
        /*01f0*/ 	.word	0xffffffff


	//   ....[28]....
        /*01f4*/ 	.word	0xffffffff


	//   ....[29]....
        /*01f8*/ 	.word	0xffffffff


	//   ....[30]....
        /*01fc*/ 	.word	0xffffffff


	//   ....[31]....
        /*0200*/ 	.word	0xffffffff


	//   ....[32]....
        /*0204*/ 	.word	0xffffffff


	//   ....[33]....
        /*0208*/ 	.word	0xffffffff


	//   ....[34]....
        /*020c*/ 	.word	0xffffffff


	//   ....[35]....
        /*0210*/ 	.word	0xffffffff


	//   ....[36]....
        /*0214*/ 	.word	0xffffffff


	//   ....[37]....
        /*0218*/ 	.word	0xffffffff


	//   ....[38]....
        /*021c*/ 	.word	0xffffffff


	//   ....[39]....
        /*0220*/ 	.word	0xffffffff


	//   ....[40]....
        /*0224*/ 	.word	0xffffffff


	//   ....[41]....
        /*0228*/ 	.word	0xffffffff


	//   ....[42]....
        /*022c*/ 	.word	0xffffffff


	//   ....[43]....
        /*0230*/ 	.word	0xffffffff


	//   ....[44]....
        /*0234*/ 	.word	0xffffffff


	//   ....[45]....
        /*0238*/ 	.word	0xffffffff


	//   ....[46]....
        /*023c*/ 	.word	0xffffffff


	//   ....[47]....
        /*0240*/ 	.word	0x0500000f


	//   ....[48]....
        /*0244*/ 	.word	0x0500000f


	//   ....[49]....
        /*0248*/ 	.word	0x0500000f


	//   ....[50]....
        /*024c*/ 	.word	0x0500000f


	//   ....[51]....
        /*0250*/ 	.word	0x0500000f


	//   ....[52]....
        /*0254*/ 	.word	0x0500000f


	//   ....[53]....
        /*0258*/ 	.word	0x0500000f


	//   ....[54]....
        /*025c*/ 	.word	0x0500000f


	//   ....[55]....
        /*0260*/ 	.word	0x0500000f


	//   ....[56]....
        /*0264*/ 	.word	0x0500000f


	//   ....[57]....
        /*0268*/ 	.word	0x0500000f


	//   ....[58]....
        /*026c*/ 	.word	0x0500000f


	//   ....[59]....
        /*0270*/ 	.word	0x0500000f


	//   ....[60]....
        /*0274*/ 	.word	0x0500000f


	//   ....[61]....
        /*0278*/ 	.word	0x0500000f


	//   ....[62]....
        /*027c*/ 	.word	0x0500000f


	//   ....[63]....
        /*0280*/ 	.word	0x0500000f


	//   ....[64]....
        /*0284*/ 	.word	0x0500000f


	//   ....[65]....
        /*0288*/ 	.word	0x0500000f


	//   ....[66]....
        /*028c*/ 	.word	0x0500000f


	//   ....[67]....
        /*0290*/ 	.word	0x0500000f


	//   ....[68]....
        /*0294*/ 	.word	0x0500000f


	//   ....[69]....
        /*0298*/ 	.word	0x0500000f


	//   ....[70]....
        /*029c*/ 	.word	0x0500000f


	//   ....[71]....
        /*02a0*/ 	.word	0x0500000f


	//   ....[72]....
        /*02a4*/ 	.word	0x0500000f


	//   ....[73]....
        /*02a8*/ 	.word	0x0500000f


	//   ....[74]....
        /*02ac*/ 	.word	0x0500000f


	//   ....[75]....
        /*02b0*/ 	.word	0x0500000f


	//   ....[76]....
        /*02b4*/ 	.word	0x0500000f


	//   ....[77]....
        /*02b8*/ 	.word	0x0500000f


	//   ....[78]....
        /*02bc*/ 	.word	0x0500000f


	//   ....[79]....
        /*02c0*/ 	.word	0x0500000f


	//   ....[80]....
        /*02c4*/ 	.word	0x0500000f


	//   ....[81]....
        /*02c8*/ 	.word	0x0500000f


	//   ....[82]....
        /*02cc*/ 	.word	0x0500000f


	//   ....[83]....
        /*02d0*/ 	.word	0x0500000f


	//   ....[84]....
        /*02d4*/ 	.word	0x0500000f


	//   ....[85]....
        /*02d8*/ 	.word	0x0500000f


	//   ....[86]....
        /*02dc*/ 	.word	0x0500000f


	//   ....[87]....
        /*02e0*/ 	.word	0x0500000f


	//   ....[88]....
        /*02e4*/ 	.word	0x0500000f


	//   ....[89]....
        /*02e8*/ 	.word	0x0500000f


	//   ....[90]....
        /*02ec*/ 	.word	0x0500000f


	//   ....[91]....
        /*02f0*/ 	.word	0x0500000f


	//   ....[92]....
        /*02f4*/ 	.word	0x0500000f


	//   ....[93]....
        /*02f8*/ 	.word	0x0500000f


	//   ....[94]....
        /*02fc*/ 	.word	0x0500000f


	//   ....[95]....
        /*0300*/ 	.word	0x0500000f


	//   ....[96]....
        /*0304*/ 	.word	0x0500000f


	//   ....[97]....
        /*0308*/ 	.word	0x0500000f


	//   ....[98]....
        /*030c*/ 	.word	0x0500000f


	//   ....[99]....
        /*0310*/ 	.word	0x0500000f


	//   ....[100]....
        /*0314*/ 	.word	0x0500000f


	//   ....[101]....
        /*0318*/ 	.word	0x0500000f


	//   ....[102]....
        /*031c*/ 	.word	0x0500000f


	//   ....[103]....
        /*0320*/ 	.word	0x0500000f


	//   ....[104]....
        /*0324*/ 	.word	0x0500000f


	//   ....[105]....
        /*0328*/ 	.word	0x0500000f


	//   ....[106]....
        /*032c*/ 	.word	0x0500000f


	//   ....[107]....
        /*0330*/ 	.word	0x0500000f


	//   ....[108]....
        /*0334*/ 	.word	0x0500000f


	//   ....[109]....
        /*0338*/ 	.word	0x0500000f


	//   ....[110]....
        /*033c*/ 	.word	0x0500000f


	//   ....[111]....
        /*0340*/ 	.word	0x0500000f


	//   ....[112]....
        /*0344*/ 	.word	0x0500000f


	//   ....[113]....
        /*0348*/ 	.word	0x0500000f


	//   ....[114]....
        /*034c*/ 	.word	0x0500000f


	//----- nvinfo : EIATTR_COOP_GROUP_INSTR_OFFSETS
	.align		4
.L_21589:
        /*0350*/ 	.byte	0x04, 0x28
        /*0352*/ 	.short	(.L_21591 - .L_21590)


	//   ....[0]....
.L_21590:
        /*0354*/ 	.word	0x00000bb0


	//   ....[1]....
        /*0358*/ 	.word	0x00000bd0


	//   ....[2]....
        /*035c*/ 	.word	0x00000bf0


	//   ....[3]....
        /*0360*/ 	.word	0x00000c10


	//   ....[4]....
        /*0364*/ 	.word	0x00000d10


	//   ....[5]....
        /*0368*/ 	.word	0x00000d40


	//   ....[6]....
        /*036c*/ 	.word	0x00000d60


	//   ....[7]....
        /*0370*/ 	.word	0x00001ba0


	//   ....[8]....
        /*0374*/ 	.word	0x00001bd0


	//   ....[9]....
        /*0378*/ 	.word	0x00001bf0


	//   ....[10]....
        /*037c*/ 	.word	0x00001c10


	//   ....[11]....
        /*0380*/ 	.word	0x00001c30


	//   ....[12]....
        /*0384*/ 	.word	0x00001c80


	//   ....[13]....
        /*0388*/ 	.word	0x00001ca0


	//   ....[14]....
        /*038c*/ 	.word	0x00001cc0


	//   ....[15]....
        /*0390*/ 	.word	0x00002c60


	//   ....[16]....
        /*0394*/ 	.word	0x00002ca0


	//   ....[17]....
        /*0398*/ 	.word	0x00002ce0


	//   ....[18]....
        /*039c*/ 	.word	0x00002d20


	//   ....[19]....
        /*03a0*/ 	.word	0x00002d60


	//   ....[20]....
        /*03a4*/ 	.word	0x00002da0


	//   ....[21]....
        /*03a8*/ 	.word	0x00002e10


	//   ....[22]....
        /*03ac*/ 	.word	0x00002e50


	//   ....[23]....
        /*03b0*/ 	.word	0x00002e90


	//   ....[24]....
        /*03b4*/ 	.word	0x00002ed0


	//   ....[25]....
        /*03b8*/ 	.word	0x00002f10


	//   ....[26]....
        /*03bc*/ 	.word	0x00002f50


	//   ....[27]....
        /*03c0*/ 	.word	0x00002f90


	//   ....[28]....
        /*03c4*/ 	.word	0x00002fd0


	//   ....[29]....
        /*03c8*/ 	.word	0x00003010


	//   ....[30]....
        /*03cc*/ 	.word	0x00003050


	//   ....[31]....
        /*03d0*/ 	.word	0x00003090


	//   ....[32]....
        /*03d4*/ 	.word	0x000030d0


	//   ....[33]....
        /*03d8*/ 	.word	0x00003110


	//   ....[34]....
        /*03dc*/ 	.word	0x00003150


	//   ....[35]....
        /*03e0*/ 	.word	0x000031b0


	//   ....[36]....
        /*03e4*/ 	.word	0x000031e0


	//   ....[37]....
        /*03e8*/ 	.word	0x00003200


	//   ....[38]....
        /*03ec*/ 	.word	0x00003220


	//   ....[39]....
        /*03f0*/ 	.word	0x00003240


	//   ....[40]....
        /*03f4*/ 	.word	0x00003260


	//   ....[41]....
        /*03f8*/ 	.word	0x00003270


	//   ....[42]....
        /*03fc*/ 	.word	0x00003290


	//   ....[43]....
        /*0400*/ 	.word	0x000032c0


	//   ....[44]....
        /*0404*/ 	.word	0x000032e0


	//   ....[45]....
        /*0408*/ 	.word	0x00003300


	//   ....[46]....
        /*040c*/ 	.word	0x00003320


	//   ....[47]....
        /*0410*/ 	.word	0x00004720


	//   ....[48]....
        /*0414*/ 	.word	0x00004780


	//   ....[49]....
        /*0418*/ 	.word	0x000047e0


	//   ....[50]....
        /*041c*/ 	.word	0x00004840


	//   ....[51]....
        /*0420*/ 	.word	0x000048c0


	//   ....[52]....
        /*0424*/ 	.word	0x00004920


	//   ....[53]....
        /*0428*/ 	.word	0x00004980


	//   ....[54]....
        /*042c*/ 	.word	0x00004a00


	//   ....[55]....
        /*0430*/ 	.word	0x00004a60


	//   ....[56]....
        /*0434*/ 	.word	0x00004ae0


	//   ....[57]....
        /*0438*/ 	.word	0x00004b40


	//   ....[58]....
        /*043c*/ 	.word	0x00004bc0


	//   ....[59]....
        /*0440*/ 	.word	0x00004c20


	//   ....[60]....
        /*0444*/ 	.word	0x00004ca0


	//   ....[61]....
        /*0448*/ 	.word	0x00004d00


	//   ....[62]....
        /*044c*/ 	.word	0x00004d80


	//   ....[63]....
        /*0450*/ 	.word	0x00004de0


	//   ....[64]....
        /*0454*/ 	.word	0x00004e60


	//   ....[65]....
        /*0458*/ 	.word	0x00004ec0


	//   ....[66]....
        /*045c*/ 	.word	0x00004f40


	//   ....[67]....
        /*0460*/ 	.word	0x00004fa0


	//   ....[68]....
        /*0464*/ 	.word	0x00005020


	//   ....[69]....
        /*0468*/ 	.word	0x00005080


	//   ....[70]....
        /*046c*/ 	.word	0x00005100


	//   ....[71]....
        /*0470*/ 	.word	0x00005160


	//   ....[72]....
        /*0474*/ 	.word	0x000051e0


	//   ....[73]....
        /*0478*/ 	.word	0x00005240


	//   ....[74]....
        /*047c*/ 	.word	0x000052c0


	//   ....[75]....
        /*0480*/ 	.word	0x00005320


	//   ....[76]....
        /*0484*/ 	.word	0x000053a0


	//   ....[77]....
        /*0488*/ 	.word	0x00005400


	//   ....[78]....
        /*048c*/ 	.word	0x00005480


	//   ....[79]....
        /*0490*/ 	.word	0x000054e0


	//   ....[80]....
        /*0494*/ 	.word	0x00005560


	//   ....[81]....
        /*0498*/ 	.word	0x000055c0


	//   ....[82]....
        /*049c*/ 	.word	0x00005640


	//   ....[83]....
        /*04a0*/ 	.word	0x000056a0


	//   ....[84]....
        /*04a4*/ 	.word	0x00005720


	//   ....[85]....
        /*04a8*/ 	.word	0x00005780


	//   ....[86]....
        /*04ac*/ 	.word	0x00005800


	//   ....[87]....
        /*04b0*/ 	.word	0x00005860


	//   ....[88]....
        /*04b4*/ 	.word	0x000058e0


	//   ....[89]....
        /*04b8*/ 	.word	0x00005940


	//   ....[90]....
        /*04bc*/ 	.word	0x000059c0


	//   ....[91]....
        /*04c0*/ 	.word	0x00005a20


	//   ....[92]....
        /*04c4*/ 	.word	0x00005a90


	//   ....[93]....
        /*04c8*/ 	.word	0x00005af0


	//   ....[94]....
        /*04cc*/ 	.word	0x00005b60


	//   ....[95]....
        /*04d0*/ 	.word	0x00005bc0


	//   ....[96]....
        /*04d4*/ 	.word	0x00005c40


	//   ....[97]....
        /*04d8*/ 	.word	0x00005ca0


	//   ....[98]....
        /*04dc*/ 	.word	0x00005d20


	//   ....[99]....
        /*04e0*/ 	.word	0x00005d80


	//   ....[100]....
        /*04e4*/ 	.word	0x00005e10


	//   ....[101]....
        /*04e8*/ 	.word	0x00005e70


	//   ....[102]....
        /*04ec*/ 	.word	0x00005ef0


	//   ....[103]....
        /*04f0*/ 	.word	0x00005f50


	//   ....[104]....
        /*04f4*/ 	.word	0x00005fd0


	//   ....[105]....
        /*04f8*/ 	.word	0x00006030


	//   ....[106]....
        /*04fc*/ 	.word	0x000060b0


	//   ....[107]....
        /*0500*/ 	.word	0x00006110


	//   ....[108]....
        /*0504*/ 	.word	0x00006190


	//   ....[109]....
        /*0508*/ 	.word	0x000061f0


	//   ....[110]....
        /*050c*/ 	.word	0x00006270


	//   ....[111]....
        /*0510*/ 	.word	0x000062d0


	//   ....[112]....
        /*0514*/ 	.word	0x00006330


	//   ....[113]....
        /*0518*/ 	.word	0x00006390


	//   ....[114]....
        /*051c*/ 	.word	0x00006400


	//----- nvinfo : EIATTR_VRC_CTA_INIT_COUNT
	.align		4
.L_21591:
        /*0520*/ 	.byte	0x02, 0x4a
	.zero		1
	.zero		1


	//----- nvinfo : EIATTR_SYSCALL_OFFSETS
	.align		4
        /*0524*/ 	.byte	0x04, 0x46
        /*0526*/ 	.short	(.L_21593 - .L_21592)


	//   ....[0]....
.L_21592:
        /*0528*/ 	.word	0x00002b90


	//   ....[1]....
        /*052c*/ 	.word	0x000046c0


	//----- nvinfo : EIATTR_EXIT_INSTR_OFFSETS
	.align		4
.L_21593:
        /*0530*/ 	.byte	0x04, 0x1c
        /*0532*/ 	.short	(.L_21595 - .L_21594)


	//   ....[0]....
.L_21594:
        /*0534*/ 	.word	0x000000b0


	//   ....[1]....
        /*0538*/ 	.word	0x000042f0


	//   ....[2]....
        /*053c*/ 	.word	0x00004330


	//   ....[3]....
        /*0540*/ 	.word	0x000045c0


	//   ....[4]....
        /*0544*/ 	.word	0x000046d0


	//----- nvinfo : EIATTR_CRS_STACK_SIZE
	.align		4
.L_21595:
        /*0548*/ 	.byte	0x04, 0x1e
        /*054a*/ 	.short	(.L_21597 - .L_21596)
.L_21596:
        /*054c*/ 	.word	0x00000000


	//----- nvinfo : EIATTR_CBANK_PARAM_SIZE
	.align		4
.L_21597:
        /*0550*/ 	.byte	0x03, 0x19
        /*0552*/ 	.short	0x008c


	//----- nvinfo : EIATTR_PARAM_CBANK
	.align		4
        /*0554*/ 	.byte	0x04, 0x0a
        /*0556*/ 	.short	(.L_21599 - .L_21598)
	.align		4
.L_21598:
        /*0558*/ 	.word	index@(.nv.constant0._ZN4vllm25paged_attention_v2_kernelIfhLi256ELi16ELi128ELNS_18Fp8KVCacheDataTypeE1ELb1ELi512EEEvPfS2_PT_PKS3_PKT0_S9_ifPKiSB_iPKfiiiSD_SD_iiiii)
        /*055c*/ 	.short	0x0380
        /*055e*/ 	.short	0x008c


	//----- nvinfo : EIATTR_SW_WAR
	.align		4
.L_21599:
        /*0560*/ 	.byte	0x04, 0x36
        /*0562*/ 	.short	(.L_21601 - .L_21600)
.L_21600:
        /*0564*/ 	.word	0x00000008
.L_21601:


//--------------------- .nv.info._ZN4vllm25paged_attention_v2_kernelIfhLi192ELi16ELi128ELNS_18Fp8KVCacheDataTypeE1ELb1ELi512EEEvPfS2_PT_PKS3_PKT0_S9_ifPKiSB_iPKfiiiSD_SD_iiiii --------------------------
	.section	.nv.info._ZN4vllm25paged_attention_v2_kernelIfhLi192ELi16ELi128ELNS_18Fp8KVCacheDataTypeE1ELb1ELi512EEEvPfS2_PT_PKS3_PKT0_S9_ifPKiSB_iPKfiiiSD_SD_iiiii,"",@"SHT_CUDA_INFO"
	.sectionflags	@""
	.align	4


	//----- nvinfo : EIATTR_CUDA_API_VERSION
	.align		4
        /*0000*/ 	.byte	0x04, 0x37
        /*0002*/ 	.short	(.L_21603 - .L_21602)
.L_21602:
        /*0004*/ 	.word	0x00000082


	//----- nvinfo : EIATTR_KPARAM_INFO
	.align		4
.L_21603:
        /*0008*/ 	.byte	0x04, 0x17
        /*000a*/ 	.short	(.L_21605 - .L_21604)
.L_21604:
        /*000c*/ 	.word	0x00000000
        /*0010*/ 	.short	0x0015
        /*0012*/ 	.short	0x0088
        /*0014*/ 	.byte	0x00, 0xf0, 0x11, 0x00


	//----- nvinfo : EIATTR_KPARAM_INFO
	.align		4
.L_21605:
        /*0018*/ 	.byte	0x04, 0x17
        /*001a*/ 	.short	(.L_21607 - .L_21606)
.L_21606:
        /*001c*/ 	.word	0x00000000
        /*0020*/ 	.short	0x0014
        /*0022*/ 	.short	0x0084
        /*0024*/ 	.byte	0x00, 0xf0, 0x11, 0x00


	//----- nvinfo : EIATTR_KPARAM_INFO
	.align		4
.L_21607:
        /*0028*/ 	.byte	0x04, 0x17
        /*002a*/ 	.short	(.L_21609 - .L_21608)
.L_21608:
        /*002c*/ 	.word	0x00000000
        /*0030*/ 	.short	0x0013
        /*0032*/ 	.short	0x0080
        /*0034*/ 	.byte	0x00, 0xf0, 0x11, 0x00


	//----- nvinfo : EIATTR_KPARAM_INFO
	.align		4
.L_21609:
        /*0038*/ 	.byte	0x04, 0x17
        /*003a*/ 	.short	(.L_21611 - .L_21610)
.L_21610:
        /*003c*/ 	.word	0x00000000
        /*0040*/ 	.short	0x0012
        /*0042*/ 	.short	0x007c
        /*0044*/ 	.byte	0x00, 0xf0, 0x11, 0x00


	//----- nvinfo : EIATTR_KPARAM_INFO
	.align		4
.L_21611:
        /*0048*/ 	.byte	0x04, 0x17
        /*004a*/ 	.short	(.L_21613 - .L_21612)
.L_21612:
        /*004c*/ 	.word	0x00000000
        /*0050*/ 	.short	0x0011
        /*0052*/ 	.short	0x0078
        /*0054*/ 	.byte	0x00, 0xf0, 0x11, 0x00


	//----- nvinfo : EIATTR_KPARAM_INFO
	.align		4
.L_21613:
        /*0058*/ 	.byte	0x04, 0x17
        /*005a*/ 	.short	(.L_21615 - .L_21614)
.L_21614:
        /*005c*/ 	.word	0x00000000
        /*0060*/ 	.short	0x0010
        /*0062*/ 	.short	0x0070
        /*0064*/ 	.byte	0x00, 0xf5, 0x21, 0x00


	//----- nvinfo : EIATTR_KPARAM_INFO
	.align		4
.L_21615:
        /*0068*/ 	.byte	0x04, 0x17
        /*006a*/ 	.short	(.L_21617 - .L_21616)
.L_21616:
        /*006c*/ 	.word	0x00000000
        /*0070*/ 	.short	0x000f
        /*0072*/ 	.short	0x0068
        /*0074*/ 	.byte	0x00, 0xf5, 0x21, 0x00


	//----- nvinfo : EIATTR_KPARAM_INFO
	.align		4
.L_21617:
        /*0078*/ 	.byte	0x04, 0x17
        /*007a*/ 	.short	(.L_21619 - .L_21618)
.L_21618:
        /*007c*/ 	.word	0x00000000
        /*0080*/ 	.short	0x000e
        /*0082*/ 	.short	0x0060
        /*0084*/ 	.byte	0x00, 0xf0, 0x11, 0x00


	//----- nvinfo : EIATTR_KPARAM_INFO
	.align		4
.L_21619:
        /*0088*/ 	.byte	0x04, 0x17
        /*008a*/ 	.short	(.L_21621 - .L_21620)
.L_21620:
        /*008c*/ 	.word	0x00000000
        /*0090*/ 	.short	0x000d
        /*0092*/ 	.short	0x005c
        /*0094*/ 	.byte	0x00, 0xf0, 0x11, 0x00


	//----- nvinfo : EIATTR_KPARAM_INFO
	.align		4
.L_21621:
        /*0098*/ 	.byte	0x04, 0x17
        /*009a*/ 	.short	(.L_21623 - .L_21622)
.L_21622:
        /*009c*/ 	.word	0x00000000
        /*00a0*/ 	.short	0x000c
        /*00a2*/ 	.short	0x0058
        /*00a4*/ 	.byte	0x00, 0xf0, 0x11, 0x00


	//----- nvinfo : EIATTR_KPARAM_INFO
	.align		4
.L_21623:
        /*00a8*/ 	.byte	0x04, 0x17
        /*00aa*/ 	.short	(.L_21625 - .L_21624)
.L_21624:
        /*00ac*/ 	.word	0x00000000
        /*00b0*/ 	.short	0x000b
        /*00b2*/ 	.short	0x0050
        /*00b4*/ 	.byte	0x00, 0xf5, 0x21, 0x00


	//----- nvinfo : EIATTR_KPARAM_INFO
	.align		4
.L_21625:
        /*00b8*/ 	.byte	0x04, 0x17
        /*00ba*/ 	.short	(.L_21627 - .L_21626)
.L_21626:
        /*00bc*/ 	.word	0x00000000
        /*00c0*/ 	.short	0x000a
        /*00c2*/ 	.short	0x0048
        /*00c4*/ 	.byte	0x00, 0xf0, 0x11, 0x00


	//----- nvinfo : EIATTR_KPARAM_INFO
	.align		4
.L_21627:
        /*00c8*/ 	.byte	0x04, 0x17
        /*00ca*/ 	.short	(.L_21629 - .L_21628)
.L_21628:
        /*00cc*/ 	.word	0x00000000
        /*00d0*/ 	.short	0x0009
        /*00d2*/ 	.short	0x0040
        /*00d4*/ 	.byte	0x00, 0xf5, 0x21, 0x00


	//----- nvinfo : EIATTR_KPARAM_INFO
	.align		4
.L_21629:
        /*00d8*/ 	.byte	0x04, 0x17
        /*00da*/ 	.short	(.L_21631 - .L_21630)
.L_21630:
        /*00dc*/ 	.word	0x00000000
        /*00e0*/ 	.short	0x0008
        /*00e2*/ 	.short	0x0038
        /*00e4*/ 	.byte	0x00, 0xf5, 0x21, 0x00


	//----- nvinfo : EIATTR_KPARAM_INFO
	.align		4
.L_21631:
        /*00e8*/ 	.byte	0x04, 0x17
        /*00ea*/ 	.short	(.L_21633 - .L_21632)
.L_21632:
        /*00ec*/ 	.word	0x00000000
        /*00f0*/ 	.short	0x0007
        /*00f2*/ 	.short	0x0034
        /*00f4*/ 	.byte	0x00, 0xf0, 0x11, 0x00


	//----- nvinfo : EIATTR_KPARAM_INFO
	.align		4
.L_21633:
        /*00f8*/ 	.byte	0x04, 0x17
        /*00fa*/ 	.short	(.L_21635 - .L_21634)
.L_21634:
        /*00fc*/ 	.word	0x00000000
        /*0100*/ 	.short	0x0006
        /*0102*/ 	.short	0x0030
        /*0104*/ 	.byte	0x00, 0xf0, 0x11, 0x00


	//----- nvinfo : EIATTR_KPARAM_INFO
	.align		4
.L_21635:
        /*0108*/ 	.byte	0x04, 0x17
        /*010a*/ 	.short	(.L_21637 - .L_21636)
.L_21636:
        /*010c*/ 	.word	0x00000000
        /*0110*/ 	.short	0x0005
        /*0112*/ 	.short	0x0028
        /*0114*/ 	.byte	0x00, 0xf5, 0x21, 0x00


	//----- nvinfo : EIATTR_KPARAM_INFO
	.align		4
.L_21637:
        /*0118*/ 	.byte	0x04, 0x17
        /*011a*/ 	.short	(.L_21639 - .L_21638)
.L_21638:
        /*011c*/ 	.word	0x00000000
        /*0120*/ 	.short	0x0004
        /*0122*/ 	.short	0x0020
        /*0124*/ 	.byte	0x00, 0xf5, 0x21, 0x00


	//----- nvinfo : EIATTR_KPARAM_INFO
	.align		4
.L_21639:
        /*0128*/ 	.byte	0x04, 0x17
        /*012a*/ 	.short	(.L_21641 - .L_21640)
.L_21640:
        /*012c*/ 	.word	0x00000000
        /*0130*/ 	.short	0x0003
        /*0132*/ 	.short	0x0018
        /*0134*/ 	.byte	0x00, 0xf5, 0x21, 0x00


	//----- nvinfo : EIATTR_KPARAM_INFO
	.align		4
.L_21641:
        /*0138*/ 	.byte	0x04, 0x17
        /*013a*/ 	.short	(.L_21643 - .L_21642)
.L_21642:
        /*013c*/ 	.word	0x00000000
        /*0140*/ 	.short	0x0002
        /*0142*/ 	.short	0x0010
        /*0144*/ 	.byte	0x00, 0xf5, 0x21, 0x00


	//----- nvinfo : EIATTR_KPARAM_INFO
	.align		4
.L_21643:
        /*0148*/ 	.byte	0x04, 0x17
        /*014a*/ 	.short	(.L_21645 - .L_21644)
.L_21644:
        /*014c*/ 	.word	0x00000000
        /*0150*/ 	.short	0x0001
        /*0152*/ 	.short	0x0008
        /*0154*/ 	.byte	0x00, 0xf5, 0x21, 0x00


	//----- nvinfo : EIATTR_KPARAM_INFO
	.align		4
.L_21645:
        /*0158*/ 	.byte	0x04, 0x17
        /*015a*/ 	.short	(.L_21647 - .L_21646)
.L_21646:
        /*015c*/ 	.word	0x00000000
        /*0160*/ 	.short	0x0000
        /*0162*/ 	.short	0x0000
        /*0164*/ 	.byte	0x00, 0xf5, 0x21, 0x00


	//----- nvinfo : EIATTR_SPARSE_MMA_MASK
	.align		4
.L_21647:
        /*0168*/ 	.byte	0x03, 0x50
        /*016a*/ 	.short	0x0000


	//----- nvinfo : EIATTR_MAXREG_COUNT
	.align		4
        /*016c*/ 	.byte	0x03, 0x1b
        /*016e*/ 	.short	0x00ff


	//----- nvinfo : EIATTR_NUM_BARRIERS
	.align		4
        /*0170*/ 	.byte	0x02, 0x4c
        /*0172*/ 	.byte	0x01
	.zero		1


	//----- nvinfo : EIATTR_EXTERNS
	.align		4
        /*0174*/ 	.byte	0x04, 0x0f
        /*0176*/ 	.short	(.L_21649 - .L_21648)


	//   ....[0]....
	.align		4
.L_21648:
        /*0178*/ 	.word	index@(__assertfail)


	//----- nvinfo : EIATTR_MERCURY_ISA_VERSION
	.align		4
.L_21649:
        /*017c*/ 	.byte	0x03, 0x5f
        /*017e*/ 	.short	0x0101


	//----- nvinfo : EIATTR_COOP_GROUP_MASK_REGIDS
	.align		4
        /*0180*/ 	.byte	0x04, 0x29
        /*0182*/ 	.short	(.L_21651 - .L_21650)


	//   ....[0]....
.L_21650:
        /*0184*/ 	.word	0xffffffff


	//   ....[1]....
        /*0188*/ 	.word	0xffffffff


	//   ....[2]....
        /*018c*/ 	.word	0xffffffff


	//   ....[3]....
        /*0190*/ 	.word	0xffffffff


	//   ....[4]....
        /*0194*/ 	.word	0xffffffff


	//   ....[5]....
        /*0198*/ 	.word	0xffffffff


	//   ....[6]....
        /*019c*/ 	.word	0xffffffff


	//   ....[7]....
        /*01a0*/ 	.word	0xffffffff


	//   ....[8]....
        /*01a4*/ 	.word	0xffffffff


	//   ....[9]....
        /*01a8*/ 	.word	0xffffffff


	//   ....[10]....
        /*01ac*/ 	.word	0xffffffff


	//   ....[11]....
        /*01b0*/ 	.word	0xffffffff


	//   ....[12]....
        /*01b4*/ 	.word	0xffffffff


	//   ....[13]....
        /*01b8*/ 	.word	0xffffffff


	//   ....[14]....
        /*01bc*/ 	.word	0xffffffff


	//   ....[15]....
        /*01c0*/ 	.word	0xffffffff


	//   ....[16]....
        /*01c4*/ 	.word	0xffffffff


	//   ....[17]....
        /*01c8*/ 	.word	0xffffffff


	//   ....[18]....
        /*01cc*/ 	.word	0xffffffff


	//   ....[19]....
        /*01d0*/ 	.word	0xffffffff


	//   ....[20]....
        /*01d4*/ 	.word	0xffffffff


	//   ....[21]....
        /*01d8*/ 	.word	0xffffffff


	//   ....[22]....
        /*01dc*/ 	.word	0xffffffff


	//   ....[23]....
        /*01e0*/ 	.word	0xffffffff


	//   ....[24]....
        /*01e4*/ 	.word	0xffffffff


	//   ....[25]....
        /*01e8*/ 	.word	0xffffffff


	//   ....[26]....
        /*01ec*/ 	.word	0xffffffff


	//   ....[27]....
        /*01f0*/ 	.word	0xffffffff


	//   ....[28]....
        /*01f4*/ 	.word	0xffffffff


	//   ....[29]....
        /*01f8*/ 	.word	0xffffffff


	//   ....[30]....
        /*01fc*/ 	.word	0xffffffff


	//   ....[31]....
        /*0200*/ 	.word	0xffffffff


	//   ....[32]....
        /*0204*/ 	.word	0xffffffff


	//   ....[33]....
        /*0208*/ 	.word	0xffffffff


	//   ....[34]....
        /*020c*/ 	.word	0xffffffff


	//   ....[35]....
        /*0210*/ 	.word	0xffffffff


	//   ....[36]....
        /*0214*/ 	.word	0xffffffff


	//   ....[37]....
        /*0218*/ 	.word	0xffffffff


	//   ....[38]....
        /*021c*/ 	.word	0xffffffff


	//   ....[39]....
        /*0220*/ 	.word	0x0500000f


	//   ....[40]....
        /*0224*/ 	.word	0x0500000f


	//   ....[41]....
        /*0228*/ 	.word	0x0500000f


	//   ....[42]....
        /*022c*/ 	.word	0x0500000f


	//   ....[43]....
        /*0230*/ 	.word	0x0500000f


	//   ....[44]....
        /*0234*/ 	.word	0x0500000f


	//   ....[45]....
        /*0238*/ 	.word	0x0500000f


	//   ....[46]....
        /*023c*/ 	.word	0x0500000f


	//   ....[47]....
        /*0240*/ 	.word	0x0500000f


	//   ....[48]....
        /*0244*/ 	.word	0x0500000f


	//   ....[49]....
        /*0248*/ 	.word	0x0500000f


	//   ....[50]....
        /*024c*/ 	.word	0x0500000f


	//   ....[51]....
        /*0250*/ 	.word	0x0500000f


	//   ....[52]....
        /*0254*/ 	.word	0x0500000f


	//   ....[53]....
        /*0258*/ 	.word	0x0500000f


	//   ....[54]....
        /*025c*/ 	.word	0x0500000f


	//   ....[55]....
        /*0260*/ 	.word	0x0500000f


	//   ....[56]....
        /*0264*/ 	.word	0x0500000f


	//   ....[57]....
        /*0268*/ 	.word	0x0500000f


	//   ....[58]....
        /*026c*/ 	.word	0x0500000f


	//   ....[59]....
        /*0270*/ 	.word	0x0500000f


	//   ....[60]....
        /*0274*/ 	.word	0x0500000f


	//   ....[61]....
        /*0278*/ 	.word	0x0500000f


	//   ....[62]....
        /*027c*/ 	.word	0x0500000f


	//   ....[63]....
        /*0280*/ 	.word	0x0500000f


	//   ....[64]....
        /*0284*/ 	.word	0x0500000f


	//   ....[65]....
        /*0288*/ 	.word	0x0500000f


	//   ....[66]....
        /*028c*/ 	.word	0x0500000f


	//   ....[67]....
        /*0290*/ 	.word	0x0500000f


	//   ....[68]....
        /*0294*/ 	.word	0x0500000f


	//   ....[69]....
        /*0298*/ 	.word	0x0500000f


	//   ....[70]....
        /*029c*/ 	.word	0x0500000f


	//   ....[71]....
        /*02a0*/ 	.word	0x0500000f


	//   ....[72]....
        /*02a4*/ 	.word	0x0500000f


	//   ....[73]....
        /*02a8*/ 	.word	0x0500000f


	//   ....[74]....
        /*02ac*/ 	.word	0x0500000f


	//   ....[75]....
        /*02b0*/ 	.word	0x0500000f


	//   ....[76]....
        /*02b4*/ 	.word	0x0500000f


	//   ....[77]....
        /*02b8*/ 	.word	0x0500000f


	//   ....[78]....
        /*02bc*/ 	.word	0x0500000f


	//   ....[79]....
        /*02c0*/ 	.word	0x0500000f


	//   ....[80]....
        /*02c4*/ 	.word	0x0500000f


	//   ....[81]....
        /*02c8*/ 	.word	0x0500000f


	//   ....[82]....
        /*02cc*/ 	.word	0x0500000f


	//   ....[83]....
        /*02d0*/ 	.word	0x0500000f


	//   ....[84]....
        /*02d4*/ 	.word	0x0500000f


	//   ....[85]....
        /*02d8*/ 	.word	0x0500000f


	//   ....[86]....
        /*02dc*/ 	.word	0x0500000f


	//   ....[87]....
        /*02e0*/ 	.word	0x0500000f


	//   ....[88]....
        /*02e4*/ 	.word	0x0500000f


	//   ....[89]....
        /*02e8*/ 	.word	0x0500000f


	//   ....[90]....
        /*02ec*/ 	.word	0x0500000f


	//----- nvinfo : EIATTR_COOP_GROUP_INSTR_OFFSETS
	.align		4
.L_21651:
        /*02f0*/ 	.byte	0x04, 0x28
        /*02f2*/ 	.short	(.L_21653 - .L_21652)


	//   ....[0]....
.L_21652:
        /*02f4*/ 	.word	0x00000bc0


	//   ....[1]....
        /*02f8*/ 	.word	0x00000be0


	//   ....[2]....
        /*02fc*/ 	.word	0x00000c00


	//   ....[3]....
        /*0300*/ 	.word	0x00000c20


	//   ....[4]....
        /*0304*/ 	.word	0x00000d30


	//   ....[5]....
        /*0308*/ 	.word	0x00000d50


	//   ....[6]....
        /*030c*/ 	.word	0x00000d70


	//   ....[7]....
        /*0310*/ 	.word	0x00001bc0


	//   ....[8]....
        /*0314*/ 	.word	0x00001bf0


	//   ....[9]....
        /*0318*/ 	.word	0x00001c10


	//   ....[10]....
        /*031c*/ 	.word	0x00001c30


	//   ....[11]....
        /*0320*/ 	.word	0x00001c50


	//   ....[12]....
        /*0324*/ 	.word	0x00001ca0


	//   ....[13]....
        /*0328*/ 	.word	0x00001cc0


	//   ....[14]....
        /*032c*/ 	.word	0x00001ce0


	//   ....[15]....
        /*0330*/ 	.word	0x00002cb0


	//   ....[16]....
        /*0334*/ 	.word	0x00002cf0


	//   ....[17]....
        /*0338*/ 	.word	0x00002d30


	//   ....[18]....
        /*033c*/ 	.word	0x00002d70


	//   ....[19]....
        /*0340*/ 	.word	0x00002db0


	//   ....[20]....
        /*0344*/ 	.word	0x00002df0


	//   ....[21]....
        /*0348*/ 	.word	0x00002e50


	//   ....[22]....
        /*034c*/ 	.word	0x00002e90


	//   ....[23]....
        /*0350*/ 	.word	0x00002ed0


	//   ....[24]....
        /*0354*/ 	.word	0x00002f10


	//   ....[25]....
        /*0358*/ 	.word	0x00002f40


	//   ....[26]....
        /*035c*/ 	.word	0x00002f70


	//   ....[27]....
        /*0360*/ 	.word	0x00002f90


	//   ....[28]....
        /*0364*/ 	.word	0x00002fe0


	//   ....[29]....
        /*0368*/ 	.word	0x00003010


	//   ....[30]....
        /*036c*/ 	.word	0x00003060


	//   ....[31]....
        /*0370*/ 	.word	0x00003090


	//   ....[32]....
        /*0374*/ 	.word	0x000030b0


	//   ....[33]....
        /*0378*/ 	.word	0x000030d0


	//   ....[34]....
        /*037c*/ 	.word	0x000030e0


	//   ....[35]....
        /*0380*/ 	.word	0x00003110


	//   ....[36]....
        /*0384*/ 	.word	0x00003120


	//   ....[37]....
        /*0388*/ 	.word	0x00003140


	//   ....[38]....
        /*038c*/ 	.word	0x00003160


	//   ....[39]....
        /*0390*/ 	.word	0x000040a0


	//   ....[40]....
        /*0394*/ 	.word	0x00004100


	//   ....[41]....
        /*0398*/ 	.word	0x00004160


	//   ....[42]....
        /*039c*/ 	.word	0x000041c0


	//   ....[43]....
        /*03a0*/ 	.word	0x00004240


	//   ....[44]....
        /*03a4*/ 	.word	0x000042b0


	//   ....[45]....
        /*03a8*/ 	.word	0x00004310


	//   ....[46]....
        /*03ac*/ 	.word	0x00004390


	//   ....[47]....
        /*03b0*/ 	.word	0x000043f0


	//   ....[48]....
        /*03b4*/ 	.word	0x00004470


	//   ....[49]....
        /*03b8*/ 	.word	0x000044d0


	//   ....[50]....
        /*03bc*/ 	.word	0x00004550


	//   ....[51]....
        /*03c0*/ 	.word	0x000045b0


	//   ....[52]....
        /*03c4*/ 	.word	0x00004630


	//   ....[53]....
        /*03c8*/ 	.word	0x00004690


	//   ....[54]....
        /*03cc*/ 	.word	0x00004710


	//   ....[55]....
        /*03d0*/ 	.word	0x00004770


	//   ....[56]....
        /*03d4*/ 	.word	0x000047f0


	//   ....[57]....
        /*03d8*/ 	.word	0x00004850


	//   ....[58]....
        /*03dc*/ 	.word	0x000048d0


	//   ....[59]....
        /*03e0*/ 	.word	0x00004930


	//   ....[60]....
        /*03e4*/ 	.word	0x000049b0


	//   ....[61]....
        /*03e8*/ 	.word	0x00004a10


	//   ....[62]....
        /*03ec*/ 	.word	0x00004a90


	//   ....[63]....
        /*03f0*/ 	.word	0x00004af0


	//   ....[64]....
        /*03f4*/ 	.word	0x00004b70


	//   ....[65]....
        /*03f8*/ 	.word	0x00004bd0


	//   ....[66]....
        /*03fc*/ 	.word	0x00004c50


	//   ....[67]....
        /*0400*/ 	.word	0x00004cb0


	//   ....[68]....
        /*0404*/ 	.word	0x00004d30


	//   ....[69]....
        /*0408*/ 	.word	0x00004d90


	//   ....[70]....
        /*040c*/ 	.word	0x00004e10


	//   ....[71]....
        /*0410*/ 	.word	0x00004e70


	//   ....[72]....
        /*0414*/ 	.word	0x00004ee0


	//   ....[73]....
        /*0418*/ 	.word	0x00004f40


	//   ....[74]....
        /*041c*/ 	.word	0x00004fb0


	//   ....[75]....
        /*0420*/ 	.word	0x00005010


	//   ....[76]....
        /*0424*/ 	.word	0x00005080


	//   ....[77]....
        /*0428*/ 	.word	0x000050e0


	//   ....[78]....
        /*042c*/ 	.word	0x00005160


	//   ....[79]....
        /*0430*/ 	.word	0x000051c0


	//   ....[80]....
        /*0434*/ 	.word	0x00005240


	//   ....[81]....
        /*0438*/ 	.word	0x000052a0


	//   ....[82]....
        /*043c*/ 	.word	0x00005320


	//   ....[83]....
        /*0440*/ 	.word	0x00005380


	//   ....[84]....
        /*0444*/ 	.word	0x00005400


	//   ....[85]....
        /*0448*/ 	.word	0x00005460


	//   ....[86]....
        /*044c*/ 	.word	0x000054e0


	//   ....[87]....
        /*0450*/ 	.word	0x00005540


	//   ....[88]....
        /*0454*/ 	.word	0x000055b0


	//   ....[89]....
        /*0458*/ 	.word	0x00005610


	//   ....[90]....
        /*045c*/ 	.word	0x00005680


	//----- nvinfo : EIATTR_VRC_CTA_INIT_COUNT
	.align		4
.L_21653:
        /*0460*/ 	.byte	0x02, 0x4a
	.zero		1
	.zero		1


	//----- nvinfo : EIATTR_SYSCALL_OFFSETS
	.align		4
        /*0464*/ 	.byte	0x04, 0x46
        /*0466*/ 	.short	(.L_21655 - .L_21654)


	//   ....[0]....
.L_21654:
        /*0468*/ 	.word	0x00002bd0


	//   ....[1]....
        /*046c*/ 	.word	0x00004040


	//----- nvinfo : EIATTR_EXIT_INSTR_OFFSETS
	.align		4
.L_21655:
        /*0470*/ 	.byte	0x04, 0x1c
        /*0472*/ 	.short	(.L_21657 - .L_21656)


	//   ....[0]....
.L_21656:
        /*0474*/ 	.word	0x000000b0


	//   ....[1]....
        /*0478*/ 	.word	0x00003d00


	//   ....[2]....
        /*047c*/ 	.word	0x00003d30


	//   ....[3]....
        /*0480*/ 	.word	0x00003f40


	//   ....[4]....
        /*0484*/ 	.word	0x00004050


	//----- nvinfo : EIATTR_CRS_STACK_SIZE
	.align		4
.L_21657:
        /*0488*/ 	.byte	0x04, 0x1e
        /*048a*/ 	.short	(.L_21659 - .L_21658)
.L_21658:
        /*048c*/ 	.word	0x00000000


	//----- nvinfo : EIATTR_CBANK_PARAM_SIZE
	.align		4
.L_21659:
        /*0490*/ 	.byte	0x03, 0x19
        /*0492*/ 	.short	0x008c


	//----- nvinfo : EIATTR_PARAM_CBANK
	.align		4
        /*0494*/ 	.byte	0x04, 0x0a
        /*0496*/ 	.short	(.L_21661 - .L_21660)
	.align		4
.L_21660:
        /*0498*/ 	.word	index@(.nv.constant0._ZN4vllm25paged_attention_v2_kernelIfhLi192ELi16ELi128ELNS_18Fp8KVCacheDataTypeE1ELb1ELi512EEEvPfS2_PT_PKS3_PKT0_S9_ifPKiSB_iPKfiiiSD_SD_iiiii)
        /*049c*/ 	.short	0x0380
        /*049e*/ 	.short	0x008c


	//----- nvinfo : EIATTR_SW_WAR
	.align		4
.L_21661:
        /*04a0*/ 	.byte	0x04, 0x36
        /*04a2*/ 	.short	(.L_21663 - .L_21662)
.L_21662:
        /*04a4*/ 	.word	0x00000008
.L_21663:


//--------------------- .nv.info._ZN4vllm25paged_attention_v2_kernelIfhLi128ELi16ELi128ELNS_18Fp8KVCacheDataTypeE1ELb1ELi512EEEvPfS2_PT_PKS3_PKT0_S9_ifPKiSB_iPKfiiiSD_SD_iiiii --------------------------
	.section	.nv.info._ZN4vllm25paged_attention_v2_kernelIfhLi128ELi16ELi128ELNS_18Fp8KVCacheDataTypeE1ELb1ELi512EEEvPfS2_PT_PKS3_PKT0_S9_ifPKiSB_iPKfiiiSD_SD_iiiii,"",@"SHT_CUDA_INFO"
	.sectionflags	@""
	.align	4


	//----- nvinfo : EIATTR_CUDA_API_VERSION
	.align		4
        /*0000*/ 	.byte	0x04, 0x37
        /*0002*/ 	.short	(.L_21665 - .L_21664)
.L_21664:
        /*0004*/ 	.word	0x00000082


	//----- nvinfo : EIATTR_KPARAM_INFO
	.align		4
.L_21665:
        /*0008*/ 	.byte	0x04, 0x17
        /*000a*/ 	.short	(.L_21667 - .L_21666)
.L_21666:
        /*000c*/ 	.word	0x00000000
        /*0010*/ 	.short	0x0015
        /*0012*/ 	.short	0x0088
        /*0014*/ 	.byte	0x00, 0xf0, 0x11, 0x00


	//----- nvinfo : EIATTR_KPARAM_INFO
	.align		4
.L_21667:
        /*0018*/ 	.byte	0x04, 0x17
        /*001a*/ 	.short	(.L_21669 - .L_21668)
.L_21668:
        /*001c*/ 	.word	0x00000000
        /*0020*/ 	.short	0x0014
        /*0022*/ 	.short	0x0084
        /*0024*/ 	.byte	0x00, 0xf0, 0x11, 0x00


	//----- nvinfo : EIATTR_KPARAM_INFO
	.align		4
.L_21669:
        /*0028*/ 	.byte	0x04, 0x17
        /*002a*/ 	.short	(.L_21671 - .L_21670)
.L_21670:
        /*002c*/ 	.word	0x00000000
        /*0030*/ 	.short	0x0013
        /*0032*/ 	.short	0x0080
        /*0034*/ 	.byte	0x00, 0xf0, 0x11, 0x00


	//----- nvinfo : EIATTR_KPARAM_INFO
	.align		4
.L_21671:
        /*0038*/ 	.byte	0x04, 0x17
        /*003a*/ 	.short	(.L_21673 - .L_21672)
.L_21672:
        /*003c*/ 	.word	0x00000000
        /*0040*/ 	.short	0x0012
        /*0042*/ 	.short	0x007c
        /*0044*/ 	.byte	0x00, 0xf0, 0x11, 0x00


	//----- nvinfo : EIATTR_KPARAM_INFO
	.align		4
.L_21673:
        /*0048*/ 	.byte	0x04, 0x17
        /*004a*/ 	.short	(.L_21675 - .L_21674)
.L_21674:
        /*004c*/ 	.word	0x00000000
        /*0050*/ 	.short	0x0011
        /*0052*/ 	.short	0x0078
        /*0054*/ 	.byte	0x00, 0xf0, 0x11, 0x00


	//----- nvinfo : EIATTR_KPARAM_INFO
	.align		4
.L_21675:
        /*0058*/ 	.byte	0x04, 0x17
        /*005a*/ 	.short	(.L_21677 - .L_21676)
.L_21676:
        /*005c*/ 	.word	0x00000000
        /*0060*/ 	.short	0x0010
        /*0062*/ 	.short	0x0070
        /*0064*/ 	.byte	0x00, 0xf5, 0x21, 0x00


	//----- nvinfo : EIATTR_KPARAM_INFO
	.align		4
.L_21677:
        /*0068*/ 	.byte	0x04, 0x17
        /*006a*/ 	.short	(.L_21679 - .L_21678)
.L_21678:
        /*006c*/ 	.word	0x00000000
        /*0070*/ 	.short	0x000f
        /*0072*/ 	.short	0x0068
        /*0074*/ 	.byte	0x00, 0xf5, 0x21, 0x00


	//----- nvinfo : EIATTR_KPARAM_INFO
	.align		4
.L_21679:
        /*0078*/ 	.byte	0x04, 0x17
        /*007a*/ 	.short	(.L_21681 - .L_21680)
.L_21680:
        /*007c*/ 	.word	0x00000000
        /*0080*/ 	.short	0x000e
        /*0082*/ 	.short	0x0060
        /*0084*/ 	.byte	0x00, 0xf0, 0x11, 0x00


	//----- nvinfo : EIATTR_KPARAM_INFO
	.align		4
.L_21681:
        /*0088*/ 	.byte	0x04, 0x17
        /*008a*/ 	.short	(.L_21683 - .L_21682)
.L_21682:
        /*008c*/ 	.word	0x00000000
        /*0090*/ 	.short	0x000d
        /*0092*/ 	.short	0x005c
        /*0094*/ 	.byte	0x00, 0xf0, 0x11, 0x00


	//----- nvinfo : EIATTR_KPARAM_INFO
	.align		4
.L_21683:
        /*0098*/ 	.byte	0x04, 0x17
        /*009a*/ 	.short	(.L_21685 - .L_21684)
.L_21684:
        /*009c*/ 	.word	0x00000000
        /*00a0*/ 	.short	0x000c
        /*00a2*/ 	.short	0x0058
        /*00a4*/ 	.byte	0x00, 0xf0, 0x11, 0x00


	//----- nvinfo : EIATTR_KPARAM_INFO
	.align		4
.L_21685:
        /*00a8*/ 	.byte	0x04, 0x17
        /*00aa*/ 	.short	(.L_21687 - .L_21686)
.L_21686:
        /*00ac*/ 	.word	0x00000000
        /*00b0*/ 	.short	0x000b
        /*00b2*/ 	.short	0x0050
        /*00b4*/ 	.byte	0x00, 0xf5, 0x21, 0x00


	//----- nvinfo : EIATTR_KPARAM_INFO
	.align		4
.L_21687:
        /*00b8*/ 	.byte	0x04, 0x17
        /*00ba*/ 	.short	(.L_21689 - .L_21688)
.L_21688:
        /*00bc*/ 	.word	0x00000000
        /*00c0*/ 	.short	0x000a
        /*00c2*/ 	.short	0x0048
        /*00c4*/ 	.byte	0x00, 0xf0, 0x11, 0x00


	//----- nvinfo : EIATTR_KPARAM_INFO
	.align		4
.L_21689:
        /*00c8*/ 	.byte	0x04, 0x17
        /*00ca*/ 	.short	(.L_21691 - .L_21690)
.L_21690:
        /*00cc*/ 	.word	0x00000000
        /*00d0*/ 	.short	0x0009
        /*00d2*/ 	.short	0x0040
        /*00d4*/ 	.byte	0x00, 0xf5, 0x21, 0x00


	//----- nvinfo : EIATTR_KPARAM_INFO
	.align		4
.L_21691:
        /*00d8*/ 	.byte	0x04, 0x17
        /*00da*/ 	.short	(.L_21693 - .L_21692)
.L_21692:
        /*00dc*/ 	.word	0x00000000
        /*00e0*/ 	.short	0x0008
        /*00e2*/ 	.short	0x0038
        /*00e4*/ 	.byte	0x00, 0xf5, 0x21, 0x00


	//----- nvinfo : EIATTR_KPARAM_INFO
	.align		4
.L_21693:
        /*00e8*/ 	.byte	0x04, 0x17
        /*00ea*/ 	.short	(.L_21695 - .L_21694)
.L_21694:
        /*00ec*/ 	.word	0x00000000
        /*00f0*/ 	.short	0x0007
        /*00f2*/ 	.short	0x0034
        /*00f4*/ 	.byte	0x00, 0xf0, 0x11, 0x00


	//----- nvinfo : EIATTR_KPARAM_INFO
	.align		4
.L_21695:
        /*00f8*/ 	.byte	0x04, 0x17
        /*00fa*/ 	.short	(.L_21697 - .L_21696)
.L_21696:
        /*00fc*/ 	.word	0x00000000
        /*0100*/ 	.short	0x0006
        /*0102*/ 	.short	0x0030
        /*0104*/ 	.byte	0x00, 0xf0, 0x11, 0x00


	//----- nvinfo : EIATTR_KPARAM_INFO
	.align		4
.L_21697:
        /*0108*/ 	.byte	0x04, 0x17
        /*010a*/ 	.short	(.L_21699 - .L_21698)
.L_21698:
        /*010c*/ 	.word	0x00000000
        /*0110*/ 	.short	0x0005
        /*0112*/ 	.short	0x0028
        /*0114*/ 	.byte	0x00, 0xf5, 0x21, 0x00


	//----- nvinfo : EIATTR_KPARAM_INFO
	.align		4
.L_21699:
        /*0118*/ 	.byte	0x04, 0x17
        /*011a*/ 	.short	(.L_21701 - .L_21700)
.L_21700:
        /*011c*/ 	.word	0x00000000
        /*0120*/ 	.short	0x0004
        /*0122*/ 	.short	0x0020
        /*0124*/ 	.byte	0x00, 0xf5, 0x21, 0x00


	//----- nvinfo : EIATTR_KPARAM_INFO
	.align		4
.L_21701:
        /*0128*/ 	.byte	0x04, 0x17
        /*012a*/ 	.short	(.L_21703 - .L_21702)
.L_21702:
        /*012c*/ 	.word	0x00000000
        /*0130*/ 	.short	0x0003
        /*0132*/ 	.short	0x0018
        /*0134*/ 	.byte	0x00, 0xf5, 0x21, 0x00


	//----- nvinfo : EIATTR_KPARAM_INFO
	.align		4
.L_21703:
        /*0138*/ 	.byte	0x04, 0x17
        /*013a*/ 	.short	(.L_21705 - .L_21704)
.L_21704:
        /*013c*/ 	.word	0x00000000
        /*0140*/ 	.short	0x0002
        /*0142*/ 	.short	0x0010
        /*0144*/ 	.byte	0x00, 0xf5, 0x21, 0x00


	//----- nvinfo : EIATTR_KPARAM_INFO
	.align		4
.L_21705:
        /*0148*/ 	.byte	0x04, 0x17
        /*014a*/ 	.short	(.L_21707 - .L_21706)
.L_21706:
        /*014c*/ 	.word	0x00000000
        /*0150*/ 	.short	0x0001
        /*0152*/ 	.short	0x0008
        /*0154*/ 	.byte	0x00, 0xf5, 0x21, 0x00


	//----- nvinfo : EIATTR_KPARAM_INFO
	.align		4
.L_21707:
        /*0158*/ 	.byte	0x04, 0x17
        /*015a*/ 	.short	(.L_21709 - .L_21708)
.L_21708:
        /*015c*/ 	.word	0x00000000
        /*0160*/ 	.short	0x0000
        /*0162*/ 	.short	0x0000
        /*0164*/ 	.byte	0x00, 0xf5, 0x21, 0x00


	//----- nvinfo : EIATTR_SPARSE_MMA_MASK
	.align		4
.L_21709:
        /*0168*/ 	.byte	0x03, 0x50
        /*016a*/ 	.short	0x0000


	//----- nvinfo : EIATTR_MAXREG_COUNT
	.align		4
        /*016c*/ 	.byte	0x03, 0x1b
        /*016e*/ 	.short	0x00ff


	//----- nvinfo : EIATTR_NUM_BARRIERS
	.align		4
        /*0170*/ 	.byte	0x02, 0x4c
        /*0172*/ 	.byte	0x01
	.zero		1


	//----- nvinfo : EIATTR_EXTERNS
	.align		4
        /*0174*/ 	.byte	0x04, 0x0f
        /*0176*/ 	.short	(.L_21711 - .L_21710)


	//   ....[0]....
	.align		4
.L_21710:
        /*0178*/ 	.word	index@(__assertfail)


	//----- nvinfo : EIATTR_MERCURY_ISA_VERSION
	.align		4
.L_21711:
        /*017c*/ 	.byte	0x03, 0x5f
        /*017e*/ 	.short	0x0101


	//----- nvinfo : EIATTR_COOP_GROUP_MASK_REGIDS
	.align		4
        /*0180*/ 	.byte	0x04, 0x29
        /*0182*/ 	.short	(.L_21713 - .L_21712)


	//   ....[0]....
.L_21712:
        /*0184*/ 	.word	0xffffffff


	//   ....[1]....
        /*0188*/ 	.word	0xffffffff


	//   ....[2]....
        /*018c*/ 	.word	0xffffffff


	//   ....[3]....
        /*0190*/ 	.word	0xffffffff


	//   ....[4]....
        /*0194*/ 	.word	0xffffffff


	//   ....[5]....
        /*0198*/ 	.word	0xffffffff


	//   ....[6]....
        /*019c*/ 	.word	0xffffffff


	//   ....[7]....
        /*01a0*/ 	.word	0xffffffff


	//   ....[8]....
        /*01a4*/ 	.word	0xffffffff


	//   ....[9]....
        /*01a8*/ 	.word	0xffffffff


	//   ....[10]....
        /*01ac*/ 	.word	0xffffffff


	//   ....[11]....
        /*01b0*/ 	.word	0xffffffff


	//   ....[12]....
        /*01b4*/ 	.word	0xffffffff


	//   ....[13]....
        /*01b8*/ 	.word	0xffffffff


	//   ....[14]....
        /*01bc*/ 	.word	0xffffffff


	//   ....[15]....
        /*01c0*/ 	.word	0xffffffff


	//   ....[16]....
        /*01c4*/ 	.word	0xffffffff


	//   ....[17]....
        /*01c8*/ 	.word	0xffffffff


	//   ....[18]....
        /*01cc*/ 	.word	0xffffffff


	//   ....[19]....
        /*01d0*/ 	.word	0xffffffff


	//   ....[20]....
        /*01d4*/ 	.word	0xffffffff


	//   ....[21]....
        /*01d8*/ 	.word	0xffffffff


	//   ....[22]....
        /*01dc*/ 	.word	0xffffffff


	//   ....[23]....
        /*01e0*/ 	.word	0xffffffff


	//   ....[24]....
        /*01e4*/ 	.word	0xffffffff


	//   ....[25]....
        /*01e8*/ 	.word	0xffffffff


	//   ....[26]....
        /*01ec*/ 	.word	0xffffffff


	//   ....[27]....
        /*01f0*/ 	.word	0xffffffff


	//   ....[28]....
        /*01f4*/ 	.word	0xffffffff


	//   ....[29]....
        /*01f8*/ 	.word	0xffffffff


	//   ....[30]....
        /*01fc*/ 	.word	0xffffffff


	//   ....[31]....
        /*0200*/ 	.word	0x0500000f


	//   ....[32]....
        /*0204*/ 	.word	0x0500000f


	//   ....[33]....
        /*0208*/ 	.word	0x0500000f


	//   ....[34]....
        /*020c*/ 	.word	0x0500000f


	//   ....[35]....
        /*0210*/ 	.word	0x0500000f


	//   ....[36]....
        /*0214*/ 	.word	0x0500000f


	//   ....[37]....
        /*0218*/ 	.word	0x0500000f


	//   ....[38]....
        /*021c*/ 	.word	0x0500000f


	//   ....[39]....
        /*0220*/ 	.word	0x0500000f


	//   ....[40]....
        /*0224*/ 	.word	0x0500000f


	//   ....[41]....
        /*0228*/ 	.word	0x0500000f


	//   ....[42]....
        /*022c*/ 	.word	0x0500000f


	//   ....[43]....
        /*0230*/ 	.word	0x0500000f


	//   ....[44]....
        /*0234*/ 	.word	0x0500000f


	//   ....[45]....
        /*0238*/ 	.word	0x0500000f


	//   ....[46]....
        /*023c*/ 	.word	0x0500000f


	//   ....[47]....
        /*0240*/ 	.word	0x0500000f


	//   ....[48]....
        /*0244*/ 	.word	0x0500000f


	//   ....[49]....
        /*0248*/ 	.word	0x0500000f


	//   ....[50]....
        /*024c*/ 	.word	0x0500000f


	//   ....[51]....
        /*0250*/ 	.word	0x0500000f


	//   ....[52]....
        /*0254*/ 	.word	0x0500000f


	//   ....[53]....
        /*0258*/ 	.word	0x0500000f


	//   ....[54]....
        /*025c*/ 	.word	0x0500000f


	//   ....[55]....
        /*0260*/ 	.word	0x0500000f


	//   ....[56]....
        /*0264*/ 	.word	0x0500000f


	//   ....[57]....
        /*0268*/ 	.word	0x0500000f


	//   ....[58]....
        /*026c*/ 	.word	0x0500000f


	//   ....[59]....
        /*0270*/ 	.word	0x0500000f


	//   ....[60]....
        /*0274*/ 	.word	0x0500000f


	//   ....[61]....
        /*0278*/ 	.word	0x0500000f


	//   ....[62]....
        /*027c*/ 	.word	0x0500000f


	//   ....[63]....
        /*0280*/ 	.word	0x0500000f


	//   ....[64]....
        /*0284*/ 	.word	0x0500000f


	//   ....[65]....
        /*0288*/ 	.word	0x0500000f


	//   ....[66]....
        /*028c*/ 	.word	0x0500000f


	//----- nvinfo : EIATTR_COOP_GROUP_INSTR_OFFSETS
	.align		4
.L_21713:
        /*0290*/ 	.byte	0x04, 0x28
        /*0292*/ 	.short	(.L_21715 - .L_21714)


	//   ....[0]....
.L_21714:
        /*0294*/ 	.word	0x00000b50


	//   ....[1]....
        /*0298*/ 	.word	0x00000b70


	//   ....[2]....
        /*029c*/ 	.word	0x00000b90


	//   ....[3]....
        /*02a0*/ 	.word	0x00000bb0


	//   ....[4]....
        /*02a4*/ 	.word	0x00000cc0


	//   ....[5]....
        /*02a8*/ 	.word	0x00000ce0


	//   ....[6]....
        /*02ac*/ 	.word	0x00000d00


	//   ....[7]....
        /*02b0*/ 	.word	0x00001b50


	//   ....[8]....
        /*02b4*/ 	.word	0x00001b80


	//   ....[9]....
        /*02b8*/ 	.word	0x00001ba0


	//   ....[10]....
        /*02bc*/ 	.word	0x00001bc0


	//   ....[11]....
        /*02c0*/ 	.word	0x00001be0


	//   ....[12]....
        /*02c4*/ 	.word	0x00001c30


	//   ....[13]....
        /*02c8*/ 	.word	0x00001c50


	//   ....[14]....
        /*02cc*/ 	.word	0x00001c70


	//   ....[15]....
        /*02d0*/ 	.word	0x00002c40


	//   ....[16]....
        /*02d4*/ 	.word	0x00002c80


	//   ....[17]....
        /*02d8*/ 	.word	0x00002cc0


	//   ....[18]....
        /*02dc*/ 	.word	0x00002ce0


	//   ....[19]....
        /*02e0*/ 	.word	0x00002cf0


	//   ....[20]....
        /*02e4*/ 	.word	0x00002d00


	//   ....[21]....
        /*02e8*/ 	.word	0x00002d20


	//   ....[22]....
        /*02ec*/ 	.word	0x00002d40


	//   ....[23]....
        /*02f0*/ 	.word	0x00002d70


	//   ....[24]....
        /*02f4*/ 	.word	0x00002db0


	//   ....[25]....
        /*02f8*/ 	.word	0x00002de0


	//   ....[26]....
        /*02fc*/ 	.word	0x00002e80


	//   ....[27]....
        /*0300*/ 	.word	0x00002ea0


	//   ....[28]....
        /*0304*/ 	.word	0x00002ee0


	//   ....[29]....
        /*0308*/ 	.word	0x00002f00


	//   ....[30]....
        /*030c*/ 	.word	0x00002f20


	//   ....[31]....
        /*0310*/ 	.word	0x00003b00


	//   ....[32]....
        /*0314*/ 	.word	0x00003b60


	//   ....[33]....
        /*0318*/ 	.word	0x00003bc0


	//   ....[34]....
        /*031c*/ 	.word	0x00003c20


	//   ....[35]....
        /*0320*/ 	.word	0x00003ca0


	//   ....[36]....
        /*0324*/ 	.word	0x00003d00


	//   ....[37]....
        /*0328*/ 	.word	0x00003d60


	//   ....[38]....
        /*032c*/ 	.word	0x00003dd0


	//   ....[39]....
        /*0330*/ 	.word	0x00003e30


	//   ....[40]....
        /*0334*/ 	.word	0x00003ea0


	//   ....[41]....
        /*0338*/ 	.word	0x00003f00


	//   ....[42]....
        /*033c*/ 	.word	0x00003f70


	//   ....[43]....
        /*0340*/ 	.word	0x00003fd0


	//   ....[44]....
        /*0344*/ 	.word	0x00004050


	//   ....[45]....
        /*0348*/ 	.word	0x000040b0


	//   ....[46]....
        /*034c*/ 	.word	0x00004130


	//   ....[47]....
        /*0350*/ 	.word	0x00004190


	//   ....[48]....
        /*0354*/ 	.word	0x00004210


	//   ....[49]....
        /*0358*/ 	.word	0x00004270


	//   ....[50]....
        /*035c*/ 	.word	0x000042f0


	//   ....[51]....
        /*0360*/ 	.word	0x00004350


	//   ....[52]....
        /*0364*/ 	.word	0x000043d0


	//   ....[53]....
        /*0368*/ 	.word	0x00004430


	//   ....[54]....
        /*036c*/ 	.word	0x000044b0


	//   ....[55]....
        /*0370*/ 	.word	0x00004510


	//   ....[56]....
        /*0374*/ 	.word	0x00004570


	//   ....[57]....
        /*0378*/ 	.word	0x000045d0


	//   ....[58]....
        /*037c*/ 	.word	0x00004640


	//   ....[59]....
        /*0380*/ 	.word	0x000046a0


	//   ....[60]....
        /*0384*/ 	.word	0x00004720


	//   ....[61]....
        /*0388*/ 	.word	0x00004780


	//   ....[62]....
        /*038c*/ 	.word	0x00004800


	//   ....[63]....
        /*0390*/ 	.word	0x00004870


	//   ....[64]....
        /*0394*/ 	.word	0x000048e0


	//   ....[65]....
        /*0398*/ 	.word	0x00004940


	//   ....[66]....
        /*039c*/ 	.word	0x000049a0


	//----- nvinfo : EIATTR_VRC_CTA_INIT_COUNT
	.align		4
.L_21715:
        /*03a0*/ 	.byte	0x02, 0x4a
	.zero		1
	.zero		1


	//----- nvinfo : EIATTR_SYSCALL_OFFSETS
	.align		4
        /*03a4*/ 	.byte	0x04, 0x46
        /*03a6*/ 	.short	(.L_21717 - .L_21716)


	//   ....[0]....
.L_21716:
        /*03a8*/ 	.word	0x00002b50


	//   ....[1]....
        /*03ac*/ 	.word	0x00003aa0


	//----- nvinfo : EIATTR_EXIT_INSTR_OFFSETS
	.align		4
.L_21717:
        /*03b0*/ 	.byte	0x04, 0x1c
        /*03b2*/ 	.short	(.L_21719 - .L_21718)


	//   ....[0]....
.L_21718:
        /*03b4*/ 	.word	0x00000090


	//   ....[1]....
        /*03b8*/ 	.word	0x000037e0


	//   ....[2]....
        /*03bc*/ 	.word	0x00003810


	//   ....[3]....
        /*03c0*/ 	.word	0x000039a0


	//   ....[4]....
        /*03c4*/ 	.word	0x00003ab0


	//----- nvinfo : EIATTR_CRS_STACK_SIZE
	.align		4
.L_21719:
        /*03c8*/ 	.byte	0x04, 0x1e
        /*03ca*/ 	.short	(.L_21721 - .L_21720)
.L_21720:
        /*03cc*/ 	.word	0x00000000


	//----- nvinfo : EIATTR_CBANK_PARAM_SIZE
	.align		4
.L_21721:
        /*03d0*/ 	.byte	0x03, 0x19
        /*03d2*/ 	.short	0x008c


	//----- nvinfo : EIATTR_PARAM_CBANK
	.align		4
        /*03d4*/ 	.byte	0x04, 0x0a
        /*03d6*/ 	.short	(.L_21723 - .L_21722)
	.align		4
.L_21722:
        /*03d8*/ 	.word	index@(.nv.constant0._ZN4vllm25paged_attention_v2_kernelIfhLi128ELi16ELi128ELNS_18Fp8KVCacheDataTypeE1ELb1ELi512EEEvPfS2_PT_PKS3_PKT0_S9_ifPKiSB_iPKfiiiSD_SD_iiiii)
        /*03dc*/ 	.short	0x0380
        /*03de*/ 	.short	0x008c


	//----- nvinfo : EIATTR_SW_WAR
	.align		4
.L_21723:
        /*03e0*/ 	.byte	0x04, 0x36
        /*03e2*/ 	.short	(.L_21725 - .L_21724)
.L_21724:
        /*03e4*/ 	.word	0x00000008
.L_21725:


//--------------------- .nv.info._ZN4vllm25paged_attention_v2_kernelIfhLi120ELi16ELi128ELNS_18Fp8KVCacheDataTypeE1ELb1ELi512EEEvPfS2_PT_PKS3_PKT0_S9_ifPKiSB_iPKfiiiSD_SD_iiiii --------------------------
	.section	.nv.info._ZN4vllm25paged_attention_v2_kernelIfhLi120ELi16ELi128ELNS_18Fp8KVCacheDataTypeE1ELb1ELi512EEEvPfS2_PT_PKS3_PKT0_S9_ifPKiSB_iPKfiiiSD_SD_iiiii,"",@"SHT_CUDA_INFO"
	.sectionflags	@""
	.align	4


	//----- nvinfo : EIATTR_CUDA_API_VERSION
	.align		4
        /*0000*/ 	.byte	0x04, 0x37
        /*0002*/ 	.short	(.L_21727 - .L_21726)
.L_21726:
        /*0004*/ 	.word	0x00000082


	//----- nvinfo : EIATTR_KPARAM_INFO
	.align		4
.L_21727:
        /*0008*/ 	.byte	0x04, 0x17
        /*000a*/ 	.short	(.L_21729 - .L_21728)
.L_21728:
        /*000c*/ 	.word	0x00000000
        /*0010*/ 	.short	0x0015
        /*0012*/ 	.short	0x0088
        /*0014*/ 	.byte	0x00, 0xf0, 0x11, 0x00


	//----- nvinfo : EIATTR_KPARAM_INFO
	.align		4
.L_21729:
        /*0018*/ 	.byte	0x04, 0x17
        /*001a*/ 	.short	(.L_21731 - .L_21730)
.L_21730:
        /*001c*/ 	.word	0x00000000
        /*0020*/ 	.short	0x0014
        /*0022*/ 	.short	0x0084
        /*0024*/ 	.byte	0x00, 0xf0, 0x11, 0x00


	//----- nvinfo : EIATTR_KPARAM_INFO
	.align		4
.L_21731:
        /*0028*/ 	.byte	0x04, 0x17
        /*002a*/ 	.short	(.L_21733 - .L_21732)
.L_21732:
        /*002c*/ 	.word	0x00000000
        /*0030*/ 	.short	0x0013
        /*0032*/ 	.short	0x0080
        /*0034*/ 	.byte	0x00, 0xf0, 0x11, 0x00


	//----- nvinfo : EIATTR_KPARAM_INFO
	.align		4
.L_21733:
        /*0038*/ 	.byte	0x04, 0x17
        /*003a*/ 	.short	(.L_21735 - .L_21734)
.L_21734:
        /*003c*/ 	.word	0x00000000
        /*0040*/ 	.short	0x0012
        /*0042*/ 	.short	0x007c
        /*0044*/ 	.byte	0x00, 0xf0, 0x11, 0x00


	//----- nvinfo : EIATTR_KPARAM_INFO
	.align		4
.L_21735:
        /*0048*/ 	.byte	0x04, 0x17
        /*004a*/ 	.short	(.L_21737 - .L_21736)
.L_21736:
        /*004c*/ 	.word	0x00000000
        /*0050*/ 	.short	0x0011
        /*0052*/ 	.short	0x0078
        /*0054*/ 	.byte	0x00, 0xf0, 0x11, 0x00


	//----- nvinfo : EIATTR_KPARAM_INFO
	.align		4
.L_21737:
        /*0058*/ 	.byte	0x04, 0x17
        /*005a*/ 	.short	(.L_21739 - .L_21738)
.L_21738:
        /*005c*/ 	.word	0x00000000
        /*0060*/ 	.short	0x0010
        /*0062*/ 	.short	0x0070
        /*0064*/ 	.byte	0x00, 0xf5, 0x21, 0x00


	//----- nvinfo : EIATTR_KPARAM_INFO
	.align		4
.L_21739:
        /*0068*/ 	.byte	0x04, 0x17
        /*006a*/ 	.short	(.L_21741 - .L_21740)
.L_21740:
        /*006c*/ 	.word	0x00000000
        /*0070*/ 	.short	0x000f
        /*0072*/ 	.short	0x0068
        /*0074*/ 	.byte	0x00, 0xf5, 0x21, 0x00


	//----- nvinfo : EIATTR_KPARAM_INFO
	.align		4
.L_21741:
        /*0078*/ 	.byte	0x04, 0x17
        /*007a*/ 	.short	(.L_21743 - .L_21742)
.L_21742:
        /*007c*/ 	.word	0x00000000
        /*0080*/ 	.short	0x000e
        /*0082*/ 	.short	0x0060
        /*0084*/ 	.byte	0x00, 0xf0, 0x11, 0x00


	//----- nvinfo : EIATTR_KPARAM_INFO
	.align		4
.L_21743:
        /*0088*/ 	.byte	0x04, 0x17
        /*008a*/ 	.short	(.L_21745 - .L_21744)
.L_21744:
        /*008c*/ 	.word	0x00000000
        /*0090*/ 	.short	0x000d
        /*0092*/ 	.short	0x005c
        /*0094*/ 	.byte	0x00, 0xf0, 0x11, 0x00


	//----- nvinfo : EIATTR_KPARAM_INFO
	.align		4
.L_21745:
        /*0098*/ 	.byte	0x04, 0x17
        /*009a*/ 	.short	(.L_21747 - .L_21746)
.L_21746:
        /*009c*/ 	.word	0x00000000
        /*00a0*/ 	.short	0x000c
        /*00a2*/ 	.short	0x0058
        /*00a4*/ 	.byte	0x00, 0xf0, 0x11, 0x00


	//----- nvinfo : EIATTR_KPARAM_INFO
	.align		4
.L_21747:
        /*00a8*/ 	.byte	0x04, 0x17
        /*00aa*/ 	.short	(.L_21749 - .L_21748)
.L_21748:
        /*00ac*/ 	.word	0x00000000
        /*00b0*/ 	.short	0x000b
        /*00b2*/ 	.short	0x0050
        /*00b4*/ 	.byte	0x00, 0xf5, 0x21, 0x00


	//----- nvinfo : EIATTR_KPARAM_INFO
	.align		4
.L_21749:
        /*00b8*/ 	.byte	0x04, 0x17
        /*00ba*/ 	.short	(.L_21751 - .L_21750)
.L_21750:
        /*00bc*/ 	.word	0x00000000
        /*00c0*/ 	.short	0x000a
        /*00c2*/ 	.short	0x0048
        /*00c4*/ 	.byte	0x00, 0xf0, 0x11, 0x00


	//----- nvinfo : EIATTR_KPARAM_INFO
	.align		4
.L_21751:
        /*00c8*/ 	.byte	0x04, 0x17
        /*00ca*/ 	.short	(.L_21753 - .L_21752)
.L_21752:
        /*00cc*/ 	.word	0x00000000
        /*00d0*/ 	.short	0x0009
        /*00d2*/ 	.short	0x0040
        /*00d4*/ 	.byte	0x00, 0xf5, 0x21, 0x00


	//----- nvinfo : EIATTR_KPARAM_INFO
	.align		4
.L_21753:
        /*00d8*/ 	.byte	0x04, 0x17
        /*00da*/ 	.short	(.L_21755 - .L_21754)
.L_21754:
        /*00dc*/ 	.word	0x00000000
        /*00e0*/ 	.short	0x0008
        /*00e2*/ 	.short	0x0038
        /*00e4*/ 	.byte	0x00, 0xf5, 0x21, 0x00


	//----- nvinfo : EIATTR_KPARAM_INFO
	.align		4
.L_21755:
        /*00e8*/ 	.byte	0x04, 0x17
        /*00ea*/ 	.short	(.L_21757 - .L_21756)
.L_21756:
        /*00ec*/ 	.word	0x00000000
        /*00f0*/ 	.short	0x0007
        /*00f2*/ 	.short	0x0034
        /*00f4*/ 	.byte	0x00, 0xf0, 0x11, 0x00


	//----- nvinfo : EIATTR_KPARAM_INFO
	.align		4
.L_21757:
        /*00f8*/ 	.byte	0x04, 0x17
        /*00fa*/ 	.short	(.L_21759 - .L_21758)
.L_21758:
        /*00fc*/ 	.word	0x00000000
        /*0100*/ 	.short	0x0006
        /*0102*/ 	.short	0x0030
        /*0104*/ 	.byte	0x00, 0xf0, 0x11, 0x00


	//----- nvinfo : EIATTR_KPARAM_INFO
	.align		4
.L_21759:
        /*0108*/ 	.byte	0x04, 0x17
        /*010a*/ 	.short	(.L_21761 - .L_21760)
.L_21760:
        /*010c*/ 	.word	0x00000000
        /*0110*/ 	.short	0x0005
        /*0112*/ 	.short	0x0028
        /*0114*/ 	.byte	0x00, 0xf5, 0x21, 0x00


	//----- nvinfo : EIATTR_KPARAM_INFO
	.align		4
.L_21761:
        /*0118*/ 	.byte	0x04, 0x17
        /*011a*/ 	.short	(.L_21763 - .L_21762)
.L_21762:
        /*011c*/ 	.word	0x00000000
        /*0120*/ 	.short	0x0004
        /*0122*/ 	.short	0x0020
        /*0124*/ 	.byte	0x00, 0xf5, 0x21, 0x00


	//----- nvinfo : EIATTR_KPARAM_INFO
	.align		4
.L_21763:
        /*0128*/ 	.byte	0x04, 0x17
        /*012a*/ 	.short	(.L_21765 - .L_21764)
.L_21764:
        /*012c*/ 	.word	0x00000000
        /*0130*/ 	.short	0x0003
        /*0132*/ 	.short	0x0018
        /*0134*/ 	.byte	0x00, 0xf5, 0x21, 0x00


	//----- nvinfo : EIATTR_KPARAM_INFO
	.align		4
.L_21765:
        /*0138*/ 	.byte	0x04, 0x17
        /*013a*/ 	.short	(.L_21767 - .L_21766)
.L_21766:
        /*013c*/ 	.word	0x00000000
        /*0140*/ 	.short	0x0002
        /*0142*/ 	.short	0x0010
        /*0144*/ 	.byte	0x00, 0xf5, 0x21, 0x00


	//----- nvinfo : EIATTR_KPARAM_INFO
	.align		4
.L_21767:
        /*0148*/ 	.byte	0x04, 0x17
        /*014a*/ 	.short	(.L_21769 - .L_21768)
.L_21768:
        /*014c*/ 	.word	0x00000000
        /*0150*/ 	.short	0x0001
        /*0152*/ 	.short	0x0008
        /*0154*/ 	.byte	0x00, 0xf5, 0x21, 0x00


	//----- nvinfo : EIATTR_KPARAM_INFO
	.align		4
.L_21769:
        /*0158*/ 	.byte	0x04, 0x17
        /*015a*/ 	.short	(.L_21771 - .L_21770)
.L_21770:
        /*015c*/ 	.word	0x00000000
        /*0160*/ 	.short	0x0000
        /*0162*/ 	.short	0x0000
        /*0164*/ 	.byte	0x00, 0xf5, 0x21, 0x00


	//----- nvinfo : EIATTR_SPARSE_MMA_MASK
	.align		4
.L_21771:
        /*0168*/ 	.byte	0x03, 0x50
        /*016a*/ 	.short	0x0000


	//----- nvinfo : EIATTR_MAXREG_COUNT
	.align		4
        /*016c*/ 	.byte	0x03, 0x1b
        /*016e*/ 	.short	0x00ff


	//----- nvinfo : EIATTR_NUM_BARRIERS
	.align		4
        /*0170*/ 	.byte	0x02, 0x4c
        /*0172*/ 	.byte	0x01
	.zero		1


	//----- nvinfo : EIATTR_EXTERNS
	.align		4
        /*0174*/ 	.byte	0x04, 0x0f
        /*0176*/ 	.short	(.L_21773 - .L_21772)


	//   ....[0]....
	.align		4
.L_21772:
        /*0178*/ 	.word	index@(__assertfail)


	//----- nvinfo : EIATTR_MERCURY_ISA_VERSION
	.align		4
.L_21773:
        /*017c*/ 	.byte	0x03, 0x5f
        /*017e*/ 	.short	0x0101


	//----- nvinfo : EIATTR_COOP_GROUP_MASK_REGIDS
	.align		4
        /*0180*/ 	.byte	0x04, 0x29
        /*0182*/ 	.short	(.L_21775 - .L_21774)


	//   ....[0]....
.L_21774:
        /*0184*/ 	.word	0xffffffff


	//   ....[1]....
        /*0188*/ 	.word	0xffffffff


	//   ....[2]....
        /*018c*/ 	.word	0xffffffff


	//   ....[3]....
        /*0190*/ 	.word	0xffffffff


	//   ....[4]....
        /*0194*/ 	.word	0xffffffff


	//   ....[5]....
        /*0198*/ 	.word	0xffffffff


	//   ....[6]....
        /*019c*/ 	.word	0xffffffff


	//   ....[7]....
        /*01a0*/ 	.word	0xffffffff


	//   ....[8]....
        /*01a4*/ 	.word	0xffffffff


	//   ....[9]....
        /*01a8*/ 	.word	0xffffffff


	//   ....[10]....
        /*01ac*/ 	.word	0xffffffff


	//   ....[11]....
        /*01b0*/ 	.word	0xffffffff


	//   ....[12]....
        /*01b4*/ 	.word	0xffffffff


	//   ....[13]....
        /*01b8*/ 	.word	0xffffffff


	//   ....[14]....
        /*01bc*/ 	.word	0xffffffff


	//   ....[15]....
        /*01c0*/ 	.word	0xffffffff


	//   ....[16]....
        /*01c4*/ 	.word	0xffffffff


	//   ....[17]....
        /*01c8*/ 	.word	0xffffffff


	//   ....[18]....
        /*01cc*/ 	.word	0xffffffff


	//   ....[19]....
        /*01d0*/ 	.word	0xffffffff


	//   ....[20]....
        /*01d4*/ 	.word	0xffffffff


	//   ....[21]....
        /*01d8*/ 	.word	0xffffffff


	//   ....[22]....
        /*01dc*/ 	.word	0xffffffff


	//   ....[23]....
        /*01e0*/ 	.word	0xffffffff


	//   ....[24]....
        /*01e4*/ 	.word	0xffffffff


	//   ....[25]....
        /*01e8*/ 	.word	0xffffffff


	//   ....[26]....
        /*01ec*/ 	.word	0xffffffff


	//   ....[27]....
        /*01f0*/ 	.word	0xffffffff


	//   ....[28]....
        /*01f4*/ 	.word	0xffffffff


	//   ....[29]....
        /*01f8*/ 	.word	0xffffffff


	//   ....[30]....
        /*01fc*/ 	.word	0x0500000f


	//   ....[31]....
        /*0200*/ 	.word	0x0500000f


	//   ....[32]....
        /*0204*/ 	.word	0x0500000f


	//   ....[33]....
        /*0208*/ 	.word	0x0500000f


	//   ....[34]....
        /*020c*/ 	.word	0x0500000f


	//   ....[35]....
        /*0210*/ 	.word	0x0500000f


	//   ....[36]....
        /*0214*/ 	.word	0x0500000f


	//   ....[37]....
        /*0218*/ 	.word	0x0500000f


	//   ....[38]....
        /*021c*/ 	.word	0x0500000f


	//   ....[39]....
        /*0220*/ 	.word	0x0500000f


	//   ....[40]....
        /*0224*/ 	.word	0x0500000f


	//   ....[41]....
        /*0228*/ 	.word	0x0500000f


	//   ....[42]....
        /*022c*/ 	.word	0x0500000f


	//   ....[43]....
        /*0230*/ 	.word	0x0500000f


	//   ....[44]....
        /*0234*/ 	.word	0x0500000f


	//   ....[45]....
        /*0238*/ 	.word	0x0500000f


	//   ....[46]....
        /*023c*/ 	.word	0x0500000f


	//   ....[47]....
        /*0240*/ 	.word	0x0500000f


	//   ....[48]....
        /*0244*/ 	.word	0x0500000f


	//   ....[49]....
        /*0248*/ 	.word	0x0500000f


	//   ....[50]....
        /*024c*/ 	.word	0x0500000f


	//   ....[51]....
        /*0250*/ 	.word	0x0500000f


	//   ....[52]....
        /*0254*/ 	.word	0x0500000f


	//   ....[53]....
        /*0258*/ 	.word	0x0500000f


	//   ....[54]....
        /*025c*/ 	.word	0x0500000f


	//   ....[55]....
        /*0260*/ 	.word	0x0500000f


	//   ....[56]....
        /*0264*/ 	.word	0x0500000f


	//   ....[57]....
        /*0268*/ 	.word	0x0500000f


	//   ....[58]....
        /*026c*/ 	.word	0x0500000f


	//   ....[59]....
        /*0270*/ 	.word	0x0500000f


	//   ....[60]....
        /*0274*/ 	.word	0x0500000f


	//   ....[61]....
        /*0278*/ 	.word	0x0500000f


	//   ....[62]....
        /*027c*/ 	.word	0x0500000f


	//   ....[63]....
        /*0280*/ 	.word	0x0500000f


	//----- nvinfo : EIATTR_COOP_GROUP_INSTR_OFFSETS
	.align		4
.L_21775:
        /*0284*/ 	.byte	0x04, 0x28
        /*0286*/ 	.short	(.L_21777 - .L_21776)


	//   ....[0]....
.L_21776:
        /*0288*/ 	.word	0x00000b50


	//   ....[1]....
        /*028c*/ 	.word	0x00000b70


	//   ....[2]....
        /*0290*/ 	.word	0x00000b90


	//   ....[3]....
        /*0294*/ 	.word	0x00000bb0


	//   ....[4]....
        /*0298*/ 	.word	0x00000cc0


	//   ....[5]....
        /*029c*/ 	.word	0x00000ce0


	//   ....[6]....
        /*02a0*/ 	.word	0x00000d00


	//   ....[7]....
        /*02a4*/ 	.word	0x00001b50


	//   ....[8]....
        /*02a8*/ 	.word	0x00001b80


	//   ....[9]....
        /*02ac*/ 	.word	0x00001ba0


	//   ....[10]....
        /*02b0*/ 	.word	0x00001bc0


	//   ....[11]....
        /*02b4*/ 	.word	0x00001be0


	//   ....[12]....
        /*02b8*/ 	.word	0x00001c30


	//   ....[13]....
        /*02bc*/ 	.word	0x00001c50


	//   ....[14]....
        /*02c0*/ 	.word	0x00001c70


	//   ....[15]....
        /*02c4*/ 	.word	0x00002c40


	//   ....[16]....
        /*02c8*/ 	.word	0x00002c80


	//   ....[17]....
        /*02cc*/ 	.word	0x00002cc0


	//   ....[18]....
        /*02d0*/ 	.word	0x00002cd0


	//   ....[19]....
        /*02d4*/ 	.word	0x00002ce0


	//   ....[20]....
        /*02d8*/ 	.word	0x00002cf0


	//   ....[21]....
        /*02dc*/ 	.word	0x00002d00


	//   ....[22]....
        /*02e0*/ 	.word	0x00002d50


	//   ....[23]....
        /*02e4*/ 	.word	0x00002d70


	//   ....[24]....
        /*02e8*/ 	.word	0x00002da0


	//   ....[25]....
        /*02ec*/ 	.word	0x00002e30


	//   ....[26]....
        /*02f0*/ 	.word	0x00002e50


	//   ....[27]....
        /*02f4*/ 	.word	0x00002e80


	//   ....[28]....
        /*02f8*/ 	.word	0x00002eb0


	//   ....[29]....
        /*02fc*/ 	.word	0x00002ee0


	//   ....[30]....
        /*0300*/ 	.word	0x00003a00


	//   ....[31]....
        /*0304*/ 	.word	0x00003a60


	//   ....[32]....
        /*0308*/ 	.word	0x00003ac0


	//   ....[33]....
        /*030c*/ 	.word	0x00003b20


	//   ....[34]....
        /*0310*/ 	.word	0x00003ba0


	//   ....[35]....
        /*0314*/ 	.word	0x00003c00


	//   ....[36]....
        /*0318*/ 	.word	0x00003c60


	//   ....[37]....
        /*031c*/ 	.word	0x00003ce0


	//   ....[38]....
        /*0320*/ 	.word	0x00003d40


	//   ....[39]....
        /*0324*/ 	.word	0x00003dc0


	//   ....[40]....
        /*0328*/ 	.word	0x00003e20


	//   ....[41]....
        /*032c*/ 	.word	0x00003ea0


	//   ....[42]....
        /*0330*/ 	.word	0x00003f00


	//   ....[43]....
        /*0334*/ 	.word	0x00003f80


	//   ....[44]....
        /*0338*/ 	.word	0x00003fe0


	//   ....[45]....
        /*033c*/ 	.word	0x00004060


	//   ....[46]....
        /*0340*/ 	.word	0x000040c0


	//   ....[47]....
        /*0344*/ 	.word	0x00004140


	//   ....[48]....
        /*0348*/ 	.word	0x000041a0


	//   ....[49]....
        /*034c*/ 	.word	0x00004210


	//   ....[50]....
        /*0350*/ 	.word	0x00004270


	//   ....[51]....
        /*0354*/ 	.word	0x000042e0


	//   ....[52]....
        /*0358*/ 	.word	0x00004340


	//   ....[53]....
        /*035c*/ 	.word	0x000043b0


	//   ....[54]....
        /*0360*/ 	.word	0x00004410


	//   ....[55]....
        /*0364*/ 	.word	0x00004490


	//   ....[56]....
        /*0368*/ 	.word	0x000044f0


	//   ....[57]....
        /*036c*/ 	.word	0x00004570


	//   ....[58]....
        /*0370*/ 	.word	0x000045d0


	//   ....[59]....
        /*0374*/ 	.word	0x00004640


	//   ....[60]....
        /*0378*/ 	.word	0x000046b0


	//   ....[61]....
        /*037c*/ 	.word	0x00004710


	//   ....[62]....
        /*0380*/ 	.word	0x00004790


	//   ....[63]....
        /*0384*/ 	.word	0x00004800


	//----- nvinfo : EIATTR_VRC_CTA_INIT_COUNT
	.align		4
.L_21777:
        /*0388*/ 	.byte	0x02, 0x4a
	.zero		1
	.zero		1


	//----- nvinfo : EIATTR_SYSCALL_OFFSETS
	.align		4
        /*038c*/ 	.byte	0x04, 0x46
        /*038e*/ 	.short	(.L_21779 - .L_21778)


	//   ....[0]....
.L_21778:
        /*0390*/ 	.word	0x00002b50


	//   ....[1]....
        /*0394*/ 	.word	0x000039a0


	//----- nvinfo : EIATTR_EXIT_INSTR_OFFSETS
	.align		4
.L_21779:
        /*0398*/ 	.byte	0x04, 0x1c
        /*039a*/ 	.short	(.L_21781 - .L_21780)


	//   ....[0]....
.L_21780:
        /*039c*/ 	.word	0x00000090


	//   ....[1]....
        /*03a0*/ 	.word	0x000036f0


	//   ....[2]....
        /*03a4*/ 	.word	0x00003720


	//   ....[3]....
        /*03a8*/ 	.word	0x000038a0


	//   ....[4]....
        /*03ac*/ 	.word	0x000039b0


	//----- nvinfo : EIATTR_CRS_STACK_SIZE
	.align		4
.L_21781:
        /*03b0*/ 	.byte	0x04, 0x1e
        /*03b2*/ 	.short	(.L_21783 - .L_21782)
.L_21782:
        /*03b4*/ 	.word	0x00000000


	//----- nvinfo : EIATTR_CBANK_PARAM_SIZE
	.align		4
.L_21783:
        /*03b8*/ 	.byte	0x03, 0x19
        /*03ba*/ 	.short	0x008c


	//----- nvinfo : EIATTR_PARAM_CBANK
	.align		4
        /*03bc*/ 	.byte	0x04, 0x0a
        /*03be*/ 	.short	(.L_21785 - .L_21784)
	.align		4
.L_21784:
        /*03c0*/ 	.word	index@(.nv.constant0._ZN4vllm25paged_attention_v2_kernelIfhLi120ELi16ELi128ELNS_18Fp8KVCacheDataTypeE1ELb1ELi512EEEvPfS2_PT_PKS3_PKT0_S9_ifPKiSB_iPKfiiiSD_SD_iiiii)
        /*03c4*/ 	.short	0x0380
        /*03c6*/ 	.short	0x008c


	//----- nvinfo : EIATTR_SW_WAR
	.align		4
.L_21785:
        /*03c8*/ 	.byte	0x04, 0x36
        /*03ca*/ 	.short	(.L_21787 - .L_21786)
.L_21786:
        /*03cc*/ 	.word	0x00000008
.L_21787:


//--------------------- .nv.info._ZN4vllm25paged_attention_v2_kernelIfhLi112ELi16ELi128ELNS_18Fp8KVCacheDataTypeE1ELb1ELi512EEEvPfS2_PT_PKS3_PKT0_S9_ifPKiSB_iPKfiiiSD_SD_iiiii --------------------------
	.section	.nv.info._ZN4vllm25paged_attention_v2_kernelIfhLi112ELi16ELi128ELNS_18Fp8KVCacheDataTypeE1ELb1ELi512EEEvPfS2_PT_PKS3_PKT0_S9_ifPKiSB_iPKfiiiSD_SD_iiiii,"",@"SHT_CUDA_INFO"
	.sectionflags	@""
	.align	4


	//----- nvinfo : EIATTR_CUDA_API_VERSION
	.align		4
        /*0000*/ 	.byte	0x04, 0x37
        /*0002*/ 	.short	(.L_21789 - .L_21788)
.L_21788:
        /*0004*/ 	.word	0x00000082


	//----- nvinfo : EIATTR_KPARAM_INFO
	.align		4
.L_21789:
        /*0008*/ 	.byte	0x04, 0x17
        /*000a*/ 	.short	(.L_21791 - .L_21790)
.L_21790:
        /*000c*/ 	.word	0x00000000
        /*0010*/ 	.short	0x0015
        /*0012*/ 	.short	0x0088
        /*0014*/ 	.byte	0x00, 0xf0, 0x11, 0x00


	//----- nvinfo : EIATTR_KPARAM_INFO
	.align		4
.L_21791:
        /*0018*/ 	.byte	0x04, 0x17
        /*001a*/ 	.short	(.L_21793 - .L_21792)
.L_21792:
        /*001c*/ 	.word	0x00000000
        /*0020*/ 	.short	0x0014
        /*0022*/ 	.short	0x0084
        /*0024*/ 	.byte	0x00, 0xf0, 0x11, 0x00


	//----- nvinfo : EIATTR_KPARAM_INFO
	.align		4
.L_21793:
        /*0028*/ 	.byte	0x04, 0x17
        /*002a*/ 	.short	(.L_21795 - .L_21794)
.L_21794:
        /*002c*/ 	.word	0x00000000
        /*0030*/ 	.short	0x0013
        /*0032*/ 	.short	0x0080
        /*0034*/ 	.byte	0x00, 0xf0, 0x11, 0x00


	//----- nvinfo : EIATTR_KPARAM_INFO
	.align		4
.L_21795:
        /*0038*/ 	.byte	0x04, 0x17
        /*003a*/ 	.short	(.L_21797 - .L_21796)
.L_21796:
        /*003c*/ 	.word	0x00000000
        /*0040*/ 	.short	0x0012
        /*0042*/ 	.short	0x007c
        /*0044*/ 	.byte	0x00, 0xf0, 0x11, 0x00


	//----- nvinfo : EIATTR_KPARAM_INFO
	.align		4
.L_21797:
        /*0048*/ 	.byte	0x04, 0x17
        /*004a*/ 	.short	(.L_21799 - .L_21798)
.L_21798:
        /*004c*/ 	.word	0x00000000
        /*0050*/ 	.short	0x0011
        /*0052*/ 	.short	0x0078
        /*0054*/ 	.byte	0x00, 0xf0, 0x11, 0x00


	//----- nvinfo : EIATTR_KPARAM_INFO
	.align		4
.L_21799:
        /*0058*/ 	.byte	0x04, 0x17
        /*005a*/ 	.short	(.L_21801 - .L_21800)
.L_21800:
        /*005c*/ 	.word	0x00000000
        /*0060*/ 	.short	0x0010
        /*0062*/ 	.short	0x0070
        /*0064*/ 	.byte	0x00, 0xf5, 0x21, 0x00


	//----- nvinfo : EIATTR_KPARAM_INFO
	.align		4
.L_21801:
        /*0068*/ 	.byte	0x04, 0x17
        /*006a*/ 	.short	(.L_21803 - .L_21802)
.L_21802:
        /*006c*/ 	.word	0x00000000
        /*0070*/ 	.short	0x000f
        /*0072*/ 	.short	0x0068
        /*0074*/ 	.byte	0x00, 0xf5, 0x21, 0x00


	//----- nvinfo : EIATTR_KPARAM_INFO
	.align		4
.L_21803:
        /*0078*/ 	.byte	0x04, 0x17
        /*007a*/ 	.short	(.L_21805 - .L_21804)
.L_21804:
        /*007c*/ 	.word	0x00000000
        /*0080*/ 	.short	0x000e
        /*0082*/ 	.short	0x0060
        /*0084*/ 	.byte	0x00, 0xf0, 0x11, 0x00


	//----- nvinfo : EIATTR_KPARAM_INFO
	.align		4
.L_21805:
        /*0088*/ 	.byte	0x04, 0x17
        /*008a*/ 	.short	(.L_21807 - .L_21806)
.L_21806:
        /*008c*/ 	.word	0x00000000
        /*0090*/ 	.short	0x000d
        /*0092*/ 	.short	0x005c
        /*0094*/ 	.byte	0x00, 0xf0, 0x11, 0x00


	//----- nvinfo : EIATTR_KPARAM_INFO
	.align		4
.L_21807:
        /*0098*/ 	.byte	0x04, 0x17
        /*009a*/ 	.short	(.L_21809 - .L_21808)
.L_21808:
        /*009c*/ 	.word	0x00000000
        /*00a0*/ 	.short	0x000c
        /*00a2*/ 	.short	0x0058
        /*00a4*/ 	.byte	0x00, 0xf0, 0x11, 0x00


	//----- nvinfo : EIATTR_KPARAM_INFO
	.align		4
.L_21809:
        /*00a8*/ 	.byte	0x04, 0x17
        /*00aa*/ 	.short	(.L_21811 - .L_21810)
.L_21810:
        /*00ac*/ 	.word	0x00000000
        /*00b0*/ 	.short	0x000b
        /*00b2*/ 	.short	0x0050
        /*00b4*/ 	.byte	0x00, 0xf5, 0x21, 0x00


	//----- nvinfo : EIATTR_KPARAM_INFO
	.align		4
.L_21811:
        /*00b8*/ 	.byte	0x04, 0x17
        /*00ba*/ 	.short	(.L_21813 - .L_21812)
.L_21812:
        /*00bc*/ 	.word	0x00000000
        /*00c0*/ 	.short	0x000a
        /*00c2*/ 	.short	0x0048
        /*00c4*/ 	.byte	0x00, 0xf0, 0x11, 0x00


	//----- nvinfo : EIATTR_KPARAM_INFO
	.align		4
.L_21813:
        /*00c8*/ 	.byte	0x04, 0x17
        /*00ca*/ 	.short	(.L_21815 - .L_21814)
.L_21814:
        /*00cc*/ 	.word	0x00000000
        /*00d0*/ 	.short	0x0009
        /*00d2*/ 	.short	0x0040
        /*00d4*/ 	.byte	0x00, 0xf5, 0x21, 0x00


	//----- nvinfo : EIATTR_KPARAM_INFO
	.align		4
.L_21815:
        /*00d8*/ 	.byte	0x04, 0x17
        /*00da*/ 	.short	(.L_21817 - .L_21816)
.L_21816:
        /*00dc*/ 	.word	0x00000000
        /*00e0*/ 	.short	0x0008
        /*00e2*/ 	.short	0x0038
        /*00e4*/ 	.byte	0x00, 0xf5, 0x21, 0x00


	//----- nvinfo : EIATTR_KPARAM_INFO
	.align		4
.L_21817:
        /*00e8*/ 	.byte	0x04, 0x17
        /*00ea*/ 	.short	(.L_21819 - .L_21818)
.L_21818:
        /*00ec*/ 	.word	0x00000000
        /*00f0*/ 	.short	0x0007
        /*00f2*/ 	.short	0x0034
        /*00f4*/ 	.byte	0x00, 0xf0, 0x11, 0x00


	//----- nvinfo : EIATTR_KPARAM_INFO
	.align		4
.L_21819:
        /*00f8*/ 	.byte	0x04, 0x17
        /*00fa*/ 	.short	(.L_21821 - .L_21820)
.L_21820:
        /*00fc*/ 	.word	0x00000000
        /*0100*/ 	.short	0x0006
        /*0102*/ 	.short	0x0030
        /*0104*/ 	.byte	0x00, 0xf0, 0x11, 0x00


	//----- nvinfo : EIATTR_KPARAM_INFO
	.align		4
.L_21821:
        /*0108*/ 	.byte	0x04, 0x17
        /*010a*/ 	.short	(.L_21823 - .L_21822)
.L_21822:
        /*010c*/ 	.word	0x00000000
        /*0110*/ 	.short	0x0005
        /*0112*/ 	.short	0x0028
        /*0114*/ 	.byte	0x00, 0xf5, 0x21, 0x00


	//----- nvinfo : EIATTR_KPARAM_INFO
	.align		4
.L_21823:
        /*0118*/ 	.byte	0x04, 0x17
        /*011a*/ 	.short	(.L_21825 - .L_21824)
.L_21824:
        /*011c*/ 	.word	0x00000000
        /*0120*/ 	.short	0x0004
        /*0122*/ 	.short	0x0020
        /*0124*/ 	.byte	0x00, 0xf5, 0x21, 0x00


	//----- nvinfo : EIATTR_KPARAM_INFO
	.align		4
.L_21825:
        /*0128*/ 	.byte	0x04, 0x17
        /*012a*/ 	.short	(.L_21827 - .L_21826)
.L_21826:
        /*012c*/ 	.word	0x00000000
        /*0130*/ 	.short	0x0003
        /*0132*/ 	.short	0x0018
        /*0134*/ 	.byte	0x00, 0xf5, 0x21, 0x00


	//----- nvinfo : EIATTR_KPARAM_INFO
	.align		4
.L_21827:
        /*0138*/ 	.byte	0x04, 0x17
        /*013a*/ 	.short	(.L_21829 - .L_21828)
.L_21828:
        /*013c*/ 	.word	0x00000000
        /*0140*/ 	.short	0x0002
        /*0142*/ 	.short	0x0010
        /*0144*/ 	.byte	0x00, 0xf5, 0x21, 0x00


	//----- nvinfo : EIATTR_KPARAM_INFO
	.align		4
.L_21829:
        /*0148*/ 	.byte	0x04, 0x17
        /*014a*/ 	.short	(.L_21831 - .L_21830)
.L_21830:
        /*014c*/ 	.word	0x00000000
        /*0150*/ 	.short	0x0001
        /*0152*/ 	.short	0x0008
        /*0154*/ 	.byte	0x00, 0xf5, 0x21, 0x00


	//----- nvinfo : EIATTR_KPARAM_INFO
	.align		4
.L_21831:
        /*0158*/ 	.byte	0x04, 0x17
        /*015a*/ 	.short	(.L_21833 - .L_21832)
.L_21832:
        /*015c*/ 	.word	0x00000000
        /*0160*/ 	.short	0x0000
        /*0162*/ 	.short	0x0000
        /*0164*/ 	.byte	0x00, 0xf5, 0x21, 0x00


	//----- nvinfo : EIATTR_SPARSE_MMA_MASK
	.align		4
.L_21833:
        /*0168*/ 	.byte	0x03, 0x50
        /*016a*/ 	.short	0x0000


	//----- nvinfo : EIATTR_MAXREG_COUNT
	.align		4
        /*016c*/ 	.byte	0x03, 0x1b
        /*016e*/ 	.short	0x00ff


	//----- nvinfo : EIATTR_NUM_BARRIERS
	.align		4
        /*0170*/ 	.byte	0x02, 0x4c
        /*0172*/ 	.byte	0x01
	.zero		1


	//----- nvinfo : EIATTR_EXTERNS
	.align		4
        /*0174*/ 	.byte	0x04, 0x0f
        /*0176*/ 	.short	(.L_21835 - .L_21834)


	//   ....[0]....
	.align		4
.L_21834:
        /*0178*/ 	.word	index@(__assertfail)


	//----- nvinfo : EIATTR_MERCURY_ISA_VERSION
	.align		4
.L_21835:
        /*017c*/ 	.byte	0x03, 0x5f
        /*017e*/ 	.short	0x0101


	//----- nvinfo : EIATTR_COOP_GROUP_MASK_REGIDS
	.align		4
        /*0180*/ 	.byte	0x04, 0x29
        /*0182*/ 	.short	(.L_21837 - .L_21836)


	//   ....[0]....
.L_21836:
        /*0184*/ 	.word	0xffffffff


	//   ....[1]....
        /*0188*/ 	.word	0xffffffff


	//   ....[2]....
        /*018c*/ 	.word	0xffffffff


	//   ....[3]....
        /*0190*/ 	.word	0xffffffff


	//   ....[4]....
        /*0194*/ 	.word	0xffffffff


	//   ....[5]....
        /*0198*/ 	.word	0xffffffff


	//   ....[6]....
        /*019c*/ 	.word	0xffffffff


	//   ....[7]....
        /*01a0*/ 	.word	0xffffffff


	//   ....[8]....
        /*01a4*/ 	.word	0xffffffff


	//   ....[9]....
        /*01a8*/ 	.word	0xffffffff


	//   ....[10]....
        /*01ac*/ 	.word	0xffffffff


	//   ....[11]....
        /*01b0*/ 	.word	0xffffffff


	//   ....[12]....
        /*01b4*/ 	.word	0xffffffff


	//   ....[13]....
        /*01b8*/ 	.word	0xffffffff


	//   ....[14]....
        /*01bc*/ 	.word	0xffffffff


	//   ....[15]....
        /*01c0*/ 	.word	0xffffffff


	//   ....[16]....
        /*01c4*/ 	.word	0xffffffff


	//   ....[17]....
        /*01c8*/ 	.word	0xffffffff


	//   ....[18]....
        /*01cc*/ 	.word	0xffffffff


	//   ....[19]....
        /*01d0*/ 	.word	0xffffffff


	//   ....[20]....
        /*01d4*/ 	.word	0xffffffff


	//   ....[21]....
        /*01d8*/ 	.word	0xffffffff


	//   ....[22]....
        /*01dc*/ 	.word	0xffffffff


	//   ....[23]....
        /*01e0*/ 	.word	0xffffffff


	//   ....[24]....
        /*01e4*/ 	.word	0xffffffff


	//   ....[25]....
        /*01e8*/ 	.word	0xffffffff


	//   ....[26]....
        /*01ec*/ 	.word	0xffffffff


	//   ....[27]....
        /*01f0*/ 	.word	0xffffffff


	//   ....[28]....
        /*01f4*/ 	.word	0xffffffff


	//   ....[29]....
        /*01f8*/ 	.word	0x0500000f


	//   ....[30]....
        /*01fc*/ 	.word	0x0500000f


	//   ....[31]....
        /*0200*/ 	.word	0x0500000f


	//   ....[32]....
        /*0204*/ 	.word	0x0500000f


	//   ....[33]....
        /*0208*/ 	.word	0x0500000f


	//   ....[34]....
        /*020c*/ 	.word	0x0500000f


	//   ....[35]....
        /*0210*/ 	.word	0x0500000f


	//   ....[36]....
        /*0214*/ 	.word	0x0500000f


	//   ....[37]....
        /*0218*/ 	.word	0x0500000f


	//   ....[38]....
        /*021c*/ 	.word	0x0500000f


	//   ....[39]....
        /*0220*/ 	.word	0x0500000f


	//   ....[40]....
        /*0224*/ 	.word	0x0500000f


	//   ....[41]....
        /*0228*/ 	.word	0x0500000f


	//   ....[42]....
        /*022c*/ 	.word	0x0500000f


	//   ....[43]....
        /*0230*/ 	.word	0x0500000f


	//   ....[44]....
        /*0234*/ 	.word	0x0500000f


	//   ....[45]....
        /*0238*/ 	.word	0x0500000f


	//   ....[46]....
        /*023c*/ 	.word	0x0500000f


	//   ....[47]....
        /*0240*/ 	.word	0x0500000f


	//   ....[48]....
        /*0244*/ 	.word	0x0500000f


	//   ....[49]....
        /*0248*/ 	.word	0x0500000f


	//   ....[50]....
        /*024c*/ 	.word	0x0500000f


	//   ....[51]....
        /*0250*/ 	.word	0x0500000f


	//   ....[52]....
        /*0254*/ 	.word	0x0500000f


	//   ....[53]....
        /*0258*/ 	.word	0x0500000f


	//   ....[54]....
        /*025c*/ 	.word	0x0500000f


	//   ....[55]....
        /*0260*/ 	.word	0x0500000f


	//   ....[56]....
        /*0264*/ 	.word	0x0500000f


	//   ....[57]....
        /*0268*/ 	.word	0x0500000f


	//   ....[58]....
        /*026c*/ 	.word	0x0500000f


	//   ....[59]....
        /*0270*/ 	.word	0x0500000f


	//   ....[60]....
        /*0274*/ 	.word	0x0500000f


	//----- nvinfo : EIATTR_COOP_GROUP_INSTR_OFFSETS
	.align		4
.L_21837:
        /*0278*/ 	.byte	0x04, 0x28
        /*027a*/ 	.short	(.L_21839 - .L_21838)


	//   ....[0]....
.L_21838:
        /*027c*/ 	.word	0x00000b50


	//   ....[1]....
        /*0280*/ 	.word	0x00000b70


	//   ....[2]....
        /*0284*/ 	.word	0x00000b90


	//   ....[3]....
        /*0288*/ 	.word	0x00000bb0


	//   ....[4]....
        /*028c*/ 	.word	0x00000cc0


	//   ....[5]....
        /*0290*/ 	.word	0x00000ce0


	//   ....[6]....
        /*0294*/ 	.word	0x00000d00


	//   ....[7]....
        /*0298*/ 	.word	0x00001b50


	//   ....[8]....
        /*029c*/ 	.word	0x00001b80


	//   ....[9]....
        /*02a0*/ 	.word	0x00001ba0


	//   ....[10]....
        /*02a4*/ 	.word	0x00001bc0


	//   ....[11]....
        /*02a8*/ 	.word	0x00001be0


	//   ....[12]....
        /*02ac*/ 	.word	0x00001c30


	//   ....[13]....
        /*02b0*/ 	.word	0x00001c50


	//   ....[14]....
        /*02b4*/ 	.word	0x00001c70


	//   ....[15]....
        /*02b8*/ 	.word	0x00002c50


	//   ....[16]....
        /*02bc*/ 	.word	0x00002c90


	//   ....[17]....
        /*02c0*/ 	.word	0x00002cc0


	//   ....[18]....
        /*02c4*/ 	.word	0x00002cd0


	//   ....[19]....
        /*02c8*/ 	.word	0x00002ce0


	//   ....[20]....
        /*02cc*/ 	.word	0x00002cf0


	//   ....[21]....
        /*02d0*/ 	.word	0x00002d20


	//   ....[22]....
        /*02d4*/ 	.word	0x00002d50


	//   ....[23]....
        /*02d8*/ 	.word	0x00002dc0


	//   ....[24]....
        /*02dc*/ 	.word	0x00002df0


	//   ....[25]....
        /*02e0*/ 	.word	0x00002e10


	//   ....[26]....
        /*02e4*/ 	.word	0x00002e30


	//   ....[27]....
        /*02e8*/ 	.word	0x00002e60


	//   ....[28]....
        /*02ec*/ 	.word	0x00002e90


	//   ....[29]....
        /*02f0*/ 	.word	0x00003950


	//   ....[30]....
        /*02f4*/ 	.word	0x000039b0


	//   ....[31]....
        /*02f8*/ 	.word	0x00003a10


	//   ....[32]....
        /*02fc*/ 	.word	0x00003a70


	//   ....[33]....
        /*0300*/ 	.word	0x00003af0


	//   ....[34]....
        /*0304*/ 	.word	0x00003b50


	//   ....[35]....
        /*0308*/ 	.word	0x00003bb0


	//   ....[36]....
        /*030c*/ 	.word	0x00003c30


	//   ....[37]....
        /*0310*/ 	.word	0x00003c90


	//   ....[38]....
        /*0314*/ 	.word	0x00003d10


	//   ....[39]....
        /*0318*/ 	.word	0x00003d70


	//   ....[40]....
        /*031c*/ 	.word	0x00003df0


	//   ....[41]....
        /*0320*/ 	.word	0x00003e50


	//   ....[42]....
        /*0324*/ 	.word	0x00003ed0


	//   ....[43]....
        /*0328*/ 	.word	0x00003f30


	//   ....[44]....
        /*032c*/ 	.word	0x00003fa0


	//   ....[45]....
        /*0330*/ 	.word	0x00004000


	//   ....[46]....
        /*0334*/ 	.word	0x00004080


	//   ....[47]....
        /*0338*/ 	.word	0x000040e0


	//   ....[48]....
        /*033c*/ 	.word	0x00004150


	//   ....[49]....
        /*0340*/ 	.word	0x000041b0


	//   ....[50]....
        /*0344*/ 	.word	0x00004230


	//   ....[51]....
        /*0348*/ 	.word	0x00004290


	//   ....[52]....
        /*034c*/ 	.word	0x00004310


	//   ....[53]....
        /*0350*/ 	.word	0x00004370


	//   ....[54]....
        /*0354*/ 	.word	0x000043f0


	//   ....[55]....
        /*0358*/ 	.word	0x00004450


	//   ....[56]....
        /*035c*/ 	.word	0x000044c0


	//   ....[57]....
        /*0360*/ 	.word	0x00004520


	//   ....[58]....
        /*0364*/ 	.word	0x00004580


	//   ....[59]....
        /*0368*/ 	.word	0x000045f0


	//   ....[60]....
        /*036c*/ 	.word	0x00004660


	//----- nvinfo : EIATTR_VRC_CTA_INIT_COUNT
	.align		4
.L_21839:
        /*0370*/ 	.byte	0x02, 0x4a
	.zero		1
	.zero		1


	//----- nvinfo : EIATTR_SYSCALL_OFFSETS
	.align		4
        /*0374*/ 	.byte	0x04, 0x46
        /*0376*/ 	.short	(.L_21841 - .L_21840)


	//   ....[0]....
.L_21840:
        /*0378*/ 	.word	0x00002b50


	//   ....[1]....
        /*037c*/ 	.word	0x000038f0


	//----- nvinfo : EIATTR_EXIT_INSTR_OFFSETS
	.align		4
.L_21841:
        /*0380*/ 	.byte	0x04, 0x1c
        /*0382*/ 	.short	(.L_21843 - .L_21842)


	//   ....[0]....
.L_21842:
        /*0384*/ 	.word	0x00000090


	//   ....[1]....
        /*0388*/ 	.word	0x00003650


	//   ....[2]....
        /*038c*/ 	.word	0x00003680


	//   ....[3]....
        /*0390*/ 	.word	0x000037f0


	//   ....[4]....
        /*0394*/ 	.word	0x00003900


	//----- nvinfo : EIATTR_CRS_STACK_SIZE
	.align		4
.L_21843:
        /*0398*/ 	.byte	0x04, 0x1e
        /*039a*/ 	.short	(.L_21845 - .L_21844)
.L_21844:
        /*039c*/ 	.word	0x00000000


	//----- nvinfo : EIATTR_CBANK_PARAM_SIZE
	.align		4
.L_21845:
        /*03a0*/ 	.byte	0x03, 0x19
        /*03a2*/ 	.short	0x008c


	//----- nvinfo : EIATTR_PARAM_CBANK
	.align		4
        /*03a4*/ 	.byte	0x04, 0x0a
        /*03a6*/ 	.short	(.L_21847 - .L_21846)
	.align		4
.L_21846:
        /*03a8*/ 	.word	index@(.nv.constant0._ZN4vllm25paged_attention_v2_kernelIfhLi112ELi16ELi128ELNS_18Fp8KVCacheDataTypeE1ELb1ELi512EEEvPfS2_PT_PKS3_PKT0_S9_ifPKiSB_iPKfiiiSD_SD_iiiii)
        /*03ac*/ 	.short	0x0380
        /*03ae*/ 	.short	0x008c


	//----- nvinfo : EIATTR_SW_WAR
	.align		4
.L_21847:
        /*03b0*/ 	.byte	0x04, 0x36
        /*03b2*/ 	.short	(.L_21849 - .L_21848)
.L_21848:
        /*03b4*/ 	.word	0x00000008
.L_21849:


//--------------------- .nv.info._ZN4vllm25paged_attention_v2_kernelIfhLi96ELi16ELi128ELNS_18Fp8KVCacheDataTypeE1ELb1ELi512EEEvPfS2_PT_PKS3_PKT0_S9_ifPKiSB_iPKfiiiSD_SD_iiiii --------------------------
	.section	.nv.info._ZN4vllm25paged_attention_v2_kernelIfhLi96ELi16ELi128ELNS_18Fp8KVCacheDataTypeE1ELb1ELi512EEEvPfS2_PT_PKS3_PKT0_S9_ifPKiSB_iPKfiiiSD_SD_iiiii,"",@"SHT_CUDA_INFO"
	.sectionflags	@""
	.align	4


	//----- nvinfo : EIATTR_CUDA_API_VERSION
	.align		4
        /*0000*/ 	.byte	0x04, 0x37
        /*0002*/ 	.short	(.L_21851 - .L_21850)
.L_21850:
        /*0004*/ 	.word	0x00000082


	//----- nvinfo : EIATTR_KPARAM_INFO
	.align		4
.L_21851:
        /*0008*/ 	.byte	0x04, 0x17
        /*000a*/ 	.short	(.L_21853 - .L_21852)
.L_21852:
        /*000c*/ 	.word	0x00000000
        /*0010*/ 	.short	0x0015
        /*0012*/ 	.short	0x0088
        /*0014*/ 	.byte	0x00, 0xf0, 0x11, 0x00


	//----- nvinfo : EIATTR_KPARAM_INFO
	.align		4
.L_21853:
        /*0018*/ 	.byte	0x04, 0x17
        /*001a*/ 	.short	(.L_21855 - .L_21854)
.L_21854:
        /*001c*/ 	.word	0x00000000
        /*0020*/ 	.short	0x0014
        /*0022*/ 	.short	0x0084
        /*0024*/ 	.byte	0x00, 0xf0, 0x11, 0x00


	//----- nvinfo : EIATTR_KPARAM_INFO
	.align		4
.L_21855:
        /*0028*/ 	.byte	0x04, 0x17
        /*002a*/ 	.short	(.L_21857 - .L_21856)
.L_21856:
        /*002c*/ 	.word	0x00000000
        /*0030*/ 	.short	0x0013
        /*0032*/ 	.short	0x0080
        /*0034*/ 	.byte	0x00, 0xf0, 0x11, 0x00


	//----- nvinfo : EIATTR_KPARAM_INFO
	.align		4
.L_21857:
        /*0038*/ 	.byte	0x04, 0x17
        /*003a*/ 	.short	(.L_21859 - .L_21858)
.L_21858:
        /*003c*/ 	.word	0x00000000
        /*0040*/ 	.short	0x0012
        /*0042*/ 	.short	0x007c
        /*0044*/ 	.byte	0x00, 0xf0, 0x11, 0x00


	//----- nvinfo : EIATTR_KPARAM_INFO
	.align		4
.L_21859:
        /*0048*/ 	.byte	0x04, 0x17
        /*004a*/ 	.short	(.L_21861 - .L_21860)
.L_21860:
        /*004c*/ 	.word	0x00000000
        /*0050*/ 	.short	0x0011
        /*0052*/ 	.short	0x0078
        /*0054*/ 	.byte	0x00, 0xf0, 0x11, 0x00


	//----- nvinfo : EIATTR_KPARAM_INFO
	.align		4
.L_21861:
        /*0058*/ 	.byte	0x04, 0x17
        /*005a*/ 	.short	(.L_21863 - .L_21862)
.L_21862:
        /*005c*/ 	.word	0x00000000
        /*0060*/ 	.short	0x0010
        /*0062*/ 	.short	0x0070
        /*0064*/ 	.byte	0x00, 0xf5, 0x21, 0x00


	//----- nvinfo : EIATTR_KPARAM_INFO
	.align		4
.L_21863:
        /*0068*/ 	.byte	0x04, 0x17
        /*006a*/ 	.short	(.L_21865 - .L_21864)
.L_21864:
        /*006c*/ 	.word	0x00000000
        /*0070*/ 	.short	0x000f
        /*0072*/ 	.short	0x0068
        /*0074*/ 	.byte	0x00, 0xf5, 0x21, 0x00


	//----- nvinfo : EIATTR_KPARAM_INFO
	.align		4
.L_21865:
        /*0078*/ 	.byte	0x04, 0x17
        /*007a*/ 	.short	(.L_21867 - .L_21866)
.L_21866:
        /*007c*/ 	.word	0x00000000
        /*0080*/ 	.short	0x000e
        /*0082*/ 	.short	0x0060
        /*0084*/ 	.byte	0x00, 0xf0, 0x11, 0x00


	//----- nvinfo : EIATTR_KPARAM_INFO
	.align		4
.L_21867:
        /*0088*/ 	.byte	0x04, 0x17
        /*008a*/ 	.short	(.L_21869 - .L_21868)
.L_21868:
        /*008c*/ 	.word	0x00000000
        /*0090*/ 	.short	0x000d
        /*0092*/ 	.short	0x005c
        /*0094*/ 	.byte	0x00, 0xf0, 0x11, 0x00


	//----- nvinfo : EIATTR_KPARAM_INFO
	.align		4
.L_21869:
        /*0098*/ 	.byte	0x04, 0x17
        /*009a*/ 	.short	(.L_21871 - .L_21870)
.L_21870:
        /*009c*/ 	.word	0x00000000
        /*00a0*/ 	.short	0x000c
        /*00a2*/ 	.short	0x0058
        /*00a4*/ 	.byte	0x00, 0xf0, 0x11, 0x00


	//----- nvinfo : EIATTR_KPARAM_INFO
	.align		4
.L_21871:
        /*00a8*/ 	.byte	0x04, 0x17
        /*00aa*/ 	.short	(.L_21873 - .L_21872)
.L_21872:
        /*00ac*/ 	.word	0x00000000
        /*00b0*/ 	.short	0x000b
        /*00b2*/ 	.short	0x0050
        /*00b4*/ 	.byte	0x00, 0xf5, 0x21, 0x00


	//----- nvinfo : EIATTR_KPARAM_INFO
	.align		4
.L_21873:
        /*00b8*/ 	.byte	0x04, 0x17
        /*00ba*/ 	.short	(.L_21875 - .L_21874)
.L_21874:
        /*00bc*/ 	.word	0x00000000
        /*00c0*/ 	.short	0x000a
        /*00c2*/ 	.short	0x0048
        /*00c4*/ 	.byte	0x00, 0xf0, 0x11, 0x00


	//----- nvinfo : EIATTR_KPARAM_INFO
	.align		4
.L_21875:
        /*00c8*/ 	.byte	0x04, 0x17
        /*00ca*/ 	.short	(.L_21877 - .L_21876)
.L_21876:
        /*00cc*/ 	.word	0x00000000
        /*00d0*/ 	.short	0x0009
        /*00d2*/ 	.short	0x0040
        /*00d4*/ 	.byte	0x00, 0xf5, 0x21, 0x00


	//----- nvinfo : EIATTR_KPARAM_INFO
	.align		4
.L_21877:
        /*00d8*/ 	.byte	0x04, 0x17
        /*00da*/ 	.short	(.L_21879 - .L_21878)
.L_21878:
        /*00dc*/ 	.word	0x00000000
        /*00e0*/ 	.short	0x0008
        /*00e2*/ 	.short	0x0038
        /*00e4*/ 	.byte	0x00, 0xf5, 0x21, 0x00


	//----- nvinfo : EIATTR_KPARAM_INFO
	.align		4
.L_21879:
        /*00e8*/ 	.byte	0x04, 0x17
        /*00ea*/ 	.short	(.L_21881 - .L_21880)
.L_21880:
        /*00ec*/ 	.word	0x00000000
        /*00f0*/ 	.short	0x0007
        /*00f2*/ 	.short	0x0034
        /*00f4*/ 	.byte	0x00, 0xf0, 0x11, 0x00


	//----- nvinfo : EIATTR_KPARAM_INFO
	.align		4
.L_21881:
        /*00f8*/ 	.byte	0x04, 0x17
        /*00fa*/ 	.short	(.L_21883 - .L_21882)
.L_21882:
        /*00fc*/ 	.word	0x00000000
        /*0100*/ 	.short	0x0006
        /*0102*/ 	.short	0x0030
        /*0104*/ 	.byte	0x00, 0xf0, 0x11, 0x00


	//----- nvinfo : EIATTR_KPARAM_INFO
	.align		4
.L_21883:
        /*0108*/ 	.byte	0x04, 0x17
        /*010a*/ 	.short	(.L_21885 - .L_21884)
.L_21884:
        /*010c*/ 	.word	0x00000000
        /*0110*/ 	.short	0x0005
        /*0112*/ 	.short	0x0028
        /*0114*/ 	.byte	0x00, 0xf5, 0x21, 0x00


	//----- nvinfo : EIATTR_KPARAM_INFO
	.align		4
.L_21885:
        /*0118*/ 	.byte	0x04, 0x17
        /*011a*/ 	.short	(.L_21887 - .L_21886)
.L_21886:
        /*011c*/ 	.word	0x00000000
        /*0120*/ 	.short	0x0004
        /*0122*/ 	.short	0x0020
        /*0124*/ 	.byte	0x00, 0xf5, 0x21, 0x00


	//----- nvinfo : EIATTR_KPARAM_INFO
	.align		4
.L_21887:
        /*0128*/ 	.byte	0x04, 0x17
        /*012a*/ 	.short	(.L_21889 - .L_21888)
.L_21888:
        /*012c*/ 	.word	0x00000000
        /*0130*/ 	.short	0x0003
        /*0132*/ 	.short	0x0018
        /*0134*/ 	.byte	0x00, 0xf5, 0x21, 0x00


	//----- nvinfo : EIATTR_KPARAM_INFO
	.align		4
.L_21889:
        /*0138*/ 	.byte	0x04, 0x17
        /*013a*/ 	.short	(.L_21891 - .L_21890)
.L_21890:
        /*013c*/ 	.word	0x00000000
        /*0140*/ 	.short	0x0002
        /*0142*/ 	.short	0x0010
        /*0144*/ 	.byte	0x00, 0xf5, 0x21, 0x00


	//----- nvinfo : EIATTR_KPARAM_INFO
	.align		4
.L_21891:
        /*0148*/ 	.byte	0x04, 0x17
        /*014a*/ 	.short	(.L_21893 - .L_21892)
.L_21892:
        /*014c*/ 	.word	0x00000000
        /*0150*/ 	.short	0x0001
        /*0152*/ 	.short	0x0008
        /*0154*/ 	.byte	0x00, 0xf5, 0x21, 0x00


	//----- nvinfo : EIATTR_KPARAM_INFO
	.align		4
.L_21893:
        /*0158*/ 	.byte	0x04, 0x17
        /*015a*/ 	.short	(.L_21895 - .L_21894)
.L_21894:
        /*015c*/ 	.word	0x00000000
        /*0160*/ 	.short	0x0000
        /*0162*/ 	.short	0x0000
        /*0164*/ 	.byte	0x00, 0xf5, 0x21, 0x00


	//----- nvinfo : EIATTR_SPARSE_MMA_MASK
	.align		4
.L_21895:
        /*0168*/ 	.byte	0x03, 0x50
        /*016a*/ 	.short	0x0000


	//----- nvinfo : EIATTR_MAXREG_COUNT
	.align		4
        /*016c*/ 	.byte	0x03, 0x1b
        /*016e*/ 	.short	0x00ff


	//----- nvinfo : EIATTR_NUM_BARRIERS
	.align		4
        /*0170*/ 	.byte	0x02, 0x4c
        /*0172*/ 	.byte	0x01
	.zero		1


	//----- nvinfo : EIATTR_EXTERNS
	.align		4
        /*0174*/ 	.byte	0x04, 0x0f
        /*0176*/ 	.short	(.L_21897 - .L_21896)


	//   ....[0]....
	.align		4
.L_21896:
        /*0178*/ 	.word	index@(__assertfail)


	//----- nvinfo : EIATTR_MERCURY_ISA_VERSION
	.align		4
.L_21897:
        /*017c*/ 	.byte	0x03, 0x5f
        /*017e*/ 	.short	0x0101


	//----- nvinfo : EIATTR_COOP_GROUP_MASK_REGIDS
	.align		4
        /*0180*/ 	.byte	0x04, 0x29
        /*0182*/ 	.short	(.L_21899 - .L_21898)


	//   ....[0]....
.L_21898:
        /*0184*/ 	.word	0xffffffff


	//   ....[1]....
        /*0188*/ 	.word	0xffffffff


	//   ....[2]....
        /*018c*/ 	.word	0xffffffff


	//   ....[3]....
        /*0190*/ 	.word	0xffffffff


	//   ....[4]....
        /*0194*/ 	.word	0xffffffff


	//   ....[5]....
        /*0198*/ 	.word	0xffffffff


	//   ....[6]....
        /*019c*/ 	.word	0xffffffff


	//   ....[7]....
        /*01a0*/ 	.word	0xffffffff


	//   ....[8]....
        /*01a4*/ 	.word	0xffffffff


	//   ....[9]....
        /*01a8*/ 	.word	0xffffffff


	//   ....[10]....
        /*01ac*/ 	.word	0xffffffff


	//   ....[11]....
        /*01b0*/ 	.word	0xffffffff


	//   ....[12]....
        /*01b4*/ 	.word	0xffffffff


	//   ....[13]....
        /*01b8*/ 	.word	0xffffffff


	//   ....[14]....
        /*01bc*/ 	.word	0xffffffff


	//   ....[15]....
        /*01c0*/ 	.word	0xffffffff


	//   ....[16]....
        /*01c4*/ 	.word	0xffffffff


	//   ....[17]....
        /*01c8*/ 	.word	0xffffffff


	//   ....[18]....
        /*01cc*/ 	.word	0xffffffff


	//   ....[19]....
        /*01d0*/ 	.word	0xffffffff


	//   ....[20]....
        /*01d4*/ 	.word	0xffffffff


	//   ....[21]....
        /*01d8*/ 	.word	0xffffffff


	//   ....[22]....
        /*01dc*/ 	.word	0xffffffff


	//   ....[23]....
        /*01e0*/ 	.word	0xffffffff


	//   ....[24]....
        /*01e4*/ 	.word	0xffffffff


	//   ....[25]....
        /*01e8*/ 	.word	0xffffffff


	//   ....[26]....
        /*01ec*/ 	.word	0xffffffff


	//   ....[27]....
        /*01f0*/ 	.word	0x0500000f


	//   ....[28]....
        /*01f4*/ 	.word	0x0500000f


	//   ....[29]....
        /*01f8*/ 	.word	0x0500000f


	//   ....[30]....
        /*01fc*/ 	.word	0x0500000f


	//   ....[31]....
        /*0200*/ 	.word	0x0500000f


	//   ....[32]....
        /*0204*/ 	.word	0x0500000f


	//   ....[33]....
        /*0208*/ 	.word	0x0500000f


	//   ....[34]....
        /*020c*/ 	.word	0x0500000f


	//   ....[35]....
        /*0210*/ 	.word	0x0500000f


	//   ....[36]....
        /*0214*/ 	.word	0x0500000f


	//   ....[37]....
        /*0218*/ 	.word	0x0500000f


	//   ....[38]....
        /*021c*/ 	.word	0x0500000f


	//   ....[39]....
        /*0220*/ 	.word	0x0500000f


	//   ....[40]....
        /*0224*/ 	.word	0x0500000f


	//   ....[41]....
        /*0228*/ 	.word	0x0500000f


	//   ....[42]....
        /*022c*/ 	.word	0x0500000f


	//   ....[43]....
        /*0230*/ 	.word	0x0500000f


	//   ....[44]....
        /*0234*/ 	.word	0x0500000f


	//   ....[45]....
        /*0238*/ 	.word	0x0500000f


	//   ....[46]....
        /*023c*/ 	.word	0x0500000f


	//   ....[47]....
        /*0240*/ 	.word	0x0500000f


	//   ....[48]....
        /*0244*/ 	.word	0x0500000f


	//   ....[49]....
        /*0248*/ 	.word	0x0500000f


	//   ....[50]....
        /*024c*/ 	.word	0x0500000f


	//   ....[51]....
        /*0250*/ 	.word	0x0500000f


	//   ....[52]....
        /*0254*/ 	.word	0x0500000f


	//   ....[53]....
        /*0258*/ 	.word	0x0500000f


	//   ....[54]....
        /*025c*/ 	.word	0x0500000f


	//----- nvinfo : EIATTR_COOP_GROUP_INSTR_OFFSETS
	.align		4
.L_21899:
        /*0260*/ 	.byte	0x04, 0x28
        /*0262*/ 	.short	(.L_21901 - .L_21900)


	//   ....[0]....
.L_21900:
        /*0264*/ 	.word	0x00000b50


	//   ....[1]....
        /*0268*/ 	.word	0x00000b70


	//   ....[2]....
        /*026c*/ 	.word	0x00000b90


	//   ....[3]....
        /*0270*/ 	.word	0x00000bb0


	//   ....[4]....
        /*0274*/ 	.word	0x00000cc0


	//   ....[5]....
        /*0278*/ 	.word	0x00000ce0


	//   ....[6]....
        /*027c*/ 	.word	0x00000d00


	//   ....[7]....
        /*0280*/ 	.word	0x00001b50


	//   ....[8]....
        /*0284*/ 	.word	0x00001b80


	//   ....[9]....
        /*0288*/ 	.word	0x00001ba0


	//   ....[10]....
        /*028c*/ 	.word	0x00001bc0


	//   ....[11]....
        /*0290*/ 	.word	0x00001be0


	//   ....[12]....
        /*0294*/ 	.word	0x00001c30


	//   ....[13]....
        /*0298*/ 	.word	0x00001c50


	//   ....[14]....
        /*029c*/ 	.word	0x00001c70


	//   ....[15]....
        /*02a0*/ 	.word	0x00002c50


	//   ....[16]....
        /*02a4*/ 	.word	0x00002c90


	//   ....[17]....
        /*02a8*/ 	.word	0x00002cd0


	//   ....[18]....
        /*02ac*/ 	.word	0x00002ce0


	//   ....[19]....
        /*02b0*/ 	.word	0x00002cf0


	//   ....[20]....
        /*02b4*/ 	.word	0x00002d00


	//   ....[21]....
        /*02b8*/ 	.word	0x00002d30


	//   ....[22]....
        /*02bc*/ 	.word	0x00002d70


	//   ....[23]....
        /*02c0*/ 	.word	0x00002db0


	//   ....[24]....
        /*02c4*/ 	.word	0x00002de0


	//   ....[25]....
        /*02c8*/ 	.word	0x00002e00


	//   ....[26]....
        /*02cc*/ 	.word	0x00002e20


	//   ....[27]....
        /*02d0*/ 	.word	0x00003810


	//   ....[28]....
        /*02d4*/ 	.word	0x00003870


	//   ....[29]....
        /*02d8*/ 	.word	0x000038d0


	//   ....[30]....
        /*02dc*/ 	.word	0x00003930


	//   ....[31]....
        /*02e0*/ 	.word	0x000039b0


	//   ....[32]....
        /*02e4*/ 	.word	0x00003a10


	//   ....[33]....
        /*02e8*/ 	.word	0x00003a70


	//   ....[34]....
        /*02ec*/ 	.word	0x00003af0


	//   ....[35]....
        /*02f0*/ 	.word	0x00003b50


	//   ....[36]....
        /*02f4*/ 	.word	0x00003bd0


	//   ....[37]....
        /*02f8*/ 	.word	0x00003c30


	//   ....[38]....
        /*02fc*/ 	.word	0x00003ca0


	//   ....[39]....
        /*0300*/ 	.word	0x00003d00


	//   ....[40]....
        /*0304*/ 	.word	0x00003d80


	//   ....[41]....
        /*0308*/ 	.word	0x00003de0


	//   ....[42]....
        /*030c*/ 	.word	0x00003e60


	//   ....[43]....
        /*0310*/ 	.word	0x00003ec0


	//   ....[44]....
        /*0314*/ 	.word	0x00003f40


	//   ....[45]....
        /*0318*/ 	.word	0x00003fa0


	//   ....[46]....
        /*031c*/ 	.word	0x00004020


	//   ....[47]....
        /*0320*/ 	.word	0x00004080


	//   ....[48]....
        /*0324*/ 	.word	0x00004100


	//   ....[49]....
        /*0328*/ 	.word	0x00004160


	//   ....[50]....
        /*032c*/ 	.word	0x000041e0


	//   ....[51]....
        /*0330*/ 	.word	0x00004240


	//   ....[52]....
        /*0334*/ 	.word	0x000042a0


	//   ....[53]....
        /*0338*/ 	.word	0x00004300


	//   ....[54]....
        /*033c*/ 	.word	0x00004370


	//----- nvinfo : EIATTR_VRC_CTA_INIT_COUNT
	.align		4
.L_21901:
        /*0340*/ 	.byte	0x02, 0x4a
	.zero		1
	.zero		1


	//----- nvinfo : EIATTR_SYSCALL_OFFSETS
	.align		4
        /*0344*/ 	.byte	0x04, 0x46
        /*0346*/ 	.short	(.L_21903 - .L_21902)


	//   ....[0]....
.L_21902:
        /*0348*/ 	.word	0x00002b50


	//   ....[1]....
        /*034c*/ 	.word	0x000037b0


	//----- nvinfo : EIATTR_EXIT_INSTR_OFFSETS
	.align		4
.L_21903:
        /*0350*/ 	.byte	0x04, 0x1c
        /*0352*/ 	.short	(.L_21905 - .L_21904)


	//   ....[0]....
.L_21904:
        /*0354*/ 	.word	0x00000090


	//   ....[1]....
        /*0358*/ 	.word	0x00003530


	//   ....[2]....
        /*035c*/ 	.word	0x00003560


	//   ....[3]....
        /*0360*/ 	.word	0x000036b0


	//   ....[4]....
        /*0364*/ 	.word	0x000037c0


	//----- nvinfo : EIATTR_CRS_STACK_SIZE
	.align		4
.L_21905:
        /*0368*/ 	.byte	0x04, 0x1e
        /*036a*/ 	.short	(.L_21907 - .L_21906)
.L_21906:
        /*036c*/ 	.word	0x00000000


	//----- nvinfo : EIATTR_CBANK_PARAM_SIZE
	.align		4
.L_21907:
        /*0370*/ 	.byte	0x03, 0x19
        /*0372*/ 	.short	0x008c


	//----- nvinfo : EIATTR_PARAM_CBANK
	.align		4
        /*0374*/ 	.byte	0x04, 0x0a
        /*0376*/ 	.short	(.L_21909 - .L_21908)
	.align		4
.L_21908:
        /*0378*/ 	.word	index@(.nv.constant0._ZN4vllm25paged_attention_v2_kernelIfhLi96ELi16ELi128ELNS_18Fp8KVCacheDataTypeE1ELb1ELi512EEEvPfS2_PT_PKS3_PKT0_S9_ifPKiSB_iPKfiiiSD_SD_iiiii)
        /*037c*/ 	.short	0x0380
        /*037e*/ 	.short	0x008c


	//----- nvinfo : EIATTR_SW_WAR
	.align		4
.L_21909:
        /*0380*/ 	.byte	0x04, 0x36
        /*0382*/ 	.short	(.L_21911 - .L_21910)
.L_21910:
        /*0384*/ 	.word	0x00000008
.L_21911:


//--------------------- .nv.info._ZN4vllm25paged_attention_v2_kernelIfhLi80ELi16ELi128ELNS_18Fp8KVCacheDataTypeE1ELb1ELi512EEEvPfS2_PT_PKS3_PKT0_S9_ifPKiSB_iPKfiiiSD_SD_iiiii --------------------------
	.section	.nv.info._ZN4vllm25paged_attention_v2_kernelIfhLi80ELi16ELi128ELNS_18Fp8KVCacheDataTypeE1ELb1ELi512EEEvPfS2_PT_PKS3_PKT0_S9_ifPKiSB_iPKfiiiSD_SD_iiiii,"",@"SHT_CUDA_INFO"
	.sectionflags	@""
	.align	4


	//----- nvinfo : EIATTR_CUDA_API_VERSION
	.align		4
        /*0000*/ 	.byte	0x04, 0x37
        /*0002*/ 	.short	(.L_21913 - .L_21912)
.L_21912:
        /*0004*/ 	.word	0x00000082


	//----- nvinfo : EIATTR_KPARAM_INFO
	.align		4
.L_21913:
        /*0008*/ 	.byte	0x04, 0x17
        /*000a*/ 	.short	(.L_21915 - .L_21914)
.L_21914:
        /*000c*/ 	.word	0x00000000
        /*0010*/ 	.short	0x0015
        /*0012*/ 	.short	0x0088
        /*0014*/ 	.byte	0x00, 0xf0, 0x11, 0x00


	//----- nvinfo : EIATTR_KPARAM_INFO
	.align		4
.L_21915:
        /*0018*/ 	.byte	0x04, 0x17
        /*001a*/ 	.short	(.L_21917 - .L_21916)
.L_21916:
        /*001c*/ 	.word	0x00000000
        /*0020*/ 	.short	0x0014
        /*0022*/ 	.short	0x0084
        /*0024*/ 	.byte	0x00, 0xf0, 0x11, 0x00


	//----- nvinfo : EIATTR_KPARAM_INFO
	.align		4
.L_21917:
        /*0028*/ 	.byte	0x04, 0x17
        /*002a*/ 	.short	(.L_21919 - .L_21918)
.L_21918:
        /*002c*/ 	.word	0x00000000
        /*0030*/ 	.short	0x0013
        /*0032*/ 	.short	0x0080
        /*0034*/ 	.byte	0x00, 0xf0, 0x11, 0x00


	//----- nvinfo : EIATTR_KPARAM_INFO
	.align		4
.L_21919:
        /*0038*/ 	.byte	0x04, 0x17
        /*003a*/ 	.short	(.L_21921 - .L_21920)
.L_21920:
        /*003c*/ 	.word	0x00000000
        /*0040*/ 	.short	0x0012
        /*0042*/ 	.short	0x007c
        /*0044*/ 	.byte	0x00, 0xf0, 0x11, 0x00


	//----- nvinfo : EIATTR_KPARAM_INFO
	.align		4
.L_21921:
        /*0048*/ 	.byte	0x04, 0x17
        /*004a*/ 	.short	(.L_21923 - .L_21922)
.L_21922:
        /*004c*/ 	.word	0x00000000
        /*0050*/ 	.short	0x0011
        /*0052*/ 	.short	0x0078
        /*0054*/ 	.byte	0x00, 0xf0, 0x11, 0x00


	//----- nvinfo : EIATTR_KPARAM_INFO
	.align		4
.L_21923:
        /*0058*/ 	.byte	0x04, 0x17
        /*005a*/ 	.short	(.L_21925 - .L_21924)
.L_21924:
        /*005c*/ 	.word	0x00000000
        /*0060*/ 	.short	0x0010
        /*0062*/ 	.short	0x0070
        /*0064*/ 	.byte	0x00, 0xf5, 0x21, 0x00


	//----- nvinfo : EIATTR_KPARAM_INFO
	.align		4
.L_21925:
        /*0068*/ 	.byte	0x04, 0x17
        /*006a*/ 	.short	(.L_21927 - .L_21926)
.L_21926:
        /*006c*/ 	.word	0x00000000
        /*0070*/ 	.short	0x000f
        /*0072*/ 	.short	0x0068
        /*0074*/ 	.byte	0x00, 0xf5, 0x21, 0x00


	//----- nvinfo : EIATTR_KPARAM_INFO
	.align		4
.L_21927:
        /*0078*/ 	.byte	0x04, 0x17
        /*007a*/ 	.short	(.L_21929 - .L_21928)
.L_21928:
        /*007c*/ 	.word	0x00000000
        /*0080*/ 	.short	0x000e
        /*0082*/ 	.short	0x0060
        /*0084*/ 	.byte	0x00, 0xf0, 0x11, 0x00


	//----- nvinfo : EIATTR_KPARAM_INFO
	.align		4
.L_21929:
        /*0088*/ 	.byte	0x04, 0x17
        /*008a*/ 	.short	(.L_21931 - .L_21930)
.L_21930:
        /*008c*/ 	.word	0x00000000
        /*0090*/ 	.short	0x000d
        /*0092*/ 	.short	0x005c
        /*0094*/ 	.byte	0x00, 0xf0, 0x11, 0x00


	//----- nvinfo : EIATTR_KPARAM_INFO
	.align		4
.L_21931:
        /*0098*/ 	.byte	0x04, 0x17
        /*009a*/ 	.short	(.L_21933 - .L_21932)
.L_21932:
        /*009c*/ 	.word	0x00000000
        /*00a0*/ 	.short	0x000c
        /*00a2*/ 	.short	0x0058
        /*00a4*/ 	.byte	0x00, 0xf0, 0x11, 0x00


	//----- nvinfo : EIATTR_KPARAM_INFO
	.align		4
.L_21933:
        /*00a8*/ 	.byte	0x04, 0x17
        /*00aa*/ 	.short	(.L_21935 - .L_21934)
.L_21934:
        /*00ac*/ 	.word	0x00000000
        /*00b0*/ 	.short	0x000b
        /*00b2*/ 	.short	0x0050
        /*00b4*/ 	.byte	0x00, 0xf5, 0x21, 0x00


	//----- nvinfo : EIATTR_KPARAM_INFO
	.align		4
.L_21935:
        /*00b8*/ 	.byte	0x04, 0x17
        /*00ba*/ 	.short	(.L_21937 - .L_21936)
.L_21936:
        /*00bc*/ 	.word	0x00000000
        /*00c0*/ 	.short	0x000a
        /*00c2*/ 	.short	0x0048
        /*00c4*/ 	.byte	0x00, 0xf0, 0x11, 0x00


	//----- nvinfo : EIATTR_KPARAM_INFO
	.align		4
.L_21937:
        /*00c8*/ 	.byte	0x04, 0x17
        /*00ca*/ 	.short	(.L_21939 - .L_21938)
.L_21938:
        /*00cc*/ 	.word	0x00000000
        /*00d0*/ 	.short	0x0009
        /*00d2*/ 	.short	0x0040
        /*00d4*/ 	.byte	0x00, 0xf5, 0x21, 0x00


	//----- nvinfo : EIATTR_KPARAM_INFO
	.align		4
.L_21939:
        /*00d8*/ 	.byte	0x04, 0x17
        /*00da*/ 	.short	(.L_21941 - .L_21940)
.L_21940:
        /*00dc*/ 	.word	0x00000000
        /*00e0*/ 	.short	0x0008
        /*00e2*/ 	.short	0x0038
        /*00e4*/ 	.byte	0x00, 0xf5, 0x21, 0x00


	//----- nvinfo : EIATTR_KPARAM_INFO
	.align		4
.L_21941:
        /*00e8*/ 	.byte	0x04, 0x17
        /*00ea*/ 	.short	(.L_21943 - .L_21942)
.L_21942:
        /*00ec*/ 	.word	0x00000000
        /*00f0*/ 	.short	0x0007
        /*00f2*/ 	.short	0x0034
        /*00f4*/ 	.byte	0x00, 0xf0, 0x11, 0x00


	//----- nvinfo : EIATTR_KPARAM_INFO
	.align		4
.L_21943:
        /*00f8*/ 	.byte	0x04, 0x17
        /*00fa*/ 	.short	(.L_21945 - .L_21944)
.L_21944:
        /*00fc*/ 	.word	0x00000000
        /*0100*/ 	.short	0x0006
        /*0102*/ 	.short	0x0030
        /*0104*/ 	.byte	0x00, 0xf0, 0x11, 0x00


	//----- nvinfo : EIATTR_KPARAM_INFO
	.align		4
.L_21945:
        /*0108*/ 	.byte	0x04, 0x17
        /*010a*/ 	.short	(.L_21947 - .L_21946)
.L_21946:
        /*010c*/ 	.word	0x00000000
        /*0110*/ 	.short	0x0005
        /*0112*/ 	.short	0x0028
        /*0114*/ 	.byte	0x00, 0xf5, 0x21, 0x00


	//----- nvinfo : EIATTR_KPARAM_INFO
	.align		4
.L_21947:
        /*0118*/ 	.byte	0x04, 0x17
        /*011a*/ 	.short	(.L_21949 - .L_21948)
.L_21948:
        /*011c*/ 	.word	0x00000000
        /*0120*/ 	.short	0x0004
        /*0122*/ 	.short	0x0020
        /*0124*/ 	.byte	0x00, 0xf5, 0x21, 0x00


	//----- nvinfo : EIATTR_KPARAM_INFO
	.align		4
.L_21949:
        /*0128*/ 	.byte	0x04, 0x17
        /*012a*/ 	.short	(.L_21951 - .L_21950)
.L_21950:
        /*012c*/ 	.word	0x00000000
        /*0130*/ 	.short	0x0003
        /*0132*/ 	.short	0x0018
        /*0134*/ 	.byte	0x00, 0xf5, 0x21, 0x00


	//----- nvinfo : EIATTR_KPARAM_INFO
	.align		4
.L_21951:
        /*0138*/ 	.byte	0x04, 0x17
        /*013a*/ 	.short	(.L_21953 - .L_21952)
.L_21952:
        /*013c*/ 	.word	0x00000000
        /*0140*/ 	.short	0x0002
        /*0142*/ 	.short	0x0010
        /*0144*/ 	.byte	0x00, 0xf5, 0x21, 0x00


	//----- nvinfo : EIATTR_KPARAM_INFO
	.align		4
.L_21953:
        /*0148*/ 	.byte	0x04, 0x17
        /*014a*/ 	.short	(.L_21955 - .L_21954)
.L_21954:
        /*014c*/ 	.word	0x00000000
        /*0150*/ 	.short	0x0001
        /*0152*/ 	.short	0x0008
        /*0154*/ 	.byte	0x00, 0xf5, 0x21, 0x00


	//----- nvinfo : EIATTR_KPARAM_INFO
	.align		4
.L_21955:
        /*0158*/ 	.byte	0x04, 0x17
        /*015a*/ 	.short	(.L_21957 - .L_21956)
.L_21956:
        /*015c*/ 	.word	0x00000000
        /*0160*/ 	.short	0x0000
        /*0162*/ 	.short	0x0000
        /*0164*/ 	.byte	0x00, 0xf5, 0x21, 0x00


	//----- nvinfo : EIATTR_SPARSE_MMA_MASK
	.align		4
.L_21957:
        /*0168*/ 	.byte	0x03, 0x50
        /*016a*/ 	.short	0x0000


	//----- nvinfo : EIATTR_MAXREG_COUNT
	.align		4
        /*016c*/ 	.byte	0x03, 0x1b
        /*016e*/ 	.short	0x00ff


	//----- nvinfo : EIATTR_NUM_BARRIERS
	.align		4
        /*0170*/ 	.byte	0x02, 0x4c
        /*0172*/ 	.byte	0x01
	.zero		1


	//----- nvinfo : EIATTR_EXTERNS
	.align		4
        /*0174*/ 	.byte	0x04, 0x0f
        /*0176*/ 	.short	(.L_21959 - .L_21958)


	//   ....[0]....
	.align		4
.L_21958:
        /*0178*/ 	.word	index@(__assertfail)


	//----- nvinfo : EIATTR_MERCURY_ISA_VERSION
	.align		4
.L_21959:
        /*017c*/ 	.byte	0x03, 0x5f
        /*017e*/ 	.short	0x0101


	//----- nvinfo : EIATTR_COOP_GROUP_MASK_REGIDS
	.align		4
        /*0180*/ 	.byte	0x04, 0x29
        /*0182*/ 	.short	(.L_21961 - .L_21960)


	//   ....[0]....
.L_21960:
        /*0184*/ 	.word	0xffffffff


	//   ....[1]....
        /*0188*/ 	.word	0xffffffff


	//   ....[2]....
        /*018c*/ 	.word	0xffffffff


	//   ....[3]....
        /*0190*/ 	.word	0xffffffff


	//   ....[4]....
        /*0194*/ 	.word	0xffffffff


	//   ....[5]....
        /*0198*/ 	.word	0xffffffff


	//   ....[6]....
        /*019c*/ 	.word	0xffffffff


	//   ....[7]....
        /*01a0*/ 	.word	0xffffffff


	//   ....[8]....
        /*01a4*/ 	.word	0xffffffff


	//   ....[9]....
        /*01a8*/ 	.word	0xffffffff


	//   ....[10]....
        /*01ac*/ 	.word	0xffffffff


	//   ....[11]....
        /*01b0*/ 	.word	0xffffffff


	//   ....[12]....
        /*01b4*/ 	.word	0xffffffff


	//   ....[13]....
        /*01b8*/ 	.word	0xffffffff


	//   ....[14]....
        /*01bc*/ 	.word	0xffffffff


	//   ....[15]....
        /*01c0*/ 	.word	0xffffffff


	//   ....[16]....
        /*01c4*/ 	.word	0xffffffff


	//   ....[17]....
        /*01c8*/ 	.word	0xffffffff


	//   ....[18]....
        /*01cc*/ 	.word	0xffffffff


	//   ....[19]....
        /*01d0*/ 	.word	0xffffffff


	//   ....[20]....
        /*01d4*/ 	.word	0xffffffff


	//   ....[21]....
        /*01d8*/ 	.word	0xffffffff


	//   ....[22]....
        /*01dc*/ 	.word	0xffffffff


	//   ....[23]....
        /*01e0*/ 	.word	0xffffffff


	//   ....[24]....
        /*01e4*/ 	.word	0xffffffff


	//   ....[25]....
        /*01e8*/ 	.word	0x0500000f


	//   ....[26]....
        /*01ec*/ 	.word	0x0500000f


	//   ....[27]....
        /*01f0*/ 	.word	0x0500000f


	//   ....[28]....
        /*01f4*/ 	.word	0x0500000f


	//   ....[29]....
        /*01f8*/ 	.word	0x0500000f


	//   ....[30]....
        /*01fc*/ 	.word	0x0500000f


	//   ....[31]....
        /*0200*/ 	.word	0x0500000f


	//   ....[32]....
        /*0204*/ 	.word	0x0500000f


	//   ....[33]....
        /*0208*/ 	.word	0x0500000f


	//   ....[34]....
        /*020c*/ 	.word	0x0500000f


	//   ....[35]....
        /*0210*/ 	.word	0x0500000f


	//   ....[36]....
        /*0214*/ 	.word	0x0500000f


	//   ....[37]....
        /*0218*/ 	.word	0x0500000f


	//   ....[38]....
        /*021c*/ 	.word	0x0500000f


	//   ....[39]....
        /*0220*/ 	.word	0x0500000f


	//   ....[40]....
        /*0224*/ 	.word	0x0500000f


	//   ....[41]....
        /*0228*/ 	.word	0x0500000f


	//   ....[42]....
        /*022c*/ 	.word	0x0500000f


	//   ....[43]....
        /*0230*/ 	.word	0x0500000f


	//   ....[44]....
        /*0234*/ 	.word	0x0500000f


	//   ....[45]....
        /*0238*/ 	.word	0x0500000f


	//   ....[46]....
        /*023c*/ 	.word	0x0500000f


	//   ....[47]....
        /*0240*/ 	.word	0x0500000f


	//   ....[48]....
        /*0244*/ 	.word	0x0500000f


	//----- nvinfo : EIATTR_COOP_GROUP_INSTR_OFFSETS
	.align		4
.L_21961:
        /*0248*/ 	.byte	0x04, 0x28
        /*024a*/ 	.short	(.L_21963 - .L_21962)


	//   ....[0]....
.L_21962:
        /*024c*/ 	.word	0x00000b50


	//   ....[1]....
        /*0250*/ 	.word	0x00000b70


	//   ....[2]....
        /*0254*/ 	.word	0x00000b90


	//   ....[3]....
        /*0258*/ 	.word	0x00000bb0


	//   ....[4]....
        /*025c*/ 	.word	0x00000cc0


	//   ....[5]....
        /*0260*/ 	.word	0x00000ce0


	//   ....[6]....
        /*0264*/ 	.word	0x00000d00


	//   ....[7]....
        /*0268*/ 	.word	0x00001b50


	//   ....[8]....
        /*026c*/ 	.word	0x00001b80


	//   ....[9]....
        /*0270*/ 	.word	0x00001ba0


	//   ....[10]....
        /*0274*/ 	.word	0x00001bc0


	//   ....[11]....
        /*0278*/ 	.word	0x00001be0


	//   ....[12]....
        /*027c*/ 	.word	0x00001c30


	//   ....[13]....
        /*0280*/ 	.word	0x00001c50


	//   ....[14]....
        /*0284*/ 	.word	0x00001c70


	//   ....[15]....
        /*0288*/ 	.word	0x00002ce0


	//   ....[16]....
        /*028c*/ 	.word	0x00002cf0


	//   ....[17]....
        /*0290*/ 	.word	0x00002d00


	//   ....[18]....
        /*0294*/ 	.word	0x00002d10


	//   ....[19]....
        /*0298*/ 	.word	0x00002d20


	//   ....[20]....
        /*029c*/ 	.word	0x00002d30


	//   ....[21]....
        /*02a0*/ 	.word	0x00002d40


	//   ....[22]....
        /*02a4*/ 	.word	0x00002d60


	//   ....[23]....
        /*02a8*/ 	.word	0x00002d80


	//   ....[24]....
        /*02ac*/ 	.word	0x00002da0


	//   ....[25]....
        /*02b0*/ 	.word	0x000036c0


	//   ....[26]....
        /*02b4*/ 	.word	0x00003720


	//   ....[27]....
        /*02b8*/ 	.word	0x00003780


	//   ....[28]....
        /*02bc*/ 	.word	0x000037e0


	//   ....[29]....
        /*02c0*/ 	.word	0x00003860


	//   ....[30]....
        /*02c4*/ 	.word	0x000038d0


	//   ....[31]....
        /*02c8*/ 	.word	0x00003930


	//   ....[32]....
        /*02cc*/ 	.word	0x000039b0


	//   ....[33]....
        /*02d0*/ 	.word	0x00003a10


	//   ....[34]....
        /*02d4*/ 	.word	0x00003a90


	//   ....[35]....
        /*02d8*/ 	.word	0x00003af0


	//   ....[36]....
        /*02dc*/ 	.word	0x00003b70


	//   ....[37]....
        /*02e0*/ 	.word	0x00003bd0


	//   ....[38]....
        /*02e4*/ 	.word	0x00003c50


	//   ....[39]....
        /*02e8*/ 	.word	0x00003cb0


	//   ....[40]....
        /*02ec*/ 	.word	0x00003d30


	//   ....[41]....
        /*02f0*/ 	.word	0x00003d90


	//   ....[42]....
        /*02f4*/ 	.word	0x00003e10


	//   ....[43]....
        /*02f8*/ 	.word	0x00003e70


	//   ....[44]....
        /*02fc*/ 	.word	0x00003ef0


	//   ....[45]....
        /*0300*/ 	.word	0x00003f50


	//   ....[46]....
        /*0304*/ 	.word	0x00003fc0


	//   ....[47]....
        /*0308*/ 	.word	0x00004020


	//   ....[48]....
        /*030c*/ 	.word	0x00004090


	//----- nvinfo : EIATTR_VRC_CTA_INIT_COUNT
	.align		4
.L_21963:
        /*0310*/ 	.byte	0x02, 0x4a
	.zero		1
	.zero		1


	//----- nvinfo : EIATTR_SYSCALL_OFFSETS
	.align		4
        /*0314*/ 	.byte	0x04, 0x46
        /*0316*/ 	.short	(.L_21965 - .L_21964)


	//   ....[0]....
.L_21964:
        /*0318*/ 	.word	0x00002b50


	//   ....[1]....
        /*031c*/ 	.word	0x00003660


	//----- nvinfo : EIATTR_EXIT_INSTR_OFFSETS
	.align		4
.L_21965:
        /*0320*/ 	.byte	0x04, 0x1c
        /*0322*/ 	.short	(.L_21967 - .L_21966)


	//   ....[0]....
.L_21966:
        /*0324*/ 	.word	0x00000090


	//   ....[1]....
        /*0328*/ 	.word	0x00003400


	//   ....[2]....
        /*032c*/ 	.word	0x00003430


	//   ....[3]....
        /*0330*/ 	.word	0x00003560


	//   ....[4]....
        /*0334*/ 	.word	0x00003670


	//----- nvinfo : EIATTR_CRS_STACK_SIZE
	.align		4
.L_21967:
        /*0338*/ 	.byte	0x04, 0x1e
        /*033a*/ 	.short	(.L_21969 - .L_21968)
.L_21968:
        /*033c*/ 	.word	0x00000000


	//----- nvinfo : EIATTR_CBANK_PARAM_SIZE
	.align		4
.L_21969:
        /*0340*/ 	.byte	0x03, 0x19
        /*0342*/ 	.short	0x008c


	//----- nvinfo : EIATTR_PARAM_CBANK
	.align		4
        /*0344*/ 	.byte	0x04, 0x0a
        /*0346*/ 	.short	(.L_21971 - .L_21970)
	.align		4
.L_21970:
        /*0348*/ 	.word	index@(.nv.constant0._ZN4vllm25paged_attention_v2_kernelIfhLi80ELi16ELi128ELNS_18Fp8KVCacheDataTypeE1ELb1ELi512EEEvPfS2_PT_PKS3_PKT0_S9_ifPKiSB_iPKfiiiSD_SD_iiiii)
        /*034c*/ 	.short	0x0380
        /*034e*/ 	.short	0x008c


	//----- nvinfo : EIATTR_SW_WAR
	.align		4
.L_21971:
        /*0350*/ 	.byte	0x04, 0x36
        /*0352*/ 	.short	(.L_21973 - .L_21972)
.L_21972:
        /*0354*/ 	.word	0x00000008
.L_21973:


//--------------------- .nv.info._ZN4vllm25paged_attention_v2_kernelIfhLi64ELi16ELi128ELNS_18Fp8KVCacheDataTypeE1ELb1ELi512EEEvPfS2_PT_PKS3_PKT0_S9_ifPKiSB_iPKfiiiSD_SD_iiiii --------------------------
	.section	.nv.info._ZN4vllm25paged_attention_v2_kernelIfhLi64ELi16ELi128ELNS_18Fp8KVCacheDataTypeE1ELb1ELi512EEEvPfS2_PT_PKS3_PKT0_S9_ifPKiSB_iPKfiiiSD_SD_iiiii,"",@"SHT_CUDA_INFO"
	.sectionflags	@""
	.align	4


	//----- nvinfo : EIATTR_CUDA_API_VERSION
	.align		4
        /*0000*/ 	.byte	0x04, 0x37
        /*0002*/ 	.short	(.L_21975 - .L_21974)
.L_21974:
        /*0004*/ 	.word	0x00000082


	//----- nvinfo : EIATTR_KPARAM_INFO
	.align		4
.L_21975:
        /*0008*/ 	.byte	0x04, 0x17
        /*000a*/ 	.short	(.L_21977 - .L_21976)
.L_21976:
        /*000c*/ 	.word	0x00000000
        /*0010*/ 	.short	0x0015
        /*0012*/ 	.short	0x0088
        /*0014*/ 	.byte	0x00, 0xf0, 0x11, 0x00


	//----- nvinfo : EIATTR_KPARAM_INFO
	.align		4
.L_21977:
        /*0018*/ 	.byte	0x04, 0x17
        /*001a*/ 	.short	(.L_21979 - .L_21978)
.L_21978:
        /*001c*/ 	.word	0x00000000
        /*0020*/ 	.short	0x0014
        /*0022*/ 	.short	0x0084
        /*0024*/ 	.byte	0x00, 0xf0, 0x11, 0x00


	//----- nvinfo : EIATTR_KPARAM_INFO
	.align		4
.L_21979:
        /*0028*/ 	.byte	0x04, 0x17
        /*002a*/ 	.short	(.L_21981 - .L_21980)
.L_21980:
        /*002c*/ 	.word	0x00000000
        /*0030*/ 	.short	0x0013
        /*0032*/ 	.short	0x0080
        /*0034*/ 	.byte	0x00, 0xf0, 0x11, 0x00


	//----- nvinfo : EIATTR_KPARAM_INFO
	.align		4
.L_21981:
        /*0038*/ 	.byte	0x04, 0x17
        /*003a*/ 	.short	(.L_21983 - .L_21982)
.L_21982:
        /*003c*/ 	.word	0x00000000
        /*0040*/ 	.short	0x0012
        /*0042*/ 	.short	0x007c
        /*0044*/ 	.byte	0x00, 0xf0, 0x11, 0x00


	//----- nvinfo : EIATTR_KPARAM_INFO
	.align		4
.L_21983:
        /*0048*/ 	.byte	0x04, 0x17
        /*004a*/ 	.short	(.L_21985 - .L_21984)
.L_21984:
        /*004c*/ 	.word	0x00000000
        /*0050*/ 	.short	0x0011
        /*0052*/ 	.short	0x0078
        /*0054*/ 	.byte	0x00, 0xf0, 0x11, 0x00


	//----- nvinfo : EIATTR_KPARAM_INFO
	.align		4
.L_21985:
        /*0058*/ 	.byte	0x04, 0x17
        /*005a*/ 	.short	(.L_21987 - .L_21986)
.L_21986:
        /*005c*/ 	.word	0x00000000
        /*0060*/ 	.short	0x0010
        /*0062*/ 	.short	0x0070
        /*0064*/ 	.byte	0x00, 0xf5, 0x21, 0x00


	//----- nvinfo : EIATTR_KPARAM_INFO
	.align		4
.L_21987:
        /*0068*/ 	.byte	0x04, 0x17
        /*006a*/ 	.short	(.L_21989 - .L_21988)
.L_21988:
        /*006c*/ 	.word	0x00000000
        /*0070*/ 	.short	0x000f
        /*0072*/ 	.short	0x0068
        /*0074*/ 	.byte	0x00, 0xf5, 0x21, 0x00


	//----- nvinfo : EIATTR_KPARAM_INFO
	.align		4
.L_21989:
        /*0078*/ 	.byte	0x04, 0x17
        /*007a*/ 	.short	(.L_21991 - .L_21990)
.L_21990:
        /*007c*/ 	.word	0x00000000
        /*0080*/ 	.short	0x000e
        /*0082*/ 	.short	0x0060
        /*0084*/ 	.byte	0x00, 0xf0, 0x11, 0x00


	//----- nvinfo : EIATTR_KPARAM_INFO
	.align		4
.L_21991:
        /*0088*/ 	.byte	0x04, 0x17
        /*008a*/ 	.short	(.L_21993 - .L_21992)
.L_21992:
        /*008c*/ 	.word	0x00000000
        /*0090*/ 	.short	0x000d
        /*0092*/ 	.short	0x005c
        /*0094*/ 	.byte	0x00, 0xf0, 0x11, 0x00


	//----- nvinfo : EIATTR_KPARAM_INFO
	.align		4
.L_21993:
        /*0098*/ 	.byte	0x04, 0x17
        /*009a*/ 	.short	(.L_21995 - .L_21994)
.L_21994:
        /*009c*/ 	.word	0x00000000
        /*00a0*/ 	.short	0x000c
        /*00a2*/ 	.short	0x0058
        /*00a4*/ 	.byte	0x00, 0xf0, 0x11, 0x00


	//----- nvinfo : EIATTR_KPARAM_INFO
	.align		4
.L_21995:
        /*00a8*/ 	.byte	0x04, 0x17
        /*00aa*/ 	.short	(.L_21997 - .L_21996)
.L_21996:
        /*00ac*/ 	.word	0x00000000
        /*00b0*/ 	.short	0x000b
        /*00b2*/ 	.short	0x0050
        /*00b4*/ 	.byte	0x00, 0xf5, 0x21, 0x00


	//----- nvinfo : EIATTR_KPARAM_INFO
	.align		4
.L_21997:
        /*00b8*/ 	.byte	0x04, 0x17
        /*00ba*/ 	.short	(.L_21999 - .L_21998)
.L_21998:
        /*00bc*/ 	.word	0x00000000
        /*00c0*/ 	.short	0x000a
        /*00c2*/ 	.short	0x0048
        /*00c4*/ 	.byte	0x00, 0xf0, 0x11, 0x00


	//----- nvinfo : EIATTR_KPARAM_INFO
	.align		4
.L_21999:
        /*00c8*/ 	.byte	0x04, 0x17
        /*00ca*/ 	.short	(.L_22001 - .L_22000)
.L_22000:
        /*00cc*/ 	.word	0x00000000
        /*00d0*/ 	.short	0x0009
        /*00d2*/ 	.short	0x0040
        /*00d4*/ 	.byte	0x00, 0xf5, 0x21, 0x00


	//----- nvinfo : EIATTR_KPARAM_INFO
	.align		4
.L_22001:
        /*00d8*/ 	.byte	0x04, 0x17
        /*00da*/ 	.short	(.L_22003 - .L_22002)
.L_22002:
        /*00dc*/ 	.word	0x00000000
        /*00e0*/ 	.short	0x0008
        /*00e2*/ 	.short	0x0038
        /*00e4*/ 	.byte	0x00, 0xf5, 0x21, 0x00


	//----- nvinfo : EIATTR_KPARAM_INFO
	.align		4
.L_22003:
        /*00e8*/ 	.byte	0x04, 0x17
        /*00ea*/ 	.short	(.L_22005 - .L_22004)
.L_22004:
        /*00ec*/ 	.word	0x00000000
        /*00f0*/ 	.short	0x0007
        /*00f2*/ 	.short	0x0034
        /*00f4*/ 	.byte	0x00, 0xf0, 0x11, 0x00


	//----- nvinfo : EIATTR_KPARAM_INFO
	.align		4
.L_22005:
        /*00f8*/ 	.byte	0x04, 0x17
        /*00fa*/ 	.short	(.L_22007 - .L_22006)
.L_22006:
        /*00fc*/ 	.word	0x00000000
        /*0100*/ 	.short	0x0006
        /*0102*/ 	.short	0x0030
        /*0104*/ 	.byte	0x00, 0xf0, 0x11, 0x00


	//----- nvinfo : EIATTR_KPARAM_INFO
	.align		4
.L_22007:
        /*0108*/ 	.byte	0x04, 0x17
        /*010a*/ 	.short	(.L_22009 - .L_22008)
.L_22008:
        /*010c*/ 	.word	0x00000000
        /*0110*/ 	.short	0x0005
        /*0112*/ 	.short	0x0028
        /*0114*/ 	.byte	0x00, 0xf5, 0x21, 0x00


	//----- nvinfo : EIATTR_KPARAM_INFO
	.align		4
.L_22009:
        /*0118*/ 	.byte	0x04, 0x17
        /*011a*/ 	.short	(.L_22011 - .L_22010)
.L_22010:
        /*011c*/ 	.word	0x00000000
        /*0120*/ 	.short	0x0004
        /*0122*/ 	.short	0x0020
        /*0124*/ 	.byte	0x00, 0xf5, 0x21, 0x00


	//----- nvinfo : EIATTR_KPARAM_INFO
	.align		4
.L_22011:
        /*0128*/ 	.byte	0x04, 0x17
        /*012a*/ 	.short	(.L_22013 - .L_22012)
.L_22012:
        /*012c*/ 	.word	0x00000000
        /*0130*/ 	.short	0x0003
        /*0132*/ 	.short	0x0018
        /*0134*/ 	.byte	0x00, 0xf5, 0x21, 0x00


	//----- nvinfo : EIATTR_KPARAM_INFO
	.align		4
.L_22013:
        /*0138*/ 	.byte	0x04, 0x17
        /*013a*/ 	.short	(.L_22015 - .L_22014)
.L_22014:
        /*013c*/ 	.word	0x00000000
        /*0140*/ 	.short	0x0002
        /*0142*/ 	.short	0x0010
        /*0144*/ 	.byte	0x00, 0xf5, 0x21, 0x00


	//----- nvinfo : EIATTR_KPARAM_INFO
	.align		4
.L_22015:
        /*0148*/ 	.byte	0x04, 0x17
        /*014a*/ 	.short	(.L_22017 - .L_22016)
.L_22016:
        /*014c*/ 	.word	0x00000000
        /*0150*/ 	.short	0x0001
        /*0152*/ 	.short	0x0008
        /*0154*/ 	.byte	0x00, 0xf5, 0x21, 0x00


	//----- nvinfo : EIATTR_KPARAM_INFO
	.align		4
.L_22017:
        /*0158*/ 	.byte	0x04, 0x17
        /*015a*/ 	.short	(.L_22019 - .L_22018)
.L_22018:
        /*015c*/ 	.word	0x00000000
        /*0160*/ 	.short	0x0000
        /*0162*/ 	.short	0x0000
        /*0164*/ 	.byte	0x00, 0xf5, 0x21, 0x00


	//----- nvinfo : EIATTR_SPARSE_MMA_MASK
	.align		4
.L_22019:
        /*0168*/ 	.byte	0x03, 0x50
        /*016a*/ 	.short	0x0000


	//----- nvinfo : EIATTR_MAXREG_COUNT
	.align		4
        /*016c*/ 	.byte	0x03, 0x1b
        /*016e*/ 	.short	0x00ff


	//----- nvinfo : EIATTR_NUM_BARRIERS
	.align		4
        /*0170*/ 	.byte	0x02, 0x4c
        /*0172*/ 	.byte	0x01
	.zero		1


	//----- nvinfo : EIATTR_EXTERNS
	.align		4
        /*0174*/ 	.byte	0x04, 0x0f
        /*0176*/ 	.short	(.L_22021 - .L_22020)


	//   ....[0]....
	.align		4
.L_22020:
        /*0178*/ 	.word	index@(__assertfail)


	//----- nvinfo : EIATTR_MERCURY_ISA_VERSION
	.align		4
.L_22021:
        /*017c*/ 	.byte	0x03, 0x5f
        /*017e*/ 	.short	0x0101


	//----- nvinfo : EIATTR_COOP_GROUP_MASK_REGIDS
	.align		4
        /*0180*/ 	.byte	0x04, 0x29
        /*0182*/ 	.short	(.L_22023 - .L_22022)


	//   ....[0]....
.L_22022:
        /*0184*/ 	.word	0xffffffff


	//   ....[1]....
        /*0188*/ 	.word	0xffffffff


	//   ....[2]....
        /*018c*/ 	.word	0xffffffff


	//   ....[3]....
        /*0190*/ 	.word	0xffffffff


	//   ....[4]....
        /*0194*/ 	.word	0xffffffff


	//   ....[5]....
        /*0198*/ 	.word	0xffffffff


	//   ....[6]....
        /*019c*/ 	.word	0xffffffff


	//   ....[7]....
        /*01a0*/ 	.word	0xffffffff


	//   ....[8]....
        /*01a4*/ 	.word	0xffffffff


	//   ....[9]....
        /*01a8*/ 	.word	0xffffffff


	//   ....[10]....
        /*01ac*/ 	.word	0xffffffff


	//   ....[11]....
        /*01b0*/ 	.word	0xffffffff


	//   ....[12]....
        /*01b4*/ 	.word	0xffffffff


	//   ....[13]....
        /*01b8*/ 	.word	0xffffffff


	//   ....[14]....
        /*01bc*/ 	.word	0xffffffff


	//   ....[15]....
        /*01c0*/ 	.word	0xffffffff


	//   ....[16]....
        /*01c4*/ 	.word	0xffffffff


	//   ....[17]....
        /*01c8*/ 	.word	0xffffffff


	//   ....[18]....
        /*01cc*/ 	.word	0xffffffff


	//   ....[19]....
        /*01d0*/ 	.word	0xffffffff


	//   ....[20]....
        /*01d4*/ 	.word	0xffffffff


	//   ....[21]....
        /*01d8*/ 	.word	0xffffffff


	//   ....[22]....
        /*01dc*/ 	.word	0xffffffff


	//   ....[23]....
        /*01e0*/ 	.word	0x0500000f


	//   ....[24]....
        /*01e4*/ 	.word	0x0500000f


	//   ....[25]....
        /*01e8*/ 	.word	0x0500000f


	//   ....[26]....
        /*01ec*/ 	.word	0x0500000f


	//   ....[27]....
        /*01f0*/ 	.word	0x0500000f


	//   ....[28]....
        /*01f4*/ 	.word	0x0500000f


	//   ....[29]....
        /*01f8*/ 	.word	0x0500000f


	//   ....[30]....
        /*01fc*/ 	.word	0x0500000f


	//   ....[31]....
        /*0200*/ 	.word	0x0500000f


	//   ....[32]....
        /*0204*/ 	.word	0x0500000f


	//   ....[33]....
        /*0208*/ 	.word	0x0500000f


	//   ....[34]....
        /*020c*/ 	.word	0x0500000f


	//   ....[35]....
        /*0210*/ 	.word	0x0500000f


	//   ....[36]....
        /*0214*/ 	.word	0x0500000f


	//   ....[37]....
        /*0218*/ 	.word	0x0500000f


	//   ....[38]....
        /*021c*/ 	.word	0x0500000f


	//   ....[39]....
        /*0220*/ 	.word	0x0500000f


	//   ....[40]....
        /*0224*/ 	.word	0x0500000f


	//   ....[41]....
        /*0228*/ 	.word	0x0500000f


	//   ....[42]....
        /*022c*/ 	.word	0x0500000f


	//----- nvinfo : EIATTR_COOP_GROUP_INSTR_OFFSETS
	.align		4
.L_22023:
        /*0230*/ 	.byte	0x04, 0x28
        /*0232*/ 	.short	(.L_22025 - .L_22024)


	//   ....[0]....
.L_22024:
        /*0234*/ 	.word	0x00000b50


	//   ....[1]....
        /*0238*/ 	.word	0x00000b70


	//   ....[2]....
        /*023c*/ 	.word	0x00000b90


	//   ....[3]....
        /*0240*/ 	.word	0x00000bb0


	//   ....[4]....
        /*0244*/ 	.word	0x00000cc0


	//   ....[5]....
        /*0248*/ 	.word	0x00000ce0


	//   ....[6]....
        /*024c*/ 	.word	0x00000d00


	//   ....[7]....
        /*0250*/ 	.word	0x00001b50


	//   ....[8]....
        /*0254*/ 	.word	0x00001b80


	//   ....[9]....
        /*0258*/ 	.word	0x00001ba0


	//   ....[10]....
        /*025c*/ 	.word	0x00001bc0


	//   ....[11]....
        /*0260*/ 	.word	0x00001be0


	//   ....[12]....
        /*0264*/ 	.word	0x00001c30


	//   ....[13]....
        /*0268*/ 	.word	0x00001c50


	//   ....[14]....
        /*026c*/ 	.word	0x00001c70


	//   ....[15]....
        /*0270*/ 	.word	0x00002c90


	//   ....[16]....
        /*0274*/ 	.word	0x00002cb0


	//   ....[17]....
        /*0278*/ 	.word	0x00002cc0


	//   ....[18]....
        /*027c*/ 	.word	0x00002cd0


	//   ....[19]....
        /*0280*/ 	.word	0x00002ce0


	//   ....[20]....
        /*0284*/ 	.word	0x00002cf0


	//   ....[21]....
        /*0288*/ 	.word	0x00002d00


	//   ....[22]....
        /*028c*/ 	.word	0x00002d20


	//   ....[23]....
        /*0290*/ 	.word	0x000035c0


	//   ....[24]....
        /*0294*/ 	.word	0x00003620


	//   ....[25]....
        /*0298*/ 	.word	0x00003680


	//   ....[26]....
        /*029c*/ 	.word	0x000036e0


	//   ....[27]....
        /*02a0*/ 	.word	0x00003760


	//   ....[28]....
        /*02a4*/ 	.word	0x000037c0


	//   ....[29]....
        /*02a8*/ 	.word	0x00003820


	//   ....[30]....
        /*02ac*/ 	.word	0x000038a0


	//   ....[31]....
        /*02b0*/ 	.word	0x00003900


	//   ....[32]....
        /*02b4*/ 	.word	0x00003980


	//   ....[33]....
        /*02b8*/ 	.word	0x000039e0


	//   ....[34]....
        /*02bc*/ 	.word	0x00003a60


	//   ....[35]....
        /*02c0*/ 	.word	0x00003ac0


	//   ....[36]....
        /*02c4*/ 	.word	0x00003b40


	//   ....[37]....
        /*02c8*/ 	.word	0x00003ba0


	//   ....[38]....
        /*02cc*/ 	.word	0x00003c20


	//   ....[39]....
        /*02d0*/ 	.word	0x00003c80


	//   ....[40]....
        /*02d4*/ 	.word	0x00003d00


	//   ....[41]....
        /*02d8*/ 	.word	0x00003d60


	//   ....[42]....
        /*02dc*/ 	.word	0x00003de0


	//----- nvinfo : EIATTR_VRC_CTA_INIT_COUNT
	.align		4
.L_22025:
        /*02e0*/ 	.byte	0x02, 0x4a
	.zero		1
	.zero		1


	//----- nvinfo : EIATTR_SYSCALL_OFFSETS
	.align		4
        /*02e4*/ 	.byte	0x04, 0x46
        /*02e6*/ 	.short	(.L_22027 - .L_22026)


	//   ....[0]....
.L_22026:
        /*02e8*/ 	.word	0x00002b50


	//   ....[1]....
        /*02ec*/ 	.word	0x00003560


	//----- nvinfo : EIATTR_EXIT_INSTR_OFFSETS
	.align		4
.L_22027:
        /*02f0*/ 	.byte	0x04, 0x1c
        /*02f2*/ 	.short	(.L_22029 - .L_22028)


	//   ....[0]....
.L_22028:
        /*02f4*/ 	.word	0x00000090


	//   ....[1]....
        /*02f8*/ 	.word	0x00003320


	//   ....[2]....
        /*02fc*/ 	.word	0x00003350


	//   ....[3]....
        /*0300*/ 	.word	0x00003460


	//   ....[4]....
        /*0304*/ 	.word	0x00003570


	//----- nvinfo : EIATTR_CRS_STACK_SIZE
	.align		4
.L_22029:
        /*0308*/ 	.byte	0x04, 0x1e
        /*030a*/ 	.short	(.L_22031 - .L_22030)
.L_22030:
        /*030c*/ 	.word	0x00000000


	//----- nvinfo : EIATTR_CBANK_PARAM_SIZE
	.align		4
.L_22031:
        /*0310*/ 	.byte	0x03, 0x19
        /*0312*/ 	.short	0x008c


	//----- nvinfo : EIATTR_PARAM_CBANK
	.align		4
        /*0314*/ 	.byte	0x04, 0x0a
        /*0316*/ 	.short	(.L_22033 - .L_22032)
	.align		4
.L_22032:
        /*0318*/ 	.word	index@(.nv.constant0._ZN4vllm25paged_attention_v2_kernelIfhLi64ELi16ELi128ELNS_18Fp8KVCacheDataTypeE1ELb1ELi512EEEvPfS2_PT_PKS3_PKT0_S9_ifPKiSB_iPKfiiiSD_SD_iiiii)
        /*031c*/ 	.short	0x0380
        /*031e*/ 	.short	0x008c


	//----- nvinfo : EIATTR_SW_WAR
	.align		4
.L_22033:
        /*0320*/ 	.byte	0x04, 0x36
        /*0322*/ 	.short	(.L_22035 - .L_22034)
.L_22034:
        /*0324*/ 	.word	0x00000008
.L_22035:


//--------------------- .nv.info._ZN4vllm25paged_attention_v2_kernelIfhLi32ELi16ELi128ELNS_18Fp8KVCacheDataTypeE1ELb1ELi512EEEvPfS2_PT_PKS3_PKT0_S9_ifPKiSB_iPKfiiiSD_SD_iiiii --------------------------
	.section	.nv.info._ZN4vllm25paged_attention_v2_kernelIfhLi32ELi16ELi128ELNS_18Fp8KVCacheDataTypeE1ELb1ELi512EEEvPfS2_PT_PKS3_PKT0_S9_ifPKiSB_iPKfiiiSD_SD_iiiii,"",@"SHT_CUDA_INFO"
	.sectionflags	@""
	.align	4


	//----- nvinfo : EIATTR_CUDA_API_VERSION
	.align		4
        /*0000*/ 	.byte	0x04, 0x37
        /*0002*/ 	.short	(.L_22037 - .L_22036)
.L_22036:
        /*0004*/ 	.word	0x00000082


	//----- nvinfo : EIATTR_KPARAM_INFO
	.align		4
.L_22037:
        /*0008*/ 	.byte	0x04, 0x17
        /*000a*/ 	.short	(.L_22039 - .L_22038)
.L_22038:
        /*000c*/ 	.word	0x00000000
        /*0010*/ 	.short	0x0015
        /*0012*/ 	.short	0x0088
        /*0014*/ 	.byte	0x00, 0xf0, 0x11, 0x00


	//----- nvinfo : EIATTR_KPARAM_INFO
	.align		4
.L_22039:
        /*0018*/ 	.byte	0x04, 0x17
        /*001a*/ 	.short	(.L_22041 - .L_22040)
.L_22040:
        /*001c*/ 	.word	0x00000000
        /*0020*/ 	.short	0x0014
        /*0022*/ 	.short	0x0084
        /*0024*/ 	.byte	0x00, 0xf0, 0x11, 0x00


	//----- nvinfo : EIATTR_KPARAM_INFO
	.align		4
.L_22041:
        /*0028*/ 	.byte	0x04, 0x17
        /*002a*/ 	.short	(.L_22043 - .L_22042)
.L_22042:
        /*002c*/ 	.word	0x00000000
        /*0030*/ 	.short	0x0013
        /*0032*/ 	.short	0x0080
        /*0034*/ 	.byte	0x00, 0xf0, 0x11, 0x00


	//----- nvinfo : EIATTR_KPARAM_INFO
	.align		4
.L_22043:
        /*0038*/ 	.byte	0x04, 0x17
        /*003a*/ 	.short	(.L_22045 - .L_22044)
.L_22044:
        /*003c*/ 	.word	0x00000000
        /*0040*/ 	.short	0x0012
        /*0042*/ 	.short	0x007c
        /*0044*/ 	.byte	0x00, 0xf0, 0x11, 0x00


	//----- nvinfo : EIATTR_KPARAM_INFO
	.align		4
.L_22045:
        /*0048*/ 	.byte	0x04, 0x17
        /*004a*/ 	.short	(.L_22047 - .L_22046)
.L_22046:
        /*004c*/ 	.word	0x00000000
        /*0050*/ 	.short	0x0011
        /*0052*/ 	.short	0x0078
        /*0054*/ 	.byte	0x00, 0xf0, 0x11, 0x00


	//----- nvinfo : EIATTR_KPARAM_INFO
	.align		4
.L_22047:
        /*0058*/ 	.byte	0x04, 0x17
        /*005a*/ 	.short	(.L_22049 - .L_22048)
.L_22048:
        /*005c*/ 	.word	0x00000000
        /*0060*/ 	.short	0x0010
        /*0062*/ 	.short	0x0070
        /*0064*/ 	.byte	0x00, 0xf5, 0x21, 0x00


	//----- nvinfo : EIATTR_KPARAM_INFO
	.align		4
.L_22049:
        /*0068*/ 	.byte	0x04, 0x17
        /*006a*/ 	.short	(.L_22051 - .L_22050)
.L_22050:
        /*006c*/ 	.word	0x00000000
        /*0070*/ 	.short	0x000f
        /*0072*/ 	.short	0x0068
        /*0074*/ 	.byte	0x00, 0xf5, 0x21, 0x00


	//----- nvinfo : EIATTR_KPARAM_INFO
	.align		4
.L_22051:
        /*0078*/ 	.byte	0x04, 0x17
        /*007a*/ 	.short	(.L_22053 - .L_22052)
.L_22052:
        /*007c*/ 	.word	0x00000000
        /*0080*/ 	.short	0x000e
        /*0082*/ 	.short	0x0060
        /*0084*/ 	.byte	0x00, 0xf0, 0x11, 0x00


	//----- nvinfo : EIATTR_KPARAM_INFO
	.align		4
.L_22053:
        /*0088*/ 	.byte	0x04, 0x17
        /*008a*/ 	.short	(.L_22055 - .L_22054)
.L_22054:
        /*008c*/ 	.word	0x00000000
        /*0090*/ 	.short	0x000d
        /*0092*/ 	.short	0x005c
        /*0094*/ 	.byte	0x00, 0xf0, 0x11, 0x00


	//----- nvinfo : EIATTR_KPARAM_INFO
	.align		4
.L_22055:
        /*0098*/ 	.byte	0x04, 0x17
        /*009a*/ 	.short	(.L_22057 - .L_22056)
.L_22056:
        /*009c*/ 	.word	0x00000000
        /*00a0*/ 	.short	0x000c
        /*00a2*/ 	.short	0x0058
        /*00a4*/ 	.byte	0x00, 0xf0, 0x11, 0x00


	//----- nvinfo : EIATTR_KPARAM_INFO
	.align		4
.L_22057:
        /*00a8*/ 	.byte	0x04, 0x17
        /*00aa*/ 	.short	(.L_22059 - .L_22058)
.L_22058:
        /*00ac*/ 	.word	0x00000000
        /*00b0*/ 	.short	0x000b
        /*00b2*/ 	.short	0x0050
        /*00b4*/ 	.byte	0x00, 0xf5, 0x21, 0x00


	//----- nvinfo : EIATTR_KPARAM_INFO
	.align		4
.L_22059:
        /*00b8*/ 	.byte	0x04, 0x17
        /*00ba*/ 	.short	(.L_22061 - .L_22060)
.L_22060:
        /*00bc*/ 	.word	0x00000000
        /*00c0*/ 	.short	0x000a
        /*00c2*/ 	.short	0x0048
        /*00c4*/ 	.byte	0x00, 0xf0, 0x11, 0x00


	//----- nvinfo : EIATTR_KPARAM_INFO
	.align		4
.L_22061:
        /*00c8*/ 	.byte	0x04, 0x17
        /*00ca*/ 	.short	(.L_22063 - .L_22062)
.L_22062:
        /*00cc*/ 	.word	0x00000000
        /*00d0*/ 	.short	0x0009
        /*00d2*/ 	.short	0x0040
        /*00d4*/ 	.byte	0x00, 0xf5, 0x21, 0x00


	//----- nvinfo : EIATTR_KPARAM_INFO
	.align		4
.L_22063:
        /*00d8*/ 	.byte	0x04, 0x17
        /*00da*/ 	.short	(.L_22065 - .L_22064)
.L_22064:
        /*00dc*/ 	.word	0x00000000
        /*00e0*/ 	.short	0x0008
        /*00e2*/ 	.short	0x0038
        /*00e4*/ 	.byte	0x00, 0xf5, 0x21, 0x00


	//----- nvinfo : EIATTR_KPARAM_INFO
	.align		4
.L_22065:
        /*00e8*/ 	.byte	0x04, 0x17
        /*00ea*/ 	.short	(.L_22067 - .L_22066)
.L_22066:
        /*00ec*/ 	.word	0x00000000
        /*00f0*/ 	.short	0x0007
        /*00f2*/ 	.short	0x0034
        /*00f4*/ 	.byte	0x00, 0xf0, 0x11, 0x00


	//----- nvinfo : EIATTR_KPARAM_INFO
	.align		4
.L_22067:
        /*00f8*/ 	.byte	0x04, 0x17
        /*00fa*/ 	.short	(.L_22069 - .L_22068)
.L_22068:
        /*00fc*/ 	.word	0x00000000
        /*0100*/ 	.short	0x0006
        /*0102*/ 	.short	0x0030
        /*0104*/ 	.byte	0x00, 0xf0, 0x11, 0x00


	//----- nvinfo : EIATTR_KPARAM_INFO
	.align		4
.L_22069:
        /*0108*/ 	.byte	0x04, 0x17
        /*010a*/ 	.short	(.L_22071 - .L_22070)
.L_22070:
        /*010c*/ 	.word	0x00000000
        /*0110*/ 	.short	0x0005
        /*0112*/ 	.short	0x0028
        /*0114*/ 	.byte	0x00, 0xf5, 0x21, 0x00


	//----- nvinfo : EIATTR_KPARAM_INFO
	.align		4
.L_22071:
        /*0118*/ 	.byte	0x04, 0x17
        /*011a*/ 	.short	(.L_22073 - .L_22072)
.L_22072:
        /*011c*/ 	.word	0x00000000
        /*0120*/ 	.short	0x0004
        /*0122*/ 	.short	0x0020
        /*0124*/ 	.byte	0x00, 0xf5, 0x21, 0x00


	//----- nvinfo : EIATTR_KPARAM_INFO
	.align		4
.L_22073:
        /*0128*/ 	.byte	0x04, 0x17
        /*012a*/ 	.short	(.L_22075 - .L_22074)
.L_22074:
        /*012c*/ 	.word	0x00000000
        /*0130*/ 	.short	0x0003
        /*0132*/ 	.short	0x0018
        /*0134*/ 	.byte	0x00, 0xf5, 0x21, 0x00


	//----- nvinfo : EIATTR_KPARAM_INFO
	.align		4
.L_22075:
        /*0138*/ 	.byte	0x04, 0x17
        /*013a*/ 	.short	(.L_22077 - .L_22076)
.L_22076:
        /*013c*/ 	.word	0x00000000
        /*0140*/ 	.short	0x0002
        /*0142*/ 	.short	0x0010
        /*0144*/ 	.byte	0x00, 0xf5, 0x21, 0x00


	//----- nvinfo : EIATTR_KPARAM_INFO
	.align		4
.L_22077:
        /*0148*/ 	.byte	0x04, 0x17
        /*014a*/ 	.short	(.L_22079 - .L_22078)
.L_22078:
        /*014c*/ 	.word	0x00000000
        /*0150*/ 	.short	0x0001
        /*0152*/ 	.short	0x0008
        /*0154*/ 	.byte	0x00, 0xf5, 0x21, 0x00


	//----- nvinfo : EIATTR_KPARAM_INFO
	.align		4
.L_22079:
        /*0158*/ 	.byte	0x04, 0x17
        /*015a*/ 	.short	(.L_22081 - .L_22080)
.L_22080:
        /*015c*/ 	.word	0x00000000
        /*0160*/ 	.short	0x0000
        /*0162*/ 	.short	0x0000
        /*0164*/ 	.byte	0x00, 0xf5, 0x21, 0x00


	//----- nvinfo : EIATTR_SPARSE_MMA_MASK
	.align		4
.L_22081:
        /*0168*/ 	.byte	0x03, 0x50
        /*016a*/ 	.short	0x0000


	//----- nvinfo : EIATTR_MAXREG_COUNT
	.align		4
        /*016c*/ 	.byte	0x03, 0x1b
        /*016e*/ 	.short	0x00ff


	//----- nvinfo : EIATTR_NUM_BARRIERS
	.align		4
        /*0170*/ 	.byte	0x02, 0x4c
        /*0172*/ 	.byte	0x01
	.zero		1


	//----- nvinfo : EIATTR_EXTERNS
	.align		4
        /*0174*/ 	.byte	0x04, 0x0f
        /*0176*/ 	.short	(.L_22083 - .L_22082)


	//   ....[0]....
	.align		4
.L_22082:
        /*0178*/ 	.word	index@(__assertfail)


	//----- nvinfo : EIATTR_MERCURY_ISA_VERSION
	.align		4
.L_22083:
        /*017c*/ 	.byte	0x03, 0x5f
        /*017e*/ 	.short	0x0101


	//----- nvinfo : EIATTR_COOP_GROUP_MASK_REGIDS
	.align		4
        /*0180*/ 	.byte	0x04, 0x29
        /*0182*/ 	.short	(.L_22085 - .L_22084)


	//   ....[0]....
.L_22084:
        /*0184*/ 	.word	0xffffffff


	//   ....[1]....
        /*0188*/ 	.word	0xffffffff


	//   ....[2]....
        /*018c*/ 	.word	0xffffffff


	//   ....[3]....
        /*0190*/ 	.word	0xffffffff


	//   ....[4]....
        /*0194*/ 	.word	0xffffffff


	//   ....[5]....
        /*0198*/ 	.word	0xffffffff


	//   ....[6]....
        /*019c*/ 	.word	0xffffffff


	//   ....[7]....
        /*01a0*/ 	.word	0xffffffff


	//   ....[8]....
        /*01a4*/ 	.word	0xffffffff


	//   ....[9]....
        /*01a8*/ 	.word	0xffffffff


	//   ....[10]....
        /*01ac*/ 	.word	0xffffffff


	//   ....[11]....
        /*01b0*/ 	.word	0xffffffff


	//   ....[12]....
        /*01b4*/ 	.word	0xffffffff


	//   ....[13]....
        /*01b8*/ 	.word	0xffffffff


	//   ....[14]....
        /*01bc*/ 	.word	0xffffffff


	//   ....[15]....
        /*01c0*/ 	.word	0xffffffff


	//   ....[16]....
        /*01c4*/ 	.word	0xffffffff


	//   ....[17]....
        /*01c8*/ 	.word	0xffffffff


	//   ....[18]....
        /*01cc*/ 	.word	0xffffffff


	//   ....[19]....
        /*01d0*/ 	.word	0x0500000f


	//   ....[20]....
        /*01d4*/ 	.word	0x0500000f


	//   ....[21]....
        /*01d8*/ 	.word	0x0500000f


	//   ....[22]....
        /*01dc*/ 	.word	0x0500000f


	//   ....[23]....
        /*01e0*/ 	.word	0x0500000f


	//   ....[24]....
        /*01e4*/ 	.word	0x0500000f


	//   ....[25]....
        /*01e8*/ 	.word	0x0500000f


	//   ....[26]....
        /*01ec*/ 	.word	0x0500000f


	//   ....[27]....
        /*01f0*/ 	.word	0x0500000f


	//   ....[28]....
        /*01f4*/ 	.word	0x0500000f


	//   ....[29]....
        /*01f8*/ 	.word	0x0500000f


	//   ....[30]....
        /*01fc*/ 	.word	0x0500000f


	//----- nvinfo : EIATTR_COOP_GROUP_INSTR_OFFSETS
	.align		4
.L_22085:
        /*0200*/ 	.byte	0x04, 0x28
        /*0202*/ 	.short	(.L_22087 - .L_22086)


	//   ....[0]....
.L_22086:
        /*0204*/ 	.word	0x00000b60


	//   ....[1]....
        /*0208*/ 	.word	0x00000b80


	//   ....[2]....
        /*020c*/ 	.word	0x00000ba0


	//   ....[3]....
        /*0210*/ 	.word	0x00000bc0


	//   ....[4]....
        /*0214*/ 	.word	0x00000cd0


	//   ....[5]....
        /*0218*/ 	.word	0x00000cf0


	//   ....[6]....
        /*021c*/ 	.word	0x00000d10


	//   ....[7]....
        /*0220*/ 	.word	0x00001b60


	//   ....[8]....
        /*0224*/ 	.word	0x00001b90


	//   ....[9]....
        /*0228*/ 	.word	0x00001bb0


	//   ....[10]....
        /*022c*/ 	.word	0x00001bd0


	//   ....[11]....
        /*0230*/ 	.word	0x00001bf0


	//   ....[12]....
        /*0234*/ 	.word	0x00001c40


	//   ....[13]....
        /*0238*/ 	.word	0x00001c60


	//   ....[14]....
        /*023c*/ 	.word	0x00001c80


	//   ....[15]....
        /*0240*/ 	.word	0x00002c20


	//   ....[16]....
        /*0244*/ 	.word	0x00002c30


	//   ....[17]....
        /*0248*/ 	.word	0x00002c40


	//   ....[18]....
        /*024c*/ 	.word	0x00002c50


	//   ....[19]....
        /*0250*/ 	.word	0x00003260


	//   ....[20]....
        /*0254*/ 	.word	0x000032c0


	//   ....[21]....
        /*0258*/ 	.word	0x00003320


	//   ....[22]....
        /*025c*/ 	.word	0x00003380


	//   ....[23]....
        /*0260*/ 	.word	0x00003400


	//   ....[24]....
        /*0264*/ 	.word	0x00003460


	//   ....[25]....
        /*0268*/ 	.word	0x000034c0


	//   ....[26]....
        /*026c*/ 	.word	0x00003540


	//   ....[27]....
        /*0270*/ 	.word	0x000035a0


	//   ....[28]....
        /*0274*/ 	.word	0x00003620


	//   ....[29]....
        /*0278*/ 	.word	0x00003680


	//   ....[30]....
        /*027c*/ 	.word	0x000036f0


	//----- nvinfo : EIATTR_VRC_CTA_INIT_COUNT
	.align		4
.L_22087:
        /*0280*/ 	.byte	0x02, 0x4a
	.zero		1
	.zero		1


	//----- nvinfo : EIATTR_SYSCALL_OFFSETS
	.align		4
        /*0284*/ 	.byte	0x04, 0x46
        /*0286*/ 	.short	(.L_22089 - .L_22088)


	//   ....[0]....
.L_22088:
        /*0288*/ 	.word	0x00002b60


	//   ....[1]....
        /*028c*/ 	.word	0x00003200


	//----- nvinfo : EIATTR_EXIT_INSTR_OFFSETS
	.align		4
.L_22089:
        /*0290*/ 	.byte	0x04, 0x1c
        /*0292*/ 	.short	(.L_22091 - .L_22090)


	//   ....[0]....
.L_22090:
        /*0294*/ 	.word	0x00000090


	//   ....[1]....
        /*0298*/ 	.word	0x00002fc0


	//   ....[2]....
        /*029c*/ 	.word	0x00002ff0


	//   ....[3]....
        /*02a0*/ 	.word	0x00003100


	//   ....[4]....
        /*02a4*/ 	.word	0x00003210


	//----- nvinfo : EIATTR_CRS_STACK_SIZE
	.align		4
.L_22091:
        /*02a8*/ 	.byte	0x04, 0x1e
        /*02aa*/ 	.short	(.L_22093 - .L_22092)
.L_22092:
        /*02ac*/ 	.word	0x00000000


	//----- nvinfo : EIATTR_CBANK_PARAM_SIZE
	.align		4
.L_22093:
        /*02b0*/ 	.byte	0x03, 0x19
        /*02b2*/ 	.short	0x008c


	//----- nvinfo : EIATTR_PARAM_CBANK
	.align		4
        /*02b4*/ 	.byte	0x04, 0x0a
        /*02b6*/ 	.short	(.L_22095 - .L_22094)
	.align		4
.L_22094:
        /*02b8*/ 	.word	index@(.nv.constant0._ZN4vllm25paged_attention_v2_kernelIfhLi32ELi16ELi128ELNS_18Fp8KVCacheDataTypeE1ELb1ELi512EEEvPfS2_PT_PKS3_PKT0_S9_ifPKiSB_iPKfiiiSD_SD_iiiii)
        /*02bc*/ 	.short	0x0380
        /*02be*/ 	.short	0x008c


	//----- nvinfo : EIATTR_SW_WAR
	.align		4
.L_22095:
        /*02c0*/ 	.byte	0x04, 0x36
        /*02c2*/ 	.short	(.L_22097 - .L_22096)
.L_22096:
        /*02c4*/ 	.word	0x00000008
.L_22097:


//--------------------- .nv.info._ZN4vllm25paged_attention_v2_kernelIfhLi256ELi8ELi128ELNS_18Fp8KVCacheDataTypeE1ELb0ELi512EEEvPfS2_PT_PKS3_PKT0_S9_ifPKiSB_iPKfiiiSD_SD_iiiii --------------------------
	.section	.nv.info._ZN4vllm25paged_attention_v2_kernelIfhLi256ELi8ELi128ELNS_18Fp8KVCacheDataTypeE1ELb0ELi512EEEvPfS2_PT_PKS3_PKT0_S9_ifPKiSB_iPKfiiiSD_SD_iiiii,"",@"SHT_CUDA_INFO"
	.sectionflags	@""
	.align	4


	//----- nvinfo : EIATTR_CUDA_API_VERSION
	.align		4
        /*0000*/ 	.byte	0x04, 0x37
        /*0002*/ 	.short	(.L_22099 - .L_22098)
.L_22098:
        /*0004*/ 	.word	0x00000082


	//----- nvinfo : EIATTR_KPARAM_INFO
	.align		4
.L_22099:
        /*0008*/ 	.byte	0x04, 0x17
        /*000a*/ 	.short	(.L_22101 - .L_22100)
.L_22100:
        /*000c*/ 	.word	0x00000000
        /*0010*/ 	.short	0x0015
        /*0012*/ 	.short	0x0088
        /*0014*/ 	.byte	0x00, 0xf0, 0x11, 0x00


	//----- nvinfo : EIATTR_KPARAM_INFO
	.align		4
.L_22101:
        /*0018*/ 	.byte	0x04, 0x17
        /*001a*/ 	.short	(.L_22103 - .L_22102)
.L_22102:
        /*001c*/ 	.word	0x00000000
        /*0020*/ 	.short	0x0014
        /*0022*/ 	.short	0x0084
        /*0024*/ 	.byte	0x00, 0xf0, 0x11, 0x00


	//----- nvinfo : EIATTR_KPARAM_INFO
	.align		4
.L_22103:
        /*0028*/ 	.byte	0x04, 0x17
        /*002a*/ 	.short	(.L_22105 - .L_22104)
.L_22104:
        /*002c*/ 	.word	0x00000000
        /*0030*/ 	.short	0x0013
        /*0032*/ 	.short	0x0080
        /*0034*/ 	.byte	0x00, 0xf0, 0x11, 0x00


	//----- nvinfo : EIATTR_KPARAM_INFO
	.align		4
.L_22105:
        /*0038*/ 	.byte	0x04, 0x17
        /*003a*/ 	.short	(.L_22107 - .L_22106)
.L_22106:
        /*003c*/ 	.word	0x00000000
        /*0040*/ 	.short	0x0012
        /*0042*/ 	.short	0x007c
        /*0044*/ 	.byte	0x00, 0xf0, 0x11, 0x00


	//----- nvinfo : EIATTR_KPARAM_INFO
	.align		4
.L_22107:
        /*0048*/ 	.byte	0x04, 0x17
        /*004a*/ 	.short	(.L_22109 - .L_22108)
.L_22108:
        /*004c*/ 	.word	0x00000000
        /*0050*/ 	.short	0x0011
        /*0052*/ 	.short	0x0078
        /*0054*/ 	.byte	0x00, 0xf0, 0x11, 0x00


	//----- nvinfo : EIATTR_KPARAM_INFO
	.align		4
.L_22109:
        /*0058*/ 	.byte	0x04, 0x17
        /*005a*/ 	.short	(.L_22111 - .L_22110)
.L_22110:
        /*005c*/ 	.word	0x00000000
        /*0060*/ 	.short	0x0010
        /*0062*/ 	.short	0x0070
        /*0064*/ 	.byte	0x00, 0xf5, 0x21, 0x00


	//----- nvinfo : EIATTR_KPARAM_INFO
	.align		4
.L_22111:
        /*0068*/ 	.byte	0x04, 0x17
        /*006a*/ 	.short	(.L_22113 - .L_22112)
.L_22112:
        /*006c*/ 	.word	0x00000000
        /*0070*/ 	.short	0x000f
        /*0072*/ 	.short	0x0068
        /*0074*/ 	.byte	0x00, 0xf5, 0x21, 0x00


	//----- nvinfo : EIATTR_KPARAM_INFO
	.align		4
.L_22113:
        /*0078*/ 	.byte	0x04, 0x17
        /*007a*/ 	.short	(.L_22115 - .L_22114)
.L_22114:
        /*007c*/ 	.word	0x00000000
        /*0080*/ 	.short	0x000e
        /*0082*/ 	.short	0x0060
        /*0084*/ 	.byte	0x00, 0xf0, 0x11, 0x00


	//----- nvinfo : EIATTR_KPARAM_INFO
	.align		4
.L_22115:
        /*0088*/ 	.byte	0x04, 0x17
        /*008a*/ 	.short	(.L_22117 - .L_22116)
.L_22116:
        /*008c*/ 	.word	0x00000000
        /*0090*/ 	.short	0x000d
        /*0092*/ 	.short	0x005c
        /*0094*/ 	.byte	0x00, 0xf0, 0x11, 0x00


	//----- nvinfo : EIATTR_KPARAM_INFO
	.align		4
.L_22117:
        /*0098*/ 	.byte	0x04, 0x17
        /*009a*/ 	.short	(.L_22119 - .L_22118)
.L_22118:
        /*009c*/ 	.word	0x00000000
        /*00a0*/ 	.short	0x000c
        /*00a2*/ 	.short	0x0058
        /*00a4*/ 	.byte	0x00, 0xf0, 0x11, 0x00


	//----- nvinfo : EIATTR_KPARAM_INFO
	.align		4
.L_22119:
        /*00a8*/ 	.byte	0x04, 0x17
        /*00aa*/ 	.short	(.L_22121 - .L_22120)
.L_22120:
        /*00ac*/ 	.word	0x00000000
        /*00b0*/ 	.short	0x000b
        /*00b2*/ 	.short	0x0050
        /*00b4*/ 	.byte	0x00, 0xf5, 0x21, 0x00


	//----- nvinfo : EIATTR_KPARAM_INFO
	.align		4
.L_22121:
        /*00b8*/ 	.byte	0x04, 0x17
        /*00ba*/ 	.short	(.L_22123 - .L_22122)
.L_22122:
        /*00bc*/ 	.word	0x00000000
        /*00c0*/ 	.short	0x000a
        /*00c2*/ 	.short	0x0048
        /*00c4*/ 	.byte	0x00, 0xf0, 0x11, 0x00


	//----- nvinfo : EIATTR_KPARAM_INFO
	.align		4
.L_22123:
        /*00c8*/ 	.byte	0x04, 0x17
        /*00ca*/ 	.short	(.L_22125 - .L_22124)
.L_22124:
        /*00cc*/ 	.word	0x00000000
        /*00d0*/ 	.short	0x0009
        /*00d2*/ 	.short	0x0040
        /*00d4*/ 	.byte	0x00, 0xf5, 0x21, 0x00


	//----- nvinfo : EIATTR_KPARAM_INFO
	.align		4
.L_22125:
        /*00d8*/ 	.byte	0x04, 0x17
        /*00da*/ 	.short	(.L_22127 - .L_22126)
.L_22126:
        /*00dc*/ 	.word	0x00000000
        /*00e0*/ 	.short	0x0008
        /*00e2*/ 	.short	0x0038
        /*00e4*/ 	.byte	0x00, 0xf5, 0x21, 0x00


	//----- nvinfo : EIATTR_KPARAM_INFO
	.align		4
.L_22127:
        /*00e8*/ 	.byte	0x04, 0x17
        /*00ea*/ 	.short	(.L_22129 - .L_22128)
.L_22128:
        /*00ec*/ 	.word	0x00000000
        /*00f0*/ 	.short	0x0007
        /*00f2*/ 	.short	0x0034
        /*00f4*/ 	.byte	0x00, 0xf0, 0x11, 0x00


	//----- nvinfo : EIATTR_KPARAM_INFO
	.align		4
.L_22129:
        /*00f8*/ 	.byte	0x04, 0x17
        /*00fa*/ 	.short	(.L_22131 - .L_22130)
.L_22130:
        /*00fc*/ 	.word	0x00000000
        /*0100*/ 	.short	0x0006
        /*0102*/ 	.short	0x0030
        /*0104*/ 	.byte	0x00, 0xf0, 0x11, 0x00


	//----- nvinfo : EIATTR_KPARAM_INFO
	.align		4
.L_22131:
        /*0108*/ 	.byte	0x04, 0x17
        /*010a*/ 	.short	(.L_22133 - .L_22132)
.L_22132:
        /*010c*/ 	.word	0x00000000
        /*0110*/ 	.short	0x0005
        /*0112*/ 	.short	0x0028
        /*0114*/ 	.byte	0x00, 0xf5, 0x21, 0x00


	//----- nvinfo : EIATTR_KPARAM_INFO
	.align		4
.L_22133:
        /*0118*/ 	.byte	0x04, 0x17
        /*011a*/ 	.short	(.L_22135 - .L_22134)
.L_22134:
        /*011c*/ 	.word	0x00000000
        /*0120*/ 	.short	0x0004
        /*0122*/ 	.short	0x0020
        /*0124*/ 	.byte	0x00, 0xf5, 0x21, 0x00


	//----- nvinfo : EIATTR_KPARAM_INFO
	.align		4
.L_22135:
        /*0128*/ 	.byte	0x04, 0x17
        /*012a*/ 	.short	(.L_22137 - .L_22136)
.L_22136:
        /*012c*/ 	.word	0x00000000
        /*0130*/ 	.short	0x0003
        /*0132*/ 	.short	0x0018
        /*0134*/ 	.byte	0x00, 0xf5, 0x21, 0x00


	//----- nvinfo : EIATTR_KPARAM_INFO
	.align		4
.L_22137:
        /*0138*/ 	.byte	0x04, 0x17
        /*013a*/ 	.short	(.L_22139 - .L_22138)
.L_22138:
        /*013c*/ 	.word	0x00000000
        /*0140*/ 	.short	0x0002
        /*0142*/ 	.short	0x0010
        /*0144*/ 	.byte	0x00, 0xf5, 0x21, 0x00


	//----- nvinfo : EIATTR_KPARAM_INFO
	.align		4
.L_22139:
        /*0148*/ 	.byte	0x04, 0x17
        /*014a*/ 	.short	(.L_22141 - .L_22140)
.L_22140:
        /*014c*/ 	.word	0x00000000
        /*0150*/ 	.short	0x0001
        /*0152*/ 	.short	0x0008
        /*0154*/ 	.byte	0x00, 0xf5, 0x21, 0x00


	//----- nvinfo : EIATTR_KPARAM_INFO
	.align		4
.L_22141:
        /*0158*/ 	.byte	0x04, 0x17
        /*015a*/ 	.short	(.L_22143 - .L_22142)
.L_22142:
        /*015c*/ 	.word	0x00000000
        /*0160*/ 	.short	0x0000
        /*0162*/ 	.short	0x0000
        /*0164*/ 	.byte	0x00, 0xf5, 0x21, 0x00


	//----- nvinfo : EIATTR_SPARSE_MMA_MASK
	.align		4
.L_22143:
        /*0168*/ 	.byte	0x03, 0x50
        /*016a*/ 	.short	0x0000


	//----- nvinfo : EIATTR_MAXREG_COUNT
	.align		4
        /*016c*/ 	.byte	0x03, 0x1b
        /*016e*/ 	.short	0x00ff


	//----- nvinfo : EIATTR_NUM_BARRIERS
	.align		4
        /*0170*/ 	.byte	0x02, 0x4c
        /*0172*/ 	.byte	0x01
	.zero		1


	//----- nvinfo : EIATTR_EXTERNS
	.align		4
        /*0174*/ 	.byte	0x04, 0x0f
        /*0176*/ 	.short	(.L_22145 - .L_22144)


	//   ....[0]....
	.align		4
.L_22144:
        /*0178*/ 	.word	index@(__assertfail)


	//----- nvinfo : EIATTR_MERCURY_ISA_VERSION
	.align		4
.L_22145:
        /*017c*/ 	.byte	0x03, 0x5f
        /*017e*/ 	.short	0x0101


	//----- nvinfo : EIATTR_COOP_GROUP_MASK_REGIDS
	.align		4
        /*0180*/ 	.byte	0x04, 0x29
        /*0182*/ 	.short	(.L_22147 - .L_22146)


	//   ....[0]....
.L_22146:
        /*0184*/ 	.word	0xffffffff


	//   ....[1]....
        /*0188*/ 	.word	0xffffffff


	//   ....[2]....
        /*018c*/ 	.word	0xffffffff


	//   ....[3]....
        /*0190*/ 	.word	0xffffffff


	//   ....[4]....
        /*0194*/ 	.word	0xffffffff


	//   ....[5]....
        /*0198*/ 	.word	0xffffffff


	//   ....[6]....
        /*019c*/ 	.word	0xffffffff


	//   ....[7]....
        /*01a0*/ 	.word	0xffffffff


	//   ....[8]....
        /*01a4*/ 	.word	0xffffffff


	//   ....[9]....
        /*01a8*/ 	.word	0xffffffff


	//   ....[10]....
        /*01ac*/ 	.word	0xffffffff


	//   ....[11]....
        /*01b0*/ 	.word	0xffffffff


	//   ....[12]....
        /*01b4*/ 	.word	0xffffffff


	//   ....[13]....
        /*01b8*/ 	.word	0xffffffff


	//   ....[14]....
        /*01bc*/ 	.word	0x0500000f


	//   ....[15]....
        /*01c0*/ 	.word	0x0500000f


	//   ....[16]....
        /*01c4*/ 	.word	0x0500000f


	//----- nvinfo : EIATTR_COOP_GROUP_INSTR_OFFSETS
	.align		4
.L_22147:
        /*01c8*/ 	.byte	0x04, 0x28
        /*01ca*/ 	.short	(.L_22149 - .L_22148)


	//   ....[0]....
.L_22148:
        /*01cc*/ 	.word	0x000003d0


	//   ....[1]....
        /*01d0*/ 	.word	0x000003f0


	//   ....[2]....
        /*01d4*/ 	.word	0x00000410


	//   ....[3]....
        /*01d8*/ 	.word	0x00000510


	//   ....[4]....
        /*01dc*/ 	.word	0x00000530


	//   ....[5]....
        /*01e0*/ 	.word	0x00000560


	//   ....[6]....
        /*01e4*/ 	.word	0x000013b0


	//   ....[7]....
        /*01e8*/ 	.word	0x000013e0


	//   ....[8]....
        /*01ec*/ 	.word	0x00001400


	//   ....[9]....
        /*01f0*/ 	.word	0x00001420


	//   ....[10]....
        /*01f4*/ 	.word	0x00001440


	//   ....[11]....
        /*01f8*/ 	.word	0x00001490


	//   ....[12]....
        /*01fc*/ 	.word	0x000014b0


	//   ....[13]....
        /*0200*/ 	.word	0x000014d0


	//   ....[14]....
        /*0204*/ 	.word	0x00002a40


	//   ....[15]....
        /*0208*/ 	.word	0x00002aa0


	//   ....[16]....
        /*020c*/ 	.word	0x00002b00


	//----- nvinfo : EIATTR_VRC_CTA_INIT_COUNT
	.align		4
.L_22149:
        /*0210*/ 	.byte	0x02, 0x4a
	.zero		1
	.zero		1


	//----- nvinfo : EIATTR_SYSCALL_OFFSETS
	.align		4
        /*0214*/ 	.byte	0x04, 0x46
        /*0216*/ 	.short	(.L_22151 - .L_22150)


	//   ....[0]....
.L_22150:
        /*0218*/ 	.word	0x00000330


	//----- nvinfo : EIATTR_EXIT_INSTR_OFFSETS
	.align		4
.L_22151:
        /*021c*/ 	.byte	0x04, 0x1c
        /*021e*/ 	.short	(.L_22153 - .L_22152)


	//   ....[0]....
.L_22152:
        /*0220*/ 	.word	0x000000d0


	//   ....[1]....
        /*0224*/ 	.word	0x00002820


	//   ....[2]....
        /*0228*/ 	.word	0x00002850


	//   ....[3]....
        /*022c*/ 	.word	0x000029f0


	//----- nvinfo : EIATTR_CRS_STACK_SIZE
	.align		4
.L_22153:
        /*0230*/ 	.byte	0x04, 0x1e
        /*0232*/ 	.short	(.L_22155 - .L_22154)
.L_22154:
        /*0234*/ 	.word	0x00000000


	//----- nvinfo : EIATTR_CBANK_PARAM_SIZE
	.align		4
.L_22155:
        /*0238*/ 	.byte	0x03, 0x19
        /*023a*/ 	.short	0x008c


	//----- nvinfo : EIATTR_PARAM_CBANK
	.align		4
        /*023c*/ 	.byte	0x04, 0x0a
        /*023e*/ 	.short	(.L_22157 - .L_22156)
	.align		4
.L_22156:
        /*0240*/ 	.word	index@(.nv.constant0._ZN4vllm25paged_attention_v2_kernelIfhLi256ELi8ELi128ELNS_18Fp8KVCacheDataTypeE1ELb0ELi512EEEvPfS2_PT_PKS3_PKT0_S9_ifPKiSB_iPKfiiiSD_SD_iiiii)
        /*0244*/ 	.short	0x0380
        /*0246*/ 	.short	0x008c


	//----- nvinfo : EIATTR_SW_WAR
	.align		4
.L_22157:
        /*0248*/ 	.byte	0x04, 0x36
        /*024a*/ 	.short	(.L_22159 - .L_22158)
.L_22158:
        /*024c*/ 	.word	0x00000008
.L_22159:


//--------------------- .nv.info._ZN4vllm25paged_attention_v2_kernelIfhLi192ELi8ELi128ELNS_18Fp8KVCacheDataTypeE1ELb0ELi512EEEvPfS2_PT_PKS3_PKT0_S9_ifPKiSB_iPKfiiiSD_SD_iiiii --------------------------
	.section	.nv.info._ZN4vllm25paged_attention_v2_kernelIfhLi192ELi8ELi128ELNS_18Fp8KVCacheDataTypeE1ELb0ELi512EEEvPfS2_PT_PKS3_PKT0_S9_ifPKiSB_iPKfiiiSD_SD_iiiii,"",@"SHT_CUDA_INFO"
	.sectionflags	@""
	.align	4


	//----- nvinfo : EIATTR_CUDA_API_VERSION
	.align		4
        /*0000*/ 	.byte	0x04, 0x37
        /*0002*/ 	.short	(.L_22161 - .L_22160)
.L_22160:
        /*0004*/ 	.word	0x00000082


	//----- nvinfo : EIATTR_KPARAM_INFO
	.align		4
.L_22161:
        /*0008*/ 	.byte	0x04, 0x17
        /*000a*/ 	.short	(.L_22163 - .L_22162)
.L_22162:
        /*000c*/ 	.word	0x00000000
        /*0010*/ 	.short	0x0015
        /*0012*/ 	.short	0x0088
        /*0014*/ 	.byte	0x00, 0xf0, 0x11, 0x00


	//----- nvinfo : EIATTR_KPARAM_INFO
	.align		4
.L_22163:
        /*0018*/ 	.byte	0x04, 0x17
        /*001a*/ 	.short	(.L_22165 - .L_22164)
.L_22164:
        /*001c*/ 	.word	0x00000000
        /*0020*/ 	.short	0x0014
        /*0022*/ 	.short	0x0084
        /*0024*/ 	.byte	0x00, 0xf0, 0x11, 0x00


	//----- nvinfo : EIATTR_KPARAM_INFO
	.align		4
.L_22165:
        /*0028*/ 	.byte	0x04, 0x17
        /*002a*/ 	.short	(.L_22167 - .L_22166)
.L_22166:
        /*002c*/ 	.word	0x00000000
        /*0030*/ 	.short	0x0013
        /*0032*/ 	.short	0x0080
        /*0034*/ 	.byte	0x00, 0xf0, 0x11, 0x00


	//----- nvinfo : EIATTR_KPARAM_INFO
	.align		4
.L_22167:
        /*0038*/ 	.byte	0x04, 0x17
        /*003a*/ 	.short	(.L_22169 - .L_22168)
.L_22168:
        /*003c*/ 	.word	0x00000000
        /*0040*/ 	.short	0x0012
        /*0042*/ 	.short	0x007c
        /*0044*/ 	.byte	0x00, 0xf0, 0x11, 0x00


	//----- nvinfo : EIATTR_KPARAM_INFO
	.align		4
.L_22169:
        /*0048*/ 	.byte	0x04, 0x17
        /*004a*/ 	.short	(.L_22171 - .L_22170)
.L_22170:
        /*004c*/ 	.word	0x00000000
        /*0050*/ 	.short	0x0011
        /*0052*/ 	.short	0x0078
        /*0054*/ 	.byte	0x00, 0xf0, 0x11, 0x00


	//----- nvinfo : EIATTR_KPARAM_INFO
	.align		4
.L_22171:
        /*0058*/ 	.byte	0x04, 0x17
        /*005a*/ 	.short	(.L_22173 - .L_22172)
.L_22172:
        /*005c*/ 	.word	0x00000000
        /*0060*/ 	.short	0x0010
        /*0062*/ 	.short	0x0070
        /*0064*/ 	.byte	0x00, 0xf5, 0x21, 0x00


	//----- nvinfo : EIATTR_KPARAM_INFO
	.align		4
.L_22173:
        /*0068*/ 	.byte	0x04, 0x17
        /*006a*/ 	.short	(.L_22175 - .L_22174)
.L_22174:
        /*006c*/ 	.word	0x00000000
        /*0070*/ 	.short	0x000f
        /*0072*/ 	.short	0x0068
        /*0074*/ 	.byte	0x00, 0xf5, 0x21, 0x00


	//----- nvinfo : EIATTR_KPARAM_INFO
	.align		4
.L_22175:
        /*0078*/ 	.byte	0x04, 0x17
        /*007a*/ 	.short	(.L_22177 - .L_22176)
.L_22176:
        /*007c*/ 	.word	0x00000000
        /*0080*/ 	.short	0x000e
        /*0082*/ 	.short	0x0060
        /*0084*/ 	.byte	0x00, 0xf0, 0x11, 0x00


	//----- nvinfo : EIATTR_KPARAM_INFO
	.align		4
.L_22177:
        /*0088*/ 	.byte	0x04, 0x17
        /*008a*/ 	.short	(.L_22179 - .L_22178)
.L_22178:
        /*008c*/ 	.word	0x00000000
        /*0090*/ 	.short	0x000d
        /*0092*/ 	.short	0x005c
        /*0094*/ 	.byte	0x00, 0xf0, 0x11, 0x00


	//----- nvinfo : EIATTR_KPARAM_INFO
	.align		4
.L_22179:
        /*0098*/ 	.byte	0x04, 0x17
        /*009a*/ 	.short	(.L_22181 - .L_22180)
.L_22180:
        /*009c*/ 	.word	0x00000000
        /*00a0*/ 	.short	0x000c
        /*00a2*/ 	.short	0x0058
        /*00a4*/ 	.byte	0x00, 0xf0, 0x11, 0x00


	//----- nvinfo : EIATTR_KPARAM_INFO
	.align		4
.L_22181:
        /*00a8*/ 	.byte	0x04, 0x17
        /*00aa*/ 	.short	(.L_22183 - .L_22182)
.L_22182:
        /*00ac*/ 	.word	0x00000000
        /*00b0*/ 	.short	0x000b
        /*00b2*/ 	.short	0x0050
        /*00b4*/ 	.byte	0x00, 0xf5, 0x21, 0x00


	//----- nvinfo : EIATTR_KPARAM_INFO
	.align		4
.L_22183:
        /*00b8*/ 	.byte	0x04, 0x17
        /*00ba*/ 	.short	(.L_22185 - .L_22184)
.L_22184:
        /*00bc*/ 	.word	0x00000000
        /*00c0*/ 	.short	0x000a
        /*00c2*/ 	.short	0x0048
        /*00c4*/ 	.byte	0x00, 0xf0, 0x11, 0x00


	//----- nvinfo : EIATTR_KPARAM_INFO
	.align		4
.L_22185:
        /*00c8*/ 	.byte	0x04, 0x17
        /*00ca*/ 	.short	(.L_22187 - .L_22186)
.L_22186:
        /*00cc*/ 	.word	0x00000000
        /*00d0*/ 	.short	0x0009
        /*00d2*/ 	.short	0x0040
        /*00d4*/ 	.byte	0x00, 0xf5, 0x21, 0x00


	//----- nvinfo : EIATTR_KPARAM_INFO
	.align		4
.L_22187:
        /*00d8*/ 	.byte	0x04, 0x17
        /*00da*/ 	.short	(.L_22189 - .L_22188)
.L_22188:
        /*00dc*/ 	.word	0x00000000
        /*00e0*/ 	.short	0x0008
        /*00e2*/ 	.short	0x0038
        /*00e4*/ 	.byte	0x00, 0xf5, 0x21, 0x00


	//----- nvinfo : EIATTR_KPARAM_INFO
	.align		4
.L_22189:
        /*00e8*/ 	.byte	0x04, 0x17
        /*00ea*/ 	.short	(.L_22191 - .L_22190)
.L_22190:
        /*00ec*/ 	.word	0x00000000
        /*00f0*/ 	.short	0x0007
        /*00f2*/ 	.short	0x0034
        /*00f4*/ 	.byte	0x00, 0xf0, 0x11, 0x00


	//----- nvinfo : EIATTR_KPARAM_INFO
	.align		4
.L_22191:
        /*00f8*/ 	.byte	0x04, 0x17
        /*00fa*/ 	.short	(.L_22193 - .L_22192)
.L_22192:
        /*00fc*/ 	.word	0x00000000
        /*0100*/ 	.short	0x0006
        /*0102*/ 	.short	0x0030
        /*0104*/ 	.byte	0x00, 0xf0, 0x11, 0x00


	//----- nvinfo : EIATTR_KPARAM_INFO
	.align		4
.L_22193:
        /*0108*/ 	.byte	0x04, 0x17
        /*010a*/ 	.short	(.L_22195 - .L_22194)
.L_22194:
        /*010c*/ 	.word	0x00000000
        /*0110*/ 	.short	0x0005
        /*0112*/ 	.short	0x0028
        /*0114*/ 	.byte	0x00, 0xf5, 0x21, 0x00


	//----- nvinfo : EIATTR_KPARAM_INFO
	.align		4
.L_22195:
        /*0118*/ 	.byte	0x04, 0x17
        /*011a*/ 	.short	(.L_22197 - .L_22196)
.L_22196:
        /*011c*/ 	.word	0x00000000
        /*0120*/ 	.short	0x0004
        /*0122*/ 	.short	0x0020
        /*0124*/ 	.byte	0x00, 0xf5, 0x21, 0x00


	//----- nvinfo : EIATTR_KPARAM_INFO
	.align		4
.L_22197:
        /*0128*/ 	.byte	0x04, 0x17
        /*012a*/ 	.short	(.L_22199 - .L_22198)
.L_22198:
        /*012c*/ 	.word	0x00000000
        /*0130*/ 	.short	0x0003
        /*0132*/ 	.short	0x0018
        /*0134*/ 	.byte	0x00, 0xf5, 0x21, 0x00


	//----- nvinfo : EIATTR_KPARAM_INFO
	.align		4
.L_22199:
        /*0138*/ 	.byte	0x04, 0x17
        /*013a*/ 	.short	(.L_22201 - .L_22200)
.L_22200:
        /*013c*/ 	.word	0x00000000
        /*0140*/ 	.short	0x0002
        /*0142*/ 	.short	0x0010
        /*0144*/ 	.byte	0x00, 0xf5, 0x21, 0x00


	//----- nvinfo : EIATTR_KPARAM_INFO
	.align		4
.L_22201:
        /*0148*/ 	.byte	0x04, 0x17
        /*014a*/ 	.short	(.L_22203 - .L_22202)
.L_22202:
        /*014c*/ 	.word	0x00000000
        /*0150*/ 	.short	0x0001
        /*0152*/ 	.short	0x0008
        /*0154*/ 	.byte	0x00, 0xf5, 0x21, 0x00


	//----- nvinfo : EIATTR_KPARAM_INFO
	.align		4
.L_22203:
        /*0158*/ 	.byte	0x04, 0x17
        /*015a*/ 	.short	(.L_22205 - .L_22204)
.L_22204:
        /*015c*/ 	.word	0x00000000
        /*0160*/ 	.short	0x0000
        /*0162*/ 	.short	0x0000
        /*0164*/ 	.byte	0x00, 0xf5, 0x21, 0x00


	//----- nvinfo : EIATTR_SPARSE_MMA_MASK
	.align		4
.L_22205:
        /*0168*/ 	.byte	0x03, 0x50
        /*016a*/ 	.short	0x0000


	//----- nvinfo : EIATTR_MAXREG_COUNT
	.align		4
        /*016c*/ 	.byte	0x03, 0x1b
        /*016e*/ 	.short	0x00ff


	//----- nvinfo : EIATTR_NUM_BARRIERS
	.align		4
        /*0170*/ 	.byte	0x02, 0x4c
        /*0172*/ 	.byte	0x01
	.zero		1


	//----- nvinfo : EIATTR_EXTERNS
	.align		4
        /*0174*/ 	.byte	0x04, 0x0f
        /*0176*/ 	.short	(.L_22207 - .L_22206)


	//   ....[0]....
	.align		4
.L_22206:
        /*0178*/ 	.word	index@(__assertfail)


	//----- nvinfo : EIATTR_MERCURY_ISA_VERSION
	.align		4
.L_22207:
        /*017c*/ 	.byte	0x03, 0x5f
        /*017e*/ 	.short	0x0101


	//----- nvinfo : EIATTR_COOP_GROUP_MASK_REGIDS
	.align		4
        /*0180*/ 	.byte	0x04, 0x29
        /*0182*/ 	.short	(.L_22209 - .L_22208)


	//   ....[0]....
.L_22208:
        /*0184*/ 	.word	0xffffffff


	//   ....[1]....
        /*0188*/ 	.word	0xffffffff


	//   ....[2]....
        /*018c*/ 	.word	0xffffffff


	//   ....[3]....
        /*0190*/ 	.word	0xffffffff


	//   ....[4]....
        /*0194*/ 	.word	0xffffffff


	//   ....[5]....
        /*0198*/ 	.word	0xffffffff


	//   ....[6]....
        /*019c*/ 	.word	0xffffffff


	//   ....[7]....
        /*01a0*/ 	.word	0xffffffff


	//   ....[8]....
        /*01a4*/ 	.word	0xffffffff


	//   ....[9]....
        /*01a8*/ 	.word	0xffffffff


	//   ....[10]....
        /*01ac*/ 	.word	0xffffffff


	//   ....[11]....
        /*01b0*/ 	.word	0xffffffff


	//   ....[12]....
        /*01b4*/ 	.word	0xffffffff


	//   ....[13]....
        /*01b8*/ 	.word	0xffffffff


	//   ....[14]....
        /*01bc*/ 	.word	0x0500000f


	//   ....[15]....
        /*01c0*/ 	.word	0x0500000f


	//   ....[16]....
        /*01c4*/ 	.word	0x0500000f


	//----- nvinfo : EIATTR_COOP_GROUP_INSTR_OFFSETS
	.align		4
.L_22209:
        /*01c8*/ 	.byte	0x04, 0x28
        /*01ca*/ 	.short	(.L_22211 - .L_22210)


	//   ....[0]....
.L_22210:
        /*01cc*/ 	.word	0x000003d0


	//   ....[1]....
        /*01d0*/ 	.word	0x000003f0


	//   ....[2]....
        /*01d4*/ 	.word	0x00000410


	//   ....[3]....
        /*01d8*/ 	.word	0x00000510


	//   ....[4]....
        /*01dc*/ 	.word	0x00000530


	//   ....[5]....
        /*01e0*/ 	.word	0x00000560


	//   ....[6]....
        /*01e4*/ 	.word	0x000013b0


	//   ....[7]....
        /*01e8*/ 	.word	0x000013e0


	//   ....[8]....
        /*01ec*/ 	.word	0x00001400


	//   ....[9]....
        /*01f0*/ 	.word	0x00001420


	//   ....[10]....
        /*01f4*/ 	.word	0x00001440


	//   ....[11]....
        /*01f8*/ 	.word	0x00001490


	//   ....[12]....
        /*01fc*/ 	.word	0x000014b0


	//   ....[13]....
        /*0200*/ 	.word	0x000014d0


	//   ....[14]....
        /*0204*/ 	.word	0x00002830


	//   ....[15]....
        /*0208*/ 	.word	0x00002890


	//   ....[16]....
        /*020c*/ 	.word	0x000028f0


	//----- nvinfo : EIATTR_VRC_CTA_INIT_COUNT
	.align		4
.L_22211:
        /*0210*/ 	.byte	0x02, 0x4a
	.zero		1
	.zero		1


	//----- nvinfo : EIATTR_SYSCALL_OFFSETS
	.align		4
        /*0214*/ 	.byte	0x04, 0x46
        /*0216*/ 	.short	(.L_22213 - .L_22212)


	//   ....[0]....
.L_22212:
        /*0218*/ 	.word	0x00000330


	//----- nvinfo : EIATTR_EXIT_INSTR_OFFSETS
	.align		4
.L_22213:
        /*021c*/ 	.byte	0x04, 0x1c
        /*021e*/ 	.short	(.L_22215 - .L_22214)


	//   ....[0]....
.L_22214:
        /*0220*/ 	.word	0x000000d0


	//   ....[1]....
        /*0224*/ 	.word	0x00002650


	//   ....[2]....
        /*0228*/ 	.word	0x00002680


	//   ....[3]....
        /*022c*/ 	.word	0x000027e0


	//----- nvinfo : EIATTR_CRS_STACK_SIZE
	.align		4
.L_22215:
        /*0230*/ 	.byte	0x04, 0x1e
        /*0232*/ 	.short	(.L_22217 - .L_22216)
.L_22216:
        /*0234*/ 	.word	0x00000000


	//----- nvinfo : EIATTR_CBANK_PARAM_SIZE
	.align		4
.L_22217:
        /*0238*/ 	.byte	0x03, 0x19
        /*023a*/ 	.short	0x008c


	//----- nvinfo : EIATTR_PARAM_CBANK
	.align		4
        /*023c*/ 	.byte	0x04, 0x0a
        /*023e*/ 	.short	(.L_22219 - .L_22218)
	.align		4
.L_22218:
        /*0240*/ 	.word	index@(.nv.constant0._ZN4vllm25paged_attention_v2_kernelIfhLi192ELi8ELi128ELNS_18Fp8KVCacheDataTypeE1ELb0ELi512EEEvPfS2_PT_PKS3_PKT0_S9_ifPKiSB_iPKfiiiSD_SD_iiiii)
        /*0244*/ 	.short	0x0380
        /*0246*/ 	.short	0x008c


	//----- nvinfo : EIATTR_SW_WAR
	.align		4
.L_22219:
        /*0248*/ 	.byte	0x04, 0x36
        /*024a*/ 	.short	(.L_22221 - .L_22220)
.L_22220:
        /*024c*/ 	.word	0x00000008
.L_22221:


//--------------------- .nv.info._ZN4vllm25paged_attention_v2_kernelIfhLi128ELi8ELi128ELNS_18Fp8KVCacheDataTypeE1ELb0ELi512EEEvPfS2_PT_PKS3_PKT0_S9_ifPKiSB_iPKfiiiSD_SD_iiiii --------------------------
	.section	.nv.info._ZN4vllm25paged_attention_v2_kernelIfhLi128ELi8ELi128ELNS_18Fp8KVCacheDataTypeE1ELb0ELi512EEEvPfS2_PT_PKS3_PKT0_S9_ifPKiSB_iPKfiiiSD_SD_iiiii,"",@"SHT_CUDA_INFO"
	.sectionflags	@""
	.align	4


	//----- nvinfo : EIATTR_CUDA_API_VERSION
	.align		4
        /*0000*/ 	.byte	0x04, 0x37
        /*0002*/ 	.short	(.L_22223 - .L_22222)
.L_22222:
        /*0004*/ 	.word	0x00000082


	//----- nvinfo : EIATTR_KPARAM_INFO
	.align		4
.L_22223:
        /*0008*/ 	.byte	0x04, 0x17
        /*000a*/ 	.short	(.L_22225 - .L_22224)
.L_22224:
        /*000c*/ 	.word	0x00000000
        /*0010*/ 	.short	0x0015
        /*0012*/ 	.short	0x0088
        /*0014*/ 	.byte	0x00, 0xf0, 0x11, 0x00


	//----- nvinfo : EIATTR_KPARAM_INFO
	.align		4
.L_22225:
        /*0018*/ 	.byte	0x04, 0x17
        /*001a*/ 	.short	(.L_22227 - .L_22226)
.L_22226:
        /*001c*/ 	.word	0x00000000
        /*0020*/ 	.short	0x0014
        /*0022*/ 	.short	0x0084
        /*0024*/ 	.byte	0x00, 0xf0, 0x11, 0x00


	//----- nvinfo : EIATTR_KPARAM_INFO
	.align		4
.L_22227:
        /*0028*/ 	.byte	0x04, 0x17
        /*002a*/ 	.short	(.L_22229 - .L_22228)
.L_22228:
        /*002c*/ 	.word	0x00000000
        /*0030*/ 	.short	0x0013
        /*0032*/ 	.short	0x0080
        /*0034*/ 	.byte	0x00, 0xf0, 0x11, 0x00


	//----- nvinfo : EIATTR_KPARAM_INFO
	.align		4
.L_22229:
        /*0038*/ 	.byte	0x04, 0x17
        /*003a*/ 	.short	(.L_22231 - .L_22230)
.L_22230:
        /*003c*/ 	.word	0x00000000
        /*0040*/ 	.short	0x0012
        /*0042*/ 	.short	0x007c
        /*0044*/ 	.byte	0x00, 0xf0, 0x11, 0x00


	//----- nvinfo : EIATTR_KPARAM_INFO
	.align		4
.L_22231:
        /*0048*/ 	.byte	0x04, 0x17
        /*004a*/ 	.short	(.L_22233 - .L_22232)
.L_22232:
        /*004c*/ 	.word	0x00000000
        /*0050*/ 	.short	0x0011
        /*0052*/ 	.short	0x0078
        /*0054*/ 	.byte	0x00, 0xf0, 0x11, 0x00


	//----- nvinfo : EIATTR_KPARAM_INFO
	.align		4
.L_22233:
        /*0058*/ 	.byte	0x04, 0x17
        /*005a*/ 	.short	(.L_22235 - .L_22234)
.L_22234:
        /*005c*/ 	.word	0x00000000
        /*0060*/ 	.short	0x0010
        /*0062*/ 	.short	0x0070
        /*0064*/ 	.byte	0x00, 0xf5, 0x21, 0x00


	//----- nvinfo : EIATTR_KPARAM_INFO
	.align		4
.L_22235:
        /*0068*/ 	.byte	0x04, 0x17
        /*006a*/ 	.short	(.L_22237 - .L_22236)
.L_22236:
        /*006c*/ 	.word	0x00000000
        /*0070*/ 	.short	0x000f
        /*0072*/ 	.short	0x0068
        /*0074*/ 	.byte	0x00, 0xf5, 0x21, 0x00


	//----- nvinfo : EIATTR_KPARAM_INFO
	.align		4
.L_22237:
        /*0078*/ 	.byte	0x04, 0x17
        /*007a*/ 	.short	(.L_22239 - .L_22238)
.L_22238:
        /*007c*/ 	.word	0x00000000
        /*0080*/ 	.short	0x000e
        /*0082*/ 	.short	0x0060
        /*0084*/ 	.byte	0x00, 0xf0, 0x11, 0x00


	//----- nvinfo : EIATTR_KPARAM_INFO
	.align		4
.L_22239:
        /*0088*/ 	.byte	0x04, 0x17
        /*008a*/ 	.short	(.L_22241 - .L_22240)
.L_22240:
        /*008c*/ 	.word	0x00000000
        /*0090*/ 	.short	0x000d
        /*0092*/ 	.short	0x005c
        /*0094*/ 	.byte	0x00, 0xf0, 0x11, 0x00


	//----- nvinfo : EIATTR_KPARAM_INFO
	.align		4
.L_22241:
        /*0098*/ 	.byte	0x04, 0x17
        /*009a*/ 	.short	(.L_22243 - .L_22242)
.L_22242:
        /*009c*/ 	.word	0x00000000
        /*00a0*/ 	.short	0x000c
        /*00a2*/ 	.short	0x0058
        /*00a4*/ 	.byte	0x00, 0xf0, 0x11, 0x00


	//----- nvinfo : EIATTR_KPARAM_INFO
	.align		4
.L_22243:
        /*00a8*/ 	.byte	0x04, 0x17
        /*00aa*/ 	.short	(.L_22245 - .L_22244)
.L_22244:
        /*00ac*/ 	.word	0x00000000
        /*00b0*/ 	.short	0x000b
        /*00b2*/ 	.short	0x0050
        /*00b4*/ 	.byte	0x00, 0xf5, 0x21, 0x00


	//----- nvinfo : EIATTR_KPARAM_INFO
	.align		4
.L_22245:
        /*00b8*/ 	.byte	0x04, 0x17
        /*00ba*/ 	.short	(.L_22247 - .L_22246)
.L_22246:
        /*00bc*/ 	.word	0x00000000
        /*00c0*/ 	.short	0x000a
        /*00c2*/ 	.short	0x0048
        /*00c4*/ 	.byte	0x00, 0xf0, 0x11, 0x00


	//----- nvinfo : EIATTR_KPARAM_INFO
	.align		4
.L_22247:
        /*00c8*/ 	.byte	0x04, 0x17
        /*00ca*/ 	.short	(.L_22249 - .L_22248)
.L_22248:
        /*00cc*/ 	.word	0x00000000
        /*00d0*/ 	.short	0x0009
        /*00d2*/ 	.short	0x0040
        /*00d4*/ 	.byte	0x00, 0xf5, 0x21, 0x00


	//----- nvinfo : EIATTR_KPARAM_INFO
	.align		4
.L_22249:
        /*00d8*/ 	.byte	0x04, 0x17
        /*00da*/ 	.short	(.L_22251 - .L_22250)
.L_22250:
        /*00dc*/ 	.word	0x00000000
        /*00e0*/ 	.short	0x0008
        /*00e2*/ 	.short	0x0038
        /*00e4*/ 	.byte	0x00, 0xf5, 0x21, 0x00


	//----- nvinfo : EIATTR_KPARAM_INFO
	.align		4
.L_22251:
        /*00e8*/ 	.byte	0x04, 0x17
        /*00ea*/ 	.short	(.L_22253 - .L_22252)
.L_22252:
        /*00ec*/ 	.word	0x00000000
        /*00f0*/ 	.short	0x0007
        /*00f2*/ 	.short	0x0034
        /*00f4*/ 	.byte	0x00, 0xf0, 0x11, 0x00


	//----- nvinfo : EIATTR_KPARAM_INFO
	.align		4
.L_22253:
        /*00f8*/ 	.byte	0x04, 0x17
        /*00fa*/ 	.short	(.L_22255 - .L_22254)
.L_22254:
        /*00fc*/ 	.word	0x00000000
        /*0100*/ 	.short	0x0006
        /*0102*/ 	.short	0x0030
        /*0104*/ 	.byte	0x00, 0xf0, 0x11, 0x00


	//----- nvinfo : EIATTR_KPARAM_INFO
	.align		4
.L_22255:
        /*0108*/ 	.byte	0x04, 0x17
        /*010a*/ 	.short	(.L_22257 - .L_22256)
.L_22256:
        /*010c*/ 	.word	0x00000000
        /*0110*/ 	.short	0x0005
        /*0112*/ 	.short	0x0028
        /*0114*/ 	.byte	0x00, 0xf5, 0x21, 0x00


	//----- nvinfo : EIATTR_KPARAM_INFO
	.align		4
.L_22257:
        /*0118*/ 	.byte	0x04, 0x17
        /*011a*/ 	.short	(.L_22259 - .L_22258)
.L_22258:
        /*011c*/ 	.word	0x00000000
        /*0120*/ 	.short	0x0004
        /*0122*/ 	.short	0x0020
        /*0124*/ 	.byte	0x00, 0xf5, 0x21, 0x00


	//----- nvinfo : EIATTR_KPARAM_INFO
	.align		4
.L_22259:
        /*0128*/ 	.byte	0x04, 0x17
        /*012a*/ 	.short	(.L_22261 - .L_22260)
.L_22260:
        /*012c*/ 	.word	0x00000000
        /*0130*/ 	.short	0x0003
        /*0132*/ 	.short	0x0018
        /*0134*/ 	.byte	0x00, 0xf5, 0x21, 0x00


	//----- nvinfo : EIATTR_KPARAM_INFO
	.align		4
.L_22261:
        /*0138*/ 	.byte	0x04, 0x17
        /*013a*/ 	.short	(.L_22263 - .L_22262)
.L_22262:
        /*013c*/ 	.word	0x00000000
        /*0140*/ 	.short	0x0002
        /*0142*/ 	.short	0x0010
        /*0144*/ 	.byte	0x00, 0xf5, 0x21, 0x00


	//----- nvinfo : EIATTR_KPARAM_INFO
	.align		4
.L_22263:
        /*0148*/ 	.byte	0x04, 0x17
        /*014a*/ 	.short	(.L_22265 - .L_22264)
.L_22264:
        /*014c*/ 	.word	0x00000000
        /*0150*/ 	.short	0x0001
        /*0152*/ 	.short	0x0008
        /*0154*/ 	.byte	0x00, 0xf5, 0x21, 0x00


	//----- nvinfo : EIATTR_KPARAM_INFO
	.align		4
.L_22265:
        /*0158*/ 	.byte	0x04, 0x17
        /*015a*/ 	.short	(.L_22267 - .L_22266)
.L_22266:
        /*015c*/ 	.word	0x00000000
        /*0160*/ 	.short	0x0000
        /*0162*/ 	.short	0x0000
        /*0164*/ 	.byte	0x00, 0xf5, 0x21, 0x00


	//----- nvinfo : EIATTR_SPARSE_MMA_MASK
	.align		4
.L_22267:
        /*0168*/ 	.byte	0x03, 0x50
        /*016a*/ 	.short	0x0000


	//----- nvinfo : EIATTR_MAXREG_COUNT
	.align		4
        /*016c*/ 	.byte	0x03, 0x1b
        /*016e*/ 	.short	0x00ff


	//----- nvinfo : EIATTR_NUM_BARRIERS
	.align		4
        /*0170*/ 	.byte	0x02, 0x4c
        /*0172*/ 	.byte	0x01
	.zero		1


	//----- nvinfo : EIATTR_EXTERNS
	.align		4
        /*0174*/ 	.byte	0x04, 0x0f
        /*0176*/ 	.short	(.L_22269 - .L_22268)


	//   ....[0]....
	.align		4
.L_22268:
        /*0178*/ 	.word	index@(__assertfail)


	//----- nvinfo : EIATTR_MERCURY_ISA_VERSION
	.align		4
.L_22269:
        /*017c*/ 	.byte	0x03, 0x5f
        /*017e*/ 	.short	0x0101


	//----- nvinfo : EIATTR_COOP_GROUP_MASK_REGIDS
	.align		4
        /*0180*/ 	.byte	0x04, 0x29
        /*0182*/ 	.short	(.L_22271 - .L_22270)


	//   ....[0]....
.L_22270:
        /*0184*/ 	.word	0xffffffff


	//   ....[1]....
        /*0188*/ 	.word	0xffffffff


	//   ....[2]....
        /*018c*/ 	.word	0xffffffff


	//   ....[3]....
        /*0190*/ 	.word	0xffffffff


	//   ....[4]....
        /*0194*/ 	.word	0xffffffff


	//   ....[5]....
        /*0198*/ 	.word	0xffffffff


	//   ....[6]....
        /*019c*/ 	.word	0xffffffff


	//   ....[7]....
        /*01a0*/ 	.word	0xffffffff


	//   ....[8]....
        /*01a4*/ 	.word	0xffffffff


	//   ....[9]....
        /*01a8*/ 	.word	0xffffffff


	//   ....[10]....
        /*01ac*/ 	.word	0xffffffff


	//   ....[11]....
        /*01b0*/ 	.word	0xffffffff


	//   ....[12]....
        /*01b4*/ 	.word	0xffffffff


	//   ....[13]....
        /*01b8*/ 	.word	0xffffffff


	//   ....[14]....
        /*01bc*/ 	.word	0x0500000f


	//   ....[15]....
        /*01c0*/ 	.word	0x0500000f


	//   ....[16]....
        /*01c4*/ 	.word	0x0500000f


	//----- nvinfo : EIATTR_COOP_GROUP_INSTR_OFFSETS
	.align		4
.L_22271:
        /*01c8*/ 	.byte	0x04, 0x28
        /*01ca*/ 	.short	(.L_22273 - .L_22272)


	//   ....[0]....
.L_22272:
        /*01cc*/ 	.word	0x000003d0


	//   ....[1]....
        /*01d0*/ 	.word	0x000003f0


	//   ....[2]....
        /*01d4*/ 	.word	0x00000410


	//   ....[3]....
        /*01d8*/ 	.word	0x00000510


	//   ....[4]....
        /*01dc*/ 	.word	0x00000530


	//   ....[5]....
        /*01e0*/ 	.word	0x00000560


	//   ....[6]....
        /*01e4*/ 	.word	0x000013b0


	//   ....[7]....
        /*01e8*/ 	.word	0x000013e0


	//   ....[8]....
        /*01ec*/ 	.word	0x00001400


	//   ....[9]....
        /*01f0*/ 	.word	0x00001420


	//   ....[10]....
        /*01f4*/ 	.word	0x00001440


	//   ....[11]....
        /*01f8*/ 	.word	0x00001490


	//   ....[12]....
        /*01fc*/ 	.word	0x000014b0


	//   ....[13]....
        /*0200*/ 	.word	0x000014d0


	//   ....[14]....
        /*0204*/ 	.word	0x00002650


	//   ....[15]....
        /*0208*/ 	.word	0x000026b0


	//   ....[16]....
        /*020c*/ 	.word	0x00002710


	//----- nvinfo : EIATTR_VRC_CTA_INIT_COUNT
	.align		4
.L_22273:
        /*0210*/ 	.byte	0x02, 0x4a
	.zero		1
	.zero		1


	//----- nvinfo : EIATTR_SYSCALL_OFFSETS
	.align		4
        /*0214*/ 	.byte	0x04, 0x46
        /*0216*/ 	.short	(.L_22275 - .L_22274)


	//   ....[0]....
.L_22274:
        /*0218*/ 	.word	0x00000330


	//----- nvinfo : EIATTR_EXIT_INSTR_OFFSETS
	.align		4
.L_22275:
        /*021c*/ 	.byte	0x04, 0x1c
        /*021e*/ 	.short	(.L_22277 - .L_22276)


	//   ....[0]....
.L_22276:
        /*0220*/ 	.word	0x000000d0


	//   ....[1]....
        /*0224*/ 	.word	0x000024b0


	//   ....[2]....
        /*0228*/ 	.word	0x000024e0


	//   ....[3]....
        /*022c*/ 	.word	0x00002600


	//----- nvinfo : EIATTR_CRS_STACK_SIZE
	.align		4
.L_22277:
        /*0230*/ 	.byte	0x04, 0x1e
        /*0232*/ 	.short	(.L_22279 - .L_22278)
.L_22278:
        /*0234*/ 	.word	0x00000000


	//----- nvinfo : EIATTR_CBANK_PARAM_SIZE
	.align		4
.L_22279:
        /*0238*/ 	.byte	0x03, 0x19
        /*023a*/ 	.short	0x008c


	//----- nvinfo : EIATTR_PARAM_CBANK
	.align		4
        /*023c*/ 	.byte	0x04, 0x0a
        /*023e*/ 	.short	(.L_22281 - .L_22280)
	.align		4
.L_22280:
        /*0240*/ 	.word	index@(.nv.constant0._ZN4vllm25paged_attention_v2_kernelIfhLi128ELi8ELi128ELNS_18Fp8KVCacheDataTypeE1ELb0ELi512EEEvPfS2_PT_PKS3_PKT0_S9_ifPKiSB_iPKfiiiSD_SD_iiiii)
        /*0244*/ 	.short	0x0380
        /*0246*/ 	.short	0x008c


	//----- nvinfo : EIATTR_SW_WAR
	.align		4
.L_22281:
        /*0248*/ 	.byte	0x04, 0x36
        /*024a*/ 	.short	(.L_22283 - .L_22282)
.L_22282:
        /*024c*/ 	.word	0x00000008
.L_22283:


//--------------------- .nv.info._ZN4vllm25paged_attention_v2_kernelIfhLi120ELi8ELi128ELNS_18Fp8KVCacheDataTypeE1ELb0ELi512EEEvPfS2_PT_PKS3_PKT0_S9_ifPKiSB_iPKfiiiSD_SD_iiiii --------------------------
	.section	.nv.info._ZN4vllm25paged_attention_v2_kernelIfhLi120ELi8ELi128ELNS_18Fp8KVCacheDataTypeE1ELb0ELi512EEEvPfS2_PT_PKS3_PKT0_S9_ifPKiSB_iPKfiiiSD_SD_iiiii,"",@"SHT_CUDA_INFO"
	.sectionflags	@""
	.align	4


	//----- nvinfo : EIATTR_CUDA_API_VERSION
	.align		4
        /*0000*/ 	.byte	0x04, 0x37
        /*0002*/ 	.short	(.L_22285 - .L_22284)
.L_22284:
        /*0004*/ 	.word	0x00000082


	//----- nvinfo : EIATTR_KPARAM_INFO
	.align		4
.L_22285:
        /*0008*/ 	.byte	0x04, 0x17
        /*000a*/ 	.short	(.L_22287 - .L_22286)
.L_22286:
        /*000c*/ 	.word	0x00000000
        /*0010*/ 	.short	0x0015
        /*0012*/ 	.short	0x0088
        /*0014*/ 	.byte	0x00, 0xf0, 0x11, 0x00


	//----- nvinfo : EIATTR_KPARAM_INFO
	.align		4
.L_22287:
        /*0018*/ 	.byte	0x04, 0x17
        /*001a*/ 	.short	(.L_22289 - .L_22288)
.L_22288:
        /*001c*/ 	.word	0x00000000
        /*0020*/ 	.short	0x0014
        /*0022*/ 	.short	0x0084
        /*0024*/ 	.byte	0x00, 0xf0, 0x11, 0x00


	//----- nvinfo : EIATTR_KPARAM_INFO
	.align		4
.L_22289:
        /*0028*/ 	.byte	0x04, 0x17
        /*002a*/ 	.short	(.L_22291 - .L_22290)
.L_22290:
        /*002c*/ 	.word	0x00000000
        /*0030*/ 	.short	0x0013
        /*0032*/ 	.short	0x0080
        /*0034*/ 	.byte	0x00, 0xf0, 0x11, 0x00


	//----- nvinfo : EIATTR_KPARAM_INFO
	.align		4
.L_22291:
        /*0038*/ 	.byte	0x04, 0x17
        /*003a*/ 	.short	(.L_22293 - .L_22292)
.L_22292:
        /*003c*/ 	.word	0x00000000
        /*0040*/ 	.short	0x0012
        /*0042*/ 	.short	0x007c
        /*0044*/ 	.byte	0x00, 0xf0, 0x11, 0x00


	//----- nvinfo : EIATTR_KPARAM_INFO
	.align		4
.L_22293:
        /*0048*/ 	.byte	0x04, 0x17
        /*004a*/ 	.short	(.L_22295 - .L_22294)
.L_22294:
        /*004c*/ 	.word	0x00000000
        /*0050*/ 	.short	0x0011
        /*0052*/ 	.short	0x0078
        /*0054*/ 	.byte	0x00, 0xf0, 0x11, 0x00


	//----- nvinfo : EIATTR_KPARAM_INFO
	.align		4
.L_22295:
        /*0058*/ 	.byte	0x04, 0x17
        /*005a*/ 	.short	(.L_22297 - .L_22296)
.L_22296:
        /*005c*/ 	.word	0x00000000
        /*0060*/ 	.short	0x0010
        /*0062*/ 	.short	0x0070
        /*0064*/ 	.byte	0x00, 0xf5, 0x21, 0x00


	//----- nvinfo : EIATTR_KPARAM_INFO
	.align		4
.L_22297:
        /*0068*/ 	.byte	0x04, 0x17
        /*006a*/ 	.short	(.L_22299 - .L_22298)
.L_22298:
        /*006c*/ 	.word	0x00000000
        /*0070*/ 	.short	0x000f
        /*0072*/ 	.short	0x0068
        /*0074*/ 	.byte	0x00, 0xf5, 0x21, 0x00


	//----- nvinfo : EIATTR_KPARAM_INFO
	.align		4
.L_22299:
        /*0078*/ 	.byte	0x04, 0x17
        /*007a*/ 	.short	(.L_22301 - .L_22300)
.L_22300:
        /*007c*/ 	.word	0x00000000
        /*0080*/ 	.short	0x000e
        /*0082*/ 	.short	0x0060
        /*0084*/ 	.byte	0x00, 0xf0, 0x11, 0x00


	//----- nvinfo : EIATTR_KPARAM_INFO
	.align		4
.L_22301:
        /*0088*/ 	.byte	0x04, 0x17
        /*008a*/ 	.short	(.L_22303 - .L_22302)
.L_22302:
        /*008c*/ 	.word	0x00000000
        /*0090*/ 	.short	0x000d
        /*0092*/ 	.short	0x005c
        /*0094*/ 	.byte	0x00, 0xf0, 0x11, 0x00


	//----- nvinfo : EIATTR_KPARAM_INFO
	.align		4
.L_22303:
        /*0098*/ 	.byte	0x04, 0x17
        /*009a*/ 	.short	(.L_22305 - .L_22304)
.L_22304:
        /*009c*/ 	.word	0x00000000
        /*00a0*/ 	.short	0x000c
        /*00a2*/ 	.short	0x0058
        /*00a4*/ 	.byte	0x00, 0xf0, 0x11, 0x00


	//----- nvinfo : EIATTR_KPARAM_INFO
	.align		4
.L_22305:
        /*00a8*/ 	.byte	0x04, 0x17
        /*00aa*/ 	.short	(.L_22307 - .L_22306)
.L_22306:
        /*00ac*/ 	.word	0x00000000
        /*00b0*/ 	.short	0x000b
        /*00b2*/ 	.short	0x0050
        /*00b4*/ 	.byte	0x00, 0xf5, 0x21, 0x00


	//----- nvinfo : EIATTR_KPARAM_INFO
	.align		4
.L_22307:
        /*00b8*/ 	.byte	0x04, 0x17
        /*00ba*/ 	.short	(.L_22309 - .L_22308)
.L_22308:
        /*00bc*/ 	.word	0x00000000
        /*00c0*/ 	.short	0x000a
        /*00c2*/ 	.short	0x0048
        /*00c4*/ 	.byte	0x00, 0xf0, 0x11, 0x00


	//----- nvinfo : EIATTR_KPARAM_INFO
	.align		4
.L_22309:
        /*00c8*/ 	.byte	0x04, 0x17
        /*00ca*/ 	.short	(.L_22311 - .L_22310)
.L_22310:
        /*00cc*/ 	.word	0x00000000
        /*00d0*/ 	.short	0x0009
        /*00d2*/ 	.short	0x0040
        /*00d4*/ 	.byte	0x00, 0xf5, 0x21, 0x00


	//----- nvinfo : EIATTR_KPARAM_INFO
	.align		4
.L_22311:
        /*00d8*/ 	.byte	0x04, 0x17
        /*00da*/ 	.short	(.L_22313 - .L_22312)
.L_22312:
        /*00dc*/ 	.word	0x00000000
        /*00e0*/ 	.short	0x0008
        /*00e2*/ 	.short	0x0038
        /*00e4*/ 	.byte	0x00, 0xf5, 0x21, 0x00


	//----- nvinfo : EIATTR_KPARAM_INFO
	.align		4
.L_22313:
        /*00e8*/ 	.byte	0x04, 0x17
        /*00ea*/ 	.short	(.L_22315 - .L_22314)
.L_22314:
        /*00ec*/ 	.word	0x00000000
        /*00f0*/ 	.short	0x0007
        /*00f2*/ 	.short	0x0034
        /*00f4*/ 	.byte	0x00, 0xf0, 0x11, 0x00


	//----- nvinfo : EIATTR_KPARAM_INFO
	.align		4
.L_22315:
        /*00f8*/ 	.byte	0x04, 0x17
        /*00fa*/ 	.short	(.L_22317 - .L_22316)
.L_22316:
        /*00fc*/ 	.word	0x00000000
        /*0100*/ 	.short	0x0006
        /*0102*/ 	.short	0x0030
        /*0104*/ 	.byte	0x00, 0xf0, 0x11, 0x00


	//----- nvinfo : EIATTR_KPARAM_INFO
	.align		4
.L_22317:
        /*0108*/ 	.byte	0x04, 0x17
        /*010a*/ 	.short	(.L_22319 - .L_22318)
.L_22318:
        /*010c*/ 	.word	0x00000000
        /*0110*/ 	.short	0x0005
        /*0112*/ 	.short	0x0028
        /*0114*/ 	.byte	0x00, 0xf5, 0x21, 0x00


	//----- nvinfo : EIATTR_KPARAM_INFO
	.align		4
.L_22319:
        /*0118*/ 	.byte	0x04, 0x17
        /*011a*/ 	.short	(.L_22321 - .L_22320)
.L_22320:
        /*011c*/ 	.word	0x00000000
        /*0120*/ 	.short	0x0004
        /*0122*/ 	.short	0x0020
        /*0124*/ 	.byte	0x00, 0xf5, 0x21, 0x00


	//----- nvinfo : EIATTR_KPARAM_INFO
	.align		4
.L_22321:
        /*0128*/ 	.byte	0x04, 0x17
        /*012a*/ 	.short	(.L_22323 - .L_22322)
.L_22322:
        /*012c*/ 	.word	0x00000000
        /*0130*/ 	.short	0x0003
        /*0132*/ 	.short	0x0018
        /*0134*/ 	.byte	0x00, 0xf5, 0x21, 0x00


	//----- nvinfo : EIATTR_KPARAM_INFO
	.align		4
.L_22323:
        /*0138*/ 	.byte	0x04, 0x17
        /*013a*/ 	.short	(.L_22325 - .L_22324)
.L_22324:
        /*013c*/ 	.word	0x00000000
        /*0140*/ 	.short	0x0002
        /*0142*/ 	.short	0x0010
        /*0144*/ 	.byte	0x00, 0xf5, 0x21, 0x00


	//----- nvinfo : EIATTR_KPARAM_INFO
	.align		4
.L_22325:
        /*0148*/ 	.byte	0x04, 0x17
        /*014a*/ 	.short	(.L_22327 - .L_22326)
.L_22326:
        /*014c*/ 	.word	0x00000000
        /*0150*/ 	.short	0x0001
        /*0152*/ 	.short	0x0008
        /*0154*/ 	.byte	0x00, 0xf5, 0x21, 0x00


	//----- nvinfo : EIATTR_KPARAM_INFO
	.align		4
.L_22327:
        /*0158*/ 	.byte	0x04, 0x17
        /*015a*/ 	.short	(.L_22329 - .L_22328)
.L_22328:
        /*015c*/ 	.word	0x00000000
        /*0160*/ 	.short	0x0000
        /*0162*/ 	.short	0x0000
        /*0164*/ 	.byte	0x00, 0xf5, 0x21, 0x00


	//----- nvinfo : EIATTR_SPARSE_MMA_MASK
	.align		4
.L_22329:
        /*0168*/ 	.byte	0x03, 0x50
        /*016a*/ 	.short	0x0000


	//----- nvinfo : EIATTR_MAXREG_COUNT
	.align		4
        /*016c*/ 	.byte	0x03, 0x1b
        /*016e*/ 	.short	0x00ff


	//----- nvinfo : EIATTR_NUM_BARRIERS
	.align		4
        /*0170*/ 	.byte	0x02, 0x4c
        /*0172*/ 	.byte	0x01
	.zero		1


	//----- nvinfo : EIATTR_EXTERNS
	.align		4
        /*0174*/ 	.byte	0x04, 0x0f
        /*0176*/ 	.short	(.L_22331 - .L_22330)


	//   ....[0]....
	.align		4
.L_22330:
        /*0178*/ 	.word	index@(__assertfail)


	//----- nvinfo : EIATTR_MERCURY_ISA_VERSION
	.align		4
.L_22331:
        /*017c*/ 	.byte	0x03, 0x5f
        /*017e*/ 	.short	0x0101


	//----- nvinfo : EIATTR_COOP_GROUP_MASK_REGIDS
	.align		4
        /*0180*/ 	.byte	0x04, 0x29
        /*0182*/ 	.short	(.L_22333 - .L_22332)


	//   ....[0]....
.L_22332:
        /*0184*/ 	.word	0xffffffff


	//   ....[1]....
        /*0188*/ 	.word	0xffffffff


	//   ....[2]....
        /*018c*/ 	.word	0xffffffff


	//   ....[3]....
        /*0190*/ 	.word	0xffffffff


	//   ....[4]....
        /*0194*/ 	.word	0xffffffff


	//   ....[5]....
        /*0198*/ 	.word	0xffffffff


	//   ....[6]....
        /*019c*/ 	.word	0xffffffff


	//   ....[7]....
        /*01a0*/ 	.word	0xffffffff


	//   ....[8]....
        /*01a4*/ 	.word	0xffffffff


	//   ....[9]....
        /*01a8*/ 	.word	0xffffffff


	//   ....[10]....
        /*01ac*/ 	.word	0xffffffff


	//   ....[11]....
        /*01b0*/ 	.word	0xffffffff


	//   ....[12]....
        /*01b4*/ 	.word	0xffffffff


	//   ....[13]....
        /*01b8*/ 	.word	0xffffffff


	//   ....[14]....
        /*01bc*/ 	.word	0x0500000f


	//   ....[15]....
        /*01c0*/ 	.word	0x0500000f


	//   ....[16]....
        /*01c4*/ 	.word	0x0500000f


	//----- nvinfo : EIATTR_COOP_GROUP_INSTR_OFFSETS
	.align		4
.L_22333:
        /*01c8*/ 	.byte	0x04, 0x28
        /*01ca*/ 	.short	(.L_22335 - .L_22334)


	//   ....[0]....
.L_22334:
        /*01cc*/ 	.word	0x000003d0


	//   ....[1]....
        /*01d0*/ 	.word	0x000003f0


	//   ....[2]....
        /*01d4*/ 	.word	0x00000410


	//   ....[3]....
        /*01d8*/ 	.word	0x00000510


	//   ....[4]....
        /*01dc*/ 	.word	0x00000530


	//   ....[5]....
        /*01e0*/ 	.word	0x00000560


	//   ....[6]....
        /*01e4*/ 	.word	0x000013b0


	//   ....[7]....
        /*01e8*/ 	.word	0x000013e0


	//   ....[8]....
        /*01ec*/ 	.word	0x00001400


	//   ....[9]....
        /*01f0*/ 	.word	0x00001420


	//   ....[10]....
        /*01f4*/ 	.word	0x00001440


	//   ....[11]....
        /*01f8*/ 	.word	0x00001490


	//   ....[12]....
        /*01fc*/ 	.word	0x000014b0


	//   ....[13]....
        /*0200*/ 	.word	0x000014d0


	//   ....[14]....
        /*0204*/ 	.word	0x000027e0


	//   ....[15]....
        /*0208*/ 	.word	0x00002840


	//   ....[16]....
        /*020c*/ 	.word	0x000028a0


	//----- nvinfo : EIATTR_VRC_CTA_INIT_COUNT
	.align		4
.L_22335:
        /*0210*/ 	.byte	0x02, 0x4a
	.zero		1
	.zero		1


	//----- nvinfo : EIATTR_SYSCALL_OFFSETS
	.align		4
        /*0214*/ 	.byte	0x04, 0x46
        /*0216*/ 	.short	(.L_22337 - .L_22336)


	//   ....[0]....
.L_22336:
        /*0218*/ 	.word	0x00000330


	//----- nvinfo : EIATTR_EXIT_INSTR_OFFSETS
	.align		4
.L_22337:
        /*021c*/ 	.byte	0x04, 0x1c
        /*021e*/ 	.short	(.L_22339 - .L_22338)


	//   ....[0]....
.L_22338:
        /*0220*/ 	.word	0x000000d0


	//   ....[1]....
        /*0224*/ 	.word	0x00002620


	//   ....[2]....
        /*0228*/ 	.word	0x00002770


	//   ....[3]....
        /*022c*/ 	.word	0x00002790


	//----- nvinfo : EIATTR_CRS_STACK_SIZE
	.align		4
.L_22339:
        /*0230*/ 	.byte	0x04, 0x1e
        /*0232*/ 	.short	(.L_22341 - .L_22340)
.L_22340:
        /*0234*/ 	.word	0x00000000


	//----- nvinfo : EIATTR_CBANK_PARAM_SIZE
	.align		4
.L_22341:
        /*0238*/ 	.byte	0x03, 0x19
        /*023a*/ 	.short	0x008c


	//----- nvinfo : EIATTR_PARAM_CBANK
	.align		4
        /*023c*/ 	.byte	0x04, 0x0a
        /*023e*/ 	.short	(.L_22343 - .L_22342)
	.align		4
.L_22342:
        /*0240*/ 	.word	index@(.nv.constant0._ZN4vllm25paged_attention_v2_kernelIfhLi120ELi8ELi128ELNS_18Fp8KVCacheDataTypeE1ELb0ELi512EEEvPfS2_PT_PKS3_PKT0_S9_ifPKiSB_iPKfiiiSD_SD_iiiii)
        /*0244*/ 	.short	0x0380
        /*0246*/ 	.short	0x008c


	//----- nvinfo : EIATTR_SW_WAR
	.align		4
.L_22343:
        /*0248*/ 	.byte	0x04, 0x36
        /*024a*/ 	.short	(.L_22345 - .L_22344)
.L_22344:
        /*024c*/ 	.word	0x00000008
.L_22345:


//--------------------- .nv.info._ZN4vllm25paged_attention_v2_kernelIfhLi112ELi8ELi128ELNS_18Fp8KVCacheDataTypeE1ELb0ELi512EEEvPfS2_PT_PKS3_PKT0_S9_ifPKiSB_iPKfiiiSD_SD_iiiii --------------------------
	.section	.nv.info._ZN4vllm25paged_attention_v2_kernelIfhLi112ELi8ELi128ELNS_18Fp8KVCacheDataTypeE1ELb0ELi512EEEvPfS2_PT_PKS3_PKT0_S9_ifPKiSB_iPKfiiiSD_SD_iiiii,"",@"SHT_CUDA_INFO"
	.sectionflags	@""
	.align	4


	//----- nvinfo : EIATTR_CUDA_API_VERSION
	.align		4
        /*0000*/ 	.byte	0x04, 0x37
        /*0002*/ 	.short	(.L_22347 - .L_22346)
.L_22346:
        /*0004*/ 	.word	0x00000082


	//----- nvinfo : EIATTR_KPARAM_INFO
	.align		4
.L_22347:
        /*0008*/ 	.byte	0x04, 0x17
        /*000a*/ 	.short	(.L_22349 - .L_22348)
.L_22348:
        /*000c*/ 	.word	0x00000000
        /*0010*/ 	.short	0x0015
        /*0012*/ 	.short	0x0088
        /*0014*/ 	.byte	0x00, 0xf0, 0x11, 0x00


	//----- nvinfo : EIATTR_KPARAM_INFO
	.align		4
.L_22349:
        /*0018*/ 	.byte	0x04, 0x17
        /*001a*/ 	.short	(.L_22351 - .L_22350)
.L_22350:
        /*001c*/ 	.word	0x00000000
        /*0020*/ 	.short	0x0014
        /*0022*/ 	.short	0x0084
        /*0024*/ 	.byte	0x00, 0xf0, 0x11, 0x00


	//----- nvinfo : EIATTR_KPARAM_INFO
	.align		4
.L_22351:
        /*0028*/ 	.byte	0x04, 0x17
        /*002a*/ 	.short	(.L_22353 - .L_22352)
.L_22352:
        /*002c*/ 	.word	0x00000000
        /*0030*/ 	.short	0x0013
        /*0032*/ 	.short	0x0080
        /*0034*/ 	.byte	0x00, 0xf0, 0x11, 0x00


	//----- nvinfo : EIATTR_KPARAM_INFO
	.align		4
.L_22353:
        /*0038*/ 	.byte	0x04, 0x17
        /*003a*/ 	.short	(.L_22355 - .L_22354)
.L_22354:
        /*003c*/ 	.word	0x00000000
        /*0040*/ 	.short	0x0012
        /*0042*/ 	.short	0x007c
        /*0044*/ 	.byte	0x00, 0xf0, 0x11, 0x00


	//----- nvinfo : EIATTR_KPARAM_INFO
	.align		4
.L_22355:
        /*0048*/ 	.byte	0x04, 0x17
        /*004a*/ 	.short	(.L_22357 - .L_22356)
.L_22356:
        /*004c*/ 	.word	0x00000000
        /*0050*/ 	.short	0x0011
        /*0052*/ 	.short	0x0078
        /*0054*/ 	.byte	0x00, 0xf0, 0x11, 0x00


	//----- nvinfo : EIATTR_KPARAM_INFO
	.align		4
.L_22357:
        /*0058*/ 	.byte	0x04, 0x17
        /*005a*/ 	.short	(.L_22359 - .L_22358)
.L_22358:
        /*005c*/ 	.word	0x00000000
        /*0060*/ 	.short	0x0010
        /*0062*/ 	.short	0x0070
        /*0064*/ 	.byte	0x00, 0xf5, 0x21, 0x00


	//----- nvinfo : EIATTR_KPARAM_INFO
	.align		4
.L_22359:
        /*0068*/ 	.byte	0x04, 0x17
        /*006a*/ 	.short	(.L_22361 - .L_22360)
.L_22360:
        /*006c*/ 	.word	0x00000000
        /*0070*/ 	.short	0x000f
        /*0072*/ 	.short	0x0068
        /*0074*/ 	.byte	0x00, 0xf5, 0x21, 0x00


	//----- nvinfo : EIATTR_KPARAM_INFO
	.align		4
.L_22361:
        /*0078*/ 	.byte	0x04, 0x17
        /*007a*/ 	.short	(.L_22363 - .L_22362)
.L_22362:
        /*007c*/ 	.word	0x00000000
        /*0080*/ 	.short	0x000e
        /*0082*/ 	.short	0x0060
        /*0084*/ 	.byte	0x00, 0xf0, 0x11, 0x00


	//----- nvinfo : EIATTR_KPARAM_INFO
	.align		4
.L_22363:
        /*0088*/ 	.byte	0x04, 0x17
        /*008a*/ 	.short	(.L_22365 - .L_22364)
.L_22364:
        /*008c*/ 	.word	0x00000000
        /*0090*/ 	.short	0x000d
        /*0092*/ 	.short	0x005c
        /*0094*/ 	.byte	0x00, 0xf0, 0x11, 0x00


	//----- nvinfo : EIATTR_KPARAM_INFO
	.align		4
.L_22365:
        /*0098*/ 	.byte	0x04, 0x17
        /*009a*/ 	.short	(.L_22367 - .L_22366)
.L_22366:
        /*009c*/ 	.word	0x00000000
        /*00a0*/ 	.short	0x000c
        /*00a2*/ 	.short	0x0058
        /*00a4*/ 	.byte	0x00, 0xf0, 0x11, 0x00


	//----- nvinfo : EIATTR_KPARAM_INFO
	.align		4
.L_22367:
        /*00a8*/ 	.byte	0x04, 0x17
        /*00aa*/ 	.short	(.L_22369 - .L_22368)
.L_22368:
        /*00ac*/ 	.word	0x00000000
        /*00b0*/ 	.short	0x000b
        /*00b2*/ 	.short	0x0050
        /*00b4*/ 	.byte	0x00, 0xf5, 0x21, 0x00


	//----- nvinfo : EIATTR_KPARAM_INFO
	.align		4
.L_22369:
        /*00b8*/ 	.byte	0x04, 0x17
        /*00ba*/ 	.short	(.L_22371 - .L_22370)
.L_22370:
        /*00bc*/ 	.word	0x00000000
        /*00c0*/ 	.short	0x000a
        /*00c2*/ 	.short	0x0048
        /*00c4*/ 	.byte	0x00, 0xf0, 0x11, 0x00


	//----- nvinfo : EIATTR_KPARAM_INFO
	.align		4
.L_22371:
        /*00c8*/ 	.byte	0x04, 0x17
        /*00ca*/ 	.short	(.L_22373 - .L_22372)
.L_22372:
        /*00cc*/ 	.word	0x00000000
        /*00d0*/ 	.short	0x0009
        /*00d2*/ 	.short	0x0040
        /*00d4*/ 	.byte	0x00, 0xf5, 0x21, 0x00


	//----- nvinfo : EIATTR_KPARAM_INFO
	.align		4
.L_22373:
        /*00d8*/ 	.byte	0x04, 0x17
        /*00da*/ 	.short	(.L_22375 - .L_22374)
.L_22374:
        /*00dc*/ 	.word	0x00000000
        /*00e0*/ 	.short	0x0008
        /*00e2*/ 	.short	0x0038
        /*00e4*/ 	.byte	0x00, 0xf5, 0x21, 0x00


	//----- nvinfo : EIATTR_KPARAM_INFO
	.align		4
.L_22375:
        /*00e8*/ 	.byte	0x04, 0x17
        /*00ea*/ 	.short	(.L_22377 - .L_22376)
.L_22376:
        /*00ec*/ 	.word	0x00000000
        /*00f0*/ 	.short	0x0007
        /*00f2*/ 	.short	0x0034
        /*00f4*/ 	.byte	0x00, 0xf0, 0x11, 0x00


	//----- nvinfo : EIATTR_KPARAM_INFO
	.align		4
.L_22377:
        /*00f8*/ 	.byte	0x04, 0x17
        /*00fa*/ 	.short	(.L_22379 - .L_22378)
.L_22378:
        /*00fc*/ 	.word	0x00000000
        /*0100*/ 	.short	0x0006
        /*0102*/ 	.short	0x0030
        /*0104*/ 	.byte	0x00, 0xf0, 0x11, 0x00


	//----- nvinfo : EIATTR_KPARAM_INFO
	.align		4
.L_22379:
        /*0108*/ 	.byte	0x04, 0x17
        /*010a*/ 	.short	(.L_22381 - .L_22380)
.L_22380:
        /*010c*/ 	.word	0x00000000
        /*0110*/ 	.short	0x0005
        /*0112*/ 	.short	0x0028
        /*0114*/ 	.byte	0x00, 0xf5, 0x21, 0x00


	//----- nvinfo : EIATTR_KPARAM_INFO
	.align		4
.L_22381:
        /*0118*/ 	.byte	0x04, 0x17
        /*011a*/ 	.short	(.L_22383 - .L_22382)
.L_22382:
        /*011c*/ 	.word	0x00000000
        /*0120*/ 	.short	0x0004
        /*0122*/ 	.short	0x0020
        /*0124*/ 	.byte	0x00, 0xf5, 0x21, 0x00


	//----- nvinfo : EIATTR_KPARAM_INFO
	.align		4
.L_22383:
        /*0128*/ 	.byte	0x04, 0x17
        /*012a*/ 	.short	(.L_22385 - .L_22384)
.L_22384:
        /*012c*/ 	.word	0x00000000
        /*0130*/ 	.short	0x0003
        /*0132*/ 	.short	0x0018
        /*0134*/ 	.byte	0x00, 0xf5, 0x21, 0x00


	//----- nvinfo : EIATTR_KPARAM_INFO
	.align		4
.L_22385:
        /*0138*/ 	.byte	0x04, 0x17
        /*013a*/ 	.short	(.L_22387 - .L_22386)
.L_22386:
        /*013c*/ 	.word	0x00000000
        /*0140*/ 	.short	0x0002
        /*0142*/ 	.short	0x0010
        /*0144*/ 	.byte	0x00, 0xf5, 0x21, 0x00


	//----- nvinfo : EIATTR_KPARAM_INFO
	.align		4
.L_22387:
        /*0148*/ 	.byte	0x04, 0x17
        /*014a*/ 	.short	(.L_22389 - .L_22388)
.L_22388:
        /*014c*/ 	.word	0x00000000
        /*0150*/ 	.short	0x0001
        /*0152*/ 	.short	0x0008
        /*0154*/ 	.byte	0x00, 0xf5, 0x21, 0x00


	//----- nvinfo : EIATTR_KPARAM_INFO
	.align		4
.L_22389:
        /*0158*/ 	.byte	0x04, 0x17
        /*015a*/ 	.short	(.L_22391 - .L_22390)
.L_22390:
        /*015c*/ 	.word	0x00000000
        /*0160*/ 	.short	0x0000
        /*0162*/ 	.short	0x0000
        /*0164*/ 	.byte	0x00, 0xf5, 0x21, 0x00


	//----- nvinfo : EIATTR_SPARSE_MMA_MASK
	.align		4
.L_22391:
        /*0168*/ 	.byte	0x03, 0x50
        /*016a*/ 	.short	0x0000


	//----- nvinfo : EIATTR_MAXREG_COUNT
	.align		4
        /*016c*/ 	.byte	0x03, 0x1b
        /*016e*/ 	.short	0x00ff


	//----- nvinfo : EIATTR_NUM_BARRIERS
	.align		4
        /*0170*/ 	.byte	0x02, 0x4c
        /*0172*/ 	.byte	0x01
	.zero		1


	//----- nvinfo : EIATTR_EXTERNS
	.align		4
        /*0174*/ 	.byte	0x04, 0x0f
        /*0176*/ 	.short	(.L_22393 - .L_22392)


	//   ....[0]....
	.align		4
.L_22392:
        /*0178*/ 	.word	index@(__assertfail)


	//----- nvinfo : EIATTR_MERCURY_ISA_VERSION
	.align		4
.L_22393:
        /*017c*/ 	.byte	0x03, 0x5f
        /*017e*/ 	.short	0x0101


	//----- nvinfo : EIATTR_COOP_GROUP_MASK_REGIDS
	.align		4
        /*0180*/ 	.byte	0x04, 0x29
        /*0182*/ 	.short	(.L_22395 - .L_22394)


	//   ....[0]....
.L_22394:
        /*0184*/ 	.word	0xffffffff


	//   ....[1]....
        /*0188*/ 	.word	0xffffffff


	//   ....[2]....
        /*018c*/ 	.word	0xffffffff


	//   ....[3]....
        /*0190*/ 	.word	0xffffffff


	//   ....[4]....
        /*0194*/ 	.word	0xffffffff


	//   ....[5]....
        /*0198*/ 	.word	0xffffffff


	//   ....[6]....
        /*019c*/ 	.word	0xffffffff


	//   ....[7]....
        /*01a0*/ 	.word	0xffffffff


	//   ....[8]....
        /*01a4*/ 	.word	0xffffffff


	//   ....[9]....
        /*01a8*/ 	.word	0xffffffff


	//   ....[10]....
        /*01ac*/ 	.word	0xffffffff


	//   ....[11]....
        /*01b0*/ 	.word	0xffffffff


	//   ....[12]....
        /*01b4*/ 	.word	0xffffffff


	//   ....[13]....
        /*01b8*/ 	.word	0xffffffff


	//   ....[14]....
        /*01bc*/ 	.word	0x0500000f


	//   ....[15]....
        /*01c0*/ 	.word	0x0500000f


	//   ....[16]....
        /*01c4*/ 	.word	0x0500000f


	//----- nvinfo : EIATTR_COOP_GROUP_INSTR_OFFSETS
	.align		4
.L_22395:
        /*01c8*/ 	.byte	0x04, 0x28
        /*01ca*/ 	.short	(.L_22397 - .L_22396)


	//   ....[0]....
.L_22396:
        /*01cc*/ 	.word	0x000003d0


	//   ....[1]....
        /*01d0*/ 	.word	0x000003f0


	//   ....[2]....
        /*01d4*/ 	.word	0x00000410


	//   ....[3]....
        /*01d8*/ 	.word	0x00000510


	//   ....[4]....
        /*01dc*/ 	.word	0x00000530


	//   ....[5]....
        /*01e0*/ 	.word	0x00000560


	//   ....[6]....
        /*01e4*/ 	.word	0x000013b0


	//   ....[7]....
        /*01e8*/ 	.word	0x000013e0


	//   ....[8]....
        /*01ec*/ 	.word	0x00001400


	//   ....[9]....
        /*01f0*/ 	.word	0x00001420


	//   ....[10]....
        /*01f4*/ 	.word	0x00001440


	//   ....[11]....
        /*01f8*/ 	.word	0x00001490


	//   ....[12]....
        /*01fc*/ 	.word	0x000014b0


	//   ....[13]....
        /*0200*/ 	.word	0x000014d0


	//   ....[14]....
        /*0204*/ 	.word	0x00002550


	//   ....[15]....
        /*0208*/ 	.word	0x000025b0


	//   ....[16]....
        /*020c*/ 	.word	0x00002610


	//----- nvinfo : EIATTR_VRC_CTA_INIT_COUNT
	.align		4
.L_22397:
        /*0210*/ 	.byte	0x02, 0x4a
	.zero		1
	.zero		1


	//----- nvinfo : EIATTR_SYSCALL_OFFSETS
	.align		4
        /*0214*/ 	.byte	0x04, 0x46
        /*0216*/ 	.short	(.L_22399 - .L_22398)


	//   ....[0]....
.L_22398:
        /*0218*/ 	.word	0x00000330


	//----- nvinfo : EIATTR_EXIT_INSTR_OFFSETS
	.align		4
.L_22399:
        /*021c*/ 	.byte	0x04, 0x1c
        /*021e*/ 	.short	(.L_22401 - .L_22400)


	//   ....[0]....
.L_22400:
        /*0220*/ 	.word	0x000000d0


	//   ....[1]....
        /*0224*/ 	.word	0x000023c0


	//   ....[2]....
        /*0228*/ 	.word	0x000023f0


	//   ....[3]....
        /*022c*/ 	.word	0x00002500


	//----- nvinfo : EIATTR_CRS_STACK_SIZE
	.align		4
.L_22401:
        /*0230*/ 	.byte	0x04, 0x1e
        /*0232*/ 	.short	(.L_22403 - .L_22402)
.L_22402:
        /*0234*/ 	.word	0x00000000


	//----- nvinfo : EIATTR_CBANK_PARAM_SIZE
	.align		4
.L_22403:
        /*0238*/ 	.byte	0x03, 0x19
        /*023a*/ 	.short	0x008c


	//----- nvinfo : EIATTR_PARAM_CBANK
	.align		4
        /*023c*/ 	.byte	0x04, 0x0a
        /*023e*/ 	.short	(.L_22405 - .L_22404)
	.align		4
.L_22404:
        /*0240*/ 	.word	index@(.nv.constant0._ZN4vllm25paged_attention_v2_kernelIfhLi112ELi8ELi128ELNS_18Fp8KVCacheDataTypeE1ELb0ELi512EEEvPfS2_PT_PKS3_PKT0_S9_ifPKiSB_iPKfiiiSD_SD_iiiii)
        /*0244*/ 	.short	0x0380
        /*0246*/ 	.short	0x008c


	//----- nvinfo : EIATTR_SW_WAR
	.align		4
.L_22405:
        /*0248*/ 	.byte	0x04, 0x36
        /*024a*/ 	.short	(.L_22407 - .L_22406)
.L_22406:
        /*024c*/ 	.word	0x00000008
.L_22407:


//--------------------- .nv.info._ZN4vllm25paged_attention_v2_kernelIfhLi96ELi8ELi128ELNS_18Fp8KVCacheDataTypeE1ELb0ELi512EEEvPfS2_PT_PKS3_PKT0_S9_ifPKiSB_iPKfiiiSD_SD_iiiii --------------------------
	.section	.nv.info._ZN4vllm25paged_attention_v2_kernelIfhLi96ELi8ELi128ELNS_18Fp8KVCacheDataTypeE1ELb0ELi512EEEvPfS2_PT_PKS3_PKT0_S9_ifPKiSB_iPKfiiiSD_SD_iiiii,"",@"SHT_CUDA_INFO"
	.sectionflags	@""
	.align	4


	//----- nvinfo : EIATTR_CUDA_API_VERSION
	.align		4
        /*0000*/ 	.byte	0x04, 0x37
        /*0002*/ 	.short	(.L_22409 - .L_22408)
.L_22408:
        /*0004*/ 	.word	0x00000082


	//----- nvinfo : EIATTR_KPARAM_INFO
	.align		4
.L_22409:
        /*0008*/ 	.byte	0x04, 0x17
        /*000a*/ 	.short	(.L_22411 - .L_22410)
.L_22410:
        /*000c*/ 	.word	0x00000000
        /*0010*/ 	.short	0x0015
        /*0012*/ 	.short	0x0088
        /*0014*/ 	.byte	0x00, 0xf0, 0x11, 0x00


	//----- nvinfo : EIATTR_KPARAM_INFO
	.align		4
.L_22411:
        /*0018*/ 	.byte	0x04, 0x17
        /*001a*/ 	.short	(.L_22413 - .L_22412)
.L_22412:
        /*001c*/ 	.word	0x00000000
        /*0020*/ 	.short	0x0014
        /*0022*/ 	.short	0x0084
        /*0024*/ 	.byte	0x00, 0xf0, 0x11, 0x00


	//----- nvinfo : EIATTR_KPARAM_INFO
	.align		4
.L_22413:
        /*0028*/ 	.byte	0x04, 0x17
        /*002a*/ 	.short	(.L_22415 - .L_22414)
.L_22414:
        /*002c*/ 	.word	0x00000000
        /*0030*/ 	.short	0x0013
        /*0032*/ 	.short	0x0080
        /*0034*/ 	.byte	0x00, 0xf0, 0x11, 0x00


	//----- nvinfo : EIATTR_KPARAM_INFO
	.align		4
.L_22415:
        /*0038*/ 	.byte	0x04, 0x17
        /*003a*/ 	.short	(.L_22417 - .L_22416)
.L_22416:
        /*003c*/ 	.word	0x00000000
        /*0040*/ 	.short	0x0012
        /*0042*/ 	.short	0x007c
        /*0044*/ 	.byte	0x00, 0xf0, 0x11, 0x00


	//----- nvinfo : EIATTR_KPARAM_INFO
	.align		4
.L_22417:
        /*0048*/ 	.byte	0x04, 0x17
        /*004a*/ 	.short	(.L_22419 - .L_22418)
.L_22418:
        /*004c*/ 	.word	0x00000000
        /*0050*/ 	.short	0x0011
        /*0052*/ 	.short	0x0078
        /*0054*/ 	.byte	0x00, 0xf0, 0x11, 0x00


	//----- nvinfo : EIATTR_KPARAM_INFO
	.align		4
.L_22419:
        /*0058*/ 	.byte	0x04, 0x17
        /*005a*/ 	.short	(.L_22421 - .L_22420)
.L_22420:
        /*005c*/ 	.word	0x00000000
        /*0060*/ 	.short	0x0010
        /*0062*/ 	.short	0x0070
        /*0064*/ 	.byte	0x00, 0xf5, 0x21, 0x00


	//----- nvinfo : EIATTR_KPARAM_INFO
	.align		4
.L_22421:
        /*0068*/ 	.byte	0x04, 0x17
        /*006a*/ 	.short	(.L_22423 - .L_22422)
.L_22422:
        /*006c*/ 	.word	0x00000000
        /*0070*/ 	.short	0x000f
        /*0072*/ 	.short	0x0068
        /*0074*/ 	.byte	0x00, 0xf5, 0x21, 0x00


	//----- nvinfo : EIATTR_KPARAM_INFO
	.align		4
.L_22423:
        /*0078*/ 	.byte	0x04, 0x17
        /*007a*/ 	.short	(.L_22425 - .L_22424)
.L_22424:
        /*007c*/ 	.word	0x00000000
        /*0080*/ 	.short	0x000e
        /*0082*/ 	.short	0x0060
        /*0084*/ 	.byte	0x00, 0xf0, 0x11, 0x00


	//----- nvinfo : EIATTR_KPARAM_INFO
	.align		4
.L_22425:
        /*0088*/ 	.byte	0x04, 0x17
        /*008a*/ 	.short	(.L_22427 - .L_22426)
.L_22426:
        /*008c*/ 	.word	0x00000000
        /*0090*/ 	.short	0x000d
        /*0092*/ 	.short	0x005c
        /*0094*/ 	.byte	0x00, 0xf0, 0x11, 0x00


	//----- nvinfo : EIATTR_KPARAM_INFO
	.align		4
.L_22427:
        /*0098*/ 	.byte	0x04, 0x17
        /*009a*/ 	.short	(.L_22429 - .L_22428)
.L_22428:
        /*009c*/ 	.word	0x00000000
        /*00a0*/ 	.short	0x000c
        /*00a2*/ 	.short	0x0058
        /*00a4*/ 	.byte	0x00, 0xf0, 0x11, 0x00


	//----- nvinfo : EIATTR_KPARAM_INFO
	.align		4
.L_22429:
        /*00a8*/ 	.byte	0x04, 0x17
        /*00aa*/ 	.short	(.L_22431 - .L_22430)
.L_22430:
        /*00ac*/ 	.word	0x00000000
        /*00b0*/ 	.short	0x000b
        /*00b2*/ 	.short	0x0050
        /*00b4*/ 	.byte	0x00, 0xf5, 0x21, 0x00


	//----- nvinfo : EIATTR_KPARAM_INFO
	.align		4
.L_22431:
        /*00b8*/ 	.byte	0x04, 0x17
        /*00ba*/ 	.short	(.L_22433 - .L_22432)
.L_22432:
        /*00bc*/ 	.word	0x00000000
        /*00c0*/ 	.short	0x000a
        /*00c2*/ 	.short	0x0048
        /*00c4*/ 	.byte	0x00, 0xf0, 0x11, 0x00


	//----- nvinfo : EIATTR_KPARAM_INFO
	.align		4
.L_22433:
        /*00c8*/ 	.byte	0x04, 0x17
        /*00ca*/ 	.short	(.L_22435 - .L_22434)
.L_22434:
        /*00cc*/ 	.word	0x00000000
        /*00d0*/ 	.short	0x0009
        /*00d2*/ 	.short	0x0040
        /*00d4*/ 	.byte	0x00, 0xf5, 0x21, 0x00


	//----- nvinfo : EIATTR_KPARAM_INFO
	.align		4
.L_22435:
        /*00d8*/ 	.byte	0x04, 0x17
        /*00da*/ 	.short	(.L_22437 - .L_22436)
.L_22436:
        /*00dc*/ 	.word	0x00000000
        /*00e0*/ 	.short	0x0008
        /*00e2*/ 	.short	0x0038
        /*00e4*/ 	.byte	0x00, 0xf5, 0x21, 0x00


	//----- nvinfo : EIATTR_KPARAM_INFO
	.align		4
.L_22437:
        /*00e8*/ 	.byte	0x04, 0x17
        /*00ea*/ 	.short	(.L_22439 - .L_22438)
.L_22438:
        /*00ec*/ 	.word	0x00000000
        /*00f0*/ 	.short	0x0007
        /*00f2*/ 	.short	0x0034
        /*00f4*/ 	.byte	0x00, 0xf0, 0x11, 0x00


	//----- nvinfo : EIATTR_KPARAM_INFO
	.align		4
.L_22439:
        /*00f8*/ 	.byte	0x04, 0x17
        /*00fa*/ 	.short	(.L_22441 - .L_22440)
.L_22440:
        /*00fc*/ 	.word	0x00000000
        /*0100*/ 	.short	0x0006
        /*0102*/ 	.short	0x0030
        /*0104*/ 	.byte	0x00, 0xf0, 0x11, 0x00


	//----- nvinfo : EIATTR_KPARAM_INFO
	.align		4
.L_22441:
        /*0108*/ 	.byte	0x04, 0x17
        /*010a*/ 	.short	(.L_22443 - .L_22442)
.L_22442:
        /*010c*/ 	.word	0x00000000
        /*0110*/ 	.short	0x0005
        /*0112*/ 	.short	0x0028
        /*0114*/ 	.byte	0x00, 0xf5, 0x21, 0x00


	//----- nvinfo : EIATTR_KPARAM_INFO
	.align		4
.L_22443:
        /*0118*/ 	.byte	0x04, 0x17
        /*011a*/ 	.short	(.L_22445 - .L_22444)
.L_22444:
        /*011c*/ 	.word	0x00000000
        /*0120*/ 	.short	0x0004
        /*0122*/ 	.short	0x0020
        /*0124*/ 	.byte	0x00, 0xf5, 0x21, 0x00


	//----- nvinfo : EIATTR_KPARAM_INFO
	.align		4
.L_22445:
        /*0128*/ 	.byte	0x04, 0x17
        /*012a*/ 	.short	(.L_22447 - .L_22446)
.L_22446:
        /*012c*/ 	.word	0x00000000
        /*0130*/ 	.short	0x0003
        /*0132*/ 	.short	0x0018
        /*0134*/ 	.byte	0x00, 0xf5, 0x21, 0x00


	//----- nvinfo : EIATTR_KPARAM_INFO
	.align		4
.L_22447:
        /*0138*/ 	.byte	0x04, 0x17
        /*013a*/ 	.short	(.L_22449 - .L_22448)
.L_22448:
        /*013c*/ 	.word	0x00000000
        /*0140*/ 	.short	0x0002
        /*0142*/ 	.short	0x0010
        /*0144*/ 	.byte	0x00, 0xf5, 0x21, 0x00


	//----- nvinfo : EIATTR_KPARAM_INFO
	.align		4
.L_22449:
        /*0148*/ 	.byte	0x04, 0x17
        /*014a*/ 	.short	(.L_22451 - .L_22450)
.L_22450:
        /*014c*/ 	.word	0x00000000
        /*0150*/ 	.short	0x0001
        /*0152*/ 	.short	0x0008
        /*0154*/ 	.byte	0x00, 0xf5, 0x21, 0x00


	//----- nvinfo : EIATTR_KPARAM_INFO
	.align		4
.L_22451:
        /*0158*/ 	.byte	0x04, 0x17
        /*015a*/ 	.short	(.L_22453 - .L_22452)
.L_22452:
        /*015c*/ 	.word	0x00000000
        /*0160*/ 	.short	0x0000
        /*0162*/ 	.short	0x0000
        /*0164*/ 	.byte	0x00, 0xf5, 0x21, 0x00


	//----- nvinfo : EIATTR_SPARSE_MMA_MASK
	.align		4
.L_22453:
        /*0168*/ 	.byte	0x03, 0x50
        /*016a*/ 	.short	0x0000


	//----- nvinfo : EIATTR_MAXREG_COUNT
	.align		4
        /*016c*/ 	.byte	0x03, 0x1b
        /*016e*/ 	.short	0x00ff


	//----- nvinfo : EIATTR_NUM_BARRIERS
	.align		4
        /*0170*/ 	.byte	0x02, 0x4c
        /*0172*/ 	.byte	0x01
	.zero		1


	//----- nvinfo : EIATTR_EXTERNS
	.align		4
        /*0174*/ 	.byte	0x04, 0x0f
        /*0176*/ 	.short	(.L_22455 - .L_22454)


	//   ....[0]....
	.align		4
.L_22454:
        /*0178*/ 	.word	index@(__assertfail)


	//----- nvinfo : EIATTR_MERCURY_ISA_VERSION
	.align		4
.L_22455:
        /*017c*/ 	.byte	0x03, 0x5f
        /*017e*/ 	.short	0x0101


	//----- nvinfo : EIATTR_COOP_GROUP_MASK_REGIDS
	.align		4
        /*0180*/ 	.byte	0x04, 0x29
        /*0182*/ 	.short	(.L_22457 - .L_22456)


	//   ....[0]....
.L_22456:
        /*0184*/ 	.word	0xffffffff


	//   ....[1]....
        /*0188*/ 	.word	0xffffffff


	//   ....[2]....
        /*018c*/ 	.word	0xffffffff


	//   ....[3]....
        /*0190*/ 	.word	0xffffffff


	//   ....[4]....
        /*0194*/ 	.word	0xffffffff


	//   ....[5]....
        /*0198*/ 	.word	0xffffffff


	//   ....[6]....
        /*019c*/ 	.word	0xffffffff


	//   ....[7]....
        /*01a0*/ 	.word	0xffffffff


	//   ....[8]....
        /*01a4*/ 	.word	0xffffffff


	//   ....[9]....
        /*01a8*/ 	.word	0xffffffff


	//   ....[10]....
        /*01ac*/ 	.word	0xffffffff


	//   ....[11]....
        /*01b0*/ 	.word	0xffffffff


	//   ....[12]....
        /*01b4*/ 	.word	0xffffffff


	//   ....[13]....
        /*01b8*/ 	.word	0xffffffff


	//   ....[14]....
        /*01bc*/ 	.word	0x0500000f


	//   ....[15]....
        /*01c0*/ 	.word	0x0500000f


	//   ....[16]....
        /*01c4*/ 	.word	0x0500000f


	//----- nvinfo : EIATTR_COOP_GROUP_INSTR_OFFSETS
	.align		4
.L_22457:
        /*01c8*/ 	.byte	0x04, 0x28
        /*01ca*/ 	.short	(.L_22459 - .L_22458)


	//   ....[0]....
.L_22458:
        /*01cc*/ 	.word	0x000003d0


	//   ....[1]....
        /*01d0*/ 	.word	0x000003f0


	//   ....[2]....
        /*01d4*/ 	.word	0x00000410


	//   ....[3]....
        /*01d8*/ 	.word	0x00000510


	//   ....[4]....
        /*01dc*/ 	.word	0x00000530


	//   ....[5]....
        /*01e0*/ 	.word	0x00000560


	//   ....[6]....
        /*01e4*/ 	.word	0x000013b0


	//   ....[7]....
        /*01e8*/ 	.word	0x000013e0


	//   ....[8]....
        /*01ec*/ 	.word	0x00001400


	//   ....[9]....
        /*01f0*/ 	.word	0x00001420


	//   ....[10]....
        /*01f4*/ 	.word	0x00001440


	//   ....[11]....
        /*01f8*/ 	.word	0x00001490


	//   ....[12]....
        /*01fc*/ 	.word	0x000014b0


	//   ....[13]....
        /*0200*/ 	.word	0x000014d0


	//   ....[14]....
        /*0204*/ 	.word	0x000024d0


	//   ....[15]....
        /*0208*/ 	.word	0x00002530


	//   ....[16]....
        /*020c*/ 	.word	0x00002590


	//----- nvinfo : EIATTR_VRC_CTA_INIT_COUNT
	.align		4
.L_22459:
        /*0210*/ 	.byte	0x02, 0x4a
	.zero		1
	.zero		1


	//----- nvinfo : EIATTR_SYSCALL_OFFSETS
	.align		4
        /*0214*/ 	.byte	0x04, 0x46
        /*0216*/ 	.short	(.L_22461 - .L_22460)


	//   ....[0]....
.L_22460:
        /*0218*/ 	.word	0x00000330


	//----- nvinfo : EIATTR_EXIT_INSTR_OFFSETS
	.align		4
.L_22461:
        /*021c*/ 	.byte	0x04, 0x1c
        /*021e*/ 	.short	(.L_22463 - .L_22462)


	//   ....[0]....
.L_22462:
        /*0220*/ 	.word	0x000000d0


	//   ....[1]....
        /*0224*/ 	.word	0x00002350


	//   ....[2]....
        /*0228*/ 	.word	0x00002380


	//   ....[3]....
        /*022c*/ 	.word	0x00002480


	//----- nvinfo : EIATTR_CRS_STACK_SIZE
	.align		4
.L_22463:
        /*0230*/ 	.byte	0x04, 0x1e
        /*0232*/ 	.short	(.L_22465 - .L_22464)
.L_22464:
        /*0234*/ 	.word	0x00000000


	//----- nvinfo : EIATTR_CBANK_PARAM_SIZE
	.align		4
.L_22465:
        /*0238*/ 	.byte	0x03, 0x19
        /*023a*/ 	.short	0x008c


	//----- nvinfo : EIATTR_PARAM_CBANK
	.align		4
        /*023c*/ 	.byte	0x04, 0x0a
        /*023e*/ 	.short	(.L_22467 - .L_22466)
	.align		4
.L_22466:
        /*0240*/ 	.word	index@(.nv.constant0._ZN4vllm25paged_attention_v2_kernelIfhLi96ELi8ELi128ELNS_18Fp8KVCacheDataTypeE1ELb0ELi512EEEvPfS2_PT_PKS3_PKT0_S9_ifPKiSB_iPKfiiiSD_SD_iiiii)
        /*0244*/ 	.short	0x0380
        /*0246*/ 	.short	0x008c


	//----- nvinfo : EIATTR_SW_WAR
	.align		4
.L_22467:
        /*0248*/ 	.byte	0x04, 0x36
        /*024a*/ 	.short	(.L_22469 - .L_22468)
.L_22468:
        /*024c*/ 	.word	0x00000008
.L_22469:


//--------------------- .nv.info._ZN4vllm25paged_attention_v2_kernelIfhLi80ELi8ELi128ELNS_18Fp8KVCacheDataTypeE1ELb0ELi512EEEvPfS2_PT_PKS3_PKT0_S9_ifPKiSB_iPKfiiiSD_SD_iiiii --------------------------
	.section	.nv.info._ZN4vllm25paged_attention_v2_kernelIfhLi80ELi8ELi128ELNS_18Fp8KVCacheDataTypeE1ELb0ELi512EEEvPfS2_PT_PKS3_PKT0_S9_ifPKiSB_iPKfiiiSD_SD_iiiii,"",@"SHT_CUDA_INFO"
	.sectionflags	@""
	.align	4


	//----- nvinfo : EIATTR_CUDA_API_VERSION
	.align		4
        /*0000*/ 	.byte	0x04, 0x37
        /*0002*/ 	.short	(.L_22471 - .L_22470)
.L_22470:
        /*0004*/ 	.word	0x00000082


	//----- nvinfo : EIATTR_KPARAM_INFO
	.align		4
.L_22471:
        /*0008*/ 	.byte	0x04, 0x17
        /*000a*/ 	.short	(.L_22473 - .L_22472)
.L_22472:
        /*000c*/ 	.word	0x00000000
        /*0010*/ 	.short	0x0015
        /*0012*/ 	.short	0x0088
        /*0014*/ 	.byte	0x00, 0xf0, 0x11, 0x00


	//----- nvinfo : EIATTR_KPARAM_INFO
	.align		4
.L_22473:
        /*0018*/ 	.byte	0x04, 0x17
        /*001a*/ 	.short	(.L_22475 - .L_22474)
.L_22474:
        /*001c*/ 	.word	0x00000000
        /*0020*/ 	.short	0x0014
        /*0022*/ 	.short	0x0084
        /*0024*/ 	.byte	0x00, 0xf0, 0x11, 0x00


	//----- nvinfo : EIATTR_KPARAM_INFO
	.align		4
.L_22475:
        /*0028*/ 	.byte	0x04, 0x17
        /*002a*/ 	.short	(.L_22477 - .L_22476)
.L_22476:
        /*002c*/ 	.word	0x00000000
        /*0030*/ 	.short	0x0013
        /*0032*/ 	.short	0x0080
        /*0034*/ 	.byte	0x00, 0xf0, 0x11, 0x00


	//----- nvinfo : EIATTR_KPARAM_INFO
	.align		4
.L_22477:
        /*0038*/ 	.byte	0x04, 0x17
        /*003a*/ 	.short	(.L_22479 - .L_22478)
.L_22478:
        /*003c*/ 	.word	0x00000000
        /*0040*/ 	.short	0x0012
        /*0042*/ 	.short	0x007c
        /*0044*/ 	.byte	0x00, 0xf0, 0x11, 0x00


	//----- nvinfo : EIATTR_KPARAM_INFO
	.align		4
.L_22479:
        /*0048*/ 	.byte	0x04, 0x17
        /*004a*/ 	.short	(.L_22481 - .L_22480)
.L_22480:
        /*004c*/ 	.word	0x00000000
        /*0050*/ 	.short	0x0011
        /*0052*/ 	.short	0x0078
        /*0054*/ 	.byte	0x00, 0xf0, 0x11, 0x00


	//----- nvinfo : EIATTR_KPARAM_INFO
	.align		4
.L_22481:
        /*0058*/ 	.byte	0x04, 0x17
        /*005a*/ 	.short	(.L_22483 - .L_22482)
.L_22482:
        /*005c*/ 	.word	0x00000000
        /*0060*/ 	.short	0x0010
        /*0062*/ 	.short	0x0070
        /*0064*/ 	.byte	0x00, 0xf5, 0x21, 0x00


	//----- nvinfo : EIATTR_KPARAM_INFO
	.align		4
.L_22483:
        /*0068*/ 	.byte	0x04, 0x17
        /*006a*/ 	.short	(.L_22485 - .L_22484)
.L_22484:
        /*006c*/ 	.word	0x00000000
        /*0070*/ 	.short	0x000f
        /*0072*/ 	.short	0x0068
        /*0074*/ 	.byte	0x00, 0xf5, 0x21, 0x00


	//----- nvinfo : EIATTR_KPARAM_INFO
	.align		4
.L_22485:
        /*0078*/ 	.byte	0x04, 0x17
        /*007a*/ 	.short	(.L_22487 - .L_22486)
.L_22486:
        /*007c*/ 	.word	0x00000000
        /*0080*/ 	.short	0x000e
        /*0082*/ 	.short	0x0060
        /*0084*/ 	.byte	0x00, 0xf0, 0x11, 0x00


	//----- nvinfo : EIATTR_KPARAM_INFO
	.align		4
.L_22487:
        /*0088*/ 	.byte	0x04, 0x17
        /*008a*/ 	.short	(.L_22489 - .L_22488)
.L_22488:
        /*008c*/ 	.word	0x00000000
        /*0090*/ 	.short	0x000d
        /*0092*/ 	.short	0x005c
        /*0094*/ 	.byte	0x00, 0xf0, 0x11, 0x00


	//----- nvinfo : EIATTR_KPARAM_INFO
	.align		4
.L_22489:
        /*0098*/ 	.byte	0x04, 0x17
        /*009a*/ 	.short	(.L_22491 - .L_22490)
.L_22490:
        /*009c*/ 	.word	0x00000000
        /*00a0*/ 	.short	0x000c
        /*00a2*/ 	.short	0x0058
        /*00a4*/ 	.byte	0x00, 0xf0, 0x11, 0x00


	//----- nvinfo : EIATTR_KPARAM_INFO
	.align		4
.L_22491:
        /*00a8*/ 	.byte	0x04, 0x17
        /*00aa*/ 	.short	(.L_22493 - .L_22492)
.L_22492:
        /*00ac*/ 	.word	0x00000000
        /*00b0*/ 	.short	0x000b
        /*00b2*/ 	.short	0x0050
        /*00b4*/ 	.byte	0x00, 0xf5, 0x21, 0x00


	//----- nvinfo : EIATTR_KPARAM_INFO
	.align		4
.L_22493:
        /*00b8*/ 	.byte	0x04, 0x17
        /*00ba*/ 	.short	(.L_22495 - .L_22494)
.L_22494:
        /*00bc*/ 	.word	0x00000000
        /*00c0*/ 	.short	0x000a
        /*00c2*/ 	.short	0x0048
        /*00c4*/ 	.byte	0x00, 0xf0, 0x11, 0x00


	//----- nvinfo : EIATTR_KPARAM_INFO
	.align		4
.L_22495:
        /*00c8*/ 	.byte	0x04, 0x17
        /*00ca*/ 	.short	(.L_22497 - .L_22496)
.L_22496:
        /*00cc*/ 	.word	0x00000000
        /*00d0*/ 	.short	0x0009
        /*00d2*/ 	.short	0x0040
        /*00d4*/ 	.byte	0x00, 0xf5, 0x21, 0x00


	//----- nvinfo : EIATTR_KPARAM_INFO
	.align		4
.L_22497:
        /*00d8*/ 	.byte	0x04, 0x17
        /*00da*/ 	.short	(.L_22499 - .L_22498)
.L_22498:
        /*00dc*/ 	.word	0x00000000
        /*00e0*/ 	.short	0x0008
        /*00e2*/ 	.short	0x0038
        /*00e4*/ 	.byte	0x00, 0xf5, 0x21, 0x00


	//----- nvinfo : EIATTR_KPARAM_INFO
	.align		4
.L_22499:
        /*00e8*/ 	.byte	0x04, 0x17
        /*00ea*/ 	.short	(.L_22501 - .L_22500)
.L_22500:
        /*00ec*/ 	.word	0x00000000
        /*00f0*/ 	.short	0x0007
        /*00f2*/ 	.short	0x0034
        /*00f4*/ 	.byte	0x00, 0xf0, 0x11, 0x00


	//----- nvinfo : EIATTR_KPARAM_INFO
	.align		4
.L_22501:
        /*00f8*/ 	.byte	0x04, 0x17
        /*00fa*/ 	.short	(.L_22503 - .L_22502)
.L_22502:
        /*00fc*/ 	.word	0x00000000
        /*0100*/ 	.short	0x0006
        /*0102*/ 	.short	0x0030
        /*0104*/ 	.byte	0x00, 0xf0, 0x11, 0x00


	//----- nvinfo : EIATTR_KPARAM_INFO
	.align		4
.L_22503:
        /*0108*/ 	.byte	0x04, 0x17
        /*010a*/ 	.short	(.L_22505 - .L_22504)
.L_22504:
        /*010c*/ 	.word	0x00000000
        /*0110*/ 	.short	0x0005
        /*0112*/ 	.short	0x0028
        /*0114*/ 	.byte	0x00, 0xf5, 0x21, 0x00


	//----- nvinfo : EIATTR_KPARAM_INFO
	.align		4
.L_22505:
        /*0118*/ 	.byte	0x04, 0x17
        /*011a*/ 	.short	(.L_22507 - .L_22506)
.L_22506:
        /*011c*/ 	.word	0x00000000
        /*0120*/ 	.short	0x0004
        /*0122*/ 	.short	0x0020
        /*0124*/ 	.byte	0x00, 0xf5, 0x21, 0x00


	//----- nvinfo : EIATTR_KPARAM_INFO
	.align		4
.L_22507:
        /*0128*/ 	.byte	0x04, 0x17
        /*012a*/ 	.short	(.L_22509 - .L_22508)
.L_22508:
        /*012c*/ 	.word	0x00000000
        /*0130*/ 	.short	0x0003
        /*0132*/ 	.short	0x0018
        /*0134*/ 	.byte	0x00, 0xf5, 0x21, 0x00


	//----- nvinfo : EIATTR_KPARAM_INFO
	.align		4
.L_22509:
        /*0138*/ 	.byte	0x04, 0x17
        /*013a*/ 	.short	(.L_22511 - .L_22510)
.L_22510:
        /*013c*/ 	.word	0x00000000
        /*0140*/ 	.short	0x0002
        /*0142*/ 	.short	0x0010
        /*0144*/ 	.byte	0x00, 0xf5, 0x21, 0x00


	//----- nvinfo : EIATTR_KPARAM_INFO
	.align		4
.L_22511:
        /*0148*/ 	.byte	0x04, 0x17
        /*014a*/ 	.short	(.L_22513 - .L_22512)
.L_22512:
        /*014c*/ 	.word	0x00000000
        /*0150*/ 	.short	0x0001
        /*0152*/ 	.short	0x0008
        /*0154*/ 	.byte	0x00, 0xf5, 0x21, 0x00


	//----- nvinfo : EIATTR_KPARAM_INFO
	.align		4
.L_22513:
        /*0158*/ 	.byte	0x04, 0x17
        /*015a*/ 	.short	(.L_22515 - .L_22514)
.L_22514:
        /*015c*/ 	.word	0x00000000
        /*0160*/ 	.short	0x0000
        /*0162*/ 	.short	0x0000
        /*0164*/ 	.byte	0x00, 0xf5, 0x21, 0x00


	//----- nvinfo : EIATTR_SPARSE_MMA_MASK
	.align		4
.L_22515:
        /*0168*/ 	.byte	0x03, 0x50
        /*016a*/ 	.short	0x0000


	//----- nvinfo : EIATTR_MAXREG_COUNT
	.align		4
        /*016c*/ 	.byte	0x03, 0x1b
        /*016e*/ 	.short	0x00ff


	//----- nvinfo : EIATTR_NUM_BARRIERS
	.align		4
        /*0170*/ 	.byte	0x02, 0x4c
        /*0172*/ 	.byte	0x01
	.zero		1


	//----- nvinfo : EIATTR_EXTERNS
	.align		4
        /*0174*/ 	.byte	0x04, 0x0f
        /*0176*/ 	.short	(.L_22517 - .L_22516)


	//   ....[0]....
	.align		4
.L_22516:
        /*0178*/ 	.word	index@(__assertfail)


	//----- nvinfo : EIATTR_MERCURY_ISA_VERSION
	.align		4
.L_22517:
        /*017c*/ 	.byte	0x03, 0x5f
        /*017e*/ 	.short	0x0101


	//----- nvinfo : EIATTR_COOP_GROUP_MASK_REGIDS
	.align		4
        /*0180*/ 	.byte	0x04, 0x29
        /*0182*/ 	.short	(.L_22519 - .L_22518)


	//   ....[0]....
.L_22518:
        /*0184*/ 	.word	0xffffffff


	//   ....[1]....
        /*0188*/ 	.word	0xffffffff


	//   ....[2]....
        /*018c*/ 	.word	0xffffffff


	//   ....[3]....
        /*0190*/ 	.word	0xffffffff


	//   ....[4]....
        /*0194*/ 	.word	0xffffffff


	//   ....[5]....
        /*0198*/ 	.word	0xffffffff


	//   ....[6]....
        /*019c*/ 	.word	0xffffffff


	//   ....[7]....
        /*01a0*/ 	.word	0xffffffff


	//   ....[8]....
        /*01a4*/ 	.word	0xffffffff


	//   ....[9]....
        /*01a8*/ 	.word	0xffffffff


	//   ....[10]....
        /*01ac*/ 	.word	0xffffffff


	//   ....[11]....
        /*01b0*/ 	.word	0xffffffff


	//   ....[12]....
        /*01b4*/ 	.word	0xffffffff


	//   ....[13]....
        /*01b8*/ 	.word	0xffffffff


	//   ....[14]....
        /*01bc*/ 	.word	0x0500000f


	//   ....[15]....
        /*01c0*/ 	.word	0x0500000f


	//   ....[16]....
        /*01c4*/ 	.word	0x0500000f


	//----- nvinfo : EIATTR_COOP_GROUP_INSTR_OFFSETS
	.align		4
.L_22519:
        /*01c8*/ 	.byte	0x04, 0x28
        /*01ca*/ 	.short	(.L_22521 - .L_22520)


	//   ....[0]....
.L_22520:
        /*01cc*/ 	.word	0x000003d0


	//   ....[1]....
        /*01d0*/ 	.word	0x000003f0


	//   ....[2]....
        /*01d4*/ 	.word	0x00000410


	//   ....[3]....
        /*01d8*/ 	.word	0x00000510


	//   ....[4]....
        /*01dc*/ 	.word	0x00000530


	//   ....[5]....
        /*01e0*/ 	.word	0x00000560


	//   ....[6]....
        /*01e4*/ 	.word	0x000013b0


	//   ....[7]....
        /*01e8*/ 	.word	0x000013e0


	//   ....[8]....
        /*01ec*/ 	.word	0x00001400


	//   ....[9]....
        /*01f0*/ 	.word	0x00001420


	//   ....[10]....
        /*01f4*/ 	.word	0x00001440


	//   ....[11]....
        /*01f8*/ 	.word	0x00001490


	//   ....[12]....
        /*01fc*/ 	.word	0x000014b0


	//   ....[13]....
        /*0200*/ 	.word	0x000014d0


	//   ....[14]....
        /*0204*/ 	.word	0x00002450


	//   ....[15]....
        /*0208*/ 	.word	0x000024b0


	//   ....[16]....
        /*020c*/ 	.word	0x00002510


	//----- nvinfo : EIATTR_VRC_CTA_INIT_COUNT
	.align		4
.L_22521:
        /*0210*/ 	.byte	0x02, 0x4a
	.zero		1
	.zero		1


	//----- nvinfo : EIATTR_SYSCALL_OFFSETS
	.align		4
        /*0214*/ 	.byte	0x04, 0x46
        /*0216*/ 	.short	(.L_22523 - .L_22522)


	//   ....[0]....
.L_22522:
        /*0218*/ 	.word	0x00000330


	//----- nvinfo : EIATTR_EXIT_INSTR_OFFSETS
	.align		4
.L_22523:
        /*021c*/ 	.byte	0x04, 0x1c
        /*021e*/ 	.short	(.L_22525 - .L_22524)


	//   ....[0]....
.L_22524:
        /*0220*/ 	.word	0x000000d0


	//   ....[1]....
        /*0224*/ 	.word	0x000022e0


	//   ....[2]....
        /*0228*/ 	.word	0x00002310


	//   ....[3]....
        /*022c*/ 	.word	0x00002400


	//----- nvinfo : EIATTR_CRS_STACK_SIZE
	.align		4
.L_22525:
        /*0230*/ 	.byte	0x04, 0x1e
        /*0232*/ 	.short	(.L_22527 - .L_22526)
.L_22526:
        /*0234*/ 	.word	0x00000000


	//----- nvinfo : EIATTR_CBANK_PARAM_SIZE
	.align		4
.L_22527:
        /*0238*/ 	.byte	0x03, 0x19
        /*023a*/ 	.short	0x008c


	//----- nvinfo : EIATTR_PARAM_CBANK
	.align		4
        /*023c*/ 	.byte	0x04, 0x0a
        /*023e*/ 	.short	(.L_22529 - .L_22528)
	.align		4
.L_22528:
        /*0240*/ 	.word	index@(.nv.constant0._ZN4vllm25paged_attention_v2_kernelIfhLi80ELi8ELi128ELNS_18Fp8KVCacheDataTypeE1ELb0ELi512EEEvPfS2_PT_PKS3_PKT0_S9_ifPKiSB_iPKfiiiSD_SD_iiiii)
        /*0244*/ 	.short	0x0380
        /*0246*/ 	.short	0x008c


	//----- nvinfo : EIATTR_SW_WAR
	.align		4
.L_22529:
        /*0248*/ 	.byte	0x04, 0x36
        /*024a*/ 	.short	(.L_22531 - .L_22530)
.L_22530:
        /*024c*/ 	.word	0x00000008
.L_22531:


//--------------------- .nv.info._ZN4vllm25paged_attention_v2_kernelIfhLi64ELi8ELi128ELNS_18Fp8KVCacheDataTypeE1ELb0ELi512EEEvPfS2_PT_PKS3_PKT0_S9_ifPKiSB_iPKfiiiSD_SD_iiiii --------------------------
	.section	.nv.info._ZN4vllm25paged_attention_v2_kernelIfhLi64ELi8ELi128ELNS_18Fp8KVCacheDataTypeE1ELb0ELi512EEEvPfS2_PT_PKS3_PKT0_S9_ifPKiSB_iPKfiiiSD_SD_iiiii,"",@"SHT_CUDA_INFO"
	.sectionflags	@""
	.align	4


	//----- nvinfo : EIATTR_CUDA_API_VERSION
	.align		4
        /*0000*/ 	.byte	0x04, 0x37
        /*0002*/ 	.short	(.L_22533 - .L_22532)
.L_22532:
        /*0004*/ 	.word	0x00000082


	//----- nvinfo : EIATTR_KPARAM_INFO
	.align		4
.L_22533:
        /*0008*/ 	.byte	0x04, 0x17
        /*000a*/ 	.short	(.L_22535 - .L_22534)
.L_22534:
        /*000c*/ 	.word	0x00000000
        /*0010*/ 	.short	0x0015
        /*0012*/ 	.short	0x0088
        /*0014*/ 	.byte	0x00, 0xf0, 0x11, 0x00


	//----- nvinfo : EIATTR_KPARAM_INFO
	.align		4
.L_22535:
        /*0018*/ 	.byte	0x04, 0x17
        /*001a*/ 	.short	(.L_22537 - .L_22536)
.L_22536:
        /*001c*/ 	.word	0x00000000
        /*0020*/ 	.short	0x0014
        /*0022*/ 	.short	0x0084
        /*0024*/ 	.byte	0x00, 0xf0, 0x11, 0x00


	//----- nvinfo : EIATTR_KPARAM_INFO
	.align		4
.L_22537:
        /*0028*/ 	.byte	0x04, 0x17
        /*002a*/ 	.short	(.L_22539 - .L_22538)
.L_22538:
        /*002c*/ 	.word	0x00000000
        /*0030*/ 	.short	0x0013
        /*0032*/ 	.short	0x0080
        /*0034*/ 	.byte	0x00, 0xf0, 0x11, 0x00


	//----- nvinfo : EIATTR_KPARAM_INFO
	.align		4
.L_22539:
        /*0038*/ 	.byte	0x04, 0x17
        /*003a*/ 	.short	(.L_22541 - .L_22540)
.L_22540:
        /*003c*/ 	.word	0x00000000
        /*0040*/ 	.short	0x0012
        /*0042*/ 	.short	0x007c
        /*0044*/ 	.byte	0x00, 0xf0, 0x11, 0x00


	//----- nvinfo : EIATTR_KPARAM_INFO
	.align		4
.L_22541:
        /*0048*/ 	.byte	0x04, 0x17
        /*004a*/ 	.short	(.L_22543 - .L_22542)
.L_22542:
        /*004c*/ 	.word	0x00000000
        /*0050*/ 	.short	0x0011
        /*0052*/ 	.short	0x0078
        /*0054*/ 	.byte	0x00, 0xf0, 0x11, 0x00


	//----- nvinfo : EIATTR_KPARAM_INFO
	.align		4
.L_22543:
        /*0058*/ 	.byte	0x04, 0x17
        /*005a*/ 	.short	(.L_22545 - .L_22544)
.L_22544:
        /*005c*/ 	.word	0x00000000
        /*0060*/ 	.short	0x0010
        /*0062*/ 	.short	0x0070
        /*0064*/ 	.byte	0x00, 0xf5, 0x21, 0x00


	//----- nvinfo : EIATTR_KPARAM_INFO
	.align		4
.L_22545:
        /*0068*/ 	.byte	0x04, 0x17
        /*006a*/ 	.short	(.L_22547 - .L_22546)
.L_22546:
        /*006c*/ 	.word	0x00000000
        /*0070*/ 	.short	0x000f
        /*0072*/ 	.short	0x0068
        /*0074*/ 	.byte	0x00, 0xf5, 0x21, 0x00


	//----- nvinfo : EIATTR_KPARAM_INFO
	.align		4
.L_22547:
        /*0078*/ 	.byte	0x04, 0x17
        /*007a*/ 	.short	(.L_22549 - .L_22548)
.L_22548:
        /*007c*/ 	.word	0x00000000
        /*0080*/ 	.short	0x000e
        /*0082*/ 	.short	0x0060
        /*0084*/ 	.byte	0x00, 0xf0, 0x11, 0x00


	//----- nvinfo : EIATTR_KPARAM_INFO
	.align		4
.L_22549:
        /*0088*/ 	.byte	0x04, 0x17
        /*008a*/ 	.short	(.L_22551 - .L_22550)
.L_22550:
        /*008c*/ 	.word	0x00000000
        /*0090*/ 	.short	0x000d
        /*0092*/ 	.short	0x005c
        /*0094*/ 	.byte	0x00, 0xf0, 0x11, 0x00


	//----- nvinfo : EIATTR_KPARAM_INFO
	.align		4
.L_22551:
        /*0098*/ 	.byte	0x04, 0x17
        /*009a*/ 	.short	(.L_22553 - .L_22552)
.L_22552:
        /*009c*/ 	.word	0x00000000
        /*00a0*/ 	.short	0x000c
        /*00a2*/ 	.short	0x0058
        /*00a4*/ 	.byte	0x00, 0xf0, 0x11, 0x00


	//----- nvinfo : EIATTR_KPARAM_INFO
	.align		4
.L_22553:
        /*00a8*/ 	.byte	0x04, 0x17
        /*00aa*/ 	.short	(.L_22555 - .L_22554)
.L_22554:
        /*00ac*/ 	.word	0x00000000
        /*00b0*/ 	.short	0x000b
        /*00b2*/ 	.short	0x0050
        /*00b4*/ 	.byte	0x00, 0xf5, 0x21, 0x00


	//----- nvinfo : EIATTR_KPARAM_INFO
	.align		4
.L_22555:
        /*00b8*/ 	.byte	0x04, 0x17
        /*00ba*/ 	.short	(.L_22557 - .L_22556)
.L_22556:
        /*00bc*/ 	.word	0x00000000
        /*00c0*/ 	.short	0x000a
        /*00c2*/ 	.short	0x0048
        /*00c4*/ 	.byte	0x00, 0xf0, 0x11, 0x00


	//----- nvinfo : EIATTR_KPARAM_INFO
	.align		4
.L_22557:
        /*00c8*/ 	.byte	0x04, 0x17
        /*00ca*/ 	.short	(.L_22559 - .L_22558)
.L_22558:
        /*00cc*/ 	.word	0x00000000
        /*00d0*/ 	.short	0x0009
        /*00d2*/ 	.short	0x0040
        /*00d4*/ 	.byte	0x00, 0xf5, 0x21, 0x00


	//----- nvinfo : EIATTR_KPARAM_INFO
	.align		4
.L_22559:
        /*00d8*/ 	.byte	0x04, 0x17
        /*00da*/ 	.short	(.L_22561 - .L_22560)
.L_22560:
        /*00dc*/ 	.word	0x00000000
        /*00e0*/ 	.short	0x0008
        /*00e2*/ 	.short	0x0038
        /*00e4*/ 	.byte	0x00, 0xf5, 0x21, 0x00


	//----- nvinfo : EIATTR_KPARAM_INFO
	.align		4
.L_22561:
        /*00e8*/ 	.byte	0x04, 0x17
        /*00ea*/ 	.short	(.L_22563 - .L_22562)
.L_22562:
        /*00ec*/ 	.word	0x00000000
        /*00f0*/ 	.short	0x0007
        /*00f2*/ 	.short	0x0034
        /*00f4*/ 	.byte	0x00, 0xf0, 0x11, 0x00


	//----- nvinfo : EIATTR_KPARAM_INFO
	.align		4
.L_22563:
        /*00f8*/ 	.byte	0x04, 0x17
        /*00fa*/ 	.short	(.L_22565 - .L_22564)
.L_22564:
        /*00fc*/ 	.word	0x00000000
        /*0100*/ 	.short	0x0006
        /*0102*/ 	.short	0x0030
        /*0104*/ 	.byte	0x00, 0xf0, 0x11, 0x00


	//----- nvinfo : EIATTR_KPARAM_INFO
	.align		4
.L_22565:
        /*0108*/ 	.byte	0x04, 0x17
        /*010a*/ 	.short	(.L_22567 - .L_22566)
.L_22566:
        /*010c*/ 	.word	0x00000000
        /*0110*/ 	.short	0x0005
        /*0112*/ 	.short	0x0028
        /*0114*/ 	.byte	0x00, 0xf5, 0x21, 0x00


	//----- nvinfo : EIATTR_KPARAM_INFO
	.align		4
.L_22567:
        /*0118*/ 	.byte	0x04, 0x17
        /*011a*/ 	.short	(.L_22569 - .L_22568)
.L_22568:
        /*011c*/ 	.word	0x00000000
        /*0120*/ 	.short	0x0004
        /*0122*/ 	.short	0x0020
        /*0124*/ 	.byte	0x00, 0xf5, 0x21, 0x00


	//----- nvinfo : EIATTR_KPARAM_INFO
	.align		4
.L_22569:
        /*0128*/ 	.byte	0x04, 0x17
        /*012a*/ 	.short	(.L_22571 - .L_22570)
.L_22570:
        /*012c*/ 	.word	0x00000000
        /*0130*/ 	.short	0x0003
        /*0132*/ 	.short	0x0018
        /*0134*/ 	.byte	0x00, 0xf5, 0x21, 0x00


	//----- nvinfo : EIATTR_KPARAM_INFO
	.align		4
.L_22571:
        /*0138*/ 	.byte	0x04, 0x17
        /*013a*/ 	.short	(.L_22573 - .L_22572)
.L_22572:
        /*013c*/ 	.word	0x00000000
        /*0140*/ 	.short	0x0002
        /*0142*/ 	.short	0x0010
        /*0144*/ 	.byte	0x00, 0xf5, 0x21, 0x00


	//----- nvinfo : EIATTR_KPARAM_INFO
	.align		4
.L_22573:
        /*0148*/ 	.byte	0x04, 0x17
        /*014a*/ 	.short	(.L_22575 - .L_22574)
.L_22574:
        /*014c*/ 	.word	0x00000000
        /*0150*/ 	.short	0x0001
        /*0152*/ 	.short	0x0008
        /*0154*/ 	.byte	0x00, 0xf5, 0x21, 0x00


	//----- nvinfo : EIATTR_KPARAM_INFO
	.align		4
.L_22575:
        /*0158*/ 	.byte	0x04, 0x17
        /*015a*/ 	.short	(.L_22577 - .L_22576)
.L_22576:
        /*015c*/ 	.word	0x00000000
        /*0160*/ 	.short	0x0000
        /*0162*/ 	.short	0x0000
        /*0164*/ 	.byte	0x00, 0xf5, 0x21, 0x00


	//----- nvinfo : EIATTR_SPARSE_MMA_MASK
	.align		4
.L_22577:
        /*0168*/ 	.byte	0x03, 0x50
        /*016a*/ 	.short	0x0000


	//----- nvinfo : EIATTR_MAXREG_COUNT
	.align		4
        /*016c*/ 	.byte	0x03, 0x1b
        /*016e*/ 	.short	0x00ff


	//----- nvinfo : EIATTR_NUM_BARRIERS
	.align		4
        /*0170*/ 	.byte	0x02, 0x4c
        /*0172*/ 	.byte	0x01
	.zero		1


	//----- nvinfo : EIATTR_EXTERNS
	.align		4
        /*0174*/ 	.byte	0x04, 0x0f
        /*0176*/ 	.short	(.L_22579 - .L_22578)


	//   ....[0]....
	.align		4
.L_22578:
        /*0178*/ 	.word	index@(__assertfail)


	//----- nvinfo : EIATTR_MERCURY_ISA_VERSION
	.align		4
.L_22579:
        /*017c*/ 	.byte	0x03, 0x5f
        /*017e*/ 	.short	0x0101


	//----- nvinfo : EIATTR_COOP_GROUP_MASK_REGIDS
	.align		4
        /*0180*/ 	.byte	0x04, 0x29
        /*0182*/ 	.short	(.L_22581 - .L_22580)


	//   ....[0]....
.L_22580:
        /*0184*/ 	.word	0xffffffff


	//   ....[1]....
        /*0188*/ 	.word	0xffffffff


	//   ....[2]....
        /*018c*/ 	.word	0xffffffff


	//   ....[3]....
        /*0190*/ 	.word	0xffffffff


	//   ....[4]....
        /*0194*/ 	.word	0xffffffff


	//   ....[5]....
        /*0198*/ 	.word	0xffffffff


	//   ....[6]....
        /*019c*/ 	.word	0xffffffff


	//   ....[7]....
        /*01a0*/ 	.word	0xffffffff


	//   ....[8]....
        /*01a4*/ 	.word	0xffffffff


	//   ....[9]....
        /*01a8*/ 	.word	0xffffffff


	//   ....[10]....
        /*01ac*/ 	.word	0xffffffff


	//   ....[11]....
        /*01b0*/ 	.word	0xffffffff


	//   ....[12]....
        /*01b4*/ 	.word	0xffffffff


	//   ....[13]....
        /*01b8*/ 	.word	0xffffffff


	//   ....[14]....
        /*01bc*/ 	.word	0x0500000f


	//   ....[15]....
        /*01c0*/ 	.word	0x0500000f


	//   ....[16]....
        /*01c4*/ 	.word	0x0500000f


	//----- nvinfo : EIATTR_COOP_GROUP_INSTR_OFFSETS
	.align		4
.L_22581:
        /*01c8*/ 	.byte	0x04, 0x28
        /*01ca*/ 	.short	(.L_22583 - .L_22582)


	//   ....[0]....
.L_22582:
        /*01cc*/ 	.word	0x000003d0


	//   ....[1]....
        /*01d0*/ 	.word	0x000003f0


	//   ....[2]....
        /*01d4*/ 	.word	0x00000410


	//   ....[3]....
        /*01d8*/ 	.word	0x00000510


	//   ....[4]....
        /*01dc*/ 	.word	0x00000530


	//   ....[5]....
        /*01e0*/ 	.word	0x00000560


	//   ....[6]....
        /*01e4*/ 	.word	0x000013b0


	//   ....[7]....
        /*01e8*/ 	.word	0x000013e0


	//   ....[8]....
        /*01ec*/ 	.word	0x00001400


	//   ....[9]....
        /*01f0*/ 	.word	0x00001420


	//   ....[10]....
        /*01f4*/ 	.word	0x00001440


	//   ....[11]....
        /*01f8*/ 	.word	0x00001490


	//   ....[12]....
        /*01fc*/ 	.word	0x000014b0


	//   ....[13]....
        /*0200*/ 	.word	0x000014d0


	//   ....[14]....
        /*0204*/ 	.word	0x00002380


	//   ....[15]....
        /*0208*/ 	.word	0x000023e0


	//   ....[16]....
        /*020c*/ 	.word	0x00002440


	//----- nvinfo : EIATTR_VRC_CTA_INIT_COUNT
	.align		4
.L_22583:
        /*0210*/ 	.byte	0x02, 0x4a
	.zero		1
	.zero		1


	//----- nvinfo : EIATTR_SYSCALL_OFFSETS
	.align		4
        /*0214*/ 	.byte	0x04, 0x46
        /*0216*/ 	.short	(.L_22585 - .L_22584)


	//   ....[0]....
.L_22584:
        /*0218*/ 	.word	0x00000330


	//----- nvinfo : EIATTR_EXIT_INSTR_OFFSETS
	.align		4
.L_22585:
        /*021c*/ 	.byte	0x04, 0x1c
        /*021e*/ 	.short	(.L_22587 - .L_22586)


	//   ....[0]....
.L_22586:
        /*0220*/ 	.word	0x000000d0


	//   ....[1]....
        /*0224*/ 	.word	0x000021e0


	//   ....[2]....
        /*0228*/ 	.word	0x00002210


	//   ....[3]....
        /*022c*/ 	.word	0x00002330


	//----- nvinfo : EIATTR_CRS_STACK_SIZE
	.align		4
.L_22587:
        /*0230*/ 	.byte	0x04, 0x1e
        /*0232*/ 	.short	(.L_22589 - .L_22588)
.L_22588:
        /*0234*/ 	.word	0x00000000


	//----- nvinfo : EIATTR_CBANK_PARAM_SIZE
	.align		4
.L_22589:
        /*0238*/ 	.byte	0x03, 0x19
        /*023a*/ 	.short	0x008c


	//----- nvinfo : EIATTR_PARAM_CBANK
	.align		4
        /*023c*/ 	.byte	0x04, 0x0a
        /*023e*/ 	.short	(.L_22591 - .L_22590)
	.align		4
.L_22590:
        /*0240*/ 	.word	index@(.nv.constant0._ZN4vllm25paged_attention_v2_kernelIfhLi64ELi8ELi128ELNS_18Fp8KVCacheDataTypeE1ELb0ELi512EEEvPfS2_PT_PKS3_PKT0_S9_ifPKiSB_iPKfiiiSD_SD_iiiii)
        /*0244*/ 	.short	0x0380
        /*0246*/ 	.short	0x008c


	//----- nvinfo : EIATTR_SW_WAR
	.align		4
.L_22591:
        /*0248*/ 	.byte	0x04, 0x36
        /*024a*/ 	.short	(.L_22593 - .L_22592)
.L_22592:
        /*024c*/ 	.word	0x00000008
.L_22593:


//--------------------- .nv.info._ZN4vllm25paged_attention_v2_kernelIfhLi32ELi8ELi128ELNS_18Fp8KVCacheDataTypeE1ELb0ELi512EEEvPfS2_PT_PKS3_PKT0_S9_ifPKiSB_iPKfiiiSD_SD_iiiii --------------------------
	.section	.nv.info._ZN4vllm25paged_attention_v2_kernelIfhLi32ELi8ELi128ELNS_18Fp8KVCacheDataTypeE1ELb0ELi512EEEvPfS2_PT_PKS3_PKT0_S9_ifPKiSB_iPKfiiiSD_SD_iiiii,"",@"SHT_CUDA_INFO"
	.sectionflags	@""
	.align	4


	//----- nvinfo : EIATTR_CUDA_API_VERSION
	.align		4
        /*0000*/ 	.byte	0x04, 0x37
        /*0002*/ 	.short	(.L_22595 - .L_22594)
.L_22594:
        /*0004*/ 	.word	0x00000082


	//----- nvinfo : EIATTR_KPARAM_INFO
	.align		4
.L_22595:
        /*0008*/ 	.byte	0x04, 0x17
        /*000a*/ 	.short	(.L_22597 - .L_22596)
.L_22596:
        /*000c*/ 	.word	0x00000000
        /*0010*/ 	.short	0x0015
        /*0012*/ 	.short	0x0088
        /*0014*/ 	.byte	0x00, 0xf0, 0x11, 0x00


	//----- nvinfo : EIATTR_KPARAM_INFO
	.align		4
.L_22597:
        /*0018*/ 	.byte	0x04, 0x17
        /*001a*/ 	.short	(.L_22599 - .L_22598)
.L_22598:
        /*001c*/ 	.word	0x00000000
        /*0020*/ 	.short	0x0014
        /*0022*/ 	.short	0x0084
        /*0024*/ 	.byte	0x00, 0xf0, 0x11, 0x00


	//----- nvinfo : EIATTR_KPARAM_INFO
	.align		4
.L_22599:
        /*0028*/ 	.byte	0x04, 0x17
        /*002a*/ 	.short	(.L_22601 - .L_22600)
.L_22600:
        /*002c*/ 	.word	0x00000000
        /*0030*/ 	.short	0x0013
        /*0032*/ 	.short	0x0080
        /*0034*/ 	.byte	0x00, 0xf0, 0x11, 0x00


	//----- nvinfo : EIATTR_KPARAM_INFO
	.align		4
.L_22601:
        /*0038*/ 	.byte	0x04, 0x17
        /*003a*/ 	.short	(.L_22603 - .L_22602)
.L_22602:
        /*003c*/ 	.word	0x00000000
        /*0040*/ 	.short	0x0012
        /*0042*/ 	.short	0x007c
        /*0044*/ 	.byte	0x00, 0xf0, 0x11, 0x00


	//----- nvinfo : EIATTR_KPARAM_INFO
	.align		4
.L_22603:
        /*0048*/ 	.byte	0x04, 0x17
        /*004a*/ 	.short	(.L_22605 - .L_22604)
.L_22604:
        /*004c*/ 	.word	0x00000000
        /*0050*/ 	.short	0x0011
        /*0052*/ 	.short	0x0078
        /*0054*/ 	.byte	0x00, 0xf0, 0x11, 0x00


	//----- nvinfo : EIATTR_KPARAM_INFO
	.align		4
.L_22605:
        /*0058*/ 	.byte	0x04, 0x17
        /*005a*/ 	.short	(.L_22607 - .L_22606)
.L_22606:
        /*005c*/ 	.word	0x00000000
        /*0060*/ 	.short	0x0010
        /*0062*/ 	.short	0x0070
        /*0064*/ 	.byte	0x00, 0xf5, 0x21, 0x00


	//----- nvinfo : EIATTR_KPARAM_INFO
	.align		4
.L_22607:
        /*0068*/ 	.byte	0x04, 0x17
        /*006a*/ 	.short	(.L_22609 - .L_22608)
.L_22608:
        /*006c*/ 	.word	0x00000000
        /*0070*/ 	.short	0x000f
        /*0072*/ 	.short	0x0068
        /*0074*/ 	.byte	0x00, 0xf5, 0x21, 0x00


	//----- nvinfo : EIATTR_KPARAM_INFO
	.align		4
.L_22609:
        /*0078*/ 	.byte	0x04, 0x17
        /*007a*/ 	.short	(.L_22611 - .L_22610)
.L_22610:
        /*007c*/ 	.word	0x00000000
        /*0080*/ 	.short	0x000e
        /*0082*/ 	.short	0x0060
        /*0084*/ 	.byte	0x00, 0xf0, 0x11, 0x00


	//----- nvinfo : EIATTR_KPARAM_INFO
	.align		4
.L_22611:
        /*0088*/ 	.byte	0x04, 0x17
        /*008a*/ 	.short	(.L_22613 - .L_22612)
.L_22612:
        /*008c*/ 	.word	0x00000000
        /*0090*/ 	.short	0x000d
        /*0092*/ 	.short	0x005c
        /*0094*/ 	.byte	0x00, 0xf0, 0x11, 0x00


	//----- nvinfo : EIATTR_KPARAM_INFO
	.align		4
.L_22613:
        /*0098*/ 	.byte	0x04, 0x17
        /*009a*/ 	.short	(.L_22615 - .L_22614)
.L_22614:
        /*009c*/ 	.word	0x00000000
        /*00a0*/ 	.short	0x000c
        /*00a2*/ 	.short	0x0058
        /*00a4*/ 	.byte	0x00, 0xf0, 0x11, 0x00


	//----- nvinfo : EIATTR_KPARAM_INFO
	.align		4
.L_22615:
        /*00a8*/ 	.byte	0x04, 0x17
        /*00aa*/ 	.short	(.L_22617 - .L_22616)
.L_22616:
        /*00ac*/ 	.word	0x00000000
        /*00b0*/ 	.short	0x000b
        /*00b2*/ 	.short	0x0050
        /*00b4*/ 	.byte	0x00, 0xf5, 0x21, 0x00


	//----- nvinfo : EIATTR_KPARAM_INFO
	.align		4
.L_22617:
        /*00b8*/ 	.byte	0x04, 0x17
        /*00ba*/ 	.short	(.L_22619 - .L_22618)
.L_22618:
        /*00bc*/ 	.word	0x00000000
        /*00c0*/ 	.short	0x000a
        /*00c2*/ 	.short	0x0048
        /*00c4*/ 	.byte	0x00, 0xf0, 0x11, 0x00


	//----- nvinfo : EIATTR_KPARAM_INFO
	.align		4
.L_22619:
        /*00c8*/ 	.byte	0x04, 0x17
        /*00ca*/ 	.short	(.L_22621 - .L_22620)
.L_22620:
        /*00cc*/ 	.word	0x00000000
        /*00d0*/ 	.short	0x0009
        /*00d2*/ 	.short	0x0040
        /*00d4*/ 	.byte	0x00, 0xf5, 0x21, 0x00


	//----- nvinfo : EIATTR_KPARAM_INFO
	.align		4
.L_22621:
        /*00d8*/ 	.byte	0x04, 0x17
        /*00da*/ 	.short	(.L_22623 - .L_22622)
.L_22622:
        /*00dc*/ 	.word	0x00000000
        /*00e0*/ 	.short	0x0008
        /*00e2*/ 	.short	0x0038
        /*00e4*/ 	.byte	0x00, 0xf5, 0x21, 0x00


	//----- nvinfo : EIATTR_KPARAM_INFO
	.align		4
.L_22623:
        /*00e8*/ 	.byte	0x04, 0x17
        /*00ea*/ 	.short	(.L_22625 - .L_22624)
.L_22624:
        /*00ec*/ 	.word	0x00000000
        /*00f0*/ 	.short	0x0007
        /*00f2*/ 	.short	0x0034
        /*00f4*/ 	.byte	0x00, 0xf0, 0x11, 0x00


	//----- nvinfo : EIATTR_KPARAM_INFO
	.align		4
.L_22625:
        /*00f8*/ 	.byte	0x04, 0x17
        /*00fa*/ 	.short	(.L_22627 - .L_22626)
.L_22626:
        /*00fc*/ 	.word	0x00000000
        /*0100*/ 	.short	0x0006
        /*0102*/ 	.short	0x0030
        /*0104*/ 	.byte	0x00, 0xf0, 0x11, 0x00


	//----- nvinfo : EIATTR_KPARAM_INFO
	.align		4
.L_22627:
        /*0108*/ 	.byte	0x04, 0x17
        /*010a*/ 	.short	(.L_22629 - .L_22628)
.L_22628:
        /*010c*/ 	.word	0x00000000
        /*0110*/ 	.short	0x0005
        /*0112*/ 	.short	0x0028
        /*0114*/ 	.byte	0x00, 0xf5, 0x21, 0x00


	//----- nvinfo : EIATTR_KPARAM_INFO
	.align		4
.L_22629:
        /*0118*/ 	.byte	0x04, 0x17
        /*011a*/ 	.short	(.L_22631 - .L_22630)
.L_22630:
        /*011c*/ 	.word	0x00000000
        /*0120*/ 	.short	0x0004
        /*0122*/ 	.short	0x0020
        /*0124*/ 	.byte	0x00, 0xf5, 0x21, 0x00


	//----- nvinfo : EIATTR_KPARAM_INFO
	.align		4
.L_22631:
        /*0128*/ 	.byte	0x04, 0x17
        /*012a*/ 	.short	(.L_22633 - .L_22632)
.L_22632:
        /*012c*/ 	.word	0x00000000
        /*0130*/ 	.short	0x0003
        /*0132*/ 	.short	0x0018
        /*0134*/ 	.byte	0x00, 0xf5, 0x21, 0x00


	//----- nvinfo : EIATTR_KPARAM_INFO
	.align		4
.L_22633:
        /*0138*/ 	.byte	0x04, 0x17
        /*013a*/ 	.short	(.L_22635 - .L_22634)
.L_22634:
        /*013c*/ 	.word	0x00000000
        /*0140*/ 	.short	0x0002
        /*0142*/ 	.short	0x0010
        /*0144*/ 	.byte	0x00, 0xf5, 0x21, 0x00


	//----- nvinfo : EIATTR_KPARAM_INFO
	.align		4
.L_22635:
        /*0148*/ 	.byte	0x04, 0x17
        /*014a*/ 	.short	(.L_22637 - .L_22636)
.L_22636:
        /*014c*/ 	.word	0x00000000
        /*0150*/ 	.short	0x0001
        /*0152*/ 	.short	0x0008
        /*0154*/ 	.byte	0x00, 0xf5, 0x21, 0x00


	//----- nvinfo : EIATTR_KPARAM_INFO
	.align		4
.L_22637:
        /*0158*/ 	.byte	0x04, 0x17
        /*015a*/ 	.short	(.L_22639 - .L_22638)
.L_22638:
        /*015c*/ 	.word	0x00000000
        /*0160*/ 	.short	0x0000
        /*0162*/ 	.short	0x0000
        /*0164*/ 	.byte	0x00, 0xf5, 0x21, 0x00


	//----- nvinfo : EIATTR_SPARSE_MMA_MASK
	.align		4
.L_22639:
        /*0168*/ 	.byte	0x03, 0x50
        /*016a*/ 	.short	0x0000


	//----- nvinfo : EIATTR_MAXREG_COUNT
	.align		4
        /*016c*/ 	.byte	0x03, 0x1b
        /*016e*/ 	.short	0x00ff


	//----- nvinfo : EIATTR_NUM_BARRIERS
	.align		4
        /*0170*/ 	.byte	0x02, 0x4c
        /*0172*/ 	.byte	0x01
	.zero		1


	//----- nvinfo : EIATTR_EXTERNS
	.align		4
        /*0174*/ 	.byte	0x04, 0x0f
        /*0176*/ 	.short	(.L_22641 - .L_22640)


	//   ....[0]....
	.align		4
.L_22640:
        /*0178*/ 	.word	index@(__assertfail)


	//----- nvinfo : EIATTR_MERCURY_ISA_VERSION
	.align		4
.L_22641:
        /*017c*/ 	.byte	0x03, 0x5f
        /*017e*/ 	.short	0x0101


	//----- nvinfo : EIATTR_COOP_GROUP_MASK_REGIDS
	.align		4
        /*0180*/ 	.byte	0x04, 0x29
        /*0182*/ 	.short	(.L_22643 - .L_22642)


	//   ....[0]....
.L_22642:
        /*0184*/ 	.word	0xffffffff


	//   ....[1]....
        /*0188*/ 	.word	0xffffffff


	//   ....[2]....
        /*018c*/ 	.word	0xffffffff


	//   ....[3]....
        /*0190*/ 	.word	0xffffffff


	//   ....[4]....
        /*0194*/ 	.word	0xffffffff


	//   ....[5]....
        /*0198*/ 	.word	0xffffffff


	//   ....[6]....
        /*019c*/ 	.word	0xffffffff


	//   ....[7]....
        /*01a0*/ 	.word	0xffffffff


	//   ....[8]....
        /*01a4*/ 	.word	0xffffffff


	//   ....[9]....
        /*01a8*/ 	.word	0xffffffff


	//   ....[10]....
        /*01ac*/ 	.word	0xffffffff


	//   ....[11]....
        /*01b0*/ 	.word	0xffffffff


	//   ....[12]....
        /*01b4*/ 	.word	0xffffffff


	//   ....[13]....
        /*01b8*/ 	.word	0xffffffff


	//   ....[14]....
        /*01bc*/ 	.word	0x0500000f


	//   ....[15]....
        /*01c0*/ 	.word	0x0500000f


	//   ....[16]....
        /*01c4*/ 	.word	0x0500000f


	//----- nvinfo : EIATTR_COOP_GROUP_INSTR_OFFSETS
	.align		4
.L_22643:
        /*01c8*/ 	.byte	0x04, 0x28
        /*01ca*/ 	.short	(.L_22645 - .L_22644)


	//   ....[0]....
.L_22644:
        /*01cc*/ 	.word	0x000003d0


	//   ....[1]....
        /*01d0*/ 	.word	0x000003f0


	//   ....[2]....
        /*01d4*/ 	.word	0x00000410


	//   ....[3]....
        /*01d8*/ 	.word	0x00000520


	//   ....[4]....
        /*01dc*/ 	.word	0x00000540


	//   ....[5]....
        /*01e0*/ 	.word	0x00000560


	//   ....[6]....
        /*01e4*/ 	.word	0x000013b0


	//   ....[7]....
        /*01e8*/ 	.word	0x000013e0


	//   ....[8]....
        /*01ec*/ 	.word	0x00001400


	//   ....[9]....
        /*01f0*/ 	.word	0x00001420


	//   ....[10]....
        /*01f4*/ 	.word	0x00001440


	//   ....[11]....
        /*01f8*/ 	.word	0x00001490


	//   ....[12]....
        /*01fc*/ 	.word	0x000014b0


	//   ....[13]....
        /*0200*/ 	.word	0x000014d0


	//   ....[14]....
        /*0204*/ 	.word	0x00002280


	//   ....[15]....
        /*0208*/ 	.word	0x000022e0


	//   ....[16]....
        /*020c*/ 	.word	0x00002340


	//----- nvinfo : EIATTR_VRC_CTA_INIT_COUNT
	.align		4
.L_22645:
        /*0210*/ 	.byte	0x02, 0x4a
	.zero		1
	.zero		1


	//----- nvinfo : EIATTR_SYSCALL_OFFSETS
	.align		4
        /*0214*/ 	.byte	0x04, 0x46
        /*0216*/ 	.short	(.L_22647 - .L_22646)


	//   ....[0]....
.L_22646:
        /*0218*/ 	.word	0x00000330


	//----- nvinfo : EIATTR_EXIT_INSTR_OFFSETS
	.align		4
.L_22647:
        /*021c*/ 	.byte	0x04, 0x1c
        /*021e*/ 	.short	(.L_22649 - .L_22648)


	//   ....[0]....
.L_22648:
        /*0220*/ 	.word	0x000000d0


	//   ....[1]....
        /*0224*/ 	.word	0x00002120


	//   ....[2]....
        /*0228*/ 	.word	0x00002150


	//   ....[3]....
        /*022c*/ 	.word	0x00002230


	//----- nvinfo : EIATTR_CRS_STACK_SIZE
	.align		4
.L_22649:
        /*0230*/ 	.byte	0x04, 0x1e
        /*0232*/ 	.short	(.L_22651 - .L_22650)
.L_22650:
        /*0234*/ 	.word	0x00000000


	//----- nvinfo : EIATTR_CBANK_PARAM_SIZE
	.align		4
.L_22651:
        /*0238*/ 	.byte	0x03, 0x19
        /*023a*/ 	.short	0x008c


	//----- nvinfo : EIATTR_PARAM_CBANK
	.align		4
        /*023c*/ 	.byte	0x04, 0x0a
        /*023e*/ 	.short	(.L_22653 - .L_22652)
	.align		4
.L_22652:
        /*0240*/ 	.word	index@(.nv.constant0._ZN4vllm25paged_attention_v2_kernelIfhLi32ELi8ELi128ELNS_18Fp8KVCacheDataTypeE1ELb0ELi512EEEvPfS2_PT_PKS3_PKT0_S9_ifPKiSB_iPKfiiiSD_SD_iiiii)
        /*0244*/ 	.short	0x0380
        /*0246*/ 	.short	0x008c


	//----- nvinfo : EIATTR_SW_WAR
	.align		4
.L_22653:
        /*0248*/ 	.byte	0x04, 0x36
        /*024a*/ 	.short	(.L_22655 - .L_22654)
.L_22654:
        /*024c*/ 	.word	0x00000008
.L_22655:


//--------------------- .nv.info._ZN4vllm25paged_attention_v2_kernelIfhLi256ELi8ELi128ELNS_18Fp8KVCacheDataTypeE1ELb1ELi512EEEvPfS2_PT_PKS3_PKT0_S9_ifPKiSB_iPKfiiiSD_SD_iiiii --------------------------
	.section	.nv.info._ZN4vllm25paged_attention_v2_kernelIfhLi256ELi8ELi128ELNS_18Fp8KVCacheDataTypeE1ELb1ELi512EEEvPfS2_PT_PKS3_PKT0_S9_ifPKiSB_iPKfiiiSD_SD_iiiii,"",@"SHT_CUDA_INFO"
	.sectionflags	@""
	.align	4


	//----- nvinfo : EIATTR_CUDA_API_VERSION
	.align		4
        /*0000*/ 	.byte	0x04, 0x37
        /*0002*/ 	.short	(.L_22657 - .L_22656)
.L_22656:
        /*0004*/ 	.word	0x00000082


	//----- nvinfo : EIATTR_KPARAM_INFO
	.align		4
.L_22657:
        /*0008*/ 	.byte	0x04, 0x17
        /*000a*/ 	.short	(.L_22659 - .L_22658)
.L_22658:
        /*000c*/ 	.word	0x00000000
        /*0010*/ 	.short	0x0015
        /*0012*/ 	.short	0x0088
        /*0014*/ 	.byte	0x00, 0xf0, 0x11, 0x00


	//----- nvinfo : EIATTR_KPARAM_INFO
	.align		4
.L_22659:
        /*0018*/ 	.byte	0x04, 0x17
        /*001a*/ 	.short	(.L_22661 - .L_22660)
.L_22660:
        /*001c*/ 	.word	0x00000000
        /*0020*/ 	.short	0x0014
        /*0022*/ 	.short	0x0084
        /*0024*/ 	.byte	0x00, 0xf0, 0x11, 0x00


	//----- nvinfo : EIATTR_KPARAM_INFO
	.align		4
.L_22661:
        /*0028*/ 	.byte	0x04, 0x17
        /*002a*/ 	.short	(.L_22663 - .L_22662)
.L_22662:
        /*002c*/ 	.word	0x00000000
        /*0030*/ 	.short	0x0013
        /*0032*/ 	.short	0x0080
        /*0034*/ 	.byte	0x00, 0xf0, 0x11, 0x00


	//----- nvinfo : EIATTR_KPARAM_INFO
	.align		4
.L_22663:
        /*0038*/ 	.byte	0x04, 0x17
        /*003a*/ 	.short	(.L_22665 - .L_22664)
.L_22664:
        /*003c*/ 	.word	0x00000000
        /*0040*/ 	.short	0x0012
        /*0042*/ 	.short	0x007c
        /*0044*/ 	.byte	0x00, 0xf0, 0x11, 0x00


	//----- nvinfo : EIATTR_KPARAM_INFO
	.align		4
.L_22665:
        /*0048*/ 	.byte	0x04, 0x17
        /*004a*/ 	.short	(.L_22667 - .L_22666)
.L_22666:
        /*004c*/ 	.word	0x00000000
        /*0050*/ 	.short	0x0011
        /*0052*/ 	.short	0x0078
        /*0054*/ 	.byte	0x00, 0xf0, 0x11, 0x00


	//----- nvinfo : EIATTR_KPARAM_INFO
	.align		4
.L_22667:
        /*0058*/ 	.byte	0x04, 0x17
        /*005a*/ 	.short	(.L_22669 - .L_22668)
.L_22668:
        /*005c*/ 	.word	0x00000000
        /*0060*/ 	.short	0x0010
        /*0062*/ 	.short	0x0070
        /*0064*/ 	.byte	0x00, 0xf5, 0x21, 0x00


	//----- nvinfo : EIATTR_KPARAM_INFO
	.align		4
.L_22669:
        /*0068*/ 	.byte	0x04, 0x17
        /*006a*/ 	.short	(.L_22671 - .L_22670)
.L_22670:
        /*006c*/ 	.word	0x00000000
        /*0070*/ 	.short	0x000f
        /*0072*/ 	.short	0x0068
        /*0074*/ 	.byte	0x00, 0xf5, 0x21, 0x00


	//----- nvinfo : EIATTR_KPARAM_INFO
	.align		4
.L_22671:
        /*0078*/ 	.byte	0x04, 0x17
        /*007a*/ 	.short	(.L_22673 - .L_22672)
.L_22672:
        /*007c*/ 	.word	0x00000000
        /*0080*/ 	.short	0x000e
        /*0082*/ 	.short	0x0060
        /*0084*/ 	.byte	0x00, 0xf0, 0x11, 0x00


	//----- nvinfo : EIATTR_KPARAM_INFO
	.align		4
.L_22673:
        /*0088*/ 	.byte	0x04, 0x17
        /*008a*/ 	.short	(.L_22675 - .L_22674)
.L_22674:
        /*008c*/ 	.word	0x00000000
        /*0090*/ 	.short	0x000d
        /*0092*/ 	.short	0x005c
        /*0094*/ 	.byte	0x00, 0xf0, 0x11, 0x00


	//----- nvinfo : EIATTR_KPARAM_INFO
	.align		4
.L_22675:
        /*0098*/ 	.byte	0x04, 0x17
        /*009a*/ 	.short	(.L_22677 - .L_22676)
.L_22676:
        /*009c*/ 	.word	0x00000000
        /*00a0*/ 	.short	0x000c
        /*00a2*/ 	.short	0x0058
        /*00a4*/ 	.byte	0x00, 0xf0, 0x11, 0x00


	//----- nvinfo : EIATTR_KPARAM_INFO
	.align		4
.L_22677:
        /*00a8*/ 	.byte	0x04, 0x17
        /*00aa*/ 	.short	(.L_22679 - .L_22678)
.L_22678:
        /*00ac*/ 	.word	0x00000000
        /*00b0*/ 	.short	0x000b
        /*00b2*/ 	.short	0x0050
        /*00b4*/ 	.byte	0x00, 0xf5, 0x21, 0x00


	//----- nvinfo : EIATTR_KPARAM_INFO
	.align		4
.L_22679:
        /*00b8*/ 	.byte	0x04, 0x17
        /*00ba*/ 	.short	(.L_22681 - .L_22680)
.L_22680:
        /*00bc*/ 	.word	0x00000000
        /*00c0*/ 	.short	0x000a
        /*00c2*/ 	.short	0x0048
        /*00c4*/ 	.byte	0x00, 0xf0, 0x11, 0x00


	//----- nvinfo : EIATTR_KPARAM_INFO
	.align		4
.L_22681:
        /*00c8*/ 	.byte	0x04, 0x17
        /*00ca*/ 	.short	(.L_22683 - .L_22682)
.L_22682:
        /*00cc*/ 	.word	0x00000000
        /*00d0*/ 	.short	0x0009
        /*00d2*/ 	.short	0x0040
        /*00d4*/ 	.byte	0x00, 0xf5, 0x21, 0x00


	//----- nvinfo : EIATTR_KPARAM_INFO
	.align		4
.L_22683:
        /*00d8*/ 	.byte	0x04, 0x17
        /*00da*/ 	.short	(.L_22685 - .L_22684)
.L_22684:
        /*00dc*/ 	.word	0x00000000
        /*00e0*/ 	.short	0x0008
        /*00e2*/ 	.short	0x0038
        /*00e4*/ 	.byte	0x00, 0xf5, 0x21, 0x00


	//----- nvinfo : EIATTR_KPARAM_INFO
	.align		4
.L_22685:
        /*00e8*/ 	.byte	0x04, 0x17
        /*00ea*/ 	.short	(.L_22687 - .L_22686)
.L_22686:
        /*00ec*/ 	.word	0x00000000
        /*00f0*/ 	.short	0x0007
        /*00f2*/ 	.short	0x0034
        /*00f4*/ 	.byte	0x00, 0xf0, 0x11, 0x00


	//----- nvinfo : EIATTR_KPARAM_INFO
	.align		4
.L_22687:
        /*00f8*/ 	.byte	0x04, 0x17
        /*00fa*/ 	.short	(.L_22689 - .L_22688)
.L_22688:
        /*00fc*/ 	.word	0x00000000
        /*0100*/ 	.short	0x0006
        /*0102*/ 	.short	0x0030
        /*0104*/ 	.byte	0x00, 0xf0, 0x11, 0x00


	//----- nvinfo : EIATTR_KPARAM_INFO
	.align		4
.L_22689:
        /*0108*/ 	.byte	0x04, 0x17
        /*010a*/ 	.short	(.L_22691 - .L_22690)
.L_22690:
        /*010c*/ 	.word	0x00000000
        /*0110*/ 	.short	0x0005
        /*0112*/ 	.short	0x0028
        /*0114*/ 	.byte	0x00, 0xf5, 0x21, 0x00


	//----- nvinfo : EIATTR_KPARAM_INFO
	.align		4
.L_22691:
        /*0118*/ 	.byte	0x04, 0x17
        /*011a*/ 	.short	(.L_22693 - .L_22692)
.L_22692:
        /*011c*/ 	.word	0x00000000
        /*0120*/ 	.short	0x0004
        /*0122*/ 	.short	0x0020
        /*0124*/ 	.byte	0x00, 0xf5, 0x21, 0x00


	//----- nvinfo : EIATTR_KPARAM_INFO
	.align		4
.L_22693:
        /*0128*/ 	.byte	0x04, 0x17
        /*012a*/ 	.short	(.L_22695 - .L_22694)
.L_22694:
        /*012c*/ 	.word	0x00000000
        /*0130*/ 	.short	0x0003
        /*0132*/ 	.short	0x0018
        /*0134*/ 	.byte	0x00, 0xf5, 0x21, 0x00


	//----- nvinfo : EIATTR_KPARAM_INFO
	.align		4
.L_22695:
        /*0138*/ 	.byte	0x04, 0x17
        /*013a*/ 	.short	(.L_22697 - .L_22696)
.L_22696:
        /*013c*/ 	.word	0x00000000
        /*0140*/ 	.short	0x0002
        /*0142*/ 	.short	0x0010
        /*0144*/ 	.byte	0x00, 0xf5, 0x21, 0x00


	//----- nvinfo : EIATTR_KPARAM_INFO
	.align		4
.L_22697:
        /*0148*/ 	.byte	0x04, 0x17
        /*014a*/ 	.short	(.L_22699 - .L_22698)
.L_22698:
        /*014c*/ 	.word	0x00000000
        /*0150*/ 	.short	0x0001
        /*0152*/ 	.short	0x0008
        /*0154*/ 	.byte	0x00, 0xf5, 0x21, 0x00


	//----- nvinfo : EIATTR_KPARAM_INFO
	.align		4
.L_22699:
        /*0158*/ 	.byte	0x04, 0x17
        /*015a*/ 	.short	(.L_22701 - .L_22700)
.L_22700:
        /*015c*/ 	.word	0x00000000
        /*0160*/ 	.short	0x0000
        /*0162*/ 	.short	0x0000
        /*0164*/ 	.byte	0x00, 0xf5, 0x21, 0x00


	//----- nvinfo : EIATTR_SPARSE_MMA_MASK
	.align		4
.L_22701:
        /*0168*/ 	.byte	0x03, 0x50
        /*016a*/ 	.short	0x0000


	//----- nvinfo : EIATTR_MAXREG_COUNT
	.align		4
        /*016c*/ 	.byte	0x03, 0x1b
        /*016e*/ 	.short	0x00ff


	//----- nvinfo : EIATTR_NUM_BARRIERS
	.align		4
        /*0170*/ 	.byte	0x02, 0x4c
        /*0172*/ 	.byte	0x01
	.zero		1


	//----- nvinfo : EIATTR_EXTERNS
	.align		4
        /*0174*/ 	.byte	0x04, 0x0f
        /*0176*/ 	.short	(.L_22703 - .L_22702)


	//   ....[0]....
	.align		4
.L_22702:
        /*0178*/ 	.word	index@(__assertfail)


	//----- nvinfo : EIATTR_MERCURY_ISA_VERSION
	.align		4
.L_22703:
        /*017c*/ 	.byte	0x03, 0x5f
        /*017e*/ 	.short	0x0101


	//----- nvinfo : EIATTR_COOP_GROUP_MASK_REGIDS
	.align		4
        /*0180*/ 	.byte	0x04, 0x29
        /*0182*/ 	.short	(.L_22705 - .L_22704)


	//   ....[0]....
.L_22704:
        /*0184*/ 	.word	0xffffffff


	//   ....[1]....
        /*0188*/ 	.word	0xffffffff


	//   ....[2]....
        /*018c*/ 	.word	0xffffffff


	//   ....[3]....
        /*0190*/ 	.word	0xffffffff


	//   ....[4]....
        /*0194*/ 	.word	0xffffffff


	//   ....[5]....
        /*0198*/ 	.word	0xffffffff


	//   ....[6]....
        /*019c*/ 	.word	0xffffffff


	//   ....[7]....
        /*01a0*/ 	.word	0xffffffff


	//   ....[8]....
        /*01a4*/ 	.word	0xffffffff


	//   ....[9]....
        /*01a8*/ 	.word	0xffffffff


	//   ....[10]....
        /*01ac*/ 	.word	0xffffffff


	//   ....[11]....
        /*01b0*/ 	.word	0xffffffff


	//   ....[12]....
        /*01b4*/ 	.word	0xffffffff


	//   ....[13]....
        /*01b8*/ 	.word	0xffffffff


	//   ....[14]....
        /*01bc*/ 	.word	0x0500000f


	//   ....[15]....
        /*01c0*/ 	.word	0x0500000f


	//   ....[16]....
        /*01c4*/ 	.word	0x0500000f


	//   ....[17]....
        /*01c8*/ 	.word	0x0500000f


	//   ....[18]....
        /*01cc*/ 	.word	0x0500000f


	//   ....[19]....
        /*01d0*/ 	.word	0x0500000f


	//   ....[20]....
        /*01d4*/ 	.word	0x0500000f


	//   ....[21]....
        /*01d8*/ 	.word	0x0500000f


	//   ....[22]....
        /*01dc*/ 	.word	0x0500000f


	//   ....[23]....
        /*01e0*/ 	.word	0x0500000f


	//   ....[24]....
        /*01e4*/ 	.word	0x0500000f


	//   ....[25]....
        /*01e8*/ 	.word	0x0500000f


	//   ....[26]....
        /*01ec*/ 	.word	0x0500000f


	//   ....[27]....
        /*01f0*/ 	.word	0x0500000f


	//   ....[28]....
        /*01f4*/ 	.word	0x0500000f


	//   ....[29]....
        /*01f8*/ 	.word	0x0500000f


	//   ....[30]....
        /*01fc*/ 	.word	0x0500000f


	//   ....[31]....
        /*0200*/ 	.word	0x0500000f


	//   ....[32]....
        /*0204*/ 	.word	0x0500000f


	//----- nvinfo : EIATTR_COOP_GROUP_INSTR_OFFSETS
	.align		4
.L_22705:
        /*0208*/ 	.byte	0x04, 0x28
        /*020a*/ 	.short	(.L_22707 - .L_22706)


	//   ....[0]....
.L_22706:
        /*020c*/ 	.word	0x00000b60


	//   ....[1]....
        /*0210*/ 	.word	0x00000b80


	//   ....[2]....
        /*0214*/ 	.word	0x00000ba0


	//   ....[3]....
        /*0218*/ 	.word	0x00000cb0


	//   ....[4]....
        /*021c*/ 	.word	0x00000cd0


	//   ....[5]....
        /*0220*/ 	.word	0x00000cf0


	//   ....[6]....
        /*0224*/ 	.word	0x00001b40


	//   ....[7]....
        /*0228*/ 	.word	0x00001b70


	//   ....[8]....
        /*022c*/ 	.word	0x00001b90


	//   ....[9]....
        /*0230*/ 	.word	0x00001bb0


	//   ....[10]....
        /*0234*/ 	.word	0x00001bd0


	//   ....[11]....
        /*0238*/ 	.word	0x00001c20


	//   ....[12]....
        /*023c*/ 	.word	0x00001c40


	//   ....[13]....
        /*0240*/ 	.word	0x00001c60


	//   ....[14]....
        /*0244*/ 	.word	0x000038f0


	//   ....[15]....
        /*0248*/ 	.word	0x00003950


	//   ....[16]....
        /*024c*/ 	.word	0x000039b0


	//   ....[17]....
        /*0250*/ 	.word	0x00003a30


	//   ....[18]....
        /*0254*/ 	.word	0x00003a70


	//   ....[19]....
        /*0258*/ 	.word	0x00003ac0


	//   ....[20]....
        /*025c*/ 	.word	0x00003b10


	//   ....[21]....
        /*0260*/ 	.word	0x00003b60


	//   ....[22]....
        /*0264*/ 	.word	0x00003bb0


	//   ....[23]....
        /*0268*/ 	.word	0x00003c00


	//   ....[24]....
        /*026c*/ 	.word	0x00003c50


	//   ....[25]....
        /*0270*/ 	.word	0x00003ca0


	//   ....[26]....
        /*0274*/ 	.word	0x00003cf0


	//   ....[27]....
        /*0278*/ 	.word	0x00003d40


	//   ....[28]....
        /*027c*/ 	.word	0x00003d90


	//   ....[29]....
        /*0280*/ 	.word	0x00003de0


	//   ....[30]....
        /*0284*/ 	.word	0x00003e30


	//   ....[31]....
        /*0288*/ 	.word	0x00003e80


	//   ....[32]....
        /*028c*/ 	.word	0x00003ed0


	//----- nvinfo : EIATTR_VRC_CTA_INIT_COUNT
	.align		4
.L_22707:
        /*0290*/ 	.byte	0x02, 0x4a
	.zero		1
	.zero		1


	//----- nvinfo : EIATTR_SYSCALL_OFFSETS
	.align		4
        /*0294*/ 	.byte	0x04, 0x46
        /*0296*/ 	.short	(.L_22709 - .L_22708)


	//   ....[0]....
.L_22708:
        /*0298*/ 	.word	0x00002b30


	//   ....[1]....
        /*029c*/ 	.word	0x00003890


	//----- nvinfo : EIATTR_EXIT_INSTR_OFFSETS
	.align		4
.L_22709:
        /*02a0*/ 	.byte	0x04, 0x1c
        /*02a2*/ 	.short	(.L_22711 - .L_22710)


	//   ....[0]....
.L_22710:
        /*02a4*/ 	.word	0x00000090


	//   ....[1]....
        /*02a8*/ 	.word	0x000035d0


	//   ....[2]....
        /*02ac*/ 	.word	0x00003600


	//   ....[3]....
        /*02b0*/ 	.word	0x00003790


	//   ....[4]....
        /*02b4*/ 	.word	0x000038a0


	//----- nvinfo : EIATTR_CRS_STACK_SIZE
	.align		4
.L_22711:
        /*02b8*/ 	.byte	0x04, 0x1e
        /*02ba*/ 	.short	(.L_22713 - .L_22712)
.L_22712:
        /*02bc*/ 	.word	0x00000000


	//----- nvinfo : EIATTR_CBANK_PARAM_SIZE
	.align		4
.L_22713:
        /*02c0*/ 	.byte	0x03, 0x19
        /*02c2*/ 	.short	0x008c


	//----- nvinfo : EIATTR_PARAM_CBANK
	.align		4
        /*02c4*/ 	.byte	0x04, 0x0a
        /*02c6*/ 	.short	(.L_22715 - .L_22714)
	.align		4
.L_22714:
        /*02c8*/ 	.word	index@(.nv.constant0._ZN4vllm25paged_attention_v2_kernelIfhLi256ELi8ELi128ELNS_18Fp8KVCacheDataTypeE1ELb1ELi512EEEvPfS2_PT_PKS3_PKT0_S9_ifPKiSB_iPKfiiiSD_SD_iiiii)
        /*02cc*/ 	.short	0x0380
        /*02ce*/ 	.short	0x008c


	//----- nvinfo : EIATTR_SW_WAR
	.align		4
.L_22715:
        /*02d0*/ 	.byte	0x04, 0x36
        /*02d2*/ 	.short	(.L_22717 - .L_22716)
.L_22716:
        /*02d4*/ 	.word	0x00000008
.L_22717:


//--------------------- .nv.info._ZN4vllm25paged_attention_v2_kernelIfhLi192ELi8ELi128ELNS_18Fp8KVCacheDataTypeE1ELb1ELi512EEEvPfS2_PT_PKS3_PKT0_S9_ifPKiSB_iPKfiiiSD_SD_iiiii --------------------------
	.section	.nv.info._ZN4vllm25paged_attention_v2_kernelIfhLi192ELi8ELi128ELNS_18Fp8KVCacheDataTypeE1ELb1ELi512EEEvPfS2_PT_PKS3_PKT0_S9_ifPKiSB_iPKfiiiSD_SD_iiiii,"",@"SHT_CUDA_INFO"
	.sectionflags	@""
	.align	4


	//----- nvinfo : EIATTR_CUDA_API_VERSION
	.align		4
        /*0000*/ 	.byte	0x04, 0x37
        /*0002*/ 	.short	(.L_22719 - .L_22718)
.L_22718:
        /*0004*/ 	.word	0x00000082


	//----- nvinfo : EIATTR_KPARAM_INFO
	.align		4
.L_22719:
        /*0008*/ 	.byte	0x04, 0x17
        /*000a*/ 	.short	(.L_22721 - .L_22720)
.L_22720:
        /*000c*/ 	.word	0x00000000
        /*0010*/ 	.short	0x0015
        /*0012*/ 	.short	0x0088
        /*0014*/ 	.byte	0x00, 0xf0, 0x11, 0x00


	//----- nvinfo : EIATTR_KPARAM_INFO
	.align		4
.L_22721:
        /*0018*/ 	.byte	0x04, 0x17
        /*001a*/ 	.short	(.L_22723 - .L_22722)
.L_22722:
        /*001c*/ 	.word	0x00000000
        /*0020*/ 	.short	0x0014
        /*0022*/ 	.short	0x0084
        /*0024*/ 	.byte	0x00, 0xf0, 0x11, 0x00


	//----- nvinfo : EIATTR_KPARAM_INFO
	.align		4
.L_22723:
        /*0028*/ 	.byte	0x04, 0x17
        /*002a*/ 	.short	(.L_22725 - .L_22724)
.L_22724:
        /*002c*/ 	.word	0x00000000
        /*0030*/ 	.short	0x0013
        /*0032*/ 	.short	0x0080
        /*0034*/ 	.byte	0x00, 0xf0, 0x11, 0x00


	//----- nvinfo : EIATTR_KPARAM_INFO
	.align		4
.L_22725:
        /*0038*/ 	.byte	0x04, 0x17
        /*003a*/ 	.short	(.L_22727 - .L_22726)
.L_22726:
        /*003c*/ 	.word	0x00000000
        /*0040*/ 	.short	0x0012
        /*0042*/ 	.short	0x007c
        /*0044*/ 	.byte	0x00, 0xf0, 0x11, 0x00


	//----- nvinfo : EIATTR_KPARAM_INFO
	.align		4
.L_22727:
        /*0048*/ 	.byte	0x04, 0x17
        /*004a*/ 	.short	(.L_22729 - .L_22728)
.L_22728:
        /*004c*/ 	.word	0x00000000
        /*0050*/ 	.short	0x0011
        /*0052*/ 	.short	0x0078
        /*0054*/ 	.byte	0x00, 0xf0, 0x11, 0x00


	//----- nvinfo : EIATTR_KPARAM_INFO
	.align		4
.L_22729:
        /*0058*/ 	.byte	0x04, 0x17
        /*005a*/ 	.short	(.L_22731 - .L_22730)
.L_22730:
        /*005c*/ 	.word	0x00000000
        /*0060*/ 	.short	0x0010
        /*0062*/ 	.short	0x0070
        /*0064*/ 	.byte	0x00, 0xf5, 0x21, 0x00


	//----- nvinfo : EIATTR_KPARAM_INFO
	.align		4
.L_22731:
        /*0068*/ 	.byte	0x04, 0x17
        /*006a*/ 	.short	(.L_22733 - .L_22732)
.L_22732:
        /*006c*/ 	.word	0x00000000
        /*0070*/ 	.short	0x000f
        /*0072*/ 	.short	0x0068
        /*0074*/ 	.byte	0x00, 0xf5, 0x21, 0x00


	//----- nvinfo : EIATTR_KPARAM_INFO
	.align		4
.L_22733:
        /*0078*/ 	.byte	0x04, 0x17
        /*007a*/ 	.short	(.L_22735 - .L_22734)
.L_22734:
        /*007c*/ 	.word	0x00000000
        /*0080*/ 	.short	0x000e
        /*0082*/ 	.short	0x0060
        /*0084*/ 	.byte	0x00, 0xf0, 0x11, 0x00


	//----- nvinfo : EIATTR_KPARAM_INFO
	.align		4
.L_22735:
        /*0088*/ 	.byte	0x04, 0x17
        /*008a*/ 	.short	(.L_22737 - .L_22736)
.L_22736:
        /*008c*/ 	.word	0x00000000
        /*0090*/ 	.short	0x000d
        /*0092*/ 	.short	0x005c
        /*0094*/ 	.byte	0x00, 0xf0, 0x11, 0x00


	//----- nvinfo : EIATTR_KPARAM_INFO
	.align		4
.L_22737:
        /*0098*/ 	.byte	0x04, 0x17
        /*009a*/ 	.short	(.L_22739 - .L_22738)
.L_22738:
        /*009c*/ 	.word	0x00000000
        /*00a0*/ 	.short	0x000c
        /*00a2*/ 	.short	0x0058
        /*00a4*/ 	.byte	0x00, 0xf0, 0x11, 0x00


	//----- nvinfo : EIATTR_KPARAM_INFO
	.align		4
.L_22739:
        /*00a8*/ 	.byte	0x04, 0x17
        /*00aa*/ 	.short	(.L_22741 - .L_22740)
.L_22740:
        /*00ac*/ 	.word	0x00000000
        /*00b0*/ 	.short	0x000b
        /*00b2*/ 	.short	0x0050
        /*00b4*/ 	.byte	0x00, 0xf5, 0x21, 0x00


	//----- nvinfo : EIATTR_KPARAM_INFO
	.align		4
.L_22741:
        /*00b8*/ 	.byte	0x04, 0x17
        /*00ba*/ 	.short	(.L_22743 - .L_22742)
.L_22742:
        /*00bc*/ 	.word	0x00000000
        /*00c0*/ 	.short	0x000a
        /*00c2*/ 	.short	0x0048
        /*00c4*/ 	.byte	0x00, 0xf0, 0x11, 0x00


	//----- nvinfo : EIATTR_KPARAM_INFO
	.align		4
.L_22743:
        /*00c8*/ 	.byte	0x04, 0x17
        /*00ca*/ 	.short	(.L_22745 - .L_22744)
.L_22744:
        /*00cc*/ 	.word	0x00000000
        /*00d0*/ 	.short	0x0009
        /*00d2*/ 	.short	0x0040
        /*00d4*/ 	.byte	0x00, 0xf5, 0x21, 0x00


	//----- nvinfo : EIATTR_KPARAM_INFO
	.align		4
.L_22745:
        /*00d8*/ 	.byte	0x04, 0x17
        /*00da*/ 	.short	(.L_22747 - .L_22746)
.L_22746:
        /*00dc*/ 	.word	0x00000000
        /*00e0*/ 	.short	0x0008
        /*00e2*/ 	.short	0x0038
        /*00e4*/ 	.byte	0x00, 0xf5, 0x21, 0x00


	//----- nvinfo : EIATTR_KPARAM_INFO
	.align		4
.L_22747:
        /*00e8*/ 	.byte	0x04, 0x17
        /*00ea*/ 	.short	(.L_22749 - .L_22748)
.L_22748:
        /*00ec*/ 	.word	0x00000000
        /*00f0*/ 	.short	0x0007
        /*00f2*/ 	.short	0x0034
        /*00f4*/ 	.byte	0x00, 0xf0, 0x11, 0x00


	//----- nvinfo : EIATTR_KPARAM_INFO
	.align		4
.L_22749:
        /*00f8*/ 	.byte	0x04, 0x17
        /*00fa*/ 	.short	(.L_22751 - .L_22750)
.L_22750:
        /*00fc*/ 	.word	0x00000000
        /*0100*/ 	.short	0x0006
        /*0102*/ 	.short	0x0030
        /*0104*/ 	.byte	0x00, 0xf0, 0x11, 0x00


	//----- nvinfo : EIATTR_KPARAM_INFO
	.align		4
.L_22751:
        /*0108*/ 	.byte	0x04, 0x17
        /*010a*/ 	.short	(.L_22753 - .L_22752)
.L_22752:
        /*010c*/ 	.word	0x00000000
        /*0110*/ 	.short	0x0005
        /*0112*/ 	.short	0x0028
        /*0114*/ 	.byte	0x00, 0xf5, 0x21, 0x00


	//----- nvinfo : EIATTR_KPARAM_INFO
	.align		4
.L_22753:
        /*0118*/ 	.byte	0x04, 0x17
        /*011a*/ 	.short	(.L_22755 - .L_22754)
.L_22754:
        /*011c*/ 	.word	0x00000000
        /*0120*/ 	.short	0x0004
        /*0122*/ 	.short	0x0020
        /*0124*/ 	.byte	0x00, 0xf5, 0x21, 0x00


	//----- nvinfo : EIATTR_KPARAM_INFO
	.align		4
.L_22755:
        /*0128*/ 	.byte	0x04, 0x17
        /*012a*/ 	.short	(.L_22757 - .L_22756)
.L_22756:
        /*012c*/ 	.word	0x00000000
        /*0130*/ 	.short	0x0003
        /*0132*/ 	.short	0x0018
        /*0134*/ 	.byte	0x00, 0xf5, 0x21, 0x00


	//----- nvinfo : EIATTR_KPARAM_INFO
	.align		4
.L_22757:
        /*0138*/ 	.byte	0x04, 0x17
        /*013a*/ 	.short	(.L_22759 - .L_22758)
.L_22758:
        /*013c*/ 	.word	0x00000000
        /*0140*/ 	.short	0x0002
        /*0142*/ 	.short	0x0010
        /*0144*/ 	.byte	0x00, 0xf5, 0x21, 0x00


	//----- nvinfo : EIATTR_KPARAM_INFO
	.align		4
.L_22759:
        /*0148*/ 	.byte	0x04, 0x17
        /*014a*/ 	.short	(.L_22761 - .L_22760)
.L_22760:
        /*014c*/ 	.word	0x00000000
        /*0150*/ 	.short	0x0001
        /*0152*/ 	.short	0x0008
        /*0154*/ 	.byte	0x00, 0xf5, 0x21, 0x00


	//----- nvinfo : EIATTR_KPARAM_INFO
	.align		4
.L_22761:
        /*0158*/ 	.byte	0x04, 0x17
        /*015a*/ 	.short	(.L_22763 - .L_22762)
.L_22762:
        /*015c*/ 	.word	0x00000000
        /*0160*/ 	.short	0x0000
        /*0162*/ 	.short	0x0000
        /*0164*/ 	.byte	0x00, 0xf5, 0x21, 0x00


	//----- nvinfo : EIATTR_SPARSE_MMA_MASK
	.align		4
.L_22763:
        /*0168*/ 	.byte	0x03, 0x50
        /*016a*/ 	.short	0x0000


	//----- nvinfo : EIATTR_MAXREG_COUNT
	.align		4
        /*016c*/ 	.byte	0x03, 0x1b
        /*016e*/ 	.short	0x00ff


	//----- nvinfo : EIATTR_NUM_BARRIERS
	.align		4
        /*0170*/ 	.byte	0x02, 0x4c
        /*0172*/ 	.byte	0x01
	.zero		1


	//----- nvinfo : EIATTR_EXTERNS
	.align		4
        /*0174*/ 	.byte	0x04, 0x0f
        /*0176*/ 	.short	(.L_22765 - .L_22764)


	//   ....[0]....
	.align		4
.L_22764:
        /*0178*/ 	.word	index@(__assertfail)


	//----- nvinfo : EIATTR_MERCURY_ISA_VERSION
	.align		4
.L_22765:
        /*017c*/ 	.byte	0x03, 0x5f
        /*017e*/ 	.short	0x0101


	//----- nvinfo : EIATTR_COOP_GROUP_MASK_REGIDS
	.align		4
        /*0180*/ 	.byte	0x04, 0x29
        /*0182*/ 	.short	(.L_22767 - .L_22766)


	//   ....[0]....
.L_22766:
        /*0184*/ 	.word	0xffffffff


	//   ....[1]....
        /*0188*/ 	.word	0xffffffff


	//   ....[2]....
        /*018c*/ 	.word	0xffffffff


	//   ....[3]....
        /*0190*/ 	.word	0xffffffff


	//   ....[4]....
        /*0194*/ 	.word	0xffffffff


	//   ....[5]....
        /*0198*/ 	.word	0xffffffff


	//   ....[6]....
        /*019c*/ 	.word	0xffffffff


	//   ....[7]....
        /*01a0*/ 	.word	0xffffffff


	//   ....[8]....
        /*01a4*/ 	.word	0xffffffff


	//   ....[9]....
        /*01a8*/ 	.word	0xffffffff


	//   ....[10]....
        /*01ac*/ 	.word	0xffffffff


	//   ....[11]....
        /*01b0*/ 	.word	0xffffffff


	//   ....[12]....
        /*01b4*/ 	.word	0xffffffff


	//   ....[13]....
        /*01b8*/ 	.word	0xffffffff


	//   ....[14]....
        /*01bc*/ 	.word	0x0500000f


	//   ....[15]....
        /*01c0*/ 	.word	0x0500000f


	//   ....[16]....
        /*01c4*/ 	.word	0x0500000f


	//   ....[17]....
        /*01c8*/ 	.word	0x0500000f


	//   ....[18]....
        /*01cc*/ 	.word	0x0500000f


	//   ....[19]....
        /*01d0*/ 	.word	0x0500000f


	//   ....[20]....
        /*01d4*/ 	.word	0x0500000f


	//   ....[21]....
        /*01d8*/ 	.word	0x0500000f


	//   ....[22]....
        /*01dc*/ 	.word	0x0500000f


	//   ....[23]....
        /*01e0*/ 	.word	0x0500000f


	//   ....[24]....
        /*01e4*/ 	.word	0x0500000f


	//   ....[25]....
        /*01e8*/ 	.word	0x0500000f


	//   ....[26]....
        /*01ec*/ 	.word	0x0500000f


	//   ....[27]....
        /*01f0*/ 	.word	0x0500000f


	//   ....[28]....
        /*01f4*/ 	.word	0x0500000f


	//----- nvinfo : EIATTR_COOP_GROUP_INSTR_OFFSETS
	.align		4
.L_22767:
        /*01f8*/ 	.byte	0x04, 0x28
        /*01fa*/ 	.short	(.L_22769 - .L_22768)


	//   ....[0]....
.L_22768:
        /*01fc*/ 	.word	0x00000b60


	//   ....[1]....
        /*0200*/ 	.word	0x00000b80


	//   ....[2]....
        /*0204*/ 	.word	0x00000ba0


	//   ....[3]....
        /*0208*/ 	.word	0x00000cb0


	//   ....[4]....
        /*020c*/ 	.word	0x00000cd0


	//   ....[5]....
        /*0210*/ 	.word	0x00000cf0


	//   ....[6]....
        /*0214*/ 	.word	0x00001b40


	//   ....[7]....
        /*0218*/ 	.word	0x00001b70


	//   ....[8]....
        /*021c*/ 	.word	0x00001b90


	//   ....[9]....
        /*0220*/ 	.word	0x00001bb0


	//   ....[10]....
        /*0224*/ 	.word	0x00001bd0


	//   ....[11]....
        /*0228*/ 	.word	0x00001c20


	//   ....[12]....
        /*022c*/ 	.word	0x00001c40


	//   ....[13]....
        /*0230*/ 	.word	0x00001c60


	//   ....[14]....
        /*0234*/ 	.word	0x00003650


	//   ....[15]....
        /*0238*/ 	.word	0x000036b0


	//   ....[16]....
        /*023c*/ 	.word	0x00003710


	//   ....[17]....
        /*0240*/ 	.word	0x00003790


	//   ....[18]....
        /*0244*/ 	.word	0x000037d0


	//   ....[19]....
        /*0248*/ 	.word	0x00003820


	//   ....[20]....
        /*024c*/ 	.word	0x00003870


	//   ....[21]....
        /*0250*/ 	.word	0x000038c0


	//   ....[22]....
        /*0254*/ 	.word	0x00003910


	//   ....[23]....
        /*0258*/ 	.word	0x00003960


	//   ....[24]....
        /*025c*/ 	.word	0x000039b0


	//   ....[25]....
        /*0260*/ 	.word	0x00003a00


	//   ....[26]....
        /*0264*/ 	.word	0x00003a50


	//   ....[27]....
        /*0268*/ 	.word	0x00003aa0


	//   ....[28]....
        /*026c*/ 	.word	0x00003af0


	//----- nvinfo : EIATTR_VRC_CTA_INIT_COUNT
	.align		4
.L_22769:
        /*0270*/ 	.byte	0x02, 0x4a
	.zero		1
	.zero		1


	//----- nvinfo : EIATTR_SYSCALL_OFFSETS
	.align		4
        /*0274*/ 	.byte	0x04, 0x46
        /*0276*/ 	.short	(.L_22771 - .L_22770)


	//   ....[0]....
.L_22770:
        /*0278*/ 	.word	0x00002b30


	//   ....[1]....
        /*027c*/ 	.word	0x000035f0


	//----- nvinfo : EIATTR_EXIT_INSTR_OFFSETS
	.align		4
.L_22771:
        /*0280*/ 	.byte	0x04, 0x1c
        /*0282*/ 	.short	(.L_22773 - .L_22772)


	//   ....[0]....
.L_22772:
        /*0284*/ 	.word	0x00000090


	//   ....[1]....
        /*0288*/ 	.word	0x00003370


	//   ....[2]....
        /*028c*/ 	.word	0x000033a0


	//   ....[3]....
        /*0290*/ 	.word	0x000034f0


	//   ....[4]....
        /*0294*/ 	.word	0x00003600


	//----- nvinfo : EIATTR_CRS_STACK_SIZE
	.align		4
.L_22773:
        /*0298*/ 	.byte	0x04, 0x1e
        /*029a*/ 	.short	(.L_22775 - .L_22774)
.L_22774:
        /*029c*/ 	.word	0x00000000


	//----- nvinfo : EIATTR_CBANK_PARAM_SIZE
	.align		4
.L_22775:
        /*02a0*/ 	.byte	0x03, 0x19
        /*02a2*/ 	.short	0x008c


	//----- nvinfo : EIATTR_PARAM_CBANK
	.align		4
        /*02a4*/ 	.byte	0x04, 0x0a
        /*02a6*/ 	.short	(.L_22777 - .L_22776)
	.align		4
.L_22776:
        /*02a8*/ 	.word	index@(.nv.constant0._ZN4vllm25paged_attention_v2_kernelIfhLi192ELi8ELi128ELNS_18Fp8KVCacheDataTypeE1ELb1ELi512EEEvPfS2_PT_PKS3_PKT0_S9_ifPKiSB_iPKfiiiSD_SD_iiiii)
        /*02ac*/ 	.short	0x0380
        /*02ae*/ 	.short	0x008c


	//----- nvinfo : EIATTR_SW_WAR
	.align		4
.L_22777:
        /*02b0*/ 	.byte	0x04, 0x36
        /*02b2*/ 	.short	(.L_22779 - .L_22778)
.L_22778:
        /*02b4*/ 	.word	0x00000008
.L_22779:


//--------------------- .nv.info._ZN4vllm25paged_attention_v2_kernelIfhLi128ELi8ELi128ELNS_18Fp8KVCacheDataTypeE1ELb1ELi512EEEvPfS2_PT_PKS3_PKT0_S9_ifPKiSB_iPKfiiiSD_SD_iiiii --------------------------
	.section	.nv.info._ZN4vllm25paged_attention_v2_kernelIfhLi128ELi8ELi128ELNS_18Fp8KVCacheDataTypeE1ELb1ELi512EEEvPfS2_PT_PKS3_PKT0_S9_ifPKiSB_iPKfiiiSD_SD_iiiii,"",@"SHT_CUDA_INFO"
	.sectionflags	@""
	.align	4


	//----- nvinfo : EIATTR_CUDA_API_VERSION
	.align		4
        /*0000*/ 	.byte	0x04, 0x37
        /*0002*/ 	.short	(.L_22781 - .L_22780)
.L_22780:
        /*0004*/ 	.word	0x00000082


	//----- nvinfo : EIATTR_KPARAM_INFO
	.align		4
.L_22781:
        /*0008*/ 	.byte	0x04, 0x17
        /*000a*/ 	.short	(.L_22783 - .L_22782)
.L_22782:
        /*000c*/ 	.word	0x00000000
        /*0010*/ 	.short	0x0015
        /*0012*/ 	.short	0x0088
        /*0014*/ 	.byte	0x00, 0xf0, 0x11, 0x00


	//----- nvinfo : EIATTR_KPARAM_INFO
	.align		4
.L_22783:
        /*0018*/ 	.byte	0x04, 0x17
        /*001a*/ 	.short	(.L_22785 - .L_22784)
.L_22784:
        /*001c*/ 	.word	0x00000000
        /*0020*/ 	.short	0x0014
        /*0022*/ 	.short	0x0084
        /*0024*/ 	.byte	0x00, 0xf0, 0x11, 0x00


	//----- nvinfo : EIATTR_KPARAM_INFO
	.align		4
.L_22785:
        /*0028*/ 	.byte	0x04, 0x17
        /*002a*/ 	.short	(.L_22787 - .L_22786)
.L_22786:
        /*002c*/ 	.word	0x00000000
        /*0030*/ 	.short	0x0013
        /*0032*/ 	.short	0x0080
        /*0034*/ 	.byte	0x00, 0xf0, 0x11, 0x00


	//----- nvinfo : EIATTR_KPARAM_INFO
	.align		4
.L_22787:
        /*0038*/ 	.byte	0x04, 0x17
        /*003a*/ 	.short	(.L_22789 - .L_22788)
.L_22788:
        /*003c*/ 	.word	0x00000000
        /*0040*/ 	.short	0x0012
        /*0042*/ 	.short	0x007c
        /*0044*/ 	.byte	0x00, 0xf0, 0x11, 0x00


	//----- nvinfo : EIATTR_KPARAM_INFO
	.align		4
.L_22789:
        /*0048*/ 	.byte	0x04, 0x17
        /*004a*/ 	.short	(.L_22791 - .L_22790)
.L_22790:
        /*004c*/ 	.word	0x00000000
        /*0050*/ 	.short	0x0011
        /*0052*/ 	.short	0x0078
        /*0054*/ 	.byte	0x00, 0xf0, 0x11, 0x00


	//----- nvinfo : EIATTR_KPARAM_INFO
	.align		4
.L_22791:
        /*0058*/ 	.byte	0x04, 0x17
        /*005a*/ 	.short	(.L_22793 - .L_22792)
.L_22792:
        /*005c*/ 	.word	0x00000000
        /*0060*/ 	.short	0x0010
        /*0062*/ 	.short	0x0070
        /*0064*/ 	.byte	0x00, 0xf5, 0x21, 0x00


	//----- nvinfo : EIATTR_KPARAM_INFO
	.align		4
.L_22793:
        /*0068*/ 	.byte	0x04, 0x17
        /*006a*/ 	.short	(.L_22795 - .L_22794)
.L_22794:
        /*006c*/ 	.word	0x00000000
        /*0070*/ 	.short	0x000f
        /*0072*/ 	.short	0x0068
        /*0074*/ 	.byte	0x00, 0xf5, 0x21, 0x00


	//----- nvinfo : EIATTR_KPARAM_INFO
	.align		4
.L_22795:
        /*0078*/ 	.byte	0x04, 0x17
        /*007a*/ 	.short	(.L_22797 - .L_22796)
.L_22796:
        /*007c*/ 	.word	0x00000000
        /*0080*/ 	.short	0x000e
        /*0082*/ 	.short	0x0060
        /*0084*/ 	.byte	0x00, 0xf0, 0x11, 0x00


	//----- nvinfo : EIATTR_KPARAM_INFO
	.align		4
.L_22797:
        /*0088*/ 	.byte	0x04, 0x17
        /*008a*/ 	.short	(.L_22799 - .L_22798)
.L_22798:
        /*008c*/ 	.word	0x00000000
        /*0090*/ 	.short	0x000d
        /*0092*/ 	.short	0x005c
        /*0094*/ 	.byte	0x00, 0xf0, 0x11, 0x00


	//----- nvinfo : EIATTR_KPARAM_INFO
	.align		4
.L_22799:
        /*0098*/ 	.byte	0x04, 0x17
        /*009a*/ 	.short	(.L_22801 - .L_22800)
.L_22800:
        /*009c*/ 	.word	0x00000000
        /*00a0*/ 	.short	0x000c
        /*00a2*/ 	.short	0x0058
        /*00a4*/ 	.byte	0x00, 0xf0, 0x11, 0x00


	//----- nvinfo : EIATTR_KPARAM_INFO
	.align		4
.L_22801:
        /*00a8*/ 	.byte	0x04, 0x17
        /*00aa*/ 	.short	(.L_22803 - .L_22802)
.L_22802:
        /*00ac*/ 	.word	0x00000000
        /*00b0*/ 	.short	0x000b
        /*00b2*/ 	.short	0x0050
        /*00b4*/ 	.byte	0x00, 0xf5, 0x21, 0x00


	//----- nvinfo : EIATTR_KPARAM_INFO
	.align		4
.L_22803:
        /*00b8*/ 	.byte	0x04, 0x17
        /*00ba*/ 	.short	(.L_22805 - .L_22804)
.L_22804:
        /*00bc*/ 	.word	0x00000000
        /*00c0*/ 	.short	0x000a
        /*00c2*/ 	.short	0x0048
        /*00c4*/ 	.byte	0x00, 0xf0, 0x11, 0x00


	//----- nvinfo : EIATTR_KPARAM_INFO
	.align		4
.L_22805:
        /*00c8*/ 	.byte	0x04, 0x17
        /*00ca*/ 	.short	(.L_22807 - .L_22806)
.L_22806:
        /*00cc*/ 	.word	0x00000000
        /*00d0*/ 	.short	0x0009
        /*00d2*/ 	.short	0x0040
        /*00d4*/ 	.byte	0x00, 0xf5, 0x21, 0x00


	//----- nvinfo : EIATTR_KPARAM_INFO
	.align		4
.L_22807:
        /*00d8*/ 	.byte	0x04, 0x17
        /*00da*/ 	.short	(.L_22809 - .L_22808)
.L_22808:
        /*00dc*/ 	.word	0x00000000
        /*00e0*/ 	.short	0x0008
        /*00e2*/ 	.short	0x0038
        /*00e4*/ 	.byte	0x00, 0xf5, 0x21, 0x00


	//----- nvinfo : EIATTR_KPARAM_INFO
	.align		4
.L_22809:
        /*00e8*/ 	.byte	0x04, 0x17
        /*00ea*/ 	.short	(.L_22811 - .L_22810)
.L_22810:
        /*00ec*/ 	.word	0x00000000
        /*00f0*/ 	.short	0x0007
        /*00f2*/ 	.short	0x0034
        /*00f4*/ 	.byte	0x00, 0xf0, 0x11, 0x00


	//----- nvinfo : EIATTR_KPARAM_INFO
	.align		4
.L_22811:
        /*00f8*/ 	.byte	0x04, 0x17
        /*00fa*/ 	.short	(.L_22813 - .L_22812)
.L_22812:
        /*00fc*/ 	.word	0x00000000
        /*0100*/ 	.short	0x0006
        /*0102*/ 	.short	0x0030
        /*0104*/ 	.byte	0x00, 0xf0, 0x11, 0x00


	//----- nvinfo : EIATTR_KPARAM_INFO
	.align		4
.L_22813:
        /*0108*/ 	.byte	0x04, 0x17
        /*010a*/ 	.short	(.L_22815 - .L_22814)
.L_22814:
        /*010c*/ 	.word	0x00000000
        /*0110*/ 	.short	0x0005
        /*0112*/ 	.short	0x0028
        /*0114*/ 	.byte	0x00, 0xf5, 0x21, 0x00


	//----- nvinfo : EIATTR_KPARAM_INFO
	.align		4
.L_22815:
        /*0118*/ 	.byte	0x04, 0x17
        /*011a*/ 	.short	(.L_22817 - .L_22816)
.L_22816:
        /*011c*/ 	.word	0x00000000
        /*0120*/ 	.short	0x0004
        /*0122*/ 	.short	0x0020
        /*0124*/ 	.byte	0x00, 0xf5, 0x21, 0x00


	//----- nvinfo : EIATTR_KPARAM_INFO
	.align		4
.L_22817:
        /*0128*/ 	.byte	0x04, 0x17
        /*012a*/ 	.short	(.L_22819 - .L_22818)
.L_22818:
        /*012c*/ 	.word	0x00000000
        /*0130*/ 	.short	0x0003
        /*0132*/ 	.short	0x0018
        /*0134*/ 	.byte	0x00, 0xf5, 0x21, 0x00


	//----- nvinfo : EIATTR_KPARAM_INFO
	.align		4
.L_22819:
        /*0138*/ 	.byte	0x04, 0x17
        /*013a*/ 	.short	(.L_22821 - .L_22820)
.L_22820:
        /*013c*/ 	.word	0x00000000
        /*0140*/ 	.short	0x0002
        /*0142*/ 	.short	0x0010
        /*0144*/ 	.byte	0x00, 0xf5, 0x21, 0x00


	//----- nvinfo : EIATTR_KPARAM_INFO
	.align		4
.L_22821:
        /*0148*/ 	.byte	0x04, 0x17
        /*014a*/ 	.short	(.L_22823 - .L_22822)
.L_22822:
        /*014c*/ 	.word	0x00000000
        /*0150*/ 	.short	0x0001
        /*0152*/ 	.short	0x0008
        /*0154*/ 	.byte	0x00, 0xf5, 0x21, 0x00


	//----- nvinfo : EIATTR_KPARAM_INFO
	.align		4
.L_22823:
        /*0158*/ 	.byte	0x04, 0x17
        /*015a*/ 	.short	(.L_22825 - .L_22824)
.L_22824:
        /*015c*/ 	.word	0x00000000
        /*0160*/ 	.short	0x0000
        /*0162*/ 	.short	0x0000
        /*0164*/ 	.byte	0x00, 0xf5, 0x21, 0x00


	//----- nvinfo : EIATTR_SPARSE_MMA_MASK
	.align		4
.L_22825:
        /*0168*/ 	.byte	0x03, 0x50
        /*016a*/ 	.short	0x0000


	//----- nvinfo : EIATTR_MAXREG_COUNT
	.align		4
        /*016c*/ 	.byte	0x03, 0x1b
        /*016e*/ 	.short	0x00ff


	//----- nvinfo : EIATTR_NUM_BARRIERS
	.align		4
        /*0170*/ 	.byte	0x02, 0x4c
        /*0172*/ 	.byte	0x01
	.zero		1


	//----- nvinfo : EIATTR_EXTERNS
	.align		4
        /*0174*/ 	.byte	0x04, 0x0f
        /*0176*/ 	.short	(.L_22827 - .L_22826)


	//   ....[0]....
	.align		4
.L_22826:
        /*0178*/ 	.word	index@(__assertfail)


	//----- nvinfo : EIATTR_MERCURY_ISA_VERSION
	.align		4
.L_22827:
        /*017c*/ 	.byte	0x03, 0x5f
        /*017e*/ 	.short	0x0101


	//----- nvinfo : EIATTR_COOP_GROUP_MASK_REGIDS
	.align		4
        /*0180*/ 	.byte	0x04, 0x29
        /*0182*/ 	.short	(.L_22829 - .L_22828)


	//   ....[0]....
.L_22828:
        /*0184*/ 	.word	0xffffffff


	//   ....[1]....
        /*0188*/ 	.word	0xffffffff


	//   ....[2]....
        /*018c*/ 	.word	0xffffffff


	//   ....[3]....
        /*0190*/ 	.word	0xffffffff


	//   ....[4]....
        /*0194*/ 	.word	0xffffffff


	//   ....[5]....
        /*0198*/ 	.word	0xffffffff


	//   ....[6]....
        /*019c*/ 	.word	0xffffffff


	//   ....[7]....
        /*01a0*/ 	.word	0xffffffff


	//   ....[8]....
        /*01a4*/ 	.word	0xffffffff


	//   ....[9]....
        /*01a8*/ 	.word	0xffffffff


	//   ....[10]....
        /*01ac*/ 	.word	0xffffffff


	//   ....[11]....
        /*01b0*/ 	.word	0xffffffff


	//   ....[12]....
        /*01b4*/ 	.word	0xffffffff


	//   ....[13]....
        /*01b8*/ 	.word	0xffffffff


	//   ....[14]....
        /*01bc*/ 	.word	0x0500000f


	//   ....[15]....
        /*01c0*/ 	.word	0x0500000f


	//   ....[16]....
        /*01c4*/ 	.word	0x0500000f


	//   ....[17]....
        /*01c8*/ 	.word	0x0500000f


	//   ....[18]....
        /*01cc*/ 	.word	0x0500000f


	//   ....[19]....
        /*01d0*/ 	.word	0x0500000f


	//   ....[20]....
        /*01d4*/ 	.word	0x0500000f


	//   ....[21]....
        /*01d8*/ 	.word	0x0500000f


	//   ....[22]....
        /*01dc*/ 	.word	0x0500000f


	//   ....[23]....
        /*01e0*/ 	.word	0x0500000f


	//   ....[24]....
        /*01e4*/ 	.word	0x0500000f


	//----- nvinfo : EIATTR_COOP_GROUP_INSTR_OFFSETS
	.align		4
.L_22829:
        /*01e8*/ 	.byte	0x04, 0x28
        /*01ea*/ 	.short	(.L_22831 - .L_22830)


	//   ....[0]....
.L_22830:
        /*01ec*/ 	.word	0x00000b60


	//   ....[1]....
        /*01f0*/ 	.word	0x00000b80


	//   ....[2]....
        /*01f4*/ 	.word	0x00000ba0


	//   ....[3]....
        /*01f8*/ 	.word	0x00000cb0


	//   ....[4]....
        /*01fc*/ 	.word	0x00000cd0


	//   ....[5]....
        /*0200*/ 	.word	0x00000cf0


	//   ....[6]....
        /*0204*/ 	.word	0x00001b40


	//   ....[7]....
        /*0208*/ 	.word	0x00001b70


	//   ....[8]....
        /*020c*/ 	.word	0x00001b90


	//   ....[9]....
        /*0210*/ 	.word	0x00001bb0


	//   ....[10]....
        /*0214*/ 	.word	0x00001bd0


	//   ....[11]....
        /*0218*/ 	.word	0x00001c20


	//   ....[12]....
        /*021c*/ 	.word	0x00001c40


	//   ....[13]....
        /*0220*/ 	.word	0x00001c60


	//   ....[14]....
        /*0224*/ 	.word	0x00003480


	//   ....[15]....
        /*0228*/ 	.word	0x000034e0


	//   ....[16]....
        /*022c*/ 	.word	0x00003540


	//   ....[17]....
        /*0230*/ 	.word	0x000035c0


	//   ....[18]....
        /*0234*/ 	.word	0x00003600


	//   ....[19]....
        /*0238*/ 	.word	0x00003650


	//   ....[20]....
        /*023c*/ 	.word	0x000036a0


	//   ....[21]....
        /*0240*/ 	.word	0x000036f0


	//   ....[22]....
        /*0244*/ 	.word	0x00003740


	//   ....[23]....
        /*0248*/ 	.word	0x00003790


	//   ....[24]....
        /*024c*/ 	.word	0x000037e0


	//----- nvinfo : EIATTR_VRC_CTA_INIT_COUNT
	.align		4
.L_22831:
        /*0250*/ 	.byte	0x02, 0x4a
	.zero		1
	.zero		1


	//----- nvinfo : EIATTR_SYSCALL_OFFSETS
	.align		4
        /*0254*/ 	.byte	0x04, 0x46
        /*0256*/ 	.short	(.L_22833 - .L_22832)


	//   ....[0]....
.L_22832:
        /*0258*/ 	.word	0x00002b30


	//   ....[1]....
        /*025c*/ 	.word	0x00003420


	//----- nvinfo : EIATTR_EXIT_INSTR_OFFSETS
	.align		4
.L_22833:
        /*0260*/ 	.byte	0x04, 0x1c
        /*0262*/ 	.short	(.L_22835 - .L_22834)


	//   ....[0]....
.L_22834:
        /*0264*/ 	.word	0x00000090


	//   ....[1]....
        /*0268*/ 	.word	0x000031e0


	//   ....[2]....
        /*026c*/ 	.word	0x00003210


	//   ....[3]....
        /*0270*/ 	.word	0x00003320


	//   ....[4]....
        /*0274*/ 	.word	0x00003430


	//----- nvinfo : EIATTR_CRS_STACK_SIZE
	.align		4
.L_22835:
        /*0278*/ 	.byte	0x04, 0x1e
        /*027a*/ 	.short	(.L_22837 - .L_22836)
.L_22836:
        /*027c*/ 	.word	0x00000000


	//----- nvinfo : EIATTR_CBANK_PARAM_SIZE
	.align		4
.L_22837:
        /*0280*/ 	.byte	0x03, 0x19
        /*0282*/ 	.short	0x008c


	//----- nvinfo : EIATTR_PARAM_CBANK
	.align		4
        /*0284*/ 	.byte	0x04, 0x0a
        /*0286*/ 	.short	(.L_22839 - .L_22838)
	.align		4
.L_22838:
        /*0288*/ 	.word	index@(.nv.constant0._ZN4vllm25paged_attention_v2_kernelIfhLi128ELi8ELi128ELNS_18Fp8KVCacheDataTypeE1ELb1ELi512EEEvPfS2_PT_PKS3_PKT0_S9_ifPKiSB_iPKfiiiSD_SD_iiiii)
        /*028c*/ 	.short	0x0380
        /*028e*/ 	.short	0x008c


	//----- nvinfo : EIATTR_SW_WAR
	.align		4
.L_22839:
        /*0290*/ 	.byte	0x04, 0x36
        /*0292*/ 	.short	(.L_22841 - .L_22840)
.L_22840:
        /*0294*/ 	.word	0x00000008
.L_22841:


//--------------------- .nv.info._ZN4vllm25paged_attention_v2_kernelIfhLi120ELi8ELi128ELNS_18Fp8KVCacheDataTypeE1ELb1ELi512EEEvPfS2_PT_PKS3_PKT0_S9_ifPKiSB_iPKfiiiSD_SD_iiiii --------------------------
	.section	.nv.info._ZN4vllm25paged_attention_v2_kernelIfhLi120ELi8ELi128ELNS_18Fp8KVCacheDataTypeE1ELb1ELi512EEEvPfS2_PT_PKS3_PKT0_S9_ifPKiSB_iPKfiiiSD_SD_iiiii,"",@"SHT_CUDA_INFO"
	.sectionflags	@""
	.align	4


	//----- nvinfo : EIATTR_CUDA_API_VERSION
	.align		4
        /*0000*/ 	.byte	0x04, 0x37
        /*0002*/ 	.short	(.L_22843 - .L_22842)
.L_22842:
        /*0004*/ 	.word	0x00000082


	//----- nvinfo : EIATTR_KPARAM_INFO
	.align		4
.L_22843:
        /*0008*/ 	.byte	0x04, 0x17
        /*000a*/ 	.short	(.L_22845 - .L_22844)
.L_22844:
        /*000c*/ 	.word	0x00000000
        /*0010*/ 	.short	0x0015
        /*0012*/ 	.short	0x0088
        /*0014*/ 	.byte	0x00, 0xf0, 0x11, 0x00


	//----- nvinfo : EIATTR_KPARAM_INFO
	.align		4
.L_22845:
        /*0018*/ 	.byte	0x04, 0x17
        /*001a*/ 	.short	(.L_22847 - .L_22846)
.L_22846:
        /*001c*/ 	.word	0x00000000
        /*0020*/ 	.short	0x0014
        /*0022*/ 	.short	0x0084
        /*0024*/ 	.byte	0x00, 0xf0, 0x11, 0x00


	//----- nvinfo : EIATTR_KPARAM_INFO
	.align		4
.L_22847:
        /*0028*/ 	.byte	0x04, 0x17
        /*002a*/ 	.short	(.L_22849 - .L_22848)
.L_22848:
        /*002c*/ 	.word	0x00000000
        /*0030*/ 	.short	0x0013
        /*0032*/ 	.short	0x0080
        /*0034*/ 	.byte	0x00, 0xf0, 0x11, 0x00


	//----- nvinfo : EIATTR_KPARAM_INFO
	.align		4
.L_22849:
        /*0038*/ 	.byte	0x04, 0x17
        /*003a*/ 	.short	(.L_22851 - .L_22850)
.L_22850:
        /*003c*/ 	.word	0x00000000
        /*0040*/ 	.short	0x0012
        /*0042*/ 	.short	0x007c
        /*0044*/ 	.byte	0x00, 0xf0, 0x11, 0x00


	//----- nvinfo : EIATTR_KPARAM_INFO
	.align		4
.L_22851:
        /*0048*/ 	.byte	0x04, 0x17
        /*004a*/ 	.short	(.L_22853 - .L_22852)
.L_22852:
        /*004c*/ 	.word	0x00000000
        /*0050*/ 	.short	0x0011
        /*0052*/ 	.short	0x0078
        /*0054*/ 	.byte	0x00, 0xf0, 0x11, 0x00


	//----- nvinfo : EIATTR_KPARAM_INFO
	.align		4
.L_22853:
        /*0058*/ 	.byte	0x04, 0x17
        /*005a*/ 	.short	(.L_22855 - .L_22854)
.L_22854:
        /*005c*/ 	.word	0x00000000
        /*0060*/ 	.short	0x0010
        /*0062*/ 	.short	0x0070
        /*0064*/ 	.byte	0x00, 0xf5, 0x21, 0x00


	//----- nvinfo : EIATTR_KPARAM_INFO
	.align		4
.L_22855:
        /*0068*/ 	.byte	0x04, 0x17
        /*006a*/ 	.short	(.L_22857 - .L_22856)
.L_22856:
        /*006c*/ 	.word	0x00000000
        /*0070*/ 	.short	0x000f
        /*0072*/ 	.short	0x0068
        /*0074*/ 	.byte	0x00, 0xf5, 0x21, 0x00


	//----- nvinfo : EIATTR_KPARAM_INFO
	.align		4
.L_22857:
        /*0078*/ 	.byte	0x04, 0x17
        /*007a*/ 	.short	(.L_22859 - .L_22858)
.L_22858:
        /*007c*/ 	.word	0x00000000
        /*0080*/ 	.short	0x000e
        /*0082*/ 	.short	0x0060
        /*0084*/ 	.byte	0x00, 0xf0, 0x11, 0x00


	//----- nvinfo : EIATTR_KPARAM_INFO
	.align		4
.L_22859:
        /*0088*/ 	.byte	0x04, 0x17
        /*008a*/ 	.short	(.L_22861 - .L_22860)
.L_22860:
        /*008c*/ 	.word	0x00000000
        /*0090*/ 	.short	0x000d
        /*0092*/ 	.short	0x005c
        /*0094*/ 	.byte	0x00, 0xf0, 0x11, 0x00


	//----- nvinfo : EIATTR_KPARAM_INFO
	.align		4
.L_22861:
        /*0098*/ 	.byte	0x04, 0x17
        /*009a*/ 	.short	(.L_22863 - .L_22862)
.L_22862:
        /*009c*/ 	.word	0x00000000
        /*00a0*/ 	.short	0x000c
        /*00a2*/ 	.short	0x0058
        /*00a4*/ 	.byte	0x00, 0xf0, 0x11, 0x00


	//----- nvinfo : EIATTR_KPARAM_INFO
	.align		4
.L_22863:
        /*00a8*/ 	.byte	0x04, 0x17
        /*00aa*/ 	.short	(.L_22865 - .L_22864)
.L_22864:
        /*00ac*/ 	.word	0x00000000
        /*00b0*/ 	.short	0x000b
        /*00b2*/ 	.short	0x0050
        /*00b4*/ 	.byte	0x00, 0xf5, 0x21, 0x00


	//----- nvinfo : EIATTR_KPARAM_INFO
	.align		4
.L_22865:
        /*00b8*/ 	.byte	0x04, 0x17
        /*00ba*/ 	.short	(.L_22867 - .L_22866)
.L_22866:
        /*00bc*/ 	.word	0x00000000
        /*00c0*/ 	.short	0x000a
        /*00c2*/ 	.short	0x0048
        /*00c4*/ 	.byte	0x00, 0xf0, 0x11, 0x00


	//----- nvinfo : EIATTR_KPARAM_INFO
	.align		4
.L_22867:
        /*00c8*/ 	.byte	0x04, 0x17
        /*00ca*/ 	.short	(.L_22869 - .L_22868)
.L_22868:
        /*00cc*/ 	.word	0x00000000
        /*00d0*/ 	.short	0x0009
        /*00d2*/ 	.short	0x0040
        /*00d4*/ 	.byte	0x00, 0xf5, 0x21, 0x00


	//----- nvinfo : EIATTR_KPARAM_INFO
	.align		4
.L_22869:
        /*00d8*/ 	.byte	0x04, 0x17
        /*00da*/ 	.short	(.L_22871 - .L_22870)
.L_22870:
        /*00dc*/ 	.word	0x00000000
        /*00e0*/ 	.short	0x0008
        /*00e2*/ 	.short	0x0038
        /*00e4*/ 	.byte	0x00, 0xf5, 0x21, 0x00


	//----- nvinfo : EIATTR_KPARAM_INFO
	.align		4
.L_22871:
        /*00e8*/ 	.byte	0x04, 0x17
        /*00ea*/ 	.short	(.L_22873 - .L_22872)
.L_22872:
        /*00ec*/ 	.word	0x00000000
        /*00f0*/ 	.short	0x0007
        /*00f2*/ 	.short	0x0034
        /*00f4*/ 	.byte	0x00, 0xf0, 0x11, 0x00


	//----- nvinfo : EIATTR_KPARAM_INFO
	.align		4
.L_22873:
        /*00f8*/ 	.byte	0x04, 0x17
        /*00fa*/ 	.short	(.L_22875 - .L_22874)
.L_22874:
        /*00fc*/ 	.word	0x00000000
        /*0100*/ 	.short	0x0006
        /*0102*/ 	.short	0x0030
        /*0104*/ 	.byte	0x00, 0xf0, 0x11, 0x00


	//----- nvinfo : EIATTR_KPARAM_INFO
	.align		4
.L_22875:
        /*0108*/ 	.byte	0x04, 0x17
        /*010a*/ 	.short	(.L_22877 - .L_22876)
.L_22876:
        /*010c*/ 	.word	0x00000000
        /*0110*/ 	.short	0x0005
        /*0112*/ 	.short	0x0028
        /*0114*/ 	.byte	0x00, 0xf5, 0x21, 0x00


	//----- nvinfo : EIATTR_KPARAM_INFO
	.align		4
.L_22877:
        /*0118*/ 	.byte	0x04, 0x17
        /*011a*/ 	.short	(.L_22879 - .L_22878)
.L_22878:
        /*011c*/ 	.word	0x00000000
        /*0120*/ 	.short	0x0004
        /*0122*/ 	.short	0x0020
        /*0124*/ 	.byte	0x00, 0xf5, 0x21, 0x00


	//----- nvinfo : EIATTR_KPARAM_INFO
	.align		4
.L_22879:
        /*0128*/ 	.byte	0x04, 0x17
        /*012a*/ 	.short	(.L_22881 - .L_22880)
.L_22880:
        /*012c*/ 	.word	0x00000000
        /*0130*/ 	.short	0x0003
        /*0132*/ 	.short	0x0018
        /*0134*/ 	.byte	0x00, 0xf5, 0x21, 0x00


	//----- nvinfo : EIATTR_KPARAM_INFO
	.align		4
.L_22881:
        /*0138*/ 	.byte	0x04, 0x17
        /*013a*/ 	.short	(.L_22883 - .L_22882)
.L_22882:
        /*013c*/ 	.word	0x00000000
        /*0140*/ 	.short	0x0002
        /*0142*/ 	.short	0x0010
        /*0144*/ 	.byte	0x00, 0xf5, 0x21, 0x00


	//----- nvinfo : EIATTR_KPARAM_INFO
	.align		4
.L_22883:
        /*0148*/ 	.byte	0x04, 0x17
        /*014a*/ 	.short	(.L_22885 - .L_22884)
.L_22884:
        /*014c*/ 	.word	0x00000000
        /*0150*/ 	.short	0x0001
        /*0152*/ 	.short	0x0008
        /*0154*/ 	.byte	0x00, 0xf5, 0x21, 0x00


	//----- nvinfo : EIATTR_KPARAM_INFO
	.align		4
.L_22885:
        /*0158*/ 	.byte	0x04, 0x17
        /*015a*/ 	.short	(.L_22887 - .L_22886)
.L_22886:
        /*015c*/ 	.word	0x00000000
        /*0160*/ 	.short	0x0000
        /*0162*/ 	.short	0x0000
        /*0164*/ 	.byte	0x00, 0xf5, 0x21, 0x00


	//----- nvinfo : EIATTR_SPARSE_MMA_MASK
	.align		4
.L_22887:
        /*0168*/ 	.byte	0x03, 0x50
        /*016a*/ 	.short	0x0000


	//----- nvinfo : EIATTR_MAXREG_COUNT
	.align		4
        /*016c*/ 	.byte	0x03, 0x1b
        /*016e*/ 	.short	0x00ff


	//----- nvinfo : EIATTR_NUM_BARRIERS
	.align		4
        /*0170*/ 	.byte	0x02, 0x4c
        /*0172*/ 	.byte	0x01
	.zero		1


	//----- nvinfo : EIATTR_EXTERNS
	.align		4
        /*0174*/ 	.byte	0x04, 0x0f
        /*0176*/ 	.short	(.L_22889 - .L_22888)


	//   ....[0]....
	.align		4
.L_22888:
        /*0178*/ 	.word	index@(__assertfail)


	//----- nvinfo : EIATTR_MERCURY_ISA_VERSION
	.align		4
.L_22889:
        /*017c*/ 	.byte	0x03, 0x5f
        /*017e*/ 	.short	0x0101


	//----- nvinfo : EIATTR_COOP_GROUP_MASK_REGIDS
	.align		4
        /*0180*/ 	.byte	0x04, 0x29
        /*0182*/ 	.short	(.L_22891 - .L_22890)


	//   ....[0]....
.L_22890:
        /*0184*/ 	.word	0xffffffff


	//   ....[1]....
        /*0188*/ 	.word	0xffffffff


	//   ....[2]....
        /*018c*/ 	.word	0xffffffff


	//   ....[3]....
        /*0190*/ 	.word	0xffffffff


	//   ....[4]....
        /*0194*/ 	.word	0xffffffff


	//   ....[5]....
        /*0198*/ 	.word	0xffffffff


	//   ....[6]....
        /*019c*/ 	.word	0xffffffff


	//   ....[7]....
        /*01a0*/ 	.word	0xffffffff


	//   ....[8]....
        /*01a4*/ 	.word	0xffffffff


	//   ....[9]....
        /*01a8*/ 	.word	0xffffffff


	//   ....[10]....
        /*01ac*/ 	.word	0xffffffff


	//   ....[11]....
        /*01b0*/ 	.word	0xffffffff


	//   ....[12]....
        /*01b4*/ 	.word	0xffffffff


	//   ....[13]....
        /*01b8*/ 	.word	0xffffffff


	//   ....[14]....
        /*01bc*/ 	.word	0x0500000f


	//   ....[15]....
        /*01c0*/ 	.word	0x0500000f


	//   ....[16]....
        /*01c4*/ 	.word	0x0500000f


	//   ....[17]....
        /*01c8*/ 	.word	0x0500000f


	//   ....[18]....
        /*01cc*/ 	.word	0x0500000f


	//   ....[19]....
        /*01d0*/ 	.word	0x0500000f


	//   ....[20]....
        /*01d4*/ 	.word	0x0500000f


	//   ....[21]....
        /*01d8*/ 	.word	0x0500000f


	//   ....[22]....
        /*01dc*/ 	.word	0x0500000f


	//   ....[23]....
        /*01e0*/ 	.word	0x0500000f


	//   ....[24]....
        /*01e4*/ 	.word	0x0500000f


	//----- nvinfo : EIATTR_COOP_GROUP_INSTR_OFFSETS
	.align		4
.L_22891:
        /*01e8*/ 	.byte	0x04, 0x28
        /*01ea*/ 	.short	(.L_22893 - .L_22892)


	//   ....[0]....
.L_22892:
        /*01ec*/ 	.word	0x00000b60


	//   ....[1]....
        /*01f0*/ 	.word	0x00000b80


	//   ....[2]....
        /*01f4*/ 	.word	0x00000ba0


	//   ....[3]....
        /*01f8*/ 	.word	0x00000cb0


	//   ....[4]....
        /*01fc*/ 	.word	0x00000cd0


	//   ....[5]....
        /*0200*/ 	.word	0x00000cf0


	//   ....[6]....
        /*0204*/ 	.word	0x00001b40


	//   ....[7]....
        /*0208*/ 	.word	0x00001b70


	//   ....[8]....
        /*020c*/ 	.word	0x00001b90


	//   ....[9]....
        /*0210*/ 	.word	0x00001bb0


	//   ....[10]....
        /*0214*/ 	.word	0x00001bd0


	//   ....[11]....
        /*0218*/ 	.word	0x00001c20


	//   ....[12]....
        /*021c*/ 	.word	0x00001c40


	//   ....[13]....
        /*0220*/ 	.word	0x00001c60


	//   ....[14]....
        /*0224*/ 	.word	0x00003660


	//   ....[15]....
        /*0228*/ 	.word	0x000036c0


	//   ....[16]....
        /*022c*/ 	.word	0x00003720


	//   ....[17]....
        /*0230*/ 	.word	0x000037a0


	//   ....[18]....
        /*0234*/ 	.word	0x000037e0


	//   ....[19]....
        /*0238*/ 	.word	0x00003830


	//   ....[20]....
        /*023c*/ 	.word	0x00003880


	//   ....[21]....
        /*0240*/ 	.word	0x000038d0


	//   ....[22]....
        /*0244*/ 	.word	0x00003920


	//   ....[23]....
        /*0248*/ 	.word	0x00003970


	//   ....[24]....
        /*024c*/ 	.word	0x000039c0


	//----- nvinfo : EIATTR_VRC_CTA_INIT_COUNT
	.align		4
.L_22893:
        /*0250*/ 	.byte	0x02, 0x4a
	.zero		1
	.zero		1


	//----- nvinfo : EIATTR_SYSCALL_OFFSETS
	.align		4
        /*0254*/ 	.byte	0x04, 0x46
        /*0256*/ 	.short	(.L_22895 - .L_22894)


	//   ....[0]....
.L_22894:
        /*0258*/ 	.word	0x00002b30


	//   ....[1]....
        /*025c*/ 	.word	0x00003600


	//----- nvinfo : EIATTR_EXIT_INSTR_OFFSETS
	.align		4
.L_22895:
        /*0260*/ 	.byte	0x04, 0x1c
        /*0262*/ 	.short	(.L_22897 - .L_22896)


	//   ....[0]....
.L_22896:
        /*0264*/ 	.word	0x00000090


	//   ....[1]....
        /*0268*/ 	.word	0x000033a0


	//   ....[2]....
        /*026c*/ 	.word	0x000034e0


	//   ....[3]....
        /*0270*/ 	.word	0x00003500


	//   ....[4]....
        /*0274*/ 	.word	0x00003610


	//----- nvinfo : EIATTR_CRS_STACK_SIZE
	.align		4
.L_22897:
        /*0278*/ 	.byte	0x04, 0x1e
        /*027a*/ 	.short	(.L_22899 - .L_22898)
.L_22898:
        /*027c*/ 	.word	0x00000000


	//----- nvinfo : EIATTR_CBANK_PARAM_SIZE
	.align		4
.L_22899:
        /*0280*/ 	.byte	0x03, 0x19
        /*0282*/ 	.short	0x008c


	//----- nvinfo : EIATTR_PARAM_CBANK
	.align		4
        /*0284*/ 	.byte	0x04, 0x0a
        /*0286*/ 	.short	(.L_22901 - .L_22900)
	.align		4
.L_22900:
        /*0288*/ 	.word	index@(.nv.constant0._ZN4vllm25paged_attention_v2_kernelIfhLi120ELi8ELi128ELNS_18Fp8KVCacheDataTypeE1ELb1ELi512EEEvPfS2_PT_PKS3_PKT0_S9_ifPKiSB_iPKfiiiSD_SD_iiiii)
        /*028c*/ 	.short	0x0380
        /*028e*/ 	.short	0x008c


	//----- nvinfo : EIATTR_SW_WAR
	.align		4
.L_22901:
        /*0290*/ 	.byte	0x04, 0x36
        /*0292*/ 	.short	(.L_22903 - .L_22902)
.L_22902:
        /*0294*/ 	.word	0x00000008
.L_22903:


//--------------------- .nv.info._ZN4vllm25paged_attention_v2_kernelIfhLi112ELi8ELi128ELNS_18Fp8KVCacheDataTypeE1ELb1ELi512EEEvPfS2_PT_PKS3_PKT0_S9_ifPKiSB_iPKfiiiSD_SD_iiiii --------------------------
	.section	.nv.info._ZN4vllm25paged_attention_v2_kernelIfhLi112ELi8ELi128ELNS_18Fp8KVCacheDataTypeE1ELb1ELi512EEEvPfS2_PT_PKS3_PKT0_S9_ifPKiSB_iPKfiiiSD_SD_iiiii,"",@"SHT_CUDA_INFO"
	.sectionflags	@""
	.align	4


	//----- nvinfo : EIATTR_CUDA_API_VERSION
	.align		4
        /*0000*/ 	.byte	0x04, 0x37
        /*0002*/ 	.short	(.L_22905 - .L_22904)
.L_22904:
        /*0004*/ 	.word	0x00000082


	//----- nvinfo : EIATTR_KPARAM_INFO
	.align		4
.L_22905:
        /*0008*/ 	.byte	0x04, 0x17
        /*000a*/ 	.short	(.L_22907 - .L_22906)
.L_22906:
        /*000c*/ 	.word	0x00000000
        /*0010*/ 	.short	0x0015
        /*0012*/ 	.short	0x0088
        /*0014*/ 	.byte	0x00, 0xf0, 0x11, 0x00


	//----- nvinfo : EIATTR_KPARAM_INFO
	.align		4
.L_22907:
        /*0018*/ 	.byte	0x04, 0x17
        /*001a*/ 	.short	(.L_22909 - .L_22908)
.L_22908:
        /*001c*/ 	.word	0x00000000
        /*0020*/ 	.short	0x0014
        /*0022*/ 	.short	0x0084
        /*0024*/ 	.byte	0x00, 0xf0, 0x11, 0x00


	//----- nvinfo : EIATTR_KPARAM_INFO
	.align		4
.L_22909:
        /*0028*/ 	.byte	0x04, 0x17
        /*002a*/ 	.short	(.L_22911 - .L_22910)
.L_22910:
        /*002c*/ 	.word	0x00000000
        /*0030*/ 	.short	0x0013
        /*0032*/ 	.short	0x0080
        /*0034*/ 	.byte	0x00, 0xf0, 0x11, 0x00


	//----- nvinfo : EIATTR_KPARAM_INFO
	.align		4
.L_22911:
        /*0038*/ 	.byte	0x04, 0x17
        /*003a*/ 	.short	(.L_22913 - .L_22912)
.L_22912:
        /*003c*/ 	.word	0x00000000
        /*0040*/ 	.short	0x0012
        /*0042*/ 	.short	0x007c
        /*0044*/ 	.byte	0x00, 0xf0, 0x11, 0x00


	//----- nvinfo : EIATTR_KPARAM_INFO
	.align		4
.L_22913:
        /*0048*/ 	.byte	0x04, 0x17
        /*004a*/ 	.short	(.L_22915 - .L_22914)
.L_22914:
        /*004c*/ 	.word	0x00000000
        /*0050*/ 	.short	0x0011
        /*0052*/ 	.short	0x0078
        /*0054*/ 	.byte	0x00, 0xf0, 0x11, 0x00


	//----- nvinfo : EIATTR_KPARAM_INFO
	.align		4
.L_22915:
        /*0058*/ 	.byte	0x04, 0x17
        /*005a*/ 	.short	(.L_22917 - .L_22916)
.L_22916:
        /*005c*/ 	.word	0x00000000
        /*0060*/ 	.short	0x0010
        /*0062*/ 	.short	0x0070
        /*0064*/ 	.byte	0x00, 0xf5, 0x21, 0x00


	//----- nvinfo : EIATTR_KPARAM_INFO
	.align		4
.L_22917:
        /*0068*/ 	.byte	0x04, 0x17
        /*006a*/ 	.short	(.L_22919 - .L_22918)
.L_22918:
        /*006c*/ 	.word	0x00000000
        /*0070*/ 	.short	0x000f
        /*0072*/ 	.short	0x0068
        /*0074*/ 	.byte	0x00, 0xf5, 0x21, 0x00


	//----- nvinfo : EIATTR_KPARAM_INFO
	.align		4
.L_22919:
        /*0078*/ 	.byte	0x04, 0x17
        /*007a*/ 	.short	(.L_22921 - .L_22920)
.L_22920:
        /*007c*/ 	.word	0x00000000
        /*0080*/ 	.short	0x000e
        /*0082*/ 	.short	0x0060
        /*0084*/ 	.byte	0x00, 0xf0, 0x11, 0x00


	//----- nvinfo : EIATTR_KPARAM_INFO
	.align		4
.L_22921:
        /*0088*/ 	.byte	0x04, 0x17
        /*008a*/ 	.short	(.L_22923 - .L_22922)
.L_22922:
        /*008c*/ 	.word	0x00000000
        /*0090*/ 	.short	0x000d
        /*0092*/ 	.short	0x005c
        /*0094*/ 	.byte	0x00, 0xf0, 0x11, 0x00


	//----- nvinfo : EIATTR_KPARAM_INFO
	.align		4
.L_22923:
        /*0098*/ 	.byte	0x04, 0x17
        /*009a*/ 	.short	(.L_22925 - .L_22924)
.L_22924:
        /*009c*/ 	.word	0x00000000
        /*00a0*/ 	.short	0x000c
        /*00a2*/ 	.short	0x0058
        /*00a4*/ 	.byte	0x00, 0xf0, 0x11, 0x00


	//----- nvinfo : EIATTR_KPARAM_INFO
	.align		4
.L_22925:
        /*00a8*/ 	.byte	0x04, 0x17
        /*00aa*/ 	.short	(.L_22927 - .L_22926)
.L_22926:
        /*00ac*/ 	.word	0x00000000
        /*00b0*/ 	.short	0x000b
        /*00b2*/ 	.short	0x0050
        /*00b4*/ 	.byte	0x00, 0xf5, 0x21, 0x00


	//----- nvinfo : EIATTR_KPARAM_INFO
	.align		4
.L_22927:
        /*00b8*/ 	.byte	0x04, 0x17
        /*00ba*/ 	.short	(.L_22929 - .L_22928)
.L_22928:
        /*00bc*/ 	.word	0x00000000
        /*00c0*/ 	.short	0x000a
        /*00c2*/ 	.short	0x0048
        /*00c4*/ 	.byte	0x00, 0xf0, 0x11, 0x00


	//----- nvinfo : EIATTR_KPARAM_INFO
	.align		4
.L_22929:
        /*00c8*/ 	.byte	0x04, 0x17
        /*00ca*/ 	.short	(.L_22931 - .L_22930)
.L_22930:
        /*00cc*/ 	.word	0x00000000
        /*00d0*/ 	.short	0x0009
        /*00d2*/ 	.short	0x0040
        /*00d4*/ 	.byte	0x00, 0xf5, 0x21, 0x00


	//----- nvinfo : EIATTR_KPARAM_INFO
	.align		4
.L_22931:
        /*00d8*/ 	.byte	0x04, 0x17
        /*00da*/ 	.short	(.L_22933 - .L_22932)
.L_22932:
        /*00dc*/ 	.word	0x00000000
        /*00e0*/ 	.short	0x0008
        /*00e2*/ 	.short	0x0038
        /*00e4*/ 	.byte	0x00, 0xf5, 0x21, 0x00


	//----- nvinfo : EIATTR_KPARAM_INFO
	.align		4
.L_22933:
        /*00e8*/ 	.byte	0x04, 0x17
        /*00ea*/ 	.short	(.L_22935 - .L_22934)
.L_22934:
        /*00ec*/ 	.word	0x00000000
        /*00f0*/ 	.short	0x0007
        /*00f2*/ 	.short	0x0034
        /*00f4*/ 	.byte	0x00, 0xf0, 0x11, 0x00


	//----- nvinfo : EIATTR_KPARAM_INFO
	.align		4
.L_22935:
        /*00f8*/ 	.byte	0x04, 0x17
        /*00fa*/ 	.short	(.L_22937 - .L_22936)
.L_22936:
        /*00fc*/ 	.word	0x00000000
        /*0100*/ 	.short	0x0006
        /*0102*/ 	.short	0x0030
        /*0104*/ 	.byte	0x00, 0xf0, 0x11, 0x00


	//----- nvinfo : EIATTR_KPARAM_INFO
	.align		4
.L_22937:
        /*0108*/ 	.byte	0x04, 0x17
        /*010a*/ 	.short	(.L_22939 - .L_22938)
.L_22938:
        /*010c*/ 	.word	0x00000000
        /*0110*/ 	.short	0x0005
        /*0112*/ 	.short	0x0028
        /*0114*/ 	.byte	0x00, 0xf5, 0x21, 0x00


	//----- nvinfo : EIATTR_KPARAM_INFO
	.align		4
.L_22939:
        /*0118*/ 	.byte	0x04, 0x17
        /*011a*/ 	.short	(.L_22941 - .L_22940)
.L_22940:
        /*011c*/ 	.word	0x00000000
        /*0120*/ 	.short	0x0004
        /*0122*/ 	.short	0x0020
        /*0124*/ 	.byte	0x00, 0xf5, 0x21, 0x00


	//----- nvinfo : EIATTR_KPARAM_INFO
	.align		4
.L_22941:
        /*0128*/ 	.byte	0x04, 0x17
        /*012a*/ 	.short	(.L_22943 - .L_22942)
.L_22942:
        /*012c*/ 	.word	0x00000000
        /*0130*/ 	.short	0x0003
        /*0132*/ 	.short	0x0018
        /*0134*/ 	.byte	0x00, 0xf5, 0x21, 0x00


	//----- nvinfo : EIATTR_KPARAM_INFO
	.align		4
.L_22943:
        /*0138*/ 	.byte	0x04, 0x17
        /*013a*/ 	.short	(.L_22945 - .L_22944)
.L_22944:
        /*013c*/ 	.word	0x00000000
        /*0140*/ 	.short	0x0002
        /*0142*/ 	.short	0x0010
        /*0144*/ 	.byte	0x00, 0xf5, 0x21, 0x00


	//----- nvinfo : EIATTR_KPARAM_INFO
	.align		4
.L_22945:
        /*0148*/ 	.byte	0x04, 0x17
        /*014a*/ 	.short	(.L_22947 - .L_22946)
.L_22946:
        /*014c*/ 	.word	0x00000000
        /*0150*/ 	.short	0x0001
        /*0152*/ 	.short	0x0008
        /*0154*/ 	.byte	0x00, 0xf5, 0x21, 0x00


	//----- nvinfo : EIATTR_KPARAM_INFO
	.align		4
.L_22947:
        /*0158*/ 	.byte	0x04, 0x17
        /*015a*/ 	.short	(.L_22949 - .L_22948)
.L_22948:
        /*015c*/ 	.word	0x00000000
        /*0160*/ 	.short	0x0000
        /*0162*/ 	.short	0x0000
        /*0164*/ 	.byte	0x00, 0xf5, 0x21, 0x00


	//----- nvinfo : EIATTR_SPARSE_MMA_MASK
	.align		4
.L_22949:
        /*0168*/ 	.byte	0x03, 0x50
        /*016a*/ 	.short	0x0000


	//----- nvinfo : EIATTR_MAXREG_COUNT
	.align		4
        /*016c*/ 	.byte	0x03, 0x1b
        /*016e*/ 	.short	0x00ff


	//----- nvinfo : EIATTR_NUM_BARRIERS
	.align		4
        /*0170*/ 	.byte	0x02, 0x4c
        /*0172*/ 	.byte	0x01
	.zero		1


	//----- nvinfo : EIATTR_EXTERNS
	.align		4
        /*0174*/ 	.byte	0x04, 0x0f
        /*0176*/ 	.short	(.L_22951 - .L_22950)


	//   ....[0]....
	.align		4
.L_22950:
        /*0178*/ 	.word	index@(__assertfail)


	//----- nvinfo : EIATTR_MERCURY_ISA_VERSION
	.align		4
.L_22951:
        /*017c*/ 	.byte	0x03, 0x5f
        /*017e*/ 	.short	0x0101


	//----- nvinfo : EIATTR_COOP_GROUP_MASK_REGIDS
	.align		4
        /*0180*/ 	.byte	0x04, 0x29
        /*0182*/ 	.short	(.L_22953 - .L_22952)


	//   ....[0]....
.L_22952:
        /*0184*/ 	.word	0xffffffff


	//   ....[1]....
        /*0188*/ 	.word	0xffffffff


	//   ....[2]....
        /*018c*/ 	.word	0xffffffff


	//   ....[3]....
        /*0190*/ 	.word	0xffffffff


	//   ....[4]....
        /*0194*/ 	.word	0xffffffff


	//   ....[5]....
        /*0198*/ 	.word	0xffffffff


	//   ....[6]....
        /*019c*/ 	.word	0xffffffff


	//   ....[7]....
        /*01a0*/ 	.word	0xffffffff


	//   ....[8]....
        /*01a4*/ 	.word	0xffffffff


	//   ....[9]....
        /*01a8*/ 	.word	0xffffffff


	//   ....[10]....
        /*01ac*/ 	.word	0xffffffff


	//   ....[11]....
        /*01b0*/ 	.word	0xffffffff


	//   ....[12]....
        /*01b4*/ 	.word	0xffffffff


	//   ....[13]....
        /*01b8*/ 	.word	0xffffffff


	//   ....[14]....
        /*01bc*/ 	.word	0x0500000f


	//   ....[15]....
        /*01c0*/ 	.word	0x0500000f


	//   ....[16]....
        /*01c4*/ 	.word	0x0500000f


	//   ....[17]....
        /*01c8*/ 	.word	0x0500000f


	//   ....[18]....
        /*01cc*/ 	.word	0x0500000f


	//   ....[19]....
        /*01d0*/ 	.word	0x0500000f


	//   ....[20]....
        /*01d4*/ 	.word	0x0500000f


	//   ....[21]....
        /*01d8*/ 	.word	0x0500000f


	//   ....[22]....
        /*01dc*/ 	.word	0x0500000f


	//   ....[23]....
        /*01e0*/ 	.word	0x0500000f


	//----- nvinfo : EIATTR_COOP_GROUP_INSTR_OFFSETS
	.align		4
.L_22953:
        /*01e4*/ 	.byte	0x04, 0x28
        /*01e6*/ 	.short	(.L_22955 - .L_22954)


	//   ....[0]....
.L_22954:
        /*01e8*/ 	.word	0x00000b60


	//   ....[1]....
        /*01ec*/ 	.word	0x00000b80


	//   ....[2]....
        /*01f0*/ 	.word	0x00000ba0


	//   ....[3]....
        /*01f4*/ 	.word	0x00000cb0


	//   ....[4]....
        /*01f8*/ 	.word	0x00000cd0


	//   ....[5]....
        /*01fc*/ 	.word	0x00000cf0


	//   ....[6]....
        /*0200*/ 	.word	0x00001b40


	//   ....[7]....
        /*0204*/ 	.word	0x00001b70


	//   ....[8]....
        /*0208*/ 	.word	0x00001b90


	//   ....[9]....
        /*020c*/ 	.word	0x00001bb0


	//   ....[10]....
        /*0210*/ 	.word	0x00001bd0


	//   ....[11]....
        /*0214*/ 	.word	0x00001c20


	//   ....[12]....
        /*0218*/ 	.word	0x00001c40


	//   ....[13]....
        /*021c*/ 	.word	0x00001c60


	//   ....[14]....
        /*0220*/ 	.word	0x00003340


	//   ....[15]....
        /*0224*/ 	.word	0x000033a0


	//   ....[16]....
        /*0228*/ 	.word	0x00003400


	//   ....[17]....
        /*022c*/ 	.word	0x00003480


	//   ....[18]....
        /*0230*/ 	.word	0x000034c0


	//   ....[19]....
        /*0234*/ 	.word	0x00003510


	//   ....[20]....
        /*0238*/ 	.word	0x00003560


	//   ....[21]....
        /*023c*/ 	.word	0x000035b0


	//   ....[22]....
        /*0240*/ 	.word	0x00003600


	//   ....[23]....
        /*0244*/ 	.word	0x00003650


	//----- nvinfo : EIATTR_VRC_CTA_INIT_COUNT
	.align		4
.L_22955:
        /*0248*/ 	.byte	0x02, 0x4a
	.zero		1
	.zero		1


	//----- nvinfo : EIATTR_SYSCALL_OFFSETS
	.align		4
        /*024c*/ 	.byte	0x04, 0x46
        /*024e*/ 	.short	(.L_22957 - .L_22956)


	//   ....[0]....
.L_22956:
        /*0250*/ 	.word	0x00002b30


	//   ....[1]....
        /*0254*/ 	.word	0x000032e0


	//----- nvinfo : EIATTR_EXIT_INSTR_OFFSETS
	.align		4
.L_22957:
        /*0258*/ 	.byte	0x04, 0x1c
        /*025a*/ 	.short	(.L_22959 - .L_22958)


	//   ....[0]....
.L_22958:
        /*025c*/ 	.word	0x00000090


	//   ....[1]....
        /*0260*/ 	.word	0x000030b0


	//   ....[2]....
        /*0264*/ 	.word	0x000030e0


	//   ....[3]....
        /*0268*/ 	.word	0x000031e0


	//   ....[4]....
        /*026c*/ 	.word	0x000032f0


	//----- nvinfo : EIATTR_CRS_STACK_SIZE
	.align		4
.L_22959:
        /*0270*/ 	.byte	0x04, 0x1e
        /*0272*/ 	.short	(.L_22961 - .L_22960)
.L_22960:
        /*0274*/ 	.word	0x00000000


	//----- nvinfo : EIATTR_CBANK_PARAM_SIZE
	.align		4
.L_22961:
        /*0278*/ 	.byte	0x03, 0x19
        /*027a*/ 	.short	0x008c


	//----- nvinfo : EIATTR_PARAM_CBANK
	.align		4
        /*027c*/ 	.byte	0x04, 0x0a
        /*027e*/ 	.short	(.L_22963 - .L_22962)
	.align		4
.L_22962:
        /*0280*/ 	.word	index@(.nv.constant0._ZN4vllm25paged_attention_v2_kernelIfhLi112ELi8ELi128ELNS_18Fp8KVCacheDataTypeE1ELb1ELi512EEEvPfS2_PT_PKS3_PKT0_S9_ifPKiSB_iPKfiiiSD_SD_iiiii)
        /*0284*/ 	.short	0x0380
        /*0286*/ 	.short	0x008c


	//----- nvinfo : EIATTR_SW_WAR
	.align		4
.L_22963:
        /*0288*/ 	.byte	0x04, 0x36
        /*028a*/ 	.short	(.L_22965 - .L_22964)
.L_22964:
        /*028c*/ 	.word	0x00000008
.L_22965:


//--------------------- .nv.info._ZN4vllm25paged_attention_v2_kernelIfhLi96ELi8ELi128ELNS_18Fp8KVCacheDataTypeE1ELb1ELi512EEEvPfS2_PT_PKS3_PKT0_S9_ifPKiSB_iPKfiiiSD_SD_iiiii --------------------------
	.section	.nv.info._ZN4vllm25paged_attention_v2_kernelIfhLi96ELi8ELi128ELNS_18Fp8KVCacheDataTypeE1ELb1ELi512EEEvPfS2_PT_PKS3_PKT0_S9_ifPKiSB_iPKfiiiSD_SD_iiiii,"",@"SHT_CUDA_INFO"
	.sectionflags	@""
	.align	4


	//----- nvinfo : EIATTR_CUDA_API_VERSION
	.align		4
        /*0000*/ 	.byte	0x04, 0x37
        /*0002*/ 	.short	(.L_22967 - .L_22966)
.L_22966:
        /*0004*/ 	.word	0x00000082


	//----- nvinfo : EIATTR_KPARAM_INFO
	.align		4
.L_22967:
        /*0008*/ 	.byte	0x04, 0x17
        /*000a*/ 	.short	(.L_22969 - .L_22968)
.L_22968:
        /*000c*/ 	.word	0x00000000
        /*0010*/ 	.short	0x0015
        /*0012*/ 	.short	0x0088
        /*0014*/ 	.byte	0x00, 0xf0, 0x11, 0x00


	//----- nvinfo : EIATTR_KPARAM_INFO
	.align		4
.L_22969:
        /*0018*/ 	.byte	0x04, 0x17
        /*001a*/ 	.short	(.L_22971 - .L_22970)
.L_22970:
        /*001c*/ 	.word	0x00000000
        /*0020*/ 	.short	0x0014
        /*0022*/ 	.short	0x0084
        /*0024*/ 	.byte	0x00, 0xf0, 0x11, 0x00


	//----- nvinfo : EIATTR_KPARAM_INFO
	.align		4
.L_22971:
        /*0028*/ 	.byte	0x04, 0x17
        /*002a*/ 	.short	(.L_22973 - .L_22972)
.L_22972:
        /*002c*/ 	.word	0x00000000
        /*0030*/ 	.short	0x0013
        /*0032*/ 	.short	0x0080
        /*0034*/ 	.byte	0x00, 0xf0, 0x11, 0x00


	//----- nvinfo : EIATTR_KPARAM_INFO
	.align		4
.L_22973:
        /*0038*/ 	.byte	0x04, 0x17
        /*003a*/ 	.short	(.L_22975 - .L_22974)
.L_22974:
        /*003c*/ 	.word	0x00000000
        /*0040*/ 	.short	0x0012
        /*0042*/ 	.short	0x007c
        /*0044*/ 	.byte	0x00, 0xf0, 0x11, 0x00


	//----- nvinfo : EIATTR_KPARAM_INFO
	.align		4
.L_22975:
        /*0048*/ 	.byte	0x04, 0x17
        /*004a*/ 	.short	(.L_22977 - .L_22976)
.L_22976:
        /*004c*/ 	.word	0x00000000
        /*0050*/ 	.short	0x0011
        /*0052*/ 	.short	0x0078
        /*0054*/ 	.byte	0x00, 0xf0, 0x11, 0x00


	//----- nvinfo : EIATTR_KPARAM_INFO
	.align		4
.L_22977:
        /*0058*/ 	.byte	0x04, 0x17
        /*005a*/ 	.short	(.L_22979 - .L_22978)
.L_22978:
        /*005c*/ 	.word	0x00000000
        /*0060*/ 	.short	0x0010
        /*0062*/ 	.short	0x0070
        /*0064*/ 	.byte	0x00, 0xf5, 0x21, 0x00


	//----- nvinfo : EIATTR_KPARAM_INFO
	.align		4
.L_22979:
        /*0068*/ 	.byte	0x04, 0x17
        /*006a*/ 	.short	(.L_22981 - .L_22980)
.L_22980:
        /*006c*/ 	.word	0x00000000
        /*0070*/ 	.short	0x000f
        /*0072*/ 	.short	0x0068
        /*0074*/ 	.byte	0x00, 0xf5, 0x21, 0x00


	//----- nvinfo : EIATTR_KPARAM_INFO
	.align		4
.L_22981:
        /*0078*/ 	.byte	0x04, 0x17
        /*007a*/ 	.short	(.L_22983 - .L_22982)
.L_22982:
        /*007c*/ 	.word	0x00000000
        /*0080*/ 	.short	0x000e
        /*0082*/ 	.short	0x0060
        /*0084*/ 	.byte	0x00, 0xf0, 0x11, 0x00


	//----- nvinfo : EIATTR_KPARAM_INFO
	.align		4
.L_22983:
        /*0088*/ 	.byte	0x04, 0x17
        /*008a*/ 	.short	(.L_22985 - .L_22984)
.L_22984:
        /*008c*/ 	.word	0x00000000
        /*0090*/ 	.short	0x000d
        /*0092*/ 	.short	0x005c
        /*0094*/ 	.byte	0x00, 0xf0, 0x11, 0x00


	//----- nvinfo : EIATTR_KPARAM_INFO
	.align		4
.L_22985:
        /*0098*/ 	.byte	0x04, 0x17
        /*009a*/ 	.short	(.L_22987 - .L_22986)
.L_22986:
        /*009c*/ 	.word	0x00000000
        /*00a0*/ 	.short	0x000c
        /*00a2*/ 	.short	0x0058
        /*00a4*/ 	.byte	0x00, 0xf0, 0x11, 0x00


	//----- nvinfo : EIATTR_KPARAM_INFO
	.align		4
.L_22987:
        /*00a8*/ 	.byte	0x04, 0x17
        /*00aa*/ 	.short	(.L_22989 - .L_22988)
.L_22988:
        /*00ac*/ 	.word	0x00000000
        /*00b0*/ 	.short	0x000b
        /*00b2*/ 	.short	0x0050
        /*00b4*/ 	.byte	0x00, 0xf5, 0x21, 0x00


	//----- nvinfo : EIATTR_KPARAM_INFO
	.align		4
.L_22989:
        /*00b8*/ 	.byte	0x04, 0x17
        /*00ba*/ 	.short	(.L_22991 - .L_22990)
.L_22990:
        /*00bc*/ 	.word	0x00000000
        /*00c0*/ 	.short	0x000a
        /*00c2*/ 	.short	0x0048
        /*00c4*/ 	.byte	0x00, 0xf0, 0x11, 0x00


	//----- nvinfo : EIATTR_KPARAM_INFO
	.align		4
.L_22991:
        /*00c8*/ 	.byte	0x04, 0x17
        /*00ca*/ 	.short	(.L_22993 - .L_22992)
.L_22992:
        /*00cc*/ 	.word	0x00000000
        /*00d0*/ 	.short	0x0009
        /*00d2*/ 	.short	0x0040
        /*00d4*/ 	.byte	0x00, 0xf5, 0x21, 0x00


	//----- nvinfo : EIATTR_KPARAM_INFO
	.align		4
.L_22993:
        /*00d8*/ 	.byte	0x04, 0x17
        /*00da*/ 	.short	(.L_22995 - .L_22994)
.L_22994:
        /*00dc*/ 	.word	0x00000000
        /*00e0*/ 	.short	0x0008
        /*00e2*/ 	.short	0x0038
        /*00e4*/ 	.byte	0x00, 0xf5, 0x21, 0x00


	//----- nvinfo : EIATTR_KPARAM_INFO
	.align		4
.L_22995:
        /*00e8*/ 	.byte	0x04, 0x17
        /*00ea*/ 	.short	(.L_22997 - .L_22996)
.L_22996:
        /*00ec*/ 	.word	0x00000000
        /*00f0*/ 	.short	0x0007
        /*00f2*/ 	.short	0x0034
        /*00f4*/ 	.byte	0x00, 0xf0, 0x11, 0x00


	//----- nvinfo : EIATTR_KPARAM_INFO
	.align		4
.L_22997:
        /*00f8*/ 	.byte	0x04, 0x17
        /*00fa*/ 	.short	(.L_22999 - .L_22998)
.L_22998:
        /*00fc*/ 	.word	0x00000000
        /*0100*/ 	.short	0x0006
        /*0102*/ 	.short	0x0030
        /*0104*/ 	.byte	0x00, 0xf0, 0x11, 0x00


	//----- nvinfo : EIATTR_KPARAM_INFO
	.align		4
.L_22999:
        /*0108*/ 	.byte	0x04, 0x17
        /*010a*/ 	.short	(.L_23001 - .L_23000)
.L_23000:
        /*010c*/ 	.word	0x00000000
        /*0110*/ 	.short	0x0005
        /*0112*/ 	.short	0x0028
        /*0114*/ 	.byte	0x00, 0xf5, 0x21, 0x00


	//----- nvinfo : EIATTR_KPARAM_INFO
	.align		4
.L_23001:
        /*0118*/ 	.byte	0x04, 0x17
        /*011a*/ 	.short	(.L_23003 - .L_23002)
.L_23002:
        /*011c*/ 	.word	0x00000000
        /*0120*/ 	.short	0x0004
        /*0122*/ 	.short	0x0020
        /*0124*/ 	.byte	0x00, 0xf5, 0x21, 0x00


	//----- nvinfo : EIATTR_KPARAM_INFO
	.align		4
.L_23003:
        /*0128*/ 	.byte	0x04, 0x17
        /*012a*/ 	.short	(.L_23005 - .L_23004)
.L_23004:
        /*012c*/ 	.word	0x00000000
        /*0130*/ 	.short	0x0003
        /*0132*/ 	.short	0x0018
        /*0134*/ 	.byte	0x00, 0xf5, 0x21, 0x00


	//----- nvinfo : EIATTR_KPARAM_INFO
	.align		4
.L_23005:
        /*0138*/ 	.byte	0x04, 0x17
        /*013a*/ 	.short	(.L_23007 - .L_23006)
.L_23006:
        /*013c*/ 	.word	0x00000000
        /*0140*/ 	.short	0x0002
        /*0142*/ 	.short	0x0010
        /*0144*/ 	.byte	0x00, 0xf5, 0x21, 0x00


	//----- nvinfo : EIATTR_KPARAM_INFO
	.align		4
.L_23007:
        /*0148*/ 	.byte	0x04, 0x17
        /*014a*/ 	.short	(.L_23009 - .L_23008)
.L_23008:
        /*014c*/ 	.word	0x00000000
        /*0150*/ 	.short	0x0001
        /*0152*/ 	.short	0x0008
        /*0154*/ 	.byte	0x00, 0xf5, 0x21, 0x00


	//----- nvinfo : EIATTR_KPARAM_INFO
	.align		4
.L_23009:
        /*0158*/ 	.byte	0x04, 0x17
        /*015a*/ 	.short	(.L_23011 - .L_23010)
.L_23010:
        /*015c*/ 	.word	0x00000000
        /*0160*/ 	.short	0x0000
        /*0162*/ 	.short	0x0000
        /*0164*/ 	.byte	0x00, 0xf5, 0x21, 0x00


	//----- nvinfo : EIATTR_SPARSE_MMA_MASK
	.align		4
.L_23011:
        /*0168*/ 	.byte	0x03, 0x50
        /*016a*/ 	.short	0x0000


	//----- nvinfo : EIATTR_MAXREG_COUNT
	.align		4
        /*016c*/ 	.byte	0x03, 0x1b
        /*016e*/ 	.short	0x00ff


	//----- nvinfo : EIATTR_NUM_BARRIERS
	.align		4
        /*0170*/ 	.byte	0x02, 0x4c
        /*0172*/ 	.byte	0x01
	.zero		1


	//----- nvinfo : EIATTR_EXTERNS
	.align		4
        /*0174*/ 	.byte	0x04, 0x0f
        /*0176*/ 	.short	(.L_23013 - .L_23012)


	//   ....[0]....
	.align		4
.L_23012:
        /*0178*/ 	.word	index@(__assertfail)


	//----- nvinfo : EIATTR_MERCURY_ISA_VERSION
	.align		4
.L_23013:
        /*017c*/ 	.byte	0x03, 0x5f
        /*017e*/ 	.short	0x0101


	//----- nvinfo : EIATTR_COOP_GROUP_MASK_REGIDS
	.align		4
        /*0180*/ 	.byte	0x04, 0x29
        /*0182*/ 	.short	(.L_23015 - .L_23014)


	//   ....[0]....
.L_23014:
        /*0184*/ 	.word	0xffffffff


	//   ....[1]....
        /*0188*/ 	.word	0xffffffff


	//   ....[2]....
        /*018c*/ 	.word	0xffffffff


	//   ....[3]....
        /*0190*/ 	.word	0xffffffff


	//   ....[4]....
        /*0194*/ 	.word	0xffffffff


	//   ....[5]....
        /*0198*/ 	.word	0xffffffff


	//   ....[6]....
        /*019c*/ 	.word	0xffffffff


	//   ....[7]....
        /*01a0*/ 	.word	0xffffffff


	//   ....[8]....
        /*01a4*/ 	.word	0xffffffff


	//   ....[9]....
        /*01a8*/ 	.word	0xffffffff


	//   ....[10]....
        /*01ac*/ 	.word	0xffffffff


	//   ....[11]....
        /*01b0*/ 	.word	0xffffffff


	//   ....[12]....
        /*01b4*/ 	.word	0xffffffff


	//   ....[13]....
        /*01b8*/ 	.word	0xffffffff


	//   ....[14]....
        /*01bc*/ 	.word	0x0500000f


	//   ....[15]....
        /*01c0*/ 	.word	0x0500000f


	//   ....[16]....
        /*01c4*/ 	.word	0x0500000f


	//   ....[17]....
        /*01c8*/ 	.word	0x0500000f


	//   ....[18]....
        /*01cc*/ 	.word	0x0500000f


	//   ....[19]....
        /*01d0*/ 	.word	0x0500000f


	//   ....[20]....
        /*01d4*/ 	.word	0x0500000f


	//   ....[21]....
        /*01d8*/ 	.word	0x0500000f


	//   ....[22]....
        /*01dc*/ 	.word	0x0500000f


	//----- nvinfo : EIATTR_COOP_GROUP_INSTR_OFFSETS
	.align		4
.L_23015:
        /*01e0*/ 	.byte	0x04, 0x28
        /*01e2*/ 	.short	(.L_23017 - .L_23016)


	//   ....[0]....
.L_23016:
        /*01e4*/ 	.word	0x00000b60


	//   ....[1]....
        /*01e8*/ 	.word	0x00000b80


	//   ....[2]....
        /*01ec*/ 	.word	0x00000ba0


	//   ....[3]....
        /*01f0*/ 	.word	0x00000cb0


	//   ....[4]....
        /*01f4*/ 	.word	0x00000cd0


	//   ....[5]....
        /*01f8*/ 	.word	0x00000cf0


	//   ....[6]....
        /*01fc*/ 	.word	0x00001b40


	//   ....[7]....
        /*0200*/ 	.word	0x00001b70


	//   ....[8]....
        /*0204*/ 	.word	0x00001b90


	//   ....[9]....
        /*0208*/ 	.word	0x00001bb0


	//   ....[10]....
        /*020c*/ 	.word	0x00001bd0


	//   ....[11]....
        /*0210*/ 	.word	0x00001c20


	//   ....[12]....
        /*0214*/ 	.word	0x00001c40


	//   ....[13]....
        /*0218*/ 	.word	0x00001c60


	//   ....[14]....
        /*021c*/ 	.word	0x000032b0


	//   ....[15]....
        /*0220*/ 	.word	0x00003310


	//   ....[16]....
        /*0224*/ 	.word	0x00003370


	//   ....[17]....
        /*0228*/ 	.word	0x000033f0


	//   ....[18]....
        /*022c*/ 	.word	0x00003430


	//   ....[19]....
        /*0230*/ 	.word	0x00003480


	//   ....[20]....
        /*0234*/ 	.word	0x000034d0


	//   ....[21]....
        /*0238*/ 	.word	0x00003520


	//   ....[22]....
        /*023c*/ 	.word	0x00003570


	//----- nvinfo : EIATTR_VRC_CTA_INIT_COUNT
	.align		4
.L_23017:
        /*0240*/ 	.byte	0x02, 0x4a
	.zero		1
	.zero		1


	//----- nvinfo : EIATTR_SYSCALL_OFFSETS
	.align		4
        /*0244*/ 	.byte	0x04, 0x46
        /*0246*/ 	.short	(.L_23019 - .L_23018)


	//   ....[0]....
.L_23018:
        /*0248*/ 	.word	0x00002b30


	//   ....[1]....
        /*024c*/ 	.word	0x00003250


	//----- nvinfo : EIATTR_EXIT_INSTR_OFFSETS
	.align		4
.L_23019:
        /*0250*/ 	.byte	0x04, 0x1c
        /*0252*/ 	.short	(.L_23021 - .L_23020)


	//   ....[0]....
.L_23020:
        /*0254*/ 	.word	0x00000090


	//   ....[1]....
        /*0258*/ 	.word	0x00003030


	//   ....[2]....
        /*025c*/ 	.word	0x00003060


	//   ....[3]....
        /*0260*/ 	.word	0x00003150


	//   ....[4]....
        /*0264*/ 	.word	0x00003260


	//----- nvinfo : EIATTR_CRS_STACK_SIZE
	.align		4
.L_23021:
        /*0268*/ 	.byte	0x04, 0x1e
        /*026a*/ 	.short	(.L_23023 - .L_23022)
.L_23022:
        /*026c*/ 	.word	0x00000000


	//----- nvinfo : EIATTR_CBANK_PARAM_SIZE
	.align		4
.L_23023:
        /*0270*/ 	.byte	0x03, 0x19
        /*0272*/ 	.short	0x008c


	//----- nvinfo : EIATTR_PARAM_CBANK
	.align		4
        /*0274*/ 	.byte	0x04, 0x0a
        /*0276*/ 	.short	(.L_23025 - .L_23024)
	.align		4
.L_23024:
        /*0278*/ 	.word	index@(.nv.constant0._ZN4vllm25paged_attention_v2_kernelIfhLi96ELi8ELi128ELNS_18Fp8KVCacheDataTypeE1ELb1ELi512EEEvPfS2_PT_PKS3_PKT0_S9_ifPKiSB_iPKfiiiSD_SD_iiiii)
        /*027c*/ 	.short	0x0380
        /*027e*/ 	.short	0x008c


	//----- nvinfo : EIATTR_SW_WAR
	.align		4
.L_23025:
        /*0280*/ 	.byte	0x04, 0x36
        /*0282*/ 	.short	(.L_23027 - .L_23026)
.L_23026:
        /*0284*/ 	.word	0x00000008
.L_23027:


//--------------------- .nv.info._ZN4vllm25paged_attention_v2_kernelIfhLi80ELi8ELi128ELNS_18Fp8KVCacheDataTypeE1ELb1ELi512EEEvPfS2_PT_PKS3_PKT0_S9_ifPKiSB_iPKfiiiSD_SD_iiiii --------------------------
	.section	.nv.info._ZN4vllm25paged_attention_v2_kernelIfhLi80ELi8ELi128ELNS_18Fp8KVCacheDataTypeE1ELb1ELi512EEEvPfS2_PT_PKS3_PKT0_S9_ifPKiSB_iPKfiiiSD_SD_iiiii,"",@"SHT_CUDA_INFO"
	.sectionflags	@""
	.align	4


	//----- nvinfo : EIATTR_CUDA_API_VERSION
	.align		4
        /*0000*/ 	.byte	0x04, 0x37
        /*0002*/ 	.short	(.L_23029 - .L_23028)
.L_23028:
        /*0004*/ 	.word	0x00000082


	//----- nvinfo : EIATTR_KPARAM_INFO
	.align		4
.L_23029:
        /*0008*/ 	.byte	0x04, 0x17
        /*000a*/ 	.short	(.L_23031 - .L_23030)
.L_23030:
        /*000c*/ 	.word	0x00000000
        /*0010*/ 	.short	0x0015
        /*0012*/ 	.short	0x0088
        /*0014*/ 	.byte	0x00, 0xf0, 0x11, 0x00


	//----- nvinfo : EIATTR_KPARAM_INFO
	.align		4
.L_23031:
        /*0018*/ 	.byte	0x04, 0x17
        /*001a*/ 	.short	(.L_23033 - .L_23032)
.L_23032:
        /*001c*/ 	.word	0x00000000
        /*0020*/ 	.short	0x0014
        /*0022*/ 	.short	0x0084
        /*0024*/ 	.byte	0x00, 0xf0, 0x11, 0x00


	//----- nvinfo : EIATTR_KPARAM_INFO
	.align		4
.L_23033:
        /*0028*/ 	.byte	0x04, 0x17
        /*002a*/ 	.short	(.L_23035 - .L_23034)
.L_23034:
        /*002c*/ 	.word	0x00000000
        /*0030*/ 	.short	0x0013
        /*0032*/ 	.short	0x0080
        /*0034*/ 	.byte	0x00, 0xf0, 0x11, 0x00


	//----- nvinfo : EIATTR_KPARAM_INFO
	.align		4
.L_23035:
        /*0038*/ 	.byte	0x04, 0x17
        /*003a*/ 	.short	(.L_23037 - .L_23036)
.L_23036:
        /*003c*/ 	.word	0x00000000
        /*0040*/ 	.short	0x0012
        /*0042*/ 	.short	0x007c
        /*0044*/ 	.byte	0x00, 0xf0, 0x11, 0x00


	//----- nvinfo : EIATTR_KPARAM_INFO
	.align		4
.L_23037:
        /*0048*/ 	.byte	0x04, 0x17
        /*004a*/ 	.short	(.L_23039 - .L_23038)
.L_23038:
        /*004c*/ 	.word	0x00000000
        /*0050*/ 	.short	0x0011
        /*0052*/ 	.short	0x0078
        /*0054*/ 	.byte	0x00, 0xf0, 0x11, 0x00


	//----- nvinfo : EIATTR_KPARAM_INFO
	.align		4
.L_23039:
        /*0058*/ 	.byte	0x04, 0x17
        /*005a*/ 	.short	(.L_23041 - .L_23040)
.L_23040:
        /*005c*/ 	.word	0x00000000
        /*0060*/ 	.short	0x0010
        /*0062*/ 	.short	0x0070
        /*0064*/ 	.byte	0x00, 0xf5, 0x21, 0x00


	//----- nvinfo : EIATTR_KPARAM_INFO
	.align		4
.L_23041:
        /*0068*/ 	.byte	0x04, 0x17
        /*006a*/ 	.short	(.L_23043 - .L_23042)
.L_23042:
        /*006c*/ 	.word	0x00000000
        /*0070*/ 	.short	0x000f
        /*0072*/ 	.short	0x0068
        /*0074*/ 	.byte	0x00, 0xf5, 0x21, 0x00


	//----- nvinfo : EIATTR_KPARAM_INFO
	.align		4
.L_23043:
        /*0078*/ 	.byte	0x04, 0x17
        /*007a*/ 	.short	(.L_23045 - .L_23044)
.L_23044:
        /*007c*/ 	.word	0x00000000
        /*0080*/ 	.short	0x000e
        /*0082*/ 	.short	0x0060
        /*0084*/ 	.byte	0x00, 0xf0, 0x11, 0x00


	//----- nvinfo : EIATTR_KPARAM_INFO
	.align		4
.L_23045:
        /*0088*/ 	.byte	0x04, 0x17
        /*008a*/ 	.short	(.L_23047 - .L_23046)
.L_23046:
        /*008c*/ 	.word	0x00000000
        /*0090*/ 	.short	0x000d
        /*0092*/ 	.short	0x005c
        /*0094*/ 	.byte	0x00, 0xf0, 0x11, 0x00


	//----- nvinfo : EIATTR_KPARAM_INFO
	.align		4
.L_23047:
        /*0098*/ 	.byte	0x04, 0x17
        /*009a*/ 	.short	(.L_23049 - .L_23048)
.L_23048:
        /*009c*/ 	.word	0x00000000
        /*00a0*/ 	.short	0x000c
        /*00a2*/ 	.short	0x0058
        /*00a4*/ 	.byte	0x00, 0xf0, 0x11, 0x00


	//----- nvinfo : EIATTR_KPARAM_INFO
	.align		4
.L_23049:
        /*00a8*/ 	.byte	0x04, 0x17
        /*00aa*/ 	.short	(.L_23051 - .L_23050)
.L_23050:
        /*00ac*/ 	.word	0x00000000
        /*00b0*/ 	.short	0x000b
        /*00b2*/ 	.short	0x0050
        /*00b4*/ 	.byte	0x00, 0xf5, 0x21, 0x00


	//----- nvinfo : EIATTR_KPARAM_INFO
	.align		4
.L_23051:
        /*00b8*/ 	.byte	0x04, 0x17
        /*00ba*/ 	.short	(.L_23053 - .L_23052)
.L_23052:
        /*00bc*/ 	.word	0x00000000
        /*00c0*/ 	.short	0x000a
        /*00c2*/ 	.short	0x0048
        /*00c4*/ 	.byte	0x00, 0xf0, 0x11, 0x00


	//----- nvinfo : EIATTR_KPARAM_INFO
	.align		4
.L_23053:
        /*00c8*/ 	.byte	0x04, 0x17
        /*00ca*/ 	.short	(.L_23055 - .L_23054)
.L_23054:
        /*00cc*/ 	.word	0x00000000
        /*00d0*/ 	.short	0x0009
        /*00d2*/ 	.short	0x0040
        /*00d4*/ 	.byte	0x00, 0xf5, 0x21, 0x00


	//----- nvinfo : EIATTR_KPARAM_INFO
	.align		4
.L_23055:
        /*00d8*/ 	.byte	0x04, 0x17
        /*00da*/ 	.short	(.L_23057 - .L_23056)
.L_23056:
        /*00dc*/ 	.word	0x00000000
        /*00e0*/ 	.short	0x0008
        /*00e2*/ 	.short	0x0038
        /*00e4*/ 	.byte	0x00, 0xf5, 0x21, 0x00


	//----- nvinfo : EIATTR_KPARAM_INFO
	.align		4
.L_23057:
        /*00e8*/ 	.byte	0x04, 0x17
        /*00ea*/ 	.short	(.L_23059 - .L_23058)
.L_23058:
        /*00ec*/ 	.word	0x00000000
        /*00f0*/ 	.short	0x0007
        /*00f2*/ 	.short	0x0034
        /*00f4*/ 	.byte	0x00, 0xf0, 0x11, 0x00


	//----- nvinfo : EIATTR_KPARAM_INFO
	.align		4
.L_23059:
        /*00f8*/ 	.byte	0x04, 0x17
        /*00fa*/ 	.short	(.L_23061 - .L_23060)
.L_23060:
        /*00fc*/ 	.word	0x00000000
        /*0100*/ 	.short	0x0006
        /*0102*/ 	.short	0x0030
        /*0104*/ 	.byte	0x00, 0xf0, 0x11, 0x00


	//----- nvinfo : EIATTR_KPARAM_INFO
	.align		4
.L_23061:
        /*0108*/ 	.byte	0x04, 0x17
        /*010a*/ 	.short	(.L_23063 - .L_23062)
.L_23062:
        /*010c*/ 	.word	0x00000000
        /*0110*/ 	.short	0x0005
        /*0112*/ 	.short	0x0028
        /*0114*/ 	.byte	0x00, 0xf5, 0x21, 0x00


	//----- nvinfo : EIATTR_KPARAM_INFO
	.align		4
.L_23063:
        /*0118*/ 	.byte	0x04, 0x17
        /*011a*/ 	.short	(.L_23065 - .L_23064)
.L_23064:
        /*011c*/ 	.word	0x00000000
        /*0120*/ 	.short	0x0004
        /*0122*/ 	.short	0x0020
        /*0124*/ 	.byte	0x00, 0xf5, 0x21, 0x00


	//----- nvinfo : EIATTR_KPARAM_INFO
	.align		4
.L_23065:
        /*0128*/ 	.byte	0x04, 0x17
        /*012a*/ 	.short	(.L_23067 - .L_23066)
.L_23066:
        /*012c*/ 	.word	0x00000000
        /*0130*/ 	.short	0x0003
        /*0132*/ 	.short	0x0018
        /*0134*/ 	.byte	0x00, 0xf5, 0x21, 0x00


	//----- nvinfo : EIATTR_KPARAM_INFO
	.align		4
.L_23067:
        /*0138*/ 	.byte	0x04, 0x17
        /*013a*/ 	.short	(.L_23069 - .L_23068)
.L_23068:
        /*013c*/ 	.word	0x00000000
        /*0140*/ 	.short	0x0002
        /*0142*/ 	.short	0x0010
        /*0144*/ 	.byte	0x00, 0xf5, 0x21, 0x00


	//----- nvinfo : EIATTR_KPARAM_INFO
	.align		4
.L_23069:
        /*0148*/ 	.byte	0x04, 0x17
        /*014a*/ 	.short	(.L_23071 - .L_23070)
.L_23070:
        /*014c*/ 	.word	0x00000000
        /*0150*/ 	.short	0x0001
        /*0152*/ 	.short	0x0008
        /*0154*/ 	.byte	0x00, 0xf5, 0x21, 0x00


	//----- nvinfo : EIATTR_KPARAM_INFO
	.align		4
.L_23071:
        /*0158*/ 	.byte	0x04, 0x17
        /*015a*/ 	.short	(.L_23073 - .L_23072)
.L_23072:
        /*015c*/ 	.word	0x00000000
        /*0160*/ 	.short	0x0000
        /*0162*/ 	.short	0x0000
        /*0164*/ 	.byte	0x00, 0xf5, 0x21, 0x00


	//----- nvinfo : EIATTR_SPARSE_MMA_MASK
	.align		4
.L_23073:
        /*0168*/ 	.byte	0x03, 0x50
        /*016a*/ 	.short	0x0000


	//----- nvinfo : EIATTR_MAXREG_COUNT
	.align		4
        /*016c*/ 	.byte	0x03, 0x1b
        /*016e*/ 	.short	0x00ff


	//----- nvinfo : EIATTR_NUM_BARRIERS
	.align		4
        /*0170*/ 	.byte	0x02, 0x4c
        /*0172*/ 	.byte	0x01
	.zero		1


	//----- nvinfo : EIATTR_EXTERNS
	.align		4
        /*0174*/ 	.byte	0x04, 0x0f
        /*0176*/ 	.short	(.L_23075 - .L_23074)


	//   ....[0]....
	.align		4
.L_23074:
        /*0178*/ 	.word	index@(__assertfail)


	//----- nvinfo : EIATTR_MERCURY_ISA_VERSION
	.align		4
.L_23075:
        /*017c*/ 	.byte	0x03, 0x5f
        /*017e*/ 	.short	0x0101


	//----- nvinfo : EIATTR_COOP_GROUP_MASK_REGIDS
	.align		4
        /*0180*/ 	.byte	0x04, 0x29
        /*0182*/ 	.short	(.L_23077 - .L_23076)


	//   ....[0]....
.L_23076:
        /*0184*/ 	.word	0xffffffff


	//   ....[1]....
        /*0188*/ 	.word	0xffffffff


	//   ....[2]....
        /*018c*/ 	.word	0xffffffff


	//   ....[3]....
        /*0190*/ 	.word	0xffffffff


	//   ....[4]....
        /*0194*/ 	.word	0xffffffff


	//   ....[5]....
        /*0198*/ 	.word	0xffffffff


	//   ....[6]....
        /*019c*/ 	.word	0xffffffff


	//   ....[7]....
        /*01a0*/ 	.word	0xffffffff


	//   ....[8]....
        /*01a4*/ 	.word	0xffffffff


	//   ....[9]....
        /*01a8*/ 	.word	0xffffffff


	//   ....[10]....
        /*01ac*/ 	.word	0xffffffff


	//   ....[11]....
        /*01b0*/ 	.word	0xffffffff


	//   ....[12]....
        /*01b4*/ 	.word	0xffffffff


	//   ....[13]....
        /*01b8*/ 	.word	0xffffffff


	//   ....[14]....
        /*01bc*/ 	.word	0x0500000f


	//   ....[15]....
        /*01c0*/ 	.word	0x0500000f


	//   ....[16]....
        /*01c4*/ 	.word	0x0500000f


	//   ....[17]....
        /*01c8*/ 	.word	0x0500000f


	//   ....[18]....
        /*01cc*/ 	.word	0x0500000f


	//   ....[19]....
        /*01d0*/ 	.word	0x0500000f


	//   ....[20]....
        /*01d4*/ 	.word	0x0500000f


	//   ....[21]....
        /*01d8*/ 	.word	0x0500000f


	//----- nvinfo : EIATTR_COOP_GROUP_INSTR_OFFSETS
	.align		4
.L_23077:
        /*01dc*/ 	.byte	0x04, 0x28
        /*01de*/ 	.short	(.L_23079 - .L_23078)


	//   ....[0]....
.L_23078:
        /*01e0*/ 	.word	0x00000b60


	//   ....[1]....
        /*01e4*/ 	.word	0x00000b80


	//   ....[2]....
        /*01e8*/ 	.word	0x00000ba0


	//   ....[3]....
        /*01ec*/ 	.word	0x00000cb0


	//   ....[4]....
        /*01f0*/ 	.word	0x00000cd0


	//   ....[5]....
        /*01f4*/ 	.word	0x00000cf0


	//   ....[6]....
        /*01f8*/ 	.word	0x00001b40


	//   ....[7]....
        /*01fc*/ 	.word	0x00001b70


	//   ....[8]....
        /*0200*/ 	.word	0x00001b90


	//   ....[9]....
        /*0204*/ 	.word	0x00001bb0


	//   ....[10]....
        /*0208*/ 	.word	0x00001bd0


	//   ....[11]....
        /*020c*/ 	.word	0x00001c20


	//   ....[12]....
        /*0210*/ 	.word	0x00001c40


	//   ....[13]....
        /*0214*/ 	.word	0x00001c60


	//   ....[14]....
        /*0218*/ 	.word	0x00003230


	//   ....[15]....
        /*021c*/ 	.word	0x00003290


	//   ....[16]....
        /*0220*/ 	.word	0x000032f0


	//   ....[17]....
        /*0224*/ 	.word	0x00003370


	//   ....[18]....
        /*0228*/ 	.word	0x000033b0


	//   ....[19]....
        /*022c*/ 	.word	0x00003400


	//   ....[20]....
        /*0230*/ 	.word	0x00003450


	//   ....[21]....
        /*0234*/ 	.word	0x000034a0


	//----- nvinfo : EIATTR_VRC_CTA_INIT_COUNT
	.align		4
.L_23079:
        /*0238*/ 	.byte	0x02, 0x4a
	.zero		1
	.zero		1


	//----- nvinfo : EIATTR_SYSCALL_OFFSETS
	.align		4
        /*023c*/ 	.byte	0x04, 0x46
        /*023e*/ 	.short	(.L_23081 - .L_23080)


	//   ....[0]....
.L_23080:
        /*0240*/ 	.word	0x00002b30


	//   ....[1]....
        /*0244*/ 	.word	0x000031d0


	//----- nvinfo : EIATTR_EXIT_INSTR_OFFSETS
	.align		4
.L_23081:
        /*0248*/ 	.byte	0x04, 0x1c
        /*024a*/ 	.short	(.L_23083 - .L_23082)


	//   ....[0]....
.L_23082:
        /*024c*/ 	.word	0x00000090


	//   ....[1]....
        /*0250*/ 	.word	0x00002fc0


	//   ....[2]....
        /*0254*/ 	.word	0x00002ff0


	//   ....[3]....
        /*0258*/ 	.word	0x000030d0


	//   ....[4]....
        /*025c*/ 	.word	0x000031e0


	//----- nvinfo : EIATTR_CRS_STACK_SIZE
	.align		4
.L_23083:
        /*0260*/ 	.byte	0x04, 0x1e
        /*0262*/ 	.short	(.L_23085 - .L_23084)
.L_23084:
        /*0264*/ 	.word	0x00000000


	//----- nvinfo : EIATTR_CBANK_PARAM_SIZE
	.align		4
.L_23085:
        /*0268*/ 	.byte	0x03, 0x19
        /*026a*/ 	.short	0x008c


	//----- nvinfo : EIATTR_PARAM_CBANK
	.align		4
        /*026c*/ 	.byte	0x04, 0x0a
        /*026e*/ 	.short	(.L_23087 - .L_23086)
	.align		4
.L_23086:
        /*0270*/ 	.word	index@(.nv.constant0._ZN4vllm25paged_attention_v2_kernelIfhLi80ELi8ELi128ELNS_18Fp8KVCacheDataTypeE1ELb1ELi512EEEvPfS2_PT_PKS3_PKT0_S9_ifPKiSB_iPKfiiiSD_SD_iiiii)
        /*0274*/ 	.short	0x0380
        /*0276*/ 	.short	0x008c


	//----- nvinfo : EIATTR_SW_WAR
	.align		4
.L_23087:
        /*0278*/ 	.byte	0x04, 0x36
        /*027a*/ 	.short	(.L_23089 - .L_23088)
.L_23088:
        /*027c*/ 	.word	0x00000008
.L_23089:


//--------------------- .nv.info._ZN4vllm25paged_attention_v2_kernelIfhLi64ELi8ELi128ELNS_18Fp8KVCacheDataTypeE1ELb1ELi512EEEvPfS2_PT_PKS3_PKT0_S9_ifPKiSB_iPKfiiiSD_SD_iiiii --------------------------
	.section	.nv.info._ZN4vllm25paged_attention_v2_kernelIfhLi64ELi8ELi128ELNS_18Fp8KVCacheDataTypeE1ELb1ELi512EEEvPfS2_PT_PKS3_PKT0_S9_ifPKiSB_iPKfiiiSD_SD_iiiii,"",@"SHT_CUDA_INFO"
	.sectionflags	@""
	.align	4


	//----- nvinfo : EIATTR_CUDA_API_VERSION
	.align		4
        /*0000*/ 	.byte	0x04, 0x37
        /*0002*/ 	.short	(.L_23091 - .L_23090)
.L_23090:
        /*0004*/ 	.word	0x00000082


	//----- nvinfo : EIATTR_KPARAM_INFO
	.align		4
.L_23091:
        /*0008*/ 	.byte	0x04, 0x17
        /*000a*/ 	.short	(.L_23093 - .L_23092)
.L_23092:
        /*000c*/ 	.word	0x00000000
        /*0010*/ 	.short	0x0015
        /*0012*/ 	.short	0x0088
        /*0014*/ 	.byte	0x00, 0xf0, 0x11, 0x00


	//----- nvinfo : EIATTR_KPARAM_INFO
	.align		4
.L_23093:
        /*0018*/ 	.byte	0x04, 0x17
        /*001a*/ 	.short	(.L_23095 - .L_23094)
.L_23094:
        /*001c*/ 	.word	0x00000000
        /*0020*/ 	.short	0x0014
        /*0022*/ 	.short	0x0084
        /*0024*/ 	.byte	0x00, 0xf0, 0x11, 0x00


	//----- nvinfo : EIATTR_KPARAM_INFO
	.align		4
.L_23095:
        /*0028*/ 	.byte	0x04, 0x17
        /*002a*/ 	.short	(.L_23097 - .L_23096)
.L_23096:
        /*002c*/ 	.word	0x00000000
        /*0030*/ 	.short	0x0013
        /*0032*/ 	.short	0x0080
        /*0034*/ 	.byte	0x00, 0xf0, 0x11, 0x00


	//----- nvinfo : EIATTR_KPARAM_INFO
	.align		4
.L_23097:
        /*0038*/ 	.byte	0x04, 0x17
        /*003a*/ 	.short	(.L_23099 - .L_23098)
.L_23098:
        /*003c*/ 	.word	0x00000000
        /*0040*/ 	.short	0x0012
        /*0042*/ 	.short	0x007c
        /*0044*/ 	.byte	0x00, 0xf0, 0x11, 0x00


	//----- nvinfo : EIATTR_KPARAM_INFO
	.align		4
.L_23099:
        /*0048*/ 	.byte	0x04, 0x17
        /*004a*/ 	.short	(.L_23101 - .L_23100)
.L_23100:
        /*004c*/ 	.word	0x00000000
        /*0050*/ 	.short	0x0011
        /*0052*/ 	.short	0x0078
        /*0054*/ 	.byte	0x00, 0xf0, 0x11, 0x00


	//----- nvinfo : EIATTR_KPARAM_INFO
	.align		4
.L_23101:
        /*0058*/ 	.byte	0x04, 0x17
        /*005a*/ 	.short	(.L_23103 - .L_23102)
.L_23102:
        /*005c*/ 	.word	0x00000000
        /*0060*/ 	.short	0x0010
        /*0062*/ 	.short	0x0070
        /*0064*/ 	.byte	0x00, 0xf5, 0x21, 0x00


	//----- nvinfo : EIATTR_KPARAM_INFO
	.align		4
.L_23103:
        /*0068*/ 	.byte	0x04, 0x17
        /*006a*/ 	.short	(.L_23105 - .L_23104)
.L_23104:
        /*006c*/ 	.word	0x00000000
        /*0070*/ 	.short	0x000f
        /*0072*/ 	.short	0x0068
        /*0074*/ 	.byte	0x00, 0xf5, 0x21, 0x00


	//----- nvinfo : EIATTR_KPARAM_INFO
	.align		4
.L_23105:
        /*0078*/ 	.byte	0x04, 0x17
        /*007a*/ 	.short	(.L_23107 - .L_23106)
.L_23106:
        /*007c*/ 	.word	0x00000000
        /*0080*/ 	.short	0x000e
        /*0082*/ 	.short	0x0060
        /*0084*/ 	.byte	0x00, 0xf0, 0x11, 0x00


	//----- nvinfo : EIATTR_KPARAM_INFO
	.align		4
.L_23107:
        /*0088*/ 	.byte	0x04, 0x17
        /*008a*/ 	.short	(.L_23109 - .L_23108)
.L_23108:
        /*008c*/ 	.word	0x00000000
        /*0090*/ 	.short	0x000d
        /*0092*/ 	.short	0x005c
        /*0094*/ 	.byte	0x00, 0xf0, 0x11, 0x00


	//----- nvinfo : EIATTR_KPARAM_INFO
	.align		4
.L_23109:
        /*0098*/ 	.byte	0x04, 0x17
        /*009a*/ 	.short	(.L_23111 - .L_23110)
.L_23110:
        /*009c*/ 	.word	0x00000000
        /*00a0*/ 	.short	0x000c
        /*00a2*/ 	.short	0x0058
        /*00a4*/ 	.byte	0x00, 0xf0, 0x11, 0x00


	//----- nvinfo : EIATTR_KPARAM_INFO
	.align		4
.L_23111:
        /*00a8*/ 	.byte	0x04, 0x17
        /*00aa*/ 	.short	(.L_23113 - .L_23112)
.L_23112:
        /*00ac*/ 	.word	0x00000000
        /*00b0*/ 	.short	0x000b
        /*00b2*/ 	.short	0x0050
        /*00b4*/ 	.byte	0x00, 0xf5, 0x21, 0x00


	//----- nvinfo : EIATTR_KPARAM_INFO
	.align		4
.L_23113:
        /*00b8*/ 	.byte	0x04, 0x17
        /*00ba*/ 	.short	(.L_23115 - .L_23114)
.L_23114:
        /*00bc*/ 	.word	0x00000000
        /*00c0*/ 	.short	0x000a
        /*00c2*/ 	.short	0x0048
        /*00c4*/ 	.byte	0x00, 0xf0, 0x11, 0x00


	//----- nvinfo : EIATTR_KPARAM_INFO
	.align		4
.L_23115:
        /*00c8*/ 	.byte	0x04, 0x17
        /*00ca*/ 	.short	(.L_23117 - .L_23116)
.L_23116:
        /*00cc*/ 	.word	0x00000000
        /*00d0*/ 	.short	0x0009
        /*00d2*/ 	.short	0x0040
        /*00d4*/ 	.byte	0x00, 0xf5, 0x21, 0x00


	//----- nvinfo : EIATTR_KPARAM_INFO
	.align		4
.L_23117:
        /*00d8*/ 	.byte	0x04, 0x17
        /*00da*/ 	.short	(.L_23119 - .L_23118)
.L_23118:
        /*00dc*/ 	.word	0x00000000
        /*00e0*/ 	.short	0x0008
        /*00e2*/ 	.short	0x0038
        /*00e4*/ 	.byte	0x00, 0xf5, 0x21, 0x00


	//----- nvinfo : EIATTR_KPARAM_INFO
	.align		4
.L_23119:
        /*00e8*/ 	.byte	0x04, 0x17
        /*00ea*/ 	.short	(.L_23121 - .L_23120)
.L_23120:
        /*00ec*/ 	.word	0x00000000
        /*00f0*/ 	.short	0x0007
        /*00f2*/ 	.short	0x0034
        /*00f4*/ 	.byte	0x00, 0xf0, 0x11, 0x00


	//----- nvinfo : EIATTR_KPARAM_INFO
	.align		4
.L_23121:
        /*00f8*/ 	.byte	0x04, 0x17
        /*00fa*/ 	.short	(.L_23123 - .L_23122)
.L_23122:
        /*00fc*/ 	.word	0x00000000
        /*0100*/ 	.short	0x0006
        /*0102*/ 	.short	0x0030
        /*0104*/ 	.byte	0x00, 0xf0, 0x11, 0x00


	//----- nvinfo : EIATTR_KPARAM_INFO
	.align		4
.L_23123:
        /*0108*/ 	.byte	0x04, 0x17
        /*010a*/ 	.short	(.L_23125 - .L_23124)
.L_23124:
        /*010c*/ 	.word	0x00000000
        /*0110*/ 	.short	0x0005
        /*0112*/ 	.short	0x0028
        /*0114*/ 	.byte	0x00, 0xf5, 0x21, 0x00


	//----- nvinfo : EIATTR_KPARAM_INFO
	.align		4
.L_23125:
        /*0118*/ 	.byte	0x04, 0x17
        /*011a*/ 	.short	(.L_23127 - .L_23126)
.L_23126:
        /*011c*/ 	.word	0x00000000
        /*0120*/ 	.short	0x0004
        /*0122*/ 	.short	0x0020
        /*0124*/ 	.byte	0x00, 0xf5, 0x21, 0x00


	//----- nvinfo : EIATTR_KPARAM_INFO
	.align		4
.L_23127:
        /*0128*/ 	.byte	0x04, 0x17
        /*012a*/ 	.short	(.L_23129 - .L_23128)
.L_23128:
        /*012c*/ 	.word	0x00000000
        /*0130*/ 	.short	0x0003
        /*0132*/ 	.short	0x0018
        /*0134*/ 	.byte	0x00, 0xf5, 0x21, 0x00


	//----- nvinfo : EIATTR_KPARAM_INFO
	.align		4
.L_23129:
        /*0138*/ 	.byte	0x04, 0x17
        /*013a*/ 	.short	(.L_23131 - .L_23130)
.L_23130:
        /*013c*/ 	.word	0x00000000
        /*0140*/ 	.short	0x0002
        /*0142*/ 	.short	0x0010
        /*0144*/ 	.byte	0x00, 0xf5, 0x21, 0x00


	//----- nvinfo : EIATTR_KPARAM_INFO
	.align		4
.L_23131:
        /*0148*/ 	.byte	0x04, 0x17
        /*014a*/ 	.short	(.L_23133 - .L_23132)
.L_23132:
        /*014c*/ 	.word	0x00000000
        /*0150*/ 	.short	0x0001
        /*0152*/ 	.short	0x0008
        /*0154*/ 	.byte	0x00, 0xf5, 0x21, 0x00


	//----- nvinfo : EIATTR_KPARAM_INFO
	.align		4
.L_23133:
        /*0158*/ 	.byte	0x04, 0x17
        /*015a*/ 	.short	(.L_23135 - .L_23134)
.L_23134:
        /*015c*/ 	.word	0x00000000
        /*0160*/ 	.short	0x0000
        /*0162*/ 	.short	0x0000
        /*0164*/ 	.byte	0x00, 0xf5, 0x21, 0x00


	//----- nvinfo : EIATTR_SPARSE_MMA_MASK
	.align		4
.L_23135:
        /*0168*/ 	.byte	0x03, 0x50
        /*016a*/ 	.short	0x0000


	//----- nvinfo : EIATTR_MAXREG_COUNT
	.align		4
        /*016c*/ 	.byte	0x03, 0x1b
        /*016e*/ 	.short	0x00ff


	//----- nvinfo : EIATTR_NUM_BARRIERS
	.align		4
        /*0170*/ 	.byte	0x02, 0x4c
        /*0172*/ 	.byte	0x01
	.zero		1


	//----- nvinfo : EIATTR_EXTERNS
	.align		4
        /*0174*/ 	.byte	0x04, 0x0f
        /*0176*/ 	.short	(.L_23137 - .L_23136)


	//   ....[0]....
	.align		4
.L_23136:
        /*0178*/ 	.word	index@(__assertfail)


	//----- nvinfo : EIATTR_MERCURY_ISA_VERSION
	.align		4
.L_23137:
        /*017c*/ 	.byte	0x03, 0x5f
        /*017e*/ 	.short	0x0101


	//----- nvinfo : EIATTR_COOP_GROUP_MASK_REGIDS
	.align		4
        /*0180*/ 	.byte	0x04, 0x29
        /*0182*/ 	.short	(.L_23139 - .L_23138)


	//   ....[0]....
.L_23138:
        /*0184*/ 	.word	0xffffffff


	//   ....[1]....
        /*0188*/ 	.word	0xffffffff


	//   ....[2]....
        /*018c*/ 	.word	0xffffffff


	//   ....[3]....
        /*0190*/ 	.word	0xffffffff


	//   ....[4]....
        /*0194*/ 	.word	0xffffffff


	//   ....[5]....
        /*0198*/ 	.word	0xffffffff


	//   ....[6]....
        /*019c*/ 	.word	0xffffffff


	//   ....[7]....
        /*01a0*/ 	.word	0xffffffff


	//   ....[8]....
        /*01a4*/ 	.word	0xffffffff


	//   ....[9]....
        /*01a8*/ 	.word	0xffffffff


	//   ....[10]....
        /*01ac*/ 	.word	0xffffffff


	//   ....[11]....
        /*01b0*/ 	.word	0xffffffff


	//   ....[12]....
        /*01b4*/ 	.word	0xffffffff


	//   ....[13]....
        /*01b8*/ 	.word	0xffffffff


	//   ....[14]....
        /*01bc*/ 	.word	0x0500000f


	//   ....[15]....
        /*01c0*/ 	.word	0x0500000f


	//   ....[16]....
        /*01c4*/ 	.word	0x0500000f


	//   ....[17]....
        /*01c8*/ 	.word	0x0500000f


	//   ....[18]....
        /*01cc*/ 	.word	0x0500000f


	//   ....[19]....
        /*01d0*/ 	.word	0x0500000f


	//   ....[20]....
        /*01d4*/ 	.word	0x0500000f


	//----- nvinfo : EIATTR_COOP_GROUP_INSTR_OFFSETS
	.align		4
.L_23139:
        /*01d8*/ 	.byte	0x04, 0x28
        /*01da*/ 	.short	(.L_23141 - .L_23140)


	//   ....[0]....
.L_23140:
        /*01dc*/ 	.word	0x00000b60


	//   ....[1]....
        /*01e0*/ 	.word	0x00000b80


	//   ....[2]....
        /*01e4*/ 	.word	0x00000ba0


	//   ....[3]....
        /*01e8*/ 	.word	0x00000cb0


	//   ....[4]....
        /*01ec*/ 	.word	0x00000cd0


	//   ....[5]....
        /*01f0*/ 	.word	0x00000cf0


	//   ....[6]....
        /*01f4*/ 	.word	0x00001b40


	//   ....[7]....
        /*01f8*/ 	.word	0x00001b70


	//   ....[8]....
        /*01fc*/ 	.word	0x00001b90


	//   ....[9]....
        /*0200*/ 	.word	0x00001bb0


	//   ....[10]....
        /*0204*/ 	.word	0x00001bd0


	//   ....[11]....
        /*0208*/ 	.word	0x00001c20


	//   ....[12]....
        /*020c*/ 	.word	0x00001c40


	//   ....[13]....
        /*0210*/ 	.word	0x00001c60


	//   ....[14]....
        /*0214*/ 	.word	0x000031d0


	//   ....[15]....
        /*0218*/ 	.word	0x00003230


	//   ....[16]....
        /*021c*/ 	.word	0x00003290


	//   ....[17]....
        /*0220*/ 	.word	0x00003310


	//   ....[18]....
        /*0224*/ 	.word	0x00003350


	//   ....[19]....
        /*0228*/ 	.word	0x000033a0


	//   ....[20]....
        /*022c*/ 	.word	0x000033f0


	//----- nvinfo : EIATTR_VRC_CTA_INIT_COUNT
	.align		4
.L_23141:
        /*0230*/ 	.byte	0x02, 0x4a
	.zero		1
	.zero		1


	//----- nvinfo : EIATTR_SYSCALL_OFFSETS
	.align		4
        /*0234*/ 	.byte	0x04, 0x46
        /*0236*/ 	.short	(.L_23143 - .L_23142)


	//   ....[0]....
.L_23142:
        /*0238*/ 	.word	0x00002b30


	//   ....[1]....
        /*023c*/ 	.word	0x00003170


	//----- nvinfo : EIATTR_EXIT_INSTR_OFFSETS
	.align		4
.L_23143:
        /*0240*/ 	.byte	0x04, 0x1c
        /*0242*/ 	.short	(.L_23145 - .L_23144)


	//   ....[0]....
.L_23144:
        /*0244*/ 	.word	0x00000090


	//   ....[1]....
        /*0248*/ 	.word	0x00002f30


	//   ....[2]....
        /*024c*/ 	.word	0x00002f60


	//   ....[3]....
        /*0250*/ 	.word	0x00003070


	//   ....[4]....
        /*0254*/ 	.word	0x00003180


	//----- nvinfo : EIATTR_CRS_STACK_SIZE
	.align		4
.L_23145:
        /*0258*/ 	.byte	0x04, 0x1e
        /*025a*/ 	.short	(.L_23147 - .L_23146)
.L_23146:
        /*025c*/ 	.word	0x00000000


	//----- nvinfo : EIATTR_CBANK_PARAM_SIZE
	.align		4
.L_23147:
        /*0260*/ 	.byte	0x03, 0x19
        /*0262*/ 	.short	0x008c


	//----- nvinfo : EIATTR_PARAM_CBANK
	.align		4
        /*0264*/ 	.byte	0x04, 0x0a
        /*0266*/ 	.short	(.L_23149 - .L_23148)
	.align		4
.L_23148:
        /*0268*/ 	.word	index@(.nv.constant0._ZN4vllm25paged_attention_v2_kernelIfhLi64ELi8ELi128ELNS_18Fp8KVCacheDataTypeE1ELb1ELi512EEEvPfS2_PT_PKS3_PKT0_S9_ifPKiSB_iPKfiiiSD_SD_iiiii)
        /*026c*/ 	.short	0x0380
        /*026e*/ 	.short	0x008c


	//----- nvinfo : EIATTR_SW_WAR
	.align		4
.L_23149:
        /*0270*/ 	.byte	0x04, 0x36
        /*0272*/ 	.short	(.L_23151 - .L_23150)
.L_23150:
        /*0274*/ 	.word	0x00000008
.L_23151:


//--------------------- .nv.info._ZN4vllm25paged_attention_v2_kernelIfhLi32ELi8ELi128ELNS_18Fp8KVCacheDataTypeE1ELb1ELi512EEEvPfS2_PT_PKS3_PKT0_S9_ifPKiSB_iPKfiiiSD_SD_iiiii --------------------------
	.section	.nv.info._ZN4vllm25paged_attention_v2_kernelIfhLi32ELi8ELi128ELNS_18Fp8KVCacheDataTypeE1ELb1ELi512EEEvPfS2_PT_PKS3_PKT0_S9_ifPKiSB_iPKfiiiSD_SD_iiiii,"",@"SHT_CUDA_INFO"
	.sectionflags	@""
	.align	4


	//----- nvinfo : EIATTR_CUDA_API_VERSION
	.align		4
        /*0000*/ 	.byte	0x04, 0x37
        /*0002*/ 	.short	(.L_23153 - .L_23152)
.L_23152:
        /*0004*/ 	.word	0x00000082


	//----- nvinfo : EIATTR_KPARAM_INFO
	.align		4
.L_23153:
        /*0008*/ 	.byte	0x04, 0x17
        /*000a*/ 	.short	(.L_23155 - .L_23154)
.L_23154:
        /*000c*/ 	.word	0x00000000
        /*0010*/ 	.short	0x0015
        /*0012*/ 	.short	0x0088
        /*0014*/ 	.byte	0x00, 0xf0, 0x11, 0x00


	//----- nvinfo : EIATTR_KPARAM_INFO
	.align		4
.L_23155:
        /*0018*/ 	.byte	0x04, 0x17
        /*001a*/ 	.short	(.L_23157 - .L_23156)
.L_23156:
        /*001c*/ 	.word	0x00000000
        /*0020*/ 	.short	0x0014
        /*0022*/ 	.short	0x0084
        /*0024*/ 	.byte	0x00, 0xf0, 0x11, 0x00


	//----- nvinfo : EIATTR_KPARAM_INFO
	.align		4
.L_23157:
        /*0028*/ 	.byte	0x04, 0x17
        /*002a*/ 	.short	(.L_23159 - .L_23158)
.L_23158:
        /*002c*/ 	.word	0x00000000
        /*0030*/ 	.short	0x0013
        /*0032*/ 	.short	0x0080
        /*0034*/ 	.byte	0x00, 0xf0, 0x11, 0x00


	//----- nvinfo : EIATTR_KPARAM_INFO
	.align		4
.L_23159:
        /*0038*/ 	.byte	0x04, 0x17
        /*003a*/ 	.short	(.L_23161 - .L_23160)
.L_23160:
        /*003c*/ 	.word	0x00000000
        /*0040*/ 	.short	0x0012
        /*0042*/ 	.short	0x007c
        /*0044*/ 	.byte	0x00, 0xf0, 0x11, 0x00


	//----- nvinfo : EIATTR_KPARAM_INFO
	.align		4
.L_23161:
        /*0048*/ 	.byte	0x04, 0x17
        /*004a*/ 	.short	(.L_23163 - .L_23162)
.L_23162:
        /*004c*/ 	.word	0x00000000
        /*0050*/ 	.short	0x0011
        /*0052*/ 	.short	0x0078
        /*0054*/ 	.byte	0x00, 0xf0, 0x11, 0x00


	//----- nvinfo : EIATTR_KPARAM_INFO
	.align		4
.L_23163:
        /*0058*/ 	.byte	0x04, 0x17
        /*005a*/ 	.short	(.L_23165 - .L_23164)
.L_23164:
        /*005c*/ 	.word	0x00000000
        /*0060*/ 	.short	0x0010
        /*0062*/ 	.short	0x0070
        /*0064*/ 	.byte	0x00, 0xf5, 0x21, 0x00


	//----- nvinfo : EIATTR_KPARAM_INFO
	.align		4
.L_23165:
        /*0068*/ 	.byte	0x04, 0x17
        /*006a*/ 	.short	(.L_23167 - .L_23166)
.L_23166:
        /*006c*/ 	.word	0x00000000
        /*0070*/ 	.short	0x000f
        /*0072*/ 	.short	0x0068
        /*0074*/ 	.byte	0x00, 0xf5, 0x21, 0x00


	//----- nvinfo : EIATTR_KPARAM_INFO
	.align		4
.L_23167:
        /*0078*/ 	.byte	0x04, 0x17
        /*007a*/ 	.short	(.L_23169 - .L_23168)
.L_23168:
        /*007c*/ 	.word	0x00000000
        /*0080*/ 	.short	0x000e
        /*0082*/ 	.short	0x0060
        /*0084*/ 	.byte	0x00, 0xf0, 0x11, 0x00


	//----- nvinfo : EIATTR_KPARAM_INFO
	.align		4
.L_23169:
        /*0088*/ 	.byte	0x04, 0x17
        /*008a*/ 	.short	(.L_23171 - .L_23170)
.L_23170:
        /*008c*/ 	.word	0x00000000
        /*0090*/ 	.short	0x000d
        /*0092*/ 	.short	0x005c
        /*0094*/ 	.byte	0x00, 0xf0, 0x11, 0x00


	//----- nvinfo : EIATTR_KPARAM_INFO
	.align		4
.L_23171:
        /*0098*/ 	.byte	0x04, 0x17
        /*009a*/ 	.short	(.L_23173 - .L_23172)
.L_23172:
        /*009c*/ 	.word	0x00000000
        /*00a0*/ 	.short	0x000c
        /*00a2*/ 	.short	0x0058
        /*00a4*/ 	.byte	0x00, 0xf0, 0x11, 0x00


	//----- nvinfo : EIATTR_KPARAM_INFO
	.align		4
.L_23173:
        /*00a8*/ 	.byte	0x04, 0x17
        /*00aa*/ 	.short	(.L_23175 - .L_23174)
.L_23174:
        /*00ac*/ 	.word	0x00000000
        /*00b0*/ 	.short	0x000b
        /*00b2*/ 	.short	0x0050
        /*00b4*/ 	.byte	0x00, 0xf5, 0x21, 0x00


	//----- nvinfo : EIATTR_KPARAM_INFO
	.align		4
.L_23175:
        /*00b8*/ 	.byte	0x04, 0x17
        /*00ba*/ 	.short	(.L_23177 - .L_23176)
.L_23176:
        /*00bc*/ 	.word	0x00000000
        /*00c0*/ 	.short	0x000a
        /*00c2*/ 	.short	0x0048
        /*00c4*/ 	.byte	0x00, 0xf0, 0x11, 0x00


	//----- nvinfo : EIATTR_KPARAM_INFO
	.align		4
.L_23177:
        /*00c8*/ 	.byte	0x04, 0x17
        /*00ca*/ 	.short	(.L_23179 - .L_23178)
.L_23178:
        /*00cc*/ 	.word	0x00000000
        /*00d0*/ 	.short	0x0009
        /*00d2*/ 	.short	0x0040
        /*00d4*/ 	.byte	0x00, 0xf5, 0x21, 0x00


	//----- nvinfo : EIATTR_KPARAM_INFO
	.align		4
.L_23179:
        /*00d8*/ 	.byte	0x04, 0x17
        /*00da*/ 	.short	(.L_23181 - .L_23180)
.L_23180:
        /*00dc*/ 	.word	0x00000000
        /*00e0*/ 	.short	0x0008
        /*00e2*/ 	.short	0x0038
        /*00e4*/ 	.byte	0x00, 0xf5, 0x21, 0x00


	//----- nvinfo : EIATTR_KPARAM_INFO
	.align		4
.L_23181:
        /*00e8*/ 	.byte	0x04, 0x17
        /*00ea*/ 	.short	(.L_23183 - .L_23182)
.L_23182:
        /*00ec*/ 	.word	0x00000000
        /*00f0*/ 	.short	0x0007
        /*00f2*/ 	.short	0x0034
        /*00f4*/ 	.byte	0x00, 0xf0, 0x11, 0x00


	//----- nvinfo : EIATTR_KPARAM_INFO
	.align		4
.L_23183:
        /*00f8*/ 	.byte	0x04, 0x17
        /*00fa*/ 	.short	(.L_23185 - .L_23184)
.L_23184:
        /*00fc*/ 	.word	0x00000000
        /*0100*/ 	.short	0x0006
        /*0102*/ 	.short	0x0030
        /*0104*/ 	.byte	0x00, 0xf0, 0x11, 0x00


	//----- nvinfo : EIATTR_KPARAM_INFO
	.align		4
.L_23185:
        /*0108*/ 	.byte	0x04, 0x17
        /*010a*/ 	.short	(.L_23187 - .L_23186)
.L_23186:
        /*010c*/ 	.word	0x00000000
        /*0110*/ 	.short	0x0005
        /*0112*/ 	.short	0x0028
        /*0114*/ 	.byte	0x00, 0xf5, 0x21, 0x00


	//----- nvinfo : EIATTR_KPARAM_INFO
	.align		4
.L_23187:
        /*0118*/ 	.byte	0x04, 0x17
        /*011a*/ 	.short	(.L_23189 - .L_23188)
.L_23188:
        /*011c*/ 	.word	0x00000000
        /*0120*/ 	.short	0x0004
        /*0122*/ 	.short	0x0020
        /*0124*/ 	.byte	0x00, 0xf5, 0x21, 0x00


	//----- nvinfo : EIATTR_KPARAM_INFO
	.align		4
.L_23189:
        /*0128*/ 	.byte	0x04, 0x17
        /*012a*/ 	.short	(.L_23191 - .L_23190)
.L_23190:
        /*012c*/ 	.word	0x00000000
        /*0130*/ 	.short	0x0003
        /*0132*/ 	.short	0x0018
        /*0134*/ 	.byte	0x00, 0xf5, 0x21, 0x00


	//----- nvinfo : EIATTR_KPARAM_INFO
	.align		4
.L_23191:
        /*0138*/ 	.byte	0x04, 0x17
        /*013a*/ 	.short	(.L_23193 - .L_23192)
.L_23192:
        /*013c*/ 	.word	0x00000000
        /*0140*/ 	.short	0x0002
        /*0142*/ 	.short	0x0010
        /*0144*/ 	.byte	0x00, 0xf5, 0x21, 0x00


	//----- nvinfo : EIATTR_KPARAM_INFO
	.align		4
.L_23193:
        /*0148*/ 	.byte	0x04, 0x17
        /*014a*/ 	.short	(.L_23195 - .L_23194)
.L_23194:
        /*014c*/ 	.word	0x00000000
        /*0150*/ 	.short	0x0001
        /*0152*/ 	.short	0x0008
        /*0154*/ 	.byte	0x00, 0xf5, 0x21, 0x00


	//----- nvinfo : EIATTR_KPARAM_INFO
	.align		4
.L_23195:
        /*0158*/ 	.byte	0x04, 0x17
        /*015a*/ 	.short	(.L_23197 - .L_23196)
.L_23196:
        /*015c*/ 	.word	0x00000000
        /*0160*/ 	.short	0x0000
        /*0162*/ 	.short	0x0000
        /*0164*/ 	.byte	0x00, 0xf5, 0x21, 0x00


	//----- nvinfo : EIATTR_SPARSE_MMA_MASK
	.align		4
.L_23197:
        /*0168*/ 	.byte	0x03, 0x50
        /*016a*/ 	.short	0x0000


	//----- nvinfo : EIATTR_MAXREG_COUNT
	.align		4
        /*016c*/ 	.byte	0x03, 0x1b
        /*016e*/ 	.short	0x00ff


	//----- nvinfo : EIATTR_NUM_BARRIERS
	.align		4
        /*0170*/ 	.byte	0x02, 0x4c
        /*0172*/ 	.byte	0x01
	.zero		1


	//----- nvinfo : EIATTR_EXTERNS
	.align		4
        /*0174*/ 	.byte	0x04, 0x0f
        /*0176*/ 	.short	(.L_23199 - .L_23198)


	//   ....[0]....
	.align		4
.L_23198:
        /*0178*/ 	.word	index@(__assertfail)


	//----- nvinfo : EIATTR_MERCURY_ISA_VERSION
	.align		4
.L_23199:
        /*017c*/ 	.byte	0x03, 0x5f
        /*017e*/ 	.short	0x0101


	//----- nvinfo : EIATTR_COOP_GROUP_MASK_REGIDS
	.align		4
        /*0180*/ 	.byte	0x04, 0x29
        /*0182*/ 	.short	(.L_23201 - .L_23200)


	//   ....[0]....
.L_23200:
        /*0184*/ 	.word	0xffffffff


	//   ....[1]....
        /*0188*/ 	.word	0xffffffff


	//   ....[2]....
        /*018c*/ 	.word	0xffffffff


	//   ....[3]....
        /*0190*/ 	.word	0xffffffff


	//   ....[4]....
        /*0194*/ 	.word	0xffffffff


	//   ....[5]....
        /*0198*/ 	.word	0xffffffff


	//   ....[6]....
        /*019c*/ 	.word	0xffffffff


	//   ....[7]....
        /*01a0*/ 	.word	0xffffffff


	//   ....[8]....
        /*01a4*/ 	.word	0xffffffff


	//   ....[9]....
        /*01a8*/ 	.word	0xffffffff


	//   ....[10]....
        /*01ac*/ 	.word	0xffffffff


	//   ....[11]....
        /*01b0*/ 	.word	0xffffffff


	//   ....[12]....
        /*01b4*/ 	.word	0xffffffff


	//   ....[13]....
        /*01b8*/ 	.word	0xffffffff


	//   ....[14]....
        /*01bc*/ 	.word	0x0500000f


	//   ....[15]....
        /*01c0*/ 	.word	0x0500000f


	//   ....[16]....
        /*01c4*/ 	.word	0x0500000f


	//   ....[17]....
        /*01c8*/ 	.word	0x0500000f


	//   ....[18]....
        /*01cc*/ 	.word	0x0500000f


	//----- nvinfo : EIATTR_COOP_GROUP_INSTR_OFFSETS
	.align		4
.L_23201:
        /*01d0*/ 	.byte	0x04, 0x28
        /*01d2*/ 	.short	(.L_23203 - .L_23202)


	//   ....[0]....
.L_23202:
        /*01d4*/ 	.word	0x00000b70


	//   ....[1]....
        /*01d8*/ 	.word	0x00000b90


	//   ....[2]....
        /*01dc*/ 	.word	0x00000bb0


	//   ....[3]....
        /*01e0*/ 	.word	0x00000cc0


	//   ....[4]....
        /*01e4*/ 	.word	0x00000ce0


	//   ....[5]....
        /*01e8*/ 	.word	0x00000d00


	//   ....[6]....
        /*01ec*/ 	.word	0x00001b40


	//   ....[7]....
        /*01f0*/ 	.word	0x00001b70


	//   ....[8]....
        /*01f4*/ 	.word	0x00001b90


	//   ....[9]....
        /*01f8*/ 	.word	0x00001bb0


	//   ....[10]....
        /*01fc*/ 	.word	0x00001bd0


	//   ....[11]....
        /*0200*/ 	.word	0x00001c20


	//   ....[12]....
        /*0204*/ 	.word	0x00001c40


	//   ....[13]....
        /*0208*/ 	.word	0x00001c60


	//   ....[14]....
        /*020c*/ 	.word	0x00003020


	//   ....[15]....
        /*0210*/ 	.word	0x00003080


	//   ....[16]....
        /*0214*/ 	.word	0x000030e0


	//   ....[17]....
        /*0218*/ 	.word	0x00003160


	//   ....[18]....
        /*021c*/ 	.word	0x000031a0


	//----- nvinfo : EIATTR_VRC_CTA_INIT_COUNT
	.align		4
.L_23203:
        /*0220*/ 	.byte	0x02, 0x4a
	.zero		1
	.zero		1


	//----- nvinfo : EIATTR_SYSCALL_OFFSETS
	.align		4
        /*0224*/ 	.byte	0x04, 0x46
        /*0226*/ 	.short	(.L_23205 - .L_23204)


	//   ....[0]....
.L_23204:
        /*0228*/ 	.word	0x00002b20


	//   ....[1]....
        /*022c*/ 	.word	0x00002fc0


	//----- nvinfo : EIATTR_EXIT_INSTR_OFFSETS
	.align		4
.L_23205:
        /*0230*/ 	.byte	0x04, 0x1c
        /*0232*/ 	.short	(.L_23207 - .L_23206)


	//   ....[0]....
.L_23206:
        /*0234*/ 	.word	0x00000090


	//   ....[1]....
        /*0238*/ 	.word	0x00002dc0


	//   ....[2]....
        /*023c*/ 	.word	0x00002df0


	//   ....[3]....
        /*0240*/ 	.word	0x00002ec0


	//   ....[4]....
        /*0244*/ 	.word	0x00002fd0


	//----- nvinfo : EIATTR_CRS_STACK_SIZE
	.align		4
.L_23207:
        /*0248*/ 	.byte	0x04, 0x1e
        /*024a*/ 	.short	(.L_23209 - .L_23208)
.L_23208:
        /*024c*/ 	.word	0x00000000


	//----- nvinfo : EIATTR_CBANK_PARAM_SIZE
	.align		4
.L_23209:
        /*0250*/ 	.byte	0x03, 0x19
        /*0252*/ 	.short	0x008c


	//----- nvinfo : EIATTR_PARAM_CBANK
	.align		4
        /*0254*/ 	.byte	0x04, 0x0a
        /*0256*/ 	.short	(.L_23211 - .L_23210)
	.align		4
.L_23210:
        /*0258*/ 	.word	index@(.nv.constant0._ZN4vllm25paged_attention_v2_kernelIfhLi32ELi8ELi128ELNS_18Fp8KVCacheDataTypeE1ELb1ELi512EEEvPfS2_PT_PKS3_PKT0_S9_ifPKiSB_iPKfiiiSD_SD_iiiii)
        /*025c*/ 	.short	0x0380
        /*025e*/ 	.short	0x008c


	//----- nvinfo : EIATTR_SW_WAR
	.align		4
.L_23211:
        /*0260*/ 	.byte	0x04, 0x36
        /*0262*/ 	.short	(.L_23213 - .L_23212)
.L_23212:
        /*0264*/ 	.word	0x00000008
.L_23213:


//--------------------- .nv.info._ZN4vllm25paged_attention_v2_kernelI13__nv_bfloat16S1_Li256ELi32ELi128ELNS_18Fp8KVCacheDataTypeE0ELb0ELi512EEEvPfS3_PT_PKS4_PKT0_SA_ifPKiSC_iPKfiiiSE_SE_iiiii --------------------------
	.section	.nv.info._ZN4vllm25paged_attention_v2_kernelI13__nv_bfloat16S1_Li256ELi32ELi128ELNS_18Fp8KVCacheDataTypeE0ELb0ELi512EEEvPfS3_PT_PKS4_PKT0_SA_ifPKiSC_iPKfiiiSE_SE_iiiii,"",@"SHT_CUDA_INFO"
	.sectionflags	@""
	.align	4


	//----- nvinfo : EIATTR_CUDA_API_VERSION
	.align		4
        /*0000*/ 	.byte	0x04, 0x37
        /*0002*/ 	.short	(.L_23215 - .L_23214)
.L_23214:
        /*0004*/ 	.word	0x00000082


	//----- nvinfo : EIATTR_KPARAM_INFO
	.align		4
.L_23215:
        /*0008*/ 	.byte	0x04, 0x17
        /*000a*/ 	.short	(.L_23217 - .L_23216)
.L_23216:
        /*000c*/ 	.word	0x00000000
        /*0010*/ 	.short	0x0015
        /*0012*/ 	.short	0x0088
        /*0014*/ 	.byte	0x00, 0xf0, 0x11, 0x00


	//----- nvinfo : EIATTR_KPARAM_INFO
	.align		4
.L_23217:
        /*0018*/ 	.byte	0x04, 0x17
        /*001a*/ 	.short	(.L_23219 - .L_23218)
.L_23218:
        /*001c*/ 	.word	0x00000000
        /*0020*/ 	.short	0x0014
        /*0022*/ 	.short	0x0084
        /*0024*/ 	.byte	0x00, 0xf0, 0x11, 0x00


	//----- nvinfo : EIATTR_KPARAM_INFO
	.align		4
.L_23219:
        /*0028*/ 	.byte	0x04, 0x17
        /*002a*/ 	.short	(.L_23221 - .L_23220)
.L_23220:
        /*002c*/ 	.word	0x00000000
        /*0030*/ 	.short	0x0013
        /*0032*/ 	.short	0x0080
        /*0034*/ 	.byte	0x00, 0xf0, 0x11, 0x00


	//----- nvinfo : EIATTR_KPARAM_INFO
	.align		4
.L_23221:
        /*0038*/ 	.byte	0x04, 0x17
        /*003a*/ 	.short	(.L_23223 - .L_23222)
.L_23222:
        /*003c*/ 	.word	0x00000000
        /*0040*/ 	.short	0x0012
        /*0042*/ 	.short	0x007c
        /*0044*/ 	.byte	0x00, 0xf0, 0x11, 0x00


	//----- nvinfo : EIATTR_KPARAM_INFO
	.align		4
.L_23223:
        /*0048*/ 	.byte	0x04, 0x17
        /*004a*/ 	.short	(.L_23225 - .L_23224)
.L_23224:
        /*004c*/ 	.word	0x00000000
        /*0050*/ 	.short	0x0011
        /*0052*/ 	.short	0x0078
        /*0054*/ 	.byte	0x00, 0xf0, 0x11, 0x00


	//----- nvinfo : EIATTR_KPARAM_INFO
	.align		4
.L_23225:
        /*0058*/ 	.byte	0x04, 0x17
        /*005a*/ 	.short	(.L_23227 - .L_23226)
.L_23226:
        /*005c*/ 	.word	0x00000000
        /*0060*/ 	.short	0x0010
        /*0062*/ 	.short	0x0070
        /*0064*/ 	.byte	0x00, 0xf5, 0x21, 0x00


	//----- nvinfo : EIATTR_KPARAM_INFO
	.align		4
.L_23227:
        /*0068*/ 	.byte	0x04, 0x17
        /*006a*/ 	.short	(.L_23229 - .L_23228)
.L_23228:
        /*006c*/ 	.word	0x00000000
        /*0070*/ 	.short	0x000f
        /*0072*/ 	.short	0x0068
        /*0074*/ 	.byte	0x00, 0xf5, 0x21, 0x00


	//----- nvinfo : EIATTR_KPARAM_INFO
	.align		4
.L_23229:
        /*0078*/ 	.byte	0x04, 0x17
        /*007a*/ 	.short	(.L_23231 - .L_23230)
.L_23230:
        /*007c*/ 	.word	0x00000000
        /*0080*/ 	.short	0x000e
        /*0082*/ 	.short	0x0060
        /*0084*/ 	.byte	0x00, 0xf0, 0x11, 0x00


	//----- nvinfo : EIATTR_KPARAM_INFO
	.align		4
.L_23231:
        /*0088*/ 	.byte	0x04, 0x17
        /*008a*/ 	.short	(.L_23233 - .L_23232)
.L_23232:
        /*008c*/ 	.word	0x00000000
        /*0090*/ 	.short	0x000d
        /*0092*/ 	.short	0x005c
        /*0094*/ 	.byte	0x00, 0xf0, 0x11, 0x00


	//----- nvinfo : EIATTR_KPARAM_INFO
	.align		4
.L_23233:
        /*0098*/ 	.byte	0x04, 0x17
        /*009a*/ 	.short	(.L_23235 - .L_23234)
.L_23234:
        /*009c*/ 	.word	0x00000000
        /*00a0*/ 	.short	0x000c
        /*00a2*/ 	.short	0x0058
        /*00a4*/ 	.byte	0x00, 0xf0, 0x11, 0x00


	//----- nvinfo : EIATTR_KPARAM_INFO
	.align		4
.L_23235:
        /*00a8*/ 	.byte	0x04, 0x17
        /*00aa*/ 	.short	(.L_23237 - .L_23236)
.L_23236:
        /*00ac*/ 	.word	0x00000000
        /*00b0*/ 	.short	0x000b
        /*00b2*/ 	.short	0x0050
        /*00b4*/ 	.byte	0x00, 0xf5, 0x21, 0x00


	//----- nvinfo : EIATTR_KPARAM_INFO
	.align		4
.L_23237:
        /*00b8*/ 	.byte	0x04, 0x17
        /*00ba*/ 	.short	(.L_23239 - .L_23238)
.L_23238:
        /*00bc*/ 	.word	0x00000000
        /*00c0*/ 	.short	0x000a
        /*00c2*/ 	.short	0x0048
        /*00c4*/ 	.byte	0x00, 0xf0, 0x11, 0x00


	//----- nvinfo : EIATTR_KPARAM_INFO
	.align		4
.L_23239:
        /*00c8*/ 	.byte	0x04, 0x17
        /*00ca*/ 	.short	(.L_23241 - .L_23240)
.L_23240:
        /*00cc*/ 	.word	0x00000000
        /*00d0*/ 	.short	0x0009
        /*00d2*/ 	.short	0x0040
        /*00d4*/ 	.byte	0x00, 0xf5, 0x21, 0x00


	//----- nvinfo : EIATTR_KPARAM_INFO
	.align		4
.L_23241:
        /*00d8*/ 	.byte	0x04, 0x17
        /*00da*/ 	.short	(.L_23243 - .L_23242)
.L_23242:
        /*00dc*/ 	.word	0x00000000
        /*00e0*/ 	.short	0x0008
        /*00e2*/ 	.short	0x0038
        /*00e4*/ 	.byte	0x00, 0xf5, 0x21, 0x00


	//----- nvinfo : EIATTR_KPARAM_INFO
	.align		4
.L_23243:
        /*00e8*/ 	.byte	0x04, 0x17
        /*00ea*/ 	.short	(.L_23245 - .L_23244)
.L_23244:
        /*00ec*/ 	.word	0x00000000
        /*00f0*/ 	.short	0x0007
        /*00f2*/ 	.short	0x0034
        /*00f4*/ 	.byte	0x00, 0xf0, 0x11, 0x00


	//----- nvinfo : EIATTR_KPARAM_INFO
	.align		4
.L_23245:
        /*00f8*/ 	.byte	0x04, 0x17
        /*00fa*/ 	.short	(.L_23247 - .L_23246)
.L_23246:
        /*00fc*/ 	.word	0x00000000
        /*0100*/ 	.short	0x0006
        /*0102*/ 	.short	0x0030
        /*0104*/ 	.byte	0x00, 0xf0, 0x11, 0x00


	//----- nvinfo : EIATTR_KPARAM_INFO
	.align		4
.L_23247:
        /*0108*/ 	.byte	0x04, 0x17
        /*010a*/ 	.short	(.L_23249 - .L_23248)
.L_23248:
        /*010c*/ 	.word	0x00000000
        /*0110*/ 	.short	0x0005
        /*0112*/ 	.short	0x0028
        /*0114*/ 	.byte	0x00, 0xf5, 0x21, 0x00


	//----- nvinfo : EIATTR_KPARAM_INFO
	.align		4
.L_23249:
        /*0118*/ 	.byte	0x04, 0x17
        /*011a*/ 	.short	(.L_23251 - .L_23250)
.L_23250:
        /*011c*/ 	.word	0x00000000
        /*0120*/ 	.short	0x0004
        /*0122*/ 	.short	0x0020
        /*0124*/ 	.byte	0x00, 0xf5, 0x21, 0x00


	//----- nvinfo : EIATTR_KPARAM_INFO
	.align		4
.L_23251:
        /*0128*/ 	.byte	0x04, 0x17
        /*012a*/ 	.short	(.L_23253 - .L_23252)
.L_23252:
        /*012c*/ 	.word	0x00000000
        /*0130*/ 	.short	0x0003
        /*0132*/ 	.short	0x0018
        /*0134*/ 	.byte	0x00, 0xf5, 0x21, 0x00


	//----- nvinfo : EIATTR_KPARAM_INFO
	.align		4
.L_23253:
        /*0138*/ 	.byte	0x04, 0x17
        /*013a*/ 	.short	(.L_23255 - .L_23254)
.L_23254:
        /*013c*/ 	.word	0x00000000
        /*0140*/ 	.short	0x0002
        /*0142*/ 	.short	0x0010
        /*0144*/ 	.byte	0x00, 0xf5, 0x21, 0x00


	//----- nvinfo : EIATTR_KPARAM_INFO
	.align		4
.L_23255:
        /*0148*/ 	.byte	0x04, 0x17
        /*014a*/ 	.short	(.L_23257 - .L_23256)
.L_23256:
        /*014c*/ 	.word	0x00000000
        /*0150*/ 	.short	0x0001
        /*0152*/ 	.short	0x0008
        /*0154*/ 	.byte	0x00, 0xf5, 0x21, 0x00


	//----- nvinfo : EIATTR_KPARAM_INFO
	.align		4
.L_23257:
        /*0158*/ 	.byte	0x04, 0x17
        /*015a*/ 	.short	(.L_23259 - .L_23258)
.L_23258:
        /*015c*/ 	.word	0x00000000
        /*0160*/ 	.short	0x0000
        /*0162*/ 	.short	0x0000
        /*0164*/ 	.byte	0x00, 0xf5, 0x21, 0x00


	//----- nvinfo : EIATTR_SPARSE_MMA_MASK
	.align		4
.L_23259:
        /*0168*/ 	.byte	0x03, 0x50
        /*016a*/ 	.short	0x0000


	//----- nvinfo : EIATTR_MAXREG_COUNT
	.align		4
        /*016c*/ 	.byte	0x03, 0x1b
        /*016e*/ 	.short	0x00ff


	//----- nvinfo : EIATTR_NUM_BARRIERS
	.align		4
        /*0170*/ 	.byte	0x02, 0x4c
        /*0172*/ 	.byte	0x01
	.zero		1


	//----- nvinfo : EIATTR_ANNOTATIONS
	.align		4
        /*0174*/ 	.byte	0x04, 0x55
        /*0176*/ 	.short	(.L_23261 - .L_23260)


	//   ....[0]....
.L_23260:
        /*0178*/ 	.word	0x00000001
        /*017c*/ 	.byte	0x10, 0x0b, 0x00, 0x00, 0x01, 0x00, 0x00, 0x00, 0x50, 0x0b, 0x00, 0x00, 0x01, 0x00, 0x00, 0x00
        /* <DEDUP_REMOVED lines=27> */
        /*033c*/ 	.byte	0xa0, 0x4d, 0x00, 0x00, 0x01, 0x00, 0x00, 0x00, 0x20, 0x4e, 0x00, 0x00


	//----- nvinfo : EIATTR_MERCURY_ISA_VERSION
	.align		4
.L_23261:
        /*0348*/ 	.byte	0x03, 0x5f
        /*034a*/ 	.short	0x0101


	//----- nvinfo : EIATTR_COOP_GROUP_MASK_REGIDS
	.align		4
        /*034c*/ 	.byte	0x04, 0x29
        /*034e*/ 	.short	(.L_23263 - .L_23262)


	//   ....[0]....
.L_23262:
        /*0350*/ 	.word	0xffffffff


	//   ....[1]....
        /*0354*/ 	.word	0xffffffff


	//   ....[2]....
        /*0358*/ 	.word	0xffffffff


	//   ....[3]....
        /*035c*/ 	.word	0xffffffff


	//   ....[4]....
        /*0360*/ 	.word	0xffffffff


	//   ....[5]....
        /*0364*/ 	.word	0xffffffff


	//   ....[6]....
        /*0368*/ 	.word	0xffffffff


	//   ....[7]....
        /*036c*/ 	.word	0xffffffff


	//   ....[8]....
        /*0370*/ 	.word	0xffffffff


	//   ....[9]....
        /*0374*/ 	.word	0xffffffff


	//   ....[10]....
        /*0378*/ 	.word	0xffffffff


	//   ....[11]....
        /*037c*/ 	.word	0xffffffff


	//   ....[12]....
        /*0380*/ 	.word	0xffffffff


	//   ....[13]....
        /*0384*/ 	.word	0xffffffff


	//   ....[14]....
        /*0388*/ 	.word	0xffffffff


	//   ....[15]....
        /*038c*/ 	.word	0xffffffff


	//   ....[16]....
        /*0390*/ 	.word	0xffffffff


	//   ....[17]....
        /*0394*/ 	.word	0xffffffff


	//   ....[18]....
        /*0398*/ 	.word	0xffffffff


	//   ....[19]....
        /*039c*/ 	.word	0xffffffff


	//   ....[20]....
        /*03a0*/ 	.word	0xffffffff


	//   ....[21]....
        /*03a4*/ 	.word	0xffffffff


	//   ....[22]....
        /*03a8*/ 	.word	0xffffffff


	//   ....[23]....
        /*03ac*/ 	.word	0xffffffff


	//   ....[24]....
        /*03b0*/ 	.word	0xffffffff


	//   ....[25]....
        /*03b4*/ 	.word	0xffffffff


	//   ....[26]....
        /*03b8*/ 	.word	0xffffffff


	//   ....[27]....
        /*03bc*/ 	.word	0xffffffff


	//   ....[28]....
        /*03c0*/ 	.word	0xffffffff


	//   ....[29]....
        /*03c4*/ 	.word	0xffffffff


	//   ....[30]....
        /*03c8*/ 	.word	0xffffffff


	//   ....[31]....
        /*03cc*/ 	.word	0xffffffff


	//   ....[32]....
        /*03d0*/ 	.word	0xffffffff


	//   ....[33]....
        /*03d4*/ 	.word	0xffffffff


	//   ....[34]....
        /*03d8*/ 	.word	0xffffffff


	//   ....[35]....
        /*03dc*/ 	.word	0xffffffff


	//   ....[36]....
        /*03e0*/ 	.word	0xffffffff


	//   ....[37]....
        /*03e4*/ 	.word	0xffffffff


	//   ....[38]....
        /*03e8*/ 	.word	0xffffffff


	//   ....[39]....
        /*03ec*/ 	.word	0xffffffff


	//   ....[40]....
        /*03f0*/ 	.word	0xffffffff


	//   ....[41]....
        /*03f4*/ 	.word	0xffffffff


	//   ....[42]....
        /*03f8*/ 	.word	0xffffffff


	//   ....[43]....
        /*03fc*/ 	.word	0xffffffff


	//   ....[44]....
        /*0400*/ 	.word	0xffffffff


	//   ....[45]....
        /*0404*/ 	.word	0xffffffff


	//   ....[46]....
        /*0408*/ 	.word	0xffffffff


	//   ....[47]....
        /*040c*/ 	.word	0xffffffff


	//   ....[48]....
        /*0410*/ 	.word	0xffffffff


	//   ....[49]....
        /*0414*/ 	.word	0xffffffff


	//   ....[50]....
        /*0418*/ 	.word	0xffffffff


	//   ....[51]....
        /*041c*/ 	.word	0xffffffff


	//   ....[52]....
        /*0420*/ 	.word	0xffffffff


	//   ....[53]....
        /*0424*/ 	.word	0xffffffff


	//   ....[54]....
        /*0428*/ 	.word	0xffffffff


	//   ....[55]....
        /*042c*/ 	.word	0xffffffff


	//   ....[56]....
        /*0430*/ 	.word	0xffffffff


	//   ....[57]....
        /*0434*/ 	.word	0xffffffff


	//   ....[58]....
        /*0438*/ 	.word	0xffffffff


	//   ....[59]....
        /*043c*/ 	.word	0xffffffff


	//   ....[60]....
        /*0440*/ 	.word	0xffffffff


	//   ....[61]....
        /*0444*/ 	.word	0xffffffff


	//   ....[62]....
        /*0448*/ 	.word	0xffffffff


	//   ....[63]....
        /*044c*/ 	.word	0xffffffff


	//   ....[64]....
        /*0450*/ 	.word	0xffffffff


	//   ....[65]....
        /*0454*/ 	.word	0xffffffff


	//   ....[66]....
        /*0458*/ 	.word	0xffffffff


	//   ....[67]....
        /*045c*/ 	.word	0xffffffff


	//   ....[68]....
        /*0460*/ 	.word	0xffffffff


	//   ....[69]....
        /*0464*/ 	.word	0xffffffff


	//   ....[70]....
        /*0468*/ 	.word	0xffffffff


	//   ....[71]....
        /*046c*/ 	.word	0xffffffff


	//   ....[72]....
        /*0470*/ 	.word	0xffffffff


	//   ....[73]....
        /*0474*/ 	.word	0xffffffff


	//   ....[74]....
        /*0478*/ 	.word	0xffffffff


	//   ....[75]....
        /*047c*/ 	.word	0xffffffff


	//   ....[76]....
        /*0480*/ 	.word	0xffffffff


	//   ....[77]....
        /*0484*/ 	.word	0xffffffff


	//   ....[78]....
        /*0488*/ 	.word	0xffffffff


	//   ....[79]....
        /*048c*/ 	.word	0xffffffff


	//----- nvinfo : EIATTR_COOP_GROUP_INSTR_OFFSETS
	.align		4
.L_23263:
        /*0490*/ 	.byte	0x04, 0x28
        /*0492*/ 	.short	(.L_23265 - .L_23264)


	//   ....[0]....
.L_23264:
        /*0494*/ 	.word	0x00005a20


	//   ....[1]....
        /*0498*/ 	.word	0x00005ac0


	//   ....[2]....
        /*049c*/ 	.word	0x00005af0


	//   ....[3]....
        /*04a0*/ 	.word	0x00005b20


	//   ....[4]....
        /*04a4*/ 	.word	0x00005b80


	//   ....[5]....
        /*04a8*/ 	.word	0x00005c20


	//   ....[6]....
        /*04ac*/ 	.word	0x00005c50


	//   ....[7]....
        /*04b0*/ 	.word	0x00005c70


	//   ....[8]....
        /*04b4*/ 	.word	0x00006ad0


	//   ....[9]....
        /*04b8*/ 	.word	0x00006b10


	//   ....[10]....
        /*04bc*/ 	.word	0x00006b30


	//   ....[11]....
        /*04c0*/ 	.word	0x00006b50


	//   ....[12]....
        /*04c4*/ 	.word	0x00006b70


	//   ....[13]....
        /*04c8*/ 	.word	0x00006bc0


	//   ....[14]....
        /*04cc*/ 	.word	0x00006be0


	//   ....[15]....
        /*04d0*/ 	.word	0x00006c00


	//   ....[16]....
        /*04d4*/ 	.word	0x0000faa0


	//   ....[17]....
        /*04d8*/ 	.word	0x0000fae0


	//   ....[18]....
        /*04dc*/ 	.word	0x0000fb00


	//   ....[19]....
        /*04e0*/ 	.word	0x0000fb10


	//   ....[20]....
        /*04e4*/ 	.word	0x0000fb20


	//   ....[21]....
        /*04e8*/ 	.word	0x0000fb30


	//   ....[22]....
        /*04ec*/ 	.word	0x0000fb50


	//   ....[23]....
        /*04f0*/ 	.word	0x0000fb70


	//   ....[24]....
        /*04f4*/ 	.word	0x0000fb90


	//   ....[25]....
        /*04f8*/ 	.word	0x0000fbb0


	//   ....[26]....
        /*04fc*/ 	.word	0x0000fbd0


	//   ....[27]....
        /*0500*/ 	.word	0x0000fbf0


	//   ....[28]....
        /*0504*/ 	.word	0x0000fc00


	//   ....[29]....
        /*0508*/ 	.word	0x0000fc30


	//   ....[30]....
        /*050c*/ 	.word	0x0000fc50


	//   ....[31]....
        /*0510*/ 	.word	0x0000fc70


	//   ....[32]....
        /*0514*/ 	.word	0x0000fc90


	//   ....[33]....
        /*0518*/ 	.word	0x0000fcb0


	//   ....[34]....
        /*051c*/ 	.word	0x0000fcd0


	//   ....[35]....
        /*0520*/ 	.word	0x0000fce0


	//   ....[36]....
        /*0524*/ 	.word	0x0000fd00


	//   ....[37]....
        /*0528*/ 	.word	0x0000fd20


	//   ....[38]....
        /*052c*/ 	.word	0x0000fd40


	//   ....[39]....
        /*0530*/ 	.word	0x0000fd70


	//   ....[40]....
        /*0534*/ 	.word	0x0000fda0


	//   ....[41]....
        /*0538*/ 	.word	0x0000fdc0


	//   ....[42]....
        /*053c*/ 	.word	0x0000fde0


	//   ....[43]....
        /*0540*/ 	.word	0x0000fe00


	//   ....[44]....
        /*0544*/ 	.word	0x0000fe20


	//   ....[45]....
        /*0548*/ 	.word	0x0000fe40


	//   ....[46]....
        /*054c*/ 	.word	0x0000fe60


	//   ....[47]....
        /*0550*/ 	.word	0x0000fe80


	//   ....[48]....
        /*0554*/ 	.word	0x0000fea0


	//   ....[49]....
        /*0558*/ 	.word	0x0000fec0


	//   ....[50]....
        /*055c*/ 	.word	0x0000fee0


	//   ....[51]....
        /*0560*/ 	.word	0x0000ff00


	//   ....[52]....
        /*0564*/ 	.word	0x0000ff20


	//   ....[53]....
        /*0568*/ 	.word	0x0000ff40


	//   ....[54]....
        /*056c*/ 	.word	0x0000ff70


	//   ....[55]....
        /*0570*/ 	.word	0x0000ff90


	//   ....[56]....
        /*0574*/ 	.word	0x0000ffb0


	//   ....[57]....
        /*0578*/ 	.word	0x0000ffd0


	//   ....[58]....
        /*057c*/ 	.word	0x0000fff0


	//   ....[59]....
        /*0580*/ 	.word	0x00010010


	//   ....[60]....
        /*0584*/ 	.word	0x00010020


	//   ....[61]....
        /*0588*/ 	.word	0x00010040


	//   ....[62]....
        /*058c*/ 	.word	0x00010060


	//   ....[63]....
        /*0590*/ 	.word	0x00010080


	//   ....[64]....
        /*0594*/ 	.word	0x000100a0


	//   ....[65]....
        /*0598*/ 	.word	0x000100c0


	//   ....[66]....
        /*059c*/ 	.word	0x000100e0


	//   ....[67]....
        /*05a0*/ 	.word	0x00010100


	//   ....[68]....
        /*05a4*/ 	.word	0x00010120


	//   ....[69]....
        /*05a8*/ 	.word	0x00010140


	//   ....[70]....
        /*05ac*/ 	.word	0x00010160


	//   ....[71]....
        /*05b0*/ 	.word	0x00010180


	//   ....[72]....
        /*05b4*/ 	.word	0x000101a0


	//   ....[73]....
        /*05b8*/ 	.word	0x000101c0


	//   ....[74]....
        /*05bc*/ 	.word	0x000101e0


	//   ....[75]....
        /*05c0*/ 	.word	0x00010200


	//   ....[76]....
        /*05c4*/ 	.word	0x00010220


	//   ....[77]....
        /*05c8*/ 	.word	0x00010240


	//   ....[78]....
        /*05cc*/ 	.word	0x00010260


	//   ....[79]....
        /*05d0*/ 	.word	0x00010280


	//----- nvinfo : EIATTR_VRC_CTA_INIT_COUNT
	.align		4
.L_23265:
        /*05d4*/ 	.byte	0x02, 0x4a
	.zero		1
	.zero		1


	//----- nvinfo : EIATTR_EXIT_INSTR_OFFSETS
	.align		4
        /*05d8*/ 	.byte	0x04, 0x1c
        /*05da*/ 	.short	(.L_23267 - .L_23266)


	//   ....[0]....
.L_23266:
        /*05dc*/ 	.word	0x000000e0


	//   ....[1]....
        /*05e0*/ 	.word	0x00011100


	//   ....[2]....
        /*05e4*/ 	.word	0x00011130


	//   ....[3]....
        /*05e8*/ 	.word	0x000115d0


	//----- nvinfo : EIATTR_CRS_STACK_SIZE
	.align		4
.L_23267:
        /*05ec*/ 	.byte	0x04, 0x1e
        /*05ee*/ 	.short	(.L_23269 - .L_23268)
.L_23268:
        /*05f0*/ 	.word	0x00000000


	//----- nvinfo : EIATTR_CBANK_PARAM_SIZE
	.align		4
.L_23269:
        /*05f4*/ 	.byte	0x03, 0x19
        /*05f6*/ 	.short	0x008c


	//----- nvinfo : EIATTR_PARAM_CBANK
	.align		4
        /*05f8*/ 	.byte	0x04, 0x0a
        /*05fa*/ 	.short	(.L_23271 - .L_23270)
	.align		4
.L_23270:
        /*05fc*/ 	.word	index@(.nv.constant0._ZN4vllm25paged_attention_v2_kernelI13__nv_bfloat16S1_Li256ELi32ELi128ELNS_18Fp8KVCacheDataTypeE0ELb0ELi512EEEvPfS3_PT_PKS4_PKT0_SA_ifPKiSC_iPKfiiiSE_SE_iiiii)
        /*0600*/ 	.short	0x0380
        /*0602*/ 	.short	0x008c


	//----- nvinfo : EIATTR_SW_WAR
	.align		4
.L_23271:
        /*0604*/ 	.byte	0x04, 0x36
        /*0606*/ 	.short	(.L_23273 - .L_23272)
.L_23272:
        /*0608*/ 	.word	0x00000008
.L_23273:


//--------------------- .nv.info._ZN4vllm25paged_attention_v2_kernelI13__nv_bfloat16S1_Li192ELi32ELi128ELNS_18Fp8KVCacheDataTypeE0ELb0ELi512EEEvPfS3_PT_PKS4_PKT0_SA_ifPKiSC_iPKfiiiSE_SE_iiiii --------------------------
	.section	.nv.info._ZN4vllm25paged_attention_v2_kernelI13__nv_bfloat16S1_Li192ELi32ELi128ELNS_18Fp8KVCacheDataTypeE0ELb0ELi512EEEvPfS3_PT_PKS4_PKT0_SA_ifPKiSC_iPKfiiiSE_SE_iiiii,"",@"SHT_CUDA_INFO"
	.sectionflags	@""
	.align	4


	//----- nvinfo : EIATTR_CUDA_API_VERSION
	.align		4
        /*0000*/ 	.byte	0x04, 0x37
        /*0002*/ 	.short	(.L_23275 - .L_23274)
.L_23274:
        /*0004*/ 	.word	0x00000082


	//----- nvinfo : EIATTR_KPARAM_INFO
	.align		4
.L_23275:
        /*0008*/ 	.byte	0x04, 0x17
        /*000a*/ 	.short	(.L_23277 - .L_23276)
.L_23276:
        /*000c*/ 	.word	0x00000000
        /*0010*/ 	.short	0x0015
        /*0012*/ 	.short	0x0088
        /*0014*/ 	.byte	0x00, 0xf0, 0x11, 0x00


	//----- nvinfo : EIATTR_KPARAM_INFO
	.align		4
.L_23277:
        /*0018*/ 	.byte	0x04, 0x17
        /*001a*/ 	.short	(.L_23279 - .L_23278)
.L_23278:
        /*001c*/ 	.word	0x00000000
        /*0020*/ 	.short	0x0014
        /*0022*/ 	.short	0x0084
        /*0024*/ 	.byte	0x00, 0xf0, 0x11, 0x00


	//----- nvinfo : EIATTR_KPARAM_INFO
	.align		4
.L_23279:
        /*0028*/ 	.byte	0x04, 0x17
        /*002a*/ 	.short	(.L_23281 - .L_23280)
.L_23280:
        /*002c*/ 	.word	0x00000000
        /*0030*/ 	.short	0x0013
        /*0032*/ 	.short	0x0080
        /*0034*/ 	.byte	0x00, 0xf0, 0x11, 0x00


	//----- nvinfo : EIATTR_KPARAM_INFO
	.align		4
.L_23281:
        /*0038*/ 	.byte	0x04, 0x17
        /*003a*/ 	.short	(.L_23283 - .L_23282)
.L_23282:
        /*003c*/ 	.word	0x00000000
        /*0040*/ 	.short	0x0012
        /*0042*/ 	.short	0x007c
        /*0044*/ 	.byte	0x00, 0xf0, 0x11, 0x00


	//----- nvinfo : EIATTR_KPARAM_INFO
	.align		4
.L_23283:
        /*0048*/ 	.byte	0x04, 0x17
        /*004a*/ 	.short	(.L_23285 - .L_23284)
.L_23284:
        /*004c*/ 	.word	0x00000000
        /*0050*/ 	.short	0x0011
        /*0052*/ 	.short	0x0078
        /*0054*/ 	.byte	0x00, 0xf0, 0x11, 0x00


	//----- nvinfo : EIATTR_KPARAM_INFO
	.align		4
.L_23285:
        /*0058*/ 	.byte	0x04, 0x17
        /*005a*/ 	.short	(.L_23287 - .L_23286)
.L_23286:
        /*005c*/ 	.word	0x00000000
        /*0060*/ 	.short	0x0010
        /*0062*/ 	.short	0x0070
        /*0064*/ 	.byte	0x00, 0xf5, 0x21, 0x00


	//----- nvinfo : EIATTR_KPARAM_INFO
	.align		4
.L_23287:
        /*0068*/ 	.byte	0x04, 0x17
        /*006a*/ 	.short	(.L_23289 - .L_23288)
.L_23288:
        /*006c*/ 	.word	0x00000000
        /*0070*/ 	.short	0x000f
        /*0072*/ 	.short	0x0068
        /*0074*/ 	.byte	0x00, 0xf5, 0x21, 0x00


	//----- nvinfo : EIATTR_KPARAM_INFO
	.align		4
.L_23289:
        /*0078*/ 	.byte	0x04, 0x17
        /*007a*/ 	.short	(.L_23291 - .L_23290)
.L_23290:
        /*007c*/ 	.word	0x00000000
        /*0080*/ 	.short	0x000e
        /*0082*/ 	.short	0x0060
        /*0084*/ 	.byte	0x00, 0xf0, 0x11, 0x00


	//----- nvinfo : EIATTR_KPARAM_INFO
	.align		4
.L_23291:
        /*0088*/ 	.byte	0x04, 0x17
        /*008a*/ 	.short	(.L_23293 - .L_23292)
.L_23292:
        /*008c*/ 	.word	0x00000000
        /*0090*/ 	.short	0x000d
        /*0092*/ 	.short	0x005c
        /*0094*/ 	.byte	0x00, 0xf0, 0x11, 0x00


	//----- nvinfo : EIATTR_KPARAM_INFO
	.align		4
.L_23293:
        /*0098*/ 	.byte	0x04, 0x17
        /*009a*/ 	.short	(.L_23295 - .L_23294)
.L_23294:
        /*009c*/ 	.word	0x00000000
        /*00a0*/ 	.short	0x000c
        /*00a2*/ 	.short	0x0058
        /*00a4*/ 	.byte	0x00, 0xf0, 0x11, 0x00


	//----- nvinfo : EIATTR_KPARAM_INFO
	.align		4
.L_23295:
        /*00a8*/ 	.byte	0x04, 0x17
        /*00aa*/ 	.short	(.L_23297 - .L_23296)
.L_23296:
        /*00ac*/ 	.word	0x00000000
        /*00b0*/ 	.short	0x000b
        /*00b2*/ 	.short	0x0050
        /*00b4*/ 	.byte	0x00, 0xf5, 0x21, 0x00


	//----- nvinfo : EIATTR_KPARAM_INFO
	.align		4
.L_23297:
        /*00b8*/ 	.byte	0x04, 0x17
        /*00ba*/ 	.short	(.L_23299 - .L_23298)
.L_23298:
        /*00bc*/ 	.word	0x00000000
        /*00c0*/ 	.short	0x000a
        /*00c2*/ 	.short	0x0048
        /*00c4*/ 	.byte	0x00, 0xf0, 0x11, 0x00


	//----- nvinfo : EIATTR_KPARAM_INFO
	.align		4
.L_23299:
        /*00c8*/ 	.byte	0x04, 0x17
        /*00ca*/ 	.short	(.L_23301 - .L_23300)
.L_23300:
        /*00cc*/ 	.word	0x00000000
        /*00d0*/ 	.short	0x0009
        /*00d2*/ 	.short	0x0040
        /*00d4*/ 	.byte	0x00, 0xf5, 0x21, 0x00


	//----- nvinfo : EIATTR_KPARAM_INFO
	.align		4
.L_23301:
        /*00d8*/ 	.byte	0x04, 0x17
        /*00da*/ 	.short	(.L_23303 - .L_23302)
.L_23302:
        /*00dc*/ 	.word	0x00000000
        /*00e0*/ 	.short	0x0008
        /*00e2*/ 	.short	0x0038
        /*00e4*/ 	.byte	0x00, 0xf5, 0x21, 0x00


	//----- nvinfo : EIATTR_KPARAM_INFO
	.align		4
.L_23303:
        /*00e8*/ 	.byte	0x04, 0x17
        /*00ea*/ 	.short	(.L_23305 - .L_23304)
.L_23304:
        /*00ec*/ 	.word	0x00000000
        /*00f0*/ 	.short	0x0007
        /*00f2*/ 	.short	0x0034
        /*00f4*/ 	.byte	0x00, 0xf0, 0x11, 0x00


	//----- nvinfo : EIATTR_KPARAM_INFO
	.align		4
.L_23305:
        /*00f8*/ 	.byte	0x04, 0x17
        /*00fa*/ 	.short	(.L_23307 - .L_23306)
.L_23306:
        /*00fc*/ 	.word	0x00000000
        /*0100*/ 	.short	0x0006
        /*0102*/ 	.short	0x0030
        /*0104*/ 	.byte	0x00, 0xf0, 0x11, 0x00


	//----- nvinfo : EIATTR_KPARAM_INFO
	.align		4
.L_23307:
        /*0108*/ 	.byte	0x04, 0x17
        /*010a*/ 	.short	(.L_23309 - .L_23308)
.L_23308:
        /*010c*/ 	.word	0x00000000
        /*0110*/ 	.short	0x0005
        /*0112*/ 	.short	0x0028
        /*0114*/ 	.byte	0x00, 0xf5, 0x21, 0x00


	//----- nvinfo : EIATTR_KPARAM_INFO
	.align		4
.L_23309:
        /*0118*/ 	.byte	0x04, 0x17
        /*011a*/ 	.short	(.L_23311 - .L_23310)
.L_23310:
        /*011c*/ 	.word	0x00000000
        /*0120*/ 	.short	0x0004
        /*0122*/ 	.short	0x0020
        /*0124*/ 	.byte	0x00, 0xf5, 0x21, 0x00


	//----- nvinfo : EIATTR_KPARAM_INFO
	.align		4
.L_23311:
        /*0128*/ 	.byte	0x04, 0x17
        /*012a*/ 	.short	(.L_23313 - .L_23312)
.L_23312:
        /*012c*/ 	.word	0x00000000
        /*0130*/ 	.short	0x0003
        /*0132*/ 	.short	0x0018
        /*0134*/ 	.byte	0x00, 0xf5, 0x21, 0x00


	//----- nvinfo : EIATTR_KPARAM_INFO
	.align		4
.L_23313:
        /*0138*/ 	.byte	0x04, 0x17
        /*013a*/ 	.short	(.L_23315 - .L_23314)
.L_23314:
        /*013c*/ 	.word	0x00000000
        /*0140*/ 	.short	0x0002
        /*0142*/ 	.short	0x0010
        /*0144*/ 	.byte	0x00, 0xf5, 0x21, 0x00


	//----- nvinfo : EIATTR_KPARAM_INFO
	.align		4
.L_23315:
        /*0148*/ 	.byte	0x04, 0x17
        /*014a*/ 	.short	(.L_23317 - .L_23316)
.L_23316:
        /*014c*/ 	.word	0x00000000
        /*0150*/ 	.short	0x0001
        /*0152*/ 	.short	0x0008
        /*0154*/ 	.byte	0x00, 0xf5, 0x21, 0x00


	//----- nvinfo : EIATTR_KPARAM_INFO
	.align		4
.L_23317:
        /*0158*/ 	.byte	0x04, 0x17
        /*015a*/ 	.short	(.L_23319 - .L_23318)
.L_23318:
        /*015c*/ 	.word	0x00000000
        /*0160*/ 	.short	0x0000
        /*0162*/ 	.short	0x0000
        /*0164*/ 	.byte	0x00, 0xf5, 0x21, 0x00


	//----- nvinfo : EIATTR_SPARSE_MMA_MASK
	.align		4
.L_23319:
        /*0168*/ 	.byte	0x03, 0x50
        /*016a*/ 	.short	0x0000


	//----- nvinfo : EIATTR_MAXREG_COUNT
	.align		4
        /*016c*/ 	.byte	0x03, 0x1b
        /*016e*/ 	.short	0x00ff


	//----- nvinfo : EIATTR_NUM_BARRIERS
	.align		4
        /*0170*/ 	.byte	0x02, 0x4c
        /*0172*/ 	.byte	0x01
	.zero		1


	//----- nvinfo : EIATTR_MERCURY_ISA_VERSION
	.align		4
        /*0174*/ 	.byte	0x03, 0x5f
        /*0176*/ 	.short	0x0101


	//----- nvinfo : EIATTR_COOP_GROUP_MASK_REGIDS
	.align		4
        /*0178*/ 	.byte	0x04, 0x29
        /*017a*/ 	.short	(.L_23321 - .L_23320)


	//   ....[0]....
.L_23320:
        /*017c*/ 	.word	0xffffffff


	//   ....[1]....
        /*0180*/ 	.word	0xffffffff


	//   ....[2]....
        /*0184*/ 	.word	0xffffffff


	//   ....[3]....
        /*0188*/ 	.word	0xffffffff


	//   ....[4]....
        /*018c*/ 	.word	0xffffffff


	//   ....[5]....
        /*0190*/ 	.word	0xffffffff


	//   ....[6]....
        /*0194*/ 	.word	0xffffffff


	//   ....[7]....
        /*0198*/ 	.word	0xffffffff


	//   ....[8]....
        /*019c*/ 	.word	0xffffffff


	//   ....[9]....
        /*01a0*/ 	.word	0xffffffff


	//   ....[10]....
        /*01a4*/ 	.word	0xffffffff


	//   ....[11]....
        /*01a8*/ 	.word	0xffffffff


	//   ....[12]....
        /*01ac*/ 	.word	0xffffffff


	//   ....[13]....
        /*01b0*/ 	.word	0xffffffff


	//   ....[14]....
        /*01b4*/ 	.word	0xffffffff


	//   ....[15]....
        /*01b8*/ 	.word	0xffffffff


	//   ....[16]....
        /*01bc*/ 	.word	0xffffffff


	//   ....[17]....
        /*01c0*/ 	.word	0xffffffff


	//   ....[18]....
        /*01c4*/ 	.word	0xffffffff


	//   ....[19]....
        /*01c8*/ 	.word	0xffffffff


	//   ....[20]....
        /*01cc*/ 	.word	0xffffffff


	//   ....[21]....
        /*01d0*/ 	.word	0xffffffff


	//   ....[22]....
        /*01d4*/ 	.word	0xffffffff


	//   ....[23]....
        /*01d8*/ 	.word	0xffffffff


	//   ....[24]....
        /*01dc*/ 	.word	0xffffffff


	//   ....[25]....
        /*01e0*/ 	.word	0xffffffff


	//   ....[26]....
        /*01e4*/ 	.word	0xffffffff


	//   ....[27]....
        /*01e8*/ 	.word	0xffffffff


	//   ....[28]....
        /*01ec*/ 	.word	0xffffffff


	//   ....[29]....
        /*01f0*/ 	.word	0xffffffff


	//   ....[30]....
        /*01f4*/ 	.word	0xffffffff


	//   ....[31]....
        /*01f8*/ 	.word	0xffffffff


	//   ....[32]....
        /*01fc*/ 	.word	0xffffffff


	//   ....[33]....
        /*0200*/ 	.word	0xffffffff


	//   ....[34]....
        /*0204*/ 	.word	0xffffffff


	//   ....[35]....
        /*0208*/ 	.word	0xffffffff


	//   ....[36]....
        /*020c*/ 	.word	0xffffffff


	//   ....[37]....
        /*0210*/ 	.word	0xffffffff


	//   ....[38]....
        /*0214*/ 	.word	0xffffffff


	//   ....[39]....
        /*0218*/ 	.word	0xffffffff


	//   ....[40]....
        /*021c*/ 	.word	0xffffffff


	//   ....[41]....
        /*0220*/ 	.word	0xffffffff


	//   ....[42]....
        /*0224*/ 	.word	0xffffffff


	//   ....[43]....
        /*0228*/ 	.word	0xffffffff


	//   ....[44]....
        /*022c*/ 	.word	0xffffffff


	//   ....[45]....
        /*0230*/ 	.word	0xffffffff


	//   ....[46]....
        /*0234*/ 	.word	0xffffffff


	//   ....[47]....
        /*0238*/ 	.word	0xffffffff


	//   ....[48]....
        /*023c*/ 	.word	0xffffffff


	//   ....[49]....
        /*0240*/ 	.word	0xffffffff


	//   ....[50]....
        /*0244*/ 	.word	0xffffffff


	//   ....[51]....
        /*0248*/ 	.word	0xffffffff


	//   ....[52]....
        /*024c*/ 	.word	0xffffffff


	//   ....[53]....
        /*0250*/ 	.word	0xffffffff


	//   ....[54]....
        /*0254*/ 	.word	0xffffffff


	//   ....[55]....
        /*0258*/ 	.word	0xffffffff


	//   ....[56]....
        /*025c*/ 	.word	0xffffffff


	//   ....[57]....
        /*0260*/ 	.word	0xffffffff


	//   ....[58]....
        /*0264*/ 	.word	0xffffffff


	//   ....[59]....
        /*0268*/ 	.word	0xffffffff


	//   ....[60]....
        /*026c*/ 	.word	0xffffffff


	//   ....[61]....
        /*0270*/ 	.word	0xffffffff


	//   ....[62]....
        /*0274*/ 	.word	0xffffffff


	//   ....[63]....
        /*0278*/ 	.word	0xffffffff


	//----- nvinfo : EIATTR_COOP_GROUP_INSTR_OFFSETS
	.align		4
.L_23321:
        /*027c*/ 	.byte	0x04, 0x28
        /*027e*/ 	.short	(.L_23323 - .L_23322)


	//   ....[0]....
.L_23322:
        /*0280*/ 	.word	0x000041b0


	//   ....[1]....
        /*0284*/ 	.word	0x00004200


	//   ....[2]....
        /*0288*/ 	.word	0x00004220


	//   ....[3]....
        /*028c*/ 	.word	0x00004250


	//   ....[4]....
        /*0290*/ 	.word	0x00004290


	//   ....[5]....
        /*0294*/ 	.word	0x00004330


	//   ....[6]....
        /*0298*/ 	.word	0x00004370


	//   ....[7]....
        /*029c*/ 	.word	0x000043c0


	//   ....[8]....
        /*02a0*/ 	.word	0x00005200


	//   ....[9]....
        /*02a4*/ 	.word	0x00005240


	//   ....[10]....
        /*02a8*/ 	.word	0x00005260


	//   ....[11]....
        /*02ac*/ 	.word	0x00005280


	//   ....[12]....
        /*02b0*/ 	.word	0x000052a0


	//   ....[13]....
        /*02b4*/ 	.word	0x000052f0


	//   ....[14]....
        /*02b8*/ 	.word	0x00005310


	//   ....[15]....
        /*02bc*/ 	.word	0x00005330


	//   ....[16]....
        /*02c0*/ 	.word	0x0000c090


	//   ....[17]....
        /*02c4*/ 	.word	0x0000c0d0


	//   ....[18]....
        /*02c8*/ 	.word	0x0000c110


	//   ....[19]....
        /*02cc*/ 	.word	0x0000c140


	//   ....[20]....
        /*02d0*/ 	.word	0x0000c160


	//   ....[21]....
        /*02d4*/ 	.word	0x0000c170


	//   ....[22]....
        /*02d8*/ 	.word	0x0000c180


	//   ....[23]....
        /*02dc*/ 	.word	0x0000c1c0


	//   ....[24]....
        /*02e0*/ 	.word	0x0000c1f0


	//   ....[25]....
        /*02e4*/ 	.word	0x0000c220


	//   ....[26]....
        /*02e8*/ 	.word	0x0000c250


	//   ....[27]....
        /*02ec*/ 	.word	0x0000c280


	//   ....[28]....
        /*02f0*/ 	.word	0x0000c2b0


	//   ....[29]....
        /*02f4*/ 	.word	0x0000c2c0


	//   ....[30]....
        /*02f8*/ 	.word	0x0000c2f0


	//   ....[31]....
        /*02fc*/ 	.word	0x0000c320


	//   ....[32]....
        /*0300*/ 	.word	0x0000c340


	//   ....[33]....
        /*0304*/ 	.word	0x0000c360


	//   ....[34]....
        /*0308*/ 	.word	0x0000c380


	//   ....[35]....
        /*030c*/ 	.word	0x0000c3a0


	//   ....[36]....
        /*0310*/ 	.word	0x0000c3c0


	//   ....[37]....
        /*0314*/ 	.word	0x0000c3e0


	//   ....[38]....
        /*0318*/ 	.word	0x0000c400


	//   ....[39]....
        /*031c*/ 	.word	0x0000c420


	//   ....[40]....
        /*0320*/ 	.word	0x0000c440


	//   ....[41]....
        /*0324*/ 	.word	0x0000c460


	//   ....[42]....
        /*0328*/ 	.word	0x0000c480


	//   ....[43]....
        /*032c*/ 	.word	0x0000c4a0


	//   ....[44]....
        /*0330*/ 	.word	0x0000c4d0


	//   ....[45]....
        /*0334*/ 	.word	0x0000c4f0


	//   ....[46]....
        /*0338*/ 	.word	0x0000c510


	//   ....[47]....
        /*033c*/ 	.word	0x0000c530


	//   ....[48]....
        /*0340*/ 	.word	0x0000c550


	//   ....[49]....
        /*0344*/ 	.word	0x0000c570


	//   ....[50]....
        /*0348*/ 	.word	0x0000c580


	//   ....[51]....
        /*034c*/ 	.word	0x0000c5a0


	//   ....[52]....
        /*0350*/ 	.word	0x0000c5c0


	//   ....[53]....
        /*0354*/ 	.word	0x0000c5e0


	//   ....[54]....
        /*0358*/ 	.word	0x0000c600


	//   ....[55]....
        /*035c*/ 	.word	0x0000c620


	//   ....[56]....
        /*0360*/ 	.word	0x0000c640


	//   ....[57]....
        /*0364*/ 	.word	0x0000c660


	//   ....[58]....
        /*0368*/ 	.word	0x0000c680


	//   ....[59]....
        /*036c*/ 	.word	0x0000c6a0


	//   ....[60]....
        /*0370*/ 	.word	0x0000c6c0


	//   ....[61]....
        /*0374*/ 	.word	0x0000c6e0


	//   ....[62]....
        /*0378*/ 	.word	0x0000c700


	//   ....[63]....
        /*037c*/ 	.word	0x0000c720


	//----- nvinfo : EIATTR_VRC_CTA_INIT_COUNT
	.align		4
.L_23323:
        /*0380*/ 	.byte	0x02, 0x4a
	.zero		1
	.zero		1


	//----- nvinfo : EIATTR_EXIT_INSTR_OFFSETS
	.align		4
        /*0384*/ 	.byte	0x04, 0x1c
        /*0386*/ 	.short	(.L_23325 - .L_23324)


	//   ....[0]....
.L_23324:
        /*0388*/ 	.word	0x00000090


	//   ....[1]....
        /*038c*/ 	.word	0x0000d1a0


	//   ....[2]....
        /*0390*/ 	.word	0x0000d1d0


	//   ....[3]....
        /*0394*/ 	.word	0x0000d560


	//----- nvinfo : EIATTR_CRS_STACK_SIZE
	.align		4
.L_23325:
        /*0398*/ 	.byte	0x04, 0x1e
        /*039a*/ 	.short	(.L_23327 - .L_23326)
.L_23326:
        /*039c*/ 	.word	0x00000000


	//----- nvinfo : EIATTR_CBANK_PARAM_SIZE
	.align		4
.L_23327:
        /*03a0*/ 	.byte	0x03, 0x19
        /*03a2*/ 	.short	0x008c


	//----- nvinfo : EIATTR_PARAM_CBANK
	.align		4
        /*03a4*/ 	.byte	0x04, 0x0a
        /*03a6*/ 	.short	(.L_23329 - .L_23328)
	.align		4
.L_23328:
        /*03a8*/ 	.word	index@(.nv.constant0._ZN4vllm25paged_attention_v2_kernelI13__nv_bfloat16S1_Li192ELi32ELi128ELNS_18Fp8KVCacheDataTypeE0ELb0ELi512EEEvPfS3_PT_PKS4_PKT0_SA_ifPKiSC_iPKfiiiSE_SE_iiiii)
        /*03ac*/ 	.short	0x0380
        /*03ae*/ 	.short	0x008c


	//----- nvinfo : EIATTR_SW_WAR
	.align		4
.L_23329:
        /*03b0*/ 	.byte	0x04, 0x36
        /*03b2*/ 	.short	(.L_23331 - .L_23330)
.L_23330:
        /*03b4*/ 	.word	0x00000008
.L_23331:


//--------------------- .nv.info._ZN4vllm25paged_attention_v2_kernelI13__nv_bfloat16S1_Li128ELi32ELi128ELNS_18Fp8KVCacheDataTypeE0ELb0ELi512EEEvPfS3_PT_PKS4_PKT0_SA_ifPKiSC_iPKfiiiSE_SE_iiiii --------------------------
	.section	.nv.info._ZN4vllm25paged_attention_v2_kernelI13__nv_bfloat16S1_Li128ELi32ELi128ELNS_18Fp8KVCacheDataTypeE0ELb0ELi512EEEvPfS3_PT_PKS4_PKT0_SA_ifPKiSC_iPKfiiiSE_SE_iiiii,"",@"SHT_CUDA_INFO"
	.sectionflags	@""
	.align	4


	//----- nvinfo : EIATTR_CUDA_API_VERSION
	.align		4
        /*0000*/ 	.byte	0x04, 0x37
        /*0002*/ 	.short	(.L_23333 - .L_23332)
.L_23332:
        /*0004*/ 	.word	0x00000082


	//----- nvinfo : EIATTR_KPARAM_INFO
	.align		4
.L_23333:
        /*0008*/ 	.byte	0x04, 0x17
        /*000a*/ 	.short	(.L_23335 - .L_23334)
.L_23334:
        /*000c*/ 	.word	0x00000000
        /*0010*/ 	.short	0x0015
        /*0012*/ 	.short	0x0088
        /*0014*/ 	.byte	0x00, 0xf0, 0x11, 0x00


	//----- nvinfo : EIATTR_KPARAM_INFO
	.align		4
.L_23335:
        /*0018*/ 	.byte	0x04, 0x17
        /*001a*/ 	.short	(.L_23337 - .L_23336)
.L_23336:
        /*001c*/ 	.word	0x00000000
        /*0020*/ 	.short	0x0014
        /*0022*/ 	.short	0x0084
        /*0024*/ 	.byte	0x00, 0xf0, 0x11, 0x00


	//----- nvinfo : EIATTR_KPARAM_INFO
	.align		4
.L_23337:
        /*0028*/ 	.byte	0x04, 0x17
        /*002a*/ 	.short	(.L_23339 - .L_23338)
.L_23338:
        /*002c*/ 	.word	0x00000000
        /*0030*/ 	.short	0x0013
        /*0032*/ 	.short	0x0080
        /*0034*/ 	.byte	0x00, 0xf0, 0x11, 0x00


	//----- nvinfo : EIATTR_KPARAM_INFO
	.align		4
.L_23339:
        /*0038*/ 	.byte	0x04, 0x17
        /*003a*/ 	.short	(.L_23341 - .L_23340)
.L_23340:
        /*003c*/ 	.word	0x00000000
        /*0040*/ 	.short	0x0012
        /*0042*/ 	.short	0x007c
        /*0044*/ 	.byte	0x00, 0xf0, 0x11, 0x00


	//----- nvinfo : EIATTR_KPARAM_INFO
	.align		4
.L_23341:
        /*0048*/ 	.byte	0x04, 0x17
        /*004a*/ 	.short	(.L_23343 - .L_23342)
.L_23342:
        /*004c*/ 	.word	0x00000000
        /*0050*/ 	.short	0x0011
        /*0052*/ 	.short	0x0078
        /*0054*/ 	.byte	0x00, 0xf0, 0x11, 0x00


	//----- nvinfo : EIATTR_KPARAM_INFO
	.align		4
.L_23343:
        /*0058*/ 	.byte	0x04, 0x17
        /*005a*/ 	.short	(.L_23345 - .L_23344)
.L_23344:
        /*005c*/ 	.word	0x00000000
        /*0060*/ 	.short	0x0010
        /*0062*/ 	.short	0x0070
        /*0064*/ 	.byte	0x00, 0xf5, 0x21, 0x00


	//----- nvinfo : EIATTR_KPARAM_INFO
	.align		4
.L_23345:
        /*0068*/ 	.byte	0x04, 0x17
        /*006a*/ 	.short	(.L_23347 - .L_23346)
.L_23346:
        /*006c*/ 	.word	0x00000000
        /*0070*/ 	.short	0x000f
        /*0072*/ 	.short	0x0068
        /*0074*/ 	.byte	0x00, 0xf5, 0x21, 0x00


	//----- nvinfo : EIATTR_KPARAM_INFO
	.align		4
.L_23347:
        /*0078*/ 	.byte	0x04, 0x17
        /*007a*/ 	.short	(.L_23349 - .L_23348)
.L_23348:
        /*007c*/ 	.word	0x00000000
        /*0080*/ 	.short	0x000e
        /*0082*/ 	.short	0x0060
        /*0084*/ 	.byte	0x00, 0xf0, 0x11, 0x00


	//----- nvinfo : EIATTR_KPARAM_INFO
	.align		4
.L_23349:
        /*0088*/ 	.byte	0x04, 0x17
        /*008a*/ 	.short	(.L_23351 - .L_23350)
.L_23350:
        /*008c*/ 	.word	0x00000000
        /*0090*/ 	.short	0x000d
        /*0092*/ 	.short	0x005c
        /*0094*/ 	.byte	0x00, 0xf0, 0x11, 0x00


	//----- nvinfo : EIATTR_KPARAM_INFO
	.align		4
.L_23351:
        /*0098*/ 	.byte	0x04, 0x17
        /*009a*/ 	.short	(.L_23353 - .L_23352)
.L_23352:
        /*009c*/ 	.word	0x00000000
        /*00a0*/ 	.short	0x000c
        /*00a2*/ 	.short	0x0058
        /*00a4*/ 	.byte	0x00, 0xf0, 0x11, 0x00


	//----- nvinfo : EIATTR_KPARAM_INFO
	.align		4
.L_23353:
        /*00a8*/ 	.byte	0x04, 0x17
        /*00aa*/ 	.short	(.L_23355 - .L_23354)
.L_23354:
        /*00ac*/ 	.word	0x00000000
        /*00b0*/ 	.short	0x000b
        /*00b2*/ 	.short	0x0050
        /*00b4*/ 	.byte	0x00, 0xf5, 0x21, 0x00


	//----- nvinfo : EIATTR_KPARAM_INFO
	.align		4
.L_23355:
        /*00b8*/ 	.byte	0x04, 0x17
        /*00ba*/ 	.short	(.L_23357 - .L_23356)
.L_23356:
        /*00bc*/ 	.word	0x00000000
        /*00c0*/ 	.short	0x000a
        /*00c2*/ 	.short	0x0048
        /*00c4*/ 	.byte	0x00, 0xf0, 0x11, 0x00


	//----- nvinfo : EIATTR_KPARAM_INFO
	.align		4
.L_23357:
        /*00c8*/ 	.byte	0x04, 0x17
        /*00ca*/ 	.short	(.L_23359 - .L_23358)
.L_23358:
        /*00cc*/ 	.word	0x00000000
        /*00d0*/ 	.short	0x0009
        /*00d2*/ 	.short	0x0040
        /*00d4*/ 	.byte	0x00, 0xf5, 0x21, 0x00


	//----- nvinfo : EIATTR_KPARAM_INFO
	.align		4
.L_23359:
        /*00d8*/ 	.byte	0x04, 0x17
        /*00da*/ 	.short	(.L_23361 - .L_23360)
.L_23360:
        /*00dc*/ 	.word	0x00000000
        /*00e0*/ 	.short	0x0008
        /*00e2*/ 	.short	0x0038
        /*00e4*/ 	.byte	0x00, 0xf5, 0x21, 0x00


	//----- nvinfo : EIATTR_KPARAM_INFO
	.align		4
.L_23361:
        /*00e8*/ 	.byte	0x04, 0x17
        /*00ea*/ 	.short	(.L_23363 - .L_23362)
.L_23362:
        /*00ec*/ 	.word	0x00000000
        /*00f0*/ 	.short	0x0007
        /*00f2*/ 	.short	0x0034
        /*00f4*/ 	.byte	0x00, 0xf0, 0x11, 0x00


	//----- nvinfo : EIATTR_KPARAM_INFO
	.align		4
.L_23363:
        /*00f8*/ 	.byte	0x04, 0x17
        /*00fa*/ 	.short	(.L_23365 - .L_23364)
.L_23364:
        /*00fc*/ 	.word	0x00000000
        /*0100*/ 	.short	0x0006
        /*0102*/ 	.short	0x0030
        /*0104*/ 	.byte	0x00, 0xf0, 0x11, 0x00


	//----- nvinfo : EIATTR_KPARAM_INFO
	.align		4
.L_23365:
        /*0108*/ 	.byte	0x04, 0x17
        /*010a*/ 	.short	(.L_23367 - .L_23366)
.L_23366:
        /*010c*/ 	.word	0x00000000
        /*0110*/ 	.short	0x0005
        /*0112*/ 	.short	0x0028
        /*0114*/ 	.byte	0x00, 0xf5, 0x21, 0x00


	//----- nvinfo : EIATTR_KPARAM_INFO
	.align		4
.L_23367:
        /*0118*/ 	.byte	0x04, 0x17
        /*011a*/ 	.short	(.L_23369 - .L_23368)
.L_23368:
        /*011c*/ 	.word	0x00000000
        /*0120*/ 	.short	0x0004
        /*0122*/ 	.short	0x0020
        /*0124*/ 	.byte	0x00, 0xf5, 0x21, 0x00


	//----- nvinfo : EIATTR_KPARAM_INFO
	.align		4
.L_23369:
        /*0128*/ 	.byte	0x04, 0x17
        /*012a*/ 	.short	(.L_23371 - .L_23370)
.L_23370:
        /*012c*/ 	.word	0x00000000
        /*0130*/ 	.short	0x0003
        /*0132*/ 	.short	0x0018
        /*0134*/ 	.byte	0x00, 0xf5, 0x21, 0x00


	//----- nvinfo : EIATTR_KPARAM_INFO
	.align		4
.L_23371:
        /*0138*/ 	.byte	0x04, 0x17
        /*013a*/ 	.short	(.L_23373 - .L_23372)
.L_23372:
        /*013c*/ 	.word	0x00000000
        /*0140*/ 	.short	0x0002
        /*0142*/ 	.short	0x0010
        /*0144*/ 	.byte	0x00, 0xf5, 0x21, 0x00


	//----- nvinfo : EIATTR_KPARAM_INFO
	.align		4
.L_23373:
        /*0148*/ 	.byte	0x04, 0x17
        /*014a*/ 	.short	(.L_23375 - .L_23374)
.L_23374:
        /*014c*/ 	.word	0x00000000
        /*0150*/ 	.short	0x0001
        /*0152*/ 	.short	0x0008
        /*0154*/ 	.byte	0x00, 0xf5, 0x21, 0x00


	//----- nvinfo : EIATTR_KPARAM_INFO
	.align		4
.L_23375:
        /*0158*/ 	.byte	0x04, 0x17
        /*015a*/ 	.short	(.L_23377 - .L_23376)
.L_23376:
        /*015c*/ 	.word	0x00000000
        /*0160*/ 	.short	0x0000
        /*0162*/ 	.short	0x0000
        /*0164*/ 	.byte	0x00, 0xf5, 0x21, 0x00


	//----- nvinfo : EIATTR_SPARSE_MMA_MASK
	.align		4
.L_23377:
        /*0168*/ 	.byte	0x03, 0x50
        /*016a*/ 	.short	0x0000


	//----- nvinfo : EIATTR_MAXREG_COUNT
	.align		4
        /*016c*/ 	.byte	0x03, 0x1b
        /*016e*/ 	.short	0x00ff


	//----- nvinfo : EIATTR_NUM_BARRIERS
	.align		4
        /*0170*/ 	.byte	0x02, 0x4c
        /*0172*/ 	.byte	0x01
	.zero		1


	//----- nvinfo : EIATTR_MERCURY_ISA_VERSION
	.align		4
        /*0174*/ 	.byte	0x03, 0x5f
        /*0176*/ 	.short	0x0101


	//----- nvinfo : EIATTR_COOP_GROUP_MASK_REGIDS
	.align		4
        /*0178*/ 	.byte	0x04, 0x29
        /*017a*/ 	.short	(.L_23379 - .L_23378)


	//   ....[0]....
.L_23378:
        /*017c*/ 	.word	0xffffffff


	//   ....[1]....
        /*0180*/ 	.word	0xffffffff


	//   ....[2]....
        /*0184*/ 	.word	0xffffffff


	//   ....[3]....
        /*0188*/ 	.word	0xffffffff


	//   ....[4]....
        /*018c*/ 	.word	0xffffffff


	//   ....[5]....
        /*0190*/ 	.word	0xffffffff


	//   ....[6]....
        /*0194*/ 	.word	0xffffffff


	//   ....[7]....
        /*0198*/ 	.word	0xffffffff


	//   ....[8]....
        /*019c*/ 	.word	0xffffffff


	//   ....[9]....
        /*01a0*/ 	.word	0xffffffff


	//   ....[10]....
        /*01a4*/ 	.word	0xffffffff


	//   ....[11]....
        /*01a8*/ 	.word	0xffffffff


	//   ....[12]....
        /*01ac*/ 	.word	0xffffffff


	//   ....[13]....
        /*01b0*/ 	.word	0xffffffff


	//   ....[14]....
        /*01b4*/ 	.word	0xffffffff


	//   ....[15]....
        /*01b8*/ 	.word	0xffffffff


	//   ....[16]....
        /*01bc*/ 	.word	0xffffffff


	//   ....[17]....
        /*01c0*/ 	.word	0xffffffff


	//   ....[18]....
        /*01c4*/ 	.word	0xffffffff


	//   ....[19]....
        /*01c8*/ 	.word	0xffffffff


	//   ....[20]....
        /*01cc*/ 	.word	0xffffffff


	//   ....[21]....
        /*01d0*/ 	.word	0xffffffff


	//   ....[22]....
        /*01d4*/ 	.word	0xffffffff


	//   ....[23]....
        /*01d8*/ 	.word	0xffffffff


	//   ....[24]....
        /*01dc*/ 	.word	0xffffffff


	//   ....[25]....
        /*01e0*/ 	.word	0xffffffff


	//   ....[26]....
        /*01e4*/ 	.word	0xffffffff


	//   ....[27]....
        /*01e8*/ 	.word	0xffffffff


	//   ....[28]....
        /*01ec*/ 	.word	0xffffffff


	//   ....[29]....
        /*01f0*/ 	.word	0xffffffff


	//   ....[30]....
        /*01f4*/ 	.word	0xffffffff


	//   ....[31]....
        /*01f8*/ 	.word	0xffffffff


	//   ....[32]....
        /*01fc*/ 	.word	0xffffffff


	//   ....[33]....
        /*0200*/ 	.word	0xffffffff


	//   ....[34]....
        /*0204*/ 	.word	0xffffffff


	//   ....[35]....
        /*0208*/ 	.word	0xffffffff


	//   ....[36]....
        /*020c*/ 	.word	0xffffffff


	//   ....[37]....
        /*0210*/ 	.word	0xffffffff


	//   ....[38]....
        /*0214*/ 	.word	0xffffffff


	//   ....[39]....
        /*0218*/ 	.word	0xffffffff


	//   ....[40]....
        /*021c*/ 	.word	0xffffffff


	//   ....[41]....
        /*0220*/ 	.word	0xffffffff


	//   ....[42]....
        /*0224*/ 	.word	0xffffffff


	//   ....[43]....
        /*0228*/ 	.word	0xffffffff


	//   ....[44]....
        /*022c*/ 	.word	0xffffffff


	//   ....[45]....
        /*0230*/ 	.word	0xffffffff


	//   ....[46]....
        /*0234*/ 	.word	0xffffffff


	//   ....[47]....
        /*0238*/ 	.word	0xffffffff


	//----- nvinfo : EIATTR_COOP_GROUP_INSTR_OFFSETS
	.align		4
.L_23379:
        /*023c*/ 	.byte	0x04, 0x28
        /*023e*/ 	.short	(.L_23381 - .L_23380)


	//   ....[0]....
.L_23380:
        /*0240*/ 	.word	0x00002f50


	//   ....[1]....
        /*0244*/ 	.word	0x00002fc0


	//   ....[2]....
        /*0248*/ 	.word	0x00002fe0


	//   ....[3]....
        /*024c*/ 	.word	0x00003010


	//   ....[4]....
        /*0250*/ 	.word	0x00003070


	//   ....[5]....
        /*0254*/ 	.word	0x000030f0


	//   ....[6]....
        /*0258*/ 	.word	0x00003110


	//   ....[7]....
        /*025c*/ 	.word	0x00003150


	//   ....[8]....
        /*0260*/ 	.word	0x00003fa0


	//   ....[9]....
        /*0264*/ 	.word	0x00003fe0


	//   ....[10]....
        /*0268*/ 	.word	0x00004000


	//   ....[11]....
        /*026c*/ 	.word	0x00004020


	//   ....[12]....
        /*0270*/ 	.word	0x00004040


	//   ....[13]....
        /*0274*/ 	.word	0x00004090


	//   ....[14]....
        /*0278*/ 	.word	0x000040b0


	//   ....[15]....
        /*027c*/ 	.word	0x000040d0


	//   ....[16]....
        /*0280*/ 	.word	0x00008e00


	//   ....[17]....
        /*0284*/ 	.word	0x00008e30


	//   ....[18]....
        /*0288*/ 	.word	0x00008e40


	//   ....[19]....
        /*028c*/ 	.word	0x00008e50


	//   ....[20]....
        /*0290*/ 	.word	0x00008e60


	//   ....[21]....
        /*0294*/ 	.word	0x00008e70


	//   ....[22]....
        /*0298*/ 	.word	0x00008e80


	//   ....[23]....
        /*029c*/ 	.word	0x00008ea0


	//   ....[24]....
        /*02a0*/ 	.word	0x00008ec0


	//   ....[25]....
        /*02a4*/ 	.word	0x00008ef0


	//   ....[26]....
        /*02a8*/ 	.word	0x00008f20


	//   ....[27]....
        /*02ac*/ 	.word	0x00008f40


	//   ....[28]....
        /*02b0*/ 	.word	0x00008f60


	//   ....[29]....
        /*02b4*/ 	.word	0x00008f80


	//   ....[30]....
        /*02b8*/ 	.word	0x00008fa0


	//   ....[31]....
        /*02bc*/ 	.word	0x00008fc0


	//   ....[32]....
        /*02c0*/ 	.word	0x00008fe0


	//   ....[33]....
        /*02c4*/ 	.word	0x00009010


	//   ....[34]....
        /*02c8*/ 	.word	0x00009030


	//   ....[35]....
        /*02cc*/ 	.word	0x00009050


	//   ....[36]....
        /*02d0*/ 	.word	0x00009070


	//   ....[37]....
        /*02d4*/ 	.word	0x00009090


	//   ....[38]....
        /*02d8*/ 	.word	0x000090b0


	//   ....[39]....
        /*02dc*/ 	.word	0x000090d0


	//   ....[40]....
        /*02e0*/ 	.word	0x00009100


	//   ....[41]....
        /*02e4*/ 	.word	0x00009120


	//   ....[42]....
        /*02e8*/ 	.word	0x00009140


	//   ....[43]....
        /*02ec*/ 	.word	0x00009160


	//   ....[44]....
        /*02f0*/ 	.word	0x00009180


	//   ....[45]....
        /*02f4*/ 	.word	0x000091a0


	//   ....[46]....
        /*02f8*/ 	.word	0x000091c0


	//   ....[47]....
        /*02fc*/ 	.word	0x000091e0


	//----- nvinfo : EIATTR_VRC_CTA_INIT_COUNT
	.align		4
.L_23381:
        /*0300*/ 	.byte	0x02, 0x4a
	.zero		1
	.zero		1


	//----- nvinfo : EIATTR_EXIT_INSTR_OFFSETS
	.align		4
        /*0304*/ 	.byte	0x04, 0x1c
        /*0306*/ 	.short	(.L_23383 - .L_23382)


	//   ....[0]....
.L_23382:
        /*0308*/ 	.word	0x00000090


	//   ....[1]....
        /*030c*/ 	.word	0x00009a60


	//   ....[2]....
        /*0310*/ 	.word	0x00009a90


	//   ....[3]....
        /*0314*/ 	.word	0x00009d20


	//----- nvinfo : EIATTR_CRS_STACK_SIZE
	.align		4
.L_23383:
        /*0318*/ 	.byte	0x04, 0x1e
        /*031a*/ 	.short	(.L_23385 - .L_23384)
.L_23384:
        /*031c*/ 	.word	0x00000000


	//----- nvinfo : EIATTR_CBANK_PARAM_SIZE
	.align		4
.L_23385:
        /*0320*/ 	.byte	0x03, 0x19
        /*0322*/ 	.short	0x008c


	//----- nvinfo : EIATTR_PARAM_CBANK
	.align		4
        /*0324*/ 	.byte	0x04, 0x0a
        /*0326*/ 	.short	(.L_23387 - .L_23386)
	.align		4
.L_23386:
        /*0328*/ 	.word	index@(.nv.constant0._ZN4vllm25paged_attention_v2_kernelI13__nv_bfloat16S1_Li128ELi32ELi128ELNS_18Fp8KVCacheDataTypeE0ELb0ELi512EEEvPfS3_PT_PKS4_PKT0_SA_ifPKiSC_iPKfiiiSE_SE_iiiii)
        /*032c*/ 	.short	0x0380
        /*032e*/ 	.short	0x008c


	//----- nvinfo : EIATTR_SW_WAR
	.align		4
.L_23387:
        /*0330*/ 	.byte	0x04, 0x36
        /*0332*/ 	.short	(.L_23389 - .L_23388)
.L_23388:
        /*0334*/ 	.word	0x00000008
.L_23389:


//--------------------- .nv.info._ZN4vllm25paged_attention_v2_kernelI13__nv_bfloat16S1_Li120ELi32ELi128ELNS_18Fp8KVCacheDataTypeE0ELb0ELi512EEEvPfS3_PT_PKS4_PKT0_SA_ifPKiSC_iPKfiiiSE_SE_iiiii --------------------------
	.section	.nv.info._ZN4vllm25paged_attention_v2_kernelI13__nv_bfloat16S1_Li120ELi32ELi128ELNS_18Fp8KVCacheDataTypeE0ELb0ELi512EEEvPfS3_PT_PKS4_PKT0_SA_ifPKiSC_iPKfiiiSE_SE_iiiii,"",@"SHT_CUDA_INFO"
	.sectionflags	@""
	.align	4


	//----- nvinfo : EIATTR_CUDA_API_VERSION
	.align		4
        /*0000*/ 	.byte	0x04, 0x37
        /*0002*/ 	.short	(.L_23391 - .L_23390)
.L_23390:
        /*0004*/ 	.word	0x00000082


	//----- nvinfo : EIATTR_KPARAM_INFO
	.align		4
.L_23391:
        /*0008*/ 	.byte	0x04, 0x17
        /*000a*/ 	.short	(.L_23393 - .L_23392)
.L_23392:
        /*000c*/ 	.word	0x00000000
        /*0010*/ 	.short	0x0015
        /*0012*/ 	.short	0x0088
        /*0014*/ 	.byte	0x00, 0xf0, 0x11, 0x00


	//----- nvinfo : EIATTR_KPARAM_INFO
	.align		4
.L_23393:
        /*0018*/ 	.byte	0x04, 0x17
        /*001a*/ 	.short	(.L_23395 - .L_23394)
.L_23394:
        /*001c*/ 	.word	0x00000000
        /*0020*/ 	.short	0x0014
        /*0022*/ 	.short	0x0084
        /*0024*/ 	.byte	0x00, 0xf0, 0x11, 0x00


	//----- nvinfo : EIATTR_KPARAM_INFO
	.align		4
.L_23395:
        /*0028*/ 	.byte	0x04, 0x17
        /*002a*/ 	.short	(.L_23397 - .L_23396)
.L_23396:
        /*002c*/ 	.word	0x00000000
        /*0030*/ 	.short	0x0013
        /*0032*/ 	.short	0x0080
        /*0034*/ 	.byte	0x00, 0xf0, 0x11, 0x00


	//----- nvinfo : EIATTR_KPARAM_INFO
	.align		4
.L_23397:
        /*0038*/ 	.byte	0x04, 0x17
        /*003a*/ 	.short	(.L_23399 - .L_23398)
.L_23398:
        /*003c*/ 	.word	0x00000000
        /*0040*/ 	.short	0x0012
        /*0042*/ 	.short	0x007c
        /*0044*/ 	.byte	0x00, 0xf0, 0x11, 0x00


	//----- nvinfo : EIATTR_KPARAM_INFO
	.align		4
.L_23399:
        /*0048*/ 	.byte	0x04, 0x17
        /*004a*/ 	.short	(.L_23401 - .L_23400)
.L_23400:
        /*004c*/ 	.word	0x00000000
        /*0050*/ 	.short	0x0011
        /*0052*/ 	.short	0x0078
        /*0054*/ 	.byte	0x00, 0xf0, 0x11, 0x00


	//----- nvinfo : EIATTR_KPARAM_INFO
	.align		4
.L_23401:
        /*0058*/ 	.byte	0x04, 0x17
        /*005a*/ 	.short	(.L_23403 - .L_23402)
.L_23402:
        /*005c*/ 	.word	0x00000000
        /*0060*/ 	.short	0x0010
        /*0062*/ 	.short	0x0070
        /*0064*/ 	.byte	0x00, 0xf5, 0x21, 0x00


	//----- nvinfo : EIATTR_KPARAM_INFO
	.align		4
.L_23403:
        /*0068*/ 	.byte	0x04, 0x17
        /*006a*/ 	.short	(.L_23405 - .L_23404)
.L_23404:
        /*006c*/ 	.word	0x00000000
        /*0070*/ 	.short	0x000f
        /*0072*/ 	.short	0x0068
        /*0074*/ 	.byte	0x00, 0xf5, 0x21, 0x00


	//----- nvinfo : EIATTR_KPARAM_INFO
	.align		4
.L_23405:
        /*0078*/ 	.byte	0x04, 0x17
        /*007a*/ 	.short	(.L_23407 - .L_23406)
.L_23406:
        /*007c*/ 	.word	0x00000000
        /*0080*/ 	.short	0x000e
        /*0082*/ 	.short	0x0060
        /*0084*/ 	.byte	0x00, 0xf0, 0x11, 0x00


	//----- nvinfo : EIATTR_KPARAM_INFO
	.align		4
.L_23407:
        /*0088*/ 	.byte	0x04, 0x17
        /*008a*/ 	.short	(.L_23409 - .L_23408)
.L_23408:
        /*008c*/ 	.word	0x00000000
        /*0090*/ 	.short	0x000d
        /*0092*/ 	.short	0x005c
        /*0094*/ 	.byte	0x00, 0xf0, 0x11, 0x00


	//----- nvinfo : EIATTR_KPARAM_INFO
	.align		4
.L_23409:
        /*0098*/ 	.byte	0x04, 0x17
        /*009a*/ 	.short	(.L_23411 - .L_23410)
.L_23410:
        /*009c*/ 	.word	0x00000000
        /*00a0*/ 	.short	0x000c
        /*00a2*/ 	.short	0x0058
        /*00a4*/ 	.byte	0x00, 0xf0, 0x11, 0x00


	//----- nvinfo : EIATTR_KPARAM_INFO
	.align		4
.L_23411:
        /*00a8*/ 	.byte	0x04, 0x17
        /*00aa*/ 	.short	(.L_23413 - .L_23412)
.L_23412:
        /*00ac*/ 	.word	0x00000000
        /*00b0*/ 	.short	0x000b
        /*00b2*/ 	.short	0x0050
        /*00b4*/ 	.byte	0x00, 0xf5, 0x21, 0x00


	//----- nvinfo : EIATTR_KPARAM_INFO
	.align		4
.L_23413:
        /*00b8*/ 	.byte	0x04, 0x17
        /*00ba*/ 	.short	(.L_23415 - .L_23414)
.L_23414:
        /*00bc*/ 	.word	0x00000000
        /*00c0*/ 	.short	0x000a
        /*00c2*/ 	.short	0x0048
        /*00c4*/ 	.byte	0x00, 0xf0, 0x11, 0x00


	//----- nvinfo : EIATTR_KPARAM_INFO
	.align		4
.L_23415:
        /*00c8*/ 	.byte	0x04, 0x17
        /*00ca*/ 	.short	(.L_23417 - .L_23416)
.L_23416:
        /*00cc*/ 	.word	0x00000000
        /*00d0*/ 	.short	0x0009
        /*00d2*/ 	.short	0x0040
        /*00d4*/ 	.byte	0x00, 0xf5, 0x21, 0x00


	//----- nvinfo : EIATTR_KPARAM_INFO
	.align		4
.L_23417:
        /*00d8*/ 	.byte	0x04, 0x17
        /*00da*/ 	.short	(.L_23419 - .L_23418)
.L_23418:
        /*00dc*/ 	.word	0x00000000
        /*00e0*/ 	.short	0x0008
        /*00e2*/ 	.short	0x0038
        /*00e4*/ 	.byte	0x00, 0xf5, 0x21, 0x00


	//----- nvinfo : EIATTR_KPARAM_INFO
	.align		4
.L_23419:
        /*00e8*/ 	.byte	0x04, 0x17
        /*00ea*/ 	.short	(.L_23421 - .L_23420)
.L_23420:
        /*00ec*/ 	.word	0x00000000
        /*00f0*/ 	.short	0x0007
        /*00f2*/ 	.short	0x0034
        /*00f4*/ 	.byte	0x00, 0xf0, 0x11, 0x00


	//----- nvinfo : EIATTR_KPARAM_INFO
	.align		4
.L_23421:
        /*00f8*/ 	.byte	0x04, 0x17
        /*00fa*/ 	.short	(.L_23423 - .L_23422)
.L_23422:
        /*00fc*/ 	.word	0x00000000
        /*0100*/ 	.short	0x0006
        /*0102*/ 	.short	0x0030
        /*0104*/ 	.byte	0x00, 0xf0, 0x11, 0x00


	//----- nvinfo : EIATTR_KPARAM_INFO
	.align		4
.L_23423:
        /*0108*/ 	.byte	0x04, 0x17
        /*010a*/ 	.short	(.L_23425 - .L_23424)
.L_23424:
        /*010c*/ 	.word	0x00000000
        /*0110*/ 	.short	0x0005
        /*0112*/ 	.short	0x0028
        /*0114*/ 	.byte	0x00, 0xf5, 0x21, 0x00


	//----- nvinfo : EIATTR_KPARAM_INFO
	.align		4
.L_23425:
        /*0118*/ 	.byte	0x04, 0x17
        /*011a*/ 	.short	(.L_23427 - .L_23426)
.L_23426:
        /*011c*/ 	.word	0x00000000
        /*0120*/ 	.short	0x0004
        /*0122*/ 	.short	0x0020
        /*0124*/ 	.byte	0x00, 0xf5, 0x21, 0x00


	//----- nvinfo : EIATTR_KPARAM_INFO
	.align		4
.L_23427:
        /*0128*/ 	.byte	0x04, 0x17
        /*012a*/ 	.short	(.L_23429 - .L_23428)
.L_23428:
        /*012c*/ 	.word	0x00000000
        /*0130*/ 	.short	0x0003
        /*0132*/ 	.short	0x0018
        /*0134*/ 	.byte	0x00, 0xf5, 0x21, 0x00


	//----- nvinfo : EIATTR_KPARAM_INFO
	.align		4
.L_23429:
        /*0138*/ 	.byte	0x04, 0x17
        /*013a*/ 	.short	(.L_23431 - .L_23430)
.L_23430:
        /*013c*/ 	.word	0x00000000
        /*0140*/ 	.short	0x0002
        /*0142*/ 	.short	0x0010
        /*0144*/ 	.byte	0x00, 0xf5, 0x21, 0x00


	//----- nvinfo : EIATTR_KPARAM_INFO
	.align		4
.L_23431:
        /*0148*/ 	.byte	0x04, 0x17
        /*014a*/ 	.short	(.L_23433 - .L_23432)
.L_23432:
        /*014c*/ 	.word	0x00000000
        /*0150*/ 	.short	0x0001
        /*0152*/ 	.short	0x0008
        /*0154*/ 	.byte	0x00, 0xf5, 0x21, 0x00


	//----- nvinfo : EIATTR_KPARAM_INFO
	.align		4
.L_23433:
        /*0158*/ 	.byte	0x04, 0x17
        /*015a*/ 	.short	(.L_23435 - .L_23434)
.L_23434:
        /*015c*/ 	.word	0x00000000
        /*0160*/ 	.short	0x0000
        /*0162*/ 	.short	0x0000
        /*0164*/ 	.byte	0x00, 0xf5, 0x21, 0x00


	//----- nvinfo : EIATTR_SPARSE_MMA_MASK
	.align		4
.L_23435:
        /*0168*/ 	.byte	0x03, 0x50
        /*016a*/ 	.short	0x0000


	//----- nvinfo : EIATTR_MAXREG_COUNT
	.align		4
        /*016c*/ 	.byte	0x03, 0x1b
        /*016e*/ 	.short	0x00ff


	//----- nvinfo : EIATTR_NUM_BARRIERS
	.align		4
        /*0170*/ 	.byte	0x02, 0x4c
        /*0172*/ 	.byte	0x01
	.zero		1


	//----- nvinfo : EIATTR_MERCURY_ISA_VERSION
	.align		4
        /*0174*/ 	.byte	0x03, 0x5f
        /*0176*/ 	.short	0x0101


	//----- nvinfo : EIATTR_COOP_GROUP_MASK_REGIDS
	.align		4
        /*0178*/ 	.byte	0x04, 0x29
        /*017a*/ 	.short	(.L_23437 - .L_23436)


	//   ....[0]....
.L_23436:
        /*017c*/ 	.word	0xffffffff


	//   ....[1]....
        /*0180*/ 	.word	0xffffffff


	//   ....[2]....
        /*0184*/ 	.word	0xffffffff


	//   ....[3]....
        /*0188*/ 	.word	0xffffffff


	//   ....[4]....
        /*018c*/ 	.word	0xffffffff


	//   ....[5]....
        /*0190*/ 	.word	0xffffffff


	//   ....[6]....
        /*0194*/ 	.word	0xffffffff


	//   ....[7]....
        /*0198*/ 	.word	0xffffffff


	//   ....[8]....
        /*019c*/ 	.word	0xffffffff


	//   ....[9]....
        /*01a0*/ 	.word	0xffffffff


	//   ....[10]....
        /*01a4*/ 	.word	0xffffffff


	//   ....[11]....
        /*01a8*/ 	.word	0xffffffff


	//   ....[12]....
        /*01ac*/ 	.word	0xffffffff


	//   ....[13]....
        /*01b0*/ 	.word	0xffffffff


	//   ....[14]....
        /*01b4*/ 	.word	0xffffffff


	//   ....[15]....
        /*01b8*/ 	.word	0xffffffff


	//   ....[16]....
        /*01bc*/ 	.word	0xffffffff


	//   ....[17]....
        /*01c0*/ 	.word	0xffffffff


	//   ....[18]....
        /*01c4*/ 	.word	0xffffffff


	//   ....[19]....
        /*01c8*/ 	.word	0xffffffff


	//   ....[20]....
        /*01cc*/ 	.word	0xffffffff


	//   ....[21]....
        /*01d0*/ 	.word	0xffffffff


	//   ....[22]....
        /*01d4*/ 	.word	0xffffffff


	//   ....[23]....
        /*01d8*/ 	.word	0xffffffff


	//   ....[24]....
        /*01dc*/ 	.word	0xffffffff


	//   ....[25]....
        /*01e0*/ 	.word	0xffffffff


	//   ....[26]....
        /*01e4*/ 	.word	0xffffffff


	//   ....[27]....
        /*01e8*/ 	.word	0xffffffff


	//   ....[28]....
        /*01ec*/ 	.word	0xffffffff


	//   ....[29]....
        /*01f0*/ 	.word	0xffffffff


	//   ....[30]....
        /*01f4*/ 	.word	0xffffffff


	//   ....[31]....
        /*01f8*/ 	.word	0xffffffff


	//   ....[32]....
        /*01fc*/ 	.word	0xffffffff


	//   ....[33]....
        /*0200*/ 	.word	0xffffffff


	//   ....[34]....
        /*0204*/ 	.word	0xffffffff


	//   ....[35]....
        /*0208*/ 	.word	0xffffffff


	//   ....[36]....
        /*020c*/ 	.word	0xffffffff


	//   ....[37]....
        /*0210*/ 	.word	0xffffffff


	//   ....[38]....
        /*0214*/ 	.word	0xffffffff


	//   ....[39]....
        /*0218*/ 	.word	0xffffffff


	//   ....[40]....
        /*021c*/ 	.word	0xffffffff


	//   ....[41]....
        /*0220*/ 	.word	0xffffffff


	//   ....[42]....
        /*0224*/ 	.word	0xffffffff


	//   ....[43]....
        /*0228*/ 	.word	0xffffffff


	//   ....[44]....
        /*022c*/ 	.word	0xffffffff


	//   ....[45]....
        /*0230*/ 	.word	0xffffffff


	//----- nvinfo : EIATTR_COOP_GROUP_INSTR_OFFSETS
	.align		4
.L_23437:
        /*0234*/ 	.byte	0x04, 0x28
        /*0236*/ 	.short	(.L_23439 - .L_23438)


	//   ....[0]....
.L_23438:
        /*0238*/ 	.word	0x00002cf0


	//   ....[1]....
        /*023c*/ 	.word	0x00002d50


	//   ....[2]....
        /*0240*/ 	.word	0x00002d70


	//   ....[3]....
        /*0244*/ 	.word	0x00002da0


	//   ....[4]....
        /*0248*/ 	.word	0x00002df0


	//   ....[5]....
        /*024c*/ 	.word	0x00002e90


	//   ....[6]....
        /*0250*/ 	.word	0x00002eb0


	//   ....[7]....
        /*0254*/ 	.word	0x00002ee0


	//   ....[8]....
        /*0258*/ 	.word	0x00003d40


	//   ....[9]....
        /*025c*/ 	.word	0x00003d80


	//   ....[10]....
        /*0260*/ 	.word	0x00003da0


	//   ....[11]....
        /*0264*/ 	.word	0x00003dc0


	//   ....[12]....
        /*0268*/ 	.word	0x00003de0


	//   ....[13]....
        /*026c*/ 	.word	0x00003e30


	//   ....[14]....
        /*0270*/ 	.word	0x00003e50


	//   ....[15]....
        /*0274*/ 	.word	0x00003e70


	//   ....[16]....
        /*0278*/ 	.word	0x000087e0


	//   ....[17]....
        /*027c*/ 	.word	0x00008820


	//   ....[18]....
        /*0280*/ 	.word	0x00008860


	//   ....[19]....
        /*0284*/ 	.word	0x00008890


	//   ....[20]....
        /*0288*/ 	.word	0x000088b0


	//   ....[21]....
        /*028c*/ 	.word	0x000088c0


	//   ....[22]....
        /*0290*/ 	.word	0x000088d0


	//   ....[23]....
        /*0294*/ 	.word	0x00008910


	//   ....[24]....
        /*0298*/ 	.word	0x00008940


	//   ....[25]....
        /*029c*/ 	.word	0x00008970


	//   ....[26]....
        /*02a0*/ 	.word	0x000089a0


	//   ....[27]....
        /*02a4*/ 	.word	0x000089c0


	//   ....[28]....
        /*02a8*/ 	.word	0x000089e0


	//   ....[29]....
        /*02ac*/ 	.word	0x00008a00


	//   ....[30]....
        /*02b0*/ 	.word	0x00008a20


	//   ....[31]....
        /*02b4*/ 	.word	0x00008a50


	//   ....[32]....
        /*02b8*/ 	.word	0x00008a70


	//   ....[33]....
        /*02bc*/ 	.word	0x00008a90


	//   ....[34]....
        /*02c0*/ 	.word	0x00008ab0


	//   ....[35]....
        /*02c4*/ 	.word	0x00008ae0


	//   ....[36]....
        /*02c8*/ 	.word	0x00008b00


	//   ....[37]....
        /*02cc*/ 	.word	0x00008b30


	//   ....[38]....
        /*02d0*/ 	.word	0x00008b60


	//   ....[39]....
        /*02d4*/ 	.word	0x00008b80


	//   ....[40]....
        /*02d8*/ 	.word	0x00008ba0


	//   ....[41]....
        /*02dc*/ 	.word	0x00008bb0


	//   ....[42]....
        /*02e0*/ 	.word	0x00008bd0


	//   ....[43]....
        /*02e4*/ 	.word	0x00008bf0


	//   ....[44]....
        /*02e8*/ 	.word	0x00008c10


	//   ....[45]....
        /*02ec*/ 	.word	0x00008c30


	//----- nvinfo : EIATTR_VRC_CTA_INIT_COUNT
	.align		4
.L_23439:
        /*02f0*/ 	.byte	0x02, 0x4a
	.zero		1
	.zero		1


	//----- nvinfo : EIATTR_EXIT_INSTR_OFFSETS
	.align		4
        /*02f4*/ 	.byte	0x04, 0x1c
        /*02f6*/ 	.short	(.L_23441 - .L_23440)


	//   ....[0]....
.L_23440:
        /*02f8*/ 	.word	0x00000090


	//   ....[1]....
        /*02fc*/ 	.word	0x00009350


	//   ....[2]....
        /*0300*/ 	.word	0x00009380


	//   ....[3]....
        /*0304*/ 	.word	0x000095f0


	//----- nvinfo : EIATTR_CRS_STACK_SIZE
	.align		4
.L_23441:
        /*0308*/ 	.byte	0x04, 0x1e
        /*030a*/ 	.short	(.L_23443 - .L_23442)
.L_23442:
        /*030c*/ 	.word	0x00000000


	//----- nvinfo : EIATTR_CBANK_PARAM_SIZE
	.align		4
.L_23443:
        /*0310*/ 	.byte	0x03, 0x19
        /*0312*/ 	.short	0x008c


	//----- nvinfo : EIATTR_PARAM_CBANK
	.align		4
        /*0314*/ 	.byte	0x04, 0x0a
        /*0316*/ 	.short	(.L_23445 - .L_23444)
	.align		4
.L_23444:
        /*0318*/ 	.word	index@(.nv.constant0._ZN4vllm25paged_attention_v2_kernelI13__nv_bfloat16S1_Li120ELi32ELi128ELNS_18Fp8KVCacheDataTypeE0ELb0ELi512EEEvPfS3_PT_PKS4_PKT0_SA_ifPKiSC_iPKfiiiSE_SE_iiiii)
        /*031c*/ 	.short	0x0380
        /*031e*/ 	.short	0x008c


	//----- nvinfo : EIATTR_SW_WAR
	.align		4
.L_23445:
        /*0320*/ 	.byte	0x04, 0x36
        /*0322*/ 	.short	(.L_23447 - .L_23446)
.L_23446:
        /*0324*/ 	.word	0x00000008
.L_23447:


//--------------------- .nv.info._ZN4vllm25paged_attention_v2_kernelI13__nv_bfloat16S1_Li112ELi32ELi128ELNS_18Fp8KVCacheDataTypeE0ELb0ELi512EEEvPfS3_PT_PKS4_PKT0_SA_ifPKiSC_iPKfiiiSE_SE_iiiii --------------------------
	.section	.nv.info._ZN4vllm25paged_attention_v2_kernelI13__nv_bfloat16S1_Li112ELi32ELi128ELNS_18Fp8KVCacheDataTypeE0ELb0ELi512EEEvPfS3_PT_PKS4_PKT0_SA_ifPKiSC_iPKfiiiSE_SE_iiiii,"",@"SHT_CUDA_INFO"
	.sectionflags	@""
	.align	4


	//----- nvinfo : EIATTR_CUDA_API_VERSION
	.align		4
        /*0000*/ 	.byte	0x04, 0x37
        /*0002*/ 	.short	(.L_23449 - .L_23448)
.L_23448:
        /*0004*/ 	.word	0x00000082


	//----- nvinfo : EIATTR_KPARAM_INFO
	.align		4
.L_23449:
        /*0008*/ 	.byte	0x04, 0x17
        /*000a*/ 	.short	(.L_23451 - .L_23450)
.L_23450:
        /*000c*/ 	.word	0x00000000
        /*0010*/ 	.short	0x0015
        /*0012*/ 	.short	0x0088
        /*0014*/ 	.byte	0x00, 0xf0, 0x11, 0x00


	//----- nvinfo : EIATTR_KPARAM_INFO
	.align		4
.L_23451:
        /*0018*/ 	.byte	0x04, 0x17
        /*001a*/ 	.short	(.L_23453 - .L_23452)
.L_23452:
        /*001c*/ 	.word	0x00000000
        /*0020*/ 	.short	0x0014
        /*0022*/ 	.short	0x0084
        /*0024*/ 	.byte	0x00, 0xf0, 0x11, 0x00


	//----- nvinfo : EIATTR_KPARAM_INFO
	.align		4
.L_23453:
        /*0028*/ 	.byte	0x04, 0x17
        /*002a*/ 	.short	(.L_23455 - .L_23454)
.L_23454:
        /*002c*/ 	.word	0x00000000
        /*0030*/ 	.short	0x0013
        /*0032*/ 	.short	0x0080
        /*0034*/ 	.byte	0x00, 0xf0, 0x11, 0x00


	//----- nvinfo : EIATTR_KPARAM_INFO
	.align		4
.L_23455:
        /*0038*/ 	.byte	0x04, 0x17
        /*003a*/ 	.short	(.L_23457 - .L_23456)
.L_23456:
        /*003c*/ 	.word	0x00000000
        /*0040*/ 	.short	0x0012
        /*0042*/ 	.short	0x007c
        /*0044*/ 	.byte	0x00, 0xf0, 0x11, 0x00


	//----- nvinfo : EIATTR_KPARAM_INFO
	.align		4
.L_23457:
        /*0048*/ 	.byte	0x04, 0x17
        /*004a*/ 	.short	(.L_23459 - .L_23458)
.L_23458:
        /*004c*/ 	.word	0x00000000
        /*0050*/ 	.short	0x0011
        /*0052*/ 	.short	0x0078
        /*0054*/ 	.byte	0x00, 0xf0, 0x11, 0x00


	//----- nvinfo : EIATTR_KPARAM_INFO
	.align		4
.L_23459:
        /*0058*/ 	.byte	0x04, 0x17
        /*005a*/ 	.short	(.L_23461 - .L_23460)
.L_23460:
        /*005c*/ 	.word	0x00000000
        /*0060*/ 	.short	0x0010
        /*0062*/ 	.short	0x0070
        /*0064*/ 	.byte	0x00, 0xf5, 0x21, 0x00


	//----- nvinfo : EIATTR_KPARAM_INFO
	.align		4
.L_23461:
        /*0068*/ 	.byte	0x04, 0x17
        /*006a*/ 	.short	(.L_23463 - .L_23462)
.L_23462:
        /*006c*/ 	.word	0x00000000
        /*0070*/ 	.short	0x000f
        /*0072*/ 	.short	0x0068
        /*0074*/ 	.byte	0x00, 0xf5, 0x21, 0x00


	//----- nvinfo : EIATTR_KPARAM_INFO
	.align		4
.L_23463:
        /*0078*/ 	.byte	0x04, 0x17
        /*007a*/ 	.short	(.L_23465 - .L_23464)
.L_23464:
        /*007c*/ 	.word	0x00000000
        /*0080*/ 	.short	0x000e
        /*0082*/ 	.short	0x0060
        /*0084*/ 	.byte	0x00, 0xf0, 0x11, 0x00


	//----- nvinfo : EIATTR_KPARAM_INFO
	.align		4
.L_23465:
        /*0088*/ 	.byte	0x04, 0x17
        /*008a*/ 	.short	(.L_23467 - .L_23466)
.L_23466:
        /*008c*/ 	.word	0x00000000
        /*0090*/ 	.short	0x000d
        /*0092*/ 	.short	0x005c
        /*0094*/ 	.byte	0x00, 0xf0, 0x11, 0x00


	//----- nvinfo : EIATTR_KPARAM_INFO
	.align		4
.L_23467:
        /*0098*/ 	.byte	0x04, 0x17
        /*009a*/ 	.short	(.L_23469 - .L_23468)
.L_23468:
        /*009c*/ 	.word	0x00000000
        /*00a0*/ 	.short	0x000c
        /*00a2*/ 	.short	0x0058
        /*00a4*/ 	.byte	0x00, 0xf0, 0x11, 0x00


	//----- nvinfo : EIATTR_KPARAM_INFO
	.align		4
.L_23469:
        /*00a8*/ 	.byte	0x04, 0x17
        /*00aa*/ 	.short	(.L_23471 - .L_23470)
.L_23470:
        /*00ac*/ 	.word	0x00000000
        /*00b0*/ 	.short	0x000b
        /*00b2*/ 	.short	0x0050
        /*00b4*/ 	.byte	0x00, 0xf5, 0x21, 0x00


	//----- nvinfo : EIATTR_KPARAM_INFO
	.align		4
.L_23471:
        /*00b8*/ 	.byte	0x04, 0x17
        /*00ba*/ 	.short	(.L_23473 - .L_23472)
.L_23472:
        /*00bc*/ 	.word	0x00000000
        /*00c0*/ 	.short	0x000a
        /*00c2*/ 	.short	0x0048
        /*00c4*/ 	.byte	0x00, 0xf0, 0x11, 0x00


	//----- nvinfo : EIATTR_KPARAM_INFO
	.align		4
.L_23473:
        /*00c8*/ 	.byte	0x04, 0x17
        /*00ca*/ 	.short	(.L_23475 - .L_23474)
.L_23474:
        /*00cc*/ 	.word	0x00000000
        /*00d0*/ 	.short	0x0009
        /*00d2*/ 	.short	0x0040
        /*00d4*/ 	.byte	0x00, 0xf5, 0x21, 0x00


	//----- nvinfo : EIATTR_KPARAM_INFO
	.align		4
.L_23475:
        /*00d8*/ 	.byte	0x04, 0x17
        /*00da*/ 	.short	(.L_23477 - .L_23476)
.L_23476:
        /*00dc*/ 	.word	0x00000000
        /*00e0*/ 	.short	0x0008
        /*00e2*/ 	.short	0x0038
        /*00e4*/ 	.byte	0x00, 0xf5, 0x21, 0x00


	//----- nvinfo : EIATTR_KPARAM_INFO
	.align		4
.L_23477:
        /*00e8*/ 	.byte	0x04, 0x17
        /*00ea*/ 	.short	(.L_23479 - .L_23478)
.L_23478:
        /*00ec*/ 	.word	0x00000000
        /*00f0*/ 	.short	0x0007
        /*00f2*/ 	.short	0x0034
        /*00f4*/ 	.byte	0x00, 0xf0, 0x11, 0x00


	//----- nvinfo : EIATTR_KPARAM_INFO
	.align		4
.L_23479:
        /*00f8*/ 	.byte	0x04, 0x17
        /*00fa*/ 	.short	(.L_23481 - .L_23480)
.L_23480:
        /*00fc*/ 	.word	0x00000000
        /*0100*/ 	.short	0x0006
        /*0102*/ 	.short	0x0030
        /*0104*/ 	.byte	0x00, 0xf0, 0x11, 0x00


	//----- nvinfo : EIATTR_KPARAM_INFO
	.align		4
.L_23481:
        /*0108*/ 	.byte	0x04, 0x17
        /*010a*/ 	.short	(.L_23483 - .L_23482)
.L_23482:
        /*010c*/ 	.word	0x00000000
        /*0110*/ 	.short	0x0005
        /*0112*/ 	.short	0x0028
        /*0114*/ 	.byte	0x00, 0xf5, 0x21, 0x00


	//----- nvinfo : EIATTR_KPARAM_INFO
	.align		4
.L_23483:
        /*0118*/ 	.byte	0x04, 0x17
        /*011a*/ 	.short	(.L_23485 - .L_23484)
.L_23484:
        /*011c*/ 	.word	0x00000000
        /*0120*/ 	.short	0x0004
        /*0122*/ 	.short	0x0020
        /*0124*/ 	.byte	0x00, 0xf5, 0x21, 0x00


	//----- nvinfo : EIATTR_KPARAM_INFO
	.align		4
.L_23485:
        /*0128*/ 	.byte	0x04, 0x17
        /*012a*/ 	.short	(.L_23487 - .L_23486)
.L_23486:
        /*012c*/ 	.word	0x00000000
        /*0130*/ 	.short	0x0003
        /*0132*/ 	.short	0x0018
        /*0134*/ 	.byte	0x00, 0xf5, 0x21, 0x00


	//----- nvinfo : EIATTR_KPARAM_INFO
	.align		4
.L_23487:
        /*0138*/ 	.byte	0x04, 0x17
        /*013a*/ 	.short	(.L_23489 - .L_23488)
.L_23488:
        /*013c*/ 	.word	0x00000000
        /*0140*/ 	.short	0x0002
        /*0142*/ 	.short	0x0010
        /*0144*/ 	.byte	0x00, 0xf5, 0x21, 0x00


	//----- nvinfo : EIATTR_KPARAM_INFO
	.align		4
.L_23489:
        /*0148*/ 	.byte	0x04, 0x17
        /*014a*/ 	.short	(.L_23491 - .L_23490)
.L_23490:
        /*014c*/ 	.word	0x00000000
        /*0150*/ 	.short	0x0001
        /*0152*/ 	.short	0x0008
        /*0154*/ 	.byte	0x00, 0xf5, 0x21, 0x00


	//----- nvinfo : EIATTR_KPARAM_INFO
	.align		4
.L_23491:
        /*0158*/ 	.byte	0x04, 0x17
        /*015a*/ 	.short	(.L_23493 - .L_23492)
.L_23492:
        /*015c*/ 	.word	0x00000000
        /*0160*/ 	.short	0x0000
        /*0162*/ 	.short	0x0000
        /*0164*/ 	.byte	0x00, 0xf5, 0x21, 0x00


	//----- nvinfo : EIATTR_SPARSE_MMA_MASK
	.align		4
.L_23493:
        /*0168*/ 	.byte	0x03, 0x50
        /*016a*/ 	.short	0x0000


	//----- nvinfo : EIATTR_MAXREG_COUNT
	.align		4
        /*016c*/ 	.byte	0x03, 0x1b
        /*016e*/ 	.short	0x00ff


	//----- nvinfo : EIATTR_NUM_BARRIERS
	.align		4
        /*0170*/ 	.byte	0x02, 0x4c
        /*0172*/ 	.byte	0x01
	.zero		1


	//----- nvinfo : EIATTR_MERCURY_ISA_VERSION
	.align		4
        /*0174*/ 	.byte	0x03, 0x5f
        /*0176*/ 	.short	0x0101


	//----- nvinfo : EIATTR_COOP_GROUP_MASK_REGIDS
	.align		4
        /*0178*/ 	.byte	0x04, 0x29
        /*017a*/ 	.short	(.L_23495 - .L_23494)


	//   ....[0]....
.L_23494:
        /*017c*/ 	.word	0xffffffff


	//   ....[1]....
        /*0180*/ 	.word	0xffffffff


	//   ....[2]....
        /*0184*/ 	.word	0xffffffff


	//   ....[3]....
        /*0188*/ 	.word	0xffffffff


	//   ....[4]....
        /*018c*/ 	.word	0xffffffff


	//   ....[5]....
        /*0190*/ 	.word	0xffffffff


	//   ....[6]....
        /*0194*/ 	.word	0xffffffff


	//   ....[7]....
        /*0198*/ 	.word	0xffffffff


	//   ....[8]....
        /*019c*/ 	.word	0xffffffff


	//   ....[9]....
        /*01a0*/ 	.word	0xffffffff


	//   ....[10]....
        /*01a4*/ 	.word	0xffffffff


	//   ....[11]....
        /*01a8*/ 	.word	0xffffffff


	//   ....[12]....
        /*01ac*/ 	.word	0xffffffff


	//   ....[13]....
        /*01b0*/ 	.word	0xffffffff


	//   ....[14]....
        /*01b4*/ 	.word	0xffffffff


	//   ....[15]....
        /*01b8*/ 	.word	0xffffffff


	//   ....[16]....
        /*01bc*/ 	.word	0xffffffff


	//   ....[17]....
        /*01c0*/ 	.word	0xffffffff


	//   ....[18]....
        /*01c4*/ 	.word	0xffffffff


	//   ....[19]....
        /*01c8*/ 	.word	0xffffffff


	//   ....[20]....
        /*01cc*/ 	.word	0xffffffff


	//   ....[21]....
        /*01d0*/ 	.word	0xffffffff


	//   ....[22]....
        /*01d4*/ 	.word	0xffffffff


	//   ....[23]....
        /*01d8*/ 	.word	0xffffffff


	//   ....[24]....
        /*01dc*/ 	.word	0xffffffff


	//   ....[25]....
        /*01e0*/ 	.word	0xffffffff


	//   ....[26]....
        /*01e4*/ 	.word	0xffffffff


	//   ....[27]....
        /*01e8*/ 	.word	0xffffffff


	//   ....[28]....
        /*01ec*/ 	.word	0xffffffff


	//   ....[29]....
        /*01f0*/ 	.word	0xffffffff


	//   ....[30]....
        /*01f4*/ 	.word	0xffffffff


	//   ....[31]....
        /*01f8*/ 	.word	0xffffffff


	//   ....[32]....
        /*01fc*/ 	.word	0xffffffff


	//   ....[33]....
        /*0200*/ 	.word	0xffffffff


	//   ....[34]....
        /*0204*/ 	.word	0xffffffff


	//   ....[35]....
        /*0208*/ 	.word	0xffffffff


	//   ....[36]....
        /*020c*/ 	.word	0xffffffff


	//   ....[37]....
        /*0210*/ 	.word	0xffffffff


	//   ....[38]....
        /*0214*/ 	.word	0xffffffff


	//   ....[39]....
        /*0218*/ 	.word	0xffffffff


	//   ....[40]....
        /*021c*/ 	.word	0xffffffff


	//   ....[41]....
        /*0220*/ 	.word	0xffffffff


	//   ....[42]....
        /*0224*/ 	.word	0xffffffff


	//   ....[43]....
        /*0228*/ 	.word	0xffffffff


	//----- nvinfo : EIATTR_COOP_GROUP_INSTR_OFFSETS
	.align		4
.L_23495:
        /*022c*/ 	.byte	0x04, 0x28
        /*022e*/ 	.short	(.L_23497 - .L_23496)


	//   ....[0]....
.L_23496:
        /*0230*/ 	.word	0x00002aa0


	//   ....[1]....
        /*0234*/ 	.word	0x00002b00


	//   ....[2]....
        /*0238*/ 	.word	0x00002b20


	//   ....[3]....
        /*023c*/ 	.word	0x00002b50


	//   ....[4]....
        /*0240*/ 	.word	0x00002bb0


	//   ....[5]....
        /*0244*/ 	.word	0x00002c40


	//   ....[6]....
        /*0248*/ 	.word	0x00002c60


	//   ....[7]....
        /*024c*/ 	.word	0x00002c90


	//   ....[8]....
        /*0250*/ 	.word	0x00003af0


	//   ....[9]....
        /*0254*/ 	.word	0x00003b30


	//   ....[10]....
        /*0258*/ 	.word	0x00003b50


	//   ....[11]....
        /*025c*/ 	.word	0x00003b70


	//   ....[12]....
        /*0260*/ 	.word	0x00003b90


	//   ....[13]....
        /*0264*/ 	.word	0x00003be0


	//   ....[14]....
        /*0268*/ 	.word	0x00003c00


	//   ....[15]....
        /*026c*/ 	.word	0x00003c20


	//   ....[16]....
        /*0270*/ 	.word	0x00008150


	//   ....[17]....
        /*0274*/ 	.word	0x00008190


	//   ....[18]....
        /*0278*/ 	.word	0x000081d0


	//   ....[19]....
        /*027c*/ 	.word	0x00008200


	//   ....[20]....
        /*0280*/ 	.word	0x00008220


	//   ....[21]....
        /*0284*/ 	.word	0x00008230


	//   ....[22]....
        /*0288*/ 	.word	0x00008240


	//   ....[23]....
        /*028c*/ 	.word	0x00008280


	//   ....[24]....
        /*0290*/ 	.word	0x000082b0


	//   ....[25]....
        /*0294*/ 	.word	0x000082e0


	//   ....[26]....
        /*0298*/ 	.word	0x00008310


	//   ....[27]....
        /*029c*/ 	.word	0x00008330


	//   ....[28]....
        /*02a0*/ 	.word	0x00008350


	//   ....[29]....
        /*02a4*/ 	.word	0x00008370


	//   ....[30]....
        /*02a8*/ 	.word	0x000083a0


	//   ....[31]....
        /*02ac*/ 	.word	0x000083c0


	//   ....[32]....
        /*02b0*/ 	.word	0x000083e0


	//   ....[33]....
        /*02b4*/ 	.word	0x00008400


	//   ....[34]....
        /*02b8*/ 	.word	0x00008420


	//   ....[35]....
        /*02bc*/ 	.word	0x00008450


	//   ....[36]....
        /*02c0*/ 	.word	0x00008470


	//   ....[37]....
        /*02c4*/ 	.word	0x000084a0


	//   ....[38]....
        /*02c8*/ 	.word	0x000084d0


	//   ....[39]....
        /*02cc*/ 	.word	0x000084f0


	//   ....[40]....
        /*02d0*/ 	.word	0x00008510


	//   ....[41]....
        /*02d4*/ 	.word	0x00008520


	//   ....[42]....
        /*02d8*/ 	.word	0x00008540


	//   ....[43]....
        /*02dc*/ 	.word	0x00008560


	//----- nvinfo : EIATTR_VRC_CTA_INIT_COUNT
	.align		4
.L_23497:
        /*02e0*/ 	.byte	0x02, 0x4a
	.zero		1
	.zero		1


	//----- nvinfo : EIATTR_EXIT_INSTR_OFFSETS
	.align		4
        /*02e4*/ 	.byte	0x04, 0x1c
        /*02e6*/ 	.short	(.L_23499 - .L_23498)


	//   ....[0]....
.L_23498:
        /*02e8*/ 	.word	0x00000090


	//   ....[1]....
        /*02ec*/ 	.word	0x00008c20


	//   ....[2]....
        /*02f0*/ 	.word	0x00008c50


	//   ....[3]....
        /*02f4*/ 	.word	0x00008ea0


	//----- nvinfo : EIATTR_CRS_STACK_SIZE
	.align		4
.L_23499:
        /*02f8*/ 	.byte	0x04, 0x1e
        /*02fa*/ 	.short	(.L_23501 - .L_23500)
.L_23500:
        /*02fc*/ 	.word	0x00000000


	//----- nvinfo : EIATTR_CBANK_PARAM_SIZE
	.align		4
.L_23501:
        /*0300*/ 	.byte	0x03, 0x19
        /*0302*/ 	.short	0x008c


	//----- nvinfo : EIATTR_PARAM_CBANK
	.align		4
        /*0304*/ 	.byte	0x04, 0x0a
        /*0306*/ 	.short	(.L_23503 - .L_23502)
	.align		4
.L_23502:
        /*0308*/ 	.word	index@(.nv.constant0._ZN4vllm25paged_attention_v2_kernelI13__nv_bfloat16S1_Li112ELi32ELi128ELNS_18Fp8KVCacheDataTypeE0ELb0ELi512EEEvPfS3_PT_PKS4_PKT0_SA_ifPKiSC_iPKfiiiSE_SE_iiiii)
        /*030c*/ 	.short	0x0380
        /*030e*/ 	.short	0x008c


	//----- nvinfo : EIATTR_SW_WAR
	.align		4
.L_23503:
        /*0310*/ 	.byte	0x04, 0x36
        /*0312*/ 	.short	(.L_23505 - .L_23504)
.L_23504:
        /*0314*/ 	.word	0x00000008
.L_23505:


//--------------------- .nv.info._ZN4vllm25paged_attention_v2_kernelI13__nv_bfloat16S1_Li96ELi32ELi128ELNS_18Fp8KVCacheDataTypeE0ELb0ELi512EEEvPfS3_PT_PKS4_PKT0_SA_ifPKiSC_iPKfiiiSE_SE_iiiii --------------------------
	.section	.nv.info._ZN4vllm25paged_attention_v2_kernelI13__nv_bfloat16S1_Li96ELi32ELi128ELNS_18Fp8KVCacheDataTypeE0ELb0ELi512EEEvPfS3_PT_PKS4_PKT0_SA_ifPKiSC_iPKfiiiSE_SE_iiiii,"",@"SHT_CUDA_INFO"
	.sectionflags	@""
	.align	4


	//----- nvinfo : EIATTR_CUDA_API_VERSION
	.align		4
        /*0000*/ 	.byte	0x04, 0x37
        /*0002*/ 	.short	(.L_23507 - .L_23506)
.L_23506:
        /*0004*/ 	.word	0x00000082


	//----- nvinfo : EIATTR_KPARAM_INFO
	.align		4
.L_23507:
        /*0008*/ 	.byte	0x04, 0x17
        /*000a*/ 	.short	(.L_23509 - .L_23508)
.L_23508:
        /*000c*/ 	.word	0x00000000
        /*0010*/ 	.short	0x0015
        /*0012*/ 	.short	0x0088
        /*0014*/ 	.byte	0x00, 0xf0, 0x11, 0x00


	//----- nvinfo : EIATTR_KPARAM_INFO
	.align		4
.L_23509:
        /*0018*/ 	.byte	0x04, 0x17
        /*001a*/ 	.short	(.L_23511 - .L_23510)
.L_23510:
        /*001c*/ 	.word	0x00000000
        /*0020*/ 	.short	0x0014
        /*0022*/ 	.short	0x0084
        /*0024*/ 	.byte	0x00, 0xf0, 0x11, 0x00


	//----- nvinfo : EIATTR_KPARAM_INFO
	.align		4
.L_23511:
        /*0028*/ 	.byte	0x04, 0x17
        /*002a*/ 	.short	(.L_23513 - .L_23512)
.L_23512:
        /*002c*/ 	.word	0x00000000
        /*0030*/ 	.short	0x0013
        /*0032*/ 	.short	0x0080
        /*0034*/ 	.byte	0x00, 0xf0, 0x11, 0x00


	//----- nvinfo : EIATTR_KPARAM_INFO
	.align		4
.L_23513:
        /*0038*/ 	.byte	0x04, 0x17
        /*003a*/ 	.short	(.L_23515 - .L_23514)
.L_23514:
        /*003c*/ 	.word	0x00000000
        /*0040*/ 	.short	0x0012
        /*0042*/ 	.short	0x007c
        /*0044*/ 	.byte	0x00, 0xf0, 0x11, 0x00


	//----- nvinfo : EIATTR_KPARAM_INFO
	.align		4
.L_23515:
        /*0048*/ 	.byte	0x04, 0x17
        /*004a*/ 	.short	(.L_23517 - .L_23516)
.L_23516:
        /*004c*/ 	.word	0x00000000
        /*0050*/ 	.short	0x0011
        /*0052*/ 	.short	0x0078
        /*0054*/ 	.byte	0x00, 0xf0, 0x11, 0x00


	//----- nvinfo : EIATTR_KPARAM_INFO
	.align		4
.L_23517:
        /*0058*/ 	.byte	0x04, 0x17
        /*005a*/ 	.short	(.L_23519 - .L_23518)
.L_23518:
        /*005c*/ 	.word	0x00000000
        /*0060*/ 	.short	0x0010
        /*0062*/ 	.short	0x0070
        /*0064*/ 	.byte	0x00, 0xf5, 0x21, 0x00


	//----- nvinfo : EIATTR_KPARAM_INFO
	.align		4
.L_23519:
        /*0068*/ 	.byte	0x04, 0x17
        /*006a*/ 	.short	(.L_23521 - .L_23520)
.L_23520:
        /*006c*/ 	.word	0x00000000
        /*0070*/ 	.short	0x000f
        /*0072*/ 	.short	0x0068
        /*0074*/ 	.byte	0x00, 0xf5, 0x21, 0x00


	//----- nvinfo : EIATTR_KPARAM_INFO
	.align		4
.L_23521:
        /*0078*/ 	.byte	0x04, 0x17
        /*007a*/ 	.short	(.L_23523 - .L_23522)
.L_23522:
        /*007c*/ 	.word	0x00000000
        /*0080*/ 	.short	0x000e
        /*0082*/ 	.short	0x0060
        /*0084*/ 	.byte	0x00, 0xf0, 0x11, 0x00


	//----- nvinfo : EIATTR_KPARAM_INFO
	.align		4
.L_23523:
        /*0088*/ 	.byte	0x04, 0x17
        /*008a*/ 	.short	(.L_23525 - .L_23524)
.L_23524:
        /*008c*/ 	.word	0x00000000
        /*0090*/ 	.short	0x000d
        /*0092*/ 	.short	0x005c
        /*0094*/ 	.byte	0x00, 0xf0, 0x11, 0x00


	//----- nvinfo : EIATTR_KPARAM_INFO
	.align		4
.L_23525:
        /*0098*/ 	.byte	0x04, 0x17
        /*009a*/ 	.short	(.L_23527 - .L_23526)
.L_23526:
        /*009c*/ 	.word	0x00000000
        /*00a0*/ 	.short	0x000c
        /*00a2*/ 	.short	0x0058
        /*00a4*/ 	.byte	0x00, 0xf0, 0x11, 0x00


	//----- nvinfo : EIATTR_KPARAM_INFO
	.align		4
.L_23527:
        /*00a8*/ 	.byte	0x04, 0x17
        /*00aa*/ 	.short	(.L_23529 - .L_23528)
.L_23528:
        /*00ac*/ 	.word	0x00000000
        /*00b0*/ 	.short	0x000b
        /*00b2*/ 	.short	0x0050
        /*00b4*/ 	.byte	0x00, 0xf5, 0x21, 0x00


	//----- nvinfo : EIATTR_KPARAM_INFO
	.align		4
.L_23529:
        /*00b8*/ 	.byte	0x04, 0x17
        /*00ba*/ 	.short	(.L_23531 - .L_23530)
.L_23530:
        /*00bc*/ 	.word	0x00000000
        /*00c0*/ 	.short	0x000a
        /*00c2*/ 	.short	0x0048
        /*00c4*/ 	.byte	0x00, 0xf0, 0x11, 0x00


	//----- nvinfo : EIATTR_KPARAM_INFO
	.align		4
.L_23531:
        /*00c8*/ 	.byte	0x04, 0x17
        /*00ca*/ 	.short	(.L_23533 - .L_23532)
.L_23532:
        /*00cc*/ 	.word	0x00000000
        /*00d0*/ 	.short	0x0009
        /*00d2*/ 	.short	0x0040
        /*00d4*/ 	.byte	0x00, 0xf5, 0x21, 0x00


	//----- nvinfo : EIATTR_KPARAM_INFO
	.align		4
.L_23533:
        /*00d8*/ 	.byte	0x04, 0x17
        /*00da*/ 	.short	(.L_23535 - .L_23534)
.L_23534:
        /*00dc*/ 	.word	0x00000000
        /*00e0*/ 	.short	0x0008
        /*00e2*/ 	.short	0x0038
        /*00e4*/ 	.byte	0x00, 0xf5, 0x21, 0x00


	//----- nvinfo : EIATTR_KPARAM_INFO
	.align		4
.L_23535:
        /*00e8*/ 	.byte	0x04, 0x17
        /*00ea*/ 	.short	(.L_23537 - .L_23536)
.L_23536:
        /*00ec*/ 	.word	0x00000000
        /*00f0*/ 	.short	0x0007
        /*00f2*/ 	.short	0x0034
        /*00f4*/ 	.byte	0x00, 0xf0, 0x11, 0x00


	//----- nvinfo : EIATTR_KPARAM_INFO
	.align		4
.L_23537:
        /*00f8*/ 	.byte	0x04, 0x17
        /*00fa*/ 	.short	(.L_23539 - .L_23538)
.L_23538:
        /*00fc*/ 	.word	0x00000000
        /*0100*/ 	.short	0x0006
        /*0102*/ 	.short	0x0030
        /*0104*/ 	.byte	0x00, 0xf0, 0x11, 0x00


	//----- nvinfo : EIATTR_KPARAM_INFO
	.align		4
.L_23539:
        /*0108*/ 	.byte	0x04, 0x17
        /*010a*/ 	.short	(.L_23541 - .L_23540)
.L_23540:
        /*010c*/ 	.word	0x00000000
        /*0110*/ 	.short	0x0005
        /*0112*/ 	.short	0x0028
        /*0114*/ 	.byte	0x00, 0xf5, 0x21, 0x00


	//----- nvinfo : EIATTR_KPARAM_INFO
	.align		4
.L_23541:
        /*0118*/ 	.byte	0x04, 0x17
        /*011a*/ 	.short	(.L_23543 - .L_23542)
.L_23542:
        /*011c*/ 	.word	0x00000000
        /*0120*/ 	.short	0x0004
        /*0122*/ 	.short	0x0020
        /*0124*/ 	.byte	0x00, 0xf5, 0x21, 0x00


	//----- nvinfo : EIATTR_KPARAM_INFO
	.align		4
.L_23543:
        /*0128*/ 	.byte	0x04, 0x17
        /*012a*/ 	.short	(.L_23545 - .L_23544)
.L_23544:
        /*012c*/ 	.word	0x00000000
        /*0130*/ 	.short	0x0003
        /*0132*/ 	.short	0x0018
        /*0134*/ 	.byte	0x00, 0xf5, 0x21, 0x00


	//----- nvinfo : EIATTR_KPARAM_INFO
	.align		4
.L_23545:
        /*0138*/ 	.byte	0x04, 0x17
        /*013a*/ 	.short	(.L_23547 - .L_23546)
.L_23546:
        /*013c*/ 	.word	0x00000000
        /*0140*/ 	.short	0x0002
        /*0142*/ 	.short	0x0010
        /*0144*/ 	.byte	0x00, 0xf5, 0x21, 0x00


	//----- nvinfo : EIATTR_KPARAM_INFO
	.align		4
.L_23547:
        /*0148*/ 	.byte	0x04, 0x17
        /*014a*/ 	.short	(.L_23549 - .L_23548)
.L_23548:
        /*014c*/ 	.word	0x00000000
        /*0150*/ 	.short	0x0001
        /*0152*/ 	.short	0x0008
        /*0154*/ 	.byte	0x00, 0xf5, 0x21, 0x00


	//----- nvinfo : EIATTR_KPARAM_INFO
	.align		4
.L_23549:
        /*0158*/ 	.byte	0x04, 0x17
        /*015a*/ 	.short	(.L_23551 - .L_23550)
.L_23550:
        /*015c*/ 	.word	0x00000000
        /*0160*/ 	.short	0x0000
        /*0162*/ 	.short	0x0000
        /*0164*/ 	.byte	0x00, 0xf5, 0x21, 0x00


	//----- nvinfo : EIATTR_SPARSE_MMA_MASK
	.align		4
.L_23551:
        /*0168*/ 	.byte	0x03, 0x50
        /*016a*/ 	.short	0x0000


	//----- nvinfo : EIATTR_MAXREG_COUNT
	.align		4
        /*016c*/ 	.byte	0x03, 0x1b
        /*016e*/ 	.short	0x00ff


	//----- nvinfo : EIATTR_NUM_BARRIERS
	.align		4
        /*0170*/ 	.byte	0x02, 0x4c
        /*0172*/ 	.byte	0x01
	.zero		1


	//----- nvinfo : EIATTR_MERCURY_ISA_VERSION
	.align		4
        /*0174*/ 	.byte	0x03, 0x5f
        /*0176*/ 	.short	0x0101


	//----- nvinfo : EIATTR_COOP_GROUP_MASK_REGIDS
	.align		4
        /*0178*/ 	.byte	0x04, 0x29
        /*017a*/ 	.short	(.L_23553 - .L_23552)


	//   ....[0]....
.L_23552:
        /*017c*/ 	.word	0xffffffff


	//   ....[1]....
        /*0180*/ 	.word	0xffffffff


	//   ....[2]....
        /*0184*/ 	.word	0xffffffff


	//   ....[3]....
        /*0188*/ 	.word	0xffffffff


	//   ....[4]....
        /*018c*/ 	.word	0xffffffff


	//   ....[5]....
        /*0190*/ 	.word	0xffffffff


	//   ....[6]....
        /*0194*/ 	.word	0xffffffff


	//   ....[7]....
        /*0198*/ 	.word	0xffffffff


	//   ....[8]....
        /*019c*/ 	.word	0xffffffff


	//   ....[9]....
        /*01a0*/ 	.word	0xffffffff


	//   ....[10]....
        /*01a4*/ 	.word	0xffffffff


	//   ....[11]....
        /*01a8*/ 	.word	0xffffffff


	//   ....[12]....
        /*01ac*/ 	.word	0xffffffff


	//   ....[13]....
        /*01b0*/ 	.word	0xffffffff


	//   ....[14]....
        /*01b4*/ 	.word	0xffffffff


	//   ....[15]....
        /*01b8*/ 	.word	0xffffffff


	//   ....[16]....
        /*01bc*/ 	.word	0xffffffff


	//   ....[17]....
        /*01c0*/ 	.word	0xffffffff


	//   ....[18]....
        /*01c4*/ 	.word	0xffffffff


	//   ....[19]....
        /*01c8*/ 	.word	0xffffffff


	//   ....[20]....
        /*01cc*/ 	.word	0xffffffff


	//   ....[21]....
        /*01d0*/ 	.word	0xffffffff


	//   ....[22]....
        /*01d4*/ 	.word	0xffffffff


	//   ....[23]....
        /*01d8*/ 	.word	0xffffffff


	//   ....[24]....
        /*01dc*/ 	.word	0xffffffff


	//   ....[25]....
        /*01e0*/ 	.word	0xffffffff


	//   ....[26]....
        /*01e4*/ 	.word	0xffffffff


	//   ....[27]....
        /*01e8*/ 	.word	0xffffffff


	//   ....[28]....
        /*01ec*/ 	.word	0xffffffff


	//   ....[29]....
        /*01f0*/ 	.word	0xffffffff


	//   ....[30]....
        /*01f4*/ 	.word	0xffffffff


	//   ....[31]....
        /*01f8*/ 	.word	0xffffffff


	//   ....[32]....
        /*01fc*/ 	.word	0xffffffff


	//   ....[33]....
        /*0200*/ 	.word	0xffffffff


	//   ....[34]....
        /*0204*/ 	.word	0xffffffff


	//   ....[35]....
        /*0208*/ 	.word	0xffffffff


	//   ....[36]....
        /*020c*/ 	.word	0xffffffff


	//   ....[37]....
        /*0210*/ 	.word	0xffffffff


	//   ....[38]....
        /*0214*/ 	.word	0xffffffff


	//   ....[39]....
        /*0218*/ 	.word	0xffffffff


	//----- nvinfo : EIATTR_COOP_GROUP_INSTR_OFFSETS
	.align		4
.L_23553:
        /*021c*/ 	.byte	0x04, 0x28
        /*021e*/ 	.short	(.L_23555 - .L_23554)


	//   ....[0]....
.L_23554:
        /*0220*/ 	.word	0x00002600


	//   ....[1]....
        /*0224*/ 	.word	0x00002660


	//   ....[2]....
        /*0228*/ 	.word	0x000026b0


	//   ....[3]....
        /*022c*/ 	.word	0x000026f0


	//   ....[4]....
        /*0230*/ 	.word	0x00002720


	//   ....[5]....
        /*0234*/ 	.word	0x000027f0


	//   ....[6]....
        /*0238*/ 	.word	0x00002820


	//   ....[7]....
        /*023c*/ 	.word	0x00002840


	//   ....[8]....
        /*0240*/ 	.word	0x00003680


	//   ....[9]....
        /*0244*/ 	.word	0x000036c0


	//   ....[10]....
        /*0248*/ 	.word	0x000036e0


	//   ....[11]....
        /*024c*/ 	.word	0x00003700


	//   ....[12]....
        /*0250*/ 	.word	0x00003720


	//   ....[13]....
        /*0254*/ 	.word	0x00003770


	//   ....[14]....
        /*0258*/ 	.word	0x00003790


	//   ....[15]....
        /*025c*/ 	.word	0x000037b0


	//   ....[16]....
        /*0260*/ 	.word	0x00007580


	//   ....[17]....
        /*0264*/ 	.word	0x000075c0


	//   ....[18]....
        /*0268*/ 	.word	0x00007600


	//   ....[19]....
        /*026c*/ 	.word	0x00007630


	//   ....[20]....
        /*0270*/ 	.word	0x00007650


	//   ....[21]....
        /*0274*/ 	.word	0x00007660


	//   ....[22]....
        /*0278*/ 	.word	0x00007670


	//   ....[23]....
        /*027c*/ 	.word	0x000076a0


	//   ....[24]....
        /*0280*/ 	.word	0x000076c0


	//   ....[25]....
        /*0284*/ 	.word	0x000076e0


	//   ....[26]....
        /*0288*/ 	.word	0x00007700


	//   ....[27]....
        /*028c*/ 	.word	0x00007720


	//   ....[28]....
        /*0290*/ 	.word	0x00007760


	//   ....[29]....
        /*0294*/ 	.word	0x00007790


	//   ....[30]....
        /*0298*/ 	.word	0x000077c0


	//   ....[31]....
        /*029c*/ 	.word	0x000077f0


	//   ....[32]....
        /*02a0*/ 	.word	0x00007820


	//   ....[33]....
        /*02a4*/ 	.word	0x00007850


	//   ....[34]....
        /*02a8*/ 	.word	0x00007870


	//   ....[35]....
        /*02ac*/ 	.word	0x00007890


	//   ....[36]....
        /*02b0*/ 	.word	0x000078b0


	//   ....[37]....
        /*02b4*/ 	.word	0x000078d0


	//   ....[38]....
        /*02b8*/ 	.word	0x000078f0


	//   ....[39]....
        /*02bc*/ 	.word	0x00007910


	//----- nvinfo : EIATTR_VRC_CTA_INIT_COUNT
	.align		4
.L_23555:
        /*02c0*/ 	.byte	0x02, 0x4a
	.zero		1
	.zero		1


	//----- nvinfo : EIATTR_EXIT_INSTR_OFFSETS
	.align		4
        /*02c4*/ 	.byte	0x04, 0x1c
        /*02c6*/ 	.short	(.L_23557 - .L_23556)


	//   ....[0]....
.L_23556:
        /*02c8*/ 	.word	0x00000090


	//   ....[1]....
        /*02cc*/ 	.word	0x00007f10


	//   ....[2]....
        /*02d0*/ 	.word	0x00007f40


	//   ....[3]....
        /*02d4*/ 	.word	0x00008150


	//----- nvinfo : EIATTR_CRS_STACK_SIZE
	.align		4
.L_23557:
        /*02d8*/ 	.byte	0x04, 0x1e
        /*02da*/ 	.short	(.L_23559 - .L_23558)
.L_23558:
        /*02dc*/ 	.word	0x00000000


	//----- nvinfo : EIATTR_CBANK_PARAM_SIZE
	.align		4
.L_23559:
        /*02e0*/ 	.byte	0x03, 0x19
        /*02e2*/ 	.short	0x008c


	//----- nvinfo : EIATTR_PARAM_CBANK
	.align		4
        /*02e4*/ 	.byte	0x04, 0x0a
        /*02e6*/ 	.short	(.L_23561 - .L_23560)
	.align		4
.L_23560:
        /*02e8*/ 	.word	index@(.nv.constant0._ZN4vllm25paged_attention_v2_kernelI13__nv_bfloat16S1_Li96ELi32ELi128ELNS_18Fp8KVCacheDataTypeE0ELb0ELi512EEEvPfS3_PT_PKS4_PKT0_SA_ifPKiSC_iPKfiiiSE_SE_iiiii)
        /*02ec*/ 	.short	0x0380
        /*02ee*/ 	.short	0x008c


	//----- nvinfo : EIATTR_SW_WAR
	.align		4
.L_23561:
        /*02f0*/ 	.byte	0x04, 0x36
        /*02f2*/ 	.short	(.L_23563 - .L_23562)
.L_23562:
        /*02f4*/ 	.word	0x00000008
.L_23563:


//--------------------- .nv.info._ZN4vllm25paged_attention_v2_kernelI13__nv_bfloat16S1_Li80ELi32ELi128ELNS_18Fp8KVCacheDataTypeE0ELb0ELi512EEEvPfS3_PT_PKS4_PKT0_SA_ifPKiSC_iPKfiiiSE_SE_iiiii --------------------------
	.section	.nv.info._ZN4vllm25paged_attention_v2_kernelI13__nv_bfloat16S1_Li80ELi32ELi128ELNS_18Fp8KVCacheDataTypeE0ELb0ELi512EEEvPfS3_PT_PKS4_PKT0_SA_ifPKiSC_iPKfiiiSE_SE_iiiii,"",@"SHT_CUDA_INFO"
	.sectionflags	@""
	.align	4


	//----- nvinfo : EIATTR_CUDA_API_VERSION
	.align		4
        /*0000*/ 	.byte	0x04, 0x37
        /*0002*/ 	.short	(.L_23565 - .L_23564)
.L_23564:
        /*0004*/ 	.word	0x00000082


	//----- nvinfo : EIATTR_KPARAM_INFO
	.align		4
.L_23565:
        /*0008*/ 	.byte	0x04, 0x17
        /*000a*/ 	.short	(.L_23567 - .L_23566)
.L_23566:
        /*000c*/ 	.word	0x00000000
        /*0010*/ 	.short	0x0015
        /*0012*/ 	.short	0x0088
        /*0014*/ 	.byte	0x00, 0xf0, 0x11, 0x00


	//----- nvinfo : EIATTR_KPARAM_INFO
	.align		4
.L_23567:
        /*0018*/ 	.byte	0x04, 0x17
        /*001a*/ 	.short	(.L_23569 - .L_23568)
.L_23568:
        /*001c*/ 	.word	0x00000000
        /*0020*/ 	.short	0x0014
        /*0022*/ 	.short	0x0084
        /*0024*/ 	.byte	0x00, 0xf0, 0x11, 0x00


	//----- nvinfo : EIATTR_KPARAM_INFO
	.align		4
.L_23569:
        /*0028*/ 	.byte	0x04, 0x17
        /*002a*/ 	.short	(.L_23571 - .L_23570)
.L_23570:
        /*002c*/ 	.word	0x00000000
        /*0030*/ 	.short	0x0013
        /*0032*/ 	.short	0x0080
        /*0034*/ 	.byte	0x00, 0xf0, 0x11, 0x00


	//----- nvinfo : EIATTR_KPARAM_INFO
	.align		4
.L_23571:
        /*0038*/ 	.byte	0x04, 0x17
        /*003a*/ 	.short	(.L_23573 - .L_23572)
.L_23572:
        /*003c*/ 	.word	0x00000000
        /*0040*/ 	.short	0x0012
        /*0042*/ 	.short	0x007c
        /*0044*/ 	.byte	0x00, 0xf0, 0x11, 0x00


	//----- nvinfo : EIATTR_KPARAM_INFO
	.align		4
.L_23573:
        /*0048*/ 	.byte	0x04, 0x17
        /*004a*/ 	.short	(.L_23575 - .L_23574)
.L_23574:
        /*004c*/ 	.word	0x00000000
        /*0050*/ 	.short	0x0011
        /*0052*/ 	.short	0x0078
        /*0054*/ 	.byte	0x00, 0xf0, 0x11, 0x00


	//----- nvinfo : EIATTR_KPARAM_INFO
	.align		4
.L_23575:
        /*0058*/ 	.byte	0x04, 0x17
        /*005a*/ 	.short	(.L_23577 - .L_23576)
.L_23576:
        /*005c*/ 	.word	0x00000000
        /*0060*/ 	.short	0x0010
        /*0062*/ 	.short	0x0070
        /*0064*/ 	.byte	0x00, 0xf5, 0x21, 0x00


	//----- nvinfo : EIATTR_KPARAM_INFO
	.align		4
.L_23577:
        /*0068*/ 	.byte	0x04, 0x17
        /*006a*/ 	.short	(.L_23579 - .L_23578)
.L_23578:
        /*006c*/ 	.word	0x00000000
        /*0070*/ 	.short	0x000f
        /*0072*/ 	.short	0x0068
        /*0074*/ 	.byte	0x00, 0xf5, 0x21, 0x00


	//----- nvinfo : EIATTR_KPARAM_INFO
	.align		4
.L_23579:
        /*0078*/ 	.byte	0x04, 0x17
        /*007a*/ 	.short	(.L_23581 - .L_23580)
.L_23580:
        /*007c*/ 	.word	0x00000000
        /*0080*/ 	.short	0x000e
        /*0082*/ 	.short	0x0060
        /*0084*/ 	.byte	0x00, 0xf0, 0x11, 0x00


	//----- nvinfo : EIATTR_KPARAM_INFO
	.align		4
.L_23581:
        /*0088*/ 	.byte	0x04, 0x17
        /*008a*/ 	.short	(.L_23583 - .L_23582)
.L_23582:
        /*008c*/ 	.word	0x00000000
        /*0090*/ 	.short	0x000d
        /*0092*/ 	.short	0x005c
        /*0094*/ 	.byte	0x00, 0xf0, 0x11, 0x00


	//----- nvinfo : EIATTR_KPARAM_INFO
	.align		4
.L_23583:
        /*0098*/ 	.byte	0x04, 0x17
        /*009a*/ 	.short	(.L_23585 - .L_23584)
.L_23584:
        /*009c*/ 	.word	0x00000000
        /*00a0*/ 	.short	0x000c
        /*00a2*/ 	.short	0x0058
        /*00a4*/ 	.byte	0x00, 0xf0, 0x11, 0x00


	//----- nvinfo : EIATTR_KPARAM_INFO
	.align		4
.L_23585:
        /*00a8*/ 	.byte	0x04, 0x17
        /*00aa*/ 	.short	(.L_23587 - .L_23586)
.L_23586:
        /*00ac*/ 	.word	0x00000000
        /*00b0*/ 	.short	0x000b
        /*00b2*/ 	.short	0x0050
        /*00b4*/ 	.byte	0x00, 0xf5, 0x21, 0x00


	//----- nvinfo : EIATTR_KPARAM_INFO
	.align		4
.L_23587:
        /*00b8*/ 	.byte	0x04, 0x17
        /*00ba*/ 	.short	(.L_23589 - .L_23588)
.L_23588:
        /*00bc*/ 	.word	0x00000000
        /*00c0*/ 	.short	0x000a
        /*00c2*/ 	.short	0x0048
        /*00c4*/ 	.byte	0x00, 0xf0, 0x11, 0x00


	//----- nvinfo : EIATTR_KPARAM_INFO
	.align		4
.L_23589:
        /*00c8*/ 	.byte	0x04, 0x17
        /*00ca*/ 	.short	(.L_23591 - .L_23590)
.L_23590:
        /*00cc*/ 	.word	0x00000000
        /*00d0*/ 	.short	0x0009
        /*00d2*/ 	.short	0x0040
        /*00d4*/ 	.byte	0x00, 0xf5, 0x21, 0x00


	//----- nvinfo : EIATTR_KPARAM_INFO
	.align		4
.L_23591:
        /*00d8*/ 	.byte	0x04, 0x17
        /*00da*/ 	.short	(.L_23593 - .L_23592)
.L_23592:
        /*00dc*/ 	.word	0x00000000
        /*00e0*/ 	.short	0x0008
        /*00e2*/ 	.short	0x0038
        /*00e4*/ 	.byte	0x00, 0xf5, 0x21, 0x00


	//----- nvinfo : EIATTR_KPARAM_INFO
	.align		4
.L_23593:
        /*00e8*/ 	.byte	0x04, 0x17
        /*00ea*/ 	.short	(.L_23595 - .L_23594)
.L_23594:
        /*00ec*/ 	.word	0x00000000
        /*00f0*/ 	.short	0x0007
        /*00f2*/ 	.short	0x0034
        /*00f4*/ 	.byte	0x00, 0xf0, 0x11, 0x00


	//----- nvinfo : EIATTR_KPARAM_INFO
	.align		4
.L_23595:
        /*00f8*/ 	.byte	0x04, 0x17
        /*00fa*/ 	.short	(.L_23597 - .L_23596)
.L_23596:
        /*00fc*/ 	.word	0x00000000
        /*0100*/ 	.short	0x0006
        /*0102*/ 	.short	0x0030
        /*0104*/ 	.byte	0x00, 0xf0, 0x11, 0x00


	//----- nvinfo : EIATTR_KPARAM_INFO
	.align		4
.L_23597:
        /*0108*/ 	.byte	0x04, 0x17
        /*010a*/ 	.short	(.L_23599 - .L_23598)
.L_23598:
        /*010c*/ 	.word	0x00000000
        /*0110*/ 	.short	0x0005
        /*0112*/ 	.short	0x0028
        /*0114*/ 	.byte	0x00, 0xf5, 0x21, 0x00


	//----- nvinfo : EIATTR_KPARAM_INFO
	.align		4
.L_23599:
        /*0118*/ 	.byte	0x04, 0x17
        /*011a*/ 	.short	(.L_23601 - .L_23600)
.L_23600:
        /*011c*/ 	.word	0x00000000
        /*0120*/ 	.short	0x0004
        /*0122*/ 	.short	0x0020
        /*0124*/ 	.byte	0x00, 0xf5, 0x21, 0x00


	//----- nvinfo : EIATTR_KPARAM_INFO
	.align		4
.L_23601:
        /*0128*/ 	.byte	0x04, 0x17
        /*012a*/ 	.short	(.L_23603 - .L_23602)
.L_23602:
        /*012c*/ 	.word	0x00000000
        /*0130*/ 	.short	0x0003
        /*0132*/ 	.short	0x0018
        /*0134*/ 	.byte	0x00, 0xf5, 0x21, 0x00


	//----- nvinfo : EIATTR_KPARAM_INFO
	.align		4
.L_23603:
        /*0138*/ 	.byte	0x04, 0x17
        /*013a*/ 	.short	(.L_23605 - .L_23604)
.L_23604:
        /*013c*/ 	.word	0x00000000
        /*0140*/ 	.short	0x0002
        /*0142*/ 	.short	0x0010
        /*0144*/ 	.byte	0x00, 0xf5, 0x21, 0x00


	//----- nvinfo : EIATTR_KPARAM_INFO
	.align		4
.L_23605:
        /*0148*/ 	.byte	0x04, 0x17
        /*014a*/ 	.short	(.L_23607 - .L_23606)
.L_23606:
        /*014c*/ 	.word	0x00000000
        /*0150*/ 	.short	0x0001
        /*0152*/ 	.short	0x0008
        /*0154*/ 	.byte	0x00, 0xf5, 0x21, 0x00


	//----- nvinfo : EIATTR_KPARAM_INFO
	.align		4
.L_23607:
        /*0158*/ 	.byte	0x04, 0x17
        /*015a*/ 	.short	(.L_23609 - .L_23608)
.L_23608:
        /*015c*/ 	.word	0x00000000
        /*0160*/ 	.short	0x0000
        /*0162*/ 	.short	0x0000
        /*0164*/ 	.byte	0x00, 0xf5, 0x21, 0x00


	//----- nvinfo : EIATTR_SPARSE_MMA_MASK
	.align		4
.L_23609:
        /*0168*/ 	.byte	0x03, 0x50
        /*016a*/ 	.short	0x0000


	//----- nvinfo : EIATTR_MAXREG_COUNT
	.align		4
        /*016c*/ 	.byte	0x03, 0x1b
        /*016e*/ 	.short	0x00ff


	//----- nvinfo : EIATTR_NUM_BARRIERS
	.align		4
        /*0170*/ 	.byte	0x02, 0x4c
        /*0172*/ 	.byte	0x01
	.zero		1


	//----- nvinfo : EIATTR_MERCURY_ISA_VERSION
	.align		4
        /*0174*/ 	.byte	0x03, 0x5f
        /*0176*/ 	.short	0x0101


	//----- nvinfo : EIATTR_COOP_GROUP_MASK_REGIDS
	.align		4
        /*0178*/ 	.byte	0x04, 0x29
        /*017a*/ 	.short	(.L_23611 - .L_23610)


	//   ....[0]....
.L_23610:
        /*017c*/ 	.word	0xffffffff


	//   ....[1]....
        /*0180*/ 	.word	0xffffffff


	//   ....[2]....
        /*0184*/ 	.word	0xffffffff


	//   ....[3]....
        /*0188*/ 	.word	0xffffffff


	//   ....[4]....
        /*018c*/ 	.word	0xffffffff


	//   ....[5]....
        /*0190*/ 	.word	0xffffffff


	//   ....[6]....
        /*0194*/ 	.word	0xffffffff


	//   ....[7]....
        /*0198*/ 	.word	0xffffffff


	//   ....[8]....
        /*019c*/ 	.word	0xffffffff


	//   ....[9]....
        /*01a0*/ 	.word	0xffffffff


	//   ....[10]....
        /*01a4*/ 	.word	0xffffffff


	//   ....[11]....
        /*01a8*/ 	.word	0xffffffff


	//   ....[12]....
        /*01ac*/ 	.word	0xffffffff


	//   ....[13]....
        /*01b0*/ 	.word	0xffffffff


	//   ....[14]....
        /*01b4*/ 	.word	0xffffffff


	//   ....[15]....
        /*01b8*/ 	.word	0xffffffff


	//   ....[16]....
        /*01bc*/ 	.word	0xffffffff


	//   ....[17]....
        /*01c0*/ 	.word	0xffffffff


	//   ....[18]....
        /*01c4*/ 	.word	0xffffffff


	//   ....[19]....
        /*01c8*/ 	.word	0xffffffff


	//   ....[20]....
        /*01cc*/ 	.word	0xffffffff


	//   ....[21]....
        /*01d0*/ 	.word	0xffffffff


	//   ....[22]....
        /*01d4*/ 	.word	0xffffffff


	//   ....[23]....
        /*01d8*/ 	.word	0xffffffff


	//   ....[24]....
        /*01dc*/ 	.word	0xffffffff


	//   ....[25]....
        /*01e0*/ 	.word	0xffffffff


	//   ....[26]....
        /*01e4*/ 	.word	0xffffffff


	//   ....[27]....
        /*01e8*/ 	.word	0xffffffff


	//   ....[28]....
        /*01ec*/ 	.word	0xffffffff


	//   ....[29]....
        /*01f0*/ 	.word	0xffffffff


	//   ....[30]....
        /*01f4*/ 	.word	0xffffffff


	//   ....[31]....
        /*01f8*/ 	.word	0xffffffff


	//   ....[32]....
        /*01fc*/ 	.word	0xffffffff


	//   ....[33]....
        /*0200*/ 	.word	0xffffffff


	//   ....[34]....
        /*0204*/ 	.word	0xffffffff


	//   ....[35]....
        /*0208*/ 	.word	0xffffffff


	//----- nvinfo : EIATTR_COOP_GROUP_INSTR_OFFSETS
	.align		4
.L_23611:
        /*020c*/ 	.byte	0x04, 0x28
        /*020e*/ 	.short	(.L_23613 - .L_23612)


	//   ....[0]....
.L_23612:
        /*0210*/ 	.word	0x00002140


	//   ....[1]....
        /*0214*/ 	.word	0x00002190


	//   ....[2]....
        /*0218*/ 	.word	0x000021c0


	//   ....[3]....
        /*021c*/ 	.word	0x00002210


	//   ....[4]....
        /*0220*/ 	.word	0x00002240


	//   ....[5]....
        /*0224*/ 	.word	0x000022f0


	//   ....[6]....
        /*0228*/ 	.word	0x00002310


	//   ....[7]....
        /*022c*/ 	.word	0x00002350


	//   ....[8]....
        /*0230*/ 	.word	0x00003190


	//   ....[9]....
        /*0234*/ 	.word	0x000031d0


	//   ....[10]....
        /*0238*/ 	.word	0x000031f0


	//   ....[11]....
        /*023c*/ 	.word	0x00003210


	//   ....[12]....
        /*0240*/ 	.word	0x00003230


	//   ....[13]....
        /*0244*/ 	.word	0x00003280


	//   ....[14]....
        /*0248*/ 	.word	0x000032a0


	//   ....[15]....
        /*024c*/ 	.word	0x000032c0


	//   ....[16]....
        /*0250*/ 	.word	0x00006800


	//   ....[17]....
        /*0254*/ 	.word	0x00006840


	//   ....[18]....
        /*0258*/ 	.word	0x00006880


	//   ....[19]....
        /*025c*/ 	.word	0x000068b0


	//   ....[20]....
        /*0260*/ 	.word	0x000068d0


	//   ....[21]....
        /*0264*/ 	.word	0x000068e0


	//   ....[22]....
        /*0268*/ 	.word	0x000068f0


	//   ....[23]....
        /*026c*/ 	.word	0x00006920


	//   ....[24]....
        /*0270*/ 	.word	0x00006940


	//   ....[25]....
        /*0274*/ 	.word	0x00006970


	//   ....[26]....
        /*0278*/ 	.word	0x000069b0


	//   ....[27]....
        /*027c*/ 	.word	0x000069e0


	//   ....[28]....
        /*0280*/ 	.word	0x00006a10


	//   ....[29]....
        /*0284*/ 	.word	0x00006a40


	//   ....[30]....
        /*0288*/ 	.word	0x00006a70


	//   ....[31]....
        /*028c*/ 	.word	0x00006aa0


	//   ....[32]....
        /*0290*/ 	.word	0x00006ab0


	//   ....[33]....
        /*0294*/ 	.word	0x00006ad0


	//   ....[34]....
        /*0298*/ 	.word	0x00006af0


	//   ....[35]....
        /*029c*/ 	.word	0x00006b10


	//----- nvinfo : EIATTR_VRC_CTA_INIT_COUNT
	.align		4
.L_23613:
        /*02a0*/ 	.byte	0x02, 0x4a
	.zero		1
	.zero		1


	//----- nvinfo : EIATTR_EXIT_INSTR_OFFSETS
	.align		4
        /*02a4*/ 	.byte	0x04, 0x1c
        /*02a6*/ 	.short	(.L_23615 - .L_23614)


	//   ....[0]....
.L_23614:
        /*02a8*/ 	.word	0x00000090


	//   ....[1]....
        /*02ac*/ 	.word	0x00007050


	//   ....[2]....
        /*02b0*/ 	.word	0x00007080


	//   ....[3]....
        /*02b4*/ 	.word	0x00007250


	//----- nvinfo : EIATTR_CRS_STACK_SIZE
	.align		4
.L_23615:
        /*02b8*/ 	.byte	0x04, 0x1e
        /*02ba*/ 	.short	(.L_23617 - .L_23616)
.L_23616:
        /*02bc*/ 	.word	0x00000000


	//----- nvinfo : EIATTR_CBANK_PARAM_SIZE
	.align		4
.L_23617:
        /*02c0*/ 	.byte	0x03, 0x19
        /*02c2*/ 	.short	0x008c


	//----- nvinfo : EIATTR_PARAM_CBANK
	.align		4
        /*02c4*/ 	.byte	0x04, 0x0a
        /*02c6*/ 	.short	(.L_23619 - .L_23618)
	.align		4
.L_23618:
        /*02c8*/ 	.word	index@(.nv.constant0._ZN4vllm25paged_attention_v2_kernelI13__nv_bfloat16S1_Li80ELi32ELi128ELNS_18Fp8KVCacheDataTypeE0ELb0ELi512EEEvPfS3_PT_PKS4_PKT0_SA_ifPKiSC_iPKfiiiSE_SE_iiiii)
        /*02cc*/ 	.short	0x0380
        /*02ce*/ 	.short	0x008c


	//----- nvinfo : EIATTR_SW_WAR
	.align		4
.L_23619:
        /*02d0*/ 	.byte	0x04, 0x36
        /*02d2*/ 	.short	(.L_23621 - .L_23620)
.L_23620:
        /*02d4*/ 	.word	0x00000008
.L_23621:


//--------------------- .nv.info._ZN4vllm25paged_attention_v2_kernelI13__nv_bfloat16S1_Li64ELi32ELi128ELNS_18Fp8KVCacheDataTypeE0ELb0ELi512EEEvPfS3_PT_PKS4_PKT0_SA_ifPKiSC_iPKfiiiSE_SE_iiiii --------------------------
	.section	.nv.info._ZN4vllm25paged_attention_v2_kernelI13__nv_bfloat16S1_Li64ELi32ELi128ELNS_18Fp8KVCacheDataTypeE0ELb0ELi512EEEvPfS3_PT_PKS4_PKT0_SA_ifPKiSC_iPKfiiiSE_SE_iiiii,"",@"SHT_CUDA_INFO"
	.sectionflags	@""
	.align	4


	//----- nvinfo : EIATTR_CUDA_API_VERSION
	.align		4
        /*0000*/ 	.byte	0x04, 0x37
        /*0002*/ 	.short	(.L_23623 - .L_23622)
.L_23622:
        /*0004*/ 	.word	0x00000082


	//----- nvinfo : EIATTR_KPARAM_INFO
	.align		4
.L_23623:
        /*0008*/ 	.byte	0x04, 0x17
        /*000a*/ 	.short	(.L_23625 - .L_23624)
.L_23624:
        /*000c*/ 	.word	0x00000000
        /*0010*/ 	.short	0x0015
        /*0012*/ 	.short	0x0088
        /*0014*/ 	.byte	0x00, 0xf0, 0x11, 0x00


	//----- nvinfo : EIATTR_KPARAM_INFO
	.align		4
.L_23625:
        /*0018*/ 	.byte	0x04, 0x17
        /*001a*/ 	.short	(.L_23627 - .L_23626)
.L_23626:
        /*001c*/ 	.word	0x00000000
        /*0020*/ 	.short	0x0014
        /*0022*/ 	.short	0x0084
        /*0024*/ 	.byte	0x00, 0xf0, 0x11, 0x00


	//----- nvinfo : EIATTR_KPARAM_INFO
	.align		4
.L_23627:
        /*0028*/ 	.byte	0x04, 0x17
        /*002a*/ 	.short	(.L_23629 - .L_23628)
.L_23628:
        /*002c*/ 	.word	0x00000000
        /*0030*/ 	.short	0x0013
        /*0032*/ 	.short	0x0080
        /*0034*/ 	.byte	0x00, 0xf0, 0x11, 0x00


	//----- nvinfo : EIATTR_KPARAM_INFO
	.align		4
.L_23629:
        /*0038*/ 	.byte	0x04, 0x17
        /*003a*/ 	.short	(.L_23631 - .L_23630)
.L_23630:
        /*003c*/ 	.word	0x00000000
        /*0040*/ 	.short	0x0012
        /*0042*/ 	.short	0x007c
        /*0044*/ 	.byte	0x00, 0xf0, 0x11, 0x00


	//----- nvinfo : EIATTR_KPARAM_INFO
	.align		4
.L_23631:
        /*0048*/ 	.byte	0x04, 0x17
        /*004a*/ 	.short	(.L_23633 - .L_23632)
.L_23632:
        /*004c*/ 	.word	0x00000000
        /*0050*/ 	.short	0x0011
        /*0052*/ 	.short	0x0078
        /*0054*/ 	.byte	0x00, 0xf0, 0x11, 0x00


	//----- nvinfo : EIATTR_KPARAM_INFO
	.align		4
.L_23633:
        /*0058*/ 	.byte	0x04, 0x17
        /*005a*/ 	.short	(.L_23635 - .L_23634)
.L_23634:
        /*005c*/ 	.word	0x00000000
        /*0060*/ 	.short	0x0010
        /*0062*/ 	.short	0x0070
        /*0064*/ 	.byte	0x00, 0xf5, 0x21, 0x00


	//----- nvinfo : EIATTR_KPARAM_INFO
	.align		4
.L_23635:
        /*0068*/ 	.byte	0x04, 0x17
        /*006a*/ 	.short	(.L_23637 - .L_23636)
.L_23636:
        /*006c*/ 	.word	0x00000000
        /*0070*/ 	.short	0x000f
        /*0072*/ 	.short	0x0068
        /*0074*/ 	.byte	0x00, 0xf5, 0x21, 0x00


	//----- nvinfo : EIATTR_KPARAM_INFO
	.align		4
.L_23637:
        /*0078*/ 	.byte	0x04, 0x17
        /*007a*/ 	.short	(.L_23639 - .L_23638)
.L_23638:
        /*007c*/ 	.word	0x00000000
        /*0080*/ 	.short	0x000e
        /*0082*/ 	.short	0x0060
        /*0084*/ 	.byte	0x00, 0xf0, 0x11, 0x00


	//----- nvinfo : EIATTR_KPARAM_INFO
	.align		4
.L_23639:
        /*0088*/ 	.byte	0x04, 0x17
        /*008a*/ 	.short	(.L_23641 - .L_23640)
.L_23640:
        /*008c*/ 	.word	0x00000000
        /*0090*/ 	.short	0x000d
        /*0092*/ 	.short	0x005c
        /*0094*/ 	.byte	0x00, 0xf0, 0x11, 0x00


	//----- nvinfo : EIATTR_KPARAM_INFO
	.align		4
.L_23641:
        /*0098*/ 	.byte	0x04, 0x17
        /*009a*/ 	.short	(.L_23643 - .L_23642)
.L_23642:
        /*009c*/ 	.word	0x00000000
        /*00a0*/ 	.short	0x000c
        /*00a2*/ 	.short	0x0058
        /*00a4*/ 	.byte	0x00, 0xf0, 0x11, 0x00


	//----- nvinfo : EIATTR_KPARAM_INFO
	.align		4
.L_23643:
        /*00a8*/ 	.byte	0x04, 0x17
        /*00aa*/ 	.short	(.L_23645 - .L_23644)
.L_23644:
        /*00ac*/ 	.word	0x00000000
        /*00b0*/ 	.short	0x000b
        /*00b2*/ 	.short	0x0050
        /*00b4*/ 	.byte	0x00, 0xf5, 0x21, 0x00


	//----- nvinfo : EIATTR_KPARAM_INFO
	.align		4
.L_23645:
        /*00b8*/ 	.byte	0x04, 0x17
        /*00ba*/ 	.short	(.L_23647 - .L_23646)
.L_23646:
        /*00bc*/ 	.word	0x00000000
        /*00c0*/ 	.short	0x000a
        /*00c2*/ 	.short	0x0048
        /*00c4*/ 	.byte	0x00, 0xf0, 0x11, 0x00


	//----- nvinfo : EIATTR_KPARAM_INFO
	.align		4
.L_23647:
        /*00c8*/ 	.byte	0x04, 0x17
        /*00ca*/ 	.short	(.L_23649 - .L_23648)
.L_23648:
        /*00cc*/ 	.word	0x00000000
        /*00d0*/ 	.short	0x0009
        /*00d2*/ 	.short	0x0040
        /*00d4*/ 	.byte	0x00, 0xf5, 0x21, 0x00


	//----- nvinfo : EIATTR_KPARAM_INFO
	.align		4
.L_23649:
        /*00d8*/ 	.byte	0x04, 0x17
        /*00da*/ 	.short	(.L_23651 - .L_23650)
.L_23650:
        /*00dc*/ 	.word	0x00000000
        /*00e0*/ 	.short	0x0008
        /*00e2*/ 	.short	0x0038
        /*00e4*/ 	.byte	0x00, 0xf5, 0x21, 0x00


	//----- nvinfo : EIATTR_KPARAM_INFO
	.align		4
.L_23651:
        /*00e8*/ 	.byte	0x04, 0x17
        /*00ea*/ 	.short	(.L_23653 - .L_23652)
.L_23652:
        /*00ec*/ 	.word	0x00000000
        /*00f0*/ 	.short	0x0007
        /*00f2*/ 	.short	0x0034
        /*00f4*/ 	.byte	0x00, 0xf0, 0x11, 0x00


	//----- nvinfo : EIATTR_KPARAM_INFO
	.align		4
.L_23653:
        /*00f8*/ 	.byte	0x04, 0x17
        /*00fa*/ 	.short	(.L_23655 - .L_23654)
.L_23654:
        /*00fc*/ 	.word	0x00000000
        /*0100*/ 	.short	0x0006
        /*0102*/ 	.short	0x0030
        /*0104*/ 	.byte	0x00, 0xf0, 0x11, 0x00


	//----- nvinfo : EIATTR_KPARAM_INFO
	.align		4
.L_23655:
        /*0108*/ 	.byte	0x04, 0x17
        /*010a*/ 	.short	(.L_23657 - .L_23656)
.L_23656:
        /*010c*/ 	.word	0x00000000
        /*0110*/ 	.short	0x0005
        /*0112*/ 	.short	0x0028
        /*0114*/ 	.byte	0x00, 0xf5, 0x21, 0x00


	//----- nvinfo : EIATTR_KPARAM_INFO
	.align		4
.L_23657:
        /*0118*/ 	.byte	0x04, 0x17
        /*011a*/ 	.short	(.L_23659 - .L_23658)
.L_23658:
        /*011c*/ 	.word	0x00000000
        /*0120*/ 	.short	0x0004
        /*0122*/ 	.short	0x0020
        /*0124*/ 	.byte	0x00, 0xf5, 0x21, 0x00


	//----- nvinfo : EIATTR_KPARAM_INFO
	.align		4
.L_23659:
        /*0128*/ 	.byte	0x04, 0x17
        /*012a*/ 	.short	(.L_23661 - .L_23660)
.L_23660:
        /*012c*/ 	.word	0x00000000
        /*0130*/ 	.short	0x0003
        /*0132*/ 	.short	0x0018
        /*0134*/ 	.byte	0x00, 0xf5, 0x21, 0x00


	//----- nvinfo : EIATTR_KPARAM_INFO
	.align		4
.L_23661:
        /*0138*/ 	.byte	0x04, 0x17
        /*013a*/ 	.short	(.L_23663 - .L_23662)
.L_23662:
        /*013c*/ 	.word	0x00000000
        /*0140*/ 	.short	0x0002
        /*0142*/ 	.short	0x0010
        /*0144*/ 	.byte	0x00, 0xf5, 0x21, 0x00


	//----- nvinfo : EIATTR_KPARAM_INFO
	.align		4
.L_23663:
        /*0148*/ 	.byte	0x04, 0x17
        /*014a*/ 	.short	(.L_23665 - .L_23664)
.L_23664:
        /*014c*/ 	.word	0x00000000
        /*0150*/ 	.short	0x0001
        /*0152*/ 	.short	0x0008
        /*0154*/ 	.byte	0x00, 0xf5, 0x21, 0x00


	//----- nvinfo : EIATTR_KPARAM_INFO
	.align		4
.L_23665:
        /*0158*/ 	.byte	0x04, 0x17
        /*015a*/ 	.short	(.L_23667 - .L_23666)
.L_23666:
        /*015c*/ 	.word	0x00000000
        /*0160*/ 	.short	0x0000
        /*0162*/ 	.short	0x0000
        /*0164*/ 	.byte	0x00, 0xf5, 0x21, 0x00


	//----- nvinfo : EIATTR_SPARSE_MMA_MASK
	.align		4
.L_23667:
        /*0168*/ 	.byte	0x03, 0x50
        /*016a*/ 	.short	0x0000


	//----- nvinfo : EIATTR_MAXREG_COUNT
	.align		4
        /*016c*/ 	.byte	0x03, 0x1b
        /*016e*/ 	.short	0x00ff


	//----- nvinfo : EIATTR_NUM_BARRIERS
	.align		4
        /*0170*/ 	.byte	0x02, 0x4c
        /*0172*/ 	.byte	0x01
	.zero		1


	//----- nvinfo : EIATTR_MERCURY_ISA_VERSION
	.align		4
        /*0174*/ 	.byte	0x03, 0x5f
        /*0176*/ 	.short	0x0101


	//----- nvinfo : EIATTR_COOP_GROUP_MASK_REGIDS
	.align		4
        /*0178*/ 	.byte	0x04, 0x29
        /*017a*/ 	.short	(.L_23669 - .L_23668)


	//   ....[0]....
.L_23668:
        /*017c*/ 	.word	0xffffffff


	//   ....[1]....
        /*0180*/ 	.word	0xffffffff


	//   ....[2]....
        /*0184*/ 	.word	0xffffffff


	//   ....[3]....
        /*0188*/ 	.word	0xffffffff


	//   ....[4]....
        /*018c*/ 	.word	0xffffffff


	//   ....[5]....
        /*0190*/ 	.word	0xffffffff


	//   ....[6]....
        /*0194*/ 	.word	0xffffffff


	//   ....[7]....
        /*0198*/ 	.word	0xffffffff


	//   ....[8]....
        /*019c*/ 	.word	0xffffffff


	//   ....[9]....
        /*01a0*/ 	.word	0xffffffff


	//   ....[10]....
        /*01a4*/ 	.word	0xffffffff


	//   ....[11]....
        /*01a8*/ 	.word	0xffffffff


	//   ....[12]....
        /*01ac*/ 	.word	0xffffffff


	//   ....[13]....
        /*01b0*/ 	.word	0xffffffff


	//   ....[14]....
        /*01b4*/ 	.word	0xffffffff


	//   ....[15]....
        /*01b8*/ 	.word	0xffffffff


	//   ....[16]....
        /*01bc*/ 	.word	0xffffffff


	//   ....[17]....
        /*01c0*/ 	.word	0xffffffff


	//   ....[18]....
        /*01c4*/ 	.word	0xffffffff


	//   ....[19]....
        /*01c8*/ 	.word	0xffffffff


	//   ....[20]....
        /*01cc*/ 	.word	0xffffffff


	//   ....[21]....
        /*01d0*/ 	.word	0xffffffff


	//   ....[22]....
        /*01d4*/ 	.word	0xffffffff


	//   ....[23]....
        /*01d8*/ 	.word	0xffffffff


	//   ....[24]....
        /*01dc*/ 	.word	0xffffffff


	//   ....[25]....
        /*01e0*/ 	.word	0xffffffff


	//   ....[26]....
        /*01e4*/ 	.word	0xffffffff


	//   ....[27]....
        /*01e8*/ 	.word	0xffffffff


	//   ....[28]....
        /*01ec*/ 	.word	0xffffffff


	//   ....[29]....
        /*01f0*/ 	.word	0xffffffff


	//   ....[30]....
        /*01f4*/ 	.word	0xffffffff


	//   ....[31]....
        /*01f8*/ 	.word	0xffffffff


	//----- nvinfo : EIATTR_COOP_GROUP_INSTR_OFFSETS
	.align		4
.L_23669:
        /*01fc*/ 	.byte	0x04, 0x28
        /*01fe*/ 	.short	(.L_23671 - .L_23670)


	//   ....[0]....
.L_23670:
        /*0200*/ 	.word	0x00001ce0


	//   ....[1]....
        /*0204*/ 	.word	0x00001d30


	//   ....[2]....
        /*0208*/ 	.word	0x00001d90


	//   ....[3]....
        /*020c*/ 	.word	0x00001dd0


	//   ....[4]....
        /*0210*/ 	.word	0x00001e10


	//   ....[5]....
        /*0214*/ 	.word	0x00001ea0


	//   ....[6]....
        /*0218*/ 	.word	0x00001ed0


	//   ....[7]....
        /*021c*/ 	.word	0x00001f40


	//   ....[8]....
        /*0220*/ 	.word	0x00002da0


	//   ....[9]....
        /*0224*/ 	.word	0x00002de0


	//   ....[10]....
        /*0228*/ 	.word	0x00002e00


	//   ....[11]....
        /*022c*/ 	.word	0x00002e20


	//   ....[12]....
        /*0230*/ 	.word	0x00002e40


	//   ....[13]....
        /*0234*/ 	.word	0x00002e90


	//   ....[14]....
        /*0238*/ 	.word	0x00002eb0


	//   ....[15]....
        /*023c*/ 	.word	0x00002ed0


	//   ....[16]....
        /*0240*/ 	.word	0x00005c10


	//   ....[17]....
        /*0244*/ 	.word	0x00005c50


	//   ....[18]....
        /*0248*/ 	.word	0x00005c70


	//   ....[19]....
        /*024c*/ 	.word	0x00005c80


	//   ....[20]....
        /*0250*/ 	.word	0x00005c90


	//   ....[21]....
        /*0254*/ 	.word	0x00005ca0


	//   ....[22]....
        /*0258*/ 	.word	0x00005cb0


	//   ....[23]....
        /*025c*/ 	.word	0x00005cd0


	//   ....[24]....
        /*0260*/ 	.word	0x00005d50


	//   ....[25]....
        /*0264*/ 	.word	0x00005d70


	//   ....[26]....
        /*0268*/ 	.word	0x00005d90


	//   ....[27]....
        /*026c*/ 	.word	0x00005db0


	//   ....[28]....
        /*0270*/ 	.word	0x00005dc0


	//   ....[29]....
        /*0274*/ 	.word	0x00005dd0


	//   ....[30]....
        /*0278*/ 	.word	0x00005de0


	//   ....[31]....
        /*027c*/ 	.word	0x00005e00


	//----- nvinfo : EIATTR_VRC_CTA_INIT_COUNT
	.align		4
.L_23671:
        /*0280*/ 	.byte	0x02, 0x4a
	.zero		1
	.zero		1


	//----- nvinfo : EIATTR_EXIT_INSTR_OFFSETS
	.align		4
        /*0284*/ 	.byte	0x04, 0x1c
        /*0286*/ 	.short	(.L_23673 - .L_23672)


	//   ....[0]....
.L_23672:
        /*0288*/ 	.word	0x00000090


	//   ....[1]....
        /*028c*/ 	.word	0x00006370


	//   ....[2]....
        /*0290*/ 	.word	0x000063a0


	//   ....[3]....
        /*0294*/ 	.word	0x00006530


	//----- nvinfo : EIATTR_CRS_STACK_SIZE
	.align		4
.L_23673:
        /*0298*/ 	.byte	0x04, 0x1e
        /*029a*/ 	.short	(.L_23675 - .L_23674)
.L_23674:
        /*029c*/ 	.word	0x00000000


	//----- nvinfo : EIATTR_CBANK_PARAM_SIZE
	.align		4
.L_23675:
        /*02a0*/ 	.byte	0x03, 0x19
        /*02a2*/ 	.short	0x008c


	//----- nvinfo : EIATTR_PARAM_CBANK
	.align		4
        /*02a4*/ 	.byte	0x04, 0x0a
        /*02a6*/ 	.short	(.L_23677 - .L_23676)
	.align		4
.L_23676:
        /*02a8*/ 	.word	index@(.nv.constant0._ZN4vllm25paged_attention_v2_kernelI13__nv_bfloat16S1_Li64ELi32ELi128ELNS_18Fp8KVCacheDataTypeE0ELb0ELi512EEEvPfS3_PT_PKS4_PKT0_SA_ifPKiSC_iPKfiiiSE_SE_iiiii)
        /*02ac*/ 	.short	0x0380
        /*02ae*/ 	.short	0x008c


	//----- nvinfo : EIATTR_SW_WAR
	.align		4
.L_23677:
        /*02b0*/ 	.byte	0x04, 0x36
        /*02b2*/ 	.short	(.L_23679 - .L_23678)
.L_23678:
        /*02b4*/ 	.word	0x00000008
.L_23679:


//--------------------- .nv.info._ZN4vllm25paged_attention_v2_kernelI13__nv_bfloat16S1_Li32ELi32ELi128ELNS_18Fp8KVCacheDataTypeE0ELb0ELi512EEEvPfS3_PT_PKS4_PKT0_SA_ifPKiSC_iPKfiiiSE_SE_iiiii --------------------------
	.section	.nv.info._ZN4vllm25paged_attention_v2_kernelI13__nv_bfloat16S1_Li32ELi32ELi128ELNS_18Fp8KVCacheDataTypeE0ELb0ELi512EEEvPfS3_PT_PKS4_PKT0_SA_ifPKiSC_iPKfiiiSE_SE_iiiii,"",@"SHT_CUDA_INFO"
	.sectionflags	@""
	.align	4


	//----- nvinfo : EIATTR_CUDA_API_VERSION
	.align		4
        /*0000*/ 	.byte	0x04, 0x37
        /*0002*/ 	.short	(.L_23681 - .L_23680)
.L_23680:
        /*0004*/ 	.word	0x00000082


	//----- nvinfo : EIATTR_KPARAM_INFO
	.align		4
.L_23681:
        /*0008*/ 	.byte	0x04, 0x17
        /*000a*/ 	.short	(.L_23683 - .L_23682)
.L_23682:
        /*000c*/ 	.word	0x00000000
        /*0010*/ 	.short	0x0015
        /*0012*/ 	.short	0x0088
        /*0014*/ 	.byte	0x00, 0xf0, 0x11, 0x00


	//----- nvinfo : EIATTR_KPARAM_INFO
	.align		4
.L_23683:
        /*0018*/ 	.byte	0x04, 0x17
        /*001a*/ 	.short	(.L_23685 - .L_23684)
.L_23684:
        /*001c*/ 	.word	0x00000000
        /*0020*/ 	.short	0x0014
        /*0022*/ 	.short	0x0084
        /*0024*/ 	.byte	0x00, 0xf0, 0x11, 0x00


	//----- nvinfo : EIATTR_KPARAM_INFO
	.align		4
.L_23685:
        /*0028*/ 	.byte	0x04, 0x17
        /*002a*/ 	.short	(.L_23687 - .L_23686)
.L_23686:
        /*002c*/ 	.word	0x00000000
        /*0030*/ 	.short	0x0013
        /*0032*/ 	.short	0x0080
        /*0034*/ 	.byte	0x00, 0xf0, 0x11, 0x00


	//----- nvinfo : EIATTR_KPARAM_INFO
	.align		4
.L_23687:
        /*0038*/ 	.byte	0x04, 0x17
        /*003a*/ 	.short	(.L_23689 - .L_23688)
.L_23688:
        /*003c*/ 	.word	0x00000000
        /*0040*/ 	.short	0x0012
        /*0042*/ 	.short	0x007c
        /*0044*/ 	.byte	0x00, 0xf0, 0x11, 0x00


	//----- nvinfo : EIATTR_KPARAM_INFO
	.align		4
.L_23689:
        /*0048*/ 	.byte	0x04, 0x17
        /*004a*/ 	.short	(.L_23691 - .L_23690)
.L_23690:
        /*004c*/ 	.word	0x00000000
        /*0050*/ 	.short	0x0011
        /*0052*/ 	.short	0x0078
        /*0054*/ 	.byte	0x00, 0xf0, 0x11, 0x00


	//----- nvinfo : EIATTR_KPARAM_INFO
	.align		4
.L_23691:
        /*0058*/ 	.byte	0x04, 0x17
        /*005a*/ 	.short	(.L_23693 - .L_23692)
.L_23692:
        /*005c*/ 	.word	0x00000000
        /*0060*/ 	.short	0x0010
        /*0062*/ 	.short	0x0070
        /*0064*/ 	.byte	0x00, 0xf5, 0x21, 0x00


	//----- nvinfo : EIATTR_KPARAM_INFO
	.align		4
.L_23693:
        /*0068*/ 	.byte	0x04, 0x17
        /*006a*/ 	.short	(.L_23695 - .L_23694)
.L_23694:
        /*006c*/ 	.word	0x00000000
        /*0070*/ 	.short	0x000f
        /*0072*/ 	.short	0x0068
        /*0074*/ 	.byte	0x00, 0xf5, 0x21, 0x00


	//----- nvinfo : EIATTR_KPARAM_INFO
	.align		4
.L_23695:
        /*0078*/ 	.byte	0x04, 0x17
        /*007a*/ 	.short	(.L_23697 - .L_23696)
.L_23696:
        /*007c*/ 	.word	0x00000000
        /*0080*/ 	.short	0x000e
        /*0082*/ 	.short	0x0060
        /*0084*/ 	.byte	0x00, 0xf0, 0x11, 0x00


	//----- nvinfo : EIATTR_KPARAM_INFO
	.align		4
.L_23697:
        /*0088*/ 	.byte	0x04, 0x17
        /*008a*/ 	.short	(.L_23699 - .L_23698)
.L_23698:
        /*008c*/ 	.word	0x00000000
        /*0090*/ 	.short	0x000d
        /*0092*/ 	.short	0x005c
        /*0094*/ 	.byte	0x00, 0xf0, 0x11, 0x00


	//----- nvinfo : EIATTR_KPARAM_INFO
	.align		4
.L_23699:
        /*0098*/ 	.byte	0x04, 0x17
        /*009a*/ 	.short	(.L_23701 - .L_23700)
.L_23700:
        /*009c*/ 	.word	0x00000000
        /*00a0*/ 	.short	0x000c
        /*00a2*/ 	.short	0x0058
        /*00a4*/ 	.byte	0x00, 0xf0, 0x11, 0x00


	//----- nvinfo : EIATTR_KPARAM_INFO
	.align		4
.L_23701:
        /*00a8*/ 	.byte	0x04, 0x17
        /*00aa*/ 	.short	(.L_23703 - .L_23702)
.L_23702:
        /*00ac*/ 	.word	0x00000000
        /*00b0*/ 	.short	0x000b
        /*00b2*/ 	.short	0x0050
        /*00b4*/ 	.byte	0x00, 0xf5, 0x21, 0x00


	//----- nvinfo : EIATTR_KPARAM_INFO
	.align		4
.L_23703:
        /*00b8*/ 	.byte	0x04, 0x17
        /*00ba*/ 	.short	(.L_23705 - .L_23704)
.L_23704:
        /*00bc*/ 	.word	0x00000000
        /*00c0*/ 	.short	0x000a
        /*00c2*/ 	.short	0x0048
        /*00c4*/ 	.byte	0x00, 0xf0, 0x11, 0x00


	//----- nvinfo : EIATTR_KPARAM_INFO
	.align		4
.L_23705:
        /*00c8*/ 	.byte	0x04, 0x17
        /*00ca*/ 	.short	(.L_23707 - .L_23706)
.L_23706:
        /*00cc*/ 	.word	0x00000000
        /*00d0*/ 	.short	0x0009
        /*00d2*/ 	.short	0x0040
        /*00d4*/ 	.byte	0x00, 0xf5, 0x21, 0x00


	//----- nvinfo : EIATTR_KPARAM_INFO
	.align		4
.L_23707:
        /*00d8*/ 	.byte	0x04, 0x17
        /*00da*/ 	.short	(.L_23709 - .L_23708)
.L_23708:
        /*00dc*/ 	.word	0x00000000
        /*00e0*/ 	.short	0x0008
        /*00e2*/ 	.short	0x0038
        /*00e4*/ 	.byte	0x00, 0xf5, 0x21, 0x00


	//----- nvinfo : EIATTR_KPARAM_INFO
	.align		4
.L_23709:
        /*00e8*/ 	.byte	0x04, 0x17
        /*00ea*/ 	.short	(.L_23711 - .L_23710)
.L_23710:
        /*00ec*/ 	.word	0x00000000
        /*00f0*/ 	.short	0x0007
        /*00f2*/ 	.short	0x0034
        /*00f4*/ 	.byte	0x00, 0xf0, 0x11, 0x00


	//----- nvinfo : EIATTR_KPARAM_INFO
	.align		4
.L_23711:
        /*00f8*/ 	.byte	0x04, 0x17
        /*00fa*/ 	.short	(.L_23713 - .L_23712)
.L_23712:
        /*00fc*/ 	.word	0x00000000
        /*0100*/ 	.short	0x0006
        /*0102*/ 	.short	0x0030
        /*0104*/ 	.byte	0x00, 0xf0, 0x11, 0x00


	//----- nvinfo : EIATTR_KPARAM_INFO
	.align		4
.L_23713:
        /*0108*/ 	.byte	0x04, 0x17
        /*010a*/ 	.short	(.L_23715 - .L_23714)
.L_23714:
        /*010c*/ 	.word	0x00000000
        /*0110*/ 	.short	0x0005
        /*0112*/ 	.short	0x0028
        /*0114*/ 	.byte	0x00, 0xf5, 0x21, 0x00


	//----- nvinfo : EIATTR_KPARAM_INFO
	.align		4
.L_23715:
        /*0118*/ 	.byte	0x04, 0x17
        /*011a*/ 	.short	(.L_23717 - .L_23716)
.L_23716:
        /*011c*/ 	.word	0x00000000
        /*0120*/ 	.short	0x0004
        /*0122*/ 	.short	0x0020
        /*0124*/ 	.byte	0x00, 0xf5, 0x21, 0x00


	//----- nvinfo : EIATTR_KPARAM_INFO
	.align		4
.L_23717:
        /*0128*/ 	.byte	0x04, 0x17
        /*012a*/ 	.short	(.L_23719 - .L_23718)
.L_23718:
        /*012c*/ 	.word	0x00000000
        /*0130*/ 	.short	0x0003
        /*0132*/ 	.short	0x0018
        /*0134*/ 	.byte	0x00, 0xf5, 0x21, 0x00


	//----- nvinfo : EIATTR_KPARAM_INFO
	.align		4
.L_23719:
        /*0138*/ 	.byte	0x04, 0x17
        /*013a*/ 	.short	(.L_23721 - .L_23720)
.L_23720:
        /*013c*/ 	.word	0x00000000
        /*0140*/ 	.short	0x0002
        /*0142*/ 	.short	0x0010
        /*0144*/ 	.byte	0x00, 0xf5, 0x21, 0x00


	//----- nvinfo : EIATTR_KPARAM_INFO
	.align		4
.L_23721:
        /*0148*/ 	.byte	0x04, 0x17
        /*014a*/ 	.short	(.L_23723 - .L_23722)
.L_23722:
        /*014c*/ 	.word	0x00000000
        /*0150*/ 	.short	0x0001
        /*0152*/ 	.short	0x0008
        /*0154*/ 	.byte	0x00, 0xf5, 0x21, 0x00


	//----- nvinfo : EIATTR_KPARAM_INFO
	.align		4
.L_23723:
        /*0158*/ 	.byte	0x04, 0x17
        /*015a*/ 	.short	(.L_23725 - .L_23724)
.L_23724:
        /*015c*/ 	.word	0x00000000
        /*0160*/ 	.short	0x0000
        /*0162*/ 	.short	0x0000
        /*0164*/ 	.byte	0x00, 0xf5, 0x21, 0x00


	//----- nvinfo : EIATTR_SPARSE_MMA_MASK
	.align		4
.L_23725:
        /*0168*/ 	.byte	0x03, 0x50
        /*016a*/ 	.short	0x0000


	//----- nvinfo : EIATTR_MAXREG_COUNT
	.align		4
        /*016c*/ 	.byte	0x03, 0x1b
        /*016e*/ 	.short	0x00ff


	//----- nvinfo : EIATTR_NUM_BARRIERS
	.align		4
        /*0170*/ 	.byte	0x02, 0x4c
        /*0172*/ 	.byte	0x01
	.zero		1


	//----- nvinfo : EIATTR_MERCURY_ISA_VERSION
	.align		4
        /*0174*/ 	.byte	0x03, 0x5f
        /*0176*/ 	.short	0x0101


	//----- nvinfo : EIATTR_COOP_GROUP_MASK_REGIDS
	.align		4
        /*0178*/ 	.byte	0x04, 0x29
        /*017a*/ 	.short	(.L_23727 - .L_23726)


	//   ....[0]....
.L_23726:
        /*017c*/ 	.word	0xffffffff


	//   ....[1]....
        /*0180*/ 	.word	0xffffffff


	//   ....[2]....
        /*0184*/ 	.word	0xffffffff


	//   ....[3]....
        /*0188*/ 	.word	0xffffffff


	//   ....[4]....
        /*018c*/ 	.word	0xffffffff


	//   ....[5]....
        /*0190*/ 	.word	0xffffffff


	//   ....[6]....
        /*0194*/ 	.word	0xffffffff


	//   ....[7]....
        /*0198*/ 	.word	0xffffffff


	//   ....[8]....
        /*019c*/ 	.word	0xffffffff


	//   ....[9]....
        /*01a0*/ 	.word	0xffffffff


	//   ....[10]....
        /*01a4*/ 	.word	0xffffffff


	//   ....[11]....
        /*01a8*/ 	.word	0xffffffff


	//   ....[12]....
        /*01ac*/ 	.word	0xffffffff


	//   ....[13]....
        /*01b0*/ 	.word	0xffffffff


	//   ....[14]....
        /*01b4*/ 	.word	0xffffffff


	//   ....[15]....
        /*01b8*/ 	.word	0xffffffff


	//   ....[16]....
        /*01bc*/ 	.word	0xffffffff


	//   ....[17]....
        /*01c0*/ 	.word	0xffffffff


	//   ....[18]....
        /*01c4*/ 	.word	0xffffffff


	//   ....[19]....
        /*01c8*/ 	.word	0xffffffff


	//   ....[20]....
        /*01cc*/ 	.word	0xffffffff


	//   ....[21]....
        /*01d0*/ 	.word	0xffffffff


	//   ....[22]....
        /*01d4*/ 	.word	0xffffffff


	//   ....[23]....
        /*01d8*/ 	.word	0xffffffff


	//----- nvinfo : EIATTR_COOP_GROUP_INSTR_OFFSETS
	.align		4
.L_23727:
        /*01dc*/ 	.byte	0x04, 0x28
        /*01de*/ 	.short	(.L_23729 - .L_23728)


	//   ....[0]....
.L_23728:
        /*01e0*/ 	.word	0x000013a0


	//   ....[1]....
        /*01e4*/ 	.word	0x00001410


	//   ....[2]....
        /*01e8*/ 	.word	0x00001460


	//   ....[3]....
        /*01ec*/ 	.word	0x00001490


	//   ....[4]....
        /*01f0*/ 	.word	0x000014c0


	//   ....[5]....
        /*01f4*/ 	.word	0x00001550


	//   ....[6]....
        /*01f8*/ 	.word	0x00001580


	//   ....[7]....
        /*01fc*/ 	.word	0x00001620


	//   ....[8]....
        /*0200*/ 	.word	0x00002460


	//   ....[9]....
        /*0204*/ 	.word	0x000024a0


	//   ....[10]....
        /*0208*/ 	.word	0x000024c0


	//   ....[11]....
        /*020c*/ 	.word	0x000024e0


	//   ....[12]....
        /*0210*/ 	.word	0x00002500


	//   ....[13]....
        /*0214*/ 	.word	0x00002550


	//   ....[14]....
        /*0218*/ 	.word	0x00002570


	//   ....[15]....
        /*021c*/ 	.word	0x00002590


	//   ....[16]....
        /*0220*/ 	.word	0x00004320


	//   ....[17]....
        /*0224*/ 	.word	0x00004370


	//   ....[18]....
        /*0228*/ 	.word	0x00004380


	//   ....[19]....
        /*022c*/ 	.word	0x00004390


	//   ....[20]....
        /*0230*/ 	.word	0x000043c0


	//   ....[21]....
        /*0234*/ 	.word	0x000043e0


	//   ....[22]....
        /*0238*/ 	.word	0x00004410


	//   ....[23]....
        /*023c*/ 	.word	0x00004430


	//----- nvinfo : EIATTR_VRC_CTA_INIT_COUNT
	.align		4
.L_23729:
        /*0240*/ 	.byte	0x02, 0x4a
	.zero		1
	.zero		1


	//----- nvinfo : EIATTR_EXIT_INSTR_OFFSETS
	.align		4
        /*0244*/ 	.byte	0x04, 0x1c
        /*0246*/ 	.short	(.L_23731 - .L_23730)


	//   ....[0]....
.L_23730:
        /*0248*/ 	.word	0x00000090


	//   ....[1]....
        /*024c*/ 	.word	0x00004730


	//   ....[2]....
        /*0250*/ 	.word	0x00004760


	//   ....[3]....
        /*0254*/ 	.word	0x000048b0


	//----- nvinfo : EIATTR_CRS_STACK_SIZE
	.align		4
.L_23731:
        /*0258*/ 	.byte	0x04, 0x1e
        /*025a*/ 	.short	(.L_23733 - .L_23732)
.L_23732:
        /*025c*/ 	.word	0x00000000


	//----- nvinfo : EIATTR_CBANK_PARAM_SIZE
	.align		4
.L_23733:
        /*0260*/ 	.byte	0x03, 0x19
        /*0262*/ 	.short	0x008c


	//----- nvinfo : EIATTR_PARAM_CBANK
	.align		4
        /*0264*/ 	.byte	0x04, 0x0a
        /*0266*/ 	.short	(.L_23735 - .L_23734)
	.align		4
.L_23734:
        /*0268*/ 	.word	index@(.nv.constant0._ZN4vllm25paged_attention_v2_kernelI13__nv_bfloat16S1_Li32ELi32ELi128ELNS_18Fp8KVCacheDataTypeE0ELb0ELi512EEEvPfS3_PT_PKS4_PKT0_SA_ifPKiSC_iPKfiiiSE_SE_iiiii)
        /*026c*/ 	.short	0x0380
        /*026e*/ 	.short	0x008c


	//----- nvinfo : EIATTR_SW_WAR
	.align		4
.L_23735:
        /*0270*/ 	.byte	0x04, 0x36
        /*0272*/ 	.short	(.L_23737 - .L_23736)
.L_23736:
        /*0274*/ 	.word	0x00000008
.L_23737:


//--------------------- .nv.info._ZN4vllm25paged_attention_v2_kernelI13__nv_bfloat16S1_Li256ELi32ELi128ELNS_18Fp8KVCacheDataTypeE0ELb1ELi512EEEvPfS3_PT_PKS4_PKT0_SA_ifPKiSC_iPKfiiiSE_SE_iiiii --------------------------
	.section	.nv.info._ZN4vllm25paged_attention_v2_kernelI13__nv_bfloat16S1_Li256ELi32ELi128ELNS_18Fp8KVCacheDataTypeE0ELb1ELi512EEEvPfS3_PT_PKS4_PKT0_SA_ifPKiSC_iPKfiiiSE_SE_iiiii,"",@"SHT_CUDA_INFO"
	.sectionflags	@""
	.align	4


	//----- nvinfo : EIATTR_CUDA_API_VERSION
	.align		4
        /*0000*/ 	.byte	0x04, 0x37
        /*0002*/ 	.short	(.L_23739 - .L_23738)
.L_23738:
        /*0004*/ 	.word	0x00000082


	//----- nvinfo : EIATTR_KPARAM_INFO
	.align		4
.L_23739:
        /*0008*/ 	.byte	0x04, 0x17
        /*000a*/ 	.short	(.L_23741 - .L_23740)
.L_23740:
        /*000c*/ 	.word	0x00000000
        /*0010*/ 	.short	0x0015
        /*0012*/ 	.short	0x0088
        /*0014*/ 	.byte	0x00, 0xf0, 0x11, 0x00


	//----- nvinfo : EIATTR_KPARAM_INFO
	.align		4
.L_23741:
        /*0018*/ 	.byte	0x04, 0x17
        /*001a*/ 	.short	(.L_23743 - .L_23742)
.L_23742:
        /*001c*/ 	.word	0x00000000
        /*0020*/ 	.short	0x0014
        /*0022*/ 	.short	0x0084
        /*0024*/ 	.byte	0x00, 0xf0, 0x11, 0x00


	//----- nvinfo : EIATTR_KPARAM_INFO
	.align		4
.L_23743:
        /*0028*/ 	.byte	0x04, 0x17
        /*002a*/ 	.short	(.L_23745 - .L_23744)
.L_23744:
        /*002c*/ 	.word	0x00000000
        /*0030*/ 	.short	0x0013
        /*0032*/ 	.short	0x0080
        /*0034*/ 	.byte	0x00, 0xf0, 0x11, 0x00


	//----- nvinfo : EIATTR_KPARAM_INFO
	.align		4
.L_23745:
        /*0038*/ 	.byte	0x04, 0x17
        /*003a*/ 	.short	(.L_23747 - .L_23746)
.L_23746:
        /*003c*/ 	.word	0x00000000
        /*0040*/ 	.short	0x0012
        /*0042*/ 	.short	0x007c
        /*0044*/ 	.byte	0x00, 0xf0, 0x11, 0x00


	//----- nvinfo : EIATTR_KPARAM_INFO
	.align		4
.L_23747:
        /*0048*/ 	.byte	0x04, 0x17
        /*004a*/ 	.short	(.L_23749 - .L_23748)
.L_23748:
        /*004c*/ 	.word	0x00000000
        /*0050*/ 	.short	0x0011
        /*0052*/ 	.short	0x0078
        /*0054*/ 	.byte	0x00, 0xf0, 0x11, 0x00


	//----- nvinfo : EIATTR_KPARAM_INFO
	.align		4
.L_23749:
        /*0058*/ 	.byte	0x04, 0x17
        /*005a*/ 	.short	(.L_23751 - .L_23750)
.L_23750:
        /*005c*/ 	.word	0x00000000
        /*0060*/ 	.short	0x0010
        /*0062*/ 	.short	0x0070
        /*0064*/ 	.byte	0x00, 0xf5, 0x21, 0x00


	//----- nvinfo : EIATTR_KPARAM_INFO
	.align		4
.L_23751:
        /*0068*/ 	.byte	0x04, 0x17
        /*006a*/ 	.short	(.L_23753 - .L_23752)
.L_23752:
        /*006c*/ 	.word	0x00000000
        /*0070*/ 	.short	0x000f
        /*0072*/ 	.short	0x0068
        /*0074*/ 	.byte	0x00, 0xf5, 0x21, 0x00


	//----- nvinfo : EIATTR_KPARAM_INFO
	.align		4
.L_23753:
        /*0078*/ 	.byte	0x04, 0x17
        /*007a*/ 	.short	(.L_23755 - .L_23754)
.L_23754:
        /*007c*/ 	.word	0x00000000
        /*0080*/ 	.short	0x000e
        /*0082*/ 	.short	0x0060
        /*0084*/ 	.byte	0x00, 0xf0, 0x11, 0x00


	//----- nvinfo : EIATTR_KPARAM_INFO
	.align		4
.L_23755:
        /*0088*/ 	.byte	0x04, 0x17
        /*008a*/ 	.short	(.L_23757 - .L_23756)
.L_23756:
        /*008c*/ 	.word	0x00000000
        /*0090*/ 	.short	0x000d
        /*0092*/ 	.short	0x005c
        /*0094*/ 	.byte	0x00, 0xf0, 0x11, 0x00


	//----- nvinfo : EIATTR_KPARAM_INFO
	.align		4
.L_23757:
        /*0098*/ 	.byte	0x04, 0x17
        /*009a*/ 	.short	(.L_23759 - .L_23758)
.L_23758:
        /*009c*/ 	.word	0x00000000
        /*00a0*/ 	.short	0x000c
        /*00a2*/ 	.short	0x0058
        /*00a4*/ 	.byte	0x00, 0xf0, 0x11, 0x00


	//----- nvinfo : EIATTR_KPARAM_INFO
	.align		4
.L_23759:
        /*00a8*/ 	.byte	0x04, 0x17
        /*00aa*/ 	.short	(.L_23761 - .L_23760)
.L_23760:
        /*00ac*/ 	.word	0x00000000
        /*00b0*/ 	.short	0x000b
        /*00b2*/ 	.short	0x0050
        /*00b4*/ 	.byte	0x00, 0xf5, 0x21, 0x00


	//----- nvinfo : EIATTR_KPARAM_INFO
	.align		4
.L_23761:
        /*00b8*/ 	.byte	0x04, 0x17
        /*00ba*/ 	.short	(.L_23763 - .L_23762)
.L_23762:
        /*00bc*/ 	.word	0x00000000
        /*00c0*/ 	.short	0x000a
        /*00c2*/ 	.short	0x0048
        /*00c4*/ 	.byte	0x00, 0xf0, 0x11, 0x00


	//----- nvinfo : EIATTR_KPARAM_INFO
	.align		4
.L_23763:
        /*00c8*/ 	.byte	0x04, 0x17
        /*00ca*/ 	.short	(.L_23765 - .L_23764)
.L_23764:
        /*00cc*/ 	.word	0x00000000
        /*00d0*/ 	.short	0x0009
        /*00d2*/ 	.short	0x0040
        /*00d4*/ 	.byte	0x00, 0xf5, 0x21, 0x00


	//----- nvinfo : EIATTR_KPARAM_INFO
	.align		4
.L_23765:
        /*00d8*/ 	.byte	0x04, 0x17
        /*00da*/ 	.short	(.L_23767 - .L_23766)
.L_23766:
        /*00dc*/ 	.word	0x00000000
        /*00e0*/ 	.short	0x0008
        /*00e2*/ 	.short	0x0038
        /*00e4*/ 	.byte	0x00, 0xf5, 0x21, 0x00


	//----- nvinfo : EIATTR_KPARAM_INFO
	.align		4
.L_23767:
        /*00e8*/ 	.byte	0x04, 0x17
        /*00ea*/ 	.short	(.L_23769 - .L_23768)
.L_23768:
        /*00ec*/ 	.word	0x00000000
        /*00f0*/ 	.short	0x0007
        /*00f2*/ 	.short	0x0034
        /*00f4*/ 	.byte	0x00, 0xf0, 0x11, 0x00


	//----- nvinfo : EIATTR_KPARAM_INFO
	.align		4
.L_23769:
        /*00f8*/ 	.byte	0x04, 0x17
        /*00fa*/ 	.short	(.L_23771 - .L_23770)
.L_23770:
        /*00fc*/ 	.word	0x00000000
        /*0100*/ 	.short	0x0006
        /*0102*/ 	.short	0x0030
        /*0104*/ 	.byte	0x00, 0xf0, 0x11, 0x00


	//----- nvinfo : EIATTR_KPARAM_INFO
	.align		4
.L_23771:
        /*0108*/ 	.byte	0x04, 0x17
        /*010a*/ 	.short	(.L_23773 - .L_23772)
.L_23772:
        /*010c*/ 	.word	0x00000000
        /*0110*/ 	.short	0x0005
        /*0112*/ 	.short	0x0028
        /*0114*/ 	.byte	0x00, 0xf5, 0x21, 0x00


	//----- nvinfo : EIATTR_KPARAM_INFO
	.align		4
.L_23773:
        /*0118*/ 	.byte	0x04, 0x17
        /*011a*/ 	.short	(.L_23775 - .L_23774)
.L_23774:
        /*011c*/ 	.word	0x00000000
        /*0120*/ 	.short	0x0004
        /*0122*/ 	.short	0x0020
        /*0124*/ 	.byte	0x00, 0xf5, 0x21, 0x00


	//----- nvinfo : EIATTR_KPARAM_INFO
	.align		4
.L_23775:
        /*0128*/ 	.byte	0x04, 0x17
        /*012a*/ 	.short	(.L_23777 - .L_23776)
.L_23776:
        /*012c*/ 	.word	0x00000000
        /*0130*/ 	.short	0x0003
        /*0132*/ 	.short	0x0018
        /*0134*/ 	.byte	0x00, 0xf5, 0x21, 0x00


	//----- nvinfo : EIATTR_KPARAM_INFO
	.align		4
.L_23777:
        /*0138*/ 	.byte	0x04, 0x17
        /*013a*/ 	.short	(.L_23779 - .L_23778)
.L_23778:
        /*013c*/ 	.word	0x00000000
        /*0140*/ 	.short	0x0002
        /*0142*/ 	.short	0x0010
        /*0144*/ 	.byte	0x00, 0xf5, 0x21, 0x00


	//----- nvinfo : EIATTR_KPARAM_INFO
	.align		4
.L_23779:
        /*0148*/ 	.byte	0x04, 0x17
        /*014a*/ 	.short	(.L_23781 - .L_23780)
.L_23780:
        /*014c*/ 	.word	0x00000000
        /*0150*/ 	.short	0x0001
        /*0152*/ 	.short	0x0008
        /*0154*/ 	.byte	0x00, 0xf5, 0x21, 0x00


	//----- nvinfo : EIATTR_KPARAM_INFO
	.align		4
.L_23781:
        /*0158*/ 	.byte	0x04, 0x17
        /*015a*/ 	.short	(.L_23783 - .L_23782)
.L_23782:
        /*015c*/ 	.word	0x00000000
        /*0160*/ 	.short	0x0000
        /*0162*/ 	.short	0x0000
        /*0164*/ 	.byte	0x00, 0xf5, 0x21, 0x00


	//----- nvinfo : EIATTR_SPARSE_MMA_MASK
	.align		4
.L_23783:
        /*0168*/ 	.byte	0x03, 0x50
        /*016a*/ 	.short	0x0000


	//----- nvinfo : EIATTR_MAXREG_COUNT
	.align		4
        /*016c*/ 	.byte	0x03, 0x1b
        /*016e*/ 	.short	0x00ff


	//----- nvinfo : EIATTR_NUM_BARRIERS
	.align		4
        /*0170*/ 	.byte	0x02, 0x4c
        /*0172*/ 	.byte	0x01
	.zero		1


	//----- nvinfo : EIATTR_MERCURY_ISA_VERSION
	.align		4
        /*0174*/ 	.byte	0x03, 0x5f
        /*0176*/ 	.short	0x0101


	//----- nvinfo : EIATTR_COOP_GROUP_MASK_REGIDS
	.align		4
        /*0178*/ 	.byte	0x04, 0x29
        /*017a*/ 	.short	(.L_23785 - .L_23784)


	//   ....[0]....
.L_23784:
        /*017c*/ 	.word	0xffffffff


	//   ....[1]....
        /*0180*/ 	.word	0xffffffff


	//   ....[2]....
        /*0184*/ 	.word	0xffffffff


	//   ....[3]....
        /*0188*/ 	.word	0xffffffff


	//   ....[4]....
        /*018c*/ 	.word	0xffffffff


	//   ....[5]....
        /*0190*/ 	.word	0xffffffff


	//   ....[6]....
        /*0194*/ 	.word	0xffffffff


	//   ....[7]....
        /*0198*/ 	.word	0xffffffff


	//   ....[8]....
        /*019c*/ 	.word	0xffffffff


	//   ....[9]....
        /*01a0*/ 	.word	0xffffffff


	//   ....[10]....
        /*01a4*/ 	.word	0xffffffff


	//   ....[11]....
        /*01a8*/ 	.word	0xffffffff


	//   ....[12]....
        /*01ac*/ 	.word	0xffffffff


	//   ....[13]....
        /*01b0*/ 	.word	0xffffffff


	//   ....[14]....
        /*01b4*/ 	.word	0xffffffff


	//   ....[15]....
        /*01b8*/ 	.word	0xffffffff


	//   ....[16]....
        /*01bc*/ 	.word	0xffffffff


	//   ....[17]....
        /*01c0*/ 	.word	0xffffffff


	//   ....[18]....
        /*01c4*/ 	.word	0xffffffff


	//   ....[19]....
        /*01c8*/ 	.word	0xffffffff


	//   ....[20]....
        /*01cc*/ 	.word	0xffffffff


	//   ....[21]....
        /*01d0*/ 	.word	0xffffffff


	//   ....[22]....
        /*01d4*/ 	.word	0xffffffff


	//   ....[23]....
        /*01d8*/ 	.word	0xffffffff


	//   ....[24]....
        /*01dc*/ 	.word	0xffffffff


	//   ....[25]....
        /*01e0*/ 	.word	0xffffffff


	//   ....[26]....
        /*01e4*/ 	.word	0xffffffff


	//   ....[27]....
        /*01e8*/ 	.word	0xffffffff


	//   ....[28]....
        /*01ec*/ 	.word	0xffffffff


	//   ....[29]....
        /*01f0*/ 	.word	0xffffffff


	//   ....[30]....
        /*01f4*/ 	.word	0xffffffff


	//   ....[31]....
        /*01f8*/ 	.word	0xffffffff


	//   ....[32]....
        /*01fc*/ 	.word	0xffffffff


	//   ....[33]....
        /*0200*/ 	.word	0xffffffff


	//   ....[34]....
        /*0204*/ 	.word	0xffffffff


	//   ....[35]....
        /*0208*/ 	.word	0xffffffff


	//   ....[36]....
        /*020c*/ 	.word	0xffffffff


	//   ....[37]....
        /*0210*/ 	.word	0xffffffff


	//   ....[38]....
        /*0214*/ 	.word	0xffffffff


	//   ....[39]....
        /*0218*/ 	.word	0xffffffff


	//   ....[40]....
        /*021c*/ 	.word	0xffffffff


	//   ....[41]....
        /*0220*/ 	.word	0xffffffff


	//   ....[42]....
        /*0224*/ 	.word	0xffffffff


	//   ....[43]....
        /*0228*/ 	.word	0xffffffff


	//   ....[44]....
        /*022c*/ 	.word	0xffffffff


	//   ....[45]....
        /*0230*/ 	.word	0xffffffff


	//   ....[46]....
        /*0234*/ 	.word	0xffffffff


	//   ....[47]....
        /*0238*/ 	.word	0xffffffff


	//   ....[48]....
        /*023c*/ 	.word	0xffffffff


	//   ....[49]....
        /*0240*/ 	.word	0xffffffff


	//   ....[50]....
        /*0244*/ 	.word	0xffffffff


	//   ....[51]....
        /*0248*/ 	.word	0xffffffff


	//   ....[52]....
        /*024c*/ 	.word	0xffffffff


	//   ....[53]....
        /*0250*/ 	.word	0xffffffff


	//   ....[54]....
        /*0254*/ 	.word	0xffffffff


	//   ....[55]....
        /*0258*/ 	.word	0xffffffff


	//   ....[56]....
        /*025c*/ 	.word	0xffffffff


	//   ....[57]....
        /*0260*/ 	.word	0xffffffff


	//   ....[58]....
        /*0264*/ 	.word	0xffffffff


	//   ....[59]....
        /*0268*/ 	.word	0xffffffff


	//   ....[60]....
        /*026c*/ 	.word	0xffffffff


	//   ....[61]....
        /*0270*/ 	.word	0xffffffff


	//   ....[62]....
        /*0274*/ 	.word	0xffffffff


	//   ....[63]....
        /*0278*/ 	.word	0xffffffff


	//   ....[64]....
        /*027c*/ 	.word	0xffffffff


	//   ....[65]....
        /*0280*/ 	.word	0xffffffff


	//   ....[66]....
        /*0284*/ 	.word	0xffffffff


	//   ....[67]....
        /*0288*/ 	.word	0xffffffff


	//   ....[68]....
        /*028c*/ 	.word	0xffffffff


	//   ....[69]....
        /*0290*/ 	.word	0xffffffff


	//   ....[70]....
        /*0294*/ 	.word	0xffffffff


	//   ....[71]....
        /*0298*/ 	.word	0xffffffff


	//   ....[72]....
        /*029c*/ 	.word	0xffffffff


	//   ....[73]....
        /*02a0*/ 	.word	0xffffffff


	//   ....[74]....
        /*02a4*/ 	.word	0xffffffff


	//   ....[75]....
        /*02a8*/ 	.word	0xffffffff


	//   ....[76]....
        /*02ac*/ 	.word	0xffffffff


	//   ....[77]....
        /*02b0*/ 	.word	0xffffffff


	//   ....[78]....
        /*02b4*/ 	.word	0xffffffff


	//   ....[79]....
        /*02b8*/ 	.word	0xffffffff


	//----- nvinfo : EIATTR_COOP_GROUP_INSTR_OFFSETS
	.align		4
.L_23785:
        /*02bc*/ 	.byte	0x04, 0x28
        /*02be*/ 	.short	(.L_23787 - .L_23786)


	//   ....[0]....
.L_23786:
        /*02c0*/ 	.word	0x00005a40


	//   ....[1]....
        /*02c4*/ 	.word	0x00005ae0


	//   ....[2]....
        /*02c8*/ 	.word	0x00005b00


	//   ....[3]....
        /*02cc*/ 	.word	0x00005b30


	//   ....[4]....
        /*02d0*/ 	.word	0x00005b60


	//   ....[5]....
        /*02d4*/ 	.word	0x00005bf0


	//   ....[6]....
        /*02d8*/ 	.word	0x00005c20


	//   ....[7]....
        /*02dc*/ 	.word	0x00005c50


	//   ....[8]....
        /*02e0*/ 	.word	0x00006a90


	//   ....[9]....
        /*02e4*/ 	.word	0x00006ad0


	//   ....[10]....
        /*02e8*/ 	.word	0x00006af0


	//   ....[11]....
        /*02ec*/ 	.word	0x00006b10


	//   ....[12]....
        /*02f0*/ 	.word	0x00006b30


	//   ....[13]....
        /*02f4*/ 	.word	0x00006b80


	//   ....[14]....
        /*02f8*/ 	.word	0x00006ba0


	//   ....[15]....
        /*02fc*/ 	.word	0x00006bc0


	//   ....[16]....
        /*0300*/ 	.word	0x0000fd30


	//   ....[17]....
        /*0304*/ 	.word	0x0000fd70


	//   ....[18]....
        /*0308*/ 	.word	0x0000fd80


	//   ....[19]....
        /*030c*/ 	.word	0x0000fda0


	//   ....[20]....
        /*0310*/ 	.word	0x0000fdb0


	//   ....[21]....
        /*0314*/ 	.word	0x0000fdc0


	//   ....[22]....
        /*0318*/ 	.word	0x0000fde0


	//   ....[23]....
        /*031c*/ 	.word	0x0000fe00


	//   ....[24]....
        /*0320*/ 	.word	0x0000fe20


	//   ....[25]....
        /*0324*/ 	.word	0x0000fe40


	//   ....[26]....
        /*0328*/ 	.word	0x0000fe60


	//   ....[27]....
        /*032c*/ 	.word	0x0000fe80


	//   ....[28]....
        /*0330*/ 	.word	0x0000fea0


	//   ....[29]....
        /*0334*/ 	.word	0x0000fec0


	//   ....[30]....
        /*0338*/ 	.word	0x0000fee0


	//   ....[31]....
        /*033c*/ 	.word	0x0000ff00


	//   ....[32]....
        /*0340*/ 	.word	0x0000ff20


	//   ....[33]....
        /*0344*/ 	.word	0x0000ff40


	//   ....[34]....
        /*0348*/ 	.word	0x0000ff60


	//   ....[35]....
        /*034c*/ 	.word	0x0000ff90


	//   ....[36]....
        /*0350*/ 	.word	0x0000ffb0


	//   ....[37]....
        /*0354*/ 	.word	0x0000ffd0


	//   ....[38]....
        /*0358*/ 	.word	0x0000fff0


	//   ....[39]....
        /*035c*/ 	.word	0x00010010


	//   ....[40]....
        /*0360*/ 	.word	0x00010030


	//   ....[41]....
        /*0364*/ 	.word	0x00010050


	//   ....[42]....
        /*0368*/ 	.word	0x00010070


	//   ....[43]....
        /*036c*/ 	.word	0x00010090


	//   ....[44]....
        /*0370*/ 	.word	0x000100b0


	//   ....[45]....
        /*0374*/ 	.word	0x000100d0


	//   ....[46]....
        /*0378*/ 	.word	0x000100f0


	//   ....[47]....
        /*037c*/ 	.word	0x00010110


	//   ....[48]....
        /*0380*/ 	.word	0x00010130


	//   ....[49]....
        /*0384*/ 	.word	0x00010150


	//   ....[50]....
        /*0388*/ 	.word	0x00010170


	//   ....[51]....
        /*038c*/ 	.word	0x00010190


	//   ....[52]....
        /*0390*/ 	.word	0x000101b0


	//   ....[53]....
        /*0394*/ 	.word	0x000101e0


	//   ....[54]....
        /*0398*/ 	.word	0x00010200


	//   ....[55]....
        /*039c*/ 	.word	0x00010220


	//   ....[56]....
        /*03a0*/ 	.word	0x00010240


	//   ....[57]....
        /*03a4*/ 	.word	0x00010260


	//   ....[58]....
        /*03a8*/ 	.word	0x00010280


	//   ....[59]....
        /*03ac*/ 	.word	0x00010290


	//   ....[60]....
        /*03b0*/ 	.word	0x000102b0


	//   ....[61]....
        /*03b4*/ 	.word	0x000102d0


	//   ....[62]....
        /*03b8*/ 	.word	0x000102f0


	//   ....[63]....
        /*03bc*/ 	.word	0x00010310


	//   ....[64]....
        /*03c0*/ 	.word	0x00010330


	//   ....[65]....
        /*03c4*/ 	.word	0x00010350


	//   ....[66]....
        /*03c8*/ 	.word	0x00010370


	//   ....[67]....
        /*03cc*/ 	.word	0x00010390


	//   ....[68]....
        /*03d0*/ 	.word	0x000103b0


	//   ....[69]....
        /*03d4*/ 	.word	0x000103d0


	//   ....[70]....
        /*03d8*/ 	.word	0x000103f0


	//   ....[71]....
        /*03dc*/ 	.word	0x00010410


	//   ....[72]....
        /*03e0*/ 	.word	0x00010430


	//   ....[73]....
        /*03e4*/ 	.word	0x00010450


	//   ....[74]....
        /*03e8*/ 	.word	0x00010470


	//   ....[75]....
        /*03ec*/ 	.word	0x00010490


	//   ....[76]....
        /*03f0*/ 	.word	0x000104b0


	//   ....[77]....
        /*03f4*/ 	.word	0x000104d0


	//   ....[78]....
        /*03f8*/ 	.word	0x000104f0


	//   ....[79]....
        /*03fc*/ 	.word	0x00010510


	//----- nvinfo : EIATTR_VRC_CTA_INIT_COUNT
	.align		4
.L_23787:
        /*0400*/ 	.byte	0x02, 0x4a
	.zero		1
	.zero		1


	//----- nvinfo : EIATTR_EXIT_INSTR_OFFSETS
	.align		4
        /*0404*/ 	.byte	0x04, 0x1c
        /*0406*/ 	.short	(.L_23789 - .L_23788)


	//   ....[0]....
.L_23788:
        /*0408*/ 	.word	0x00000090


	//   ....[1]....
        /*040c*/ 	.word	0x00011390


	//   ....[2]....
        /*0410*/ 	.word	0x000113c0


	//   ....[3]....
        /*0414*/ 	.word	0x00011850


	//----- nvinfo : EIATTR_CRS_STACK_SIZE
	.align		4
.L_23789:
        /*0418*/ 	.byte	0x04, 0x1e
        /*041a*/ 	.short	(.L_23791 - .L_23790)
.L_23790:
        /*041c*/ 	.word	0x00000000


	//----- nvinfo : EIATTR_CBANK_PARAM_SIZE
	.align		4
.L_23791:
        /*0420*/ 	.byte	0x03, 0x19
        /*0422*/ 	.short	0x008c


	//----- nvinfo : EIATTR_PARAM_CBANK
	.align		4
        /*0424*/ 	.byte	0x04, 0x0a
        /*0426*/ 	.short	(.L_23793 - .L_23792)
	.align		4
.L_23792:
        /*0428*/ 	.word	index@(.nv.constant0._ZN4vllm25paged_attention_v2_kernelI13__nv_bfloat16S1_Li256ELi32ELi128ELNS_18Fp8KVCacheDataTypeE0ELb1ELi512EEEvPfS3_PT_PKS4_PKT0_SA_ifPKiSC_iPKfiiiSE_SE_iiiii)
        /*042c*/ 	.short	0x0380
        /*042e*/ 	.short	0x008c


	//----- nvinfo : EIATTR_SW_WAR
	.align		4
.L_23793:
        /*0430*/ 	.byte	0x04, 0x36
        /*0432*/ 	.short	(.L_23795 - .L_23794)
.L_23794:
        /*0434*/ 	.word	0x00000008
.L_23795:


//--------------------- .nv.info._ZN4vllm25paged_attention_v2_kernelI13__nv_bfloat16S1_Li192ELi32ELi128ELNS_18Fp8KVCacheDataTypeE0ELb1ELi512EEEvPfS3_PT_PKS4_PKT0_SA_ifPKiSC_iPKfiiiSE_SE_iiiii --------------------------
	.section	.nv.info._ZN4vllm25paged_attention_v2_kernelI13__nv_bfloat16S1_Li192ELi32ELi128ELNS_18Fp8KVCacheDataTypeE0ELb1ELi512EEEvPfS3_PT_PKS4_PKT0_SA_ifPKiSC_iPKfiiiSE_SE_iiiii,"",@"SHT_CUDA_INFO"
	.sectionflags	@""
	.align	4


	//----- nvinfo : EIATTR_CUDA_API_VERSION
	.align		4
        /*0000*/ 	.byte	0x04, 0x37
        /*0002*/ 	.short	(.L_23797 - .L_23796)
.L_23796:
        /*0004*/ 	.word	0x00000082


	//----- nvinfo : EIATTR_KPARAM_INFO
	.align		4
.L_23797:
        /*0008*/ 	.byte	0x04, 0x17
        /*000a*/ 	.short	(.L_23799 - .L_23798)
.L_23798:
        /*000c*/ 	.word	0x00000000
        /*0010*/ 	.short	0x0015
        /*0012*/ 	.short	0x0088
        /*0014*/ 	.byte	0x00, 0xf0, 0x11, 0x00


	//----- nvinfo : EIATTR_KPARAM_INFO
	.align		4
.L_23799:
        /*0018*/ 	.byte	0x04, 0x17
        /*001a*/ 	.short	(.L_23801 - .L_23800)
.L_23800:
        /*001c*/ 	.word	0x00000000
        /*0020*/ 	.short	0x0014
        /*0022*/ 	.short	0x0084
        /*0024*/ 	.byte	0x00, 0xf0, 0x11, 0x00


	//----- nvinfo : EIATTR_KPARAM_INFO
	.align		4
.L_23801:
        /*0028*/ 	.byte	0x04, 0x17
        /*002a*/ 	.short	(.L_23803 - .L_23802)
.L_23802:
        /*002c*/ 	.word	0x00000000
        /*0030*/ 	.short	0x0013
        /*0032*/ 	.short	0x0080
        /*0034*/ 	.byte	0x00, 0xf0, 0x11, 0x00


	//----- nvinfo : EIATTR_KPARAM_INFO
	.align		4
.L_23803:
        /*0038*/ 	.byte	0x04, 0x17
        /*003a*/ 	.short	(.L_23805 - .L_23804)
.L_23804:
        /*003c*/ 	.word	0x00000000
        /*0040*/ 	.short	0x0012
        /*0042*/ 	.short	0x007c
        /*0044*/ 	.byte	0x00, 0xf0, 0x11, 0x00


	//----- nvinfo : EIATTR_KPARAM_INFO
	.align		4
.L_23805:
        /*0048*/ 	.byte	0x04, 0x17
        /*004a*/ 	.short	(.L_23807 - .L_23806)
.L_23806:
        /*004c*/ 	.word	0x00000000
        /*0050*/ 	.short	0x0011
        /*0052*/ 	.short	0x0078
        /*0054*/ 	.byte	0x00, 0xf0, 0x11, 0x00


	//----- nvinfo : EIATTR_KPARAM_INFO
	.align		4
.L_23807:
        /*0058*/ 	.byte	0x04, 0x17
        /*005a*/ 	.short	(.L_23809 - .L_23808)
.L_23808:
        /*005c*/ 	.word	0x00000000
        /*0060*/ 	.short	0x0010
        /*0062*/ 	.short	0x0070
        /*0064*/ 	.byte	0x00, 0xf5, 0x21, 0x00


	//----- nvinfo : EIATTR_KPARAM_INFO
	.align		4
.L_23809:
        /*0068*/ 	.byte	0x04, 0x17
        /*006a*/ 	.short	(.L_23811 - .L_23810)
.L_23810:
        /*006c*/ 	.word	0x00000000
        /*0070*/ 	.short	0x000f
        /*0072*/ 	.short	0x0068
        /*0074*/ 	.byte	0x00, 0xf5, 0x21, 0x00


	//----- nvinfo : EIATTR_KPARAM_INFO
	.align		4
.L_23811:
        /*0078*/ 	.byte	0x04, 0x17
        /*007a*/ 	.short	(.L_23813 - .L_23812)
.L_23812:
        /*007c*/ 	.word	0x00000000
        /*0080*/ 	.short	0x000e
        /*0082*/ 	.short	0x0060
        /*0084*/ 	.byte	0x00, 0xf0, 0x11, 0x00


	//----- nvinfo : EIATTR_KPARAM_INFO
	.align		4
.L_23813:
        /*0088*/ 	.byte	0x04, 0x17
        /*008a*/ 	.short	(.L_23815 - .L_23814)
.L_23814:
        /*008c*/ 	.word	0x00000000
        /*0090*/ 	.short	0x000d
        /*0092*/ 	.short	0x005c
        /*0094*/ 	.byte	0x00, 0xf0, 0x11, 0x00


	//----- nvinfo : EIATTR_KPARAM_INFO
	.align		4
.L_23815:
        /*0098*/ 	.byte	0x04, 0x17
        /*009a*/ 	.short	(.L_23817 - .L_23816)
.L_23816:
        /*009c*/ 	.word	0x00000000
        /*00a0*/ 	.short	0x000c
        /*00a2*/ 	.short	0x0058
        /*00a4*/ 	.byte	0x00, 0xf0, 0x11, 0x00


	//----- nvinfo : EIATTR_KPARAM_INFO
	.align		4
.L_23817:
        /*00a8*/ 	.byte	0x04, 0x17
        /*00aa*/ 	.short	(.L_23819 - .L_23818)
.L_23818:
        /*00ac*/ 	.word	0x00000000
        /*00b0*/ 	.short	0x000b
        /*00b2*/ 	.short	0x0050
        /*00b4*/ 	.byte	0x00, 0xf5, 0x21, 0x00


	//----- nvinfo : EIATTR_KPARAM_INFO
	.align		4
.L_23819:
        /*00b8*/ 	.byte	0x04, 0x17
        /*00ba*/ 	.short	(.L_23821 - .L_23820)
.L_23820:
        /*00bc*/ 	.word	0x00000000
        /*00c0*/ 	.short	0x000a
        /*00c2*/ 	.short	0x0048
        /*00c4*/ 	.byte	0x00, 0xf0, 0x11, 0x00


	//----- nvinfo : EIATTR_KPARAM_INFO
	.align		4
.L_23821:
        /*00c8*/ 	.byte	0x04, 0x17
        /*00ca*/ 	.short	(.L_23823 - .L_23822)
.L_23822:
        /*00cc*/ 	.word	0x00000000
        /*00d0*/ 	.short	0x0009
        /*00d2*/ 	.short	0x0040
        /*00d4*/ 	.byte	0x00, 0xf5, 0x21, 0x00


	//----- nvinfo : EIATTR_KPARAM_INFO
	.align		4
.L_23823:
        /*00d8*/ 	.byte	0x04, 0x17
        /*00da*/ 	.short	(.L_23825 - .L_23824)
.L_23824:
        /*00dc*/ 	.word	0x00000000
        /*00e0*/ 	.short	0x0008
        /*00e2*/ 	.short	0x0038
        /*00e4*/ 	.byte	0x00, 0xf5, 0x21, 0x00


	//----- nvinfo : EIATTR_KPARAM_INFO
	.align		4
.L_23825:
        /*00e8*/ 	.byte	0x04, 0x17
        /*00ea*/ 	.short	(.L_23827 - .L_23826)
.L_23826:
        /*00ec*/ 	.word	0x00000000
        /*00f0*/ 	.short	0x0007
        /*00f2*/ 	.short	0x0034
        /*00f4*/ 	.byte	0x00, 0xf0, 0x11, 0x00


	//----- nvinfo : EIATTR_KPARAM_INFO
	.align		4
.L_23827:
        /*00f8*/ 	.byte	0x04, 0x17
        /*00fa*/ 	.short	(.L_23829 - .L_23828)
.L_23828:
        /*00fc*/ 	.word	0x00000000
        /*0100*/ 	.short	0x0006
        /*0102*/ 	.short	0x0030
        /*0104*/ 	.byte	0x00, 0xf0, 0x11, 0x00


	//----- nvinfo : EIATTR_KPARAM_INFO
	.align		4
.L_23829:
        /*0108*/ 	.byte	0x04, 0x17
        /*010a*/ 	.short	(.L_23831 - .L_23830)
.L_23830:
        /*010c*/ 	.word	0x00000000
        /*0110*/ 	.short	0x0005
        /*0112*/ 	.short	0x0028
        /*0114*/ 	.byte	0x00, 0xf5, 0x21, 0x00


	//----- nvinfo : EIATTR_KPARAM_INFO
	.align		4
.L_23831:
        /*0118*/ 	.byte	0x04, 0x17
        /*011a*/ 	.short	(.L_23833 - .L_23832)
.L_23832:
        /*011c*/ 	.word	0x00000000
        /*0120*/ 	.short	0x0004
        /*0122*/ 	.short	0x0020
        /*0124*/ 	.byte	0x00, 0xf5, 0x21, 0x00


	//----- nvinfo : EIATTR_KPARAM_INFO
	.align		4
.L_23833:
        /*0128*/ 	.byte	0x04, 0x17
        /*012a*/ 	.short	(.L_23835 - .L_23834)
.L_23834:
        /*012c*/ 	.word	0x00000000
        /*0130*/ 	.short	0x0003
        /*0132*/ 	.short	0x0018
        /*0134*/ 	.byte	0x00, 0xf5, 0x21, 0x00


	//----- nvinfo : EIATTR_KPARAM_INFO
	.align		4
.L_23835:
        /*0138*/ 	.byte	0x04, 0x17
        /*013a*/ 	.short	(.L_23837 - .L_23836)
.L_23836:
        /*013c*/ 	.word	0x00000000
        /*0140*/ 	.short	0x0002
        /*0142*/ 	.short	0x0010
        /*0144*/ 	.byte	0x00, 0xf5, 0x21, 0x00


	//----- nvinfo : EIATTR_KPARAM_INFO
	.align		4
.L_23837:
        /*0148*/ 	.byte	0x04, 0x17
        /*014a*/ 	.short	(.L_23839 - .L_23838)
.L_23838:
        /*014c*/ 	.word	0x00000000
        /*0150*/ 	.short	0x0001
        /*0152*/ 	.short	0x0008
        /*0154*/ 	.byte	0x00, 0xf5, 0x21, 0x00


	//----- nvinfo : EIATTR_KPARAM_INFO
	.align		4
.L_23839:
        /*0158*/ 	.byte	0x04, 0x17
        /*015a*/ 	.short	(.L_23841 - .L_23840)
.L_23840:
        /*015c*/ 	.word	0x00000000
        /*0160*/ 	.short	0x0000
        /*0162*/ 	.short	0x0000
        /*0164*/ 	.byte	0x00, 0xf5, 0x21, 0x00


	//----- nvinfo : EIATTR_SPARSE_MMA_MASK
	.align		4
.L_23841:
        /*0168*/ 	.byte	0x03, 0x50
        /*016a*/ 	.short	0x0000


	//----- nvinfo : EIATTR_MAXREG_COUNT
	.align		4
        /*016c*/ 	.byte	0x03, 0x1b
        /*016e*/ 	.short	0x00ff


	//----- nvinfo : EIATTR_NUM_BARRIERS
	.align		4
        /*0170*/ 	.byte	0x02, 0x4c
        /*0172*/ 	.byte	0x01
	.zero		1


	//----- nvinfo : EIATTR_MERCURY_ISA_VERSION
	.align		4
        /*0174*/ 	.byte	0x03, 0x5f
        /*0176*/ 	.short	0x0101


	//----- nvinfo : EIATTR_COOP_GROUP_MASK_REGIDS
	.align		4
        /*0178*/ 	.byte	0x04, 0x29
        /*017a*/ 	.short	(.L_23843 - .L_23842)


	//   ....[0]....
.L_23842:
        /*017c*/ 	.word	0xffffffff


	//   ....[1]....
        /*0180*/ 	.word	0xffffffff


	//   ....[2]....
        /*0184*/ 	.word	0xffffffff


	//   ....[3]....
        /*0188*/ 	.word	0xffffffff


	//   ....[4]....
        /*018c*/ 	.word	0xffffffff


	//   ....[5]....
        /*0190*/ 	.word	0xffffffff


	//   ....[6]....
        /*0194*/ 	.word	0xffffffff


	//   ....[7]....
        /*0198*/ 	.word	0xffffffff


	//   ....[8]....
        /*019c*/ 	.word	0xffffffff


	//   ....[9]....
        /*01a0*/ 	.word	0xffffffff


	//   ....[10]....
        /*01a4*/ 	.word	0xffffffff


	//   ....[11]....
        /*01a8*/ 	.word	0xffffffff


	//   ....[12]....
        /*01ac*/ 	.word	0xffffffff


	//   ....[13]....
        /*01b0*/ 	.word	0xffffffff


	//   ....[14]....
        /*01b4*/ 	.word	0xffffffff


	//   ....[15]....
        /*01b8*/ 	.word	0xffffffff


	//   ....[16]....
        /*01bc*/ 	.word	0xffffffff


	//   ....[17]....
        /*01c0*/ 	.word	0xffffffff


	//   ....[18]....
        /*01c4*/ 	.word	0xffffffff


	//   ....[19]....
        /*01c8*/ 	.word	0xffffffff


	//   ....[20]....
        /*01cc*/ 	.word	0xffffffff


	//   ....[21]....
        /*01d0*/ 	.word	0xffffffff


	//   ....[22]....
        /*01d4*/ 	.word	0xffffffff


	//   ....[23]....
        /*01d8*/ 	.word	0xffffffff


	//   ....[24]....
        /*01dc*/ 	.word	0xffffffff


	//   ....[25]....
        /*01e0*/ 	.word	0xffffffff


	//   ....[26]....
        /*01e4*/ 	.word	0xffffffff


	//   ....[27]....
        /*01e8*/ 	.word	0xffffffff


	//   ....[28]....
        /*01ec*/ 	.word	0xffffffff


	//   ....[29]....
        /*01f0*/ 	.word	0xffffffff


	//   ....[30]....
        /*01f4*/ 	.word	0xffffffff


	//   ....[31]....
        /*01f8*/ 	.word	0xffffffff


	//   ....[32]....
        /*01fc*/ 	.word	0xffffffff


	//   ....[33]....
        /*0200*/ 	.word	0xffffffff


	//   ....[34]....
        /*0204*/ 	.word	0xffffffff


	//   ....[35]....
        /*0208*/ 	.word	0xffffffff


	//   ....[36]....
        /*020c*/ 	.word	0xffffffff


	//   ....[37]....
        /*0210*/ 	.word	0xffffffff


	//   ....[38]....
        /*0214*/ 	.word	0xffffffff


	//   ....[39]....
        /*0218*/ 	.word	0xffffffff


	//   ....[40]....
        /*021c*/ 	.word	0xffffffff


	//   ....[41]....
        /*0220*/ 	.word	0xffffffff


	//   ....[42]....
        /*0224*/ 	.word	0xffffffff


	//   ....[43]....
        /*0228*/ 	.word	0xffffffff


	//   ....[44]....
        /*022c*/ 	.word	0xffffffff


	//   ....[45]....
        /*0230*/ 	.word	0xffffffff


	//   ....[46]....
        /*0234*/ 	.word	0xffffffff


	//   ....[47]....
        /*0238*/ 	.word	0xffffffff


	//   ....[48]....
        /*023c*/ 	.word	0xffffffff


	//   ....[49]....
        /*0240*/ 	.word	0xffffffff


	//   ....[50]....
        /*0244*/ 	.word	0xffffffff


	//   ....[51]....
        /*0248*/ 	.word	0xffffffff


	//   ....[52]....
        /*024c*/ 	.word	0xffffffff


	//   ....[53]....
        /*0250*/ 	.word	0xffffffff


	//   ....[54]....
        /*0254*/ 	.word	0xffffffff


	//   ....[55]....
        /*0258*/ 	.word	0xffffffff


	//   ....[56]....
        /*025c*/ 	.word	0xffffffff


	//   ....[57]....
        /*0260*/ 	.word	0xffffffff


	//   ....[58]....
        /*0264*/ 	.word	0xffffffff


	//   ....[59]....
        /*0268*/ 	.word	0xffffffff


	//   ....[60]....
        /*026c*/ 	.word	0xffffffff


	//   ....[61]....
        /*0270*/ 	.word	0xffffffff


	//   ....[62]....
        /*0274*/ 	.word	0xffffffff


	//   ....[63]....
        /*0278*/ 	.word	0xffffffff


	//----- nvinfo : EIATTR_COOP_GROUP_INSTR_OFFSETS
	.align		4
.L_23843:
        /*027c*/ 	.byte	0x04, 0x28
        /*027e*/ 	.short	(.L_23845 - .L_23844)


	//   ....[0]....
.L_23844:
        /*0280*/ 	.word	0x00004770


	//   ....[1]....
        /*0284*/ 	.word	0x000047c0


	//   ....[2]....
        /*0288*/ 	.word	0x00004810


	//   ....[3]....
        /*028c*/ 	.word	0x00004840


	//   ....[4]....
        /*0290*/ 	.word	0x00004870


	//   ....[5]....
        /*0294*/ 	.word	0x00004920


	//   ....[6]....
        /*0298*/ 	.word	0x00004940


	//   ....[7]....
        /*029c*/ 	.word	0x00004980


	//   ....[8]....
        /*02a0*/ 	.word	0x000057d0


	//   ....[9]....
        /*02a4*/ 	.word	0x00005810


	//   ....[10]....
        /*02a8*/ 	.word	0x00005830


	//   ....[11]....
        /*02ac*/ 	.word	0x00005850


	//   ....[12]....
        /*02b0*/ 	.word	0x00005870


	//   ....[13]....
        /*02b4*/ 	.word	0x000058c0


	//   ....[14]....
        /*02b8*/ 	.word	0x000058e0


	//   ....[15]....
        /*02bc*/ 	.word	0x00005900


	//   ....[16]....
        /*02c0*/ 	.word	0x0000c990


	//   ....[17]....
        /*02c4*/ 	.word	0x0000c9d0


	//   ....[18]....
        /*02c8*/ 	.word	0x0000ca10


	//   ....[19]....
        /*02cc*/ 	.word	0x0000ca40


	//   ....[20]....
        /*02d0*/ 	.word	0x0000ca60


	//   ....[21]....
        /*02d4*/ 	.word	0x0000ca70


	//   ....[22]....
        /*02d8*/ 	.word	0x0000ca90


	//   ....[23]....
        /*02dc*/ 	.word	0x0000cad0


	//   ....[24]....
        /*02e0*/ 	.word	0x0000cb00


	//   ....[25]....
        /*02e4*/ 	.word	0x0000cb30


	//   ....[26]....
        /*02e8*/ 	.word	0x0000cb50


	//   ....[27]....
        /*02ec*/ 	.word	0x0000cb70


	//   ....[28]....
        /*02f0*/ 	.word	0x0000cb80


	//   ....[29]....
        /*02f4*/ 	.word	0x0000cbb0


	//   ....[30]....
        /*02f8*/ 	.word	0x0000cbe0


	//   ....[31]....
        /*02fc*/ 	.word	0x0000cc10


	//   ....[32]....
        /*0300*/ 	.word	0x0000cc40


	//   ....[33]....
        /*0304*/ 	.word	0x0000cc60


	//   ....[34]....
        /*0308*/ 	.word	0x0000cc80


	//   ....[35]....
        /*030c*/ 	.word	0x0000cca0


	//   ....[36]....
        /*0310*/ 	.word	0x0000ccc0


	//   ....[37]....
        /*0314*/ 	.word	0x0000cce0


	//   ....[38]....
        /*0318*/ 	.word	0x0000cd00


	//   ....[39]....
        /*031c*/ 	.word	0x0000cd20


	//   ....[40]....
        /*0320*/ 	.word	0x0000cd40


	//   ....[41]....
        /*0324*/ 	.word	0x0000cd60


	//   ....[42]....
        /*0328*/ 	.word	0x0000cd80


	//   ....[43]....
        /*032c*/ 	.word	0x0000cdb0


	//   ....[44]....
        /*0330*/ 	.word	0x0000cdd0


	//   ....[45]....
        /*0334*/ 	.word	0x0000cdf0


	//   ....[46]....
        /*0338*/ 	.word	0x0000ce10


	//   ....[47]....
        /*033c*/ 	.word	0x0000ce30


	//   ....[48]....
        /*0340*/ 	.word	0x0000ce50


	//   ....[49]....
        /*0344*/ 	.word	0x0000ce60


	//   ....[50]....
        /*0348*/ 	.word	0x0000ce80


	//   ....[51]....
        /*034c*/ 	.word	0x0000cea0


	//   ....[52]....
        /*0350*/ 	.word	0x0000cec0


	//   ....[53]....
        /*0354*/ 	.word	0x0000cee0


	//   ....[54]....
        /*0358*/ 	.word	0x0000cf00


	//   ....[55]....
        /*035c*/ 	.word	0x0000cf20


	//   ....[56]....
        /*0360*/ 	.word	0x0000cf40


	//   ....[57]....
        /*0364*/ 	.word	0x0000cf60


	//   ....[58]....
        /*0368*/ 	.word	0x0000cf80


	//   ....[59]....
        /*036c*/ 	.word	0x0000cfa0


	//   ....[60]....
        /*0370*/ 	.word	0x0000cfc0


	//   ....[61]....
        /*0374*/ 	.word	0x0000cfe0


	//   ....[62]....
        /*0378*/ 	.word	0x0000d000


	//   ....[63]....
        /*037c*/ 	.word	0x0000d020


	//----- nvinfo : EIATTR_VRC_CTA_INIT_COUNT
	.align		4
.L_23845:
        /*0380*/ 	.byte	0x02, 0x4a
	.zero		1
	.zero		1


	//----- nvinfo : EIATTR_EXIT_INSTR_OFFSETS
	.align		4
        /*0384*/ 	.byte	0x04, 0x1c
        /*0386*/ 	.short	(.L_23847 - .L_23846)


	//   ....[0]....
.L_23846:
        /*0388*/ 	.word	0x00000090


	//   ....[1]....
        /*038c*/ 	.word	0x0000daa0


	//   ....[2]....
        /*0390*/ 	.word	0x0000dad0


	//   ....[3]....
        /*0394*/ 	.word	0x0000de60


	//----- nvinfo : EIATTR_CRS_STACK_SIZE
	.align		4
.L_23847:
        /*0398*/ 	.byte	0x04, 0x1e
        /*039a*/ 	.short	(.L_23849 - .L_23848)
.L_23848:
        /*039c*/ 	.word	0x00000000


	//----- nvinfo : EIATTR_CBANK_PARAM_SIZE
	.align		4
.L_23849:
        /*03a0*/ 	.byte	0x03, 0x19
        /*03a2*/ 	.short	0x008c


	//----- nvinfo : EIATTR_PARAM_CBANK
	.align		4
        /*03a4*/ 	.byte	0x04, 0x0a
        /*03a6*/ 	.short	(.L_23851 - .L_23850)
	.align		4
.L_23850:
        /*03a8*/ 	.word	index@(.nv.constant0._ZN4vllm25paged_attention_v2_kernelI13__nv_bfloat16S1_Li192ELi32ELi128ELNS_18Fp8KVCacheDataTypeE0ELb1ELi512EEEvPfS3_PT_PKS4_PKT0_SA_ifPKiSC_iPKfiiiSE_SE_iiiii)
        /*03ac*/ 	.short	0x0380
        /*03ae*/ 	.short	0x008c


	//----- nvinfo : EIATTR_SW_WAR
	.align		4
.L_23851:
        /*03b0*/ 	.byte	0x04, 0x36
        /*03b2*/ 	.short	(.L_23853 - .L_23852)
.L_23852:
        /*03b4*/ 	.word	0x00000008
.L_23853:


//--------------------- .nv.info._ZN4vllm25paged_attention_v2_kernelI13__nv_bfloat16S1_Li128ELi32ELi128ELNS_18Fp8KVCacheDataTypeE0ELb1ELi512EEEvPfS3_PT_PKS4_PKT0_SA_ifPKiSC_iPKfiiiSE_SE_iiiii --------------------------
	.section	.nv.info._ZN4vllm25paged_attention_v2_kernelI13__nv_bfloat16S1_Li128ELi32ELi128ELNS_18Fp8KVCacheDataTypeE0ELb1ELi512EEEvPfS3_PT_PKS4_PKT0_SA_ifPKiSC_iPKfiiiSE_SE_iiiii,"",@"SHT_CUDA_INFO"
	.sectionflags	@""
	.align	4


	//----- nvinfo : EIATTR_CUDA_API_VERSION
	.align		4
        /*0000*/ 	.byte	0x04, 0x37
        /*0002*/ 	.short	(.L_23855 - .L_23854)
.L_23854:
        /*0004*/ 	.word	0x00000082


	//----- nvinfo : EIATTR_KPARAM_INFO
	.align		4
.L_23855:
        /*0008*/ 	.byte	0x04, 0x17
        /*000a*/ 	.short	(.L_23857 - .L_23856)
.L_23856:
        /*000c*/ 	.word	0x00000000
        /*0010*/ 	.short	0x0015
        /*0012*/ 	.short	0x0088
        /*0014*/ 	.byte	0x00, 0xf0, 0x11, 0x00


	//----- nvinfo : EIATTR_KPARAM_INFO
	.align		4
.L_23857:
        /*0018*/ 	.byte	0x04, 0x17
        /*001a*/ 	.short	(.L_23859 - .L_23858)
.L_23858:
        /*001c*/ 	.word	0x00000000
        /*0020*/ 	.short	0x0014
        /*0022*/ 	.short	0x0084
        /*0024*/ 	.byte	0x00, 0xf0, 0x11, 0x00


	//----- nvinfo : EIATTR_KPARAM_INFO
	.align		4
.L_23859:
        /*0028*/ 	.byte	0x04, 0x17
        /*002a*/ 	.short	(.L_23861 - .L_23860)
.L_23860:
        /*002c*/ 	.word	0x00000000
        /*0030*/ 	.short	0x0013
        /*0032*/ 	.short	0x0080
        /*0034*/ 	.byte	0x00, 0xf0, 0x11, 0x00


	//----- nvinfo : EIATTR_KPARAM_INFO
	.align		4
.L_23861:
        /*0038*/ 	.byte	0x04, 0x17
        /*003a*/ 	.short	(.L_23863 - .L_23862)
.L_23862:
        /*003c*/ 	.word	0x00000000
        /*0040*/ 	.short	0x0012
        /*0042*/ 	.short	0x007c
        /*0044*/ 	.byte	0x00, 0xf0, 0x11, 0x00


	//----- nvinfo : EIATTR_KPARAM_INFO
	.align		4
.L_23863:
        /*0048*/ 	.byte	0x04, 0x17
        /*004a*/ 	.short	(.L_23865 - .L_23864)
.L_23864:
        /*004c*/ 	.word	0x00000000
        /*0050*/ 	.short	0x0011
        /*0052*/ 	.short	0x0078
        /*0054*/ 	.byte	0x00, 0xf0, 0x11, 0x00


	//----- nvinfo : EIATTR_KPARAM_INFO
	.align		4
.L_23865:
        /*0058*/ 	.byte	0x04, 0x17
        /*005a*/ 	.short	(.L_23867 - .L_23866)
.L_23866:
        /*005c*/ 	.word	0x00000000
        /*0060*/ 	.short	0x0010
        /*0062*/ 	.short	0x0070
        /*0064*/ 	.byte	0x00, 0xf5, 0x21, 0x00


	//----- nvinfo : EIATTR_KPARAM_INFO
	.align		4
.L_23867:
        /*0068*/ 	.byte	0x04, 0x17
        /*006a*/ 	.short	(.L_23869 - .L_23868)
.L_23868:
        /*006c*/ 	.word	0x00000000
        /*0070*/ 	.short	0x000f
        /*0072*/ 	.short	0x0068
        /*0074*/ 	.byte	0x00, 0xf5, 0x21, 0x00


	//----- nvinfo : EIATTR_KPARAM_INFO
	.align		4
.L_23869:
        /*0078*/ 	.byte	0x04, 0x17
        /*007a*/ 	.short	(.L_23871 - .L_23870)
.L_23870:
        /*007c*/ 	.word	0x00000000
        /*0080*/ 	.short	0x000e
        /*0082*/ 	.short	0x0060
        /*0084*/ 	.byte	0x00, 0xf0, 0x11, 0x00


	//----- nvinfo : EIATTR_KPARAM_INFO
	.align		4
.L_23871:
        /*0088*/ 	.byte	0x04, 0x17
        /*008a*/ 	.short	(.L_23873 - .L_23872)
.L_23872:
        /*008c*/ 	.word	0x00000000
        /*0090*/ 	.short	0x000d
        /*0092*/ 	.short	0x005c
        /*0094*/ 	.byte	0x00, 0xf0, 0x11, 0x00


	//----- nvinfo : EIATTR_KPARAM_INFO
	.align		4
.L_23873:
        /*0098*/ 	.byte	0x04, 0x17
        /*009a*/ 	.short	(.L_23875 - .L_23874)
.L_23874:
        /*009c*/ 	.word	0x00000000
        /*00a0*/ 	.short	0x000c
        /*00a2*/ 	.short	0x0058
        /*00a4*/ 	.byte	0x00, 0xf0, 0x11, 0x00


	//----- nvinfo : EIATTR_KPARAM_INFO
	.align		4
.L_23875:
        /*00a8*/ 	.byte	0x04, 0x17
        /*00aa*/ 	.short	(.L_23877 - .L_23876)
.L_23876:
        /*00ac*/ 	.word	0x00000000
        /*00b0*/ 	.short	0x000b
        /*00b2*/ 	.short	0x0050
        /*00b4*/ 	.byte	0x00, 0xf5, 0x21, 0x00


	//----- nvinfo : EIATTR_KPARAM_INFO
	.align		4
.L_23877:
        /*00b8*/ 	.byte	0x04, 0x17
        /*00ba*/ 	.short	(.L_23879 - .L_23878)
.L_23878:
        /*00bc*/ 	.word	0x00000000
        /*00c0*/ 	.short	0x000a
        /*00c2*/ 	.short	0x0048
        /*00c4*/ 	.byte	0x00, 0xf0, 0x11, 0x00


	//----- nvinfo : EIATTR_KPARAM_INFO
	.align		4
.L_23879:
        /*00c8*/ 	.byte	0x04, 0x17
        /*00ca*/ 	.short	(.L_23881 - .L_23880)
.L_23880:
        /*00cc*/ 	.word	0x00000000
        /*00d0*/ 	.short	0x0009
        /*00d2*/ 	.short	0x0040
        /*00d4*/ 	.byte	0x00, 0xf5, 0x21, 0x00


	//----- nvinfo : EIATTR_KPARAM_INFO
	.align		4
.L_23881:
        /*00d8*/ 	.byte	0x04, 0x17
        /*00da*/ 	.short	(.L_23883 - .L_23882)
.L_23882:
        /*00dc*/ 	.word	0x00000000
        /*00e0*/ 	.short	0x0008
        /*00e2*/ 	.short	0x0038
        /*00e4*/ 	.byte	0x00, 0xf5, 0x21, 0x00


	//----- nvinfo : EIATTR_KPARAM_INFO
	.align		4
.L_23883:
        /*00e8*/ 	.byte	0x04, 0x17
        /*00ea*/ 	.short	(.L_23885 - .L_23884)
.L_23884:
        /*00ec*/ 	.word	0x00000000
        /*00f0*/ 	.short	0x0007
        /*00f2*/ 	.short	0x0034
        /*00f4*/ 	.byte	0x00, 0xf0, 0x11, 0x00


	//----- nvinfo : EIATTR_KPARAM_INFO
	.align		4
.L_23885:
        /*00f8*/ 	.byte	0x04, 0x17
        /*00fa*/ 	.short	(.L_23887 - .L_23886)
.L_23886:
        /*00fc*/ 	.word	0x00000000
        /*0100*/ 	.short	0x0006
        /*0102*/ 	.short	0x0030
        /*0104*/ 	.byte	0x00, 0xf0, 0x11, 0x00


	//----- nvinfo : EIATTR_KPARAM_INFO
	.align		4
.L_23887:
        /*0108*/ 	.byte	0x04, 0x17
        /*010a*/ 	.short	(.L_23889 - .L_23888)
.L_23888:
        /*010c*/ 	.word	0x00000000
        /*0110*/ 	.short	0x0005
        /*0112*/ 	.short	0x0028
        /*0114*/ 	.byte	0x00, 0xf5, 0x21, 0x00


	//----- nvinfo : EIATTR_KPARAM_INFO
	.align		4
.L_23889:
        /*0118*/ 	.byte	0x04, 0x17
        /*011a*/ 	.short	(.L_23891 - .L_23890)
.L_23890:
        /*011c*/ 	.word	0x00000000
        /*0120*/ 	.short	0x0004
        /*0122*/ 	.short	0x0020
        /*0124*/ 	.byte	0x00, 0xf5, 0x21, 0x00


	//----- nvinfo : EIATTR_KPARAM_INFO
	.align		4
.L_23891:
        /*0128*/ 	.byte	0x04, 0x17
        /*012a*/ 	.short	(.L_23893 - .L_23892)
.L_23892:
        /*012c*/ 	.word	0x00000000
        /*0130*/ 	.short	0x0003
        /*0132*/ 	.short	0x0018
        /*0134*/ 	.byte	0x00, 0xf5, 0x21, 0x00


	//----- nvinfo : EIATTR_KPARAM_INFO
	.align		4
.L_23893:
        /*0138*/ 	.byte	0x04, 0x17
        /*013a*/ 	.short	(.L_23895 - .L_23894)
.L_23894:
        /*013c*/ 	.word	0x00000000
        /*0140*/ 	.short	0x0002
        /*0142*/ 	.short	0x0010
        /*0144*/ 	.byte	0x00, 0xf5, 0x21, 0x00


	//----- nvinfo : EIATTR_KPARAM_INFO
	.align		4
.L_23895:
        /*0148*/ 	.byte	0x04, 0x17
        /*014a*/ 	.short	(.L_23897 - .L_23896)
.L_23896:
        /*014c*/ 	.word	0x00000000
        /*0150*/ 	.short	0x0001
        /*0152*/ 	.short	0x0008
        /*0154*/ 	.byte	0x00, 0xf5, 0x21, 0x00


	//----- nvinfo : EIATTR_KPARAM_INFO
	.align		4
.L_23897:
        /*0158*/ 	.byte	0x04, 0x17
        /*015a*/ 	.short	(.L_23899 - .L_23898)
.L_23898:
        /*015c*/ 	.word	0x00000000
        /*0160*/ 	.short	0x0000
        /*0162*/ 	.short	0x0000
        /*0164*/ 	.byte	0x00, 0xf5, 0x21, 0x00


	//----- nvinfo : EIATTR_SPARSE_MMA_MASK
	.align		4
.L_23899:
        /*0168*/ 	.byte	0x03, 0x50
        /*016a*/ 	.short	0x0000


	//----- nvinfo : EIATTR_MAXREG_COUNT
	.align		4
        /*016c*/ 	.byte	0x03, 0x1b
        /*016e*/ 	.short	0x00ff


	//----- nvinfo : EIATTR_NUM_BARRIERS
	.align		4
        /*0170*/ 	.byte	0x02, 0x4c
        /*0172*/ 	.byte	0x01
	.zero		1


	//----- nvinfo : EIATTR_MERCURY_ISA_VERSION
	.align		4
        /*0174*/ 	.byte	0x03, 0x5f
        /*0176*/ 	.short	0x0101


	//----- nvinfo : EIATTR_COOP_GROUP_MASK_REGIDS
	.align		4
        /*0178*/ 	.byte	0x04, 0x29
        /*017a*/ 	.short	(.L_23901 - .L_23900)


	//   ....[0]....
.L_23900:
        /*017c*/ 	.word	0xffffffff


	//   ....[1]....
        /*0180*/ 	.word	0xffffffff


	//   ....[2]....
        /*0184*/ 	.word	0xffffffff


	//   ....[3]....
        /*0188*/ 	.word	0xffffffff


	//   ....[4]....
        /*018c*/ 	.word	0xffffffff


	//   ....[5]....
        /*0190*/ 	.word	0xffffffff


	//   ....[6]....
        /*0194*/ 	.word	0xffffffff


	//   ....[7]....
        /*0198*/ 	.word	0xffffffff


	//   ....[8]....
        /*019c*/ 	.word	0xffffffff


	//   ....[9]....
        /*01a0*/ 	.word	0xffffffff


	//   ....[10]....
        /*01a4*/ 	.word	0xffffffff


	//   ....[11]....
        /*01a8*/ 	.word	0xffffffff


	//   ....[12]....
        /*01ac*/ 	.word	0xffffffff


	//   ....[13]....
        /*01b0*/ 	.word	0xffffffff


	//   ....[14]....
        /*01b4*/ 	.word	0xffffffff


	//   ....[15]....
        /*01b8*/ 	.word	0xffffffff


	//   ....[16]....
        /*01bc*/ 	.word	0xffffffff


	//   ....[17]....
        /*01c0*/ 	.word	0xffffffff


	//   ....[18]....
        /*01c4*/ 	.word	0xffffffff


	//   ....[19]....
        /*01c8*/ 	.word	0xffffffff


	//   ....[20]....
        /*01cc*/ 	.word	0xffffffff


	//   ....[21]....
        /*01d0*/ 	.word	0xffffffff


	//   ....[22]....
        /*01d4*/ 	.word	0xffffffff


	//   ....[23]....
        /*01d8*/ 	.word	0xffffffff


	//   ....[24]....
        /*01dc*/ 	.word	0xffffffff


	//   ....[25]....
        /*01e0*/ 	.word	0xffffffff


	//   ....[26]....
        /*01e4*/ 	.word	0xffffffff


	//   ....[27]....
        /*01e8*/ 	.word	0xffffffff


	//   ....[28]....
        /*01ec*/ 	.word	0xffffffff


	//   ....[29]....
        /*01f0*/ 	.word	0xffffffff


	//   ....[30]....
        /*01f4*/ 	.word	0xffffffff


	//   ....[31]....
        /*01f8*/ 	.word	0xffffffff


	//   ....[32]....
        /*01fc*/ 	.word	0xffffffff


	//   ....[33]....
        /*0200*/ 	.word	0xffffffff


	//   ....[34]....
        /*0204*/ 	.word	0xffffffff


	//   ....[35]....
        /*0208*/ 	.word	0xffffffff


	//   ....[36]....
        /*020c*/ 	.word	0xffffffff


	//   ....[37]....
        /*0210*/ 	.word	0xffffffff


	//   ....[38]....
        /*0214*/ 	.word	0xffffffff


	//   ....[39]....
        /*0218*/ 	.word	0xffffffff


	//   ....[40]....
        /*021c*/ 	.word	0xffffffff


	//   ....[41]....
        /*0220*/ 	.word	0xffffffff


	//   ....[42]....
        /*0224*/ 	.word	0xffffffff


	//   ....[43]....
        /*0228*/ 	.word	0xffffffff


	//   ....[44]....
        /*022c*/ 	.word	0xffffffff


	//   ....[45]....
        /*0230*/ 	.word	0xffffffff


	//   ....[46]....
        /*0234*/ 	.word	0xffffffff


	//   ....[47]....
        /*0238*/ 	.word	0xffffffff


	//----- nvinfo : EIATTR_COOP_GROUP_INSTR_OFFSETS
	.align		4
.L_23901:
        /*023c*/ 	.byte	0x04, 0x28
        /*023e*/ 	.short	(.L_23903 - .L_23902)


	//   ....[0]....
.L_23902:
        /*0240*/ 	.word	0x000035f0


	//   ....[1]....
        /*0244*/ 	.word	0x00003640


	//   ....[2]....
        /*0248*/ 	.word	0x00003660


	//   ....[3]....
        /*024c*/ 	.word	0x00003690


	//   ....[4]....
        /*0250*/ 	.word	0x000036d0


	//   ....[5]....
        /*0254*/ 	.word	0x000037a0


	//   ....[6]....
        /*0258*/ 	.word	0x000037c0


	//   ....[7]....
        /*025c*/ 	.word	0x00003800


	//   ....[8]....
        /*0260*/ 	.word	0x00004650


	//   ....[9]....
        /*0264*/ 	.word	0x00004690


	//   ....[10]....
        /*0268*/ 	.word	0x000046b0


	//   ....[11]....
        /*026c*/ 	.word	0x000046d0


	//   ....[12]....
        /*0270*/ 	.word	0x000046f0


	//   ....[13]....
        /*0274*/ 	.word	0x00004740


	//   ....[14]....
        /*0278*/ 	.word	0x00004760


	//   ....[15]....
        /*027c*/ 	.word	0x00004780


	//   ....[16]....
        /*0280*/ 	.word	0x000098d0


	//   ....[17]....
        /*0284*/ 	.word	0x00009910


	//   ....[18]....
        /*0288*/ 	.word	0x00009940


	//   ....[19]....
        /*028c*/ 	.word	0x00009960


	//   ....[20]....
        /*0290*/ 	.word	0x00009970


	//   ....[21]....
        /*0294*/ 	.word	0x00009980


	//   ....[22]....
        /*0298*/ 	.word	0x00009990


	//   ....[23]....
        /*029c*/ 	.word	0x000099b0


	//   ....[24]....
        /*02a0*/ 	.word	0x000099d0


	//   ....[25]....
        /*02a4*/ 	.word	0x000099f0


	//   ....[26]....
        /*02a8*/ 	.word	0x00009a10


	//   ....[27]....
        /*02ac*/ 	.word	0x00009a30


	//   ....[28]....
        /*02b0*/ 	.word	0x00009a50


	//   ....[29]....
        /*02b4*/ 	.word	0x00009a70


	//   ....[30]....
        /*02b8*/ 	.word	0x00009a90


	//   ....[31]....
        /*02bc*/ 	.word	0x00009ab0


	//   ....[32]....
        /*02c0*/ 	.word	0x00009ae0


	//   ....[33]....
        /*02c4*/ 	.word	0x00009b00


	//   ....[34]....
        /*02c8*/ 	.word	0x00009b20


	//   ....[35]....
        /*02cc*/ 	.word	0x00009b40


	//   ....[36]....
        /*02d0*/ 	.word	0x00009b60


	//   ....[37]....
        /*02d4*/ 	.word	0x00009b80


	//   ....[38]....
        /*02d8*/ 	.word	0x00009b90


	//   ....[39]....
        /*02dc*/ 	.word	0x00009bb0


	//   ....[40]....
        /*02e0*/ 	.word	0x00009bd0


	//   ....[41]....
        /*02e4*/ 	.word	0x00009bf0


	//   ....[42]....
        /*02e8*/ 	.word	0x00009c10


	//   ....[43]....
        /*02ec*/ 	.word	0x00009c30


	//   ....[44]....
        /*02f0*/ 	.word	0x00009c50


	//   ....[45]....
        /*02f4*/ 	.word	0x00009c70


	//   ....[46]....
        /*02f8*/ 	.word	0x00009c90


	//   ....[47]....
        /*02fc*/ 	.word	0x00009cb0


	//----- nvinfo : EIATTR_VRC_CTA_INIT_COUNT
	.align		4
.L_23903:
        /*0300*/ 	.byte	0x02, 0x4a
	.zero		1
	.zero		1


	//----- nvinfo : EIATTR_EXIT_INSTR_OFFSETS
	.align		4
        /*0304*/ 	.byte	0x04, 0x1c
        /*0306*/ 	.short	(.L_23905 - .L_23904)


	//   ....[0]....
.L_23904:
        /*0308*/ 	.word	0x000000b0


	//   ....[1]....
        /*030c*/ 	.word	0x0000a530


	//   ....[2]....
        /*0310*/ 	.word	0x0000a560


	//   ....[3]....
        /*0314*/ 	.word	0x0000a7f0


	//----- nvinfo : EIATTR_CRS_STACK_SIZE
	.align		4
.L_23905:
        /*0318*/ 	.byte	0x04, 0x1e
        /*031a*/ 	.short	(.L_23907 - .L_23906)
.L_23906:
        /*031c*/ 	.word	0x00000000


	//----- nvinfo : EIATTR_CBANK_PARAM_SIZE
	.align		4
.L_23907:
        /*0320*/ 	.byte	0x03, 0x19
        /*0322*/ 	.short	0x008c


	//----- nvinfo : EIATTR_PARAM_CBANK
	.align		4
        /*0324*/ 	.byte	0x04, 0x0a
        /*0326*/ 	.short	(.L_23909 - .L_23908)
	.align		4
.L_23908:
        /*0328*/ 	.word	index@(.nv.constant0._ZN4vllm25paged_attention_v2_kernelI13__nv_bfloat16S1_Li128ELi32ELi128ELNS_18Fp8KVCacheDataTypeE0ELb1ELi512EEEvPfS3_PT_PKS4_PKT0_SA_ifPKiSC_iPKfiiiSE_SE_iiiii)
        /*032c*/ 	.short	0x0380
        /*032e*/ 	.short	0x008c


	//----- nvinfo : EIATTR_SW_WAR
	.align		4
.L_23909:
        /*0330*/ 	.byte	0x04, 0x36
        /*0332*/ 	.short	(.L_23911 - .L_23910)
.L_23910:
        /*0334*/ 	.word	0x00000008
.L_23911:


//--------------------- .nv.info._ZN4vllm25paged_attention_v2_kernelI13__nv_bfloat16S1_Li120ELi32ELi128ELNS_18Fp8KVCacheDataTypeE0ELb1ELi512EEEvPfS3_PT_PKS4_PKT0_SA_ifPKiSC_iPKfiiiSE_SE_iiiii --------------------------
	.section	.nv.info._ZN4vllm25paged_attention_v2_kernelI13__nv_bfloat16S1_Li120ELi32ELi128ELNS_18Fp8KVCacheDataTypeE0ELb1ELi512EEEvPfS3_PT_PKS4_PKT0_SA_ifPKiSC_iPKfiiiSE_SE_iiiii,"",@"SHT_CUDA_INFO"
	.sectionflags	@""
	.align	4


	//----- nvinfo : EIATTR_CUDA_API_VERSION
	.align		4
        /*0000*/ 	.byte	0x04, 0x37
        /*0002*/ 	.short	(.L_23913 - .L_23912)
.L_23912:
        /*0004*/ 	.word	0x00000082


	//----- nvinfo : EIATTR_KPARAM_INFO
	.align		4
.L_23913:
        /*0008*/ 	.byte	0x04, 0x17
        /*000a*/ 	.short	(.L_23915 - .L_23914)
.L_23914:
        /*000c*/ 	.word	0x00000000
        /*0010*/ 	.short	0x0015
        /*0012*/ 	.short	0x0088
        /*0014*/ 	.byte	0x00, 0xf0, 0x11, 0x00


	//----- nvinfo : EIATTR_KPARAM_INFO
	.align		4
.L_23915:
        /*0018*/ 	.byte	0x04, 0x17
        /*001a*/ 	.short	(.L_23917 - .L_23916)
.L_23916:
        /*001c*/ 	.word	0x00000000
        /*0020*/ 	.short	0x0014
        /*0022*/ 	.short	0x0084
        /*0024*/ 	.byte	0x00, 0xf0, 0x11, 0x00


	//----- nvinfo : EIATTR_KPARAM_INFO
	.align		4
.L_23917:
        /*0028*/ 	.byte	0x04, 0x17
        /*002a*/ 	.short	(.L_23919 - .L_23918)
.L_23918:
        /*002c*/ 	.word	0x00000000
        /*0030*/ 	.short	0x0013
        /*0032*/ 	.short	0x0080
        /*0034*/ 	.byte	0x00, 0xf0, 0x11, 0x00


	//----- nvinfo : EIATTR_KPARAM_INFO
	.align		4
.L_23919:
        /*0038*/ 	.byte	0x04, 0x17
        /*003a*/ 	.short	(.L_23921 - .L_23920)
.L_23920:
        /*003c*/ 	.word	0x00000000
        /*0040*/ 	.short	0x0012
        /*0042*/ 	.short	0x007c
        /*0044*/ 	.byte	0x00, 0xf0, 0x11, 0x00


	//----- nvinfo : EIATTR_KPARAM_INFO
	.align		4
.L_23921:
        /*0048*/ 	.byte	0x04, 0x17
        /*004a*/ 	.short	(.L_23923 - .L_23922)
.L_23922:
        /*004c*/ 	.word	0x00000000
        /*0050*/ 	.short	0x0011
        /*0052*/ 	.short	0x0078
        /*0054*/ 	.byte	0x00, 0xf0, 0x11, 0x00


	//----- nvinfo : EIATTR_KPARAM_INFO
	.align		4
.L_23923:
        /*0058*/ 	.byte	0x04, 0x17
        /*005a*/ 	.short	(.L_23925 - .L_23924)
.L_23924:
        /*005c*/ 	.word	0x00000000
        /*0060*/ 	.short	0x0010
        /*0062*/ 	.short	0x0070
        /*0064*/ 	.byte	0x00, 0xf5, 0x21, 0x00


	//----- nvinfo : EIATTR_KPARAM_INFO
	.align		4
.L_23925:
        /*0068*/ 	.byte	0x04, 0x17
        /*006a*/ 	.short	(.L_23927 - .L_23926)
.L_23926:
        /*006c*/ 	.word	0x00000000
        /*0070*/ 	.short	0x000f
        /*0072*/ 	.short	0x0068
        /*0074*/ 	.byte	0x00, 0xf5, 0x21, 0x00


	//----- nvinfo : EIATTR_KPARAM_INFO
	.align		4
.L_23927:
        /*0078*/ 	.byte	0x04, 0x17
        /*007a*/ 	.short	(.L_23929 - .L_23928)
.L_23928:
        /*007c*/ 	.word	0x00000000
        /*0080*/ 	.short	0x000e
        /*0082*/ 	.short	0x0060
        /*0084*/ 	.byte	0x00, 0xf0, 0x11, 0x00


	//----- nvinfo : EIATTR_KPARAM_INFO
	.align		4
.L_23929:
        /*0088*/ 	.byte	0x04, 0x17
        /*008a*/ 	.short	(.L_23931 - .L_23930)
.L_23930:
        /*008c*/ 	.word	0x00000000
        /*0090*/ 	.short	0x000d
        /*0092*/ 	.short	0x005c
        /*0094*/ 	.byte	0x00, 0xf0, 0x11, 0x00


	//----- nvinfo : EIATTR_KPARAM_INFO
	.align		4
.L_23931:
        /*0098*/ 	.byte	0x04, 0x17
        /*009a*/ 	.short	(.L_23933 - .L_23932)
.L_23932:
        /*009c*/ 	.word	0x00000000
        /*00a0*/ 	.short	0x000c
        /*00a2*/ 	.short	0x0058
        /*00a4*/ 	.byte	0x00, 0xf0, 0x11, 0x00


	//----- nvinfo : EIATTR_KPARAM_INFO
	.align		4
.L_23933:
        /*00a8*/ 	.byte	0x04, 0x17
        /*00aa*/ 	.short	(.L_23935 - .L_23934)
.L_23934:
        /*00ac*/ 	.word	0x00000000
        /*00b0*/ 	.short	0x000b
        /*00b2*/ 	.short	0x0050
        /*00b4*/ 	.byte	0x00, 0xf5, 0x21, 0x00


	//----- nvinfo : EIATTR_KPARAM_INFO
	.align		4
.L_23935:
        /*00b8*/ 	.byte	0x04, 0x17
        /*00ba*/ 	.short	(.L_23937 - .L_23936)
.L_23936:
        /*00bc*/ 	.word	0x00000000
        /*00c0*/ 	.short	0x000a
        /*00c2*/ 	.short	0x0048
        /*00c4*/ 	.byte	0x00, 0xf0, 0x11, 0x00


	//----- nvinfo : EIATTR_KPARAM_INFO
	.align		4
.L_23937:
        /*00c8*/ 	.byte	0x04, 0x17
        /*00ca*/ 	.short	(.L_23939 - .L_23938)
.L_23938:
        /*00cc*/ 	.word	0x00000000
        /*00d0*/ 	.short	0x0009
        /*00d2*/ 	.short	0x0040
        /*00d4*/ 	.byte	0x00, 0xf5, 0x21, 0x00


	//----- nvinfo : EIATTR_KPARAM_INFO
	.align		4
.L_23939:
        /*00d8*/ 	.byte	0x04, 0x17
        /*00da*/ 	.short	(.L_23941 - .L_23940)
.L_23940:
        /*00dc*/ 	.word	0x00000000
        /*00e0*/ 	.short	0x0008
        /*00e2*/ 	.short	0x0038
        /*00e4*/ 	.byte	0x00, 0xf5, 0x21, 0x00


	//----- nvinfo : EIATTR_KPARAM_INFO
	.align		4
.L_23941:
        /*00e8*/ 	.byte	0x04, 0x17
        /*00ea*/ 	.short	(.L_23943 - .L_23942)
.L_23942:
        /*00ec*/ 	.word	0x00000000
        /*00f0*/ 	.short	0x0007
        /*00f2*/ 	.short	0x0034
        /*00f4*/ 	.byte	0x00, 0xf0, 0x11, 0x00


	//----- nvinfo : EIATTR_KPARAM_INFO
	.align		4
.L_23943:
        /*00f8*/ 	.byte	0x04, 0x17
        /*00fa*/ 	.short	(.L_23945 - .L_23944)
.L_23944:
        /*00fc*/ 	.word	0x00000000
        /*0100*/ 	.short	0x0006
        /*0102*/ 	.short	0x0030
        /*0104*/ 	.byte	0x00, 0xf0, 0x11, 0x00


	//----- nvinfo : EIATTR_KPARAM_INFO
	.align		4
.L_23945:
        /*0108*/ 	.byte	0x04, 0x17
        /*010a*/ 	.short	(.L_23947 - .L_23946)
.L_23946:
        /*010c*/ 	.word	0x00000000
        /*0110*/ 	.short	0x0005
        /*0112*/ 	.short	0x0028
        /*0114*/ 	.byte	0x00, 0xf5, 0x21, 0x00


	//----- nvinfo : EIATTR_KPARAM_INFO
	.align		4
.L_23947:
        /*0118*/ 	.byte	0x04, 0x17
        /*011a*/ 	.short	(.L_23949 - .L_23948)
.L_23948:
        /*011c*/ 	.word	0x00000000
        /*0120*/ 	.short	0x0004
        /*0122*/ 	.short	0x0020
        /*0124*/ 	.byte	0x00, 0xf5, 0x21, 0x00


	//----- nvinfo : EIATTR_KPARAM_INFO
	.align		4
.L_23949:
        /*0128*/ 	.byte	0x04, 0x17
        /*012a*/ 	.short	(.L_23951 - .L_23950)
.L_23950:
        /*012c*/ 	.word	0x00000000
        /*0130*/ 	.short	0x0003
        /*0132*/ 	.short	0x0018
        /*0134*/ 	.byte	0x00, 0xf5, 0x21, 0x00


	//----- nvinfo : EIATTR_KPARAM_INFO
	.align		4
.L_23951:
        /*0138*/ 	.byte	0x04, 0x17
        /*013a*/ 	.short	(.L_23953 - .L_23952)
.L_23952:
        /*013c*/ 	.word	0x00000000
        /*0140*/ 	.short	0x0002
        /*0142*/ 	.short	0x0010
        /*0144*/ 	.byte	0x00, 0xf5, 0x21, 0x00


	//----- nvinfo : EIATTR_KPARAM_INFO
	.align		4
.L_23953:
        /*0148*/ 	.byte	0x04, 0x17
        /*014a*/ 	.short	(.L_23955 - .L_23954)
.L_23954:
        /*014c*/ 	.word	0x00000000
        /*0150*/ 	.short	0x0001
        /*0152*/ 	.short	0x0008
        /*0154*/ 	.byte	0x00, 0xf5, 0x21, 0x00


	//----- nvinfo : EIATTR_KPARAM_INFO
	.align		4
.L_23955:
        /*0158*/ 	.byte	0x04, 0x17
        /*015a*/ 	.short	(.L_23957 - .L_23956)
.L_23956:
        /*015c*/ 	.word	0x00000000
        /*0160*/ 	.short	0x0000
        /*0162*/ 	.short	0x0000
        /*0164*/ 	.byte	0x00, 0xf5, 0x21, 0x00


	//----- nvinfo : EIATTR_SPARSE_MMA_MASK
	.align		4
.L_23957:
        /*0168*/ 	.byte	0x03, 0x50
        /*016a*/ 	.short	0x0000


	//----- nvinfo : EIATTR_MAXREG_COUNT
	.align		4
        /*016c*/ 	.byte	0x03, 0x1b
        /*016e*/ 	.short	0x00ff


	//----- nvinfo : EIATTR_NUM_BARRIERS
	.align		4
        /*0170*/ 	.byte	0x02, 0x4c
        /*0172*/ 	.byte	0x01
	.zero		1


	//----- nvinfo : EIATTR_MERCURY_ISA_VERSION
	.align		4
        /*0174*/ 	.byte	0x03, 0x5f
        /*0176*/ 	.short	0x0101


	//----- nvinfo : EIATTR_COOP_GROUP_MASK_REGIDS
	.align		4
        /*0178*/ 	.byte	0x04, 0x29
        /*017a*/ 	.short	(.L_23959 - .L_23958)


	//   ....[0]....
.L_23958:
        /*017c*/ 	.word	0xffffffff


	//   ....[1]....
        /*0180*/ 	.word	0xffffffff


	//   ....[2]....
        /*0184*/ 	.word	0xffffffff


	//   ....[3]....
        /*0188*/ 	.word	0xffffffff


	//   ....[4]....
        /*018c*/ 	.word	0xffffffff


	//   ....[5]....
        /*0190*/ 	.word	0xffffffff


	//   ....[6]....
        /*0194*/ 	.word	0xffffffff


	//   ....[7]....
        /*0198*/ 	.word	0xffffffff


	//   ....[8]....
        /*019c*/ 	.word	0xffffffff


	//   ....[9]....
        /*01a0*/ 	.word	0xffffffff


	//   ....[10]....
        /*01a4*/ 	.word	0xffffffff


	//   ....[11]....
        /*01a8*/ 	.word	0xffffffff


	//   ....[12]....
        /*01ac*/ 	.word	0xffffffff


	//   ....[13]....
        /*01b0*/ 	.word	0xffffffff


	//   ....[14]....
        /*01b4*/ 	.word	0xffffffff


	//   ....[15]....
        /*01b8*/ 	.word	0xffffffff


	//   ....[16]....
        /*01bc*/ 	.word	0xffffffff


	//   ....[17]....
        /*01c0*/ 	.word	0xffffffff


	//   ....[18]....
        /*01c4*/ 	.word	0xffffffff


	//   ....[19]....
        /*01c8*/ 	.word	0xffffffff


	//   ....[20]....
        /*01cc*/ 	.word	0xffffffff


	//   ....[21]....
        /*01d0*/ 	.word	0xffffffff


	//   ....[22]....
        /*01d4*/ 	.word	0xffffffff


	//   ....[23]....
        /*01d8*/ 	.word	0xffffffff


	//   ....[24]....
        /*01dc*/ 	.word	0xffffffff


	//   ....[25]....
        /*01e0*/ 	.word	0xffffffff


	//   ....[26]....
        /*01e4*/ 	.word	0xffffffff


	//   ....[27]....
        /*01e8*/ 	.word	0xffffffff


	//   ....[28]....
        /*01ec*/ 	.word	0xffffffff


	//   ....[29]....
        /*01f0*/ 	.word	0xffffffff


	//   ....[30]....
        /*01f4*/ 	.word	0xffffffff


	//   ....[31]....
        /*01f8*/ 	.word	0xffffffff


	//   ....[32]....
        /*01fc*/ 	.word	0xffffffff


	//   ....[33]....
        /*0200*/ 	.word	0xffffffff


	//   ....[34]....
        /*0204*/ 	.word	0xffffffff


	//   ....[35]....
        /*0208*/ 	.word	0xffffffff


	//   ....[36]....
        /*020c*/ 	.word	0xffffffff


	//   ....[37]....
        /*0210*/ 	.word	0xffffffff


	//   ....[38]....
        /*0214*/ 	.word	0xffffffff


	//   ....[39]....
        /*0218*/ 	.word	0xffffffff


	//   ....[40]....
        /*021c*/ 	.word	0xffffffff


	//   ....[41]....
        /*0220*/ 	.word	0xffffffff


	//   ....[42]....
        /*0224*/ 	.word	0xffffffff


	//   ....[43]....
        /*0228*/ 	.word	0xffffffff


	//   ....[44]....
        /*022c*/ 	.word	0xffffffff


	//   ....[45]....
        /*0230*/ 	.word	0xffffffff


	//----- nvinfo : EIATTR_COOP_GROUP_INSTR_OFFSETS
	.align		4
.L_23959:
        /*0234*/ 	.byte	0x04, 0x28
        /*0236*/ 	.short	(.L_23961 - .L_23960)


	//   ....[0]....
.L_23960:
        /*0238*/ 	.word	0x000033a0


	//   ....[1]....
        /*023c*/ 	.word	0x000033f0


	//   ....[2]....
        /*0240*/ 	.word	0x00003410


	//   ....[3]....
        /*0244*/ 	.word	0x00003440


	//   ....[4]....
        /*0248*/ 	.word	0x00003480


	//   ....[5]....
        /*024c*/ 	.word	0x00003550


	//   ....[6]....
        /*0250*/ 	.word	0x00003570


	//   ....[7]....
        /*0254*/ 	.word	0x000035b0


	//   ....[8]....
        /*0258*/ 	.word	0x00004400


	//   ....[9]....
        /*025c*/ 	.word	0x00004440


	//   ....[10]....
        /*0260*/ 	.word	0x00004460


	//   ....[11]....
        /*0264*/ 	.word	0x00004480


	//   ....[12]....
        /*0268*/ 	.word	0x000044a0


	//   ....[13]....
        /*026c*/ 	.word	0x000044f0


	//   ....[14]....
        /*0270*/ 	.word	0x00004510


	//   ....[15]....
        /*0274*/ 	.word	0x00004530


	//   ....[16]....
        /*0278*/ 	.word	0x00009260


	//   ....[17]....
        /*027c*/ 	.word	0x000092a0


	//   ....[18]....
        /*0280*/ 	.word	0x000092e0


	//   ....[19]....
        /*0284*/ 	.word	0x00009310


	//   ....[20]....
        /*0288*/ 	.word	0x00009340


	//   ....[21]....
        /*028c*/ 	.word	0x00009350


	//   ....[22]....
        /*0290*/ 	.word	0x00009360


	//   ....[23]....
        /*0294*/ 	.word	0x000093a0


	//   ....[24]....
        /*0298*/ 	.word	0x000093d0


	//   ....[25]....
        /*029c*/ 	.word	0x00009400


	//   ....[26]....
        /*02a0*/ 	.word	0x00009430


	//   ....[27]....
        /*02a4*/ 	.word	0x00009450


	//   ....[28]....
        /*02a8*/ 	.word	0x00009470


	//   ....[29]....
        /*02ac*/ 	.word	0x00009490


	//   ....[30]....
        /*02b0*/ 	.word	0x000094b0


	//   ....[31]....
        /*02b4*/ 	.word	0x000094e0


	//   ....[32]....
        /*02b8*/ 	.word	0x00009500


	//   ....[33]....
        /*02bc*/ 	.word	0x00009520


	//   ....[34]....
        /*02c0*/ 	.word	0x00009540


	//   ....[35]....
        /*02c4*/ 	.word	0x00009560


	//   ....[36]....
        /*02c8*/ 	.word	0x00009580


	//   ....[37]....
        /*02cc*/ 	.word	0x000095a0


	//   ....[38]....
        /*02d0*/ 	.word	0x000095d0


	//   ....[39]....
        /*02d4*/ 	.word	0x000095f0


	//   ....[40]....
        /*02d8*/ 	.word	0x00009610


	//   ....[41]....
        /*02dc*/ 	.word	0x00009630


	//   ....[42]....
        /*02e0*/ 	.word	0x00009650


	//   ....[43]....
        /*02e4*/ 	.word	0x00009670


	//   ....[44]....
        /*02e8*/ 	.word	0x00009690


	//   ....[45]....
        /*02ec*/ 	.word	0x000096b0


	//----- nvinfo : EIATTR_VRC_CTA_INIT_COUNT
	.align		4
.L_23961:
        /*02f0*/ 	.byte	0x02, 0x4a
	.zero		1
	.zero		1


	//----- nvinfo : EIATTR_EXIT_INSTR_OFFSETS
	.align		4
        /*02f4*/ 	.byte	0x04, 0x1c
        /*02f6*/ 	.short	(.L_23963 - .L_23962)


	//   ....[0]....
.L_23962:
        /*02f8*/ 	.word	0x000000b0


	//   ....[1]....
        /*02fc*/ 	.word	0x00009dd0


	//   ....[2]....
        /*0300*/ 	.word	0x00009e00


	//   ....[3]....
        /*0304*/ 	.word	0x0000a070


	//----- nvinfo : EIATTR_CRS_STACK_SIZE
	.align		4
.L_23963:
        /*0308*/ 	.byte	0x04, 0x1e
        /*030a*/ 	.short	(.L_23965 - .L_23964)
.L_23964:
        /*030c*/ 	.word	0x00000000


	//----- nvinfo : EIATTR_CBANK_PARAM_SIZE
	.align		4
.L_23965:
        /*0310*/ 	.byte	0x03, 0x19
        /*0312*/ 	.short	0x008c


	//----- nvinfo : EIATTR_PARAM_CBANK
	.align		4
        /*0314*/ 	.byte	0x04, 0x0a
        /*0316*/ 	.short	(.L_23967 - .L_23966)
	.align		4
.L_23966:
        /*0318*/ 	.word	index@(.nv.constant0._ZN4vllm25paged_attention_v2_kernelI13__nv_bfloat16S1_Li120ELi32ELi128ELNS_18Fp8KVCacheDataTypeE0ELb1ELi512EEEvPfS3_PT_PKS4_PKT0_SA_ifPKiSC_iPKfiiiSE_SE_iiiii)
        /*031c*/ 	.short	0x0380
        /*031e*/ 	.short	0x008c


	//----- nvinfo : EIATTR_SW_WAR
	.align		4
.L_23967:
        /*0320*/ 	.byte	0x04, 0x36
        /*0322*/ 	.short	(.L_23969 - .L_23968)
.L_23968:
        /*0324*/ 	.word	0x00000008
.L_23969:


//--------------------- .nv.info._ZN4vllm25paged_attention_v2_kernelI13__nv_bfloat16S1_Li112ELi32ELi128ELNS_18Fp8KVCacheDataTypeE0ELb1ELi512EEEvPfS3_PT_PKS4_PKT0_SA_ifPKiSC_iPKfiiiSE_SE_iiiii --------------------------
	.section	.nv.info._ZN4vllm25paged_attention_v2_kernelI13__nv_bfloat16S1_Li112ELi32ELi128ELNS_18Fp8KVCacheDataTypeE0ELb1ELi512EEEvPfS3_PT_PKS4_PKT0_SA_ifPKiSC_iPKfiiiSE_SE_iiiii,"",@"SHT_CUDA_INFO"
	.sectionflags	@""
	.align	4


	//----- nvinfo : EIATTR_CUDA_API_VERSION
	.align		4
        /*0000*/ 	.byte	0x04, 0x37
        /*0002*/ 	.short	(.L_23971 - .L_23970)
.L_23970:
        /*0004*/ 	.word	0x00000082


	//----- nvinfo : EIATTR_KPARAM_INFO
	.align		4
.L_23971:
        /*0008*/ 	.byte	0x04, 0x17
        /*000a*/ 	.short	(.L_23973 - .L_23972)
.L_23972:
        /*000c*/ 	.word	0x00000000
        /*0010*/ 	.short	0x0015
        /*0012*/ 	.short	0x0088
        /*0014*/ 	.byte	0x00, 0xf0, 0x11, 0x00


	//----- nvinfo : EIATTR_KPARAM_INFO
	.align		4
.L_23973:
        /*0018*/ 	.byte	0x04, 0x17
        /*001a*/ 	.short	(.L_23975 - .L_23974)
.L_23974:
        /*001c*/ 	.word	0x00000000
        /*0020*/ 	.short	0x0014
        /*0022*/ 	.short	0x0084
        /*0024*/ 	.byte	0x00, 0xf0, 0x11, 0x00


	//----- nvinfo : EIATTR_KPARAM_INFO
	.align		4
.L_23975:
        /*0028*/ 	.byte	0x04, 0x17
        /*002a*/ 	.short	(.L_23977 - .L_23976)
.L_23976:
        /*002c*/ 	.word	0x00000000
        /*0030*/ 	.short	0x0013
        /*0032*/ 	.short	0x0080
        /*0034*/ 	.byte	0x00, 0xf0, 0x11, 0x00


	//----- nvinfo : EIATTR_KPARAM_INFO
	.align		4
.L_23977:
        /*0038*/ 	.byte	0x04, 0x17
        /*003a*/ 	.short	(.L_23979 - .L_23978)
.L_23978:
        /*003c*/ 	.word	0x00000000
        /*0040*/ 	.short	0x0012
        /*0042*/ 	.short	0x007c
        /*0044*/ 	.byte	0x00, 0xf0, 0x11, 0x00


	//----- nvinfo : EIATTR_KPARAM_INFO
	.align		4
.L_23979:
        /*0048*/ 	.byte	0x04, 0x17
        /*004a*/ 	.short	(.L_23981 - .L_23980)
.L_23980:
        /*004c*/ 	.word	0x00000000
        /*0050*/ 	.short	0x0011
        /*0052*/ 	.short	0x0078
        /*0054*/ 	.byte	0x00, 0xf0, 0x11, 0x00


	//----- nvinfo : EIATTR_KPARAM_INFO
	.align		4
.L_23981:
        /*0058*/ 	.byte	0x04, 0x17
        /*005a*/ 	.short	(.L_23983 - .L_23982)
.L_23982:
        /*005c*/ 	.word	0x00000000
        /*0060*/ 	.short	0x0010
        /*0062*/ 	.short	0x0070
        /*0064*/ 	.byte	0x00, 0xf5, 0x21, 0x00


	//----- nvinfo : EIATTR_KPARAM_INFO
	.align		4
.L_23983:
        /*0068*/ 	.byte	0x04, 0x17
        /*006a*/ 	.short	(.L_23985 - .L_23984)
.L_23984:
        /*006c*/ 	.word	0x00000000
        /*0070*/ 	.short	0x000f
        /*0072*/ 	.short	0x0068
        /*0074*/ 	.byte	0x00, 0xf5, 0x21, 0x00


	//----- nvinfo : EIATTR_KPARAM_INFO
	.align		4
.L_23985:
        /*0078*/ 	.byte	0x04, 0x17
        /*007a*/ 	.short	(.L_23987 - .L_23986)
.L_23986:
        /*007c*/ 	.word	0x00000000
        /*0080*/ 	.short	0x000e
        /*0082*/ 	.short	0x0060
        /*0084*/ 	.byte	0x00, 0xf0, 0x11, 0x00


	//----- nvinfo : EIATTR_KPARAM_INFO
	.align		4
.L_23987:
        /*0088*/ 	.byte	0x04, 0x17
        /*008a*/ 	.short	(.L_23989 - .L_23988)
.L_23988:
        /*008c*/ 	.word	0x00000000
        /*0090*/ 	.short	0x000d
        /*0092*/ 	.short	0x005c
        /*0094*/ 	.byte	0x00, 0xf0, 0x11, 0x00


	//----- nvinfo : EIATTR_KPARAM_INFO
	.align		4
.L_23989:
        /*0098*/ 	.byte	0x04, 0x17
        /*009a*/ 	.short	(.L_23991 - .L_23990)
.L_23990:
        /*009c*/ 	.word	0x00000000
        /*00a0*/ 	.short	0x000c
        /*00a2*/ 	.short	0x0058
        /*00a4*/ 	.byte	0x00, 0xf0, 0x11, 0x00


	//----- nvinfo : EIATTR_KPARAM_INFO
	.align		4
.L_23991:
        /*00a8*/ 	.byte	0x04, 0x17
        /*00aa*/ 	.short	(.L_23993 - .L_23992)
.L_23992:
        /*00ac*/ 	.word	0x00000000
        /*00b0*/ 	.short	0x000b
        /*00b2*/ 	.short	0x0050
        /*00b4*/ 	.byte	0x00, 0xf5, 0x21, 0x00


	//----- nvinfo : EIATTR_KPARAM_INFO
	.align		4
.L_23993:
        /*00b8*/ 	.byte	0x04, 0x17
        /*00ba*/ 	.short	(.L_23995 - .L_23994)
.L_23994:
        /*00bc*/ 	.word	0x00000000
        /*00c0*/ 	.short	0x000a
        /*00c2*/ 	.short	0x0048
        /*00c4*/ 	.byte	0x00, 0xf0, 0x11, 0x00


	//----- nvinfo : EIATTR_KPARAM_INFO
	.align		4
.L_23995:
        /*00c8*/ 	.byte	0x04, 0x17
        /*00ca*/ 	.short	(.L_23997 - .L_23996)
.L_23996:
        /*00cc*/ 	.word	0x00000000
        /*00d0*/ 	.short	0x0009
        /*00d2*/ 	.short	0x0040
        /*00d4*/ 	.byte	0x00, 0xf5, 0x21, 0x00


	//----- nvinfo : EIATTR_KPARAM_INFO
	.align		4
.L_23997:
        /*00d8*/ 	.byte	0x04, 0x17
        /*00da*/ 	.short	(.L_23999 - .L_23998)
.L_23998:
        /*00dc*/ 	.word	0x00000000
        /*00e0*/ 	.short	0x0008
        /*00e2*/ 	.short	0x0038
        /*00e4*/ 	.byte	0x00, 0xf5, 0x21, 0x00


	//----- nvinfo : EIATTR_KPARAM_INFO
	.align		4
.L_23999:
        /*00e8*/ 	.byte	0x04, 0x17
        /*00ea*/ 	.short	(.L_24001 - .L_24000)
.L_24000:
        /*00ec*/ 	.word	0x00000000
        /*00f0*/ 	.short	0x0007
        /*00f2*/ 	.short	0x0034
        /*00f4*/ 	.byte	0x00, 0xf0, 0x11, 0x00


	//----- nvinfo : EIATTR_KPARAM_INFO
	.align		4
.L_24001:
        /*00f8*/ 	.byte	0x04, 0x17
        /*00fa*/ 	.short	(.L_24003 - .L_24002)
.L_24002:
        /*00fc*/ 	.word	0x00000000
        /*0100*/ 	.short	0x0006
        /*0102*/ 	.short	0x0030
        /*0104*/ 	.byte	0x00, 0xf0, 0x11, 0x00


	//----- nvinfo : EIATTR_KPARAM_INFO
	.align		4
.L_24003:
        /*0108*/ 	.byte	0x04, 0x17
        /*010a*/ 	.short	(.L_24005 - .L_24004)
.L_24004:
        /*010c*/ 	.word	0x00000000
        /*0110*/ 	.short	0x0005
        /*0112*/ 	.short	0x0028
        /*0114*/ 	.byte	0x00, 0xf5, 0x21, 0x00


	//----- nvinfo : EIATTR_KPARAM_INFO
	.align		4
.L_24005:
        /*0118*/ 	.byte	0x04, 0x17
        /*011a*/ 	.short	(.L_24007 - .L_24006)
.L_24006:
        /*011c*/ 	.word	0x00000000
        /*0120*/ 	.short	0x0004
        /*0122*/ 	.short	0x0020
        /*0124*/ 	.byte	0x00, 0xf5, 0x21, 0x00


	//----- nvinfo : EIATTR_KPARAM_INFO
	.align		4
.L_24007:
        /*0128*/ 	.byte	0x04, 0x17
        /*012a*/ 	.short	(.L_24009 - .L_24008)
.L_24008:
        /*012c*/ 	.word	0x00000000
        /*0130*/ 	.short	0x0003
        /*0132*/ 	.short	0x0018
        /*0134*/ 	.byte	0x00, 0xf5, 0x21, 0x00


	//----- nvinfo : EIATTR_KPARAM_INFO
	.align		4
.L_24009:
        /*0138*/ 	.byte	0x04, 0x17
        /*013a*/ 	.short	(.L_24011 - .L_24010)
.L_24010:
        /*013c*/ 	.word	0x00000000
        /*0140*/ 	.short	0x0002
        /*0142*/ 	.short	0x0010
        /*0144*/ 	.byte	0x00, 0xf5, 0x21, 0x00


	//----- nvinfo : EIATTR_KPARAM_INFO
	.align		4
.L_24011:
        /*0148*/ 	.byte	0x04, 0x17
        /*014a*/ 	.short	(.L_24013 - .L_24012)
.L_24012:
        /*014c*/ 	.word	0x00000000
        /*0150*/ 	.short	0x0001
        /*0152*/ 	.short	0x0008
        /*0154*/ 	.byte	0x00, 0xf5, 0x21, 0x00


	//----- nvinfo : EIATTR_KPARAM_INFO
	.align		4
.L_24013:
        /*0158*/ 	.byte	0x04, 0x17
        /*015a*/ 	.short	(.L_24015 - .L_24014)
.L_24014:
        /*015c*/ 	.word	0x00000000
        /*0160*/ 	.short	0x0000
        /*0162*/ 	.short	0x0000
        /*0164*/ 	.byte	0x00, 0xf5, 0x21, 0x00


	//----- nvinfo : EIATTR_SPARSE_MMA_MASK
	.align		4
.L_24015:
        /*0168*/ 	.byte	0x03, 0x50
        /*016a*/ 	.short	0x0000


	//----- nvinfo : EIATTR_MAXREG_COUNT
	.align		4
        /*016c*/ 	.byte	0x03, 0x1b
        /*016e*/ 	.short	0x00ff


	//----- nvinfo : EIATTR_NUM_BARRIERS
	.align		4
        /*0170*/ 	.byte	0x02, 0x4c
        /*0172*/ 	.byte	0x01
	.zero		1


	//----- nvinfo : EIATTR_MERCURY_ISA_VERSION
	.align		4
        /*0174*/ 	.byte	0x03, 0x5f
        /*0176*/ 	.short	0x0101


	//----- nvinfo : EIATTR_COOP_GROUP_MASK_REGIDS
	.align		4
        /*0178*/ 	.byte	0x04, 0x29
        /*017a*/ 	.short	(.L_24017 - .L_24016)


	//   ....[0]....
.L_24016:
        /*017c*/ 	.word	0xffffffff


	//   ....[1]....
        /*0180*/ 	.word	0xffffffff


	//   ....[2]....
        /*0184*/ 	.word	0xffffffff


	//   ....[3]....
        /*0188*/ 	.word	0xffffffff


	//   ....[4]....
        /*018c*/ 	.word	0xffffffff


	//   ....[5]....
        /*0190*/ 	.word	0xffffffff


	//   ....[6]....
        /*0194*/ 	.word	0xffffffff


	//   ....[7]....
        /*0198*/ 	.word	0xffffffff


	//   ....[8]....
        /*019c*/ 	.word	0xffffffff


	//   ....[9]....
        /*01a0*/ 	.word	0xffffffff


	//   ....[10]....
        /*01a4*/ 	.word	0xffffffff


	//   ....[11]....
        /*01a8*/ 	.word	0xffffffff


	//   ....[12]....
        /*01ac*/ 	.word	0xffffffff


	//   ....[13]....
        /*01b0*/ 	.word	0xffffffff


	//   ....[14]....
        /*01b4*/ 	.word	0xffffffff


	//   ....[15]....
        /*01b8*/ 	.word	0xffffffff


	//   ....[16]....
        /*01bc*/ 	.word	0xffffffff


	//   ....[17]....
        /*01c0*/ 	.word	0xffffffff


	//   ....[18]....
        /*01c4*/ 	.word	0xffffffff


	//   ....[19]....
        /*01c8*/ 	.word	0xffffffff


	//   ....[20]....
        /*01cc*/ 	.word	0xffffffff


	//   ....[21]....
        /*01d0*/ 	.word	0xffffffff


	//   ....[22]....
        /*01d4*/ 	.word	0xffffffff


	//   ....[23]....
        /*01d8*/ 	.word	0xffffffff


	//   ....[24]....
        /*01dc*/ 	.word	0xffffffff


	//   ....[25]....
        /*01e0*/ 	.word	0xffffffff


	//   ....[26]....
        /*01e4*/ 	.word	0xffffffff


	//   ....[27]....
        /*01e8*/ 	.word	0xffffffff


	//   ....[28]....
        /*01ec*/ 	.word	0xffffffff


	//   ....[29]....
        /*01f0*/ 	.word	0xffffffff


	//   ....[30]....
        /*01f4*/ 	.word	0xffffffff


	//   ....[31]....
        /*01f8*/ 	.word	0xffffffff


	//   ....[32]....
        /*01fc*/ 	.word	0xffffffff


	//   ....[33]....
        /*0200*/ 	.word	0xffffffff


	//   ....[34]....
        /*0204*/ 	.word	0xffffffff


	//   ....[35]....
        /*0208*/ 	.word	0xffffffff


	//   ....[36]....
        /*020c*/ 	.word	0xffffffff


	//   ....[37]....
        /*0210*/ 	.word	0xffffffff


	//   ....[38]....
        /*0214*/ 	.word	0xffffffff


	//   ....[39]....
        /*0218*/ 	.word	0xffffffff


	//   ....[40]....
        /*021c*/ 	.word	0xffffffff


	//   ....[41]....
        /*0220*/ 	.word	0xffffffff


	//   ....[42]....
        /*0224*/ 	.word	0xffffffff


	//   ....[43]....
        /*0228*/ 	.word	0xffffffff


	//----- nvinfo : EIATTR_COOP_GROUP_INSTR_OFFSETS
	.align		4
.L_24017:
        /*022c*/ 	.byte	0x04, 0x28
        /*022e*/ 	.short	(.L_24019 - .L_24018)


	//   ....[0]....
.L_24018:
        /*0230*/ 	.word	0x00003150


	//   ....[1]....
        /*0234*/ 	.word	0x000031b0


	//   ....[2]....
        /*0238*/ 	.word	0x000031e0


	//   ....[3]....
        /*023c*/ 	.word	0x00003220


	//   ....[4]....
        /*0240*/ 	.word	0x00003280


	//   ....[5]....
        /*0244*/ 	.word	0x00003300


	//   ....[6]....
        /*0248*/ 	.word	0x00003330


	//   ....[7]....
        /*024c*/ 	.word	0x00003370


	//   ....[8]....
        /*0250*/ 	.word	0x000041b0


	//   ....[9]....
        /*0254*/ 	.word	0x000041f0


	//   ....[10]....
        /*0258*/ 	.word	0x00004210


	//   ....[11]....
        /*025c*/ 	.word	0x00004230


	//   ....[12]....
        /*0260*/ 	.word	0x00004250


	//   ....[13]....
        /*0264*/ 	.word	0x000042a0


	//   ....[14]....
        /*0268*/ 	.word	0x000042c0


	//   ....[15]....
        /*026c*/ 	.word	0x000042e0


	//   ....[16]....
        /*0270*/ 	.word	0x00008c30


	//   ....[17]....
        /*0274*/ 	.word	0x00008c70


	//   ....[18]....
        /*0278*/ 	.word	0x00008cb0


	//   ....[19]....
        /*027c*/ 	.word	0x00008cf0


	//   ....[20]....
        /*0280*/ 	.word	0x00008d30


	//   ....[21]....
        /*0284*/ 	.word	0x00008d50


	//   ....[22]....
        /*0288*/ 	.word	0x00008d60


	//   ....[23]....
        /*028c*/ 	.word	0x00008d90


	//   ....[24]....
        /*0290*/ 	.word	0x00008db0


	//   ....[25]....
        /*0294*/ 	.word	0x00008de0


	//   ....[26]....
        /*0298*/ 	.word	0x00008e00


	//   ....[27]....
        /*029c*/ 	.word	0x00008e20


	//   ....[28]....
        /*02a0*/ 	.word	0x00008e40


	//   ....[29]....
        /*02a4*/ 	.word	0x00008e60


	//   ....[30]....
        /*02a8*/ 	.word	0x00008e90


	//   ....[31]....
        /*02ac*/ 	.word	0x00008eb0


	//   ....[32]....
        /*02b0*/ 	.word	0x00008ed0


	//   ....[33]....
        /*02b4*/ 	.word	0x00008f00


	//   ....[34]....
        /*02b8*/ 	.word	0x00008f30


	//   ....[35]....
        /*02bc*/ 	.word	0x00008f50


	//   ....[36]....
        /*02c0*/ 	.word	0x00008f60


	//   ....[37]....
        /*02c4*/ 	.word	0x00008f80


	//   ....[38]....
        /*02c8*/ 	.word	0x00008fa0


	//   ....[39]....
        /*02cc*/ 	.word	0x00008fc0


	//   ....[40]....
        /*02d0*/ 	.word	0x00008fe0


	//   ....[41]....
        /*02d4*/ 	.word	0x00009000


	//   ....[42]....
        /*02d8*/ 	.word	0x00009020


	//   ....[43]....
        /*02dc*/ 	.word	0x00009040


	//----- nvinfo : EIATTR_VRC_CTA_INIT_COUNT
	.align		4
.L_24019:
        /*02e0*/ 	.byte	0x02, 0x4a
	.zero		1
	.zero		1


	//----- nvinfo : EIATTR_EXIT_INSTR_OFFSETS
	.align		4
        /*02e4*/ 	.byte	0x04, 0x1c
        /*02e6*/ 	.short	(.L_24021 - .L_24020)


	//   ....[0]....
.L_24020:
        /*02e8*/ 	.word	0x000000b0


	//   ....[1]....
        /*02ec*/ 	.word	0x00009700


	//   ....[2]....
        /*02f0*/ 	.word	0x00009730


	//   ....[3]....
        /*02f4*/ 	.word	0x00009980


	//----- nvinfo : EIATTR_CRS_STACK_SIZE
	.align		4
.L_24021:
        /*02f8*/ 	.byte	0x04, 0x1e
        /*02fa*/ 	.short	(.L_24023 - .L_24022)
.L_24022:
        /*02fc*/ 	.word	0x00000000


	//----- nvinfo : EIATTR_CBANK_PARAM_SIZE
	.align		4
.L_24023:
        /*0300*/ 	.byte	0x03, 0x19
        /*0302*/ 	.short	0x008c


	//----- nvinfo : EIATTR_PARAM_CBANK
	.align		4
        /*0304*/ 	.byte	0x04, 0x0a
        /*0306*/ 	.short	(.L_24025 - .L_24024)
	.align		4
.L_24024:
        /*0308*/ 	.word	index@(.nv.constant0._ZN4vllm25paged_attention_v2_kernelI13__nv_bfloat16S1_Li112ELi32ELi128ELNS_18Fp8KVCacheDataTypeE0ELb1ELi512EEEvPfS3_PT_PKS4_PKT0_SA_ifPKiSC_iPKfiiiSE_SE_iiiii)
        /*030c*/ 	.short	0x0380
        /*030e*/ 	.short	0x008c


	//----- nvinfo : EIATTR_SW_WAR
	.align		4
.L_24025:
        /*0310*/ 	.byte	0x04, 0x36
        /*0312*/ 	.short	(.L_24027 - .L_24026)
.L_24026:
        /*0314*/ 	.word	0x00000008
.L_24027:


//--------------------- .nv.info._ZN4vllm25paged_attention_v2_kernelI13__nv_bfloat16S1_Li96ELi32ELi128ELNS_18Fp8KVCacheDataTypeE0ELb1ELi512EEEvPfS3_PT_PKS4_PKT0_SA_ifPKiSC_iPKfiiiSE_SE_iiiii --------------------------
	.section	.nv.info._ZN4vllm25paged_attention_v2_kernelI13__nv_bfloat16S1_Li96ELi32ELi128ELNS_18Fp8KVCacheDataTypeE0ELb1ELi512EEEvPfS3_PT_PKS4_PKT0_SA_ifPKiSC_iPKfiiiSE_SE_iiiii,"",@"SHT_CUDA_INFO"
	.sectionflags	@""
	.align	4


	//----- nvinfo : EIATTR_CUDA_API_VERSION
	.align		4
        /*0000*/ 	.byte	0x04, 0x37
        /*0002*/ 	.short	(.L_24029 - .L_24028)
.L_24028:
        /*0004*/ 	.word	0x00000082


	//----- nvinfo : EIATTR_KPARAM_INFO
	.align		4
.L_24029:
        /*0008*/ 	.byte	0x04, 0x17
        /*000a*/ 	.short	(.L_24031 - .L_24030)
.L_24030:
        /*000c*/ 	.word	0x00000000
        /*0010*/ 	.short	0x0015
        /*0012*/ 	.short	0x0088
        /*0014*/ 	.byte	0x00, 0xf0, 0x11, 0x00


	//----- nvinfo : EIATTR_KPARAM_INFO
	.align		4
.L_24031:
        /*0018*/ 	.byte	0x04, 0x17
        /*001a*/ 	.short	(.L_24033 - .L_24032)
.L_24032:
        /*001c*/ 	.word	0x00000000
        /*0020*/ 	.short	0x0014
        /*0022*/ 	.short	0x0084
        /*0024*/ 	.byte	0x00, 0xf0, 0x11, 0x00


	//----- nvinfo : EIATTR_KPARAM_INFO
	.align		4
.L_24033:
        /*0028*/ 	.byte	0x04, 0x17
        /*002a*/ 	.short	(.L_24035 - .L_24034)
.L_24034:
        /*002c*/ 	.word	0x00000000
        /*0030*/ 	.short	0x0013
        /*0032*/ 	.short	0x0080
        /*0034*/ 	.byte	0x00, 0xf0, 0x11, 0x00


	//----- nvinfo : EIATTR_KPARAM_INFO
	.align		4
.L_24035:
        /*0038*/ 	.byte	0x04, 0x17
        /*003a*/ 	.short	(.L_24037 - .L_24036)
.L_24036:
        /*003c*/ 	.word	0x00000000
        /*0040*/ 	.short	0x0012
        /*0042*/ 	.short	0x007c
        /*0044*/ 	.byte	0x00, 0xf0, 0x11, 0x00


	//----- nvinfo : EIATTR_KPARAM_INFO
	.align		4
.L_24037:
        /*0048*/ 	.byte	0x04, 0x17
        /*004a*/ 	.short	(.L_24039 - .L_24038)
.L_24038:
        /*004c*/ 	.word	0x00000000
        /*0050*/ 	.short	0x0011
        /*0052*/ 	.short	0x0078
        /*0054*/ 	.byte	0x00, 0xf0, 0x11, 0x00


	//----- nvinfo : EIATTR_KPARAM_INFO
	.align		4
.L_24039:
        /*0058*/ 	.byte	0x04, 0x17
        /*005a*/ 	.short	(.L_24041 - .L_24040)
.L_24040:
        /*005c*/ 	.word	0x00000000
        /*0060*/ 	.short	0x0010
        /*0062*/ 	.short	0x0070
        /*0064*/ 	.byte	0x00, 0xf5, 0x21, 0x00


	//----- nvinfo : EIATTR_KPARAM_INFO
	.align		4
.L_24041:
        /*0068*/ 	.byte	0x04, 0x17
        /*006a*/ 	.short	(.L_24043 - .L_24042)
.L_24042:
        /*006c*/ 	.word	0x00000000
        /*0070*/ 	.short	0x000f
        /*0072*/ 	.short	0x0068
        /*0074*/ 	.byte	0x00, 0xf5, 0x21, 0x00


	//----- nvinfo : EIATTR_KPARAM_INFO
	.align		4
.L_24043:
        /*0078*/ 	.byte	0x04, 0x17
        /*007a*/ 	.short	(.L_24045 - .L_24044)
.L_24044:
        /*007c*/ 	.word	0x00000000
        /*0080*/ 	.short	0x000e
        /*0082*/ 	.short	0x0060
        /*0084*/ 	.byte	0x00, 0xf0, 0x11, 0x00


	//----- nvinfo : EIATTR_KPARAM_INFO
	.align		4
.L_24045:
        /*0088*/ 	.byte	0x04, 0x17
        /*008a*/ 	.short	(.L_24047 - .L_24046)
.L_24046:
        /*008c*/ 	.word	0x00000000
        /*0090*/ 	.short	0x000d
        /*0092*/ 	.short	0x005c
        /*0094*/ 	.byte	0x00, 0xf0, 0x11, 0x00


	//----- nvinfo : EIATTR_KPARAM_INFO
	.align		4
.L_24047:
        /*0098*/ 	.byte	0x04, 0x17
        /*009a*/ 	.short	(.L_24049 - .L_24048)
.L_24048:
        /*009c*/ 	.word	0x00000000
        /*00a0*/ 	.short	0x000c
        /*00a2*/ 	.short	0x0058
        /*00a4*/ 	.byte	0x00, 0xf0, 0x11, 0x00


	//----- nvinfo : EIATTR_KPARAM_INFO
	.align		4
.L_24049:
        /*00a8*/ 	.byte	0x04, 0x17
        /*00aa*/ 	.short	(.L_24051 - .L_24050)
.L_24050:
        /*00ac*/ 	.word	0x00000000
        /*00b0*/ 	.short	0x000b
        /*00b2*/ 	.short	0x0050
        /*00b4*/ 	.byte	0x00, 0xf5, 0x21, 0x00


	//----- nvinfo : EIATTR_KPARAM_INFO
	.align		4
.L_24051:
        /*00b8*/ 	.byte	0x04, 0x17
        /*00ba*/ 	.short	(.L_24053 - .L_24052)
.L_24052:
        /*00bc*/ 	.word	0x00000000
        /*00c0*/ 	.short	0x000a
        /*00c2*/ 	.short	0x0048
        /*00c4*/ 	.byte	0x00, 0xf0, 0x11, 0x00


	//----- nvinfo : EIATTR_KPARAM_INFO
	.align		4
.L_24053:
        /*00c8*/ 	.byte	0x04, 0x17
        /*00ca*/ 	.short	(.L_24055 - .L_24054)
.L_24054:
        /*00cc*/ 	.word	0x00000000
        /*00d0*/ 	.short	0x0009
        /*00d2*/ 	.short	0x0040
        /*00d4*/ 	.byte	0x00, 0xf5, 0x21, 0x00


	//----- nvinfo : EIATTR_KPARAM_INFO
	.align		4
.L_24055:
        /*00d8*/ 	.byte	0x04, 0x17
        /*00da*/ 	.short	(.L_24057 - .L_24056)
.L_24056:
        /*00dc*/ 	.word	0x00000000
        /*00e0*/ 	.short	0x0008
        /*00e2*/ 	.short	0x0038
        /*00e4*/ 	.byte	0x00, 0xf5, 0x21, 0x00


	//----- nvinfo : EIATTR_KPARAM_INFO
	.align		4
.L_24057:
        /*00e8*/ 	.byte	0x04, 0x17
        /*00ea*/ 	.short	(.L_24059 - .L_24058)
.L_24058:
        /*00ec*/ 	.word	0x00000000
        /*00f0*/ 	.short	0x0007
        /*00f2*/ 	.short	0x0034
        /*00f4*/ 	.byte	0x00, 0xf0, 0x11, 0x00


	//----- nvinfo : EIATTR_KPARAM_INFO
	.align		4
.L_24059:
        /*00f8*/ 	.byte	0x04, 0x17
        /*00fa*/ 	.short	(.L_24061 - .L_24060)
.L_24060:
        /*00fc*/ 	.word	0x00000000
        /*0100*/ 	.short	0x0006
        /*0102*/ 	.short	0x0030
        /*0104*/ 	.byte	0x00, 0xf0, 0x11, 0x00


	//----- nvinfo : EIATTR_KPARAM_INFO
	.align		4
.L_24061:
        /*0108*/ 	.byte	0x04, 0x17
        /*010a*/ 	.short	(.L_24063 - .L_24062)
.L_24062:
        /*010c*/ 	.word	0x00000000
        /*0110*/ 	.short	0x0005
        /*0112*/ 	.short	0x0028
        /*0114*/ 	.byte	0x00, 0xf5, 0x21, 0x00


	//----- nvinfo : EIATTR_KPARAM_INFO
	.align		4
.L_24063:
        /*0118*/ 	.byte	0x04, 0x17
        /*011a*/ 	.short	(.L_24065 - .L_24064)
.L_24064:
        /*011c*/ 	.word	0x00000000
        /*0120*/ 	.short	0x0004
        /*0122*/ 	.short	0x0020
        /*0124*/ 	.byte	0x00, 0xf5, 0x21, 0x00


	//----- nvinfo : EIATTR_KPARAM_INFO
	.align		4
.L_24065:
        /*0128*/ 	.byte	0x04, 0x17
        /*012a*/ 	.short	(.L_24067 - .L_24066)
.L_24066:
        /*012c*/ 	.word	0x00000000
        /*0130*/ 	.short	0x0003
        /*0132*/ 	.short	0x0018
        /*0134*/ 	.byte	0x00, 0xf5, 0x21, 0x00


	//----- nvinfo : EIATTR_KPARAM_INFO
	.align		4
.L_24067:
        /*0138*/ 	.byte	0x04, 0x17
        /*013a*/ 	.short	(.L_24069 - .L_24068)
.L_24068:
        /*013c*/ 	.word	0x00000000
        /*0140*/ 	.short	0x0002
        /*0142*/ 	.short	0x0010
        /*0144*/ 	.byte	0x00, 0xf5, 0x21, 0x00


	//----- nvinfo : EIATTR_KPARAM_INFO
	.align		4
.L_24069:
        /*0148*/ 	.byte	0x04, 0x17
        /*014a*/ 	.short	(.L_24071 - .L_24070)
.L_24070:
        /*014c*/ 	.word	0x00000000
        /*0150*/ 	.short	0x0001
        /*0152*/ 	.short	0x0008
        /*0154*/ 	.byte	0x00, 0xf5, 0x21, 0x00


	//----- nvinfo : EIATTR_KPARAM_INFO
	.align		4
.L_24071:
        /*0158*/ 	.byte	0x04, 0x17
        /*015a*/ 	.short	(.L_24073 - .L_24072)
.L_24072:
        /*015c*/ 	.word	0x00000000
        /*0160*/ 	.short	0x0000
        /*0162*/ 	.short	0x0000
        /*0164*/ 	.byte	0x00, 0xf5, 0x21, 0x00


	//----- nvinfo : EIATTR_SPARSE_MMA_MASK
	.align		4
.L_24073:
        /*0168*/ 	.byte	0x03, 0x50
        /*016a*/ 	.short	0x0000


	//----- nvinfo : EIATTR_MAXREG_COUNT
	.align		4
        /*016c*/ 	.byte	0x03, 0x1b
        /*016e*/ 	.short	0x00ff


	//----- nvinfo : EIATTR_NUM_BARRIERS
	.align		4
        /*0170*/ 	.byte	0x02, 0x4c
        /*0172*/ 	.byte	0x01
	.zero		1


	//----- nvinfo : EIATTR_MERCURY_ISA_VERSION
	.align		4
        /*0174*/ 	.byte	0x03, 0x5f
        /*0176*/ 	.short	0x0101


	//----- nvinfo : EIATTR_COOP_GROUP_MASK_REGIDS
	.align		4
        /*0178*/ 	.byte	0x04, 0x29
        /*017a*/ 	.short	(.L_24075 - .L_24074)


	//   ....[0]....
.L_24074:
        /*017c*/ 	.word	0xffffffff


	//   ....[1]....
        /*0180*/ 	.word	0xffffffff


	//   ....[2]....
        /*0184*/ 	.word	0xffffffff


	//   ....[3]....
        /*0188*/ 	.word	0xffffffff


	//   ....[4]....
        /*018c*/ 	.word	0xffffffff


	//   ....[5]....
        /*0190*/ 	.word	0xffffffff


	//   ....[6]....
        /*0194*/ 	.word	0xffffffff


	//   ....[7]....
        /*0198*/ 	.word	0xffffffff


	//   ....[8]....
        /*019c*/ 	.word	0xffffffff


	//   ....[9]....
        /*01a0*/ 	.word	0xffffffff


	//   ....[10]....
        /*01a4*/ 	.word	0xffffffff


	//   ....[11]....
        /*01a8*/ 	.word	0xffffffff


	//   ....[12]....
        /*01ac*/ 	.word	0xffffffff


	//   ....[13]....
        /*01b0*/ 	.word	0xffffffff


	//   ....[14]....
        /*01b4*/ 	.word	0xffffffff


	//   ....[15]....
        /*01b8*/ 	.word	0xffffffff


	//   ....[16]....
        /*01bc*/ 	.word	0xffffffff


	//   ....[17]....
        /*01c0*/ 	.word	0xffffffff


	//   ....[18]....
        /*01c4*/ 	.word	0xffffffff


	//   ....[19]....
        /*01c8*/ 	.word	0xffffffff


	//   ....[20]....
        /*01cc*/ 	.word	0xffffffff


	//   ....[21]....
        /*01d0*/ 	.word	0xffffffff


	//   ....[22]....
        /*01d4*/ 	.word	0xffffffff


	//   ....[23]....
        /*01d8*/ 	.word	0xffffffff


	//   ....[24]....
        /*01dc*/ 	.word	0xffffffff


	//   ....[25]....
        /*01e0*/ 	.word	0xffffffff


	//   ....[26]....
        /*01e4*/ 	.word	0xffffffff


	//   ....[27]....
        /*01e8*/ 	.word	0xffffffff


	//   ....[28]....
        /*01ec*/ 	.word	0xffffffff


	//   ....[29]....
        /*01f0*/ 	.word	0xffffffff


	//   ....[30]....
        /*01f4*/ 	.word	0xffffffff


	//   ....[31]....
        /*01f8*/ 	.word	0xffffffff


	//   ....[32]....
        /*01fc*/ 	.word	0xffffffff


	//   ....[33]....
        /*0200*/ 	.word	0xffffffff


	//   ....[34]....
        /*0204*/ 	.word	0xffffffff


	//   ....[35]....
        /*0208*/ 	.word	0xffffffff


	//   ....[36]....
        /*020c*/ 	.word	0xffffffff


	//   ....[37]....
        /*0210*/ 	.word	0xffffffff


	//   ....[38]....
        /*0214*/ 	.word	0xffffffff


	//   ....[39]....
        /*0218*/ 	.word	0xffffffff


	//----- nvinfo : EIATTR_COOP_GROUP_INSTR_OFFSETS
	.align		4
.L_24075:
        /*021c*/ 	.byte	0x04, 0x28
        /*021e*/ 	.short	(.L_24077 - .L_24076)


	//   ....[0]....
.L_24076:
        /*0220*/ 	.word	0x00002cc0


	//   ....[1]....
        /*0224*/ 	.word	0x00002d20


	//   ....[2]....
        /*0228*/ 	.word	0x00002d40


	//   ....[3]....
        /*022c*/ 	.word	0x00002d70


	//   ....[4]....
        /*0230*/ 	.word	0x00002db0


	//   ....[5]....
        /*0234*/ 	.word	0x00002e70


	//   ....[6]....
        /*0238*/ 	.word	0x00002e90


	//   ....[7]....
        /*023c*/ 	.word	0x00002ed0


	//   ....[8]....
        /*0240*/ 	.word	0x00003d20


	//   ....[9]....
        /*0244*/ 	.word	0x00003d60


	//   ....[10]....
        /*0248*/ 	.word	0x00003d80


	//   ....[11]....
        /*024c*/ 	.word	0x00003da0


	//   ....[12]....
        /*0250*/ 	.word	0x00003dc0


	//   ....[13]....
        /*0254*/ 	.word	0x00003e10


	//   ....[14]....
        /*0258*/ 	.word	0x00003e30


	//   ....[15]....
        /*025c*/ 	.word	0x00003e50


	//   ....[16]....
        /*0260*/ 	.word	0x00007f80


	//   ....[17]....
        /*0264*/ 	.word	0x00007fc0


	//   ....[18]....
        /*0268*/ 	.word	0x00008000


	//   ....[19]....
        /*026c*/ 	.word	0x00008040


	//   ....[20]....
        /*0270*/ 	.word	0x00008080


	//   ....[21]....
        /*0274*/ 	.word	0x000080b0


	//   ....[22]....
        /*0278*/ 	.word	0x000080d0


	//   ....[23]....
        /*027c*/ 	.word	0x00008100


	//   ....[24]....
        /*0280*/ 	.word	0x00008120


	//   ....[25]....
        /*0284*/ 	.word	0x00008150


	//   ....[26]....
        /*0288*/ 	.word	0x00008170


	//   ....[27]....
        /*028c*/ 	.word	0x00008190


	//   ....[28]....
        /*0290*/ 	.word	0x000081c0


	//   ....[29]....
        /*0294*/ 	.word	0x000081e0


	//   ....[30]....
        /*0298*/ 	.word	0x00008200


	//   ....[31]....
        /*029c*/ 	.word	0x00008220


	//   ....[32]....
        /*02a0*/ 	.word	0x00008240


	//   ....[33]....
        /*02a4*/ 	.word	0x00008260


	//   ....[34]....
        /*02a8*/ 	.word	0x00008270


	//   ....[35]....
        /*02ac*/ 	.word	0x00008290


	//   ....[36]....
        /*02b0*/ 	.word	0x000082b0


	//   ....[37]....
        /*02b4*/ 	.word	0x000082d0


	//   ....[38]....
        /*02b8*/ 	.word	0x000082f0


	//   ....[39]....
        /*02bc*/ 	.word	0x00008310


	//----- nvinfo : EIATTR_VRC_CTA_INIT_COUNT
	.align		4
.L_24077:
        /*02c0*/ 	.byte	0x02, 0x4a
	.zero		1
	.zero		1


	//----- nvinfo : EIATTR_EXIT_INSTR_OFFSETS
	.align		4
        /*02c4*/ 	.byte	0x04, 0x1c
        /*02c6*/ 	.short	(.L_24079 - .L_24078)


	//   ....[0]....
.L_24078:
        /*02c8*/ 	.word	0x000000b0


	//   ....[1]....
        /*02cc*/ 	.word	0x00008910


	//   ....[2]....
        /*02d0*/ 	.word	0x00008940


	//   ....[3]....
        /*02d4*/ 	.word	0x00008b50


	//----- nvinfo : EIATTR_CRS_STACK_SIZE
	.align		4
.L_24079:
        /*02d8*/ 	.byte	0x04, 0x1e
        /*02da*/ 	.short	(.L_24081 - .L_24080)
.L_24080:
        /*02dc*/ 	.word	0x00000000


	//----- nvinfo : EIATTR_CBANK_PARAM_SIZE
	.align		4
.L_24081:
        /*02e0*/ 	.byte	0x03, 0x19
        /*02e2*/ 	.short	0x008c


	//----- nvinfo : EIATTR_PARAM_CBANK
	.align		4
        /*02e4*/ 	.byte	0x04, 0x0a
        /*02e6*/ 	.short	(.L_24083 - .L_24082)
	.align		4
.L_24082:
        /*02e8*/ 	.word	index@(.nv.constant0._ZN4vllm25paged_attention_v2_kernelI13__nv_bfloat16S1_Li96ELi32ELi128ELNS_18Fp8KVCacheDataTypeE0ELb1ELi512EEEvPfS3_PT_PKS4_PKT0_SA_ifPKiSC_iPKfiiiSE_SE_iiiii)
        /*02ec*/ 	.short	0x0380
        /*02ee*/ 	.short	0x008c


	//----- nvinfo : EIATTR_SW_WAR
	.align		4
.L_24083:
        /*02f0*/ 	.byte	0x04, 0x36
        /*02f2*/ 	.short	(.L_24085 - .L_24084)
.L_24084:
        /*02f4*/ 	.word	0x00000008
.L_24085:


//--------------------- .nv.info._ZN4vllm25paged_attention_v2_kernelI13__nv_bfloat16S1_Li80ELi32ELi128ELNS_18Fp8KVCacheDataTypeE0ELb1ELi512EEEvPfS3_PT_PKS4_PKT0_SA_ifPKiSC_iPKfiiiSE_SE_iiiii --------------------------
	.section	.nv.info._ZN4vllm25paged_attention_v2_kernelI13__nv_bfloat16S1_Li80ELi32ELi128ELNS_18Fp8KVCacheDataTypeE0ELb1ELi512EEEvPfS3_PT_PKS4_PKT0_SA_ifPKiSC_iPKfiiiSE_SE_iiiii,"",@"SHT_CUDA_INFO"
	.sectionflags	@""
	.align	4


	//----- nvinfo : EIATTR_CUDA_API_VERSION
	.align		4
        /*0000*/ 	.byte	0x04, 0x37
        /*0002*/ 	.short	(.L_24087 - .L_24086)
.L_24086:
        /*0004*/ 	.word	0x00000082


	//----- nvinfo : EIATTR_KPARAM_INFO
	.align		4
.L_24087:
        /*0008*/ 	.byte	0x04, 0x17
        /*000a*/ 	.short	(.L_24089 - .L_24088)
.L_24088:
        /*000c*/ 	.word	0x00000000
        /*0010*/ 	.short	0x0015
        /*0012*/ 	.short	0x0088
        /*0014*/ 	.byte	0x00, 0xf0, 0x11, 0x00


	//----- nvinfo : EIATTR_KPARAM_INFO
	.align		4
.L_24089:
        /*0018*/ 	.byte	0x04, 0x17
        /*001a*/ 	.short	(.L_24091 - .L_24090)
.L_24090:
        /*001c*/ 	.word	0x00000000
        /*0020*/ 	.short	0x0014
        /*0022*/ 	.short	0x0084
        /*0024*/ 	.byte	0x00, 0xf0, 0x11, 0x00


	//----- nvinfo : EIATTR_KPARAM_INFO
	.align		4
.L_24091:
        /*0028*/ 	.byte	0x04, 0x17
        /*002a*/ 	.short	(.L_24093 - .L_24092)
.L_24092:
        /*002c*/ 	.word	0x00000000
        /*0030*/ 	.short	0x0013
        /*0032*/ 	.short	0x0080
        /*0034*/ 	.byte	0x00, 0xf0, 0x11, 0x00


	//----- nvinfo : EIATTR_KPARAM_INFO
	.align		4
.L_24093:
        /*0038*/ 	.byte	0x04, 0x17
        /*003a*/ 	.short	(.L_24095 - .L_24094)
.L_24094:
        /*003c*/ 	.word	0x00000000
        /*0040*/ 	.short	0x0012
        /*0042*/ 	.short	0x007c
        /*0044*/ 	.byte	0x00, 0xf0, 0x11, 0x00


	//----- nvinfo : EIATTR_KPARAM_INFO
	.align		4
.L_24095:
        /*0048*/ 	.byte	0x04, 0x17
        /*004a*/ 	.short	(.L_24097 - .L_24096)
.L_24096:
        /*004c*/ 	.word	0x00000000
        /*0050*/ 	.short	0x0011
        /*0052*/ 	.short	0x0078
        /*0054*/ 	.byte	0x00, 0xf0, 0x11, 0x00


	//----- nvinfo : EIATTR_KPARAM_INFO
	.align		4
.L_24097:
        /*0058*/ 	.byte	0x04, 0x17
        /*005a*/ 	.short	(.L_24099 - .L_24098)
.L_24098:
        /*005c*/ 	.word	0x00000000
        /*0060*/ 	.short	0x0010
        /*0062*/ 	.short	0x0070
        /*0064*/ 	.byte	0x00, 0xf5, 0x21, 0x00


	//----- nvinfo : EIATTR_KPARAM_INFO
	.align		4
.L_24099:
        /*0068*/ 	.byte	0x04, 0x17
        /*006a*/ 	.short	(.L_24101 - .L_24100)
.L_24100:
        /*006c*/ 	.word	0x00000000
        /*0070*/ 	.short	0x000f
        /*0072*/ 	.short	0x0068
        /*0074*/ 	.byte	0x00, 0xf5, 0x21, 0x00


	//----- nvinfo : EIATTR_KPARAM_INFO
	.align		4
.L_24101:
        /*0078*/ 	.byte	0x04, 0x17
        /*007a*/ 	.short	(.L_24103 - .L_24102)
.L_24102:
        /*007c*/ 	.word	0x00000000
        /*0080*/ 	.short	0x000e
        /*0082*/ 	.short	0x0060
        /*0084*/ 	.byte	0x00, 0xf0, 0x11, 0x00


	//----- nvinfo : EIATTR_KPARAM_INFO
	.align		4
.L_24103:
        /*0088*/ 	.byte	0x04, 0x17
        /*008a*/ 	.short	(.L_24105 - .L_24104)
.L_24104:
        /*008c*/ 	.word	0x00000000
        /*0090*/ 	.short	0x000d
        /*0092*/ 	.short	0x005c
        /*0094*/ 	.byte	0x00, 0xf0, 0x11, 0x00


	//----- nvinfo : EIATTR_KPARAM_INFO
	.align		4
.L_24105:
        /*0098*/ 	.byte	0x04, 0x17
        /*009a*/ 	.short	(.L_24107 - .L_24106)
.L_24106:
        /*009c*/ 	.word	0x00000000
        /*00a0*/ 	.short	0x000c
        /*00a2*/ 	.short	0x0058
        /*00a4*/ 	.byte	0x00, 0xf0, 0x11, 0x00


	//----- nvinfo : EIATTR_KPARAM_INFO
	.align		4
.L_24107:
        /*00a8*/ 	.byte	0x04, 0x17
        /*00aa*/ 	.short	(.L_24109 - .L_24108)
.L_24108:
        /*00ac*/ 	.word	0x00000000
        /*00b0*/ 	.short	0x000b
        /*00b2*/ 	.short	0x0050
        /*00b4*/ 	.byte	0x00, 0xf5, 0x21, 0x00


	//----- nvinfo : EIATTR_KPARAM_INFO
	.align		4
.L_24109:
        /*00b8*/ 	.byte	0x04, 0x17
        /*00ba*/ 	.short	(.L_24111 - .L_24110)
.L_24110:
        /*00bc*/ 	.word	0x00000000
        /*00c0*/ 	.short	0x000a
        /*00c2*/ 	.short	0x0048
        /*00c4*/ 	.byte	0x00, 0xf0, 0x11, 0x00


	//----- nvinfo : EIATTR_KPARAM_INFO
	.align		4
.L_24111:
        /*00c8*/ 	.byte	0x04, 0x17
        /*00ca*/ 	.short	(.L_24113 - .L_24112)
.L_24112:
        /*00cc*/ 	.word	0x00000000
        /*00d0*/ 	.short	0x0009
        /*00d2*/ 	.short	0x0040
        /*00d4*/ 	.byte	0x00, 0xf5, 0x21, 0x00


	//----- nvinfo : EIATTR_KPARAM_INFO
	.align		4
.L_24113:
        /*00d8*/ 	.byte	0x04, 0x17
        /*00da*/ 	.short	(.L_24115 - .L_24114)
.L_24114:
        /*00dc*/ 	.word	0x00000000
        /*00e0*/ 	.short	0x0008
        /*00e2*/ 	.short	0x0038
        /*00e4*/ 	.byte	0x00, 0xf5, 0x21, 0x00


	//----- nvinfo : EIATTR_KPARAM_INFO
	.align		4
.L_24115:
        /*00e8*/ 	.byte	0x04, 0x17
        /*00ea*/ 	.short	(.L_24117 - .L_24116)
.L_24116:
        /*00ec*/ 	.word	0x00000000
        /*00f0*/ 	.short	0x0007
        /*00f2*/ 	.short	0x0034
        /*00f4*/ 	.byte	0x00, 0xf0, 0x11, 0x00


	//----- nvinfo : EIATTR_KPARAM_INFO
	.align		4
.L_24117:
        /*00f8*/ 	.byte	0x04, 0x17
        /*00fa*/ 	.short	(.L_24119 - .L_24118)
.L_24118:
        /*00fc*/ 	.word	0x00000000
        /*0100*/ 	.short	0x0006
        /*0102*/ 	.short	0x0030
        /*0104*/ 	.byte	0x00, 0xf0, 0x11, 0x00


	//----- nvinfo : EIATTR_KPARAM_INFO
	.align		4
.L_24119:
        /*0108*/ 	.byte	0x04, 0x17
        /*010a*/ 	.short	(.L_24121 - .L_24120)
.L_24120:
        /*010c*/ 	.word	0x00000000
        /*0110*/ 	.short	0x0005
        /*0112*/ 	.short	0x0028
        /*0114*/ 	.byte	0x00, 0xf5, 0x21, 0x00


	//----- nvinfo : EIATTR_KPARAM_INFO
	.align		4
.L_24121:
        /*0118*/ 	.byte	0x04, 0x17
        /*011a*/ 	.short	(.L_24123 - .L_24122)
.L_24122:
        /*011c*/ 	.word	0x00000000
        /*0120*/ 	.short	0x0004
        /*0122*/ 	.short	0x0020
        /*0124*/ 	.byte	0x00, 0xf5, 0x21, 0x00


	//----- nvinfo : EIATTR_KPARAM_INFO
	.align		4
.L_24123:
        /*0128*/ 	.byte	0x04, 0x17
        /*012a*/ 	.short	(.L_24125 - .L_24124)
.L_24124:
        /*012c*/ 	.word	0x00000000
        /*0130*/ 	.short	0x0003
        /*0132*/ 	.short	0x0018
        /*0134*/ 	.byte	0x00, 0xf5, 0x21, 0x00


	//----- nvinfo : EIATTR_KPARAM_INFO
	.align		4
.L_24125:
        /*0138*/ 	.byte	0x04, 0x17
        /*013a*/ 	.short	(.L_24127 - .L_24126)
.L_24126:
        /*013c*/ 	.word	0x00000000
        /*0140*/ 	.short	0x0002
        /*0142*/ 	.short	0x0010
        /*0144*/ 	.byte	0x00, 0xf5, 0x21, 0x00


	//----- nvinfo : EIATTR_KPARAM_INFO
	.align		4
.L_24127:
        /*0148*/ 	.byte	0x04, 0x17
        /*014a*/ 	.short	(.L_24129 - .L_24128)
.L_24128:
        /*014c*/ 	.word	0x00000000
        /*0150*/ 	.short	0x0001
        /*0152*/ 	.short	0x0008
        /*0154*/ 	.byte	0x00, 0xf5, 0x21, 0x00


	//----- nvinfo : EIATTR_KPARAM_INFO
	.align		4
.L_24129:
        /*0158*/ 	.byte	0x04, 0x17
        /*015a*/ 	.short	(.L_24131 - .L_24130)
.L_24130:
        /*015c*/ 	.word	0x00000000
        /*0160*/ 	.short	0x0000
        /*0162*/ 	.short	0x0000
        /*0164*/ 	.byte	0x00, 0xf5, 0x21, 0x00


	//----- nvinfo : EIATTR_SPARSE_MMA_MASK
	.align		4
.L_24131:
        /*0168*/ 	.byte	0x03, 0x50
        /*016a*/ 	.short	0x0000


	//----- nvinfo : EIATTR_MAXREG_COUNT
	.align		4
        /*016c*/ 	.byte	0x03, 0x1b
        /*016e*/ 	.short	0x00ff


	//----- nvinfo : EIATTR_NUM_BARRIERS
	.align		4
        /*0170*/ 	.byte	0x02, 0x4c
        /*0172*/ 	.byte	0x01
	.zero		1


	//----- nvinfo : EIATTR_MERCURY_ISA_VERSION
	.align		4
        /*0174*/ 	.byte	0x03, 0x5f
        /*0176*/ 	.short	0x0101


	//----- nvinfo : EIATTR_COOP_GROUP_MASK_REGIDS
	.align		4
        /*0178*/ 	.byte	0x04, 0x29
        /*017a*/ 	.short	(.L_24133 - .L_24132)


	//   ....[0]....
.L_24132:
        /*017c*/ 	.word	0xffffffff


	//   ....[1]....
        /*0180*/ 	.word	0xffffffff


	//   ....[2]....
        /*0184*/ 	.word	0xffffffff


	//   ....[3]....
        /*0188*/ 	.word	0xffffffff


	//   ....[4]....
        /*018c*/ 	.word	0xffffffff


	//   ....[5]....
        /*0190*/ 	.word	0xffffffff


	//   ....[6]....
        /*0194*/ 	.word	0xffffffff


	//   ....[7]....
        /*0198*/ 	.word	0xffffffff


	//   ....[8]....
        /*019c*/ 	.word	0xffffffff


	//   ....[9]....
        /*01a0*/ 	.word	0xffffffff


	//   ....[10]....
        /*01a4*/ 	.word	0xffffffff


	//   ....[11]....
        /*01a8*/ 	.word	0xffffffff


	//   ....[12]....
        /*01ac*/ 	.word	0xffffffff


	//   ....[13]....
        /*01b0*/ 	.word	0xffffffff


	//   ....[14]....
        /*01b4*/ 	.word	0xffffffff


	//   ....[15]....
        /*01b8*/ 	.word	0xffffffff


	//   ....[16]....
        /*01bc*/ 	.word	0xffffffff


	//   ....[17]....
        /*01c0*/ 	.word	0xffffffff


	//   ....[18]....
        /*01c4*/ 	.word	0xffffffff


	//   ....[19]....
        /*01c8*/ 	.word	0xffffffff


	//   ....[20]....
        /*01cc*/ 	.word	0xffffffff


	//   ....[21]....
        /*01d0*/ 	.word	0xffffffff


	//   ....[22]....
        /*01d4*/ 	.word	0xffffffff


	//   ....[23]....
        /*01d8*/ 	.word	0xffffffff


	//   ....[24]....
        /*01dc*/ 	.word	0xffffffff


	//   ....[25]....
        /*01e0*/ 	.word	0xffffffff


	//   ....[26]....
        /*01e4*/ 	.word	0xffffffff


	//   ....[27]....
        /*01e8*/ 	.word	0xffffffff


	//   ....[28]....
        /*01ec*/ 	.word	0xffffffff


	//   ....[29]....
        /*01f0*/ 	.word	0xffffffff


	//   ....[30]....
        /*01f4*/ 	.word	0xffffffff


	//   ....[31]....
        /*01f8*/ 	.word	0xffffffff


	//   ....[32]....
        /*01fc*/ 	.word	0xffffffff


	//   ....[33]....
        /*0200*/ 	.word	0xffffffff


	//   ....[34]....
        /*0204*/ 	.word	0xffffffff


	//   ....[35]....
        /*0208*/ 	.word	0xffffffff


	//----- nvinfo : EIATTR_COOP_GROUP_INSTR_OFFSETS
	.align		4
.L_24133:
        /*020c*/ 	.byte	0x04, 0x28
        /*020e*/ 	.short	(.L_24135 - .L_24134)


	//   ....[0]....
.L_24134:
        /*0210*/ 	.word	0x000027c0


	//   ....[1]....
        /*0214*/ 	.word	0x00002830


	//   ....[2]....
        /*0218*/ 	.word	0x00002860


	//   ....[3]....
        /*021c*/ 	.word	0x000028a0


	//   ....[4]....
        /*0220*/ 	.word	0x000028d0


	//   ....[5]....
        /*0224*/ 	.word	0x00002970


	//   ....[6]....
        /*0228*/ 	.word	0x00002990


	//   ....[7]....
        /*022c*/ 	.word	0x000029d0


	//   ....[8]....
        /*0230*/ 	.word	0x00003820


	//   ....[9]....
        /*0234*/ 	.word	0x00003860


	//   ....[10]....
        /*0238*/ 	.word	0x00003880


	//   ....[11]....
        /*023c*/ 	.word	0x000038a0


	//   ....[12]....
        /*0240*/ 	.word	0x000038c0


	//   ....[13]....
        /*0244*/ 	.word	0x00003910


	//   ....[14]....
        /*0248*/ 	.word	0x00003930


	//   ....[15]....
        /*024c*/ 	.word	0x00003950


	//   ....[16]....
        /*0250*/ 	.word	0x000072c0


	//   ....[17]....
        /*0254*/ 	.word	0x00007300


	//   ....[18]....
        /*0258*/ 	.word	0x00007340


	//   ....[19]....
        /*025c*/ 	.word	0x00007380


	//   ....[20]....
        /*0260*/ 	.word	0x000073b0


	//   ....[21]....
        /*0264*/ 	.word	0x000073e0


	//   ....[22]....
        /*0268*/ 	.word	0x000073f0


	//   ....[23]....
        /*026c*/ 	.word	0x00007420


	//   ....[24]....
        /*0270*/ 	.word	0x00007450


	//   ....[25]....
        /*0274*/ 	.word	0x00007480


	//   ....[26]....
        /*0278*/ 	.word	0x000074c0


	//   ....[27]....
        /*027c*/ 	.word	0x000074e0


	//   ....[28]....
        /*0280*/ 	.word	0x00007500


	//   ....[29]....
        /*0284*/ 	.word	0x00007520


	//   ....[30]....
        /*0288*/ 	.word	0x00007540


	//   ....[31]....
        /*028c*/ 	.word	0x00007560


	//   ....[32]....
        /*0290*/ 	.word	0x00007570


	//   ....[33]....
        /*0294*/ 	.word	0x00007590


	//   ....[34]....
        /*0298*/ 	.word	0x000075b0


	//   ....[35]....
        /*029c*/ 	.word	0x000075d0


	//----- nvinfo : EIATTR_VRC_CTA_INIT_COUNT
	.align		4
.L_24135:
        /*02a0*/ 	.byte	0x02, 0x4a
	.zero		1
	.zero		1


	//----- nvinfo : EIATTR_EXIT_INSTR_OFFSETS
	.align		4
        /*02a4*/ 	.byte	0x04, 0x1c
        /*02a6*/ 	.short	(.L_24137 - .L_24136)


	//   ....[0]....
.L_24136:
        /*02a8*/ 	.word	0x000000b0


	//   ....[1]....
        /*02ac*/ 	.word	0x00007b10


	//   ....[2]....
        /*02b0*/ 	.word	0x00007b40


	//   ....[3]....
        /*02b4*/ 	.word	0x00007d10


	//----- nvinfo : EIATTR_CRS_STACK_SIZE
	.align		4
.L_24137:
        /*02b8*/ 	.byte	0x04, 0x1e
        /*02ba*/ 	.short	(.L_24139 - .L_24138)
.L_24138:
        /*02bc*/ 	.word	0x00000000


	//----- nvinfo : EIATTR_CBANK_PARAM_SIZE
	.align		4
.L_24139:
        /*02c0*/ 	.byte	0x03, 0x19
        /*02c2*/ 	.short	0x008c


	//----- nvinfo : EIATTR_PARAM_CBANK
	.align		4
        /*02c4*/ 	.byte	0x04, 0x0a
        /*02c6*/ 	.short	(.L_24141 - .L_24140)
	.align		4
.L_24140:
        /*02c8*/ 	.word	index@(.nv.constant0._ZN4vllm25paged_attention_v2_kernelI13__nv_bfloat16S1_Li80ELi32ELi128ELNS_18Fp8KVCacheDataTypeE0ELb1ELi512EEEvPfS3_PT_PKS4_PKT0_SA_ifPKiSC_iPKfiiiSE_SE_iiiii)
        /*02cc*/ 	.short	0x0380
        /*02ce*/ 	.short	0x008c


	//----- nvinfo : EIATTR_SW_WAR
	.align		4
.L_24141:
        /*02d0*/ 	.byte	0x04, 0x36
        /*02d2*/ 	.short	(.L_24143 - .L_24142)
.L_24142:
        /*02d4*/ 	.word	0x00000008
.L_24143:


//--------------------- .nv.info._ZN4vllm25paged_attention_v2_kernelI13__nv_bfloat16S1_Li64ELi32ELi128ELNS_18Fp8KVCacheDataTypeE0ELb1ELi512EEEvPfS3_PT_PKS4_PKT0_SA_ifPKiSC_iPKfiiiSE_SE_iiiii --------------------------
	.section	.nv.info._ZN4vllm25paged_attention_v2_kernelI13__nv_bfloat16S1_Li64ELi32ELi128ELNS_18Fp8KVCacheDataTypeE0ELb1ELi512EEEvPfS3_PT_PKS4_PKT0_SA_ifPKiSC_iPKfiiiSE_SE_iiiii,"",@"SHT_CUDA_INFO"
	.sectionflags	@""
	.align	4


	//----- nvinfo : EIATTR_CUDA_API_VERSION
	.align		4
        /*0000*/ 	.byte	0x04, 0x37
        /*0002*/ 	.short	(.L_24145 - .L_24144)
.L_24144:
        /*0004*/ 	.word	0x00000082


	//----- nvinfo : EIATTR_KPARAM_INFO
	.align		4
.L_24145:
        /*0008*/ 	.byte	0x04, 0x17
        /*000a*/ 	.short	(.L_24147 - .L_24146)
.L_24146:
        /*000c*/ 	.word	0x00000000
        /*0010*/ 	.short	0x0015
        /*0012*/ 	.short	0x0088
        /*0014*/ 	.byte	0x00, 0xf0, 0x11, 0x00


	//----- nvinfo : EIATTR_KPARAM_INFO
	.align		4
.L_24147:
        /*0018*/ 	.byte	0x04, 0x17
        /*001a*/ 	.short	(.L_24149 - .L_24148)
.L_24148:
        /*001c*/ 	.word	0x00000000
        /*0020*/ 	.short	0x0014
        /*0022*/ 	.short	0x0084
        /*0024*/ 	.byte	0x00, 0xf0, 0x11, 0x00


	//----- nvinfo : EIATTR_KPARAM_INFO
	.align		4
.L_24149:
        /*0028*/ 	.byte	0x04, 0x17
        /*002a*/ 	.short	(.L_24151 - .L_24150)
.L_24150:
        /*002c*/ 	.word	0x00000000
        /*0030*/ 	.short	0x0013
        /*0032*/ 	.short	0x0080
        /*0034*/ 	.byte	0x00, 0xf0, 0x11, 0x00


	//----- nvinfo : EIATTR_KPARAM_INFO
	.align		4
.L_24151:
        /*0038*/ 	.byte	0x04, 0x17
        /*003a*/ 	.short	(.L_24153 - .L_24152)
.L_24152:
        /*003c*/ 	.word	0x00000000
        /*0040*/ 	.short	0x0012
        /*0042*/ 	.short	0x007c
        /*0044*/ 	.byte	0x00, 0xf0, 0x11, 0x00


	//----- nvinfo : EIATTR_KPARAM_INFO
	.align		4
.L_24153:
        /*0048*/ 	.byte	0x04, 0x17
        /*004a*/ 	.short	(.L_24155 - .L_24154)
.L_24154:
        /*004c*/ 	.word	0x00000000
        /*0050*/ 	.short	0x0011
        /*0052*/ 	.short	0x0078
        /*0054*/ 	.byte	0x00, 0xf0, 0x11, 0x00


	//----- nvinfo : EIATTR_KPARAM_INFO
	.align		4
.L_24155:
        /*0058*/ 	.byte	0x04, 0x17
        /*005a*/ 	.short	(.L_24157 - .L_24156)
.L_24156:
        /*005c*/ 	.word	0x00000000
        /*0060*/ 	.short	0x0010
        /*0062*/ 	.short	0x0070
        /*0064*/ 	.byte	0x00, 0xf5, 0x21, 0x00


	//----- nvinfo : EIATTR_KPARAM_INFO
	.align		4
.L_24157:
        /*0068*/ 	.byte	0x04, 0x17
        /*006a*/ 	.short	(.L_24159 - .L_24158)
.L_24158:
        /*006c*/ 	.word	0x00000000
        /*0070*/ 	.short	0x000f
        /*0072*/ 	.short	0x0068
        /*0074*/ 	.byte	0x00, 0xf5, 0x21, 0x00


	//----- nvinfo : EIATTR_KPARAM_INFO
	.align		4
.L_24159:
        /*0078*/ 	.byte	0x04, 0x17
        /*007a*/ 	.short	(.L_24161 - .L_24160)
.L_24160:
        /*007c*/ 	.word	0x00000000
        /*0080*/ 	.short	0x000e
        /*0082*/ 	.short	0x0060
        /*0084*/ 	.byte	0x00, 0xf0, 0x11, 0x00


	//----- nvinfo : EIATTR_KPARAM_INFO
	.align		4
.L_24161:
        /*0088*/ 	.byte	0x04, 0x17
        /*008a*/ 	.short	(.L_24163 - .L_24162)
.L_24162:
        /*008c*/ 	.word	0x00000000
        /*0090*/ 	.short	0x000d
        /*0092*/ 	.short	0x005c
        /*0094*/ 	.byte	0x00, 0xf0, 0x11, 0x00


	//----- nvinfo : EIATTR_KPARAM_INFO
	.align		4
.L_24163:
        /*0098*/ 	.byte	0x04, 0x17
        /*009a*/ 	.short	(.L_24165 - .L_24164)
.L_24164:
        /*009c*/ 	.word	0x00000000
        /*00a0*/ 	.short	0x000c
        /*00a2*/ 	.short	0x0058
        /*00a4*/ 	.byte	0x00, 0xf0, 0x11, 0x00


	//----- nvinfo : EIATTR_KPARAM_INFO
	.align		4
.L_24165:
        /*00a8*/ 	.byte	0x04, 0x17
        /*00aa*/ 	.short	(.L_24167 - .L_24166)
.L_24166:
        /*00ac*/ 	.word	0x00000000
        /*00b0*/ 	.short	0x000b
        /*00b2*/ 	.short	0x0050
        /*00b4*/ 	.byte	0x00, 0xf5, 0x21, 0x00


	//----- nvinfo : EIATTR_KPARAM_INFO
	.align		4
.L_24167:
        /*00b8*/ 	.byte	0x04, 0x17
        /*00ba*/ 	.short	(.L_24169 - .L_24168)
.L_24168:
        /*00bc*/ 	.word	0x00000000
        /*00c0*/ 	.short	0x000a
        /*00c2*/ 	.short	0x0048
        /*00c4*/ 	.byte	0x00, 0xf0, 0x11, 0x00


	//----- nvinfo : EIATTR_KPARAM_INFO
	.align		4
.L_24169:
        /*00c8*/ 	.byte	0x04, 0x17
        /*00ca*/ 	.short	(.L_24171 - .L_24170)
.L_24170:
        /*00cc*/ 	.word	0x00000000
        /*00d0*/ 	.short	0x0009
        /*00d2*/ 	.short	0x0040
        /*00d4*/ 	.byte	0x00, 0xf5, 0x21, 0x00


	//----- nvinfo : EIATTR_KPARAM_INFO
	.align		4
.L_24171:
        /*00d8*/ 	.byte	0x04, 0x17
        /*00da*/ 	.short	(.L_24173 - .L_24172)
.L_24172:
        /*00dc*/ 	.word	0x00000000
        /*00e0*/ 	.short	0x0008
        /*00e2*/ 	.short	0x0038
        /*00e4*/ 	.byte	0x00, 0xf5, 0x21, 0x00


	//----- nvinfo : EIATTR_KPARAM_INFO
	.align		4
.L_24173:
        /*00e8*/ 	.byte	0x04, 0x17
        /*00ea*/ 	.short	(.L_24175 - .L_24174)
.L_24174:
        /*00ec*/ 	.word	0x00000000
        /*00f0*/ 	.short	0x0007
        /*00f2*/ 	.short	0x0034
        /*00f4*/ 	.byte	0x00, 0xf0, 0x11, 0x00


	//----- nvinfo : EIATTR_KPARAM_INFO
	.align		4
.L_24175:
        /*00f8*/ 	.byte	0x04, 0x17
        /*00fa*/ 	.short	(.L_24177 - .L_24176)
.L_24176:
        /*00fc*/ 	.word	0x00000000
        /*0100*/ 	.short	0x0006
        /*0102*/ 	.short	0x0030
        /*0104*/ 	.byte	0x00, 0xf0, 0x11, 0x00


	//----- nvinfo : EIATTR_KPARAM_INFO
	.align		4
.L_24177:
        /*0108*/ 	.byte	0x04, 0x17
        /*010a*/ 	.short	(.L_24179 - .L_24178)
.L_24178:
        /*010c*/ 	.word	0x00000000
        /*0110*/ 	.short	0x0005
        /*0112*/ 	.short	0x0028
        /*0114*/ 	.byte	0x00, 0xf5, 0x21, 0x00


	//----- nvinfo : EIATTR_KPARAM_INFO
	.align		4
.L_24179:
        /*0118*/ 	.byte	0x04, 0x17
        /*011a*/ 	.short	(.L_24181 - .L_24180)
.L_24180:
        /*011c*/ 	.word	0x00000000
        /*0120*/ 	.short	0x0004
        /*0122*/ 	.short	0x0020
        /*0124*/ 	.byte	0x00, 0xf5, 0x21, 0x00


	//----- nvinfo : EIATTR_KPARAM_INFO
	.align		4
.L_24181:
        /*0128*/ 	.byte	0x04, 0x17
        /*012a*/ 	.short	(.L_24183 - .L_24182)
.L_24182:
        /*012c*/ 	.word	0x00000000
        /*0130*/ 	.short	0x0003
        /*0132*/ 	.short	0x0018
        /*0134*/ 	.byte	0x00, 0xf5, 0x21, 0x00


	//----- nvinfo : EIATTR_KPARAM_INFO
	.align		4
.L_24183:
        /*0138*/ 	.byte	0x04, 0x17
        /*013a*/ 	.short	(.L_24185 - .L_24184)
.L_24184:
        /*013c*/ 	.word	0x00000000
        /*0140*/ 	.short	0x0002
        /*0142*/ 	.short	0x0010
        /*0144*/ 	.byte	0x00, 0xf5, 0x21, 0x00


	//----- nvinfo : EIATTR_KPARAM_INFO
	.align		4
.L_24185:
        /*0148*/ 	.byte	0x04, 0x17
        /*014a*/ 	.short	(.L_24187 - .L_24186)
.L_24186:
        /*014c*/ 	.word	0x00000000
        /*0150*/ 	.short	0x0001
        /*0152*/ 	.short	0x0008
        /*0154*/ 	.byte	0x00, 0xf5, 0x21, 0x00


	//----- nvinfo : EIATTR_KPARAM_INFO
	.align		4
.L_24187:
        /*0158*/ 	.byte	0x04, 0x17
        /*015a*/ 	.short	(.L_24189 - .L_24188)
.L_24188:
        /*015c*/ 	.word	0x00000000
        /*0160*/ 	.short	0x0000
        /*0162*/ 	.short	0x0000
        /*0164*/ 	.byte	0x00, 0xf5, 0x21, 0x00


	//----- nvinfo : EIATTR_SPARSE_MMA_MASK
	.align		4
.L_24189:
        /*0168*/ 	.byte	0x03, 0x50
        /*016a*/ 	.short	0x0000


	//----- nvinfo : EIATTR_MAXREG_COUNT
	.align		4
        /*016c*/ 	.byte	0x03, 0x1b
        /*016e*/ 	.short	0x00ff


	//----- nvinfo : EIATTR_NUM_BARRIERS
	.align		4
        /*0170*/ 	.byte	0x02, 0x4c
        /*0172*/ 	.byte	0x01
	.zero		1


	//----- nvinfo : EIATTR_MERCURY_ISA_VERSION
	.align		4
        /*0174*/ 	.byte	0x03, 0x5f
        /*0176*/ 	.short	0x0101


	//----- nvinfo : EIATTR_COOP_GROUP_MASK_REGIDS
	.align		4
        /*0178*/ 	.byte	0x04, 0x29
        /*017a*/ 	.short	(.L_24191 - .L_24190)


	//   ....[0]....
.L_24190:
        /*017c*/ 	.word	0xffffffff


	//   ....[1]....
        /*0180*/ 	.word	0xffffffff


	//   ....[2]....
        /*0184*/ 	.word	0xffffffff


	//   ....[3]....
        /*0188*/ 	.word	0xffffffff


	//   ....[4]....
        /*018c*/ 	.word	0xffffffff


	//   ....[5]....
        /*0190*/ 	.word	0xffffffff


	//   ....[6]....
        /*0194*/ 	.word	0xffffffff


	//   ....[7]....
        /*0198*/ 	.word	0xffffffff


	//   ....[8]....
        /*019c*/ 	.word	0xffffffff


	//   ....[9]....
        /*01a0*/ 	.word	0xffffffff


	//   ....[10]....
        /*01a4*/ 	.word	0xffffffff


	//   ....[11]....
        /*01a8*/ 	.word	0xffffffff


	//   ....[12]....
        /*01ac*/ 	.word	0xffffffff


	//   ....[13]....
        /*01b0*/ 	.word	0xffffffff


	//   ....[14]....
        /*01b4*/ 	.word	0xffffffff


	//   ....[15]....
        /*01b8*/ 	.word	0xffffffff


	//   ....[16]....
        /*01bc*/ 	.word	0xffffffff


	//   ....[17]....
        /*01c0*/ 	.word	0xffffffff


	//   ....[18]....
        /*01c4*/ 	.word	0xffffffff


	//   ....[19]....
        /*01c8*/ 	.word	0xffffffff


	//   ....[20]....
        /*01cc*/ 	.word	0xffffffff


	//   ....[21]....
        /*01d0*/ 	.word	0xffffffff


	//   ....[22]....
        /*01d4*/ 	.word	0xffffffff


	//   ....[23]....
        /*01d8*/ 	.word	0xffffffff


	//   ....[24]....
        /*01dc*/ 	.word	0xffffffff


	//   ....[25]....
        /*01e0*/ 	.word	0xffffffff


	//   ....[26]....
        /*01e4*/ 	.word	0xffffffff


	//   ....[27]....
        /*01e8*/ 	.word	0xffffffff


	//   ....[28]....
        /*01ec*/ 	.word	0xffffffff


	//   ....[29]....
        /*01f0*/ 	.word	0xffffffff


	//   ....[30]....
        /*01f4*/ 	.word	0xffffffff


	//   ....[31]....
        /*01f8*/ 	.word	0xffffffff


	//----- nvinfo : EIATTR_COOP_GROUP_INSTR_OFFSETS
	.align		4
.L_24191:
        /*01fc*/ 	.byte	0x04, 0x28
        /*01fe*/ 	.short	(.L_24193 - .L_24192)


	//   ....[0]....
.L_24192:
        /*0200*/ 	.word	0x00002410


	//   ....[1]....
        /*0204*/ 	.word	0x000024e0


	//   ....[2]....
        /*0208*/ 	.word	0x00002510


	//   ....[3]....
        /*020c*/ 	.word	0x00002560


	//   ....[4]....
        /*0210*/ 	.word	0x00002590


	//   ....[5]....
        /*0214*/ 	.word	0x00002600


	//   ....[6]....
        /*0218*/ 	.word	0x00002620


	//   ....[7]....
        /*021c*/ 	.word	0x00002650


	//   ....[8]....
        /*0220*/ 	.word	0x000034a0


	//   ....[9]....
        /*0224*/ 	.word	0x000034e0


	//   ....[10]....
        /*0228*/ 	.word	0x00003500


	//   ....[11]....
        /*022c*/ 	.word	0x00003520


	//   ....[12]....
        /*0230*/ 	.word	0x00003540


	//   ....[13]....
        /*0234*/ 	.word	0x00003590


	//   ....[14]....
        /*0238*/ 	.word	0x000035b0


	//   ....[15]....
        /*023c*/ 	.word	0x000035d0


	//   ....[16]....
        /*0240*/ 	.word	0x000067d0


	//   ....[17]....
        /*0244*/ 	.word	0x00006800


	//   ....[18]....
        /*0248*/ 	.word	0x00006810


	//   ....[19]....
        /*024c*/ 	.word	0x00006820


	//   ....[20]....
        /*0250*/ 	.word	0x00006830


	//   ....[21]....
        /*0254*/ 	.word	0x00006840


	//   ....[22]....
        /*0258*/ 	.word	0x00006850


	//   ....[23]....
        /*025c*/ 	.word	0x00006870


	//   ....[24]....
        /*0260*/ 	.word	0x000068a0


	//   ....[25]....
        /*0264*/ 	.word	0x000068c0


	//   ....[26]....
        /*0268*/ 	.word	0x000068e0


	//   ....[27]....
        /*026c*/ 	.word	0x00006910


	//   ....[28]....
        /*0270*/ 	.word	0x00006940


	//   ....[29]....
        /*0274*/ 	.word	0x00006960


	//   ....[30]....
        /*0278*/ 	.word	0x00006980


	//   ....[31]....
        /*027c*/ 	.word	0x000069b0


	//----- nvinfo : EIATTR_VRC_CTA_INIT_COUNT
	.align		4
.L_24193:
        /*0280*/ 	.byte	0x02, 0x4a
	.zero		1
	.zero		1


	//----- nvinfo : EIATTR_EXIT_INSTR_OFFSETS
	.align		4
        /*0284*/ 	.byte	0x04, 0x1c
        /*0286*/ 	.short	(.L_24195 - .L_24194)


	//   ....[0]....
.L_24194:
        /*0288*/ 	.word	0x000000d0


	//   ....[1]....
        /*028c*/ 	.word	0x00006f30


	//   ....[2]....
        /*0290*/ 	.word	0x00006f60


	//   ....[3]....
        /*0294*/ 	.word	0x00007100


	//----- nvinfo : EIATTR_CRS_STACK_SIZE
	.align		4
.L_24195:
        /*0298*/ 	.byte	0x04, 0x1e
        /*029a*/ 	.short	(.L_24197 - .L_24196)
.L_24196:
        /*029c*/ 	.word	0x00000000


	//----- nvinfo : EIATTR_CBANK_PARAM_SIZE
	.align		4
.L_24197:
        /*02a0*/ 	.byte	0x03, 0x19
        /*02a2*/ 	.short	0x008c


	//----- nvinfo : EIATTR_PARAM_CBANK
	.align		4
        /*02a4*/ 	.byte	0x04, 0x0a
        /*02a6*/ 	.short	(.L_24199 - .L_24198)
	.align		4
.L_24198:
        /*02a8*/ 	.word	index@(.nv.constant0._ZN4vllm25paged_attention_v2_kernelI13__nv_bfloat16S1_Li64ELi32ELi128ELNS_18Fp8KVCacheDataTypeE0ELb1ELi512EEEvPfS3_PT_PKS4_PKT0_SA_ifPKiSC_iPKfiiiSE_SE_iiiii)
        /*02ac*/ 	.short	0x0380
        /*02ae*/ 	.short	0x008c


	//----- nvinfo : EIATTR_SW_WAR
	.align		4
.L_24199:
        /*02b0*/ 	.byte	0x04, 0x36
        /*02b2*/ 	.short	(.L_24201 - .L_24200)
.L_24200:
        /*02b4*/ 	.word	0x00000008
.L_24201:


//--------------------- .nv.info._ZN4vllm25paged_attention_v2_kernelI13__nv_bfloat16S1_Li32ELi32ELi128ELNS_18Fp8KVCacheDataTypeE0ELb1ELi512EEEvPfS3_PT_PKS4_PKT0_SA_ifPKiSC_iPKfiiiSE_SE_iiiii --------------------------
	.section	.nv.info._ZN4vllm25paged_attention_v2_kernelI13__nv_bfloat16S1_Li32ELi32ELi128ELNS_18Fp8KVCacheDataTypeE0ELb1ELi512EEEvPfS3_PT_PKS4_PKT0_SA_ifPKiSC_iPKfiiiSE_SE_iiiii,"",@"SHT_CUDA_INFO"
	.sectionflags	@""
	.align	4


	//----- nvinfo : EIATTR_CUDA_API_VERSION
	.align		4
        /*0000*/ 	.byte	0x04, 0x37
        /*0002*/ 	.short	(.L_24203 - .L_24202)
.L_24202:
        /*0004*/ 	.word	0x00000082


	//----- nvinfo : EIATTR_KPARAM_INFO
	.align		4
.L_24203:
        /*0008*/ 	.byte	0x04, 0x17
        /*000a*/ 	.short	(.L_24205 - .L_24204)
.L_24204:
        /*000c*/ 	.word	0x00000000
        /*0010*/ 	.short	0x0015
        /*0012*/ 	.short	0x0088
        /*0014*/ 	.byte	0x00, 0xf0, 0x11, 0x00


	//----- nvinfo : EIATTR_KPARAM_INFO
	.align		4
.L_24205:
        /*0018*/ 	.byte	0x04, 0x17
        /*001a*/ 	.short	(.L_24207 - .L_24206)
.L_24206:
        /*001c*/ 	.word	0x00000000
        /*0020*/ 	.short	0x0014
        /*0022*/ 	.short	0x0084
        /*0024*/ 	.byte	0x00, 0xf0, 0x11, 0x00


	//----- nvinfo : EIATTR_KPARAM_INFO
	.align		4
.L_24207:
        /*0028*/ 	.byte	0x04, 0x17
        /*002a*/ 	.short	(.L_24209 - .L_24208)
.L_24208:
        /*002c*/ 	.word	0x00000000
        /*0030*/ 	.short	0x0013
        /*0032*/ 	.short	0x0080
        /*0034*/ 	.byte	0x00, 0xf0, 0x11, 0x00


	//----- nvinfo : EIATTR_KPARAM_INFO
	.align		4
.L_24209:
        /*0038*/ 	.byte	0x04, 0x17
        /*003a*/ 	.short	(.L_24211 - .L_24210)
.L_24210:
        /*003c*/ 	.word	0x00000000
        /*0040*/ 	.short	0x0012
        /*0042*/ 	.short	0x007c
        /*0044*/ 	.byte	0x00, 0xf0, 0x11, 0x00


	//----- nvinfo : EIATTR_KPARAM_INFO
	.align		4
.L_24211:
        /*0048*/ 	.byte	0x04, 0x17
        /*004a*/ 	.short	(.L_24213 - .L_24212)
.L_24212:
        /*004c*/ 	.word	0x00000000
        /*0050*/ 	.short	0x0011
        /*0052*/ 	.short	0x0078
        /*0054*/ 	.byte	0x00, 0xf0, 0x11, 0x00


	//----- nvinfo : EIATTR_KPARAM_INFO
	.align		4
.L_24213:
        /*0058*/ 	.byte	0x04, 0x17
        /*005a*/ 	.short	(.L_24215 - .L_24214)
.L_24214:
        /*005c*/ 	.word	0x00000000
        /*0060*/ 	.short	0x0010
        /*0062*/ 	.short	0x0070
        /*0064*/ 	.byte	0x00, 0xf5, 0x21, 0x00


	//----- nvinfo : EIATTR_KPARAM_INFO
	.align		4
.L_24215:
        /*0068*/ 	.byte	0x04, 0x17
        /*006a*/ 	.short	(.L_24217 - .L_24216)
.L_24216:
        /*006c*/ 	.word	0x00000000
        /*0070*/ 	.short	0x000f
        /*0072*/ 	.short	0x0068
        /*0074*/ 	.byte	0x00, 0xf5, 0x21, 0x00


	//----- nvinfo : EIATTR_KPARAM_INFO
	.align		4
.L_24217:
        /*0078*/ 	.byte	0x04, 0x17
        /*007a*/ 	.short	(.L_24219 - .L_24218)
.L_24218:
        /*007c*/ 	.word	0x00000000
        /*0080*/ 	.short	0x000e
        /*0082*/ 	.short	0x0060
        /*0084*/ 	.byte	0x00, 0xf0, 0x11, 0x00


	//----- nvinfo : EIATTR_KPARAM_INFO
	.align		4
.L_24219:
        /*0088*/ 	.byte	0x04, 0x17
        /*008a*/ 	.short	(.L_24221 - .L_24220)
.L_24220:
        /*008c*/ 	.word	0x00000000
        /*0090*/ 	.short	0x000d
        /*0092*/ 	.short	0x005c
        /*0094*/ 	.byte	0x00, 0xf0, 0x11, 0x00


	//----- nvinfo : EIATTR_KPARAM_INFO
	.align		4
.L_24221:
        /*0098*/ 	.byte	0x04, 0x17
        /*009a*/ 	.short	(.L_24223 - .L_24222)
.L_24222:
        /*009c*/ 	.word	0x00000000
        /*00a0*/ 	.short	0x000c
        /*00a2*/ 	.short	0x0058
        /*00a4*/ 	.byte	0x00, 0xf0, 0x11, 0x00


	//----- nvinfo : EIATTR_KPARAM_INFO
	.align		4
.L_24223:
        /*00a8*/ 	.byte	0x04, 0x17
        /*00aa*/ 	.short	(.L_24225 - .L_24224)
.L_24224:
        /*00ac*/ 	.word	0x00000000
        /*00b0*/ 	.short	0x000b
        /*00b2*/ 	.short	0x0050
        /*00b4*/ 	.byte	0x00, 0xf5, 0x21, 0x00


	//----- nvinfo : EIATTR_KPARAM_INFO
	.align		4
.L_24225:
        /*00b8*/ 	.byte	0x04, 0x17
        /*00ba*/ 	.short	(.L_24227 - .L_24226)
.L_24226:
        /*00bc*/ 	.word	0x00000000
        /*00c0*/ 	.short	0x000a
        /*00c2*/ 	.short	0x0048
        /*00c4*/ 	.byte	0x00, 0xf0, 0x11, 0x00


	//----- nvinfo : EIATTR_KPARAM_INFO
	.align		4
.L_24227:
        /*00c8*/ 	.byte	0x04, 0x17
        /*00ca*/ 	.short	(.L_24229 - .L_24228)
.L_24228:
        /*00cc*/ 	.word	0x00000000
        /*00d0*/ 	.short	0x0009
        /*00d2*/ 	.short	0x0040
        /*00d4*/ 	.byte	0x00, 0xf5, 0x21, 0x00


	//----- nvinfo : EIATTR_KPARAM_INFO
	.align		4
.L_24229:
        /*00d8*/ 	.byte	0x04, 0x17
        /*00da*/ 	.short	(.L_24231 - .L_24230)
.L_24230:
        /*00dc*/ 	.word	0x00000000
        /*00e0*/ 	.short	0x0008
        /*00e2*/ 	.short	0x0038
        /*00e4*/ 	.byte	0x00, 0xf5, 0x21, 0x00


	//----- nvinfo : EIATTR_KPARAM_INFO
	.align		4
.L_24231:
        /*00e8*/ 	.byte	0x04, 0x17
        /*00ea*/ 	.short	(.L_24233 - .L_24232)
.L_24232:
        /*00ec*/ 	.word	0x00000000
        /*00f0*/ 	.short	0x0007
        /*00f2*/ 	.short	0x0034
        /*00f4*/ 	.byte	0x00, 0xf0, 0x11, 0x00


	//----- nvinfo : EIATTR_KPARAM_INFO
	.align		4
.L_24233:
        /*00f8*/ 	.byte	0x04, 0x17
        /*00fa*/ 	.short	(.L_24235 - .L_24234)
.L_24234:
        /*00fc*/ 	.word	0x00000000
        /*0100*/ 	.short	0x0006
        /*0102*/ 	.short	0x0030
        /*0104*/ 	.byte	0x00, 0xf0, 0x11, 0x00


	//----- nvinfo : EIATTR_KPARAM_INFO
	.align		4
.L_24235:
        /*0108*/ 	.byte	0x04, 0x17
        /*010a*/ 	.short	(.L_24237 - .L_24236)
.L_24236:
        /*010c*/ 	.word	0x00000000
        /*0110*/ 	.short	0x0005
        /*0112*/ 	.short	0x0028
        /*0114*/ 	.byte	0x00, 0xf5, 0x21, 0x00


	//----- nvinfo : EIATTR_KPARAM_INFO
	.align		4
.L_24237:
        /*0118*/ 	.byte	0x04, 0x17
        /*011a*/ 	.short	(.L_24239 - .L_24238)
.L_24238:
        /*011c*/ 	.word	0x00000000
        /*0120*/ 	.short	0x0004
        /*0122*/ 	.short	0x0020
        /*0124*/ 	.byte	0x00, 0xf5, 0x21, 0x00


	//----- nvinfo : EIATTR_KPARAM_INFO
	.align		4
.L_24239:
        /*0128*/ 	.byte	0x04, 0x17
        /*012a*/ 	.short	(.L_24241 - .L_24240)
.L_24240:
        /*012c*/ 	.word	0x00000000
        /*0130*/ 	.short	0x0003
        /*0132*/ 	.short	0x0018
        /*0134*/ 	.byte	0x00, 0xf5, 0x21, 0x00


	//----- nvinfo : EIATTR_KPARAM_INFO
	.align		4
.L_24241:
        /*0138*/ 	.byte	0x04, 0x17
        /*013a*/ 	.short	(.L_24243 - .L_24242)
.L_24242:
        /*013c*/ 	.word	0x00000000
        /*0140*/ 	.short	0x0002
        /*0142*/ 	.short	0x0010
        /*0144*/ 	.byte	0x00, 0xf5, 0x21, 0x00


	//----- nvinfo : EIATTR_KPARAM_INFO
	.align		4
.L_24243:
        /*0148*/ 	.byte	0x04, 0x17
        /*014a*/ 	.short	(.L_24245 - .L_24244)
.L_24244:
        /*014c*/ 	.word	0x00000000
        /*0150*/ 	.short	0x0001
        /*0152*/ 	.short	0x0008
        /*0154*/ 	.byte	0x00, 0xf5, 0x21, 0x00


	//----- nvinfo : EIATTR_KPARAM_INFO
	.align		4
.L_24245:
        /*0158*/ 	.byte	0x04, 0x17
        /*015a*/ 	.short	(.L_24247 - .L_24246)
.L_24246:
        /*015c*/ 	.word	0x00000000
        /*0160*/ 	.short	0x0000
        /*0162*/ 	.short	0x0000
        /*0164*/ 	.byte	0x00, 0xf5, 0x21, 0x00


	//----- nvinfo : EIATTR_SPARSE_MMA_MASK
	.align		4
.L_24247:
        /*0168*/ 	.byte	0x03, 0x50
        /*016a*/ 	.short	0x0000


	//----- nvinfo : EIATTR_MAXREG_COUNT
	.align		4
        /*016c*/ 	.byte	0x03, 0x1b
        /*016e*/ 	.short	0x00ff


	//----- nvinfo : EIATTR_NUM_BARRIERS
	.align		4
        /*0170*/ 	.byte	0x02, 0x4c
        /*0172*/ 	.byte	0x01
	.zero		1


	//----- nvinfo : EIATTR_MERCURY_ISA_VERSION
	.align		4
        /*0174*/ 	.byte	0x03, 0x5f
        /*0176*/ 	.short	0x0101


	//----- nvinfo : EIATTR_COOP_GROUP_MASK_REGIDS
	.align		4
        /*0178*/ 	.byte	0x04, 0x29
        /*017a*/ 	.short	(.L_24249 - .L_24248)


	//   ....[0]....
.L_24248:
        /*017c*/ 	.word	0xffffffff


	//   ....[1]....
        /*0180*/ 	.word	0xffffffff


	//   ....[2]....
        /*0184*/ 	.word	0xffffffff


	//   ....[3]....
        /*0188*/ 	.word	0xffffffff


	//   ....[4]....
        /*018c*/ 	.word	0xffffffff


	//   ....[5]....
        /*0190*/ 	.word	0xffffffff


	//   ....[6]....
        /*0194*/ 	.word	0xffffffff


	//   ....[7]....
        /*0198*/ 	.word	0xffffffff


	//   ....[8]....
        /*019c*/ 	.word	0xffffffff


	//   ....[9]....
        /*01a0*/ 	.word	0xffffffff


	//   ....[10]....
        /*01a4*/ 	.word	0xffffffff


	//   ....[11]....
        /*01a8*/ 	.word	0xffffffff


	//   ....[12]....
        /*01ac*/ 	.word	0xffffffff


	//   ....[13]....
        /*01b0*/ 	.word	0xffffffff


	//   ....[14]....
        /*01b4*/ 	.word	0xffffffff


	//   ....[15]....
        /*01b8*/ 	.word	0xffffffff


	//   ....[16]....
        /*01bc*/ 	.word	0xffffffff


	//   ....[17]....
        /*01c0*/ 	.word	0xffffffff


	//   ....[18]....
        /*01c4*/ 	.word	0xffffffff


	//   ....[19]....
        /*01c8*/ 	.word	0xffffffff


	//   ....[20]....
        /*01cc*/ 	.word	0xffffffff


	//   ....[21]....
        /*01d0*/ 	.word	0xffffffff


	//   ....[22]....
        /*01d4*/ 	.word	0xffffffff


	//   ....[23]....
        /*01d8*/ 	.word	0xffffffff


	//----- nvinfo : EIATTR_COOP_GROUP_INSTR_OFFSETS
	.align		4
.L_24249:
        /*01dc*/ 	.byte	0x04, 0x28
        /*01de*/ 	.short	(.L_24251 - .L_24250)


	//   ....[0]....
.L_24250:
        /*01e0*/ 	.word	0x00001b80


	//   ....[1]....
        /*01e4*/ 	.word	0x00001c60


	//   ....[2]....
        /*01e8*/ 	.word	0x00001cd0


	//   ....[3]....
        /*01ec*/ 	.word	0x00001d00


	//   ....[4]....
        /*01f0*/ 	.word	0x00001d60


	//   ....[5]....
        /*01f4*/ 	.word	0x00001dc0


	//   ....[6]....
        /*01f8*/ 	.word	0x00001de0


	//   ....[7]....
        /*01fc*/ 	.word	0x00001e10


	//   ....[8]....
        /*0200*/ 	.word	0x00002c60


	//   ....[9]....
        /*0204*/ 	.word	0x00002ca0


	//   ....[10]....
        /*0208*/ 	.word	0x00002cc0


	//   ....[11]....
        /*020c*/ 	.word	0x00002ce0


	//   ....[12]....
        /*0210*/ 	.word	0x00002d00


	//   ....[13]....
        /*0214*/ 	.word	0x00002d50


	//   ....[14]....
        /*0218*/ 	.word	0x00002d70


	//   ....[15]....
        /*021c*/ 	.word	0x00002d90


	//   ....[16]....
        /*0220*/ 	.word	0x00004fc0


	//   ....[17]....
        /*0224*/ 	.word	0x00005000


	//   ....[18]....
        /*0228*/ 	.word	0x00005010


	//   ....[19]....
        /*022c*/ 	.word	0x00005020


	//   ....[20]....
        /*0230*/ 	.word	0x00005040


	//   ....[21]....
        /*0234*/ 	.word	0x00005070


	//   ....[22]....
        /*0238*/ 	.word	0x000050a0


	//   ....[23]....
        /*023c*/ 	.word	0x000050c0


	//----- nvinfo : EIATTR_VRC_CTA_INIT_COUNT
	.align		4
.L_24251:
        /*0240*/ 	.byte	0x02, 0x4a
	.zero		1
	.zero		1


	//----- nvinfo : EIATTR_EXIT_INSTR_OFFSETS
	.align		4
        /*0244*/ 	.byte	0x04, 0x1c
        /*0246*/ 	.short	(.L_24253 - .L_24252)


	//   ....[0]....
.L_24252:
        /*0248*/ 	.word	0x000000d0


	//   ....[1]....
        /*024c*/ 	.word	0x000053d0


	//   ....[2]....
        /*0250*/ 	.word	0x00005400


	//   ....[3]....
        /*0254*/ 	.word	0x00005560


	//----- nvinfo : EIATTR_CRS_STACK_SIZE
	.align		4
.L_24253:
        /*0258*/ 	.byte	0x04, 0x1e
        /*025a*/ 	.short	(.L_24255 - .L_24254)
.L_24254:
        /*025c*/ 	.word	0x00000000


	//----- nvinfo : EIATTR_CBANK_PARAM_SIZE
	.align		4
.L_24255:
        /*0260*/ 	.byte	0x03, 0x19
        /*0262*/ 	.short	0x008c


	//----- nvinfo : EIATTR_PARAM_CBANK
	.align		4
        /*0264*/ 	.byte	0x04, 0x0a
        /*0266*/ 	.short	(.L_24257 - .L_24256)
	.align		4
.L_24256:
        /*0268*/ 	.word	index@(.nv.constant0._ZN4vllm25paged_attention_v2_kernelI13__nv_bfloat16S1_Li32ELi32ELi128ELNS_18Fp8KVCacheDataTypeE0ELb1ELi512EEEvPfS3_PT_PKS4_PKT0_SA_ifPKiSC_iPKfiiiSE_SE_iiiii)
        /*026c*/ 	.short	0x0380
        /*026e*/ 	.short	0x008c


	//----- nvinfo : EIATTR_SW_WAR
	.align		4
.L_24257:
        /*0270*/ 	.byte	0x04, 0x36
        /*0272*/ 	.short	(.L_24259 - .L_24258)
.L_24258:
        /*0274*/ 	.word	0x00000008
.L_24259:


//--------------------- .nv.info._ZN4vllm25paged_attention_v2_kernelI13__nv_bfloat16S1_Li256ELi16ELi128ELNS_18Fp8KVCacheDataTypeE0ELb0ELi512EEEvPfS3_PT_PKS4_PKT0_SA_ifPKiSC_iPKfiiiSE_SE_iiiii --------------------------
	.section	.nv.info._ZN4vllm25paged_attention_v2_kernelI13__nv_bfloat16S1_Li256ELi16ELi128ELNS_18Fp8KVCacheDataTypeE0ELb0ELi512EEEvPfS3_PT_PKS4_PKT0_SA_ifPKiSC_iPKfiiiSE_SE_iiiii,"",@"SHT_CUDA_INFO"
	.sectionflags	@""
	.align	4


	//----- nvinfo : EIATTR_CUDA_API_VERSION
	.align		4
        /*0000*/ 	.byte	0x04, 0x37
        /*0002*/ 	.short	(.L_24261 - .L_24260)
.L_24260:
        /*0004*/ 	.word	0x00000082


	//----- nvinfo : EIATTR_KPARAM_INFO
	.align		4
.L_24261:
        /*0008*/ 	.byte	0x04, 0x17
        /*000a*/ 	.short	(.L_24263 - .L_24262)
.L_24262:
        /*000c*/ 	.word	0x00000000
        /*0010*/ 	.short	0x0015
        /*0012*/ 	.short	0x0088
        /*0014*/ 	.byte	0x00, 0xf0, 0x11, 0x00


	//----- nvinfo : EIATTR_KPARAM_INFO
	.align		4
.L_24263:
        /*0018*/ 	.byte	0x04, 0x17
        /*001a*/ 	.short	(.L_24265 - .L_24264)
.L_24264:
        /*001c*/ 	.word	0x00000000
        /*0020*/ 	.short	0x0014
        /*0022*/ 	.short	0x0084
        /*0024*/ 	.byte	0x00, 0xf0, 0x11, 0x00


	//----- nvinfo : EIATTR_KPARAM_INFO
	.align		4
.L_24265:
        /*0028*/ 	.byte	0x04, 0x17
        /*002a*/ 	.short	(.L_24267 - .L_24266)
.L_24266:
        /*002c*/ 	.word	0x00000000
        /*0030*/ 	.short	0x0013
        /*0032*/ 	.short	0x0080
        /*0034*/ 	.byte	0x00, 0xf0, 0x11, 0x00


	//----- nvinfo : EIATTR_KPARAM_INFO
	.align		4
.L_24267:
        /*0038*/ 	.byte	0x04, 0x17
        /*003a*/ 	.short	(.L_24269 - .L_24268)
.L_24268:
        /*003c*/ 	.word	0x00000000
        /*0040*/ 	.short	0x0012
        /*0042*/ 	.short	0x007c
        /*0044*/ 	.byte	0x00, 0xf0, 0x11, 0x00


	//----- nvinfo : EIATTR_KPARAM_INFO
	.align		4
.L_24269:
        /*0048*/ 	.byte	0x04, 0x17
        /*004a*/ 	.short	(.L_24271 - .L_24270)
.L_24270:
        /*004c*/ 	.word	0x00000000
        /*0050*/ 	.short	0x0011
        /*0052*/ 	.short	0x0078
        /*0054*/ 	.byte	0x00, 0xf0, 0x11, 0x00


	//----- nvinfo : EIATTR_KPARAM_INFO
	.align		4
.L_24271:
        /*0058*/ 	.byte	0x04, 0x17
        /*005a*/ 	.short	(.L_24273 - .L_24272)
.L_24272:
        /*005c*/ 	.word	0x00000000
        /*0060*/ 	.short	0x0010
        /*0062*/ 	.short	0x0070
        /*0064*/ 	.byte	0x00, 0xf5, 0x21, 0x00


	//----- nvinfo : EIATTR_KPARAM_INFO
	.align		4
.L_24273:
        /*0068*/ 	.byte	0x04, 0x17
        /*006a*/ 	.short	(.L_24275 - .L_24274)
.L_24274:
        /*006c*/ 	.word	0x00000000
        /*0070*/ 	.short	0x000f
        /*0072*/ 	.short	0x0068
        /*0074*/ 	.byte	0x00, 0xf5, 0x21, 0x00


	//----- nvinfo : EIATTR_KPARAM_INFO
	.align		4
.L_24275:
        /*0078*/ 	.byte	0x04, 0x17
        /*007a*/ 	.short	(.L_24277 - .L_24276)
.L_24276:
        /*007c*/ 	.word	0x00000000
        /*0080*/ 	.short	0x000e
        /*0082*/ 	.short	0x0060
        /*0084*/ 	.byte	0x00, 0xf0, 0x11, 0x00


	//----- nvinfo : EIATTR_KPARAM_INFO
	.align		4
.L_24277:
        /*0088*/ 	.byte	0x04, 0x17
        /*008a*/ 	.short	(.L_24279 - .L_24278)
.L_24278:
        /*008c*/ 	.word	0x00000000
        /*0090*/ 	.short	0x000d
        /*0092*/ 	.short	0x005c
        /*0094*/ 	.byte	0x00, 0xf0, 0x11, 0x00


	//----- nvinfo : EIATTR_KPARAM_INFO
	.align		4
.L_24279:
        /*0098*/ 	.byte	0x04, 0x17
        /*009a*/ 	.short	(.L_24281 - .L_24280)
.L_24280:
        /*009c*/ 	.word	0x00000000
        /*00a0*/ 	.short	0x000c
        /*00a2*/ 	.short	0x0058
        /*00a4*/ 	.byte	0x00, 0xf0, 0x11, 0x00


	//----- nvinfo : EIATTR_KPARAM_INFO
	.align		4
.L_24281:
        /*00a8*/ 	.byte	0x04, 0x17
        /*00aa*/ 	.short	(.L_24283 - .L_24282)
.L_24282:
        /*00ac*/ 	.word	0x00000000
        /*00b0*/ 	.short	0x000b
        /*00b2*/ 	.short	0x0050
        /*00b4*/ 	.byte	0x00, 0xf5, 0x21, 0x00


	//----- nvinfo : EIATTR_KPARAM_INFO
	.align		4
.L_24283:
        /*00b8*/ 	.byte	0x04, 0x17
        /*00ba*/ 	.short	(.L_24285 - .L_24284)
.L_24284:
        /*00bc*/ 	.word	0x00000000
        /*00c0*/ 	.short	0x000a
        /*00c2*/ 	.short	0x0048
        /*00c4*/ 	.byte	0x00, 0xf0, 0x11, 0x00


	//----- nvinfo : EIATTR_KPARAM_INFO
	.align		4
.L_24285:
        /*00c8*/ 	.byte	0x04, 0x17
        /*00ca*/ 	.short	(.L_24287 - .L_24286)
.L_24286:
        /*00cc*/ 	.word	0x00000000
        /*00d0*/ 	.short	0x0009
        /*00d2*/ 	.short	0x0040
        /*00d4*/ 	.byte	0x00, 0xf5, 0x21, 0x00


	//----- nvinfo : EIATTR_KPARAM_INFO
	.align		4
.L_24287:
        /*00d8*/ 	.byte	0x04, 0x17
        /*00da*/ 	.short	(.L_24289 - .L_24288)
.L_24288:
        /*00dc*/ 	.word	0x00000000
        /*00e0*/ 	.short	0x0008
        /*00e2*/ 	.short	0x0038
        /*00e4*/ 	.byte	0x00, 0xf5, 0x21, 0x00


	//----- nvinfo : EIATTR_KPARAM_INFO
	.align		4
.L_24289:
        /*00e8*/ 	.byte	0x04, 0x17
        /*00ea*/ 	.short	(.L_24291 - .L_24290)
.L_24290:
        /*00ec*/ 	.word	0x00000000
        /*00f0*/ 	.short	0x0007
        /*00f2*/ 	.short	0x0034
        /*00f4*/ 	.byte	0x00, 0xf0, 0x11, 0x00


	//----- nvinfo : EIATTR_KPARAM_INFO
	.align		4
.L_24291:
        /*00f8*/ 	.byte	0x04, 0x17
        /*00fa*/ 	.short	(.L_24293 - .L_24292)
.L_24292:
        /*00fc*/ 	.word	0x00000000
        /*0100*/ 	.short	0x0006
        /*0102*/ 	.short	0x0030
        /*0104*/ 	.byte	0x00, 0xf0, 0x11, 0x00


	//----- nvinfo : EIATTR_KPARAM_INFO
	.align		4
.L_24293:
        /*0108*/ 	.byte	0x04, 0x17
        /*010a*/ 	.short	(.L_24295 - .L_24294)
.L_24294:
        /*010c*/ 	.word	0x00000000
        /*0110*/ 	.short	0x0005
        /*0112*/ 	.short	0x0028
        /*0114*/ 	.byte	0x00, 0xf5, 0x21, 0x00


	//----- nvinfo : EIATTR_KPARAM_INFO
	.align		4
.L_24295:
        /*0118*/ 	.byte	0x04, 0x17
        /*011a*/ 	.short	(.L_24297 - .L_24296)
.L_24296:
        /*011c*/ 	.word	0x00000000
        /*0120*/ 	.short	0x0004
        /*0122*/ 	.short	0x0020
        /*0124*/ 	.byte	0x00, 0xf5, 0x21, 0x00


	//----- nvinfo : EIATTR_KPARAM_INFO
	.align		4
.L_24297:
        /*0128*/ 	.byte	0x04, 0x17
        /*012a*/ 	.short	(.L_24299 - .L_24298)
.L_24298:
        /*012c*/ 	.word	0x00000000
        /*0130*/ 	.short	0x0003
        /*0132*/ 	.short	0x0018
        /*0134*/ 	.byte	0x00, 0xf5, 0x21, 0x00


	//----- nvinfo : EIATTR_KPARAM_INFO
	.align		4
.L_24299:
        /*0138*/ 	.byte	0x04, 0x17
        /*013a*/ 	.short	(.L_24301 - .L_24300)
.L_24300:
        /*013c*/ 	.word	0x00000000
        /*0140*/ 	.short	0x0002
        /*0142*/ 	.short	0x0010
        /*0144*/ 	.byte	0x00, 0xf5, 0x21, 0x00


	//----- nvinfo : EIATTR_KPARAM_INFO
	.align		4
.L_24301:
        /*0148*/ 	.byte	0x04, 0x17
        /*014a*/ 	.short	(.L_24303 - .L_24302)
.L_24302:
        /*014c*/ 	.word	0x00000000
        /*0150*/ 	.short	0x0001
        /*0152*/ 	.short	0x0008
        /*0154*/ 	.byte	0x00, 0xf5, 0x21, 0x00


	//----- nvinfo : EIATTR_KPARAM_INFO
	.align		4
.L_24303:
        /*0158*/ 	.byte	0x04, 0x17
        /*015a*/ 	.short	(.L_24305 - .L_24304)
.L_24304:
        /*015c*/ 	.word	0x00000000
        /*0160*/ 	.short	0x0000
        /*0162*/ 	.short	0x0000
        /*0164*/ 	.byte	0x00, 0xf5, 0x21, 0x00


	//----- nvinfo : EIATTR_SPARSE_MMA_MASK
	.align		4
.L_24305:
        /*0168*/ 	.byte	0x03, 0x50
        /*016a*/ 	.short	0x0000


	//----- nvinfo : EIATTR_MAXREG_COUNT
	.align		4
        /*016c*/ 	.byte	0x03, 0x1b
        /*016e*/ 	.short	0x00ff


	//----- nvinfo : EIATTR_NUM_BARRIERS
	.align		4
        /*0170*/ 	.byte	0x02, 0x4c
        /*0172*/ 	.byte	0x01
	.zero		1


	//----- nvinfo : EIATTR_MERCURY_ISA_VERSION
	.align		4
        /*0174*/ 	.byte	0x03, 0x5f
        /*0176*/ 	.short	0x0101


	//----- nvinfo : EIATTR_COOP_GROUP_MASK_REGIDS
	.align		4
        /*0178*/ 	.byte	0x04, 0x29
        /*017a*/ 	.short	(.L_24307 - .L_24306)


	//   ....[0]....
.L_24306:
        /*017c*/ 	.word	0xffffffff


	//   ....[1]....
        /*0180*/ 	.word	0xffffffff


	//   ....[2]....
        /*0184*/ 	.word	0xffffffff


	//   ....[3]....
        /*0188*/ 	.word	0xffffffff


	//   ....[4]....
        /*018c*/ 	.word	0xffffffff


	//   ....[5]....
        /*0190*/ 	.word	0xffffffff


	//   ....[6]....
        /*0194*/ 	.word	0xffffffff


	//   ....[7]....
        /*0198*/ 	.word	0xffffffff


	//   ....[8]....
        /*019c*/ 	.word	0xffffffff


	//   ....[9]....
        /*01a0*/ 	.word	0xffffffff


	//   ....[10]....
        /*01a4*/ 	.word	0xffffffff


	//   ....[11]....
        /*01a8*/ 	.word	0xffffffff


	//   ....[12]....
        /*01ac*/ 	.word	0xffffffff


	//   ....[13]....
        /*01b0*/ 	.word	0xffffffff


	//   ....[14]....
        /*01b4*/ 	.word	0xffffffff


	//   ....[15]....
        /*01b8*/ 	.word	0xffffffff


	//   ....[16]....
        /*01bc*/ 	.word	0xffffffff


	//   ....[17]....
        /*01c0*/ 	.word	0xffffffff


	//   ....[18]....
        /*01c4*/ 	.word	0xffffffff


	//   ....[19]....
        /*01c8*/ 	.word	0xffffffff


	//   ....[20]....
        /*01cc*/ 	.word	0xffffffff


	//   ....[21]....
        /*01d0*/ 	.word	0xffffffff


	//   ....[22]....
        /*01d4*/ 	.word	0xffffffff


	//   ....[23]....
        /*01d8*/ 	.word	0xffffffff


	//   ....[24]....
        /*01dc*/ 	.word	0xffffffff


	//   ....[25]....
        /*01e0*/ 	.word	0xffffffff


	//   ....[26]....
        /*01e4*/ 	.word	0xffffffff


	//   ....[27]....
        /*01e8*/ 	.word	0xffffffff


	//   ....[28]....
        /*01ec*/ 	.word	0xffffffff


	//   ....[29]....
        /*01f0*/ 	.word	0xffffffff


	//   ....[30]....
        /*01f4*/ 	.word	0xffffffff


	//   ....[31]....
        /*01f8*/ 	.word	0xffffffff


	//   ....[32]....
        /*01fc*/ 	.word	0x0500008d


	//   ....[33]....
        /*0200*/ 	.word	0x0500008d


	//   ....[34]....
        /*0204*/ 	.word	0x0500008d


	//   ....[35]....
        /*0208*/ 	.word	0x0500008d


	//   ....[36]....
        /*020c*/ 	.word	0x0500008d


	//----- nvinfo : EIATTR_COOP_GROUP_INSTR_OFFSETS
	.align		4
.L_24307:
        /*0210*/ 	.byte	0x04, 0x28
        /*0212*/ 	.short	(.L_24309 - .L_24308)


	//   ....[0]....
.L_24308:
        /*0214*/ 	.word	0x00002ee0


	//   ....[1]....
        /*0218*/ 	.word	0x000030a0


	//   ....[2]....
        /*021c*/ 	.word	0x000030c0


	//   ....[3]....
        /*0220*/ 	.word	0x000030e0


	//   ....[4]....
        /*0224*/ 	.word	0x00003100


	//   ....[5]....
        /*0228*/ 	.word	0x00003220


	//   ....[6]....
        /*022c*/ 	.word	0x00003240


	//   ....[7]....
        /*0230*/ 	.word	0x00003280


	//   ....[8]....
        /*0234*/ 	.word	0x000040c0


	//   ....[9]....
        /*0238*/ 	.word	0x00004100


	//   ....[10]....
        /*023c*/ 	.word	0x00004120


	//   ....[11]....
        /*0240*/ 	.word	0x00004140


	//   ....[12]....
        /*0244*/ 	.word	0x00004160


	//   ....[13]....
        /*0248*/ 	.word	0x000041b0


	//   ....[14]....
        /*024c*/ 	.word	0x000041d0


	//   ....[15]....
        /*0250*/ 	.word	0x000041f0


	//   ....[16]....
        /*0254*/ 	.word	0x00008f90


	//   ....[17]....
        /*0258*/ 	.word	0x00008fc0


	//   ....[18]....
        /*025c*/ 	.word	0x00008ff0


	//   ....[19]....
        /*0260*/ 	.word	0x00009010


	//   ....[20]....
        /*0264*/ 	.word	0x00009020


	//   ....[21]....
        /*0268*/ 	.word	0x00009030


	//   ....[22]....
        /*026c*/ 	.word	0x00009040


	//   ....[23]....
        /*0270*/ 	.word	0x00009070


	//   ....[24]....
        /*0274*/ 	.word	0x000090a0


	//   ....[25]....
        /*0278*/ 	.word	0x000090c0


	//   ....[26]....
        /*027c*/ 	.word	0x000090e0


	//   ....[27]....
        /*0280*/ 	.word	0x00009100


	//   ....[28]....
        /*0284*/ 	.word	0x00009120


	//   ....[29]....
        /*0288*/ 	.word	0x00009140


	//   ....[30]....
        /*028c*/ 	.word	0x00009160


	//   ....[31]....
        /*0290*/ 	.word	0x00009180


	//   ....[32]....
        /*0294*/ 	.word	0x00009d50


	//   ....[33]....
        /*0298*/ 	.word	0x00009e00


	//   ....[34]....
        /*029c*/ 	.word	0x00009ea0


	//   ....[35]....
        /*02a0*/ 	.word	0x00009f10


	//   ....[36]....
        /*02a4*/ 	.word	0x00009f80


	//----- nvinfo : EIATTR_VRC_CTA_INIT_COUNT
	.align		4
.L_24309:
        /*02a8*/ 	.byte	0x02, 0x4a
	.zero		1
	.zero		1


	//----- nvinfo : EIATTR_EXIT_INSTR_OFFSETS
	.align		4
        /*02ac*/ 	.byte	0x04, 0x1c
        /*02ae*/ 	.short	(.L_24311 - .L_24310)


	//   ....[0]....
.L_24310:
        /*02b0*/ 	.word	0x000000d0


	//   ....[1]....
        /*02b4*/ 	.word	0x00009a00


	//   ....[2]....
        /*02b8*/ 	.word	0x00009a30


	//   ....[3]....
        /*02bc*/ 	.word	0x00009ce0


	//----- nvinfo : EIATTR_CRS_STACK_SIZE
	.align		4
.L_24311:
        /*02c0*/ 	.byte	0x04, 0x1e
        /*02c2*/ 	.short	(.L_24313 - .L_24312)
.L_24312:
        /*02c4*/ 	.word	0x00000000


	//----- nvinfo : EIATTR_CBANK_PARAM_SIZE
	.align		4
.L_24313:
        /*02c8*/ 	.byte	0x03, 0x19
        /*02ca*/ 	.short	0x008c


	//----- nvinfo : EIATTR_PARAM_CBANK
	.align		4
        /*02cc*/ 	.byte	0x04, 0x0a
        /*02ce*/ 	.short	(.L_24315 - .L_24314)
	.align		4
.L_24314:
        /*02d0*/ 	.word	index@(.nv.constant0._ZN4vllm25paged_attention_v2_kernelI13__nv_bfloat16S1_Li256ELi16ELi128ELNS_18Fp8KVCacheDataTypeE0ELb0ELi512EEEvPfS3_PT_PKS4_PKT0_SA_ifPKiSC_iPKfiiiSE_SE_iiiii)
        /*02d4*/ 	.short	0x0380
        /*02d6*/ 	.short	0x008c


	//----- nvinfo : EIATTR_SW_WAR
	.align		4
.L_24315:
        /*02d8*/ 	.byte	0x04, 0x36
        /*02da*/ 	.short	(.L_24317 - .L_24316)
.L_24316:
        /*02dc*/ 	.word	0x00000008
.L_24317:


//--------------------- .nv.info._ZN4vllm25paged_attention_v2_kernelI13__nv_bfloat16S1_Li192ELi16ELi128ELNS_18Fp8KVCacheDataTypeE0ELb0ELi512EEEvPfS3_PT_PKS4_PKT0_SA_ifPKiSC_iPKfiiiSE_SE_iiiii --------------------------
	.section	.nv.info._ZN4vllm25paged_attention_v2_kernelI13__nv_bfloat16S1_Li192ELi16ELi128ELNS_18Fp8KVCacheDataTypeE0ELb0ELi512EEEvPfS3_PT_PKS4_PKT0_SA_ifPKiSC_iPKfiiiSE_SE_iiiii,"",@"SHT_CUDA_INFO"
	.sectionflags	@""
	.align	4


	//----- nvinfo : EIATTR_CUDA_API_VERSION
	.align		4
        /*0000*/ 	.byte	0x04, 0x37
        /*0002*/ 	.short	(.L_24319 - .L_24318)
.L_24318:
        /*0004*/ 	.word	0x00000082


	//----- nvinfo : EIATTR_KPARAM_INFO
	.align		4
.L_24319:
        /*0008*/ 	.byte	0x04, 0x17
        /*000a*/ 	.short	(.L_24321 - .L_24320)
.L_24320:
        /*000c*/ 	.word	0x00000000
        /*0010*/ 	.short	0x0015
        /*0012*/ 	.short	0x0088
        /*0014*/ 	.byte	0x00, 0xf0, 0x11, 0x00


	//----- nvinfo : EIATTR_KPARAM_INFO
	.align		4
.L_24321:
        /*0018*/ 	.byte	0x04, 0x17
        /*001a*/ 	.short	(.L_24323 - .L_24322)
.L_24322:
        /*001c*/ 	.word	0x00000000
        /*0020*/ 	.short	0x0014
        /*0022*/ 	.short	0x0084
        /*0024*/ 	.byte	0x00, 0xf0, 0x11, 0x00


	//----- nvinfo : EIATTR_KPARAM_INFO
	.align		4
.L_24323:
        /*0028*/ 	.byte	0x04, 0x17
        /*002a*/ 	.short	(.L_24325 - .L_24324)
.L_24324:
        /*002c*/ 	.word	0x00000000
        /*0030*/ 	.short	0x0013
        /*0032*/ 	.short	0x0080
        /*0034*/ 	.byte	0x00, 0xf0, 0x11, 0x00


	//----- nvinfo : EIATTR_KPARAM_INFO
	.align		4
.L_24325:
        /*0038*/ 	.byte	0x04, 0x17
        /*003a*/ 	.short	(.L_24327 - .L_24326)
.L_24326:
        /*003c*/ 	.word	0x00000000
        /*0040*/ 	.short	0x0012
        /*0042*/ 	.short	0x007c
        /*0044*/ 	.byte	0x00, 0xf0, 0x11, 0x00


	//----- nvinfo : EIATTR_KPARAM_INFO
	.align		4
.L_24327:
        /*0048*/ 	.byte	0x04, 0x17
        /*004a*/ 	.short	(.L_24329 - .L_24328)
.L_24328:
        /*004c*/ 	.word	0x00000000
        /*0050*/ 	.short	0x0011
        /*0052*/ 	.short	0x0078
        /*0054*/ 	.byte	0x00, 0xf0, 0x11, 0x00


	//----- nvinfo : EIATTR_KPARAM_INFO
	.align		4
.L_24329:
        /*0058*/ 	.byte	0x04, 0x17
        /*005a*/ 	.short	(.L_24331 - .L_24330)
.L_24330:
        /*005c*/ 	.word	0x00000000
        /*0060*/ 	.short	0x0010
        /*0062*/ 	.short	0x0070
        /*0064*/ 	.byte	0x00, 0xf5, 0x21, 0x00


	//----- nvinfo : EIATTR_KPARAM_INFO
	.align		4
.L_24331:
        /*0068*/ 	.byte	0x04, 0x17
        /*006a*/ 	.short	(.L_24333 - .L_24332)
.L_24332:
        /*006c*/ 	.word	0x00000000
        /*0070*/ 	.short	0x000f
        /*0072*/ 	.short	0x0068
        /*0074*/ 	.byte	0x00, 0xf5, 0x21, 0x00


	//----- nvinfo : EIATTR_KPARAM_INFO
	.align		4
.L_24333:
        /*0078*/ 	.byte	0x04, 0x17
        /*007a*/ 	.short	(.L_24335 - .L_24334)
.L_24334:
        /*007c*/ 	.word	0x00000000
        /*0080*/ 	.short	0x000e
        /*0082*/ 	.short	0x0060
        /*0084*/ 	.byte	0x00, 0xf0, 0x11, 0x00


	//----- nvinfo : EIATTR_KPARAM_INFO
	.align		4
.L_24335:
        /*0088*/ 	.byte	0x04, 0x17
        /*008a*/ 	.short	(.L_24337 - .L_24336)
.L_24336:
        /*008c*/ 	.word	0x00000000
        /*0090*/ 	.short	0x000d
        /*0092*/ 	.short	0x005c
        /*0094*/ 	.byte	0x00, 0xf0, 0x11, 0x00


	//----- nvinfo : EIATTR_KPARAM_INFO
	.align		4
.L_24337:
        /*0098*/ 	.byte	0x04, 0x17
        /*009a*/ 	.short	(.L_24339 - .L_24338)
.L_24338:
        /*009c*/ 	.word	0x00000000
        /*00a0*/ 	.short	0x000c
        /*00a2*/ 	.short	0x0058
        /*00a4*/ 	.byte	0x00, 0xf0, 0x11, 0x00


	//----- nvinfo : EIATTR_KPARAM_INFO
	.align		4
.L_24339:
        /*00a8*/ 	.byte	0x04, 0x17
        /*00aa*/ 	.short	(.L_24341 - .L_24340)
.L_24340:
        /*00ac*/ 	.word	0x00000000
        /*00b0*/ 	.short	0x000b
        /*00b2*/ 	.short	0x0050
        /*00b4*/ 	.byte	0x00, 0xf5, 0x21, 0x00


	//----- nvinfo : EIATTR_KPARAM_INFO
	.align		4
.L_24341:
        /*00b8*/ 	.byte	0x04, 0x17
        /*00ba*/ 	.short	(.L_24343 - .L_24342)
.L_24342:
        /*00bc*/ 	.word	0x00000000
        /*00c0*/ 	.short	0x000a
        /*00c2*/ 	.short	0x0048
        /*00c4*/ 	.byte	0x00, 0xf0, 0x11, 0x00


	//----- nvinfo : EIATTR_KPARAM_INFO
	.align		4
.L_24343:
        /*00c8*/ 	.byte	0x04, 0x17
        /*00ca*/ 	.short	(.L_24345 - .L_24344)
.L_24344:
        /*00cc*/ 	.word	0x00000000
        /*00d0*/ 	.short	0x0009
        /*00d2*/ 	.short	0x0040
        /*00d4*/ 	.byte	0x00, 0xf5, 0x21, 0x00


	//----- nvinfo : EIATTR_KPARAM_INFO
	.align		4
.L_24345:
        /*00d8*/ 	.byte	0x04, 0x17
        /*00da*/ 	.short	(.L_24347 - .L_24346)
.L_24346:
        /*00dc*/ 	.word	0x00000000
        /*00e0*/ 	.short	0x0008
        /*00e2*/ 	.short	0x0038
        /*00e4*/ 	.byte	0x00, 0xf5, 0x21, 0x00


	//----- nvinfo : EIATTR_KPARAM_INFO
	.align		4
.L_24347:
        /*00e8*/ 	.byte	0x04, 0x17
        /*00ea*/ 	.short	(.L_24349 - .L_24348)
.L_24348:
        /*00ec*/ 	.word	0x00000000
        /*00f0*/ 	.short	0x0007
        /*00f2*/ 	.short	0x0034
        /*00f4*/ 	.byte	0x00, 0xf0, 0x11, 0x00


	//----- nvinfo : EIATTR_KPARAM_INFO
	.align		4
.L_24349:
        /*00f8*/ 	.byte	0x04, 0x17
        /*00fa*/ 	.short	(.L_24351 - .L_24350)
.L_24350:
        /*00fc*/ 	.word	0x00000000
        /*0100*/ 	.short	0x0006
        /*0102*/ 	.short	0x0030
        /*0104*/ 	.byte	0x00, 0xf0, 0x11, 0x00


	//----- nvinfo : EIATTR_KPARAM_INFO
	.align		4
.L_24351:
        /*0108*/ 	.byte	0x04, 0x17
        /*010a*/ 	.short	(.L_24353 - .L_24352)
.L_24352:
        /*010c*/ 	.word	0x00000000
        /*0110*/ 	.short	0x0005
        /*0112*/ 	.short	0x0028
        /*0114*/ 	.byte	0x00, 0xf5, 0x21, 0x00


	//----- nvinfo : EIATTR_KPARAM_INFO
	.align		4
.L_24353:
        /*0118*/ 	.byte	0x04, 0x17
        /*011a*/ 	.short	(.L_24355 - .L_24354)
.L_24354:
        /*011c*/ 	.word	0x00000000
        /*0120*/ 	.short	0x0004
        /*0122*/ 	.short	0x0020
        /*0124*/ 	.byte	0x00, 0xf5, 0x21, 0x00


	//----- nvinfo : EIATTR_KPARAM_INFO
	.align		4
.L_24355:
        /*0128*/ 	.byte	0x04, 0x17
        /*012a*/ 	.short	(.L_24357 - .L_24356)
.L_24356:
        /*012c*/ 	.word	0x00000000
        /*0130*/ 	.short	0x0003
        /*0132*/ 	.short	0x0018
        /*0134*/ 	.byte	0x00, 0xf5, 0x21, 0x00


	//----- nvinfo : EIATTR_KPARAM_INFO
	.align		4
.L_24357:
        /*0138*/ 	.byte	0x04, 0x17
        /*013a*/ 	.short	(.L_24359 - .L_24358)
.L_24358:
        /*013c*/ 	.word	0x00000000
        /*0140*/ 	.short	0x0002
        /*0142*/ 	.short	0x0010
        /*0144*/ 	.byte	0x00, 0xf5, 0x21, 0x00


	//----- nvinfo : EIATTR_KPARAM_INFO
	.align		4
.L_24359:
        /*0148*/ 	.byte	0x04, 0x17
        /*014a*/ 	.short	(.L_24361 - .L_24360)
.L_24360:
        /*014c*/ 	.word	0x00000000
        /*0150*/ 	.short	0x0001
        /*0152*/ 	.short	0x0008
        /*0154*/ 	.byte	0x00, 0xf5, 0x21, 0x00


	//----- nvinfo : EIATTR_KPARAM_INFO
	.align		4
.L_24361:
        /*0158*/ 	.byte	0x04, 0x17
        /*015a*/ 	.short	(.L_24363 - .L_24362)
.L_24362:
        /*015c*/ 	.word	0x00000000
        /*0160*/ 	.short	0x0000
        /*0162*/ 	.short	0x0000
        /*0164*/ 	.byte	0x00, 0xf5, 0x21, 0x00


	//----- nvinfo : EIATTR_SPARSE_MMA_MASK
	.align		4
.L_24363:
        /*0168*/ 	.byte	0x03, 0x50
        /*016a*/ 	.short	0x0000


	//----- nvinfo : EIATTR_MAXREG_COUNT
	.align		4
        /*016c*/ 	.byte	0x03, 0x1b
        /*016e*/ 	.short	0x00ff


	//----- nvinfo : EIATTR_NUM_BARRIERS
	.align		4
        /*0170*/ 	.byte	0x02, 0x4c
        /*0172*/ 	.byte	0x01
	.zero		1


	//----- nvinfo : EIATTR_MERCURY_ISA_VERSION
	.align		4
        /*0174*/ 	.byte	0x03, 0x5f
        /*0176*/ 	.short	0x0101


	//----- nvinfo : EIATTR_COOP_GROUP_MASK_REGIDS
	.align		4
        /*0178*/ 	.byte	0x04, 0x29
        /*017a*/ 	.short	(.L_24365 - .L_24364)


	//   ....[0]....
.L_24364:
        /*017c*/ 	.word	0xffffffff


	//   ....[1]....
        /*0180*/ 	.word	0xffffffff


	//   ....[2]....
        /*0184*/ 	.word	0xffffffff


	//   ....[3]....
        /*0188*/ 	.word	0xffffffff


	//   ....[4]....
        /*018c*/ 	.word	0xffffffff


	//   ....[5]....
        /*0190*/ 	.word	0xffffffff


	//   ....[6]....
        /*0194*/ 	.word	0xffffffff


	//   ....[7]....
        /*0198*/ 	.word	0xffffffff


	//   ....[8]....
        /*019c*/ 	.word	0xffffffff


	//   ....[9]....
        /*01a0*/ 	.word	0xffffffff


	//   ....[10]....
        /*01a4*/ 	.word	0xffffffff


	//   ....[11]....
        /*01a8*/ 	.word	0xffffffff


	//   ....[12]....
        /*01ac*/ 	.word	0xffffffff


	//   ....[13]....
        /*01b0*/ 	.word	0xffffffff


	//   ....[14]....
        /*01b4*/ 	.word	0xffffffff


	//   ....[15]....
        /*01b8*/ 	.word	0xffffffff


	//   ....[16]....
        /*01bc*/ 	.word	0xffffffff


	//   ....[17]....
        /*01c0*/ 	.word	0xffffffff


	//   ....[18]....
        /*01c4*/ 	.word	0xffffffff


	//   ....[19]....
        /*01c8*/ 	.word	0xffffffff


	//   ....[20]....
        /*01cc*/ 	.word	0xffffffff


	//   ....[21]....
        /*01d0*/ 	.word	0xffffffff


	//   ....[22]....
        /*01d4*/ 	.word	0xffffffff


	//   ....[23]....
        /*01d8*/ 	.word	0xffffffff


	//   ....[24]....
        /*01dc*/ 	.word	0xffffffff


	//   ....[25]....
        /*01e0*/ 	.word	0xffffffff


	//   ....[26]....
        /*01e4*/ 	.word	0xffffffff


	//   ....[27]....
        /*01e8*/ 	.word	0xffffffff


	//   ....[28]....
        /*01ec*/ 	.word	0x0500000d


	//   ....[29]....
        /*01f0*/ 	.word	0x0500000d


	//   ....[30]....
        /*01f4*/ 	.word	0x0500000d


	//   ....[31]....
        /*01f8*/ 	.word	0x0500000d


	//   ....[32]....
        /*01fc*/ 	.word	0x0500000d


	//----- nvinfo : EIATTR_COOP_GROUP_INSTR_OFFSETS
	.align		4
.L_24365:
        /*0200*/ 	.byte	0x04, 0x28
        /*0202*/ 	.short	(.L_24367 - .L_24366)


	//   ....[0]....
.L_24366:
        /*0204*/ 	.word	0x000025b0


	//   ....[1]....
        /*0208*/ 	.word	0x00002780


	//   ....[2]....
        /*020c*/ 	.word	0x000027a0


	//   ....[3]....
        /*0210*/ 	.word	0x000027c0


	//   ....[4]....
        /*0214*/ 	.word	0x000027e0


	//   ....[5]....
        /*0218*/ 	.word	0x000028e0


	//   ....[6]....
        /*021c*/ 	.word	0x00002900


	//   ....[7]....
        /*0220*/ 	.word	0x00002940


	//   ....[8]....
        /*0224*/ 	.word	0x00003780


	//   ....[9]....
        /*0228*/ 	.word	0x000037c0


	//   ....[10]....
        /*022c*/ 	.word	0x000037e0


	//   ....[11]....
        /*0230*/ 	.word	0x00003800


	//   ....[12]....
        /*0234*/ 	.word	0x00003820


	//   ....[13]....
        /*0238*/ 	.word	0x00003870


	//   ....[14]....
        /*023c*/ 	.word	0x00003890


	//   ....[15]....
        /*0240*/ 	.word	0x000038b0


	//   ....[16]....
        /*0244*/ 	.word	0x00007640


	//   ....[17]....
        /*0248*/ 	.word	0x00007680


	//   ....[18]....
        /*024c*/ 	.word	0x000076c0


	//   ....[19]....
        /*0250*/ 	.word	0x00007700


	//   ....[20]....
        /*0254*/ 	.word	0x00007730


	//   ....[21]....
        /*0258*/ 	.word	0x00007740


	//   ....[22]....
        /*025c*/ 	.word	0x00007750


	//   ....[23]....
        /*0260*/ 	.word	0x00007790


	//   ....[24]....
        /*0264*/ 	.word	0x000077d0


	//   ....[25]....
        /*0268*/ 	.word	0x00007810


	//   ....[26]....
        /*026c*/ 	.word	0x00007830


	//   ....[27]....
        /*0270*/ 	.word	0x00007850


	//   ....[28]....
        /*0274*/ 	.word	0x00008110


	//   ....[29]....
        /*0278*/ 	.word	0x000081c0


	//   ....[30]....
        /*027c*/ 	.word	0x00008260


	//   ....[31]....
        /*0280*/ 	.word	0x000082d0


	//   ....[32]....
        /*0284*/ 	.word	0x00008340


	//----- nvinfo : EIATTR_VRC_CTA_INIT_COUNT
	.align		4
.L_24367:
        /*0288*/ 	.byte	0x02, 0x4a
	.zero		1
	.zero		1


	//----- nvinfo : EIATTR_EXIT_INSTR_OFFSETS
	.align		4
        /*028c*/ 	.byte	0x04, 0x1c
        /*028e*/ 	.short	(.L_24369 - .L_24368)


	//   ....[0]....
.L_24368:
        /*0290*/ 	.word	0x000000d0


	//   ....[1]....
        /*0294*/ 	.word	0x00007e50


	//   ....[2]....
        /*0298*/ 	.word	0x00007e80


	//   ....[3]....
        /*029c*/ 	.word	0x000080b0


	//----- nvinfo : EIATTR_CRS_STACK_SIZE
	.align		4
.L_24369:
        /*02a0*/ 	.byte	0x04, 0x1e
        /*02a2*/ 	.short	(.L_24371 - .L_24370)
.L_24370:
        /*02a4*/ 	.word	0x00000000


	//----- nvinfo : EIATTR_CBANK_PARAM_SIZE
	.align		4
.L_24371:
        /*02a8*/ 	.byte	0x03, 0x19
        /*02aa*/ 	.short	0x008c


	//----- nvinfo : EIATTR_PARAM_CBANK
	.align		4
        /*02ac*/ 	.byte	0x04, 0x0a
        /*02ae*/ 	.short	(.L_24373 - .L_24372)
	.align		4
.L_24372:
        /*02b0*/ 	.word	index@(.nv.constant0._ZN4vllm25paged_attention_v2_kernelI13__nv_bfloat16S1_Li192ELi16ELi128ELNS_18Fp8KVCacheDataTypeE0ELb0ELi512EEEvPfS3_PT_PKS4_PKT0_SA_ifPKiSC_iPKfiiiSE_SE_iiiii)
        /*02b4*/ 	.short	0x0380
        /*02b6*/ 	.short	0x008c


	//----- nvinfo : EIATTR_SW_WAR
	.align		4
.L_24373:
        /*02b8*/ 	.byte	0x04, 0x36
        /*02ba*/ 	.short	(.L_24375 - .L_24374)
.L_24374:
        /*02bc*/ 	.word	0x00000008
.L_24375:


//--------------------- .nv.info._ZN4vllm25paged_attention_v2_kernelI13__nv_bfloat16S1_Li128ELi16ELi128ELNS_18Fp8KVCacheDataTypeE0ELb0ELi512EEEvPfS3_PT_PKS4_PKT0_SA_ifPKiSC_iPKfiiiSE_SE_iiiii --------------------------
	.section	.nv.info._ZN4vllm25paged_attention_v2_kernelI13__nv_bfloat16S1_Li128ELi16ELi128ELNS_18Fp8KVCacheDataTypeE0ELb0ELi512EEEvPfS3_PT_PKS4_PKT0_SA_ifPKiSC_iPKfiiiSE_SE_iiiii,"",@"SHT_CUDA_INFO"
	.sectionflags	@""
	.align	4


	//----- nvinfo : EIATTR_CUDA_API_VERSION
	.align		4
        /*0000*/ 	.byte	0x04, 0x37
        /*0002*/ 	.short	(.L_24377 - .L_24376)
.L_24376:
        /*0004*/ 	.word	0x00000082


	//----- nvinfo : EIATTR_KPARAM_INFO
	.align		4
.L_24377:
        /*0008*/ 	.byte	0x04, 0x17
        /*000a*/ 	.short	(.L_24379 - .L_24378)
.L_24378:
        /*000c*/ 	.word	0x00000000
        /*0010*/ 	.short	0x0015
        /*0012*/ 	.short	0x0088
        /*0014*/ 	.byte	0x00, 0xf0, 0x11, 0x00


	//----- nvinfo : EIATTR_KPARAM_INFO
	.align		4
.L_24379:
        /*0018*/ 	.byte	0x04, 0x17
        /*001a*/ 	.short	(.L_24381 - .L_24380)
.L_24380:
        /*001c*/ 	.word	0x00000000
        /*0020*/ 	.short	0x0014
        /*0022*/ 	.short	0x0084
        /*0024*/ 	.byte	0x00, 0xf0, 0x11, 0x00


	//----- nvinfo : EIATTR_KPARAM_INFO
	.align		4
.L_24381:
        /*0028*/ 	.byte	0x04, 0x17
        /*002a*/ 	.short	(.L_24383 - .L_24382)
.L_24382:
        /*002c*/ 	.word	0x00000000
        /*0030*/ 	.short	0x0013
        /*0032*/ 	.short	0x0080
        /*0034*/ 	.byte	0x00, 0xf0, 0x11, 0x00


	//----- nvinfo : EIATTR_KPARAM_INFO
	.align		4
.L_24383:
        /*0038*/ 	.byte	0x04, 0x17
        /*003a*/ 	.short	(.L_24385 - .L_24384)
.L_24384:
        /*003c*/ 	.word	0x00000000
        /*0040*/ 	.short	0x0012
        /*0042*/ 	.short	0x007c
        /*0044*/ 	.byte	0x00, 0xf0, 0x11, 0x00


	//----- nvinfo : EIATTR_KPARAM_INFO
	.align		4
.L_24385:
        /*0048*/ 	.byte	0x04, 0x17
        /*004a*/ 	.short	(.L_24387 - .L_24386)
.L_24386:
        /*004c*/ 	.word	0x00000000
        /*0050*/ 	.short	0x0011
        /*0052*/ 	.short	0x0078
        /*0054*/ 	.byte	0x00, 0xf0, 0x11, 0x00


	//----- nvinfo : EIATTR_KPARAM_INFO
	.align		4
.L_24387:
        /*0058*/ 	.byte	0x04, 0x17
        /*005a*/ 	.short	(.L_24389 - .L_24388)
.L_24388:
        /*005c*/ 	.word	0x00000000
        /*0060*/ 	.short	0x0010
        /*0062*/ 	.short	0x0070
        /*0064*/ 	.byte	0x00, 0xf5, 0x21, 0x00


	//----- nvinfo : EIATTR_KPARAM_INFO
	.align		4
.L_24389:
        /*0068*/ 	.byte	0x04, 0x17
        /*006a*/ 	.short	(.L_24391 - .L_24390)
.L_24390:
        /*006c*/ 	.word	0x00000000
        /*0070*/ 	.short	0x000f
        /*0072*/ 	.short	0x0068
        /*0074*/ 	.byte	0x00, 0xf5, 0x21, 0x00


	//----- nvinfo : EIATTR_KPARAM_INFO
	.align		4
.L_24391:
        /*0078*/ 	.byte	0x04, 0x17
        /*007a*/ 	.short	(.L_24393 - .L_24392)
.L_24392:
        /*007c*/ 	.word	0x00000000
        /*0080*/ 	.short	0x000e
        /*0082*/ 	.short	0x0060
        /*0084*/ 	.byte	0x00, 0xf0, 0x11, 0x00


	//----- nvinfo : EIATTR_KPARAM_INFO
	.align		4
.L_24393:
        /*0088*/ 	.byte	0x04, 0x17
        /*008a*/ 	.short	(.L_24395 - .L_24394)
.L_24394:
        /*008c*/ 	.word	0x00000000
        /*0090*/ 	.short	0x000d
        /*0092*/ 	.short	0x005c
        /*0094*/ 	.byte	0x00, 0xf0, 0x11, 0x00


	//----- nvinfo : EIATTR_KPARAM_INFO
	.align		4
.L_24395:
        /*0098*/ 	.byte	0x04, 0x17
        /*009a*/ 	.short	(.L_24397 - .L_24396)
.L_24396:
        /*009c*/ 	.word	0x00000000
        /*00a0*/ 	.short	0x000c
        /*00a2*/ 	.short	0x0058
        /*00a4*/ 	.byte	0x00, 0xf0, 0x11, 0x00


	//----- nvinfo : EIATTR_KPARAM_INFO
	.align		4
.L_24397:
        /*00a8*/ 	.byte	0x04, 0x17
        /*00aa*/ 	.short	(.L_24399 - .L_24398)
.L_24398:
        /*00ac*/ 	.word	0x00000000
        /*00b0*/ 	.short	0x000b
        /*00b2*/ 	.short	0x0050
        /*00b4*/ 	.byte	0x00, 0xf5, 0x21, 0x00


	//----- nvinfo : EIATTR_KPARAM_INFO
	.align		4
.L_24399:
        /*00b8*/ 	.byte	0x04, 0x17
        /*00ba*/ 	.short	(.L_24401 - .L_24400)
.L_24400:
        /*00bc*/ 	.word	0x00000000
        /*00c0*/ 	.short	0x000a
        /*00c2*/ 	.short	0x0048
        /*00c4*/ 	.byte	0x00, 0xf0, 0x11, 0x00


	//----- nvinfo : EIATTR_KPARAM_INFO
	.align		4
.L_24401:
        /*00c8*/ 	.byte	0x04, 0x17
        /*00ca*/ 	.short	(.L_24403 - .L_24402)
.L_24402:
        /*00cc*/ 	.word	0x00000000
        /*00d0*/ 	.short	0x0009
        /*00d2*/ 	.short	0x0040
        /*00d4*/ 	.byte	0x00, 0xf5, 0x21, 0x00


	//----- nvinfo : EIATTR_KPARAM_INFO
	.align		4
.L_24403:
        /*00d8*/ 	.byte	0x04, 0x17
        /*00da*/ 	.short	(.L_24405 - .L_24404)
.L_24404:
        /*00dc*/ 	.word	0x00000000
        /*00e0*/ 	.short	0x0008
        /*00e2*/ 	.short	0x0038
        /*00e4*/ 	.byte	0x00, 0xf5, 0x21, 0x00


	//----- nvinfo : EIATTR_KPARAM_INFO
	.align		4
.L_24405:
        /*00e8*/ 	.byte	0x04, 0x17
        /*00ea*/ 	.short	(.L_24407 - .L_24406)
.L_24406:
        /*00ec*/ 	.word	0x00000000
        /*00f0*/ 	.short	0x0007
        /*00f2*/ 	.short	0x0034
        /*00f4*/ 	.byte	0x00, 0xf0, 0x11, 0x00


	//----- nvinfo : EIATTR_KPARAM_INFO
	.align		4
.L_24407:
        /*00f8*/ 	.byte	0x04, 0x17
        /*00fa*/ 	.short	(.L_24409 - .L_24408)
.L_24408:
        /*00fc*/ 	.word	0x00000000
        /*0100*/ 	.short	0x0006
        /*0102*/ 	.short	0x0030
        /*0104*/ 	.byte	0x00, 0xf0, 0x11, 0x00


	//----- nvinfo : EIATTR_KPARAM_INFO
	.align		4
.L_24409:
        /*0108*/ 	.byte	0x04, 0x17
        /*010a*/ 	.short	(.L_24411 - .L_24410)
.L_24410:
        /*010c*/ 	.word	0x00000000
        /*0110*/ 	.short	0x0005
        /*0112*/ 	.short	0x0028
        /*0114*/ 	.byte	0x00, 0xf5, 0x21, 0x00


	//----- nvinfo : EIATTR_KPARAM_INFO
	.align		4
.L_24411:
        /*0118*/ 	.byte	0x04, 0x17
        /*011a*/ 	.short	(.L_24413 - .L_24412)
.L_24412:
        /*011c*/ 	.word	0x00000000
        /*0120*/ 	.short	0x0004
        /*0122*/ 	.short	0x0020
        /*0124*/ 	.byte	0x00, 0xf5, 0x21, 0x00


	//----- nvinfo : EIATTR_KPARAM_INFO
	.align		4
.L_24413:
        /*0128*/ 	.byte	0x04, 0x17
        /*012a*/ 	.short	(.L_24415 - .L_24414)
.L_24414:
        /*012c*/ 	.word	0x00000000
        /*0130*/ 	.short	0x0003
        /*0132*/ 	.short	0x0018
        /*0134*/ 	.byte	0x00, 0xf5, 0x21, 0x00


	//----- nvinfo : EIATTR_KPARAM_INFO
	.align		4
.L_24415:
        /*0138*/ 	.byte	0x04, 0x17
        /*013a*/ 	.short	(.L_24417 - .L_24416)
.L_24416:
        /*013c*/ 	.word	0x00000000
        /*0140*/ 	.short	0x0002
        /*0142*/ 	.short	0x0010
        /*0144*/ 	.byte	0x00, 0xf5, 0x21, 0x00


	//----- nvinfo : EIATTR_KPARAM_INFO
	.align		4
.L_24417:
        /*0148*/ 	.byte	0x04, 0x17
        /*014a*/ 	.short	(.L_24419 - .L_24418)
.L_24418:
        /*014c*/ 	.word	0x00000000
        /*0150*/ 	.short	0x0001
        /*0152*/ 	.short	0x0008
        /*0154*/ 	.byte	0x00, 0xf5, 0x21, 0x00


	//----- nvinfo : EIATTR_KPARAM_INFO
	.align		4
.L_24419:
        /*0158*/ 	.byte	0x04, 0x17
        /*015a*/ 	.short	(.L_24421 - .L_24420)
.L_24420:
        /*015c*/ 	.word	0x00000000
        /*0160*/ 	.short	0x0000
        /*0162*/ 	.short	0x0000
        /*0164*/ 	.byte	0x00, 0xf5, 0x21, 0x00


	//----- nvinfo : EIATTR_SPARSE_MMA_MASK
	.align		4
.L_24421:
        /*0168*/ 	.byte	0x03, 0x50
        /*016a*/ 	.short	0x0000


	//----- nvinfo : EIATTR_MAXREG_COUNT
	.align		4
        /*016c*/ 	.byte	0x03, 0x1b
        /*016e*/ 	.short	0x00ff


	//----- nvinfo : EIATTR_NUM_BARRIERS
	.align		4
        /*0170*/ 	.byte	0x02, 0x4c
        /*0172*/ 	.byte	0x01
	.zero		1


	//----- nvinfo : EIATTR_MERCURY_ISA_VERSION
	.align		4
        /*0174*/ 	.byte	0x03, 0x5f
        /*0176*/ 	.short	0x0101


	//----- nvinfo : EIATTR_COOP_GROUP_MASK_REGIDS
	.align		4
        /*0178*/ 	.byte	0x04, 0x29
        /*017a*/ 	.short	(.L_24423 - .L_24422)


	//   ....[0]....
.L_24422:
        /*017c*/ 	.word	0xffffffff


	//   ....[1]....
        /*0180*/ 	.word	0xffffffff


	//   ....[2]....
        /*0184*/ 	.word	0xffffffff


	//   ....[3]....
        /*0188*/ 	.word	0xffffffff


	//   ....[4]....
        /*018c*/ 	.word	0xffffffff


	//   ....[5]....
        /*0190*/ 	.word	0xffffffff


	//   ....[6]....
        /*0194*/ 	.word	0xffffffff


	//   ....[7]....
        /*0198*/ 	.word	0xffffffff


	//   ....[8]....
        /*019c*/ 	.word	0xffffffff


	//   ....[9]....
        /*01a0*/ 	.word	0xffffffff


	//   ....[10]....
        /*01a4*/ 	.word	0xffffffff


	//   ....[11]....
        /*01a8*/ 	.word	0xffffffff


	//   ....[12]....
        /*01ac*/ 	.word	0xffffffff


	//   ....[13]....
        /*01b0*/ 	.word	0xffffffff


	//   ....[14]....
        /*01b4*/ 	.word	0xffffffff


	//   ....[15]....
        /*01b8*/ 	.word	0xffffffff


	//   ....[16]....
        /*01bc*/ 	.word	0xffffffff


	//   ....[17]....
        /*01c0*/ 	.word	0xffffffff


	//   ....[18]....
        /*01c4*/ 	.word	0xffffffff


	//   ....[19]....
        /*01c8*/ 	.word	0xffffffff


	//   ....[20]....
        /*01cc*/ 	.word	0xffffffff


	//   ....[21]....
        /*01d0*/ 	.word	0xffffffff


	//   ....[22]....
        /*01d4*/ 	.word	0xffffffff


	//   ....[23]....
        /*01d8*/ 	.word	0xffffffff


	//   ....[24]....
        /*01dc*/ 	.word	0x05000016


	//   ....[25]....
        /*01e0*/ 	.word	0x05000016


	//   ....[26]....
        /*01e4*/ 	.word	0x05000016


	//   ....[27]....
        /*01e8*/ 	.word	0x05000016


	//   ....[28]....
        /*01ec*/ 	.word	0x05000016


	//----- nvinfo : EIATTR_COOP_GROUP_INSTR_OFFSETS
	.align		4
.L_24423:
        /*01f0*/ 	.byte	0x04, 0x28
        /*01f2*/ 	.short	(.L_24425 - .L_24424)


	//   ....[0]....
.L_24424:
        /*01f4*/ 	.word	0x00001cb0


	//   ....[1]....
        /*01f8*/ 	.word	0x00001ee0


	//   ....[2]....
        /*01fc*/ 	.word	0x00001f00


	//   ....[3]....
        /*0200*/ 	.word	0x00001f20


	//   ....[4]....
        /*0204*/ 	.word	0x00001f40


	//   ....[5]....
        /*0208*/ 	.word	0x00002050


	//   ....[6]....
        /*020c*/ 	.word	0x00002070


	//   ....[7]....
        /*0210*/ 	.word	0x00002090


	//   ....[8]....
        /*0214*/ 	.word	0x00002ed0


	//   ....[9]....
        /*0218*/ 	.word	0x00002f10


	//   ....[10]....
        /*021c*/ 	.word	0x00002f30


	//   ....[11]....
        /*0220*/ 	.word	0x00002f50


	//   ....[12]....
        /*0224*/ 	.word	0x00002f70


	//   ....[13]....
        /*0228*/ 	.word	0x00002fc0


	//   ....[14]....
        /*022c*/ 	.word	0x00002fe0


	//   ....[15]....
        /*0230*/ 	.word	0x00003000


	//   ....[16]....
        /*0234*/ 	.word	0x00005d80


	//   ....[17]....
        /*0238*/ 	.word	0x00005dc0


	//   ....[18]....
        /*023c*/ 	.word	0x00005df0


	//   ....[19]....
        /*0240*/ 	.word	0x00005e10


	//   ....[20]....
        /*0244*/ 	.word	0x00005e20


	//   ....[21]....
        /*0248*/ 	.word	0x00005e30


	//   ....[22]....
        /*024c*/ 	.word	0x00005e40


	//   ....[23]....
        /*0250*/ 	.word	0x00005e60


	//   ....[24]....
        /*0254*/ 	.word	0x00006620


	//   ....[25]....
        /*0258*/ 	.word	0x000066d0


	//   ....[26]....
        /*025c*/ 	.word	0x00006770


	//   ....[27]....
        /*0260*/ 	.word	0x000067e0


	//   ....[28]....
        /*0264*/ 	.word	0x00006850


	//----- nvinfo : EIATTR_VRC_CTA_INIT_COUNT
	.align		4
.L_24425:
        /*0268*/ 	.byte	0x02, 0x4a
	.zero		1
	.zero		1


	//----- nvinfo : EIATTR_EXIT_INSTR_OFFSETS
	.align		4
        /*026c*/ 	.byte	0x04, 0x1c
        /*026e*/ 	.short	(.L_24427 - .L_24426)


	//   ....[0]....
.L_24426:
        /*0270*/ 	.word	0x000000d0


	//   ....[1]....
        /*0274*/ 	.word	0x000063e0


	//   ....[2]....
        /*0278*/ 	.word	0x00006410


	//   ....[3]....
        /*027c*/ 	.word	0x000065c0


	//----- nvinfo : EIATTR_CRS_STACK_SIZE
	.align		4
.L_24427:
        /*0280*/ 	.byte	0x04, 0x1e
        /*0282*/ 	.short	(.L_24429 - .L_24428)
.L_24428:
        /*0284*/ 	.word	0x00000000


	//----- nvinfo : EIATTR_CBANK_PARAM_SIZE
	.align		4
.L_24429:
        /*0288*/ 	.byte	0x03, 0x19
        /*028a*/ 	.short	0x008c


	//----- nvinfo : EIATTR_PARAM_CBANK
	.align		4
        /*028c*/ 	.byte	0x04, 0x0a
        /*028e*/ 	.short	(.L_24431 - .L_24430)
	.align		4
.L_24430:
        /*0290*/ 	.word	index@(.nv.constant0._ZN4vllm25paged_attention_v2_kernelI13__nv_bfloat16S1_Li128ELi16ELi128ELNS_18Fp8KVCacheDataTypeE0ELb0ELi512EEEvPfS3_PT_PKS4_PKT0_SA_ifPKiSC_iPKfiiiSE_SE_iiiii)
        /*0294*/ 	.short	0x0380
        /*0296*/ 	.short	0x008c


	//----- nvinfo : EIATTR_SW_WAR
	.align		4
.L_24431:
        /*0298*/ 	.byte	0x04, 0x36
        /*029a*/ 	.short	(.L_24433 - .L_24432)
.L_24432:
        /*029c*/ 	.word	0x00000008
.L_24433:


//--------------------- .nv.info._ZN4vllm25paged_attention_v2_kernelI13__nv_bfloat16S1_Li120ELi16ELi128ELNS_18Fp8KVCacheDataTypeE0ELb0ELi512EEEvPfS3_PT_PKS4_PKT0_SA_ifPKiSC_iPKfiiiSE_SE_iiiii --------------------------
	.section	.nv.info._ZN4vllm25paged_attention_v2_kernelI13__nv_bfloat16S1_Li120ELi16ELi128ELNS_18Fp8KVCacheDataTypeE0ELb0ELi512EEEvPfS3_PT_PKS4_PKT0_SA_ifPKiSC_iPKfiiiSE_SE_iiiii,"",@"SHT_CUDA_INFO"
	.sectionflags	@""
	.align	4


	//----- nvinfo : EIATTR_CUDA_API_VERSION
	.align		4
        /*0000*/ 	.byte	0x04, 0x37
        /*0002*/ 	.short	(.L_24435 - .L_24434)
.L_24434:
        /*0004*/ 	.word	0x00000082


	//----- nvinfo : EIATTR_KPARAM_INFO
	.align		4
.L_24435:
        /*0008*/ 	.byte	0x04, 0x17
        /*000a*/ 	.short	(.L_24437 - .L_24436)
.L_24436:
        /*000c*/ 	.word	0x00000000
        /*0010*/ 	.short	0x0015
        /*0012*/ 	.short	0x0088
        /*0014*/ 	.byte	0x00, 0xf0, 0x11, 0x00


	//----- nvinfo : EIATTR_KPARAM_INFO
	.align		4
.L_24437:
        /*0018*/ 	.byte	0x04, 0x17
        /*001a*/ 	.short	(.L_24439 - .L_24438)
.L_24438:
        /*001c*/ 	.word	0x00000000
        /*0020*/ 	.short	0x0014
        /*0022*/ 	.short	0x0084
        /*0024*/ 	.byte	0x00, 0xf0, 0x11, 0x00


	//----- nvinfo : EIATTR_KPARAM_INFO
	.align		4
.L_24439:
        /*0028*/ 	.byte	0x04, 0x17
        /*002a*/ 	.short	(.L_24441 - .L_24440)
.L_24440:
        /*002c*/ 	.word	0x00000000
        /*0030*/ 	.short	0x0013
        /*0032*/ 	.short	0x0080
        /*0034*/ 	.byte	0x00, 0xf0, 0x11, 0x00


	//----- nvinfo : EIATTR_KPARAM_INFO
	.align		4
.L_24441:
        /*0038*/ 	.byte	0x04, 0x17
        /*003a*/ 	.short	(.L_24443 - .L_24442)
.L_24442:
        /*003c*/ 	.word	0x00000000
        /*0040*/ 	.short	0x0012
        /*0042*/ 	.short	0x007c
        /*0044*/ 	.byte	0x00, 0xf0, 0x11, 0x00


	//----- nvinfo : EIATTR_KPARAM_INFO
	.align		4
.L_24443:
        /*0048*/ 	.byte	0x04, 0x17
        /*004a*/ 	.short	(.L_24445 - .L_24444)
.L_24444:
        /*004c*/ 	.word	0x00000000
        /*0050*/ 	.short	0x0011
        /*0052*/ 	.short	0x0078
        /*0054*/ 	.byte	0x00, 0xf0, 0x11, 0x00


	//----- nvinfo : EIATTR_KPARAM_INFO
	.align		4
.L_24445:
        /*0058*/ 	.byte	0x04, 0x17
        /*005a*/ 	.short	(.L_24447 - .L_24446)
.L_24446:
        /*005c*/ 	.word	0x00000000
        /*0060*/ 	.short	0x0010
        /*0062*/ 	.short	0x0070
        /*0064*/ 	.byte	0x00, 0xf5, 0x21, 0x00


	//----- nvinfo : EIATTR_KPARAM_INFO
	.align		4
.L_24447:
        /*0068*/ 	.byte	0x04, 0x17
        /*006a*/ 	.short	(.L_24449 - .L_24448)
.L_24448:
        /*006c*/ 	.word	0x00000000
        /*0070*/ 	.short	0x000f
        /*0072*/ 	.short	0x0068
        /*0074*/ 	.byte	0x00, 0xf5, 0x21, 0x00


	//----- nvinfo : EIATTR_KPARAM_INFO
	.align		4
.L_24449:
        /*0078*/ 	.byte	0x04, 0x17
        /*007a*/ 	.short	(.L_24451 - .L_24450)
.L_24450:
        /*007c*/ 	.word	0x00000000
        /*0080*/ 	.short	0x000e
        /*0082*/ 	.short	0x0060
        /*0084*/ 	.byte	0x00, 0xf0, 0x11, 0x00


	//----- nvinfo : EIATTR_KPARAM_INFO
	.align		4
.L_24451:
        /*0088*/ 	.byte	0x04, 0x17
        /*008a*/ 	.short	(.L_24453 - .L_24452)
.L_24452:
        /*008c*/ 	.word	0x00000000
        /*0090*/ 	.short	0x000d
        /*0092*/ 	.short	0x005c
        /*0094*/ 	.byte	0x00, 0xf0, 0x11, 0x00


	//----- nvinfo : EIATTR_KPARAM_INFO
	.align		4
.L_24453:
        /*0098*/ 	.byte	0x04, 0x17
        /*009a*/ 	.short	(.L_24455 - .L_24454)
.L_24454:
        /*009c*/ 	.word	0x00000000
        /*00a0*/ 	.short	0x000c
        /*00a2*/ 	.short	0x0058
        /*00a4*/ 	.byte	0x00, 0xf0, 0x11, 0x00


	//----- nvinfo : EIATTR_KPARAM_INFO
	.align		4
.L_24455:
        /*00a8*/ 	.byte	0x04, 0x17
        /*00aa*/ 	.short	(.L_24457 - .L_24456)
.L_24456:
        /*00ac*/ 	.word	0x00000000
        /*00b0*/ 	.short	0x000b
        /*00b2*/ 	.short	0x0050
        /*00b4*/ 	.byte	0x00, 0xf5, 0x21, 0x00


	//----- nvinfo : EIATTR_KPARAM_INFO
	.align		4
.L_24457:
        /*00b8*/ 	.byte	0x04, 0x17
        /*00ba*/ 	.short	(.L_24459 - .L_24458)
.L_24458:
        /*00bc*/ 	.word	0x00000000
        /*00c0*/ 	.short	0x000a
        /*00c2*/ 	.short	0x0048
        /*00c4*/ 	.byte	0x00, 0xf0, 0x11, 0x00


	//----- nvinfo : EIATTR_KPARAM_INFO
	.align		4
.L_24459:
        /*00c8*/ 	.byte	0x04, 0x17
        /*00ca*/ 	.short	(.L_24461 - .L_24460)
.L_24460:
        /*00cc*/ 	.word	0x00000000
        /*00d0*/ 	.short	0x0009
        /*00d2*/ 	.short	0x0040
        /*00d4*/ 	.byte	0x00, 0xf5, 0x21, 0x00


	//----- nvinfo : EIATTR_KPARAM_INFO
	.align		4
.L_24461:
        /*00d8*/ 	.byte	0x04, 0x17
        /*00da*/ 	.short	(.L_24463 - .L_24462)
.L_24462:
        /*00dc*/ 	.word	0x00000000
        /*00e0*/ 	.short	0x0008
        /*00e2*/ 	.short	0x0038
        /*00e4*/ 	.byte	0x00, 0xf5, 0x21, 0x00


	//----- nvinfo : EIATTR_KPARAM_INFO
	.align		4
.L_24463:
        /*00e8*/ 	.byte	0x04, 0x17
        /*00ea*/ 	.short	(.L_24465 - .L_24464)
.L_24464:
        /*00ec*/ 	.word	0x00000000
        /*00f0*/ 	.short	0x0007
        /*00f2*/ 	.short	0x0034
        /*00f4*/ 	.byte	0x00, 0xf0, 0x11, 0x00


	//----- nvinfo : EIATTR_KPARAM_INFO
	.align		4
.L_24465:
        /*00f8*/ 	.byte	0x04, 0x17
        /*00fa*/ 	.short	(.L_24467 - .L_24466)
.L_24466:
        /*00fc*/ 	.word	0x00000000
        /*0100*/ 	.short	0x0006
        /*0102*/ 	.short	0x0030
        /*0104*/ 	.byte	0x00, 0xf0, 0x11, 0x00


	//----- nvinfo : EIATTR_KPARAM_INFO
	.align		4
.L_24467:
        /*0108*/ 	.byte	0x04, 0x17
        /*010a*/ 	.short	(.L_24469 - .L_24468)
.L_24468:
        /*010c*/ 	.word	0x00000000
        /*0110*/ 	.short	0x0005
        /*0112*/ 	.short	0x0028
        /*0114*/ 	.byte	0x00, 0xf5, 0x21, 0x00


	//----- nvinfo : EIATTR_KPARAM_INFO
	.align		4
.L_24469:
        /*0118*/ 	.byte	0x04, 0x17
        /*011a*/ 	.short	(.L_24471 - .L_24470)
.L_24470:
        /*011c*/ 	.word	0x00000000
        /*0120*/ 	.short	0x0004
        /*0122*/ 	.short	0x0020
        /*0124*/ 	.byte	0x00, 0xf5, 0x21, 0x00


	//----- nvinfo : EIATTR_KPARAM_INFO
	.align		4
.L_24471:
        /*0128*/ 	.byte	0x04, 0x17
        /*012a*/ 	.short	(.L_24473 - .L_24472)
.L_24472:
        /*012c*/ 	.word	0x00000000
        /*0130*/ 	.short	0x0003
        /*0132*/ 	.short	0x0018
        /*0134*/ 	.byte	0x00, 0xf5, 0x21, 0x00


	//----- nvinfo : EIATTR_KPARAM_INFO
	.align		4
.L_24473:
        /*0138*/ 	.byte	0x04, 0x17
        /*013a*/ 	.short	(.L_24475 - .L_24474)
.L_24474:
        /*013c*/ 	.word	0x00000000
        /*0140*/ 	.short	0x0002
        /*0142*/ 	.short	0x0010
        /*0144*/ 	.byte	0x00, 0xf5, 0x21, 0x00


	//----- nvinfo : EIATTR_KPARAM_INFO
	.align		4
.L_24475:
        /*0148*/ 	.byte	0x04, 0x17
        /*014a*/ 	.short	(.L_24477 - .L_24476)
.L_24476:
        /*014c*/ 	.word	0x00000000
        /*0150*/ 	.short	0x0001
        /*0152*/ 	.short	0x0008
        /*0154*/ 	.byte	0x00, 0xf5, 0x21, 0x00


	//----- nvinfo : EIATTR_KPARAM_INFO
	.align		4
.L_24477:
        /*0158*/ 	.byte	0x04, 0x17
        /*015a*/ 	.short	(.L_24479 - .L_24478)
.L_24478:
        /*015c*/ 	.word	0x00000000
        /*0160*/ 	.short	0x0000
        /*0162*/ 	.short	0x0000
        /*0164*/ 	.byte	0x00, 0xf5, 0x21, 0x00


	//----- nvinfo : EIATTR_SPARSE_MMA_MASK
	.align		4
.L_24479:
        /*0168*/ 	.byte	0x03, 0x50
        /*016a*/ 	.short	0x0000


	//----- nvinfo : EIATTR_MAXREG_COUNT
	.align		4
        /*016c*/ 	.byte	0x03, 0x1b
        /*016e*/ 	.short	0x00ff


	//----- nvinfo : EIATTR_NUM_BARRIERS
	.align		4
        /*0170*/ 	.byte	0x02, 0x4c
        /*0172*/ 	.byte	0x01
	.zero		1


	//----- nvinfo : EIATTR_MERCURY_ISA_VERSION
	.align		4
        /*0174*/ 	.byte	0x03, 0x5f
        /*0176*/ 	.short	0x0101


	//----- nvinfo : EIATTR_COOP_GROUP_MASK_REGIDS
	.align		4
        /*0178*/ 	.byte	0x04, 0x29
        /*017a*/ 	.short	(.L_24481 - .L_24480)


	//   ....[0]....
.L_24480:
        /*017c*/ 	.word	0xffffffff


	//   ....[1]....
        /*0180*/ 	.word	0xffffffff


	//   ....[2]....
        /*0184*/ 	.word	0xffffffff


	//   ....[3]....
        /*0188*/ 	.word	0xffffffff


	//   ....[4]....
        /*018c*/ 	.word	0xffffffff


	//   ....[5]....
        /*0190*/ 	.word	0xffffffff


	//   ....[6]....
        /*0194*/ 	.word	0xffffffff


	//   ....[7]....
        /*0198*/ 	.word	0xffffffff


	//   ....[8]....
        /*019c*/ 	.word	0xffffffff


	//   ....[9]....
        /*01a0*/ 	.word	0xffffffff


	//   ....[10]....
        /*01a4*/ 	.word	0xffffffff


	//   ....[11]....
        /*01a8*/ 	.word	0xffffffff


	//   ....[12]....
        /*01ac*/ 	.word	0xffffffff


	//   ....[13]....
        /*01b0*/ 	.word	0xffffffff


	//   ....[14]....
        /*01b4*/ 	.word	0xffffffff


	//   ....[15]....
        /*01b8*/ 	.word	0xffffffff


	//   ....[16]....
        /*01bc*/ 	.word	0xffffffff


	//   ....[17]....
        /*01c0*/ 	.word	0xffffffff


	//   ....[18]....
        /*01c4*/ 	.word	0xffffffff


	//   ....[19]....
        /*01c8*/ 	.word	0xffffffff


	//   ....[20]....
        /*01cc*/ 	.word	0xffffffff


	//   ....[21]....
        /*01d0*/ 	.word	0xffffffff


	//   ....[22]....
        /*01d4*/ 	.word	0xffffffff


	//   ....[23]....
        /*01d8*/ 	.word	0xffffffff


	//   ....[24]....
        /*01dc*/ 	.word	0x0500004d


	//   ....[25]....
        /*01e0*/ 	.word	0x0500004d


	//   ....[26]....
        /*01e4*/ 	.word	0x0500004d


	//   ....[27]....
        /*01e8*/ 	.word	0x0500004d


	//   ....[28]....
        /*01ec*/ 	.word	0x0500004d


	//----- nvinfo : EIATTR_COOP_GROUP_INSTR_OFFSETS
	.align		4
.L_24481:
        /*01f0*/ 	.byte	0x04, 0x28
        /*01f2*/ 	.short	(.L_24483 - .L_24482)


	//   ....[0]....
.L_24482:
        /*01f4*/ 	.word	0x00001c00


	//   ....[1]....
        /*01f8*/ 	.word	0x00001e40


	//   ....[2]....
        /*01fc*/ 	.word	0x00001e60


	//   ....[3]....
        /*0200*/ 	.word	0x00001e80


	//   ....[4]....
        /*0204*/ 	.word	0x00001ea0


	//   ....[5]....
        /*0208*/ 	.word	0x00001fa0


	//   ....[6]....
        /*020c*/ 	.word	0x00001fc0


	//   ....[7]....
        /*0210*/ 	.word	0x00001fe0


	//   ....[8]....
        /*0214*/ 	.word	0x00002e20


	//   ....[9]....
        /*0218*/ 	.word	0x00002e50


	//   ....[10]....
        /*021c*/ 	.word	0x00002e70


	//   ....[11]....
        /*0220*/ 	.word	0x00002e90


	//   ....[12]....
        /*0224*/ 	.word	0x00002eb0


	//   ....[13]....
        /*0228*/ 	.word	0x00002f00


	//   ....[14]....
        /*022c*/ 	.word	0x00002f20


	//   ....[15]....
        /*0230*/ 	.word	0x00002f40


	//   ....[16]....
        /*0234*/ 	.word	0x00005f20


	//   ....[17]....
        /*0238*/ 	.word	0x00005f50


	//   ....[18]....
        /*023c*/ 	.word	0x00005f70


	//   ....[19]....
        /*0240*/ 	.word	0x00005f80


	//   ....[20]....
        /*0244*/ 	.word	0x00005f90


	//   ....[21]....
        /*0248*/ 	.word	0x00005fa0


	//   ....[22]....
        /*024c*/ 	.word	0x00005fb0


	//   ....[23]....
        /*0250*/ 	.word	0x00005fe0


	//   ....[24]....
        /*0254*/ 	.word	0x000069d0


	//   ....[25]....
        /*0258*/ 	.word	0x00006a80


	//   ....[26]....
        /*025c*/ 	.word	0x00006b20


	//   ....[27]....
        /*0260*/ 	.word	0x00006b90


	//   ....[28]....
        /*0264*/ 	.word	0x00006c00


	//----- nvinfo : EIATTR_VRC_CTA_INIT_COUNT
	.align		4
.L_24483:
        /*0268*/ 	.byte	0x02, 0x4a
	.zero		1
	.zero		1


	//----- nvinfo : EIATTR_EXIT_INSTR_OFFSETS
	.align		4
        /*026c*/ 	.byte	0x04, 0x1c
        /*026e*/ 	.short	(.L_24485 - .L_24484)


	//   ....[0]....
.L_24484:
        /*0270*/ 	.word	0x000000d0


	//   ....[1]....
        /*0274*/ 	.word	0x00006740


	//   ....[2]....
        /*0278*/ 	.word	0x00006930


	//   ....[3]....
        /*027c*/ 	.word	0x00006960


	//----- nvinfo : EIATTR_CRS_STACK_SIZE
	.align		4
.L_24485:
        /*0280*/ 	.byte	0x04, 0x1e
        /*0282*/ 	.short	(.L_24487 - .L_24486)
.L_24486:
        /*0284*/ 	.word	0x00000000


	//----- nvinfo : EIATTR_CBANK_PARAM_SIZE
	.align		4
.L_24487:
        /*0288*/ 	.byte	0x03, 0x19
        /*028a*/ 	.short	0x008c


	//----- nvinfo : EIATTR_PARAM_CBANK
	.align		4
        /*028c*/ 	.byte	0x04, 0x0a
        /*028e*/ 	.short	(.L_24489 - .L_24488)
	.align		4
.L_24488:
        /*0290*/ 	.word	index@(.nv.constant0._ZN4vllm25paged_attention_v2_kernelI13__nv_bfloat16S1_Li120ELi16ELi128ELNS_18Fp8KVCacheDataTypeE0ELb0ELi512EEEvPfS3_PT_PKS4_PKT0_SA_ifPKiSC_iPKfiiiSE_SE_iiiii)
        /*0294*/ 	.short	0x0380
        /*0296*/ 	.short	0x008c


	//----- nvinfo : EIATTR_SW_WAR
	.align		4
.L_24489:
        /*0298*/ 	.byte	0x04, 0x36
        /*029a*/ 	.short	(.L_24491 - .L_24490)
.L_24490:
        /*029c*/ 	.word	0x00000008
.L_24491:


//--------------------- .nv.info._ZN4vllm25paged_attention_v2_kernelI13__nv_bfloat16S1_Li112ELi16ELi128ELNS_18Fp8KVCacheDataTypeE0ELb0ELi512EEEvPfS3_PT_PKS4_PKT0_SA_ifPKiSC_iPKfiiiSE_SE_iiiii --------------------------
	.section	.nv.info._ZN4vllm25paged_attention_v2_kernelI13__nv_bfloat16S1_Li112ELi16ELi128ELNS_18Fp8KVCacheDataTypeE0ELb0ELi512EEEvPfS3_PT_PKS4_PKT0_SA_ifPKiSC_iPKfiiiSE_SE_iiiii,"",@"SHT_CUDA_INFO"
	.sectionflags	@""
	.align	4


	//----- nvinfo : EIATTR_CUDA_API_VERSION
	.align		4
        /*0000*/ 	.byte	0x04, 0x37
        /*0002*/ 	.short	(.L_24493 - .L_24492)
.L_24492:
        /*0004*/ 	.word	0x00000082


	//----- nvinfo : EIATTR_KPARAM_INFO
	.align		4
.L_24493:
        /*0008*/ 	.byte	0x04, 0x17
        /*000a*/ 	.short	(.L_24495 - .L_24494)
.L_24494:
        /*000c*/ 	.word	0x00000000
        /*0010*/ 	.short	0x0015
        /*0012*/ 	.short	0x0088
        /*0014*/ 	.byte	0x00, 0xf0, 0x11, 0x00


	//----- nvinfo : EIATTR_KPARAM_INFO
	.align		4
.L_24495:
        /*0018*/ 	.byte	0x04, 0x17
        /*001a*/ 	.short	(.L_24497 - .L_24496)
.L_24496:
        /*001c*/ 	.word	0x00000000
        /*0020*/ 	.short	0x0014
        /*0022*/ 	.short	0x0084
        /*0024*/ 	.byte	0x00, 0xf0, 0x11, 0x00


	//----- nvinfo : EIATTR_KPARAM_INFO
	.align		4
.L_24497:
        /*0028*/ 	.byte	0x04, 0x17
        /*002a*/ 	.short	(.L_24499 - .L_24498)
.L_24498:
        /*002c*/ 	.word	0x00000000
        /*0030*/ 	.short	0x0013
        /*0032*/ 	.short	0x0080
        /*0034*/ 	.byte	0x00, 0xf0, 0x11, 0x00


	//----- nvinfo : EIATTR_KPARAM_INFO
	.align		4
.L_24499:
        /*0038*/ 	.byte	0x04, 0x17
        /*003a*/ 	.short	(.L_24501 - .L_24500)
.L_24500:
        /*003c*/ 	.word	0x00000000
        /*0040*/ 	.short	0x0012
        /*0042*/ 	.short	0x007c
        /*0044*/ 	.byte	0x00, 0xf0, 0x11, 0x00


	//----- nvinfo : EIATTR_KPARAM_INFO
	.align		4
.L_24501:
        /*0048*/ 	.byte	0x04, 0x17
        /*004a*/ 	.short	(.L_24503 - .L_24502)
.L_24502:
        /*004c*/ 	.word	0x00000000
        /*0050*/ 	.short	0x0011
        /*0052*/ 	.short	0x0078
        /*0054*/ 	.byte	0x00, 0xf0, 0x11, 0x00


	//----- nvinfo : EIATTR_KPARAM_INFO
	.align		4
.L_24503:
        /*0058*/ 	.byte	0x04, 0x17
        /*005a*/ 	.short	(.L_24505 - .L_24504)
.L_24504:
        /*005c*/ 	.word	0x00000000
        /*0060*/ 	.short	0x0010
        /*0062*/ 	.short	0x0070
        /*0064*/ 	.byte	0x00, 0xf5, 0x21, 0x00


	//----- nvinfo : EIATTR_KPARAM_INFO
	.align		4
.L_24505:
        /*0068*/ 	.byte	0x04, 0x17
        /*006a*/ 	.short	(.L_24507 - .L_24506)
.L_24506:
        /*006c*/ 	.word	0x00000000
        /*0070*/ 	.short	0x000f
        /*0072*/ 	.short	0x0068
        /*0074*/ 	.byte	0x00, 0xf5, 0x21, 0x00


	//----- nvinfo : EIATTR_KPARAM_INFO
	.align		4
.L_24507:
        /*0078*/ 	.byte	0x04, 0x17
        /*007a*/ 	.short	(.L_24509 - .L_24508)
.L_24508:
        /*007c*/ 	.word	0x00000000
        /*0080*/ 	.short	0x000e
        /*0082*/ 	.short	0x0060
        /*0084*/ 	.byte	0x00, 0xf0, 0x11, 0x00


	//----- nvinfo : EIATTR_KPARAM_INFO
	.align		4
.L_24509:
        /*0088*/ 	.byte	0x04, 0x17
        /*008a*/ 	.short	(.L_24511 - .L_24510)
.L_24510:
        /*008c*/ 	.word	0x00000000
        /*0090*/ 	.short	0x000d
        /*0092*/ 	.short	0x005c
        /*0094*/ 	.byte	0x00, 0xf0, 0x11, 0x00


	//----- nvinfo : EIATTR_KPARAM_INFO
	.align		4
.L_24511:
        /*0098*/ 	.byte	0x04, 0x17
        /*009a*/ 	.short	(.L_24513 - .L_24512)
.L_24512:
        /*009c*/ 	.word	0x00000000
        /*00a0*/ 	.short	0x000c
        /*00a2*/ 	.short	0x0058
        /*00a4*/ 	.byte	0x00, 0xf0, 0x11, 0x00


	//----- nvinfo : EIATTR_KPARAM_INFO
	.align		4
.L_24513:
        /*00a8*/ 	.byte	0x04, 0x17
        /*00aa*/ 	.short	(.L_24515 - .L_24514)
.L_24514:
        /*00ac*/ 	.word	0x00000000
        /*00b0*/ 	.short	0x000b
        /*00b2*/ 	.short	0x0050
        /*00b4*/ 	.byte	0x00, 0xf5, 0x21, 0x00


	//----- nvinfo : EIATTR_KPARAM_INFO
	.align		4
.L_24515:
        /*00b8*/ 	.byte	0x04, 0x17
        /*00ba*/ 	.short	(.L_24517 - .L_24516)
.L_24516:
        /*00bc*/ 	.word	0x00000000
        /*00c0*/ 	.short	0x000a
        /*00c2*/ 	.short	0x0048
        /*00c4*/ 	.byte	0x00, 0xf0, 0x11, 0x00


	//----- nvinfo : EIATTR_KPARAM_INFO
	.align		4
.L_24517:
        /*00c8*/ 	.byte	0x04, 0x17
        /*00ca*/ 	.short	(.L_24519 - .L_24518)
.L_24518:
        /*00cc*/ 	.word	0x00000000
        /*00d0*/ 	.short	0x0009
        /*00d2*/ 	.short	0x0040
        /*00d4*/ 	.byte	0x00, 0xf5, 0x21, 0x00


	//----- nvinfo : EIATTR_KPARAM_INFO
	.align		4
.L_24519:
        /*00d8*/ 	.byte	0x04, 0x17
        /*00da*/ 	.short	(.L_24521 - .L_24520)
.L_24520:
        /*00dc*/ 	.word	0x00000000
        /*00e0*/ 	.short	0x0008
        /*00e2*/ 	.short	0x0038
        /*00e4*/ 	.byte	0x00, 0xf5, 0x21, 0x00


	//----- nvinfo : EIATTR_KPARAM_INFO
	.align		4
.L_24521:
        /*00e8*/ 	.byte	0x04, 0x17
        /*00ea*/ 	.short	(.L_24523 - .L_24522)
.L_24522:
        /*00ec*/ 	.word	0x00000000
        /*00f0*/ 	.short	0x0007
        /*00f2*/ 	.short	0x0034
        /*00f4*/ 	.byte	0x00, 0xf0, 0x11, 0x00


	//----- nvinfo : EIATTR_KPARAM_INFO
	.align		4
.L_24523:
        /*00f8*/ 	.byte	0x04, 0x17
        /*00fa*/ 	.short	(.L_24525 - .L_24524)
.L_24524:
        /*00fc*/ 	.word	0x00000000
        /*0100*/ 	.short	0x0006
        /*0102*/ 	.short	0x0030
        /*0104*/ 	.byte	0x00, 0xf0, 0x11, 0x00


	//----- nvinfo : EIATTR_KPARAM_INFO
	.align		4
.L_24525:
        /*0108*/ 	.byte	0x04, 0x17
        /*010a*/ 	.short	(.L_24527 - .L_24526)
.L_24526:
        /*010c*/ 	.word	0x00000000
        /*0110*/ 	.short	0x0005
        /*0112*/ 	.short	0x0028
        /*0114*/ 	.byte	0x00, 0xf5, 0x21, 0x00


	//----- nvinfo : EIATTR_KPARAM_INFO
	.align		4
.L_24527:
        /*0118*/ 	.byte	0x04, 0x17
        /*011a*/ 	.short	(.L_24529 - .L_24528)
.L_24528:
        /*011c*/ 	.word	0x00000000
        /*0120*/ 	.short	0x0004
        /*0122*/ 	.short	0x0020
        /*0124*/ 	.byte	0x00, 0xf5, 0x21, 0x00


	//----- nvinfo : EIATTR_KPARAM_INFO
	.align		4
.L_24529:
        /*0128*/ 	.byte	0x04, 0x17
        /*012a*/ 	.short	(.L_24531 - .L_24530)
.L_24530:
        /*012c*/ 	.word	0x00000000
        /*0130*/ 	.short	0x0003
        /*0132*/ 	.short	0x0018
        /*0134*/ 	.byte	0x00, 0xf5, 0x21, 0x00


	//----- nvinfo : EIATTR_KPARAM_INFO
	.align		4
.L_24531:
        /*0138*/ 	.byte	0x04, 0x17
        /*013a*/ 	.short	(.L_24533 - .L_24532)
.L_24532:
        /*013c*/ 	.word	0x00000000
        /*0140*/ 	.short	0x0002
        /*0142*/ 	.short	0x0010
        /*0144*/ 	.byte	0x00, 0xf5, 0x21, 0x00


	//----- nvinfo : EIATTR_KPARAM_INFO
	.align		4
.L_24533:
        /*0148*/ 	.byte	0x04, 0x17
        /*014a*/ 	.short	(.L_24535 - .L_24534)
.L_24534:
        /*014c*/ 	.word	0x00000000
        /*0150*/ 	.short	0x0001
        /*0152*/ 	.short	0x0008
        /*0154*/ 	.byte	0x00, 0xf5, 0x21, 0x00


	//----- nvinfo : EIATTR_KPARAM_INFO
	.align		4
.L_24535:
        /*0158*/ 	.byte	0x04, 0x17
        /*015a*/ 	.short	(.L_24537 - .L_24536)
.L_24536:
        /*015c*/ 	.word	0x00000000
        /*0160*/ 	.short	0x0000
        /*0162*/ 	.short	0x0000
        /*0164*/ 	.byte	0x00, 0xf5, 0x21, 0x00


	//----- nvinfo : EIATTR_SPARSE_MMA_MASK
	.align		4
.L_24537:
        /*0168*/ 	.byte	0x03, 0x50
        /*016a*/ 	.short	0x0000


	//----- nvinfo : EIATTR_MAXREG_COUNT
	.align		4
        /*016c*/ 	.byte	0x03, 0x1b
        /*016e*/ 	.short	0x00ff


	//----- nvinfo : EIATTR_NUM_BARRIERS
	.align		4
        /*0170*/ 	.byte	0x02, 0x4c
        /*0172*/ 	.byte	0x01
	.zero		1


	//----- nvinfo : EIATTR_MERCURY_ISA_VERSION
	.align		4
        /*0174*/ 	.byte	0x03, 0x5f
        /*0176*/ 	.short	0x0101


	//----- nvinfo : EIATTR_COOP_GROUP_MASK_REGIDS
	.align		4
        /*0178*/ 	.byte	0x04, 0x29
        /*017a*/ 	.short	(.L_24539 - .L_24538)


	//   ....[0]....
.L_24538:
        /*017c*/ 	.word	0xffffffff


	//   ....[1]....
        /*0180*/ 	.word	0xffffffff


	//   ....[2]....
        /*0184*/ 	.word	0xffffffff


	//   ....[3]....
        /*0188*/ 	.word	0xffffffff


	//   ....[4]....
        /*018c*/ 	.word	0xffffffff


	//   ....[5]....
        /*0190*/ 	.word	0xffffffff


	//   ....[6]....
        /*0194*/ 	.word	0xffffffff


	//   ....[7]....
        /*0198*/ 	.word	0xffffffff


	//   ....[8]....
        /*019c*/ 	.word	0xffffffff


	//   ....[9]....
        /*01a0*/ 	.word	0xffffffff


	//   ....[10]....
        /*01a4*/ 	.word	0xffffffff


	//   ....[11]....
        /*01a8*/ 	.word	0xffffffff


	//   ....[12]....
        /*01ac*/ 	.word	0xffffffff


	//   ....[13]....
        /*01b0*/ 	.word	0xffffffff


	//   ....[14]....
        /*01b4*/ 	.word	0xffffffff


	//   ....[15]....
        /*01b8*/ 	.word	0xffffffff


	//   ....[16]....
        /*01bc*/ 	.word	0xffffffff


	//   ....[17]....
        /*01c0*/ 	.word	0xffffffff


	//   ....[18]....
        /*01c4*/ 	.word	0xffffffff


	//   ....[19]....
        /*01c8*/ 	.word	0xffffffff


	//   ....[20]....
        /*01cc*/ 	.word	0xffffffff


	//   ....[21]....
        /*01d0*/ 	.word	0xffffffff


	//   ....[22]....
        /*01d4*/ 	.word	0xffffffff


	//   ....[23]....
        /*01d8*/ 	.word	0x05000014


	//   ....[24]....
        /*01dc*/ 	.word	0x05000014


	//   ....[25]....
        /*01e0*/ 	.word	0x05000014


	//   ....[26]....
        /*01e4*/ 	.word	0x05000014


	//   ....[27]....
        /*01e8*/ 	.word	0x05000014


	//----- nvinfo : EIATTR_COOP_GROUP_INSTR_OFFSETS
	.align		4
.L_24539:
        /*01ec*/ 	.byte	0x04, 0x28
        /*01ee*/ 	.short	(.L_24541 - .L_24540)


	//   ....[0]....
.L_24540:
        /*01f0*/ 	.word	0x00001a30


	//   ....[1]....
        /*01f4*/ 	.word	0x00001c70


	//   ....[2]....
        /*01f8*/ 	.word	0x00001c90


	//   ....[3]....
        /*01fc*/ 	.word	0x00001cb0


	//   ....[4]....
        /*0200*/ 	.word	0x00001cd0


	//   ....[5]....
        /*0204*/ 	.word	0x00001dd0


	//   ....[6]....
        /*0208*/ 	.word	0x00001df0


	//   ....[7]....
        /*020c*/ 	.word	0x00001e10


	//   ....[8]....
        /*0210*/ 	.word	0x00002c50


	//   ....[9]....
        /*0214*/ 	.word	0x00002c80


	//   ....[10]....
        /*0218*/ 	.word	0x00002ca0


	//   ....[11]....
        /*021c*/ 	.word	0x00002cc0


	//   ....[12]....
        /*0220*/ 	.word	0x00002ce0


	//   ....[13]....
        /*0224*/ 	.word	0x00002d30


	//   ....[14]....
        /*0228*/ 	.word	0x00002d50


	//   ....[15]....
        /*022c*/ 	.word	0x00002d70


	//   ....[16]....
        /*0230*/ 	.word	0x00005720


	//   ....[17]....
        /*0234*/ 	.word	0x00005760


	//   ....[18]....
        /*0238*/ 	.word	0x000057a0


	//   ....[19]....
        /*023c*/ 	.word	0x000057e0


	//   ....[20]....
        /*0240*/ 	.word	0x00005810


	//   ....[21]....
        /*0244*/ 	.word	0x00005830


	//   ....[22]....
        /*0248*/ 	.word	0x00005840


	//   ....[23]....
        /*024c*/ 	.word	0x00005e50


	//   ....[24]....
        /*0250*/ 	.word	0x00005ef0


	//   ....[25]....
        /*0254*/ 	.word	0x00005f70


	//   ....[26]....
        /*0258*/ 	.word	0x00005fd0


	//   ....[27]....
        /*025c*/ 	.word	0x00006030


	//----- nvinfo : EIATTR_VRC_CTA_INIT_COUNT
	.align		4
.L_24541:
        /*0260*/ 	.byte	0x02, 0x4a
	.zero		1
	.zero		1


	//----- nvinfo : EIATTR_EXIT_INSTR_OFFSETS
	.align		4
        /*0264*/ 	.byte	0x04, 0x1c
        /*0266*/ 	.short	(.L_24543 - .L_24542)


	//   ....[0]....
.L_24542:
        /*0268*/ 	.word	0x000000d0


	//   ....[1]....
        /*026c*/ 	.word	0x00005c40


	//   ....[2]....
        /*0270*/ 	.word	0x00005c70


	//   ....[3]....
        /*0274*/ 	.word	0x00005df0


	//----- nvinfo : EIATTR_CRS_STACK_SIZE
	.align		4
.L_24543:
        /*0278*/ 	.byte	0x04, 0x1e
        /*027a*/ 	.short	(.L_24545 - .L_24544)
.L_24544:
        /*027c*/ 	.word	0x00000000


	//----- nvinfo : EIATTR_CBANK_PARAM_SIZE
	.align		4
.L_24545:
        /*0280*/ 	.byte	0x03, 0x19
        /*0282*/ 	.short	0x008c


	//----- nvinfo : EIATTR_PARAM_CBANK
	.align		4
        /*0284*/ 	.byte	0x04, 0x0a
        /*0286*/ 	.short	(.L_24547 - .L_24546)
	.align		4
.L_24546:
        /*0288*/ 	.word	index@(.nv.constant0._ZN4vllm25paged_attention_v2_kernelI13__nv_bfloat16S1_Li112ELi16ELi128ELNS_18Fp8KVCacheDataTypeE0ELb0ELi512EEEvPfS3_PT_PKS4_PKT0_SA_ifPKiSC_iPKfiiiSE_SE_iiiii)
        /*028c*/ 	.short	0x0380
        /*028e*/ 	.short	0x008c


	//----- nvinfo : EIATTR_SW_WAR
	.align		4
.L_24547:
        /*0290*/ 	.byte	0x04, 0x36
        /*0292*/ 	.short	(.L_24549 - .L_24548)
.L_24548:
        /*0294*/ 	.word	0x00000008
.L_24549:


//--------------------- .nv.info._ZN4vllm25paged_attention_v2_kernelI13__nv_bfloat16S1_Li96ELi16ELi128ELNS_18Fp8KVCacheDataTypeE0ELb0ELi512EEEvPfS3_PT_PKS4_PKT0_SA_ifPKiSC_iPKfiiiSE_SE_iiiii --------------------------
	.section	.nv.info._ZN4vllm25paged_attention_v2_kernelI13__nv_bfloat16S1_Li96ELi16ELi128ELNS_18Fp8KVCacheDataTypeE0ELb0ELi512EEEvPfS3_PT_PKS4_PKT0_SA_ifPKiSC_iPKfiiiSE_SE_iiiii,"",@"SHT_CUDA_INFO"
	.sectionflags	@""
	.align	4


	//----- nvinfo : EIATTR_CUDA_API_VERSION
	.align		4
        /*0000*/ 	.byte	0x04, 0x37
        /*0002*/ 	.short	(.L_24551 - .L_24550)
.L_24550:
        /*0004*/ 	.word	0x00000082


	//----- nvinfo : EIATTR_KPARAM_INFO
	.align		4
.L_24551:
        /*0008*/ 	.byte	0x04, 0x17
        /*000a*/ 	.short	(.L_24553 - .L_24552)
.L_24552:
        /*000c*/ 	.word	0x00000000
        /*0010*/ 	.short	0x0015
        /*0012*/ 	.short	0x0088
        /*0014*/ 	.byte	0x00, 0xf0, 0x11, 0x00


	//----- nvinfo : EIATTR_KPARAM_INFO
	.align		4
.L_24553:
        /*0018*/ 	.byte	0x04, 0x17
        /*001a*/ 	.short	(.L_24555 - .L_24554)
.L_24554:
        /*001c*/ 	.word	0x00000000
        /*0020*/ 	.short	0x0014
        /*0022*/ 	.short	0x0084
        /*0024*/ 	.byte	0x00, 0xf0, 0x11, 0x00


	//----- nvinfo : EIATTR_KPARAM_INFO
	.align		4
.L_24555:
        /*0028*/ 	.byte	0x04, 0x17
        /*002a*/ 	.short	(.L_24557 - .L_24556)
.L_24556:
        /*002c*/ 	.word	0x00000000
        /*0030*/ 	.short	0x0013
        /*0032*/ 	.short	0x0080
        /*0034*/ 	.byte	0x00, 0xf0, 0x11, 0x00


	//----- nvinfo : EIATTR_KPARAM_INFO
	.align		4
.L_24557:
        /*0038*/ 	.byte	0x04, 0x17
        /*003a*/ 	.short	(.L_24559 - .L_24558)
.L_24558:
        /*003c*/ 	.word	0x00000000
        /*0040*/ 	.short	0x0012
        /*0042*/ 	.short	0x007c
        /*0044*/ 	.byte	0x00, 0xf0, 0x11, 0x00


	//----- nvinfo : EIATTR_KPARAM_INFO
	.align		4
.L_24559:
        /*0048*/ 	.byte	0x04, 0x17
        /*004a*/ 	.short	(.L_24561 - .L_24560)
.L_24560:
        /*004c*/ 	.word	0x00000000
        /*0050*/ 	.short	0x0011
        /*0052*/ 	.short	0x0078
        /*0054*/ 	.byte	0x00, 0xf0, 0x11, 0x00


	//----- nvinfo : EIATTR_KPARAM_INFO
	.align		4
.L_24561:
        /*0058*/ 	.byte	0x04, 0x17
        /*005a*/ 	.short	(.L_24563 - .L_24562)
.L_24562:
        /*005c*/ 	.word	0x00000000
        /*0060*/ 	.short	0x0010
        /*0062*/ 	.short	0x0070
        /*0064*/ 	.byte	0x00, 0xf5, 0x21, 0x00


	//----- nvinfo : EIATTR_KPARAM_INFO
	.align		4
.L_24563:
        /*0068*/ 	.byte	0x04, 0x17
        /*006a*/ 	.short	(.L_24565 - .L_24564)
.L_24564:
        /*006c*/ 	.word	0x00000000
        /*0070*/ 	.short	0x000f
        /*0072*/ 	.short	0x0068
        /*0074*/ 	.byte	0x00, 0xf5, 0x21, 0x00


	//----- nvinfo : EIATTR_KPARAM_INFO
	.align		4
.L_24565:
        /*0078*/ 	.byte	0x04, 0x17
        /*007a*/ 	.short	(.L_24567 - .L_24566)
.L_24566:
        /*007c*/ 	.word	0x00000000
        /*0080*/ 	.short	0x000e
        /*0082*/ 	.short	0x0060
        /*0084*/ 	.byte	0x00, 0xf0, 0x11, 0x00


	//----- nvinfo : EIATTR_KPARAM_INFO
	.align		4
.L_24567:
        /*0088*/ 	.byte	0x04, 0x17
        /*008a*/ 	.short	(.L_24569 - .L_24568)
.L_24568:
        /*008c*/ 	.word	0x00000000
        /*0090*/ 	.short	0x000d
        /*0092*/ 	.short	0x005c
        /*0094*/ 	.byte	0x00, 0xf0, 0x11, 0x00


	//----- nvinfo : EIATTR_KPARAM_INFO
	.align		4
.L_24569:
        /*0098*/ 	.byte	0x04, 0x17
        /*009a*/ 	.short	(.L_24571 - .L_24570)
.L_24570:
        /*009c*/ 	.word	0x00000000
        /*00a0*/ 	.short	0x000c
        /*00a2*/ 	.short	0x0058
        /*00a4*/ 	.byte	0x00, 0xf0, 0x11, 0x00


	//----- nvinfo : EIATTR_KPARAM_INFO
	.align		4
.L_24571:
        /*00a8*/ 	.byte	0x04, 0x17
        /*00aa*/ 	.short	(.L_24573 - .L_24572)
.L_24572:
        /*00ac*/ 	.word	0x00000000
        /*00b0*/ 	.short	0x000b
        /*00b2*/ 	.short	0x0050
        /*00b4*/ 	.byte	0x00, 0xf5, 0x21, 0x00


	//----- nvinfo : EIATTR_KPARAM_INFO
	.align		4
.L_24573:
        /*00b8*/ 	.byte	0x04, 0x17
        /*00ba*/ 	.short	(.L_24575 - .L_24574)
.L_24574:
        /*00bc*/ 	.word	0x00000000
        /*00c0*/ 	.short	0x000a
        /*00c2*/ 	.short	0x0048
        /*00c4*/ 	.byte	0x00, 0xf0, 0x11, 0x00


	//----- nvinfo : EIATTR_KPARAM_INFO
	.align		4
.L_24575:
        /*00c8*/ 	.byte	0x04, 0x17
        /*00ca*/ 	.short	(.L_24577 - .L_24576)
.L_24576:
        /*00cc*/ 	.word	0x00000000
        /*00d0*/ 	.short	0x0009
        /*00d2*/ 	.short	0x0040
        /*00d4*/ 	.byte	0x00, 0xf5, 0x21, 0x00


	//----- nvinfo : EIATTR_KPARAM_INFO
	.align		4
.L_24577:
        /*00d8*/ 	.byte	0x04, 0x17
        /*00da*/ 	.short	(.L_24579 - .L_24578)
.L_24578:
        /*00dc*/ 	.word	0x00000000
        /*00e0*/ 	.short	0x0008
        /*00e2*/ 	.short	0x0038
        /*00e4*/ 	.byte	0x00, 0xf5, 0x21, 0x00


	//----- nvinfo : EIATTR_KPARAM_INFO
	.align		4
.L_24579:
        /*00e8*/ 	.byte	0x04, 0x17
        /*00ea*/ 	.short	(.L_24581 - .L_24580)
.L_24580:
        /*00ec*/ 	.word	0x00000000
        /*00f0*/ 	.short	0x0007
        /*00f2*/ 	.short	0x0034
        /*00f4*/ 	.byte	0x00, 0xf0, 0x11, 0x00


	//----- nvinfo : EIATTR_KPARAM_INFO
	.align		4
.L_24581:
        /*00f8*/ 	.byte	0x04, 0x17
        /*00fa*/ 	.short	(.L_24583 - .L_24582)
.L_24582:
        /*00fc*/ 	.word	0x00000000
        /*0100*/ 	.short	0x0006
        /*0102*/ 	.short	0x0030
        /*0104*/ 	.byte	0x00, 0xf0, 0x11, 0x00


	//----- nvinfo : EIATTR_KPARAM_INFO
	.align		4
.L_24583:
        /*0108*/ 	.byte	0x04, 0x17
        /*010a*/ 	.short	(.L_24585 - .L_24584)
.L_24584:
        /*010c*/ 	.word	0x00000000
        /*0110*/ 	.short	0x0005
        /*0112*/ 	.short	0x0028
        /*0114*/ 	.byte	0x00, 0xf5, 0x21, 0x00


	//----- nvinfo : EIATTR_KPARAM_INFO
	.align		4
.L_24585:
        /*0118*/ 	.byte	0x04, 0x17
        /*011a*/ 	.short	(.L_24587 - .L_24586)
.L_24586:
        /*011c*/ 	.word	0x00000000
        /*0120*/ 	.short	0x0004
        /*0122*/ 	.short	0x0020
        /*0124*/ 	.byte	0x00, 0xf5, 0x21, 0x00


	//----- nvinfo : EIATTR_KPARAM_INFO
	.align		4
.L_24587:
        /*0128*/ 	.byte	0x04, 0x17
        /*012a*/ 	.short	(.L_24589 - .L_24588)
.L_24588:
        /*012c*/ 	.word	0x00000000
        /*0130*/ 	.short	0x0003
        /*0132*/ 	.short	0x0018
        /*0134*/ 	.byte	0x00, 0xf5, 0x21, 0x00


	//----- nvinfo : EIATTR_KPARAM_INFO
	.align		4
.L_24589:
        /*0138*/ 	.byte	0x04, 0x17
        /*013a*/ 	.short	(.L_24591 - .L_24590)
.L_24590:
        /*013c*/ 	.word	0x00000000
        /*0140*/ 	.short	0x0002
        /*0142*/ 	.short	0x0010
        /*0144*/ 	.byte	0x00, 0xf5, 0x21, 0x00


	//----- nvinfo : EIATTR_KPARAM_INFO
	.align		4
.L_24591:
        /*0148*/ 	.byte	0x04, 0x17
        /*014a*/ 	.short	(.L_24593 - .L_24592)
.L_24592:
        /*014c*/ 	.word	0x00000000
        /*0150*/ 	.short	0x0001
        /*0152*/ 	.short	0x0008
        /*0154*/ 	.byte	0x00, 0xf5, 0x21, 0x00


	//----- nvinfo : EIATTR_KPARAM_INFO
	.align		4
.L_24593:
        /*0158*/ 	.byte	0x04, 0x17
        /*015a*/ 	.short	(.L_24595 - .L_24594)
.L_24594:
        /*015c*/ 	.word	0x00000000
        /*0160*/ 	.short	0x0000
        /*0162*/ 	.short	0x0000
        /*0164*/ 	.byte	0x00, 0xf5, 0x21, 0x00


	//----- nvinfo : EIATTR_SPARSE_MMA_MASK
	.align		4
.L_24595:
        /*0168*/ 	.byte	0x03, 0x50
        /*016a*/ 	.short	0x0000


	//----- nvinfo : EIATTR_MAXREG_COUNT
	.align		4
        /*016c*/ 	.byte	0x03, 0x1b
        /*016e*/ 	.short	0x00ff


	//----- nvinfo : EIATTR_NUM_BARRIERS
	.align		4
        /*0170*/ 	.byte	0x02, 0x4c
        /*0172*/ 	.byte	0x01
	.zero		1


	//----- nvinfo : EIATTR_MERCURY_ISA_VERSION
	.align		4
        /*0174*/ 	.byte	0x03, 0x5f
        /*0176*/ 	.short	0x0101


	//----- nvinfo : EIATTR_COOP_GROUP_MASK_REGIDS
	.align		4
        /*0178*/ 	.byte	0x04, 0x29
        /*017a*/ 	.short	(.L_24597 - .L_24596)


	//   ....[0]....
.L_24596:
        /*017c*/ 	.word	0xffffffff


	//   ....[1]....
        /*0180*/ 	.word	0xffffffff


	//   ....[2]....
        /*0184*/ 	.word	0xffffffff


	//   ....[3]....
        /*0188*/ 	.word	0xffffffff


	//   ....[4]....
        /*018c*/ 	.word	0xffffffff


	//   ....[5]....
        /*0190*/ 	.word	0xffffffff


	//   ....[6]....
        /*0194*/ 	.word	0xffffffff


	//   ....[7]....
        /*0198*/ 	.word	0xffffffff


	//   ....[8]....
        /*019c*/ 	.word	0xffffffff


	//   ....[9]....
        /*01a0*/ 	.word	0xffffffff


	//   ....[10]....
        /*01a4*/ 	.word	0xffffffff


	//   ....[11]....
        /*01a8*/ 	.word	0xffffffff


	//   ....[12]....
        /*01ac*/ 	.word	0xffffffff


	//   ....[13]....
        /*01b0*/ 	.word	0xffffffff


	//   ....[14]....
        /*01b4*/ 	.word	0xffffffff


	//   ....[15]....
        /*01b8*/ 	.word	0xffffffff


	//   ....[16]....
        /*01bc*/ 	.word	0xffffffff


	//   ....[17]....
        /*01c0*/ 	.word	0xffffffff


	//   ....[18]....
        /*01c4*/ 	.word	0xffffffff


	//   ....[19]....
        /*01c8*/ 	.word	0xffffffff


	//   ....[20]....
        /*01cc*/ 	.word	0xffffffff


	//   ....[21]....
        /*01d0*/ 	.word	0xffffffff


	//   ....[22]....
        /*01d4*/ 	.word	0x0500000f


	//   ....[23]....
        /*01d8*/ 	.word	0x0500000f


	//   ....[24]....
        /*01dc*/ 	.word	0x0500000f


	//   ....[25]....
        /*01e0*/ 	.word	0x0500000f


	//   ....[26]....
        /*01e4*/ 	.word	0x0500000f


	//----- nvinfo : EIATTR_COOP_GROUP_INSTR_OFFSETS
	.align		4
.L_24597:
        /*01e8*/ 	.byte	0x04, 0x28
        /*01ea*/ 	.short	(.L_24599 - .L_24598)


	//   ....[0]....
.L_24598:
        /*01ec*/ 	.word	0x000017a0


	//   ....[1]....
        /*01f0*/ 	.word	0x000019e0


	//   ....[2]....
        /*01f4*/ 	.word	0x00001a00


	//   ....[3]....
        /*01f8*/ 	.word	0x00001a20


	//   ....[4]....
        /*01fc*/ 	.word	0x00001a40


	//   ....[5]....
        /*0200*/ 	.word	0x00001b30


	//   ....[6]....
        /*0204*/ 	.word	0x00001b60


	//   ....[7]....
        /*0208*/ 	.word	0x00001b90


	//   ....[8]....
        /*020c*/ 	.word	0x000029d0


	//   ....[9]....
        /*0210*/ 	.word	0x00002a10


	//   ....[10]....
        /*0214*/ 	.word	0x00002a30


	//   ....[11]....
        /*0218*/ 	.word	0x00002a50


	//   ....[12]....
        /*021c*/ 	.word	0x00002a70


	//   ....[13]....
        /*0220*/ 	.word	0x00002ac0


	//   ....[14]....
        /*0224*/ 	.word	0x00002ae0


	//   ....[15]....
        /*0228*/ 	.word	0x00002b00


	//   ....[16]....
        /*022c*/ 	.word	0x000050e0


	//   ....[17]....
        /*0230*/ 	.word	0x00005120


	//   ....[18]....
        /*0234*/ 	.word	0x00005160


	//   ....[19]....
        /*0238*/ 	.word	0x000051a0


	//   ....[20]....
        /*023c*/ 	.word	0x000051e0


	//   ....[21]....
        /*0240*/ 	.word	0x00005200


	//   ....[22]....
        /*0244*/ 	.word	0x00005790


	//   ....[23]....
        /*0248*/ 	.word	0x00005840


	//   ....[24]....
        /*024c*/ 	.word	0x000058e0


	//   ....[25]....
        /*0250*/ 	.word	0x00005950


	//   ....[26]....
        /*0254*/ 	.word	0x000059c0


	//----- nvinfo : EIATTR_VRC_CTA_INIT_COUNT
	.align		4
.L_24599:
        /*0258*/ 	.byte	0x02, 0x4a
	.zero		1
	.zero		1


	//----- nvinfo : EIATTR_EXIT_INSTR_OFFSETS
	.align		4
        /*025c*/ 	.byte	0x04, 0x1c
        /*025e*/ 	.short	(.L_24601 - .L_24600)


	//   ....[0]....
.L_24600:
        /*0260*/ 	.word	0x000000d0


	//   ....[1]....
        /*0264*/ 	.word	0x00005580


	//   ....[2]....
        /*0268*/ 	.word	0x000055b0


	//   ....[3]....
        /*026c*/ 	.word	0x00005720


	//----- nvinfo : EIATTR_CRS_STACK_SIZE
	.align		4
.L_24601:
        /*0270*/ 	.byte	0x04, 0x1e
        /*0272*/ 	.short	(.L_24603 - .L_24602)
.L_24602:
        /*0274*/ 	.word	0x00000000


	//----- nvinfo : EIATTR_CBANK_PARAM_SIZE
	.align		4
.L_24603:
        /*0278*/ 	.byte	0x03, 0x19
        /*027a*/ 	.short	0x008c


	//----- nvinfo : EIATTR_PARAM_CBANK
	.align		4
        /*027c*/ 	.byte	0x04, 0x0a
        /*027e*/ 	.short	(.L_24605 - .L_24604)
	.align		4
.L_24604:
        /*0280*/ 	.word	index@(.nv.constant0._ZN4vllm25paged_attention_v2_kernelI13__nv_bfloat16S1_Li96ELi16ELi128ELNS_18Fp8KVCacheDataTypeE0ELb0ELi512EEEvPfS3_PT_PKS4_PKT0_SA_ifPKiSC_iPKfiiiSE_SE_iiiii)
        /*0284*/ 	.short	0x0380
        /*0286*/ 	.short	0x008c


	//----- nvinfo : EIATTR_SW_WAR
	.align		4
.L_24605:
        /*0288*/ 	.byte	0x04, 0x36
        /*028a*/ 	.short	(.L_24607 - .L_24606)
.L_24606:
        /*028c*/ 	.word	0x00000008
.L_24607:


//--------------------- .nv.info._ZN4vllm25paged_attention_v2_kernelI13__nv_bfloat16S1_Li80ELi16ELi128ELNS_18Fp8KVCacheDataTypeE0ELb0ELi512EEEvPfS3_PT_PKS4_PKT0_SA_ifPKiSC_iPKfiiiSE_SE_iiiii --------------------------
	.section	.nv.info._ZN4vllm25paged_attention_v2_kernelI13__nv_bfloat16S1_Li80ELi16ELi128ELNS_18Fp8KVCacheDataTypeE0ELb0ELi512EEEvPfS3_PT_PKS4_PKT0_SA_ifPKiSC_iPKfiiiSE_SE_iiiii,"",@"SHT_CUDA_INFO"
	.sectionflags	@""
	.align	4


	//----- nvinfo : EIATTR_CUDA_API_VERSION
	.align		4
        /*0000*/ 	.byte	0x04, 0x37
        /*0002*/ 	.short	(.L_24609 - .L_24608)
.L_24608:
        /*0004*/ 	.word	0x00000082


	//----- nvinfo : EIATTR_KPARAM_INFO
	.align		4
.L_24609:
        /*0008*/ 	.byte	0x04, 0x17
        /*000a*/ 	.short	(.L_24611 - .L_24610)
.L_24610:
        /*000c*/ 	.word	0x00000000
        /*0010*/ 	.short	0x0015
        /*0012*/ 	.short	0x0088
        /*0014*/ 	.byte	0x00, 0xf0, 0x11, 0x00


	//----- nvinfo : EIATTR_KPARAM_INFO
	.align		4
.L_24611:
        /*0018*/ 	.byte	0x04, 0x17
        /*001a*/ 	.short	(.L_24613 - .L_24612)
.L_24612:
        /*001c*/ 	.word	0x00000000
        /*0020*/ 	.short	0x0014
        /*0022*/ 	.short	0x0084
        /*0024*/ 	.byte	0x00, 0xf0, 0x11, 0x00


	//----- nvinfo : EIATTR_KPARAM_INFO
	.align		4
.L_24613:
        /*0028*/ 	.byte	0x04, 0x17
        /*002a*/ 	.short	(.L_24615 - .L_24614)
.L_24614:
        /*002c*/ 	.word	0x00000000
        /*0030*/ 	.short	0x0013
        /*0032*/ 	.short	0x0080
        /*0034*/ 	.byte	0x00, 0xf0, 0x11, 0x00


	//----- nvinfo : EIATTR_KPARAM_INFO
	.align		4
.L_24615:
        /*0038*/ 	.byte	0x04, 0x17
        /*003a*/ 	.short	(.L_24617 - .L_24616)
.L_24616:
        /*003c*/ 	.word	0x00000000
        /*0040*/ 	.short	0x0012
        /*0042*/ 	.short	0x007c
        /*0044*/ 	.byte	0x00, 0xf0, 0x11, 0x00


	//----- nvinfo : EIATTR_KPARAM_INFO
	.align		4
.L_24617:
        /*0048*/ 	.byte	0x04, 0x17
        /*004a*/ 	.short	(.L_24619 - .L_24618)
.L_24618:
        /*004c*/ 	.word	0x00000000
        /*0050*/ 	.short	0x0011
        /*0052*/ 	.short	0x0078
        /*0054*/ 	.byte	0x00, 0xf0, 0x11, 0x00


	//----- nvinfo : EIATTR_KPARAM_INFO
	.align		4
.L_24619:
        /*0058*/ 	.byte	0x04, 0x17
        /*005a*/ 	.short	(.L_24621 - .L_24620)
.L_24620:
        /*005c*/ 	.word	0x00000000
        /*0060*/ 	.short	0x0010
        /*0062*/ 	.short	0x0070
        /*0064*/ 	.byte	0x00, 0xf5, 0x21, 0x00


	//----- nvinfo : EIATTR_KPARAM_INFO
	.align		4
.L_24621:
        /*0068*/ 	.byte	0x04, 0x17
        /*006a*/ 	.short	(.L_24623 - .L_24622)
.L_24622:
        /*006c*/ 	.word	0x00000000
        /*0070*/ 	.short	0x000f
        /*0072*/ 	.short	0x0068
        /*0074*/ 	.byte	0x00, 0xf5, 0x21, 0x00


	//----- nvinfo : EIATTR_KPARAM_INFO
	.align		4
.L_24623:
        /*0078*/ 	.byte	0x04, 0x17
        /*007a*/ 	.short	(.L_24625 - .L_24624)
.L_24624:
        /*007c*/ 	.word	0x00000000
        /*0080*/ 	.short	0x000e
        /*0082*/ 	.short	0x0060
        /*0084*/ 	.byte	0x00, 0xf0, 0x11, 0x00


	//----- nvinfo : EIATTR_KPARAM_INFO
	.align		4
.L_24625:
        /*0088*/ 	.byte	0x04, 0x17
        /*008a*/ 	.short	(.L_24627 - .L_24626)
.L_24626:
        /*008c*/ 	.word	0x00000000
        /*0090*/ 	.short	0x000d
        /*0092*/ 	.short	0x005c
        /*0094*/ 	.byte	0x00, 0xf0, 0x11, 0x00


	//----- nvinfo : EIATTR_KPARAM_INFO
	.align		4
.L_24627:
        /*0098*/ 	.byte	0x04, 0x17
        /*009a*/ 	.short	(.L_24629 - .L_24628)
.L_24628:
        /*009c*/ 	.word	0x00000000
        /*00a0*/ 	.short	0x000c
        /*00a2*/ 	.short	0x0058
        /*00a4*/ 	.byte	0x00, 0xf0, 0x11, 0x00


	//----- nvinfo : EIATTR_KPARAM_INFO
	.align		4
.L_24629:
        /*00a8*/ 	.byte	0x04, 0x17
        /*00aa*/ 	.short	(.L_24631 - .L_24630)
.L_24630:
        /*00ac*/ 	.word	0x00000000
        /*00b0*/ 	.short	0x000b
        /*00b2*/ 	.short	0x0050
        /*00b4*/ 	.byte	0x00, 0xf5, 0x21, 0x00


	//----- nvinfo : EIATTR_KPARAM_INFO
	.align		4
.L_24631:
        /*00b8*/ 	.byte	0x04, 0x17
        /*00ba*/ 	.short	(.L_24633 - .L_24632)
.L_24632:
        /*00bc*/ 	.word	0x00000000
        /*00c0*/ 	.short	0x000a
        /*00c2*/ 	.short	0x0048
        /*00c4*/ 	.byte	0x00, 0xf0, 0x11, 0x00


	//----- nvinfo : EIATTR_KPARAM_INFO
	.align		4
.L_24633:
        /*00c8*/ 	.byte	0x04, 0x17
        /*00ca*/ 	.short	(.L_24635 - .L_24634)
.L_24634:
        /*00cc*/ 	.word	0x00000000
        /*00d0*/ 	.short	0x0009
        /*00d2*/ 	.short	0x0040
        /*00d4*/ 	.byte	0x00, 0xf5, 0x21, 0x00


	//----- nvinfo : EIATTR_KPARAM_INFO
	.align		4
.L_24635:
        /*00d8*/ 	.byte	0x04, 0x17
        /*00da*/ 	.short	(.L_24637 - .L_24636)
.L_24636:
        /*00dc*/ 	.word	0x00000000
        /*00e0*/ 	.short	0x0008
        /*00e2*/ 	.short	0x0038
        /*00e4*/ 	.byte	0x00, 0xf5, 0x21, 0x00


	//----- nvinfo : EIATTR_KPARAM_INFO
	.align		4
.L_24637:
        /*00e8*/ 	.byte	0x04, 0x17
        /*00ea*/ 	.short	(.L_24639 - .L_24638)
.L_24638:
        /*00ec*/ 	.word	0x00000000
        /*00f0*/ 	.short	0x0007
        /*00f2*/ 	.short	0x0034
        /*00f4*/ 	.byte	0x00, 0xf0, 0x11, 0x00


	//----- nvinfo : EIATTR_KPARAM_INFO
	.align		4
.L_24639:
        /*00f8*/ 	.byte	0x04, 0x17
        /*00fa*/ 	.short	(.L_24641 - .L_24640)
.L_24640:
        /*00fc*/ 	.word	0x00000000
        /*0100*/ 	.short	0x0006
        /*0102*/ 	.short	0x0030
        /*0104*/ 	.byte	0x00, 0xf0, 0x11, 0x00


	//----- nvinfo : EIATTR_KPARAM_INFO
	.align		4
.L_24641:
        /*0108*/ 	.byte	0x04, 0x17
        /*010a*/ 	.short	(.L_24643 - .L_24642)
.L_24642:
        /*010c*/ 	.word	0x00000000
        /*0110*/ 	.short	0x0005
        /*0112*/ 	.short	0x0028
        /*0114*/ 	.byte	0x00, 0xf5, 0x21, 0x00


	//----- nvinfo : EIATTR_KPARAM_INFO
	.align		4
.L_24643:
        /*0118*/ 	.byte	0x04, 0x17
        /*011a*/ 	.short	(.L_24645 - .L_24644)
.L_24644:
        /*011c*/ 	.word	0x00000000
        /*0120*/ 	.short	0x0004
        /*0122*/ 	.short	0x0020
        /*0124*/ 	.byte	0x00, 0xf5, 0x21, 0x00


	//----- nvinfo : EIATTR_KPARAM_INFO
	.align		4
.L_24645:
        /*0128*/ 	.byte	0x04, 0x17
        /*012a*/ 	.short	(.L_24647 - .L_24646)
.L_24646:
        /*012c*/ 	.word	0x00000000
        /*0130*/ 	.short	0x0003
        /*0132*/ 	.short	0x0018
        /*0134*/ 	.byte	0x00, 0xf5, 0x21, 0x00


	//----- nvinfo : EIATTR_KPARAM_INFO
	.align		4
.L_24647:
        /*0138*/ 	.byte	0x04, 0x17
        /*013a*/ 	.short	(.L_24649 - .L_24648)
.L_24648:
        /*013c*/ 	.word	0x00000000
        /*0140*/ 	.short	0x0002
        /*0142*/ 	.short	0x0010
        /*0144*/ 	.byte	0x00, 0xf5, 0x21, 0x00


	//----- nvinfo : EIATTR_KPARAM_INFO
	.align		4
.L_24649:
        /*0148*/ 	.byte	0x04, 0x17
        /*014a*/ 	.short	(.L_24651 - .L_24650)
.L_24650:
        /*014c*/ 	.word	0x00000000
        /*0150*/ 	.short	0x0001
        /*0152*/ 	.short	0x0008
        /*0154*/ 	.byte	0x00, 0xf5, 0x21, 0x00


	//----- nvinfo : EIATTR_KPARAM_INFO
	.align		4
.L_24651:
        /*0158*/ 	.byte	0x04, 0x17
        /*015a*/ 	.short	(.L_24653 - .L_24652)
.L_24652:
        /*015c*/ 	.word	0x00000000
        /*0160*/ 	.short	0x0000
        /*0162*/ 	.short	0x0000
        /*0164*/ 	.byte	0x00, 0xf5, 0x21, 0x00


	//----- nvinfo : EIATTR_SPARSE_MMA_MASK
	.align		4
.L_24653:
        /*0168*/ 	.byte	0x03, 0x50
        /*016a*/ 	.short	0x0000


	//----- nvinfo : EIATTR_MAXREG_COUNT
	.align		4
        /*016c*/ 	.byte	0x03, 0x1b
        /*016e*/ 	.short	0x00ff


	//----- nvinfo : EIATTR_NUM_BARRIERS
	.align		4
        /*0170*/ 	.byte	0x02, 0x4c
        /*0172*/ 	.byte	0x01
	.zero		1


	//----- nvinfo : EIATTR_MERCURY_ISA_VERSION
	.align		4
        /*0174*/ 	.byte	0x03, 0x5f
        /*0176*/ 	.short	0x0101


	//----- nvinfo : EIATTR_COOP_GROUP_MASK_REGIDS
	.align		4
        /*0178*/ 	.byte	0x04, 0x29
        /*017a*/ 	.short	(.L_24655 - .L_24654)


	//   ....[0]....
.L_24654:
        /*017c*/ 	.word	0xffffffff


	//   ....[1]....
        /*0180*/ 	.word	0xffffffff


	//   ....[2]....
        /*0184*/ 	.word	0xffffffff


	//   ....[3]....
        /*0188*/ 	.word	0xffffffff


	//   ....[4]....
        /*018c*/ 	.word	0xffffffff


	//   ....[5]....
        /*0190*/ 	.word	0xffffffff


	//   ....[6]....
        /*0194*/ 	.word	0xffffffff


	//   ....[7]....
        /*0198*/ 	.word	0xffffffff


	//   ....[8]....
        /*019c*/ 	.word	0xffffffff


	//   ....[9]....
        /*01a0*/ 	.word	0xffffffff


	//   ....[10]....
        /*01a4*/ 	.word	0xffffffff


	//   ....[11]....
        /*01a8*/ 	.word	0xffffffff


	//   ....[12]....
        /*01ac*/ 	.word	0xffffffff


	//   ....[13]....
        /*01b0*/ 	.word	0xffffffff


	//   ....[14]....
        /*01b4*/ 	.word	0xffffffff


	//   ....[15]....
        /*01b8*/ 	.word	0xffffffff


	//   ....[16]....
        /*01bc*/ 	.word	0xffffffff


	//   ....[17]....
        /*01c0*/ 	.word	0xffffffff


	//   ....[18]....
        /*01c4*/ 	.word	0xffffffff


	//   ....[19]....
        /*01c8*/ 	.word	0xffffffff


	//   ....[20]....
        /*01cc*/ 	.word	0xffffffff


	//   ....[21]....
        /*01d0*/ 	.word	0x0500000a


	//   ....[22]....
        /*01d4*/ 	.word	0x0500000a


	//   ....[23]....
        /*01d8*/ 	.word	0x0500000a


	//   ....[24]....
        /*01dc*/ 	.word	0x0500000a


	//   ....[25]....
        /*01e0*/ 	.word	0x0500000a


	//----- nvinfo : EIATTR_COOP_GROUP_INSTR_OFFSETS
	.align		4
.L_24655:
        /*01e4*/ 	.byte	0x04, 0x28
        /*01e6*/ 	.short	(.L_24657 - .L_24656)


	//   ....[0]....
.L_24656:
        /*01e8*/ 	.word	0x00001480


	//   ....[1]....
        /*01ec*/ 	.word	0x00001690


	//   ....[2]....
        /*01f0*/ 	.word	0x000016b0


	//   ....[3]....
        /*01f4*/ 	.word	0x000016d0


	//   ....[4]....
        /*01f8*/ 	.word	0x000016f0


	//   ....[5]....
        /*01fc*/ 	.word	0x000017f0


	//   ....[6]....
        /*0200*/ 	.word	0x00001820


	//   ....[7]....
        /*0204*/ 	.word	0x00001840


	//   ....[8]....
        /*0208*/ 	.word	0x00002680


	//   ....[9]....
        /*020c*/ 	.word	0x000026c0


	//   ....[10]....
        /*0210*/ 	.word	0x000026e0


	//   ....[11]....
        /*0214*/ 	.word	0x00002700


	//   ....[12]....
        /*0218*/ 	.word	0x00002720


	//   ....[13]....
        /*021c*/ 	.word	0x00002770


	//   ....[14]....
        /*0220*/ 	.word	0x00002790


	//   ....[15]....
        /*0224*/ 	.word	0x000027b0


	//   ....[16]....
        /*0228*/ 	.word	0x00004950


	//   ....[17]....
        /*022c*/ 	.word	0x00004990


	//   ....[18]....
        /*0230*/ 	.word	0x000049d0


	//   ....[19]....
        /*0234*/ 	.word	0x00004a10


	//   ....[20]....
        /*0238*/ 	.word	0x00004a80


	//   ....[21]....
        /*023c*/ 	.word	0x00004f40


	//   ....[22]....
        /*0240*/ 	.word	0x00004ff0


	//   ....[23]....
        /*0244*/ 	.word	0x00005090


	//   ....[24]....
        /*0248*/ 	.word	0x00005100


	//   ....[25]....
        /*024c*/ 	.word	0x00005170


	//----- nvinfo : EIATTR_VRC_CTA_INIT_COUNT
	.align		4
.L_24657:
        /*0250*/ 	.byte	0x02, 0x4a
	.zero		1
	.zero		1


	//----- nvinfo : EIATTR_EXIT_INSTR_OFFSETS
	.align		4
        /*0254*/ 	.byte	0x04, 0x1c
        /*0256*/ 	.short	(.L_24659 - .L_24658)


	//   ....[0]....
.L_24658:
        /*0258*/ 	.word	0x00000090


	//   ....[1]....
        /*025c*/ 	.word	0x00004d70


	//   ....[2]....
        /*0260*/ 	.word	0x00004da0


	//   ....[3]....
        /*0264*/ 	.word	0x00004ee0


	//----- nvinfo : EIATTR_CRS_STACK_SIZE
	.align		4
.L_24659:
        /*0268*/ 	.byte	0x04, 0x1e
        /*026a*/ 	.short	(.L_24661 - .L_24660)
.L_24660:
        /*026c*/ 	.word	0x00000000


	//----- nvinfo : EIATTR_CBANK_PARAM_SIZE
	.align		4
.L_24661:
        /*0270*/ 	.byte	0x03, 0x19
        /*0272*/ 	.short	0x008c


	//----- nvinfo : EIATTR_PARAM_CBANK
	.align		4
        /*0274*/ 	.byte	0x04, 0x0a
        /*0276*/ 	.short	(.L_24663 - .L_24662)
	.align		4
.L_24662:
        /*0278*/ 	.word	index@(.nv.constant0._ZN4vllm25paged_attention_v2_kernelI13__nv_bfloat16S1_Li80ELi16ELi128ELNS_18Fp8KVCacheDataTypeE0ELb0ELi512EEEvPfS3_PT_PKS4_PKT0_SA_ifPKiSC_iPKfiiiSE_SE_iiiii)
        /*027c*/ 	.short	0x0380
        /*027e*/ 	.short	0x008c


	//----- nvinfo : EIATTR_SW_WAR
	.align		4
.L_24663:
        /*0280*/ 	.byte	0x04, 0x36
        /*0282*/ 	.short	(.L_24665 - .L_24664)
.L_24664:
        /*0284*/ 	.word	0x00000008
.L_24665:


//--------------------- .nv.info._ZN4vllm25paged_attention_v2_kernelI13__nv_bfloat16S1_Li64ELi16ELi128ELNS_18Fp8KVCacheDataTypeE0ELb0ELi512EEEvPfS3_PT_PKS4_PKT0_SA_ifPKiSC_iPKfiiiSE_SE_iiiii --------------------------
	.section	.nv.info._ZN4vllm25paged_attention_v2_kernelI13__nv_bfloat16S1_Li64ELi16ELi128ELNS_18Fp8KVCacheDataTypeE0ELb0ELi512EEEvPfS3_PT_PKS4_PKT0_SA_ifPKiSC_iPKfiiiSE_SE_iiiii,"",@"SHT_CUDA_INFO"
	.sectionflags	@""
	.align	4


	//----- nvinfo : EIATTR_CUDA_API_VERSION
	.align		4
        /*0000*/ 	.byte	0x04, 0x37
        /*0002*/ 	.short	(.L_24667 - .L_24666)
.L_24666:
        /*0004*/ 	.word	0x00000082


	//----- nvinfo : EIATTR_KPARAM_INFO
	.align		4
.L_24667:
        /*0008*/ 	.byte	0x04, 0x17
        /*000a*/ 	.short	(.L_24669 - .L_24668)
.L_24668:
        /*000c*/ 	.word	0x00000000
        /*0010*/ 	.short	0x0015
        /*0012*/ 	.short	0x0088
        /*0014*/ 	.byte	0x00, 0xf0, 0x11, 0x00


	//----- nvinfo : EIATTR_KPARAM_INFO
	.align		4
.L_24669:
        /*0018*/ 	.byte	0x04, 0x17
        /*001a*/ 	.short	(.L_24671 - .L_24670)
.L_24670:
        /*001c*/ 	.word	0x00000000
        /*0020*/ 	.short	0x0014
        /*0022*/ 	.short	0x0084
        /*0024*/ 	.byte	0x00, 0xf0, 0x11, 0x00


	//----- nvinfo : EIATTR_KPARAM_INFO
	.align		4
.L_24671:
        /*0028*/ 	.byte	0x04, 0x17
        /*002a*/ 	.short	(.L_24673 - .L_24672)
.L_24672:
        /*002c*/ 	.word	0x00000000
        /*0030*/ 	.short	0x0013
        /*0032*/ 	.short	0x0080
        /*0034*/ 	.byte	0x00, 0xf0, 0x11, 0x00


	//----- nvinfo : EIATTR_KPARAM_INFO
	.align		4
.L_24673:
        /*0038*/ 	.byte	0x04, 0x17
        /*003a*/ 	.short	(.L_24675 - .L_24674)
.L_24674:
        /*003c*/ 	.word	0x00000000
        /*0040*/ 	.short	0x0012
        /*0042*/ 	.short	0x007c
        /*0044*/ 	.byte	0x00, 0xf0, 0x11, 0x00


	//----- nvinfo : EIATTR_KPARAM_INFO
	.align		4
.L_24675:
        /*0048*/ 	.byte	0x04, 0x17
        /*004a*/ 	.short	(.L_24677 - .L_24676)
.L_24676:
        /*004c*/ 	.word	0x00000000
        /*0050*/ 	.short	0x0011
        /*0052*/ 	.short	0x0078
        /*0054*/ 	.byte	0x00, 0xf0, 0x11, 0x00


	//----- nvinfo : EIATTR_KPARAM_INFO
	.align		4
.L_24677:
        /*0058*/ 	.byte	0x04, 0x17
        /*005a*/ 	.short	(.L_24679 - .L_24678)
.L_24678:
        /*005c*/ 	.word	0x00000000
        /*0060*/ 	.short	0x0010
        /*0062*/ 	.short	0x0070
        /*0064*/ 	.byte	0x00, 0xf5, 0x21, 0x00


	//----- nvinfo : EIATTR_KPARAM_INFO
	.align		4
.L_24679:
        /*0068*/ 	.byte	0x04, 0x17
        /*006a*/ 	.short	(.L_24681 - .L_24680)
.L_24680:
        /*006c*/ 	.word	0x00000000
        /*0070*/ 	.short	0x000f
        /*0072*/ 	.short	0x0068
        /*0074*/ 	.byte	0x00, 0xf5, 0x21, 0x00


	//----- nvinfo : EIATTR_KPARAM_INFO
	.align		4
.L_24681:
        /*0078*/ 	.byte	0x04, 0x17
        /*007a*/ 	.short	(.L_24683 - .L_24682)
.L_24682:
        /*007c*/ 	.word	0x00000000
        /*0080*/ 	.short	0x000e
        /*0082*/ 	.short	0x0060
        /*0084*/ 	.byte	0x00, 0xf0, 0x11, 0x00


	//----- nvinfo : EIATTR_KPARAM_INFO
	.align		4
.L_24683:
        /*0088*/ 	.byte	0x04, 0x17
        /*008a*/ 	.short	(.L_24685 - .L_24684)
.L_24684:
        /*008c*/ 	.word	0x00000000
        /*0090*/ 	.short	0x000d
        /*0092*/ 	.short	0x005c
        /*0094*/ 	.byte	0x00, 0xf0, 0x11, 0x00


	//----- nvinfo : EIATTR_KPARAM_INFO
	.align		4
.L_24685:
        /*0098*/ 	.byte	0x04, 0x17
        /*009a*/ 	.short	(.L_24687 - .L_24686)
.L_24686:
        /*009c*/ 	.word	0x00000000
        /*00a0*/ 	.short	0x000c
        /*00a2*/ 	.short	0x0058
        /*00a4*/ 	.byte	0x00, 0xf0, 0x11, 0x00


	//----- nvinfo : EIATTR_KPARAM_INFO
	.align		4
.L_24687:
        /*00a8*/ 	.byte	0x04, 0x17
        /*00aa*/ 	.short	(.L_24689 - .L_24688)
.L_24688:
        /*00ac*/ 	.word	0x00000000
        /*00b0*/ 	.short	0x000b
        /*00b2*/ 	.short	0x0050
        /*00b4*/ 	.byte	0x00, 0xf5, 0x21, 0x00


	//----- nvinfo : EIATTR_KPARAM_INFO
	.align		4
.L_24689:
        /*00b8*/ 	.byte	0x04, 0x17
        /*00ba*/ 	.short	(.L_24691 - .L_24690)
.L_24690:
        /*00bc*/ 	.word	0x00000000
        /*00c0*/ 	.short	0x000a
        /*00c2*/ 	.short	0x0048
        /*00c4*/ 	.byte	0x00, 0xf0, 0x11, 0x00


	//----- nvinfo : EIATTR_KPARAM_INFO
	.align		4
.L_24691:
        /*00c8*/ 	.byte	0x04, 0x17
        /*00ca*/ 	.short	(.L_24693 - .L_24692)
.L_24692:
        /*00cc*/ 	.word	0x00000000
        /*00d0*/ 	.short	0x0009
        /*00d2*/ 	.short	0x0040
        /*00d4*/ 	.byte	0x00, 0xf5, 0x21, 0x00


	//----- nvinfo : EIATTR_KPARAM_INFO
	.align		4
.L_24693:
        /*00d8*/ 	.byte	0x04, 0x17
        /*00da*/ 	.short	(.L_24695 - .L_24694)
.L_24694:
        /*00dc*/ 	.word	0x00000000
        /*00e0*/ 	.short	0x0008
        /*00e2*/ 	.short	0x0038
        /*00e4*/ 	.byte	0x00, 0xf5, 0x21, 0x00


	//----- nvinfo : EIATTR_KPARAM_INFO
	.align		4
.L_24695:
        /*00e8*/ 	.byte	0x04, 0x17
        /*00ea*/ 	.short	(.L_24697 - .L_24696)
.L_24696:
        /*00ec*/ 	.word	0x00000000
        /*00f0*/ 	.short	0x0007
        /*00f2*/ 	.short	0x0034
        /*00f4*/ 	.byte	0x00, 0xf0, 0x11, 0x00


	//----- nvinfo : EIATTR_KPARAM_INFO
	.align		4
.L_24697:
        /*00f8*/ 	.byte	0x04, 0x17
        /*00fa*/ 	.short	(.L_24699 - .L_24698)
.L_24698:
        /*00fc*/ 	.word	0x00000000
        /*0100*/ 	.short	0x0006
        /*0102*/ 	.short	0x0030
        /*0104*/ 	.byte	0x00, 0xf0, 0x11, 0x00


	//----- nvinfo : EIATTR_KPARAM_INFO
	.align		4
.L_24699:
        /*0108*/ 	.byte	0x04, 0x17
        /*010a*/ 	.short	(.L_24701 - .L_24700)
.L_24700:
        /*010c*/ 	.word	0x00000000
        /*0110*/ 	.short	0x0005
        /*0112*/ 	.short	0x0028
        /*0114*/ 	.byte	0x00, 0xf5, 0x21, 0x00


	//----- nvinfo : EIATTR_KPARAM_INFO
	.align		4
.L_24701:
        /*0118*/ 	.byte	0x04, 0x17
        /*011a*/ 	.short	(.L_24703 - .L_24702)
.L_24702:
        /*011c*/ 	.word	0x00000000
        /*0120*/ 	.short	0x0004
        /*0122*/ 	.short	0x0020
        /*0124*/ 	.byte	0x00, 0xf5, 0x21, 0x00


	//----- nvinfo : EIATTR_KPARAM_INFO
	.align		4
.L_24703:
        /*0128*/ 	.byte	0x04, 0x17
        /*012a*/ 	.short	(.L_24705 - .L_24704)
.L_24704:
        /*012c*/ 	.word	0x00000000
        /*0130*/ 	.short	0x0003
        /*0132*/ 	.short	0x0018
        /*0134*/ 	.byte	0x00, 0xf5, 0x21, 0x00


	//----- nvinfo : EIATTR_KPARAM_INFO
	.align		4
.L_24705:
        /*0138*/ 	.byte	0x04, 0x17
        /*013a*/ 	.short	(.L_24707 - .L_24706)
.L_24706:
        /*013c*/ 	.word	0x00000000
        /*0140*/ 	.short	0x0002
        /*0142*/ 	.short	0x0010
        /*0144*/ 	.byte	0x00, 0xf5, 0x21, 0x00


	//----- nvinfo : EIATTR_KPARAM_INFO
	.align		4
.L_24707:
        /*0148*/ 	.byte	0x04, 0x17
        /*014a*/ 	.short	(.L_24709 - .L_24708)
.L_24708:
        /*014c*/ 	.word	0x00000000
        /*0150*/ 	.short	0x0001
        /*0152*/ 	.short	0x0008
        /*0154*/ 	.byte	0x00, 0xf5, 0x21, 0x00


	//----- nvinfo : EIATTR_KPARAM_INFO
	.align		4
.L_24709:
        /*0158*/ 	.byte	0x04, 0x17
        /*015a*/ 	.short	(.L_24711 - .L_24710)
.L_24710:
        /*015c*/ 	.word	0x00000000
        /*0160*/ 	.short	0x0000
        /*0162*/ 	.short	0x0000
        /*0164*/ 	.byte	0x00, 0xf5, 0x21, 0x00


	//----- nvinfo : EIATTR_SPARSE_MMA_MASK
	.align		4
.L_24711:
        /*0168*/ 	.byte	0x03, 0x50
        /*016a*/ 	.short	0x0000


	//----- nvinfo : EIATTR_MAXREG_COUNT
	.align		4
        /*016c*/ 	.byte	0x03, 0x1b
        /*016e*/ 	.short	0x00ff


	//----- nvinfo : EIATTR_NUM_BARRIERS
	.align		4
        /*0170*/ 	.byte	0x02, 0x4c
        /*0172*/ 	.byte	0x01
	.zero		1


	//----- nvinfo : EIATTR_MERCURY_ISA_VERSION
	.align		4
        /*0174*/ 	.byte	0x03, 0x5f
        /*0176*/ 	.short	0x0101


	//----- nvinfo : EIATTR_COOP_GROUP_MASK_REGIDS
	.align		4
        /*0178*/ 	.byte	0x04, 0x29
        /*017a*/ 	.short	(.L_24713 - .L_24712)


	//   ....[0]....
.L_24712:
        /*017c*/ 	.word	0xffffffff


	//   ....[1]....
        /*0180*/ 	.word	0xffffffff


	//   ....[2]....
        /*0184*/ 	.word	0xffffffff


	//   ....[3]....
        /*0188*/ 	.word	0xffffffff


	//   ....[4]....
        /*018c*/ 	.word	0xffffffff


	//   ....[5]....
        /*0190*/ 	.word	0xffffffff


	//   ....[6]....
        /*0194*/ 	.word	0xffffffff


	//   ....[7]....
        /*0198*/ 	.word	0xffffffff


	//   ....[8]....
        /*019c*/ 	.word	0xffffffff


	//   ....[9]....
        /*01a0*/ 	.word	0xffffffff


	//   ....[10]....
        /*01a4*/ 	.word	0xffffffff


	//   ....[11]....
        /*01a8*/ 	.word	0xffffffff


	//   ....[12]....
        /*01ac*/ 	.word	0xffffffff


	//   ....[13]....
        /*01b0*/ 	.word	0xffffffff


	//   ....[14]....
        /*01b4*/ 	.word	0xffffffff


	//   ....[15]....
        /*01b8*/ 	.word	0xffffffff


	//   ....[16]....
        /*01bc*/ 	.word	0xffffffff


	//   ....[17]....
        /*01c0*/ 	.word	0xffffffff


	//   ....[18]....
        /*01c4*/ 	.word	0xffffffff


	//   ....[19]....
        /*01c8*/ 	.word	0xffffffff


	//   ....[20]....
        /*01cc*/ 	.word	0x0500000c


	//   ....[21]....
        /*01d0*/ 	.word	0x0500000c


	//   ....[22]....
        /*01d4*/ 	.word	0x0500000c


	//   ....[23]....
        /*01d8*/ 	.word	0x0500000c


	//   ....[24]....
        /*01dc*/ 	.word	0x0500000c


	//----- nvinfo : EIATTR_COOP_GROUP_INSTR_OFFSETS
	.align		4
.L_24713:
        /*01e0*/ 	.byte	0x04, 0x28
        /*01e2*/ 	.short	(.L_24715 - .L_24714)


	//   ....[0]....
.L_24714:
        /*01e4*/ 	.word	0x00001350


	//   ....[1]....
        /*01e8*/ 	.word	0x00001580


	//   ....[2]....
        /*01ec*/ 	.word	0x000015a0


	//   ....[3]....
        /*01f0*/ 	.word	0x000015c0


	//   ....[4]....
        /*01f4*/ 	.word	0x000015e0


	//   ....[5]....
        /*01f8*/ 	.word	0x000016e0


	//   ....[6]....
        /*01fc*/ 	.word	0x00001710


	//   ....[7]....
        /*0200*/ 	.word	0x00001730


	//   ....[8]....
        /*0204*/ 	.word	0x00002570


	//   ....[9]....
        /*0208*/ 	.word	0x000025b0


	//   ....[10]....
        /*020c*/ 	.word	0x000025d0


	//   ....[11]....
        /*0210*/ 	.word	0x000025f0


	//   ....[12]....
        /*0214*/ 	.word	0x00002610


	//   ....[13]....
        /*0218*/ 	.word	0x00002660


	//   ....[14]....
        /*021c*/ 	.word	0x00002680


	//   ....[15]....
        /*0220*/ 	.word	0x000026a0


	//   ....[16]....
        /*0224*/ 	.word	0x00004490


	//   ....[17]....
        /*0228*/ 	.word	0x00004500


	//   ....[18]....
        /*022c*/ 	.word	0x00004520


	//   ....[19]....
        /*0230*/ 	.word	0x00004530


	//   ....[20]....
        /*0234*/ 	.word	0x00004a20


	//   ....[21]....
        /*0238*/ 	.word	0x00004ac0


	//   ....[22]....
        /*023c*/ 	.word	0x00004b40


	//   ....[23]....
        /*0240*/ 	.word	0x00004ba0


	//   ....[24]....
        /*0244*/ 	.word	0x00004c00


	//----- nvinfo : EIATTR_VRC_CTA_INIT_COUNT
	.align		4
.L_24715:
        /*0248*/ 	.byte	0x02, 0x4a
	.zero		1
	.zero		1


	//----- nvinfo : EIATTR_EXIT_INSTR_OFFSETS
	.align		4
        /*024c*/ 	.byte	0x04, 0x1c
        /*024e*/ 	.short	(.L_24717 - .L_24716)


	//   ....[0]....
.L_24716:
        /*0250*/ 	.word	0x000000d0


	//   ....[1]....
        /*0254*/ 	.word	0x00004820


	//   ....[2]....
        /*0258*/ 	.word	0x00004850


	//   ....[3]....
        /*025c*/ 	.word	0x000049c0


	//----- nvinfo : EIATTR_CRS_STACK_SIZE
	.align		4
.L_24717:
        /*0260*/ 	.byte	0x04, 0x1e
        /*0262*/ 	.short	(.L_24719 - .L_24718)
.L_24718:
        /*0264*/ 	.word	0x00000000


	//----- nvinfo : EIATTR_CBANK_PARAM_SIZE
	.align		4
.L_24719:
        /*0268*/ 	.byte	0x03, 0x19
        /*026a*/ 	.short	0x008c


	//----- nvinfo : EIATTR_PARAM_CBANK
	.align		4
        /*026c*/ 	.byte	0x04, 0x0a
        /*026e*/ 	.short	(.L_24721 - .L_24720)
	.align		4
.L_24720:
        /*0270*/ 	.word	index@(.nv.constant0._ZN4vllm25paged_attention_v2_kernelI13__nv_bfloat16S1_Li64ELi16ELi128ELNS_18Fp8KVCacheDataTypeE0ELb0ELi512EEEvPfS3_PT_PKS4_PKT0_SA_ifPKiSC_iPKfiiiSE_SE_iiiii)
        /*0274*/ 	.short	0x0380
        /*0276*/ 	.short	0x008c


	//----- nvinfo : EIATTR_SW_WAR
	.align		4
.L_24721:
        /*0278*/ 	.byte	0x04, 0x36
        /*027a*/ 	.short	(.L_24723 - .L_24722)
.L_24722:
        /*027c*/ 	.word	0x00000008
.L_24723:


//--------------------- .nv.info._ZN4vllm25paged_attention_v2_kernelI13__nv_bfloat16S1_Li32ELi16ELi128ELNS_18Fp8KVCacheDataTypeE0ELb0ELi512EEEvPfS3_PT_PKS4_PKT0_SA_ifPKiSC_iPKfiiiSE_SE_iiiii --------------------------
	.section	.nv.info._ZN4vllm25paged_attention_v2_kernelI13__nv_bfloat16S1_Li32ELi16ELi128ELNS_18Fp8KVCacheDataTypeE0ELb0ELi512EEEvPfS3_PT_PKS4_PKT0_SA_ifPKiSC_iPKfiiiSE_SE_iiiii,"",@"SHT_CUDA_INFO"
	.sectionflags	@""
	.align	4


	//----- nvinfo : EIATTR_CUDA_API_VERSION
	.align		4
        /*0000*/ 	.byte	0x04, 0x37
        /*0002*/ 	.short	(.L_24725 - .L_24724)
.L_24724:
        /*0004*/ 	.word	0x00000082


	//----- nvinfo : EIATTR_KPARAM_INFO
	.align		4
.L_24725:
        /*0008*/ 	.byte	0x04, 0x17
        /*000a*/ 	.short	(.L_24727 - .L_24726)
.L_24726:
        /*000c*/ 	.word	0x00000000
        /*0010*/ 	.short	0x0015
        /*0012*/ 	.short	0x0088
        /*0014*/ 	.byte	0x00, 0xf0, 0x11, 0x00


	//----- nvinfo : EIATTR_KPARAM_INFO
	.align		4
.L_24727:
        /*0018*/ 	.byte	0x04, 0x17
        /*001a*/ 	.short	(.L_24729 - .L_24728)
.L_24728:
        /*001c*/ 	.word	0x00000000
        /*0020*/ 	.short	0x0014
        /*0022*/ 	.short	0x0084
        /*0024*/ 	.byte	0x00, 0xf0, 0x11, 0x00


	//----- nvinfo : EIATTR_KPARAM_INFO
	.align		4
.L_24729:
        /*0028*/ 	.byte	0x04, 0x17
        /*002a*/ 	.short	(.L_24731 - .L_24730)
.L_24730:
        /*002c*/ 	.word	0x00000000
        /*0030*/ 	.short	0x0013
        /*0032*/ 	.short	0x0080
        /*0034*/ 	.byte	0x00, 0xf0, 0x11, 0x00


	//----- nvinfo : EIATTR_KPARAM_INFO
	.align		4
.L_24731:
        /*0038*/ 	.byte	0x04, 0x17
        /*003a*/ 	.short	(.L_24733 - .L_24732)
.L_24732:
        /*003c*/ 	.word	0x00000000
        /*0040*/ 	.short	0x0012
        /*0042*/ 	.short	0x007c
        /*0044*/ 	.byte	0x00, 0xf0, 0x11, 0x00


	//----- nvinfo : EIATTR_KPARAM_INFO
	.align		4
.L_24733:
        /*0048*/ 	.byte	0x04, 0x17
        /*004a*/ 	.short	(.L_24735 - .L_24734)
.L_24734:
        /*004c*/ 	.word	0x00000000
        /*0050*/ 	.short	0x0011
        /*0052*/ 	.short	0x0078
        /*0054*/ 	.byte	0x00, 0xf0, 0x11, 0x00


	//----- nvinfo : EIATTR_KPARAM_INFO
	.align		4
.L_24735:
        /*0058*/ 	.byte	0x04, 0x17
        /*005a*/ 	.short	(.L_24737 - .L_24736)
.L_24736:
        /*005c*/ 	.word	0x00000000
        /*0060*/ 	.short	0x0010
        /*0062*/ 	.short	0x0070
        /*0064*/ 	.byte	0x00, 0xf5, 0x21, 0x00


	//----- nvinfo : EIATTR_KPARAM_INFO
	.align		4
.L_24737:
        /*0068*/ 	.byte	0x04, 0x17
        /*006a*/ 	.short	(.L_24739 - .L_24738)
.L_24738:
        /*006c*/ 	.word	0x00000000
        /*0070*/ 	.short	0x000f
        /*0072*/ 	.short	0x0068
        /*0074*/ 	.byte	0x00, 0xf5, 0x21, 0x00


	//----- nvinfo : EIATTR_KPARAM_INFO
	.align		4
.L_24739:
        /*0078*/ 	.byte	0x04, 0x17
        /*007a*/ 	.short	(.L_24741 - .L_24740)
.L_24740:
        /*007c*/ 	.word	0x00000000
        /*0080*/ 	.short	0x000e
        /*0082*/ 	.short	0x0060
        /*0084*/ 	.byte	0x00, 0xf0, 0x11, 0x00


	//----- nvinfo : EIATTR_KPARAM_INFO
	.align		4
.L_24741:
        /*0088*/ 	.byte	0x04, 0x17
        /*008a*/ 	.short	(.L_24743 - .L_24742)
.L_24742:
        /*008c*/ 	.word	0x00000000
        /*0090*/ 	.short	0x000d
        /*0092*/ 	.short	0x005c
        /*0094*/ 	.byte	0x00, 0xf0, 0x11, 0x00


	//----- nvinfo : EIATTR_KPARAM_INFO
	.align		4
.L_24743:
        /*0098*/ 	.byte	0x04, 0x17
        /*009a*/ 	.short	(.L_24745 - .L_24744)
.L_24744:
        /*009c*/ 	.word	0x00000000
        /*00a0*/ 	.short	0x000c
        /*00a2*/ 	.short	0x0058
        /*00a4*/ 	.byte	0x00, 0xf0, 0x11, 0x00


	//----- nvinfo : EIATTR_KPARAM_INFO
	.align		4
.L_24745:
        /*00a8*/ 	.byte	0x04, 0x17
        /*00aa*/ 	.short	(.L_24747 - .L_24746)
.L_24746:
        /*00ac*/ 	.word	0x00000000
        /*00b0*/ 	.short	0x000b
        /*00b2*/ 	.short	0x0050
        /*00b4*/ 	.byte	0x00, 0xf5, 0x21, 0x00


	//----- nvinfo : EIATTR_KPARAM_INFO
	.align		4
.L_24747:
        /*00b8*/ 	.byte	0x04, 0x17
        /*00ba*/ 	.short	(.L_24749 - .L_24748)
.L_24748:
        /*00bc*/ 	.word	0x00000000
        /*00c0*/ 	.short	0x000a
        /*00c2*/ 	.short	0x0048
        /*00c4*/ 	.byte	0x00, 0xf0, 0x11, 0x00


	//----- nvinfo : EIATTR_KPARAM_INFO
	.align		4
.L_24749:
        /*00c8*/ 	.byte	0x04, 0x17
        /*00ca*/ 	.short	(.L_24751 - .L_24750)
.L_24750:
        /*00cc*/ 	.word	0x00000000
        /*00d0*/ 	.short	0x0009
        /*00d2*/ 	.short	0x0040
        /*00d4*/ 	.byte	0x00, 0xf5, 0x21, 0x00


	//----- nvinfo : EIATTR_KPARAM_INFO
	.align		4
.L_24751:
        /*00d8*/ 	.byte	0x04, 0x17
        /*00da*/ 	.short	(.L_24753 - .L_24752)
.L_24752:
        /*00dc*/ 	.word	0x00000000
        /*00e0*/ 	.short	0x0008
        /*00e2*/ 	.short	0x0038
        /*00e4*/ 	.byte	0x00, 0xf5, 0x21, 0x00


	//----- nvinfo : EIATTR_KPARAM_INFO
	.align		4
.L_24753:
        /*00e8*/ 	.byte	0x04, 0x17
        /*00ea*/ 	.short	(.L_24755 - .L_24754)
.L_24754:
        /*00ec*/ 	.word	0x00000000
        /*00f0*/ 	.short	0x0007
        /*00f2*/ 	.short	0x0034
        /*00f4*/ 	.byte	0x00, 0xf0, 0x11, 0x00


	//----- nvinfo : EIATTR_KPARAM_INFO
	.align		4
.L_24755:
        /*00f8*/ 	.byte	0x04, 0x17
        /*00fa*/ 	.short	(.L_24757 - .L_24756)
.L_24756:
        /*00fc*/ 	.word	0x00000000
        /*0100*/ 	.short	0x0006
        /*0102*/ 	.short	0x0030
        /*0104*/ 	.byte	0x00, 0xf0, 0x11, 0x00


	//----- nvinfo : EIATTR_KPARAM_INFO
	.align		4
.L_24757:
        /*0108*/ 	.byte	0x04, 0x17
        /*010a*/ 	.short	(.L_24759 - .L_24758)
.L_24758:
        /*010c*/ 	.word	0x00000000
        /*0110*/ 	.short	0x0005
        /*0112*/ 	.short	0x0028
        /*0114*/ 	.byte	0x00, 0xf5, 0x21, 0x00


	//----- nvinfo : EIATTR_KPARAM_INFO
	.align		4
.L_24759:
        /*0118*/ 	.byte	0x04, 0x17
        /*011a*/ 	.short	(.L_24761 - .L_24760)
.L_24760:
        /*011c*/ 	.word	0x00000000
        /*0120*/ 	.short	0x0004
        /*0122*/ 	.short	0x0020
        /*0124*/ 	.byte	0x00, 0xf5, 0x21, 0x00


	//----- nvinfo : EIATTR_KPARAM_INFO
	.align		4
.L_24761:
        /*0128*/ 	.byte	0x04, 0x17
        /*012a*/ 	.short	(.L_24763 - .L_24762)
.L_24762:
        /*012c*/ 	.word	0x00000000
        /*0130*/ 	.short	0x0003
        /*0132*/ 	.short	0x0018
        /*0134*/ 	.byte	0x00, 0xf5, 0x21, 0x00


	//----- nvinfo : EIATTR_KPARAM_INFO
	.align		4
.L_24763:
        /*0138*/ 	.byte	0x04, 0x17
        /*013a*/ 	.short	(.L_24765 - .L_24764)
.L_24764:
        /*013c*/ 	.word	0x00000000
        /*0140*/ 	.short	0x0002
        /*0142*/ 	.short	0x0010
        /*0144*/ 	.byte	0x00, 0xf5, 0x21, 0x00


	//----- nvinfo : EIATTR_KPARAM_INFO
	.align		4
.L_24765:
        /*0148*/ 	.byte	0x04, 0x17
        /*014a*/ 	.short	(.L_24767 - .L_24766)
.L_24766:
        /*014c*/ 	.word	0x00000000
        /*0150*/ 	.short	0x0001
        /*0152*/ 	.short	0x0008
        /*0154*/ 	.byte	0x00, 0xf5, 0x21, 0x00


	//----- nvinfo : EIATTR_KPARAM_INFO
	.align		4
.L_24767:
        /*0158*/ 	.byte	0x04, 0x17
        /*015a*/ 	.short	(.L_24769 - .L_24768)
.L_24768:
        /*015c*/ 	.word	0x00000000
        /*0160*/ 	.short	0x0000
        /*0162*/ 	.short	0x0000
        /*0164*/ 	.byte	0x00, 0xf5, 0x21, 0x00


	//----- nvinfo : EIATTR_SPARSE_MMA_MASK
	.align		4
.L_24769:
        /*0168*/ 	.byte	0x03, 0x50
        /*016a*/ 	.short	0x0000


	//----- nvinfo : EIATTR_MAXREG_COUNT
	.align		4
        /*016c*/ 	.byte	0x03, 0x1b
        /*016e*/ 	.short	0x00ff


	//----- nvinfo : EIATTR_NUM_BARRIERS
	.align		4
        /*0170*/ 	.byte	0x02, 0x4c
        /*0172*/ 	.byte	0x01
	.zero		1


	//----- nvinfo : EIATTR_MERCURY_ISA_VERSION
	.align		4
        /*0174*/ 	.byte	0x03, 0x5f
        /*0176*/ 	.short	0x0101


	//----- nvinfo : EIATTR_COOP_GROUP_MASK_REGIDS
	.align		4
        /*0178*/ 	.byte	0x04, 0x29
        /*017a*/ 	.short	(.L_24771 - .L_24770)


	//   ....[0]....
.L_24770:
        /*017c*/ 	.word	0xffffffff


	//   ....[1]....
        /*0180*/ 	.word	0xffffffff


	//   ....[2]....
        /*0184*/ 	.word	0xffffffff


	//   ....[3]....
        /*0188*/ 	.word	0xffffffff


	//   ....[4]....
        /*018c*/ 	.word	0xffffffff


	//   ....[5]....
        /*0190*/ 	.word	0xffffffff


	//   ....[6]....
        /*0194*/ 	.word	0xffffffff


	//   ....[7]....
        /*0198*/ 	.word	0xffffffff


	//   ....[8]....
        /*019c*/ 	.word	0xffffffff


	//   ....[9]....
        /*01a0*/ 	.word	0xffffffff


	//   ....[10]....
        /*01a4*/ 	.word	0xffffffff


	//   ....[11]....
        /*01a8*/ 	.word	0xffffffff


	//   ....[12]....
        /*01ac*/ 	.word	0xffffffff


	//   ....[13]....
        /*01b0*/ 	.word	0xffffffff


	//   ....[14]....
        /*01b4*/ 	.word	0xffffffff


	//   ....[15]....
        /*01b8*/ 	.word	0xffffffff


	//   ....[16]....
        /*01bc*/ 	.word	0xffffffff


	//   ....[17]....
        /*01c0*/ 	.word	0xffffffff


	//   ....[18]....
        /*01c4*/ 	.word	0x05000004


	//   ....[19]....
        /*01c8*/ 	.word	0x05000004


	//   ....[20]....
        /*01cc*/ 	.word	0x05000004


	//   ....[21]....
        /*01d0*/ 	.word	0x05000004


	//   ....[22]....
        /*01d4*/ 	.word	0x05000004


	//----- nvinfo : EIATTR_COOP_GROUP_INSTR_OFFSETS
	.align		4
.L_24771:
        /*01d8*/ 	.byte	0x04, 0x28
        /*01da*/ 	.short	(.L_24773 - .L_24772)


	//   ....[0]....
.L_24772:
        /*01dc*/ 	.word	0x00000ea0


	//   ....[1]....
        /*01e0*/ 	.word	0x00001100


	//   ....[2]....
        /*01e4*/ 	.word	0x00001120


	//   ....[3]....
        /*01e8*/ 	.word	0x00001140


	//   ....[4]....
        /*01ec*/ 	.word	0x00001160


	//   ....[5]....
        /*01f0*/ 	.word	0x00001260


	//   ....[6]....
        /*01f4*/ 	.word	0x00001280


	//   ....[7]....
        /*01f8*/ 	.word	0x000012a0


	//   ....[8]....
        /*01fc*/ 	.word	0x000020e0


	//   ....[9]....
        /*0200*/ 	.word	0x00002110


	//   ....[10]....
        /*0204*/ 	.word	0x00002130


	//   ....[11]....
        /*0208*/ 	.word	0x00002150


	//   ....[12]....
        /*020c*/ 	.word	0x00002170


	//   ....[13]....
        /*0210*/ 	.word	0x000021c0


	//   ....[14]....
        /*0214*/ 	.word	0x000021e0


	//   ....[15]....
        /*0218*/ 	.word	0x00002200


	//   ....[16]....
        /*021c*/ 	.word	0x000037a0


	//   ....[17]....
        /*0220*/ 	.word	0x000037e0


	//   ....[18]....
        /*0224*/ 	.word	0x00003b30


	//   ....[19]....
        /*0228*/ 	.word	0x00003bd0


	//   ....[20]....
        /*022c*/ 	.word	0x00003c50


	//   ....[21]....
        /*0230*/ 	.word	0x00003cb0


	//   ....[22]....
        /*0234*/ 	.word	0x00003d10


	//----- nvinfo : EIATTR_VRC_CTA_INIT_COUNT
	.align		4
.L_24773:
        /*0238*/ 	.byte	0x02, 0x4a
	.zero		1
	.zero		1


	//----- nvinfo : EIATTR_EXIT_INSTR_OFFSETS
	.align		4
        /*023c*/ 	.byte	0x04, 0x1c
        /*023e*/ 	.short	(.L_24775 - .L_24774)


	//   ....[0]....
.L_24774:
        /*0240*/ 	.word	0x000000d0


	//   ....[1]....
        /*0244*/ 	.word	0x000039c0


	//   ....[2]....
        /*0248*/ 	.word	0x000039f0


	//   ....[3]....
        /*024c*/ 	.word	0x00003ad0


	//----- nvinfo : EIATTR_CRS_STACK_SIZE
	.align		4
.L_24775:
        /*0250*/ 	.byte	0x04, 0x1e
        /*0252*/ 	.short	(.L_24777 - .L_24776)
.L_24776:
        /*0254*/ 	.word	0x00000000


	//----- nvinfo : EIATTR_CBANK_PARAM_SIZE
	.align		4
.L_24777:
        /*0258*/ 	.byte	0x03, 0x19
        /*025a*/ 	.short	0x008c


	//----- nvinfo : EIATTR_PARAM_CBANK
	.align		4
        /*025c*/ 	.byte	0x04, 0x0a
        /*025e*/ 	.short	(.L_24779 - .L_24778)
	.align		4
.L_24778:
        /*0260*/ 	.word	index@(.nv.constant0._ZN4vllm25paged_attention_v2_kernelI13__nv_bfloat16S1_Li32ELi16ELi128ELNS_18Fp8KVCacheDataTypeE0ELb0ELi512EEEvPfS3_PT_PKS4_PKT0_SA_ifPKiSC_iPKfiiiSE_SE_iiiii)
        /*0264*/ 	.short	0x0380
        /*0266*/ 	.short	0x008c


	//----- nvinfo : EIATTR_SW_WAR
	.align		4
.L_24779:
        /*0268*/ 	.byte	0x04, 0x36
        /*026a*/ 	.short	(.L_24781 - .L_24780)
.L_24780:
        /*026c*/ 	.word	0x00000008
.L_24781:


//--------------------- .nv.info._ZN4vllm25paged_attention_v2_kernelI13__nv_bfloat16S1_Li256ELi16ELi128ELNS_18Fp8KVCacheDataTypeE0ELb1ELi512EEEvPfS3_PT_PKS4_PKT0_SA_ifPKiSC_iPKfiiiSE_SE_iiiii --------------------------
	.section	.nv.info._ZN4vllm25paged_attention_v2_kernelI13__nv_bfloat16S1_Li256ELi16ELi128ELNS_18Fp8KVCacheDataTypeE0ELb1ELi512EEEvPfS3_PT_PKS4_PKT0_SA_ifPKiSC_iPKfiiiSE_SE_iiiii,"",@"SHT_CUDA_INFO"
	.sectionflags	@""
	.align	4


	//----- nvinfo : EIATTR_CUDA_API_VERSION
	.align		4
        /*0000*/ 	.byte	0x04, 0x37
        /*0002*/ 	.short	(.L_24783 - .L_24782)
.L_24782:
        /*0004*/ 	.word	0x00000082


	//----- nvinfo : EIATTR_KPARAM_INFO
	.align		4
.L_24783:
        /*0008*/ 	.byte	0x04, 0x17
        /*000a*/ 	.short	(.L_24785 - .L_24784)
.L_24784:
        /*000c*/ 	.word	0x00000000
        /*0010*/ 	.short	0x0015
        /*0012*/ 	.short	0x0088
        /*0014*/ 	.byte	0x00, 0xf0, 0x11, 0x00


	//----- nvinfo : EIATTR_KPARAM_INFO
	.align		4
.L_24785:
        /*0018*/ 	.byte	0x04, 0x17
        /*001a*/ 	.short	(.L_24787 - .L_24786)
.L_24786:
        /*001c*/ 	.word	0x00000000
        /*0020*/ 	.short	0x0014
        /*0022*/ 	.short	0x0084
        /*0024*/ 	.byte	0x00, 0xf0, 0x11, 0x00


	//----- nvinfo : EIATTR_KPARAM_INFO
	.align		4
.L_24787:
        /*0028*/ 	.byte	0x04, 0x17
        /*002a*/ 	.short	(.L_24789 - .L_24788)
.L_24788:
        /*002c*/ 	.word	0x00000000
        /*0030*/ 	.short	0x0013
        /*0032*/ 	.short	0x0080
        /*0034*/ 	.byte	0x00, 0xf0, 0x11, 0x00


	//----- nvinfo : EIATTR_KPARAM_INFO
	.align		4
.L_24789:
        /*0038*/ 	.byte	0x04, 0x17
        /*003a*/ 	.short	(.L_24791 - .L_24790)
.L_24790:
        /*003c*/ 	.word	0x00000000
        /*0040*/ 	.short	0x0012
        /*0042*/ 	.short	0x007c
        /*0044*/ 	.byte	0x00, 0xf0, 0x11, 0x00


	//----- nvinfo : EIATTR_KPARAM_INFO
	.align		4
.L_24791:
        /*0048*/ 	.byte	0x04, 0x17
        /*004a*/ 	.short	(.L_24793 - .L_24792)
.L_24792:
        /*004c*/ 	.word	0x00000000
        /*0050*/ 	.short	0x0011
        /*0052*/ 	.short	0x0078
        /*0054*/ 	.byte	0x00, 0xf0, 0x11, 0x00


	//----- nvinfo : EIATTR_KPARAM_INFO
	.align		4
.L_24793:
        /*0058*/ 	.byte	0x04, 0x17
        /*005a*/ 	.short	(.L_24795 - .L_24794)
.L_24794:
        /*005c*/ 	.word	0x00000000
        /*0060*/ 	.short	0x0010
        /*0062*/ 	.short	0x0070
        /*0064*/ 	.byte	0x00, 0xf5, 0x21, 0x00


	//----- nvinfo : EIATTR_KPARAM_INFO
	.align		4
.L_24795:
        /*0068*/ 	.byte	0x04, 0x17
        /*006a*/ 	.short	(.L_24797 - .L_24796)
.L_24796:
        /*006c*/ 	.word	0x00000000
        /*0070*/ 	.short	0x000f
        /*0072*/ 	.short	0x0068
        /*0074*/ 	.byte	0x00, 0xf5, 0x21, 0x00


	//----- nvinfo : EIATTR_KPARAM_INFO
	.align		4
.L_24797:
        /*0078*/ 	.byte	0x04, 0x17
        /*007a*/ 	.short	(.L_24799 - .L_24798)
.L_24798:
        /*007c*/ 	.word	0x00000000
        /*0080*/ 	.short	0x000e
        /*0082*/ 	.short	0x0060
        /*0084*/ 	.byte	0x00, 0xf0, 0x11, 0x00


	//----- nvinfo : EIATTR_KPARAM_INFO
	.align		4
.L_24799:
        /*0088*/ 	.byte	0x04, 0x17
        /*008a*/ 	.short	(.L_24801 - .L_24800)
.L_24800:
        /*008c*/ 	.word	0x00000000
        /*0090*/ 	.short	0x000d
        /*0092*/ 	.short	0x005c
        /*0094*/ 	.byte	0x00, 0xf0, 0x11, 0x00


	//----- nvinfo : EIATTR_KPARAM_INFO
	.align		4
.L_24801:
        /*0098*/ 	.byte	0x04, 0x17
        /*009a*/ 	.short	(.L_24803 - .L_24802)
.L_24802:
        /*009c*/ 	.word	0x00000000
        /*00a0*/ 	.short	0x000c
        /*00a2*/ 	.short	0x0058
        /*00a4*/ 	.byte	0x00, 0xf0, 0x11, 0x00


	//----- nvinfo : EIATTR_KPARAM_INFO
	.align		4
.L_24803:
        /*00a8*/ 	.byte	0x04, 0x17
        /*00aa*/ 	.short	(.L_24805 - .L_24804)
.L_24804:
        /*00ac*/ 	.word	0x00000000
        /*00b0*/ 	.short	0x000b
        /*00b2*/ 	.short	0x0050
        /*00b4*/ 	.byte	0x00, 0xf5, 0x21, 0x00


	//----- nvinfo : EIATTR_KPARAM_INFO
	.align		4
.L_24805:
        /*00b8*/ 	.byte	0x04, 0x17
        /*00ba*/ 	.short	(.L_24807 - .L_24806)
.L_24806:
        /*00bc*/ 	.word	0x00000000
        /*00c0*/ 	.short	0x000a
        /*00c2*/ 	.short	0x0048
        /*00c4*/ 	.byte	0x00, 0xf0, 0x11, 0x00


	//----- nvinfo : EIATTR_KPARAM_INFO
	.align		4
.L_24807:
        /*00c8*/ 	.byte	0x04, 0x17
        /*00ca*/ 	.short	(.L_24809 - .L_24808)
.L_24808:
        /*00cc*/ 	.word	0x00000000
        /*00d0*/ 	.short	0x0009
        /*00d2*/ 	.short	0x0040
        /*00d4*/ 	.byte	0x00, 0xf5, 0x21, 0x00


	//----- nvinfo : EIATTR_KPARAM_INFO
	.align		4
.L_24809:
        /*00d8*/ 	.byte	0x04, 0x17
        /*00da*/ 	.short	(.L_24811 - .L_24810)
.L_24810:
        /*00dc*/ 	.word	0x00000000
        /*00e0*/ 	.short	0x0008
        /*00e2*/ 	.short	0x0038
        /*00e4*/ 	.byte	0x00, 0xf5, 0x21, 0x00


	//----- nvinfo : EIATTR_KPARAM_INFO
	.align		4
.L_24811:
        /*00e8*/ 	.byte	0x04, 0x17
        /*00ea*/ 	.short	(.L_24813 - .L_24812)
.L_24812:
        /*00ec*/ 	.word	0x00000000
        /*00f0*/ 	.short	0x0007
        /*00f2*/ 	.short	0x0034
        /*00f4*/ 	.byte	0x00, 0xf0, 0x11, 0x00


	//----- nvinfo : EIATTR_KPARAM_INFO
	.align		4
.L_24813:
        /*00f8*/ 	.byte	0x04, 0x17
        /*00fa*/ 	.short	(.L_24815 - .L_24814)
.L_24814:
        /*00fc*/ 	.word	0x00000000
        /*0100*/ 	.short	0x0006
        /*0102*/ 	.short	0x0030
        /*0104*/ 	.byte	0x00, 0xf0, 0x11, 0x00


	//----- nvinfo : EIATTR_KPARAM_INFO
	.align		4
.L_24815:
        /*0108*/ 	.byte	0x04, 0x17
        /*010a*/ 	.short	(.L_24817 - .L_24816)
.L_24816:
        /*010c*/ 	.word	0x00000000
        /*0110*/ 	.short	0x0005
        /*0112*/ 	.short	0x0028
        /*0114*/ 	.byte	0x00, 0xf5, 0x21, 0x00


	//----- nvinfo : EIATTR_KPARAM_INFO
	.align		4
.L_24817:
        /*0118*/ 	.byte	0x04, 0x17
        /*011a*/ 	.short	(.L_24819 - .L_24818)
.L_24818:
        /*011c*/ 	.word	0x00000000
        /*0120*/ 	.short	0x0004
        /*0122*/ 	.short	0x0020
        /*0124*/ 	.byte	0x00, 0xf5, 0x21, 0x00


	//----- nvinfo : EIATTR_KPARAM_INFO
	.align		4
.L_24819:
        /*0128*/ 	.byte	0x04, 0x17
        /*012a*/ 	.short	(.L_24821 - .L_24820)
.L_24820:
        /*012c*/ 	.word	0x00000000
        /*0130*/ 	.short	0x0003
        /*0132*/ 	.short	0x0018
        /*0134*/ 	.byte	0x00, 0xf5, 0x21, 0x00


	//----- nvinfo : EIATTR_KPARAM_INFO
	.align		4
.L_24821:
        /*0138*/ 	.byte	0x04, 0x17
        /*013a*/ 	.short	(.L_24823 - .L_24822)
.L_24822:
        /*013c*/ 	.word	0x00000000
        /*0140*/ 	.short	0x0002
        /*0142*/ 	.short	0x0010
        /*0144*/ 	.byte	0x00, 0xf5, 0x21, 0x00


	//----- nvinfo : EIATTR_KPARAM_INFO
	.align		4
.L_24823:
        /*0148*/ 	.byte	0x04, 0x17
        /*014a*/ 	.short	(.L_24825 - .L_24824)
.L_24824:
        /*014c*/ 	.word	0x00000000
        /*0150*/ 	.short	0x0001
        /*0152*/ 	.short	0x0008
        /*0154*/ 	.byte	0x00, 0xf5, 0x21, 0x00


	//----- nvinfo : EIATTR_KPARAM_INFO
	.align		4
.L_24825:
        /*0158*/ 	.byte	0x04, 0x17
        /*015a*/ 	.short	(.L_24827 - .L_24826)
.L_24826:
        /*015c*/ 	.word	0x00000000
        /*0160*/ 	.short	0x0000
        /*0162*/ 	.short	0x0000
        /*0164*/ 	.byte	0x00, 0xf5, 0x21, 0x00


	//----- nvinfo : EIATTR_SPARSE_MMA_MASK
	.align		4
.L_24827:
        /*0168*/ 	.byte	0x03, 0x50
        /*016a*/ 	.short	0x0000


	//----- nvinfo : EIATTR_MAXREG_COUNT
	.align		4
        /*016c*/ 	.byte	0x03, 0x1b
        /*016e*/ 	.short	0x00ff


	//----- nvinfo : EIATTR_NUM_BARRIERS
	.align		4
        /*0170*/ 	.byte	0x02, 0x4c
        /*0172*/ 	.byte	0x01
	.zero		1


	//----- nvinfo : EIATTR_MERCURY_ISA_VERSION
	.align		4
        /*0174*/ 	.byte	0x03, 0x5f
        /*0176*/ 	.short	0x0101


	//----- nvinfo : EIATTR_COOP_GROUP_MASK_REGIDS
	.align		4
        /*0178*/ 	.byte	0x04, 0x29
        /*017a*/ 	.short	(.L_24829 - .L_24828)


	//   ....[0]....
.L_24828:
        /*017c*/ 	.word	0xffffffff


	//   ....[1]....
        /*0180*/ 	.word	0xffffffff


	//   ....[2]....
        /*0184*/ 	.word	0xffffffff


	//   ....[3]....
        /*0188*/ 	.word	0xffffffff


	//   ....[4]....
        /*018c*/ 	.word	0xffffffff


	//   ....[5]....
        /*0190*/ 	.word	0xffffffff


	//   ....[6]....
        /*0194*/ 	.word	0xffffffff


	//   ....[7]....
        /*0198*/ 	.word	0xffffffff


	//   ....[8]....
        /*019c*/ 	.word	0xffffffff


	//   ....[9]....
        /*01a0*/ 	.word	0xffffffff


	//   ....[10]....
        /*01a4*/ 	.word	0xffffffff


	//   ....[11]....
        /*01a8*/ 	.word	0xffffffff


	//   ....[12]....
        /*01ac*/ 	.word	0xffffffff


	//   ....[13]....
        /*01b0*/ 	.word	0xffffffff


	//   ....[14]....
        /*01b4*/ 	.word	0xffffffff


	//   ....[15]....
        /*01b8*/ 	.word	0xffffffff


	//   ....[16]....
        /*01bc*/ 	.word	0xffffffff


	//   ....[17]....
        /*01c0*/ 	.word	0xffffffff


	//   ....[18]....
        /*01c4*/ 	.word	0xffffffff


	//   ....[19]....
        /*01c8*/ 	.word	0xffffffff


	//   ....[20]....
        /*01cc*/ 	.word	0xffffffff


	//   ....[21]....
        /*01d0*/ 	.word	0xffffffff


	//   ....[22]....
        /*01d4*/ 	.word	0xffffffff


	//   ....[23]....
        /*01d8*/ 	.word	0xffffffff


	//   ....[24]....
        /*01dc*/ 	.word	0xffffffff


	//   ....[25]....
        /*01e0*/ 	.word	0xffffffff


	//   ....[26]....
        /*01e4*/ 	.word	0xffffffff


	//   ....[27]....
        /*01e8*/ 	.word	0xffffffff


	//   ....[28]....
        /*01ec*/ 	.word	0xffffffff


	//   ....[29]....
        /*01f0*/ 	.word	0xffffffff


	//   ....[30]....
        /*01f4*/ 	.word	0xffffffff


	//   ....[31]....
        /*01f8*/ 	.word	0xffffffff


	//   ....[32]....
        /*01fc*/ 	.word	0x0500000c


	//   ....[33]....
        /*0200*/ 	.word	0x0500000c


	//   ....[34]....
        /*0204*/ 	.word	0x0500000c


	//   ....[35]....
        /*0208*/ 	.word	0x0500000c


	//   ....[36]....
        /*020c*/ 	.word	0x0500000c


	//----- nvinfo : EIATTR_COOP_GROUP_INSTR_OFFSETS
	.align		4
.L_24829:
        /*0210*/ 	.byte	0x04, 0x28
        /*0212*/ 	.short	(.L_24831 - .L_24830)


	//   ....[0]....
.L_24830:
        /*0214*/ 	.word	0x00003510


	//   ....[1]....
        /*0218*/ 	.word	0x000036b0


	//   ....[2]....
        /*021c*/ 	.word	0x000036d0


	//   ....[3]....
        /*0220*/ 	.word	0x000036f0


	//   ....[4]....
        /*0224*/ 	.word	0x00003710


	//   ....[5]....
        /*0228*/ 	.word	0x00003830


	//   ....[6]....
        /*022c*/ 	.word	0x00003860


	//   ....[7]....
        /*0230*/ 	.word	0x00003880


	//   ....[8]....
        /*0234*/ 	.word	0x000046d0


	//   ....[9]....
        /*0238*/ 	.word	0x00004710


	//   ....[10]....
        /*023c*/ 	.word	0x00004730


	//   ....[11]....
        /*0240*/ 	.word	0x00004750


	//   ....[12]....
        /*0244*/ 	.word	0x00004770


	//   ....[13]....
        /*0248*/ 	.word	0x000047c0


	//   ....[14]....
        /*024c*/ 	.word	0x000047e0


	//   ....[15]....
        /*0250*/ 	.word	0x00004800


	//   ....[16]....
        /*0254*/ 	.word	0x000099f0


	//   ....[17]....
        /*0258*/ 	.word	0x00009a30


	//   ....[18]....
        /*025c*/ 	.word	0x00009a50


	//   ....[19]....
        /*0260*/ 	.word	0x00009a70


	//   ....[20]....
        /*0264*/ 	.word	0x00009a80


	//   ....[21]....
        /*0268*/ 	.word	0x00009a90


	//   ....[22]....
        /*026c*/ 	.word	0x00009aa0


	//   ....[23]....
        /*0270*/ 	.word	0x00009ad0


	//   ....[24]....
        /*0274*/ 	.word	0x00009b00


	//   ....[25]....
        /*0278*/ 	.word	0x00009b20


	//   ....[26]....
        /*027c*/ 	.word	0x00009b40


	//   ....[27]....
        /*0280*/ 	.word	0x00009b60


	//   ....[28]....
        /*0284*/ 	.word	0x00009b80


	//   ....[29]....
        /*0288*/ 	.word	0x00009ba0


	//   ....[30]....
        /*028c*/ 	.word	0x00009bc0


	//   ....[31]....
        /*0290*/ 	.word	0x00009be0


	//   ....[32]....
        /*0294*/ 	.word	0x0000a790


	//   ....[33]....
        /*0298*/ 	.word	0x0000a840


	//   ....[34]....
        /*029c*/ 	.word	0x0000a8e0


	//   ....[35]....
        /*02a0*/ 	.word	0x0000a950


	//   ....[36]....
        /*02a4*/ 	.word	0x0000a9c0


	//----- nvinfo : EIATTR_VRC_CTA_INIT_COUNT
	.align		4
.L_24831:
        /*02a8*/ 	.byte	0x02, 0x4a
	.zero		1
	.zero		1


	//----- nvinfo : EIATTR_EXIT_INSTR_OFFSETS
	.align		4
        /*02ac*/ 	.byte	0x04, 0x1c
        /*02ae*/ 	.short	(.L_24833 - .L_24832)


	//   ....[0]....
.L_24832:
        /*02b0*/ 	.word	0x000000b0


	//   ....[1]....
        /*02b4*/ 	.word	0x0000a460


	//   ....[2]....
        /*02b8*/ 	.word	0x0000a490


	//   ....[3]....
        /*02bc*/ 	.word	0x0000a730


	//----- nvinfo : EIATTR_CRS_STACK_SIZE
	.align		4
.L_24833:
        /*02c0*/ 	.byte	0x04, 0x1e
        /*02c2*/ 	.short	(.L_24835 - .L_24834)
.L_24834:
        /*02c4*/ 	.word	0x00000000


	//----- nvinfo : EIATTR_CBANK_PARAM_SIZE
	.align		4
.L_24835:
        /*02c8*/ 	.byte	0x03, 0x19
        /*02ca*/ 	.short	0x008c


	//----- nvinfo : EIATTR_PARAM_CBANK
	.align		4
        /*02cc*/ 	.byte	0x04, 0x0a
        /*02ce*/ 	.short	(.L_24837 - .L_24836)
	.align		4
.L_24836:
        /*02d0*/ 	.word	index@(.nv.constant0._ZN4vllm25paged_attention_v2_kernelI13__nv_bfloat16S1_Li256ELi16ELi128ELNS_18Fp8KVCacheDataTypeE0ELb1ELi512EEEvPfS3_PT_PKS4_PKT0_SA_ifPKiSC_iPKfiiiSE_SE_iiiii)
        /*02d4*/ 	.short	0x0380
        /*02d6*/ 	.short	0x008c


	//----- nvinfo : EIATTR_SW_WAR
	.align		4
.L_24837:
        /*02d8*/ 	.byte	0x04, 0x36
        /*02da*/ 	.short	(.L_24839 - .L_24838)
.L_24838:
        /*02dc*/ 	.word	0x00000008
.L_24839:


//--------------------- .nv.info._ZN4vllm25paged_attention_v2_kernelI13__nv_bfloat16S1_Li192ELi16ELi128ELNS_18Fp8KVCacheDataTypeE0ELb1ELi512EEEvPfS3_PT_PKS4_PKT0_SA_ifPKiSC_iPKfiiiSE_SE_iiiii --------------------------
	.section	.nv.info._ZN4vllm25paged_attention_v2_kernelI13__nv_bfloat16S1_Li192ELi16ELi128ELNS_18Fp8KVCacheDataTypeE0ELb1ELi512EEEvPfS3_PT_PKS4_PKT0_SA_ifPKiSC_iPKfiiiSE_SE_iiiii,"",@"SHT_CUDA_INFO"
	.sectionflags	@""
	.align	4


	//----- nvinfo : EIATTR_CUDA_API_VERSION
	.align		4
        /*0000*/ 	.byte	0x04, 0x37
        /*0002*/ 	.short	(.L_24841 - .L_24840)
.L_24840:
        /*0004*/ 	.word	0x00000082


	//----- nvinfo : EIATTR_KPARAM_INFO
	.align		4
.L_24841:
        /*0008*/ 	.byte	0x04, 0x17
        /*000a*/ 	.short	(.L_24843 - .L_24842)
.L_24842:
        /*000c*/ 	.word	0x00000000
        /*0010*/ 	.short	0x0015
        /*0012*/ 	.short	0x0088
        /*0014*/ 	.byte	0x00, 0xf0, 0x11, 0x00


	//----- nvinfo : EIATTR_KPARAM_INFO
	.align		4
.L_24843:
        /*0018*/ 	.byte	0x04, 0x17
        /*001a*/ 	.short	(.L_24845 - .L_24844)
.L_24844:
        /*001c*/ 	.word	0x00000000
        /*0020*/ 	.short	0x0014
        /*0022*/ 	.short	0x0084
        /*0024*/ 	.byte	0x00, 0xf0, 0x11, 0x00


	//----- nvinfo : EIATTR_KPARAM_INFO
	.align		4
.L_24845:
        /*0028*/ 	.byte	0x04, 0x17
        /*002a*/ 	.short	(.L_24847 - .L_24846)
.L_24846:
        /*002c*/ 	.word	0x00000000
        /*0030*/ 	.short	0x0013
        /*0032*/ 	.short	0x0080
        /*0034*/ 	.byte	0x00, 0xf0, 0x11, 0x00


	//----- nvinfo : EIATTR_KPARAM_INFO
	.align		4
.L_24847:
        /*0038*/ 	.byte	0x04, 0x17
        /*003a*/ 	.short	(.L_24849 - .L_24848)
.L_24848:
        /*003c*/ 	.word	0x00000000
        /*0040*/ 	.short	0x0012
        /*0042*/ 	.short	0x007c
        /*0044*/ 	.byte	0x00, 0xf0, 0x11, 0x00


	//----- nvinfo : EIATTR_KPARAM_INFO
	.align		4
.L_24849:
        /*0048*/ 	.byte	0x04, 0x17
        /*004a*/ 	.short	(.L_24851 - .L_24850)
.L_24850:
        /*004c*/ 	.word	0x00000000
        /*0050*/ 	.short	0x0011
        /*0052*/ 	.short	0x0078
        /*0054*/ 	.byte	0x00, 0xf0, 0x11, 0x00


	//----- nvinfo : EIATTR_KPARAM_INFO
	.align		4
.L_24851:
        /*0058*/ 	.byte	0x04, 0x17
        /*005a*/ 	.short	(.L_24853 - .L_24852)
.L_24852:
        /*005c*/ 	.word	0x00000000
        /*0060*/ 	.short	0x0010
        /*0062*/ 	.short	0x0070
        /*0064*/ 	.byte	0x00, 0xf5, 0x21, 0x00


	//----- nvinfo : EIATTR_KPARAM_INFO
	.align		4
.L_24853:
        /*0068*/ 	.byte	0x04, 0x17
        /*006a*/ 	.short	(.L_24855 - .L_24854)
.L_24854:
        /*006c*/ 	.word	0x00000000
        /*0070*/ 	.short	0x000f
        /*0072*/ 	.short	0x0068
        /*0074*/ 	.byte	0x00, 0xf5, 0x21, 0x00


	//----- nvinfo : EIATTR_KPARAM_INFO
	.align		4
.L_24855:
        /*0078*/ 	.byte	0x04, 0x17
        /*007a*/ 	.short	(.L_24857 - .L_24856)
.L_24856:
        /*007c*/ 	.word	0x00000000
        /*0080*/ 	.short	0x000e
        /*0082*/ 	.short	0x0060
        /*0084*/ 	.byte	0x00, 0xf0, 0x11, 0x00


	//----- nvinfo : EIATTR_KPARAM_INFO
	.align		4
.L_24857:
        /*0088*/ 	.byte	0x04, 0x17
        /*008a*/ 	.short	(.L_24859 - .L_24858)
.L_24858:
        /*008c*/ 	.word	0x00000000
        /*0090*/ 	.short	0x000d
        /*0092*/ 	.short	0x005c
        /*0094*/ 	.byte	0x00, 0xf0, 0x11, 0x00


	//----- nvinfo : EIATTR_KPARAM_INFO
	.align		4
.L_24859:
        /*0098*/ 	.byte	0x04, 0x17
        /*009a*/ 	.short	(.L_24861 - .L_24860)
.L_24860:
        /*009c*/ 	.word	0x00000000
        /*00a0*/ 	.short	0x000c
        /*00a2*/ 	.short	0x0058
        /*00a4*/ 	.byte	0x00, 0xf0, 0x11, 0x00


	//----- nvinfo : EIATTR_KPARAM_INFO
	.align		4
.L_24861:
        /*00a8*/ 	.byte	0x04, 0x17
        /*00aa*/ 	.short	(.L_24863 - .L_24862)
.L_24862:
        /*00ac*/ 	.word	0x00000000
        /*00b0*/ 	.short	0x000b
        /*00b2*/ 	.short	0x0050
        /*00b4*/ 	.byte	0x00, 0xf5, 0x21, 0x00


	//----- nvinfo : EIATTR_KPARAM_INFO
	.align		4
.L_24863:
        /*00b8*/ 	.byte	0x04, 0x17
        /*00ba*/ 	.short	(.L_24865 - .L_24864)
.L_24864:
        /*00bc*/ 	.word	0x00000000
        /*00c0*/ 	.short	0x000a
        /*00c2*/ 	.short	0x0048
        /*00c4*/ 	.byte	0x00, 0xf0, 0x11, 0x00


	//----- nvinfo : EIATTR_KPARAM_INFO
	.align		4
.L_24865:
        /*00c8*/ 	.byte	0x04, 0x17
        /*00ca*/ 	.short	(.L_24867 - .L_24866)
.L_24866:
        /*00cc*/ 	.word	0x00000000
        /*00d0*/ 	.short	0x0009
        /*00d2*/ 	.short	0x0040
        /*00d4*/ 	.byte	0x00, 0xf5, 0x21, 0x00


	//----- nvinfo : EIATTR_KPARAM_INFO
	.align		4
.L_24867:
        /*00d8*/ 	.byte	0x04, 0x17
        /*00da*/ 	.short	(.L_24869 - .L_24868)
.L_24868:
        /*00dc*/ 	.word	0x00000000
        /*00e0*/ 	.short	0x0008
        /*00e2*/ 	.short	0x0038
        /*00e4*/ 	.byte	0x00, 0xf5, 0x21, 0x00


	//----- nvinfo : EIATTR_KPARAM_INFO
	.align		4
.L_24869:
        /*00e8*/ 	.byte	0x04, 0x17
        /*00ea*/ 	.short	(.L_24871 - .L_24870)
.L_24870:
        /*00ec*/ 	.word	0x00000000
        /*00f0*/ 	.short	0x0007
        /*00f2*/ 	.short	0x0034
        /*00f4*/ 	.byte	0x00, 0xf0, 0x11, 0x00


	//----- nvinfo : EIATTR_KPARAM_INFO
	.align		4
.L_24871:
        /*00f8*/ 	.byte	0x04, 0x17
        /*00fa*/ 	.short	(.L_24873 - .L_24872)
.L_24872:
        /*00fc*/ 	.word	0x00000000
        /*0100*/ 	.short	0x0006
        /*0102*/ 	.short	0x0030
        /*0104*/ 	.byte	0x00, 0xf0, 0x11, 0x00


	//----- nvinfo : EIATTR_KPARAM_INFO
	.align		4
.L_24873:
        /*0108*/ 	.byte	0x04, 0x17
        /*010a*/ 	.short	(.L_24875 - .L_24874)
.L_24874:
        /*010c*/ 	.word	0x00000000
        /*0110*/ 	.short	0x0005
        /*0112*/ 	.short	0x0028
        /*0114*/ 	.byte	0x00, 0xf5, 0x21, 0x00


	//----- nvinfo : EIATTR_KPARAM_INFO
	.align		4
.L_24875:
        /*0118*/ 	.byte	0x04, 0x17
        /*011a*/ 	.short	(.L_24877 - .L_24876)
.L_24876:
        /*011c*/ 	.word	0x00000000
        /*0120*/ 	.short	0x0004
        /*0122*/ 	.short	0x0020
        /*0124*/ 	.byte	0x00, 0xf5, 0x21, 0x00


	//----- nvinfo : EIATTR_KPARAM_INFO
	.align		4
.L_24877:
        /*0128*/ 	.byte	0x04, 0x17
        /*012a*/ 	.short	(.L_24879 - .L_24878)
.L_24878:
        /*012c*/ 	.word	0x00000000
        /*0130*/ 	.short	0x0003
        /*0132*/ 	.short	0x0018
        /*0134*/ 	.byte	0x00, 0xf5, 0x21, 0x00


	//----- nvinfo : EIATTR_KPARAM_INFO
	.align		4
.L_24879:
        /*0138*/ 	.byte	0x04, 0x17
        /*013a*/ 	.short	(.L_24881 - .L_24880)
.L_24880:
        /*013c*/ 	.word	0x00000000
        /*0140*/ 	.short	0x0002
        /*0142*/ 	.short	0x0010
        /*0144*/ 	.byte	0x00, 0xf5, 0x21, 0x00


	//----- nvinfo : EIATTR_KPARAM_INFO
	.align		4
.L_24881:
        /*0148*/ 	.byte	0x04, 0x17
        /*014a*/ 	.short	(.L_24883 - .L_24882)
.L_24882:
        /*014c*/ 	.word	0x00000000
        /*0150*/ 	.short	0x0001
        /*0152*/ 	.short	0x0008
        /*0154*/ 	.byte	0x00, 0xf5, 0x21, 0x00


	//----- nvinfo : EIATTR_KPARAM_INFO
	.align		4
.L_24883:
        /*0158*/ 	.byte	0x04, 0x17
        /*015a*/ 	.short	(.L_24885 - .L_24884)
.L_24884:
        /*015c*/ 	.word	0x00000000
        /*0160*/ 	.short	0x0000
        /*0162*/ 	.short	0x0000
        /*0164*/ 	.byte	0x00, 0xf5, 0x21, 0x00


	//----- nvinfo : EIATTR_SPARSE_MMA_MASK
	.align		4
.L_24885:
        /*0168*/ 	.byte	0x03, 0x50
        /*016a*/ 	.short	0x0000


	//----- nvinfo : EIATTR_MAXREG_COUNT
	.align		4
        /*016c*/ 	.byte	0x03, 0x1b
        /*016e*/ 	.short	0x00ff


	//----- nvinfo : EIATTR_NUM_BARRIERS
	.align		4
        /*0170*/ 	.byte	0x02, 0x4c
        /*0172*/ 	.byte	0x01
	.zero		1


	//----- nvinfo : EIATTR_MERCURY_ISA_VERSION
	.align		4
        /*0174*/ 	.byte	0x03, 0x5f
        /*0176*/ 	.short	0x0101


	//----- nvinfo : EIATTR_COOP_GROUP_MASK_REGIDS
	.align		4
        /*0178*/ 	.byte	0x04, 0x29
        /*017a*/ 	.short	(.L_24887 - .L_24886)


	//   ....[0]....
.L_24886:
        /*017c*/ 	.word	0xffffffff


	//   ....[1]....
        /*0180*/ 	.word	0xffffffff


	//   ....[2]....
        /*0184*/ 	.word	0xffffffff


	//   ....[3]....
        /*0188*/ 	.word	0xffffffff


	//   ....[4]....
        /*018c*/ 	.word	0xffffffff


	//   ....[5]....
        /*0190*/ 	.word	0xffffffff


	//   ....[6]....
        /*0194*/ 	.word	0xffffffff


	//   ....[7]....
        /*0198*/ 	.word	0xffffffff


	//   ....[8]....
        /*019c*/ 	.word	0xffffffff


	//   ....[9]....
        /*01a0*/ 	.word	0xffffffff


	//   ....[10]....
        /*01a4*/ 	.word	0xffffffff


	//   ....[11]....
        /*01a8*/ 	.word	0xffffffff


	//   ....[12]....
        /*01ac*/ 	.word	0xffffffff


	//   ....[13]....
        /*01b0*/ 	.word	0xffffffff


	//   ....[14]....
        /*01b4*/ 	.word	0xffffffff


	//   ....[15]....
        /*01b8*/ 	.word	0xffffffff


	//   ....[16]....
        /*01bc*/ 	.word	0xffffffff


	//   ....[17]....
        /*01c0*/ 	.word	0xffffffff


	//   ....[18]....
        /*01c4*/ 	.word	0xffffffff


	//   ....[19]....
        /*01c8*/ 	.word	0xffffffff


	//   ....[20]....
        /*01cc*/ 	.word	0xffffffff


	//   ....[21]....
        /*01d0*/ 	.word	0xffffffff


	//   ....[22]....
        /*01d4*/ 	.word	0xffffffff


	//   ....[23]....
        /*01d8*/ 	.word	0xffffffff


	//   ....[24]....
        /*01dc*/ 	.word	0xffffffff


	//   ....[25]....
        /*01e0*/ 	.word	0xffffffff


	//   ....[26]....
        /*01e4*/ 	.word	0xffffffff


	//   ....[27]....
        /*01e8*/ 	.word	0xffffffff


	//   ....[28]....
        /*01ec*/ 	.word	0x05000009


	//   ....[29]....
        /*01f0*/ 	.word	0x05000009


	//   ....[30]....
        /*01f4*/ 	.word	0x05000009


	//   ....[31]....
        /*01f8*/ 	.word	0x05000009


	//   ....[32]....
        /*01fc*/ 	.word	0x05000009


	//----- nvinfo : EIATTR_COOP_GROUP_INSTR_OFFSETS
	.align		4
.L_24887:
        /*0200*/ 	.byte	0x04, 0x28
        /*0202*/ 	.short	(.L_24889 - .L_24888)


	//   ....[0]....
.L_24888:
        /*0204*/ 	.word	0x00002ce0


	//   ....[1]....
        /*0208*/ 	.word	0x00002e80


	//   ....[2]....
        /*020c*/ 	.word	0x00002ea0


	//   ....[3]....
        /*0210*/ 	.word	0x00002ec0


	//   ....[4]....
        /*0214*/ 	.word	0x00002ee0


	//   ....[5]....
        /*0218*/ 	.word	0x00003010


	//   ....[6]....
        /*021c*/ 	.word	0x00003030


	//   ....[7]....
        /*0220*/ 	.word	0x00003050


	//   ....[8]....
        /*0224*/ 	.word	0x00003ea0


	//   ....[9]....
        /*0228*/ 	.word	0x00003ee0


	//   ....[10]....
        /*022c*/ 	.word	0x00003f00


	//   ....[11]....
        /*0230*/ 	.word	0x00003f20


	//   ....[12]....
        /*0234*/ 	.word	0x00003f40


	//   ....[13]....
        /*0238*/ 	.word	0x00003f90


	//   ....[14]....
        /*023c*/ 	.word	0x00003fb0


	//   ....[15]....
        /*0240*/ 	.word	0x00003fd0


	//   ....[16]....
        /*0244*/ 	.word	0x000080e0


	//   ....[17]....
        /*0248*/ 	.word	0x00008100


	//   ....[18]....
        /*024c*/ 	.word	0x00008110


	//   ....[19]....
        /*0250*/ 	.word	0x00008120


	//   ....[20]....
        /*0254*/ 	.word	0x00008130


	//   ....[21]....
        /*0258*/ 	.word	0x00008140


	//   ....[22]....
        /*025c*/ 	.word	0x00008160


	//   ....[23]....
        /*0260*/ 	.word	0x00008180


	//   ....[24]....
        /*0264*/ 	.word	0x000081c0


	//   ....[25]....
        /*0268*/ 	.word	0x00008200


	//   ....[26]....
        /*026c*/ 	.word	0x00008240


	//   ....[27]....
        /*0270*/ 	.word	0x00008280


	//   ....[28]....
        /*0274*/ 	.word	0x00008bb0


	//   ....[29]....
        /*0278*/ 	.word	0x00008c60


	//   ....[30]....
        /*027c*/ 	.word	0x00008d00


	//   ....[31]....
        /*0280*/ 	.word	0x00008d70


	//   ....[32]....
        /*0284*/ 	.word	0x00008de0


	//----- nvinfo : EIATTR_VRC_CTA_INIT_COUNT
	.align		4
.L_24889:
        /*0288*/ 	.byte	0x02, 0x4a
	.zero		1
	.zero		1


	//----- nvinfo : EIATTR_EXIT_INSTR_OFFSETS
	.align		4
        /*028c*/ 	.byte	0x04, 0x1c
        /*028e*/ 	.short	(.L_24891 - .L_24890)


	//   ....[0]....
.L_24890:
        /*0290*/ 	.word	0x000000d0


	//   ....[1]....
        /*0294*/ 	.word	0x000088e0


	//   ....[2]....
        /*0298*/ 	.word	0x00008910


	//   ....[3]....
        /*029c*/ 	.word	0x00008b40


	//----- nvinfo : EIATTR_CRS_STACK_SIZE
	.align		4
.L_24891:
        /*02a0*/ 	.byte	0x04, 0x1e
        /*02a2*/ 	.short	(.L_24893 - .L_24892)
.L_24892:
        /*02a4*/ 	.word	0x00000000


	//----- nvinfo : EIATTR_CBANK_PARAM_SIZE
	.align		4
.L_24893:
        /*02a8*/ 	.byte	0x03, 0x19
        /*02aa*/ 	.short	0x008c


	//----- nvinfo : EIATTR_PARAM_CBANK
	.align		4
        /*02ac*/ 	.byte	0x04, 0x0a
        /*02ae*/ 	.short	(.L_24895 - .L_24894)
	.align		4
.L_24894:
        /*02b0*/ 	.word	index@(.nv.constant0._ZN4vllm25paged_attention_v2_kernelI13__nv_bfloat16S1_Li192ELi16ELi128ELNS_18Fp8KVCacheDataTypeE0ELb1ELi512EEEvPfS3_PT_PKS4_PKT0_SA_ifPKiSC_iPKfiiiSE_SE_iiiii)
        /*02b4*/ 	.short	0x0380
        /*02b6*/ 	.short	0x008c


	//----- nvinfo : EIATTR_SW_WAR
	.align		4
.L_24895:
        /*02b8*/ 	.byte	0x04, 0x36
        /*02ba*/ 	.short	(.L_24897 - .L_24896)
.L_24896:
        /*02bc*/ 	.word	0x00000008
.L_24897:


//--------------------- .nv.info._ZN4vllm25paged_attention_v2_kernelI13__nv_bfloat16S1_Li128ELi16ELi128ELNS_18Fp8KVCacheDataTypeE0ELb1ELi512EEEvPfS3_PT_PKS4_PKT0_SA_ifPKiSC_iPKfiiiSE_SE_iiiii --------------------------
	.section	.nv.info._ZN4vllm25paged_attention_v2_kernelI13__nv_bfloat16S1_Li128ELi16ELi128ELNS_18Fp8KVCacheDataTypeE0ELb1ELi512EEEvPfS3_PT_PKS4_PKT0_SA_ifPKiSC_iPKfiiiSE_SE_iiiii,"",@"SHT_CUDA_INFO"
	.sectionflags	@""
	.align	4


	//----- nvinfo : EIATTR_CUDA_API_VERSION
	.align		4
        /*0000*/ 	.byte	0x04, 0x37
        /*0002*/ 	.short	(.L_24899 - .L_24898)
.L_24898:
        /*0004*/ 	.word	0x00000082


	//----- nvinfo : EIATTR_KPARAM_INFO
	.align		4
.L_24899:
        /*0008*/ 	.byte	0x04, 0x17
        /*000a*/ 	.short	(.L_24901 - .L_24900)
.L_24900:
        /*000c*/ 	.word	0x00000000
        /*0010*/ 	.short	0x0015
        /*0012*/ 	.short	0x0088
        /*0014*/ 	.byte	0x00, 0xf0, 0x11, 0x00


	//----- nvinfo : EIATTR_KPARAM_INFO
	.align		4
.L_24901:
        /*0018*/ 	.byte	0x04, 0x17
        /*001a*/ 	.short	(.L_24903 - .L_24902)
.L_24902:
        /*001c*/ 	.word	0x00000000
        /*0020*/ 	.short	0x0014
        /*0022*/ 	.short	0x0084
        /*0024*/ 	.byte	0x00, 0xf0, 0x11, 0x00


	//----- nvinfo : EIATTR_KPARAM_INFO
	.align		4
.L_24903:
        /*0028*/ 	.byte	0x04, 0x17
        /*002a*/ 	.short	(.L_24905 - .L_24904)
.L_24904:
        /*002c*/ 	.word	0x00000000
        /*0030*/ 	.short	0x0013
        /*0032*/ 	.short	0x0080
        /*0034*/ 	.byte	0x00, 0xf0, 0x11, 0x00


	//----- nvinfo : EIATTR_KPARAM_INFO
	.align		4
.L_24905:
        /*0038*/ 	.byte	0x04, 0x17
        /*003a*/ 	.short	(.L_24907 - .L_24906)
.L_24906:
        /*003c*/ 	.word	0x00000000
        /*0040*/ 	.short	0x0012
        /*0042*/ 	.short	0x007c
        /*0044*/ 	.byte	0x00, 0xf0, 0x11, 0x00


	//----- nvinfo : EIATTR_KPARAM_INFO
	.align		4
.L_24907:
        /*0048*/ 	.byte	0x04, 0x17
        /*004a*/ 	.short	(.L_24909 - .L_24908)
.L_24908:
        /*004c*/ 	.word	0x00000000
        /*0050*/ 	.short	0x0011
        /*0052*/ 	.short	0x0078
        /*0054*/ 	.byte	0x00, 0xf0, 0x11, 0x00


	//----- nvinfo : EIATTR_KPARAM_INFO
	.align		4
.L_24909:
        /*0058*/ 	.byte	0x04, 0x17
        /*005a*/ 	.short	(.L_24911 - .L_24910)
.L_24910:
        /*005c*/ 	.word	0x00000000
        /*0060*/ 	.short	0x0010
        /*0062*/ 	.short	0x0070
        /*0064*/ 	.byte	0x00, 0xf5, 0x21, 0x00


	//----- nvinfo : EIATTR_KPARAM_INFO
	.align		4
.L_24911:
        /*0068*/ 	.byte	0x04, 0x17
        /*006a*/ 	.short	(.L_24913 - .L_24912)
.L_24912:
        /*006c*/ 	.word	0x00000000
        /*0070*/ 	.short	0x000f
        /*0072*/ 	.short	0x0068
        /*0074*/ 	.byte	0x00, 0xf5, 0x21, 0x00


	//----- nvinfo : EIATTR_KPARAM_INFO
	.align		4
.L_24913:
        /*0078*/ 	.byte	0x04, 0x17
        /*007a*/ 	.short	(.L_24915 - .L_24914)
.L_24914:
        /*007c*/ 	.word	0x00000000
        /*0080*/ 	.short	0x000e
        /*0082*/ 	.short	0x0060
        /*0084*/ 	.byte	0x00, 0xf0, 0x11, 0x00


	//----- nvinfo : EIATTR_KPARAM_INFO
	.align		4
.L_24915:
        /*0088*/ 	.byte	0x04, 0x17
        /*008a*/ 	.short	(.L_24917 - .L_24916)
.L_24916:
        /*008c*/ 	.word	0x00000000
        /*0090*/ 	.short	0x000d
        /*0092*/ 	.short	0x005c
        /*0094*/ 	.byte	0x00, 0xf0, 0x11, 0x00


	//----- nvinfo : EIATTR_KPARAM_INFO
	.align		4
.L_24917:
        /*0098*/ 	.byte	0x04, 0x17
        /*009a*/ 	.short	(.L_24919 - .L_24918)
.L_24918:
        /*009c*/ 	.word	0x00000000
        /*00a0*/ 	.short	0x000c
        /*00a2*/ 	.short	0x0058
        /*00a4*/ 	.byte	0x00, 0xf0, 0x11, 0x00


	//----- nvinfo : EIATTR_KPARAM_INFO
	.align		4
.L_24919:
        /*00a8*/ 	.byte	0x04, 0x17
        /*00aa*/ 	.short	(.L_24921 - .L_24920)
.L_24920:
        /*00ac*/ 	.word	0x00000000
        /*00b0*/ 	.short	0x000b
        /*00b2*/ 	.short	0x0050
        /*00b4*/ 	.byte	0x00, 0xf5, 0x21, 0x00


	//----- nvinfo : EIATTR_KPARAM_INFO
	.align		4
.L_24921:
        /*00b8*/ 	.byte	0x04, 0x17
        /*00ba*/ 	.short	(.L_24923 - .L_24922)
.L_24922:
        /*00bc*/ 	.word	0x00000000
        /*00c0*/ 	.short	0x000a
        /*00c2*/ 	.short	0x0048
        /*00c4*/ 	.byte	0x00, 0xf0, 0x11, 0x00


	//----- nvinfo : EIATTR_KPARAM_INFO
	.align		4
.L_24923:
        /*00c8*/ 	.byte	0x04, 0x17
        /*00ca*/ 	.short	(.L_24925 - .L_24924)
.L_24924:
        /*00cc*/ 	.word	0x00000000
        /*00d0*/ 	.short	0x0009
        /*00d2*/ 	.short	0x0040
        /*00d4*/ 	.byte	0x00, 0xf5, 0x21, 0x00


	//----- nvinfo : EIATTR_KPARAM_INFO
	.align		4
.L_24925:
        /*00d8*/ 	.byte	0x04, 0x17
        /*00da*/ 	.short	(.L_24927 - .L_24926)
.L_24926:
        /*00dc*/ 	.word	0x00000000
        /*00e0*/ 	.short	0x0008
        /*00e2*/ 	.short	0x0038
        /*00e4*/ 	.byte	0x00, 0xf5, 0x21, 0x00


	//----- nvinfo : EIATTR_KPARAM_INFO
	.align		4
.L_24927:
        /*00e8*/ 	.byte	0x04, 0x17
        /*00ea*/ 	.short	(.L_24929 - .L_24928)
.L_24928:
        /*00ec*/ 	.word	0x00000000
        /*00f0*/ 	.short	0x0007
        /*00f2*/ 	.short	0x0034
        /*00f4*/ 	.byte	0x00, 0xf0, 0x11, 0x00


	//----- nvinfo : EIATTR_KPARAM_INFO
	.align		4
.L_24929:
        /*00f8*/ 	.byte	0x04, 0x17
        /*00fa*/ 	.short	(.L_24931 - .L_24930)
.L_24930:
        /*00fc*/ 	.word	0x00000000
        /*0100*/ 	.short	0x0006
        /*0102*/ 	.short	0x0030
        /*0104*/ 	.byte	0x00, 0xf0, 0x11, 0x00


	//----- nvinfo : EIATTR_KPARAM_INFO
	.align		4
.L_24931:
        /*0108*/ 	.byte	0x04, 0x17
        /*010a*/ 	.short	(.L_24933 - .L_24932)
.L_24932:
        /*010c*/ 	.word	0x00000000
        /*0110*/ 	.short	0x0005
        /*0112*/ 	.short	0x0028
        /*0114*/ 	.byte	0x00, 0xf5, 0x21, 0x00


	//----- nvinfo : EIATTR_KPARAM_INFO
	.align		4
.L_24933:
        /*0118*/ 	.byte	0x04, 0x17
        /*011a*/ 	.short	(.L_24935 - .L_24934)
.L_24934:
        /*011c*/ 	.word	0x00000000
        /*0120*/ 	.short	0x0004
        /*0122*/ 	.short	0x0020
        /*0124*/ 	.byte	0x00, 0xf5, 0x21, 0x00


	//----- nvinfo : EIATTR_KPARAM_INFO
	.align		4
.L_24935:
        /*0128*/ 	.byte	0x04, 0x17
        /*012a*/ 	.short	(.L_24937 - .L_24936)
.L_24936:
        /*012c*/ 	.word	0x00000000
        /*0130*/ 	.short	0x0003
        /*0132*/ 	.short	0x0018
        /*0134*/ 	.byte	0x00, 0xf5, 0x21, 0x00


	//----- nvinfo : EIATTR_KPARAM_INFO
	.align		4
.L_24937:
        /*0138*/ 	.byte	0x04, 0x17
        /*013a*/ 	.short	(.L_24939 - .L_24938)
.L_24938:
        /*013c*/ 	.word	0x00000000
        /*0140*/ 	.short	0x0002
        /*0142*/ 	.short	0x0010
        /*0144*/ 	.byte	0x00, 0xf5, 0x21, 0x00


	//----- nvinfo : EIATTR_KPARAM_INFO
	.align		4
.L_24939:
        /*0148*/ 	.byte	0x04, 0x17
        /*014a*/ 	.short	(.L_24941 - .L_24940)
.L_24940:
        /*014c*/ 	.word	0x00000000
        /*0150*/ 	.short	0x0001
        /*0152*/ 	.short	0x0008
        /*0154*/ 	.byte	0x00, 0xf5, 0x21, 0x00


	//----- nvinfo : EIATTR_KPARAM_INFO
	.align		4
.L_24941:
        /*0158*/ 	.byte	0x04, 0x17
        /*015a*/ 	.short	(.L_24943 - .L_24942)
.L_24942:
        /*015c*/ 	.word	0x00000000
        /*0160*/ 	.short	0x0000
        /*0162*/ 	.short	0x0000
        /*0164*/ 	.byte	0x00, 0xf5, 0x21, 0x00


	//----- nvinfo : EIATTR_SPARSE_MMA_MASK
	.align		4
.L_24943:
        /*0168*/ 	.byte	0x03, 0x50
        /*016a*/ 	.short	0x0000


	//----- nvinfo : EIATTR_MAXREG_COUNT
	.align		4
        /*016c*/ 	.byte	0x03, 0x1b
        /*016e*/ 	.short	0x00ff


	//----- nvinfo : EIATTR_NUM_BARRIERS
	.align		4
        /*0170*/ 	.byte	0x02, 0x4c
        /*0172*/ 	.byte	0x01
	.zero		1


	//----- nvinfo : EIATTR_MERCURY_ISA_VERSION
	.align		4
        /*0174*/ 	.byte	0x03, 0x5f
        /*0176*/ 	.short	0x0101


	//----- nvinfo : EIATTR_COOP_GROUP_MASK_REGIDS
	.align		4
        /*0178*/ 	.byte	0x04, 0x29
        /*017a*/ 	.short	(.L_24945 - .L_24944)


	//   ....[0]....
.L_24944:
        /*017c*/ 	.word	0xffffffff


	//   ....[1]....
        /*0180*/ 	.word	0xffffffff


	//   ....[2]....
        /*0184*/ 	.word	0xffffffff


	//   ....[3]....
        /*0188*/ 	.word	0xffffffff


	//   ....[4]....
        /*018c*/ 	.word	0xffffffff


	//   ....[5]....
        /*0190*/ 	.word	0xffffffff


	//   ....[6]....
        /*0194*/ 	.word	0xffffffff


	//   ....[7]....
        /*0198*/ 	.word	0xffffffff


	//   ....[8]....
        /*019c*/ 	.word	0xffffffff


	//   ....[9]....
        /*01a0*/ 	.word	0xffffffff


	//   ....[10]....
        /*01a4*/ 	.word	0xffffffff


	//   ....[11]....
        /*01a8*/ 	.word	0xffffffff


	//   ....[12]....
        /*01ac*/ 	.word	0xffffffff


	//   ....[13]....
        /*01b0*/ 	.word	0xffffffff


	//   ....[14]....
        /*01b4*/ 	.word	0xffffffff


	//   ....[15]....
        /*01b8*/ 	.word	0xffffffff


	//   ....[16]....
        /*01bc*/ 	.word	0xffffffff


	//   ....[17]....
        /*01c0*/ 	.word	0xffffffff


	//   ....[18]....
        /*01c4*/ 	.word	0xffffffff


	//   ....[19]....
        /*01c8*/ 	.word	0xffffffff


	//   ....[20]....
        /*01cc*/ 	.word	0xffffffff


	//   ....[21]....
        /*01d0*/ 	.word	0xffffffff


	//   ....[22]....
        /*01d4*/ 	.word	0xffffffff


	//   ....[23]....
        /*01d8*/ 	.word	0xffffffff


	//   ....[24]....
        /*01dc*/ 	.word	0x0500000b


	//   ....[25]....
        /*01e0*/ 	.word	0x0500000b


	//   ....[26]....
        /*01e4*/ 	.word	0x0500000b


	//   ....[27]....
        /*01e8*/ 	.word	0x0500000b


	//   ....[28]....
        /*01ec*/ 	.word	0x0500000b


	//----- nvinfo : EIATTR_COOP_GROUP_INSTR_OFFSETS
	.align		4
.L_24945:
        /*01f0*/ 	.byte	0x04, 0x28
        /*01f2*/ 	.short	(.L_24947 - .L_24946)


	//   ....[0]....
.L_24946:
        /*01f4*/ 	.word	0x00002410


	//   ....[1]....
        /*01f8*/ 	.word	0x00002640


	//   ....[2]....
        /*01fc*/ 	.word	0x00002660


	//   ....[3]....
        /*0200*/ 	.word	0x00002680


	//   ....[4]....
        /*0204*/ 	.word	0x000026a0


	//   ....[5]....
        /*0208*/ 	.word	0x000027c0


	//   ....[6]....
        /*020c*/ 	.word	0x000027e0


	//   ....[7]....
        /*0210*/ 	.word	0x00002800


	//   ....[8]....
        /*0214*/ 	.word	0x00003640


	//   ....[9]....
        /*0218*/ 	.word	0x00003670


	//   ....[10]....
        /*021c*/ 	.word	0x00003690


	//   ....[11]....
        /*0220*/ 	.word	0x000036b0


	//   ....[12]....
        /*0224*/ 	.word	0x000036d0


	//   ....[13]....
        /*0228*/ 	.word	0x00003720


	//   ....[14]....
        /*022c*/ 	.word	0x00003740


	//   ....[15]....
        /*0230*/ 	.word	0x00003760


	//   ....[16]....
        /*0234*/ 	.word	0x00006970


	//   ....[17]....
        /*0238*/ 	.word	0x00006980


	//   ....[18]....
        /*023c*/ 	.word	0x00006990


	//   ....[19]....
        /*0240*/ 	.word	0x000069a0


	//   ....[20]....
        /*0244*/ 	.word	0x000069b0


	//   ....[21]....
        /*0248*/ 	.word	0x000069c0


	//   ....[22]....
        /*024c*/ 	.word	0x000069d0


	//   ....[23]....
        /*0250*/ 	.word	0x000069f0


	//   ....[24]....
        /*0254*/ 	.word	0x00007230


	//   ....[25]....
        /*0258*/ 	.word	0x000072e0


	//   ....[26]....
        /*025c*/ 	.word	0x00007380


	//   ....[27]....
        /*0260*/ 	.word	0x000073f0


	//   ....[28]....
        /*0264*/ 	.word	0x00007460


	//----- nvinfo : EIATTR_VRC_CTA_INIT_COUNT
	.align		4
.L_24947:
        /*0268*/ 	.byte	0x02, 0x4a
	.zero		1
	.zero		1


	//----- nvinfo : EIATTR_EXIT_INSTR_OFFSETS
	.align		4
        /*026c*/ 	.byte	0x04, 0x1c
        /*026e*/ 	.short	(.L_24949 - .L_24948)


	//   ....[0]....
.L_24948:
        /*0270*/ 	.word	0x000000d0


	//   ....[1]....
        /*0274*/ 	.word	0x00006ff0


	//   ....[2]....
        /*0278*/ 	.word	0x00007020


	//   ....[3]....
        /*027c*/ 	.word	0x000071c0


	//----- nvinfo : EIATTR_CRS_STACK_SIZE
	.align		4
.L_24949:
        /*0280*/ 	.byte	0x04, 0x1e
        /*0282*/ 	.short	(.L_24951 - .L_24950)
.L_24950:
        /*0284*/ 	.word	0x00000000


	//----- nvinfo : EIATTR_CBANK_PARAM_SIZE
	.align		4
.L_24951:
        /*0288*/ 	.byte	0x03, 0x19
        /*028a*/ 	.short	0x008c


	//----- nvinfo : EIATTR_PARAM_CBANK
	.align		4
        /*028c*/ 	.byte	0x04, 0x0a
        /*028e*/ 	.short	(.L_24953 - .L_24952)
	.align		4
.L_24952:
        /*0290*/ 	.word	index@(.nv.constant0._ZN4vllm25paged_attention_v2_kernelI13__nv_bfloat16S1_Li128ELi16ELi128ELNS_18Fp8KVCacheDataTypeE0ELb1ELi512EEEvPfS3_PT_PKS4_PKT0_SA_ifPKiSC_iPKfiiiSE_SE_iiiii)
        /*0294*/ 	.short	0x0380
        /*0296*/ 	.short	0x008c


	//----- nvinfo : EIATTR_SW_WAR
	.align		4
.L_24953:
        /*0298*/ 	.byte	0x04, 0x36
        /*029a*/ 	.short	(.L_24955 - .L_24954)
.L_24954:
        /*029c*/ 	.word	0x00000008
.L_24955:


//--------------------- .nv.info._ZN4vllm25paged_attention_v2_kernelI13__nv_bfloat16S1_Li120ELi16ELi128ELNS_18Fp8KVCacheDataTypeE0ELb1ELi512EEEvPfS3_PT_PKS4_PKT0_SA_ifPKiSC_iPKfiiiSE_SE_iiiii --------------------------
	.section	.nv.info._ZN4vllm25paged_attention_v2_kernelI13__nv_bfloat16S1_Li120ELi16ELi128ELNS_18Fp8KVCacheDataTypeE0ELb1ELi512EEEvPfS3_PT_PKS4_PKT0_SA_ifPKiSC_iPKfiiiSE_SE_iiiii,"",@"SHT_CUDA_INFO"
	.sectionflags	@""
	.align	4


	//----- nvinfo : EIATTR_CUDA_API_VERSION
	.align		4
        /*0000*/ 	.byte	0x04, 0x37
        /*0002*/ 	.short	(.L_24957 - .L_24956)
.L_24956:
        /*0004*/ 	.word	0x00000082


	//----- nvinfo : EIATTR_KPARAM_INFO
	.align		4
.L_24957:
        /*0008*/ 	.byte	0x04, 0x17
        /*000a*/ 	.short	(.L_24959 - .L_24958)
.L_24958:
        /*000c*/ 	.word	0x00000000
        /*0010*/ 	.short	0x0015
        /*0012*/ 	.short	0x0088
        /*0014*/ 	.byte	0x00, 0xf0, 0x11, 0x00


	//----- nvinfo : EIATTR_KPARAM_INFO
	.align		4
.L_24959:
        /*0018*/ 	.byte	0x04, 0x17
        /*001a*/ 	.short	(.L_24961 - .L_24960)
.L_24960:
        /*001c*/ 	.word	0x00000000
        /*0020*/ 	.short	0x0014
        /*0022*/ 	.short	0x0084
        /*0024*/ 	.byte	0x00, 0xf0, 0x11, 0x00


	//----- nvinfo : EIATTR_KPARAM_INFO
	.align		4
.L_24961:
        /*0028*/ 	.byte	0x04, 0x17
        /*002a*/ 	.short	(.L_24963 - .L_24962)
.L_24962:
        /*002c*/ 	.word	0x00000000
        /*0030*/ 	.short	0x0013
        /*0032*/ 	.short	0x0080
        /*0034*/ 	.byte	0x00, 0xf0, 0x11, 0x00


	//----- nvinfo : EIATTR_KPARAM_INFO
	.align		4
.L_24963:
        /*0038*/ 	.byte	0x04, 0x17
        /*003a*/ 	.short	(.L_24965 - .L_24964)
.L_24964:
        /*003c*/ 	.word	0x00000000
        /*0040*/ 	.short	0x0012
        /*0042*/ 	.short	0x007c
        /*0044*/ 	.byte	0x00, 0xf0, 0x11, 0x00


	//----- nvinfo : EIATTR_KPARAM_INFO
	.align		4
.L_24965:
        /*0048*/ 	.byte	0x04, 0x17
        /*004a*/ 	.short	(.L_24967 - .L_24966)
.L_24966:
        /*004c*/ 	.word	0x00000000
        /*0050*/ 	.short	0x0011
        /*0052*/ 	.short	0x0078
        /*0054*/ 	.byte	0x00, 0xf0, 0x11, 0x00


	//----- nvinfo : EIATTR_KPARAM_INFO
	.align		4
.L_24967:
        /*0058*/ 	.byte	0x04, 0x17
        /*005a*/ 	.short	(.L_24969 - .L_24968)
.L_24968:
        /*005c*/ 	.word	0x00000000
        /*0060*/ 	.short	0x0010
        /*0062*/ 	.short	0x0070
        /*0064*/ 	.byte	0x00, 0xf5, 0x21, 0x00


	//----- nvinfo : EIATTR_KPARAM_INFO
	.align		4
.L_24969:
        /*0068*/ 	.byte	0x04, 0x17
        /*006a*/ 	.short	(.L_24971 - .L_24970)
.L_24970:
        /*006c*/ 	.word	0x00000000
        /*0070*/ 	.short	0x000f
        /*0072*/ 	.short	0x0068
        /*0074*/ 	.byte	0x00, 0xf5, 0x21, 0x00


	//----- nvinfo : EIATTR_KPARAM_INFO
	.align		4
.L_24971:
        /*0078*/ 	.byte	0x04, 0x17
        /*007a*/ 	.short	(.L_24973 - .L_24972)
.L_24972:
        /*007c*/ 	.word	0x00000000
        /*0080*/ 	.short	0x000e
        /*0082*/ 	.short	0x0060
        /*0084*/ 	.byte	0x00, 0xf0, 0x11, 0x00


	//----- nvinfo : EIATTR_KPARAM_INFO
	.align		4
.L_24973:
        /*0088*/ 	.byte	0x04, 0x17
        /*008a*/ 	.short	(.L_24975 - .L_24974)
.L_24974:
        /*008c*/ 	.word	0x00000000
        /*0090*/ 	.short	0x000d
        /*0092*/ 	.short	0x005c
        /*0094*/ 	.byte	0x00, 0xf0, 0x11, 0x00


	//----- nvinfo : EIATTR_KPARAM_INFO
	.align		4
.L_24975:
        /*0098*/ 	.byte	0x04, 0x17
        /*009a*/ 	.short	(.L_24977 - .L_24976)
.L_24976:
        /*009c*/ 	.word	0x00000000
        /*00a0*/ 	.short	0x000c
        /*00a2*/ 	.short	0x0058
        /*00a4*/ 	.byte	0x00, 0xf0, 0x11, 0x00


	//----- nvinfo : EIATTR_KPARAM_INFO
	.align		4
.L_24977:
        /*00a8*/ 	.byte	0x04, 0x17
        /*00aa*/ 	.short	(.L_24979 - .L_24978)
.L_24978:
        /*00ac*/ 	.word	0x00000000
        /*00b0*/ 	.short	0x000b
        /*00b2*/ 	.short	0x0050
        /*00b4*/ 	.byte	0x00, 0xf5, 0x21, 0x00


	//----- nvinfo : EIATTR_KPARAM_INFO
	.align		4
.L_24979:
        /*00b8*/ 	.byte	0x04, 0x17
        /*00ba*/ 	.short	(.L_24981 - .L_24980)
.L_24980:
        /*00bc*/ 	.word	0x00000000
        /*00c0*/ 	.short	0x000a
        /*00c2*/ 	.short	0x0048
        /*00c4*/ 	.byte	0x00, 0xf0, 0x11, 0x00


	//----- nvinfo : EIATTR_KPARAM_INFO
	.align		4
.L_24981:
        /*00c8*/ 	.byte	0x04, 0x17
        /*00ca*/ 	.short	(.L_24983 - .L_24982)
.L_24982:
        /*00cc*/ 	.word	0x00000000
        /*00d0*/ 	.short	0x0009
        /*00d2*/ 	.short	0x0040
        /*00d4*/ 	.byte	0x00, 0xf5, 0x21, 0x00


	//----- nvinfo : EIATTR_KPARAM_INFO
	.align		4
.L_24983:
        /*00d8*/ 	.byte	0x04, 0x17
        /*00da*/ 	.short	(.L_24985 - .L_24984)
.L_24984:
        /*00dc*/ 	.word	0x00000000
        /*00e0*/ 	.short	0x0008
        /*00e2*/ 	.short	0x0038
        /*00e4*/ 	.byte	0x00, 0xf5, 0x21, 0x00


	//----- nvinfo : EIATTR_KPARAM_INFO
	.align		4
.L_24985:
        /*00e8*/ 	.byte	0x04, 0x17
        /*00ea*/ 	.short	(.L_24987 - .L_24986)
.L_24986:
        /*00ec*/ 	.word	0x00000000
        /*00f0*/ 	.short	0x0007
        /*00f2*/ 	.short	0x0034
        /*00f4*/ 	.byte	0x00, 0xf0, 0x11, 0x00


	//----- nvinfo : EIATTR_KPARAM_INFO
	.align		4
.L_24987:
        /*00f8*/ 	.byte	0x04, 0x17
        /*00fa*/ 	.short	(.L_24989 - .L_24988)
.L_24988:
        /*00fc*/ 	.word	0x00000000
        /*0100*/ 	.short	0x0006
        /*0102*/ 	.short	0x0030
        /*0104*/ 	.byte	0x00, 0xf0, 0x11, 0x00


	//----- nvinfo : EIATTR_KPARAM_INFO
	.align		4
.L_24989:
        /*0108*/ 	.byte	0x04, 0x17
        /*010a*/ 	.short	(.L_24991 - .L_24990)
.L_24990:
        /*010c*/ 	.word	0x00000000
        /*0110*/ 	.short	0x0005
        /*0112*/ 	.short	0x0028
        /*0114*/ 	.byte	0x00, 0xf5, 0x21, 0x00


	//----- nvinfo : EIATTR_KPARAM_INFO
	.align		4
.L_24991:
        /*0118*/ 	.byte	0x04, 0x17
        /*011a*/ 	.short	(.L_24993 - .L_24992)
.L_24992:
        /*011c*/ 	.word	0x00000000
        /*0120*/ 	.short	0x0004
        /*0122*/ 	.short	0x0020
        /*0124*/ 	.byte	0x00, 0xf5, 0x21, 0x00


	//----- nvinfo : EIATTR_KPARAM_INFO
	.align		4
.L_24993:
        /*0128*/ 	.byte	0x04, 0x17
        /*012a*/ 	.short	(.L_24995 - .L_24994)
.L_24994:
        /*012c*/ 	.word	0x00000000
        /*0130*/ 	.short	0x0003
        /*0132*/ 	.short	0x0018
        /*0134*/ 	.byte	0x00, 0xf5, 0x21, 0x00


	//----- nvinfo : EIATTR_KPARAM_INFO
	.align		4
.L_24995:
        /*0138*/ 	.byte	0x04, 0x17
        /*013a*/ 	.short	(.L_24997 - .L_24996)
.L_24996:
        /*013c*/ 	.word	0x00000000
        /*0140*/ 	.short	0x0002
        /*0142*/ 	.short	0x0010
        /*0144*/ 	.byte	0x00, 0xf5, 0x21, 0x00


	//----- nvinfo : EIATTR_KPARAM_INFO
	.align		4
.L_24997:
        /*0148*/ 	.byte	0x04, 0x17
        /*014a*/ 	.short	(.L_24999 - .L_24998)
.L_24998:
        /*014c*/ 	.word	0x00000000
        /*0150*/ 	.short	0x0001
        /*0152*/ 	.short	0x0008
        /*0154*/ 	.byte	0x00, 0xf5, 0x21, 0x00


	//----- nvinfo : EIATTR_KPARAM_INFO
	.align		4
.L_24999:
        /*0158*/ 	.byte	0x04, 0x17
        /*015a*/ 	.short	(.L_25001 - .L_25000)
.L_25000:
        /*015c*/ 	.word	0x00000000
        /*0160*/ 	.short	0x0000
        /*0162*/ 	.short	0x0000
        /*0164*/ 	.byte	0x00, 0xf5, 0x21, 0x00


	//----- nvinfo : EIATTR_SPARSE_MMA_MASK
	.align		4
.L_25001:
        /*0168*/ 	.byte	0x03, 0x50
        /*016a*/ 	.short	0x0000


	//----- nvinfo : EIATTR_MAXREG_COUNT
	.align		4
        /*016c*/ 	.byte	0x03, 0x1b
        /*016e*/ 	.short	0x00ff


	//----- nvinfo : EIATTR_NUM_BARRIERS
	.align		4
        /*0170*/ 	.byte	0x02, 0x4c
        /*0172*/ 	.byte	0x01
	.zero		1


	//----- nvinfo : EIATTR_MERCURY_ISA_VERSION
	.align		4
        /*0174*/ 	.byte	0x03, 0x5f
        /*0176*/ 	.short	0x0101


	//----- nvinfo : EIATTR_COOP_GROUP_MASK_REGIDS
	.align		4
        /*0178*/ 	.byte	0x04, 0x29
        /*017a*/ 	.short	(.L_25003 - .L_25002)


	//   ....[0]....
.L_25002:
        /*017c*/ 	.word	0xffffffff


	//   ....[1]....
        /*0180*/ 	.word	0xffffffff


	//   ....[2]....
        /*0184*/ 	.word	0xffffffff


	//   ....[3]....
        /*0188*/ 	.word	0xffffffff


	//   ....[4]....
        /*018c*/ 	.word	0xffffffff


	//   ....[5]....
        /*0190*/ 	.word	0xffffffff


	//   ....[6]....
        /*0194*/ 	.word	0xffffffff


	//   ....[7]....
        /*0198*/ 	.word	0xffffffff


	//   ....[8]....
        /*019c*/ 	.word	0xffffffff


	//   ....[9]....
        /*01a0*/ 	.word	0xffffffff


	//   ....[10]....
        /*01a4*/ 	.word	0xffffffff


	//   ....[11]....
        /*01a8*/ 	.word	0xffffffff


	//   ....[12]....
        /*01ac*/ 	.word	0xffffffff


	//   ....[13]....
        /*01b0*/ 	.word	0xffffffff


	//   ....[14]....
        /*01b4*/ 	.word	0xffffffff


	//   ....[15]....
        /*01b8*/ 	.word	0xffffffff


	//   ....[16]....
        /*01bc*/ 	.word	0xffffffff


	//   ....[17]....
        /*01c0*/ 	.word	0xffffffff


	//   ....[18]....
        /*01c4*/ 	.word	0xffffffff


	//   ....[19]....
        /*01c8*/ 	.word	0xffffffff


	//   ....[20]....
        /*01cc*/ 	.word	0xffffffff


	//   ....[21]....
        /*01d0*/ 	.word	0xffffffff


	//   ....[22]....
        /*01d4*/ 	.word	0xffffffff


	//   ....[23]....
        /*01d8*/ 	.word	0xffffffff


	//   ....[24]....
        /*01dc*/ 	.word	0x05000014


	//   ....[25]....
        /*01e0*/ 	.word	0x05000014


	//   ....[26]....
        /*01e4*/ 	.word	0x05000014


	//   ....[27]....
        /*01e8*/ 	.word	0x05000014


	//   ....[28]....
        /*01ec*/ 	.word	0x05000014


	//----- nvinfo : EIATTR_COOP_GROUP_INSTR_OFFSETS
	.align		4
.L_25003:
        /*01f0*/ 	.byte	0x04, 0x28
        /*01f2*/ 	.short	(.L_25005 - .L_25004)


	//   ....[0]....
.L_25004:
        /*01f4*/ 	.word	0x00002350


	//   ....[1]....
        /*01f8*/ 	.word	0x00002540


	//   ....[2]....
        /*01fc*/ 	.word	0x00002560


	//   ....[3]....
        /*0200*/ 	.word	0x00002580


	//   ....[4]....
        /*0204*/ 	.word	0x000025a0


	//   ....[5]....
        /*0208*/ 	.word	0x000026b0


	//   ....[6]....
        /*020c*/ 	.word	0x000026e0


	//   ....[7]....
        /*0210*/ 	.word	0x00002700


	//   ....[8]....
        /*0214*/ 	.word	0x00003550


	//   ....[9]....
        /*0218*/ 	.word	0x00003580


	//   ....[10]....
        /*021c*/ 	.word	0x000035a0


	//   ....[11]....
        /*0220*/ 	.word	0x000035c0


	//   ....[12]....
        /*0224*/ 	.word	0x000035e0


	//   ....[13]....
        /*0228*/ 	.word	0x00003630


	//   ....[14]....
        /*022c*/ 	.word	0x00003650


	//   ....[15]....
        /*0230*/ 	.word	0x00003670


	//   ....[16]....
        /*0234*/ 	.word	0x00006b30


	//   ....[17]....
        /*0238*/ 	.word	0x00006b70


	//   ....[18]....
        /*023c*/ 	.word	0x00006ba0


	//   ....[19]....
        /*0240*/ 	.word	0x00006bc0


	//   ....[20]....
        /*0244*/ 	.word	0x00006bd0


	//   ....[21]....
        /*0248*/ 	.word	0x00006be0


	//   ....[22]....
        /*024c*/ 	.word	0x00006bf0


	//   ....[23]....
        /*0250*/ 	.word	0x00006c10


	//   ....[24]....
        /*0254*/ 	.word	0x000075f0


	//   ....[25]....
        /*0258*/ 	.word	0x000076a0


	//   ....[26]....
        /*025c*/ 	.word	0x00007740


	//   ....[27]....
        /*0260*/ 	.word	0x000077b0


	//   ....[28]....
        /*0264*/ 	.word	0x00007820


	//----- nvinfo : EIATTR_VRC_CTA_INIT_COUNT
	.align		4
.L_25005:
        /*0268*/ 	.byte	0x02, 0x4a
	.zero		1
	.zero		1


	//----- nvinfo : EIATTR_EXIT_INSTR_OFFSETS
	.align		4
        /*026c*/ 	.byte	0x04, 0x1c
        /*026e*/ 	.short	(.L_25007 - .L_25006)


	//   ....[0]....
.L_25006:
        /*0270*/ 	.word	0x000000d0


	//   ....[1]....
        /*0274*/ 	.word	0x00007370


	//   ....[2]....
        /*0278*/ 	.word	0x00007560


	//   ....[3]....
        /*027c*/ 	.word	0x00007590


	//----- nvinfo : EIATTR_CRS_STACK_SIZE
	.align		4
.L_25007:
        /*0280*/ 	.byte	0x04, 0x1e
        /*0282*/ 	.short	(.L_25009 - .L_25008)
.L_25008:
        /*0284*/ 	.word	0x00000000


	//----- nvinfo : EIATTR_CBANK_PARAM_SIZE
	.align		4
.L_25009:
        /*0288*/ 	.byte	0x03, 0x19
        /*028a*/ 	.short	0x008c


	//----- nvinfo : EIATTR_PARAM_CBANK
	.align		4
        /*028c*/ 	.byte	0x04, 0x0a
        /*028e*/ 	.short	(.L_25011 - .L_25010)
	.align		4
.L_25010:
        /*0290*/ 	.word	index@(.nv.constant0._ZN4vllm25paged_attention_v2_kernelI13__nv_bfloat16S1_Li120ELi16ELi128ELNS_18Fp8KVCacheDataTypeE0ELb1ELi512EEEvPfS3_PT_PKS4_PKT0_SA_ifPKiSC_iPKfiiiSE_SE_iiiii)
        /*0294*/ 	.short	0x0380
        /*0296*/ 	.short	0x008c


	//----- nvinfo : EIATTR_SW_WAR
	.align		4
.L_25011:
        /*0298*/ 	.byte	0x04, 0x36
        /*029a*/ 	.short	(.L_25013 - .L_25012)
.L_25012:
        /*029c*/ 	.word	0x00000008
.L_25013:


//--------------------- .nv.info._ZN4vllm25paged_attention_v2_kernelI13__nv_bfloat16S1_Li112ELi16ELi128ELNS_18Fp8KVCacheDataTypeE0ELb1ELi512EEEvPfS3_PT_PKS4_PKT0_SA_ifPKiSC_iPKfiiiSE_SE_iiiii --------------------------
	.section	.nv.info._ZN4vllm25paged_attention_v2_kernelI13__nv_bfloat16S1_Li112ELi16ELi128ELNS_18Fp8KVCacheDataTypeE0ELb1ELi512EEEvPfS3_PT_PKS4_PKT0_SA_ifPKiSC_iPKfiiiSE_SE_iiiii,"",@"SHT_CUDA_INFO"
	.sectionflags	@""
	.align	4


	//----- nvinfo : EIATTR_CUDA_API_VERSION
	.align		4
        /*0000*/ 	.byte	0x04, 0x37
        /*0002*/ 	.short	(.L_25015 - .L_25014)
.L_25014:
        /*0004*/ 	.word	0x00000082


	//----- nvinfo : EIATTR_KPARAM_INFO
	.align		4
.L_25015:
        /*0008*/ 	.byte	0x04, 0x17
        /*000a*/ 	.short	(.L_25017 - .L_25016)
.L_25016:
        /*000c*/ 	.word	0x00000000
        /*0010*/ 	.short	0x0015
        /*0012*/ 	.short	0x0088
        /*0014*/ 	.byte	0x00, 0xf0, 0x11, 0x00


	//----- nvinfo : EIATTR_KPARAM_INFO
	.align		4
.L_25017:
        /*0018*/ 	.byte	0x04, 0x17
        /*001a*/ 	.short	(.L_25019 - .L_25018)
.L_25018:
        /*001c*/ 	.word	0x00000000
        /*0020*/ 	.short	0x0014
        /*0022*/ 	.short	0x0084
        /*0024*/ 	.byte	0x00, 0xf0, 0x11, 0x00


	//----- nvinfo : EIATTR_KPARAM_INFO
	.align		4
.L_25019:
        /*0028*/ 	.byte	0x04, 0x17
        /*002a*/ 	.short	(.L_25021 - .L_25020)
.L_25020:
        /*002c*/ 	.word	0x00000000
        /*0030*/ 	.short	0x0013
        /*0032*/ 	.short	0x0080
        /*0034*/ 	.byte	0x00, 0xf0, 0x11, 0x00


	//----- nvinfo : EIATTR_KPARAM_INFO
	.align		4
.L_25021:
        /*0038*/ 	.byte	0x04, 0x17
        /*003a*/ 	.short	(.L_25023 - .L_25022)
.L_25022:
        /*003c*/ 	.word	0x00000000
        /*0040*/ 	.short	0x0012
        /*0042*/ 	.short	0x007c
        /*0044*/ 	.byte	0x00, 0xf0, 0x11, 0x00


	//----- nvinfo : EIATTR_KPARAM_INFO
	.align		4
.L_25023:
        /*0048*/ 	.byte	0x04, 0x17
        /*004a*/ 	.short	(.L_25025 - .L_25024)
.L_25024:
        /*004c*/ 	.word	0x00000000
        /*0050*/ 	.short	0x0011
        /*0052*/ 	.short	0x0078
        /*0054*/ 	.byte	0x00, 0xf0, 0x11, 0x00


	//----- nvinfo : EIATTR_KPARAM_INFO
	.align		4
.L_25025:
        /*0058*/ 	.byte	0x04, 0x17
        /*005a*/ 	.short	(.L_25027 - .L_25026)
.L_25026:
        /*005c*/ 	.word	0x00000000
        /*0060*/ 	.short	0x0010
        /*0062*/ 	.short	0x0070
        /*0064*/ 	.byte	0x00, 0xf5, 0x21, 0x00


	//----- nvinfo : EIATTR_KPARAM_INFO
	.align		4
.L_25027:
        /*0068*/ 	.byte	0x04, 0x17
        /*006a*/ 	.short	(.L_25029 - .L_25028)
.L_25028:
        /*006c*/ 	.word	0x00000000
        /*0070*/ 	.short	0x000f
        /*0072*/ 	.short	0x0068
        /*0074*/ 	.byte	0x00, 0xf5, 0x21, 0x00


	//----- nvinfo : EIATTR_KPARAM_INFO
	.align		4
.L_25029:
        /*0078*/ 	.byte	0x04, 0x17
        /*007a*/ 	.short	(.L_25031 - .L_25030)
.L_25030:
        /*007c*/ 	.word	0x00000000
        /*0080*/ 	.short	0x000e
        /*0082*/ 	.short	0x0060
        /*0084*/ 	.byte	0x00, 0xf0, 0x11, 0x00


	//----- nvinfo : EIATTR_KPARAM_INFO
	.align		4
.L_25031:
        /*0088*/ 	.byte	0x04, 0x17
        /*008a*/ 	.short	(.L_25033 - .L_25032)
.L_25032:
        /*008c*/ 	.word	0x00000000
        /*0090*/ 	.short	0x000d
        /*0092*/ 	.short	0x005c
        /*0094*/ 	.byte	0x00, 0xf0, 0x11, 0x00


	//----- nvinfo : EIATTR_KPARAM_INFO
	.align		4
.L_25033:
        /*0098*/ 	.byte	0x04, 0x17
        /*009a*/ 	.short	(.L_25035 - .L_25034)
.L_25034:
        /*009c*/ 	.word	0x00000000
        /*00a0*/ 	.short	0x000c
        /*00a2*/ 	.short	0x0058
        /*00a4*/ 	.byte	0x00, 0xf0, 0x11, 0x00


	//----- nvinfo : EIATTR_KPARAM_INFO
	.align		4
.L_25035:
        /*00a8*/ 	.byte	0x04, 0x17
        /*00aa*/ 	.short	(.L_25037 - .L_25036)
.L_25036:
        /*00ac*/ 	.word	0x00000000
        /*00b0*/ 	.short	0x000b
        /*00b2*/ 	.short	0x0050
        /*00b4*/ 	.byte	0x00, 0xf5, 0x21, 0x00


	//----- nvinfo : EIATTR_KPARAM_INFO
	.align		4
.L_25037:
        /*00b8*/ 	.byte	0x04, 0x17
        /*00ba*/ 	.short	(.L_25039 - .L_25038)
.L_25038:
        /*00bc*/ 	.word	0x00000000
        /*00c0*/ 	.short	0x000a
        /*00c2*/ 	.short	0x0048
        /*00c4*/ 	.byte	0x00, 0xf0, 0x11, 0x00


	//----- nvinfo : EIATTR_KPARAM_INFO
	.align		4
.L_25039:
        /*00c8*/ 	.byte	0x04, 0x17
        /*00ca*/ 	.short	(.L_25041 - .L_25040)
.L_25040:
        /*00cc*/ 	.word	0x00000000
        /*00d0*/ 	.short	0x0009
        /*00d2*/ 	.short	0x0040
        /*00d4*/ 	.byte	0x00, 0xf5, 0x21, 0x00


	//----- nvinfo : EIATTR_KPARAM_INFO
	.align		4
.L_25041:
        /*00d8*/ 	.byte	0x04, 0x17
        /*00da*/ 	.short	(.L_25043 - .L_25042)
.L_25042:
        /*00dc*/ 	.word	0x00000000
        /*00e0*/ 	.short	0x0008
        /*00e2*/ 	.short	0x0038
        /*00e4*/ 	.byte	0x00, 0xf5, 0x21, 0x00


	//----- nvinfo : EIATTR_KPARAM_INFO
	.align		4
.L_25043:
        /*00e8*/ 	.byte	0x04, 0x17
        /*00ea*/ 	.short	(.L_25045 - .L_25044)
.L_25044:
        /*00ec*/ 	.word	0x00000000
        /*00f0*/ 	.short	0x0007
        /*00f2*/ 	.short	0x0034
        /*00f4*/ 	.byte	0x00, 0xf0, 0x11, 0x00


	//----- nvinfo : EIATTR_KPARAM_INFO
	.align		4
.L_25045:
        /*00f8*/ 	.byte	0x04, 0x17
        /*00fa*/ 	.short	(.L_25047 - .L_25046)
.L_25046:
        /*00fc*/ 	.word	0x00000000
        /*0100*/ 	.short	0x0006
        /*0102*/ 	.short	0x0030
        /*0104*/ 	.byte	0x00, 0xf0, 0x11, 0x00


	//----- nvinfo : EIATTR_KPARAM_INFO
	.align		4
.L_25047:
        /*0108*/ 	.byte	0x04, 0x17
        /*010a*/ 	.short	(.L_25049 - .L_25048)
.L_25048:
        /*010c*/ 	.word	0x00000000
        /*0110*/ 	.short	0x0005
        /*0112*/ 	.short	0x0028
        /*0114*/ 	.byte	0x00, 0xf5, 0x21, 0x00


	//----- nvinfo : EIATTR_KPARAM_INFO
	.align		4
.L_25049:
        /*0118*/ 	.byte	0x04, 0x17
        /*011a*/ 	.short	(.L_25051 - .L_25050)
.L_25050:
        /*011c*/ 	.word	0x00000000
        /*0120*/ 	.short	0x0004
        /*0122*/ 	.short	0x0020
        /*0124*/ 	.byte	0x00, 0xf5, 0x21, 0x00


	//----- nvinfo : EIATTR_KPARAM_INFO
	.align		4
.L_25051:
        /*0128*/ 	.byte	0x04, 0x17
        /*012a*/ 	.short	(.L_25053 - .L_25052)
.L_25052:
        /*012c*/ 	.word	0x00000000
        /*0130*/ 	.short	0x0003
        /*0132*/ 	.short	0x0018
        /*0134*/ 	.byte	0x00, 0xf5, 0x21, 0x00


	//----- nvinfo : EIATTR_KPARAM_INFO
	.align		4
.L_25053:
        /*0138*/ 	.byte	0x04, 0x17
        /*013a*/ 	.short	(.L_25055 - .L_25054)
.L_25054:
        /*013c*/ 	.word	0x00000000
        /*0140*/ 	.short	0x0002
        /*0142*/ 	.short	0x0010
        /*0144*/ 	.byte	0x00, 0xf5, 0x21, 0x00


	//----- nvinfo : EIATTR_KPARAM_INFO
	.align		4
.L_25055:
        /*0148*/ 	.byte	0x04, 0x17
        /*014a*/ 	.short	(.L_25057 - .L_25056)
.L_25056:
        /*014c*/ 	.word	0x00000000
        /*0150*/ 	.short	0x0001
        /*0152*/ 	.short	0x0008
        /*0154*/ 	.byte	0x00, 0xf5, 0x21, 0x00


	//----- nvinfo : EIATTR_KPARAM_INFO
	.align		4
.L_25057:
        /*0158*/ 	.byte	0x04, 0x17
        /*015a*/ 	.short	(.L_25059 - .L_25058)
.L_25058:
        /*015c*/ 	.word	0x00000000
        /*0160*/ 	.short	0x0000
        /*0162*/ 	.short	0x0000
        /*0164*/ 	.byte	0x00, 0xf5, 0x21, 0x00


	//----- nvinfo : EIATTR_SPARSE_MMA_MASK
	.align		4
.L_25059:
        /*0168*/ 	.byte	0x03, 0x50
        /*016a*/ 	.short	0x0000


	//----- nvinfo : EIATTR_MAXREG_COUNT
	.align		4
        /*016c*/ 	.byte	0x03, 0x1b
        /*016e*/ 	.short	0x00ff


	//----- nvinfo : EIATTR_NUM_BARRIERS
	.align		4
        /*0170*/ 	.byte	0x02, 0x4c
        /*0172*/ 	.byte	0x01
	.zero		1


	//----- nvinfo : EIATTR_MERCURY_ISA_VERSION
	.align		4
        /*0174*/ 	.byte	0x03, 0x5f
        /*0176*/ 	.short	0x0101


	//----- nvinfo : EIATTR_COOP_GROUP_MASK_REGIDS
	.align		4
        /*0178*/ 	.byte	0x04, 0x29
        /*017a*/ 	.short	(.L_25061 - .L_25060)


	//   ....[0]....
.L_25060:
        /*017c*/ 	.word	0xffffffff


	//   ....[1]....
        /*0180*/ 	.word	0xffffffff


	//   ....[2]....
        /*0184*/ 	.word	0xffffffff


	//   ....[3]....
        /*0188*/ 	.word	0xffffffff


	//   ....[4]....
        /*018c*/ 	.word	0xffffffff


	//   ....[5]....
        /*0190*/ 	.word	0xffffffff


	//   ....[6]....
        /*0194*/ 	.word	0xffffffff


	//   ....[7]....
        /*0198*/ 	.word	0xffffffff


	//   ....[8]....
        /*019c*/ 	.word	0xffffffff


	//   ....[9]....
        /*01a0*/ 	.word	0xffffffff


	//   ....[10]....
        /*01a4*/ 	.word	0xffffffff


	//   ....[11]....
        /*01a8*/ 	.word	0xffffffff


	//   ....[12]....
        /*01ac*/ 	.word	0xffffffff


	//   ....[13]....
        /*01b0*/ 	.word	0xffffffff


	//   ....[14]....
        /*01b4*/ 	.word	0xffffffff


	//   ....[15]....
        /*01b8*/ 	.word	0xffffffff


	//   ....[16]....
        /*01bc*/ 	.word	0xffffffff


	//   ....[17]....
        /*01c0*/ 	.word	0xffffffff


	//   ....[18]....
        /*01c4*/ 	.word	0xffffffff


	//   ....[19]....
        /*01c8*/ 	.word	0xffffffff


	//   ....[20]....
        /*01cc*/ 	.word	0xffffffff


	//   ....[21]....
        /*01d0*/ 	.word	0xffffffff


	//   ....[22]....
        /*01d4*/ 	.word	0xffffffff


	//   ....[23]....
        /*01d8*/ 	.word	0x0500000b


	//   ....[24]....
        /*01dc*/ 	.word	0x0500000b


	//   ....[25]....
        /*01e0*/ 	.word	0x0500000b


	//   ....[26]....
        /*01e4*/ 	.word	0x0500000b


	//   ....[27]....
        /*01e8*/ 	.word	0x0500000b


	//----- nvinfo : EIATTR_COOP_GROUP_INSTR_OFFSETS
	.align		4
.L_25061:
        /*01ec*/ 	.byte	0x04, 0x28
        /*01ee*/ 	.short	(.L_25063 - .L_25062)


	//   ....[0]....
.L_25062:
        /*01f0*/ 	.word	0x00002170


	//   ....[1]....
        /*01f4*/ 	.word	0x000023a0


	//   ....[2]....
        /*01f8*/ 	.word	0x000023c0


	//   ....[3]....
        /*01fc*/ 	.word	0x000023e0


	//   ....[4]....
        /*0200*/ 	.word	0x00002400


	//   ....[5]....
        /*0204*/ 	.word	0x00002520


	//   ....[6]....
        /*0208*/ 	.word	0x00002540


	//   ....[7]....
        /*020c*/ 	.word	0x00002560


	//   ....[8]....
        /*0210*/ 	.word	0x000033a0


	//   ....[9]....
        /*0214*/ 	.word	0x000033d0


	//   ....[10]....
        /*0218*/ 	.word	0x000033f0


	//   ....[11]....
        /*021c*/ 	.word	0x00003410


	//   ....[12]....
        /*0220*/ 	.word	0x00003430


	//   ....[13]....
        /*0224*/ 	.word	0x00003480


	//   ....[14]....
        /*0228*/ 	.word	0x000034a0


	//   ....[15]....
        /*022c*/ 	.word	0x000034c0


	//   ....[16]....
        /*0230*/ 	.word	0x00006320


	//   ....[17]....
        /*0234*/ 	.word	0x00006350


	//   ....[18]....
        /*0238*/ 	.word	0x00006360


	//   ....[19]....
        /*023c*/ 	.word	0x00006370


	//   ....[20]....
        /*0240*/ 	.word	0x00006380


	//   ....[21]....
        /*0244*/ 	.word	0x00006390


	//   ....[22]....
        /*0248*/ 	.word	0x000063b0


	//   ....[23]....
        /*024c*/ 	.word	0x00006a50


	//   ....[24]....
        /*0250*/ 	.word	0x00006b00


	//   ....[25]....
        /*0254*/ 	.word	0x00006ba0


	//   ....[26]....
        /*0258*/ 	.word	0x00006c10


	//   ....[27]....
        /*025c*/ 	.word	0x00006c80


	//----- nvinfo : EIATTR_VRC_CTA_INIT_COUNT
	.align		4
.L_25063:
        /*0260*/ 	.byte	0x02, 0x4a
	.zero		1
	.zero		1


	//----- nvinfo : EIATTR_EXIT_INSTR_OFFSETS
	.align		4
        /*0264*/ 	.byte	0x04, 0x1c
        /*0266*/ 	.short	(.L_25065 - .L_25064)


	//   ....[0]....
.L_25064:
        /*0268*/ 	.word	0x000000d0


	//   ....[1]....
        /*026c*/ 	.word	0x00006830


	//   ....[2]....
        /*0270*/ 	.word	0x00006860


	//   ....[3]....
        /*0274*/ 	.word	0x000069e0


	//----- nvinfo : EIATTR_CRS_STACK_SIZE
	.align		4
.L_25065:
        /*0278*/ 	.byte	0x04, 0x1e
        /*027a*/ 	.short	(.L_25067 - .L_25066)
.L_25066:
        /*027c*/ 	.word	0x00000000


	//----- nvinfo : EIATTR_CBANK_PARAM_SIZE
	.align		4
.L_25067:
        /*0280*/ 	.byte	0x03, 0x19
        /*0282*/ 	.short	0x008c


	//----- nvinfo : EIATTR_PARAM_CBANK
	.align		4
        /*0284*/ 	.byte	0x04, 0x0a
        /*0286*/ 	.short	(.L_25069 - .L_25068)
	.align		4
.L_25068:
        /*0288*/ 	.word	index@(.nv.constant0._ZN4vllm25paged_attention_v2_kernelI13__nv_bfloat16S1_Li112ELi16ELi128ELNS_18Fp8KVCacheDataTypeE0ELb1ELi512EEEvPfS3_PT_PKS4_PKT0_SA_ifPKiSC_iPKfiiiSE_SE_iiiii)
        /*028c*/ 	.short	0x0380
        /*028e*/ 	.short	0x008c


	//----- nvinfo : EIATTR_SW_WAR
	.align		4
.L_25069:
        /*0290*/ 	.byte	0x04, 0x36
        /*0292*/ 	.short	(.L_25071 - .L_25070)
.L_25070:
        /*0294*/ 	.word	0x00000008
.L_25071:


//--------------------- .nv.info._ZN4vllm25paged_attention_v2_kernelI13__nv_bfloat16S1_Li96ELi16ELi128ELNS_18Fp8KVCacheDataTypeE0ELb1ELi512EEEvPfS3_PT_PKS4_PKT0_SA_ifPKiSC_iPKfiiiSE_SE_iiiii --------------------------
	.section	.nv.info._ZN4vllm25paged_attention_v2_kernelI13__nv_bfloat16S1_Li96ELi16ELi128ELNS_18Fp8KVCacheDataTypeE0ELb1ELi512EEEvPfS3_PT_PKS4_PKT0_SA_ifPKiSC_iPKfiiiSE_SE_iiiii,"",@"SHT_CUDA_INFO"
	.sectionflags	@""
	.align	4


	//----- nvinfo : EIATTR_CUDA_API_VERSION
	.align		4
        /*0000*/ 	.byte	0x04, 0x37
        /*0002*/ 	.short	(.L_25073 - .L_25072)
.L_25072:
        /*0004*/ 	.word	0x00000082


	//----- nvinfo : EIATTR_KPARAM_INFO
	.align		4
.L_25073:
        /*0008*/ 	.byte	0x04, 0x17
        /*000a*/ 	.short	(.L_25075 - .L_25074)
.L_25074:
        /*000c*/ 	.word	0x00000000
        /*0010*/ 	.short	0x0015
        /*0012*/ 	.short	0x0088
        /*0014*/ 	.byte	0x00, 0xf0, 0x11, 0x00


	//----- nvinfo : EIATTR_KPARAM_INFO
	.align		4
.L_25075:
        /*0018*/ 	.byte	0x04, 0x17
        /*001a*/ 	.short	(.L_25077 - .L_25076)
.L_25076:
        /*001c*/ 	.word	0x00000000
        /*0020*/ 	.short	0x0014
        /*0022*/ 	.short	0x0084
        /*0024*/ 	.byte	0x00, 0xf0, 0x11, 0x00


	//----- nvinfo : EIATTR_KPARAM_INFO
	.align		4
.L_25077:
        /*0028*/ 	.byte	0x04, 0x17
        /*002a*/ 	.short	(.L_25079 - .L_25078)
.L_25078:
        /*002c*/ 	.word	0x00000000
        /*0030*/ 	.short	0x0013
        /*0032*/ 	.short	0x0080
        /*0034*/ 	.byte	0x00, 0xf0, 0x11, 0x00


	//----- nvinfo : EIATTR_KPARAM_INFO
	.align		4
.L_25079:
        /*0038*/ 	.byte	0x04, 0x17
        /*003a*/ 	.short	(.L_25081 - .L_25080)
.L_25080:
        /*003c*/ 	.word	0x00000000
        /*0040*/ 	.short	0x0012
        /*0042*/ 	.short	0x007c
        /*0044*/ 	.byte	0x00, 0xf0, 0x11, 0x00


	//----- nvinfo : EIATTR_KPARAM_INFO
	.align		4
.L_25081:
        /*0048*/ 	.byte	0x04, 0x17
        /*004a*/ 	.short	(.L_25083 - .L_25082)
.L_25082:
        /*004c*/ 	.word	0x00000000
        /*0050*/ 	.short	0x0011
        /*0052*/ 	.short	0x0078
        /*0054*/ 	.byte	0x00, 0xf0, 0x11, 0x00


	//----- nvinfo : EIATTR_KPARAM_INFO
	.align		4
.L_25083:
        /*0058*/ 	.byte	0x04, 0x17
        /*005a*/ 	.short	(.L_25085 - .L_25084)
.L_25084:
        /*005c*/ 	.word	0x00000000
        /*0060*/ 	.short	0x0010
        /*0062*/ 	.short	0x0070
        /*0064*/ 	.byte	0x00, 0xf5, 0x21, 0x00


	//----- nvinfo : EIATTR_KPARAM_INFO
	.align		4
.L_25085:
        /*0068*/ 	.byte	0x04, 0x17
        /*006a*/ 	.short	(.L_25087 - .L_25086)
.L_25086:
        /*006c*/ 	.word	0x00000000
        /*0070*/ 	.short	0x000f
        /*0072*/ 	.short	0x0068
        /*0074*/ 	.byte	0x00, 0xf5, 0x21, 0x00


	//----- nvinfo : EIATTR_KPARAM_INFO
	.align		4
.L_25087:
        /*0078*/ 	.byte	0x04, 0x17
        /*007a*/ 	.short	(.L_25089 - .L_25088)
.L_25088:
        /*007c*/ 	.word	0x00000000
        /*0080*/ 	.short	0x000e
        /*0082*/ 	.short	0x0060
        /*0084*/ 	.byte	0x00, 0xf0, 0x11, 0x00


	//----- nvinfo : EIATTR_KPARAM_INFO
	.align		4
.L_25089:
        /*0088*/ 	.byte	0x04, 0x17
        /*008a*/ 	.short	(.L_25091 - .L_25090)
.L_25090:
        /*008c*/ 	.word	0x00000000
        /*0090*/ 	.short	0x000d
        /*0092*/ 	.short	0x005c
        /*0094*/ 	.byte	0x00, 0xf0, 0x11, 0x00


	//----- nvinfo : EIATTR_KPARAM_INFO
	.align		4
.L_25091:
        /*0098*/ 	.byte	0x04, 0x17
        /*009a*/ 	.short	(.L_25093 - .L_25092)
.L_25092:
        /*009c*/ 	.word	0x00000000
        /*00a0*/ 	.short	0x000c
        /*00a2*/ 	.short	0x0058
        /*00a4*/ 	.byte	0x00, 0xf0, 0x11, 0x00


	//----- nvinfo : EIATTR_KPARAM_INFO
	.align		4
.L_25093:
        /*00a8*/ 	.byte	0x04, 0x17
        /*00aa*/ 	.short	(.L_25095 - .L_25094)
.L_25094:
        /*00ac*/ 	.word	0x00000000
        /*00b0*/ 	.short	0x000b
        /*00b2*/ 	.short	0x0050
        /*00b4*/ 	.byte	0x00, 0xf5, 0x21, 0x00


	//----- nvinfo : EIATTR_KPARAM_INFO
	.align		4
.L_25095:
        /*00b8*/ 	.byte	0x04, 0x17
        /*00ba*/ 	.short	(.L_25097 - .L_25096)
.L_25096:
        /*00bc*/ 	.word	0x00000000
        /*00c0*/ 	.short	0x000a
        /*00c2*/ 	.short	0x0048
        /*00c4*/ 	.byte	0x00, 0xf0, 0x11, 0x00


	//----- nvinfo : EIATTR_KPARAM_INFO
	.align		4
.L_25097:
        /*00c8*/ 	.byte	0x04, 0x17
        /*00ca*/ 	.short	(.L_25099 - .L_25098)
.L_25098:
        /*00cc*/ 	.word	0x00000000
        /*00d0*/ 	.short	0x0009
        /*00d2*/ 	.short	0x0040
        /*00d4*/ 	.byte	0x00, 0xf5, 0x21, 0x00


	//----- nvinfo : EIATTR_KPARAM_INFO
	.align		4
.L_25099:
        /*00d8*/ 	.byte	0x04, 0x17
        /*00da*/ 	.short	(.L_25101 - .L_25100)
.L_25100:
        /*00dc*/ 	.word	0x00000000
        /*00e0*/ 	.short	0x0008
        /*00e2*/ 	.short	0x0038
        /*00e4*/ 	.byte	0x00, 0xf5, 0x21, 0x00


	//----- nvinfo : EIATTR_KPARAM_INFO
	.align		4
.L_25101:
        /*00e8*/ 	.byte	0x04, 0x17
        /*00ea*/ 	.short	(.L_25103 - .L_25102)
.L_25102:
        /*00ec*/ 	.word	0x00000000
        /*00f0*/ 	.short	0x0007
        /*00f2*/ 	.short	0x0034
        /*00f4*/ 	.byte	0x00, 0xf0, 0x11, 0x00


	//----- nvinfo : EIATTR_KPARAM_INFO
	.align		4
.L_25103:
        /*00f8*/ 	.byte	0x04, 0x17
        /*00fa*/ 	.short	(.L_25105 - .L_25104)
.L_25104:
        /*00fc*/ 	.word	0x00000000
        /*0100*/ 	.short	0x0006
        /*0102*/ 	.short	0x0030
        /*0104*/ 	.byte	0x00, 0xf0, 0x11, 0x00


	//----- nvinfo : EIATTR_KPARAM_INFO
	.align		4
.L_25105:
        /*0108*/ 	.byte	0x04, 0x17
        /*010a*/ 	.short	(.L_25107 - .L_25106)
.L_25106:
        /*010c*/ 	.word	0x00000000
        /*0110*/ 	.short	0x0005
        /*0112*/ 	.short	0x0028
        /*0114*/ 	.byte	0x00, 0xf5, 0x21, 0x00


	//----- nvinfo : EIATTR_KPARAM_INFO
	.align		4
.L_25107:
        /*0118*/ 	.byte	0x04, 0x17
        /*011a*/ 	.short	(.L_25109 - .L_25108)
.L_25108:
        /*011c*/ 	.word	0x00000000
        /*0120*/ 	.short	0x0004
        /*0122*/ 	.short	0x0020
        /*0124*/ 	.byte	0x00, 0xf5, 0x21, 0x00


	//----- nvinfo : EIATTR_KPARAM_INFO
	.align		4
.L_25109:
        /*0128*/ 	.byte	0x04, 0x17
        /*012a*/ 	.short	(.L_25111 - .L_25110)
.L_25110:
        /*012c*/ 	.word	0x00000000
        /*0130*/ 	.short	0x0003
        /*0132*/ 	.short	0x0018
        /*0134*/ 	.byte	0x00, 0xf5, 0x21, 0x00


	//----- nvinfo : EIATTR_KPARAM_INFO
	.align		4
.L_25111:
        /*0138*/ 	.byte	0x04, 0x17
        /*013a*/ 	.short	(.L_25113 - .L_25112)
.L_25112:
        /*013c*/ 	.word	0x00000000
        /*0140*/ 	.short	0x0002
        /*0142*/ 	.short	0x0010
        /*0144*/ 	.byte	0x00, 0xf5, 0x21, 0x00


	//----- nvinfo : EIATTR_KPARAM_INFO
	.align		4
.L_25113:
        /*0148*/ 	.byte	0x04, 0x17
        /*014a*/ 	.short	(.L_25115 - .L_25114)
.L_25114:
        /*014c*/ 	.word	0x00000000
        /*0150*/ 	.short	0x0001
        /*0152*/ 	.short	0x0008
        /*0154*/ 	.byte	0x00, 0xf5, 0x21, 0x00


	//----- nvinfo : EIATTR_KPARAM_INFO
	.align		4
.L_25115:
        /*0158*/ 	.byte	0x04, 0x17
        /*015a*/ 	.short	(.L_25117 - .L_25116)
.L_25116:
        /*015c*/ 	.word	0x00000000
        /*0160*/ 	.short	0x0000
        /*0162*/ 	.short	0x0000
        /*0164*/ 	.byte	0x00, 0xf5, 0x21, 0x00


	//----- nvinfo : EIATTR_SPARSE_MMA_MASK
	.align		4
.L_25117:
        /*0168*/ 	.byte	0x03, 0x50
        /*016a*/ 	.short	0x0000


	//----- nvinfo : EIATTR_MAXREG_COUNT
	.align		4
        /*016c*/ 	.byte	0x03, 0x1b
        /*016e*/ 	.short	0x00ff


	//----- nvinfo : EIATTR_NUM_BARRIERS
	.align		4
        /*0170*/ 	.byte	0x02, 0x4c
        /*0172*/ 	.byte	0x01
	.zero		1


	//----- nvinfo : EIATTR_MERCURY_ISA_VERSION
	.align		4
        /*0174*/ 	.byte	0x03, 0x5f
        /*0176*/ 	.short	0x0101


	//----- nvinfo : EIATTR_COOP_GROUP_MASK_REGIDS
	.align		4
        /*0178*/ 	.byte	0x04, 0x29
        /*017a*/ 	.short	(.L_25119 - .L_25118)


	//   ....[0]....
.L_25118:
        /*017c*/ 	.word	0xffffffff


	//   ....[1]....
        /*0180*/ 	.word	0xffffffff


	//   ....[2]....
        /*0184*/ 	.word	0xffffffff


	//   ....[3]....
        /*0188*/ 	.word	0xffffffff


	//   ....[4]....
        /*018c*/ 	.word	0xffffffff


	//   ....[5]....
        /*0190*/ 	.word	0xffffffff


	//   ....[6]....
        /*0194*/ 	.word	0xffffffff


	//   ....[7]....
        /*0198*/ 	.word	0xffffffff


	//   ....[8]....
        /*019c*/ 	.word	0xffffffff


	//   ....[9]....
        /*01a0*/ 	.word	0xffffffff


	//   ....[10]....
        /*01a4*/ 	.word	0xffffffff


	//   ....[11]....
        /*01a8*/ 	.word	0xffffffff


	//   ....[12]....
        /*01ac*/ 	.word	0xffffffff


	//   ....[13]....
        /*01b0*/ 	.word	0xffffffff


	//   ....[14]....
        /*01b4*/ 	.word	0xffffffff


	//   ....[15]....
        /*01b8*/ 	.word	0xffffffff


	//   ....[16]....
        /*01bc*/ 	.word	0xffffffff


	//   ....[17]....
        /*01c0*/ 	.word	0xffffffff


	//   ....[18]....
        /*01c4*/ 	.word	0xffffffff


	//   ....[19]....
        /*01c8*/ 	.word	0xffffffff


	//   ....[20]....
        /*01cc*/ 	.word	0xffffffff


	//   ....[21]....
        /*01d0*/ 	.word	0xffffffff


	//   ....[22]....
        /*01d4*/ 	.word	0x0500000b


	//   ....[23]....
        /*01d8*/ 	.word	0x0500000b


	//   ....[24]....
        /*01dc*/ 	.word	0x0500000b


	//   ....[25]....
        /*01e0*/ 	.word	0x0500000b


	//   ....[26]....
        /*01e4*/ 	.word	0x0500000b


	//----- nvinfo : EIATTR_COOP_GROUP_INSTR_OFFSETS
	.align		4
.L_25119:
        /*01e8*/ 	.byte	0x04, 0x28
        /*01ea*/ 	.short	(.L_25121 - .L_25120)


	//   ....[0]....
.L_25120:
        /*01ec*/ 	.word	0x00001f10


	//   ....[1]....
        /*01f0*/ 	.word	0x00002150


	//   ....[2]....
        /*01f4*/ 	.word	0x00002170


	//   ....[3]....
        /*01f8*/ 	.word	0x00002190


	//   ....[4]....
        /*01fc*/ 	.word	0x000021b0


	//   ....[5]....
        /*0200*/ 	.word	0x000022d0


	//   ....[6]....
        /*0204*/ 	.word	0x000022f0


	//   ....[7]....
        /*0208*/ 	.word	0x00002310


	//   ....[8]....
        /*020c*/ 	.word	0x00003150


	//   ....[9]....
        /*0210*/ 	.word	0x00003180


	//   ....[10]....
        /*0214*/ 	.word	0x000031a0


	//   ....[11]....
        /*0218*/ 	.word	0x000031c0


	//   ....[12]....
        /*021c*/ 	.word	0x000031e0


	//   ....[13]....
        /*0220*/ 	.word	0x00003230


	//   ....[14]....
        /*0224*/ 	.word	0x00003250


	//   ....[15]....
        /*0228*/ 	.word	0x00003270


	//   ....[16]....
        /*022c*/ 	.word	0x00005c80


	//   ....[17]....
        /*0230*/ 	.word	0x00005cb0


	//   ....[18]....
        /*0234*/ 	.word	0x00005cc0


	//   ....[19]....
        /*0238*/ 	.word	0x00005cd0


	//   ....[20]....
        /*023c*/ 	.word	0x00005ce0


	//   ....[21]....
        /*0240*/ 	.word	0x00005cf0


	//   ....[22]....
        /*0244*/ 	.word	0x00006310


	//   ....[23]....
        /*0248*/ 	.word	0x000063c0


	//   ....[24]....
        /*024c*/ 	.word	0x00006460


	//   ....[25]....
        /*0250*/ 	.word	0x000064d0


	//   ....[26]....
        /*0254*/ 	.word	0x00006540


	//----- nvinfo : EIATTR_VRC_CTA_INIT_COUNT
	.align		4
.L_25121:
        /*0258*/ 	.byte	0x02, 0x4a
	.zero		1
	.zero		1


	//----- nvinfo : EIATTR_EXIT_INSTR_OFFSETS
	.align		4
        /*025c*/ 	.byte	0x04, 0x1c
        /*025e*/ 	.short	(.L_25123 - .L_25122)


	//   ....[0]....
.L_25122:
        /*0260*/ 	.word	0x000000d0


	//   ....[1]....
        /*0264*/ 	.word	0x00006110


	//   ....[2]....
        /*0268*/ 	.word	0x00006140


	//   ....[3]....
        /*026c*/ 	.word	0x000062a0


	//----- nvinfo : EIATTR_CRS_STACK_SIZE
	.align		4
.L_25123:
        /*0270*/ 	.byte	0x04, 0x1e
        /*0272*/ 	.short	(.L_25125 - .L_25124)
.L_25124:
        /*0274*/ 	.word	0x00000000


	//----- nvinfo : EIATTR_CBANK_PARAM_SIZE
	.align		4
.L_25125:
        /*0278*/ 	.byte	0x03, 0x19
        /*027a*/ 	.short	0x008c


	//----- nvinfo : EIATTR_PARAM_CBANK
	.align		4
        /*027c*/ 	.byte	0x04, 0x0a
        /*027e*/ 	.short	(.L_25127 - .L_25126)
	.align		4
.L_25126:
        /*0280*/ 	.word	index@(.nv.constant0._ZN4vllm25paged_attention_v2_kernelI13__nv_bfloat16S1_Li96ELi16ELi128ELNS_18Fp8KVCacheDataTypeE0ELb1ELi512EEEvPfS3_PT_PKS4_PKT0_SA_ifPKiSC_iPKfiiiSE_SE_iiiii)
        /*0284*/ 	.short	0x0380
        /*0286*/ 	.short	0x008c


	//----- nvinfo : EIATTR_SW_WAR
	.align		4
.L_25127:
        /*0288*/ 	.byte	0x04, 0x36
        /*028a*/ 	.short	(.L_25129 - .L_25128)
.L_25128:
        /*028c*/ 	.word	0x00000008
.L_25129:


//--------------------- .nv.info._ZN4vllm25paged_attention_v2_kernelI13__nv_bfloat16S1_Li80ELi16ELi128ELNS_18Fp8KVCacheDataTypeE0ELb1ELi512EEEvPfS3_PT_PKS4_PKT0_SA_ifPKiSC_iPKfiiiSE_SE_iiiii --------------------------
	.section	.nv.info._ZN4vllm25paged_attention_v2_kernelI13__nv_bfloat16S1_Li80ELi16ELi128ELNS_18Fp8KVCacheDataTypeE0ELb1ELi512EEEvPfS3_PT_PKS4_PKT0_SA_ifPKiSC_iPKfiiiSE_SE_iiiii,"",@"SHT_CUDA_INFO"
	.sectionflags	@""
	.align	4


	//----- nvinfo : EIATTR_CUDA_API_VERSION
	.align		4
        /*0000*/ 	.byte	0x04, 0x37
        /*0002*/ 	.short	(.L_25131 - .L_25130)
.L_25130:
        /*0004*/ 	.word	0x00000082


	//----- nvinfo : EIATTR_KPARAM_INFO
	.align		4
.L_25131:
        /*0008*/ 	.byte	0x04, 0x17
        /*000a*/ 	.short	(.L_25133 - .L_25132)
.L_25132:
        /*000c*/ 	.word	0x00000000
        /*0010*/ 	.short	0x0015
        /*0012*/ 	.short	0x0088
        /*0014*/ 	.byte	0x00, 0xf0, 0x11, 0x00


	//----- nvinfo : EIATTR_KPARAM_INFO
	.align		4
.L_25133:
        /*0018*/ 	.byte	0x04, 0x17
        /*001a*/ 	.short	(.L_25135 - .L_25134)
.L_25134:
        /*001c*/ 	.word	0x00000000
        /*0020*/ 	.short	0x0014
        /*0022*/ 	.short	0x0084
        /*0024*/ 	.byte	0x00, 0xf0, 0x11, 0x00


	//----- nvinfo : EIATTR_KPARAM_INFO
	.align		4
.L_25135:
        /*0028*/ 	.byte	0x04, 0x17
        /*002a*/ 	.short	(.L_25137 - .L_25136)
.L_25136:
        /*002c*/ 	.word	0x00000000
        /*0030*/ 	.short	0x0013
        /*0032*/ 	.short	0x0080
        /*0034*/ 	.byte	0x00, 0xf0, 0x11, 0x00


	//----- nvinfo : EIATTR_KPARAM_INFO
	.align		4
.L_25137:
        /*0038*/ 	.byte	0x04, 0x17
        /*003a*/ 	.short	(.L_25139 - .L_25138)
.L_25138:
        /*003c*/ 	.word	0x00000000
        /*0040*/ 	.short	0x0012
        /*0042*/ 	.short	0x007c
        /*0044*/ 	.byte	0x00, 0xf0, 0x11, 0x00


	//----- nvinfo : EIATTR_KPARAM_INFO
	.align		4
.L_25139:
        /*0048*/ 	.byte	0x04, 0x17
        /*004a*/ 	.short	(.L_25141 - .L_25140)
.L_25140:
        /*004c*/ 	.word	0x00000000
        /*0050*/ 	.short	0x0011
        /*0052*/ 	.short	0x0078
        /*0054*/ 	.byte	0x00, 0xf0, 0x11, 0x00


	//----- nvinfo : EIATTR_KPARAM_INFO
	.align		4
.L_25141:
        /*0058*/ 	.byte	0x04, 0x17
        /*005a*/ 	.short	(.L_25143 - .L_25142)
.L_25142:
        /*005c*/ 	.word	0x00000000
        /*0060*/ 	.short	0x0010
        /*0062*/ 	.short	0x0070
        /*0064*/ 	.byte	0x00, 0xf5, 0x21, 0x00


	//----- nvinfo : EIATTR_KPARAM_INFO
	.align		4
.L_25143:
        /*0068*/ 	.byte	0x04, 0x17
        /*006a*/ 	.short	(.L_25145 - .L_25144)
.L_25144:
        /*006c*/ 	.word	0x00000000
        /*0070*/ 	.short	0x000f
        /*0072*/ 	.short	0x0068
        /*0074*/ 	.byte	0x00, 0xf5, 0x21, 0x00


	//----- nvinfo : EIATTR_KPARAM_INFO
	.align		4
.L_25145:
        /*0078*/ 	.byte	0x04, 0x17
        /*007a*/ 	.short	(.L_25147 - .L_25146)
.L_25146:
        /*007c*/ 	.word	0x00000000
        /*0080*/ 	.short	0x000e
        /*0082*/ 	.short	0x0060
        /*0084*/ 	.byte	0x00, 0xf0, 0x11, 0x00


	//----- nvinfo : EIATTR_KPARAM_INFO
	.align		4
.L_25147:
        /*0088*/ 	.byte	0x04, 0x17
        /*008a*/ 	.short	(.L_25149 - .L_25148)
.L_25148:
        /*008c*/ 	.word	0x00000000
        /*0090*/ 	.short	0x000d
        /*0092*/ 	.short	0x005c
        /*0094*/ 	.byte	0x00, 0xf0, 0x11, 0x00


	//----- nvinfo : EIATTR_KPARAM_INFO
	.align		4
.L_25149:
        /*0098*/ 	.byte	0x04, 0x17
        /*009a*/ 	.short	(.L_25151 - .L_25150)
.L_25150:
        /*009c*/ 	.word	0x00000000
        /*00a0*/ 	.short	0x000c
        /*00a2*/ 	.short	0x0058
        /*00a4*/ 	.byte	0x00, 0xf0, 0x11, 0x00


	//----- nvinfo : EIATTR_KPARAM_INFO
	.align		4
.L_25151:
        /*00a8*/ 	.byte	0x04, 0x17
        /*00aa*/ 	.short	(.L_25153 - .L_25152)
.L_25152:
        /*00ac*/ 	.word	0x00000000
        /*00b0*/ 	.short	0x000b
        /*00b2*/ 	.short	0x0050
        /*00b4*/ 	.byte	0x00, 0xf5, 0x21, 0x00


	//----- nvinfo : EIATTR_KPARAM_INFO
	.align		4
.L_25153:
        /*00b8*/ 	.byte	0x04, 0x17
        /*00ba*/ 	.short	(.L_25155 - .L_25154)
.L_25154:
        /*00bc*/ 	.word	0x00000000
        /*00c0*/ 	.short	0x000a
        /*00c2*/ 	.short	0x0048
        /*00c4*/ 	.byte	0x00, 0xf0, 0x11, 0x00


	//----- nvinfo : EIATTR_KPARAM_INFO
	.align		4
.L_25155:
        /*00c8*/ 	.byte	0x04, 0x17
        /*00ca*/ 	.short	(.L_25157 - .L_25156)
.L_25156:
        /*00cc*/ 	.word	0x00000000
        /*00d0*/ 	.short	0x0009
        /*00d2*/ 	.short	0x0040
        /*00d4*/ 	.byte	0x00, 0xf5, 0x21, 0x00


	//----- nvinfo : EIATTR_KPARAM_INFO
	.align		4
.L_25157:
        /*00d8*/ 	.byte	0x04, 0x17
        /*00da*/ 	.short	(.L_25159 - .L_25158)
.L_25158:
        /*00dc*/ 	.word	0x00000000
        /*00e0*/ 	.short	0x0008
        /*00e2*/ 	.short	0x0038
        /*00e4*/ 	.byte	0x00, 0xf5, 0x21, 0x00


	//----- nvinfo : EIATTR_KPARAM_INFO
	.align		4
.L_25159:
        /*00e8*/ 	.byte	0x04, 0x17
        /*00ea*/ 	.short	(.L_25161 - .L_25160)
.L_25160:
        /*00ec*/ 	.word	0x00000000
        /*00f0*/ 	.short	0x0007
        /*00f2*/ 	.short	0x0034
        /*00f4*/ 	.byte	0x00, 0xf0, 0x11, 0x00


	//----- nvinfo : EIATTR_KPARAM_INFO
	.align		4
.L_25161:
        /*00f8*/ 	.byte	0x04, 0x17
        /*00fa*/ 	.short	(.L_25163 - .L_25162)
.L_25162:
        /*00fc*/ 	.word	0x00000000
        /*0100*/ 	.short	0x0006
        /*0102*/ 	.short	0x0030
        /*0104*/ 	.byte	0x00, 0xf0, 0x11, 0x00


	//----- nvinfo : EIATTR_KPARAM_INFO
	.align		4
.L_25163:
        /*0108*/ 	.byte	0x04, 0x17
        /*010a*/ 	.short	(.L_25165 - .L_25164)
.L_25164:
        /*010c*/ 	.word	0x00000000
        /*0110*/ 	.short	0x0005
        /*0112*/ 	.short	0x0028
        /*0114*/ 	.byte	0x00, 0xf5, 0x21, 0x00


	//----- nvinfo : EIATTR_KPARAM_INFO
	.align		4
.L_25165:
        /*0118*/ 	.byte	0x04, 0x17
        /*011a*/ 	.short	(.L_25167 - .L_25166)
.L_25166:
        /*011c*/ 	.word	0x00000000
        /*0120*/ 	.short	0x0004
        /*0122*/ 	.short	0x0020
        /*0124*/ 	.byte	0x00, 0xf5, 0x21, 0x00


	//----- nvinfo : EIATTR_KPARAM_INFO
	.align		4
.L_25167:
        /*0128*/ 	.byte	0x04, 0x17
        /*012a*/ 	.short	(.L_25169 - .L_25168)
.L_25168:
        /*012c*/ 	.word	0x00000000
        /*0130*/ 	.short	0x0003
        /*0132*/ 	.short	0x0018
        /*0134*/ 	.byte	0x00, 0xf5, 0x21, 0x00


	//----- nvinfo : EIATTR_KPARAM_INFO
	.align		4
.L_25169:
        /*0138*/ 	.byte	0x04, 0x17
        /*013a*/ 	.short	(.L_25171 - .L_25170)
.L_25170:
        /*013c*/ 	.word	0x00000000
        /*0140*/ 	.short	0x0002
        /*0142*/ 	.short	0x0010
        /*0144*/ 	.byte	0x00, 0xf5, 0x21, 0x00


	//----- nvinfo : EIATTR_KPARAM_INFO
	.align		4
.L_25171:
        /*0148*/ 	.byte	0x04, 0x17
        /*014a*/ 	.short	(.L_25173 - .L_25172)
.L_25172:
        /*014c*/ 	.word	0x00000000
        /*0150*/ 	.short	0x0001
        /*0152*/ 	.short	0x0008
        /*0154*/ 	.byte	0x00, 0xf5, 0x21, 0x00


	//----- nvinfo : EIATTR_KPARAM_INFO
	.align		4
.L_25173:
        /*0158*/ 	.byte	0x04, 0x17
        /*015a*/ 	.short	(.L_25175 - .L_25174)
.L_25174:
        /*015c*/ 	.word	0x00000000
        /*0160*/ 	.short	0x0000
        /*0162*/ 	.short	0x0000
        /*0164*/ 	.byte	0x00, 0xf5, 0x21, 0x00


	//----- nvinfo : EIATTR_SPARSE_MMA_MASK
	.align		4
.L_25175:
        /*0168*/ 	.byte	0x03, 0x50
        /*016a*/ 	.short	0x0000


	//----- nvinfo : EIATTR_MAXREG_COUNT
	.align		4
        /*016c*/ 	.byte	0x03, 0x1b
        /*016e*/ 	.short	0x00ff


	//----- nvinfo : EIATTR_NUM_BARRIERS
	.align		4
        /*0170*/ 	.byte	0x02, 0x4c
        /*0172*/ 	.byte	0x01
	.zero		1


	//----- nvinfo : EIATTR_MERCURY_ISA_VERSION
	.align		4
        /*0174*/ 	.byte	0x03, 0x5f
        /*0176*/ 	.short	0x0101


	//----- nvinfo : EIATTR_COOP_GROUP_MASK_REGIDS
	.align		4
        /*0178*/ 	.byte	0x04, 0x29
        /*017a*/ 	.short	(.L_25177 - .L_25176)


	//   ....[0]....
.L_25176:
        /*017c*/ 	.word	0xffffffff


	//   ....[1]....
        /*0180*/ 	.word	0xffffffff


	//   ....[2]....
        /*0184*/ 	.word	0xffffffff


	//   ....[3]....
        /*0188*/ 	.word	0xffffffff


	//   ....[4]....
        /*018c*/ 	.word	0xffffffff


	//   ....[5]....
        /*0190*/ 	.word	0xffffffff


	//   ....[6]....
        /*0194*/ 	.word	0xffffffff


	//   ....[7]....
        /*0198*/ 	.word	0xffffffff


	//   ....[8]....
        /*019c*/ 	.word	0xffffffff


	//   ....[9]....
        /*01a0*/ 	.word	0xffffffff


	//   ....[10]....
        /*01a4*/ 	.word	0xffffffff


	//   ....[11]....
        /*01a8*/ 	.word	0xffffffff


	//   ....[12]....
        /*01ac*/ 	.word	0xffffffff


	//   ....[13]....
        /*01b0*/ 	.word	0xffffffff


	//   ....[14]....
        /*01b4*/ 	.word	0xffffffff


	//   ....[15]....
        /*01b8*/ 	.word	0xffffffff


	//   ....[16]....
        /*01bc*/ 	.word	0xffffffff


	//   ....[17]....
        /*01c0*/ 	.word	0xffffffff


	//   ....[18]....
        /*01c4*/ 	.word	0xffffffff


	//   ....[19]....
        /*01c8*/ 	.word	0xffffffff


	//   ....[20]....
        /*01cc*/ 	.word	0xffffffff


	//   ....[21]....
        /*01d0*/ 	.word	0x05000012


	//   ....[22]....
        /*01d4*/ 	.word	0x05000012


	//   ....[23]....
        /*01d8*/ 	.word	0x05000012


	//   ....[24]....
        /*01dc*/ 	.word	0x05000012


	//   ....[25]....
        /*01e0*/ 	.word	0x05000012


	//----- nvinfo : EIATTR_COOP_GROUP_INSTR_OFFSETS
	.align		4
.L_25177:
        /*01e4*/ 	.byte	0x04, 0x28
        /*01e6*/ 	.short	(.L_25179 - .L_25178)


	//   ....[0]....
.L_25178:
        /*01e8*/ 	.word	0x00001aa0


	//   ....[1]....
        /*01ec*/ 	.word	0x00001d20


	//   ....[2]....
        /*01f0*/ 	.word	0x00001d40


	//   ....[3]....
        /*01f4*/ 	.word	0x00001d60


	//   ....[4]....
        /*01f8*/ 	.word	0x00001d80


	//   ....[5]....
        /*01fc*/ 	.word	0x00001eb0


	//   ....[6]....
        /*0200*/ 	.word	0x00001ed0


	//   ....[7]....
        /*0204*/ 	.word	0x00001ef0


	//   ....[8]....
        /*0208*/ 	.word	0x00002d30


	//   ....[9]....
        /*020c*/ 	.word	0x00002d70


	//   ....[10]....
        /*0210*/ 	.word	0x00002d90


	//   ....[11]....
        /*0214*/ 	.word	0x00002db0


	//   ....[12]....
        /*0218*/ 	.word	0x00002dd0


	//   ....[13]....
        /*021c*/ 	.word	0x00002e20


	//   ....[14]....
        /*0220*/ 	.word	0x00002e40


	//   ....[15]....
        /*0224*/ 	.word	0x00002e60


	//   ....[16]....
        /*0228*/ 	.word	0x00005470


	//   ....[17]....
        /*022c*/ 	.word	0x00005490


	//   ....[18]....
        /*0230*/ 	.word	0x000054a0


	//   ....[19]....
        /*0234*/ 	.word	0x000054b0


	//   ....[20]....
        /*0238*/ 	.word	0x000054c0


	//   ....[21]....
        /*023c*/ 	.word	0x00005a60


	//   ....[22]....
        /*0240*/ 	.word	0x00005b10


	//   ....[23]....
        /*0244*/ 	.word	0x00005ba0


	//   ....[24]....
        /*0248*/ 	.word	0x00005c10


	//   ....[25]....
        /*024c*/ 	.word	0x00005c80


	//----- nvinfo : EIATTR_VRC_CTA_INIT_COUNT
	.align		4
.L_25179:
        /*0250*/ 	.byte	0x02, 0x4a
	.zero		1
	.zero		1


	//----- nvinfo : EIATTR_EXIT_INSTR_OFFSETS
	.align		4
        /*0254*/ 	.byte	0x04, 0x1c
        /*0256*/ 	.short	(.L_25181 - .L_25180)


	//   ....[0]....
.L_25180:
        /*0258*/ 	.word	0x00000090


	//   ....[1]....
        /*025c*/ 	.word	0x00005890


	//   ....[2]....
        /*0260*/ 	.word	0x000058c0


	//   ....[3]....
        /*0264*/ 	.word	0x000059f0


	//----- nvinfo : EIATTR_CRS_STACK_SIZE
	.align		4
.L_25181:
        /*0268*/ 	.byte	0x04, 0x1e
        /*026a*/ 	.short	(.L_25183 - .L_25182)
.L_25182:
        /*026c*/ 	.word	0x00000000


	//----- nvinfo : EIATTR_CBANK_PARAM_SIZE
	.align		4
.L_25183:
        /*0270*/ 	.byte	0x03, 0x19
        /*0272*/ 	.short	0x008c


	//----- nvinfo : EIATTR_PARAM_CBANK
	.align		4
        /*0274*/ 	.byte	0x04, 0x0a
        /*0276*/ 	.short	(.L_25185 - .L_25184)
	.align		4
.L_25184:
        /*0278*/ 	.word	index@(.nv.constant0._ZN4vllm25paged_attention_v2_kernelI13__nv_bfloat16S1_Li80ELi16ELi128ELNS_18Fp8KVCacheDataTypeE0ELb1ELi512EEEvPfS3_PT_PKS4_PKT0_SA_ifPKiSC_iPKfiiiSE_SE_iiiii)
        /*027c*/ 	.short	0x0380
        /*027e*/ 	.short	0x008c


	//----- nvinfo : EIATTR_SW_WAR
	.align		4
.L_25185:
        /*0280*/ 	.byte	0x04, 0x36
        /*0282*/ 	.short	(.L_25187 - .L_25186)
.L_25186:
        /*0284*/ 	.word	0x00000008
.L_25187:


//--------------------- .nv.info._ZN4vllm25paged_attention_v2_kernelI13__nv_bfloat16S1_Li64ELi16ELi128ELNS_18Fp8KVCacheDataTypeE0ELb1ELi512EEEvPfS3_PT_PKS4_PKT0_SA_ifPKiSC_iPKfiiiSE_SE_iiiii --------------------------
	.section	.nv.info._ZN4vllm25paged_attention_v2_kernelI13__nv_bfloat16S1_Li64ELi16ELi128ELNS_18Fp8KVCacheDataTypeE0ELb1ELi512EEEvPfS3_PT_PKS4_PKT0_SA_ifPKiSC_iPKfiiiSE_SE_iiiii,"",@"SHT_CUDA_INFO"
	.sectionflags	@""
	.align	4


	//----- nvinfo : EIATTR_CUDA_API_VERSION
	.align		4
        /*0000*/ 	.byte	0x04, 0x37
        /*0002*/ 	.short	(.L_25189 - .L_25188)
.L_25188:
        /*0004*/ 	.word	0x00000082


	//----- nvinfo : EIATTR_KPARAM_INFO
	.align		4
.L_25189:
        /*0008*/ 	.byte	0x04, 0x17
        /*000a*/ 	.short	(.L_25191 - .L_25190)
.L_25190:
        /*000c*/ 	.word	0x00000000
        /*0010*/ 	.short	0x0015
        /*0012*/ 	.short	0x0088
        /*0014*/ 	.byte	0x00, 0xf0, 0x11, 0x00


	//----- nvinfo : EIATTR_KPARAM_INFO
	.align		4
.L_25191:
        /*0018*/ 	.byte	0x04, 0x17
        /*001a*/ 	.short	(.L_25193 - .L_25192)
.L_25192:
        /*001c*/ 	.word	0x00000000
        /*0020*/ 	.short	0x0014
        /*0022*/ 	.short	0x0084
        /*0024*/ 	.byte	0x00, 0xf0, 0x11, 0x00


	//----- nvinfo : EIATTR_KPARAM_INFO
	.align		4
.L_25193:
        /*0028*/ 	.byte	0x04, 0x17
        /*002a*/ 	.short	(.L_25195 - .L_25194)
.L_25194:
        /*002c*/ 	.word	0x00000000
        /*0030*/ 	.short	0x0013
        /*0032*/ 	.short	0x0080
        /*0034*/ 	.byte	0x00, 0xf0, 0x11, 0x00


	//----- nvinfo : EIATTR_KPARAM_INFO
	.align		4
.L_25195:
        /*0038*/ 	.byte	0x04, 0x17
        /*003a*/ 	.short	(.L_25197 - .L_25196)
.L_25196:
        /*003c*/ 	.word	0x00000000
        /*0040*/ 	.short	0x0012
        /*0042*/ 	.short	0x007c
        /*0044*/ 	.byte	0x00, 0xf0, 0x11, 0x00


	//----- nvinfo : EIATTR_KPARAM_INFO
	.align		4
.L_25197:
        /*0048*/ 	.byte	0x04, 0x17
        /*004a*/ 	.short	(.L_25199 - .L_25198)
.L_25198:
        /*004c*/ 	.word	0x00000000
        /*0050*/ 	.short	0x0011
        /*0052*/ 	.short	0x0078
        /*0054*/ 	.byte	0x00, 0xf0, 0x11, 0x00


	//----- nvinfo : EIATTR_KPARAM_INFO
	.align		4
.L_25199:
        /*0058*/ 	.byte	0x04, 0x17
        /*005a*/ 	.short	(.L_25201 - .L_25200)
.L_25200:
        /*005c*/ 	.word	0x00000000
        /*0060*/ 	.short	0x0010
        /*0062*/ 	.short	0x0070
        /*0064*/ 	.byte	0x00, 0xf5, 0x21, 0x00


	//----- nvinfo : EIATTR_KPARAM_INFO
	.align		4
.L_25201:
        /*0068*/ 	.byte	0x04, 0x17
        /*006a*/ 	.short	(.L_25203 - .L_25202)
.L_25202:
        /*006c*/ 	.word	0x00000000
        /*0070*/ 	.short	0x000f
        /*0072*/ 	.short	0x0068
        /*0074*/ 	.byte	0x00, 0xf5, 0x21, 0x00


	//----- nvinfo : EIATTR_KPARAM_INFO
	.align		4
.L_25203:
        /*0078*/ 	.byte	0x04, 0x17
        /*007a*/ 	.short	(.L_25205 - .L_25204)
.L_25204:
        /*007c*/ 	.word	0x00000000
        /*0080*/ 	.short	0x000e
        /*0082*/ 	.short	0x0060
        /*0084*/ 	.byte	0x00, 0xf0, 0x11, 0x00


	//----- nvinfo : EIATTR_KPARAM_INFO
	.align		4
.L_25205:
        /*0088*/ 	.byte	0x04, 0x17
        /*008a*/ 	.short	(.L_25207 - .L_25206)
.L_25206:
        /*008c*/ 	.word	0x00000000
        /*0090*/ 	.short	0x000d
        /*0092*/ 	.short	0x005c
        /*0094*/ 	.byte	0x00, 0xf0, 0x11, 0x00


	//----- nvinfo : EIATTR_KPARAM_INFO
	.align		4
.L_25207:
        /*0098*/ 	.byte	0x04, 0x17
        /*009a*/ 	.short	(.L_25209 - .L_25208)
.L_25208:
        /*009c*/ 	.word	0x00000000
        /*00a0*/ 	.short	0x000c
        /*00a2*/ 	.short	0x0058
        /*00a4*/ 	.byte	0x00, 0xf0, 0x11, 0x00


	//----- nvinfo : EIATTR_KPARAM_INFO
	.align		4
.L_25209:
        /*00a8*/ 	.byte	0x04, 0x17
        /*00aa*/ 	.short	(.L_25211 - .L_25210)
.L_25210:
        /*00ac*/ 	.word	0x00000000
        /*00b0*/ 	.short	0x000b
        /*00b2*/ 	.short	0x0050
        /*00b4*/ 	.byte	0x00, 0xf5, 0x21, 0x00


	//----- nvinfo : EIATTR_KPARAM_INFO
	.align		4
.L_25211:
        /*00b8*/ 	.byte	0x04, 0x17
        /*00ba*/ 	.short	(.L_25213 - .L_25212)
.L_25212:
        /*00bc*/ 	.word	0x00000000
        /*00c0*/ 	.short	0x000a
        /*00c2*/ 	.short	0x0048
        /*00c4*/ 	.byte	0x00, 0xf0, 0x11, 0x00


	//----- nvinfo : EIATTR_KPARAM_INFO
	.align		4
.L_25213:
        /*00c8*/ 	.byte	0x04, 0x17
        /*00ca*/ 	.short	(.L_25215 - .L_25214)
.L_25214:
        /*00cc*/ 	.word	0x00000000
        /*00d0*/ 	.short	0x0009
        /*00d2*/ 	.short	0x0040
        /*00d4*/ 	.byte	0x00, 0xf5, 0x21, 0x00


	//----- nvinfo : EIATTR_KPARAM_INFO
	.align		4
.L_25215:
        /*00d8*/ 	.byte	0x04, 0x17
        /*00da*/ 	.short	(.L_25217 - .L_25216)
.L_25216:
        /*00dc*/ 	.word	0x00000000
        /*00e0*/ 	.short	0x0008
        /*00e2*/ 	.short	0x0038
        /*00e4*/ 	.byte	0x00, 0xf5, 0x21, 0x00


	//----- nvinfo : EIATTR_KPARAM_INFO
	.align		4
.L_25217:
        /*00e8*/ 	.byte	0x04, 0x17
        /*00ea*/ 	.short	(.L_25219 - .L_25218)
.L_25218:
        /*00ec*/ 	.word	0x00000000
        /*00f0*/ 	.short	0x0007
        /*00f2*/ 	.short	0x0034
        /*00f4*/ 	.byte	0x00, 0xf0, 0x11, 0x00


	//----- nvinfo : EIATTR_KPARAM_INFO
	.align		4
.L_25219:
        /*00f8*/ 	.byte	0x04, 0x17
        /*00fa*/ 	.short	(.L_25221 - .L_25220)
.L_25220:
        /*00fc*/ 	.word	0x00000000
        /*0100*/ 	.short	0x0006
        /*0102*/ 	.short	0x0030
        /*0104*/ 	.byte	0x00, 0xf0, 0x11, 0x00


	//----- nvinfo : EIATTR_KPARAM_INFO
	.align		4
.L_25221:
        /*0108*/ 	.byte	0x04, 0x17
        /*010a*/ 	.short	(.L_25223 - .L_25222)
.L_25222:
        /*010c*/ 	.word	0x00000000
        /*0110*/ 	.short	0x0005
        /*0112*/ 	.short	0x0028
        /*0114*/ 	.byte	0x00, 0xf5, 0x21, 0x00


	//----- nvinfo : EIATTR_KPARAM_INFO
	.align		4
.L_25223:
        /*0118*/ 	.byte	0x04, 0x17
        /*011a*/ 	.short	(.L_25225 - .L_25224)
.L_25224:
        /*011c*/ 	.word	0x00000000
        /*0120*/ 	.short	0x0004
        /*0122*/ 	.short	0x0020
        /*0124*/ 	.byte	0x00, 0xf5, 0x21, 0x00


	//----- nvinfo : EIATTR_KPARAM_INFO
	.align		4
.L_25225:
        /*0128*/ 	.byte	0x04, 0x17
        /*012a*/ 	.short	(.L_25227 - .L_25226)
.L_25226:
        /*012c*/ 	.word	0x00000000
        /*0130*/ 	.short	0x0003
        /*0132*/ 	.short	0x0018
        /*0134*/ 	.byte	0x00, 0xf5, 0x21, 0x00


	//----- nvinfo : EIATTR_KPARAM_INFO
	.align		4
.L_25227:
        /*0138*/ 	.byte	0x04, 0x17
        /*013a*/ 	.short	(.L_25229 - .L_25228)
.L_25228:
        /*013c*/ 	.word	0x00000000
        /*0140*/ 	.short	0x0002
        /*0142*/ 	.short	0x0010
        /*0144*/ 	.byte	0x00, 0xf5, 0x21, 0x00


	//----- nvinfo : EIATTR_KPARAM_INFO
	.align		4
.L_25229:
        /*0148*/ 	.byte	0x04, 0x17
        /*014a*/ 	.short	(.L_25231 - .L_25230)
.L_25230:
        /*014c*/ 	.word	0x00000000
        /*0150*/ 	.short	0x0001
        /*0152*/ 	.short	0x0008
        /*0154*/ 	.byte	0x00, 0xf5, 0x21, 0x00


	//----- nvinfo : EIATTR_KPARAM_INFO
	.align		4
.L_25231:
        /*0158*/ 	.byte	0x04, 0x17
        /*015a*/ 	.short	(.L_25233 - .L_25232)
.L_25232:
        /*015c*/ 	.word	0x00000000
        /*0160*/ 	.short	0x0000
        /*0162*/ 	.short	0x0000
        /*0164*/ 	.byte	0x00, 0xf5, 0x21, 0x00


	//----- nvinfo : EIATTR_SPARSE_MMA_MASK
	.align		4
.L_25233:
        /*0168*/ 	.byte	0x03, 0x50
        /*016a*/ 	.short	0x0000


	//----- nvinfo : EIATTR_MAXREG_COUNT
	.align		4
        /*016c*/ 	.byte	0x03, 0x1b
        /*016e*/ 	.short	0x00ff


	//----- nvinfo : EIATTR_NUM_BARRIERS
	.align		4
        /*0170*/ 	.byte	0x02, 0x4c
        /*0172*/ 	.byte	0x01
	.zero		1


	//----- nvinfo : EIATTR_MERCURY_ISA_VERSION
	.align		4
        /*0174*/ 	.byte	0x03, 0x5f
        /*0176*/ 	.short	0x0101


	//----- nvinfo : EIATTR_COOP_GROUP_MASK_REGIDS
	.align		4
        /*0178*/ 	.byte	0x04, 0x29
        /*017a*/ 	.short	(.L_25235 - .L_25234)


	//   ....[0]....
.L_25234:
        /*017c*/ 	.word	0xffffffff


	//   ....[1]....
        /*0180*/ 	.word	0xffffffff


	//   ....[2]....
        /*0184*/ 	.word	0xffffffff


	//   ....[3]....
        /*0188*/ 	.word	0xffffffff


	//   ....[4]....
        /*018c*/ 	.word	0xffffffff


	//   ....[5]....
        /*0190*/ 	.word	0xffffffff


	//   ....[6]....
        /*0194*/ 	.word	0xffffffff


	//   ....[7]....
        /*0198*/ 	.word	0xffffffff


	//   ....[8]....
        /*019c*/ 	.word	0xffffffff


	//   ....[9]....
        /*01a0*/ 	.word	0xffffffff


	//   ....[10]....
        /*01a4*/ 	.word	0xffffffff


	//   ....[11]....
        /*01a8*/ 	.word	0xffffffff


	//   ....[12]....
        /*01ac*/ 	.word	0xffffffff


	//   ....[13]....
        /*01b0*/ 	.word	0xffffffff


	//   ....[14]....
        /*01b4*/ 	.word	0xffffffff


	//   ....[15]....
        /*01b8*/ 	.word	0xffffffff


	//   ....[16]....
        /*01bc*/ 	.word	0xffffffff


	//   ....[17]....
        /*01c0*/ 	.word	0xffffffff


	//   ....[18]....
        /*01c4*/ 	.word	0xffffffff


	//   ....[19]....
        /*01c8*/ 	.word	0xffffffff


	//   ....[20]....
        /*01cc*/ 	.word	0x05000008


	//   ....[21]....
        /*01d0*/ 	.word	0x05000008


	//   ....[22]....
        /*01d4*/ 	.word	0x05000008


	//   ....[23]....
        /*01d8*/ 	.word	0x05000008


	//   ....[24]....
        /*01dc*/ 	.word	0x05000008


	//----- nvinfo : EIATTR_COOP_GROUP_INSTR_OFFSETS
	.align		4
.L_25235:
        /*01e0*/ 	.byte	0x04, 0x28
        /*01e2*/ 	.short	(.L_25237 - .L_25236)


	//   ....[0]....
.L_25236:
        /*01e4*/ 	.word	0x00001ab0


	//   ....[1]....
        /*01e8*/ 	.word	0x00001cf0


	//   ....[2]....
        /*01ec*/ 	.word	0x00001d10


	//   ....[3]....
        /*01f0*/ 	.word	0x00001d30


	//   ....[4]....
        /*01f4*/ 	.word	0x00001d50


	//   ....[5]....
        /*01f8*/ 	.word	0x00001e70


	//   ....[6]....
        /*01fc*/ 	.word	0x00001e90


	//   ....[7]....
        /*0200*/ 	.word	0x00001eb0


	//   ....[8]....
        /*0204*/ 	.word	0x00002cf0


	//   ....[9]....
        /*0208*/ 	.word	0x00002d20


	//   ....[10]....
        /*020c*/ 	.word	0x00002d40


	//   ....[11]....
        /*0210*/ 	.word	0x00002d60


	//   ....[12]....
        /*0214*/ 	.word	0x00002d80


	//   ....[13]....
        /*0218*/ 	.word	0x00002dd0


	//   ....[14]....
        /*021c*/ 	.word	0x00002df0


	//   ....[15]....
        /*0220*/ 	.word	0x00002e10


	//   ....[16]....
        /*0224*/ 	.word	0x00004fb0


	//   ....[17]....
        /*0228*/ 	.word	0x00004ff0


	//   ....[18]....
        /*022c*/ 	.word	0x00005040


	//   ....[19]....
        /*0230*/ 	.word	0x00005050


	//   ....[20]....
        /*0234*/ 	.word	0x00005550


	//   ....[21]....
        /*0238*/ 	.word	0x00005600


	//   ....[22]....
        /*023c*/ 	.word	0x00005690


	//   ....[23]....
        /*0240*/ 	.word	0x00005700


	//   ....[24]....
        /*0244*/ 	.word	0x00005770


	//----- nvinfo : EIATTR_VRC_CTA_INIT_COUNT
	.align		4
.L_25237:
        /*0248*/ 	.byte	0x02, 0x4a
	.zero		1
	.zero		1


	//----- nvinfo : EIATTR_EXIT_INSTR_OFFSETS
	.align		4
        /*024c*/ 	.byte	0x04, 0x1c
        /*024e*/ 	.short	(.L_25239 - .L_25238)


	//   ....[0]....
.L_25238:
        /*0250*/ 	.word	0x000000d0


	//   ....[1]....
        /*0254*/ 	.word	0x00005360


	//   ....[2]....
        /*0258*/ 	.word	0x00005390


	//   ....[3]....
        /*025c*/ 	.word	0x000054f0


	//----- nvinfo : EIATTR_CRS_STACK_SIZE
	.align		4
.L_25239:
        /*0260*/ 	.byte	0x04, 0x1e
        /*0262*/ 	.short	(.L_25241 - .L_25240)
.L_25240:
        /*0264*/ 	.word	0x00000000


	//----- nvinfo : EIATTR_CBANK_PARAM_SIZE
	.align		4
.L_25241:
        /*0268*/ 	.byte	0x03, 0x19
        /*026a*/ 	.short	0x008c


	//----- nvinfo : EIATTR_PARAM_CBANK
	.align		4
        /*026c*/ 	.byte	0x04, 0x0a
        /*026e*/ 	.short	(.L_25243 - .L_25242)
	.align		4
.L_25242:
        /*0270*/ 	.word	index@(.nv.constant0._ZN4vllm25paged_attention_v2_kernelI13__nv_bfloat16S1_Li64ELi16ELi128ELNS_18Fp8KVCacheDataTypeE0ELb1ELi512EEEvPfS3_PT_PKS4_PKT0_SA_ifPKiSC_iPKfiiiSE_SE_iiiii)
        /*0274*/ 	.short	0x0380
        /*0276*/ 	.short	0x008c


	//----- nvinfo : EIATTR_SW_WAR
	.align		4
.L_25243:
        /*0278*/ 	.byte	0x04, 0x36
        /*027a*/ 	.short	(.L_25245 - .L_25244)
.L_25244:
        /*027c*/ 	.word	0x00000008
.L_25245:


//--------------------- .nv.info._ZN4vllm25paged_attention_v2_kernelI13__nv_bfloat16S1_Li32ELi16ELi128ELNS_18Fp8KVCacheDataTypeE0ELb1ELi512EEEvPfS3_PT_PKS4_PKT0_SA_ifPKiSC_iPKfiiiSE_SE_iiiii --------------------------
	.section	.nv.info._ZN4vllm25paged_attention_v2_kernelI13__nv_bfloat16S1_Li32ELi16ELi128ELNS_18Fp8KVCacheDataTypeE0ELb1ELi512EEEvPfS3_PT_PKS4_PKT0_SA_ifPKiSC_iPKfiiiSE_SE_iiiii,"",@"SHT_CUDA_INFO"
	.sectionflags	@""
	.align	4


	//----- nvinfo : EIATTR_CUDA_API_VERSION
	.align		4
        /*0000*/ 	.byte	0x04, 0x37
        /*0002*/ 	.short	(.L_25247 - .L_25246)
.L_25246:
        /*0004*/ 	.word	0x00000082


	//----- nvinfo : EIATTR_KPARAM_INFO
	.align		4
.L_25247:
        /*0008*/ 	.byte	0x04, 0x17
        /*000a*/ 	.short	(.L_25249 - .L_25248)
.L_25248:
        /*000c*/ 	.word	0x00000000
        /*0010*/ 	.short	0x0015
        /*0012*/ 	.short	0x0088
        /*0014*/ 	.byte	0x00, 0xf0, 0x11, 0x00


	//----- nvinfo : EIATTR_KPARAM_INFO
	.align		4
.L_25249:
        /*0018*/ 	.byte	0x04, 0x17
        /*001a*/ 	.short	(.L_25251 - .L_25250)
.L_25250:
        /*001c*/ 	.word	0x00000000
        /*0020*/ 	.short	0x0014
        /*0022*/ 	.short	0x0084
        /*0024*/ 	.byte	0x00, 0xf0, 0x11, 0x00


	//----- nvinfo : EIATTR_KPARAM_INFO
	.align		4
.L_25251:
        /*0028*/ 	.byte	0x04, 0x17
        /*002a*/ 	.short	(.L_25253 - .L_25252)
.L_25252:
        /*002c*/ 	.word	0x00000000
        /*0030*/ 	.short	0x0013
        /*0032*/ 	.short	0x0080
        /*0034*/ 	.byte	0x00, 0xf0, 0x11, 0x00


	//----- nvinfo : EIATTR_KPARAM_INFO
	.align		4
.L_25253:
        /*0038*/ 	.byte	0x04, 0x17
        /*003a*/ 	.short	(.L_25255 - .L_25254)
.L_25254:
        /*003c*/ 	.word	0x00000000
        /*0040*/ 	.short	0x0012
        /*0042*/ 	.short	0x007c
        /*0044*/ 	.byte	0x00, 0xf0, 0x11, 0x00


	//----- nvinfo : EIATTR_KPARAM_INFO
	.align		4
.L_25255:
        /*0048*/ 	.byte	0x04, 0x17
        /*004a*/ 	.short	(.L_25257 - .L_25256)
.L_25256:
        /*004c*/ 	.word	0x00000000
        /*0050*/ 	.short	0x0011
        /*0052*/ 	.short	0x0078
        /*0054*/ 	.byte	0x00, 0xf0, 0x11, 0x00


	//----- nvinfo : EIATTR_KPARAM_INFO
	.align		4
.L_25257:
        /*0058*/ 	.byte	0x04, 0x17
        /*005a*/ 	.short	(.L_25259 - .L_25258)
.L_25258:
        /*005c*/ 	.word	0x00000000
        /*0060*/ 	.short	0x0010
        /*0062*/ 	.short	0x0070
        /*0064*/ 	.byte	0x00, 0xf5, 0x21, 0x00


	//----- nvinfo : EIATTR_KPARAM_INFO
	.align		4
.L_25259:
        /*0068*/ 	.byte	0x04, 0x17
        /*006a*/ 	.short	(.L_25261 - .L_25260)
.L_25260:
        /*006c*/ 	.word	0x00000000
        /*0070*/ 	.short	0x000f
        /*0072*/ 	.short	0x0068
        /*0074*/ 	.byte	0x00, 0xf5, 0x21, 0x00


	//----- nvinfo : EIATTR_KPARAM_INFO
	.align		4
.L_25261:
        /*0078*/ 	.byte	0x04, 0x17
        /*007a*/ 	.short	(.L_25263 - .L_25262)
.L_25262:
        /*007c*/ 	.word	0x00000000
        /*0080*/ 	.short	0x000e
        /*0082*/ 	.short	0x0060
        /*0084*/ 	.byte	0x00, 0xf0, 0x11, 0x00


	//----- nvinfo : EIATTR_KPARAM_INFO
	.align		4
.L_25263:
        /*0088*/ 	.byte	0x04, 0x17
        /*008a*/ 	.short	(.L_25265 - .L_25264)
.L_25264:
        /*008c*/ 	.word	0x00000000
        /*0090*/ 	.short	0x000d
        /*0092*/ 	.short	0x005c
        /*0094*/ 	.byte	0x00, 0xf0, 0x11, 0x00


	//----- nvinfo : EIATTR_KPARAM_INFO
	.align		4
.L_25265:
        /*0098*/ 	.byte	0x04, 0x17
        /*009a*/ 	.short	(.L_25267 - .L_25266)
.L_25266:
        /*009c*/ 	.word	0x00000000
        /*00a0*/ 	.short	0x000c
        /*00a2*/ 	.short	0x0058
        /*00a4*/ 	.byte	0x00, 0xf0, 0x11, 0x00


	//----- nvinfo : EIATTR_KPARAM_INFO
	.align		4
.L_25267:
        /*00a8*/ 	.byte	0x04, 0x17
        /*00aa*/ 	.short	(.L_25269 - .L_25268)
.L_25268:
        /*00ac*/ 	.word	0x00000000
        /*00b0*/ 	.short	0x000b
        /*00b2*/ 	.short	0x0050
        /*00b4*/ 	.byte	0x00, 0xf5, 0x21, 0x00


	//----- nvinfo : EIATTR_KPARAM_INFO
	.align		4
.L_25269:
        /*00b8*/ 	.byte	0x04, 0x17
        /*00ba*/ 	.short	(.L_25271 - .L_25270)
.L_25270:
        /*00bc*/ 	.word	0x00000000
        /*00c0*/ 	.short	0x000a
        /*00c2*/ 	.short	0x0048
        /*00c4*/ 	.byte	0x00, 0xf0, 0x11, 0x00


	//----- nvinfo : EIATTR_KPARAM_INFO
	.align		4
.L_25271:
        /*00c8*/ 	.byte	0x04, 0x17
        /*00ca*/ 	.short	(.L_25273 - .L_25272)
.L_25272:
        /*00cc*/ 	.word	0x00000000
        /*00d0*/ 	.short	0x0009
        /*00d2*/ 	.short	0x0040
        /*00d4*/ 	.byte	0x00, 0xf5, 0x21, 0x00


	//----- nvinfo : EIATTR_KPARAM_INFO
	.align		4
.L_25273:
        /*00d8*/ 	.byte	0x04, 0x17
        /*00da*/ 	.short	(.L_25275 - .L_25274)
.L_25274:
        /*00dc*/ 	.word	0x00000000
        /*00e0*/ 	.short	0x0008
        /*00e2*/ 	.short	0x0038
        /*00e4*/ 	.byte	0x00, 0xf5, 0x21, 0x00


	//----- nvinfo : EIATTR_KPARAM_INFO
	.align		4
.L_25275:
        /*00e8*/ 	.byte	0x04, 0x17
        /*00ea*/ 	.short	(.L_25277 - .L_25276)
.L_25276:
        /*00ec*/ 	.word	0x00000000
        /*00f0*/ 	.short	0x0007
        /*00f2*/ 	.short	0x0034
        /*00f4*/ 	.byte	0x00, 0xf0, 0x11, 0x00


	//----- nvinfo : EIATTR_KPARAM_INFO
	.align		4
.L_25277:
        /*00f8*/ 	.byte	0x04, 0x17
        /*00fa*/ 	.short	(.L_25279 - .L_25278)
.L_25278:
        /*00fc*/ 	.word	0x00000000
        /*0100*/ 	.short	0x0006
        /*0102*/ 	.short	0x0030
        /*0104*/ 	.byte	0x00, 0xf0, 0x11, 0x00


	//----- nvinfo : EIATTR_KPARAM_INFO
	.align		4
.L_25279:
        /*0108*/ 	.byte	0x04, 0x17
        /*010a*/ 	.short	(.L_25281 - .L_25280)
.L_25280:
        /*010c*/ 	.word	0x00000000
        /*0110*/ 	.short	0x0005
        /*0112*/ 	.short	0x0028
        /*0114*/ 	.byte	0x00, 0xf5, 0x21, 0x00


	//----- nvinfo : EIATTR_KPARAM_INFO
	.align		4
.L_25281:
        /*0118*/ 	.byte	0x04, 0x17
        /*011a*/ 	.short	(.L_25283 - .L_25282)
.L_25282:
        /*011c*/ 	.word	0x00000000
        /*0120*/ 	.short	0x0004
        /*0122*/ 	.short	0x0020
        /*0124*/ 	.byte	0x00, 0xf5, 0x21, 0x00


	//----- nvinfo : EIATTR_KPARAM_INFO
	.align		4
.L_25283:
        /*0128*/ 	.byte	0x04, 0x17
        /*012a*/ 	.short	(.L_25285 - .L_25284)
.L_25284:
        /*012c*/ 	.word	0x00000000
        /*0130*/ 	.short	0x0003
        /*0132*/ 	.short	0x0018
        /*0134*/ 	.byte	0x00, 0xf5, 0x21, 0x00


	//----- nvinfo : EIATTR_KPARAM_INFO
	.align		4
.L_25285:
        /*0138*/ 	.byte	0x04, 0x17
        /*013a*/ 	.short	(.L_25287 - .L_25286)
.L_25286:
        /*013c*/ 	.word	0x00000000
        /*0140*/ 	.short	0x0002
        /*0142*/ 	.short	0x0010
        /*0144*/ 	.byte	0x00, 0xf5, 0x21, 0x00


	//----- nvinfo : EIATTR_KPARAM_INFO
	.align		4
.L_25287:
        /*0148*/ 	.byte	0x04, 0x17
        /*014a*/ 	.short	(.L_25289 - .L_25288)
.L_25288:
        /*014c*/ 	.word	0x00000000
        /*0150*/ 	.short	0x0001
        /*0152*/ 	.short	0x0008
        /*0154*/ 	.byte	0x00, 0xf5, 0x21, 0x00


	//----- nvinfo : EIATTR_KPARAM_INFO
	.align		4
.L_25289:
        /*0158*/ 	.byte	0x04, 0x17
        /*015a*/ 	.short	(.L_25291 - .L_25290)
.L_25290:
        /*015c*/ 	.word	0x00000000
        /*0160*/ 	.short	0x0000
        /*0162*/ 	.short	0x0000
        /*0164*/ 	.byte	0x00, 0xf5, 0x21, 0x00


	//----- nvinfo : EIATTR_SPARSE_MMA_MASK
	.align		4
.L_25291:
        /*0168*/ 	.byte	0x03, 0x50
        /*016a*/ 	.short	0x0000


	//----- nvinfo : EIATTR_MAXREG_COUNT
	.align		4
        /*016c*/ 	.byte	0x03, 0x1b
        /*016e*/ 	.short	0x00ff


	//----- nvinfo : EIATTR_NUM_BARRIERS
	.align		4
        /*0170*/ 	.byte	0x02, 0x4c
        /*0172*/ 	.byte	0x01
	.zero		1


	//----- nvinfo : EIATTR_MERCURY_ISA_VERSION
	.align		4
        /*0174*/ 	.byte	0x03, 0x5f
        /*0176*/ 	.short	0x0101


	//----- nvinfo : EIATTR_COOP_GROUP_MASK_REGIDS
	.align		4
        /*0178*/ 	.byte	0x04, 0x29
        /*017a*/ 	.short	(.L_25293 - .L_25292)


	//   ....[0]....
.L_25292:
        /*017c*/ 	.word	0xffffffff


	//   ....[1]....
        /*0180*/ 	.word	0xffffffff


	//   ....[2]....
        /*0184*/ 	.word	0xffffffff


	//   ....[3]....
        /*0188*/ 	.word	0xffffffff


	//   ....[4]....
        /*018c*/ 	.word	0xffffffff


	//   ....[5]....
        /*0190*/ 	.word	0xffffffff


	//   ....[6]....
        /*0194*/ 	.word	0xffffffff


	//   ....[7]....
        /*0198*/ 	.word	0xffffffff


	//   ....[8]....
        /*019c*/ 	.word	0xffffffff


	//   ....[9]....
        /*01a0*/ 	.word	0xffffffff


	//   ....[10]....
        /*01a4*/ 	.word	0xffffffff


	//   ....[11]....
        /*01a8*/ 	.word	0xffffffff


	//   ....[12]....
        /*01ac*/ 	.word	0xffffffff


	//   ....[13]....
        /*01b0*/ 	.word	0xffffffff


	//   ....[14]....
        /*01b4*/ 	.word	0xffffffff


	//   ....[15]....
        /*01b8*/ 	.word	0xffffffff


	//   ....[16]....
        /*01bc*/ 	.word	0xffffffff


	//   ....[17]....
        /*01c0*/ 	.word	0xffffffff


	//   ....[18]....
        /*01c4*/ 	.word	0x0500000a


	//   ....[19]....
        /*01c8*/ 	.word	0x0500000a


	//   ....[20]....
        /*01cc*/ 	.word	0x0500000a


	//   ....[21]....
        /*01d0*/ 	.word	0x0500000a


	//   ....[22]....
        /*01d4*/ 	.word	0x0500000a


	//----- nvinfo : EIATTR_COOP_GROUP_INSTR_OFFSETS
	.align		4
.L_25293:
        /*01d8*/ 	.byte	0x04, 0x28
        /*01da*/ 	.short	(.L_25295 - .L_25294)


	//   ....[0]....
.L_25294:
        /*01dc*/ 	.word	0x00001560


	//   ....[1]....
        /*01e0*/ 	.word	0x00001790


	//   ....[2]....
        /*01e4*/ 	.word	0x000017b0


	//   ....[3]....
        /*01e8*/ 	.word	0x000017d0


	//   ....[4]....
        /*01ec*/ 	.word	0x000017f0


	//   ....[5]....
        /*01f0*/ 	.word	0x00001910


	//   ....[6]....
        /*01f4*/ 	.word	0x00001930


	//   ....[7]....
        /*01f8*/ 	.word	0x00001950


	//   ....[8]....
        /*01fc*/ 	.word	0x00002790


	//   ....[9]....
        /*0200*/ 	.word	0x000027c0


	//   ....[10]....
        /*0204*/ 	.word	0x000027e0


	//   ....[11]....
        /*0208*/ 	.word	0x00002800


	//   ....[12]....
        /*020c*/ 	.word	0x00002820


	//   ....[13]....
        /*0210*/ 	.word	0x00002870


	//   ....[14]....
        /*0214*/ 	.word	0x00002890


	//   ....[15]....
        /*0218*/ 	.word	0x000028b0


	//   ....[16]....
        /*021c*/ 	.word	0x00004290


	//   ....[17]....
        /*0220*/ 	.word	0x000042d0


	//   ....[18]....
        /*0224*/ 	.word	0x00004660


	//   ....[19]....
        /*0228*/ 	.word	0x00004710


	//   ....[20]....
        /*022c*/ 	.word	0x000047a0


	//   ....[21]....
        /*0230*/ 	.word	0x00004810


	//   ....[22]....
        /*0234*/ 	.word	0x00004880


	//----- nvinfo : EIATTR_VRC_CTA_INIT_COUNT
	.align		4
.L_25295:
        /*0238*/ 	.byte	0x02, 0x4a
	.zero		1
	.zero		1


	//----- nvinfo : EIATTR_EXIT_INSTR_OFFSETS
	.align		4
        /*023c*/ 	.byte	0x04, 0x1c
        /*023e*/ 	.short	(.L_25297 - .L_25296)


	//   ....[0]....
.L_25296:
        /*0240*/ 	.word	0x000000d0


	//   ....[1]....
        /*0244*/ 	.word	0x000044c0


	//   ....[2]....
        /*0248*/ 	.word	0x000044f0


	//   ....[3]....
        /*024c*/ 	.word	0x000045f0


	//----- nvinfo : EIATTR_CRS_STACK_SIZE
	.align		4
.L_25297:
        /*0250*/ 	.byte	0x04, 0x1e
        /*0252*/ 	.short	(.L_25299 - .L_25298)
.L_25298:
        /*0254*/ 	.word	0x00000000


	//----- nvinfo : EIATTR_CBANK_PARAM_SIZE
	.align		4
.L_25299:
        /*0258*/ 	.byte	0x03, 0x19
        /*025a*/ 	.short	0x008c


	//----- nvinfo : EIATTR_PARAM_CBANK
	.align		4
        /*025c*/ 	.byte	0x04, 0x0a
        /*025e*/ 	.short	(.L_25301 - .L_25300)
	.align		4
.L_25300:
        /*0260*/ 	.word	index@(.nv.constant0._ZN4vllm25paged_attention_v2_kernelI13__nv_bfloat16S1_Li32ELi16ELi128ELNS_18Fp8KVCacheDataTypeE0ELb1ELi512EEEvPfS3_PT_PKS4_PKT0_SA_ifPKiSC_iPKfiiiSE_SE_iiiii)
        /*0264*/ 	.short	0x0380
        /*0266*/ 	.short	0x008c


	//----- nvinfo : EIATTR_SW_WAR
	.align		4
.L_25301:
        /*0268*/ 	.byte	0x04, 0x36
        /*026a*/ 	.short	(.L_25303 - .L_25302)
.L_25302:
        /*026c*/ 	.word	0x00000008
.L_25303:


//--------------------- .nv.info._ZN4vllm25paged_attention_v2_kernelI13__nv_bfloat16S1_Li256ELi8ELi128ELNS_18Fp8KVCacheDataTypeE0ELb0ELi512EEEvPfS3_PT_PKS4_PKT0_SA_ifPKiSC_iPKfiiiSE_SE_iiiii --------------------------
	.section	.nv.info._ZN4vllm25paged_attention_v2_kernelI13__nv_bfloat16S1_Li256ELi8ELi128ELNS_18Fp8KVCacheDataTypeE0ELb0ELi512EEEvPfS3_PT_PKS4_PKT0_SA_ifPKiSC_iPKfiiiSE_SE_iiiii,"",@"SHT_CUDA_INFO"
	.sectionflags	@""
	.align	4


	//----- nvinfo : EIATTR_CUDA_API_VERSION
	.align		4
        /*0000*/ 	.byte	0x04, 0x37
        /*0002*/ 	.short	(.L_25305 - .L_25304)
.L_25304:
        /*0004*/ 	.word	0x00000082


	//----- nvinfo : EIATTR_KPARAM_INFO
	.align		4
.L_25305:
        /*0008*/ 	.byte	0x04, 0x17
        /*000a*/ 	.short	(.L_25307 - .L_25306)
.L_25306:
        /*000c*/ 	.word	0x00000000
        /*0010*/ 	.short	0x0015
        /*0012*/ 	.short	0x0088
        /*0014*/ 	.byte	0x00, 0xf0, 0x11, 0x00


	//----- nvinfo : EIATTR_KPARAM_INFO
	.align		4
.L_25307:
        /*0018*/ 	.byte	0x04, 0x17
        /*001a*/ 	.short	(.L_25309 - .L_25308)
.L_25308:
        /*001c*/ 	.word	0x00000000
        /*0020*/ 	.short	0x0014
        /*0022*/ 	.short	0x0084
        /*0024*/ 	.byte	0x00, 0xf0, 0x11, 0x00


	//----- nvinfo : EIATTR_KPARAM_INFO
	.align		4
.L_25309:
        /*0028*/ 	.byte	0x04, 0x17
        /*002a*/ 	.short	(.L_25311 - .L_25310)
.L_25310:
        /*002c*/ 	.word	0x00000000
        /*0030*/ 	.short	0x0013
        /*0032*/ 	.short	0x0080
        /*0034*/ 	.byte	0x00, 0xf0, 0x11, 0x00


	//----- nvinfo : EIATTR_KPARAM_INFO
	.align		4
.L_25311:
        /*0038*/ 	.byte	0x04, 0x17
        /*003a*/ 	.short	(.L_25313 - .L_25312)
.L_25312:
        /*003c*/ 	.word	0x00000000
        /*0040*/ 	.short	0x0012
        /*0042*/ 	.short	0x007c
        /*0044*/ 	.byte	0x00, 0xf0, 0x11, 0x00


	//----- nvinfo : EIATTR_KPARAM_INFO
	.align		4
.L_25313:
        /*0048*/ 	.byte	0x04, 0x17
        /*004a*/ 	.short	(.L_25315 - .L_25314)
.L_25314:
        /*004c*/ 	.word	0x00000000
        /*0050*/ 	.short	0x0011
        /*0052*/ 	.short	0x0078
        /*0054*/ 	.byte	0x00, 0xf0, 0x11, 0x00


	//----- nvinfo : EIATTR_KPARAM_INFO
	.align		4
.L_25315:
        /*0058*/ 	.byte	0x04, 0x17
        /*005a*/ 	.short	(.L_25317 - .L_25316)
.L_25316:
        /*005c*/ 	.word	0x00000000
        /*0060*/ 	.short	0x0010
        /*0062*/ 	.short	0x0070
        /*0064*/ 	.byte	0x00, 0xf5, 0x21, 0x00


	//----- nvinfo : EIATTR_KPARAM_INFO
	.align		4
.L_25317:
        /*0068*/ 	.byte	0x04, 0x17
        /*006a*/ 	.short	(.L_25319 - .L_25318)
.L_25318:
        /*006c*/ 	.word	0x00000000
        /*0070*/ 	.short	0x000f
        /*0072*/ 	.short	0x0068
        /*0074*/ 	.byte	0x00, 0xf5, 0x21, 0x00


	//----- nvinfo : EIATTR_KPARAM_INFO
	.align		4
.L_25319:
        /*0078*/ 	.byte	0x04, 0x17
        /*007a*/ 	.short	(.L_25321 - .L_25320)
.L_25320:
        /*007c*/ 	.word	0x00000000
        /*0080*/ 	.short	0x000e
        /*0082*/ 	.short	0x0060
        /*0084*/ 	.byte	0x00, 0xf0, 0x11, 0x00


	//----- nvinfo : EIATTR_KPARAM_INFO
	.align		4
.L_25321:
        /*0088*/ 	.byte	0x04, 0x17
        /*008a*/ 	.short	(.L_25323 - .L_25322)
.L_25322:
        /*008c*/ 	.word	0x00000000
        /*0090*/ 	.short	0x000d
        /*0092*/ 	.short	0x005c
        /*0094*/ 	.byte	0x00, 0xf0, 0x11, 0x00


	//----- nvinfo : EIATTR_KPARAM_INFO
	.align		4
.L_25323:
        /*0098*/ 	.byte	0x04, 0x17
        /*009a*/ 	.short	(.L_25325 - .L_25324)
.L_25324:
        /*009c*/ 	.word	0x00000000
        /*00a0*/ 	.short	0x000c
        /*00a2*/ 	.short	0x0058
        /*00a4*/ 	.byte	0x00, 0xf0, 0x11, 0x00


	//----- nvinfo : EIATTR_KPARAM_INFO
	.align		4
.L_25325:
        /*00a8*/ 	.byte	0x04, 0x17
        /*00aa*/ 	.short	(.L_25327 - .L_25326)
.L_25326:
        /*00ac*/ 	.word	0x00000000
        /*00b0*/ 	.short	0x000b
        /*00b2*/ 	.short	0x0050
        /*00b4*/ 	.byte	0x00, 0xf5, 0x21, 0x00


	//----- nvinfo : EIATTR_KPARAM_INFO
	.align		4
.L_25327:
        /*00b8*/ 	.byte	0x04, 0x17
        /*00ba*/ 	.short	(.L_25329 - .L_25328)
.L_25328:
        /*00bc*/ 	.word	0x00000000
        /*00c0*/ 	.short	0x000a
        /*00c2*/ 	.short	0x0048
        /*00c4*/ 	.byte	0x00, 0xf0, 0x11, 0x00


	//----- nvinfo : EIATTR_KPARAM_INFO
	.align		4
.L_25329:
        /*00c8*/ 	.byte	0x04, 0x17
        /*00ca*/ 	.short	(.L_25331 - .L_25330)
.L_25330:
        /*00cc*/ 	.word	0x00000000
        /*00d0*/ 	.short	0x0009
        /*00d2*/ 	.short	0x0040
        /*00d4*/ 	.byte	0x00, 0xf5, 0x21, 0x00


	//----- nvinfo : EIATTR_KPARAM_INFO
	.align		4
.L_25331:
        /*00d8*/ 	.byte	0x04, 0x17
        /*00da*/ 	.short	(.L_25333 - .L_25332)
.L_25332:
        /*00dc*/ 	.word	0x00000000
        /*00e0*/ 	.short	0x0008
        /*00e2*/ 	.short	0x0038
        /*00e4*/ 	.byte	0x00, 0xf5, 0x21, 0x00


	//----- nvinfo : EIATTR_KPARAM_INFO
	.align		4
.L_25333:
        /*00e8*/ 	.byte	0x04, 0x17
        /*00ea*/ 	.short	(.L_25335 - .L_25334)
.L_25334:
        /*00ec*/ 	.word	0x00000000
        /*00f0*/ 	.short	0x0007
        /*00f2*/ 	.short	0x0034
        /*00f4*/ 	.byte	0x00, 0xf0, 0x11, 0x00


	//----- nvinfo : EIATTR_KPARAM_INFO
	.align		4
.L_25335:
        /*00f8*/ 	.byte	0x04, 0x17
        /*00fa*/ 	.short	(.L_25337 - .L_25336)
.L_25336:
        /*00fc*/ 	.word	0x00000000
        /*0100*/ 	.short	0x0006
        /*0102*/ 	.short	0x0030
        /*0104*/ 	.byte	0x00, 0xf0, 0x11, 0x00


	//----- nvinfo : EIATTR_KPARAM_INFO
	.align		4
.L_25337:
        /*0108*/ 	.byte	0x04, 0x17
        /*010a*/ 	.short	(.L_25339 - .L_25338)
.L_25338:
        /*010c*/ 	.word	0x00000000
        /*0110*/ 	.short	0x0005
        /*0112*/ 	.short	0x0028
        /*0114*/ 	.byte	0x00, 0xf5, 0x21, 0x00


	//----- nvinfo : EIATTR_KPARAM_INFO
	.align		4
.L_25339:
        /*0118*/ 	.byte	0x04, 0x17
        /*011a*/ 	.short	(.L_25341 - .L_25340)
.L_25340:
        /*011c*/ 	.word	0x00000000
        /*0120*/ 	.short	0x0004
        /*0122*/ 	.short	0x0020
        /*0124*/ 	.byte	0x00, 0xf5, 0x21, 0x00


	//----- nvinfo : EIATTR_KPARAM_INFO
	.align		4
.L_25341:
        /*0128*/ 	.byte	0x04, 0x17
        /*012a*/ 	.short	(.L_25343 - .L_25342)
.L_25342:
        /*012c*/ 	.word	0x00000000
        /*0130*/ 	.short	0x0003
        /*0132*/ 	.short	0x0018
        /*0134*/ 	.byte	0x00, 0xf5, 0x21, 0x00


	//----- nvinfo : EIATTR_KPARAM_INFO
	.align		4
.L_25343:
        /*0138*/ 	.byte	0x04, 0x17
        /*013a*/ 	.short	(.L_25345 - .L_25344)
.L_25344:
        /*013c*/ 	.word	0x00000000
        /*0140*/ 	.short	0x0002
        /*0142*/ 	.short	0x0010
        /*0144*/ 	.byte	0x00, 0xf5, 0x21, 0x00


	//----- nvinfo : EIATTR_KPARAM_INFO
	.align		4
.L_25345:
        /*0148*/ 	.byte	0x04, 0x17
        /*014a*/ 	.short	(.L_25347 - .L_25346)
.L_25346:
        /*014c*/ 	.word	0x00000000
        /*0150*/ 	.short	0x0001
        /*0152*/ 	.short	0x0008
        /*0154*/ 	.byte	0x00, 0xf5, 0x21, 0x00


	//----- nvinfo : EIATTR_KPARAM_INFO
	.align		4
.L_25347:
        /*0158*/ 	.byte	0x04, 0x17
        /*015a*/ 	.short	(.L_25349 - .L_25348)
.L_25348:
        /*015c*/ 	.word	0x00000000
        /*0160*/ 	.short	0x0000
        /*0162*/ 	.short	0x0000
        /*0164*/ 	.byte	0x00, 0xf5, 0x21, 0x00


	//----- nvinfo : EIATTR_SPARSE_MMA_MASK
	.align		4
.L_25349:
        /*0168*/ 	.byte	0x03, 0x50
        /*016a*/ 	.short	0x0000


	//----- nvinfo : EIATTR_MAXREG_COUNT
	.align		4
        /*016c*/ 	.byte	0x03, 0x1b
        /*016e*/ 	.short	0x00ff


	//----- nvinfo : EIATTR_NUM_BARRIERS
	.align		4
        /*0170*/ 	.byte	0x02, 0x4c
        /*0172*/ 	.byte	0x01
	.zero		1


	//----- nvinfo : EIATTR_MERCURY_ISA_VERSION
	.align		4
        /*0174*/ 	.byte	0x03, 0x5f
        /*0176*/ 	.short	0x0101


	//----- nvinfo : EIATTR_COOP_GROUP_MASK_REGIDS
	.align		4
        /*0178*/ 	.byte	0x04, 0x29
        /*017a*/ 	.short	(.L_25351 - .L_25350)


	//   ....[0]....
.L_25350:
        /*017c*/ 	.word	0xffffffff


	//   ....[1]....
        /*0180*/ 	.word	0xffffffff


	//   ....[2]....
        /*0184*/ 	.word	0xffffffff


	//   ....[3]....
        /*0188*/ 	.word	0xffffffff


	//   ....[4]....
        /*018c*/ 	.word	0xffffffff


	//   ....[5]....
        /*0190*/ 	.word	0xffffffff


	//   ....[6]....
        /*0194*/ 	.word	0xffffffff


	//   ....[7]....
        /*0198*/ 	.word	0xffffffff


	//   ....[8]....
        /*019c*/ 	.word	0xffffffff


	//   ....[9]....
        /*01a0*/ 	.word	0xffffffff


	//   ....[10]....
        /*01a4*/ 	.word	0xffffffff


	//   ....[11]....
        /*01a8*/ 	.word	0xffffffff


	//   ....[12]....
        /*01ac*/ 	.word	0xffffffff


	//   ....[13]....
        /*01b0*/ 	.word	0xffffffff


	//   ....[14]....
        /*01b4*/ 	.word	0xffffffff


	//   ....[15]....
        /*01b8*/ 	.word	0xffffffff


	//   ....[16]....
        /*01bc*/ 	.word	0x0500004a


	//   ....[17]....
        /*01c0*/ 	.word	0x0500004a


	//   ....[18]....
        /*01c4*/ 	.word	0x0500004a


	//   ....[19]....
        /*01c8*/ 	.word	0x0500004a


	//   ....[20]....
        /*01cc*/ 	.word	0x0500004a


	//----- nvinfo : EIATTR_COOP_GROUP_INSTR_OFFSETS
	.align		4
.L_25351:
        /*01d0*/ 	.byte	0x04, 0x28
        /*01d2*/ 	.short	(.L_25353 - .L_25352)


	//   ....[0]....
.L_25352:
        /*01d4*/ 	.word	0x00001c80


	//   ....[1]....
        /*01d8*/ 	.word	0x00001ca0


	//   ....[2]....
        /*01dc*/ 	.word	0x00001ee0


	//   ....[3]....
        /*01e0*/ 	.word	0x00001f00


	//   ....[4]....
        /*01e4*/ 	.word	0x00001f20


	//   ....[5]....
        /*01e8*/ 	.word	0x00002010


	//   ....[6]....
        /*01ec*/ 	.word	0x00002030


	//   ....[7]....
        /*01f0*/ 	.word	0x00002070


	//   ....[8]....
        /*01f4*/ 	.word	0x00002eb0


	//   ....[9]....
        /*01f8*/ 	.word	0x00002ee0


	//   ....[10]....
        /*01fc*/ 	.word	0x00002f00


	//   ....[11]....
        /*0200*/ 	.word	0x00002f20


	//   ....[12]....
        /*0204*/ 	.word	0x00002f40


	//   ....[13]....
        /*0208*/ 	.word	0x00002f90


	//   ....[14]....
        /*020c*/ 	.word	0x00002fb0


	//   ....[15]....
        /*0210*/ 	.word	0x00002fd0


	//   ....[16]....
        /*0214*/ 	.word	0x000064b0


	//   ....[17]....
        /*0218*/ 	.word	0x00006550


	//   ....[18]....
        /*021c*/ 	.word	0x000065e0


	//   ....[19]....
        /*0220*/ 	.word	0x00006680


	//   ....[20]....
        /*0224*/ 	.word	0x000066f0


	//----- nvinfo : EIATTR_VRC_CTA_INIT_COUNT
	.align		4
.L_25353:
        /*0228*/ 	.byte	0x02, 0x4a
	.zero		1
	.zero		1


	//----- nvinfo : EIATTR_EXIT_INSTR_OFFSETS
	.align		4
        /*022c*/ 	.byte	0x04, 0x1c
        /*022e*/ 	.short	(.L_25355 - .L_25354)


	//   ....[0]....
.L_25354:
        /*0230*/ 	.word	0x000000d0


	//   ....[1]....
        /*0234*/ 	.word	0x00006290


	//   ....[2]....
        /*0238*/ 	.word	0x00006450


	//----- nvinfo : EIATTR_CRS_STACK_SIZE
	.align		4
.L_25355:
        /*023c*/ 	.byte	0x04, 0x1e
        /*023e*/ 	.short	(.L_25357 - .L_25356)
.L_25356:
        /*0240*/ 	.word	0x00000000


	//----- nvinfo : EIATTR_CBANK_PARAM_SIZE
	.align		4
.L_25357:
        /*0244*/ 	.byte	0x03, 0x19
        /*0246*/ 	.short	0x008c


	//----- nvinfo : EIATTR_PARAM_CBANK
	.align		4
        /*0248*/ 	.byte	0x04, 0x0a
        /*024a*/ 	.short	(.L_25359 - .L_25358)
	.align		4
.L_25358:
        /*024c*/ 	.word	index@(.nv.constant0._ZN4vllm25paged_attention_v2_kernelI13__nv_bfloat16S1_Li256ELi8ELi128ELNS_18Fp8KVCacheDataTypeE0ELb0ELi512EEEvPfS3_PT_PKS4_PKT0_SA_ifPKiSC_iPKfiiiSE_SE_iiiii)
        /*0250*/ 	.short	0x0380
        /*0252*/ 	.short	0x008c


	//----- nvinfo : EIATTR_SW_WAR
	.align		4
.L_25359:
        /*0254*/ 	.byte	0x04, 0x36
        /*0256*/ 	.short	(.L_25361 - .L_25360)
.L_25360:
        /*0258*/ 	.word	0x00000008
.L_25361:


//--------------------- .nv.info._ZN4vllm25paged_attention_v2_kernelI13__nv_bfloat16S1_Li192ELi8ELi128ELNS_18Fp8KVCacheDataTypeE0ELb0ELi512EEEvPfS3_PT_PKS4_PKT0_SA_ifPKiSC_iPKfiiiSE_SE_iiiii --------------------------
	.section	.nv.info._ZN4vllm25paged_attention_v2_kernelI13__nv_bfloat16S1_Li192ELi8ELi128ELNS_18Fp8KVCacheDataTypeE0ELb0ELi512EEEvPfS3_PT_PKS4_PKT0_SA_ifPKiSC_iPKfiiiSE_SE_iiiii,"",@"SHT_CUDA_INFO"
	.sectionflags	@""
	.align	4


	//----- nvinfo : EIATTR_CUDA_API_VERSION
	.align		4
        /*0000*/ 	.byte	0x04, 0x37
        /*0002*/ 	.short	(.L_25363 - .L_25362)
.L_25362:
        /*0004*/ 	.word	0x00000082


	//----- nvinfo : EIATTR_KPARAM_INFO
	.align		4
.L_25363:
        /*0008*/ 	.byte	0x04, 0x17
        /*000a*/ 	.short	(.L_25365 - .L_25364)
.L_25364:
        /*000c*/ 	.word	0x00000000
        /*0010*/ 	.short	0x0015
        /*0012*/ 	.short	0x0088
        /*0014*/ 	.byte	0x00, 0xf0, 0x11, 0x00


	//----- nvinfo : EIATTR_KPARAM_INFO
	.align		4
.L_25365:
        /*0018*/ 	.byte	0x04, 0x17
        /*001a*/ 	.short	(.L_25367 - .L_25366)
.L_25366:
        /*001c*/ 	.word	0x00000000
        /*0020*/ 	.short	0x0014
        /*0022*/ 	.short	0x0084
        /*0024*/ 	.byte	0x00, 0xf0, 0x11, 0x00


	//----- nvinfo : EIATTR_KPARAM_INFO
	.align		4
.L_25367:
        /*0028*/ 	.byte	0x04, 0x17
        /*002a*/ 	.short	(.L_25369 - .L_25368)
.L_25368:
        /*002c*/ 	.word	0x00000000
        /*0030*/ 	.short	0x0013
        /*0032*/ 	.short	0x0080
        /*0034*/ 	.byte	0x00, 0xf0, 0x11, 0x00


	//----- nvinfo : EIATTR_KPARAM_INFO
	.align		4
.L_25369:
        /*0038*/ 	.byte	0x04, 0x17
        /*003a*/ 	.short	(.L_25371 - .L_25370)
.L_25370:
        /*003c*/ 	.word	0x00000000
        /*0040*/ 	.short	0x0012
        /*0042*/ 	.short	0x007c
        /*0044*/ 	.byte	0x00, 0xf0, 0x11, 0x00


	//----- nvinfo : EIATTR_KPARAM_INFO
	.align		4
.L_25371:
        /*0048*/ 	.byte	0x04, 0x17
        /*004a*/ 	.short	(.L_25373 - .L_25372)
.L_25372:
        /*004c*/ 	.word	0x00000000
        /*0050*/ 	.short	0x0011
        /*0052*/ 	.short	0x0078
        /*0054*/ 	.byte	0x00, 0xf0, 0x11, 0x00


	//----- nvinfo : EIATTR_KPARAM_INFO
	.align		4
.L_25373:
        /*0058*/ 	.byte	0x04, 0x17
        /*005a*/ 	.short	(.L_25375 - .L_25374)
.L_25374:
        /*005c*/ 	.word	0x00000000
        /*0060*/ 	.short	0x0010
        /*0062*/ 	.short	0x0070
        /*0064*/ 	.byte	0x00, 0xf5, 0x21, 0x00


	//----- nvinfo : EIATTR_KPARAM_INFO
	.align		4
.L_25375:
        /*0068*/ 	.byte	0x04, 0x17
        /*006a*/ 	.short	(.L_25377 - .L_25376)
.L_25376:
        /*006c*/ 	.word	0x00000000
        /*0070*/ 	.short	0x000f
        /*0072*/ 	.short	0x0068
        /*0074*/ 	.byte	0x00, 0xf5, 0x21, 0x00


	//----- nvinfo : EIATTR_KPARAM_INFO
	.align		4
.L_25377:
        /*0078*/ 	.byte	0x04, 0x17
        /*007a*/ 	.short	(.L_25379 - .L_25378)
.L_25378:
        /*007c*/ 	.word	0x00000000
        /*0080*/ 	.short	0x000e
        /*0082*/ 	.short	0x0060
        /*0084*/ 	.byte	0x00, 0xf0, 0x11, 0x00


	//----- nvinfo : EIATTR_KPARAM_INFO
	.align		4
.L_25379:
        /*0088*/ 	.byte	0x04, 0x17
        /*008a*/ 	.short	(.L_25381 - .L_25380)
.L_25380:
        /*008c*/ 	.word	0x00000000
        /*0090*/ 	.short	0x000d
        /*0092*/ 	.short	0x005c
        /*0094*/ 	.byte	0x00, 0xf0, 0x11, 0x00


	//----- nvinfo : EIATTR_KPARAM_INFO
	.align		4
.L_25381:
        /*0098*/ 	.byte	0x04, 0x17
        /*009a*/ 	.short	(.L_25383 - .L_25382)
.L_25382:
        /*009c*/ 	.word	0x00000000
        /*00a0*/ 	.short	0x000c
        /*00a2*/ 	.short	0x0058
        /*00a4*/ 	.byte	0x00, 0xf0, 0x11, 0x00


	//----- nvinfo : EIATTR_KPARAM_INFO
	.align		4
.L_25383:
        /*00a8*/ 	.byte	0x04, 0x17
        /*00aa*/ 	.short	(.L_25385 - .L_25384)
.L_25384:
        /*00ac*/ 	.word	0x00000000
        /*00b0*/ 	.short	0x000b
        /*00b2*/ 	.short	0x0050
        /*00b4*/ 	.byte	0x00, 0xf5, 0x21, 0x00


	//----- nvinfo : EIATTR_KPARAM_INFO
	.align		4
.L_25385:
        /*00b8*/ 	.byte	0x04, 0x17
        /*00ba*/ 	.short	(.L_25387 - .L_25386)
.L_25386:
        /*00bc*/ 	.word	0x00000000
        /*00c0*/ 	.short	0x000a
        /*00c2*/ 	.short	0x0048
        /*00c4*/ 	.byte	0x00, 0xf0, 0x11, 0x00


	//----- nvinfo : EIATTR_KPARAM_INFO
	.align		4
.L_25387:
        /*00c8*/ 	.byte	0x04, 0x17
        /*00ca*/ 	.short	(.L_25389 - .L_25388)
.L_25388:
        /*00cc*/ 	.word	0x00000000
        /*00d0*/ 	.short	0x0009
        /*00d2*/ 	.short	0x0040
        /*00d4*/ 	.byte	0x00, 0xf5, 0x21, 0x00


	//----- nvinfo : EIATTR_KPARAM_INFO
	.align		4
.L_25389:
        /*00d8*/ 	.byte	0x04, 0x17
        /*00da*/ 	.short	(.L_25391 - .L_25390)
.L_25390:
        /*00dc*/ 	.word	0x00000000
        /*00e0*/ 	.short	0x0008
        /*00e2*/ 	.short	0x0038
        /*00e4*/ 	.byte	0x00, 0xf5, 0x21, 0x00


	//----- nvinfo : EIATTR_KPARAM_INFO
	.align		4
.L_25391:
        /*00e8*/ 	.byte	0x04, 0x17
        /*00ea*/ 	.short	(.L_25393 - .L_25392)
.L_25392:
        /*00ec*/ 	.word	0x00000000
        /*00f0*/ 	.short	0x0007
        /*00f2*/ 	.short	0x0034
        /*00f4*/ 	.byte	0x00, 0xf0, 0x11, 0x00


	//----- nvinfo : EIATTR_KPARAM_INFO
	.align		4
.L_25393:
        /*00f8*/ 	.byte	0x04, 0x17
        /*00fa*/ 	.short	(.L_25395 - .L_25394)
.L_25394:
        /*00fc*/ 	.word	0x00000000
        /*0100*/ 	.short	0x0006
        /*0102*/ 	.short	0x0030
        /*0104*/ 	.byte	0x00, 0xf0, 0x11, 0x00


	//----- nvinfo : EIATTR_KPARAM_INFO
	.align		4
.L_25395:
        /*0108*/ 	.byte	0x04, 0x17
        /*010a*/ 	.short	(.L_25397 - .L_25396)
.L_25396:
        /*010c*/ 	.word	0x00000000
        /*0110*/ 	.short	0x0005
        /*0112*/ 	.short	0x0028
        /*0114*/ 	.byte	0x00, 0xf5, 0x21, 0x00


	//----- nvinfo : EIATTR_KPARAM_INFO
	.align		4
.L_25397:
        /*0118*/ 	.byte	0x04, 0x17
        /*011a*/ 	.short	(.L_25399 - .L_25398)
.L_25398:
        /*011c*/ 	.word	0x00000000
        /*0120*/ 	.short	0x0004
        /*0122*/ 	.short	0x0020
        /*0124*/ 	.byte	0x00, 0xf5, 0x21, 0x00


	//----- nvinfo : EIATTR_KPARAM_INFO
	.align		4
.L_25399:
        /*0128*/ 	.byte	0x04, 0x17
        /*012a*/ 	.short	(.L_25401 - .L_25400)
.L_25400:
        /*012c*/ 	.word	0x00000000
        /*0130*/ 	.short	0x0003
        /*0132*/ 	.short	0x0018
        /*0134*/ 	.byte	0x00, 0xf5, 0x21, 0x00


	//----- nvinfo : EIATTR_KPARAM_INFO
	.align		4
.L_25401:
        /*0138*/ 	.byte	0x04, 0x17
        /*013a*/ 	.short	(.L_25403 - .L_25402)
.L_25402:
        /*013c*/ 	.word	0x00000000
        /*0140*/ 	.short	0x0002
        /*0142*/ 	.short	0x0010
        /*0144*/ 	.byte	0x00, 0xf5, 0x21, 0x00


	//----- nvinfo : EIATTR_KPARAM_INFO
	.align		4
.L_25403:
        /*0148*/ 	.byte	0x04, 0x17
        /*014a*/ 	.short	(.L_25405 - .L_25404)
.L_25404:
        /*014c*/ 	.word	0x00000000
        /*0150*/ 	.short	0x0001
        /*0152*/ 	.short	0x0008
        /*0154*/ 	.byte	0x00, 0xf5, 0x21, 0x00


	//----- nvinfo : EIATTR_KPARAM_INFO
	.align		4
.L_25405:
        /*0158*/ 	.byte	0x04, 0x17
        /*015a*/ 	.short	(.L_25407 - .L_25406)
.L_25406:
        /*015c*/ 	.word	0x00000000
        /*0160*/ 	.short	0x0000
        /*0162*/ 	.short	0x0000
        /*0164*/ 	.byte	0x00, 0xf5, 0x21, 0x00


	//----- nvinfo : EIATTR_SPARSE_MMA_MASK
	.align		4
.L_25407:
        /*0168*/ 	.byte	0x03, 0x50
        /*016a*/ 	.short	0x0000


	//----- nvinfo : EIATTR_MAXREG_COUNT
	.align		4
        /*016c*/ 	.byte	0x03, 0x1b
        /*016e*/ 	.short	0x00ff


	//----- nvinfo : EIATTR_NUM_BARRIERS
	.align		4
        /*0170*/ 	.byte	0x02, 0x4c
        /*0172*/ 	.byte	0x01
	.zero		1


	//----- nvinfo : EIATTR_MERCURY_ISA_VERSION
	.align		4
        /*0174*/ 	.byte	0x03, 0x5f
        /*0176*/ 	.short	0x0101


	//----- nvinfo : EIATTR_COOP_GROUP_MASK_REGIDS
	.align		4
        /*0178*/ 	.byte	0x04, 0x29
        /*017a*/ 	.short	(.L_25409 - .L_25408)


	//   ....[0]....
.L_25408:
        /*017c*/ 	.word	0xffffffff


	//   ....[1]....
        /*0180*/ 	.word	0xffffffff


	//   ....[2]....
        /*0184*/ 	.word	0xffffffff


	//   ....[3]....
        /*0188*/ 	.word	0xffffffff


	//   ....[4]....
        /*018c*/ 	.word	0xffffffff


	//   ....[5]....
        /*0190*/ 	.word	0xffffffff


	//   ....[6]....
        /*0194*/ 	.word	0xffffffff


	//   ....[7]....
        /*0198*/ 	.word	0xffffffff


	//   ....[8]....
        /*019c*/ 	.word	0xffffffff


	//   ....[9]....
        /*01a0*/ 	.word	0xffffffff


	//   ....[10]....
        /*01a4*/ 	.word	0xffffffff


	//   ....[11]....
        /*01a8*/ 	.word	0xffffffff


	//   ....[12]....
        /*01ac*/ 	.word	0xffffffff


	//   ....[13]....
        /*01b0*/ 	.word	0xffffffff


	//   ....[14]....
        /*01b4*/ 	.word	0xffffffff


	//   ....[15]....
        /*01b8*/ 	.word	0xffffffff


	//   ....[16]....
        /*01bc*/ 	.word	0x05000041


	//   ....[17]....
        /*01c0*/ 	.word	0x05000041


	//   ....[18]....
        /*01c4*/ 	.word	0x05000041


	//   ....[19]....
        /*01c8*/ 	.word	0x05000041


	//   ....[20]....
        /*01cc*/ 	.word	0x05000041


	//----- nvinfo : EIATTR_COOP_GROUP_INSTR_OFFSETS
	.align		4
.L_25409:
        /*01d0*/ 	.byte	0x04, 0x28
        /*01d2*/ 	.short	(.L_25411 - .L_25410)


	//   ....[0]....
.L_25410:
        /*01d4*/ 	.word	0x00001720


	//   ....[1]....
        /*01d8*/ 	.word	0x00001740


	//   ....[2]....
        /*01dc*/ 	.word	0x00001960


	//   ....[3]....
        /*01e0*/ 	.word	0x00001980


	//   ....[4]....
        /*01e4*/ 	.word	0x000019a0


	//   ....[5]....
        /*01e8*/ 	.word	0x00001ac0


	//   ....[6]....
        /*01ec*/ 	.word	0x00001ae0


	//   ....[7]....
        /*01f0*/ 	.word	0x00001b00


	//   ....[8]....
        /*01f4*/ 	.word	0x00002940


	//   ....[9]....
        /*01f8*/ 	.word	0x00002980


	//   ....[10]....
        /*01fc*/ 	.word	0x000029a0


	//   ....[11]....
        /*0200*/ 	.word	0x000029c0


	//   ....[12]....
        /*0204*/ 	.word	0x000029e0


	//   ....[13]....
        /*0208*/ 	.word	0x00002a30


	//   ....[14]....
        /*020c*/ 	.word	0x00002a50


	//   ....[15]....
        /*0210*/ 	.word	0x00002a70


	//   ....[16]....
        /*0214*/ 	.word	0x00005580


	//   ....[17]....
        /*0218*/ 	.word	0x00005620


	//   ....[18]....
        /*021c*/ 	.word	0x000056b0


	//   ....[19]....
        /*0220*/ 	.word	0x00005750


	//   ....[20]....
        /*0224*/ 	.word	0x000057c0


	//----- nvinfo : EIATTR_VRC_CTA_INIT_COUNT
	.align		4
.L_25411:
        /*0228*/ 	.byte	0x02, 0x4a
	.zero		1
	.zero		1


	//----- nvinfo : EIATTR_EXIT_INSTR_OFFSETS
	.align		4
        /*022c*/ 	.byte	0x04, 0x1c
        /*022e*/ 	.short	(.L_25413 - .L_25412)


	//   ....[0]....
.L_25412:
        /*0230*/ 	.word	0x000000d0


	//   ....[1]....
        /*0234*/ 	.word	0x000053a0


	//   ....[2]....
        /*0238*/ 	.word	0x00005520


	//----- nvinfo : EIATTR_CRS_STACK_SIZE
	.align		4
.L_25413:
        /*023c*/ 	.byte	0x04, 0x1e
        /*023e*/ 	.short	(.L_25415 - .L_25414)
.L_25414:
        /*0240*/ 	.word	0x00000000


	//----- nvinfo : EIATTR_CBANK_PARAM_SIZE
	.align		4
.L_25415:
        /*0244*/ 	.byte	0x03, 0x19
        /*0246*/ 	.short	0x008c


	//----- nvinfo : EIATTR_PARAM_CBANK
	.align		4
        /*0248*/ 	.byte	0x04, 0x0a
        /*024a*/ 	.short	(.L_25417 - .L_25416)
	.align		4
.L_25416:
        /*024c*/ 	.word	index@(.nv.constant0._ZN4vllm25paged_attention_v2_kernelI13__nv_bfloat16S1_Li192ELi8ELi128ELNS_18Fp8KVCacheDataTypeE0ELb0ELi512EEEvPfS3_PT_PKS4_PKT0_SA_ifPKiSC_iPKfiiiSE_SE_iiiii)
        /*0250*/ 	.short	0x0380
        /*0252*/ 	.short	0x008c


	//----- nvinfo : EIATTR_SW_WAR
	.align		4
.L_25417:
        /*0254*/ 	.byte	0x04, 0x36
        /*0256*/ 	.short	(.L_25419 - .L_25418)
.L_25418:
        /*0258*/ 	.word	0x00000008
.L_25419:


//--------------------- .nv.info._ZN4vllm25paged_attention_v2_kernelI13__nv_bfloat16S1_Li128ELi8ELi128ELNS_18Fp8KVCacheDataTypeE0ELb0ELi512EEEvPfS3_PT_PKS4_PKT0_SA_ifPKiSC_iPKfiiiSE_SE_iiiii --------------------------
	.section	.nv.info._ZN4vllm25paged_attention_v2_kernelI13__nv_bfloat16S1_Li128ELi8ELi128ELNS_18Fp8KVCacheDataTypeE0ELb0ELi512EEEvPfS3_PT_PKS4_PKT0_SA_ifPKiSC_iPKfiiiSE_SE_iiiii,"",@"SHT_CUDA_INFO"
	.sectionflags	@""
	.align	4


	//----- nvinfo : EIATTR_CUDA_API_VERSION
	.align		4
        /*0000*/ 	.byte	0x04, 0x37
        /*0002*/ 	.short	(.L_25421 - .L_25420)
.L_25420:
        /*0004*/ 	.word	0x00000082


	//----- nvinfo : EIATTR_KPARAM_INFO
	.align		4
.L_25421:
        /*0008*/ 	.byte	0x04, 0x17
        /*000a*/ 	.short	(.L_25423 - .L_25422)
.L_25422:
        /*000c*/ 	.word	0x00000000
        /*0010*/ 	.short	0x0015
        /*0012*/ 	.short	0x0088
        /*0014*/ 	.byte	0x00, 0xf0, 0x11, 0x00


	//----- nvinfo : EIATTR_KPARAM_INFO
	.align		4
.L_25423:
        /*0018*/ 	.byte	0x04, 0x17
        /*001a*/ 	.short	(.L_25425 - .L_25424)
.L_25424:
        /*001c*/ 	.word	0x00000000
        /*0020*/ 	.short	0x0014
        /*0022*/ 	.short	0x0084
        /*0024*/ 	.byte	0x00, 0xf0, 0x11, 0x00


	//----- nvinfo : EIATTR_KPARAM_INFO
	.align		4
.L_25425:
        /*0028*/ 	.byte	0x04, 0x17
        /*002a*/ 	.short	(.L_25427 - .L_25426)
.L_25426:
        /*002c*/ 	.word	0x00000000
        /*0030*/ 	.short	0x0013
        /*0032*/ 	.short	0x0080
        /*0034*/ 	.byte	0x00, 0xf0, 0x11, 0x00


	//----- nvinfo : EIATTR_KPARAM_INFO
	.align		4
.L_25427:
        /*0038*/ 	.byte	0x04, 0x17
        /*003a*/ 	.short	(.L_25429 - .L_25428)
.L_25428:
        /*003c*/ 	.word	0x00000000
        /*0040*/ 	.short	0x0012
        /*0042*/ 	.short	0x007c
        /*0044*/ 	.byte	0x00, 0xf0, 0x11, 0x00


	//----- nvinfo : EIATTR_KPARAM_INFO
	.align		4
.L_25429:
        /*0048*/ 	.byte	0x04, 0x17
        /*004a*/ 	.short	(.L_25431 - .L_25430)
.L_25430:
        /*004c*/ 	.word	0x00000000
        /*0050*/ 	.short	0x0011
        /*0052*/ 	.short	0x0078
        /*0054*/ 	.byte	0x00, 0xf0, 0x11, 0x00


	//----- nvinfo : EIATTR_KPARAM_INFO
	.align		4
.L_25431:
        /*0058*/ 	.byte	0x04, 0x17
        /*005a*/ 	.short	(.L_25433 - .L_25432)
.L_25432:
        /*005c*/ 	.word	0x00000000
        /*0060*/ 	.short	0x0010
        /*0062*/ 	.short	0x0070
        /*0064*/ 	.byte	0x00, 0xf5, 0x21, 0x00


	//----- nvinfo : EIATTR_KPARAM_INFO
	.align		4
.L_25433:
        /*0068*/ 	.byte	0x04, 0x17
        /*006a*/ 	.short	(.L_25435 - .L_25434)
.L_25434:
        /*006c*/ 	.word	0x00000000
        /*0070*/ 	.short	0x000f
        /*0072*/ 	.short	0x0068
        /*0074*/ 	.byte	0x00, 0xf5, 0x21, 0x00


	//----- nvinfo : EIATTR_KPARAM_INFO
	.align		4
.L_25435:
        /*0078*/ 	.byte	0x04, 0x17
        /*007a*/ 	.short	(.L_25437 - .L_25436)
.L_25436:
        /*007c*/ 	.word	0x00000000
        /*0080*/ 	.short	0x000e
        /*0082*/ 	.short	0x0060
        /*0084*/ 	.byte	0x00, 0xf0, 0x11, 0x00


	//----- nvinfo : EIATTR_KPARAM_INFO
	.align		4
.L_25437:
        /*0088*/ 	.byte	0x04, 0x17
        /*008a*/ 	.short	(.L_25439 - .L_25438)
.L_25438:
        /*008c*/ 	.word	0x00000000
        /*0090*/ 	.short	0x000d
        /*0092*/ 	.short	0x005c
        /*0094*/ 	.byte	0x00, 0xf0, 0x11, 0x00


	//----- nvinfo : EIATTR_KPARAM_INFO
	.align		4
.L_25439:
        /*0098*/ 	.byte	0x04, 0x17
        /*009a*/ 	.short	(.L_25441 - .L_25440)
.L_25440:
        /*009c*/ 	.word	0x00000000
        /*00a0*/ 	.short	0x000c
        /*00a2*/ 	.short	0x0058
        /*00a4*/ 	.byte	0x00, 0xf0, 0x11, 0x00


	//----- nvinfo : EIATTR_KPARAM_INFO
	.align		4
.L_25441:
        /*00a8*/ 	.byte	0x04, 0x17
        /*00aa*/ 	.short	(.L_25443 - .L_25442)
.L_25442:
        /*00ac*/ 	.word	0x00000000
        /*00b0*/ 	.short	0x000b
        /*00b2*/ 	.short	0x0050
        /*00b4*/ 	.byte	0x00, 0xf5, 0x21, 0x00


	//----- nvinfo : EIATTR_KPARAM_INFO
	.align		4
.L_25443:
        /*00b8*/ 	.byte	0x04, 0x17
        /*00ba*/ 	.short	(.L_25445 - .L_25444)
.L_25444:
        /*00bc*/ 	.word	0x00000000
        /*00c0*/ 	.short	0x000a
        /*00c2*/ 	.short	0x0048
        /*00c4*/ 	.byte	0x00, 0xf0, 0x11, 0x00


	//----- nvinfo : EIATTR_KPARAM_INFO
	.align		4
.L_25445:
        /*00c8*/ 	.byte	0x04, 0x17
        /*00ca*/ 	.short	(.L_25447 - .L_25446)
.L_25446:
        /*00cc*/ 	.word	0x00000000
        /*00d0*/ 	.short	0x0009
        /*00d2*/ 	.short	0x0040
        /*00d4*/ 	.byte	0x00, 0xf5, 0x21, 0x00


	//----- nvinfo : EIATTR_KPARAM_INFO
	.align		4
.L_25447:
        /*00d8*/ 	.byte	0x04, 0x17
        /*00da*/ 	.short	(.L_25449 - .L_25448)
.L_25448:
        /*00dc*/ 	.word	0x00000000
        /*00e0*/ 	.short	0x0008
        /*00e2*/ 	.short	0x0038
        /*00e4*/ 	.byte	0x00, 0xf5, 0x21, 0x00


	//----- nvinfo : EIATTR_KPARAM_INFO
	.align		4
.L_25449:
        /*00e8*/ 	.byte	0x04, 0x17
        /*00ea*/ 	.short	(.L_25451 - .L_25450)
.L_25450:
        /*00ec*/ 	.word	0x00000000
        /*00f0*/ 	.short	0x0007
        /*00f2*/ 	.short	0x0034
        /*00f4*/ 	.byte	0x00, 0xf0, 0x11, 0x00


	//----- nvinfo : EIATTR_KPARAM_INFO
	.align		4
.L_25451:
        /*00f8*/ 	.byte	0x04, 0x17
        /*00fa*/ 	.short	(.L_25453 - .L_25452)
.L_25452:
        /*00fc*/ 	.word	0x00000000
        /*0100*/ 	.short	0x0006
        /*0102*/ 	.short	0x0030
        /*0104*/ 	.byte	0x00, 0xf0, 0x11, 0x00


	//----- nvinfo : EIATTR_KPARAM_INFO
	.align		4
.L_25453:
        /*0108*/ 	.byte	0x04, 0x17
        /*010a*/ 	.short	(.L_25455 - .L_25454)
.L_25454:
        /*010c*/ 	.word	0x00000000
        /*0110*/ 	.short	0x0005
        /*0112*/ 	.short	0x0028
        /*0114*/ 	.byte	0x00, 0xf5, 0x21, 0x00


	//----- nvinfo : EIATTR_KPARAM_INFO
	.align		4
.L_25455:
        /*0118*/ 	.byte	0x04, 0x17
        /*011a*/ 	.short	(.L_25457 - .L_25456)
.L_25456:
        /*011c*/ 	.word	0x00000000
        /*0120*/ 	.short	0x0004
        /*0122*/ 	.short	0x0020
        /*0124*/ 	.byte	0x00, 0xf5, 0x21, 0x00


	//----- nvinfo : EIATTR_KPARAM_INFO
	.align		4
.L_25457:
        /*0128*/ 	.byte	0x04, 0x17
        /*012a*/ 	.short	(.L_25459 - .L_25458)
.L_25458:
        /*012c*/ 	.word	0x00000000
        /*0130*/ 	.short	0x0003
        /*0132*/ 	.short	0x0018
        /*0134*/ 	.byte	0x00, 0xf5, 0x21, 0x00


	//----- nvinfo : EIATTR_KPARAM_INFO
	.align		4
.L_25459:
        /*0138*/ 	.byte	0x04, 0x17
        /*013a*/ 	.short	(.L_25461 - .L_25460)
.L_25460:
        /*013c*/ 	.word	0x00000000
        /*0140*/ 	.short	0x0002
        /*0142*/ 	.short	0x0010
        /*0144*/ 	.byte	0x00, 0xf5, 0x21, 0x00


	//----- nvinfo : EIATTR_KPARAM_INFO
	.align		4
.L_25461:
        /*0148*/ 	.byte	0x04, 0x17
        /*014a*/ 	.short	(.L_25463 - .L_25462)
.L_25462:
        /*014c*/ 	.word	0x00000000
        /*0150*/ 	.short	0x0001
        /*0152*/ 	.short	0x0008
        /*0154*/ 	.byte	0x00, 0xf5, 0x21, 0x00


	//----- nvinfo : EIATTR_KPARAM_INFO
	.align		4
.L_25463:
        /*0158*/ 	.byte	0x04, 0x17
        /*015a*/ 	.short	(.L_25465 - .L_25464)
.L_25464:
        /*015c*/ 	.word	0x00000000
        /*0160*/ 	.short	0x0000
        /*0162*/ 	.short	0x0000
        /*0164*/ 	.byte	0x00, 0xf5, 0x21, 0x00


	//----- nvinfo : EIATTR_SPARSE_MMA_MASK
	.align		4
.L_25465:
        /*0168*/ 	.byte	0x03, 0x50
        /*016a*/ 	.short	0x0000


	//----- nvinfo : EIATTR_MAXREG_COUNT
	.align		4
        /*016c*/ 	.byte	0x03, 0x1b
        /*016e*/ 	.short	0x00ff


	//----- nvinfo : EIATTR_NUM_BARRIERS
	.align		4
        /*0170*/ 	.byte	0x02, 0x4c
        /*0172*/ 	.byte	0x01
	.zero		1


	//----- nvinfo : EIATTR_MERCURY_ISA_VERSION
	.align		4
        /*0174*/ 	.byte	0x03, 0x5f
        /*0176*/ 	.short	0x0101


	//----- nvinfo : EIATTR_COOP_GROUP_MASK_REGIDS
	.align		4
        /*0178*/ 	.byte	0x04, 0x29
        /*017a*/ 	.short	(.L_25467 - .L_25466)


	//   ....[0]....
.L_25466:
        /*017c*/ 	.word	0xffffffff


	//   ....[1]....
        /*0180*/ 	.word	0xffffffff


	//   ....[2]....
        /*0184*/ 	.word	0xffffffff


	//   ....[3]....
        /*0188*/ 	.word	0xffffffff


	//   ....[4]....
        /*018c*/ 	.word	0xffffffff


	//   ....[5]....
        /*0190*/ 	.word	0xffffffff


	//   ....[6]....
        /*0194*/ 	.word	0xffffffff


	//   ....[7]....
        /*0198*/ 	.word	0xffffffff


	//   ....[8]....
        /*019c*/ 	.word	0xffffffff


	//   ....[9]....
        /*01a0*/ 	.word	0xffffffff


	//   ....[10]....
        /*01a4*/ 	.word	0xffffffff


	//   ....[11]....
        /*01a8*/ 	.word	0xffffffff


	//   ....[12]....
        /*01ac*/ 	.word	0xffffffff


	//   ....[13]....
        /*01b0*/ 	.word	0xffffffff


	//   ....[14]....
        /*01b4*/ 	.word	0xffffffff


	//   ....[15]....
        /*01b8*/ 	.word	0xffffffff


	//   ....[16]....
        /*01bc*/ 	.word	0x0500000c


	//   ....[17]....
        /*01c0*/ 	.word	0x0500000c


	//   ....[18]....
        /*01c4*/ 	.word	0x0500000c


	//   ....[19]....
        /*01c8*/ 	.word	0x0500000c


	//   ....[20]....
        /*01cc*/ 	.word	0x0500000c


	//----- nvinfo : EIATTR_COOP_GROUP_INSTR_OFFSETS
	.align		4
.L_25467:
        /*01d0*/ 	.byte	0x04, 0x28
        /*01d2*/ 	.short	(.L_25469 - .L_25468)


	//   ....[0]....
.L_25468:
        /*01d4*/ 	.word	0x00001340


	//   ....[1]....
        /*01d8*/ 	.word	0x00001360


	//   ....[2]....
        /*01dc*/ 	.word	0x000015a0


	//   ....[3]....
        /*01e0*/ 	.word	0x000015c0


	//   ....[4]....
        /*01e4*/ 	.word	0x000015e0


	//   ....[5]....
        /*01e8*/ 	.word	0x000016e0


	//   ....[6]....
        /*01ec*/ 	.word	0x00001700


	//   ....[7]....
        /*01f0*/ 	.word	0x00001730


	//   ....[8]....
        /*01f4*/ 	.word	0x00002570


	//   ....[9]....
        /*01f8*/ 	.word	0x000025a0


	//   ....[10]....
        /*01fc*/ 	.word	0x000025c0


	//   ....[11]....
        /*0200*/ 	.word	0x000025e0


	//   ....[12]....
        /*0204*/ 	.word	0x00002600


	//   ....[13]....
        /*0208*/ 	.word	0x00002650


	//   ....[14]....
        /*020c*/ 	.word	0x00002670


	//   ....[15]....
        /*0210*/ 	.word	0x00002690


	//   ....[16]....
        /*0214*/ 	.word	0x000049a0


	//   ....[17]....
        /*0218*/ 	.word	0x00004a20


	//   ....[18]....
        /*021c*/ 	.word	0x00004ab0


	//   ....[19]....
        /*0220*/ 	.word	0x00004b30


	//   ....[20]....
        /*0224*/ 	.word	0x00004b90


	//----- nvinfo : EIATTR_VRC_CTA_INIT_COUNT
	.align		4
.L_25469:
        /*0228*/ 	.byte	0x02, 0x4a
	.zero		1
	.zero		1


	//----- nvinfo : EIATTR_EXIT_INSTR_OFFSETS
	.align		4
        /*022c*/ 	.byte	0x04, 0x1c
        /*022e*/ 	.short	(.L_25471 - .L_25470)


	//   ....[0]....
.L_25470:
        /*0230*/ 	.word	0x000000d0


	//   ....[1]....
        /*0234*/ 	.word	0x00004800


	//   ....[2]....
        /*0238*/ 	.word	0x00004940


	//----- nvinfo : EIATTR_CRS_STACK_SIZE
	.align		4
.L_25471:
        /*023c*/ 	.byte	0x04, 0x1e
        /*023e*/ 	.short	(.L_25473 - .L_25472)
.L_25472:
        /*0240*/ 	.word	0x00000000


	//----- nvinfo : EIATTR_CBANK_PARAM_SIZE
	.align		4
.L_25473:
        /*0244*/ 	.byte	0x03, 0x19
        /*0246*/ 	.short	0x008c


	//----- nvinfo : EIATTR_PARAM_CBANK
	.align		4
        /*0248*/ 	.byte	0x04, 0x0a
        /*024a*/ 	.short	(.L_25475 - .L_25474)
	.align		4
.L_25474:
        /*024c*/ 	.word	index@(.nv.constant0._ZN4vllm25paged_attention_v2_kernelI13__nv_bfloat16S1_Li128ELi8ELi128ELNS_18Fp8KVCacheDataTypeE0ELb0ELi512EEEvPfS3_PT_PKS4_PKT0_SA_ifPKiSC_iPKfiiiSE_SE_iiiii)
        /*0250*/ 	.short	0x0380
        /*0252*/ 	.short	0x008c


	//----- nvinfo : EIATTR_SW_WAR
	.align		4
.L_25475:
        /*0254*/ 	.byte	0x04, 0x36
        /*0256*/ 	.short	(.L_25477 - .L_25476)
.L_25476:
        /*0258*/ 	.word	0x00000008
.L_25477:


//--------------------- .nv.info._ZN4vllm25paged_attention_v2_kernelI13__nv_bfloat16S1_Li120ELi8ELi128ELNS_18Fp8KVCacheDataTypeE0ELb0ELi512EEEvPfS3_PT_PKS4_PKT0_SA_ifPKiSC_iPKfiiiSE_SE_iiiii --------------------------
	.section	.nv.info._ZN4vllm25paged_attention_v2_kernelI13__nv_bfloat16S1_Li120ELi8ELi128ELNS_18Fp8KVCacheDataTypeE0ELb0ELi512EEEvPfS3_PT_PKS4_PKT0_SA_ifPKiSC_iPKfiiiSE_SE_iiiii,"",@"SHT_CUDA_INFO"
	.sectionflags	@""
	.align	4


	//----- nvinfo : EIATTR_CUDA_API_VERSION
	.align		4
        /*0000*/ 	.byte	0x04, 0x37
        /*0002*/ 	.short	(.L_25479 - .L_25478)
.L_25478:
        /*0004*/ 	.word	0x00000082


	//----- nvinfo : EIATTR_KPARAM_INFO
	.align		4
.L_25479:
        /*0008*/ 	.byte	0x04, 0x17
        /*000a*/ 	.short	(.L_25481 - .L_25480)
.L_25480:
        /*000c*/ 	.word	0x00000000
        /*0010*/ 	.short	0x0015
        /*0012*/ 	.short	0x0088
        /*0014*/ 	.byte	0x00, 0xf0, 0x11, 0x00


	//----- nvinfo : EIATTR_KPARAM_INFO
	.align		4
.L_25481:
        /*0018*/ 	.byte	0x04, 0x17
        /*001a*/ 	.short	(.L_25483 - .L_25482)
.L_25482:
        /*001c*/ 	.word	0x00000000
        /*0020*/ 	.short	0x0014
        /*0022*/ 	.short	0x0084
        /*0024*/ 	.byte	0x00, 0xf0, 0x11, 0x00


	//----- nvinfo : EIATTR_KPARAM_INFO
	.align		4
.L_25483:
        /*0028*/ 	.byte	0x04, 0x17
        /*002a*/ 	.short	(.L_25485 - .L_25484)
.L_25484:
        /*002c*/ 	.word	0x00000000
        /*0030*/ 	.short	0x0013
        /*0032*/ 	.short	0x0080
        /*0034*/ 	.byte	0x00, 0xf0, 0x11, 0x00


	//----- nvinfo : EIATTR_KPARAM_INFO
	.align		4
.L_25485:
        /*0038*/ 	.byte	0x04, 0x17
        /*003a*/ 	.short	(.L_25487 - .L_25486)
.L_25486:
        /*003c*/ 	.word	0x00000000
        /*0040*/ 	.short	0x0012
        /*0042*/ 	.short	0x007c
        /*0044*/ 	.byte	0x00, 0xf0, 0x11, 0x00


	//----- nvinfo : EIATTR_KPARAM_INFO
	.align		4
.L_25487:
        /*0048*/ 	.byte	0x04, 0x17
        /*004a*/ 	.short	(.L_25489 - .L_25488)
.L_25488:
        /*004c*/ 	.word	0x00000000
        /*0050*/ 	.short	0x0011
        /*0052*/ 	.short	0x0078
        /*0054*/ 	.byte	0x00, 0xf0, 0x11, 0x00


	//----- nvinfo : EIATTR_KPARAM_INFO
	.align		4
.L_25489:
        /*0058*/ 	.byte	0x04, 0x17
        /*005a*/ 	.short	(.L_25491 - .L_25490)
.L_25490:
        /*005c*/ 	.word	0x00000000
        /*0060*/ 	.short	0x0010
        /*0062*/ 	.short	0x0070
        /*0064*/ 	.byte	0x00, 0xf5, 0x21, 0x00


	//----- nvinfo : EIATTR_KPARAM_INFO
	.align		4
.L_25491:
        /*0068*/ 	.byte	0x04, 0x17
        /*006a*/ 	.short	(.L_25493 - .L_25492)
.L_25492:
        /*006c*/ 	.word	0x00000000
        /*0070*/ 	.short	0x000f
        /*0072*/ 	.short	0x0068
        /*0074*/ 	.byte	0x00, 0xf5, 0x21, 0x00


	//----- nvinfo : EIATTR_KPARAM_INFO
	.align		4
.L_25493:
        /*0078*/ 	.byte	0x04, 0x17
        /*007a*/ 	.short	(.L_25495 - .L_25494)
.L_25494:
        /*007c*/ 	.word	0x00000000
        /*0080*/ 	.short	0x000e
        /*0082*/ 	.short	0x0060
        /*0084*/ 	.byte	0x00, 0xf0, 0x11, 0x00


	//----- nvinfo : EIATTR_KPARAM_INFO
	.align		4
.L_25495:
        /*0088*/ 	.byte	0x04, 0x17
        /*008a*/ 	.short	(.L_25497 - .L_25496)
.L_25496:
        /*008c*/ 	.word	0x00000000
        /*0090*/ 	.short	0x000d
        /*0092*/ 	.short	0x005c
        /*0094*/ 	.byte	0x00, 0xf0, 0x11, 0x00


	//----- nvinfo : EIATTR_KPARAM_INFO
	.align		4
.L_25497:
        /*0098*/ 	.byte	0x04, 0x17
        /*009a*/ 	.short	(.L_25499 - .L_25498)
.L_25498:
        /*009c*/ 	.word	0x00000000
        /*00a0*/ 	.short	0x000c
        /*00a2*/ 	.short	0x0058
        /*00a4*/ 	.byte	0x00, 0xf0, 0x11, 0x00


	//----- nvinfo : EIATTR_KPARAM_INFO
	.align		4
.L_25499:
        /*00a8*/ 	.byte	0x04, 0x17
        /*00aa*/ 	.short	(.L_25501 - .L_25500)
.L_25500:
        /*00ac*/ 	.word	0x00000000
        /*00b0*/ 	.short	0x000b
        /*00b2*/ 	.short	0x0050
        /*00b4*/ 	.byte	0x00, 0xf5, 0x21, 0x00


	//----- nvinfo : EIATTR_KPARAM_INFO
	.align		4
.L_25501:
        /*00b8*/ 	.byte	0x04, 0x17
        /*00ba*/ 	.short	(.L_25503 - .L_25502)
.L_25502:
        /*00bc*/ 	.word	0x00000000
        /*00c0*/ 	.short	0x000a
        /*00c2*/ 	.short	0x0048
        /*00c4*/ 	.byte	0x00, 0xf0, 0x11, 0x00


	//----- nvinfo : EIATTR_KPARAM_INFO
	.align		4
.L_25503:
        /*00c8*/ 	.byte	0x04, 0x17
        /*00ca*/ 	.short	(.L_25505 - .L_25504)
.L_25504:
        /*00cc*/ 	.word	0x00000000
        /*00d0*/ 	.short	0x0009
        /*00d2*/ 	.short	0x0040
        /*00d4*/ 	.byte	0x00, 0xf5, 0x21, 0x00


	//----- nvinfo : EIATTR_KPARAM_INFO
	.align		4
.L_25505:
        /*00d8*/ 	.byte	0x04, 0x17
        /*00da*/ 	.short	(.L_25507 - .L_25506)
.L_25506:
        /*00dc*/ 	.word	0x00000000
        /*00e0*/ 	.short	0x0008
        /*00e2*/ 	.short	0x0038
        /*00e4*/ 	.byte	0x00, 0xf5, 0x21, 0x00


	//----- nvinfo : EIATTR_KPARAM_INFO
	.align		4
.L_25507:
        /*00e8*/ 	.byte	0x04, 0x17
        /*00ea*/ 	.short	(.L_25509 - .L_25508)
.L_25508:
        /*00ec*/ 	.word	0x00000000
        /*00f0*/ 	.short	0x0007
        /*00f2*/ 	.short	0x0034
        /*00f4*/ 	.byte	0x00, 0xf0, 0x11, 0x00


	//----- nvinfo : EIATTR_KPARAM_INFO
	.align		4
.L_25509:
        /*00f8*/ 	.byte	0x04, 0x17
        /*00fa*/ 	.short	(.L_25511 - .L_25510)
.L_25510:
        /*00fc*/ 	.word	0x00000000
        /*0100*/ 	.short	0x0006
        /*0102*/ 	.short	0x0030
        /*0104*/ 	.byte	0x00, 0xf0, 0x11, 0x00


	//----- nvinfo : EIATTR_KPARAM_INFO
	.align		4
.L_25511:
        /*0108*/ 	.byte	0x04, 0x17
        /*010a*/ 	.short	(.L_25513 - .L_25512)
.L_25512:
        /*010c*/ 	.word	0x00000000
        /*0110*/ 	.short	0x0005
        /*0112*/ 	.short	0x0028
        /*0114*/ 	.byte	0x00, 0xf5, 0x21, 0x00


	//----- nvinfo : EIATTR_KPARAM_INFO
	.align		4
.L_25513:
        /*0118*/ 	.byte	0x04, 0x17
        /*011a*/ 	.short	(.L_25515 - .L_25514)
.L_25514:
        /*011c*/ 	.word	0x00000000
        /*0120*/ 	.short	0x0004
        /*0122*/ 	.short	0x0020
        /*0124*/ 	.byte	0x00, 0xf5, 0x21, 0x00


	//----- nvinfo : EIATTR_KPARAM_INFO
	.align		4
.L_25515:
        /*0128*/ 	.byte	0x04, 0x17
        /*012a*/ 	.short	(.L_25517 - .L_25516)
.L_25516:
        /*012c*/ 	.word	0x00000000
        /*0130*/ 	.short	0x0003
        /*0132*/ 	.short	0x0018
        /*0134*/ 	.byte	0x00, 0xf5, 0x21, 0x00


	//----- nvinfo : EIATTR_KPARAM_INFO
	.align		4
.L_25517:
        /*0138*/ 	.byte	0x04, 0x17
        /*013a*/ 	.short	(.L_25519 - .L_25518)
.L_25518:
        /*013c*/ 	.word	0x00000000
        /*0140*/ 	.short	0x0002
        /*0142*/ 	.short	0x0010
        /*0144*/ 	.byte	0x00, 0xf5, 0x21, 0x00


	//----- nvinfo : EIATTR_KPARAM_INFO
	.align		4
.L_25519:
        /*0148*/ 	.byte	0x04, 0x17
        /*014a*/ 	.short	(.L_25521 - .L_25520)
.L_25520:
        /*014c*/ 	.word	0x00000000
        /*0150*/ 	.short	0x0001
        /*0152*/ 	.short	0x0008
        /*0154*/ 	.byte	0x00, 0xf5, 0x21, 0x00


	//----- nvinfo : EIATTR_KPARAM_INFO
	.align		4
.L_25521:
        /*0158*/ 	.byte	0x04, 0x17
        /*015a*/ 	.short	(.L_25523 - .L_25522)
.L_25522:
        /*015c*/ 	.word	0x00000000
        /*0160*/ 	.short	0x0000
        /*0162*/ 	.short	0x0000
        /*0164*/ 	.byte	0x00, 0xf5, 0x21, 0x00


	//----- nvinfo : EIATTR_SPARSE_MMA_MASK
	.align		4
.L_25523:
        /*0168*/ 	.byte	0x03, 0x50
        /*016a*/ 	.short	0x0000


	//----- nvinfo : EIATTR_MAXREG_COUNT
	.align		4
        /*016c*/ 	.byte	0x03, 0x1b
        /*016e*/ 	.short	0x00ff


	//----- nvinfo : EIATTR_NUM_BARRIERS
	.align		4
        /*0170*/ 	.byte	0x02, 0x4c
        /*0172*/ 	.byte	0x01
	.zero		1


	//----- nvinfo : EIATTR_MERCURY_ISA_VERSION
	.align		4
        /*0174*/ 	.byte	0x03, 0x5f
        /*0176*/ 	.short	0x0101


	//----- nvinfo : EIATTR_COOP_GROUP_MASK_REGIDS
	.align		4
        /*0178*/ 	.byte	0x04, 0x29
        /*017a*/ 	.short	(.L_25525 - .L_25524)


	//   ....[0]....
.L_25524:
        /*017c*/ 	.word	0xffffffff


	//   ....[1]....
        /*0180*/ 	.word	0xffffffff


	//   ....[2]....
        /*0184*/ 	.word	0xffffffff


	//   ....[3]....
        /*0188*/ 	.word	0xffffffff


	//   ....[4]....
        /*018c*/ 	.word	0xffffffff


	//   ....[5]....
        /*0190*/ 	.word	0xffffffff


	//   ....[6]....
        /*0194*/ 	.word	0xffffffff


	//   ....[7]....
        /*0198*/ 	.word	0xffffffff


	//   ....[8]....
        /*019c*/ 	.word	0xffffffff


	//   ....[9]....
        /*01a0*/ 	.word	0xffffffff


	//   ....[10]....
        /*01a4*/ 	.word	0xffffffff


	//   ....[11]....
        /*01a8*/ 	.word	0xffffffff


	//   ....[12]....
        /*01ac*/ 	.word	0xffffffff


	//   ....[13]....
        /*01b0*/ 	.word	0xffffffff


	//   ....[14]....
        /*01b4*/ 	.word	0xffffffff


	//   ....[15]....
        /*01b8*/ 	.word	0xffffffff


	//   ....[16]....
        /*01bc*/ 	.word	0x05000006


	//   ....[17]....
        /*01c0*/ 	.word	0x05000006


	//   ....[18]....
        /*01c4*/ 	.word	0x05000006


	//   ....[19]....
        /*01c8*/ 	.word	0x05000006


	//   ....[20]....
        /*01cc*/ 	.word	0x05000006


	//----- nvinfo : EIATTR_COOP_GROUP_INSTR_OFFSETS
	.align		4
.L_25525:
        /*01d0*/ 	.byte	0x04, 0x28
        /*01d2*/ 	.short	(.L_25527 - .L_25526)


	//   ....[0]....
.L_25526:
        /*01d4*/ 	.word	0x00001330


	//   ....[1]....
        /*01d8*/ 	.word	0x00001350


	//   ....[2]....
        /*01dc*/ 	.word	0x000015a0


	//   ....[3]....
        /*01e0*/ 	.word	0x000015c0


	//   ....[4]....
        /*01e4*/ 	.word	0x000015e0


	//   ....[5]....
        /*01e8*/ 	.word	0x000016e0


	//   ....[6]....
        /*01ec*/ 	.word	0x00001700


	//   ....[7]....
        /*01f0*/ 	.word	0x00001720


	//   ....[8]....
        /*01f4*/ 	.word	0x00002560


	//   ....[9]....
        /*01f8*/ 	.word	0x00002590


	//   ....[10]....
        /*01fc*/ 	.word	0x000025b0


	//   ....[11]....
        /*0200*/ 	.word	0x000025d0


	//   ....[12]....
        /*0204*/ 	.word	0x000025f0


	//   ....[13]....
        /*0208*/ 	.word	0x00002640


	//   ....[14]....
        /*020c*/ 	.word	0x00002660


	//   ....[15]....
        /*0210*/ 	.word	0x00002680


	//   ....[16]....
        /*0214*/ 	.word	0x00004950


	//   ....[17]....
        /*0218*/ 	.word	0x000049d0


	//   ....[18]....
        /*021c*/ 	.word	0x00004a60


	//   ....[19]....
        /*0220*/ 	.word	0x00004ae0


	//   ....[20]....
        /*0224*/ 	.word	0x00004b40


	//----- nvinfo : EIATTR_VRC_CTA_INIT_COUNT
	.align		4
.L_25527:
        /*0228*/ 	.byte	0x02, 0x4a
	.zero		1
	.zero		1


	//----- nvinfo : EIATTR_EXIT_INSTR_OFFSETS
	.align		4
        /*022c*/ 	.byte	0x04, 0x1c
        /*022e*/ 	.short	(.L_25529 - .L_25528)


	//   ....[0]....
.L_25528:
        /*0230*/ 	.word	0x000000d0


	//   ....[1]....
        /*0234*/ 	.word	0x000047a0


	//   ....[2]....
        /*0238*/ 	.word	0x000048c0


	//   ....[3]....
        /*023c*/ 	.word	0x000048f0


	//----- nvinfo : EIATTR_CRS_STACK_SIZE
	.align		4
.L_25529:
        /*0240*/ 	.byte	0x04, 0x1e
        /*0242*/ 	.short	(.L_25531 - .L_25530)
.L_25530:
        /*0244*/ 	.word	0x00000000


	//----- nvinfo : EIATTR_CBANK_PARAM_SIZE
	.align		4
.L_25531:
        /*0248*/ 	.byte	0x03, 0x19
        /*024a*/ 	.short	0x008c


	//----- nvinfo : EIATTR_PARAM_CBANK
	.align		4
        /*024c*/ 	.byte	0x04, 0x0a
        /*024e*/ 	.short	(.L_25533 - .L_25532)
	.align		4
.L_25532:
        /*0250*/ 	.word	index@(.nv.constant0._ZN4vllm25paged_attention_v2_kernelI13__nv_bfloat16S1_Li120ELi8ELi128ELNS_18Fp8KVCacheDataTypeE0ELb0ELi512EEEvPfS3_PT_PKS4_PKT0_SA_ifPKiSC_iPKfiiiSE_SE_iiiii)
        /*0254*/ 	.short	0x0380
        /*0256*/ 	.short	0x008c


	//----- nvinfo : EIATTR_SW_WAR
	.align		4
.L_25533:
        /*0258*/ 	.byte	0x04, 0x36
        /*025a*/ 	.short	(.L_25535 - .L_25534)
.L_25534:
        /*025c*/ 	.word	0x00000008
.L_25535:


//--------------------- .nv.info._ZN4vllm25paged_attention_v2_kernelI13__nv_bfloat16S1_Li112ELi8ELi128ELNS_18Fp8KVCacheDataTypeE0ELb0ELi512EEEvPfS3_PT_PKS4_PKT0_SA_ifPKiSC_iPKfiiiSE_SE_iiiii --------------------------
	.section	.nv.info._ZN4vllm25paged_attention_v2_kernelI13__nv_bfloat16S1_Li112ELi8ELi128ELNS_18Fp8KVCacheDataTypeE0ELb0ELi512EEEvPfS3_PT_PKS4_PKT0_SA_ifPKiSC_iPKfiiiSE_SE_iiiii,"",@"SHT_CUDA_INFO"
	.sectionflags	@""
	.align	4


	//----- nvinfo : EIATTR_CUDA_API_VERSION
	.align		4
        /*0000*/ 	.byte	0x04, 0x37
        /*0002*/ 	.short	(.L_25537 - .L_25536)
.L_25536:
        /*0004*/ 	.word	0x00000082


	//----- nvinfo : EIATTR_KPARAM_INFO
	.align		4
.L_25537:
        /*0008*/ 	.byte	0x04, 0x17
        /*000a*/ 	.short	(.L_25539 - .L_25538)
.L_25538:
        /*000c*/ 	.word	0x00000000
        /*0010*/ 	.short	0x0015
        /*0012*/ 	.short	0x0088
        /*0014*/ 	.byte	0x00, 0xf0, 0x11, 0x00


	//----- nvinfo : EIATTR_KPARAM_INFO
	.align		4
.L_25539:
        /*0018*/ 	.byte	0x04, 0x17
        /*001a*/ 	.short	(.L_25541 - .L_25540)
.L_25540:
        /*001c*/ 	.word	0x00000000
        /*0020*/ 	.short	0x0014
        /*0022*/ 	.short	0x0084
        /*0024*/ 	.byte	0x00, 0xf0, 0x11, 0x00


	//----- nvinfo : EIATTR_KPARAM_INFO
	.align		4
.L_25541:
        /*0028*/ 	.byte	0x04, 0x17
        /*002a*/ 	.short	(.L_25543 - .L_25542)
.L_25542:
        /*002c*/ 	.word	0x00000000
        /*0030*/ 	.short	0x0013
        /*0032*/ 	.short	0x0080
        /*0034*/ 	.byte	0x00, 0xf0, 0x11, 0x00


	//----- nvinfo : EIATTR_KPARAM_INFO
	.align		4
.L_25543:
        /*0038*/ 	.byte	0x04, 0x17
        /*003a*/ 	.short	(.L_25545 - .L_25544)
.L_25544:
        /*003c*/ 	.word	0x00000000
        /*0040*/ 	.short	0x0012
        /*0042*/ 	.short	0x007c
        /*0044*/ 	.byte	0x00, 0xf0, 0x11, 0x00


	//----- nvinfo : EIATTR_KPARAM_INFO
	.align		4
.L_25545:
        /*0048*/ 	.byte	0x04, 0x17
        /*004a*/ 	.short	(.L_25547 - .L_25546)
.L_25546:
        /*004c*/ 	.word	0x00000000
        /*0050*/ 	.short	0x0011
        /*0052*/ 	.short	0x0078
        /*0054*/ 	.byte	0x00, 0xf0, 0x11, 0x00


	//----- nvinfo : EIATTR_KPARAM_INFO
	.align		4
.L_25547:
        /*0058*/ 	.byte	0x04, 0x17
        /*005a*/ 	.short	(.L_25549 - .L_25548)
.L_25548:
        /*005c*/ 	.word	0x00000000
        /*0060*/ 	.short	0x0010
        /*0062*/ 	.short	0x0070
        /*0064*/ 	.byte	0x00, 0xf5, 0x21, 0x00


	//----- nvinfo : EIATTR_KPARAM_INFO
	.align		4
.L_25549:
        /*0068*/ 	.byte	0x04, 0x17
        /*006a*/ 	.short	(.L_25551 - .L_25550)
.L_25550:
        /*006c*/ 	.word	0x00000000
        /*0070*/ 	.short	0x000f
        /*0072*/ 	.short	0x0068
        /*0074*/ 	.byte	0x00, 0xf5, 0x21, 0x00


	//----- nvinfo : EIATTR_KPARAM_INFO
	.align		4
.L_25551:
        /*0078*/ 	.byte	0x04, 0x17
        /*007a*/ 	.short	(.L_25553 - .L_25552)
.L_25552:
        /*007c*/ 	.word	0x00000000
        /*0080*/ 	.short	0x000e
        /*0082*/ 	.short	0x0060
        /*0084*/ 	.byte	0x00, 0xf0, 0x11, 0x00


	//----- nvinfo : EIATTR_KPARAM_INFO
	.align		4
.L_25553:
        /*0088*/ 	.byte	0x04, 0x17
        /*008a*/ 	.short	(.L_25555 - .L_25554)
.L_25554:
        /*008c*/ 	.word	0x00000000
        /*0090*/ 	.short	0x000d
        /*0092*/ 	.short	0x005c
        /*0094*/ 	.byte	0x00, 0xf0, 0x11, 0x00


	//----- nvinfo : EIATTR_KPARAM_INFO
	.align		4
.L_25555:
        /*0098*/ 	.byte	0x04, 0x17
        /*009a*/ 	.short	(.L_25557 - .L_25556)
.L_25556:
        /*009c*/ 	.word	0x00000000
        /*00a0*/ 	.short	0x000c
        /*00a2*/ 	.short	0x0058
        /*00a4*/ 	.byte	0x00, 0xf0, 0x11, 0x00


	//----- nvinfo : EIATTR_KPARAM_INFO
	.align		4
.L_25557:
        /*00a8*/ 	.byte	0x04, 0x17
        /*00aa*/ 	.short	(.L_25559 - .L_25558)
.L_25558:
        /*00ac*/ 	.word	0x00000000
        /*00b0*/ 	.short	0x000b
        /*00b2*/ 	.short	0x0050
        /*00b4*/ 	.byte	0x00, 0xf5, 0x21, 0x00


	//----- nvinfo : EIATTR_KPARAM_INFO
	.align		4
.L_25559:
        /*00b8*/ 	.byte	0x04, 0x17
        /*00ba*/ 	.short	(.L_25561 - .L_25560)
.L_25560:
        /*00bc*/ 	.word	0x00000000
        /*00c0*/ 	.short	0x000a
        /*00c2*/ 	.short	0x0048
        /*00c4*/ 	.byte	0x00, 0xf0, 0x11, 0x00


	//----- nvinfo : EIATTR_KPARAM_INFO
	.align		4
.L_25561:
        /*00c8*/ 	.byte	0x04, 0x17
        /*00ca*/ 	.short	(.L_25563 - .L_25562)
.L_25562:
        /*00cc*/ 	.word	0x00000000
        /*00d0*/ 	.short	0x0009
        /*00d2*/ 	.short	0x0040
        /*00d4*/ 	.byte	0x00, 0xf5, 0x21, 0x00


	//----- nvinfo : EIATTR_KPARAM_INFO
	.align		4
.L_25563:
        /*00d8*/ 	.byte	0x04, 0x17
        /*00da*/ 	.short	(.L_25565 - .L_25564)
.L_25564:
        /*00dc*/ 	.word	0x00000000
        /*00e0*/ 	.short	0x0008
        /*00e2*/ 	.short	0x0038
        /*00e4*/ 	.byte	0x00, 0xf5, 0x21, 0x00


	//----- nvinfo : EIATTR_KPARAM_INFO
	.align		4
.L_25565:
        /*00e8*/ 	.byte	0x04, 0x17
        /*00ea*/ 	.short	(.L_25567 - .L_25566)
.L_25566:
        /*00ec*/ 	.word	0x00000000
        /*00f0*/ 	.short	0x0007
        /*00f2*/ 	.short	0x0034
        /*00f4*/ 	.byte	0x00, 0xf0, 0x11, 0x00


	//----- nvinfo : EIATTR_KPARAM_INFO
	.align		4
.L_25567:
        /*00f8*/ 	.byte	0x04, 0x17
        /*00fa*/ 	.short	(.L_25569 - .L_25568)
.L_25568:
        /*00fc*/ 	.word	0x00000000
        /*0100*/ 	.short	0x0006
        /*0102*/ 	.short	0x0030
        /*0104*/ 	.byte	0x00, 0xf0, 0x11, 0x00


	//----- nvinfo : EIATTR_KPARAM_INFO
	.align		4
.L_25569:
        /*0108*/ 	.byte	0x04, 0x17
        /*010a*/ 	.short	(.L_25571 - .L_25570)
.L_25570:
        /*010c*/ 	.word	0x00000000
        /*0110*/ 	.short	0x0005
        /*0112*/ 	.short	0x0028
        /*0114*/ 	.byte	0x00, 0xf5, 0x21, 0x00


	//----- nvinfo : EIATTR_KPARAM_INFO
	.align		4
.L_25571:
        /*0118*/ 	.byte	0x04, 0x17
        /*011a*/ 	.short	(.L_25573 - .L_25572)
.L_25572:
        /*011c*/ 	.word	0x00000000
        /*0120*/ 	.short	0x0004
        /*0122*/ 	.short	0x0020
        /*0124*/ 	.byte	0x00, 0xf5, 0x21, 0x00


	//----- nvinfo : EIATTR_KPARAM_INFO
	.align		4
.L_25573:
        /*0128*/ 	.byte	0x04, 0x17
        /*012a*/ 	.short	(.L_25575 - .L_25574)
.L_25574:
        /*012c*/ 	.word	0x00000000
        /*0130*/ 	.short	0x0003
        /*0132*/ 	.short	0x0018
        /*0134*/ 	.byte	0x00, 0xf5, 0x21, 0x00


	//----- nvinfo : EIATTR_KPARAM_INFO
	.align		4
.L_25575:
        /*0138*/ 	.byte	0x04, 0x17
        /*013a*/ 	.short	(.L_25577 - .L_25576)
.L_25576:
        /*013c*/ 	.word	0x00000000
        /*0140*/ 	.short	0x0002
        /*0142*/ 	.short	0x0010
        /*0144*/ 	.byte	0x00, 0xf5, 0x21, 0x00


	//----- nvinfo : EIATTR_KPARAM_INFO
	.align		4
.L_25577:
        /*0148*/ 	.byte	0x04, 0x17
        /*014a*/ 	.short	(.L_25579 - .L_25578)
.L_25578:
        /*014c*/ 	.word	0x00000000
        /*0150*/ 	.short	0x0001
        /*0152*/ 	.short	0x0008
        /*0154*/ 	.byte	0x00, 0xf5, 0x21, 0x00


	//----- nvinfo : EIATTR_KPARAM_INFO
	.align		4
.L_25579:
        /*0158*/ 	.byte	0x04, 0x17
        /*015a*/ 	.short	(.L_25581 - .L_25580)
.L_25580:
        /*015c*/ 	.word	0x00000000
        /*0160*/ 	.short	0x0000
        /*0162*/ 	.short	0x0000
        /*0164*/ 	.byte	0x00, 0xf5, 0x21, 0x00


	//----- nvinfo : EIATTR_SPARSE_MMA_MASK
	.align		4
.L_25581:
        /*0168*/ 	.byte	0x03, 0x50
        /*016a*/ 	.short	0x0000


	//----- nvinfo : EIATTR_MAXREG_COUNT
	.align		4
        /*016c*/ 	.byte	0x03, 0x1b
        /*016e*/ 	.short	0x00ff


	//----- nvinfo : EIATTR_NUM_BARRIERS
	.align		4
        /*0170*/ 	.byte	0x02, 0x4c
        /*0172*/ 	.byte	0x01
	.zero		1


	//----- nvinfo : EIATTR_MERCURY_ISA_VERSION
	.align		4
        /*0174*/ 	.byte	0x03, 0x5f
        /*0176*/ 	.short	0x0101


	//----- nvinfo : EIATTR_COOP_GROUP_MASK_REGIDS
	.align		4
        /*0178*/ 	.byte	0x04, 0x29
        /*017a*/ 	.short	(.L_25583 - .L_25582)


	//   ....[0]....
.L_25582:
        /*017c*/ 	.word	0xffffffff


	//   ....[1]....
        /*0180*/ 	.word	0xffffffff


	//   ....[2]....
        /*0184*/ 	.word	0xffffffff


	//   ....[3]....
        /*0188*/ 	.word	0xffffffff


	//   ....[4]....
        /*018c*/ 	.word	0xffffffff


	//   ....[5]....
        /*0190*/ 	.word	0xffffffff


	//   ....[6]....
        /*0194*/ 	.word	0xffffffff


	//   ....[7]....
        /*0198*/ 	.word	0xffffffff


	//   ....[8]....
        /*019c*/ 	.word	0xffffffff


	//   ....[9]....
        /*01a0*/ 	.word	0xffffffff


	//   ....[10]....
        /*01a4*/ 	.word	0xffffffff


	//   ....[11]....
        /*01a8*/ 	.word	0xffffffff


	//   ....[12]....
        /*01ac*/ 	.word	0xffffffff


	//   ....[13]....
        /*01b0*/ 	.word	0xffffffff


	//   ....[14]....
        /*01b4*/ 	.word	0xffffffff


	//   ....[15]....
        /*01b8*/ 	.word	0xffffffff


	//   ....[16]....
        /*01bc*/ 	.word	0x05000006


	//   ....[17]....
        /*01c0*/ 	.word	0x05000006


	//   ....[18]....
        /*01c4*/ 	.word	0x05000006


	//   ....[19]....
        /*01c8*/ 	.word	0x05000006


	//   ....[20]....
        /*01cc*/ 	.word	0x05000006


	//----- nvinfo : EIATTR_COOP_GROUP_INSTR_OFFSETS
	.align		4
.L_25583:
        /*01d0*/ 	.byte	0x04, 0x28
        /*01d2*/ 	.short	(.L_25585 - .L_25584)


	//   ....[0]....
.L_25584:
        /*01d4*/ 	.word	0x00001220


	//   ....[1]....
        /*01d8*/ 	.word	0x00001240


	//   ....[2]....
        /*01dc*/ 	.word	0x00001490


	//   ....[3]....
        /*01e0*/ 	.word	0x000014b0


	//   ....[4]....
        /*01e4*/ 	.word	0x000014d0


	//   ....[5]....
        /*01e8*/ 	.word	0x000015c0


	//   ....[6]....
        /*01ec*/ 	.word	0x000015f0


	//   ....[7]....
        /*01f0*/ 	.word	0x00001610


	//   ....[8]....
        /*01f4*/ 	.word	0x00002450


	//   ....[9]....
        /*01f8*/ 	.word	0x00002480


	//   ....[10]....
        /*01fc*/ 	.word	0x000024a0


	//   ....[11]....
        /*0200*/ 	.word	0x000024c0


	//   ....[12]....
        /*0204*/ 	.word	0x000024e0


	//   ....[13]....
        /*0208*/ 	.word	0x00002530


	//   ....[14]....
        /*020c*/ 	.word	0x00002550


	//   ....[15]....
        /*0210*/ 	.word	0x00002570


	//   ....[16]....
        /*0214*/ 	.word	0x00004850


	//   ....[17]....
        /*0218*/ 	.word	0x000048e0


	//   ....[18]....
        /*021c*/ 	.word	0x00004970


	//   ....[19]....
        /*0220*/ 	.word	0x00004a10


	//   ....[20]....
        /*0224*/ 	.word	0x00004a80


	//----- nvinfo : EIATTR_VRC_CTA_INIT_COUNT
	.align		4
.L_25585:
        /*0228*/ 	.byte	0x02, 0x4a
	.zero		1
	.zero		1


	//----- nvinfo : EIATTR_EXIT_INSTR_OFFSETS
	.align		4
        /*022c*/ 	.byte	0x04, 0x1c
        /*022e*/ 	.short	(.L_25587 - .L_25586)


	//   ....[0]....
.L_25586:
        /*0230*/ 	.word	0x000000d0


	//   ....[1]....
        /*0234*/ 	.word	0x00004690


	//   ....[2]....
        /*0238*/ 	.word	0x000047b0


	//   ....[3]....
        /*023c*/ 	.word	0x000047e0


	//----- nvinfo : EIATTR_CRS_STACK_SIZE
	.align		4
.L_25587:
        /*0240*/ 	.byte	0x04, 0x1e
        /*0242*/ 	.short	(.L_25589 - .L_25588)
.L_25588:
        /*0244*/ 	.word	0x00000000


	//----- nvinfo : EIATTR_CBANK_PARAM_SIZE
	.align		4
.L_25589:
        /*0248*/ 	.byte	0x03, 0x19
        /*024a*/ 	.short	0x008c


	//----- nvinfo : EIATTR_PARAM_CBANK
	.align		4
        /*024c*/ 	.byte	0x04, 0x0a
        /*024e*/ 	.short	(.L_25591 - .L_25590)
	.align		4
.L_25590:
        /*0250*/ 	.word	index@(.nv.constant0._ZN4vllm25paged_attention_v2_kernelI13__nv_bfloat16S1_Li112ELi8ELi128ELNS_18Fp8KVCacheDataTypeE0ELb0ELi512EEEvPfS3_PT_PKS4_PKT0_SA_ifPKiSC_iPKfiiiSE_SE_iiiii)
        /*0254*/ 	.short	0x0380
        /*0256*/ 	.short	0x008c


	//----- nvinfo : EIATTR_SW_WAR
	.align		4
.L_25591:
        /*0258*/ 	.byte	0x04, 0x36
        /*025a*/ 	.short	(.L_25593 - .L_25592)
.L_25592:
        /*025c*/ 	.word	0x00000008
.L_25593:


//--------------------- .nv.info._ZN4vllm25paged_attention_v2_kernelI13__nv_bfloat16S1_Li96ELi8ELi128ELNS_18Fp8KVCacheDataTypeE0ELb0ELi512EEEvPfS3_PT_PKS4_PKT0_SA_ifPKiSC_iPKfiiiSE_SE_iiiii --------------------------
	.section	.nv.info._ZN4vllm25paged_attention_v2_kernelI13__nv_bfloat16S1_Li96ELi8ELi128ELNS_18Fp8KVCacheDataTypeE0ELb0ELi512EEEvPfS3_PT_PKS4_PKT0_SA_ifPKiSC_iPKfiiiSE_SE_iiiii,"",@"SHT_CUDA_INFO"
	.sectionflags	@""
	.align	4


	//----- nvinfo : EIATTR_CUDA_API_VERSION
	.align		4
        /*0000*/ 	.byte	0x04, 0x37
        /*0002*/ 	.short	(.L_25595 - .L_25594)
.L_25594:
        /*0004*/ 	.word	0x00000082


	//----- nvinfo : EIATTR_KPARAM_INFO
	.align		4
.L_25595:
        /*0008*/ 	.byte	0x04, 0x17
        /*000a*/ 	.short	(.L_25597 - .L_25596)
.L_25596:
        /*000c*/ 	.word	0x00000000
        /*0010*/ 	.short	0x0015
        /*0012*/ 	.short	0x0088
        /*0014*/ 	.byte	0x00, 0xf0, 0x11, 0x00


	//----- nvinfo : EIATTR_KPARAM_INFO
	.align		4
.L_25597:
        /*0018*/ 	.byte	0x04, 0x17
        /*001a*/ 	.short	(.L_25599 - .L_25598)
.L_25598:
        /*001c*/ 	.word	0x00000000
        /*0020*/ 	.short	0x0014
        /*0022*/ 	.short	0x0084
        /*0024*/ 	.byte	0x00, 0xf0, 0x11, 0x00


	//----- nvinfo : EIATTR_KPARAM_INFO
	.align		4
.L_25599:
        /*0028*/ 	.byte	0x04, 0x17
        /*002a*/ 	.short	(.L_25601 - .L_25600)
.L_25600:
        /*002c*/ 	.word	0x00000000
        /*0030*/ 	.short	0x0013
        /*0032*/ 	.short	0x0080
        /*0034*/ 	.byte	0x00, 0xf0, 0x11, 0x00


	//----- nvinfo : EIATTR_KPARAM_INFO
	.align		4
.L_25601:
        /*0038*/ 	.byte	0x04, 0x17
        /*003a*/ 	.short	(.L_25603 - .L_25602)
.L_25602:
        /*003c*/ 	.word	0x00000000
        /*0040*/ 	.short	0x0012
        /*0042*/ 	.short	0x007c
        /*0044*/ 	.byte	0x00, 0xf0, 0x11, 0x00


	//----- nvinfo : EIATTR_KPARAM_INFO
	.align		4
.L_25603:
        /*0048*/ 	.byte	0x04, 0x17
        /*004a*/ 	.short	(.L_25605 - .L_25604)
.L_25604:
        /*004c*/ 	.word	0x00000000
        /*0050*/ 	.short	0x0011
        /*0052*/ 	.short	0x0078
        /*0054*/ 	.byte	0x00, 0xf0, 0x11, 0x00


	//----- nvinfo : EIATTR_KPARAM_INFO
	.align		4
.L_25605:
        /*0058*/ 	.byte	0x04, 0x17
        /*005a*/ 	.short	(.L_25607 - .L_25606)
.L_25606:
        /*005c*/ 	.word	0x00000000
        /*0060*/ 	.short	0x0010
        /*0062*/ 	.short	0x0070
        /*0064*/ 	.byte	0x00, 0xf5, 0x21, 0x00


	//----- nvinfo : EIATTR_KPARAM_INFO
	.align		4
.L_25607:
        /*0068*/ 	.byte	0x04, 0x17
        /*006a*/ 	.short	(.L_25609 - .L_25608)
.L_25608:
        /*006c*/ 	.word	0x00000000
        /*0070*/ 	.short	0x000f
        /*0072*/ 	.short	0x0068
        /*0074*/ 	.byte	0x00, 0xf5, 0x21, 0x00


	//----- nvinfo : EIATTR_KPARAM_INFO
	.align		4
.L_25609:
        /*0078*/ 	.byte	0x04, 0x17
        /*007a*/ 	.short	(.L_25611 - .L_25610)
.L_25610:
        /*007c*/ 	.word	0x00000000
        /*0080*/ 	.short	0x000e
        /*0082*/ 	.short	0x0060
        /*0084*/ 	.byte	0x00, 0xf0, 0x11, 0x00


	//----- nvinfo : EIATTR_KPARAM_INFO
	.align		4
.L_25611:
        /*0088*/ 	.byte	0x04, 0x17
        /*008a*/ 	.short	(.L_25613 - .L_25612)
.L_25612:
        /*008c*/ 	.word	0x00000000
        /*0090*/ 	.short	0x000d
        /*0092*/ 	.short	0x005c
        /*0094*/ 	.byte	0x00, 0xf0, 0x11, 0x00


	//----- nvinfo : EIATTR_KPARAM_INFO
	.align		4
.L_25613:
        /*0098*/ 	.byte	0x04, 0x17
        /*009a*/ 	.short	(.L_25615 - .L_25614)
.L_25614:
        /*009c*/ 	.word	0x00000000
        /*00a0*/ 	.short	0x000c
        /*00a2*/ 	.short	0x0058
        /*00a4*/ 	.byte	0x00, 0xf0, 0x11, 0x00


	//----- nvinfo : EIATTR_KPARAM_INFO
	.align		4
.L_25615:
        /*00a8*/ 	.byte	0x04, 0x17
        /*00aa*/ 	.short	(.L_25617 - .L_25616)
.L_25616:
        /*00ac*/ 	.word	0x00000000
        /*00b0*/ 	.short	0x000b
        /*00b2*/ 	.short	0x0050
        /*00b4*/ 	.byte	0x00, 0xf5, 0x21, 0x00


	//----- nvinfo : EIATTR_KPARAM_INFO
	.align		4
.L_25617:
        /*00b8*/ 	.byte	0x04, 0x17
        /*00ba*/ 	.short	(.L_25619 - .L_25618)
.L_25618:
        /*00bc*/ 	.word	0x00000000
        /*00c0*/ 	.short	0x000a
        /*00c2*/ 	.short	0x0048
        /*00c4*/ 	.byte	0x00, 0xf0, 0x11, 0x00


	//----- nvinfo : EIATTR_KPARAM_INFO
	.align		4
.L_25619:
        /*00c8*/ 	.byte	0x04, 0x17
        /*00ca*/ 	.short	(.L_25621 - .L_25620)
.L_25620:
        /*00cc*/ 	.word	0x00000000
        /*00d0*/ 	.short	0x0009
        /*00d2*/ 	.short	0x0040
        /*00d4*/ 	.byte	0x00, 0xf5, 0x21, 0x00


	//----- nvinfo : EIATTR_KPARAM_INFO
	.align		4
.L_25621:
        /*00d8*/ 	.byte	0x04, 0x17
        /*00da*/ 	.short	(.L_25623 - .L_25622)
.L_25622:
        /*00dc*/ 	.word	0x00000000
        /*00e0*/ 	.short	0x0008
        /*00e2*/ 	.short	0x0038
        /*00e4*/ 	.byte	0x00, 0xf5, 0x21, 0x00


	//----- nvinfo : EIATTR_KPARAM_INFO
	.align		4
.L_25623:
        /*00e8*/ 	.byte	0x04, 0x17
        /*00ea*/ 	.short	(.L_25625 - .L_25624)
.L_25624:
        /*00ec*/ 	.word	0x00000000
        /*00f0*/ 	.short	0x0007
        /*00f2*/ 	.short	0x0034
        /*00f4*/ 	.byte	0x00, 0xf0, 0x11, 0x00


	//----- nvinfo : EIATTR_KPARAM_INFO
	.align		4
.L_25625:
        /*00f8*/ 	.byte	0x04, 0x17
        /*00fa*/ 	.short	(.L_25627 - .L_25626)
.L_25626:
        /*00fc*/ 	.word	0x00000000
        /*0100*/ 	.short	0x0006
        /*0102*/ 	.short	0x0030
        /*0104*/ 	.byte	0x00, 0xf0, 0x11, 0x00


	//----- nvinfo : EIATTR_KPARAM_INFO
	.align		4
.L_25627:
        /*0108*/ 	.byte	0x04, 0x17
        /*010a*/ 	.short	(.L_25629 - .L_25628)
.L_25628:
        /*010c*/ 	.word	0x00000000
        /*0110*/ 	.short	0x0005
        /*0112*/ 	.short	0x0028
        /*0114*/ 	.byte	0x00, 0xf5, 0x21, 0x00


	//----- nvinfo : EIATTR_KPARAM_INFO
	.align		4
.L_25629:
        /*0118*/ 	.byte	0x04, 0x17
        /*011a*/ 	.short	(.L_25631 - .L_25630)
.L_25630:
        /*011c*/ 	.word	0x00000000
        /*0120*/ 	.short	0x0004
        /*0122*/ 	.short	0x0020
        /*0124*/ 	.byte	0x00, 0xf5, 0x21, 0x00


	//----- nvinfo : EIATTR_KPARAM_INFO
	.align		4
.L_25631:
        /*0128*/ 	.byte	0x04, 0x17
        /*012a*/ 	.short	(.L_25633 - .L_25632)
.L_25632:
        /*012c*/ 	.word	0x00000000
        /*0130*/ 	.short	0x0003
        /*0132*/ 	.short	0x0018
        /*0134*/ 	.byte	0x00, 0xf5, 0x21, 0x00


	//----- nvinfo : EIATTR_KPARAM_INFO
	.align		4
.L_25633:
        /*0138*/ 	.byte	0x04, 0x17
        /*013a*/ 	.short	(.L_25635 - .L_25634)
.L_25634:
        /*013c*/ 	.word	0x00000000
        /*0140*/ 	.short	0x0002
        /*0142*/ 	.short	0x0010
        /*0144*/ 	.byte	0x00, 0xf5, 0x21, 0x00


	//----- nvinfo : EIATTR_KPARAM_INFO
	.align		4
.L_25635:
        /*0148*/ 	.byte	0x04, 0x17
        /*014a*/ 	.short	(.L_25637 - .L_25636)
.L_25636:
        /*014c*/ 	.word	0x00000000
        /*0150*/ 	.short	0x0001
        /*0152*/ 	.short	0x0008
        /*0154*/ 	.byte	0x00, 0xf5, 0x21, 0x00


	//----- nvinfo : EIATTR_KPARAM_INFO
	.align		4
.L_25637:
        /*0158*/ 	.byte	0x04, 0x17
        /*015a*/ 	.short	(.L_25639 - .L_25638)
.L_25638:
        /*015c*/ 	.word	0x00000000
        /*0160*/ 	.short	0x0000
        /*0162*/ 	.short	0x0000
        /*0164*/ 	.byte	0x00, 0xf5, 0x21, 0x00


	//----- nvinfo : EIATTR_SPARSE_MMA_MASK
	.align		4
.L_25639:
        /*0168*/ 	.byte	0x03, 0x50
        /*016a*/ 	.short	0x0000


	//----- nvinfo : EIATTR_MAXREG_COUNT
	.align		4
        /*016c*/ 	.byte	0x03, 0x1b
        /*016e*/ 	.short	0x00ff


	//----- nvinfo : EIATTR_NUM_BARRIERS
	.align		4
        /*0170*/ 	.byte	0x02, 0x4c
        /*0172*/ 	.byte	0x01
	.zero		1


	//----- nvinfo : EIATTR_MERCURY_ISA_VERSION
	.align		4
        /*0174*/ 	.byte	0x03, 0x5f
        /*0176*/ 	.short	0x0101


	//----- nvinfo : EIATTR_COOP_GROUP_MASK_REGIDS
	.align		4
        /*0178*/ 	.byte	0x04, 0x29
        /*017a*/ 	.short	(.L_25641 - .L_25640)


	//   ....[0]....
.L_25640:
        /*017c*/ 	.word	0xffffffff


	//   ....[1]....
        /*0180*/ 	.word	0xffffffff


	//   ....[2]....
        /*0184*/ 	.word	0xffffffff


	//   ....[3]....
        /*0188*/ 	.word	0xffffffff


	//   ....[4]....
        /*018c*/ 	.word	0xffffffff


	//   ....[5]....
        /*0190*/ 	.word	0xffffffff


	//   ....[6]....
        /*0194*/ 	.word	0xffffffff


	//   ....[7]....
        /*0198*/ 	.word	0xffffffff


	//   ....[8]....
        /*019c*/ 	.word	0xffffffff


	//   ....[9]....
        /*01a0*/ 	.word	0xffffffff


	//   ....[10]....
        /*01a4*/ 	.word	0xffffffff


	//   ....[11]....
        /*01a8*/ 	.word	0xffffffff


	//   ....[12]....
        /*01ac*/ 	.word	0xffffffff


	//   ....[13]....
        /*01b0*/ 	.word	0xffffffff


	//   ....[14]....
        /*01b4*/ 	.word	0xffffffff


	//   ....[15]....
        /*01b8*/ 	.word	0xffffffff


	//   ....[16]....
        /*01bc*/ 	.word	0x0500000a


	//   ....[17]....
        /*01c0*/ 	.word	0x0500000a


	//   ....[18]....
        /*01c4*/ 	.word	0x0500000a


	//   ....[19]....
        /*01c8*/ 	.word	0x0500000a


	//   ....[20]....
        /*01cc*/ 	.word	0x0500000a


	//----- nvinfo : EIATTR_COOP_GROUP_INSTR_OFFSETS
	.align		4
.L_25641:
        /*01d0*/ 	.byte	0x04, 0x28
        /*01d2*/ 	.short	(.L_25643 - .L_25642)


	//   ....[0]....
.L_25642:
        /*01d4*/ 	.word	0x000010d0


	//   ....[1]....
        /*01d8*/ 	.word	0x000010f0


	//   ....[2]....
        /*01dc*/ 	.word	0x00001340


	//   ....[3]....
        /*01e0*/ 	.word	0x00001360


	//   ....[4]....
        /*01e4*/ 	.word	0x00001380


	//   ....[5]....
        /*01e8*/ 	.word	0x00001470


	//   ....[6]....
        /*01ec*/ 	.word	0x000014a0


	//   ....[7]....
        /*01f0*/ 	.word	0x000014c0


	//   ....[8]....
        /*01f4*/ 	.word	0x00002300


	//   ....[9]....
        /*01f8*/ 	.word	0x00002330


	//   ....[10]....
        /*01fc*/ 	.word	0x00002350


	//   ....[11]....
        /*0200*/ 	.word	0x00002370


	//   ....[12]....
        /*0204*/ 	.word	0x00002390


	//   ....[13]....
        /*0208*/ 	.word	0x000023e0


	//   ....[14]....
        /*020c*/ 	.word	0x00002400


	//   ....[15]....
        /*0210*/ 	.word	0x00002420


	//   ....[16]....
        /*0214*/ 	.word	0x00004160


	//   ....[17]....
        /*0218*/ 	.word	0x000041e0


	//   ....[18]....
        /*021c*/ 	.word	0x00004270


	//   ....[19]....
        /*0220*/ 	.word	0x000042f0


	//   ....[20]....
        /*0224*/ 	.word	0x00004350


	//----- nvinfo : EIATTR_VRC_CTA_INIT_COUNT
	.align		4
.L_25643:
        /*0228*/ 	.byte	0x02, 0x4a
	.zero		1
	.zero		1


	//----- nvinfo : EIATTR_EXIT_INSTR_OFFSETS
	.align		4
        /*022c*/ 	.byte	0x04, 0x1c
        /*022e*/ 	.short	(.L_25645 - .L_25644)


	//   ....[0]....
.L_25644:
        /*0230*/ 	.word	0x000000d0


	//   ....[1]....
        /*0234*/ 	.word	0x00003fa0


	//   ....[2]....
        /*0238*/ 	.word	0x00004100


	//----- nvinfo : EIATTR_CRS_STACK_SIZE
	.align		4
.L_25645:
        /*023c*/ 	.byte	0x04, 0x1e
        /*023e*/ 	.short	(.L_25647 - .L_25646)
.L_25646:
        /*0240*/ 	.word	0x00000000


	//----- nvinfo : EIATTR_CBANK_PARAM_SIZE
	.align		4
.L_25647:
        /*0244*/ 	.byte	0x03, 0x19
        /*0246*/ 	.short	0x008c


	//----- nvinfo : EIATTR_PARAM_CBANK
	.align		4
        /*0248*/ 	.byte	0x04, 0x0a
        /*024a*/ 	.short	(.L_25649 - .L_25648)
	.align		4
.L_25648:
        /*024c*/ 	.word	index@(.nv.constant0._ZN4vllm25paged_attention_v2_kernelI13__nv_bfloat16S1_Li96ELi8ELi128ELNS_18Fp8KVCacheDataTypeE0ELb0ELi512EEEvPfS3_PT_PKS4_PKT0_SA_ifPKiSC_iPKfiiiSE_SE_iiiii)
        /*0250*/ 	.short	0x0380
        /*0252*/ 	.short	0x008c


	//----- nvinfo : EIATTR_SW_WAR
	.align		4
.L_25649:
        /*0254*/ 	.byte	0x04, 0x36
        /*0256*/ 	.short	(.L_25651 - .L_25650)
.L_25650:
        /*0258*/ 	.word	0x00000008
.L_25651:


//--------------------- .nv.info._ZN4vllm25paged_attention_v2_kernelI13__nv_bfloat16S1_Li80ELi8ELi128ELNS_18Fp8KVCacheDataTypeE0ELb0ELi512EEEvPfS3_PT_PKS4_PKT0_SA_ifPKiSC_iPKfiiiSE_SE_iiiii --------------------------
	.section	.nv.info._ZN4vllm25paged_attention_v2_kernelI13__nv_bfloat16S1_Li80ELi8ELi128ELNS_18Fp8KVCacheDataTypeE0ELb0ELi512EEEvPfS3_PT_PKS4_PKT0_SA_ifPKiSC_iPKfiiiSE_SE_iiiii,"",@"SHT_CUDA_INFO"
	.sectionflags	@""
	.align	4


	//----- nvinfo : EIATTR_CUDA_API_VERSION
	.align		4
        /*0000*/ 	.byte	0x04, 0x37
        /*0002*/ 	.short	(.L_25653 - .L_25652)
.L_25652:
        /*0004*/ 	.word	0x00000082


	//----- nvinfo : EIATTR_KPARAM_INFO
	.align		4
.L_25653:
        /*0008*/ 	.byte	0x04, 0x17
        /*000a*/ 	.short	(.L_25655 - .L_25654)
.L_25654:
        /*000c*/ 	.word	0x00000000
        /*0010*/ 	.short	0x0015
        /*0012*/ 	.short	0x0088
        /*0014*/ 	.byte	0x00, 0xf0, 0x11, 0x00


	//----- nvinfo : EIATTR_KPARAM_INFO
	.align		4
.L_25655:
        /*0018*/ 	.byte	0x04, 0x17
        /*001a*/ 	.short	(.L_25657 - .L_25656)
.L_25656:
        /*001c*/ 	.word	0x00000000
        /*0020*/ 	.short	0x0014
        /*0022*/ 	.short	0x0084
        /*0024*/ 	.byte	0x00, 0xf0, 0x11, 0x00


	//----- nvinfo : EIATTR_KPARAM_INFO
	.align		4
.L_25657:
        /*0028*/ 	.byte	0x04, 0x17
        /*002a*/ 	.short	(.L_25659 - .L_25658)
.L_25658:
        /*002c*/ 	.word	0x00000000
        /*0030*/ 	.short	0x0013
        /*0032*/ 	.short	0x0080
        /*0034*/ 	.byte	0x00, 0xf0, 0x11, 0x00


	//----- nvinfo : EIATTR_KPARAM_INFO
	.align		4
.L_25659:
        /*0038*/ 	.byte	0x04, 0x17
        /*003a*/ 	.short	(.L_25661 - .L_25660)
.L_25660:
        /*003c*/ 	.word	0x00000000
        /*0040*/ 	.short	0x0012
        /*0042*/ 	.short	0x007c
        /*0044*/ 	.byte	0x00, 0xf0, 0x11, 0x00


	//----- nvinfo : EIATTR_KPARAM_INFO
	.align		4
.L_25661:
        /*0048*/ 	.byte	0x04, 0x17
        /*004a*/ 	.short	(.L_25663 - .L_25662)
.L_25662:
        /*004c*/ 	.word	0x00000000
        /*0050*/ 	.short	0x0011
        /*0052*/ 	.short	0x0078
        /*0054*/ 	.byte	0x00, 0xf0, 0x11, 0x00


	//----- nvinfo : EIATTR_KPARAM_INFO
	.align		4
.L_25663:
        /*0058*/ 	.byte	0x04, 0x17
        /*005a*/ 	.short	(.L_25665 - .L_25664)
.L_25664:
        /*005c*/ 	.word	0x00000000
        /*0060*/ 	.short	0x0010
        /*0062*/ 	.short	0x0070
        /*0064*/ 	.byte	0x00, 0xf5, 0x21, 0x00


	//----- nvinfo : EIATTR_KPARAM_INFO
	.align		4
.L_25665:
        /*0068*/ 	.byte	0x04, 0x17
        /*006a*/ 	.short	(.L_25667 - .L_25666)
.L_25666:
        /*006c*/ 	.word	0x00000000
        /*0070*/ 	.short	0x000f
        /*0072*/ 	.short	0x0068
        /*0074*/ 	.byte	0x00, 0xf5, 0x21, 0x00


	//----- nvinfo : EIATTR_KPARAM_INFO
	.align		4
.L_25667:
        /*0078*/ 	.byte	0x04, 0x17
        /*007a*/ 	.short	(.L_25669 - .L_25668)
.L_25668:
        /*007c*/ 	.word	0x00000000
        /*0080*/ 	.short	0x000e
        /*0082*/ 	.short	0x0060
        /*0084*/ 	.byte	0x00, 0xf0, 0x11, 0x00


	//----- nvinfo : EIATTR_KPARAM_INFO
	.align		4
.L_25669:
        /*0088*/ 	.byte	0x04, 0x17
        /*008a*/ 	.short	(.L_25671 - .L_25670)
.L_25670:
        /*008c*/ 	.word	0x00000000
        /*0090*/ 	.short	0x000d
        /*0092*/ 	.short	0x005c
        /*0094*/ 	.byte	0x00, 0xf0, 0x11, 0x00


	//----- nvinfo : EIATTR_KPARAM_INFO
	.align		4
.L_25671:
        /*0098*/ 	.byte	0x04, 0x17
        /*009a*/ 	.short	(.L_25673 - .L_25672)
.L_25672:
        /*009c*/ 	.word	0x00000000
        /*00a0*/ 	.short	0x000c
        /*00a2*/ 	.short	0x0058
        /*00a4*/ 	.byte	0x00, 0xf0, 0x11, 0x00


	//----- nvinfo : EIATTR_KPARAM_INFO
	.align		4
.L_25673:
        /*00a8*/ 	.byte	0x04, 0x17
        /*00aa*/ 	.short	(.L_25675 - .L_25674)
.L_25674:
        /*00ac*/ 	.word	0x00000000
        /*00b0*/ 	.short	0x000b
        /*00b2*/ 	.short	0x0050
        /*00b4*/ 	.byte	0x00, 0xf5, 0x21, 0x00


	//----- nvinfo : EIATTR_KPARAM_INFO
	.align		4
.L_25675:
        /*00b8*/ 	.byte	0x04, 0x17
        /*00ba*/ 	.short	(.L_25677 - .L_25676)
.L_25676:
        /*00bc*/ 	.word	0x00000000
        /*00c0*/ 	.short	0x000a
        /*00c2*/ 	.short	0x0048
        /*00c4*/ 	.byte	0x00, 0xf0, 0x11, 0x00


	//----- nvinfo : EIATTR_KPARAM_INFO
	.align		4
.L_25677:
        /*00c8*/ 	.byte	0x04, 0x17
        /*00ca*/ 	.short	(.L_25679 - .L_25678)
.L_25678:
        /*00cc*/ 	.word	0x00000000
        /*00d0*/ 	.short	0x0009
        /*00d2*/ 	.short	0x0040
        /*00d4*/ 	.byte	0x00, 0xf5, 0x21, 0x00


	//----- nvinfo : EIATTR_KPARAM_INFO
	.align		4
.L_25679:
        /*00d8*/ 	.byte	0x04, 0x17
        /*00da*/ 	.short	(.L_25681 - .L_25680)
.L_25680:
        /*00dc*/ 	.word	0x00000000
        /*00e0*/ 	.short	0x0008
        /*00e2*/ 	.short	0x0038
        /*00e4*/ 	.byte	0x00, 0xf5, 0x21, 0x00


	//----- nvinfo : EIATTR_KPARAM_INFO
	.align		4
.L_25681:
        /*00e8*/ 	.byte	0x04, 0x17
        /*00ea*/ 	.short	(.L_25683 - .L_25682)
.L_25682:
        /*00ec*/ 	.word	0x00000000
        /*00f0*/ 	.short	0x0007
        /*00f2*/ 	.short	0x0034
        /*00f4*/ 	.byte	0x00, 0xf0, 0x11, 0x00


	//----- nvinfo : EIATTR_KPARAM_INFO
	.align		4
.L_25683:
        /*00f8*/ 	.byte	0x04, 0x17
        /*00fa*/ 	.short	(.L_25685 - .L_25684)
.L_25684:
        /*00fc*/ 	.word	0x00000000
        /*0100*/ 	.short	0x0006
        /*0102*/ 	.short	0x0030
        /*0104*/ 	.byte	0x00, 0xf0, 0x11, 0x00


	//----- nvinfo : EIATTR_KPARAM_INFO
	.align		4
.L_25685:
        /*0108*/ 	.byte	0x04, 0x17
        /*010a*/ 	.short	(.L_25687 - .L_25686)
.L_25686:
        /*010c*/ 	.word	0x00000000
        /*0110*/ 	.short	0x0005
        /*0112*/ 	.short	0x0028
        /*0114*/ 	.byte	0x00, 0xf5, 0x21, 0x00


	//----- nvinfo : EIATTR_KPARAM_INFO
	.align		4
.L_25687:
        /*0118*/ 	.byte	0x04, 0x17
        /*011a*/ 	.short	(.L_25689 - .L_25688)
.L_25688:
        /*011c*/ 	.word	0x00000000
        /*0120*/ 	.short	0x0004
        /*0122*/ 	.short	0x0020
        /*0124*/ 	.byte	0x00, 0xf5, 0x21, 0x00


	//----- nvinfo : EIATTR_KPARAM_INFO
	.align		4
.L_25689:
        /*0128*/ 	.byte	0x04, 0x17
        /*012a*/ 	.short	(.L_25691 - .L_25690)
.L_25690:
        /*012c*/ 	.word	0x00000000
        /*0130*/ 	.short	0x0003
        /*0132*/ 	.short	0x0018
        /*0134*/ 	.byte	0x00, 0xf5, 0x21, 0x00


	//----- nvinfo : EIATTR_KPARAM_INFO
	.align		4
.L_25691:
        /*0138*/ 	.byte	0x04, 0x17
        /*013a*/ 	.short	(.L_25693 - .L_25692)
.L_25692:
        /*013c*/ 	.word	0x00000000
        /*0140*/ 	.short	0x0002
        /*0142*/ 	.short	0x0010
        /*0144*/ 	.byte	0x00, 0xf5, 0x21, 0x00


	//----- nvinfo : EIATTR_KPARAM_INFO
	.align		4
.L_25693:
        /*0148*/ 	.byte	0x04, 0x17
        /*014a*/ 	.short	(.L_25695 - .L_25694)
.L_25694:
        /*014c*/ 	.word	0x00000000
        /*0150*/ 	.short	0x0001
        /*0152*/ 	.short	0x0008
        /*0154*/ 	.byte	0x00, 0xf5, 0x21, 0x00


	//----- nvinfo : EIATTR_KPARAM_INFO
	.align		4
.L_25695:
        /*0158*/ 	.byte	0x04, 0x17
        /*015a*/ 	.short	(.L_25697 - .L_25696)
.L_25696:
        /*015c*/ 	.word	0x00000000
        /*0160*/ 	.short	0x0000
        /*0162*/ 	.short	0x0000
        /*0164*/ 	.byte	0x00, 0xf5, 0x21, 0x00


	//----- nvinfo : EIATTR_SPARSE_MMA_MASK
	.align		4
.L_25697:
        /*0168*/ 	.byte	0x03, 0x50
        /*016a*/ 	.short	0x0000


	//----- nvinfo : EIATTR_MAXREG_COUNT
	.align		4
        /*016c*/ 	.byte	0x03, 0x1b
        /*016e*/ 	.short	0x00ff


	//----- nvinfo : EIATTR_NUM_BARRIERS
	.align		4
        /*0170*/ 	.byte	0x02, 0x4c
        /*0172*/ 	.byte	0x01
	.zero		1


	//----- nvinfo : EIATTR_MERCURY_ISA_VERSION
	.align		4
        /*0174*/ 	.byte	0x03, 0x5f
        /*0176*/ 	.short	0x0101


	//----- nvinfo : EIATTR_COOP_GROUP_MASK_REGIDS
	.align		4
        /*0178*/ 	.byte	0x04, 0x29
        /*017a*/ 	.short	(.L_25699 - .L_25698)


	//   ....[0]....
.L_25698:
        /*017c*/ 	.word	0xffffffff


	//   ....[1]....
        /*0180*/ 	.word	0xffffffff


	//   ....[2]....
        /*0184*/ 	.word	0xffffffff


	//   ....[3]....
        /*0188*/ 	.word	0xffffffff


	//   ....[4]....
        /*018c*/ 	.word	0xffffffff


	//   ....[5]....
        /*0190*/ 	.word	0xffffffff


	//   ....[6]....
        /*0194*/ 	.word	0xffffffff


	//   ....[7]....
        /*0198*/ 	.word	0xffffffff


	//   ....[8]....
        /*019c*/ 	.word	0xffffffff


	//   ....[9]....
        /*01a0*/ 	.word	0xffffffff


	//   ....[10]....
        /*01a4*/ 	.word	0xffffffff


	//   ....[11]....
        /*01a8*/ 	.word	0xffffffff


	//   ....[12]....
        /*01ac*/ 	.word	0xffffffff


	//   ....[13]....
        /*01b0*/ 	.word	0xffffffff


	//   ....[14]....
        /*01b4*/ 	.word	0xffffffff


	//   ....[15]....
        /*01b8*/ 	.word	0xffffffff


	//   ....[16]....
        /*01bc*/ 	.word	0x05000006


	//   ....[17]....
        /*01c0*/ 	.word	0x05000006


	//   ....[18]....
        /*01c4*/ 	.word	0x05000006


	//   ....[19]....
        /*01c8*/ 	.word	0x05000006


	//   ....[20]....
        /*01cc*/ 	.word	0x05000006


	//----- nvinfo : EIATTR_COOP_GROUP_INSTR_OFFSETS
	.align		4
.L_25699:
        /*01d0*/ 	.byte	0x04, 0x28
        /*01d2*/ 	.short	(.L_25701 - .L_25700)


	//   ....[0]....
.L_25700:
        /*01d4*/ 	.word	0x00000fb0


	//   ....[1]....
        /*01d8*/ 	.word	0x00000fd0


	//   ....[2]....
        /*01dc*/ 	.word	0x00001220


	//   ....[3]....
        /*01e0*/ 	.word	0x00001240


	//   ....[4]....
        /*01e4*/ 	.word	0x00001260


	//   ....[5]....
        /*01e8*/ 	.word	0x00001350


	//   ....[6]....
        /*01ec*/ 	.word	0x00001370


	//   ....[7]....
        /*01f0*/ 	.word	0x000013a0


	//   ....[8]....
        /*01f4*/ 	.word	0x000021e0


	//   ....[9]....
        /*01f8*/ 	.word	0x00002210


	//   ....[10]....
        /*01fc*/ 	.word	0x00002230


	//   ....[11]....
        /*0200*/ 	.word	0x00002250


	//   ....[12]....
        /*0204*/ 	.word	0x00002270


	//   ....[13]....
        /*0208*/ 	.word	0x000022c0


	//   ....[14]....
        /*020c*/ 	.word	0x000022e0


	//   ....[15]....
        /*0210*/ 	.word	0x00002300


	//   ....[16]....
        /*0214*/ 	.word	0x00004170


	//   ....[17]....
        /*0218*/ 	.word	0x00004200


	//   ....[18]....
        /*021c*/ 	.word	0x00004290


	//   ....[19]....
        /*0220*/ 	.word	0x00004330


	//   ....[20]....
        /*0224*/ 	.word	0x000043a0


	//----- nvinfo : EIATTR_VRC_CTA_INIT_COUNT
	.align		4
.L_25701:
        /*0228*/ 	.byte	0x02, 0x4a
	.zero		1
	.zero		1


	//----- nvinfo : EIATTR_EXIT_INSTR_OFFSETS
	.align		4
        /*022c*/ 	.byte	0x04, 0x1c
        /*022e*/ 	.short	(.L_25703 - .L_25702)


	//   ....[0]....
.L_25702:
        /*0230*/ 	.word	0x000000d0


	//   ....[1]....
        /*0234*/ 	.word	0x00003fd0


	//   ....[2]....
        /*0238*/ 	.word	0x000040d0


	//   ....[3]....
        /*023c*/ 	.word	0x00004100


	//----- nvinfo : EIATTR_CRS_STACK_SIZE
	.align		4
.L_25703:
        /*0240*/ 	.byte	0x04, 0x1e
        /*0242*/ 	.short	(.L_25705 - .L_25704)
.L_25704:
        /*0244*/ 	.word	0x00000000


	//----- nvinfo : EIATTR_CBANK_PARAM_SIZE
	.align		4
.L_25705:
        /*0248*/ 	.byte	0x03, 0x19
        /*024a*/ 	.short	0x008c


	//----- nvinfo : EIATTR_PARAM_CBANK
	.align		4
        /*024c*/ 	.byte	0x04, 0x0a
        /*024e*/ 	.short	(.L_25707 - .L_25706)
	.align		4
.L_25706:
        /*0250*/ 	.word	index@(.nv.constant0._ZN4vllm25paged_attention_v2_kernelI13__nv_bfloat16S1_Li80ELi8ELi128ELNS_18Fp8KVCacheDataTypeE0ELb0ELi512EEEvPfS3_PT_PKS4_PKT0_SA_ifPKiSC_iPKfiiiSE_SE_iiiii)
        /*0254*/ 	.short	0x0380
        /*0256*/ 	.short	0x008c


	//----- nvinfo : EIATTR_SW_WAR
	.align		4
.L_25707:
        /*0258*/ 	.byte	0x04, 0x36
        /*025a*/ 	.short	(.L_25709 - .L_25708)
.L_25708:
        /*025c*/ 	.word	0x00000008
.L_25709:


//--------------------- .nv.info._ZN4vllm25paged_attention_v2_kernelI13__nv_bfloat16S1_Li64ELi8ELi128ELNS_18Fp8KVCacheDataTypeE0ELb0ELi512EEEvPfS3_PT_PKS4_PKT0_SA_ifPKiSC_iPKfiiiSE_SE_iiiii --------------------------
	.section	.nv.info._ZN4vllm25paged_attention_v2_kernelI13__nv_bfloat16S1_Li64ELi8ELi128ELNS_18Fp8KVCacheDataTypeE0ELb0ELi512EEEvPfS3_PT_PKS4_PKT0_SA_ifPKiSC_iPKfiiiSE_SE_iiiii,"",@"SHT_CUDA_INFO"
	.sectionflags	@""
	.align	4


	//----- nvinfo : EIATTR_CUDA_API_VERSION
	.align		4
        /*0000*/ 	.byte	0x04, 0x37
        /*0002*/ 	.short	(.L_25711 - .L_25710)
.L_25710:
        /*0004*/ 	.word	0x00000082


	//----- nvinfo : EIATTR_KPARAM_INFO
	.align		4
.L_25711:
        /*0008*/ 	.byte	0x04, 0x17
        /*000a*/ 	.short	(.L_25713 - .L_25712)
.L_25712:
        /*000c*/ 	.word	0x00000000
        /*0010*/ 	.short	0x0015
        /*0012*/ 	.short	0x0088
        /*0014*/ 	.byte	0x00, 0xf0, 0x11, 0x00


	//----- nvinfo : EIATTR_KPARAM_INFO
	.align		4
.L_25713:
        /*0018*/ 	.byte	0x04, 0x17
        /*001a*/ 	.short	(.L_25715 - .L_25714)
.L_25714:
        /*001c*/ 	.word	0x00000000
        /*0020*/ 	.short	0x0014
        /*0022*/ 	.short	0x0084
        /*0024*/ 	.byte	0x00, 0xf0, 0x11, 0x00


	//----- nvinfo : EIATTR_KPARAM_INFO
	.align		4
.L_25715:
        /*0028*/ 	.byte	0x04, 0x17
        /*002a*/ 	.short	(.L_25717 - .L_25716)
.L_25716:
        /*002c*/ 	.word	0x00000000
        /*0030*/ 	.short	0x0013
        /*0032*/ 	.short	0x0080
        /*0034*/ 	.byte	0x00, 0xf0, 0x11, 0x00


	//----- nvinfo : EIATTR_KPARAM_INFO
	.align		4
.L_25717:
        /*0038*/ 	.byte	0x04, 0x17
        /*003a*/ 	.short	(.L_25719 - .L_25718)
.L_25718:
        /*003c*/ 	.word	0x00000000
        /*0040*/ 	.short	0x0012
        /*0042*/ 	.short	0x007c
        /*0044*/ 	.byte	0x00, 0xf0, 0x11, 0x00


	//----- nvinfo : EIATTR_KPARAM_INFO
	.align		4
.L_25719:
        /*0048*/ 	.byte	0x04, 0x17
        /*004a*/ 	.short	(.L_25721 - .L_25720)
.L_25720:
        /*004c*/ 	.word	0x00000000
        /*0050*/ 	.short	0x0011
        /*0052*/ 	.short	0x0078
        /*0054*/ 	.byte	0x00, 0xf0, 0x11, 0x00


	//----- nvinfo : EIATTR_KPARAM_INFO
	.align		4
.L_25721:
        /*0058*/ 	.byte	0x04, 0x17
        /*005a*/ 	.short	(.L_25723 - .L_25722)
.L_25722:
        /*005c*/ 	.word	0x00000000
        /*0060*/ 	.short	0x0010
        /*0062*/ 	.short	0x0070
        /*0064*/ 	.byte	0x00, 0xf5, 0x21, 0x00


	//----- nvinfo : EIATTR_KPARAM_INFO
	.align		4
.L_25723:
        /*0068*/ 	.byte	0x04, 0x17
        /*006a*/ 	.short	(.L_25725 - .L_25724)
.L_25724:
        /*006c*/ 	.word	0x00000000
        /*0070*/ 	.short	0x000f
        /*0072*/ 	.short	0x0068
        /*0074*/ 	.byte	0x00, 0xf5, 0x21, 0x00


	//----- nvinfo : EIATTR_KPARAM_INFO
	.align		4
.L_25725:
        /*0078*/ 	.byte	0x04, 0x17
        /*007a*/ 	.short	(.L_25727 - .L_25726)
.L_25726:
        /*007c*/ 	.word	0x00000000
        /*0080*/ 	.short	0x000e
        /*0082*/ 	.short	0x0060
        /*0084*/ 	.byte	0x00, 0xf0, 0x11, 0x00


	//----- nvinfo : EIATTR_KPARAM_INFO
	.align		4
.L_25727:
        /*0088*/ 	.byte	0x04, 0x17
        /*008a*/ 	.short	(.L_25729 - .L_25728)
.L_25728:
        /*008c*/ 	.word	0x00000000
        /*0090*/ 	.short	0x000d
        /*0092*/ 	.short	0x005c
        /*0094*/ 	.byte	0x00, 0xf0, 0x11, 0x00


	//----- nvinfo : EIATTR_KPARAM_INFO
	.align		4
.L_25729:
        /*0098*/ 	.byte	0x04, 0x17
        /*009a*/ 	.short	(.L_25731 - .L_25730)
.L_25730:
        /*009c*/ 	.word	0x00000000
        /*00a0*/ 	.short	0x000c
        /*00a2*/ 	.short	0x0058
        /*00a4*/ 	.byte	0x00, 0xf0, 0x11, 0x00


	//----- nvinfo : EIATTR_KPARAM_INFO
	.align		4
.L_25731:
        /*00a8*/ 	.byte	0x04, 0x17
        /*00aa*/ 	.short	(.L_25733 - .L_25732)
.L_25732:
        /*00ac*/ 	.word	0x00000000
        /*00b0*/ 	.short	0x000b
        /*00b2*/ 	.short	0x0050
        /*00b4*/ 	.byte	0x00, 0xf5, 0x21, 0x00


	//----- nvinfo : EIATTR_KPARAM_INFO
	.align		4
.L_25733:
        /*00b8*/ 	.byte	0x04, 0x17
        /*00ba*/ 	.short	(.L_25735 - .L_25734)
.L_25734:
        /*00bc*/ 	.word	0x00000000
        /*00c0*/ 	.short	0x000a
        /*00c2*/ 	.short	0x0048
        /*00c4*/ 	.byte	0x00, 0xf0, 0x11, 0x00


	//----- nvinfo : EIATTR_KPARAM_INFO
	.align		4
.L_25735:
        /*00c8*/ 	.byte	0x04, 0x17
        /*00ca*/ 	.short	(.L_25737 - .L_25736)
.L_25736:
        /*00cc*/ 	.word	0x00000000
        /*00d0*/ 	.short	0x0009
        /*00d2*/ 	.short	0x0040
        /*00d4*/ 	.byte	0x00, 0xf5, 0x21, 0x00


	//----- nvinfo : EIATTR_KPARAM_INFO
	.align		4
.L_25737:
        /*00d8*/ 	.byte	0x04, 0x17
        /*00da*/ 	.short	(.L_25739 - .L_25738)
.L_25738:
        /*00dc*/ 	.word	0x00000000
        /*00e0*/ 	.short	0x0008
        /*00e2*/ 	.short	0x0038
        /*00e4*/ 	.byte	0x00, 0xf5, 0x21, 0x00


	//----- nvinfo : EIATTR_KPARAM_INFO
	.align		4
.L_25739:
        /*00e8*/ 	.byte	0x04, 0x17
        /*00ea*/ 	.short	(.L_25741 - .L_25740)
.L_25740:
        /*00ec*/ 	.word	0x00000000
        /*00f0*/ 	.short	0x0007
        /*00f2*/ 	.short	0x0034
        /*00f4*/ 	.byte	0x00, 0xf0, 0x11, 0x00


	//----- nvinfo : EIATTR_KPARAM_INFO
	.align		4
.L_25741:
        /*00f8*/ 	.byte	0x04, 0x17
        /*00fa*/ 	.short	(.L_25743 - .L_25742)
.L_25742:
        /*00fc*/ 	.word	0x00000000
        /*0100*/ 	.short	0x0006
        /*0102*/ 	.short	0x0030
        /*0104*/ 	.byte	0x00, 0xf0, 0x11, 0x00


	//----- nvinfo : EIATTR_KPARAM_INFO
	.align		4
.L_25743:
        /*0108*/ 	.byte	0x04, 0x17
        /*010a*/ 	.short	(.L_25745 - .L_25744)
.L_25744:
        /*010c*/ 	.word	0x00000000
        /*0110*/ 	.short	0x0005
        /*0112*/ 	.short	0x0028
        /*0114*/ 	.byte	0x00, 0xf5, 0x21, 0x00


	//----- nvinfo : EIATTR_KPARAM_INFO
	.align		4
.L_25745:
        /*0118*/ 	.byte	0x04, 0x17
        /*011a*/ 	.short	(.L_25747 - .L_25746)
.L_25746:
        /*011c*/ 	.word	0x00000000
        /*0120*/ 	.short	0x0004
        /*0122*/ 	.short	0x0020
        /*0124*/ 	.byte	0x00, 0xf5, 0x21, 0x00


	//----- nvinfo : EIATTR_KPARAM_INFO
	.align		4
.L_25747:
        /*0128*/ 	.byte	0x04, 0x17
        /*012a*/ 	.short	(.L_25749 - .L_25748)
.L_25748:
        /*012c*/ 	.word	0x00000000
        /*0130*/ 	.short	0x0003
        /*0132*/ 	.short	0x0018
        /*0134*/ 	.byte	0x00, 0xf5, 0x21, 0x00


	//----- nvinfo : EIATTR_KPARAM_INFO
	.align		4
.L_25749:
        /*0138*/ 	.byte	0x04, 0x17
        /*013a*/ 	.short	(.L_25751 - .L_25750)
.L_25750:
        /*013c*/ 	.word	0x00000000
        /*0140*/ 	.short	0x0002
        /*0142*/ 	.short	0x0010
        /*0144*/ 	.byte	0x00, 0xf5, 0x21, 0x00


	//----- nvinfo : EIATTR_KPARAM_INFO
	.align		4
.L_25751:
        /*0148*/ 	.byte	0x04, 0x17
        /*014a*/ 	.short	(.L_25753 - .L_25752)
.L_25752:
        /*014c*/ 	.word	0x00000000
        /*0150*/ 	.short	0x0001
        /*0152*/ 	.short	0x0008
        /*0154*/ 	.byte	0x00, 0xf5, 0x21, 0x00


	//----- nvinfo : EIATTR_KPARAM_INFO
	.align		4
.L_25753:
        /*0158*/ 	.byte	0x04, 0x17
        /*015a*/ 	.short	(.L_25755 - .L_25754)
.L_25754:
        /*015c*/ 	.word	0x00000000
        /*0160*/ 	.short	0x0000
        /*0162*/ 	.short	0x0000
        /*0164*/ 	.byte	0x00, 0xf5, 0x21, 0x00


	//----- nvinfo : EIATTR_SPARSE_MMA_MASK
	.align		4
.L_25755:
        /*0168*/ 	.byte	0x03, 0x50
        /*016a*/ 	.short	0x0000


	//----- nvinfo : EIATTR_MAXREG_COUNT
	.align		4
        /*016c*/ 	.byte	0x03, 0x1b
        /*016e*/ 	.short	0x00ff


	//----- nvinfo : EIATTR_NUM_BARRIERS
	.align		4
        /*0170*/ 	.byte	0x02, 0x4c
        /*0172*/ 	.byte	0x01
	.zero		1


	//----- nvinfo : EIATTR_MERCURY_ISA_VERSION
	.align		4
        /*0174*/ 	.byte	0x03, 0x5f
        /*0176*/ 	.short	0x0101


	//----- nvinfo : EIATTR_COOP_GROUP_MASK_REGIDS
	.align		4
        /*0178*/ 	.byte	0x04, 0x29
        /*017a*/ 	.short	(.L_25757 - .L_25756)


	//   ....[0]....
.L_25756:
        /*017c*/ 	.word	0xffffffff


	//   ....[1]....
        /*0180*/ 	.word	0xffffffff


	//   ....[2]....
        /*0184*/ 	.word	0xffffffff


	//   ....[3]....
        /*0188*/ 	.word	0xffffffff


	//   ....[4]....
        /*018c*/ 	.word	0xffffffff


	//   ....[5]....
        /*0190*/ 	.word	0xffffffff


	//   ....[6]....
        /*0194*/ 	.word	0xffffffff


	//   ....[7]....
        /*0198*/ 	.word	0xffffffff


	//   ....[8]....
        /*019c*/ 	.word	0xffffffff


	//   ....[9]....
        /*01a0*/ 	.word	0xffffffff


	//   ....[10]....
        /*01a4*/ 	.word	0xffffffff


	//   ....[11]....
        /*01a8*/ 	.word	0xffffffff


	//   ....[12]....
        /*01ac*/ 	.word	0xffffffff


	//   ....[13]....
        /*01b0*/ 	.word	0xffffffff


	//   ....[14]....
        /*01b4*/ 	.word	0xffffffff


	//   ....[15]....
        /*01b8*/ 	.word	0xffffffff


	//   ....[16]....
        /*01bc*/ 	.word	0x05000004


	//   ....[17]....
        /*01c0*/ 	.word	0x05000004


	//   ....[18]....
        /*01c4*/ 	.word	0x05000004


	//   ....[19]....
        /*01c8*/ 	.word	0x05000004


	//   ....[20]....
        /*01cc*/ 	.word	0x05000004


	//----- nvinfo : EIATTR_COOP_GROUP_INSTR_OFFSETS
	.align		4
.L_25757:
        /*01d0*/ 	.byte	0x04, 0x28
        /*01d2*/ 	.short	(.L_25759 - .L_25758)


	//   ....[0]....
.L_25758:
        /*01d4*/ 	.word	0x00000e70


	//   ....[1]....
        /*01d8*/ 	.word	0x00000e90


	//   ....[2]....
        /*01dc*/ 	.word	0x000010e0


	//   ....[3]....
        /*01e0*/ 	.word	0x00001100


	//   ....[4]....
        /*01e4*/ 	.word	0x00001120


	//   ....[5]....
        /*01e8*/ 	.word	0x00001220


	//   ....[6]....
        /*01ec*/ 	.word	0x00001240


	//   ....[7]....
        /*01f0*/ 	.word	0x00001260


	//   ....[8]....
        /*01f4*/ 	.word	0x000020a0


	//   ....[9]....
        /*01f8*/ 	.word	0x000020d0


	//   ....[10]....
        /*01fc*/ 	.word	0x000020f0


	//   ....[11]....
        /*0200*/ 	.word	0x00002110


	//   ....[12]....
        /*0204*/ 	.word	0x00002130


	//   ....[13]....
        /*0208*/ 	.word	0x00002180


	//   ....[14]....
        /*020c*/ 	.word	0x000021a0


	//   ....[15]....
        /*0210*/ 	.word	0x000021c0


	//   ....[16]....
        /*0214*/ 	.word	0x00003b70


	//   ....[17]....
        /*0218*/ 	.word	0x00003bf0


	//   ....[18]....
        /*021c*/ 	.word	0x00003c80


	//   ....[19]....
        /*0220*/ 	.word	0x00003d00


	//   ....[20]....
        /*0224*/ 	.word	0x00003d60


	//----- nvinfo : EIATTR_VRC_CTA_INIT_COUNT
	.align		4
.L_25759:
        /*0228*/ 	.byte	0x02, 0x4a
	.zero		1
	.zero		1


	//----- nvinfo : EIATTR_EXIT_INSTR_OFFSETS
	.align		4
        /*022c*/ 	.byte	0x04, 0x1c
        /*022e*/ 	.short	(.L_25761 - .L_25760)


	//   ....[0]....
.L_25760:
        /*0230*/ 	.word	0x000000d0


	//   ....[1]....
        /*0234*/ 	.word	0x00003a40


	//   ....[2]....
        /*0238*/ 	.word	0x00003b10


	//----- nvinfo : EIATTR_CRS_STACK_SIZE
	.align		4
.L_25761:
        /*023c*/ 	.byte	0x04, 0x1e
        /*023e*/ 	.short	(.L_25763 - .L_25762)
.L_25762:
        /*0240*/ 	.word	0x00000000


	//----- nvinfo : EIATTR_CBANK_PARAM_SIZE
	.align		4
.L_25763:
        /*0244*/ 	.byte	0x03, 0x19
        /*0246*/ 	.short	0x008c


	//----- nvinfo : EIATTR_PARAM_CBANK
	.align		4
        /*0248*/ 	.byte	0x04, 0x0a
        /*024a*/ 	.short	(.L_25765 - .L_25764)
	.align		4
.L_25764:
        /*024c*/ 	.word	index@(.nv.constant0._ZN4vllm25paged_attention_v2_kernelI13__nv_bfloat16S1_Li64ELi8ELi128ELNS_18Fp8KVCacheDataTypeE0ELb0ELi512EEEvPfS3_PT_PKS4_PKT0_SA_ifPKiSC_iPKfiiiSE_SE_iiiii)
        /*0250*/ 	.short	0x0380
        /*0252*/ 	.short	0x008c


	//----- nvinfo : EIATTR_SW_WAR
	.align		4
.L_25765:
        /*0254*/ 	.byte	0x04, 0x36
        /*0256*/ 	.short	(.L_25767 - .L_25766)
.L_25766:
        /*0258*/ 	.word	0x00000008
.L_25767:


//--------------------- .nv.info._ZN4vllm25paged_attention_v2_kernelI13__nv_bfloat16S1_Li32ELi8ELi128ELNS_18Fp8KVCacheDataTypeE0ELb0ELi512EEEvPfS3_PT_PKS4_PKT0_SA_ifPKiSC_iPKfiiiSE_SE_iiiii --------------------------
	.section	.nv.info._ZN4vllm25paged_attention_v2_kernelI13__nv_bfloat16S1_Li32ELi8ELi128ELNS_18Fp8KVCacheDataTypeE0ELb0ELi512EEEvPfS3_PT_PKS4_PKT0_SA_ifPKiSC_iPKfiiiSE_SE_iiiii,"",@"SHT_CUDA_INFO"
	.sectionflags	@""
	.align	4


	//----- nvinfo : EIATTR_CUDA_API_VERSION
	.align		4
        /*0000*/ 	.byte	0x04, 0x37
        /*0002*/ 	.short	(.L_25769 - .L_25768)
.L_25768:
        /*0004*/ 	.word	0x00000082


	//----- nvinfo : EIATTR_KPARAM_INFO
	.align		4
.L_25769:
        /*0008*/ 	.byte	0x04, 0x17
        /*000a*/ 	.short	(.L_25771 - .L_25770)
.L_25770:
        /*000c*/ 	.word	0x00000000
        /*0010*/ 	.short	0x0015
        /*0012*/ 	.short	0x0088
        /*0014*/ 	.byte	0x00, 0xf0, 0x11, 0x00


	//----- nvinfo : EIATTR_KPARAM_INFO
	.align		4
.L_25771:
        /*0018*/ 	.byte	0x04, 0x17
        /*001a*/ 	.short	(.L_25773 - .L_25772)
.L_25772:
        /*001c*/ 	.word	0x00000000
        /*0020*/ 	.short	0x0014
        /*0022*/ 	.short	0x0084
        /*0024*/ 	.byte	0x00, 0xf0, 0x11, 0x00


	//----- nvinfo : EIATTR_KPARAM_INFO
	.align		4
.L_25773:
        /*0028*/ 	.byte	0x04, 0x17
        /*002a*/ 	.short	(.L_25775 - .L_25774)
.L_25774:
        /*002c*/ 	.word	0x00000000
        /*0030*/ 	.short	0x0013
        /*0032*/ 	.short	0x0080
        /*0034*/ 	.byte	0x00, 0xf0, 0x11, 0x00


	//----- nvinfo : EIATTR_KPARAM_INFO
	.align		4
.L_25775:
        /*0038*/ 	.byte	0x04, 0x17
        /*003a*/ 	.short	(.L_25777 - .L_25776)
.L_25776:
        /*003c*/ 	.word	0x00000000
        /*0040*/ 	.short	0x0012
        /*0042*/ 	.short	0x007c
        /*0044*/ 	.byte	0x00, 0xf0, 0x11, 0x00


	//----- nvinfo : EIATTR_KPARAM_INFO
	.align		4
.L_25777:
        /*0048*/ 	.byte	0x04, 0x17
        /*004a*/ 	.short	(.L_25779 - .L_25778)
.L_25778:
        /*004c*/ 	.word	0x00000000
        /*0050*/ 	.short	0x0011
        /*0052*/ 	.short	0x0078
        /*0054*/ 	.byte	0x00, 0xf0, 0x11, 0x00


	//----- nvinfo : EIATTR_KPARAM_INFO
	.align		4
.L_25779:
        /*0058*/ 	.byte	0x04, 0x17
        /*005a*/ 	.short	(.L_25781 - .L_25780)
.L_25780:
        /*005c*/ 	.word	0x00000000
        /*0060*/ 	.short	0x0010
        /*0062*/ 	.short	0x0070
        /*0064*/ 	.byte	0x00, 0xf5, 0x21, 0x00


	//----- nvinfo : EIATTR_KPARAM_INFO
	.align		4
.L_25781:
        /*0068*/ 	.byte	0x04, 0x17
        /*006a*/ 	.short	(.L_25783 - .L_25782)
.L_25782:
        /*006c*/ 	.word	0x00000000
        /*0070*/ 	.short	0x000f
        /*0072*/ 	.short	0x0068
        /*0074*/ 	.byte	0x00, 0xf5, 0x21, 0x00


	//----- nvinfo : EIATTR_KPARAM_INFO
	.align		4
.L_25783:
        /*0078*/ 	.byte	0x04, 0x17
        /*007a*/ 	.short	(.L_25785 - .L_25784)
.L_25784:
        /*007c*/ 	.word	0x00000000
        /*0080*/ 	.short	0x000e
        /*0082*/ 	.short	0x0060
        /*0084*/ 	.byte	0x00, 0xf0, 0x11, 0x00


	//----- nvinfo : EIATTR_KPARAM_INFO
	.align		4
.L_25785:
        /*0088*/ 	.byte	0x04, 0x17
        /*008a*/ 	.short	(.L_25787 - .L_25786)
.L_25786:
        /*008c*/ 	.word	0x00000000
        /*0090*/ 	.short	0x000d
        /*0092*/ 	.short	0x005c
        /*0094*/ 	.byte	0x00, 0xf0, 0x11, 0x00


	//----- nvinfo : EIATTR_KPARAM_INFO
	.align		4
.L_25787:
        /*0098*/ 	.byte	0x04, 0x17
        /*009a*/ 	.short	(.L_25789 - .L_25788)
.L_25788:
        /*009c*/ 	.word	0x00000000
        /*00a0*/ 	.short	0x000c
        /*00a2*/ 	.short	0x0058
        /*00a4*/ 	.byte	0x00, 0xf0, 0x11, 0x00


	//----- nvinfo : EIATTR_KPARAM_INFO
	.align		4
.L_25789:
        /*00a8*/ 	.byte	0x04, 0x17
        /*00aa*/ 	.short	(.L_25791 - .L_25790)
.L_25790:
        /*00ac*/ 	.word	0x00000000
        /*00b0*/ 	.short	0x000b
        /*00b2*/ 	.short	0x0050
        /*00b4*/ 	.byte	0x00, 0xf5, 0x21, 0x00


	//----- nvinfo : EIATTR_KPARAM_INFO
	.align		4
.L_25791:
        /*00b8*/ 	.byte	0x04, 0x17
        /*00ba*/ 	.short	(.L_25793 - .L_25792)
.L_25792:
        /*00bc*/ 	.word	0x00000000
        /*00c0*/ 	.short	0x000a
        /*00c2*/ 	.short	0x0048
        /*00c4*/ 	.byte	0x00, 0xf0, 0x11, 0x00


	//----- nvinfo : EIATTR_KPARAM_INFO
	.align		4
.L_25793:
        /*00c8*/ 	.byte	0x04, 0x17
        /*00ca*/ 	.short	(.L_25795 - .L_25794)
.L_25794:
        /*00cc*/ 	.word	0x00000000
        /*00d0*/ 	.short	0x0009
        /*00d2*/ 	.short	0x0040
        /*00d4*/ 	.byte	0x00, 0xf5, 0x21, 0x00


	//----- nvinfo : EIATTR_KPARAM_INFO
	.align		4
.L_25795:
        /*00d8*/ 	.byte	0x04, 0x17
        /*00da*/ 	.short	(.L_25797 - .L_25796)
.L_25796:
        /*00dc*/ 	.word	0x00000000
        /*00e0*/ 	.short	0x0008
        /*00e2*/ 	.short	0x0038
        /*00e4*/ 	.byte	0x00, 0xf5, 0x21, 0x00


	//----- nvinfo : EIATTR_KPARAM_INFO
	.align		4
.L_25797:
        /*00e8*/ 	.byte	0x04, 0x17
        /*00ea*/ 	.short	(.L_25799 - .L_25798)
.L_25798:
        /*00ec*/ 	.word	0x00000000
        /*00f0*/ 	.short	0x0007
        /*00f2*/ 	.short	0x0034
        /*00f4*/ 	.byte	0x00, 0xf0, 0x11, 0x00


	//----- nvinfo : EIATTR_KPARAM_INFO
	.align		4
.L_25799:
        /*00f8*/ 	.byte	0x04, 0x17
        /*00fa*/ 	.short	(.L_25801 - .L_25800)
.L_25800:
        /*00fc*/ 	.word	0x00000000
        /*0100*/ 	.short	0x0006
        /*0102*/ 	.short	0x0030
        /*0104*/ 	.byte	0x00, 0xf0, 0x11, 0x00


	//----- nvinfo : EIATTR_KPARAM_INFO
	.align		4
.L_25801:
        /*0108*/ 	.byte	0x04, 0x17
        /*010a*/ 	.short	(.L_25803 - .L_25802)
.L_25802:
        /*010c*/ 	.word	0x00000000
        /*0110*/ 	.short	0x0005
        /*0112*/ 	.short	0x0028
        /*0114*/ 	.byte	0x00, 0xf5, 0x21, 0x00


	//----- nvinfo : EIATTR_KPARAM_INFO
	.align		4
.L_25803:
        /*0118*/ 	.byte	0x04, 0x17
        /*011a*/ 	.short	(.L_25805 - .L_25804)
.L_25804:
        /*011c*/ 	.word	0x00000000
        /*0120*/ 	.short	0x0004
        /*0122*/ 	.short	0x0020
        /*0124*/ 	.byte	0x00, 0xf5, 0x21, 0x00


	//----- nvinfo : EIATTR_KPARAM_INFO
	.align		4
.L_25805:
        /*0128*/ 	.byte	0x04, 0x17
        /*012a*/ 	.short	(.L_25807 - .L_25806)
.L_25806:
        /*012c*/ 	.word	0x00000000
        /*0130*/ 	.short	0x0003
        /*0132*/ 	.short	0x0018
        /*0134*/ 	.byte	0x00, 0xf5, 0x21, 0x00


	//----- nvinfo : EIATTR_KPARAM_INFO
	.align		4
.L_25807:
        /*0138*/ 	.byte	0x04, 0x17
        /*013a*/ 	.short	(.L_25809 - .L_25808)
.L_25808:
        /*013c*/ 	.word	0x00000000
        /*0140*/ 	.short	0x0002
        /*0142*/ 	.short	0x0010
        /*0144*/ 	.byte	0x00, 0xf5, 0x21, 0x00


	//----- nvinfo : EIATTR_KPARAM_INFO
	.align		4
.L_25809:
        /*0148*/ 	.byte	0x04, 0x17
        /*014a*/ 	.short	(.L_25811 - .L_25810)
.L_25810:
        /*014c*/ 	.word	0x00000000
        /*0150*/ 	.short	0x0001
        /*0152*/ 	.short	0x0008
        /*0154*/ 	.byte	0x00, 0xf5, 0x21, 0x00


	//----- nvinfo : EIATTR_KPARAM_INFO
	.align		4
.L_25811:
        /*0158*/ 	.byte	0x04, 0x17
        /*015a*/ 	.short	(.L_25813 - .L_25812)
.L_25812:
        /*015c*/ 	.word	0x00000000
        /*0160*/ 	.short	0x0000
        /*0162*/ 	.short	0x0000
        /*0164*/ 	.byte	0x00, 0xf5, 0x21, 0x00


	//----- nvinfo : EIATTR_SPARSE_MMA_MASK
	.align		4
.L_25813:
        /*0168*/ 	.byte	0x03, 0x50
        /*016a*/ 	.short	0x0000


	//----- nvinfo : EIATTR_MAXREG_COUNT
	.align		4
        /*016c*/ 	.byte	0x03, 0x1b
        /*016e*/ 	.short	0x00ff


	//----- nvinfo : EIATTR_NUM_BARRIERS
	.align		4
        /*0170*/ 	.byte	0x02, 0x4c
        /*0172*/ 	.byte	0x01
	.zero		1


	//----- nvinfo : EIATTR_MERCURY_ISA_VERSION
	.align		4
        /*0174*/ 	.byte	0x03, 0x5f
        /*0176*/ 	.short	0x0101


	//----- nvinfo : EIATTR_COOP_GROUP_MASK_REGIDS
	.align		4
        /*0178*/ 	.byte	0x04, 0x29
        /*017a*/ 	.short	(.L_25815 - .L_25814)


	//   ....[0]....
.L_25814:
        /*017c*/ 	.word	0xffffffff


	//   ....[1]....
        /*0180*/ 	.word	0xffffffff


	//   ....[2]....
        /*0184*/ 	.word	0xffffffff


	//   ....[3]....
        /*0188*/ 	.word	0xffffffff


	//   ....[4]....
        /*018c*/ 	.word	0xffffffff


	//   ....[5]....
        /*0190*/ 	.word	0xffffffff


	//   ....[6]....
        /*0194*/ 	.word	0xffffffff


	//   ....[7]....
        /*0198*/ 	.word	0xffffffff


	//   ....[8]....
        /*019c*/ 	.word	0xffffffff


	//   ....[9]....
        /*01a0*/ 	.word	0xffffffff


	//   ....[10]....
        /*01a4*/ 	.word	0xffffffff


	//   ....[11]....
        /*01a8*/ 	.word	0xffffffff


	//   ....[12]....
        /*01ac*/ 	.word	0xffffffff


	//   ....[13]....
        /*01b0*/ 	.word	0xffffffff


	//   ....[14]....
        /*01b4*/ 	.word	0xffffffff


	//   ....[15]....
        /*01b8*/ 	.word	0xffffffff


	//   ....[16]....
        /*01bc*/ 	.word	0x05000008


	//   ....[17]....
        /*01c0*/ 	.word	0x05000008


	//   ....[18]....
        /*01c4*/ 	.word	0x05000008


	//   ....[19]....
        /*01c8*/ 	.word	0x05000008


	//   ....[20]....
        /*01cc*/ 	.word	0x05000008


	//----- nvinfo : EIATTR_COOP_GROUP_INSTR_OFFSETS
	.align		4
.L_25815:
        /*01d0*/ 	.byte	0x04, 0x28
        /*01d2*/ 	.short	(.L_25817 - .L_25816)


	//   ....[0]....
.L_25816:
        /*01d4*/ 	.word	0x00000c10


	//   ....[1]....
        /*01d8*/ 	.word	0x00000c30


	//   ....[2]....
        /*01dc*/ 	.word	0x00000e50


	//   ....[3]....
        /*01e0*/ 	.word	0x00000e70


	//   ....[4]....
        /*01e4*/ 	.word	0x00000e90


	//   ....[5]....
        /*01e8*/ 	.word	0x00000fb0


	//   ....[6]....
        /*01ec*/ 	.word	0x00000fd0


	//   ....[7]....
        /*01f0*/ 	.word	0x00001000


	//   ....[8]....
        /*01f4*/ 	.word	0x00001e60


	//   ....[9]....
        /*01f8*/ 	.word	0x00001e90


	//   ....[10]....
        /*01fc*/ 	.word	0x00001eb0


	//   ....[11]....
        /*0200*/ 	.word	0x00001ed0


	//   ....[12]....
        /*0204*/ 	.word	0x00001ef0


	//   ....[13]....
        /*0208*/ 	.word	0x00001f40


	//   ....[14]....
        /*020c*/ 	.word	0x00001f60


	//   ....[15]....
        /*0210*/ 	.word	0x00001f80


	//   ....[16]....
        /*0214*/ 	.word	0x00003d80


	//   ....[17]....
        /*0218*/ 	.word	0x00003e00


	//   ....[18]....
        /*021c*/ 	.word	0x00003e90


	//   ....[19]....
        /*0220*/ 	.word	0x00003f10


	//   ....[20]....
        /*0224*/ 	.word	0x00003f70


	//----- nvinfo : EIATTR_VRC_CTA_INIT_COUNT
	.align		4
.L_25817:
        /*0228*/ 	.byte	0x02, 0x4a
	.zero		1
	.zero		1


	//----- nvinfo : EIATTR_EXIT_INSTR_OFFSETS
	.align		4
        /*022c*/ 	.byte	0x04, 0x1c
        /*022e*/ 	.short	(.L_25819 - .L_25818)


	//   ....[0]....
.L_25818:
        /*0230*/ 	.word	0x000000d0


	//   ....[1]....
        /*0234*/ 	.word	0x00003c40


	//   ....[2]....
        /*0238*/ 	.word	0x00003d20


	//----- nvinfo : EIATTR_CRS_STACK_SIZE
	.align		4
.L_25819:
        /*023c*/ 	.byte	0x04, 0x1e
        /*023e*/ 	.short	(.L_25821 - .L_25820)
.L_25820:
        /*0240*/ 	.word	0x00000000


	//----- nvinfo : EIATTR_CBANK_PARAM_SIZE
	.align		4
.L_25821:
        /*0244*/ 	.byte	0x03, 0x19
        /*0246*/ 	.short	0x008c


	//----- nvinfo : EIATTR_PARAM_CBANK
	.align		4
        /*0248*/ 	.byte	0x04, 0x0a
        /*024a*/ 	.short	(.L_25823 - .L_25822)
	.align		4
.L_25822:
        /*024c*/ 	.word	index@(.nv.constant0._ZN4vllm25paged_attention_v2_kernelI13__nv_bfloat16S1_Li32ELi8ELi128ELNS_18Fp8KVCacheDataTypeE0ELb0ELi512EEEvPfS3_PT_PKS4_PKT0_SA_ifPKiSC_iPKfiiiSE_SE_iiiii)
        /*0250*/ 	.short	0x0380
        /*0252*/ 	.short	0x008c


	//----- nvinfo : EIATTR_SW_WAR
	.align		4
.L_25823:
        /*0254*/ 	.byte	0x04, 0x36
        /*0256*/ 	.short	(.L_25825 - .L_25824)
.L_25824:
        /*0258*/ 	.word	0x00000008
.L_25825:


//--------------------- .nv.info._ZN4vllm32paged_attention_v2_reduce_kernelI13__nv_bfloat16Li256ELi128ELi512EEEvPT_PKfS5_PKS2_PKii --------------------------
	.section	.nv.info._ZN4vllm32paged_attention_v2_reduce_kernelI13__nv_bfloat16Li256ELi128ELi512EEEvPT_PKfS5_PKS2_PKii,"",@"SHT_CUDA_INFO"
	.sectionflags	@""
	.align	4


	//----- nvinfo : EIATTR_CUDA_API_VERSION
	.align		4
        /*0000*/ 	.byte	0x04, 0x37
        /*0002*/ 	.short	(.L_25827 - .L_25826)
.L_25826:
        /*0004*/ 	.word	0x00000082


	//----- nvinfo : EIATTR_KPARAM_INFO
	.align		4
.L_25827:
        /*0008*/ 	.byte	0x04, 0x17
        /*000a*/ 	.short	(.L_25829 - .L_25828)
.L_25828:
        /*000c*/ 	.word	0x00000000
        /*0010*/ 	.short	0x0005
        /*0012*/ 	.short	0x0028
        /*0014*/ 	.byte	0x00, 0xf0, 0x11, 0x00


	//----- nvinfo : EIATTR_KPARAM_INFO
	.align		4
.L_25829:
        /*0018*/ 	.byte	0x04, 0x17
        /*001a*/ 	.short	(.L_25831 - .L_25830)
.L_25830:
        /*001c*/ 	.word	0x00000000
        /*0020*/ 	.short	0x0004
        /*0022*/ 	.short	0x0020
        /*0024*/ 	.byte	0x00, 0xf5, 0x21, 0x00


	//----- nvinfo : EIATTR_KPARAM_INFO
	.align		4
.L_25831:
        /*0028*/ 	.byte	0x04, 0x17
        /*002a*/ 	.short	(.L_25833 - .L_25832)
.L_25832:
        /*002c*/ 	.word	0x00000000
        /*0030*/ 	.short	0x0003
        /*0032*/ 	.short	0x0018
        /*0034*/ 	.byte	0x00, 0xf5, 0x21, 0x00


	//----- nvinfo : EIATTR_KPARAM_INFO
	.align		4
.L_25833:
        /*0038*/ 	.byte	0x04, 0x17
        /*003a*/ 	.short	(.L_25835 - .L_25834)
.L_25834:
        /*003c*/ 	.word	0x00000000
        /*0040*/ 	.short	0x0002
        /*0042*/ 	.short	0x0010
        /*0044*/ 	.byte	0x00, 0xf5, 0x21, 0x00


	//----- nvinfo : EIATTR_KPARAM_INFO
	.align		4
.L_25835:
        /*0048*/ 	.byte	0x04, 0x17
        /*004a*/ 	.short	(.L_25837 - .L_25836)
.L_25836:
        /*004c*/ 	.word	0x00000000
        /*0050*/ 	.short	0x0001
        /*0052*/ 	.short	0x0008
        /*0054*/ 	.byte	0x00, 0xf5, 0x21, 0x00


	//----- nvinfo : EIATTR_KPARAM_INFO
	.align		4
.L_25837:
        /*0058*/ 	.byte	0x04, 0x17
        /*005a*/ 	.short	(.L_25839 - .L_25838)
.L_25838:
        /*005c*/ 	.word	0x00000000
        /*0060*/ 	.short	0x0000
        /*0062*/ 	.short	0x0000
        /*0064*/ 	.byte	0x00, 0xf5, 0x21, 0x00


	//----- nvinfo : EIATTR_SPARSE_MMA_MASK
	.align		4
.L_25839:
        /*0068*/ 	.byte	0x03, 0x50
        /*006a*/ 	.short	0x0000


	//----- nvinfo : EIATTR_MAXREG_COUNT
	.align		4
        /*006c*/ 	.byte	0x03, 0x1b
        /*006e*/ 	.short	0x00ff


	//----- nvinfo : EIATTR_NUM_BARRIERS
	.align		4
        /*0070*/ 	.byte	0x02, 0x4c
        /*0072*/ 	.byte	0x01
	.zero		1


	//----- nvinfo : EIATTR_MERCURY_ISA_VERSION
	.align		4
        /*0074*/ 	.byte	0x03, 0x5f
        /*0076*/ 	.short	0x0101


	//----- nvinfo : EIATTR_COOP_GROUP_MASK_REGIDS
	.align		4
        /*0078*/ 	.byte	0x04, 0x29
        /*007a*/ 	.short	(.L_25841 - .L_25840)


	//   ....[0]....
.L_25840:
        /*007c*/ 	.word	0xffffffff


	//   ....[1]....
        /*0080*/ 	.word	0xffffffff


	//   ....[2]....
        /*0084*/ 	.word	0xffffffff


	//   ....[3]....
        /*0088*/ 	.word	0xffffffff


	//   ....[4]....
        /*008c*/ 	.word	0xffffffff


	//   ....[5]....
        /*0090*/ 	.word	0xffffffff


	//   ....[6]....
        /*0094*/ 	.word	0xffffffff


	//   ....[7]....
        /*0098*/ 	.word	0xffffffff


	//   ....[8]....
        /*009c*/ 	.word	0xffffffff


	//   ....[9]....
        /*00a0*/ 	.word	0xffffffff


	//   ....[10]....
        /*00a4*/ 	.word	0xffffffff


	//   ....[11]....
        /*00a8*/ 	.word	0xffffffff


	//   ....[12]....
        /*00ac*/ 	.word	0xffffffff


	//   ....[13]....
        /*00b0*/ 	.word	0xffffffff


	//   ....[14]....
        /*00b4*/ 	.word	0xffffffff


	//   ....[15]....
        /*00b8*/ 	.word	0xffffffff


	//----- nvinfo : EIATTR_COOP_GROUP_INSTR_OFFSETS
	.align		4
.L_25841:
        /*00bc*/ 	.byte	0x04, 0x28
        /*00be*/ 	.short	(.L_25843 - .L_25842)


	//   ....[0]....
.L_25842:
        /*00c0*/ 	.word	0x00000fa0


	//   ....[1]....
        /*00c4*/ 	.word	0x00001060


	//   ....[2]....
        /*00c8*/ 	.word	0x000010a0


	//   ....[3]....
        /*00cc*/ 	.word	0x000010c0


	//   ....[4]....
        /*00d0*/ 	.word	0x000010e0


	//   ....[5]....
        /*00d4*/ 	.word	0x00001140


	//   ....[6]....
        /*00d8*/ 	.word	0x00001170


	//   ....[7]....
        /*00dc*/ 	.word	0x00001190


	//   ....[8]....
        /*00e0*/ 	.word	0x00001a20


	//   ....[9]....
        /*00e4*/ 	.word	0x00001aa0


	//   ....[10]....
        /*00e8*/ 	.word	0x00001af0


	//   ....[11]....
        /*00ec*/ 	.word	0x00001b20


	//   ....[12]....
        /*00f0*/ 	.word	0x00001b50


	//   ....[13]....
        /*00f4*/ 	.word	0x00001bd0


	//   ....[14]....
        /*00f8*/ 	.word	0x00001bf0


	//   ....[15]....
        /*00fc*/ 	.word	0x00001c30


	//----- nvinfo : EIATTR_VRC_CTA_INIT_COUNT
	.align		4
.L_25843:
        /*0100*/ 	.byte	0x02, 0x4a
	.zero		1
	.zero		1


	//----- nvinfo : EIATTR_EXIT_INSTR_OFFSETS
	.align		4
        /*0104*/ 	.byte	0x04, 0x1c
        /*0106*/ 	.short	(.L_25845 - .L_25844)


	//   ....[0]....
.L_25844:
        /*0108*/ 	.word	0x000001a0


	//   ....[1]....
        /*010c*/ 	.word	0x000004f0


	//   ....[2]....
        /*0110*/ 	.word	0x00000810


	//   ....[3]....
        /*0114*/ 	.word	0x00001c50


	//   ....[4]....
        /*0118*/ 	.word	0x00002830


	//   ....[5]....
        /*011c*/ 	.word	0x000031c0


	//----- nvinfo : EIATTR_CRS_STACK_SIZE
	.align		4
.L_25845:
        /*0120*/ 	.byte	0x04, 0x1e
        /*0122*/ 	.short	(.L_25847 - .L_25846)
.L_25846:
        /*0124*/ 	.word	0x00000000


	//----- nvinfo : EIATTR_CBANK_PARAM_SIZE
	.align		4
.L_25847:
        /*0128*/ 	.byte	0x03, 0x19
        /*012a*/ 	.short	0x002c


	//----- nvinfo : EIATTR_PARAM_CBANK
	.align		4
        /*012c*/ 	.byte	0x04, 0x0a
        /*012e*/ 	.short	(.L_25849 - .L_25848)
	.align		4
.L_25848:
        /*0130*/ 	.word	index@(.nv.constant0._ZN4vllm32paged_attention_v2_reduce_kernelI13__nv_bfloat16Li256ELi128ELi512EEEvPT_PKfS5_PKS2_PKii)
        /*0134*/ 	.short	0x0380
        /*0136*/ 	.short	0x002c


	//----- nvinfo : EIATTR_SW_WAR
	.align		4
.L_25849:
        /*0138*/ 	.byte	0x04, 0x36
        /*013a*/ 	.short	(.L_25851 - .L_25850)
.L_25850:
        /*013c*/ 	.word	0x00000008
.L_25851:


//--------------------- .nv.info._ZN4vllm25paged_attention_v2_kernelI13__nv_bfloat16S1_Li256ELi8ELi128ELNS_18Fp8KVCacheDataTypeE0ELb1ELi512EEEvPfS3_PT_PKS4_PKT0_SA_ifPKiSC_iPKfiiiSE_SE_iiiii --------------------------
	.section	.nv.info._ZN4vllm25paged_attention_v2_kernelI13__nv_bfloat16S1_Li256ELi8ELi128ELNS_18Fp8KVCacheDataTypeE0ELb1ELi512EEEvPfS3_PT_PKS4_PKT0_SA_ifPKiSC_iPKfiiiSE_SE_iiiii,"",@"SHT_CUDA_INFO"
	.sectionflags	@""
	.align	4


	//----- nvinfo : EIATTR_CUDA_API_VERSION
	.align		4
        /*0000*/ 	.byte	0x04, 0x37
        /*0002*/ 	.short	(.L_25853 - .L_25852)
.L_25852:
        /*0004*/ 	.word	0x00000082


	//----- nvinfo : EIATTR_KPARAM_INFO
	.align		4
.L_25853:
        /*0008*/ 	.byte	0x04, 0x17
        /*000a*/ 	.short	(.L_25855 - .L_25854)
.L_25854:
        /*000c*/ 	.word	0x00000000
        /*0010*/ 	.short	0x0015
        /*0012*/ 	.short	0x0088
        /*0014*/ 	.byte	0x00, 0xf0, 0x11, 0x00


	//----- nvinfo : EIATTR_KPARAM_INFO
	.align		4
.L_25855:
        /*0018*/ 	.byte	0x04, 0x17
        /*001a*/ 	.short	(.L_25857 - .L_25856)
.L_25856:
        /*001c*/ 	.word	0x00000000
        /*0020*/ 	.short	0x0014
        /*0022*/ 	.short	0x0084
        /*0024*/ 	.byte	0x00, 0xf0, 0x11, 0x00


	//----- nvinfo : EIATTR_KPARAM_INFO
	.align		4
.L_25857:
        /*0028*/ 	.byte	0x04, 0x17
        /*002a*/ 	.short	(.L_25859 - .L_25858)
.L_25858:
        /*002c*/ 	.word	0x00000000
        /*0030*/ 	.short	0x0013
        /*0032*/ 	.short	0x0080
        /*0034*/ 	.byte	0x00, 0xf0, 0x11, 0x00


	//----- nvinfo : EIATTR_KPARAM_INFO
	.align		4
.L_25859:
        /*0038*/ 	.byte	0x04, 0x17
        /*003a*/ 	.short	(.L_25861 - .L_25860)
.L_25860:
        /*003c*/ 	.word	0x00000000
        /*0040*/ 	.short	0x0012
        /*0042*/ 	.short	0x007c
        /*0044*/ 	.byte	0x00, 0xf0, 0x11, 0x00


	//----- nvinfo : EIATTR_KPARAM_INFO
	.align		4
.L_25861:
        /*0048*/ 	.byte	0x04, 0x17
        /*004a*/ 	.short	(.L_25863 - .L_25862)
.L_25862:
        /*004c*/ 	.word	0x00000000
        /*0050*/ 	.short	0x0011
        /*0052*/ 	.short	0x0078
        /*0054*/ 	.byte	0x00, 0xf0, 0x11, 0x00


	//----- nvinfo : EIATTR_KPARAM_INFO
	.align		4
.L_25863:
        /*0058*/ 	.byte	0x04, 0x17
        /*005a*/ 	.short	(.L_25865 - .L_25864)
.L_25864:
        /*005c*/ 	.word	0x00000000
        /*0060*/ 	.short	0x0010
        /*0062*/ 	.short	0x0070
        /*0064*/ 	.byte	0x00, 0xf5, 0x21, 0x00


	//----- nvinfo : EIATTR_KPARAM_INFO
	.align		4
.L_25865:
        /*0068*/ 	.byte	0x04, 0x17
        /*006a*/ 	.short	(.L_25867 - .L_25866)
.L_25866:
        /*006c*/ 	.word	0x00000000
        /*0070*/ 	.short	0x000f
        /*0072*/ 	.short	0x0068
        /*0074*/ 	.byte	0x00, 0xf5, 0x21, 0x00


	//----- nvinfo : EIATTR_KPARAM_INFO
	.align		4
.L_25867:
        /*0078*/ 	.byte	0x04, 0x17
        /*007a*/ 	.short	(.L_25869 - .L_25868)
.L_25868:
        /*007c*/ 	.word	0x00000000
        /*0080*/ 	.short	0x000e
        /*0082*/ 	.short	0x0060
        /*0084*/ 	.byte	0x00, 0xf0, 0x11, 0x00


	//----- nvinfo : EIATTR_KPARAM_INFO
	.align		4
.L_25869:
        /*0088*/ 	.byte	0x04, 0x17
        /*008a*/ 	.short	(.L_25871 - .L_25870)
.L_25870:
        /*008c*/ 	.word	0x00000000
        /*0090*/ 	.short	0x000d
        /*0092*/ 	.short	0x005c
        /*0094*/ 	.byte	0x00, 0xf0, 0x11, 0x00


	//----- nvinfo : EIATTR_KPARAM_INFO
	.align		4
.L_25871:
        /*0098*/ 	.byte	0x04, 0x17
        /*009a*/ 	.short	(.L_25873 - .L_25872)
.L_25872:
        /*009c*/ 	.word	0x00000000
        /*00a0*/ 	.short	0x000c
        /*00a2*/ 	.short	0x0058
        /*00a4*/ 	.byte	0x00, 0xf0, 0x11, 0x00


	//----- nvinfo : EIATTR_KPARAM_INFO
	.align		4
.L_25873:
        /*00a8*/ 	.byte	0x04, 0x17
        /*00aa*/ 	.short	(.L_25875 - .L_25874)
.L_25874:
        /*00ac*/ 	.word	0x00000000
        /*00b0*/ 	.short	0x000b
        /*00b2*/ 	.short	0x0050
        /*00b4*/ 	.byte	0x00, 0xf5, 0x21, 0x00


	//----- nvinfo : EIATTR_KPARAM_INFO
	.align		4
.L_25875:
        /*00b8*/ 	.byte	0x04, 0x17
        /*00ba*/ 	.short	(.L_25877 - .L_25876)
.L_25876:
        /*00bc*/ 	.word	0x00000000
        /*00c0*/ 	.short	0x000a
        /*00c2*/ 	.short	0x0048
        /*00c4*/ 	.byte	0x00, 0xf0, 0x11, 0x00


	//----- nvinfo : EIATTR_KPARAM_INFO
	.align		4
.L_25877:
        /*00c8*/ 	.byte	0x04, 0x17
        /*00ca*/ 	.short	(.L_25879 - .L_25878)
.L_25878:
        /*00cc*/ 	.word	0x00000000
        /*00d0*/ 	.short	0x0009
        /*00d2*/ 	.short	0x0040
        /*00d4*/ 	.byte	0x00, 0xf5, 0x21, 0x00


	//----- nvinfo : EIATTR_KPARAM_INFO
	.align		4
.L_25879:
        /*00d8*/ 	.byte	0x04, 0x17
        /*00da*/ 	.short	(.L_25881 - .L_25880)
.L_25880:
        /*00dc*/ 	.word	0x00000000
        /*00e0*/ 	.short	0x0008
        /*00e2*/ 	.short	0x0038
        /*00e4*/ 	.byte	0x00, 0xf5, 0x21, 0x00


	//----- nvinfo : EIATTR_KPARAM_INFO
	.align		4
.L_25881:
        /*00e8*/ 	.byte	0x04, 0x17
        /*00ea*/ 	.short	(.L_25883 - .L_25882)
.L_25882:
        /*00ec*/ 	.word	0x00000000
        /*00f0*/ 	.short	0x0007
        /*00f2*/ 	.short	0x0034
        /*00f4*/ 	.byte	0x00, 0xf0, 0x11, 0x00


	//----- nvinfo : EIATTR_KPARAM_INFO
	.align		4
.L_25883:
        /*00f8*/ 	.byte	0x04, 0x17
        /*00fa*/ 	.short	(.L_25885 - .L_25884)
.L_25884:
        /*00fc*/ 	.word	0x00000000
        /*0100*/ 	.short	0x0006
        /*0102*/ 	.short	0x0030
        /*0104*/ 	.byte	0x00, 0xf0, 0x11, 0x00


	//----- nvinfo : EIATTR_KPARAM_INFO
	.align		4
.L_25885:
        /*0108*/ 	.byte	0x04, 0x17
        /*010a*/ 	.short	(.L_25887 - .L_25886)
.L_25886:
        /*010c*/ 	.word	0x00000000
        /*0110*/ 	.short	0x0005
        /*0112*/ 	.short	0x0028
        /*0114*/ 	.byte	0x00, 0xf5, 0x21, 0x00


	//----- nvinfo : EIATTR_KPARAM_INFO
	.align		4
.L_25887:
        /*0118*/ 	.byte	0x04, 0x17
        /*011a*/ 	.short	(.L_25889 - .L_25888)
.L_25888:
        /*011c*/ 	.word	0x00000000
        /*0120*/ 	.short	0x0004
        /*0122*/ 	.short	0x0020
        /*0124*/ 	.byte	0x00, 0xf5, 0x21, 0x00


	//----- nvinfo : EIATTR_KPARAM_INFO
	.align		4
.L_25889:
        /*0128*/ 	.byte	0x04, 0x17
        /*012a*/ 	.short	(.L_25891 - .L_25890)
.L_25890:
        /*012c*/ 	.word	0x00000000
        /*0130*/ 	.short	0x0003
        /*0132*/ 	.short	0x0018
        /*0134*/ 	.byte	0x00, 0xf5, 0x21, 0x00


	//----- nvinfo : EIATTR_KPARAM_INFO
	.align		4
.L_25891:
        /*0138*/ 	.byte	0x04, 0x17
        /*013a*/ 	.short	(.L_25893 - .L_25892)
.L_25892:
        /*013c*/ 	.word	0x00000000
        /*0140*/ 	.short	0x0002
        /*0142*/ 	.short	0x0010
        /*0144*/ 	.byte	0x00, 0xf5, 0x21, 0x00


	//----- nvinfo : EIATTR_KPARAM_INFO
	.align		4
.L_25893:
        /*0148*/ 	.byte	0x04, 0x17
        /*014a*/ 	.short	(.L_25895 - .L_25894)
.L_25894:
        /*014c*/ 	.word	0x00000000
        /*0150*/ 	.short	0x0001
        /*0152*/ 	.short	0x0008
        /*0154*/ 	.byte	0x00, 0xf5, 0x21, 0x00


	//----- nvinfo : EIATTR_KPARAM_INFO
	.align		4
.L_25895:
        /*0158*/ 	.byte	0x04, 0x17
        /*015a*/ 	.short	(.L_25897 - .L_25896)
.L_25896:
        /*015c*/ 	.word	0x00000000
        /*0160*/ 	.short	0x0000
        /*0162*/ 	.short	0x0000
        /*0164*/ 	.byte	0x00, 0xf5, 0x21, 0x00


	//----- nvinfo : EIATTR_SPARSE_MMA_MASK
	.align		4
.L_25897:
        /*0168*/ 	.byte	0x03, 0x50
        /*016a*/ 	.short	0x0000


	//----- nvinfo : EIATTR_MAXREG_COUNT
	.align		4
        /*016c*/ 	.byte	0x03, 0x1b
        /*016e*/ 	.short	0x00ff


	//----- nvinfo : EIATTR_NUM_BARRIERS
	.align		4
        /*0170*/ 	.byte	0x02, 0x4c
        /*0172*/ 	.byte	0x01
	.zero		1


	//----- nvinfo : EIATTR_MERCURY_ISA_VERSION
	.align		4
        /*0174*/ 	.byte	0x03, 0x5f
        /*0176*/ 	.short	0x0101


	//----- nvinfo : EIATTR_COOP_GROUP_MASK_REGIDS
	.align		4
        /*0178*/ 	.byte	0x04, 0x29
        /*017a*/ 	.short	(.L_25899 - .L_25898)


	//   ....[0]....
.L_25898:
        /*017c*/ 	.word	0xffffffff


	//   ....[1]....
        /*0180*/ 	.word	0xffffffff


	//   ....[2]....
        /*0184*/ 	.word	0xffffffff


	//   ....[3]....
        /*0188*/ 	.word	0xffffffff


	//   ....[4]....
        /*018c*/ 	.word	0xffffffff


	//   ....[5]....
        /*0190*/ 	.word	0xffffffff


	//   ....[6]....
        /*0194*/ 	.word	0xffffffff


	//   ....[7]....
        /*0198*/ 	.word	0xffffffff


	//   ....[8]....
        /*019c*/ 	.word	0xffffffff


	//   ....[9]....
        /*01a0*/ 	.word	0xffffffff


	//   ....[10]....
        /*01a4*/ 	.word	0xffffffff


	//   ....[11]....
        /*01a8*/ 	.word	0xffffffff


	//   ....[12]....
        /*01ac*/ 	.word	0xffffffff


	//   ....[13]....
        /*01b0*/ 	.word	0xffffffff


	//   ....[14]....
        /*01b4*/ 	.word	0xffffffff


	//   ....[15]....
        /*01b8*/ 	.word	0xffffffff


	//   ....[16]....
        /*01bc*/ 	.word	0x0500000b


	//   ....[17]....
        /*01c0*/ 	.word	0x0500000b


	//   ....[18]....
        /*01c4*/ 	.word	0x0500000b


	//   ....[19]....
        /*01c8*/ 	.word	0x0500000b


	//   ....[20]....
        /*01cc*/ 	.word	0x0500000b


	//----- nvinfo : EIATTR_COOP_GROUP_INSTR_OFFSETS
	.align		4
.L_25899:
        /*01d0*/ 	.byte	0x04, 0x28
        /*01d2*/ 	.short	(.L_25901 - .L_25900)


	//   ....[0]....
.L_25900:
        /*01d4*/ 	.word	0x00002390


	//   ....[1]....
        /*01d8*/ 	.word	0x000023b0


	//   ....[2]....
        /*01dc*/ 	.word	0x000025d0


	//   ....[3]....
        /*01e0*/ 	.word	0x000025f0


	//   ....[4]....
        /*01e4*/ 	.word	0x00002610


	//   ....[5]....
        /*01e8*/ 	.word	0x00002730


	//   ....[6]....
        /*01ec*/ 	.word	0x00002750


	//   ....[7]....
        /*01f0*/ 	.word	0x00002770


	//   ....[8]....
        /*01f4*/ 	.word	0x000035b0


	//   ....[9]....
        /*01f8*/ 	.word	0x000035e0


	//   ....[10]....
        /*01fc*/ 	.word	0x00003600


	//   ....[11]....
        /*0200*/ 	.word	0x00003620


	//   ....[12]....
        /*0204*/ 	.word	0x00003640


	//   ....[13]....
        /*0208*/ 	.word	0x00003690


	//   ....[14]....
        /*020c*/ 	.word	0x000036b0


	//   ....[15]....
        /*0210*/ 	.word	0x000036d0


	//   ....[16]....
        /*0214*/ 	.word	0x00007070


	//   ....[17]....
        /*0218*/ 	.word	0x00007110


	//   ....[18]....
        /*021c*/ 	.word	0x000071a0


	//   ....[19]....
        /*0220*/ 	.word	0x00007240


	//   ....[20]....
        /*0224*/ 	.word	0x000072a0


	//----- nvinfo : EIATTR_VRC_CTA_INIT_COUNT
	.align		4
.L_25901:
        /*0228*/ 	.byte	0x02, 0x4a
	.zero		1
	.zero		1


	//----- nvinfo : EIATTR_EXIT_INSTR_OFFSETS
	.align		4
        /*022c*/ 	.byte	0x04, 0x1c
        /*022e*/ 	.short	(.L_25903 - .L_25902)


	//   ....[0]....
.L_25902:
        /*0230*/ 	.word	0x000000d0


	//   ....[1]....
        /*0234*/ 	.word	0x00006e40


	//   ....[2]....
        /*0238*/ 	.word	0x00007000


	//----- nvinfo : EIATTR_CRS_STACK_SIZE
	.align		4
.L_25903:
        /*023c*/ 	.byte	0x04, 0x1e
        /*023e*/ 	.short	(.L_25905 - .L_25904)
.L_25904:
        /*0240*/ 	.word	0x00000000


	//----- nvinfo : EIATTR_CBANK_PARAM_SIZE
	.align		4
.L_25905:
        /*0244*/ 	.byte	0x03, 0x19
        /*0246*/ 	.short	0x008c


	//----- nvinfo : EIATTR_PARAM_CBANK
	.align		4
        /*0248*/ 	.byte	0x04, 0x0a
        /*024a*/ 	.short	(.L_25907 - .L_25906)
	.align		4
.L_25906:
        /*024c*/ 	.word	index@(.nv.constant0._ZN4vllm25paged_attention_v2_kernelI13__nv_bfloat16S1_Li256ELi8ELi128ELNS_18Fp8KVCacheDataTypeE0ELb1ELi512EEEvPfS3_PT_PKS4_PKT0_SA_ifPKiSC_iPKfiiiSE_SE_iiiii)
        /*0250*/ 	.short	0x0380
        /*0252*/ 	.short	0x008c


	//----- nvinfo : EIATTR_SW_WAR
	.align		4
.L_25907:
        /*0254*/ 	.byte	0x04, 0x36
        /*0256*/ 	.short	(.L_25909 - .L_25908)
.L_25908:
        /*0258*/ 	.word	0x00000008
.L_25909:


//--------------------- .nv.info._ZN4vllm32paged_attention_v2_reduce_kernelI13__nv_bfloat16Li192ELi128ELi512EEEvPT_PKfS5_PKS2_PKii --------------------------
	.section	.nv.info._ZN4vllm32paged_attention_v2_reduce_kernelI13__nv_bfloat16Li192ELi128ELi512EEEvPT_PKfS5_PKS2_PKii,"",@"SHT_CUDA_INFO"
	.sectionflags	@""
	.align	4


	//----- nvinfo : EIATTR_CUDA_API_VERSION
	.align		4
        /*0000*/ 	.byte	0x04, 0x37
        /*0002*/ 	.short	(.L_25911 - .L_25910)
.L_25910:
        /*0004*/ 	.word	0x00000082


	//----- nvinfo : EIATTR_KPARAM_INFO
	.align		4
.L_25911:
        /*0008*/ 	.byte	0x04, 0x17
        /*000a*/ 	.short	(.L_25913 - .L_25912)
.L_25912:
        /*000c*/ 	.word	0x00000000
        /*0010*/ 	.short	0x0005
        /*0012*/ 	.short	0x0028
        /*0014*/ 	.byte	0x00, 0xf0, 0x11, 0x00


	//----- nvinfo : EIATTR_KPARAM_INFO
	.align		4
.L_25913:
        /*0018*/ 	.byte	0x04, 0x17
        /*001a*/ 	.short	(.L_25915 - .L_25914)
.L_25914:
        /*001c*/ 	.word	0x00000000
        /*0020*/ 	.short	0x0004
        /*0022*/ 	.short	0x0020
        /*0024*/ 	.byte	0x00, 0xf5, 0x21, 0x00


	//----- nvinfo : EIATTR_KPARAM_INFO
	.align		4
.L_25915:
        /*0028*/ 	.byte	0x04, 0x17
        /*002a*/ 	.short	(.L_25917 - .L_25916)
.L_25916:
        /*002c*/ 	.word	0x00000000
        /*0030*/ 	.short	0x0003
        /*0032*/ 	.short	0x0018
        /*0034*/ 	.byte	0x00, 0xf5, 0x21, 0x00


	//----- nvinfo : EIATTR_KPARAM_INFO
	.align		4
.L_25917:
        /*0038*/ 	.byte	0x04, 0x17
        /*003a*/ 	.short	(.L_25919 - .L_25918)
.L_25918:
        /*003c*/ 	.word	0x00000000
        /*0040*/ 	.short	0x0002
        /*0042*/ 	.short	0x0010
        /*0044*/ 	.byte	0x00, 0xf5, 0x21, 0x00


	//----- nvinfo : EIATTR_KPARAM_INFO
	.align		4
.L_25919:
        /*0048*/ 	.byte	0x04, 0x17
        /*004a*/ 	.short	(.L_25921 - .L_25920)
.L_25920:
        /*004c*/ 	.word	0x00000000
        /*0050*/ 	.short	0x0001
        /*0052*/ 	.short	0x0008
        /*0054*/ 	.byte	0x00, 0xf5, 0x21, 0x00


	//----- nvinfo : EIATTR_KPARAM_INFO
	.align		4
.L_25921:
        /*0058*/ 	.byte	0x04, 0x17
        /*005a*/ 	.short	(.L_25923 - .L_25922)
.L_25922:
        /*005c*/ 	.word	0x00000000
        /*0060*/ 	.short	0x0000
        /*0062*/ 	.short	0x0000
        /*0064*/ 	.byte	0x00, 0xf5, 0x21, 0x00


	//----- nvinfo : EIATTR_SPARSE_MMA_MASK
	.align		4
.L_25923:
        /*0068*/ 	.byte	0x03, 0x50
        /*006a*/ 	.short	0x0000


	//----- nvinfo : EIATTR_MAXREG_COUNT
	.align		4
        /*006c*/ 	.byte	0x03, 0x1b
        /*006e*/ 	.short	0x00ff


	//----- nvinfo : EIATTR_NUM_BARRIERS
	.align		4
        /*0070*/ 	.byte	0x02, 0x4c
        /*0072*/ 	.byte	0x01
	.zero		1


	//----- nvinfo : EIATTR_MERCURY_ISA_VERSION
	.align		4
        /*0074*/ 	.byte	0x03, 0x5f
        /*0076*/ 	.short	0x0101


	//----- nvinfo : EIATTR_COOP_GROUP_MASK_REGIDS
	.align		4
        /*0078*/ 	.byte	0x04, 0x29
        /*007a*/ 	.short	(.L_25925 - .L_25924)


	//   ....[0]....
.L_25924:
        /*007c*/ 	.word	0xffffffff


	//   ....[1]....
        /*0080*/ 	.word	0xffffffff


	//   ....[2]....
        /*0084*/ 	.word	0xffffffff


	//   ....[3]....
        /*0088*/ 	.word	0xffffffff


	//   ....[4]....
        /*008c*/ 	.word	0xffffffff


	//   ....[5]....
        /*0090*/ 	.word	0xffffffff


	//   ....[6]....
        /*0094*/ 	.word	0xffffffff


	//   ....[7]....
        /*0098*/ 	.word	0xffffffff


	//   ....[8]....
        /*009c*/ 	.word	0xffffffff


	//   ....[9]....
        /*00a0*/ 	.word	0xffffffff


	//   ....[10]....
        /*00a4*/ 	.word	0xffffffff


	//   ....[11]....
        /*00a8*/ 	.word	0xffffffff


	//   ....[12]....
        /*00ac*/ 	.word	0xffffffff


	//   ....[13]....
        /*00b0*/ 	.word	0xffffffff


	//   ....[14]....
        /*00b4*/ 	.word	0xffffffff


	//   ....[15]....
        /*00b8*/ 	.word	0xffffffff


	//----- nvinfo : EIATTR_COOP_GROUP_INSTR_OFFSETS
	.align		4
.L_25925:
        /*00bc*/ 	.byte	0x04, 0x28
        /*00be*/ 	.short	(.L_25927 - .L_25926)


	//   ....[0]....
.L_25926:
        /*00c0*/ 	.word	0x00001040


	//   ....[1]....
        /*00c4*/ 	.word	0x000010e0


	//   ....[2]....
        /*00c8*/ 	.word	0x00001110


	//   ....[3]....
        /*00cc*/ 	.word	0x00001160


	//   ....[4]....
        /*00d0*/ 	.word	0x00001190


	//   ....[5]....
        /*00d4*/ 	.word	0x000011f0


	//   ....[6]....
        /*00d8*/ 	.word	0x00001210


	//   ....[7]....
        /*00dc*/ 	.word	0x00001230


	//   ....[8]....
        /*00e0*/ 	.word	0x00001ad0


	//   ....[9]....
        /*00e4*/ 	.word	0x00001b60


	//   ....[10]....
        /*00e8*/ 	.word	0x00001bb0


	//   ....[11]....
        /*00ec*/ 	.word	0x00001bd0


	//   ....[12]....
        /*00f0*/ 	.word	0x00001c00


	//   ....[13]....
        /*00f4*/ 	.word	0x00001ca0


	//   ....[14]....
        /*00f8*/ 	.word	0x00001cc0


	//   ....[15]....
        /*00fc*/ 	.word	0x00001ce0


	//----- nvinfo : EIATTR_VRC_CTA_INIT_COUNT
	.align		4
.L_25927:
        /*0100*/ 	.byte	0x02, 0x4a
	.zero		1
	.zero		1


	//----- nvinfo : EIATTR_EXIT_INSTR_OFFSETS
	.align		4
        /*0104*/ 	.byte	0x04, 0x1c
        /*0106*/ 	.short	(.L_25929 - .L_25928)


	//   ....[0]....
.L_25928:
        /*0108*/ 	.word	0x00000180


	//   ....[1]....
        /*010c*/ 	.word	0x00000540


	//   ....[2]....
        /*0110*/ 	.word	0x000008b0


	//   ....[3]....
        /*0114*/ 	.word	0x00001cf0


	//   ....[4]....
        /*0118*/ 	.word	0x00002900


	//   ....[5]....
        /*011c*/ 	.word	0x00003310


	//----- nvinfo : EIATTR_CRS_STACK_SIZE
	.align		4
.L_25929:
        /*0120*/ 	.byte	0x04, 0x1e
        /*0122*/ 	.short	(.L_25931 - .L_25930)
.L_25930:
        /*0124*/ 	.word	0x00000000


	//----- nvinfo : EIATTR_CBANK_PARAM_SIZE
	.align		4
.L_25931:
        /*0128*/ 	.byte	0x03, 0x19
        /*012a*/ 	.short	0x002c


	//----- nvinfo : EIATTR_PARAM_CBANK
	.align		4
        /*012c*/ 	.byte	0x04, 0x0a
        /*012e*/ 	.short	(.L_25933 - .L_25932)
	.align		4
.L_25932:
        /*0130*/ 	.word	index@(.nv.constant0._ZN4vllm32paged_attention_v2_reduce_kernelI13__nv_bfloat16Li192ELi128ELi512EEEvPT_PKfS5_PKS2_PKii)
        /*0134*/ 	.short	0x0380
        /*0136*/ 	.short	0x002c


	//----- nvinfo : EIATTR_SW_WAR
	.align		4
.L_25933:
        /*0138*/ 	.byte	0x04, 0x36
        /*013a*/ 	.short	(.L_25935 - .L_25934)
.L_25934:
        /*013c*/ 	.word	0x00000008
.L_25935:


//--------------------- .nv.info._ZN4vllm25paged_attention_v2_kernelI13__nv_bfloat16S1_Li192ELi8ELi128ELNS_18Fp8KVCacheDataTypeE0ELb1ELi512EEEvPfS3_PT_PKS4_PKT0_SA_ifPKiSC_iPKfiiiSE_SE_iiiii --------------------------
	.section	.nv.info._ZN4vllm25paged_attention_v2_kernelI13__nv_bfloat16S1_Li192ELi8ELi128ELNS_18Fp8KVCacheDataTypeE0ELb1ELi512EEEvPfS3_PT_PKS4_PKT0_SA_ifPKiSC_iPKfiiiSE_SE_iiiii,"",@"SHT_CUDA_INFO"
	.sectionflags	@""
	.align	4


	//----- nvinfo : EIATTR_CUDA_API_VERSION
	.align		4
        /*0000*/ 	.byte	0x04, 0x37
        /*0002*/ 	.short	(.L_25937 - .L_25936)
.L_25936:
        /*0004*/ 	.word	0x00000082


	//----- nvinfo : EIATTR_KPARAM_INFO
	.align		4
.L_25937:
        /*0008*/ 	.byte	0x04, 0x17
        /*000a*/ 	.short	(.L_25939 - .L_25938)
.L_25938:
        /*000c*/ 	.word	0x00000000
        /*0010*/ 	.short	0x0015
        /*0012*/ 	.short	0x0088
        /*0014*/ 	.byte	0x00, 0xf0, 0x11, 0x00


	//----- nvinfo : EIATTR_KPARAM_INFO
	.align		4
.L_25939:
        /*0018*/ 	.byte	0x04, 0x17
        /*001a*/ 	.short	(.L_25941 - .L_25940)
.L_25940:
        /*001c*/ 	.word	0x00000000
        /*0020*/ 	.short	0x0014
        /*0022*/ 	.short	0x0084
        /*0024*/ 	.byte	0x00, 0xf0, 0x11, 0x00


	//----- nvinfo : EIATTR_KPARAM_INFO
	.align		4
.L_25941:
        /*0028*/ 	.byte	0x04, 0x17
        /*002a*/ 	.short	(.L_25943 - .L_25942)
.L_25942:
        /*002c*/ 	.word	0x00000000
        /*0030*/ 	.short	0x0013
        /*0032*/ 	.short	0x0080
        /*0034*/ 	.byte	0x00, 0xf0, 0x11, 0x00


	//----- nvinfo : EIATTR_KPARAM_INFO
	.align		4
.L_25943:
        /*0038*/ 	.byte	0x04, 0x17
        /*003a*/ 	.short	(.L_25945 - .L_25944)
.L_25944:
        /*003c*/ 	.word	0x00000000
        /*0040*/ 	.short	0x0012
        /*0042*/ 	.short	0x007c
        /*0044*/ 	.byte	0x00, 0xf0, 0x11, 0x00


	//----- nvinfo : EIATTR_KPARAM_INFO
	.align		4
.L_25945:
        /*0048*/ 	.byte	0x04, 0x17
        /*004a*/ 	.short	(.L_25947 - .L_25946)
.L_25946:
        /*004c*/ 	.word	0x00000000
        /*0050*/ 	.short	0x0011
        /*0052*/ 	.short	0x0078
        /*0054*/ 	.byte	0x00, 0xf0, 0x11, 0x00


	//----- nvinfo : EIATTR_KPARAM_INFO
	.align		4
.L_25947:
        /*0058*/ 	.byte	0x04, 0x17
        /*005a*/ 	.short	(.L_25949 - .L_25948)
.L_25948:
        /*005c*/ 	.word	0x00000000
        /*0060*/ 	.short	0x0010
        /*0062*/ 	.short	0x0070
        /*0064*/ 	.byte	0x00, 0xf5, 0x21, 0x00


	//----- nvinfo : EIATTR_KPARAM_INFO
	.align		4
.L_25949:
        /*0068*/ 	.byte	0x04, 0x17
        /*006a*/ 	.short	(.L_25951 - .L_25950)
.L_25950:
        /*006c*/ 	.word	0x00000000
        /*0070*/ 	.short	0x000f
        /*0072*/ 	.short	0x0068
        /*0074*/ 	.byte	0x00, 0xf5, 0x21, 0x00


	//----- nvinfo : EIATTR_KPARAM_INFO
	.align		4
.L_25951:
        /*0078*/ 	.byte	0x04, 0x17
        /*007a*/ 	.short	(.L_25953 - .L_25952)
.L_25952:
        /*007c*/ 	.word	0x00000000
        /*0080*/ 	.short	0x000e
        /*0082*/ 	.short	0x0060
        /*0084*/ 	.byte	0x00, 0xf0, 0x11, 0x00


	//----- nvinfo : EIATTR_KPARAM_INFO
	.align		4
.L_25953:
        /*0088*/ 	.byte	0x04, 0x17
        /*008a*/ 	.short	(.L_25955 - .L_25954)
.L_25954:
        /*008c*/ 	.word	0x00000000
        /*0090*/ 	.short	0x000d
        /*0092*/ 	.short	0x005c
        /*0094*/ 	.byte	0x00, 0xf0, 0x11, 0x00


	//----- nvinfo : EIATTR_KPARAM_INFO
	.align		4
.L_25955:
        /*0098*/ 	.byte	0x04, 0x17
        /*009a*/ 	.short	(.L_25957 - .L_25956)
.L_25956:
        /*009c*/ 	.word	0x00000000
        /*00a0*/ 	.short	0x000c
        /*00a2*/ 	.short	0x0058
        /*00a4*/ 	.byte	0x00, 0xf0, 0x11, 0x00


	//----- nvinfo : EIATTR_KPARAM_INFO
	.align		4
.L_25957:
        /*00a8*/ 	.byte	0x04, 0x17
        /*00aa*/ 	.short	(.L_25959 - .L_25958)
.L_25958:
        /*00ac*/ 	.word	0x00000000
        /*00b0*/ 	.short	0x000b
        /*00b2*/ 	.short	0x0050
        /*00b4*/ 	.byte	0x00, 0xf5, 0x21, 0x00


	//----- nvinfo : EIATTR_KPARAM_INFO
	.align		4
.L_25959:
        /*00b8*/ 	.byte	0x04, 0x17
        /*00ba*/ 	.short	(.L_25961 - .L_25960)
.L_25960:
        /*00bc*/ 	.word	0x00000000
        /*00c0*/ 	.short	0x000a
        /*00c2*/ 	.short	0x0048
        /*00c4*/ 	.byte	0x00, 0xf0, 0x11, 0x00


	//----- nvinfo : EIATTR_KPARAM_INFO
	.align		4
.L_25961:
        /*00c8*/ 	.byte	0x04, 0x17
        /*00ca*/ 	.short	(.L_25963 - .L_25962)
.L_25962:
        /*00cc*/ 	.word	0x00000000
        /*00d0*/ 	.short	0x0009
        /*00d2*/ 	.short	0x0040
        /*00d4*/ 	.byte	0x00, 0xf5, 0x21, 0x00


	//----- nvinfo : EIATTR_KPARAM_INFO
	.align		4
.L_25963:
        /*00d8*/ 	.byte	0x04, 0x17
        /*00da*/ 	.short	(.L_25965 - .L_25964)
.L_25964:
        /*00dc*/ 	.word	0x00000000
        /*00e0*/ 	.short	0x0008
        /*00e2*/ 	.short	0x0038
        /*00e4*/ 	.byte	0x00, 0xf5, 0x21, 0x00


	//----- nvinfo : EIATTR_KPARAM_INFO
	.align		4
.L_25965:
        /*00e8*/ 	.byte	0x04, 0x17
        /*00ea*/ 	.short	(.L_25967 - .L_25966)
.L_25966:
        /*00ec*/ 	.word	0x00000000
        /*00f0*/ 	.short	0x0007
        /*00f2*/ 	.short	0x0034
        /*00f4*/ 	.byte	0x00, 0xf0, 0x11, 0x00


	//----- nvinfo : EIATTR_KPARAM_INFO
	.align		4
.L_25967:
        /*00f8*/ 	.byte	0x04, 0x17
        /*00fa*/ 	.short	(.L_25969 - .L_25968)
.L_25968:
        /*00fc*/ 	.word	0x00000000
        /*0100*/ 	.short	0x0006
        /*0102*/ 	.short	0x0030
        /*0104*/ 	.byte	0x00, 0xf0, 0x11, 0x00


	//----- nvinfo : EIATTR_KPARAM_INFO
	.align		4
.L_25969:
        /*0108*/ 	.byte	0x04, 0x17
        /*010a*/ 	.short	(.L_25971 - .L_25970)
.L_25970:
        /*010c*/ 	.word	0x00000000
        /*0110*/ 	.short	0x0005
        /*0112*/ 	.short	0x0028
        /*0114*/ 	.byte	0x00, 0xf5, 0x21, 0x00


	//----- nvinfo : EIATTR_KPARAM_INFO
	.align		4
.L_25971:
        /*0118*/ 	.byte	0x04, 0x17
        /*011a*/ 	.short	(.L_25973 - .L_25972)
.L_25972:
        /*011c*/ 	.word	0x00000000
        /*0120*/ 	.short	0x0004
        /*0122*/ 	.short	0x0020
        /*0124*/ 	.byte	0x00, 0xf5, 0x21, 0x00


	//----- nvinfo : EIATTR_KPARAM_INFO
	.align		4
.L_25973:
        /*0128*/ 	.byte	0x04, 0x17
        /*012a*/ 	.short	(.L_25975 - .L_25974)
.L_25974:
        /*012c*/ 	.word	0x00000000
        /*0130*/ 	.short	0x0003
        /*0132*/ 	.short	0x0018
        /*0134*/ 	.byte	0x00, 0xf5, 0x21, 0x00


	//----- nvinfo : EIATTR_KPARAM_INFO
	.align		4
.L_25975:
        /*0138*/ 	.byte	0x04, 0x17
        /*013a*/ 	.short	(.L_25977 - .L_25976)
.L_25976:
        /*013c*/ 	.word	0x00000000
        /*0140*/ 	.short	0x0002
        /*0142*/ 	.short	0x0010
        /*0144*/ 	.byte	0x00, 0xf5, 0x21, 0x00


	//----- nvinfo : EIATTR_KPARAM_INFO
	.align		4
.L_25977:
        /*0148*/ 	.byte	0x04, 0x17
        /*014a*/ 	.short	(.L_25979 - .L_25978)
.L_25978:
        /*014c*/ 	.word	0x00000000
        /*0150*/ 	.short	0x0001
        /*0152*/ 	.short	0x0008
        /*0154*/ 	.byte	0x00, 0xf5, 0x21, 0x00


	//----- nvinfo : EIATTR_KPARAM_INFO
	.align		4
.L_25979:
        /*0158*/ 	.byte	0x04, 0x17
        /*015a*/ 	.short	(.L_25981 - .L_25980)
.L_25980:
        /*015c*/ 	.word	0x00000000
        /*0160*/ 	.short	0x0000
        /*0162*/ 	.short	0x0000
        /*0164*/ 	.byte	0x00, 0xf5, 0x21, 0x00


	//----- nvinfo : EIATTR_SPARSE_MMA_MASK
	.align		4
.L_25981:
        /*0168*/ 	.byte	0x03, 0x50
        /*016a*/ 	.short	0x0000


	//----- nvinfo : EIATTR_MAXREG_COUNT
	.align		4
        /*016c*/ 	.byte	0x03, 0x1b
        /*016e*/ 	.short	0x00ff


	//----- nvinfo : EIATTR_NUM_BARRIERS
	.align		4
        /*0170*/ 	.byte	0x02, 0x4c
        /*0172*/ 	.byte	0x01
	.zero		1


	//----- nvinfo : EIATTR_MERCURY_ISA_VERSION
	.align		4
        /*0174*/ 	.byte	0x03, 0x5f
        /*0176*/ 	.short	0x0101


	//----- nvinfo : EIATTR_COOP_GROUP_MASK_REGIDS
	.align		4
        /*0178*/ 	.byte	0x04, 0x29
        /*017a*/ 	.short	(.L_25983 - .L_25982)


	//   ....[0]....
.L_25982:
        /*017c*/ 	.word	0xffffffff


	//   ....[1]....
        /*0180*/ 	.word	0xffffffff


	//   ....[2]....
        /*0184*/ 	.word	0xffffffff


	//   ....[3]....
        /*0188*/ 	.word	0xffffffff


	//   ....[4]....
        /*018c*/ 	.word	0xffffffff


	//   ....[5]....
        /*0190*/ 	.word	0xffffffff


	//   ....[6]....
        /*0194*/ 	.word	0xffffffff


	//   ....[7]....
        /*0198*/ 	.word	0xffffffff


	//   ....[8]....
        /*019c*/ 	.word	0xffffffff


	//   ....[9]....
        /*01a0*/ 	.word	0xffffffff


	//   ....[10]....
        /*01a4*/ 	.word	0xffffffff


	//   ....[11]....
        /*01a8*/ 	.word	0xffffffff


	//   ....[12]....
        /*01ac*/ 	.word	0xffffffff


	//   ....[13]....
        /*01b0*/ 	.word	0xffffffff


	//   ....[14]....
        /*01b4*/ 	.word	0xffffffff


	//   ....[15]....
        /*01b8*/ 	.word	0xffffffff


	//   ....[16]....
        /*01bc*/ 	.word	0x0500000a


	//   ....[17]....
        /*01c0*/ 	.word	0x0500000a


	//   ....[18]....
        /*01c4*/ 	.word	0x0500000a


	//   ....[19]....
        /*01c8*/ 	.word	0x0500000a


	//   ....[20]....
        /*01cc*/ 	.word	0x0500000a


	//----- nvinfo : EIATTR_COOP_GROUP_INSTR_OFFSETS
	.align		4
.L_25983:
        /*01d0*/ 	.byte	0x04, 0x28
        /*01d2*/ 	.short	(.L_25985 - .L_25984)


	//   ....[0]....
.L_25984:
        /*01d4*/ 	.word	0x00001ee0


	//   ....[1]....
        /*01d8*/ 	.word	0x00001f00


	//   ....[2]....
        /*01dc*/ 	.word	0x000021d0


	//   ....[3]....
        /*01e0*/ 	.word	0x000021f0


	//   ....[4]....
        /*01e4*/ 	.word	0x00002210


	//   ....[5]....
        /*01e8*/ 	.word	0x00002330


	//   ....[6]....
        /*01ec*/ 	.word	0x00002350


	//   ....[7]....
        /*01f0*/ 	.word	0x00002370


	//   ....[8]....
        /*01f4*/ 	.word	0x000031c0


	//   ....[9]....
        /*01f8*/ 	.word	0x000031f0


	//   ....[10]....
        /*01fc*/ 	.word	0x00003210


	//   ....[11]....
        /*0200*/ 	.word	0x00003230


	//   ....[12]....
        /*0204*/ 	.word	0x00003250


	//   ....[13]....
        /*0208*/ 	.word	0x000032a0


	//   ....[14]....
        /*020c*/ 	.word	0x000032c0


	//   ....[15]....
        /*0210*/ 	.word	0x000032e0


	//   ....[16]....
        /*0214*/ 	.word	0x000062a0


	//   ....[17]....
        /*0218*/ 	.word	0x00006340


	//   ....[18]....
        /*021c*/ 	.word	0x000063e0


	//   ....[19]....
        /*0220*/ 	.word	0x00006480


	//   ....[20]....
        /*0224*/ 	.word	0x000064f0


	//----- nvinfo : EIATTR_VRC_CTA_INIT_COUNT
	.align		4
.L_25985:
        /*0228*/ 	.byte	0x02, 0x4a
	.zero		1
	.zero		1


	//----- nvinfo : EIATTR_EXIT_INSTR_OFFSETS
	.align		4
        /*022c*/ 	.byte	0x04, 0x1c
        /*022e*/ 	.short	(.L_25987 - .L_25986)


	//   ....[0]....
.L_25986:
        /*0230*/ 	.word	0x000000d0


	//   ....[1]....
        /*0234*/ 	.word	0x000060a0


	//   ....[2]....
        /*0238*/ 	.word	0x00006230


	//----- nvinfo : EIATTR_CRS_STACK_SIZE
	.align		4
.L_25987:
        /*023c*/ 	.byte	0x04, 0x1e
        /*023e*/ 	.short	(.L_25989 - .L_25988)
.L_25988:
        /*0240*/ 	.word	0x00000000


	//----- nvinfo : EIATTR_CBANK_PARAM_SIZE
	.align		4
.L_25989:
        /*0244*/ 	.byte	0x03, 0x19
        /*0246*/ 	.short	0x008c


	//----- nvinfo : EIATTR_PARAM_CBANK
	.align		4
        /*0248*/ 	.byte	0x04, 0x0a
        /*024a*/ 	.short	(.L_25991 - .L_25990)
	.align		4
.L_25990:
        /*024c*/ 	.word	index@(.nv.constant0._ZN4vllm25paged_attention_v2_kernelI13__nv_bfloat16S1_Li192ELi8ELi128ELNS_18Fp8KVCacheDataTypeE0ELb1ELi512EEEvPfS3_PT_PKS4_PKT0_SA_ifPKiSC_iPKfiiiSE_SE_iiiii)
        /*0250*/ 	.short	0x0380
        /*0252*/ 	.short	0x008c


	//----- nvinfo : EIATTR_SW_WAR
	.align		4
.L_25991:
        /*0254*/ 	.byte	0x04, 0x36
        /*0256*/ 	.short	(.L_25993 - .L_25992)
.L_25992:
        /*0258*/ 	.word	0x00000008
.L_25993:


//--------------------- .nv.info._ZN4vllm32paged_attention_v2_reduce_kernelI13__nv_bfloat16Li128ELi128ELi512EEEvPT_PKfS5_PKS2_PKii --------------------------
	.section	.nv.info._ZN4vllm32paged_attention_v2_reduce_kernelI13__nv_bfloat16Li128ELi128ELi512EEEvPT_PKfS5_PKS2_PKii,"",@"SHT_CUDA_INFO"
	.sectionflags	@""
	.align	4


	//----- nvinfo : EIATTR_CUDA_API_VERSION
	.align		4
        /*0000*/ 	.byte	0x04, 0x37
        /*0002*/ 	.short	(.L_25995 - .L_25994)
.L_25994:
        /*0004*/ 	.word	0x00000082


	//----- nvinfo : EIATTR_KPARAM_INFO
	.align		4
.L_25995:
        /*0008*/ 	.byte	0x04, 0x17
        /*000a*/ 	.short	(.L_25997 - .L_25996)
.L_25996:
        /*000c*/ 	.word	0x00000000
        /*0010*/ 	.short	0x0005
        /*0012*/ 	.short	0x0028
        /*0014*/ 	.byte	0x00, 0xf0, 0x11, 0x00


	//----- nvinfo : EIATTR_KPARAM_INFO
	.align		4
.L_25997:
        /*0018*/ 	.byte	0x04, 0x17
        /*001a*/ 	.short	(.L_25999 - .L_25998)
.L_25998:
        /*001c*/ 	.word	0x00000000
        /*0020*/ 	.short	0x0004
        /*0022*/ 	.short	0x0020
        /*0024*/ 	.byte	0x00, 0xf5, 0x21, 0x00


	//----- nvinfo : EIATTR_KPARAM_INFO
	.align		4
.L_25999:
        /*0028*/ 	.byte	0x04, 0x17
        /*002a*/ 	.short	(.L_26001 - .L_26000)
.L_26000:
        /*002c*/ 	.word	0x00000000
        /*0030*/ 	.short	0x0003
        /*0032*/ 	.short	0x0018
        /*0034*/ 	.byte	0x00, 0xf5, 0x21, 0x00


	//----- nvinfo : EIATTR_KPARAM_INFO
	.align		4
.L_26001:
        /*0038*/ 	.byte	0x04, 0x17
        /*003a*/ 	.short	(.L_26003 - .L_26002)
.L_26002:
        /*003c*/ 	.word	0x00000000
        /*0040*/ 	.short	0x0002
        /*0042*/ 	.short	0x0010
        /*0044*/ 	.byte	0x00, 0xf5, 0x21, 0x00


	//----- nvinfo : EIATTR_KPARAM_INFO
	.align		4
.L_26003:
        /*0048*/ 	.byte	0x04, 0x17
        /*004a*/ 	.short	(.L_26005 - .L_26004)
.L_26004:
        /*004c*/ 	.word	0x00000000
        /*0050*/ 	.short	0x0001
        /*0052*/ 	.short	0x0008
        /*0054*/ 	.byte	0x00, 0xf5, 0x21, 0x00


	//----- nvinfo : EIATTR_KPARAM_INFO
	.align		4
.L_26005:
        /*0058*/ 	.byte	0x04, 0x17
        /*005a*/ 	.short	(.L_26007 - .L_26006)
.L_26006:
        /*005c*/ 	.word	0x00000000
        /*0060*/ 	.short	0x0000
        /*0062*/ 	.short	0x0000
        /*0064*/ 	.byte	0x00, 0xf5, 0x21, 0x00


	//----- nvinfo : EIATTR_SPARSE_MMA_MASK
	.align		4
.L_26007:
        /*0068*/ 	.byte	0x03, 0x50
        /*006a*/ 	.short	0x0000


	//----- nvinfo : EIATTR_MAXREG_COUNT
	.align		4
        /*006c*/ 	.byte	0x03, 0x1b
        /*006e*/ 	.short	0x00ff


	//----- nvinfo : EIATTR_NUM_BARRIERS
	.align		4
        /*0070*/ 	.byte	0x02, 0x4c
        /*0072*/ 	.byte	0x01
	.zero		1


	//----- nvinfo : EIATTR_MERCURY_ISA_VERSION
	.align		4
        /*0074*/ 	.byte	0x03, 0x5f
        /*0076*/ 	.short	0x0101


	//----- nvinfo : EIATTR_COOP_GROUP_MASK_REGIDS
	.align		4
        /*0078*/ 	.byte	0x04, 0x29
        /*007a*/ 	.short	(.L_26009 - .L_26008)


	//   ....[0]....
.L_26008:
        /*007c*/ 	.word	0xffffffff


	//   ....[1]....
        /*0080*/ 	.word	0xffffffff


	//   ....[2]....
        /*0084*/ 	.word	0xffffffff


	//   ....[3]....
        /*0088*/ 	.word	0xffffffff


	//   ....[4]....
        /*008c*/ 	.word	0xffffffff


	//   ....[5]....
        /*0090*/ 	.word	0xffffffff


	//   ....[6]....
        /*0094*/ 	.word	0xffffffff


	//   ....[7]....
        /*0098*/ 	.word	0xffffffff


	//   ....[8]....
        /*009c*/ 	.word	0xffffffff


	//   ....[9]....
        /*00a0*/ 	.word	0xffffffff


	//   ....[10]....
        /*00a4*/ 	.word	0xffffffff


	//   ....[11]....
        /*00a8*/ 	.word	0xffffffff


	//   ....[12]....
        /*00ac*/ 	.word	0xffffffff


	//   ....[13]....
        /*00b0*/ 	.word	0xffffffff


	//   ....[14]....
        /*00b4*/ 	.word	0xffffffff


	//   ....[15]....
        /*00b8*/ 	.word	0xffffffff


	//----- nvinfo : EIATTR_COOP_GROUP_INSTR_OFFSETS
	.align		4
.L_26009:
        /*00bc*/ 	.byte	0x04, 0x28
        /*00be*/ 	.short	(.L_26011 - .L_26010)


	//   ....[0]....
.L_26010:
        /*00c0*/ 	.word	0x00000fb0


	//   ....[1]....
        /*00c4*/ 	.word	0x00001070


	//   ....[2]....
        /*00c8*/ 	.word	0x000010a0


	//   ....[3]....
        /*00cc*/ 	.word	0x000010e0


	//   ....[4]....
        /*00d0*/ 	.word	0x00001110


	//   ....[5]....
        /*00d4*/ 	.word	0x00001160


	//   ....[6]....
        /*00d8*/ 	.word	0x00001180


	//   ....[7]....
        /*00dc*/ 	.word	0x000011a0


	//   ....[8]....
        /*00e0*/ 	.word	0x00001a40


	//   ....[9]....
        /*00e4*/ 	.word	0x00001ac0


	//   ....[10]....
        /*00e8*/ 	.word	0x00001af0


	//   ....[11]....
        /*00ec*/ 	.word	0x00001b20


	//   ....[12]....
        /*00f0*/ 	.word	0x00001b70


	//   ....[13]....
        /*00f4*/ 	.word	0x00001c10


	//   ....[14]....
        /*00f8*/ 	.word	0x00001c30


	//   ....[15]....
        /*00fc*/ 	.word	0x00001c50


	//----- nvinfo : EIATTR_VRC_CTA_INIT_COUNT
	.align		4
.L_26011:
        /*0100*/ 	.byte	0x02, 0x4a
	.zero		1
	.zero		1


	//----- nvinfo : EIATTR_EXIT_INSTR_OFFSETS
	.align		4
        /*0104*/ 	.byte	0x04, 0x1c
        /*0106*/ 	.short	(.L_26013 - .L_26012)


	//   ....[0]....
.L_26012:
        /*0108*/ 	.word	0x000001b0


	//   ....[1]....
        /*010c*/ 	.word	0x00000500


	//   ....[2]....
        /*0110*/ 	.word	0x00000820


	//   ....[3]....
        /*0114*/ 	.word	0x00001c60


	//   ....[4]....
        /*0118*/ 	.word	0x00002820


	//----- nvinfo : EIATTR_CRS_STACK_SIZE
	.align		4
.L_26013:
        /*011c*/ 	.byte	0x04, 0x1e
        /*011e*/ 	.short	(.L_26015 - .L_26014)
.L_26014:
        /*0120*/ 	.word	0x00000000


	//----- nvinfo : EIATTR_CBANK_PARAM_SIZE
	.align		4
.L_26015:
        /*0124*/ 	.byte	0x03, 0x19
        /*0126*/ 	.short	0x002c


	//----- nvinfo : EIATTR_PARAM_CBANK
	.align		4
        /*0128*/ 	.byte	0x04, 0x0a
        /*012a*/ 	.short	(.L_26017 - .L_26016)
	.align		4
.L_26016:
        /*012c*/ 	.word	index@(.nv.constant0._ZN4vllm32paged_attention_v2_reduce_kernelI13__nv_bfloat16Li128ELi128ELi512EEEvPT_PKfS5_PKS2_PKii)
        /*0130*/ 	.short	0x0380
        /*0132*/ 	.short	0x002c


	//----- nvinfo : EIATTR_SW_WAR
	.align		4
.L_26017:
        /*0134*/ 	.byte	0x04, 0x36
        /*0136*/ 	.short	(.L_26019 - .L_26018)
.L_26018:
        /*0138*/ 	.word	0x00000008
.L_26019:


//--------------------- .nv.info._ZN4vllm25paged_attention_v2_kernelI13__nv_bfloat16S1_Li128ELi8ELi128ELNS_18Fp8KVCacheDataTypeE0ELb1ELi512EEEvPfS3_PT_PKS4_PKT0_SA_ifPKiSC_iPKfiiiSE_SE_iiiii --------------------------
	.section	.nv.info._ZN4vllm25paged_attention_v2_kernelI13__nv_bfloat16S1_Li128ELi8ELi128ELNS_18Fp8KVCacheDataTypeE0ELb1ELi512EEEvPfS3_PT_PKS4_PKT0_SA_ifPKiSC_iPKfiiiSE_SE_iiiii,"",@"SHT_CUDA_INFO"
	.sectionflags	@""
	.align	4


	//----- nvinfo : EIATTR_CUDA_API_VERSION
	.align		4
        /*0000*/ 	.byte	0x04, 0x37
        /*0002*/ 	.short	(.L_26021 - .L_26020)
.L_26020:
        /*0004*/ 	.word	0x00000082


	//----- nvinfo : EIATTR_KPARAM_INFO
	.align		4
.L_26021:
        /*0008*/ 	.byte	0x04, 0x17
        /*000a*/ 	.short	(.L_26023 - .L_26022)
.L_26022:
        /*000c*/ 	.word	0x00000000
        /*0010*/ 	.short	0x0015
        /*0012*/ 	.short	0x0088
        /*0014*/ 	.byte	0x00, 0xf0, 0x11, 0x00


	//----- nvinfo : EIATTR_KPARAM_INFO
	.align		4
.L_26023:
        /*0018*/ 	.byte	0x04, 0x17
        /*001a*/ 	.short	(.L_26025 - .L_26024)
.L_26024:
        /*001c*/ 	.word	0x00000000
        /*0020*/ 	.short	0x0014
        /*0022*/ 	.short	0x0084
        /*0024*/ 	.byte	0x00, 0xf0, 0x11, 0x00


	//----- nvinfo : EIATTR_KPARAM_INFO
	.align		4
.L_26025:
        /*0028*/ 	.byte	0x04, 0x17
        /*002a*/ 	.short	(.L_26027 - .L_26026)
.L_26026:
        /*002c*/ 	.word	0x00000000
        /*0030*/ 	.short	0x0013
        /*0032*/ 	.short	0x0080
        /*0034*/ 	.byte	0x00, 0xf0, 0x11, 0x00


	//----- nvinfo : EIATTR_KPARAM_INFO
	.align		4
.L_26027:
        /*0038*/ 	.byte	0x04, 0x17
        /*003a*/ 	.short	(.L_26029 - .L_26028)
.L_26028:
        /*003c*/ 	.word	0x00000000
        /*0040*/ 	.short	0x0012
        /*0042*/ 	.short	0x007c
        /*0044*/ 	.byte	0x00, 0xf0, 0x11, 0x00


	//----- nvinfo : EIATTR_KPARAM_INFO
	.align		4
.L_26029:
        /*0048*/ 	.byte	0x04, 0x17
        /*004a*/ 	.short	(.L_26031 - .L_26030)
.L_26030:
        /*004c*/ 	.word	0x00000000
        /*0050*/ 	.short	0x0011
        /*0052*/ 	.short	0x0078
        /*0054*/ 	.byte	0x00, 0xf0, 0x11, 0x00


	//----- nvinfo : EIATTR_KPARAM_INFO
	.align		4
.L_26031:
        /*0058*/ 	.byte	0x04, 0x17
        /*005a*/ 	.short	(.L_26033 - .L_26032)
.L_26032:
        /*005c*/ 	.word	0x00000000
        /*0060*/ 	.short	0x0010
        /*0062*/ 	.short	0x0070
        /*0064*/ 	.byte	0x00, 0xf5, 0x21, 0x00


	//----- nvinfo : EIATTR_KPARAM_INFO
	.align		4
.L_26033:
        /*0068*/ 	.byte	0x04, 0x17
        /*006a*/ 	.short	(.L_26035 - .L_26034)
.L_26034:
        /*006c*/ 	.word	0x00000000
        /*0070*/ 	.short	0x000f
        /*0072*/ 	.short	0x0068
        /*0074*/ 	.byte	0x00, 0xf5, 0x21, 0x00


	//----- nvinfo : EIATTR_KPARAM_INFO
	.align		4
.L_26035:
        /*0078*/ 	.byte	0x04, 0x17
        /*007a*/ 	.short	(.L_26037 - .L_26036)
.L_26036:
        /*007c*/ 	.word	0x00000000
        /*0080*/ 	.short	0x000e
        /*0082*/ 	.short	0x0060
        /*0084*/ 	.byte	0x00, 0xf0, 0x11, 0x00


	//----- nvinfo : EIATTR_KPARAM_INFO
	.align		4
.L_26037:
        /*0088*/ 	.byte	0x04, 0x17
        /*008a*/ 	.short	(.L_26039 - .L_26038)
.L_26038:
        /*008c*/ 	.word	0x00000000
        /*0090*/ 	.short	0x000d
        /*0092*/ 	.short	0x005c
        /*0094*/ 	.byte	0x00, 0xf0, 0x11, 0x00


	//----- nvinfo : EIATTR_KPARAM_INFO
	.align		4
.L_26039:
        /*0098*/ 	.byte	0x04, 0x17
        /*009a*/ 	.short	(.L_26041 - .L_26040)
.L_26040:
        /*009c*/ 	.word	0x00000000
        /*00a0*/ 	.short	0x000c
        /*00a2*/ 	.short	0x0058
        /*00a4*/ 	.byte	0x00, 0xf0, 0x11, 0x00


	//----- nvinfo : EIATTR_KPARAM_INFO
	.align		4
.L_26041:
        /*00a8*/ 	.byte	0x04, 0x17
        /*00aa*/ 	.short	(.L_26043 - .L_26042)
.L_26042:
        /*00ac*/ 	.word	0x00000000
        /*00b0*/ 	.short	0x000b
        /*00b2*/ 	.short	0x0050
        /*00b4*/ 	.byte	0x00, 0xf5, 0x21, 0x00


	//----- nvinfo : EIATTR_KPARAM_INFO
	.align		4
.L_26043:
        /*00b8*/ 	.byte	0x04, 0x17
        /*00ba*/ 	.short	(.L_26045 - .L_26044)
.L_26044:
        /*00bc*/ 	.word	0x00000000
        /*00c0*/ 	.short	0x000a
        /*00c2*/ 	.short	0x0048
        /*00c4*/ 	.byte	0x00, 0xf0, 0x11, 0x00


	//----- nvinfo : EIATTR_KPARAM_INFO
	.align		4
.L_26045:
        /*00c8*/ 	.byte	0x04, 0x17
        /*00ca*/ 	.short	(.L_26047 - .L_26046)
.L_26046:
        /*00cc*/ 	.word	0x00000000
        /*00d0*/ 	.short	0x0009
        /*00d2*/ 	.short	0x0040
        /*00d4*/ 	.byte	0x00, 0xf5, 0x21, 0x00


	//----- nvinfo : EIATTR_KPARAM_INFO
	.align		4
.L_26047:
        /*00d8*/ 	.byte	0x04, 0x17
        /*00da*/ 	.short	(.L_26049 - .L_26048)
.L_26048:
        /*00dc*/ 	.word	0x00000000
        /*00e0*/ 	.short	0x0008
        /*00e2*/ 	.short	0x0038
        /*00e4*/ 	.byte	0x00, 0xf5, 0x21, 0x00


	//----- nvinfo : EIATTR_KPARAM_INFO
	.align		4
.L_26049:
        /*00e8*/ 	.byte	0x04, 0x17
        /*00ea*/ 	.short	(.L_26051 - .L_26050)
.L_26050:
        /*00ec*/ 	.word	0x00000000
        /*00f0*/ 	.short	0x0007
        /*00f2*/ 	.short	0x0034
        /*00f4*/ 	.byte	0x00, 0xf0, 0x11, 0x00


	//----- nvinfo : EIATTR_KPARAM_INFO
	.align		4
.L_26051:
        /*00f8*/ 	.byte	0x04, 0x17
        /*00fa*/ 	.short	(.L_26053 - .L_26052)
.L_26052:
        /*00fc*/ 	.word	0x00000000
        /*0100*/ 	.short	0x0006
        /*0102*/ 	.short	0x0030
        /*0104*/ 	.byte	0x00, 0xf0, 0x11, 0x00


	//----- nvinfo : EIATTR_KPARAM_INFO
	.align		4
.L_26053:
        /*0108*/ 	.byte	0x04, 0x17
        /*010a*/ 	.short	(.L_26055 - .L_26054)
.L_26054:
        /*010c*/ 	.word	0x00000000
        /*0110*/ 	.short	0x0005
        /*0112*/ 	.short	0x0028
        /*0114*/ 	.byte	0x00, 0xf5, 0x21, 0x00


	//----- nvinfo : EIATTR_KPARAM_INFO
	.align		4
.L_26055:
        /*0118*/ 	.byte	0x04, 0x17
        /*011a*/ 	.short	(.L_26057 - .L_26056)
.L_26056:
        /*011c*/ 	.word	0x00000000
        /*0120*/ 	.short	0x0004
        /*0122*/ 	.short	0x0020
        /*0124*/ 	.byte	0x00, 0xf5, 0x21, 0x00


	//----- nvinfo : EIATTR_KPARAM_INFO
	.align		4
.L_26057:
        /*0128*/ 	.byte	0x04, 0x17
        /*012a*/ 	.short	(.L_26059 - .L_26058)
.L_26058:
        /*012c*/ 	.word	0x00000000
        /*0130*/ 	.short	0x0003
        /*0132*/ 	.short	0x0018
        /*0134*/ 	.byte	0x00, 0xf5, 0x21, 0x00


	//----- nvinfo : EIATTR_KPARAM_INFO
	.align		4
.L_26059:
        /*0138*/ 	.byte	0x04, 0x17
        /*013a*/ 	.short	(.L_26061 - .L_26060)
.L_26060:
        /*013c*/ 	.word	0x00000000
        /*0140*/ 	.short	0x0002
        /*0142*/ 	.short	0x0010
        /*0144*/ 	.byte	0x00, 0xf5, 0x21, 0x00


	//----- nvinfo : EIATTR_KPARAM_INFO
	.align		4
.L_26061:
        /*0148*/ 	.byte	0x04, 0x17
        /*014a*/ 	.short	(.L_26063 - .L_26062)
.L_26062:
        /*014c*/ 	.word	0x00000000
        /*0150*/ 	.short	0x0001
        /*0152*/ 	.short	0x0008
        /*0154*/ 	.byte	0x00, 0xf5, 0x21, 0x00


	//----- nvinfo : EIATTR_KPARAM_INFO
	.align		4
.L_26063:
        /*0158*/ 	.byte	0x04, 0x17
        /*015a*/ 	.short	(.L_26065 - .L_26064)
.L_26064:
        /*015c*/ 	.word	0x00000000
        /*0160*/ 	.short	0x0000
        /*0162*/ 	.short	0x0000
        /*0164*/ 	.byte	0x00, 0xf5, 0x21, 0x00


	//----- nvinfo : EIATTR_SPARSE_MMA_MASK
	.align		4
.L_26065:
        /*0168*/ 	.byte	0x03, 0x50
        /*016a*/ 	.short	0x0000


	//----- nvinfo : EIATTR_MAXREG_COUNT
	.align		4
        /*016c*/ 	.byte	0x03, 0x1b
        /*016e*/ 	.short	0x00ff


	//----- nvinfo : EIATTR_NUM_BARRIERS
	.align		4
        /*0170*/ 	.byte	0x02, 0x4c
        /*0172*/ 	.byte	0x01
	.zero		1


	//----- nvinfo : EIATTR_MERCURY_ISA_VERSION
	.align		4
        /*0174*/ 	.byte	0x03, 0x5f
        /*0176*/ 	.short	0x0101


	//----- nvinfo : EIATTR_COOP_GROUP_MASK_REGIDS
	.align		4
        /*0178*/ 	.byte	0x04, 0x29
        /*017a*/ 	.short	(.L_26067 - .L_26066)


	//   ....[0]....
.L_26066:
        /*017c*/ 	.word	0xffffffff


	//   ....[1]....
        /*0180*/ 	.word	0xffffffff


	//   ....[2]....
        /*0184*/ 	.word	0xffffffff


	//   ....[3]....
        /*0188*/ 	.word	0xffffffff


	//   ....[4]....
        /*018c*/ 	.word	0xffffffff


	//   ....[5]....
        /*0190*/ 	.word	0xffffffff


	//   ....[6]....
        /*0194*/ 	.word	0xffffffff


	//   ....[7]....
        /*0198*/ 	.word	0xffffffff


	//   ....[8]....
        /*019c*/ 	.word	0xffffffff


	//   ....[9]....
        /*01a0*/ 	.word	0xffffffff


	//   ....[10]....
        /*01a4*/ 	.word	0xffffffff


	//   ....[11]....
        /*01a8*/ 	.word	0xffffffff


	//   ....[12]....
        /*01ac*/ 	.word	0xffffffff


	//   ....[13]....
        /*01b0*/ 	.word	0xffffffff


	//   ....[14]....
        /*01b4*/ 	.word	0xffffffff


	//   ....[15]....
        /*01b8*/ 	.word	0xffffffff


	//   ....[16]....
        /*01bc*/ 	.word	0x05000008


	//   ....[17]....
        /*01c0*/ 	.word	0x05000008


	//   ....[18]....
        /*01c4*/ 	.word	0x05000008


	//   ....[19]....
        /*01c8*/ 	.word	0x05000008


	//   ....[20]....
        /*01cc*/ 	.word	0x05000008


	//----- nvinfo : EIATTR_COOP_GROUP_INSTR_OFFSETS
	.align		4
.L_26067:
        /*01d0*/ 	.byte	0x04, 0x28
        /*01d2*/ 	.short	(.L_26069 - .L_26068)


	//   ....[0]....
.L_26068:
        /*01d4*/ 	.word	0x00001a30


	//   ....[1]....
        /*01d8*/ 	.word	0x00001a50


	//   ....[2]....
        /*01dc*/ 	.word	0x00001c90


	//   ....[3]....
        /*01e0*/ 	.word	0x00001cb0


	//   ....[4]....
        /*01e4*/ 	.word	0x00001cd0


	//   ....[5]....
        /*01e8*/ 	.word	0x00001df0


	//   ....[6]....
        /*01ec*/ 	.word	0x00001e10


	//   ....[7]....
        /*01f0*/ 	.word	0x00001e30


	//   ....[8]....
        /*01f4*/ 	.word	0x00002c70


	//   ....[9]....
        /*01f8*/ 	.word	0x00002ca0


	//   ....[10]....
        /*01fc*/ 	.word	0x00002cc0


	//   ....[11]....
        /*0200*/ 	.word	0x00002ce0


	//   ....[12]....
        /*0204*/ 	.word	0x00002d00


	//   ....[13]....
        /*0208*/ 	.word	0x00002d50


	//   ....[14]....
        /*020c*/ 	.word	0x00002d70


	//   ....[15]....
        /*0210*/ 	.word	0x00002d90


	//   ....[16]....
        /*0214*/ 	.word	0x00005510


	//   ....[17]....
        /*0218*/ 	.word	0x000055a0


	//   ....[18]....
        /*021c*/ 	.word	0x00005630


	//   ....[19]....
        /*0220*/ 	.word	0x000056c0


	//   ....[20]....
        /*0224*/ 	.word	0x00005720


	//----- nvinfo : EIATTR_VRC_CTA_INIT_COUNT
	.align		4
.L_26069:
        /*0228*/ 	.byte	0x02, 0x4a
	.zero		1
	.zero		1


	//----- nvinfo : EIATTR_EXIT_INSTR_OFFSETS
	.align		4
        /*022c*/ 	.byte	0x04, 0x1c
        /*022e*/ 	.short	(.L_26071 - .L_26070)


	//   ....[0]....
.L_26070:
        /*0230*/ 	.word	0x000000d0


	//   ....[1]....
        /*0234*/ 	.word	0x00005360


	//   ....[2]....
        /*0238*/ 	.word	0x000054a0


	//----- nvinfo : EIATTR_CRS_STACK_SIZE
	.align		4
.L_26071:
        /*023c*/ 	.byte	0x04, 0x1e
        /*023e*/ 	.short	(.L_26073 - .L_26072)
.L_26072:
        /*0240*/ 	.word	0x00000000


	//----- nvinfo : EIATTR_CBANK_PARAM_SIZE
	.align		4
.L_26073:
        /*0244*/ 	.byte	0x03, 0x19
        /*0246*/ 	.short	0x008c


	//----- nvinfo : EIATTR_PARAM_CBANK
	.align		4
        /*0248*/ 	.byte	0x04, 0x0a
        /*024a*/ 	.short	(.L_26075 - .L_26074)
	.align		4
.L_26074:
        /*024c*/ 	.word	index@(.nv.constant0._ZN4vllm25paged_attention_v2_kernelI13__nv_bfloat16S1_Li128ELi8ELi128ELNS_18Fp8KVCacheDataTypeE0ELb1ELi512EEEvPfS3_PT_PKS4_PKT0_SA_ifPKiSC_iPKfiiiSE_SE_iiiii)
        /*0250*/ 	.short	0x0380
        /*0252*/ 	.short	0x008c


	//----- nvinfo : EIATTR_SW_WAR
	.align		4
.L_26075:
        /*0254*/ 	.byte	0x04, 0x36
        /*0256*/ 	.short	(.L_26077 - .L_26076)
.L_26076:
        /*0258*/ 	.word	0x00000008
.L_26077:


//--------------------- .nv.info._ZN4vllm32paged_attention_v2_reduce_kernelI13__nv_bfloat16Li120ELi128ELi512EEEvPT_PKfS5_PKS2_PKii --------------------------
	.section	.nv.info._ZN4vllm32paged_attention_v2_reduce_kernelI13__nv_bfloat16Li120ELi128ELi512EEEvPT_PKfS5_PKS2_PKii,"",@"SHT_CUDA_INFO"
	.sectionflags	@""
	.align	4


	//----- nvinfo : EIATTR_CUDA_API_VERSION
	.align		4
        /*0000*/ 	.byte	0x04, 0x37
        /*0002*/ 	.short	(.L_26079 - .L_26078)
.L_26078:
        /*0004*/ 	.word	0x00000082


	//----- nvinfo : EIATTR_KPARAM_INFO
	.align		4
.L_26079:
        /*0008*/ 	.byte	0x04, 0x17
        /*000a*/ 	.short	(.L_26081 - .L_26080)
.L_26080:
        /*000c*/ 	.word	0x00000000
        /*0010*/ 	.short	0x0005
        /*0012*/ 	.short	0x0028
        /*0014*/ 	.byte	0x00, 0xf0, 0x11, 0x00


	//----- nvinfo : EIATTR_KPARAM_INFO
	.align		4
.L_26081:
        /*0018*/ 	.byte	0x04, 0x17
        /*001a*/ 	.short	(.L_26083 - .L_26082)
.L_26082:
        /*001c*/ 	.word	0x00000000
        /*0020*/ 	.short	0x0004
        /*0022*/ 	.short	0x0020
        /*0024*/ 	.byte	0x00, 0xf5, 0x21, 0x00


	//----- nvinfo : EIATTR_KPARAM_INFO
	.align		4
.L_26083:
        /*0028*/ 	.byte	0x04, 0x17
        /*002a*/ 	.short	(.L_26085 - .L_26084)
.L_26084:
        /*002c*/ 	.word	0x00000000
        /*0030*/ 	.short	0x0003
        /*0032*/ 	.short	0x0018
        /*0034*/ 	.byte	0x00, 0xf5, 0x21, 0x00


	//----- nvinfo : EIATTR_KPARAM_INFO
	.align		4
.L_26085:
        /*0038*/ 	.byte	0x04, 0x17
        /*003a*/ 	.short	(.L_26087 - .L_26086)
.L_26086:
        /*003c*/ 	.word	0x00000000
        /*0040*/ 	.short	0x0002
        /*0042*/ 	.short	0x0010
        /*0044*/ 	.byte	0x00, 0xf5, 0x21, 0x00


	//----- nvinfo : EIATTR_KPARAM_INFO
	.align		4
.L_26087:
        /*0048*/ 	.byte	0x04, 0x17
        /*004a*/ 	.short	(.L_26089 - .L_26088)
.L_26088:
        /*004c*/ 	.word	0x00000000
        /*0050*/ 	.short	0x0001
        /*0052*/ 	.short	0x0008
        /*0054*/ 	.byte	0x00, 0xf5, 0x21, 0x00


	//----- nvinfo : EIATTR_KPARAM_INFO
	.align		4
.L_26089:
        /*0058*/ 	.byte	0x04, 0x17
        /*005a*/ 	.short	(.L_26091 - .L_26090)
.L_26090:
        /*005c*/ 	.word	0x00000000
        /*0060*/ 	.short	0x0000
        /*0062*/ 	.short	0x0000
        /*0064*/ 	.byte	0x00, 0xf5, 0x21, 0x00


	//----- nvinfo : EIATTR_SPARSE_MMA_MASK
	.align		4
.L_26091:
        /*0068*/ 	.byte	0x03, 0x50
        /*006a*/ 	.short	0x0000


	//----- nvinfo : EIATTR_MAXREG_COUNT
	.align		4
        /*006c*/ 	.byte	0x03, 0x1b
        /*006e*/ 	.short	0x00ff


	//----- nvinfo : EIATTR_NUM_BARRIERS
	.align		4
        /*0070*/ 	.byte	0x02, 0x4c
        /*0072*/ 	.byte	0x01
	.zero		1


	//----- nvinfo : EIATTR_MERCURY_ISA_VERSION
	.align		4
        /*0074*/ 	.byte	0x03, 0x5f
        /*0076*/ 	.short	0x0101


	//----- nvinfo : EIATTR_COOP_GROUP_MASK_REGIDS
	.align		4
        /*0078*/ 	.byte	0x04, 0x29
        /*007a*/ 	.short	(.L_26093 - .L_26092)


	//   ....[0]....
.L_26092:
        /*007c*/ 	.word	0xffffffff


	//   ....[1]....
        /*0080*/ 	.word	0xffffffff


	//   ....[2]....
        /*0084*/ 	.word	0xffffffff


	//   ....[3]....
        /*0088*/ 	.word	0xffffffff


	//   ....[4]....
        /*008c*/ 	.word	0xffffffff


	//   ....[5]....
        /*0090*/ 	.word	0xffffffff


	//   ....[6]....
        /*0094*/ 	.word	0xffffffff


	//   ....[7]....
        /*0098*/ 	.word	0xffffffff


	//   ....[8]....
        /*009c*/ 	.word	0xffffffff


	//   ....[9]....
        /*00a0*/ 	.word	0xffffffff


	//   ....[10]....
        /*00a4*/ 	.word	0xffffffff


	//   ....[11]....
        /*00a8*/ 	.word	0xffffffff


	//   ....[12]....
        /*00ac*/ 	.word	0xffffffff


	//   ....[13]....
        /*00b0*/ 	.word	0xffffffff


	//   ....[14]....
        /*00b4*/ 	.word	0xffffffff


	//   ....[15]....
        /*00b8*/ 	.word	0xffffffff


	//----- nvinfo : EIATTR_COOP_GROUP_INSTR_OFFSETS
	.align		4
.L_26093:
        /*00bc*/ 	.byte	0x04, 0x28
        /*00be*/ 	.short	(.L_26095 - .L_26094)


	//   ....[0]....
.L_26094:
        /*00c0*/ 	.word	0x00001040


	//   ....[1]....
        /*00c4*/ 	.word	0x00001100


	//   ....[2]....
        /*00c8*/ 	.word	0x00001130


	//   ....[3]....
        /*00cc*/ 	.word	0x00001170


	//   ....[4]....
        /*00d0*/ 	.word	0x000011a0


	//   ....[5]....
        /*00d4*/ 	.word	0x000011f0


	//   ....[6]....
        /*00d8*/ 	.word	0x00001210


	//   ....[7]....
        /*00dc*/ 	.word	0x00001230


	//   ....[8]....
        /*00e0*/ 	.word	0x00001ad0


	//   ....[9]....
        /*00e4*/ 	.word	0x00001b50


	//   ....[10]....
        /*00e8*/ 	.word	0x00001b80


	//   ....[11]....
        /*00ec*/ 	.word	0x00001bb0


	//   ....[12]....
        /*00f0*/ 	.word	0x00001c00


	//   ....[13]....
        /*00f4*/ 	.word	0x00001ca0


	//   ....[14]....
        /*00f8*/ 	.word	0x00001cc0


	//   ....[15]....
        /*00fc*/ 	.word	0x00001ce0


	//----- nvinfo : EIATTR_VRC_CTA_INIT_COUNT
	.align		4
.L_26095:
        /*0100*/ 	.byte	0x02, 0x4a
	.zero		1
	.zero		1


	//----- nvinfo : EIATTR_EXIT_INSTR_OFFSETS
	.align		4
        /*0104*/ 	.byte	0x04, 0x1c
        /*0106*/ 	.short	(.L_26097 - .L_26096)


	//   ....[0]....
.L_26096:
        /*0108*/ 	.word	0x00000180


	//   ....[1]....
        /*010c*/ 	.word	0x00000540


	//   ....[2]....
        /*0110*/ 	.word	0x000008b0


	//   ....[3]....
        /*0114*/ 	.word	0x00001cf0


	//   ....[4]....
        /*0118*/ 	.word	0x000028e0


	//----- nvinfo : EIATTR_CRS_STACK_SIZE
	.align		4
.L_26097:
        /*011c*/ 	.byte	0x04, 0x1e
        /*011e*/ 	.short	(.L_26099 - .L_26098)
.L_26098:
        /*0120*/ 	.word	0x00000000


	//----- nvinfo : EIATTR_CBANK_PARAM_SIZE
	.align		4
.L_26099:
        /*0124*/ 	.byte	0x03, 0x19
        /*0126*/ 	.short	0x002c


	//----- nvinfo : EIATTR_PARAM_CBANK
	.align		4
        /*0128*/ 	.byte	0x04, 0x0a
        /*012a*/ 	.short	(.L_26101 - .L_26100)
	.align		4
.L_26100:
        /*012c*/ 	.word	index@(.nv.constant0._ZN4vllm32paged_attention_v2_reduce_kernelI13__nv_bfloat16Li120ELi128ELi512EEEvPT_PKfS5_PKS2_PKii)
        /*0130*/ 	.short	0x0380
        /*0132*/ 	.short	0x002c


	//----- nvinfo : EIATTR_SW_WAR
	.align		4
.L_26101:
        /*0134*/ 	.byte	0x04, 0x36
        /*0136*/ 	.short	(.L_26103 - .L_26102)
.L_26102:
        /*0138*/ 	.word	0x00000008
.L_26103:


//--------------------- .nv.info._ZN4vllm25paged_attention_v2_kernelI13__nv_bfloat16S1_Li120ELi8ELi128ELNS_18Fp8KVCacheDataTypeE0ELb1ELi512EEEvPfS3_PT_PKS4_PKT0_SA_ifPKiSC_iPKfiiiSE_SE_iiiii --------------------------
	.section	.nv.info._ZN4vllm25paged_attention_v2_kernelI13__nv_bfloat16S1_Li120ELi8ELi128ELNS_18Fp8KVCacheDataTypeE0ELb1ELi512EEEvPfS3_PT_PKS4_PKT0_SA_ifPKiSC_iPKfiiiSE_SE_iiiii,"",@"SHT_CUDA_INFO"
	.sectionflags	@""
	.align	4


	//----- nvinfo : EIATTR_CUDA_API_VERSION
	.align		4
        /*0000*/ 	.byte	0x04, 0x37
        /*0002*/ 	.short	(.L_26105 - .L_26104)
.L_26104:
        /*0004*/ 	.word	0x00000082


	//----- nvinfo : EIATTR_KPARAM_INFO
	.align		4
.L_26105:
        /*0008*/ 	.byte	0x04, 0x17
        /*000a*/ 	.short	(.L_26107 - .L_26106)
.L_26106:
        /*000c*/ 	.word	0x00000000
        /*0010*/ 	.short	0x0015
        /*0012*/ 	.short	0x0088
        /*0014*/ 	.byte	0x00, 0xf0, 0x11, 0x00


	//----- nvinfo : EIATTR_KPARAM_INFO
	.align		4
.L_26107:
        /*0018*/ 	.byte	0x04, 0x17
        /*001a*/ 	.short	(.L_26109 - .L_26108)
.L_26108:
        /*001c*/ 	.word	0x00000000
        /*0020*/ 	.short	0x0014
        /*0022*/ 	.short	0x0084
        /*0024*/ 	.byte	0x00, 0xf0, 0x11, 0x00


	//----- nvinfo : EIATTR_KPARAM_INFO
	.align		4
.L_26109:
        /*0028*/ 	.byte	0x04, 0x17
        /*002a*/ 	.short	(.L_26111 - .L_26110)
.L_26110:
        /*002c*/ 	.word	0x00000000
        /*0030*/ 	.short	0x0013
        /*0032*/ 	.short	0x0080
        /*0034*/ 	.byte	0x00, 0xf0, 0x11, 0x00


	//----- nvinfo : EIATTR_KPARAM_INFO
	.align		4
.L_26111:
        /*0038*/ 	.byte	0x04, 0x17
        /*003a*/ 	.short	(.L_26113 - .L_26112)
.L_26112:
        /*003c*/ 	.word	0x00000000
        /*0040*/ 	.short	0x0012
        /*0042*/ 	.short	0x007c
        /*0044*/ 	.byte	0x00, 0xf0, 0x11, 0x00


	//----- nvinfo : EIATTR_KPARAM_INFO
	.align		4
.L_26113:
        /*0048*/ 	.byte	0x04, 0x17
        /*004a*/ 	.short	(.L_26115 - .L_26114)
.L_26114:
        /*004c*/ 	.word	0x00000000
        /*0050*/ 	.short	0x0011
        /*0052*/ 	.short	0x0078
        /*0054*/ 	.byte	0x00, 0xf0, 0x11, 0x00


	//----- nvinfo : EIATTR_KPARAM_INFO
	.align		4
.L_26115:
        /*0058*/ 	.byte	0x04, 0x17
        /*005a*/ 	.short	(.L_26117 - .L_26116)
.L_26116:
        /*005c*/ 	.word	0x00000000
        /*0060*/ 	.short	0x0010
        /*0062*/ 	.short	0x0070
        /*0064*/ 	.byte	0x00, 0xf5, 0x21, 0x00


	//----- nvinfo : EIATTR_KPARAM_INFO
	.align		4
.L_26117:
        /*0068*/ 	.byte	0x04, 0x17
        /*006a*/ 	.short	(.L_26119 - .L_26118)
.L_26118:
        /*006c*/ 	.word	0x00000000
        /*0070*/ 	.short	0x000f
        /*0072*/ 	.short	0x0068
        /*0074*/ 	.byte	0x00, 0xf5, 0x21, 0x00


	//----- nvinfo : EIATTR_KPARAM_INFO
	.align		4
.L_26119:
        /*0078*/ 	.byte	0x04, 0x17
        /*007a*/ 	.short	(.L_26121 - .L_26120)
.L_26120:
        /*007c*/ 	.word	0x00000000
        /*0080*/ 	.short	0x000e
        /*0082*/ 	.short	0x0060
        /*0084*/ 	.byte	0x00, 0xf0, 0x11, 0x00


	//----- nvinfo : EIATTR_KPARAM_INFO
	.align		4
.L_26121:
        /*0088*/ 	.byte	0x04, 0x17
        /*008a*/ 	.short	(.L_26123 - .L_26122)
.L_26122:
        /*008c*/ 	.word	0x00000000
        /*0090*/ 	.short	0x000d
        /*0092*/ 	.short	0x005c
        /*0094*/ 	.byte	0x00, 0xf0, 0x11, 0x00


	//----- nvinfo : EIATTR_KPARAM_INFO
	.align		4
.L_26123:
        /*0098*/ 	.byte	0x04, 0x17
        /*009a*/ 	.short	(.L_26125 - .L_26124)
.L_26124:
        /*009c*/ 	.word	0x00000000
        /*00a0*/ 	.short	0x000c
        /*00a2*/ 	.short	0x0058
        /*00a4*/ 	.byte	0x00, 0xf0, 0x11, 0x00


	//----- nvinfo : EIATTR_KPARAM_INFO
	.align		4
.L_26125:
        /*00a8*/ 	.byte	0x04, 0x17
        /*00aa*/ 	.short	(.L_26127 - .L_26126)
.L_26126:
        /*00ac*/ 	.word	0x00000000
        /*00b0*/ 	.short	0x000b
        /*00b2*/ 	.short	0x0050
        /*00b4*/ 	.byte	0x00, 0xf5, 0x21, 0x00


	//----- nvinfo : EIATTR_KPARAM_INFO
	.align		4
.L_26127:
        /*00b8*/ 	.byte	0x04, 0x17
        /*00ba*/ 	.short	(.L_26129 - .L_26128)
.L_26128:
        /*00bc*/ 	.word	0x00000000
        /*00c0*/ 	.short	0x000a
        /*00c2*/ 	.short	0x0048
        /*00c4*/ 	.byte	0x00, 0xf0, 0x11, 0x00


	//----- nvinfo : EIATTR_KPARAM_INFO
	.align		4
.L_26129:
        /*00c8*/ 	.byte	0x04, 0x17
        /*00ca*/ 	.short	(.L_26131 - .L_26130)
.L_26130:
        /*00cc*/ 	.word	0x00000000
        /*00d0*/ 	.short	0x0009
        /*00d2*/ 	.short	0x0040
        /*00d4*/ 	.byte	0x00, 0xf5, 0x21, 0x00


	//----- nvinfo : EIATTR_KPARAM_INFO
	.align		4
.L_26131:
        /*00d8*/ 	.byte	0x04, 0x17
        /*00da*/ 	.short	(.L_26133 - .L_26132)
.L_26132:
        /*00dc*/ 	.word	0x00000000
        /*00e0*/ 	.short	0x0008
        /*00e2*/ 	.short	0x0038
        /*00e4*/ 	.byte	0x00, 0xf5, 0x21, 0x00


	//----- nvinfo : EIATTR_KPARAM_INFO
	.align		4
.L_26133:
        /*00e8*/ 	.byte	0x04, 0x17
        /*00ea*/ 	.short	(.L_26135 - .L_26134)
.L_26134:
        /*00ec*/ 	.word	0x00000000
        /*00f0*/ 	.short	0x0007
        /*00f2*/ 	.short	0x0034
        /*00f4*/ 	.byte	0x00, 0xf0, 0x11, 0x00


	//----- nvinfo : EIATTR_KPARAM_INFO
	.align		4
.L_26135:
        /*00f8*/ 	.byte	0x04, 0x17
        /*00fa*/ 	.short	(.L_26137 - .L_26136)
.L_26136:
        /*00fc*/ 	.word	0x00000000
        /*0100*/ 	.short	0x0006
        /*0102*/ 	.short	0x0030
        /*0104*/ 	.byte	0x00, 0xf0, 0x11, 0x00


	//----- nvinfo : EIATTR_KPARAM_INFO
	.align		4
.L_26137:
        /*0108*/ 	.byte	0x04, 0x17
        /*010a*/ 	.short	(.L_26139 - .L_26138)
.L_26138:
        /*010c*/ 	.word	0x00000000
        /*0110*/ 	.short	0x0005
        /*0112*/ 	.short	0x0028
        /*0114*/ 	.byte	0x00, 0xf5, 0x21, 0x00


	//----- nvinfo : EIATTR_KPARAM_INFO
	.align		4
.L_26139:
        /*0118*/ 	.byte	0x04, 0x17
        /*011a*/ 	.short	(.L_26141 - .L_26140)
.L_26140:
        /*011c*/ 	.word	0x00000000
        /*0120*/ 	.short	0x0004
        /*0122*/ 	.short	0x0020
        /*0124*/ 	.byte	0x00, 0xf5, 0x21, 0x00


	//----- nvinfo : EIATTR_KPARAM_INFO
	.align		4
.L_26141:
        /*0128*/ 	.byte	0x04, 0x17
        /*012a*/ 	.short	(.L_26143 - .L_26142)
.L_26142:
        /*012c*/ 	.word	0x00000000
        /*0130*/ 	.short	0x0003
        /*0132*/ 	.short	0x0018
        /*0134*/ 	.byte	0x00, 0xf5, 0x21, 0x00


	//----- nvinfo : EIATTR_KPARAM_INFO
	.align		4
.L_26143:
        /*0138*/ 	.byte	0x04, 0x17
        /*013a*/ 	.short	(.L_26145 - .L_26144)
.L_26144:
        /*013c*/ 	.word	0x00000000
        /*0140*/ 	.short	0x0002
        /*0142*/ 	.short	0x0010
        /*0144*/ 	.byte	0x00, 0xf5, 0x21, 0x00


	//----- nvinfo : EIATTR_KPARAM_INFO
	.align		4
.L_26145:
        /*0148*/ 	.byte	0x04, 0x17
        /*014a*/ 	.short	(.L_26147 - .L_26146)
.L_26146:
        /*014c*/ 	.word	0x00000000
        /*0150*/ 	.short	0x0001
        /*0152*/ 	.short	0x0008
        /*0154*/ 	.byte	0x00, 0xf5, 0x21, 0x00


	//----- nvinfo : EIATTR_KPARAM_INFO
	.align		4
.L_26147:
        /*0158*/ 	.byte	0x04, 0x17
        /*015a*/ 	.short	(.L_26149 - .L_26148)
.L_26148:
        /*015c*/ 	.word	0x00000000
        /*0160*/ 	.short	0x0000
        /*0162*/ 	.short	0x0000
        /*0164*/ 	.byte	0x00, 0xf5, 0x21, 0x00


	//----- nvinfo : EIATTR_SPARSE_MMA_MASK
	.align		4
.L_26149:
        /*0168*/ 	.byte	0x03, 0x50
        /*016a*/ 	.short	0x0000


	//----- nvinfo : EIATTR_MAXREG_COUNT
	.align		4
        /*016c*/ 	.byte	0x03, 0x1b
        /*016e*/ 	.short	0x00ff


	//----- nvinfo : EIATTR_NUM_BARRIERS
	.align		4
        /*0170*/ 	.byte	0x02, 0x4c
        /*0172*/ 	.byte	0x01
	.zero		1


	//----- nvinfo : EIATTR_MERCURY_ISA_VERSION
	.align		4
        /*0174*/ 	.byte	0x03, 0x5f
        /*0176*/ 	.short	0x0101


	//----- nvinfo : EIATTR_COOP_GROUP_MASK_REGIDS
	.align		4
        /*0178*/ 	.byte	0x04, 0x29
        /*017a*/ 	.short	(.L_26151 - .L_26150)


	//   ....[0]....
.L_26150:
        /*017c*/ 	.word	0xffffffff


	//   ....[1]....
        /*0180*/ 	.word	0xffffffff


	//   ....[2]....
        /*0184*/ 	.word	0xffffffff


	//   ....[3]....
        /*0188*/ 	.word	0xffffffff


	//   ....[4]....
        /*018c*/ 	.word	0xffffffff


	//   ....[5]....
        /*0190*/ 	.word	0xffffffff


	//   ....[6]....
        /*0194*/ 	.word	0xffffffff


	//   ....[7]....
        /*0198*/ 	.word	0xffffffff


	//   ....[8]....
        /*019c*/ 	.word	0xffffffff


	//   ....[9]....
        /*01a0*/ 	.word	0xffffffff


	//   ....[10]....
        /*01a4*/ 	.word	0xffffffff


	//   ....[11]....
        /*01a8*/ 	.word	0xffffffff


	//   ....[12]....
        /*01ac*/ 	.word	0xffffffff


	//   ....[13]....
        /*01b0*/ 	.word	0xffffffff


	//   ....[14]....
        /*01b4*/ 	.word	0xffffffff


	//   ....[15]....
        /*01b8*/ 	.word	0xffffffff


	//   ....[16]....
        /*01bc*/ 	.word	0x05000015


	//   ....[17]....
        /*01c0*/ 	.word	0x05000015


	//   ....[18]....
        /*01c4*/ 	.word	0x05000015


	//   ....[19]....
        /*01c8*/ 	.word	0x05000015


	//   ....[20]....
        /*01cc*/ 	.word	0x05000015


	//----- nvinfo : EIATTR_COOP_GROUP_INSTR_OFFSETS
	.align		4
.L_26151:
        /*01d0*/ 	.byte	0x04, 0x28
        /*01d2*/ 	.short	(.L_26153 - .L_26152)


	//   ....[0]....
.L_26152:
        /*01d4*/ 	.word	0x00001a50


	//   ....[1]....
        /*01d8*/ 	.word	0x00001a70


	//   ....[2]....
        /*01dc*/ 	.word	0x00001ca0


	//   ....[3]....
        /*01e0*/ 	.word	0x00001cc0


	//   ....[4]....
        /*01e4*/ 	.word	0x00001ce0


	//   ....[5]....
        /*01e8*/ 	.word	0x00001df0


	//   ....[6]....
        /*01ec*/ 	.word	0x00001e10


	//   ....[7]....
        /*01f0*/ 	.word	0x00001e40


	//   ....[8]....
        /*01f4*/ 	.word	0x00002c90


	//   ....[9]....
        /*01f8*/ 	.word	0x00002cc0


	//   ....[10]....
        /*01fc*/ 	.word	0x00002ce0


	//   ....[11]....
        /*0200*/ 	.word	0x00002d00


	//   ....[12]....
        /*0204*/ 	.word	0x00002d20


	//   ....[13]....
        /*0208*/ 	.word	0x00002d70


	//   ....[14]....
        /*020c*/ 	.word	0x00002d90


	//   ....[15]....
        /*0210*/ 	.word	0x00002db0


	//   ....[16]....
        /*0214*/ 	.word	0x00005430


	//   ....[17]....
        /*0218*/ 	.word	0x000054d0


	//   ....[18]....
        /*021c*/ 	.word	0x00005570


	//   ....[19]....
        /*0220*/ 	.word	0x00005610


	//   ....[20]....
        /*0224*/ 	.word	0x00005680


	//----- nvinfo : EIATTR_VRC_CTA_INIT_COUNT
	.align		4
.L_26153:
        /*0228*/ 	.byte	0x02, 0x4a
	.zero		1
	.zero		1


	//----- nvinfo : EIATTR_EXIT_INSTR_OFFSETS
	.align		4
        /*022c*/ 	.byte	0x04, 0x1c
        /*022e*/ 	.short	(.L_26155 - .L_26154)


	//   ....[0]....
.L_26154:
        /*0230*/ 	.word	0x000000d0


	//   ....[1]....
        /*0234*/ 	.word	0x00005270


	//   ....[2]....
        /*0238*/ 	.word	0x00005390


	//   ....[3]....
        /*023c*/ 	.word	0x000053c0


	//----- nvinfo : EIATTR_CRS_STACK_SIZE
	.align		4
.L_26155:
        /*0240*/ 	.byte	0x04, 0x1e
        /*0242*/ 	.short	(.L_26157 - .L_26156)
.L_26156:
        /*0244*/ 	.word	0x00000000


	//----- nvinfo : EIATTR_CBANK_PARAM_SIZE
	.align		4
.L_26157:
        /*0248*/ 	.byte	0x03, 0x19
        /*024a*/ 	.short	0x008c


	//----- nvinfo : EIATTR_PARAM_CBANK
	.align		4
        /*024c*/ 	.byte	0x04, 0x0a
        /*024e*/ 	.short	(.L_26159 - .L_26158)
	.align		4
.L_26158:
        /*0250*/ 	.word	index@(.nv.constant0._ZN4vllm25paged_attention_v2_kernelI13__nv_bfloat16S1_Li120ELi8ELi128ELNS_18Fp8KVCacheDataTypeE0ELb1ELi512EEEvPfS3_PT_PKS4_PKT0_SA_ifPKiSC_iPKfiiiSE_SE_iiiii)
        /*0254*/ 	.short	0x0380
        /*0256*/ 	.short	0x008c


	//----- nvinfo : EIATTR_SW_WAR
	.align		4
.L_26159:
        /*0258*/ 	.byte	0x04, 0x36
        /*025a*/ 	.short	(.L_26161 - .L_26160)
.L_26160:
        /*025c*/ 	.word	0x00000008
.L_26161:


//--------------------- .nv.info._ZN4vllm32paged_attention_v2_reduce_kernelI13__nv_bfloat16Li112ELi128ELi512EEEvPT_PKfS5_PKS2_PKii --------------------------
	.section	.nv.info._ZN4vllm32paged_attention_v2_reduce_kernelI13__nv_bfloat16Li112ELi128ELi512EEEvPT_PKfS5_PKS2_PKii,"",@"SHT_CUDA_INFO"
	.sectionflags	@""
	.align	4


	//----- nvinfo : EIATTR_CUDA_API_VERSION
	.align		4
        /*0000*/ 	.byte	0x04, 0x37
        /*0002*/ 	.short	(.L_26163 - .L_26162)
.L_26162:
        /*0004*/ 	.word	0x00000082


	//----- nvinfo : EIATTR_KPARAM_INFO
	.align		4
.L_26163:
        /*0008*/ 	.byte	0x04, 0x17
        /*000a*/ 	.short	(.L_26165 - .L_26164)
.L_26164:
        /*000c*/ 	.word	0x00000000
        /*0010*/ 	.short	0x0005
        /*0012*/ 	.short	0x0028
        /*0014*/ 	.byte	0x00, 0xf0, 0x11, 0x00


	//----- nvinfo : EIATTR_KPARAM_INFO
	.align		4
.L_26165:
        /*0018*/ 	.byte	0x04, 0x17
        /*001a*/ 	.short	(.L_26167 - .L_26166)
.L_26166:
        /*001c*/ 	.word	0x00000000
        /*0020*/ 	.short	0x0004
        /*0022*/ 	.short	0x0020
        /*0024*/ 	.byte	0x00, 0xf5, 0x21, 0x00


	//----- nvinfo : EIATTR_KPARAM_INFO
	.align		4
.L_26167:
        /*0028*/ 	.byte	0x04, 0x17
        /*002a*/ 	.short	(.L_26169 - .L_26168)
.L_26168:
        /*002c*/ 	.word	0x00000000
        /*0030*/ 	.short	0x0003
        /*0032*/ 	.short	0x0018
        /*0034*/ 	.byte	0x00, 0xf5, 0x21, 0x00


	//----- nvinfo : EIATTR_KPARAM_INFO
	.align		4
.L_26169:
        /*0038*/ 	.byte	0x04, 0x17
        /*003a*/ 	.short	(.L_26171 - .L_26170)
.L_26170:
        /*003c*/ 	.word	0x00000000
        /*0040*/ 	.short	0x0002
        /*0042*/ 	.short	0x0010
        /*0044*/ 	.byte	0x00, 0xf5, 0x21, 0x00


	//----- nvinfo : EIATTR_KPARAM_INFO
	.align		4
.L_26171:
        /*0048*/ 	.byte	0x04, 0x17
        /*004a*/ 	.short	(.L_26173 - .L_26172)
.L_26172:
        /*004c*/ 	.word	0x00000000
        /*0050*/ 	.short	0x0001
        /*0052*/ 	.short	0x0008
        /*0054*/ 	.byte	0x00, 0xf5, 0x21, 0x00


	//----- nvinfo : EIATTR_KPARAM_INFO
	.align		4
.L_26173:
        /*0058*/ 	.byte	0x04, 0x17
        /*005a*/ 	.short	(.L_26175 - .L_26174)
.L_26174:
        /*005c*/ 	.word	0x00000000
        /*0060*/ 	.short	0x0000
        /*0062*/ 	.short	0x0000
        /*0064*/ 	.byte	0x00, 0xf5, 0x21, 0x00


	//----- nvinfo : EIATTR_SPARSE_MMA_MASK
	.align		4
.L_26175:
        /*0068*/ 	.byte	0x03, 0x50
        /*006a*/ 	.short	0x0000


	//----- nvinfo : EIATTR_MAXREG_COUNT
	.align		4
        /*006c*/ 	.byte	0x03, 0x1b
        /*006e*/ 	.short	0x00ff


	//----- nvinfo : EIATTR_NUM_BARRIERS
	.align		4
        /*0070*/ 	.byte	0x02, 0x4c
        /*0072*/ 	.byte	0x01
	.zero		1


	//----- nvinfo : EIATTR_MERCURY_ISA_VERSION
	.align		4
        /*0074*/ 	.byte	0x03, 0x5f
        /*0076*/ 	.short	0x0101


	//----- nvinfo : EIATTR_COOP_GROUP_MASK_REGIDS
	.align		4
        /*0078*/ 	.byte	0x04, 0x29
        /*007a*/ 	.short	(.L_26177 - .L_26176)


	//   ....[0]....
.L_26176:
        /*007c*/ 	.word	0xffffffff


	//   ....[1]....
        /*0080*/ 	.word	0xffffffff


	//   ....[2]....
        /*0084*/ 	.word	0xffffffff


	//   ....[3]....
        /*0088*/ 	.word	0xffffffff


	//   ....[4]....
        /*008c*/ 	.word	0xffffffff


	//   ....[5]....
        /*0090*/ 	.word	0xffffffff


	//   ....[6]....
        /*0094*/ 	.word	0xffffffff


	//   ....[7]....
        /*0098*/ 	.word	0xffffffff


	//   ....[8]....
        /*009c*/ 	.word	0xffffffff


	//   ....[9]....
        /*00a0*/ 	.word	0xffffffff


	//   ....[10]....
        /*00a4*/ 	.word	0xffffffff


	//   ....[11]....
        /*00a8*/ 	.word	0xffffffff


	//   ....[12]....
        /*00ac*/ 	.word	0xffffffff


	//   ....[13]....
        /*00b0*/ 	.word	0xffffffff


	//   ....[14]....
        /*00b4*/ 	.word	0xffffffff


	//   ....[15]....
        /*00b8*/ 	.word	0xffffffff


	//----- nvinfo : EIATTR_COOP_GROUP_INSTR_OFFSETS
	.align		4
.L_26177:
        /*00bc*/ 	.byte	0x04, 0x28
        /*00be*/ 	.short	(.L_26179 - .L_26178)


	//   ....[0]....
.L_26178:
        /*00c0*/ 	.word	0x00001040


	//   ....[1]....
        /*00c4*/ 	.word	0x00001100


	//   ....[2]....
        /*00c8*/ 	.word	0x00001130


	//   ....[3]....
        /*00cc*/ 	.word	0x00001170


	//   ....[4]....
        /*00d0*/ 	.word	0x000011a0


	//   ....[5]....
        /*00d4*/ 	.word	0x000011f0


	//   ....[6]....
        /*00d8*/ 	.word	0x00001210


	//   ....[7]....
        /*00dc*/ 	.word	0x00001230


	//   ....[8]....
        /*00e0*/ 	.word	0x00001ad0


	//   ....[9]....
        /*00e4*/ 	.word	0x00001b50


	//   ....[10]....
        /*00e8*/ 	.word	0x00001b80


	//   ....[11]....
        /*00ec*/ 	.word	0x00001bb0


	//   ....[12]....
        /*00f0*/ 	.word	0x00001c00


	//   ....[13]....
        /*00f4*/ 	.word	0x00001ca0


	//   ....[14]....
        /*00f8*/ 	.word	0x00001cc0


	//   ....[15]....
        /*00fc*/ 	.word	0x00001ce0


	//----- nvinfo : EIATTR_VRC_CTA_INIT_COUNT
	.align		4
.L_26179:
        /*0100*/ 	.byte	0x02, 0x4a
	.zero		1
	.zero		1


	//----- nvinfo : EIATTR_EXIT_INSTR_OFFSETS
	.align		4
        /*0104*/ 	.byte	0x04, 0x1c
        /*0106*/ 	.short	(.L_26181 - .L_26180)


	//   ....[0]....
.L_26180:
        /*0108*/ 	.word	0x00000180


	//   ....[1]....
        /*010c*/ 	.word	0x00000540


	//   ....[2]....
        /*0110*/ 	.word	0x000008b0


	//   ....[3]....
        /*0114*/ 	.word	0x00001cf0


	//   ....[4]....
        /*0118*/ 	.word	0x000028e0


	//----- nvinfo : EIATTR_CRS_STACK_SIZE
	.align		4
.L_26181:
        /*011c*/ 	.byte	0x04, 0x1e
        /*011e*/ 	.short	(.L_26183 - .L_26182)
.L_26182:
        /*0120*/ 	.word	0x00000000


	//----- nvinfo : EIATTR_CBANK_PARAM_SIZE
	.align		4
.L_26183:
        /*0124*/ 	.byte	0x03, 0x19
        /*0126*/ 	.short	0x002c


	//----- nvinfo : EIATTR_PARAM_CBANK
	.align		4
        /*0128*/ 	.byte	0x04, 0x0a
        /*012a*/ 	.short	(.L_26185 - .L_26184)
	.align		4
.L_26184:
        /*012c*/ 	.word	index@(.nv.constant0._ZN4vllm32paged_attention_v2_reduce_kernelI13__nv_bfloat16Li112ELi128ELi512EEEvPT_PKfS5_PKS2_PKii)
        /*0130*/ 	.short	0x0380
        /*0132*/ 	.short	0x002c


	//----- nvinfo : EIATTR_SW_WAR
	.align		4
.L_26185:
        /*0134*/ 	.byte	0x04, 0x36
        /*0136*/ 	.short	(.L_26187 - .L_26186)
.L_26186:
        /*0138*/ 	.word	0x00000008
.L_26187:


//--------------------- .nv.info._ZN4vllm25paged_attention_v2_kernelI13__nv_bfloat16S1_Li112ELi8ELi128ELNS_18Fp8KVCacheDataTypeE0ELb1ELi512EEEvPfS3_PT_PKS4_PKT0_SA_ifPKiSC_iPKfiiiSE_SE_iiiii --------------------------
	.section	.nv.info._ZN4vllm25paged_attention_v2_kernelI13__nv_bfloat16S1_Li112ELi8ELi128ELNS_18Fp8KVCacheDataTypeE0ELb1ELi512EEEvPfS3_PT_PKS4_PKT0_SA_ifPKiSC_iPKfiiiSE_SE_iiiii,"",@"SHT_CUDA_INFO"
	.sectionflags	@""
	.align	4


	//----- nvinfo : EIATTR_CUDA_API_VERSION
	.align		4
        /*0000*/ 	.byte	0x04, 0x37
        /*0002*/ 	.short	(.L_26189 - .L_26188)
.L_26188:
        /*0004*/ 	.word	0x00000082


	//----- nvinfo : EIATTR_KPARAM_INFO
	.align		4
.L_26189:
        /*0008*/ 	.byte	0x04, 0x17
        /*000a*/ 	.short	(.L_26191 - .L_26190)
.L_26190:
        /*000c*/ 	.word	0x00000000
        /*0010*/ 	.short	0x0015
        /*0012*/ 	.short	0x0088
        /*0014*/ 	.byte	0x00, 0xf0, 0x11, 0x00


	//----- nvinfo : EIATTR_KPARAM_INFO
	.align		4
.L_26191:
        /*0018*/ 	.byte	0x04, 0x17
        /*001a*/ 	.short	(.L_26193 - .L_26192)
.L_26192:
        /*001c*/ 	.word	0x00000000
        /*0020*/ 	.short	0x0014
        /*0022*/ 	.short	0x0084
        /*0024*/ 	.byte	0x00, 0xf0, 0x11, 0x00


	//----- nvinfo : EIATTR_KPARAM_INFO
	.align		4
.L_26193:
        /*0028*/ 	.byte	0x04, 0x17
        /*002a*/ 	.short	(.L_26195 - .L_26194)
.L_26194:
        /*002c*/ 	.word	0x00000000
        /*0030*/ 	.short	0x0013
        /*0032*/ 	.short	0x0080
        /*0034*/ 	.byte	0x00, 0xf0, 0x11, 0x00


	//----- nvinfo : EIATTR_KPARAM_INFO
	.align		4
.L_26195:
        /*0038*/ 	.byte	0x04, 0x17
        /*003a*/ 	.short	(.L_26197 - .L_26196)
.L_26196:
        /*003c*/ 	.word	0x00000000
        /*0040*/ 	.short	0x0012
        /*0042*/ 	.short	0x007c
        /*0044*/ 	.byte	0x00, 0xf0, 0x11, 0x00


	//----- nvinfo : EIATTR_KPARAM_INFO
	.align		4
.L_26197:
        /*0048*/ 	.byte	0x04, 0x17
        /*004a*/ 	.short	(.L_26199 - .L_26198)
.L_26198:
        /*004c*/ 	.word	0x00000000
        /*0050*/ 	.short	0x0011
        /*0052*/ 	.short	0x0078
        /*0054*/ 	.byte	0x00, 0xf0, 0x11, 0x00


	//----- nvinfo : EIATTR_KPARAM_INFO
	.align		4
.L_26199:
        /*0058*/ 	.byte	0x04, 0x17
        /*005a*/ 	.short	(.L_26201 - .L_26200)
.L_26200:
        /*005c*/ 	.word	0x00000000
        /*0060*/ 	.short	0x0010
        /*0062*/ 	.short	0x0070
        /*0064*/ 	.byte	0x00, 0xf5, 0x21, 0x00


	//----- nvinfo : EIATTR_KPARAM_INFO
	.align		4
.L_26201:
        /*0068*/ 	.byte	0x04, 0x17
        /*006a*/ 	.short	(.L_26203 - .L_26202)
.L_26202:
        /*006c*/ 	.word	0x00000000
        /*0070*/ 	.short	0x000f
        /*0072*/ 	.short	0x0068
        /*0074*/ 	.byte	0x00, 0xf5, 0x21, 0x00


	//----- nvinfo : EIATTR_KPARAM_INFO
	.align		4
.L_26203:
        /*0078*/ 	.byte	0x04, 0x17
        /*007a*/ 	.short	(.L_26205 - .L_26204)
.L_26204:
        /*007c*/ 	.word	0x00000000
        /*0080*/ 	.short	0x000e
        /*0082*/ 	.short	0x0060
        /*0084*/ 	.byte	0x00, 0xf0, 0x11, 0x00


	//----- nvinfo : EIATTR_KPARAM_INFO
	.align		4
.L_26205:
        /*0088*/ 	.byte	0x04, 0x17
        /*008a*/ 	.short	(.L_26207 - .L_26206)
.L_26206:
        /*008c*/ 	.word	0x00000000
        /*0090*/ 	.short	0x000d
        /*0092*/ 	.short	0x005c
        /*0094*/ 	.byte	0x00, 0xf0, 0x11, 0x00


	//----- nvinfo : EIATTR_KPARAM_INFO
	.align		4
.L_26207:
        /*0098*/ 	.byte	0x04, 0x17
        /*009a*/ 	.short	(.L_26209 - .L_26208)
.L_26208:
        /*009c*/ 	.word	0x00000000
        /*00a0*/ 	.short	0x000c
        /*00a2*/ 	.short	0x0058
        /*00a4*/ 	.byte	0x00, 0xf0, 0x11, 0x00


	//----- nvinfo : EIATTR_KPARAM_INFO
	.align		4
.L_26209:
        /*00a8*/ 	.byte	0x04, 0x17
        /*00aa*/ 	.short	(.L_26211 - .L_26210)
.L_26210:
        /*00ac*/ 	.word	0x00000000
        /*00b0*/ 	.short	0x000b
        /*00b2*/ 	.short	0x0050
        /*00b4*/ 	.byte	0x00, 0xf5, 0x21, 0x00


	//----- nvinfo : EIATTR_KPARAM_INFO
	.align		4
.L_26211:
        /*00b8*/ 	.byte	0x04, 0x17
        /*00ba*/ 	.short	(.L_26213 - .L_26212)
.L_26212:
        /*00bc*/ 	.word	0x00000000
        /*00c0*/ 	.short	0x000a
        /*00c2*/ 	.short	0x0048
        /*00c4*/ 	.byte	0x00, 0xf0, 0x11, 0x00


	//----- nvinfo : EIATTR_KPARAM_INFO
	.align		4
.L_26213:
        /*00c8*/ 	.byte	0x04, 0x17
        /*00ca*/ 	.short	(.L_26215 - .L_26214)
.L_26214:
        /*00cc*/ 	.word	0x00000000
        /*00d0*/ 	.short	0x0009
        /*00d2*/ 	.short	0x0040
        /*00d4*/ 	.byte	0x00, 0xf5, 0x21, 0x00


	//----- nvinfo : EIATTR_KPARAM_INFO
	.align		4
.L_26215:
        /*00d8*/ 	.byte	0x04, 0x17
        /*00da*/ 	.short	(.L_26217 - .L_26216)
.L_26216:
        /*00dc*/ 	.word	0x00000000
        /*00e0*/ 	.short	0x0008
        /*00e2*/ 	.short	0x0038
        /*00e4*/ 	.byte	0x00, 0xf5, 0x21, 0x00


	//----- nvinfo : EIATTR_KPARAM_INFO
	.align		4
.L_26217:
        /*00e8*/ 	.byte	0x04, 0x17
        /*00ea*/ 	.short	(.L_26219 - .L_26218)
.L_26218:
        /*00ec*/ 	.word	0x00000000
        /*00f0*/ 	.short	0x0007
        /*00f2*/ 	.short	0x0034
        /*00f4*/ 	.byte	0x00, 0xf0, 0x11, 0x00


	//----- nvinfo : EIATTR_KPARAM_INFO
	.align		4
.L_26219:
        /*00f8*/ 	.byte	0x04, 0x17
        /*00fa*/ 	.short	(.L_26221 - .L_26220)
.L_26220:
        /*00fc*/ 	.word	0x00000000
        /*0100*/ 	.short	0x0006
        /*0102*/ 	.short	0x0030
        /*0104*/ 	.byte	0x00, 0xf0, 0x11, 0x00


	//----- nvinfo : EIATTR_KPARAM_INFO
	.align		4
.L_26221:
        /*0108*/ 	.byte	0x04, 0x17
        /*010a*/ 	.short	(.L_26223 - .L_26222)
.L_26222:
        /*010c*/ 	.word	0x00000000
        /*0110*/ 	.short	0x0005
        /*0112*/ 	.short	0x0028
        /*0114*/ 	.byte	0x00, 0xf5, 0x21, 0x00


	//----- nvinfo : EIATTR_KPARAM_INFO
	.align		4
.L_26223:
        /*0118*/ 	.byte	0x04, 0x17
        /*011a*/ 	.short	(.L_26225 - .L_26224)
.L_26224:
        /*011c*/ 	.word	0x00000000
        /*0120*/ 	.short	0x0004
        /*0122*/ 	.short	0x0020
        /*0124*/ 	.byte	0x00, 0xf5, 0x21, 0x00


	//----- nvinfo : EIATTR_KPARAM_INFO
	.align		4
.L_26225:
        /*0128*/ 	.byte	0x04, 0x17
        /*012a*/ 	.short	(.L_26227 - .L_26226)
.L_26226:
        /*012c*/ 	.word	0x00000000
        /*0130*/ 	.short	0x0003
        /*0132*/ 	.short	0x0018
        /*0134*/ 	.byte	0x00, 0xf5, 0x21, 0x00


	//----- nvinfo : EIATTR_KPARAM_INFO
	.align		4
.L_26227:
        /*0138*/ 	.byte	0x04, 0x17
        /*013a*/ 	.short	(.L_26229 - .L_26228)
.L_26228:
        /*013c*/ 	.word	0x00000000
        /*0140*/ 	.short	0x0002
        /*0142*/ 	.short	0x0010
        /*0144*/ 	.byte	0x00, 0xf5, 0x21, 0x00


	//----- nvinfo : EIATTR_KPARAM_INFO
	.align		4
.L_26229:
        /*0148*/ 	.byte	0x04, 0x17
        /*014a*/ 	.short	(.L_26231 - .L_26230)
.L_26230:
        /*014c*/ 	.word	0x00000000
        /*0150*/ 	.short	0x0001
        /*0152*/ 	.short	0x0008
        /*0154*/ 	.byte	0x00, 0xf5, 0x21, 0x00


	//----- nvinfo : EIATTR_KPARAM_INFO
	.align		4
.L_26231:
        /*0158*/ 	.byte	0x04, 0x17
        /*015a*/ 	.short	(.L_26233 - .L_26232)
.L_26232:
        /*015c*/ 	.word	0x00000000
        /*0160*/ 	.short	0x0000
        /*0162*/ 	.short	0x0000
        /*0164*/ 	.byte	0x00, 0xf5, 0x21, 0x00


	//----- nvinfo : EIATTR_SPARSE_MMA_MASK
	.align		4
.L_26233:
        /*0168*/ 	.byte	0x03, 0x50
        /*016a*/ 	.short	0x0000


	//----- nvinfo : EIATTR_MAXREG_COUNT
	.align		4
        /*016c*/ 	.byte	0x03, 0x1b
        /*016e*/ 	.short	0x00ff


	//----- nvinfo : EIATTR_NUM_BARRIERS
	.align		4
        /*0170*/ 	.byte	0x02, 0x4c
        /*0172*/ 	.byte	0x01
	.zero		1


	//----- nvinfo : EIATTR_MERCURY_ISA_VERSION
	.align		4
        /*0174*/ 	.byte	0x03, 0x5f
        /*0176*/ 	.short	0x0101


	//----- nvinfo : EIATTR_COOP_GROUP_MASK_REGIDS
	.align		4
        /*0178*/ 	.byte	0x04, 0x29
        /*017a*/ 	.short	(.L_26235 - .L_26234)


	//   ....[0]....
.L_26234:
        /*017c*/ 	.word	0xffffffff


	//   ....[1]....
        /*0180*/ 	.word	0xffffffff


	//   ....[2]....
        /*0184*/ 	.word	0xffffffff


	//   ....[3]....
        /*0188*/ 	.word	0xffffffff


	//   ....[4]....
        /*018c*/ 	.word	0xffffffff


	//   ....[5]....
        /*0190*/ 	.word	0xffffffff


	//   ....[6]....
        /*0194*/ 	.word	0xffffffff


	//   ....[7]....
        /*0198*/ 	.word	0xffffffff


	//   ....[8]....
        /*019c*/ 	.word	0xffffffff


	//   ....[9]....
        /*01a0*/ 	.word	0xffffffff


	//   ....[10]....
        /*01a4*/ 	.word	0xffffffff


	//   ....[11]....
        /*01a8*/ 	.word	0xffffffff


	//   ....[12]....
        /*01ac*/ 	.word	0xffffffff


	//   ....[13]....
        /*01b0*/ 	.word	0xffffffff


	//   ....[14]....
        /*01b4*/ 	.word	0xffffffff


	//   ....[15]....
        /*01b8*/ 	.word	0xffffffff


	//   ....[16]....
        /*01bc*/ 	.word	0x05000010


	//   ....[17]....
        /*01c0*/ 	.word	0x05000010


	//   ....[18]....
        /*01c4*/ 	.word	0x05000010


	//   ....[19]....
        /*01c8*/ 	.word	0x05000010


	//   ....[20]....
        /*01cc*/ 	.word	0x05000010


	//----- nvinfo : EIATTR_COOP_GROUP_INSTR_OFFSETS
	.align		4
.L_26235:
        /*01d0*/ 	.byte	0x04, 0x28
        /*01d2*/ 	.short	(.L_26237 - .L_26236)


	//   ....[0]....
.L_26236:
        /*01d4*/ 	.word	0x00001950


	//   ....[1]....
        /*01d8*/ 	.word	0x00001970


	//   ....[2]....
        /*01dc*/ 	.word	0x00001ba0


	//   ....[3]....
        /*01e0*/ 	.word	0x00001bc0


	//   ....[4]....
        /*01e4*/ 	.word	0x00001be0


	//   ....[5]....
        /*01e8*/ 	.word	0x00001cf0


	//   ....[6]....
        /*01ec*/ 	.word	0x00001d10


	//   ....[7]....
        /*01f0*/ 	.word	0x00001d40


	//   ....[8]....
        /*01f4*/ 	.word	0x00002b90


	//   ....[9]....
        /*01f8*/ 	.word	0x00002bc0


	//   ....[10]....
        /*01fc*/ 	.word	0x00002be0


	//   ....[11]....
        /*0200*/ 	.word	0x00002c00


	//   ....[12]....
        /*0204*/ 	.word	0x00002c20


	//   ....[13]....
        /*0208*/ 	.word	0x00002c70


	//   ....[14]....
        /*020c*/ 	.word	0x00002c90


	//   ....[15]....
        /*0210*/ 	.word	0x00002cb0


	//   ....[16]....
        /*0214*/ 	.word	0x00005340


	//   ....[17]....
        /*0218*/ 	.word	0x000053e0


	//   ....[18]....
        /*021c*/ 	.word	0x00005470


	//   ....[19]....
        /*0220*/ 	.word	0x00005510


	//   ....[20]....
        /*0224*/ 	.word	0x00005580


	//----- nvinfo : EIATTR_VRC_CTA_INIT_COUNT
	.align		4
.L_26237:
        /*0228*/ 	.byte	0x02, 0x4a
	.zero		1
	.zero		1


	//----- nvinfo : EIATTR_EXIT_INSTR_OFFSETS
	.align		4
        /*022c*/ 	.byte	0x04, 0x1c
        /*022e*/ 	.short	(.L_26239 - .L_26238)


	//   ....[0]....
.L_26238:
        /*0230*/ 	.word	0x000000d0


	//   ....[1]....
        /*0234*/ 	.word	0x00005190


	//   ....[2]....
        /*0238*/ 	.word	0x000052b0


	//   ....[3]....
        /*023c*/ 	.word	0x000052e0


	//----- nvinfo : EIATTR_CRS_STACK_SIZE
	.align		4
.L_26239:
        /*0240*/ 	.byte	0x04, 0x1e
        /*0242*/ 	.short	(.L_26241 - .L_26240)
.L_26240:
        /*0244*/ 	.word	0x00000000


	//----- nvinfo : EIATTR_CBANK_PARAM_SIZE
	.align		4
.L_26241:
        /*0248*/ 	.byte	0x03, 0x19
        /*024a*/ 	.short	0x008c


	//----- nvinfo : EIATTR_PARAM_CBANK
	.align		4
        /*024c*/ 	.byte	0x04, 0x0a
        /*024e*/ 	.short	(.L_26243 - .L_26242)
	.align		4
.L_26242:
        /*0250*/ 	.word	index@(.nv.constant0._ZN4vllm25paged_attention_v2_kernelI13__nv_bfloat16S1_Li112ELi8ELi128ELNS_18Fp8KVCacheDataTypeE0ELb1ELi512EEEvPfS3_PT_PKS4_PKT0_SA_ifPKiSC_iPKfiiiSE_SE_iiiii)
        /*0254*/ 	.short	0x0380
        /*0256*/ 	.short	0x008c


	//----- nvinfo : EIATTR_SW_WAR
	.align		4
.L_26243:
        /*0258*/ 	.byte	0x04, 0x36
        /*025a*/ 	.short	(.L_26245 - .L_26244)
.L_26244:
        /*025c*/ 	.word	0x00000008
.L_26245:


//--------------------- .nv.info._ZN4vllm32paged_attention_v2_reduce_kernelI13__nv_bfloat16Li96ELi128ELi512EEEvPT_PKfS5_PKS2_PKii --------------------------
	.section	.nv.info._ZN4vllm32paged_attention_v2_reduce_kernelI13__nv_bfloat16Li96ELi128ELi512EEEvPT_PKfS5_PKS2_PKii,"",@"SHT_CUDA_INFO"
	.sectionflags	@""
	.align	4


	//----- nvinfo : EIATTR_CUDA_API_VERSION
	.align		4
        /*0000*/ 	.byte	0x04, 0x37
        /*0002*/ 	.short	(.L_26247 - .L_26246)
.L_26246:
        /*0004*/ 	.word	0x00000082


	//----- nvinfo : EIATTR_KPARAM_INFO
	.align		4
.L_26247:
        /*0008*/ 	.byte	0x04, 0x17
        /*000a*/ 	.short	(.L_26249 - .L_26248)
.L_26248:
        /*000c*/ 	.word	0x00000000
        /*0010*/ 	.short	0x0005
        /*0012*/ 	.short	0x0028
        /*0014*/ 	.byte	0x00, 0xf0, 0x11, 0x00


	//----- nvinfo : EIATTR_KPARAM_INFO
	.align		4
.L_26249:
        /*0018*/ 	.byte	0x04, 0x17
        /*001a*/ 	.short	(.L_26251 - .L_26250)
.L_26250:
        /*001c*/ 	.word	0x00000000
        /*0020*/ 	.short	0x0004
        /*0022*/ 	.short	0x0020
        /*0024*/ 	.byte	0x00, 0xf5, 0x21, 0x00


	//----- nvinfo : EIATTR_KPARAM_INFO
	.align		4
.L_26251:
        /*0028*/ 	.byte	0x04, 0x17
        /*002a*/ 	.short	(.L_26253 - .L_26252)
.L_26252:
        /*002c*/ 	.word	0x00000000
        /*0030*/ 	.short	0x0003
        /*0032*/ 	.short	0x0018
        /*0034*/ 	.byte	0x00, 0xf5, 0x21, 0x00


	//----- nvinfo : EIATTR_KPARAM_INFO
	.align		4
.L_26253:
        /*0038*/ 	.byte	0x04, 0x17
        /*003a*/ 	.short	(.L_26255 - .L_26254)
.L_26254:
        /*003c*/ 	.word	0x00000000
        /*0040*/ 	.short	0x0002
        /*0042*/ 	.short	0x0010
        /*0044*/ 	.byte	0x00, 0xf5, 0x21, 0x00


	//----- nvinfo : EIATTR_KPARAM_INFO
	.align		4
.L_26255:
        /*0048*/ 	.byte	0x04, 0x17
        /*004a*/ 	.short	(.L_26257 - .L_26256)
.L_26256:
        /*004c*/ 	.word	0x00000000
        /*0050*/ 	.short	0x0001
        /*0052*/ 	.short	0x0008
        /*0054*/ 	.byte	0x00, 0xf5, 0x21, 0x00


	//----- nvinfo : EIATTR_KPARAM_INFO
	.align		4
.L_26257:
        /*0058*/ 	.byte	0x04, 0x17
        /*005a*/ 	.short	(.L_26259 - .L_26258)
.L_26258:
        /*005c*/ 	.word	0x00000000
        /*0060*/ 	.short	0x0000
        /*0062*/ 	.short	0x0000
        /*0064*/ 	.byte	0x00, 0xf5, 0x21, 0x00


	//----- nvinfo : EIATTR_SPARSE_MMA_MASK
	.align		4
.L_26259:
        /*0068*/ 	.byte	0x03, 0x50
        /*006a*/ 	.short	0x0000


	//----- nvinfo : EIATTR_MAXREG_COUNT
	.align		4
        /*006c*/ 	.byte	0x03, 0x1b
        /*006e*/ 	.short	0x00ff


	//----- nvinfo : EIATTR_NUM_BARRIERS
	.align		4
        /*0070*/ 	.byte	0x02, 0x4c
        /*0072*/ 	.byte	0x01
	.zero		1


	//----- nvinfo : EIATTR_MERCURY_ISA_VERSION
	.align		4
        /*0074*/ 	.byte	0x03, 0x5f
        /*0076*/ 	.short	0x0101


	//----- nvinfo : EIATTR_COOP_GROUP_MASK_REGIDS
	.align		4
        /*0078*/ 	.byte	0x04, 0x29
        /*007a*/ 	.short	(.L_26261 - .L_26260)


	//   ....[0]....
.L_26260:
        /*007c*/ 	.word	0xffffffff


	//   ....[1]....
        /*0080*/ 	.word	0xffffffff


	//   ....[2]....
        /*0084*/ 	.word	0xffffffff


	//   ....[3]....
        /*0088*/ 	.word	0xffffffff


	//   ....[4]....
        /*008c*/ 	.word	0xffffffff


	//   ....[5]....
        /*0090*/ 	.word	0xffffffff


	//   ....[6]....
        /*0094*/ 	.word	0xffffffff


	//   ....[7]....
        /*0098*/ 	.word	0xffffffff


	//   ....[8]....
        /*009c*/ 	.word	0xffffffff


	//   ....[9]....
        /*00a0*/ 	.word	0xffffffff


	//   ....[10]....
        /*00a4*/ 	.word	0xffffffff


	//   ....[11]....
        /*00a8*/ 	.word	0xffffffff


	//   ....[12]....
        /*00ac*/ 	.word	0xffffffff


	//   ....[13]....
        /*00b0*/ 	.word	0xffffffff


	//   ....[14]....
        /*00b4*/ 	.word	0xffffffff


	//   ....[15]....
        /*00b8*/ 	.word	0xffffffff


	//----- nvinfo : EIATTR_COOP_GROUP_INSTR_OFFSETS
	.align		4
.L_26261:
        /*00bc*/ 	.byte	0x04, 0x28
        /*00be*/ 	.short	(.L_26263 - .L_26262)


	//   ....[0]....
.L_26262:
        /*00c0*/ 	.word	0x00001040


	//   ....[1]....
        /*00c4*/ 	.word	0x00001100


	//   ....[2]....
        /*00c8*/ 	.word	0x00001130


	//   ....[3]....
        /*00cc*/ 	.word	0x00001170


	//   ....[4]....
        /*00d0*/ 	.word	0x000011a0


	//   ....[5]....
        /*00d4*/ 	.word	0x000011f0


	//   ....[6]....
        /*00d8*/ 	.word	0x00001210


	//   ....[7]....
        /*00dc*/ 	.word	0x00001230


	//   ....[8]....
        /*00e0*/ 	.word	0x00001ad0


	//   ....[9]....
        /*00e4*/ 	.word	0x00001b50


	//   ....[10]....
        /*00e8*/ 	.word	0x00001b80


	//   ....[11]....
        /*00ec*/ 	.word	0x00001bb0


	//   ....[12]....
        /*00f0*/ 	.word	0x00001c00


	//   ....[13]....
        /*00f4*/ 	.word	0x00001ca0


	//   ....[14]....
        /*00f8*/ 	.word	0x00001cc0


	//   ....[15]....
        /*00fc*/ 	.word	0x00001ce0


	//----- nvinfo : EIATTR_VRC_CTA_INIT_COUNT
	.align		4
.L_26263:
        /*0100*/ 	.byte	0x02, 0x4a
	.zero		1
	.zero		1


	//----- nvinfo : EIATTR_EXIT_INSTR_OFFSETS
	.align		4
        /*0104*/ 	.byte	0x04, 0x1c
        /*0106*/ 	.short	(.L_26265 - .L_26264)


	//   ....[0]....
.L_26264:
        /*0108*/ 	.word	0x00000180


	//   ....[1]....
        /*010c*/ 	.word	0x00000540


	//   ....[2]....
        /*0110*/ 	.word	0x000008b0


	//   ....[3]....
        /*0114*/ 	.word	0x00001cf0


	//   ....[4]....
        /*0118*/ 	.word	0x000028e0


	//----- nvinfo : EIATTR_CRS_STACK_SIZE
	.align		4
.L_26265:
        /*011c*/ 	.byte	0x04, 0x1e
        /*011e*/ 	.short	(.L_26267 - .L_26266)
.L_26266:
        /*0120*/ 	.word	0x00000000


	//----- nvinfo : EIATTR_CBANK_PARAM_SIZE
	.align		4
.L_26267:
        /*0124*/ 	.byte	0x03, 0x19
        /*0126*/ 	.short	0x002c


	//----- nvinfo : EIATTR_PARAM_CBANK
	.align		4
        /*0128*/ 	.byte	0x04, 0x0a
        /*012a*/ 	.short	(.L_26269 - .L_26268)
	.align		4
.L_26268:
        /*012c*/ 	.word	index@(.nv.constant0._ZN4vllm32paged_attention_v2_reduce_kernelI13__nv_bfloat16Li96ELi128ELi512EEEvPT_PKfS5_PKS2_PKii)
        /*0130*/ 	.short	0x0380
        /*0132*/ 	.short	0x002c


	//----- nvinfo : EIATTR_SW_WAR
	.align		4
.L_26269:
        /*0134*/ 	.byte	0x04, 0x36
        /*0136*/ 	.short	(.L_26271 - .L_26270)
.L_26270:
        /*0138*/ 	.word	0x00000008
.L_26271:


//--------------------- .nv.info._ZN4vllm25paged_attention_v2_kernelI13__nv_bfloat16S1_Li96ELi8ELi128ELNS_18Fp8KVCacheDataTypeE0ELb1ELi512EEEvPfS3_PT_PKS4_PKT0_SA_ifPKiSC_iPKfiiiSE_SE_iiiii --------------------------
	.section	.nv.info._ZN4vllm25paged_attention_v2_kernelI13__nv_bfloat16S1_Li96ELi8ELi128ELNS_18Fp8KVCacheDataTypeE0ELb1ELi512EEEvPfS3_PT_PKS4_PKT0_SA_ifPKiSC_iPKfiiiSE_SE_iiiii,"",@"SHT_CUDA_INFO"
	.sectionflags	@""
	.align	4


	//----- nvinfo : EIATTR_CUDA_API_VERSION
	.align		4
        /*0000*/ 	.byte	0x04, 0x37
        /*0002*/ 	.short	(.L_26273 - .L_26272)
.L_26272:
        /*0004*/ 	.word	0x00000082


	//----- nvinfo : EIATTR_KPARAM_INFO
	.align		4
.L_26273:
        /*0008*/ 	.byte	0x04, 0x17
        /*000a*/ 	.short	(.L_26275 - .L_26274)
.L_26274:
        /*000c*/ 	.word	0x00000000
        /*0010*/ 	.short	0x0015
        /*0012*/ 	.short	0x0088
        /*0014*/ 	.byte	0x00, 0xf0, 0x11, 0x00


	//----- nvinfo : EIATTR_KPARAM_INFO
	.align		4
.L_26275:
        /*0018*/ 	.byte	0x04, 0x17
        /*001a*/ 	.short	(.L_26277 - .L_26276)
.L_26276:
        /*001c*/ 	.word	0x00000000
        /*0020*/ 	.short	0x0014
        /*0022*/ 	.short	0x0084
        /*0024*/ 	.byte	0x00, 0xf0, 0x11, 0x00


	//----- nvinfo : EIATTR_KPARAM_INFO
	.align		4
.L_26277:
        /*0028*/ 	.byte	0x04, 0x17
        /*002a*/ 	.short	(.L_26279 - .L_26278)
.L_26278:
        /*002c*/ 	.word	0x00000000
        /*0030*/ 	.short	0x0013
        /*0032*/ 	.short	0x0080
        /*0034*/ 	.byte	0x00, 0xf0, 0x11, 0x00


	//----- nvinfo : EIATTR_KPARAM_INFO
	.align		4
.L_26279:
        /*0038*/ 	.byte	0x04, 0x17
        /*003a*/ 	.short	(.L_26281 - .L_26280)
.L_26280:
        /*003c*/ 	.word	0x00000000
        /*0040*/ 	.short	0x0012
        /*0042*/ 	.short	0x007c
        /*0044*/ 	.byte	0x00, 0xf0, 0x11, 0x00


	//----- nvinfo : EIATTR_KPARAM_INFO
	.align		4
.L_26281:
        /*0048*/ 	.byte	0x04, 0x17
        /*004a*/ 	.short	(.L_26283 - .L_26282)
.L_26282:
        /*004c*/ 	.word	0x00000000
        /*0050*/ 	.short	0x0011
        /*0052*/ 	.short	0x0078
        /*0054*/ 	.byte	0x00, 0xf0, 0x11, 0x00


	//----- nvinfo : EIATTR_KPARAM_INFO
	.align		4
.L_26283:
        /*0058*/ 	.byte	0x04, 0x17
        /*005a*/ 	.short	(.L_26285 - .L_26284)
.L_26284:
        /*005c*/ 	.word	0x00000000
        /*0060*/ 	.short	0x0010
        /*0062*/ 	.short	0x0070
        /*0064*/ 	.byte	0x00, 0xf5, 0x21, 0x00


	//----- nvinfo : EIATTR_KPARAM_INFO
	.align		4
.L_26285:
        /*0068*/ 	.byte	0x04, 0x17
        /*006a*/ 	.short	(.L_26287 - .L_26286)
.L_26286:
        /*006c*/ 	.word	0x00000000
        /*0070*/ 	.short	0x000f
        /*0072*/ 	.short	0x0068
        /*0074*/ 	.byte	0x00, 0xf5, 0x21, 0x00


	//----- nvinfo : EIATTR_KPARAM_INFO
	.align		4
.L_26287:
        /*0078*/ 	.byte	0x04, 0x17
        /*007a*/ 	.short	(.L_26289 - .L_26288)
.L_26288:
        /*007c*/ 	.word	0x00000000
        /*0080*/ 	.short	0x000e
        /*0082*/ 	.short	0x0060
        /*0084*/ 	.byte	0x00, 0xf0, 0x11, 0x00


	//----- nvinfo : EIATTR_KPARAM_INFO
	.align		4
.L_26289:
        /*0088*/ 	.byte	0x04, 0x17
        /*008a*/ 	.short	(.L_26291 - .L_26290)
.L_26290:
        /*008c*/ 	.word	0x00000000
        /*0090*/ 	.short	0x000d
        /*0092*/ 	.short	0x005c
        /*0094*/ 	.byte	0x00, 0xf0, 0x11, 0x00


	//----- nvinfo : EIATTR_KPARAM_INFO
	.align		4
.L_26291:
        /*0098*/ 	.byte	0x04, 0x17
        /*009a*/ 	.short	(.L_26293 - .L_26292)
.L_26292:
        /*009c*/ 	.word	0x00000000
        /*00a0*/ 	.short	0x000c
        /*00a2*/ 	.short	0x0058
        /*00a4*/ 	.byte	0x00, 0xf0, 0x11, 0x00


	//----- nvinfo : EIATTR_KPARAM_INFO
	.align		4
.L_26293:
        /*00a8*/ 	.byte	0x04, 0x17
        /*00aa*/ 	.short	(.L_26295 - .L_26294)
.L_26294:
        /*00ac*/ 	.word	0x00000000
        /*00b0*/ 	.short	0x000b
        /*00b2*/ 	.short	0x0050
        /*00b4*/ 	.byte	0x00, 0xf5, 0x21, 0x00


	//----- nvinfo : EIATTR_KPARAM_INFO
	.align		4
.L_26295:
        /*00b8*/ 	.byte	0x04, 0x17
        /*00ba*/ 	.short	(.L_26297 - .L_26296)
.L_26296:
        /*00bc*/ 	.word	0x00000000
        /*00c0*/ 	.short	0x000a
        /*00c2*/ 	.short	0x0048
        /*00c4*/ 	.byte	0x00, 0xf0, 0x11, 0x00


	//----- nvinfo : EIATTR_KPARAM_INFO
	.align		4
.L_26297:
        /*00c8*/ 	.byte	0x04, 0x17
        /*00ca*/ 	.short	(.L_26299 - .L_26298)
.L_26298:
        /*00cc*/ 	.word	0x00000000
        /*00d0*/ 	.short	0x0009
        /*00d2*/ 	.short	0x0040
        /*00d4*/ 	.byte	0x00, 0xf5, 0x21, 0x00


	//----- nvinfo : EIATTR_KPARAM_INFO
	.align		4
.L_26299:
        /*00d8*/ 	.byte	0x04, 0x17
        /*00da*/ 	.short	(.L_26301 - .L_26300)
.L_26300:
        /*00dc*/ 	.word	0x00000000
        /*00e0*/ 	.short	0x0008
        /*00e2*/ 	.short	0x0038
        /*00e4*/ 	.byte	0x00, 0xf5, 0x21, 0x00


	//----- nvinfo : EIATTR_KPARAM_INFO
	.align		4
.L_26301:
        /*00e8*/ 	.byte	0x04, 0x17
        /*00ea*/ 	.short	(.L_26303 - .L_26302)
.L_26302:
        /*00ec*/ 	.word	0x00000000
        /*00f0*/ 	.short	0x0007
        /*00f2*/ 	.short	0x0034
        /*00f4*/ 	.byte	0x00, 0xf0, 0x11, 0x00


	//----- nvinfo : EIATTR_KPARAM_INFO
	.align		4
.L_26303:
        /*00f8*/ 	.byte	0x04, 0x17
        /*00fa*/ 	.short	(.L_26305 - .L_26304)
.L_26304:
        /*00fc*/ 	.word	0x00000000
        /*0100*/ 	.short	0x0006
        /*0102*/ 	.short	0x0030
        /*0104*/ 	.byte	0x00, 0xf0, 0x11, 0x00


	//----- nvinfo : EIATTR_KPARAM_INFO
	.align		4
.L_26305:
        /*0108*/ 	.byte	0x04, 0x17
        /*010a*/ 	.short	(.L_26307 - .L_26306)
.L_26306:
        /*010c*/ 	.word	0x00000000
        /*0110*/ 	.short	0x0005
        /*0112*/ 	.short	0x0028
        /*0114*/ 	.byte	0x00, 0xf5, 0x21, 0x00


	//----- nvinfo : EIATTR_KPARAM_INFO
	.align		4
.L_26307:
        /*0118*/ 	.byte	0x04, 0x17
        /*011a*/ 	.short	(.L_26309 - .L_26308)
.L_26308:
        /*011c*/ 	.word	0x00000000
        /*0120*/ 	.short	0x0004
        /*0122*/ 	.short	0x0020
        /*0124*/ 	.byte	0x00, 0xf5, 0x21, 0x00


	//----- nvinfo : EIATTR_KPARAM_INFO
	.align		4
.L_26309:
        /*0128*/ 	.byte	0x04, 0x17
        /*012a*/ 	.short	(.L_26311 - .L_26310)
.L_26310:
        /*012c*/ 	.word	0x00000000
        /*0130*/ 	.short	0x0003
        /*0132*/ 	.short	0x0018
        /*0134*/ 	.byte	0x00, 0xf5, 0x21, 0x00


	//----- nvinfo : EIATTR_KPARAM_INFO
	.align		4
.L_26311:
        /*0138*/ 	.byte	0x04, 0x17
        /*013a*/ 	.short	(.L_26313 - .L_26312)
.L_26312:
        /*013c*/ 	.word	0x00000000
        /*0140*/ 	.short	0x0002
        /*0142*/ 	.short	0x0010
        /*0144*/ 	.byte	0x00, 0xf5, 0x21, 0x00


	//----- nvinfo : EIATTR_KPARAM_INFO
	.align		4
.L_26313:
        /*0148*/ 	.byte	0x04, 0x17
        /*014a*/ 	.short	(.L_26315 - .L_26314)
.L_26314:
        /*014c*/ 	.word	0x00000000
        /*0150*/ 	.short	0x0001
        /*0152*/ 	.short	0x0008
        /*0154*/ 	.byte	0x00, 0xf5, 0x21, 0x00


	//----- nvinfo : EIATTR_KPARAM_INFO
	.align		4
.L_26315:
        /*0158*/ 	.byte	0x04, 0x17
        /*015a*/ 	.short	(.L_26317 - .L_26316)
.L_26316:
        /*015c*/ 	.word	0x00000000
        /*0160*/ 	.short	0x0000
        /*0162*/ 	.short	0x0000
        /*0164*/ 	.byte	0x00, 0xf5, 0x21, 0x00


	//----- nvinfo : EIATTR_SPARSE_MMA_MASK
	.align		4
.L_26317:
        /*0168*/ 	.byte	0x03, 0x50
        /*016a*/ 	.short	0x0000


	//----- nvinfo : EIATTR_MAXREG_COUNT
	.align		4
        /*016c*/ 	.byte	0x03, 0x1b
        /*016e*/ 	.short	0x00ff


	//----- nvinfo : EIATTR_NUM_BARRIERS
	.align		4
        /*0170*/ 	.byte	0x02, 0x4c
        /*0172*/ 	.byte	0x01
	.zero		1


	//----- nvinfo : EIATTR_MERCURY_ISA_VERSION
	.align		4
        /*0174*/ 	.byte	0x03, 0x5f
        /*0176*/ 	.short	0x0101


	//----- nvinfo : EIATTR_COOP_GROUP_MASK_REGIDS
	.align		4
        /*0178*/ 	.byte	0x04, 0x29
        /*017a*/ 	.short	(.L_26319 - .L_26318)


	//   ....[0]....
.L_26318:
        /*017c*/ 	.word	0xffffffff


	//   ....[1]....
        /*0180*/ 	.word	0xffffffff


	//   ....[2]....
        /*0184*/ 	.word	0xffffffff


	//   ....[3]....
        /*0188*/ 	.word	0xffffffff


	//   ....[4]....
        /*018c*/ 	.word	0xffffffff


	//   ....[5]....
        /*0190*/ 	.word	0xffffffff


	//   ....[6]....
        /*0194*/ 	.word	0xffffffff


	//   ....[7]....
        /*0198*/ 	.word	0xffffffff


	//   ....[8]....
        /*019c*/ 	.word	0xffffffff


	//   ....[9]....
        /*01a0*/ 	.word	0xffffffff


	//   ....[10]....
        /*01a4*/ 	.word	0xffffffff


	//   ....[11]....
        /*01a8*/ 	.word	0xffffffff


	//   ....[12]....
        /*01ac*/ 	.word	0xffffffff


	//   ....[13]....
        /*01b0*/ 	.word	0xffffffff


	//   ....[14]....
        /*01b4*/ 	.word	0xffffffff


	//   ....[15]....
        /*01b8*/ 	.word	0xffffffff


	//   ....[16]....
        /*01bc*/ 	.word	0x0500000b


	//   ....[17]....
        /*01c0*/ 	.word	0x0500000b


	//   ....[18]....
        /*01c4*/ 	.word	0x0500000b


	//   ....[19]....
        /*01c8*/ 	.word	0x0500000b


	//   ....[20]....
        /*01cc*/ 	.word	0x0500000b


	//----- nvinfo : EIATTR_COOP_GROUP_INSTR_OFFSETS
	.align		4
.L_26319:
        /*01d0*/ 	.byte	0x04, 0x28
        /*01d2*/ 	.short	(.L_26321 - .L_26320)


	//   ....[0]....
.L_26320:
        /*01d4*/ 	.word	0x00001740


	//   ....[1]....
        /*01d8*/ 	.word	0x00001760


	//   ....[2]....
        /*01dc*/ 	.word	0x000019a0


	//   ....[3]....
        /*01e0*/ 	.word	0x000019c0


	//   ....[4]....
        /*01e4*/ 	.word	0x000019e0


	//   ....[5]....
        /*01e8*/ 	.word	0x00001af0


	//   ....[6]....
        /*01ec*/ 	.word	0x00001b10


	//   ....[7]....
        /*01f0*/ 	.word	0x00001b40


	//   ....[8]....
        /*01f4*/ 	.word	0x00002990


	//   ....[9]....
        /*01f8*/ 	.word	0x000029c0


	//   ....[10]....
        /*01fc*/ 	.word	0x000029e0


	//   ....[11]....
        /*0200*/ 	.word	0x00002a00


	//   ....[12]....
        /*0204*/ 	.word	0x00002a20


	//   ....[13]....
        /*0208*/ 	.word	0x00002a70


	//   ....[14]....
        /*020c*/ 	.word	0x00002a90


	//   ....[15]....
        /*0210*/ 	.word	0x00002ab0


	//   ....[16]....
        /*0214*/ 	.word	0x00004bb0


	//   ....[17]....
        /*0218*/ 	.word	0x00004c40


	//   ....[18]....
        /*021c*/ 	.word	0x00004cd0


	//   ....[19]....
        /*0220*/ 	.word	0x00004d70


	//   ....[20]....
        /*0224*/ 	.word	0x00004de0


	//----- nvinfo : EIATTR_VRC_CTA_INIT_COUNT
	.align		4
.L_26321:
        /*0228*/ 	.byte	0x02, 0x4a
	.zero		1
	.zero		1


	//----- nvinfo : EIATTR_EXIT_INSTR_OFFSETS
	.align		4
        /*022c*/ 	.byte	0x04, 0x1c
        /*022e*/ 	.short	(.L_26323 - .L_26322)


	//   ....[0]....
.L_26322:
        /*0230*/ 	.word	0x000000d0


	//   ....[1]....
        /*0234*/ 	.word	0x000049e0


	//   ....[2]....
        /*0238*/ 	.word	0x00004b40


	//----- nvinfo : EIATTR_CRS_STACK_SIZE
	.align		4
.L_26323:
        /*023c*/ 	.byte	0x04, 0x1e
        /*023e*/ 	.short	(.L_26325 - .L_26324)
.L_26324:
        /*0240*/ 	.word	0x00000000


	//----- nvinfo : EIATTR_CBANK_PARAM_SIZE
	.align		4
.L_26325:
        /*0244*/ 	.byte	0x03, 0x19
        /*0246*/ 	.short	0x008c


	//----- nvinfo : EIATTR_PARAM_CBANK
	.align		4
        /*0248*/ 	.byte	0x04, 0x0a
        /*024a*/ 	.short	(.L_26327 - .L_26326)
	.align		4
.L_26326:
        /*024c*/ 	.word	index@(.nv.constant0._ZN4vllm25paged_attention_v2_kernelI13__nv_bfloat16S1_Li96ELi8ELi128ELNS_18Fp8KVCacheDataTypeE0ELb1ELi512EEEvPfS3_PT_PKS4_PKT0_SA_ifPKiSC_iPKfiiiSE_SE_iiiii)
        /*0250*/ 	.short	0x0380
        /*0252*/ 	.short	0x008c


	//----- nvinfo : EIATTR_SW_WAR
	.align		4
.L_26327:
        /*0254*/ 	.byte	0x04, 0x36
        /*0256*/ 	.short	(.L_26329 - .L_26328)
.L_26328:
        /*0258*/ 	.word	0x00000008
.L_26329:


//--------------------- .nv.info._ZN4vllm32paged_attention_v2_reduce_kernelI13__nv_bfloat16Li80ELi128ELi512EEEvPT_PKfS5_PKS2_PKii --------------------------
	.section	.nv.info._ZN4vllm32paged_attention_v2_reduce_kernelI13__nv_bfloat16Li80ELi128ELi512EEEvPT_PKfS5_PKS2_PKii,"",@"SHT_CUDA_INFO"
	.sectionflags	@""
	.align	4


	//----- nvinfo : EIATTR_CUDA_API_VERSION
	.align		4
        /*0000*/ 	.byte	0x04, 0x37
        /*0002*/ 	.short	(.L_26331 - .L_26330)
.L_26330:
        /*0004*/ 	.word	0x00000082


	//----- nvinfo : EIATTR_KPARAM_INFO
	.align		4
.L_26331:
        /*0008*/ 	.byte	0x04, 0x17
        /*000a*/ 	.short	(.L_26333 - .L_26332)
.L_26332:
        /*000c*/ 	.word	0x00000000
        /*0010*/ 	.short	0x0005
        /*0012*/ 	.short	0x0028
        /*0014*/ 	.byte	0x00, 0xf0, 0x11, 0x00


	//----- nvinfo : EIATTR_KPARAM_INFO
	.align		4
.L_26333:
        /*0018*/ 	.byte	0x04, 0x17
        /*001a*/ 	.short	(.L_26335 - .L_26334)
.L_26334:
        /*001c*/ 	.word	0x00000000
        /*0020*/ 	.short	0x0004
        /*0022*/ 	.short	0x0020
        /*0024*/ 	.byte	0x00, 0xf5, 0x21, 0x00


	//----- nvinfo : EIATTR_KPARAM_INFO
	.align		4
.L_26335:
        /*0028*/ 	.byte	0x04, 0x17
        /*002a*/ 	.short	(.L_26337 - .L_26336)
.L_26336:
        /*002c*/ 	.word	0x00000000
        /*0030*/ 	.short	0x0003
        /*0032*/ 	.short	0x0018
        /*0034*/ 	.byte	0x00, 0xf5, 0x21, 0x00


	//----- nvinfo : EIATTR_KPARAM_INFO
	.align		4
.L_26337:
        /*0038*/ 	.byte	0x04, 0x17
        /*003a*/ 	.short	(.L_26339 - .L_26338)
.L_26338:
        /*003c*/ 	.word	0x00000000
        /*0040*/ 	.short	0x0002
        /*0042*/ 	.short	0x0010
        /*0044*/ 	.byte	0x00, 0xf5, 0x21, 0x00


	//----- nvinfo : EIATTR_KPARAM_INFO
	.align		4
.L_26339:
        /*0048*/ 	.byte	0x04, 0x17
        /*004a*/ 	.short	(.L_26341 - .L_26340)
.L_26340:
        /*004c*/ 	.word	0x00000000
        /*0050*/ 	.short	0x0001
        /*0052*/ 	.short	0x0008
        /*0054*/ 	.byte	0x00, 0xf5, 0x21, 0x00


	//----- nvinfo : EIATTR_KPARAM_INFO
	.align		4
.L_26341:
        /*0058*/ 	.byte	0x04, 0x17
        /*005a*/ 	.short	(.L_26343 - .L_26342)
.L_26342:
        /*005c*/ 	.word	0x00000000
        /*0060*/ 	.short	0x0000
        /*0062*/ 	.short	0x0000
        /*0064*/ 	.byte	0x00, 0xf5, 0x21, 0x00


	//----- nvinfo : EIATTR_SPARSE_MMA_MASK
	.align		4
.L_26343:
        /*0068*/ 	.byte	0x03, 0x50
        /*006a*/ 	.short	0x0000


	//----- nvinfo : EIATTR_MAXREG_COUNT
	.align		4
        /*006c*/ 	.byte	0x03, 0x1b
        /*006e*/ 	.short	0x00ff


	//----- nvinfo : EIATTR_NUM_BARRIERS
	.align		4
        /*0070*/ 	.byte	0x02, 0x4c
        /*0072*/ 	.byte	0x01
	.zero		1


	//----- nvinfo : EIATTR_MERCURY_ISA_VERSION
	.align		4
        /*0074*/ 	.byte	0x03, 0x5f
        /*0076*/ 	.short	0x0101


	//----- nvinfo : EIATTR_COOP_GROUP_MASK_REGIDS
	.align		4
        /*0078*/ 	.byte	0x04, 0x29
        /*007a*/ 	.short	(.L_26345 - .L_26344)


	//   ....[0]....
.L_26344:
        /*007c*/ 	.word	0xffffffff


	//   ....[1]....
        /*0080*/ 	.word	0xffffffff


	//   ....[2]....
        /*0084*/ 	.word	0xffffffff


	//   ....[3]....
        /*0088*/ 	.word	0xffffffff


	//   ....[4]....
        /*008c*/ 	.word	0xffffffff


	//   ....[5]....
        /*0090*/ 	.word	0xffffffff


	//   ....[6]....
        /*0094*/ 	.word	0xffffffff


	//   ....[7]....
        /*0098*/ 	.word	0xffffffff


	//   ....[8]....
        /*009c*/ 	.word	0xffffffff


	//   ....[9]....
        /*00a0*/ 	.word	0xffffffff


	//   ....[10]....
        /*00a4*/ 	.word	0xffffffff


	//   ....[11]....
        /*00a8*/ 	.word	0xffffffff


	//   ....[12]....
        /*00ac*/ 	.word	0xffffffff


	//   ....[13]....
        /*00b0*/ 	.word	0xffffffff


	//   ....[14]....
        /*00b4*/ 	.word	0xffffffff


	//   ....[15]....
        /*00b8*/ 	.word	0xffffffff


	//----- nvinfo : EIATTR_COOP_GROUP_INSTR_OFFSETS
	.align		4
.L_26345:
        /*00bc*/ 	.byte	0x04, 0x28
        /*00be*/ 	.short	(.L_26347 - .L_26346)


	//   ....[0]....
.L_26346:
        /*00c0*/ 	.word	0x00001040


	//   ....[1]....
        /*00c4*/ 	.word	0x00001100


	//   ....[2]....
        /*00c8*/ 	.word	0x00001130


	//   ....[3]....
        /*00cc*/ 	.word	0x00001170


	//   ....[4]....
        /*00d0*/ 	.word	0x000011a0


	//   ....[5]....
        /*00d4*/ 	.word	0x000011f0


	//   ....[6]....
        /*00d8*/ 	.word	0x00001210


	//   ....[7]....
        /*00dc*/ 	.word	0x00001230


	//   ....[8]....
        /*00e0*/ 	.word	0x00001ad0


	//   ....[9]....
        /*00e4*/ 	.word	0x00001b50


	//   ....[10]....
        /*00e8*/ 	.word	0x00001b80


	//   ....[11]....
        /*00ec*/ 	.word	0x00001bb0


	//   ....[12]....
        /*00f0*/ 	.word	0x00001c00


	//   ....[13]....
        /*00f4*/ 	.word	0x00001ca0


	//   ....[14]....
        /*00f8*/ 	.word	0x00001cc0


	//   ....[15]....
        /*00fc*/ 	.word	0x00001ce0


	//----- nvinfo : EIATTR_VRC_CTA_INIT_COUNT
	.align		4
.L_26347:
        /*0100*/ 	.byte	0x02, 0x4a
	.zero		1
	.zero		1


	//----- nvinfo : EIATTR_EXIT_INSTR_OFFSETS
	.align		4
        /*0104*/ 	.byte	0x04, 0x1c
        /*0106*/ 	.short	(.L_26349 - .L_26348)


	//   ....[0]....
.L_26348:
        /*0108*/ 	.word	0x00000180


	//   ....[1]....
        /*010c*/ 	.word	0x00000540


	//   ....[2]....
        /*0110*/ 	.word	0x000008b0


	//   ....[3]....
        /*0114*/ 	.word	0x00001cf0


	//   ....[4]....
        /*0118*/ 	.word	0x000028e0


	//----- nvinfo : EIATTR_CRS_STACK_SIZE
	.align		4
.L_26349:
        /*011c*/ 	.byte	0x04, 0x1e
        /*011e*/ 	.short	(.L_26351 - .L_26350)
.L_26350:
        /*0120*/ 	.word	0x00000000


	//----- nvinfo : EIATTR_CBANK_PARAM_SIZE
	.align		4
.L_26351:
        /*0124*/ 	.byte	0x03, 0x19
        /*0126*/ 	.short	0x002c


	//----- nvinfo : EIATTR_PARAM_CBANK
	.align		4
        /*0128*/ 	.byte	0x04, 0x0a
        /*012a*/ 	.short	(.L_26353 - .L_26352)
	.align		4
.L_26352:
        /*012c*/ 	.word	index@(.nv.constant0._ZN4vllm32paged_attention_v2_reduce_kernelI13__nv_bfloat16Li80ELi128ELi512EEEvPT_PKfS5_PKS2_PKii)
        /*0130*/ 	.short	0x0380
        /*0132*/ 	.short	0x002c


	//----- nvinfo : EIATTR_SW_WAR
	.align		4
.L_26353:
        /*0134*/ 	.byte	0x04, 0x36
        /*0136*/ 	.short	(.L_26355 - .L_26354)
.L_26354:
        /*0138*/ 	.word	0x00000008
.L_26355:


//--------------------- .nv.info._ZN4vllm25paged_attention_v2_kernelI13__nv_bfloat16S1_Li80ELi8ELi128ELNS_18Fp8KVCacheDataTypeE0ELb1ELi512EEEvPfS3_PT_PKS4_PKT0_SA_ifPKiSC_iPKfiiiSE_SE_iiiii --------------------------
	.section	.nv.info._ZN4vllm25paged_attention_v2_kernelI13__nv_bfloat16S1_Li80ELi8ELi128ELNS_18Fp8KVCacheDataTypeE0ELb1ELi512EEEvPfS3_PT_PKS4_PKT0_SA_ifPKiSC_iPKfiiiSE_SE_iiiii,"",@"SHT_CUDA_INFO"
	.sectionflags	@""
	.align	4


	//----- nvinfo : EIATTR_CUDA_API_VERSION
	.align		4
        /*0000*/ 	.byte	0x04, 0x37
        /*0002*/ 	.short	(.L_26357 - .L_26356)
.L_26356:
        /*0004*/ 	.word	0x00000082


	//----- nvinfo : EIATTR_KPARAM_INFO
	.align		4
.L_26357:
        /*0008*/ 	.byte	0x04, 0x17
        /*000a*/ 	.short	(.L_26359 - .L_26358)
.L_26358:
        /*000c*/ 	.word	0x00000000
        /*0010*/ 	.short	0x0015
        /*0012*/ 	.short	0x0088
        /*0014*/ 	.byte	0x00, 0xf0, 0x11, 0x00


	//----- nvinfo : EIATTR_KPARAM_INFO
	.align		4
.L_26359:
        /*0018*/ 	.byte	0x04, 0x17
        /*001a*/ 	.short	(.L_26361 - .L_26360)
.L_26360:
        /*001c*/ 	.word	0x00000000
        /*0020*/ 	.short	0x0014
        /*0022*/ 	.short	0x0084
        /*0024*/ 	.byte	0x00, 0xf0, 0x11, 0x00


	//----- nvinfo : EIATTR_KPARAM_INFO
	.align		4
.L_26361:
        /*0028*/ 	.byte	0x04, 0x17
        /*002a*/ 	.short	(.L_26363 - .L_26362)
.L_26362:
        /*002c*/ 	.word	0x00000000
        /*0030*/ 	.short	0x0013
        /*0032*/ 	.short	0x0080
        /*0034*/ 	.byte	0x00, 0xf0, 0x11, 0x00


	//----- nvinfo : EIATTR_KPARAM_INFO
	.align		4
.L_26363:
        /*0038*/ 	.byte	0x04, 0x17
        /*003a*/ 	.short	(.L_26365 - .L_26364)
.L_26364:
        /*003c*/ 	.word	0x00000000
        /*0040*/ 	.short	0x0012
        /*0042*/ 	.short	0x007c
        /*0044*/ 	.byte	0x00, 0xf0, 0x11, 0x00


	//----- nvinfo : EIATTR_KPARAM_INFO
	.align		4
.L_26365:
        /*0048*/ 	.byte	0x04, 0x17
        /*004a*/ 	.short	(.L_26367 - .L_26366)
.L_26366:
        /*004c*/ 	.word	0x00000000
        /*0050*/ 	.short	0x0011
        /*0052*/ 	.short	0x0078
        /*0054*/ 	.byte	0x00, 0xf0, 0x11, 0x00


	//----- nvinfo : EIATTR_KPARAM_INFO
	.align		4
.L_26367:
        /*0058*/ 	.byte	0x04, 0x17
        /*005a*/ 	.short	(.L_26369 - .L_26368)
.L_26368:
        /*005c*/ 	.word	0x00000000
        /*0060*/ 	.short	0x0010
        /*0062*/ 	.short	0x0070
        /*0064*/ 	.byte	0x00, 0xf5, 0x21, 0x00


	//----- nvinfo : EIATTR_KPARAM_INFO
	.align		4
.L_26369:
        /*0068*/ 	.byte	0x04, 0x17
        /*006a*/ 	.short	(.L_26371 - .L_26370)
.L_26370:
        /*006c*/ 	.word	0x00000000
        /*0070*/ 	.short	0x000f
        /*0072*/ 	.short	0x0068
        /*0074*/ 	.byte	0x00, 0xf5, 0x21, 0x00


	//----- nvinfo : EIATTR_KPARAM_INFO
	.align		4
.L_26371:
        /*0078*/ 	.byte	0x04, 0x17
        /*007a*/ 	.short	(.L_26373 - .L_26372)
.L_26372:
        /*007c*/ 	.word	0x00000000
        /*0080*/ 	.short	0x000e
        /*0082*/ 	.short	0x0060
        /*0084*/ 	.byte	0x00, 0xf0, 0x11, 0x00


	//----- nvinfo : EIATTR_KPARAM_INFO
	.align		4
.L_26373:
        /*0088*/ 	.byte	0x04, 0x17
        /*008a*/ 	.short	(.L_26375 - .L_26374)
.L_26374:
        /*008c*/ 	.word	0x00000000
        /*0090*/ 	.short	0x000d
        /*0092*/ 	.short	0x005c
        /*0094*/ 	.byte	0x00, 0xf0, 0x11, 0x00


	//----- nvinfo : EIATTR_KPARAM_INFO
	.align		4
.L_26375:
        /*0098*/ 	.byte	0x04, 0x17
        /*009a*/ 	.short	(.L_26377 - .L_26376)
.L_26376:
        /*009c*/ 	.word	0x00000000
        /*00a0*/ 	.short	0x000c
        /*00a2*/ 	.short	0x0058
        /*00a4*/ 	.byte	0x00, 0xf0, 0x11, 0x00


	//----- nvinfo : EIATTR_KPARAM_INFO
	.align		4
.L_26377:
        /*00a8*/ 	.byte	0x04, 0x17
        /*00aa*/ 	.short	(.L_26379 - .L_26378)
.L_26378:
        /*00ac*/ 	.word	0x00000000
        /*00b0*/ 	.short	0x000b
        /*00b2*/ 	.short	0x0050
        /*00b4*/ 	.byte	0x00, 0xf5, 0x21, 0x00


	//----- nvinfo : EIATTR_KPARAM_INFO
	.align		4
.L_26379:
        /*00b8*/ 	.byte	0x04, 0x17
        /*00ba*/ 	.short	(.L_26381 - .L_26380)
.L_26380:
        /*00bc*/ 	.word	0x00000000
        /*00c0*/ 	.short	0x000a
        /*00c2*/ 	.short	0x0048
        /*00c4*/ 	.byte	0x00, 0xf0, 0x11, 0x00


	//----- nvinfo : EIATTR_KPARAM_INFO
	.align		4
.L_26381:
        /*00c8*/ 	.byte	0x04, 0x17
        /*00ca*/ 	.short	(.L_26383 - .L_26382)
.L_26382:
        /*00cc*/ 	.word	0x00000000
        /*00d0*/ 	.short	0x0009
        /*00d2*/ 	.short	0x0040
        /*00d4*/ 	.byte	0x00, 0xf5, 0x21, 0x00


	//----- nvinfo : EIATTR_KPARAM_INFO
	.align		4
.L_26383:
        /*00d8*/ 	.byte	0x04, 0x17
        /*00da*/ 	.short	(.L_26385 - .L_26384)
.L_26384:
        /*00dc*/ 	.word	0x00000000
        /*00e0*/ 	.short	0x0008
        /*00e2*/ 	.short	0x0038
        /*00e4*/ 	.byte	0x00, 0xf5, 0x21, 0x00


	//----- nvinfo : EIATTR_KPARAM_INFO
	.align		4
.L_26385:
        /*00e8*/ 	.byte	0x04, 0x17
        /*00ea*/ 	.short	(.L_26387 - .L_26386)
.L_26386:
        /*00ec*/ 	.word	0x00000000
        /*00f0*/ 	.short	0x0007
        /*00f2*/ 	.short	0x0034
        /*00f4*/ 	.byte	0x00, 0xf0, 0x11, 0x00


	//----- nvinfo : EIATTR_KPARAM_INFO
	.align		4
.L_26387:
        /*00f8*/ 	.byte	0x04, 0x17
        /*00fa*/ 	.short	(.L_26389 - .L_26388)
.L_26388:
        /*00fc*/ 	.word	0x00000000
        /*0100*/ 	.short	0x0006
        /*0102*/ 	.short	0x0030
        /*0104*/ 	.byte	0x00, 0xf0, 0x11, 0x00


	//----- nvinfo : EIATTR_KPARAM_INFO
	.align		4
.L_26389:
        /*0108*/ 	.byte	0x04, 0x17
        /*010a*/ 	.short	(.L_26391 - .L_26390)
.L_26390:
        /*010c*/ 	.word	0x00000000
        /*0110*/ 	.short	0x0005
        /*0112*/ 	.short	0x0028
        /*0114*/ 	.byte	0x00, 0xf5, 0x21, 0x00


	//----- nvinfo : EIATTR_KPARAM_INFO
	.align		4
.L_26391:
        /*0118*/ 	.byte	0x04, 0x17
        /*011a*/ 	.short	(.L_26393 - .L_26392)
.L_26392:
        /*011c*/ 	.word	0x00000000
        /*0120*/ 	.short	0x0004
        /*0122*/ 	.short	0x0020
        /*0124*/ 	.byte	0x00, 0xf5, 0x21, 0x00


	//----- nvinfo : EIATTR_KPARAM_INFO
	.align		4
.L_26393:
        /*0128*/ 	.byte	0x04, 0x17
        /*012a*/ 	.short	(.L_26395 - .L_26394)
.L_26394:
        /*012c*/ 	.word	0x00000000
        /*0130*/ 	.short	0x0003
        /*0132*/ 	.short	0x0018
        /*0134*/ 	.byte	0x00, 0xf5, 0x21, 0x00


	//----- nvinfo : EIATTR_KPARAM_INFO
	.align		4
.L_26395:
        /*0138*/ 	.byte	0x04, 0x17
        /*013a*/ 	.short	(.L_26397 - .L_26396)
.L_26396:
        /*013c*/ 	.word	0x00000000
        /*0140*/ 	.short	0x0002
        /*0142*/ 	.short	0x0010
        /*0144*/ 	.byte	0x00, 0xf5, 0x21, 0x00


	//----- nvinfo : EIATTR_KPARAM_INFO
	.align		4
.L_26397:
        /*0148*/ 	.byte	0x04, 0x17
        /*014a*/ 	.short	(.L_26399 - .L_26398)
.L_26398:
        /*014c*/ 	.word	0x00000000
        /*0150*/ 	.short	0x0001
        /*0152*/ 	.short	0x0008
        /*0154*/ 	.byte	0x00, 0xf5, 0x21, 0x00


	//----- nvinfo : EIATTR_KPARAM_INFO
	.align		4
.L_26399:
        /*0158*/ 	.byte	0x04, 0x17
        /*015a*/ 	.short	(.L_26401 - .L_26400)
.L_26400:
        /*015c*/ 	.word	0x00000000
        /*0160*/ 	.short	0x0000
        /*0162*/ 	.short	0x0000
        /*0164*/ 	.byte	0x00, 0xf5, 0x21, 0x00


	//----- nvinfo : EIATTR_SPARSE_MMA_MASK
	.align		4
.L_26401:
        /*0168*/ 	.byte	0x03, 0x50
        /*016a*/ 	.short	0x0000


	//----- nvinfo : EIATTR_MAXREG_COUNT
	.align		4
        /*016c*/ 	.byte	0x03, 0x1b
        /*016e*/ 	.short	0x00ff


	//----- nvinfo : EIATTR_NUM_BARRIERS
	.align		4
        /*0170*/ 	.byte	0x02, 0x4c
        /*0172*/ 	.byte	0x01
	.zero		1


	//----- nvinfo : EIATTR_MERCURY_ISA_VERSION
	.align		4
        /*0174*/ 	.byte	0x03, 0x5f
        /*0176*/ 	.short	0x0101


	//----- nvinfo : EIATTR_COOP_GROUP_MASK_REGIDS
	.align		4
        /*0178*/ 	.byte	0x04, 0x29
        /*017a*/ 	.short	(.L_26403 - .L_26402)


	//   ....[0]....
.L_26402:
        /*017c*/ 	.word	0xffffffff


	//   ....[1]....
        /*0180*/ 	.word	0xffffffff


	//   ....[2]....
        /*0184*/ 	.word	0xffffffff


	//   ....[3]....
        /*0188*/ 	.word	0xffffffff


	//   ....[4]....
        /*018c*/ 	.word	0xffffffff


	//   ....[5]....
        /*0190*/ 	.word	0xffffffff


	//   ....[6]....
        /*0194*/ 	.word	0xffffffff


	//   ....[7]....
        /*0198*/ 	.word	0xffffffff


	//   ....[8]....
        /*019c*/ 	.word	0xffffffff


	//   ....[9]....
        /*01a0*/ 	.word	0xffffffff


	//   ....[10]....
        /*01a4*/ 	.word	0xffffffff


	//   ....[11]....
        /*01a8*/ 	.word	0xffffffff


	//   ....[12]....
        /*01ac*/ 	.word	0xffffffff


	//   ....[13]....
        /*01b0*/ 	.word	0xffffffff


	//   ....[14]....
        /*01b4*/ 	.word	0xffffffff


	//   ....[15]....
        /*01b8*/ 	.word	0xffffffff


	//   ....[16]....
        /*01bc*/ 	.word	0x05000010


	//   ....[17]....
        /*01c0*/ 	.word	0x05000010


	//   ....[18]....
        /*01c4*/ 	.word	0x05000010


	//   ....[19]....
        /*01c8*/ 	.word	0x05000010


	//   ....[20]....
        /*01cc*/ 	.word	0x05000010


	//----- nvinfo : EIATTR_COOP_GROUP_INSTR_OFFSETS
	.align		4
.L_26403:
        /*01d0*/ 	.byte	0x04, 0x28
        /*01d2*/ 	.short	(.L_26405 - .L_26404)


	//   ....[0]....
.L_26404:
        /*01d4*/ 	.word	0x000016e0


	//   ....[1]....
        /*01d8*/ 	.word	0x00001700


	//   ....[2]....
        /*01dc*/ 	.word	0x00001930


	//   ....[3]....
        /*01e0*/ 	.word	0x00001950


	//   ....[4]....
        /*01e4*/ 	.word	0x00001970


	//   ....[5]....
        /*01e8*/ 	.word	0x00001a80


	//   ....[6]....
        /*01ec*/ 	.word	0x00001aa0


	//   ....[7]....
        /*01f0*/ 	.word	0x00001ad0


	//   ....[8]....
        /*01f4*/ 	.word	0x00002920


	//   ....[9]....
        /*01f8*/ 	.word	0x00002950


	//   ....[10]....
        /*01fc*/ 	.word	0x00002970


	//   ....[11]....
        /*0200*/ 	.word	0x00002990


	//   ....[12]....
        /*0204*/ 	.word	0x000029b0


	//   ....[13]....
        /*0208*/ 	.word	0x00002a00


	//   ....[14]....
        /*020c*/ 	.word	0x00002a20


	//   ....[15]....
        /*0210*/ 	.word	0x00002a40


	//   ....[16]....
        /*0214*/ 	.word	0x00004ce0


	//   ....[17]....
        /*0218*/ 	.word	0x00004d80


	//   ....[18]....
        /*021c*/ 	.word	0x00004e10


	//   ....[19]....
        /*0220*/ 	.word	0x00004eb0


	//   ....[20]....
        /*0224*/ 	.word	0x00004f20


	//----- nvinfo : EIATTR_VRC_CTA_INIT_COUNT
	.align		4
.L_26405:
        /*0228*/ 	.byte	0x02, 0x4a
	.zero		1
	.zero		1


	//----- nvinfo : EIATTR_EXIT_INSTR_OFFSETS
	.align		4
        /*022c*/ 	.byte	0x04, 0x1c
        /*022e*/ 	.short	(.L_26407 - .L_26406)


	//   ....[0]....
.L_26406:
        /*0230*/ 	.word	0x000000d0


	//   ....[1]....
        /*0234*/ 	.word	0x00004b50


	//   ....[2]....
        /*0238*/ 	.word	0x00004c50


	//   ....[3]....
        /*023c*/ 	.word	0x00004c80


	//----- nvinfo : EIATTR_CRS_STACK_SIZE
	.align		4
.L_26407:
        /*0240*/ 	.byte	0x04, 0x1e
        /*0242*/ 	.short	(.L_26409 - .L_26408)
.L_26408:
        /*0244*/ 	.word	0x00000000


	//----- nvinfo : EIATTR_CBANK_PARAM_SIZE
	.align		4
.L_26409:
        /*0248*/ 	.byte	0x03, 0x19
        /*024a*/ 	.short	0x008c


	//----- nvinfo : EIATTR_PARAM_CBANK
	.align		4
        /*024c*/ 	.byte	0x04, 0x0a
        /*024e*/ 	.short	(.L_26411 - .L_26410)
	.align		4
.L_26410:
        /*0250*/ 	.word	index@(.nv.constant0._ZN4vllm25paged_attention_v2_kernelI13__nv_bfloat16S1_Li80ELi8ELi128ELNS_18Fp8KVCacheDataTypeE0ELb1ELi512EEEvPfS3_PT_PKS4_PKT0_SA_ifPKiSC_iPKfiiiSE_SE_iiiii)
        /*0254*/ 	.short	0x0380
        /*0256*/ 	.short	0x008c


	//----- nvinfo : EIATTR_SW_WAR
	.align		4
.L_26411:
        /*0258*/ 	.byte	0x04, 0x36
        /*025a*/ 	.short	(.L_26413 - .L_26412)
.L_26412:
        /*025c*/ 	.word	0x00000008
.L_26413:


//--------------------- .nv.info._ZN4vllm32paged_attention_v2_reduce_kernelI13__nv_bfloat16Li64ELi128ELi512EEEvPT_PKfS5_PKS2_PKii --------------------------
	.section	.nv.info._ZN4vllm32paged_attention_v2_reduce_kernelI13__nv_bfloat16Li64ELi128ELi512EEEvPT_PKfS5_PKS2_PKii,"",@"SHT_CUDA_INFO"
	.sectionflags	@""
	.align	4


	//----- nvinfo : EIATTR_CUDA_API_VERSION
	.align		4
        /*0000*/ 	.byte	0x04, 0x37
        /*0002*/ 	.short	(.L_26415 - .L_26414)
.L_26414:
        /*0004*/ 	.word	0x00000082


	//----- nvinfo : EIATTR_KPARAM_INFO
	.align		4
.L_26415:
        /*0008*/ 	.byte	0x04, 0x17
        /*000a*/ 	.short	(.L_26417 - .L_26416)
.L_26416:
        /*000c*/ 	.word	0x00000000
        /*0010*/ 	.short	0x0005
        /*0012*/ 	.short	0x0028
        /*0014*/ 	.byte	0x00, 0xf0, 0x11, 0x00


	//----- nvinfo : EIATTR_KPARAM_INFO
	.align		4
.L_26417:
        /*0018*/ 	.byte	0x04, 0x17
        /*001a*/ 	.short	(.L_26419 - .L_26418)
.L_26418:
        /*001c*/ 	.word	0x00000000
        /*0020*/ 	.short	0x0004
        /*0022*/ 	.short	0x0020
        /*0024*/ 	.byte	0x00, 0xf5, 0x21, 0x00


	//----- nvinfo : EIATTR_KPARAM_INFO
	.align		4
.L_26419:
        /*0028*/ 	.byte	0x04, 0x17
        /*002a*/ 	.short	(.L_26421 - .L_26420)
.L_26420:
        /*002c*/ 	.word	0x00000000
        /*0030*/ 	.short	0x0003
        /*0032*/ 	.short	0x0018
        /*0034*/ 	.byte	0x00, 0xf5, 0x21, 0x00


	//----- nvinfo : EIATTR_KPARAM_INFO
	.align		4
.L_26421:
        /*0038*/ 	.byte	0x04, 0x17
        /*003a*/ 	.short	(.L_26423 - .L_26422)
.L_26422:
        /*003c*/ 	.word	0x00000000
        /*0040*/ 	.short	0x0002
        /*0042*/ 	.short	0x0010
        /*0044*/ 	.byte	0x00, 0xf5, 0x21, 0x00


	//----- nvinfo : EIATTR_KPARAM_INFO
	.align		4
.L_26423:
        /*0048*/ 	.byte	0x04, 0x17
        /*004a*/ 	.short	(.L_26425 - .L_26424)
.L_26424:
        /*004c*/ 	.word	0x00000000
        /*0050*/ 	.short	0x0001
        /*0052*/ 	.short	0x0008
        /*0054*/ 	.byte	0x00, 0xf5, 0x21, 0x00


	//----- nvinfo : EIATTR_KPARAM_INFO
	.align		4
.L_26425:
        /*0058*/ 	.byte	0x04, 0x17
        /*005a*/ 	.short	(.L_26427 - .L_26426)
.L_26426:
        /*005c*/ 	.word	0x00000000
        /*0060*/ 	.short	0x0000
        /*0062*/ 	.short	0x0000
        /*0064*/ 	.byte	0x00, 0xf5, 0x21, 0x00


	//----- nvinfo : EIATTR_SPARSE_MMA_MASK
	.align		4
.L_26427:
        /*0068*/ 	.byte	0x03, 0x50
        /*006a*/ 	.short	0x0000


	//----- nvinfo : EIATTR_MAXREG_COUNT
	.align		4
        /*006c*/ 	.byte	0x03, 0x1b
        /*006e*/ 	.short	0x00ff


	//----- nvinfo : EIATTR_NUM_BARRIERS
	.align		4
        /*0070*/ 	.byte	0x02, 0x4c
        /*0072*/ 	.byte	0x01
	.zero		1


	//----- nvinfo : EIATTR_MERCURY_ISA_VERSION
	.align		4
        /*0074*/ 	.byte	0x03, 0x5f
        /*0076*/ 	.short	0x0101


	//----- nvinfo : EIATTR_COOP_GROUP_MASK_REGIDS
	.align		4
        /*0078*/ 	.byte	0x04, 0x29
        /*007a*/ 	.short	(.L_26429 - .L_26428)


	//   ....[0]....
.L_26428:
        /*007c*/ 	.word	0xffffffff


	//   ....[1]....
        /*0080*/ 	.word	0xffffffff


	//   ....[2]....
        /*0084*/ 	.word	0xffffffff


	//   ....[3]....
        /*0088*/ 	.word	0xffffffff


	//   ....[4]....
        /*008c*/ 	.word	0xffffffff


	//   ....[5]....
        /*0090*/ 	.word	0xffffffff


	//   ....[6]....
        /*0094*/ 	.word	0xffffffff


	//   ....[7]....
        /*0098*/ 	.word	0xffffffff


	//   ....[8]....
        /*009c*/ 	.word	0xffffffff


	//   ....[9]....
        /*00a0*/ 	.word	0xffffffff


	//   ....[10]....
        /*00a4*/ 	.word	0xffffffff


	//   ....[11]....
        /*00a8*/ 	.word	0xffffffff


	//   ....[12]....
        /*00ac*/ 	.word	0xffffffff


	//   ....[13]....
        /*00b0*/ 	.word	0xffffffff


	//   ....[14]....
        /*00b4*/ 	.word	0xffffffff


	//   ....[15]....
        /*00b8*/ 	.word	0xffffffff


	//----- nvinfo : EIATTR_COOP_GROUP_INSTR_OFFSETS
	.align		4
.L_26429:
        /*00bc*/ 	.byte	0x04, 0x28
        /*00be*/ 	.short	(.L_26431 - .L_26430)


	//   ....[0]....
.L_26430:
        /*00c0*/ 	.word	0x00000fb0


	//   ....[1]....
        /*00c4*/ 	.word	0x00001070


	//   ....[2]....
        /*00c8*/ 	.word	0x000010a0


	//   ....[3]....
        /*00cc*/ 	.word	0x000010e0


	//   ....[4]....
        /*00d0*/ 	.word	0x00001110


	//   ....[5]....
        /*00d4*/ 	.word	0x00001160


	//   ....[6]....
        /*00d8*/ 	.word	0x00001180


	//   ....[7]....
        /*00dc*/ 	.word	0x000011a0


	//   ....[8]....
        /*00e0*/ 	.word	0x00001a40


	//   ....[9]....
        /*00e4*/ 	.word	0x00001ac0


	//   ....[10]....
        /*00e8*/ 	.word	0x00001af0


	//   ....[11]....
        /*00ec*/ 	.word	0x00001b20


	//   ....[12]....
        /*00f0*/ 	.word	0x00001b70


	//   ....[13]....
        /*00f4*/ 	.word	0x00001c10


	//   ....[14]....
        /*00f8*/ 	.word	0x00001c30


	//   ....[15]....
        /*00fc*/ 	.word	0x00001c50


	//----- nvinfo : EIATTR_VRC_CTA_INIT_COUNT
	.align		4
.L_26431:
        /*0100*/ 	.byte	0x02, 0x4a
	.zero		1
	.zero		1


	//----- nvinfo : EIATTR_EXIT_INSTR_OFFSETS
	.align		4
        /*0104*/ 	.byte	0x04, 0x1c
        /*0106*/ 	.short	(.L_26433 - .L_26432)


	//   ....[0]....
.L_26432:
        /*0108*/ 	.word	0x000001b0


	//   ....[1]....
        /*010c*/ 	.word	0x00000500


	//   ....[2]....
        /*0110*/ 	.word	0x00000820


	//   ....[3]....
        /*0114*/ 	.word	0x00001c60


	//   ....[4]....
        /*0118*/ 	.word	0x00002820


	//----- nvinfo : EIATTR_CRS_STACK_SIZE
	.align		4
.L_26433:
        /*011c*/ 	.byte	0x04, 0x1e
        /*011e*/ 	.short	(.L_26435 - .L_26434)
.L_26434:
        /*0120*/ 	.word	0x00000000


	//----- nvinfo : EIATTR_CBANK_PARAM_SIZE
	.align		4
.L_26435:
        /*0124*/ 	.byte	0x03, 0x19
        /*0126*/ 	.short	0x002c


	//----- nvinfo : EIATTR_PARAM_CBANK
	.align		4
        /*0128*/ 	.byte	0x04, 0x0a
        /*012a*/ 	.short	(.L_26437 - .L_26436)
	.align		4
.L_26436:
        /*012c*/ 	.word	index@(.nv.constant0._ZN4vllm32paged_attention_v2_reduce_kernelI13__nv_bfloat16Li64ELi128ELi512EEEvPT_PKfS5_PKS2_PKii)
        /*0130*/ 	.short	0x0380
        /*0132*/ 	.short	0x002c


	//----- nvinfo : EIATTR_SW_WAR
	.align		4
.L_26437:
        /*0134*/ 	.byte	0x04, 0x36
        /*0136*/ 	.short	(.L_26439 - .L_26438)
.L_26438:
        /*0138*/ 	.word	0x00000008
.L_26439:


//--------------------- .nv.info._ZN4vllm25paged_attention_v2_kernelI13__nv_bfloat16S1_Li64ELi8ELi128ELNS_18Fp8KVCacheDataTypeE0ELb1ELi512EEEvPfS3_PT_PKS4_PKT0_SA_ifPKiSC_iPKfiiiSE_SE_iiiii --------------------------
	.section	.nv.info._ZN4vllm25paged_attention_v2_kernelI13__nv_bfloat16S1_Li64ELi8ELi128ELNS_18Fp8KVCacheDataTypeE0ELb1ELi512EEEvPfS3_PT_PKS4_PKT0_SA_ifPKiSC_iPKfiiiSE_SE_iiiii,"",@"SHT_CUDA_INFO"
	.sectionflags	@""
	.align	4


	//----- nvinfo : EIATTR_CUDA_API_VERSION
	.align		4
        /*0000*/ 	.byte	0x04, 0x37
        /*0002*/ 	.short	(.L_26441 - .L_26440)
.L_26440:
        /*0004*/ 	.word	0x00000082


	//----- nvinfo : EIATTR_KPARAM_INFO
	.align		4
.L_26441:
        /*0008*/ 	.byte	0x04, 0x17
        /*000a*/ 	.short	(.L_26443 - .L_26442)
.L_26442:
        /*000c*/ 	.word	0x00000000
        /*0010*/ 	.short	0x0015
        /*0012*/ 	.short	0x0088
        /*0014*/ 	.byte	0x00, 0xf0, 0x11, 0x00


	//----- nvinfo : EIATTR_KPARAM_INFO
	.align		4
.L_26443:
        /*0018*/ 	.byte	0x04, 0x17
        /*001a*/ 	.short	(.L_26445 - .L_26444)
.L_26444:
        /*001c*/ 	.word	0x00000000
        /*0020*/ 	.short	0x0014
        /*0022*/ 	.short	0x0084
        /*0024*/ 	.byte	0x00, 0xf0, 0x11, 0x00


	//----- nvinfo : EIATTR_KPARAM_INFO
	.align		4
.L_26445:
        /*0028*/ 	.byte	0x04, 0x17
        /*002a*/ 	.short	(.L_26447 - .L_26446)
.L_26446:
        /*002c*/ 	.word	0x00000000
        /*0030*/ 	.short	0x0013
        /*0032*/ 	.short	0x0080
        /*0034*/ 	.byte	0x00, 0xf0, 0x11, 0x00


	//----- nvinfo : EIATTR_KPARAM_INFO
	.align		4
.L_26447:
        /*0038*/ 	.byte	0x04, 0x17
        /*003a*/ 	.short	(.L_26449 - .L_26448)
.L_26448:
        /*003c*/ 	.word	0x00000000
        /*0040*/ 	.short	0x0012
        /*0042*/ 	.short	0x007c
        /*0044*/ 	.byte	0x00, 0xf0, 0x11, 0x00


	//----- nvinfo : EIATTR_KPARAM_INFO
	.align		4
.L_26449:
        /*0048*/ 	.byte	0x04, 0x17
        /*004a*/ 	.short	(.L_26451 - .L_26450)
.L_26450:
        /*004c*/ 	.word	0x00000000
        /*0050*/ 	.short	0x0011
        /*0052*/ 	.short	0x0078
        /*0054*/ 	.byte	0x00, 0xf0, 0x11, 0x00


	//----- nvinfo : EIATTR_KPARAM_INFO
	.align		4
.L_26451:
        /*0058*/ 	.byte	0x04, 0x17
        /*005a*/ 	.short	(.L_26453 - .L_26452)
.L_26452:
        /*005c*/ 	.word	0x00000000
        /*0060*/ 	.short	0x0010
        /*0062*/ 	.short	0x0070
        /*0064*/ 	.byte	0x00, 0xf5, 0x21, 0x00


	//----- nvinfo : EIATTR_KPARAM_INFO
	.align		4
.L_26453:
        /*0068*/ 	.byte	0x04, 0x17
        /*006a*/ 	.short	(.L_26455 - .L_26454)
.L_26454:
        /*006c*/ 	.word	0x00000000
        /*0070*/ 	.short	0x000f
        /*0072*/ 	.short	0x0068
        /*0074*/ 	.byte	0x00, 0xf5, 0x21, 0x00


	//----- nvinfo : EIATTR_KPARAM_INFO
	.align		4
.L_26455:
        /*0078*/ 	.byte	0x04, 0x17
        /*007a*/ 	.short	(.L_26457 - .L_26456)
.L_26456:
        /*007c*/ 	.word	0x00000000
        /*0080*/ 	.short	0x000e
        /*0082*/ 	.short	0x0060
        /*0084*/ 	.byte	0x00, 0xf0, 0x11, 0x00


	//----- nvinfo : EIATTR_KPARAM_INFO
	.align		4
.L_26457:
        /*0088*/ 	.byte	0x04, 0x17
        /*008a*/ 	.short	(.L_26459 - .L_26458)
.L_26458:
        /*008c*/ 	.word	0x00000000
        /*0090*/ 	.short	0x000d
        /*0092*/ 	.short	0x005c
        /*0094*/ 	.byte	0x00, 0xf0, 0x11, 0x00


	//----- nvinfo : EIATTR_KPARAM_INFO
	.align		4
.L_26459:
        /*0098*/ 	.byte	0x04, 0x17
        /*009a*/ 	.short	(.L_26461 - .L_26460)
.L_26460:
        /*009c*/ 	.word	0x00000000
        /*00a0*/ 	.short	0x000c
        /*00a2*/ 	.short	0x0058
        /*00a4*/ 	.byte	0x00, 0xf0, 0x11, 0x00


	//----- nvinfo : EIATTR_KPARAM_INFO
	.align		4
.L_26461:
        /*00a8*/ 	.byte	0x04, 0x17
        /*00aa*/ 	.short	(.L_26463 - .L_26462)
.L_26462:
        /*00ac*/ 	.word	0x00000000
        /*00b0*/ 	.short	0x000b
        /*00b2*/ 	.short	0x0050
        /*00b4*/ 	.byte	0x00, 0xf5, 0x21, 0x00


	//----- nvinfo : EIATTR_KPARAM_INFO
	.align		4
.L_26463:
        /*00b8*/ 	.byte	0x04, 0x17
        /*00ba*/ 	.short	(.L_26465 - .L_26464)
.L_26464:
        /*00bc*/ 	.word	0x00000000
        /*00c0*/ 	.short	0x000a
        /*00c2*/ 	.short	0x0048
        /*00c4*/ 	.byte	0x00, 0xf0, 0x11, 0x00


	//----- nvinfo : EIATTR_KPARAM_INFO
	.align		4
.L_26465:
        /*00c8*/ 	.byte	0x04, 0x17
        /*00ca*/ 	.short	(.L_26467 - .L_26466)
.L_26466:
        /*00cc*/ 	.word	0x00000000
        /*00d0*/ 	.short	0x0009
        /*00d2*/ 	.short	0x0040
        /*00d4*/ 	.byte	0x00, 0xf5, 0x21, 0x00


	//----- nvinfo : EIATTR_KPARAM_INFO
	.align		4
.L_26467:
        /*00d8*/ 	.byte	0x04, 0x17
        /*00da*/ 	.short	(.L_26469 - .L_26468)
.L_26468:
        /*00dc*/ 	.word	0x00000000
        /*00e0*/ 	.short	0x0008
        /*00e2*/ 	.short	0x0038
        /*00e4*/ 	.byte	0x00, 0xf5, 0x21, 0x00


	//----- nvinfo : EIATTR_KPARAM_INFO
	.align		4
.L_26469:
        /*00e8*/ 	.byte	0x04, 0x17
        /*00ea*/ 	.short	(.L_26471 - .L_26470)
.L_26470:
        /*00ec*/ 	.word	0x00000000
        /*00f0*/ 	.short	0x0007
        /*00f2*/ 	.short	0x0034
        /*00f4*/ 	.byte	0x00, 0xf0, 0x11, 0x00


	//----- nvinfo : EIATTR_KPARAM_INFO
	.align		4
.L_26471:
        /*00f8*/ 	.byte	0x04, 0x17
        /*00fa*/ 	.short	(.L_26473 - .L_26472)
.L_26472:
        /*00fc*/ 	.word	0x00000000
        /*0100*/ 	.short	0x0006
        /*0102*/ 	.short	0x0030
        /*0104*/ 	.byte	0x00, 0xf0, 0x11, 0x00


	//----- nvinfo : EIATTR_KPARAM_INFO
	.align		4
.L_26473:
        /*0108*/ 	.byte	0x04, 0x17
        /*010a*/ 	.short	(.L_26475 - .L_26474)
.L_26474:
        /*010c*/ 	.word	0x00000000
        /*0110*/ 	.short	0x0005
        /*0112*/ 	.short	0x0028
        /*0114*/ 	.byte	0x00, 0xf5, 0x21, 0x00


	//----- nvinfo : EIATTR_KPARAM_INFO
	.align		4
.L_26475:
        /*0118*/ 	.byte	0x04, 0x17
        /*011a*/ 	.short	(.L_26477 - .L_26476)
.L_26476:
        /*011c*/ 	.word	0x00000000
        /*0120*/ 	.short	0x0004
        /*0122*/ 	.short	0x0020
        /*0124*/ 	.byte	0x00, 0xf5, 0x21, 0x00


	//----- nvinfo : EIATTR_KPARAM_INFO
	.align		4
.L_26477:
        /*0128*/ 	.byte	0x04, 0x17
        /*012a*/ 	.short	(.L_26479 - .L_26478)
.L_26478:
        /*012c*/ 	.word	0x00000000
        /*0130*/ 	.short	0x0003
        /*0132*/ 	.short	0x0018
        /*0134*/ 	.byte	0x00, 0xf5, 0x21, 0x00


	//----- nvinfo : EIATTR_KPARAM_INFO
	.align		4
.L_26479:
        /*0138*/ 	.byte	0x04, 0x17
        /*013a*/ 	.short	(.L_26481 - .L_26480)
.L_26480:
        /*013c*/ 	.word	0x00000000
        /*0140*/ 	.short	0x0002
        /*0142*/ 	.short	0x0010
        /*0144*/ 	.byte	0x00, 0xf5, 0x21, 0x00


	//----- nvinfo : EIATTR_KPARAM_INFO
	.align		4
.L_26481:
        /*0148*/ 	.byte	0x04, 0x17
        /*014a*/ 	.short	(.L_26483 - .L_26482)
.L_26482:
        /*014c*/ 	.word	0x00000000
        /*0150*/ 	.short	0x0001
        /*0152*/ 	.short	0x0008
        /*0154*/ 	.byte	0x00, 0xf5, 0x21, 0x00


	//----- nvinfo : EIATTR_KPARAM_INFO
	.align		4
.L_26483:
        /*0158*/ 	.byte	0x04, 0x17
        /*015a*/ 	.short	(.L_26485 - .L_26484)
.L_26484:
        /*015c*/ 	.word	0x00000000
        /*0160*/ 	.short	0x0000
        /*0162*/ 	.short	0x0000
        /*0164*/ 	.byte	0x00, 0xf5, 0x21, 0x00


	//----- nvinfo : EIATTR_SPARSE_MMA_MASK
	.align		4
.L_26485:
        /*0168*/ 	.byte	0x03, 0x50
        /*016a*/ 	.short	0x0000


	//----- nvinfo : EIATTR_MAXREG_COUNT
	.align		4
        /*016c*/ 	.byte	0x03, 0x1b
        /*016e*/ 	.short	0x00ff


	//----- nvinfo : EIATTR_NUM_BARRIERS
	.align		4
        /*0170*/ 	.byte	0x02, 0x4c
        /*0172*/ 	.byte	0x01
	.zero		1


	//----- nvinfo : EIATTR_MERCURY_ISA_VERSION
	.align		4
        /*0174*/ 	.byte	0x03, 0x5f
        /*0176*/ 	.short	0x0101


	//----- nvinfo : EIATTR_COOP_GROUP_MASK_REGIDS
	.align		4
        /*0178*/ 	.byte	0x04, 0x29
        /*017a*/ 	.short	(.L_26487 - .L_26486)


	//   ....[0]....
.L_26486:
        /*017c*/ 	.word	0xffffffff


	//   ....[1]....
        /*0180*/ 	.word	0xffffffff


	//   ....[2]....
        /*0184*/ 	.word	0xffffffff


	//   ....[3]....
        /*0188*/ 	.word	0xffffffff


	//   ....[4]....
        /*018c*/ 	.word	0xffffffff


	//   ....[5]....
        /*0190*/ 	.word	0xffffffff


	//   ....[6]....
        /*0194*/ 	.word	0xffffffff


	//   ....[7]....
        /*0198*/ 	.word	0xffffffff


	//   ....[8]....
        /*019c*/ 	.word	0xffffffff


	//   ....[9]....
        /*01a0*/ 	.word	0xffffffff


	//   ....[10]....
        /*01a4*/ 	.word	0xffffffff


	//   ....[11]....
        /*01a8*/ 	.word	0xffffffff


	//   ....[12]....
        /*01ac*/ 	.word	0xffffffff


	//   ....[13]....
        /*01b0*/ 	.word	0xffffffff


	//   ....[14]....
        /*01b4*/ 	.word	0xffffffff


	//   ....[15]....
        /*01b8*/ 	.word	0xffffffff


	//   ....[16]....
        /*01bc*/ 	.word	0x05000012


	//   ....[17]....
        /*01c0*/ 	.word	0x05000012


	//   ....[18]....
        /*01c4*/ 	.word	0x05000012


	//   ....[19]....
        /*01c8*/ 	.word	0x05000012


	//   ....[20]....
        /*01cc*/ 	.word	0x05000012


	//----- nvinfo : EIATTR_COOP_GROUP_INSTR_OFFSETS
	.align		4
.L_26487:
        /*01d0*/ 	.byte	0x04, 0x28
        /*01d2*/ 	.short	(.L_26489 - .L_26488)


	//   ....[0]....
.L_26488:
        /*01d4*/ 	.word	0x00001420


	//   ....[1]....
        /*01d8*/ 	.word	0x00001440


	//   ....[2]....
        /*01dc*/ 	.word	0x00001710


	//   ....[3]....
        /*01e0*/ 	.word	0x00001730


	//   ....[4]....
        /*01e4*/ 	.word	0x00001750


	//   ....[5]....
        /*01e8*/ 	.word	0x00001860


	//   ....[6]....
        /*01ec*/ 	.word	0x00001880


	//   ....[7]....
        /*01f0*/ 	.word	0x000018b0


	//   ....[8]....
        /*01f4*/ 	.word	0x00002700


	//   ....[9]....
        /*01f8*/ 	.word	0x00002730


	//   ....[10]....
        /*01fc*/ 	.word	0x00002750


	//   ....[11]....
        /*0200*/ 	.word	0x00002770


	//   ....[12]....
        /*0204*/ 	.word	0x00002790


	//   ....[13]....
        /*0208*/ 	.word	0x000027e0


	//   ....[14]....
        /*020c*/ 	.word	0x00002800


	//   ....[15]....
        /*0210*/ 	.word	0x00002820


	//   ....[16]....
        /*0214*/ 	.word	0x00004570


	//   ....[17]....
        /*0218*/ 	.word	0x00004610


	//   ....[18]....
        /*021c*/ 	.word	0x000046a0


	//   ....[19]....
        /*0220*/ 	.word	0x00004730


	//   ....[20]....
        /*0224*/ 	.word	0x000047a0


	//----- nvinfo : EIATTR_VRC_CTA_INIT_COUNT
	.align		4
.L_26489:
        /*0228*/ 	.byte	0x02, 0x4a
	.zero		1
	.zero		1


	//----- nvinfo : EIATTR_EXIT_INSTR_OFFSETS
	.align		4
        /*022c*/ 	.byte	0x04, 0x1c
        /*022e*/ 	.short	(.L_26491 - .L_26490)


	//   ....[0]....
.L_26490:
        /*0230*/ 	.word	0x000000b0


	//   ....[1]....
        /*0234*/ 	.word	0x00004430


	//   ....[2]....
        /*0238*/ 	.word	0x00004500


	//----- nvinfo : EIATTR_CRS_STACK_SIZE
	.align		4
.L_26491:
        /*023c*/ 	.byte	0x04, 0x1e
        /*023e*/ 	.short	(.L_26493 - .L_26492)
.L_26492:
        /*0240*/ 	.word	0x00000000


	//----- nvinfo : EIATTR_CBANK_PARAM_SIZE
	.align		4
.L_26493:
        /*0244*/ 	.byte	0x03, 0x19
        /*0246*/ 	.short	0x008c


	//----- nvinfo : EIATTR_PARAM_CBANK
	.align		4
        /*0248*/ 	.byte	0x04, 0x0a
        /*024a*/ 	.short	(.L_26495 - .L_26494)
	.align		4
.L_26494:
        /*024c*/ 	.word	index@(.nv.constant0._ZN4vllm25paged_attention_v2_kernelI13__nv_bfloat16S1_Li64ELi8ELi128ELNS_18Fp8KVCacheDataTypeE0ELb1ELi512EEEvPfS3_PT_PKS4_PKT0_SA_ifPKiSC_iPKfiiiSE_SE_iiiii)
        /*0250*/ 	.short	0x0380
        /*0252*/ 	.short	0x008c


	//----- nvinfo : EIATTR_SW_WAR
	.align		4
.L_26495:
        /*0254*/ 	.byte	0x04, 0x36
        /*0256*/ 	.short	(.L_26497 - .L_26496)
.L_26496:
        /*0258*/ 	.word	0x00000008
.L_26497:


//--------------------- .nv.info._ZN4vllm32paged_attention_v2_reduce_kernelI13__nv_bfloat16Li32ELi128ELi512EEEvPT_PKfS5_PKS2_PKii --------------------------
	.section	.nv.info._ZN4vllm32paged_attention_v2_reduce_kernelI13__nv_bfloat16Li32ELi128ELi512EEEvPT_PKfS5_PKS2_PKii,"",@"SHT_CUDA_INFO"
	.sectionflags	@""
	.align	4


	//----- nvinfo : EIATTR_CUDA_API_VERSION
	.align		4
        /*0000*/ 	.byte	0x04, 0x37
        /*0002*/ 	.short	(.L_26499 - .L_26498)
.L_26498:
        /*0004*/ 	.word	0x00000082


	//----- nvinfo : EIATTR_KPARAM_INFO
	.align		4
.L_26499:
        /*0008*/ 	.byte	0x04, 0x17
        /*000a*/ 	.short	(.L_26501 - .L_26500)
.L_26500:
        /*000c*/ 	.word	0x00000000
        /*0010*/ 	.short	0x0005
        /*0012*/ 	.short	0x0028
        /*0014*/ 	.byte	0x00, 0xf0, 0x11, 0x00


	//----- nvinfo : EIATTR_KPARAM_INFO
	.align		4
.L_26501:
        /*0018*/ 	.byte	0x04, 0x17
        /*001a*/ 	.short	(.L_26503 - .L_26502)
.L_26502:
        /*001c*/ 	.word	0x00000000
        /*0020*/ 	.short	0x0004
        /*0022*/ 	.short	0x0020
        /*0024*/ 	.byte	0x00, 0xf5, 0x21, 0x00


	//----- nvinfo : EIATTR_KPARAM_INFO
	.align		4
.L_26503:
        /*0028*/ 	.byte	0x04, 0x17
        /*002a*/ 	.short	(.L_26505 - .L_26504)
.L_26504:
        /*002c*/ 	.word	0x00000000
        /*0030*/ 	.short	0x0003
        /*0032*/ 	.short	0x0018
        /*0034*/ 	.byte	0x00, 0xf5, 0x21, 0x00


	//----- nvinfo : EIATTR_KPARAM_INFO
	.align		4
.L_26505:
        /*0038*/ 	.byte	0x04, 0x17
        /*003a*/ 	.short	(.L_26507 - .L_26506)
.L_26506:
        /*003c*/ 	.word	0x00000000
        /*0040*/ 	.short	0x0002
        /*0042*/ 	.short	0x0010
        /*0044*/ 	.byte	0x00, 0xf5, 0x21, 0x00


	//----- nvinfo : EIATTR_KPARAM_INFO
	.align		4
.L_26507:
        /*0048*/ 	.byte	0x04, 0x17
        /*004a*/ 	.short	(.L_26509 - .L_26508)
.L_26508:
        /*004c*/ 	.word	0x00000000
        /*0050*/ 	.short	0x0001
        /*0052*/ 	.short	0x0008
        /*0054*/ 	.byte	0x00, 0xf5, 0x21, 0x00


	//----- nvinfo : EIATTR_KPARAM_INFO
	.align		4
.L_26509:
        /*0058*/ 	.byte	0x04, 0x17
        /*005a*/ 	.short	(.L_26511 - .L_26510)
.L_26510:
        /*005c*/ 	.word	0x00000000
        /*0060*/ 	.short	0x0000
        /*0062*/ 	.short	0x0000
        /*0064*/ 	.byte	0x00, 0xf5, 0x21, 0x00


	//----- nvinfo : EIATTR_SPARSE_MMA_MASK
	.align		4
.L_26511:
        /*0068*/ 	.byte	0x03, 0x50
        /*006a*/ 	.short	0x0000


	//----- nvinfo : EIATTR_MAXREG_COUNT
	.align		4
        /*006c*/ 	.byte	0x03, 0x1b
        /*006e*/ 	.short	0x00ff


	//----- nvinfo : EIATTR_NUM_BARRIERS
	.align		4
        /*0070*/ 	.byte	0x02, 0x4c
        /*0072*/ 	.byte	0x01
	.zero		1


	//----- nvinfo : EIATTR_MERCURY_ISA_VERSION
	.align		4
        /*0074*/ 	.byte	0x03, 0x5f
        /*0076*/ 	.short	0x0101


	//----- nvinfo : EIATTR_COOP_GROUP_MASK_REGIDS
	.align		4
        /*0078*/ 	.byte	0x04, 0x29
        /*007a*/ 	.short	(.L_26513 - .L_26512)


	//   ....[0]....
.L_26512:
        /*007c*/ 	.word	0xffffffff


	//   ....[1]....
        /*0080*/ 	.word	0xffffffff


	//   ....[2]....
        /*0084*/ 	.word	0xffffffff


	//   ....[3]....
        /*0088*/ 	.word	0xffffffff


	//   ....[4]....
        /*008c*/ 	.word	0xffffffff


	//   ....[5]....
        /*0090*/ 	.word	0xffffffff


	//   ....[6]....
        /*0094*/ 	.word	0xffffffff


	//   ....[7]....
        /*0098*/ 	.word	0xffffffff


	//   ....[8]....
        /*009c*/ 	.word	0xffffffff


	//   ....[9]....
        /*00a0*/ 	.word	0xffffffff


	//   ....[10]....
        /*00a4*/ 	.word	0xffffffff


	//   ....[11]....
        /*00a8*/ 	.word	0xffffffff


	//   ....[12]....
        /*00ac*/ 	.word	0xffffffff


	//   ....[13]....
        /*00b0*/ 	.word	0xffffffff


	//   ....[14]....
        /*00b4*/ 	.word	0xffffffff


	//   ....[15]....
        /*00b8*/ 	.word	0xffffffff


	//----- nvinfo : EIATTR_COOP_GROUP_INSTR_OFFSETS
	.align		4
.L_26513:
        /*00bc*/ 	.byte	0x04, 0x28
        /*00be*/ 	.short	(.L_26515 - .L_26514)


	//   ....[0]....
.L_26514:
        /*00c0*/ 	.word	0x00000fb0


	//   ....[1]....
        /*00c4*/ 	.word	0x00001070


	//   ....[2]....
        /*00c8*/ 	.word	0x000010a0


	//   ....[3]....
        /*00cc*/ 	.word	0x000010e0


	//   ....[4]....
        /*00d0*/ 	.word	0x00001110


	//   ....[5]....
        /*00d4*/ 	.word	0x00001160


	//   ....[6]....
        /*00d8*/ 	.word	0x00001180


	//   ....[7]....
        /*00dc*/ 	.word	0x000011a0


	//   ....[8]....
        /*00e0*/ 	.word	0x00001a40


	//   ....[9]....
        /*00e4*/ 	.word	0x00001ac0


	//   ....[10]....
        /*00e8*/ 	.word	0x00001af0


	//   ....[11]....
        /*00ec*/ 	.word	0x00001b20


	//   ....[12]....
        /*00f0*/ 	.word	0x00001b70


	//   ....[13]....
        /*00f4*/ 	.word	0x00001c10


	//   ....[14]....
        /*00f8*/ 	.word	0x00001c30


	//   ....[15]....
        /*00fc*/ 	.word	0x00001c50


	//----- nvinfo : EIATTR_VRC_CTA_INIT_COUNT
	.align		4
.L_26515:
        /*0100*/ 	.byte	0x02, 0x4a
	.zero		1
	.zero		1


	//----- nvinfo : EIATTR_EXIT_INSTR_OFFSETS
	.align		4
        /*0104*/ 	.byte	0x04, 0x1c
        /*0106*/ 	.short	(.L_26517 - .L_26516)


	//   ....[0]....
.L_26516:
        /*0108*/ 	.word	0x000001b0


	//   ....[1]....
        /*010c*/ 	.word	0x00000500


	//   ....[2]....
        /*0110*/ 	.word	0x00000820


	//   ....[3]....
        /*0114*/ 	.word	0x00001c60


	//   ....[4]....
        /*0118*/ 	.word	0x00002820


	//----- nvinfo : EIATTR_CRS_STACK_SIZE
	.align		4
.L_26517:
        /*011c*/ 	.byte	0x04, 0x1e
        /*011e*/ 	.short	(.L_26519 - .L_26518)
.L_26518:
        /*0120*/ 	.word	0x00000000


	//----- nvinfo : EIATTR_CBANK_PARAM_SIZE
	.align		4
.L_26519:
        /*0124*/ 	.byte	0x03, 0x19
        /*0126*/ 	.short	0x002c


	//----- nvinfo : EIATTR_PARAM_CBANK
	.align		4
        /*0128*/ 	.byte	0x04, 0x0a
        /*012a*/ 	.short	(.L_26521 - .L_26520)
	.align		4
.L_26520:
        /*012c*/ 	.word	index@(.nv.constant0._ZN4vllm32paged_attention_v2_reduce_kernelI13__nv_bfloat16Li32ELi128ELi512EEEvPT_PKfS5_PKS2_PKii)
        /*0130*/ 	.short	0x0380
        /*0132*/ 	.short	0x002c


	//----- nvinfo : EIATTR_SW_WAR
	.align		4
.L_26521:
        /*0134*/ 	.byte	0x04, 0x36
        /*0136*/ 	.short	(.L_26523 - .L_26522)
.L_26522:
        /*0138*/ 	.word	0x00000008
.L_26523:


//--------------------- .nv.info._ZN4vllm25paged_attention_v2_kernelI13__nv_bfloat16S1_Li32ELi8ELi128ELNS_18Fp8KVCacheDataTypeE0ELb1ELi512EEEvPfS3_PT_PKS4_PKT0_SA_ifPKiSC_iPKfiiiSE_SE_iiiii --------------------------
	.section	.nv.info._ZN4vllm25paged_attention_v2_kernelI13__nv_bfloat16S1_Li32ELi8ELi128ELNS_18Fp8KVCacheDataTypeE0ELb1ELi512EEEvPfS3_PT_PKS4_PKT0_SA_ifPKiSC_iPKfiiiSE_SE_iiiii,"",@"SHT_CUDA_INFO"
	.sectionflags	@""
	.align	4


	//----- nvinfo : EIATTR_CUDA_API_VERSION
	.align		4
        /*0000*/ 	.byte	0x04, 0x37
        /*0002*/ 	.short	(.L_26525 - .L_26524)
.L_26524:
        /*0004*/ 	.word	0x00000082


	//----- nvinfo : EIATTR_KPARAM_INFO
	.align		4
.L_26525:
        /*0008*/ 	.byte	0x04, 0x17
        /*000a*/ 	.short	(.L_26527 - .L_26526)
.L_26526:
        /*000c*/ 	.word	0x00000000
        /*0010*/ 	.short	0x0015
        /*0012*/ 	.short	0x0088
        /*0014*/ 	.byte	0x00, 0xf0, 0x11, 0x00


	//----- nvinfo : EIATTR_KPARAM_INFO
	.align		4
.L_26527:
        /*0018*/ 	.byte	0x04, 0x17
        /*001a*/ 	.short	(.L_26529 - .L_26528)
.L_26528:
        /*001c*/ 	.word	0x00000000
        /*0020*/ 	.short	0x0014
        /*0022*/ 	.short	0x0084
        /*0024*/ 	.byte	0x00, 0xf0, 0x11, 0x00


	//----- nvinfo : EIATTR_KPARAM_INFO
	.align		4
.L_26529:
        /*0028*/ 	.byte	0x04, 0x17
        /*002a*/ 	.short	(.L_26531 - .L_26530)
.L_26530:
        /*002c*/ 	.word	0x00000000
        /*0030*/ 	.short	0x0013
        /*0032*/ 	.short	0x0080
        /*0034*/ 	.byte	0x00, 0xf0, 0x11, 0x00


	//----- nvinfo : EIATTR_KPARAM_INFO
	.align		4
.L_26531:
        /*0038*/ 	.byte	0x04, 0x17
        /*003a*/ 	.short	(.L_26533 - .L_26532)
.L_26532:
        /*003c*/ 	.word	0x00000000
        /*0040*/ 	.short	0x0012
        /*0042*/ 	.short	0x007c
        /*0044*/ 	.byte	0x00, 0xf0, 0x11, 0x00


	//----- nvinfo : EIATTR_KPARAM_INFO
	.align		4
.L_26533:
        /*0048*/ 	.byte	0x04, 0x17
        /*004a*/ 	.short	(.L_26535 - .L_26534)
.L_26534:
        /*004c*/ 	.word	0x00000000
        /*0050*/ 	.short	0x0011
        /*0052*/ 	.short	0x0078
        /*0054*/ 	.byte	0x00, 0xf0, 0x11, 0x00


	//----- nvinfo : EIATTR_KPARAM_INFO
	.align		4
.L_26535:
        /*0058*/ 	.byte	0x04, 0x17
        /*005a*/ 	.short	(.L_26537 - .L_26536)
.L_26536:
        /*005c*/ 	.word	0x00000000
        /*0060*/ 	.short	0x0010
        /*0062*/ 	.short	0x0070
        /*0064*/ 	.byte	0x00, 0xf5, 0x21, 0x00


	//----- nvinfo : EIATTR_KPARAM_INFO
	.align		4
.L_26537:
        /*0068*/ 	.byte	0x04, 0x17
        /*006a*/ 	.short	(.L_26539 - .L_26538)
.L_26538:
        /*006c*/ 	.word	0x00000000
        /*0070*/ 	.short	0x000f
        /*0072*/ 	.short	0x0068
        /*0074*/ 	.byte	0x00, 0xf5, 0x21, 0x00


	//----- nvinfo : EIATTR_KPARAM_INFO
	.align		4
.L_26539:
        /*0078*/ 	.byte	0x04, 0x17
        /*007a*/ 	.short	(.L_26541 - .L_26540)
.L_26540:
        /*007c*/ 	.word	0x00000000
        /*0080*/ 	.short	0x000e
        /*0082*/ 	.short	0x0060
        /*0084*/ 	.byte	0x00, 0xf0, 0x11, 0x00


	//----- nvinfo : EIATTR_KPARAM_INFO
	.align		4
.L_26541:
        /*0088*/ 	.byte	0x04, 0x17
        /*008a*/ 	.short	(.L_26543 - .L_26542)
.L_26542:
        /*008c*/ 	.word	0x00000000
        /*0090*/ 	.short	0x000d
        /*0092*/ 	.short	0x005c
        /*0094*/ 	.byte	0x00, 0xf0, 0x11, 0x00


	//----- nvinfo : EIATTR_KPARAM_INFO
	.align		4
.L_26543:
        /*0098*/ 	.byte	0x04, 0x17
        /*009a*/ 	.short	(.L_26545 - .L_26544)
.L_26544:
        /*009c*/ 	.word	0x00000000
        /*00a0*/ 	.short	0x000c
        /*00a2*/ 	.short	0x0058
        /*00a4*/ 	.byte	0x00, 0xf0, 0x11, 0x00


	//----- nvinfo : EIATTR_KPARAM_INFO
	.align		4
.L_26545:
        /*00a8*/ 	.byte	0x04, 0x17
        /*00aa*/ 	.short	(.L_26547 - .L_26546)
.L_26546:
        /*00ac*/ 	.word	0x00000000
        /*00b0*/ 	.short	0x000b
        /*00b2*/ 	.short	0x0050
        /*00b4*/ 	.byte	0x00, 0xf5, 0x21, 0x00


	//----- nvinfo : EIATTR_KPARAM_INFO
	.align		4
.L_26547:
        /*00b8*/ 	.byte	0x04, 0x17
        /*00ba*/ 	.short	(.L_26549 - .L_26548)
.L_26548:
        /*00bc*/ 	.word	0x00000000
        /*00c0*/ 	.short	0x000a
        /*00c2*/ 	.short	0x0048
        /*00c4*/ 	.byte	0x00, 0xf0, 0x11, 0x00


	//----- nvinfo : EIATTR_KPARAM_INFO
	.align		4
.L_26549:
        /*00c8*/ 	.byte	0x04, 0x17
        /*00ca*/ 	.short	(.L_26551 - .L_26550)
.L_26550:
        /*00cc*/ 	.word	0x00000000
        /*00d0*/ 	.short	0x0009
        /*00d2*/ 	.short	0x0040
        /*00d4*/ 	.byte	0x00, 0xf5, 0x21, 0x00


	//----- nvinfo : EIATTR_KPARAM_INFO
	.align		4
.L_26551:
        /*00d8*/ 	.byte	0x04, 0x17
        /*00da*/ 	.short	(.L_26553 - .L_26552)
.L_26552:
        /*00dc*/ 	.word	0x00000000
        /*00e0*/ 	.short	0x0008
        /*00e2*/ 	.short	0x0038
        /*00e4*/ 	.byte	0x00, 0xf5, 0x21, 0x00


	//----- nvinfo : EIATTR_KPARAM_INFO
	.align		4
.L_26553:
        /*00e8*/ 	.byte	0x04, 0x17
        /*00ea*/ 	.short	(.L_26555 - .L_26554)
.L_26554:
        /*00ec*/ 	.word	0x00000000
        /*00f0*/ 	.short	0x0007
        /*00f2*/ 	.short	0x0034
        /*00f4*/ 	.byte	0x00, 0xf0, 0x11, 0x00


	//----- nvinfo : EIATTR_KPARAM_INFO
	.align		4
.L_26555:
        /*00f8*/ 	.byte	0x04, 0x17
        /*00fa*/ 	.short	(.L_26557 - .L_26556)
.L_26556:
        /*00fc*/ 	.word	0x00000000
        /*0100*/ 	.short	0x0006
        /*0102*/ 	.short	0x0030
        /*0104*/ 	.byte	0x00, 0xf0, 0x11, 0x00


	//----- nvinfo : EIATTR_KPARAM_INFO
	.align		4
.L_26557:
        /*0108*/ 	.byte	0x04, 0x17
        /*010a*/ 	.short	(.L_26559 - .L_26558)
.L_26558:
        /*010c*/ 	.word	0x00000000
        /*0110*/ 	.short	0x0005
        /*0112*/ 	.short	0x0028
        /*0114*/ 	.byte	0x00, 0xf5, 0x21, 0x00


	//----- nvinfo : EIATTR_KPARAM_INFO
	.align		4
.L_26559:
        /*0118*/ 	.byte	0x04, 0x17
        /*011a*/ 	.short	(.L_26561 - .L_26560)
.L_26560:
        /*011c*/ 	.word	0x00000000
        /*0120*/ 	.short	0x0004
        /*0122*/ 	.short	0x0020
        /*0124*/ 	.byte	0x00, 0xf5, 0x21, 0x00


	//----- nvinfo : EIATTR_KPARAM_INFO
	.align		4
.L_26561:
        /*0128*/ 	.byte	0x04, 0x17
        /*012a*/ 	.short	(.L_26563 - .L_26562)
.L_26562:
        /*012c*/ 	.word	0x00000000
        /*0130*/ 	.short	0x0003
        /*0132*/ 	.short	0x0018
        /*0134*/ 	.byte	0x00, 0xf5, 0x21, 0x00


	//----- nvinfo : EIATTR_KPARAM_INFO
	.align		4
.L_26563:
        /*0138*/ 	.byte	0x04, 0x17
        /*013a*/ 	.short	(.L_26565 - .L_26564)
.L_26564:
        /*013c*/ 	.word	0x00000000
        /*0140*/ 	.short	0x0002
        /*0142*/ 	.short	0x0010
        /*0144*/ 	.byte	0x00, 0xf5, 0x21, 0x00


	//----- nvinfo : EIATTR_KPARAM_INFO
	.align		4
.L_26565:
        /*0148*/ 	.byte	0x04, 0x17
        /*014a*/ 	.short	(.L_26567 - .L_26566)
.L_26566:
        /*014c*/ 	.word	0x00000000
        /*0150*/ 	.short	0x0001
        /*0152*/ 	.short	0x0008
        /*0154*/ 	.byte	0x00, 0xf5, 0x21, 0x00


	//----- nvinfo : EIATTR_KPARAM_INFO
	.align		4
.L_26567:
        /*0158*/ 	.byte	0x04, 0x17
        /*015a*/ 	.short	(.L_26569 - .L_26568)
.L_26568:
        /*015c*/ 	.word	0x00000000
        /*0160*/ 	.short	0x0000
        /*0162*/ 	.short	0x0000
        /*0164*/ 	.byte	0x00, 0xf5, 0x21, 0x00


	//----- nvinfo : EIATTR_SPARSE_MMA_MASK
	.align		4
.L_26569:
        /*0168*/ 	.byte	0x03, 0x50
        /*016a*/ 	.short	0x0000


	//----- nvinfo : EIATTR_MAXREG_COUNT
	.align		4
        /*016c*/ 	.byte	0x03, 0x1b
        /*016e*/ 	.short	0x00ff


	//----- nvinfo : EIATTR_NUM_BARRIERS
	.align		4
        /*0170*/ 	.byte	0x02, 0x4c
        /*0172*/ 	.byte	0x01
	.zero		1


	//----- nvinfo : EIATTR_MERCURY_ISA_VERSION
	.align		4
        /*0174*/ 	.byte	0x03, 0x5f
        /*0176*/ 	.short	0x0101


	//----- nvinfo : EIATTR_COOP_GROUP_MASK_REGIDS
	.align		4
        /*0178*/ 	.byte	0x04, 0x29
        /*017a*/ 	.short	(.L_26571 - .L_26570)


	//   ....[0]....
.L_26570:
        /*017c*/ 	.word	0xffffffff


	//   ....[1]....
        /*0180*/ 	.word	0xffffffff


	//   ....[2]....
        /*0184*/ 	.word	0xffffffff


	//   ....[3]....
        /*0188*/ 	.word	0xffffffff


	//   ....[4]....
        /*018c*/ 	.word	0xffffffff


	//   ....[5]....
        /*0190*/ 	.word	0xffffffff


	//   ....[6]....
        /*0194*/ 	.word	0xffffffff


	//   ....[7]....
        /*0198*/ 	.word	0xffffffff


	//   ....[8]....
        /*019c*/ 	.word	0xffffffff


	//   ....[9]....
        /*01a0*/ 	.word	0xffffffff


	//   ....[10]....
        /*01a4*/ 	.word	0xffffffff


	//   ....[11]....
        /*01a8*/ 	.word	0xffffffff


	//   ....[12]....
        /*01ac*/ 	.word	0xffffffff


	//   ....[13]....
        /*01b0*/ 	.word	0xffffffff


	//   ....[14]....
        /*01b4*/ 	.word	0xffffffff


	//   ....[15]....
        /*01b8*/ 	.word	0xffffffff


	//   ....[16]....
        /*01bc*/ 	.word	0x0500000e


	//   ....[17]....
        /*01c0*/ 	.word	0x0500000e


	//   ....[18]....
        /*01c4*/ 	.word	0x0500000e


	//   ....[19]....
        /*01c8*/ 	.word	0x0500000e


	//   ....[20]....
        /*01cc*/ 	.word	0x0500000e


	//----- nvinfo : EIATTR_COOP_GROUP_INSTR_OFFSETS
	.align		4
.L_26571:
        /*01d0*/ 	.byte	0x04, 0x28
        /*01d2*/ 	.short	(.L_26573 - .L_26572)


	//   ....[0]....
.L_26572:
        /*01d4*/ 	.word	0x00001310


	//   ....[1]....
        /*01d8*/ 	.word	0x00001330


	//   ....[2]....
        /*01dc*/ 	.word	0x00001550


	//   ....[3]....
        /*01e0*/ 	.word	0x00001570


	//   ....[4]....
        /*01e4*/ 	.word	0x00001590


	//   ....[5]....
        /*01e8*/ 	.word	0x000016b0


	//   ....[6]....
        /*01ec*/ 	.word	0x000016d0


	//   ....[7]....
        /*01f0*/ 	.word	0x00001700


	//   ....[8]....
        /*01f4*/ 	.word	0x00002560


	//   ....[9]....
        /*01f8*/ 	.word	0x00002590


	//   ....[10]....
        /*01fc*/ 	.word	0x000025b0


	//   ....[11]....
        /*0200*/ 	.word	0x000025d0


	//   ....[12]....
        /*0204*/ 	.word	0x000025f0


	//   ....[13]....
        /*0208*/ 	.word	0x00002640


	//   ....[14]....
        /*020c*/ 	.word	0x00002660


	//   ....[15]....
        /*0210*/ 	.word	0x00002680


	//   ....[16]....
        /*0214*/ 	.word	0x00004e90


	//   ....[17]....
        /*0218*/ 	.word	0x00004f20


	//   ....[18]....
        /*021c*/ 	.word	0x00004fc0


	//   ....[19]....
        /*0220*/ 	.word	0x00005050


	//   ....[20]....
        /*0224*/ 	.word	0x000050c0


	//----- nvinfo : EIATTR_VRC_CTA_INIT_COUNT
	.align		4
.L_26573:
        /*0228*/ 	.byte	0x02, 0x4a
	.zero		1
	.zero		1


	//----- nvinfo : EIATTR_EXIT_INSTR_OFFSETS
	.align		4
        /*022c*/ 	.byte	0x04, 0x1c
        /*022e*/ 	.short	(.L_26575 - .L_26574)


	//   ....[0]....
.L_26574:
        /*0230*/ 	.word	0x000000d0


	//   ....[1]....
        /*0234*/ 	.word	0x00004d40


	//   ....[2]....
        /*0238*/ 	.word	0x00004e20


	//----- nvinfo : EIATTR_CRS_STACK_SIZE
	.align		4
.L_26575:
        /*023c*/ 	.byte	0x04, 0x1e
        /*023e*/ 	.short	(.L_26577 - .L_26576)
.L_26576:
        /*0240*/ 	.word	0x00000000


	//----- nvinfo : EIATTR_CBANK_PARAM_SIZE
	.align		4
.L_26577:
        /*0244*/ 	.byte	0x03, 0x19
        /*0246*/ 	.short	0x008c


	//----- nvinfo : EIATTR_PARAM_CBANK
	.align		4
        /*0248*/ 	.byte	0x04, 0x0a
        /*024a*/ 	.short	(.L_26579 - .L_26578)
	.align		4
.L_26578:
        /*024c*/ 	.word	index@(.nv.constant0._ZN4vllm25paged_attention_v2_kernelI13__nv_bfloat16S1_Li32ELi8ELi128ELNS_18Fp8KVCacheDataTypeE0ELb1ELi512EEEvPfS3_PT_PKS4_PKT0_SA_ifPKiSC_iPKfiiiSE_SE_iiiii)
        /*0250*/ 	.short	0x0380
        /*0252*/ 	.short	0x008c


	//----- nvinfo : EIATTR_SW_WAR
	.align		4
.L_26579:
        /*0254*/ 	.byte	0x04, 0x36
        /*0256*/ 	.short	(.L_26581 - .L_26580)
.L_26580:
        /*0258*/ 	.word	0x00000008
.L_26581:


//--------------------- .nv.info._ZN4vllm25paged_attention_v2_kernelIttLi256ELi32ELi128ELNS_18Fp8KVCacheDataTypeE0ELb0ELi512EEEvPfS2_PT_PKS3_PKT0_S9_ifPKiSB_iPKfiiiSD_SD_iiiii --------------------------
	.section	.nv.info._ZN4vllm25paged_attention_v2_kernelIttLi256ELi32ELi128ELNS_18Fp8KVCacheDataTypeE0ELb0ELi512EEEvPfS2_PT_PKS3_PKT0_S9_ifPKiSB_iPKfiiiSD_SD_iiiii,"",@"SHT_CUDA_INFO"
	.sectionflags	@""
	.align	4


	//----- nvinfo : EIATTR_CUDA_API_VERSION
	.align		4
        /*0000*/ 	.byte	0x04, 0x37
        /*0002*/ 	.short	(.L_26583 - .L_26582)
.L_26582:
        /*0004*/ 	.word	0x00000082


	//----- nvinfo : EIATTR_KPARAM_INFO
	.align		4
.L_26583:
        /*0008*/ 	.byte	0x04, 0x17
        /*000a*/ 	.short	(.L_26585 - .L_26584)
.L_26584:
        /*000c*/ 	.word	0x00000000
        /*0010*/ 	.short	0x0015
        /*0012*/ 	.short	0x0088
        /*0014*/ 	.byte	0x00, 0xf0, 0x11, 0x00


	//----- nvinfo : EIATTR_KPARAM_INFO
	.align		4
.L_26585:
        /*0018*/ 	.byte	0x04, 0x17
        /*001a*/ 	.short	(.L_26587 - .L_26586)
.L_26586:
        /*001c*/ 	.word	0x00000000
        /*0020*/ 	.short	0x0014
        /*0022*/ 	.short	0x0084
        /*0024*/ 	.byte	0x00, 0xf0, 0x11, 0x00


	//----- nvinfo : EIATTR_KPARAM_INFO
	.align		4
.L_26587:
        /*0028*/ 	.byte	0x04, 0x17
        /*002a*/ 	.short	(.L_26589 - .L_26588)
.L_26588:
        /*002c*/ 	.word	0x00000000
        /*0030*/ 	.short	0x0013
        /*0032*/ 	.short	0x0080
        /*0034*/ 	.byte	0x00, 0xf0, 0x11, 0x00


	//----- nvinfo : EIATTR_KPARAM_INFO
	.align		4
.L_26589:
        /*0038*/ 	.byte	0x04, 0x17
        /*003a*/ 	.short	(.L_26591 - .L_26590)
.L_26590:
        /*003c*/ 	.word	0x00000000
        /*0040*/ 	.short	0x0012
        /*0042*/ 	.short	0x007c
        /*0044*/ 	.byte	0x00, 0xf0, 0x11, 0x00


	//----- nvinfo : EIATTR_KPARAM_INFO
	.align		4
.L_26591:
        /*0048*/ 	.byte	0x04, 0x17
        /*004a*/ 	.short	(.L_26593 - .L_26592)
.L_26592:
        /*004c*/ 	.word	0x00000000
        /*0050*/ 	.short	0x0011
        /*0052*/ 	.short	0x0078
        /*0054*/ 	.byte	0x00, 0xf0, 0x11, 0x00


	//----- nvinfo : EIATTR_KPARAM_INFO
	.align		4
.L_26593:
        /*0058*/ 	.byte	0x04, 0x17
        /*005a*/ 	.short	(.L_26595 - .L_26594)
.L_26594:
        /*005c*/ 	.word	0x00000000
        /*0060*/ 	.short	0x0010
        /*0062*/ 	.short	0x0070
        /*0064*/ 	.byte	0x00, 0xf5, 0x21, 0x00


	//----- nvinfo : EIATTR_KPARAM_INFO
	.align		4
.L_26595:
        /*0068*/ 	.byte	0x04, 0x17
        /*006a*/ 	.short	(.L_26597 - .L_26596)
.L_26596:
        /*006c*/ 	.word	0x00000000
        /*0070*/ 	.short	0x000f
        /*0072*/ 	.short	0x0068
        /*0074*/ 	.byte	0x00, 0xf5, 0x21, 0x00


	//----- nvinfo : EIATTR_KPARAM_INFO
	.align		4
.L_26597:
        /*0078*/ 	.byte	0x04, 0x17
        /*007a*/ 	.short	(.L_26599 - .L_26598)
.L_26598:
        /*007c*/ 	.word	0x00000000
        /*0080*/ 	.short	0x000e
        /*0082*/ 	.short	0x0060
        /*0084*/ 	.byte	0x00, 0xf0, 0x11, 0x00


	//----- nvinfo : EIATTR_KPARAM_INFO
	.align		4
.L_26599:
        /*0088*/ 	.byte	0x04, 0x17
        /*008a*/ 	.short	(.L_26601 - .L_26600)
.L_26600:
        /*008c*/ 	.word	0x00000000
        /*0090*/ 	.short	0x000d
        /*0092*/ 	.short	0x005c
        /*0094*/ 	.byte	0x00, 0xf0, 0x11, 0x00


	//----- nvinfo : EIATTR_KPARAM_INFO
	.align		4
.L_26601:
        /*0098*/ 	.byte	0x04, 0x17
        /*009a*/ 	.short	(.L_26603 - .L_26602)
.L_26602:
        /*009c*/ 	.word	0x00000000
        /*00a0*/ 	.short	0x000c
        /*00a2*/ 	.short	0x0058
        /*00a4*/ 	.byte	0x00, 0xf0, 0x11, 0x00


	//----- nvinfo : EIATTR_KPARAM_INFO
	.align		4
.L_26603:
        /*00a8*/ 	.byte	0x04, 0x17
        /*00aa*/ 	.short	(.L_26605 - .L_26604)
.L_26604:
        /*00ac*/ 	.word	0x00000000
        /*00b0*/ 	.short	0x000b
        /*00b2*/ 	.short	0x0050
        /*00b4*/ 	.byte	0x00, 0xf5, 0x21, 0x00


	//----- nvinfo : EIATTR_KPARAM_INFO
	.align		4
.L_26605:
        /*00b8*/ 	.byte	0x04, 0x17
        /*00ba*/ 	.short	(.L_26607 - .L_26606)
.L_26606:
        /*00bc*/ 	.word	0x00000000
        /*00c0*/ 	.short	0x000a
        /*00c2*/ 	.short	0x0048
        /*00c4*/ 	.byte	0x00, 0xf0, 0x11, 0x00


	//----- nvinfo : EIATTR_KPARAM_INFO
	.align		4
.L_26607:
        /*00c8*/ 	.byte	0x04, 0x17
        /*00ca*/ 	.short	(.L_26609 - .L_26608)
.L_26608:
        /*00cc*/ 	.word	0x00000000
        /*00d0*/ 	.short	0x0009
        /*00d2*/ 	.short	0x0040
        /*00d4*/ 	.byte	0x00, 0xf5, 0x21, 0x00


	//----- nvinfo : EIATTR_KPARAM_INFO
	.align		4
.L_26609:
        /*00d8*/ 	.byte	0x04, 0x17
        /*00da*/ 	.short	(.L_26611 - .L_26610)
.L_26610:
        /*00dc*/ 	.word	0x00000000
        /*00e0*/ 	.short	0x0008
        /*00e2*/ 	.short	0x0038
        /*00e4*/ 	.byte	0x00, 0xf5, 0x21, 0x00


	//----- nvinfo : EIATTR_KPARAM_INFO
	.align		4
.L_26611:
        /*00e8*/ 	.byte	0x04, 0x17
        /*00ea*/ 	.short	(.L_26613 - .L_26612)
.L_26612:
        /*00ec*/ 	.word	0x00000000
        /*00f0*/ 	.short	0x0007
        /*00f2*/ 	.short	0x0034
        /*00f4*/ 	.byte	0x00, 0xf0, 0x11, 0x00


	//----- nvinfo : EIATTR_KPARAM_INFO
	.align		4
.L_26613:
        /*00f8*/ 	.byte	0x04, 0x17
        /*00fa*/ 	.short	(.L_26615 - .L_26614)
.L_26614:
        /*00fc*/ 	.word	0x00000000
        /*0100*/ 	.short	0x0006
        /*0102*/ 	.short	0x0030
        /*0104*/ 	.byte	0x00, 0xf0, 0x11, 0x00


	//----- nvinfo : EIATTR_KPARAM_INFO
	.align		4
.L_26615:
        /*0108*/ 	.byte	0x04, 0x17
        /*010a*/ 	.short	(.L_26617 - .L_26616)
.L_26616:
        /*010c*/ 	.word	0x00000000
        /*0110*/ 	.short	0x0005
        /*0112*/ 	.short	0x0028
        /*0114*/ 	.byte	0x00, 0xf5, 0x21, 0x00


	//----- nvinfo : EIATTR_KPARAM_INFO
	.align		4
.L_26617:
        /*0118*/ 	.byte	0x04, 0x17
        /*011a*/ 	.short	(.L_26619 - .L_26618)
.L_26618:
        /*011c*/ 	.word	0x00000000
        /*0120*/ 	.short	0x0004
        /*0122*/ 	.short	0x0020
        /*0124*/ 	.byte	0x00, 0xf5, 0x21, 0x00


	//----- nvinfo : EIATTR_KPARAM_INFO
	.align		4
.L_26619:
        /*0128*/ 	.byte	0x04, 0x17
        /*012a*/ 	.short	(.L_26621 - .L_26620)
.L_26620:
        /*012c*/ 	.word	0x00000000
        /*0130*/ 	.short	0x0003
        /*0132*/ 	.short	0x0018
        /*0134*/ 	.byte	0x00, 0xf5, 0x21, 0x00


	//----- nvinfo : EIATTR_KPARAM_INFO
	.align		4
.L_26621:
        /*0138*/ 	.byte	0x04, 0x17
        /*013a*/ 	.short	(.L_26623 - .L_26622)
.L_26622:
        /*013c*/ 	.word	0x00000000
        /*0140*/ 	.short	0x0002
        /*0142*/ 	.short	0x0010
        /*0144*/ 	.byte	0x00, 0xf5, 0x21, 0x00


	//----- nvinfo : EIATTR_KPARAM_INFO
	.align		4
.L_26623:
        /*0148*/ 	.byte	0x04, 0x17
        /*014a*/ 	.short	(.L_26625 - .L_26624)
.L_26624:
        /*014c*/ 	.word	0x00000000
        /*0150*/ 	.short	0x0001
        /*0152*/ 	.short	0x0008
        /*0154*/ 	.byte	0x00, 0xf5, 0x21, 0x00


	//----- nvinfo : EIATTR_KPARAM_INFO
	.align		4
.L_26625:
        /*0158*/ 	.byte	0x04, 0x17
        /*015a*/ 	.short	(.L_26627 - .L_26626)
.L_26626:
        /*015c*/ 	.word	0x00000000
        /*0160*/ 	.short	0x0000
        /*0162*/ 	.short	0x0000
        /*0164*/ 	.byte	0x00, 0xf5, 0x21, 0x00


	//----- nvinfo : EIATTR_SPARSE_MMA_MASK
	.align		4
.L_26627:
        /*0168*/ 	.byte	0x03, 0x50
        /*016a*/ 	.short	0x0000


	//----- nvinfo : EIATTR_MAXREG_COUNT
	.align		4
        /*016c*/ 	.byte	0x03, 0x1b
        /*016e*/ 	.short	0x00ff


	//----- nvinfo : EIATTR_NUM_BARRIERS
	.align		4
        /*0170*/ 	.byte	0x02, 0x4c
        /*0172*/ 	.byte	0x01
	.zero		1


	//----- nvinfo : EIATTR_MERCURY_ISA_VERSION
	.align		4
        /*0174*/ 	.byte	0x03, 0x5f
        /*0176*/ 	.short	0x0101


	//----- nvinfo : EIATTR_COOP_GROUP_MASK_REGIDS
	.align		4
        /*0178*/ 	.byte	0x04, 0x29
        /*017a*/ 	.short	(.L_26629 - .L_26628)


	//   ....[0]....
.L_26628:
        /*017c*/ 	.word	0xffffffff


	//   ....[1]....
        /*0180*/ 	.word	0xffffffff


	//   ....[2]....
        /*0184*/ 	.word	0xffffffff


	//   ....[3]....
        /*0188*/ 	.word	0xffffffff


	//   ....[4]....
        /*018c*/ 	.word	0xffffffff


	//   ....[5]....
        /*0190*/ 	.word	0xffffffff


	//   ....[6]....
        /*0194*/ 	.word	0xffffffff


	//   ....[7]....
        /*0198*/ 	.word	0xffffffff


	//   ....[8]....
        /*019c*/ 	.word	0xffffffff


	//   ....[9]....
        /*01a0*/ 	.word	0xffffffff


	//   ....[10]....
        /*01a4*/ 	.word	0xffffffff


	//   ....[11]....
        /*01a8*/ 	.word	0xffffffff


	//   ....[12]....
        /*01ac*/ 	.word	0xffffffff


	//   ....[13]....
        /*01b0*/ 	.word	0xffffffff


	//   ....[14]....
        /*01b4*/ 	.word	0xffffffff


	//   ....[15]....
        /*01b8*/ 	.word	0xffffffff


	//   ....[16]....
        /*01bc*/ 	.word	0xffffffff


	//   ....[17]....
        /*01c0*/ 	.word	0xffffffff


	//   ....[18]....
        /*01c4*/ 	.word	0xffffffff


	//   ....[19]....
        /*01c8*/ 	.word	0xffffffff


	//   ....[20]....
        /*01cc*/ 	.word	0xffffffff


	//   ....[21]....
        /*01d0*/ 	.word	0xffffffff


	//   ....[22]....
        /*01d4*/ 	.word	0xffffffff


	//   ....[23]....
        /*01d8*/ 	.word	0xffffffff


	//   ....[24]....
        /*01dc*/ 	.word	0xffffffff


	//   ....[25]....
        /*01e0*/ 	.word	0xffffffff


	//   ....[26]....
        /*01e4*/ 	.word	0xffffffff


	//   ....[27]....
        /*01e8*/ 	.word	0xffffffff


	//   ....[28]....
        /*01ec*/ 	.word	0xffffffff


	//   ....[29]....
        /*01f0*/ 	.word	0xffffffff


	//   ....[30]....
        /*01f4*/ 	.word	0xffffffff


	//   ....[31]....
        /*01f8*/ 	.word	0xffffffff


	//   ....[32]....
        /*01fc*/ 	.word	0xffffffff


	//   ....[33]....
        /*0200*/ 	.word	0xffffffff


	//   ....[34]....
        /*0204*/ 	.word	0xffffffff


	//   ....[35]....
        /*0208*/ 	.word	0xffffffff


	//   ....[36]....
        /*020c*/ 	.word	0xffffffff


	//   ....[37]....
        /*0210*/ 	.word	0xffffffff


	//   ....[38]....
        /*0214*/ 	.word	0xffffffff


	//   ....[39]....
        /*0218*/ 	.word	0xffffffff


	//   ....[40]....
        /*021c*/ 	.word	0xffffffff


	//   ....[41]....
        /*0220*/ 	.word	0xffffffff


	//   ....[42]....
        /*0224*/ 	.word	0xffffffff


	//   ....[43]....
        /*0228*/ 	.word	0xffffffff


	//   ....[44]....
        /*022c*/ 	.word	0xffffffff


	//   ....[45]....
        /*0230*/ 	.word	0xffffffff


	//   ....[46]....
        /*0234*/ 	.word	0xffffffff


	//   ....[47]....
        /*0238*/ 	.word	0xffffffff


	//   ....[48]....
        /*023c*/ 	.word	0xffffffff


	//   ....[49]....
        /*0240*/ 	.word	0xffffffff


	//   ....[50]....
        /*0244*/ 	.word	0xffffffff


	//   ....[51]....
        /*0248*/ 	.word	0xffffffff


	//   ....[52]....
        /*024c*/ 	.word	0xffffffff


	//   ....[53]....
        /*0250*/ 	.word	0xffffffff


	//   ....[54]....
        /*0254*/ 	.word	0xffffffff


	//   ....[55]....
        /*0258*/ 	.word	0xffffffff


	//   ....[56]....
        /*025c*/ 	.word	0xffffffff


	//   ....[57]....
        /*0260*/ 	.word	0xffffffff


	//   ....[58]....
        /*0264*/ 	.word	0xffffffff


	//   ....[59]....
        /*0268*/ 	.word	0xffffffff


	//   ....[60]....
        /*026c*/ 	.word	0xffffffff


	//   ....[61]....
        /*0270*/ 	.word	0xffffffff


	//   ....[62]....
        /*0274*/ 	.word	0xffffffff


	//   ....[63]....
        /*0278*/ 	.word	0xffffffff


	//   ....[64]....
        /*027c*/ 	.word	0xffffffff


	//   ....[65]....
        /*0280*/ 	.word	0xffffffff


	//   ....[66]....
        /*0284*/ 	.word	0xffffffff


	//   ....[67]....
        /*0288*/ 	.word	0xffffffff


	//   ....[68]....
        /*028c*/ 	.word	0xffffffff


	//   ....[69]....
        /*0290*/ 	.word	0xffffffff


	//   ....[70]....
        /*0294*/ 	.word	0xffffffff


	//   ....[71]....
        /*0298*/ 	.word	0xffffffff


	//   ....[72]....
        /*029c*/ 	.word	0xffffffff


	//   ....[73]....
        /*02a0*/ 	.word	0xffffffff


	//   ....[74]....
        /*02a4*/ 	.word	0xffffffff


	//   ....[75]....
        /*02a8*/ 	.word	0xffffffff


	//   ....[76]....
        /*02ac*/ 	.word	0xffffffff


	//   ....[77]....
        /*02b0*/ 	.word	0xffffffff


	//   ....[78]....
        /*02b4*/ 	.word	0xffffffff


	//   ....[79]....
        /*02b8*/ 	.word	0xffffffff


	//----- nvinfo : EIATTR_COOP_GROUP_INSTR_OFFSETS
	.align		4
.L_26629:
        /*02bc*/ 	.byte	0x04, 0x28
        /*02be*/ 	.short	(.L_26631 - .L_26630)


	//   ....[0]....
.L_26630:
        /*02c0*/ 	.word	0x00003e70


	//   ....[1]....
        /*02c4*/ 	.word	0x00003ed0


	//   ....[2]....
        /*02c8*/ 	.word	0x00003f40


	//   ....[3]....
        /*02cc*/ 	.word	0x00003f80


	//   ....[4]....
        /*02d0*/ 	.word	0x00003fc0


	//   ....[5]....
        /*02d4*/ 	.word	0x00004010


	//   ....[6]....
        /*02d8*/ 	.word	0x00004040


	//   ....[7]....
        /*02dc*/ 	.word	0x000040e0


	//   ....[8]....
        /*02e0*/ 	.word	0x00004f30


	//   ....[9]....
        /*02e4*/ 	.word	0x00004f70


	//   ....[10]....
        /*02e8*/ 	.word	0x00004f90


	//   ....[11]....
        /*02ec*/ 	.word	0x00004fb0


	//   ....[12]....
        /*02f0*/ 	.word	0x00004fd0


	//   ....[13]....
        /*02f4*/ 	.word	0x00005020


	//   ....[14]....
        /*02f8*/ 	.word	0x00005040


	//   ....[15]....
        /*02fc*/ 	.word	0x00005060


	//   ....[16]....
        /*0300*/ 	.word	0x0000b530


	//   ....[17]....
        /*0304*/ 	.word	0x0000b570


	//   ....[18]....
        /*0308*/ 	.word	0x0000b580


	//   ....[19]....
        /*030c*/ 	.word	0x0000b590


	//   ....[20]....
        /*0310*/ 	.word	0x0000b5a0


	//   ....[21]....
        /*0314*/ 	.word	0x0000b5b0


	//   ....[22]....
        /*0318*/ 	.word	0x0000b5c0


	//   ....[23]....
        /*031c*/ 	.word	0x0000b5e0


	//   ....[24]....
        /*0320*/ 	.word	0x0000b600


	//   ....[25]....
        /*0324*/ 	.word	0x0000b620


	//   ....[26]....
        /*0328*/ 	.word	0x0000b640


	//   ....[27]....
        /*032c*/ 	.word	0x0000b660


	//   ....[28]....
        /*0330*/ 	.word	0x0000b680


	//   ....[29]....
        /*0334*/ 	.word	0x0000b6a0


	//   ....[30]....
        /*0338*/ 	.word	0x0000b6c0


	//   ....[31]....
        /*033c*/ 	.word	0x0000b6e0


	//   ....[32]....
        /*0340*/ 	.word	0x0000b700


	//   ....[33]....
        /*0344*/ 	.word	0x0000b720


	//   ....[34]....
        /*0348*/ 	.word	0x0000b740


	//   ....[35]....
        /*034c*/ 	.word	0x0000b760


	//   ....[36]....
        /*0350*/ 	.word	0x0000b780


	//   ....[37]....
        /*0354*/ 	.word	0x0000b7a0


	//   ....[38]....
        /*0358*/ 	.word	0x0000b7c0


	//   ....[39]....
        /*035c*/ 	.word	0x0000b7e0


	//   ....[40]....
        /*0360*/ 	.word	0x0000b800


	//   ....[41]....
        /*0364*/ 	.word	0x0000b820


	//   ....[42]....
        /*0368*/ 	.word	0x0000b850


	//   ....[43]....
        /*036c*/ 	.word	0x0000b880


	//   ....[44]....
        /*0370*/ 	.word	0x0000b8a0


	//   ....[45]....
        /*0374*/ 	.word	0x0000b8c0


	//   ....[46]....
        /*0378*/ 	.word	0x0000b8e0


	//   ....[47]....
        /*037c*/ 	.word	0x0000b900


	//   ....[48]....
        /*0380*/ 	.word	0x0000b920


	//   ....[49]....
        /*0384*/ 	.word	0x0000b940


	//   ....[50]....
        /*0388*/ 	.word	0x0000b960


	//   ....[51]....
        /*038c*/ 	.word	0x0000b980


	//   ....[52]....
        /*0390*/ 	.word	0x0000b9a0


	//   ....[53]....
        /*0394*/ 	.word	0x0000b9c0


	//   ....[54]....
        /*0398*/ 	.word	0x0000b9e0


	//   ....[55]....
        /*039c*/ 	.word	0x0000ba00


	//   ....[56]....
        /*03a0*/ 	.word	0x0000ba30


	//   ....[57]....
        /*03a4*/ 	.word	0x0000ba50


	//   ....[58]....
        /*03a8*/ 	.word	0x0000ba70


	//   ....[59]....
        /*03ac*/ 	.word	0x0000ba90


	//   ....[60]....
        /*03b0*/ 	.word	0x0000bab0


	//   ....[61]....
        /*03b4*/ 	.word	0x0000bad0


	//   ....[62]....
        /*03b8*/ 	.word	0x0000bae0


	//   ....[63]....
        /*03bc*/ 	.word	0x0000bb10


	//   ....[64]....
        /*03c0*/ 	.word	0x0000bb30


	//   ....[65]....
        /*03c4*/ 	.word	0x0000bb50


	//   ....[66]....
        /*03c8*/ 	.word	0x0000bb70


	//   ....[67]....
        /*03cc*/ 	.word	0x0000bb90


	//   ....[68]....
        /*03d0*/ 	.word	0x0000bbb0


	//   ....[69]....
        /*03d4*/ 	.word	0x0000bbd0


	//   ....[70]....
        /*03d8*/ 	.word	0x0000bbf0


	//   ....[71]....
        /*03dc*/ 	.word	0x0000bc10


	//   ....[72]....
        /*03e0*/ 	.word	0x0000bc30


	//   ....[73]....
        /*03e4*/ 	.word	0x0000bc50


	//   ....[74]....
        /*03e8*/ 	.word	0x0000bc70


	//   ....[75]....
        /*03ec*/ 	.word	0x0000bc90


	//   ....[76]....
        /*03f0*/ 	.word	0x0000bcb0


	//   ....[77]....
        /*03f4*/ 	.word	0x0000bcd0


	//   ....[78]....
        /*03f8*/ 	.word	0x0000bcf0


	//   ....[79]....
        /*03fc*/ 	.word	0x0000bd10


	//----- nvinfo : EIATTR_VRC_CTA_INIT_COUNT
	.align		4
.L_26631:
        /*0400*/ 	.byte	0x02, 0x4a
	.zero		1
	.zero		1


	//----- nvinfo : EIATTR_EXIT_INSTR_OFFSETS
	.align		4
        /*0404*/ 	.byte	0x04, 0x1c
        /*0406*/ 	.short	(.L_26633 - .L_26632)


	//   ....[0]....
.L_26632:
        /*0408*/ 	.word	0x00000090


	//   ....[1]....
        /*040c*/ 	.word	0x0000cb90


	//   ....[2]....
        /*0410*/ 	.word	0x0000cbc0


	//   ....[3]....
        /*0414*/ 	.word	0x0000d050


	//----- nvinfo : EIATTR_CRS_STACK_SIZE
	.align		4
.L_26633:
        /*0418*/ 	.byte	0x04, 0x1e
        /*041a*/ 	.short	(.L_26635 - .L_26634)
.L_26634:
        /*041c*/ 	.word	0x00000000


	//----- nvinfo : EIATTR_CBANK_PARAM_SIZE
	.align		4
.L_26635:
        /*0420*/ 	.byte	0x03, 0x19
        /*0422*/ 	.short	0x008c


	//----- nvinfo : EIATTR_PARAM_CBANK
	.align		4
        /*0424*/ 	.byte	0x04, 0x0a
        /*0426*/ 	.short	(.L_26637 - .L_26636)
	.align		4
.L_26636:
        /*0428*/ 	.word	index@(.nv.constant0._ZN4vllm25paged_attention_v2_kernelIttLi256ELi32ELi128ELNS_18Fp8KVCacheDataTypeE0ELb0ELi512EEEvPfS2_PT_PKS3_PKT0_S9_ifPKiSB_iPKfiiiSD_SD_iiiii)
        /*042c*/ 	.short	0x0380
        /*042e*/ 	.short	0x008c


	//----- nvinfo : EIATTR_SW_WAR
	.align		4
.L_26637:
        /*0430*/ 	.byte	0x04, 0x36
        /*0432*/ 	.short	(.L_26639 - .L_26638)
.L_26638:
        /*0434*/ 	.word	0x00000008
.L_26639:


//--------------------- .nv.info._ZN4vllm25paged_attention_v2_kernelIttLi192ELi32ELi128ELNS_18Fp8KVCacheDataTypeE0ELb0ELi512EEEvPfS2_PT_PKS3_PKT0_S9_ifPKiSB_iPKfiiiSD_SD_iiiii --------------------------
	.section	.nv.info._ZN4vllm25paged_attention_v2_kernelIttLi192ELi32ELi128ELNS_18Fp8KVCacheDataTypeE0ELb0ELi512EEEvPfS2_PT_PKS3_PKT0_S9_ifPKiSB_iPKfiiiSD_SD_iiiii,"",@"SHT_CUDA_INFO"
	.sectionflags	@""
	.align	4


	//----- nvinfo : EIATTR_CUDA_API_VERSION
	.align		4
        /*0000*/ 	.byte	0x04, 0x37
        /*0002*/ 	.short	(.L_26641 - .L_26640)
.L_26640:
        /*0004*/ 	.word	0x00000082


	//----- nvinfo : EIATTR_KPARAM_INFO
	.align		4
.L_26641:
        /*0008*/ 	.byte	0x04, 0x17
        /*000a*/ 	.short	(.L_26643 - .L_26642)
.L_26642:
        /*000c*/ 	.word	0x00000000
        /*0010*/ 	.short	0x0015
        /*0012*/ 	.short	0x0088
        /*0014*/ 	.byte	0x00, 0xf0, 0x11, 0x00


	//----- nvinfo : EIATTR_KPARAM_INFO
	.align		4
.L_26643:
        /*0018*/ 	.byte	0x04, 0x17
        /*001a*/ 	.short	(.L_26645 - .L_26644)
.L_26644:
        /*001c*/ 	.word	0x00000000
        /*0020*/ 	.short	0x0014
        /*0022*/ 	.short	0x0084
        /*0024*/ 	.byte	0x00, 0xf0, 0x11, 0x00


	//----- nvinfo : EIATTR_KPARAM_INFO
	.align		4
.L_26645:
        /*0028*/ 	.byte	0x04, 0x17
        /*002a*/ 	.short	(.L_26647 - .L_26646)
.L_26646:
        /*002c*/ 	.word	0x00000000
        /*0030*/ 	.short	0x0013
        /*0032*/ 	.short	0x0080
        /*0034*/ 	.byte	0x00, 0xf0, 0x11, 0x00


	//----- nvinfo : EIATTR_KPARAM_INFO
	.align		4
.L_26647:
        /*0038*/ 	.byte	0x04, 0x17
        /*003a*/ 	.short	(.L_26649 - .L_26648)
.L_26648:
        /*003c*/ 	.word	0x00000000
        /*0040*/ 	.short	0x0012
        /*0042*/ 	.short	0x007c
        /*0044*/ 	.byte	0x00, 0xf0, 0x11, 0x00


	//----- nvinfo : EIATTR_KPARAM_INFO
	.align		4
.L_26649:
        /*0048*/ 	.byte	0x04, 0x17
        /*004a*/ 	.short	(.L_26651 - .L_26650)
.L_26650:
        /*004c*/ 	.word	0x00000000
        /*0050*/ 	.short	0x0011
        /*0052*/ 	.short	0x0078
        /*0054*/ 	.byte	0x00, 0xf0, 0x11, 0x00


	//----- nvinfo : EIATTR_KPARAM_INFO
	.align		4
.L_26651:
        /*0058*/ 	.byte	0x04, 0x17
        /*005a*/ 	.short	(.L_26653 - .L_26652)
.L_26652:
        /*005c*/ 	.word	0x00000000
        /*0060*/ 	.short	0x0010
        /*0062*/ 	.short	0x0070
        /*0064*/ 	.byte	0x00, 0xf5, 0x21, 0x00


	//----- nvinfo : EIATTR_KPARAM_INFO
	.align		4
.L_26653:
        /*0068*/ 	.byte	0x04, 0x17
        /*006a*/ 	.short	(.L_26655 - .L_26654)
.L_26654:
        /*006c*/ 	.word	0x00000000
        /*0070*/ 	.short	0x000f
        /*0072*/ 	.short	0x0068
        /*0074*/ 	.byte	0x00, 0xf5, 0x21, 0x00


	//----- nvinfo : EIATTR_KPARAM_INFO
	.align		4
.L_26655:
        /*0078*/ 	.byte	0x04, 0x17
        /*007a*/ 	.short	(.L_26657 - .L_26656)
.L_26656:
        /*007c*/ 	.word	0x00000000
        /*0080*/ 	.short	0x000e
        /*0082*/ 	.short	0x0060
        /*0084*/ 	.byte	0x00, 0xf0, 0x11, 0x00


	//----- nvinfo : EIATTR_KPARAM_INFO
	.align		4
.L_26657:
        /*0088*/ 	.byte	0x04, 0x17
        /*008a*/ 	.short	(.L_26659 - .L_26658)
.L_26658:
        /*008c*/ 	.word	0x00000000
        /*0090*/ 	.short	0x000d
        /*0092*/ 	.short	0x005c
        /*0094*/ 	.byte	0x00, 0xf0, 0x11, 0x00


	//----- nvinfo : EIATTR_KPARAM_INFO
	.align		4
.L_26659:
        /*0098*/ 	.byte	0x04, 0x17
        /*009a*/ 	.short	(.L_26661 - .L_26660)
.L_26660:
        /*009c*/ 	.word	0x00000000
        /*00a0*/ 	.short	0x000c
        /*00a2*/ 	.short	0x0058
        /*00a4*/ 	.byte	0x00, 0xf0, 0x11, 0x00


	//----- nvinfo : EIATTR_KPARAM_INFO
	.align		4
.L_26661:
        /*00a8*/ 	.byte	0x04, 0x17
        /*00aa*/ 	.short	(.L_26663 - .L_26662)
.L_26662:
        /*00ac*/ 	.word	0x00000000
        /*00b0*/ 	.short	0x000b
        /*00b2*/ 	.short	0x0050
        /*00b4*/ 	.byte	0x00, 0xf5, 0x21, 0x00


	//----- nvinfo : EIATTR_KPARAM_INFO
	.align		4
.L_26663:
        /*00b8*/ 	.byte	0x04, 0x17
        /*00ba*/ 	.short	(.L_26665 - .L_26664)
.L_26664:
        /*00bc*/ 	.word	0x00000000
        /*00c0*/ 	.short	0x000a
        /*00c2*/ 	.short	0x0048
        /*00c4*/ 	.byte	0x00, 0xf0, 0x11, 0x00


	//----- nvinfo : EIATTR_KPARAM_INFO
	.align		4
.L_26665:
        /*00c8*/ 	.byte	0x04, 0x17
        /*00ca*/ 	.short	(.L_26667 - .L_26666)
.L_26666:
        /*00cc*/ 	.word	0x00000000
        /*00d0*/ 	.short	0x0009
        /*00d2*/ 	.short	0x0040
        /*00d4*/ 	.byte	0x00, 0xf5, 0x21, 0x00


	//----- nvinfo : EIATTR_KPARAM_INFO
	.align		4
.L_26667:
        /*00d8*/ 	.byte	0x04, 0x17
        /*00da*/ 	.short	(.L_26669 - .L_26668)
.L_26668:
        /*00dc*/ 	.word	0x00000000
        /*00e0*/ 	.short	0x0008
        /*00e2*/ 	.short	0x0038
        /*00e4*/ 	.byte	0x00, 0xf5, 0x21, 0x00


	//----- nvinfo : EIATTR_KPARAM_INFO
	.align		4
.L_26669:
        /*00e8*/ 	.byte	0x04, 0x17
        /*00ea*/ 	.short	(.L_26671 - .L_26670)
.L_26670:
        /*00ec*/ 	.word	0x00000000
        /*00f0*/ 	.short	0x0007
        /*00f2*/ 	.short	0x0034
        /*00f4*/ 	.byte	0x00, 0xf0, 0x11, 0x00


	//----- nvinfo : EIATTR_KPARAM_INFO
	.align		4
.L_26671:
        /*00f8*/ 	.byte	0x04, 0x17
        /*00fa*/ 	.short	(.L_26673 - .L_26672)
.L_26672:
        /*00fc*/ 	.word	0x00000000
        /*0100*/ 	.short	0x0006
        /*0102*/ 	.short	0x0030
        /*0104*/ 	.byte	0x00, 0xf0, 0x11, 0x00


	//----- nvinfo : EIATTR_KPARAM_INFO
	.align		4
.L_26673:
        /*0108*/ 	.byte	0x04, 0x17
        /*010a*/ 	.short	(.L_26675 - .L_26674)
.L_26674:
        /*010c*/ 	.word	0x00000000
        /*0110*/ 	.short	0x0005
        /*0112*/ 	.short	0x0028
        /*0114*/ 	.byte	0x00, 0xf5, 0x21, 0x00


	//----- nvinfo : EIATTR_KPARAM_INFO
	.align		4
.L_26675:
        /*0118*/ 	.byte	0x04, 0x17
        /*011a*/ 	.short	(.L_26677 - .L_26676)
.L_26676:
        /*011c*/ 	.word	0x00000000
        /*0120*/ 	.short	0x0004
        /*0122*/ 	.short	0x0020
        /*0124*/ 	.byte	0x00, 0xf5, 0x21, 0x00


	//----- nvinfo : EIATTR_KPARAM_INFO
	.align		4
.L_26677:
        /*0128*/ 	.byte	0x04, 0x17
        /*012a*/ 	.short	(.L_26679 - .L_26678)
.L_26678:
        /*012c*/ 	.word	0x00000000
        /*0130*/ 	.short	0x0003
        /*0132*/ 	.short	0x0018
        /*0134*/ 	.byte	0x00, 0xf5, 0x21, 0x00


	//----- nvinfo : EIATTR_KPARAM_INFO
	.align		4
.L_26679:
        /*0138*/ 	.byte	0x04, 0x17
        /*013a*/ 	.short	(.L_26681 - .L_26680)
.L_26680:
        /*013c*/ 	.word	0x00000000
        /*0140*/ 	.short	0x0002
        /*0142*/ 	.short	0x0010
        /*0144*/ 	.byte	0x00, 0xf5, 0x21, 0x00


	//----- nvinfo : EIATTR_KPARAM_INFO
	.align		4
.L_26681:
        /*0148*/ 	.byte	0x04, 0x17
        /*014a*/ 	.short	(.L_26683 - .L_26682)
.L_26682:
        /*014c*/ 	.word	0x00000000
        /*0150*/ 	.short	0x0001
        /*0152*/ 	.short	0x0008
        /*0154*/ 	.byte	0x00, 0xf5, 0x21, 0x00


	//----- nvinfo : EIATTR_KPARAM_INFO
	.align		4
.L_26683:
        /*0158*/ 	.byte	0x04, 0x17
        /*015a*/ 	.short	(.L_26685 - .L_26684)
.L_26684:
        /*015c*/ 	.word	0x00000000
        /*0160*/ 	.short	0x0000
        /*0162*/ 	.short	0x0000
        /*0164*/ 	.byte	0x00, 0xf5, 0x21, 0x00


	//----- nvinfo : EIATTR_SPARSE_MMA_MASK
	.align		4
.L_26685:
        /*0168*/ 	.byte	0x03, 0x50
        /*016a*/ 	.short	0x0000


	//----- nvinfo : EIATTR_MAXREG_COUNT
	.align		4
        /*016c*/ 	.byte	0x03, 0x1b
        /*016e*/ 	.short	0x00ff


	//----- nvinfo : EIATTR_NUM_BARRIERS
	.align		4
        /*0170*/ 	.byte	0x02, 0x4c
        /*0172*/ 	.byte	0x01
	.zero		1


	//----- nvinfo : EIATTR_MERCURY_ISA_VERSION
	.align		4
        /*0174*/ 	.byte	0x03, 0x5f
        /*0176*/ 	.short	0x0101


	//----- nvinfo : EIATTR_COOP_GROUP_MASK_REGIDS
	.align		4
        /*0178*/ 	.byte	0x04, 0x29
        /*017a*/ 	.short	(.L_26687 - .L_26686)


	//   ....[0]....
.L_26686:
        /*017c*/ 	.word	0xffffffff


	//   ....[1]....
        /*0180*/ 	.word	0xffffffff


	//   ....[2]....
        /*0184*/ 	.word	0xffffffff


	//   ....[3]....
        /*0188*/ 	.word	0xffffffff


	//   ....[4]....
        /*018c*/ 	.word	0xffffffff


	//   ....[5]....
        /*0190*/ 	.word	0xffffffff


	//   ....[6]....
        /*0194*/ 	.word	0xffffffff


	//   ....[7]....
        /*0198*/ 	.word	0xffffffff


	//   ....[8]....
        /*019c*/ 	.word	0xffffffff


	//   ....[9]....
        /*01a0*/ 	.word	0xffffffff


	//   ....[10]....
        /*01a4*/ 	.word	0xffffffff


	//   ....[11]....
        /*01a8*/ 	.word	0xffffffff


	//   ....[12]....
        /*01ac*/ 	.word	0xffffffff


	//   ....[13]....
        /*01b0*/ 	.word	0xffffffff


	//   ....[14]....
        /*01b4*/ 	.word	0xffffffff


	//   ....[15]....
        /*01b8*/ 	.word	0xffffffff


	//   ....[16]....
        /*01bc*/ 	.word	0xffffffff


	//   ....[17]....
        /*01c0*/ 	.word	0xffffffff


	//   ....[18]....
        /*01c4*/ 	.word	0xffffffff


	//   ....[19]....
        /*01c8*/ 	.word	0xffffffff


	//   ....[20]....
        /*01cc*/ 	.word	0xffffffff


	//   ....[21]....
        /*01d0*/ 	.word	0xffffffff


	//   ....[22]....
        /*01d4*/ 	.word	0xffffffff


	//   ....[23]....
        /*01d8*/ 	.word	0xffffffff


	//   ....[24]....
        /*01dc*/ 	.word	0xffffffff


	//   ....[25]....
        /*01e0*/ 	.word	0xffffffff


	//   ....[26]....
        /*01e4*/ 	.word	0xffffffff


	//   ....[27]....
        /*01e8*/ 	.word	0xffffffff


	//   ....[28]....
        /*01ec*/ 	.word	0xffffffff


	//   ....[29]....
        /*01f0*/ 	.word	0xffffffff


	//   ....[30]....
        /*01f4*/ 	.word	0xffffffff


	//   ....[31]....
        /*01f8*/ 	.word	0xffffffff


	//   ....[32]....
        /*01fc*/ 	.word	0xffffffff


	//   ....[33]....
        /*0200*/ 	.word	0xffffffff


	//   ....[34]....
        /*0204*/ 	.word	0xffffffff


	//   ....[35]....
        /*0208*/ 	.word	0xffffffff


	//   ....[36]....
        /*020c*/ 	.word	0xffffffff


	//   ....[37]....
        /*0210*/ 	.word	0xffffffff


	//   ....[38]....
        /*0214*/ 	.word	0xffffffff


	//   ....[39]....
        /*0218*/ 	.word	0xffffffff


	//   ....[40]....
        /*021c*/ 	.word	0xffffffff


	//   ....[41]....
        /*0220*/ 	.word	0xffffffff


	//   ....[42]....
        /*0224*/ 	.word	0xffffffff


	//   ....[43]....
        /*0228*/ 	.word	0xffffffff


	//   ....[44]....
        /*022c*/ 	.word	0xffffffff


	//   ....[45]....
        /*0230*/ 	.word	0xffffffff


	//   ....[46]....
        /*0234*/ 	.word	0xffffffff


	//   ....[47]....
        /*0238*/ 	.word	0xffffffff


	//   ....[48]....
        /*023c*/ 	.word	0xffffffff


	//   ....[49]....
        /*0240*/ 	.word	0xffffffff


	//   ....[50]....
        /*0244*/ 	.word	0xffffffff


	//   ....[51]....
        /*0248*/ 	.word	0xffffffff


	//   ....[52]....
        /*024c*/ 	.word	0xffffffff


	//   ....[53]....
        /*0250*/ 	.word	0xffffffff


	//   ....[54]....
        /*0254*/ 	.word	0xffffffff


	//   ....[55]....
        /*0258*/ 	.word	0xffffffff


	//   ....[56]....
        /*025c*/ 	.word	0xffffffff


	//   ....[57]....
        /*0260*/ 	.word	0xffffffff


	//   ....[58]....
        /*0264*/ 	.word	0xffffffff


	//   ....[59]....
        /*0268*/ 	.word	0xffffffff


	//   ....[60]....
        /*026c*/ 	.word	0xffffffff


	//   ....[61]....
        /*0270*/ 	.word	0xffffffff


	//   ....[62]....
        /*0274*/ 	.word	0xffffffff


	//   ....[63]....
        /*0278*/ 	.word	0xffffffff


	//----- nvinfo : EIATTR_COOP_GROUP_INSTR_OFFSETS
	.align		4
.L_26687:
        /*027c*/ 	.byte	0x04, 0x28
        /*027e*/ 	.short	(.L_26689 - .L_26688)


	//   ....[0]....
.L_26688:
        /*0280*/ 	.word	0x00003180


	//   ....[1]....
        /*0284*/ 	.word	0x00003250


	//   ....[2]....
        /*0288*/ 	.word	0x00003270


	//   ....[3]....
        /*028c*/ 	.word	0x000032a0


	//   ....[4]....
        /*0290*/ 	.word	0x000032d0


	//   ....[5]....
        /*0294*/ 	.word	0x00003380


	//   ....[6]....
        /*0298*/ 	.word	0x000033a0


	//   ....[7]....
        /*029c*/ 	.word	0x000033c0


	//   ....[8]....
        /*02a0*/ 	.word	0x00004210


	//   ....[9]....
        /*02a4*/ 	.word	0x00004250


	//   ....[10]....
        /*02a8*/ 	.word	0x00004270


	//   ....[11]....
        /*02ac*/ 	.word	0x00004290


	//   ....[12]....
        /*02b0*/ 	.word	0x000042b0


	//   ....[13]....
        /*02b4*/ 	.word	0x00004300


	//   ....[14]....
        /*02b8*/ 	.word	0x00004320


	//   ....[15]....
        /*02bc*/ 	.word	0x00004340


	//   ....[16]....
        /*02c0*/ 	.word	0x000091e0


	//   ....[17]....
        /*02c4*/ 	.word	0x00009220


	//   ....[18]....
        /*02c8*/ 	.word	0x00009260


	//   ....[19]....
        /*02cc*/ 	.word	0x00009290


	//   ....[20]....
        /*02d0*/ 	.word	0x000092b0


	//   ....[21]....
        /*02d4*/ 	.word	0x000092c0


	//   ....[22]....
        /*02d8*/ 	.word	0x000092d0


	//   ....[23]....
        /*02dc*/ 	.word	0x00009300


	//   ....[24]....
        /*02e0*/ 	.word	0x00009320


	//   ....[25]....
        /*02e4*/ 	.word	0x00009350


	//   ....[26]....
        /*02e8*/ 	.word	0x00009370


	//   ....[27]....
        /*02ec*/ 	.word	0x00009390


	//   ....[28]....
        /*02f0*/ 	.word	0x000093b0


	//   ....[29]....
        /*02f4*/ 	.word	0x000093d0


	//   ....[30]....
        /*02f8*/ 	.word	0x000093f0


	//   ....[31]....
        /*02fc*/ 	.word	0x00009410


	//   ....[32]....
        /*0300*/ 	.word	0x00009430


	//   ....[33]....
        /*0304*/ 	.word	0x00009450


	//   ....[34]....
        /*0308*/ 	.word	0x00009470


	//   ....[35]....
        /*030c*/ 	.word	0x000094a0


	//   ....[36]....
        /*0310*/ 	.word	0x000094d0


	//   ....[37]....
        /*0314*/ 	.word	0x00009510


	//   ....[38]....
        /*0318*/ 	.word	0x00009540


	//   ....[39]....
        /*031c*/ 	.word	0x00009570


	//   ....[40]....
        /*0320*/ 	.word	0x00009590


	//   ....[41]....
        /*0324*/ 	.word	0x000095b0


	//   ....[42]....
        /*0328*/ 	.word	0x000095d0


	//   ....[43]....
        /*032c*/ 	.word	0x000095f0


	//   ....[44]....
        /*0330*/ 	.word	0x00009610


	//   ....[45]....
        /*0334*/ 	.word	0x00009640


	//   ....[46]....
        /*0338*/ 	.word	0x00009660


	//   ....[47]....
        /*033c*/ 	.word	0x00009680


	//   ....[48]....
        /*0340*/ 	.word	0x000096a0


	//   ....[49]....
        /*0344*/ 	.word	0x000096c0


	//   ....[50]....
        /*0348*/ 	.word	0x000096e0


	//   ....[51]....
        /*034c*/ 	.word	0x000096f0


	//   ....[52]....
        /*0350*/ 	.word	0x00009710


	//   ....[53]....
        /*0354*/ 	.word	0x00009730


	//   ....[54]....
        /*0358*/ 	.word	0x00009750


	//   ....[55]....
        /*035c*/ 	.word	0x00009770


	//   ....[56]....
        /*0360*/ 	.word	0x00009790


	//   ....[57]....
        /*0364*/ 	.word	0x000097b0


	//   ....[58]....
        /*0368*/ 	.word	0x000097d0


	//   ....[59]....
        /*036c*/ 	.word	0x000097f0


	//   ....[60]....
        /*0370*/ 	.word	0x00009810


	//   ....[61]....
        /*0374*/ 	.word	0x00009830


	//   ....[62]....
        /*0378*/ 	.word	0x00009850


	//   ....[63]....
        /*037c*/ 	.word	0x00009870


	//----- nvinfo : EIATTR_VRC_CTA_INIT_COUNT
	.align		4
.L_26689:
        /*0380*/ 	.byte	0x02, 0x4a
	.zero		1
	.zero		1


	//----- nvinfo : EIATTR_EXIT_INSTR_OFFSETS
	.align		4
        /*0384*/ 	.byte	0x04, 0x1c
        /*0386*/ 	.short	(.L_26691 - .L_26690)


	//   ....[0]....
.L_26690:
        /*0388*/ 	.word	0x000000d0


	//   ....[1]....
        /*038c*/ 	.word	0x0000a2f0


	//   ....[2]....
        /*0390*/ 	.word	0x0000a320


	//   ....[3]....
        /*0394*/ 	.word	0x0000a6c0


	//----- nvinfo : EIATTR_CRS_STACK_SIZE
	.align		4
.L_26691:
        /*0398*/ 	.byte	0x04, 0x1e
        /*039a*/ 	.short	(.L_26693 - .L_26692)
.L_26692:
        /*039c*/ 	.word	0x00000000


	//----- nvinfo : EIATTR_CBANK_PARAM_SIZE
	.align		4
.L_26693:
        /*03a0*/ 	.byte	0x03, 0x19
        /*03a2*/ 	.short	0x008c


	//----- nvinfo : EIATTR_PARAM_CBANK
	.align		4
        /*03a4*/ 	.byte	0x04, 0x0a
        /*03a6*/ 	.short	(.L_26695 - .L_26694)
	.align		4
.L_26694:
        /*03a8*/ 	.word	index@(.nv.constant0._ZN4vllm25paged_attention_v2_kernelIttLi192ELi32ELi128ELNS_18Fp8KVCacheDataTypeE0ELb0ELi512EEEvPfS2_PT_PKS3_PKT0_S9_ifPKiSB_iPKfiiiSD_SD_iiiii)
        /*03ac*/ 	.short	0x0380
        /*03ae*/ 	.short	0x008c


	//----- nvinfo : EIATTR_SW_WAR
	.align		4
.L_26695:
        /*03b0*/ 	.byte	0x04, 0x36
        /*03b2*/ 	.short	(.L_26697 - .L_26696)
.L_26696:
        /*03b4*/ 	.word	0x00000008
.L_26697:


//--------------------- .nv.info._ZN4vllm25paged_attention_v2_kernelIttLi128ELi32ELi128ELNS_18Fp8KVCacheDataTypeE0ELb0ELi512EEEvPfS2_PT_PKS3_PKT0_S9_ifPKiSB_iPKfiiiSD_SD_iiiii --------------------------
	.section	.nv.info._ZN4vllm25paged_attention_v2_kernelIttLi128ELi32ELi128ELNS_18Fp8KVCacheDataTypeE0ELb0ELi512EEEvPfS2_PT_PKS3_PKT0_S9_ifPKiSB_iPKfiiiSD_SD_iiiii,"",@"SHT_CUDA_INFO"
	.sectionflags	@""
	.align	4


	//----- nvinfo : EIATTR_CUDA_API_VERSION
	.align		4
        /*0000*/ 	.byte	0x04, 0x37
        /*0002*/ 	.short	(.L_26699 - .L_26698)
.L_26698:
        /*0004*/ 	.word	0x00000082


	//----- nvinfo : EIATTR_KPARAM_INFO
	.align		4
.L_26699:
        /*0008*/ 	.byte	0x04, 0x17
        /*000a*/ 	.short	(.L_26701 - .L_26700)
.L_26700:
        /*000c*/ 	.word	0x00000000
        /*0010*/ 	.short	0x0015
        /*0012*/ 	.short	0x0088
        /*0014*/ 	.byte	0x00, 0xf0, 0x11, 0x00


	//----- nvinfo : EIATTR_KPARAM_INFO
	.align		4
.L_26701:
        /*0018*/ 	.byte	0x04, 0x17
        /*001a*/ 	.short	(.L_26703 - .L_26702)
.L_26702:
        /*001c*/ 	.word	0x00000000
        /*0020*/ 	.short	0x0014
        /*0022*/ 	.short	0x0084
        /*0024*/ 	.byte	0x00, 0xf0, 0x11, 0x00


	//----- nvinfo : EIATTR_KPARAM_INFO
	.align		4
.L_26703:
        /*0028*/ 	.byte	0x04, 0x17
        /*002a*/ 	.short	(.L_26705 - .L_26704)
.L_26704:
        /*002c*/ 	.word	0x00000000
        /*0030*/ 	.short	0x0013
        /*0032*/ 	.short	0x0080
        /*0034*/ 	.byte	0x00, 0xf0, 0x11, 0x00


	//----- nvinfo : EIATTR_KPARAM_INFO
	.align		4
.L_26705:
        /*0038*/ 	.byte	0x04, 0x17
        /*003a*/ 	.short	(.L_26707 - .L_26706)
.L_26706:
        /*003c*/ 	.word	0x00000000
        /*0040*/ 	.short	0x0012
        /*0042*/ 	.short	0x007c
        /*0044*/ 	.byte	0x00, 0xf0, 0x11, 0x00


	//----- nvinfo : EIATTR_KPARAM_INFO
	.align		4
.L_26707:
        /*0048*/ 	.byte	0x04, 0x17
        /*004a*/ 	.short	(.L_26709 - .L_26708)
.L_26708:
        /*004c*/ 	.word	0x00000000
        /*0050*/ 	.short	0x0011
        /*0052*/ 	.short	0x0078
        /*0054*/ 	.byte	0x00, 0xf0, 0x11, 0x00


	//----- nvinfo : EIATTR_KPARAM_INFO
	.align		4
.L_26709:
        /*0058*/ 	.byte	0x04, 0x17
        /*005a*/ 	.short	(.L_26711 - .L_26710)
.L_26710:
        /*005c*/ 	.word	0x00000000
        /*0060*/ 	.short	0x0010
        /*0062*/ 	.short	0x0070
        /*0064*/ 	.byte	0x00, 0xf5, 0x21, 0x00


	//----- nvinfo : EIATTR_KPARAM_INFO
	.align		4
.L_26711:
        /*0068*/ 	.byte	0x04, 0x17
        /*006a*/ 	.short	(.L_26713 - .L_26712)
.L_26712:
        /*006c*/ 	.word	0x00000000
        /*0070*/ 	.short	0x000f
        /*0072*/ 	.short	0x0068
        /*0074*/ 	.byte	0x00, 0xf5, 0x21, 0x00


	//----- nvinfo : EIATTR_KPARAM_INFO
	.align		4
.L_26713:
        /*0078*/ 	.byte	0x04, 0x17
        /*007a*/ 	.short	(.L_26715 - .L_26714)
.L_26714:
        /*007c*/ 	.word	0x00000000
        /*0080*/ 	.short	0x000e
        /*0082*/ 	.short	0x0060
        /*0084*/ 	.byte	0x00, 0xf0, 0x11, 0x00


	//----- nvinfo : EIATTR_KPARAM_INFO
	.align		4
.L_26715:
        /*0088*/ 	.byte	0x04, 0x17
        /*008a*/ 	.short	(.L_26717 - .L_26716)
.L_26716:
        /*008c*/ 	.word	0x00000000
        /*0090*/ 	.short	0x000d
        /*0092*/ 	.short	0x005c
        /*0094*/ 	.byte	0x00, 0xf0, 0x11, 0x00


	//----- nvinfo : EIATTR_KPARAM_INFO
	.align		4
.L_26717:
        /*0098*/ 	.byte	0x04, 0x17
        /*009a*/ 	.short	(.L_26719 - .L_26718)
.L_26718:
        /*009c*/ 	.word	0x00000000
        /*00a0*/ 	.short	0x000c
        /*00a2*/ 	.short	0x0058
        /*00a4*/ 	.byte	0x00, 0xf0, 0x11, 0x00


	//----- nvinfo : EIATTR_KPARAM_INFO
	.align		4
.L_26719:
        /*00a8*/ 	.byte	0x04, 0x17
        /*00aa*/ 	.short	(.L_26721 - .L_26720)
.L_26720:
        /*00ac*/ 	.word	0x00000000
        /*00b0*/ 	.short	0x000b
        /*00b2*/ 	.short	0x0050
        /*00b4*/ 	.byte	0x00, 0xf5, 0x21, 0x00


	//----- nvinfo : EIATTR_KPARAM_INFO
	.align		4
.L_26721:
        /*00b8*/ 	.byte	0x04, 0x17
        /*00ba*/ 	.short	(.L_26723 - .L_26722)
.L_26722:
        /*00bc*/ 	.word	0x00000000
        /*00c0*/ 	.short	0x000a
        /*00c2*/ 	.short	0x0048
        /*00c4*/ 	.byte	0x00, 0xf0, 0x11, 0x00


	//----- nvinfo : EIATTR_KPARAM_INFO
	.align		4
.L_26723:
        /*00c8*/ 	.byte	0x04, 0x17
        /*00ca*/ 	.short	(.L_26725 - .L_26724)
.L_26724:
        /*00cc*/ 	.word	0x00000000
        /*00d0*/ 	.short	0x0009
        /*00d2*/ 	.short	0x0040
        /*00d4*/ 	.byte	0x00, 0xf5, 0x21, 0x00


	//----- nvinfo : EIATTR_KPARAM_INFO
	.align		4
.L_26725:
        /*00d8*/ 	.byte	0x04, 0x17
        /*00da*/ 	.short	(.L_26727 - .L_26726)
.L_26726:
        /*00dc*/ 	.word	0x00000000
        /*00e0*/ 	.short	0x0008
        /*00e2*/ 	.short	0x0038
        /*00e4*/ 	.byte	0x00, 0xf5, 0x21, 0x00


	//----- nvinfo : EIATTR_KPARAM_INFO
	.align		4
.L_26727:
        /*00e8*/ 	.byte	0x04, 0x17
        /*00ea*/ 	.short	(.L_26729 - .L_26728)
.L_26728:
        /*00ec*/ 	.word	0x00000000
        /*00f0*/ 	.short	0x0007
        /*00f2*/ 	.short	0x0034
        /*00f4*/ 	.byte	0x00, 0xf0, 0x11, 0x00


	//----- nvinfo : EIATTR_KPARAM_INFO
	.align		4
.L_26729:
        /*00f8*/ 	.byte	0x04, 0x17
        /*00fa*/ 	.short	(.L_26731 - .L_26730)
.L_26730:
        /*00fc*/ 	.word	0x00000000
        /*0100*/ 	.short	0x0006
        /*0102*/ 	.short	0x0030
        /*0104*/ 	.byte	0x00, 0xf0, 0x11, 0x00


	//----- nvinfo : EIATTR_KPARAM_INFO
	.align		4
.L_26731:
        /*0108*/ 	.byte	0x04, 0x17
        /*010a*/ 	.short	(.L_26733 - .L_26732)
.L_26732:
        /*010c*/ 	.word	0x00000000
        /*0110*/ 	.short	0x0005
        /*0112*/ 	.short	0x0028
        /*0114*/ 	.byte	0x00, 0xf5, 0x21, 0x00


	//----- nvinfo : EIATTR_KPARAM_INFO
	.align		4
.L_26733:
        /*0118*/ 	.byte	0x04, 0x17
        /*011a*/ 	.short	(.L_26735 - .L_26734)
.L_26734:
        /*011c*/ 	.word	0x00000000
        /*0120*/ 	.short	0x0004
        /*0122*/ 	.short	0x0020
        /*0124*/ 	.byte	0x00, 0xf5, 0x21, 0x00


	//----- nvinfo : EIATTR_KPARAM_INFO
	.align		4
.L_26735:
        /*0128*/ 	.byte	0x04, 0x17
        /*012a*/ 	.short	(.L_26737 - .L_26736)
.L_26736:
        /*012c*/ 	.word	0x00000000
        /*0130*/ 	.short	0x0003
        /*0132*/ 	.short	0x0018
        /*0134*/ 	.byte	0x00, 0xf5, 0x21, 0x00


	//----- nvinfo : EIATTR_KPARAM_INFO
	.align		4
.L_26737:
        /*0138*/ 	.byte	0x04, 0x17
        /*013a*/ 	.short	(.L_26739 - .L_26738)
.L_26738:
        /*013c*/ 	.word	0x00000000
        /*0140*/ 	.short	0x0002
        /*0142*/ 	.short	0x0010
        /*0144*/ 	.byte	0x00, 0xf5, 0x21, 0x00


	//----- nvinfo : EIATTR_KPARAM_INFO
	.align		4
.L_26739:
        /*0148*/ 	.byte	0x04, 0x17
        /*014a*/ 	.short	(.L_26741 - .L_26740)
.L_26740:
        /*014c*/ 	.word	0x00000000
        /*0150*/ 	.short	0x0001
        /*0152*/ 	.short	0x0008
        /*0154*/ 	.byte	0x00, 0xf5, 0x21, 0x00


	//----- nvinfo : EIATTR_KPARAM_INFO
	.align		4
.L_26741:
        /*0158*/ 	.byte	0x04, 0x17
        /*015a*/ 	.short	(.L_26743 - .L_26742)
.L_26742:
        /*015c*/ 	.word	0x00000000
        /*0160*/ 	.short	0x0000
        /*0162*/ 	.short	0x0000
        /*0164*/ 	.byte	0x00, 0xf5, 0x21, 0x00


	//----- nvinfo : EIATTR_SPARSE_MMA_MASK
	.align		4
.L_26743:
        /*0168*/ 	.byte	0x03, 0x50
        /*016a*/ 	.short	0x0000


	//----- nvinfo : EIATTR_MAXREG_COUNT
	.align		4
        /*016c*/ 	.byte	0x03, 0x1b
        /*016e*/ 	.short	0x00ff


	//----- nvinfo : EIATTR_NUM_BARRIERS
	.align		4
        /*0170*/ 	.byte	0x02, 0x4c
        /*0172*/ 	.byte	0x01
	.zero		1


	//----- nvinfo : EIATTR_MERCURY_ISA_VERSION
	.align		4
        /*0174*/ 	.byte	0x03, 0x5f
        /*0176*/ 	.short	0x0101


	//----- nvinfo : EIATTR_COOP_GROUP_MASK_REGIDS
	.align		4
        /*0178*/ 	.byte	0x04, 0x29
        /*017a*/ 	.short	(.L_26745 - .L_26744)


	//   ....[0]....
.L_26744:
        /*017c*/ 	.word	0xffffffff


	//   ....[1]....
        /*0180*/ 	.word	0xffffffff


	//   ....[2]....
        /*0184*/ 	.word	0xffffffff


	//   ....[3]....
        /*0188*/ 	.word	0xffffffff


	//   ....[4]....
        /*018c*/ 	.word	0xffffffff


	//   ....[5]....
        /*0190*/ 	.word	0xffffffff


	//   ....[6]....
        /*0194*/ 	.word	0xffffffff


	//   ....[7]....
        /*0198*/ 	.word	0xffffffff


	//   ....[8]....
        /*019c*/ 	.word	0xffffffff


	//   ....[9]....
        /*01a0*/ 	.word	0xffffffff


	//   ....[10]....
        /*01a4*/ 	.word	0xffffffff


	//   ....[11]....
        /*01a8*/ 	.word	0xffffffff


	//   ....[12]....
        /*01ac*/ 	.word	0xffffffff


	//   ....[13]....
        /*01b0*/ 	.word	0xffffffff


	//   ....[14]....
        /*01b4*/ 	.word	0xffffffff


	//   ....[15]....
        /*01b8*/ 	.word	0xffffffff


	//   ....[16]....
        /*01bc*/ 	.word	0xffffffff


	//   ....[17]....
        /*01c0*/ 	.word	0xffffffff


	//   ....[18]....
        /*01c4*/ 	.word	0xffffffff


	//   ....[19]....
        /*01c8*/ 	.word	0xffffffff


	//   ....[20]....
        /*01cc*/ 	.word	0xffffffff


	//   ....[21]....
        /*01d0*/ 	.word	0xffffffff


	//   ....[22]....
        /*01d4*/ 	.word	0xffffffff


	//   ....[23]....
        /*01d8*/ 	.word	0xffffffff


	//   ....[24]....
        /*01dc*/ 	.word	0xffffffff


	//   ....[25]....
        /*01e0*/ 	.word	0xffffffff


	//   ....[26]....
        /*01e4*/ 	.word	0xffffffff


	//   ....[27]....
        /*01e8*/ 	.word	0xffffffff


	//   ....[28]....
        /*01ec*/ 	.word	0xffffffff


	//   ....[29]....
        /*01f0*/ 	.word	0xffffffff


	//   ....[30]....
        /*01f4*/ 	.word	0xffffffff


	//   ....[31]....
        /*01f8*/ 	.word	0xffffffff


	//   ....[32]....
        /*01fc*/ 	.word	0xffffffff


	//   ....[33]....
        /*0200*/ 	.word	0xffffffff


	//   ....[34]....
        /*0204*/ 	.word	0xffffffff


	//   ....[35]....
        /*0208*/ 	.word	0xffffffff


	//   ....[36]....
        /*020c*/ 	.word	0xffffffff


	//   ....[37]....
        /*0210*/ 	.word	0xffffffff


	//   ....[38]....
        /*0214*/ 	.word	0xffffffff


	//   ....[39]....
        /*0218*/ 	.word	0xffffffff


	//   ....[40]....
        /*021c*/ 	.word	0xffffffff


	//   ....[41]....
        /*0220*/ 	.word	0xffffffff


	//   ....[42]....
        /*0224*/ 	.word	0xffffffff


	//   ....[43]....
        /*0228*/ 	.word	0xffffffff


	//   ....[44]....
        /*022c*/ 	.word	0xffffffff


	//   ....[45]....
        /*0230*/ 	.word	0xffffffff


	//   ....[46]....
        /*0234*/ 	.word	0xffffffff


	//   ....[47]....
        /*0238*/ 	.word	0xffffffff


	//----- nvinfo : EIATTR_COOP_GROUP_INSTR_OFFSETS
	.align		4
.L_26745:
        /*023c*/ 	.byte	0x04, 0x28
        /*023e*/ 	.short	(.L_26747 - .L_26746)


	//   ....[0]....
.L_26746:
        /*0240*/ 	.word	0x00002480


	//   ....[1]....
        /*0244*/ 	.word	0x00002550


	//   ....[2]....
        /*0248*/ 	.word	0x00002570


	//   ....[3]....
        /*024c*/ 	.word	0x000025a0


	//   ....[4]....
        /*0250*/ 	.word	0x000025d0


	//   ....[5]....
        /*0254*/ 	.word	0x00002670


	//   ....[6]....
        /*0258*/ 	.word	0x00002690


	//   ....[7]....
        /*025c*/ 	.word	0x000026c0


	//   ....[8]....
        /*0260*/ 	.word	0x00003510


	//   ....[9]....
        /*0264*/ 	.word	0x00003550


	//   ....[10]....
        /*0268*/ 	.word	0x00003570


	//   ....[11]....
        /*026c*/ 	.word	0x00003590


	//   ....[12]....
        /*0270*/ 	.word	0x000035b0


	//   ....[13]....
        /*0274*/ 	.word	0x00003600


	//   ....[14]....
        /*0278*/ 	.word	0x00003620


	//   ....[15]....
        /*027c*/ 	.word	0x00003640


	//   ....[16]....
        /*0280*/ 	.word	0x00006f70


	//   ....[17]....
        /*0284*/ 	.word	0x00006fb0


	//   ....[18]....
        /*0288*/ 	.word	0x00006fe0


	//   ....[19]....
        /*028c*/ 	.word	0x00006ff0


	//   ....[20]....
        /*0290*/ 	.word	0x00007000


	//   ....[21]....
        /*0294*/ 	.word	0x00007010


	//   ....[22]....
        /*0298*/ 	.word	0x00007020


	//   ....[23]....
        /*029c*/ 	.word	0x00007040


	//   ....[24]....
        /*02a0*/ 	.word	0x00007060


	//   ....[25]....
        /*02a4*/ 	.word	0x00007080


	//   ....[26]....
        /*02a8*/ 	.word	0x000070a0


	//   ....[27]....
        /*02ac*/ 	.word	0x000070c0


	//   ....[28]....
        /*02b0*/ 	.word	0x000070e0


	//   ....[29]....
        /*02b4*/ 	.word	0x00007100


	//   ....[30]....
        /*02b8*/ 	.word	0x00007120


	//   ....[31]....
        /*02bc*/ 	.word	0x00007140


	//   ....[32]....
        /*02c0*/ 	.word	0x00007170


	//   ....[33]....
        /*02c4*/ 	.word	0x00007190


	//   ....[34]....
        /*02c8*/ 	.word	0x000071b0


	//   ....[35]....
        /*02cc*/ 	.word	0x000071d0


	//   ....[36]....
        /*02d0*/ 	.word	0x000071f0


	//   ....[37]....
        /*02d4*/ 	.word	0x00007210


	//   ....[38]....
        /*02d8*/ 	.word	0x00007220


	//   ....[39]....
        /*02dc*/ 	.word	0x00007250


	//   ....[40]....
        /*02e0*/ 	.word	0x00007270


	//   ....[41]....
        /*02e4*/ 	.word	0x00007290


	//   ....[42]....
        /*02e8*/ 	.word	0x000072b0


	//   ....[43]....
        /*02ec*/ 	.word	0x000072d0


	//   ....[44]....
        /*02f0*/ 	.word	0x000072f0


	//   ....[45]....
        /*02f4*/ 	.word	0x00007310


	//   ....[46]....
        /*02f8*/ 	.word	0x00007330


	//   ....[47]....
        /*02fc*/ 	.word	0x00007350


	//----- nvinfo : EIATTR_VRC_CTA_INIT_COUNT
	.align		4
.L_26747:
        /*0300*/ 	.byte	0x02, 0x4a
	.zero		1
	.zero		1


	//----- nvinfo : EIATTR_EXIT_INSTR_OFFSETS
	.align		4
        /*0304*/ 	.byte	0x04, 0x1c
        /*0306*/ 	.short	(.L_26749 - .L_26748)


	//   ....[0]....
.L_26748:
        /*0308*/ 	.word	0x000000d0


	//   ....[1]....
        /*030c*/ 	.word	0x00007bd0


	//   ....[2]....
        /*0310*/ 	.word	0x00007c00


	//   ....[3]....
        /*0314*/ 	.word	0x00007ea0


	//----- nvinfo : EIATTR_CRS_STACK_SIZE
	.align		4
.L_26749:
        /*0318*/ 	.byte	0x04, 0x1e
        /*031a*/ 	.short	(.L_26751 - .L_26750)
.L_26750:
        /*031c*/ 	.word	0x00000000


	//----- nvinfo : EIATTR_CBANK_PARAM_SIZE
	.align		4
.L_26751:
        /*0320*/ 	.byte	0x03, 0x19
        /*0322*/ 	.short	0x008c


	//----- nvinfo : EIATTR_PARAM_CBANK
	.align		4
        /*0324*/ 	.byte	0x04, 0x0a
        /*0326*/ 	.short	(.L_26753 - .L_26752)
	.align		4
.L_26752:
        /*0328*/ 	.word	index@(.nv.constant0._ZN4vllm25paged_attention_v2_kernelIttLi128ELi32ELi128ELNS_18Fp8KVCacheDataTypeE0ELb0ELi512EEEvPfS2_PT_PKS3_PKT0_S9_ifPKiSB_iPKfiiiSD_SD_iiiii)
        /*032c*/ 	.short	0x0380
        /*032e*/ 	.short	0x008c


	//----- nvinfo : EIATTR_SW_WAR
	.align		4
.L_26753:
        /*0330*/ 	.byte	0x04, 0x36
        /*0332*/ 	.short	(.L_26755 - .L_26754)
.L_26754:
        /*0334*/ 	.word	0x00000008
.L_26755:


//--------------------- .nv.info._ZN4vllm25paged_attention_v2_kernelIttLi120ELi32ELi128ELNS_18Fp8KVCacheDataTypeE0ELb0ELi512EEEvPfS2_PT_PKS3_PKT0_S9_ifPKiSB_iPKfiiiSD_SD_iiiii --------------------------
	.section	.nv.info._ZN4vllm25paged_attention_v2_kernelIttLi120ELi32ELi128ELNS_18Fp8KVCacheDataTypeE0ELb0ELi512EEEvPfS2_PT_PKS3_PKT0_S9_ifPKiSB_iPKfiiiSD_SD_iiiii,"",@"SHT_CUDA_INFO"
	.sectionflags	@""
	.align	4


	//----- nvinfo : EIATTR_CUDA_API_VERSION
	.align		4
        /*0000*/ 	.byte	0x04, 0x37
        /*0002*/ 	.short	(.L_26757 - .L_26756)
.L_26756:
        /*0004*/ 	.word	0x00000082


	//----- nvinfo : EIATTR_KPARAM_INFO
	.align		4
.L_26757:
        /*0008*/ 	.byte	0x04, 0x17
        /*000a*/ 	.short	(.L_26759 - .L_26758)
.L_26758:
        /*000c*/ 	.word	0x00000000
        /*0010*/ 	.short	0x0015
        /*0012*/ 	.short	0x0088
        /*0014*/ 	.byte	0x00, 0xf0, 0x11, 0x00


	//----- nvinfo : EIATTR_KPARAM_INFO
	.align		4
.L_26759:
        /*0018*/ 	.byte	0x04, 0x17
        /*001a*/ 	.short	(.L_26761 - .L_26760)
.L_26760:
        /*001c*/ 	.word	0x00000000
        /*0020*/ 	.short	0x0014
        /*0022*/ 	.short	0x0084
        /*0024*/ 	.byte	0x00, 0xf0, 0x11, 0x00


	//----- nvinfo : EIATTR_KPARAM_INFO
	.align		4
.L_26761:
        /*0028*/ 	.byte	0x04, 0x17
        /*002a*/ 	.short	(.L_26763 - .L_26762)
.L_26762:
        /*002c*/ 	.word	0x00000000
        /*0030*/ 	.short	0x0013
        /*0032*/ 	.short	0x0080
        /*0034*/ 	.byte	0x00, 0xf0, 0x11, 0x00


	//----- nvinfo : EIATTR_KPARAM_INFO
	.align		4
.L_26763:
        /*0038*/ 	.byte	0x04, 0x17
        /*003a*/ 	.short	(.L_26765 - .L_26764)
.L_26764:
        /*003c*/ 	.word	0x00000000
        /*0040*/ 	.short	0x0012
        /*0042*/ 	.short	0x007c
        /*0044*/ 	.byte	0x00, 0xf0, 0x11, 0x00


	//----- nvinfo : EIATTR_KPARAM_INFO
	.align		4
.L_26765:
        /*0048*/ 	.byte	0x04, 0x17
        /*004a*/ 	.short	(.L_26767 - .L_26766)
.L_26766:
        /*004c*/ 	.word	0x00000000
        /*0050*/ 	.short	0x0011
        /*0052*/ 	.short	0x0078
        /*0054*/ 	.byte	0x00, 0xf0, 0x11, 0x00


	//----- nvinfo : EIATTR_KPARAM_INFO
	.align		4
.L_26767:
        /*0058*/ 	.byte	0x04, 0x17
        /*005a*/ 	.short	(.L_26769 - .L_26768)
.L_26768:
        /*005c*/ 	.word	0x00000000
        /*0060*/ 	.short	0x0010
        /*0062*/ 	.short	0x0070
        /*0064*/ 	.byte	0x00, 0xf5, 0x21, 0x00


	//----- nvinfo : EIATTR_KPARAM_INFO
	.align		4
.L_26769:
        /*0068*/ 	.byte	0x04, 0x17
        /*006a*/ 	.short	(.L_26771 - .L_26770)
.L_26770:
        /*006c*/ 	.word	0x00000000
        /*0070*/ 	.short	0x000f
        /*0072*/ 	.short	0x0068
        /*0074*/ 	.byte	0x00, 0xf5, 0x21, 0x00


	//----- nvinfo : EIATTR_KPARAM_INFO
	.align		4
.L_26771:
        /*0078*/ 	.byte	0x04, 0x17
        /*007a*/ 	.short	(.L_26773 - .L_26772)
.L_26772:
        /*007c*/ 	.word	0x00000000
        /*0080*/ 	.short	0x000e
        /*0082*/ 	.short	0x0060
        /*0084*/ 	.byte	0x00, 0xf0, 0x11, 0x00


	//----- nvinfo : EIATTR_KPARAM_INFO
	.align		4
.L_26773:
        /*0088*/ 	.byte	0x04, 0x17
        /*008a*/ 	.short	(.L_26775 - .L_26774)
.L_26774:
        /*008c*/ 	.word	0x00000000
        /*0090*/ 	.short	0x000d
        /*0092*/ 	.short	0x005c
        /*0094*/ 	.byte	0x00, 0xf0, 0x11, 0x00


	//----- nvinfo : EIATTR_KPARAM_INFO
	.align		4
.L_26775:
        /*0098*/ 	.byte	0x04, 0x17
        /*009a*/ 	.short	(.L_26777 - .L_26776)
.L_26776:
        /*009c*/ 	.word	0x00000000
        /*00a0*/ 	.short	0x000c
        /*00a2*/ 	.short	0x0058
        /*00a4*/ 	.byte	0x00, 0xf0, 0x11, 0x00


	//----- nvinfo : EIATTR_KPARAM_INFO
	.align		4
.L_26777:
        /*00a8*/ 	.byte	0x04, 0x17
        /*00aa*/ 	.short	(.L_26779 - .L_26778)
.L_26778:
        /*00ac*/ 	.word	0x00000000
        /*00b0*/ 	.short	0x000b
        /*00b2*/ 	.short	0x0050
        /*00b4*/ 	.byte	0x00, 0xf5, 0x21, 0x00


	//----- nvinfo : EIATTR_KPARAM_INFO
	.align		4
.L_26779:
        /*00b8*/ 	.byte	0x04, 0x17
        /*00ba*/ 	.short	(.L_26781 - .L_26780)
.L_26780:
        /*00bc*/ 	.word	0x00000000
        /*00c0*/ 	.short	0x000a
        /*00c2*/ 	.short	0x0048
        /*00c4*/ 	.byte	0x00, 0xf0, 0x11, 0x00


	//----- nvinfo : EIATTR_KPARAM_INFO
	.align		4
.L_26781:
        /*00c8*/ 	.byte	0x04, 0x17
        /*00ca*/ 	.short	(.L_26783 - .L_26782)
.L_26782:
        /*00cc*/ 	.word	0x00000000
        /*00d0*/ 	.short	0x0009
        /*00d2*/ 	.short	0x0040
        /*00d4*/ 	.byte	0x00, 0xf5, 0x21, 0x00


	//----- nvinfo : EIATTR_KPARAM_INFO
	.align		4
.L_26783:
        /*00d8*/ 	.byte	0x04, 0x17
        /*00da*/ 	.short	(.L_26785 - .L_26784)
.L_26784:
        /*00dc*/ 	.word	0x00000000
        /*00e0*/ 	.short	0x0008
        /*00e2*/ 	.short	0x0038
        /*00e4*/ 	.byte	0x00, 0xf5, 0x21, 0x00


	//----- nvinfo : EIATTR_KPARAM_INFO
	.align		4
.L_26785:
        /*00e8*/ 	.byte	0x04, 0x17
        /*00ea*/ 	.short	(.L_26787 - .L_26786)
.L_26786:
        /*00ec*/ 	.word	0x00000000
        /*00f0*/ 	.short	0x0007
        /*00f2*/ 	.short	0x0034
        /*00f4*/ 	.byte	0x00, 0xf0, 0x11, 0x00


	//----- nvinfo : EIATTR_KPARAM_INFO
	.align		4
.L_26787:
        /*00f8*/ 	.byte	0x04, 0x17
        /*00fa*/ 	.short	(.L_26789 - .L_26788)
.L_26788:
        /*00fc*/ 	.word	0x00000000
        /*0100*/ 	.short	0x0006
        /*0102*/ 	.short	0x0030
        /*0104*/ 	.byte	0x00, 0xf0, 0x11, 0x00


	//----- nvinfo : EIATTR_KPARAM_INFO
	.align		4
.L_26789:
        /*0108*/ 	.byte	0x04, 0x17
        /*010a*/ 	.short	(.L_26791 - .L_26790)
.L_26790:
        /*010c*/ 	.word	0x00000000
        /*0110*/ 	.short	0x0005
        /*0112*/ 	.short	0x0028
        /*0114*/ 	.byte	0x00, 0xf5, 0x21, 0x00


	//----- nvinfo : EIATTR_KPARAM_INFO
	.align		4
.L_26791:
        /*0118*/ 	.byte	0x04, 0x17
        /*011a*/ 	.short	(.L_26793 - .L_26792)
.L_26792:
        /*011c*/ 	.word	0x00000000
        /*0120*/ 	.short	0x0004
        /*0122*/ 	.short	0x0020
        /*0124*/ 	.byte	0x00, 0xf5, 0x21, 0x00


	//----- nvinfo : EIATTR_KPARAM_INFO
	.align		4
.L_26793:
        /*0128*/ 	.byte	0x04, 0x17
        /*012a*/ 	.short	(.L_26795 - .L_26794)
.L_26794:
        /*012c*/ 	.word	0x00000000
        /*0130*/ 	.short	0x0003
        /*0132*/ 	.short	0x0018
        /*0134*/ 	.byte	0x00, 0xf5, 0x21, 0x00


	//----- nvinfo : EIATTR_KPARAM_INFO
	.align		4
.L_26795:
        /*0138*/ 	.byte	0x04, 0x17
        /*013a*/ 	.short	(.L_26797 - .L_26796)
.L_26796:
        /*013c*/ 	.word	0x00000000
        /*0140*/ 	.short	0x0002
        /*0142*/ 	.short	0x0010
        /*0144*/ 	.byte	0x00, 0xf5, 0x21, 0x00


	//----- nvinfo : EIATTR_KPARAM_INFO
	.align		4
.L_26797:
        /*0148*/ 	.byte	0x04, 0x17
        /*014a*/ 	.short	(.L_26799 - .L_26798)
.L_26798:
        /*014c*/ 	.word	0x00000000
        /*0150*/ 	.short	0x0001
        /*0152*/ 	.short	0x0008
        /*0154*/ 	.byte	0x00, 0xf5, 0x21, 0x00


	//----- nvinfo : EIATTR_KPARAM_INFO
	.align		4
.L_26799:
        /*0158*/ 	.byte	0x04, 0x17
        /*015a*/ 	.short	(.L_26801 - .L_26800)
.L_26800:
        /*015c*/ 	.word	0x00000000
        /*0160*/ 	.short	0x0000
        /*0162*/ 	.short	0x0000
        /*0164*/ 	.byte	0x00, 0xf5, 0x21, 0x00


	//----- nvinfo : EIATTR_SPARSE_MMA_MASK
	.align		4
.L_26801:
        /*0168*/ 	.byte	0x03, 0x50
        /*016a*/ 	.short	0x0000


	//----- nvinfo : EIATTR_MAXREG_COUNT
	.align		4
        /*016c*/ 	.byte	0x03, 0x1b
        /*016e*/ 	.short	0x00ff


	//----- nvinfo : EIATTR_NUM_BARRIERS
	.align		4
        /*0170*/ 	.byte	0x02, 0x4c
        /*0172*/ 	.byte	0x01
	.zero		1


	//----- nvinfo : EIATTR_MERCURY_ISA_VERSION
	.align		4
        /*0174*/ 	.byte	0x03, 0x5f
        /*0176*/ 	.short	0x0101


	//----- nvinfo : EIATTR_COOP_GROUP_MASK_REGIDS
	.align		4
        /*0178*/ 	.byte	0x04, 0x29
        /*017a*/ 	.short	(.L_26803 - .L_26802)


	//   ....[0]....
.L_26802:
        /*017c*/ 	.word	0xffffffff


	//   ....[1]....
        /*0180*/ 	.word	0xffffffff


	//   ....[2]....
        /*0184*/ 	.word	0xffffffff


	//   ....[3]....
        /*0188*/ 	.word	0xffffffff


	//   ....[4]....
        /*018c*/ 	.word	0xffffffff


	//   ....[5]....
        /*0190*/ 	.word	0xffffffff


	//   ....[6]....
        /*0194*/ 	.word	0xffffffff


	//   ....[7]....
        /*0198*/ 	.word	0xffffffff


	//   ....[8]....
        /*019c*/ 	.word	0xffffffff


	//   ....[9]....
        /*01a0*/ 	.word	0xffffffff


	//   ....[10]....
        /*01a4*/ 	.word	0xffffffff


	//   ....[11]....
        /*01a8*/ 	.word	0xffffffff


	//   ....[12]....
        /*01ac*/ 	.word	0xffffffff


	//   ....[13]....
        /*01b0*/ 	.word	0xffffffff


	//   ....[14]....
        /*01b4*/ 	.word	0xffffffff


	//   ....[15]....
        /*01b8*/ 	.word	0xffffffff


	//   ....[16]....
        /*01bc*/ 	.word	0xffffffff


	//   ....[17]....
        /*01c0*/ 	.word	0xffffffff


	//   ....[18]....
        /*01c4*/ 	.word	0xffffffff


	//   ....[19]....
        /*01c8*/ 	.word	0xffffffff


	//   ....[20]....
        /*01cc*/ 	.word	0xffffffff


	//   ....[21]....
        /*01d0*/ 	.word	0xffffffff


	//   ....[22]....
        /*01d4*/ 	.word	0xffffffff


	//   ....[23]....
        /*01d8*/ 	.word	0xffffffff


	//   ....[24]....
        /*01dc*/ 	.word	0xffffffff


	//   ....[25]....
        /*01e0*/ 	.word	0xffffffff


	//   ....[26]....
        /*01e4*/ 	.word	0xffffffff


	//   ....[27]....
        /*01e8*/ 	.word	0xffffffff


	//   ....[28]....
        /*01ec*/ 	.word	0xffffffff


	//   ....[29]....
        /*01f0*/ 	.word	0xffffffff


	//   ....[30]....
        /*01f4*/ 	.word	0xffffffff


	//   ....[31]....
        /*01f8*/ 	.word	0xffffffff


	//   ....[32]....
        /*01fc*/ 	.word	0xffffffff


	//   ....[33]....
        /*0200*/ 	.word	0xffffffff


	//   ....[34]....
        /*0204*/ 	.word	0xffffffff


	//   ....[35]....
        /*0208*/ 	.word	0xffffffff


	//   ....[36]....
        /*020c*/ 	.word	0xffffffff


	//   ....[37]....
        /*0210*/ 	.word	0xffffffff


	//   ....[38]....
        /*0214*/ 	.word	0xffffffff


	//   ....[39]....
        /*0218*/ 	.word	0xffffffff


	//   ....[40]....
        /*021c*/ 	.word	0xffffffff


	//   ....[41]....
        /*0220*/ 	.word	0xffffffff


	//   ....[42]....
        /*0224*/ 	.word	0xffffffff


	//   ....[43]....
        /*0228*/ 	.word	0xffffffff


	//   ....[44]....
        /*022c*/ 	.word	0xffffffff


	//   ....[45]....
        /*0230*/ 	.word	0xffffffff


	//----- nvinfo : EIATTR_COOP_GROUP_INSTR_OFFSETS
	.align		4
.L_26803:
        /*0234*/ 	.byte	0x04, 0x28
        /*0236*/ 	.short	(.L_26805 - .L_26804)


	//   ....[0]....
.L_26804:
        /*0238*/ 	.word	0x000022e0


	//   ....[1]....
        /*023c*/ 	.word	0x00002330


	//   ....[2]....
        /*0240*/ 	.word	0x00002360


	//   ....[3]....
        /*0244*/ 	.word	0x000023b0


	//   ....[4]....
        /*0248*/ 	.word	0x000023f0


	//   ....[5]....
        /*024c*/ 	.word	0x00002490


	//   ....[6]....
        /*0250*/ 	.word	0x000024c0


	//   ....[7]....
        /*0254*/ 	.word	0x00002550


	//   ....[8]....
        /*0258*/ 	.word	0x00003390


	//   ....[9]....
        /*025c*/ 	.word	0x000033d0


	//   ....[10]....
        /*0260*/ 	.word	0x000033f0


	//   ....[11]....
        /*0264*/ 	.word	0x00003410


	//   ....[12]....
        /*0268*/ 	.word	0x00003430


	//   ....[13]....
        /*026c*/ 	.word	0x00003480


	//   ....[14]....
        /*0270*/ 	.word	0x000034a0


	//   ....[15]....
        /*0274*/ 	.word	0x000034c0


	//   ....[16]....
        /*0278*/ 	.word	0x00006a90


	//   ....[17]....
        /*027c*/ 	.word	0x00006ad0


	//   ....[18]....
        /*0280*/ 	.word	0x00006b10


	//   ....[19]....
        /*0284*/ 	.word	0x00006b50


	//   ....[20]....
        /*0288*/ 	.word	0x00006b80


	//   ....[21]....
        /*028c*/ 	.word	0x00006b90


	//   ....[22]....
        /*0290*/ 	.word	0x00006bb0


	//   ....[23]....
        /*0294*/ 	.word	0x00006be0


	//   ....[24]....
        /*0298*/ 	.word	0x00006c00


	//   ....[25]....
        /*029c*/ 	.word	0x00006c30


	//   ....[26]....
        /*02a0*/ 	.word	0x00006c60


	//   ....[27]....
        /*02a4*/ 	.word	0x00006c90


	//   ....[28]....
        /*02a8*/ 	.word	0x00006cb0


	//   ....[29]....
        /*02ac*/ 	.word	0x00006cd0


	//   ....[30]....
        /*02b0*/ 	.word	0x00006cf0


	//   ....[31]....
        /*02b4*/ 	.word	0x00006d20


	//   ....[32]....
        /*02b8*/ 	.word	0x00006d40


	//   ....[33]....
        /*02bc*/ 	.word	0x00006d60


	//   ....[34]....
        /*02c0*/ 	.word	0x00006d80


	//   ....[35]....
        /*02c4*/ 	.word	0x00006da0


	//   ....[36]....
        /*02c8*/ 	.word	0x00006dc0


	//   ....[37]....
        /*02cc*/ 	.word	0x00006dd0


	//   ....[38]....
        /*02d0*/ 	.word	0x00006e00


	//   ....[39]....
        /*02d4*/ 	.word	0x00006e20


	//   ....[40]....
        /*02d8*/ 	.word	0x00006e40


	//   ....[41]....
        /*02dc*/ 	.word	0x00006e60


	//   ....[42]....
        /*02e0*/ 	.word	0x00006e80


	//   ....[43]....
        /*02e4*/ 	.word	0x00006ea0


	//   ....[44]....
        /*02e8*/ 	.word	0x00006ec0


	//   ....[45]....
        /*02ec*/ 	.word	0x00006ee0


	//----- nvinfo : EIATTR_VRC_CTA_INIT_COUNT
	.align		4
.L_26805:
        /*02f0*/ 	.byte	0x02, 0x4a
	.zero		1
	.zero		1


	//----- nvinfo : EIATTR_EXIT_INSTR_OFFSETS
	.align		4
        /*02f4*/ 	.byte	0x04, 0x1c
        /*02f6*/ 	.short	(.L_26807 - .L_26806)


	//   ....[0]....
.L_26806:
        /*02f8*/ 	.word	0x00000090


	//   ....[1]....
        /*02fc*/ 	.word	0x00007600


	//   ....[2]....
        /*0300*/ 	.word	0x00007630


	//   ....[3]....
        /*0304*/ 	.word	0x000078a0


	//----- nvinfo : EIATTR_CRS_STACK_SIZE
	.align		4
.L_26807:
        /*0308*/ 	.byte	0x04, 0x1e
        /*030a*/ 	.short	(.L_26809 - .L_26808)
.L_26808:
        /*030c*/ 	.word	0x00000000


	//----- nvinfo : EIATTR_CBANK_PARAM_SIZE
	.align		4
.L_26809:
        /*0310*/ 	.byte	0x03, 0x19
        /*0312*/ 	.short	0x008c


	//----- nvinfo : EIATTR_PARAM_CBANK
	.align		4
        /*0314*/ 	.byte	0x04, 0x0a
        /*0316*/ 	.short	(.L_26811 - .L_26810)
	.align		4
.L_26810:
        /*0318*/ 	.word	index@(.nv.constant0._ZN4vllm25paged_attention_v2_kernelIttLi120ELi32ELi128ELNS_18Fp8KVCacheDataTypeE0ELb0ELi512EEEvPfS2_PT_PKS3_PKT0_S9_ifPKiSB_iPKfiiiSD_SD_iiiii)
        /*031c*/ 	.short	0x0380
        /*031e*/ 	.short	0x008c


	//----- nvinfo : EIATTR_SW_WAR
	.align		4
.L_26811:
        /*0320*/ 	.byte	0x04, 0x36
        /*0322*/ 	.short	(.L_26813 - .L_26812)
.L_26812:
        /*0324*/ 	.word	0x00000008
.L_26813:


//--------------------- .nv.info._ZN4vllm25paged_attention_v2_kernelIttLi112ELi32ELi128ELNS_18Fp8KVCacheDataTypeE0ELb0ELi512EEEvPfS2_PT_PKS3_PKT0_S9_ifPKiSB_iPKfiiiSD_SD_iiiii --------------------------
	.section	.nv.info._ZN4vllm25paged_attention_v2_kernelIttLi112ELi32ELi128ELNS_18Fp8KVCacheDataTypeE0ELb0ELi512EEEvPfS2_PT_PKS3_PKT0_S9_ifPKiSB_iPKfiiiSD_SD_iiiii,"",@"SHT_CUDA_INFO"
	.sectionflags	@""
	.align	4


	//----- nvinfo : EIATTR_CUDA_API_VERSION
	.align		4
        /*0000*/ 	.byte	0x04, 0x37
        /*0002*/ 	.short	(.L_26815 - .L_26814)
.L_26814:
        /*0004*/ 	.word	0x00000082


	//----- nvinfo : EIATTR_KPARAM_INFO
	.align		4
.L_26815:
        /*0008*/ 	.byte	0x04, 0x17
        /*000a*/ 	.short	(.L_26817 - .L_26816)
.L_26816:
        /*000c*/ 	.word	0x00000000
        /*0010*/ 	.short	0x0015
        /*0012*/ 	.short	0x0088
        /*0014*/ 	.byte	0x00, 0xf0, 0x11, 0x00


	//----- nvinfo : EIATTR_KPARAM_INFO
	.align		4
.L_26817:
        /*0018*/ 	.byte	0x04, 0x17
        /*001a*/ 	.short	(.L_26819 - .L_26818)
.L_26818:
        /*001c*/ 	.word	0x00000000
        /*0020*/ 	.short	0x0014
        /*0022*/ 	.short	0x0084
        /*0024*/ 	.byte	0x00, 0xf0, 0x11, 0x00


	//----- nvinfo : EIATTR_KPARAM_INFO
	.align		4
.L_26819:
        /*0028*/ 	.byte	0x04, 0x17
        /*002a*/ 	.short	(.L_26821 - .L_26820)
.L_26820:
        /*002c*/ 	.word	0x00000000
        /*0030*/ 	.short	0x0013
        /*0032*/ 	.short	0x0080
        /*0034*/ 	.byte	0x00, 0xf0, 0x11, 0x00


	//----- nvinfo : EIATTR_KPARAM_INFO
	.align		4
.L_26821:
        /*0038*/ 	.byte	0x04, 0x17
        /*003a*/ 	.short	(.L_26823 - .L_26822)
.L_26822:
        /*003c*/ 	.word	0x00000000
        /*0040*/ 	.short	0x0012
        /*0042*/ 	.short	0x007c
        /*0044*/ 	.byte	0x00, 0xf0, 0x11, 0x00


	//----- nvinfo : EIATTR_KPARAM_INFO
	.align		4
.L_26823:
        /*0048*/ 	.byte	0x04, 0x17
        /*004a*/ 	.short	(.L_26825 - .L_26824)
.L_26824:
        /*004c*/ 	.word	0x00000000
        /*0050*/ 	.short	0x0011
        /*0052*/ 	.short	0x0078
        /*0054*/ 	.byte	0x00, 0xf0, 0x11, 0x00


	//----- nvinfo : EIATTR_KPARAM_INFO
	.align		4
.L_26825:
        /*0058*/ 	.byte	0x04, 0x17
        /*005a*/ 	.short	(.L_26827 - .L_26826)
.L_26826:
        /*005c*/ 	.word	0x00000000
        /*0060*/ 	.short	0x0010
        /*0062*/ 	.short	0x0070
        /*0064*/ 	.byte	0x00, 0xf5, 0x21, 0x00


	//----- nvinfo : EIATTR_KPARAM_INFO
	.align		4
.L_26827:
        /*0068*/ 	.byte	0x04, 0x17
        /*006a*/ 	.short	(.L_26829 - .L_26828)
.L_26828:
        /*006c*/ 	.word	0x00000000
        /*0070*/ 	.short	0x000f
        /*0072*/ 	.short	0x0068
        /*0074*/ 	.byte	0x00, 0xf5, 0x21, 0x00


	//----- nvinfo : EIATTR_KPARAM_INFO
	.align		4
.L_26829:
        /*0078*/ 	.byte	0x04, 0x17
        /*007a*/ 	.short	(.L_26831 - .L_26830)
.L_26830:
        /*007c*/ 	.word	0x00000000
        /*0080*/ 	.short	0x000e
        /*0082*/ 	.short	0x0060
        /*0084*/ 	.byte	0x00, 0xf0, 0x11, 0x00


	//----- nvinfo : EIATTR_KPARAM_INFO
	.align		4
.L_26831:
        /*0088*/ 	.byte	0x04, 0x17
        /*008a*/ 	.short	(.L_26833 - .L_26832)
.L_26832:
        /*008c*/ 	.word	0x00000000
        /*0090*/ 	.short	0x000d
        /*0092*/ 	.short	0x005c
        /*0094*/ 	.byte	0x00, 0xf0, 0x11, 0x00


	//----- nvinfo : EIATTR_KPARAM_INFO
	.align		4
.L_26833:
        /*0098*/ 	.byte	0x04, 0x17
        /*009a*/ 	.short	(.L_26835 - .L_26834)
.L_26834:
        /*009c*/ 	.word	0x00000000
        /*00a0*/ 	.short	0x000c
        /*00a2*/ 	.short	0x0058
        /*00a4*/ 	.byte	0x00, 0xf0, 0x11, 0x00


	//----- nvinfo : EIATTR_KPARAM_INFO
	.align		4
.L_26835:
        /*00a8*/ 	.byte	0x04, 0x17
        /*00aa*/ 	.short	(.L_26837 - .L_26836)
.L_26836:
        /*00ac*/ 	.word	0x00000000
        /*00b0*/ 	.short	0x000b
        /*00b2*/ 	.short	0x0050
        /*00b4*/ 	.byte	0x00, 0xf5, 0x21, 0x00


	//----- nvinfo : EIATTR_KPARAM_INFO
	.align		4
.L_26837:
        /*00b8*/ 	.byte	0x04, 0x17
        /*00ba*/ 	.short	(.L_26839 - .L_26838)
.L_26838:
        /*00bc*/ 	.word	0x00000000
        /*00c0*/ 	.short	0x000a
        /*00c2*/ 	.short	0x0048
        /*00c4*/ 	.byte	0x00, 0xf0, 0x11, 0x00


	//----- nvinfo : EIATTR_KPARAM_INFO
	.align		4
.L_26839:
        /*00c8*/ 	.byte	0x04, 0x17
        /*00ca*/ 	.short	(.L_26841 - .L_26840)
.L_26840:
        /*00cc*/ 	.word	0x00000000
        /*00d0*/ 	.short	0x0009
        /*00d2*/ 	.short	0x0040
        /*00d4*/ 	.byte	0x00, 0xf5, 0x21, 0x00


	//----- nvinfo : EIATTR_KPARAM_INFO
	.align		4
.L_26841:
        /*00d8*/ 	.byte	0x04, 0x17
        /*00da*/ 	.short	(.L_26843 - .L_26842)
.L_26842:
        /*00dc*/ 	.word	0x00000000
        /*00e0*/ 	.short	0x0008
        /*00e2*/ 	.short	0x0038
        /*00e4*/ 	.byte	0x00, 0xf5, 0x21, 0x00


	//----- nvinfo : EIATTR_KPARAM_INFO
	.align		4
.L_26843:
        /*00e8*/ 	.byte	0x04, 0x17
        /*00ea*/ 	.short	(.L_26845 - .L_26844)
.L_26844:
        /*00ec*/ 	.word	0x00000000
        /*00f0*/ 	.short	0x0007
        /*00f2*/ 	.short	0x0034
        /*00f4*/ 	.byte	0x00, 0xf0, 0x11, 0x00


	//----- nvinfo : EIATTR_KPARAM_INFO
	.align		4
.L_26845:
        /*00f8*/ 	.byte	0x04, 0x17
        /*00fa*/ 	.short	(.L_26847 - .L_26846)
.L_26846:
        /*00fc*/ 	.word	0x00000000
        /*0100*/ 	.short	0x0006
        /*0102*/ 	.short	0x0030
        /*0104*/ 	.byte	0x00, 0xf0, 0x11, 0x00


	//----- nvinfo : EIATTR_KPARAM_INFO
	.align		4
.L_26847:
        /*0108*/ 	.byte	0x04, 0x17
        /*010a*/ 	.short	(.L_26849 - .L_26848)
.L_26848:
        /*010c*/ 	.word	0x00000000
        /*0110*/ 	.short	0x0005
        /*0112*/ 	.short	0x0028
        /*0114*/ 	.byte	0x00, 0xf5, 0x21, 0x00


	//----- nvinfo : EIATTR_KPARAM_INFO
	.align		4
.L_26849:
        /*0118*/ 	.byte	0x04, 0x17
        /*011a*/ 	.short	(.L_26851 - .L_26850)
.L_26850:
        /*011c*/ 	.word	0x00000000
        /*0120*/ 	.short	0x0004
        /*0122*/ 	.short	0x0020
        /*0124*/ 	.byte	0x00, 0xf5, 0x21, 0x00


	//----- nvinfo : EIATTR_KPARAM_INFO
	.align		4
.L_26851:
        /*0128*/ 	.byte	0x04, 0x17
        /*012a*/ 	.short	(.L_26853 - .L_26852)
.L_26852:
        /*012c*/ 	.word	0x00000000
        /*0130*/ 	.short	0x0003
        /*0132*/ 	.short	0x0018
        /*0134*/ 	.byte	0x00, 0xf5, 0x21, 0x00


	//----- nvinfo : EIATTR_KPARAM_INFO
	.align		4
.L_26853:
        /*0138*/ 	.byte	0x04, 0x17
        /*013a*/ 	.short	(.L_26855 - .L_26854)
.L_26854:
        /*013c*/ 	.word	0x00000000
        /*0140*/ 	.short	0x0002
        /*0142*/ 	.short	0x0010
        /*0144*/ 	.byte	0x00, 0xf5, 0x21, 0x00


	//----- nvinfo : EIATTR_KPARAM_INFO
	.align		4
.L_26855:
        /*0148*/ 	.byte	0x04, 0x17
        /*014a*/ 	.short	(.L_26857 - .L_26856)
.L_26856:
        /*014c*/ 	.word	0x00000000
        /*0150*/ 	.short	0x0001
        /*0152*/ 	.short	0x0008
        /*0154*/ 	.byte	0x00, 0xf5, 0x21, 0x00


	//----- nvinfo : EIATTR_KPARAM_INFO
	.align		4
.L_26857:
        /*0158*/ 	.byte	0x04, 0x17
        /*015a*/ 	.short	(.L_26859 - .L_26858)
.L_26858:
        /*015c*/ 	.word	0x00000000
        /*0160*/ 	.short	0x0000
        /*0162*/ 	.short	0x0000
        /*0164*/ 	.byte	0x00, 0xf5, 0x21, 0x00


	//----- nvinfo : EIATTR_SPARSE_MMA_MASK
	.align		4
.L_26859:
        /*0168*/ 	.byte	0x03, 0x50
        /*016a*/ 	.short	0x0000


	//----- nvinfo : EIATTR_MAXREG_COUNT
	.align		4
        /*016c*/ 	.byte	0x03, 0x1b
        /*016e*/ 	.short	0x00ff


	//----- nvinfo : EIATTR_NUM_BARRIERS
	.align		4
        /*0170*/ 	.byte	0x02, 0x4c
        /*0172*/ 	.byte	0x01
	.zero		1


	//----- nvinfo : EIATTR_MERCURY_ISA_VERSION
	.align		4
        /*0174*/ 	.byte	0x03, 0x5f
        /*0176*/ 	.short	0x0101


	//----- nvinfo : EIATTR_COOP_GROUP_MASK_REGIDS
	.align		4
        /*0178*/ 	.byte	0x04, 0x29
        /*017a*/ 	.short	(.L_26861 - .L_26860)


	//   ....[0]....
.L_26860:
        /*017c*/ 	.word	0xffffffff


	//   ....[1]....
        /*0180*/ 	.word	0xffffffff


	//   ....[2]....
        /*0184*/ 	.word	0xffffffff


	//   ....[3]....
        /*0188*/ 	.word	0xffffffff


	//   ....[4]....
        /*018c*/ 	.word	0xffffffff


	//   ....[5]....
        /*0190*/ 	.word	0xffffffff


	//   ....[6]....
        /*0194*/ 	.word	0xffffffff


	//   ....[7]....
        /*0198*/ 	.word	0xffffffff


	//   ....[8]....
        /*019c*/ 	.word	0xffffffff


	//   ....[9]....
        /*01a0*/ 	.word	0xffffffff


	//   ....[10]....
        /*01a4*/ 	.word	0xffffffff


	//   ....[11]....
        /*01a8*/ 	.word	0xffffffff


	//   ....[12]....
        /*01ac*/ 	.word	0xffffffff


	//   ....[13]....
        /*01b0*/ 	.word	0xffffffff


	//   ....[14]....
        /*01b4*/ 	.word	0xffffffff


	//   ....[15]....
        /*01b8*/ 	.word	0xffffffff


	//   ....[16]....
        /*01bc*/ 	.word	0xffffffff


	//   ....[17]....
        /*01c0*/ 	.word	0xffffffff


	//   ....[18]....
        /*01c4*/ 	.word	0xffffffff


	//   ....[19]....
        /*01c8*/ 	.word	0xffffffff


	//   ....[20]....
        /*01cc*/ 	.word	0xffffffff


	//   ....[21]....
        /*01d0*/ 	.word	0xffffffff


	//   ....[22]....
        /*01d4*/ 	.word	0xffffffff


	//   ....[23]....
        /*01d8*/ 	.word	0xffffffff


	//   ....[24]....
        /*01dc*/ 	.word	0xffffffff


	//   ....[25]....
        /*01e0*/ 	.word	0xffffffff


	//   ....[26]....
        /*01e4*/ 	.word	0xffffffff


	//   ....[27]....
        /*01e8*/ 	.word	0xffffffff


	//   ....[28]....
        /*01ec*/ 	.word	0xffffffff


	//   ....[29]....
        /*01f0*/ 	.word	0xffffffff


	//   ....[30]....
        /*01f4*/ 	.word	0xffffffff


	//   ....[31]....
        /*01f8*/ 	.word	0xffffffff


	//   ....[32]....
        /*01fc*/ 	.word	0xffffffff


	//   ....[33]....
        /*0200*/ 	.word	0xffffffff


	//   ....[34]....
        /*0204*/ 	.word	0xffffffff


	//   ....[35]....
        /*0208*/ 	.word	0xffffffff


	//   ....[36]....
        /*020c*/ 	.word	0xffffffff


	//   ....[37]....
        /*0210*/ 	.word	0xffffffff


	//   ....[38]....
        /*0214*/ 	.word	0xffffffff


	//   ....[39]....
        /*0218*/ 	.word	0xffffffff


	//   ....[40]....
        /*021c*/ 	.word	0xffffffff


	//   ....[41]....
        /*0220*/ 	.word	0xffffffff


	//   ....[42]....
        /*0224*/ 	.word	0xffffffff


	//   ....[43]....
        /*0228*/ 	.word	0xffffffff


	//----- nvinfo : EIATTR_COOP_GROUP_INSTR_OFFSETS
	.align		4
.L_26861:
        /*022c*/ 	.byte	0x04, 0x28
        /*022e*/ 	.short	(.L_26863 - .L_26862)


	//   ....[0]....
.L_26862:
        /*0230*/ 	.word	0x00002120


	//   ....[1]....
        /*0234*/ 	.word	0x00002170


	//   ....[2]....
        /*0238*/ 	.word	0x000021a0


	//   ....[3]....
        /*023c*/ 	.word	0x000021e0


	//   ....[4]....
        /*0240*/ 	.word	0x00002220


	//   ....[5]....
        /*0244*/ 	.word	0x000022d0


	//   ....[6]....
        /*0248*/ 	.word	0x00002300


	//   ....[7]....
        /*024c*/ 	.word	0x00002390


	//   ....[8]....
        /*0250*/ 	.word	0x000031d0


	//   ....[9]....
        /*0254*/ 	.word	0x00003210


	//   ....[10]....
        /*0258*/ 	.word	0x00003230


	//   ....[11]....
        /*025c*/ 	.word	0x00003250


	//   ....[12]....
        /*0260*/ 	.word	0x00003270


	//   ....[13]....
        /*0264*/ 	.word	0x000032c0


	//   ....[14]....
        /*0268*/ 	.word	0x000032e0


	//   ....[15]....
        /*026c*/ 	.word	0x00003300


	//   ....[16]....
        /*0270*/ 	.word	0x00006610


	//   ....[17]....
        /*0274*/ 	.word	0x00006650


	//   ....[18]....
        /*0278*/ 	.word	0x00006690


	//   ....[19]....
        /*027c*/ 	.word	0x000066d0


	//   ....[20]....
        /*0280*/ 	.word	0x00006700


	//   ....[21]....
        /*0284*/ 	.word	0x00006710


	//   ....[22]....
        /*0288*/ 	.word	0x00006720


	//   ....[23]....
        /*028c*/ 	.word	0x00006760


	//   ....[24]....
        /*0290*/ 	.word	0x00006790


	//   ....[25]....
        /*0294*/ 	.word	0x000067c0


	//   ....[26]....
        /*0298*/ 	.word	0x000067f0


	//   ....[27]....
        /*029c*/ 	.word	0x00006820


	//   ....[28]....
        /*02a0*/ 	.word	0x00006840


	//   ....[29]....
        /*02a4*/ 	.word	0x00006860


	//   ....[30]....
        /*02a8*/ 	.word	0x00006890


	//   ....[31]....
        /*02ac*/ 	.word	0x000068b0


	//   ....[32]....
        /*02b0*/ 	.word	0x000068d0


	//   ....[33]....
        /*02b4*/ 	.word	0x000068f0


	//   ....[34]....
        /*02b8*/ 	.word	0x00006910


	//   ....[35]....
        /*02bc*/ 	.word	0x00006930


	//   ....[36]....
        /*02c0*/ 	.word	0x00006940


	//   ....[37]....
        /*02c4*/ 	.word	0x00006960


	//   ....[38]....
        /*02c8*/ 	.word	0x00006980


	//   ....[39]....
        /*02cc*/ 	.word	0x000069a0


	//   ....[40]....
        /*02d0*/ 	.word	0x000069c0


	//   ....[41]....
        /*02d4*/ 	.word	0x000069e0


	//   ....[42]....
        /*02d8*/ 	.word	0x00006a00


	//   ....[43]....
        /*02dc*/ 	.word	0x00006a20


	//----- nvinfo : EIATTR_VRC_CTA_INIT_COUNT
	.align		4
.L_26863:
        /*02e0*/ 	.byte	0x02, 0x4a
	.zero		1
	.zero		1


	//----- nvinfo : EIATTR_EXIT_INSTR_OFFSETS
	.align		4
        /*02e4*/ 	.byte	0x04, 0x1c
        /*02e6*/ 	.short	(.L_26865 - .L_26864)


	//   ....[0]....
.L_26864:
        /*02e8*/ 	.word	0x00000090


	//   ....[1]....
        /*02ec*/ 	.word	0x000070e0


	//   ....[2]....
        /*02f0*/ 	.word	0x00007110


	//   ....[3]....
        /*02f4*/ 	.word	0x00007360


	//----- nvinfo : EIATTR_CRS_STACK_SIZE
	.align		4
.L_26865:
        /*02f8*/ 	.byte	0x04, 0x1e
        /*02fa*/ 	.short	(.L_26867 - .L_26866)
.L_26866:
        /*02fc*/ 	.word	0x00000000


	//----- nvinfo : EIATTR_CBANK_PARAM_SIZE
	.align		4
.L_26867:
        /*0300*/ 	.byte	0x03, 0x19
        /*0302*/ 	.short	0x008c


	//----- nvinfo : EIATTR_PARAM_CBANK
	.align		4
        /*0304*/ 	.byte	0x04, 0x0a
        /*0306*/ 	.short	(.L_26869 - .L_26868)
	.align		4
.L_26868:
        /*0308*/ 	.word	index@(.nv.constant0._ZN4vllm25paged_attention_v2_kernelIttLi112ELi32ELi128ELNS_18Fp8KVCacheDataTypeE0ELb0ELi512EEEvPfS2_PT_PKS3_PKT0_S9_ifPKiSB_iPKfiiiSD_SD_iiiii)
        /*030c*/ 	.short	0x0380
        /*030e*/ 	.short	0x008c


	//----- nvinfo : EIATTR_SW_WAR
	.align		4
.L_26869:
        /*0310*/ 	.byte	0x04, 0x36
        /*0312*/ 	.short	(.L_26871 - .L_26870)
.L_26870:
        /*0314*/ 	.word	0x00000008
.L_26871:


//--------------------- .nv.info._ZN4vllm25paged_attention_v2_kernelIttLi96ELi32ELi128ELNS_18Fp8KVCacheDataTypeE0ELb0ELi512EEEvPfS2_PT_PKS3_PKT0_S9_ifPKiSB_iPKfiiiSD_SD_iiiii --------------------------
	.section	.nv.info._ZN4vllm25paged_attention_v2_kernelIttLi96ELi32ELi128ELNS_18Fp8KVCacheDataTypeE0ELb0ELi512EEEvPfS2_PT_PKS3_PKT0_S9_ifPKiSB_iPKfiiiSD_SD_iiiii,"",@"SHT_CUDA_INFO"
	.sectionflags	@""
	.align	4


	//----- nvinfo : EIATTR_CUDA_API_VERSION
	.align		4
        /*0000*/ 	.byte	0x04, 0x37
        /*0002*/ 	.short	(.L_26873 - .L_26872)
.L_26872:
        /*0004*/ 	.word	0x00000082


	//----- nvinfo : EIATTR_KPARAM_INFO
	.align		4
.L_26873:
        /*0008*/ 	.byte	0x04, 0x17
        /*000a*/ 	.short	(.L_26875 - .L_26874)
.L_26874:
        /*000c*/ 	.word	0x00000000
        /*0010*/ 	.short	0x0015
        /*0012*/ 	.short	0x0088
        /*0014*/ 	.byte	0x00, 0xf0, 0x11, 0x00


	//----- nvinfo : EIATTR_KPARAM_INFO
	.align		4
.L_26875:
        /*0018*/ 	.byte	0x04, 0x17
        /*001a*/ 	.short	(.L_26877 - .L_26876)
.L_26876:
        /*001c*/ 	.word	0x00000000
        /*0020*/ 	.short	0x0014
        /*0022*/ 	.short	0x0084
        /*0024*/ 	.byte	0x00, 0xf0, 0x11, 0x00


	//----- nvinfo : EIATTR_KPARAM_INFO
	.align		4
.L_26877:
        /*0028*/ 	.byte	0x04, 0x17
        /*002a*/ 	.short	(.L_26879 - .L_26878)
.L_26878:
        /*002c*/ 	.word	0x00000000
        /*0030*/ 	.short	0x0013
        /*0032*/ 	.short	0x0080
        /*0034*/ 	.byte	0x00, 0xf0, 0x11, 0x00


	//----- nvinfo : EIATTR_KPARAM_INFO
	.align		4
.L_26879:
        /*0038*/ 	.byte	0x04, 0x17
        /*003a*/ 	.short	(.L_26881 - .L_26880)
.L_26880:
        /*003c*/ 	.word	0x00000000
        /*0040*/ 	.short	0x0012
        /*0042*/ 	.short	0x007c
        /*0044*/ 	.byte	0x00, 0xf0, 0x11, 0x00


	//----- nvinfo : EIATTR_KPARAM_INFO
	.align		4
.L_26881:
        /*0048*/ 	.byte	0x04, 0x17
        /*004a*/ 	.short	(.L_26883 - .L_26882)
.L_26882:
        /*004c*/ 	.word	0x00000000
        /*0050*/ 	.short	0x0011
        /*0052*/ 	.short	0x0078
        /*0054*/ 	.byte	0x00, 0xf0, 0x11, 0x00


	//----- nvinfo : EIATTR_KPARAM_INFO
	.align		4
.L_26883:
        /*0058*/ 	.byte	0x04, 0x17
        /*005a*/ 	.short	(.L_26885 - .L_26884)
.L_26884:
        /*005c*/ 	.word	0x00000000
        /*0060*/ 	.short	0x0010
        /*0062*/ 	.short	0x0070
        /*0064*/ 	.byte	0x00, 0xf5, 0x21, 0x00


	//----- nvinfo : EIATTR_KPARAM_INFO
	.align		4
.L_26885:
        /*0068*/ 	.byte	0x04, 0x17
        /*006a*/ 	.short	(.L_26887 - .L_26886)
.L_26886:
        /*006c*/ 	.word	0x00000000
        /*0070*/ 	.short	0x000f
        /*0072*/ 	.short	0x0068
        /*0074*/ 	.byte	0x00, 0xf5, 0x21, 0x00


	//----- nvinfo : EIATTR_KPARAM_INFO
	.align		4
.L_26887:
        /*0078*/ 	.byte	0x04, 0x17
        /*007a*/ 	.short	(.L_26889 - .L_26888)
.L_26888:
        /*007c*/ 	.word	0x00000000
        /*0080*/ 	.short	0x000e
        /*0082*/ 	.short	0x0060
        /*0084*/ 	.byte	0x00, 0xf0, 0x11, 0x00


	//----- nvinfo : EIATTR_KPARAM_INFO
	.align		4
.L_26889:
        /*0088*/ 	.byte	0x04, 0x17
        /*008a*/ 	.short	(.L_26891 - .L_26890)
.L_26890:
        /*008c*/ 	.word	0x00000000
        /*0090*/ 	.short	0x000d
        /*0092*/ 	.short	0x005c
        /*0094*/ 	.byte	0x00, 0xf0, 0x11, 0x00


	//----- nvinfo : EIATTR_KPARAM_INFO
	.align		4
.L_26891:
        /*0098*/ 	.byte	0x04, 0x17
        /*009a*/ 	.short	(.L_26893 - .L_26892)
.L_26892:
        /*009c*/ 	.word	0x00000000
        /*00a0*/ 	.short	0x000c
        /*00a2*/ 	.short	0x0058
        /*00a4*/ 	.byte	0x00, 0xf0, 0x11, 0x00


	//----- nvinfo : EIATTR_KPARAM_INFO
	.align		4
.L_26893:
        /*00a8*/ 	.byte	0x04, 0x17
        /*00aa*/ 	.short	(.L_26895 - .L_26894)
.L_26894:
        /*00ac*/ 	.word	0x00000000
        /*00b0*/ 	.short	0x000b
        /*00b2*/ 	.short	0x0050
        /*00b4*/ 	.byte	0x00, 0xf5, 0x21, 0x00


	//----- nvinfo : EIATTR_KPARAM_INFO
	.align		4
.L_26895:
        /*00b8*/ 	.byte	0x04, 0x17
        /*00ba*/ 	.short	(.L_26897 - .L_26896)
.L_26896:
        /*00bc*/ 	.word	0x00000000
        /*00c0*/ 	.short	0x000a
        /*00c2*/ 	.short	0x0048
        /*00c4*/ 	.byte	0x00, 0xf0, 0x11, 0x00


	//----- nvinfo : EIATTR_KPARAM_INFO
	.align		4
.L_26897:
        /*00c8*/ 	.byte	0x04, 0x17
        /*00ca*/ 	.short	(.L_26899 - .L_26898)
.L_26898:
        /*00cc*/ 	.word	0x00000000
        /*00d0*/ 	.short	0x0009
        /*00d2*/ 	.short	0x0040
        /*00d4*/ 	.byte	0x00, 0xf5, 0x21, 0x00


	//----- nvinfo : EIATTR_KPARAM_INFO
	.align		4
.L_26899:
        /*00d8*/ 	.byte	0x04, 0x17
        /*00da*/ 	.short	(.L_26901 - .L_26900)
.L_26900:
        /*00dc*/ 	.word	0x00000000
        /*00e0*/ 	.short	0x0008
        /*00e2*/ 	.short	0x0038
        /*00e4*/ 	.byte	0x00, 0xf5, 0x21, 0x00


	//----- nvinfo : EIATTR_KPARAM_INFO
	.align		4
.L_26901:
        /*00e8*/ 	.byte	0x04, 0x17
        /*00ea*/ 	.short	(.L_26903 - .L_26902)
.L_26902:
        /*00ec*/ 	.word	0x00000000
        /*00f0*/ 	.short	0x0007
        /*00f2*/ 	.short	0x0034
        /*00f4*/ 	.byte	0x00, 0xf0, 0x11, 0x00


	//----- nvinfo : EIATTR_KPARAM_INFO
	.align		4
.L_26903:
        /*00f8*/ 	.byte	0x04, 0x17
        /*00fa*/ 	.short	(.L_26905 - .L_26904)
.L_26904:
        /*00fc*/ 	.word	0x00000000
        /*0100*/ 	.short	0x0006
        /*0102*/ 	.short	0x0030
        /*0104*/ 	.byte	0x00, 0xf0, 0x11, 0x00


	//----- nvinfo : EIATTR_KPARAM_INFO
	.align		4
.L_26905:
        /*0108*/ 	.byte	0x04, 0x17
        /*010a*/ 	.short	(.L_26907 - .L_26906)
.L_26906:
        /*010c*/ 	.word	0x00000000
        /*0110*/ 	.short	0x0005
        /*0112*/ 	.short	0x0028
        /*0114*/ 	.byte	0x00, 0xf5, 0x21, 0x00


	//----- nvinfo : EIATTR_KPARAM_INFO
	.align		4
.L_26907:
        /*0118*/ 	.byte	0x04, 0x17
        /*011a*/ 	.short	(.L_26909 - .L_26908)
.L_26908:
        /*011c*/ 	.word	0x00000000
        /*0120*/ 	.short	0x0004
        /*0122*/ 	.short	0x0020
        /*0124*/ 	.byte	0x00, 0xf5, 0x21, 0x00


	//----- nvinfo : EIATTR_KPARAM_INFO
	.align		4
.L_26909:
        /*0128*/ 	.byte	0x04, 0x17
        /*012a*/ 	.short	(.L_26911 - .L_26910)
.L_26910:
        /*012c*/ 	.word	0x00000000
        /*0130*/ 	.short	0x0003
        /*0132*/ 	.short	0x0018
        /*0134*/ 	.byte	0x00, 0xf5, 0x21, 0x00


	//----- nvinfo : EIATTR_KPARAM_INFO
	.align		4
.L_26911:
        /*0138*/ 	.byte	0x04, 0x17
        /*013a*/ 	.short	(.L_26913 - .L_26912)
.L_26912:
        /*013c*/ 	.word	0x00000000
        /*0140*/ 	.short	0x0002
        /*0142*/ 	.short	0x0010
        /*0144*/ 	.byte	0x00, 0xf5, 0x21, 0x00


	//----- nvinfo : EIATTR_KPARAM_INFO
	.align		4
.L_26913:
        /*0148*/ 	.byte	0x04, 0x17
        /*014a*/ 	.short	(.L_26915 - .L_26914)
.L_26914:
        /*014c*/ 	.word	0x00000000
        /*0150*/ 	.short	0x0001
        /*0152*/ 	.short	0x0008
        /*0154*/ 	.byte	0x00, 0xf5, 0x21, 0x00


	//----- nvinfo : EIATTR_KPARAM_INFO
	.align		4
.L_26915:
        /*0158*/ 	.byte	0x04, 0x17
        /*015a*/ 	.short	(.L_26917 - .L_26916)
.L_26916:
        /*015c*/ 	.word	0x00000000
        /*0160*/ 	.short	0x0000
        /*0162*/ 	.short	0x0000
        /*0164*/ 	.byte	0x00, 0xf5, 0x21, 0x00


	//----- nvinfo : EIATTR_SPARSE_MMA_MASK
	.align		4
.L_26917:
        /*0168*/ 	.byte	0x03, 0x50
        /*016a*/ 	.short	0x0000


	//----- nvinfo : EIATTR_MAXREG_COUNT
	.align		4
        /*016c*/ 	.byte	0x03, 0x1b
        /*016e*/ 	.short	0x00ff


	//----- nvinfo : EIATTR_NUM_BARRIERS
	.align		4
        /*0170*/ 	.byte	0x02, 0x4c
        /*0172*/ 	.byte	0x01
	.zero		1


	//----- nvinfo : EIATTR_MERCURY_ISA_VERSION
	.align		4
        /*0174*/ 	.byte	0x03, 0x5f
        /*0176*/ 	.short	0x0101


	//----- nvinfo : EIATTR_COOP_GROUP_MASK_REGIDS
	.align		4
        /*0178*/ 	.byte	0x04, 0x29
        /*017a*/ 	.short	(.L_26919 - .L_26918)


	//   ....[0]....
.L_26918:
        /*017c*/ 	.word	0xffffffff


	//   ....[1]....
        /*0180*/ 	.word	0xffffffff


	//   ....[2]....
        /*0184*/ 	.word	0xffffffff


	//   ....[3]....
        /*0188*/ 	.word	0xffffffff


	//   ....[4]....
        /*018c*/ 	.word	0xffffffff


	//   ....[5]....
        /*0190*/ 	.word	0xffffffff


	//   ....[6]....
        /*0194*/ 	.word	0xffffffff


	//   ....[7]....
        /*0198*/ 	.word	0xffffffff


	//   ....[8]....
        /*019c*/ 	.word	0xffffffff


	//   ....[9]....
        /*01a0*/ 	.word	0xffffffff


	//   ....[10]....
        /*01a4*/ 	.word	0xffffffff


	//   ....[11]....
        /*01a8*/ 	.word	0xffffffff


	//   ....[12]....
        /*01ac*/ 	.word	0xffffffff


	//   ....[13]....
        /*01b0*/ 	.word	0xffffffff


	//   ....[14]....
        /*01b4*/ 	.word	0xffffffff


	//   ....[15]....
        /*01b8*/ 	.word	0xffffffff


	//   ....[16]....
        /*01bc*/ 	.word	0xffffffff


	//   ....[17]....
        /*01c0*/ 	.word	0xffffffff


	//   ....[18]....
        /*01c4*/ 	.word	0xffffffff


	//   ....[19]....
        /*01c8*/ 	.word	0xffffffff


	//   ....[20]....
        /*01cc*/ 	.word	0xffffffff


	//   ....[21]....
        /*01d0*/ 	.word	0xffffffff


	//   ....[22]....
        /*01d4*/ 	.word	0xffffffff


	//   ....[23]....
        /*01d8*/ 	.word	0xffffffff


	//   ....[24]....
        /*01dc*/ 	.word	0xffffffff


	//   ....[25]....
        /*01e0*/ 	.word	0xffffffff


	//   ....[26]....
        /*01e4*/ 	.word	0xffffffff


	//   ....[27]....
        /*01e8*/ 	.word	0xffffffff


	//   ....[28]....
        /*01ec*/ 	.word	0xffffffff


	//   ....[29]....
        /*01f0*/ 	.word	0xffffffff


	//   ....[30]....
        /*01f4*/ 	.word	0xffffffff


	//   ....[31]....
        /*01f8*/ 	.word	0xffffffff


	//   ....[32]....
        /*01fc*/ 	.word	0xffffffff


	//   ....[33]....
        /*0200*/ 	.word	0xffffffff


	//   ....[34]....
        /*0204*/ 	.word	0xffffffff


	//   ....[35]....
        /*0208*/ 	.word	0xffffffff


	//   ....[36]....
        /*020c*/ 	.word	0xffffffff


	//   ....[37]....
        /*0210*/ 	.word	0xffffffff


	//   ....[38]....
        /*0214*/ 	.word	0xffffffff


	//   ....[39]....
        /*0218*/ 	.word	0xffffffff


	//----- nvinfo : EIATTR_COOP_GROUP_INSTR_OFFSETS
	.align		4
.L_26919:
        /*021c*/ 	.byte	0x04, 0x28
        /*021e*/ 	.short	(.L_26921 - .L_26920)


	//   ....[0]....
.L_26920:
        /*0220*/ 	.word	0x00001e00


	//   ....[1]....
        /*0224*/ 	.word	0x00001ee0


	//   ....[2]....
        /*0228*/ 	.word	0x00001f00


	//   ....[3]....
        /*022c*/ 	.word	0x00001f30


	//   ....[4]....
        /*0230*/ 	.word	0x00001f60


	//   ....[5]....
        /*0234*/ 	.word	0x00002000


	//   ....[6]....
        /*0238*/ 	.word	0x00002020


	//   ....[7]....
        /*023c*/ 	.word	0x00002040


	//   ....[8]....
        /*0240*/ 	.word	0x00002e90


	//   ....[9]....
        /*0244*/ 	.word	0x00002ed0


	//   ....[10]....
        /*0248*/ 	.word	0x00002ef0


	//   ....[11]....
        /*024c*/ 	.word	0x00002f10


	//   ....[12]....
        /*0250*/ 	.word	0x00002f30


	//   ....[13]....
        /*0254*/ 	.word	0x00002f80


	//   ....[14]....
        /*0258*/ 	.word	0x00002fa0


	//   ....[15]....
        /*025c*/ 	.word	0x00002fc0


	//   ....[16]....
        /*0260*/ 	.word	0x00005df0


	//   ....[17]....
        /*0264*/ 	.word	0x00005e30


	//   ....[18]....
        /*0268*/ 	.word	0x00005e70


	//   ....[19]....
        /*026c*/ 	.word	0x00005eb0


	//   ....[20]....
        /*0270*/ 	.word	0x00005ee0


	//   ....[21]....
        /*0274*/ 	.word	0x00005ef0


	//   ....[22]....
        /*0278*/ 	.word	0x00005f00


	//   ....[23]....
        /*027c*/ 	.word	0x00005f40


	//   ....[24]....
        /*0280*/ 	.word	0x00005f70


	//   ....[25]....
        /*0284*/ 	.word	0x00005fa0


	//   ....[26]....
        /*0288*/ 	.word	0x00005fd0


	//   ....[27]....
        /*028c*/ 	.word	0x00006000


	//   ....[28]....
        /*0290*/ 	.word	0x00006030


	//   ....[29]....
        /*0294*/ 	.word	0x00006050


	//   ....[30]....
        /*0298*/ 	.word	0x00006070


	//   ....[31]....
        /*029c*/ 	.word	0x00006090


	//   ....[32]....
        /*02a0*/ 	.word	0x000060b0


	//   ....[33]....
        /*02a4*/ 	.word	0x000060d0


	//   ....[34]....
        /*02a8*/ 	.word	0x000060e0


	//   ....[35]....
        /*02ac*/ 	.word	0x00006100


	//   ....[36]....
        /*02b0*/ 	.word	0x00006120


	//   ....[37]....
        /*02b4*/ 	.word	0x00006140


	//   ....[38]....
        /*02b8*/ 	.word	0x00006160


	//   ....[39]....
        /*02bc*/ 	.word	0x00006180


	//----- nvinfo : EIATTR_VRC_CTA_INIT_COUNT
	.align		4
.L_26921:
        /*02c0*/ 	.byte	0x02, 0x4a
	.zero		1
	.zero		1


	//----- nvinfo : EIATTR_EXIT_INSTR_OFFSETS
	.align		4
        /*02c4*/ 	.byte	0x04, 0x1c
        /*02c6*/ 	.short	(.L_26923 - .L_26922)


	//   ....[0]....
.L_26922:
        /*02c8*/ 	.word	0x000000d0


	//   ....[1]....
        /*02cc*/ 	.word	0x00006780


	//   ....[2]....
        /*02d0*/ 	.word	0x000067b0


	//   ....[3]....
        /*02d4*/ 	.word	0x000069d0


	//----- nvinfo : EIATTR_CRS_STACK_SIZE
	.align		4
.L_26923:
        /*02d8*/ 	.byte	0x04, 0x1e
        /*02da*/ 	.short	(.L_26925 - .L_26924)
.L_26924:
        /*02dc*/ 	.word	0x00000000


	//----- nvinfo : EIATTR_CBANK_PARAM_SIZE
	.align		4
.L_26925:
        /*02e0*/ 	.byte	0x03, 0x19
        /*02e2*/ 	.short	0x008c


	//----- nvinfo : EIATTR_PARAM_CBANK
	.align		4
        /*02e4*/ 	.byte	0x04, 0x0a
        /*02e6*/ 	.short	(.L_26927 - .L_26926)
	.align		4
.L_26926:
        /*02e8*/ 	.word	index@(.nv.constant0._ZN4vllm25paged_attention_v2_kernelIttLi96ELi32ELi128ELNS_18Fp8KVCacheDataTypeE0ELb0ELi512EEEvPfS2_PT_PKS3_PKT0_S9_ifPKiSB_iPKfiiiSD_SD_iiiii)
        /*02ec*/ 	.short	0x0380
        /*02ee*/ 	.short	0x008c


	//----- nvinfo : EIATTR_SW_WAR
	.align		4
.L_26927:
        /*02f0*/ 	.byte	0x04, 0x36
        /*02f2*/ 	.short	(.L_26929 - .L_26928)
.L_26928:
        /*02f4*/ 	.word	0x00000008
.L_26929:


//--------------------- .nv.info._ZN4vllm25paged_attention_v2_kernelIttLi80ELi32ELi128ELNS_18Fp8KVCacheDataTypeE0ELb0ELi512EEEvPfS2_PT_PKS3_PKT0_S9_ifPKiSB_iPKfiiiSD_SD_iiiii --------------------------
	.section	.nv.info._ZN4vllm25paged_attention_v2_kernelIttLi80ELi32ELi128ELNS_18Fp8KVCacheDataTypeE0ELb0ELi512EEEvPfS2_PT_PKS3_PKT0_S9_ifPKiSB_iPKfiiiSD_SD_iiiii,"",@"SHT_CUDA_INFO"
	.sectionflags	@""
	.align	4


	//----- nvinfo : EIATTR_CUDA_API_VERSION
	.align		4
        /*0000*/ 	.byte	0x04, 0x37
        /*0002*/ 	.short	(.L_26931 - .L_26930)
.L_26930:
        /*0004*/ 	.word	0x00000082


	//----- nvinfo : EIATTR_KPARAM_INFO
	.align		4
.L_26931:
        /*0008*/ 	.byte	0x04, 0x17
        /*000a*/ 	.short	(.L_26933 - .L_26932)
.L_26932:
        /*000c*/ 	.word	0x00000000
        /*0010*/ 	.short	0x0015
        /*0012*/ 	.short	0x0088
        /*0014*/ 	.byte	0x00, 0xf0, 0x11, 0x00


	//----- nvinfo : EIATTR_KPARAM_INFO
	.align		4
.L_26933:
        /*0018*/ 	.byte	0x04, 0x17
        /*001a*/ 	.short	(.L_26935 - .L_26934)
.L_26934:
        /*001c*/ 	.word	0x00000000
        /*0020*/ 	.short	0x0014
        /*0022*/ 	.short	0x0084
        /*0024*/ 	.byte	0x00, 0xf0, 0x11, 0x00


	//----- nvinfo : EIATTR_KPARAM_INFO
	.align		4
.L_26935:
        /*0028*/ 	.byte	0x04, 0x17
        /*002a*/ 	.short	(.L_26937 - .L_26936)
.L_26936:
        /*002c*/ 	.word	0x00000000
        /*0030*/ 	.short	0x0013
        /*0032*/ 	.short	0x0080
        /*0034*/ 	.byte	0x00, 0xf0, 0x11, 0x00


	//----- nvinfo : EIATTR_KPARAM_INFO
	.align		4
.L_26937:
        /*0038*/ 	.byte	0x04, 0x17
        /*003a*/ 	.short	(.L_26939 - .L_26938)
.L_26938:
        /*003c*/ 	.word	0x00000000
        /*0040*/ 	.short	0x0012
        /*0042*/ 	.short	0x007c
        /*0044*/ 	.byte	0x00, 0xf0, 0x11, 0x00


	//----- nvinfo : EIATTR_KPARAM_INFO
	.align		4
.L_26939:
        /*0048*/ 	.byte	0x04, 0x17
        /*004a*/ 	.short	(.L_26941 - .L_26940)
.L_26940:
        /*004c*/ 	.word	0x00000000
        /*0050*/ 	.short	0x0011
        /*0052*/ 	.short	0x0078
        /*0054*/ 	.byte	0x00, 0xf0, 0x11, 0x00


	//----- nvinfo : EIATTR_KPARAM_INFO
	.align		4
.L_26941:
        /*0058*/ 	.byte	0x04, 0x17
        /*005a*/ 	.short	(.L_26943 - .L_26942)
.L_26942:
        /*005c*/ 	.word	0x00000000
        /*0060*/ 	.short	0x0010
        /*0062*/ 	.short	0x0070
        /*0064*/ 	.byte	0x00, 0xf5, 0x21, 0x00


	//----- nvinfo : EIATTR_KPARAM_INFO
	.align		4
.L_26943:
        /*0068*/ 	.byte	0x04, 0x17
        /*006a*/ 	.short	(.L_26945 - .L_26944)
.L_26944:
        /*006c*/ 	.word	0x00000000
        /*0070*/ 	.short	0x000f
        /*0072*/ 	.short	0x0068
        /*0074*/ 	.byte	0x00, 0xf5, 0x21, 0x00


	//----- nvinfo : EIATTR_KPARAM_INFO
	.align		4
.L_26945:
        /*0078*/ 	.byte	0x04, 0x17
        /*007a*/ 	.short	(.L_26947 - .L_26946)
.L_26946:
        /*007c*/ 	.word	0x00000000
        /*0080*/ 	.short	0x000e
        /*0082*/ 	.short	0x0060
        /*0084*/ 	.byte	0x00, 0xf0, 0x11, 0x00


	//----- nvinfo : EIATTR_KPARAM_INFO
	.align		4
.L_26947:
        /*0088*/ 	.byte	0x04, 0x17
        /*008a*/ 	.short	(.L_26949 - .L_26948)
.L_26948:
        /*008c*/ 	.word	0x00000000
        /*0090*/ 	.short	0x000d
        /*0092*/ 	.short	0x005c
        /*0094*/ 	.byte	0x00, 0xf0, 0x11, 0x00


	//----- nvinfo : EIATTR_KPARAM_INFO
	.align		4
.L_26949:
        /*0098*/ 	.byte	0x04, 0x17
        /*009a*/ 	.short	(.L_26951 - .L_26950)
.L_26950:
        /*009c*/ 	.word	0x00000000
        /*00a0*/ 	.short	0x000c
        /*00a2*/ 	.short	0x0058
        /*00a4*/ 	.byte	0x00, 0xf0, 0x11, 0x00


	//----- nvinfo : EIATTR_KPARAM_INFO
	.align		4
.L_26951:
        /*00a8*/ 	.byte	0x04, 0x17
        /*00aa*/ 	.short	(.L_26953 - .L_26952)
.L_26952:
        /*00ac*/ 	.word	0x00000000
        /*00b0*/ 	.short	0x000b
        /*00b2*/ 	.short	0x0050
        /*00b4*/ 	.byte	0x00, 0xf5, 0x21, 0x00


	//----- nvinfo : EIATTR_KPARAM_INFO
	.align		4
.L_26953:
        /*00b8*/ 	.byte	0x04, 0x17
        /*00ba*/ 	.short	(.L_26955 - .L_26954)
.L_26954:
        /*00bc*/ 	.word	0x00000000
        /*00c0*/ 	.short	0x000a
        /*00c2*/ 	.short	0x0048
        /*00c4*/ 	.byte	0x00, 0xf0, 0x11, 0x00


	//----- nvinfo : EIATTR_KPARAM_INFO
	.align		4
.L_26955:
        /*00c8*/ 	.byte	0x04, 0x17
        /*00ca*/ 	.short	(.L_26957 - .L_26956)
.L_26956:
        /*00cc*/ 	.word	0x00000000
        /*00d0*/ 	.short	0x0009
        /*00d2*/ 	.short	0x0040
        /*00d4*/ 	.byte	0x00, 0xf5, 0x21, 0x00


	//----- nvinfo : EIATTR_KPARAM_INFO
	.align		4
.L_26957:
        /*00d8*/ 	.byte	0x04, 0x17
        /*00da*/ 	.short	(.L_26959 - .L_26958)
.L_26958:
        /*00dc*/ 	.word	0x00000000
        /*00e0*/ 	.short	0x0008
        /*00e2*/ 	.short	0x0038
        /*00e4*/ 	.byte	0x00, 0xf5, 0x21, 0x00


	//----- nvinfo : EIATTR_KPARAM_INFO
	.align		4
.L_26959:
        /*00e8*/ 	.byte	0x04, 0x17
        /*00ea*/ 	.short	(.L_26961 - .L_26960)
.L_26960:
        /*00ec*/ 	.word	0x00000000
        /*00f0*/ 	.short	0x0007
        /*00f2*/ 	.short	0x0034
        /*00f4*/ 	.byte	0x00, 0xf0, 0x11, 0x00


	//----- nvinfo : EIATTR_KPARAM_INFO
	.align		4
.L_26961:
        /*00f8*/ 	.byte	0x04, 0x17
        /*00fa*/ 	.short	(.L_26963 - .L_26962)
.L_26962:
        /*00fc*/ 	.word	0x00000000
        /*0100*/ 	.short	0x0006
        /*0102*/ 	.short	0x0030
        /*0104*/ 	.byte	0x00, 0xf0, 0x11, 0x00


	//----- nvinfo : EIATTR_KPARAM_INFO
	.align		4
.L_26963:
        /*0108*/ 	.byte	0x04, 0x17
        /*010a*/ 	.short	(.L_26965 - .L_26964)
.L_26964:
        /*010c*/ 	.word	0x00000000
        /*0110*/ 	.short	0x0005
        /*0112*/ 	.short	0x0028
        /*0114*/ 	.byte	0x00, 0xf5, 0x21, 0x00


	//----- nvinfo : EIATTR_KPARAM_INFO
	.align		4
.L_26965:
        /*0118*/ 	.byte	0x04, 0x17
        /*011a*/ 	.short	(.L_26967 - .L_26966)
.L_26966:
        /*011c*/ 	.word	0x00000000
        /*0120*/ 	.short	0x0004
        /*0122*/ 	.short	0x0020
        /*0124*/ 	.byte	0x00, 0xf5, 0x21, 0x00


	//----- nvinfo : EIATTR_KPARAM_INFO
	.align		4
.L_26967:
        /*0128*/ 	.byte	0x04, 0x17
        /*012a*/ 	.short	(.L_26969 - .L_26968)
.L_26968:
        /*012c*/ 	.word	0x00000000
        /*0130*/ 	.short	0x0003
        /*0132*/ 	.short	0x0018
        /*0134*/ 	.byte	0x00, 0xf5, 0x21, 0x00


	//----- nvinfo : EIATTR_KPARAM_INFO
	.align		4
.L_26969:
        /*0138*/ 	.byte	0x04, 0x17
        /*013a*/ 	.short	(.L_26971 - .L_26970)
.L_26970:
        /*013c*/ 	.word	0x00000000
        /*0140*/ 	.short	0x0002
        /*0142*/ 	.short	0x0010
        /*0144*/ 	.byte	0x00, 0xf5, 0x21, 0x00


	//----- nvinfo : EIATTR_KPARAM_INFO
	.align		4
.L_26971:
        /*0148*/ 	.byte	0x04, 0x17
        /*014a*/ 	.short	(.L_26973 - .L_26972)
.L_26972:
        /*014c*/ 	.word	0x00000000
        /*0150*/ 	.short	0x0001
        /*0152*/ 	.short	0x0008
        /*0154*/ 	.byte	0x00, 0xf5, 0x21, 0x00


	//----- nvinfo : EIATTR_KPARAM_INFO
	.align		4
.L_26973:
        /*0158*/ 	.byte	0x04, 0x17
        /*015a*/ 	.short	(.L_26975 - .L_26974)
.L_26974:
        /*015c*/ 	.word	0x00000000
        /*0160*/ 	.short	0x0000
        /*0162*/ 	.short	0x0000
        /*0164*/ 	.byte	0x00, 0xf5, 0x21, 0x00


	//----- nvinfo : EIATTR_SPARSE_MMA_MASK
	.align		4
.L_26975:
        /*0168*/ 	.byte	0x03, 0x50
        /*016a*/ 	.short	0x0000


	//----- nvinfo : EIATTR_MAXREG_COUNT
	.align		4
        /*016c*/ 	.byte	0x03, 0x1b
        /*016e*/ 	.short	0x00ff


	//----- nvinfo : EIATTR_NUM_BARRIERS
	.align		4
        /*0170*/ 	.byte	0x02, 0x4c
        /*0172*/ 	.byte	0x01
	.zero		1


	//----- nvinfo : EIATTR_MERCURY_ISA_VERSION
	.align		4
        /*0174*/ 	.byte	0x03, 0x5f
        /*0176*/ 	.short	0x0101


	//----- nvinfo : EIATTR_COOP_GROUP_MASK_REGIDS
	.align		4
        /*0178*/ 	.byte	0x04, 0x29
        /*017a*/ 	.short	(.L_26977 - .L_26976)


	//   ....[0]....
.L_26976:
        /*017c*/ 	.word	0xffffffff


	//   ....[1]....
        /*0180*/ 	.word	0xffffffff


	//   ....[2]....
        /*0184*/ 	.word	0xffffffff


	//   ....[3]....
        /*0188*/ 	.word	0xffffffff


	//   ....[4]....
        /*018c*/ 	.word	0xffffffff


	//   ....[5]....
        /*0190*/ 	.word	0xffffffff


	//   ....[6]....
        /*0194*/ 	.word	0xffffffff


	//   ....[7]....
        /*0198*/ 	.word	0xffffffff


	//   ....[8]....
        /*019c*/ 	.word	0xffffffff


	//   ....[9]....
        /*01a0*/ 	.word	0xffffffff


	//   ....[10]....
        /*01a4*/ 	.word	0xffffffff


	//   ....[11]....
        /*01a8*/ 	.word	0xffffffff


	//   ....[12]....
        /*01ac*/ 	.word	0xffffffff


	//   ....[13]....
        /*01b0*/ 	.word	0xffffffff


	//   ....[14]....
        /*01b4*/ 	.word	0xffffffff


	//   ....[15]....
        /*01b8*/ 	.word	0xffffffff


	//   ....[16]....
        /*01bc*/ 	.word	0xffffffff


	//   ....[17]....
        /*01c0*/ 	.word	0xffffffff


	//   ....[18]....
        /*01c4*/ 	.word	0xffffffff


	//   ....[19]....
        /*01c8*/ 	.word	0xffffffff


	//   ....[20]....
        /*01cc*/ 	.word	0xffffffff


	//   ....[21]....
        /*01d0*/ 	.word	0xffffffff


	//   ....[22]....
        /*01d4*/ 	.word	0xffffffff


	//   ....[23]....
        /*01d8*/ 	.word	0xffffffff


	//   ....[24]....
        /*01dc*/ 	.word	0xffffffff


	//   ....[25]....
        /*01e0*/ 	.word	0xffffffff


	//   ....[26]....
        /*01e4*/ 	.word	0xffffffff


	//   ....[27]....
        /*01e8*/ 	.word	0xffffffff


	//   ....[28]....
        /*01ec*/ 	.word	0xffffffff


	//   ....[29]....
        /*01f0*/ 	.word	0xffffffff


	//   ....[30]....
        /*01f4*/ 	.word	0xffffffff


	//   ....[31]....
        /*01f8*/ 	.word	0xffffffff


	//   ....[32]....
        /*01fc*/ 	.word	0xffffffff


	//   ....[33]....
        /*0200*/ 	.word	0xffffffff


	//   ....[34]....
        /*0204*/ 	.word	0xffffffff


	//   ....[35]....
        /*0208*/ 	.word	0xffffffff


	//----- nvinfo : EIATTR_COOP_GROUP_INSTR_OFFSETS
	.align		4
.L_26977:
        /*020c*/ 	.byte	0x04, 0x28
        /*020e*/ 	.short	(.L_26979 - .L_26978)


	//   ....[0]....
.L_26978:
        /*0210*/ 	.word	0x00001b00


	//   ....[1]....
        /*0214*/ 	.word	0x00001ba0


	//   ....[2]....
        /*0218*/ 	.word	0x00001c00


	//   ....[3]....
        /*021c*/ 	.word	0x00001c40


	//   ....[4]....
        /*0220*/ 	.word	0x00001c70


	//   ....[5]....
        /*0224*/ 	.word	0x00001d20


	//   ....[6]....
        /*0228*/ 	.word	0x00001d40


	//   ....[7]....
        /*022c*/ 	.word	0x00001d60


	//   ....[8]....
        /*0230*/ 	.word	0x00002bb0


	//   ....[9]....
        /*0234*/ 	.word	0x00002be0


	//   ....[10]....
        /*0238*/ 	.word	0x00002c00


	//   ....[11]....
        /*023c*/ 	.word	0x00002c20


	//   ....[12]....
        /*0240*/ 	.word	0x00002c40


	//   ....[13]....
        /*0244*/ 	.word	0x00002c90


	//   ....[14]....
        /*0248*/ 	.word	0x00002cb0


	//   ....[15]....
        /*024c*/ 	.word	0x00002cd0


	//   ....[16]....
        /*0250*/ 	.word	0x000055b0


	//   ....[17]....
        /*0254*/ 	.word	0x000055f0


	//   ....[18]....
        /*0258*/ 	.word	0x00005620


	//   ....[19]....
        /*025c*/ 	.word	0x00005650


	//   ....[20]....
        /*0260*/ 	.word	0x00005660


	//   ....[21]....
        /*0264*/ 	.word	0x00005670


	//   ....[22]....
        /*0268*/ 	.word	0x00005680


	//   ....[23]....
        /*026c*/ 	.word	0x000056b0


	//   ....[24]....
        /*0270*/ 	.word	0x000056d0


	//   ....[25]....
        /*0274*/ 	.word	0x000056f0


	//   ....[26]....
        /*0278*/ 	.word	0x00005720


	//   ....[27]....
        /*027c*/ 	.word	0x00005740


	//   ....[28]....
        /*0280*/ 	.word	0x00005770


	//   ....[29]....
        /*0284*/ 	.word	0x000057b0


	//   ....[30]....
        /*0288*/ 	.word	0x000057d0


	//   ....[31]....
        /*028c*/ 	.word	0x00005800


	//   ....[32]....
        /*0290*/ 	.word	0x00005820


	//   ....[33]....
        /*0294*/ 	.word	0x00005860


	//   ....[34]....
        /*0298*/ 	.word	0x00005890


	//   ....[35]....
        /*029c*/ 	.word	0x000058c0


	//----- nvinfo : EIATTR_VRC_CTA_INIT_COUNT
	.align		4
.L_26979:
        /*02a0*/ 	.byte	0x02, 0x4a
	.zero		1
	.zero		1


	//----- nvinfo : EIATTR_EXIT_INSTR_OFFSETS
	.align		4
        /*02a4*/ 	.byte	0x04, 0x1c
        /*02a6*/ 	.short	(.L_26981 - .L_26980)


	//   ....[0]....
.L_26980:
        /*02a8*/ 	.word	0x000000d0


	//   ....[1]....
        /*02ac*/ 	.word	0x00005e00


	//   ....[2]....
        /*02b0*/ 	.word	0x00005e30


	//   ....[3]....
        /*02b4*/ 	.word	0x00006010


	//----- nvinfo : EIATTR_CRS_STACK_SIZE
	.align		4
.L_26981:
        /*02b8*/ 	.byte	0x04, 0x1e
        /*02ba*/ 	.short	(.L_26983 - .L_26982)
.L_26982:
        /*02bc*/ 	.word	0x00000000


	//----- nvinfo : EIATTR_CBANK_PARAM_SIZE
	.align		4
.L_26983:
        /*02c0*/ 	.byte	0x03, 0x19
        /*02c2*/ 	.short	0x008c


	//----- nvinfo : EIATTR_PARAM_CBANK
	.align		4
        /*02c4*/ 	.byte	0x04, 0x0a
        /*02c6*/ 	.short	(.L_26985 - .L_26984)
	.align		4
.L_26984:
        /*02c8*/ 	.word	index@(.nv.constant0._ZN4vllm25paged_attention_v2_kernelIttLi80ELi32ELi128ELNS_18Fp8KVCacheDataTypeE0ELb0ELi512EEEvPfS2_PT_PKS3_PKT0_S9_ifPKiSB_iPKfiiiSD_SD_iiiii)
        /*02cc*/ 	.short	0x0380
        /*02ce*/ 	.short	0x008c


	//----- nvinfo : EIATTR_SW_WAR
	.align		4
.L_26985:
        /*02d0*/ 	.byte	0x04, 0x36
        /*02d2*/ 	.short	(.L_26987 - .L_26986)
.L_26986:
        /*02d4*/ 	.word	0x00000008
.L_26987:


//--------------------- .nv.info._ZN4vllm25paged_attention_v2_kernelIttLi64ELi32ELi128ELNS_18Fp8KVCacheDataTypeE0ELb0ELi512EEEvPfS2_PT_PKS3_PKT0_S9_ifPKiSB_iPKfiiiSD_SD_iiiii --------------------------
	.section	.nv.info._ZN4vllm25paged_attention_v2_kernelIttLi64ELi32ELi128ELNS_18Fp8KVCacheDataTypeE0ELb0ELi512EEEvPfS2_PT_PKS3_PKT0_S9_ifPKiSB_iPKfiiiSD_SD_iiiii,"",@"SHT_CUDA_INFO"
	.sectionflags	@""
	.align	4


	//----- nvinfo : EIATTR_CUDA_API_VERSION
	.align		4
        /*0000*/ 	.byte	0x04, 0x37
        /*0002*/ 	.short	(.L_26989 - .L_26988)
.L_26988:
        /*0004*/ 	.word	0x00000082


	//----- nvinfo : EIATTR_KPARAM_INFO
	.align		4
.L_26989:
        /*0008*/ 	.byte	0x04, 0x17
        /*000a*/ 	.short	(.L_26991 - .L_26990)
.L_26990:
        /*000c*/ 	.word	0x00000000
        /*0010*/ 	.short	0x0015
        /*0012*/ 	.short	0x0088
        /*0014*/ 	.byte	0x00, 0xf0, 0x11, 0x00


	//----- nvinfo : EIATTR_KPARAM_INFO
	.align		4
.L_26991:
        /*0018*/ 	.byte	0x04, 0x17
        /*001a*/ 	.short	(.L_26993 - .L_26992)
.L_26992:
        /*001c*/ 	.word	0x00000000
        /*0020*/ 	.short	0x0014
        /*0022*/ 	.short	0x0084
        /*0024*/ 	.byte	0x00, 0xf0, 0x11, 0x00


	//----- nvinfo : EIATTR_KPARAM_INFO
	.align		4
.L_26993:
        /*0028*/ 	.byte	0x04, 0x17
        /*002a*/ 	.short	(.L_26995 - .L_26994)
.L_26994:
        /*002c*/ 	.word	0x00000000
        /*0030*/ 	.short	0x0013
        /*0032*/ 	.short	0x0080
        /*0034*/ 	.byte	0x00, 0xf0, 0x11, 0x00


	//----- nvinfo : EIATTR_KPARAM_INFO
	.align		4
.L_26995:
        /*0038*/ 	.byte	0x04, 0x17
        /*003a*/ 	.short	(.L_26997 - .L_26996)
.L_26996:
        /*003c*/ 	.word	0x00000000
        /*0040*/ 	.short	0x0012
        /*0042*/ 	.short	0x007c
        /*0044*/ 	.byte	0x00, 0xf0, 0x11, 0x00


	//----- nvinfo : EIATTR_KPARAM_INFO
	.align		4
.L_26997:
        /*0048*/ 	.byte	0x04, 0x17
        /*004a*/ 	.short	(.L_26999 - .L_26998)
.L_26998:
        /*004c*/ 	.word	0x00000000
        /*0050*/ 	.short	0x0011
        /*0052*/ 	.short	0x0078
        /*0054*/ 	.byte	0x00, 0xf0, 0x11, 0x00


	//----- nvinfo : EIATTR_KPARAM_INFO
	.align		4
.L_26999:
        /*0058*/ 	.byte	0x04, 0x17
        /*005a*/ 	.short	(.L_27001 - .L_27000)
.L_27000:
        /*005c*/ 	.word	0x00000000
        /*0060*/ 	.short	0x0010
        /*0062*/ 	.short	0x0070
        /*0064*/ 	.byte	0x00, 0xf5, 0x21, 0x00


	//----- nvinfo : EIATTR_KPARAM_INFO
	.align		4
.L_27001:
        /*0068*/ 	.byte	0x04, 0x17
        /*006a*/ 	.short	(.L_27003 - .L_27002)
.L_27002:
        /*006c*/ 	.word	0x00000000
        /*0070*/ 	.short	0x000f
        /*0072*/ 	.short	0x0068
        /*0074*/ 	.byte	0x00, 0xf5, 0x21, 0x00


	//----- nvinfo : EIATTR_KPARAM_INFO
	.align		4
.L_27003:
        /*0078*/ 	.byte	0x04, 0x17
        /*007a*/ 	.short	(.L_27005 - .L_27004)
.L_27004:
        /*007c*/ 	.word	0x00000000
        /*0080*/ 	.short	0x000e
        /*0082*/ 	.short	0x0060
        /*0084*/ 	.byte	0x00, 0xf0, 0x11, 0x00


	//----- nvinfo : EIATTR_KPARAM_INFO
	.align		4
.L_27005:
        /*0088*/ 	.byte	0x04, 0x17
        /*008a*/ 	.short	(.L_27007 - .L_27006)
.L_27006:
        /*008c*/ 	.word	0x00000000
        /*0090*/ 	.short	0x000d
        /*0092*/ 	.short	0x005c
        /*0094*/ 	.byte	0x00, 0xf0, 0x11, 0x00


	//----- nvinfo : EIATTR_KPARAM_INFO
	.align		4
.L_27007:
        /*0098*/ 	.byte	0x04, 0x17
        /*009a*/ 	.short	(.L_27009 - .L_27008)
.L_27008:
        /*009c*/ 	.word	0x00000000
        /*00a0*/ 	.short	0x000c
        /*00a2*/ 	.short	0x0058
        /*00a4*/ 	.byte	0x00, 0xf0, 0x11, 0x00


	//----- nvinfo : EIATTR_KPARAM_INFO
	.align		4
.L_27009:
        /*00a8*/ 	.byte	0x04, 0x17
        /*00aa*/ 	.short	(.L_27011 - .L_27010)
.L_27010:
        /*00ac*/ 	.word	0x00000000
        /*00b0*/ 	.short	0x000b
        /*00b2*/ 	.short	0x0050
        /*00b4*/ 	.byte	0x00, 0xf5, 0x21, 0x00


	//----- nvinfo : EIATTR_KPARAM_INFO
	.align		4
.L_27011:
        /*00b8*/ 	.byte	0x04, 0x17
        /*00ba*/ 	.short	(.L_27013 - .L_27012)
.L_27012:
        /*00bc*/ 	.word	0x00000000
        /*00c0*/ 	.short	0x000a
        /*00c2*/ 	.short	0x0048
        /*00c4*/ 	.byte	0x00, 0xf0, 0x11, 0x00


	//----- nvinfo : EIATTR_KPARAM_INFO
	.align		4
.L_27013:
        /*00c8*/ 	.byte	0x04, 0x17
        /*00ca*/ 	.short	(.L_27015 - .L_27014)
.L_27014:
        /*00cc*/ 	.word	0x00000000
        /*00d0*/ 	.short	0x0009
        /*00d2*/ 	.short	0x0040
        /*00d4*/ 	.byte	0x00, 0xf5, 0x21, 0x00


	//----- nvinfo : EIATTR_KPARAM_INFO
	.align		4
.L_27015:
        /*00d8*/ 	.byte	0x04, 0x17
        /*00da*/ 	.short	(.L_27017 - .L_27016)
.L_27016:
        /*00dc*/ 	.word	0x00000000
        /*00e0*/ 	.short	0x0008
        /*00e2*/ 	.short	0x0038
        /*00e4*/ 	.byte	0x00, 0xf5, 0x21, 0x00


	//----- nvinfo : EIATTR_KPARAM_INFO
	.align		4
.L_27017:
        /*00e8*/ 	.byte	0x04, 0x17
        /*00ea*/ 	.short	(.L_27019 - .L_27018)
.L_27018:
        /*00ec*/ 	.word	0x00000000
        /*00f0*/ 	.short	0x0007
        /*00f2*/ 	.short	0x0034
        /*00f4*/ 	.byte	0x00, 0xf0, 0x11, 0x00


	//----- nvinfo : EIATTR_KPARAM_INFO
	.align		4
.L_27019:
        /*00f8*/ 	.byte	0x04, 0x17
        /*00fa*/ 	.short	(.L_27021 - .L_27020)
.L_27020:
        /*00fc*/ 	.word	0x00000000
        /*0100*/ 	.short	0x0006
        /*0102*/ 	.short	0x0030
        /*0104*/ 	.byte	0x00, 0xf0, 0x11, 0x00


	//----- nvinfo : EIATTR_KPARAM_INFO
	.align		4
.L_27021:
        /*0108*/ 	.byte	0x04, 0x17
        /*010a*/ 	.short	(.L_27023 - .L_27022)
.L_27022:
        /*010c*/ 	.word	0x00000000
        /*0110*/ 	.short	0x0005
        /*0112*/ 	.short	0x0028
        /*0114*/ 	.byte	0x00, 0xf5, 0x21, 0x00


	//----- nvinfo : EIATTR_KPARAM_INFO
	.align		4
.L_27023:
        /*0118*/ 	.byte	0x04, 0x17
        /*011a*/ 	.short	(.L_27025 - .L_27024)
.L_27024:
        /*011c*/ 	.word	0x00000000
        /*0120*/ 	.short	0x0004
        /*0122*/ 	.short	0x0020
        /*0124*/ 	.byte	0x00, 0xf5, 0x21, 0x00


	//----- nvinfo : EIATTR_KPARAM_INFO
	.align		4
.L_27025:
        /*0128*/ 	.byte	0x04, 0x17
        /*012a*/ 	.short	(.L_27027 - .L_27026)
.L_27026:
        /*012c*/ 	.word	0x00000000
        /*0130*/ 	.short	0x0003
        /*0132*/ 	.short	0x0018
        /*0134*/ 	.byte	0x00, 0xf5, 0x21, 0x00


	//----- nvinfo : EIATTR_KPARAM_INFO
	.align		4
.L_27027:
        /*0138*/ 	.byte	0x04, 0x17
        /*013a*/ 	.short	(.L_27029 - .L_27028)
.L_27028:
        /*013c*/ 	.word	0x00000000
        /*0140*/ 	.short	0x0002
        /*0142*/ 	.short	0x0010
        /*0144*/ 	.byte	0x00, 0xf5, 0x21, 0x00


	//----- nvinfo : EIATTR_KPARAM_INFO
	.align		4
.L_27029:
        /*0148*/ 	.byte	0x04, 0x17
        /*014a*/ 	.short	(.L_27031 - .L_27030)
.L_27030:
        /*014c*/ 	.word	0x00000000
        /*0150*/ 	.short	0x0001
        /*0152*/ 	.short	0x0008
        /*0154*/ 	.byte	0x00, 0xf5, 0x21, 0x00


	//----- nvinfo : EIATTR_KPARAM_INFO
	.align		4
.L_27031:
        /*0158*/ 	.byte	0x04, 0x17
        /*015a*/ 	.short	(.L_27033 - .L_27032)
.L_27032:
        /*015c*/ 	.word	0x00000000
        /*0160*/ 	.short	0x0000
        /*0162*/ 	.short	0x0000
        /*0164*/ 	.byte	0x00, 0xf5, 0x21, 0x00


	//----- nvinfo : EIATTR_SPARSE_MMA_MASK
	.align		4
.L_27033:
        /*0168*/ 	.byte	0x03, 0x50
        /*016a*/ 	.short	0x0000


	//----- nvinfo : EIATTR_MAXREG_COUNT
	.align		4
        /*016c*/ 	.byte	0x03, 0x1b
        /*016e*/ 	.short	0x00ff


	//----- nvinfo : EIATTR_NUM_BARRIERS
	.align		4
        /*0170*/ 	.byte	0x02, 0x4c
        /*0172*/ 	.byte	0x01
	.zero		1


	//----- nvinfo : EIATTR_MERCURY_ISA_VERSION
	.align		4
        /*0174*/ 	.byte	0x03, 0x5f
        /*0176*/ 	.short	0x0101


	//----- nvinfo : EIATTR_COOP_GROUP_MASK_REGIDS
	.align		4
        /*0178*/ 	.byte	0x04, 0x29
        /*017a*/ 	.short	(.L_27035 - .L_27034)


	//   ....[0]....
.L_27034:
        /*017c*/ 	.word	0xffffffff


	//   ....[1]....
        /*0180*/ 	.word	0xffffffff


	//   ....[2]....
        /*0184*/ 	.word	0xffffffff


	//   ....[3]....
        /*0188*/ 	.word	0xffffffff


	//   ....[4]....
        /*018c*/ 	.word	0xffffffff


	//   ....[5]....
        /*0190*/ 	.word	0xffffffff


	//   ....[6]....
        /*0194*/ 	.word	0xffffffff


	//   ....[7]....
        /*0198*/ 	.word	0xffffffff


	//   ....[8]....
        /*019c*/ 	.word	0xffffffff


	//   ....[9]....
        /*01a0*/ 	.word	0xffffffff


	//   ....[10]....
        /*01a4*/ 	.word	0xffffffff


	//   ....[11]....
        /*01a8*/ 	.word	0xffffffff


	//   ....[12]....
        /*01ac*/ 	.word	0xffffffff


	//   ....[13]....
        /*01b0*/ 	.word	0xffffffff


	//   ....[14]....
        /*01b4*/ 	.word	0xffffffff


	//   ....[15]....
        /*01b8*/ 	.word	0xffffffff


	//   ....[16]....
        /*01bc*/ 	.word	0xffffffff


	//   ....[17]....
        /*01c0*/ 	.word	0xffffffff


	//   ....[18]....
        /*01c4*/ 	.word	0xffffffff


	//   ....[19]....
        /*01c8*/ 	.word	0xffffffff


	//   ....[20]....
        /*01cc*/ 	.word	0xffffffff


	//   ....[21]....
        /*01d0*/ 	.word	0xffffffff


	//   ....[22]....
        /*01d4*/ 	.word	0xffffffff


	//   ....[23]....
        /*01d8*/ 	.word	0xffffffff


	//   ....[24]....
        /*01dc*/ 	.word	0xffffffff


	//   ....[25]....
        /*01e0*/ 	.word	0xffffffff


	//   ....[26]....
        /*01e4*/ 	.word	0xffffffff


	//   ....[27]....
        /*01e8*/ 	.word	0xffffffff


	//   ....[28]....
        /*01ec*/ 	.word	0xffffffff


	//   ....[29]....
        /*01f0*/ 	.word	0xffffffff


	//   ....[30]....
        /*01f4*/ 	.word	0xffffffff


	//   ....[31]....
        /*01f8*/ 	.word	0xffffffff


	//----- nvinfo : EIATTR_COOP_GROUP_INSTR_OFFSETS
	.align		4
.L_27035:
        /*01fc*/ 	.byte	0x04, 0x28
        /*01fe*/ 	.short	(.L_27037 - .L_27036)


	//   ....[0]....
.L_27036:
        /*0200*/ 	.word	0x000017a0


	//   ....[1]....
        /*0204*/ 	.word	0x00001840


	//   ....[2]....
        /*0208*/ 	.word	0x000018a0


	//   ....[3]....
        /*020c*/ 	.word	0x000018e0


	//   ....[4]....
        /*0210*/ 	.word	0x00001910


	//   ....[5]....
        /*0214*/ 	.word	0x000019c0


	//   ....[6]....
        /*0218*/ 	.word	0x000019e0


	//   ....[7]....
        /*021c*/ 	.word	0x00001a00


	//   ....[8]....
        /*0220*/ 	.word	0x00002850


	//   ....[9]....
        /*0224*/ 	.word	0x00002880


	//   ....[10]....
        /*0228*/ 	.word	0x000028a0


	//   ....[11]....
        /*022c*/ 	.word	0x000028c0


	//   ....[12]....
        /*0230*/ 	.word	0x000028e0


	//   ....[13]....
        /*0234*/ 	.word	0x00002930


	//   ....[14]....
        /*0238*/ 	.word	0x00002950


	//   ....[15]....
        /*023c*/ 	.word	0x00002970


	//   ....[16]....
        /*0240*/ 	.word	0x00004d00


	//   ....[17]....
        /*0244*/ 	.word	0x00004d30


	//   ....[18]....
        /*0248*/ 	.word	0x00004d40


	//   ....[19]....
        /*024c*/ 	.word	0x00004d50


	//   ....[20]....
        /*0250*/ 	.word	0x00004d60


	//   ....[21]....
        /*0254*/ 	.word	0x00004d70


	//   ....[22]....
        /*0258*/ 	.word	0x00004d80


	//   ....[23]....
        /*025c*/ 	.word	0x00004da0


	//   ....[24]....
        /*0260*/ 	.word	0x00004dd0


	//   ....[25]....
        /*0264*/ 	.word	0x00004e20


	//   ....[26]....
        /*0268*/ 	.word	0x00004e40


	//   ....[27]....
        /*026c*/ 	.word	0x00004e60


	//   ....[28]....
        /*0270*/ 	.word	0x00004e80


	//   ....[29]....
        /*0274*/ 	.word	0x00004eb0


	//   ....[30]....
        /*0278*/ 	.word	0x00004ec0


	//   ....[31]....
        /*027c*/ 	.word	0x00004ed0


	//----- nvinfo : EIATTR_VRC_CTA_INIT_COUNT
	.align		4
.L_27037:
        /*0280*/ 	.byte	0x02, 0x4a
	.zero		1
	.zero		1


	//----- nvinfo : EIATTR_EXIT_INSTR_OFFSETS
	.align		4
        /*0284*/ 	.byte	0x04, 0x1c
        /*0286*/ 	.short	(.L_27039 - .L_27038)


	//   ....[0]....
.L_27038:
        /*0288*/ 	.word	0x000000d0


	//   ....[1]....
        /*028c*/ 	.word	0x00005460


	//   ....[2]....
        /*0290*/ 	.word	0x00005490


	//   ....[3]....
        /*0294*/ 	.word	0x00005630


	//----- nvinfo : EIATTR_CRS_STACK_SIZE
	.align		4
.L_27039:
        /*0298*/ 	.byte	0x04, 0x1e
        /*029a*/ 	.short	(.L_27041 - .L_27040)
.L_27040:
        /*029c*/ 	.word	0x00000000


	//----- nvinfo : EIATTR_CBANK_PARAM_SIZE
	.align		4
.L_27041:
        /*02a0*/ 	.byte	0x03, 0x19
        /*02a2*/ 	.short	0x008c


	//----- nvinfo : EIATTR_PARAM_CBANK
	.align		4
        /*02a4*/ 	.byte	0x04, 0x0a
        /*02a6*/ 	.short	(.L_27043 - .L_27042)
	.align		4
.L_27042:
        /*02a8*/ 	.word	index@(.nv.constant0._ZN4vllm25paged_attention_v2_kernelIttLi64ELi32ELi128ELNS_18Fp8KVCacheDataTypeE0ELb0ELi512EEEvPfS2_PT_PKS3_PKT0_S9_ifPKiSB_iPKfiiiSD_SD_iiiii)
        /*02ac*/ 	.short	0x0380
        /*02ae*/ 	.short	0x008c


	//----- nvinfo : EIATTR_SW_WAR
	.align		4
.L_27043:
        /*02b0*/ 	.byte	0x04, 0x36
        /*02b2*/ 	.short	(.L_27045 - .L_27044)
.L_27044:
        /*02b4*/ 	.word	0x00000008
.L_27045:


//--------------------- .nv.info._ZN4vllm25paged_attention_v2_kernelIttLi32ELi32ELi128ELNS_18Fp8KVCacheDataTypeE0ELb0ELi512EEEvPfS2_PT_PKS3_PKT0_S9_ifPKiSB_iPKfiiiSD_SD_iiiii --------------------------
	.section	.nv.info._ZN4vllm25paged_attention_v2_kernelIttLi32ELi32ELi128ELNS_18Fp8KVCacheDataTypeE0ELb0ELi512EEEvPfS2_PT_PKS3_PKT0_S9_ifPKiSB_iPKfiiiSD_SD_iiiii,"",@"SHT_CUDA_INFO"
	.sectionflags	@""
	.align	4


	//----- nvinfo : EIATTR_CUDA_API_VERSION
	.align		4
        /*0000*/ 	.byte	0x04, 0x37
        /*0002*/ 	.short	(.L_27047 - .L_27046)
.L_27046:
        /*0004*/ 	.word	0x00000082


	//----- nvinfo : EIATTR_KPARAM_INFO
	.align		4
.L_27047:
        /*0008*/ 	.byte	0x04, 0x17
        /*000a*/ 	.short	(.L_27049 - .L_27048)
.L_27048:
        /*000c*/ 	.word	0x00000000
        /*0010*/ 	.short	0x0015
        /*0012*/ 	.short	0x0088
        /*0014*/ 	.byte	0x00, 0xf0, 0x11, 0x00


	//----- nvinfo : EIATTR_KPARAM_INFO
	.align		4
.L_27049:
        /*0018*/ 	.byte	0x04, 0x17
        /*001a*/ 	.short	(.L_27051 - .L_27050)
.L_27050:
        /*001c*/ 	.word	0x00000000
        /*0020*/ 	.short	0x0014
        /*0022*/ 	.short	0x0084
        /*0024*/ 	.byte	0x00, 0xf0, 0x11, 0x00


	//----- nvinfo : EIATTR_KPARAM_INFO
	.align		4
.L_27051:
        /*0028*/ 	.byte	0x04, 0x17
        /*002a*/ 	.short	(.L_27053 - .L_27052)
.L_27052:
        /*002c*/ 	.word	0x00000000
        /*0030*/ 	.short	0x0013
        /*0032*/ 	.short	0x0080
        /*0034*/ 	.byte	0x00, 0xf0, 0x11, 0x00


	//----- nvinfo : EIATTR_KPARAM_INFO
	.align		4
.L_27053:
        /*0038*/ 	.byte	0x04, 0x17
        /*003a*/ 	.short	(.L_27055 - .L_27054)
.L_27054:
        /*003c*/ 	.word	0x00000000
        /*0040*/ 	.short	0x0012
        /*0042*/ 	.short	0x007c
        /*0044*/ 	.byte	0x00, 0xf0, 0x11, 0x00


	//----- nvinfo : EIATTR_KPARAM_INFO
	.align		4
.L_27055:
        /*0048*/ 	.byte	0x04, 0x17
        /*004a*/ 	.short	(.L_27057 - .L_27056)
.L_27056:
        /*004c*/ 	.word	0x00000000
        /*0050*/ 	.short	0x0011
        /*0052*/ 	.short	0x0078
        /*0054*/ 	.byte	0x00, 0xf0, 0x11, 0x00


	//----- nvinfo : EIATTR_KPARAM_INFO
	.align		4
.L_27057:
        /*0058*/ 	.byte	0x04, 0x17
        /*005a*/ 	.short	(.L_27059 - .L_27058)
.L_27058:
        /*005c*/ 	.word	0x00000000
        /*0060*/ 	.short	0x0010
        /*0062*/ 	.short	0x0070
        /*0064*/ 	.byte	0x00, 0xf5, 0x21, 0x00


	//----- nvinfo : EIATTR_KPARAM_INFO
	.align		4
.L_27059:
        /*0068*/ 	.byte	0x04, 0x17
        /*006a*/ 	.short	(.L_27061 - .L_27060)
.L_27060:
        /*006c*/ 	.word	0x00000000
        /*0070*/ 	.short	0x000f
        /*0072*/ 	.short	0x0068
        /*0074*/ 	.byte	0x00, 0xf5, 0x21, 0x00


	//----- nvinfo : EIATTR_KPARAM_INFO
	.align		4
.L_27061:
        /*0078*/ 	.byte	0x04, 0x17
        /*007a*/ 	.short	(.L_27063 - .L_27062)
.L_27062:
        /*007c*/ 	.word	0x00000000
        /*0080*/ 	.short	0x000e
        /*0082*/ 	.short	0x0060
        /*0084*/ 	.byte	0x00, 0xf0, 0x11, 0x00


	//----- nvinfo : EIATTR_KPARAM_INFO
	.align		4
.L_27063:
        /*0088*/ 	.byte	0x04, 0x17
        /*008a*/ 	.short	(.L_27065 - .L_27064)
.L_27064:
        /*008c*/ 	.word	0x00000000
        /*0090*/ 	.short	0x000d
        /*0092*/ 	.short	0x005c
        /*0094*/ 	.byte	0x00, 0xf0, 0x11, 0x00


	//----- nvinfo : EIATTR_KPARAM_INFO
	.align		4
.L_27065:
        /*0098*/ 	.byte	0x04, 0x17
        /*009a*/ 	.short	(.L_27067 - .L_27066)
.L_27066:
        /*009c*/ 	.word	0x00000000
        /*00a0*/ 	.short	0x000c
        /*00a2*/ 	.short	0x0058
        /*00a4*/ 	.byte	0x00, 0xf0, 0x11, 0x00


	//----- nvinfo : EIATTR_KPARAM_INFO
	.align		4
.L_27067:
        /*00a8*/ 	.byte	0x04, 0x17
        /*00aa*/ 	.short	(.L_27069 - .L_27068)
.L_27068:
        /*00ac*/ 	.word	0x00000000
        /*00b0*/ 	.short	0x000b
        /*00b2*/ 	.short	0x0050
        /*00b4*/ 	.byte	0x00, 0xf5, 0x21, 0x00


	//----- nvinfo : EIATTR_KPARAM_INFO
	.align		4
.L_27069:
        /*00b8*/ 	.byte	0x04, 0x17
        /*00ba*/ 	.short	(.L_27071 - .L_27070)
.L_27070:
        /*00bc*/ 	.word	0x00000000
        /*00c0*/ 	.short	0x000a
        /*00c2*/ 	.short	0x0048
        /*00c4*/ 	.byte	0x00, 0xf0, 0x11, 0x00


	//----- nvinfo : EIATTR_KPARAM_INFO
	.align		4
.L_27071:
        /*00c8*/ 	.byte	0x04, 0x17
        /*00ca*/ 	.short	(.L_27073 - .L_27072)
.L_27072:
        /*00cc*/ 	.word	0x00000000
        /*00d0*/ 	.short	0x0009
        /*00d2*/ 	.short	0x0040
        /*00d4*/ 	.byte	0x00, 0xf5, 0x21, 0x00


	//----- nvinfo : EIATTR_KPARAM_INFO
	.align		4
.L_27073:
        /*00d8*/ 	.byte	0x04, 0x17
        /*00da*/ 	.short	(.L_27075 - .L_27074)
.L_27074:
        /*00dc*/ 	.word	0x00000000
        /*00e0*/ 	.short	0x0008
        /*00e2*/ 	.short	0x0038
        /*00e4*/ 	.byte	0x00, 0xf5, 0x21, 0x00


	//----- nvinfo : EIATTR_KPARAM_INFO
	.align		4
.L_27075:
        /*00e8*/ 	.byte	0x04, 0x17
        /*00ea*/ 	.short	(.L_27077 - .L_27076)
.L_27076:
        /*00ec*/ 	.word	0x00000000
        /*00f0*/ 	.short	0x0007
        /*00f2*/ 	.short	0x0034
        /*00f4*/ 	.byte	0x00, 0xf0, 0x11, 0x00


	//----- nvinfo : EIATTR_KPARAM_INFO
	.align		4
.L_27077:
        /*00f8*/ 	.byte	0x04, 0x17
        /*00fa*/ 	.short	(.L_27079 - .L_27078)
.L_27078:
        /*00fc*/ 	.word	0x00000000
        /*0100*/ 	.short	0x0006
        /*0102*/ 	.short	0x0030
        /*0104*/ 	.byte	0x00, 0xf0, 0x11, 0x00


	//----- nvinfo : EIATTR_KPARAM_INFO
	.align		4
.L_27079:
        /*0108*/ 	.byte	0x04, 0x17
        /*010a*/ 	.short	(.L_27081 - .L_27080)
.L_27080:
        /*010c*/ 	.word	0x00000000
        /*0110*/ 	.short	0x0005
        /*0112*/ 	.short	0x0028
        /*0114*/ 	.byte	0x00, 0xf5, 0x21, 0x00


	//----- nvinfo : EIATTR_KPARAM_INFO
	.align		4
.L_27081:
        /*0118*/ 	.byte	0x04, 0x17
        /*011a*/ 	.short	(.L_27083 - .L_27082)
.L_27082:
        /*011c*/ 	.word	0x00000000
        /*0120*/ 	.short	0x0004
        /*0122*/ 	.short	0x0020
        /*0124*/ 	.byte	0x00, 0xf5, 0x21, 0x00


	//----- nvinfo : EIATTR_KPARAM_INFO
	.align		4
.L_27083:
        /*0128*/ 	.byte	0x04, 0x17
        /*012a*/ 	.short	(.L_27085 - .L_27084)
.L_27084:
        /*012c*/ 	.word	0x00000000
        /*0130*/ 	.short	0x0003
        /*0132*/ 	.short	0x0018
        /*0134*/ 	.byte	0x00, 0xf5, 0x21, 0x00


	//----- nvinfo : EIATTR_KPARAM_INFO
	.align		4
.L_27085:
        /*0138*/ 	.byte	0x04, 0x17
        /*013a*/ 	.short	(.L_27087 - .L_27086)
.L_27086:
        /*013c*/ 	.word	0x00000000
        /*0140*/ 	.short	0x0002
        /*0142*/ 	.short	0x0010
        /*0144*/ 	.byte	0x00, 0xf5, 0x21, 0x00


	//----- nvinfo : EIATTR_KPARAM_INFO
	.align		4
.L_27087:
        /*0148*/ 	.byte	0x04, 0x17
        /*014a*/ 	.short	(.L_27089 - .L_27088)
.L_27088:
        /*014c*/ 	.word	0x00000000
        /*0150*/ 	.short	0x0001
        /*0152*/ 	.short	0x0008
        /*0154*/ 	.byte	0x00, 0xf5, 0x21, 0x00


	//----- nvinfo : EIATTR_KPARAM_INFO
	.align		4
.L_27089:
        /*0158*/ 	.byte	0x04, 0x17
        /*015a*/ 	.short	(.L_27091 - .L_27090)
.L_27090:
        /*015c*/ 	.word	0x00000000
        /*0160*/ 	.short	0x0000
        /*0162*/ 	.short	0x0000
        /*0164*/ 	.byte	0x00, 0xf5, 0x21, 0x00


	//----- nvinfo : EIATTR_SPARSE_MMA_MASK
	.align		4
.L_27091:
        /*0168*/ 	.byte	0x03, 0x50
        /*016a*/ 	.short	0x0000


	//----- nvinfo : EIATTR_MAXREG_COUNT
	.align		4
        /*016c*/ 	.byte	0x03, 0x1b
        /*016e*/ 	.short	0x00ff


	//----- nvinfo : EIATTR_NUM_BARRIERS
	.align		4
        /*0170*/ 	.byte	0x02, 0x4c
        /*0172*/ 	.byte	0x01
	.zero		1


	//----- nvinfo : EIATTR_MERCURY_ISA_VERSION
	.align		4
        /*0174*/ 	.byte	0x03, 0x5f
        /*0176*/ 	.short	0x0101


	//----- nvinfo : EIATTR_COOP_GROUP_MASK_REGIDS
	.align		4
        /*0178*/ 	.byte	0x04, 0x29
        /*017a*/ 	.short	(.L_27093 - .L_27092)


	//   ....[0]....
.L_27092:
        /*017c*/ 	.word	0xffffffff


	//   ....[1]....
        /*0180*/ 	.word	0xffffffff


	//   ....[2]....
        /*0184*/ 	.word	0xffffffff


	//   ....[3]....
        /*0188*/ 	.word	0xffffffff


	//   ....[4]....
        /*018c*/ 	.word	0xffffffff


	//   ....[5]....
        /*0190*/ 	.word	0xffffffff


	//   ....[6]....
        /*0194*/ 	.word	0xffffffff


	//   ....[7]....
        /*0198*/ 	.word	0xffffffff


	//   ....[8]....
        /*019c*/ 	.word	0xffffffff


	//   ....[9]....
        /*01a0*/ 	.word	0xffffffff


	//   ....[10]....
        /*01a4*/ 	.word	0xffffffff


	//   ....[11]....
        /*01a8*/ 	.word	0xffffffff


	//   ....[12]....
        /*01ac*/ 	.word	0xffffffff


	//   ....[13]....
        /*01b0*/ 	.word	0xffffffff


	//   ....[14]....
        /*01b4*/ 	.word	0xffffffff


	//   ....[15]....
        /*01b8*/ 	.word	0xffffffff


	//   ....[16]....
        /*01bc*/ 	.word	0xffffffff


	//   ....[17]....
        /*01c0*/ 	.word	0xffffffff


	//   ....[18]....
        /*01c4*/ 	.word	0xffffffff


	//   ....[19]....
        /*01c8*/ 	.word	0xffffffff


	//   ....[20]....
        /*01cc*/ 	.word	0xffffffff


	//   ....[21]....
        /*01d0*/ 	.word	0xffffffff


	//   ....[22]....
        /*01d4*/ 	.word	0xffffffff


	//   ....[23]....
        /*01d8*/ 	.word	0xffffffff


	//----- nvinfo : EIATTR_COOP_GROUP_INSTR_OFFSETS
	.align		4
.L_27093:
        /*01dc*/ 	.byte	0x04, 0x28
        /*01de*/ 	.short	(.L_27095 - .L_27094)


	//   ....[0]....
.L_27094:
        /*01e0*/ 	.word	0x00001120


	//   ....[1]....
        /*01e4*/ 	.word	0x000011d0


	//   ....[2]....
        /*01e8*/ 	.word	0x00001250


	//   ....[3]....
        /*01ec*/ 	.word	0x00001270


	//   ....[4]....
        /*01f0*/ 	.word	0x000012a0


	//   ....[5]....
        /*01f4*/ 	.word	0x00001340


	//   ....[6]....
        /*01f8*/ 	.word	0x00001360


	//   ....[7]....
        /*01fc*/ 	.word	0x00001380


	//   ....[8]....
        /*0200*/ 	.word	0x000021d0


	//   ....[9]....
        /*0204*/ 	.word	0x00002200


	//   ....[10]....
        /*0208*/ 	.word	0x00002220


	//   ....[11]....
        /*020c*/ 	.word	0x00002240


	//   ....[12]....
        /*0210*/ 	.word	0x00002260


	//   ....[13]....
        /*0214*/ 	.word	0x000022b0


	//   ....[14]....
        /*0218*/ 	.word	0x000022d0


	//   ....[15]....
        /*021c*/ 	.word	0x000022f0


	//   ....[16]....
        /*0220*/ 	.word	0x00003be0


	//   ....[17]....
        /*0224*/ 	.word	0x00003c30


	//   ....[18]....
        /*0228*/ 	.word	0x00003c40


	//   ....[19]....
        /*022c*/ 	.word	0x00003c50


	//   ....[20]....
        /*0230*/ 	.word	0x00003c80


	//   ....[21]....
        /*0234*/ 	.word	0x00003cb0


	//   ....[22]....
        /*0238*/ 	.word	0x00003ce0


	//   ....[23]....
        /*023c*/ 	.word	0x00003cf0


	//----- nvinfo : EIATTR_VRC_CTA_INIT_COUNT
	.align		4
.L_27095:
        /*0240*/ 	.byte	0x02, 0x4a
	.zero		1
	.zero		1


	//----- nvinfo : EIATTR_EXIT_INSTR_OFFSETS
	.align		4
        /*0244*/ 	.byte	0x04, 0x1c
        /*0246*/ 	.short	(.L_27097 - .L_27096)


	//   ....[0]....
.L_27096:
        /*0248*/ 	.word	0x000000d0


	//   ....[1]....
        /*024c*/ 	.word	0x00003ff0


	//   ....[2]....
        /*0250*/ 	.word	0x00004020


	//   ....[3]....
        /*0254*/ 	.word	0x00004180


	//----- nvinfo : EIATTR_CRS_STACK_SIZE
	.align		4
.L_27097:
        /*0258*/ 	.byte	0x04, 0x1e
        /*025a*/ 	.short	(.L_27099 - .L_27098)
.L_27098:
        /*025c*/ 	.word	0x00000000


	//----- nvinfo : EIATTR_CBANK_PARAM_SIZE
	.align		4
.L_27099:
        /*0260*/ 	.byte	0x03, 0x19
        /*0262*/ 	.short	0x008c


	//----- nvinfo : EIATTR_PARAM_CBANK
	.align		4
        /*0264*/ 	.byte	0x04, 0x0a
        /*0266*/ 	.short	(.L_27101 - .L_27100)
	.align		4
.L_27100:
        /*0268*/ 	.word	index@(.nv.constant0._ZN4vllm25paged_attention_v2_kernelIttLi32ELi32ELi128ELNS_18Fp8KVCacheDataTypeE0ELb0ELi512EEEvPfS2_PT_PKS3_PKT0_S9_ifPKiSB_iPKfiiiSD_SD_iiiii)
        /*026c*/ 	.short	0x0380
        /*026e*/ 	.short	0x008c


	//----- nvinfo : EIATTR_SW_WAR
	.align		4
.L_27101:
        /*0270*/ 	.byte	0x04, 0x36
        /*0272*/ 	.short	(.L_27103 - .L_27102)
.L_27102:
        /*0274*/ 	.word	0x00000008
.L_27103:


//--------------------- .nv.info._ZN4vllm25paged_attention_v2_kernelIttLi256ELi32ELi128ELNS_18Fp8KVCacheDataTypeE0ELb1ELi512EEEvPfS2_PT_PKS3_PKT0_S9_ifPKiSB_iPKfiiiSD_SD_iiiii --------------------------
	.section	.nv.info._ZN4vllm25paged_attention_v2_kernelIttLi256ELi32ELi128ELNS_18Fp8KVCacheDataTypeE0ELb1ELi512EEEvPfS2_PT_PKS3_PKT0_S9_ifPKiSB_iPKfiiiSD_SD_iiiii,"",@"SHT_CUDA_INFO"
	.sectionflags	@""
	.align	4


	//----- nvinfo : EIATTR_CUDA_API_VERSION
	.align		4
        /*0000*/ 	.byte	0x04, 0x37
        /*0002*/ 	.short	(.L_27105 - .L_27104)
.L_27104:
        /*0004*/ 	.word	0x00000082


	//----- nvinfo : EIATTR_KPARAM_INFO
	.align		4
.L_27105:
        /*0008*/ 	.byte	0x04, 0x17
        /*000a*/ 	.short	(.L_27107 - .L_27106)
.L_27106:
        /*000c*/ 	.word	0x00000000
        /*0010*/ 	.short	0x0015
        /*0012*/ 	.short	0x0088
        /*0014*/ 	.byte	0x00, 0xf0, 0x11, 0x00


	//----- nvinfo : EIATTR_KPARAM_INFO
	.align		4
.L_27107:
        /*0018*/ 	.byte	0x04, 0x17
        /*001a*/ 	.short	(.L_27109 - .L_27108)
.L_27108:
        /*001c*/ 	.word	0x00000000
        /*0020*/ 	.short	0x0014
        /*0022*/ 	.short	0x0084
        /*0024*/ 	.byte	0x00, 0xf0, 0x11, 0x00


	//----- nvinfo : EIATTR_KPARAM_INFO
	.align		4
.L_27109:
        /*0028*/ 	.byte	0x04, 0x17
        /*002a*/ 	.short	(.L_27111 - .L_27110)
.L_27110:
        /*002c*/ 	.word	0x00000000
        /*0030*/ 	.short	0x0013
        /*0032*/ 	.short	0x0080
        /*0034*/ 	.byte	0x00, 0xf0, 0x11, 0x00


	//----- nvinfo : EIATTR_KPARAM_INFO
	.align		4
.L_27111:
        /*0038*/ 	.byte	0x04, 0x17
        /*003a*/ 	.short	(.L_27113 - .L_27112)
.L_27112:
        /*003c*/ 	.word	0x00000000
        /*0040*/ 	.short	0x0012
        /*0042*/ 	.short	0x007c
        /*0044*/ 	.byte	0x00, 0xf0, 0x11, 0x00


	//----- nvinfo : EIATTR_KPARAM_INFO
	.align		4
.L_27113:
        /*0048*/ 	.byte	0x04, 0x17
        /*004a*/ 	.short	(.L_27115 - .L_27114)
.L_27114:
        /*004c*/ 	.word	0x00000000
        /*0050*/ 	.short	0x0011
        /*0052*/ 	.short	0x0078
        /*0054*/ 	.byte	0x00, 0xf0, 0x11, 0x00


	//----- nvinfo : EIATTR_KPARAM_INFO
	.align		4
.L_27115:
        /*0058*/ 	.byte	0x04, 0x17
        /*005a*/ 	.short	(.L_27117 - .L_27116)
.L_27116:
        /*005c*/ 	.word	0x00000000
        /*0060*/ 	.short	0x0010
        /*0062*/ 	.short	0x0070
        /*0064*/ 	.byte	0x00, 0xf5, 0x21, 0x00


	//----- nvinfo : EIATTR_KPARAM_INFO
	.align		4
.L_27117:
        /*0068*/ 	.byte	0x04, 0x17
        /*006a*/ 	.short	(.L_27119 - .L_27118)
.L_27118:
        /*006c*/ 	.word	0x00000000
        /*0070*/ 	.short	0x000f
        /*0072*/ 	.short	0x0068
        /*0074*/ 	.byte	0x00, 0xf5, 0x21, 0x00


	//----- nvinfo : EIATTR_KPARAM_INFO
	.align		4
.L_27119:
        /*0078*/ 	.byte	0x04, 0x17
        /*007a*/ 	.short	(.L_27121 - .L_27120)
.L_27120:
        /*007c*/ 	.word	0x00000000
        /*0080*/ 	.short	0x000e
        /*0082*/ 	.short	0x0060
        /*0084*/ 	.byte	0x00, 0xf0, 0x11, 0x00


	//----- nvinfo : EIATTR_KPARAM_INFO
	.align		4
.L_27121:
        /*0088*/ 	.byte	0x04, 0x17
        /*008a*/ 	.short	(.L_27123 - .L_27122)
.L_27122:
        /*008c*/ 	.word	0x00000000
        /*0090*/ 	.short	0x000d
        /*0092*/ 	.short	0x005c
        /*0094*/ 	.byte	0x00, 0xf0, 0x11, 0x00


	//----- nvinfo : EIATTR_KPARAM_INFO
	.align		4
.L_27123:
        /*0098*/ 	.byte	0x04, 0x17
        /*009a*/ 	.short	(.L_27125 - .L_27124)
.L_27124:
        /*009c*/ 	.word	0x00000000
        /*00a0*/ 	.short	0x000c
        /*00a2*/ 	.short	0x0058
        /*00a4*/ 	.byte	0x00, 0xf0, 0x11, 0x00


	//----- nvinfo : EIATTR_KPARAM_INFO
	.align		4
.L_27125:
        /*00a8*/ 	.byte	0x04, 0x17
        /*00aa*/ 	.short	(.L_27127 - .L_27126)
.L_27126:
        /*00ac*/ 	.word	0x00000000
        /*00b0*/ 	.short	0x000b
        /*00b2*/ 	.short	0x0050
        /*00b4*/ 	.byte	0x00, 0xf5, 0x21, 0x00


	//----- nvinfo : EIATTR_KPARAM_INFO
	.align		4
.L_27127:
        /*00b8*/ 	.byte	0x04, 0x17
        /*00ba*/ 	.short	(.L_27129 - .L_27128)
.L_27128:
        /*00bc*/ 	.word	0x00000000
        /*00c0*/ 	.short	0x000a
        /*00c2*/ 	.short	0x0048
        /*00c4*/ 	.byte	0x00, 0xf0, 0x11, 0x00


	//----- nvinfo : EIATTR_KPARAM_INFO
	.align		4
.L_27129:
        /*00c8*/ 	.byte	0x04, 0x17
        /*00ca*/ 	.short	(.L_27131 - .L_27130)
.L_27130:
        /*00cc*/ 	.word	0x00000000
        /*00d0*/ 	.short	0x0009
        /*00d2*/ 	.short	0x0040
        /*00d4*/ 	.byte	0x00, 0xf5, 0x21, 0x00


	//----- nvinfo : EIATTR_KPARAM_INFO
	.align		4
.L_27131:
        /*00d8*/ 	.byte	0x04, 0x17
        /*00da*/ 	.short	(.L_27133 - .L_27132)
.L_27132:
        /*00dc*/ 	.word	0x00000000
        /*00e0*/ 	.short	0x0008
        /*00e2*/ 	.short	0x0038
        /*00e4*/ 	.byte	0x00, 0xf5, 0x21, 0x00


	//----- nvinfo : EIATTR_KPARAM_INFO
	.align		4
.L_27133:
        /*00e8*/ 	.byte	0x04, 0x17
        /*00ea*/ 	.short	(.L_27135 - .L_27134)
.L_27134:
        /*00ec*/ 	.word	0x00000000
        /*00f0*/ 	.short	0x0007
        /*00f2*/ 	.short	0x0034
        /*00f4*/ 	.byte	0x00, 0xf0, 0x11, 0x00


	//----- nvinfo : EIATTR_KPARAM_INFO
	.align		4
.L_27135:
        /*00f8*/ 	.byte	0x04, 0x17
        /*00fa*/ 	.short	(.L_27137 - .L_27136)
.L_27136:
        /*00fc*/ 	.word	0x00000000
        /*0100*/ 	.short	0x0006
        /*0102*/ 	.short	0x0030
        /*0104*/ 	.byte	0x00, 0xf0, 0x11, 0x00


	//----- nvinfo : EIATTR_KPARAM_INFO
	.align		4
.L_27137:
        /*0108*/ 	.byte	0x04, 0x17
        /*010a*/ 	.short	(.L_27139 - .L_27138)
.L_27138:
        /*010c*/ 	.word	0x00000000
        /*0110*/ 	.short	0x0005
        /*0112*/ 	.short	0x0028
        /*0114*/ 	.byte	0x00, 0xf5, 0x21, 0x00


	//----- nvinfo : EIATTR_KPARAM_INFO
	.align		4
.L_27139:
        /*0118*/ 	.byte	0x04, 0x17
        /*011a*/ 	.short	(.L_27141 - .L_27140)
.L_27140:
        /*011c*/ 	.word	0x00000000
        /*0120*/ 	.short	0x0004
        /*0122*/ 	.short	0x0020
        /*0124*/ 	.byte	0x00, 0xf5, 0x21, 0x00


	//----- nvinfo : EIATTR_KPARAM_INFO
	.align		4
.L_27141:
        /*0128*/ 	.byte	0x04, 0x17
        /*012a*/ 	.short	(.L_27143 - .L_27142)
.L_27142:
        /*012c*/ 	.word	0x00000000
        /*0130*/ 	.short	0x0003
        /*0132*/ 	.short	0x0018
        /*0134*/ 	.byte	0x00, 0xf5, 0x21, 0x00


	//----- nvinfo : EIATTR_KPARAM_INFO
	.align		4
.L_27143:
        /*0138*/ 	.byte	0x04, 0x17
        /*013a*/ 	.short	(.L_27145 - .L_27144)
.L_27144:
        /*013c*/ 	.word	0x00000000
        /*0140*/ 	.short	0x0002
        /*0142*/ 	.short	0x0010
        /*0144*/ 	.byte	0x00, 0xf5, 0x21, 0x00


	//----- nvinfo : EIATTR_KPARAM_INFO
	.align		4
.L_27145:
        /*0148*/ 	.byte	0x04, 0x17
        /*014a*/ 	.short	(.L_27147 - .L_27146)
.L_27146:
        /*014c*/ 	.word	0x00000000
        /*0150*/ 	.short	0x0001
        /*0152*/ 	.short	0x0008
        /*0154*/ 	.byte	0x00, 0xf5, 0x21, 0x00


	//----- nvinfo : EIATTR_KPARAM_INFO
	.align		4
.L_27147:
        /*0158*/ 	.byte	0x04, 0x17
        /*015a*/ 	.short	(.L_27149 - .L_27148)
.L_27148:
        /*015c*/ 	.word	0x00000000
        /*0160*/ 	.short	0x0000
        /*0162*/ 	.short	0x0000
        /*0164*/ 	.byte	0x00, 0xf5, 0x21, 0x00


	//----- nvinfo : EIATTR_SPARSE_MMA_MASK
	.align		4
.L_27149:
        /*0168*/ 	.byte	0x03, 0x50
        /*016a*/ 	.short	0x0000


	//----- nvinfo : EIATTR_MAXREG_COUNT
	.align		4
        /*016c*/ 	.byte	0x03, 0x1b
        /*016e*/ 	.short	0x00ff


	//----- nvinfo : EIATTR_NUM_BARRIERS
	.align		4
        /*0170*/ 	.byte	0x02, 0x4c
        /*0172*/ 	.byte	0x01
	.zero		1


	//----- nvinfo : EIATTR_MERCURY_ISA_VERSION
	.align		4
        /*0174*/ 	.byte	0x03, 0x5f
        /*0176*/ 	.short	0x0101


	//----- nvinfo : EIATTR_COOP_GROUP_MASK_REGIDS
	.align		4
        /*0178*/ 	.byte	0x04, 0x29
        /*017a*/ 	.short	(.L_27151 - .L_27150)


	//   ....[0]....
.L_27150:
        /*017c*/ 	.word	0xffffffff


	//   ....[1]....
        /*0180*/ 	.word	0xffffffff


	//   ....[2]....
        /*0184*/ 	.word	0xffffffff


	//   ....[3]....
        /*0188*/ 	.word	0xffffffff


	//   ....[4]....
        /*018c*/ 	.word	0xffffffff


	//   ....[5]....
        /*0190*/ 	.word	0xffffffff


	//   ....[6]....
        /*0194*/ 	.word	0xffffffff


	//   ....[7]....
        /*0198*/ 	.word	0xffffffff


	//   ....[8]....
        /*019c*/ 	.word	0xffffffff


	//   ....[9]....
        /*01a0*/ 	.word	0xffffffff


	//   ....[10]....
        /*01a4*/ 	.word	0xffffffff


	//   ....[11]....
        /*01a8*/ 	.word	0xffffffff


	//   ....[12]....
        /*01ac*/ 	.word	0xffffffff


	//   ....[13]....
        /*01b0*/ 	.word	0xffffffff


	//   ....[14]....
        /*01b4*/ 	.word	0xffffffff


	//   ....[15]....
        /*01b8*/ 	.word	0xffffffff


	//   ....[16]....
        /*01bc*/ 	.word	0xffffffff


	//   ....[17]....
        /*01c0*/ 	.word	0xffffffff


	//   ....[18]....
        /*01c4*/ 	.word	0xffffffff


	//   ....[19]....
        /*01c8*/ 	.word	0xffffffff


	//   ....[20]....
        /*01cc*/ 	.word	0xffffffff


	//   ....[21]....
        /*01d0*/ 	.word	0xffffffff


	//   ....[22]....
        /*01d4*/ 	.word	0xffffffff


	//   ....[23]....
        /*01d8*/ 	.word	0xffffffff


	//   ....[24]....
        /*01dc*/ 	.word	0xffffffff


	//   ....[25]....
        /*01e0*/ 	.word	0xffffffff


	//   ....[26]....
        /*01e4*/ 	.word	0xffffffff


	//   ....[27]....
        /*01e8*/ 	.word	0xffffffff


	//   ....[28]....
        /*01ec*/ 	.word	0xffffffff


	//   ....[29]....
        /*01f0*/ 	.word	0xffffffff


	//   ....[30]....
        /*01f4*/ 	.word	0xffffffff


	//   ....[31]....
        /*01f8*/ 	.word	0xffffffff


	//   ....[32]....
        /*01fc*/ 	.word	0xffffffff


	//   ....[33]....
        /*0200*/ 	.word	0xffffffff


	//   ....[34]....
        /*0204*/ 	.word	0xffffffff


	//   ....[35]....
        /*0208*/ 	.word	0xffffffff


	//   ....[36]....
        /*020c*/ 	.word	0xffffffff


	//   ....[37]....
        /*0210*/ 	.word	0xffffffff


	//   ....[38]....
        /*0214*/ 	.word	0xffffffff


	//   ....[39]....
        /*0218*/ 	.word	0xffffffff


	//   ....[40]....
        /*021c*/ 	.word	0xffffffff


	//   ....[41]....
        /*0220*/ 	.word	0xffffffff


	//   ....[42]....
        /*0224*/ 	.word	0xffffffff


	//   ....[43]....
        /*0228*/ 	.word	0xffffffff


	//   ....[44]....
        /*022c*/ 	.word	0xffffffff


	//   ....[45]....
        /*0230*/ 	.word	0xffffffff


	//   ....[46]....
        /*0234*/ 	.word	0xffffffff


	//   ....[47]....
        /*0238*/ 	.word	0xffffffff


	//   ....[48]....
        /*023c*/ 	.word	0xffffffff


	//   ....[49]....
        /*0240*/ 	.word	0xffffffff


	//   ....[50]....
        /*0244*/ 	.word	0xffffffff


	//   ....[51]....
        /*0248*/ 	.word	0xffffffff


	//   ....[52]....
        /*024c*/ 	.word	0xffffffff


	//   ....[53]....
        /*0250*/ 	.word	0xffffffff


	//   ....[54]....
        /*0254*/ 	.word	0xffffffff


	//   ....[55]....
        /*0258*/ 	.word	0xffffffff


	//   ....[56]....
        /*025c*/ 	.word	0xffffffff


	//   ....[57]....
        /*0260*/ 	.word	0xffffffff


	//   ....[58]....
        /*0264*/ 	.word	0xffffffff


	//   ....[59]....
        /*0268*/ 	.word	0xffffffff


	//   ....[60]....
        /*026c*/ 	.word	0xffffffff


	//   ....[61]....
        /*0270*/ 	.word	0xffffffff


	//   ....[62]....
        /*0274*/ 	.word	0xffffffff


	//   ....[63]....
        /*0278*/ 	.word	0xffffffff


	//   ....[64]....
        /*027c*/ 	.word	0xffffffff


	//   ....[65]....
        /*0280*/ 	.word	0xffffffff


	//   ....[66]....
        /*0284*/ 	.word	0xffffffff


	//   ....[67]....
        /*0288*/ 	.word	0xffffffff


	//   ....[68]....
        /*028c*/ 	.word	0xffffffff


	//   ....[69]....
        /*0290*/ 	.word	0xffffffff


	//   ....[70]....
        /*0294*/ 	.word	0xffffffff


	//   ....[71]....
        /*0298*/ 	.word	0xffffffff


	//   ....[72]....
        /*029c*/ 	.word	0xffffffff


	//   ....[73]....
        /*02a0*/ 	.word	0xffffffff


	//   ....[74]....
        /*02a4*/ 	.word	0xffffffff


	//   ....[75]....
        /*02a8*/ 	.word	0xffffffff


	//   ....[76]....
        /*02ac*/ 	.word	0xffffffff


	//   ....[77]....
        /*02b0*/ 	.word	0xffffffff


	//   ....[78]....
        /*02b4*/ 	.word	0xffffffff


	//   ....[79]....
        /*02b8*/ 	.word	0xffffffff


	//----- nvinfo : EIATTR_COOP_GROUP_INSTR_OFFSETS
	.align		4
.L_27151:
        /*02bc*/ 	.byte	0x04, 0x28
        /*02be*/ 	.short	(.L_27153 - .L_27152)


	//   ....[0]....
.L_27152:
        /*02c0*/ 	.word	0x000043f0


	//   ....[1]....
        /*02c4*/ 	.word	0x00004480


	//   ....[2]....
        /*02c8*/ 	.word	0x000044b0


	//   ....[3]....
        /*02cc*/ 	.word	0x00004500


	//   ....[4]....
        /*02d0*/ 	.word	0x00004540


	//   ....[5]....
        /*02d4*/ 	.word	0x000045b0


	//   ....[6]....
        /*02d8*/ 	.word	0x000045d0


	//   ....[7]....
        /*02dc*/ 	.word	0x00004600


	//   ....[8]....
        /*02e0*/ 	.word	0x00005440


	//   ....[9]....
        /*02e4*/ 	.word	0x00005480


	//   ....[10]....
        /*02e8*/ 	.word	0x000054a0


	//   ....[11]....
        /*02ec*/ 	.word	0x000054c0


	//   ....[12]....
        /*02f0*/ 	.word	0x000054e0


	//   ....[13]....
        /*02f4*/ 	.word	0x00005530


	//   ....[14]....
        /*02f8*/ 	.word	0x00005550


	//   ....[15]....
        /*02fc*/ 	.word	0x00005570


	//   ....[16]....
        /*0300*/ 	.word	0x0000be20


	//   ....[17]....
        /*0304*/ 	.word	0x0000be50


	//   ....[18]....
        /*0308*/ 	.word	0x0000be60


	//   ....[19]....
        /*030c*/ 	.word	0x0000be70


	//   ....[20]....
        /*0310*/ 	.word	0x0000be80


	//   ....[21]....
        /*0314*/ 	.word	0x0000be90


	//   ....[22]....
        /*0318*/ 	.word	0x0000beb0


	//   ....[23]....
        /*031c*/ 	.word	0x0000bed0


	//   ....[24]....
        /*0320*/ 	.word	0x0000bef0


	//   ....[25]....
        /*0324*/ 	.word	0x0000bf10


	//   ....[26]....
        /*0328*/ 	.word	0x0000bf30


	//   ....[27]....
        /*032c*/ 	.word	0x0000bf50


	//   ....[28]....
        /*0330*/ 	.word	0x0000bf60


	//   ....[29]....
        /*0334*/ 	.word	0x0000bf80


	//   ....[30]....
        /*0338*/ 	.word	0x0000bfa0


	//   ....[31]....
        /*033c*/ 	.word	0x0000bfc0


	//   ....[32]....
        /*0340*/ 	.word	0x0000bfe0


	//   ....[33]....
        /*0344*/ 	.word	0x0000c000


	//   ....[34]....
        /*0348*/ 	.word	0x0000c020


	//   ....[35]....
        /*034c*/ 	.word	0x0000c040


	//   ....[36]....
        /*0350*/ 	.word	0x0000c060


	//   ....[37]....
        /*0354*/ 	.word	0x0000c080


	//   ....[38]....
        /*0358*/ 	.word	0x0000c0a0


	//   ....[39]....
        /*035c*/ 	.word	0x0000c0c0


	//   ....[40]....
        /*0360*/ 	.word	0x0000c0e0


	//   ....[41]....
        /*0364*/ 	.word	0x0000c100


	//   ....[42]....
        /*0368*/ 	.word	0x0000c120


	//   ....[43]....
        /*036c*/ 	.word	0x0000c140


	//   ....[44]....
        /*0370*/ 	.word	0x0000c170


	//   ....[45]....
        /*0374*/ 	.word	0x0000c1a0


	//   ....[46]....
        /*0378*/ 	.word	0x0000c1c0


	//   ....[47]....
        /*037c*/ 	.word	0x0000c1e0


	//   ....[48]....
        /*0380*/ 	.word	0x0000c200


	//   ....[49]....
        /*0384*/ 	.word	0x0000c220


	//   ....[50]....
        /*0388*/ 	.word	0x0000c240


	//   ....[51]....
        /*038c*/ 	.word	0x0000c260


	//   ....[52]....
        /*0390*/ 	.word	0x0000c280


	//   ....[53]....
        /*0394*/ 	.word	0x0000c2a0


	//   ....[54]....
        /*0398*/ 	.word	0x0000c2c0


	//   ....[55]....
        /*039c*/ 	.word	0x0000c2e0


	//   ....[56]....
        /*03a0*/ 	.word	0x0000c300


	//   ....[57]....
        /*03a4*/ 	.word	0x0000c320


	//   ....[58]....
        /*03a8*/ 	.word	0x0000c350


	//   ....[59]....
        /*03ac*/ 	.word	0x0000c370


	//   ....[60]....
        /*03b0*/ 	.word	0x0000c390


	//   ....[61]....
        /*03b4*/ 	.word	0x0000c3b0


	//   ....[62]....
        /*03b8*/ 	.word	0x0000c3d0


	//   ....[63]....
        /*03bc*/ 	.word	0x0000c3f0


	//   ....[64]....
        /*03c0*/ 	.word	0x0000c410


	//   ....[65]....
        /*03c4*/ 	.word	0x0000c440


	//   ....[66]....
        /*03c8*/ 	.word	0x0000c460


	//   ....[67]....
        /*03cc*/ 	.word	0x0000c480


	//   ....[68]....
        /*03d0*/ 	.word	0x0000c4a0


	//   ....[69]....
        /*03d4*/ 	.word	0x0000c4c0


	//   ....[70]....
        /*03d8*/ 	.word	0x0000c4e0


	//   ....[71]....
        /*03dc*/ 	.word	0x0000c500


	//   ....[72]....
        /*03e0*/ 	.word	0x0000c520


	//   ....[73]....
        /*03e4*/ 	.word	0x0000c540


	//   ....[74]....
        /*03e8*/ 	.word	0x0000c560


	//   ....[75]....
        /*03ec*/ 	.word	0x0000c580


	//   ....[76]....
        /*03f0*/ 	.word	0x0000c5a0


	//   ....[77]....
        /*03f4*/ 	.word	0x0000c5c0


	//   ....[78]....
        /*03f8*/ 	.word	0x0000c5e0


	//   ....[79]....
        /*03fc*/ 	.word	0x0000c600


	//----- nvinfo : EIATTR_VRC_CTA_INIT_COUNT
	.align		4
.L_27153:
        /*0400*/ 	.byte	0x02, 0x4a
	.zero		1
	.zero		1


	//----- nvinfo : EIATTR_EXIT_INSTR_OFFSETS
	.align		4
        /*0404*/ 	.byte	0x04, 0x1c
        /*0406*/ 	.short	(.L_27155 - .L_27154)


	//   ....[0]....
.L_27154:
        /*0408*/ 	.word	0x00000090


	//   ....[1]....
        /*040c*/ 	.word	0x0000d480


	//   ....[2]....
        /*0410*/ 	.word	0x0000d4b0


	//   ....[3]....
        /*0414*/ 	.word	0x0000d940


	//----- nvinfo : EIATTR_CRS_STACK_SIZE
	.align		4
.L_27155:
        /*0418*/ 	.byte	0x04, 0x1e
        /*041a*/ 	.short	(.L_27157 - .L_27156)
.L_27156:
        /*041c*/ 	.word	0x00000000


	//----- nvinfo : EIATTR_CBANK_PARAM_SIZE
	.align		4
.L_27157:
        /*0420*/ 	.byte	0x03, 0x19
        /*0422*/ 	.short	0x008c


	//----- nvinfo : EIATTR_PARAM_CBANK
	.align		4
        /*0424*/ 	.byte	0x04, 0x0a
        /*0426*/ 	.short	(.L_27159 - .L_27158)
	.align		4
.L_27158:
        /*0428*/ 	.word	index@(.nv.constant0._ZN4vllm25paged_attention_v2_kernelIttLi256ELi32ELi128ELNS_18Fp8KVCacheDataTypeE0ELb1ELi512EEEvPfS2_PT_PKS3_PKT0_S9_ifPKiSB_iPKfiiiSD_SD_iiiii)
        /*042c*/ 	.short	0x0380
        /*042e*/ 	.short	0x008c


	//----- nvinfo : EIATTR_SW_WAR
	.align		4
.L_27159:
        /*0430*/ 	.byte	0x04, 0x36
        /*0432*/ 	.short	(.L_27161 - .L_27160)
.L_27160:
        /*0434*/ 	.word	0x00000008
.L_27161:


//--------------------- .nv.info._ZN4vllm25paged_attention_v2_kernelIttLi192ELi32ELi128ELNS_18Fp8KVCacheDataTypeE0ELb1ELi512EEEvPfS2_PT_PKS3_PKT0_S9_ifPKiSB_iPKfiiiSD_SD_iiiii --------------------------
	.section	.nv.info._ZN4vllm25paged_attention_v2_kernelIttLi192ELi32ELi128ELNS_18Fp8KVCacheDataTypeE0ELb1ELi512EEEvPfS2_PT_PKS3_PKT0_S9_ifPKiSB_iPKfiiiSD_SD_iiiii,"",@"SHT_CUDA_INFO"
	.sectionflags	@""
	.align	4


	//----- nvinfo : EIATTR_CUDA_API_VERSION
	.align		4
        /*0000*/ 	.byte	0x04, 0x37
        /*0002*/ 	.short	(.L_27163 - .L_27162)
.L_27162:
        /*0004*/ 	.word	0x00000082


	//----- nvinfo : EIATTR_KPARAM_INFO
	.align		4
.L_27163:
        /*0008*/ 	.byte	0x04, 0x17
        /*000a*/ 	.short	(.L_27165 - .L_27164)
.L_27164:
        /*000c*/ 	.word	0x00000000
        /*0010*/ 	.short	0x0015
        /*0012*/ 	.short	0x0088
        /*0014*/ 	.byte	0x00, 0xf0, 0x11, 0x00


	//----- nvinfo : EIATTR_KPARAM_INFO
	.align		4
.L_27165:
        /*0018*/ 	.byte	0x04, 0x17
        /*001a*/ 	.short	(.L_27167 - .L_27166)
.L_27166:
        /*001c*/ 	.word	0x00000000
        /*0020*/ 	.short	0x0014
        /*0022*/ 	.short	0x0084
        /*0024*/ 	.byte	0x00, 0xf0, 0x11, 0x00


	//----- nvinfo : EIATTR_KPARAM_INFO
	.align		4
.L_27167:
        /*0028*/ 	.byte	0x04, 0x17
        /*002a*/ 	.short	(.L_27169 - .L_27168)
.L_27168:
        /*002c*/ 	.word	0x00000000
        /*0030*/ 	.short	0x0013
        /*0032*/ 	.short	0x0080
        /*0034*/ 	.byte	0x00, 0xf0, 0x11, 0x00


	//----- nvinfo : EIATTR_KPARAM_INFO
	.align		4
.L_27169:
        /*0038*/ 	.byte	0x04, 0x17
        /*003a*/ 	.short	(.L_27171 - .L_27170)
.L_27170:
        /*003c*/ 	.word	0x00000000
        /*0040*/ 	.short	0x0012
        /*0042*/ 	.short	0x007c
        /*0044*/ 	.byte	0x00, 0xf0, 0x11, 0x00


	//----- nvinfo : EIATTR_KPARAM_INFO
	.align		4
.L_27171:
        /*0048*/ 	.byte	0x04, 0x17
        /*004a*/ 	.short	(.L_27173 - .L_27172)
.L_27172:
        /*004c*/ 	.word	0x00000000
        /*0050*/ 	.short	0x0011
        /*0052*/ 	.short	0x0078
        /*0054*/ 	.byte	0x00, 0xf0, 0x11, 0x00


	//----- nvinfo : EIATTR_KPARAM_INFO
	.align		4
.L_27173:
        /*0058*/ 	.byte	0x04, 0x17
        /*005a*/ 	.short	(.L_27175 - .L_27174)
.L_27174:
        /*005c*/ 	.word	0x00000000
        /*0060*/ 	.short	0x0010
        /*0062*/ 	.short	0x0070
        /*0064*/ 	.byte	0x00, 0xf5, 0x21, 0x00


	//----- nvinfo : EIATTR_KPARAM_INFO
	.align		4
.L_27175:
        /*0068*/ 	.byte	0x04, 0x17
        /*006a*/ 	.short	(.L_27177 - .L_27176)
.L_27176:
        /*006c*/ 	.word	0x00000000
        /*0070*/ 	.short	0x000f
        /*0072*/ 	.short	0x0068
        /*0074*/ 	.byte	0x00, 0xf5, 0x21, 0x00


	//----- nvinfo : EIATTR_KPARAM_INFO
	.align		4
.L_27177:
        /*0078*/ 	.byte	0x04, 0x17
        /*007a*/ 	.short	(.L_27179 - .L_27178)
.L_27178:
        /*007c*/ 	.word	0x00000000
        /*0080*/ 	.short	0x000e
        /*0082*/ 	.short	0x0060
        /*0084*/ 	.byte	0x00, 0xf0, 0x11, 0x00


	//----- nvinfo : EIATTR_KPARAM_INFO
	.align		4
.L_27179:
        /*0088*/ 	.byte	0x04, 0x17
        /*008a*/ 	.short	(.L_27181 - .L_27180)
.L_27180:
        /*008c*/ 	.word	0x00000000
        /*0090*/ 	.short	0x000d
        /*0092*/ 	.short	0x005c
        /*0094*/ 	.byte	0x00, 0xf0, 0x11, 0x00


	//----- nvinfo : EIATTR_KPARAM_INFO
	.align		4
.L_27181:
        /*0098*/ 	.byte	0x04, 0x17
        /*009a*/ 	.short	(.L_27183 - .L_27182)
.L_27182:
        /*009c*/ 	.word	0x00000000
        /*00a0*/ 	.short	0x000c
        /*00a2*/ 	.short	0x0058
        /*00a4*/ 	.byte	0x00, 0xf0, 0x11, 0x00


	//----- nvinfo : EIATTR_KPARAM_INFO
	.align		4
.L_27183:
        /*00a8*/ 	.byte	0x04, 0x17
        /*00aa*/ 	.short	(.L_27185 - .L_27184)
.L_27184:
        /*00ac*/ 	.word	0x00000000
        /*00b0*/ 	.short	0x000b
        /*00b2*/ 	.short	0x0050
        /*00b4*/ 	.byte	0x00, 0xf5, 0x21, 0x00


	//----- nvinfo : EIATTR_KPARAM_INFO
	.align		4
.L_27185:
        /*00b8*/ 	.byte	0x04, 0x17
        /*00ba*/ 	.short	(.L_27187 - .L_27186)
.L_27186:
        /*00bc*/ 	.word	0x00000000
        /*00c0*/ 	.short	0x000a
        /*00c2*/ 	.short	0x0048
        /*00c4*/ 	.byte	0x00, 0xf0, 0x11, 0x00


	//----- nvinfo : EIATTR_KPARAM_INFO
	.align		4
.L_27187:
        /*00c8*/ 	.byte	0x04, 0x17
        /*00ca*/ 	.short	(.L_27189 - .L_27188)
.L_27188:
        /*00cc*/ 	.word	0x00000000
        /*00d0*/ 	.short	0x0009
        /*00d2*/ 	.short	0x0040
        /*00d4*/ 	.byte	0x00, 0xf5, 0x21, 0x00


	//----- nvinfo : EIATTR_KPARAM_INFO
	.align		4
.L_27189:
        /*00d8*/ 	.byte	0x04, 0x17
        /*00da*/ 	.short	(.L_27191 - .L_27190)
.L_27190:
        /*00dc*/ 	.word	0x00000000
        /*00e0*/ 	.short	0x0008
        /*00e2*/ 	.short	0x0038
        /*00e4*/ 	.byte	0x00, 0xf5, 0x21, 0x00


	//----- nvinfo : EIATTR_KPARAM_INFO
	.align		4
.L_27191:
        /*00e8*/ 	.byte	0x04, 0x17
        /*00ea*/ 	.short	(.L_27193 - .L_27192)
.L_27192:
        /*00ec*/ 	.word	0x00000000
        /*00f0*/ 	.short	0x0007
        /*00f2*/ 	.short	0x0034
        /*00f4*/ 	.byte	0x00, 0xf0, 0x11, 0x00


	//----- nvinfo : EIATTR_KPARAM_INFO
	.align		4
.L_27193:
        /*00f8*/ 	.byte	0x04, 0x17
        /*00fa*/ 	.short	(.L_27195 - .L_27194)
.L_27194:
        /*00fc*/ 	.word	0x00000000
        /*0100*/ 	.short	0x0006
        /*0102*/ 	.short	0x0030
        /*0104*/ 	.byte	0x00, 0xf0, 0x11, 0x00


	//----- nvinfo : EIATTR_KPARAM_INFO
	.align		4
.L_27195:
        /*0108*/ 	.byte	0x04, 0x17
        /*010a*/ 	.short	(.L_27197 - .L_27196)
.L_27196:
        /*010c*/ 	.word	0x00000000
        /*0110*/ 	.short	0x0005
        /*0112*/ 	.short	0x0028
        /*0114*/ 	.byte	0x00, 0xf5, 0x21, 0x00


	//----- nvinfo : EIATTR_KPARAM_INFO
	.align		4
.L_27197:
        /*0118*/ 	.byte	0x04, 0x17
        /*011a*/ 	.short	(.L_27199 - .L_27198)
.L_27198:
        /*011c*/ 	.word	0x00000000
        /*0120*/ 	.short	0x0004
        /*0122*/ 	.short	0x0020
        /*0124*/ 	.byte	0x00, 0xf5, 0x21, 0x00


	//----- nvinfo : EIATTR_KPARAM_INFO
	.align		4
.L_27199:
        /*0128*/ 	.byte	0x04, 0x17
        /*012a*/ 	.short	(.L_27201 - .L_27200)
.L_27200:
        /*012c*/ 	.word	0x00000000
        /*0130*/ 	.short	0x0003
        /*0132*/ 	.short	0x0018
        /*0134*/ 	.byte	0x00, 0xf5, 0x21, 0x00


	//----- nvinfo : EIATTR_KPARAM_INFO
	.align		4
.L_27201:
        /*0138*/ 	.byte	0x04, 0x17
        /*013a*/ 	.short	(.L_27203 - .L_27202)
.L_27202:
        /*013c*/ 	.word	0x00000000
        /*0140*/ 	.short	0x0002
        /*0142*/ 	.short	0x0010
        /*0144*/ 	.byte	0x00, 0xf5, 0x21, 0x00


	//----- nvinfo : EIATTR_KPARAM_INFO
	.align		4
.L_27203:
        /*0148*/ 	.byte	0x04, 0x17
        /*014a*/ 	.short	(.L_27205 - .L_27204)
.L_27204:
        /*014c*/ 	.word	0x00000000
        /*0150*/ 	.short	0x0001
        /*0152*/ 	.short	0x0008
        /*0154*/ 	.byte	0x00, 0xf5, 0x21, 0x00


	//----- nvinfo : EIATTR_KPARAM_INFO
	.align		4
.L_27205:
        /*0158*/ 	.byte	0x04, 0x17
        /*015a*/ 	.short	(.L_27207 - .L_27206)
.L_27206:
        /*015c*/ 	.word	0x00000000
        /*0160*/ 	.short	0x0000
        /*0162*/ 	.short	0x0000
        /*0164*/ 	.byte	0x00, 0xf5, 0x21, 0x00


	//----- nvinfo : EIATTR_SPARSE_MMA_MASK
	.align		4
.L_27207:
        /*0168*/ 	.byte	0x03, 0x50
        /*016a*/ 	.short	0x0000


	//----- nvinfo : EIATTR_MAXREG_COUNT
	.align		4
        /*016c*/ 	.byte	0x03, 0x1b
        /*016e*/ 	.short	0x00ff


	//----- nvinfo : EIATTR_NUM_BARRIERS
	.align		4
        /*0170*/ 	.byte	0x02, 0x4c
        /*0172*/ 	.byte	0x01
	.zero		1


	//----- nvinfo : EIATTR_MERCURY_ISA_VERSION
	.align		4
        /*0174*/ 	.byte	0x03, 0x5f
        /*0176*/ 	.short	0x0101


	//----- nvinfo : EIATTR_COOP_GROUP_MASK_REGIDS
	.align		4
        /*0178*/ 	.byte	0x04, 0x29
        /*017a*/ 	.short	(.L_27209 - .L_27208)


	//   ....[0]....
.L_27208:
        /*017c*/ 	.word	0xffffffff


	//   ....[1]....
        /*0180*/ 	.word	0xffffffff


	//   ....[2]....
        /*0184*/ 	.word	0xffffffff


	//   ....[3]....
        /*0188*/ 	.word	0xffffffff


	//   ....[4]....
        /*018c*/ 	.word	0xffffffff


	//   ....[5]....
        /*0190*/ 	.word	0xffffffff


	//   ....[6]....
        /*0194*/ 	.word	0xffffffff


	//   ....[7]....
        /*0198*/ 	.word	0xffffffff


	//   ....[8]....
        /*019c*/ 	.word	0xffffffff


	//   ....[9]....
        /*01a0*/ 	.word	0xffffffff


	//   ....[10]....
        /*01a4*/ 	.word	0xffffffff


	//   ....[11]....
        /*01a8*/ 	.word	0xffffffff


	//   ....[12]....
        /*01ac*/ 	.word	0xffffffff


	//   ....[13]....
        /*01b0*/ 	.word	0xffffffff


	//   ....[14]....
        /*01b4*/ 	.word	0xffffffff


	//   ....[15]....
        /*01b8*/ 	.word	0xffffffff


	//   ....[16]....
        /*01bc*/ 	.word	0xffffffff


	//   ....[17]....
        /*01c0*/ 	.word	0xffffffff


	//   ....[18]....
        /*01c4*/ 	.word	0xffffffff


	//   ....[19]....
        /*01c8*/ 	.word	0xffffffff


	//   ....[20]....
        /*01cc*/ 	.word	0xffffffff


	//   ....[21]....
        /*01d0*/ 	.word	0xffffffff


	//   ....[22]....
        /*01d4*/ 	.word	0xffffffff


	//   ....[23]....
        /*01d8*/ 	.word	0xffffffff


	//   ....[24]....
        /*01dc*/ 	.word	0xffffffff


	//   ....[25]....
        /*01e0*/ 	.word	0xffffffff


	//   ....[26]....
        /*01e4*/ 	.word	0xffffffff


	//   ....[27]....
        /*01e8*/ 	.word	0xffffffff


	//   ....[28]....
        /*01ec*/ 	.word	0xffffffff


	//   ....[29]....
        /*01f0*/ 	.word	0xffffffff


	//   ....[30]....
        /*01f4*/ 	.word	0xffffffff


	//   ....[31]....
        /*01f8*/ 	.word	0xffffffff


	//   ....[32]....
        /*01fc*/ 	.word	0xffffffff


	//   ....[33]....
        /*0200*/ 	.word	0xffffffff


	//   ....[34]....
        /*0204*/ 	.word	0xffffffff


	//   ....[35]....
        /*0208*/ 	.word	0xffffffff


	//   ....[36]....
        /*020c*/ 	.word	0xffffffff


	//   ....[37]....
        /*0210*/ 	.word	0xffffffff


	//   ....[38]....
        /*0214*/ 	.word	0xffffffff


	//   ....[39]....
        /*0218*/ 	.word	0xffffffff


	//   ....[40]....
        /*021c*/ 	.word	0xffffffff


	//   ....[41]....
        /*0220*/ 	.word	0xffffffff


	//   ....[42]....
        /*0224*/ 	.word	0xffffffff


	//   ....[43]....
        /*0228*/ 	.word	0xffffffff


	//   ....[44]....
        /*022c*/ 	.word	0xffffffff


	//   ....[45]....
        /*0230*/ 	.word	0xffffffff


	//   ....[46]....
        /*0234*/ 	.word	0xffffffff


	//   ....[47]....
        /*0238*/ 	.word	0xffffffff


	//   ....[48]....
        /*023c*/ 	.word	0xffffffff


	//   ....[49]....
        /*0240*/ 	.word	0xffffffff


	//   ....[50]....
        /*0244*/ 	.word	0xffffffff


	//   ....[51]....
        /*0248*/ 	.word	0xffffffff


	//   ....[52]....
        /*024c*/ 	.word	0xffffffff


	//   ....[53]....
        /*0250*/ 	.word	0xffffffff


	//   ....[54]....
        /*0254*/ 	.word	0xffffffff


	//   ....[55]....
        /*0258*/ 	.word	0xffffffff


	//   ....[56]....
        /*025c*/ 	.word	0xffffffff


	//   ....[57]....
        /*0260*/ 	.word	0xffffffff


	//   ....[58]....
        /*0264*/ 	.word	0xffffffff


	//   ....[59]....
        /*0268*/ 	.word	0xffffffff


	//   ....[60]....
        /*026c*/ 	.word	0xffffffff


	//   ....[61]....
        /*0270*/ 	.word	0xffffffff


	//   ....[62]....
        /*0274*/ 	.word	0xffffffff


	//   ....[63]....
        /*0278*/ 	.word	0xffffffff


	//----- nvinfo : EIATTR_COOP_GROUP_INSTR_OFFSETS
	.align		4
.L_27209:
        /*027c*/ 	.byte	0x04, 0x28
        /*027e*/ 	.short	(.L_27211 - .L_27210)


	//   ....[0]....
.L_27210:
        /*0280*/ 	.word	0x00003840


	//   ....[1]....
        /*0284*/ 	.word	0x00003920


	//   ....[2]....
        /*0288*/ 	.word	0x00003950


	//   ....[3]....
        /*028c*/ 	.word	0x00003970


	//   ....[4]....
        /*0290*/ 	.word	0x000039a0


	//   ....[5]....
        /*0294*/ 	.word	0x00003a40


	//   ....[6]....
        /*0298*/ 	.word	0x00003a60


	//   ....[7]....
        /*029c*/ 	.word	0x00003a90


	//   ....[8]....
        /*02a0*/ 	.word	0x000048e0


	//   ....[9]....
        /*02a4*/ 	.word	0x00004920


	//   ....[10]....
        /*02a8*/ 	.word	0x00004940


	//   ....[11]....
        /*02ac*/ 	.word	0x00004960


	//   ....[12]....
        /*02b0*/ 	.word	0x00004980


	//   ....[13]....
        /*02b4*/ 	.word	0x000049d0


	//   ....[14]....
        /*02b8*/ 	.word	0x000049f0


	//   ....[15]....
        /*02bc*/ 	.word	0x00004a10


	//   ....[16]....
        /*02c0*/ 	.word	0x00009c70


	//   ....[17]....
        /*02c4*/ 	.word	0x00009cb0


	//   ....[18]....
        /*02c8*/ 	.word	0x00009cf0


	//   ....[19]....
        /*02cc*/ 	.word	0x00009d20


	//   ....[20]....
        /*02d0*/ 	.word	0x00009d40


	//   ....[21]....
        /*02d4*/ 	.word	0x00009d50


	//   ....[22]....
        /*02d8*/ 	.word	0x00009d60


	//   ....[23]....
        /*02dc*/ 	.word	0x00009d90


	//   ....[24]....
        /*02e0*/ 	.word	0x00009db0


	//   ....[25]....
        /*02e4*/ 	.word	0x00009de0


	//   ....[26]....
        /*02e8*/ 	.word	0x00009e00


	//   ....[27]....
        /*02ec*/ 	.word	0x00009e30


	//   ....[28]....
        /*02f0*/ 	.word	0x00009e50


	//   ....[29]....
        /*02f4*/ 	.word	0x00009e70


	//   ....[30]....
        /*02f8*/ 	.word	0x00009e90


	//   ....[31]....
        /*02fc*/ 	.word	0x00009eb0


	//   ....[32]....
        /*0300*/ 	.word	0x00009ee0


	//   ....[33]....
        /*0304*/ 	.word	0x00009f10


	//   ....[34]....
        /*0308*/ 	.word	0x00009f50


	//   ....[35]....
        /*030c*/ 	.word	0x00009f80


	//   ....[36]....
        /*0310*/ 	.word	0x00009fa0


	//   ....[37]....
        /*0314*/ 	.word	0x00009fc0


	//   ....[38]....
        /*0318*/ 	.word	0x00009fe0


	//   ....[39]....
        /*031c*/ 	.word	0x0000a000


	//   ....[40]....
        /*0320*/ 	.word	0x0000a020


	//   ....[41]....
        /*0324*/ 	.word	0x0000a040


	//   ....[42]....
        /*0328*/ 	.word	0x0000a060


	//   ....[43]....
        /*032c*/ 	.word	0x0000a080


	//   ....[44]....
        /*0330*/ 	.word	0x0000a0b0


	//   ....[45]....
        /*0334*/ 	.word	0x0000a0d0


	//   ....[46]....
        /*0338*/ 	.word	0x0000a0f0


	//   ....[47]....
        /*033c*/ 	.word	0x0000a110


	//   ....[48]....
        /*0340*/ 	.word	0x0000a130


	//   ....[49]....
        /*0344*/ 	.word	0x0000a150


	//   ....[50]....
        /*0348*/ 	.word	0x0000a160


	//   ....[51]....
        /*034c*/ 	.word	0x0000a180


	//   ....[52]....
        /*0350*/ 	.word	0x0000a1a0


	//   ....[53]....
        /*0354*/ 	.word	0x0000a1c0


	//   ....[54]....
        /*0358*/ 	.word	0x0000a1e0


	//   ....[55]....
        /*035c*/ 	.word	0x0000a200


	//   ....[56]....
        /*0360*/ 	.word	0x0000a220


	//   ....[57]....
        /*0364*/ 	.word	0x0000a240


	//   ....[58]....
        /*0368*/ 	.word	0x0000a260


	//   ....[59]....
        /*036c*/ 	.word	0x0000a280


	//   ....[60]....
        /*0370*/ 	.word	0x0000a2a0


	//   ....[61]....
        /*0374*/ 	.word	0x0000a2c0


	//   ....[62]....
        /*0378*/ 	.word	0x0000a2e0


	//   ....[63]....
        /*037c*/ 	.word	0x0000a300


	//----- nvinfo : EIATTR_VRC_CTA_INIT_COUNT
	.align		4
.L_27211:
        /*0380*/ 	.byte	0x02, 0x4a
	.zero		1
	.zero		1


	//----- nvinfo : EIATTR_EXIT_INSTR_OFFSETS
	.align		4
        /*0384*/ 	.byte	0x04, 0x1c
        /*0386*/ 	.short	(.L_27213 - .L_27212)


	//   ....[0]....
.L_27212:
        /*0388*/ 	.word	0x000000d0


	//   ....[1]....
        /*038c*/ 	.word	0x0000ad80


	//   ....[2]....
        /*0390*/ 	.word	0x0000adb0


	//   ....[3]....
        /*0394*/ 	.word	0x0000b150


	//----- nvinfo : EIATTR_CRS_STACK_SIZE
	.align		4
.L_27213:
        /*0398*/ 	.byte	0x04, 0x1e
        /*039a*/ 	.short	(.L_27215 - .L_27214)
.L_27214:
        /*039c*/ 	.word	0x00000000


	//----- nvinfo : EIATTR_CBANK_PARAM_SIZE
	.align		4
.L_27215:
        /*03a0*/ 	.byte	0x03, 0x19
        /*03a2*/ 	.short	0x008c


	//----- nvinfo : EIATTR_PARAM_CBANK
	.align		4
        /*03a4*/ 	.byte	0x04, 0x0a
        /*03a6*/ 	.short	(.L_27217 - .L_27216)
	.align		4
.L_27216:
        /*03a8*/ 	.word	index@(.nv.constant0._ZN4vllm25paged_attention_v2_kernelIttLi192ELi32ELi128ELNS_18Fp8KVCacheDataTypeE0ELb1ELi512EEEvPfS2_PT_PKS3_PKT0_S9_ifPKiSB_iPKfiiiSD_SD_iiiii)
        /*03ac*/ 	.short	0x0380
        /*03ae*/ 	.short	0x008c


	//----- nvinfo : EIATTR_SW_WAR
	.align		4
.L_27217:
        /*03b0*/ 	.byte	0x04, 0x36
        /*03b2*/ 	.short	(.L_27219 - .L_27218)
.L_27218:
        /*03b4*/ 	.word	0x00000008
.L_27219:


//--------------------- .nv.info._ZN4vllm25paged_attention_v2_kernelIttLi128ELi32ELi128ELNS_18Fp8KVCacheDataTypeE0ELb1ELi512EEEvPfS2_PT_PKS3_PKT0_S9_ifPKiSB_iPKfiiiSD_SD_iiiii --------------------------
	.section	.nv.info._ZN4vllm25paged_attention_v2_kernelIttLi128ELi32ELi128ELNS_18Fp8KVCacheDataTypeE0ELb1ELi512EEEvPfS2_PT_PKS3_PKT0_S9_ifPKiSB_iPKfiiiSD_SD_iiiii,"",@"SHT_CUDA_INFO"
	.sectionflags	@""
	.align	4


	//----- nvinfo : EIATTR_CUDA_API_VERSION
	.align		4
        /*0000*/ 	.byte	0x04, 0x37
        /*0002*/ 	.short	(.L_27221 - .L_27220)
.L_27220:
        /*0004*/ 	.word	0x00000082


	//----- nvinfo : EIATTR_KPARAM_INFO
	.align		4
.L_27221:
        /*0008*/ 	.byte	0x04, 0x17
        /*000a*/ 	.short	(.L_27223 - .L_27222)
.L_27222:
        /*000c*/ 	.word	0x00000000
        /*0010*/ 	.short	0x0015
        /*0012*/ 	.short	0x0088
        /*0014*/ 	.byte	0x00, 0xf0, 0x11, 0x00


	//----- nvinfo : EIATTR_KPARAM_INFO
	.align		4
.L_27223:
        /*0018*/ 	.byte	0x04, 0x17
        /*001a*/ 	.short	(.L_27225 - .L_27224)
.L_27224:
        /*001c*/ 	.word	0x00000000
        /*0020*/ 	.short	0x0014
        /*0022*/ 	.short	0x0084
        /*0024*/ 	.byte	0x00, 0xf0, 0x11, 0x00


	//----- nvinfo : EIATTR_KPARAM_INFO
	.align		4
.L_27225:
        /*0028*/ 	.byte	0x04, 0x17
        /*002a*/ 	.short	(.L_27227 - .L_27226)
.L_27226:
        /*002c*/ 	.word	0x00000000
        /*0030*/ 	.short	0x0013
        /*0032*/ 	.short	0x0080
        /*0034*/ 	.byte	0x00, 0xf0, 0x11, 0x00


	//----- nvinfo : EIATTR_KPARAM_INFO
	.align		4
.L_27227:
        /*0038*/ 	.byte	0x04, 0x17
        /*003a*/ 	.short	(.L_27229 - .L_27228)
.L_27228:
        /*003c*/ 	.word	0x00000000
        /*0040*/ 	.short	0x0012
        /*0042*/ 	.short	0x007c
        /*0044*/ 	.byte	0x00, 0xf0, 0x11, 0x00


	//----- nvinfo : EIATTR_KPARAM_INFO
	.align		4
.L_27229:
        /*0048*/ 	.byte	0x04, 0x17
        /*004a*/ 	.short	(.L_27231 - .L_27230)
.L_27230:
        /*004c*/ 	.word	0x00000000
        /*0050*/ 	.short	0x0011
        /*0052*/ 	.short	0x0078
        /*0054*/ 	.byte	0x00, 0xf0, 0x11, 0x00


	//----- nvinfo : EIATTR_KPARAM_INFO
	.align		4
.L_27231:
        /*0058*/ 	.byte	0x04, 0x17
        /*005a*/ 	.short	(.L_27233 - .L_27232)
.L_27232:
        /*005c*/ 	.word	0x00000000
        /*0060*/ 	.short	0x0010
        /*0062*/ 	.short	0x0070
        /*0064*/ 	.byte	0x00, 0xf5, 0x21, 0x00


	//----- nvinfo : EIATTR_KPARAM_INFO
	.align		4
.L_27233:
        /*0068*/ 	.byte	0x04, 0x17
        /*006a*/ 	.short	(.L_27235 - .L_27234)
.L_27234:
        /*006c*/ 	.word	0x00000000
        /*0070*/ 	.short	0x000f
        /*0072*/ 	.short	0x0068
        /*0074*/ 	.byte	0x00, 0xf5, 0x21, 0x00


	//----- nvinfo : EIATTR_KPARAM_INFO
	.align		4
.L_27235:
        /*0078*/ 	.byte	0x04, 0x17
        /*007a*/ 	.short	(.L_27237 - .L_27236)
.L_27236:
        /*007c*/ 	.word	0x00000000
        /*0080*/ 	.short	0x000e
        /*0082*/ 	.short	0x0060
        /*0084*/ 	.byte	0x00, 0xf0, 0x11, 0x00


	//----- nvinfo : EIATTR_KPARAM_INFO
	.align		4
.L_27237:
        /*0088*/ 	.byte	0x04, 0x17
        /*008a*/ 	.short	(.L_27239 - .L_27238)
.L_27238:
        /*008c*/ 	.word	0x00000000
        /*0090*/ 	.short	0x000d
        /*0092*/ 	.short	0x005c
        /*0094*/ 	.byte	0x00, 0xf0, 0x11, 0x00


	//----- nvinfo : EIATTR_KPARAM_INFO
	.align		4
.L_27239:
        /*0098*/ 	.byte	0x04, 0x17
        /*009a*/ 	.short	(.L_27241 - .L_27240)
.L_27240:
        /*009c*/ 	.word	0x00000000
        /*00a0*/ 	.short	0x000c
        /*00a2*/ 	.short	0x0058
        /*00a4*/ 	.byte	0x00, 0xf0, 0x11, 0x00


	//----- nvinfo : EIATTR_KPARAM_INFO
	.align		4
.L_27241:
        /*00a8*/ 	.byte	0x04, 0x17
        /*00aa*/ 	.short	(.L_27243 - .L_27242)
.L_27242:
        /*00ac*/ 	.word	0x00000000
        /*00b0*/ 	.short	0x000b
        /*00b2*/ 	.short	0x0050
        /*00b4*/ 	.byte	0x00, 0xf5, 0x21, 0x00


	//----- nvinfo : EIATTR_KPARAM_INFO
	.align		4
.L_27243:
        /*00b8*/ 	.byte	0x04, 0x17
        /*00ba*/ 	.short	(.L_27245 - .L_27244)
.L_27244:
        /*00bc*/ 	.word	0x00000000
        /*00c0*/ 	.short	0x000a
        /*00c2*/ 	.short	0x0048
        /*00c4*/ 	.byte	0x00, 0xf0, 0x11, 0x00


	//----- nvinfo : EIATTR_KPARAM_INFO
	.align		4
.L_27245:
        /*00c8*/ 	.byte	0x04, 0x17
        /*00ca*/ 	.short	(.L_27247 - .L_27246)
.L_27246:
        /*00cc*/ 	.word	0x00000000
        /*00d0*/ 	.short	0x0009
        /*00d2*/ 	.short	0x0040
        /*00d4*/ 	.byte	0x00, 0xf5, 0x21, 0x00


	//----- nvinfo : EIATTR_KPARAM_INFO
	.align		4
.L_27247:
        /*00d8*/ 	.byte	0x04, 0x17
        /*00da*/ 	.short	(.L_27249 - .L_27248)
.L_27248:
        /*00dc*/ 	.word	0x00000000
        /*00e0*/ 	.short	0x0008
        /*00e2*/ 	.short	0x0038
        /*00e4*/ 	.byte	0x00, 0xf5, 0x21, 0x00


	//----- nvinfo : EIATTR_KPARAM_INFO
	.align		4
.L_27249:
        /*00e8*/ 	.byte	0x04, 0x17
        /*00ea*/ 	.short	(.L_27251 - .L_27250)
.L_27250:
        /*00ec*/ 	.word	0x00000000
        /*00f0*/ 	.short	0x0007
        /*00f2*/ 	.short	0x0034
        /*00f4*/ 	.byte	0x00, 0xf0, 0x11, 0x00


	//----- nvinfo : EIATTR_KPARAM_INFO
	.align		4
.L_27251:
        /*00f8*/ 	.byte	0x04, 0x17
        /*00fa*/ 	.short	(.L_27253 - .L_27252)
.L_27252:
        /*00fc*/ 	.word	0x00000000
        /*0100*/ 	.short	0x0006
        /*0102*/ 	.short	0x0030
        /*0104*/ 	.byte	0x00, 0xf0, 0x11, 0x00


	//----- nvinfo : EIATTR_KPARAM_INFO
	.align		4
.L_27253:
        /*0108*/ 	.byte	0x04, 0x17
        /*010a*/ 	.short	(.L_27255 - .L_27254)
.L_27254:
        /*010c*/ 	.word	0x00000000
        /*0110*/ 	.short	0x0005
        /*0112*/ 	.short	0x0028
        /*0114*/ 	.byte	0x00, 0xf5, 0x21, 0x00


	//----- nvinfo : EIATTR_KPARAM_INFO
	.align		4
.L_27255:
        /*0118*/ 	.byte	0x04, 0x17
        /*011a*/ 	.short	(.L_27257 - .L_27256)
.L_27256:
        /*011c*/ 	.word	0x00000000
        /*0120*/ 	.short	0x0004
        /*0122*/ 	.short	0x0020
        /*0124*/ 	.byte	0x00, 0xf5, 0x21, 0x00


	//----- nvinfo : EIATTR_KPARAM_INFO
	.align		4
.L_27257:
        /*0128*/ 	.byte	0x04, 0x17
        /*012a*/ 	.short	(.L_27259 - .L_27258)
.L_27258:
        /*012c*/ 	.word	0x00000000
        /*0130*/ 	.short	0x0003
        /*0132*/ 	.short	0x0018
        /*0134*/ 	.byte	0x00, 0xf5, 0x21, 0x00


	//----- nvinfo : EIATTR_KPARAM_INFO
	.align		4
.L_27259:
        /*0138*/ 	.byte	0x04, 0x17
        /*013a*/ 	.short	(.L_27261 - .L_27260)
.L_27260:
        /*013c*/ 	.word	0x00000000
        /*0140*/ 	.short	0x0002
        /*0142*/ 	.short	0x0010
        /*0144*/ 	.byte	0x00, 0xf5, 0x21, 0x00


	//----- nvinfo : EIATTR_KPARAM_INFO
	.align		4
.L_27261:
        /*0148*/ 	.byte	0x04, 0x17
        /*014a*/ 	.short	(.L_27263 - .L_27262)
.L_27262:
        /*014c*/ 	.word	0x00000000
        /*0150*/ 	.short	0x0001
        /*0152*/ 	.short	0x0008
        /*0154*/ 	.byte	0x00, 0xf5, 0x21, 0x00


	//----- nvinfo : EIATTR_KPARAM_INFO
	.align		4
.L_27263:
        /*0158*/ 	.byte	0x04, 0x17
        /*015a*/ 	.short	(.L_27265 - .L_27264)
.L_27264:
        /*015c*/ 	.word	0x00000000
        /*0160*/ 	.short	0x0000
        /*0162*/ 	.short	0x0000
        /*0164*/ 	.byte	0x00, 0xf5, 0x21, 0x00


	//----- nvinfo : EIATTR_SPARSE_MMA_MASK
	.align		4
.L_27265:
        /*0168*/ 	.byte	0x03, 0x50
        /*016a*/ 	.short	0x0000


	//----- nvinfo : EIATTR_MAXREG_COUNT
	.align		4
        /*016c*/ 	.byte	0x03, 0x1b
        /*016e*/ 	.short	0x00ff


	//----- nvinfo : EIATTR_NUM_BARRIERS
	.align		4
        /*0170*/ 	.byte	0x02, 0x4c
        /*0172*/ 	.byte	0x01
	.zero		1


	//----- nvinfo : EIATTR_MERCURY_ISA_VERSION
	.align		4
        /*0174*/ 	.byte	0x03, 0x5f
        /*0176*/ 	.short	0x0101


	//----- nvinfo : EIATTR_COOP_GROUP_MASK_REGIDS
	.align		4
        /*0178*/ 	.byte	0x04, 0x29
        /*017a*/ 	.short	(.L_27267 - .L_27266)


	//   ....[0]....
.L_27266:
        /*017c*/ 	.word	0xffffffff


	//   ....[1]....
        /*0180*/ 	.word	0xffffffff


	//   ....[2]....
        /*0184*/ 	.word	0xffffffff


	//   ....[3]....
        /*0188*/ 	.word	0xffffffff


	//   ....[4]....
        /*018c*/ 	.word	0xffffffff


	//   ....[5]....
        /*0190*/ 	.word	0xffffffff


	//   ....[6]....
        /*0194*/ 	.word	0xffffffff


	//   ....[7]....
        /*0198*/ 	.word	0xffffffff


	//   ....[8]....
        /*019c*/ 	.word	0xffffffff


	//   ....[9]....
        /*01a0*/ 	.word	0xffffffff


	//   ....[10]....
        /*01a4*/ 	.word	0xffffffff


	//   ....[11]....
        /*01a8*/ 	.word	0xffffffff


	//   ....[12]....
        /*01ac*/ 	.word	0xffffffff


	//   ....[13]....
        /*01b0*/ 	.word	0xffffffff


	//   ....[14]....
        /*01b4*/ 	.word	0xffffffff


	//   ....[15]....
        /*01b8*/ 	.word	0xffffffff


	//   ....[16]....
        /*01bc*/ 	.word	0xffffffff


	//   ....[17]....
        /*01c0*/ 	.word	0xffffffff


	//   ....[18]....
        /*01c4*/ 	.word	0xffffffff


	//   ....[19]....
        /*01c8*/ 	.word	0xffffffff


	//   ....[20]....
        /*01cc*/ 	.word	0xffffffff


	//   ....[21]....
        /*01d0*/ 	.word	0xffffffff


	//   ....[22]....
        /*01d4*/ 	.word	0xffffffff


	//   ....[23]....
        /*01d8*/ 	.word	0xffffffff


	//   ....[24]....
        /*01dc*/ 	.word	0xffffffff


	//   ....[25]....
        /*01e0*/ 	.word	0xffffffff


	//   ....[26]....
        /*01e4*/ 	.word	0xffffffff


	//   ....[27]....
        /*01e8*/ 	.word	0xffffffff


	//   ....[28]....
        /*01ec*/ 	.word	0xffffffff


	//   ....[29]....
        /*01f0*/ 	.word	0xffffffff


	//   ....[30]....
        /*01f4*/ 	.word	0xffffffff


	//   ....[31]....
        /*01f8*/ 	.word	0xffffffff


	//   ....[32]....
        /*01fc*/ 	.word	0xffffffff


	//   ....[33]....
        /*0200*/ 	.word	0xffffffff


	//   ....[34]....
        /*0204*/ 	.word	0xffffffff


	//   ....[35]....
        /*0208*/ 	.word	0xffffffff


	//   ....[36]....
        /*020c*/ 	.word	0xffffffff


	//   ....[37]....
        /*0210*/ 	.word	0xffffffff


	//   ....[38]....
        /*0214*/ 	.word	0xffffffff


	//   ....[39]....
        /*0218*/ 	.word	0xffffffff


	//   ....[40]....
        /*021c*/ 	.word	0xffffffff


	//   ....[41]....
        /*0220*/ 	.word	0xffffffff


	//   ....[42]....
        /*0224*/ 	.word	0xffffffff


	//   ....[43]....
        /*0228*/ 	.word	0xffffffff


	//   ....[44]....
        /*022c*/ 	.word	0xffffffff


	//   ....[45]....
        /*0230*/ 	.word	0xffffffff


	//   ....[46]....
        /*0234*/ 	.word	0xffffffff


	//   ....[47]....
        /*0238*/ 	.word	0xffffffff


	//----- nvinfo : EIATTR_COOP_GROUP_INSTR_OFFSETS
	.align		4
.L_27267:
        /*023c*/ 	.byte	0x04, 0x28
        /*023e*/ 	.short	(.L_27269 - .L_27268)


	//   ....[0]....
.L_27268:
        /*0240*/ 	.word	0x00002ab0


	//   ....[1]....
        /*0244*/ 	.word	0x00002b00


	//   ....[2]....
        /*0248*/ 	.word	0x00002b50


	//   ....[3]....
        /*024c*/ 	.word	0x00002b80


	//   ....[4]....
        /*0250*/ 	.word	0x00002bb0


	//   ....[5]....
        /*0254*/ 	.word	0x00002c60


	//   ....[6]....
        /*0258*/ 	.word	0x00002c80


	//   ....[7]....
        /*025c*/ 	.word	0x00002cc0


	//   ....[8]....
        /*0260*/ 	.word	0x00003b10


	//   ....[9]....
        /*0264*/ 	.word	0x00003b50


	//   ....[10]....
        /*0268*/ 	.word	0x00003b70


	//   ....[11]....
        /*026c*/ 	.word	0x00003b90


	//   ....[12]....
        /*0270*/ 	.word	0x00003bb0


	//   ....[13]....
        /*0274*/ 	.word	0x00003c00


	//   ....[14]....
        /*0278*/ 	.word	0x00003c20


	//   ....[15]....
        /*027c*/ 	.word	0x00003c40


	//   ....[16]....
        /*0280*/ 	.word	0x00007900


	//   ....[17]....
        /*0284*/ 	.word	0x00007940


	//   ....[18]....
        /*0288*/ 	.word	0x00007960


	//   ....[19]....
        /*028c*/ 	.word	0x00007970


	//   ....[20]....
        /*0290*/ 	.word	0x00007980


	//   ....[21]....
        /*0294*/ 	.word	0x00007990


	//   ....[22]....
        /*0298*/ 	.word	0x000079a0


	//   ....[23]....
        /*029c*/ 	.word	0x000079c0


	//   ....[24]....
        /*02a0*/ 	.word	0x000079e0


	//   ....[25]....
        /*02a4*/ 	.word	0x00007a00


	//   ....[26]....
        /*02a8*/ 	.word	0x00007a20


	//   ....[27]....
        /*02ac*/ 	.word	0x00007a40


	//   ....[28]....
        /*02b0*/ 	.word	0x00007a60


	//   ....[29]....
        /*02b4*/ 	.word	0x00007a80


	//   ....[30]....
        /*02b8*/ 	.word	0x00007aa0


	//   ....[31]....
        /*02bc*/ 	.word	0x00007ac0


	//   ....[32]....
        /*02c0*/ 	.word	0x00007af0


	//   ....[33]....
        /*02c4*/ 	.word	0x00007b10


	//   ....[34]....
        /*02c8*/ 	.word	0x00007b30


	//   ....[35]....
        /*02cc*/ 	.word	0x00007b50


	//   ....[36]....
        /*02d0*/ 	.word	0x00007b70


	//   ....[37]....
        /*02d4*/ 	.word	0x00007b90


	//   ....[38]....
        /*02d8*/ 	.word	0x00007ba0


	//   ....[39]....
        /*02dc*/ 	.word	0x00007bd0


	//   ....[40]....
        /*02e0*/ 	.word	0x00007c00


	//   ....[41]....
        /*02e4*/ 	.word	0x00007c20


	//   ....[42]....
        /*02e8*/ 	.word	0x00007c40


	//   ....[43]....
        /*02ec*/ 	.word	0x00007c60


	//   ....[44]....
        /*02f0*/ 	.word	0x00007c80


	//   ....[45]....
        /*02f4*/ 	.word	0x00007ca0


	//   ....[46]....
        /*02f8*/ 	.word	0x00007cc0


	//   ....[47]....
        /*02fc*/ 	.word	0x00007ce0


	//----- nvinfo : EIATTR_VRC_CTA_INIT_COUNT
	.align		4
.L_27269:
        /*0300*/ 	.byte	0x02, 0x4a
	.zero		1
	.zero		1


	//----- nvinfo : EIATTR_EXIT_INSTR_OFFSETS
	.align		4
        /*0304*/ 	.byte	0x04, 0x1c
        /*0306*/ 	.short	(.L_27271 - .L_27270)


	//   ....[0]....
.L_27270:
        /*0308*/ 	.word	0x000000b0


	//   ....[1]....
        /*030c*/ 	.word	0x00008560


	//   ....[2]....
        /*0310*/ 	.word	0x00008590


	//   ....[3]....
        /*0314*/ 	.word	0x00008820


	//----- nvinfo : EIATTR_CRS_STACK_SIZE
	.align		4
.L_27271:
        /*0318*/ 	.byte	0x04, 0x1e
        /*031a*/ 	.short	(.L_27273 - .L_27272)
.L_27272:
        /*031c*/ 	.word	0x00000000


	//----- nvinfo : EIATTR_CBANK_PARAM_SIZE
	.align		4
.L_27273:
        /*0320*/ 	.byte	0x03, 0x19
        /*0322*/ 	.short	0x008c


	//----- nvinfo : EIATTR_PARAM_CBANK
	.align		4
        /*0324*/ 	.byte	0x04, 0x0a
        /*0326*/ 	.short	(.L_27275 - .L_27274)
	.align		4
.L_27274:
        /*0328*/ 	.word	index@(.nv.constant0._ZN4vllm25paged_attention_v2_kernelIttLi128ELi32ELi128ELNS_18Fp8KVCacheDataTypeE0ELb1ELi512EEEvPfS2_PT_PKS3_PKT0_S9_ifPKiSB_iPKfiiiSD_SD_iiiii)
        /*032c*/ 	.short	0x0380
        /*032e*/ 	.short	0x008c


	//----- nvinfo : EIATTR_SW_WAR
	.align		4
.L_27275:
        /*0330*/ 	.byte	0x04, 0x36
        /*0332*/ 	.short	(.L_27277 - .L_27276)
.L_27276:
        /*0334*/ 	.word	0x00000008
.L_27277:


//--------------------- .nv.info._ZN4vllm25paged_attention_v2_kernelIttLi120ELi32ELi128ELNS_18Fp8KVCacheDataTypeE0ELb1ELi512EEEvPfS2_PT_PKS3_PKT0_S9_ifPKiSB_iPKfiiiSD_SD_iiiii --------------------------
	.section	.nv.info._ZN4vllm25paged_attention_v2_kernelIttLi120ELi32ELi128ELNS_18Fp8KVCacheDataTypeE0ELb1ELi512EEEvPfS2_PT_PKS3_PKT0_S9_ifPKiSB_iPKfiiiSD_SD_iiiii,"",@"SHT_CUDA_INFO"
	.sectionflags	@""
	.align	4


	//----- nvinfo : EIATTR_CUDA_API_VERSION
	.align		4
        /*0000*/ 	.byte	0x04, 0x37
        /*0002*/ 	.short	(.L_27279 - .L_27278)
.L_27278:
        /*0004*/ 	.word	0x00000082


	//----- nvinfo : EIATTR_KPARAM_INFO
	.align		4
.L_27279:
        /*0008*/ 	.byte	0x04, 0x17
        /*000a*/ 	.short	(.L_27281 - .L_27280)
.L_27280:
        /*000c*/ 	.word	0x00000000
        /*0010*/ 	.short	0x0015
        /*0012*/ 	.short	0x0088
        /*0014*/ 	.byte	0x00, 0xf0, 0x11, 0x00


	//----- nvinfo : EIATTR_KPARAM_INFO
	.align		4
.L_27281:
        /*0018*/ 	.byte	0x04, 0x17
        /*001a*/ 	.short	(.L_27283 - .L_27282)
.L_27282:
        /*001c*/ 	.word	0x00000000
        /*0020*/ 	.short	0x0014
        /*0022*/ 	.short	0x0084
        /*0024*/ 	.byte	0x00, 0xf0, 0x11, 0x00


	//----- nvinfo : EIATTR_KPARAM_INFO
	.align		4
.L_27283:
        /*0028*/ 	.byte	0x04, 0x17
        /*002a*/ 	.short	(.L_27285 - .L_27284)
.L_27284:
        /*002c*/ 	.word	0x00000000
        /*0030*/ 	.short	0x0013
        /*0032*/ 	.short	0x0080
        /*0034*/ 	.byte	0x00, 0xf0, 0x11, 0x00


	//----- nvinfo : EIATTR_KPARAM_INFO
	.align		4
.L_27285:
        /*0038*/ 	.byte	0x04, 0x17
        /*003a*/ 	.short	(.L_27287 - .L_27286)
.L_27286:
        /*003c*/ 	.word	0x00000000
        /*0040*/ 	.short	0x0012
        /*0042*/ 	.short	0x007c
        /*0044*/ 	.byte	0x00, 0xf0, 0x11, 0x00


	//----- nvinfo : EIATTR_KPARAM_INFO
	.align		4
.L_27287:
        /*0048*/ 	.byte	0x04, 0x17
        /*004a*/ 	.short	(.L_27289 - .L_27288)
.L_27288:
        /*004c*/ 	.word	0x00000000
        /*0050*/ 	.short	0x0011
        /*0052*/ 	.short	0x0078
        /*0054*/ 	.byte	0x00, 0xf0, 0x11, 0x00


	//----- nvinfo : EIATTR_KPARAM_INFO
	.align		4
.L_27289:
        /*0058*/ 	.byte	0x04, 0x17
        /*005a*/ 	.short	(.L_27291 - .L_27290)
.L_27290:
        /*005c*/ 	.word	0x00000000
        /*0060*/ 	.short	0x0010
        /*0062*/ 	.short	0x0070
        /*0064*/ 	.byte	0x00, 0xf5, 0x21, 0x00


	//----- nvinfo : EIATTR_KPARAM_INFO
	.align		4
.L_27291:
        /*0068*/ 	.byte	0x04, 0x17
        /*006a*/ 	.short	(.L_27293 - .L_27292)
.L_27292:
        /*006c*/ 	.word	0x00000000
        /*0070*/ 	.short	0x000f
        /*0072*/ 	.short	0x0068
        /*0074*/ 	.byte	0x00, 0xf5, 0x21, 0x00


	//----- nvinfo : EIATTR_KPARAM_INFO
	.align		4
.L_27293:
        /*0078*/ 	.byte	0x04, 0x17
        /*007a*/ 	.short	(.L_27295 - .L_27294)
.L_27294:
        /*007c*/ 	.word	0x00000000
        /*0080*/ 	.short	0x000e
        /*0082*/ 	.short	0x0060
        /*0084*/ 	.byte	0x00, 0xf0, 0x11, 0x00


	//----- nvinfo : EIATTR_KPARAM_INFO
	.align		4
.L_27295:
        /*0088*/ 	.byte	0x04, 0x17
        /*008a*/ 	.short	(.L_27297 - .L_27296)
.L_27296:
        /*008c*/ 	.word	0x00000000
        /*0090*/ 	.short	0x000d
        /*0092*/ 	.short	0x005c
        /*0094*/ 	.byte	0x00, 0xf0, 0x11, 0x00


	//----- nvinfo : EIATTR_KPARAM_INFO
	.align		4
.L_27297:
        /*0098*/ 	.byte	0x04, 0x17
        /*009a*/ 	.short	(.L_27299 - .L_27298)
.L_27298:
        /*009c*/ 	.word	0x00000000
        /*00a0*/ 	.short	0x000c
        /*00a2*/ 	.short	0x0058
        /*00a4*/ 	.byte	0x00, 0xf0, 0x11, 0x00


	//----- nvinfo : EIATTR_KPARAM_INFO
	.align		4
.L_27299:
        /*00a8*/ 	.byte	0x04, 0x17
        /*00aa*/ 	.short	(.L_27301 - .L_27300)
.L_27300:
        /*00ac*/ 	.word	0x00000000
        /*00b0*/ 	.short	0x000b
        /*00b2*/ 	.short	0x0050
        /*00b4*/ 	.byte	0x00, 0xf5, 0x21, 0x00


	//----- nvinfo : EIATTR_KPARAM_INFO
	.align		4
.L_27301:
        /*00b8*/ 	.byte	0x04, 0x17
        /*00ba*/ 	.short	(.L_27303 - .L_27302)
.L_27302:
        /*00bc*/ 	.word	0x00000000
        /*00c0*/ 	.short	0x000a
        /*00c2*/ 	.short	0x0048
        /*00c4*/ 	.byte	0x00, 0xf0, 0x11, 0x00


	//----- nvinfo : EIATTR_KPARAM_INFO
	.align		4
.L_27303:
        /*00c8*/ 	.byte	0x04, 0x17
        /*00ca*/ 	.short	(.L_27305 - .L_27304)
.L_27304:
        /*00cc*/ 	.word	0x00000000
        /*00d0*/ 	.short	0x0009
        /*00d2*/ 	.short	0x0040
        /*00d4*/ 	.byte	0x00, 0xf5, 0x21, 0x00


	//----- nvinfo : EIATTR_KPARAM_INFO
	.align		4
.L_27305:
        /*00d8*/ 	.byte	0x04, 0x17
        /*00da*/ 	.short	(.L_27307 - .L_27306)
.L_27306:
        /*00dc*/ 	.word	0x00000000
        /*00e0*/ 	.short	0x0008
        /*00e2*/ 	.short	0x0038
        /*00e4*/ 	.byte	0x00, 0xf5, 0x21, 0x00


	//----- nvinfo : EIATTR_KPARAM_INFO
	.align		4
.L_27307:
        /*00e8*/ 	.byte	0x04, 0x17
        /*00ea*/ 	.short	(.L_27309 - .L_27308)
.L_27308:
        /*00ec*/ 	.word	0x00000000
        /*00f0*/ 	.short	0x0007
        /*00f2*/ 	.short	0x0034
        /*00f4*/ 	.byte	0x00, 0xf0, 0x11, 0x00


	//----- nvinfo : EIATTR_KPARAM_INFO
	.align		4
.L_27309:
        /*00f8*/ 	.byte	0x04, 0x17
        /*00fa*/ 	.short	(.L_27311 - .L_27310)
.L_27310:
        /*00fc*/ 	.word	0x00000000
        /*0100*/ 	.short	0x0006
        /*0102*/ 	.short	0x0030
        /*0104*/ 	.byte	0x00, 0xf0, 0x11, 0x00


	//----- nvinfo : EIATTR_KPARAM_INFO
	.align		4
.L_27311:
        /*0108*/ 	.byte	0x04, 0x17
        /*010a*/ 	.short	(.L_27313 - .L_27312)
.L_27312:
        /*010c*/ 	.word	0x00000000
        /*0110*/ 	.short	0x0005
        /*0112*/ 	.short	0x0028
        /*0114*/ 	.byte	0x00, 0xf5, 0x21, 0x00


	//----- nvinfo : EIATTR_KPARAM_INFO
	.align		4
.L_27313:
        /*0118*/ 	.byte	0x04, 0x17
        /*011a*/ 	.short	(.L_27315 - .L_27314)
.L_27314:
        /*011c*/ 	.word	0x00000000
        /*0120*/ 	.short	0x0004
        /*0122*/ 	.short	0x0020
        /*0124*/ 	.byte	0x00, 0xf5, 0x21, 0x00


	//----- nvinfo : EIATTR_KPARAM_INFO
	.align		4
.L_27315:
        /*0128*/ 	.byte	0x04, 0x17
        /*012a*/ 	.short	(.L_27317 - .L_27316)
.L_27316:
        /*012c*/ 	.word	0x00000000
        /*0130*/ 	.short	0x0003
        /*0132*/ 	.short	0x0018
        /*0134*/ 	.byte	0x00, 0xf5, 0x21, 0x00


	//----- nvinfo : EIATTR_KPARAM_INFO
	.align		4
.L_27317:
        /*0138*/ 	.byte	0x04, 0x17
        /*013a*/ 	.short	(.L_27319 - .L_27318)
.L_27318:
        /*013c*/ 	.word	0x00000000
        /*0140*/ 	.short	0x0002
        /*0142*/ 	.short	0x0010
        /*0144*/ 	.byte	0x00, 0xf5, 0x21, 0x00


	//----- nvinfo : EIATTR_KPARAM_INFO
	.align		4
.L_27319:
        /*0148*/ 	.byte	0x04, 0x17
        /*014a*/ 	.short	(.L_27321 - .L_27320)
.L_27320:
        /*014c*/ 	.word	0x00000000
        /*0150*/ 	.short	0x0001
        /*0152*/ 	.short	0x0008
        /*0154*/ 	.byte	0x00, 0xf5, 0x21, 0x00


	//----- nvinfo : EIATTR_KPARAM_INFO
	.align		4
.L_27321:
        /*0158*/ 	.byte	0x04, 0x17
        /*015a*/ 	.short	(.L_27323 - .L_27322)
.L_27322:
        /*015c*/ 	.word	0x00000000
        /*0160*/ 	.short	0x0000
        /*0162*/ 	.short	0x0000
        /*0164*/ 	.byte	0x00, 0xf5, 0x21, 0x00


	//----- nvinfo : EIATTR_SPARSE_MMA_MASK
	.align		4
.L_27323:
        /*0168*/ 	.byte	0x03, 0x50
        /*016a*/ 	.short	0x0000


	//----- nvinfo : EIATTR_MAXREG_COUNT
	.align		4
        /*016c*/ 	.byte	0x03, 0x1b
        /*016e*/ 	.short	0x00ff


	//----- nvinfo : EIATTR_NUM_BARRIERS
	.align		4
        /*0170*/ 	.byte	0x02, 0x4c
        /*0172*/ 	.byte	0x01
	.zero		1


	//----- nvinfo : EIATTR_MERCURY_ISA_VERSION
	.align		4
        /*0174*/ 	.byte	0x03, 0x5f
        /*0176*/ 	.short	0x0101


	//----- nvinfo : EIATTR_COOP_GROUP_MASK_REGIDS
	.align		4
        /*0178*/ 	.byte	0x04, 0x29
        /*017a*/ 	.short	(.L_27325 - .L_27324)


	//   ....[0]....
.L_27324:
        /*017c*/ 	.word	0xffffffff


	//   ....[1]....
        /*0180*/ 	.word	0xffffffff


	//   ....[2]....
        /*0184*/ 	.word	0xffffffff


	//   ....[3]....
        /*0188*/ 	.word	0xffffffff


	//   ....[4]....
        /*018c*/ 	.word	0xffffffff


	//   ....[5]....
        /*0190*/ 	.word	0xffffffff


	//   ....[6]....
        /*0194*/ 	.word	0xffffffff


	//   ....[7]....
        /*0198*/ 	.word	0xffffffff


	//   ....[8]....
        /*019c*/ 	.word	0xffffffff


	//   ....[9]....
        /*01a0*/ 	.word	0xffffffff


	//   ....[10]....
        /*01a4*/ 	.word	0xffffffff


	//   ....[11]....
        /*01a8*/ 	.word	0xffffffff


	//   ....[12]....
        /*01ac*/ 	.word	0xffffffff


	//   ....[13]....
        /*01b0*/ 	.word	0xffffffff


	//   ....[14]....
        /*01b4*/ 	.word	0xffffffff


	//   ....[15]....
        /*01b8*/ 	.word	0xffffffff


	//   ....[16]....
        /*01bc*/ 	.word	0xffffffff


	//   ....[17]....
        /*01c0*/ 	.word	0xffffffff


	//   ....[18]....
        /*01c4*/ 	.word	0xffffffff


	//   ....[19]....
        /*01c8*/ 	.word	0xffffffff


	//   ....[20]....
        /*01cc*/ 	.word	0xffffffff


	//   ....[21]....
        /*01d0*/ 	.word	0xffffffff


	//   ....[22]....
        /*01d4*/ 	.word	0xffffffff


	//   ....[23]....
        /*01d8*/ 	.word	0xffffffff


	//   ....[24]....
        /*01dc*/ 	.word	0xffffffff


	//   ....[25]....
        /*01e0*/ 	.word	0xffffffff


	//   ....[26]....
        /*01e4*/ 	.word	0xffffffff


	//   ....[27]....
        /*01e8*/ 	.word	0xffffffff


	//   ....[28]....
        /*01ec*/ 	.word	0xffffffff


	//   ....[29]....
        /*01f0*/ 	.word	0xffffffff


	//   ....[30]....
        /*01f4*/ 	.word	0xffffffff


	//   ....[31]....
        /*01f8*/ 	.word	0xffffffff


	//   ....[32]....
        /*01fc*/ 	.word	0xffffffff


	//   ....[33]....
        /*0200*/ 	.word	0xffffffff


	//   ....[34]....
        /*0204*/ 	.word	0xffffffff


	//   ....[35]....
        /*0208*/ 	.word	0xffffffff


	//   ....[36]....
        /*020c*/ 	.word	0xffffffff


	//   ....[37]....
        /*0210*/ 	.word	0xffffffff


	//   ....[38]....
        /*0214*/ 	.word	0xffffffff


	//   ....[39]....
        /*0218*/ 	.word	0xffffffff


	//   ....[40]....
        /*021c*/ 	.word	0xffffffff


	//   ....[41]....
        /*0220*/ 	.word	0xffffffff


	//   ....[42]....
        /*0224*/ 	.word	0xffffffff


	//   ....[43]....
        /*0228*/ 	.word	0xffffffff


	//   ....[44]....
        /*022c*/ 	.word	0xffffffff


	//   ....[45]....
        /*0230*/ 	.word	0xffffffff


	//----- nvinfo : EIATTR_COOP_GROUP_INSTR_OFFSETS
	.align		4
.L_27325:
        /*0234*/ 	.byte	0x04, 0x28
        /*0236*/ 	.short	(.L_27327 - .L_27326)


	//   ....[0]....
.L_27326:
        /*0238*/ 	.word	0x00002910


	//   ....[1]....
        /*023c*/ 	.word	0x00002960


	//   ....[2]....
        /*0240*/ 	.word	0x000029b0


	//   ....[3]....
        /*0244*/ 	.word	0x000029e0


	//   ....[4]....
        /*0248*/ 	.word	0x00002a10


	//   ....[5]....
        /*024c*/ 	.word	0x00002ac0


	//   ....[6]....
        /*0250*/ 	.word	0x00002ae0


	//   ....[7]....
        /*0254*/ 	.word	0x00002b20


	//   ....[8]....
        /*0258*/ 	.word	0x00003970


	//   ....[9]....
        /*025c*/ 	.word	0x000039b0


	//   ....[10]....
        /*0260*/ 	.word	0x000039d0


	//   ....[11]....
        /*0264*/ 	.word	0x000039f0


	//   ....[12]....
        /*0268*/ 	.word	0x00003a10


	//   ....[13]....
        /*026c*/ 	.word	0x00003a60


	//   ....[14]....
        /*0270*/ 	.word	0x00003a80


	//   ....[15]....
        /*0274*/ 	.word	0x00003aa0


	//   ....[16]....
        /*0278*/ 	.word	0x000074a0


	//   ....[17]....
        /*027c*/ 	.word	0x000074e0


	//   ....[18]....
        /*0280*/ 	.word	0x00007520


	//   ....[19]....
        /*0284*/ 	.word	0x00007560


	//   ....[20]....
        /*0288*/ 	.word	0x00007590


	//   ....[21]....
        /*028c*/ 	.word	0x000075a0


	//   ....[22]....
        /*0290*/ 	.word	0x000075c0


	//   ....[23]....
        /*0294*/ 	.word	0x000075f0


	//   ....[24]....
        /*0298*/ 	.word	0x00007610


	//   ....[25]....
        /*029c*/ 	.word	0x00007640


	//   ....[26]....
        /*02a0*/ 	.word	0x00007670


	//   ....[27]....
        /*02a4*/ 	.word	0x000076a0


	//   ....[28]....
        /*02a8*/ 	.word	0x000076c0


	//   ....[29]....
        /*02ac*/ 	.word	0x000076e0


	//   ....[30]....
        /*02b0*/ 	.word	0x00007700


	//   ....[31]....
        /*02b4*/ 	.word	0x00007730


	//   ....[32]....
        /*02b8*/ 	.word	0x00007750


	//   ....[33]....
        /*02bc*/ 	.word	0x00007770


	//   ....[34]....
        /*02c0*/ 	.word	0x00007790


	//   ....[35]....
        /*02c4*/ 	.word	0x000077b0


	//   ....[36]....
        /*02c8*/ 	.word	0x000077d0


	//   ....[37]....
        /*02cc*/ 	.word	0x000077e0


	//   ....[38]....
        /*02d0*/ 	.word	0x00007810


	//   ....[39]....
        /*02d4*/ 	.word	0x00007830


	//   ....[40]....
        /*02d8*/ 	.word	0x00007850


	//   ....[41]....
        /*02dc*/ 	.word	0x00007870


	//   ....[42]....
        /*02e0*/ 	.word	0x00007890


	//   ....[43]....
        /*02e4*/ 	.word	0x000078b0


	//   ....[44]....
        /*02e8*/ 	.word	0x000078d0


	//   ....[45]....
        /*02ec*/ 	.word	0x000078f0


	//----- nvinfo : EIATTR_VRC_CTA_INIT_COUNT
	.align		4
.L_27327:
        /*02f0*/ 	.byte	0x02, 0x4a
	.zero		1
	.zero		1


	//----- nvinfo : EIATTR_EXIT_INSTR_OFFSETS
	.align		4
        /*02f4*/ 	.byte	0x04, 0x1c
        /*02f6*/ 	.short	(.L_27329 - .L_27328)


	//   ....[0]....
.L_27328:
        /*02f8*/ 	.word	0x000000b0


	//   ....[1]....
        /*02fc*/ 	.word	0x00008010


	//   ....[2]....
        /*0300*/ 	.word	0x00008040


	//   ....[3]....
        /*0304*/ 	.word	0x000082b0


	//----- nvinfo : EIATTR_CRS_STACK_SIZE
	.align		4
.L_27329:
        /*0308*/ 	.byte	0x04, 0x1e
        /*030a*/ 	.short	(.L_27331 - .L_27330)
.L_27330:
        /*030c*/ 	.word	0x00000000


	//----- nvinfo : EIATTR_CBANK_PARAM_SIZE
	.align		4
.L_27331:
        /*0310*/ 	.byte	0x03, 0x19
        /*0312*/ 	.short	0x008c


	//----- nvinfo : EIATTR_PARAM_CBANK
	.align		4
        /*0314*/ 	.byte	0x04, 0x0a
        /*0316*/ 	.short	(.L_27333 - .L_27332)
	.align		4
.L_27332:
        /*0318*/ 	.word	index@(.nv.constant0._ZN4vllm25paged_attention_v2_kernelIttLi120ELi32ELi128ELNS_18Fp8KVCacheDataTypeE0ELb1ELi512EEEvPfS2_PT_PKS3_PKT0_S9_ifPKiSB_iPKfiiiSD_SD_iiiii)
        /*031c*/ 	.short	0x0380
        /*031e*/ 	.short	0x008c


	//----- nvinfo : EIATTR_SW_WAR
	.align		4
.L_27333:
        /*0320*/ 	.byte	0x04, 0x36
        /*0322*/ 	.short	(.L_27335 - .L_27334)
.L_27334:
        /*0324*/ 	.word	0x00000008
.L_27335:


//--------------------- .nv.info._ZN4vllm25paged_attention_v2_kernelIttLi112ELi32ELi128ELNS_18Fp8KVCacheDataTypeE0ELb1ELi512EEEvPfS2_PT_PKS3_PKT0_S9_ifPKiSB_iPKfiiiSD_SD_iiiii --------------------------
	.section	.nv.info._ZN4vllm25paged_attention_v2_kernelIttLi112ELi32ELi128ELNS_18Fp8KVCacheDataTypeE0ELb1ELi512EEEvPfS2_PT_PKS3_PKT0_S9_ifPKiSB_iPKfiiiSD_SD_iiiii,"",@"SHT_CUDA_INFO"
	.sectionflags	@""
	.align	4


	//----- nvinfo : EIATTR_CUDA_API_VERSION
	.align		4
        /*0000*/ 	.byte	0x04, 0x37
        /*0002*/ 	.short	(.L_27337 - .L_27336)
.L_27336:
        /*0004*/ 	.word	0x00000082


	//----- nvinfo : EIATTR_KPARAM_INFO
	.align		4
.L_27337:
        /*0008*/ 	.byte	0x04, 0x17
        /*000a*/ 	.short	(.L_27339 - .L_27338)
.L_27338:
        /*000c*/ 	.word	0x00000000
        /*0010*/ 	.short	0x0015
        /*0012*/ 	.short	0x0088
        /*0014*/ 	.byte	0x00, 0xf0, 0x11, 0x00


	//----- nvinfo : EIATTR_KPARAM_INFO
	.align		4
.L_27339:
        /*0018*/ 	.byte	0x04, 0x17
        /*001a*/ 	.short	(.L_27341 - .L_27340)
.L_27340:
        /*001c*/ 	.word	0x00000000
        /*0020*/ 	.short	0x0014
        /*0022*/ 	.short	0x0084
        /*0024*/ 	.byte	0x00, 0xf0, 0x11, 0x00


	//----- nvinfo : EIATTR_KPARAM_INFO
	.align		4
.L_27341:
        /*0028*/ 	.byte	0x04, 0x17
        /*002a*/ 	.short	(.L_27343 - .L_27342)
.L_27342:
        /*002c*/ 	.word	0x00000000
        /*0030*/ 	.short	0x0013
        /*0032*/ 	.short	0x0080
        /*0034*/ 	.byte	0x00, 0xf0, 0x11, 0x00


	//----- nvinfo : EIATTR_KPARAM_INFO
	.align		4
.L_27343:
        /*0038*/ 	.byte	0x04, 0x17
        /*003a*/ 	.short	(.L_27345 - .L_27344)
.L_27344:
        /*003c*/ 	.word	0x00000000
        /*0040*/ 	.short	0x0012
        /*0042*/ 	.short	0x007c
        /*0044*/ 	.byte	0x00, 0xf0, 0x11, 0x00


	//----- nvinfo : EIATTR_KPARAM_INFO
	.align		4
.L_27345:
        /*0048*/ 	.byte	0x04, 0x17
        /*004a*/ 	.short	(.L_27347 - .L_27346)
.L_27346:
        /*004c*/ 	.word	0x00000000
        /*0050*/ 	.short	0x0011
        /*0052*/ 	.short	0x0078
        /*0054*/ 	.byte	0x00, 0xf0, 0x11, 0x00


	//----- nvinfo : EIATTR_KPARAM_INFO
	.align		4
.L_27347:
        /*0058*/ 	.byte	0x04, 0x17
        /*005a*/ 	.short	(.L_27349 - .L_27348)
.L_27348:
        /*005c*/ 	.word	0x00000000
        /*0060*/ 	.short	0x0010
        /*0062*/ 	.short	0x0070
        /*0064*/ 	.byte	0x00, 0xf5, 0x21, 0x00


	//----- nvinfo : EIATTR_KPARAM_INFO
	.align		4
.L_27349:
        /*0068*/ 	.byte	0x04, 0x17
        /*006a*/ 	.short	(.L_27351 - .L_27350)
.L_27350:
        /*006c*/ 	.word	0x00000000
        /*0070*/ 	.short	0x000f
        /*0072*/ 	.short	0x0068
        /*0074*/ 	.byte	0x00, 0xf5, 0x21, 0x00


	//----- nvinfo : EIATTR_KPARAM_INFO
	.align		4
.L_27351:
        /*0078*/ 	.byte	0x04, 0x17
        /*007a*/ 	.short	(.L_27353 - .L_27352)
.L_27352:
        /*007c*/ 	.word	0x00000000
        /*0080*/ 	.short	0x000e
        /*0082*/ 	.short	0x0060
        /*0084*/ 	.byte	0x00, 0xf0, 0x11, 0x00


	//----- nvinfo : EIATTR_KPARAM_INFO
	.align		4
.L_27353:
        /*0088*/ 	.byte	0x04, 0x17
        /*008a*/ 	.short	(.L_27355 - .L_27354)
.L_27354:
        /*008c*/ 	.word	0x00000000
        /*0090*/ 	.short	0x000d
        /*0092*/ 	.short	0x005c
        /*0094*/ 	.byte	0x00, 0xf0, 0x11, 0x00


	//----- nvinfo : EIATTR_KPARAM_INFO
	.align		4
.L_27355:
        /*0098*/ 	.byte	0x04, 0x17
        /*009a*/ 	.short	(.L_27357 - .L_27356)
.L_27356:
        /*009c*/ 	.word	0x00000000
        /*00a0*/ 	.short	0x000c
        /*00a2*/ 	.short	0x0058
        /*00a4*/ 	.byte	0x00, 0xf0, 0x11, 0x00


	//----- nvinfo : EIATTR_KPARAM_INFO
	.align		4
.L_27357:
        /*00a8*/ 	.byte	0x04, 0x17
        /*00aa*/ 	.short	(.L_27359 - .L_27358)
.L_27358:
        /*00ac*/ 	.word	0x00000000
        /*00b0*/ 	.short	0x000b
        /*00b2*/ 	.short	0x0050
        /*00b4*/ 	.byte	0x00, 0xf5, 0x21, 0x00


	//----- nvinfo : EIATTR_KPARAM_INFO
	.align		4
.L_27359:
        /*00b8*/ 	.byte	0x04, 0x17
        /*00ba*/ 	.short	(.L_27361 - .L_27360)
.L_27360:
        /*00bc*/ 	.word	0x00000000
        /*00c0*/ 	.short	0x000a
        /*00c2*/ 	.short	0x0048
        /*00c4*/ 	.byte	0x00, 0xf0, 0x11, 0x00


	//----- nvinfo : EIATTR_KPARAM_INFO
	.align		4
.L_27361:
        /*00c8*/ 	.byte	0x04, 0x17
        /*00ca*/ 	.short	(.L_27363 - .L_27362)
.L_27362:
        /*00cc*/ 	.word	0x00000000
        /*00d0*/ 	.short	0x0009
        /*00d2*/ 	.short	0x0040
        /*00d4*/ 	.byte	0x00, 0xf5, 0x21, 0x00


	//----- nvinfo : EIATTR_KPARAM_INFO
	.align		4
.L_27363:
        /*00d8*/ 	.byte	0x04, 0x17
        /*00da*/ 	.short	(.L_27365 - .L_27364)
.L_27364:
        /*00dc*/ 	.word	0x00000000
        /*00e0*/ 	.short	0x0008
        /*00e2*/ 	.short	0x0038
        /*00e4*/ 	.byte	0x00, 0xf5, 0x21, 0x00


	//----- nvinfo : EIATTR_KPARAM_INFO
	.align		4
.L_27365:
        /*00e8*/ 	.byte	0x04, 0x17
        /*00ea*/ 	.short	(.L_27367 - .L_27366)
.L_27366:
        /*00ec*/ 	.word	0x00000000
        /*00f0*/ 	.short	0x0007
        /*00f2*/ 	.short	0x0034
        /*00f4*/ 	.byte	0x00, 0xf0, 0x11, 0x00


	//----- nvinfo : EIATTR_KPARAM_INFO
	.align		4
.L_27367:
        /*00f8*/ 	.byte	0x04, 0x17
        /*00fa*/ 	.short	(.L_27369 - .L_27368)
.L_27368:
        /*00fc*/ 	.word	0x00000000
        /*0100*/ 	.short	0x0006
        /*0102*/ 	.short	0x0030
        /*0104*/ 	.byte	0x00, 0xf0, 0x11, 0x00


	//----- nvinfo : EIATTR_KPARAM_INFO
	.align		4
.L_27369:
        /*0108*/ 	.byte	0x04, 0x17
        /*010a*/ 	.short	(.L_27371 - .L_27370)
.L_27370:
        /*010c*/ 	.word	0x00000000
        /*0110*/ 	.short	0x0005
        /*0112*/ 	.short	0x0028
        /*0114*/ 	.byte	0x00, 0xf5, 0x21, 0x00


	//----- nvinfo : EIATTR_KPARAM_INFO
	.align		4
.L_27371:
        /*0118*/ 	.byte	0x04, 0x17
        /*011a*/ 	.short	(.L_27373 - .L_27372)
.L_27372:
        /*011c*/ 	.word	0x00000000
        /*0120*/ 	.short	0x0004
        /*0122*/ 	.short	0x0020
        /*0124*/ 	.byte	0x00, 0xf5, 0x21, 0x00


	//----- nvinfo : EIATTR_KPARAM_INFO
	.align		4
.L_27373:
        /*0128*/ 	.byte	0x04, 0x17
        /*012a*/ 	.short	(.L_27375 - .L_27374)
.L_27374:
        /*012c*/ 	.word	0x00000000
        /*0130*/ 	.short	0x0003
        /*0132*/ 	.short	0x0018
        /*0134*/ 	.byte	0x00, 0xf5, 0x21, 0x00


	//----- nvinfo : EIATTR_KPARAM_INFO
	.align		4
.L_27375:
        /*0138*/ 	.byte	0x04, 0x17
        /*013a*/ 	.short	(.L_27377 - .L_27376)
.L_27376:
        /*013c*/ 	.word	0x00000000
        /*0140*/ 	.short	0x0002
        /*0142*/ 	.short	0x0010
        /*0144*/ 	.byte	0x00, 0xf5, 0x21, 0x00


	//----- nvinfo : EIATTR_KPARAM_INFO
	.align		4
.L_27377:
        /*0148*/ 	.byte	0x04, 0x17
        /*014a*/ 	.short	(.L_27379 - .L_27378)
.L_27378:
        /*014c*/ 	.word	0x00000000
        /*0150*/ 	.short	0x0001
        /*0152*/ 	.short	0x0008
        /*0154*/ 	.byte	0x00, 0xf5, 0x21, 0x00


	//----- nvinfo : EIATTR_KPARAM_INFO
	.align		4
.L_27379:
        /*0158*/ 	.byte	0x04, 0x17
        /*015a*/ 	.short	(.L_27381 - .L_27380)
.L_27380:
        /*015c*/ 	.word	0x00000000
        /*0160*/ 	.short	0x0000
        /*0162*/ 	.short	0x0000
        /*0164*/ 	.byte	0x00, 0xf5, 0x21, 0x00


	//----- nvinfo : EIATTR_SPARSE_MMA_MASK
	.align		4
.L_27381:
        /*0168*/ 	.byte	0x03, 0x50
        /*016a*/ 	.short	0x0000


	//----- nvinfo : EIATTR_MAXREG_COUNT
	.align		4
        /*016c*/ 	.byte	0x03, 0x1b
        /*016e*/ 	.short	0x00ff


	//----- nvinfo : EIATTR_NUM_BARRIERS
	.align		4
        /*0170*/ 	.byte	0x02, 0x4c
        /*0172*/ 	.byte	0x01
	.zero		1


	//----- nvinfo : EIATTR_MERCURY_ISA_VERSION
	.align		4
        /*0174*/ 	.byte	0x03, 0x5f
        /*0176*/ 	.short	0x0101


	//----- nvinfo : EIATTR_COOP_GROUP_MASK_REGIDS
	.align		4
        /*0178*/ 	.byte	0x04, 0x29
        /*017a*/ 	.short	(.L_27383 - .L_27382)


	//   ....[0]....
.L_27382:
        /*017c*/ 	.word	0xffffffff


	//   ....[1]....
        /*0180*/ 	.word	0xffffffff


	//   ....[2]....
        /*0184*/ 	.word	0xffffffff


	//   ....[3]....
        /*0188*/ 	.word	0xffffffff


	//   ....[4]....
        /*018c*/ 	.word	0xffffffff


	//   ....[5]....
        /*0190*/ 	.word	0xffffffff


	//   ....[6]....
        /*0194*/ 	.word	0xffffffff


	//   ....[7]....
        /*0198*/ 	.word	0xffffffff


	//   ....[8]....
        /*019c*/ 	.word	0xffffffff


	//   ....[9]....
        /*01a0*/ 	.word	0xffffffff


	//   ....[10]....
        /*01a4*/ 	.word	0xffffffff


	//   ....[11]....
        /*01a8*/ 	.word	0xffffffff


	//   ....[12]....
        /*01ac*/ 	.word	0xffffffff


	//   ....[13]....
        /*01b0*/ 	.word	0xffffffff


	//   ....[14]....
        /*01b4*/ 	.word	0xffffffff


	//   ....[15]....
        /*01b8*/ 	.word	0xffffffff


	//   ....[16]....
        /*01bc*/ 	.word	0xffffffff


	//   ....[17]....
        /*01c0*/ 	.word	0xffffffff


	//   ....[18]....
        /*01c4*/ 	.word	0xffffffff


	//   ....[19]....
        /*01c8*/ 	.word	0xffffffff


	//   ....[20]....
        /*01cc*/ 	.word	0xffffffff


	//   ....[21]....
        /*01d0*/ 	.word	0xffffffff


	//   ....[22]....
        /*01d4*/ 	.word	0xffffffff


	//   ....[23]....
        /*01d8*/ 	.word	0xffffffff


	//   ....[24]....
        /*01dc*/ 	.word	0xffffffff


	//   ....[25]....
        /*01e0*/ 	.word	0xffffffff


	//   ....[26]....
        /*01e4*/ 	.word	0xffffffff


	//   ....[27]....
        /*01e8*/ 	.word	0xffffffff


	//   ....[28]....
        /*01ec*/ 	.word	0xffffffff


	//   ....[29]....
        /*01f0*/ 	.word	0xffffffff


	//   ....[30]....
        /*01f4*/ 	.word	0xffffffff


	//   ....[31]....
        /*01f8*/ 	.word	0xffffffff


	//   ....[32]....
        /*01fc*/ 	.word	0xffffffff


	//   ....[33]....
        /*0200*/ 	.word	0xffffffff


	//   ....[34]....
        /*0204*/ 	.word	0xffffffff


	//   ....[35]....
        /*0208*/ 	.word	0xffffffff


	//   ....[36]....
        /*020c*/ 	.word	0xffffffff


	//   ....[37]....
        /*0210*/ 	.word	0xffffffff


	//   ....[38]....
        /*0214*/ 	.word	0xffffffff


	//   ....[39]....
        /*0218*/ 	.word	0xffffffff


	//   ....[40]....
        /*021c*/ 	.word	0xffffffff


	//   ....[41]....
        /*0220*/ 	.word	0xffffffff


	//   ....[42]....
        /*0224*/ 	.word	0xffffffff


	//   ....[43]....
        /*0228*/ 	.word	0xffffffff


	//----- nvinfo : EIATTR_COOP_GROUP_INSTR_OFFSETS
	.align		4
.L_27383:
        /*022c*/ 	.byte	0x04, 0x28
        /*022e*/ 	.short	(.L_27385 - .L_27384)


	//   ....[0]....
.L_27384:
        /*0230*/ 	.word	0x00002770


	//   ....[1]....
        /*0234*/ 	.word	0x000027c0


	//   ....[2]....
        /*0238*/ 	.word	0x00002810


	//   ....[3]....
        /*023c*/ 	.word	0x00002840


	//   ....[4]....
        /*0240*/ 	.word	0x00002870


	//   ....[5]....
        /*0244*/ 	.word	0x00002920


	//   ....[6]....
        /*0248*/ 	.word	0x00002940


	//   ....[7]....
        /*024c*/ 	.word	0x00002980


	//   ....[8]....
        /*0250*/ 	.word	0x000037d0


	//   ....[9]....
        /*0254*/ 	.word	0x00003810


	//   ....[10]....
        /*0258*/ 	.word	0x00003830


	//   ....[11]....
        /*025c*/ 	.word	0x00003850


	//   ....[12]....
        /*0260*/ 	.word	0x00003870


	//   ....[13]....
        /*0264*/ 	.word	0x000038c0


	//   ....[14]....
        /*0268*/ 	.word	0x000038e0


	//   ....[15]....
        /*026c*/ 	.word	0x00003900


	//   ....[16]....
        /*0270*/ 	.word	0x00007060


	//   ....[17]....
        /*0274*/ 	.word	0x000070a0


	//   ....[18]....
        /*0278*/ 	.word	0x000070e0


	//   ....[19]....
        /*027c*/ 	.word	0x00007120


	//   ....[20]....
        /*0280*/ 	.word	0x00007150


	//   ....[21]....
        /*0284*/ 	.word	0x00007160


	//   ....[22]....
        /*0288*/ 	.word	0x00007170


	//   ....[23]....
        /*028c*/ 	.word	0x000071b0


	//   ....[24]....
        /*0290*/ 	.word	0x000071e0


	//   ....[25]....
        /*0294*/ 	.word	0x00007210


	//   ....[26]....
        /*0298*/ 	.word	0x00007240


	//   ....[27]....
        /*029c*/ 	.word	0x00007270


	//   ....[28]....
        /*02a0*/ 	.word	0x00007290


	//   ....[29]....
        /*02a4*/ 	.word	0x000072b0


	//   ....[30]....
        /*02a8*/ 	.word	0x000072e0


	//   ....[31]....
        /*02ac*/ 	.word	0x00007300


	//   ....[32]....
        /*02b0*/ 	.word	0x00007320


	//   ....[33]....
        /*02b4*/ 	.word	0x00007340


	//   ....[34]....
        /*02b8*/ 	.word	0x00007360


	//   ....[35]....
        /*02bc*/ 	.word	0x00007380


	//   ....[36]....
        /*02c0*/ 	.word	0x00007390


	//   ....[37]....
        /*02c4*/ 	.word	0x000073b0


	//   ....[38]....
        /*02c8*/ 	.word	0x000073d0


	//   ....[39]....
        /*02cc*/ 	.word	0x000073f0


	//   ....[40]....
        /*02d0*/ 	.word	0x00007410


	//   ....[41]....
        /*02d4*/ 	.word	0x00007430


	//   ....[42]....
        /*02d8*/ 	.word	0x00007450


	//   ....[43]....
        /*02dc*/ 	.word	0x00007470


	//----- nvinfo : EIATTR_VRC_CTA_INIT_COUNT
	.align		4
.L_27385:
        /*02e0*/ 	.byte	0x02, 0x4a
	.zero		1
	.zero		1


	//----- nvinfo : EIATTR_EXIT_INSTR_OFFSETS
	.align		4
        /*02e4*/ 	.byte	0x04, 0x1c
        /*02e6*/ 	.short	(.L_27387 - .L_27386)


	//   ....[0]....
.L_27386:
        /*02e8*/ 	.word	0x000000b0


	//   ....[1]....
        /*02ec*/ 	.word	0x00007b30


	//   ....[2]....
        /*02f0*/ 	.word	0x00007b60


	//   ....[3]....
        /*02f4*/ 	.word	0x00007db0


	//----- nvinfo : EIATTR_CRS_STACK_SIZE
	.align		4
.L_27387:
        /*02f8*/ 	.byte	0x04, 0x1e
        /*02fa*/ 	.short	(.L_27389 - .L_27388)
.L_27388:
        /*02fc*/ 	.word	0x00000000


	//----- nvinfo : EIATTR_CBANK_PARAM_SIZE
	.align		4
.L_27389:
        /*0300*/ 	.byte	0x03, 0x19
        /*0302*/ 	.short	0x008c


	//----- nvinfo : EIATTR_PARAM_CBANK
	.align		4
        /*0304*/ 	.byte	0x04, 0x0a
        /*0306*/ 	.short	(.L_27391 - .L_27390)
	.align		4
.L_27390:
        /*0308*/ 	.word	index@(.nv.constant0._ZN4vllm25paged_attention_v2_kernelIttLi112ELi32ELi128ELNS_18Fp8KVCacheDataTypeE0ELb1ELi512EEEvPfS2_PT_PKS3_PKT0_S9_ifPKiSB_iPKfiiiSD_SD_iiiii)
        /*030c*/ 	.short	0x0380
        /*030e*/ 	.short	0x008c


	//----- nvinfo : EIATTR_SW_WAR
	.align		4
.L_27391:
        /*0310*/ 	.byte	0x04, 0x36
        /*0312*/ 	.short	(.L_27393 - .L_27392)
.L_27392:
        /*0314*/ 	.word	0x00000008
.L_27393:


//--------------------- .nv.info._ZN4vllm25paged_attention_v2_kernelIttLi96ELi32ELi128ELNS_18Fp8KVCacheDataTypeE0ELb1ELi512EEEvPfS2_PT_PKS3_PKT0_S9_ifPKiSB_iPKfiiiSD_SD_iiiii --------------------------
	.section	.nv.info._ZN4vllm25paged_attention_v2_kernelIttLi96ELi32ELi128ELNS_18Fp8KVCacheDataTypeE0ELb1ELi512EEEvPfS2_PT_PKS3_PKT0_S9_ifPKiSB_iPKfiiiSD_SD_iiiii,"",@"SHT_CUDA_INFO"
	.sectionflags	@""
	.align	4


	//----- nvinfo : EIATTR_CUDA_API_VERSION
	.align		4
        /*0000*/ 	.byte	0x04, 0x37
        /*0002*/ 	.short	(.L_27395 - .L_27394)
.L_27394:
        /*0004*/ 	.word	0x00000082


	//----- nvinfo : EIATTR_KPARAM_INFO
	.align		4
.L_27395:
        /*0008*/ 	.byte	0x04, 0x17
        /*000a*/ 	.short	(.L_27397 - .L_27396)
.L_27396:
        /*000c*/ 	.word	0x00000000
        /*0010*/ 	.short	0x0015
        /*0012*/ 	.short	0x0088
        /*0014*/ 	.byte	0x00, 0xf0, 0x11, 0x00


	//----- nvinfo : EIATTR_KPARAM_INFO
	.align		4
.L_27397:
        /*0018*/ 	.byte	0x04, 0x17
        /*001a*/ 	.short	(.L_27399 - .L_27398)
.L_27398:
        /*001c*/ 	.word	0x00000000
        /*0020*/ 	.short	0x0014
        /*0022*/ 	.short	0x0084
        /*0024*/ 	.byte	0x00, 0xf0, 0x11, 0x00


	//----- nvinfo : EIATTR_KPARAM_INFO
	.align		4
.L_27399:
        /*0028*/ 	.byte	0x04, 0x17
        /*002a*/ 	.short	(.L_27401 - .L_27400)
.L_27400:
        /*002c*/ 	.word	0x00000000
        /*0030*/ 	.short	0x0013
        /*0032*/ 	.short	0x0080
        /*0034*/ 	.byte	0x00, 0xf0, 0x11, 0x00


	//----- nvinfo : EIATTR_KPARAM_INFO
	.align		4
.L_27401:
        /*0038*/ 	.byte	0x04, 0x17
        /*003a*/ 	.short	(.L_27403 - .L_27402)
.L_27402:
        /*003c*/ 	.word	0x00000000
        /*0040*/ 	.short	0x0012
        /*0042*/ 	.short	0x007c
        /*0044*/ 	.byte	0x00, 0xf0, 0x11, 0x00


	//----- nvinfo : EIATTR_KPARAM_INFO
	.align		4
.L_27403:
        /*0048*/ 	.byte	0x04, 0x17
        /*004a*/ 	.short	(.L_27405 - .L_27404)
.L_27404:
        /*004c*/ 	.word	0x00000000
        /*0050*/ 	.short	0x0011
        /*0052*/ 	.short	0x0078
        /*0054*/ 	.byte	0x00, 0xf0, 0x11, 0x00


	//----- nvinfo : EIATTR_KPARAM_INFO
	.align		4
.L_27405:
        /*0058*/ 	.byte	0x04, 0x17
        /*005a*/ 	.short	(.L_27407 - .L_27406)
.L_27406:
        /*005c*/ 	.word	0x00000000
        /*0060*/ 	.short	0x0010
        /*0062*/ 	.short	0x0070
        /*0064*/ 	.byte	0x00, 0xf5, 0x21, 0x00


	//----- nvinfo : EIATTR_KPARAM_INFO
	.align		4
.L_27407:
        /*0068*/ 	.byte	0x04, 0x17
        /*006a*/ 	.short	(.L_27409 - .L_27408)
.L_27408:
        /*006c*/ 	.word	0x00000000
        /*0070*/ 	.short	0x000f
        /*0072*/ 	.short	0x0068
        /*0074*/ 	.byte	0x00, 0xf5, 0x21, 0x00


	//----- nvinfo : EIATTR_KPARAM_INFO
	.align		4
.L_27409:
        /*0078*/ 	.byte	0x04, 0x17
        /*007a*/ 	.short	(.L_27411 - .L_27410)
.L_27410:
        /*007c*/ 	.word	0x00000000
        /*0080*/ 	.short	0x000e
        /*0082*/ 	.short	0x0060
        /*0084*/ 	.byte	0x00, 0xf0, 0x11, 0x00


	//----- nvinfo : EIATTR_KPARAM_INFO
	.align		4
.L_27411:
        /*0088*/ 	.byte	0x04, 0x17
        /*008a*/ 	.short	(.L_27413 - .L_27412)
.L_27412:
        /*008c*/ 	.word	0x00000000
        /*0090*/ 	.short	0x000d
        /*0092*/ 	.short	0x005c
        /*0094*/ 	.byte	0x00, 0xf0, 0x11, 0x00


	//----- nvinfo : EIATTR_KPARAM_INFO
	.align		4
.L_27413:
        /*0098*/ 	.byte	0x04, 0x17
        /*009a*/ 	.short	(.L_27415 - .L_27414)
.L_27414:
        /*009c*/ 	.word	0x00000000
        /*00a0*/ 	.short	0x000c
        /*00a2*/ 	.short	0x0058
        /*00a4*/ 	.byte	0x00, 0xf0, 0x11, 0x00


	//----- nvinfo : EIATTR_KPARAM_INFO
	.align		4
.L_27415:
        /*00a8*/ 	.byte	0x04, 0x17
        /*00aa*/ 	.short	(.L_27417 - .L_27416)
.L_27416:
        /*00ac*/ 	.word	0x00000000
        /*00b0*/ 	.short	0x000b
        /*00b2*/ 	.short	0x0050
        /*00b4*/ 	.byte	0x00, 0xf5, 0x21, 0x00


	//----- nvinfo : EIATTR_KPARAM_INFO
	.align		4
.L_27417:
        /*00b8*/ 	.byte	0x04, 0x17
        /*00ba*/ 	.short	(.L_27419 - .L_27418)
.L_27418:
        /*00bc*/ 	.word	0x00000000
        /*00c0*/ 	.short	0x000a
        /*00c2*/ 	.short	0x0048
        /*00c4*/ 	.byte	0x00, 0xf0, 0x11, 0x00


	//----- nvinfo : EIATTR_KPARAM_INFO
	.align		4
.L_27419:
        /*00c8*/ 	.byte	0x04, 0x17
        /*00ca*/ 	.short	(.L_27421 - .L_27420)
.L_27420:
        /*00cc*/ 	.word	0x00000000
        /*00d0*/ 	.short	0x0009
        /*00d2*/ 	.short	0x0040
        /*00d4*/ 	.byte	0x00, 0xf5, 0x21, 0x00


	//----- nvinfo : EIATTR_KPARAM_INFO
	.align		4
.L_27421:
        /*00d8*/ 	.byte	0x04, 0x17
        /*00da*/ 	.short	(.L_27423 - .L_27422)
.L_27422:
        /*00dc*/ 	.word	0x00000000
        /*00e0*/ 	.short	0x0008
        /*00e2*/ 	.short	0x0038
        /*00e4*/ 	.byte	0x00, 0xf5, 0x21, 0x00


	//----- nvinfo : EIATTR_KPARAM_INFO
	.align		4
.L_27423:
        /*00e8*/ 	.byte	0x04, 0x17
        /*00ea*/ 	.short	(.L_27425 - .L_27424)
.L_27424:
        /*00ec*/ 	.word	0x00000000
        /*00f0*/ 	.short	0x0007
        /*00f2*/ 	.short	0x0034
        /*00f4*/ 	.byte	0x00, 0xf0, 0x11, 0x00


	//----- nvinfo : EIATTR_KPARAM_INFO
	.align		4
.L_27425:
        /*00f8*/ 	.byte	0x04, 0x17
        /*00fa*/ 	.short	(.L_27427 - .L_27426)
.L_27426:
        /*00fc*/ 	.word	0x00000000
        /*0100*/ 	.short	0x0006
        /*0102*/ 	.short	0x0030
        /*0104*/ 	.byte	0x00, 0xf0, 0x11, 0x00


	//----- nvinfo : EIATTR_KPARAM_INFO
	.align		4
.L_27427:
        /*0108*/ 	.byte	0x04, 0x17
        /*010a*/ 	.short	(.L_27429 - .L_27428)
.L_27428:
        /*010c*/ 	.word	0x00000000
        /*0110*/ 	.short	0x0005
        /*0112*/ 	.short	0x0028
        /*0114*/ 	.byte	0x00, 0xf5, 0x21, 0x00


	//----- nvinfo : EIATTR_KPARAM_INFO
	.align		4
.L_27429:
        /*0118*/ 	.byte	0x04, 0x17
        /*011a*/ 	.short	(.L_27431 - .L_27430)
.L_27430:
        /*011c*/ 	.word	0x00000000
        /*0120*/ 	.short	0x0004
        /*0122*/ 	.short	0x0020
        /*0124*/ 	.byte	0x00, 0xf5, 0x21, 0x00


	//----- nvinfo : EIATTR_KPARAM_INFO
	.align		4
.L_27431:
        /*0128*/ 	.byte	0x04, 0x17
        /*012a*/ 	.short	(.L_27433 - .L_27432)
.L_27432:
        /*012c*/ 	.word	0x00000000
        /*0130*/ 	.short	0x0003
        /*0132*/ 	.short	0x0018
        /*0134*/ 	.byte	0x00, 0xf5, 0x21, 0x00


	//----- nvinfo : EIATTR_KPARAM_INFO
	.align		4
.L_27433:
        /*0138*/ 	.byte	0x04, 0x17
        /*013a*/ 	.short	(.L_27435 - .L_27434)
.L_27434:
        /*013c*/ 	.word	0x00000000
        /*0140*/ 	.short	0x0002
        /*0142*/ 	.short	0x0010
        /*0144*/ 	.byte	0x00, 0xf5, 0x21, 0x00


	//----- nvinfo : EIATTR_KPARAM_INFO
	.align		4
.L_27435:
        /*0148*/ 	.byte	0x04, 0x17
        /*014a*/ 	.short	(.L_27437 - .L_27436)
.L_27436:
        /*014c*/ 	.word	0x00000000
        /*0150*/ 	.short	0x0001
        /*0152*/ 	.short	0x0008
        /*0154*/ 	.byte	0x00, 0xf5, 0x21, 0x00


	//----- nvinfo : EIATTR_KPARAM_INFO
	.align		4
.L_27437:
        /*0158*/ 	.byte	0x04, 0x17
        /*015a*/ 	.short	(.L_27439 - .L_27438)
.L_27438:
        /*015c*/ 	.word	0x00000000
        /*0160*/ 	.short	0x0000
        /*0162*/ 	.short	0x0000
        /*0164*/ 	.byte	0x00, 0xf5, 0x21, 0x00


	//----- nvinfo : EIATTR_SPARSE_MMA_MASK
	.align		4
.L_27439:
        /*0168*/ 	.byte	0x03, 0x50
        /*016a*/ 	.short	0x0000


	//----- nvinfo : EIATTR_MAXREG_COUNT
	.align		4
        /*016c*/ 	.byte	0x03, 0x1b
        /*016e*/ 	.short	0x00ff


	//----- nvinfo : EIATTR_NUM_BARRIERS
	.align		4
        /*0170*/ 	.byte	0x02, 0x4c
        /*0172*/ 	.byte	0x01
	.zero		1


	//----- nvinfo : EIATTR_MERCURY_ISA_VERSION
	.align		4
        /*0174*/ 	.byte	0x03, 0x5f
        /*0176*/ 	.short	0x0101


	//----- nvinfo : EIATTR_COOP_GROUP_MASK_REGIDS
	.align		4
        /*0178*/ 	.byte	0x04, 0x29
        /*017a*/ 	.short	(.L_27441 - .L_27440)


	//   ....[0]....
.L_27440:
        /*017c*/ 	.word	0xffffffff


	//   ....[1]....
        /*0180*/ 	.word	0xffffffff


	//   ....[2]....
        /*0184*/ 	.word	0xffffffff


	//   ....[3]....
        /*0188*/ 	.word	0xffffffff


	//   ....[4]....
        /*018c*/ 	.word	0xffffffff


	//   ....[5]....
        /*0190*/ 	.word	0xffffffff


	//   ....[6]....
        /*0194*/ 	.word	0xffffffff


	//   ....[7]....
        /*0198*/ 	.word	0xffffffff


	//   ....[8]....
        /*019c*/ 	.word	0xffffffff


	//   ....[9]....
        /*01a0*/ 	.word	0xffffffff


	//   ....[10]....
        /*01a4*/ 	.word	0xffffffff


	//   ....[11]....
        /*01a8*/ 	.word	0xffffffff


	//   ....[12]....
        /*01ac*/ 	.word	0xffffffff


	//   ....[13]....
        /*01b0*/ 	.word	0xffffffff


	//   ....[14]....
        /*01b4*/ 	.word	0xffffffff


	//   ....[15]....
        /*01b8*/ 	.word	0xffffffff


	//   ....[16]....
        /*01bc*/ 	.word	0xffffffff


	//   ....[17]....
        /*01c0*/ 	.word	0xffffffff


	//   ....[18]....
        /*01c4*/ 	.word	0xffffffff


	//   ....[19]....
        /*01c8*/ 	.word	0xffffffff


	//   ....[20]....
        /*01cc*/ 	.word	0xffffffff


	//   ....[21]....
        /*01d0*/ 	.word	0xffffffff


	//   ....[22]....
        /*01d4*/ 	.word	0xffffffff


	//   ....[23]....
        /*01d8*/ 	.word	0xffffffff


	//   ....[24]....
        /*01dc*/ 	.word	0xffffffff


	//   ....[25]....
        /*01e0*/ 	.word	0xffffffff


	//   ....[26]....
        /*01e4*/ 	.word	0xffffffff


	//   ....[27]....
        /*01e8*/ 	.word	0xffffffff


	//   ....[28]....
        /*01ec*/ 	.word	0xffffffff


	//   ....[29]....
        /*01f0*/ 	.word	0xffffffff


	//   ....[30]....
        /*01f4*/ 	.word	0xffffffff


	//   ....[31]....
        /*01f8*/ 	.word	0xffffffff


	//   ....[32]....
        /*01fc*/ 	.word	0xffffffff


	//   ....[33]....
        /*0200*/ 	.word	0xffffffff


	//   ....[34]....
        /*0204*/ 	.word	0xffffffff


	//   ....[35]....
        /*0208*/ 	.word	0xffffffff


	//   ....[36]....
        /*020c*/ 	.word	0xffffffff


	//   ....[37]....
        /*0210*/ 	.word	0xffffffff


	//   ....[38]....
        /*0214*/ 	.word	0xffffffff


	//   ....[39]....
        /*0218*/ 	.word	0xffffffff


	//----- nvinfo : EIATTR_COOP_GROUP_INSTR_OFFSETS
	.align		4
.L_27441:
        /*021c*/ 	.byte	0x04, 0x28
        /*021e*/ 	.short	(.L_27443 - .L_27442)


	//   ....[0]....
.L_27442:
        /*0220*/ 	.word	0x00002500


	//   ....[1]....
        /*0224*/ 	.word	0x000025e0


	//   ....[2]....
        /*0228*/ 	.word	0x00002600


	//   ....[3]....
        /*022c*/ 	.word	0x00002630


	//   ....[4]....
        /*0230*/ 	.word	0x00002660


	//   ....[5]....
        /*0234*/ 	.word	0x00002700


	//   ....[6]....
        /*0238*/ 	.word	0x00002720


	//   ....[7]....
        /*023c*/ 	.word	0x00002750


	//   ....[8]....
        /*0240*/ 	.word	0x000035a0


	//   ....[9]....
        /*0244*/ 	.word	0x000035e0


	//   ....[10]....
        /*0248*/ 	.word	0x00003600


	//   ....[11]....
        /*024c*/ 	.word	0x00003620


	//   ....[12]....
        /*0250*/ 	.word	0x00003640


	//   ....[13]....
        /*0254*/ 	.word	0x00003690


	//   ....[14]....
        /*0258*/ 	.word	0x000036b0


	//   ....[15]....
        /*025c*/ 	.word	0x000036d0


	//   ....[16]....
        /*0260*/ 	.word	0x00006940


	//   ....[17]....
        /*0264*/ 	.word	0x00006980


	//   ....[18]....
        /*0268*/ 	.word	0x000069c0


	//   ....[19]....
        /*026c*/ 	.word	0x00006a00


	//   ....[20]....
        /*0270*/ 	.word	0x00006a30


	//   ....[21]....
        /*0274*/ 	.word	0x00006a60


	//   ....[22]....
        /*0278*/ 	.word	0x00006a70


	//   ....[23]....
        /*027c*/ 	.word	0x00006aa0


	//   ....[24]....
        /*0280*/ 	.word	0x00006ac0


	//   ....[25]....
        /*0284*/ 	.word	0x00006ae0


	//   ....[26]....
        /*0288*/ 	.word	0x00006b00


	//   ....[27]....
        /*028c*/ 	.word	0x00006b20


	//   ....[28]....
        /*0290*/ 	.word	0x00006b50


	//   ....[29]....
        /*0294*/ 	.word	0x00006b70


	//   ....[30]....
        /*0298*/ 	.word	0x00006b90


	//   ....[31]....
        /*029c*/ 	.word	0x00006bb0


	//   ....[32]....
        /*02a0*/ 	.word	0x00006bd0


	//   ....[33]....
        /*02a4*/ 	.word	0x00006bf0


	//   ....[34]....
        /*02a8*/ 	.word	0x00006c10


	//   ....[35]....
        /*02ac*/ 	.word	0x00006c40


	//   ....[36]....
        /*02b0*/ 	.word	0x00006c70


	//   ....[37]....
        /*02b4*/ 	.word	0x00006c90


	//   ....[38]....
        /*02b8*/ 	.word	0x00006cb0


	//   ....[39]....
        /*02bc*/ 	.word	0x00006cd0


	//----- nvinfo : EIATTR_VRC_CTA_INIT_COUNT
	.align		4
.L_27443:
        /*02c0*/ 	.byte	0x02, 0x4a
	.zero		1
	.zero		1


	//----- nvinfo : EIATTR_EXIT_INSTR_OFFSETS
	.align		4
        /*02c4*/ 	.byte	0x04, 0x1c
        /*02c6*/ 	.short	(.L_27445 - .L_27444)


	//   ....[0]....
.L_27444:
        /*02c8*/ 	.word	0x000000d0


	//   ....[1]....
        /*02cc*/ 	.word	0x000072d0


	//   ....[2]....
        /*02d0*/ 	.word	0x00007300


	//   ....[3]....
        /*02d4*/ 	.word	0x00007520


	//----- nvinfo : EIATTR_CRS_STACK_SIZE
	.align		4
.L_27445:
        /*02d8*/ 	.byte	0x04, 0x1e
        /*02da*/ 	.short	(.L_27447 - .L_27446)
.L_27446:
        /*02dc*/ 	.word	0x00000000


	//----- nvinfo : EIATTR_CBANK_PARAM_SIZE
	.align		4
.L_27447:
        /*02e0*/ 	.byte	0x03, 0x19
        /*02e2*/ 	.short	0x008c


	//----- nvinfo : EIATTR_PARAM_CBANK
	.align		4
        /*02e4*/ 	.byte	0x04, 0x0a
        /*02e6*/ 	.short	(.L_27449 - .L_27448)
	.align		4
.L_27448:
        /*02e8*/ 	.word	index@(.nv.constant0._ZN4vllm25paged_attention_v2_kernelIttLi96ELi32ELi128ELNS_18Fp8KVCacheDataTypeE0ELb1ELi512EEEvPfS2_PT_PKS3_PKT0_S9_ifPKiSB_iPKfiiiSD_SD_iiiii)
        /*02ec*/ 	.short	0x0380
        /*02ee*/ 	.short	0x008c


	//----- nvinfo : EIATTR_SW_WAR
	.align		4
.L_27449:
        /*02f0*/ 	.byte	0x04, 0x36
        /*02f2*/ 	.short	(.L_27451 - .L_27450)
.L_27450:
        /*02f4*/ 	.word	0x00000008
.L_27451:


//--------------------- .nv.info._ZN4vllm25paged_attention_v2_kernelIttLi80ELi32ELi128ELNS_18Fp8KVCacheDataTypeE0ELb1ELi512EEEvPfS2_PT_PKS3_PKT0_S9_ifPKiSB_iPKfiiiSD_SD_iiiii --------------------------
	.section	.nv.info._ZN4vllm25paged_attention_v2_kernelIttLi80ELi32ELi128ELNS_18Fp8KVCacheDataTypeE0ELb1ELi512EEEvPfS2_PT_PKS3_PKT0_S9_ifPKiSB_iPKfiiiSD_SD_iiiii,"",@"SHT_CUDA_INFO"
	.sectionflags	@""
	.align	4


	//----- nvinfo : EIATTR_CUDA_API_VERSION
	.align		4
        /*0000*/ 	.byte	0x04, 0x37
        /*0002*/ 	.short	(.L_27453 - .L_27452)
.L_27452:
        /*0004*/ 	.word	0x00000082


	//----- nvinfo : EIATTR_KPARAM_INFO
	.align		4
.L_27453:
        /*0008*/ 	.byte	0x04, 0x17
        /*000a*/ 	.short	(.L_27455 - .L_27454)
.L_27454:
        /*000c*/ 	.word	0x00000000
        /*0010*/ 	.short	0x0015
        /*0012*/ 	.short	0x0088
        /*0014*/ 	.byte	0x00, 0xf0, 0x11, 0x00


	//----- nvinfo : EIATTR_KPARAM_INFO
	.align		4
.L_27455:
        /*0018*/ 	.byte	0x04, 0x17
        /*001a*/ 	.short	(.L_27457 - .L_27456)
.L_27456:
        /*001c*/ 	.word	0x00000000
        /*0020*/ 	.short	0x0014
        /*0022*/ 	.short	0x0084
        /*0024*/ 	.byte	0x00, 0xf0, 0x11, 0x00


	//----- nvinfo : EIATTR_KPARAM_INFO
	.align		4
.L_27457:
        /*0028*/ 	.byte	0x04, 0x17
        /*002a*/ 	.short	(.L_27459 - .L_27458)
.L_27458:
        /*002c*/ 	.word	0x00000000
        /*0030*/ 	.short	0x0013
        /*0032*/ 	.short	0x0080
        /*0034*/ 	.byte	0x00, 0xf0, 0x11, 0x00


	//----- nvinfo : EIATTR_KPARAM_INFO
	.align		4
.L_27459:
        /*0038*/ 	.byte	0x04, 0x17
        /*003a*/ 	.short	(.L_27461 - .L_27460)
.L_27460:
        /*003c*/ 	.word	0x00000000
        /*0040*/ 	.short	0x0012
        /*0042*/ 	.short	0x007c
        /*0044*/ 	.byte	0x00, 0xf0, 0x11, 0x00


	//----- nvinfo : EIATTR_KPARAM_INFO
	.align		4
.L_27461:
        /*0048*/ 	.byte	0x04, 0x17
        /*004a*/ 	.short	(.L_27463 - .L_27462)
.L_27462:
        /*004c*/ 	.word	0x00000000
        /*0050*/ 	.short	0x0011
        /*0052*/ 	.short	0x0078
        /*0054*/ 	.byte	0x00, 0xf0, 0x11, 0x00


	//----- nvinfo : EIATTR_KPARAM_INFO
	.align		4
.L_27463:
        /*0058*/ 	.byte	0x04, 0x17
        /*005a*/ 	.short	(.L_27465 - .L_27464)
.L_27464:
        /*005c*/ 	.word	0x00000000
        /*0060*/ 	.short	0x0010
        /*0062*/ 	.short	0x0070
        /*0064*/ 	.byte	0x00, 0xf5, 0x21, 0x00


	//----- nvinfo : EIATTR_KPARAM_INFO
	.align		4
.L_27465:
        /*0068*/ 	.byte	0x04, 0x17
        /*006a*/ 	.short	(.L_27467 - .L_27466)
.L_27466:
        /*006c*/ 	.word	0x00000000
        /*0070*/ 	.short	0x000f
        /*0072*/ 	.short	0x0068
        /*0074*/ 	.byte	0x00, 0xf5, 0x21, 0x00


	//----- nvinfo : EIATTR_KPARAM_INFO
	.align		4
.L_27467:
        /*0078*/ 	.byte	0x04, 0x17
        /*007a*/ 	.short	(.L_27469 - .L_27468)
.L_27468:
        /*007c*/ 	.word	0x00000000
        /*0080*/ 	.short	0x000e
        /*0082*/ 	.short	0x0060
        /*0084*/ 	.byte	0x00, 0xf0, 0x11, 0x00


	//----- nvinfo : EIATTR_KPARAM_INFO
	.align		4
.L_27469:
        /*0088*/ 	.byte	0x04, 0x17
        /*008a*/ 	.short	(.L_27471 - .L_27470)
.L_27470:
        /*008c*/ 	.word	0x00000000
        /*0090*/ 	.short	0x000d
        /*0092*/ 	.short	0x005c
        /*0094*/ 	.byte	0x00, 0xf0, 0x11, 0x00


	//----- nvinfo : EIATTR_KPARAM_INFO
	.align		4
.L_27471:
        /*0098*/ 	.byte	0x04, 0x17
        /*009a*/ 	.short	(.L_27473 - .L_27472)
.L_27472:
        /*009c*/ 	.word	0x00000000
        /*00a0*/ 	.short	0x000c
        /*00a2*/ 	.short	0x0058
        /*00a4*/ 	.byte	0x00, 0xf0, 0x11, 0x00


	//----- nvinfo : EIATTR_KPARAM_INFO
	.align		4
.L_27473:
        /*00a8*/ 	.byte	0x04, 0x17
        /*00aa*/ 	.short	(.L_27475 - .L_27474)
.L_27474:
        /*00ac*/ 	.word	0x00000000
        /*00b0*/ 	.short	0x000b
        /*00b2*/ 	.short	0x0050
        /*00b4*/ 	.byte	0x00, 0xf5, 0x21, 0x00


	//----- nvinfo : EIATTR_KPARAM_INFO
	.align		4
.L_27475:
        /*00b8*/ 	.byte	0x04, 0x17
        /*00ba*/ 	.short	(.L_27477 - .L_27476)
.L_27476:
        /*00bc*/ 	.word	0x00000000
        /*00c0*/ 	.short	0x000a
        /*00c2*/ 	.short	0x0048
        /*00c4*/ 	.byte	0x00, 0xf0, 0x11, 0x00


	//----- nvinfo : EIATTR_KPARAM_INFO
	.align		4
.L_27477:
        /*00c8*/ 	.byte	0x04, 0x17
        /*00ca*/ 	.short	(.L_27479 - .L_27478)
.L_27478:
        /*00cc*/ 	.word	0x00000000
        /*00d0*/ 	.short	0x0009
        /*00d2*/ 	.short	0x0040
        /*00d4*/ 	.byte	0x00, 0xf5, 0x21, 0x00


	//----- nvinfo : EIATTR_KPARAM_INFO
	.align		4
.L_27479:
        /*00d8*/ 	.byte	0x04, 0x17
        /*00da*/ 	.short	(.L_27481 - .L_27480)
.L_27480:
        /*00dc*/ 	.word	0x00000000
        /*00e0*/ 	.short	0x0008
        /*00e2*/ 	.short	0x0038
        /*00e4*/ 	.byte	0x00, 0xf5, 0x21, 0x00


	//----- nvinfo : EIATTR_KPARAM_INFO
	.align		4
.L_27481:
        /*00e8*/ 	.byte	0x04, 0x17
        /*00ea*/ 	.short	(.L_27483 - .L_27482)
.L_27482:
        /*00ec*/ 	.word	0x00000000
        /*00f0*/ 	.short	0x0007
        /*00f2*/ 	.short	0x0034
        /*00f4*/ 	.byte	0x00, 0xf0, 0x11, 0x00


	//----- nvinfo : EIATTR_KPARAM_INFO
	.align		4
.L_27483:
        /*00f8*/ 	.byte	0x04, 0x17
        /*00fa*/ 	.short	(.L_27485 - .L_27484)
.L_27484:
        /*00fc*/ 	.word	0x00000000
        /*0100*/ 	.short	0x0006
        /*0102*/ 	.short	0x0030
        /*0104*/ 	.byte	0x00, 0xf0, 0x11, 0x00


	//----- nvinfo : EIATTR_KPARAM_INFO
	.align		4
.L_27485:
        /*0108*/ 	.byte	0x04, 0x17
        /*010a*/ 	.short	(.L_27487 - .L_27486)
.L_27486:
        /*010c*/ 	.word	0x00000000
        /*0110*/ 	.short	0x0005
        /*0112*/ 	.short	0x0028
        /*0114*/ 	.byte	0x00, 0xf5, 0x21, 0x00


	//----- nvinfo : EIATTR_KPARAM_INFO
	.align		4
.L_27487:
        /*0118*/ 	.byte	0x04, 0x17
        /*011a*/ 	.short	(.L_27489 - .L_27488)
.L_27488:
        /*011c*/ 	.word	0x00000000
        /*0120*/ 	.short	0x0004
        /*0122*/ 	.short	0x0020
        /*0124*/ 	.byte	0x00, 0xf5, 0x21, 0x00


	//----- nvinfo : EIATTR_KPARAM_INFO
	.align		4
.L_27489:
        /*0128*/ 	.byte	0x04, 0x17
        /*012a*/ 	.short	(.L_27491 - .L_27490)
.L_27490:
        /*012c*/ 	.word	0x00000000
        /*0130*/ 	.short	0x0003
        /*0132*/ 	.short	0x0018
        /*0134*/ 	.byte	0x00, 0xf5, 0x21, 0x00


	//----- nvinfo : EIATTR_KPARAM_INFO
	.align		4
.L_27491:
        /*0138*/ 	.byte	0x04, 0x17
        /*013a*/ 	.short	(.L_27493 - .L_27492)
.L_27492:
        /*013c*/ 	.word	0x00000000
        /*0140*/ 	.short	0x0002
        /*0142*/ 	.short	0x0010
        /*0144*/ 	.byte	0x00, 0xf5, 0x21, 0x00


	//----- nvinfo : EIATTR_KPARAM_INFO
	.align		4
.L_27493:
        /*0148*/ 	.byte	0x04, 0x17
        /*014a*/ 	.short	(.L_27495 - .L_27494)
.L_27494:
        /*014c*/ 	.word	0x00000000
        /*0150*/ 	.short	0x0001
        /*0152*/ 	.short	0x0008
        /*0154*/ 	.byte	0x00, 0xf5, 0x21, 0x00


	//----- nvinfo : EIATTR_KPARAM_INFO
	.align		4
.L_27495:
        /*0158*/ 	.byte	0x04, 0x17
        /*015a*/ 	.short	(.L_27497 - .L_27496)
.L_27496:
        /*015c*/ 	.word	0x00000000
        /*0160*/ 	.short	0x0000
        /*0162*/ 	.short	0x0000
        /*0164*/ 	.byte	0x00, 0xf5, 0x21, 0x00


	//----- nvinfo : EIATTR_SPARSE_MMA_MASK
	.align		4
.L_27497:
        /*0168*/ 	.byte	0x03, 0x50
        /*016a*/ 	.short	0x0000


	//----- nvinfo : EIATTR_MAXREG_COUNT
	.align		4
        /*016c*/ 	.byte	0x03, 0x1b
        /*016e*/ 	.short	0x00ff


	//----- nvinfo : EIATTR_NUM_BARRIERS
	.align		4
        /*0170*/ 	.byte	0x02, 0x4c
        /*0172*/ 	.byte	0x01
	.zero		1


	//----- nvinfo : EIATTR_MERCURY_ISA_VERSION
	.align		4
        /*0174*/ 	.byte	0x03, 0x5f
        /*0176*/ 	.short	0x0101


	//----- nvinfo : EIATTR_COOP_GROUP_MASK_REGIDS
	.align		4
        /*0178*/ 	.byte	0x04, 0x29
        /*017a*/ 	.short	(.L_27499 - .L_27498)


	//   ....[0]....
.L_27498:
        /*017c*/ 	.word	0xffffffff


	//   ....[1]....
        /*0180*/ 	.word	0xffffffff


	//   ....[2]....
        /*0184*/ 	.word	0xffffffff


	//   ....[3]....
        /*0188*/ 	.word	0xffffffff


	//   ....[4]....
        /*018c*/ 	.word	0xffffffff


	//   ....[5]....
        /*0190*/ 	.word	0xffffffff


	//   ....[6]....
        /*0194*/ 	.word	0xffffffff


	//   ....[7]....
        /*0198*/ 	.word	0xffffffff


	//   ....[8]....
        /*019c*/ 	.word	0xffffffff


	//   ....[9]....
        /*01a0*/ 	.word	0xffffffff


	//   ....[10]....
        /*01a4*/ 	.word	0xffffffff


	//   ....[11]....
        /*01a8*/ 	.word	0xffffffff


	//   ....[12]....
        /*01ac*/ 	.word	0xffffffff


	//   ....[13]....
        /*01b0*/ 	.word	0xffffffff


	//   ....[14]....
        /*01b4*/ 	.word	0xffffffff


	//   ....[15]....
        /*01b8*/ 	.word	0xffffffff


	//   ....[16]....
        /*01bc*/ 	.word	0xffffffff


	//   ....[17]....
        /*01c0*/ 	.word	0xffffffff


	//   ....[18]....
        /*01c4*/ 	.word	0xffffffff


	//   ....[19]....
        /*01c8*/ 	.word	0xffffffff


	//   ....[20]....
        /*01cc*/ 	.word	0xffffffff


	//   ....[21]....
        /*01d0*/ 	.word	0xffffffff


	//   ....[22]....
        /*01d4*/ 	.word	0xffffffff


	//   ....[23]....
        /*01d8*/ 	.word	0xffffffff


	//   ....[24]....
        /*01dc*/ 	.word	0xffffffff


	//   ....[25]....
        /*01e0*/ 	.word	0xffffffff


	//   ....[26]....
        /*01e4*/ 	.word	0xffffffff


	//   ....[27]....
        /*01e8*/ 	.word	0xffffffff


	//   ....[28]....
        /*01ec*/ 	.word	0xffffffff


	//   ....[29]....
        /*01f0*/ 	.word	0xffffffff


	//   ....[30]....
        /*01f4*/ 	.word	0xffffffff


	//   ....[31]....
        /*01f8*/ 	.word	0xffffffff


	//   ....[32]....
        /*01fc*/ 	.word	0xffffffff


	//   ....[33]....
        /*0200*/ 	.word	0xffffffff


	//   ....[34]....
        /*0204*/ 	.word	0xffffffff


	//   ....[35]....
        /*0208*/ 	.word	0xffffffff


	//----- nvinfo : EIATTR_COOP_GROUP_INSTR_OFFSETS
	.align		4
.L_27499:
        /*020c*/ 	.byte	0x04, 0x28
        /*020e*/ 	.short	(.L_27501 - .L_27500)


	//   ....[0]....
.L_27500:
        /*0210*/ 	.word	0x000021c0


	//   ....[1]....
        /*0214*/ 	.word	0x00002290


	//   ....[2]....
        /*0218*/ 	.word	0x000022b0


	//   ....[3]....
        /*021c*/ 	.word	0x000022e0


	//   ....[4]....
        /*0220*/ 	.word	0x00002310


	//   ....[5]....
        /*0224*/ 	.word	0x000023c0


	//   ....[6]....
        /*0228*/ 	.word	0x000023e0


	//   ....[7]....
        /*022c*/ 	.word	0x00002400


	//   ....[8]....
        /*0230*/ 	.word	0x00003250


	//   ....[9]....
        /*0234*/ 	.word	0x00003290


	//   ....[10]....
        /*0238*/ 	.word	0x000032b0


	//   ....[11]....
        /*023c*/ 	.word	0x000032d0


	//   ....[12]....
        /*0240*/ 	.word	0x000032f0


	//   ....[13]....
        /*0244*/ 	.word	0x00003340


	//   ....[14]....
        /*0248*/ 	.word	0x00003360


	//   ....[15]....
        /*024c*/ 	.word	0x00003380


	//   ....[16]....
        /*0250*/ 	.word	0x00006070


	//   ....[17]....
        /*0254*/ 	.word	0x000060b0


	//   ....[18]....
        /*0258*/ 	.word	0x000060f0


	//   ....[19]....
        /*025c*/ 	.word	0x00006130


	//   ....[20]....
        /*0260*/ 	.word	0x00006170


	//   ....[21]....
        /*0264*/ 	.word	0x000061a0


	//   ....[22]....
        /*0268*/ 	.word	0x000061c0


	//   ....[23]....
        /*026c*/ 	.word	0x000061f0


	//   ....[24]....
        /*0270*/ 	.word	0x00006210


	//   ....[25]....
        /*0274*/ 	.word	0x00006240


	//   ....[26]....
        /*0278*/ 	.word	0x00006270


	//   ....[27]....
        /*027c*/ 	.word	0x00006290


	//   ....[28]....
        /*0280*/ 	.word	0x000062b0


	//   ....[29]....
        /*0284*/ 	.word	0x000062d0


	//   ....[30]....
        /*0288*/ 	.word	0x000062f0


	//   ....[31]....
        /*028c*/ 	.word	0x00006310


	//   ....[32]....
        /*0290*/ 	.word	0x00006320


	//   ....[33]....
        /*0294*/ 	.word	0x00006340


	//   ....[34]....
        /*0298*/ 	.word	0x00006360


	//   ....[35]....
        /*029c*/ 	.word	0x00006380


	//----- nvinfo : EIATTR_VRC_CTA_INIT_COUNT
	.align		4
.L_27501:
        /*02a0*/ 	.byte	0x02, 0x4a
	.zero		1
	.zero		1


	//----- nvinfo : EIATTR_EXIT_INSTR_OFFSETS
	.align		4
        /*02a4*/ 	.byte	0x04, 0x1c
        /*02a6*/ 	.short	(.L_27503 - .L_27502)


	//   ....[0]....
.L_27502:
        /*02a8*/ 	.word	0x000000d0


	//   ....[1]....
        /*02ac*/ 	.word	0x000068c0


	//   ....[2]....
        /*02b0*/ 	.word	0x000068f0


	//   ....[3]....
        /*02b4*/ 	.word	0x00006ad0


	//----- nvinfo : EIATTR_CRS_STACK_SIZE
	.align		4
.L_27503:
        /*02b8*/ 	.byte	0x04, 0x1e
        /*02ba*/ 	.short	(.L_27505 - .L_27504)
.L_27504:
        /*02bc*/ 	.word	0x00000000


	//----- nvinfo : EIATTR_CBANK_PARAM_SIZE
	.align		4
.L_27505:
        /*02c0*/ 	.byte	0x03, 0x19
        /*02c2*/ 	.short	0x008c


	//----- nvinfo : EIATTR_PARAM_CBANK
	.align		4
        /*02c4*/ 	.byte	0x04, 0x0a
        /*02c6*/ 	.short	(.L_27507 - .L_27506)
	.align		4
.L_27506:
        /*02c8*/ 	.word	index@(.nv.constant0._ZN4vllm25paged_attention_v2_kernelIttLi80ELi32ELi128ELNS_18Fp8KVCacheDataTypeE0ELb1ELi512EEEvPfS2_PT_PKS3_PKT0_S9_ifPKiSB_iPKfiiiSD_SD_iiiii)
        /*02cc*/ 	.short	0x0380
        /*02ce*/ 	.short	0x008c


	//----- nvinfo : EIATTR_SW_WAR
	.align		4
.L_27507:
        /*02d0*/ 	.byte	0x04, 0x36
        /*02d2*/ 	.short	(.L_27509 - .L_27508)
.L_27508:
        /*02d4*/ 	.word	0x00000008
.L_27509:


//--------------------- .nv.info._ZN4vllm25paged_attention_v2_kernelIttLi64ELi32ELi128ELNS_18Fp8KVCacheDataTypeE0ELb1ELi512EEEvPfS2_PT_PKS3_PKT0_S9_ifPKiSB_iPKfiiiSD_SD_iiiii --------------------------
	.section	.nv.info._ZN4vllm25paged_attention_v2_kernelIttLi64ELi32ELi128ELNS_18Fp8KVCacheDataTypeE0ELb1ELi512EEEvPfS2_PT_PKS3_PKT0_S9_ifPKiSB_iPKfiiiSD_SD_iiiii,"",@"SHT_CUDA_INFO"
	.sectionflags	@""
	.align	4


	//----- nvinfo : EIATTR_CUDA_API_VERSION
	.align		4
        /*0000*/ 	.byte	0x04, 0x37
        /*0002*/ 	.short	(.L_27511 - .L_27510)
.L_27510:
        /*0004*/ 	.word	0x00000082


	//----- nvinfo : EIATTR_KPARAM_INFO
	.align		4
.L_27511:
        /*0008*/ 	.byte	0x04, 0x17
        /*000a*/ 	.short	(.L_27513 - .L_27512)
.L_27512:
        /*000c*/ 	.word	0x00000000
        /*0010*/ 	.short	0x0015
        /*0012*/ 	.short	0x0088
        /*0014*/ 	.byte	0x00, 0xf0, 0x11, 0x00


	//----- nvinfo : EIATTR_KPARAM_INFO
	.align		4
.L_27513:
        /*0018*/ 	.byte	0x04, 0x17
        /*001a*/ 	.short	(.L_27515 - .L_27514)
.L_27514:
        /*001c*/ 	.word	0x00000000
        /*0020*/ 	.short	0x0014
        /*0022*/ 	.short	0x0084
        /*0024*/ 	.byte	0x00, 0xf0, 0x11, 0x00


	//----- nvinfo : EIATTR_KPARAM_INFO
	.align		4
.L_27515:
        /*0028*/ 	.byte	0x04, 0x17
        /*002a*/ 	.short	(.L_27517 - .L_27516)
.L_27516:
        /*002c*/ 	.word	0x00000000
        /*0030*/ 	.short	0x0013
        /*0032*/ 	.short	0x0080
        /*0034*/ 	.byte	0x00, 0xf0, 0x11, 0x00


	//----- nvinfo : EIATTR_KPARAM_INFO
	.align		4
.L_27517:
        /*0038*/ 	.byte	0x04, 0x17
        /*003a*/ 	.short	(.L_27519 - .L_27518)
.L_27518:
        /*003c*/ 	.word	0x00000000
        /*0040*/ 	.short	0x0012
        /*0042*/ 	.short	0x007c
        /*0044*/ 	.byte	0x00, 0xf0, 0x11, 0x00


	//----- nvinfo : EIATTR_KPARAM_INFO
	.align		4
.L_27519:
        /*0048*/ 	.byte	0x04, 0x17
        /*004a*/ 	.short	(.L_27521 - .L_27520)
.L_27520:
        /*004c*/ 	.word	0x00000000
        /*0050*/ 	.short	0x0011
        /*0052*/ 	.short	0x0078
        /*0054*/ 	.byte	0x00, 0xf0, 0x11, 0x00


	//----- nvinfo : EIATTR_KPARAM_INFO
	.align		4
.L_27521:
        /*0058*/ 	.byte	0x04, 0x17
        /*005a*/ 	.short	(.L_27523 - .L_27522)
.L_27522:
        /*005c*/ 	.word	0x00000000
        /*0060*/ 	.short	0x0010
        /*0062*/ 	.short	0x0070
        /*0064*/ 	.byte	0x00, 0xf5, 0x21, 0x00


	//----- nvinfo : EIATTR_KPARAM_INFO
	.align		4
.L_27523:
        /*0068*/ 	.byte	0x04, 0x17
        /*006a*/ 	.short	(.L_27525 - .L_27524)
.L_27524:
        /*006c*/ 	.word	0x00000000
        /*0070*/ 	.short	0x000f
        /*0072*/ 	.short	0x0068
        /*0074*/ 	.byte	0x00, 0xf5, 0x21, 0x00


	//----- nvinfo : EIATTR_KPARAM_INFO
	.align		4
.L_27525:
        /*0078*/ 	.byte	0x04, 0x17
        /*007a*/ 	.short	(.L_27527 - .L_27526)
.L_27526:
        /*007c*/ 	.word	0x00000000
        /*0080*/ 	.short	0x000e
        /*0082*/ 	.short	0x0060
        /*0084*/ 	.byte	0x00, 0xf0, 0x11, 0x00


	//----- nvinfo : EIATTR_KPARAM_INFO
	.align		4
.L_27527:
        /*0088*/ 	.byte	0x04, 0x17
        /*008a*/ 	.short	(.L_27529 - .L_27528)
.L_27528:
        /*008c*/ 	.word	0x00000000
        /*0090*/ 	.short	0x000d
        /*0092*/ 	.short	0x005c
        /*0094*/ 	.byte	0x00, 0xf0, 0x11, 0x00


	//----- nvinfo : EIATTR_KPARAM_INFO
	.align		4
.L_27529:
        /*0098*/ 	.byte	0x04, 0x17
        /*009a*/ 	.short	(.L_27531 - .L_27530)
.L_27530:
        /*009c*/ 	.word	0x00000000
        /*00a0*/ 	.short	0x000c
        /*00a2*/ 	.short	0x0058
        /*00a4*/ 	.byte	0x00, 0xf0, 0x11, 0x00


	//----- nvinfo : EIATTR_KPARAM_INFO
	.align		4
.L_27531:
        /*00a8*/ 	.byte	0x04, 0x17
        /*00aa*/ 	.short	(.L_27533 - .L_27532)
.L_27532:
        /*00ac*/ 	.word	0x00000000
        /*00b0*/ 	.short	0x000b
        /*00b2*/ 	.short	0x0050
        /*00b4*/ 	.byte	0x00, 0xf5, 0x21, 0x00


	//----- nvinfo : EIATTR_KPARAM_INFO
	.align		4
.L_27533:
        /*00b8*/ 	.byte	0x04, 0x17
        /*00ba*/ 	.short	(.L_27535 - .L_27534)
.L_27534:
        /*00bc*/ 	.word	0x00000000
        /*00c0*/ 	.short	0x000a
        /*00c2*/ 	.short	0x0048
        /*00c4*/ 	.byte	0x00, 0xf0, 0x11, 0x00


	//----- nvinfo : EIATTR_KPARAM_INFO
	.align		4
.L_27535:
        /*00c8*/ 	.byte	0x04, 0x17
        /*00ca*/ 	.short	(.L_27537 - .L_27536)
.L_27536:
        /*00cc*/ 	.word	0x00000000
        /*00d0*/ 	.short	0x0009
        /*00d2*/ 	.short	0x0040
        /*00d4*/ 	.byte	0x00, 0xf5, 0x21, 0x00


	//----- nvinfo : EIATTR_KPARAM_INFO
	.align		4
.L_27537:
        /*00d8*/ 	.byte	0x04, 0x17
        /*00da*/ 	.short	(.L_27539 - .L_27538)
.L_27538:
        /*00dc*/ 	.word	0x00000000
        /*00e0*/ 	.short	0x0008
        /*00e2*/ 	.short	0x0038
        /*00e4*/ 	.byte	0x00, 0xf5, 0x21, 0x00


	//----- nvinfo : EIATTR_KPARAM_INFO
	.align		4
.L_27539:
        /*00e8*/ 	.byte	0x04, 0x17
        /*00ea*/ 	.short	(.L_27541 - .L_27540)
.L_27540:
        /*00ec*/ 	.word	0x00000000
        /*00f0*/ 	.short	0x0007
        /*00f2*/ 	.short	0x0034
        /*00f4*/ 	.byte	0x00, 0xf0, 0x11, 0x00


	//----- nvinfo : EIATTR_KPARAM_INFO
	.align		4
.L_27541:
        /*00f8*/ 	.byte	0x04, 0x17
        /*00fa*/ 	.short	(.L_27543 - .L_27542)
.L_27542:
        /*00fc*/ 	.word	0x00000000
        /*0100*/ 	.short	0x0006
        /*0102*/ 	.short	0x0030
        /*0104*/ 	.byte	0x00, 0xf0, 0x11, 0x00


	//----- nvinfo : EIATTR_KPARAM_INFO
	.align		4
.L_27543:
        /*0108*/ 	.byte	0x04, 0x17
        /*010a*/ 	.short	(.L_27545 - .L_27544)
.L_27544:
        /*010c*/ 	.word	0x00000000
        /*0110*/ 	.short	0x0005
        /*0112*/ 	.short	0x0028
        /*0114*/ 	.byte	0x00, 0xf5, 0x21, 0x00


	//----- nvinfo : EIATTR_KPARAM_INFO
	.align		4
.L_27545:
        /*0118*/ 	.byte	0x04, 0x17
        /*011a*/ 	.short	(.L_27547 - .L_27546)
.L_27546:
        /*011c*/ 	.word	0x00000000
        /*0120*/ 	.short	0x0004
        /*0122*/ 	.short	0x0020
        /*0124*/ 	.byte	0x00, 0xf5, 0x21, 0x00


	//----- nvinfo : EIATTR_KPARAM_INFO
	.align		4
.L_27547:
        /*0128*/ 	.byte	0x04, 0x17
        /*012a*/ 	.short	(.L_27549 - .L_27548)
.L_27548:
        /*012c*/ 	.word	0x00000000
        /*0130*/ 	.short	0x0003
        /*0132*/ 	.short	0x0018
        /*0134*/ 	.byte	0x00, 0xf5, 0x21, 0x00


	//----- nvinfo : EIATTR_KPARAM_INFO
	.align		4
.L_27549:
        /*0138*/ 	.byte	0x04, 0x17
        /*013a*/ 	.short	(.L_27551 - .L_27550)
.L_27550:
        /*013c*/ 	.word	0x00000000
        /*0140*/ 	.short	0x0002
        /*0142*/ 	.short	0x0010
        /*0144*/ 	.byte	0x00, 0xf5, 0x21, 0x00


	//----- nvinfo : EIATTR_KPARAM_INFO
	.align		4
.L_27551:
        /*0148*/ 	.byte	0x04, 0x17
        /*014a*/ 	.short	(.L_27553 - .L_27552)
.L_27552:
        /*014c*/ 	.word	0x00000000
        /*0150*/ 	.short	0x0001
        /*0152*/ 	.short	0x0008
        /*0154*/ 	.byte	0x00, 0xf5, 0x21, 0x00


	//----- nvinfo : EIATTR_KPARAM_INFO
	.align		4
.L_27553:
        /*0158*/ 	.byte	0x04, 0x17
        /*015a*/ 	.short	(.L_27555 - .L_27554)
.L_27554:
        /*015c*/ 	.word	0x00000000
        /*0160*/ 	.short	0x0000
        /*0162*/ 	.short	0x0000
        /*0164*/ 	.byte	0x00, 0xf5, 0x21, 0x00


	//----- nvinfo : EIATTR_SPARSE_MMA_MASK
	.align		4
.L_27555:
        /*0168*/ 	.byte	0x03, 0x50
        /*016a*/ 	.short	0x0000


	//----- nvinfo : EIATTR_MAXREG_COUNT
	.align		4
        /*016c*/ 	.byte	0x03, 0x1b
        /*016e*/ 	.short	0x00ff


	//----- nvinfo : EIATTR_NUM_BARRIERS
	.align		4
        /*0170*/ 	.byte	0x02, 0x4c
        /*0172*/ 	.byte	0x01
	.zero		1


	//----- nvinfo : EIATTR_MERCURY_ISA_VERSION
	.align		4
        /*0174*/ 	.byte	0x03, 0x5f
        /*0176*/ 	.short	0x0101


	//----- nvinfo : EIATTR_COOP_GROUP_MASK_REGIDS
	.align		4
        /*0178*/ 	.byte	0x04, 0x29
        /*017a*/ 	.short	(.L_27557 - .L_27556)


	//   ....[0]....
.L_27556:
        /*017c*/ 	.word	0xffffffff


	//   ....[1]....
        /*0180*/ 	.word	0xffffffff


	//   ....[2]....
        /*0184*/ 	.word	0xffffffff


	//   ....[3]....
        /*0188*/ 	.word	0xffffffff


	//   ....[4]....
        /*018c*/ 	.word	0xffffffff


	//   ....[5]....
        /*0190*/ 	.word	0xffffffff


	//   ....[6]....
        /*0194*/ 	.word	0xffffffff


	//   ....[7]....
        /*0198*/ 	.word	0xffffffff


	//   ....[8]....
        /*019c*/ 	.word	0xffffffff


	//   ....[9]....
        /*01a0*/ 	.word	0xffffffff


	//   ....[10]....
        /*01a4*/ 	.word	0xffffffff


	//   ....[11]....
        /*01a8*/ 	.word	0xffffffff


	//   ....[12]....
        /*01ac*/ 	.word	0xffffffff


	//   ....[13]....
        /*01b0*/ 	.word	0xffffffff


	//   ....[14]....
        /*01b4*/ 	.word	0xffffffff


	//   ....[15]....
        /*01b8*/ 	.word	0xffffffff


	//   ....[16]....
        /*01bc*/ 	.word	0xffffffff


	//   ....[17]....
        /*01c0*/ 	.word	0xffffffff


	//   ....[18]....
        /*01c4*/ 	.word	0xffffffff


	//   ....[19]....
        /*01c8*/ 	.word	0xffffffff


	//   ....[20]....
        /*01cc*/ 	.word	0xffffffff


	//   ....[21]....
        /*01d0*/ 	.word	0xffffffff


	//   ....[22]....
        /*01d4*/ 	.word	0xffffffff


	//   ....[23]....
        /*01d8*/ 	.word	0xffffffff


	//   ....[24]....
        /*01dc*/ 	.word	0xffffffff


	//   ....[25]....
        /*01e0*/ 	.word	0xffffffff


	//   ....[26]....
        /*01e4*/ 	.word	0xffffffff


	//   ....[27]....
        /*01e8*/ 	.word	0xffffffff


	//   ....[28]....
        /*01ec*/ 	.word	0xffffffff


	//   ....[29]....
        /*01f0*/ 	.word	0xffffffff


	//   ....[30]....
        /*01f4*/ 	.word	0xffffffff


	//   ....[31]....
        /*01f8*/ 	.word	0xffffffff


	//----- nvinfo : EIATTR_COOP_GROUP_INSTR_OFFSETS
	.align		4
.L_27557:
        /*01fc*/ 	.byte	0x04, 0x28
        /*01fe*/ 	.short	(.L_27559 - .L_27558)


	//   ....[0]....
.L_27558:
        /*0200*/ 	.word	0x00001e70


	//   ....[1]....
        /*0204*/ 	.word	0x00001f20


	//   ....[2]....
        /*0208*/ 	.word	0x00001f90


	//   ....[3]....
        /*020c*/ 	.word	0x00001fc0


	//   ....[4]....
        /*0210*/ 	.word	0x00001ff0


	//   ....[5]....
        /*0214*/ 	.word	0x00002090


	//   ....[6]....
        /*0218*/ 	.word	0x000020b0


	//   ....[7]....
        /*021c*/ 	.word	0x000020d0


	//   ....[8]....
        /*0220*/ 	.word	0x00002f20


	//   ....[9]....
        /*0224*/ 	.word	0x00002f50


	//   ....[10]....
        /*0228*/ 	.word	0x00002f70


	//   ....[11]....
        /*022c*/ 	.word	0x00002f90


	//   ....[12]....
        /*0230*/ 	.word	0x00002fb0


	//   ....[13]....
        /*0234*/ 	.word	0x00003000


	//   ....[14]....
        /*0238*/ 	.word	0x00003020


	//   ....[15]....
        /*023c*/ 	.word	0x00003040


	//   ....[16]....
        /*0240*/ 	.word	0x000057c0


	//   ....[17]....
        /*0244*/ 	.word	0x00005800


	//   ....[18]....
        /*0248*/ 	.word	0x00005820


	//   ....[19]....
        /*024c*/ 	.word	0x00005830


	//   ....[20]....
        /*0250*/ 	.word	0x00005840


	//   ....[21]....
        /*0254*/ 	.word	0x00005850


	//   ....[22]....
        /*0258*/ 	.word	0x00005860


	//   ....[23]....
        /*025c*/ 	.word	0x00005880


	//   ....[24]....
        /*0260*/ 	.word	0x000058b0


	//   ....[25]....
        /*0264*/ 	.word	0x000058d0


	//   ....[26]....
        /*0268*/ 	.word	0x000058f0


	//   ....[27]....
        /*026c*/ 	.word	0x00005910


	//   ....[28]....
        /*0270*/ 	.word	0x00005930


	//   ....[29]....
        /*0274*/ 	.word	0x00005950


	//   ....[30]....
        /*0278*/ 	.word	0x00005960


	//   ....[31]....
        /*027c*/ 	.word	0x00005980


	//----- nvinfo : EIATTR_VRC_CTA_INIT_COUNT
	.align		4
.L_27559:
        /*0280*/ 	.byte	0x02, 0x4a
	.zero		1
	.zero		1


	//----- nvinfo : EIATTR_EXIT_INSTR_OFFSETS
	.align		4
        /*0284*/ 	.byte	0x04, 0x1c
        /*0286*/ 	.short	(.L_27561 - .L_27560)


	//   ....[0]....
.L_27560:
        /*0288*/ 	.word	0x000000d0


	//   ....[1]....
        /*028c*/ 	.word	0x00005f20


	//   ....[2]....
        /*0290*/ 	.word	0x00005f50


	//   ....[3]....
        /*0294*/ 	.word	0x000060f0


	//----- nvinfo : EIATTR_CRS_STACK_SIZE
	.align		4
.L_27561:
        /*0298*/ 	.byte	0x04, 0x1e
        /*029a*/ 	.short	(.L_27563 - .L_27562)
.L_27562:
        /*029c*/ 	.word	0x00000000


	//----- nvinfo : EIATTR_CBANK_PARAM_SIZE
	.align		4
.L_27563:
        /*02a0*/ 	.byte	0x03, 0x19
        /*02a2*/ 	.short	0x008c


	//----- nvinfo : EIATTR_PARAM_CBANK
	.align		4
        /*02a4*/ 	.byte	0x04, 0x0a
        /*02a6*/ 	.short	(.L_27565 - .L_27564)
	.align		4
.L_27564:
        /*02a8*/ 	.word	index@(.nv.constant0._ZN4vllm25paged_attention_v2_kernelIttLi64ELi32ELi128ELNS_18Fp8KVCacheDataTypeE0ELb1ELi512EEEvPfS2_PT_PKS3_PKT0_S9_ifPKiSB_iPKfiiiSD_SD_iiiii)
        /*02ac*/ 	.short	0x0380
        /*02ae*/ 	.short	0x008c


	//----- nvinfo : EIATTR_SW_WAR
	.align		4
.L_27565:
        /*02b0*/ 	.byte	0x04, 0x36
        /*02b2*/ 	.short	(.L_27567 - .L_27566)
.L_27566:
        /*02b4*/ 	.word	0x00000008
.L_27567:


//--------------------- .nv.info._ZN4vllm25paged_attention_v2_kernelIttLi32ELi32ELi128ELNS_18Fp8KVCacheDataTypeE0ELb1ELi512EEEvPfS2_PT_PKS3_PKT0_S9_ifPKiSB_iPKfiiiSD_SD_iiiii --------------------------
	.section	.nv.info._ZN4vllm25paged_attention_v2_kernelIttLi32ELi32ELi128ELNS_18Fp8KVCacheDataTypeE0ELb1ELi512EEEvPfS2_PT_PKS3_PKT0_S9_ifPKiSB_iPKfiiiSD_SD_iiiii,"",@"SHT_CUDA_INFO"
	.sectionflags	@""
	.align	4


	//----- nvinfo : EIATTR_CUDA_API_VERSION
	.align		4
        /*0000*/ 	.byte	0x04, 0x37
        /*0002*/ 	.short	(.L_27569 - .L_27568)
.L_27568:
        /*0004*/ 	.word	0x00000082


	//----- nvinfo : EIATTR_KPARAM_INFO
	.align		4
.L_27569:
        /*0008*/ 	.byte	0x04, 0x17
        /*000a*/ 	.short	(.L_27571 - .L_27570)
.L_27570:
        /*000c*/ 	.word	0x00000000
        /*0010*/ 	.short	0x0015
        /*0012*/ 	.short	0x0088
        /*0014*/ 	.byte	0x00, 0xf0, 0x11, 0x00


	//----- nvinfo : EIATTR_KPARAM_INFO
	.align		4
.L_27571:
        /*0018*/ 	.byte	0x04, 0x17
        /*001a*/ 	.short	(.L_27573 - .L_27572)
.L_27572:
        /*001c*/ 	.word	0x00000000
        /*0020*/ 	.short	0x0014
        /*0022*/ 	.short	0x0084
        /*0024*/ 	.byte	0x00, 0xf0, 0x11, 0x00


	//----- nvinfo : EIATTR_KPARAM_INFO
	.align		4
.L_27573:
        /*0028*/ 	.byte	0x04, 0x17
        /*002a*/ 	.short	(.L_27575 - .L_27574)
.L_27574:
        /*002c*/ 	.word	0x00000000
        /*0030*/ 	.short	0x0013
        /*0032*/ 	.short	0x0080
        /*0034*/ 	.byte	0x00, 0xf0, 0x11, 0x00


	//----- nvinfo : EIATTR_KPARAM_INFO
	.align		4
.L_27575:
        /*0038*/ 	.byte	0x04, 0x17
        /*003a*/ 	.short	(.L_27577 - .L_27576)
.L_27576:
        /*003c*/ 	.word	0x00000000
        /*0040*/ 	.short	0x0012
        /*0042*/ 	.short	0x007c
        /*0044*/ 	.byte	0x00, 0xf0, 0x11, 0x00


	//----- nvinfo : EIATTR_KPARAM_INFO
	.align		4
.L_27577:
        /*0048*/ 	.byte	0x04, 0x17
        /*004a*/ 	.short	(.L_27579 - .L_27578)
.L_27578:
        /*004c*/ 	.word	0x00000000
        /*0050*/ 	.short	0x0011
        /*0052*/ 	.short	0x0078
        /*0054*/ 	.byte	0x00, 0xf0, 0x11, 0x00


	//----- nvinfo : EIATTR_KPARAM_INFO
	.align		4
.L_27579:
        /*0058*/ 	.byte	0x04, 0x17
        /*005a*/ 	.short	(.L_27581 - .L_27580)
.L_27580:
        /*005c*/ 	.word	0x00000000
        /*0060*/ 	.short	0x0010
        /*0062*/ 	.short	0x0070
        /*0064*/ 	.byte	0x00, 0xf5, 0x21, 0x00


	//----- nvinfo : EIATTR_KPARAM_INFO
	.align		4
.L_27581:
        /*0068*/ 	.byte	0x04, 0x17
        /*006a*/ 	.short	(.L_27583 - .L_27582)
.L_27582:
        /*006c*/ 	.word	0x00000000
        /*0070*/ 	.short	0x000f
        /*0072*/ 	.short	0x0068
        /*0074*/ 	.byte	0x00, 0xf5, 0x21, 0x00


	//----- nvinfo : EIATTR_KPARAM_INFO
	.align		4
.L_27583:
        /*0078*/ 	.byte	0x04, 0x17
        /*007a*/ 	.short	(.L_27585 - .L_27584)
.L_27584:
        /*007c*/ 	.word	0x00000000
        /*0080*/ 	.short	0x000e
        /*0082*/ 	.short	0x0060
        /*0084*/ 	.byte	0x00, 0xf0, 0x11, 0x00


	//----- nvinfo : EIATTR_KPARAM_INFO
	.align		4
.L_27585:
        /*0088*/ 	.byte	0x04, 0x17
        /*008a*/ 	.short	(.L_27587 - .L_27586)
.L_27586:
        /*008c*/ 	.word	0x00000000
        /*0090*/ 	.short	0x000d
        /*0092*/ 	.short	0x005c
        /*0094*/ 	.byte	0x00, 0xf0, 0x11, 0x00


	//----- nvinfo : EIATTR_KPARAM_INFO
	.align		4
.L_27587:
        /*0098*/ 	.byte	0x04, 0x17
        /*009a*/ 	.short	(.L_27589 - .L_27588)
.L_27588:
        /*009c*/ 	.word	0x00000000
        /*00a0*/ 	.short	0x000c
        /*00a2*/ 	.short	0x0058
        /*00a4*/ 	.byte	0x00, 0xf0, 0x11, 0x00


	//----- nvinfo : EIATTR_KPARAM_INFO
	.align		4
.L_27589:
        /*00a8*/ 	.byte	0x04, 0x17
        /*00aa*/ 	.short	(.L_27591 - .L_27590)
.L_27590:
        /*00ac*/ 	.word	0x00000000
        /*00b0*/ 	.short	0x000b
        /*00b2*/ 	.short	0x0050
        /*00b4*/ 	.byte	0x00, 0xf5, 0x21, 0x00


	//----- nvinfo : EIATTR_KPARAM_INFO
	.align		4
.L_27591:
        /*00b8*/ 	.byte	0x04, 0x17
        /*00ba*/ 	.short	(.L_27593 - .L_27592)
.L_27592:
        /*00bc*/ 	.word	0x00000000
        /*00c0*/ 	.short	0x000a
        /*00c2*/ 	.short	0x0048
        /*00c4*/ 	.byte	0x00, 0xf0, 0x11, 0x00


	//----- nvinfo : EIATTR_KPARAM_INFO
	.align		4
.L_27593:
        /*00c8*/ 	.byte	0x04, 0x17
        /*00ca*/ 	.short	(.L_27595 - .L_27594)
.L_27594:
        /*00cc*/ 	.word	0x00000000
        /*00d0*/ 	.short	0x0009
        /*00d2*/ 	.short	0x0040
        /*00d4*/ 	.byte	0x00, 0xf5, 0x21, 0x00


	//----- nvinfo : EIATTR_KPARAM_INFO
	.align		4
.L_27595:
        /*00d8*/ 	.byte	0x04, 0x17
        /*00da*/ 	.short	(.L_27597 - .L_27596)
.L_27596:
        /*00dc*/ 	.word	0x00000000
        /*00e0*/ 	.short	0x0008
        /*00e2*/ 	.short	0x0038
        /*00e4*/ 	.byte	0x00, 0xf5, 0x21, 0x00


	//----- nvinfo : EIATTR_KPARAM_INFO
	.align		4
.L_27597:
        /*00e8*/ 	.byte	0x04, 0x17
        /*00ea*/ 	.short	(.L_27599 - .L_27598)
.L_27598:
        /*00ec*/ 	.word	0x00000000
        /*00f0*/ 	.short	0x0007
        /*00f2*/ 	.short	0x0034
        /*00f4*/ 	.byte	0x00, 0xf0, 0x11, 0x00


	//----- nvinfo : EIATTR_KPARAM_INFO
	.align		4
.L_27599:
        /*00f8*/ 	.byte	0x04, 0x17
        /*00fa*/ 	.short	(.L_27601 - .L_27600)
.L_27600:
        /*00fc*/ 	.word	0x00000000
        /*0100*/ 	.short	0x0006
        /*0102*/ 	.short	0x0030
        /*0104*/ 	.byte	0x00, 0xf0, 0x11, 0x00


	//----- nvinfo : EIATTR_KPARAM_INFO
	.align		4
.L_27601:
        /*0108*/ 	.byte	0x04, 0x17
        /*010a*/ 	.short	(.L_27603 - .L_27602)
.L_27602:
        /*010c*/ 	.word	0x00000000
        /*0110*/ 	.short	0x0005
        /*0112*/ 	.short	0x0028
        /*0114*/ 	.byte	0x00, 0xf5, 0x21, 0x00


	//----- nvinfo : EIATTR_KPARAM_INFO
	.align		4
.L_27603:
        /*0118*/ 	.byte	0x04, 0x17
        /*011a*/ 	.short	(.L_27605 - .L_27604)
.L_27604:
        /*011c*/ 	.word	0x00000000
        /*0120*/ 	.short	0x0004
        /*0122*/ 	.short	0x0020
        /*0124*/ 	.byte	0x00, 0xf5, 0x21, 0x00


	//----- nvinfo : EIATTR_KPARAM_INFO
	.align		4
.L_27605:
        /*0128*/ 	.byte	0x04, 0x17
        /*012a*/ 	.short	(.L_27607 - .L_27606)
.L_27606:
        /*012c*/ 	.word	0x00000000
        /*0130*/ 	.short	0x0003
        /*0132*/ 	.short	0x0018
        /*0134*/ 	.byte	0x00, 0xf5, 0x21, 0x00


	//----- nvinfo : EIATTR_KPARAM_INFO
	.align		4
.L_27607:
        /*0138*/ 	.byte	0x04, 0x17
        /*013a*/ 	.short	(.L_27609 - .L_27608)
.L_27608:
        /*013c*/ 	.word	0x00000000
        /*0140*/ 	.short	0x0002
        /*0142*/ 	.short	0x0010
        /*0144*/ 	.byte	0x00, 0xf5, 0x21, 0x00


	//----- nvinfo : EIATTR_KPARAM_INFO
	.align		4
.L_27609:
        /*0148*/ 	.byte	0x04, 0x17
        /*014a*/ 	.short	(.L_27611 - .L_27610)
.L_27610:
        /*014c*/ 	.word	0x00000000
        /*0150*/ 	.short	0x0001
        /*0152*/ 	.short	0x0008
        /*0154*/ 	.byte	0x00, 0xf5, 0x21, 0x00


	//----- nvinfo : EIATTR_KPARAM_INFO
	.align		4
.L_27611:
        /*0158*/ 	.byte	0x04, 0x17
        /*015a*/ 	.short	(.L_27613 - .L_27612)
.L_27612:
        /*015c*/ 	.word	0x00000000
        /*0160*/ 	.short	0x0000
        /*0162*/ 	.short	0x0000
        /*0164*/ 	.byte	0x00, 0xf5, 0x21, 0x00


	//----- nvinfo : EIATTR_SPARSE_MMA_MASK
	.align		4
.L_27613:
        /*0168*/ 	.byte	0x03, 0x50
        /*016a*/ 	.short	0x0000


	//----- nvinfo : EIATTR_MAXREG_COUNT
	.align		4
        /*016c*/ 	.byte	0x03, 0x1b
        /*016e*/ 	.short	0x00ff


	//----- nvinfo : EIATTR_NUM_BARRIERS
	.align		4
        /*0170*/ 	.byte	0x02, 0x4c
        /*0172*/ 	.byte	0x01
	.zero		1


	//----- nvinfo : EIATTR_MERCURY_ISA_VERSION
	.align		4
        /*0174*/ 	.byte	0x03, 0x5f
        /*0176*/ 	.short	0x0101


	//----- nvinfo : EIATTR_COOP_GROUP_MASK_REGIDS
	.align		4
        /*0178*/ 	.byte	0x04, 0x29
        /*017a*/ 	.short	(.L_27615 - .L_27614)


	//   ....[0]....
.L_27614:
        /*017c*/ 	.word	0xffffffff


	//   ....[1]....
        /*0180*/ 	.word	0xffffffff


	//   ....[2]....
        /*0184*/ 	.word	0xffffffff


	//   ....[3]....
        /*0188*/ 	.word	0xffffffff


	//   ....[4]....
        /*018c*/ 	.word	0xffffffff


	//   ....[5]....
        /*0190*/ 	.word	0xffffffff


	//   ....[6]....
        /*0194*/ 	.word	0xffffffff


	//   ....[7]....
        /*0198*/ 	.word	0xffffffff


	//   ....[8]....
        /*019c*/ 	.word	0xffffffff


	//   ....[9]....
        /*01a0*/ 	.word	0xffffffff


	//   ....[10]....
        /*01a4*/ 	.word	0xffffffff


	//   ....[11]....
        /*01a8*/ 	.word	0xffffffff


	//   ....[12]....
        /*01ac*/ 	.word	0xffffffff


	//   ....[13]....
        /*01b0*/ 	.word	0xffffffff


	//   ....[14]....
        /*01b4*/ 	.word	0xffffffff


	//   ....[15]....
        /*01b8*/ 	.word	0xffffffff


	//   ....[16]....
        /*01bc*/ 	.word	0xffffffff


	//   ....[17]....
        /*01c0*/ 	.word	0xffffffff


	//   ....[18]....
        /*01c4*/ 	.word	0xffffffff


	//   ....[19]....
        /*01c8*/ 	.word	0xffffffff


	//   ....[20]....
        /*01cc*/ 	.word	0xffffffff


	//   ....[21]....
        /*01d0*/ 	.word	0xffffffff


	//   ....[22]....
        /*01d4*/ 	.word	0xffffffff


	//   ....[23]....
        /*01d8*/ 	.word	0xffffffff


	//----- nvinfo : EIATTR_COOP_GROUP_INSTR_OFFSETS
	.align		4
.L_27615:
        /*01dc*/ 	.byte	0x04, 0x28
        /*01de*/ 	.short	(.L_27617 - .L_27616)


	//   ....[0]....
.L_27616:
        /*01e0*/ 	.word	0x00001830


	//   ....[1]....
        /*01e4*/ 	.word	0x00001900


	//   ....[2]....
        /*01e8*/ 	.word	0x00001940


	//   ....[3]....
        /*01ec*/ 	.word	0x00001990


	//   ....[4]....
        /*01f0*/ 	.word	0x000019d0


	//   ....[5]....
        /*01f4*/ 	.word	0x00001a50


	//   ....[6]....
        /*01f8*/ 	.word	0x00001a70


	//   ....[7]....
        /*01fc*/ 	.word	0x00001a90


	//   ....[8]....
        /*0200*/ 	.word	0x000028e0


	//   ....[9]....
        /*0204*/ 	.word	0x00002910


	//   ....[10]....
        /*0208*/ 	.word	0x00002930


	//   ....[11]....
        /*020c*/ 	.word	0x00002950


	//   ....[12]....
        /*0210*/ 	.word	0x00002970


	//   ....[13]....
        /*0214*/ 	.word	0x000029c0


	//   ....[14]....
        /*0218*/ 	.word	0x000029e0


	//   ....[15]....
        /*021c*/ 	.word	0x00002a00


	//   ....[16]....
        /*0220*/ 	.word	0x000046d0


	//   ....[17]....
        /*0224*/ 	.word	0x00004720


	//   ....[18]....
        /*0228*/ 	.word	0x00004730


	//   ....[19]....
        /*022c*/ 	.word	0x00004740


	//   ....[20]....
        /*0230*/ 	.word	0x00004770


	//   ....[21]....
        /*0234*/ 	.word	0x000047b0


	//   ....[22]....
        /*0238*/ 	.word	0x000047d0


	//   ....[23]....
        /*023c*/ 	.word	0x000047e0


	//----- nvinfo : EIATTR_VRC_CTA_INIT_COUNT
	.align		4
.L_27617:
        /*0240*/ 	.byte	0x02, 0x4a
	.zero		1
	.zero		1


	//----- nvinfo : EIATTR_EXIT_INSTR_OFFSETS
	.align		4
        /*0244*/ 	.byte	0x04, 0x1c
        /*0246*/ 	.short	(.L_27619 - .L_27618)


	//   ....[0]....
.L_27618:
        /*0248*/ 	.word	0x000000d0


	//   ....[1]....
        /*024c*/ 	.word	0x00004ae0


	//   ....[2]....
        /*0250*/ 	.word	0x00004b10


	//   ....[3]....
        /*0254*/ 	.word	0x00004c70


	//----- nvinfo : EIATTR_CRS_STACK_SIZE
	.align		4
.L_27619:
        /*0258*/ 	.byte	0x04, 0x1e
        /*025a*/ 	.short	(.L_27621 - .L_27620)
.L_27620:
        /*025c*/ 	.word	0x00000000


	//----- nvinfo : EIATTR_CBANK_PARAM_SIZE
	.align		4
.L_27621:
        /*0260*/ 	.byte	0x03, 0x19
        /*0262*/ 	.short	0x008c


	//----- nvinfo : EIATTR_PARAM_CBANK
	.align		4
        /*0264*/ 	.byte	0x04, 0x0a
        /*0266*/ 	.short	(.L_27623 - .L_27622)
	.align		4
.L_27622:
        /*0268*/ 	.word	index@(.nv.constant0._ZN4vllm25paged_attention_v2_kernelIttLi32ELi32ELi128ELNS_18Fp8KVCacheDataTypeE0ELb1ELi512EEEvPfS2_PT_PKS3_PKT0_S9_ifPKiSB_iPKfiiiSD_SD_iiiii)
        /*026c*/ 	.short	0x0380
        /*026e*/ 	.short	0x008c


	//----- nvinfo : EIATTR_SW_WAR
	.align		4
.L_27623:
        /*0270*/ 	.byte	0x04, 0x36
        /*0272*/ 	.short	(.L_27625 - .L_27624)
.L_27624:
        /*0274*/ 	.word	0x00000008
.L_27625:


//--------------------- .nv.info._ZN4vllm25paged_attention_v2_kernelIttLi256ELi16ELi128ELNS_18Fp8KVCacheDataTypeE0ELb0ELi512EEEvPfS2_PT_PKS3_PKT0_S9_ifPKiSB_iPKfiiiSD_SD_iiiii --------------------------
	.section	.nv.info._ZN4vllm25paged_attention_v2_kernelIttLi256ELi16ELi128ELNS_18Fp8KVCacheDataTypeE0ELb0ELi512EEEvPfS2_PT_PKS3_PKT0_S9_ifPKiSB_iPKfiiiSD_SD_iiiii,"",@"SHT_CUDA_INFO"
	.sectionflags	@""
	.align	4


	//----- nvinfo : EIATTR_CUDA_API_VERSION
	.align		4
        /*0000*/ 	.byte	0x04, 0x37
        /*0002*/ 	.short	(.L_27627 - .L_27626)
.L_27626:
        /*0004*/ 	.word	0x00000082


	//----- nvinfo : EIATTR_KPARAM_INFO
	.align		4
.L_27627:
        /*0008*/ 	.byte	0x04, 0x17
        /*000a*/ 	.short	(.L_27629 - .L_27628)
.L_27628:
        /*000c*/ 	.word	0x00000000
        /*0010*/ 	.short	0x0015
        /*0012*/ 	.short	0x0088
        /*0014*/ 	.byte	0x00, 0xf0, 0x11, 0x00


	//----- nvinfo : EIATTR_KPARAM_INFO
	.align		4
.L_27629:
        /*0018*/ 	.byte	0x04, 0x17
        /*001a*/ 	.short	(.L_27631 - .L_27630)
.L_27630:
        /*001c*/ 	.word	0x00000000
        /*0020*/ 	.short	0x0014
        /*0022*/ 	.short	0x0084
        /*0024*/ 	.byte	0x00, 0xf0, 0x11, 0x00


	//----- nvinfo : EIATTR_KPARAM_INFO
	.align		4
.L_27631:
        /*0028*/ 	.byte	0x04, 0x17
        /*002a*/ 	.short	(.L_27633 - .L_27632)
.L_27632:
        /*002c*/ 	.word	0x00000000
        /*0030*/ 	.short	0x0013
        /*0032*/ 	.short	0x0080
        /*0034*/ 	.byte	0x00, 0xf0, 0x11, 0x00


	//----- nvinfo : EIATTR_KPARAM_INFO
	.align		4
.L_27633:
        /*0038*/ 	.byte	0x04, 0x17
        /*003a*/ 	.short	(.L_27635 - .L_27634)
.L_27634:
        /*003c*/ 	.word	0x00000000
        /*0040*/ 	.short	0x0012
        /*0042*/ 	.short	0x007c
        /*0044*/ 	.byte	0x00, 0xf0, 0x11, 0x00


	//----- nvinfo : EIATTR_KPARAM_INFO
	.align		4
.L_27635:
        /*0048*/ 	.byte	0x04, 0x17
        /*004a*/ 	.short	(.L_27637 - .L_27636)
.L_27636:
        /*004c*/ 	.word	0x00000000
        /*0050*/ 	.short	0x0011
        /*0052*/ 	.short	0x0078
        /*0054*/ 	.byte	0x00, 0xf0, 0x11, 0x00


	//----- nvinfo : EIATTR_KPARAM_INFO
	.align		4
.L_27637:
        /*0058*/ 	.byte	0x04, 0x17
        /*005a*/ 	.short	(.L_27639 - .L_27638)
.L_27638:
        /*005c*/ 	.word	0x00000000
        /*0060*/ 	.short	0x0010
        /*0062*/ 	.short	0x0070
        /*0064*/ 	.byte	0x00, 0xf5, 0x21, 0x00


	//----- nvinfo : EIATTR_KPARAM_INFO
	.align		4
.L_27639:
        /*0068*/ 	.byte	0x04, 0x17
        /*006a*/ 	.short	(.L_27641 - .L_27640)
.L_27640:
        /*006c*/ 	.word	0x00000000
        /*0070*/ 	.short	0x000f
        /*0072*/ 	.short	0x0068
        /*0074*/ 	.byte	0x00, 0xf5, 0x21, 0x00


	//----- nvinfo : EIATTR_KPARAM_INFO
	.align		4
.L_27641:
        /*0078*/ 	.byte	0x04, 0x17
        /*007a*/ 	.short	(.L_27643 - .L_27642)
.L_27642:
        /*007c*/ 	.word	0x00000000
        /*0080*/ 	.short	0x000e
        /*0082*/ 	.short	0x0060
        /*0084*/ 	.byte	0x00, 0xf0, 0x11, 0x00


	//----- nvinfo : EIATTR_KPARAM_INFO
	.align		4
.L_27643:
        /*0088*/ 	.byte	0x04, 0x17
        /*008a*/ 	.short	(.L_27645 - .L_27644)
.L_27644:
        /*008c*/ 	.word	0x00000000
        /*0090*/ 	.short	0x000d
        /*0092*/ 	.short	0x005c
        /*0094*/ 	.byte	0x00, 0xf0, 0x11, 0x00


	//----- nvinfo : EIATTR_KPARAM_INFO
	.align		4
.L_27645:
        /*0098*/ 	.byte	0x04, 0x17
        /*009a*/ 	.short	(.L_27647 - .L_27646)
.L_27646:
        /*009c*/ 	.word	0x00000000
        /*00a0*/ 	.short	0x000c
        /*00a2*/ 	.short	0x0058
        /*00a4*/ 	.byte	0x00, 0xf0, 0x11, 0x00


	//----- nvinfo : EIATTR_KPARAM_INFO
	.align		4
.L_27647:
        /*00a8*/ 	.byte	0x04, 0x17
        /*00aa*/ 	.short	(.L_27649 - .L_27648)
.L_27648:
        /*00ac*/ 	.word	0x00000000
        /*00b0*/ 	.short	0x000b
        /*00b2*/ 	.short	0x0050
        /*00b4*/ 	.byte	0x00, 0xf5, 0x21, 0x00


	//----- nvinfo : EIATTR_KPARAM_INFO
	.align		4
.L_27649:
        /*00b8*/ 	.byte	0x04, 0x17
        /*00ba*/ 	.short	(.L_27651 - .L_27650)
.L_27650:
        /*00bc*/ 	.word	0x00000000
        /*00c0*/ 	.short	0x000a
        /*00c2*/ 	.short	0x0048
        /*00c4*/ 	.byte	0x00, 0xf0, 0x11, 0x00


	//----- nvinfo : EIATTR_KPARAM_INFO
	.align		4
.L_27651:
        /*00c8*/ 	.byte	0x04, 0x17
        /*00ca*/ 	.short	(.L_27653 - .L_27652)
.L_27652:
        /*00cc*/ 	.word	0x00000000
        /*00d0*/ 	.short	0x0009
        /*00d2*/ 	.short	0x0040
        /*00d4*/ 	.byte	0x00, 0xf5, 0x21, 0x00


	//----- nvinfo : EIATTR_KPARAM_INFO
	.align		4
.L_27653:
        /*00d8*/ 	.byte	0x04, 0x17
        /*00da*/ 	.short	(.L_27655 - .L_27654)
.L_27654:
        /*00dc*/ 	.word	0x00000000
        /*00e0*/ 	.short	0x0008
        /*00e2*/ 	.short	0x0038
        /*00e4*/ 	.byte	0x00, 0xf5, 0x21, 0x00


	//----- nvinfo : EIATTR_KPARAM_INFO
	.align		4
.L_27655:
        /*00e8*/ 	.byte	0x04, 0x17
        /*00ea*/ 	.short	(.L_27657 - .L_27656)
.L_27656:
        /*00ec*/ 	.word	0x00000000
        /*00f0*/ 	.short	0x0007
        /*00f2*/ 	.short	0x0034
        /*00f4*/ 	.byte	0x00, 0xf0, 0x11, 0x00


	//----- nvinfo : EIATTR_KPARAM_INFO
	.align		4
.L_27657:
        /*00f8*/ 	.byte	0x04, 0x17
        /*00fa*/ 	.short	(.L_27659 - .L_27658)
.L_27658:
        /*00fc*/ 	.word	0x00000000
        /*0100*/ 	.short	0x0006
        /*0102*/ 	.short	0x0030
        /*0104*/ 	.byte	0x00, 0xf0, 0x11, 0x00


	//----- nvinfo : EIATTR_KPARAM_INFO
	.align		4
.L_27659:
        /*0108*/ 	.byte	0x04, 0x17
        /*010a*/ 	.short	(.L_27661 - .L_27660)
.L_27660:
        /*010c*/ 	.word	0x00000000
        /*0110*/ 	.short	0x0005
        /*0112*/ 	.short	0x0028
        /*0114*/ 	.byte	0x00, 0xf5, 0x21, 0x00


	//----- nvinfo : EIATTR_KPARAM_INFO
	.align		4
.L_27661:
        /*0118*/ 	.byte	0x04, 0x17
        /*011a*/ 	.short	(.L_27663 - .L_27662)
.L_27662:
        /*011c*/ 	.word	0x00000000
        /*0120*/ 	.short	0x0004
        /*0122*/ 	.short	0x0020
        /*0124*/ 	.byte	0x00, 0xf5, 0x21, 0x00


	//----- nvinfo : EIATTR_KPARAM_INFO
	.align		4
.L_27663:
        /*0128*/ 	.byte	0x04, 0x17
        /*012a*/ 	.short	(.L_27665 - .L_27664)
.L_27664:
        /*012c*/ 	.word	0x00000000
        /*0130*/ 	.short	0x0003
        /*0132*/ 	.short	0x0018
        /*0134*/ 	.byte	0x00, 0xf5, 0x21, 0x00


	//----- nvinfo : EIATTR_KPARAM_INFO
	.align		4
.L_27665:
        /*0138*/ 	.byte	0x04, 0x17
        /*013a*/ 	.short	(.L_27667 - .L_27666)
.L_27666:
        /*013c*/ 	.word	0x00000000
        /*0140*/ 	.short	0x0002
        /*0142*/ 	.short	0x0010
        /*0144*/ 	.byte	0x00, 0xf5, 0x21, 0x00


	//----- nvinfo : EIATTR_KPARAM_INFO
	.align		4
.L_27667:
        /*0148*/ 	.byte	0x04, 0x17
        /*014a*/ 	.short	(.L_27669 - .L_27668)
.L_27668:
        /*014c*/ 	.word	0x00000000
        /*0150*/ 	.short	0x0001
        /*0152*/ 	.short	0x0008
        /*0154*/ 	.byte	0x00, 0xf5, 0x21, 0x00


	//----- nvinfo : EIATTR_KPARAM_INFO
	.align		4
.L_27669:
        /*0158*/ 	.byte	0x04, 0x17
        /*015a*/ 	.short	(.L_27671 - .L_27670)
.L_27670:
        /*015c*/ 	.word	0x00000000
        /*0160*/ 	.short	0x0000
        /*0162*/ 	.short	0x0000
        /*0164*/ 	.byte	0x00, 0xf5, 0x21, 0x00


	//----- nvinfo : EIATTR_SPARSE_MMA_MASK
	.align		4
.L_27671:
        /*0168*/ 	.byte	0x03, 0x50
        /*016a*/ 	.short	0x0000


	//----- nvinfo : EIATTR_MAXREG_COUNT
	.align		4
        /*016c*/ 	.byte	0x03, 0x1b
        /*016e*/ 	.short	0x00ff


	//----- nvinfo : EIATTR_NUM_BARRIERS
	.align		4
        /*0170*/ 	.byte	0x02, 0x4c
        /*0172*/ 	.byte	0x01
	.zero		1


	//----- nvinfo : EIATTR_MERCURY_ISA_VERSION
	.align		4
        /*0174*/ 	.byte	0x03, 0x5f
        /*0176*/ 	.short	0x0101


	//----- nvinfo : EIATTR_COOP_GROUP_MASK_REGIDS
	.align		4
        /*0178*/ 	.byte	0x04, 0x29
        /*017a*/ 	.short	(.L_27673 - .L_27672)


	//   ....[0]....
.L_27672:
        /*017c*/ 	.word	0xffffffff


	//   ....[1]....
        /*0180*/ 	.word	0xffffffff


	//   ....[2]....
        /*0184*/ 	.word	0xffffffff


	//   ....[3]....
        /*0188*/ 	.word	0xffffffff


	//   ....[4]....
        /*018c*/ 	.word	0xffffffff


	//   ....[5]....
        /*0190*/ 	.word	0xffffffff


	//   ....[6]....
        /*0194*/ 	.word	0xffffffff


	//   ....[7]....
        /*0198*/ 	.word	0xffffffff


	//   ....[8]....
        /*019c*/ 	.word	0xffffffff


	//   ....[9]....
        /*01a0*/ 	.word	0xffffffff


	//   ....[10]....
        /*01a4*/ 	.word	0xffffffff


	//   ....[11]....
        /*01a8*/ 	.word	0xffffffff


	//   ....[12]....
        /*01ac*/ 	.word	0xffffffff


	//   ....[13]....
        /*01b0*/ 	.word	0xffffffff


	//   ....[14]....
        /*01b4*/ 	.word	0xffffffff


	//   ....[15]....
        /*01b8*/ 	.word	0xffffffff


	//   ....[16]....
        /*01bc*/ 	.word	0xffffffff


	//   ....[17]....
        /*01c0*/ 	.word	0xffffffff


	//   ....[18]....
        /*01c4*/ 	.word	0xffffffff


	//   ....[19]....
        /*01c8*/ 	.word	0xffffffff


	//   ....[20]....
        /*01cc*/ 	.word	0xffffffff


	//   ....[21]....
        /*01d0*/ 	.word	0xffffffff


	//   ....[22]....
        /*01d4*/ 	.word	0xffffffff


	//   ....[23]....
        /*01d8*/ 	.word	0xffffffff


	//   ....[24]....
        /*01dc*/ 	.word	0xffffffff


	//   ....[25]....
        /*01e0*/ 	.word	0xffffffff


	//   ....[26]....
        /*01e4*/ 	.word	0xffffffff


	//   ....[27]....
        /*01e8*/ 	.word	0xffffffff


	//   ....[28]....
        /*01ec*/ 	.word	0xffffffff


	//   ....[29]....
        /*01f0*/ 	.word	0xffffffff


	//   ....[30]....
        /*01f4*/ 	.word	0xffffffff


	//   ....[31]....
        /*01f8*/ 	.word	0xffffffff


	//   ....[32]....
        /*01fc*/ 	.word	0x0500000a


	//   ....[33]....
        /*0200*/ 	.word	0x0500000a


	//   ....[34]....
        /*0204*/ 	.word	0x0500000a


	//   ....[35]....
        /*0208*/ 	.word	0x0500000a


	//   ....[36]....
        /*020c*/ 	.word	0x0500000a


	//----- nvinfo : EIATTR_COOP_GROUP_INSTR_OFFSETS
	.align		4
.L_27673:
        /*0210*/ 	.byte	0x04, 0x28
        /*0212*/ 	.short	(.L_27675 - .L_27674)


	//   ....[0]....
.L_27674:
        /*0214*/ 	.word	0x00002500


	//   ....[1]....
        /*0218*/ 	.word	0x00002700


	//   ....[2]....
        /*021c*/ 	.word	0x00002720


	//   ....[3]....
        /*0220*/ 	.word	0x00002740


	//   ....[4]....
        /*0224*/ 	.word	0x00002760


	//   ....[5]....
        /*0228*/ 	.word	0x00002860


	//   ....[6]....
        /*022c*/ 	.word	0x00002890


	//   ....[7]....
        /*0230*/ 	.word	0x000028c0


	//   ....[8]....
        /*0234*/ 	.word	0x00003700


	//   ....[9]....
        /*0238*/ 	.word	0x00003740


	//   ....[10]....
        /*023c*/ 	.word	0x00003760


	//   ....[11]....
        /*0240*/ 	.word	0x00003780


	//   ....[12]....
        /*0244*/ 	.word	0x000037a0


	//   ....[13]....
        /*0248*/ 	.word	0x000037f0


	//   ....[14]....
        /*024c*/ 	.word	0x00003810


	//   ....[15]....
        /*0250*/ 	.word	0x00003830


	//   ....[16]....
        /*0254*/ 	.word	0x00007110


	//   ....[17]....
        /*0258*/ 	.word	0x00007140


	//   ....[18]....
        /*025c*/ 	.word	0x00007160


	//   ....[19]....
        /*0260*/ 	.word	0x00007170


	//   ....[20]....
        /*0264*/ 	.word	0x00007180


	//   ....[21]....
        /*0268*/ 	.word	0x00007190


	//   ....[22]....
        /*026c*/ 	.word	0x000071a0


	//   ....[23]....
        /*0270*/ 	.word	0x000071d0


	//   ....[24]....
        /*0274*/ 	.word	0x00007200


	//   ....[25]....
        /*0278*/ 	.word	0x00007230


	//   ....[26]....
        /*027c*/ 	.word	0x00007260


	//   ....[27]....
        /*0280*/ 	.word	0x00007280


	//   ....[28]....
        /*0284*/ 	.word	0x000072a0


	//   ....[29]....
        /*0288*/ 	.word	0x000072c0


	//   ....[30]....
        /*028c*/ 	.word	0x000072e0


	//   ....[31]....
        /*0290*/ 	.word	0x00007300


	//   ....[32]....
        /*0294*/ 	.word	0x00007ec0


	//   ....[33]....
        /*0298*/ 	.word	0x00007f70


	//   ....[34]....
        /*029c*/ 	.word	0x00008000


	//   ....[35]....
        /*02a0*/ 	.word	0x00008070


	//   ....[36]....
        /*02a4*/ 	.word	0x000080e0


	//----- nvinfo : EIATTR_VRC_CTA_INIT_COUNT
	.align		4
.L_27675:
        /*02a8*/ 	.byte	0x02, 0x4a
	.zero		1
	.zero		1


	//----- nvinfo : EIATTR_EXIT_INSTR_OFFSETS
	.align		4
        /*02ac*/ 	.byte	0x04, 0x1c
        /*02ae*/ 	.short	(.L_27677 - .L_27676)


	//   ....[0]....
.L_27676:
        /*02b0*/ 	.word	0x00000090


	//   ....[1]....
        /*02b4*/ 	.word	0x00007b80


	//   ....[2]....
        /*02b8*/ 	.word	0x00007bb0


	//   ....[3]....
        /*02bc*/ 	.word	0x00007e50


	//----- nvinfo : EIATTR_CRS_STACK_SIZE
	.align		4
.L_27677:
        /*02c0*/ 	.byte	0x04, 0x1e
        /*02c2*/ 	.short	(.L_27679 - .L_27678)
.L_27678:
        /*02c4*/ 	.word	0x00000000


	//----- nvinfo : EIATTR_CBANK_PARAM_SIZE
	.align		4
.L_27679:
        /*02c8*/ 	.byte	0x03, 0x19
        /*02ca*/ 	.short	0x008c


	//----- nvinfo : EIATTR_PARAM_CBANK
	.align		4
        /*02cc*/ 	.byte	0x04, 0x0a
        /*02ce*/ 	.short	(.L_27681 - .L_27680)
	.align		4
.L_27680:
        /*02d0*/ 	.word	index@(.nv.constant0._ZN4vllm25paged_attention_v2_kernelIttLi256ELi16ELi128ELNS_18Fp8KVCacheDataTypeE0ELb0ELi512EEEvPfS2_PT_PKS3_PKT0_S9_ifPKiSB_iPKfiiiSD_SD_iiiii)
        /*02d4*/ 	.short	0x0380
        /*02d6*/ 	.short	0x008c


	//----- nvinfo : EIATTR_SW_WAR
	.align		4
.L_27681:
        /*02d8*/ 	.byte	0x04, 0x36
        /*02da*/ 	.short	(.L_27683 - .L_27682)
.L_27682:
        /*02dc*/ 	.word	0x00000008
.L_27683:


//--------------------- .nv.info._ZN4vllm25paged_attention_v2_kernelIttLi192ELi16ELi128ELNS_18Fp8KVCacheDataTypeE0ELb0ELi512EEEvPfS2_PT_PKS3_PKT0_S9_ifPKiSB_iPKfiiiSD_SD_iiiii --------------------------
	.section	.nv.info._ZN4vllm25paged_attention_v2_kernelIttLi192ELi16ELi128ELNS_18Fp8KVCacheDataTypeE0ELb0ELi512EEEvPfS2_PT_PKS3_PKT0_S9_ifPKiSB_iPKfiiiSD_SD_iiiii,"",@"SHT_CUDA_INFO"
	.sectionflags	@""
	.align	4


	//----- nvinfo : EIATTR_CUDA_API_VERSION
	.align		4
        /*0000*/ 	.byte	0x04, 0x37
        /*0002*/ 	.short	(.L_27685 - .L_27684)
.L_27684:
        /*0004*/ 	.word	0x00000082


	//----- nvinfo : EIATTR_KPARAM_INFO
	.align		4
.L_27685:
        /*0008*/ 	.byte	0x04, 0x17
        /*000a*/ 	.short	(.L_27687 - .L_27686)
.L_27686:
        /*000c*/ 	.word	0x00000000
        /*0010*/ 	.short	0x0015
        /*0012*/ 	.short	0x0088
        /*0014*/ 	.byte	0x00, 0xf0, 0x11, 0x00


	//----- nvinfo : EIATTR_KPARAM_INFO
	.align		4
.L_27687:
        /*0018*/ 	.byte	0x04, 0x17
        /*001a*/ 	.short	(.L_27689 - .L_27688)
.L_27688:
        /*001c*/ 	.word	0x00000000
        /*0020*/ 	.short	0x0014
        /*0022*/ 	.short	0x0084
        /*0024*/ 	.byte	0x00, 0xf0, 0x11, 0x00


	//----- nvinfo : EIATTR_KPARAM_INFO
	.align		4
.L_27689:
        /*0028*/ 	.byte	0x04, 0x17
        /*002a*/ 	.short	(.L_27691 - .L_27690)
.L_27690:
        /*002c*/ 	.word	0x00000000
        /*0030*/ 	.short	0x0013
        /*0032*/ 	.short	0x0080
        /*0034*/ 	.byte	0x00, 0xf0, 0x11, 0x00


	//----- nvinfo : EIATTR_KPARAM_INFO
	.align		4
.L_27691:
        /*0038*/ 	.byte	0x04, 0x17
        /*003a*/ 	.short	(.L_27693 - .L_27692)
.L_27692:
        /*003c*/ 	.word	0x00000000
        /*0040*/ 	.short	0x0012
        /*0042*/ 	.short	0x007c
        /*0044*/ 	.byte	0x00, 0xf0, 0x11, 0x00


	//----- nvinfo : EIATTR_KPARAM_INFO
	.align		4
.L_27693:
        /*0048*/ 	.byte	0x04, 0x17
        /*004a*/ 	.short	(.L_27695 - .L_27694)
.L_27694:
        /*004c*/ 	.word	0x00000000
        /*0050*/ 	.short	0x0011
        /*0052*/ 	.short	0x0078
        /*0054*/ 	.byte	0x00, 0xf0, 0x11, 0x00


	//----- nvinfo : EIATTR_KPARAM_INFO
	.align		4
.L_27695:
        /*0058*/ 	.byte	0x04, 0x17
        /*005a*/ 	.short	(.L_27697 - .L_27696)
.L_27696:
        /*005c*/ 	.word	0x00000000
        /*0060*/ 	.short	0x0010
        /*0062*/ 	.short	0x0070
        /*0064*/ 	.byte	0x00, 0xf5, 0x21, 0x00


	//----- nvinfo : EIATTR_KPARAM_INFO
	.align		4
.L_27697:
        /*0068*/ 	.byte	0x04, 0x17
        /*006a*/ 	.short	(.L_27699 - .L_27698)
.L_27698:
        /*006c*/ 	.word	0x00000000
        /*0070*/ 	.short	0x000f
        /*0072*/ 	.short	0x0068
        /*0074*/ 	.byte	0x00, 0xf5, 0x21, 0x00


	//----- nvinfo : EIATTR_KPARAM_INFO
	.align		4
.L_27699:
        /*0078*/ 	.byte	0x04, 0x17
        /*007a*/ 	.short	(.L_27701 - .L_27700)
.L_27700:
        /*007c*/ 	.word	0x00000000
        /*0080*/ 	.short	0x000e
        /*0082*/ 	.short	0x0060
        /*0084*/ 	.byte	0x00, 0xf0, 0x11, 0x00


	//----- nvinfo : EIATTR_KPARAM_INFO
	.align		4
.L_27701:
        /*0088*/ 	.byte	0x04, 0x17
        /*008a*/ 	.short	(.L_27703 - .L_27702)
.L_27702:
        /*008c*/ 	.word	0x00000000
        /*0090*/ 	.short	0x000d
        /*0092*/ 	.short	0x005c
        /*0094*/ 	.byte	0x00, 0xf0, 0x11, 0x00


	//----- nvinfo : EIATTR_KPARAM_INFO
	.align		4
.L_27703:
        /*0098*/ 	.byte	0x04, 0x17
        /*009a*/ 	.short	(.L_27705 - .L_27704)
.L_27704:
        /*009c*/ 	.word	0x00000000
        /*00a0*/ 	.short	0x000c
        /*00a2*/ 	.short	0x0058
        /*00a4*/ 	.byte	0x00, 0xf0, 0x11, 0x00


	//----- nvinfo : EIATTR_KPARAM_INFO
	.align		4
.L_27705:
        /*00a8*/ 	.byte	0x04, 0x17
        /*00aa*/ 	.short	(.L_27707 - .L_27706)
.L_27706:
        /*00ac*/ 	.word	0x00000000
        /*00b0*/ 	.short	0x000b
        /*00b2*/ 	.short	0x0050
        /*00b4*/ 	.byte	0x00, 0xf5, 0x21, 0x00


	//----- nvinfo : EIATTR_KPARAM_INFO
	.align		4
.L_27707:
        /*00b8*/ 	.byte	0x04, 0x17
        /*00ba*/ 	.short	(.L_27709 - .L_27708)
.L_27708:
        /*00bc*/ 	.word	0x00000000
        /*00c0*/ 	.short	0x000a
        /*00c2*/ 	.short	0x0048
        /*00c4*/ 	.byte	0x00, 0xf0, 0x11, 0x00


	//----- nvinfo : EIATTR_KPARAM_INFO
	.align		4
.L_27709:
        /*00c8*/ 	.byte	0x04, 0x17
        /*00ca*/ 	.short	(.L_27711 - .L_27710)
.L_27710:
        /*00cc*/ 	.word	0x00000000
        /*00d0*/ 	.short	0x0009
        /*00d2*/ 	.short	0x0040
        /*00d4*/ 	.byte	0x00, 0xf5, 0x21, 0x00


	//----- nvinfo : EIATTR_KPARAM_INFO
	.align		4
.L_27711:
        /*00d8*/ 	.byte	0x04, 0x17
        /*00da*/ 	.short	(.L_27713 - .L_27712)
.L_27712:
        /*00dc*/ 	.word	0x00000000
        /*00e0*/ 	.short	0x0008
        /*00e2*/ 	.short	0x0038
        /*00e4*/ 	.byte	0x00, 0xf5, 0x21, 0x00


	//----- nvinfo : EIATTR_KPARAM_INFO
	.align		4
.L_27713:
        /*00e8*/ 	.byte	0x04, 0x17
        /*00ea*/ 	.short	(.L_27715 - .L_27714)
.L_27714:
        /*00ec*/ 	.word	0x00000000
        /*00f0*/ 	.short	0x0007
        /*00f2*/ 	.short	0x0034
        /*00f4*/ 	.byte	0x00, 0xf0, 0x11, 0x00


	//----- nvinfo : EIATTR_KPARAM_INFO
	.align		4
.L_27715:
        /*00f8*/ 	.byte	0x04, 0x17
        /*00fa*/ 	.short	(.L_27717 - .L_27716)
.L_27716:
        /*00fc*/ 	.word	0x00000000
        /*0100*/ 	.short	0x0006
        /*0102*/ 	.short	0x0030
        /*0104*/ 	.byte	0x00, 0xf0, 0x11, 0x00


	//----- nvinfo : EIATTR_KPARAM_INFO
	.align		4
.L_27717:
        /*0108*/ 	.byte	0x04, 0x17
        /*010a*/ 	.short	(.L_27719 - .L_27718)
.L_27718:
        /*010c*/ 	.word	0x00000000
        /*0110*/ 	.short	0x0005
        /*0112*/ 	.short	0x0028
        /*0114*/ 	.byte	0x00, 0xf5, 0x21, 0x00


	//----- nvinfo : EIATTR_KPARAM_INFO
	.align		4
.L_27719:
        /*0118*/ 	.byte	0x04, 0x17
        /*011a*/ 	.short	(.L_27721 - .L_27720)
.L_27720:
        /*011c*/ 	.word	0x00000000
        /*0120*/ 	.short	0x0004
        /*0122*/ 	.short	0x0020
        /*0124*/ 	.byte	0x00, 0xf5, 0x21, 0x00


	//----- nvinfo : EIATTR_KPARAM_INFO
	.align		4
.L_27721:
        /*0128*/ 	.byte	0x04, 0x17
        /*012a*/ 	.short	(.L_27723 - .L_27722)
.L_27722:
        /*012c*/ 	.word	0x00000000
        /*0130*/ 	.short	0x0003
        /*0132*/ 	.short	0x0018
        /*0134*/ 	.byte	0x00, 0xf5, 0x21, 0x00


	//----- nvinfo : EIATTR_KPARAM_INFO
	.align		4
.L_27723:
        /*0138*/ 	.byte	0x04, 0x17
        /*013a*/ 	.short	(.L_27725 - .L_27724)
.L_27724:
        /*013c*/ 	.word	0x00000000
        /*0140*/ 	.short	0x0002
        /*0142*/ 	.short	0x0010
        /*0144*/ 	.byte	0x00, 0xf5, 0x21, 0x00


	//----- nvinfo : EIATTR_KPARAM_INFO
	.align		4
.L_27725:
        /*0148*/ 	.byte	0x04, 0x17
        /*014a*/ 	.short	(.L_27727 - .L_27726)
.L_27726:
        /*014c*/ 	.word	0x00000000
        /*0150*/ 	.short	0x0001
        /*0152*/ 	.short	0x0008
        /*0154*/ 	.byte	0x00, 0xf5, 0x21, 0x00


	//----- nvinfo : EIATTR_KPARAM_INFO
	.align		4
.L_27727:
        /*0158*/ 	.byte	0x04, 0x17
        /*015a*/ 	.short	(.L_27729 - .L_27728)
.L_27728:
        /*015c*/ 	.word	0x00000000
        /*0160*/ 	.short	0x0000
        /*0162*/ 	.short	0x0000
        /*0164*/ 	.byte	0x00, 0xf5, 0x21, 0x00


	//----- nvinfo : EIATTR_SPARSE_MMA_MASK
	.align		4
.L_27729:
        /*0168*/ 	.byte	0x03, 0x50
        /*016a*/ 	.short	0x0000


	//----- nvinfo : EIATTR_MAXREG_COUNT
	.align		4
        /*016c*/ 	.byte	0x03, 0x1b
        /*016e*/ 	.short	0x00ff


	//----- nvinfo : EIATTR_NUM_BARRIERS
	.align		4
        /*0170*/ 	.byte	0x02, 0x4c
        /*0172*/ 	.byte	0x01
	.zero		1


	//----- nvinfo : EIATTR_MERCURY_ISA_VERSION
	.align		4
        /*0174*/ 	.byte	0x03, 0x5f
        /*0176*/ 	.short	0x0101


	//----- nvinfo : EIATTR_COOP_GROUP_MASK_REGIDS
	.align		4
        /*0178*/ 	.byte	0x04, 0x29
        /*017a*/ 	.short	(.L_27731 - .L_27730)


	//   ....[0]....
.L_27730:
        /*017c*/ 	.word	0xffffffff


	//   ....[1]....
        /*0180*/ 	.word	0xffffffff


	//   ....[2]....
        /*0184*/ 	.word	0xffffffff


	//   ....[3]....
        /*0188*/ 	.word	0xffffffff


	//   ....[4]....
        /*018c*/ 	.word	0xffffffff


	//   ....[5]....
        /*0190*/ 	.word	0xffffffff


	//   ....[6]....
        /*0194*/ 	.word	0xffffffff


	//   ....[7]....
        /*0198*/ 	.word	0xffffffff


	//   ....[8]....
        /*019c*/ 	.word	0xffffffff


	//   ....[9]....
        /*01a0*/ 	.word	0xffffffff


	//   ....[10]....
        /*01a4*/ 	.word	0xffffffff


	//   ....[11]....
        /*01a8*/ 	.word	0xffffffff


	//   ....[12]....
        /*01ac*/ 	.word	0xffffffff


	//   ....[13]....
        /*01b0*/ 	.word	0xffffffff


	//   ....[14]....
        /*01b4*/ 	.word	0xffffffff


	//   ....[15]....
        /*01b8*/ 	.word	0xffffffff


	//   ....[16]....
        /*01bc*/ 	.word	0xffffffff


	//   ....[17]....
        /*01c0*/ 	.word	0xffffffff


	//   ....[18]....
        /*01c4*/ 	.word	0xffffffff


	//   ....[19]....
        /*01c8*/ 	.word	0xffffffff


	//   ....[20]....
        /*01cc*/ 	.word	0xffffffff


	//   ....[21]....
        /*01d0*/ 	.word	0xffffffff


	//   ....[22]....
        /*01d4*/ 	.word	0xffffffff


	//   ....[23]....
        /*01d8*/ 	.word	0xffffffff


	//   ....[24]....
        /*01dc*/ 	.word	0xffffffff


	//   ....[25]....
        /*01e0*/ 	.word	0xffffffff


	//   ....[26]....
        /*01e4*/ 	.word	0xffffffff


	//   ....[27]....
        /*01e8*/ 	.word	0xffffffff


	//   ....[28]....
        /*01ec*/ 	.word	0x05000009


	//   ....[29]....
        /*01f0*/ 	.word	0x05000009


	//   ....[30]....
        /*01f4*/ 	.word	0x05000009


	//   ....[31]....
        /*01f8*/ 	.word	0x05000009


	//   ....[32]....
        /*01fc*/ 	.word	0x05000009


	//----- nvinfo : EIATTR_COOP_GROUP_INSTR_OFFSETS
	.align		4
.L_27731:
        /*0200*/ 	.byte	0x04, 0x28
        /*0202*/ 	.short	(.L_27733 - .L_27732)


	//   ....[0]....
.L_27732:
        /*0204*/ 	.word	0x00001ea0


	//   ....[1]....
        /*0208*/ 	.word	0x000020e0


	//   ....[2]....
        /*020c*/ 	.word	0x00002100


	//   ....[3]....
        /*0210*/ 	.word	0x00002120


	//   ....[4]....
        /*0214*/ 	.word	0x00002140


	//   ....[5]....
        /*0218*/ 	.word	0x00002240


	//   ....[6]....
        /*021c*/ 	.word	0x00002260


	//   ....[7]....
        /*0220*/ 	.word	0x00002290


	//   ....[8]....
        /*0224*/ 	.word	0x000030d0


	//   ....[9]....
        /*0228*/ 	.word	0x00003110


	//   ....[10]....
        /*022c*/ 	.word	0x00003130


	//   ....[11]....
        /*0230*/ 	.word	0x00003150


	//   ....[12]....
        /*0234*/ 	.word	0x00003170


	//   ....[13]....
        /*0238*/ 	.word	0x000031c0


	//   ....[14]....
        /*023c*/ 	.word	0x000031e0


	//   ....[15]....
        /*0240*/ 	.word	0x00003200


	//   ....[16]....
        /*0244*/ 	.word	0x00006020


	//   ....[17]....
        /*0248*/ 	.word	0x00006060


	//   ....[18]....
        /*024c*/ 	.word	0x000060a0


	//   ....[19]....
        /*0250*/ 	.word	0x000060e0


	//   ....[20]....
        /*0254*/ 	.word	0x00006110


	//   ....[21]....
        /*0258*/ 	.word	0x00006120


	//   ....[22]....
        /*025c*/ 	.word	0x00006130


	//   ....[23]....
        /*0260*/ 	.word	0x00006170


	//   ....[24]....
        /*0264*/ 	.word	0x000061b0


	//   ....[25]....
        /*0268*/ 	.word	0x000061f0


	//   ....[26]....
        /*026c*/ 	.word	0x00006210


	//   ....[27]....
        /*0270*/ 	.word	0x00006230


	//   ....[28]....
        /*0274*/ 	.word	0x00006b00


	//   ....[29]....
        /*0278*/ 	.word	0x00006bb0


	//   ....[30]....
        /*027c*/ 	.word	0x00006c40


	//   ....[31]....
        /*0280*/ 	.word	0x00006cb0


	//   ....[32]....
        /*0284*/ 	.word	0x00006d20


	//----- nvinfo : EIATTR_VRC_CTA_INIT_COUNT
	.align		4
.L_27733:
        /*0288*/ 	.byte	0x02, 0x4a
	.zero		1
	.zero		1


	//----- nvinfo : EIATTR_EXIT_INSTR_OFFSETS
	.align		4
        /*028c*/ 	.byte	0x04, 0x1c
        /*028e*/ 	.short	(.L_27735 - .L_27734)


	//   ....[0]....
.L_27734:
        /*0290*/ 	.word	0x000000d0


	//   ....[1]....
        /*0294*/ 	.word	0x00006830


	//   ....[2]....
        /*0298*/ 	.word	0x00006860


	//   ....[3]....
        /*029c*/ 	.word	0x00006a90


	//----- nvinfo : EIATTR_CRS_STACK_SIZE
	.align		4
.L_27735:
        /*02a0*/ 	.byte	0x04, 0x1e
        /*02a2*/ 	.short	(.L_27737 - .L_27736)
.L_27736:
        /*02a4*/ 	.word	0x00000000


	//----- nvinfo : EIATTR_CBANK_PARAM_SIZE
	.align		4
.L_27737:
        /*02a8*/ 	.byte	0x03, 0x19
        /*02aa*/ 	.short	0x008c


	//----- nvinfo : EIATTR_PARAM_CBANK
	.align		4
        /*02ac*/ 	.byte	0x04, 0x0a
        /*02ae*/ 	.short	(.L_27739 - .L_27738)
	.align		4
.L_27738:
        /*02b0*/ 	.word	index@(.nv.constant0._ZN4vllm25paged_attention_v2_kernelIttLi192ELi16ELi128ELNS_18Fp8KVCacheDataTypeE0ELb0ELi512EEEvPfS2_PT_PKS3_PKT0_S9_ifPKiSB_iPKfiiiSD_SD_iiiii)
        /*02b4*/ 	.short	0x0380
        /*02b6*/ 	.short	0x008c


	//----- nvinfo : EIATTR_SW_WAR
	.align		4
.L_27739:
        /*02b8*/ 	.byte	0x04, 0x36
        /*02ba*/ 	.short	(.L_27741 - .L_27740)
.L_27740:
        /*02bc*/ 	.word	0x00000008
.L_27741:


//--------------------- .nv.info._ZN4vllm25paged_attention_v2_kernelIttLi128ELi16ELi128ELNS_18Fp8KVCacheDataTypeE0ELb0ELi512EEEvPfS2_PT_PKS3_PKT0_S9_ifPKiSB_iPKfiiiSD_SD_iiiii --------------------------
	.section	.nv.info._ZN4vllm25paged_attention_v2_kernelIttLi128ELi16ELi128ELNS_18Fp8KVCacheDataTypeE0ELb0ELi512EEEvPfS2_PT_PKS3_PKT0_S9_ifPKiSB_iPKfiiiSD_SD_iiiii,"",@"SHT_CUDA_INFO"
	.sectionflags	@""
	.align	4


	//----- nvinfo : EIATTR_CUDA_API_VERSION
	.align		4
        /*0000*/ 	.byte	0x04, 0x37
        /*0002*/ 	.short	(.L_27743 - .L_27742)
.L_27742:
        /*0004*/ 	.word	0x00000082


	//----- nvinfo : EIATTR_KPARAM_INFO
	.align		4
.L_27743:
        /*0008*/ 	.byte	0x04, 0x17
        /*000a*/ 	.short	(.L_27745 - .L_27744)
.L_27744:
        /*000c*/ 	.word	0x00000000
        /*0010*/ 	.short	0x0015
        /*0012*/ 	.short	0x0088
        /*0014*/ 	.byte	0x00, 0xf0, 0x11, 0x00


	//----- nvinfo : EIATTR_KPARAM_INFO
	.align		4
.L_27745:
        /*0018*/ 	.byte	0x04, 0x17
        /*001a*/ 	.short	(.L_27747 - .L_27746)
.L_27746:
        /*001c*/ 	.word	0x00000000
        /*0020*/ 	.short	0x0014
        /*0022*/ 	.short	0x0084
        /*0024*/ 	.byte	0x00, 0xf0, 0x11, 0x00


	//----- nvinfo : EIATTR_KPARAM_INFO
	.align		4
.L_27747:
        /*0028*/ 	.byte	0x04, 0x17
        /*002a*/ 	.short	(.L_27749 - .L_27748)
.L_27748:
        /*002c*/ 	.word	0x00000000
        /*0030*/ 	.short	0x0013
        /*0032*/ 	.short	0x0080
        /*0034*/ 	.byte	0x00, 0xf0, 0x11, 0x00


	//----- nvinfo : EIATTR_KPARAM_INFO
	.align		4
.L_27749:
        /*0038*/ 	.byte	0x04, 0x17
        /*003a*/ 	.short	(.L_27751 - .L_27750)
.L_27750:
        /*003c*/ 	.word	0x00000000
        /*0040*/ 	.short	0x0012
        /*0042*/ 	.short	0x007c
        /*0044*/ 	.byte	0x00, 0xf0, 0x11, 0x00


	//----- nvinfo : EIATTR_KPARAM_INFO
	.align		4
.L_27751:
        /*0048*/ 	.byte	0x04, 0x17
        /*004a*/ 	.short	(.L_27753 - .L_27752)
.L_27752:
        /*004c*/ 	.word	0x00000000
        /*0050*/ 	.short	0x0011
        /*0052*/ 	.short	0x0078
        /*0054*/ 	.byte	0x00, 0xf0, 0x11, 0x00


	//----- nvinfo : EIATTR_KPARAM_INFO
	.align		4
.L_27753:
        /*0058*/ 	.byte	0x04, 0x17
        /*005a*/ 	.short	(.L_27755 - .L_27754)
.L_27754:
        /*005c*/ 	.word	0x00000000
        /*0060*/ 	.short	0x0010
        /*0062*/ 	.short	0x0070
        /*0064*/ 	.byte	0x00, 0xf5, 0x21, 0x00


	//----- nvinfo : EIATTR_KPARAM_INFO
	.align		4
.L_27755:
        /*0068*/ 	.byte	0x04, 0x17
        /*006a*/ 	.short	(.L_27757 - .L_27756)
.L_27756:
        /*006c*/ 	.word	0x00000000
        /*0070*/ 	.short	0x000f
        /*0072*/ 	.short	0x0068
        /*0074*/ 	.byte	0x00, 0xf5, 0x21, 0x00


	//----- nvinfo : EIATTR_KPARAM_INFO
	.align		4
.L_27757:
        /*0078*/ 	.byte	0x04, 0x17
        /*007a*/ 	.short	(.L_27759 - .L_27758)
.L_27758:
        /*007c*/ 	.word	0x00000000
        /*0080*/ 	.short	0x000e
        /*0082*/ 	.short	0x0060
        /*0084*/ 	.byte	0x00, 0xf0, 0x11, 0x00


	//----- nvinfo : EIATTR_KPARAM_INFO
	.align		4
.L_27759:
        /*0088*/ 	.byte	0x04, 0x17
        /*008a*/ 	.short	(.L_27761 - .L_27760)
.L_27760:
        /*008c*/ 	.word	0x00000000
        /*0090*/ 	.short	0x000d
        /*0092*/ 	.short	0x005c
        /*0094*/ 	.byte	0x00, 0xf0, 0x11, 0x00


	//----- nvinfo : EIATTR_KPARAM_INFO
	.align		4
.L_27761:
        /*0098*/ 	.byte	0x04, 0x17
        /*009a*/ 	.short	(.L_27763 - .L_27762)
.L_27762:
        /*009c*/ 	.word	0x00000000
        /*00a0*/ 	.short	0x000c
        /*00a2*/ 	.short	0x0058
        /*00a4*/ 	.byte	0x00, 0xf0, 0x11, 0x00


	//----- nvinfo : EIATTR_KPARAM_INFO
	.align		4
.L_27763:
        /*00a8*/ 	.byte	0x04, 0x17
        /*00aa*/ 	.short	(.L_27765 - .L_27764)
.L_27764:
        /*00ac*/ 	.word	0x00000000
        /*00b0*/ 	.short	0x000b
        /*00b2*/ 	.short	0x0050
        /*00b4*/ 	.byte	0x00, 0xf5, 0x21, 0x00


	//----- nvinfo : EIATTR_KPARAM_INFO
	.align		4
.L_27765:
        /*00b8*/ 	.byte	0x04, 0x17
        /*00ba*/ 	.short	(.L_27767 - .L_27766)
.L_27766:
        /*00bc*/ 	.word	0x00000000
        /*00c0*/ 	.short	0x000a
        /*00c2*/ 	.short	0x0048
        /*00c4*/ 	.byte	0x00, 0xf0, 0x11, 0x00


	//----- nvinfo : EIATTR_KPARAM_INFO
	.align		4
.L_27767:
        /*00c8*/ 	.byte	0x04, 0x17
        /*00ca*/ 	.short	(.L_27769 - .L_27768)
.L_27768:
        /*00cc*/ 	.word	0x00000000
        /*00d0*/ 	.short	0x0009
        /*00d2*/ 	.short	0x0040
        /*00d4*/ 	.byte	0x00, 0xf5, 0x21, 0x00


	//----- nvinfo : EIATTR_KPARAM_INFO
	.align		4
.L_27769:
        /*00d8*/ 	.byte	0x04, 0x17
        /*00da*/ 	.short	(.L_27771 - .L_27770)
.L_27770:
        /*00dc*/ 	.word	0x00000000
        /*00e0*/ 	.short	0x0008
        /*00e2*/ 	.short	0x0038
        /*00e4*/ 	.byte	0x00, 0xf5, 0x21, 0x00


	//----- nvinfo : EIATTR_KPARAM_INFO
	.align		4
.L_27771:
        /*00e8*/ 	.byte	0x04, 0x17
        /*00ea*/ 	.short	(.L_27773 - .L_27772)
.L_27772:
        /*00ec*/ 	.word	0x00000000
        /*00f0*/ 	.short	0x0007
        /*00f2*/ 	.short	0x0034
        /*00f4*/ 	.byte	0x00, 0xf0, 0x11, 0x00


	//----- nvinfo : EIATTR_KPARAM_INFO
	.align		4
.L_27773:
        /*00f8*/ 	.byte	0x04, 0x17
        /*00fa*/ 	.short	(.L_27775 - .L_27774)
.L_27774:
        /*00fc*/ 	.word	0x00000000
        /*0100*/ 	.short	0x0006
        /*0102*/ 	.short	0x0030
        /*0104*/ 	.byte	0x00, 0xf0, 0x11, 0x00


	//----- nvinfo : EIATTR_KPARAM_INFO
	.align		4
.L_27775:
        /*0108*/ 	.byte	0x04, 0x17
        /*010a*/ 	.short	(.L_27777 - .L_27776)
.L_27776:
        /*010c*/ 	.word	0x00000000
        /*0110*/ 	.short	0x0005
        /*0112*/ 	.short	0x0028
        /*0114*/ 	.byte	0x00, 0xf5, 0x21, 0x00


	//----- nvinfo : EIATTR_KPARAM_INFO
	.align		4
.L_27777:
        /*0118*/ 	.byte	0x04, 0x17
        /*011a*/ 	.short	(.L_27779 - .L_27778)
.L_27778:
        /*011c*/ 	.word	0x00000000
        /*0120*/ 	.short	0x0004
        /*0122*/ 	.short	0x0020
        /*0124*/ 	.byte	0x00, 0xf5, 0x21, 0x00


	//----- nvinfo : EIATTR_KPARAM_INFO
	.align		4
.L_27779:
        /*0128*/ 	.byte	0x04, 0x17
        /*012a*/ 	.short	(.L_27781 - .L_27780)
.L_27780:
        /*012c*/ 	.word	0x00000000
        /*0130*/ 	.short	0x0003
        /*0132*/ 	.short	0x0018
        /*0134*/ 	.byte	0x00, 0xf5, 0x21, 0x00


	//----- nvinfo : EIATTR_KPARAM_INFO
	.align		4
.L_27781:
        /*0138*/ 	.byte	0x04, 0x17
        /*013a*/ 	.short	(.L_27783 - .L_27782)
.L_27782:
        /*013c*/ 	.word	0x00000000
        /*0140*/ 	.short	0x0002
        /*0142*/ 	.short	0x0010
        /*0144*/ 	.byte	0x00, 0xf5, 0x21, 0x00


	//----- nvinfo : EIATTR_KPARAM_INFO
	.align		4
.L_27783:
        /*0148*/ 	.byte	0x04, 0x17
        /*014a*/ 	.short	(.L_27785 - .L_27784)
.L_27784:
        /*014c*/ 	.word	0x00000000
        /*0150*/ 	.short	0x0001
        /*0152*/ 	.short	0x0008
        /*0154*/ 	.byte	0x00, 0xf5, 0x21, 0x00


	//----- nvinfo : EIATTR_KPARAM_INFO
	.align		4
.L_27785:
        /*0158*/ 	.byte	0x04, 0x17
        /*015a*/ 	.short	(.L_27787 - .L_27786)
.L_27786:
        /*015c*/ 	.word	0x00000000
        /*0160*/ 	.short	0x0000
        /*0162*/ 	.short	0x0000
        /*0164*/ 	.byte	0x00, 0xf5, 0x21, 0x00


	//----- nvinfo : EIATTR_SPARSE_MMA_MASK
	.align		4
.L_27787:
        /*0168*/ 	.byte	0x03, 0x50
        /*016a*/ 	.short	0x0000


	//----- nvinfo : EIATTR_MAXREG_COUNT
	.align		4
        /*016c*/ 	.byte	0x03, 0x1b
        /*016e*/ 	.short	0x00ff


	//----- nvinfo : EIATTR_NUM_BARRIERS
	.align		4
        /*0170*/ 	.byte	0x02, 0x4c
        /*0172*/ 	.byte	0x01
	.zero		1


	//----- nvinfo : EIATTR_MERCURY_ISA_VERSION
	.align		4
        /*0174*/ 	.byte	0x03, 0x5f
        /*0176*/ 	.short	0x0101


	//----- nvinfo : EIATTR_COOP_GROUP_MASK_REGIDS
	.align		4
        /*0178*/ 	.byte	0x04, 0x29
        /*017a*/ 	.short	(.L_27789 - .L_27788)


	//   ....[0]....
.L_27788:
        /*017c*/ 	.word	0xffffffff


	//   ....[1]....
        /*0180*/ 	.word	0xffffffff


	//   ....[2]....
        /*0184*/ 	.word	0xffffffff


	//   ....[3]....
        /*0188*/ 	.word	0xffffffff


	//   ....[4]....
        /*018c*/ 	.word	0xffffffff


	//   ....[5]....
        /*0190*/ 	.word	0xffffffff


	//   ....[6]....
        /*0194*/ 	.word	0xffffffff


	//   ....[7]....
        /*0198*/ 	.word	0xffffffff


	//   ....[8]....
        /*019c*/ 	.word	0xffffffff


	//   ....[9]....
        /*01a0*/ 	.word	0xffffffff


	//   ....[10]....
        /*01a4*/ 	.word	0xffffffff


	//   ....[11]....
        /*01a8*/ 	.word	0xffffffff


	//   ....[12]....
        /*01ac*/ 	.word	0xffffffff


	//   ....[13]....
        /*01b0*/ 	.word	0xffffffff


	//   ....[14]....
        /*01b4*/ 	.word	0xffffffff


	//   ....[15]....
        /*01b8*/ 	.word	0xffffffff


	//   ....[16]....
        /*01bc*/ 	.word	0xffffffff


	//   ....[17]....
        /*01c0*/ 	.word	0xffffffff


	//   ....[18]....
        /*01c4*/ 	.word	0xffffffff


	//   ....[19]....
        /*01c8*/ 	.word	0xffffffff


	//   ....[20]....
        /*01cc*/ 	.word	0xffffffff


	//   ....[21]....
        /*01d0*/ 	.word	0xffffffff


	//   ....[22]....
        /*01d4*/ 	.word	0xffffffff


	//   ....[23]....
        /*01d8*/ 	.word	0xffffffff


	//   ....[24]....
        /*01dc*/ 	.word	0x0500000e


	//   ....[25]....
        /*01e0*/ 	.word	0x0500000e


	//   ....[26]....
        /*01e4*/ 	.word	0x0500000e


	//   ....[27]....
        /*01e8*/ 	.word	0x0500000e


	//   ....[28]....
        /*01ec*/ 	.word	0x0500000e


	//----- nvinfo : EIATTR_COOP_GROUP_INSTR_OFFSETS
	.align		4
.L_27789:
        /*01f0*/ 	.byte	0x04, 0x28
        /*01f2*/ 	.short	(.L_27791 - .L_27790)


	//   ....[0]....
.L_27790:
        /*01f4*/ 	.word	0x00001800


	//   ....[1]....
        /*01f8*/ 	.word	0x00001a90


	//   ....[2]....
        /*01fc*/ 	.word	0x00001ab0


	//   ....[3]....
        /*0200*/ 	.word	0x00001ad0


	//   ....[4]....
        /*0204*/ 	.word	0x00001af0


	//   ....[5]....
        /*0208*/ 	.word	0x00001be0


	//   ....[6]....
        /*020c*/ 	.word	0x00001c10


	//   ....[7]....
        /*0210*/ 	.word	0x00001c30


	//   ....[8]....
        /*0214*/ 	.word	0x00002a70


	//   ....[9]....
        /*0218*/ 	.word	0x00002aa0


	//   ....[10]....
        /*021c*/ 	.word	0x00002ac0


	//   ....[11]....
        /*0220*/ 	.word	0x00002ae0


	//   ....[12]....
        /*0224*/ 	.word	0x00002b00


	//   ....[13]....
        /*0228*/ 	.word	0x00002b50


	//   ....[14]....
        /*022c*/ 	.word	0x00002b70


	//   ....[15]....
        /*0230*/ 	.word	0x00002b90


	//   ....[16]....
        /*0234*/ 	.word	0x00004f20


	//   ....[17]....
        /*0238*/ 	.word	0x00004f50


	//   ....[18]....
        /*023c*/ 	.word	0x00004f80


	//   ....[19]....
        /*0240*/ 	.word	0x00004fa0


	//   ....[20]....
        /*0244*/ 	.word	0x00004fb0


	//   ....[21]....
        /*0248*/ 	.word	0x00004fc0


	//   ....[22]....
        /*024c*/ 	.word	0x00004fd0


	//   ....[23]....
        /*0250*/ 	.word	0x00005000


	//   ....[24]....
        /*0254*/ 	.word	0x000057d0


	//   ....[25]....
        /*0258*/ 	.word	0x00005880


	//   ....[26]....
        /*025c*/ 	.word	0x00005910


	//   ....[27]....
        /*0260*/ 	.word	0x00005980


	//   ....[28]....
        /*0264*/ 	.word	0x000059f0


	//----- nvinfo : EIATTR_VRC_CTA_INIT_COUNT
	.align		4
.L_27791:
        /*0268*/ 	.byte	0x02, 0x4a
	.zero		1
	.zero		1


	//----- nvinfo : EIATTR_EXIT_INSTR_OFFSETS
	.align		4
        /*026c*/ 	.byte	0x04, 0x1c
        /*026e*/ 	.short	(.L_27793 - .L_27792)


	//   ....[0]....
.L_27792:
        /*0270*/ 	.word	0x000000d0


	//   ....[1]....
        /*0274*/ 	.word	0x00005590


	//   ....[2]....
        /*0278*/ 	.word	0x000055c0


	//   ....[3]....
        /*027c*/ 	.word	0x00005760


	//----- nvinfo : EIATTR_CRS_STACK_SIZE
	.align		4
.L_27793:
        /*0280*/ 	.byte	0x04, 0x1e
        /*0282*/ 	.short	(.L_27795 - .L_27794)
.L_27794:
        /*0284*/ 	.word	0x00000000


	//----- nvinfo : EIATTR_CBANK_PARAM_SIZE
	.align		4
.L_27795:
        /*0288*/ 	.byte	0x03, 0x19
        /*028a*/ 	.short	0x008c


	//----- nvinfo : EIATTR_PARAM_CBANK
	.align		4
        /*028c*/ 	.byte	0x04, 0x0a
        /*028e*/ 	.short	(.L_27797 - .L_27796)
	.align		4
.L_27796:
        /*0290*/ 	.word	index@(.nv.constant0._ZN4vllm25paged_attention_v2_kernelIttLi128ELi16ELi128ELNS_18Fp8KVCacheDataTypeE0ELb0ELi512EEEvPfS2_PT_PKS3_PKT0_S9_ifPKiSB_iPKfiiiSD_SD_iiiii)
        /*0294*/ 	.short	0x0380
        /*0296*/ 	.short	0x008c


	//----- nvinfo : EIATTR_SW_WAR
	.align		4
.L_27797:
        /*0298*/ 	.byte	0x04, 0x36
        /*029a*/ 	.short	(.L_27799 - .L_27798)
.L_27798:
        /*029c*/ 	.word	0x00000008
.L_27799:


//--------------------- .nv.info._ZN4vllm25paged_attention_v2_kernelIttLi120ELi16ELi128ELNS_18Fp8KVCacheDataTypeE0ELb0ELi512EEEvPfS2_PT_PKS3_PKT0_S9_ifPKiSB_iPKfiiiSD_SD_iiiii --------------------------
	.section	.nv.info._ZN4vllm25paged_attention_v2_kernelIttLi120ELi16ELi128ELNS_18Fp8KVCacheDataTypeE0ELb0ELi512EEEvPfS2_PT_PKS3_PKT0_S9_ifPKiSB_iPKfiiiSD_SD_iiiii,"",@"SHT_CUDA_INFO"
	.sectionflags	@""
	.align	4


	//----- nvinfo : EIATTR_CUDA_API_VERSION
	.align		4
        /*0000*/ 	.byte	0x04, 0x37
        /*0002*/ 	.short	(.L_27801 - .L_27800)
.L_27800:
        /*0004*/ 	.word	0x00000082


	//----- nvinfo : EIATTR_KPARAM_INFO
	.align		4
.L_27801:
        /*0008*/ 	.byte	0x04, 0x17
        /*000a*/ 	.short	(.L_27803 - .L_27802)
.L_27802:
        /*000c*/ 	.word	0x00000000
        /*0010*/ 	.short	0x0015
        /*0012*/ 	.short	0x0088
        /*0014*/ 	.byte	0x00, 0xf0, 0x11, 0x00


	//----- nvinfo : EIATTR_KPARAM_INFO
	.align		4
.L_27803:
        /*0018*/ 	.byte	0x04, 0x17
        /*001a*/ 	.short	(.L_27805 - .L_27804)
.L_27804:
        /*001c*/ 	.word	0x00000000
        /*0020*/ 	.short	0x0014
        /*0022*/ 	.short	0x0084
        /*0024*/ 	.byte	0x00, 0xf0, 0x11, 0x00


	//----- nvinfo : EIATTR_KPARAM_INFO
	.align		4
.L_27805:
        /*0028*/ 	.byte	0x04, 0x17
        /*002a*/ 	.short	(.L_27807 - .L_27806)
.L_27806:
        /*002c*/ 	.word	0x00000000
        /*0030*/ 	.short	0x0013
        /*0032*/ 	.short	0x0080
        /*0034*/ 	.byte	0x00, 0xf0, 0x11, 0x00


	//----- nvinfo : EIATTR_KPARAM_INFO
	.align		4
.L_27807:
        /*0038*/ 	.byte	0x04, 0x17
        /*003a*/ 	.short	(.L_27809 - .L_27808)
.L_27808:
        /*003c*/ 	.word	0x00000000
        /*0040*/ 	.short	0x0012
        /*0042*/ 	.short	0x007c
        /*0044*/ 	.byte	0x00, 0xf0, 0x11, 0x00


	//----- nvinfo : EIATTR_KPARAM_INFO
	.align		4
.L_27809:
        /*0048*/ 	.byte	0x04, 0x17
        /*004a*/ 	.short	(.L_27811 - .L_27810)
.L_27810:
        /*004c*/ 	.word	0x00000000
        /*0050*/ 	.short	0x0011
        /*0052*/ 	.short	0x0078
        /*0054*/ 	.byte	0x00, 0xf0, 0x11, 0x00


	//----- nvinfo : EIATTR_KPARAM_INFO
	.align		4
.L_27811:
        /*0058*/ 	.byte	0x04, 0x17
        /*005a*/ 	.short	(.L_27813 - .L_27812)
.L_27812:
        /*005c*/ 	.word	0x00000000
        /*0060*/ 	.short	0x0010
        /*0062*/ 	.short	0x0070
        /*0064*/ 	.byte	0x00, 0xf5, 0x21, 0x00


	//----- nvinfo : EIATTR_KPARAM_INFO
	.align		4
.L_27813:
        /*0068*/ 	.byte	0x04, 0x17
        /*006a*/ 	.short	(.L_27815 - .L_27814)
.L_27814:
        /*006c*/ 	.word	0x00000000
        /*0070*/ 	.short	0x000f
        /*0072*/ 	.short	0x0068
        /*0074*/ 	.byte	0x00, 0xf5, 0x21, 0x00


	//----- nvinfo : EIATTR_KPARAM_INFO
	.align		4
.L_27815:
        /*0078*/ 	.byte	0x04, 0x17
        /*007a*/ 	.short	(.L_27817 - .L_27816)
.L_27816:
        /*007c*/ 	.word	0x00000000
        /*0080*/ 	.short	0x000e
        /*0082*/ 	.short	0x0060
        /*0084*/ 	.byte	0x00, 0xf0, 0x11, 0x00


	//----- nvinfo : EIATTR_KPARAM_INFO
	.align		4
.L_27817:
        /*0088*/ 	.byte	0x04, 0x17
        /*008a*/ 	.short	(.L_27819 - .L_27818)
.L_27818:
        /*008c*/ 	.word	0x00000000
        /*0090*/ 	.short	0x000d
        /*0092*/ 	.short	0x005c
        /*0094*/ 	.byte	0x00, 0xf0, 0x11, 0x00


	//----- nvinfo : EIATTR_KPARAM_INFO
	.align		4
.L_27819:
        /*0098*/ 	.byte	0x04, 0x17
        /*009a*/ 	.short	(.L_27821 - .L_27820)
.L_27820:
        /*009c*/ 	.word	0x00000000
        /*00a0*/ 	.short	0x000c
        /*00a2*/ 	.short	0x0058
        /*00a4*/ 	.byte	0x00, 0xf0, 0x11, 0x00


	//----- nvinfo : EIATTR_KPARAM_INFO
	.align		4
.L_27821:
        /*00a8*/ 	.byte	0x04, 0x17
        /*00aa*/ 	.short	(.L_27823 - .L_27822)
.L_27822:
        /*00ac*/ 	.word	0x00000000
        /*00b0*/ 	.short	0x000b
        /*00b2*/ 	.short	0x0050
        /*00b4*/ 	.byte	0x00, 0xf5, 0x21, 0x00


	//----- nvinfo : EIATTR_KPARAM_INFO
	.align		4
.L_27823:
        /*00b8*/ 	.byte	0x04, 0x17
        /*00ba*/ 	.short	(.L_27825 - .L_27824)
.L_27824:
        /*00bc*/ 	.word	0x00000000
        /*00c0*/ 	.short	0x000a
        /*00c2*/ 	.short	0x0048
        /*00c4*/ 	.byte	0x00, 0xf0, 0x11, 0x00


	//----- nvinfo : EIATTR_KPARAM_INFO
	.align		4
.L_27825:
        /*00c8*/ 	.byte	0x04, 0x17
        /*00ca*/ 	.short	(.L_27827 - .L_27826)
.L_27826:
        /*00cc*/ 	.word	0x00000000
        /*00d0*/ 	.short	0x0009
        /*00d2*/ 	.short	0x0040
        /*00d4*/ 	.byte	0x00, 0xf5, 0x21, 0x00


	//----- nvinfo : EIATTR_KPARAM_INFO
	.align		4
.L_27827:
        /*00d8*/ 	.byte	0x04, 0x17
        /*00da*/ 	.short	(.L_27829 - .L_27828)
.L_27828:
        /*00dc*/ 	.word	0x00000000
        /*00e0*/ 	.short	0x0008
        /*00e2*/ 	.short	0x0038
        /*00e4*/ 	.byte	0x00, 0xf5, 0x21, 0x00


	//----- nvinfo : EIATTR_KPARAM_INFO
	.align		4
.L_27829:
        /*00e8*/ 	.byte	0x04, 0x17
        /*00ea*/ 	.short	(.L_27831 - .L_27830)
.L_27830:
        /*00ec*/ 	.word	0x00000000
        /*00f0*/ 	.short	0x0007
        /*00f2*/ 	.short	0x0034
        /*00f4*/ 	.byte	0x00, 0xf0, 0x11, 0x00


	//----- nvinfo : EIATTR_KPARAM_INFO
	.align		4
.L_27831:
        /*00f8*/ 	.byte	0x04, 0x17
        /*00fa*/ 	.short	(.L_27833 - .L_27832)
.L_27832:
        /*00fc*/ 	.word	0x00000000
        /*0100*/ 	.short	0x0006
        /*0102*/ 	.short	0x0030
        /*0104*/ 	.byte	0x00, 0xf0, 0x11, 0x00


	//----- nvinfo : EIATTR_KPARAM_INFO
	.align		4
.L_27833:
        /*0108*/ 	.byte	0x04, 0x17
        /*010a*/ 	.short	(.L_27835 - .L_27834)
.L_27834:
        /*010c*/ 	.word	0x00000000
        /*0110*/ 	.short	0x0005
        /*0112*/ 	.short	0x0028
        /*0114*/ 	.byte	0x00, 0xf5, 0x21, 0x00


	//----- nvinfo : EIATTR_KPARAM_INFO
	.align		4
.L_27835:
        /*0118*/ 	.byte	0x04, 0x17
        /*011a*/ 	.short	(.L_27837 - .L_27836)
.L_27836:
        /*011c*/ 	.word	0x00000000
        /*0120*/ 	.short	0x0004
        /*0122*/ 	.short	0x0020
        /*0124*/ 	.byte	0x00, 0xf5, 0x21, 0x00


	//----- nvinfo : EIATTR_KPARAM_INFO
	.align		4
.L_27837:
        /*0128*/ 	.byte	0x04, 0x17
        /*012a*/ 	.short	(.L_27839 - .L_27838)
.L_27838:
        /*012c*/ 	.word	0x00000000
        /*0130*/ 	.short	0x0003
        /*0132*/ 	.short	0x0018
        /*0134*/ 	.byte	0x00, 0xf5, 0x21, 0x00


	//----- nvinfo : EIATTR_KPARAM_INFO
	.align		4
.L_27839:
        /*0138*/ 	.byte	0x04, 0x17
        /*013a*/ 	.short	(.L_27841 - .L_27840)
.L_27840:
        /*013c*/ 	.word	0x00000000
        /*0140*/ 	.short	0x0002
        /*0142*/ 	.short	0x0010
        /*0144*/ 	.byte	0x00, 0xf5, 0x21, 0x00


	//----- nvinfo : EIATTR_KPARAM_INFO
	.align		4
.L_27841:
        /*0148*/ 	.byte	0x04, 0x17
        /*014a*/ 	.short	(.L_27843 - .L_27842)
.L_27842:
        /*014c*/ 	.word	0x00000000
        /*0150*/ 	.short	0x0001
        /*0152*/ 	.short	0x0008
        /*0154*/ 	.byte	0x00, 0xf5, 0x21, 0x00


	//----- nvinfo : EIATTR_KPARAM_INFO
	.align		4
.L_27843:
        /*0158*/ 	.byte	0x04, 0x17
        /*015a*/ 	.short	(.L_27845 - .L_27844)
.L_27844:
        /*015c*/ 	.word	0x00000000
        /*0160*/ 	.short	0x0000
        /*0162*/ 	.short	0x0000
        /*0164*/ 	.byte	0x00, 0xf5, 0x21, 0x00


	//----- nvinfo : EIATTR_SPARSE_MMA_MASK
	.align		4
.L_27845:
        /*0168*/ 	.byte	0x03, 0x50
        /*016a*/ 	.short	0x0000


	//----- nvinfo : EIATTR_MAXREG_COUNT
	.align		4
        /*016c*/ 	.byte	0x03, 0x1b
        /*016e*/ 	.short	0x00ff


	//----- nvinfo : EIATTR_NUM_BARRIERS
	.align		4
        /*0170*/ 	.byte	0x02, 0x4c
        /*0172*/ 	.byte	0x01
	.zero		1


	//----- nvinfo : EIATTR_MERCURY_ISA_VERSION
	.align		4
        /*0174*/ 	.byte	0x03, 0x5f
        /*0176*/ 	.short	0x0101


	//----- nvinfo : EIATTR_COOP_GROUP_MASK_REGIDS
	.align		4
        /*0178*/ 	.byte	0x04, 0x29
        /*017a*/ 	.short	(.L_27847 - .L_27846)


	//   ....[0]....
.L_27846:
        /*017c*/ 	.word	0xffffffff


	//   ....[1]....
        /*0180*/ 	.word	0xffffffff


	//   ....[2]....
        /*0184*/ 	.word	0xffffffff


	//   ....[3]....
        /*0188*/ 	.word	0xffffffff


	//   ....[4]....
        /*018c*/ 	.word	0xffffffff


	//   ....[5]....
        /*0190*/ 	.word	0xffffffff


	//   ....[6]....
        /*0194*/ 	.word	0xffffffff


	//   ....[7]....
        /*0198*/ 	.word	0xffffffff


	//   ....[8]....
        /*019c*/ 	.word	0xffffffff


	//   ....[9]....
        /*01a0*/ 	.word	0xffffffff


	//   ....[10]....
        /*01a4*/ 	.word	0xffffffff


	//   ....[11]....
        /*01a8*/ 	.word	0xffffffff


	//   ....[12]....
        /*01ac*/ 	.word	0xffffffff


	//   ....[13]....
        /*01b0*/ 	.word	0xffffffff


	//   ....[14]....
        /*01b4*/ 	.word	0xffffffff


	//   ....[15]....
        /*01b8*/ 	.word	0xffffffff


	//   ....[16]....
        /*01bc*/ 	.word	0xffffffff


	//   ....[17]....
        /*01c0*/ 	.word	0xffffffff


	//   ....[18]....
        /*01c4*/ 	.word	0xffffffff


	//   ....[19]....
        /*01c8*/ 	.word	0xffffffff


	//   ....[20]....
        /*01cc*/ 	.word	0xffffffff


	//   ....[21]....
        /*01d0*/ 	.word	0xffffffff


	//   ....[22]....
        /*01d4*/ 	.word	0xffffffff


	//   ....[23]....
        /*01d8*/ 	.word	0xffffffff


	//   ....[24]....
        /*01dc*/ 	.word	0x0500000b


	//   ....[25]....
        /*01e0*/ 	.word	0x0500000b


	//   ....[26]....
        /*01e4*/ 	.word	0x0500000b


	//   ....[27]....
        /*01e8*/ 	.word	0x0500000b


	//   ....[28]....
        /*01ec*/ 	.word	0x0500000b


	//----- nvinfo : EIATTR_COOP_GROUP_INSTR_OFFSETS
	.align		4
.L_27847:
        /*01f0*/ 	.byte	0x04, 0x28
        /*01f2*/ 	.short	(.L_27849 - .L_27848)


	//   ....[0]....
.L_27848:
        /*01f4*/ 	.word	0x00001730


	//   ....[1]....
        /*01f8*/ 	.word	0x00001970


	//   ....[2]....
        /*01fc*/ 	.word	0x00001990


	//   ....[3]....
        /*0200*/ 	.word	0x000019b0


	//   ....[4]....
        /*0204*/ 	.word	0x000019d0


	//   ....[5]....
        /*0208*/ 	.word	0x00001ac0


	//   ....[6]....
        /*020c*/ 	.word	0x00001af0


	//   ....[7]....
        /*0210*/ 	.word	0x00001b10


	//   ....[8]....
        /*0214*/ 	.word	0x00002950


	//   ....[9]....
        /*0218*/ 	.word	0x00002980


	//   ....[10]....
        /*021c*/ 	.word	0x000029a0


	//   ....[11]....
        /*0220*/ 	.word	0x000029c0


	//   ....[12]....
        /*0224*/ 	.word	0x000029e0


	//   ....[13]....
        /*0228*/ 	.word	0x00002a30


	//   ....[14]....
        /*022c*/ 	.word	0x00002a50


	//   ....[15]....
        /*0230*/ 	.word	0x00002a70


	//   ....[16]....
        /*0234*/ 	.word	0x00005080


	//   ....[17]....
        /*0238*/ 	.word	0x000050c0


	//   ....[18]....
        /*023c*/ 	.word	0x000050e0


	//   ....[19]....
        /*0240*/ 	.word	0x000050f0


	//   ....[20]....
        /*0244*/ 	.word	0x00005100


	//   ....[21]....
        /*0248*/ 	.word	0x00005110


	//   ....[22]....
        /*024c*/ 	.word	0x00005120


	//   ....[23]....
        /*0250*/ 	.word	0x00005140


	//   ....[24]....
        /*0254*/ 	.word	0x00005b40


	//   ....[25]....
        /*0258*/ 	.word	0x00005bf0


	//   ....[26]....
        /*025c*/ 	.word	0x00005c80


	//   ....[27]....
        /*0260*/ 	.word	0x00005cf0


	//   ....[28]....
        /*0264*/ 	.word	0x00005d60


	//----- nvinfo : EIATTR_VRC_CTA_INIT_COUNT
	.align		4
.L_27849:
        /*0268*/ 	.byte	0x02, 0x4a
	.zero		1
	.zero		1


	//----- nvinfo : EIATTR_EXIT_INSTR_OFFSETS
	.align		4
        /*026c*/ 	.byte	0x04, 0x1c
        /*026e*/ 	.short	(.L_27851 - .L_27850)


	//   ....[0]....
.L_27850:
        /*0270*/ 	.word	0x000000d0


	//   ....[1]....
        /*0274*/ 	.word	0x000058b0


	//   ....[2]....
        /*0278*/ 	.word	0x00005aa0


	//   ....[3]....
        /*027c*/ 	.word	0x00005ad0


	//----- nvinfo : EIATTR_CRS_STACK_SIZE
	.align		4
.L_27851:
        /*0280*/ 	.byte	0x04, 0x1e
        /*0282*/ 	.short	(.L_27853 - .L_27852)
.L_27852:
        /*0284*/ 	.word	0x00000000


	//----- nvinfo : EIATTR_CBANK_PARAM_SIZE
	.align		4
.L_27853:
        /*0288*/ 	.byte	0x03, 0x19
        /*028a*/ 	.short	0x008c


	//----- nvinfo : EIATTR_PARAM_CBANK
	.align		4
        /*028c*/ 	.byte	0x04, 0x0a
        /*028e*/ 	.short	(.L_27855 - .L_27854)
	.align		4
.L_27854:
        /*0290*/ 	.word	index@(.nv.constant0._ZN4vllm25paged_attention_v2_kernelIttLi120ELi16ELi128ELNS_18Fp8KVCacheDataTypeE0ELb0ELi512EEEvPfS2_PT_PKS3_PKT0_S9_ifPKiSB_iPKfiiiSD_SD_iiiii)
        /*0294*/ 	.short	0x0380
        /*0296*/ 	.short	0x008c


	//----- nvinfo : EIATTR_SW_WAR
	.align		4
.L_27855:
        /*0298*/ 	.byte	0x04, 0x36
        /*029a*/ 	.short	(.L_27857 - .L_27856)
.L_27856:
        /*029c*/ 	.word	0x00000008
.L_27857:


//--------------------- .nv.info._ZN4vllm25paged_attention_v2_kernelIttLi112ELi16ELi128ELNS_18Fp8KVCacheDataTypeE0ELb0ELi512EEEvPfS2_PT_PKS3_PKT0_S9_ifPKiSB_iPKfiiiSD_SD_iiiii --------------------------
	.section	.nv.info._ZN4vllm25paged_attention_v2_kernelIttLi112ELi16ELi128ELNS_18Fp8KVCacheDataTypeE0ELb0ELi512EEEvPfS2_PT_PKS3_PKT0_S9_ifPKiSB_iPKfiiiSD_SD_iiiii,"",@"SHT_CUDA_INFO"
	.sectionflags	@""
	.align	4


	//----- nvinfo : EIATTR_CUDA_API_VERSION
	.align		4
        /*0000*/ 	.byte	0x04, 0x37
        /*0002*/ 	.short	(.L_27859 - .L_27858)
.L_27858:
        /*0004*/ 	.word	0x00000082


	//----- nvinfo : EIATTR_KPARAM_INFO
	.align		4
.L_27859:
        /*0008*/ 	.byte	0x04, 0x17
        /*000a*/ 	.short	(.L_27861 - .L_27860)
.L_27860:
        /*000c*/ 	.word	0x00000000
        /*0010*/ 	.short	0x0015
        /*0012*/ 	.short	0x0088
        /*0014*/ 	.byte	0x00, 0xf0, 0x11, 0x00


	//----- nvinfo : EIATTR_KPARAM_INFO
	.align		4
.L_27861:
        /*0018*/ 	.byte	0x04, 0x17
        /*001a*/ 	.short	(.L_27863 - .L_27862)
.L_27862:
        /*001c*/ 	.word	0x00000000
        /*0020*/ 	.short	0x0014
        /*0022*/ 	.short	0x0084
        /*0024*/ 	.byte	0x00, 0xf0, 0x11, 0x00


	//----- nvinfo : EIATTR_KPARAM_INFO
	.align		4
.L_27863:
        /*0028*/ 	.byte	0x04, 0x17
        /*002a*/ 	.short	(.L_27865 - .L_27864)
.L_27864:
        /*002c*/ 	.word	0x00000000
        /*0030*/ 	.short	0x0013
        /*0032*/ 	.short	0x0080
        /*0034*/ 	.byte	0x00, 0xf0, 0x11, 0x00


	//----- nvinfo : EIATTR_KPARAM_INFO
	.align		4
.L_27865:
        /*0038*/ 	.byte	0x04, 0x17
        /*003a*/ 	.short	(.L_27867 - .L_27866)
.L_27866:
        /*003c*/ 	.word	0x00000000
        /*0040*/ 	.short	0x0012
        /*0042*/ 	.short	0x007c
        /*0044*/ 	.byte	0x00, 0xf0, 0x11, 0x00


	//----- nvinfo : EIATTR_KPARAM_INFO
	.align		4
.L_27867:
        /*0048*/ 	.byte	0x04, 0x17
        /*004a*/ 	.short	(.L_27869 - .L_27868)
.L_27868:
        /*004c*/ 	.word	0x00000000
        /*0050*/ 	.short	0x0011
        /*0052*/ 	.short	0x0078
        /*0054*/ 	.byte	0x00, 0xf0, 0x11, 0x00


	//----- nvinfo : EIATTR_KPARAM_INFO
	.align		4
.L_27869:
        /*0058*/ 	.byte	0x04, 0x17
        /*005a*/ 	.short	(.L_27871 - .L_27870)
.L_27870:
        /*005c*/ 	.word	0x00000000
        /*0060*/ 	.short	0x0010
        /*0062*/ 	.short	0x0070
        /*0064*/ 	.byte	0x00, 0xf5, 0x21, 0x00


	//----- nvinfo : EIATTR_KPARAM_INFO
	.align		4
.L_27871:
        /*0068*/ 	.byte	0x04, 0x17
        /*006a*/ 	.short	(.L_27873 - .L_27872)
.L_27872:
        /*006c*/ 	.word	0x00000000
        /*0070*/ 	.short	0x000f
        /*0072*/ 	.short	0x0068
        /*0074*/ 	.byte	0x00, 0xf5, 0x21, 0x00


	//----- nvinfo : EIATTR_KPARAM_INFO
	.align		4
.L_27873:
        /*0078*/ 	.byte	0x04, 0x17
        /*007a*/ 	.short	(.L_27875 - .L_27874)
.L_27874:
        /*007c*/ 	.word	0x00000000
        /*0080*/ 	.short	0x000e
        /*0082*/ 	.short	0x0060
        /*0084*/ 	.byte	0x00, 0xf0, 0x11, 0x00


	//----- nvinfo : EIATTR_KPARAM_INFO
	.align		4
.L_27875:
        /*0088*/ 	.byte	0x04, 0x17
        /*008a*/ 	.short	(.L_27877 - .L_27876)
.L_27876:
        /*008c*/ 	.word	0x00000000
        /*0090*/ 	.short	0x000d
        /*0092*/ 	.short	0x005c
        /*0094*/ 	.byte	0x00, 0xf0, 0x11, 0x00


	//----- nvinfo : EIATTR_KPARAM_INFO
	.align		4
.L_27877:
        /*0098*/ 	.byte	0x04, 0x17
        /*009a*/ 	.short	(.L_27879 - .L_27878)
.L_27878:
        /*009c*/ 	.word	0x00000000
        /*00a0*/ 	.short	0x000c
        /*00a2*/ 	.short	0x0058
        /*00a4*/ 	.byte	0x00, 0xf0, 0x11, 0x00


	//----- nvinfo : EIATTR_KPARAM_INFO
	.align		4
.L_27879:
        /*00a8*/ 	.byte	0x04, 0x17
        /*00aa*/ 	.short	(.L_27881 - .L_27880)
.L_27880:
        /*00ac*/ 	.word	0x00000000
        /*00b0*/ 	.short	0x000b
        /*00b2*/ 	.short	0x0050
        /*00b4*/ 	.byte	0x00, 0xf5, 0x21, 0x00


	//----- nvinfo : EIATTR_KPARAM_INFO
	.align		4
.L_27881:
        /*00b8*/ 	.byte	0x04, 0x17
        /*00ba*/ 	.short	(.L_27883 - .L_27882)
.L_27882:
        /*00bc*/ 	.word	0x00000000
        /*00c0*/ 	.short	0x000a
        /*00c2*/ 	.short	0x0048
        /*00c4*/ 	.byte	0x00, 0xf0, 0x11, 0x00


	//----- nvinfo : EIATTR_KPARAM_INFO
	.align		4
.L_27883:
        /*00c8*/ 	.byte	0x04, 0x17
        /*00ca*/ 	.short	(.L_27885 - .L_27884)
.L_27884:
        /*00cc*/ 	.word	0x00000000
        /*00d0*/ 	.short	0x0009
        /*00d2*/ 	.short	0x0040
        /*00d4*/ 	.byte	0x00, 0xf5, 0x21, 0x00


	//----- nvinfo : EIATTR_KPARAM_INFO
	.align		4
.L_27885:
        /*00d8*/ 	.byte	0x04, 0x17
        /*00da*/ 	.short	(.L_27887 - .L_27886)
.L_27886:
        /*00dc*/ 	.word	0x00000000
        /*00e0*/ 	.short	0x0008
        /*00e2*/ 	.short	0x0038
        /*00e4*/ 	.byte	0x00, 0xf5, 0x21, 0x00


	//----- nvinfo : EIATTR_KPARAM_INFO
	.align		4
.L_27887:
        /*00e8*/ 	.byte	0x04, 0x17
        /*00ea*/ 	.short	(.L_27889 - .L_27888)
.L_27888:
        /*00ec*/ 	.word	0x00000000
        /*00f0*/ 	.short	0x0007
        /*00f2*/ 	.short	0x0034
        /*00f4*/ 	.byte	0x00, 0xf0, 0x11, 0x00


	//----- nvinfo : EIATTR_KPARAM_INFO
	.align		4
.L_27889:
        /*00f8*/ 	.byte	0x04, 0x17
        /*00fa*/ 	.short	(.L_27891 - .L_27890)
.L_27890:
        /*00fc*/ 	.word	0x00000000
        /*0100*/ 	.short	0x0006
        /*0102*/ 	.short	0x0030
        /*0104*/ 	.byte	0x00, 0xf0, 0x11, 0x00


	//----- nvinfo : EIATTR_KPARAM_INFO
	.align		4
.L_27891:
        /*0108*/ 	.byte	0x04, 0x17
        /*010a*/ 	.short	(.L_27893 - .L_27892)
.L_27892:
        /*010c*/ 	.word	0x00000000
        /*0110*/ 	.short	0x0005
        /*0112*/ 	.short	0x0028
        /*0114*/ 	.byte	0x00, 0xf5, 0x21, 0x00


	//----- nvinfo : EIATTR_KPARAM_INFO
	.align		4
.L_27893:
        /*0118*/ 	.byte	0x04, 0x17
        /*011a*/ 	.short	(.L_27895 - .L_27894)
.L_27894:
        /*011c*/ 	.word	0x00000000
        /*0120*/ 	.short	0x0004
        /*0122*/ 	.short	0x0020
        /*0124*/ 	.byte	0x00, 0xf5, 0x21, 0x00


	//----- nvinfo : EIATTR_KPARAM_INFO
	.align		4
.L_27895:
        /*0128*/ 	.byte	0x04, 0x17
        /*012a*/ 	.short	(.L_27897 - .L_27896)
.L_27896:
        /*012c*/ 	.word	0x00000000
        /*0130*/ 	.short	0x0003
        /*0132*/ 	.short	0x0018
        /*0134*/ 	.byte	0x00, 0xf5, 0x21, 0x00


	//----- nvinfo : EIATTR_KPARAM_INFO
	.align		4
.L_27897:
        /*0138*/ 	.byte	0x04, 0x17
        /*013a*/ 	.short	(.L_27899 - .L_27898)
.L_27898:
        /*013c*/ 	.word	0x00000000
        /*0140*/ 	.short	0x0002
        /*0142*/ 	.short	0x0010
        /*0144*/ 	.byte	0x00, 0xf5, 0x21, 0x00


	//----- nvinfo : EIATTR_KPARAM_INFO
	.align		4
.L_27899:
        /*0148*/ 	.byte	0x04, 0x17
        /*014a*/ 	.short	(.L_27901 - .L_27900)
.L_27900:
        /*014c*/ 	.word	0x00000000
        /*0150*/ 	.short	0x0001
        /*0152*/ 	.short	0x0008
        /*0154*/ 	.byte	0x00, 0xf5, 0x21, 0x00


	//----- nvinfo : EIATTR_KPARAM_INFO
	.align		4
.L_27901:
        /*0158*/ 	.byte	0x04, 0x17
        /*015a*/ 	.short	(.L_27903 - .L_27902)
.L_27902:
        /*015c*/ 	.word	0x00000000
        /*0160*/ 	.short	0x0000
        /*0162*/ 	.short	0x0000
        /*0164*/ 	.byte	0x00, 0xf5, 0x21, 0x00


	//----- nvinfo : EIATTR_SPARSE_MMA_MASK
	.align		4
.L_27903:
        /*0168*/ 	.byte	0x03, 0x50
        /*016a*/ 	.short	0x0000


	//----- nvinfo : EIATTR_MAXREG_COUNT
	.align		4
        /*016c*/ 	.byte	0x03, 0x1b
        /*016e*/ 	.short	0x00ff


	//----- nvinfo : EIATTR_NUM_BARRIERS
	.align		4
        /*0170*/ 	.byte	0x02, 0x4c
        /*0172*/ 	.byte	0x01
	.zero		1


	//----- nvinfo : EIATTR_MERCURY_ISA_VERSION
	.align		4
        /*0174*/ 	.byte	0x03, 0x5f
        /*0176*/ 	.short	0x0101


	//----- nvinfo : EIATTR_COOP_GROUP_MASK_REGIDS
	.align		4
        /*0178*/ 	.byte	0x04, 0x29
        /*017a*/ 	.short	(.L_27905 - .L_27904)


	//   ....[0]....
.L_27904:
        /*017c*/ 	.word	0xffffffff


	//   ....[1]....
        /*0180*/ 	.word	0xffffffff


	//   ....[2]....
        /*0184*/ 	.word	0xffffffff


	//   ....[3]....
        /*0188*/ 	.word	0xffffffff


	//   ....[4]....
        /*018c*/ 	.word	0xffffffff


	//   ....[5]....
        /*0190*/ 	.word	0xffffffff


	//   ....[6]....
        /*0194*/ 	.word	0xffffffff


	//   ....[7]....
        /*0198*/ 	.word	0xffffffff


	//   ....[8]....
        /*019c*/ 	.word	0xffffffff


	//   ....[9]....
        /*01a0*/ 	.word	0xffffffff


	//   ....[10]....
        /*01a4*/ 	.word	0xffffffff


	//   ....[11]....
        /*01a8*/ 	.word	0xffffffff


	//   ....[12]....
        /*01ac*/ 	.word	0xffffffff


	//   ....[13]....
        /*01b0*/ 	.word	0xffffffff


	//   ....[14]....
        /*01b4*/ 	.word	0xffffffff


	//   ....[15]....
        /*01b8*/ 	.word	0xffffffff


	//   ....[16]....
        /*01bc*/ 	.word	0xffffffff


	//   ....[17]....
        /*01c0*/ 	.word	0xffffffff


	//   ....[18]....
        /*01c4*/ 	.word	0xffffffff


	//   ....[19]....
        /*01c8*/ 	.word	0xffffffff


	//   ....[20]....
        /*01cc*/ 	.word	0xffffffff


	//   ....[21]....
        /*01d0*/ 	.word	0xffffffff


	//   ....[22]....
        /*01d4*/ 	.word	0xffffffff


	//   ....[23]....
        /*01d8*/ 	.word	0x0500000f


	//   ....[24]....
        /*01dc*/ 	.word	0x0500000f


	//   ....[25]....
        /*01e0*/ 	.word	0x0500000f


	//   ....[26]....
        /*01e4*/ 	.word	0x0500000f


	//   ....[27]....
        /*01e8*/ 	.word	0x0500000f


	//----- nvinfo : EIATTR_COOP_GROUP_INSTR_OFFSETS
	.align		4
.L_27905:
        /*01ec*/ 	.byte	0x04, 0x28
        /*01ee*/ 	.short	(.L_27907 - .L_27906)


	//   ....[0]....
.L_27906:
        /*01f0*/ 	.word	0x00001660


	//   ....[1]....
        /*01f4*/ 	.word	0x000018e0


	//   ....[2]....
        /*01f8*/ 	.word	0x00001900


	//   ....[3]....
        /*01fc*/ 	.word	0x00001920


	//   ....[4]....
        /*0200*/ 	.word	0x00001940


	//   ....[5]....
        /*0204*/ 	.word	0x00001a40


	//   ....[6]....
        /*0208*/ 	.word	0x00001a60


	//   ....[7]....
        /*020c*/ 	.word	0x00001a80


	//   ....[8]....
        /*0210*/ 	.word	0x000028c0


	//   ....[9]....
        /*0214*/ 	.word	0x000028f0


	//   ....[10]....
        /*0218*/ 	.word	0x00002910


	//   ....[11]....
        /*021c*/ 	.word	0x00002930


	//   ....[12]....
        /*0220*/ 	.word	0x00002950


	//   ....[13]....
        /*0224*/ 	.word	0x000029a0


	//   ....[14]....
        /*0228*/ 	.word	0x000029c0


	//   ....[15]....
        /*022c*/ 	.word	0x000029e0


	//   ....[16]....
        /*0230*/ 	.word	0x00004a80


	//   ....[17]....
        /*0234*/ 	.word	0x00004ac0


	//   ....[18]....
        /*0238*/ 	.word	0x00004b00


	//   ....[19]....
        /*023c*/ 	.word	0x00004b40


	//   ....[20]....
        /*0240*/ 	.word	0x00004b70


	//   ....[21]....
        /*0244*/ 	.word	0x00004b80


	//   ....[22]....
        /*0248*/ 	.word	0x00004b90


	//   ....[23]....
        /*024c*/ 	.word	0x000051c0


	//   ....[24]....
        /*0250*/ 	.word	0x00005270


	//   ....[25]....
        /*0254*/ 	.word	0x00005300


	//   ....[26]....
        /*0258*/ 	.word	0x00005370


	//   ....[27]....
        /*025c*/ 	.word	0x000053e0


	//----- nvinfo : EIATTR_VRC_CTA_INIT_COUNT
	.align		4
.L_27907:
        /*0260*/ 	.byte	0x02, 0x4a
	.zero		1
	.zero		1


	//----- nvinfo : EIATTR_EXIT_INSTR_OFFSETS
	.align		4
        /*0264*/ 	.byte	0x04, 0x1c
        /*0266*/ 	.short	(.L_27909 - .L_27908)


	//   ....[0]....
.L_27908:
        /*0268*/ 	.word	0x000000d0


	//   ....[1]....
        /*026c*/ 	.word	0x00004fb0


	//   ....[2]....
        /*0270*/ 	.word	0x00004fe0


	//   ....[3]....
        /*0274*/ 	.word	0x00005160


	//----- nvinfo : EIATTR_CRS_STACK_SIZE
	.align		4
.L_27909:
        /*0278*/ 	.byte	0x04, 0x1e
        /*027a*/ 	.short	(.L_27911 - .L_27910)
.L_27910:
        /*027c*/ 	.word	0x00000000


	//----- nvinfo : EIATTR_CBANK_PARAM_SIZE
	.align		4
.L_27911:
        /*0280*/ 	.byte	0x03, 0x19
        /*0282*/ 	.short	0x008c


	//----- nvinfo : EIATTR_PARAM_CBANK
	.align		4
        /*0284*/ 	.byte	0x04, 0x0a
        /*0286*/ 	.short	(.L_27913 - .L_27912)
	.align		4
.L_27912:
        /*0288*/ 	.word	index@(.nv.constant0._ZN4vllm25paged_attention_v2_kernelIttLi112ELi16ELi128ELNS_18Fp8KVCacheDataTypeE0ELb0ELi512EEEvPfS2_PT_PKS3_PKT0_S9_ifPKiSB_iPKfiiiSD_SD_iiiii)
        /*028c*/ 	.short	0x0380
        /*028e*/ 	.short	0x008c


	//----- nvinfo : EIATTR_SW_WAR
	.align		4
.L_27913:
        /*0290*/ 	.byte	0x04, 0x36
        /*0292*/ 	.short	(.L_27915 - .L_27914)
.L_27914:
        /*0294*/ 	.word	0x00000008
.L_27915:


//--------------------- .nv.info._ZN4vllm25paged_attention_v2_kernelIttLi96ELi16ELi128ELNS_18Fp8KVCacheDataTypeE0ELb0ELi512EEEvPfS2_PT_PKS3_PKT0_S9_ifPKiSB_iPKfiiiSD_SD_iiiii --------------------------
	.section	.nv.info._ZN4vllm25paged_attention_v2_kernelIttLi96ELi16ELi128ELNS_18Fp8KVCacheDataTypeE0ELb0ELi512EEEvPfS2_PT_PKS3_PKT0_S9_ifPKiSB_iPKfiiiSD_SD_iiiii,"",@"SHT_CUDA_INFO"
	.sectionflags	@""
	.align	4


	//----- nvinfo : EIATTR_CUDA_API_VERSION
	.align		4
        /*0000*/ 	.byte	0x04, 0x37
        /*0002*/ 	.short	(.L_27917 - .L_27916)
.L_27916:
        /*0004*/ 	.word	0x00000082


	//----- nvinfo : EIATTR_KPARAM_INFO
	.align		4
.L_27917:
        /*0008*/ 	.byte	0x04, 0x17
        /*000a*/ 	.short	(.L_27919 - .L_27918)
.L_27918:
        /*000c*/ 	.word	0x00000000
        /*0010*/ 	.short	0x0015
        /*0012*/ 	.short	0x0088
        /*0014*/ 	.byte	0x00, 0xf0, 0x11, 0x00


	//----- nvinfo : EIATTR_KPARAM_INFO
	.align		4
.L_27919:
        /*0018*/ 	.byte	0x04, 0x17
        /*001a*/ 	.short	(.L_27921 - .L_27920)
.L_27920:
        /*001c*/ 	.word	0x00000000
        /*0020*/ 	.short	0x0014
        /*0022*/ 	.short	0x0084
        /*0024*/ 	.byte	0x00, 0xf0, 0x11, 0x00


	//----- nvinfo : EIATTR_KPARAM_INFO
	.align		4
.L_27921:
        /*0028*/ 	.byte	0x04, 0x17
        /*002a*/ 	.short	(.L_27923 - .L_27922)
.L_27922:
        /*002c*/ 	.word	0x00000000
        /*0030*/ 	.short	0x0013
        /*0032*/ 	.short	0x0080
        /*0034*/ 	.byte	0x00, 0xf0, 0x11, 0x00


	//----- nvinfo : EIATTR_KPARAM_INFO
	.align		4
.L_27923:
        /*0038*/ 	.byte	0x04, 0x17
        /*003a*/ 	.short	(.L_27925 - .L_27924)
.L_27924:
        /*003c*/ 	.word	0x00000000
        /*0040*/ 	.short	0x0012
        /*0042*/ 	.short	0x007c
        /*0044*/ 	.byte	0x00, 0xf0, 0x11, 0x00


	//----- nvinfo : EIATTR_KPARAM_INFO
	.align		4
.L_27925:
        /*0048*/ 	.byte	0x04, 0x17
        /*004a*/ 	.short	(.L_27927 - .L_27926)
.L_27926:
        /*004c*/ 	.word	0x00000000
        /*0050*/ 	.short	0x0011
        /*0052*/ 	.short	0x0078
        /*0054*/ 	.byte	0x00, 0xf0, 0x11, 0x00


	//----- nvinfo : EIATTR_KPARAM_INFO
	.align		4
.L_27927:
        /*0058*/ 	.byte	0x04, 0x17
        /*005a*/ 	.short	(.L_27929 - .L_27928)
.L_27928:
        /*005c*/ 	.word	0x00000000
        /*0060*/ 	.short	0x0010
        /*0062*/ 	.short	0x0070
        /*0064*/ 	.byte	0x00, 0xf5, 0x21, 0x00


	//----- nvinfo : EIATTR_KPARAM_INFO
	.align		4
.L_27929:
        /*0068*/ 	.byte	0x04, 0x17
        /*006a*/ 	.short	(.L_27931 - .L_27930)
.L_27930:
        /*006c*/ 	.word	0x00000000
        /*0070*/ 	.short	0x000f
        /*0072*/ 	.short	0x0068
        /*0074*/ 	.byte	0x00, 0xf5, 0x21, 0x00


	//----- nvinfo : EIATTR_KPARAM_INFO
	.align		4
.L_27931:
        /*0078*/ 	.byte	0x04, 0x17
        /*007a*/ 	.short	(.L_27933 - .L_27932)
.L_27932:
        /*007c*/ 	.word	0x00000000
        /*0080*/ 	.short	0x000e
        /*0082*/ 	.short	0x0060
        /*0084*/ 	.byte	0x00, 0xf0, 0x11, 0x00


	//----- nvinfo : EIATTR_KPARAM_INFO
	.align		4
.L_27933:
        /*0088*/ 	.byte	0x04, 0x17
        /*008a*/ 	.short	(.L_27935 - .L_27934)
.L_27934:
        /*008c*/ 	.word	0x00000000
        /*0090*/ 	.short	0x000d
        /*0092*/ 	.short	0x005c
        /*0094*/ 	.byte	0x00, 0xf0, 0x11, 0x00


	//----- nvinfo : EIATTR_KPARAM_INFO
	.align		4
.L_27935:
        /*0098*/ 	.byte	0x04, 0x17
        /*009a*/ 	.short	(.L_27937 - .L_27936)
.L_27936:
        /*009c*/ 	.word	0x00000000
        /*00a0*/ 	.short	0x000c
        /*00a2*/ 	.short	0x0058
        /*00a4*/ 	.byte	0x00, 0xf0, 0x11, 0x00


	//----- nvinfo : EIATTR_KPARAM_INFO
	.align		4
.L_27937:
        /*00a8*/ 	.byte	0x04, 0x17
        /*00aa*/ 	.short	(.L_27939 - .L_27938)
.L_27938:
        /*00ac*/ 	.word	0x00000000
        /*00b0*/ 	.short	0x000b
        /*00b2*/ 	.short	0x0050
        /*00b4*/ 	.byte	0x00, 0xf5, 0x21, 0x00


	//----- nvinfo : EIATTR_KPARAM_INFO
	.align		4
.L_27939:
        /*00b8*/ 	.byte	0x04, 0x17
        /*00ba*/ 	.short	(.L_27941 - .L_27940)
.L_27940:
        /*00bc*/ 	.word	0x00000000
        /*00c0*/ 	.short	0x000a
        /*00c2*/ 	.short	0x0048
        /*00c4*/ 	.byte	0x00, 0xf0, 0x11, 0x00


	//----- nvinfo : EIATTR_KPARAM_INFO
	.align		4
.L_27941:
        /*00c8*/ 	.byte	0x04, 0x17
        /*00ca*/ 	.short	(.L_27943 - .L_27942)
.L_27942:
        /*00cc*/ 	.word	0x00000000
        /*00d0*/ 	.short	0x0009
        /*00d2*/ 	.short	0x0040
        /*00d4*/ 	.byte	0x00, 0xf5, 0x21, 0x00


	//----- nvinfo : EIATTR_KPARAM_INFO
	.align		4
.L_27943:
        /*00d8*/ 	.byte	0x04, 0x17
        /*00da*/ 	.short	(.L_27945 - .L_27944)
.L_27944:
        /*00dc*/ 	.word	0x00000000
        /*00e0*/ 	.short	0x0008
        /*00e2*/ 	.short	0x0038
        /*00e4*/ 	.byte	0x00, 0xf5, 0x21, 0x00


	//----- nvinfo : EIATTR_KPARAM_INFO
	.align		4
.L_27945:
        /*00e8*/ 	.byte	0x04, 0x17
        /*00ea*/ 	.short	(.L_27947 - .L_27946)
.L_27946:
        /*00ec*/ 	.word	0x00000000
        /*00f0*/ 	.short	0x0007
        /*00f2*/ 	.short	0x0034
        /*00f4*/ 	.byte	0x00, 0xf0, 0x11, 0x00


	//----- nvinfo : EIATTR_KPARAM_INFO
	.align		4
.L_27947:
        /*00f8*/ 	.byte	0x04, 0x17
        /*00fa*/ 	.short	(.L_27949 - .L_27948)
.L_27948:
        /*00fc*/ 	.word	0x00000000
        /*0100*/ 	.short	0x0006
        /*0102*/ 	.short	0x0030
        /*0104*/ 	.byte	0x00, 0xf0, 0x11, 0x00


	//----- nvinfo : EIATTR_KPARAM_INFO
	.align		4
.L_27949:
        /*0108*/ 	.byte	0x04, 0x17
        /*010a*/ 	.short	(.L_27951 - .L_27950)
.L_27950:
        /*010c*/ 	.word	0x00000000
        /*0110*/ 	.short	0x0005
        /*0112*/ 	.short	0x0028
        /*0114*/ 	.byte	0x00, 0xf5, 0x21, 0x00


	//----- nvinfo : EIATTR_KPARAM_INFO
	.align		4
.L_27951:
        /*0118*/ 	.byte	0x04, 0x17
        /*011a*/ 	.short	(.L_27953 - .L_27952)
.L_27952:
        /*011c*/ 	.word	0x00000000
        /*0120*/ 	.short	0x0004
        /*0122*/ 	.short	0x0020
        /*0124*/ 	.byte	0x00, 0xf5, 0x21, 0x00


	//----- nvinfo : EIATTR_KPARAM_INFO
	.align		4
.L_27953:
        /*0128*/ 	.byte	0x04, 0x17
        /*012a*/ 	.short	(.L_27955 - .L_27954)
.L_27954:
        /*012c*/ 	.word	0x00000000
        /*0130*/ 	.short	0x0003
        /*0132*/ 	.short	0x0018
        /*0134*/ 	.byte	0x00, 0xf5, 0x21, 0x00


	//----- nvinfo : EIATTR_KPARAM_INFO
	.align		4
.L_27955:
        /*0138*/ 	.byte	0x04, 0x17
        /*013a*/ 	.short	(.L_27957 - .L_27956)
.L_27956:
        /*013c*/ 	.word	0x00000000
        /*0140*/ 	.short	0x0002
        /*0142*/ 	.short	0x0010
        /*0144*/ 	.byte	0x00, 0xf5, 0x21, 0x00


	//----- nvinfo : EIATTR_KPARAM_INFO
	.align		4
.L_27957:
        /*0148*/ 	.byte	0x04, 0x17
        /*014a*/ 	.short	(.L_27959 - .L_27958)
.L_27958:
        /*014c*/ 	.word	0x00000000
        /*0150*/ 	.short	0x0001
        /*0152*/ 	.short	0x0008
        /*0154*/ 	.byte	0x00, 0xf5, 0x21, 0x00


	//----- nvinfo : EIATTR_KPARAM_INFO
	.align		4
.L_27959:
        /*0158*/ 	.byte	0x04, 0x17
        /*015a*/ 	.short	(.L_27961 - .L_27960)
.L_27960:
        /*015c*/ 	.word	0x00000000
        /*0160*/ 	.short	0x0000
        /*0162*/ 	.short	0x0000
        /*0164*/ 	.byte	0x00, 0xf5, 0x21, 0x00


	//----- nvinfo : EIATTR_SPARSE_MMA_MASK
	.align		4
.L_27961:
        /*0168*/ 	.byte	0x03, 0x50
        /*016a*/ 	.short	0x0000


	//----- nvinfo : EIATTR_MAXREG_COUNT
	.align		4
        /*016c*/ 	.byte	0x03, 0x1b
        /*016e*/ 	.short	0x00ff


	//----- nvinfo : EIATTR_NUM_BARRIERS
	.align		4
        /*0170*/ 	.byte	0x02, 0x4c
        /*0172*/ 	.byte	0x01
	.zero		1


	//----- nvinfo : EIATTR_MERCURY_ISA_VERSION
	.align		4
        /*0174*/ 	.byte	0x03, 0x5f
        /*0176*/ 	.short	0x0101


	//----- nvinfo : EIATTR_COOP_GROUP_MASK_REGIDS
	.align		4
        /*0178*/ 	.byte	0x04, 0x29
        /*017a*/ 	.short	(.L_27963 - .L_27962)


	//   ....[0]....
.L_27962:
        /*017c*/ 	.word	0xffffffff


	//   ....[1]....
        /*0180*/ 	.word	0xffffffff


	//   ....[2]....
        /*0184*/ 	.word	0xffffffff


	//   ....[3]....
        /*0188*/ 	.word	0xffffffff


	//   ....[4]....
        /*018c*/ 	.word	0xffffffff


	//   ....[5]....
        /*0190*/ 	.word	0xffffffff


	//   ....[6]....
        /*0194*/ 	.word	0xffffffff


	//   ....[7]....
        /*0198*/ 	.word	0xffffffff


	//   ....[8]....
        /*019c*/ 	.word	0xffffffff


	//   ....[9]....
        /*01a0*/ 	.word	0xffffffff


	//   ....[10]....
        /*01a4*/ 	.word	0xffffffff


	//   ....[11]....
        /*01a8*/ 	.word	0xffffffff


	//   ....[12]....
        /*01ac*/ 	.word	0xffffffff


	//   ....[13]....
        /*01b0*/ 	.word	0xffffffff


	//   ....[14]....
        /*01b4*/ 	.word	0xffffffff


	//   ....[15]....
        /*01b8*/ 	.word	0xffffffff


	//   ....[16]....
        /*01bc*/ 	.word	0xffffffff


	//   ....[17]....
        /*01c0*/ 	.word	0xffffffff


	//   ....[18]....
        /*01c4*/ 	.word	0xffffffff


	//   ....[19]....
        /*01c8*/ 	.word	0xffffffff


	//   ....[20]....
        /*01cc*/ 	.word	0xffffffff


	//   ....[21]....
        /*01d0*/ 	.word	0xffffffff


	//   ....[22]....
        /*01d4*/ 	.word	0x05000009


	//   ....[23]....
        /*01d8*/ 	.word	0x05000009


	//   ....[24]....
        /*01dc*/ 	.word	0x05000009


	//   ....[25]....
        /*01e0*/ 	.word	0x05000009


	//   ....[26]....
        /*01e4*/ 	.word	0x05000009


	//----- nvinfo : EIATTR_COOP_GROUP_INSTR_OFFSETS
	.align		4
.L_27963:
        /*01e8*/ 	.byte	0x04, 0x28
        /*01ea*/ 	.short	(.L_27965 - .L_27964)


	//   ....[0]....
.L_27964:
        /*01ec*/ 	.word	0x000014a0


	//   ....[1]....
        /*01f0*/ 	.word	0x00001710


	//   ....[2]....
        /*01f4*/ 	.word	0x00001730


	//   ....[3]....
        /*01f8*/ 	.word	0x00001750


	//   ....[4]....
        /*01fc*/ 	.word	0x00001770


	//   ....[5]....
        /*0200*/ 	.word	0x00001870


	//   ....[6]....
        /*0204*/ 	.word	0x00001890


	//   ....[7]....
        /*0208*/ 	.word	0x000018b0


	//   ....[8]....
        /*020c*/ 	.word	0x000026f0


	//   ....[9]....
        /*0210*/ 	.word	0x00002720


	//   ....[10]....
        /*0214*/ 	.word	0x00002740


	//   ....[11]....
        /*0218*/ 	.word	0x00002760


	//   ....[12]....
        /*021c*/ 	.word	0x00002780


	//   ....[13]....
        /*0220*/ 	.word	0x000027d0


	//   ....[14]....
        /*0224*/ 	.word	0x000027f0


	//   ....[15]....
        /*0228*/ 	.word	0x00002810


	//   ....[16]....
        /*022c*/ 	.word	0x00004630


	//   ....[17]....
        /*0230*/ 	.word	0x00004670


	//   ....[18]....
        /*0234*/ 	.word	0x000046b0


	//   ....[19]....
        /*0238*/ 	.word	0x000046f0


	//   ....[20]....
        /*023c*/ 	.word	0x00004720


	//   ....[21]....
        /*0240*/ 	.word	0x00004740


	//   ....[22]....
        /*0244*/ 	.word	0x00004cd0


	//   ....[23]....
        /*0248*/ 	.word	0x00004d80


	//   ....[24]....
        /*024c*/ 	.word	0x00004e20


	//   ....[25]....
        /*0250*/ 	.word	0x00004e90


	//   ....[26]....
        /*0254*/ 	.word	0x00004f00


	//----- nvinfo : EIATTR_VRC_CTA_INIT_COUNT
	.align		4
.L_27965:
        /*0258*/ 	.byte	0x02, 0x4a
	.zero		1
	.zero		1


	//----- nvinfo : EIATTR_EXIT_INSTR_OFFSETS
	.align		4
        /*025c*/ 	.byte	0x04, 0x1c
        /*025e*/ 	.short	(.L_27967 - .L_27966)


	//   ....[0]....
.L_27966:
        /*0260*/ 	.word	0x000000d0


	//   ....[1]....
        /*0264*/ 	.word	0x00004ad0


	//   ....[2]....
        /*0268*/ 	.word	0x00004b00


	//   ....[3]....
        /*026c*/ 	.word	0x00004c60


	//----- nvinfo : EIATTR_CRS_STACK_SIZE
	.align		4
.L_27967:
        /*0270*/ 	.byte	0x04, 0x1e
        /*0272*/ 	.short	(.L_27969 - .L_27968)
.L_27968:
        /*0274*/ 	.word	0x00000000


	//----- nvinfo : EIATTR_CBANK_PARAM_SIZE
	.align		4
.L_27969:
        /*0278*/ 	.byte	0x03, 0x19
        /*027a*/ 	.short	0x008c


	//----- nvinfo : EIATTR_PARAM_CBANK
	.align		4
        /*027c*/ 	.byte	0x04, 0x0a
        /*027e*/ 	.short	(.L_27971 - .L_27970)
	.align		4
.L_27970:
        /*0280*/ 	.word	index@(.nv.constant0._ZN4vllm25paged_attention_v2_kernelIttLi96ELi16ELi128ELNS_18Fp8KVCacheDataTypeE0ELb0ELi512EEEvPfS2_PT_PKS3_PKT0_S9_ifPKiSB_iPKfiiiSD_SD_iiiii)
        /*0284*/ 	.short	0x0380
        /*0286*/ 	.short	0x008c


	//----- nvinfo : EIATTR_SW_WAR
	.align		4
.L_27971:
        /*0288*/ 	.byte	0x04, 0x36
        /*028a*/ 	.short	(.L_27973 - .L_27972)
.L_27972:
        /*028c*/ 	.word	0x00000008
.L_27973:


//--------------------- .nv.info._ZN4vllm25paged_attention_v2_kernelIttLi80ELi16ELi128ELNS_18Fp8KVCacheDataTypeE0ELb0ELi512EEEvPfS2_PT_PKS3_PKT0_S9_ifPKiSB_iPKfiiiSD_SD_iiiii --------------------------
	.section	.nv.info._ZN4vllm25paged_attention_v2_kernelIttLi80ELi16ELi128ELNS_18Fp8KVCacheDataTypeE0ELb0ELi512EEEvPfS2_PT_PKS3_PKT0_S9_ifPKiSB_iPKfiiiSD_SD_iiiii,"",@"SHT_CUDA_INFO"
	.sectionflags	@""
	.align	4


	//----- nvinfo : EIATTR_CUDA_API_VERSION
	.align		4
        /*0000*/ 	.byte	0x04, 0x37
        /*0002*/ 	.short	(.L_27975 - .L_27974)
.L_27974:
        /*0004*/ 	.word	0x00000082


	//----- nvinfo : EIATTR_KPARAM_INFO
	.align		4
.L_27975:
        /*0008*/ 	.byte	0x04, 0x17
        /*000a*/ 	.short	(.L_27977 - .L_27976)
.L_27976:
        /*000c*/ 	.word	0x00000000
        /*0010*/ 	.short	0x0015
        /*0012*/ 	.short	0x0088
        /*0014*/ 	.byte	0x00, 0xf0, 0x11, 0x00


	//----- nvinfo : EIATTR_KPARAM_INFO
	.align		4
.L_27977:
        /*0018*/ 	.byte	0x04, 0x17
        /*001a*/ 	.short	(.L_27979 - .L_27978)
.L_27978:
        /*001c*/ 	.word	0x00000000
        /*0020*/ 	.short	0x0014
        /*0022*/ 	.short	0x0084
        /*0024*/ 	.byte	0x00, 0xf0, 0x11, 0x00


	//----- nvinfo : EIATTR_KPARAM_INFO
	.align		4
.L_27979:
        /*0028*/ 	.byte	0x04, 0x17
        /*002a*/ 	.short	(.L_27981 - .L_27980)
.L_27980:
        /*002c*/ 	.word	0x00000000
        /*0030*/ 	.short	0x0013
        /*0032*/ 	.short	0x0080
        /*0034*/ 	.byte	0x00, 0xf0, 0x11, 0x00


	//----- nvinfo : EIATTR_KPARAM_INFO
	.align		4
.L_27981:
        /*0038*/ 	.byte	0x04, 0x17
        /*003a*/ 	.short	(.L_27983 - .L_27982)
.L_27982:
        /*003c*/ 	.word	0x00000000
        /*0040*/ 	.short	0x0012
        /*0042*/ 	.short	0x007c
        /*0044*/ 	.byte	0x00, 0xf0, 0x11, 0x00


	//----- nvinfo : EIATTR_KPARAM_INFO
	.align		4
.L_27983:
        /*0048*/ 	.byte	0x04, 0x17
        /*004a*/ 	.short	(.L_27985 - .L_27984)
.L_27984:
        /*004c*/ 	.word	0x00000000
        /*0050*/ 	.short	0x0011
        /*0052*/ 	.short	0x0078
        /*0054*/ 	.byte	0x00, 0xf0, 0x11, 0x00


	//----- nvinfo : EIATTR_KPARAM_INFO
	.align		4
.L_27985:
        /*0058*/ 	.byte	0x04, 0x17
        /*005a*/ 	.short	(.L_27987 - .L_27986)
.L_27986:
        /*005c*/ 	.word	0x00000000
        /*0060*/ 	.short	0x0010
        /*0062*/ 	.short	0x0070
        /*0064*/ 	.byte	0x00, 0xf5, 0x21, 0x00


	//----- nvinfo : EIATTR_KPARAM_INFO
	.align		4
.L_27987:
        /*0068*/ 	.byte	0x04, 0x17
        /*006a*/ 	.short	(.L_27989 - .L_27988)
.L_27988:
        /*006c*/ 	.word	0x00000000
        /*0070*/ 	.short	0x000f
        /*0072*/ 	.short	0x0068
        /*0074*/ 	.byte	0x00, 0xf5, 0x21, 0x00


	//----- nvinfo : EIATTR_KPARAM_INFO
	.align		4
.L_27989:
        /*0078*/ 	.byte	0x04, 0x17
        /*007a*/ 	.short	(.L_27991 - .L_27990)
.L_27990:
        /*007c*/ 	.word	0x00000000
        /*0080*/ 	.short	0x000e
        /*0082*/ 	.short	0x0060
        /*0084*/ 	.byte	0x00, 0xf0, 0x11, 0x00


	//----- nvinfo : EIATTR_KPARAM_INFO
	.align		4
.L_27991:
        /*0088*/ 	.byte	0x04, 0x17
        /*008a*/ 	.short	(.L_27993 - .L_27992)
.L_27992:
        /*008c*/ 	.word	0x00000000
        /*0090*/ 	.short	0x000d
        /*0092*/ 	.short	0x005c
        /*0094*/ 	.byte	0x00, 0xf0, 0x11, 0x00


	//----- nvinfo : EIATTR_KPARAM_INFO
	.align		4
.L_27993:
        /*0098*/ 	.byte	0x04, 0x17
        /*009a*/ 	.short	(.L_27995 - .L_27994)
.L_27994:
        /*009c*/ 	.word	0x00000000
        /*00a0*/ 	.short	0x000c
        /*00a2*/ 	.short	0x0058
        /*00a4*/ 	.byte	0x00, 0xf0, 0x11, 0x00


	//----- nvinfo : EIATTR_KPARAM_INFO
	.align		4
.L_27995:
        /*00a8*/ 	.byte	0x04, 0x17
        /*00aa*/ 	.short	(.L_27997 - .L_27996)
.L_27996:
        /*00ac*/ 	.word	0x00000000
        /*00b0*/ 	.short	0x000b
        /*00b2*/ 	.short	0x0050
        /*00b4*/ 	.byte	0x00, 0xf5, 0x21, 0x00


	//----- nvinfo : EIATTR_KPARAM_INFO
	.align		4
.L_27997:
        /*00b8*/ 	.byte	0x04, 0x17
        /*00ba*/ 	.short	(.L_27999 - .L_27998)
.L_27998:
        /*00bc*/ 	.word	0x00000000
        /*00c0*/ 	.short	0x000a
        /*00c2*/ 	.short	0x0048
        /*00c4*/ 	.byte	0x00, 0xf0, 0x11, 0x00


	//----- nvinfo : EIATTR_KPARAM_INFO
	.align		4
.L_27999:
        /*00c8*/ 	.byte	0x04, 0x17
        /*00ca*/ 	.short	(.L_28001 - .L_28000)
.L_28000:
        /*00cc*/ 	.word	0x00000000
        /*00d0*/ 	.short	0x0009
        /*00d2*/ 	.short	0x0040
        /*00d4*/ 	.byte	0x00, 0xf5, 0x21, 0x00


	//----- nvinfo : EIATTR_KPARAM_INFO
	.align		4
.L_28001:
        /*00d8*/ 	.byte	0x04, 0x17
        /*00da*/ 	.short	(.L_28003 - .L_28002)
.L_28002:
        /*00dc*/ 	.word	0x00000000
        /*00e0*/ 	.short	0x0008
        /*00e2*/ 	.short	0x0038
        /*00e4*/ 	.byte	0x00, 0xf5, 0x21, 0x00


	//----- nvinfo : EIATTR_KPARAM_INFO
	.align		4
.L_28003:
        /*00e8*/ 	.byte	0x04, 0x17
        /*00ea*/ 	.short	(.L_28005 - .L_28004)
.L_28004:
        /*00ec*/ 	.word	0x00000000
        /*00f0*/ 	.short	0x0007
        /*00f2*/ 	.short	0x0034
        /*00f4*/ 	.byte	0x00, 0xf0, 0x11, 0x00


	//----- nvinfo : EIATTR_KPARAM_INFO
	.align		4
.L_28005:
        /*00f8*/ 	.byte	0x04, 0x17
        /*00fa*/ 	.short	(.L_28007 - .L_28006)
.L_28006:
        /*00fc*/ 	.word	0x00000000
        /*0100*/ 	.short	0x0006
        /*0102*/ 	.short	0x0030
        /*0104*/ 	.byte	0x00, 0xf0, 0x11, 0x00


	//----- nvinfo : EIATTR_KPARAM_INFO
	.align		4
.L_28007:
        /*0108*/ 	.byte	0x04, 0x17
        /*010a*/ 	.short	(.L_28009 - .L_28008)
.L_28008:
        /*010c*/ 	.word	0x00000000
        /*0110*/ 	.short	0x0005
        /*0112*/ 	.short	0x0028
        /*0114*/ 	.byte	0x00, 0xf5, 0x21, 0x00


	//----- nvinfo : EIATTR_KPARAM_INFO
	.align		4
.L_28009:
        /*0118*/ 	.byte	0x04, 0x17
        /*011a*/ 	.short	(.L_28011 - .L_28010)
.L_28010:
        /*011c*/ 	.word	0x00000000
        /*0120*/ 	.short	0x0004
        /*0122*/ 	.short	0x0020
        /*0124*/ 	.byte	0x00, 0xf5, 0x21, 0x00


	//----- nvinfo : EIATTR_KPARAM_INFO
	.align		4
.L_28011:
        /*0128*/ 	.byte	0x04, 0x17
        /*012a*/ 	.short	(.L_28013 - .L_28012)
.L_28012:
        /*012c*/ 	.word	0x00000000
        /*0130*/ 	.short	0x0003
        /*0132*/ 	.short	0x0018
        /*0134*/ 	.byte	0x00, 0xf5, 0x21, 0x00


	//----- nvinfo : EIATTR_KPARAM_INFO
	.align		4
.L_28013:
        /*0138*/ 	.byte	0x04, 0x17
        /*013a*/ 	.short	(.L_28015 - .L_28014)
.L_28014:
        /*013c*/ 	.word	0x00000000
        /*0140*/ 	.short	0x0002
        /*0142*/ 	.short	0x0010
        /*0144*/ 	.byte	0x00, 0xf5, 0x21, 0x00


	//----- nvinfo : EIATTR_KPARAM_INFO
	.align		4
.L_28015:
        /*0148*/ 	.byte	0x04, 0x17
        /*014a*/ 	.short	(.L_28017 - .L_28016)
.L_28016:
        /*014c*/ 	.word	0x00000000
        /*0150*/ 	.short	0x0001
        /*0152*/ 	.short	0x0008
        /*0154*/ 	.byte	0x00, 0xf5, 0x21, 0x00


	//----- nvinfo : EIATTR_KPARAM_INFO
	.align		4
.L_28017:
        /*0158*/ 	.byte	0x04, 0x17
        /*015a*/ 	.short	(.L_28019 - .L_28018)
.L_28018:
        /*015c*/ 	.word	0x00000000
        /*0160*/ 	.short	0x0000
        /*0162*/ 	.short	0x0000
        /*0164*/ 	.byte	0x00, 0xf5, 0x21, 0x00


	//----- nvinfo : EIATTR_SPARSE_MMA_MASK
	.align		4
.L_28019:
        /*0168*/ 	.byte	0x03, 0x50
        /*016a*/ 	.short	0x0000


	//----- nvinfo : EIATTR_MAXREG_COUNT
	.align		4
        /*016c*/ 	.byte	0x03, 0x1b
        /*016e*/ 	.short	0x00ff


	//----- nvinfo : EIATTR_NUM_BARRIERS
	.align		4
        /*0170*/ 	.byte	0x02, 0x4c
        /*0172*/ 	.byte	0x01
	.zero		1


	//----- nvinfo : EIATTR_MERCURY_ISA_VERSION
	.align		4
        /*0174*/ 	.byte	0x03, 0x5f
        /*0176*/ 	.short	0x0101


	//----- nvinfo : EIATTR_COOP_GROUP_MASK_REGIDS
	.align		4
        /*0178*/ 	.byte	0x04, 0x29
        /*017a*/ 	.short	(.L_28021 - .L_28020)


	//   ....[0]....
.L_28020:
        /*017c*/ 	.word	0xffffffff


	//   ....[1]....
        /*0180*/ 	.word	0xffffffff


	//   ....[2]....
        /*0184*/ 	.word	0xffffffff


	//   ....[3]....
        /*0188*/ 	.word	0xffffffff


	//   ....[4]....
        /*018c*/ 	.word	0xffffffff


	//   ....[5]....
        /*0190*/ 	.word	0xffffffff


	//   ....[6]....
        /*0194*/ 	.word	0xffffffff


	//   ....[7]....
        /*0198*/ 	.word	0xffffffff


	//   ....[8]....
        /*019c*/ 	.word	0xffffffff


	//   ....[9]....
        /*01a0*/ 	.word	0xffffffff


	//   ....[10]....
        /*01a4*/ 	.word	0xffffffff


	//   ....[11]....
        /*01a8*/ 	.word	0xffffffff


	//   ....[12]....
        /*01ac*/ 	.word	0xffffffff


	//   ....[13]....
        /*01b0*/ 	.word	0xffffffff


	//   ....[14]....
        /*01b4*/ 	.word	0xffffffff


	//   ....[15]....
        /*01b8*/ 	.word	0xffffffff


	//   ....[16]....
        /*01bc*/ 	.word	0xffffffff


	//   ....[17]....
        /*01c0*/ 	.word	0xffffffff


	//   ....[18]....
        /*01c4*/ 	.word	0xffffffff


	//   ....[19]....
        /*01c8*/ 	.word	0xffffffff


	//   ....[20]....
        /*01cc*/ 	.word	0xffffffff


	//   ....[21]....
        /*01d0*/ 	.word	0x0500000e


	//   ....[22]....
        /*01d4*/ 	.word	0x0500000e


	//   ....[23]....
        /*01d8*/ 	.word	0x0500000e


	//   ....[24]....
        /*01dc*/ 	.word	0x0500000e


	//   ....[25]....
        /*01e0*/ 	.word	0x0500000e


	//----- nvinfo : EIATTR_COOP_GROUP_INSTR_OFFSETS
	.align		4
.L_28021:
        /*01e4*/ 	.byte	0x04, 0x28
        /*01e6*/ 	.short	(.L_28023 - .L_28022)


	//   ....[0]....
.L_28022:
        /*01e8*/ 	.word	0x000012b0


	//   ....[1]....
        /*01ec*/ 	.word	0x000014e0


	//   ....[2]....
        /*01f0*/ 	.word	0x00001500


	//   ....[3]....
        /*01f4*/ 	.word	0x00001520


	//   ....[4]....
        /*01f8*/ 	.word	0x00001540


	//   ....[5]....
        /*01fc*/ 	.word	0x00001640


	//   ....[6]....
        /*0200*/ 	.word	0x00001660


	//   ....[7]....
        /*0204*/ 	.word	0x00001680


	//   ....[8]....
        /*0208*/ 	.word	0x000024c0


	//   ....[9]....
        /*020c*/ 	.word	0x000024f0


	//   ....[10]....
        /*0210*/ 	.word	0x00002510


	//   ....[11]....
        /*0214*/ 	.word	0x00002530


	//   ....[12]....
        /*0218*/ 	.word	0x00002550


	//   ....[13]....
        /*021c*/ 	.word	0x000025a0


	//   ....[14]....
        /*0220*/ 	.word	0x000025c0


	//   ....[15]....
        /*0224*/ 	.word	0x000025e0


	//   ....[16]....
        /*0228*/ 	.word	0x00004170


	//   ....[17]....
        /*022c*/ 	.word	0x000041b0


	//   ....[18]....
        /*0230*/ 	.word	0x000041f0


	//   ....[19]....
        /*0234*/ 	.word	0x00004230


	//   ....[20]....
        /*0238*/ 	.word	0x00004270


	//   ....[21]....
        /*023c*/ 	.word	0x00004770


	//   ....[22]....
        /*0240*/ 	.word	0x00004820


	//   ....[23]....
        /*0244*/ 	.word	0x000048c0


	//   ....[24]....
        /*0248*/ 	.word	0x00004930


	//   ....[25]....
        /*024c*/ 	.word	0x000049a0


	//----- nvinfo : EIATTR_VRC_CTA_INIT_COUNT
	.align		4
.L_28023:
        /*0250*/ 	.byte	0x02, 0x4a
	.zero		1
	.zero		1


	//----- nvinfo : EIATTR_EXIT_INSTR_OFFSETS
	.align		4
        /*0254*/ 	.byte	0x04, 0x1c
        /*0256*/ 	.short	(.L_28025 - .L_28024)


	//   ....[0]....
.L_28024:
        /*0258*/ 	.word	0x000000d0


	//   ....[1]....
        /*025c*/ 	.word	0x00004590


	//   ....[2]....
        /*0260*/ 	.word	0x000045c0


	//   ....[3]....
        /*0264*/ 	.word	0x00004700


	//----- nvinfo : EIATTR_CRS_STACK_SIZE
	.align		4
.L_28025:
        /*0268*/ 	.byte	0x04, 0x1e
        /*026a*/ 	.short	(.L_28027 - .L_28026)
.L_28026:
        /*026c*/ 	.word	0x00000000


	//----- nvinfo : EIATTR_CBANK_PARAM_SIZE
	.align		4
.L_28027:
        /*0270*/ 	.byte	0x03, 0x19
        /*0272*/ 	.short	0x008c


	//----- nvinfo : EIATTR_PARAM_CBANK
	.align		4
        /*0274*/ 	.byte	0x04, 0x0a
        /*0276*/ 	.short	(.L_28029 - .L_28028)
	.align		4
.L_28028:
        /*0278*/ 	.word	index@(.nv.constant0._ZN4vllm25paged_attention_v2_kernelIttLi80ELi16ELi128ELNS_18Fp8KVCacheDataTypeE0ELb0ELi512EEEvPfS2_PT_PKS3_PKT0_S9_ifPKiSB_iPKfiiiSD_SD_iiiii)
        /*027c*/ 	.short	0x0380
        /*027e*/ 	.short	0x008c


	//----- nvinfo : EIATTR_SW_WAR
	.align		4
.L_28029:
        /*0280*/ 	.byte	0x04, 0x36
        /*0282*/ 	.short	(.L_28031 - .L_28030)
.L_28030:
        /*0284*/ 	.word	0x00000008
.L_28031:


//--------------------- .nv.info._ZN4vllm25paged_attention_v2_kernelIttLi64ELi16ELi128ELNS_18Fp8KVCacheDataTypeE0ELb0ELi512EEEvPfS2_PT_PKS3_PKT0_S9_ifPKiSB_iPKfiiiSD_SD_iiiii --------------------------
	.section	.nv.info._ZN4vllm25paged_attention_v2_kernelIttLi64ELi16ELi128ELNS_18Fp8KVCacheDataTypeE0ELb0ELi512EEEvPfS2_PT_PKS3_PKT0_S9_ifPKiSB_iPKfiiiSD_SD_iiiii,"",@"SHT_CUDA_INFO"
	.sectionflags	@""
	.align	4


	//----- nvinfo : EIATTR_CUDA_API_VERSION
	.align		4
        /*0000*/ 	.byte	0x04, 0x37
        /*0002*/ 	.short	(.L_28033 - .L_28032)
.L_28032:
        /*0004*/ 	.word	0x00000082


	//----- nvinfo : EIATTR_KPARAM_INFO
	.align		4
.L_28033:
        /*0008*/ 	.byte	0x04, 0x17
        /*000a*/ 	.short	(.L_28035 - .L_28034)
.L_28034:
        /*000c*/ 	.word	0x00000000
        /*0010*/ 	.short	0x0015
        /*0012*/ 	.short	0x0088
        /*0014*/ 	.byte	0x00, 0xf0, 0x11, 0x00


	//----- nvinfo : EIATTR_KPARAM_INFO
	.align		4
.L_28035:
        /*0018*/ 	.byte	0x04, 0x17
        /*001a*/ 	.short	(.L_28037 - .L_28036)
.L_28036:
        /*001c*/ 	.word	0x00000000
        /*0020*/ 	.short	0x0014
        /*0022*/ 	.short	0x0084
        /*0024*/ 	.byte	0x00, 0xf0, 0x11, 0x00


	//----- nvinfo : EIATTR_KPARAM_INFO
	.align		4
.L_28037:
        /*0028*/ 	.byte	0x04, 0x17
        /*002a*/ 	.short	(.L_28039 - .L_28038)
.L_28038:
        /*002c*/ 	.word	0x00000000
        /*0030*/ 	.short	0x0013
        /*0032*/ 	.short	0x0080
        /*0034*/ 	.byte	0x00, 0xf0, 0x11, 0x00


	//----- nvinfo : EIATTR_KPARAM_INFO
	.align		4
.L_28039:
        /*0038*/ 	.byte	0x04, 0x17
        /*003a*/ 	.short	(.L_28041 - .L_28040)
.L_28040:
        /*003c*/ 	.word	0x00000000
        /*0040*/ 	.short	0x0012
        /*0042*/ 	.short	0x007c
        /*0044*/ 	.byte	0x00, 0xf0, 0x11, 0x00


	//----- nvinfo : EIATTR_KPARAM_INFO
	.align		4
.L_28041:
        /*0048*/ 	.byte	0x04, 0x17
        /*004a*/ 	.short	(.L_28043 - .L_28042)
.L_28042:
        /*004c*/ 	.word	0x00000000
        /*0050*/ 	.short	0x0011
        /*0052*/ 	.short	0x0078
        /*0054*/ 	.byte	0x00, 0xf0, 0x11, 0x00


	//----- nvinfo : EIATTR_KPARAM_INFO
	.align		4
.L_28043:
        /*0058*/ 	.byte	0x04, 0x17
        /*005a*/ 	.short	(.L_28045 - .L_28044)
.L_28044:
        /*005c*/ 	.word	0x00000000
        /*0060*/ 	.short	0x0010
        /*0062*/ 	.short	0x0070
        /*0064*/ 	.byte	0x00, 0xf5, 0x21, 0x00


	//----- nvinfo : EIATTR_KPARAM_INFO
	.align		4
.L_28045:
        /*0068*/ 	.byte	0x04, 0x17
        /*006a*/ 	.short	(.L_28047 - .L_28046)
.L_28046:
        /*006c*/ 	.word	0x00000000
        /*0070*/ 	.short	0x000f
        /*0072*/ 	.short	0x0068
        /*0074*/ 	.byte	0x00, 0xf5, 0x21, 0x00


	//----- nvinfo : EIATTR_KPARAM_INFO
	.align		4
.L_28047:
        /*0078*/ 	.byte	0x04, 0x17
        /*007a*/ 	.short	(.L_28049 - .L_28048)
.L_28048:
        /*007c*/ 	.word	0x00000000
        /*0080*/ 	.short	0x000e
        /*0082*/ 	.short	0x0060
        /*0084*/ 	.byte	0x00, 0xf0, 0x11, 0x00


	//----- nvinfo : EIATTR_KPARAM_INFO
	.align		4
.L_28049:
        /*0088*/ 	.byte	0x04, 0x17
        /*008a*/ 	.short	(.L_28051 - .L_28050)
.L_28050:
        /*008c*/ 	.word	0x00000000
        /*0090*/ 	.short	0x000d
        /*0092*/ 	.short	0x005c
        /*0094*/ 	.byte	0x00, 0xf0, 0x11, 0x00


	//----- nvinfo : EIATTR_KPARAM_INFO
	.align		4
.L_28051:
        /*0098*/ 	.byte	0x04, 0x17
        /*009a*/ 	.short	(.L_28053 - .L_28052)
.L_28052:
        /*009c*/ 	.word	0x00000000
        /*00a0*/ 	.short	0x000c
        /*00a2*/ 	.short	0x0058
        /*00a4*/ 	.byte	0x00, 0xf0, 0x11, 0x00


	//----- nvinfo : EIATTR_KPARAM_INFO
	.align		4
.L_28053:
        /*00a8*/ 	.byte	0x04, 0x17
        /*00aa*/ 	.short	(.L_28055 - .L_28054)
.L_28054:
        /*00ac*/ 	.word	0x00000000
        /*00b0*/ 	.short	0x000b
        /*00b2*/ 	.short	0x0050
        /*00b4*/ 	.byte	0x00, 0xf5, 0x21, 0x00


	//----- nvinfo : EIATTR_KPARAM_INFO
	.align		4
.L_28055:
        /*00b8*/ 	.byte	0x04, 0x17
        /*00ba*/ 	.short	(.L_28057 - .L_28056)
.L_28056:
        /*00bc*/ 	.word	0x00000000
        /*00c0*/ 	.short	0x000a
        /*00c2*/ 	.short	0x0048
        /*00c4*/ 	.byte	0x00, 0xf0, 0x11, 0x00


	//----- nvinfo : EIATTR_KPARAM_INFO
	.align		4
.L_28057:
        /*00c8*/ 	.byte	0x04, 0x17
        /*00ca*/ 	.short	(.L_28059 - .L_28058)
.L_28058:
        /*00cc*/ 	.word	0x00000000
        /*00d0*/ 	.short	0x0009
        /*00d2*/ 	.short	0x0040
        /*00d4*/ 	.byte	0x00, 0xf5, 0x21, 0x00


	//----- nvinfo : EIATTR_KPARAM_INFO
	.align		4
.L_28059:
        /*00d8*/ 	.byte	0x04, 0x17
        /*00da*/ 	.short	(.L_28061 - .L_28060)
.L_28060:
        /*00dc*/ 	.word	0x00000000
        /*00e0*/ 	.short	0x0008
        /*00e2*/ 	.short	0x0038
        /*00e4*/ 	.byte	0x00, 0xf5, 0x21, 0x00


	//----- nvinfo : EIATTR_KPARAM_INFO
	.align		4
.L_28061:
        /*00e8*/ 	.byte	0x04, 0x17
        /*00ea*/ 	.short	(.L_28063 - .L_28062)
.L_28062:
        /*00ec*/ 	.word	0x00000000
        /*00f0*/ 	.short	0x0007
        /*00f2*/ 	.short	0x0034
        /*00f4*/ 	.byte	0x00, 0xf0, 0x11, 0x00


	//----- nvinfo : EIATTR_KPARAM_INFO
	.align		4
.L_28063:
        /*00f8*/ 	.byte	0x04, 0x17
        /*00fa*/ 	.short	(.L_28065 - .L_28064)
.L_28064:
        /*00fc*/ 	.word	0x00000000
        /*0100*/ 	.short	0x0006
        /*0102*/ 	.short	0x0030
        /*0104*/ 	.byte	0x00, 0xf0, 0x11, 0x00


	//----- nvinfo : EIATTR_KPARAM_INFO
	.align		4
.L_28065:
        /*0108*/ 	.byte	0x04, 0x17
        /*010a*/ 	.short	(.L_28067 - .L_28066)
.L_28066:
        /*010c*/ 	.word	0x00000000
        /*0110*/ 	.short	0x0005
        /*0112*/ 	.short	0x0028
        /*0114*/ 	.byte	0x00, 0xf5, 0x21, 0x00


	//----- nvinfo : EIATTR_KPARAM_INFO
	.align		4
.L_28067:
        /*0118*/ 	.byte	0x04, 0x17
        /*011a*/ 	.short	(.L_28069 - .L_28068)
.L_28068:
        /*011c*/ 	.word	0x00000000
        /*0120*/ 	.short	0x0004
        /*0122*/ 	.short	0x0020
        /*0124*/ 	.byte	0x00, 0xf5, 0x21, 0x00


	//----- nvinfo : EIATTR_KPARAM_INFO
	.align		4
.L_28069:
        /*0128*/ 	.byte	0x04, 0x17
        /*012a*/ 	.short	(.L_28071 - .L_28070)
.L_28070:
        /*012c*/ 	.word	0x00000000
        /*0130*/ 	.short	0x0003
        /*0132*/ 	.short	0x0018
        /*0134*/ 	.byte	0x00, 0xf5, 0x21, 0x00


	//----- nvinfo : EIATTR_KPARAM_INFO
	.align		4
.L_28071:
        /*0138*/ 	.byte	0x04, 0x17
        /*013a*/ 	.short	(.L_28073 - .L_28072)
.L_28072:
        /*013c*/ 	.word	0x00000000
        /*0140*/ 	.short	0x0002
        /*0142*/ 	.short	0x0010
        /*0144*/ 	.byte	0x00, 0xf5, 0x21, 0x00


	//----- nvinfo : EIATTR_KPARAM_INFO
	.align		4
.L_28073:
        /*0148*/ 	.byte	0x04, 0x17
        /*014a*/ 	.short	(.L_28075 - .L_28074)
.L_28074:
        /*014c*/ 	.word	0x00000000
        /*0150*/ 	.short	0x0001
        /*0152*/ 	.short	0x0008
        /*0154*/ 	.byte	0x00, 0xf5, 0x21, 0x00


	//----- nvinfo : EIATTR_KPARAM_INFO
	.align		4
.L_28075:
        /*0158*/ 	.byte	0x04, 0x17
        /*015a*/ 	.short	(.L_28077 - .L_28076)
.L_28076:
        /*015c*/ 	.word	0x00000000
        /*0160*/ 	.short	0x0000
        /*0162*/ 	.short	0x0000
        /*0164*/ 	.byte	0x00, 0xf5, 0x21, 0x00


	//----- nvinfo : EIATTR_SPARSE_MMA_MASK
	.align		4
.L_28077:
        /*0168*/ 	.byte	0x03, 0x50
        /*016a*/ 	.short	0x0000


	//----- nvinfo : EIATTR_MAXREG_COUNT
	.align		4
        /*016c*/ 	.byte	0x03, 0x1b
        /*016e*/ 	.short	0x00ff


	//----- nvinfo : EIATTR_NUM_BARRIERS
	.align		4
        /*0170*/ 	.byte	0x02, 0x4c
        /*0172*/ 	.byte	0x01
	.zero		1


	//----- nvinfo : EIATTR_MERCURY_ISA_VERSION
	.align		4
        /*0174*/ 	.byte	0x03, 0x5f
        /*0176*/ 	.short	0x0101


	//----- nvinfo : EIATTR_COOP_GROUP_MASK_REGIDS
	.align		4
        /*0178*/ 	.byte	0x04, 0x29
        /*017a*/ 	.short	(.L_28079 - .L_28078)


	//   ....[0]....
.L_28078:
        /*017c*/ 	.word	0xffffffff


	//   ....[1]....
        /*0180*/ 	.word	0xffffffff


	//   ....[2]....
        /*0184*/ 	.word	0xffffffff


	//   ....[3]....
        /*0188*/ 	.word	0xffffffff


	//   ....[4]....
        /*018c*/ 	.word	0xffffffff


	//   ....[5]....
        /*0190*/ 	.word	0xffffffff


	//   ....[6]....
        /*0194*/ 	.word	0xffffffff


	//   ....[7]....
        /*0198*/ 	.word	0xffffffff


	//   ....[8]....
        /*019c*/ 	.word	0xffffffff


	//   ....[9]....
        /*01a0*/ 	.word	0xffffffff


	//   ....[10]....
        /*01a4*/ 	.word	0xffffffff


	//   ....[11]....
        /*01a8*/ 	.word	0xffffffff


	//   ....[12]....
        /*01ac*/ 	.word	0xffffffff


	//   ....[13]....
        /*01b0*/ 	.word	0xffffffff


	//   ....[14]....
        /*01b4*/ 	.word	0xffffffff


	//   ....[15]....
        /*01b8*/ 	.word	0xffffffff


	//   ....[16]....
        /*01bc*/ 	.word	0xffffffff


	//   ....[17]....
        /*01c0*/ 	.word	0xffffffff


	//   ....[18]....
        /*01c4*/ 	.word	0xffffffff


	//   ....[19]....
        /*01c8*/ 	.word	0xffffffff


	//   ....[20]....
        /*01cc*/ 	.word	0x0500000c


	//   ....[21]....
        /*01d0*/ 	.word	0x0500000c


	//   ....[22]....
        /*01d4*/ 	.word	0x0500000c


	//   ....[23]....
        /*01d8*/ 	.word	0x0500000c


	//   ....[24]....
        /*01dc*/ 	.word	0x0500000c


	//----- nvinfo : EIATTR_COOP_GROUP_INSTR_OFFSETS
	.align		4
.L_28079:
        /*01e0*/ 	.byte	0x04, 0x28
        /*01e2*/ 	.short	(.L_28081 - .L_28080)


	//   ....[0]....
.L_28080:
        /*01e4*/ 	.word	0x000010a0


	//   ....[1]....
        /*01e8*/ 	.word	0x000012e0


	//   ....[2]....
        /*01ec*/ 	.word	0x00001300


	//   ....[3]....
        /*01f0*/ 	.word	0x00001320


	//   ....[4]....
        /*01f4*/ 	.word	0x00001340


	//   ....[5]....
        /*01f8*/ 	.word	0x00001440


	//   ....[6]....
        /*01fc*/ 	.word	0x00001460


	//   ....[7]....
        /*0200*/ 	.word	0x00001480


	//   ....[8]....
        /*0204*/ 	.word	0x000022c0


	//   ....[9]....
        /*0208*/ 	.word	0x000022f0


	//   ....[10]....
        /*020c*/ 	.word	0x00002310


	//   ....[11]....
        /*0210*/ 	.word	0x00002330


	//   ....[12]....
        /*0214*/ 	.word	0x00002350


	//   ....[13]....
        /*0218*/ 	.word	0x000023a0


	//   ....[14]....
        /*021c*/ 	.word	0x000023c0


	//   ....[15]....
        /*0220*/ 	.word	0x000023e0


	//   ....[16]....
        /*0224*/ 	.word	0x00003c90


	//   ....[17]....
        /*0228*/ 	.word	0x00003cd0


	//   ....[18]....
        /*022c*/ 	.word	0x00003d30


	//   ....[19]....
        /*0230*/ 	.word	0x00003d40


	//   ....[20]....
        /*0234*/ 	.word	0x00004230


	//   ....[21]....
        /*0238*/ 	.word	0x000042e0


	//   ....[22]....
        /*023c*/ 	.word	0x00004370


	//   ....[23]....
        /*0240*/ 	.word	0x000043e0


	//   ....[24]....
        /*0244*/ 	.word	0x00004450


	//----- nvinfo : EIATTR_VRC_CTA_INIT_COUNT
	.align		4
.L_28081:
        /*0248*/ 	.byte	0x02, 0x4a
	.zero		1
	.zero		1


	//----- nvinfo : EIATTR_EXIT_INSTR_OFFSETS
	.align		4
        /*024c*/ 	.byte	0x04, 0x1c
        /*024e*/ 	.short	(.L_28083 - .L_28082)


	//   ....[0]....
.L_28082:
        /*0250*/ 	.word	0x000000d0


	//   ....[1]....
        /*0254*/ 	.word	0x00004030


	//   ....[2]....
        /*0258*/ 	.word	0x00004060


	//   ....[3]....
        /*025c*/ 	.word	0x000041c0


	//----- nvinfo : EIATTR_CRS_STACK_SIZE
	.align		4
.L_28083:
        /*0260*/ 	.byte	0x04, 0x1e
        /*0262*/ 	.short	(.L_28085 - .L_28084)
.L_28084:
        /*0264*/ 	.word	0x00000000


	//----- nvinfo : EIATTR_CBANK_PARAM_SIZE
	.align		4
.L_28085:
        /*0268*/ 	.byte	0x03, 0x19
        /*026a*/ 	.short	0x008c


	//----- nvinfo : EIATTR_PARAM_CBANK
	.align		4
        /*026c*/ 	.byte	0x04, 0x0a
        /*026e*/ 	.short	(.L_28087 - .L_28086)
	.align		4
.L_28086:
        /*0270*/ 	.word	index@(.nv.constant0._ZN4vllm25paged_attention_v2_kernelIttLi64ELi16ELi128ELNS_18Fp8KVCacheDataTypeE0ELb0ELi512EEEvPfS2_PT_PKS3_PKT0_S9_ifPKiSB_iPKfiiiSD_SD_iiiii)
        /*0274*/ 	.short	0x0380
        /*0276*/ 	.short	0x008c


	//----- nvinfo : EIATTR_SW_WAR
	.align		4
.L_28087:
        /*0278*/ 	.byte	0x04, 0x36
        /*027a*/ 	.short	(.L_28089 - .L_28088)
.L_28088:
        /*027c*/ 	.word	0x00000008
.L_28089:


//--------------------- .nv.info._ZN4vllm25paged_attention_v2_kernelIttLi32ELi16ELi128ELNS_18Fp8KVCacheDataTypeE0ELb0ELi512EEEvPfS2_PT_PKS3_PKT0_S9_ifPKiSB_iPKfiiiSD_SD_iiiii --------------------------
	.section	.nv.info._ZN4vllm25paged_attention_v2_kernelIttLi32ELi16ELi128ELNS_18Fp8KVCacheDataTypeE0ELb0ELi512EEEvPfS2_PT_PKS3_PKT0_S9_ifPKiSB_iPKfiiiSD_SD_iiiii,"",@"SHT_CUDA_INFO"
	.sectionflags	@""
	.align	4


	//----- nvinfo : EIATTR_CUDA_API_VERSION
	.align		4
        /*0000*/ 	.byte	0x04, 0x37
        /*0002*/ 	.short	(.L_28091 - .L_28090)
.L_28090:
        /*0004*/ 	.word	0x00000082


	//----- nvinfo : EIATTR_KPARAM_INFO
	.align		4
.L_28091:
        /*0008*/ 	.byte	0x04, 0x17
        /*000a*/ 	.short	(.L_28093 - .L_28092)
.L_28092:
        /*000c*/ 	.word	0x00000000
        /*0010*/ 	.short	0x0015
        /*0012*/ 	.short	0x0088
        /*0014*/ 	.byte	0x00, 0xf0, 0x11, 0x00


	//----- nvinfo : EIATTR_KPARAM_INFO
	.align		4
.L_28093:
        /*0018*/ 	.byte	0x04, 0x17
        /*001a*/ 	.short	(.L_28095 - .L_28094)
.L_28094:
        /*001c*/ 	.word	0x00000000
        /*0020*/ 	.short	0x0014
        /*0022*/ 	.short	0x0084
        /*0024*/ 	.byte	0x00, 0xf0, 0x11, 0x00


	//----- nvinfo : EIATTR_KPARAM_INFO
	.align		4
.L_28095:
        /*0028*/ 	.byte	0x04, 0x17
        /*002a*/ 	.short	(.L_28097 - .L_28096)
.L_28096:
        /*002c*/ 	.word	0x00000000
        /*0030*/ 	.short	0x0013
        /*0032*/ 	.short	0x0080
        /*0034*/ 	.byte	0x00, 0xf0, 0x11, 0x00


	//----- nvinfo : EIATTR_KPARAM_INFO
	.align		4
.L_28097:
        /*0038*/ 	.byte	0x04, 0x17
        /*003a*/ 	.short	(.L_28099 - .L_28098)
.L_28098:
        /*003c*/ 	.word	0x00000000
        /*0040*/ 	.short	0x0012
        /*0042*/ 	.short	0x007c
        /*0044*/ 	.byte	0x00, 0xf0, 0x11, 0x00


	//----- nvinfo : EIATTR_KPARAM_INFO
	.align		4
.L_28099:
        /*0048*/ 	.byte	0x04, 0x17
        /*004a*/ 	.short	(.L_28101 - .L_28100)
.L_28100:
        /*004c*/ 	.word	0x00000000
        /*0050*/ 	.short	0x0011
        /*0052*/ 	.short	0x0078
        /*0054*/ 	.byte	0x00, 0xf0, 0x11, 0x00


	//----- nvinfo : EIATTR_KPARAM_INFO
	.align		4
.L_28101:
        /*0058*/ 	.byte	0x04, 0x17
        /*005a*/ 	.short	(.L_28103 - .L_28102)
.L_28102:
        /*005c*/ 	.word	0x00000000
        /*0060*/ 	.short	0x0010
        /*0062*/ 	.short	0x0070
        /*0064*/ 	.byte	0x00, 0xf5, 0x21, 0x00


	//----- nvinfo : EIATTR_KPARAM_INFO
	.align		4
.L_28103:
        /*0068*/ 	.byte	0x04, 0x17
        /*006a*/ 	.short	(.L_28105 - .L_28104)
.L_28104:
        /*006c*/ 	.word	0x00000000
        /*0070*/ 	.short	0x000f
        /*0072*/ 	.short	0x0068
        /*0074*/ 	.byte	0x00, 0xf5, 0x21, 0x00


	//----- nvinfo : EIATTR_KPARAM_INFO
	.align		4
.L_28105:
        /*0078*/ 	.byte	0x04, 0x17
        /*007a*/ 	.short	(.L_28107 - .L_28106)
.L_28106:
        /*007c*/ 	.word	0x00000000
        /*0080*/ 	.short	0x000e
        /*0082*/ 	.short	0x0060
        /*0084*/ 	.byte	0x00, 0xf0, 0x11, 0x00


	//----- nvinfo : EIATTR_KPARAM_INFO
	.align		4
.L_28107:
        /*0088*/ 	.byte	0x04, 0x17
        /*008a*/ 	.short	(.L_28109 - .L_28108)
.L_28108:
        /*008c*/ 	.word	0x00000000
        /*0090*/ 	.short	0x000d
        /*0092*/ 	.short	0x005c
        /*0094*/ 	.byte	0x00, 0xf0, 0x11, 0x00


	//----- nvinfo : EIATTR_KPARAM_INFO
	.align		4
.L_28109:
        /*0098*/ 	.byte	0x04, 0x17
        /*009a*/ 	.short	(.L_28111 - .L_28110)
.L_28110:
        /*009c*/ 	.word	0x00000000
        /*00a0*/ 	.short	0x000c
        /*00a2*/ 	.short	0x0058
        /*00a4*/ 	.byte	0x00, 0xf0, 0x11, 0x00


	//----- nvinfo : EIATTR_KPARAM_INFO
	.align		4
.L_28111:
        /*00a8*/ 	.byte	0x04, 0x17
        /*00aa*/ 	.short	(.L_28113 - .L_28112)
.L_28112:
        /*00ac*/ 	.word	0x00000000
        /*00b0*/ 	.short	0x000b
        /*00b2*/ 	.short	0x0050
        /*00b4*/ 	.byte	0x00, 0xf5, 0x21, 0x00


	//----- nvinfo : EIATTR_KPARAM_INFO
	.align		4
.L_28113:
        /*00b8*/ 	.byte	0x04, 0x17
        /*00ba*/ 	.short	(.L_28115 - .L_28114)
.L_28114:
        /*00bc*/ 	.word	0x00000000
        /*00c0*/ 	.short	0x000a
        /*00c2*/ 	.short	0x0048
        /*00c4*/ 	.byte	0x00, 0xf0, 0x11, 0x00


	//----- nvinfo : EIATTR_KPARAM_INFO
	.align		4
.L_28115:
        /*00c8*/ 	.byte	0x04, 0x17
        /*00ca*/ 	.short	(.L_28117 - .L_28116)
.L_28116:
        /*00cc*/ 	.word	0x00000000
        /*00d0*/ 	.short	0x0009
        /*00d2*/ 	.short	0x0040
        /*00d4*/ 	.byte	0x00, 0xf5, 0x21, 0x00


	//----- nvinfo : EIATTR_KPARAM_INFO
	.align		4
.L_28117:
        /*00d8*/ 	.byte	0x04, 0x17
        /*00da*/ 	.short	(.L_28119 - .L_28118)
.L_28118:
        /*00dc*/ 	.word	0x00000000
        /*00e0*/ 	.short	0x0008
        /*00e2*/ 	.short	0x0038
        /*00e4*/ 	.byte	0x00, 0xf5, 0x21, 0x00


	//----- nvinfo : EIATTR_KPARAM_INFO
	.align		4
.L_28119:
        /*00e8*/ 	.byte	0x04, 0x17
        /*00ea*/ 	.short	(.L_28121 - .L_28120)
.L_28120:
        /*00ec*/ 	.word	0x00000000
        /*00f0*/ 	.short	0x0007
        /*00f2*/ 	.short	0x0034
        /*00f4*/ 	.byte	0x00, 0xf0, 0x11, 0x00


	//----- nvinfo : EIATTR_KPARAM_INFO
	.align		4
.L_28121:
        /*00f8*/ 	.byte	0x04, 0x17
        /*00fa*/ 	.short	(.L_28123 - .L_28122)
.L_28122:
        /*00fc*/ 	.word	0x00000000
        /*0100*/ 	.short	0x0006
        /*0102*/ 	.short	0x0030
        /*0104*/ 	.byte	0x00, 0xf0, 0x11, 0x00


	//----- nvinfo : EIATTR_KPARAM_INFO
	.align		4
.L_28123:
        /*0108*/ 	.byte	0x04, 0x17
        /*010a*/ 	.short	(.L_28125 - .L_28124)
.L_28124:
        /*010c*/ 	.word	0x00000000
        /*0110*/ 	.short	0x0005
        /*0112*/ 	.short	0x0028
        /*0114*/ 	.byte	0x00, 0xf5, 0x21, 0x00


	//----- nvinfo : EIATTR_KPARAM_INFO
	.align		4
.L_28125:
        /*0118*/ 	.byte	0x04, 0x17
        /*011a*/ 	.short	(.L_28127 - .L_28126)
.L_28126:
        /*011c*/ 	.word	0x00000000
        /*0120*/ 	.short	0x0004
        /*0122*/ 	.short	0x0020
        /*0124*/ 	.byte	0x00, 0xf5, 0x21, 0x00


	//----- nvinfo : EIATTR_KPARAM_INFO
	.align		4
.L_28127:
        /*0128*/ 	.byte	0x04, 0x17
        /*012a*/ 	.short	(.L_28129 - .L_28128)
.L_28128:
        /*012c*/ 	.word	0x00000000
        /*0130*/ 	.short	0x0003
        /*0132*/ 	.short	0x0018
        /*0134*/ 	.byte	0x00, 0xf5, 0x21, 0x00


	//----- nvinfo : EIATTR_KPARAM_INFO
	.align		4
.L_28129:
        /*0138*/ 	.byte	0x04, 0x17
        /*013a*/ 	.short	(.L_28131 - .L_28130)
.L_28130:
        /*013c*/ 	.word	0x00000000
        /*0140*/ 	.short	0x0002
        /*0142*/ 	.short	0x0010
        /*0144*/ 	.byte	0x00, 0xf5, 0x21, 0x00


	//----- nvinfo : EIATTR_KPARAM_INFO
	.align		4
.L_28131:
        /*0148*/ 	.byte	0x04, 0x17
        /*014a*/ 	.short	(.L_28133 - .L_28132)
.L_28132:
        /*014c*/ 	.word	0x00000000
        /*0150*/ 	.short	0x0001
        /*0152*/ 	.short	0x0008
        /*0154*/ 	.byte	0x00, 0xf5, 0x21, 0x00


	//----- nvinfo : EIATTR_KPARAM_INFO
	.align		4
.L_28133:
        /*0158*/ 	.byte	0x04, 0x17
        /*015a*/ 	.short	(.L_28135 - .L_28134)
.L_28134:
        /*015c*/ 	.word	0x00000000
        /*0160*/ 	.short	0x0000
        /*0162*/ 	.short	0x0000
        /*0164*/ 	.byte	0x00, 0xf5, 0x21, 0x00


	//----- nvinfo : EIATTR_SPARSE_MMA_MASK
	.align		4
.L_28135:
        /*0168*/ 	.byte	0x03, 0x50
        /*016a*/ 	.short	0x0000


	//----- nvinfo : EIATTR_MAXREG_COUNT
	.align		4
        /*016c*/ 	.byte	0x03, 0x1b
        /*016e*/ 	.short	0x00ff


	//----- nvinfo : EIATTR_NUM_BARRIERS
	.align		4
        /*0170*/ 	.byte	0x02, 0x4c
        /*0172*/ 	.byte	0x01
	.zero		1


	//----- nvinfo : EIATTR_MERCURY_ISA_VERSION
	.align		4
        /*0174*/ 	.byte	0x03, 0x5f
        /*0176*/ 	.short	0x0101


	//----- nvinfo : EIATTR_COOP_GROUP_MASK_REGIDS
	.align		4
        /*0178*/ 	.byte	0x04, 0x29
        /*017a*/ 	.short	(.L_28137 - .L_28136)


	//   ....[0]....
.L_28136:
        /*017c*/ 	.word	0xffffffff


	//   ....[1]....
        /*0180*/ 	.word	0xffffffff


	//   ....[2]....
        /*0184*/ 	.word	0xffffffff


	//   ....[3]....
        /*0188*/ 	.word	0xffffffff


	//   ....[4]....
        /*018c*/ 	.word	0xffffffff


	//   ....[5]....
        /*0190*/ 	.word	0xffffffff


	//   ....[6]....
        /*0194*/ 	.word	0xffffffff


	//   ....[7]....
        /*0198*/ 	.word	0xffffffff


	//   ....[8]....
        /*019c*/ 	.word	0xffffffff


	//   ....[9]....
        /*01a0*/ 	.word	0xffffffff


	//   ....[10]....
        /*01a4*/ 	.word	0xffffffff


	//   ....[11]....
        /*01a8*/ 	.word	0xffffffff


	//   ....[12]....
        /*01ac*/ 	.word	0xffffffff


	//   ....[13]....
        /*01b0*/ 	.word	0xffffffff


	//   ....[14]....
        /*01b4*/ 	.word	0xffffffff


	//   ....[15]....
        /*01b8*/ 	.word	0xffffffff


	//   ....[16]....
        /*01bc*/ 	.word	0xffffffff


	//   ....[17]....
        /*01c0*/ 	.word	0xffffffff


	//   ....[18]....
        /*01c4*/ 	.word	0x05000010


	//   ....[19]....
        /*01c8*/ 	.word	0x05000010


	//   ....[20]....
        /*01cc*/ 	.word	0x05000010


	//   ....[21]....
        /*01d0*/ 	.word	0x05000010


	//   ....[22]....
        /*01d4*/ 	.word	0x05000010


	//----- nvinfo : EIATTR_COOP_GROUP_INSTR_OFFSETS
	.align		4
.L_28137:
        /*01d8*/ 	.byte	0x04, 0x28
        /*01da*/ 	.short	(.L_28139 - .L_28138)


	//   ....[0]....
.L_28138:
        /*01dc*/ 	.word	0x00000cb0


	//   ....[1]....
        /*01e0*/ 	.word	0x00000ef0


	//   ....[2]....
        /*01e4*/ 	.word	0x00000f10


	//   ....[3]....
        /*01e8*/ 	.word	0x00000f30


	//   ....[4]....
        /*01ec*/ 	.word	0x00000f50


	//   ....[5]....
        /*01f0*/ 	.word	0x00001040


	//   ....[6]....
        /*01f4*/ 	.word	0x00001060


	//   ....[7]....
        /*01f8*/ 	.word	0x00001090


	//   ....[8]....
        /*01fc*/ 	.word	0x00001ed0


	//   ....[9]....
        /*0200*/ 	.word	0x00001f00


	//   ....[10]....
        /*0204*/ 	.word	0x00001f20


	//   ....[11]....
        /*0208*/ 	.word	0x00001f40


	//   ....[12]....
        /*020c*/ 	.word	0x00001f60


	//   ....[13]....
        /*0210*/ 	.word	0x00001fb0


	//   ....[14]....
        /*0214*/ 	.word	0x00001fd0


	//   ....[15]....
        /*0218*/ 	.word	0x00001ff0


	//   ....[16]....
        /*021c*/ 	.word	0x00003330


	//   ....[17]....
        /*0220*/ 	.word	0x00003370


	//   ....[18]....
        /*0224*/ 	.word	0x000036e0


	//   ....[19]....
        /*0228*/ 	.word	0x00003790


	//   ....[20]....
        /*022c*/ 	.word	0x00003820


	//   ....[21]....
        /*0230*/ 	.word	0x00003890


	//   ....[22]....
        /*0234*/ 	.word	0x00003900


	//----- nvinfo : EIATTR_VRC_CTA_INIT_COUNT
	.align		4
.L_28139:
        /*0238*/ 	.byte	0x02, 0x4a
	.zero		1
	.zero		1


	//----- nvinfo : EIATTR_EXIT_INSTR_OFFSETS
	.align		4
        /*023c*/ 	.byte	0x04, 0x1c
        /*023e*/ 	.short	(.L_28141 - .L_28140)


	//   ....[0]....
.L_28140:
        /*0240*/ 	.word	0x00000090


	//   ....[1]....
        /*0244*/ 	.word	0x00003560


	//   ....[2]....
        /*0248*/ 	.word	0x00003590


	//   ....[3]....
        /*024c*/ 	.word	0x00003670


	//----- nvinfo : EIATTR_CRS_STACK_SIZE
	.align		4
.L_28141:
        /*0250*/ 	.byte	0x04, 0x1e
        /*0252*/ 	.short	(.L_28143 - .L_28142)
.L_28142:
        /*0254*/ 	.word	0x00000000


	//----- nvinfo : EIATTR_CBANK_PARAM_SIZE
	.align		4
.L_28143:
        /*0258*/ 	.byte	0x03, 0x19
        /*025a*/ 	.short	0x008c


	//----- nvinfo : EIATTR_PARAM_CBANK
	.align		4
        /*025c*/ 	.byte	0x04, 0x0a
        /*025e*/ 	.short	(.L_28145 - .L_28144)
	.align		4
.L_28144:
        /*0260*/ 	.word	index@(.nv.constant0._ZN4vllm25paged_attention_v2_kernelIttLi32ELi16ELi128ELNS_18Fp8KVCacheDataTypeE0ELb0ELi512EEEvPfS2_PT_PKS3_PKT0_S9_ifPKiSB_iPKfiiiSD_SD_iiiii)
        /*0264*/ 	.short	0x0380
        /*0266*/ 	.short	0x008c


	//----- nvinfo : EIATTR_SW_WAR
	.align		4
.L_28145:
        /*0268*/ 	.byte	0x04, 0x36
        /*026a*/ 	.short	(.L_28147 - .L_28146)
.L_28146:
        /*026c*/ 	.word	0x00000008
.L_28147:


//--------------------- .nv.info._ZN4vllm25paged_attention_v2_kernelIttLi256ELi16ELi128ELNS_18Fp8KVCacheDataTypeE0ELb1ELi512EEEvPfS2_PT_PKS3_PKT0_S9_ifPKiSB_iPKfiiiSD_SD_iiiii --------------------------
	.section	.nv.info._ZN4vllm25paged_attention_v2_kernelIttLi256ELi16ELi128ELNS_18Fp8KVCacheDataTypeE0ELb1ELi512EEEvPfS2_PT_PKS3_PKT0_S9_ifPKiSB_iPKfiiiSD_SD_iiiii,"",@"SHT_CUDA_INFO"
	.sectionflags	@""
	.align	4


	//----- nvinfo : EIATTR_CUDA_API_VERSION
	.align		4
        /*0000*/ 	.byte	0x04, 0x37
        /*0002*/ 	.short	(.L_28149 - .L_28148)
.L_28148:
        /*0004*/ 	.word	0x00000082


	//----- nvinfo : EIATTR_KPARAM_INFO
	.align		4
.L_28149:
        /*0008*/ 	.byte	0x04, 0x17
        /*000a*/ 	.short	(.L_28151 - .L_28150)
.L_28150:
        /*000c*/ 	.word	0x00000000
        /*0010*/ 	.short	0x0015
        /*0012*/ 	.short	0x0088
        /*0014*/ 	.byte	0x00, 0xf0, 0x11, 0x00


	//----- nvinfo : EIATTR_KPARAM_INFO
	.align		4
.L_28151:
        /*0018*/ 	.byte	0x04, 0x17
        /*001a*/ 	.short	(.L_28153 - .L_28152)
.L_28152:
        /*001c*/ 	.word	0x00000000
        /*0020*/ 	.short	0x0014
        /*0022*/ 	.short	0x0084
        /*0024*/ 	.byte	0x00, 0xf0, 0x11, 0x00


	//----- nvinfo : EIATTR_KPARAM_INFO
	.align		4
.L_28153:
        /*0028*/ 	.byte	0x04, 0x17
        /*002a*/ 	.short	(.L_28155 - .L_28154)
.L_28154:
        /*002c*/ 	.word	0x00000000
        /*0030*/ 	.short	0x0013
        /*0032*/ 	.short	0x0080
        /*0034*/ 	.byte	0x00, 0xf0, 0x11, 0x00


	//----- nvinfo : EIATTR_KPARAM_INFO
	.align		4
.L_28155:
        /*0038*/ 	.byte	0x04, 0x17
        /*003a*/ 	.short	(.L_28157 - .L_28156)
.L_28156:
        /*003c*/ 	.word	0x00000000
        /*0040*/ 	.short	0x0012
        /*0042*/ 	.short	0x007c
        /*0044*/ 	.byte	0x00, 0xf0, 0x11, 0x00


	//----- nvinfo : EIATTR_KPARAM_INFO
	.align		4
.L_28157:
        /*0048*/ 	.byte	0x04, 0x17
        /*004a*/ 	.short	(.L_28159 - .L_28158)
.L_28158:
        /*004c*/ 	.word	0x00000000
        /*0050*/ 	.short	0x0011
        /*0052*/ 	.short	0x0078
        /*0054*/ 	.byte	0x00, 0xf0, 0x11, 0x00


	//----- nvinfo : EIATTR_KPARAM_INFO
	.align		4
.L_28159:
        /*0058*/ 	.byte	0x04, 0x17
        /*005a*/ 	.short	(.L_28161 - .L_28160)
.L_28160:
        /*005c*/ 	.word	0x00000000
        /*0060*/ 	.short	0x0010
        /*0062*/ 	.short	0x0070
        /*0064*/ 	.byte	0x00, 0xf5, 0x21, 0x00


	//----- nvinfo : EIATTR_KPARAM_INFO
	.align		4
.L_28161:
        /*0068*/ 	.byte	0x04, 0x17
        /*006a*/ 	.short	(.L_28163 - .L_28162)
.L_28162:
        /*006c*/ 	.word	0x00000000
        /*0070*/ 	.short	0x000f
        /*0072*/ 	.short	0x0068
        /*0074*/ 	.byte	0x00, 0xf5, 0x21, 0x00


	//----- nvinfo : EIATTR_KPARAM_INFO
	.align		4
.L_28163:
        /*0078*/ 	.byte	0x04, 0x17
        /*007a*/ 	.short	(.L_28165 - .L_28164)
.L_28164:
        /*007c*/ 	.word	0x00000000
        /*0080*/ 	.short	0x000e
        /*0082*/ 	.short	0x0060
        /*0084*/ 	.byte	0x00, 0xf0, 0x11, 0x00


	//----- nvinfo : EIATTR_KPARAM_INFO
	.align		4
.L_28165:
        /*0088*/ 	.byte	0x04, 0x17
        /*008a*/ 	.short	(.L_28167 - .L_28166)
.L_28166:
        /*008c*/ 	.word	0x00000000
        /*0090*/ 	.short	0x000d
        /*0092*/ 	.short	0x005c
        /*0094*/ 	.byte	0x00, 0xf0, 0x11, 0x00


	//----- nvinfo : EIATTR_KPARAM_INFO
	.align		4
.L_28167:
        /*0098*/ 	.byte	0x04, 0x17
        /*009a*/ 	.short	(.L_28169 - .L_28168)
.L_28168:
        /*009c*/ 	.word	0x00000000
        /*00a0*/ 	.short	0x000c
        /*00a2*/ 	.short	0x0058
        /*00a4*/ 	.byte	0x00, 0xf0, 0x11, 0x00


	//----- nvinfo : EIATTR_KPARAM_INFO
	.align		4
.L_28169:
        /*00a8*/ 	.byte	0x04, 0x17
        /*00aa*/ 	.short	(.L_28171 - .L_28170)
.L_28170:
        /*00ac*/ 	.word	0x00000000
        /*00b0*/ 	.short	0x000b
        /*00b2*/ 	.short	0x0050
        /*00b4*/ 	.byte	0x00, 0xf5, 0x21, 0x00


	//----- nvinfo : EIATTR_KPARAM_INFO
	.align		4
.L_28171:
        /*00b8*/ 	.byte	0x04, 0x17
        /*00ba*/ 	.short	(.L_28173 - .L_28172)
.L_28172:
        /*00bc*/ 	.word	0x00000000
        /*00c0*/ 	.short	0x000a
        /*00c2*/ 	.short	0x0048
        /*00c4*/ 	.byte	0x00, 0xf0, 0x11, 0x00


	//----- nvinfo : EIATTR_KPARAM_INFO
	.align		4
.L_28173:
        /*00c8*/ 	.byte	0x04, 0x17
        /*00ca*/ 	.short	(.L_28175 - .L_28174)
.L_28174:
        /*00cc*/ 	.word	0x00000000
        /*00d0*/ 	.short	0x0009
        /*00d2*/ 	.short	0x0040
        /*00d4*/ 	.byte	0x00, 0xf5, 0x21, 0x00


	//----- nvinfo : EIATTR_KPARAM_INFO
	.align		4
.L_28175:
        /*00d8*/ 	.byte	0x04, 0x17
        /*00da*/ 	.short	(.L_28177 - .L_28176)
.L_28176:
        /*00dc*/ 	.word	0x00000000
        /*00e0*/ 	.short	0x0008
        /*00e2*/ 	.short	0x0038
        /*00e4*/ 	.byte	0x00, 0xf5, 0x21, 0x00


	//----- nvinfo : EIATTR_KPARAM_INFO
	.align		4
.L_28177:
        /*00e8*/ 	.byte	0x04, 0x17
        /*00ea*/ 	.short	(.L_28179 - .L_28178)
.L_28178:
        /*00ec*/ 	.word	0x00000000
        /*00f0*/ 	.short	0x0007
        /*00f2*/ 	.short	0x0034
        /*00f4*/ 	.byte	0x00, 0xf0, 0x11, 0x00


	//----- nvinfo : EIATTR_KPARAM_INFO
	.align		4
.L_28179:
        /*00f8*/ 	.byte	0x04, 0x17
        /*00fa*/ 	.short	(.L_28181 - .L_28180)
.L_28180:
        /*00fc*/ 	.word	0x00000000
        /*0100*/ 	.short	0x0006
        /*0102*/ 	.short	0x0030
        /*0104*/ 	.byte	0x00, 0xf0, 0x11, 0x00


	//----- nvinfo : EIATTR_KPARAM_INFO
	.align		4
.L_28181:
        /*0108*/ 	.byte	0x04, 0x17
        /*010a*/ 	.short	(.L_28183 - .L_28182)
.L_28182:
        /*010c*/ 	.word	0x00000000
        /*0110*/ 	.short	0x0005
        /*0112*/ 	.short	0x0028
        /*0114*/ 	.byte	0x00, 0xf5, 0x21, 0x00


	//----- nvinfo : EIATTR_KPARAM_INFO
	.align		4
.L_28183:
        /*0118*/ 	.byte	0x04, 0x17
        /*011a*/ 	.short	(.L_28185 - .L_28184)
.L_28184:
        /*011c*/ 	.word	0x00000000
        /*0120*/ 	.short	0x0004
        /*0122*/ 	.short	0x0020
        /*0124*/ 	.byte	0x00, 0xf5, 0x21, 0x00


	//----- nvinfo : EIATTR_KPARAM_INFO
	.align		4
.L_28185:
        /*0128*/ 	.byte	0x04, 0x17
        /*012a*/ 	.short	(.L_28187 - .L_28186)
.L_28186:
        /*012c*/ 	.word	0x00000000
        /*0130*/ 	.short	0x0003
        /*0132*/ 	.short	0x0018
        /*0134*/ 	.byte	0x00, 0xf5, 0x21, 0x00


	//----- nvinfo : EIATTR_KPARAM_INFO
	.align		4
.L_28187:
        /*0138*/ 	.byte	0x04, 0x17
        /*013a*/ 	.short	(.L_28189 - .L_28188)
.L_28188:
        /*013c*/ 	.word	0x00000000
        /*0140*/ 	.short	0x0002
        /*0142*/ 	.short	0x0010
        /*0144*/ 	.byte	0x00, 0xf5, 0x21, 0x00


	//----- nvinfo : EIATTR_KPARAM_INFO
	.align		4
.L_28189:
        /*0148*/ 	.byte	0x04, 0x17
        /*014a*/ 	.short	(.L_28191 - .L_28190)
.L_28190:
        /*014c*/ 	.word	0x00000000
        /*0150*/ 	.short	0x0001
        /*0152*/ 	.short	0x0008
        /*0154*/ 	.byte	0x00, 0xf5, 0x21, 0x00


	//----- nvinfo : EIATTR_KPARAM_INFO
	.align		4
.L_28191:
        /*0158*/ 	.byte	0x04, 0x17
        /*015a*/ 	.short	(.L_28193 - .L_28192)
.L_28192:
        /*015c*/ 	.word	0x00000000
        /*0160*/ 	.short	0x0000
        /*0162*/ 	.short	0x0000
        /*0164*/ 	.byte	0x00, 0xf5, 0x21, 0x00


	//----- nvinfo : EIATTR_SPARSE_MMA_MASK
	.align		4
.L_28193:
        /*0168*/ 	.byte	0x03, 0x50
        /*016a*/ 	.short	0x0000


	//----- nvinfo : EIATTR_MAXREG_COUNT
	.align		4
        /*016c*/ 	.byte	0x03, 0x1b
        /*016e*/ 	.short	0x00ff


	//----- nvinfo : EIATTR_NUM_BARRIERS
	.align		4
        /*0170*/ 	.byte	0x02, 0x4c
        /*0172*/ 	.byte	0x01
	.zero		1


	//----- nvinfo : EIATTR_MERCURY_ISA_VERSION
	.align		4
        /*0174*/ 	.byte	0x03, 0x5f
        /*0176*/ 	.short	0x0101


	//----- nvinfo : EIATTR_COOP_GROUP_MASK_REGIDS
	.align		4
        /*0178*/ 	.byte	0x04, 0x29
        /*017a*/ 	.short	(.L_28195 - .L_28194)


	//   ....[0]....
.L_28194:
        /*017c*/ 	.word	0xffffffff


	//   ....[1]....
        /*0180*/ 	.word	0xffffffff


	//   ....[2]....
        /*0184*/ 	.word	0xffffffff


	//   ....[3]....
        /*0188*/ 	.word	0xffffffff


	//   ....[4]....
        /*018c*/ 	.word	0xffffffff


	//   ....[5]....
        /*0190*/ 	.word	0xffffffff


	//   ....[6]....
        /*0194*/ 	.word	0xffffffff


	//   ....[7]....
        /*0198*/ 	.word	0xffffffff


	//   ....[8]....
        /*019c*/ 	.word	0xffffffff


	//   ....[9]....
        /*01a0*/ 	.word	0xffffffff


	//   ....[10]....
        /*01a4*/ 	.word	0xffffffff


	//   ....[11]....
        /*01a8*/ 	.word	0xffffffff


	//   ....[12]....
        /*01ac*/ 	.word	0xffffffff


	//   ....[13]....
        /*01b0*/ 	.word	0xffffffff


	//   ....[14]....
        /*01b4*/ 	.word	0xffffffff


	//   ....[15]....
        /*01b8*/ 	.word	0xffffffff


	//   ....[16]....
        /*01bc*/ 	.word	0xffffffff


	//   ....[17]....
        /*01c0*/ 	.word	0xffffffff


	//   ....[18]....
        /*01c4*/ 	.word	0xffffffff


	//   ....[19]....
        /*01c8*/ 	.word	0xffffffff


	//   ....[20]....
        /*01cc*/ 	.word	0xffffffff


	//   ....[21]....
        /*01d0*/ 	.word	0xffffffff


	//   ....[22]....
        /*01d4*/ 	.word	0xffffffff


	//   ....[23]....
        /*01d8*/ 	.word	0xffffffff


	//   ....[24]....
        /*01dc*/ 	.word	0xffffffff


	//   ....[25]....
        /*01e0*/ 	.word	0xffffffff


	//   ....[26]....
        /*01e4*/ 	.word	0xffffffff


	//   ....[27]....
        /*01e8*/ 	.word	0xffffffff


	//   ....[28]....
        /*01ec*/ 	.word	0xffffffff


	//   ....[29]....
        /*01f0*/ 	.word	0xffffffff


	//   ....[30]....
        /*01f4*/ 	.word	0xffffffff


	//   ....[31]....
        /*01f8*/ 	.word	0xffffffff


	//   ....[32]....
        /*01fc*/ 	.word	0x05000008


	//   ....[33]....
        /*0200*/ 	.word	0x05000008


	//   ....[34]....
        /*0204*/ 	.word	0x05000008


	//   ....[35]....
        /*0208*/ 	.word	0x05000008


	//   ....[36]....
        /*020c*/ 	.word	0x05000008


	//----- nvinfo : EIATTR_COOP_GROUP_INSTR_OFFSETS
	.align		4
.L_28195:
        /*0210*/ 	.byte	0x04, 0x28
        /*0212*/ 	.short	(.L_28197 - .L_28196)


	//   ....[0]....
.L_28196:
        /*0214*/ 	.word	0x00002b30


	//   ....[1]....
        /*0218*/ 	.word	0x00002cd0


	//   ....[2]....
        /*021c*/ 	.word	0x00002cf0


	//   ....[3]....
        /*0220*/ 	.word	0x00002d10


	//   ....[4]....
        /*0224*/ 	.word	0x00002d30


	//   ....[5]....
        /*0228*/ 	.word	0x00002e80


	//   ....[6]....
        /*022c*/ 	.word	0x00002eb0


	//   ....[7]....
        /*0230*/ 	.word	0x00002ed0


	//   ....[8]....
        /*0234*/ 	.word	0x00003d20


	//   ....[9]....
        /*0238*/ 	.word	0x00003d60


	//   ....[10]....
        /*023c*/ 	.word	0x00003d80


	//   ....[11]....
        /*0240*/ 	.word	0x00003da0


	//   ....[12]....
        /*0244*/ 	.word	0x00003dc0


	//   ....[13]....
        /*0248*/ 	.word	0x00003e10


	//   ....[14]....
        /*024c*/ 	.word	0x00003e30


	//   ....[15]....
        /*0250*/ 	.word	0x00003e50


	//   ....[16]....
        /*0254*/ 	.word	0x00007b30


	//   ....[17]....
        /*0258*/ 	.word	0x00007b60


	//   ....[18]....
        /*025c*/ 	.word	0x00007b80


	//   ....[19]....
        /*0260*/ 	.word	0x00007b90


	//   ....[20]....
        /*0264*/ 	.word	0x00007ba0


	//   ....[21]....
        /*0268*/ 	.word	0x00007bb0


	//   ....[22]....
        /*026c*/ 	.word	0x00007bc0


	//   ....[23]....
        /*0270*/ 	.word	0x00007bf0


	//   ....[24]....
        /*0274*/ 	.word	0x00007c20


	//   ....[25]....
        /*0278*/ 	.word	0x00007c50


	//   ....[26]....
        /*027c*/ 	.word	0x00007c80


	//   ....[27]....
        /*0280*/ 	.word	0x00007ca0


	//   ....[28]....
        /*0284*/ 	.word	0x00007cc0


	//   ....[29]....
        /*0288*/ 	.word	0x00007ce0


	//   ....[30]....
        /*028c*/ 	.word	0x00007d00


	//   ....[31]....
        /*0290*/ 	.word	0x00007d20


	//   ....[32]....
        /*0294*/ 	.word	0x000088e0


	//   ....[33]....
        /*0298*/ 	.word	0x00008990


	//   ....[34]....
        /*029c*/ 	.word	0x00008a30


	//   ....[35]....
        /*02a0*/ 	.word	0x00008aa0


	//   ....[36]....
        /*02a4*/ 	.word	0x00008b10


	//----- nvinfo : EIATTR_VRC_CTA_INIT_COUNT
	.align		4
.L_28197:
        /*02a8*/ 	.byte	0x02, 0x4a
	.zero		1
	.zero		1


	//----- nvinfo : EIATTR_EXIT_INSTR_OFFSETS
	.align		4
        /*02ac*/ 	.byte	0x04, 0x1c
        /*02ae*/ 	.short	(.L_28199 - .L_28198)


	//   ....[0]....
.L_28198:
        /*02b0*/ 	.word	0x000000b0


	//   ....[1]....
        /*02b4*/ 	.word	0x000085a0


	//   ....[2]....
        /*02b8*/ 	.word	0x000085c0


	//   ....[3]....
        /*02bc*/ 	.word	0x00008870


	//----- nvinfo : EIATTR_CRS_STACK_SIZE
	.align		4
.L_28199:
        /*02c0*/ 	.byte	0x04, 0x1e
        /*02c2*/ 	.short	(.L_28201 - .L_28200)
.L_28200:
        /*02c4*/ 	.word	0x00000000


	//----- nvinfo : EIATTR_CBANK_PARAM_SIZE
	.align		4
.L_28201:
        /*02c8*/ 	.byte	0x03, 0x19
        /*02ca*/ 	.short	0x008c


	//----- nvinfo : EIATTR_PARAM_CBANK
	.align		4
        /*02cc*/ 	.byte	0x04, 0x0a
        /*02ce*/ 	.short	(.L_28203 - .L_28202)
	.align		4
.L_28202:
        /*02d0*/ 	.word	index@(.nv.constant0._ZN4vllm25paged_attention_v2_kernelIttLi256ELi16ELi128ELNS_18Fp8KVCacheDataTypeE0ELb1ELi512EEEvPfS2_PT_PKS3_PKT0_S9_ifPKiSB_iPKfiiiSD_SD_iiiii)
        /*02d4*/ 	.short	0x0380
        /*02d6*/ 	.short	0x008c


	//----- nvinfo : EIATTR_SW_WAR
	.align		4
.L_28203:
        /*02d8*/ 	.byte	0x04, 0x36
        /*02da*/ 	.short	(.L_28205 - .L_28204)
.L_28204:
        /*02dc*/ 	.word	0x00000008
.L_28205:


//--------------------- .nv.info._ZN4vllm25paged_attention_v2_kernelIttLi192ELi16ELi128ELNS_18Fp8KVCacheDataTypeE0ELb1ELi512EEEvPfS2_PT_PKS3_PKT0_S9_ifPKiSB_iPKfiiiSD_SD_iiiii --------------------------
	.section	.nv.info._ZN4vllm25paged_attention_v2_kernelIttLi192ELi16ELi128ELNS_18Fp8KVCacheDataTypeE0ELb1ELi512EEEvPfS2_PT_PKS3_PKT0_S9_ifPKiSB_iPKfiiiSD_SD_iiiii,"",@"SHT_CUDA_INFO"
	.sectionflags	@""
	.align	4


	//----- nvinfo : EIATTR_CUDA_API_VERSION
	.align		4
        /*0000*/ 	.byte	0x04, 0x37
        /*0002*/ 	.short	(.L_28207 - .L_28206)
.L_28206:
        /*0004*/ 	.word	0x00000082


	//----- nvinfo : EIATTR_KPARAM_INFO
	.align		4
.L_28207:
        /*0008*/ 	.byte	0x04, 0x17
        /*000a*/ 	.short	(.L_28209 - .L_28208)
.L_28208:
        /*000c*/ 	.word	0x00000000
        /*0010*/ 	.short	0x0015
        /*0012*/ 	.short	0x0088
        /*0014*/ 	.byte	0x00, 0xf0, 0x11, 0x00


	//----- nvinfo : EIATTR_KPARAM_INFO
	.align		4
.L_28209:
        /*0018*/ 	.byte	0x04, 0x17
        /*001a*/ 	.short	(.L_28211 - .L_28210)
.L_28210:
        /*001c*/ 	.word	0x00000000
        /*0020*/ 	.short	0x0014
        /*0022*/ 	.short	0x0084
        /*0024*/ 	.byte	0x00, 0xf0, 0x11, 0x00


	//----- nvinfo : EIATTR_KPARAM_INFO
	.align		4
.L_28211:
        /*0028*/ 	.byte	0x04, 0x17
        /*002a*/ 	.short	(.L_28213 - .L_28212)
.L_28212:
        /*002c*/ 	.word	0x00000000
        /*0030*/ 	.short	0x0013
        /*0032*/ 	.short	0x0080
        /*0034*/ 	.byte	0x00, 0xf0, 0x11, 0x00


	//----- nvinfo : EIATTR_KPARAM_INFO
	.align		4
.L_28213:
        /*0038*/ 	.byte	0x04, 0x17
        /*003a*/ 	.short	(.L_28215 - .L_28214)
.L_28214:
        /*003c*/ 	.word	0x00000000
        /*0040*/ 	.short	0x0012
        /*0042*/ 	.short	0x007c
        /*0044*/ 	.byte	0x00, 0xf0, 0x11, 0x00


	//----- nvinfo : EIATTR_KPARAM_INFO
	.align		4
.L_28215:
        /*0048*/ 	.byte	0x04, 0x17
        /*004a*/ 	.short	(.L_28217 - .L_28216)
.L_28216:
        /*004c*/ 	.word	0x00000000
        /*0050*/ 	.short	0x0011
        /*0052*/ 	.short	0x0078
        /*0054*/ 	.byte	0x00, 0xf0, 0x11, 0x00


	//----- nvinfo : EIATTR_KPARAM_INFO
	.align		4
.L_28217:
        /*0058*/ 	.byte	0x04, 0x17
        /*005a*/ 	.short	(.L_28219 - .L_28218)
.L_28218:
        /*005c*/ 	.word	0x00000000
        /*0060*/ 	.short	0x0010
        /*0062*/ 	.short	0x0070
        /*0064*/ 	.byte	0x00, 0xf5, 0x21, 0x00


	//----- nvinfo : EIATTR_KPARAM_INFO
	.align		4
.L_28219:
        /*0068*/ 	.byte	0x04, 0x17
        /*006a*/ 	.short	(.L_28221 - .L_28220)
.L_28220:
        /*006c*/ 	.word	0x00000000
        /*0070*/ 	.short	0x000f
        /*0072*/ 	.short	0x0068
        /*0074*/ 	.byte	0x00, 0xf5, 0x21, 0x00


	//----- nvinfo : EIATTR_KPARAM_INFO
	.align		4
.L_28221:
        /*0078*/ 	.byte	0x04, 0x17
        /*007a*/ 	.short	(.L_28223 - .L_28222)
.L_28222:
        /*007c*/ 	.word	0x00000000
        /*0080*/ 	.short	0x000e
        /*0082*/ 	.short	0x0060
        /*0084*/ 	.byte	0x00, 0xf0, 0x11, 0x00


	//----- nvinfo : EIATTR_KPARAM_INFO
	.align		4
.L_28223:
        /*0088*/ 	.byte	0x04, 0x17
        /*008a*/ 	.short	(.L_28225 - .L_28224)
.L_28224:
        /*008c*/ 	.word	0x00000000
        /*0090*/ 	.short	0x000d
        /*0092*/ 	.short	0x005c
        /*0094*/ 	.byte	0x00, 0xf0, 0x11, 0x00


	//----- nvinfo : EIATTR_KPARAM_INFO
	.align		4
.L_28225:
        /*0098*/ 	.byte	0x04, 0x17
        /*009a*/ 	.short	(.L_28227 - .L_28226)
.L_28226:
        /*009c*/ 	.word	0x00000000
        /*00a0*/ 	.short	0x000c
        /*00a2*/ 	.short	0x0058
        /*00a4*/ 	.byte	0x00, 0xf0, 0x11, 0x00


	//----- nvinfo : EIATTR_KPARAM_INFO
	.align		4
.L_28227:
        /*00a8*/ 	.byte	0x04, 0x17
        /*00aa*/ 	.short	(.L_28229 - .L_28228)
.L_28228:
        /*00ac*/ 	.word	0x00000000
        /*00b0*/ 	.short	0x000b
        /*00b2*/ 	.short	0x0050
        /*00b4*/ 	.byte	0x00, 0xf5, 0x21, 0x00


	//----- nvinfo : EIATTR_KPARAM_INFO
	.align		4
.L_28229:
        /*00b8*/ 	.byte	0x04, 0x17
        /*00ba*/ 	.short	(.L_28231 - .L_28230)
.L_28230:
        /*00bc*/ 	.word	0x00000000
        /*00c0*/ 	.short	0x000a
        /*00c2*/ 	.short	0x0048
        /*00c4*/ 	.byte	0x00, 0xf0, 0x11, 0x00


	//----- nvinfo : EIATTR_KPARAM_INFO
	.align		4
.L_28231:
        /*00c8*/ 	.byte	0x04, 0x17
        /*00ca*/ 	.short	(.L_28233 - .L_28232)
.L_28232:
        /*00cc*/ 	.word	0x00000000
        /*00d0*/ 	.short	0x0009
        /*00d2*/ 	.short	0x0040
        /*00d4*/ 	.byte	0x00, 0xf5, 0x21, 0x00


	//----- nvinfo : EIATTR_KPARAM_INFO
	.align		4
.L_28233:
        /*00d8*/ 	.byte	0x04, 0x17
        /*00da*/ 	.short	(.L_28235 - .L_28234)
.L_28234:
        /*00dc*/ 	.word	0x00000000
        /*00e0*/ 	.short	0x0008
        /*00e2*/ 	.short	0x0038
        /*00e4*/ 	.byte	0x00, 0xf5, 0x21, 0x00


	//----- nvinfo : EIATTR_KPARAM_INFO
	.align		4
.L_28235:
        /*00e8*/ 	.byte	0x04, 0x17
        /*00ea*/ 	.short	(.L_28237 - .L_28236)
.L_28236:
        /*00ec*/ 	.word	0x00000000
        /*00f0*/ 	.short	0x0007
        /*00f2*/ 	.short	0x0034
        /*00f4*/ 	.byte	0x00, 0xf0, 0x11, 0x00


	//----- nvinfo : EIATTR_KPARAM_INFO
	.align		4
.L_28237:
        /*00f8*/ 	.byte	0x04, 0x17
        /*00fa*/ 	.short	(.L_28239 - .L_28238)
.L_28238:
        /*00fc*/ 	.word	0x00000000
        /*0100*/ 	.short	0x0006
        /*0102*/ 	.short	0x0030
        /*0104*/ 	.byte	0x00, 0xf0, 0x11, 0x00


	//----- nvinfo : EIATTR_KPARAM_INFO
	.align		4
.L_28239:
        /*0108*/ 	.byte	0x04, 0x17
        /*010a*/ 	.short	(.L_28241 - .L_28240)
.L_28240:
        /*010c*/ 	.word	0x00000000
        /*0110*/ 	.short	0x0005
        /*0112*/ 	.short	0x0028
        /*0114*/ 	.byte	0x00, 0xf5, 0x21, 0x00


	//----- nvinfo : EIATTR_KPARAM_INFO
	.align		4
.L_28241:
        /*0118*/ 	.byte	0x04, 0x17
        /*011a*/ 	.short	(.L_28243 - .L_28242)
.L_28242:
        /*011c*/ 	.word	0x00000000
        /*0120*/ 	.short	0x0004
        /*0122*/ 	.short	0x0020
        /*0124*/ 	.byte	0x00, 0xf5, 0x21, 0x00


	//----- nvinfo : EIATTR_KPARAM_INFO
	.align		4
.L_28243:
        /*0128*/ 	.byte	0x04, 0x17
        /*012a*/ 	.short	(.L_28245 - .L_28244)
.L_28244:
        /*012c*/ 	.word	0x00000000
        /*0130*/ 	.short	0x0003
        /*0132*/ 	.short	0x0018
        /*0134*/ 	.byte	0x00, 0xf5, 0x21, 0x00


	//----- nvinfo : EIATTR_KPARAM_INFO
	.align		4
.L_28245:
        /*0138*/ 	.byte	0x04, 0x17
        /*013a*/ 	.short	(.L_28247 - .L_28246)
.L_28246:
        /*013c*/ 	.word	0x00000000
        /*0140*/ 	.short	0x0002
        /*0142*/ 	.short	0x0010
        /*0144*/ 	.byte	0x00, 0xf5, 0x21, 0x00


	//----- nvinfo : EIATTR_KPARAM_INFO
	.align		4
.L_28247:
        /*0148*/ 	.byte	0x04, 0x17
        /*014a*/ 	.short	(.L_28249 - .L_28248)
.L_28248:
        /*014c*/ 	.word	0x00000000
        /*0150*/ 	.short	0x0001
        /*0152*/ 	.short	0x0008
        /*0154*/ 	.byte	0x00, 0xf5, 0x21, 0x00


	//----- nvinfo : EIATTR_KPARAM_INFO
	.align		4
.L_28249:
        /*0158*/ 	.byte	0x04, 0x17
        /*015a*/ 	.short	(.L_28251 - .L_28250)
.L_28250:
        /*015c*/ 	.word	0x00000000
        /*0160*/ 	.short	0x0000
        /*0162*/ 	.short	0x0000
        /*0164*/ 	.byte	0x00, 0xf5, 0x21, 0x00


	//----- nvinfo : EIATTR_SPARSE_MMA_MASK
	.align		4
.L_28251:
        /*0168*/ 	.byte	0x03, 0x50
        /*016a*/ 	.short	0x0000


	//----- nvinfo : EIATTR_MAXREG_COUNT
	.align		4
        /*016c*/ 	.byte	0x03, 0x1b
        /*016e*/ 	.short	0x00ff


	//----- nvinfo : EIATTR_NUM_BARRIERS
	.align		4
        /*0170*/ 	.byte	0x02, 0x4c
        /*0172*/ 	.byte	0x01
	.zero		1


	//----- nvinfo : EIATTR_MERCURY_ISA_VERSION
	.align		4
        /*0174*/ 	.byte	0x03, 0x5f
        /*0176*/ 	.short	0x0101


	//----- nvinfo : EIATTR_COOP_GROUP_MASK_REGIDS
	.align		4
        /*0178*/ 	.byte	0x04, 0x29
        /*017a*/ 	.short	(.L_28253 - .L_28252)


	//   ....[0]....
.L_28252:
        /*017c*/ 	.word	0xffffffff


	//   ....[1]....
        /*0180*/ 	.word	0xffffffff


	//   ....[2]....
        /*0184*/ 	.word	0xffffffff


	//   ....[3]....
        /*0188*/ 	.word	0xffffffff


	//   ....[4]....
        /*018c*/ 	.word	0xffffffff


	//   ....[5]....
        /*0190*/ 	.word	0xffffffff


	//   ....[6]....
        /*0194*/ 	.word	0xffffffff


	//   ....[7]....
        /*0198*/ 	.word	0xffffffff


	//   ....[8]....
        /*019c*/ 	.word	0xffffffff


	//   ....[9]....
        /*01a0*/ 	.word	0xffffffff


	//   ....[10]....
        /*01a4*/ 	.word	0xffffffff


	//   ....[11]....
        /*01a8*/ 	.word	0xffffffff


	//   ....[12]....
        /*01ac*/ 	.word	0xffffffff


	//   ....[13]....
        /*01b0*/ 	.word	0xffffffff


	//   ....[14]....
        /*01b4*/ 	.word	0xffffffff


	//   ....[15]....
        /*01b8*/ 	.word	0xffffffff


	//   ....[16]....
        /*01bc*/ 	.word	0xffffffff


	//   ....[17]....
        /*01c0*/ 	.word	0xffffffff


	//   ....[18]....
        /*01c4*/ 	.word	0xffffffff


	//   ....[19]....
        /*01c8*/ 	.word	0xffffffff


	//   ....[20]....
        /*01cc*/ 	.word	0xffffffff


	//   ....[21]....
        /*01d0*/ 	.word	0xffffffff


	//   ....[22]....
        /*01d4*/ 	.word	0xffffffff


	//   ....[23]....
        /*01d8*/ 	.word	0xffffffff


	//   ....[24]....
        /*01dc*/ 	.word	0xffffffff


	//   ....[25]....
        /*01e0*/ 	.word	0xffffffff


	//   ....[26]....
        /*01e4*/ 	.word	0xffffffff


	//   ....[27]....
        /*01e8*/ 	.word	0xffffffff


	//   ....[28]....
        /*01ec*/ 	.word	0x05000007


	//   ....[29]....
        /*01f0*/ 	.word	0x05000007


	//   ....[30]....
        /*01f4*/ 	.word	0x05000007


	//   ....[31]....
        /*01f8*/ 	.word	0x05000007


	//   ....[32]....
        /*01fc*/ 	.word	0x05000007


	//----- nvinfo : EIATTR_COOP_GROUP_INSTR_OFFSETS
	.align		4
.L_28253:
        /*0200*/ 	.byte	0x04, 0x28
        /*0202*/ 	.short	(.L_28255 - .L_28254)


	//   ....[0]....
.L_28254:
        /*0204*/ 	.word	0x000024f0


	//   ....[1]....
        /*0208*/ 	.word	0x000026f0


	//   ....[2]....
        /*020c*/ 	.word	0x00002710


	//   ....[3]....
        /*0210*/ 	.word	0x00002730


	//   ....[4]....
        /*0214*/ 	.word	0x00002750


	//   ....[5]....
        /*0218*/ 	.word	0x00002890


	//   ....[6]....
        /*021c*/ 	.word	0x000028b0


	//   ....[7]....
        /*0220*/ 	.word	0x000028d0


	//   ....[8]....
        /*0224*/ 	.word	0x00003710


	//   ....[9]....
        /*0228*/ 	.word	0x00003750


	//   ....[10]....
        /*022c*/ 	.word	0x00003770


	//   ....[11]....
        /*0230*/ 	.word	0x00003790


	//   ....[12]....
        /*0234*/ 	.word	0x000037b0


	//   ....[13]....
        /*0238*/ 	.word	0x00003800


	//   ....[14]....
        /*023c*/ 	.word	0x00003820


	//   ....[15]....
        /*0240*/ 	.word	0x00003840


	//   ....[16]....
        /*0244*/ 	.word	0x00006a70


	//   ....[17]....
        /*0248*/ 	.word	0x00006ab0


	//   ....[18]....
        /*024c*/ 	.word	0x00006af0


	//   ....[19]....
        /*0250*/ 	.word	0x00006b30


	//   ....[20]....
        /*0254*/ 	.word	0x00006b50


	//   ....[21]....
        /*0258*/ 	.word	0x00006b60


	//   ....[22]....
        /*025c*/ 	.word	0x00006b70


	//   ....[23]....
        /*0260*/ 	.word	0x00006bb0


	//   ....[24]....
        /*0264*/ 	.word	0x00006bf0


	//   ....[25]....
        /*0268*/ 	.word	0x00006c30


	//   ....[26]....
        /*026c*/ 	.word	0x00006c50


	//   ....[27]....
        /*0270*/ 	.word	0x00006c70


	//   ....[28]....
        /*0274*/ 	.word	0x00007540


	//   ....[29]....
        /*0278*/ 	.word	0x000075f0


	//   ....[30]....
        /*027c*/ 	.word	0x00007690


	//   ....[31]....
        /*0280*/ 	.word	0x00007700


	//   ....[32]....
        /*0284*/ 	.word	0x00007770


	//----- nvinfo : EIATTR_VRC_CTA_INIT_COUNT
	.align		4
.L_28255:
        /*0288*/ 	.byte	0x02, 0x4a
	.zero		1
	.zero		1


	//----- nvinfo : EIATTR_EXIT_INSTR_OFFSETS
	.align		4
        /*028c*/ 	.byte	0x04, 0x1c
        /*028e*/ 	.short	(.L_28257 - .L_28256)


	//   ....[0]....
.L_28256:
        /*0290*/ 	.word	0x000000d0


	//   ....[1]....
        /*0294*/ 	.word	0x00007270


	//   ....[2]....
        /*0298*/ 	.word	0x000072a0


	//   ....[3]....
        /*029c*/ 	.word	0x000074d0


	//----- nvinfo : EIATTR_CRS_STACK_SIZE
	.align		4
.L_28257:
        /*02a0*/ 	.byte	0x04, 0x1e
        /*02a2*/ 	.short	(.L_28259 - .L_28258)
.L_28258:
        /*02a4*/ 	.word	0x00000000


	//----- nvinfo : EIATTR_CBANK_PARAM_SIZE
	.align		4
.L_28259:
        /*02a8*/ 	.byte	0x03, 0x19
        /*02aa*/ 	.short	0x008c


	//----- nvinfo : EIATTR_PARAM_CBANK
	.align		4
        /*02ac*/ 	.byte	0x04, 0x0a
        /*02ae*/ 	.short	(.L_28261 - .L_28260)
	.align		4
.L_28260:
        /*02b0*/ 	.word	index@(.nv.constant0._ZN4vllm25paged_attention_v2_kernelIttLi192ELi16ELi128ELNS_18Fp8KVCacheDataTypeE0ELb1ELi512EEEvPfS2_PT_PKS3_PKT0_S9_ifPKiSB_iPKfiiiSD_SD_iiiii)
        /*02b4*/ 	.short	0x0380
        /*02b6*/ 	.short	0x008c


	//----- nvinfo : EIATTR_SW_WAR
	.align		4
.L_28261:
        /*02b8*/ 	.byte	0x04, 0x36
        /*02ba*/ 	.short	(.L_28263 - .L_28262)
.L_28262:
        /*02bc*/ 	.word	0x00000008
.L_28263:


//--------------------- .nv.info._ZN4vllm25paged_attention_v2_kernelIttLi128ELi16ELi128ELNS_18Fp8KVCacheDataTypeE0ELb1ELi512EEEvPfS2_PT_PKS3_PKT0_S9_ifPKiSB_iPKfiiiSD_SD_iiiii --------------------------
	.section	.nv.info._ZN4vllm25paged_attention_v2_kernelIttLi128ELi16ELi128ELNS_18Fp8KVCacheDataTypeE0ELb1ELi512EEEvPfS2_PT_PKS3_PKT0_S9_ifPKiSB_iPKfiiiSD_SD_iiiii,"",@"SHT_CUDA_INFO"
	.sectionflags	@""
	.align	4


	//----- nvinfo : EIATTR_CUDA_API_VERSION
	.align		4
        /*0000*/ 	.byte	0x04, 0x37
        /*0002*/ 	.short	(.L_28265 - .L_28264)
.L_28264:
        /*0004*/ 	.word	0x00000082


	//----- nvinfo : EIATTR_KPARAM_INFO
	.align		4
.L_28265:
        /*0008*/ 	.byte	0x04, 0x17
        /*000a*/ 	.short	(.L_28267 - .L_28266)
.L_28266:
        /*000c*/ 	.word	0x00000000
        /*0010*/ 	.short	0x0015
        /*0012*/ 	.short	0x0088
        /*0014*/ 	.byte	0x00, 0xf0, 0x11, 0x00


	//----- nvinfo : EIATTR_KPARAM_INFO
	.align		4
.L_28267:
        /*0018*/ 	.byte	0x04, 0x17
        /*001a*/ 	.short	(.L_28269 - .L_28268)
.L_28268:
        /*001c*/ 	.word	0x00000000
        /*0020*/ 	.short	0x0014
        /*0022*/ 	.short	0x0084
        /*0024*/ 	.byte	0x00, 0xf0, 0x11, 0x00


	//----- nvinfo : EIATTR_KPARAM_INFO
	.align		4
.L_28269:
        /*0028*/ 	.byte	0x04, 0x17
        /*002a*/ 	.short	(.L_28271 - .L_28270)
.L_28270:
        /*002c*/ 	.word	0x00000000
        /*0030*/ 	.short	0x0013
        /*0032*/ 	.short	0x0080
        /*0034*/ 	.byte	0x00, 0xf0, 0x11, 0x00


	//----- nvinfo : EIATTR_KPARAM_INFO
	.align		4
.L_28271:
        /*0038*/ 	.byte	0x04, 0x17
        /*003a*/ 	.short	(.L_28273 - .L_28272)
.L_28272:
        /*003c*/ 	.word	0x00000000
        /*0040*/ 	.short	0x0012
        /*0042*/ 	.short	0x007c
        /*0044*/ 	.byte	0x00, 0xf0, 0x11, 0x00


	//----- nvinfo : EIATTR_KPARAM_INFO
	.align		4
.L_28273:
        /*0048*/ 	.byte	0x04, 0x17
        /*004a*/ 	.short	(.L_28275 - .L_28274)
.L_28274:
        /*004c*/ 	.word	0x00000000
        /*0050*/ 	.short	0x0011
        /*0052*/ 	.short	0x0078
        /*0054*/ 	.byte	0x00, 0xf0, 0x11, 0x00


	//----- nvinfo : EIATTR_KPARAM_INFO
	.align		4
.L_28275:
        /*0058*/ 	.byte	0x04, 0x17
        /*005a*/ 	.short	(.L_28277 - .L_28276)
.L_28276:
        /*005c*/ 	.word	0x00000000
        /*0060*/ 	.short	0x0010
        /*0062*/ 	.short	0x0070
        /*0064*/ 	.byte	0x00, 0xf5, 0x21, 0x00


	//----- nvinfo : EIATTR_KPARAM_INFO
	.align		4
.L_28277:
        /*0068*/ 	.byte	0x04, 0x17
        /*006a*/ 	.short	(.L_28279 - .L_28278)
.L_28278:
        /*006c*/ 	.word	0x00000000
        /*0070*/ 	.short	0x000f
        /*0072*/ 	.short	0x0068
        /*0074*/ 	.byte	0x00, 0xf5, 0x21, 0x00


	//----- nvinfo : EIATTR_KPARAM_INFO
	.align		4
.L_28279:
        /*0078*/ 	.byte	0x04, 0x17
        /*007a*/ 	.short	(.L_28281 - .L_28280)
.L_28280:
        /*007c*/ 	.word	0x00000000
        /*0080*/ 	.short	0x000e
        /*0082*/ 	.short	0x0060
        /*0084*/ 	.byte	0x00, 0xf0, 0x11, 0x00


	//----- nvinfo : EIATTR_KPARAM_INFO
	.align		4
.L_28281:
        /*0088*/ 	.byte	0x04, 0x17
        /*008a*/ 	.short	(.L_28283 - .L_28282)
.L_28282:
        /*008c*/ 	.word	0x00000000
        /*0090*/ 	.short	0x000d
        /*0092*/ 	.short	0x005c
        /*0094*/ 	.byte	0x00, 0xf0, 0x11, 0x00


	//----- nvinfo : EIATTR_KPARAM_INFO
	.align		4
.L_28283:
        /*0098*/ 	.byte	0x04, 0x17
        /*009a*/ 	.short	(.L_28285 - .L_28284)
.L_28284:
        /*009c*/ 	.word	0x00000000
        /*00a0*/ 	.short	0x000c
        /*00a2*/ 	.short	0x0058
        /*00a4*/ 	.byte	0x00, 0xf0, 0x11, 0x00


	//----- nvinfo : EIATTR_KPARAM_INFO
	.align		4
.L_28285:
        /*00a8*/ 	.byte	0x04, 0x17
        /*00aa*/ 	.short	(.L_28287 - .L_28286)
.L_28286:
        /*00ac*/ 	.word	0x00000000
        /*00b0*/ 	.short	0x000b
        /*00b2*/ 	.short	0x0050
        /*00b4*/ 	.byte	0x00, 0xf5, 0x21, 0x00


	//----- nvinfo : EIATTR_KPARAM_INFO
	.align		4
.L_28287:
        /*00b8*/ 	.byte	0x04, 0x17
        /*00ba*/ 	.short	(.L_28289 - .L_28288)
.L_28288:
        /*00bc*/ 	.word	0x00000000
        /*00c0*/ 	.short	0x000a
        /*00c2*/ 	.short	0x0048
        /*00c4*/ 	.byte	0x00, 0xf0, 0x11, 0x00


	//----- nvinfo : EIATTR_KPARAM_INFO
	.align		4
.L_28289:
        /*00c8*/ 	.byte	0x04, 0x17
        /*00ca*/ 	.short	(.L_28291 - .L_28290)
.L_28290:
        /*00cc*/ 	.word	0x00000000
        /*00d0*/ 	.short	0x0009
        /*00d2*/ 	.short	0x0040
        /*00d4*/ 	.byte	0x00, 0xf5, 0x21, 0x00


	//----- nvinfo : EIATTR_KPARAM_INFO
	.align		4
.L_28291:
        /*00d8*/ 	.byte	0x04, 0x17
        /*00da*/ 	.short	(.L_28293 - .L_28292)
.L_28292:
        /*00dc*/ 	.word	0x00000000
        /*00e0*/ 	.short	0x0008
        /*00e2*/ 	.short	0x0038
        /*00e4*/ 	.byte	0x00, 0xf5, 0x21, 0x00


	//----- nvinfo : EIATTR_KPARAM_INFO
	.align		4
.L_28293:
        /*00e8*/ 	.byte	0x04, 0x17
        /*00ea*/ 	.short	(.L_28295 - .L_28294)
.L_28294:
        /*00ec*/ 	.word	0x00000000
        /*00f0*/ 	.short	0x0007
        /*00f2*/ 	.short	0x0034
        /*00f4*/ 	.byte	0x00, 0xf0, 0x11, 0x00


	//----- nvinfo : EIATTR_KPARAM_INFO
	.align		4
.L_28295:
        /*00f8*/ 	.byte	0x04, 0x17
        /*00fa*/ 	.short	(.L_28297 - .L_28296)
.L_28296:
        /*00fc*/ 	.word	0x00000000
        /*0100*/ 	.short	0x0006
        /*0102*/ 	.short	0x0030
        /*0104*/ 	.byte	0x00, 0xf0, 0x11, 0x00


	//----- nvinfo : EIATTR_KPARAM_INFO
	.align		4
.L_28297:
        /*0108*/ 	.byte	0x04, 0x17
        /*010a*/ 	.short	(.L_28299 - .L_28298)
.L_28298:
        /*010c*/ 	.word	0x00000000
        /*0110*/ 	.short	0x0005
        /*0112*/ 	.short	0x0028
        /*0114*/ 	.byte	0x00, 0xf5, 0x21, 0x00


	//----- nvinfo : EIATTR_KPARAM_INFO
	.align		4
.L_28299:
        /*0118*/ 	.byte	0x04, 0x17
        /*011a*/ 	.short	(.L_28301 - .L_28300)
.L_28300:
        /*011c*/ 	.word	0x00000000
        /*0120*/ 	.short	0x0004
        /*0122*/ 	.short	0x0020
        /*0124*/ 	.byte	0x00, 0xf5, 0x21, 0x00


	//----- nvinfo : EIATTR_KPARAM_INFO
	.align		4
.L_28301:
        /*0128*/ 	.byte	0x04, 0x17
        /*012a*/ 	.short	(.L_28303 - .L_28302)
.L_28302:
        /*012c*/ 	.word	0x00000000
        /*0130*/ 	.short	0x0003
        /*0132*/ 	.short	0x0018
        /*0134*/ 	.byte	0x00, 0xf5, 0x21, 0x00


	//----- nvinfo : EIATTR_KPARAM_INFO
	.align		4
.L_28303:
        /*0138*/ 	.byte	0x04, 0x17
        /*013a*/ 	.short	(.L_28305 - .L_28304)
.L_28304:
        /*013c*/ 	.word	0x00000000
        /*0140*/ 	.short	0x0002
        /*0142*/ 	.short	0x0010
        /*0144*/ 	.byte	0x00, 0xf5, 0x21, 0x00


	//----- nvinfo : EIATTR_KPARAM_INFO
	.align		4
.L_28305:
        /*0148*/ 	.byte	0x04, 0x17
        /*014a*/ 	.short	(.L_28307 - .L_28306)
.L_28306:
        /*014c*/ 	.word	0x00000000
        /*0150*/ 	.short	0x0001
        /*0152*/ 	.short	0x0008
        /*0154*/ 	.byte	0x00, 0xf5, 0x21, 0x00


	//----- nvinfo : EIATTR_KPARAM_INFO
	.align		4
.L_28307:
        /*0158*/ 	.byte	0x04, 0x17
        /*015a*/ 	.short	(.L_28309 - .L_28308)
.L_28308:
        /*015c*/ 	.word	0x00000000
        /*0160*/ 	.short	0x0000
        /*0162*/ 	.short	0x0000
        /*0164*/ 	.byte	0x00, 0xf5, 0x21, 0x00


	//----- nvinfo : EIATTR_SPARSE_MMA_MASK
	.align		4
.L_28309:
        /*0168*/ 	.byte	0x03, 0x50
        /*016a*/ 	.short	0x0000


	//----- nvinfo : EIATTR_MAXREG_COUNT
	.align		4
        /*016c*/ 	.byte	0x03, 0x1b
        /*016e*/ 	.short	0x00ff


	//----- nvinfo : EIATTR_NUM_BARRIERS
	.align		4
        /*0170*/ 	.byte	0x02, 0x4c
        /*0172*/ 	.byte	0x01
	.zero		1


	//----- nvinfo : EIATTR_MERCURY_ISA_VERSION
	.align		4
        /*0174*/ 	.byte	0x03, 0x5f
        /*0176*/ 	.short	0x0101


	//----- nvinfo : EIATTR_COOP_GROUP_MASK_REGIDS
	.align		4
        /*0178*/ 	.byte	0x04, 0x29
        /*017a*/ 	.short	(.L_28311 - .L_28310)


	//   ....[0]....
.L_28310:
        /*017c*/ 	.word	0xffffffff


	//   ....[1]....
        /*0180*/ 	.word	0xffffffff


	//   ....[2]....
        /*0184*/ 	.word	0xffffffff


	//   ....[3]....
        /*0188*/ 	.word	0xffffffff


	//   ....[4]....
        /*018c*/ 	.word	0xffffffff


	//   ....[5]....
        /*0190*/ 	.word	0xffffffff


	//   ....[6]....
        /*0194*/ 	.word	0xffffffff


	//   ....[7]....
        /*0198*/ 	.word	0xffffffff


	//   ....[8]....
        /*019c*/ 	.word	0xffffffff


	//   ....[9]....
        /*01a0*/ 	.word	0xffffffff


	//   ....[10]....
        /*01a4*/ 	.word	0xffffffff


	//   ....[11]....
        /*01a8*/ 	.word	0xffffffff


	//   ....[12]....
        /*01ac*/ 	.word	0xffffffff


	//   ....[13]....
        /*01b0*/ 	.word	0xffffffff


	//   ....[14]....
        /*01b4*/ 	.word	0xffffffff


	//   ....[15]....
        /*01b8*/ 	.word	0xffffffff


	//   ....[16]....
        /*01bc*/ 	.word	0xffffffff


	//   ....[17]....
        /*01c0*/ 	.word	0xffffffff


	//   ....[18]....
        /*01c4*/ 	.word	0xffffffff


	//   ....[19]....
        /*01c8*/ 	.word	0xffffffff


	//   ....[20]....
        /*01cc*/ 	.word	0xffffffff


	//   ....[21]....
        /*01d0*/ 	.word	0xffffffff


	//   ....[22]....
        /*01d4*/ 	.word	0xffffffff


	//   ....[23]....
        /*01d8*/ 	.word	0xffffffff


	//   ....[24]....
        /*01dc*/ 	.word	0x0500000d


	//   ....[25]....
        /*01e0*/ 	.word	0x0500000d


	//   ....[26]....
        /*01e4*/ 	.word	0x0500000d


	//   ....[27]....
        /*01e8*/ 	.word	0x0500000d


	//   ....[28]....
        /*01ec*/ 	.word	0x0500000d


	//----- nvinfo : EIATTR_COOP_GROUP_INSTR_OFFSETS
	.align		4
.L_28311:
        /*01f0*/ 	.byte	0x04, 0x28
        /*01f2*/ 	.short	(.L_28313 - .L_28312)


	//   ....[0]....
.L_28312:
        /*01f4*/ 	.word	0x00001ef0


	//   ....[1]....
        /*01f8*/ 	.word	0x000021d0


	//   ....[2]....
        /*01fc*/ 	.word	0x000021f0


	//   ....[3]....
        /*0200*/ 	.word	0x00002210


	//   ....[4]....
        /*0204*/ 	.word	0x00002230


	//   ....[5]....
        /*0208*/ 	.word	0x00002340


	//   ....[6]....
        /*020c*/ 	.word	0x00002370


	//   ....[7]....
        /*0210*/ 	.word	0x00002390


	//   ....[8]....
        /*0214*/ 	.word	0x000031d0


	//   ....[9]....
        /*0218*/ 	.word	0x00003200


	//   ....[10]....
        /*021c*/ 	.word	0x00003220


	//   ....[11]....
        /*0220*/ 	.word	0x00003240


	//   ....[12]....
        /*0224*/ 	.word	0x00003260


	//   ....[13]....
        /*0228*/ 	.word	0x000032b0


	//   ....[14]....
        /*022c*/ 	.word	0x000032d0


	//   ....[15]....
        /*0230*/ 	.word	0x000032f0


	//   ....[16]....
        /*0234*/ 	.word	0x00005a20


	//   ....[17]....
        /*0238*/ 	.word	0x00005a50


	//   ....[18]....
        /*023c*/ 	.word	0x00005a80


	//   ....[19]....
        /*0240*/ 	.word	0x00005aa0


	//   ....[20]....
        /*0244*/ 	.word	0x00005ab0


	//   ....[21]....
        /*0248*/ 	.word	0x00005ac0


	//   ....[22]....
        /*024c*/ 	.word	0x00005ad0


	//   ....[23]....
        /*0250*/ 	.word	0x00005b00


	//   ....[24]....
        /*0254*/ 	.word	0x000062d0


	//   ....[25]....
        /*0258*/ 	.word	0x00006380


	//   ....[26]....
        /*025c*/ 	.word	0x00006410


	//   ....[27]....
        /*0260*/ 	.word	0x00006480


	//   ....[28]....
        /*0264*/ 	.word	0x000064e0


	//----- nvinfo : EIATTR_VRC_CTA_INIT_COUNT
	.align		4
.L_28313:
        /*0268*/ 	.byte	0x02, 0x4a
	.zero		1
	.zero		1


	//----- nvinfo : EIATTR_EXIT_INSTR_OFFSETS
	.align		4
        /*026c*/ 	.byte	0x04, 0x1c
        /*026e*/ 	.short	(.L_28315 - .L_28314)


	//   ....[0]....
.L_28314:
        /*0270*/ 	.word	0x000000d0


	//   ....[1]....
        /*0274*/ 	.word	0x00006090


	//   ....[2]....
        /*0278*/ 	.word	0x000060c0


	//   ....[3]....
        /*027c*/ 	.word	0x00006260


	//----- nvinfo : EIATTR_CRS_STACK_SIZE
	.align		4
.L_28315:
        /*0280*/ 	.byte	0x04, 0x1e
        /*0282*/ 	.short	(.L_28317 - .L_28316)
.L_28316:
        /*0284*/ 	.word	0x00000000


	//----- nvinfo : EIATTR_CBANK_PARAM_SIZE
	.align		4
.L_28317:
        /*0288*/ 	.byte	0x03, 0x19
        /*028a*/ 	.short	0x008c


	//----- nvinfo : EIATTR_PARAM_CBANK
	.align		4
        /*028c*/ 	.byte	0x04, 0x0a
        /*028e*/ 	.short	(.L_28319 - .L_28318)
	.align		4
.L_28318:
        /*0290*/ 	.word	index@(.nv.constant0._ZN4vllm25paged_attention_v2_kernelIttLi128ELi16ELi128ELNS_18Fp8KVCacheDataTypeE0ELb1ELi512EEEvPfS2_PT_PKS3_PKT0_S9_ifPKiSB_iPKfiiiSD_SD_iiiii)
        /*0294*/ 	.short	0x0380
        /*0296*/ 	.short	0x008c


	//----- nvinfo : EIATTR_SW_WAR
	.align		4
.L_28319:
        /*0298*/ 	.byte	0x04, 0x36
        /*029a*/ 	.short	(.L_28321 - .L_28320)
.L_28320:
        /*029c*/ 	.word	0x00000008
.L_28321:


//--------------------- .nv.info._ZN4vllm25paged_attention_v2_kernelIttLi120ELi16ELi128ELNS_18Fp8KVCacheDataTypeE0ELb1ELi512EEEvPfS2_PT_PKS3_PKT0_S9_ifPKiSB_iPKfiiiSD_SD_iiiii --------------------------
	.section	.nv.info._ZN4vllm25paged_attention_v2_kernelIttLi120ELi16ELi128ELNS_18Fp8KVCacheDataTypeE0ELb1ELi512EEEvPfS2_PT_PKS3_PKT0_S9_ifPKiSB_iPKfiiiSD_SD_iiiii,"",@"SHT_CUDA_INFO"
	.sectionflags	@""
	.align	4


	//----- nvinfo : EIATTR_CUDA_API_VERSION
	.align		4
        /*0000*/ 	.byte	0x04, 0x37
        /*0002*/ 	.short	(.L_28323 - .L_28322)
.L_28322:
        /*0004*/ 	.word	0x00000082


	//----- nvinfo : EIATTR_KPARAM_INFO
	.align		4
.L_28323:
        /*0008*/ 	.byte	0x04, 0x17
        /*000a*/ 	.short	(.L_28325 - .L_28324)
.L_28324:
        /*000c*/ 	.word	0x00000000
        /*0010*/ 	.short	0x0015
        /*0012*/ 	.short	0x0088
        /*0014*/ 	.byte	0x00, 0xf0, 0x11, 0x00


	//----- nvinfo : EIATTR_KPARAM_INFO
	.align		4
.L_28325:
        /*0018*/ 	.byte	0x04, 0x17
        /*001a*/ 	.short	(.L_28327 - .L_28326)
.L_28326:
        /*001c*/ 	.word	0x00000000
        /*0020*/ 	.short	0x0014
        /*0022*/ 	.short	0x0084
        /*0024*/ 	.byte	0x00, 0xf0, 0x11, 0x00


	//----- nvinfo : EIATTR_KPARAM_INFO
	.align		4
.L_28327:
        /*0028*/ 	.byte	0x04, 0x17
        /*002a*/ 	.short	(.L_28329 - .L_28328)
.L_28328:
        /*002c*/ 	.word	0x00000000
        /*0030*/ 	.short	0x0013
        /*0032*/ 	.short	0x0080
        /*0034*/ 	.byte	0x00, 0xf0, 0x11, 0x00


	//----- nvinfo : EIATTR_KPARAM_INFO
	.align		4
.L_28329:
        /*0038*/ 	.byte	0x04, 0x17
        /*003a*/ 	.short	(.L_28331 - .L_28330)
.L_28330:
        /*003c*/ 	.word	0x00000000
        /*0040*/ 	.short	0x0012
        /*0042*/ 	.short	0x007c
        /*0044*/ 	.byte	0x00, 0xf0, 0x11, 0x00


	//----- nvinfo : EIATTR_KPARAM_INFO
	.align		4
.L_28331:
        /*0048*/ 	.byte	0x04, 0x17
        /*004a*/ 	.short	(.L_28333 - .L_28332)
.L_28332:
        /*004c*/ 	.word	0x00000000
        /*0050*/ 	.short	0x0011
        /*0052*/ 	.short	0x0078
        /*0054*/ 	.byte	0x00, 0xf0, 0x11, 0x00


	//----- nvinfo : EIATTR_KPARAM_INFO
	.align		4
.L_28333:
        /*0058*/ 	.byte	0x04, 0x17
        /*005a*/ 	.short	(.L_28335 - .L_28334)
.L_28334:
        /*005c*/ 	.word	0x00000000
        /*0060*/ 	.short	0x0010
        /*0062*/ 	.short	0x0070
        /*0064*/ 	.byte	0x00, 0xf5, 0x21, 0x00


	//----- nvinfo : EIATTR_KPARAM_INFO
	.align		4
.L_28335:
        /*0068*/ 	.byte	0x04, 0x17
        /*006a*/ 	.short	(.L_28337 - .L_28336)
.L_28336:
        /*006c*/ 	.word	0x00000000
        /*0070*/ 	.short	0x000f
        /*0072*/ 	.short	0x0068
        /*0074*/ 	.byte	0x00, 0xf5, 0x21, 0x00


	//----- nvinfo : EIATTR_KPARAM_INFO
	.align		4
.L_28337:
        /*0078*/ 	.byte	0x04, 0x17
        /*007a*/ 	.short	(.L_28339 - .L_28338)
.L_28338:
        /*007c*/ 	.word	0x00000000
        /*0080*/ 	.short	0x000e
        /*0082*/ 	.short	0x0060
        /*0084*/ 	.byte	0x00, 0xf0, 0x11, 0x00


	//----- nvinfo : EIATTR_KPARAM_INFO
	.align		4
.L_28339:
        /*0088*/ 	.byte	0x04, 0x17
        /*008a*/ 	.short	(.L_28341 - .L_28340)
.L_28340:
        /*008c*/ 	.word	0x00000000
        /*0090*/ 	.short	0x000d
        /*0092*/ 	.short	0x005c
        /*0094*/ 	.byte	0x00, 0xf0, 0x11, 0x00


	//----- nvinfo : EIATTR_KPARAM_INFO
	.align		4
.L_28341:
        /*0098*/ 	.byte	0x04, 0x17
        /*009a*/ 	.short	(.L_28343 - .L_28342)
.L_28342:
        /*009c*/ 	.word	0x00000000
        /*00a0*/ 	.short	0x000c
        /*00a2*/ 	.short	0x0058
        /*00a4*/ 	.byte	0x00, 0xf0, 0x11, 0x00


	//----- nvinfo : EIATTR_KPARAM_INFO
	.align		4
.L_28343:
        /*00a8*/ 	.byte	0x04, 0x17
        /*00aa*/ 	.short	(.L_28345 - .L_28344)
.L_28344:
        /*00ac*/ 	.word	0x00000000
        /*00b0*/ 	.short	0x000b
        /*00b2*/ 	.short	0x0050
        /*00b4*/ 	.byte	0x00, 0xf5, 0x21, 0x00


	//----- nvinfo : EIATTR_KPARAM_INFO
	.align		4
.L_28345:
        /*00b8*/ 	.byte	0x04, 0x17
        /*00ba*/ 	.short	(.L_28347 - .L_28346)
.L_28346:
        /*00bc*/ 	.word	0x00000000
        /*00c0*/ 	.short	0x000a
        /*00c2*/ 	.short	0x0048
        /*00c4*/ 	.byte	0x00, 0xf0, 0x11, 0x00


	//----- nvinfo : EIATTR_KPARAM_INFO
	.align		4
.L_28347:
        /*00c8*/ 	.byte	0x04, 0x17
        /*00ca*/ 	.short	(.L_28349 - .L_28348)
.L_28348:
        /*00cc*/ 	.word	0x00000000
        /*00d0*/ 	.short	0x0009
        /*00d2*/ 	.short	0x0040
        /*00d4*/ 	.byte	0x00, 0xf5, 0x21, 0x00


	//----- nvinfo : EIATTR_KPARAM_INFO
	.align		4
.L_28349:
        /*00d8*/ 	.byte	0x04, 0x17
        /*00da*/ 	.short	(.L_28351 - .L_28350)
.L_28350:
        /*00dc*/ 	.word	0x00000000
        /*00e0*/ 	.short	0x0008
        /*00e2*/ 	.short	0x0038
        /*00e4*/ 	.byte	0x00, 0xf5, 0x21, 0x00


	//----- nvinfo : EIATTR_KPARAM_INFO
	.align		4
.L_28351:
        /*00e8*/ 	.byte	0x04, 0x17
        /*00ea*/ 	.short	(.L_28353 - .L_28352)
.L_28352:
        /*00ec*/ 	.word	0x00000000
        /*00f0*/ 	.short	0x0007
        /*00f2*/ 	.short	0x0034
        /*00f4*/ 	.byte	0x00, 0xf0, 0x11, 0x00


	//----- nvinfo : EIATTR_KPARAM_INFO
	.align		4
.L_28353:
        /*00f8*/ 	.byte	0x04, 0x17
        /*00fa*/ 	.short	(.L_28355 - .L_28354)
.L_28354:
        /*00fc*/ 	.word	0x00000000
        /*0100*/ 	.short	0x0006
        /*0102*/ 	.short	0x0030
        /*0104*/ 	.byte	0x00, 0xf0, 0x11, 0x00


	//----- nvinfo : EIATTR_KPARAM_INFO
	.align		4
.L_28355:
        /*0108*/ 	.byte	0x04, 0x17
        /*010a*/ 	.short	(.L_28357 - .L_28356)
.L_28356:
        /*010c*/ 	.word	0x00000000
        /*0110*/ 	.short	0x0005
        /*0112*/ 	.short	0x0028
        /*0114*/ 	.byte	0x00, 0xf5, 0x21, 0x00


	//----- nvinfo : EIATTR_KPARAM_INFO
	.align		4
.L_28357:
        /*0118*/ 	.byte	0x04, 0x17
        /*011a*/ 	.short	(.L_28359 - .L_28358)
.L_28358:
        /*011c*/ 	.word	0x00000000
        /*0120*/ 	.short	0x0004
        /*0122*/ 	.short	0x0020
        /*0124*/ 	.byte	0x00, 0xf5, 0x21, 0x00


	//----- nvinfo : EIATTR_KPARAM_INFO
	.align		4
.L_28359:
        /*0128*/ 	.byte	0x04, 0x17
        /*012a*/ 	.short	(.L_28361 - .L_28360)
.L_28360:
        /*012c*/ 	.word	0x00000000
        /*0130*/ 	.short	0x0003
        /*0132*/ 	.short	0x0018
        /*0134*/ 	.byte	0x00, 0xf5, 0x21, 0x00


	//----- nvinfo : EIATTR_KPARAM_INFO
	.align		4
.L_28361:
        /*0138*/ 	.byte	0x04, 0x17
        /*013a*/ 	.short	(.L_28363 - .L_28362)
.L_28362:
        /*013c*/ 	.word	0x00000000
        /*0140*/ 	.short	0x0002
        /*0142*/ 	.short	0x0010
        /*0144*/ 	.byte	0x00, 0xf5, 0x21, 0x00


	//----- nvinfo : EIATTR_KPARAM_INFO
	.align		4
.L_28363:
        /*0148*/ 	.byte	0x04, 0x17
        /*014a*/ 	.short	(.L_28365 - .L_28364)
.L_28364:
        /*014c*/ 	.word	0x00000000
        /*0150*/ 	.short	0x0001
        /*0152*/ 	.short	0x0008
        /*0154*/ 	.byte	0x00, 0xf5, 0x21, 0x00


	//----- nvinfo : EIATTR_KPARAM_INFO
	.align		4
.L_28365:
        /*0158*/ 	.byte	0x04, 0x17
        /*015a*/ 	.short	(.L_28367 - .L_28366)
.L_28366:
        /*015c*/ 	.word	0x00000000
        /*0160*/ 	.short	0x0000
        /*0162*/ 	.short	0x0000
        /*0164*/ 	.byte	0x00, 0xf5, 0x21, 0x00


	//----- nvinfo : EIATTR_SPARSE_MMA_MASK
	.align		4
.L_28367:
        /*0168*/ 	.byte	0x03, 0x50
        /*016a*/ 	.short	0x0000


	//----- nvinfo : EIATTR_MAXREG_COUNT
	.align		4
        /*016c*/ 	.byte	0x03, 0x1b
        /*016e*/ 	.short	0x00ff


	//----- nvinfo : EIATTR_NUM_BARRIERS
	.align		4
        /*0170*/ 	.byte	0x02, 0x4c
        /*0172*/ 	.byte	0x01
	.zero		1


	//----- nvinfo : EIATTR_MERCURY_ISA_VERSION
	.align		4
        /*0174*/ 	.byte	0x03, 0x5f
        /*0176*/ 	.short	0x0101


	//----- nvinfo : EIATTR_COOP_GROUP_MASK_REGIDS
	.align		4
        /*0178*/ 	.byte	0x04, 0x29
        /*017a*/ 	.short	(.L_28369 - .L_28368)


	//   ....[0]....
.L_28368:
        /*017c*/ 	.word	0xffffffff


	//   ....[1]....
        /*0180*/ 	.word	0xffffffff


	//   ....[2]....
        /*0184*/ 	.word	0xffffffff


	//   ....[3]....
        /*0188*/ 	.word	0xffffffff


	//   ....[4]....
        /*018c*/ 	.word	0xffffffff


	//   ....[5]....
        /*0190*/ 	.word	0xffffffff


	//   ....[6]....
        /*0194*/ 	.word	0xffffffff


	//   ....[7]....
        /*0198*/ 	.word	0xffffffff


	//   ....[8]....
        /*019c*/ 	.word	0xffffffff


	//   ....[9]....
        /*01a0*/ 	.word	0xffffffff


	//   ....[10]....
        /*01a4*/ 	.word	0xffffffff


	//   ....[11]....
        /*01a8*/ 	.word	0xffffffff


	//   ....[12]....
        /*01ac*/ 	.word	0xffffffff


	//   ....[13]....
        /*01b0*/ 	.word	0xffffffff


	//   ....[14]....
        /*01b4*/ 	.word	0xffffffff


	//   ....[15]....
        /*01b8*/ 	.word	0xffffffff


	//   ....[16]....
        /*01bc*/ 	.word	0xffffffff


	//   ....[17]....
        /*01c0*/ 	.word	0xffffffff


	//   ....[18]....
        /*01c4*/ 	.word	0xffffffff


	//   ....[19]....
        /*01c8*/ 	.word	0xffffffff


	//   ....[20]....
        /*01cc*/ 	.word	0xffffffff


	//   ....[21]....
        /*01d0*/ 	.word	0xffffffff


	//   ....[22]....
        /*01d4*/ 	.word	0xffffffff


	//   ....[23]....
        /*01d8*/ 	.word	0xffffffff


	//   ....[24]....
        /*01dc*/ 	.word	0x0500000c


	//   ....[25]....
        /*01e0*/ 	.word	0x0500000c


	//   ....[26]....
        /*01e4*/ 	.word	0x0500000c


	//   ....[27]....
        /*01e8*/ 	.word	0x0500000c


	//   ....[28]....
        /*01ec*/ 	.word	0x0500000c


	//----- nvinfo : EIATTR_COOP_GROUP_INSTR_OFFSETS
	.align		4
.L_28369:
        /*01f0*/ 	.byte	0x04, 0x28
        /*01f2*/ 	.short	(.L_28371 - .L_28370)


	//   ....[0]....
.L_28370:
        /*01f4*/ 	.word	0x00001e90


	//   ....[1]....
        /*01f8*/ 	.word	0x00002170


	//   ....[2]....
        /*01fc*/ 	.word	0x00002190


	//   ....[3]....
        /*0200*/ 	.word	0x000021b0


	//   ....[4]....
        /*0204*/ 	.word	0x000021d0


	//   ....[5]....
        /*0208*/ 	.word	0x000022e0


	//   ....[6]....
        /*020c*/ 	.word	0x00002310


	//   ....[7]....
        /*0210*/ 	.word	0x00002330


	//   ....[8]....
        /*0214*/ 	.word	0x00003170


	//   ....[9]....
        /*0218*/ 	.word	0x000031a0


	//   ....[10]....
        /*021c*/ 	.word	0x000031c0


	//   ....[11]....
        /*0220*/ 	.word	0x000031e0


	//   ....[12]....
        /*0224*/ 	.word	0x00003200


	//   ....[13]....
        /*0228*/ 	.word	0x00003250


	//   ....[14]....
        /*022c*/ 	.word	0x00003270


	//   ....[15]....
        /*0230*/ 	.word	0x00003290


	//   ....[16]....
        /*0234*/ 	.word	0x00005c40


	//   ....[17]....
        /*0238*/ 	.word	0x00005c80


	//   ....[18]....
        /*023c*/ 	.word	0x00005ca0


	//   ....[19]....
        /*0240*/ 	.word	0x00005cb0


	//   ....[20]....
        /*0244*/ 	.word	0x00005cc0


	//   ....[21]....
        /*0248*/ 	.word	0x00005cd0


	//   ....[22]....
        /*024c*/ 	.word	0x00005ce0


	//   ....[23]....
        /*0250*/ 	.word	0x00005d00


	//   ....[24]....
        /*0254*/ 	.word	0x00006700


	//   ....[25]....
        /*0258*/ 	.word	0x000067b0


	//   ....[26]....
        /*025c*/ 	.word	0x00006840


	//   ....[27]....
        /*0260*/ 	.word	0x000068b0


	//   ....[28]....
        /*0264*/ 	.word	0x00006920


	//----- nvinfo : EIATTR_VRC_CTA_INIT_COUNT
	.align		4
.L_28371:
        /*0268*/ 	.byte	0x02, 0x4a
	.zero		1
	.zero		1


	//----- nvinfo : EIATTR_EXIT_INSTR_OFFSETS
	.align		4
        /*026c*/ 	.byte	0x04, 0x1c
        /*026e*/ 	.short	(.L_28373 - .L_28372)


	//   ....[0]....
.L_28372:
        /*0270*/ 	.word	0x000000d0


	//   ....[1]....
        /*0274*/ 	.word	0x00006470


	//   ....[2]....
        /*0278*/ 	.word	0x00006660


	//   ....[3]....
        /*027c*/ 	.word	0x00006690


	//----- nvinfo : EIATTR_CRS_STACK_SIZE
	.align		4
.L_28373:
        /*0280*/ 	.byte	0x04, 0x1e
        /*0282*/ 	.short	(.L_28375 - .L_28374)
.L_28374:
        /*0284*/ 	.word	0x00000000


	//----- nvinfo : EIATTR_CBANK_PARAM_SIZE
	.align		4
.L_28375:
        /*0288*/ 	.byte	0x03, 0x19
        /*028a*/ 	.short	0x008c


	//----- nvinfo : EIATTR_PARAM_CBANK
	.align		4
        /*028c*/ 	.byte	0x04, 0x0a
        /*028e*/ 	.short	(.L_28377 - .L_28376)
	.align		4
.L_28376:
        /*0290*/ 	.word	index@(.nv.constant0._ZN4vllm25paged_attention_v2_kernelIttLi120ELi16ELi128ELNS_18Fp8KVCacheDataTypeE0ELb1ELi512EEEvPfS2_PT_PKS3_PKT0_S9_ifPKiSB_iPKfiiiSD_SD_iiiii)
        /*0294*/ 	.short	0x0380
        /*0296*/ 	.short	0x008c


	//----- nvinfo : EIATTR_SW_WAR
	.align		4
.L_28377:
        /*0298*/ 	.byte	0x04, 0x36
        /*029a*/ 	.short	(.L_28379 - .L_28378)
.L_28378:
        /*029c*/ 	.word	0x00000008
.L_28379:


//--------------------- .nv.info._ZN4vllm25paged_attention_v2_kernelIttLi112ELi16ELi128ELNS_18Fp8KVCacheDataTypeE0ELb1ELi512EEEvPfS2_PT_PKS3_PKT0_S9_ifPKiSB_iPKfiiiSD_SD_iiiii --------------------------
	.section	.nv.info._ZN4vllm25paged_attention_v2_kernelIttLi112ELi16ELi128ELNS_18Fp8KVCacheDataTypeE0ELb1ELi512EEEvPfS2_PT_PKS3_PKT0_S9_ifPKiSB_iPKfiiiSD_SD_iiiii,"",@"SHT_CUDA_INFO"
	.sectionflags	@""
	.align	4


	//----- nvinfo : EIATTR_CUDA_API_VERSION
	.align		4
        /*0000*/ 	.byte	0x04, 0x37
        /*0002*/ 	.short	(.L_28381 - .L_28380)
.L_28380:
        /*0004*/ 	.word	0x00000082


	//----- nvinfo : EIATTR_KPARAM_INFO
	.align		4
.L_28381:
        /*0008*/ 	.byte	0x04, 0x17
        /*000a*/ 	.short	(.L_28383 - .L_28382)
.L_28382:
        /*000c*/ 	.word	0x00000000
        /*0010*/ 	.short	0x0015
        /*0012*/ 	.short	0x0088
        /*0014*/ 	.byte	0x00, 0xf0, 0x11, 0x00


	//----- nvinfo : EIATTR_KPARAM_INFO
	.align		4
.L_28383:
        /*0018*/ 	.byte	0x04, 0x17
        /*001a*/ 	.short	(.L_28385 - .L_28384)
.L_28384:
        /*001c*/ 	.word	0x00000000
        /*0020*/ 	.short	0x0014
        /*0022*/ 	.short	0x0084
        /*0024*/ 	.byte	0x00, 0xf0, 0x11, 0x00


	//----- nvinfo : EIATTR_KPARAM_INFO
	.align		4
.L_28385:
        /*0028*/ 	.byte	0x04, 0x17
        /*002a*/ 	.short	(.L_28387 - .L_28386)
.L_28386:
        /*002c*/ 	.word	0x00000000
        /*0030*/ 	.short	0x0013
        /*0032*/ 	.short	0x0080
        /*0034*/ 	.byte	0x00, 0xf0, 0x11, 0x00


	//----- nvinfo : EIATTR_KPARAM_INFO
	.align		4
.L_28387:
        /*0038*/ 	.byte	0x04, 0x17
        /*003a*/ 	.short	(.L_28389 - .L_28388)
.L_28388:
        /*003c*/ 	.word	0x00000000
        /*0040*/ 	.short	0x0012
        /*0042*/ 	.short	0x007c
        /*0044*/ 	.byte	0x00, 0xf0, 0x11, 0x00


	//----- nvinfo : EIATTR_KPARAM_INFO
	.align		4
.L_28389:
        /*0048*/ 	.byte	0x04, 0x17
        /*004a*/ 	.short	(.L_28391 - .L_28390)
.L_28390:
        /*004c*/ 	.word	0x00000000
        /*0050*/ 	.short	0x0011
        /*0052*/ 	.short	0x0078
        /*0054*/ 	.byte	0x00, 0xf0, 0x11, 0x00


	//----- nvinfo : EIATTR_KPARAM_INFO
	.align		4
.L_28391:
        /*0058*/ 	.byte	0x04, 0x17
        /*005a*/ 	.short	(.L_28393 - .L_28392)
.L_28392:
        /*005c*/ 	.word	0x00000000
        /*0060*/ 	.short	0x0010
        /*0062*/ 	.short	0x0070
        /*0064*/ 	.byte	0x00, 0xf5, 0x21, 0x00


	//----- nvinfo : EIATTR_KPARAM_INFO
	.align		4
.L_28393:
        /*0068*/ 	.byte	0x04, 0x17
        /*006a*/ 	.short	(.L_28395 - .L_28394)
.L_28394:
        /*006c*/ 	.word	0x00000000
        /*0070*/ 	.short	0x000f
        /*0072*/ 	.short	0x0068
        /*0074*/ 	.byte	0x00, 0xf5, 0x21, 0x00


	//----- nvinfo : EIATTR_KPARAM_INFO
	.align		4
.L_28395:
        /*0078*/ 	.byte	0x04, 0x17
        /*007a*/ 	.short	(.L_28397 - .L_28396)
.L_28396:
        /*007c*/ 	.word	0x00000000
        /*0080*/ 	.short	0x000e
        /*0082*/ 	.short	0x0060
        /*0084*/ 	.byte	0x00, 0xf0, 0x11, 0x00


	//----- nvinfo : EIATTR_KPARAM_INFO
	.align		4
.L_28397:
        /*0088*/ 	.byte	0x04, 0x17
        /*008a*/ 	.short	(.L_28399 - .L_28398)
.L_28398:
        /*008c*/ 	.word	0x00000000
        /*0090*/ 	.short	0x000d
        /*0092*/ 	.short	0x005c
        /*0094*/ 	.byte	0x00, 0xf0, 0x11, 0x00


	//----- nvinfo : EIATTR_KPARAM_INFO
	.align		4
.L_28399:
        /*0098*/ 	.byte	0x04, 0x17
        /*009a*/ 	.short	(.L_28401 - .L_28400)
.L_28400:
        /*009c*/ 	.word	0x00000000
        /*00a0*/ 	.short	0x000c
        /*00a2*/ 	.short	0x0058
        /*00a4*/ 	.byte	0x00, 0xf0, 0x11, 0x00


	//----- nvinfo : EIATTR_KPARAM_INFO
	.align		4
.L_28401:
        /*00a8*/ 	.byte	0x04, 0x17
        /*00aa*/ 	.short	(.L_28403 - .L_28402)
.L_28402:
        /*00ac*/ 	.word	0x00000000
        /*00b0*/ 	.short	0x000b
        /*00b2*/ 	.short	0x0050
        /*00b4*/ 	.byte	0x00, 0xf5, 0x21, 0x00


	//----- nvinfo : EIATTR_KPARAM_INFO
	.align		4
.L_28403:
        /*00b8*/ 	.byte	0x04, 0x17
        /*00ba*/ 	.short	(.L_28405 - .L_28404)
.L_28404:
        /*00bc*/ 	.word	0x00000000
        /*00c0*/ 	.short	0x000a
        /*00c2*/ 	.short	0x0048
        /*00c4*/ 	.byte	0x00, 0xf0, 0x11, 0x00


	//----- nvinfo : EIATTR_KPARAM_INFO
	.align		4
.L_28405:
        /*00c8*/ 	.byte	0x04, 0x17
        /*00ca*/ 	.short	(.L_28407 - .L_28406)
.L_28406:
        /*00cc*/ 	.word	0x00000000
        /*00d0*/ 	.short	0x0009
        /*00d2*/ 	.short	0x0040
        /*00d4*/ 	.byte	0x00, 0xf5, 0x21, 0x00


	//----- nvinfo : EIATTR_KPARAM_INFO
	.align		4
.L_28407:
        /*00d8*/ 	.byte	0x04, 0x17
        /*00da*/ 	.short	(.L_28409 - .L_28408)
.L_28408:
        /*00dc*/ 	.word	0x00000000
        /*00e0*/ 	.short	0x0008
        /*00e2*/ 	.short	0x0038
        /*00e4*/ 	.byte	0x00, 0xf5, 0x21, 0x00


	//----- nvinfo : EIATTR_KPARAM_INFO
	.align		4
.L_28409:
        /*00e8*/ 	.byte	0x04, 0x17
        /*00ea*/ 	.short	(.L_28411 - .L_28410)
.L_28410:
        /*00ec*/ 	.word	0x00000000
        /*00f0*/ 	.short	0x0007
        /*00f2*/ 	.short	0x0034
        /*00f4*/ 	.byte	0x00, 0xf0, 0x11, 0x00


	//----- nvinfo : EIATTR_KPARAM_INFO
	.align		4
.L_28411:
        /*00f8*/ 	.byte	0x04, 0x17
        /*00fa*/ 	.short	(.L_28413 - .L_28412)
.L_28412:
        /*00fc*/ 	.word	0x00000000
        /*0100*/ 	.short	0x0006
        /*0102*/ 	.short	0x0030
        /*0104*/ 	.byte	0x00, 0xf0, 0x11, 0x00


	//----- nvinfo : EIATTR_KPARAM_INFO
	.align		4
.L_28413:
        /*0108*/ 	.byte	0x04, 0x17
        /*010a*/ 	.short	(.L_28415 - .L_28414)
.L_28414:
        /*010c*/ 	.word	0x00000000
        /*0110*/ 	.short	0x0005
        /*0112*/ 	.short	0x0028
        /*0114*/ 	.byte	0x00, 0xf5, 0x21, 0x00


	//----- nvinfo : EIATTR_KPARAM_INFO
	.align		4
.L_28415:
        /*0118*/ 	.byte	0x04, 0x17
        /*011a*/ 	.short	(.L_28417 - .L_28416)
.L_28416:
        /*011c*/ 	.word	0x00000000
        /*0120*/ 	.short	0x0004
        /*0122*/ 	.short	0x0020
        /*0124*/ 	.byte	0x00, 0xf5, 0x21, 0x00


	//----- nvinfo : EIATTR_KPARAM_INFO
	.align		4
.L_28417:
        /*0128*/ 	.byte	0x04, 0x17
        /*012a*/ 	.short	(.L_28419 - .L_28418)
.L_28418:
        /*012c*/ 	.word	0x00000000
        /*0130*/ 	.short	0x0003
        /*0132*/ 	.short	0x0018
        /*0134*/ 	.byte	0x00, 0xf5, 0x21, 0x00


	//----- nvinfo : EIATTR_KPARAM_INFO
	.align		4
.L_28419:
        /*0138*/ 	.byte	0x04, 0x17
        /*013a*/ 	.short	(.L_28421 - .L_28420)
.L_28420:
        /*013c*/ 	.word	0x00000000
        /*0140*/ 	.short	0x0002
        /*0142*/ 	.short	0x0010
        /*0144*/ 	.byte	0x00, 0xf5, 0x21, 0x00


	//----- nvinfo : EIATTR_KPARAM_INFO
	.align		4
.L_28421:
        /*0148*/ 	.byte	0x04, 0x17
        /*014a*/ 	.short	(.L_28423 - .L_28422)
.L_28422:
        /*014c*/ 	.word	0x00000000
        /*0150*/ 	.short	0x0001
        /*0152*/ 	.short	0x0008
        /*0154*/ 	.byte	0x00, 0xf5, 0x21, 0x00


	//----- nvinfo : EIATTR_KPARAM_INFO
	.align		4
.L_28423:
        /*0158*/ 	.byte	0x04, 0x17
        /*015a*/ 	.short	(.L_28425 - .L_28424)
.L_28424:
        /*015c*/ 	.word	0x00000000
        /*0160*/ 	.short	0x0000
        /*0162*/ 	.short	0x0000
        /*0164*/ 	.byte	0x00, 0xf5, 0x21, 0x00


	//----- nvinfo : EIATTR_SPARSE_MMA_MASK
	.align		4
.L_28425:
        /*0168*/ 	.byte	0x03, 0x50
        /*016a*/ 	.short	0x0000


	//----- nvinfo : EIATTR_MAXREG_COUNT
	.align		4
        /*016c*/ 	.byte	0x03, 0x1b
        /*016e*/ 	.short	0x00ff


	//----- nvinfo : EIATTR_NUM_BARRIERS
	.align		4
        /*0170*/ 	.byte	0x02, 0x4c
        /*0172*/ 	.byte	0x01
	.zero		1


	//----- nvinfo : EIATTR_MERCURY_ISA_VERSION
	.align		4
        /*0174*/ 	.byte	0x03, 0x5f
        /*0176*/ 	.short	0x0101


	//----- nvinfo : EIATTR_COOP_GROUP_MASK_REGIDS
	.align		4
        /*0178*/ 	.byte	0x04, 0x29
        /*017a*/ 	.short	(.L_28427 - .L_28426)


	//   ....[0]....
.L_28426:
        /*017c*/ 	.word	0xffffffff


	//   ....[1]....
        /*0180*/ 	.word	0xffffffff


	//   ....[2]....
        /*0184*/ 	.word	0xffffffff


	//   ....[3]....
        /*0188*/ 	.word	0xffffffff


	//   ....[4]....
        /*018c*/ 	.word	0xffffffff


	//   ....[5]....
        /*0190*/ 	.word	0xffffffff


	//   ....[6]....
        /*0194*/ 	.word	0xffffffff


	//   ....[7]....
        /*0198*/ 	.word	0xffffffff


	//   ....[8]....
        /*019c*/ 	.word	0xffffffff


	//   ....[9]....
        /*01a0*/ 	.word	0xffffffff


	//   ....[10]....
        /*01a4*/ 	.word	0xffffffff


	//   ....[11]....
        /*01a8*/ 	.word	0xffffffff


	//   ....[12]....
        /*01ac*/ 	.word	0xffffffff


	//   ....[13]....
        /*01b0*/ 	.word	0xffffffff


	//   ....[14]....
        /*01b4*/ 	.word	0xffffffff


	//   ....[15]....
        /*01b8*/ 	.word	0xffffffff


	//   ....[16]....
        /*01bc*/ 	.word	0xffffffff


	//   ....[17]....
        /*01c0*/ 	.word	0xffffffff


	//   ....[18]....
        /*01c4*/ 	.word	0xffffffff


	//   ....[19]....
        /*01c8*/ 	.word	0xffffffff


	//   ....[20]....
        /*01cc*/ 	.word	0xffffffff


	//   ....[21]....
        /*01d0*/ 	.word	0xffffffff


	//   ....[22]....
        /*01d4*/ 	.word	0xffffffff


	//   ....[23]....
        /*01d8*/ 	.word	0x0500000d


	//   ....[24]....
        /*01dc*/ 	.word	0x0500000d


	//   ....[25]....
        /*01e0*/ 	.word	0x0500000d


	//   ....[26]....
        /*01e4*/ 	.word	0x0500000d


	//   ....[27]....
        /*01e8*/ 	.word	0x0500000d


	//----- nvinfo : EIATTR_COOP_GROUP_INSTR_OFFSETS
	.align		4
.L_28427:
        /*01ec*/ 	.byte	0x04, 0x28
        /*01ee*/ 	.short	(.L_28429 - .L_28428)


	//   ....[0]....
.L_28428:
        /*01f0*/ 	.word	0x00001d00


	//   ....[1]....
        /*01f4*/ 	.word	0x00001fe0


	//   ....[2]....
        /*01f8*/ 	.word	0x00002000


	//   ....[3]....
        /*01fc*/ 	.word	0x00002020


	//   ....[4]....
        /*0200*/ 	.word	0x00002040


	//   ....[5]....
        /*0204*/ 	.word	0x00002160


	//   ....[6]....
        /*0208*/ 	.word	0x00002180


	//   ....[7]....
        /*020c*/ 	.word	0x000021a0


	//   ....[8]....
        /*0210*/ 	.word	0x00002fe0


	//   ....[9]....
        /*0214*/ 	.word	0x00003010


	//   ....[10]....
        /*0218*/ 	.word	0x00003030


	//   ....[11]....
        /*021c*/ 	.word	0x00003050


	//   ....[12]....
        /*0220*/ 	.word	0x00003070


	//   ....[13]....
        /*0224*/ 	.word	0x000030c0


	//   ....[14]....
        /*0228*/ 	.word	0x000030e0


	//   ....[15]....
        /*022c*/ 	.word	0x00003100


	//   ....[16]....
        /*0230*/ 	.word	0x00005560


	//   ....[17]....
        /*0234*/ 	.word	0x000055a0


	//   ....[18]....
        /*0238*/ 	.word	0x000055e0


	//   ....[19]....
        /*023c*/ 	.word	0x00005620


	//   ....[20]....
        /*0240*/ 	.word	0x00005650


	//   ....[21]....
        /*0244*/ 	.word	0x00005670


	//   ....[22]....
        /*0248*/ 	.word	0x00005690


	//   ....[23]....
        /*024c*/ 	.word	0x00005c90


	//   ....[24]....
        /*0250*/ 	.word	0x00005d30


	//   ....[25]....
        /*0254*/ 	.word	0x00005dc0


	//   ....[26]....
        /*0258*/ 	.word	0x00005e30


	//   ....[27]....
        /*025c*/ 	.word	0x00005ea0


	//----- nvinfo : EIATTR_VRC_CTA_INIT_COUNT
	.align		4
.L_28429:
        /*0260*/ 	.byte	0x02, 0x4a
	.zero		1
	.zero		1


	//----- nvinfo : EIATTR_EXIT_INSTR_OFFSETS
	.align		4
        /*0264*/ 	.byte	0x04, 0x1c
        /*0266*/ 	.short	(.L_28431 - .L_28430)


	//   ....[0]....
.L_28430:
        /*0268*/ 	.word	0x000000d0


	//   ....[1]....
        /*026c*/ 	.word	0x00005a80


	//   ....[2]....
        /*0270*/ 	.word	0x00005ab0


	//   ....[3]....
        /*0274*/ 	.word	0x00005c30


	//----- nvinfo : EIATTR_CRS_STACK_SIZE
	.align		4
.L_28431:
        /*0278*/ 	.byte	0x04, 0x1e
        /*027a*/ 	.short	(.L_28433 - .L_28432)
.L_28432:
        /*027c*/ 	.word	0x00000000


	//----- nvinfo : EIATTR_CBANK_PARAM_SIZE
	.align		4
.L_28433:
        /*0280*/ 	.byte	0x03, 0x19
        /*0282*/ 	.short	0x008c


	//----- nvinfo : EIATTR_PARAM_CBANK
	.align		4
        /*0284*/ 	.byte	0x04, 0x0a
        /*0286*/ 	.short	(.L_28435 - .L_28434)
	.align		4
.L_28434:
        /*0288*/ 	.word	index@(.nv.constant0._ZN4vllm25paged_attention_v2_kernelIttLi112ELi16ELi128ELNS_18Fp8KVCacheDataTypeE0ELb1ELi512EEEvPfS2_PT_PKS3_PKT0_S9_ifPKiSB_iPKfiiiSD_SD_iiiii)
        /*028c*/ 	.short	0x0380
        /*028e*/ 	.short	0x008c


	//----- nvinfo : EIATTR_SW_WAR
	.align		4
.L_28435:
        /*0290*/ 	.byte	0x04, 0x36
        /*0292*/ 	.short	(.L_28437 - .L_28436)
.L_28436:
        /*0294*/ 	.word	0x00000008
.L_28437:


//--------------------- .nv.info._ZN4vllm25paged_attention_v2_kernelIttLi96ELi16ELi128ELNS_18Fp8KVCacheDataTypeE0ELb1ELi512EEEvPfS2_PT_PKS3_PKT0_S9_ifPKiSB_iPKfiiiSD_SD_iiiii --------------------------
	.section	.nv.info._ZN4vllm25paged_attention_v2_kernelIttLi96ELi16ELi128ELNS_18Fp8KVCacheDataTypeE0ELb1ELi512EEEvPfS2_PT_PKS3_PKT0_S9_ifPKiSB_iPKfiiiSD_SD_iiiii,"",@"SHT_CUDA_INFO"
	.sectionflags	@""
	.align	4


	//----- nvinfo : EIATTR_CUDA_API_VERSION
	.align		4
        /*0000*/ 	.byte	0x04, 0x37
        /*0002*/ 	.short	(.L_28439 - .L_28438)
.L_28438:
        /*0004*/ 	.word	0x00000082


	//----- nvinfo : EIATTR_KPARAM_INFO
	.align		4
.L_28439:
        /*0008*/ 	.byte	0x04, 0x17
        /*000a*/ 	.short	(.L_28441 - .L_28440)
.L_28440:
        /*000c*/ 	.word	0x00000000
        /*0010*/ 	.short	0x0015
        /*0012*/ 	.short	0x0088
        /*0014*/ 	.byte	0x00, 0xf0, 0x11, 0x00


	//----- nvinfo : EIATTR_KPARAM_INFO
	.align		4
.L_28441:
        /*0018*/ 	.byte	0x04, 0x17
        /*001a*/ 	.short	(.L_28443 - .L_28442)
.L_28442:
        /*001c*/ 	.word	0x00000000
        /*0020*/ 	.short	0x0014
        /*0022*/ 	.short	0x0084
        /*0024*/ 	.byte	0x00, 0xf0, 0x11, 0x00


	//----- nvinfo : EIATTR_KPARAM_INFO
	.align		4
.L_28443:
        /*0028*/ 	.byte	0x04, 0x17
        /*002a*/ 	.short	(.L_28445 - .L_28444)
.L_28444:
        /*002c*/ 	.word	0x00000000
        /*0030*/ 	.short	0x0013
        /*0032*/ 	.short	0x0080
        /*0034*/ 	.byte	0x00, 0xf0, 0x11, 0x00


	//----- nvinfo : EIATTR_KPARAM_INFO
	.align		4
.L_28445:
        /*0038*/ 	.byte	0x04, 0x17
        /*003a*/ 	.short	(.L_28447 - .L_28446)
.L_28446:
        /*003c*/ 	.word	0x00000000
        /*0040*/ 	.short	0x0012
        /*0042*/ 	.short	0x007c
        /*0044*/ 	.byte	0x00, 0xf0, 0x11, 0x00


	//----- nvinfo : EIATTR_KPARAM_INFO
	.align		4
.L_28447:
        /*0048*/ 	.byte	0x04, 0x17
        /*004a*/ 	.short	(.L_28449 - .L_28448)
.L_28448:
        /*004c*/ 	.word	0x00000000
        /*0050*/ 	.short	0x0011
        /*0052*/ 	.short	0x0078
        /*0054*/ 	.byte	0x00, 0xf0, 0x11, 0x00


	//----- nvinfo : EIATTR_KPARAM_INFO
	.align		4
.L_28449:
        /*0058*/ 	.byte	0x04, 0x17
        /*005a*/ 	.short	(.L_28451 - .L_28450)
.L_28450:
        /*005c*/ 	.word	0x00000000
        /*0060*/ 	.short	0x0010
        /*0062*/ 	.short	0x0070
        /*0064*/ 	.byte	0x00, 0xf5, 0x21, 0x00


	//----- nvinfo : EIATTR_KPARAM_INFO
	.align		4
.L_28451:
        /*0068*/ 	.byte	0x04, 0x17
        /*006a*/ 	.short	(.L_28453 - .L_28452)
.L_28452:
        /*006c*/ 	.word	0x00000000
        /*0070*/ 	.short	0x000f
        /*0072*/ 	.short	0x0068
        /*0074*/ 	.byte	0x00, 0xf5, 0x21, 0x00


	//----- nvinfo : EIATTR_KPARAM_INFO
	.align		4
.L_28453:
        /*0078*/ 	.byte	0x04, 0x17
        /*007a*/ 	.short	(.L_28455 - .L_28454)
.L_28454:
        /*007c*/ 	.word	0x00000000
        /*0080*/ 	.short	0x000e
        /*0082*/ 	.short	0x0060
        /*0084*/ 	.byte	0x00, 0xf0, 0x11, 0x00


	//----- nvinfo : EIATTR_KPARAM_INFO
	.align		4
.L_28455:
        /*0088*/ 	.byte	0x04, 0x17
        /*008a*/ 	.short	(.L_28457 - .L_28456)
.L_28456:
        /*008c*/ 	.word	0x00000000
        /*0090*/ 	.short	0x000d
        /*0092*/ 	.short	0x005c
        /*0094*/ 	.byte	0x00, 0xf0, 0x11, 0x00


	//----- nvinfo : EIATTR_KPARAM_INFO
	.align		4
.L_28457:
        /*0098*/ 	.byte	0x04, 0x17
        /*009a*/ 	.short	(.L_28459 - .L_28458)
.L_28458:
        /*009c*/ 	.word	0x00000000
        /*00a0*/ 	.short	0x000c
        /*00a2*/ 	.short	0x0058
        /*00a4*/ 	.byte	0x00, 0xf0, 0x11, 0x00


	//----- nvinfo : EIATTR_KPARAM_INFO
	.align		4
.L_28459:
        /*00a8*/ 	.byte	0x04, 0x17
        /*00aa*/ 	.short	(.L_28461 - .L_28460)
.L_28460:
        /*00ac*/ 	.word	0x00000000
        /*00b0*/ 	.short	0x000b
        /*00b2*/ 	.short	0x0050
        /*00b4*/ 	.byte	0x00, 0xf5, 0x21, 0x00


	//----- nvinfo : EIATTR_KPARAM_INFO
	.align		4
.L_28461:
        /*00b8*/ 	.byte	0x04, 0x17
        /*00ba*/ 	.short	(.L_28463 - .L_28462)
.L_28462:
        /*00bc*/ 	.word	0x00000000
        /*00c0*/ 	.short	0x000a
        /*00c2*/ 	.short	0x0048
        /*00c4*/ 	.byte	0x00, 0xf0, 0x11, 0x00


	//----- nvinfo : EIATTR_KPARAM_INFO
	.align		4
.L_28463:
        /*00c8*/ 	.byte	0x04, 0x17
        /*00ca*/ 	.short	(.L_28465 - .L_28464)
.L_28464:
        /*00cc*/ 	.word	0x00000000
        /*00d0*/ 	.short	0x0009
        /*00d2*/ 	.short	0x0040
        /*00d4*/ 	.byte	0x00, 0xf5, 0x21, 0x00


	//----- nvinfo : EIATTR_KPARAM_INFO
	.align		4
.L_28465:
        /*00d8*/ 	.byte	0x04, 0x17
        /*00da*/ 	.short	(.L_28467 - .L_28466)
.L_28466:
        /*00dc*/ 	.word	0x00000000
        /*00e0*/ 	.short	0x0008
        /*00e2*/ 	.short	0x0038
        /*00e4*/ 	.byte	0x00, 0xf5, 0x21, 0x00


	//----- nvinfo : EIATTR_KPARAM_INFO
	.align		4
.L_28467:
        /*00e8*/ 	.byte	0x04, 0x17
        /*00ea*/ 	.short	(.L_28469 - .L_28468)
.L_28468:
        /*00ec*/ 	.word	0x00000000
        /*00f0*/ 	.short	0x0007
        /*00f2*/ 	.short	0x0034
        /*00f4*/ 	.byte	0x00, 0xf0, 0x11, 0x00


	//----- nvinfo : EIATTR_KPARAM_INFO
	.align		4
.L_28469:
        /*00f8*/ 	.byte	0x04, 0x17
        /*00fa*/ 	.short	(.L_28471 - .L_28470)
.L_28470:
        /*00fc*/ 	.word	0x00000000
        /*0100*/ 	.short	0x0006
        /*0102*/ 	.short	0x0030
        /*0104*/ 	.byte	0x00, 0xf0, 0x11, 0x00


	//----- nvinfo : EIATTR_KPARAM_INFO
	.align		4
.L_28471:
        /*0108*/ 	.byte	0x04, 0x17
        /*010a*/ 	.short	(.L_28473 - .L_28472)
.L_28472:
        /*010c*/ 	.word	0x00000000
        /*0110*/ 	.short	0x0005
        /*0112*/ 	.short	0x0028
        /*0114*/ 	.byte	0x00, 0xf5, 0x21, 0x00


	//----- nvinfo : EIATTR_KPARAM_INFO
	.align		4
.L_28473:
        /*0118*/ 	.byte	0x04, 0x17
        /*011a*/ 	.short	(.L_28475 - .L_28474)
.L_28474:
        /*011c*/ 	.word	0x00000000
        /*0120*/ 	.short	0x0004
        /*0122*/ 	.short	0x0020
        /*0124*/ 	.byte	0x00, 0xf5, 0x21, 0x00


	//----- nvinfo : EIATTR_KPARAM_INFO
	.align		4
.L_28475:
        /*0128*/ 	.byte	0x04, 0x17
        /*012a*/ 	.short	(.L_28477 - .L_28476)
.L_28476:
        /*012c*/ 	.word	0x00000000
        /*0130*/ 	.short	0x0003
        /*0132*/ 	.short	0x0018
        /*0134*/ 	.byte	0x00, 0xf5, 0x21, 0x00


	//----- nvinfo : EIATTR_KPARAM_INFO
	.align		4
.L_28477:
        /*0138*/ 	.byte	0x04, 0x17
        /*013a*/ 	.short	(.L_28479 - .L_28478)
.L_28478:
        /*013c*/ 	.word	0x00000000
        /*0140*/ 	.short	0x0002
        /*0142*/ 	.short	0x0010
        /*0144*/ 	.byte	0x00, 0xf5, 0x21, 0x00


	//----- nvinfo : EIATTR_KPARAM_INFO
	.align		4
.L_28479:
        /*0148*/ 	.byte	0x04, 0x17
        /*014a*/ 	.short	(.L_28481 - .L_28480)
.L_28480:
        /*014c*/ 	.word	0x00000000
        /*0150*/ 	.short	0x0001
        /*0152*/ 	.short	0x0008
        /*0154*/ 	.byte	0x00, 0xf5, 0x21, 0x00


	//----- nvinfo : EIATTR_KPARAM_INFO
	.align		4
.L_28481:
        /*0158*/ 	.byte	0x04, 0x17
        /*015a*/ 	.short	(.L_28483 - .L_28482)
.L_28482:
        /*015c*/ 	.word	0x00000000
        /*0160*/ 	.short	0x0000
        /*0162*/ 	.short	0x0000
        /*0164*/ 	.byte	0x00, 0xf5, 0x21, 0x00


	//----- nvinfo : EIATTR_SPARSE_MMA_MASK
	.align		4
.L_28483:
        /*0168*/ 	.byte	0x03, 0x50
        /*016a*/ 	.short	0x0000


	//----- nvinfo : EIATTR_MAXREG_COUNT
	.align		4
        /*016c*/ 	.byte	0x03, 0x1b
        /*016e*/ 	.short	0x00ff


	//----- nvinfo : EIATTR_NUM_BARRIERS
	.align		4
        /*0170*/ 	.byte	0x02, 0x4c
        /*0172*/ 	.byte	0x01
	.zero		1


	//----- nvinfo : EIATTR_MERCURY_ISA_VERSION
	.align		4
        /*0174*/ 	.byte	0x03, 0x5f
        /*0176*/ 	.short	0x0101


	//----- nvinfo : EIATTR_COOP_GROUP_MASK_REGIDS
	.align		4
        /*0178*/ 	.byte	0x04, 0x29
        /*017a*/ 	.short	(.L_28485 - .L_28484)


	//   ....[0]....
.L_28484:
        /*017c*/ 	.word	0xffffffff


	//   ....[1]....
        /*0180*/ 	.word	0xffffffff


	//   ....[2]....
        /*0184*/ 	.word	0xffffffff


	//   ....[3]....
        /*0188*/ 	.word	0xffffffff


	//   ....[4]....
        /*018c*/ 	.word	0xffffffff


	//   ....[5]....
        /*0190*/ 	.word	0xffffffff


	//   ....[6]....
        /*0194*/ 	.word	0xffffffff


	//   ....[7]....
        /*0198*/ 	.word	0xffffffff


	//   ....[8]....
        /*019c*/ 	.word	0xffffffff


	//   ....[9]....
        /*01a0*/ 	.word	0xffffffff


	//   ....[10]....
        /*01a4*/ 	.word	0xffffffff


	//   ....[11]....
        /*01a8*/ 	.word	0xffffffff


	//   ....[12]....
        /*01ac*/ 	.word	0xffffffff


	//   ....[13]....
        /*01b0*/ 	.word	0xffffffff


	//   ....[14]....
        /*01b4*/ 	.word	0xffffffff


	//   ....[15]....
        /*01b8*/ 	.word	0xffffffff


	//   ....[16]....
        /*01bc*/ 	.word	0xffffffff


	//   ....[17]....
        /*01c0*/ 	.word	0xffffffff


	//   ....[18]....
        /*01c4*/ 	.word	0xffffffff


	//   ....[19]....
        /*01c8*/ 	.word	0xffffffff


	//   ....[20]....
        /*01cc*/ 	.word	0xffffffff


	//   ....[21]....
        /*01d0*/ 	.word	0xffffffff


	//   ....[22]....
        /*01d4*/ 	.word	0x0500000d


	//   ....[23]....
        /*01d8*/ 	.word	0x0500000d


	//   ....[24]....
        /*01dc*/ 	.word	0x0500000d


	//   ....[25]....
        /*01e0*/ 	.word	0x0500000d


	//   ....[26]....
        /*01e4*/ 	.word	0x0500000d


	//----- nvinfo : EIATTR_COOP_GROUP_INSTR_OFFSETS
	.align		4
.L_28485:
        /*01e8*/ 	.byte	0x04, 0x28
        /*01ea*/ 	.short	(.L_28487 - .L_28486)


	//   ....[0]....
.L_28486:
        /*01ec*/ 	.word	0x00001b50


	//   ....[1]....
        /*01f0*/ 	.word	0x00001e30


	//   ....[2]....
        /*01f4*/ 	.word	0x00001e50


	//   ....[3]....
        /*01f8*/ 	.word	0x00001e70


	//   ....[4]....
        /*01fc*/ 	.word	0x00001e90


	//   ....[5]....
        /*0200*/ 	.word	0x00001fb0


	//   ....[6]....
        /*0204*/ 	.word	0x00001fd0


	//   ....[7]....
        /*0208*/ 	.word	0x00001ff0


	//   ....[8]....
        /*020c*/ 	.word	0x00002e30


	//   ....[9]....
        /*0210*/ 	.word	0x00002e60


	//   ....[10]....
        /*0214*/ 	.word	0x00002e80


	//   ....[11]....
        /*0218*/ 	.word	0x00002ea0


	//   ....[12]....
        /*021c*/ 	.word	0x00002ec0


	//   ....[13]....
        /*0220*/ 	.word	0x00002f10


	//   ....[14]....
        /*0224*/ 	.word	0x00002f30


	//   ....[15]....
        /*0228*/ 	.word	0x00002f50


	//   ....[16]....
        /*022c*/ 	.word	0x00005110


	//   ....[17]....
        /*0230*/ 	.word	0x00005150


	//   ....[18]....
        /*0234*/ 	.word	0x00005190


	//   ....[19]....
        /*0238*/ 	.word	0x000051d0


	//   ....[20]....
        /*023c*/ 	.word	0x00005200


	//   ....[21]....
        /*0240*/ 	.word	0x00005220


	//   ....[22]....
        /*0244*/ 	.word	0x000057a0


	//   ....[23]....
        /*0248*/ 	.word	0x00005840


	//   ....[24]....
        /*024c*/ 	.word	0x000058d0


	//   ....[25]....
        /*0250*/ 	.word	0x00005940


	//   ....[26]....
        /*0254*/ 	.word	0x000059b0


	//----- nvinfo : EIATTR_VRC_CTA_INIT_COUNT
	.align		4
.L_28487:
        /*0258*/ 	.byte	0x02, 0x4a
	.zero		1
	.zero		1


	//----- nvinfo : EIATTR_EXIT_INSTR_OFFSETS
	.align		4
        /*025c*/ 	.byte	0x04, 0x1c
        /*025e*/ 	.short	(.L_28489 - .L_28488)


	//   ....[0]....
.L_28488:
        /*0260*/ 	.word	0x000000d0


	//   ....[1]....
        /*0264*/ 	.word	0x000055b0


	//   ....[2]....
        /*0268*/ 	.word	0x000055e0


	//   ....[3]....
        /*026c*/ 	.word	0x00005740


	//----- nvinfo : EIATTR_CRS_STACK_SIZE
	.align		4
.L_28489:
        /*0270*/ 	.byte	0x04, 0x1e
        /*0272*/ 	.short	(.L_28491 - .L_28490)
.L_28490:
        /*0274*/ 	.word	0x00000000


	//----- nvinfo : EIATTR_CBANK_PARAM_SIZE
	.align		4
.L_28491:
        /*0278*/ 	.byte	0x03, 0x19
        /*027a*/ 	.short	0x008c


	//----- nvinfo : EIATTR_PARAM_CBANK
	.align		4
        /*027c*/ 	.byte	0x04, 0x0a
        /*027e*/ 	.short	(.L_28493 - .L_28492)
	.align		4
.L_28492:
        /*0280*/ 	.word	index@(.nv.constant0._ZN4vllm25paged_attention_v2_kernelIttLi96ELi16ELi128ELNS_18Fp8KVCacheDataTypeE0ELb1ELi512EEEvPfS2_PT_PKS3_PKT0_S9_ifPKiSB_iPKfiiiSD_SD_iiiii)
        /*0284*/ 	.short	0x0380
        /*0286*/ 	.short	0x008c


	//----- nvinfo : EIATTR_SW_WAR
	.align		4
.L_28493:
        /*0288*/ 	.byte	0x04, 0x36
        /*028a*/ 	.short	(.L_28495 - .L_28494)
.L_28494:
        /*028c*/ 	.word	0x00000008
.L_28495:


//--------------------- .nv.info._ZN4vllm25paged_attention_v2_kernelIttLi80ELi16ELi128ELNS_18Fp8KVCacheDataTypeE0ELb1ELi512EEEvPfS2_PT_PKS3_PKT0_S9_ifPKiSB_iPKfiiiSD_SD_iiiii --------------------------
	.section	.nv.info._ZN4vllm25paged_attention_v2_kernelIttLi80ELi16ELi128ELNS_18Fp8KVCacheDataTypeE0ELb1ELi512EEEvPfS2_PT_PKS3_PKT0_S9_ifPKiSB_iPKfiiiSD_SD_iiiii,"",@"SHT_CUDA_INFO"
	.sectionflags	@""
	.align	4


	//----- nvinfo : EIATTR_CUDA_API_VERSION
	.align		4
        /*0000*/ 	.byte	0x04, 0x37
        /*0002*/ 	.short	(.L_28497 - .L_28496)
.L_28496:
        /*0004*/ 	.word	0x00000082


	//----- nvinfo : EIATTR_KPARAM_INFO
	.align		4
.L_28497:
        /*0008*/ 	.byte	0x04, 0x17
        /*000a*/ 	.short	(.L_28499 - .L_28498)
.L_28498:
        /*000c*/ 	.word	0x00000000
        /*0010*/ 	.short	0x0015
        /*0012*/ 	.short	0x0088
        /*0014*/ 	.byte	0x00, 0xf0, 0x11, 0x00


	//----- nvinfo : EIATTR_KPARAM_INFO
	.align		4
.L_28499:
        /*0018*/ 	.byte	0x04, 0x17
        /*001a*/ 	.short	(.L_28501 - .L_28500)
.L_28500:
        /*001c*/ 	.word	0x00000000
        /*0020*/ 	.short	0x0014
        /*0022*/ 	.short	0x0084
        /*0024*/ 	.byte	0x00, 0xf0, 0x11, 0x00


	//----- nvinfo : EIATTR_KPARAM_INFO
	.align		4
.L_28501:
        /*0028*/ 	.byte	0x04, 0x17
        /*002a*/ 	.short	(.L_28503 - .L_28502)
.L_28502:
        /*002c*/ 	.word	0x00000000
        /*0030*/ 	.short	0x0013
        /*0032*/ 	.short	0x0080
        /*0034*/ 	.byte	0x00, 0xf0, 0x11, 0x00


	//----- nvinfo : EIATTR_KPARAM_INFO
	.align		4
.L_28503:
        /*0038*/ 	.byte	0x04, 0x17
        /*003a*/ 	.short	(.L_28505 - .L_28504)
.L_28504:
        /*003c*/ 	.word	0x00000000
        /*0040*/ 	.short	0x0012
        /*0042*/ 	.short	0x007c
        /*0044*/ 	.byte	0x00, 0xf0, 0x11, 0x00


	//----- nvinfo : EIATTR_KPARAM_INFO
	.align		4
.L_28505:
        /*0048*/ 	.byte	0x04, 0x17
        /*004a*/ 	.short	(.L_28507 - .L_28506)
.L_28506:
        /*004c*/ 	.word	0x00000000
        /*0050*/ 	.short	0x0011
        /*0052*/ 	.short	0x0078
        /*0054*/ 	.byte	0x00, 0xf0, 0x11, 0x00


	//----- nvinfo : EIATTR_KPARAM_INFO
	.align		4
.L_28507:
        /*0058*/ 	.byte	0x04, 0x17
        /*005a*/ 	.short	(.L_28509 - .L_28508)
.L_28508:
        /*005c*/ 	.word	0x00000000
        /*0060*/ 	.short	0x0010
        /*0062*/ 	.short	0x0070
        /*0064*/ 	.byte	0x00, 0xf5, 0x21, 0x00


	//----- nvinfo : EIATTR_KPARAM_INFO
	.align		4
.L_28509:
        /*0068*/ 	.byte	0x04, 0x17
        /*006a*/ 	.short	(.L_28511 - .L_28510)
.L_28510:
        /*006c*/ 	.word	0x00000000
        /*0070*/ 	.short	0x000f
        /*0072*/ 	.short	0x0068
        /*0074*/ 	.byte	0x00, 0xf5, 0x21, 0x00


	//----- nvinfo : EIATTR_KPARAM_INFO
	.align		4
.L_28511:
        /*0078*/ 	.byte	0x04, 0x17
        /*007a*/ 	.short	(.L_28513 - .L_28512)
.L_28512:
        /*007c*/ 	.word	0x00000000
        /*0080*/ 	.short	0x000e
        /*0082*/ 	.short	0x0060
        /*0084*/ 	.byte	0x00, 0xf0, 0x11, 0x00


	//----- nvinfo : EIATTR_KPARAM_INFO
	.align		4
.L_28513:
        /*0088*/ 	.byte	0x04, 0x17
        /*008a*/ 	.short	(.L_28515 - .L_28514)
.L_28514:
        /*008c*/ 	.word	0x00000000
        /*0090*/ 	.short	0x000d
        /*0092*/ 	.short	0x005c
        /*0094*/ 	.byte	0x00, 0xf0, 0x11, 0x00


	//----- nvinfo : EIATTR_KPARAM_INFO
	.align		4
.L_28515:
        /*0098*/ 	.byte	0x04, 0x17
        /*009a*/ 	.short	(.L_28517 - .L_28516)
.L_28516:
        /*009c*/ 	.word	0x00000000
        /*00a0*/ 	.short	0x000c
        /*00a2*/ 	.short	0x0058
        /*00a4*/ 	.byte	0x00, 0xf0, 0x11, 0x00


	//----- nvinfo : EIATTR_KPARAM_INFO
	.align		4
.L_28517:
        /*00a8*/ 	.byte	0x04, 0x17
        /*00aa*/ 	.short	(.L_28519 - .L_28518)
.L_28518:
        /*00ac*/ 	.word	0x00000000
        /*00b0*/ 	.short	0x000b
        /*00b2*/ 	.short	0x0050
        /*00b4*/ 	.byte	0x00, 0xf5, 0x21, 0x00


	//----- nvinfo : EIATTR_KPARAM_INFO
	.align		4
.L_28519:
        /*00b8*/ 	.byte	0x04, 0x17
        /*00ba*/ 	.short	(.L_28521 - .L_28520)
.L_28520:
        /*00bc*/ 	.word	0x00000000
        /*00c0*/ 	.short	0x000a
        /*00c2*/ 	.short	0x0048
        /*00c4*/ 	.byte	0x00, 0xf0, 0x11, 0x00


	//----- nvinfo : EIATTR_KPARAM_INFO
	.align		4
.L_28521:
        /*00c8*/ 	.byte	0x04, 0x17
        /*00ca*/ 	.short	(.L_28523 - .L_28522)
.L_28522:
        /*00cc*/ 	.word	0x00000000
        /*00d0*/ 	.short	0x0009
        /*00d2*/ 	.short	0x0040
        /*00d4*/ 	.byte	0x00, 0xf5, 0x21, 0x00


	//----- nvinfo : EIATTR_KPARAM_INFO
	.align		4
.L_28523:
        /*00d8*/ 	.byte	0x04, 0x17
        /*00da*/ 	.short	(.L_28525 - .L_28524)
.L_28524:
        /*00dc*/ 	.word	0x00000000
        /*00e0*/ 	.short	0x0008
        /*00e2*/ 	.short	0x0038
        /*00e4*/ 	.byte	0x00, 0xf5, 0x21, 0x00


	//----- nvinfo : EIATTR_KPARAM_INFO
	.align		4
.L_28525:
        /*00e8*/ 	.byte	0x04, 0x17
        /*00ea*/ 	.short	(.L_28527 - .L_28526)
.L_28526:
        /*00ec*/ 	.word	0x00000000
        /*00f0*/ 	.short	0x0007
        /*00f2*/ 	.short	0x0034
        /*00f4*/ 	.byte	0x00, 0xf0, 0x11, 0x00


	//----- nvinfo : EIATTR_KPARAM_INFO
	.align		4
.L_28527:
        /*00f8*/ 	.byte	0x04, 0x17
        /*00fa*/ 	.short	(.L_28529 - .L_28528)
.L_28528:
        /*00fc*/ 	.word	0x00000000
        /*0100*/ 	.short	0x0006
        /*0102*/ 	.short	0x0030
        /*0104*/ 	.byte	0x00, 0xf0, 0x11, 0x00


	//----- nvinfo : EIATTR_KPARAM_INFO
	.align		4
.L_28529:
        /*0108*/ 	.byte	0x04, 0x17
        /*010a*/ 	.short	(.L_28531 - .L_28530)
.L_28530:
        /*010c*/ 	.word	0x00000000
        /*0110*/ 	.short	0x0005
        /*0112*/ 	.short	0x0028
        /*0114*/ 	.byte	0x00, 0xf5, 0x21, 0x00


	//----- nvinfo : EIATTR_KPARAM_INFO
	.align		4
.L_28531:
        /*0118*/ 	.byte	0x04, 0x17
        /*011a*/ 	.short	(.L_28533 - .L_28532)
.L_28532:
        /*011c*/ 	.word	0x00000000
        /*0120*/ 	.short	0x0004
        /*0122*/ 	.short	0x0020
        /*0124*/ 	.byte	0x00, 0xf5, 0x21, 0x00


	//----- nvinfo : EIATTR_KPARAM_INFO
	.align		4
.L_28533:
        /*0128*/ 	.byte	0x04, 0x17
        /*012a*/ 	.short	(.L_28535 - .L_28534)
.L_28534:
        /*012c*/ 	.word	0x00000000
        /*0130*/ 	.short	0x0003
        /*0132*/ 	.short	0x0018
        /*0134*/ 	.byte	0x00, 0xf5, 0x21, 0x00


	//----- nvinfo : EIATTR_KPARAM_INFO
	.align		4
.L_28535:
        /*0138*/ 	.byte	0x04, 0x17
        /*013a*/ 	.short	(.L_28537 - .L_28536)
.L_28536:
        /*013c*/ 	.word	0x00000000
        /*0140*/ 	.short	0x0002
        /*0142*/ 	.short	0x0010
        /*0144*/ 	.byte	0x00, 0xf5, 0x21, 0x00


	//----- nvinfo : EIATTR_KPARAM_INFO
	.align		4
.L_28537:
        /*0148*/ 	.byte	0x04, 0x17
        /*014a*/ 	.short	(.L_28539 - .L_28538)
.L_28538:
        /*014c*/ 	.word	0x00000000
        /*0150*/ 	.short	0x0001
        /*0152*/ 	.short	0x0008
        /*0154*/ 	.byte	0x00, 0xf5, 0x21, 0x00


	//----- nvinfo : EIATTR_KPARAM_INFO
	.align		4
.L_28539:
        /*0158*/ 	.byte	0x04, 0x17
        /*015a*/ 	.short	(.L_28541 - .L_28540)
.L_28540:
        /*015c*/ 	.word	0x00000000
        /*0160*/ 	.short	0x0000
        /*0162*/ 	.short	0x0000
        /*0164*/ 	.byte	0x00, 0xf5, 0x21, 0x00


	//----- nvinfo : EIATTR_SPARSE_MMA_MASK
	.align		4
.L_28541:
        /*0168*/ 	.byte	0x03, 0x50
        /*016a*/ 	.short	0x0000


	//----- nvinfo : EIATTR_MAXREG_COUNT
	.align		4
        /*016c*/ 	.byte	0x03, 0x1b
        /*016e*/ 	.short	0x00ff


	//----- nvinfo : EIATTR_NUM_BARRIERS
	.align		4
        /*0170*/ 	.byte	0x02, 0x4c
        /*0172*/ 	.byte	0x01
	.zero		1


	//----- nvinfo : EIATTR_MERCURY_ISA_VERSION
	.align		4
        /*0174*/ 	.byte	0x03, 0x5f
        /*0176*/ 	.short	0x0101


	//----- nvinfo : EIATTR_COOP_GROUP_MASK_REGIDS
	.align		4
        /*0178*/ 	.byte	0x04, 0x29
        /*017a*/ 	.short	(.L_28543 - .L_28542)


	//   ....[0]....
.L_28542:
        /*017c*/ 	.word	0xffffffff


	//   ....[1]....
        /*0180*/ 	.word	0xffffffff


	//   ....[2]....
        /*0184*/ 	.word	0xffffffff


	//   ....[3]....
        /*0188*/ 	.word	0xffffffff


	//   ....[4]....
        /*018c*/ 	.word	0xffffffff


	//   ....[5]....
        /*0190*/ 	.word	0xffffffff


	//   ....[6]....
        /*0194*/ 	.word	0xffffffff


	//   ....[7]....
        /*0198*/ 	.word	0xffffffff


	//   ....[8]....
        /*019c*/ 	.word	0xffffffff


	//   ....[9]....
        /*01a0*/ 	.word	0xffffffff


	//   ....[10]....
        /*01a4*/ 	.word	0xffffffff


	//   ....[11]....
        /*01a8*/ 	.word	0xffffffff


	//   ....[12]....
        /*01ac*/ 	.word	0xffffffff


	//   ....[13]....
        /*01b0*/ 	.word	0xffffffff


	//   ....[14]....
        /*01b4*/ 	.word	0xffffffff


	//   ....[15]....
        /*01b8*/ 	.word	0xffffffff


	//   ....[16]....
        /*01bc*/ 	.word	0xffffffff


	//   ....[17]....
        /*01c0*/ 	.word	0xffffffff


	//   ....[18]....
        /*01c4*/ 	.word	0xffffffff


	//   ....[19]....
        /*01c8*/ 	.word	0xffffffff


	//   ....[20]....
        /*01cc*/ 	.word	0xffffffff


	//   ....[21]....
        /*01d0*/ 	.word	0x05000008


	//   ....[22]....
        /*01d4*/ 	.word	0x05000008


	//   ....[23]....
        /*01d8*/ 	.word	0x05000008


	//   ....[24]....
        /*01dc*/ 	.word	0x05000008


	//   ....[25]....
        /*01e0*/ 	.word	0x05000008


	//----- nvinfo : EIATTR_COOP_GROUP_INSTR_OFFSETS
	.align		4
.L_28543:
        /*01e4*/ 	.byte	0x04, 0x28
        /*01e6*/ 	.short	(.L_28545 - .L_28544)


	//   ....[0]....
.L_28544:
        /*01e8*/ 	.word	0x00001960


	//   ....[1]....
        /*01ec*/ 	.word	0x00001b80


	//   ....[2]....
        /*01f0*/ 	.word	0x00001ba0


	//   ....[3]....
        /*01f4*/ 	.word	0x00001bc0


	//   ....[4]....
        /*01f8*/ 	.word	0x00001be0


	//   ....[5]....
        /*01fc*/ 	.word	0x00001d10


	//   ....[6]....
        /*0200*/ 	.word	0x00001d30


	//   ....[7]....
        /*0204*/ 	.word	0x00001d50


	//   ....[8]....
        /*0208*/ 	.word	0x00002b90


	//   ....[9]....
        /*020c*/ 	.word	0x00002bd0


	//   ....[10]....
        /*0210*/ 	.word	0x00002bf0


	//   ....[11]....
        /*0214*/ 	.word	0x00002c10


	//   ....[12]....
        /*0218*/ 	.word	0x00002c30


	//   ....[13]....
        /*021c*/ 	.word	0x00002c80


	//   ....[14]....
        /*0220*/ 	.word	0x00002ca0


	//   ....[15]....
        /*0224*/ 	.word	0x00002cc0


	//   ....[16]....
        /*0228*/ 	.word	0x00004c40


	//   ....[17]....
        /*022c*/ 	.word	0x00004c80


	//   ....[18]....
        /*0230*/ 	.word	0x00004cc0


	//   ....[19]....
        /*0234*/ 	.word	0x00004d00


	//   ....[20]....
        /*0238*/ 	.word	0x00004d40


	//   ....[21]....
        /*023c*/ 	.word	0x00005240


	//   ....[22]....
        /*0240*/ 	.word	0x000052f0


	//   ....[23]....
        /*0244*/ 	.word	0x00005390


	//   ....[24]....
        /*0248*/ 	.word	0x00005400


	//   ....[25]....
        /*024c*/ 	.word	0x00005460


	//----- nvinfo : EIATTR_VRC_CTA_INIT_COUNT
	.align		4
.L_28545:
        /*0250*/ 	.byte	0x02, 0x4a
	.zero		1
	.zero		1


	//----- nvinfo : EIATTR_EXIT_INSTR_OFFSETS
	.align		4
        /*0254*/ 	.byte	0x04, 0x1c
        /*0256*/ 	.short	(.L_28547 - .L_28546)


	//   ....[0]....
.L_28546:
        /*0258*/ 	.word	0x000000d0


	//   ....[1]....
        /*025c*/ 	.word	0x00005060


	//   ....[2]....
        /*0260*/ 	.word	0x00005090


	//   ....[3]....
        /*0264*/ 	.word	0x000051d0


	//----- nvinfo : EIATTR_CRS_STACK_SIZE
	.align		4
.L_28547:
        /*0268*/ 	.byte	0x04, 0x1e
        /*026a*/ 	.short	(.L_28549 - .L_28548)
.L_28548:
        /*026c*/ 	.word	0x00000000


	//----- nvinfo : EIATTR_CBANK_PARAM_SIZE
	.align		4
.L_28549:
        /*0270*/ 	.byte	0x03, 0x19
        /*0272*/ 	.short	0x008c


	//----- nvinfo : EIATTR_PARAM_CBANK
	.align		4
        /*0274*/ 	.byte	0x04, 0x0a
        /*0276*/ 	.short	(.L_28551 - .L_28550)
	.align		4
.L_28550:
        /*0278*/ 	.word	index@(.nv.constant0._ZN4vllm25paged_attention_v2_kernelIttLi80ELi16ELi128ELNS_18Fp8KVCacheDataTypeE0ELb1ELi512EEEvPfS2_PT_PKS3_PKT0_S9_ifPKiSB_iPKfiiiSD_SD_iiiii)
        /*027c*/ 	.short	0x0380
        /*027e*/ 	.short	0x008c


	//----- nvinfo : EIATTR_SW_WAR
	.align		4
.L_28551:
        /*0280*/ 	.byte	0x04, 0x36
        /*0282*/ 	.short	(.L_28553 - .L_28552)
.L_28552:
        /*0284*/ 	.word	0x00000008
.L_28553:


//--------------------- .nv.info._ZN4vllm25paged_attention_v2_kernelIttLi64ELi16ELi128ELNS_18Fp8KVCacheDataTypeE0ELb1ELi512EEEvPfS2_PT_PKS3_PKT0_S9_ifPKiSB_iPKfiiiSD_SD_iiiii --------------------------
	.section	.nv.info._ZN4vllm25paged_attention_v2_kernelIttLi64ELi16ELi128ELNS_18Fp8KVCacheDataTypeE0ELb1ELi512EEEvPfS2_PT_PKS3_PKT0_S9_ifPKiSB_iPKfiiiSD_SD_iiiii,"",@"SHT_CUDA_INFO"
	.sectionflags	@""
	.align	4


	//----- nvinfo : EIATTR_CUDA_API_VERSION
	.align		4
        /*0000*/ 	.byte	0x04, 0x37
        /*0002*/ 	.short	(.L_28555 - .L_28554)
.L_28554:
        /*0004*/ 	.word	0x00000082


	//----- nvinfo : EIATTR_KPARAM_INFO
	.align		4
.L_28555:
        /*0008*/ 	.byte	0x04, 0x17
        /*000a*/ 	.short	(.L_28557 - .L_28556)
.L_28556:
        /*000c*/ 	.word	0x00000000
        /*0010*/ 	.short	0x0015
        /*0012*/ 	.short	0x0088
        /*0014*/ 	.byte	0x00, 0xf0, 0x11, 0x00


	//----- nvinfo : EIATTR_KPARAM_INFO
	.align		4
.L_28557:
        /*0018*/ 	.byte	0x04, 0x17
        /*001a*/ 	.short	(.L_28559 - .L_28558)
.L_28558:
        /*001c*/ 	.word	0x00000000
        /*0020*/ 	.short	0x0014
        /*0022*/ 	.short	0x0084
        /*0024*/ 	.byte	0x00, 0xf0, 0x11, 0x00


	//----- nvinfo : EIATTR_KPARAM_INFO
	.align		4
.L_28559:
        /*0028*/ 	.byte	0x04, 0x17
        /*002a*/ 	.short	(.L_28561 - .L_28560)
.L_28560:
        /*002c*/ 	.word	0x00000000
        /*0030*/ 	.short	0x0013
        /*0032*/ 	.short	0x0080
        /*0034*/ 	.byte	0x00, 0xf0, 0x11, 0x00


	//----- nvinfo : EIATTR_KPARAM_INFO
	.align		4
.L_28561:
        /*0038*/ 	.byte	0x04, 0x17
        /*003a*/ 	.short	(.L_28563 - .L_28562)
.L_28562:
        /*003c*/ 	.word	0x00000000
        /*0040*/ 	.short	0x0012
        /*0042*/ 	.short	0x007c
        /*0044*/ 	.byte	0x00, 0xf0, 0x11, 0x00


	//----- nvinfo : EIATTR_KPARAM_INFO
	.align		4
.L_28563:
        /*0048*/ 	.byte	0x04, 0x17
        /*004a*/ 	.short	(.L_28565 - .L_28564)
.L_28564:
        /*004c*/ 	.word	0x00000000
        /*0050*/ 	.short	0x0011
        /*0052*/ 	.short	0x0078
        /*0054*/ 	.byte	0x00, 0xf0, 0x11, 0x00


	//----- nvinfo : EIATTR_KPARAM_INFO
	.align		4
.L_28565:
        /*0058*/ 	.byte	0x04, 0x17
        /*005a*/ 	.short	(.L_28567 - .L_28566)
.L_28566:
        /*005c*/ 	.word	0x00000000
        /*0060*/ 	.short	0x0010
        /*0062*/ 	.short	0x0070
        /*0064*/ 	.byte	0x00, 0xf5, 0x21, 0x00


	//----- nvinfo : EIATTR_KPARAM_INFO
	.align		4
.L_28567:
        /*0068*/ 	.byte	0x04, 0x17
        /*006a*/ 	.short	(.L_28569 - .L_28568)
.L_28568:
        /*006c*/ 	.word	0x00000000
        /*0070*/ 	.short	0x000f
        /*0072*/ 	.short	0x0068
        /*0074*/ 	.byte	0x00, 0xf5, 0x21, 0x00


	//----- nvinfo : EIATTR_KPARAM_INFO
	.align		4
.L_28569:
        /*0078*/ 	.byte	0x04, 0x17
        /*007a*/ 	.short	(.L_28571 - .L_28570)
.L_28570:
        /*007c*/ 	.word	0x00000000
        /*0080*/ 	.short	0x000e
        /*0082*/ 	.short	0x0060
        /*0084*/ 	.byte	0x00, 0xf0, 0x11, 0x00


	//----- nvinfo : EIATTR_KPARAM_INFO
	.align		4
.L_28571:
        /*0088*/ 	.byte	0x04, 0x17
        /*008a*/ 	.short	(.L_28573 - .L_28572)
.L_28572:
        /*008c*/ 	.word	0x00000000
        /*0090*/ 	.short	0x000d
        /*0092*/ 	.short	0x005c
        /*0094*/ 	.byte	0x00, 0xf0, 0x11, 0x00


	//----- nvinfo : EIATTR_KPARAM_INFO
	.align		4
.L_28573:
        /*0098*/ 	.byte	0x04, 0x17
        /*009a*/ 	.short	(.L_28575 - .L_28574)
.L_28574:
        /*009c*/ 	.word	0x00000000
        /*00a0*/ 	.short	0x000c
        /*00a2*/ 	.short	0x0058
        /*00a4*/ 	.byte	0x00, 0xf0, 0x11, 0x00


	//----- nvinfo : EIATTR_KPARAM_INFO
	.align		4
.L_28575:
        /*00a8*/ 	.byte	0x04, 0x17
        /*00aa*/ 	.short	(.L_28577 - .L_28576)
.L_28576:
        /*00ac*/ 	.word	0x00000000
        /*00b0*/ 	.short	0x000b
        /*00b2*/ 	.short	0x0050
        /*00b4*/ 	.byte	0x00, 0xf5, 0x21, 0x00


	//----- nvinfo : EIATTR_KPARAM_INFO
	.align		4
.L_28577:
        /*00b8*/ 	.byte	0x04, 0x17
        /*00ba*/ 	.short	(.L_28579 - .L_28578)
.L_28578:
        /*00bc*/ 	.word	0x00000000
        /*00c0*/ 	.short	0x000a
        /*00c2*/ 	.short	0x0048
        /*00c4*/ 	.byte	0x00, 0xf0, 0x11, 0x00


	//----- nvinfo : EIATTR_KPARAM_INFO
	.align		4
.L_28579:
        /*00c8*/ 	.byte	0x04, 0x17
        /*00ca*/ 	.short	(.L_28581 - .L_28580)
.L_28580:
        /*00cc*/ 	.word	0x00000000
        /*00d0*/ 	.short	0x0009
        /*00d2*/ 	.short	0x0040
        /*00d4*/ 	.byte	0x00, 0xf5, 0x21, 0x00


	//----- nvinfo : EIATTR_KPARAM_INFO
	.align		4
.L_28581:
        /*00d8*/ 	.byte	0x04, 0x17
        /*00da*/ 	.short	(.L_28583 - .L_28582)
.L_28582:
        /*00dc*/ 	.word	0x00000000
        /*00e0*/ 	.short	0x0008
        /*00e2*/ 	.short	0x0038
        /*00e4*/ 	.byte	0x00, 0xf5, 0x21, 0x00


	//----- nvinfo : EIATTR_KPARAM_INFO
	.align		4
.L_28583:
        /*00e8*/ 	.byte	0x04, 0x17
        /*00ea*/ 	.short	(.L_28585 - .L_28584)
.L_28584:
        /*00ec*/ 	.word	0x00000000
        /*00f0*/ 	.short	0x0007
        /*00f2*/ 	.short	0x0034
        /*00f4*/ 	.byte	0x00, 0xf0, 0x11, 0x00


	//----- nvinfo : EIATTR_KPARAM_INFO
	.align		4
.L_28585:
        /*00f8*/ 	.byte	0x04, 0x17
        /*00fa*/ 	.short	(.L_28587 - .L_28586)
.L_28586:
        /*00fc*/ 	.word	0x00000000
        /*0100*/ 	.short	0x0006
        /*0102*/ 	.short	0x0030
        /*0104*/ 	.byte	0x00, 0xf0, 0x11, 0x00


	//----- nvinfo : EIATTR_KPARAM_INFO
	.align		4
.L_28587:
        /*0108*/ 	.byte	0x04, 0x17
        /*010a*/ 	.short	(.L_28589 - .L_28588)
.L_28588:
        /*010c*/ 	.word	0x00000000
        /*0110*/ 	.short	0x0005
        /*0112*/ 	.short	0x0028
        /*0114*/ 	.byte	0x00, 0xf5, 0x21, 0x00


	//----- nvinfo : EIATTR_KPARAM_INFO
	.align		4
.L_28589:
        /*0118*/ 	.byte	0x04, 0x17
        /*011a*/ 	.short	(.L_28591 - .L_28590)
.L_28590:
        /*011c*/ 	.word	0x00000000
        /*0120*/ 	.short	0x0004
        /*0122*/ 	.short	0x0020
        /*0124*/ 	.byte	0x00, 0xf5, 0x21, 0x00


	//----- nvinfo : EIATTR_KPARAM_INFO
	.align		4
.L_28591:
        /*0128*/ 	.byte	0x04, 0x17
        /*012a*/ 	.short	(.L_28593 - .L_28592)
.L_28592:
        /*012c*/ 	.word	0x00000000
        /*0130*/ 	.short	0x0003
        /*0132*/ 	.short	0x0018
        /*0134*/ 	.byte	0x00, 0xf5, 0x21, 0x00


	//----- nvinfo : EIATTR_KPARAM_INFO
	.align		4
.L_28593:
        /*0138*/ 	.byte	0x04, 0x17
        /*013a*/ 	.short	(.L_28595 - .L_28594)
.L_28594:
        /*013c*/ 	.word	0x00000000
        /*0140*/ 	.short	0x0002
        /*0142*/ 	.short	0x0010
        /*0144*/ 	.byte	0x00, 0xf5, 0x21, 0x00


	//----- nvinfo : EIATTR_KPARAM_INFO
	.align		4
.L_28595:
        /*0148*/ 	.byte	0x04, 0x17
        /*014a*/ 	.short	(.L_28597 - .L_28596)
.L_28596:
        /*014c*/ 	.word	0x00000000
        /*0150*/ 	.short	0x0001
        /*0152*/ 	.short	0x0008
        /*0154*/ 	.byte	0x00, 0xf5, 0x21, 0x00


	//----- nvinfo : EIATTR_KPARAM_INFO
	.align		4
.L_28597:
        /*0158*/ 	.byte	0x04, 0x17
        /*015a*/ 	.short	(.L_28599 - .L_28598)
.L_28598:
        /*015c*/ 	.word	0x00000000
        /*0160*/ 	.short	0x0000
        /*0162*/ 	.short	0x0000
        /*0164*/ 	.byte	0x00, 0xf5, 0x21, 0x00


	//----- nvinfo : EIATTR_SPARSE_MMA_MASK
	.align		4
.L_28599:
        /*0168*/ 	.byte	0x03, 0x50
        /*016a*/ 	.short	0x0000


	//----- nvinfo : EIATTR_MAXREG_COUNT
	.align		4
        /*016c*/ 	.byte	0x03, 0x1b
        /*016e*/ 	.short	0x00ff


	//----- nvinfo : EIATTR_NUM_BARRIERS
	.align		4
        /*0170*/ 	.byte	0x02, 0x4c
        /*0172*/ 	.byte	0x01
	.zero		1


	//----- nvinfo : EIATTR_MERCURY_ISA_VERSION
	.align		4
        /*0174*/ 	.byte	0x03, 0x5f
        /*0176*/ 	.short	0x0101


	//----- nvinfo : EIATTR_COOP_GROUP_MASK_REGIDS
	.align		4
        /*0178*/ 	.byte	0x04, 0x29
        /*017a*/ 	.short	(.L_28601 - .L_28600)


	//   ....[0]....
.L_28600:
        /*017c*/ 	.word	0xffffffff


	//   ....[1]....
        /*0180*/ 	.word	0xffffffff


	//   ....[2]....
        /*0184*/ 	.word	0xffffffff


	//   ....[3]....
        /*0188*/ 	.word	0xffffffff


	//   ....[4]....
        /*018c*/ 	.word	0xffffffff


	//   ....[5]....
        /*0190*/ 	.word	0xffffffff


	//   ....[6]....
        /*0194*/ 	.word	0xffffffff


	//   ....[7]....
        /*0198*/ 	.word	0xffffffff


	//   ....[8]....
        /*019c*/ 	.word	0xffffffff


	//   ....[9]....
        /*01a0*/ 	.word	0xffffffff


	//   ....[10]....
        /*01a4*/ 	.word	0xffffffff


	//   ....[11]....
        /*01a8*/ 	.word	0xffffffff


	//   ....[12]....
        /*01ac*/ 	.word	0xffffffff


	//   ....[13]....
        /*01b0*/ 	.word	0xffffffff


	//   ....[14]....
        /*01b4*/ 	.word	0xffffffff


	//   ....[15]....
        /*01b8*/ 	.word	0xffffffff


	//   ....[16]....
        /*01bc*/ 	.word	0xffffffff


	//   ....[17]....
        /*01c0*/ 	.word	0xffffffff


	//   ....[18]....
        /*01c4*/ 	.word	0xffffffff


	//   ....[19]....
        /*01c8*/ 	.word	0xffffffff


	//   ....[20]....
        /*01cc*/ 	.word	0x05000009


	//   ....[21]....
        /*01d0*/ 	.word	0x05000009


	//   ....[22]....
        /*01d4*/ 	.word	0x05000009


	//   ....[23]....
        /*01d8*/ 	.word	0x05000009


	//   ....[24]....
        /*01dc*/ 	.word	0x05000009


	//----- nvinfo : EIATTR_COOP_GROUP_INSTR_OFFSETS
	.align		4
.L_28601:
        /*01e0*/ 	.byte	0x04, 0x28
        /*01e2*/ 	.short	(.L_28603 - .L_28602)


	//   ....[0]....
.L_28602:
        /*01e4*/ 	.word	0x000017f0


	//   ....[1]....
        /*01e8*/ 	.word	0x00001a30


	//   ....[2]....
        /*01ec*/ 	.word	0x00001a50


	//   ....[3]....
        /*01f0*/ 	.word	0x00001a70


	//   ....[4]....
        /*01f4*/ 	.word	0x00001a90


	//   ....[5]....
        /*01f8*/ 	.word	0x00001bb0


	//   ....[6]....
        /*01fc*/ 	.word	0x00001bd0


	//   ....[7]....
        /*0200*/ 	.word	0x00001bf0


	//   ....[8]....
        /*0204*/ 	.word	0x00002a30


	//   ....[9]....
        /*0208*/ 	.word	0x00002a60


	//   ....[10]....
        /*020c*/ 	.word	0x00002a80


	//   ....[11]....
        /*0210*/ 	.word	0x00002aa0


	//   ....[12]....
        /*0214*/ 	.word	0x00002ac0


	//   ....[13]....
        /*0218*/ 	.word	0x00002b10


	//   ....[14]....
        /*021c*/ 	.word	0x00002b30


	//   ....[15]....
        /*0220*/ 	.word	0x00002b50


	//   ....[16]....
        /*0224*/ 	.word	0x00004810


	//   ....[17]....
        /*0228*/ 	.word	0x00004850


	//   ....[18]....
        /*022c*/ 	.word	0x000048b0


	//   ....[19]....
        /*0230*/ 	.word	0x000048c0


	//   ....[20]....
        /*0234*/ 	.word	0x00004da0


	//   ....[21]....
        /*0238*/ 	.word	0x00004e50


	//   ....[22]....
        /*023c*/ 	.word	0x00004ef0


	//   ....[23]....
        /*0240*/ 	.word	0x00004f60


	//   ....[24]....
        /*0244*/ 	.word	0x00004fd0


	//----- nvinfo : EIATTR_VRC_CTA_INIT_COUNT
	.align		4
.L_28603:
        /*0248*/ 	.byte	0x02, 0x4a
	.zero		1
	.zero		1


	//----- nvinfo : EIATTR_EXIT_INSTR_OFFSETS
	.align		4
        /*024c*/ 	.byte	0x04, 0x1c
        /*024e*/ 	.short	(.L_28605 - .L_28604)


	//   ....[0]....
.L_28604:
        /*0250*/ 	.word	0x000000d0


	//   ....[1]....
        /*0254*/ 	.word	0x00004bb0


	//   ....[2]....
        /*0258*/ 	.word	0x00004be0


	//   ....[3]....
        /*025c*/ 	.word	0x00004d40


	//----- nvinfo : EIATTR_CRS_STACK_SIZE
	.align		4
.L_28605:
        /*0260*/ 	.byte	0x04, 0x1e
        /*0262*/ 	.short	(.L_28607 - .L_28606)
.L_28606:
        /*0264*/ 	.word	0x00000000


	//----- nvinfo : EIATTR_CBANK_PARAM_SIZE
	.align		4
.L_28607:
        /*0268*/ 	.byte	0x03, 0x19
        /*026a*/ 	.short	0x008c


	//----- nvinfo : EIATTR_PARAM_CBANK
	.align		4
        /*026c*/ 	.byte	0x04, 0x0a
        /*026e*/ 	.short	(.L_28609 - .L_28608)
	.align		4
.L_28608:
        /*0270*/ 	.word	index@(.nv.constant0._ZN4vllm25paged_attention_v2_kernelIttLi64ELi16ELi128ELNS_18Fp8KVCacheDataTypeE0ELb1ELi512EEEvPfS2_PT_PKS3_PKT0_S9_ifPKiSB_iPKfiiiSD_SD_iiiii)
        /*0274*/ 	.short	0x0380
        /*0276*/ 	.short	0x008c


	//----- nvinfo : EIATTR_SW_WAR
	.align		4
.L_28609:
        /*0278*/ 	.byte	0x04, 0x36
        /*027a*/ 	.short	(.L_28611 - .L_28610)
.L_28610:
        /*027c*/ 	.word	0x00000008
.L_28611:


//--------------------- .nv.info._ZN4vllm25paged_attention_v2_kernelIttLi32ELi16ELi128ELNS_18Fp8KVCacheDataTypeE0ELb1ELi512EEEvPfS2_PT_PKS3_PKT0_S9_ifPKiSB_iPKfiiiSD_SD_iiiii --------------------------
	.section	.nv.info._ZN4vllm25paged_attention_v2_kernelIttLi32ELi16ELi128ELNS_18Fp8KVCacheDataTypeE0ELb1ELi512EEEvPfS2_PT_PKS3_PKT0_S9_ifPKiSB_iPKfiiiSD_SD_iiiii,"",@"SHT_CUDA_INFO"
	.sectionflags	@""
	.align	4


	//----- nvinfo : EIATTR_CUDA_API_VERSION
	.align		4
        /*0000*/ 	.byte	0x04, 0x37
        /*0002*/ 	.short	(.L_28613 - .L_28612)
.L_28612:
        /*0004*/ 	.word	0x00000082


	//----- nvinfo : EIATTR_KPARAM_INFO
	.align		4
.L_28613:
        /*0008*/ 	.byte	0x04, 0x17
        /*000a*/ 	.short	(.L_28615 - .L_28614)
.L_28614:
        /*000c*/ 	.word	0x00000000
        /*0010*/ 	.short	0x0015
        /*0012*/ 	.short	0x0088
        /*0014*/ 	.byte	0x00, 0xf0, 0x11, 0x00


	//----- nvinfo : EIATTR_KPARAM_INFO
	.align		4
.L_28615:
        /*0018*/ 	.byte	0x04, 0x17
        /*001a*/ 	.short	(.L_28617 - .L_28616)
.L_28616:
        /*001c*/ 	.word	0x00000000
        /*0020*/ 	.short	0x0014
        /*0022*/ 	.short	0x0084
        /*0024*/ 	.byte	0x00, 0xf0, 0x11, 0x00


	//----- nvinfo : EIATTR_KPARAM_INFO
	.align		4
.L_28617:
        /*0028*/ 	.byte	0x04, 0x17
        /*002a*/ 	.short	(.L_28619 - .L_28618)
.L_28618:
        /*002c*/ 	.word	0x00000000
        /*0030*/ 	.short	0x0013
        /*0032*/ 	.short	0x0080
        /*0034*/ 	.byte	0x00, 0xf0, 0x11, 0x00


	//----- nvinfo : EIATTR_KPARAM_INFO
	.align		4
.L_28619:
        /*0038*/ 	.byte	0x04, 0x17
        /*003a*/ 	.short	(.L_28621 - .L_28620)
.L_28620:
        /*003c*/ 	.word	0x00000000
        /*0040*/ 	.short	0x0012
        /*0042*/ 	.short	0x007c
        /*0044*/ 	.byte	0x00, 0xf0, 0x11, 0x00


	//----- nvinfo : EIATTR_KPARAM_INFO
	.align		4
.L_28621:
        /*0048*/ 	.byte	0x04, 0x17
        /*004a*/ 	.short	(.L_28623 - .L_28622)
.L_28622:
        /*004c*/ 	.word	0x00000000
        /*0050*/ 	.short	0x0011
        /*0052*/ 	.short	0x0078
        /*0054*/ 	.byte	0x00, 0xf0, 0x11, 0x00


	//----- nvinfo : EIATTR_KPARAM_INFO
	.align		4
.L_28623:
        /*0058*/ 	.byte	0x04, 0x17
        /*005a*/ 	.short	(.L_28625 - .L_28624)
.L_28624:
        /*005c*/ 	.word	0x00000000
        /*0060*/ 	.short	0x0010
        /*0062*/ 	.short	0x0070
        /*0064*/ 	.byte	0x00, 0xf5, 0x21, 0x00


	//----- nvinfo : EIATTR_KPARAM_INFO
	.align		4
.L_28625:
        /*0068*/ 	.byte	0x04, 0x17
        /*006a*/ 	.short	(.L_28627 - .L_28626)
.L_28626:
        /*006c*/ 	.word	0x00000000
        /*0070*/ 	.short	0x000f
        /*0072*/ 	.short	0x0068
        /*0074*/ 	.byte	0x00, 0xf5, 0x21, 0x00


	//----- nvinfo : EIATTR_KPARAM_INFO
	.align		4
.L_28627:
        /*0078*/ 	.byte	0x04, 0x17
        /*007a*/ 	.short	(.L_28629 - .L_28628)
.L_28628:
        /*007c*/ 	.word	0x00000000
        /*0080*/ 	.short	0x000e
        /*0082*/ 	.short	0x0060
        /*0084*/ 	.byte	0x00, 0xf0, 0x11, 0x00


	//----- nvinfo : EIATTR_KPARAM_INFO
	.align		4
.L_28629:
        /*0088*/ 	.byte	0x04, 0x17
        /*008a*/ 	.short	(.L_28631 - .L_28630)
.L_28630:
        /*008c*/ 	.word	0x00000000
        /*0090*/ 	.short	0x000d
        /*0092*/ 	.short	0x005c
        /*0094*/ 	.byte	0x00, 0xf0, 0x11, 0x00


	//----- nvinfo : EIATTR_KPARAM_INFO
	.align		4
.L_28631:
        /*0098*/ 	.byte	0x04, 0x17
        /*009a*/ 	.short	(.L_28633 - .L_28632)
.L_28632:
        /*009c*/ 	.word	0x00000000
        /*00a0*/ 	.short	0x000c
        /*00a2*/ 	.short	0x0058
        /*00a4*/ 	.byte	0x00, 0xf0, 0x11, 0x00


	//----- nvinfo : EIATTR_KPARAM_INFO
	.align		4
.L_28633:
        /*00a8*/ 	.byte	0x04, 0x17
        /*00aa*/ 	.short	(.L_28635 - .L_28634)
.L_28634:
        /*00ac*/ 	.word	0x00000000
        /*00b0*/ 	.short	0x000b
        /*00b2*/ 	.short	0x0050
        /*00b4*/ 	.byte	0x00, 0xf5, 0x21, 0x00


	//----- nvinfo : EIATTR_KPARAM_INFO
	.align		4
.L_28635:
        /*00b8*/ 	.byte	0x04, 0x17
        /*00ba*/ 	.short	(.L_28637 - .L_28636)
.L_28636:
        /*00bc*/ 	.word	0x00000000
        /*00c0*/ 	.short	0x000a
        /*00c2*/ 	.short	0x0048
        /*00c4*/ 	.byte	0x00, 0xf0, 0x11, 0x00


	//----- nvinfo : EIATTR_KPARAM_INFO
	.align		4
.L_28637:
        /*00c8*/ 	.byte	0x04, 0x17
        /*00ca*/ 	.short	(.L_28639 - .L_28638)
.L_28638:
        /*00cc*/ 	.word	0x00000000
        /*00d0*/ 	.short	0x0009
        /*00d2*/ 	.short	0x0040
        /*00d4*/ 	.byte	0x00, 0xf5, 0x21, 0x00


	//----- nvinfo : EIATTR_KPARAM_INFO
	.align		4
.L_28639:
        /*00d8*/ 	.byte	0x04, 0x17
        /*00da*/ 	.short	(.L_28641 - .L_28640)
.L_28640:
        /*00dc*/ 	.word	0x00000000
        /*00e0*/ 	.short	0x0008
        /*00e2*/ 	.short	0x0038
        /*00e4*/ 	.byte	0x00, 0xf5, 0x21, 0x00


	//----- nvinfo : EIATTR_KPARAM_INFO
	.align		4
.L_28641:
        /*00e8*/ 	.byte	0x04, 0x17
        /*00ea*/ 	.short	(.L_28643 - .L_28642)
.L_28642:
        /*00ec*/ 	.word	0x00000000
        /*00f0*/ 	.short	0x0007
        /*00f2*/ 	.short	0x0034
        /*00f4*/ 	.byte	0x00, 0xf0, 0x11, 0x00


	//----- nvinfo : EIATTR_KPARAM_INFO
	.align		4
.L_28643:
        /*00f8*/ 	.byte	0x04, 0x17
        /*00fa*/ 	.short	(.L_28645 - .L_28644)
.L_28644:
        /*00fc*/ 	.word	0x00000000
        /*0100*/ 	.short	0x0006
        /*0102*/ 	.short	0x0030
        /*0104*/ 	.byte	0x00, 0xf0, 0x11, 0x00


	//----- nvinfo : EIATTR_KPARAM_INFO
	.align		4
.L_28645:
        /*0108*/ 	.byte	0x04, 0x17
        /*010a*/ 	.short	(.L_28647 - .L_28646)
.L_28646:
        /*010c*/ 	.word	0x00000000
        /*0110*/ 	.short	0x0005
        /*0112*/ 	.short	0x0028
        /*0114*/ 	.byte	0x00, 0xf5, 0x21, 0x00


	//----- nvinfo : EIATTR_KPARAM_INFO
	.align		4
.L_28647:
        /*0118*/ 	.byte	0x04, 0x17
        /*011a*/ 	.short	(.L_28649 - .L_28648)
.L_28648:
        /*011c*/ 	.word	0x00000000
        /*0120*/ 	.short	0x0004
        /*0122*/ 	.short	0x0020
        /*0124*/ 	.byte	0x00, 0xf5, 0x21, 0x00


	//----- nvinfo : EIATTR_KPARAM_INFO
	.align		4
.L_28649:
        /*0128*/ 	.byte	0x04, 0x17
        /*012a*/ 	.short	(.L_28651 - .L_28650)
.L_28650:
        /*012c*/ 	.word	0x00000000
        /*0130*/ 	.short	0x0003
        /*0132*/ 	.short	0x0018
        /*0134*/ 	.byte	0x00, 0xf5, 0x21, 0x00


	//----- nvinfo : EIATTR_KPARAM_INFO
	.align		4
.L_28651:
        /*0138*/ 	.byte	0x04, 0x17
        /*013a*/ 	.short	(.L_28653 - .L_28652)
.L_28652:
        /*013c*/ 	.word	0x00000000
        /*0140*/ 	.short	0x0002
        /*0142*/ 	.short	0x0010
        /*0144*/ 	.byte	0x00, 0xf5, 0x21, 0x00


	//----- nvinfo : EIATTR_KPARAM_INFO
	.align		4
.L_28653:
        /*0148*/ 	.byte	0x04, 0x17
        /*014a*/ 	.short	(.L_28655 - .L_28654)
.L_28654:
        /*014c*/ 	.word	0x00000000
        /*0150*/ 	.short	0x0001
        /*0152*/ 	.short	0x0008
        /*0154*/ 	.byte	0x00, 0xf5, 0x21, 0x00


	//----- nvinfo : EIATTR_KPARAM_INFO
	.align		4
.L_28655:
        /*0158*/ 	.byte	0x04, 0x17
        /*015a*/ 	.short	(.L_28657 - .L_28656)
.L_28656:
        /*015c*/ 	.word	0x00000000
        /*0160*/ 	.short	0x0000
        /*0162*/ 	.short	0x0000
        /*0164*/ 	.byte	0x00, 0xf5, 0x21, 0x00


	//----- nvinfo : EIATTR_SPARSE_MMA_MASK
	.align		4
.L_28657:
        /*0168*/ 	.byte	0x03, 0x50
        /*016a*/ 	.short	0x0000


	//----- nvinfo : EIATTR_MAXREG_COUNT
	.align		4
        /*016c*/ 	.byte	0x03, 0x1b
        /*016e*/ 	.short	0x00ff


	//----- nvinfo : EIATTR_NUM_BARRIERS
	.align		4
        /*0170*/ 	.byte	0x02, 0x4c
        /*0172*/ 	.byte	0x01
	.zero		1


	//----- nvinfo : EIATTR_MERCURY_ISA_VERSION
	.align		4
        /*0174*/ 	.byte	0x03, 0x5f
        /*0176*/ 	.short	0x0101


	//----- nvinfo : EIATTR_COOP_GROUP_MASK_REGIDS
	.align		4
        /*0178*/ 	.byte	0x04, 0x29
        /*017a*/ 	.short	(.L_28659 - .L_28658)


	//   ....[0]....
.L_28658:
        /*017c*/ 	.word	0xffffffff


	//   ....[1]....
        /*0180*/ 	.word	0xffffffff


	//   ....[2]....
        /*0184*/ 	.word	0xffffffff


	//   ....[3]....
        /*0188*/ 	.word	0xffffffff


	//   ....[4]....
        /*018c*/ 	.word	0xffffffff


	//   ....[5]....
        /*0190*/ 	.word	0xffffffff


	//   ....[6]....
        /*0194*/ 	.word	0xffffffff


	//   ....[7]....
        /*0198*/ 	.word	0xffffffff


	//   ....[8]....
        /*019c*/ 	.word	0xffffffff


	//   ....[9]....
        /*01a0*/ 	.word	0xffffffff


	//   ....[10]....
        /*01a4*/ 	.word	0xffffffff


	//   ....[11]....
        /*01a8*/ 	.word	0xffffffff


	//   ....[12]....
        /*01ac*/ 	.word	0xffffffff


	//   ....[13]....
        /*01b0*/ 	.word	0xffffffff


	//   ....[14]....
        /*01b4*/ 	.word	0xffffffff


	//   ....[15]....
        /*01b8*/ 	.word	0xffffffff


	//   ....[16]....
        /*01bc*/ 	.word	0xffffffff


	//   ....[17]....
        /*01c0*/ 	.word	0xffffffff


	//   ....[18]....
        /*01c4*/ 	.word	0x0500000a


	//   ....[19]....
        /*01c8*/ 	.word	0x0500000a


	//   ....[20]....
        /*01cc*/ 	.word	0x0500000a


	//   ....[21]....
        /*01d0*/ 	.word	0x0500000a


	//   ....[22]....
        /*01d4*/ 	.word	0x0500000a


	//----- nvinfo : EIATTR_COOP_GROUP_INSTR_OFFSETS
	.align		4
.L_28659:
        /*01d8*/ 	.byte	0x04, 0x28
        /*01da*/ 	.short	(.L_28661 - .L_28660)


	//   ....[0]....
.L_28660:
        /*01dc*/ 	.word	0x00001470


	//   ....[1]....
        /*01e0*/ 	.word	0x00001760


	//   ....[2]....
        /*01e4*/ 	.word	0x00001780


	//   ....[3]....
        /*01e8*/ 	.word	0x000017a0


	//   ....[4]....
        /*01ec*/ 	.word	0x000017c0


	//   ....[5]....
        /*01f0*/ 	.word	0x000018e0


	//   ....[6]....
        /*01f4*/ 	.word	0x00001900


	//   ....[7]....
        /*01f8*/ 	.word	0x00001920


	//   ....[8]....
        /*01fc*/ 	.word	0x00002760


	//   ....[9]....
        /*0200*/ 	.word	0x00002790


	//   ....[10]....
        /*0204*/ 	.word	0x000027b0


	//   ....[11]....
        /*0208*/ 	.word	0x000027d0


	//   ....[12]....
        /*020c*/ 	.word	0x000027f0


	//   ....[13]....
        /*0210*/ 	.word	0x00002840


	//   ....[14]....
        /*0214*/ 	.word	0x00002860


	//   ....[15]....
        /*0218*/ 	.word	0x00002880


	//   ....[16]....
        /*021c*/ 	.word	0x00003f90


	//   ....[17]....
        /*0220*/ 	.word	0x00003fd0


	//   ....[18]....
        /*0224*/ 	.word	0x00004340


	//   ....[19]....
        /*0228*/ 	.word	0x000043f0


	//   ....[20]....
        /*022c*/ 	.word	0x00004480


	//   ....[21]....
        /*0230*/ 	.word	0x000044f0


	//   ....[22]....
        /*0234*/ 	.word	0x00004560


	//----- nvinfo : EIATTR_VRC_CTA_INIT_COUNT
	.align		4
.L_28661:
        /*0238*/ 	.byte	0x02, 0x4a
	.zero		1
	.zero		1


	//----- nvinfo : EIATTR_EXIT_INSTR_OFFSETS
	.align		4
        /*023c*/ 	.byte	0x04, 0x1c
        /*023e*/ 	.short	(.L_28663 - .L_28662)


	//   ....[0]....
.L_28662:
        /*0240*/ 	.word	0x000000d0


	//   ....[1]....
        /*0244*/ 	.word	0x000041c0


	//   ....[2]....
        /*0248*/ 	.word	0x000041f0


	//   ....[3]....
        /*024c*/ 	.word	0x000042d0


	//----- nvinfo : EIATTR_CRS_STACK_SIZE
	.align		4
.L_28663:
        /*0250*/ 	.byte	0x04, 0x1e
        /*0252*/ 	.short	(.L_28665 - .L_28664)
.L_28664:
        /*0254*/ 	.word	0x00000000


	//----- nvinfo : EIATTR_CBANK_PARAM_SIZE
	.align		4
.L_28665:
        /*0258*/ 	.byte	0x03, 0x19
        /*025a*/ 	.short	0x008c


	//----- nvinfo : EIATTR_PARAM_CBANK
	.align		4
        /*025c*/ 	.byte	0x04, 0x0a
        /*025e*/ 	.short	(.L_28667 - .L_28666)
	.align		4
.L_28666:
        /*0260*/ 	.word	index@(.nv.constant0._ZN4vllm25paged_attention_v2_kernelIttLi32ELi16ELi128ELNS_18Fp8KVCacheDataTypeE0ELb1ELi512EEEvPfS2_PT_PKS3_PKT0_S9_ifPKiSB_iPKfiiiSD_SD_iiiii)
        /*0264*/ 	.short	0x0380
        /*0266*/ 	.short	0x008c


	//----- nvinfo : EIATTR_SW_WAR
	.align		4
.L_28667:
        /*0268*/ 	.byte	0x04, 0x36
        /*026a*/ 	.short	(.L_28669 - .L_28668)
.L_28668:
        /*026c*/ 	.word	0x00000008
.L_28669:


//--------------------- .nv.info._ZN4vllm25paged_attention_v2_kernelIttLi256ELi8ELi128ELNS_18Fp8KVCacheDataTypeE0ELb0ELi512EEEvPfS2_PT_PKS3_PKT0_S9_ifPKiSB_iPKfiiiSD_SD_iiiii --------------------------
	.section	.nv.info._ZN4vllm25paged_attention_v2_kernelIttLi256ELi8ELi128ELNS_18Fp8KVCacheDataTypeE0ELb0ELi512EEEvPfS2_PT_PKS3_PKT0_S9_ifPKiSB_iPKfiiiSD_SD_iiiii,"",@"SHT_CUDA_INFO"
	.sectionflags	@""
	.align	4


	//----- nvinfo : EIATTR_CUDA_API_VERSION
	.align		4
        /*0000*/ 	.byte	0x04, 0x37
        /*0002*/ 	.short	(.L_28671 - .L_28670)
.L_28670:
        /*0004*/ 	.word	0x00000082


	//----- nvinfo : EIATTR_KPARAM_INFO
	.align		4
.L_28671:
        /*0008*/ 	.byte	0x04, 0x17
        /*000a*/ 	.short	(.L_28673 - .L_28672)
.L_28672:
        /*000c*/ 	.word	0x00000000
        /*0010*/ 	.short	0x0015
        /*0012*/ 	.short	0x0088
        /*0014*/ 	.byte	0x00, 0xf0, 0x11, 0x00


	//----- nvinfo : EIATTR_KPARAM_INFO
	.align		4
.L_28673:
        /*0018*/ 	.byte	0x04, 0x17
        /*001a*/ 	.short	(.L_28675 - .L_28674)
.L_28674:
        /*001c*/ 	.word	0x00000000
        /*0020*/ 	.short	0x0014
        /*0022*/ 	.short	0x0084
        /*0024*/ 	.byte	0x00, 0xf0, 0x11, 0x00


	//----- nvinfo : EIATTR_KPARAM_INFO
	.align		4
.L_28675:
        /*0028*/ 	.byte	0x04, 0x17
        /*002a*/ 	.short	(.L_28677 - .L_28676)
.L_28676:
        /*002c*/ 	.word	0x00000000
        /*0030*/ 	.short	0x0013
        /*0032*/ 	.short	0x0080
        /*0034*/ 	.byte	0x00, 0xf0, 0x11, 0x00


	//----- nvinfo : EIATTR_KPARAM_INFO
	.align		4
.L_28677:
        /*0038*/ 	.byte	0x04, 0x17
        /*003a*/ 	.short	(.L_28679 - .L_28678)
.L_28678:
        /*003c*/ 	.word	0x00000000
        /*0040*/ 	.short	0x0012
        /*0042*/ 	.short	0x007c
        /*0044*/ 	.byte	0x00, 0xf0, 0x11, 0x00


	//----- nvinfo : EIATTR_KPARAM_INFO
	.align		4
.L_28679:
        /*0048*/ 	.byte	0x04, 0x17
        /*004a*/ 	.short	(.L_28681 - .L_28680)
.L_28680:
        /*004c*/ 	.word	0x00000000
        /*0050*/ 	.short	0x0011
        /*0052*/ 	.short	0x0078
        /*0054*/ 	.byte	0x00, 0xf0, 0x11, 0x00


	//----- nvinfo : EIATTR_KPARAM_INFO
	.align		4
.L_28681:
        /*0058*/ 	.byte	0x04, 0x17
        /*005a*/ 	.short	(.L_28683 - .L_28682)
.L_28682:
        /*005c*/ 	.word	0x00000000
        /*0060*/ 	.short	0x0010
        /*0062*/ 	.short	0x0070
        /*0064*/ 	.byte	0x00, 0xf5, 0x21, 0x00


	//----- nvinfo : EIATTR_KPARAM_INFO
	.align		4
.L_28683:
        /*0068*/ 	.byte	0x04, 0x17
        /*006a*/ 	.short	(.L_28685 - .L_28684)
.L_28684:
        /*006c*/ 	.word	0x00000000
        /*0070*/ 	.short	0x000f
        /*0072*/ 	.short	0x0068
        /*0074*/ 	.byte	0x00, 0xf5, 0x21, 0x00


	//----- nvinfo : EIATTR_KPARAM_INFO
	.align		4
.L_28685:
        /*0078*/ 	.byte	0x04, 0x17
        /*007a*/ 	.short	(.L_28687 - .L_28686)
.L_28686:
        /*007c*/ 	.word	0x00000000
        /*0080*/ 	.short	0x000e
        /*0082*/ 	.short	0x0060
        /*0084*/ 	.byte	0x00, 0xf0, 0x11, 0x00


	//----- nvinfo : EIATTR_KPARAM_INFO
	.align		4
.L_28687:
        /*0088*/ 	.byte	0x04, 0x17
        /*008a*/ 	.short	(.L_28689 - .L_28688)
.L_28688:
        /*008c*/ 	.word	0x00000000
        /*0090*/ 	.short	0x000d
        /*0092*/ 	.short	0x005c
        /*0094*/ 	.byte	0x00, 0xf0, 0x11, 0x00


	//----- nvinfo : EIATTR_KPARAM_INFO
	.align		4
.L_28689:
        /*0098*/ 	.byte	0x04, 0x17
        /*009a*/ 	.short	(.L_28691 - .L_28690)
.L_28690:
        /*009c*/ 	.word	0x00000000
        /*00a0*/ 	.short	0x000c
        /*00a2*/ 	.short	0x0058
        /*00a4*/ 	.byte	0x00, 0xf0, 0x11, 0x00


	//----- nvinfo : EIATTR_KPARAM_INFO
	.align		4
.L_28691:
        /*00a8*/ 	.byte	0x04, 0x17
        /*00aa*/ 	.short	(.L_28693 - .L_28692)
.L_28692:
        /*00ac*/ 	.word	0x00000000
        /*00b0*/ 	.short	0x000b
        /*00b2*/ 	.short	0x0050
        /*00b4*/ 	.byte	0x00, 0xf5, 0x21, 0x00


	//----- nvinfo : EIATTR_KPARAM_INFO
	.align		4
.L_28693:
        /*00b8*/ 	.byte	0x04, 0x17
        /*00ba*/ 	.short	(.L_28695 - .L_28694)
.L_28694:
        /*00bc*/ 	.word	0x00000000
        /*00c0*/ 	.short	0x000a
        /*00c2*/ 	.short	0x0048
        /*00c4*/ 	.byte	0x00, 0xf0, 0x11, 0x00


	//----- nvinfo : EIATTR_KPARAM_INFO
	.align		4
.L_28695:
        /*00c8*/ 	.byte	0x04, 0x17
        /*00ca*/ 	.short	(.L_28697 - .L_28696)
.L_28696:
        /*00cc*/ 	.word	0x00000000
        /*00d0*/ 	.short	0x0009
        /*00d2*/ 	.short	0x0040
        /*00d4*/ 	.byte	0x00, 0xf5, 0x21, 0x00


	//----- nvinfo : EIATTR_KPARAM_INFO
	.align		4
.L_28697:
        /*00d8*/ 	.byte	0x04, 0x17
        /*00da*/ 	.short	(.L_28699 - .L_28698)
.L_28698:
        /*00dc*/ 	.word	0x00000000
        /*00e0*/ 	.short	0x0008
        /*00e2*/ 	.short	0x0038
        /*00e4*/ 	.byte	0x00, 0xf5, 0x21, 0x00


	//----- nvinfo : EIATTR_KPARAM_INFO
	.align		4
.L_28699:
        /*00e8*/ 	.byte	0x04, 0x17
        /*00ea*/ 	.short	(.L_28701 - .L_28700)
.L_28700:
        /*00ec*/ 	.word	0x00000000
        /*00f0*/ 	.short	0x0007
        /*00f2*/ 	.short	0x0034
        /*00f4*/ 	.byte	0x00, 0xf0, 0x11, 0x00


	//----- nvinfo : EIATTR_KPARAM_INFO
	.align		4
.L_28701:
        /*00f8*/ 	.byte	0x04, 0x17
        /*00fa*/ 	.short	(.L_28703 - .L_28702)
.L_28702:
        /*00fc*/ 	.word	0x00000000
        /*0100*/ 	.short	0x0006
        /*0102*/ 	.short	0x0030
        /*0104*/ 	.byte	0x00, 0xf0, 0x11, 0x00


	//----- nvinfo : EIATTR_KPARAM_INFO
	.align		4
.L_28703:
        /*0108*/ 	.byte	0x04, 0x17
        /*010a*/ 	.short	(.L_28705 - .L_28704)
.L_28704:
        /*010c*/ 	.word	0x00000000
        /*0110*/ 	.short	0x0005
        /*0112*/ 	.short	0x0028
        /*0114*/ 	.byte	0x00, 0xf5, 0x21, 0x00


	//----- nvinfo : EIATTR_KPARAM_INFO
	.align		4
.L_28705:
        /*0118*/ 	.byte	0x04, 0x17
        /*011a*/ 	.short	(.L_28707 - .L_28706)
.L_28706:
        /*011c*/ 	.word	0x00000000
        /*0120*/ 	.short	0x0004
        /*0122*/ 	.short	0x0020
        /*0124*/ 	.byte	0x00, 0xf5, 0x21, 0x00


	//----- nvinfo : EIATTR_KPARAM_INFO
	.align		4
.L_28707:
        /*0128*/ 	.byte	0x04, 0x17
        /*012a*/ 	.short	(.L_28709 - .L_28708)
.L_28708:
        /*012c*/ 	.word	0x00000000
        /*0130*/ 	.short	0x0003
        /*0132*/ 	.short	0x0018
        /*0134*/ 	.byte	0x00, 0xf5, 0x21, 0x00


	//----- nvinfo : EIATTR_KPARAM_INFO
	.align		4
.L_28709:
        /*0138*/ 	.byte	0x04, 0x17
        /*013a*/ 	.short	(.L_28711 - .L_28710)
.L_28710:
        /*013c*/ 	.word	0x00000000
        /*0140*/ 	.short	0x0002
        /*0142*/ 	.short	0x0010
        /*0144*/ 	.byte	0x00, 0xf5, 0x21, 0x00


	//----- nvinfo : EIATTR_KPARAM_INFO
	.align		4
.L_28711:
        /*0148*/ 	.byte	0x04, 0x17
        /*014a*/ 	.short	(.L_28713 - .L_28712)
.L_28712:
        /*014c*/ 	.word	0x00000000
        /*0150*/ 	.short	0x0001
        /*0152*/ 	.short	0x0008
        /*0154*/ 	.byte	0x00, 0xf5, 0x21, 0x00


	//----- nvinfo : EIATTR_KPARAM_INFO
	.align		4
.L_28713:
        /*0158*/ 	.byte	0x04, 0x17
        /*015a*/ 	.short	(.L_28715 - .L_28714)
.L_28714:
        /*015c*/ 	.word	0x00000000
        /*0160*/ 	.short	0x0000
        /*0162*/ 	.short	0x0000
        /*0164*/ 	.byte	0x00, 0xf5, 0x21, 0x00


	//----- nvinfo : EIATTR_SPARSE_MMA_MASK
	.align		4
.L_28715:
        /*0168*/ 	.byte	0x03, 0x50
        /*016a*/ 	.short	0x0000


	//----- nvinfo : EIATTR_MAXREG_COUNT
	.align		4
        /*016c*/ 	.byte	0x03, 0x1b
        /*016e*/ 	.short	0x00ff


	//----- nvinfo : EIATTR_NUM_BARRIERS
	.align		4
        /*0170*/ 	.byte	0x02, 0x4c
        /*0172*/ 	.byte	0x01
	.zero		1


	//----- nvinfo : EIATTR_MERCURY_ISA_VERSION
	.align		4
        /*0174*/ 	.byte	0x03, 0x5f
        /*0176*/ 	.short	0x0101


	//----- nvinfo : EIATTR_COOP_GROUP_MASK_REGIDS
	.align		4
        /*0178*/ 	.byte	0x04, 0x29
        /*017a*/ 	.short	(.L_28717 - .L_28716)


	//   ....[0]....
.L_28716:
        /*017c*/ 	.word	0xffffffff


	//   ....[1]....
        /*0180*/ 	.word	0xffffffff


	//   ....[2]....
        /*0184*/ 	.word	0xffffffff


	//   ....[3]....
        /*0188*/ 	.word	0xffffffff


	//   ....[4]....
        /*018c*/ 	.word	0xffffffff


	//   ....[5]....
        /*0190*/ 	.word	0xffffffff


	//   ....[6]....
        /*0194*/ 	.word	0xffffffff


	//   ....[7]....
        /*0198*/ 	.word	0xffffffff


	//   ....[8]....
        /*019c*/ 	.word	0xffffffff


	//   ....[9]....
        /*01a0*/ 	.word	0xffffffff


	//   ....[10]....
        /*01a4*/ 	.word	0xffffffff


	//   ....[11]....
        /*01a8*/ 	.word	0xffffffff


	//   ....[12]....
        /*01ac*/ 	.word	0xffffffff


	//   ....[13]....
        /*01b0*/ 	.word	0xffffffff


	//   ....[14]....
        /*01b4*/ 	.word	0xffffffff


	//   ....[15]....
        /*01b8*/ 	.word	0xffffffff


	//   ....[16]....
        /*01bc*/ 	.word	0x0500000e


	//   ....[17]....
        /*01c0*/ 	.word	0x0500000e


	//   ....[18]....
        /*01c4*/ 	.word	0x0500000e


	//   ....[19]....
        /*01c8*/ 	.word	0x0500000e


	//   ....[20]....
        /*01cc*/ 	.word	0x0500000e


	//----- nvinfo : EIATTR_COOP_GROUP_INSTR_OFFSETS
	.align		4
.L_28717:
        /*01d0*/ 	.byte	0x04, 0x28
        /*01d2*/ 	.short	(.L_28719 - .L_28718)


	//   ....[0]....
.L_28718:
        /*01d4*/ 	.word	0x000018e0


	//   ....[1]....
        /*01d8*/ 	.word	0x00001900


	//   ....[2]....
        /*01dc*/ 	.word	0x00001b90


	//   ....[3]....
        /*01e0*/ 	.word	0x00001bb0


	//   ....[4]....
        /*01e4*/ 	.word	0x00001bd0


	//   ....[5]....
        /*01e8*/ 	.word	0x00001cd0


	//   ....[6]....
        /*01ec*/ 	.word	0x00001cf0


	//   ....[7]....
        /*01f0*/ 	.word	0x00001d10


	//   ....[8]....
        /*01f4*/ 	.word	0x00002b50


	//   ....[9]....
        /*01f8*/ 	.word	0x00002b80


	//   ....[10]....
        /*01fc*/ 	.word	0x00002ba0


	//   ....[11]....
        /*0200*/ 	.word	0x00002bc0


	//   ....[12]....
        /*0204*/ 	.word	0x00002be0


	//   ....[13]....
        /*0208*/ 	.word	0x00002c30


	//   ....[14]....
        /*020c*/ 	.word	0x00002c50


	//   ....[15]....
        /*0210*/ 	.word	0x00002c70


	//   ....[16]....
        /*0214*/ 	.word	0x00005770


	//   ....[17]....
        /*0218*/ 	.word	0x00005810


	//   ....[18]....
        /*021c*/ 	.word	0x000058b0


	//   ....[19]....
        /*0220*/ 	.word	0x00005950


	//   ....[20]....
        /*0224*/ 	.word	0x000059c0


	//----- nvinfo : EIATTR_VRC_CTA_INIT_COUNT
	.align		4
.L_28719:
        /*0228*/ 	.byte	0x02, 0x4a
	.zero		1
	.zero		1


	//----- nvinfo : EIATTR_EXIT_INSTR_OFFSETS
	.align		4
        /*022c*/ 	.byte	0x04, 0x1c
        /*022e*/ 	.short	(.L_28721 - .L_28720)


	//   ....[0]....
.L_28720:
        /*0230*/ 	.word	0x000000d0


	//   ....[1]....
        /*0234*/ 	.word	0x00005540


	//   ....[2]....
        /*0238*/ 	.word	0x00005700


	//----- nvinfo : EIATTR_CRS_STACK_SIZE
	.align		4
.L_28721:
        /*023c*/ 	.byte	0x04, 0x1e
        /*023e*/ 	.short	(.L_28723 - .L_28722)
.L_28722:
        /*0240*/ 	.word	0x00000000


	//----- nvinfo : EIATTR_CBANK_PARAM_SIZE
	.align		4
.L_28723:
        /*0244*/ 	.byte	0x03, 0x19
        /*0246*/ 	.short	0x008c


	//----- nvinfo : EIATTR_PARAM_CBANK
	.align		4
        /*0248*/ 	.byte	0x04, 0x0a
        /*024a*/ 	.short	(.L_28725 - .L_28724)
	.align		4
.L_28724:
        /*024c*/ 	.word	index@(.nv.constant0._ZN4vllm25paged_attention_v2_kernelIttLi256ELi8ELi128ELNS_18Fp8KVCacheDataTypeE0ELb0ELi512EEEvPfS2_PT_PKS3_PKT0_S9_ifPKiSB_iPKfiiiSD_SD_iiiii)
        /*0250*/ 	.short	0x0380
        /*0252*/ 	.short	0x008c


	//----- nvinfo : EIATTR_SW_WAR
	.align		4
.L_28725:
        /*0254*/ 	.byte	0x04, 0x36
        /*0256*/ 	.short	(.L_28727 - .L_28726)
.L_28726:
        /*0258*/ 	.word	0x00000008
.L_28727:


//--------------------- .nv.info._ZN4vllm25paged_attention_v2_kernelIttLi192ELi8ELi128ELNS_18Fp8KVCacheDataTypeE0ELb0ELi512EEEvPfS2_PT_PKS3_PKT0_S9_ifPKiSB_iPKfiiiSD_SD_iiiii --------------------------
	.section	.nv.info._ZN4vllm25paged_attention_v2_kernelIttLi192ELi8ELi128ELNS_18Fp8KVCacheDataTypeE0ELb0ELi512EEEvPfS2_PT_PKS3_PKT0_S9_ifPKiSB_iPKfiiiSD_SD_iiiii,"",@"SHT_CUDA_INFO"
	.sectionflags	@""
	.align	4


	//----- nvinfo : EIATTR_CUDA_API_VERSION
	.align		4
        /*0000*/ 	.byte	0x04, 0x37
        /*0002*/ 	.short	(.L_28729 - .L_28728)
.L_28728:
        /*0004*/ 	.word	0x00000082


	//----- nvinfo : EIATTR_KPARAM_INFO
	.align		4
.L_28729:
        /*0008*/ 	.byte	0x04, 0x17
        /*000a*/ 	.short	(.L_28731 - .L_28730)
.L_28730:
        /*000c*/ 	.word	0x00000000
        /*0010*/ 	.short	0x0015
        /*0012*/ 	.short	0x0088
        /*0014*/ 	.byte	0x00, 0xf0, 0x11, 0x00


	//----- nvinfo : EIATTR_KPARAM_INFO
	.align		4
.L_28731:
        /*0018*/ 	.byte	0x04, 0x17
        /*001a*/ 	.short	(.L_28733 - .L_28732)
.L_28732:
        /*001c*/ 	.word	0x00000000
        /*0020*/ 	.short	0x0014
        /*0022*/ 	.short	0x0084
        /*0024*/ 	.byte	0x00, 0xf0, 0x11, 0x00


	//----- nvinfo : EIATTR_KPARAM_INFO
	.align		4
.L_28733:
        /*0028*/ 	.byte	0x04, 0x17
        /*002a*/ 	.short	(.L_28735 - .L_28734)
.L_28734:
        /*002c*/ 	.word	0x00000000
        /*0030*/ 	.short	0x0013
        /*0032*/ 	.short	0x0080
        /*0034*/ 	.byte	0x00, 0xf0, 0x11, 0x00


	//----- nvinfo : EIATTR_KPARAM_INFO
	.align		4
.L_28735:
        /*0038*/ 	.byte	0x04, 0x17
        /*003a*/ 	.short	(.L_28737 - .L_28736)
.L_28736:
        /*003c*/ 	.word	0x00000000
        /*0040*/ 	.short	0x0012
        /*0042*/ 	.short	0x007c
        /*0044*/ 	.byte	0x00, 0xf0, 0x11, 0x00


	//----- nvinfo : EIATTR_KPARAM_INFO
	.align		4
.L_28737:
        /*0048*/ 	.byte	0x04, 0x17
        /*004a*/ 	.short	(.L_28739 - .L_28738)
.L_28738:
        /*004c*/ 	.word	0x00000000
        /*0050*/ 	.short	0x0011
        /*0052*/ 	.short	0x0078
        /*0054*/ 	.byte	0x00, 0xf0, 0x11, 0x00


	//----- nvinfo : EIATTR_KPARAM_INFO
	.align		4
.L_28739:
        /*0058*/ 	.byte	0x04, 0x17
        /*005a*/ 	.short	(.L_28741 - .L_28740)
.L_28740:
        /*005c*/ 	.word	0x00000000
        /*0060*/ 	.short	0x0010
        /*0062*/ 	.short	0x0070
        /*0064*/ 	.byte	0x00, 0xf5, 0x21, 0x00


	//----- nvinfo : EIATTR_KPARAM_INFO
	.align		4
.L_28741:
        /*0068*/ 	.byte	0x04, 0x17
        /*006a*/ 	.short	(.L_28743 - .L_28742)
.L_28742:
        /*006c*/ 	.word	0x00000000
        /*0070*/ 	.short	0x000f
        /*0072*/ 	.short	0x0068
        /*0074*/ 	.byte	0x00, 0xf5, 0x21, 0x00


	//----- nvinfo : EIATTR_KPARAM_INFO
	.align		4
.L_28743:
        /*0078*/ 	.byte	0x04, 0x17
        /*007a*/ 	.short	(.L_28745 - .L_28744)
.L_28744:
        /*007c*/ 	.word	0x00000000
        /*0080*/ 	.short	0x000e
        /*0082*/ 	.short	0x0060
        /*0084*/ 	.byte	0x00, 0xf0, 0x11, 0x00


	//----- nvinfo : EIATTR_KPARAM_INFO
	.align		4
.L_28745:
        /*0088*/ 	.byte	0x04, 0x17
        /*008a*/ 	.short	(.L_28747 - .L_28746)
.L_28746:
        /*008c*/ 	.word	0x00000000
        /*0090*/ 	.short	0x000d
        /*0092*/ 	.short	0x005c
        /*0094*/ 	.byte	0x00, 0xf0, 0x11, 0x00


	//----- nvinfo : EIATTR_KPARAM_INFO
	.align		4
.L_28747:
        /*0098*/ 	.byte	0x04, 0x17
        /*009a*/ 	.short	(.L_28749 - .L_28748)
.L_28748:
        /*009c*/ 	.word	0x00000000
        /*00a0*/ 	.short	0x000c
        /*00a2*/ 	.short	0x0058
        /*00a4*/ 	.byte	0x00, 0xf0, 0x11, 0x00


	//----- nvinfo : EIATTR_KPARAM_INFO
	.align		4
.L_28749:
        /*00a8*/ 	.byte	0x04, 0x17
        /*00aa*/ 	.short	(.L_28751 - .L_28750)
.L_28750:
        /*00ac*/ 	.word	0x00000000
        /*00b0*/ 	.short	0x000b
        /*00b2*/ 	.short	0x0050
        /*00b4*/ 	.byte	0x00, 0xf5, 0x21, 0x00


	//----- nvinfo : EIATTR_KPARAM_INFO
	.align		4
.L_28751:
        /*00b8*/ 	.byte	0x04, 0x17
        /*00ba*/ 	.short	(.L_28753 - .L_28752)
.L_28752:
        /*00bc*/ 	.word	0x00000000
        /*00c0*/ 	.short	0x000a
        /*00c2*/ 	.short	0x0048
        /*00c4*/ 	.byte	0x00, 0xf0, 0x11, 0x00


	//----- nvinfo : EIATTR_KPARAM_INFO
	.align		4
.L_28753:
        /*00c8*/ 	.byte	0x04, 0x17
        /*00ca*/ 	.short	(.L_28755 - .L_28754)
.L_28754:
        /*00cc*/ 	.word	0x00000000
        /*00d0*/ 	.short	0x0009
        /*00d2*/ 	.short	0x0040
        /*00d4*/ 	.byte	0x00, 0xf5, 0x21, 0x00


	//----- nvinfo : EIATTR_KPARAM_INFO
	.align		4
.L_28755:
        /*00d8*/ 	.byte	0x04, 0x17
        /*00da*/ 	.short	(.L_28757 - .L_28756)
.L_28756:
        /*00dc*/ 	.word	0x00000000
        /*00e0*/ 	.short	0x0008
        /*00e2*/ 	.short	0x0038
        /*00e4*/ 	.byte	0x00, 0xf5, 0x21, 0x00


	//----- nvinfo : EIATTR_KPARAM_INFO
	.align		4
.L_28757:
        /*00e8*/ 	.byte	0x04, 0x17
        /*00ea*/ 	.short	(.L_28759 - .L_28758)
.L_28758:
        /*00ec*/ 	.word	0x00000000
        /*00f0*/ 	.short	0x0007
        /*00f2*/ 	.short	0x0034
        /*00f4*/ 	.byte	0x00, 0xf0, 0x11, 0x00


	//----- nvinfo : EIATTR_KPARAM_INFO
	.align		4
.L_28759:
        /*00f8*/ 	.byte	0x04, 0x17
        /*00fa*/ 	.short	(.L_28761 - .L_28760)
.L_28760:
        /*00fc*/ 	.word	0x00000000
        /*0100*/ 	.short	0x0006
        /*0102*/ 	.short	0x0030
        /*0104*/ 	.byte	0x00, 0xf0, 0x11, 0x00


	//----- nvinfo : EIATTR_KPARAM_INFO
	.align		4
.L_28761:
        /*0108*/ 	.byte	0x04, 0x17
        /*010a*/ 	.short	(.L_28763 - .L_28762)
.L_28762:
        /*010c*/ 	.word	0x00000000
        /*0110*/ 	.short	0x0005
        /*0112*/ 	.short	0x0028
        /*0114*/ 	.byte	0x00, 0xf5, 0x21, 0x00


	//----- nvinfo : EIATTR_KPARAM_INFO
	.align		4
.L_28763:
        /*0118*/ 	.byte	0x04, 0x17
        /*011a*/ 	.short	(.L_28765 - .L_28764)
.L_28764:
        /*011c*/ 	.word	0x00000000
        /*0120*/ 	.short	0x0004
        /*0122*/ 	.short	0x0020
        /*0124*/ 	.byte	0x00, 0xf5, 0x21, 0x00


	//----- nvinfo : EIATTR_KPARAM_INFO
	.align		4
.L_28765:
        /*0128*/ 	.byte	0x04, 0x17
        /*012a*/ 	.short	(.L_28767 - .L_28766)
.L_28766:
        /*012c*/ 	.word	0x00000000
        /*0130*/ 	.short	0x0003
        /*0132*/ 	.short	0x0018
        /*0134*/ 	.byte	0x00, 0xf5, 0x21, 0x00


	//----- nvinfo : EIATTR_KPARAM_INFO
	.align		4
.L_28767:
        /*0138*/ 	.byte	0x04, 0x17
        /*013a*/ 	.short	(.L_28769 - .L_28768)
.L_28768:
        /*013c*/ 	.word	0x00000000
        /*0140*/ 	.short	0x0002
        /*0142*/ 	.short	0x0010
        /*0144*/ 	.byte	0x00, 0xf5, 0x21, 0x00


	//----- nvinfo : EIATTR_KPARAM_INFO
	.align		4
.L_28769:
        /*0148*/ 	.byte	0x04, 0x17
        /*014a*/ 	.short	(.L_28771 - .L_28770)
.L_28770:
        /*014c*/ 	.word	0x00000000
        /*0150*/ 	.short	0x0001
        /*0152*/ 	.short	0x0008
        /*0154*/ 	.byte	0x00, 0xf5, 0x21, 0x00


	//----- nvinfo : EIATTR_KPARAM_INFO
	.align		4
.L_28771:
        /*0158*/ 	.byte	0x04, 0x17
        /*015a*/ 	.short	(.L_28773 - .L_28772)
.L_28772:
        /*015c*/ 	.word	0x00000000
        /*0160*/ 	.short	0x0000
        /*0162*/ 	.short	0x0000
        /*0164*/ 	.byte	0x00, 0xf5, 0x21, 0x00


	//----- nvinfo : EIATTR_SPARSE_MMA_MASK
	.align		4
.L_28773:
        /*0168*/ 	.byte	0x03, 0x50
        /*016a*/ 	.short	0x0000


	//----- nvinfo : EIATTR_MAXREG_COUNT
	.align		4
        /*016c*/ 	.byte	0x03, 0x1b
        /*016e*/ 	.short	0x00ff


	//----- nvinfo : EIATTR_NUM_BARRIERS
	.align		4
        /*0170*/ 	.byte	0x02, 0x4c
        /*0172*/ 	.byte	0x01
	.zero		1


	//----- nvinfo : EIATTR_MERCURY_ISA_VERSION
	.align		4
        /*0174*/ 	.byte	0x03, 0x5f
        /*0176*/ 	.short	0x0101


	//----- nvinfo : EIATTR_COOP_GROUP_MASK_REGIDS
	.align		4
        /*0178*/ 	.byte	0x04, 0x29
        /*017a*/ 	.short	(.L_28775 - .L_28774)


	//   ....[0]....
.L_28774:
        /*017c*/ 	.word	0xffffffff


	//   ....[1]....
        /*0180*/ 	.word	0xffffffff


	//   ....[2]....
        /*0184*/ 	.word	0xffffffff


	//   ....[3]....
        /*0188*/ 	.word	0xffffffff


	//   ....[4]....
        /*018c*/ 	.word	0xffffffff


	//   ....[5]....
        /*0190*/ 	.word	0xffffffff


	//   ....[6]....
        /*0194*/ 	.word	0xffffffff


	//   ....[7]....
        /*0198*/ 	.word	0xffffffff


	//   ....[8]....
        /*019c*/ 	.word	0xffffffff


	//   ....[9]....
        /*01a0*/ 	.word	0xffffffff


	//   ....[10]....
        /*01a4*/ 	.word	0xffffffff


	//   ....[11]....
        /*01a8*/ 	.word	0xffffffff


	//   ....[12]....
        /*01ac*/ 	.word	0xffffffff


	//   ....[13]....
        /*01b0*/ 	.word	0xffffffff


	//   ....[14]....
        /*01b4*/ 	.word	0xffffffff


	//   ....[15]....
        /*01b8*/ 	.word	0xffffffff


	//   ....[16]....
        /*01bc*/ 	.word	0x0500000e


	//   ....[17]....
        /*01c0*/ 	.word	0x0500000e


	//   ....[18]....
        /*01c4*/ 	.word	0x0500000e


	//   ....[19]....
        /*01c8*/ 	.word	0x0500000e


	//   ....[20]....
        /*01cc*/ 	.word	0x0500000e


	//----- nvinfo : EIATTR_COOP_GROUP_INSTR_OFFSETS
	.align		4
.L_28775:
        /*01d0*/ 	.byte	0x04, 0x28
        /*01d2*/ 	.short	(.L_28777 - .L_28776)


	//   ....[0]....
.L_28776:
        /*01d4*/ 	.word	0x00001560


	//   ....[1]....
        /*01d8*/ 	.word	0x00001580


	//   ....[2]....
        /*01dc*/ 	.word	0x000017f0


	//   ....[3]....
        /*01e0*/ 	.word	0x00001810


	//   ....[4]....
        /*01e4*/ 	.word	0x00001830


	//   ....[5]....
        /*01e8*/ 	.word	0x00001930


	//   ....[6]....
        /*01ec*/ 	.word	0x00001950


	//   ....[7]....
        /*01f0*/ 	.word	0x00001970


	//   ....[8]....
        /*01f4*/ 	.word	0x000027b0


	//   ....[9]....
        /*01f8*/ 	.word	0x000027e0


	//   ....[10]....
        /*01fc*/ 	.word	0x00002800


	//   ....[11]....
        /*0200*/ 	.word	0x00002820


	//   ....[12]....
        /*0204*/ 	.word	0x00002840


	//   ....[13]....
        /*0208*/ 	.word	0x00002890


	//   ....[14]....
        /*020c*/ 	.word	0x000028b0


	//   ....[15]....
        /*0210*/ 	.word	0x000028d0


	//   ....[16]....
        /*0214*/ 	.word	0x00004c30


	//   ....[17]....
        /*0218*/ 	.word	0x00004cd0


	//   ....[18]....
        /*021c*/ 	.word	0x00004d70


	//   ....[19]....
        /*0220*/ 	.word	0x00004e10


	//   ....[20]....
        /*0224*/ 	.word	0x00004e80


	//----- nvinfo : EIATTR_VRC_CTA_INIT_COUNT
	.align		4
.L_28777:
        /*0228*/ 	.byte	0x02, 0x4a
	.zero		1
	.zero		1


	//----- nvinfo : EIATTR_EXIT_INSTR_OFFSETS
	.align		4
        /*022c*/ 	.byte	0x04, 0x1c
        /*022e*/ 	.short	(.L_28779 - .L_28778)


	//   ....[0]....
.L_28778:
        /*0230*/ 	.word	0x000000d0


	//   ....[1]....
        /*0234*/ 	.word	0x00004a30


	//   ....[2]....
        /*0238*/ 	.word	0x00004bc0


	//----- nvinfo : EIATTR_CRS_STACK_SIZE
	.align		4
.L_28779:
        /*023c*/ 	.byte	0x04, 0x1e
        /*023e*/ 	.short	(.L_28781 - .L_28780)
.L_28780:
        /*0240*/ 	.word	0x00000000


	//----- nvinfo : EIATTR_CBANK_PARAM_SIZE
	.align		4
.L_28781:
        /*0244*/ 	.byte	0x03, 0x19
        /*0246*/ 	.short	0x008c


	//----- nvinfo : EIATTR_PARAM_CBANK
	.align		4
        /*0248*/ 	.byte	0x04, 0x0a
        /*024a*/ 	.short	(.L_28783 - .L_28782)
	.align		4
.L_28782:
        /*024c*/ 	.word	index@(.nv.constant0._ZN4vllm25paged_attention_v2_kernelIttLi192ELi8ELi128ELNS_18Fp8KVCacheDataTypeE0ELb0ELi512EEEvPfS2_PT_PKS3_PKT0_S9_ifPKiSB_iPKfiiiSD_SD_iiiii)
        /*0250*/ 	.short	0x0380
        /*0252*/ 	.short	0x008c


	//----- nvinfo : EIATTR_SW_WAR
	.align		4
.L_28783:
        /*0254*/ 	.byte	0x04, 0x36
        /*0256*/ 	.short	(.L_28785 - .L_28784)
.L_28784:
        /*0258*/ 	.word	0x00000008
.L_28785:


//--------------------- .nv.info._ZN4vllm25paged_attention_v2_kernelIttLi128ELi8ELi128ELNS_18Fp8KVCacheDataTypeE0ELb0ELi512EEEvPfS2_PT_PKS3_PKT0_S9_ifPKiSB_iPKfiiiSD_SD_iiiii --------------------------
	.section	.nv.info._ZN4vllm25paged_attention_v2_kernelIttLi128ELi8ELi128ELNS_18Fp8KVCacheDataTypeE0ELb0ELi512EEEvPfS2_PT_PKS3_PKT0_S9_ifPKiSB_iPKfiiiSD_SD_iiiii,"",@"SHT_CUDA_INFO"
	.sectionflags	@""
	.align	4


	//----- nvinfo : EIATTR_CUDA_API_VERSION
	.align		4
        /*0000*/ 	.byte	0x04, 0x37
        /*0002*/ 	.short	(.L_28787 - .L_28786)
.L_28786:
        /*0004*/ 	.word	0x00000082


	//----- nvinfo : EIATTR_KPARAM_INFO
	.align		4
.L_28787:
        /*0008*/ 	.byte	0x04, 0x17
        /*000a*/ 	.short	(.L_28789 - .L_28788)
.L_28788:
        /*000c*/ 	.word	0x00000000
        /*0010*/ 	.short	0x0015
        /*0012*/ 	.short	0x0088
        /*0014*/ 	.byte	0x00, 0xf0, 0x11, 0x00


	//----- nvinfo : EIATTR_KPARAM_INFO
	.align		4
.L_28789:
        /*0018*/ 	.byte	0x04, 0x17
        /*001a*/ 	.short	(.L_28791 - .L_28790)
.L_28790:
        /*001c*/ 	.word	0x00000000
        /*0020*/ 	.short	0x0014
        /*0022*/ 	.short	0x0084
        /*0024*/ 	.byte	0x00, 0xf0, 0x11, 0x00


	//----- nvinfo : EIATTR_KPARAM_INFO
	.align		4
.L_28791:
        /*0028*/ 	.byte	0x04, 0x17
        /*002a*/ 	.short	(.L_28793 - .L_28792)
.L_28792:
        /*002c*/ 	.word	0x00000000
        /*0030*/ 	.short	0x0013
        /*0032*/ 	.short	0x0080
        /*0034*/ 	.byte	0x00, 0xf0, 0x11, 0x00


	//----- nvinfo : EIATTR_KPARAM_INFO
	.align		4
.L_28793:
        /*0038*/ 	.byte	0x04, 0x17
        /*003a*/ 	.short	(.L_28795 - .L_28794)
.L_28794:
        /*003c*/ 	.word	0x00000000
        /*0040*/ 	.short	0x0012
        /*0042*/ 	.short	0x007c
        /*0044*/ 	.byte	0x00, 0xf0, 0x11, 0x00


	//----- nvinfo : EIATTR_KPARAM_INFO
	.align		4
.L_28795:
        /*0048*/ 	.byte	0x04, 0x17
        /*004a*/ 	.short	(.L_28797 - .L_28796)
.L_28796:
        /*004c*/ 	.word	0x00000000
        /*0050*/ 	.short	0x0011
        /*0052*/ 	.short	0x0078
        /*0054*/ 	.byte	0x00, 0xf0, 0x11, 0x00


	//----- nvinfo : EIATTR_KPARAM_INFO
	.align		4
.L_28797:
        /*0058*/ 	.byte	0x04, 0x17
        /*005a*/ 	.short	(.L_28799 - .L_28798)
.L_28798:
        /*005c*/ 	.word	0x00000000
        /*0060*/ 	.short	0x0010
        /*0062*/ 	.short	0x0070
        /*0064*/ 	.byte	0x00, 0xf5, 0x21, 0x00


	//----- nvinfo : EIATTR_KPARAM_INFO
	.align		4
.L_28799:
        /*0068*/ 	.byte	0x04, 0x17
        /*006a*/ 	.short	(.L_28801 - .L_28800)
.L_28800:
        /*006c*/ 	.word	0x00000000
        /*0070*/ 	.short	0x000f
        /*0072*/ 	.short	0x0068
        /*0074*/ 	.byte	0x00, 0xf5, 0x21, 0x00


	//----- nvinfo : EIATTR_KPARAM_INFO
	.align		4
.L_28801:
        /*0078*/ 	.byte	0x04, 0x17
        /*007a*/ 	.short	(.L_28803 - .L_28802)
.L_28802:
        /*007c*/ 	.word	0x00000000
        /*0080*/ 	.short	0x000e
        /*0082*/ 	.short	0x0060
        /*0084*/ 	.byte	0x00, 0xf0, 0x11, 0x00


	//----- nvinfo : EIATTR_KPARAM_INFO
	.align		4
.L_28803:
        /*0088*/ 	.byte	0x04, 0x17
        /*008a*/ 	.short	(.L_28805 - .L_28804)
.L_28804:
        /*008c*/ 	.word	0x00000000
        /*0090*/ 	.short	0x000d
        /*0092*/ 	.short	0x005c
        /*0094*/ 	.byte	0x00, 0xf0, 0x11, 0x00


	//----- nvinfo : EIATTR_KPARAM_INFO
	.align		4
.L_28805:
        /*0098*/ 	.byte	0x04, 0x17
        /*009a*/ 	.short	(.L_28807 - .L_28806)
.L_28806:
        /*009c*/ 	.word	0x00000000
        /*00a0*/ 	.short	0x000c
        /*00a2*/ 	.short	0x0058
        /*00a4*/ 	.byte	0x00, 0xf0, 0x11, 0x00


	//----- nvinfo : EIATTR_KPARAM_INFO
	.align		4
.L_28807:
        /*00a8*/ 	.byte	0x04, 0x17
        /*00aa*/ 	.short	(.L_28809 - .L_28808)
.L_28808:
        /*00ac*/ 	.word	0x00000000
        /*00b0*/ 	.short	0x000b
        /*00b2*/ 	.short	0x0050
        /*00b4*/ 	.byte	0x00, 0xf5, 0x21, 0x00


	//----- nvinfo : EIATTR_KPARAM_INFO
	.align		4
.L_28809:
        /*00b8*/ 	.byte	0x04, 0x17
        /*00ba*/ 	.short	(.L_28811 - .L_28810)
.L_28810:
        /*00bc*/ 	.word	0x00000000
        /*00c0*/ 	.short	0x000a
        /*00c2*/ 	.short	0x0048
        /*00c4*/ 	.byte	0x00, 0xf0, 0x11, 0x00


	//----- nvinfo : EIATTR_KPARAM_INFO
	.align		4
.L_28811:
        /*00c8*/ 	.byte	0x04, 0x17
        /*00ca*/ 	.short	(.L_28813 - .L_28812)
.L_28812:
        /*00cc*/ 	.word	0x00000000
        /*00d0*/ 	.short	0x0009
        /*00d2*/ 	.short	0x0040
        /*00d4*/ 	.byte	0x00, 0xf5, 0x21, 0x00


	//----- nvinfo : EIATTR_KPARAM_INFO
	.align		4
.L_28813:
        /*00d8*/ 	.byte	0x04, 0x17
        /*00da*/ 	.short	(.L_28815 - .L_28814)
.L_28814:
        /*00dc*/ 	.word	0x00000000
        /*00e0*/ 	.short	0x0008
        /*00e2*/ 	.short	0x0038
        /*00e4*/ 	.byte	0x00, 0xf5, 0x21, 0x00


	//----- nvinfo : EIATTR_KPARAM_INFO
	.align		4
.L_28815:
        /*00e8*/ 	.byte	0x04, 0x17
        /*00ea*/ 	.short	(.L_28817 - .L_28816)
.L_28816:
        /*00ec*/ 	.word	0x00000000
        /*00f0*/ 	.short	0x0007
        /*00f2*/ 	.short	0x0034
        /*00f4*/ 	.byte	0x00, 0xf0, 0x11, 0x00


	//----- nvinfo : EIATTR_KPARAM_INFO
	.align		4
.L_28817:
        /*00f8*/ 	.byte	0x04, 0x17
        /*00fa*/ 	.short	(.L_28819 - .L_28818)
.L_28818:
        /*00fc*/ 	.word	0x00000000
        /*0100*/ 	.short	0x0006
        /*0102*/ 	.short	0x0030
        /*0104*/ 	.byte	0x00, 0xf0, 0x11, 0x00


	//----- nvinfo : EIATTR_KPARAM_INFO
	.align		4
.L_28819:
        /*0108*/ 	.byte	0x04, 0x17
        /*010a*/ 	.short	(.L_28821 - .L_28820)
.L_28820:
        /*010c*/ 	.word	0x00000000
        /*0110*/ 	.short	0x0005
        /*0112*/ 	.short	0x0028
        /*0114*/ 	.byte	0x00, 0xf5, 0x21, 0x00


	//----- nvinfo : EIATTR_KPARAM_INFO
	.align		4
.L_28821:
        /*0118*/ 	.byte	0x04, 0x17
        /*011a*/ 	.short	(.L_28823 - .L_28822)
.L_28822:
        /*011c*/ 	.word	0x00000000
        /*0120*/ 	.short	0x0004
        /*0122*/ 	.short	0x0020
        /*0124*/ 	.byte	0x00, 0xf5, 0x21, 0x00


	//----- nvinfo : EIATTR_KPARAM_INFO
	.align		4
.L_28823:
        /*0128*/ 	.byte	0x04, 0x17
        /*012a*/ 	.short	(.L_28825 - .L_28824)
.L_28824:
        /*012c*/ 	.word	0x00000000
        /*0130*/ 	.short	0x0003
        /*0132*/ 	.short	0x0018
        /*0134*/ 	.byte	0x00, 0xf5, 0x21, 0x00


	//----- nvinfo : EIATTR_KPARAM_INFO
	.align		4
.L_28825:
        /*0138*/ 	.byte	0x04, 0x17
        /*013a*/ 	.short	(.L_28827 - .L_28826)
.L_28826:
        /*013c*/ 	.word	0x00000000
        /*0140*/ 	.short	0x0002
        /*0142*/ 	.short	0x0010
        /*0144*/ 	.byte	0x00, 0xf5, 0x21, 0x00


	//----- nvinfo : EIATTR_KPARAM_INFO
	.align		4
.L_28827:
        /*0148*/ 	.byte	0x04, 0x17
        /*014a*/ 	.short	(.L_28829 - .L_28828)
.L_28828:
        /*014c*/ 	.word	0x00000000
        /*0150*/ 	.short	0x0001
        /*0152*/ 	.short	0x0008
        /*0154*/ 	.byte	0x00, 0xf5, 0x21, 0x00


	//----- nvinfo : EIATTR_KPARAM_INFO
	.align		4
.L_28829:
        /*0158*/ 	.byte	0x04, 0x17
        /*015a*/ 	.short	(.L_28831 - .L_28830)
.L_28830:
        /*015c*/ 	.word	0x00000000
        /*0160*/ 	.short	0x0000
        /*0162*/ 	.short	0x0000
        /*0164*/ 	.byte	0x00, 0xf5, 0x21, 0x00


	//----- nvinfo : EIATTR_SPARSE_MMA_MASK
	.align		4
.L_28831:
        /*0168*/ 	.byte	0x03, 0x50
        /*016a*/ 	.short	0x0000


	//----- nvinfo : EIATTR_MAXREG_COUNT
	.align		4
        /*016c*/ 	.byte	0x03, 0x1b
        /*016e*/ 	.short	0x00ff


	//----- nvinfo : EIATTR_NUM_BARRIERS
	.align		4
        /*0170*/ 	.byte	0x02, 0x4c
        /*0172*/ 	.byte	0x01
	.zero		1


	//----- nvinfo : EIATTR_MERCURY_ISA_VERSION
	.align		4
        /*0174*/ 	.byte	0x03, 0x5f
        /*0176*/ 	.short	0x0101


	//----- nvinfo : EIATTR_COOP_GROUP_MASK_REGIDS
	.align		4
        /*0178*/ 	.byte	0x04, 0x29
        /*017a*/ 	.short	(.L_28833 - .L_28832)


	//   ....[0]....
.L_28832:
        /*017c*/ 	.word	0xffffffff


	//   ....[1]....
        /*0180*/ 	.word	0xffffffff


	//   ....[2]....
        /*0184*/ 	.word	0xffffffff


	//   ....[3]....
        /*0188*/ 	.word	0xffffffff


	//   ....[4]....
        /*018c*/ 	.word	0xffffffff


	//   ....[5]....
        /*0190*/ 	.word	0xffffffff


	//   ....[6]....
        /*0194*/ 	.word	0xffffffff


	//   ....[7]....
        /*0198*/ 	.word	0xffffffff


	//   ....[8]....
        /*019c*/ 	.word	0xffffffff


	//   ....[9]....
        /*01a0*/ 	.word	0xffffffff


	//   ....[10]....
        /*01a4*/ 	.word	0xffffffff


	//   ....[11]....
        /*01a8*/ 	.word	0xffffffff


	//   ....[12]....
        /*01ac*/ 	.word	0xffffffff


	//   ....[13]....
        /*01b0*/ 	.word	0xffffffff


	//   ....[14]....
        /*01b4*/ 	.word	0xffffffff


	//   ....[15]....
        /*01b8*/ 	.word	0xffffffff


	//   ....[16]....
        /*01bc*/ 	.word	0x0500000c


	//   ....[17]....
        /*01c0*/ 	.word	0x0500000c


	//   ....[18]....
        /*01c4*/ 	.word	0x0500000c


	//   ....[19]....
        /*01c8*/ 	.word	0x0500000c


	//   ....[20]....
        /*01cc*/ 	.word	0x0500000c


	//----- nvinfo : EIATTR_COOP_GROUP_INSTR_OFFSETS
	.align		4
.L_28833:
        /*01d0*/ 	.byte	0x04, 0x28
        /*01d2*/ 	.short	(.L_28835 - .L_28834)


	//   ....[0]....
.L_28834:
        /*01d4*/ 	.word	0x00001160


	//   ....[1]....
        /*01d8*/ 	.word	0x00001180


	//   ....[2]....
        /*01dc*/ 	.word	0x000013f0


	//   ....[3]....
        /*01e0*/ 	.word	0x00001410


	//   ....[4]....
        /*01e4*/ 	.word	0x00001430


	//   ....[5]....
        /*01e8*/ 	.word	0x00001540


	//   ....[6]....
        /*01ec*/ 	.word	0x00001560


	//   ....[7]....
        /*01f0*/ 	.word	0x00001580


	//   ....[8]....
        /*01f4*/ 	.word	0x000023c0


	//   ....[9]....
        /*01f8*/ 	.word	0x000023f0


	//   ....[10]....
        /*01fc*/ 	.word	0x00002410


	//   ....[11]....
        /*0200*/ 	.word	0x00002430


	//   ....[12]....
        /*0204*/ 	.word	0x00002450


	//   ....[13]....
        /*0208*/ 	.word	0x000024a0


	//   ....[14]....
        /*020c*/ 	.word	0x000024c0


	//   ....[15]....
        /*0210*/ 	.word	0x000024e0


	//   ....[16]....
        /*0214*/ 	.word	0x00004310


	//   ....[17]....
        /*0218*/ 	.word	0x000043b0


	//   ....[18]....
        /*021c*/ 	.word	0x00004450


	//   ....[19]....
        /*0220*/ 	.word	0x000044f0


	//   ....[20]....
        /*0224*/ 	.word	0x00004560


	//----- nvinfo : EIATTR_VRC_CTA_INIT_COUNT
	.align		4
.L_28835:
        /*0228*/ 	.byte	0x02, 0x4a
	.zero		1
	.zero		1


	//----- nvinfo : EIATTR_EXIT_INSTR_OFFSETS
	.align		4
        /*022c*/ 	.byte	0x04, 0x1c
        /*022e*/ 	.short	(.L_28837 - .L_28836)


	//   ....[0]....
.L_28836:
        /*0230*/ 	.word	0x000000d0


	//   ....[1]....
        /*0234*/ 	.word	0x00004160


	//   ....[2]....
        /*0238*/ 	.word	0x000042a0


	//----- nvinfo : EIATTR_CRS_STACK_SIZE
	.align		4
.L_28837:
        /*023c*/ 	.byte	0x04, 0x1e
        /*023e*/ 	.short	(.L_28839 - .L_28838)
.L_28838:
        /*0240*/ 	.word	0x00000000


	//----- nvinfo : EIATTR_CBANK_PARAM_SIZE
	.align		4
.L_28839:
        /*0244*/ 	.byte	0x03, 0x19
        /*0246*/ 	.short	0x008c


	//----- nvinfo : EIATTR_PARAM_CBANK
	.align		4
        /*0248*/ 	.byte	0x04, 0x0a
        /*024a*/ 	.short	(.L_28841 - .L_28840)
	.align		4
.L_28840:
        /*024c*/ 	.word	index@(.nv.constant0._ZN4vllm25paged_attention_v2_kernelIttLi128ELi8ELi128ELNS_18Fp8KVCacheDataTypeE0ELb0ELi512EEEvPfS2_PT_PKS3_PKT0_S9_ifPKiSB_iPKfiiiSD_SD_iiiii)
        /*0250*/ 	.short	0x0380
        /*0252*/ 	.short	0x008c


	//----- nvinfo : EIATTR_SW_WAR
	.align		4
.L_28841:
        /*0254*/ 	.byte	0x04, 0x36
        /*0256*/ 	.short	(.L_28843 - .L_28842)
.L_28842:
        /*0258*/ 	.word	0x00000008
.L_28843:


//--------------------- .nv.info._ZN4vllm25paged_attention_v2_kernelIttLi120ELi8ELi128ELNS_18Fp8KVCacheDataTypeE0ELb0ELi512EEEvPfS2_PT_PKS3_PKT0_S9_ifPKiSB_iPKfiiiSD_SD_iiiii --------------------------
	.section	.nv.info._ZN4vllm25paged_attention_v2_kernelIttLi120ELi8ELi128ELNS_18Fp8KVCacheDataTypeE0ELb0ELi512EEEvPfS2_PT_PKS3_PKT0_S9_ifPKiSB_iPKfiiiSD_SD_iiiii,"",@"SHT_CUDA_INFO"
	.sectionflags	@""
	.align	4


	//----- nvinfo : EIATTR_CUDA_API_VERSION
	.align		4
        /*0000*/ 	.byte	0x04, 0x37
        /*0002*/ 	.short	(.L_28845 - .L_28844)
.L_28844:
        /*0004*/ 	.word	0x00000082


	//----- nvinfo : EIATTR_KPARAM_INFO
	.align		4
.L_28845:
        /*0008*/ 	.byte	0x04, 0x17
        /*000a*/ 	.short	(.L_28847 - .L_28846)
.L_28846:
        /*000c*/ 	.word	0x00000000
        /*0010*/ 	.short	0x0015
        /*0012*/ 	.short	0x0088
        /*0014*/ 	.byte	0x00, 0xf0, 0x11, 0x00


	//----- nvinfo : EIATTR_KPARAM_INFO
	.align		4
.L_28847:
        /*0018*/ 	.byte	0x04, 0x17
        /*001a*/ 	.short	(.L_28849 - .L_28848)
.L_28848:
        /*001c*/ 	.word	0x00000000
        /*0020*/ 	.short	0x0014
        /*0022*/ 	.short	0x0084
        /*0024*/ 	.byte	0x00, 0xf0, 0x11, 0x00


	//----- nvinfo : EIATTR_KPARAM_INFO
	.align		4
.L_28849:
        /*0028*/ 	.byte	0x04, 0x17
        /*002a*/ 	.short	(.L_28851 - .L_28850)
.L_28850:
        /*002c*/ 	.word	0x00000000
        /*0030*/ 	.short	0x0013
        /*0032*/ 	.short	0x0080
        /*0034*/ 	.byte	0x00, 0xf0, 0x11, 0x00


	//----- nvinfo : EIATTR_KPARAM_INFO
	.align		4
.L_28851:
        /*0038*/ 	.byte	0x04, 0x17
        /*003a*/ 	.short	(.L_28853 - .L_28852)
.L_28852:
        /*003c*/ 	.word	0x00000000
        /*0040*/ 	.short	0x0012
        /*0042*/ 	.short	0x007c
        /*0044*/ 	.byte	0x00, 0xf0, 0x11, 0x00


	//----- nvinfo : EIATTR_KPARAM_INFO
	.align		4
.L_28853:
        /*0048*/ 	.byte	0x04, 0x17
        /*004a*/ 	.short	(.L_28855 - .L_28854)
.L_28854:
        /*004c*/ 	.word	0x00000000
        /*0050*/ 	.short	0x0011
        /*0052*/ 	.short	0x0078
        /*0054*/ 	.byte	0x00, 0xf0, 0x11, 0x00


	//----- nvinfo : EIATTR_KPARAM_INFO
	.align		4
.L_28855:
        /*0058*/ 	.byte	0x04, 0x17
        /*005a*/ 	.short	(.L_28857 - .L_28856)
.L_28856:
        /*005c*/ 	.word	0x00000000
        /*0060*/ 	.short	0x0010
        /*0062*/ 	.short	0x0070
        /*0064*/ 	.byte	0x00, 0xf5, 0x21, 0x00


	//----- nvinfo : EIATTR_KPARAM_INFO
	.align		4
.L_28857:
        /*0068*/ 	.byte	0x04, 0x17
        /*006a*/ 	.short	(.L_28859 - .L_28858)
.L_28858:
        /*006c*/ 	.word	0x00000000
        /*0070*/ 	.short	0x000f
        /*0072*/ 	.short	0x0068
        /*0074*/ 	.byte	0x00, 0xf5, 0x21, 0x00


	//----- nvinfo : EIATTR_KPARAM_INFO
	.align		4
.L_28859:
        /*0078*/ 	.byte	0x04, 0x17
        /*007a*/ 	.short	(.L_28861 - .L_28860)
.L_28860:
        /*007c*/ 	.word	0x00000000
        /*0080*/ 	.short	0x000e
        /*0082*/ 	.short	0x0060
        /*0084*/ 	.byte	0x00, 0xf0, 0x11, 0x00


	//----- nvinfo : EIATTR_KPARAM_INFO
	.align		4
.L_28861:
        /*0088*/ 	.byte	0x04, 0x17
        /*008a*/ 	.short	(.L_28863 - .L_28862)
.L_28862:
        /*008c*/ 	.word	0x00000000
        /*0090*/ 	.short	0x000d
        /*0092*/ 	.short	0x005c
        /*0094*/ 	.byte	0x00, 0xf0, 0x11, 0x00


	//----- nvinfo : EIATTR_KPARAM_INFO
	.align		4
.L_28863:
        /*0098*/ 	.byte	0x04, 0x17
        /*009a*/ 	.short	(.L_28865 - .L_28864)
.L_28864:
        /*009c*/ 	.word	0x00000000
        /*00a0*/ 	.short	0x000c
        /*00a2*/ 	.short	0x0058
        /*00a4*/ 	.byte	0x00, 0xf0, 0x11, 0x00


	//----- nvinfo : EIATTR_KPARAM_INFO
	.align		4
.L_28865:
        /*00a8*/ 	.byte	0x04, 0x17
        /*00aa*/ 	.short	(.L_28867 - .L_28866)
.L_28866:
        /*00ac*/ 	.word	0x00000000
        /*00b0*/ 	.short	0x000b
        /*00b2*/ 	.short	0x0050
        /*00b4*/ 	.byte	0x00, 0xf5, 0x21, 0x00


	//----- nvinfo : EIATTR_KPARAM_INFO
	.align		4
.L_28867:
        /*00b8*/ 	.byte	0x04, 0x17
        /*00ba*/ 	.short	(.L_28869 - .L_28868)
.L_28868:
        /*00bc*/ 	.word	0x00000000
        /*00c0*/ 	.short	0x000a
        /*00c2*/ 	.short	0x0048
        /*00c4*/ 	.byte	0x00, 0xf0, 0x11, 0x00


	//----- nvinfo : EIATTR_KPARAM_INFO
	.align		4
.L_28869:
        /*00c8*/ 	.byte	0x04, 0x17
        /*00ca*/ 	.short	(.L_28871 - .L_28870)
.L_28870:
        /*00cc*/ 	.word	0x00000000
        /*00d0*/ 	.short	0x0009
        /*00d2*/ 	.short	0x0040
        /*00d4*/ 	.byte	0x00, 0xf5, 0x21, 0x00


	//----- nvinfo : EIATTR_KPARAM_INFO
	.align		4
.L_28871:
        /*00d8*/ 	.byte	0x04, 0x17
        /*00da*/ 	.short	(.L_28873 - .L_28872)
.L_28872:
        /*00dc*/ 	.word	0x00000000
        /*00e0*/ 	.short	0x0008
        /*00e2*/ 	.short	0x0038
        /*00e4*/ 	.byte	0x00, 0xf5, 0x21, 0x00


	//----- nvinfo : EIATTR_KPARAM_INFO
	.align		4
.L_28873:
        /*00e8*/ 	.byte	0x04, 0x17
        /*00ea*/ 	.short	(.L_28875 - .L_28874)
.L_28874:
        /*00ec*/ 	.word	0x00000000
        /*00f0*/ 	.short	0x0007
        /*00f2*/ 	.short	0x0034
        /*00f4*/ 	.byte	0x00, 0xf0, 0x11, 0x00


	//----- nvinfo : EIATTR_KPARAM_INFO
	.align		4
.L_28875:
        /*00f8*/ 	.byte	0x04, 0x17
        /*00fa*/ 	.short	(.L_28877 - .L_28876)
.L_28876:
        /*00fc*/ 	.word	0x00000000
        /*0100*/ 	.short	0x0006
        /*0102*/ 	.short	0x0030
        /*0104*/ 	.byte	0x00, 0xf0, 0x11, 0x00


	//----- nvinfo : EIATTR_KPARAM_INFO
	.align		4
.L_28877:
        /*0108*/ 	.byte	0x04, 0x17
        /*010a*/ 	.short	(.L_28879 - .L_28878)
.L_28878:
        /*010c*/ 	.word	0x00000000
        /*0110*/ 	.short	0x0005
        /*0112*/ 	.short	0x0028
        /*0114*/ 	.byte	0x00, 0xf5, 0x21, 0x00


	//----- nvinfo : EIATTR_KPARAM_INFO
	.align		4
.L_28879:
        /*0118*/ 	.byte	0x04, 0x17
        /*011a*/ 	.short	(.L_28881 - .L_28880)
.L_28880:
        /*011c*/ 	.word	0x00000000
        /*0120*/ 	.short	0x0004
        /*0122*/ 	.short	0x0020
        /*0124*/ 	.byte	0x00, 0xf5, 0x21, 0x00


	//----- nvinfo : EIATTR_KPARAM_INFO
	.align		4
.L_28881:
        /*0128*/ 	.byte	0x04, 0x17
        /*012a*/ 	.short	(.L_28883 - .L_28882)
.L_28882:
        /*012c*/ 	.word	0x00000000
        /*0130*/ 	.short	0x0003
        /*0132*/ 	.short	0x0018
        /*0134*/ 	.byte	0x00, 0xf5, 0x21, 0x00


	//----- nvinfo : EIATTR_KPARAM_INFO
	.align		4
.L_28883:
        /*0138*/ 	.byte	0x04, 0x17
        /*013a*/ 	.short	(.L_28885 - .L_28884)
.L_28884:
        /*013c*/ 	.word	0x00000000
        /*0140*/ 	.short	0x0002
        /*0142*/ 	.short	0x0010
        /*0144*/ 	.byte	0x00, 0xf5, 0x21, 0x00


	//----- nvinfo : EIATTR_KPARAM_INFO
	.align		4
.L_28885:
        /*0148*/ 	.byte	0x04, 0x17
        /*014a*/ 	.short	(.L_28887 - .L_28886)
.L_28886:
        /*014c*/ 	.word	0x00000000
        /*0150*/ 	.short	0x0001
        /*0152*/ 	.short	0x0008
        /*0154*/ 	.byte	0x00, 0xf5, 0x21, 0x00


	//----- nvinfo : EIATTR_KPARAM_INFO
	.align		4
.L_28887:
        /*0158*/ 	.byte	0x04, 0x17
        /*015a*/ 	.short	(.L_28889 - .L_28888)
.L_28888:
        /*015c*/ 	.word	0x00000000
        /*0160*/ 	.short	0x0000
        /*0162*/ 	.short	0x0000
        /*0164*/ 	.byte	0x00, 0xf5, 0x21, 0x00


	//----- nvinfo : EIATTR_SPARSE_MMA_MASK
	.align		4
.L_28889:
        /*0168*/ 	.byte	0x03, 0x50
        /*016a*/ 	.short	0x0000


	//----- nvinfo : EIATTR_MAXREG_COUNT
	.align		4
        /*016c*/ 	.byte	0x03, 0x1b
        /*016e*/ 	.short	0x00ff


	//----- nvinfo : EIATTR_NUM_BARRIERS
	.align		4
        /*0170*/ 	.byte	0x02, 0x4c
        /*0172*/ 	.byte	0x01
	.zero		1


	//----- nvinfo : EIATTR_MERCURY_ISA_VERSION
	.align		4
        /*0174*/ 	.byte	0x03, 0x5f
        /*0176*/ 	.short	0x0101


	//----- nvinfo : EIATTR_COOP_GROUP_MASK_REGIDS
	.align		4
        /*0178*/ 	.byte	0x04, 0x29
        /*017a*/ 	.short	(.L_28891 - .L_28890)


	//   ....[0]....
.L_28890:
        /*017c*/ 	.word	0xffffffff


	//   ....[1]....
        /*0180*/ 	.word	0xffffffff


	//   ....[2]....
        /*0184*/ 	.word	0xffffffff


	//   ....[3]....
        /*0188*/ 	.word	0xffffffff


	//   ....[4]....
        /*018c*/ 	.word	0xffffffff


	//   ....[5]....
        /*0190*/ 	.word	0xffffffff


	//   ....[6]....
        /*0194*/ 	.word	0xffffffff


	//   ....[7]....
        /*0198*/ 	.word	0xffffffff


	//   ....[8]....
        /*019c*/ 	.word	0xffffffff


	//   ....[9]....
        /*01a0*/ 	.word	0xffffffff


	//   ....[10]....
        /*01a4*/ 	.word	0xffffffff


	//   ....[11]....
        /*01a8*/ 	.word	0xffffffff


	//   ....[12]....
        /*01ac*/ 	.word	0xffffffff


	//   ....[13]....
        /*01b0*/ 	.word	0xffffffff


	//   ....[14]....
        /*01b4*/ 	.word	0xffffffff


	//   ....[15]....
        /*01b8*/ 	.word	0xffffffff


	//   ....[16]....
        /*01bc*/ 	.word	0x0500000d


	//   ....[17]....
        /*01c0*/ 	.word	0x0500000d


	//   ....[18]....
        /*01c4*/ 	.word	0x0500000d


	//   ....[19]....
        /*01c8*/ 	.word	0x0500000d


	//   ....[20]....
        /*01cc*/ 	.word	0x0500000d


	//----- nvinfo : EIATTR_COOP_GROUP_INSTR_OFFSETS
	.align		4
.L_28891:
        /*01d0*/ 	.byte	0x04, 0x28
        /*01d2*/ 	.short	(.L_28893 - .L_28892)


	//   ....[0]....
.L_28892:
        /*01d4*/ 	.word	0x00001160


	//   ....[1]....
        /*01d8*/ 	.word	0x00001180


	//   ....[2]....
        /*01dc*/ 	.word	0x000013b0


	//   ....[3]....
        /*01e0*/ 	.word	0x000013d0


	//   ....[4]....
        /*01e4*/ 	.word	0x000013f0


	//   ....[5]....
        /*01e8*/ 	.word	0x000014f0


	//   ....[6]....
        /*01ec*/ 	.word	0x00001510


	//   ....[7]....
        /*01f0*/ 	.word	0x00001530


	//   ....[8]....
        /*01f4*/ 	.word	0x00002370


	//   ....[9]....
        /*01f8*/ 	.word	0x000023a0


	//   ....[10]....
        /*01fc*/ 	.word	0x000023c0


	//   ....[11]....
        /*0200*/ 	.word	0x000023e0


	//   ....[12]....
        /*0204*/ 	.word	0x00002400


	//   ....[13]....
        /*0208*/ 	.word	0x00002450


	//   ....[14]....
        /*020c*/ 	.word	0x00002470


	//   ....[15]....
        /*0210*/ 	.word	0x00002490


	//   ....[16]....
        /*0214*/ 	.word	0x00004270


	//   ....[17]....
        /*0218*/ 	.word	0x00004310


	//   ....[18]....
        /*021c*/ 	.word	0x000043b0


	//   ....[19]....
        /*0220*/ 	.word	0x00004450


	//   ....[20]....
        /*0224*/ 	.word	0x000044c0


	//----- nvinfo : EIATTR_VRC_CTA_INIT_COUNT
	.align		4
.L_28893:
        /*0228*/ 	.byte	0x02, 0x4a
	.zero		1
	.zero		1


	//----- nvinfo : EIATTR_EXIT_INSTR_OFFSETS
	.align		4
        /*022c*/ 	.byte	0x04, 0x1c
        /*022e*/ 	.short	(.L_28895 - .L_28894)


	//   ....[0]....
.L_28894:
        /*0230*/ 	.word	0x000000d0


	//   ....[1]....
        /*0234*/ 	.word	0x000040c0


	//   ....[2]....
        /*0238*/ 	.word	0x000041e0


	//   ....[3]....
        /*023c*/ 	.word	0x00004210


	//----- nvinfo : EIATTR_CRS_STACK_SIZE
	.align		4
.L_28895:
        /*0240*/ 	.byte	0x04, 0x1e
        /*0242*/ 	.short	(.L_28897 - .L_28896)
.L_28896:
        /*0244*/ 	.word	0x00000000


	//----- nvinfo : EIATTR_CBANK_PARAM_SIZE
	.align		4
.L_28897:
        /*0248*/ 	.byte	0x03, 0x19
        /*024a*/ 	.short	0x008c


	//----- nvinfo : EIATTR_PARAM_CBANK
	.align		4
        /*024c*/ 	.byte	0x04, 0x0a
        /*024e*/ 	.short	(.L_28899 - .L_28898)
	.align		4
.L_28898:
        /*0250*/ 	.word	index@(.nv.constant0._ZN4vllm25paged_attention_v2_kernelIttLi120ELi8ELi128ELNS_18Fp8KVCacheDataTypeE0ELb0ELi512EEEvPfS2_PT_PKS3_PKT0_S9_ifPKiSB_iPKfiiiSD_SD_iiiii)
        /*0254*/ 	.short	0x0380
        /*0256*/ 	.short	0x008c


	//----- nvinfo : EIATTR_SW_WAR
	.align		4
.L_28899:
        /*0258*/ 	.byte	0x04, 0x36
        /*025a*/ 	.short	(.L_28901 - .L_28900)
.L_28900:
        /*025c*/ 	.word	0x00000008
.L_28901:


//--------------------- .nv.info._ZN4vllm25paged_attention_v2_kernelIttLi112ELi8ELi128ELNS_18Fp8KVCacheDataTypeE0ELb0ELi512EEEvPfS2_PT_PKS3_PKT0_S9_ifPKiSB_iPKfiiiSD_SD_iiiii --------------------------
	.section	.nv.info._ZN4vllm25paged_attention_v2_kernelIttLi112ELi8ELi128ELNS_18Fp8KVCacheDataTypeE0ELb0ELi512EEEvPfS2_PT_PKS3_PKT0_S9_ifPKiSB_iPKfiiiSD_SD_iiiii,"",@"SHT_CUDA_INFO"
	.sectionflags	@""
	.align	4


	//----- nvinfo : EIATTR_CUDA_API_VERSION
	.align		4
        /*0000*/ 	.byte	0x04, 0x37
        /*0002*/ 	.short	(.L_28903 - .L_28902)
.L_28902:
        /*0004*/ 	.word	0x00000082


	//----- nvinfo : EIATTR_KPARAM_INFO
	.align		4
.L_28903:
        /*0008*/ 	.byte	0x04, 0x17
        /*000a*/ 	.short	(.L_28905 - .L_28904)
.L_28904:
        /*000c*/ 	.word	0x00000000
        /*0010*/ 	.short	0x0015
        /*0012*/ 	.short	0x0088
        /*0014*/ 	.byte	0x00, 0xf0, 0x11, 0x00


	//----- nvinfo : EIATTR_KPARAM_INFO
	.align		4
.L_28905:
        /*0018*/ 	.byte	0x04, 0x17
        /*001a*/ 	.short	(.L_28907 - .L_28906)
.L_28906:
        /*001c*/ 	.word	0x00000000
        /*0020*/ 	.short	0x0014
        /*0022*/ 	.short	0x0084
        /*0024*/ 	.byte	0x00, 0xf0, 0x11, 0x00


	//----- nvinfo : EIATTR_KPARAM_INFO
	.align		4
.L_28907:
        /*0028*/ 	.byte	0x04, 0x17
        /*002a*/ 	.short	(.L_28909 - .L_28908)
.L_28908:
        /*002c*/ 	.word	0x00000000
        /*0030*/ 	.short	0x0013
        /*0032*/ 	.short	0x0080
        /*0034*/ 	.byte	0x00, 0xf0, 0x11, 0x00


	//----- nvinfo : EIATTR_KPARAM_INFO
	.align		4
.L_28909:
        /*0038*/ 	.byte	0x04, 0x17
        /*003a*/ 	.short	(.L_28911 - .L_28910)
.L_28910:
        /*003c*/ 	.word	0x00000000
        /*0040*/ 	.short	0x0012
        /*0042*/ 	.short	0x007c
        /*0044*/ 	.byte	0x00, 0xf0, 0x11, 0x00


	//----- nvinfo : EIATTR_KPARAM_INFO
	.align		4
.L_28911:
        /*0048*/ 	.byte	0x04, 0x17
        /*004a*/ 	.short	(.L_28913 - .L_28912)
.L_28912:
        /*004c*/ 	.word	0x00000000
        /*0050*/ 	.short	0x0011
        /*0052*/ 	.short	0x0078
        /*0054*/ 	.byte	0x00, 0xf0, 0x11, 0x00


	//----- nvinfo : EIATTR_KPARAM_INFO
	.align		4
.L_28913:
        /*0058*/ 	.byte	0x04, 0x17
        /*005a*/ 	.short	(.L_28915 - .L_28914)
.L_28914:
        /*005c*/ 	.word	0x00000000
        /*0060*/ 	.short	0x0010
        /*0062*/ 	.short	0x0070
        /*0064*/ 	.byte	0x00, 0xf5, 0x21, 0x00


	//----- nvinfo : EIATTR_KPARAM_INFO
	.align		4
.L_28915:
        /*0068*/ 	.byte	0x04, 0x17
        /*006a*/ 	.short	(.L_28917 - .L_28916)
.L_28916:
        /*006c*/ 	.word	0x00000000
        /*0070*/ 	.short	0x000f
        /*0072*/ 	.short	0x0068
        /*0074*/ 	.byte	0x00, 0xf5, 0x21, 0x00


	//----- nvinfo : EIATTR_KPARAM_INFO
	.align		4
.L_28917:
        /*0078*/ 	.byte	0x04, 0x17
        /*007a*/ 	.short	(.L_28919 - .L_28918)
.L_28918:
        /*007c*/ 	.word	0x00000000
        /*0080*/ 	.short	0x000e
        /*0082*/ 	.short	0x0060
        /*0084*/ 	.byte	0x00, 0xf0, 0x11, 0x00


	//----- nvinfo : EIATTR_KPARAM_INFO
	.align		4
.L_28919:
        /*0088*/ 	.byte	0x04, 0x17
        /*008a*/ 	.short	(.L_28921 - .L_28920)
.L_28920:
        /*008c*/ 	.word	0x00000000
        /*0090*/ 	.short	0x000d
        /*0092*/ 	.short	0x005c
        /*0094*/ 	.byte	0x00, 0xf0, 0x11, 0x00


	//----- nvinfo : EIATTR_KPARAM_INFO
	.align		4
.L_28921:
        /*0098*/ 	.byte	0x04, 0x17
        /*009a*/ 	.short	(.L_28923 - .L_28922)
.L_28922:
        /*009c*/ 	.word	0x00000000
        /*00a0*/ 	.short	0x000c
        /*00a2*/ 	.short	0x0058
        /*00a4*/ 	.byte	0x00, 0xf0, 0x11, 0x00


	//----- nvinfo : EIATTR_KPARAM_INFO
	.align		4
.L_28923:
        /*00a8*/ 	.byte	0x04, 0x17
        /*00aa*/ 	.short	(.L_28925 - .L_28924)
.L_28924:
        /*00ac*/ 	.word	0x00000000
        /*00b0*/ 	.short	0x000b
        /*00b2*/ 	.short	0x0050
        /*00b4*/ 	.byte	0x00, 0xf5, 0x21, 0x00


	//----- nvinfo : EIATTR_KPARAM_INFO
	.align		4
.L_28925:
        /*00b8*/ 	.byte	0x04, 0x17
        /*00ba*/ 	.short	(.L_28927 - .L_28926)
.L_28926:
        /*00bc*/ 	.word	0x00000000
        /*00c0*/ 	.short	0x000a
        /*00c2*/ 	.short	0x0048
        /*00c4*/ 	.byte	0x00, 0xf0, 0x11, 0x00


	//----- nvinfo : EIATTR_KPARAM_INFO
	.align		4
.L_28927:
        /*00c8*/ 	.byte	0x04, 0x17
        /*00ca*/ 	.short	(.L_28929 - .L_28928)
.L_28928:
        /*00cc*/ 	.word	0x00000000
        /*00d0*/ 	.short	0x0009
        /*00d2*/ 	.short	0x0040
        /*00d4*/ 	.byte	0x00, 0xf5, 0x21, 0x00


	//----- nvinfo : EIATTR_KPARAM_INFO
	.align		4
.L_28929:
        /*00d8*/ 	.byte	0x04, 0x17
        /*00da*/ 	.short	(.L_28931 - .L_28930)
.L_28930:
        /*00dc*/ 	.word	0x00000000
        /*00e0*/ 	.short	0x0008
        /*00e2*/ 	.short	0x0038
        /*00e4*/ 	.byte	0x00, 0xf5, 0x21, 0x00


	//----- nvinfo : EIATTR_KPARAM_INFO
	.align		4
.L_28931:
        /*00e8*/ 	.byte	0x04, 0x17
        /*00ea*/ 	.short	(.L_28933 - .L_28932)
.L_28932:
        /*00ec*/ 	.word	0x00000000
        /*00f0*/ 	.short	0x0007
        /*00f2*/ 	.short	0x0034
        /*00f4*/ 	.byte	0x00, 0xf0, 0x11, 0x00


	//----- nvinfo : EIATTR_KPARAM_INFO
	.align		4
.L_28933:
        /*00f8*/ 	.byte	0x04, 0x17
        /*00fa*/ 	.short	(.L_28935 - .L_28934)
.L_28934:
        /*00fc*/ 	.word	0x00000000
        /*0100*/ 	.short	0x0006
        /*0102*/ 	.short	0x0030
        /*0104*/ 	.byte	0x00, 0xf0, 0x11, 0x00


	//----- nvinfo : EIATTR_KPARAM_INFO
	.align		4
.L_28935:
        /*0108*/ 	.byte	0x04, 0x17
        /*010a*/ 	.short	(.L_28937 - .L_28936)
.L_28936:
        /*010c*/ 	.word	0x00000000
        /*0110*/ 	.short	0x0005
        /*0112*/ 	.short	0x0028
        /*0114*/ 	.byte	0x00, 0xf5, 0x21, 0x00


	//----- nvinfo : EIATTR_KPARAM_INFO
	.align		4
.L_28937:
        /*0118*/ 	.byte	0x04, 0x17
        /*011a*/ 	.short	(.L_28939 - .L_28938)
.L_28938:
        /*011c*/ 	.word	0x00000000
        /*0120*/ 	.short	0x0004
        /*0122*/ 	.short	0x0020
        /*0124*/ 	.byte	0x00, 0xf5, 0x21, 0x00


	//----- nvinfo : EIATTR_KPARAM_INFO
	.align		4
.L_28939:
        /*0128*/ 	.byte	0x04, 0x17
        /*012a*/ 	.short	(.L_28941 - .L_28940)
.L_28940:
        /*012c*/ 	.word	0x00000000
        /*0130*/ 	.short	0x0003
        /*0132*/ 	.short	0x0018
        /*0134*/ 	.byte	0x00, 0xf5, 0x21, 0x00


	//----- nvinfo : EIATTR_KPARAM_INFO
	.align		4
.L_28941:
        /*0138*/ 	.byte	0x04, 0x17
        /*013a*/ 	.short	(.L_28943 - .L_28942)
.L_28942:
        /*013c*/ 	.word	0x00000000
        /*0140*/ 	.short	0x0002
        /*0142*/ 	.short	0x0010
        /*0144*/ 	.byte	0x00, 0xf5, 0x21, 0x00


	//----- nvinfo : EIATTR_KPARAM_INFO
	.align		4
.L_28943:
        /*0148*/ 	.byte	0x04, 0x17
        /*014a*/ 	.short	(.L_28945 - .L_28944)
.L_28944:
        /*014c*/ 	.word	0x00000000
        /*0150*/ 	.short	0x0001
        /*0152*/ 	.short	0x0008
        /*0154*/ 	.byte	0x00, 0xf5, 0x21, 0x00


	//----- nvinfo : EIATTR_KPARAM_INFO
	.align		4
.L_28945:
        /*0158*/ 	.byte	0x04, 0x17
        /*015a*/ 	.short	(.L_28947 - .L_28946)
.L_28946:
        /*015c*/ 	.word	0x00000000
        /*0160*/ 	.short	0x0000
        /*0162*/ 	.short	0x0000
        /*0164*/ 	.byte	0x00, 0xf5, 0x21, 0x00


	//----- nvinfo : EIATTR_SPARSE_MMA_MASK
	.align		4
.L_28947:
        /*0168*/ 	.byte	0x03, 0x50
        /*016a*/ 	.short	0x0000


	//----- nvinfo : EIATTR_MAXREG_COUNT
	.align		4
        /*016c*/ 	.byte	0x03, 0x1b
        /*016e*/ 	.short	0x00ff


	//----- nvinfo : EIATTR_NUM_BARRIERS
	.align		4
        /*0170*/ 	.byte	0x02, 0x4c
        /*0172*/ 	.byte	0x01
	.zero		1


	//----- nvinfo : EIATTR_MERCURY_ISA_VERSION
	.align		4
        /*0174*/ 	.byte	0x03, 0x5f
        /*0176*/ 	.short	0x0101


	//----- nvinfo : EIATTR_COOP_GROUP_MASK_REGIDS
	.align		4
        /*0178*/ 	.byte	0x04, 0x29
        /*017a*/ 	.short	(.L_28949 - .L_28948)


	//   ....[0]....
.L_28948:
        /*017c*/ 	.word	0xffffffff


	//   ....[1]....
        /*0180*/ 	.word	0xffffffff


	//   ....[2]....
        /*0184*/ 	.word	0xffffffff


	//   ....[3]....
        /*0188*/ 	.word	0xffffffff


	//   ....[4]....
        /*018c*/ 	.word	0xffffffff


	//   ....[5]....
        /*0190*/ 	.word	0xffffffff


	//   ....[6]....
        /*0194*/ 	.word	0xffffffff


	//   ....[7]....
        /*0198*/ 	.word	0xffffffff


	//   ....[8]....
        /*019c*/ 	.word	0xffffffff


	//   ....[9]....
        /*01a0*/ 	.word	0xffffffff


	//   ....[10]....
        /*01a4*/ 	.word	0xffffffff


	//   ....[11]....
        /*01a8*/ 	.word	0xffffffff


	//   ....[12]....
        /*01ac*/ 	.word	0xffffffff


	//   ....[13]....
        /*01b0*/ 	.word	0xffffffff


	//   ....[14]....
        /*01b4*/ 	.word	0xffffffff


	//   ....[15]....
        /*01b8*/ 	.word	0xffffffff


	//   ....[16]....
        /*01bc*/ 	.word	0x0500000c


	//   ....[17]....
        /*01c0*/ 	.word	0x0500000c


	//   ....[18]....
        /*01c4*/ 	.word	0x0500000c


	//   ....[19]....
        /*01c8*/ 	.word	0x0500000c


	//   ....[20]....
        /*01cc*/ 	.word	0x0500000c


	//----- nvinfo : EIATTR_COOP_GROUP_INSTR_OFFSETS
	.align		4
.L_28949:
        /*01d0*/ 	.byte	0x04, 0x28
        /*01d2*/ 	.short	(.L_28951 - .L_28950)


	//   ....[0]....
.L_28950:
        /*01d4*/ 	.word	0x00001040


	//   ....[1]....
        /*01d8*/ 	.word	0x00001060


	//   ....[2]....
        /*01dc*/ 	.word	0x00001290


	//   ....[3]....
        /*01e0*/ 	.word	0x000012b0


	//   ....[4]....
        /*01e4*/ 	.word	0x000012d0


	//   ....[5]....
        /*01e8*/ 	.word	0x000013c0


	//   ....[6]....
        /*01ec*/ 	.word	0x000013f0


	//   ....[7]....
        /*01f0*/ 	.word	0x00001420


	//   ....[8]....
        /*01f4*/ 	.word	0x00002260


	//   ....[9]....
        /*01f8*/ 	.word	0x00002290


	//   ....[10]....
        /*01fc*/ 	.word	0x000022b0


	//   ....[11]....
        /*0200*/ 	.word	0x000022d0


	//   ....[12]....
        /*0204*/ 	.word	0x000022f0


	//   ....[13]....
        /*0208*/ 	.word	0x00002340


	//   ....[14]....
        /*020c*/ 	.word	0x00002360


	//   ....[15]....
        /*0210*/ 	.word	0x00002380


	//   ....[16]....
        /*0214*/ 	.word	0x00004150


	//   ....[17]....
        /*0218*/ 	.word	0x000041f0


	//   ....[18]....
        /*021c*/ 	.word	0x00004290


	//   ....[19]....
        /*0220*/ 	.word	0x00004320


	//   ....[20]....
        /*0224*/ 	.word	0x00004390


	//----- nvinfo : EIATTR_VRC_CTA_INIT_COUNT
	.align		4
.L_28951:
        /*0228*/ 	.byte	0x02, 0x4a
	.zero		1
	.zero		1


	//----- nvinfo : EIATTR_EXIT_INSTR_OFFSETS
	.align		4
        /*022c*/ 	.byte	0x04, 0x1c
        /*022e*/ 	.short	(.L_28953 - .L_28952)


	//   ....[0]....
.L_28952:
        /*0230*/ 	.word	0x000000d0


	//   ....[1]....
        /*0234*/ 	.word	0x00003f90


	//   ....[2]....
        /*0238*/ 	.word	0x000040b0


	//   ....[3]....
        /*023c*/ 	.word	0x000040e0


	//----- nvinfo : EIATTR_CRS_STACK_SIZE
	.align		4
.L_28953:
        /*0240*/ 	.byte	0x04, 0x1e
        /*0242*/ 	.short	(.L_28955 - .L_28954)
.L_28954:
        /*0244*/ 	.word	0x00000000


	//----- nvinfo : EIATTR_CBANK_PARAM_SIZE
	.align		4
.L_28955:
        /*0248*/ 	.byte	0x03, 0x19
        /*024a*/ 	.short	0x008c


	//----- nvinfo : EIATTR_PARAM_CBANK
	.align		4
        /*024c*/ 	.byte	0x04, 0x0a
        /*024e*/ 	.short	(.L_28957 - .L_28956)
	.align		4
.L_28956:
        /*0250*/ 	.word	index@(.nv.constant0._ZN4vllm25paged_attention_v2_kernelIttLi112ELi8ELi128ELNS_18Fp8KVCacheDataTypeE0ELb0ELi512EEEvPfS2_PT_PKS3_PKT0_S9_ifPKiSB_iPKfiiiSD_SD_iiiii)
        /*0254*/ 	.short	0x0380
        /*0256*/ 	.short	0x008c


	//----- nvinfo : EIATTR_SW_WAR
	.align		4
.L_28957:
        /*0258*/ 	.byte	0x04, 0x36
        /*025a*/ 	.short	(.L_28959 - .L_28958)
.L_28958:
        /*025c*/ 	.word	0x00000008
.L_28959:


//--------------------- .nv.info._ZN4vllm25paged_attention_v2_kernelIttLi96ELi8ELi128ELNS_18Fp8KVCacheDataTypeE0ELb0ELi512EEEvPfS2_PT_PKS3_PKT0_S9_ifPKiSB_iPKfiiiSD_SD_iiiii --------------------------
	.section	.nv.info._ZN4vllm25paged_attention_v2_kernelIttLi96ELi8ELi128ELNS_18Fp8KVCacheDataTypeE0ELb0ELi512EEEvPfS2_PT_PKS3_PKT0_S9_ifPKiSB_iPKfiiiSD_SD_iiiii,"",@"SHT_CUDA_INFO"
	.sectionflags	@""
	.align	4


	//----- nvinfo : EIATTR_CUDA_API_VERSION
	.align		4
        /*0000*/ 	.byte	0x04, 0x37
        /*0002*/ 	.short	(.L_28961 - .L_28960)
.L_28960:
        /*0004*/ 	.word	0x00000082


	//----- nvinfo : EIATTR_KPARAM_INFO
	.align		4
.L_28961:
        /*0008*/ 	.byte	0x04, 0x17
        /*000a*/ 	.short	(.L_28963 - .L_28962)
.L_28962:
        /*000c*/ 	.word	0x00000000
        /*0010*/ 	.short	0x0015
        /*0012*/ 	.short	0x0088
        /*0014*/ 	.byte	0x00, 0xf0, 0x11, 0x00


	//----- nvinfo : EIATTR_KPARAM_INFO
	.align		4
.L_28963:
        /*0018*/ 	.byte	0x04, 0x17
        /*001a*/ 	.short	(.L_28965 - .L_28964)
.L_28964:
        /*001c*/ 	.word	0x00000000
        /*0020*/ 	.short	0x0014
        /*0022*/ 	.short	0x0084
        /*0024*/ 	.byte	0x00, 0xf0, 0x11, 0x00


	//----- nvinfo : EIATTR_KPARAM_INFO
	.align		4
.L_28965:
        /*0028*/ 	.byte	0x04, 0x17
        /*002a*/ 	.short	(.L_28967 - .L_28966)
.L_28966:
        /*002c*/ 	.word	0x00000000
        /*0030*/ 	.short	0x0013
        /*0032*/ 	.short	0x0080
        /*0034*/ 	.byte	0x00, 0xf0, 0x11, 0x00


	//----- nvinfo : EIATTR_KPARAM_INFO
	.align		4
.L_28967:
        /*0038*/ 	.byte	0x04, 0x17
        /*003a*/ 	.short	(.L_28969 - .L_28968)
.L_28968:
        /*003c*/ 	.word	0x00000000
        /*0040*/ 	.short	0x0012
        /*0042*/ 	.short	0x007c
        /*0044*/ 	.byte	0x00, 0xf0, 0x11, 0x00


	//----- nvinfo : EIATTR_KPARAM_INFO
	.align		4
.L_28969:
        /*0048*/ 	.byte	0x04, 0x17
        /*004a*/ 	.short	(.L_28971 - .L_28970)
.L_28970:
        /*004c*/ 	.word	0x00000000
        /*0050*/ 	.short	0x0011
        /*0052*/ 	.short	0x0078
        /*0054*/ 	.byte	0x00, 0xf0, 0x11, 0x00


	//----- nvinfo : EIATTR_KPARAM_INFO
	.align		4
.L_28971:
        /*0058*/ 	.byte	0x04, 0x17
        /*005a*/ 	.short	(.L_28973 - .L_28972)
.L_28972:
        /*005c*/ 	.word	0x00000000
        /*0060*/ 	.short	0x0010
        /*0062*/ 	.short	0x0070
        /*0064*/ 	.byte	0x00, 0xf5, 0x21, 0x00


	//----- nvinfo : EIATTR_KPARAM_INFO
	.align		4
.L_28973:
        /*0068*/ 	.byte	0x04, 0x17
        /*006a*/ 	.short	(.L_28975 - .L_28974)
.L_28974:
        /*006c*/ 	.word	0x00000000
        /*0070*/ 	.short	0x000f
        /*0072*/ 	.short	0x0068
        /*0074*/ 	.byte	0x00, 0xf5, 0x21, 0x00


	//----- nvinfo : EIATTR_KPARAM_INFO
	.align		4
.L_28975:
        /*0078*/ 	.byte	0x04, 0x17
        /*007a*/ 	.short	(.L_28977 - .L_28976)
.L_28976:
        /*007c*/ 	.word	0x00000000
        /*0080*/ 	.short	0x000e
        /*0082*/ 	.short	0x0060
        /*0084*/ 	.byte	0x00, 0xf0, 0x11, 0x00


	//----- nvinfo : EIATTR_KPARAM_INFO
	.align		4
.L_28977:
        /*0088*/ 	.byte	0x04, 0x17
        /*008a*/ 	.short	(.L_28979 - .L_28978)
.L_28978:
        /*008c*/ 	.word	0x00000000
        /*0090*/ 	.short	0x000d
        /*0092*/ 	.short	0x005c
        /*0094*/ 	.byte	0x00, 0xf0, 0x11, 0x00


	//----- nvinfo : EIATTR_KPARAM_INFO
	.align		4
.L_28979:
        /*0098*/ 	.byte	0x04, 0x17
        /*009a*/ 	.short	(.L_28981 - .L_28980)
.L_28980:
        /*009c*/ 	.word	0x00000000
        /*00a0*/ 	.short	0x000c
        /*00a2*/ 	.short	0x0058
        /*00a4*/ 	.byte	0x00, 0xf0, 0x11, 0x00


	//----- nvinfo : EIATTR_KPARAM_INFO
	.align		4
.L_28981:
        /*00a8*/ 	.byte	0x04, 0x17
        /*00aa*/ 	.short	(.L_28983 - .L_28982)
.L_28982:
        /*00ac*/ 	.word	0x00000000
        /*00b0*/ 	.short	0x000b
        /*00b2*/ 	.short	0x0050
        /*00b4*/ 	.byte	0x00, 0xf5, 0x21, 0x00


	//----- nvinfo : EIATTR_KPARAM_INFO
	.align		4
.L_28983:
        /*00b8*/ 	.byte	0x04, 0x17
        /*00ba*/ 	.short	(.L_28985 - .L_28984)
.L_28984:
        /*00bc*/ 	.word	0x00000000
        /*00c0*/ 	.short	0x000a
        /*00c2*/ 	.short	0x0048
        /*00c4*/ 	.byte	0x00, 0xf0, 0x11, 0x00


	//----- nvinfo : EIATTR_KPARAM_INFO
	.align		4
.L_28985:
        /*00c8*/ 	.byte	0x04, 0x17
        /*00ca*/ 	.short	(.L_28987 - .L_28986)
.L_28986:
        /*00cc*/ 	.word	0x00000000
        /*00d0*/ 	.short	0x0009
        /*00d2*/ 	.short	0x0040
        /*00d4*/ 	.byte	0x00, 0xf5, 0x21, 0x00


	//----- nvinfo : EIATTR_KPARAM_INFO
	.align		4
.L_28987:
        /*00d8*/ 	.byte	0x04, 0x17
        /*00da*/ 	.short	(.L_28989 - .L_28988)
.L_28988:
        /*00dc*/ 	.word	0x00000000
        /*00e0*/ 	.short	0x0008
        /*00e2*/ 	.short	0x0038
        /*00e4*/ 	.byte	0x00, 0xf5, 0x21, 0x00


	//----- nvinfo : EIATTR_KPARAM_INFO
	.align		4
.L_28989:
        /*00e8*/ 	.byte	0x04, 0x17
        /*00ea*/ 	.short	(.L_28991 - .L_28990)
.L_28990:
        /*00ec*/ 	.word	0x00000000
        /*00f0*/ 	.short	0x0007
        /*00f2*/ 	.short	0x0034
        /*00f4*/ 	.byte	0x00, 0xf0, 0x11, 0x00


	//----- nvinfo : EIATTR_KPARAM_INFO
	.align		4
.L_28991:
        /*00f8*/ 	.byte	0x04, 0x17
        /*00fa*/ 	.short	(.L_28993 - .L_28992)
.L_28992:
        /*00fc*/ 	.word	0x00000000
        /*0100*/ 	.short	0x0006
        /*0102*/ 	.short	0x0030
        /*0104*/ 	.byte	0x00, 0xf0, 0x11, 0x00


	//----- nvinfo : EIATTR_KPARAM_INFO
	.align		4
.L_28993:
        /*0108*/ 	.byte	0x04, 0x17
        /*010a*/ 	.short	(.L_28995 - .L_28994)
.L_28994:
        /*010c*/ 	.word	0x00000000
        /*0110*/ 	.short	0x0005
        /*0112*/ 	.short	0x0028
        /*0114*/ 	.byte	0x00, 0xf5, 0x21, 0x00


	//----- nvinfo : EIATTR_KPARAM_INFO
	.align		4
.L_28995:
        /*0118*/ 	.byte	0x04, 0x17
        /*011a*/ 	.short	(.L_28997 - .L_28996)
.L_28996:
        /*011c*/ 	.word	0x00000000
        /*0120*/ 	.short	0x0004
        /*0122*/ 	.short	0x0020
        /*0124*/ 	.byte	0x00, 0xf5, 0x21, 0x00


	//----- nvinfo : EIATTR_KPARAM_INFO
	.align		4
.L_28997:
        /*0128*/ 	.byte	0x04, 0x17
        /*012a*/ 	.short	(.L_28999 - .L_28998)
.L_28998:
        /*012c*/ 	.word	0x00000000
        /*0130*/ 	.short	0x0003
        /*0132*/ 	.short	0x0018
        /*0134*/ 	.byte	0x00, 0xf5, 0x21, 0x00


	//----- nvinfo : EIATTR_KPARAM_INFO
	.align		4
.L_28999:
        /*0138*/ 	.byte	0x04, 0x17
        /*013a*/ 	.short	(.L_29001 - .L_29000)
.L_29000:
        /*013c*/ 	.word	0x00000000
        /*0140*/ 	.short	0x0002
        /*0142*/ 	.short	0x0010
        /*0144*/ 	.byte	0x00, 0xf5, 0x21, 0x00


	//----- nvinfo : EIATTR_KPARAM_INFO
	.align		4
.L_29001:
        /*0148*/ 	.byte	0x04, 0x17
        /*014a*/ 	.short	(.L_29003 - .L_29002)
.L_29002:
        /*014c*/ 	.word	0x00000000
        /*0150*/ 	.short	0x0001
        /*0152*/ 	.short	0x0008
        /*0154*/ 	.byte	0x00, 0xf5, 0x21, 0x00


	//----- nvinfo : EIATTR_KPARAM_INFO
	.align		4
.L_29003:
        /*0158*/ 	.byte	0x04, 0x17
        /*015a*/ 	.short	(.L_29005 - .L_29004)
.L_29004:
        /*015c*/ 	.word	0x00000000
        /*0160*/ 	.short	0x0000
        /*0162*/ 	.short	0x0000
        /*0164*/ 	.byte	0x00, 0xf5, 0x21, 0x00


	//----- nvinfo : EIATTR_SPARSE_MMA_MASK
	.align		4
.L_29005:
        /*0168*/ 	.byte	0x03, 0x50
        /*016a*/ 	.short	0x0000


	//----- nvinfo : EIATTR_MAXREG_COUNT
	.align		4
        /*016c*/ 	.byte	0x03, 0x1b
        /*016e*/ 	.short	0x00ff


	//----- nvinfo : EIATTR_NUM_BARRIERS
	.align		4
        /*0170*/ 	.byte	0x02, 0x4c
        /*0172*/ 	.byte	0x01
	.zero		1


	//----- nvinfo : EIATTR_MERCURY_ISA_VERSION
	.align		4
        /*0174*/ 	.byte	0x03, 0x5f
        /*0176*/ 	.short	0x0101


	//----- nvinfo : EIATTR_COOP_GROUP_MASK_REGIDS
	.align		4
        /*0178*/ 	.byte	0x04, 0x29
        /*017a*/ 	.short	(.L_29007 - .L_29006)


	//   ....[0]....
.L_29006:
        /*017c*/ 	.word	0xffffffff


	//   ....[1]....
        /*0180*/ 	.word	0xffffffff


	//   ....[2]....
        /*0184*/ 	.word	0xffffffff


	//   ....[3]....
        /*0188*/ 	.word	0xffffffff


	//   ....[4]....
        /*018c*/ 	.word	0xffffffff


	//   ....[5]....
        /*0190*/ 	.word	0xffffffff


	//   ....[6]....
        /*0194*/ 	.word	0xffffffff


	//   ....[7]....
        /*0198*/ 	.word	0xffffffff


	//   ....[8]....
        /*019c*/ 	.word	0xffffffff


	//   ....[9]....
        /*01a0*/ 	.word	0xffffffff


	//   ....[10]....
        /*01a4*/ 	.word	0xffffffff


	//   ....[11]....
        /*01a8*/ 	.word	0xffffffff


	//   ....[12]....
        /*01ac*/ 	.word	0xffffffff


	//   ....[13]....
        /*01b0*/ 	.word	0xffffffff


	//   ....[14]....
        /*01b4*/ 	.word	0xffffffff


	//   ....[15]....
        /*01b8*/ 	.word	0xffffffff


	//   ....[16]....
        /*01bc*/ 	.word	0x0500000a


	//   ....[17]....
        /*01c0*/ 	.word	0x0500000a


	//   ....[18]....
        /*01c4*/ 	.word	0x0500000a


	//   ....[19]....
        /*01c8*/ 	.word	0x0500000a


	//   ....[20]....
        /*01cc*/ 	.word	0x0500000a


	//----- nvinfo : EIATTR_COOP_GROUP_INSTR_OFFSETS
	.align		4
.L_29007:
        /*01d0*/ 	.byte	0x04, 0x28
        /*01d2*/ 	.short	(.L_29009 - .L_29008)


	//   ....[0]....
.L_29008:
        /*01d4*/ 	.word	0x00000f40


	//   ....[1]....
        /*01d8*/ 	.word	0x00000f60


	//   ....[2]....
        /*01dc*/ 	.word	0x000011b0


	//   ....[3]....
        /*01e0*/ 	.word	0x000011d0


	//   ....[4]....
        /*01e4*/ 	.word	0x000011f0


	//   ....[5]....
        /*01e8*/ 	.word	0x000012f0


	//   ....[6]....
        /*01ec*/ 	.word	0x00001310


	//   ....[7]....
        /*01f0*/ 	.word	0x00001330


	//   ....[8]....
        /*01f4*/ 	.word	0x00002170


	//   ....[9]....
        /*01f8*/ 	.word	0x000021a0


	//   ....[10]....
        /*01fc*/ 	.word	0x000021c0


	//   ....[11]....
        /*0200*/ 	.word	0x000021e0


	//   ....[12]....
        /*0204*/ 	.word	0x00002200


	//   ....[13]....
        /*0208*/ 	.word	0x00002250


	//   ....[14]....
        /*020c*/ 	.word	0x00002270


	//   ....[15]....
        /*0210*/ 	.word	0x00002290


	//   ....[16]....
        /*0214*/ 	.word	0x00003c10


	//   ....[17]....
        /*0218*/ 	.word	0x00003cb0


	//   ....[18]....
        /*021c*/ 	.word	0x00003d50


	//   ....[19]....
        /*0220*/ 	.word	0x00003de0


	//   ....[20]....
        /*0224*/ 	.word	0x00003e50


	//----- nvinfo : EIATTR_VRC_CTA_INIT_COUNT
	.align		4
.L_29009:
        /*0228*/ 	.byte	0x02, 0x4a
	.zero		1
	.zero		1


	//----- nvinfo : EIATTR_EXIT_INSTR_OFFSETS
	.align		4
        /*022c*/ 	.byte	0x04, 0x1c
        /*022e*/ 	.short	(.L_29011 - .L_29010)


	//   ....[0]....
.L_29010:
        /*0230*/ 	.word	0x000000d0


	//   ....[1]....
        /*0234*/ 	.word	0x00003a40


	//   ....[2]....
        /*0238*/ 	.word	0x00003ba0


	//----- nvinfo : EIATTR_CRS_STACK_SIZE
	.align		4
.L_29011:
        /*023c*/ 	.byte	0x04, 0x1e
        /*023e*/ 	.short	(.L_29013 - .L_29012)
.L_29012:
        /*0240*/ 	.word	0x00000000


	//----- nvinfo : EIATTR_CBANK_PARAM_SIZE
	.align		4
.L_29013:
        /*0244*/ 	.byte	0x03, 0x19
        /*0246*/ 	.short	0x008c


	//----- nvinfo : EIATTR_PARAM_CBANK
	.align		4
        /*0248*/ 	.byte	0x04, 0x0a
        /*024a*/ 	.short	(.L_29015 - .L_29014)
	.align		4
.L_29014:
        /*024c*/ 	.word	index@(.nv.constant0._ZN4vllm25paged_attention_v2_kernelIttLi96ELi8ELi128ELNS_18Fp8KVCacheDataTypeE0ELb0ELi512EEEvPfS2_PT_PKS3_PKT0_S9_ifPKiSB_iPKfiiiSD_SD_iiiii)
        /*0250*/ 	.short	0x0380
        /*0252*/ 	.short	0x008c


	//----- nvinfo : EIATTR_SW_WAR
	.align		4
.L_29015:
        /*0254*/ 	.byte	0x04, 0x36
        /*0256*/ 	.short	(.L_29017 - .L_29016)
.L_29016:
        /*0258*/ 	.word	0x00000008
.L_29017:


//--------------------- .nv.info._ZN4vllm25paged_attention_v2_kernelIttLi80ELi8ELi128ELNS_18Fp8KVCacheDataTypeE0ELb0ELi512EEEvPfS2_PT_PKS3_PKT0_S9_ifPKiSB_iPKfiiiSD_SD_iiiii --------------------------
	.section	.nv.info._ZN4vllm25paged_attention_v2_kernelIttLi80ELi8ELi128ELNS_18Fp8KVCacheDataTypeE0ELb0ELi512EEEvPfS2_PT_PKS3_PKT0_S9_ifPKiSB_iPKfiiiSD_SD_iiiii,"",@"SHT_CUDA_INFO"
	.sectionflags	@""
	.align	4


	//----- nvinfo : EIATTR_CUDA_API_VERSION
	.align		4
        /*0000*/ 	.byte	0x04, 0x37
        /*0002*/ 	.short	(.L_29019 - .L_29018)
.L_29018:
        /*0004*/ 	.word	0x00000082


	//----- nvinfo : EIATTR_KPARAM_INFO
	.align		4
.L_29019:
        /*0008*/ 	.byte	0x04, 0x17
        /*000a*/ 	.short	(.L_29021 - .L_29020)
.L_29020:
        /*000c*/ 	.word	0x00000000
        /*0010*/ 	.short	0x0015
        /*0012*/ 	.short	0x0088
        /*0014*/ 	.byte	0x00, 0xf0, 0x11, 0x00


	//----- nvinfo : EIATTR_KPARAM_INFO
	.align		4
.L_29021:
        /*0018*/ 	.byte	0x04, 0x17
        /*001a*/ 	.short	(.L_29023 - .L_29022)
.L_29022:
        /*001c*/ 	.word	0x00000000
        /*0020*/ 	.short	0x0014
        /*0022*/ 	.short	0x0084
        /*0024*/ 	.byte	0x00, 0xf0, 0x11, 0x00


	//----- nvinfo : EIATTR_KPARAM_INFO
	.align		4
.L_29023:
        /*0028*/ 	.byte	0x04, 0x17
        /*002a*/ 	.short	(.L_29025 - .L_29024)
.L_29024:
        /*002c*/ 	.word	0x00000000
        /*0030*/ 	.short	0x0013
        /*0032*/ 	.short	0x0080
        /*0034*/ 	.byte	0x00, 0xf0, 0x11, 0x00


	//----- nvinfo : EIATTR_KPARAM_INFO
	.align		4
.L_29025:
        /*0038*/ 	.byte	0x04, 0x17
        /*003a*/ 	.short	(.L_29027 - .L_29026)
.L_29026:
        /*003c*/ 	.word	0x00000000
        /*0040*/ 	.short	0x0012
        /*0042*/ 	.short	0x007c
        /*0044*/ 	.byte	0x00, 0xf0, 0x11, 0x00


	//----- nvinfo : EIATTR_KPARAM_INFO
	.align		4
.L_29027:
        /*0048*/ 	.byte	0x04, 0x17
        /*004a*/ 	.short	(.L_29029 - .L_29028)
.L_29028:
        /*004c*/ 	.word	0x00000000
        /*0050*/ 	.short	0x0011
        /*0052*/ 	.short	0x0078
        /*0054*/ 	.byte	0x00, 0xf0, 0x11, 0x00


	//----- nvinfo : EIATTR_KPARAM_INFO
	.align		4
.L_29029:
        /*0058*/ 	.byte	0x04, 0x17
        /*005a*/ 	.short	(.L_29031 - .L_29030)
.L_29030:
        /*005c*/ 	.word	0x00000000
        /*0060*/ 	.short	0x0010
        /*0062*/ 	.short	0x0070
        /*0064*/ 	.byte	0x00, 0xf5, 0x21, 0x00


	//----- nvinfo : EIATTR_KPARAM_INFO
	.align		4
.L_29031:
        /*0068*/ 	.byte	0x04, 0x17
        /*006a*/ 	.short	(.L_29033 - .L_29032)
.L_29032:
        /*006c*/ 	.word	0x00000000
        /*0070*/ 	.short	0x000f
        /*0072*/ 	.short	0x0068
        /*0074*/ 	.byte	0x00, 0xf5, 0x21, 0x00


	//----- nvinfo : EIATTR_KPARAM_INFO
	.align		4
.L_29033:
        /*0078*/ 	.byte	0x04, 0x17
        /*007a*/ 	.short	(.L_29035 - .L_29034)
.L_29034:
        /*007c*/ 	.word	0x00000000
        /*0080*/ 	.short	0x000e
        /*0082*/ 	.short	0x0060
        /*0084*/ 	.byte	0x00, 0xf0, 0x11, 0x00


	//----- nvinfo : EIATTR_KPARAM_INFO
	.align		4
.L_29035:
        /*0088*/ 	.byte	0x04, 0x17
        /*008a*/ 	.short	(.L_29037 - .L_29036)
.L_29036:
        /*008c*/ 	.word	0x00000000
        /*0090*/ 	.short	0x000d
        /*0092*/ 	.short	0x005c
        /*0094*/ 	.byte	0x00, 0xf0, 0x11, 0x00


	//----- nvinfo : EIATTR_KPARAM_INFO
	.align		4
.L_29037:
        /*0098*/ 	.byte	0x04, 0x17
        /*009a*/ 	.short	(.L_29039 - .L_29038)
.L_29038:
        /*009c*/ 	.word	0x00000000
        /*00a0*/ 	.short	0x000c
        /*00a2*/ 	.short	0x0058
        /*00a4*/ 	.byte	0x00, 0xf0, 0x11, 0x00


	//----- nvinfo : EIATTR_KPARAM_INFO
	.align		4
.L_29039:
        /*00a8*/ 	.byte	0x04, 0x17
        /*00aa*/ 	.short	(.L_29041 - .L_29040)
.L_29040:
        /*00ac*/ 	.word	0x00000000
        /*00b0*/ 	.short	0x000b
        /*00b2*/ 	.short	0x0050
        /*00b4*/ 	.byte	0x00, 0xf5, 0x21, 0x00


	//----- nvinfo : EIATTR_KPARAM_INFO
	.align		4
.L_29041:
        /*00b8*/ 	.byte	0x04, 0x17
        /*00ba*/ 	.short	(.L_29043 - .L_29042)
.L_29042:
        /*00bc*/ 	.word	0x00000000
        /*00c0*/ 	.short	0x000a
        /*00c2*/ 	.short	0x0048
        /*00c4*/ 	.byte	0x00, 0xf0, 0x11, 0x00


	//----- nvinfo : EIATTR_KPARAM_INFO
	.align		4
.L_29043:
        /*00c8*/ 	.byte	0x04, 0x17
        /*00ca*/ 	.short	(.L_29045 - .L_29044)
.L_29044:
        /*00cc*/ 	.word	0x00000000
        /*00d0*/ 	.short	0x0009
        /*00d2*/ 	.short	0x0040
        /*00d4*/ 	.byte	0x00, 0xf5, 0x21, 0x00


	//----- nvinfo : EIATTR_KPARAM_INFO
	.align		4
.L_29045:
        /*00d8*/ 	.byte	0x04, 0x17
        /*00da*/ 	.short	(.L_29047 - .L_29046)
.L_29046:
        /*00dc*/ 	.word	0x00000000
        /*00e0*/ 	.short	0x0008
        /*00e2*/ 	.short	0x0038
        /*00e4*/ 	.byte	0x00, 0xf5, 0x21, 0x00


	//----- nvinfo : EIATTR_KPARAM_INFO
	.align		4
.L_29047:
        /*00e8*/ 	.byte	0x04, 0x17
        /*00ea*/ 	.short	(.L_29049 - .L_29048)
.L_29048:
        /*00ec*/ 	.word	0x00000000
        /*00f0*/ 	.short	0x0007
        /*00f2*/ 	.short	0x0034
        /*00f4*/ 	.byte	0x00, 0xf0, 0x11, 0x00


	//----- nvinfo : EIATTR_KPARAM_INFO
	.align		4
.L_29049:
        /*00f8*/ 	.byte	0x04, 0x17
        /*00fa*/ 	.short	(.L_29051 - .L_29050)
.L_29050:
        /*00fc*/ 	.word	0x00000000
        /*0100*/ 	.short	0x0006
        /*0102*/ 	.short	0x0030
        /*0104*/ 	.byte	0x00, 0xf0, 0x11, 0x00


	//----- nvinfo : EIATTR_KPARAM_INFO
	.align		4
.L_29051:
        /*0108*/ 	.byte	0x04, 0x17
        /*010a*/ 	.short	(.L_29053 - .L_29052)
.L_29052:
        /*010c*/ 	.word	0x00000000
        /*0110*/ 	.short	0x0005
        /*0112*/ 	.short	0x0028
        /*0114*/ 	.byte	0x00, 0xf5, 0x21, 0x00


	//----- nvinfo : EIATTR_KPARAM_INFO
	.align		4
.L_29053:
        /*0118*/ 	.byte	0x04, 0x17
        /*011a*/ 	.short	(.L_29055 - .L_29054)
.L_29054:
        /*011c*/ 	.word	0x00000000
        /*0120*/ 	.short	0x0004
        /*0122*/ 	.short	0x0020
        /*0124*/ 	.byte	0x00, 0xf5, 0x21, 0x00


	//----- nvinfo : EIATTR_KPARAM_INFO
	.align		4
.L_29055:
        /*0128*/ 	.byte	0x04, 0x17
        /*012a*/ 	.short	(.L_29057 - .L_29056)
.L_29056:
        /*012c*/ 	.word	0x00000000
        /*0130*/ 	.short	0x0003
        /*0132*/ 	.short	0x0018
        /*0134*/ 	.byte	0x00, 0xf5, 0x21, 0x00


	//----- nvinfo : EIATTR_KPARAM_INFO
	.align		4
.L_29057:
        /*0138*/ 	.byte	0x04, 0x17
        /*013a*/ 	.short	(.L_29059 - .L_29058)
.L_29058:
        /*013c*/ 	.word	0x00000000
        /*0140*/ 	.short	0x0002
        /*0142*/ 	.short	0x0010
        /*0144*/ 	.byte	0x00, 0xf5, 0x21, 0x00


	//----- nvinfo : EIATTR_KPARAM_INFO
	.align		4
.L_29059:
        /*0148*/ 	.byte	0x04, 0x17
        /*014a*/ 	.short	(.L_29061 - .L_29060)
.L_29060:
        /*014c*/ 	.word	0x00000000
        /*0150*/ 	.short	0x0001
        /*0152*/ 	.short	0x0008
        /*0154*/ 	.byte	0x00, 0xf5, 0x21, 0x00


	//----- nvinfo : EIATTR_KPARAM_INFO
	.align		4
.L_29061:
        /*0158*/ 	.byte	0x04, 0x17
        /*015a*/ 	.short	(.L_29063 - .L_29062)
.L_29062:
        /*015c*/ 	.word	0x00000000
        /*0160*/ 	.short	0x0000
        /*0162*/ 	.short	0x0000
        /*0164*/ 	.byte	0x00, 0xf5, 0x21, 0x00


	//----- nvinfo : EIATTR_SPARSE_MMA_MASK
	.align		4
.L_29063:
        /*0168*/ 	.byte	0x03, 0x50
        /*016a*/ 	.short	0x0000


	//----- nvinfo : EIATTR_MAXREG_COUNT
	.align		4
        /*016c*/ 	.byte	0x03, 0x1b
        /*016e*/ 	.short	0x00ff


	//----- nvinfo : EIATTR_NUM_BARRIERS
	.align		4
        /*0170*/ 	.byte	0x02, 0x4c
        /*0172*/ 	.byte	0x01
	.zero		1


	//----- nvinfo : EIATTR_MERCURY_ISA_VERSION
	.align		4
        /*0174*/ 	.byte	0x03, 0x5f
        /*0176*/ 	.short	0x0101


	//----- nvinfo : EIATTR_COOP_GROUP_MASK_REGIDS
	.align		4
        /*0178*/ 	.byte	0x04, 0x29
        /*017a*/ 	.short	(.L_29065 - .L_29064)


	//   ....[0]....
.L_29064:
        /*017c*/ 	.word	0xffffffff


	//   ....[1]....
        /*0180*/ 	.word	0xffffffff


	//   ....[2]....
        /*0184*/ 	.word	0xffffffff


	//   ....[3]....
        /*0188*/ 	.word	0xffffffff


	//   ....[4]....
        /*018c*/ 	.word	0xffffffff


	//   ....[5]....
        /*0190*/ 	.word	0xffffffff


	//   ....[6]....
        /*0194*/ 	.word	0xffffffff


	//   ....[7]....
        /*0198*/ 	.word	0xffffffff


	//   ....[8]....
        /*019c*/ 	.word	0xffffffff


	//   ....[9]....
        /*01a0*/ 	.word	0xffffffff


	//   ....[10]....
        /*01a4*/ 	.word	0xffffffff


	//   ....[11]....
        /*01a8*/ 	.word	0xffffffff


	//   ....[12]....
        /*01ac*/ 	.word	0xffffffff


	//   ....[13]....
        /*01b0*/ 	.word	0xffffffff


	//   ....[14]....
        /*01b4*/ 	.word	0xffffffff


	//   ....[15]....
        /*01b8*/ 	.word	0xffffffff


	//   ....[16]....
        /*01bc*/ 	.word	0x0500000a


	//   ....[17]....
        /*01c0*/ 	.word	0x0500000a


	//   ....[18]....
        /*01c4*/ 	.word	0x0500000a


	//   ....[19]....
        /*01c8*/ 	.word	0x0500000a


	//   ....[20]....
        /*01cc*/ 	.word	0x0500000a


	//----- nvinfo : EIATTR_COOP_GROUP_INSTR_OFFSETS
	.align		4
.L_29065:
        /*01d0*/ 	.byte	0x04, 0x28
        /*01d2*/ 	.short	(.L_29067 - .L_29066)


	//   ....[0]....
.L_29066:
        /*01d4*/ 	.word	0x00000e90


	//   ....[1]....
        /*01d8*/ 	.word	0x00000eb0


	//   ....[2]....
        /*01dc*/ 	.word	0x000010e0


	//   ....[3]....
        /*01e0*/ 	.word	0x00001100


	//   ....[4]....
        /*01e4*/ 	.word	0x00001120


	//   ....[5]....
        /*01e8*/ 	.word	0x00001220


	//   ....[6]....
        /*01ec*/ 	.word	0x00001240


	//   ....[7]....
        /*01f0*/ 	.word	0x00001260


	//   ....[8]....
        /*01f4*/ 	.word	0x000020a0


	//   ....[9]....
        /*01f8*/ 	.word	0x000020d0


	//   ....[10]....
        /*01fc*/ 	.word	0x000020f0


	//   ....[11]....
        /*0200*/ 	.word	0x00002110


	//   ....[12]....
        /*0204*/ 	.word	0x00002130


	//   ....[13]....
        /*0208*/ 	.word	0x00002180


	//   ....[14]....
        /*020c*/ 	.word	0x000021a0


	//   ....[15]....
        /*0210*/ 	.word	0x000021c0


	//   ....[16]....
        /*0214*/ 	.word	0x00003c90


	//   ....[17]....
        /*0218*/ 	.word	0x00003d30


	//   ....[18]....
        /*021c*/ 	.word	0x00003dd0


	//   ....[19]....
        /*0220*/ 	.word	0x00003e60


	//   ....[20]....
        /*0224*/ 	.word	0x00003ed0


	//----- nvinfo : EIATTR_VRC_CTA_INIT_COUNT
	.align		4
.L_29067:
        /*0228*/ 	.byte	0x02, 0x4a
	.zero		1
	.zero		1


	//----- nvinfo : EIATTR_EXIT_INSTR_OFFSETS
	.align		4
        /*022c*/ 	.byte	0x04, 0x1c
        /*022e*/ 	.short	(.L_29069 - .L_29068)


	//   ....[0]....
.L_29068:
        /*0230*/ 	.word	0x000000d0


	//   ....[1]....
        /*0234*/ 	.word	0x00003af0


	//   ....[2]....
        /*0238*/ 	.word	0x00003bf0


	//   ....[3]....
        /*023c*/ 	.word	0x00003c20


	//----- nvinfo : EIATTR_CRS_STACK_SIZE
	.align		4
.L_29069:
        /*0240*/ 	.byte	0x04, 0x1e
        /*0242*/ 	.short	(.L_29071 - .L_29070)
.L_29070:
        /*0244*/ 	.word	0x00000000


	//----- nvinfo : EIATTR_CBANK_PARAM_SIZE
	.align		4
.L_29071:
        /*0248*/ 	.byte	0x03, 0x19
        /*024a*/ 	.short	0x008c


	//----- nvinfo : EIATTR_PARAM_CBANK
	.align		4
        /*024c*/ 	.byte	0x04, 0x0a
        /*024e*/ 	.short	(.L_29073 - .L_29072)
	.align		4
.L_29072:
        /*0250*/ 	.word	index@(.nv.constant0._ZN4vllm25paged_attention_v2_kernelIttLi80ELi8ELi128ELNS_18Fp8KVCacheDataTypeE0ELb0ELi512EEEvPfS2_PT_PKS3_PKT0_S9_ifPKiSB_iPKfiiiSD_SD_iiiii)
        /*0254*/ 	.short	0x0380
        /*0256*/ 	.short	0x008c


	//----- nvinfo : EIATTR_SW_WAR
	.align		4
.L_29073:
        /*0258*/ 	.byte	0x04, 0x36
        /*025a*/ 	.short	(.L_29075 - .L_29074)
.L_29074:
        /*025c*/ 	.word	0x00000008
.L_29075:


//--------------------- .nv.info._ZN4vllm25paged_attention_v2_kernelIttLi64ELi8ELi128ELNS_18Fp8KVCacheDataTypeE0ELb0ELi512EEEvPfS2_PT_PKS3_PKT0_S9_ifPKiSB_iPKfiiiSD_SD_iiiii --------------------------
	.section	.nv.info._ZN4vllm25paged_attention_v2_kernelIttLi64ELi8ELi128ELNS_18Fp8KVCacheDataTypeE0ELb0ELi512EEEvPfS2_PT_PKS3_PKT0_S9_ifPKiSB_iPKfiiiSD_SD_iiiii,"",@"SHT_CUDA_INFO"
	.sectionflags	@""
	.align	4


	//----- nvinfo : EIATTR_CUDA_API_VERSION
	.align		4
        /*0000*/ 	.byte	0x04, 0x37
        /*0002*/ 	.short	(.L_29077 - .L_29076)
.L_29076:
        /*0004*/ 	.word	0x00000082


	//----- nvinfo : EIATTR_KPARAM_INFO
	.align		4
.L_29077:
        /*0008*/ 	.byte	0x04, 0x17
        /*000a*/ 	.short	(.L_29079 - .L_29078)
.L_29078:
        /*000c*/ 	.word	0x00000000
        /*0010*/ 	.short	0x0015
        /*0012*/ 	.short	0x0088
        /*0014*/ 	.byte	0x00, 0xf0, 0x11, 0x00


	//----- nvinfo : EIATTR_KPARAM_INFO
	.align		4
.L_29079:
        /*0018*/ 	.byte	0x04, 0x17
        /*001a*/ 	.short	(.L_29081 - .L_29080)
.L_29080:
        /*001c*/ 	.word	0x00000000
        /*0020*/ 	.short	0x0014
        /*0022*/ 	.short	0x0084
        /*0024*/ 	.byte	0x00, 0xf0, 0x11, 0x00


	//----- nvinfo : EIATTR_KPARAM_INFO
	.align		4
.L_29081:
        /*0028*/ 	.byte	0x04, 0x17
        /*002a*/ 	.short	(.L_29083 - .L_29082)
.L_29082:
        /*002c*/ 	.word	0x00000000
        /*0030*/ 	.short	0x0013
        /*0032*/ 	.short	0x0080
        /*0034*/ 	.byte	0x00, 0xf0, 0x11, 0x00


	//----- nvinfo : EIATTR_KPARAM_INFO
	.align		4
.L_29083:
        /*0038*/ 	.byte	0x04, 0x17
        /*003a*/ 	.short	(.L_29085 - .L_29084)
.L_29084:
        /*003c*/ 	.word	0x00000000
        /*0040*/ 	.short	0x0012
        /*0042*/ 	.short	0x007c
        /*0044*/ 	.byte	0x00, 0xf0, 0x11, 0x00


	//----- nvinfo : EIATTR_KPARAM_INFO
	.align		4
.L_29085:
        /*0048*/ 	.byte	0x04, 0x17
        /*004a*/ 	.short	(.L_29087 - .L_29086)
.L_29086:
        /*004c*/ 	.word	0x00000000
        /*0050*/ 	.short	0x0011
        /*0052*/ 	.short	0x0078
        /*0054*/ 	.byte	0x00, 0xf0, 0x11, 0x00


	//----- nvinfo : EIATTR_KPARAM_INFO
	.align		4
.L_29087:
        /*0058*/ 	.byte	0x04, 0x17
        /*005a*/ 	.short	(.L_29089 - .L_29088)
.L_29088:
        /*005c*/ 	.word	0x00000000
        /*0060*/ 	.short	0x0010
        /*0062*/ 	.short	0x0070
        /*0064*/ 	.byte	0x00, 0xf5, 0x21, 0x00


	//----- nvinfo : EIATTR_KPARAM_INFO
	.align		4
.L_29089:
        /*0068*/ 	.byte	0x04, 0x17
        /*006a*/ 	.short	(.L_29091 - .L_29090)
.L_29090:
        /*006c*/ 	.word	0x00000000
        /*0070*/ 	.short	0x000f
        /*0072*/ 	.short	0x0068
        /*0074*/ 	.byte	0x00, 0xf5, 0x21, 0x00


	//----- nvinfo : EIATTR_KPARAM_INFO
	.align		4
.L_29091:
        /*0078*/ 	.byte	0x04, 0x17
        /*007a*/ 	.short	(.L_29093 - .L_29092)
.L_29092:
        /*007c*/ 	.word	0x00000000
        /*0080*/ 	.short	0x000e
        /*0082*/ 	.short	0x0060
        /*0084*/ 	.byte	0x00, 0xf0, 0x11, 0x00


	//----- nvinfo : EIATTR_KPARAM_INFO
	.align		4
.L_29093:
        /*0088*/ 	.byte	0x04, 0x17
        /*008a*/ 	.short	(.L_29095 - .L_29094)
.L_29094:
        /*008c*/ 	.word	0x00000000
        /*0090*/ 	.short	0x000d
        /*0092*/ 	.short	0x005c
        /*0094*/ 	.byte	0x00, 0xf0, 0x11, 0x00


	//----- nvinfo : EIATTR_KPARAM_INFO
	.align		4
.L_29095:
        /*0098*/ 	.byte	0x04, 0x17
        /*009a*/ 	.short	(.L_29097 - .L_29096)
.L_29096:
        /*009c*/ 	.word	0x00000000
        /*00a0*/ 	.short	0x000c
        /*00a2*/ 	.short	0x0058
        /*00a4*/ 	.byte	0x00, 0xf0, 0x11, 0x00


	//----- nvinfo : EIATTR_KPARAM_INFO
	.align		4
.L_29097:
        /*00a8*/ 	.byte	0x04, 0x17
        /*00aa*/ 	.short	(.L_29099 - .L_29098)
.L_29098:
        /*00ac*/ 	.word	0x00000000
        /*00b0*/ 	.short	0x000b
        /*00b2*/ 	.short	0x0050
        /*00b4*/ 	.byte	0x00, 0xf5, 0x21, 0x00


	//----- nvinfo : EIATTR_KPARAM_INFO
	.align		4
.L_29099:
        /*00b8*/ 	.byte	0x04, 0x17
        /*00ba*/ 	.short	(.L_29101 - .L_29100)
.L_29100:
        /*00bc*/ 	.word	0x00000000
        /*00c0*/ 	.short	0x000a
        /*00c2*/ 	.short	0x0048
        /*00c4*/ 	.byte	0x00, 0xf0, 0x11, 0x00


	//----- nvinfo : EIATTR_KPARAM_INFO
	.align		4
.L_29101:
        /*00c8*/ 	.byte	0x04, 0x17
        /*00ca*/ 	.short	(.L_29103 - .L_29102)
.L_29102:
        /*00cc*/ 	.word	0x00000000
        /*00d0*/ 	.short	0x0009
        /*00d2*/ 	.short	0x0040
        /*00d4*/ 	.byte	0x00, 0xf5, 0x21, 0x00


	//----- nvinfo : EIATTR_KPARAM_INFO
	.align		4
.L_29103:
        /*00d8*/ 	.byte	0x04, 0x17
        /*00da*/ 	.short	(.L_29105 - .L_29104)
.L_29104:
        /*00dc*/ 	.word	0x00000000
        /*00e0*/ 	.short	0x0008
        /*00e2*/ 	.short	0x0038
        /*00e4*/ 	.byte	0x00, 0xf5, 0x21, 0x00


	//----- nvinfo : EIATTR_KPARAM_INFO
	.align		4
.L_29105:
        /*00e8*/ 	.byte	0x04, 0x17
        /*00ea*/ 	.short	(.L_29107 - .L_29106)
.L_29106:
        /*00ec*/ 	.word	0x00000000
        /*00f0*/ 	.short	0x0007
        /*00f2*/ 	.short	0x0034
        /*00f4*/ 	.byte	0x00, 0xf0, 0x11, 0x00


	//----- nvinfo : EIATTR_KPARAM_INFO
	.align		4
.L_29107:
        /*00f8*/ 	.byte	0x04, 0x17
        /*00fa*/ 	.short	(.L_29109 - .L_29108)
.L_29108:
        /*00fc*/ 	.word	0x00000000
        /*0100*/ 	.short	0x0006
        /*0102*/ 	.short	0x0030
        /*0104*/ 	.byte	0x00, 0xf0, 0x11, 0x00


	//----- nvinfo : EIATTR_KPARAM_INFO
	.align		4
.L_29109:
        /*0108*/ 	.byte	0x04, 0x17
        /*010a*/ 	.short	(.L_29111 - .L_29110)
.L_29110:
        /*010c*/ 	.word	0x00000000
        /*0110*/ 	.short	0x0005
        /*0112*/ 	.short	0x0028
        /*0114*/ 	.byte	0x00, 0xf5, 0x21, 0x00


	//----- nvinfo : EIATTR_KPARAM_INFO
	.align		4
.L_29111:
        /*0118*/ 	.byte	0x04, 0x17
        /*011a*/ 	.short	(.L_29113 - .L_29112)
.L_29112:
        /*011c*/ 	.word	0x00000000
        /*0120*/ 	.short	0x0004
        /*0122*/ 	.short	0x0020
        /*0124*/ 	.byte	0x00, 0xf5, 0x21, 0x00


	//----- nvinfo : EIATTR_KPARAM_INFO
	.align		4
.L_29113:
        /*0128*/ 	.byte	0x04, 0x17
        /*012a*/ 	.short	(.L_29115 - .L_29114)
.L_29114:
        /*012c*/ 	.word	0x00000000
        /*0130*/ 	.short	0x0003
        /*0132*/ 	.short	0x0018
        /*0134*/ 	.byte	0x00, 0xf5, 0x21, 0x00


	//----- nvinfo : EIATTR_KPARAM_INFO
	.align		4
.L_29115:
        /*0138*/ 	.byte	0x04, 0x17
        /*013a*/ 	.short	(.L_29117 - .L_29116)
.L_29116:
        /*013c*/ 	.word	0x00000000
        /*0140*/ 	.short	0x0002
        /*0142*/ 	.short	0x0010
        /*0144*/ 	.byte	0x00, 0xf5, 0x21, 0x00


	//----- nvinfo : EIATTR_KPARAM_INFO
	.align		4
.L_29117:
        /*0148*/ 	.byte	0x04, 0x17
        /*014a*/ 	.short	(.L_29119 - .L_29118)
.L_29118:
        /*014c*/ 	.word	0x00000000
        /*0150*/ 	.short	0x0001
        /*0152*/ 	.short	0x0008
        /*0154*/ 	.byte	0x00, 0xf5, 0x21, 0x00


	//----- nvinfo : EIATTR_KPARAM_INFO
	.align		4
.L_29119:
        /*0158*/ 	.byte	0x04, 0x17
        /*015a*/ 	.short	(.L_29121 - .L_29120)
.L_29120:
        /*015c*/ 	.word	0x00000000
        /*0160*/ 	.short	0x0000
        /*0162*/ 	.short	0x0000
        /*0164*/ 	.byte	0x00, 0xf5, 0x21, 0x00


	//----- nvinfo : EIATTR_SPARSE_MMA_MASK
	.align		4
.L_29121:
        /*0168*/ 	.byte	0x03, 0x50
        /*016a*/ 	.short	0x0000


	//----- nvinfo : EIATTR_MAXREG_COUNT
	.align		4
        /*016c*/ 	.byte	0x03, 0x1b
        /*016e*/ 	.short	0x00ff


	//----- nvinfo : EIATTR_NUM_BARRIERS
	.align		4
        /*0170*/ 	.byte	0x02, 0x4c
        /*0172*/ 	.byte	0x01
	.zero		1


	//----- nvinfo : EIATTR_MERCURY_ISA_VERSION
	.align		4
        /*0174*/ 	.byte	0x03, 0x5f
        /*0176*/ 	.short	0x0101


	//----- nvinfo : EIATTR_COOP_GROUP_MASK_REGIDS
	.align		4
        /*0178*/ 	.byte	0x04, 0x29
        /*017a*/ 	.short	(.L_29123 - .L_29122)


	//   ....[0]....
.L_29122:
        /*017c*/ 	.word	0xffffffff


	//   ....[1]....
        /*0180*/ 	.word	0xffffffff


	//   ....[2]....
        /*0184*/ 	.word	0xffffffff


	//   ....[3]....
        /*0188*/ 	.word	0xffffffff


	//   ....[4]....
        /*018c*/ 	.word	0xffffffff


	//   ....[5]....
        /*0190*/ 	.word	0xffffffff


	//   ....[6]....
        /*0194*/ 	.word	0xffffffff


	//   ....[7]....
        /*0198*/ 	.word	0xffffffff


	//   ....[8]....
        /*019c*/ 	.word	0xffffffff


	//   ....[9]....
        /*01a0*/ 	.word	0xffffffff


	//   ....[10]....
        /*01a4*/ 	.word	0xffffffff


	//   ....[11]....
        /*01a8*/ 	.word	0xffffffff


	//   ....[12]....
        /*01ac*/ 	.word	0xffffffff


	//   ....[13]....
        /*01b0*/ 	.word	0xffffffff


	//   ....[14]....
        /*01b4*/ 	.word	0xffffffff


	//   ....[15]....
        /*01b8*/ 	.word	0xffffffff


	//   ....[16]....
        /*01bc*/ 	.word	0x05000008


	//   ....[17]....
        /*01c0*/ 	.word	0x05000008


	//   ....[18]....
        /*01c4*/ 	.word	0x05000008


	//   ....[19]....
        /*01c8*/ 	.word	0x05000008


	//   ....[20]....
        /*01cc*/ 	.word	0x05000008


	//----- nvinfo : EIATTR_COOP_GROUP_INSTR_OFFSETS
	.align		4
.L_29123:
        /*01d0*/ 	.byte	0x04, 0x28
        /*01d2*/ 	.short	(.L_29125 - .L_29124)


	//   ....[0]....
.L_29124:
        /*01d4*/ 	.word	0x00000db0


	//   ....[1]....
        /*01d8*/ 	.word	0x00000dd0


	//   ....[2]....
        /*01dc*/ 	.word	0x00001050


	//   ....[3]....
        /*01e0*/ 	.word	0x00001070


	//   ....[4]....
        /*01e4*/ 	.word	0x00001090


	//   ....[5]....
        /*01e8*/ 	.word	0x00001180


	//   ....[6]....
        /*01ec*/ 	.word	0x000011a0


	//   ....[7]....
        /*01f0*/ 	.word	0x000011d0


	//   ....[8]....
        /*01f4*/ 	.word	0x00002020


	//   ....[9]....
        /*01f8*/ 	.word	0x00002050


	//   ....[10]....
        /*01fc*/ 	.word	0x00002070


	//   ....[11]....
        /*0200*/ 	.word	0x00002090


	//   ....[12]....
        /*0204*/ 	.word	0x000020b0


	//   ....[13]....
        /*0208*/ 	.word	0x00002100


	//   ....[14]....
        /*020c*/ 	.word	0x00002120


	//   ....[15]....
        /*0210*/ 	.word	0x00002140


	//   ....[16]....
        /*0214*/ 	.word	0x000038b0


	//   ....[17]....
        /*0218*/ 	.word	0x00003950


	//   ....[18]....
        /*021c*/ 	.word	0x000039f0


	//   ....[19]....
        /*0220*/ 	.word	0x00003a90


	//   ....[20]....
        /*0224*/ 	.word	0x00003b00


	//----- nvinfo : EIATTR_VRC_CTA_INIT_COUNT
	.align		4
.L_29125:
        /*0228*/ 	.byte	0x02, 0x4a
	.zero		1
	.zero		1


	//----- nvinfo : EIATTR_EXIT_INSTR_OFFSETS
	.align		4
        /*022c*/ 	.byte	0x04, 0x1c
        /*022e*/ 	.short	(.L_29127 - .L_29126)


	//   ....[0]....
.L_29126:
        /*0230*/ 	.word	0x000000d0


	//   ....[1]....
        /*0234*/ 	.word	0x00003760


	//   ....[2]....
        /*0238*/ 	.word	0x00003840


	//----- nvinfo : EIATTR_CRS_STACK_SIZE
	.align		4
.L_29127:
        /*023c*/ 	.byte	0x04, 0x1e
        /*023e*/ 	.short	(.L_29129 - .L_29128)
.L_29128:
        /*0240*/ 	.word	0x00000000


	//----- nvinfo : EIATTR_CBANK_PARAM_SIZE
	.align		4
.L_29129:
        /*0244*/ 	.byte	0x03, 0x19
        /*0246*/ 	.short	0x008c


	//----- nvinfo : EIATTR_PARAM_CBANK
	.align		4
        /*0248*/ 	.byte	0x04, 0x0a
        /*024a*/ 	.short	(.L_29131 - .L_29130)
	.align		4
.L_29130:
        /*024c*/ 	.word	index@(.nv.constant0._ZN4vllm25paged_attention_v2_kernelIttLi64ELi8ELi128ELNS_18Fp8KVCacheDataTypeE0ELb0ELi512EEEvPfS2_PT_PKS3_PKT0_S9_ifPKiSB_iPKfiiiSD_SD_iiiii)
        /*0250*/ 	.short	0x0380
        /*0252*/ 	.short	0x008c


	//----- nvinfo : EIATTR_SW_WAR
	.align		4
.L_29131:
        /*0254*/ 	.byte	0x04, 0x36
        /*0256*/ 	.short	(.L_29133 - .L_29132)
.L_29132:
        /*0258*/ 	.word	0x00000008
.L_29133:


//--------------------- .nv.info._ZN4vllm25paged_attention_v2_kernelIttLi32ELi8ELi128ELNS_18Fp8KVCacheDataTypeE0ELb0ELi512EEEvPfS2_PT_PKS3_PKT0_S9_ifPKiSB_iPKfiiiSD_SD_iiiii --------------------------
	.section	.nv.info._ZN4vllm25paged_attention_v2_kernelIttLi32ELi8ELi128ELNS_18Fp8KVCacheDataTypeE0ELb0ELi512EEEvPfS2_PT_PKS3_PKT0_S9_ifPKiSB_iPKfiiiSD_SD_iiiii,"",@"SHT_CUDA_INFO"
	.sectionflags	@""
	.align	4


	//----- nvinfo : EIATTR_CUDA_API_VERSION
	.align		4
        /*0000*/ 	.byte	0x04, 0x37
        /*0002*/ 	.short	(.L_29135 - .L_29134)
.L_29134:
        /*0004*/ 	.word	0x00000082


	//----- nvinfo : EIATTR_KPARAM_INFO
	.align		4
.L_29135:
        /*0008*/ 	.byte	0x04, 0x17
        /*000a*/ 	.short	(.L_29137 - .L_29136)
.L_29136:
        /*000c*/ 	.word	0x00000000
        /*0010*/ 	.short	0x0015
        /*0012*/ 	.short	0x0088
        /*0014*/ 	.byte	0x00, 0xf0, 0x11, 0x00


	//----- nvinfo : EIATTR_KPARAM_INFO
	.align		4
.L_29137:
        /*0018*/ 	.byte	0x04, 0x17
        /*001a*/ 	.short	(.L_29139 - .L_29138)
.L_29138:
        /*001c*/ 	.word	0x00000000
        /*0020*/ 	.short	0x0014
        /*0022*/ 	.short	0x0084
        /*0024*/ 	.byte	0x00, 0xf0, 0x11, 0x00


	//----- nvinfo : EIATTR_KPARAM_INFO
	.align		4
.L_29139:
        /*0028*/ 	.byte	0x04, 0x17
        /*002a*/ 	.short	(.L_29141 - .L_29140)
.L_29140:
        /*002c*/ 	.word	0x00000000
        /*0030*/ 	.short	0x0013
        /*0032*/ 	.short	0x0080
        /*0034*/ 	.byte	0x00, 0xf0, 0x11, 0x00


	//----- nvinfo : EIATTR_KPARAM_INFO
	.align		4
.L_29141:
        /*0038*/ 	.byte	0x04, 0x17
        /*003a*/ 	.short	(.L_29143 - .L_29142)
.L_29142:
        /*003c*/ 	.word	0x00000000
        /*0040*/ 	.short	0x0012
        /*0042*/ 	.short	0x007c
        /*0044*/ 	.byte	0x00, 0xf0, 0x11, 0x00


	//----- nvinfo : EIATTR_KPARAM_INFO
	.align		4
.L_29143:
        /*0048*/ 	.byte	0x04, 0x17
        /*004a*/ 	.short	(.L_29145 - .L_29144)
.L_29144:
        /*004c*/ 	.word	0x00000000
        /*0050*/ 	.short	0x0011
        /*0052*/ 	.short	0x0078
        /*0054*/ 	.byte	0x00, 0xf0, 0x11, 0x00


	//----- nvinfo : EIATTR_KPARAM_INFO
	.align		4
.L_29145:
        /*0058*/ 	.byte	0x04, 0x17
        /*005a*/ 	.short	(.L_29147 - .L_29146)
.L_29146:
        /*005c*/ 	.word	0x00000000
        /*0060*/ 	.short	0x0010
        /*0062*/ 	.short	0x0070
        /*0064*/ 	.byte	0x00, 0xf5, 0x21, 0x00


	//----- nvinfo : EIATTR_KPARAM_INFO
	.align		4
.L_29147:
        /*0068*/ 	.byte	0x04, 0x17
        /*006a*/ 	.short	(.L_29149 - .L_29148)
.L_29148:
        /*006c*/ 	.word	0x00000000
        /*0070*/ 	.short	0x000f
        /*0072*/ 	.short	0x0068
        /*0074*/ 	.byte	0x00, 0xf5, 0x21, 0x00


	//----- nvinfo : EIATTR_KPARAM_INFO
	.align		4
.L_29149:
        /*0078*/ 	.byte	0x04, 0x17
        /*007a*/ 	.short	(.L_29151 - .L_29150)
.L_29150:
        /*007c*/ 	.word	0x00000000
        /*0080*/ 	.short	0x000e
        /*0082*/ 	.short	0x0060
        /*0084*/ 	.byte	0x00, 0xf0, 0x11, 0x00


	//----- nvinfo : EIATTR_KPARAM_INFO
	.align		4
.L_29151:
        /*0088*/ 	.byte	0x04, 0x17
        /*008a*/ 	.short	(.L_29153 - .L_29152)
.L_29152:
        /*008c*/ 	.word	0x00000000
        /*0090*/ 	.short	0x000d
        /*0092*/ 	.short	0x005c
        /*0094*/ 	.byte	0x00, 0xf0, 0x11, 0x00


	//----- nvinfo : EIATTR_KPARAM_INFO
	.align		4
.L_29153:
        /*0098*/ 	.byte	0x04, 0x17
        /*009a*/ 	.short	(.L_29155 - .L_29154)
.L_29154:
        /*009c*/ 	.word	0x00000000
        /*00a0*/ 	.short	0x000c
        /*00a2*/ 	.short	0x0058
        /*00a4*/ 	.byte	0x00, 0xf0, 0x11, 0x00


	//----- nvinfo : EIATTR_KPARAM_INFO
	.align		4
.L_29155:
        /*00a8*/ 	.byte	0x04, 0x17
        /*00aa*/ 	.short	(.L_29157 - .L_29156)
.L_29156:
        /*00ac*/ 	.word	0x00000000
        /*00b0*/ 	.short	0x000b
        /*00b2*/ 	.short	0x0050
        /*00b4*/ 	.byte	0x00, 0xf5, 0x21, 0x00


	//----- nvinfo : EIATTR_KPARAM_INFO
	.align		4
.L_29157:
        /*00b8*/ 	.byte	0x04, 0x17
        /*00ba*/ 	.short	(.L_29159 - .L_29158)
.L_29158:
        /*00bc*/ 	.word	0x00000000
        /*00c0*/ 	.short	0x000a
        /*00c2*/ 	.short	0x0048
        /*00c4*/ 	.byte	0x00, 0xf0, 0x11, 0x00


	//----- nvinfo : EIATTR_KPARAM_INFO
	.align		4
.L_29159:
        /*00c8*/ 	.byte	0x04, 0x17
        /*00ca*/ 	.short	(.L_29161 - .L_29160)
.L_29160:
        /*00cc*/ 	.word	0x00000000
        /*00d0*/ 	.short	0x0009
        /*00d2*/ 	.short	0x0040
        /*00d4*/ 	.byte	0x00, 0xf5, 0x21, 0x00


	//----- nvinfo : EIATTR_KPARAM_INFO
	.align		4
.L_29161:
        /*00d8*/ 	.byte	0x04, 0x17
        /*00da*/ 	.short	(.L_29163 - .L_29162)
.L_29162:
        /*00dc*/ 	.word	0x00000000
        /*00e0*/ 	.short	0x0008
        /*00e2*/ 	.short	0x0038
        /*00e4*/ 	.byte	0x00, 0xf5, 0x21, 0x00


	//----- nvinfo : EIATTR_KPARAM_INFO
	.align		4
.L_29163:
        /*00e8*/ 	.byte	0x04, 0x17
        /*00ea*/ 	.short	(.L_29165 - .L_29164)
.L_29164:
        /*00ec*/ 	.word	0x00000000
        /*00f0*/ 	.short	0x0007
        /*00f2*/ 	.short	0x0034
        /*00f4*/ 	.byte	0x00, 0xf0, 0x11, 0x00


	//----- nvinfo : EIATTR_KPARAM_INFO
	.align		4
.L_29165:
        /*00f8*/ 	.byte	0x04, 0x17
        /*00fa*/ 	.short	(.L_29167 - .L_29166)
.L_29166:
        /*00fc*/ 	.word	0x00000000
        /*0100*/ 	.short	0x0006
        /*0102*/ 	.short	0x0030
        /*0104*/ 	.byte	0x00, 0xf0, 0x11, 0x00


	//----- nvinfo : EIATTR_KPARAM_INFO
	.align		4
.L_29167:
        /*0108*/ 	.byte	0x04, 0x17
        /*010a*/ 	.short	(.L_29169 - .L_29168)
.L_29168:
        /*010c*/ 	.word	0x00000000
        /*0110*/ 	.short	0x0005
        /*0112*/ 	.short	0x0028
        /*0114*/ 	.byte	0x00, 0xf5, 0x21, 0x00


	//----- nvinfo : EIATTR_KPARAM_INFO
	.align		4
.L_29169:
        /*0118*/ 	.byte	0x04, 0x17
        /*011a*/ 	.short	(.L_29171 - .L_29170)
.L_29170:
        /*011c*/ 	.word	0x00000000
        /*0120*/ 	.short	0x0004
        /*0122*/ 	.short	0x0020
        /*0124*/ 	.byte	0x00, 0xf5, 0x21, 0x00


	//----- nvinfo : EIATTR_KPARAM_INFO
	.align		4
.L_29171:
        /*0128*/ 	.byte	0x04, 0x17
        /*012a*/ 	.short	(.L_29173 - .L_29172)
.L_29172:
        /*012c*/ 	.word	0x00000000
        /*0130*/ 	.short	0x0003
        /*0132*/ 	.short	0x0018
        /*0134*/ 	.byte	0x00, 0xf5, 0x21, 0x00


	//----- nvinfo : EIATTR_KPARAM_INFO
	.align		4
.L_29173:
        /*0138*/ 	.byte	0x04, 0x17
        /*013a*/ 	.short	(.L_29175 - .L_29174)
.L_29174:
        /*013c*/ 	.word	0x00000000
        /*0140*/ 	.short	0x0002
        /*0142*/ 	.short	0x0010
        /*0144*/ 	.byte	0x00, 0xf5, 0x21, 0x00


	//----- nvinfo : EIATTR_KPARAM_INFO
	.align		4
.L_29175:
        /*0148*/ 	.byte	0x04, 0x17
        /*014a*/ 	.short	(.L_29177 - .L_29176)
.L_29176:
        /*014c*/ 	.word	0x00000000
        /*0150*/ 	.short	0x0001
        /*0152*/ 	.short	0x0008
        /*0154*/ 	.byte	0x00, 0xf5, 0x21, 0x00


	//----- nvinfo : EIATTR_KPARAM_INFO
	.align		4
.L_29177:
        /*0158*/ 	.byte	0x04, 0x17
        /*015a*/ 	.short	(.L_29179 - .L_29178)
.L_29178:
        /*015c*/ 	.word	0x00000000
        /*0160*/ 	.short	0x0000
        /*0162*/ 	.short	0x0000
        /*0164*/ 	.byte	0x00, 0xf5, 0x21, 0x00


	//----- nvinfo : EIATTR_SPARSE_MMA_MASK
	.align		4
.L_29179:
        /*0168*/ 	.byte	0x03, 0x50
        /*016a*/ 	.short	0x0000


	//----- nvinfo : EIATTR_MAXREG_COUNT
	.align		4
        /*016c*/ 	.byte	0x03, 0x1b
        /*016e*/ 	.short	0x00ff


	//----- nvinfo : EIATTR_NUM_BARRIERS
	.align		4
        /*0170*/ 	.byte	0x02, 0x4c
        /*0172*/ 	.byte	0x01
	.zero		1


	//----- nvinfo : EIATTR_MERCURY_ISA_VERSION
	.align		4
        /*0174*/ 	.byte	0x03, 0x5f
        /*0176*/ 	.short	0x0101


	//----- nvinfo : EIATTR_COOP_GROUP_MASK_REGIDS
	.align		4
        /*0178*/ 	.byte	0x04, 0x29
        /*017a*/ 	.short	(.L_29181 - .L_29180)


	//   ....[0]....
.L_29180:
        /*017c*/ 	.word	0xffffffff


	//   ....[1]....
        /*0180*/ 	.word	0xffffffff


	//   ....[2]....
        /*0184*/ 	.word	0xffffffff


	//   ....[3]....
        /*0188*/ 	.word	0xffffffff


	//   ....[4]....
        /*018c*/ 	.word	0xffffffff


	//   ....[5]....
        /*0190*/ 	.word	0xffffffff


	//   ....[6]....
        /*0194*/ 	.word	0xffffffff


	//   ....[7]....
        /*0198*/ 	.word	0xffffffff


	//   ....[8]....
        /*019c*/ 	.word	0xffffffff


	//   ....[9]....
        /*01a0*/ 	.word	0xffffffff


	//   ....[10]....
        /*01a4*/ 	.word	0xffffffff


	//   ....[11]....
        /*01a8*/ 	.word	0xffffffff


	//   ....[12]....
        /*01ac*/ 	.word	0xffffffff


	//   ....[13]....
        /*01b0*/ 	.word	0xffffffff


	//   ....[14]....
        /*01b4*/ 	.word	0xffffffff


	//   ....[15]....
        /*01b8*/ 	.word	0xffffffff


	//   ....[16]....
        /*01bc*/ 	.word	0x05000008


	//   ....[17]....
        /*01c0*/ 	.word	0x05000008


	//   ....[18]....
        /*01c4*/ 	.word	0x05000008


	//   ....[19]....
        /*01c8*/ 	.word	0x05000008


	//   ....[20]....
        /*01cc*/ 	.word	0x05000008


	//----- nvinfo : EIATTR_COOP_GROUP_INSTR_OFFSETS
	.align		4
.L_29181:
        /*01d0*/ 	.byte	0x04, 0x28
        /*01d2*/ 	.short	(.L_29183 - .L_29182)


	//   ....[0]....
.L_29182:
        /*01d4*/ 	.word	0x00000bb0


	//   ....[1]....
        /*01d8*/ 	.word	0x00000bd0


	//   ....[2]....
        /*01dc*/ 	.word	0x00000db0


	//   ....[3]....
        /*01e0*/ 	.word	0x00000dd0


	//   ....[4]....
        /*01e4*/ 	.word	0x00000df0


	//   ....[5]....
        /*01e8*/ 	.word	0x00000f00


	//   ....[6]....
        /*01ec*/ 	.word	0x00000f20


	//   ....[7]....
        /*01f0*/ 	.word	0x00000f50


	//   ....[8]....
        /*01f4*/ 	.word	0x00001df0


	//   ....[9]....
        /*01f8*/ 	.word	0x00001e20


	//   ....[10]....
        /*01fc*/ 	.word	0x00001e40


	//   ....[11]....
        /*0200*/ 	.word	0x00001e60


	//   ....[12]....
        /*0204*/ 	.word	0x00001e80


	//   ....[13]....
        /*0208*/ 	.word	0x00001ed0


	//   ....[14]....
        /*020c*/ 	.word	0x00001ef0


	//   ....[15]....
        /*0210*/ 	.word	0x00001f10


	//   ....[16]....
        /*0214*/ 	.word	0x00003a00


	//   ....[17]....
        /*0218*/ 	.word	0x00003a90


	//   ....[18]....
        /*021c*/ 	.word	0x00003b30


	//   ....[19]....
        /*0220*/ 	.word	0x00003bc0


	//   ....[20]....
        /*0224*/ 	.word	0x00003c30


	//----- nvinfo : EIATTR_VRC_CTA_INIT_COUNT
	.align		4
.L_29183:
        /*0228*/ 	.byte	0x02, 0x4a
	.zero		1
	.zero		1


	//----- nvinfo : EIATTR_EXIT_INSTR_OFFSETS
	.align		4
        /*022c*/ 	.byte	0x04, 0x1c
        /*022e*/ 	.short	(.L_29185 - .L_29184)


	//   ....[0]....
.L_29184:
        /*0230*/ 	.word	0x000000d0


	//   ....[1]....
        /*0234*/ 	.word	0x000038b0


	//   ....[2]....
        /*0238*/ 	.word	0x00003990


	//----- nvinfo : EIATTR_CRS_STACK_SIZE
	.align		4
.L_29185:
        /*023c*/ 	.byte	0x04, 0x1e
        /*023e*/ 	.short	(.L_29187 - .L_29186)
.L_29186:
        /*0240*/ 	.word	0x00000000


	//----- nvinfo : EIATTR_CBANK_PARAM_SIZE
	.align		4
.L_29187:
        /*0244*/ 	.byte	0x03, 0x19
        /*0246*/ 	.short	0x008c


	//----- nvinfo : EIATTR_PARAM_CBANK
	.align		4
        /*0248*/ 	.byte	0x04, 0x0a
        /*024a*/ 	.short	(.L_29189 - .L_29188)
	.align		4
.L_29188:
        /*024c*/ 	.word	index@(.nv.constant0._ZN4vllm25paged_attention_v2_kernelIttLi32ELi8ELi128ELNS_18Fp8KVCacheDataTypeE0ELb0ELi512EEEvPfS2_PT_PKS3_PKT0_S9_ifPKiSB_iPKfiiiSD_SD_iiiii)
        /*0250*/ 	.short	0x0380
        /*0252*/ 	.short	0x008c


	//----- nvinfo : EIATTR_SW_WAR
	.align		4
.L_29189:
        /*0254*/ 	.byte	0x04, 0x36
        /*0256*/ 	.short	(.L_29191 - .L_29190)
.L_29190:
        /*0258*/ 	.word	0x00000008
.L_29191:


//--------------------- .nv.info._ZN4vllm32paged_attention_v2_reduce_kernelItLi256ELi128ELi512EEEvPT_PKfS4_PKS1_PKii --------------------------
	.section	.nv.info._ZN4vllm32paged_attention_v2_reduce_kernelItLi256ELi128ELi512EEEvPT_PKfS4_PKS1_PKii,"",@"SHT_CUDA_INFO"
	.sectionflags	@""
	.align	4


	//----- nvinfo : EIATTR_CUDA_API_VERSION
	.align		4
        /*0000*/ 	.byte	0x04, 0x37
        /*0002*/ 	.short	(.L_29193 - .L_29192)
.L_29192:
        /*0004*/ 	.word	0x00000082


	//----- nvinfo : EIATTR_KPARAM_INFO
	.align		4
.L_29193:
        /*0008*/ 	.byte	0x04, 0x17
        /*000a*/ 	.short	(.L_29195 - .L_29194)
.L_29194:
        /*000c*/ 	.word	0x00000000
        /*0010*/ 	.short	0x0005
        /*0012*/ 	.short	0x0028
        /*0014*/ 	.byte	0x00, 0xf0, 0x11, 0x00


	//----- nvinfo : EIATTR_KPARAM_INFO
	.align		4
.L_29195:
        /*0018*/ 	.byte	0x04, 0x17
        /*001a*/ 	.short	(.L_29197 - .L_29196)
.L_29196:
        /*001c*/ 	.word	0x00000000
        /*0020*/ 	.short	0x0004
        /*0022*/ 	.short	0x0020
        /*0024*/ 	.byte	0x00, 0xf5, 0x21, 0x00


	//----- nvinfo : EIATTR_KPARAM_INFO
	.align		4
.L_29197:
        /*0028*/ 	.byte	0x04, 0x17
        /*002a*/ 	.short	(.L_29199 - .L_29198)
.L_29198:
        /*002c*/ 	.word	0x00000000
        /*0030*/ 	.short	0x0003
        /*0032*/ 	.short	0x0018
        /*0034*/ 	.byte	0x00, 0xf5, 0x21, 0x00


	//----- nvinfo : EIATTR_KPARAM_INFO
	.align		4
.L_29199:
        /*0038*/ 	.byte	0x04, 0x17
        /*003a*/ 	.short	(.L_29201 - .L_29200)
.L_29200:
        /*003c*/ 	.word	0x00000000
        /*0040*/ 	.short	0x0002
        /*0042*/ 	.short	0x0010
        /*0044*/ 	.byte	0x00, 0xf5, 0x21, 0x00


	//----- nvinfo : EIATTR_KPARAM_INFO
	.align		4
.L_29201:
        /*0048*/ 	.byte	0x04, 0x17
        /*004a*/ 	.short	(.L_29203 - .L_29202)
.L_29202:
        /*004c*/ 	.word	0x00000000
        /*0050*/ 	.short	0x0001
        /*0052*/ 	.short	0x0008
        /*0054*/ 	.byte	0x00, 0xf5, 0x21, 0x00


	//----- nvinfo : EIATTR_KPARAM_INFO
	.align		4
.L_29203:
        /*0058*/ 	.byte	0x04, 0x17
        /*005a*/ 	.short	(.L_29205 - .L_29204)
.L_29204:
        /*005c*/ 	.word	0x00000000
        /*0060*/ 	.short	0x0000
        /*0062*/ 	.short	0x0000
        /*0064*/ 	.byte	0x00, 0xf5, 0x21, 0x00


	//----- nvinfo : EIATTR_SPARSE_MMA_MASK
	.align		4
.L_29205:
        /*0068*/ 	.byte	0x03, 0x50
        /*006a*/ 	.short	0x0000


	//----- nvinfo : EIATTR_MAXREG_COUNT
	.align		4
        /*006c*/ 	.byte	0x03, 0x1b
        /*006e*/ 	.short	0x00ff


	//----- nvinfo : EIATTR_NUM_BARRIERS
	.align		4
        /*0070*/ 	.byte	0x02, 0x4c
        /*0072*/ 	.byte	0x01
	.zero		1


	//----- nvinfo : EIATTR_MERCURY_ISA_VERSION
	.align		4
        /*0074*/ 	.byte	0x03, 0x5f
        /*0076*/ 	.short	0x0101


	//----- nvinfo : EIATTR_COOP_GROUP_MASK_REGIDS
	.align		4
        /*0078*/ 	.byte	0x04, 0x29
        /*007a*/ 	.short	(.L_29207 - .L_29206)


	//   ....[0]....
.L_29206:
        /*007c*/ 	.word	0xffffffff


	//   ....[1]....
        /*0080*/ 	.word	0xffffffff


	//   ....[2]....
        /*0084*/ 	.word	0xffffffff


	//   ....[3]....
        /*0088*/ 	.word	0xffffffff


	//   ....[4]....
        /*008c*/ 	.word	0xffffffff


	//   ....[5]....
        /*0090*/ 	.word	0xffffffff


	//   ....[6]....
        /*0094*/ 	.word	0xffffffff


	//   ....[7]....
        /*0098*/ 	.word	0xffffffff


	//   ....[8]....
        /*009c*/ 	.word	0xffffffff


	//   ....[9]....
        /*00a0*/ 	.word	0xffffffff


	//   ....[10]....
        /*00a4*/ 	.word	0xffffffff


	//   ....[11]....
        /*00a8*/ 	.word	0xffffffff


	//   ....[12]....
        /*00ac*/ 	.word	0xffffffff


	//   ....[13]....
        /*00b0*/ 	.word	0xffffffff


	//   ....[14]....
        /*00b4*/ 	.word	0xffffffff


	//   ....[15]....
        /*00b8*/ 	.word	0xffffffff


	//----- nvinfo : EIATTR_COOP_GROUP_INSTR_OFFSETS
	.align		4
.L_29207:
        /*00bc*/ 	.byte	0x04, 0x28
        /*00be*/ 	.short	(.L_29209 - .L_29208)


	//   ....[0]....
.L_29208:
        /*00c0*/ 	.word	0x00000fa0


	//   ....[1]....
        /*00c4*/ 	.word	0x00001060


	//   ....[2]....
        /*00c8*/ 	.word	0x000010a0


	//   ....[3]....
        /*00cc*/ 	.word	0x000010c0


	//   ....[4]....
        /*00d0*/ 	.word	0x000010e0


	//   ....[5]....
        /*00d4*/ 	.word	0x00001140


	//   ....[6]....
        /*00d8*/ 	.word	0x00001170


	//   ....[7]....
        /*00dc*/ 	.word	0x00001190


	//   ....[8]....
        /*00e0*/ 	.word	0x00001a20


	//   ....[9]....
        /*00e4*/ 	.word	0x00001aa0


	//   ....[10]....
        /*00e8*/ 	.word	0x00001af0


	//   ....[11]....
        /*00ec*/ 	.word	0x00001b20


	//   ....[12]....
        /*00f0*/ 	.word	0x00001b50


	//   ....[13]....
        /*00f4*/ 	.word	0x00001bd0


	//   ....[14]....
        /*00f8*/ 	.word	0x00001bf0


	//   ....[15]....
        /*00fc*/ 	.word	0x00001c30


	//----- nvinfo : EIATTR_VRC_CTA_INIT_COUNT
	.align		4
.L_29209:
        /*0100*/ 	.byte	0x02, 0x4a
	.zero		1
	.zero		1


	//----- nvinfo : EIATTR_EXIT_INSTR_OFFSETS
	.align		4
        /*0104*/ 	.byte	0x04, 0x1c
        /*0106*/ 	.short	(.L_29211 - .L_29210)


	//   ....[0]....
.L_29210:
        /*0108*/ 	.word	0x000001a0


	//   ....[1]....
        /*010c*/ 	.word	0x000004f0


	//   ....[2]....
        /*0110*/ 	.word	0x00000810


	//   ....[3]....
        /*0114*/ 	.word	0x00001c50


	//   ....[4]....
        /*0118*/ 	.word	0x000028d0


	//   ....[5]....
        /*011c*/ 	.word	0x00003260


	//----- nvinfo : EIATTR_CRS_STACK_SIZE
	.align		4
.L_29211:
        /*0120*/ 	.byte	0x04, 0x1e
        /*0122*/ 	.short	(.L_29213 - .L_29212)
.L_29212:
        /*0124*/ 	.word	0x00000000


	//----- nvinfo : EIATTR_CBANK_PARAM_SIZE
	.align		4
.L_29213:
        /*0128*/ 	.byte	0x03, 0x19
        /*012a*/ 	.short	0x002c


	//----- nvinfo : EIATTR_PARAM_CBANK
	.align		4
        /*012c*/ 	.byte	0x04, 0x0a
        /*012e*/ 	.short	(.L_29215 - .L_29214)
	.align		4
.L_29214:
        /*0130*/ 	.word	index@(.nv.constant0._ZN4vllm32paged_attention_v2_reduce_kernelItLi256ELi128ELi512EEEvPT_PKfS4_PKS1_PKii)
        /*0134*/ 	.short	0x0380
        /*0136*/ 	.short	0x002c


	//----- nvinfo : EIATTR_SW_WAR
	.align		4
.L_29215:
        /*0138*/ 	.byte	0x04, 0x36
        /*013a*/ 	.short	(.L_29217 - .L_29216)
.L_29216:
        /*013c*/ 	.word	0x00000008
.L_29217:


//--------------------- .nv.info._ZN4vllm25paged_attention_v2_kernelIttLi256ELi8ELi128ELNS_18Fp8KVCacheDataTypeE0ELb1ELi512EEEvPfS2_PT_PKS3_PKT0_S9_ifPKiSB_iPKfiiiSD_SD_iiiii --------------------------
	.section	.nv.info._ZN4vllm25paged_attention_v2_kernelIttLi256ELi8ELi128ELNS_18Fp8KVCacheDataTypeE0ELb1ELi512EEEvPfS2_PT_PKS3_PKT0_S9_ifPKiSB_iPKfiiiSD_SD_iiiii,"",@"SHT_CUDA_INFO"
	.sectionflags	@""
	.align	4


	//----- nvinfo : EIATTR_CUDA_API_VERSION
	.align		4
        /*0000*/ 	.byte	0x04, 0x37
        /*0002*/ 	.short	(.L_29219 - .L_29218)
.L_29218:
        /*0004*/ 	.word	0x00000082


	//----- nvinfo : EIATTR_KPARAM_INFO
	.align		4
.L_29219:
        /*0008*/ 	.byte	0x04, 0x17
        /*000a*/ 	.short	(.L_29221 - .L_29220)
.L_29220:
        /*000c*/ 	.word	0x00000000
        /*0010*/ 	.short	0x0015
        /*0012*/ 	.short	0x0088
        /*0014*/ 	.byte	0x00, 0xf0, 0x11, 0x00


	//----- nvinfo : EIATTR_KPARAM_INFO
	.align		4
.L_29221:
        /*0018*/ 	.byte	0x04, 0x17
        /*001a*/ 	.short	(.L_29223 - .L_29222)
.L_29222:
        /*001c*/ 	.word	0x00000000
        /*0020*/ 	.short	0x0014
        /*0022*/ 	.short	0x0084
        /*0024*/ 	.byte	0x00, 0xf0, 0x11, 0x00


	//----- nvinfo : EIATTR_KPARAM_INFO
	.align		4
.L_29223:
        /*0028*/ 	.byte	0x04, 0x17
        /*002a*/ 	.short	(.L_29225 - .L_29224)
.L_29224:
        /*002c*/ 	.word	0x00000000
        /*0030*/ 	.short	0x0013
        /*0032*/ 	.short	0x0080
        /*0034*/ 	.byte	0x00, 0xf0, 0x11, 0x00


	//----- nvinfo : EIATTR_KPARAM_INFO
	.align		4
.L_29225:
        /*0038*/ 	.byte	0x04, 0x17
        /*003a*/ 	.short	(.L_29227 - .L_29226)
.L_29226:
        /*003c*/ 	.word	0x00000000
        /*0040*/ 	.short	0x0012
        /*0042*/ 	.short	0x007c
        /*0044*/ 	.byte	0x00, 0xf0, 0x11, 0x00


	//----- nvinfo : EIATTR_KPARAM_INFO
	.align		4
.L_29227:
        /*0048*/ 	.byte	0x04, 0x17
        /*004a*/ 	.short	(.L_29229 - .L_29228)
.L_29228:
        /*004c*/ 	.word	0x00000000
        /*0050*/ 	.short	0x0011
        /*0052*/ 	.short	0x0078
        /*0054*/ 	.byte	0x00, 0xf0, 0x11, 0x00


	//----- nvinfo : EIATTR_KPARAM_INFO
	.align		4
.L_29229:
        /*0058*/ 	.byte	0x04, 0x17
        /*005a*/ 	.short	(.L_29231 - .L_29230)
.L_29230:
        /*005c*/ 	.word	0x00000000
        /*0060*/ 	.short	0x0010
        /*0062*/ 	.short	0x0070
        /*0064*/ 	.byte	0x00, 0xf5, 0x21, 0x00


	//----- nvinfo : EIATTR_KPARAM_INFO
	.align		4
.L_29231:
        /*0068*/ 	.byte	0x04, 0x17
        /*006a*/ 	.short	(.L_29233 - .L_29232)
.L_29232:
        /*006c*/ 	.word	0x00000000
        /*0070*/ 	.short	0x000f
        /*0072*/ 	.short	0x0068
        /*0074*/ 	.byte	0x00, 0xf5, 0x21, 0x00


	//----- nvinfo : EIATTR_KPARAM_INFO
	.align		4
.L_29233:
        /*0078*/ 	.byte	0x04, 0x17
        /*007a*/ 	.short	(.L_29235 - .L_29234)
.L_29234:
        /*007c*/ 	.word	0x00000000
        /*0080*/ 	.short	0x000e
        /*0082*/ 	.short	0x0060
        /*0084*/ 	.byte	0x00, 0xf0, 0x11, 0x00


	//----- nvinfo : EIATTR_KPARAM_INFO
	.align		4
.L_29235:
        /*0088*/ 	.byte	0x04, 0x17
        /*008a*/ 	.short	(.L_29237 - .L_29236)
.L_29236:
        /*008c*/ 	.word	0x00000000
        /*0090*/ 	.short	0x000d
        /*0092*/ 	.short	0x005c
        /*0094*/ 	.byte	0x00, 0xf0, 0x11, 0x00


	//----- nvinfo : EIATTR_KPARAM_INFO
	.align		4
.L_29237:
        /*0098*/ 	.byte	0x04, 0x17
        /*009a*/ 	.short	(.L_29239 - .L_29238)
.L_29238:
        /*009c*/ 	.word	0x00000000
        /*00a0*/ 	.short	0x000c
        /*00a2*/ 	.short	0x0058
        /*00a4*/ 	.byte	0x00, 0xf0, 0x11, 0x00


	//----- nvinfo : EIATTR_KPARAM_INFO
	.align		4
.L_29239:
        /*00a8*/ 	.byte	0x04, 0x17
        /*00aa*/ 	.short	(.L_29241 - .L_29240)
.L_29240:
        /*00ac*/ 	.word	0x00000000
        /*00b0*/ 	.short	0x000b
        /*00b2*/ 	.short	0x0050
        /*00b4*/ 	.byte	0x00, 0xf5, 0x21, 0x00


	//----- nvinfo : EIATTR_KPARAM_INFO
	.align		4
.L_29241:
        /*00b8*/ 	.byte	0x04, 0x17
        /*00ba*/ 	.short	(.L_29243 - .L_29242)
.L_29242:
        /*00bc*/ 	.word	0x00000000
        /*00c0*/ 	.short	0x000a
        /*00c2*/ 	.short	0x0048
        /*00c4*/ 	.byte	0x00, 0xf0, 0x11, 0x00


	//----- nvinfo : EIATTR_KPARAM_INFO
	.align		4
.L_29243:
        /*00c8*/ 	.byte	0x04, 0x17
        /*00ca*/ 	.short	(.L_29245 - .L_29244)
.L_29244:
        /*00cc*/ 	.word	0x00000000
        /*00d0*/ 	.short	0x0009
        /*00d2*/ 	.short	0x0040
        /*00d4*/ 	.byte	0x00, 0xf5, 0x21, 0x00


	//----- nvinfo : EIATTR_KPARAM_INFO
	.align		4
.L_29245:
        /*00d8*/ 	.byte	0x04, 0x17
        /*00da*/ 	.short	(.L_29247 - .L_29246)
.L_29246:
        /*00dc*/ 	.word	0x00000000
        /*00e0*/ 	.short	0x0008
        /*00e2*/ 	.short	0x0038
        /*00e4*/ 	.byte	0x00, 0xf5, 0x21, 0x00


	//----- nvinfo : EIATTR_KPARAM_INFO
	.align		4
.L_29247:
        /*00e8*/ 	.byte	0x04, 0x17
        /*00ea*/ 	.short	(.L_29249 - .L_29248)
.L_29248:
        /*00ec*/ 	.word	0x00000000
        /*00f0*/ 	.short	0x0007
        /*00f2*/ 	.short	0x0034
        /*00f4*/ 	.byte	0x00, 0xf0, 0x11, 0x00


	//----- nvinfo : EIATTR_KPARAM_INFO
	.align		4
.L_29249:
        /*00f8*/ 	.byte	0x04, 0x17
        /*00fa*/ 	.short	(.L_29251 - .L_29250)
.L_29250:
        /*00fc*/ 	.word	0x00000000
        /*0100*/ 	.short	0x0006
        /*0102*/ 	.short	0x0030
        /*0104*/ 	.byte	0x00, 0xf0, 0x11, 0x00


	//----- nvinfo : EIATTR_KPARAM_INFO
	.align		4
.L_29251:
        /*0108*/ 	.byte	0x04, 0x17
        /*010a*/ 	.short	(.L_29253 - .L_29252)
.L_29252:
        /*010c*/ 	.word	0x00000000
        /*0110*/ 	.short	0x0005
        /*0112*/ 	.short	0x0028
        /*0114*/ 	.byte	0x00, 0xf5, 0x21, 0x00


	//----- nvinfo : EIATTR_KPARAM_INFO
	.align		4
.L_29253:
        /*0118*/ 	.byte	0x04, 0x17
        /*011a*/ 	.short	(.L_29255 - .L_29254)
.L_29254:
        /*011c*/ 	.word	0x00000000
        /*0120*/ 	.short	0x0004
        /*0122*/ 	.short	0x0020
        /*0124*/ 	.byte	0x00, 0xf5, 0x21, 0x00


	//----- nvinfo : EIATTR_KPARAM_INFO
	.align		4
.L_29255:
        /*0128*/ 	.byte	0x04, 0x17
        /*012a*/ 	.short	(.L_29257 - .L_29256)
.L_29256:
        /*012c*/ 	.word	0x00000000
        /*0130*/ 	.short	0x0003
        /*0132*/ 	.short	0x0018
        /*0134*/ 	.byte	0x00, 0xf5, 0x21, 0x00


	//----- nvinfo : EIATTR_KPARAM_INFO
	.align		4
.L_29257:
        /*0138*/ 	.byte	0x04, 0x17
        /*013a*/ 	.short	(.L_29259 - .L_29258)
.L_29258:
        /*013c*/ 	.word	0x00000000
        /*0140*/ 	.short	0x0002
        /*0142*/ 	.short	0x0010
        /*0144*/ 	.byte	0x00, 0xf5, 0x21, 0x00


	//----- nvinfo : EIATTR_KPARAM_INFO
	.align		4
.L_29259:
        /*0148*/ 	.byte	0x04, 0x17
        /*014a*/ 	.short	(.L_29261 - .L_29260)
.L_29260:
        /*014c*/ 	.word	0x00000000
        /*0150*/ 	.short	0x0001
        /*0152*/ 	.short	0x0008
        /*0154*/ 	.byte	0x00, 0xf5, 0x21, 0x00


	//----- nvinfo : EIATTR_KPARAM_INFO
	.align		4
.L_29261:
        /*0158*/ 	.byte	0x04, 0x17
        /*015a*/ 	.short	(.L_29263 - .L_29262)
.L_29262:
        /*015c*/ 	.word	0x00000000
        /*0160*/ 	.short	0x0000
        /*0162*/ 	.short	0x0000
        /*0164*/ 	.byte	0x00, 0xf5, 0x21, 0x00


	//----- nvinfo : EIATTR_SPARSE_MMA_MASK
	.align		4
.L_29263:
        /*0168*/ 	.byte	0x03, 0x50
        /*016a*/ 	.short	0x0000


	//----- nvinfo : EIATTR_MAXREG_COUNT
	.align		4
        /*016c*/ 	.byte	0x03, 0x1b
        /*016e*/ 	.short	0x00ff


	//----- nvinfo : EIATTR_NUM_BARRIERS
	.align		4
        /*0170*/ 	.byte	0x02, 0x4c
        /*0172*/ 	.byte	0x01
	.zero		1


	//----- nvinfo : EIATTR_MERCURY_ISA_VERSION
	.align		4
        /*0174*/ 	.byte	0x03, 0x5f
        /*0176*/ 	.short	0x0101


	//----- nvinfo : EIATTR_COOP_GROUP_MASK_REGIDS
	.align		4
        /*0178*/ 	.byte	0x04, 0x29
        /*017a*/ 	.short	(.L_29265 - .L_29264)


	//   ....[0]....
.L_29264:
        /*017c*/ 	.word	0xffffffff


	//   ....[1]....
        /*0180*/ 	.word	0xffffffff


	//   ....[2]....
        /*0184*/ 	.word	0xffffffff


	//   ....[3]....
        /*0188*/ 	.word	0xffffffff


	//   ....[4]....
        /*018c*/ 	.word	0xffffffff


	//   ....[5]....
        /*0190*/ 	.word	0xffffffff


	//   ....[6]....
        /*0194*/ 	.word	0xffffffff


	//   ....[7]....
        /*0198*/ 	.word	0xffffffff


	//   ....[8]....
        /*019c*/ 	.word	0xffffffff


	//   ....[9]....
        /*01a0*/ 	.word	0xffffffff


	//   ....[10]....
        /*01a4*/ 	.word	0xffffffff


	//   ....[11]....
        /*01a8*/ 	.word	0xffffffff


	//   ....[12]....
        /*01ac*/ 	.word	0xffffffff


	//   ....[13]....
        /*01b0*/ 	.word	0xffffffff


	//   ....[14]....
        /*01b4*/ 	.word	0xffffffff


	//   ....[15]....
        /*01b8*/ 	.word	0xffffffff


	//   ....[16]....
        /*01bc*/ 	.word	0x0500000c


	//   ....[17]....
        /*01c0*/ 	.word	0x0500000c


	//   ....[18]....
        /*01c4*/ 	.word	0x0500000c


	//   ....[19]....
        /*01c8*/ 	.word	0x0500000c


	//   ....[20]....
        /*01cc*/ 	.word	0x0500000c


	//----- nvinfo : EIATTR_COOP_GROUP_INSTR_OFFSETS
	.align		4
.L_29265:
        /*01d0*/ 	.byte	0x04, 0x28
        /*01d2*/ 	.short	(.L_29267 - .L_29266)


	//   ....[0]....
.L_29266:
        /*01d4*/ 	.word	0x00001f80


	//   ....[1]....
        /*01d8*/ 	.word	0x00001fa0


	//   ....[2]....
        /*01dc*/ 	.word	0x00002280


	//   ....[3]....
        /*01e0*/ 	.word	0x000022a0


	//   ....[4]....
        /*01e4*/ 	.word	0x000022c0


	//   ....[5]....
        /*01e8*/ 	.word	0x000023e0


	//   ....[6]....
        /*01ec*/ 	.word	0x00002400


	//   ....[7]....
        /*01f0*/ 	.word	0x00002420


	//   ....[8]....
        /*01f4*/ 	.word	0x00003260


	//   ....[9]....
        /*01f8*/ 	.word	0x00003290


	//   ....[10]....
        /*01fc*/ 	.word	0x000032b0


	//   ....[11]....
        /*0200*/ 	.word	0x000032d0


	//   ....[12]....
        /*0204*/ 	.word	0x000032f0


	//   ....[13]....
        /*0208*/ 	.word	0x00003340


	//   ....[14]....
        /*020c*/ 	.word	0x00003360


	//   ....[15]....
        /*0210*/ 	.word	0x00003380


	//   ....[16]....
        /*0214*/ 	.word	0x00006240


	//   ....[17]....
        /*0218*/ 	.word	0x000062e0


	//   ....[18]....
        /*021c*/ 	.word	0x00006380


	//   ....[19]....
        /*0220*/ 	.word	0x00006420


	//   ....[20]....
        /*0224*/ 	.word	0x00006490


	//----- nvinfo : EIATTR_VRC_CTA_INIT_COUNT
	.align		4
.L_29267:
        /*0228*/ 	.byte	0x02, 0x4a
	.zero		1
	.zero		1


	//----- nvinfo : EIATTR_EXIT_INSTR_OFFSETS
	.align		4
        /*022c*/ 	.byte	0x04, 0x1c
        /*022e*/ 	.short	(.L_29269 - .L_29268)


	//   ....[0]....
.L_29268:
        /*0230*/ 	.word	0x000000d0


	//   ....[1]....
        /*0234*/ 	.word	0x00006010


	//   ....[2]....
        /*0238*/ 	.word	0x000061d0


	//----- nvinfo : EIATTR_CRS_STACK_SIZE
	.align		4
.L_29269:
        /*023c*/ 	.byte	0x04, 0x1e
        /*023e*/ 	.short	(.L_29271 - .L_29270)
.L_29270:
        /*0240*/ 	.word	0x00000000


	//----- nvinfo : EIATTR_CBANK_PARAM_SIZE
	.align		4
.L_29271:
        /*0244*/ 	.byte	0x03, 0x19
        /*0246*/ 	.short	0x008c


	//----- nvinfo : EIATTR_PARAM_CBANK
	.align		4
        /*0248*/ 	.byte	0x04, 0x0a
        /*024a*/ 	.short	(.L_29273 - .L_29272)
	.align		4
.L_29272:
        /*024c*/ 	.word	index@(.nv.constant0._ZN4vllm25paged_attention_v2_kernelIttLi256ELi8ELi128ELNS_18Fp8KVCacheDataTypeE0ELb1ELi512EEEvPfS2_PT_PKS3_PKT0_S9_ifPKiSB_iPKfiiiSD_SD_iiiii)
        /*0250*/ 	.short	0x0380
        /*0252*/ 	.short	0x008c


	//----- nvinfo : EIATTR_SW_WAR
	.align		4
.L_29273:
        /*0254*/ 	.byte	0x04, 0x36
        /*0256*/ 	.short	(.L_29275 - .L_29274)
.L_29274:
        /*0258*/ 	.word	0x00000008
.L_29275:


//--------------------- .nv.info._ZN4vllm32paged_attention_v2_reduce_kernelItLi192ELi128ELi512EEEvPT_PKfS4_PKS1_PKii --------------------------
	.section	.nv.info._ZN4vllm32paged_attention_v2_reduce_kernelItLi192ELi128ELi512EEEvPT_PKfS4_PKS1_PKii,"",@"SHT_CUDA_INFO"
	.sectionflags	@""
	.align	4


	//----- nvinfo : EIATTR_CUDA_API_VERSION
	.align		4
        /*0000*/ 	.byte	0x04, 0x37
        /*0002*/ 	.short	(.L_29277 - .L_29276)
.L_29276:
        /*0004*/ 	.word	0x00000082


	//----- nvinfo : EIATTR_KPARAM_INFO
	.align		4
.L_29277:
        /*0008*/ 	.byte	0x04, 0x17
        /*000a*/ 	.short	(.L_29279 - .L_29278)
.L_29278:
        /*000c*/ 	.word	0x00000000
        /*0010*/ 	.short	0x0005
        /*0012*/ 	.short	0x0028
        /*0014*/ 	.byte	0x00, 0xf0, 0x11, 0x00


	//----- nvinfo : EIATTR_KPARAM_INFO
	.align		4
.L_29279:
        /*0018*/ 	.byte	0x04, 0x17
        /*001a*/ 	.short	(.L_29281 - .L_29280)
.L_29280:
        /*001c*/ 	.word	0x00000000
        /*0020*/ 	.short	0x0004
        /*0022*/ 	.short	0x0020
        /*0024*/ 	.byte	0x00, 0xf5, 0x21, 0x00


	//----- nvinfo : EIATTR_KPARAM_INFO
	.align		4
.L_29281:
        /*0028*/ 	.byte	0x04, 0x17
        /*002a*/ 	.short	(.L_29283 - .L_29282)
.L_29282:
        /*002c*/ 	.word	0x00000000
        /*0030*/ 	.short	0x0003
        /*0032*/ 	.short	0x0018
        /*0034*/ 	.byte	0x00, 0xf5, 0x21, 0x00


	//----- nvinfo : EIATTR_KPARAM_INFO
	.align		4
.L_29283:
        /*0038*/ 	.byte	0x04, 0x17
        /*003a*/ 	.short	(.L_29285 - .L_29284)
.L_29284:
        /*003c*/ 	.word	0x00000000
        /*0040*/ 	.short	0x0002
        /*0042*/ 	.short	0x0010
        /*0044*/ 	.byte	0x00, 0xf5, 0x21, 0x00


	//----- nvinfo : EIATTR_KPARAM_INFO
	.align		4
.L_29285:
        /*0048*/ 	.byte	0x04, 0x17
        /*004a*/ 	.short	(.L_29287 - .L_29286)
.L_29286:
        /*004c*/ 	.word	0x00000000
        /*0050*/ 	.short	0x0001
        /*0052*/ 	.short	0x0008
        /*0054*/ 	.byte	0x00, 0xf5, 0x21, 0x00


	//----- nvinfo : EIATTR_KPARAM_INFO
	.align		4
.L_29287:
        /*0058*/ 	.byte	0x04, 0x17
        /*005a*/ 	.short	(.L_29289 - .L_29288)
.L_29288:
        /*005c*/ 	.word	0x00000000
        /*0060*/ 	.short	0x0000
        /*0062*/ 	.short	0x0000
        /*0064*/ 	.byte	0x00, 0xf5, 0x21, 0x00


	//----- nvinfo : EIATTR_SPARSE_MMA_MASK
	.align		4
.L_29289:
        /*0068*/ 	.byte	0x03, 0x50
        /*006a*/ 	.short	0x0000


	//----- nvinfo : EIATTR_MAXREG_COUNT
	.align		4
        /*006c*/ 	.byte	0x03, 0x1b
        /*006e*/ 	.short	0x00ff


	//----- nvinfo : EIATTR_NUM_BARRIERS
	.align		4
        /*0070*/ 	.byte	0x02, 0x4c
        /*0072*/ 	.byte	0x01
	.zero		1


	//----- nvinfo : EIATTR_MERCURY_ISA_VERSION
	.align		4
        /*0074*/ 	.byte	0x03, 0x5f
        /*0076*/ 	.short	0x0101


	//----- nvinfo : EIATTR_COOP_GROUP_MASK_REGIDS
	.align		4
        /*0078*/ 	.byte	0x04, 0x29
        /*007a*/ 	.short	(.L_29291 - .L_29290)


	//   ....[0]....
.L_29290:
        /*007c*/ 	.word	0xffffffff


	//   ....[1]....
        /*0080*/ 	.word	0xffffffff


	//   ....[2]....
        /*0084*/ 	.word	0xffffffff


	//   ....[3]....
        /*0088*/ 	.word	0xffffffff


	//   ....[4]....
        /*008c*/ 	.word	0xffffffff


	//   ....[5]....
        /*0090*/ 	.word	0xffffffff


	//   ....[6]....
        /*0094*/ 	.word	0xffffffff


	//   ....[7]....
        /*0098*/ 	.word	0xffffffff


	//   ....[8]....
        /*009c*/ 	.word	0xffffffff


	//   ....[9]....
        /*00a0*/ 	.word	0xffffffff


	//   ....[10]....
        /*00a4*/ 	.word	0xffffffff


	//   ....[11]....
        /*00a8*/ 	.word	0xffffffff


	//   ....[12]....
        /*00ac*/ 	.word	0xffffffff


	//   ....[13]....
        /*00b0*/ 	.word	0xffffffff


	//   ....[14]....
        /*00b4*/ 	.word	0xffffffff


	//   ....[15]....
        /*00b8*/ 	.word	0xffffffff


	//----- nvinfo : EIATTR_COOP_GROUP_INSTR_OFFSETS
	.align		4
.L_29291:
        /*00bc*/ 	.byte	0x04, 0x28
        /*00be*/ 	.short	(.L_29293 - .L_29292)


	//   ....[0]....
.L_29292:
        /*00c0*/ 	.word	0x00001040


	//   ....[1]....
        /*00c4*/ 	.word	0x000010e0


	//   ....[2]....
        /*00c8*/ 	.word	0x00001110


	//   ....[3]....
        /*00cc*/ 	.word	0x00001160


	//   ....[4]....
        /*00d0*/ 	.word	0x00001190


	//   ....[5]....
        /*00d4*/ 	.word	0x000011f0


	//   ....[6]....
        /*00d8*/ 	.word	0x00001210


	//   ....[7]....
        /*00dc*/ 	.word	0x00001230


	//   ....[8]....
        /*00e0*/ 	.word	0x00001ad0


	//   ....[9]....
        /*00e4*/ 	.word	0x00001b60


	//   ....[10]....
        /*00e8*/ 	.word	0x00001bb0


	//   ....[11]....
        /*00ec*/ 	.word	0x00001bd0


	//   ....[12]....
        /*00f0*/ 	.word	0x00001c00


	//   ....[13]....
        /*00f4*/ 	.word	0x00001ca0


	//   ....[14]....
        /*00f8*/ 	.word	0x00001cc0


	//   ....[15]....
        /*00fc*/ 	.word	0x00001ce0


	//----- nvinfo : EIATTR_VRC_CTA_INIT_COUNT
	.align		4
.L_29293:
        /*0100*/ 	.byte	0x02, 0x4a
	.zero		1
	.zero		1


	//----- nvinfo : EIATTR_EXIT_INSTR_OFFSETS
	.align		4
        /*0104*/ 	.byte	0x04, 0x1c
        /*0106*/ 	.short	(.L_29295 - .L_29294)


	//   ....[0]....
.L_29294:
        /*0108*/ 	.word	0x00000180


	//   ....[1]....
        /*010c*/ 	.word	0x00000540


	//   ....[2]....
        /*0110*/ 	.word	0x000008b0


	//   ....[3]....
        /*0114*/ 	.word	0x00001cf0


	//   ....[4]....
        /*0118*/ 	.word	0x000029a0


	//   ....[5]....
        /*011c*/ 	.word	0x000033b0


	//----- nvinfo : EIATTR_CRS_STACK_SIZE
	.align		4
.L_29295:
        /*0120*/ 	.byte	0x04, 0x1e
        /*0122*/ 	.short	(.L_29297 - .L_29296)
.L_29296:
        /*0124*/ 	.word	0x00000000


	//----- nvinfo : EIATTR_CBANK_PARAM_SIZE
	.align		4
.L_29297:
        /*0128*/ 	.byte	0x03, 0x19
        /*012a*/ 	.short	0x002c


	//----- nvinfo : EIATTR_PARAM_CBANK
	.align		4
        /*012c*/ 	.byte	0x04, 0x0a
        /*012e*/ 	.short	(.L_29299 - .L_29298)
	.align		4
.L_29298:
        /*0130*/ 	.word	index@(.nv.constant0._ZN4vllm32paged_attention_v2_reduce_kernelItLi192ELi128ELi512EEEvPT_PKfS4_PKS1_PKii)
        /*0134*/ 	.short	0x0380
        /*0136*/ 	.short	0x002c


	//----- nvinfo : EIATTR_SW_WAR
	.align		4
.L_29299:
        /*0138*/ 	.byte	0x04, 0x36
        /*013a*/ 	.short	(.L_29301 - .L_29300)
.L_29300:
        /*013c*/ 	.word	0x00000008
.L_29301:


//--------------------- .nv.info._ZN4vllm25paged_attention_v2_kernelIttLi192ELi8ELi128ELNS_18Fp8KVCacheDataTypeE0ELb1ELi512EEEvPfS2_PT_PKS3_PKT0_S9_ifPKiSB_iPKfiiiSD_SD_iiiii --------------------------
	.section	.nv.info._ZN4vllm25paged_attention_v2_kernelIttLi192ELi8ELi128ELNS_18Fp8KVCacheDataTypeE0ELb1ELi512EEEvPfS2_PT_PKS3_PKT0_S9_ifPKiSB_iPKfiiiSD_SD_iiiii,"",@"SHT_CUDA_INFO"
	.sectionflags	@""
	.align	4


	//----- nvinfo : EIATTR_CUDA_API_VERSION
	.align		4
        /*0000*/ 	.byte	0x04, 0x37
        /*0002*/ 	.short	(.L_29303 - .L_29302)
.L_29302:
        /*0004*/ 	.word	0x00000082


	//----- nvinfo : EIATTR_KPARAM_INFO
	.align		4
.L_29303:
        /*0008*/ 	.byte	0x04, 0x17
        /*000a*/ 	.short	(.L_29305 - .L_29304)
.L_29304:
        /*000c*/ 	.word	0x00000000
        /*0010*/ 	.short	0x0015
        /*0012*/ 	.short	0x0088
        /*0014*/ 	.byte	0x00, 0xf0, 0x11, 0x00


	//----- nvinfo : EIATTR_KPARAM_INFO
	.align		4
.L_29305:
        /*0018*/ 	.byte	0x04, 0x17
        /*001a*/ 	.short	(.L_29307 - .L_29306)
.L_29306:
        /*001c*/ 	.word	0x00000000
        /*0020*/ 	.short	0x0014
        /*0022*/ 	.short	0x0084
        /*0024*/ 	.byte	0x00, 0xf0, 0x11, 0x00


	//----- nvinfo : EIATTR_KPARAM_INFO
	.align		4
.L_29307:
        /*0028*/ 	.byte	0x04, 0x17
        /*002a*/ 	.short	(.L_29309 - .L_29308)
.L_29308:
        /*002c*/ 	.word	0x00000000
        /*0030*/ 	.short	0x0013
        /*0032*/ 	.short	0x0080
        /*0034*/ 	.byte	0x00, 0xf0, 0x11, 0x00


	//----- nvinfo : EIATTR_KPARAM_INFO
	.align		4
.L_29309:
        /*0038*/ 	.byte	0x04, 0x17
        /*003a*/ 	.short	(.L_29311 - .L_29310)
.L_29310:
        /*003c*/ 	.word	0x00000000
        /*0040*/ 	.short	0x0012
        /*0042*/ 	.short	0x007c
        /*0044*/ 	.byte	0x00, 0xf0, 0x11, 0x00


	//----- nvinfo : EIATTR_KPARAM_INFO
	.align		4
.L_29311:
        /*0048*/ 	.byte	0x04, 0x17
        /*004a*/ 	.short	(.L_29313 - .L_29312)
.L_29312:
        /*004c*/ 	.word	0x00000000
        /*0050*/ 	.short	0x0011
        /*0052*/ 	.short	0x0078
        /*0054*/ 	.byte	0x00, 0xf0, 0x11, 0x00


	//----- nvinfo : EIATTR_KPARAM_INFO
	.align		4
.L_29313:
        /*0058*/ 	.byte	0x04, 0x17
        /*005a*/ 	.short	(.L_29315 - .L_29314)
.L_29314:
        /*005c*/ 	.word	0x00000000
        /*0060*/ 	.short	0x0010
        /*0062*/ 	.short	0x0070
        /*0064*/ 	.byte	0x00, 0xf5, 0x21, 0x00


	//----- nvinfo : EIATTR_KPARAM_INFO
	.align		4
.L_29315:
        /*0068*/ 	.byte	0x04, 0x17
        /*006a*/ 	.short	(.L_29317 - .L_29316)
.L_29316:
        /*006c*/ 	.word	0x00000000
        /*0070*/ 	.short	0x000f
        /*0072*/ 	.short	0x0068
        /*0074*/ 	.byte	0x00, 0xf5, 0x21, 0x00


	//----- nvinfo : EIATTR_KPARAM_INFO
	.align		4
.L_29317:
        /*0078*/ 	.byte	0x04, 0x17
        /*007a*/ 	.short	(.L_29319 - .L_29318)
.L_29318:
        /*007c*/ 	.word	0x00000000
        /*0080*/ 	.short	0x000e
        /*0082*/ 	.short	0x0060
        /*0084*/ 	.byte	0x00, 0xf0, 0x11, 0x00


	//----- nvinfo : EIATTR_KPARAM_INFO
	.align		4
.L_29319:
        /*0088*/ 	.byte	0x04, 0x17
        /*008a*/ 	.short	(.L_29321 - .L_29320)
.L_29320:
        /*008c*/ 	.word	0x00000000
        /*0090*/ 	.short	0x000d
        /*0092*/ 	.short	0x005c
        /*0094*/ 	.byte	0x00, 0xf0, 0x11, 0x00


	//----- nvinfo : EIATTR_KPARAM_INFO
	.align		4
.L_29321:
        /*0098*/ 	.byte	0x04, 0x17
        /*009a*/ 	.short	(.L_29323 - .L_29322)
.L_29322:
        /*009c*/ 	.word	0x00000000
        /*00a0*/ 	.short	0x000c
        /*00a2*/ 	.short	0x0058
        /*00a4*/ 	.byte	0x00, 0xf0, 0x11, 0x00


	//----- nvinfo : EIATTR_KPARAM_INFO
	.align		4
.L_29323:
        /*00a8*/ 	.byte	0x04, 0x17
        /*00aa*/ 	.short	(.L_29325 - .L_29324)
.L_29324:
        /*00ac*/ 	.word	0x00000000
        /*00b0*/ 	.short	0x000b
        /*00b2*/ 	.short	0x0050
        /*00b4*/ 	.byte	0x00, 0xf5, 0x21, 0x00


	//----- nvinfo : EIATTR_KPARAM_INFO
	.align		4
.L_29325:
        /*00b8*/ 	.byte	0x04, 0x17
        /*00ba*/ 	.short	(.L_29327 - .L_29326)
.L_29326:
        /*00bc*/ 	.word	0x00000000
        /*00c0*/ 	.short	0x000a
        /*00c2*/ 	.short	0x0048
        /*00c4*/ 	.byte	0x00, 0xf0, 0x11, 0x00


	//----- nvinfo : EIATTR_KPARAM_INFO
	.align		4
.L_29327:
        /*00c8*/ 	.byte	0x04, 0x17
        /*00ca*/ 	.short	(.L_29329 - .L_29328)
.L_29328:
        /*00cc*/ 	.word	0x00000000
        /*00d0*/ 	.short	0x0009
        /*00d2*/ 	.short	0x0040
        /*00d4*/ 	.byte	0x00, 0xf5, 0x21, 0x00


	//----- nvinfo : EIATTR_KPARAM_INFO
	.align		4
.L_29329:
        /*00d8*/ 	.byte	0x04, 0x17
        /*00da*/ 	.short	(.L_29331 - .L_29330)
.L_29330:
        /*00dc*/ 	.word	0x00000000
        /*00e0*/ 	.short	0x0008
        /*00e2*/ 	.short	0x0038
        /*00e4*/ 	.byte	0x00, 0xf5, 0x21, 0x00


	//----- nvinfo : EIATTR_KPARAM_INFO
	.align		4
.L_29331:
        /*00e8*/ 	.byte	0x04, 0x17
        /*00ea*/ 	.short	(.L_29333 - .L_29332)
.L_29332:
        /*00ec*/ 	.word	0x00000000
        /*00f0*/ 	.short	0x0007
        /*00f2*/ 	.short	0x0034
        /*00f4*/ 	.byte	0x00, 0xf0, 0x11, 0x00


	//----- nvinfo : EIATTR_KPARAM_INFO
	.align		4
.L_29333:
        /*00f8*/ 	.byte	0x04, 0x17
        /*00fa*/ 	.short	(.L_29335 - .L_29334)
.L_29334:
        /*00fc*/ 	.word	0x00000000
        /*0100*/ 	.short	0x0006
        /*0102*/ 	.short	0x0030
        /*0104*/ 	.byte	0x00, 0xf0, 0x11, 0x00


	//----- nvinfo : EIATTR_KPARAM_INFO
	.align		4
.L_29335:
        /*0108*/ 	.byte	0x04, 0x17
        /*010a*/ 	.short	(.L_29337 - .L_29336)
.L_29336:
        /*010c*/ 	.word	0x00000000
        /*0110*/ 	.short	0x0005
        /*0112*/ 	.short	0x0028
        /*0114*/ 	.byte	0x00, 0xf5, 0x21, 0x00


	//----- nvinfo : EIATTR_KPARAM_INFO
	.align		4
.L_29337:
        /*0118*/ 	.byte	0x04, 0x17
        /*011a*/ 	.short	(.L_29339 - .L_29338)
.L_29338:
        /*011c*/ 	.word	0x00000000
        /*0120*/ 	.short	0x0004
        /*0122*/ 	.short	0x0020
        /*0124*/ 	.byte	0x00, 0xf5, 0x21, 0x00


	//----- nvinfo : EIATTR_KPARAM_INFO
	.align		4
.L_29339:
        /*0128*/ 	.byte	0x04, 0x17
        /*012a*/ 	.short	(.L_29341 - .L_29340)
.L_29340:
        /*012c*/ 	.word	0x00000000
        /*0130*/ 	.short	0x0003
        /*0132*/ 	.short	0x0018
        /*0134*/ 	.byte	0x00, 0xf5, 0x21, 0x00


	//----- nvinfo : EIATTR_KPARAM_INFO
	.align		4
.L_29341:
        /*0138*/ 	.byte	0x04, 0x17
        /*013a*/ 	.short	(.L_29343 - .L_29342)
.L_29342:
        /*013c*/ 	.word	0x00000000
        /*0140*/ 	.short	0x0002
        /*0142*/ 	.short	0x0010
        /*0144*/ 	.byte	0x00, 0xf5, 0x21, 0x00


	//----- nvinfo : EIATTR_KPARAM_INFO
	.align		4
.L_29343:
        /*0148*/ 	.byte	0x04, 0x17
        /*014a*/ 	.short	(.L_29345 - .L_29344)
.L_29344:
        /*014c*/ 	.word	0x00000000
        /*0150*/ 	.short	0x0001
        /*0152*/ 	.short	0x0008
        /*0154*/ 	.byte	0x00, 0xf5, 0x21, 0x00


	//----- nvinfo : EIATTR_KPARAM_INFO
	.align		4
.L_29345:
        /*0158*/ 	.byte	0x04, 0x17
        /*015a*/ 	.short	(.L_29347 - .L_29346)
.L_29346:
        /*015c*/ 	.word	0x00000000
        /*0160*/ 	.short	0x0000
        /*0162*/ 	.short	0x0000
        /*0164*/ 	.byte	0x00, 0xf5, 0x21, 0x00


	//----- nvinfo : EIATTR_SPARSE_MMA_MASK
	.align		4
.L_29347:
        /*0168*/ 	.byte	0x03, 0x50
        /*016a*/ 	.short	0x0000


	//----- nvinfo : EIATTR_MAXREG_COUNT
	.align		4
        /*016c*/ 	.byte	0x03, 0x1b
        /*016e*/ 	.short	0x00ff


	//----- nvinfo : EIATTR_NUM_BARRIERS
	.align		4
        /*0170*/ 	.byte	0x02, 0x4c
        /*0172*/ 	.byte	0x01
	.zero		1


	//----- nvinfo : EIATTR_MERCURY_ISA_VERSION
	.align		4
        /*0174*/ 	.byte	0x03, 0x5f
        /*0176*/ 	.short	0x0101


	//----- nvinfo : EIATTR_COOP_GROUP_MASK_REGIDS
	.align		4
        /*0178*/ 	.byte	0x04, 0x29
        /*017a*/ 	.short	(.L_29349 - .L_29348)


	//   ....[0]....
.L_29348:
        /*017c*/ 	.word	0xffffffff


	//   ....[1]....
        /*0180*/ 	.word	0xffffffff


	//   ....[2]....
        /*0184*/ 	.word	0xffffffff


	//   ....[3]....
        /*0188*/ 	.word	0xffffffff


	//   ....[4]....
        /*018c*/ 	.word	0xffffffff


	//   ....[5]....
        /*0190*/ 	.word	0xffffffff


	//   ....[6]....
        /*0194*/ 	.word	0xffffffff


	//   ....[7]....
        /*0198*/ 	.word	0xffffffff


	//   ....[8]....
        /*019c*/ 	.word	0xffffffff


	//   ....[9]....
        /*01a0*/ 	.word	0xffffffff


	//   ....[10]....
        /*01a4*/ 	.word	0xffffffff


	//   ....[11]....
        /*01a8*/ 	.word	0xffffffff


	//   ....[12]....
        /*01ac*/ 	.word	0xffffffff


	//   ....[13]....
        /*01b0*/ 	.word	0xffffffff


	//   ....[14]....
        /*01b4*/ 	.word	0xffffffff


	//   ....[15]....
        /*01b8*/ 	.word	0xffffffff


	//   ....[16]....
        /*01bc*/ 	.word	0x0500000c


	//   ....[17]....
        /*01c0*/ 	.word	0x0500000c


	//   ....[18]....
        /*01c4*/ 	.word	0x0500000c


	//   ....[19]....
        /*01c8*/ 	.word	0x0500000c


	//   ....[20]....
        /*01cc*/ 	.word	0x0500000c


	//----- nvinfo : EIATTR_COOP_GROUP_INSTR_OFFSETS
	.align		4
.L_29349:
        /*01d0*/ 	.byte	0x04, 0x28
        /*01d2*/ 	.short	(.L_29351 - .L_29350)


	//   ....[0]....
.L_29350:
        /*01d4*/ 	.word	0x00001b80


	//   ....[1]....
        /*01d8*/ 	.word	0x00001ba0


	//   ....[2]....
        /*01dc*/ 	.word	0x00001e80


	//   ....[3]....
        /*01e0*/ 	.word	0x00001ea0


	//   ....[4]....
        /*01e4*/ 	.word	0x00001ec0


	//   ....[5]....
        /*01e8*/ 	.word	0x00001fe0


	//   ....[6]....
        /*01ec*/ 	.word	0x00002000


	//   ....[7]....
        /*01f0*/ 	.word	0x00002020


	//   ....[8]....
        /*01f4*/ 	.word	0x00002e60


	//   ....[9]....
        /*01f8*/ 	.word	0x00002e90


	//   ....[10]....
        /*01fc*/ 	.word	0x00002eb0


	//   ....[11]....
        /*0200*/ 	.word	0x00002ed0


	//   ....[12]....
        /*0204*/ 	.word	0x00002ef0


	//   ....[13]....
        /*0208*/ 	.word	0x00002f40


	//   ....[14]....
        /*020c*/ 	.word	0x00002f60


	//   ....[15]....
        /*0210*/ 	.word	0x00002f80


	//   ....[16]....
        /*0214*/ 	.word	0x00005690


	//   ....[17]....
        /*0218*/ 	.word	0x00005730


	//   ....[18]....
        /*021c*/ 	.word	0x000057d0


	//   ....[19]....
        /*0220*/ 	.word	0x00005870


	//   ....[20]....
        /*0224*/ 	.word	0x000058e0


	//----- nvinfo : EIATTR_VRC_CTA_INIT_COUNT
	.align		4
.L_29351:
        /*0228*/ 	.byte	0x02, 0x4a
	.zero		1
	.zero		1


	//----- nvinfo : EIATTR_EXIT_INSTR_OFFSETS
	.align		4
        /*022c*/ 	.byte	0x04, 0x1c
        /*022e*/ 	.short	(.L_29353 - .L_29352)


	//   ....[0]....
.L_29352:
        /*0230*/ 	.word	0x000000d0


	//   ....[1]....
        /*0234*/ 	.word	0x00005490


	//   ....[2]....
        /*0238*/ 	.word	0x00005620


	//----- nvinfo : EIATTR_CRS_STACK_SIZE
	.align		4
.L_29353:
        /*023c*/ 	.byte	0x04, 0x1e
        /*023e*/ 	.short	(.L_29355 - .L_29354)
.L_29354:
        /*0240*/ 	.word	0x00000000


	//----- nvinfo : EIATTR_CBANK_PARAM_SIZE
	.align		4
.L_29355:
        /*0244*/ 	.byte	0x03, 0x19
        /*0246*/ 	.short	0x008c


	//----- nvinfo : EIATTR_PARAM_CBANK
	.align		4
        /*0248*/ 	.byte	0x04, 0x0a
        /*024a*/ 	.short	(.L_29357 - .L_29356)
	.align		4
.L_29356:
        /*024c*/ 	.word	index@(.nv.constant0._ZN4vllm25paged_attention_v2_kernelIttLi192ELi8ELi128ELNS_18Fp8KVCacheDataTypeE0ELb1ELi512EEEvPfS2_PT_PKS3_PKT0_S9_ifPKiSB_iPKfiiiSD_SD_iiiii)
        /*0250*/ 	.short	0x0380
        /*0252*/ 	.short	0x008c


	//----- nvinfo : EIATTR_SW_WAR
	.align		4
.L_29357:
        /*0254*/ 	.byte	0x04, 0x36
        /*0256*/ 	.short	(.L_29359 - .L_29358)
.L_29358:
        /*0258*/ 	.word	0x00000008
.L_29359:


//--------------------- .nv.info._ZN4vllm32paged_attention_v2_reduce_kernelItLi128ELi128ELi512EEEvPT_PKfS4_PKS1_PKii --------------------------
	.section	.nv.info._ZN4vllm32paged_attention_v2_reduce_kernelItLi128ELi128ELi512EEEvPT_PKfS4_PKS1_PKii,"",@"SHT_CUDA_INFO"
	.sectionflags	@""
	.align	4


	//----- nvinfo : EIATTR_CUDA_API_VERSION
	.align		4
        /*0000*/ 	.byte	0x04, 0x37
        /*0002*/ 	.short	(.L_29361 - .L_29360)
.L_29360:
        /*0004*/ 	.word	0x00000082


	//----- nvinfo : EIATTR_KPARAM_INFO
	.align		4
.L_29361:
        /*0008*/ 	.byte	0x04, 0x17
        /*000a*/ 	.short	(.L_29363 - .L_29362)
.L_29362:
        /*000c*/ 	.word	0x00000000
        /*0010*/ 	.short	0x0005
        /*0012*/ 	.short	0x0028
        /*0014*/ 	.byte	0x00, 0xf0, 0x11, 0x00


	//----- nvinfo : EIATTR_KPARAM_INFO
	.align		4
.L_29363:
        /*0018*/ 	.byte	0x04, 0x17
        /*001a*/ 	.short	(.L_29365 - .L_29364)
.L_29364:
        /*001c*/ 	.word	0x00000000
        /*0020*/ 	.short	0x0004
        /*0022*/ 	.short	0x0020
        /*0024*/ 	.byte	0x00, 0xf5, 0x21, 0x00


	//----- nvinfo : EIATTR_KPARAM_INFO
	.align		4
.L_29365:
        /*0028*/ 	.byte	0x04, 0x17
        /*002a*/ 	.short	(.L_29367 - .L_29366)
.L_29366:
        /*002c*/ 	.word	0x00000000
        /*0030*/ 	.short	0x0003
        /*0032*/ 	.short	0x0018
        /*0034*/ 	.byte	0x00, 0xf5, 0x21, 0x00


	//----- nvinfo : EIATTR_KPARAM_INFO
	.align		4
.L_29367:
        /*0038*/ 	.byte	0x04, 0x17
        /*003a*/ 	.short	(.L_29369 - .L_29368)
.L_29368:
        /*003c*/ 	.word	0x00000000
        /*0040*/ 	.short	0x0002
        /*0042*/ 	.short	0x0010
        /*0044*/ 	.byte	0x00, 0xf5, 0x21, 0x00


	//----- nvinfo : EIATTR_KPARAM_INFO
	.align		4
.L_29369:
        /*0048*/ 	.byte	0x04, 0x17
        /*004a*/ 	.short	(.L_29371 - .L_29370)
.L_29370:
        /*004c*/ 	.word	0x00000000
        /*0050*/ 	.short	0x0001
        /*0052*/ 	.short	0x0008
        /*0054*/ 	.byte	0x00, 0xf5, 0x21, 0x00


	//----- nvinfo : EIATTR_KPARAM_INFO
	.align		4
.L_29371:
        /*0058*/ 	.byte	0x04, 0x17
        /*005a*/ 	.short	(.L_29373 - .L_29372)
.L_29372:
        /*005c*/ 	.word	0x00000000
        /*0060*/ 	.short	0x0000
        /*0062*/ 	.short	0x0000
        /*0064*/ 	.byte	0x00, 0xf5, 0x21, 0x00


	//----- nvinfo : EIATTR_SPARSE_MMA_MASK
	.align		4
.L_29373:
        /*0068*/ 	.byte	0x03, 0x50
        /*006a*/ 	.short	0x0000


	//----- nvinfo : EIATTR_MAXREG_COUNT
	.align		4
        /*006c*/ 	.byte	0x03, 0x1b
        /*006e*/ 	.short	0x00ff


	//----- nvinfo : EIATTR_NUM_BARRIERS
	.align		4
        /*0070*/ 	.byte	0x02, 0x4c
        /*0072*/ 	.byte	0x01
	.zero		1


	//----- nvinfo : EIATTR_MERCURY_ISA_VERSION
	.align		4
        /*0074*/ 	.byte	0x03, 0x5f
        /*0076*/ 	.short	0x0101


	//----- nvinfo : EIATTR_COOP_GROUP_MASK_REGIDS
	.align		4
        /*0078*/ 	.byte	0x04, 0x29
        /*007a*/ 	.short	(.L_29375 - .L_29374)


	//   ....[0]....
.L_29374:
        /*007c*/ 	.word	0xffffffff


	//   ....[1]....
        /*0080*/ 	.word	0xffffffff


	//   ....[2]....
        /*0084*/ 	.word	0xffffffff


	//   ....[3]....
        /*0088*/ 	.word	0xffffffff


	//   ....[4]....
        /*008c*/ 	.word	0xffffffff


	//   ....[5]....
        /*0090*/ 	.word	0xffffffff


	//   ....[6]....
        /*0094*/ 	.word	0xffffffff


	//   ....[7]....
        /*0098*/ 	.word	0xffffffff


	//   ....[8]....
        /*009c*/ 	.word	0xffffffff


	//   ....[9]....
        /*00a0*/ 	.word	0xffffffff


	//   ....[10]....
        /*00a4*/ 	.word	0xffffffff


	//   ....[11]....
        /*00a8*/ 	.word	0xffffffff


	//   ....[12]....
        /*00ac*/ 	.word	0xffffffff


	//   ....[13]....
        /*00b0*/ 	.word	0xffffffff


	//   ....[14]....
        /*00b4*/ 	.word	0xffffffff


	//   ....[15]....
        /*00b8*/ 	.word	0xffffffff


	//----- nvinfo : EIATTR_COOP_GROUP_INSTR_OFFSETS
	.align		4
.L_29375:
        /*00bc*/ 	.byte	0x04, 0x28
        /*00be*/ 	.short	(.L_29377 - .L_29376)


	//   ....[0]....
.L_29376:
        /*00c0*/ 	.word	0x00000fb0


	//   ....[1]....
        /*00c4*/ 	.word	0x00001070


	//   ....[2]....
        /*00c8*/ 	.word	0x000010a0


	//   ....[3]....
        /*00cc*/ 	.word	0x000010e0


	//   ....[4]....
        /*00d0*/ 	.word	0x00001110


	//   ....[5]....
        /*00d4*/ 	.word	0x00001160


	//   ....[6]....
        /*00d8*/ 	.word	0x00001180


	//   ....[7]....
        /*00dc*/ 	.word	0x000011a0


	//   ....[8]....
        /*00e0*/ 	.word	0x00001a40


	//   ....[9]....
        /*00e4*/ 	.word	0x00001ad0


	//   ....[10]....
        /*00e8*/ 	.word	0x00001b20


	//   ....[11]....
        /*00ec*/ 	.word	0x00001b40


	//   ....[12]....
        /*00f0*/ 	.word	0x00001b70


	//   ....[13]....
        /*00f4*/ 	.word	0x00001c10


	//   ....[14]....
        /*00f8*/ 	.word	0x00001c30


	//   ....[15]....
        /*00fc*/ 	.word	0x00001c50


	//----- nvinfo : EIATTR_VRC_CTA_INIT_COUNT
	.align		4
.L_29377:
        /*0100*/ 	.byte	0x02, 0x4a
	.zero		1
	.zero		1


	//----- nvinfo : EIATTR_EXIT_INSTR_OFFSETS
	.align		4
        /*0104*/ 	.byte	0x04, 0x1c
        /*0106*/ 	.short	(.L_29379 - .L_29378)


	//   ....[0]....
.L_29378:
        /*0108*/ 	.word	0x000001b0


	//   ....[1]....
        /*010c*/ 	.word	0x00000500


	//   ....[2]....
        /*0110*/ 	.word	0x00000820


	//   ....[3]....
        /*0114*/ 	.word	0x00001c60


	//   ....[4]....
        /*0118*/ 	.word	0x000028d0


	//----- nvinfo : EIATTR_CRS_STACK_SIZE
	.align		4
.L_29379:
        /*011c*/ 	.byte	0x04, 0x1e
        /*011e*/ 	.short	(.L_29381 - .L_29380)
.L_29380:
        /*0120*/ 	.word	0x00000000


	//----- nvinfo : EIATTR_CBANK_PARAM_SIZE
	.align		4
.L_29381:
        /*0124*/ 	.byte	0x03, 0x19
        /*0126*/ 	.short	0x002c


	//----- nvinfo : EIATTR_PARAM_CBANK
	.align		4
        /*0128*/ 	.byte	0x04, 0x0a
        /*012a*/ 	.short	(.L_29383 - .L_29382)
	.align		4
.L_29382:
        /*012c*/ 	.word	index@(.nv.constant0._ZN4vllm32paged_attention_v2_reduce_kernelItLi128ELi128ELi512EEEvPT_PKfS4_PKS1_PKii)
        /*0130*/ 	.short	0x0380
        /*0132*/ 	.short	0x002c


	//----- nvinfo : EIATTR_SW_WAR
	.align		4
.L_29383:
        /*0134*/ 	.byte	0x04, 0x36
        /*0136*/ 	.short	(.L_29385 - .L_29384)
.L_29384:
        /*0138*/ 	.word	0x00000008
.L_29385:


//--------------------- .nv.info._ZN4vllm25paged_attention_v2_kernelIttLi128ELi8ELi128ELNS_18Fp8KVCacheDataTypeE0ELb1ELi512EEEvPfS2_PT_PKS3_PKT0_S9_ifPKiSB_iPKfiiiSD_SD_iiiii --------------------------
	.section	.nv.info._ZN4vllm25paged_attention_v2_kernelIttLi128ELi8ELi128ELNS_18Fp8KVCacheDataTypeE0ELb1ELi512EEEvPfS2_PT_PKS3_PKT0_S9_ifPKiSB_iPKfiiiSD_SD_iiiii,"",@"SHT_CUDA_INFO"
	.sectionflags	@""
	.align	4


	//----- nvinfo : EIATTR_CUDA_API_VERSION
	.align		4
        /*0000*/ 	.byte	0x04, 0x37
        /*0002*/ 	.short	(.L_29387 - .L_29386)
.L_29386:
        /*0004*/ 	.word	0x00000082


	//----- nvinfo : EIATTR_KPARAM_INFO
	.align		4
.L_29387:
        /*0008*/ 	.byte	0x04, 0x17
        /*000a*/ 	.short	(.L_29389 - .L_29388)
.L_29388:
        /*000c*/ 	.word	0x00000000
        /*0010*/ 	.short	0x0015
        /*0012*/ 	.short	0x0088
        /*0014*/ 	.byte	0x00, 0xf0, 0x11, 0x00


	//----- nvinfo : EIATTR_KPARAM_INFO
	.align		4
.L_29389:
        /*0018*/ 	.byte	0x04, 0x17
        /*001a*/ 	.short	(.L_29391 - .L_29390)
.L_29390:
        /*001c*/ 	.word	0x00000000
        /*0020*/ 	.short	0x0014
        /*0022*/ 	.short	0x0084
        /*0024*/ 	.byte	0x00, 0xf0, 0x11, 0x00


	//----- nvinfo : EIATTR_KPARAM_INFO
	.align		4
.L_29391:
        /*0028*/ 	.byte	0x04, 0x17
        /*002a*/ 	.short	(.L_29393 - .L_29392)
.L_29392:
        /*002c*/ 	.word	0x00000000
        /*0030*/ 	.short	0x0013
        /*0032*/ 	.short	0x0080
        /*0034*/ 	.byte	0x00, 0xf0, 0x11, 0x00


	//----- nvinfo : EIATTR_KPARAM_INFO
	.align		4
.L_29393:
        /*0038*/ 	.byte	0x04, 0x17
        /*003a*/ 	.short	(.L_29395 - .L_29394)
.L_29394:
        /*003c*/ 	.word	0x00000000
        /*0040*/ 	.short	0x0012
        /*0042*/ 	.short	0x007c
        /*0044*/ 	.byte	0x00, 0xf0, 0x11, 0x00


	//----- nvinfo : EIATTR_KPARAM_INFO
	.align		4
.L_29395:
        /*0048*/ 	.byte	0x04, 0x17
        /*004a*/ 	.short	(.L_29397 - .L_29396)
.L_29396:
        /*004c*/ 	.word	0x00000000
        /*0050*/ 	.short	0x0011
        /*0052*/ 	.short	0x0078
        /*0054*/ 	.byte	0x00, 0xf0, 0x11, 0x00


	//----- nvinfo : EIATTR_KPARAM_INFO
	.align		4
.L_29397:
        /*0058*/ 	.byte	0x04, 0x17
        /*005a*/ 	.short	(.L_29399 - .L_29398)
.L_29398:
        /*005c*/ 	.word	0x00000000
        /*0060*/ 	.short	0x0010
        /*0062*/ 	.short	0x0070
        /*0064*/ 	.byte	0x00, 0xf5, 0x21, 0x00


	//----- nvinfo : EIATTR_KPARAM_INFO
	.align		4
.L_29399:
        /*0068*/ 	.byte	0x04, 0x17
        /*006a*/ 	.short	(.L_29401 - .L_29400)
.L_29400:
        /*006c*/ 	.word	0x00000000
        /*0070*/ 	.short	0x000f
        /*0072*/ 	.short	0x0068
        /*0074*/ 	.byte	0x00, 0xf5, 0x21, 0x00


	//----- nvinfo : EIATTR_KPARAM_INFO
	.align		4
.L_29401:
        /*0078*/ 	.byte	0x04, 0x17
        /*007a*/ 	.short	(.L_29403 - .L_29402)
.L_29402:
        /*007c*/ 	.word	0x00000000
        /*0080*/ 	.short	0x000e
        /*0082*/ 	.short	0x0060
        /*0084*/ 	.byte	0x00, 0xf0, 0x11, 0x00


	//----- nvinfo : EIATTR_KPARAM_INFO
	.align		4
.L_29403:
        /*0088*/ 	.byte	0x04, 0x17
        /*008a*/ 	.short	(.L_29405 - .L_29404)
.L_29404:
        /*008c*/ 	.word	0x00000000
        /*0090*/ 	.short	0x000d
        /*0092*/ 	.short	0x005c
        /*0094*/ 	.byte	0x00, 0xf0, 0x11, 0x00


	//----- nvinfo : EIATTR_KPARAM_INFO
	.align		4
.L_29405:
        /*0098*/ 	.byte	0x04, 0x17
        /*009a*/ 	.short	(.L_29407 - .L_29406)
.L_29406:
        /*009c*/ 	.word	0x00000000
        /*00a0*/ 	.short	0x000c
        /*00a2*/ 	.short	0x0058
        /*00a4*/ 	.byte	0x00, 0xf0, 0x11, 0x00


	//----- nvinfo : EIATTR_KPARAM_INFO
	.align		4
.L_29407:
        /*00a8*/ 	.byte	0x04, 0x17
        /*00aa*/ 	.short	(.L_29409 - .L_29408)
.L_29408:
        /*00ac*/ 	.word	0x00000000
        /*00b0*/ 	.short	0x000b
        /*00b2*/ 	.short	0x0050
        /*00b4*/ 	.byte	0x00, 0xf5, 0x21, 0x00


	//----- nvinfo : EIATTR_KPARAM_INFO
	.align		4
.L_29409:
        /*00b8*/ 	.byte	0x04, 0x17
        /*00ba*/ 	.short	(.L_29411 - .L_29410)
.L_29410:
        /*00bc*/ 	.word	0x00000000
        /*00c0*/ 	.short	0x000a
        /*00c2*/ 	.short	0x0048
        /*00c4*/ 	.byte	0x00, 0xf0, 0x11, 0x00


	//----- nvinfo : EIATTR_KPARAM_INFO
	.align		4
.L_29411:
        /*00c8*/ 	.byte	0x04, 0x17
        /*00ca*/ 	.short	(.L_29413 - .L_29412)
.L_29412:
        /*00cc*/ 	.word	0x00000000
        /*00d0*/ 	.short	0x0009
        /*00d2*/ 	.short	0x0040
        /*00d4*/ 	.byte	0x00, 0xf5, 0x21, 0x00


	//----- nvinfo : EIATTR_KPARAM_INFO
	.align		4
.L_29413:
        /*00d8*/ 	.byte	0x04, 0x17
        /*00da*/ 	.short	(.L_29415 - .L_29414)
.L_29414:
        /*00dc*/ 	.word	0x00000000
        /*00e0*/ 	.short	0x0008
        /*00e2*/ 	.short	0x0038
        /*00e4*/ 	.byte	0x00, 0xf5, 0x21, 0x00


	//----- nvinfo : EIATTR_KPARAM_INFO
	.align		4
.L_29415:
        /*00e8*/ 	.byte	0x04, 0x17
        /*00ea*/ 	.short	(.L_29417 - .L_29416)
.L_29416:
        /*00ec*/ 	.word	0x00000000
        /*00f0*/ 	.short	0x0007
        /*00f2*/ 	.short	0x0034
        /*00f4*/ 	.byte	0x00, 0xf0, 0x11, 0x00


	//----- nvinfo : EIATTR_KPARAM_INFO
	.align		4
.L_29417:
        /*00f8*/ 	.byte	0x04, 0x17
        /*00fa*/ 	.short	(.L_29419 - .L_29418)
.L_29418:
        /*00fc*/ 	.word	0x00000000
        /*0100*/ 	.short	0x0006
        /*0102*/ 	.short	0x0030
        /*0104*/ 	.byte	0x00, 0xf0, 0x11, 0x00


	//----- nvinfo : EIATTR_KPARAM_INFO
	.align		4
.L_29419:
        /*0108*/ 	.byte	0x04, 0x17
        /*010a*/ 	.short	(.L_29421 - .L_29420)
.L_29420:
        /*010c*/ 	.word	0x00000000
        /*0110*/ 	.short	0x0005
        /*0112*/ 	.short	0x0028
        /*0114*/ 	.byte	0x00, 0xf5, 0x21, 0x00


	//----- nvinfo : EIATTR_KPARAM_INFO
	.align		4
.L_29421:
        /*0118*/ 	.byte	0x04, 0x17
        /*011a*/ 	.short	(.L_29423 - .L_29422)
.L_29422:
        /*011c*/ 	.word	0x00000000
        /*0120*/ 	.short	0x0004
        /*0122*/ 	.short	0x0020
        /*0124*/ 	.byte	0x00, 0xf5, 0x21, 0x00


	//----- nvinfo : EIATTR_KPARAM_INFO
	.align		4
.L_29423:
        /*0128*/ 	.byte	0x04, 0x17
        /*012a*/ 	.short	(.L_29425 - .L_29424)
.L_29424:
        /*012c*/ 	.word	0x00000000
        /*0130*/ 	.short	0x0003
        /*0132*/ 	.short	0x0018
        /*0134*/ 	.byte	0x00, 0xf5, 0x21, 0x00


	//----- nvinfo : EIATTR_KPARAM_INFO
	.align		4
.L_29425:
        /*0138*/ 	.byte	0x04, 0x17
        /*013a*/ 	.short	(.L_29427 - .L_29426)
.L_29426:
        /*013c*/ 	.word	0x00000000
        /*0140*/ 	.short	0x0002
        /*0142*/ 	.short	0x0010
        /*0144*/ 	.byte	0x00, 0xf5, 0x21, 0x00


	//----- nvinfo : EIATTR_KPARAM_INFO
	.align		4
.L_29427:
        /*0148*/ 	.byte	0x04, 0x17
        /*014a*/ 	.short	(.L_29429 - .L_29428)
.L_29428:
        /*014c*/ 	.word	0x00000000
        /*0150*/ 	.short	0x0001
        /*0152*/ 	.short	0x0008
        /*0154*/ 	.byte	0x00, 0xf5, 0x21, 0x00


	//----- nvinfo : EIATTR_KPARAM_INFO
	.align		4
.L_29429:
        /*0158*/ 	.byte	0x04, 0x17
        /*015a*/ 	.short	(.L_29431 - .L_29430)
.L_29430:
        /*015c*/ 	.word	0x00000000
        /*0160*/ 	.short	0x0000
        /*0162*/ 	.short	0x0000
        /*0164*/ 	.byte	0x00, 0xf5, 0x21, 0x00


	//----- nvinfo : EIATTR_SPARSE_MMA_MASK
	.align		4
.L_29431:
        /*0168*/ 	.byte	0x03, 0x50
        /*016a*/ 	.short	0x0000


	//----- nvinfo : EIATTR_MAXREG_COUNT
	.align		4
        /*016c*/ 	.byte	0x03, 0x1b
        /*016e*/ 	.short	0x00ff


	//----- nvinfo : EIATTR_NUM_BARRIERS
	.align		4
        /*0170*/ 	.byte	0x02, 0x4c
        /*0172*/ 	.byte	0x01
	.zero		1


	//----- nvinfo : EIATTR_MERCURY_ISA_VERSION
	.align		4
        /*0174*/ 	.byte	0x03, 0x5f
        /*0176*/ 	.short	0x0101


	//----- nvinfo : EIATTR_COOP_GROUP_MASK_REGIDS
	.align		4
        /*0178*/ 	.byte	0x04, 0x29
        /*017a*/ 	.short	(.L_29433 - .L_29432)


	//   ....[0]....
.L_29432:
        /*017c*/ 	.word	0xffffffff


	//   ....[1]....
        /*0180*/ 	.word	0xffffffff


	//   ....[2]....
        /*0184*/ 	.word	0xffffffff


	//   ....[3]....
        /*0188*/ 	.word	0xffffffff


	//   ....[4]....
        /*018c*/ 	.word	0xffffffff


	//   ....[5]....
        /*0190*/ 	.word	0xffffffff


	//   ....[6]....
        /*0194*/ 	.word	0xffffffff


	//   ....[7]....
        /*0198*/ 	.word	0xffffffff


	//   ....[8]....
        /*019c*/ 	.word	0xffffffff


	//   ....[9]....
        /*01a0*/ 	.word	0xffffffff


	//   ....[10]....
        /*01a4*/ 	.word	0xffffffff


	//   ....[11]....
        /*01a8*/ 	.word	0xffffffff


	//   ....[12]....
        /*01ac*/ 	.word	0xffffffff


	//   ....[13]....
        /*01b0*/ 	.word	0xffffffff


	//   ....[14]....
        /*01b4*/ 	.word	0xffffffff


	//   ....[15]....
        /*01b8*/ 	.word	0xffffffff


	//   ....[16]....
        /*01bc*/ 	.word	0x0500000d


	//   ....[17]....
        /*01c0*/ 	.word	0x0500000d


	//   ....[18]....
        /*01c4*/ 	.word	0x0500000d


	//   ....[19]....
        /*01c8*/ 	.word	0x0500000d


	//   ....[20]....
        /*01cc*/ 	.word	0x0500000d


	//----- nvinfo : EIATTR_COOP_GROUP_INSTR_OFFSETS
	.align		4
.L_29433:
        /*01d0*/ 	.byte	0x04, 0x28
        /*01d2*/ 	.short	(.L_29435 - .L_29434)


	//   ....[0]....
.L_29434:
        /*01d4*/ 	.word	0x00001840


	//   ....[1]....
        /*01d8*/ 	.word	0x00001860


	//   ....[2]....
        /*01dc*/ 	.word	0x00001b40


	//   ....[3]....
        /*01e0*/ 	.word	0x00001b60


	//   ....[4]....
        /*01e4*/ 	.word	0x00001b80


	//   ....[5]....
        /*01e8*/ 	.word	0x00001ca0


	//   ....[6]....
        /*01ec*/ 	.word	0x00001cc0


	//   ....[7]....
        /*01f0*/ 	.word	0x00001ce0


	//   ....[8]....
        /*01f4*/ 	.word	0x00002b20


	//   ....[9]....
        /*01f8*/ 	.word	0x00002b50


	//   ....[10]....
        /*01fc*/ 	.word	0x00002b70


	//   ....[11]....
        /*0200*/ 	.word	0x00002b90


	//   ....[12]....
        /*0204*/ 	.word	0x00002bb0


	//   ....[13]....
        /*0208*/ 	.word	0x00002c00


	//   ....[14]....
        /*020c*/ 	.word	0x00002c20


	//   ....[15]....
        /*0210*/ 	.word	0x00002c40


	//   ....[16]....
        /*0214*/ 	.word	0x00004e40


	//   ....[17]....
        /*0218*/ 	.word	0x00004ee0


	//   ....[18]....
        /*021c*/ 	.word	0x00004f80


	//   ....[19]....
        /*0220*/ 	.word	0x00005020


	//   ....[20]....
        /*0224*/ 	.word	0x00005090


	//----- nvinfo : EIATTR_VRC_CTA_INIT_COUNT
	.align		4
.L_29435:
        /*0228*/ 	.byte	0x02, 0x4a
	.zero		1
	.zero		1


	//----- nvinfo : EIATTR_EXIT_INSTR_OFFSETS
	.align		4
        /*022c*/ 	.byte	0x04, 0x1c
        /*022e*/ 	.short	(.L_29437 - .L_29436)


	//   ....[0]....
.L_29436:
        /*0230*/ 	.word	0x000000d0


	//   ....[1]....
        /*0234*/ 	.word	0x00004c90


	//   ....[2]....
        /*0238*/ 	.word	0x00004dd0


	//----- nvinfo : EIATTR_CRS_STACK_SIZE
	.align		4
.L_29437:
        /*023c*/ 	.byte	0x04, 0x1e
        /*023e*/ 	.short	(.L_29439 - .L_29438)
.L_29438:
        /*0240*/ 	.word	0x00000000


	//----- nvinfo : EIATTR_CBANK_PARAM_SIZE
	.align		4
.L_29439:
        /*0244*/ 	.byte	0x03, 0x19
        /*0246*/ 	.short	0x008c


	//----- nvinfo : EIATTR_PARAM_CBANK
	.align		4
        /*0248*/ 	.byte	0x04, 0x0a
        /*024a*/ 	.short	(.L_29441 - .L_29440)
	.align		4
.L_29440:
        /*024c*/ 	.word	index@(.nv.constant0._ZN4vllm25paged_attention_v2_kernelIttLi128ELi8ELi128ELNS_18Fp8KVCacheDataTypeE0ELb1ELi512EEEvPfS2_PT_PKS3_PKT0_S9_ifPKiSB_iPKfiiiSD_SD_iiiii)
        /*0250*/ 	.short	0x0380
        /*0252*/ 	.short	0x008c


	//----- nvinfo : EIATTR_SW_WAR
	.align		4
.L_29441:
        /*0254*/ 	.byte	0x04, 0x36
        /*0256*/ 	.short	(.L_29443 - .L_29442)
.L_29442:
        /*0258*/ 	.word	0x00000008
.L_29443:


//--------------------- .nv.info._ZN4vllm32paged_attention_v2_reduce_kernelItLi120ELi128ELi512EEEvPT_PKfS4_PKS1_PKii --------------------------
	.section	.nv.info._ZN4vllm32paged_attention_v2_reduce_kernelItLi120ELi128ELi512EEEvPT_PKfS4_PKS1_PKii,"",@"SHT_CUDA_INFO"
	.sectionflags	@""
	.align	4


	//----- nvinfo : EIATTR_CUDA_API_VERSION
	.align		4
        /*0000*/ 	.byte	0x04, 0x37
        /*0002*/ 	.short	(.L_29445 - .L_29444)
.L_29444:
        /*0004*/ 	.word	0x00000082


	//----- nvinfo : EIATTR_KPARAM_INFO
	.align		4
.L_29445:
        /*0008*/ 	.byte	0x04, 0x17
        /*000a*/ 	.short	(.L_29447 - .L_29446)
.L_29446:
        /*000c*/ 	.word	0x00000000
        /*0010*/ 	.short	0x0005
        /*0012*/ 	.short	0x0028
        /*0014*/ 	.byte	0x00, 0xf0, 0x11, 0x00


	//----- nvinfo : EIATTR_KPARAM_INFO
	.align		4
.L_29447:
        /*0018*/ 	.byte	0x04, 0x17
        /*001a*/ 	.short	(.L_29449 - .L_29448)
.L_29448:
        /*001c*/ 	.word	0x00000000
        /*0020*/ 	.short	0x0004
        /*0022*/ 	.short	0x0020
        /*0024*/ 	.byte	0x00, 0xf5, 0x21, 0x00


	//----- nvinfo : EIATTR_KPARAM_INFO
	.align		4
.L_29449:
        /*0028*/ 	.byte	0x04, 0x17
        /*002a*/ 	.short	(.L_29451 - .L_29450)
.L_29450:
        /*002c*/ 	.word	0x00000000
        /*0030*/ 	.short	0x0003
        /*0032*/ 	.short	0x0018
        /*0034*/ 	.byte	0x00, 0xf5, 0x21, 0x00


	//----- nvinfo : EIATTR_KPARAM_INFO
	.align		4
.L_29451:
        /*0038*/ 	.byte	0x04, 0x17
        /*003a*/ 	.short	(.L_29453 - .L_29452)
.L_29452:
        /*003c*/ 	.word	0x00000000
        /*0040*/ 	.short	0x0002
        /*0042*/ 	.short	0x0010
        /*0044*/ 	.byte	0x00, 0xf5, 0x21, 0x00


	//----- nvinfo : EIATTR_KPARAM_INFO
	.align		4
.L_29453:
        /*0048*/ 	.byte	0x04, 0x17
        /*004a*/ 	.short	(.L_29455 - .L_29454)
.L_29454:
        /*004c*/ 	.word	0x00000000
        /*0050*/ 	.short	0x0001
        /*0052*/ 	.short	0x0008
        /*0054*/ 	.byte	0x00, 0xf5, 0x21, 0x00


	//----- nvinfo : EIATTR_KPARAM_INFO
	.align		4
.L_29455:
        /*0058*/ 	.byte	0x04, 0x17
        /*005a*/ 	.short	(.L_29457 - .L_29456)
.L_29456:
        /*005c*/ 	.word	0x00000000
        /*0060*/ 	.short	0x0000
        /*0062*/ 	.short	0x0000
        /*0064*/ 	.byte	0x00, 0xf5, 0x21, 0x00


	//----- nvinfo : EIATTR_SPARSE_MMA_MASK
	.align		4
.L_29457:
        /*0068*/ 	.byte	0x03, 0x50
        /*006a*/ 	.short	0x0000


	//----- nvinfo : EIATTR_MAXREG_COUNT
	.align		4
        /*006c*/ 	.byte	0x03, 0x1b
        /*006e*/ 	.short	0x00ff


	//----- nvinfo : EIATTR_NUM_BARRIERS
	.align		4
        /*0070*/ 	.byte	0x02, 0x4c
        /*0072*/ 	.byte	0x01
	.zero		1


	//----- nvinfo : EIATTR_MERCURY_ISA_VERSION
	.align		4
        /*0074*/ 	.byte	0x03, 0x5f
        /*0076*/ 	.short	0x0101


	//----- nvinfo : EIATTR_COOP_GROUP_MASK_REGIDS
	.align		4
        /*0078*/ 	.byte	0x04, 0x29
        /*007a*/ 	.short	(.L_29459 - .L_29458)


	//   ....[0]....
.L_29458:
        /*007c*/ 	.word	0xffffffff


	//   ....[1]....
        /*0080*/ 	.word	0xffffffff


	//   ....[2]....
        /*0084*/ 	.word	0xffffffff


	//   ....[3]....
        /*0088*/ 	.word	0xffffffff


	//   ....[4]....
        /*008c*/ 	.word	0xffffffff


	//   ....[5]....
        /*0090*/ 	.word	0xffffffff


	//   ....[6]....
        /*0094*/ 	.word	0xffffffff


	//   ....[7]....
        /*0098*/ 	.word	0xffffffff


	//   ....[8]....
        /*009c*/ 	.word	0xffffffff


	//   ....[9]....
        /*00a0*/ 	.word	0xffffffff


	//   ....[10]....
        /*00a4*/ 	.word	0xffffffff


	//   ....[11]....
        /*00a8*/ 	.word	0xffffffff


	//   ....[12]....
        /*00ac*/ 	.word	0xffffffff


	//   ....[13]....
        /*00b0*/ 	.word	0xffffffff


	//   ....[14]....
        /*00b4*/ 	.word	0xffffffff


	//   ....[15]....
        /*00b8*/ 	.word	0xffffffff


	//----- nvinfo : EIATTR_COOP_GROUP_INSTR_OFFSETS
	.align		4
.L_29459:
        /*00bc*/ 	.byte	0x04, 0x28
        /*00be*/ 	.short	(.L_29461 - .L_29460)


	//   ....[0]....
.L_29460:
        /*00c0*/ 	.word	0x00001040


	//   ....[1]....
        /*00c4*/ 	.word	0x00001100


	//   ....[2]....
        /*00c8*/ 	.word	0x00001130


	//   ....[3]....
        /*00cc*/ 	.word	0x00001170


	//   ....[4]....
        /*00d0*/ 	.word	0x000011a0


	//   ....[5]....
        /*00d4*/ 	.word	0x000011f0


	//   ....[6]....
        /*00d8*/ 	.word	0x00001210


	//   ....[7]....
        /*00dc*/ 	.word	0x00001230


	//   ....[8]....
        /*00e0*/ 	.word	0x00001ad0


	//   ....[9]....
        /*00e4*/ 	.word	0x00001b60


	//   ....[10]....
        /*00e8*/ 	.word	0x00001bb0


	//   ....[11]....
        /*00ec*/ 	.word	0x00001bd0


	//   ....[12]....
        /*00f0*/ 	.word	0x00001c00


	//   ....[13]....
        /*00f4*/ 	.word	0x00001ca0


	//   ....[14]....
        /*00f8*/ 	.word	0x00001cc0


	//   ....[15]....
        /*00fc*/ 	.word	0x00001ce0


	//----- nvinfo : EIATTR_VRC_CTA_INIT_COUNT
	.align		4
.L_29461:
        /*0100*/ 	.byte	0x02, 0x4a
	.zero		1
	.zero		1


	//----- nvinfo : EIATTR_EXIT_INSTR_OFFSETS
	.align		4
        /*0104*/ 	.byte	0x04, 0x1c
        /*0106*/ 	.short	(.L_29463 - .L_29462)


	//   ....[0]....
.L_29462:
        /*0108*/ 	.word	0x00000180


	//   ....[1]....
        /*010c*/ 	.word	0x00000540


	//   ....[2]....
        /*0110*/ 	.word	0x000008b0


	//   ....[3]....
        /*0114*/ 	.word	0x00001cf0


	//   ....[4]....
        /*0118*/ 	.word	0x00002990


	//----- nvinfo : EIATTR_CRS_STACK_SIZE
	.align		4
.L_29463:
        /*011c*/ 	.byte	0x04, 0x1e
        /*011e*/ 	.short	(.L_29465 - .L_29464)
.L_29464:
        /*0120*/ 	.word	0x00000000


	//----- nvinfo : EIATTR_CBANK_PARAM_SIZE
	.align		4
.L_29465:
        /*0124*/ 	.byte	0x03, 0x19
        /*0126*/ 	.short	0x002c


	//----- nvinfo : EIATTR_PARAM_CBANK
	.align		4
        /*0128*/ 	.byte	0x04, 0x0a
        /*012a*/ 	.short	(.L_29467 - .L_29466)
	.align		4
.L_29466:
        /*012c*/ 	.word	index@(.nv.constant0._ZN4vllm32paged_attention_v2_reduce_kernelItLi120ELi128ELi512EEEvPT_PKfS4_PKS1_PKii)
        /*0130*/ 	.short	0x0380
        /*0132*/ 	.short	0x002c


	//----- nvinfo : EIATTR_SW_WAR
	.align		4
.L_29467:
        /*0134*/ 	.byte	0x04, 0x36
        /*0136*/ 	.short	(.L_29469 - .L_29468)
.L_29468:
        /*0138*/ 	.word	0x00000008
.L_29469:


//--------------------- .nv.info._ZN4vllm25paged_attention_v2_kernelIttLi120ELi8ELi128ELNS_18Fp8KVCacheDataTypeE0ELb1ELi512EEEvPfS2_PT_PKS3_PKT0_S9_ifPKiSB_iPKfiiiSD_SD_iiiii --------------------------
	.section	.nv.info._ZN4vllm25paged_attention_v2_kernelIttLi120ELi8ELi128ELNS_18Fp8KVCacheDataTypeE0ELb1ELi512EEEvPfS2_PT_PKS3_PKT0_S9_ifPKiSB_iPKfiiiSD_SD_iiiii,"",@"SHT_CUDA_INFO"
	.sectionflags	@""
	.align	4


	//----- nvinfo : EIATTR_CUDA_API_VERSION
	.align		4
        /*0000*/ 	.byte	0x04, 0x37
        /*0002*/ 	.short	(.L_29471 - .L_29470)
.L_29470:
        /*0004*/ 	.word	0x00000082


	//----- nvinfo : EIATTR_KPARAM_INFO
	.align		4
.L_29471:
        /*0008*/ 	.byte	0x04, 0x17
        /*000a*/ 	.short	(.L_29473 - .L_29472)
.L_29472:
        /*000c*/ 	.word	0x00000000
        /*0010*/ 	.short	0x0015
        /*0012*/ 	.short	0x0088
        /*0014*/ 	.byte	0x00, 0xf0, 0x11, 0x00


	//----- nvinfo : EIATTR_KPARAM_INFO
	.align		4
.L_29473:
        /*0018*/ 	.byte	0x04, 0x17
        /*001a*/ 	.short	(.L_29475 - .L_29474)
.L_29474:
        /*001c*/ 	.word	0x00000000
        /*0020*/ 	.short	0x0014
        /*0022*/ 	.short	0x0084
        /*0024*/ 	.byte	0x00, 0xf0, 0x11, 0x00


	//----- nvinfo : EIATTR_KPARAM_INFO
	.align		4
.L_29475:
        /*0028*/ 	.byte	0x04, 0x17
        /*002a*/ 	.short	(.L_29477 - .L_29476)
.L_29476:
        /*002c*/ 	.word	0x00000000
        /*0030*/ 	.short	0x0013
        /*0032*/ 	.short	0x0080
        /*0034*/ 	.byte	0x00, 0xf0, 0x11, 0x00


	//----- nvinfo : EIATTR_KPARAM_INFO
	.align		4
.L_29477:
        /*0038*/ 	.byte	0x04, 0x17
        /*003a*/ 	.short	(.L_29479 - .L_29478)
.L_29478:
        /*003c*/ 	.word	0x00000000
        /*0040*/ 	.short	0x0012
        /*0042*/ 	.short	0x007c
        /*0044*/ 	.byte	0x00, 0xf0, 0x11, 0x00


	//----- nvinfo : EIATTR_KPARAM_INFO
	.align		4
.L_29479:
        /*0048*/ 	.byte	0x04, 0x17
        /*004a*/ 	.short	(.L_29481 - .L_29480)
.L_29480:
        /*004c*/ 	.word	0x00000000
        /*0050*/ 	.short	0x0011
        /*0052*/ 	.short	0x0078
        /*0054*/ 	.byte	0x00, 0xf0, 0x11, 0x00


	//----- nvinfo : EIATTR_KPARAM_INFO
	.align		4
.L_29481:
        /*0058*/ 	.byte	0x04, 0x17
        /*005a*/ 	.short	(.L_29483 - .L_29482)
.L_29482:
        /*005c*/ 	.word	0x00000000
        /*0060*/ 	.short	0x0010
        /*0062*/ 	.short	0x0070
        /*0064*/ 	.byte	0x00, 0xf5, 0x21, 0x00


	//----- nvinfo : EIATTR_KPARAM_INFO
	.align		4
.L_29483:
        /*0068*/ 	.byte	0x04, 0x17
        /*006a*/ 	.short	(.L_29485 - .L_29484)
.L_29484:
        /*006c*/ 	.word	0x00000000
        /*0070*/ 	.short	0x000f
        /*0072*/ 	.short	0x0068
        /*0074*/ 	.byte	0x00, 0xf5, 0x21, 0x00


	//----- nvinfo : EIATTR_KPARAM_INFO
	.align		4
.L_29485:
        /*0078*/ 	.byte	0x04, 0x17
        /*007a*/ 	.short	(.L_29487 - .L_29486)
.L_29486:
        /*007c*/ 	.word	0x00000000
        /*0080*/ 	.short	0x000e
        /*0082*/ 	.short	0x0060
        /*0084*/ 	.byte	0x00, 0xf0, 0x11, 0x00


	//----- nvinfo : EIATTR_KPARAM_INFO
	.align		4
.L_29487:
        /*0088*/ 	.byte	0x04, 0x17
        /*008a*/ 	.short	(.L_29489 - .L_29488)
.L_29488:
        /*008c*/ 	.word	0x00000000
        /*0090*/ 	.short	0x000d
        /*0092*/ 	.short	0x005c
        /*0094*/ 	.byte	0x00, 0xf0, 0x11, 0x00


	//----- nvinfo : EIATTR_KPARAM_INFO
	.align		4
.L_29489:
        /*0098*/ 	.byte	0x04, 0x17
        /*009a*/ 	.short	(.L_29491 - .L_29490)
.L_29490:
        /*009c*/ 	.word	0x00000000
        /*00a0*/ 	.short	0x000c
        /*00a2*/ 	.short	0x0058
        /*00a4*/ 	.byte	0x00, 0xf0, 0x11, 0x00


	//----- nvinfo : EIATTR_KPARAM_INFO
	.align		4
.L_29491:
        /*00a8*/ 	.byte	0x04, 0x17
        /*00aa*/ 	.short	(.L_29493 - .L_29492)
.L_29492:
        /*00ac*/ 	.word	0x00000000
        /*00b0*/ 	.short	0x000b
        /*00b2*/ 	.short	0x0050
        /*00b4*/ 	.byte	0x00, 0xf5, 0x21, 0x00


	//----- nvinfo : EIATTR_KPARAM_INFO
	.align		4
.L_29493:
        /*00b8*/ 	.byte	0x04, 0x17
        /*00ba*/ 	.short	(.L_29495 - .L_29494)
.L_29494:
        /*00bc*/ 	.word	0x00000000
        /*00c0*/ 	.short	0x000a
        /*00c2*/ 	.short	0x0048
        /*00c4*/ 	.byte	0x00, 0xf0, 0x11, 0x00


	//----- nvinfo : EIATTR_KPARAM_INFO
	.align		4
.L_29495:
        /*00c8*/ 	.byte	0x04, 0x17
        /*00ca*/ 	.short	(.L_29497 - .L_29496)
.L_29496:
        /*00cc*/ 	.word	0x00000000
        /*00d0*/ 	.short	0x0009
        /*00d2*/ 	.short	0x0040
        /*00d4*/ 	.byte	0x00, 0xf5, 0x21, 0x00


	//----- nvinfo : EIATTR_KPARAM_INFO
	.align		4
.L_29497:
        /*00d8*/ 	.byte	0x04, 0x17
        /*00da*/ 	.short	(.L_29499 - .L_29498)
.L_29498:
        /*00dc*/ 	.word	0x00000000
        /*00e0*/ 	.short	0x0008
        /*00e2*/ 	.short	0x0038
        /*00e4*/ 	.byte	0x00, 0xf5, 0x21, 0x00


	//----- nvinfo : EIATTR_KPARAM_INFO
	.align		4
.L_29499:
        /*00e8*/ 	.byte	0x04, 0x17
        /*00ea*/ 	.short	(.L_29501 - .L_29500)
.L_29500:
        /*00ec*/ 	.word	0x00000000
        /*00f0*/ 	.short	0x0007
        /*00f2*/ 	.short	0x0034
        /*00f4*/ 	.byte	0x00, 0xf0, 0x11, 0x00


	//----- nvinfo : EIATTR_KPARAM_INFO
	.align		4
.L_29501:
        /*00f8*/ 	.byte	0x04, 0x17
        /*00fa*/ 	.short	(.L_29503 - .L_29502)
.L_29502:
        /*00fc*/ 	.word	0x00000000
        /*0100*/ 	.short	0x0006
        /*0102*/ 	.short	0x0030
        /*0104*/ 	.byte	0x00, 0xf0, 0x11, 0x00


	//----- nvinfo : EIATTR_KPARAM_INFO
	.align		4
.L_29503:
        /*0108*/ 	.byte	0x04, 0x17
        /*010a*/ 	.short	(.L_29505 - .L_29504)
.L_29504:
        /*010c*/ 	.word	0x00000000
        /*0110*/ 	.short	0x0005
        /*0112*/ 	.short	0x0028
        /*0114*/ 	.byte	0x00, 0xf5, 0x21, 0x00


	//----- nvinfo : EIATTR_KPARAM_INFO
	.align		4
.L_29505:
        /*0118*/ 	.byte	0x04, 0x17
        /*011a*/ 	.short	(.L_29507 - .L_29506)
.L_29506:
        /*011c*/ 	.word	0x00000000
        /*0120*/ 	.short	0x0004
        /*0122*/ 	.short	0x0020
        /*0124*/ 	.byte	0x00, 0xf5, 0x21, 0x00


	//----- nvinfo : EIATTR_KPARAM_INFO
	.align		4
.L_29507:
        /*0128*/ 	.byte	0x04, 0x17
        /*012a*/ 	.short	(.L_29509 - .L_29508)
.L_29508:
        /*012c*/ 	.word	0x00000000
        /*0130*/ 	.short	0x0003
        /*0132*/ 	.short	0x0018
        /*0134*/ 	.byte	0x00, 0xf5, 0x21, 0x00


	//----- nvinfo : EIATTR_KPARAM_INFO
	.align		4
.L_29509:
        /*0138*/ 	.byte	0x04, 0x17
        /*013a*/ 	.short	(.L_29511 - .L_29510)
.L_29510:
        /*013c*/ 	.word	0x00000000
        /*0140*/ 	.short	0x0002
        /*0142*/ 	.short	0x0010
        /*0144*/ 	.byte	0x00, 0xf5, 0x21, 0x00


	//----- nvinfo : EIATTR_KPARAM_INFO
	.align		4
.L_29511:
        /*0148*/ 	.byte	0x04, 0x17
        /*014a*/ 	.short	(.L_29513 - .L_29512)
.L_29512:
        /*014c*/ 	.word	0x00000000
        /*0150*/ 	.short	0x0001
        /*0152*/ 	.short	0x0008
        /*0154*/ 	.byte	0x00, 0xf5, 0x21, 0x00


	//----- nvinfo : EIATTR_KPARAM_INFO
	.align		4
.L_29513:
        /*0158*/ 	.byte	0x04, 0x17
        /*015a*/ 	.short	(.L_29515 - .L_29514)
.L_29514:
        /*015c*/ 	.word	0x00000000
        /*0160*/ 	.short	0x0000
        /*0162*/ 	.short	0x0000
        /*0164*/ 	.byte	0x00, 0xf5, 0x21, 0x00


	//----- nvinfo : EIATTR_SPARSE_MMA_MASK
	.align		4
.L_29515:
        /*0168*/ 	.byte	0x03, 0x50
        /*016a*/ 	.short	0x0000


	//----- nvinfo : EIATTR_MAXREG_COUNT
	.align		4
        /*016c*/ 	.byte	0x03, 0x1b
        /*016e*/ 	.short	0x00ff


	//----- nvinfo : EIATTR_NUM_BARRIERS
	.align		4
        /*0170*/ 	.byte	0x02, 0x4c
        /*0172*/ 	.byte	0x01
	.zero		1


	//----- nvinfo : EIATTR_MERCURY_ISA_VERSION
	.align		4
        /*0174*/ 	.byte	0x03, 0x5f
        /*0176*/ 	.short	0x0101


	//----- nvinfo : EIATTR_COOP_GROUP_MASK_REGIDS
	.align		4
        /*0178*/ 	.byte	0x04, 0x29
        /*017a*/ 	.short	(.L_29517 - .L_29516)


	//   ....[0]....
.L_29516:
        /*017c*/ 	.word	0xffffffff


	//   ....[1]....
        /*0180*/ 	.word	0xffffffff


	//   ....[2]....
        /*0184*/ 	.word	0xffffffff


	//   ....[3]....
        /*0188*/ 	.word	0xffffffff


	//   ....[4]....
        /*018c*/ 	.word	0xffffffff


	//   ....[5]....
        /*0190*/ 	.word	0xffffffff


	//   ....[6]....
        /*0194*/ 	.word	0xffffffff


	//   ....[7]....
        /*0198*/ 	.word	0xffffffff


	//   ....[8]....
        /*019c*/ 	.word	0xffffffff


	//   ....[9]....
        /*01a0*/ 	.word	0xffffffff


	//   ....[10]....
        /*01a4*/ 	.word	0xffffffff


	//   ....[11]....
        /*01a8*/ 	.word	0xffffffff


	//   ....[12]....
        /*01ac*/ 	.word	0xffffffff


	//   ....[13]....
        /*01b0*/ 	.word	0xffffffff


	//   ....[14]....
        /*01b4*/ 	.word	0xffffffff


	//   ....[15]....
        /*01b8*/ 	.word	0xffffffff


	//   ....[16]....
        /*01bc*/ 	.word	0x05000010


	//   ....[17]....
        /*01c0*/ 	.word	0x05000010


	//   ....[18]....
        /*01c4*/ 	.word	0x05000010


	//   ....[19]....
        /*01c8*/ 	.word	0x05000010


	//   ....[20]....
        /*01cc*/ 	.word	0x05000010


	//----- nvinfo : EIATTR_COOP_GROUP_INSTR_OFFSETS
	.align		4
.L_29517:
        /*01d0*/ 	.byte	0x04, 0x28
        /*01d2*/ 	.short	(.L_29519 - .L_29518)


	//   ....[0]....
.L_29518:
        /*01d4*/ 	.word	0x00001880


	//   ....[1]....
        /*01d8*/ 	.word	0x000018a0


	//   ....[2]....
        /*01dc*/ 	.word	0x00001b80


	//   ....[3]....
        /*01e0*/ 	.word	0x00001ba0


	//   ....[4]....
        /*01e4*/ 	.word	0x00001bc0


	//   ....[5]....
        /*01e8*/ 	.word	0x00001ce0


	//   ....[6]....
        /*01ec*/ 	.word	0x00001d00


	//   ....[7]....
        /*01f0*/ 	.word	0x00001d20


	//   ....[8]....
        /*01f4*/ 	.word	0x00002b60


	//   ....[9]....
        /*01f8*/ 	.word	0x00002b90


	//   ....[10]....
        /*01fc*/ 	.word	0x00002bb0


	//   ....[11]....
        /*0200*/ 	.word	0x00002bd0


	//   ....[12]....
        /*0204*/ 	.word	0x00002bf0


	//   ....[13]....
        /*0208*/ 	.word	0x00002c40


	//   ....[14]....
        /*020c*/ 	.word	0x00002c60


	//   ....[15]....
        /*0210*/ 	.word	0x00002c80


	//   ....[16]....
        /*0214*/ 	.word	0x00004e00


	//   ....[17]....
        /*0218*/ 	.word	0x00004ea0


	//   ....[18]....
        /*021c*/ 	.word	0x00004f30


	//   ....[19]....
        /*0220*/ 	.word	0x00004fd0


	//   ....[20]....
        /*0224*/ 	.word	0x00005040


	//----- nvinfo : EIATTR_VRC_CTA_INIT_COUNT
	.align		4
.L_29519:
        /*0228*/ 	.byte	0x02, 0x4a
	.zero		1
	.zero		1


	//----- nvinfo : EIATTR_EXIT_INSTR_OFFSETS
	.align		4
        /*022c*/ 	.byte	0x04, 0x1c
        /*022e*/ 	.short	(.L_29521 - .L_29520)


	//   ....[0]....
.L_29520:
        /*0230*/ 	.word	0x000000d0


	//   ....[1]....
        /*0234*/ 	.word	0x00004c40


	//   ....[2]....
        /*0238*/ 	.word	0x00004d60


	//   ....[3]....
        /*023c*/ 	.word	0x00004d90


	//----- nvinfo : EIATTR_CRS_STACK_SIZE
	.align		4
.L_29521:
        /*0240*/ 	.byte	0x04, 0x1e
        /*0242*/ 	.short	(.L_29523 - .L_29522)
.L_29522:
        /*0244*/ 	.word	0x00000000


	//----- nvinfo : EIATTR_CBANK_PARAM_SIZE
	.align		4
.L_29523:
        /*0248*/ 	.byte	0x03, 0x19
        /*024a*/ 	.short	0x008c


	//----- nvinfo : EIATTR_PARAM_CBANK
	.align		4
        /*024c*/ 	.byte	0x04, 0x0a
        /*024e*/ 	.short	(.L_29525 - .L_29524)
	.align		4
.L_29524:
        /*0250*/ 	.word	index@(.nv.constant0._ZN4vllm25paged_attention_v2_kernelIttLi120ELi8ELi128ELNS_18Fp8KVCacheDataTypeE0ELb1ELi512EEEvPfS2_PT_PKS3_PKT0_S9_ifPKiSB_iPKfiiiSD_SD_iiiii)
        /*0254*/ 	.short	0x0380
        /*0256*/ 	.short	0x008c


	//----- nvinfo : EIATTR_SW_WAR
	.align		4
.L_29525:
        /*0258*/ 	.byte	0x04, 0x36
        /*025a*/ 	.short	(.L_29527 - .L_29526)
.L_29526:
        /*025c*/ 	.word	0x00000008
.L_29527:


//--------------------- .nv.info._ZN4vllm32paged_attention_v2_reduce_kernelItLi112ELi128ELi512EEEvPT_PKfS4_PKS1_PKii --------------------------
	.section	.nv.info._ZN4vllm32paged_attention_v2_reduce_kernelItLi112ELi128ELi512EEEvPT_PKfS4_PKS1_PKii,"",@"SHT_CUDA_INFO"
	.sectionflags	@""
	.align	4


	//----- nvinfo : EIATTR_CUDA_API_VERSION
	.align		4
        /*0000*/ 	.byte	0x04, 0x37
        /*0002*/ 	.short	(.L_29529 - .L_29528)
.L_29528:
        /*0004*/ 	.word	0x00000082


	//----- nvinfo : EIATTR_KPARAM_INFO
	.align		4
.L_29529:
        /*0008*/ 	.byte	0x04, 0x17
        /*000a*/ 	.short	(.L_29531 - .L_29530)
.L_29530:
        /*000c*/ 	.word	0x00000000
        /*0010*/ 	.short	0x0005
        /*0012*/ 	.short	0x0028
        /*0014*/ 	.byte	0x00, 0xf0, 0x11, 0x00


	//----- nvinfo : EIATTR_KPARAM_INFO
	.align		4
.L_29531:
        /*0018*/ 	.byte	0x04, 0x17
        /*001a*/ 	.short	(.L_29533 - .L_29532)
.L_29532:
        /*001c*/ 	.word	0x00000000
        /*0020*/ 	.short	0x0004
        /*0022*/ 	.short	0x0020
        /*0024*/ 	.byte	0x00, 0xf5, 0x21, 0x00


	//----- nvinfo : EIATTR_KPARAM_INFO
	.align		4
.L_29533:
        /*0028*/ 	.byte	0x04, 0x17
        /*002a*/ 	.short	(.L_29535 - .L_29534)
.L_29534:
        /*002c*/ 	.word	0x00000000
        /*0030*/ 	.short	0x0003
        /*0032*/ 	.short	0x0018
        /*0034*/ 	.byte	0x00, 0xf5, 0x21, 0x00


	//----- nvinfo : EIATTR_KPARAM_INFO
	.align		4
.L_29535:
        /*0038*/ 	.byte	0x04, 0x17
        /*003a*/ 	.short	(.L_29537 - .L_29536)
.L_29536:
        /*003c*/ 	.word	0x00000000
        /*0040*/ 	.short	0x0002
        /*0042*/ 	.short	0x0010
        /*0044*/ 	.byte	0x00, 0xf5, 0x21, 0x00


	//----- nvinfo : EIATTR_KPARAM_INFO
	.align		4
.L_29537:
        /*0048*/ 	.byte	0x04, 0x17
        /*004a*/ 	.short	(.L_29539 - .L_29538)
.L_29538:
        /*004c*/ 	.word	0x00000000
        /*0050*/ 	.short	0x0001
        /*0052*/ 	.short	0x0008
        /*0054*/ 	.byte	0x00, 0xf5, 0x21, 0x00


	//----- nvinfo : EIATTR_KPARAM_INFO
	.align		4
.L_29539:
        /*0058*/ 	.byte	0x04, 0x17
        /*005a*/ 	.short	(.L_29541 - .L_29540)
.L_29540:
        /*005c*/ 	.word	0x00000000
        /*0060*/ 	.short	0x0000
        /*0062*/ 	.short	0x0000
        /*0064*/ 	.byte	0x00, 0xf5, 0x21, 0x00


	//----- nvinfo : EIATTR_SPARSE_MMA_MASK
	.align		4
.L_29541:
        /*0068*/ 	.byte	0x03, 0x50
        /*006a*/ 	.short	0x0000


	//----- nvinfo : EIATTR_MAXREG_COUNT
	.align		4
        /*006c*/ 	.byte	0x03, 0x1b
        /*006e*/ 	.short	0x00ff


	//----- nvinfo : EIATTR_NUM_BARRIERS
	.align		4
        /*0070*/ 	.byte	0x02, 0x4c
        /*0072*/ 	.byte	0x01
	.zero		1


	//----- nvinfo : EIATTR_MERCURY_ISA_VERSION
	.align		4
        /*0074*/ 	.byte	0x03, 0x5f
        /*0076*/ 	.short	0x0101


	//----- nvinfo : EIATTR_COOP_GROUP_MASK_REGIDS
	.align		4
        /*0078*/ 	.byte	0x04, 0x29
        /*007a*/ 	.short	(.L_29543 - .L_29542)


	//   ....[0]....
.L_29542:
        /*007c*/ 	.word	0xffffffff


	//   ....[1]....
        /*0080*/ 	.word	0xffffffff


	//   ....[2]....
        /*0084*/ 	.word	0xffffffff


	//   ....[3]....
        /*0088*/ 	.word	0xffffffff


	//   ....[4]....
        /*008c*/ 	.word	0xffffffff


	//   ....[5]....
        /*0090*/ 	.word	0xffffffff


	//   ....[6]....
        /*0094*/ 	.word	0xffffffff


	//   ....[7]....
        /*0098*/ 	.word	0xffffffff


	//   ....[8]....
        /*009c*/ 	.word	0xffffffff


	//   ....[9]....
        /*00a0*/ 	.word	0xffffffff


	//   ....[10]....
        /*00a4*/ 	.word	0xffffffff


	//   ....[11]....
        /*00a8*/ 	.word	0xffffffff


	//   ....[12]....
        /*00ac*/ 	.word	0xffffffff


	//   ....[13]....
        /*00b0*/ 	.word	0xffffffff


	//   ....[14]....
        /*00b4*/ 	.word	0xffffffff


	//   ....[15]....
        /*00b8*/ 	.word	0xffffffff


	//----- nvinfo : EIATTR_COOP_GROUP_INSTR_OFFSETS
	.align		4
.L_29543:
        /*00bc*/ 	.byte	0x04, 0x28
        /*00be*/ 	.short	(.L_29545 - .L_29544)


	//   ....[0]....
.L_29544:
        /*00c0*/ 	.word	0x00001040


	//   ....[1]....
        /*00c4*/ 	.word	0x00001100


	//   ....[2]....
        /*00c8*/ 	.word	0x00001130


	//   ....[3]....
        /*00cc*/ 	.word	0x00001170


	//   ....[4]....
        /*00d0*/ 	.word	0x000011a0


	//   ....[5]....
        /*00d4*/ 	.word	0x000011f0


	//   ....[6]....
        /*00d8*/ 	.word	0x00001210


	//   ....[7]....
        /*00dc*/ 	.word	0x00001230


	//   ....[8]....
        /*00e0*/ 	.word	0x00001ad0


	//   ....[9]....
        /*00e4*/ 	.word	0x00001b60


	//   ....[10]....
        /*00e8*/ 	.word	0x00001bb0


	//   ....[11]....
        /*00ec*/ 	.word	0x00001bd0


	//   ....[12]....
        /*00f0*/ 	.word	0x00001c00


	//   ....[13]....
        /*00f4*/ 	.word	0x00001ca0


	//   ....[14]....
        /*00f8*/ 	.word	0x00001cc0


	//   ....[15]....
        /*00fc*/ 	.word	0x00001ce0


	//----- nvinfo : EIATTR_VRC_CTA_INIT_COUNT
	.align		4
.L_29545:
        /*0100*/ 	.byte	0x02, 0x4a
	.zero		1
	.zero		1


	//----- nvinfo : EIATTR_EXIT_INSTR_OFFSETS
	.align		4
        /*0104*/ 	.byte	0x04, 0x1c
        /*0106*/ 	.short	(.L_29547 - .L_29546)


	//   ....[0]....
.L_29546:
        /*0108*/ 	.word	0x00000180


	//   ....[1]....
        /*010c*/ 	.word	0x00000540


	//   ....[2]....
        /*0110*/ 	.word	0x000008b0


	//   ....[3]....
        /*0114*/ 	.word	0x00001cf0


	//   ....[4]....
        /*0118*/ 	.word	0x00002990


	//----- nvinfo : EIATTR_CRS_STACK_SIZE
	.align		4
.L_29547:
        /*011c*/ 	.byte	0x04, 0x1e
        /*011e*/ 	.short	(.L_29549 - .L_29548)
.L_29548:
        /*0120*/ 	.word	0x00000000


	//----- nvinfo : EIATTR_CBANK_PARAM_SIZE
	.align		4
.L_29549:
        /*0124*/ 	.byte	0x03, 0x19
        /*0126*/ 	.short	0x002c


	//----- nvinfo : EIATTR_PARAM_CBANK
	.align		4
        /*0128*/ 	.byte	0x04, 0x0a
        /*012a*/ 	.short	(.L_29551 - .L_29550)
	.align		4
.L_29550:
        /*012c*/ 	.word	index@(.nv.constant0._ZN4vllm32paged_attention_v2_reduce_kernelItLi112ELi128ELi512EEEvPT_PKfS4_PKS1_PKii)
        /*0130*/ 	.short	0x0380
        /*0132*/ 	.short	0x002c


	//----- nvinfo : EIATTR_SW_WAR
	.align		4
.L_29551:
        /*0134*/ 	.byte	0x04, 0x36
        /*0136*/ 	.short	(.L_29553 - .L_29552)
.L_29552:
        /*0138*/ 	.word	0x00000008
.L_29553:


//--------------------- .nv.info._ZN4vllm25paged_attention_v2_kernelIttLi112ELi8ELi128ELNS_18Fp8KVCacheDataTypeE0ELb1ELi512EEEvPfS2_PT_PKS3_PKT0_S9_ifPKiSB_iPKfiiiSD_SD_iiiii --------------------------
	.section	.nv.info._ZN4vllm25paged_attention_v2_kernelIttLi112ELi8ELi128ELNS_18Fp8KVCacheDataTypeE0ELb1ELi512EEEvPfS2_PT_PKS3_PKT0_S9_ifPKiSB_iPKfiiiSD_SD_iiiii,"",@"SHT_CUDA_INFO"
	.sectionflags	@""
	.align	4


	//----- nvinfo : EIATTR_CUDA_API_VERSION
	.align		4
        /*0000*/ 	.byte	0x04, 0x37
        /*0002*/ 	.short	(.L_29555 - .L_29554)
.L_29554:
        /*0004*/ 	.word	0x00000082


	//----- nvinfo : EIATTR_KPARAM_INFO
	.align		4
.L_29555:
        /*0008*/ 	.byte	0x04, 0x17
        /*000a*/ 	.short	(.L_29557 - .L_29556)
.L_29556:
        /*000c*/ 	.word	0x00000000
        /*0010*/ 	.short	0x0015
        /*0012*/ 	.short	0x0088
        /*0014*/ 	.byte	0x00, 0xf0, 0x11, 0x00


	//----- nvinfo : EIATTR_KPARAM_INFO
	.align		4
.L_29557:
        /*0018*/ 	.byte	0x04, 0x17
        /*001a*/ 	.short	(.L_29559 - .L_29558)
.L_29558:
        /*001c*/ 	.word	0x00000000
        /*0020*/ 	.short	0x0014
        /*0022*/ 	.short	0x0084
        /*0024*/ 	.byte	0x00, 0xf0, 0x11, 0x00


	//----- nvinfo : EIATTR_KPARAM_INFO
	.align		4
.L_29559:
        /*0028*/ 	.byte	0x04, 0x17
        /*002a*/ 	.short	(.L_29561 - .L_29560)
.L_29560:
        /*002c*/ 	.word	0x00000000
        /*0030*/ 	.short	0x0013
        /*0032*/ 	.short	0x0080
        /*0034*/ 	.byte	0x00, 0xf0, 0x11, 0x00


	//----- nvinfo : EIATTR_KPARAM_INFO
	.align		4
.L_29561:
        /*0038*/ 	.byte	0x04, 0x17
        /*003a*/ 	.short	(.L_29563 - .L_29562)
.L_29562:
        /*003c*/ 	.word	0x00000000
        /*0040*/ 	.short	0x0012
        /*0042*/ 	.short	0x007c
        /*0044*/ 	.byte	0x00, 0xf0, 0x11, 0x00


	//----- nvinfo : EIATTR_KPARAM_INFO
	.align		4
.L_29563:
        /*0048*/ 	.byte	0x04, 0x17
        /*004a*/ 	.short	(.L_29565 - .L_29564)
.L_29564:
        /*004c*/ 	.word	0x00000000
        /*0050*/ 	.short	0x0011
        /*0052*/ 	.short	0x0078
        /*0054*/ 	.byte	0x00, 0xf0, 0x11, 0x00


	//----- nvinfo : EIATTR_KPARAM_INFO
	.align		4
.L_29565:
        /*0058*/ 	.byte	0x04, 0x17
        /*005a*/ 	.short	(.L_29567 - .L_29566)
.L_29566:
        /*005c*/ 	.word	0x00000000
        /*0060*/ 	.short	0x0010
        /*0062*/ 	.short	0x0070
        /*0064*/ 	.byte	0x00, 0xf5, 0x21, 0x00


	//----- nvinfo : EIATTR_KPARAM_INFO
	.align		4
.L_29567:
        /*0068*/ 	.byte	0x04, 0x17
        /*006a*/ 	.short	(.L_29569 - .L_29568)
.L_29568:
        /*006c*/ 	.word	0x00000000
        /*0070*/ 	.short	0x000f
        /*0072*/ 	.short	0x0068
        /*0074*/ 	.byte	0x00, 0xf5, 0x21, 0x00


	//----- nvinfo : EIATTR_KPARAM_INFO
	.align		4
.L_29569:
        /*0078*/ 	.byte	0x04, 0x17
        /*007a*/ 	.short	(.L_29571 - .L_29570)
.L_29570:
        /*007c*/ 	.word	0x00000000
        /*0080*/ 	.short	0x000e
        /*0082*/ 	.short	0x0060
        /*0084*/ 	.byte	0x00, 0xf0, 0x11, 0x00


	//----- nvinfo : EIATTR_KPARAM_INFO
	.align		4
.L_29571:
        /*0088*/ 	.byte	0x04, 0x17
        /*008a*/ 	.short	(.L_29573 - .L_29572)
.L_29572:
        /*008c*/ 	.word	0x00000000
        /*0090*/ 	.short	0x000d
        /*0092*/ 	.short	0x005c
        /*0094*/ 	.byte	0x00, 0xf0, 0x11, 0x00


	//----- nvinfo : EIATTR_KPARAM_INFO
	.align		4
.L_29573:
        /*0098*/ 	.byte	0x04, 0x17
        /*009a*/ 	.short	(.L_29575 - .L_29574)
.L_29574:
        /*009c*/ 	.word	0x00000000
        /*00a0*/ 	.short	0x000c
        /*00a2*/ 	.short	0x0058
        /*00a4*/ 	.byte	0x00, 0xf0, 0x11, 0x00


	//----- nvinfo : EIATTR_KPARAM_INFO
	.align		4
.L_29575:
        /*00a8*/ 	.byte	0x04, 0x17
        /*00aa*/ 	.short	(.L_29577 - .L_29576)
.L_29576:
        /*00ac*/ 	.word	0x00000000
        /*00b0*/ 	.short	0x000b
        /*00b2*/ 	.short	0x0050
        /*00b4*/ 	.byte	0x00, 0xf5, 0x21, 0x00


	//----- nvinfo : EIATTR_KPARAM_INFO
	.align		4
.L_29577:
        /*00b8*/ 	.byte	0x04, 0x17
        /*00ba*/ 	.short	(.L_29579 - .L_29578)
.L_29578:
        /*00bc*/ 	.word	0x00000000
        /*00c0*/ 	.short	0x000a
        /*00c2*/ 	.short	0x0048
        /*00c4*/ 	.byte	0x00, 0xf0, 0x11, 0x00


	//----- nvinfo : EIATTR_KPARAM_INFO
	.align		4
.L_29579:
        /*00c8*/ 	.byte	0x04, 0x17
        /*00ca*/ 	.short	(.L_29581 - .L_29580)
.L_29580:
        /*00cc*/ 	.word	0x00000000
        /*00d0*/ 	.short	0x0009
        /*00d2*/ 	.short	0x0040
        /*00d4*/ 	.byte	0x00, 0xf5, 0x21, 0x00


	//----- nvinfo : EIATTR_KPARAM_INFO
	.align		4
.L_29581:
        /*00d8*/ 	.byte	0x04, 0x17
        /*00da*/ 	.short	(.L_29583 - .L_29582)
.L_29582:
        /*00dc*/ 	.word	0x00000000
        /*00e0*/ 	.short	0x0008
        /*00e2*/ 	.short	0x0038
        /*00e4*/ 	.byte	0x00, 0xf5, 0x21, 0x00


	//----- nvinfo : EIATTR_KPARAM_INFO
	.align		4
.L_29583:
        /*00e8*/ 	.byte	0x04, 0x17
        /*00ea*/ 	.short	(.L_29585 - .L_29584)
.L_29584:
        /*00ec*/ 	.word	0x00000000
        /*00f0*/ 	.short	0x0007
        /*00f2*/ 	.short	0x0034
        /*00f4*/ 	.byte	0x00, 0xf0, 0x11, 0x00


	//----- nvinfo : EIATTR_KPARAM_INFO
	.align		4
.L_29585:
        /*00f8*/ 	.byte	0x04, 0x17
        /*00fa*/ 	.short	(.L_29587 - .L_29586)
.L_29586:
        /*00fc*/ 	.word	0x00000000
        /*0100*/ 	.short	0x0006
        /*0102*/ 	.short	0x0030
        /*0104*/ 	.byte	0x00, 0xf0, 0x11, 0x00


	//----- nvinfo : EIATTR_KPARAM_INFO
	.align		4
.L_29587:
        /*0108*/ 	.byte	0x04, 0x17
        /*010a*/ 	.short	(.L_29589 - .L_29588)
.L_29588:
        /*010c*/ 	.word	0x00000000
        /*0110*/ 	.short	0x0005
        /*0112*/ 	.short	0x0028
        /*0114*/ 	.byte	0x00, 0xf5, 0x21, 0x00


	//----- nvinfo : EIATTR_KPARAM_INFO
	.align		4
.L_29589:
        /*0118*/ 	.byte	0x04, 0x17
        /*011a*/ 	.short	(.L_29591 - .L_29590)
.L_29590:
        /*011c*/ 	.word	0x00000000
        /*0120*/ 	.short	0x0004
        /*0122*/ 	.short	0x0020
        /*0124*/ 	.byte	0x00, 0xf5, 0x21, 0x00


	//----- nvinfo : EIATTR_KPARAM_INFO
	.align		4
.L_29591:
        /*0128*/ 	.byte	0x04, 0x17
        /*012a*/ 	.short	(.L_29593 - .L_29592)
.L_29592:
        /*012c*/ 	.word	0x00000000
        /*0130*/ 	.short	0x0003
        /*0132*/ 	.short	0x0018
        /*0134*/ 	.byte	0x00, 0xf5, 0x21, 0x00


	//----- nvinfo : EIATTR_KPARAM_INFO
	.align		4
.L_29593:
        /*0138*/ 	.byte	0x04, 0x17
        /*013a*/ 	.short	(.L_29595 - .L_29594)
.L_29594:
        /*013c*/ 	.word	0x00000000
        /*0140*/ 	.short	0x0002
        /*0142*/ 	.short	0x0010
        /*0144*/ 	.byte	0x00, 0xf5, 0x21, 0x00


	//----- nvinfo : EIATTR_KPARAM_INFO
	.align		4
.L_29595:
        /*0148*/ 	.byte	0x04, 0x17
        /*014a*/ 	.short	(.L_29597 - .L_29596)
.L_29596:
        /*014c*/ 	.word	0x00000000
        /*0150*/ 	.short	0x0001
        /*0152*/ 	.short	0x0008
        /*0154*/ 	.byte	0x00, 0xf5, 0x21, 0x00


	//----- nvinfo : EIATTR_KPARAM_INFO
	.align		4
.L_29597:
        /*0158*/ 	.byte	0x04, 0x17
        /*015a*/ 	.short	(.L_29599 - .L_29598)
.L_29598:
        /*015c*/ 	.word	0x00000000
        /*0160*/ 	.short	0x0000
        /*0162*/ 	.short	0x0000
        /*0164*/ 	.byte	0x00, 0xf5, 0x21, 0x00


	//----- nvinfo : EIATTR_SPARSE_MMA_MASK
	.align		4
.L_29599:
        /*0168*/ 	.byte	0x03, 0x50
        /*016a*/ 	.short	0x0000


	//----- nvinfo : EIATTR_MAXREG_COUNT
	.align		4
        /*016c*/ 	.byte	0x03, 0x1b
        /*016e*/ 	.short	0x00ff


	//----- nvinfo : EIATTR_NUM_BARRIERS
	.align		4
        /*0170*/ 	.byte	0x02, 0x4c
        /*0172*/ 	.byte	0x01
	.zero		1


	//----- nvinfo : EIATTR_MERCURY_ISA_VERSION
	.align		4
        /*0174*/ 	.byte	0x03, 0x5f
        /*0176*/ 	.short	0x0101


	//----- nvinfo : EIATTR_COOP_GROUP_MASK_REGIDS
	.align		4
        /*0178*/ 	.byte	0x04, 0x29
        /*017a*/ 	.short	(.L_29601 - .L_29600)


	//   ....[0]....
.L_29600:
        /*017c*/ 	.word	0xffffffff


	//   ....[1]....
        /*0180*/ 	.word	0xffffffff


	//   ....[2]....
        /*0184*/ 	.word	0xffffffff


	//   ....[3]....
        /*0188*/ 	.word	0xffffffff


	//   ....[4]....
        /*018c*/ 	.word	0xffffffff


	//   ....[5]....
        /*0190*/ 	.word	0xffffffff


	//   ....[6]....
        /*0194*/ 	.word	0xffffffff


	//   ....[7]....
        /*0198*/ 	.word	0xffffffff


	//   ....[8]....
        /*019c*/ 	.word	0xffffffff


	//   ....[9]....
        /*01a0*/ 	.word	0xffffffff


	//   ....[10]....
        /*01a4*/ 	.word	0xffffffff


	//   ....[11]....
        /*01a8*/ 	.word	0xffffffff


	//   ....[12]....
        /*01ac*/ 	.word	0xffffffff


	//   ....[13]....
        /*01b0*/ 	.word	0xffffffff


	//   ....[14]....
        /*01b4*/ 	.word	0xffffffff


	//   ....[15]....
        /*01b8*/ 	.word	0xffffffff


	//   ....[16]....
        /*01bc*/ 	.word	0x05000017


	//   ....[17]....
        /*01c0*/ 	.word	0x05000017


	//   ....[18]....
        /*01c4*/ 	.word	0x05000017


	//   ....[19]....
        /*01c8*/ 	.word	0x05000017


	//   ....[20]....
        /*01cc*/ 	.word	0x05000017


	//----- nvinfo : EIATTR_COOP_GROUP_INSTR_OFFSETS
	.align		4
.L_29601:
        /*01d0*/ 	.byte	0x04, 0x28
        /*01d2*/ 	.short	(.L_29603 - .L_29602)


	//   ....[0]....
.L_29602:
        /*01d4*/ 	.word	0x00001790


	//   ....[1]....
        /*01d8*/ 	.word	0x000017b0


	//   ....[2]....
        /*01dc*/ 	.word	0x00001a90


	//   ....[3]....
        /*01e0*/ 	.word	0x00001ab0


	//   ....[4]....
        /*01e4*/ 	.word	0x00001ad0


	//   ....[5]....
        /*01e8*/ 	.word	0x00001bf0


	//   ....[6]....
        /*01ec*/ 	.word	0x00001c10


	//   ....[7]....
        /*01f0*/ 	.word	0x00001c30


	//   ....[8]....
        /*01f4*/ 	.word	0x00002a70


	//   ....[9]....
        /*01f8*/ 	.word	0x00002aa0


	//   ....[10]....
        /*01fc*/ 	.word	0x00002ac0


	//   ....[11]....
        /*0200*/ 	.word	0x00002ae0


	//   ....[12]....
        /*0204*/ 	.word	0x00002b00


	//   ....[13]....
        /*0208*/ 	.word	0x00002b50


	//   ....[14]....
        /*020c*/ 	.word	0x00002b70


	//   ....[15]....
        /*0210*/ 	.word	0x00002b90


	//   ....[16]....
        /*0214*/ 	.word	0x00004d10


	//   ....[17]....
        /*0218*/ 	.word	0x00004db0


	//   ....[18]....
        /*021c*/ 	.word	0x00004e50


	//   ....[19]....
        /*0220*/ 	.word	0x00004ef0


	//   ....[20]....
        /*0224*/ 	.word	0x00004f60


	//----- nvinfo : EIATTR_VRC_CTA_INIT_COUNT
	.align		4
.L_29603:
        /*0228*/ 	.byte	0x02, 0x4a
	.zero		1
	.zero		1


	//----- nvinfo : EIATTR_EXIT_INSTR_OFFSETS
	.align		4
        /*022c*/ 	.byte	0x04, 0x1c
        /*022e*/ 	.short	(.L_29605 - .L_29604)


	//   ....[0]....
.L_29604:
        /*0230*/ 	.word	0x000000d0


	//   ....[1]....
        /*0234*/ 	.word	0x00004b50


	//   ....[2]....
        /*0238*/ 	.word	0x00004c70


	//   ....[3]....
        /*023c*/ 	.word	0x00004ca0


	//----- nvinfo : EIATTR_CRS_STACK_SIZE
	.align		4
.L_29605:
        /*0240*/ 	.byte	0x04, 0x1e
        /*0242*/ 	.short	(.L_29607 - .L_29606)
.L_29606:
        /*0244*/ 	.word	0x00000000


	//----- nvinfo : EIATTR_CBANK_PARAM_SIZE
	.align		4
.L_29607:
        /*0248*/ 	.byte	0x03, 0x19
        /*024a*/ 	.short	0x008c


	//----- nvinfo : EIATTR_PARAM_CBANK
	.align		4
        /*024c*/ 	.byte	0x04, 0x0a
        /*024e*/ 	.short	(.L_29609 - .L_29608)
	.align		4
.L_29608:
        /*0250*/ 	.word	index@(.nv.constant0._ZN4vllm25paged_attention_v2_kernelIttLi112ELi8ELi128ELNS_18Fp8KVCacheDataTypeE0ELb1ELi512EEEvPfS2_PT_PKS3_PKT0_S9_ifPKiSB_iPKfiiiSD_SD_iiiii)
        /*0254*/ 	.short	0x0380
        /*0256*/ 	.short	0x008c


	//----- nvinfo : EIATTR_SW_WAR
	.align		4
.L_29609:
        /*0258*/ 	.byte	0x04, 0x36
        /*025a*/ 	.short	(.L_29611 - .L_29610)
.L_29610:
        /*025c*/ 	.word	0x00000008
.L_29611:


//--------------------- .nv.info._ZN4vllm32paged_attention_v2_reduce_kernelItLi96ELi128ELi512EEEvPT_PKfS4_PKS1_PKii --------------------------
	.section	.nv.info._ZN4vllm32paged_attention_v2_reduce_kernelItLi96ELi128ELi512EEEvPT_PKfS4_PKS1_PKii,"",@"SHT_CUDA_INFO"
	.sectionflags	@""
	.align	4


	//----- nvinfo : EIATTR_CUDA_API_VERSION
	.align		4
        /*0000*/ 	.byte	0x04, 0x37
        /*0002*/ 	.short	(.L_29613 - .L_29612)
.L_29612:
        /*0004*/ 	.word	0x00000082


	//----- nvinfo : EIATTR_KPARAM_INFO
	.align		4
.L_29613:
        /*0008*/ 	.byte	0x04, 0x17
        /*000a*/ 	.short	(.L_29615 - .L_29614)
.L_29614:
        /*000c*/ 	.word	0x00000000
        /*0010*/ 	.short	0x0005
        /*0012*/ 	.short	0x0028
        /*0014*/ 	.byte	0x00, 0xf0, 0x11, 0x00


	//----- nvinfo : EIATTR_KPARAM_INFO
	.align		4
.L_29615:
        /*0018*/ 	.byte	0x04, 0x17
        /*001a*/ 	.short	(.L_29617 - .L_29616)
.L_29616:
        /*001c*/ 	.word	0x00000000
        /*0020*/ 	.short	0x0004
        /*0022*/ 	.short	0x0020
        /*0024*/ 	.byte	0x00, 0xf5, 0x21, 0x00


	//----- nvinfo : EIATTR_KPARAM_INFO
	.align		4
.L_29617:
        /*0028*/ 	.byte	0x04, 0x17
        /*002a*/ 	.short	(.L_29619 - .L_29618)
.L_29618:
        /*002c*/ 	.word	0x00000000
        /*0030*/ 	.short	0x0003
        /*0032*/ 	.short	0x0018
        /*0034*/ 	.byte	0x00, 0xf5, 0x21, 0x00


	//----- nvinfo : EIATTR_KPARAM_INFO
	.align		4
.L_29619:
        /*0038*/ 	.byte	0x04, 0x17
        /*003a*/ 	.short	(.L_29621 - .L_29620)
.L_29620:
        /*003c*/ 	.word	0x00000000
        /*0040*/ 	.short	0x0002
        /*0042*/ 	.short	0x0010
        /*0044*/ 	.byte	0x00, 0xf5, 0x21, 0x00


	//----- nvinfo : EIATTR_KPARAM_INFO
	.align		4
.L_29621:
        /*0048*/ 	.byte	0x04, 0x17
        /*004a*/ 	.short	(.L_29623 - .L_29622)
.L_29622:
        /*004c*/ 	.word	0x00000000
        /*0050*/ 	.short	0x0001
        /*0052*/ 	.short	0x0008
        /*0054*/ 	.byte	0x00, 0xf5, 0x21, 0x00


	//----- nvinfo : EIATTR_KPARAM_INFO
	.align		4
.L_29623:
        /*0058*/ 	.byte	0x04, 0x17
        /*005a*/ 	.short	(.L_29625 - .L_29624)
.L_29624:
        /*005c*/ 	.word	0x00000000
        /*0060*/ 	.short	0x0000
        /*0062*/ 	.short	0x0000
        /*0064*/ 	.byte	0x00, 0xf5, 0x21, 0x00


	//----- nvinfo : EIATTR_SPARSE_MMA_MASK
	.align		4
.L_29625:
        /*0068*/ 	.byte	0x03, 0x50
        /*006a*/ 	.short	0x0000


	//----- nvinfo : EIATTR_MAXREG_COUNT
	.align		4
        /*006c*/ 	.byte	0x03, 0x1b
        /*006e*/ 	.short	0x00ff


	//----- nvinfo : EIATTR_NUM_BARRIERS
	.align		4
        /*0070*/ 	.byte	0x02, 0x4c
        /*0072*/ 	.byte	0x01
	.zero		1


	//----- nvinfo : EIATTR_MERCURY_ISA_VERSION
	.align		4
        /*0074*/ 	.byte	0x03, 0x5f
        /*0076*/ 	.short	0x0101


	//----- nvinfo : EIATTR_COOP_GROUP_MASK_REGIDS
	.align		4
        /*0078*/ 	.byte	0x04, 0x29
        /*007a*/ 	.short	(.L_29627 - .L_29626)


	//   ....[0]....
.L_29626:
        /*007c*/ 	.word	0xffffffff


	//   ....[1]....
        /*0080*/ 	.word	0xffffffff


	//   ....[2]....
        /*0084*/ 	.word	0xffffffff


	//   ....[3]....
        /*0088*/ 	.word	0xffffffff


	//   ....[4]....
        /*008c*/ 	.word	0xffffffff


	//   ....[5]....
        /*0090*/ 	.word	0xffffffff


	//   ....[6]....
        /*0094*/ 	.word	0xffffffff


	//   ....[7]....
        /*0098*/ 	.word	0xffffffff


	//   ....[8]....
        /*009c*/ 	.word	0xffffffff


	//   ....[9]....
        /*00a0*/ 	.word	0xffffffff


	//   ....[10]....
        /*00a4*/ 	.word	0xffffffff


	//   ....[11]....
        /*00a8*/ 	.word	0xffffffff


	//   ....[12]....
        /*00ac*/ 	.word	0xffffffff


	//   ....[13]....
        /*00b0*/ 	.word	0xffffffff


	//   ....[14]....
        /*00b4*/ 	.word	0xffffffff


	//   ....[15]....
        /*00b8*/ 	.word	0xffffffff


	//----- nvinfo : EIATTR_COOP_GROUP_INSTR_OFFSETS
	.align		4
.L_29627:
        /*00bc*/ 	.byte	0x04, 0x28
        /*00be*/ 	.short	(.L_29629 - .L_29628)


	//   ....[0]....
.L_29628:
        /*00c0*/ 	.word	0x00001040


	//   ....[1]....
        /*00c4*/ 	.word	0x00001100


	//   ....[2]....
        /*00c8*/ 	.word	0x00001130


	//   ....[3]....
        /*00cc*/ 	.word	0x00001170


	//   ....[4]....
        /*00d0*/ 	.word	0x000011a0


	//   ....[5]....
        /*00d4*/ 	.word	0x000011f0


	//   ....[6]....
        /*00d8*/ 	.word	0x00001210


	//   ....[7]....
        /*00dc*/ 	.word	0x00001230


	//   ....[8]....
        /*00e0*/ 	.word	0x00001ad0


	//   ....[9]....
        /*00e4*/ 	.word	0x00001b60


	//   ....[10]....
        /*00e8*/ 	.word	0x00001bb0


	//   ....[11]....
        /*00ec*/ 	.word	0x00001bd0


	//   ....[12]....
        /*00f0*/ 	.word	0x00001c00


	//   ....[13]....
        /*00f4*/ 	.word	0x00001ca0


	//   ....[14]....
        /*00f8*/ 	.word	0x00001cc0


	//   ....[15]....
        /*00fc*/ 	.word	0x00001ce0


	//----- nvinfo : EIATTR_VRC_CTA_INIT_COUNT
	.align		4
.L_29629:
        /*0100*/ 	.byte	0x02, 0x4a
	.zero		1
	.zero		1


	//----- nvinfo : EIATTR_EXIT_INSTR_OFFSETS
	.align		4
        /*0104*/ 	.byte	0x04, 0x1c
        /*0106*/ 	.short	(.L_29631 - .L_29630)


	//   ....[0]....
.L_29630:
        /*0108*/ 	.word	0x00000180


	//   ....[1]....
        /*010c*/ 	.word	0x00000540


	//   ....[2]....
        /*0110*/ 	.word	0x000008b0


	//   ....[3]....
        /*0114*/ 	.word	0x00001cf0


	//   ....[4]....
        /*0118*/ 	.word	0x00002990


	//----- nvinfo : EIATTR_CRS_STACK_SIZE
	.align		4
.L_29631:
        /*011c*/ 	.byte	0x04, 0x1e
        /*011e*/ 	.short	(.L_29633 - .L_29632)
.L_29632:
        /*0120*/ 	.word	0x00000000


	//----- nvinfo : EIATTR_CBANK_PARAM_SIZE
	.align		4
.L_29633:
        /*0124*/ 	.byte	0x03, 0x19
        /*0126*/ 	.short	0x002c


	//----- nvinfo : EIATTR_PARAM_CBANK
	.align		4
        /*0128*/ 	.byte	0x04, 0x0a
        /*012a*/ 	.short	(.L_29635 - .L_29634)
	.align		4
.L_29634:
        /*012c*/ 	.word	index@(.nv.constant0._ZN4vllm32paged_attention_v2_reduce_kernelItLi96ELi128ELi512EEEvPT_PKfS4_PKS1_PKii)
        /*0130*/ 	.short	0x0380
        /*0132*/ 	.short	0x002c


	//----- nvinfo : EIATTR_SW_WAR
	.align		4
.L_29635:
        /*0134*/ 	.byte	0x04, 0x36
        /*0136*/ 	.short	(.L_29637 - .L_29636)
.L_29636:
        /*0138*/ 	.word	0x00000008
.L_29637:


//--------------------- .nv.info._ZN4vllm25paged_attention_v2_kernelIttLi96ELi8ELi128ELNS_18Fp8KVCacheDataTypeE0ELb1ELi512EEEvPfS2_PT_PKS3_PKT0_S9_ifPKiSB_iPKfiiiSD_SD_iiiii --------------------------
	.section	.nv.info._ZN4vllm25paged_attention_v2_kernelIttLi96ELi8ELi128ELNS_18Fp8KVCacheDataTypeE0ELb1ELi512EEEvPfS2_PT_PKS3_PKT0_S9_ifPKiSB_iPKfiiiSD_SD_iiiii,"",@"SHT_CUDA_INFO"
	.sectionflags	@""
	.align	4


	//----- nvinfo : EIATTR_CUDA_API_VERSION
	.align		4
        /*0000*/ 	.byte	0x04, 0x37
        /*0002*/ 	.short	(.L_29639 - .L_29638)
.L_29638:
        /*0004*/ 	.word	0x00000082


	//----- nvinfo : EIATTR_KPARAM_INFO
	.align		4
.L_29639:
        /*0008*/ 	.byte	0x04, 0x17
        /*000a*/ 	.short	(.L_29641 - .L_29640)
.L_29640:
        /*000c*/ 	.word	0x00000000
        /*0010*/ 	.short	0x0015
        /*0012*/ 	.short	0x0088
        /*0014*/ 	.byte	0x00, 0xf0, 0x11, 0x00


	//----- nvinfo : EIATTR_KPARAM_INFO
	.align		4
.L_29641:
        /*0018*/ 	.byte	0x04, 0x17
        /*001a*/ 	.short	(.L_29643 - .L_29642)
.L_29642:
        /*001c*/ 	.word	0x00000000
        /*0020*/ 	.short	0x0014
        /*0022*/ 	.short	0x0084
        /*0024*/ 	.byte	0x00, 0xf0, 0x11, 0x00


	//----- nvinfo : EIATTR_KPARAM_INFO
	.align		4
.L_29643:
        /*0028*/ 	.byte	0x04, 0x17
        /*002a*/ 	.short	(.L_29645 - .L_29644)
.L_29644:
        /*002c*/ 	.word	0x00000000
        /*0030*/ 	.short	0x0013
        /*0032*/ 	.short	0x0080
        /*0034*/ 	.byte	0x00, 0xf0, 0x11, 0x00


	//----- nvinfo : EIATTR_KPARAM_INFO
	.align		4
.L_29645:
        /*0038*/ 	.byte	0x04, 0x17
        /*003a*/ 	.short	(.L_29647 - .L_29646)
.L_29646:
        /*003c*/ 	.word	0x00000000
        /*0040*/ 	.short	0x0012
        /*0042*/ 	.short	0x007c
        /*0044*/ 	.byte	0x00, 0xf0, 0x11, 0x00


	//----- nvinfo : EIATTR_KPARAM_INFO
	.align		4
.L_29647:
        /*0048*/ 	.byte	0x04, 0x17
        /*004a*/ 	.short	(.L_29649 - .L_29648)
.L_29648:
        /*004c*/ 	.word	0x00000000
        /*0050*/ 	.short	0x0011
        /*0052*/ 	.short	0x0078
        /*0054*/ 	.byte	0x00, 0xf0, 0x11, 0x00


	//----- nvinfo : EIATTR_KPARAM_INFO
	.align		4
.L_29649:
        /*0058*/ 	.byte	0x04, 0x17
        /*005a*/ 	.short	(.L_29651 - .L_29650)
.L_29650:
        /*005c*/ 	.word	0x00000000
        /*0060*/ 	.short	0x0010
        /*0062*/ 	.short	0x0070
        /*0064*/ 	.byte	0x00, 0xf5, 0x21, 0x00


	//----- nvinfo : EIATTR_KPARAM_INFO
	.align		4
.L_29651:
        /*0068*/ 	.byte	0x04, 0x17
        /*006a*/ 	.short	(.L_29653 - .L_29652)
.L_29652:
        /*006c*/ 	.word	0x00000000
        /*0070*/ 	.short	0x000f
        /*0072*/ 	.short	0x0068
        /*0074*/ 	.byte	0x00, 0xf5, 0x21, 0x00


	//----- nvinfo : EIATTR_KPARAM_INFO
	.align		4
.L_29653:
        /*0078*/ 	.byte	0x04, 0x17
        /*007a*/ 	.short	(.L_29655 - .L_29654)
.L_29654:
        /*007c*/ 	.word	0x00000000
        /*0080*/ 	.short	0x000e
        /*0082*/ 	.short	0x0060
        /*0084*/ 	.byte	0x00, 0xf0, 0x11, 0x00


	//----- nvinfo : EIATTR_KPARAM_INFO
	.align		4
.L_29655:
        /*0088*/ 	.byte	0x04, 0x17
        /*008a*/ 	.short	(.L_29657 - .L_29656)
.L_29656:
        /*008c*/ 	.word	0x00000000
        /*0090*/ 	.short	0x000d
        /*0092*/ 	.short	0x005c
        /*0094*/ 	.byte	0x00, 0xf0, 0x11, 0x00


	//----- nvinfo : EIATTR_KPARAM_INFO
	.align		4
.L_29657:
        /*0098*/ 	.byte	0x04, 0x17
        /*009a*/ 	.short	(.L_29659 - .L_29658)
.L_29658:
        /*009c*/ 	.word	0x00000000
        /*00a0*/ 	.short	0x000c
        /*00a2*/ 	.short	0x0058
        /*00a4*/ 	.byte	0x00, 0xf0, 0x11, 0x00


	//----- nvinfo : EIATTR_KPARAM_INFO
	.align		4
.L_29659:
        /*00a8*/ 	.byte	0x04, 0x17
        /*00aa*/ 	.short	(.L_29661 - .L_29660)
.L_29660:
        /*00ac*/ 	.word	0x00000000
        /*00b0*/ 	.short	0x000b
        /*00b2*/ 	.short	0x0050
        /*00b4*/ 	.byte	0x00, 0xf5, 0x21, 0x00


	//----- nvinfo : EIATTR_KPARAM_INFO
	.align		4
.L_29661:
        /*00b8*/ 	.byte	0x04, 0x17
        /*00ba*/ 	.short	(.L_29663 - .L_29662)
.L_29662:
        /*00bc*/ 	.word	0x00000000
        /*00c0*/ 	.short	0x000a
        /*00c2*/ 	.short	0x0048
        /*00c4*/ 	.byte	0x00, 0xf0, 0x11, 0x00


	//----- nvinfo : EIATTR_KPARAM_INFO
	.align		4
.L_29663:
        /*00c8*/ 	.byte	0x04, 0x17
        /*00ca*/ 	.short	(.L_29665 - .L_29664)
.L_29664:
        /*00cc*/ 	.word	0x00000000
        /*00d0*/ 	.short	0x0009
        /*00d2*/ 	.short	0x0040
        /*00d4*/ 	.byte	0x00, 0xf5, 0x21, 0x00


	//----- nvinfo : EIATTR_KPARAM_INFO
	.align		4
.L_29665:
        /*00d8*/ 	.byte	0x04, 0x17
        /*00da*/ 	.short	(.L_29667 - .L_29666)
.L_29666:
        /*00dc*/ 	.word	0x00000000
        /*00e0*/ 	.short	0x0008
        /*00e2*/ 	.short	0x0038
        /*00e4*/ 	.byte	0x00, 0xf5, 0x21, 0x00


	//----- nvinfo : EIATTR_KPARAM_INFO
	.align		4
.L_29667:
        /*00e8*/ 	.byte	0x04, 0x17
        /*00ea*/ 	.short	(.L_29669 - .L_29668)
.L_29668:
        /*00ec*/ 	.word	0x00000000
        /*00f0*/ 	.short	0x0007
        /*00f2*/ 	.short	0x0034
        /*00f4*/ 	.byte	0x00, 0xf0, 0x11, 0x00


	//----- nvinfo : EIATTR_KPARAM_INFO
	.align		4
.L_29669:
        /*00f8*/ 	.byte	0x04, 0x17
        /*00fa*/ 	.short	(.L_29671 - .L_29670)
.L_29670:
        /*00fc*/ 	.word	0x00000000
        /*0100*/ 	.short	0x0006
        /*0102*/ 	.short	0x0030
        /*0104*/ 	.byte	0x00, 0xf0, 0x11, 0x00


	//----- nvinfo : EIATTR_KPARAM_INFO
	.align		4
.L_29671:
        /*0108*/ 	.byte	0x04, 0x17
        /*010a*/ 	.short	(.L_29673 - .L_29672)
.L_29672:
        /*010c*/ 	.word	0x00000000
        /*0110*/ 	.short	0x0005
        /*0112*/ 	.short	0x0028
        /*0114*/ 	.byte	0x00, 0xf5, 0x21, 0x00


	//----- nvinfo : EIATTR_KPARAM_INFO
	.align		4
.L_29673:
        /*0118*/ 	.byte	0x04, 0x17
        /*011a*/ 	.short	(.L_29675 - .L_29674)
.L_29674:
        /*011c*/ 	.word	0x00000000
        /*0120*/ 	.short	0x0004
        /*0122*/ 	.short	0x0020
        /*0124*/ 	.byte	0x00, 0xf5, 0x21, 0x00


	//----- nvinfo : EIATTR_KPARAM_INFO
	.align		4
.L_29675:
        /*0128*/ 	.byte	0x04, 0x17
        /*012a*/ 	.short	(.L_29677 - .L_29676)
.L_29676:
        /*012c*/ 	.word	0x00000000
        /*0130*/ 	.short	0x0003
        /*0132*/ 	.short	0x0018
        /*0134*/ 	.byte	0x00, 0xf5, 0x21, 0x00


	//----- nvinfo : EIATTR_KPARAM_INFO
	.align		4
.L_29677:
        /*0138*/ 	.byte	0x04, 0x17
        /*013a*/ 	.short	(.L_29679 - .L_29678)
.L_29678:
        /*013c*/ 	.word	0x00000000
        /*0140*/ 	.short	0x0002
        /*0142*/ 	.short	0x0010
        /*0144*/ 	.byte	0x00, 0xf5, 0x21, 0x00


	//----- nvinfo : EIATTR_KPARAM_INFO
	.align		4
.L_29679:
        /*0148*/ 	.byte	0x04, 0x17
        /*014a*/ 	.short	(.L_29681 - .L_29680)
.L_29680:
        /*014c*/ 	.word	0x00000000
        /*0150*/ 	.short	0x0001
        /*0152*/ 	.short	0x0008
        /*0154*/ 	.byte	0x00, 0xf5, 0x21, 0x00


	//----- nvinfo : EIATTR_KPARAM_INFO
	.align		4
.L_29681:
        /*0158*/ 	.byte	0x04, 0x17
        /*015a*/ 	.short	(.L_29683 - .L_29682)
.L_29682:
        /*015c*/ 	.word	0x00000000
        /*0160*/ 	.short	0x0000
        /*0162*/ 	.short	0x0000
        /*0164*/ 	.byte	0x00, 0xf5, 0x21, 0x00


	//----- nvinfo : EIATTR_SPARSE_MMA_MASK
	.align		4
.L_29683:
        /*0168*/ 	.byte	0x03, 0x50
        /*016a*/ 	.short	0x0000


	//----- nvinfo : EIATTR_MAXREG_COUNT
	.align		4
        /*016c*/ 	.byte	0x03, 0x1b
        /*016e*/ 	.short	0x00ff


	//----- nvinfo : EIATTR_NUM_BARRIERS
	.align		4
        /*0170*/ 	.byte	0x02, 0x4c
        /*0172*/ 	.byte	0x01
	.zero		1


	//----- nvinfo : EIATTR_MERCURY_ISA_VERSION
	.align		4
        /*0174*/ 	.byte	0x03, 0x5f
        /*0176*/ 	.short	0x0101


	//----- nvinfo : EIATTR_COOP_GROUP_MASK_REGIDS
	.align		4
        /*0178*/ 	.byte	0x04, 0x29
        /*017a*/ 	.short	(.L_29685 - .L_29684)


	//   ....[0]....
.L_29684:
        /*017c*/ 	.word	0xffffffff


	//   ....[1]....
        /*0180*/ 	.word	0xffffffff


	//   ....[2]....
        /*0184*/ 	.word	0xffffffff


	//   ....[3]....
        /*0188*/ 	.word	0xffffffff


	//   ....[4]....
        /*018c*/ 	.word	0xffffffff


	//   ....[5]....
        /*0190*/ 	.word	0xffffffff


	//   ....[6]....
        /*0194*/ 	.word	0xffffffff


	//   ....[7]....
        /*0198*/ 	.word	0xffffffff


	//   ....[8]....
        /*019c*/ 	.word	0xffffffff


	//   ....[9]....
        /*01a0*/ 	.word	0xffffffff


	//   ....[10]....
        /*01a4*/ 	.word	0xffffffff


	//   ....[11]....
        /*01a8*/ 	.word	0xffffffff


	//   ....[12]....
        /*01ac*/ 	.word	0xffffffff


	//   ....[13]....
        /*01b0*/ 	.word	0xffffffff


	//   ....[14]....
        /*01b4*/ 	.word	0xffffffff


	//   ....[15]....
        /*01b8*/ 	.word	0xffffffff


	//   ....[16]....
        /*01bc*/ 	.word	0x0500000a


	//   ....[17]....
        /*01c0*/ 	.word	0x0500000a


	//   ....[18]....
        /*01c4*/ 	.word	0x0500000a


	//   ....[19]....
        /*01c8*/ 	.word	0x0500000a


	//   ....[20]....
        /*01cc*/ 	.word	0x0500000a


	//----- nvinfo : EIATTR_COOP_GROUP_INSTR_OFFSETS
	.align		4
.L_29685:
        /*01d0*/ 	.byte	0x04, 0x28
        /*01d2*/ 	.short	(.L_29687 - .L_29686)


	//   ....[0]....
.L_29686:
        /*01d4*/ 	.word	0x000015f0


	//   ....[1]....
        /*01d8*/ 	.word	0x00001610


	//   ....[2]....
        /*01dc*/ 	.word	0x000018f0


	//   ....[3]....
        /*01e0*/ 	.word	0x00001910


	//   ....[4]....
        /*01e4*/ 	.word	0x00001930


	//   ....[5]....
        /*01e8*/ 	.word	0x00001a50


	//   ....[6]....
        /*01ec*/ 	.word	0x00001a70


	//   ....[7]....
        /*01f0*/ 	.word	0x00001a90


	//   ....[8]....
        /*01f4*/ 	.word	0x000028d0


	//   ....[9]....
        /*01f8*/ 	.word	0x00002900


	//   ....[10]....
        /*01fc*/ 	.word	0x00002920


	//   ....[11]....
        /*0200*/ 	.word	0x00002940


	//   ....[12]....
        /*0204*/ 	.word	0x00002960


	//   ....[13]....
        /*0208*/ 	.word	0x000029b0


	//   ....[14]....
        /*020c*/ 	.word	0x000029d0


	//   ....[15]....
        /*0210*/ 	.word	0x000029f0


	//   ....[16]....
        /*0214*/ 	.word	0x000046f0


	//   ....[17]....
        /*0218*/ 	.word	0x00004790


	//   ....[18]....
        /*021c*/ 	.word	0x00004830


	//   ....[19]....
        /*0220*/ 	.word	0x000048c0


	//   ....[20]....
        /*0224*/ 	.word	0x00004930


	//----- nvinfo : EIATTR_VRC_CTA_INIT_COUNT
	.align		4
.L_29687:
        /*0228*/ 	.byte	0x02, 0x4a
	.zero		1
	.zero		1


	//----- nvinfo : EIATTR_EXIT_INSTR_OFFSETS
	.align		4
        /*022c*/ 	.byte	0x04, 0x1c
        /*022e*/ 	.short	(.L_29689 - .L_29688)


	//   ....[0]....
.L_29688:
        /*0230*/ 	.word	0x000000d0


	//   ....[1]....
        /*0234*/ 	.word	0x00004530


	//   ....[2]....
        /*0238*/ 	.word	0x00004690


	//----- nvinfo : EIATTR_CRS_STACK_SIZE
	.align		4
.L_29689:
        /*023c*/ 	.byte	0x04, 0x1e
        /*023e*/ 	.short	(.L_29691 - .L_29690)
.L_29690:
        /*0240*/ 	.word	0x00000000


	//----- nvinfo : EIATTR_CBANK_PARAM_SIZE
	.align		4
.L_29691:
        /*0244*/ 	.byte	0x03, 0x19
        /*0246*/ 	.short	0x008c


	//----- nvinfo : EIATTR_PARAM_CBANK
	.align		4
        /*0248*/ 	.byte	0x04, 0x0a
        /*024a*/ 	.short	(.L_29693 - .L_29692)
	.align		4
.L_29692:
        /*024c*/ 	.word	index@(.nv.constant0._ZN4vllm25paged_attention_v2_kernelIttLi96ELi8ELi128ELNS_18Fp8KVCacheDataTypeE0ELb1ELi512EEEvPfS2_PT_PKS3_PKT0_S9_ifPKiSB_iPKfiiiSD_SD_iiiii)
        /*0250*/ 	.short	0x0380
        /*0252*/ 	.short	0x008c


	//----- nvinfo : EIATTR_SW_WAR
	.align		4
.L_29693:
        /*0254*/ 	.byte	0x04, 0x36
        /*0256*/ 	.short	(.L_29695 - .L_29694)
.L_29694:
        /*0258*/ 	.word	0x00000008
.L_29695:


//--------------------- .nv.info._ZN4vllm32paged_attention_v2_reduce_kernelItLi80ELi128ELi512EEEvPT_PKfS4_PKS1_PKii --------------------------
	.section	.nv.info._ZN4vllm32paged_attention_v2_reduce_kernelItLi80ELi128ELi512EEEvPT_PKfS4_PKS1_PKii,"",@"SHT_CUDA_INFO"
	.sectionflags	@""
	.align	4


	//----- nvinfo : EIATTR_CUDA_API_VERSION
	.align		4
        /*0000*/ 	.byte	0x04, 0x37
        /*0002*/ 	.short	(.L_29697 - .L_29696)
.L_29696:
        /*0004*/ 	.word	0x00000082


	//----- nvinfo : EIATTR_KPARAM_INFO
	.align		4
.L_29697:
        /*0008*/ 	.byte	0x04, 0x17
        /*000a*/ 	.short	(.L_29699 - .L_29698)
.L_29698:
        /*000c*/ 	.word	0x00000000
        /*0010*/ 	.short	0x0005
        /*0012*/ 	.short	0x0028
        /*0014*/ 	.byte	0x00, 0xf0, 0x11, 0x00


	//----- nvinfo : EIATTR_KPARAM_INFO
	.align		4
.L_29699:
        /*0018*/ 	.byte	0x04, 0x17
        /*001a*/ 	.short	(.L_29701 - .L_29700)
.L_29700:
        /*001c*/ 	.word	0x00000000
        /*0020*/ 	.short	0x0004
        /*0022*/ 	.short	0x0020
        /*0024*/ 	.byte	0x00, 0xf5, 0x21, 0x00


	//----- nvinfo : EIATTR_KPARAM_INFO
	.align		4
.L_29701:
        /*0028*/ 	.byte	0x04, 0x17
        /*002a*/ 	.short	(.L_29703 - .L_29702)
.L_29702:
        /*002c*/ 	.word	0x00000000
        /*0030*/ 	.short	0x0003
        /*0032*/ 	.short	0x0018
        /*0034*/ 	.byte	0x00, 0xf5, 0x21, 0x00


	//----- nvinfo : EIATTR_KPARAM_INFO
	.align		4
.L_29703:
        /*0038*/ 	.byte	0x04, 0x17
        /*003a*/ 	.short	(.L_29705 - .L_29704)
.L_29704:
        /*003c*/ 	.word	0x00000000
        /*0040*/ 	.short	0x0002
        /*0042*/ 	.short	0x0010
        /*0044*/ 	.byte	0x00, 0xf5, 0x21, 0x00


	//----- nvinfo : EIATTR_KPARAM_INFO
	.align		4
.L_29705:
        /*0048*/ 	.byte	0x04, 0x17
        /*004a*/ 	.short	(.L_29707 - .L_29706)
.L_29706:
        /*004c*/ 	.word	0x00000000
        /*0050*/ 	.short	0x0001
        /*0052*/ 	.short	0x0008
        /*0054*/ 	.byte	0x00, 0xf5, 0x21, 0x00


	//----- nvinfo : EIATTR_KPARAM_INFO
	.align		4
.L_29707:
        /*0058*/ 	.byte	0x04, 0x17
        /*005a*/ 	.short	(.L_29709 - .L_29708)
.L_29708:
        /*005c*/ 	.word	0x00000000
        /*0060*/ 	.short	0x0000
        /*0062*/ 	.short	0x0000
        /*0064*/ 	.byte	0x00, 0xf5, 0x21, 0x00


	//----- nvinfo : EIATTR_SPARSE_MMA_MASK
	.align		4
.L_29709:
        /*0068*/ 	.byte	0x03, 0x50
        /*006a*/ 	.short	0x0000


	//----- nvinfo : EIATTR_MAXREG_COUNT
	.align		4
        /*006c*/ 	.byte	0x03, 0x1b
        /*006e*/ 	.short	0x00ff


	//----- nvinfo : EIATTR_NUM_BARRIERS
	.align		4
        /*0070*/ 	.byte	0x02, 0x4c
        /*0072*/ 	.byte	0x01
	.zero		1


	//----- nvinfo : EIATTR_MERCURY_ISA_VERSION
	.align		4
        /*0074*/ 	.byte	0x03, 0x5f
        /*0076*/ 	.short	0x0101


	//----- nvinfo : EIATTR_COOP_GROUP_MASK_REGIDS
	.align		4
        /*0078*/ 	.byte	0x04, 0x29
        /*007a*/ 	.short	(.L_29711 - .L_29710)


	//   ....[0]....
.L_29710:
        /*007c*/ 	.word	0xffffffff


	//   ....[1]....
        /*0080*/ 	.word	0xffffffff


	//   ....[2]....
        /*0084*/ 	.word	0xffffffff


	//   ....[3]....
        /*0088*/ 	.word	0xffffffff


	//   ....[4]....
        /*008c*/ 	.word	0xffffffff


	//   ....[5]....
        /*0090*/ 	.word	0xffffffff


	//   ....[6]....
        /*0094*/ 	.word	0xffffffff


	//   ....[7]....
        /*0098*/ 	.word	0xffffffff


	//   ....[8]....
        /*009c*/ 	.word	0xffffffff


	//   ....[9]....
        /*00a0*/ 	.word	0xffffffff


	//   ....[10]....
        /*00a4*/ 	.word	0xffffffff


	//   ....[11]....
        /*00a8*/ 	.word	0xffffffff


	//   ....[12]....
        /*00ac*/ 	.word	0xffffffff


	//   ....[13]....
        /*00b0*/ 	.word	0xffffffff


	//   ....[14]....
        /*00b4*/ 	.word	0xffffffff


	//   ....[15]....
        /*00b8*/ 	.word	0xffffffff


	//----- nvinfo : EIATTR_COOP_GROUP_INSTR_OFFSETS
	.align		4
.L_29711:
        /*00bc*/ 	.byte	0x04, 0x28
        /*00be*/ 	.short	(.L_29713 - .L_29712)


	//   ....[0]....
.L_29712:
        /*00c0*/ 	.word	0x00001040


	//   ....[1]....
        /*00c4*/ 	.word	0x00001100


	//   ....[2]....
        /*00c8*/ 	.word	0x00001130


	//   ....[3]....
        /*00cc*/ 	.word	0x00001170


	//   ....[4]....
        /*00d0*/ 	.word	0x000011a0


	//   ....[5]....
        /*00d4*/ 	.word	0x000011f0


	//   ....[6]....
        /*00d8*/ 	.word	0x00001210


	//   ....[7]....
        /*00dc*/ 	.word	0x00001230


	//   ....[8]....
        /*00e0*/ 	.word	0x00001ad0


	//   ....[9]....
        /*00e4*/ 	.word	0x00001b60


	//   ....[10]....
        /*00e8*/ 	.word	0x00001bb0


	//   ....[11]....
        /*00ec*/ 	.word	0x00001bd0


	//   ....[12]....
        /*00f0*/ 	.word	0x00001c00


	//   ....[13]....
        /*00f4*/ 	.word	0x00001ca0


	//   ....[14]....
        /*00f8*/ 	.word	0x00001cc0


	//   ....[15]....
        /*00fc*/ 	.word	0x00001ce0


	//----- nvinfo : EIATTR_VRC_CTA_INIT_COUNT
	.align		4
.L_29713:
        /*0100*/ 	.byte	0x02, 0x4a
	.zero		1
	.zero		1


	//----- nvinfo : EIATTR_EXIT_INSTR_OFFSETS
	.align		4
        /*0104*/ 	.byte	0x04, 0x1c
        /*0106*/ 	.short	(.L_29715 - .L_29714)


	//   ....[0]....
.L_29714:
        /*0108*/ 	.word	0x00000180


	//   ....[1]....
        /*010c*/ 	.word	0x00000540


	//   ....[2]....
        /*0110*/ 	.word	0x000008b0


	//   ....[3]....
        /*0114*/ 	.word	0x00001cf0


	//   ....[4]....
        /*0118*/ 	.word	0x00002990


	//----- nvinfo : EIATTR_CRS_STACK_SIZE
	.align		4
.L_29715:
        /*011c*/ 	.byte	0x04, 0x1e
        /*011e*/ 	.short	(.L_29717 - .L_29716)
.L_29716:
        /*0120*/ 	.word	0x00000000


	//----- nvinfo : EIATTR_CBANK_PARAM_SIZE
	.align		4
.L_29717:
        /*0124*/ 	.byte	0x03, 0x19
        /*0126*/ 	.short	0x002c


	//----- nvinfo : EIATTR_PARAM_CBANK
	.align		4
        /*0128*/ 	.byte	0x04, 0x0a
        /*012a*/ 	.short	(.L_29719 - .L_29718)
	.align		4
.L_29718:
        /*012c*/ 	.word	index@(.nv.constant0._ZN4vllm32paged_attention_v2_reduce_kernelItLi80ELi128ELi512EEEvPT_PKfS4_PKS1_PKii)
        /*0130*/ 	.short	0x0380
        /*0132*/ 	.short	0x002c


	//----- nvinfo : EIATTR_SW_WAR
	.align		4
.L_29719:
        /*0134*/ 	.byte	0x04, 0x36
        /*0136*/ 	.short	(.L_29721 - .L_29720)
.L_29720:
        /*0138*/ 	.word	0x00000008
.L_29721:


//--------------------- .nv.info._ZN4vllm25paged_attention_v2_kernelIttLi80ELi8ELi128ELNS_18Fp8KVCacheDataTypeE0ELb1ELi512EEEvPfS2_PT_PKS3_PKT0_S9_ifPKiSB_iPKfiiiSD_SD_iiiii --------------------------
	.section	.nv.info._ZN4vllm25paged_attention_v2_kernelIttLi80ELi8ELi128ELNS_18Fp8KVCacheDataTypeE0ELb1ELi512EEEvPfS2_PT_PKS3_PKT0_S9_ifPKiSB_iPKfiiiSD_SD_iiiii,"",@"SHT_CUDA_INFO"
	.sectionflags	@""
	.align	4


	//----- nvinfo : EIATTR_CUDA_API_VERSION
	.align		4
        /*0000*/ 	.byte	0x04, 0x37
        /*0002*/ 	.short	(.L_29723 - .L_29722)
.L_29722:
        /*0004*/ 	.word	0x00000082


	//----- nvinfo : EIATTR_KPARAM_INFO
	.align		4
.L_29723:
        /*0008*/ 	.byte	0x04, 0x17
        /*000a*/ 	.short	(.L_29725 - .L_29724)
.L_29724:
        /*000c*/ 	.word	0x00000000
        /*0010*/ 	.short	0x0015
        /*0012*/ 	.short	0x0088
        /*0014*/ 	.byte	0x00, 0xf0, 0x11, 0x00


	//----- nvinfo : EIATTR_KPARAM_INFO
	.align		4
.L_29725:
        /*0018*/ 	.byte	0x04, 0x17
        /*001a*/ 	.short	(.L_29727 - .L_29726)
.L_29726:
        /*001c*/ 	.word	0x00000000
        /*0020*/ 	.short	0x0014
        /*0022*/ 	.short	0x0084
        /*0024*/ 	.byte	0x00, 0xf0, 0x11, 0x00


	//----- nvinfo : EIATTR_KPARAM_INFO
	.align		4
.L_29727:
        /*0028*/ 	.byte	0x04, 0x17
        /*002a*/ 	.short	(.L_29729 - .L_29728)
.L_29728:
        /*002c*/ 	.word	0x00000000
        /*0030*/ 	.short	0x0013
        /*0032*/ 	.short	0x0080
        /*0034*/ 	.byte	0x00, 0xf0, 0x11, 0x00


	//----- nvinfo : EIATTR_KPARAM_INFO
	.align		4
.L_29729:
        /*0038*/ 	.byte	0x04, 0x17
        /*003a*/ 	.short	(.L_29731 - .L_29730)
.L_29730:
        /*003c*/ 	.word	0x00000000
        /*0040*/ 	.short	0x0012
        /*0042*/ 	.short	0x007c
        /*0044*/ 	.byte	0x00, 0xf0, 0x11, 0x00


	//----- nvinfo : EIATTR_KPARAM_INFO
	.align		4
.L_29731:
        /*0048*/ 	.byte	0x04, 0x17
        /*004a*/ 	.short	(.L_29733 - .L_29732)
.L_29732:
        /*004c*/ 	.word	0x00000000
        /*0050*/ 	.short	0x0011
        /*0052*/ 	.short	0x0078
        /*0054*/ 	.byte	0x00, 0xf0, 0x11, 0x00


	//----- nvinfo : EIATTR_KPARAM_INFO
	.align		4
.L_29733:
        /*0058*/ 	.byte	0x04, 0x17
        /*005a*/ 	.short	(.L_29735 - .L_29734)
.L_29734:
        /*005c*/ 	.word	0x00000000
        /*0060*/ 	.short	0x0010
        /*0062*/ 	.short	0x0070
        /*0064*/ 	.byte	0x00, 0xf5, 0x21, 0x00


	//----- nvinfo : EIATTR_KPARAM_INFO
	.align		4
.L_29735:
        /*0068*/ 	.byte	0x04, 0x17
        /*006a*/ 	.short	(.L_29737 - .L_29736)
.L_29736:
        /*006c*/ 	.word	0x00000000
        /*0070*/ 	.short	0x000f
        /*0072*/ 	.short	0x0068
        /*0074*/ 	.byte	0x00, 0xf5, 0x21, 0x00


	//----- nvinfo : EIATTR_KPARAM_INFO
	.align		4
.L_29737:
        /*0078*/ 	.byte	0x04, 0x17
        /*007a*/ 	.short	(.L_29739 - .L_29738)
.L_29738:
        /*007c*/ 	.word	0x00000000
        /*0080*/ 	.short	0x000e
        /*0082*/ 	.short	0x0060
        /*0084*/ 	.byte	0x00, 0xf0, 0x11, 0x00


	//----- nvinfo : EIATTR_KPARAM_INFO
	.align		4
.L_29739:
        /*0088*/ 	.byte	0x04, 0x17
        /*008a*/ 	.short	(.L_29741 - .L_29740)
.L_29740:
        /*008c*/ 	.word	0x00000000
        /*0090*/ 	.short	0x000d
        /*0092*/ 	.short	0x005c
        /*0094*/ 	.byte	0x00, 0xf0, 0x11, 0x00


	//----- nvinfo : EIATTR_KPARAM_INFO
	.align		4
.L_29741:
        /*0098*/ 	.byte	0x04, 0x17
        /*009a*/ 	.short	(.L_29743 - .L_29742)
.L_29742:
        /*009c*/ 	.word	0x00000000
        /*00a0*/ 	.short	0x000c
        /*00a2*/ 	.short	0x0058
        /*00a4*/ 	.byte	0x00, 0xf0, 0x11, 0x00


	//----- nvinfo : EIATTR_KPARAM_INFO
	.align		4
.L_29743:
        /*00a8*/ 	.byte	0x04, 0x17
        /*00aa*/ 	.short	(.L_29745 - .L_29744)
.L_29744:
        /*00ac*/ 	.word	0x00000000
        /*00b0*/ 	.short	0x000b
        /*00b2*/ 	.short	0x0050
        /*00b4*/ 	.byte	0x00, 0xf5, 0x21, 0x00


	//----- nvinfo : EIATTR_KPARAM_INFO
	.align		4
.L_29745:
        /*00b8*/ 	.byte	0x04, 0x17
        /*00ba*/ 	.short	(.L_29747 - .L_29746)
.L_29746:
        /*00bc*/ 	.word	0x00000000
        /*00c0*/ 	.short	0x000a
        /*00c2*/ 	.short	0x0048
        /*00c4*/ 	.byte	0x00, 0xf0, 0x11, 0x00


	//----- nvinfo : EIATTR_KPARAM_INFO
	.align		4
.L_29747:
        /*00c8*/ 	.byte	0x04, 0x17
        /*00ca*/ 	.short	(.L_29749 - .L_29748)
.L_29748:
        /*00cc*/ 	.word	0x00000000
        /*00d0*/ 	.short	0x0009
        /*00d2*/ 	.short	0x0040
        /*00d4*/ 	.byte	0x00, 0xf5, 0x21, 0x00


	//----- nvinfo : EIATTR_KPARAM_INFO
	.align		4
.L_29749:
        /*00d8*/ 	.byte	0x04, 0x17
        /*00da*/ 	.short	(.L_29751 - .L_29750)
.L_29750:
        /*00dc*/ 	.word	0x00000000
        /*00e0*/ 	.short	0x0008
        /*00e2*/ 	.short	0x0038
        /*00e4*/ 	.byte	0x00, 0xf5, 0x21, 0x00


	//----- nvinfo : EIATTR_KPARAM_INFO
	.align		4
.L_29751:
        /*00e8*/ 	.byte	0x04, 0x17
        /*00ea*/ 	.short	(.L_29753 - .L_29752)
.L_29752:
        /*00ec*/ 	.word	0x00000000
        /*00f0*/ 	.short	0x0007
        /*00f2*/ 	.short	0x0034
        /*00f4*/ 	.byte	0x00, 0xf0, 0x11, 0x00


	//----- nvinfo : EIATTR_KPARAM_INFO
	.align		4
.L_29753:
        /*00f8*/ 	.byte	0x04, 0x17
        /*00fa*/ 	.short	(.L_29755 - .L_29754)
.L_29754:
        /*00fc*/ 	.word	0x00000000
        /*0100*/ 	.short	0x0006
        /*0102*/ 	.short	0x0030
        /*0104*/ 	.byte	0x00, 0xf0, 0x11, 0x00


	//----- nvinfo : EIATTR_KPARAM_INFO
	.align		4
.L_29755:
        /*0108*/ 	.byte	0x04, 0x17
        /*010a*/ 	.short	(.L_29757 - .L_29756)
.L_29756:
        /*010c*/ 	.word	0x00000000
        /*0110*/ 	.short	0x0005
        /*0112*/ 	.short	0x0028
        /*0114*/ 	.byte	0x00, 0xf5, 0x21, 0x00


	//----- nvinfo : EIATTR_KPARAM_INFO
	.align		4
.L_29757:
        /*0118*/ 	.byte	0x04, 0x17
        /*011a*/ 	.short	(.L_29759 - .L_29758)
.L_29758:
        /*011c*/ 	.word	0x00000000
        /*0120*/ 	.short	0x0004
        /*0122*/ 	.short	0x0020
        /*0124*/ 	.byte	0x00, 0xf5, 0x21, 0x00


	//----- nvinfo : EIATTR_KPARAM_INFO
	.align		4
.L_29759:
        /*0128*/ 	.byte	0x04, 0x17
        /*012a*/ 	.short	(.L_29761 - .L_29760)
.L_29760:
        /*012c*/ 	.word	0x00000000
        /*0130*/ 	.short	0x0003
        /*0132*/ 	.short	0x0018
        /*0134*/ 	.byte	0x00, 0xf5, 0x21, 0x00


	//----- nvinfo : EIATTR_KPARAM_INFO
	.align		4
.L_29761:
        /*0138*/ 	.byte	0x04, 0x17
        /*013a*/ 	.short	(.L_29763 - .L_29762)
.L_29762:
        /*013c*/ 	.word	0x00000000
        /*0140*/ 	.short	0x0002
        /*0142*/ 	.short	0x0010
        /*0144*/ 	.byte	0x00, 0xf5, 0x21, 0x00


	//----- nvinfo : EIATTR_KPARAM_INFO
	.align		4
.L_29763:
        /*0148*/ 	.byte	0x04, 0x17
        /*014a*/ 	.short	(.L_29765 - .L_29764)
.L_29764:
        /*014c*/ 	.word	0x00000000
        /*0150*/ 	.short	0x0001
        /*0152*/ 	.short	0x0008
        /*0154*/ 	.byte	0x00, 0xf5, 0x21, 0x00


	//----- nvinfo : EIATTR_KPARAM_INFO
	.align		4
.L_29765:
        /*0158*/ 	.byte	0x04, 0x17
        /*015a*/ 	.short	(.L_29767 - .L_29766)
.L_29766:
        /*015c*/ 	.word	0x00000000
        /*0160*/ 	.short	0x0000
        /*0162*/ 	.short	0x0000
        /*0164*/ 	.byte	0x00, 0xf5, 0x21, 0x00


	//----- nvinfo : EIATTR_SPARSE_MMA_MASK
	.align		4
.L_29767:
        /*0168*/ 	.byte	0x03, 0x50
        /*016a*/ 	.short	0x0000


	//----- nvinfo : EIATTR_MAXREG_COUNT
	.align		4
        /*016c*/ 	.byte	0x03, 0x1b
        /*016e*/ 	.short	0x00ff


	//----- nvinfo : EIATTR_NUM_BARRIERS
	.align		4
        /*0170*/ 	.byte	0x02, 0x4c
        /*0172*/ 	.byte	0x01
	.zero		1


	//----- nvinfo : EIATTR_MERCURY_ISA_VERSION
	.align		4
        /*0174*/ 	.byte	0x03, 0x5f
        /*0176*/ 	.short	0x0101


	//----- nvinfo : EIATTR_COOP_GROUP_MASK_REGIDS
	.align		4
        /*0178*/ 	.byte	0x04, 0x29
        /*017a*/ 	.short	(.L_29769 - .L_29768)


	//   ....[0]....
.L_29768:
        /*017c*/ 	.word	0xffffffff


	//   ....[1]....
        /*0180*/ 	.word	0xffffffff


	//   ....[2]....
        /*0184*/ 	.word	0xffffffff


	//   ....[3]....
        /*0188*/ 	.word	0xffffffff


	//   ....[4]....
        /*018c*/ 	.word	0xffffffff


	//   ....[5]....
        /*0190*/ 	.word	0xffffffff


	//   ....[6]....
        /*0194*/ 	.word	0xffffffff


	//   ....[7]....
        /*0198*/ 	.word	0xffffffff


	//   ....[8]....
        /*019c*/ 	.word	0xffffffff


	//   ....[9]....
        /*01a0*/ 	.word	0xffffffff


	//   ....[10]....
        /*01a4*/ 	.word	0xffffffff


	//   ....[11]....
        /*01a8*/ 	.word	0xffffffff


	//   ....[12]....
        /*01ac*/ 	.word	0xffffffff


	//   ....[13]....
        /*01b0*/ 	.word	0xffffffff


	//   ....[14]....
        /*01b4*/ 	.word	0xffffffff


	//   ....[15]....
        /*01b8*/ 	.word	0xffffffff


	//   ....[16]....
        /*01bc*/ 	.word	0x05000008


	//   ....[17]....
        /*01c0*/ 	.word	0x05000008


	//   ....[18]....
        /*01c4*/ 	.word	0x05000008


	//   ....[19]....
        /*01c8*/ 	.word	0x05000008


	//   ....[20]....
        /*01cc*/ 	.word	0x05000008


	//----- nvinfo : EIATTR_COOP_GROUP_INSTR_OFFSETS
	.align		4
.L_29769:
        /*01d0*/ 	.byte	0x04, 0x28
        /*01d2*/ 	.short	(.L_29771 - .L_29770)


	//   ....[0]....
.L_29770:
        /*01d4*/ 	.word	0x00001530


	//   ....[1]....
        /*01d8*/ 	.word	0x00001550


	//   ....[2]....
        /*01dc*/ 	.word	0x00001790


	//   ....[3]....
        /*01e0*/ 	.word	0x000017b0


	//   ....[4]....
        /*01e4*/ 	.word	0x000017d0


	//   ....[5]....
        /*01e8*/ 	.word	0x000018f0


	//   ....[6]....
        /*01ec*/ 	.word	0x00001910


	//   ....[7]....
        /*01f0*/ 	.word	0x00001930


	//   ....[8]....
        /*01f4*/ 	.word	0x00002770


	//   ....[9]....
        /*01f8*/ 	.word	0x000027a0


	//   ....[10]....
        /*01fc*/ 	.word	0x000027c0


	//   ....[11]....
        /*0200*/ 	.word	0x000027e0


	//   ....[12]....
        /*0204*/ 	.word	0x00002800


	//   ....[13]....
        /*0208*/ 	.word	0x00002850


	//   ....[14]....
        /*020c*/ 	.word	0x00002870


	//   ....[15]....
        /*0210*/ 	.word	0x00002890


	//   ....[16]....
        /*0214*/ 	.word	0x000046e0


	//   ....[17]....
        /*0218*/ 	.word	0x00004780


	//   ....[18]....
        /*021c*/ 	.word	0x00004820


	//   ....[19]....
        /*0220*/ 	.word	0x000048b0


	//   ....[20]....
        /*0224*/ 	.word	0x00004920


	//----- nvinfo : EIATTR_VRC_CTA_INIT_COUNT
	.align		4
.L_29771:
        /*0228*/ 	.byte	0x02, 0x4a
	.zero		1
	.zero		1


	//----- nvinfo : EIATTR_EXIT_INSTR_OFFSETS
	.align		4
        /*022c*/ 	.byte	0x04, 0x1c
        /*022e*/ 	.short	(.L_29773 - .L_29772)


	//   ....[0]....
.L_29772:
        /*0230*/ 	.word	0x000000d0


	//   ....[1]....
        /*0234*/ 	.word	0x00004540


	//   ....[2]....
        /*0238*/ 	.word	0x00004640


	//   ....[3]....
        /*023c*/ 	.word	0x00004670


	//----- nvinfo : EIATTR_CRS_STACK_SIZE
	.align		4
.L_29773:
        /*0240*/ 	.byte	0x04, 0x1e
        /*0242*/ 	.short	(.L_29775 - .L_29774)
.L_29774:
        /*0244*/ 	.word	0x00000000


	//----- nvinfo : EIATTR_CBANK_PARAM_SIZE
	.align		4
.L_29775:
        /*0248*/ 	.byte	0x03, 0x19
        /*024a*/ 	.short	0x008c


	//----- nvinfo : EIATTR_PARAM_CBANK
	.align		4
        /*024c*/ 	.byte	0x04, 0x0a
        /*024e*/ 	.short	(.L_29777 - .L_29776)
	.align		4
.L_29776:
        /*0250*/ 	.word	index@(.nv.constant0._ZN4vllm25paged_attention_v2_kernelIttLi80ELi8ELi128ELNS_18Fp8KVCacheDataTypeE0ELb1ELi512EEEvPfS2_PT_PKS3_PKT0_S9_ifPKiSB_iPKfiiiSD_SD_iiiii)
        /*0254*/ 	.short	0x0380
        /*0256*/ 	.short	0x008c


	//----- nvinfo : EIATTR_SW_WAR
	.align		4
.L_29777:
        /*0258*/ 	.byte	0x04, 0x36
        /*025a*/ 	.short	(.L_29779 - .L_29778)
.L_29778:
        /*025c*/ 	.word	0x00000008
.L_29779:


//--------------------- .nv.info._ZN4vllm32paged_attention_v2_reduce_kernelItLi64ELi128ELi512EEEvPT_PKfS4_PKS1_PKii --------------------------
	.section	.nv.info._ZN4vllm32paged_attention_v2_reduce_kernelItLi64ELi128ELi512EEEvPT_PKfS4_PKS1_PKii,"",@"SHT_CUDA_INFO"
	.sectionflags	@""
	.align	4


	//----- nvinfo : EIATTR_CUDA_API_VERSION
	.align		4
        /*0000*/ 	.byte	0x04, 0x37
        /*0002*/ 	.short	(.L_29781 - .L_29780)
.L_29780:
        /*0004*/ 	.word	0x00000082


	//----- nvinfo : EIATTR_KPARAM_INFO
	.align		4
.L_29781:
        /*0008*/ 	.byte	0x04, 0x17
        /*000a*/ 	.short	(.L_29783 - .L_29782)
.L_29782:
        /*000c*/ 	.word	0x00000000
        /*0010*/ 	.short	0x0005
        /*0012*/ 	.short	0x0028
        /*0014*/ 	.byte	0x00, 0xf0, 0x11, 0x00


	//----- nvinfo : EIATTR_KPARAM_INFO
	.align		4
.L_29783:
        /*0018*/ 	.byte	0x04, 0x17
        /*001a*/ 	.short	(.L_29785 - .L_29784)
.L_29784:
        /*001c*/ 	.word	0x00000000
        /*0020*/ 	.short	0x0004
        /*0022*/ 	.short	0x0020
        /*0024*/ 	.byte	0x00, 0xf5, 0x21, 0x00


	//----- nvinfo : EIATTR_KPARAM_INFO
	.align		4
.L_29785:
        /*0028*/ 	.byte	0x04, 0x17
        /*002a*/ 	.short	(.L_29787 - .L_29786)
.L_29786:
        /*002c*/ 	.word	0x00000000
        /*0030*/ 	.short	0x0003
        /*0032*/ 	.short	0x0018
        /*0034*/ 	.byte	0x00, 0xf5, 0x21, 0x00


	//----- nvinfo : EIATTR_KPARAM_INFO
	.align		4
.L_29787:
        /*0038*/ 	.byte	0x04, 0x17
        /*003a*/ 	.short	(.L_29789 - .L_29788)
.L_29788:
        /*003c*/ 	.word	0x00000000
        /*0040*/ 	.short	0x0002
        /*0042*/ 	.short	0x0010
        /*0044*/ 	.byte	0x00, 0xf5, 0x21, 0x00


	//----- nvinfo : EIATTR_KPARAM_INFO
	.align		4
.L_29789:
        /*0048*/ 	.byte	0x04, 0x17
        /*004a*/ 	.short	(.L_29791 - .L_29790)
.L_29790:
        /*004c*/ 	.word	0x00000000
        /*0050*/ 	.short	0x0001
        /*0052*/ 	.short	0x0008
        /*0054*/ 	.byte	0x00, 0xf5, 0x21, 0x00


	//----- nvinfo : EIATTR_KPARAM_INFO
	.align		4
.L_29791:
        /*0058*/ 	.byte	0x04, 0x17
        /*005a*/ 	.short	(.L_29793 - .L_29792)
.L_29792:
        /*005c*/ 	.word	0x00000000
        /*0060*/ 	.short	0x0000
        /*0062*/ 	.short	0x0000
        /*0064*/ 	.byte	0x00, 0xf5, 0x21, 0x00


	//----- nvinfo : EIATTR_SPARSE_MMA_MASK
	.align		4
.L_29793:
        /*0068*/ 	.byte	0x03, 0x50
        /*006a*/ 	.short	0x0000


	//----- nvinfo : EIATTR_MAXREG_COUNT
	.align		4
        /*006c*/ 	.byte	0x03, 0x1b
        /*006e*/ 	.short	0x00ff


	//----- nvinfo : EIATTR_NUM_BARRIERS
	.align		4
        /*0070*/ 	.byte	0x02, 0x4c
        /*0072*/ 	.byte	0x01
	.zero		1


	//----- nvinfo : EIATTR_MERCURY_ISA_VERSION
	.align		4
        /*0074*/ 	.byte	0x03, 0x5f
        /*0076*/ 	.short	0x0101


	//----- nvinfo : EIATTR_COOP_GROUP_MASK_REGIDS
	.align		4
        /*0078*/ 	.byte	0x04, 0x29
        /*007a*/ 	.short	(.L_29795 - .L_29794)


	//   ....[0]....
.L_29794:
        /*007c*/ 	.word	0xffffffff


	//   ....[1]....
        /*0080*/ 	.word	0xffffffff


	//   ....[2]....
        /*0084*/ 	.word	0xffffffff


	//   ....[3]....
        /*0088*/ 	.word	0xffffffff


	//   ....[4]....
        /*008c*/ 	.word	0xffffffff


	//   ....[5]....
        /*0090*/ 	.word	0xffffffff


	//   ....[6]....
        /*0094*/ 	.word	0xffffffff


	//   ....[7]....
        /*0098*/ 	.word	0xffffffff


	//   ....[8]....
        /*009c*/ 	.word	0xffffffff


	//   ....[9]....
        /*00a0*/ 	.word	0xffffffff


	//   ....[10]....
        /*00a4*/ 	.word	0xffffffff


	//   ....[11]....
        /*00a8*/ 	.word	0xffffffff


	//   ....[12]....
        /*00ac*/ 	.word	0xffffffff


	//   ....[13]....
        /*00b0*/ 	.word	0xffffffff


	//   ....[14]....
        /*00b4*/ 	.word	0xffffffff


	//   ....[15]....
        /*00b8*/ 	.word	0xffffffff


	//----- nvinfo : EIATTR_COOP_GROUP_INSTR_OFFSETS
	.align		4
.L_29795:
        /*00bc*/ 	.byte	0x04, 0x28
        /*00be*/ 	.short	(.L_29797 - .L_29796)


	//   ....[0]....
.L_29796:
        /*00c0*/ 	.word	0x00000fb0


	//   ....[1]....
        /*00c4*/ 	.word	0x00001070


	//   ....[2]....
        /*00c8*/ 	.word	0x000010a0


	//   ....[3]....
        /*00cc*/ 	.word	0x000010e0


	//   ....[4]....
        /*00d0*/ 	.word	0x00001110


	//   ....[5]....
        /*00d4*/ 	.word	0x00001160


	//   ....[6]....
        /*00d8*/ 	.word	0x00001180


	//   ....[7]....
        /*00dc*/ 	.word	0x000011a0


	//   ....[8]....
        /*00e0*/ 	.word	0x00001a40


	//   ....[9]....
        /*00e4*/ 	.word	0x00001ad0


	//   ....[10]....
        /*00e8*/ 	.word	0x00001b20


	//   ....[11]....
        /*00ec*/ 	.word	0x00001b40


	//   ....[12]....
        /*00f0*/ 	.word	0x00001b70


	//   ....[13]....
        /*00f4*/ 	.word	0x00001c10


	//   ....[14]....
        /*00f8*/ 	.word	0x00001c30


	//   ....[15]....
        /*00fc*/ 	.word	0x00001c50


	//----- nvinfo : EIATTR_VRC_CTA_INIT_COUNT
	.align		4
.L_29797:
        /*0100*/ 	.byte	0x02, 0x4a
	.zero		1
	.zero		1


	//----- nvinfo : EIATTR_EXIT_INSTR_OFFSETS
	.align		4
        /*0104*/ 	.byte	0x04, 0x1c
        /*0106*/ 	.short	(.L_29799 - .L_29798)


	//   ....[0]....
.L_29798:
        /*0108*/ 	.word	0x000001b0


	//   ....[1]....
        /*010c*/ 	.word	0x00000500


	//   ....[2]....
        /*0110*/ 	.word	0x00000820


	//   ....[3]....
        /*0114*/ 	.word	0x00001c60


	//   ....[4]....
        /*0118*/ 	.word	0x000028d0


	//----- nvinfo : EIATTR_CRS_STACK_SIZE
	.align		4
.L_29799:
        /*011c*/ 	.byte	0x04, 0x1e
        /*011e*/ 	.short	(.L_29801 - .L_29800)
.L_29800:
        /*0120*/ 	.word	0x00000000


	//----- nvinfo : EIATTR_CBANK_PARAM_SIZE
	.align		4
.L_29801:
        /*0124*/ 	.byte	0x03, 0x19
        /*0126*/ 	.short	0x002c


	//----- nvinfo : EIATTR_PARAM_CBANK
	.align		4
        /*0128*/ 	.byte	0x04, 0x0a
        /*012a*/ 	.short	(.L_29803 - .L_29802)
	.align		4
.L_29802:
        /*012c*/ 	.word	index@(.nv.constant0._ZN4vllm32paged_attention_v2_reduce_kernelItLi64ELi128ELi512EEEvPT_PKfS4_PKS1_PKii)
        /*0130*/ 	.short	0x0380
        /*0132*/ 	.short	0x002c


	//----- nvinfo : EIATTR_SW_WAR
	.align		4
.L_29803:
        /*0134*/ 	.byte	0x04, 0x36
        /*0136*/ 	.short	(.L_29805 - .L_29804)
.L_29804:
        /*0138*/ 	.word	0x00000008
.L_29805:


//--------------------- .nv.info._ZN4vllm25paged_attention_v2_kernelIttLi64ELi8ELi128ELNS_18Fp8KVCacheDataTypeE0ELb1ELi512EEEvPfS2_PT_PKS3_PKT0_S9_ifPKiSB_iPKfiiiSD_SD_iiiii --------------------------
	.section	.nv.info._ZN4vllm25paged_attention_v2_kernelIttLi64ELi8ELi128ELNS_18Fp8KVCacheDataTypeE0ELb1ELi512EEEvPfS2_PT_PKS3_PKT0_S9_ifPKiSB_iPKfiiiSD_SD_iiiii,"",@"SHT_CUDA_INFO"
	.sectionflags	@""
	.align	4


	//----- nvinfo : EIATTR_CUDA_API_VERSION
	.align		4
        /*0000*/ 	.byte	0x04, 0x37
        /*0002*/ 	.short	(.L_29807 - .L_29806)
.L_29806:
        /*0004*/ 	.word	0x00000082


	//----- nvinfo : EIATTR_KPARAM_INFO
	.align		4
.L_29807:
        /*0008*/ 	.byte	0x04, 0x17
        /*000a*/ 	.short	(.L_29809 - .L_29808)
.L_29808:
        /*000c*/ 	.word	0x00000000
        /*0010*/ 	.short	0x0015
        /*0012*/ 	.short	0x0088
        /*0014*/ 	.byte	0x00, 0xf0, 0x11, 0x00


	//----- nvinfo : EIATTR_KPARAM_INFO
	.align		4
.L_29809:
        /*0018*/ 	.byte	0x04, 0x17
        /*001a*/ 	.short	(.L_29811 - .L_29810)
.L_29810:
        /*001c*/ 	.word	0x00000000
        /*0020*/ 	.short	0x0014
        /*0022*/ 	.short	0x0084
        /*0024*/ 	.byte	0x00, 0xf0, 0x11, 0x00


	//----- nvinfo : EIATTR_KPARAM_INFO
	.align		4
.L_29811:
        /*0028*/ 	.byte	0x04, 0x17
        /*002a*/ 	.short	(.L_29813 - .L_29812)
.L_29812:
        /*002c*/ 	.word	0x00000000
        /*0030*/ 	.short	0x0013
        /*0032*/ 	.short	0x0080
        /*0034*/ 	.byte	0x00, 0xf0, 0x11, 0x00


	//----- nvinfo : EIATTR_KPARAM_INFO
	.align		4
.L_29813:
        /*0038*/ 	.byte	0x04, 0x17
        /*003a*/ 	.short	(.L_29815 - .L_29814)
.L_29814:
        /*003c*/ 	.word	0x00000000
        /*0040*/ 	.short	0x0012
        /*0042*/ 	.short	0x007c
        /*0044*/ 	.byte	0x00, 0xf0, 0x11, 0x00


	//----- nvinfo : EIATTR_KPARAM_INFO
	.align		4
.L_29815:
        /*0048*/ 	.byte	0x04, 0x17
        /*004a*/ 	.short	(.L_29817 - .L_29816)
.L_29816:
        /*004c*/ 	.word	0x00000000
        /*0050*/ 	.short	0x0011
        /*0052*/ 	.short	0x0078
        /*0054*/ 	.byte	0x00, 0xf0, 0x11, 0x00


	//----- nvinfo : EIATTR_KPARAM_INFO
	.align		4
.L_29817:
        /*0058*/ 	.byte	0x04, 0x17
        /*005a*/ 	.short	(.L_29819 - .L_29818)
.L_29818:
        /*005c*/ 	.word	0x00000000
        /*0060*/ 	.short	0x0010
        /*0062*/ 	.short	0x0070
        /*0064*/ 	.byte	0x00, 0xf5, 0x21, 0x00


	//----- nvinfo : EIATTR_KPARAM_INFO
	.align		4
.L_29819:
        /*0068*/ 	.byte	0x04, 0x17
        /*006a*/ 	.short	(.L_29821 - .L_29820)
.L_29820:
        /*006c*/ 	.word	0x00000000
        /*0070*/ 	.short	0x000f
        /*0072*/ 	.short	0x0068
        /*0074*/ 	.byte	0x00, 0xf5, 0x21, 0x00


	//----- nvinfo : EIATTR_KPARAM_INFO
	.align		4
.L_29821:
        /*0078*/ 	.byte	0x04, 0x17
        /*007a*/ 	.short	(.L_29823 - .L_29822)
.L_29822:
        /*007c*/ 	.word	0x00000000
        /*0080*/ 	.short	0x000e
        /*0082*/ 	.short	0x0060
        /*0084*/ 	.byte	0x00, 0xf0, 0x11, 0x00


	//----- nvinfo : EIATTR_KPARAM_INFO
	.align		4
.L_29823:
        /*0088*/ 	.byte	0x04, 0x17
        /*008a*/ 	.short	(.L_29825 - .L_29824)
.L_29824:
        /*008c*/ 	.word	0x00000000
        /*0090*/ 	.short	0x000d
        /*0092*/ 	.short	0x005c
        /*0094*/ 	.byte	0x00, 0xf0, 0x11, 0x00


	//----- nvinfo : EIATTR_KPARAM_INFO
	.align		4
.L_29825:
        /*0098*/ 	.byte	0x04, 0x17
        /*009a*/ 	.short	(.L_29827 - .L_29826)
.L_29826:
        /*009c*/ 	.word	0x00000000
        /*00a0*/ 	.short	0x000c
        /*00a2*/ 	.short	0x0058
        /*00a4*/ 	.byte	0x00, 0xf0, 0x11, 0x00


	//----- nvinfo : EIATTR_KPARAM_INFO
	.align		4
.L_29827:
        /*00a8*/ 	.byte	0x04, 0x17
        /*00aa*/ 	.short	(.L_29829 - .L_29828)
.L_29828:
        /*00ac*/ 	.word	0x00000000
        /*00b0*/ 	.short	0x000b
        /*00b2*/ 	.short	0x0050
        /*00b4*/ 	.byte	0x00, 0xf5, 0x21, 0x00


	//----- nvinfo : EIATTR_KPARAM_INFO
	.align		4
.L_29829:
        /*00b8*/ 	.byte	0x04, 0x17
        /*00ba*/ 	.short	(.L_29831 - .L_29830)
.L_29830:
        /*00bc*/ 	.word	0x00000000
        /*00c0*/ 	.short	0x000a
        /*00c2*/ 	.short	0x0048
        /*00c4*/ 	.byte	0x00, 0xf0, 0x11, 0x00


	//----- nvinfo : EIATTR_KPARAM_INFO
	.align		4
.L_29831:
        /*00c8*/ 	.byte	0x04, 0x17
        /*00ca*/ 	.short	(.L_29833 - .L_29832)
.L_29832:
        /*00cc*/ 	.word	0x00000000
        /*00d0*/ 	.short	0x0009
        /*00d2*/ 	.short	0x0040
        /*00d4*/ 	.byte	0x00, 0xf5, 0x21, 0x00


	//----- nvinfo : EIATTR_KPARAM_INFO
	.align		4
.L_29833:
        /*00d8*/ 	.byte	0x04, 0x17
        /*00da*/ 	.short	(.L_29835 - .L_29834)
.L_29834:
        /*00dc*/ 	.word	0x00000000
        /*00e0*/ 	.short	0x0008
        /*00e2*/ 	.short	0x0038
        /*00e4*/ 	.byte	0x00, 0xf5, 0x21, 0x00


	//----- nvinfo : EIATTR_KPARAM_INFO
	.align		4
.L_29835:
        /*00e8*/ 	.byte	0x04, 0x17
        /*00ea*/ 	.short	(.L_29837 - .L_29836)
.L_29836:
        /*00ec*/ 	.word	0x00000000
        /*00f0*/ 	.short	0x0007
        /*00f2*/ 	.short	0x0034
        /*00f4*/ 	.byte	0x00, 0xf0, 0x11, 0x00


	//----- nvinfo : EIATTR_KPARAM_INFO
	.align		4
.L_29837:
        /*00f8*/ 	.byte	0x04, 0x17
        /*00fa*/ 	.short	(.L_29839 - .L_29838)
.L_29838:
        /*00fc*/ 	.word	0x00000000
        /*0100*/ 	.short	0x0006
        /*0102*/ 	.short	0x0030
        /*0104*/ 	.byte	0x00, 0xf0, 0x11, 0x00


	//----- nvinfo : EIATTR_KPARAM_INFO
	.align		4
.L_29839:
        /*0108*/ 	.byte	0x04, 0x17
        /*010a*/ 	.short	(.L_29841 - .L_29840)
.L_29840:
        /*010c*/ 	.word	0x00000000
        /*0110*/ 	.short	0x0005
        /*0112*/ 	.short	0x0028
        /*0114*/ 	.byte	0x00, 0xf5, 0x21, 0x00


	//----- nvinfo : EIATTR_KPARAM_INFO
	.align		4
.L_29841:
        /*0118*/ 	.byte	0x04, 0x17
        /*011a*/ 	.short	(.L_29843 - .L_29842)
.L_29842:
        /*011c*/ 	.word	0x00000000
        /*0120*/ 	.short	0x0004
        /*0122*/ 	.short	0x0020
        /*0124*/ 	.byte	0x00, 0xf5, 0x21, 0x00


	//----- nvinfo : EIATTR_KPARAM_INFO
	.align		4
.L_29843:
        /*0128*/ 	.byte	0x04, 0x17
        /*012a*/ 	.short	(.L_29845 - .L_29844)
.L_29844:
        /*012c*/ 	.word	0x00000000
        /*0130*/ 	.short	0x0003
        /*0132*/ 	.short	0x0018
        /*0134*/ 	.byte	0x00, 0xf5, 0x21, 0x00


	//----- nvinfo : EIATTR_KPARAM_INFO
	.align		4
.L_29845:
        /*0138*/ 	.byte	0x04, 0x17
        /*013a*/ 	.short	(.L_29847 - .L_29846)
.L_29846:
        /*013c*/ 	.word	0x00000000
        /*0140*/ 	.short	0x0002
        /*0142*/ 	.short	0x0010
        /*0144*/ 	.byte	0x00, 0xf5, 0x21, 0x00


	//----- nvinfo : EIATTR_KPARAM_INFO
	.align		4
.L_29847:
        /*0148*/ 	.byte	0x04, 0x17
        /*014a*/ 	.short	(.L_29849 - .L_29848)
.L_29848:
        /*014c*/ 	.word	0x00000000
        /*0150*/ 	.short	0x0001
        /*0152*/ 	.short	0x0008
        /*0154*/ 	.byte	0x00, 0xf5, 0x21, 0x00


	//----- nvinfo : EIATTR_KPARAM_INFO
	.align		4
.L_29849:
        /*0158*/ 	.byte	0x04, 0x17
        /*015a*/ 	.short	(.L_29851 - .L_29850)
.L_29850:
        /*015c*/ 	.word	0x00000000
        /*0160*/ 	.short	0x0000
        /*0162*/ 	.short	0x0000
        /*0164*/ 	.byte	0x00, 0xf5, 0x21, 0x00


	//----- nvinfo : EIATTR_SPARSE_MMA_MASK
	.align		4
.L_29851:
        /*0168*/ 	.byte	0x03, 0x50
        /*016a*/ 	.short	0x0000


	//----- nvinfo : EIATTR_MAXREG_COUNT
	.align		4
        /*016c*/ 	.byte	0x03, 0x1b
        /*016e*/ 	.short	0x00ff


	//----- nvinfo : EIATTR_NUM_BARRIERS
	.align		4
        /*0170*/ 	.byte	0x02, 0x4c
        /*0172*/ 	.byte	0x01
	.zero		1


	//----- nvinfo : EIATTR_MERCURY_ISA_VERSION
	.align		4
        /*0174*/ 	.byte	0x03, 0x5f
        /*0176*/ 	.short	0x0101


	//----- nvinfo : EIATTR_COOP_GROUP_MASK_REGIDS
	.align		4
        /*0178*/ 	.byte	0x04, 0x29
        /*017a*/ 	.short	(.L_29853 - .L_29852)


	//   ....[0]....
.L_29852:
        /*017c*/ 	.word	0xffffffff


	//   ....[1]....
        /*0180*/ 	.word	0xffffffff


	//   ....[2]....
        /*0184*/ 	.word	0xffffffff


	//   ....[3]....
        /*0188*/ 	.word	0xffffffff


	//   ....[4]....
        /*018c*/ 	.word	0xffffffff


	//   ....[5]....
        /*0190*/ 	.word	0xffffffff


	//   ....[6]....
        /*0194*/ 	.word	0xffffffff


	//   ....[7]....
        /*0198*/ 	.word	0xffffffff


	//   ....[8]....
        /*019c*/ 	.word	0xffffffff


	//   ....[9]....
        /*01a0*/ 	.word	0xffffffff


	//   ....[10]....
        /*01a4*/ 	.word	0xffffffff


	//   ....[11]....
        /*01a8*/ 	.word	0xffffffff


	//   ....[12]....
        /*01ac*/ 	.word	0xffffffff


	//   ....[13]....
        /*01b0*/ 	.word	0xffffffff


	//   ....[14]....
        /*01b4*/ 	.word	0xffffffff


	//   ....[15]....
        /*01b8*/ 	.word	0xffffffff


	//   ....[16]....
        /*01bc*/ 	.word	0x0500001a


	//   ....[17]....
        /*01c0*/ 	.word	0x0500001a


	//   ....[18]....
        /*01c4*/ 	.word	0x0500001a


	//   ....[19]....
        /*01c8*/ 	.word	0x0500001a


	//   ....[20]....
        /*01cc*/ 	.word	0x0500001a


	//----- nvinfo : EIATTR_COOP_GROUP_INSTR_OFFSETS
	.align		4
.L_29853:
        /*01d0*/ 	.byte	0x04, 0x28
        /*01d2*/ 	.short	(.L_29855 - .L_29854)


	//   ....[0]....
.L_29854:
        /*01d4*/ 	.word	0x00001420


	//   ....[1]....
        /*01d8*/ 	.word	0x00001440


	//   ....[2]....
        /*01dc*/ 	.word	0x00001710


	//   ....[3]....
        /*01e0*/ 	.word	0x00001730


	//   ....[4]....
        /*01e4*/ 	.word	0x00001750


	//   ....[5]....
        /*01e8*/ 	.word	0x00001870


	//   ....[6]....
        /*01ec*/ 	.word	0x00001890


	//   ....[7]....
        /*01f0*/ 	.word	0x000018b0


	//   ....[8]....
        /*01f4*/ 	.word	0x000026f0


	//   ....[9]....
        /*01f8*/ 	.word	0x00002720


	//   ....[10]....
        /*01fc*/ 	.word	0x00002740


	//   ....[11]....
        /*0200*/ 	.word	0x00002760


	//   ....[12]....
        /*0204*/ 	.word	0x00002780


	//   ....[13]....
        /*0208*/ 	.word	0x000027d0


	//   ....[14]....
        /*020c*/ 	.word	0x000027f0


	//   ....[15]....
        /*0210*/ 	.word	0x00002810


	//   ....[16]....
        /*0214*/ 	.word	0x000042f0


	//   ....[17]....
        /*0218*/ 	.word	0x00004390


	//   ....[18]....
        /*021c*/ 	.word	0x00004420


	//   ....[19]....
        /*0220*/ 	.word	0x000044b0


	//   ....[20]....
        /*0224*/ 	.word	0x00004520


	//----- nvinfo : EIATTR_VRC_CTA_INIT_COUNT
	.align		4
.L_29855:
        /*0228*/ 	.byte	0x02, 0x4a
	.zero		1
	.zero		1


	//----- nvinfo : EIATTR_EXIT_INSTR_OFFSETS
	.align		4
        /*022c*/ 	.byte	0x04, 0x1c
        /*022e*/ 	.short	(.L_29857 - .L_29856)


	//   ....[0]....
.L_29856:
        /*0230*/ 	.word	0x000000d0


	//   ....[1]....
        /*0234*/ 	.word	0x000041a0


	//   ....[2]....
        /*0238*/ 	.word	0x00004280


	//----- nvinfo : EIATTR_CRS_STACK_SIZE
	.align		4
.L_29857:
        /*023c*/ 	.byte	0x04, 0x1e
        /*023e*/ 	.short	(.L_29859 - .L_29858)
.L_29858:
        /*0240*/ 	.word	0x00000000


	//----- nvinfo : EIATTR_CBANK_PARAM_SIZE
	.align		4
.L_29859:
        /*0244*/ 	.byte	0x03, 0x19
        /*0246*/ 	.short	0x008c


	//----- nvinfo : EIATTR_PARAM_CBANK
	.align		4
        /*0248*/ 	.byte	0x04, 0x0a
        /*024a*/ 	.short	(.L_29861 - .L_29860)
	.align		4
.L_29860:
        /*024c*/ 	.word	index@(.nv.constant0._ZN4vllm25paged_attention_v2_kernelIttLi64ELi8ELi128ELNS_18Fp8KVCacheDataTypeE0ELb1ELi512EEEvPfS2_PT_PKS3_PKT0_S9_ifPKiSB_iPKfiiiSD_SD_iiiii)
        /*0250*/ 	.short	0x0380
        /*0252*/ 	.short	0x008c


	//----- nvinfo : EIATTR_SW_WAR
	.align		4
.L_29861:
        /*0254*/ 	.byte	0x04, 0x36
        /*0256*/ 	.short	(.L_29863 - .L_29862)
.L_29862:
        /*0258*/ 	.word	0x00000008
.L_29863:


//--------------------- .nv.info._ZN4vllm32paged_attention_v2_reduce_kernelItLi32ELi128ELi512EEEvPT_PKfS4_PKS1_PKii --------------------------
	.section	.nv.info._ZN4vllm32paged_attention_v2_reduce_kernelItLi32ELi128ELi512EEEvPT_PKfS4_PKS1_PKii,"",@"SHT_CUDA_INFO"
	.sectionflags	@""
	.align	4


	//----- nvinfo : EIATTR_CUDA_API_VERSION
	.align		4
        /*0000*/ 	.byte	0x04, 0x37
        /*0002*/ 	.short	(.L_29865 - .L_29864)
.L_29864:
        /*0004*/ 	.word	0x00000082


	//----- nvinfo : EIATTR_KPARAM_INFO
	.align		4
.L_29865:
        /*0008*/ 	.byte	0x04, 0x17
        /*000a*/ 	.short	(.L_29867 - .L_29866)
.L_29866:
        /*000c*/ 	.word	0x00000000
        /*0010*/ 	.short	0x0005
        /*0012*/ 	.short	0x0028
        /*0014*/ 	.byte	0x00, 0xf0, 0x11, 0x00


	//----- nvinfo : EIATTR_KPARAM_INFO
	.align		4
.L_29867:
        /*0018*/ 	.byte	0x04, 0x17
        /*001a*/ 	.short	(.L_29869 - .L_29868)
.L_29868:
        /*001c*/ 	.word	0x00000000
        /*0020*/ 	.short	0x0004
        /*0022*/ 	.short	0x0020
        /*0024*/ 	.byte	0x00, 0xf5, 0x21, 0x00


	//----- nvinfo : EIATTR_KPARAM_INFO
	.align		4
.L_29869:
        /*0028*/ 	.byte	0x04, 0x17
        /*002a*/ 	.short	(.L_29871 - .L_29870)
.L_29870:
        /*002c*/ 	.word	0x00000000
        /*0030*/ 	.short	0x0003
        /*0032*/ 	.short	0x0018
        /*0034*/ 	.byte	0x00, 0xf5, 0x21, 0x00


	//----- nvinfo : EIATTR_KPARAM_INFO
	.align		4
.L_29871:
        /*0038*/ 	.byte	0x04, 0x17
        /*003a*/ 	.short	(.L_29873 - .L_29872)
.L_29872:
        /*003c*/ 	.word	0x00000000
        /*0040*/ 	.short	0x0002
        /*0042*/ 	.short	0x0010
        /*0044*/ 	.byte	0x00, 0xf5, 0x21, 0x00


	//----- nvinfo : EIATTR_KPARAM_INFO
	.align		4
.L_29873:
        /*0048*/ 	.byte	0x04, 0x17
        /*004a*/ 	.short	(.L_29875 - .L_29874)
.L_29874:
        /*004c*/ 	.word	0x00000000
        /*0050*/ 	.short	0x0001
        /*0052*/ 	.short	0x0008
        /*0054*/ 	.byte	0x00, 0xf5, 0x21, 0x00


	//----- nvinfo : EIATTR_KPARAM_INFO
	.align		4
.L_29875:
        /*0058*/ 	.byte	0x04, 0x17
        /*005a*/ 	.short	(.L_29877 - .L_29876)
.L_29876:
        /*005c*/ 	.word	0x00000000
        /*0060*/ 	.short	0x0000
        /*0062*/ 	.short	0x0000
        /*0064*/ 	.byte	0x00, 0xf5, 0x21, 0x00


	//----- nvinfo : EIATTR_SPARSE_MMA_MASK
	.align		4
.L_29877:
        /*0068*/ 	.byte	0x03, 0x50
        /*006a*/ 	.short	0x0000


	//----- nvinfo : EIATTR_MAXREG_COUNT
	.align		4
        /*006c*/ 	.byte	0x03, 0x1b
        /*006e*/ 	.short	0x00ff


	//----- nvinfo : EIATTR_NUM_BARRIERS
	.align		4
        /*0070*/ 	.byte	0x02, 0x4c
        /*0072*/ 	.byte	0x01
	.zero		1


	//----- nvinfo : EIATTR_MERCURY_ISA_VERSION
	.align		4
        /*0074*/ 	.byte	0x03, 0x5f
        /*0076*/ 	.short	0x0101


	//----- nvinfo : EIATTR_COOP_GROUP_MASK_REGIDS
	.align		4
        /*0078*/ 	.byte	0x04, 0x29
        /*007a*/ 	.short	(.L_29879 - .L_29878)


	//   ....[0]....
.L_29878:
        /*007c*/ 	.word	0xffffffff


	//   ....[1]....
        /*0080*/ 	.word	0xffffffff


	//   ....[2]....
        /*0084*/ 	.word	0xffffffff


	//   ....[3]....
        /*0088*/ 	.word	0xffffffff


	//   ....[4]....
        /*008c*/ 	.word	0xffffffff


	//   ....[5]....
        /*0090*/ 	.word	0xffffffff


	//   ....[6]....
        /*0094*/ 	.word	0xffffffff


	//   ....[7]....
        /*0098*/ 	.word	0xffffffff


	//   ....[8]....
        /*009c*/ 	.word	0xffffffff


	//   ....[9]....
        /*00a0*/ 	.word	0xffffffff


	//   ....[10]....
        /*00a4*/ 	.word	0xffffffff


	//   ....[11]....
        /*00a8*/ 	.word	0xffffffff


	//   ....[12]....
        /*00ac*/ 	.word	0xffffffff


	//   ....[13]....
        /*00b0*/ 	.word	0xffffffff


	//   ....[14]....
        /*00b4*/ 	.word	0xffffffff


	//   ....[15]....
        /*00b8*/ 	.word	0xffffffff


	//----- nvinfo : EIATTR_COOP_GROUP_INSTR_OFFSETS
	.align		4
.L_29879:
        /*00bc*/ 	.byte	0x04, 0x28
        /*00be*/ 	.short	(.L_29881 - .L_29880)


	//   ....[0]....
.L_29880:
        /*00c0*/ 	.word	0x00000fb0


	//   ....[1]....
        /*00c4*/ 	.word	0x00001070


	//   ....[2]....
        /*00c8*/ 	.word	0x000010a0


	//   ....[3]....
        /*00cc*/ 	.word	0x000010e0


	//   ....[4]....
        /*00d0*/ 	.word	0x00001110


	//   ....[5]....
        /*00d4*/ 	.word	0x00001160


	//   ....[6]....
        /*00d8*/ 	.word	0x00001180


	//   ....[7]....
        /*00dc*/ 	.word	0x000011a0


	//   ....[8]....
        /*00e0*/ 	.word	0x00001a40


	//   ....[9]....
        /*00e4*/ 	.word	0x00001ad0


	//   ....[10]....
        /*00e8*/ 	.word	0x00001b20


	//   ....[11]....
        /*00ec*/ 	.word	0x00001b40


	//   ....[12]....
        /*00f0*/ 	.word	0x00001b70


	//   ....[13]....
        /*00f4*/ 	.word	0x00001c10


	//   ....[14]....
        /*00f8*/ 	.word	0x00001c30


	//   ....[15]....
        /*00fc*/ 	.word	0x00001c50


	//----- nvinfo : EIATTR_VRC_CTA_INIT_COUNT
	.align		4
.L_29881:
        /*0100*/ 	.byte	0x02, 0x4a
	.zero		1
	.zero		1


	//----- nvinfo : EIATTR_EXIT_INSTR_OFFSETS
	.align		4
        /*0104*/ 	.byte	0x04, 0x1c
        /*0106*/ 	.short	(.L_29883 - .L_29882)


	//   ....[0]....
.L_29882:
        /*0108*/ 	.word	0x000001b0


	//   ....[1]....
        /*010c*/ 	.word	0x00000500


	//   ....[2]....
        /*0110*/ 	.word	0x00000820


	//   ....[3]....
        /*0114*/ 	.word	0x00001c60


	//   ....[4]....
        /*0118*/ 	.word	0x000028d0


	//----- nvinfo : EIATTR_CRS_STACK_SIZE
	.align		4
.L_29883:
        /*011c*/ 	.byte	0x04, 0x1e
        /*011e*/ 	.short	(.L_29885 - .L_29884)
.L_29884:
        /*0120*/ 	.word	0x00000000


	//----- nvinfo : EIATTR_CBANK_PARAM_SIZE
	.align		4
.L_29885:
        /*0124*/ 	.byte	0x03, 0x19
        /*0126*/ 	.short	0x002c


	//----- nvinfo : EIATTR_PARAM_CBANK
	.align		4
        /*0128*/ 	.byte	0x04, 0x0a
        /*012a*/ 	.short	(.L_29887 - .L_29886)
	.align		4
.L_29886:
        /*012c*/ 	.word	index@(.nv.constant0._ZN4vllm32paged_attention_v2_reduce_kernelItLi32ELi128ELi512EEEvPT_PKfS4_PKS1_PKii)
        /*0130*/ 	.short	0x0380
        /*0132*/ 	.short	0x002c


	//----- nvinfo : EIATTR_SW_WAR
	.align		4
.L_29887:
        /*0134*/ 	.byte	0x04, 0x36
        /*0136*/ 	.short	(.L_29889 - .L_29888)
.L_29888:
        /*0138*/ 	.word	0x00000008
.L_29889:


//--------------------- .nv.info._ZN4vllm25paged_attention_v2_kernelIttLi32ELi8ELi128ELNS_18Fp8KVCacheDataTypeE0ELb1ELi512EEEvPfS2_PT_PKS3_PKT0_S9_ifPKiSB_iPKfiiiSD_SD_iiiii --------------------------
	.section	.nv.info._ZN4vllm25paged_attention_v2_kernelIttLi32ELi8ELi128ELNS_18Fp8KVCacheDataTypeE0ELb1ELi512EEEvPfS2_PT_PKS3_PKT0_S9_ifPKiSB_iPKfiiiSD_SD_iiiii,"",@"SHT_CUDA_INFO"
	.sectionflags	@""
	.align	4


	//----- nvinfo : EIATTR_CUDA_API_VERSION
	.align		4
        /*0000*/ 	.byte	0x04, 0x37
        /*0002*/ 	.short	(.L_29891 - .L_29890)
.L_29890:
        /*0004*/ 	.word	0x00000082


	//----- nvinfo : EIATTR_KPARAM_INFO
	.align		4
.L_29891:
        /*0008*/ 	.byte	0x04, 0x17
        /*000a*/ 	.short	(.L_29893 - .L_29892)
.L_29892:
        /*000c*/ 	.word	0x00000000
        /*0010*/ 	.short	0x0015
        /*0012*/ 	.short	0x0088
        /*0014*/ 	.byte	0x00, 0xf0, 0x11, 0x00


	//----- nvinfo : EIATTR_KPARAM_INFO
	.align		4
.L_29893:
        /*0018*/ 	.byte	0x04, 0x17
        /*001a*/ 	.short	(.L_29895 - .L_29894)
.L_29894:
        /*001c*/ 	.word	0x00000000
        /*0020*/ 	.short	0x0014
        /*0022*/ 	.short	0x0084
        /*0024*/ 	.byte	0x00, 0xf0, 0x11, 0x00


	//----- nvinfo : EIATTR_KPARAM_INFO
	.align		4
.L_29895:
        /*0028*/ 	.byte	0x04, 0x17
        /*002a*/ 	.short	(.L_29897 - .L_29896)
.L_29896:
        /*002c*/ 	.word	0x00000000
        /*0030*/ 	.short	0x0013
        /*0032*/ 	.short	0x0080
        /*0034*/ 	.byte	0x00, 0xf0, 0x11, 0x00


	//----- nvinfo : EIATTR_KPARAM_INFO
	.align		4
.L_29897:
        /*0038*/ 	.byte	0x04, 0x17
        /*003a*/ 	.short	(.L_29899 - .L_29898)
.L_29898:
        /*003c*/ 	.word	0x00000000
        /*0040*/ 	.short	0x0012
        /*0042*/ 	.short	0x007c
        /*0044*/ 	.byte	0x00, 0xf0, 0x11, 0x00


	//----- nvinfo : EIATTR_KPARAM_INFO
	.align		4
.L_29899:
        /*0048*/ 	.byte	0x04, 0x17
        /*004a*/ 	.short	(.L_29901 - .L_29900)
.L_29900:
        /*004c*/ 	.word	0x00000000
        /*0050*/ 	.short	0x0011
        /*0052*/ 	.short	0x0078
        /*0054*/ 	.byte	0x00, 0xf0, 0x11, 0x00


	//----- nvinfo : EIATTR_KPARAM_INFO
	.align		4
.L_29901:
        /*0058*/ 	.byte	0x04, 0x17
        /*005a*/ 	.short	(.L_29903 - .L_29902)
.L_29902:
        /*005c*/ 	.word	0x00000000
        /*0060*/ 	.short	0x0010
        /*0062*/ 	.short	0x0070
        /*0064*/ 	.byte	0x00, 0xf5, 0x21, 0x00


	//----- nvinfo : EIATTR_KPARAM_INFO
	.align		4
.L_29903:
        /*0068*/ 	.byte	0x04, 0x17
        /*006a*/ 	.short	(.L_29905 - .L_29904)
.L_29904:
        /*006c*/ 	.word	0x00000000
        /*0070*/ 	.short	0x000f
        /*0072*/ 	.short	0x0068
        /*0074*/ 	.byte	0x00, 0xf5, 0x21, 0x00


	//----- nvinfo : EIATTR_KPARAM_INFO
	.align		4
.L_29905:
        /*0078*/ 	.byte	0x04, 0x17
        /*007a*/ 	.short	(.L_29907 - .L_29906)
.L_29906:
        /*007c*/ 	.word	0x00000000
        /*0080*/ 	.short	0x000e
        /*0082*/ 	.short	0x0060
        /*0084*/ 	.byte	0x00, 0xf0, 0x11, 0x00


	//----- nvinfo : EIATTR_KPARAM_INFO
	.align		4
.L_29907:
        /*0088*/ 	.byte	0x04, 0x17
        /*008a*/ 	.short	(.L_29909 - .L_29908)
.L_29908:
        /*008c*/ 	.word	0x00000000
        /*0090*/ 	.short	0x000d
        /*0092*/ 	.short	0x005c
        /*0094*/ 	.byte	0x00, 0xf0, 0x11, 0x00


	//----- nvinfo : EIATTR_KPARAM_INFO
	.align		4
.L_29909:
        /*0098*/ 	.byte	0x04, 0x17
        /*009a*/ 	.short	(.L_29911 - .L_29910)
.L_29910:
        /*009c*/ 	.word	0x00000000
        /*00a0*/ 	.short	0x000c
        /*00a2*/ 	.short	0x0058
        /*00a4*/ 	.byte	0x00, 0xf0, 0x11, 0x00


	//----- nvinfo : EIATTR_KPARAM_INFO
	.align		4
.L_29911:
        /*00a8*/ 	.byte	0x04, 0x17
        /*00aa*/ 	.short	(.L_29913 - .L_29912)
.L_29912:
        /*00ac*/ 	.word	0x00000000
        /*00b0*/ 	.short	0x000b
        /*00b2*/ 	.short	0x0050
        /*00b4*/ 	.byte	0x00, 0xf5, 0x21, 0x00


	//----- nvinfo : EIATTR_KPARAM_INFO
	.align		4
.L_29913:
        /*00b8*/ 	.byte	0x04, 0x17
        /*00ba*/ 	.short	(.L_29915 - .L_29914)
.L_29914:
        /*00bc*/ 	.word	0x00000000
        /*00c0*/ 	.short	0x000a
        /*00c2*/ 	.short	0x0048
        /*00c4*/ 	.byte	0x00, 0xf0, 0x11, 0x00


	//----- nvinfo : EIATTR_KPARAM_INFO
	.align		4
.L_29915:
        /*00c8*/ 	.byte	0x04, 0x17
        /*00ca*/ 	.short	(.L_29917 - .L_29916)
.L_29916:
        /*00cc*/ 	.word	0x00000000
        /*00d0*/ 	.short	0x0009
        /*00d2*/ 	.short	0x0040
        /*00d4*/ 	.byte	0x00, 0xf5, 0x21, 0x00


	//----- nvinfo : EIATTR_KPARAM_INFO
	.align		4
.L_29917:
        /*00d8*/ 	.byte	0x04, 0x17
        /*00da*/ 	.short	(.L_29919 - .L_29918)
.L_29918:
        /*00dc*/ 	.word	0x00000000
        /*00e0*/ 	.short	0x0008
        /*00e2*/ 	.short	0x0038
        /*00e4*/ 	.byte	0x00, 0xf5, 0x21, 0x00


	//----- nvinfo : EIATTR_KPARAM_INFO
	.align		4
.L_29919:
        /*00e8*/ 	.byte	0x04, 0x17
        /*00ea*/ 	.short	(.L_29921 - .L_29920)
.L_29920:
        /*00ec*/ 	.word	0x00000000
        /*00f0*/ 	.short	0x0007
        /*00f2*/ 	.short	0x0034
        /*00f4*/ 	.byte	0x00, 0xf0, 0x11, 0x00


	//----- nvinfo : EIATTR_KPARAM_INFO
	.align		4
.L_29921:
        /*00f8*/ 	.byte	0x04, 0x17
        /*00fa*/ 	.short	(.L_29923 - .L_29922)
.L_29922:
        /*00fc*/ 	.word	0x00000000
        /*0100*/ 	.short	0x0006
        /*0102*/ 	.short	0x0030
        /*0104*/ 	.byte	0x00, 0xf0, 0x11, 0x00


	//----- nvinfo : EIATTR_KPARAM_INFO
	.align		4
.L_29923:
        /*0108*/ 	.byte	0x04, 0x17
        /*010a*/ 	.short	(.L_29925 - .L_29924)
.L_29924:
        /*010c*/ 	.word	0x00000000
        /*0110*/ 	.short	0x0005
        /*0112*/ 	.short	0x0028
        /*0114*/ 	.byte	0x00, 0xf5, 0x21, 0x00


	//----- nvinfo : EIATTR_KPARAM_INFO
	.align		4
.L_29925:
        /*0118*/ 	.byte	0x04, 0x17
        /*011a*/ 	.short	(.L_29927 - .L_29926)
.L_29926:
        /*011c*/ 	.word	0x00000000
        /*0120*/ 	.short	0x0004
        /*0122*/ 	.short	0x0020
        /*0124*/ 	.byte	0x00, 0xf5, 0x21, 0x00


	//----- nvinfo : EIATTR_KPARAM_INFO
	.align		4
.L_29927:
        /*0128*/ 	.byte	0x04, 0x17
        /*012a*/ 	.short	(.L_29929 - .L_29928)
.L_29928:
        /*012c*/ 	.word	0x00000000
        /*0130*/ 	.short	0x0003
        /*0132*/ 	.short	0x0018
        /*0134*/ 	.byte	0x00, 0xf5, 0x21, 0x00


	//----- nvinfo : EIATTR_KPARAM_INFO
	.align		4
.L_29929:
        /*0138*/ 	.byte	0x04, 0x17
        /*013a*/ 	.short	(.L_29931 - .L_29930)
.L_29930:
        /*013c*/ 	.word	0x00000000
        /*0140*/ 	.short	0x0002
        /*0142*/ 	.short	0x0010
        /*0144*/ 	.byte	0x00, 0xf5, 0x21, 0x00


	//----- nvinfo : EIATTR_KPARAM_INFO
	.align		4
.L_29931:
        /*0148*/ 	.byte	0x04, 0x17
        /*014a*/ 	.short	(.L_29933 - .L_29932)
.L_29932:
        /*014c*/ 	.word	0x00000000
        /*0150*/ 	.short	0x0001
        /*0152*/ 	.short	0x0008
        /*0154*/ 	.byte	0x00, 0xf5, 0x21, 0x00


	//----- nvinfo : EIATTR_KPARAM_INFO
	.align		4
.L_29933:
        /*0158*/ 	.byte	0x04, 0x17
        /*015a*/ 	.short	(.L_29935 - .L_29934)
.L_29934:
        /*015c*/ 	.word	0x00000000
        /*0160*/ 	.short	0x0000
        /*0162*/ 	.short	0x0000
        /*0164*/ 	.byte	0x00, 0xf5, 0x21, 0x00


	//----- nvinfo : EIATTR_SPARSE_MMA_MASK
	.align		4
.L_29935:
        /*0168*/ 	.byte	0x03, 0x50
        /*016a*/ 	.short	0x0000


	//----- nvinfo : EIATTR_MAXREG_COUNT
	.align		4
        /*016c*/ 	.byte	0x03, 0x1b
        /*016e*/ 	.short	0x00ff


	//----- nvinfo : EIATTR_NUM_BARRIERS
	.align		4
        /*0170*/ 	.byte	0x02, 0x4c
        /*0172*/ 	.byte	0x01
	.zero		1


	//----- nvinfo : EIATTR_MERCURY_ISA_VERSION
	.align		4
        /*0174*/ 	.byte	0x03, 0x5f
        /*0176*/ 	.short	0x0101


	//----- nvinfo : EIATTR_COOP_GROUP_MASK_REGIDS
	.align		4
        /*0178*/ 	.byte	0x04, 0x29
        /*017a*/ 	.short	(.L_29937 - .L_29936)


	//   ....[0]....
.L_29936:
        /*017c*/ 	.word	0xffffffff


	//   ....[1]....
        /*0180*/ 	.word	0xffffffff


	//   ....[2]....
        /*0184*/ 	.word	0xffffffff


	//   ....[3]....
        /*0188*/ 	.word	0xffffffff


	//   ....[4]....
        /*018c*/ 	.word	0xffffffff


	//   ....[5]....
        /*0190*/ 	.word	0xffffffff


	//   ....[6]....
        /*0194*/ 	.word	0xffffffff


	//   ....[7]....
        /*0198*/ 	.word	0xffffffff


	//   ....[8]....
        /*019c*/ 	.word	0xffffffff


	//   ....[9]....
        /*01a0*/ 	.word	0xffffffff


	//   ....[10]....
        /*01a4*/ 	.word	0xffffffff


	//   ....[11]....
        /*01a8*/ 	.word	0xffffffff


	//   ....[12]....
        /*01ac*/ 	.word	0xffffffff


	//   ....[13]....
        /*01b0*/ 	.word	0xffffffff


	//   ....[14]....
        /*01b4*/ 	.word	0xffffffff


	//   ....[15]....
        /*01b8*/ 	.word	0xffffffff


	//   ....[16]....
        /*01bc*/ 	.word	0x0500000d


	//   ....[17]....
        /*01c0*/ 	.word	0x0500000d


	//   ....[18]....
        /*01c4*/ 	.word	0x0500000d


	//   ....[19]....
        /*01c8*/ 	.word	0x0500000d


	//   ....[20]....
        /*01cc*/ 	.word	0x0500000d


	//----- nvinfo : EIATTR_COOP_GROUP_INSTR_OFFSETS
	.align		4
.L_29937:
        /*01d0*/ 	.byte	0x04, 0x28
        /*01d2*/ 	.short	(.L_29939 - .L_29938)


	//   ....[0]....
.L_29938:
        /*01d4*/ 	.word	0x000012a0


	//   ....[1]....
        /*01d8*/ 	.word	0x000012c0


	//   ....[2]....
        /*01dc*/ 	.word	0x000014e0


	//   ....[3]....
        /*01e0*/ 	.word	0x00001500


	//   ....[4]....
        /*01e4*/ 	.word	0x00001520


	//   ....[5]....
        /*01e8*/ 	.word	0x00001640


	//   ....[6]....
        /*01ec*/ 	.word	0x00001660


	//   ....[7]....
        /*01f0*/ 	.word	0x00001690


	//   ....[8]....
        /*01f4*/ 	.word	0x000024f0


	//   ....[9]....
        /*01f8*/ 	.word	0x00002520


	//   ....[10]....
        /*01fc*/ 	.word	0x00002540


	//   ....[11]....
        /*0200*/ 	.word	0x00002560


	//   ....[12]....
        /*0204*/ 	.word	0x00002580


	//   ....[13]....
        /*0208*/ 	.word	0x000025d0


	//   ....[14]....
        /*020c*/ 	.word	0x000025f0


	//   ....[15]....
        /*0210*/ 	.word	0x00002610


	//   ....[16]....
        /*0214*/ 	.word	0x00004a40


	//   ....[17]....
        /*0218*/ 	.word	0x00004ad0


	//   ....[18]....
        /*021c*/ 	.word	0x00004b60


	//   ....[19]....
        /*0220*/ 	.word	0x00004c00


	//   ....[20]....
        /*0224*/ 	.word	0x00004c70


	//----- nvinfo : EIATTR_VRC_CTA_INIT_COUNT
	.align		4
.L_29939:
        /*0228*/ 	.byte	0x02, 0x4a
	.zero		1
	.zero		1


	//----- nvinfo : EIATTR_EXIT_INSTR_OFFSETS
	.align		4
        /*022c*/ 	.byte	0x04, 0x1c
        /*022e*/ 	.short	(.L_29941 - .L_29940)


	//   ....[0]....
.L_29940:
        /*0230*/ 	.word	0x000000d0


	//   ....[1]....
        /*0234*/ 	.word	0x000048f0


	//   ....[2]....
        /*0238*/ 	.word	0x000049d0


	//----- nvinfo : EIATTR_CRS_STACK_SIZE
	.align		4
.L_29941:
        /*023c*/ 	.byte	0x04, 0x1e
        /*023e*/ 	.short	(.L_29943 - .L_29942)
.L_29942:
        /*0240*/ 	.word	0x00000000


	//----- nvinfo : EIATTR_CBANK_PARAM_SIZE
	.align		4
.L_29943:
        /*0244*/ 	.byte	0x03, 0x19
        /*0246*/ 	.short	0x008c


	//----- nvinfo : EIATTR_PARAM_CBANK
	.align		4
        /*0248*/ 	.byte	0x04, 0x0a
        /*024a*/ 	.short	(.L_29945 - .L_29944)
	.align		4
.L_29944:
        /*024c*/ 	.word	index@(.nv.constant0._ZN4vllm25paged_attention_v2_kernelIttLi32ELi8ELi128ELNS_18Fp8KVCacheDataTypeE0ELb1ELi512EEEvPfS2_PT_PKS3_PKT0_S9_ifPKiSB_iPKfiiiSD_SD_iiiii)
        /*0250*/ 	.short	0x0380
        /*0252*/ 	.short	0x008c


	//----- nvinfo : EIATTR_SW_WAR
	.align		4
.L_29945:
        /*0254*/ 	.byte	0x04, 0x36
        /*0256*/ 	.short	(.L_29947 - .L_29946)
.L_29946:
        /*0258*/ 	.word	0x00000008
.L_29947:


//--------------------- .nv.info._ZN4vllm25paged_attention_v2_kernelIffLi256ELi32ELi128ELNS_18Fp8KVCacheDataTypeE0ELb0ELi512EEEvPfS2_PT_PKS3_PKT0_S9_ifPKiSB_iPKfiiiSD_SD_iiiii --------------------------
	.section	.nv.info._ZN4vllm25paged_attention_v2_kernelIffLi256ELi32ELi128ELNS_18Fp8KVCacheDataTypeE0ELb0ELi512EEEvPfS2_PT_PKS3_PKT0_S9_ifPKiSB_iPKfiiiSD_SD_iiiii,"",@"SHT_CUDA_INFO"
	.sectionflags	@""
	.align	4


	//----- nvinfo : EIATTR_CUDA_API_VERSION
	.align		4
        /*0000*/ 	.byte	0x04, 0x37
        /*0002*/ 	.short	(.L_29949 - .L_29948)
.L_29948:
        /*0004*/ 	.word	0x00000082


	//----- nvinfo : EIATTR_KPARAM_INFO
	.align		4
.L_29949:
        /*0008*/ 	.byte	0x04, 0x17
        /*000a*/ 	.short	(.L_29951 - .L_29950)
.L_29950:
        /*000c*/ 	.word	0x00000000
        /*0010*/ 	.short	0x0015
        /*0012*/ 	.short	0x0088
        /*0014*/ 	.byte	0x00, 0xf0, 0x11, 0x00


	//----- nvinfo : EIATTR_KPARAM_INFO
	.align		4
.L_29951:
        /*0018*/ 	.byte	0x04, 0x17
        /*001a*/ 	.short	(.L_29953 - .L_29952)
.L_29952:
        /*001c*/ 	.word	0x00000000
        /*0020*/ 	.short	0x0014
        /*0022*/ 	.short	0x0084
        /*0024*/ 	.byte	0x00, 0xf0, 0x11, 0x00


	//----- nvinfo : EIATTR_KPARAM_INFO
	.align		4
.L_29953:
        /*0028*/ 	.byte	0x04, 0x17
        /*002a*/ 	.short	(.L_29955 - .L_29954)
.L_29954:
        /*002c*/ 	.word	0x00000000
        /*0030*/ 	.short	0x0013
        /*0032*/ 	.short	0x0080
        /*0034*/ 	.byte	0x00, 0xf0, 0x11, 0x00


	//----- nvinfo : EIATTR_KPARAM_INFO
	.align		4
.L_29955:
        /*0038*/ 	.byte	0x04, 0x17
        /*003a*/ 	.short	(.L_29957 - .L_29956)
.L_29956:
        /*003c*/ 	.word	0x00000000
        /*0040*/ 	.short	0x0012
        /*0042*/ 	.short	0x007c
        /*0044*/ 	.byte	0x00, 0xf0, 0x11, 0x00


	//----- nvinfo : EIATTR_KPARAM_INFO
	.align		4
.L_29957:
        /*0048*/ 	.byte	0x04, 0x17
        /*004a*/ 	.short	(.L_29959 - .L_29958)
.L_29958:
        /*004c*/ 	.word	0x00000000
        /*0050*/ 	.short	0x0011
        /*0052*/ 	.short	0x0078
        /*0054*/ 	.byte	0x00, 0xf0, 0x11, 0x00


	//----- nvinfo : EIATTR_KPARAM_INFO
	.align		4
.L_29959:
        /*0058*/ 	.byte	0x04, 0x17
        /*005a*/ 	.short	(.L_29961 - .L_29960)
.L_29960:
        /*005c*/ 	.word	0x00000000
        /*0060*/ 	.short	0x0010
        /*0062*/ 	.short	0x0070
        /*0064*/ 	.byte	0x00, 0xf5, 0x21, 0x00


	//----- nvinfo : EIATTR_KPARAM_INFO
	.align		4
.L_29961:
        /*0068*/ 	.byte	0x04, 0x17
        /*006a*/ 	.short	(.L_29963 - .L_29962)
.L_29962:
        /*006c*/ 	.word	0x00000000
        /*0070*/ 	.short	0x000f
        /*0072*/ 	.short	0x0068
        /*0074*/ 	.byte	0x00, 0xf5, 0x21, 0x00


	//----- nvinfo : EIATTR_KPARAM_INFO
	.align		4
.L_29963:
        /*0078*/ 	.byte	0x04, 0x17
        /*007a*/ 	.short	(.L_29965 - .L_29964)
.L_29964:
        /*007c*/ 	.word	0x00000000
        /*0080*/ 	.short	0x000e
        /*0082*/ 	.short	0x0060
        /*0084*/ 	.byte	0x00, 0xf0, 0x11, 0x00


	//----- nvinfo : EIATTR_KPARAM_INFO
	.align		4
.L_29965:
        /*0088*/ 	.byte	0x04, 0x17
        /*008a*/ 	.short	(.L_29967 - .L_29966)
.L_29966:
        /*008c*/ 	.word	0x00000000
        /*0090*/ 	.short	0x000d
        /*0092*/ 	.short	0x005c
        /*0094*/ 	.byte	0x00, 0xf0, 0x11, 0x00


	//----- nvinfo : EIATTR_KPARAM_INFO
	.align		4
.L_29967:
        /*0098*/ 	.byte	0x04, 0x17
        /*009a*/ 	.short	(.L_29969 - .L_29968)
.L_29968:
        /*009c*/ 	.word	0x00000000
        /*00a0*/ 	.short	0x000c
        /*00a2*/ 	.short	0x0058
        /*00a4*/ 	.byte	0x00, 0xf0, 0x11, 0x00


	//----- nvinfo : EIATTR_KPARAM_INFO
	.align		4
.L_29969:
        /*00a8*/ 	.byte	0x04, 0x17
        /*00aa*/ 	.short	(.L_29971 - .L_29970)
.L_29970:
        /*00ac*/ 	.word	0x00000000
        /*00b0*/ 	.short	0x000b
        /*00b2*/ 	.short	0x0050
        /*00b4*/ 	.byte	0x00, 0xf5, 0x21, 0x00


	//----- nvinfo : EIATTR_KPARAM_INFO
	.align		4
.L_29971:
        /*00b8*/ 	.byte	0x04, 0x17
        /*00ba*/ 	.short	(.L_29973 - .L_29972)
.L_29972:
        /*00bc*/ 	.word	0x00000000
        /*00c0*/ 	.short	0x000a
        /*00c2*/ 	.short	0x0048
        /*00c4*/ 	.byte	0x00, 0xf0, 0x11, 0x00


	//----- nvinfo : EIATTR_KPARAM_INFO
	.align		4
.L_29973:
        /*00c8*/ 	.byte	0x04, 0x17
        /*00ca*/ 	.short	(.L_29975 - .L_29974)
.L_29974:
        /*00cc*/ 	.word	0x00000000
        /*00d0*/ 	.short	0x0009
        /*00d2*/ 	.short	0x0040
        /*00d4*/ 	.byte	0x00, 0xf5, 0x21, 0x00


	//----- nvinfo : EIATTR_KPARAM_INFO
	.align		4
.L_29975:
        /*00d8*/ 	.byte	0x04, 0x17
        /*00da*/ 	.short	(.L_29977 - .L_29976)
.L_29976:
        /*00dc*/ 	.word	0x00000000
        /*00e0*/ 	.short	0x0008
        /*00e2*/ 	.short	0x0038
        /*00e4*/ 	.byte	0x00, 0xf5, 0x21, 0x00


	//----- nvinfo : EIATTR_KPARAM_INFO
	.align		4
.L_29977:
        /*00e8*/ 	.byte	0x04, 0x17
        /*00ea*/ 	.short	(.L_29979 - .L_29978)
.L_29978:
        /*00ec*/ 	.word	0x00000000
        /*00f0*/ 	.short	0x0007
        /*00f2*/ 	.short	0x0034
        /*00f4*/ 	.byte	0x00, 0xf0, 0x11, 0x00


	//----- nvinfo : EIATTR_KPARAM_INFO
	.align		4
.L_29979:
        /*00f8*/ 	.byte	0x04, 0x17
        /*00fa*/ 	.short	(.L_29981 - .L_29980)
.L_29980:
        /*00fc*/ 	.word	0x00000000
        /*0100*/ 	.short	0x0006
        /*0102*/ 	.short	0x0030
        /*0104*/ 	.byte	0x00, 0xf0, 0x11, 0x00


	//----- nvinfo : EIATTR_KPARAM_INFO
	.align		4
.L_29981:
        /*0108*/ 	.byte	0x04, 0x17
        /*010a*/ 	.short	(.L_29983 - .L_29982)
.L_29982:
        /*010c*/ 	.word	0x00000000
        /*0110*/ 	.short	0x0005
        /*0112*/ 	.short	0x0028
        /*0114*/ 	.byte	0x00, 0xf5, 0x21, 0x00


	//----- nvinfo : EIATTR_KPARAM_INFO
	.align		4
.L_29983:
        /*0118*/ 	.byte	0x04, 0x17
        /*011a*/ 	.short	(.L_29985 - .L_29984)
.L_29984:
        /*011c*/ 	.word	0x00000000
        /*0120*/ 	.short	0x0004
        /*0122*/ 	.short	0x0020
        /*0124*/ 	.byte	0x00, 0xf5, 0x21, 0x00


	//----- nvinfo : EIATTR_KPARAM_INFO
	.align		4
.L_29985:
        /*0128*/ 	.byte	0x04, 0x17
        /*012a*/ 	.short	(.L_29987 - .L_29986)
.L_29986:
        /*012c*/ 	.word	0x00000000
        /*0130*/ 	.short	0x0003
        /*0132*/ 	.short	0x0018
        /*0134*/ 	.byte	0x00, 0xf5, 0x21, 0x00


	//----- nvinfo : EIATTR_KPARAM_INFO
	.align		4
.L_29987:
        /*0138*/ 	.byte	0x04, 0x17
        /*013a*/ 	.short	(.L_29989 - .L_29988)
.L_29988:
        /*013c*/ 	.word	0x00000000
        /*0140*/ 	.short	0x0002
        /*0142*/ 	.short	0x0010
        /*0144*/ 	.byte	0x00, 0xf5, 0x21, 0x00


	//----- nvinfo : EIATTR_KPARAM_INFO
	.align		4
.L_29989:
        /*0148*/ 	.byte	0x04, 0x17
        /*014a*/ 	.short	(.L_29991 - .L_29990)
.L_29990:
        /*014c*/ 	.word	0x00000000
        /*0150*/ 	.short	0x0001
        /*0152*/ 	.short	0x0008
        /*0154*/ 	.byte	0x00, 0xf5, 0x21, 0x00


	//----- nvinfo : EIATTR_KPARAM_INFO
	.align		4
.L_29991:
        /*0158*/ 	.byte	0x04, 0x17
        /*015a*/ 	.short	(.L_29993 - .L_29992)
.L_29992:
        /*015c*/ 	.word	0x00000000
        /*0160*/ 	.short	0x0000
        /*0162*/ 	.short	0x0000
        /*0164*/ 	.byte	0x00, 0xf5, 0x21, 0x00


	//----- nvinfo : EIATTR_SPARSE_MMA_MASK
	.align		4
.L_29993:
        /*0168*/ 	.byte	0x03, 0x50
        /*016a*/ 	.short	0x0000


	//----- nvinfo : EIATTR_MAXREG_COUNT
	.align		4
        /*016c*/ 	.byte	0x03, 0x1b
        /*016e*/ 	.short	0x00ff


	//----- nvinfo : EIATTR_NUM_BARRIERS
	.align		4
        /*0170*/ 	.byte	0x02, 0x4c
        /*0172*/ 	.byte	0x01
	.zero		1


	//----- nvinfo : EIATTR_ANNOTATIONS
	.align		4
        /*0174*/ 	.byte	0x04, 0x55
        /*0176*/ 	.short	(.L_29995 - .L_29994)


	//   ....[0]....
.L_29994:
        /* <DEDUP_REMOVED lines=41> */
        /*03fc*/ 	.byte	0x70, 0x29, 0x00, 0x00


	//----- nvinfo : EIATTR_MERCURY_ISA_VERSION
	.align		4
.L_29995:
        /*0400*/ 	.byte	0x03, 0x5f
        /*0402*/ 	.short	0x0101


	//----- nvinfo : EIATTR_COOP_GROUP_MASK_REGIDS
	.align		4
        /*0404*/ 	.byte	0x04, 0x29
        /*0406*/ 	.short	(.L_29997 - .L_29996)


	//   ....[0]....
.L_29996:
        /*0408*/ 	.word	0xffffffff


	//   ....[1]....
        /*040c*/ 	.word	0xffffffff


	//   ....[2]....
        /*0410*/ 	.word	0xffffffff


	//   ....[3]....
        /*0414*/ 	.word	0xffffffff


	//   ....[4]....
        /*0418*/ 	.word	0xffffffff


	//   ....[5]....
        /*041c*/ 	.word	0xffffffff


	//   ....[6]....
        /*0420*/ 	.word	0xffffffff


	//   ....[7]....
        /*0424*/ 	.word	0xffffffff


	//   ....[8]....
        /*0428*/ 	.word	0xffffffff


	//   ....[9]....
        /*042c*/ 	.word	0xffffffff


	//   ....[10]....
        /*0430*/ 	.word	0xffffffff


	//   ....[11]....
        /*0434*/ 	.word	0xffffffff


	//   ....[12]....
        /*0438*/ 	.word	0xffffffff


	//   ....[13]....
        /*043c*/ 	.word	0xffffffff


	//   ....[14]....
        /*0440*/ 	.word	0xffffffff


	//   ....[15]....
        /*0444*/ 	.word	0xffffffff


	//   ....[16]....
        /*0448*/ 	.word	0xffffffff


	//   ....[17]....
        /*044c*/ 	.word	0xffffffff


	//   ....[18]....
        /*0450*/ 	.word	0xffffffff


	//   ....[19]....
        /*0454*/ 	.word	0xffffffff


	//   ....[20]....
        /*0458*/ 	.word	0xffffffff


	//   ....[21]....
        /*045c*/ 	.word	0xffffffff


	//   ....[22]....
        /*0460*/ 	.word	0xffffffff


	//   ....[23]....
        /*0464*/ 	.word	0xffffffff


	//   ....[24]....
        /*0468*/ 	.word	0xffffffff


	//   ....[25]....
        /*046c*/ 	.word	0xffffffff


	//   ....[26]....
        /*0470*/ 	.word	0xffffffff


	//   ....[27]....
        /*0474*/ 	.word	0xffffffff


	//   ....[28]....
        /*0478*/ 	.word	0xffffffff


	//   ....[29]....
        /*047c*/ 	.word	0xffffffff


	//   ....[30]....
        /*0480*/ 	.word	0xffffffff


	//   ....[31]....
        /*0484*/ 	.word	0xffffffff


	//   ....[32]....
        /*0488*/ 	.word	0xffffffff


	//   ....[33]....
        /*048c*/ 	.word	0xffffffff


	//   ....[34]....
        /*0490*/ 	.word	0xffffffff


	//   ....[35]....
        /*0494*/ 	.word	0xffffffff


	//   ....[36]....
        /*0498*/ 	.word	0xffffffff


	//   ....[37]....
        /*049c*/ 	.word	0xffffffff


	//   ....[38]....
        /*04a0*/ 	.word	0xffffffff


	//   ....[39]....
        /*04a4*/ 	.word	0xffffffff


	//   ....[40]....
        /*04a8*/ 	.word	0xffffffff


	//   ....[41]....
        /*04ac*/ 	.word	0xffffffff


	//   ....[42]....
        /*04b0*/ 	.word	0xffffffff


	//   ....[43]....
        /*04b4*/ 	.word	0xffffffff


	//   ....[44]....
        /*04b8*/ 	.word	0xffffffff


	//   ....[45]....
        /*04bc*/ 	.word	0xffffffff


	//   ....[46]....
        /*04c0*/ 	.word	0xffffffff


	//   ....[47]....
        /*04c4*/ 	.word	0xffffffff


	//   ....[48]....
        /*04c8*/ 	.word	0xffffffff


	//   ....[49]....
        /*04cc*/ 	.word	0xffffffff


	//   ....[50]....
        /*04d0*/ 	.word	0xffffffff


	//   ....[51]....
        /*04d4*/ 	.word	0xffffffff


	//   ....[52]....
        /*04d8*/ 	.word	0xffffffff


	//   ....[53]....
        /*04dc*/ 	.word	0xffffffff


	//   ....[54]....
        /*04e0*/ 	.word	0xffffffff


	//   ....[55]....
        /*04e4*/ 	.word	0xffffffff


	//   ....[56]....
        /*04e8*/ 	.word	0xffffffff


	//   ....[57]....
        /*04ec*/ 	.word	0xffffffff


	//   ....[58]....
        /*04f0*/ 	.word	0xffffffff


	//   ....[59]....
        /*04f4*/ 	.word	0xffffffff


	//   ....[60]....
        /*04f8*/ 	.word	0xffffffff


	//   ....[61]....
        /*04fc*/ 	.word	0xffffffff


	//   ....[62]....
        /*0500*/ 	.word	0xffffffff


	//   ....[63]....
        /*0504*/ 	.word	0xffffffff


	//   ....[64]....
        /*0508*/ 	.word	0xffffffff


	//   ....[65]....
        /*050c*/ 	.word	0xffffffff


	//   ....[66]....
        /*0510*/ 	.word	0xffffffff


	//   ....[67]....
        /*0514*/ 	.word	0xffffffff


	//   ....[68]....
        /*0518*/ 	.word	0xffffffff


	//   ....[69]....
        /*051c*/ 	.word	0xffffffff


	//   ....[70]....
        /*0520*/ 	.word	0xffffffff


	//   ....[71]....
        /*0524*/ 	.word	0xffffffff


	//   ....[72]....
        /*0528*/ 	.word	0xffffffff


	//   ....[73]....
        /*052c*/ 	.word	0xffffffff


	//   ....[74]....
        /*0530*/ 	.word	0xffffffff


	//   ....[75]....
        /*0534*/ 	.word	0xffffffff


	//   ....[76]....
        /*0538*/ 	.word	0xffffffff


	//   ....[77]....
        /*053c*/ 	.word	0xffffffff


	//   ....[78]....
        /*0540*/ 	.word	0xffffffff


	//   ....[79]....
        /*0544*/ 	.word	0xffffffff


	//   ....[80]....
        /*0548*/ 	.word	0xffffffff


	//   ....[81]....
        /*054c*/ 	.word	0xffffffff


	//   ....[82]....
        /*0550*/ 	.word	0xffffffff


	//   ....[83]....
        /*0554*/ 	.word	0xffffffff


	//   ....[84]....
        /*0558*/ 	.word	0xffffffff


	//   ....[85]....
        /*055c*/ 	.word	0xffffffff


	//   ....[86]....
        /*0560*/ 	.word	0xffffffff


	//   ....[87]....
        /*0564*/ 	.word	0xffffffff


	//   ....[88]....
        /*0568*/ 	.word	0xffffffff


	//   ....[89]....
        /*056c*/ 	.word	0xffffffff


	//   ....[90]....
        /*0570*/ 	.word	0xffffffff


	//   ....[91]....
        /*0574*/ 	.word	0xffffffff


	//   ....[92]....
        /*0578*/ 	.word	0xffffffff


	//   ....[93]....
        /*057c*/ 	.word	0xffffffff


	//   ....[94]....
        /*0580*/ 	.word	0xffffffff


	//   ....[95]....
        /*0584*/ 	.word	0xffffffff


	//   ....[96]....
        /*0588*/ 	.word	0xffffffff


	//   ....[97]....
        /*058c*/ 	.word	0xffffffff


	//   ....[98]....
        /*0590*/ 	.word	0xffffffff


	//   ....[99]....
        /*0594*/ 	.word	0xffffffff


	//   ....[100]....
        /*0598*/ 	.word	0xffffffff


	//   ....[101]....
        /*059c*/ 	.word	0xffffffff


	//   ....[102]....
        /*05a0*/ 	.word	0xffffffff


	//   ....[103]....
        /*05a4*/ 	.word	0xffffffff


	//   ....[104]....
        /*05a8*/ 	.word	0xffffffff


	//   ....[105]....
        /*05ac*/ 	.word	0xffffffff


	//   ....[106]....
        /*05b0*/ 	.word	0xffffffff


	//   ....[107]....
        /*05b4*/ 	.word	0xffffffff


	//   ....[108]....
        /*05b8*/ 	.word	0xffffffff


	//   ....[109]....
        /*05bc*/ 	.word	0xffffffff


	//   ....[110]....
        /*05c0*/ 	.word	0xffffffff


	//   ....[111]....
        /*05c4*/ 	.word	0xffffffff


	//   ....[112]....
        /*05c8*/ 	.word	0xffffffff


	//   ....[113]....
        /*05cc*/ 	.word	0xffffffff


	//   ....[114]....
        /*05d0*/ 	.word	0xffffffff


	//   ....[115]....
        /*05d4*/ 	.word	0xffffffff


	//   ....[116]....
        /*05d8*/ 	.word	0xffffffff


	//   ....[117]....
        /*05dc*/ 	.word	0xffffffff


	//   ....[118]....
        /*05e0*/ 	.word	0xffffffff


	//   ....[119]....
        /*05e4*/ 	.word	0xffffffff


	//   ....[120]....
        /*05e8*/ 	.word	0xffffffff


	//   ....[121]....
        /*05ec*/ 	.word	0xffffffff


	//   ....[122]....
        /*05f0*/ 	.word	0xffffffff


	//   ....[123]....
        /*05f4*/ 	.word	0xffffffff


	//   ....[124]....
        /*05f8*/ 	.word	0xffffffff


	//   ....[125]....
        /*05fc*/ 	.word	0xffffffff


	//   ....[126]....
        /*0600*/ 	.word	0xffffffff


	//   ....[127]....
        /*0604*/ 	.word	0xffffffff


	//   ....[128]....
        /*0608*/ 	.word	0xffffffff


	//   ....[129]....
        /*060c*/ 	.word	0xffffffff


	//   ....[130]....
        /*0610*/ 	.word	0xffffffff


	//   ....[131]....
        /*0614*/ 	.word	0xffffffff


	//   ....[132]....
        /*0618*/ 	.word	0xffffffff


	//   ....[133]....
        /*061c*/ 	.word	0xffffffff


	//   ....[134]....
        /*0620*/ 	.word	0xffffffff


	//   ....[135]....
        /*0624*/ 	.word	0xffffffff


	//   ....[136]....
        /*0628*/ 	.word	0xffffffff


	//   ....[137]....
        /*062c*/ 	.word	0xffffffff


	//   ....[138]....
        /*0630*/ 	.word	0xffffffff


	//   ....[139]....
        /*0634*/ 	.word	0xffffffff


	//   ....[140]....
        /*0638*/ 	.word	0xffffffff


	//   ....[141]....
        /*063c*/ 	.word	0xffffffff


	//   ....[142]....
        /*0640*/ 	.word	0xffffffff


	//   ....[143]....
        /*0644*/ 	.word	0xffffffff


	//   ....[144]....
        /*0648*/ 	.word	0xffffffff


	//   ....[145]....
        /*064c*/ 	.word	0xffffffff


	//   ....[146]....
        /*0650*/ 	.word	0xffffffff


	//   ....[147]....
        /*0654*/ 	.word	0xffffffff


	//   ....[148]....
        /*0658*/ 	.word	0xffffffff


	//   ....[149]....
        /*065c*/ 	.word	0xffffffff


	//   ....[150]....
        /*0660*/ 	.word	0xffffffff


	//   ....[151]....
        /*0664*/ 	.word	0xffffffff


	//   ....[152]....
        /*0668*/ 	.word	0xffffffff


	//   ....[153]....
        /*066c*/ 	.word	0xffffffff


	//   ....[154]....
        /*0670*/ 	.word	0xffffffff


	//   ....[155]....
        /*0674*/ 	.word	0xffffffff


	//   ....[156]....
        /*0678*/ 	.word	0xffffffff


	//   ....[157]....
        /*067c*/ 	.word	0xffffffff


	//   ....[158]....
        /*0680*/ 	.word	0xffffffff


	//   ....[159]....
        /*0684*/ 	.word	0xffffffff


	//   ....[160]....
        /*0688*/ 	.word	0xffffffff


	//   ....[161]....
        /*068c*/ 	.word	0xffffffff


	//   ....[162]....
        /*0690*/ 	.word	0xffffffff


	//   ....[163]....
        /*0694*/ 	.word	0xffffffff


	//   ....[164]....
        /*0698*/ 	.word	0xffffffff


	//   ....[165]....
        /*069c*/ 	.word	0xffffffff


	//   ....[166]....
        /*06a0*/ 	.word	0xffffffff


	//   ....[167]....
        /*06a4*/ 	.word	0xffffffff


	//   ....[168]....
        /*06a8*/ 	.word	0xffffffff


	//   ....[169]....
        /*06ac*/ 	.word	0xffffffff


	//   ....[170]....
        /*06b0*/ 	.word	0xffffffff


	//   ....[171]....
        /*06b4*/ 	.word	0xffffffff


	//   ....[172]....
        /*06b8*/ 	.word	0xffffffff


	//   ....[173]....
        /*06bc*/ 	.word	0xffffffff


	//   ....[174]....
        /*06c0*/ 	.word	0xffffffff


	//   ....[175]....
        /*06c4*/ 	.word	0xffffffff


	//   ....[176]....
        /*06c8*/ 	.word	0xffffffff


	//   ....[177]....
        /*06cc*/ 	.word	0xffffffff


	//   ....[178]....
        /*06d0*/ 	.word	0xffffffff


	//   ....[179]....
        /*06d4*/ 	.word	0xffffffff


	//   ....[180]....
        /*06d8*/ 	.word	0xffffffff


	//   ....[181]....
        /*06dc*/ 	.word	0xffffffff


	//   ....[182]....
        /*06e0*/ 	.word	0xffffffff


	//   ....[183]....
        /*06e4*/ 	.word	0xffffffff


	//   ....[184]....
        /*06e8*/ 	.word	0xffffffff


	//   ....[185]....
        /*06ec*/ 	.word	0xffffffff


	//   ....[186]....
        /*06f0*/ 	.word	0xffffffff


	//   ....[187]....
        /*06f4*/ 	.word	0xffffffff


	//   ....[188]....
        /*06f8*/ 	.word	0xffffffff


	//   ....[189]....
        /*06fc*/ 	.word	0xffffffff


	//   ....[190]....
        /*0700*/ 	.word	0xffffffff


	//   ....[191]....
        /*0704*/ 	.word	0xffffffff


	//   ....[192]....
        /*0708*/ 	.word	0xffffffff


	//   ....[193]....
        /*070c*/ 	.word	0xffffffff


	//   ....[194]....
        /*0710*/ 	.word	0xffffffff


	//   ....[195]....
        /*0714*/ 	.word	0xffffffff


	//   ....[196]....
        /*0718*/ 	.word	0xffffffff


	//   ....[197]....
        /*071c*/ 	.word	0xffffffff


	//   ....[198]....
        /*0720*/ 	.word	0xffffffff


	//   ....[199]....
        /*0724*/ 	.word	0xffffffff


	//   ....[200]....
        /*0728*/ 	.word	0xffffffff


	//   ....[201]....
        /*072c*/ 	.word	0xffffffff


	//   ....[202]....
        /*0730*/ 	.word	0xffffffff


	//   ....[203]....
        /*0734*/ 	.word	0xffffffff


	//   ....[204]....
        /*0738*/ 	.word	0xffffffff


	//   ....[205]....
        /*073c*/ 	.word	0xffffffff


	//   ....[206]....
        /*0740*/ 	.word	0xffffffff


	//   ....[207]....
        /*0744*/ 	.word	0xffffffff


	//----- nvinfo : EIATTR_COOP_GROUP_INSTR_OFFSETS
	.align		4
.L_29997:
        /*0748*/ 	.byte	0x04, 0x28
        /*074a*/ 	.short	(.L_29999 - .L_29998)


	//   ....[0]....
.L_29998:
        /*074c*/ 	.word	0x00002a30


	//   ....[1]....
        /*0750*/ 	.word	0x00002a50


	//   ....[2]....
        /*0754*/ 	.word	0x00002a80


	//   ....[3]....
        /*0758*/ 	.word	0x00002ac0


	//   ....[4]....
        /*075c*/ 	.word	0x00002b00


	//   ....[5]....
        /*0760*/ 	.word	0x00002bf0


	//   ....[6]....
        /*0764*/ 	.word	0x00002c20


	//   ....[7]....
        /*0768*/ 	.word	0x00002c40


	//   ....[8]....
        /*076c*/ 	.word	0x00003aa0


	//   ....[9]....
        /*0770*/ 	.word	0x00003ae0


	//   ....[10]....
        /*0774*/ 	.word	0x00003b00


	//   ....[11]....
        /*0778*/ 	.word	0x00003b20


	//   ....[12]....
        /*077c*/ 	.word	0x00003b40


	//   ....[13]....
        /*0780*/ 	.word	0x00003b90


	//   ....[14]....
        /*0784*/ 	.word	0x00003bb0


	//   ....[15]....
        /*0788*/ 	.word	0x00003bd0


	//   ....[16]....
        /*078c*/ 	.word	0x000090e0


	//   ....[17]....
        /*0790*/ 	.word	0x00009120


	//   ....[18]....
        /*0794*/ 	.word	0x00009150


	//   ....[19]....
        /*0798*/ 	.word	0x00009160


	//   ....[20]....
        /*079c*/ 	.word	0x00009170


	//   ....[21]....
        /*07a0*/ 	.word	0x00009180


	//   ....[22]....
        /*07a4*/ 	.word	0x000091a0


	//   ....[23]....
        /*07a8*/ 	.word	0x000091c0


	//   ....[24]....
        /*07ac*/ 	.word	0x000091e0


	//   ....[25]....
        /*07b0*/ 	.word	0x00009200


	//   ....[26]....
        /*07b4*/ 	.word	0x00009220


	//   ....[27]....
        /*07b8*/ 	.word	0x00009240


	//   ....[28]....
        /*07bc*/ 	.word	0x00009250


	//   ....[29]....
        /*07c0*/ 	.word	0x00009270


	//   ....[30]....
        /*07c4*/ 	.word	0x00009290


	//   ....[31]....
        /*07c8*/ 	.word	0x000092b0


	//   ....[32]....
        /*07cc*/ 	.word	0x000092d0


	//   ....[33]....
        /*07d0*/ 	.word	0x000092f0


	//   ....[34]....
        /*07d4*/ 	.word	0x00009310


	//   ....[35]....
        /*07d8*/ 	.word	0x00009330


	//   ....[36]....
        /*07dc*/ 	.word	0x00009350


	//   ....[37]....
        /*07e0*/ 	.word	0x00009370


	//   ....[38]....
        /*07e4*/ 	.word	0x00009390


	//   ....[39]....
        /*07e8*/ 	.word	0x000093b0


	//   ....[40]....
        /*07ec*/ 	.word	0x000093d0


	//   ....[41]....
        /*07f0*/ 	.word	0x000093f0


	//   ....[42]....
        /*07f4*/ 	.word	0x00009410


	//   ....[43]....
        /*07f8*/ 	.word	0x00009430


	//   ....[44]....
        /*07fc*/ 	.word	0x00009450


	//   ....[45]....
        /*0800*/ 	.word	0x00009470


	//   ....[46]....
        /*0804*/ 	.word	0x00009490


	//   ....[47]....
        /*0808*/ 	.word	0x000094b0


	//   ....[48]....
        /*080c*/ 	.word	0x000094d0


	//   ....[49]....
        /*0810*/ 	.word	0x000094f0


	//   ....[50]....
        /*0814*/ 	.word	0x00009510


	//   ....[51]....
        /*0818*/ 	.word	0x00009530


	//   ....[52]....
        /*081c*/ 	.word	0x00009550


	//   ....[53]....
        /*0820*/ 	.word	0x00009570


	//   ....[54]....
        /*0824*/ 	.word	0x00009590


	//   ....[55]....
        /*0828*/ 	.word	0x000095b0


	//   ....[56]....
        /*082c*/ 	.word	0x000095d0


	//   ....[57]....
        /*0830*/ 	.word	0x000095f0


	//   ....[58]....
        /*0834*/ 	.word	0x00009610


	//   ....[59]....
        /*0838*/ 	.word	0x00009630


	//   ....[60]....
        /*083c*/ 	.word	0x00009650


	//   ....[61]....
        /*0840*/ 	.word	0x00009670


	//   ....[62]....
        /*0844*/ 	.word	0x00009690


	//   ....[63]....
        /*0848*/ 	.word	0x000096b0


	//   ....[64]....
        /*084c*/ 	.word	0x000096d0


	//   ....[65]....
        /*0850*/ 	.word	0x000096f0


	//   ....[66]....
        /*0854*/ 	.word	0x00009710


	//   ....[67]....
        /*0858*/ 	.word	0x00009730


	//   ....[68]....
        /*085c*/ 	.word	0x00009750


	//   ....[69]....
        /*0860*/ 	.word	0x00009770


	//   ....[70]....
        /*0864*/ 	.word	0x00009790


	//   ....[71]....
        /*0868*/ 	.word	0x000097b0


	//   ....[72]....
        /*086c*/ 	.word	0x000097d0


	//   ....[73]....
        /*0870*/ 	.word	0x000097f0


	//   ....[74]....
        /*0874*/ 	.word	0x00009810


	//   ....[75]....
        /*0878*/ 	.word	0x00009830


	//   ....[76]....
        /*087c*/ 	.word	0x00009850


	//   ....[77]....
        /*0880*/ 	.word	0x00009870


	//   ....[78]....
        /*0884*/ 	.word	0x00009890


	//   ....[79]....
        /*0888*/ 	.word	0x000098b0


	//   ....[80]....
        /*088c*/ 	.word	0x000098d0


	//   ....[81]....
        /*0890*/ 	.word	0x000098f0


	//   ....[82]....
        /*0894*/ 	.word	0x00009910


	//   ....[83]....
        /*0898*/ 	.word	0x00009930


	//   ....[84]....
        /*089c*/ 	.word	0x00009950


	//   ....[85]....
        /*08a0*/ 	.word	0x00009970


	//   ....[86]....
        /*08a4*/ 	.word	0x00009990


	//   ....[87]....
        /*08a8*/ 	.word	0x000099b0


	//   ....[88]....
        /*08ac*/ 	.word	0x000099d0


	//   ....[89]....
        /*08b0*/ 	.word	0x000099f0


	//   ....[90]....
        /*08b4*/ 	.word	0x00009a10


	//   ....[91]....
        /*08b8*/ 	.word	0x00009a30


	//   ....[92]....
        /*08bc*/ 	.word	0x00009a50


	//   ....[93]....
        /*08c0*/ 	.word	0x00009a70


	//   ....[94]....
        /*08c4*/ 	.word	0x00009a90


	//   ....[95]....
        /*08c8*/ 	.word	0x00009ab0


	//   ....[96]....
        /*08cc*/ 	.word	0x00009ad0


	//   ....[97]....
        /*08d0*/ 	.word	0x00009af0


	//   ....[98]....
        /*08d4*/ 	.word	0x00009b10


	//   ....[99]....
        /*08d8*/ 	.word	0x00009b30


	//   ....[100]....
        /*08dc*/ 	.word	0x00009b50


	//   ....[101]....
        /*08e0*/ 	.word	0x00009b70


	//   ....[102]....
        /*08e4*/ 	.word	0x00009b90


	//   ....[103]....
        /*08e8*/ 	.word	0x00009bb0


	//   ....[104]....
        /*08ec*/ 	.word	0x00009bd0


	//   ....[105]....
        /*08f0*/ 	.word	0x00009bf0


	//   ....[106]....
        /*08f4*/ 	.word	0x00009c10


	//   ....[107]....
        /*08f8*/ 	.word	0x00009c30


	//   ....[108]....
        /*08fc*/ 	.word	0x00009c50


	//   ....[109]....
        /*0900*/ 	.word	0x00009c70


	//   ....[110]....
        /*0904*/ 	.word	0x00009c90


	//   ....[111]....
        /*0908*/ 	.word	0x00009cb0


	//   ....[112]....
        /*090c*/ 	.word	0x00009cd0


	//   ....[113]....
        /*0910*/ 	.word	0x00009cf0


	//   ....[114]....
        /*0914*/ 	.word	0x00009d10


	//   ....[115]....
        /*0918*/ 	.word	0x00009d30


	//   ....[116]....
        /*091c*/ 	.word	0x00009d50


	//   ....[117]....
        /*0920*/ 	.word	0x00009d70


	//   ....[118]....
        /*0924*/ 	.word	0x00009d90


	//   ....[119]....
        /*0928*/ 	.word	0x00009db0


	//   ....[120]....
        /*092c*/ 	.word	0x00009dd0


	//   ....[121]....
        /*0930*/ 	.word	0x00009df0


	//   ....[122]....
        /*0934*/ 	.word	0x00009e10


	//   ....[123]....
        /*0938*/ 	.word	0x00009e30


	//   ....[124]....
        /*093c*/ 	.word	0x00009e50


	//   ....[125]....
        /*0940*/ 	.word	0x00009e70


	//   ....[126]....
        /*0944*/ 	.word	0x00009e90


	//   ....[127]....
        /*0948*/ 	.word	0x00009eb0


	//   ....[128]....
        /*094c*/ 	.word	0x00009ed0


	//   ....[129]....
        /*0950*/ 	.word	0x00009ef0


	//   ....[130]....
        /*0954*/ 	.word	0x00009f10


	//   ....[131]....
        /*0958*/ 	.word	0x00009f30


	//   ....[132]....
        /*095c*/ 	.word	0x00009f50


	//   ....[133]....
        /*0960*/ 	.word	0x00009f70


	//   ....[134]....
        /*0964*/ 	.word	0x00009f90


	//   ....[135]....
        /*0968*/ 	.word	0x00009fb0


	//   ....[136]....
        /*096c*/ 	.word	0x00009fd0


	//   ....[137]....
        /*0970*/ 	.word	0x00009ff0


	//   ....[138]....
        /*0974*/ 	.word	0x0000a010


	//   ....[139]....
        /*0978*/ 	.word	0x0000a030


	//   ....[140]....
        /*097c*/ 	.word	0x0000a050


	//   ....[141]....
        /*0980*/ 	.word	0x0000a070


	//   ....[142]....
        /*0984*/ 	.word	0x0000a090


	//   ....[143]....
        /*0988*/ 	.word	0x0000a0b0


	//   ....[144]....
        /*098c*/ 	.word	0x0000a0d0


	//   ....[145]....
        /*0990*/ 	.word	0x0000a0f0


	//   ....[146]....
        /*0994*/ 	.word	0x0000a110


	//   ....[147]....
        /*0998*/ 	.word	0x0000a130


	//   ....[148]....
        /*099c*/ 	.word	0x0000a150


	//   ....[149]....
        /*09a0*/ 	.word	0x0000a170


	//   ....[150]....
        /*09a4*/ 	.word	0x0000a190


	//   ....[151]....
        /*09a8*/ 	.word	0x0000a1b0


	//   ....[152]....
        /*09ac*/ 	.word	0x0000a1d0


	//   ....[153]....
        /*09b0*/ 	.word	0x0000a1f0


	//   ....[154]....
        /*09b4*/ 	.word	0x0000a210


	//   ....[155]....
        /*09b8*/ 	.word	0x0000a230


	//   ....[156]....
        /*09bc*/ 	.word	0x0000a250


	//   ....[157]....
        /*09c0*/ 	.word	0x0000a270


	//   ....[158]....
        /*09c4*/ 	.word	0x0000a290


	//   ....[159]....
        /*09c8*/ 	.word	0x0000a2b0


	//   ....[160]....
        /*09cc*/ 	.word	0x0000a2d0


	//   ....[161]....
        /*09d0*/ 	.word	0x0000a2f0


	//   ....[162]....
        /*09d4*/ 	.word	0x0000a310


	//   ....[163]....
        /*09d8*/ 	.word	0x0000a330


	//   ....[164]....
        /*09dc*/ 	.word	0x0000a350


	//   ....[165]....
        /*09e0*/ 	.word	0x0000a370


	//   ....[166]....
        /*09e4*/ 	.word	0x0000a390


	//   ....[167]....
        /*09e8*/ 	.word	0x0000a3b0


	//   ....[168]....
        /*09ec*/ 	.word	0x0000a3d0


	//   ....[169]....
        /*09f0*/ 	.word	0x0000a3f0


	//   ....[170]....
        /*09f4*/ 	.word	0x0000a410


	//   ....[171]....
        /*09f8*/ 	.word	0x0000a430


	//   ....[172]....
        /*09fc*/ 	.word	0x0000a450


	//   ....[173]....
        /*0a00*/ 	.word	0x0000a470


	//   ....[174]....
        /*0a04*/ 	.word	0x0000a490


	//   ....[175]....
        /*0a08*/ 	.word	0x0000a4b0


	//   ....[176]....
        /*0a0c*/ 	.word	0x0000a4d0


	//   ....[177]....
        /*0a10*/ 	.word	0x0000a4f0


	//   ....[178]....
        /*0a14*/ 	.word	0x0000a510


	//   ....[179]....
        /*0a18*/ 	.word	0x0000a530


	//   ....[180]....
        /*0a1c*/ 	.word	0x0000a550


	//   ....[181]....
        /*0a20*/ 	.word	0x0000a570


	//   ....[182]....
        /*0a24*/ 	.word	0x0000a590


	//   ....[183]....
        /*0a28*/ 	.word	0x0000a5c0


	//   ....[184]....
        /*0a2c*/ 	.word	0x0000a5e0


	//   ....[185]....
        /*0a30*/ 	.word	0x0000a600


	//   ....[186]....
        /*0a34*/ 	.word	0x0000a620


	//   ....[187]....
        /*0a38*/ 	.word	0x0000a640


	//   ....[188]....
        /*0a3c*/ 	.word	0x0000a660


	//   ....[189]....
        /*0a40*/ 	.word	0x0000a670


	//   ....[190]....
        /*0a44*/ 	.word	0x0000a6a0


	//   ....[191]....
        /*0a48*/ 	.word	0x0000a6c0


	//   ....[192]....
        /*0a4c*/ 	.word	0x0000a6e0


	//   ....[193]....
        /*0a50*/ 	.word	0x0000a700


	//   ....[194]....
        /*0a54*/ 	.word	0x0000a720


	//   ....[195]....
        /*0a58*/ 	.word	0x0000a740


	//   ....[196]....
        /*0a5c*/ 	.word	0x0000a760


	//   ....[197]....
        /*0a60*/ 	.word	0x0000a780


	//   ....[198]....
        /*0a64*/ 	.word	0x0000a7a0


	//   ....[199]....
        /*0a68*/ 	.word	0x0000a7c0


	//   ....[200]....
        /*0a6c*/ 	.word	0x0000a7e0


	//   ....[201]....
        /*0a70*/ 	.word	0x0000a800


	//   ....[202]....
        /*0a74*/ 	.word	0x0000a820


	//   ....[203]....
        /*0a78*/ 	.word	0x0000a840


	//   ....[204]....
        /*0a7c*/ 	.word	0x0000a860


	//   ....[205]....
        /*0a80*/ 	.word	0x0000a880


	//   ....[206]....
        /*0a84*/ 	.word	0x0000a8a0


	//   ....[207]....
        /*0a88*/ 	.word	0x0000a8c0


	//----- nvinfo : EIATTR_VRC_CTA_INIT_COUNT
	.align		4
.L_29999:
        /*0a8c*/ 	.byte	0x02, 0x4a
	.zero		1
	.zero		1


	//----- nvinfo : EIATTR_EXIT_INSTR_OFFSETS
	.align		4
        /*0a90*/ 	.byte	0x04, 0x1c
        /*0a92*/ 	.short	(.L_30001 - .L_30000)


	//   ....[0]....
.L_30000:
        /*0a94*/ 	.word	0x000000e0


	//   ....[1]....
        /*0a98*/ 	.word	0x0000c340


	//   ....[2]....
        /*0a9c*/ 	.word	0x0000c370


	//   ....[3]....
        /*0aa0*/ 	.word	0x0000c810


	//----- nvinfo : EIATTR_CRS_STACK_SIZE
	.align		4
.L_30001:
        /*0aa4*/ 	.byte	0x04, 0x1e
        /*0aa6*/ 	.short	(.L_30003 - .L_30002)
.L_30002:
        /*0aa8*/ 	.word	0x00000000


	//----- nvinfo : EIATTR_CBANK_PARAM_SIZE
	.align		4
.L_30003:
        /*0aac*/ 	.byte	0x03, 0x19
        /*0aae*/ 	.short	0x008c


	//----- nvinfo : EIATTR_PARAM_CBANK
	.align		4
        /*0ab0*/ 	.byte	0x04, 0x0a
        /*0ab2*/ 	.short	(.L_30005 - .L_30004)
	.align		4
.L_30004:
        /*0ab4*/ 	.word	index@(.nv.constant0._ZN4vllm25paged_attention_v2_kernelIffLi256ELi32ELi128ELNS_18Fp8KVCacheDataTypeE0ELb0ELi512EEEvPfS2_PT_PKS3_PKT0_S9_ifPKiSB_iPKfiiiSD_SD_iiiii)
        /*0ab8*/ 	.short	0x0380
        /*0aba*/ 	.short	0x008c


	//----- nvinfo : EIATTR_SW_WAR
	.align		4
.L_30005:
        /*0abc*/ 	.byte	0x04, 0x36
        /*0abe*/ 	.short	(.L_30007 - .L_30006)
.L_30006:
        /*0ac0*/ 	.word	0x00000008
.L_30007:


//--------------------- .nv.info._ZN4vllm25paged_attention_v2_kernelIffLi192ELi32ELi128ELNS_18Fp8KVCacheDataTypeE0ELb0ELi512EEEvPfS2_PT_PKS3_PKT0_S9_ifPKiSB_iPKfiiiSD_SD_iiiii --------------------------
	.section	.nv.info._ZN4vllm25paged_attention_v2_kernelIffLi192ELi32ELi128ELNS_18Fp8KVCacheDataTypeE0ELb0ELi512EEEvPfS2_PT_PKS3_PKT0_S9_ifPKiSB_iPKfiiiSD_SD_iiiii,"",@"SHT_CUDA_INFO"
	.sectionflags	@""
	.align	4


	//----- nvinfo : EIATTR_CUDA_API_VERSION
	.align		4
        /*0000*/ 	.byte	0x04, 0x37
        /*0002*/ 	.short	(.L_30009 - .L_30008)
.L_30008:
        /*0004*/ 	.word	0x00000082


	//----- nvinfo : EIATTR_KPARAM_INFO
	.align		4
.L_30009:
        /*0008*/ 	.byte	0x04, 0x17
        /*000a*/ 	.short	(.L_30011 - .L_30010)
.L_30010:
        /*000c*/ 	.word	0x00000000
        /*0010*/ 	.short	0x0015
        /*0012*/ 	.short	0x0088
        /*0014*/ 	.byte	0x00, 0xf0, 0x11, 0x00


	//----- nvinfo : EIATTR_KPARAM_INFO
	.align		4
.L_30011:
        /*0018*/ 	.byte	0x04, 0x17
        /*001a*/ 	.short	(.L_30013 - .L_30012)
.L_30012:
        /*001c*/ 	.word	0x00000000
        /*0020*/ 	.short	0x0014
        /*0022*/ 	.short	0x0084
        /*0024*/ 	.byte	0x00, 0xf0, 0x11, 0x00


	//----- nvinfo : EIATTR_KPARAM_INFO
	.align		4
.L_30013:
        /*0028*/ 	.byte	0x04, 0x17
        /*002a*/ 	.short	(.L_30015 - .L_30014)
.L_30014:
        /*002c*/ 	.word	0x00000000
        /*0030*/ 	.short	0x0013
        /*0032*/ 	.short	0x0080
        /*0034*/ 	.byte	0x00, 0xf0, 0x11, 0x00


	//----- nvinfo : EIATTR_KPARAM_INFO
	.align		4
.L_30015:
        /*0038*/ 	.byte	0x04, 0x17
        /*003a*/ 	.short	(.L_30017 - .L_30016)
.L_30016:
        /*003c*/ 	.word	0x00000000
        /*0040*/ 	.short	0x0012
        /*0042*/ 	.short	0x007c
        /*0044*/ 	.byte	0x00, 0xf0, 0x11, 0x00


	//----- nvinfo : EIATTR_KPARAM_INFO
	.align		4
.L_30017:
        /*0048*/ 	.byte	0x04, 0x17
        /*004a*/ 	.short	(.L_30019 - .L_30018)
.L_30018:
        /*004c*/ 	.word	0x00000000
        /*0050*/ 	.short	0x0011
        /*0052*/ 	.short	0x0078
        /*0054*/ 	.byte	0x00, 0xf0, 0x11, 0x00


	//----- nvinfo : EIATTR_KPARAM_INFO
	.align		4
.L_30019:
        /*0058*/ 	.byte	0x04, 0x17
        /*005a*/ 	.short	(.L_30021 - .L_30020)
.L_30020:
        /*005c*/ 	.word	0x00000000
        /*0060*/ 	.short	0x0010
        /*0062*/ 	.short	0x0070
        /*0064*/ 	.byte	0x00, 0xf5, 0x21, 0x00


	//----- nvinfo : EIATTR_KPARAM_INFO
	.align		4
.L_30021:
        /*0068*/ 	.byte	0x04, 0x17
        /*006a*/ 	.short	(.L_30023 - .L_30022)
.L_30022:
        /*006c*/ 	.word	0x00000000
        /*0070*/ 	.short	0x000f
        /*0072*/ 	.short	0x0068
        /*0074*/ 	.byte	0x00, 0xf5, 0x21, 0x00


	//----- nvinfo : EIATTR_KPARAM_INFO
	.align		4
.L_30023:
        /*0078*/ 	.byte	0x04, 0x17
        /*007a*/ 	.short	(.L_30025 - .L_30024)
.L_30024:
        /*007c*/ 	.word	0x00000000
        /*0080*/ 	.short	0x000e
        /*0082*/ 	.short	0x0060
        /*0084*/ 	.byte	0x00, 0xf0, 0x11, 0x00


	//----- nvinfo : EIATTR_KPARAM_INFO
	.align		4
.L_30025:
        /*0088*/ 	.byte	0x04, 0x17
        /*008a*/ 	.short	(.L_30027 - .L_30026)
.L_30026:
        /*008c*/ 	.word	0x00000000
        /*0090*/ 	.short	0x000d
        /*0092*/ 	.short	0x005c
        /*0094*/ 	.byte	0x00, 0xf0, 0x11, 0x00


	//----- nvinfo : EIATTR_KPARAM_INFO
	.align		4
.L_30027:
        /*0098*/ 	.byte	0x04, 0x17
        /*009a*/ 	.short	(.L_30029 - .L_30028)
.L_30028:
        /*009c*/ 	.word	0x00000000
        /*00a0*/ 	.short	0x000c
        /*00a2*/ 	.short	0x0058
        /*00a4*/ 	.byte	0x00, 0xf0, 0x11, 0x00


	//----- nvinfo : EIATTR_KPARAM_INFO
	.align		4
.L_30029:
        /*00a8*/ 	.byte	0x04, 0x17
        /*00aa*/ 	.short	(.L_30031 - .L_30030)
.L_30030:
        /*00ac*/ 	.word	0x00000000
        /*00b0*/ 	.short	0x000b
        /*00b2*/ 	.short	0x0050
        /*00b4*/ 	.byte	0x00, 0xf5, 0x21, 0x00


	//----- nvinfo : EIATTR_KPARAM_INFO
	.align		4
.L_30031:
        /*00b8*/ 	.byte	0x04, 0x17
        /*00ba*/ 	.short	(.L_30033 - .L_30032)
.L_30032:
        /*00bc*/ 	.word	0x00000000
        /*00c0*/ 	.short	0x000a
        /*00c2*/ 	.short	0x0048
        /*00c4*/ 	.byte	0x00, 0xf0, 0x11, 0x00


	//----- nvinfo : EIATTR_KPARAM_INFO
	.align		4
.L_30033:
        /*00c8*/ 	.byte	0x04, 0x17
        /*00ca*/ 	.short	(.L_30035 - .L_30034)
.L_30034:
        /*00cc*/ 	.word	0x00000000
        /*00d0*/ 	.short	0x0009
        /*00d2*/ 	.short	0x0040
        /*00d4*/ 	.byte	0x00, 0xf5, 0x21, 0x00


	//----- nvinfo : EIATTR_KPARAM_INFO
	.align		4
.L_30035:
        /*00d8*/ 	.byte	0x04, 0x17
        /*00da*/ 	.short	(.L_30037 - .L_30036)
.L_30036:
        /*00dc*/ 	.word	0x00000000
        /*00e0*/ 	.short	0x0008
        /*00e2*/ 	.short	0x0038
        /*00e4*/ 	.byte	0x00, 0xf5, 0x21, 0x00


	//----- nvinfo : EIATTR_KPARAM_INFO
	.align		4
.L_30037:
        /*00e8*/ 	.byte	0x04, 0x17
        /*00ea*/ 	.short	(.L_30039 - .L_30038)
.L_30038:
        /*00ec*/ 	.word	0x00000000
        /*00f0*/ 	.short	0x0007
        /*00f2*/ 	.short	0x0034
        /*00f4*/ 	.byte	0x00, 0xf0, 0x11, 0x00


	//----- nvinfo : EIATTR_KPARAM_INFO
	.align		4
.L_30039:
        /*00f8*/ 	.byte	0x04, 0x17
        /*00fa*/ 	.short	(.L_30041 - .L_30040)
.L_30040:
        /*00fc*/ 	.word	0x00000000
        /*0100*/ 	.short	0x0006
        /*0102*/ 	.short	0x0030
        /*0104*/ 	.byte	0x00, 0xf0, 0x11, 0x00


	//----- nvinfo : EIATTR_KPARAM_INFO
	.align		4
.L_30041:
        /*0108*/ 	.byte	0x04, 0x17
        /*010a*/ 	.short	(.L_30043 - .L_30042)
.L_30042:
        /*010c*/ 	.word	0x00000000
        /*0110*/ 	.short	0x0005
        /*0112*/ 	.short	0x0028
        /*0114*/ 	.byte	0x00, 0xf5, 0x21, 0x00


	//----- nvinfo : EIATTR_KPARAM_INFO
	.align		4
.L_30043:
        /*0118*/ 	.byte	0x04, 0x17
        /*011a*/ 	.short	(.L_30045 - .L_30044)
.L_30044:
        /*011c*/ 	.word	0x00000000
        /*0120*/ 	.short	0x0004
        /*0122*/ 	.short	0x0020
        /*0124*/ 	.byte	0x00, 0xf5, 0x21, 0x00


	//----- nvinfo : EIATTR_KPARAM_INFO
	.align		4
.L_30045:
        /*0128*/ 	.byte	0x04, 0x17
        /*012a*/ 	.short	(.L_30047 - .L_30046)
.L_30046:
        /*012c*/ 	.word	0x00000000
        /*0130*/ 	.short	0x0003
        /*0132*/ 	.short	0x0018
        /*0134*/ 	.byte	0x00, 0xf5, 0x21, 0x00


	//----- nvinfo : EIATTR_KPARAM_INFO
	.align		4
.L_30047:
        /*0138*/ 	.byte	0x04, 0x17
        /*013a*/ 	.short	(.L_30049 - .L_30048)
.L_30048:
        /*013c*/ 	.word	0x00000000
        /*0140*/ 	.short	0x0002
        /*0142*/ 	.short	0x0010
        /*0144*/ 	.byte	0x00, 0xf5, 0x21, 0x00


	//----- nvinfo : EIATTR_KPARAM_INFO
	.align		4
.L_30049:
        /*0148*/ 	.byte	0x04, 0x17
        /*014a*/ 	.short	(.L_30051 - .L_30050)
.L_30050:
        /*014c*/ 	.word	0x00000000
        /*0150*/ 	.short	0x0001
        /*0152*/ 	.short	0x0008
        /*0154*/ 	.byte	0x00, 0xf5, 0x21, 0x00


	//----- nvinfo : EIATTR_KPARAM_INFO
	.align		4
.L_30051:
        /*0158*/ 	.byte	0x04, 0x17
        /*015a*/ 	.short	(.L_30053 - .L_30052)
.L_30052:
        /*015c*/ 	.word	0x00000000
        /*0160*/ 	.short	0x0000
        /*0162*/ 	.short	0x0000
        /*0164*/ 	.byte	0x00, 0xf5, 0x21, 0x00


	//----- nvinfo : EIATTR_SPARSE_MMA_MASK
	.align		4
.L_30053:
        /*0168*/ 	.byte	0x03, 0x50
        /*016a*/ 	.short	0x0000


	//----- nvinfo : EIATTR_MAXREG_COUNT
	.align		4
        /*016c*/ 	.byte	0x03, 0x1b
        /*016e*/ 	.short	0x00ff


	//----- nvinfo : EIATTR_NUM_BARRIERS
	.align		4
        /*0170*/ 	.byte	0x02, 0x4c
        /*0172*/ 	.byte	0x01
	.zero		1


	//----- nvinfo : EIATTR_MERCURY_ISA_VERSION
	.align		4
        /*0174*/ 	.byte	0x03, 0x5f
        /*0176*/ 	.short	0x0101


	//----- nvinfo : EIATTR_COOP_GROUP_MASK_REGIDS
	.align		4
        /*0178*/ 	.byte	0x04, 0x29
        /*017a*/ 	.short	(.L_30055 - .L_30054)


	//   ....[0]....
.L_30054:
        /*017c*/ 	.word	0xffffffff


	//   ....[1]....
        /*0180*/ 	.word	0xffffffff


	//   ....[2]....
        /*0184*/ 	.word	0xffffffff


	//   ....[3]....
        /*0188*/ 	.word	0xffffffff


	//   ....[4]....
        /*018c*/ 	.word	0xffffffff


	//   ....[5]....
        /*0190*/ 	.word	0xffffffff


	//   ....[6]....
        /*0194*/ 	.word	0xffffffff


	//   ....[7]....
        /*0198*/ 	.word	0xffffffff


	//   ....[8]....
        /*019c*/ 	.word	0xffffffff


	//   ....[9]....
        /*01a0*/ 	.word	0xffffffff


	//   ....[10]....
        /*01a4*/ 	.word	0xffffffff


	//   ....[11]....
        /*01a8*/ 	.word	0xffffffff


	//   ....[12]....
        /*01ac*/ 	.word	0xffffffff


	//   ....[13]....
        /*01b0*/ 	.word	0xffffffff


	//   ....[14]....
        /*01b4*/ 	.word	0xffffffff


	//   ....[15]....
        /*01b8*/ 	.word	0xffffffff


	//   ....[16]....
        /*01bc*/ 	.word	0xffffffff


	//   ....[17]....
        /*01c0*/ 	.word	0xffffffff


	//   ....[18]....
        /*01c4*/ 	.word	0xffffffff


	//   ....[19]....
        /*01c8*/ 	.word	0xffffffff


	//   ....[20]....
        /*01cc*/ 	.word	0xffffffff


	//   ....[21]....
        /*01d0*/ 	.word	0xffffffff


	//   ....[22]....
        /*01d4*/ 	.word	0xffffffff


	//   ....[23]....
        /*01d8*/ 	.word	0xffffffff


	//   ....[24]....
        /*01dc*/ 	.word	0xffffffff


	//   ....[25]....
        /*01e0*/ 	.word	0xffffffff


	//   ....[26]....
        /*01e4*/ 	.word	0xffffffff


	//   ....[27]....
        /*01e8*/ 	.word	0xffffffff


	//   ....[28]....
        /*01ec*/ 	.word	0xffffffff


	//   ....[29]....
        /*01f0*/ 	.word	0xffffffff


	//   ....[30]....
        /*01f4*/ 	.word	0xffffffff


	//   ....[31]....
        /*01f8*/ 	.word	0xffffffff


	//   ....[32]....
        /*01fc*/ 	.word	0xffffffff


	//   ....[33]....
        /*0200*/ 	.word	0xffffffff


	//   ....[34]....
        /*0204*/ 	.word	0xffffffff


	//   ....[35]....
        /*0208*/ 	.word	0xffffffff


	//   ....[36]....
        /*020c*/ 	.word	0xffffffff


	//   ....[37]....
        /*0210*/ 	.word	0xffffffff


	//   ....[38]....
        /*0214*/ 	.word	0xffffffff


	//   ....[39]....
        /*0218*/ 	.word	0xffffffff


	//   ....[40]....
        /*021c*/ 	.word	0xffffffff


	//   ....[41]....
        /*0220*/ 	.word	0xffffffff


	//   ....[42]....
        /*0224*/ 	.word	0xffffffff


	//   ....[43]....
        /*0228*/ 	.word	0xffffffff


	//   ....[44]....
        /*022c*/ 	.word	0xffffffff


	//   ....[45]....
        /*0230*/ 	.word	0xffffffff


	//   ....[46]....
        /*0234*/ 	.word	0xffffffff


	//   ....[47]....
        /*0238*/ 	.word	0xffffffff


	//   ....[48]....
        /*023c*/ 	.word	0xffffffff


	//   ....[49]....
        /*0240*/ 	.word	0xffffffff


	//   ....[50]....
        /*0244*/ 	.word	0xffffffff


	//   ....[51]....
        /*0248*/ 	.word	0xffffffff


	//   ....[52]....
        /*024c*/ 	.word	0xffffffff


	//   ....[53]....
        /*0250*/ 	.word	0xffffffff


	//   ....[54]....
        /*0254*/ 	.word	0xffffffff


	//   ....[55]....
        /*0258*/ 	.word	0xffffffff


	//   ....[56]....
        /*025c*/ 	.word	0xffffffff


	//   ....[57]....
        /*0260*/ 	.word	0xffffffff


	//   ....[58]....
        /*0264*/ 	.word	0xffffffff


	//   ....[59]....
        /*0268*/ 	.word	0xffffffff


	//   ....[60]....
        /*026c*/ 	.word	0xffffffff


	//   ....[61]....
        /*0270*/ 	.word	0xffffffff


	//   ....[62]....
        /*0274*/ 	.word	0xffffffff


	//   ....[63]....
        /*0278*/ 	.word	0xffffffff


	//   ....[64]....
        /*027c*/ 	.word	0xffffffff


	//   ....[65]....
        /*0280*/ 	.word	0xffffffff


	//   ....[66]....
        /*0284*/ 	.word	0xffffffff


	//   ....[67]....
        /*0288*/ 	.word	0xffffffff


	//   ....[68]....
        /*028c*/ 	.word	0xffffffff


	//   ....[69]....
        /*0290*/ 	.word	0xffffffff


	//   ....[70]....
        /*0294*/ 	.word	0xffffffff


	//   ....[71]....
        /*0298*/ 	.word	0xffffffff


	//   ....[72]....
        /*029c*/ 	.word	0xffffffff


	//   ....[73]....
        /*02a0*/ 	.word	0xffffffff


	//   ....[74]....
        /*02a4*/ 	.word	0xffffffff


	//   ....[75]....
        /*02a8*/ 	.word	0xffffffff


	//   ....[76]....
        /*02ac*/ 	.word	0xffffffff


	//   ....[77]....
        /*02b0*/ 	.word	0xffffffff


	//   ....[78]....
        /*02b4*/ 	.word	0xffffffff


	//   ....[79]....
        /*02b8*/ 	.word	0xffffffff


	//   ....[80]....
        /*02bc*/ 	.word	0xffffffff


	//   ....[81]....
        /*02c0*/ 	.word	0xffffffff


	//   ....[82]....
        /*02c4*/ 	.word	0xffffffff


	//   ....[83]....
        /*02c8*/ 	.word	0xffffffff


	//   ....[84]....
        /*02cc*/ 	.word	0xffffffff


	//   ....[85]....
        /*02d0*/ 	.word	0xffffffff


	//   ....[86]....
        /*02d4*/ 	.word	0xffffffff


	//   ....[87]....
        /*02d8*/ 	.word	0xffffffff


	//   ....[88]....
        /*02dc*/ 	.word	0xffffffff


	//   ....[89]....
        /*02e0*/ 	.word	0xffffffff


	//   ....[90]....
        /*02e4*/ 	.word	0xffffffff


	//   ....[91]....
        /*02e8*/ 	.word	0xffffffff


	//   ....[92]....
        /*02ec*/ 	.word	0xffffffff


	//   ....[93]....
        /*02f0*/ 	.word	0xffffffff


	//   ....[94]....
        /*02f4*/ 	.word	0xffffffff


	//   ....[95]....
        /*02f8*/ 	.word	0xffffffff


	//   ....[96]....
        /*02fc*/ 	.word	0xffffffff


	//   ....[97]....
        /*0300*/ 	.word	0xffffffff


	//   ....[98]....
        /*0304*/ 	.word	0xffffffff


	//   ....[99]....
        /*0308*/ 	.word	0xffffffff


	//   ....[100]....
        /*030c*/ 	.word	0xffffffff


	//   ....[101]....
        /*0310*/ 	.word	0xffffffff


	//   ....[102]....
        /*0314*/ 	.word	0xffffffff


	//   ....[103]....
        /*0318*/ 	.word	0xffffffff


	//   ....[104]....
        /*031c*/ 	.word	0xffffffff


	//   ....[105]....
        /*0320*/ 	.word	0xffffffff


	//   ....[106]....
        /*0324*/ 	.word	0xffffffff


	//   ....[107]....
        /*0328*/ 	.word	0xffffffff


	//   ....[108]....
        /*032c*/ 	.word	0xffffffff


	//   ....[109]....
        /*0330*/ 	.word	0xffffffff


	//   ....[110]....
        /*0334*/ 	.word	0xffffffff


	//   ....[111]....
        /*0338*/ 	.word	0xffffffff


	//   ....[112]....
        /*033c*/ 	.word	0xffffffff


	//   ....[113]....
        /*0340*/ 	.word	0xffffffff


	//   ....[114]....
        /*0344*/ 	.word	0xffffffff


	//   ....[115]....
        /*0348*/ 	.word	0xffffffff


	//   ....[116]....
        /*034c*/ 	.word	0xffffffff


	//   ....[117]....
        /*0350*/ 	.word	0xffffffff


	//   ....[118]....
        /*0354*/ 	.word	0xffffffff


	//   ....[119]....
        /*0358*/ 	.word	0xffffffff


	//   ....[120]....
        /*035c*/ 	.word	0xffffffff


	//   ....[121]....
        /*0360*/ 	.word	0xffffffff


	//   ....[122]....
        /*0364*/ 	.word	0xffffffff


	//   ....[123]....
        /*0368*/ 	.word	0xffffffff


	//   ....[124]....
        /*036c*/ 	.word	0xffffffff


	//   ....[125]....
        /*0370*/ 	.word	0xffffffff


	//   ....[126]....
        /*0374*/ 	.word	0xffffffff


	//   ....[127]....
        /*0378*/ 	.word	0xffffffff


	//   ....[128]....
        /*037c*/ 	.word	0xffffffff


	//   ....[129]....
        /*0380*/ 	.word	0xffffffff


	//   ....[130]....
        /*0384*/ 	.word	0xffffffff


	//   ....[131]....
        /*0388*/ 	.word	0xffffffff


	//   ....[132]....
        /*038c*/ 	.word	0xffffffff


	//   ....[133]....
        /*0390*/ 	.word	0xffffffff


	//   ....[134]....
        /*0394*/ 	.word	0xffffffff


	//   ....[135]....
        /*0398*/ 	.word	0xffffffff


	//   ....[136]....
        /*039c*/ 	.word	0xffffffff


	//   ....[137]....
        /*03a0*/ 	.word	0xffffffff


	//   ....[138]....
        /*03a4*/ 	.word	0xffffffff


	//   ....[139]....
        /*03a8*/ 	.word	0xffffffff


	//   ....[140]....
        /*03ac*/ 	.word	0xffffffff


	//   ....[141]....
        /*03b0*/ 	.word	0xffffffff


	//   ....[142]....
        /*03b4*/ 	.word	0xffffffff


	//   ....[143]....
        /*03b8*/ 	.word	0xffffffff


	//   ....[144]....
        /*03bc*/ 	.word	0xffffffff


	//   ....[145]....
        /*03c0*/ 	.word	0xffffffff


	//   ....[146]....
        /*03c4*/ 	.word	0xffffffff


	//   ....[147]....
        /*03c8*/ 	.word	0xffffffff


	//   ....[148]....
        /*03cc*/ 	.word	0xffffffff


	//   ....[149]....
        /*03d0*/ 	.word	0xffffffff


	//   ....[150]....
        /*03d4*/ 	.word	0xffffffff


	//   ....[151]....
        /*03d8*/ 	.word	0xffffffff


	//   ....[152]....
        /*03dc*/ 	.word	0xffffffff


	//   ....[153]....
        /*03e0*/ 	.word	0xffffffff


	//   ....[154]....
        /*03e4*/ 	.word	0xffffffff


	//   ....[155]....
        /*03e8*/ 	.word	0xffffffff


	//   ....[156]....
        /*03ec*/ 	.word	0xffffffff


	//   ....[157]....
        /*03f0*/ 	.word	0xffffffff


	//   ....[158]....
        /*03f4*/ 	.word	0xffffffff


	//   ....[159]....
        /*03f8*/ 	.word	0xffffffff


	//----- nvinfo : EIATTR_COOP_GROUP_INSTR_OFFSETS
	.align		4
.L_30055:
        /*03fc*/ 	.byte	0x04, 0x28
        /*03fe*/ 	.short	(.L_30057 - .L_30056)


	//   ....[0]....
.L_30056:
        /*0400*/ 	.word	0x00001df0


	//   ....[1]....
        /*0404*/ 	.word	0x00001e90


	//   ....[2]....
        /*0408*/ 	.word	0x00001f10


	//   ....[3]....
        /*040c*/ 	.word	0x00001fb0


	//   ....[4]....
        /*0410*/ 	.word	0x00001ff0


	//   ....[5]....
        /*0414*/ 	.word	0x00002040


	//   ....[6]....
        /*0418*/ 	.word	0x00002060


	//   ....[7]....
        /*041c*/ 	.word	0x00002090


	//   ....[8]....
        /*0420*/ 	.word	0x00002ee0


	//   ....[9]....
        /*0424*/ 	.word	0x00002f20


	//   ....[10]....
        /*0428*/ 	.word	0x00002f40


	//   ....[11]....
        /*042c*/ 	.word	0x00002f60


	//   ....[12]....
        /*0430*/ 	.word	0x00002f80


	//   ....[13]....
        /*0434*/ 	.word	0x00002fd0


	//   ....[14]....
        /*0438*/ 	.word	0x00002ff0


	//   ....[15]....
        /*043c*/ 	.word	0x00003010


	//   ....[16]....
        /*0440*/ 	.word	0x00006e80


	//   ....[17]....
        /*0444*/ 	.word	0x00006ec0


	//   ....[18]....
        /*0448*/ 	.word	0x00006f00


	//   ....[19]....
        /*044c*/ 	.word	0x00006f40


	//   ....[20]....
        /*0450*/ 	.word	0x00006f80


	//   ....[21]....
        /*0454*/ 	.word	0x00006fc0


	//   ....[22]....
        /*0458*/ 	.word	0x00006fe0


	//   ....[23]....
        /*045c*/ 	.word	0x00007010


	//   ....[24]....
        /*0460*/ 	.word	0x00007030


	//   ....[25]....
        /*0464*/ 	.word	0x00007060


	//   ....[26]....
        /*0468*/ 	.word	0x00007080


	//   ....[27]....
        /*046c*/ 	.word	0x000070a0


	//   ....[28]....
        /*0470*/ 	.word	0x000070c0


	//   ....[29]....
        /*0474*/ 	.word	0x000070e0


	//   ....[30]....
        /*0478*/ 	.word	0x00007100


	//   ....[31]....
        /*047c*/ 	.word	0x00007120


	//   ....[32]....
        /*0480*/ 	.word	0x00007140


	//   ....[33]....
        /*0484*/ 	.word	0x00007160


	//   ....[34]....
        /*0488*/ 	.word	0x00007170


	//   ....[35]....
        /*048c*/ 	.word	0x00007190


	//   ....[36]....
        /*0490*/ 	.word	0x000071c0


	//   ....[37]....
        /*0494*/ 	.word	0x000071e0


	//   ....[38]....
        /*0498*/ 	.word	0x00007200


	//   ....[39]....
        /*049c*/ 	.word	0x00007220


	//   ....[40]....
        /*04a0*/ 	.word	0x00007240


	//   ....[41]....
        /*04a4*/ 	.word	0x00007260


	//   ....[42]....
        /*04a8*/ 	.word	0x00007270


	//   ....[43]....
        /*04ac*/ 	.word	0x000072a0


	//   ....[44]....
        /*04b0*/ 	.word	0x000072c0


	//   ....[45]....
        /*04b4*/ 	.word	0x000072e0


	//   ....[46]....
        /*04b8*/ 	.word	0x00007300


	//   ....[47]....
        /*04bc*/ 	.word	0x00007320


	//   ....[48]....
        /*04c0*/ 	.word	0x00007340


	//   ....[49]....
        /*04c4*/ 	.word	0x00007350


	//   ....[50]....
        /*04c8*/ 	.word	0x00007370


	//   ....[51]....
        /*04cc*/ 	.word	0x00007390


	//   ....[52]....
        /*04d0*/ 	.word	0x000073b0


	//   ....[53]....
        /*04d4*/ 	.word	0x000073d0


	//   ....[54]....
        /*04d8*/ 	.word	0x000073f0


	//   ....[55]....
        /*04dc*/ 	.word	0x00007410


	//   ....[56]....
        /*04e0*/ 	.word	0x00007430


	//   ....[57]....
        /*04e4*/ 	.word	0x00007450


	//   ....[58]....
        /*04e8*/ 	.word	0x00007470


	//   ....[59]....
        /*04ec*/ 	.word	0x00007490


	//   ....[60]....
        /*04f0*/ 	.word	0x000074b0


	//   ....[61]....
        /*04f4*/ 	.word	0x000074d0


	//   ....[62]....
        /*04f8*/ 	.word	0x000074f0


	//   ....[63]....
        /*04fc*/ 	.word	0x00007510


	//   ....[64]....
        /*0500*/ 	.word	0x00007530


	//   ....[65]....
        /*0504*/ 	.word	0x00007550


	//   ....[66]....
        /*0508*/ 	.word	0x00007570


	//   ....[67]....
        /*050c*/ 	.word	0x00007590


	//   ....[68]....
        /*0510*/ 	.word	0x000075b0


	//   ....[69]....
        /*0514*/ 	.word	0x000075d0


	//   ....[70]....
        /*0518*/ 	.word	0x000075f0


	//   ....[71]....
        /*051c*/ 	.word	0x00007610


	//   ....[72]....
        /*0520*/ 	.word	0x00007630


	//   ....[73]....
        /*0524*/ 	.word	0x00007650


	//   ....[74]....
        /*0528*/ 	.word	0x00007670


	//   ....[75]....
        /*052c*/ 	.word	0x00007690


	//   ....[76]....
        /*0530*/ 	.word	0x000076b0


	//   ....[77]....
        /*0534*/ 	.word	0x000076d0


	//   ....[78]....
        /*0538*/ 	.word	0x000076f0


	//   ....[79]....
        /*053c*/ 	.word	0x00007710


	//   ....[80]....
        /*0540*/ 	.word	0x00007730


	//   ....[81]....
        /*0544*/ 	.word	0x00007750


	//   ....[82]....
        /*0548*/ 	.word	0x00007770


	//   ....[83]....
        /*054c*/ 	.word	0x00007790


	//   ....[84]....
        /*0550*/ 	.word	0x000077b0


	//   ....[85]....
        /*0554*/ 	.word	0x000077d0


	//   ....[86]....
        /*0558*/ 	.word	0x000077f0


	//   ....[87]....
        /*055c*/ 	.word	0x00007810


	//   ....[88]....
        /*0560*/ 	.word	0x00007830


	//   ....[89]....
        /*0564*/ 	.word	0x00007850


	//   ....[90]....
        /*0568*/ 	.word	0x00007870


	//   ....[91]....
        /*056c*/ 	.word	0x00007890


	//   ....[92]....
        /*0570*/ 	.word	0x000078c0


	//   ....[93]....
        /*0574*/ 	.word	0x000078e0


	//   ....[94]....
        /*0578*/ 	.word	0x00007900


	//   ....[95]....
        /*057c*/ 	.word	0x00007920


	//   ....[96]....
        /*0580*/ 	.word	0x00007940


	//   ....[97]....
        /*0584*/ 	.word	0x00007960


	//   ....[98]....
        /*0588*/ 	.word	0x00007970


	//   ....[99]....
        /*058c*/ 	.word	0x00007990


	//   ....[100]....
        /*0590*/ 	.word	0x000079b0


	//   ....[101]....
        /*0594*/ 	.word	0x000079d0


	//   ....[102]....
        /*0598*/ 	.word	0x000079f0


	//   ....[103]....
        /*059c*/ 	.word	0x00007a10


	//   ....[104]....
        /*05a0*/ 	.word	0x00007a30


	//   ....[105]....
        /*05a4*/ 	.word	0x00007a50


	//   ....[106]....
        /*05a8*/ 	.word	0x00007a70


	//   ....[107]....
        /*05ac*/ 	.word	0x00007a90


	//   ....[108]....
        /*05b0*/ 	.word	0x00007ab0


	//   ....[109]....
        /*05b4*/ 	.word	0x00007ad0


	//   ....[110]....
        /*05b8*/ 	.word	0x00007af0


	//   ....[111]....
        /*05bc*/ 	.word	0x00007b10


	//   ....[112]....
        /*05c0*/ 	.word	0x00007b30


	//   ....[113]....
        /*05c4*/ 	.word	0x00007b50


	//   ....[114]....
        /*05c8*/ 	.word	0x00007b70


	//   ....[115]....
        /*05cc*/ 	.word	0x00007ba0


	//   ....[116]....
        /*05d0*/ 	.word	0x00007bc0


	//   ....[117]....
        /*05d4*/ 	.word	0x00007be0


	//   ....[118]....
        /*05d8*/ 	.word	0x00007c00


	//   ....[119]....
        /*05dc*/ 	.word	0x00007c20


	//   ....[120]....
        /*05e0*/ 	.word	0x00007c40


	//   ....[121]....
        /*05e4*/ 	.word	0x00007c50


	//   ....[122]....
        /*05e8*/ 	.word	0x00007c70


	//   ....[123]....
        /*05ec*/ 	.word	0x00007c90


	//   ....[124]....
        /*05f0*/ 	.word	0x00007cb0


	//   ....[125]....
        /*05f4*/ 	.word	0x00007cd0


	//   ....[126]....
        /*05f8*/ 	.word	0x00007cf0


	//   ....[127]....
        /*05fc*/ 	.word	0x00007d10


	//   ....[128]....
        /*0600*/ 	.word	0x00007d30


	//   ....[129]....
        /*0604*/ 	.word	0x00007d50


	//   ....[130]....
        /*0608*/ 	.word	0x00007d70


	//   ....[131]....
        /*060c*/ 	.word	0x00007d90


	//   ....[132]....
        /*0610*/ 	.word	0x00007db0


	//   ....[133]....
        /*0614*/ 	.word	0x00007dd0


	//   ....[134]....
        /*0618*/ 	.word	0x00007df0


	//   ....[135]....
        /*061c*/ 	.word	0x00007e10


	//   ....[136]....
        /*0620*/ 	.word	0x00007e30


	//   ....[137]....
        /*0624*/ 	.word	0x00007e50


	//   ....[138]....
        /*0628*/ 	.word	0x00007e70


	//   ....[139]....
        /*062c*/ 	.word	0x00007e90


	//   ....[140]....
        /*0630*/ 	.word	0x00007eb0


	//   ....[141]....
        /*0634*/ 	.word	0x00007ed0


	//   ....[142]....
        /*0638*/ 	.word	0x00007ef0


	//   ....[143]....
        /*063c*/ 	.word	0x00007f10


	//   ....[144]....
        /*0640*/ 	.word	0x00007f30


	//   ....[145]....
        /*0644*/ 	.word	0x00007f50


	//   ....[146]....
        /*0648*/ 	.word	0x00007f70


	//   ....[147]....
        /*064c*/ 	.word	0x00007f90


	//   ....[148]....
        /*0650*/ 	.word	0x00007fb0


	//   ....[149]....
        /*0654*/ 	.word	0x00007fd0


	//   ....[150]....
        /*0658*/ 	.word	0x00007ff0


	//   ....[151]....
        /*065c*/ 	.word	0x00008010


	//   ....[152]....
        /*0660*/ 	.word	0x00008030


	//   ....[153]....
        /*0664*/ 	.word	0x00008050


	//   ....[154]....
        /*0668*/ 	.word	0x00008070


	//   ....[155]....
        /*066c*/ 	.word	0x00008090


	//   ....[156]....
        /*0670*/ 	.word	0x000080b0


	//   ....[157]....
        /*0674*/ 	.word	0x000080d0


	//   ....[158]....
        /*0678*/ 	.word	0x000080f0


	//   ....[159]....
        /*067c*/ 	.word	0x00008110


	//----- nvinfo : EIATTR_VRC_CTA_INIT_COUNT
	.align		4
.L_30057:
        /*0680*/ 	.byte	0x02, 0x4a
	.zero		1
	.zero		1


	//----- nvinfo : EIATTR_EXIT_INSTR_OFFSETS
	.align		4
        /*0684*/ 	.byte	0x04, 0x1c
        /*0686*/ 	.short	(.L_30059 - .L_30058)


	//   ....[0]....
.L_30058:
        /*0688*/ 	.word	0x000000d0


	//   ....[1]....
        /*068c*/ 	.word	0x00009490


	//   ....[2]....
        /*0690*/ 	.word	0x000094c0


	//   ....[3]....
        /*0694*/ 	.word	0x00009860


	//----- nvinfo : EIATTR_CRS_STACK_SIZE
	.align		4
.L_30059:
        /*0698*/ 	.byte	0x04, 0x1e
        /*069a*/ 	.short	(.L_30061 - .L_30060)
.L_30060:
        /*069c*/ 	.word	0x00000000


	//----- nvinfo : EIATTR_CBANK_PARAM_SIZE
	.align		4
.L_30061:
        /*06a0*/ 	.byte	0x03, 0x19
        /*06a2*/ 	.short	0x008c


	//----- nvinfo : EIATTR_PARAM_CBANK
	.align		4
        /*06a4*/ 	.byte	0x04, 0x0a
        /*06a6*/ 	.short	(.L_30063 - .L_30062)
	.align		4
.L_30062:
        /*06a8*/ 	.word	index@(.nv.constant0._ZN4vllm25paged_attention_v2_kernelIffLi192ELi32ELi128ELNS_18Fp8KVCacheDataTypeE0ELb0ELi512EEEvPfS2_PT_PKS3_PKT0_S9_ifPKiSB_iPKfiiiSD_SD_iiiii)
        /*06ac*/ 	.short	0x0380
        /*06ae*/ 	.short	0x008c


	//----- nvinfo : EIATTR_SW_WAR
	.align		4
.L_30063:
        /*06b0*/ 	.byte	0x04, 0x36
        /*06b2*/ 	.short	(.L_30065 - .L_30064)
.L_30064:
        /*06b4*/ 	.word	0x00000008
.L_30065:


//--------------------- .nv.info._ZN4vllm25paged_attention_v2_kernelIffLi128ELi32ELi128ELNS_18Fp8KVCacheDataTypeE0ELb0ELi512EEEvPfS2_PT_PKS3_PKT0_S9_ifPKiSB_iPKfiiiSD_SD_iiiii --------------------------
	.section	.nv.info._ZN4vllm25paged_attention_v2_kernelIffLi128ELi32ELi128ELNS_18Fp8KVCacheDataTypeE0ELb0ELi512EEEvPfS2_PT_PKS3_PKT0_S9_ifPKiSB_iPKfiiiSD_SD_iiiii,"",@"SHT_CUDA_INFO"
	.sectionflags	@""
	.align	4


	//----- nvinfo : EIATTR_CUDA_API_VERSION
	.align		4
        /*0000*/ 	.byte	0x04, 0x37
        /*0002*/ 	.short	(.L_30067 - .L_30066)
.L_30066:
        /*0004*/ 	.word	0x00000082


	//----- nvinfo : EIATTR_KPARAM_INFO
	.align		4
.L_30067:
        /*0008*/ 	.byte	0x04, 0x17
        /*000a*/ 	.short	(.L_30069 - .L_30068)
.L_30068:
        /*000c*/ 	.word	0x00000000
        /*0010*/ 	.short	0x0015
        /*0012*/ 	.short	0x0088
        /*0014*/ 	.byte	0x00, 0xf0, 0x11, 0x00


	//----- nvinfo : EIATTR_KPARAM_INFO
	.align		4
.L_30069:
        /*0018*/ 	.byte	0x04, 0x17
        /*001a*/ 	.short	(.L_30071 - .L_30070)
.L_30070:
        /*001c*/ 	.word	0x00000000
        /*0020*/ 	.short	0x0014
        /*0022*/ 	.short	0x0084
        /*0024*/ 	.byte	0x00, 0xf0, 0x11, 0x00


	//----- nvinfo : EIATTR_KPARAM_INFO
	.align		4
.L_30071:
        /*0028*/ 	.byte	0x04, 0x17
        /*002a*/ 	.short	(.L_30073 - .L_30072)
.L_30072:
        /*002c*/ 	.word	0x00000000
        /*0030*/ 	.short	0x0013
        /*0032*/ 	.short	0x0080
        /*0034*/ 	.byte	0x00, 0xf0, 0x11, 0x00


	//----- nvinfo : EIATTR_KPARAM_INFO
	.align		4
.L_30073:
        /*0038*/ 	.byte	0x04, 0x17
        /*003a*/ 	.short	(.L_30075 - .L_30074)
.L_30074:
        /*003c*/ 	.word	0x00000000
        /*0040*/ 	.short	0x0012
        /*0042*/ 	.short	0x007c
        /*0044*/ 	.byte	0x00, 0xf0, 0x11, 0x00


	//----- nvinfo : EIATTR_KPARAM_INFO
	.align		4
.L_30075:
        /*0048*/ 	.byte	0x04, 0x17
        /*004a*/ 	.short	(.L_30077 - .L_30076)
.L_30076:
        /*004c*/ 	.word	0x00000000
        /*0050*/ 	.short	0x0011
        /*0052*/ 	.short	0x0078
        /*0054*/ 	.byte	0x00, 0xf0, 0x11, 0x00


	//----- nvinfo : EIATTR_KPARAM_INFO
	.align		4
.L_30077:
        /*0058*/ 	.byte	0x04, 0x17
        /*005a*/ 	.short	(.L_30079 - .L_30078)
.L_30078:
        /*005c*/ 	.word	0x00000000
        /*0060*/ 	.short	0x0010
        /*0062*/ 	.short	0x0070
        /*0064*/ 	.byte	0x00, 0xf5, 0x21, 0x00


	//----- nvinfo : EIATTR_KPARAM_INFO
	.align		4
.L_30079:
        /*0068*/ 	.byte	0x04, 0x17
        /*006a*/ 	.short	(.L_30081 - .L_30080)
.L_30080:
        /*006c*/ 	.word	0x00000000
        /*0070*/ 	.short	0x000f
        /*0072*/ 	.short	0x0068
        /*0074*/ 	.byte	0x00, 0xf5, 0x21, 0x00


	//----- nvinfo : EIATTR_KPARAM_INFO
	.align		4
.L_30081:
        /*0078*/ 	.byte	0x04, 0x17
        /*007a*/ 	.short	(.L_30083 - .L_30082)
.L_30082:
        /*007c*/ 	.word	0x00000000
        /*0080*/ 	.short	0x000e
        /*0082*/ 	.short	0x0060
        /*0084*/ 	.byte	0x00, 0xf0, 0x11, 0x00


	//----- nvinfo : EIATTR_KPARAM_INFO
	.align		4
.L_30083:
        /*0088*/ 	.byte	0x04, 0x17
        /*008a*/ 	.short	(.L_30085 - .L_30084)
.L_30084:
        /*008c*/ 	.word	0x00000000
        /*0090*/ 	.short	0x000d
        /*0092*/ 	.short	0x005c
        /*0094*/ 	.byte	0x00, 0xf0, 0x11, 0x00


	//----- nvinfo : EIATTR_KPARAM_INFO
	.align		4
.L_30085:
        /*0098*/ 	.byte	0x04, 0x17
        /*009a*/ 	.short	(.L_30087 - .L_30086)
.L_30086:
        /*009c*/ 	.word	0x00000000
        /*00a0*/ 	.short	0x000c
        /*00a2*/ 	.short	0x0058
        /*00a4*/ 	.byte	0x00, 0xf0, 0x11, 0x00


	//----- nvinfo : EIATTR_KPARAM_INFO
	.align		4
.L_30087:
        /*00a8*/ 	.byte	0x04, 0x17
        /*00aa*/ 	.short	(.L_30089 - .L_30088)
.L_30088:
        /*00ac*/ 	.word	0x00000000
        /*00b0*/ 	.short	0x000b
        /*00b2*/ 	.short	0x0050
        /*00b4*/ 	.byte	0x00, 0xf5, 0x21, 0x00


	//----- nvinfo : EIATTR_KPARAM_INFO
	.align		4
.L_30089:
        /*00b8*/ 	.byte	0x04, 0x17
        /*00ba*/ 	.short	(.L_30091 - .L_30090)
.L_30090:
        /*00bc*/ 	.word	0x00000000
        /*00c0*/ 	.short	0x000a
        /*00c2*/ 	.short	0x0048
        /*00c4*/ 	.byte	0x00, 0xf0, 0x11, 0x00


	//----- nvinfo : EIATTR_KPARAM_INFO
	.align		4
.L_30091:
        /*00c8*/ 	.byte	0x04, 0x17
        /*00ca*/ 	.short	(.L_30093 - .L_30092)
.L_30092:
        /*00cc*/ 	.word	0x00000000
        /*00d0*/ 	.short	0x0009
        /*00d2*/ 	.short	0x0040
        /*00d4*/ 	.byte	0x00, 0xf5, 0x21, 0x00


	//----- nvinfo : EIATTR_KPARAM_INFO
	.align		4
.L_30093:
        /*00d8*/ 	.byte	0x04, 0x17
        /*00da*/ 	.short	(.L_30095 - .L_30094)
.L_30094:
        /*00dc*/ 	.word	0x00000000
        /*00e0*/ 	.short	0x0008
        /*00e2*/ 	.short	0x0038
        /*00e4*/ 	.byte	0x00, 0xf5, 0x21, 0x00


	//----- nvinfo : EIATTR_KPARAM_INFO
	.align		4
.L_30095:
        /*00e8*/ 	.byte	0x04, 0x17
        /*00ea*/ 	.short	(.L_30097 - .L_30096)
.L_30096:
        /*00ec*/ 	.word	0x00000000
        /*00f0*/ 	.short	0x0007
        /*00f2*/ 	.short	0x0034
        /*00f4*/ 	.byte	0x00, 0xf0, 0x11, 0x00


	//----- nvinfo : EIATTR_KPARAM_INFO
	.align		4
.L_30097:
        /*00f8*/ 	.byte	0x04, 0x17
        /*00fa*/ 	.short	(.L_30099 - .L_30098)
.L_30098:
        /*00fc*/ 	.word	0x00000000
        /*0100*/ 	.short	0x0006
        /*0102*/ 	.short	0x0030
        /*0104*/ 	.byte	0x00, 0xf0, 0x11, 0x00


	//----- nvinfo : EIATTR_KPARAM_INFO
	.align		4
.L_30099:
        /*0108*/ 	.byte	0x04, 0x17
        /*010a*/ 	.short	(.L_30101 - .L_30100)
.L_30100:
        /*010c*/ 	.word	0x00000000
        /*0110*/ 	.short	0x0005
        /*0112*/ 	.short	0x0028
        /*0114*/ 	.byte	0x00, 0xf5, 0x21, 0x00


	//----- nvinfo : EIATTR_KPARAM_INFO
	.align		4
.L_30101:
        /*0118*/ 	.byte	0x04, 0x17
        /*011a*/ 	.short	(.L_30103 - .L_30102)
.L_30102:
        /*011c*/ 	.word	0x00000000
        /*0120*/ 	.short	0x0004
        /*0122*/ 	.short	0x0020
        /*0124*/ 	.byte	0x00, 0xf5, 0x21, 0x00


	//----- nvinfo : EIATTR_KPARAM_INFO
	.align		4
.L_30103:
        /*0128*/ 	.byte	0x04, 0x17
        /*012a*/ 	.short	(.L_30105 - .L_30104)
.L_30104:
        /*012c*/ 	.word	0x00000000
        /*0130*/ 	.short	0x0003
        /*0132*/ 	.short	0x0018
        /*0134*/ 	.byte	0x00, 0xf5, 0x21, 0x00


	//----- nvinfo : EIATTR_KPARAM_INFO
	.align		4
.L_30105:
        /*0138*/ 	.byte	0x04, 0x17
        /*013a*/ 	.short	(.L_30107 - .L_30106)
.L_30106:
        /*013c*/ 	.word	0x00000000
        /*0140*/ 	.short	0x0002
        /*0142*/ 	.short	0x0010
        /*0144*/ 	.byte	0x00, 0xf5, 0x21, 0x00


	//----- nvinfo : EIATTR_KPARAM_INFO
	.align		4
.L_30107:
        /*0148*/ 	.byte	0x04, 0x17
        /*014a*/ 	.short	(.L_30109 - .L_30108)
.L_30108:
        /*014c*/ 	.word	0x00000000
        /*0150*/ 	.short	0x0001
        /*0152*/ 	.short	0x0008
        /*0154*/ 	.byte	0x00, 0xf5, 0x21, 0x00


	//----- nvinfo : EIATTR_KPARAM_INFO
	.align		4
.L_30109:
        /*0158*/ 	.byte	0x04, 0x17
        /*015a*/ 	.short	(.L_30111 - .L_30110)
.L_30110:
        /*015c*/ 	.word	0x00000000
        /*0160*/ 	.short	0x0000
        /*0162*/ 	.short	0x0000
        /*0164*/ 	.byte	0x00, 0xf5, 0x21, 0x00


	//----- nvinfo : EIATTR_SPARSE_MMA_MASK
	.align		4
.L_30111:
        /*0168*/ 	.byte	0x03, 0x50
        /*016a*/ 	.short	0x0000


	//----- nvinfo : EIATTR_MAXREG_COUNT
	.align		4
        /*016c*/ 	.byte	0x03, 0x1b
        /*016e*/ 	.short	0x00ff


	//----- nvinfo : EIATTR_NUM_BARRIERS
	.align		4
        /*0170*/ 	.byte	0x02, 0x4c
        /*0172*/ 	.byte	0x01
	.zero		1


	//----- nvinfo : EIATTR_MERCURY_ISA_VERSION
	.align		4
        /*0174*/ 	.byte	0x03, 0x5f
        /*0176*/ 	.short	0x0101


	//----- nvinfo : EIATTR_COOP_GROUP_MASK_REGIDS
	.align		4
        /*0178*/ 	.byte	0x04, 0x29
        /*017a*/ 	.short	(.L_30113 - .L_30112)


	//   ....[0]....
.L_30112:
        /*017c*/ 	.word	0xffffffff


	//   ....[1]....
        /*0180*/ 	.word	0xffffffff


	//   ....[2]....
        /*0184*/ 	.word	0xffffffff


	//   ....[3]....
        /*0188*/ 	.word	0xffffffff


	//   ....[4]....
        /*018c*/ 	.word	0xffffffff


	//   ....[5]....
        /*0190*/ 	.word	0xffffffff


	//   ....[6]....
        /*0194*/ 	.word	0xffffffff


	//   ....[7]....
        /*0198*/ 	.word	0xffffffff


	//   ....[8]....
        /*019c*/ 	.word	0xffffffff


	//   ....[9]....
        /*01a0*/ 	.word	0xffffffff


	//   ....[10]....
        /*01a4*/ 	.word	0xffffffff


	//   ....[11]....
        /*01a8*/ 	.word	0xffffffff


	//   ....[12]....
        /*01ac*/ 	.word	0xffffffff


	//   ....[13]....
        /*01b0*/ 	.word	0xffffffff


	//   ....[14]....
        /*01b4*/ 	.word	0xffffffff


	//   ....[15]....
        /*01b8*/ 	.word	0xffffffff


	//   ....[16]....
        /*01bc*/ 	.word	0xffffffff


	//   ....[17]....
        /*01c0*/ 	.word	0xffffffff


	//   ....[18]....
        /*01c4*/ 	.word	0xffffffff


	//   ....[19]....
        /*01c8*/ 	.word	0xffffffff


	//   ....[20]....
        /*01cc*/ 	.word	0xffffffff


	//   ....[21]....
        /*01d0*/ 	.word	0xffffffff


	//   ....[22]....
        /*01d4*/ 	.word	0xffffffff


	//   ....[23]....
        /*01d8*/ 	.word	0xffffffff


	//   ....[24]....
        /*01dc*/ 	.word	0xffffffff


	//   ....[25]....
        /*01e0*/ 	.word	0xffffffff


	//   ....[26]....
        /*01e4*/ 	.word	0xffffffff


	//   ....[27]....
        /*01e8*/ 	.word	0xffffffff


	//   ....[28]....
        /*01ec*/ 	.word	0xffffffff


	//   ....[29]....
        /*01f0*/ 	.word	0xffffffff


	//   ....[30]....
        /*01f4*/ 	.word	0xffffffff


	//   ....[31]....
        /*01f8*/ 	.word	0xffffffff


	//   ....[32]....
        /*01fc*/ 	.word	0xffffffff


	//   ....[33]....
        /*0200*/ 	.word	0xffffffff


	//   ....[34]....
        /*0204*/ 	.word	0xffffffff


	//   ....[35]....
        /*0208*/ 	.word	0xffffffff


	//   ....[36]....
        /*020c*/ 	.word	0xffffffff


	//   ....[37]....
        /*0210*/ 	.word	0xffffffff


	//   ....[38]....
        /*0214*/ 	.word	0xffffffff


	//   ....[39]....
        /*0218*/ 	.word	0xffffffff


	//   ....[40]....
        /*021c*/ 	.word	0xffffffff


	//   ....[41]....
        /*0220*/ 	.word	0xffffffff


	//   ....[42]....
        /*0224*/ 	.word	0xffffffff


	//   ....[43]....
        /*0228*/ 	.word	0xffffffff


	//   ....[44]....
        /*022c*/ 	.word	0xffffffff


	//   ....[45]....
        /*0230*/ 	.word	0xffffffff


	//   ....[46]....
        /*0234*/ 	.word	0xffffffff


	//   ....[47]....
        /*0238*/ 	.word	0xffffffff


	//   ....[48]....
        /*023c*/ 	.word	0xffffffff


	//   ....[49]....
        /*0240*/ 	.word	0xffffffff


	//   ....[50]....
        /*0244*/ 	.word	0xffffffff


	//   ....[51]....
        /*0248*/ 	.word	0xffffffff


	//   ....[52]....
        /*024c*/ 	.word	0xffffffff


	//   ....[53]....
        /*0250*/ 	.word	0xffffffff


	//   ....[54]....
        /*0254*/ 	.word	0xffffffff


	//   ....[55]....
        /*0258*/ 	.word	0xffffffff


	//   ....[56]....
        /*025c*/ 	.word	0xffffffff


	//   ....[57]....
        /*0260*/ 	.word	0xffffffff


	//   ....[58]....
        /*0264*/ 	.word	0xffffffff


	//   ....[59]....
        /*0268*/ 	.word	0xffffffff


	//   ....[60]....
        /*026c*/ 	.word	0xffffffff


	//   ....[61]....
        /*0270*/ 	.word	0xffffffff


	//   ....[62]....
        /*0274*/ 	.word	0xffffffff


	//   ....[63]....
        /*0278*/ 	.word	0xffffffff


	//   ....[64]....
        /*027c*/ 	.word	0xffffffff


	//   ....[65]....
        /*0280*/ 	.word	0xffffffff


	//   ....[66]....
        /*0284*/ 	.word	0xffffffff


	//   ....[67]....
        /*0288*/ 	.word	0xffffffff


	//   ....[68]....
        /*028c*/ 	.word	0xffffffff


	//   ....[69]....
        /*0290*/ 	.word	0xffffffff


	//   ....[70]....
        /*0294*/ 	.word	0xffffffff


	//   ....[71]....
        /*0298*/ 	.word	0xffffffff


	//   ....[72]....
        /*029c*/ 	.word	0xffffffff


	//   ....[73]....
        /*02a0*/ 	.word	0xffffffff


	//   ....[74]....
        /*02a4*/ 	.word	0xffffffff


	//   ....[75]....
        /*02a8*/ 	.word	0xffffffff


	//   ....[76]....
        /*02ac*/ 	.word	0xffffffff


	//   ....[77]....
        /*02b0*/ 	.word	0xffffffff


	//   ....[78]....
        /*02b4*/ 	.word	0xffffffff


	//   ....[79]....
        /*02b8*/ 	.word	0xffffffff


	//   ....[80]....
        /*02bc*/ 	.word	0xffffffff


	//   ....[81]....
        /*02c0*/ 	.word	0xffffffff


	//   ....[82]....
        /*02c4*/ 	.word	0xffffffff


	//   ....[83]....
        /*02c8*/ 	.word	0xffffffff


	//   ....[84]....
        /*02cc*/ 	.word	0xffffffff


	//   ....[85]....
        /*02d0*/ 	.word	0xffffffff


	//   ....[86]....
        /*02d4*/ 	.word	0xffffffff


	//   ....[87]....
        /*02d8*/ 	.word	0xffffffff


	//   ....[88]....
        /*02dc*/ 	.word	0xffffffff


	//   ....[89]....
        /*02e0*/ 	.word	0xffffffff


	//   ....[90]....
        /*02e4*/ 	.word	0xffffffff


	//   ....[91]....
        /*02e8*/ 	.word	0xffffffff


	//   ....[92]....
        /*02ec*/ 	.word	0xffffffff


	//   ....[93]....
        /*02f0*/ 	.word	0xffffffff


	//   ....[94]....
        /*02f4*/ 	.word	0xffffffff


	//   ....[95]....
        /*02f8*/ 	.word	0xffffffff


	//   ....[96]....
        /*02fc*/ 	.word	0xffffffff


	//   ....[97]....
        /*0300*/ 	.word	0xffffffff


	//   ....[98]....
        /*0304*/ 	.word	0xffffffff


	//   ....[99]....
        /*0308*/ 	.word	0xffffffff


	//   ....[100]....
        /*030c*/ 	.word	0xffffffff


	//   ....[101]....
        /*0310*/ 	.word	0xffffffff


	//   ....[102]....
        /*0314*/ 	.word	0xffffffff


	//   ....[103]....
        /*0318*/ 	.word	0xffffffff


	//   ....[104]....
        /*031c*/ 	.word	0xffffffff


	//   ....[105]....
        /*0320*/ 	.word	0xffffffff


	//   ....[106]....
        /*0324*/ 	.word	0xffffffff


	//   ....[107]....
        /*0328*/ 	.word	0xffffffff


	//   ....[108]....
        /*032c*/ 	.word	0xffffffff


	//   ....[109]....
        /*0330*/ 	.word	0xffffffff


	//   ....[110]....
        /*0334*/ 	.word	0xffffffff


	//   ....[111]....
        /*0338*/ 	.word	0xffffffff


	//----- nvinfo : EIATTR_COOP_GROUP_INSTR_OFFSETS
	.align		4
.L_30113:
        /*033c*/ 	.byte	0x04, 0x28
        /*033e*/ 	.short	(.L_30115 - .L_30114)


	//   ....[0]....
.L_30114:
        /*0340*/ 	.word	0x000017e0


	//   ....[1]....
        /*0344*/ 	.word	0x00001880


	//   ....[2]....
        /*0348*/ 	.word	0x000018d0


	//   ....[3]....
        /*034c*/ 	.word	0x00001900


	//   ....[4]....
        /*0350*/ 	.word	0x00001940


	//   ....[5]....
        /*0354*/ 	.word	0x00001a30


	//   ....[6]....
        /*0358*/ 	.word	0x00001a50


	//   ....[7]....
        /*035c*/ 	.word	0x00001a80


	//   ....[8]....
        /*0360*/ 	.word	0x000028d0


	//   ....[9]....
        /*0364*/ 	.word	0x00002910


	//   ....[10]....
        /*0368*/ 	.word	0x00002930


	//   ....[11]....
        /*036c*/ 	.word	0x00002950


	//   ....[12]....
        /*0370*/ 	.word	0x00002970


	//   ....[13]....
        /*0374*/ 	.word	0x000029c0


	//   ....[14]....
        /*0378*/ 	.word	0x000029e0


	//   ....[15]....
        /*037c*/ 	.word	0x00002a00


	//   ....[16]....
        /*0380*/ 	.word	0x000059d0


	//   ....[17]....
        /*0384*/ 	.word	0x00005a10


	//   ....[18]....
        /*0388*/ 	.word	0x00005a30


	//   ....[19]....
        /*038c*/ 	.word	0x00005a40


	//   ....[20]....
        /*0390*/ 	.word	0x00005a50


	//   ....[21]....
        /*0394*/ 	.word	0x00005a60


	//   ....[22]....
        /*0398*/ 	.word	0x00005a70


	//   ....[23]....
        /*039c*/ 	.word	0x00005a90


	//   ....[24]....
        /*03a0*/ 	.word	0x00005ab0


	//   ....[25]....
        /*03a4*/ 	.word	0x00005ad0


	//   ....[26]....
        /*03a8*/ 	.word	0x00005af0


	//   ....[27]....
        /*03ac*/ 	.word	0x00005b10


	//   ....[28]....
        /*03b0*/ 	.word	0x00005b30


	//   ....[29]....
        /*03b4*/ 	.word	0x00005b50


	//   ....[30]....
        /*03b8*/ 	.word	0x00005b70


	//   ....[31]....
        /*03bc*/ 	.word	0x00005b90


	//   ....[32]....
        /*03c0*/ 	.word	0x00005bb0


	//   ....[33]....
        /*03c4*/ 	.word	0x00005bd0


	//   ....[34]....
        /*03c8*/ 	.word	0x00005bf0


	//   ....[35]....
        /*03cc*/ 	.word	0x00005c10


	//   ....[36]....
        /*03d0*/ 	.word	0x00005c30


	//   ....[37]....
        /*03d4*/ 	.word	0x00005c50


	//   ....[38]....
        /*03d8*/ 	.word	0x00005c70


	//   ....[39]....
        /*03dc*/ 	.word	0x00005c90


	//   ....[40]....
        /*03e0*/ 	.word	0x00005cb0


	//   ....[41]....
        /*03e4*/ 	.word	0x00005cd0


	//   ....[42]....
        /*03e8*/ 	.word	0x00005cf0


	//   ....[43]....
        /*03ec*/ 	.word	0x00005d10


	//   ....[44]....
        /*03f0*/ 	.word	0x00005d30


	//   ....[45]....
        /*03f4*/ 	.word	0x00005d50


	//   ....[46]....
        /*03f8*/ 	.word	0x00005d70


	//   ....[47]....
        /*03fc*/ 	.word	0x00005d90


	//   ....[48]....
        /*0400*/ 	.word	0x00005db0


	//   ....[49]....
        /*0404*/ 	.word	0x00005dd0


	//   ....[50]....
        /*0408*/ 	.word	0x00005df0


	//   ....[51]....
        /*040c*/ 	.word	0x00005e10


	//   ....[52]....
        /*0410*/ 	.word	0x00005e30


	//   ....[53]....
        /*0414*/ 	.word	0x00005e50


	//   ....[54]....
        /*0418*/ 	.word	0x00005e80


	//   ....[55]....
        /*041c*/ 	.word	0x00005ea0


	//   ....[56]....
        /*0420*/ 	.word	0x00005ec0


	//   ....[57]....
        /*0424*/ 	.word	0x00005ee0


	//   ....[58]....
        /*0428*/ 	.word	0x00005f00


	//   ....[59]....
        /*042c*/ 	.word	0x00005f20


	//   ....[60]....
        /*0430*/ 	.word	0x00005f30


	//   ....[61]....
        /*0434*/ 	.word	0x00005f50


	//   ....[62]....
        /*0438*/ 	.word	0x00005f70


	//   ....[63]....
        /*043c*/ 	.word	0x00005f90


	//   ....[64]....
        /*0440*/ 	.word	0x00005fb0


	//   ....[65]....
        /*0444*/ 	.word	0x00005fd0


	//   ....[66]....
        /*0448*/ 	.word	0x00005ff0


	//   ....[67]....
        /*044c*/ 	.word	0x00006010


	//   ....[68]....
        /*0450*/ 	.word	0x00006030


	//   ....[69]....
        /*0454*/ 	.word	0x00006050


	//   ....[70]....
        /*0458*/ 	.word	0x00006070


	//   ....[71]....
        /*045c*/ 	.word	0x00006090


	//   ....[72]....
        /*0460*/ 	.word	0x000060b0


	//   ....[73]....
        /*0464*/ 	.word	0x000060d0


	//   ....[74]....
        /*0468*/ 	.word	0x000060f0


	//   ....[75]....
        /*046c*/ 	.word	0x00006110


	//   ....[76]....
        /*0470*/ 	.word	0x00006130


	//   ....[77]....
        /*0474*/ 	.word	0x00006150


	//   ....[78]....
        /*0478*/ 	.word	0x00006170


	//   ....[79]....
        /*047c*/ 	.word	0x00006190


	//   ....[80]....
        /*0480*/ 	.word	0x000061b0


	//   ....[81]....
        /*0484*/ 	.word	0x000061d0


	//   ....[82]....
        /*0488*/ 	.word	0x000061f0


	//   ....[83]....
        /*048c*/ 	.word	0x00006210


	//   ....[84]....
        /*0490*/ 	.word	0x00006240


	//   ....[85]....
        /*0494*/ 	.word	0x00006260


	//   ....[86]....
        /*0498*/ 	.word	0x00006280


	//   ....[87]....
        /*049c*/ 	.word	0x000062a0


	//   ....[88]....
        /*04a0*/ 	.word	0x000062c0


	//   ....[89]....
        /*04a4*/ 	.word	0x000062e0


	//   ....[90]....
        /*04a8*/ 	.word	0x000062f0


	//   ....[91]....
        /*04ac*/ 	.word	0x00006310


	//   ....[92]....
        /*04b0*/ 	.word	0x00006330


	//   ....[93]....
        /*04b4*/ 	.word	0x00006350


	//   ....[94]....
        /*04b8*/ 	.word	0x00006370


	//   ....[95]....
        /*04bc*/ 	.word	0x00006390


	//   ....[96]....
        /*04c0*/ 	.word	0x000063b0


	//   ....[97]....
        /*04c4*/ 	.word	0x000063d0


	//   ....[98]....
        /*04c8*/ 	.word	0x000063f0


	//   ....[99]....
        /*04cc*/ 	.word	0x00006410


	//   ....[100]....
        /*04d0*/ 	.word	0x00006430


	//   ....[101]....
        /*04d4*/ 	.word	0x00006450


	//   ....[102]....
        /*04d8*/ 	.word	0x00006470


	//   ....[103]....
        /*04dc*/ 	.word	0x00006490


	//   ....[104]....
        /*04e0*/ 	.word	0x000064b0


	//   ....[105]....
        /*04e4*/ 	.word	0x000064d0


	//   ....[106]....
        /*04e8*/ 	.word	0x000064f0


	//   ....[107]....
        /*04ec*/ 	.word	0x00006510


	//   ....[108]....
        /*04f0*/ 	.word	0x00006530


	//   ....[109]....
        /*04f4*/ 	.word	0x00006550


	//   ....[110]....
        /*04f8*/ 	.word	0x00006570


	//   ....[111]....
        /*04fc*/ 	.word	0x00006590


	//----- nvinfo : EIATTR_VRC_CTA_INIT_COUNT
	.align		4
.L_30115:
        /*0500*/ 	.byte	0x02, 0x4a
	.zero		1
	.zero		1


	//----- nvinfo : EIATTR_EXIT_INSTR_OFFSETS
	.align		4
        /*0504*/ 	.byte	0x04, 0x1c
        /*0506*/ 	.short	(.L_30117 - .L_30116)


	//   ....[0]....
.L_30116:
        /*0508*/ 	.word	0x000000d0


	//   ....[1]....
        /*050c*/ 	.word	0x00007410


	//   ....[2]....
        /*0510*/ 	.word	0x00007440


	//   ....[3]....
        /*0514*/ 	.word	0x000076e0


	//----- nvinfo : EIATTR_CRS_STACK_SIZE
	.align		4
.L_30117:
        /*0518*/ 	.byte	0x04, 0x1e
        /*051a*/ 	.short	(.L_30119 - .L_30118)
.L_30118:
        /*051c*/ 	.word	0x00000000


	//----- nvinfo : EIATTR_CBANK_PARAM_SIZE
	.align		4
.L_30119:
        /*0520*/ 	.byte	0x03, 0x19
        /*0522*/ 	.short	0x008c


	//----- nvinfo : EIATTR_PARAM_CBANK
	.align		4
        /*0524*/ 	.byte	0x04, 0x0a
        /*0526*/ 	.short	(.L_30121 - .L_30120)
	.align		4
.L_30120:
        /*0528*/ 	.word	index@(.nv.constant0._ZN4vllm25paged_attention_v2_kernelIffLi128ELi32ELi128ELNS_18Fp8KVCacheDataTypeE0ELb0ELi512EEEvPfS2_PT_PKS3_PKT0_S9_ifPKiSB_iPKfiiiSD_SD_iiiii)
        /*052c*/ 	.short	0x0380
        /*052e*/ 	.short	0x008c


	//----- nvinfo : EIATTR_SW_WAR
	.align		4
.L_30121:
        /*0530*/ 	.byte	0x04, 0x36
        /*0532*/ 	.short	(.L_30123 - .L_30122)
.L_30122:
        /*0534*/ 	.word	0x00000008
.L_30123:


//--------------------- .nv.info._ZN4vllm25paged_attention_v2_kernelIffLi120ELi32ELi128ELNS_18Fp8KVCacheDataTypeE0ELb0ELi512EEEvPfS2_PT_PKS3_PKT0_S9_ifPKiSB_iPKfiiiSD_SD_iiiii --------------------------
	.section	.nv.info._ZN4vllm25paged_attention_v2_kernelIffLi120ELi32ELi128ELNS_18Fp8KVCacheDataTypeE0ELb0ELi512EEEvPfS2_PT_PKS3_PKT0_S9_ifPKiSB_iPKfiiiSD_SD_iiiii,"",@"SHT_CUDA_INFO"
	.sectionflags	@""
	.align	4


	//----- nvinfo : EIATTR_CUDA_API_VERSION
	.align		4
        /*0000*/ 	.byte	0x04, 0x37
        /*0002*/ 	.short	(.L_30125 - .L_30124)
.L_30124:
        /*0004*/ 	.word	0x00000082


	//----- nvinfo : EIATTR_KPARAM_INFO
	.align		4
.L_30125:
        /*0008*/ 	.byte	0x04, 0x17
        /*000a*/ 	.short	(.L_30127 - .L_30126)
.L_30126:
        /*000c*/ 	.word	0x00000000
        /*0010*/ 	.short	0x0015
        /*0012*/ 	.short	0x0088
        /*0014*/ 	.byte	0x00, 0xf0, 0x11, 0x00


	//----- nvinfo : EIATTR_KPARAM_INFO
	.align		4
.L_30127:
        /*0018*/ 	.byte	0x04, 0x17
        /*001a*/ 	.short	(.L_30129 - .L_30128)
.L_30128:
        /*001c*/ 	.word	0x00000000
        /*0020*/ 	.short	0x0014
        /*0022*/ 	.short	0x0084
        /*0024*/ 	.byte	0x00, 0xf0, 0x11, 0x00


	//----- nvinfo : EIATTR_KPARAM_INFO
	.align		4
.L_30129:
        /*0028*/ 	.byte	0x04, 0x17
        /*002a*/ 	.short	(.L_30131 - .L_30130)
.L_30130:
        /*002c*/ 	.word	0x00000000
        /*0030*/ 	.short	0x0013
        /*0032*/ 	.short	0x0080
        /*0034*/ 	.byte	0x00, 0xf0, 0x11, 0x00


	//----- nvinfo : EIATTR_KPARAM_INFO
	.align		4
.L_30131:
        /*0038*/ 	.byte	0x04, 0x17
        /*003a*/ 	.short	(.L_30133 - .L_30132)
.L_30132:
        /*003c*/ 	.word	0x00000000
        /*0040*/ 	.short	0x0012
        /*0042*/ 	.short	0x007c
        /*0044*/ 	.byte	0x00, 0xf0, 0x11, 0x00


	//----- nvinfo : EIATTR_KPARAM_INFO
	.align		4
.L_30133:
        /*0048*/ 	.byte	0x04, 0x17
        /*004a*/ 	.short	(.L_30135 - .L_30134)
.L_30134:
        /*004c*/ 	.word	0x00000000
        /*0050*/ 	.short	0x0011
        /*0052*/ 	.short	0x0078
        /*0054*/ 	.byte	0x00, 0xf0, 0x11, 0x00


	//----- nvinfo : EIATTR_KPARAM_INFO
	.align		4
.L_30135:
        /*0058*/ 	.byte	0x04, 0x17
        /*005a*/ 	.short	(.L_30137 - .L_30136)
.L_30136:
        /*005c*/ 	.word	0x00000000
        /*0060*/ 	.short	0x0010
        /*0062*/ 	.short	0x0070
        /*0064*/ 	.byte	0x00, 0xf5, 0x21, 0x00


	//----- nvinfo : EIATTR_KPARAM_INFO
	.align		4
.L_30137:
        /*0068*/ 	.byte	0x04, 0x17
        /*006a*/ 	.short	(.L_30139 - .L_30138)
.L_30138:
        /*006c*/ 	.word	0x00000000
        /*0070*/ 	.short	0x000f
        /*0072*/ 	.short	0x0068
        /*0074*/ 	.byte	0x00, 0xf5, 0x21, 0x00


	//----- nvinfo : EIATTR_KPARAM_INFO
	.align		4
.L_30139:
        /*0078*/ 	.byte	0x04, 0x17
        /*007a*/ 	.short	(.L_30141 - .L_30140)
.L_30140:
        /*007c*/ 	.word	0x00000000
        /*0080*/ 	.short	0x000e
        /*0082*/ 	.short	0x0060
        /*0084*/ 	.byte	0x00, 0xf0, 0x11, 0x00


	//----- nvinfo : EIATTR_KPARAM_INFO
	.align		4
.L_30141:
        /*0088*/ 	.byte	0x04, 0x17
        /*008a*/ 	.short	(.L_30143 - .L_30142)
.L_30142:
        /*008c*/ 	.word	0x00000000
        /*0090*/ 	.short	0x000d
        /*0092*/ 	.short	0x005c
        /*0094*/ 	.byte	0x00, 0xf0, 0x11, 0x00


	//----- nvinfo : EIATTR_KPARAM_INFO
	.align		4
.L_30143:
        /*0098*/ 	.byte	0x04, 0x17
        /*009a*/ 	.short	(.L_30145 - .L_30144)
.L_30144:
        /*009c*/ 	.word	0x00000000
        /*00a0*/ 	.short	0x000c
        /*00a2*/ 	.short	0x0058
        /*00a4*/ 	.byte	0x00, 0xf0, 0x11, 0x00


	//----- nvinfo : EIATTR_KPARAM_INFO
	.align		4
.L_30145:
        /*00a8*/ 	.byte	0x04, 0x17
        /*00aa*/ 	.short	(.L_30147 - .L_30146)
.L_30146:
        /*00ac*/ 	.word	0x00000000
        /*00b0*/ 	.short	0x000b
        /*00b2*/ 	.short	0x0050
        /*00b4*/ 	.byte	0x00, 0xf5, 0x21, 0x00


	//----- nvinfo : EIATTR_KPARAM_INFO
	.align		4
.L_30147:
        /*00b8*/ 	.byte	0x04, 0x17
        /*00ba*/ 	.short	(.L_30149 - .L_30148)
.L_30148:
        /*00bc*/ 	.word	0x00000000
        /*00c0*/ 	.short	0x000a
        /*00c2*/ 	.short	0x0048
        /*00c4*/ 	.byte	0x00, 0xf0, 0x11, 0x00


	//----- nvinfo : EIATTR_KPARAM_INFO
	.align		4
.L_30149:
        /*00c8*/ 	.byte	0x04, 0x17
        /*00ca*/ 	.short	(.L_30151 - .L_30150)
.L_30150:
        /*00cc*/ 	.word	0x00000000
        /*00d0*/ 	.short	0x0009
        /*00d2*/ 	.short	0x0040
        /*00d4*/ 	.byte	0x00, 0xf5, 0x21, 0x00


	//----- nvinfo : EIATTR_KPARAM_INFO
	.align		4
.L_30151:
        /*00d8*/ 	.byte	0x04, 0x17
        /*00da*/ 	.short	(.L_30153 - .L_30152)
.L_30152:
        /*00dc*/ 	.word	0x00000000
        /*00e0*/ 	.short	0x0008
        /*00e2*/ 	.short	0x0038
        /*00e4*/ 	.byte	0x00, 0xf5, 0x21, 0x00


	//----- nvinfo : EIATTR_KPARAM_INFO
	.align		4
.L_30153:
        /*00e8*/ 	.byte	0x04, 0x17
        /*00ea*/ 	.short	(.L_30155 - .L_30154)
.L_30154:
        /*00ec*/ 	.word	0x00000000
        /*00f0*/ 	.short	0x0007
        /*00f2*/ 	.short	0x0034
        /*00f4*/ 	.byte	0x00, 0xf0, 0x11, 0x00


	//----- nvinfo : EIATTR_KPARAM_INFO
	.align		4
.L_30155:
        /*00f8*/ 	.byte	0x04, 0x17
        /*00fa*/ 	.short	(.L_30157 - .L_30156)
.L_30156:
        /*00fc*/ 	.word	0x00000000
        /*0100*/ 	.short	0x0006
        /*0102*/ 	.short	0x0030
        /*0104*/ 	.byte	0x00, 0xf0, 0x11, 0x00


	//----- nvinfo : EIATTR_KPARAM_INFO
	.align		4
.L_30157:
        /*0108*/ 	.byte	0x04, 0x17
        /*010a*/ 	.short	(.L_30159 - .L_30158)
.L_30158:
        /*010c*/ 	.word	0x00000000
        /*0110*/ 	.short	0x0005
        /*0112*/ 	.short	0x0028
        /*0114*/ 	.byte	0x00, 0xf5, 0x21, 0x00


	//----- nvinfo : EIATTR_KPARAM_INFO
	.align		4
.L_30159:
        /*0118*/ 	.byte	0x04, 0x17
        /*011a*/ 	.short	(.L_30161 - .L_30160)
.L_30160:
        /*011c*/ 	.word	0x00000000
        /*0120*/ 	.short	0x0004
        /*0122*/ 	.short	0x0020
        /*0124*/ 	.byte	0x00, 0xf5, 0x21, 0x00


	//----- nvinfo : EIATTR_KPARAM_INFO
	.align		4
.L_30161:
        /*0128*/ 	.byte	0x04, 0x17
        /*012a*/ 	.short	(.L_30163 - .L_30162)
.L_30162:
        /*012c*/ 	.word	0x00000000
        /*0130*/ 	.short	0x0003
        /*0132*/ 	.short	0x0018
        /*0134*/ 	.byte	0x00, 0xf5, 0x21, 0x00


	//----- nvinfo : EIATTR_KPARAM_INFO
	.align		4
.L_30163:
        /*0138*/ 	.byte	0x04, 0x17
        /*013a*/ 	.short	(.L_30165 - .L_30164)
.L_30164:
        /*013c*/ 	.word	0x00000000
        /*0140*/ 	.short	0x0002
        /*0142*/ 	.short	0x0010
        /*0144*/ 	.byte	0x00, 0xf5, 0x21, 0x00


	//----- nvinfo : EIATTR_KPARAM_INFO
	.align		4
.L_30165:
        /*0148*/ 	.byte	0x04, 0x17
        /*014a*/ 	.short	(.L_30167 - .L_30166)
.L_30166:
        /*014c*/ 	.word	0x00000000
        /*0150*/ 	.short	0x0001
        /*0152*/ 	.short	0x0008
        /*0154*/ 	.byte	0x00, 0xf5, 0x21, 0x00


	//----- nvinfo : EIATTR_KPARAM_INFO
	.align		4
.L_30167:
        /*0158*/ 	.byte	0x04, 0x17
        /*015a*/ 	.short	(.L_30169 - .L_30168)
.L_30168:
        /*015c*/ 	.word	0x00000000
        /*0160*/ 	.short	0x0000
        /*0162*/ 	.short	0x0000
        /*0164*/ 	.byte	0x00, 0xf5, 0x21, 0x00


	//----- nvinfo : EIATTR_SPARSE_MMA_MASK
	.align		4
.L_30169:
        /*0168*/ 	.byte	0x03, 0x50
        /*016a*/ 	.short	0x0000


	//----- nvinfo : EIATTR_MAXREG_COUNT
	.align		4
        /*016c*/ 	.byte	0x03, 0x1b
        /*016e*/ 	.short	0x00ff


	//----- nvinfo : EIATTR_NUM_BARRIERS
	.align		4
        /*0170*/ 	.byte	0x02, 0x4c
        /*0172*/ 	.byte	0x01
	.zero		1


	//----- nvinfo : EIATTR_MERCURY_ISA_VERSION
	.align		4
        /*0174*/ 	.byte	0x03, 0x5f
        /*0176*/ 	.short	0x0101


	//----- nvinfo : EIATTR_COOP_GROUP_MASK_REGIDS
	.align		4
        /*0178*/ 	.byte	0x04, 0x29
        /*017a*/ 	.short	(.L_30171 - .L_30170)


	//   ....[0]....
.L_30170:
        /*017c*/ 	.word	0xffffffff


	//   ....[1]....
        /*0180*/ 	.word	0xffffffff


	//   ....[2]....
        /*0184*/ 	.word	0xffffffff


	//   ....[3]....
        /*0188*/ 	.word	0xffffffff


	//   ....[4]....
        /*018c*/ 	.word	0xffffffff


	//   ....[5]....
        /*0190*/ 	.word	0xffffffff


	//   ....[6]....
        /*0194*/ 	.word	0xffffffff


	//   ....[7]....
        /*0198*/ 	.word	0xffffffff


	//   ....[8]....
        /*019c*/ 	.word	0xffffffff


	//   ....[9]....
        /*01a0*/ 	.word	0xffffffff


	//   ....[10]....
        /*01a4*/ 	.word	0xffffffff


	//   ....[11]....
        /*01a8*/ 	.word	0xffffffff


	//   ....[12]....
        /*01ac*/ 	.word	0xffffffff


	//   ....[13]....
        /*01b0*/ 	.word	0xffffffff


	//   ....[14]....
        /*01b4*/ 	.word	0xffffffff


	//   ....[15]....
        /*01b8*/ 	.word	0xffffffff


	//   ....[16]....
        /*01bc*/ 	.word	0xffffffff


	//   ....[17]....
        /*01c0*/ 	.word	0xffffffff


	//   ....[18]....
        /*01c4*/ 	.word	0xffffffff


	//   ....[19]....
        /*01c8*/ 	.word	0xffffffff


	//   ....[20]....
        /*01cc*/ 	.word	0xffffffff


	//   ....[21]....
        /*01d0*/ 	.word	0xffffffff


	//   ....[22]....
        /*01d4*/ 	.word	0xffffffff


	//   ....[23]....
        /*01d8*/ 	.word	0xffffffff


	//   ....[24]....
        /*01dc*/ 	.word	0xffffffff


	//   ....[25]....
        /*01e0*/ 	.word	0xffffffff


	//   ....[26]....
        /*01e4*/ 	.word	0xffffffff


	//   ....[27]....
        /*01e8*/ 	.word	0xffffffff


	//   ....[28]....
        /*01ec*/ 	.word	0xffffffff


	//   ....[29]....
        /*01f0*/ 	.word	0xffffffff


	//   ....[30]....
        /*01f4*/ 	.word	0xffffffff


	//   ....[31]....
        /*01f8*/ 	.word	0xffffffff


	//   ....[32]....
        /*01fc*/ 	.word	0xffffffff


	//   ....[33]....
        /*0200*/ 	.word	0xffffffff


	//   ....[34]....
        /*0204*/ 	.word	0xffffffff


	//   ....[35]....
        /*0208*/ 	.word	0xffffffff


	//   ....[36]....
        /*020c*/ 	.word	0xffffffff


	//   ....[37]....
        /*0210*/ 	.word	0xffffffff


	//   ....[38]....
        /*0214*/ 	.word	0xffffffff


	//   ....[39]....
        /*0218*/ 	.word	0xffffffff


	//   ....[40]....
        /*021c*/ 	.word	0xffffffff


	//   ....[41]....
        /*0220*/ 	.word	0xffffffff


	//   ....[42]....
        /*0224*/ 	.word	0xffffffff


	//   ....[43]....
        /*0228*/ 	.word	0xffffffff


	//   ....[44]....
        /*022c*/ 	.word	0xffffffff


	//   ....[45]....
        /*0230*/ 	.word	0xffffffff


	//   ....[46]....
        /*0234*/ 	.word	0xffffffff


	//   ....[47]....
        /*0238*/ 	.word	0xffffffff


	//   ....[48]....
        /*023c*/ 	.word	0xffffffff


	//   ....[49]....
        /*0240*/ 	.word	0xffffffff


	//   ....[50]....
        /*0244*/ 	.word	0xffffffff


	//   ....[51]....
        /*0248*/ 	.word	0xffffffff


	//   ....[52]....
        /*024c*/ 	.word	0xffffffff


	//   ....[53]....
        /*0250*/ 	.word	0xffffffff


	//   ....[54]....
        /*0254*/ 	.word	0xffffffff


	//   ....[55]....
        /*0258*/ 	.word	0xffffffff


	//   ....[56]....
        /*025c*/ 	.word	0xffffffff


	//   ....[57]....
        /*0260*/ 	.word	0xffffffff


	//   ....[58]....
        /*0264*/ 	.word	0xffffffff


	//   ....[59]....
        /*0268*/ 	.word	0xffffffff


	//   ....[60]....
        /*026c*/ 	.word	0xffffffff


	//   ....[61]....
        /*0270*/ 	.word	0xffffffff


	//   ....[62]....
        /*0274*/ 	.word	0xffffffff


	//   ....[63]....
        /*0278*/ 	.word	0xffffffff


	//   ....[64]....
        /*027c*/ 	.word	0xffffffff


	//   ....[65]....
        /*0280*/ 	.word	0xffffffff


	//   ....[66]....
        /*0284*/ 	.word	0xffffffff


	//   ....[67]....
        /*0288*/ 	.word	0xffffffff


	//   ....[68]....
        /*028c*/ 	.word	0xffffffff


	//   ....[69]....
        /*0290*/ 	.word	0xffffffff


	//   ....[70]....
        /*0294*/ 	.word	0xffffffff


	//   ....[71]....
        /*0298*/ 	.word	0xffffffff


	//   ....[72]....
        /*029c*/ 	.word	0xffffffff


	//   ....[73]....
        /*02a0*/ 	.word	0xffffffff


	//   ....[74]....
        /*02a4*/ 	.word	0xffffffff


	//   ....[75]....
        /*02a8*/ 	.word	0xffffffff


	//   ....[76]....
        /*02ac*/ 	.word	0xffffffff


	//   ....[77]....
        /*02b0*/ 	.word	0xffffffff


	//   ....[78]....
        /*02b4*/ 	.word	0xffffffff


	//   ....[79]....
        /*02b8*/ 	.word	0xffffffff


	//   ....[80]....
        /*02bc*/ 	.word	0xffffffff


	//   ....[81]....
        /*02c0*/ 	.word	0xffffffff


	//   ....[82]....
        /*02c4*/ 	.word	0xffffffff


	//   ....[83]....
        /*02c8*/ 	.word	0xffffffff


	//   ....[84]....
        /*02cc*/ 	.word	0xffffffff


	//   ....[85]....
        /*02d0*/ 	.word	0xffffffff


	//   ....[86]....
        /*02d4*/ 	.word	0xffffffff


	//   ....[87]....
        /*02d8*/ 	.word	0xffffffff


	//   ....[88]....
        /*02dc*/ 	.word	0xffffffff


	//   ....[89]....
        /*02e0*/ 	.word	0xffffffff


	//   ....[90]....
        /*02e4*/ 	.word	0xffffffff


	//   ....[91]....
        /*02e8*/ 	.word	0xffffffff


	//   ....[92]....
        /*02ec*/ 	.word	0xffffffff


	//   ....[93]....
        /*02f0*/ 	.word	0xffffffff


	//   ....[94]....
        /*02f4*/ 	.word	0xffffffff


	//   ....[95]....
        /*02f8*/ 	.word	0xffffffff


	//   ....[96]....
        /*02fc*/ 	.word	0xffffffff


	//   ....[97]....
        /*0300*/ 	.word	0xffffffff


	//   ....[98]....
        /*0304*/ 	.word	0xffffffff


	//   ....[99]....
        /*0308*/ 	.word	0xffffffff


	//   ....[100]....
        /*030c*/ 	.word	0xffffffff


	//   ....[101]....
        /*0310*/ 	.word	0xffffffff


	//   ....[102]....
        /*0314*/ 	.word	0xffffffff


	//   ....[103]....
        /*0318*/ 	.word	0xffffffff


	//   ....[104]....
        /*031c*/ 	.word	0xffffffff


	//   ....[105]....
        /*0320*/ 	.word	0xffffffff


	//----- nvinfo : EIATTR_COOP_GROUP_INSTR_OFFSETS
	.align		4
.L_30171:
        /*0324*/ 	.byte	0x04, 0x28
        /*0326*/ 	.short	(.L_30173 - .L_30172)


	//   ....[0]....
.L_30172:
        /*0328*/ 	.word	0x00001530


	//   ....[1]....
        /*032c*/ 	.word	0x000015d0


	//   ....[2]....
        /*0330*/ 	.word	0x00001600


	//   ....[3]....
        /*0334*/ 	.word	0x00001650


	//   ....[4]....
        /*0338*/ 	.word	0x00001680


	//   ....[5]....
        /*033c*/ 	.word	0x000016f0


	//   ....[6]....
        /*0340*/ 	.word	0x00001730


	//   ....[7]....
        /*0344*/ 	.word	0x000017a0


	//   ....[8]....
        /*0348*/ 	.word	0x000025f0


	//   ....[9]....
        /*034c*/ 	.word	0x00002630


	//   ....[10]....
        /*0350*/ 	.word	0x00002650


	//   ....[11]....
        /*0354*/ 	.word	0x00002670


	//   ....[12]....
        /*0358*/ 	.word	0x00002690


	//   ....[13]....
        /*035c*/ 	.word	0x000026e0


	//   ....[14]....
        /*0360*/ 	.word	0x00002700


	//   ....[15]....
        /*0364*/ 	.word	0x00002720


	//   ....[16]....
        /*0368*/ 	.word	0x00005450


	//   ....[17]....
        /*036c*/ 	.word	0x00005490


	//   ....[18]....
        /*0370*/ 	.word	0x000054d0


	//   ....[19]....
        /*0374*/ 	.word	0x00005510


	//   ....[20]....
        /*0378*/ 	.word	0x00005540


	//   ....[21]....
        /*037c*/ 	.word	0x00005560


	//   ....[22]....
        /*0380*/ 	.word	0x00005580


	//   ....[23]....
        /*0384*/ 	.word	0x000055b0


	//   ....[24]....
        /*0388*/ 	.word	0x000055d0


	//   ....[25]....
        /*038c*/ 	.word	0x00005600


	//   ....[26]....
        /*0390*/ 	.word	0x00005620


	//   ....[27]....
        /*0394*/ 	.word	0x00005640


	//   ....[28]....
        /*0398*/ 	.word	0x00005660


	//   ....[29]....
        /*039c*/ 	.word	0x00005680


	//   ....[30]....
        /*03a0*/ 	.word	0x000056a0


	//   ....[31]....
        /*03a4*/ 	.word	0x000056c0


	//   ....[32]....
        /*03a8*/ 	.word	0x000056e0


	//   ....[33]....
        /*03ac*/ 	.word	0x00005700


	//   ....[34]....
        /*03b0*/ 	.word	0x00005710


	//   ....[35]....
        /*03b4*/ 	.word	0x00005730


	//   ....[36]....
        /*03b8*/ 	.word	0x00005750


	//   ....[37]....
        /*03bc*/ 	.word	0x00005770


	//   ....[38]....
        /*03c0*/ 	.word	0x00005790


	//   ....[39]....
        /*03c4*/ 	.word	0x000057b0


	//   ....[40]....
        /*03c8*/ 	.word	0x000057d0


	//   ....[41]....
        /*03cc*/ 	.word	0x000057f0


	//   ....[42]....
        /*03d0*/ 	.word	0x00005810


	//   ....[43]....
        /*03d4*/ 	.word	0x00005830


	//   ....[44]....
        /*03d8*/ 	.word	0x00005850


	//   ....[45]....
        /*03dc*/ 	.word	0x00005870


	//   ....[46]....
        /*03e0*/ 	.word	0x00005890


	//   ....[47]....
        /*03e4*/ 	.word	0x000058b0


	//   ....[48]....
        /*03e8*/ 	.word	0x000058d0


	//   ....[49]....
        /*03ec*/ 	.word	0x000058f0


	//   ....[50]....
        /*03f0*/ 	.word	0x00005910


	//   ....[51]....
        /*03f4*/ 	.word	0x00005940


	//   ....[52]....
        /*03f8*/ 	.word	0x00005960


	//   ....[53]....
        /*03fc*/ 	.word	0x00005980


	//   ....[54]....
        /*0400*/ 	.word	0x000059a0


	//   ....[55]....
        /*0404*/ 	.word	0x000059c0


	//   ....[56]....
        /*0408*/ 	.word	0x000059e0


	//   ....[57]....
        /*040c*/ 	.word	0x000059f0


	//   ....[58]....
        /*0410*/ 	.word	0x00005a10


	//   ....[59]....
        /*0414*/ 	.word	0x00005a30


	//   ....[60]....
        /*0418*/ 	.word	0x00005a50


	//   ....[61]....
        /*041c*/ 	.word	0x00005a70


	//   ....[62]....
        /*0420*/ 	.word	0x00005a90


	//   ....[63]....
        /*0424*/ 	.word	0x00005ab0


	//   ....[64]....
        /*0428*/ 	.word	0x00005ad0


	//   ....[65]....
        /*042c*/ 	.word	0x00005af0


	//   ....[66]....
        /*0430*/ 	.word	0x00005b10


	//   ....[67]....
        /*0434*/ 	.word	0x00005b30


	//   ....[68]....
        /*0438*/ 	.word	0x00005b50


	//   ....[69]....
        /*043c*/ 	.word	0x00005b70


	//   ....[70]....
        /*0440*/ 	.word	0x00005b90


	//   ....[71]....
        /*0444*/ 	.word	0x00005bb0


	//   ....[72]....
        /*0448*/ 	.word	0x00005bd0


	//   ....[73]....
        /*044c*/ 	.word	0x00005bf0


	//   ....[74]....
        /*0450*/ 	.word	0x00005c10


	//   ....[75]....
        /*0454*/ 	.word	0x00005c30


	//   ....[76]....
        /*0458*/ 	.word	0x00005c50


	//   ....[77]....
        /*045c*/ 	.word	0x00005c70


	//   ....[78]....
        /*0460*/ 	.word	0x00005ca0


	//   ....[79]....
        /*0464*/ 	.word	0x00005cc0


	//   ....[80]....
        /*0468*/ 	.word	0x00005ce0


	//   ....[81]....
        /*046c*/ 	.word	0x00005d00


	//   ....[82]....
        /*0470*/ 	.word	0x00005d20


	//   ....[83]....
        /*0474*/ 	.word	0x00005d40


	//   ....[84]....
        /*0478*/ 	.word	0x00005d50


	//   ....[85]....
        /*047c*/ 	.word	0x00005d70


	//   ....[86]....
        /*0480*/ 	.word	0x00005d90


	//   ....[87]....
        /*0484*/ 	.word	0x00005db0


	//   ....[88]....
        /*0488*/ 	.word	0x00005dd0


	//   ....[89]....
        /*048c*/ 	.word	0x00005df0


	//   ....[90]....
        /*0490*/ 	.word	0x00005e10


	//   ....[91]....
        /*0494*/ 	.word	0x00005e30


	//   ....[92]....
        /*0498*/ 	.word	0x00005e50


	//   ....[93]....
        /*049c*/ 	.word	0x00005e70


	//   ....[94]....
        /*04a0*/ 	.word	0x00005e90


	//   ....[95]....
        /*04a4*/ 	.word	0x00005eb0


	//   ....[96]....
        /*04a8*/ 	.word	0x00005ed0


	//   ....[97]....
        /*04ac*/ 	.word	0x00005ef0


	//   ....[98]....
        /*04b0*/ 	.word	0x00005f10


	//   ....[99]....
        /*04b4*/ 	.word	0x00005f30


	//   ....[100]....
        /*04b8*/ 	.word	0x00005f50


	//   ....[101]....
        /*04bc*/ 	.word	0x00005f70


	//   ....[102]....
        /*04c0*/ 	.word	0x00005f90


	//   ....[103]....
        /*04c4*/ 	.word	0x00005fb0


	//   ....[104]....
        /*04c8*/ 	.word	0x00005fd0


	//   ....[105]....
        /*04cc*/ 	.word	0x00005ff0


	//----- nvinfo : EIATTR_VRC_CTA_INIT_COUNT
	.align		4
.L_30173:
        /*04d0*/ 	.byte	0x02, 0x4a
	.zero		1
	.zero		1


	//----- nvinfo : EIATTR_EXIT_INSTR_OFFSETS
	.align		4
        /*04d4*/ 	.byte	0x04, 0x1c
        /*04d6*/ 	.short	(.L_30175 - .L_30174)


	//   ....[0]....
.L_30174:
        /*04d8*/ 	.word	0x00000090


	//   ....[1]....
        /*04dc*/ 	.word	0x00006cb0


	//   ....[2]....
        /*04e0*/ 	.word	0x00006ce0


	//   ....[3]....
        /*04e4*/ 	.word	0x00006f50


	//----- nvinfo : EIATTR_CRS_STACK_SIZE
	.align		4
.L_30175:
        /*04e8*/ 	.byte	0x04, 0x1e
        /*04ea*/ 	.short	(.L_30177 - .L_30176)
.L_30176:
        /*04ec*/ 	.word	0x00000000


	//----- nvinfo : EIATTR_CBANK_PARAM_SIZE
	.align		4
.L_30177:
        /*04f0*/ 	.byte	0x03, 0x19
        /*04f2*/ 	.short	0x008c


	//----- nvinfo : EIATTR_PARAM_CBANK
	.align		4
        /*04f4*/ 	.byte	0x04, 0x0a
        /*04f6*/ 	.short	(.L_30179 - .L_30178)
	.align		4
.L_30178:
        /*04f8*/ 	.word	index@(.nv.constant0._ZN4vllm25paged_attention_v2_kernelIffLi120ELi32ELi128ELNS_18Fp8KVCacheDataTypeE0ELb0ELi512EEEvPfS2_PT_PKS3_PKT0_S9_ifPKiSB_iPKfiiiSD_SD_iiiii)
        /*04fc*/ 	.short	0x0380
        /*04fe*/ 	.short	0x008c


	//----- nvinfo : EIATTR_SW_WAR
	.align		4
.L_30179:
        /*0500*/ 	.byte	0x04, 0x36
        /*0502*/ 	.short	(.L_30181 - .L_30180)
.L_30180:
        /*0504*/ 	.word	0x00000008
.L_30181:


//--------------------- .nv.info._ZN4vllm25paged_attention_v2_kernelIffLi112ELi32ELi128ELNS_18Fp8KVCacheDataTypeE0ELb0ELi512EEEvPfS2_PT_PKS3_PKT0_S9_ifPKiSB_iPKfiiiSD_SD_iiiii --------------------------
	.section	.nv.info._ZN4vllm25paged_attention_v2_kernelIffLi112ELi32ELi128ELNS_18Fp8KVCacheDataTypeE0ELb0ELi512EEEvPfS2_PT_PKS3_PKT0_S9_ifPKiSB_iPKfiiiSD_SD_iiiii,"",@"SHT_CUDA_INFO"
	.sectionflags	@""
	.align	4


	//----- nvinfo : EIATTR_CUDA_API_VERSION
	.align		4
        /*0000*/ 	.byte	0x04, 0x37
        /*0002*/ 	.short	(.L_30183 - .L_30182)
.L_30182:
        /*0004*/ 	.word	0x00000082


	//----- nvinfo : EIATTR_KPARAM_INFO
	.align		4
.L_30183:
        /*0008*/ 	.byte	0x04, 0x17
        /*000a*/ 	.short	(.L_30185 - .L_30184)
.L_30184:
        /*000c*/ 	.word	0x00000000
        /*0010*/ 	.short	0x0015
        /*0012*/ 	.short	0x0088
        /*0014*/ 	.byte	0x00, 0xf0, 0x11, 0x00


	//----- nvinfo : EIATTR_KPARAM_INFO
	.align		4
.L_30185:
        /*0018*/ 	.byte	0x04, 0x17
        /*001a*/ 	.short	(.L_30187 - .L_30186)
.L_30186:
        /*001c*/ 	.word	0x00000000
        /*0020*/ 	.short	0x0014
        /*0022*/ 	.short	0x0084
        /*0024*/ 	.byte	0x00, 0xf0, 0x11, 0x00


	//----- nvinfo : EIATTR_KPARAM_INFO
	.align		4
.L_30187:
        /*0028*/ 	.byte	0x04, 0x17
        /*002a*/ 	.short	(.L_30189 - .L_30188)
.L_30188:
        /*002c*/ 	.word	0x00000000
        /*0030*/ 	.short	0x0013
        /*0032*/ 	.short	0x0080
        /*0034*/ 	.byte	0x00, 0xf0, 0x11, 0x00


	//----- nvinfo : EIATTR_KPARAM_INFO
	.align		4
.L_30189:
        /*0038*/ 	.byte	0x04, 0x17
        /*003a*/ 	.short	(.L_30191 - .L_30190)
.L_30190:
        /*003c*/ 	.word	0x00000000
        /*0040*/ 	.short	0x0012
        /*0042*/ 	.short	0x007c
        /*0044*/ 	.byte	0x00, 0xf0, 0x11, 0x00


	//----- nvinfo : EIATTR_KPARAM_INFO
	.align		4
.L_30191:
        /*0048*/ 	.byte	0x04, 0x17
        /*004a*/ 	.short	(.L_30193 - .L_30192)
.L_30192:
        /*004c*/ 	.word	0x00000000
        /*0050*/ 	.short	0x0011
        /*0052*/ 	.short	0x0078
        /*0054*/ 	.byte	0x00, 0xf0, 0x11, 0x00


	//----- nvinfo : EIATTR_KPARAM_INFO
	.align		4
.L_30193:
        /*0058*/ 	.byte	0x04, 0x17
        /*005a*/ 	.short	(.L_30195 - .L_30194)
.L_30194:
        /*005c*/ 	.word	0x00000000
        /*0060*/ 	.short	0x0010
        /*0062*/ 	.short	0x0070
        /*0064*/ 	.byte	0x00, 0xf5, 0x21, 0x00


	//----- nvinfo : EIATTR_KPARAM_INFO
	.align		4
.L_30195:
        /*0068*/ 	.byte	0x04, 0x17
        /*006a*/ 	.short	(.L_30197 - .L_30196)
.L_30196:
        /*006c*/ 	.word	0x00000000
        /*0070*/ 	.short	0x000f
        /*0072*/ 	.short	0x0068
        /*0074*/ 	.byte	0x00, 0xf5, 0x21, 0x00


	//----- nvinfo : EIATTR_KPARAM_INFO
	.align		4
.L_30197:
        /*0078*/ 	.byte	0x04, 0x17
        /*007a*/ 	.short	(.L_30199 - .L_30198)
.L_30198:
        /*007c*/ 	.word	0x00000000
        /*0080*/ 	.short	0x000e
        /*0082*/ 	.short	0x0060
        /*0084*/ 	.byte	0x00, 0xf0, 0x11, 0x00


	//----- nvinfo : EIATTR_KPARAM_INFO
	.align		4
.L_30199:
        /*0088*/ 	.byte	0x04, 0x17
        /*008a*/ 	.short	(.L_30201 - .L_30200)
.L_30200:
        /*008c*/ 	.word	0x00000000
        /*0090*/ 	.short	0x000d
        /*0092*/ 	.short	0x005c
        /*0094*/ 	.byte	0x00, 0xf0, 0x11, 0x00


	//----- nvinfo : EIATTR_KPARAM_INFO
	.align		4
.L_30201:
        /*0098*/ 	.byte	0x04, 0x17
        /*009a*/ 	.short	(.L_30203 - .L_30202)
.L_30202:
        /*009c*/ 	.word	0x00000000
        /*00a0*/ 	.short	0x000c
        /*00a2*/ 	.short	0x0058
        /*00a4*/ 	.byte	0x00, 0xf0, 0x11, 0x00


	//----- nvinfo : EIATTR_KPARAM_INFO
	.align		4
.L_30203:
        /*00a8*/ 	.byte	0x04, 0x17
        /*00aa*/ 	.short	(.L_30205 - .L_30204)
.L_30204:
        /*00ac*/ 	.word	0x00000000
        /*00b0*/ 	.short	0x000b
        /*00b2*/ 	.short	0x0050
        /*00b4*/ 	.byte	0x00, 0xf5, 0x21, 0x00


	//----- nvinfo : EIATTR_KPARAM_INFO
	.align		4
.L_30205:
        /*00b8*/ 	.byte	0x04, 0x17
        /*00ba*/ 	.short	(.L_30207 - .L_30206)
.L_30206:
        /*00bc*/ 	.word	0x00000000
        /*00c0*/ 	.short	0x000a
        /*00c2*/ 	.short	0x0048
        /*00c4*/ 	.byte	0x00, 0xf0, 0x11, 0x00


	//----- nvinfo : EIATTR_KPARAM_INFO
	.align		4
.L_30207:
        /*00c8*/ 	.byte	0x04, 0x17
        /*00ca*/ 	.short	(.L_30209 - .L_30208)
.L_30208:
        /*00cc*/ 	.word	0x00000000
        /*00d0*/ 	.short	0x0009
        /*00d2*/ 	.short	0x0040
        /*00d4*/ 	.byte	0x00, 0xf5, 0x21, 0x00


	//----- nvinfo : EIATTR_KPARAM_INFO
	.align		4
.L_30209:
        /*00d8*/ 	.byte	0x04, 0x17
        /*00da*/ 	.short	(.L_30211 - .L_30210)
.L_30210:
        /*00dc*/ 	.word	0x00000000
        /*00e0*/ 	.short	0x0008
        /*00e2*/ 	.short	0x0038
        /*00e4*/ 	.byte	0x00, 0xf5, 0x21, 0x00


	//----- nvinfo : EIATTR_KPARAM_INFO
	.align		4
.L_30211:
        /*00e8*/ 	.byte	0x04, 0x17
        /*00ea*/ 	.short	(.L_30213 - .L_30212)
.L_30212:
        /*00ec*/ 	.word	0x00000000
        /*00f0*/ 	.short	0x0007
        /*00f2*/ 	.short	0x0034
        /*00f4*/ 	.byte	0x00, 0xf0, 0x11, 0x00


	//----- nvinfo : EIATTR_KPARAM_INFO
	.align		4
.L_30213:
        /*00f8*/ 	.byte	0x04, 0x17
        /*00fa*/ 	.short	(.L_30215 - .L_30214)
.L_30214:
        /*00fc*/ 	.word	0x00000000
        /*0100*/ 	.short	0x0006
        /*0102*/ 	.short	0x0030
        /*0104*/ 	.byte	0x00, 0xf0, 0x11, 0x00


	//----- nvinfo : EIATTR_KPARAM_INFO
	.align		4
.L_30215:
        /*0108*/ 	.byte	0x04, 0x17
        /*010a*/ 	.short	(.L_30217 - .L_30216)
.L_30216:
        /*010c*/ 	.word	0x00000000
        /*0110*/ 	.short	0x0005
        /*0112*/ 	.short	0x0028
        /*0114*/ 	.byte	0x00, 0xf5, 0x21, 0x00


	//----- nvinfo : EIATTR_KPARAM_INFO
	.align		4
.L_30217:
        /*0118*/ 	.byte	0x04, 0x17
        /*011a*/ 	.short	(.L_30219 - .L_30218)
.L_30218:
        /*011c*/ 	.word	0x00000000
        /*0120*/ 	.short	0x0004
        /*0122*/ 	.short	0x0020
        /*0124*/ 	.byte	0x00, 0xf5, 0x21, 0x00


	//----- nvinfo : EIATTR_KPARAM_INFO
	.align		4
.L_30219:
        /*0128*/ 	.byte	0x04, 0x17
        /*012a*/ 	.short	(.L_30221 - .L_30220)
.L_30220:
        /*012c*/ 	.word	0x00000000
        /*0130*/ 	.short	0x0003
        /*0132*/ 	.short	0x0018
        /*0134*/ 	.byte	0x00, 0xf5, 0x21, 0x00


	//----- nvinfo : EIATTR_KPARAM_INFO
	.align		4
.L_30221:
        /*0138*/ 	.byte	0x04, 0x17
        /*013a*/ 	.short	(.L_30223 - .L_30222)
.L_30222:
        /*013c*/ 	.word	0x00000000
        /*0140*/ 	.short	0x0002
        /*0142*/ 	.short	0x0010
        /*0144*/ 	.byte	0x00, 0xf5, 0x21, 0x00


	//----- nvinfo : EIATTR_KPARAM_INFO
	.align		4
.L_30223:
        /*0148*/ 	.byte	0x04, 0x17
        /*014a*/ 	.short	(.L_30225 - .L_30224)
.L_30224:
        /*014c*/ 	.word	0x00000000
        /*0150*/ 	.short	0x0001
        /*0152*/ 	.short	0x0008
        /*0154*/ 	.byte	0x00, 0xf5, 0x21, 0x00


	//----- nvinfo : EIATTR_KPARAM_INFO
	.align		4
.L_30225:
        /*0158*/ 	.byte	0x04, 0x17
        /*015a*/ 	.short	(.L_30227 - .L_30226)
.L_30226:
        /*015c*/ 	.word	0x00000000
        /*0160*/ 	.short	0x0000
        /*0162*/ 	.short	0x0000
        /*0164*/ 	.byte	0x00, 0xf5, 0x21, 0x00


	//----- nvinfo : EIATTR_SPARSE_MMA_MASK
	.align		4
.L_30227:
        /*0168*/ 	.byte	0x03, 0x50
        /*016a*/ 	.short	0x0000


	//----- nvinfo : EIATTR_MAXREG_COUNT
	.align		4
        /*016c*/ 	.byte	0x03, 0x1b
        /*016e*/ 	.short	0x00ff


	//----- nvinfo : EIATTR_NUM_BARRIERS
	.align		4
        /*0170*/ 	.byte	0x02, 0x4c
        /*0172*/ 	.byte	0x01
	.zero		1


	//----- nvinfo : EIATTR_MERCURY_ISA_VERSION
	.align		4
        /*0174*/ 	.byte	0x03, 0x5f
        /*0176*/ 	.short	0x0101


	//----- nvinfo : EIATTR_COOP_GROUP_MASK_REGIDS
	.align		4
        /*0178*/ 	.byte	0x04, 0x29
        /*017a*/ 	.short	(.L_30229 - .L_30228)


	//   ....[0]....
.L_30228:
        /*017c*/ 	.word	0xffffffff


	//   ....[1]....
        /*0180*/ 	.word	0xffffffff


	//   ....[2]....
        /*0184*/ 	.word	0xffffffff


	//   ....[3]....
        /*0188*/ 	.word	0xffffffff


	//   ....[4]....
        /*018c*/ 	.word	0xffffffff


	//   ....[5]....
        /*0190*/ 	.word	0xffffffff


	//   ....[6]....
        /*0194*/ 	.word	0xffffffff


	//   ....[7]....
        /*0198*/ 	.word	0xffffffff


	//   ....[8]....
        /*019c*/ 	.word	0xffffffff


	//   ....[9]....
        /*01a0*/ 	.word	0xffffffff


	//   ....[10]....
        /*01a4*/ 	.word	0xffffffff


	//   ....[11]....
        /*01a8*/ 	.word	0xffffffff


	//   ....[12]....
        /*01ac*/ 	.word	0xffffffff


	//   ....[13]....
        /*01b0*/ 	.word	0xffffffff


	//   ....[14]....
        /*01b4*/ 	.word	0xffffffff


	//   ....[15]....
        /*01b8*/ 	.word	0xffffffff


	//   ....[16]....
        /*01bc*/ 	.word	0xffffffff


	//   ....[17]....
        /*01c0*/ 	.word	0xffffffff


	//   ....[18]....
        /*01c4*/ 	.word	0xffffffff


	//   ....[19]....
        /*01c8*/ 	.word	0xffffffff


	//   ....[20]....
        /*01cc*/ 	.word	0xffffffff


	//   ....[21]....
        /*01d0*/ 	.word	0xffffffff


	//   ....[22]....
        /*01d4*/ 	.word	0xffffffff


	//   ....[23]....
        /*01d8*/ 	.word	0xffffffff


	//   ....[24]....
        /*01dc*/ 	.word	0xffffffff


	//   ....[25]....
        /*01e0*/ 	.word	0xffffffff


	//   ....[26]....
        /*01e4*/ 	.word	0xffffffff


	//   ....[27]....
        /*01e8*/ 	.word	0xffffffff


	//   ....[28]....
        /*01ec*/ 	.word	0xffffffff


	//   ....[29]....
        /*01f0*/ 	.word	0xffffffff


	//   ....[30]....
        /*01f4*/ 	.word	0xffffffff


	//   ....[31]....
        /*01f8*/ 	.word	0xffffffff


	//   ....[32]....
        /*01fc*/ 	.word	0xffffffff


	//   ....[33]....
        /*0200*/ 	.word	0xffffffff


	//   ....[34]....
        /*0204*/ 	.word	0xffffffff


	//   ....[35]....
        /*0208*/ 	.word	0xffffffff


	//   ....[36]....
        /*020c*/ 	.word	0xffffffff


	//   ....[37]....
        /*0210*/ 	.word	0xffffffff


	//   ....[38]....
        /*0214*/ 	.word	0xffffffff


	//   ....[39]....
        /*0218*/ 	.word	0xffffffff


	//   ....[40]....
        /*021c*/ 	.word	0xffffffff


	//   ....[41]....
        /*0220*/ 	.word	0xffffffff


	//   ....[42]....
        /*0224*/ 	.word	0xffffffff


	//   ....[43]....
        /*0228*/ 	.word	0xffffffff


	//   ....[44]....
        /*022c*/ 	.word	0xffffffff


	//   ....[45]....
        /*0230*/ 	.word	0xffffffff


	//   ....[46]....
        /*0234*/ 	.word	0xffffffff


	//   ....[47]....
        /*0238*/ 	.word	0xffffffff


	//   ....[48]....
        /*023c*/ 	.word	0xffffffff


	//   ....[49]....
        /*0240*/ 	.word	0xffffffff


	//   ....[50]....
        /*0244*/ 	.word	0xffffffff


	//   ....[51]....
        /*0248*/ 	.word	0xffffffff


	//   ....[52]....
        /*024c*/ 	.word	0xffffffff


	//   ....[53]....
        /*0250*/ 	.word	0xffffffff


	//   ....[54]....
        /*0254*/ 	.word	0xffffffff


	//   ....[55]....
        /*0258*/ 	.word	0xffffffff


	//   ....[56]....
        /*025c*/ 	.word	0xffffffff


	//   ....[57]....
        /*0260*/ 	.word	0xffffffff


	//   ....[58]....
        /*0264*/ 	.word	0xffffffff


	//   ....[59]....
        /*0268*/ 	.word	0xffffffff


	//   ....[60]....
        /*026c*/ 	.word	0xffffffff


	//   ....[61]....
        /*0270*/ 	.word	0xffffffff


	//   ....[62]....
        /*0274*/ 	.word	0xffffffff


	//   ....[63]....
        /*0278*/ 	.word	0xffffffff


	//   ....[64]....
        /*027c*/ 	.word	0xffffffff


	//   ....[65]....
        /*0280*/ 	.word	0xffffffff


	//   ....[66]....
        /*0284*/ 	.word	0xffffffff


	//   ....[67]....
        /*0288*/ 	.word	0xffffffff


	//   ....[68]....
        /*028c*/ 	.word	0xffffffff


	//   ....[69]....
        /*0290*/ 	.word	0xffffffff


	//   ....[70]....
        /*0294*/ 	.word	0xffffffff


	//   ....[71]....
        /*0298*/ 	.word	0xffffffff


	//   ....[72]....
        /*029c*/ 	.word	0xffffffff


	//   ....[73]....
        /*02a0*/ 	.word	0xffffffff


	//   ....[74]....
        /*02a4*/ 	.word	0xffffffff


	//   ....[75]....
        /*02a8*/ 	.word	0xffffffff


	//   ....[76]....
        /*02ac*/ 	.word	0xffffffff


	//   ....[77]....
        /*02b0*/ 	.word	0xffffffff


	//   ....[78]....
        /*02b4*/ 	.word	0xffffffff


	//   ....[79]....
        /*02b8*/ 	.word	0xffffffff


	//   ....[80]....
        /*02bc*/ 	.word	0xffffffff


	//   ....[81]....
        /*02c0*/ 	.word	0xffffffff


	//   ....[82]....
        /*02c4*/ 	.word	0xffffffff


	//   ....[83]....
        /*02c8*/ 	.word	0xffffffff


	//   ....[84]....
        /*02cc*/ 	.word	0xffffffff


	//   ....[85]....
        /*02d0*/ 	.word	0xffffffff


	//   ....[86]....
        /*02d4*/ 	.word	0xffffffff


	//   ....[87]....
        /*02d8*/ 	.word	0xffffffff


	//   ....[88]....
        /*02dc*/ 	.word	0xffffffff


	//   ....[89]....
        /*02e0*/ 	.word	0xffffffff


	//   ....[90]....
        /*02e4*/ 	.word	0xffffffff


	//   ....[91]....
        /*02e8*/ 	.word	0xffffffff


	//   ....[92]....
        /*02ec*/ 	.word	0xffffffff


	//   ....[93]....
        /*02f0*/ 	.word	0xffffffff


	//   ....[94]....
        /*02f4*/ 	.word	0xffffffff


	//   ....[95]....
        /*02f8*/ 	.word	0xffffffff


	//   ....[96]....
        /*02fc*/ 	.word	0xffffffff


	//   ....[97]....
        /*0300*/ 	.word	0xffffffff


	//   ....[98]....
        /*0304*/ 	.word	0xffffffff


	//   ....[99]....
        /*0308*/ 	.word	0xffffffff


	//----- nvinfo : EIATTR_COOP_GROUP_INSTR_OFFSETS
	.align		4
.L_30229:
        /*030c*/ 	.byte	0x04, 0x28
        /*030e*/ 	.short	(.L_30231 - .L_30230)


	//   ....[0]....
.L_30230:
        /*0310*/ 	.word	0x00001510


	//   ....[1]....
        /*0314*/ 	.word	0x000015d0


	//   ....[2]....
        /*0318*/ 	.word	0x00001600


	//   ....[3]....
        /*031c*/ 	.word	0x00001620


	//   ....[4]....
        /*0320*/ 	.word	0x00001660


	//   ....[5]....
        /*0324*/ 	.word	0x000016b0


	//   ....[6]....
        /*0328*/ 	.word	0x000016d0


	//   ....[7]....
        /*032c*/ 	.word	0x00001700


	//   ....[8]....
        /*0330*/ 	.word	0x00002550


	//   ....[9]....
        /*0334*/ 	.word	0x00002580


	//   ....[10]....
        /*0338*/ 	.word	0x000025a0


	//   ....[11]....
        /*033c*/ 	.word	0x000025c0


	//   ....[12]....
        /*0340*/ 	.word	0x000025e0


	//   ....[13]....
        /*0344*/ 	.word	0x00002630


	//   ....[14]....
        /*0348*/ 	.word	0x00002650


	//   ....[15]....
        /*034c*/ 	.word	0x00002670


	//   ....[16]....
        /*0350*/ 	.word	0x00005180


	//   ....[17]....
        /*0354*/ 	.word	0x000051c0


	//   ....[18]....
        /*0358*/ 	.word	0x00005200


	//   ....[19]....
        /*035c*/ 	.word	0x00005240


	//   ....[20]....
        /*0360*/ 	.word	0x00005280


	//   ....[21]....
        /*0364*/ 	.word	0x000052b0


	//   ....[22]....
        /*0368*/ 	.word	0x000052e0


	//   ....[23]....
        /*036c*/ 	.word	0x00005310


	//   ....[24]....
        /*0370*/ 	.word	0x00005330


	//   ....[25]....
        /*0374*/ 	.word	0x00005360


	//   ....[26]....
        /*0378*/ 	.word	0x00005380


	//   ....[27]....
        /*037c*/ 	.word	0x000053a0


	//   ....[28]....
        /*0380*/ 	.word	0x000053b0


	//   ....[29]....
        /*0384*/ 	.word	0x000053e0


	//   ....[30]....
        /*0388*/ 	.word	0x00005400


	//   ....[31]....
        /*038c*/ 	.word	0x00005420


	//   ....[32]....
        /*0390*/ 	.word	0x00005440


	//   ....[33]....
        /*0394*/ 	.word	0x00005460


	//   ....[34]....
        /*0398*/ 	.word	0x00005480


	//   ....[35]....
        /*039c*/ 	.word	0x00005490


	//   ....[36]....
        /*03a0*/ 	.word	0x000054b0


	//   ....[37]....
        /*03a4*/ 	.word	0x000054d0


	//   ....[38]....
        /*03a8*/ 	.word	0x000054f0


	//   ....[39]....
        /*03ac*/ 	.word	0x00005510


	//   ....[40]....
        /*03b0*/ 	.word	0x00005530


	//   ....[41]....
        /*03b4*/ 	.word	0x00005550


	//   ....[42]....
        /*03b8*/ 	.word	0x00005570


	//   ....[43]....
        /*03bc*/ 	.word	0x00005590


	//   ....[44]....
        /*03c0*/ 	.word	0x000055b0


	//   ....[45]....
        /*03c4*/ 	.word	0x000055d0


	//   ....[46]....
        /*03c8*/ 	.word	0x000055f0


	//   ....[47]....
        /*03cc*/ 	.word	0x00005610


	//   ....[48]....
        /*03d0*/ 	.word	0x00005630


	//   ....[49]....
        /*03d4*/ 	.word	0x00005650


	//   ....[50]....
        /*03d8*/ 	.word	0x00005670


	//   ....[51]....
        /*03dc*/ 	.word	0x00005690


	//   ....[52]....
        /*03e0*/ 	.word	0x000056c0


	//   ....[53]....
        /*03e4*/ 	.word	0x000056e0


	//   ....[54]....
        /*03e8*/ 	.word	0x00005700


	//   ....[55]....
        /*03ec*/ 	.word	0x00005720


	//   ....[56]....
        /*03f0*/ 	.word	0x00005740


	//   ....[57]....
        /*03f4*/ 	.word	0x00005760


	//   ....[58]....
        /*03f8*/ 	.word	0x00005770


	//   ....[59]....
        /*03fc*/ 	.word	0x00005790


	//   ....[60]....
        /*0400*/ 	.word	0x000057b0


	//   ....[61]....
        /*0404*/ 	.word	0x000057d0


	//   ....[62]....
        /*0408*/ 	.word	0x000057f0


	//   ....[63]....
        /*040c*/ 	.word	0x00005810


	//   ....[64]....
        /*0410*/ 	.word	0x00005830


	//   ....[65]....
        /*0414*/ 	.word	0x00005850


	//   ....[66]....
        /*0418*/ 	.word	0x00005870


	//   ....[67]....
        /*041c*/ 	.word	0x00005890


	//   ....[68]....
        /*0420*/ 	.word	0x000058b0


	//   ....[69]....
        /*0424*/ 	.word	0x000058d0


	//   ....[70]....
        /*0428*/ 	.word	0x000058f0


	//   ....[71]....
        /*042c*/ 	.word	0x00005910


	//   ....[72]....
        /*0430*/ 	.word	0x00005930


	//   ....[73]....
        /*0434*/ 	.word	0x00005960


	//   ....[74]....
        /*0438*/ 	.word	0x00005980


	//   ....[75]....
        /*043c*/ 	.word	0x000059a0


	//   ....[76]....
        /*0440*/ 	.word	0x000059c0


	//   ....[77]....
        /*0444*/ 	.word	0x000059e0


	//   ....[78]....
        /*0448*/ 	.word	0x00005a00


	//   ....[79]....
        /*044c*/ 	.word	0x00005a10


	//   ....[80]....
        /*0450*/ 	.word	0x00005a30


	//   ....[81]....
        /*0454*/ 	.word	0x00005a50


	//   ....[82]....
        /*0458*/ 	.word	0x00005a70


	//   ....[83]....
        /*045c*/ 	.word	0x00005a90


	//   ....[84]....
        /*0460*/ 	.word	0x00005ab0


	//   ....[85]....
        /*0464*/ 	.word	0x00005ad0


	//   ....[86]....
        /*0468*/ 	.word	0x00005af0


	//   ....[87]....
        /*046c*/ 	.word	0x00005b10


	//   ....[88]....
        /*0470*/ 	.word	0x00005b30


	//   ....[89]....
        /*0474*/ 	.word	0x00005b50


	//   ....[90]....
        /*0478*/ 	.word	0x00005b70


	//   ....[91]....
        /*047c*/ 	.word	0x00005b90


	//   ....[92]....
        /*0480*/ 	.word	0x00005bb0


	//   ....[93]....
        /*0484*/ 	.word	0x00005bd0


	//   ....[94]....
        /*0488*/ 	.word	0x00005bf0


	//   ....[95]....
        /*048c*/ 	.word	0x00005c10


	//   ....[96]....
        /*0490*/ 	.word	0x00005c30


	//   ....[97]....
        /*0494*/ 	.word	0x00005c50


	//   ....[98]....
        /*0498*/ 	.word	0x00005c70


	//   ....[99]....
        /*049c*/ 	.word	0x00005c90


	//----- nvinfo : EIATTR_VRC_CTA_INIT_COUNT
	.align		4
.L_30231:
        /*04a0*/ 	.byte	0x02, 0x4a
	.zero		1
	.zero		1


	//----- nvinfo : EIATTR_EXIT_INSTR_OFFSETS
	.align		4
        /*04a4*/ 	.byte	0x04, 0x1c
        /*04a6*/ 	.short	(.L_30233 - .L_30232)


	//   ....[0]....
.L_30232:
        /*04a8*/ 	.word	0x000000d0


	//   ....[1]....
        /*04ac*/ 	.word	0x00006890


	//   ....[2]....
        /*04b0*/ 	.word	0x000068c0


	//   ....[3]....
        /*04b4*/ 	.word	0x00006b20


	//----- nvinfo : EIATTR_CRS_STACK_SIZE
	.align		4
.L_30233:
        /*04b8*/ 	.byte	0x04, 0x1e
        /*04ba*/ 	.short	(.L_30235 - .L_30234)
.L_30234:
        /*04bc*/ 	.word	0x00000000


	//----- nvinfo : EIATTR_CBANK_PARAM_SIZE
	.align		4
.L_30235:
        /*04c0*/ 	.byte	0x03, 0x19
        /*04c2*/ 	.short	0x008c


	//----- nvinfo : EIATTR_PARAM_CBANK
	.align		4
        /*04c4*/ 	.byte	0x04, 0x0a
        /*04c6*/ 	.short	(.L_30237 - .L_30236)
	.align		4
.L_30236:
        /*04c8*/ 	.word	index@(.nv.constant0._ZN4vllm25paged_attention_v2_kernelIffLi112ELi32ELi128ELNS_18Fp8KVCacheDataTypeE0ELb0ELi512EEEvPfS2_PT_PKS3_PKT0_S9_ifPKiSB_iPKfiiiSD_SD_iiiii)
        /*04cc*/ 	.short	0x0380
        /*04ce*/ 	.short	0x008c


	//----- nvinfo : EIATTR_SW_WAR
	.align		4
.L_30237:
        /*04d0*/ 	.byte	0x04, 0x36
        /*04d2*/ 	.short	(.L_30239 - .L_30238)
.L_30238:
        /*04d4*/ 	.word	0x00000008
.L_30239:


//--------------------- .nv.info._ZN4vllm25paged_attention_v2_kernelIffLi96ELi32ELi128ELNS_18Fp8KVCacheDataTypeE0ELb0ELi512EEEvPfS2_PT_PKS3_PKT0_S9_ifPKiSB_iPKfiiiSD_SD_iiiii --------------------------
	.section	.nv.info._ZN4vllm25paged_attention_v2_kernelIffLi96ELi32ELi128ELNS_18Fp8KVCacheDataTypeE0ELb0ELi512EEEvPfS2_PT_PKS3_PKT0_S9_ifPKiSB_iPKfiiiSD_SD_iiiii,"",@"SHT_CUDA_INFO"
	.sectionflags	@""
	.align	4


	//----- nvinfo : EIATTR_CUDA_API_VERSION
	.align		4
        /*0000*/ 	.byte	0x04, 0x37
        /*0002*/ 	.short	(.L_30241 - .L_30240)
.L_30240:
        /*0004*/ 	.word	0x00000082


	//----- nvinfo : EIATTR_KPARAM_INFO
	.align		4
.L_30241:
        /*0008*/ 	.byte	0x04, 0x17
        /*000a*/ 	.short	(.L_30243 - .L_30242)
.L_30242:
        /*000c*/ 	.word	0x00000000
        /*0010*/ 	.short	0x0015
        /*0012*/ 	.short	0x0088
        /*0014*/ 	.byte	0x00, 0xf0, 0x11, 0x00


	//----- nvinfo : EIATTR_KPARAM_INFO
	.align		4
.L_30243:
        /*0018*/ 	.byte	0x04, 0x17
        /*001a*/ 	.short	(.L_30245 - .L_30244)
.L_30244:
        /*001c*/ 	.word	0x00000000
        /*0020*/ 	.short	0x0014
        /*0022*/ 	.short	0x0084
        /*0024*/ 	.byte	0x00, 0xf0, 0x11, 0x00


	//----- nvinfo : EIATTR_KPARAM_INFO
	.align		4
.L_30245:
        /*0028*/ 	.byte	0x04, 0x17
        /*002a*/ 	.short	(.L_30247 - .L_30246)
.L_30246:
        /*002c*/ 	.word	0x00000000
        /*0030*/ 	.short	0x0013
        /*0032*/ 	.short	0x0080
        /*0034*/ 	.byte	0x00, 0xf0, 0x11, 0x00


	//----- nvinfo : EIATTR_KPARAM_INFO
	.align		4
.L_30247:
        /*0038*/ 	.byte	0x04, 0x17
        /*003a*/ 	.short	(.L_30249 - .L_30248)
.L_30248:
        /*003c*/ 	.word	0x00000000
        /*0040*/ 	.short	0x0012
        /*0042*/ 	.short	0x007c
        /*0044*/ 	.byte	0x00, 0xf0, 0x11, 0x00


	//----- nvinfo : EIATTR_KPARAM_INFO
	.align		4
.L_30249:
        /*0048*/ 	.byte	0x04, 0x17
        /*004a*/ 	.short	(.L_30251 - .L_30250)
.L_30250:
        /*004c*/ 	.word	0x00000000
        /*0050*/ 	.short	0x0011
        /*0052*/ 	.short	0x0078
        /*0054*/ 	.byte	0x00, 0xf0, 0x11, 0x00


	//----- nvinfo : EIATTR_KPARAM_INFO
	.align		4
.L_30251:
        /*0058*/ 	.byte	0x04, 0x17
        /*005a*/ 	.short	(.L_30253 - .L_30252)
.L_30252:
        /*005c*/ 	.word	0x00000000
        /*0060*/ 	.short	0x0010
        /*0062*/ 	.short	0x0070
        /*0064*/ 	.byte	0x00, 0xf5, 0x21, 0x00


	//----- nvinfo : EIATTR_KPARAM_INFO
	.align		4
.L_30253:
        /*0068*/ 	.byte	0x04, 0x17
        /*006a*/ 	.short	(.L_30255 - .L_30254)
.L_30254:
        /*006c*/ 	.word	0x00000000
        /*0070*/ 	.short	0x000f
        /*0072*/ 	.short	0x0068
        /*0074*/ 	.byte	0x00, 0xf5, 0x21, 0x00


	//----- nvinfo : EIATTR_KPARAM_INFO
	.align		4
.L_30255:
        /*0078*/ 	.byte	0x04, 0x17
        /*007a*/ 	.short	(.L_30257 - .L_30256)
.L_30256:
        /*007c*/ 	.word	0x00000000
        /*0080*/ 	.short	0x000e
        /*0082*/ 	.short	0x0060
        /*0084*/ 	.byte	0x00, 0xf0, 0x11, 0x00


	//----- nvinfo : EIATTR_KPARAM_INFO
	.align		4
.L_30257:
        /*0088*/ 	.byte	0x04, 0x17
        /*008a*/ 	.short	(.L_30259 - .L_30258)
.L_30258:
        /*008c*/ 	.word	0x00000000
        /*0090*/ 	.short	0x000d
        /*0092*/ 	.short	0x005c
        /*0094*/ 	.byte	0x00, 0xf0, 0x11, 0x00


	//----- nvinfo : EIATTR_KPARAM_INFO
	.align		4
.L_30259:
        /*0098*/ 	.byte	0x04, 0x17
        /*009a*/ 	.short	(.L_30261 - .L_30260)
.L_30260:
        /*009c*/ 	.word	0x00000000
        /*00a0*/ 	.short	0x000c
        /*00a2*/ 	.short	0x0058
        /*00a4*/ 	.byte	0x00, 0xf0, 0x11, 0x00


	//----- nvinfo : EIATTR_KPARAM_INFO
	.align		4
.L_30261:
        /*00a8*/ 	.byte	0x04, 0x17
        /*00aa*/ 	.short	(.L_30263 - .L_30262)
.L_30262:
        /*00ac*/ 	.word	0x00000000
        /*00b0*/ 	.short	0x000b
        /*00b2*/ 	.short	0x0050
        /*00b4*/ 	.byte	0x00, 0xf5, 0x21, 0x00


	//----- nvinfo : EIATTR_KPARAM_INFO
	.align		4
.L_30263:
        /*00b8*/ 	.byte	0x04, 0x17
        /*00ba*/ 	.short	(.L_30265 - .L_30264)
.L_30264:
        /*00bc*/ 	.word	0x00000000
        /*00c0*/ 	.short	0x000a
        /*00c2*/ 	.short	0x0048
        /*00c4*/ 	.byte	0x00, 0xf0, 0x11, 0x00


	//----- nvinfo : EIATTR_KPARAM_INFO
	.align		4
.L_30265:
        /*00c8*/ 	.byte	0x04, 0x17
        /*00ca*/ 	.short	(.L_30267 - .L_30266)
.L_30266:
        /*00cc*/ 	.word	0x00000000
        /*00d0*/ 	.short	0x0009
        /*00d2*/ 	.short	0x0040
        /*00d4*/ 	.byte	0x00, 0xf5, 0x21, 0x00


	//----- nvinfo : EIATTR_KPARAM_INFO
	.align		4
.L_30267:
        /*00d8*/ 	.byte	0x04, 0x17
        /*00da*/ 	.short	(.L_30269 - .L_30268)
.L_30268:
        /*00dc*/ 	.word	0x00000000
        /*00e0*/ 	.short	0x0008
        /*00e2*/ 	.short	0x0038
        /*00e4*/ 	.byte	0x00, 0xf5, 0x21, 0x00


	//----- nvinfo : EIATTR_KPARAM_INFO
	.align		4
.L_30269:
        /*00e8*/ 	.byte	0x04, 0x17
        /*00ea*/ 	.short	(.L_30271 - .L_30270)
.L_30270:
        /*00ec*/ 	.word	0x00000000
        /*00f0*/ 	.short	0x0007
        /*00f2*/ 	.short	0x0034
        /*00f4*/ 	.byte	0x00, 0xf0, 0x11, 0x00


	//----- nvinfo : EIATTR_KPARAM_INFO
	.align		4
.L_30271:
        /*00f8*/ 	.byte	0x04, 0x17
        /*00fa*/ 	.short	(.L_30273 - .L_30272)
.L_30272:
        /*00fc*/ 	.word	0x00000000
        /*0100*/ 	.short	0x0006
        /*0102*/ 	.short	0x0030
        /*0104*/ 	.byte	0x00, 0xf0, 0x11, 0x00


	//----- nvinfo : EIATTR_KPARAM_INFO
	.align		4
.L_30273:
        /*0108*/ 	.byte	0x04, 0x17
        /*010a*/ 	.short	(.L_30275 - .L_30274)
.L_30274:
        /*010c*/ 	.word	0x00000000
        /*0110*/ 	.short	0x0005
        /*0112*/ 	.short	0x0028
        /*0114*/ 	.byte	0x00, 0xf5, 0x21, 0x00


	//----- nvinfo : EIATTR_KPARAM_INFO
	.align		4
.L_30275:
        /*0118*/ 	.byte	0x04, 0x17
        /*011a*/ 	.short	(.L_30277 - .L_30276)
.L_30276:
        /*011c*/ 	.word	0x00000000
        /*0120*/ 	.short	0x0004
        /*0122*/ 	.short	0x0020
        /*0124*/ 	.byte	0x00, 0xf5, 0x21, 0x00


	//----- nvinfo : EIATTR_KPARAM_INFO
	.align		4
.L_30277:
        /*0128*/ 	.byte	0x04, 0x17
        /*012a*/ 	.short	(.L_30279 - .L_30278)
.L_30278:
        /*012c*/ 	.word	0x00000000
        /*0130*/ 	.short	0x0003
        /*0132*/ 	.short	0x0018
        /*0134*/ 	.byte	0x00, 0xf5, 0x21, 0x00


	//----- nvinfo : EIATTR_KPARAM_INFO
	.align		4
.L_30279:
        /*0138*/ 	.byte	0x04, 0x17
        /*013a*/ 	.short	(.L_30281 - .L_30280)
.L_30280:
        /*013c*/ 	.word	0x00000000
        /*0140*/ 	.short	0x0002
        /*0142*/ 	.short	0x0010
        /*0144*/ 	.byte	0x00, 0xf5, 0x21, 0x00


	//----- nvinfo : EIATTR_KPARAM_INFO
	.align		4
.L_30281:
        /*0148*/ 	.byte	0x04, 0x17
        /*014a*/ 	.short	(.L_30283 - .L_30282)
.L_30282:
        /*014c*/ 	.word	0x00000000
        /*0150*/ 	.short	0x0001
        /*0152*/ 	.short	0x0008
        /*0154*/ 	.byte	0x00, 0xf5, 0x21, 0x00


	//----- nvinfo : EIATTR_KPARAM_INFO
	.align		4
.L_30283:
        /*0158*/ 	.byte	0x04, 0x17
        /*015a*/ 	.short	(.L_30285 - .L_30284)
.L_30284:
        /*015c*/ 	.word	0x00000000
        /*0160*/ 	.short	0x0000
        /*0162*/ 	.short	0x0000
        /*0164*/ 	.byte	0x00, 0xf5, 0x21, 0x00


	//----- nvinfo : EIATTR_SPARSE_MMA_MASK
	.align		4
.L_30285:
        /*0168*/ 	.byte	0x03, 0x50
        /*016a*/ 	.short	0x0000


	//----- nvinfo : EIATTR_MAXREG_COUNT
	.align		4
        /*016c*/ 	.byte	0x03, 0x1b
        /*016e*/ 	.short	0x00ff


	//----- nvinfo : EIATTR_NUM_BARRIERS
	.align		4
        /*0170*/ 	.byte	0x02, 0x4c
        /*0172*/ 	.byte	0x01
	.zero		1


	//----- nvinfo : EIATTR_MERCURY_ISA_VERSION
	.align		4
        /*0174*/ 	.byte	0x03, 0x5f
        /*0176*/ 	.short	0x0101


	//----- nvinfo : EIATTR_COOP_GROUP_MASK_REGIDS
	.align		4
        /*0178*/ 	.byte	0x04, 0x29
        /*017a*/ 	.short	(.L_30287 - .L_30286)


	//   ....[0]....
.L_30286:
        /*017c*/ 	.word	0xffffffff


	//   ....[1]....
        /*0180*/ 	.word	0xffffffff


	//   ....[2]....
        /*0184*/ 	.word	0xffffffff


	//   ....[3]....
        /*0188*/ 	.word	0xffffffff


	//   ....[4]....
        /*018c*/ 	.word	0xffffffff


	//   ....[5]....
        /*0190*/ 	.word	0xffffffff


	//   ....[6]....
        /*0194*/ 	.word	0xffffffff


	//   ....[7]....
        /*0198*/ 	.word	0xffffffff


	//   ....[8]....
        /*019c*/ 	.word	0xffffffff


	//   ....[9]....
        /*01a0*/ 	.word	0xffffffff


	//   ....[10]....
        /*01a4*/ 	.word	0xffffffff


	//   ....[11]....
        /*01a8*/ 	.word	0xffffffff


	//   ....[12]....
        /*01ac*/ 	.word	0xffffffff


	//   ....[13]....
        /*01b0*/ 	.word	0xffffffff


	//   ....[14]....
        /*01b4*/ 	.word	0xffffffff


	//   ....[15]....
        /*01b8*/ 	.word	0xffffffff


	//   ....[16]....
        /*01bc*/ 	.word	0xffffffff


	//   ....[17]....
        /*01c0*/ 	.word	0xffffffff


	//   ....[18]....
        /*01c4*/ 	.word	0xffffffff


	//   ....[19]....
        /*01c8*/ 	.word	0xffffffff


	//   ....[20]....
        /*01cc*/ 	.word	0xffffffff


	//   ....[21]....
        /*01d0*/ 	.word	0xffffffff


	//   ....[22]....
        /*01d4*/ 	.word	0xffffffff


	//   ....[23]....
        /*01d8*/ 	.word	0xffffffff


	//   ....[24]....
        /*01dc*/ 	.word	0xffffffff


	//   ....[25]....
        /*01e0*/ 	.word	0xffffffff


	//   ....[26]....
        /*01e4*/ 	.word	0xffffffff


	//   ....[27]....
        /*01e8*/ 	.word	0xffffffff


	//   ....[28]....
        /*01ec*/ 	.word	0xffffffff


	//   ....[29]....
        /*01f0*/ 	.word	0xffffffff


	//   ....[30]....
        /*01f4*/ 	.word	0xffffffff


	//   ....[31]....
        /*01f8*/ 	.word	0xffffffff


	//   ....[32]....
        /*01fc*/ 	.word	0xffffffff


	//   ....[33]....
        /*0200*/ 	.word	0xffffffff


	//   ....[34]....
        /*0204*/ 	.word	0xffffffff


	//   ....[35]....
        /*0208*/ 	.word	0xffffffff


	//   ....[36]....
        /*020c*/ 	.word	0xffffffff


	//   ....[37]....
        /*0210*/ 	.word	0xffffffff


	//   ....[38]....
        /*0214*/ 	.word	0xffffffff


	//   ....[39]....
        /*0218*/ 	.word	0xffffffff


	//   ....[40]....
        /*021c*/ 	.word	0xffffffff


	//   ....[41]....
        /*0220*/ 	.word	0xffffffff


	//   ....[42]....
        /*0224*/ 	.word	0xffffffff


	//   ....[43]....
        /*0228*/ 	.word	0xffffffff


	//   ....[44]....
        /*022c*/ 	.word	0xffffffff


	//   ....[45]....
        /*0230*/ 	.word	0xffffffff


	//   ....[46]....
        /*0234*/ 	.word	0xffffffff


	//   ....[47]....
        /*0238*/ 	.word	0xffffffff


	//   ....[48]....
        /*023c*/ 	.word	0xffffffff


	//   ....[49]....
        /*0240*/ 	.word	0xffffffff


	//   ....[50]....
        /*0244*/ 	.word	0xffffffff


	//   ....[51]....
        /*0248*/ 	.word	0xffffffff


	//   ....[52]....
        /*024c*/ 	.word	0xffffffff


	//   ....[53]....
        /*0250*/ 	.word	0xffffffff


	//   ....[54]....
        /*0254*/ 	.word	0xffffffff


	//   ....[55]....
        /*0258*/ 	.word	0xffffffff


	//   ....[56]....
        /*025c*/ 	.word	0xffffffff


	//   ....[57]....
        /*0260*/ 	.word	0xffffffff


	//   ....[58]....
        /*0264*/ 	.word	0xffffffff


	//   ....[59]....
        /*0268*/ 	.word	0xffffffff


	//   ....[60]....
        /*026c*/ 	.word	0xffffffff


	//   ....[61]....
        /*0270*/ 	.word	0xffffffff


	//   ....[62]....
        /*0274*/ 	.word	0xffffffff


	//   ....[63]....
        /*0278*/ 	.word	0xffffffff


	//   ....[64]....
        /*027c*/ 	.word	0xffffffff


	//   ....[65]....
        /*0280*/ 	.word	0xffffffff


	//   ....[66]....
        /*0284*/ 	.word	0xffffffff


	//   ....[67]....
        /*0288*/ 	.word	0xffffffff


	//   ....[68]....
        /*028c*/ 	.word	0xffffffff


	//   ....[69]....
        /*0290*/ 	.word	0xffffffff


	//   ....[70]....
        /*0294*/ 	.word	0xffffffff


	//   ....[71]....
        /*0298*/ 	.word	0xffffffff


	//   ....[72]....
        /*029c*/ 	.word	0xffffffff


	//   ....[73]....
        /*02a0*/ 	.word	0xffffffff


	//   ....[74]....
        /*02a4*/ 	.word	0xffffffff


	//   ....[75]....
        /*02a8*/ 	.word	0xffffffff


	//   ....[76]....
        /*02ac*/ 	.word	0xffffffff


	//   ....[77]....
        /*02b0*/ 	.word	0xffffffff


	//   ....[78]....
        /*02b4*/ 	.word	0xffffffff


	//   ....[79]....
        /*02b8*/ 	.word	0xffffffff


	//   ....[80]....
        /*02bc*/ 	.word	0xffffffff


	//   ....[81]....
        /*02c0*/ 	.word	0xffffffff


	//   ....[82]....
        /*02c4*/ 	.word	0xffffffff


	//   ....[83]....
        /*02c8*/ 	.word	0xffffffff


	//   ....[84]....
        /*02cc*/ 	.word	0xffffffff


	//   ....[85]....
        /*02d0*/ 	.word	0xffffffff


	//   ....[86]....
        /*02d4*/ 	.word	0xffffffff


	//   ....[87]....
        /*02d8*/ 	.word	0xffffffff


	//----- nvinfo : EIATTR_COOP_GROUP_INSTR_OFFSETS
	.align		4
.L_30287:
        /*02dc*/ 	.byte	0x04, 0x28
        /*02de*/ 	.short	(.L_30289 - .L_30288)


	//   ....[0]....
.L_30288:
        /*02e0*/ 	.word	0x000012a0


	//   ....[1]....
        /*02e4*/ 	.word	0x00001330


	//   ....[2]....
        /*02e8*/ 	.word	0x00001380


	//   ....[3]....
        /*02ec*/ 	.word	0x000013b0


	//   ....[4]....
        /*02f0*/ 	.word	0x000013e0


	//   ....[5]....
        /*02f4*/ 	.word	0x00001490


	//   ....[6]....
        /*02f8*/ 	.word	0x000014c0


	//   ....[7]....
        /*02fc*/ 	.word	0x000014e0


	//   ....[8]....
        /*0300*/ 	.word	0x00002320


	//   ....[9]....
        /*0304*/ 	.word	0x00002360


	//   ....[10]....
        /*0308*/ 	.word	0x00002380


	//   ....[11]....
        /*030c*/ 	.word	0x000023a0


	//   ....[12]....
        /*0310*/ 	.word	0x000023c0


	//   ....[13]....
        /*0314*/ 	.word	0x00002410


	//   ....[14]....
        /*0318*/ 	.word	0x00002430


	//   ....[15]....
        /*031c*/ 	.word	0x00002450


	//   ....[16]....
        /*0320*/ 	.word	0x00004910


	//   ....[17]....
        /*0324*/ 	.word	0x00004950


	//   ....[18]....
        /*0328*/ 	.word	0x00004990


	//   ....[19]....
        /*032c*/ 	.word	0x000049d0


	//   ....[20]....
        /*0330*/ 	.word	0x00004a00


	//   ....[21]....
        /*0334*/ 	.word	0x00004a30


	//   ....[22]....
        /*0338*/ 	.word	0x00004a60


	//   ....[23]....
        /*033c*/ 	.word	0x00004a90


	//   ....[24]....
        /*0340*/ 	.word	0x00004ab0


	//   ....[25]....
        /*0344*/ 	.word	0x00004ad0


	//   ....[26]....
        /*0348*/ 	.word	0x00004af0


	//   ....[27]....
        /*034c*/ 	.word	0x00004b10


	//   ....[28]....
        /*0350*/ 	.word	0x00004b20


	//   ....[29]....
        /*0354*/ 	.word	0x00004b40


	//   ....[30]....
        /*0358*/ 	.word	0x00004b60


	//   ....[31]....
        /*035c*/ 	.word	0x00004b80


	//   ....[32]....
        /*0360*/ 	.word	0x00004ba0


	//   ....[33]....
        /*0364*/ 	.word	0x00004bc0


	//   ....[34]....
        /*0368*/ 	.word	0x00004be0


	//   ....[35]....
        /*036c*/ 	.word	0x00004c00


	//   ....[36]....
        /*0370*/ 	.word	0x00004c20


	//   ....[37]....
        /*0374*/ 	.word	0x00004c40


	//   ....[38]....
        /*0378*/ 	.word	0x00004c60


	//   ....[39]....
        /*037c*/ 	.word	0x00004c80


	//   ....[40]....
        /*0380*/ 	.word	0x00004ca0


	//   ....[41]....
        /*0384*/ 	.word	0x00004cc0


	//   ....[42]....
        /*0388*/ 	.word	0x00004cf0


	//   ....[43]....
        /*038c*/ 	.word	0x00004d10


	//   ....[44]....
        /*0390*/ 	.word	0x00004d30


	//   ....[45]....
        /*0394*/ 	.word	0x00004d50


	//   ....[46]....
        /*0398*/ 	.word	0x00004d70


	//   ....[47]....
        /*039c*/ 	.word	0x00004d90


	//   ....[48]....
        /*03a0*/ 	.word	0x00004da0


	//   ....[49]....
        /*03a4*/ 	.word	0x00004dc0


	//   ....[50]....
        /*03a8*/ 	.word	0x00004de0


	//   ....[51]....
        /*03ac*/ 	.word	0x00004e00


	//   ....[52]....
        /*03b0*/ 	.word	0x00004e20


	//   ....[53]....
        /*03b4*/ 	.word	0x00004e40


	//   ....[54]....
        /*03b8*/ 	.word	0x00004e60


	//   ....[55]....
        /*03bc*/ 	.word	0x00004e80


	//   ....[56]....
        /*03c0*/ 	.word	0x00004ea0


	//   ....[57]....
        /*03c4*/ 	.word	0x00004ec0


	//   ....[58]....
        /*03c8*/ 	.word	0x00004ee0


	//   ....[59]....
        /*03cc*/ 	.word	0x00004f00


	//   ....[60]....
        /*03d0*/ 	.word	0x00004f20


	//   ....[61]....
        /*03d4*/ 	.word	0x00004f40


	//   ....[62]....
        /*03d8*/ 	.word	0x00004f60


	//   ....[63]....
        /*03dc*/ 	.word	0x00004f80


	//   ....[64]....
        /*03e0*/ 	.word	0x00004fa0


	//   ....[65]....
        /*03e4*/ 	.word	0x00004fd0


	//   ....[66]....
        /*03e8*/ 	.word	0x00004ff0


	//   ....[67]....
        /*03ec*/ 	.word	0x00005010


	//   ....[68]....
        /*03f0*/ 	.word	0x00005030


	//   ....[69]....
        /*03f4*/ 	.word	0x00005050


	//   ....[70]....
        /*03f8*/ 	.word	0x00005070


	//   ....[71]....
        /*03fc*/ 	.word	0x00005090


	//   ....[72]....
        /*0400*/ 	.word	0x000050b0


	//   ....[73]....
        /*0404*/ 	.word	0x000050d0


	//   ....[74]....
        /*0408*/ 	.word	0x000050f0


	//   ....[75]....
        /*040c*/ 	.word	0x00005110


	//   ....[76]....
        /*0410*/ 	.word	0x00005130


	//   ....[77]....
        /*0414*/ 	.word	0x00005150


	//   ....[78]....
        /*0418*/ 	.word	0x00005170


	//   ....[79]....
        /*041c*/ 	.word	0x00005190


	//   ....[80]....
        /*0420*/ 	.word	0x000051b0


	//   ....[81]....
        /*0424*/ 	.word	0x000051d0


	//   ....[82]....
        /*0428*/ 	.word	0x000051f0


	//   ....[83]....
        /*042c*/ 	.word	0x00005210


	//   ....[84]....
        /*0430*/ 	.word	0x00005230


	//   ....[85]....
        /*0434*/ 	.word	0x00005250


	//   ....[86]....
        /*0438*/ 	.word	0x00005270


	//   ....[87]....
        /*043c*/ 	.word	0x00005290


	//----- nvinfo : EIATTR_VRC_CTA_INIT_COUNT
	.align		4
.L_30289:
        /*0440*/ 	.byte	0x02, 0x4a
	.zero		1
	.zero		1


	//----- nvinfo : EIATTR_EXIT_INSTR_OFFSETS
	.align		4
        /*0444*/ 	.byte	0x04, 0x1c
        /*0446*/ 	.short	(.L_30291 - .L_30290)


	//   ....[0]....
.L_30290:
        /*0448*/ 	.word	0x00000090


	//   ....[1]....
        /*044c*/ 	.word	0x00005d10


	//   ....[2]....
        /*0450*/ 	.word	0x00005d40


	//   ....[3]....
        /*0454*/ 	.word	0x00005f50


	//----- nvinfo : EIATTR_CRS_STACK_SIZE
	.align		4
.L_30291:
        /*0458*/ 	.byte	0x04, 0x1e
        /*045a*/ 	.short	(.L_30293 - .L_30292)
.L_30292:
        /*045c*/ 	.word	0x00000000


	//----- nvinfo : EIATTR_CBANK_PARAM_SIZE
	.align		4
.L_30293:
        /*0460*/ 	.byte	0x03, 0x19
        /*0462*/ 	.short	0x008c


	//----- nvinfo : EIATTR_PARAM_CBANK
	.align		4
        /*0464*/ 	.byte	0x04, 0x0a
        /*0466*/ 	.short	(.L_30295 - .L_30294)
	.align		4
.L_30294:
        /*0468*/ 	.word	index@(.nv.constant0._ZN4vllm25paged_attention_v2_kernelIffLi96ELi32ELi128ELNS_18Fp8KVCacheDataTypeE0ELb0ELi512EEEvPfS2_PT_PKS3_PKT0_S9_ifPKiSB_iPKfiiiSD_SD_iiiii)
        /*046c*/ 	.short	0x0380
        /*046e*/ 	.short	0x008c


	//----- nvinfo : EIATTR_SW_WAR
	.align		4
.L_30295:
        /*0470*/ 	.byte	0x04, 0x36
        /*0472*/ 	.short	(.L_30297 - .L_30296)
.L_30296:
        /*0474*/ 	.word	0x00000008
.L_30297:


//--------------------- .nv.info._ZN4vllm25paged_attention_v2_kernelIffLi80ELi32ELi128ELNS_18Fp8KVCacheDataTypeE0ELb0ELi512EEEvPfS2_PT_PKS3_PKT0_S9_ifPKiSB_iPKfiiiSD_SD_iiiii --------------------------
	.section	.nv.info._ZN4vllm25paged_attention_v2_kernelIffLi80ELi32ELi128ELNS_18Fp8KVCacheDataTypeE0ELb0ELi512EEEvPfS2_PT_PKS3_PKT0_S9_ifPKiSB_iPKfiiiSD_SD_iiiii,"",@"SHT_CUDA_INFO"
	.sectionflags	@""
	.align	4


	//----- nvinfo : EIATTR_CUDA_API_VERSION
	.align		4
        /*0000*/ 	.byte	0x04, 0x37
        /*0002*/ 	.short	(.L_30299 - .L_30298)
.L_30298:
        /*0004*/ 	.word	0x00000082


	//----- nvinfo : EIATTR_KPARAM_INFO
	.align		4
.L_30299:
        /*0008*/ 	.byte	0x04, 0x17
        /*000a*/ 	.short	(.L_30301 - .L_30300)
.L_30300:
        /*000c*/ 	.word	0x00000000
        /*0010*/ 	.short	0x0015
        /*0012*/ 	.short	0x0088
        /*0014*/ 	.byte	0x00, 0xf0, 0x11, 0x00


	//----- nvinfo : EIATTR_KPARAM_INFO
	.align		4
.L_30301:
        /*0018*/ 	.byte	0x04, 0x17
        /*001a*/ 	.short	(.L_30303 - .L_30302)
.L_30302:
        /*001c*/ 	.word	0x00000000
        /*0020*/ 	.short	0x0014
        /*0022*/ 	.short	0x0084
        /*0024*/ 	.byte	0x00, 0xf0, 0x11, 0x00


	//----- nvinfo : EIATTR_KPARAM_INFO
	.align		4
.L_30303:
        /*0028*/ 	.byte	0x04, 0x17
        /*002a*/ 	.short	(.L_30305 - .L_30304)
.L_30304:
        /*002c*/ 	.word	0x00000000
        /*0030*/ 	.short	0x0013
        /*0032*/ 	.short	0x0080
        /*0034*/ 	.byte	0x00, 0xf0, 0x11, 0x00


	//----- nvinfo : EIATTR_KPARAM_INFO
	.align		4
.L_30305:
        /*0038*/ 	.byte	0x04, 0x17
        /*003a*/ 	.short	(.L_30307 - .L_30306)
.L_30306:
        /*003c*/ 	.word	0x00000000
        /*0040*/ 	.short	0x0012
        /*0042*/ 	.short	0x007c
        /*0044*/ 	.byte	0x00, 0xf0, 0x11, 0x00


	//----- nvinfo : EIATTR_KPARAM_INFO
	.align		4
.L_30307:
        /*0048*/ 	.byte	0x04, 0x17
        /*004a*/ 	.short	(.L_30309 - .L_30308)
.L_30308:
        /*004c*/ 	.word	0x00000000
        /*0050*/ 	.short	0x0011
        /*0052*/ 	.short	0x0078
        /*0054*/ 	.byte	0x00, 0xf0, 0x11, 0x00


	//----- nvinfo : EIATTR_KPARAM_INFO
	.align		4
.L_30309:
        /*0058*/ 	.byte	0x04, 0x17
        /*005a*/ 	.short	(.L_30311 - .L_30310)
.L_30310:
        /*005c*/ 	.word	0x00000000
        /*0060*/ 	.short	0x0010
        /*0062*/ 	.short	0x0070
        /*0064*/ 	.byte	0x00, 0xf5, 0x21, 0x00


	//----- nvinfo : EIATTR_KPARAM_INFO
	.align		4
.L_30311:
        /*0068*/ 	.byte	0x04, 0x17
        /*006a*/ 	.short	(.L_30313 - .L_30312)
.L_30312:
        /*006c*/ 	.word	0x00000000
        /*0070*/ 	.short	0x000f
        /*0072*/ 	.short	0x0068
        /*0074*/ 	.byte	0x00, 0xf5, 0x21, 0x00


	//----- nvinfo : EIATTR_KPARAM_INFO
	.align		4
.L_30313:
        /*0078*/ 	.byte	0x04, 0x17
        /*007a*/ 	.short	(.L_30315 - .L_30314)
.L_30314:
        /*007c*/ 	.word	0x00000000
        /*0080*/ 	.short	0x000e
        /*0082*/ 	.short	0x0060
        /*0084*/ 	.byte	0x00, 0xf0, 0x11, 0x00


	//----- nvinfo : EIATTR_KPARAM_INFO
	.align		4
.L_30315:
        /*0088*/ 	.byte	0x04, 0x17
        /*008a*/ 	.short	(.L_30317 - .L_30316)
.L_30316:
        /*008c*/ 	.word	0x00000000
        /*0090*/ 	.short	0x000d
        /*0092*/ 	.short	0x005c
        /*0094*/ 	.byte	0x00, 0xf0, 0x11, 0x00


	//----- nvinfo : EIATTR_KPARAM_INFO
	.align		4
.L_30317:
        /*0098*/ 	.byte	0x04, 0x17
        /*009a*/ 	.short	(.L_30319 - .L_30318)
.L_30318:
        /*009c*/ 	.word	0x00000000
        /*00a0*/ 	.short	0x000c
        /*00a2*/ 	.short	0x0058
        /*00a4*/ 	.byte	0x00, 0xf0, 0x11, 0x00


	//----- nvinfo : EIATTR_KPARAM_INFO
	.align		4
.L_30319:
        /*00a8*/ 	.byte	0x04, 0x17
        /*00aa*/ 	.short	(.L_30321 - .L_30320)
.L_30320:
        /*00ac*/ 	.word	0x00000000
        /*00b0*/ 	.short	0x000b
        /*00b2*/ 	.short	0x0050
        /*00b4*/ 	.byte	0x00, 0xf5, 0x21, 0x00


	//----- nvinfo : EIATTR_KPARAM_INFO
	.align		4
.L_30321:
        /*00b8*/ 	.byte	0x04, 0x17
        /*00ba*/ 	.short	(.L_30323 - .L_30322)
.L_30322:
        /*00bc*/ 	.word	0x00000000
        /*00c0*/ 	.short	0x000a
        /*00c2*/ 	.short	0x0048
        /*00c4*/ 	.byte	0x00, 0xf0, 0x11, 0x00


	//----- nvinfo : EIATTR_KPARAM_INFO
	.align		4
.L_30323:
        /*00c8*/ 	.byte	0x04, 0x17
        /*00ca*/ 	.short	(.L_30325 - .L_30324)
.L_30324:
        /*00cc*/ 	.word	0x00000000
        /*00d0*/ 	.short	0x0009
        /*00d2*/ 	.short	0x0040
        /*00d4*/ 	.byte	0x00, 0xf5, 0x21, 0x00


	//----- nvinfo : EIATTR_KPARAM_INFO
	.align		4
.L_30325:
        /*00d8*/ 	.byte	0x04, 0x17
        /*00da*/ 	.short	(.L_30327 - .L_30326)
.L_30326:
        /*00dc*/ 	.word	0x00000000
        /*00e0*/ 	.short	0x0008
        /*00e2*/ 	.short	0x0038
        /*00e4*/ 	.byte	0x00, 0xf5, 0x21, 0x00


	//----- nvinfo : EIATTR_KPARAM_INFO
	.align		4
.L_30327:
        /*00e8*/ 	.byte	0x04, 0x17
        /*00ea*/ 	.short	(.L_30329 - .L_30328)
.L_30328:
        /*00ec*/ 	.word	0x00000000
        /*00f0*/ 	.short	0x0007
        /*00f2*/ 	.short	0x0034
        /*00f4*/ 	.byte	0x00, 0xf0, 0x11, 0x00


	//----- nvinfo : EIATTR_KPARAM_INFO
	.align		4
.L_30329:
        /*00f8*/ 	.byte	0x04, 0x17
        /*00fa*/ 	.short	(.L_30331 - .L_30330)
.L_30330:
        /*00fc*/ 	.word	0x00000000
        /*0100*/ 	.short	0x0006
        /*0102*/ 	.short	0x0030
        /*0104*/ 	.byte	0x00, 0xf0, 0x11, 0x00


	//----- nvinfo : EIATTR_KPARAM_INFO
	.align		4
.L_30331:
        /*0108*/ 	.byte	0x04, 0x17
        /*010a*/ 	.short	(.L_30333 - .L_30332)
.L_30332:
        /*010c*/ 	.word	0x00000000
        /*0110*/ 	.short	0x0005
        /*0112*/ 	.short	0x0028
        /*0114*/ 	.byte	0x00, 0xf5, 0x21, 0x00


	//----- nvinfo : EIATTR_KPARAM_INFO
	.align		4
.L_30333:
        /*0118*/ 	.byte	0x04, 0x17
        /*011a*/ 	.short	(.L_30335 - .L_30334)
.L_30334:
        /*011c*/ 	.word	0x00000000
        /*0120*/ 	.short	0x0004
        /*0122*/ 	.short	0x0020
        /*0124*/ 	.byte	0x00, 0xf5, 0x21, 0x00


	//----- nvinfo : EIATTR_KPARAM_INFO
	.align		4
.L_30335:
        /*0128*/ 	.byte	0x04, 0x17
        /*012a*/ 	.short	(.L_30337 - .L_30336)
.L_30336:
        /*012c*/ 	.word	0x00000000
        /*0130*/ 	.short	0x0003
        /*0132*/ 	.short	0x0018
        /*0134*/ 	.byte	0x00, 0xf5, 0x21, 0x00


	//----- nvinfo : EIATTR_KPARAM_INFO
	.align		4
.L_30337:
        /*0138*/ 	.byte	0x04, 0x17
        /*013a*/ 	.short	(.L_30339 - .L_30338)
.L_30338:
        /*013c*/ 	.word	0x00000000
        /*0140*/ 	.short	0x0002
        /*0142*/ 	.short	0x0010
        /*0144*/ 	.byte	0x00, 0xf5, 0x21, 0x00


	//----- nvinfo : EIATTR_KPARAM_INFO
	.align		4
.L_30339:
        /*0148*/ 	.byte	0x04, 0x17
        /*014a*/ 	.short	(.L_30341 - .L_30340)
.L_30340:
        /*014c*/ 	.word	0x00000000
        /*0150*/ 	.short	0x0001
        /*0152*/ 	.short	0x0008
        /*0154*/ 	.byte	0x00, 0xf5, 0x21, 0x00


	//----- nvinfo : EIATTR_KPARAM_INFO
	.align		4
.L_30341:
        /*0158*/ 	.byte	0x04, 0x17
        /*015a*/ 	.short	(.L_30343 - .L_30342)
.L_30342:
        /*015c*/ 	.word	0x00000000
        /*0160*/ 	.short	0x0000
        /*0162*/ 	.short	0x0000
        /*0164*/ 	.byte	0x00, 0xf5, 0x21, 0x00


	//----- nvinfo : EIATTR_SPARSE_MMA_MASK
	.align		4
.L_30343:
        /*0168*/ 	.byte	0x03, 0x50
        /*016a*/ 	.short	0x0000


	//----- nvinfo : EIATTR_MAXREG_COUNT
	.align		4
        /*016c*/ 	.byte	0x03, 0x1b
        /*016e*/ 	.short	0x00ff


	//----- nvinfo : EIATTR_NUM_BARRIERS
	.align		4
        /*0170*/ 	.byte	0x02, 0x4c
        /*0172*/ 	.byte	0x01
	.zero		1


	//----- nvinfo : EIATTR_MERCURY_ISA_VERSION
	.align		4
        /*0174*/ 	.byte	0x03, 0x5f
        /*0176*/ 	.short	0x0101


	//----- nvinfo : EIATTR_COOP_GROUP_MASK_REGIDS
	.align		4
        /*0178*/ 	.byte	0x04, 0x29
        /*017a*/ 	.short	(.L_30345 - .L_30344)


	//   ....[0]....
.L_30344:
        /*017c*/ 	.word	0xffffffff


	//   ....[1]....
        /*0180*/ 	.word	0xffffffff


	//   ....[2]....
        /*0184*/ 	.word	0xffffffff


	//   ....[3]....
        /*0188*/ 	.word	0xffffffff


	//   ....[4]....
        /*018c*/ 	.word	0xffffffff


	//   ....[5]....
        /*0190*/ 	.word	0xffffffff


	//   ....[6]....
        /*0194*/ 	.word	0xffffffff


	//   ....[7]....
        /*0198*/ 	.word	0xffffffff


	//   ....[8]....
        /*019c*/ 	.word	0xffffffff


	//   ....[9]....
        /*01a0*/ 	.word	0xffffffff


	//   ....[10]....
        /*01a4*/ 	.word	0xffffffff


	//   ....[11]....
        /*01a8*/ 	.word	0xffffffff


	//   ....[12]....
        /*01ac*/ 	.word	0xffffffff


	//   ....[13]....
        /*01b0*/ 	.word	0xffffffff


	//   ....[14]....
        /*01b4*/ 	.word	0xffffffff


	//   ....[15]....
        /*01b8*/ 	.word	0xffffffff


	//   ....[16]....
        /*01bc*/ 	.word	0xffffffff


	//   ....[17]....
        /*01c0*/ 	.word	0xffffffff


	//   ....[18]....
        /*01c4*/ 	.word	0xffffffff


	//   ....[19]....
        /*01c8*/ 	.word	0xffffffff


	//   ....[20]....
        /*01cc*/ 	.word	0xffffffff


	//   ....[21]....
        /*01d0*/ 	.word	0xffffffff


	//   ....[22]....
        /*01d4*/ 	.word	0xffffffff


	//   ....[23]....
        /*01d8*/ 	.word	0xffffffff


	//   ....[24]....
        /*01dc*/ 	.word	0xffffffff


	//   ....[25]....
        /*01e0*/ 	.word	0xffffffff


	//   ....[26]....
        /*01e4*/ 	.word	0xffffffff


	//   ....[27]....
        /*01e8*/ 	.word	0xffffffff


	//   ....[28]....
        /*01ec*/ 	.word	0xffffffff


	//   ....[29]....
        /*01f0*/ 	.word	0xffffffff


	//   ....[30]....
        /*01f4*/ 	.word	0xffffffff


	//   ....[31]....
        /*01f8*/ 	.word	0xffffffff


	//   ....[32]....
        /*01fc*/ 	.word	0xffffffff


	//   ....[33]....
        /*0200*/ 	.word	0xffffffff


	//   ....[34]....
        /*0204*/ 	.word	0xffffffff


	//   ....[35]....
        /*0208*/ 	.word	0xffffffff


	//   ....[36]....
        /*020c*/ 	.word	0xffffffff


	//   ....[37]....
        /*0210*/ 	.word	0xffffffff


	//   ....[38]....
        /*0214*/ 	.word	0xffffffff


	//   ....[39]....
        /*0218*/ 	.word	0xffffffff


	//   ....[40]....
        /*021c*/ 	.word	0xffffffff


	//   ....[41]....
        /*0220*/ 	.word	0xffffffff


	//   ....[42]....
        /*0224*/ 	.word	0xffffffff


	//   ....[43]....
        /*0228*/ 	.word	0xffffffff


	//   ....[44]....
        /*022c*/ 	.word	0xffffffff


	//   ....[45]....
        /*0230*/ 	.word	0xffffffff


	//   ....[46]....
        /*0234*/ 	.word	0xffffffff


	//   ....[47]....
        /*0238*/ 	.word	0xffffffff


	//   ....[48]....
        /*023c*/ 	.word	0xffffffff


	//   ....[49]....
        /*0240*/ 	.word	0xffffffff


	//   ....[50]....
        /*0244*/ 	.word	0xffffffff


	//   ....[51]....
        /*0248*/ 	.word	0xffffffff


	//   ....[52]....
        /*024c*/ 	.word	0xffffffff


	//   ....[53]....
        /*0250*/ 	.word	0xffffffff


	//   ....[54]....
        /*0254*/ 	.word	0xffffffff


	//   ....[55]....
        /*0258*/ 	.word	0xffffffff


	//   ....[56]....
        /*025c*/ 	.word	0xffffffff


	//   ....[57]....
        /*0260*/ 	.word	0xffffffff


	//   ....[58]....
        /*0264*/ 	.word	0xffffffff


	//   ....[59]....
        /*0268*/ 	.word	0xffffffff


	//   ....[60]....
        /*026c*/ 	.word	0xffffffff


	//   ....[61]....
        /*0270*/ 	.word	0xffffffff


	//   ....[62]....
        /*0274*/ 	.word	0xffffffff


	//   ....[63]....
        /*0278*/ 	.word	0xffffffff


	//   ....[64]....
        /*027c*/ 	.word	0xffffffff


	//   ....[65]....
        /*0280*/ 	.word	0xffffffff


	//   ....[66]....
        /*0284*/ 	.word	0xffffffff


	//   ....[67]....
        /*0288*/ 	.word	0xffffffff


	//   ....[68]....
        /*028c*/ 	.word	0xffffffff


	//   ....[69]....
        /*0290*/ 	.word	0xffffffff


	//   ....[70]....
        /*0294*/ 	.word	0xffffffff


	//   ....[71]....
        /*0298*/ 	.word	0xffffffff


	//   ....[72]....
        /*029c*/ 	.word	0xffffffff


	//   ....[73]....
        /*02a0*/ 	.word	0xffffffff


	//   ....[74]....
        /*02a4*/ 	.word	0xffffffff


	//   ....[75]....
        /*02a8*/ 	.word	0xffffffff


	//----- nvinfo : EIATTR_COOP_GROUP_INSTR_OFFSETS
	.align		4
.L_30345:
        /*02ac*/ 	.byte	0x04, 0x28
        /*02ae*/ 	.short	(.L_30347 - .L_30346)


	//   ....[0]....
.L_30346:
        /*02b0*/ 	.word	0x00001130


	//   ....[1]....
        /*02b4*/ 	.word	0x000011d0


	//   ....[2]....
        /*02b8*/ 	.word	0x00001220


	//   ....[3]....
        /*02bc*/ 	.word	0x00001250


	//   ....[4]....
        /*02c0*/ 	.word	0x00001280


	//   ....[5]....
        /*02c4*/ 	.word	0x000012f0


	//   ....[6]....
        /*02c8*/ 	.word	0x00001310


	//   ....[7]....
        /*02cc*/ 	.word	0x00001350


	//   ....[8]....
        /*02d0*/ 	.word	0x000021b0


	//   ....[9]....
        /*02d4*/ 	.word	0x000021f0


	//   ....[10]....
        /*02d8*/ 	.word	0x00002210


	//   ....[11]....
        /*02dc*/ 	.word	0x00002230


	//   ....[12]....
        /*02e0*/ 	.word	0x00002250


	//   ....[13]....
        /*02e4*/ 	.word	0x000022a0


	//   ....[14]....
        /*02e8*/ 	.word	0x000022c0


	//   ....[15]....
        /*02ec*/ 	.word	0x000022e0


	//   ....[16]....
        /*02f0*/ 	.word	0x00004550


	//   ....[17]....
        /*02f4*/ 	.word	0x00004590


	//   ....[18]....
        /*02f8*/ 	.word	0x000045d0


	//   ....[19]....
        /*02fc*/ 	.word	0x00004610


	//   ....[20]....
        /*0300*/ 	.word	0x00004650


	//   ....[21]....
        /*0304*/ 	.word	0x00004680


	//   ....[22]....
        /*0308*/ 	.word	0x000046b0


	//   ....[23]....
        /*030c*/ 	.word	0x000046e0


	//   ....[24]....
        /*0310*/ 	.word	0x00004700


	//   ....[25]....
        /*0314*/ 	.word	0x00004720


	//   ....[26]....
        /*0318*/ 	.word	0x00004740


	//   ....[27]....
        /*031c*/ 	.word	0x00004760


	//   ....[28]....
        /*0320*/ 	.word	0x00004770


	//   ....[29]....
        /*0324*/ 	.word	0x00004790


	//   ....[30]....
        /*0328*/ 	.word	0x000047b0


	//   ....[31]....
        /*032c*/ 	.word	0x000047d0


	//   ....[32]....
        /*0330*/ 	.word	0x000047f0


	//   ....[33]....
        /*0334*/ 	.word	0x00004810


	//   ....[34]....
        /*0338*/ 	.word	0x00004830


	//   ....[35]....
        /*033c*/ 	.word	0x00004850


	//   ....[36]....
        /*0340*/ 	.word	0x00004870


	//   ....[37]....
        /*0344*/ 	.word	0x00004890


	//   ....[38]....
        /*0348*/ 	.word	0x000048c0


	//   ....[39]....
        /*034c*/ 	.word	0x000048e0


	//   ....[40]....
        /*0350*/ 	.word	0x00004900


	//   ....[41]....
        /*0354*/ 	.word	0x00004920


	//   ....[42]....
        /*0358*/ 	.word	0x00004940


	//   ....[43]....
        /*035c*/ 	.word	0x00004960


	//   ....[44]....
        /*0360*/ 	.word	0x00004970


	//   ....[45]....
        /*0364*/ 	.word	0x00004990


	//   ....[46]....
        /*0368*/ 	.word	0x000049b0


	//   ....[47]....
        /*036c*/ 	.word	0x000049d0


	//   ....[48]....
        /*0370*/ 	.word	0x000049f0


	//   ....[49]....
        /*0374*/ 	.word	0x00004a10


	//   ....[50]....
        /*0378*/ 	.word	0x00004a30


	//   ....[51]....
        /*037c*/ 	.word	0x00004a50


	//   ....[52]....
        /*0380*/ 	.word	0x00004a70


	//   ....[53]....
        /*0384*/ 	.word	0x00004a90


	//   ....[54]....
        /*0388*/ 	.word	0x00004ab0


	//   ....[55]....
        /*038c*/ 	.word	0x00004ad0


	//   ....[56]....
        /*0390*/ 	.word	0x00004af0


	//   ....[57]....
        /*0394*/ 	.word	0x00004b20


	//   ....[58]....
        /*0398*/ 	.word	0x00004b40


	//   ....[59]....
        /*039c*/ 	.word	0x00004b60


	//   ....[60]....
        /*03a0*/ 	.word	0x00004b80


	//   ....[61]....
        /*03a4*/ 	.word	0x00004ba0


	//   ....[62]....
        /*03a8*/ 	.word	0x00004bc0


	//   ....[63]....
        /*03ac*/ 	.word	0x00004be0


	//   ....[64]....
        /*03b0*/ 	.word	0x00004c00


	//   ....[65]....
        /*03b4*/ 	.word	0x00004c20


	//   ....[66]....
        /*03b8*/ 	.word	0x00004c40


	//   ....[67]....
        /*03bc*/ 	.word	0x00004c60


	//   ....[68]....
        /*03c0*/ 	.word	0x00004c80


	//   ....[69]....
        /*03c4*/ 	.word	0x00004ca0


	//   ....[70]....
        /*03c8*/ 	.word	0x00004cc0


	//   ....[71]....
        /*03cc*/ 	.word	0x00004ce0


	//   ....[72]....
        /*03d0*/ 	.word	0x00004d00


	//   ....[73]....
        /*03d4*/ 	.word	0x00004d20


	//   ....[74]....
        /*03d8*/ 	.word	0x00004d40


	//   ....[75]....
        /*03dc*/ 	.word	0x00004d60


	//----- nvinfo : EIATTR_VRC_CTA_INIT_COUNT
	.align		4
.L_30347:
        /*03e0*/ 	.byte	0x02, 0x4a
	.zero		1
	.zero		1


	//----- nvinfo : EIATTR_EXIT_INSTR_OFFSETS
	.align		4
        /*03e4*/ 	.byte	0x04, 0x1c
        /*03e6*/ 	.short	(.L_30349 - .L_30348)


	//   ....[0]....
.L_30348:
        /*03e8*/ 	.word	0x00000090


	//   ....[1]....
        /*03ec*/ 	.word	0x00005660


	//   ....[2]....
        /*03f0*/ 	.word	0x00005690


	//   ....[3]....
        /*03f4*/ 	.word	0x00005860


	//----- nvinfo : EIATTR_CRS_STACK_SIZE
	.align		4
.L_30349:
        /*03f8*/ 	.byte	0x04, 0x1e
        /*03fa*/ 	.short	(.L_30351 - .L_30350)
.L_30350:
        /*03fc*/ 	.word	0x00000000


	//----- nvinfo : EIATTR_CBANK_PARAM_SIZE
	.align		4
.L_30351:
        /*0400*/ 	.byte	0x03, 0x19
        /*0402*/ 	.short	0x008c


	//----- nvinfo : EIATTR_PARAM_CBANK
	.align		4
        /*0404*/ 	.byte	0x04, 0x0a
        /*0406*/ 	.short	(.L_30353 - .L_30352)
	.align		4
.L_30352:
        /*0408*/ 	.word	index@(.nv.constant0._ZN4vllm25paged_attention_v2_kernelIffLi80ELi32ELi128ELNS_18Fp8KVCacheDataTypeE0ELb0ELi512EEEvPfS2_PT_PKS3_PKT0_S9_ifPKiSB_iPKfiiiSD_SD_iiiii)
        /*040c*/ 	.short	0x0380
        /*040e*/ 	.short	0x008c


	//----- nvinfo : EIATTR_SW_WAR
	.align		4
.L_30353:
        /*0410*/ 	.byte	0x04, 0x36
        /*0412*/ 	.short	(.L_30355 - .L_30354)
.L_30354:
        /*0414*/ 	.word	0x00000008
.L_30355:


//--------------------- .nv.info._ZN4vllm25paged_attention_v2_kernelIffLi64ELi32ELi128ELNS_18Fp8KVCacheDataTypeE0ELb0ELi512EEEvPfS2_PT_PKS3_PKT0_S9_ifPKiSB_iPKfiiiSD_SD_iiiii --------------------------
	.section	.nv.info._ZN4vllm25paged_attention_v2_kernelIffLi64ELi32ELi128ELNS_18Fp8KVCacheDataTypeE0ELb0ELi512EEEvPfS2_PT_PKS3_PKT0_S9_ifPKiSB_iPKfiiiSD_SD_iiiii,"",@"SHT_CUDA_INFO"
	.sectionflags	@""
	.align	4


	//----- nvinfo : EIATTR_CUDA_API_VERSION
	.align		4
        /*0000*/ 	.byte	0x04, 0x37
        /*0002*/ 	.short	(.L_30357 - .L_30356)
.L_30356:
        /*0004*/ 	.word	0x00000082


	//----- nvinfo : EIATTR_KPARAM_INFO
	.align		4
.L_30357:
        /*0008*/ 	.byte	0x04, 0x17
        /*000a*/ 	.short	(.L_30359 - .L_30358)
.L_30358:
        /*000c*/ 	.word	0x00000000
        /*0010*/ 	.short	0x0015
        /*0012*/ 	.short	0x0088
        /*0014*/ 	.byte	0x00, 0xf0, 0x11, 0x00


	//----- nvinfo : EIATTR_KPARAM_INFO
	.align		4
.L_30359:
        /*0018*/ 	.byte	0x04, 0x17
        /*001a*/ 	.short	(.L_30361 - .L_30360)
.L_30360:
        /*001c*/ 	.word	0x00000000
        /*0020*/ 	.short	0x0014
        /*0022*/ 	.short	0x0084
        /*0024*/ 	.byte	0x00, 0xf0, 0x11, 0x00


	//----- nvinfo : EIATTR_KPARAM_INFO
	.align		4
.L_30361:
        /*0028*/ 	.byte	0x04, 0x17
        /*002a*/ 	.short	(.L_30363 - .L_30362)
.L_30362:
        /*002c*/ 	.word	0x00000000
        /*0030*/ 	.short	0x0013
        /*0032*/ 	.short	0x0080
        /*0034*/ 	.byte	0x00, 0xf0, 0x11, 0x00


	//----- nvinfo : EIATTR_KPARAM_INFO
	.align		4
.L_30363:
        /*0038*/ 	.byte	0x04, 0x17
        /*003a*/ 	.short	(.L_30365 - .L_30364)
.L_30364:
        /*003c*/ 	.word	0x00000000
        /*0040*/ 	.short	0x0012
        /*0042*/ 	.short	0x007c
        /*0044*/ 	.byte	0x00, 0xf0, 0x11, 0x00


	//----- nvinfo : EIATTR_KPARAM_INFO
	.align		4
.L_30365:
        /*0048*/ 	.byte	0x04, 0x17
        /*004a*/ 	.short	(.L_30367 - .L_30366)
.L_30366:
        /*004c*/ 	.word	0x00000000
        /*0050*/ 	.short	0x0011
        /*0052*/ 	.short	0x0078
        /*0054*/ 	.byte	0x00, 0xf0, 0x11, 0x00


	//----- nvinfo : EIATTR_KPARAM_INFO
	.align		4
.L_30367:
        /*0058*/ 	.byte	0x04, 0x17
        /*005a*/ 	.short	(.L_30369 - .L_30368)
.L_30368:
        /*005c*/ 	.word	0x00000000
        /*0060*/ 	.short	0x0010
        /*0062*/ 	.short	0x0070
        /*0064*/ 	.byte	0x00, 0xf5, 0x21, 0x00


	//----- nvinfo : EIATTR_KPARAM_INFO
	.align		4
.L_30369:
        /*0068*/ 	.byte	0x04, 0x17
        /*006a*/ 	.short	(.L_30371 - .L_30370)
.L_30370:
        /*006c*/ 	.word	0x00000000
        /*0070*/ 	.short	0x000f
        /*0072*/ 	.short	0x0068
        /*0074*/ 	.byte	0x00, 0xf5, 0x21, 0x00


	//----- nvinfo : EIATTR_KPARAM_INFO
	.align		4
.L_30371:
        /*0078*/ 	.byte	0x04, 0x17
        /*007a*/ 	.short	(.L_30373 - .L_30372)
.L_30372:
        /*007c*/ 	.word	0x00000000
        /*0080*/ 	.short	0x000e
        /*0082*/ 	.short	0x0060
        /*0084*/ 	.byte	0x00, 0xf0, 0x11, 0x00


	//----- nvinfo : EIATTR_KPARAM_INFO
	.align		4
.L_30373:
        /*0088*/ 	.byte	0x04, 0x17
        /*008a*/ 	.short	(.L_30375 - .L_30374)
.L_30374:
        /*008c*/ 	.word	0x00000000
        /*0090*/ 	.short	0x000d
        /*0092*/ 	.short	0x005c
        /*0094*/ 	.byte	0x00, 0xf0, 0x11, 0x00


	//----- nvinfo : EIATTR_KPARAM_INFO
	.align		4
.L_30375:
        /*0098*/ 	.byte	0x04, 0x17
        /*009a*/ 	.short	(.L_30377 - .L_30376)
.L_30376:
        /*009c*/ 	.word	0x00000000
        /*00a0*/ 	.short	0x000c
        /*00a2*/ 	.short	0x0058
        /*00a4*/ 	.byte	0x00, 0xf0, 0x11, 0x00


	//----- nvinfo : EIATTR_KPARAM_INFO
	.align		4
.L_30377:
        /*00a8*/ 	.byte	0x04, 0x17
        /*00aa*/ 	.short	(.L_30379 - .L_30378)
.L_30378:
        /*00ac*/ 	.word	0x00000000
        /*00b0*/ 	.short	0x000b
        /*00b2*/ 	.short	0x0050
        /*00b4*/ 	.byte	0x00, 0xf5, 0x21, 0x00


	//----- nvinfo : EIATTR_KPARAM_INFO
	.align		4
.L_30379:
        /*00b8*/ 	.byte	0x04, 0x17
        /*00ba*/ 	.short	(.L_30381 - .L_30380)
.L_30380:
        /*00bc*/ 	.word	0x00000000
        /*00c0*/ 	.short	0x000a
        /*00c2*/ 	.short	0x0048
        /*00c4*/ 	.byte	0x00, 0xf0, 0x11, 0x00


	//----- nvinfo : EIATTR_KPARAM_INFO
	.align		4
.L_30381:
        /*00c8*/ 	.byte	0x04, 0x17
        /*00ca*/ 	.short	(.L_30383 - .L_30382)
.L_30382:
        /*00cc*/ 	.word	0x00000000
        /*00d0*/ 	.short	0x0009
        /*00d2*/ 	.short	0x0040
        /*00d4*/ 	.byte	0x00, 0xf5, 0x21, 0x00


	//----- nvinfo : EIATTR_KPARAM_INFO
	.align		4
.L_30383:
        /*00d8*/ 	.byte	0x04, 0x17
        /*00da*/ 	.short	(.L_30385 - .L_30384)
.L_30384:
        /*00dc*/ 	.word	0x00000000
        /*00e0*/ 	.short	0x0008
        /*00e2*/ 	.short	0x0038
        /*00e4*/ 	.byte	0x00, 0xf5, 0x21, 0x00


	//----- nvinfo : EIATTR_KPARAM_INFO
	.align		4
.L_30385:
        /*00e8*/ 	.byte	0x04, 0x17
        /*00ea*/ 	.short	(.L_30387 - .L_30386)
.L_30386:
        /*00ec*/ 	.word	0x00000000
        /*00f0*/ 	.short	0x0007
        /*00f2*/ 	.short	0x0034
        /*00f4*/ 	.byte	0x00, 0xf0, 0x11, 0x00


	//----- nvinfo : EIATTR_KPARAM_INFO
	.align		4
.L_30387:
        /*00f8*/ 	.byte	0x04, 0x17
        /*00fa*/ 	.short	(.L_30389 - .L_30388)
.L_30388:
        /*00fc*/ 	.word	0x00000000
        /*0100*/ 	.short	0x0006
        /*0102*/ 	.short	0x0030
        /*0104*/ 	.byte	0x00, 0xf0, 0x11, 0x00


	//----- nvinfo : EIATTR_KPARAM_INFO
	.align		4
.L_30389:
        /*0108*/ 	.byte	0x04, 0x17
        /*010a*/ 	.short	(.L_30391 - .L_30390)
.L_30390:
        /*010c*/ 	.word	0x00000000
        /*0110*/ 	.short	0x0005
        /*0112*/ 	.short	0x0028
        /*0114*/ 	.byte	0x00, 0xf5, 0x21, 0x00


	//----- nvinfo : EIATTR_KPARAM_INFO
	.align		4
.L_30391:
        /*0118*/ 	.byte	0x04, 0x17
        /*011a*/ 	.short	(.L_30393 - .L_30392)
.L_30392:
        /*011c*/ 	.word	0x00000000
        /*0120*/ 	.short	0x0004
        /*0122*/ 	.short	0x0020
        /*0124*/ 	.byte	0x00, 0xf5, 0x21, 0x00


	//----- nvinfo : EIATTR_KPARAM_INFO
	.align		4
.L_30393:
        /*0128*/ 	.byte	0x04, 0x17
        /*012a*/ 	.short	(.L_30395 - .L_30394)
.L_30394:
        /*012c*/ 	.word	0x00000000
        /*0130*/ 	.short	0x0003
        /*0132*/ 	.short	0x0018
        /*0134*/ 	.byte	0x00, 0xf5, 0x21, 0x00


	//----- nvinfo : EIATTR_KPARAM_INFO
	.align		4
.L_30395:
        /*0138*/ 	.byte	0x04, 0x17
        /*013a*/ 	.short	(.L_30397 - .L_30396)
.L_30396:
        /*013c*/ 	.word	0x00000000
        /*0140*/ 	.short	0x0002
        /*0142*/ 	.short	0x0010
        /*0144*/ 	.byte	0x00, 0xf5, 0x21, 0x00


	//----- nvinfo : EIATTR_KPARAM_INFO
	.align		4
.L_30397:
        /*0148*/ 	.byte	0x04, 0x17
        /*014a*/ 	.short	(.L_30399 - .L_30398)
.L_30398:
        /*014c*/ 	.word	0x00000000
        /*0150*/ 	.short	0x0001
        /*0152*/ 	.short	0x0008
        /*0154*/ 	.byte	0x00, 0xf5, 0x21, 0x00


	//----- nvinfo : EIATTR_KPARAM_INFO
	.align		4
.L_30399:
        /*0158*/ 	.byte	0x04, 0x17
        /*015a*/ 	.short	(.L_30401 - .L_30400)
.L_30400:
        /*015c*/ 	.word	0x00000000
        /*0160*/ 	.short	0x0000
        /*0162*/ 	.short	0x0000
        /*0164*/ 	.byte	0x00, 0xf5, 0x21, 0x00


	//----- nvinfo : EIATTR_SPARSE_MMA_MASK
	.align		4
.L_30401:
        /*0168*/ 	.byte	0x03, 0x50
        /*016a*/ 	.short	0x0000


	//----- nvinfo : EIATTR_MAXREG_COUNT
	.align		4
        /*016c*/ 	.byte	0x03, 0x1b
        /*016e*/ 	.short	0x00ff


	//----- nvinfo : EIATTR_NUM_BARRIERS
	.align		4
        /*0170*/ 	.byte	0x02, 0x4c
        /*0172*/ 	.byte	0x01
	.zero		1


	//----- nvinfo : EIATTR_MERCURY_ISA_VERSION
	.align		4
        /*0174*/ 	.byte	0x03, 0x5f
        /*0176*/ 	.short	0x0101


	//----- nvinfo : EIATTR_COOP_GROUP_MASK_REGIDS
	.align		4
        /*0178*/ 	.byte	0x04, 0x29
        /*017a*/ 	.short	(.L_30403 - .L_30402)


	//   ....[0]....
.L_30402:
        /*017c*/ 	.word	0xffffffff


	//   ....[1]....
        /*0180*/ 	.word	0xffffffff


	//   ....[2]....
        /*0184*/ 	.word	0xffffffff


	//   ....[3]....
        /*0188*/ 	.word	0xffffffff


	//   ....[4]....
        /*018c*/ 	.word	0xffffffff


	//   ....[5]....
        /*0190*/ 	.word	0xffffffff


	//   ....[6]....
        /*0194*/ 	.word	0xffffffff


	//   ....[7]....
        /*0198*/ 	.word	0xffffffff


	//   ....[8]....
        /*019c*/ 	.word	0xffffffff


	//   ....[9]....
        /*01a0*/ 	.word	0xffffffff


	//   ....[10]....
        /*01a4*/ 	.word	0xffffffff


	//   ....[11]....
        /*01a8*/ 	.word	0xffffffff


	//   ....[12]....
        /*01ac*/ 	.word	0xffffffff


	//   ....[13]....
        /*01b0*/ 	.word	0xffffffff


	//   ....[14]....
        /*01b4*/ 	.word	0xffffffff


	//   ....[15]....
        /*01b8*/ 	.word	0xffffffff


	//   ....[16]....
        /*01bc*/ 	.word	0xffffffff


	//   ....[17]....
        /*01c0*/ 	.word	0xffffffff


	//   ....[18]....
        /*01c4*/ 	.word	0xffffffff


	//   ....[19]....
        /*01c8*/ 	.word	0xffffffff


	//   ....[20]....
        /*01cc*/ 	.word	0xffffffff


	//   ....[21]....
        /*01d0*/ 	.word	0xffffffff


	//   ....[22]....
        /*01d4*/ 	.word	0xffffffff


	//   ....[23]....
        /*01d8*/ 	.word	0xffffffff


	//   ....[24]....
        /*01dc*/ 	.word	0xffffffff


	//   ....[25]....
        /*01e0*/ 	.word	0xffffffff


	//   ....[26]....
        /*01e4*/ 	.word	0xffffffff


	//   ....[27]....
        /*01e8*/ 	.word	0xffffffff


	//   ....[28]....
        /*01ec*/ 	.word	0xffffffff


	//   ....[29]....
        /*01f0*/ 	.word	0xffffffff


	//   ....[30]....
        /*01f4*/ 	.word	0xffffffff


	//   ....[31]....
        /*01f8*/ 	.word	0xffffffff


	//   ....[32]....
        /*01fc*/ 	.word	0xffffffff


	//   ....[33]....
        /*0200*/ 	.word	0xffffffff


	//   ....[34]....
        /*0204*/ 	.word	0xffffffff


	//   ....[35]....
        /*0208*/ 	.word	0xffffffff


	//   ....[36]....
        /*020c*/ 	.word	0xffffffff


	//   ....[37]....
        /*0210*/ 	.word	0xffffffff


	//   ....[38]....
        /*0214*/ 	.word	0xffffffff


	//   ....[39]....
        /*0218*/ 	.word	0xffffffff


	//   ....[40]....
        /*021c*/ 	.word	0xffffffff


	//   ....[41]....
        /*0220*/ 	.word	0xffffffff


	//   ....[42]....
        /*0224*/ 	.word	0xffffffff


	//   ....[43]....
        /*0228*/ 	.word	0xffffffff


	//   ....[44]....
        /*022c*/ 	.word	0xffffffff


	//   ....[45]....
        /*0230*/ 	.word	0xffffffff


	//   ....[46]....
        /*0234*/ 	.word	0xffffffff


	//   ....[47]....
        /*0238*/ 	.word	0xffffffff


	//   ....[48]....
        /*023c*/ 	.word	0xffffffff


	//   ....[49]....
        /*0240*/ 	.word	0xffffffff


	//   ....[50]....
        /*0244*/ 	.word	0xffffffff


	//   ....[51]....
        /*0248*/ 	.word	0xffffffff


	//   ....[52]....
        /*024c*/ 	.word	0xffffffff


	//   ....[53]....
        /*0250*/ 	.word	0xffffffff


	//   ....[54]....
        /*0254*/ 	.word	0xffffffff


	//   ....[55]....
        /*0258*/ 	.word	0xffffffff


	//   ....[56]....
        /*025c*/ 	.word	0xffffffff


	//   ....[57]....
        /*0260*/ 	.word	0xffffffff


	//   ....[58]....
        /*0264*/ 	.word	0xffffffff


	//   ....[59]....
        /*0268*/ 	.word	0xffffffff


	//   ....[60]....
        /*026c*/ 	.word	0xffffffff


	//   ....[61]....
        /*0270*/ 	.word	0xffffffff


	//   ....[62]....
        /*0274*/ 	.word	0xffffffff


	//   ....[63]....
        /*0278*/ 	.word	0xffffffff


	//----- nvinfo : EIATTR_COOP_GROUP_INSTR_OFFSETS
	.align		4
.L_30403:
        /*027c*/ 	.byte	0x04, 0x28
        /*027e*/ 	.short	(.L_30405 - .L_30404)


	//   ....[0]....
.L_30404:
        /*0280*/ 	.word	0x00000fb0


	//   ....[1]....
        /*0284*/ 	.word	0x00001060


	//   ....[2]....
        /*0288*/ 	.word	0x000010b0


	//   ....[3]....
        /*028c*/ 	.word	0x000010e0


	//   ....[4]....
        /*0290*/ 	.word	0x00001130


	//   ....[5]....
        /*0294*/ 	.word	0x000011b0


	//   ....[6]....
        /*0298*/ 	.word	0x000011d0


	//   ....[7]....
        /*029c*/ 	.word	0x000011f0


	//   ....[8]....
        /*02a0*/ 	.word	0x00002030


	//   ....[9]....
        /*02a4*/ 	.word	0x00002070


	//   ....[10]....
        /*02a8*/ 	.word	0x00002090


	//   ....[11]....
        /*02ac*/ 	.word	0x000020b0


	//   ....[12]....
        /*02b0*/ 	.word	0x000020d0


	//   ....[13]....
        /*02b4*/ 	.word	0x00002120


	//   ....[14]....
        /*02b8*/ 	.word	0x00002140


	//   ....[15]....
        /*02bc*/ 	.word	0x00002160


	//   ....[16]....
        /*02c0*/ 	.word	0x00003e70


	//   ....[17]....
        /*02c4*/ 	.word	0x00003eb0


	//   ....[18]....
        /*02c8*/ 	.word	0x00003ee0


	//   ....[19]....
        /*02cc*/ 	.word	0x00003f00


	//   ....[20]....
        /*02d0*/ 	.word	0x00003f10


	//   ....[21]....
        /*02d4*/ 	.word	0x00003f20


	//   ....[22]....
        /*02d8*/ 	.word	0x00003f30


	//   ....[23]....
        /*02dc*/ 	.word	0x00003f50


	//   ....[24]....
        /*02e0*/ 	.word	0x00003f70


	//   ....[25]....
        /*02e4*/ 	.word	0x00003f90


	//   ....[26]....
        /*02e8*/ 	.word	0x00003fb0


	//   ....[27]....
        /*02ec*/ 	.word	0x00003fd0


	//   ....[28]....
        /*02f0*/ 	.word	0x00003ff0


	//   ....[29]....
        /*02f4*/ 	.word	0x00004010


	//   ....[30]....
        /*02f8*/ 	.word	0x00004030


	//   ....[31]....
        /*02fc*/ 	.word	0x00004050


	//   ....[32]....
        /*0300*/ 	.word	0x00004080


	//   ....[33]....
        /*0304*/ 	.word	0x000040a0


	//   ....[34]....
        /*0308*/ 	.word	0x000040c0


	//   ....[35]....
        /*030c*/ 	.word	0x000040e0


	//   ....[36]....
        /*0310*/ 	.word	0x00004100


	//   ....[37]....
        /*0314*/ 	.word	0x00004120


	//   ....[38]....
        /*0318*/ 	.word	0x00004130


	//   ....[39]....
        /*031c*/ 	.word	0x00004150


	//   ....[40]....
        /*0320*/ 	.word	0x00004170


	//   ....[41]....
        /*0324*/ 	.word	0x00004190


	//   ....[42]....
        /*0328*/ 	.word	0x000041b0


	//   ....[43]....
        /*032c*/ 	.word	0x000041d0


	//   ....[44]....
        /*0330*/ 	.word	0x000041f0


	//   ....[45]....
        /*0334*/ 	.word	0x00004210


	//   ....[46]....
        /*0338*/ 	.word	0x00004230


	//   ....[47]....
        /*033c*/ 	.word	0x00004250


	//   ....[48]....
        /*0340*/ 	.word	0x00004280


	//   ....[49]....
        /*0344*/ 	.word	0x000042a0


	//   ....[50]....
        /*0348*/ 	.word	0x000042c0


	//   ....[51]....
        /*034c*/ 	.word	0x000042e0


	//   ....[52]....
        /*0350*/ 	.word	0x00004300


	//   ....[53]....
        /*0354*/ 	.word	0x00004320


	//   ....[54]....
        /*0358*/ 	.word	0x00004330


	//   ....[55]....
        /*035c*/ 	.word	0x00004350


	//   ....[56]....
        /*0360*/ 	.word	0x00004370


	//   ....[57]....
        /*0364*/ 	.word	0x00004390


	//   ....[58]....
        /*0368*/ 	.word	0x000043b0


	//   ....[59]....
        /*036c*/ 	.word	0x000043d0


	//   ....[60]....
        /*0370*/ 	.word	0x000043f0


	//   ....[61]....
        /*0374*/ 	.word	0x00004410


	//   ....[62]....
        /*0378*/ 	.word	0x00004430


	//   ....[63]....
        /*037c*/ 	.word	0x00004450


	//----- nvinfo : EIATTR_VRC_CTA_INIT_COUNT
	.align		4
.L_30405:
        /*0380*/ 	.byte	0x02, 0x4a
	.zero		1
	.zero		1


	//----- nvinfo : EIATTR_EXIT_INSTR_OFFSETS
	.align		4
        /*0384*/ 	.byte	0x04, 0x1c
        /*0386*/ 	.short	(.L_30407 - .L_30406)


	//   ....[0]....
.L_30406:
        /*0388*/ 	.word	0x00000090


	//   ....[1]....
        /*038c*/ 	.word	0x00004cd0


	//   ....[2]....
        /*0390*/ 	.word	0x00004d00


	//   ....[3]....
        /*0394*/ 	.word	0x00004e90


	//----- nvinfo : EIATTR_CRS_STACK_SIZE
	.align		4
.L_30407:
        /*0398*/ 	.byte	0x04, 0x1e
        /*039a*/ 	.short	(.L_30409 - .L_30408)
.L_30408:
        /*039c*/ 	.word	0x00000000


	//----- nvinfo : EIATTR_CBANK_PARAM_SIZE
	.align		4
.L_30409:
        /*03a0*/ 	.byte	0x03, 0x19
        /*03a2*/ 	.short	0x008c


	//----- nvinfo : EIATTR_PARAM_CBANK
	.align		4
        /*03a4*/ 	.byte	0x04, 0x0a
        /*03a6*/ 	.short	(.L_30411 - .L_30410)
	.align		4
.L_30410:
        /*03a8*/ 	.word	index@(.nv.constant0._ZN4vllm25paged_attention_v2_kernelIffLi64ELi32ELi128ELNS_18Fp8KVCacheDataTypeE0ELb0ELi512EEEvPfS2_PT_PKS3_PKT0_S9_ifPKiSB_iPKfiiiSD_SD_iiiii)
        /*03ac*/ 	.short	0x0380
        /*03ae*/ 	.short	0x008c


	//----- nvinfo : EIATTR_SW_WAR
	.align		4
.L_30411:
        /*03b0*/ 	.byte	0x04, 0x36
        /*03b2*/ 	.short	(.L_30413 - .L_30412)
.L_30412:
        /*03b4*/ 	.word	0x00000008
.L_30413:


//--------------------- .nv.info._ZN4vllm25paged_attention_v2_kernelIffLi32ELi32ELi128ELNS_18Fp8KVCacheDataTypeE0ELb0ELi512EEEvPfS2_PT_PKS3_PKT0_S9_ifPKiSB_iPKfiiiSD_SD_iiiii --------------------------
	.section	.nv.info._ZN4vllm25paged_attention_v2_kernelIffLi32ELi32ELi128ELNS_18Fp8KVCacheDataTypeE0ELb0ELi512EEEvPfS2_PT_PKS3_PKT0_S9_ifPKiSB_iPKfiiiSD_SD_iiiii,"",@"SHT_CUDA_INFO"
	.sectionflags	@""
	.align	4


	//----- nvinfo : EIATTR_CUDA_API_VERSION
	.align		4
        /*0000*/ 	.byte	0x04, 0x37
        /*0002*/ 	.short	(.L_30415 - .L_30414)
.L_30414:
        /*0004*/ 	.word	0x00000082


	//----- nvinfo : EIATTR_KPARAM_INFO
	.align		4
.L_30415:
        /*0008*/ 	.byte	0x04, 0x17
        /*000a*/ 	.short	(.L_30417 - .L_30416)
.L_30416:
        /*000c*/ 	.word	0x00000000
        /*0010*/ 	.short	0x0015
        /*0012*/ 	.short	0x0088
        /*0014*/ 	.byte	0x00, 0xf0, 0x11, 0x00


	//----- nvinfo : EIATTR_KPARAM_INFO
	.align		4
.L_30417:
        /*0018*/ 	.byte	0x04, 0x17
        /*001a*/ 	.short	(.L_30419 - .L_30418)
.L_30418:
        /*001c*/ 	.word	0x00000000
        /*0020*/ 	.short	0x0014
        /*0022*/ 	.short	0x0084
        /*0024*/ 	.byte	0x00, 0xf0, 0x11, 0x00


	//----- nvinfo : EIATTR_KPARAM_INFO
	.align		4
.L_30419:
        /*0028*/ 	.byte	0x04, 0x17
        /*002a*/ 	.short	(.L_30421 - .L_30420)
.L_30420:
        /*002c*/ 	.word	0x00000000
        /*0030*/ 	.short	0x0013
        /*0032*/ 	.short	0x0080
        /*0034*/ 	.byte	0x00, 0xf0, 0x11, 0x00


	//----- nvinfo : EIATTR_KPARAM_INFO
	.align		4
.L_30421:
        /*0038*/ 	.byte	0x04, 0x17
        /*003a*/ 	.short	(.L_30423 - .L_30422)
.L_30422:
        /*003c*/ 	.word	0x00000000
        /*0040*/ 	.short	0x0012
        /*0042*/ 	.short	0x007c
        /*0044*/ 	.byte	0x00, 0xf0, 0x11, 0x00


	//----- nvinfo : EIATTR_KPARAM_INFO
	.align		4
.L_30423:
        /*0048*/ 	.byte	0x04, 0x17
        /*004a*/ 	.short	(.L_30425 - .L_30424)
.L_30424:
        /*004c*/ 	.word	0x00000000
        /*0050*/ 	.short	0x0011
        /*0052*/ 	.short	0x0078
        /*0054*/ 	.byte	0x00, 0xf0, 0x11, 0x00


	//----- nvinfo : EIATTR_KPARAM_INFO
	.align		4
.L_30425:
        /*0058*/ 	.byte	0x04, 0x17
        /*005a*/ 	.short	(.L_30427 - .L_30426)
.L_30426:
        /*005c*/ 	.word	0x00000000
        /*0060*/ 	.short	0x0010
        /*0062*/ 	.short	0x0070
        /*0064*/ 	.byte	0x00, 0xf5, 0x21, 0x00


	//----- nvinfo : EIATTR_KPARAM_INFO
	.align		4
.L_30427:
        /*0068*/ 	.byte	0x04, 0x17
        /*006a*/ 	.short	(.L_30429 - .L_30428)
.L_30428:
        /*006c*/ 	.word	0x00000000
        /*0070*/ 	.short	0x000f
        /*0072*/ 	.short	0x0068
        /*0074*/ 	.byte	0x00, 0xf5, 0x21, 0x00


	//----- nvinfo : EIATTR_KPARAM_INFO
	.align		4
.L_30429:
        /*0078*/ 	.byte	0x04, 0x17
        /*007a*/ 	.short	(.L_30431 - .L_30430)
.L_30430:
        /*007c*/ 	.word	0x00000000
        /*0080*/ 	.short	0x000e
        /*0082*/ 	.short	0x0060
        /*0084*/ 	.byte	0x00, 0xf0, 0x11, 0x00


	//----- nvinfo : EIATTR_KPARAM_INFO
	.align		4
.L_30431:
        /*0088*/ 	.byte	0x04, 0x17
        /*008a*/ 	.short	(.L_30433 - .L_30432)
.L_30432:
        /*008c*/ 	.word	0x00000000
        /*0090*/ 	.short	0x000d
        /*0092*/ 	.short	0x005c
        /*0094*/ 	.byte	0x00, 0xf0, 0x11, 0x00


	//----- nvinfo : EIATTR_KPARAM_INFO
	.align		4
.L_30433:
        /*0098*/ 	.byte	0x04, 0x17
        /*009a*/ 	.short	(.L_30435 - .L_30434)
.L_30434:
        /*009c*/ 	.word	0x00000000
        /*00a0*/ 	.short	0x000c
        /*00a2*/ 	.short	0x0058
        /*00a4*/ 	.byte	0x00, 0xf0, 0x11, 0x00


	//----- nvinfo : EIATTR_KPARAM_INFO
	.align		4
.L_30435:
        /*00a8*/ 	.byte	0x04, 0x17
        /*00aa*/ 	.short	(.L_30437 - .L_30436)
.L_30436:
        /*00ac*/ 	.word	0x00000000
        /*00b0*/ 	.short	0x000b
        /*00b2*/ 	.short	0x0050
        /*00b4*/ 	.byte	0x00, 0xf5, 0x21, 0x00


	//----- nvinfo : EIATTR_KPARAM_INFO
	.align		4
.L_30437:
        /*00b8*/ 	.byte	0x04, 0x17
        /*00ba*/ 	.short	(.L_30439 - .L_30438)
.L_30438:
        /*00bc*/ 	.word	0x00000000
        /*00c0*/ 	.short	0x000a
        /*00c2*/ 	.short	0x0048
        /*00c4*/ 	.byte	0x00, 0xf0, 0x11, 0x00


	//----- nvinfo : EIATTR_KPARAM_INFO
	.align		4
.L_30439:
        /*00c8*/ 	.byte	0x04, 0x17
        /*00ca*/ 	.short	(.L_30441 - .L_30440)
.L_30440:
        /*00cc*/ 	.word	0x00000000
        /*00d0*/ 	.short	0x0009
        /*00d2*/ 	.short	0x0040
        /*00d4*/ 	.byte	0x00, 0xf5, 0x21, 0x00


	//----- nvinfo : EIATTR_KPARAM_INFO
	.align		4
.L_30441:
        /*00d8*/ 	.byte	0x04, 0x17
        /*00da*/ 	.short	(.L_30443 - .L_30442)
.L_30442:
        /*00dc*/ 	.word	0x00000000
        /*00e0*/ 	.short	0x0008
        /*00e2*/ 	.short	0x0038
        /*00e4*/ 	.byte	0x00, 0xf5, 0x21, 0x00


	//----- nvinfo : EIATTR_KPARAM_INFO
	.align		4
.L_30443:
        /*00e8*/ 	.byte	0x04, 0x17
        /*00ea*/ 	.short	(.L_30445 - .L_30444)
.L_30444:
        /*00ec*/ 	.word	0x00000000
        /*00f0*/ 	.short	0x0007
        /*00f2*/ 	.short	0x0034
        /*00f4*/ 	.byte	0x00, 0xf0, 0x11, 0x00


	//----- nvinfo : EIATTR_KPARAM_INFO
	.align		4
.L_30445:
        /*00f8*/ 	.byte	0x04, 0x17
        /*00fa*/ 	.short	(.L_30447 - .L_30446)
.L_30446:
        /*00fc*/ 	.word	0x00000000
        /*0100*/ 	.short	0x0006
        /*0102*/ 	.short	0x0030
        /*0104*/ 	.byte	0x00, 0xf0, 0x11, 0x00


	//----- nvinfo : EIATTR_KPARAM_INFO
	.align		4
.L_30447:
        /*0108*/ 	.byte	0x04, 0x17
        /*010a*/ 	.short	(.L_30449 - .L_30448)
.L_30448:
        /*010c*/ 	.word	0x00000000
        /*0110*/ 	.short	0x0005
        /*0112*/ 	.short	0x0028
        /*0114*/ 	.byte	0x00, 0xf5, 0x21, 0x00


	//----- nvinfo : EIATTR_KPARAM_INFO
	.align		4
.L_30449:
        /*0118*/ 	.byte	0x04, 0x17
        /*011a*/ 	.short	(.L_30451 - .L_30450)
.L_30450:
        /*011c*/ 	.word	0x00000000
        /*0120*/ 	.short	0x0004
        /*0122*/ 	.short	0x0020
        /*0124*/ 	.byte	0x00, 0xf5, 0x21, 0x00


	//----- nvinfo : EIATTR_KPARAM_INFO
	.align		4
.L_30451:
        /*0128*/ 	.byte	0x04, 0x17
        /*012a*/ 	.short	(.L_30453 - .L_30452)
.L_30452:
        /*012c*/ 	.word	0x00000000
        /*0130*/ 	.short	0x0003
        /*0132*/ 	.short	0x0018
        /*0134*/ 	.byte	0x00, 0xf5, 0x21, 0x00


	//----- nvinfo : EIATTR_KPARAM_INFO
	.align		4
.L_30453:
        /*0138*/ 	.byte	0x04, 0x17
        /*013a*/ 	.short	(.L_30455 - .L_30454)
.L_30454:
        /*013c*/ 	.word	0x00000000
        /*0140*/ 	.short	0x0002
        /*0142*/ 	.short	0x0010
        /*0144*/ 	.byte	0x00, 0xf5, 0x21, 0x00


	//----- nvinfo : EIATTR_KPARAM_INFO
	.align		4
.L_30455:
        /*0148*/ 	.byte	0x04, 0x17
        /*014a*/ 	.short	(.L_30457 - .L_30456)
.L_30456:
        /*014c*/ 	.word	0x00000000
        /*0150*/ 	.short	0x0001
        /*0152*/ 	.short	0x0008
        /*0154*/ 	.byte	0x00, 0xf5, 0x21, 0x00


	//----- nvinfo : EIATTR_KPARAM_INFO
	.align		4
.L_30457:
        /*0158*/ 	.byte	0x04, 0x17
        /*015a*/ 	.short	(.L_30459 - .L_30458)
.L_30458:
        /*015c*/ 	.word	0x00000000
        /*0160*/ 	.short	0x0000
        /*0162*/ 	.short	0x0000
        /*0164*/ 	.byte	0x00, 0xf5, 0x21, 0x00


	//----- nvinfo : EIATTR_SPARSE_MMA_MASK
	.align		4
.L_30459:
        /*0168*/ 	.byte	0x03, 0x50
        /*016a*/ 	.short	0x0000


	//----- nvinfo : EIATTR_MAXREG_COUNT
	.align		4
        /*016c*/ 	.byte	0x03, 0x1b
        /*016e*/ 	.short	0x00ff


	//----- nvinfo : EIATTR_NUM_BARRIERS
	.align		4
        /*0170*/ 	.byte	0x02, 0x4c
        /*0172*/ 	.byte	0x01
	.zero		1


	//----- nvinfo : EIATTR_MERCURY_ISA_VERSION
	.align		4
        /*0174*/ 	.byte	0x03, 0x5f
        /*0176*/ 	.short	0x0101


	//----- nvinfo : EIATTR_COOP_GROUP_MASK_REGIDS
	.align		4
        /*0178*/ 	.byte	0x04, 0x29
        /*017a*/ 	.short	(.L_30461 - .L_30460)


	//   ....[0]....
.L_30460:
        /*017c*/ 	.word	0xffffffff


	//   ....[1]....
        /*0180*/ 	.word	0xffffffff


	//   ....[2]....
        /*0184*/ 	.word	0xffffffff


	//   ....[3]....
        /*0188*/ 	.word	0xffffffff


	//   ....[4]....
        /*018c*/ 	.word	0xffffffff


	//   ....[5]....
        /*0190*/ 	.word	0xffffffff


	//   ....[6]....
        /*0194*/ 	.word	0xffffffff


	//   ....[7]....
        /*0198*/ 	.word	0xffffffff


	//   ....[8]....
        /*019c*/ 	.word	0xffffffff


	//   ....[9]....
        /*01a0*/ 	.word	0xffffffff


	//   ....[10]....
        /*01a4*/ 	.word	0xffffffff


	//   ....[11]....
        /*01a8*/ 	.word	0xffffffff


	//   ....[12]....
        /*01ac*/ 	.word	0xffffffff


	//   ....[13]....
        /*01b0*/ 	.word	0xffffffff


	//   ....[14]....
        /*01b4*/ 	.word	0xffffffff


	//   ....[15]....
        /*01b8*/ 	.word	0xffffffff


	//   ....[16]....
        /*01bc*/ 	.word	0xffffffff


	//   ....[17]....
        /*01c0*/ 	.word	0xffffffff


	//   ....[18]....
        /*01c4*/ 	.word	0xffffffff


	//   ....[19]....
        /*01c8*/ 	.word	0xffffffff


	//   ....[20]....
        /*01cc*/ 	.word	0xffffffff


	//   ....[21]....
        /*01d0*/ 	.word	0xffffffff


	//   ....[22]....
        /*01d4*/ 	.word	0xffffffff


	//   ....[23]....
        /*01d8*/ 	.word	0xffffffff


	//   ....[24]....
        /*01dc*/ 	.word	0xffffffff


	//   ....[25]....
        /*01e0*/ 	.word	0xffffffff


	//   ....[26]....
        /*01e4*/ 	.word	0xffffffff


	//   ....[27]....
        /*01e8*/ 	.word	0xffffffff


	//   ....[28]....
        /*01ec*/ 	.word	0xffffffff


	//   ....[29]....
        /*01f0*/ 	.word	0xffffffff


	//   ....[30]....
        /*01f4*/ 	.word	0xffffffff


	//   ....[31]....
        /*01f8*/ 	.word	0xffffffff


	//   ....[32]....
        /*01fc*/ 	.word	0xffffffff


	//   ....[33]....
        /*0200*/ 	.word	0xffffffff


	//   ....[34]....
        /*0204*/ 	.word	0xffffffff


	//   ....[35]....
        /*0208*/ 	.word	0xffffffff


	//   ....[36]....
        /*020c*/ 	.word	0xffffffff


	//   ....[37]....
        /*0210*/ 	.word	0xffffffff


	//   ....[38]....
        /*0214*/ 	.word	0xffffffff


	//   ....[39]....
        /*0218*/ 	.word	0xffffffff


	//----- nvinfo : EIATTR_COOP_GROUP_INSTR_OFFSETS
	.align		4
.L_30461:
        /*021c*/ 	.byte	0x04, 0x28
        /*021e*/ 	.short	(.L_30463 - .L_30462)


	//   ....[0]....
.L_30462:
        /*0220*/ 	.word	0x00000d70


	//   ....[1]....
        /*0224*/ 	.word	0x00000e10


	//   ....[2]....
        /*0228*/ 	.word	0x00000e60


	//   ....[3]....
        /*022c*/ 	.word	0x00000e80


	//   ....[4]....
        /*0230*/ 	.word	0x00000eb0


	//   ....[5]....
        /*0234*/ 	.word	0x00000f70


	//   ....[6]....
        /*0238*/ 	.word	0x00000fa0


	//   ....[7]....
        /*023c*/ 	.word	0x00000fc0


	//   ....[8]....
        /*0240*/ 	.word	0x00001e10


	//   ....[9]....
        /*0244*/ 	.word	0x00001e50


	//   ....[10]....
        /*0248*/ 	.word	0x00001e70


	//   ....[11]....
        /*024c*/ 	.word	0x00001e90


	//   ....[12]....
        /*0250*/ 	.word	0x00001eb0


	//   ....[13]....
        /*0254*/ 	.word	0x00001f00


	//   ....[14]....
        /*0258*/ 	.word	0x00001f20


	//   ....[15]....
        /*025c*/ 	.word	0x00001f40


	//   ....[16]....
        /*0260*/ 	.word	0x00003570


	//   ....[17]....
        /*0264*/ 	.word	0x000035b0


	//   ....[18]....
        /*0268*/ 	.word	0x000035c0


	//   ....[19]....
        /*026c*/ 	.word	0x000035d0


	//   ....[20]....
        /*0270*/ 	.word	0x000035e0


	//   ....[21]....
        /*0274*/ 	.word	0x000035f0


	//   ....[22]....
        /*0278*/ 	.word	0x00003600


	//   ....[23]....
        /*027c*/ 	.word	0x00003620


	//   ....[24]....
        /*0280*/ 	.word	0x00003650


	//   ....[25]....
        /*0284*/ 	.word	0x000036a0


	//   ....[26]....
        /*0288*/ 	.word	0x000036c0


	//   ....[27]....
        /*028c*/ 	.word	0x000036e0


	//   ....[28]....
        /*0290*/ 	.word	0x000036f0


	//   ....[29]....
        /*0294*/ 	.word	0x00003710


	//   ....[30]....
        /*0298*/ 	.word	0x00003720


	//   ....[31]....
        /*029c*/ 	.word	0x00003730


	//   ....[32]....
        /*02a0*/ 	.word	0x00003760


	//   ....[33]....
        /*02a4*/ 	.word	0x00003790


	//   ....[34]....
        /*02a8*/ 	.word	0x000037c0


	//   ....[35]....
        /*02ac*/ 	.word	0x000037e0


	//   ....[36]....
        /*02b0*/ 	.word	0x00003800


	//   ....[37]....
        /*02b4*/ 	.word	0x00003820


	//   ....[38]....
        /*02b8*/ 	.word	0x00003840


	//   ....[39]....
        /*02bc*/ 	.word	0x00003860


	//----- nvinfo : EIATTR_VRC_CTA_INIT_COUNT
	.align		4
.L_30463:
        /*02c0*/ 	.byte	0x02, 0x4a
	.zero		1
	.zero		1


	//----- nvinfo : EIATTR_EXIT_INSTR_OFFSETS
	.align		4
        /*02c4*/ 	.byte	0x04, 0x1c
        /*02c6*/ 	.short	(.L_30465 - .L_30464)


	//   ....[0]....
.L_30464:
        /*02c8*/ 	.word	0x000000d0


	//   ....[1]....
        /*02cc*/ 	.word	0x00003dd0


	//   ....[2]....
        /*02d0*/ 	.word	0x00003e00


	//   ....[3]....
        /*02d4*/ 	.word	0x00003f20


	//----- nvinfo : EIATTR_CRS_STACK_SIZE
	.align		4
.L_30465:
        /*02d8*/ 	.byte	0x04, 0x1e
        /*02da*/ 	.short	(.L_30467 - .L_30466)
.L_30466:
        /*02dc*/ 	.word	0x00000000


	//----- nvinfo : EIATTR_CBANK_PARAM_SIZE
	.align		4
.L_30467:
        /*02e0*/ 	.byte	0x03, 0x19
        /*02e2*/ 	.short	0x008c


	//----- nvinfo : EIATTR_PARAM_CBANK
	.align		4
        /*02e4*/ 	.byte	0x04, 0x0a
        /*02e6*/ 	.short	(.L_30469 - .L_30468)
	.align		4
.L_30468:
        /*02e8*/ 	.word	index@(.nv.constant0._ZN4vllm25paged_attention_v2_kernelIffLi32ELi32ELi128ELNS_18Fp8KVCacheDataTypeE0ELb0ELi512EEEvPfS2_PT_PKS3_PKT0_S9_ifPKiSB_iPKfiiiSD_SD_iiiii)
        /*02ec*/ 	.short	0x0380
        /*02ee*/ 	.short	0x008c


	//----- nvinfo : EIATTR_SW_WAR
	.align		4
.L_30469:
        /*02f0*/ 	.byte	0x04, 0x36
        /*02f2*/ 	.short	(.L_30471 - .L_30470)
.L_30470:
        /*02f4*/ 	.word	0x00000008
.L_30471:


//--------------------- .nv.info._ZN4vllm25paged_attention_v2_kernelIffLi256ELi32ELi128ELNS_18Fp8KVCacheDataTypeE0ELb1ELi512EEEvPfS2_PT_PKS3_PKT0_S9_ifPKiSB_iPKfiiiSD_SD_iiiii --------------------------
	.section	.nv.info._ZN4vllm25paged_attention_v2_kernelIffLi256ELi32ELi128ELNS_18Fp8KVCacheDataTypeE0ELb1ELi512EEEvPfS2_PT_PKS3_PKT0_S9_ifPKiSB_iPKfiiiSD_SD_iiiii,"",@"SHT_CUDA_INFO"
	.sectionflags	@""
	.align	4


	//----- nvinfo : EIATTR_CUDA_API_VERSION
	.align		4
        /*0000*/ 	.byte	0x04, 0x37
        /*0002*/ 	.short	(.L_30473 - .L_30472)
.L_30472:
        /*0004*/ 	.word	0x00000082


	//----- nvinfo : EIATTR_KPARAM_INFO
	.align		4
.L_30473:
        /*0008*/ 	.byte	0x04, 0x17
        /*000a*/ 	.short	(.L_30475 - .L_30474)
.L_30474:
        /*000c*/ 	.word	0x00000000
        /*0010*/ 	.short	0x0015
        /*0012*/ 	.short	0x0088
        /*0014*/ 	.byte	0x00, 0xf0, 0x11, 0x00


	//----- nvinfo : EIATTR_KPARAM_INFO
	.align		4
.L_30475:
        /*0018*/ 	.byte	0x04, 0x17
        /*001a*/ 	.short	(.L_30477 - .L_30476)
.L_30476:
        /*001c*/ 	.word	0x00000000
        /*0020*/ 	.short	0x0014
        /*0022*/ 	.short	0x0084
        /*0024*/ 	.byte	0x00, 0xf0, 0x11, 0x00


	//----- nvinfo : EIATTR_KPARAM_INFO
	.align		4
.L_30477:
        /*0028*/ 	.byte	0x04, 0x17
        /*002a*/ 	.short	(.L_30479 - .L_30478)
.L_30478:
        /*002c*/ 	.word	0x00000000
        /*0030*/ 	.short	0x0013
        /*0032*/ 	.short	0x0080
        /*0034*/ 	.byte	0x00, 0xf0, 0x11, 0x00


	//----- nvinfo : EIATTR_KPARAM_INFO
	.align		4
.L_30479:
        /*0038*/ 	.byte	0x04, 0x17
        /*003a*/ 	.short	(.L_30481 - .L_30480)
.L_30480:
        /*003c*/ 	.word	0x00000000
        /*0040*/ 	.short	0x0012
        /*0042*/ 	.short	0x007c
        /*0044*/ 	.byte	0x00, 0xf0, 0x11, 0x00


	//----- nvinfo : EIATTR_KPARAM_INFO
	.align		4
.L_30481:
        /*0048*/ 	.byte	0x04, 0x17
        /*004a*/ 	.short	(.L_30483 - .L_30482)
.L_30482:
        /*004c*/ 	.word	0x00000000
        /*0050*/ 	.short	0x0011
        /*0052*/ 	.short	0x0078
        /*0054*/ 	.byte	0x00, 0xf0, 0x11, 0x00


	//----- nvinfo : EIATTR_KPARAM_INFO
	.align		4
.L_30483:
        /*0058*/ 	.byte	0x04, 0x17
        /*005a*/ 	.short	(.L_30485 - .L_30484)
.L_30484:
        /*005c*/ 	.word	0x00000000
        /*0060*/ 	.short	0x0010
        /*0062*/ 	.short	0x0070
        /*0064*/ 	.byte	0x00, 0xf5, 0x21, 0x00


	//----- nvinfo : EIATTR_KPARAM_INFO
	.align		4
.L_30485:
        /*0068*/ 	.byte	0x04, 0x17
        /*006a*/ 	.short	(.L_30487 - .L_30486)
.L_30486:
        /*006c*/ 	.word	0x00000000
        /*0070*/ 	.short	0x000f
        /*0072*/ 	.short	0x0068
        /*0074*/ 	.byte	0x00, 0xf5, 0x21, 0x00


	//----- nvinfo : EIATTR_KPARAM_INFO
	.align		4
.L_30487:
        /*0078*/ 	.byte	0x04, 0x17
        /*007a*/ 	.short	(.L_30489 - .L_30488)
.L_30488:
        /*007c*/ 	.word	0x00000000
        /*0080*/ 	.short	0x000e
        /*0082*/ 	.short	0x0060
        /*0084*/ 	.byte	0x00, 0xf0, 0x11, 0x00


	//----- nvinfo : EIATTR_KPARAM_INFO
	.align		4
.L_30489:
        /*0088*/ 	.byte	0x04, 0x17
        /*008a*/ 	.short	(.L_30491 - .L_30490)
.L_30490:
        /*008c*/ 	.word	0x00000000
        /*0090*/ 	.short	0x000d
        /*0092*/ 	.short	0x005c
        /*0094*/ 	.byte	0x00, 0xf0, 0x11, 0x00


	//----- nvinfo : EIATTR_KPARAM_INFO
	.align		4
.L_30491:
        /*0098*/ 	.byte	0x04, 0x17
        /*009a*/ 	.short	(.L_30493 - .L_30492)
.L_30492:
        /*009c*/ 	.word	0x00000000
        /*00a0*/ 	.short	0x000c
        /*00a2*/ 	.short	0x0058
        /*00a4*/ 	.byte	0x00, 0xf0, 0x11, 0x00


	//----- nvinfo : EIATTR_KPARAM_INFO
	.align		4
.L_30493:
        /*00a8*/ 	.byte	0x04, 0x17
        /*00aa*/ 	.short	(.L_30495 - .L_30494)
.L_30494:
        /*00ac*/ 	.word	0x00000000
        /*00b0*/ 	.short	0x000b
        /*00b2*/ 	.short	0x0050
        /*00b4*/ 	.byte	0x00, 0xf5, 0x21, 0x00


	//----- nvinfo : EIATTR_KPARAM_INFO
	.align		4
.L_30495:
        /*00b8*/ 	.byte	0x04, 0x17
        /*00ba*/ 	.short	(.L_30497 - .L_30496)
.L_30496:
        /*00bc*/ 	.word	0x00000000
        /*00c0*/ 	.short	0x000a
        /*00c2*/ 	.short	0x0048
        /*00c4*/ 	.byte	0x00, 0xf0, 0x11, 0x00


	//----- nvinfo : EIATTR_KPARAM_INFO
	.align		4
.L_30497:
        /*00c8*/ 	.byte	0x04, 0x17
        /*00ca*/ 	.short	(.L_30499 - .L_30498)
.L_30498:
        /*00cc*/ 	.word	0x00000000
        /*00d0*/ 	.short	0x0009
        /*00d2*/ 	.short	0x0040
        /*00d4*/ 	.byte	0x00, 0xf5, 0x21, 0x00


	//----- nvinfo : EIATTR_KPARAM_INFO
	.align		4
.L_30499:
        /*00d8*/ 	.byte	0x04, 0x17
        /*00da*/ 	.short	(.L_30501 - .L_30500)
.L_30500:
        /*00dc*/ 	.word	0x00000000
        /*00e0*/ 	.short	0x0008
        /*00e2*/ 	.short	0x0038
        /*00e4*/ 	.byte	0x00, 0xf5, 0x21, 0x00


	//----- nvinfo : EIATTR_KPARAM_INFO
	.align		4
.L_30501:
        /*00e8*/ 	.byte	0x04, 0x17
        /*00ea*/ 	.short	(.L_30503 - .L_30502)
.L_30502:
        /*00ec*/ 	.word	0x00000000
        /*00f0*/ 	.short	0x0007
        /*00f2*/ 	.short	0x0034
        /*00f4*/ 	.byte	0x00, 0xf0, 0x11, 0x00


	//----- nvinfo : EIATTR_KPARAM_INFO
	.align		4
.L_30503:
        /*00f8*/ 	.byte	0x04, 0x17
        /*00fa*/ 	.short	(.L_30505 - .L_30504)
.L_30504:
        /*00fc*/ 	.word	0x00000000
        /*0100*/ 	.short	0x0006
        /*0102*/ 	.short	0x0030
        /*0104*/ 	.byte	0x00, 0xf0, 0x11, 0x00


	//----- nvinfo : EIATTR_KPARAM_INFO
	.align		4
.L_30505:
        /*0108*/ 	.byte	0x04, 0x17
        /*010a*/ 	.short	(.L_30507 - .L_30506)
.L_30506:
        /*010c*/ 	.word	0x00000000
        /*0110*/ 	.short	0x0005
        /*0112*/ 	.short	0x0028
        /*0114*/ 	.byte	0x00, 0xf5, 0x21, 0x00


	//----- nvinfo : EIATTR_KPARAM_INFO
	.align		4
.L_30507:
        /*0118*/ 	.byte	0x04, 0x17
        /*011a*/ 	.short	(.L_30509 - .L_30508)
.L_30508:
        /*011c*/ 	.word	0x00000000
        /*0120*/ 	.short	0x0004
        /*0122*/ 	.short	0x0020
        /*0124*/ 	.byte	0x00, 0xf5, 0x21, 0x00


	//----- nvinfo : EIATTR_KPARAM_INFO
	.align		4
.L_30509:
        /*0128*/ 	.byte	0x04, 0x17
        /*012a*/ 	.short	(.L_30511 - .L_30510)
.L_30510:
        /*012c*/ 	.word	0x00000000
        /*0130*/ 	.short	0x0003
        /*0132*/ 	.short	0x0018
        /*0134*/ 	.byte	0x00, 0xf5, 0x21, 0x00


	//----- nvinfo : EIATTR_KPARAM_INFO
	.align		4
.L_30511:
        /*0138*/ 	.byte	0x04, 0x17
        /*013a*/ 	.short	(.L_30513 - .L_30512)
.L_30512:
        /*013c*/ 	.word	0x00000000
        /*0140*/ 	.short	0x0002
        /*0142*/ 	.short	0x0010
        /*0144*/ 	.byte	0x00, 0xf5, 0x21, 0x00


	//----- nvinfo : EIATTR_KPARAM_INFO
	.align		4
.L_30513:
        /*0148*/ 	.byte	0x04, 0x17
        /*014a*/ 	.short	(.L_30515 - .L_30514)
.L_30514:
        /*014c*/ 	.word	0x00000000
        /*0150*/ 	.short	0x0001
        /*0152*/ 	.short	0x0008
        /*0154*/ 	.byte	0x00, 0xf5, 0x21, 0x00


	//----- nvinfo : EIATTR_KPARAM_INFO
	.align		4
.L_30515:
        /*0158*/ 	.byte	0x04, 0x17
        /*015a*/ 	.short	(.L_30517 - .L_30516)
.L_30516:
        /*015c*/ 	.word	0x00000000
        /*0160*/ 	.short	0x0000
        /*0162*/ 	.short	0x0000
        /*0164*/ 	.byte	0x00, 0xf5, 0x21, 0x00


	//----- nvinfo : EIATTR_SPARSE_MMA_MASK
	.align		4
.L_30517:
        /*0168*/ 	.byte	0x03, 0x50
        /*016a*/ 	.short	0x0000


	//----- nvinfo : EIATTR_MAXREG_COUNT
	.align		4
        /*016c*/ 	.byte	0x03, 0x1b
        /*016e*/ 	.short	0x00ff


	//----- nvinfo : EIATTR_NUM_BARRIERS
	.align		4
        /*0170*/ 	.byte	0x02, 0x4c
        /*0172*/ 	.byte	0x01
	.zero		1


	//----- nvinfo : EIATTR_MERCURY_ISA_VERSION
	.align		4
        /*0174*/ 	.byte	0x03, 0x5f
        /*0176*/ 	.short	0x0101


	//----- nvinfo : EIATTR_INT_WARP_WIDE_INSTR_OFFSETS
	.align		4
        /*0178*/ 	.byte	0x04, 0x31
        /*017a*/ 	.short	(.L_30519 - .L_30518)


	//   ....[0]....
.L_30518:
        /*017c*/ 	.word	0x00000220


	//----- nvinfo : EIATTR_COOP_GROUP_MASK_REGIDS
	.align		4
.L_30519:
        /*0180*/ 	.byte	0x04, 0x29
        /*0182*/ 	.short	(.L_30521 - .L_30520)


	//   ....[0]....
.L_30520:
        /*0184*/ 	.word	0xffffffff


	//   ....[1]....
        /*0188*/ 	.word	0xffffffff


	//   ....[2]....
        /*018c*/ 	.word	0xffffffff


	//   ....[3]....
        /*0190*/ 	.word	0xffffffff


	//   ....[4]....
        /*0194*/ 	.word	0xffffffff


	//   ....[5]....
        /*0198*/ 	.word	0xffffffff


	//   ....[6]....
        /*019c*/ 	.word	0xffffffff


	//   ....[7]....
        /*01a0*/ 	.word	0xffffffff


	//   ....[8]....
        /*01a4*/ 	.word	0xffffffff


	//   ....[9]....
        /*01a8*/ 	.word	0xffffffff


	//   ....[10]....
        /*01ac*/ 	.word	0xffffffff


	//   ....[11]....
        /*01b0*/ 	.word	0xffffffff


	//   ....[12]....
        /*01b4*/ 	.word	0xffffffff


	//   ....[13]....
        /*01b8*/ 	.word	0xffffffff


	//   ....[14]....
        /*01bc*/ 	.word	0xffffffff


	//   ....[15]....
        /*01c0*/ 	.word	0xffffffff


	//   ....[16]....
        /*01c4*/ 	.word	0xffffffff


	//   ....[17]....
        /*01c8*/ 	.word	0xffffffff


	//   ....[18]....
        /*01cc*/ 	.word	0xffffffff


	//   ....[19]....
        /*01d0*/ 	.word	0xffffffff


	//   ....[20]....
        /*01d4*/ 	.word	0xffffffff


	//   ....[21]....
        /*01d8*/ 	.word	0xffffffff


	//   ....[22]....
        /*01dc*/ 	.word	0xffffffff


	//   ....[23]....
        /*01e0*/ 	.word	0xffffffff


	//   ....[24]....
        /*01e4*/ 	.word	0xffffffff


	//   ....[25]....
        /*01e8*/ 	.word	0xffffffff


	//   ....[26]....
        /*01ec*/ 	.word	0xffffffff


	//   ....[27]....
        /*01f0*/ 	.word	0xffffffff


	//   ....[28]....
        /*01f4*/ 	.word	0xffffffff


	//   ....[29]....
        /*01f8*/ 	.word	0xffffffff


	//   ....[30]....
        /*01fc*/ 	.word	0xffffffff


	//   ....[31]....
        /*0200*/ 	.word	0xffffffff


	//   ....[32]....
        /*0204*/ 	.word	0xffffffff


	//   ....[33]....
        /*0208*/ 	.word	0xffffffff


	//   ....[34]....
        /*020c*/ 	.word	0xffffffff


	//   ....[35]....
        /*0210*/ 	.word	0xffffffff


	//   ....[36]....
        /*0214*/ 	.word	0xffffffff


	//   ....[37]....
        /*0218*/ 	.word	0xffffffff


	//   ....[38]....
        /*021c*/ 	.word	0xffffffff


	//   ....[39]....
        /*0220*/ 	.word	0xffffffff


	//   ....[40]....
        /*0224*/ 	.word	0xffffffff


	//   ....[41]....
        /*0228*/ 	.word	0xffffffff


	//   ....[42]....
        /*022c*/ 	.word	0xffffffff


	//   ....[43]....
        /*0230*/ 	.word	0xffffffff


	//   ....[44]....
        /*0234*/ 	.word	0xffffffff


	//   ....[45]....
        /*0238*/ 	.word	0xffffffff


	//   ....[46]....
        /*023c*/ 	.word	0xffffffff


	//   ....[47]....
        /*0240*/ 	.word	0xffffffff


	//   ....[48]....
        /*0244*/ 	.word	0xffffffff


	//   ....[49]....
        /*0248*/ 	.word	0xffffffff


	//   ....[50]....
        /*024c*/ 	.word	0xffffffff


	//   ....[51]....
        /*0250*/ 	.word	0xffffffff


	//   ....[52]....
        /*0254*/ 	.word	0xffffffff


	//   ....[53]....
        /*0258*/ 	.word	0xffffffff


	//   ....[54]....
        /*025c*/ 	.word	0xffffffff


	//   ....[55]....
        /*0260*/ 	.word	0xffffffff


	//   ....[56]....
        /*0264*/ 	.word	0xffffffff


	//   ....[57]....
        /*0268*/ 	.word	0xffffffff


	//   ....[58]....
        /*026c*/ 	.word	0xffffffff


	//   ....[59]....
        /*0270*/ 	.word	0xffffffff


	//   ....[60]....
        /*0274*/ 	.word	0xffffffff


	//   ....[61]....
        /*0278*/ 	.word	0xffffffff


	//   ....[62]....
        /*027c*/ 	.word	0xffffffff


	//   ....[63]....
        /*0280*/ 	.word	0xffffffff


	//   ....[64]....
        /*0284*/ 	.word	0xffffffff


	//   ....[65]....
        /*0288*/ 	.word	0xffffffff


	//   ....[66]....
        /*028c*/ 	.word	0xffffffff


	//   ....[67]....
        /*0290*/ 	.word	0xffffffff


	//   ....[68]....
        /*0294*/ 	.word	0xffffffff


	//   ....[69]....
        /*0298*/ 	.word	0xffffffff


	//   ....[70]....
        /*029c*/ 	.word	0xffffffff


	//   ....[71]....
        /*02a0*/ 	.word	0xffffffff


	//   ....[72]....
        /*02a4*/ 	.word	0xffffffff


	//   ....[73]....
        /*02a8*/ 	.word	0xffffffff


	//   ....[74]....
        /*02ac*/ 	.word	0xffffffff


	//   ....[75]....
        /*02b0*/ 	.word	0xffffffff


	//   ....[76]....
        /*02b4*/ 	.word	0xffffffff


	//   ....[77]....
        /*02b8*/ 	.word	0xffffffff


	//   ....[78]....
        /*02bc*/ 	.word	0xffffffff


	//   ....[79]....
        /*02c0*/ 	.word	0xffffffff


	//   ....[80]....
        /*02c4*/ 	.word	0xffffffff


	//   ....[81]....
        /*02c8*/ 	.word	0xffffffff


	//   ....[82]....
        /*02cc*/ 	.word	0xffffffff


	//   ....[83]....
        /*02d0*/ 	.word	0xffffffff


	//   ....[84]....
        /*02d4*/ 	.word	0xffffffff


	//   ....[85]....
        /*02d8*/ 	.word	0xffffffff


	//   ....[86]....
        /*02dc*/ 	.word	0xffffffff


	//   ....[87]....
        /*02e0*/ 	.word	0xffffffff


	//   ....[88]....
        /*02e4*/ 	.word	0xffffffff


	//   ....[89]....
        /*02e8*/ 	.word	0xffffffff


	//   ....[90]....
        /*02ec*/ 	.word	0xffffffff


	//   ....[91]....
        /*02f0*/ 	.word	0xffffffff


	//   ....[92]....
        /*02f4*/ 	.word	0xffffffff


	//   ....[93]....
        /*02f8*/ 	.word	0xffffffff


	//   ....[94]....
        /*02fc*/ 	.word	0xffffffff


	//   ....[95]....
        /*0300*/ 	.word	0xffffffff


	//   ....[96]....
        /*0304*/ 	.word	0xffffffff


	//   ....[97]....
        /*0308*/ 	.word	0xffffffff


	//   ....[98]....
        /*030c*/ 	.word	0xffffffff


	//   ....[99]....
        /*0310*/ 	.word	0xffffffff


	//   ....[100]....
        /*0314*/ 	.word	0xffffffff


	//   ....[101]....
        /*0318*/ 	.word	0xffffffff


	//   ....[102]....
        /*031c*/ 	.word	0xffffffff


	//   ....[103]....
        /*0320*/ 	.word	0xffffffff


	//   ....[104]....
        /*0324*/ 	.word	0xffffffff


	//   ....[105]....
        /*0328*/ 	.word	0xffffffff


	//   ....[106]....
        /*032c*/ 	.word	0xffffffff


	//   ....[107]....
        /*0330*/ 	.word	0xffffffff


	//   ....[108]....
        /*0334*/ 	.word	0xffffffff


	//   ....[109]....
        /*0338*/ 	.word	0xffffffff


	//   ....[110]....
        /*033c*/ 	.word	0xffffffff


	//   ....[111]....
        /*0340*/ 	.word	0xffffffff


	//   ....[112]....
        /*0344*/ 	.word	0xffffffff


	//   ....[113]....
        /*0348*/ 	.word	0xffffffff


	//   ....[114]....
        /*034c*/ 	.word	0xffffffff


	//   ....[115]....
        /*0350*/ 	.word	0xffffffff


	//   ....[116]....
        /*0354*/ 	.word	0xffffffff


	//   ....[117]....
        /*0358*/ 	.word	0xffffffff


	//   ....[118]....
        /*035c*/ 	.word	0xffffffff


	//   ....[119]....
        /*0360*/ 	.word	0xffffffff


	//   ....[120]....
        /*0364*/ 	.word	0xffffffff


	//   ....[121]....
        /*0368*/ 	.word	0xffffffff


	//   ....[122]....
        /*036c*/ 	.word	0xffffffff


	//   ....[123]....
        /*0370*/ 	.word	0xffffffff


	//   ....[124]....
        /*0374*/ 	.word	0xffffffff


	//   ....[125]....
        /*0378*/ 	.word	0xffffffff


	//   ....[126]....
        /*037c*/ 	.word	0xffffffff


	//   ....[127]....
        /*0380*/ 	.word	0xffffffff


	//   ....[128]....
        /*0384*/ 	.word	0xffffffff


	//   ....[129]....
        /*0388*/ 	.word	0xffffffff


	//   ....[130]....
        /*038c*/ 	.word	0xffffffff


	//   ....[131]....
        /*0390*/ 	.word	0xffffffff


	//   ....[132]....
        /*0394*/ 	.word	0xffffffff


	//   ....[133]....
        /*0398*/ 	.word	0xffffffff


	//   ....[134]....
        /*039c*/ 	.word	0xffffffff


	//   ....[135]....
        /*03a0*/ 	.word	0xffffffff


	//   ....[136]....
        /*03a4*/ 	.word	0xffffffff


	//   ....[137]....
        /*03a8*/ 	.word	0xffffffff


	//   ....[138]....
        /*03ac*/ 	.word	0xffffffff


	//   ....[139]....
        /*03b0*/ 	.word	0xffffffff


	//   ....[140]....
        /*03b4*/ 	.word	0xffffffff


	//   ....[141]....
        /*03b8*/ 	.word	0xffffffff


	//   ....[142]....
        /*03bc*/ 	.word	0xffffffff


	//   ....[143]....
        /*03c0*/ 	.word	0xffffffff


	//   ....[144]....
        /*03c4*/ 	.word	0xffffffff


	//   ....[145]....
        /*03c8*/ 	.word	0xffffffff


	//   ....[146]....
        /*03cc*/ 	.word	0xffffffff


	//   ....[147]....
        /*03d0*/ 	.word	0xffffffff


	//   ....[148]....
        /*03d4*/ 	.word	0xffffffff


	//   ....[149]....
        /*03d8*/ 	.word	0xffffffff


	//   ....[150]....
        /*03dc*/ 	.word	0xffffffff


	//   ....[151]....
        /*03e0*/ 	.word	0xffffffff


	//   ....[152]....
        /*03e4*/ 	.word	0xffffffff


	//   ....[153]....
        /*03e8*/ 	.word	0xffffffff


	//   ....[154]....
        /*03ec*/ 	.word	0xffffffff


	//   ....[155]....
        /*03f0*/ 	.word	0xffffffff


	//   ....[156]....
        /*03f4*/ 	.word	0xffffffff


	//   ....[157]....
        /*03f8*/ 	.word	0xffffffff


	//   ....[158]....
        /*03fc*/ 	.word	0xffffffff


	//   ....[159]....
        /*0400*/ 	.word	0xffffffff


	//   ....[160]....
        /*0404*/ 	.word	0xffffffff


	//   ....[161]....
        /*0408*/ 	.word	0xffffffff


	//   ....[162]....
        /*040c*/ 	.word	0xffffffff


	//   ....[163]....
        /*0410*/ 	.word	0xffffffff


	//   ....[164]....
        /*0414*/ 	.word	0xffffffff


	//   ....[165]....
        /*0418*/ 	.word	0xffffffff


	//   ....[166]....
        /*041c*/ 	.word	0xffffffff


	//   ....[167]....
        /*0420*/ 	.word	0xffffffff


	//   ....[168]....
        /*0424*/ 	.word	0xffffffff


	//   ....[169]....
        /*0428*/ 	.word	0xffffffff


	//   ....[170]....
        /*042c*/ 	.word	0xffffffff


	//   ....[171]....
        /*0430*/ 	.word	0xffffffff


	//   ....[172]....
        /*0434*/ 	.word	0xffffffff


	//   ....[173]....
        /*0438*/ 	.word	0xffffffff


	//   ....[174]....
        /*043c*/ 	.word	0xffffffff


	//   ....[175]....
        /*0440*/ 	.word	0xffffffff


	//   ....[176]....
        /*0444*/ 	.word	0xffffffff


	//   ....[177]....
        /*0448*/ 	.word	0xffffffff


	//   ....[178]....
        /*044c*/ 	.word	0xffffffff


	//   ....[179]....
        /*0450*/ 	.word	0xffffffff


	//   ....[180]....
        /*0454*/ 	.word	0xffffffff


	//   ....[181]....
        /*0458*/ 	.word	0xffffffff


	//   ....[182]....
        /*045c*/ 	.word	0xffffffff


	//   ....[183]....
        /*0460*/ 	.word	0xffffffff


	//   ....[184]....
        /*0464*/ 	.word	0xffffffff


	//   ....[185]....
        /*0468*/ 	.word	0xffffffff


	//   ....[186]....
        /*046c*/ 	.word	0xffffffff


	//   ....[187]....
        /*0470*/ 	.word	0xffffffff


	//   ....[188]....
        /*0474*/ 	.word	0xffffffff


	//   ....[189]....
        /*0478*/ 	.word	0xffffffff


	//   ....[190]....
        /*047c*/ 	.word	0xffffffff


	//   ....[191]....
        /*0480*/ 	.word	0xffffffff


	//   ....[192]....
        /*0484*/ 	.word	0xffffffff


	//   ....[193]....
        /*0488*/ 	.word	0xffffffff


	//   ....[194]....
        /*048c*/ 	.word	0xffffffff


	//   ....[195]....
        /*0490*/ 	.word	0xffffffff


	//   ....[196]....
        /*0494*/ 	.word	0xffffffff


	//   ....[197]....
        /*0498*/ 	.word	0xffffffff


	//   ....[198]....
        /*049c*/ 	.word	0xffffffff


	//   ....[199]....
        /*04a0*/ 	.word	0xffffffff


	//   ....[200]....
        /*04a4*/ 	.word	0xffffffff


	//   ....[201]....
        /*04a8*/ 	.word	0xffffffff


	//   ....[202]....
        /*04ac*/ 	.word	0xffffffff


	//   ....[203]....
        /*04b0*/ 	.word	0xffffffff


	//   ....[204]....
        /*04b4*/ 	.word	0xffffffff


	//   ....[205]....
        /*04b8*/ 	.word	0xffffffff


	//   ....[206]....
        /*04bc*/ 	.word	0xffffffff


	//   ....[207]....
        /*04c0*/ 	.word	0xffffffff


	//----- nvinfo : EIATTR_COOP_GROUP_INSTR_OFFSETS
	.align		4
.L_30521:
        /*04c4*/ 	.byte	0x04, 0x28
        /*04c6*/ 	.short	(.L_30523 - .L_30522)


	//   ....[0]....
.L_30522:
        /*04c8*/ 	.word	0x00002960


	//   ....[1]....
        /*04cc*/ 	.word	0x000029f0


	//   ....[2]....
        /*04d0*/ 	.word	0x00002a30


	//   ....[3]....
        /*04d4*/ 	.word	0x00002a60


	//   ....[4]....
        /*04d8*/ 	.word	0x00002ac0


	//   ....[5]....
        /*04dc*/ 	.word	0x00002b30


	//   ....[6]....
        /*04e0*/ 	.word	0x00002b50


	//   ....[7]....
        /*04e4*/ 	.word	0x00002b70


	//   ....[8]....
        /*04e8*/ 	.word	0x000039d0


	//   ....[9]....
        /*04ec*/ 	.word	0x00003a10


	//   ....[10]....
        /*04f0*/ 	.word	0x00003a30


	//   ....[11]....
        /*04f4*/ 	.word	0x00003a50


	//   ....[12]....
        /*04f8*/ 	.word	0x00003a70


	//   ....[13]....
        /*04fc*/ 	.word	0x00003ac0


	//   ....[14]....
        /*0500*/ 	.word	0x00003ae0


	//   ....[15]....
        /*0504*/ 	.word	0x00003b00


	//   ....[16]....
        /*0508*/ 	.word	0x00009390


	//   ....[17]....
        /*050c*/ 	.word	0x000093c0


	//   ....[18]....
        /*0510*/ 	.word	0x000093d0


	//   ....[19]....
        /*0514*/ 	.word	0x000093e0


	//   ....[20]....
        /*0518*/ 	.word	0x000093f0


	//   ....[21]....
        /*051c*/ 	.word	0x00009400


	//   ....[22]....
        /*0520*/ 	.word	0x00009420


	//   ....[23]....
        /*0524*/ 	.word	0x00009440


	//   ....[24]....
        /*0528*/ 	.word	0x00009460


	//   ....[25]....
        /*052c*/ 	.word	0x00009480


	//   ....[26]....
        /*0530*/ 	.word	0x000094a0


	//   ....[27]....
        /*0534*/ 	.word	0x000094c0


	//   ....[28]....
        /*0538*/ 	.word	0x000094d0


	//   ....[29]....
        /*053c*/ 	.word	0x00009500


	//   ....[30]....
        /*0540*/ 	.word	0x00009520


	//   ....[31]....
        /*0544*/ 	.word	0x00009540


	//   ....[32]....
        /*0548*/ 	.word	0x00009560


	//   ....[33]....
        /*054c*/ 	.word	0x00009580


	//   ....[34]....
        /*0550*/ 	.word	0x000095a0


	//   ....[35]....
        /*0554*/ 	.word	0x000095b0


	//   ....[36]....
        /*0558*/ 	.word	0x000095d0


	//   ....[37]....
        /*055c*/ 	.word	0x000095f0


	//   ....[38]....
        /*0560*/ 	.word	0x00009610


	//   ....[39]....
        /*0564*/ 	.word	0x00009630


	//   ....[40]....
        /*0568*/ 	.word	0x00009650


	//   ....[41]....
        /*056c*/ 	.word	0x00009670


	//   ....[42]....
        /*0570*/ 	.word	0x00009690


	//   ....[43]....
        /*0574*/ 	.word	0x000096b0


	//   ....[44]....
        /*0578*/ 	.word	0x000096d0


	//   ....[45]....
        /*057c*/ 	.word	0x000096f0


	//   ....[46]....
        /*0580*/ 	.word	0x00009710


	//   ....[47]....
        /*0584*/ 	.word	0x00009730


	//   ....[48]....
        /*0588*/ 	.word	0x00009750


	//   ....[49]....
        /*058c*/ 	.word	0x00009770


	//   ....[50]....
        /*0590*/ 	.word	0x00009790


	//   ....[51]....
        /*0594*/ 	.word	0x000097b0


	//   ....[52]....
        /*0598*/ 	.word	0x000097d0


	//   ....[53]....
        /*059c*/ 	.word	0x000097f0


	//   ....[54]....
        /*05a0*/ 	.word	0x00009810


	//   ....[55]....
        /*05a4*/ 	.word	0x00009830


	//   ....[56]....
        /*05a8*/ 	.word	0x00009850


	//   ....[57]....
        /*05ac*/ 	.word	0x00009870


	//   ....[58]....
        /*05b0*/ 	.word	0x00009890


	//   ....[59]....
        /*05b4*/ 	.word	0x000098b0


	//   ....[60]....
        /*05b8*/ 	.word	0x000098d0


	//   ....[61]....
        /*05bc*/ 	.word	0x000098f0


	//   ....[62]....
        /*05c0*/ 	.word	0x00009910


	//   ....[63]....
        /*05c4*/ 	.word	0x00009930


	//   ....[64]....
        /*05c8*/ 	.word	0x00009950


	//   ....[65]....
        /*05cc*/ 	.word	0x00009970


	//   ....[66]....
        /*05d0*/ 	.word	0x00009990


	//   ....[67]....
        /*05d4*/ 	.word	0x000099b0


	//   ....[68]....
        /*05d8*/ 	.word	0x000099d0


	//   ....[69]....
        /*05dc*/ 	.word	0x000099f0


	//   ....[70]....
        /*05e0*/ 	.word	0x00009a10


	//   ....[71]....
        /*05e4*/ 	.word	0x00009a30


	//   ....[72]....
        /*05e8*/ 	.word	0x00009a50


	//   ....[73]....
        /*05ec*/ 	.word	0x00009a70


	//   ....[74]....
        /*05f0*/ 	.word	0x00009aa0


	//   ....[75]....
        /*05f4*/ 	.word	0x00009ac0


	//   ....[76]....
        /*05f8*/ 	.word	0x00009ae0


	//   ....[77]....
        /*05fc*/ 	.word	0x00009b00


	//   ....[78]....
        /*0600*/ 	.word	0x00009b30


	//   ....[79]....
        /*0604*/ 	.word	0x00009b60


	//   ....[80]....
        /*0608*/ 	.word	0x00009b70


	//   ....[81]....
        /*060c*/ 	.word	0x00009b90


	//   ....[82]....
        /*0610*/ 	.word	0x00009bb0


	//   ....[83]....
        /*0614*/ 	.word	0x00009bd0


	//   ....[84]....
        /*0618*/ 	.word	0x00009bf0


	//   ....[85]....
        /*061c*/ 	.word	0x00009c10


	//   ....[86]....
        /*0620*/ 	.word	0x00009c30


	//   ....[87]....
        /*0624*/ 	.word	0x00009c50


	//   ....[88]....
        /*0628*/ 	.word	0x00009c70


	//   ....[89]....
        /*062c*/ 	.word	0x00009c90


	//   ....[90]....
        /*0630*/ 	.word	0x00009cb0


	//   ....[91]....
        /*0634*/ 	.word	0x00009cd0


	//   ....[92]....
        /*0638*/ 	.word	0x00009cf0


	//   ....[93]....
        /*063c*/ 	.word	0x00009d10


	//   ....[94]....
        /*0640*/ 	.word	0x00009d40


	//   ....[95]....
        /*0644*/ 	.word	0x00009d60


	//   ....[96]....
        /*0648*/ 	.word	0x00009d80


	//   ....[97]....
        /*064c*/ 	.word	0x00009da0


	//   ....[98]....
        /*0650*/ 	.word	0x00009dc0


	//   ....[99]....
        /*0654*/ 	.word	0x00009de0


	//   ....[100]....
        /*0658*/ 	.word	0x00009df0


	//   ....[101]....
        /*065c*/ 	.word	0x00009e10


	//   ....[102]....
        /*0660*/ 	.word	0x00009e30


	//   ....[103]....
        /*0664*/ 	.word	0x00009e50


	//   ....[104]....
        /*0668*/ 	.word	0x00009e70


	//   ....[105]....
        /*066c*/ 	.word	0x00009e90


	//   ....[106]....
        /*0670*/ 	.word	0x00009eb0


	//   ....[107]....
        /*0674*/ 	.word	0x00009ed0


	//   ....[108]....
        /*0678*/ 	.word	0x00009ef0


	//   ....[109]....
        /*067c*/ 	.word	0x00009f10


	//   ....[110]....
        /*0680*/ 	.word	0x00009f30


	//   ....[111]....
        /*0684*/ 	.word	0x00009f50


	//   ....[112]....
        /*0688*/ 	.word	0x00009f70


	//   ....[113]....
        /*068c*/ 	.word	0x00009f90


	//   ....[114]....
        /*0690*/ 	.word	0x00009fb0


	//   ....[115]....
        /*0694*/ 	.word	0x00009fd0


	//   ....[116]....
        /*0698*/ 	.word	0x0000a000


	//   ....[117]....
        /*069c*/ 	.word	0x0000a020


	//   ....[118]....
        /*06a0*/ 	.word	0x0000a040


	//   ....[119]....
        /*06a4*/ 	.word	0x0000a060


	//   ....[120]....
        /*06a8*/ 	.word	0x0000a080


	//   ....[121]....
        /*06ac*/ 	.word	0x0000a0a0


	//   ....[122]....
        /*06b0*/ 	.word	0x0000a0b0


	//   ....[123]....
        /*06b4*/ 	.word	0x0000a0d0


	//   ....[124]....
        /*06b8*/ 	.word	0x0000a0f0


	//   ....[125]....
        /*06bc*/ 	.word	0x0000a110


	//   ....[126]....
        /*06c0*/ 	.word	0x0000a130


	//   ....[127]....
        /*06c4*/ 	.word	0x0000a150


	//   ....[128]....
        /*06c8*/ 	.word	0x0000a170


	//   ....[129]....
        /*06cc*/ 	.word	0x0000a190


	//   ....[130]....
        /*06d0*/ 	.word	0x0000a1b0


	//   ....[131]....
        /*06d4*/ 	.word	0x0000a1d0


	//   ....[132]....
        /*06d8*/ 	.word	0x0000a1f0


	//   ....[133]....
        /*06dc*/ 	.word	0x0000a210


	//   ....[134]....
        /*06e0*/ 	.word	0x0000a230


	//   ....[135]....
        /*06e4*/ 	.word	0x0000a250


	//   ....[136]....
        /*06e8*/ 	.word	0x0000a270


	//   ....[137]....
        /*06ec*/ 	.word	0x0000a290


	//   ....[138]....
        /*06f0*/ 	.word	0x0000a2b0


	//   ....[139]....
        /*06f4*/ 	.word	0x0000a2e0


	//   ....[140]....
        /*06f8*/ 	.word	0x0000a300


	//   ....[141]....
        /*06fc*/ 	.word	0x0000a320


	//   ....[142]....
        /*0700*/ 	.word	0x0000a340


	//   ....[143]....
        /*0704*/ 	.word	0x0000a360


	//   ....[144]....
        /*0708*/ 	.word	0x0000a380


	//   ....[145]....
        /*070c*/ 	.word	0x0000a390


	//   ....[146]....
        /*0710*/ 	.word	0x0000a3b0


	//   ....[147]....
        /*0714*/ 	.word	0x0000a3d0


	//   ....[148]....
        /*0718*/ 	.word	0x0000a3f0


	//   ....[149]....
        /*071c*/ 	.word	0x0000a410


	//   ....[150]....
        /*0720*/ 	.word	0x0000a430


	//   ....[151]....
        /*0724*/ 	.word	0x0000a450


	//   ....[152]....
        /*0728*/ 	.word	0x0000a470


	//   ....[153]....
        /*072c*/ 	.word	0x0000a490


	//   ....[154]....
        /*0730*/ 	.word	0x0000a4b0


	//   ....[155]....
        /*0734*/ 	.word	0x0000a4d0


	//   ....[156]....
        /*0738*/ 	.word	0x0000a4f0


	//   ....[157]....
        /*073c*/ 	.word	0x0000a510


	//   ....[158]....
        /*0740*/ 	.word	0x0000a530


	//   ....[159]....
        /*0744*/ 	.word	0x0000a550


	//   ....[160]....
        /*0748*/ 	.word	0x0000a570


	//   ....[161]....
        /*074c*/ 	.word	0x0000a590


	//   ....[162]....
        /*0750*/ 	.word	0x0000a5b0


	//   ....[163]....
        /*0754*/ 	.word	0x0000a5e0


	//   ....[164]....
        /*0758*/ 	.word	0x0000a600


	//   ....[165]....
        /*075c*/ 	.word	0x0000a620


	//   ....[166]....
        /*0760*/ 	.word	0x0000a640


	//   ....[167]....
        /*0764*/ 	.word	0x0000a660


	//   ....[168]....
        /*0768*/ 	.word	0x0000a680


	//   ....[169]....
        /*076c*/ 	.word	0x0000a690


	//   ....[170]....
        /*0770*/ 	.word	0x0000a6b0


	//   ....[171]....
        /*0774*/ 	.word	0x0000a6d0


	//   ....[172]....
        /*0778*/ 	.word	0x0000a6f0


	//   ....[173]....
        /*077c*/ 	.word	0x0000a710


	//   ....[174]....
        /*0780*/ 	.word	0x0000a730


	//   ....[175]....
        /*0784*/ 	.word	0x0000a750


	//   ....[176]....
        /*0788*/ 	.word	0x0000a770


	//   ....[177]....
        /*078c*/ 	.word	0x0000a790


	//   ....[178]....
        /*0790*/ 	.word	0x0000a7b0


	//   ....[179]....
        /*0794*/ 	.word	0x0000a7d0


	//   ....[180]....
        /*0798*/ 	.word	0x0000a7f0


	//   ....[181]....
        /*079c*/ 	.word	0x0000a810


	//   ....[182]....
        /*07a0*/ 	.word	0x0000a830


	//   ....[183]....
        /*07a4*/ 	.word	0x0000a850


	//   ....[184]....
        /*07a8*/ 	.word	0x0000a870


	//   ....[185]....
        /*07ac*/ 	.word	0x0000a890


	//   ....[186]....
        /*07b0*/ 	.word	0x0000a8c0


	//   ....[187]....
        /*07b4*/ 	.word	0x0000a8e0


	//   ....[188]....
        /*07b8*/ 	.word	0x0000a900


	//   ....[189]....
        /*07bc*/ 	.word	0x0000a920


	//   ....[190]....
        /*07c0*/ 	.word	0x0000a940


	//   ....[191]....
        /*07c4*/ 	.word	0x0000a960


	//   ....[192]....
        /*07c8*/ 	.word	0x0000a980


	//   ....[193]....
        /*07cc*/ 	.word	0x0000a9b0


	//   ....[194]....
        /*07d0*/ 	.word	0x0000a9d0


	//   ....[195]....
        /*07d4*/ 	.word	0x0000a9f0


	//   ....[196]....
        /*07d8*/ 	.word	0x0000aa10


	//   ....[197]....
        /*07dc*/ 	.word	0x0000aa30


	//   ....[198]....
        /*07e0*/ 	.word	0x0000aa50


	//   ....[199]....
        /*07e4*/ 	.word	0x0000aa70


	//   ....[200]....
        /*07e8*/ 	.word	0x0000aa90


	//   ....[201]....
        /*07ec*/ 	.word	0x0000aab0


	//   ....[202]....
        /*07f0*/ 	.word	0x0000aad0


	//   ....[203]....
        /*07f4*/ 	.word	0x0000aaf0


	//   ....[204]....
        /*07f8*/ 	.word	0x0000ab10


	//   ....[205]....
        /*07fc*/ 	.word	0x0000ab30


	//   ....[206]....
        /*0800*/ 	.word	0x0000ab50


	//   ....[207]....
        /*0804*/ 	.word	0x0000ab70


	//----- nvinfo : EIATTR_VRC_CTA_INIT_COUNT
	.align		4
.L_30523:
        /*0808*/ 	.byte	0x02, 0x4a
	.zero		1
	.zero		1


	//----- nvinfo : EIATTR_EXIT_INSTR_OFFSETS
	.align		4
        /*080c*/ 	.byte	0x04, 0x1c
        /*080e*/ 	.short	(.L_30525 - .L_30524)


	//   ....[0]....
.L_30524:
        /*0810*/ 	.word	0x000000b0


	//   ....[1]....
        /*0814*/ 	.word	0x0000c5f0


	//   ....[2]....
        /*0818*/ 	.word	0x0000c620


	//   ....[3]....
        /*081c*/ 	.word	0x0000cac0


	//----- nvinfo : EIATTR_CRS_STACK_SIZE
	.align		4
.L_30525:
        /*0820*/ 	.byte	0x04, 0x1e
        /*0822*/ 	.short	(.L_30527 - .L_30526)
.L_30526:
        /*0824*/ 	.word	0x00000000


	//----- nvinfo : EIATTR_CBANK_PARAM_SIZE
	.align		4
.L_30527:
        /*0828*/ 	.byte	0x03, 0x19
        /*082a*/ 	.short	0x008c


	//----- nvinfo : EIATTR_PARAM_CBANK
	.align		4
        /*082c*/ 	.byte	0x04, 0x0a
        /*082e*/ 	.short	(.L_30529 - .L_30528)
	.align		4
.L_30528:
        /*0830*/ 	.word	index@(.nv.constant0._ZN4vllm25paged_attention_v2_kernelIffLi256ELi32ELi128ELNS_18Fp8KVCacheDataTypeE0ELb1ELi512EEEvPfS2_PT_PKS3_PKT0_S9_ifPKiSB_iPKfiiiSD_SD_iiiii)
        /*0834*/ 	.short	0x0380
        /*0836*/ 	.short	0x008c


	//----- nvinfo : EIATTR_SW_WAR
	.align		4
.L_30529:
        /*0838*/ 	.byte	0x04, 0x36
        /*083a*/ 	.short	(.L_30531 - .L_30530)
.L_30530:
        /*083c*/ 	.word	0x00000008
.L_30531:


//--------------------- .nv.info._ZN4vllm25paged_attention_v2_kernelIffLi192ELi32ELi128ELNS_18Fp8KVCacheDataTypeE0ELb1ELi512EEEvPfS2_PT_PKS3_PKT0_S9_ifPKiSB_iPKfiiiSD_SD_iiiii --------------------------
	.section	.nv.info._ZN4vllm25paged_attention_v2_kernelIffLi192ELi32ELi128ELNS_18Fp8KVCacheDataTypeE0ELb1ELi512EEEvPfS2_PT_PKS3_PKT0_S9_ifPKiSB_iPKfiiiSD_SD_iiiii,"",@"SHT_CUDA_INFO"
	.sectionflags	@""
	.align	4


	//----- nvinfo : EIATTR_CUDA_API_VERSION
	.align		4
        /*0000*/ 	.byte	0x04, 0x37
        /*0002*/ 	.short	(.L_30533 - .L_30532)
.L_30532:
        /*0004*/ 	.word	0x00000082


	//----- nvinfo : EIATTR_KPARAM_INFO
	.align		4
.L_30533:
        /*0008*/ 	.byte	0x04, 0x17
        /*000a*/ 	.short	(.L_30535 - .L_30534)
.L_30534:
        /*000c*/ 	.word	0x00000000
        /*0010*/ 	.short	0x0015
        /*0012*/ 	.short	0x0088
        /*0014*/ 	.byte	0x00, 0xf0, 0x11, 0x00


	//----- nvinfo : EIATTR_KPARAM_INFO
	.align		4
.L_30535:
        /*0018*/ 	.byte	0x04, 0x17
        /*001a*/ 	.short	(.L_30537 - .L_30536)
.L_30536:
        /*001c*/ 	.word	0x00000000
        /*0020*/ 	.short	0x0014
        /*0022*/ 	.short	0x0084
        /*0024*/ 	.byte	0x00, 0xf0, 0x11, 0x00


	//----- nvinfo : EIATTR_KPARAM_INFO
	.align		4
.L_30537:
        /*0028*/ 	.byte	0x04, 0x17
        /*002a*/ 	.short	(.L_30539 - .L_30538)
.L_30538:
        /*002c*/ 	.word	0x00000000
        /*0030*/ 	.short	0x0013
        /*0032*/ 	.short	0x0080
        /*0034*/ 	.byte	0x00, 0xf0, 0x11, 0x00


	//----- nvinfo : EIATTR_KPARAM_INFO
	.align		4
.L_30539:
        /*0038*/ 	.byte	0x04, 0x17
        /*003a*/ 	.short	(.L_30541 - .L_30540)
.L_30540:
        /*003c*/ 	.word	0x00000000
        /*0040*/ 	.short	0x0012
        /*0042*/ 	.short	0x007c
        /*0044*/ 	.byte	0x00, 0xf0, 0x11, 0x00


	//----- nvinfo : EIATTR_KPARAM_INFO
	.align		4
.L_30541:
        /*0048*/ 	.byte	0x04, 0x17
        /*004a*/ 	.short	(.L_30543 - .L_30542)
.L_30542:
        /*004c*/ 	.word	0x00000000
        /*0050*/ 	.short	0x0011
        /*0052*/ 	.short	0x0078
        /*0054*/ 	.byte	0x00, 0xf0, 0x11, 0x00


	//----- nvinfo : EIATTR_KPARAM_INFO
	.align		4
.L_30543:
        /*0058*/ 	.byte	0x04, 0x17
        /*005a*/ 	.short	(.L_30545 - .L_30544)
.L_30544:
        /*005c*/ 	.word	0x00000000
        /*0060*/ 	.short	0x0010
        /*0062*/ 	.short	0x0070
        /*0064*/ 	.byte	0x00, 0xf5, 0x21, 0x00


	//----- nvinfo : EIATTR_KPARAM_INFO
	.align		4
.L_30545:
        /*0068*/ 	.byte	0x04, 0x17
        /*006a*/ 	.short	(.L_30547 - .L_30546)
.L_30546:
        /*006c*/ 	.word	0x00000000
        /*0070*/ 	.short	0x000f
        /*0072*/ 	.short	0x0068
        /*0074*/ 	.byte	0x00, 0xf5, 0x21, 0x00


	//----- nvinfo : EIATTR_KPARAM_INFO
	.align		4
.L_30547:
        /*0078*/ 	.byte	0x04, 0x17
        /*007a*/ 	.short	(.L_30549 - .L_30548)
.L_30548:
        /*007c*/ 	.word	0x00000000
        /*0080*/ 	.short	0x000e
        /*0082*/ 	.short	0x0060
        /*0084*/ 	.byte	0x00, 0xf0, 0x11, 0x00


	//----- nvinfo : EIATTR_KPARAM_INFO
	.align		4
.L_30549:
        /*0088*/ 	.byte	0x04, 0x17
        /*008a*/ 	.short	(.L_30551 - .L_30550)
.L_30550:
        /*008c*/ 	.word	0x00000000
        /*0090*/ 	.short	0x000d
        /*0092*/ 	.short	0x005c
        /*0094*/ 	.byte	0x00, 0xf0, 0x11, 0x00


	//----- nvinfo : EIATTR_KPARAM_INFO
	.align		4
.L_30551:
        /*0098*/ 	.byte	0x04, 0x17
        /*009a*/ 	.short	(.L_30553 - .L_30552)
.L_30552:
        /*009c*/ 	.word	0x00000000
        /*00a0*/ 	.short	0x000c
        /*00a2*/ 	.short	0x0058
        /*00a4*/ 	.byte	0x00, 0xf0, 0x11, 0x00


	//----- nvinfo : EIATTR_KPARAM_INFO
	.align		4
.L_30553:
        /*00a8*/ 	.byte	0x04, 0x17
        /*00aa*/ 	.short	(.L_30555 - .L_30554)
.L_30554:
        /*00ac*/ 	.word	0x00000000
        /*00b0*/ 	.short	0x000b
        /*00b2*/ 	.short	0x0050
        /*00b4*/ 	.byte	0x00, 0xf5, 0x21, 0x00


	//----- nvinfo : EIATTR_KPARAM_INFO
	.align		4
.L_30555:
        /*00b8*/ 	.byte	0x04, 0x17
        /*00ba*/ 	.short	(.L_30557 - .L_30556)
.L_30556:
        /*00bc*/ 	.word	0x00000000
        /*00c0*/ 	.short	0x000a
        /*00c2*/ 	.short	0x0048
        /*00c4*/ 	.byte	0x00, 0xf0, 0x11, 0x00


	//----- nvinfo : EIATTR_KPARAM_INFO
	.align		4
.L_30557:
        /*00c8*/ 	.byte	0x04, 0x17
        /*00ca*/ 	.short	(.L_30559 - .L_30558)
.L_30558:
        /*00cc*/ 	.word	0x00000000
        /*00d0*/ 	.short	0x0009
        /*00d2*/ 	.short	0x0040
        /*00d4*/ 	.byte	0x00, 0xf5, 0x21, 0x00


	//----- nvinfo : EIATTR_KPARAM_INFO
	.align		4
.L_30559:
        /*00d8*/ 	.byte	0x04, 0x17
        /*00da*/ 	.short	(.L_30561 - .L_30560)
.L_30560:
        /*00dc*/ 	.word	0x00000000
        /*00e0*/ 	.short	0x0008
        /*00e2*/ 	.short	0x0038
        /*00e4*/ 	.byte	0x00, 0xf5, 0x21, 0x00


	//----- nvinfo : EIATTR_KPARAM_INFO
	.align		4
.L_30561:
        /*00e8*/ 	.byte	0x04, 0x17
        /*00ea*/ 	.short	(.L_30563 - .L_30562)
.L_30562:
        /*00ec*/ 	.word	0x00000000
        /*00f0*/ 	.short	0x0007
        /*00f2*/ 	.short	0x0034
        /*00f4*/ 	.byte	0x00, 0xf0, 0x11, 0x00


	//----- nvinfo : EIATTR_KPARAM_INFO
	.align		4
.L_30563:
        /*00f8*/ 	.byte	0x04, 0x17
        /*00fa*/ 	.short	(.L_30565 - .L_30564)
.L_30564:
        /*00fc*/ 	.word	0x00000000
        /*0100*/ 	.short	0x0006
        /*0102*/ 	.short	0x0030
        /*0104*/ 	.byte	0x00, 0xf0, 0x11, 0x00


	//----- nvinfo : EIATTR_KPARAM_INFO
	.align		4
.L_30565:
        /*0108*/ 	.byte	0x04, 0x17
        /*010a*/ 	.short	(.L_30567 - .L_30566)
.L_30566:
        /*010c*/ 	.word	0x00000000
        /*0110*/ 	.short	0x0005
        /*0112*/ 	.short	0x0028
        /*0114*/ 	.byte	0x00, 0xf5, 0x21, 0x00


	//----- nvinfo : EIATTR_KPARAM_INFO
	.align		4
.L_30567:
        /*0118*/ 	.byte	0x04, 0x17
        /*011a*/ 	.short	(.L_30569 - .L_30568)
.L_30568:
        /*011c*/ 	.word	0x00000000
        /*0120*/ 	.short	0x0004
        /*0122*/ 	.short	0x0020
        /*0124*/ 	.byte	0x00, 0xf5, 0x21, 0x00


	//----- nvinfo : EIATTR_KPARAM_INFO
	.align		4
.L_30569:
        /*0128*/ 	.byte	0x04, 0x17
        /*012a*/ 	.short	(.L_30571 - .L_30570)
.L_30570:
        /*012c*/ 	.word	0x00000000
        /*0130*/ 	.short	0x0003
        /*0132*/ 	.short	0x0018
        /*0134*/ 	.byte	0x00, 0xf5, 0x21, 0x00


	//----- nvinfo : EIATTR_KPARAM_INFO
	.align		4
.L_30571:
        /*0138*/ 	.byte	0x04, 0x17
        /*013a*/ 	.short	(.L_30573 - .L_30572)
.L_30572:
        /*013c*/ 	.word	0x00000000
        /*0140*/ 	.short	0x0002
        /*0142*/ 	.short	0x0010
        /*0144*/ 	.byte	0x00, 0xf5, 0x21, 0x00


	//----- nvinfo : EIATTR_KPARAM_INFO
	.align		4
.L_30573:
        /*0148*/ 	.byte	0x04, 0x17
        /*014a*/ 	.short	(.L_30575 - .L_30574)
.L_30574:
        /*014c*/ 	.word	0x00000000
        /*0150*/ 	.short	0x0001
        /*0152*/ 	.short	0x0008
        /*0154*/ 	.byte	0x00, 0xf5, 0x21, 0x00


	//----- nvinfo : EIATTR_KPARAM_INFO
	.align		4
.L_30575:
        /*0158*/ 	.byte	0x04, 0x17
        /*015a*/ 	.short	(.L_30577 - .L_30576)
.L_30576:
        /*015c*/ 	.word	0x00000000
        /*0160*/ 	.short	0x0000
        /*0162*/ 	.short	0x0000
        /*0164*/ 	.byte	0x00, 0xf5, 0x21, 0x00


	//----- nvinfo : EIATTR_SPARSE_MMA_MASK
	.align		4
.L_30577:
        /*0168*/ 	.byte	0x03, 0x50
        /*016a*/ 	.short	0x0000


	//----- nvinfo : EIATTR_MAXREG_COUNT
	.align		4
        /*016c*/ 	.byte	0x03, 0x1b
        /*016e*/ 	.short	0x00ff


	//----- nvinfo : EIATTR_NUM_BARRIERS
	.align		4
        /*0170*/ 	.byte	0x02, 0x4c
        /*0172*/ 	.byte	0x01
	.zero		1


	//----- nvinfo : EIATTR_MERCURY_ISA_VERSION
	.align		4
        /*0174*/ 	.byte	0x03, 0x5f
        /*0176*/ 	.short	0x0101


	//----- nvinfo : EIATTR_INT_WARP_WIDE_INSTR_OFFSETS
	.align		4
        /*0178*/ 	.byte	0x04, 0x31
        /*017a*/ 	.short	(.L_30579 - .L_30578)


	//   ....[0]....
.L_30578:
        /*017c*/ 	.word	0x00000220


	//----- nvinfo : EIATTR_COOP_GROUP_MASK_REGIDS
	.align		4
.L_30579:
        /*0180*/ 	.byte	0x04, 0x29
        /*0182*/ 	.short	(.L_30581 - .L_30580)


	//   ....[0]....
.L_30580:
        /*0184*/ 	.word	0xffffffff


	//   ....[1]....
        /*0188*/ 	.word	0xffffffff


	//   ....[2]....
        /*018c*/ 	.word	0xffffffff


	//   ....[3]....
        /*0190*/ 	.word	0xffffffff


	//   ....[4]....
        /*0194*/ 	.word	0xffffffff


	//   ....[5]....
        /*0198*/ 	.word	0xffffffff


	//   ....[6]....
        /*019c*/ 	.word	0xffffffff


	//   ....[7]....
        /*01a0*/ 	.word	0xffffffff


	//   ....[8]....
        /*01a4*/ 	.word	0xffffffff


	//   ....[9]....
        /*01a8*/ 	.word	0xffffffff


	//   ....[10]....
        /*01ac*/ 	.word	0xffffffff


	//   ....[11]....
        /*01b0*/ 	.word	0xffffffff


	//   ....[12]....
        /*01b4*/ 	.word	0xffffffff


	//   ....[13]....
        /*01b8*/ 	.word	0xffffffff


	//   ....[14]....
        /*01bc*/ 	.word	0xffffffff


	//   ....[15]....
        /*01c0*/ 	.word	0xffffffff


	//   ....[16]....
        /*01c4*/ 	.word	0xffffffff


	//   ....[17]....
        /*01c8*/ 	.word	0xffffffff


	//   ....[18]....
        /*01cc*/ 	.word	0xffffffff


	//   ....[19]....
        /*01d0*/ 	.word	0xffffffff


	//   ....[20]....
        /*01d4*/ 	.word	0xffffffff


	//   ....[21]....
        /*01d8*/ 	.word	0xffffffff


	//   ....[22]....
        /*01dc*/ 	.word	0xffffffff


	//   ....[23]....
        /*01e0*/ 	.word	0xffffffff


	//   ....[24]....
        /*01e4*/ 	.word	0xffffffff


	//   ....[25]....
        /*01e8*/ 	.word	0xffffffff


	//   ....[26]....
        /*01ec*/ 	.word	0xffffffff


	//   ....[27]....
        /*01f0*/ 	.word	0xffffffff


	//   ....[28]....
        /*01f4*/ 	.word	0xffffffff


	//   ....[29]....
        /*01f8*/ 	.word	0xffffffff


	//   ....[30]....
        /*01fc*/ 	.word	0xffffffff


	//   ....[31]....
        /*0200*/ 	.word	0xffffffff


	//   ....[32]....
        /*0204*/ 	.word	0xffffffff


	//   ....[33]....
        /*0208*/ 	.word	0xffffffff


	//   ....[34]....
        /*020c*/ 	.word	0xffffffff


	//   ....[35]....
        /*0210*/ 	.word	0xffffffff


	//   ....[36]....
        /*0214*/ 	.word	0xffffffff


	//   ....[37]....
        /*0218*/ 	.word	0xffffffff


	//   ....[38]....
        /*021c*/ 	.word	0xffffffff


	//   ....[39]....
        /*0220*/ 	.word	0xffffffff


	//   ....[40]....
        /*0224*/ 	.word	0xffffffff


	//   ....[41]....
        /*0228*/ 	.word	0xffffffff


	//   ....[42]....
        /*022c*/ 	.word	0xffffffff


	//   ....[43]....
        /*0230*/ 	.word	0xffffffff


	//   ....[44]....
        /*0234*/ 	.word	0xffffffff


	//   ....[45]....
        /*0238*/ 	.word	0xffffffff


	//   ....[46]....
        /*023c*/ 	.word	0xffffffff


	//   ....[47]....
        /*0240*/ 	.word	0xffffffff


	//   ....[48]....
        /*0244*/ 	.word	0xffffffff


	//   ....[49]....
        /*0248*/ 	.word	0xffffffff


	//   ....[50]....
        /*024c*/ 	.word	0xffffffff


	//   ....[51]....
        /*0250*/ 	.word	0xffffffff


	//   ....[52]....
        /*0254*/ 	.word	0xffffffff


	//   ....[53]....
        /*0258*/ 	.word	0xffffffff


	//   ....[54]....
        /*025c*/ 	.word	0xffffffff


	//   ....[55]....
        /*0260*/ 	.word	0xffffffff


	//   ....[56]....
        /*0264*/ 	.word	0xffffffff


	//   ....[57]....
        /*0268*/ 	.word	0xffffffff


	//   ....[58]....
        /*026c*/ 	.word	0xffffffff


	//   ....[59]....
        /*0270*/ 	.word	0xffffffff


	//   ....[60]....
        /*0274*/ 	.word	0xffffffff


	//   ....[61]....
        /*0278*/ 	.word	0xffffffff


	//   ....[62]....
        /*027c*/ 	.word	0xffffffff


	//   ....[63]....
        /*0280*/ 	.word	0xffffffff


	//   ....[64]....
        /*0284*/ 	.word	0xffffffff


	//   ....[65]....
        /*0288*/ 	.word	0xffffffff


	//   ....[66]....
        /*028c*/ 	.word	0xffffffff


	//   ....[67]....
        /*0290*/ 	.word	0xffffffff


	//   ....[68]....
        /*0294*/ 	.word	0xffffffff


	//   ....[69]....
        /*0298*/ 	.word	0xffffffff


	//   ....[70]....
        /*029c*/ 	.word	0xffffffff


	//   ....[71]....
        /*02a0*/ 	.word	0xffffffff


	//   ....[72]....
        /*02a4*/ 	.word	0xffffffff


	//   ....[73]....
        /*02a8*/ 	.word	0xffffffff


	//   ....[74]....
        /*02ac*/ 	.word	0xffffffff


	//   ....[75]....
        /*02b0*/ 	.word	0xffffffff


	//   ....[76]....
        /*02b4*/ 	.word	0xffffffff


	//   ....[77]....
        /*02b8*/ 	.word	0xffffffff


	//   ....[78]....
        /*02bc*/ 	.word	0xffffffff


	//   ....[79]....
        /*02c0*/ 	.word	0xffffffff


	//   ....[80]....
        /*02c4*/ 	.word	0xffffffff


	//   ....[81]....
        /*02c8*/ 	.word	0xffffffff


	//   ....[82]....
        /*02cc*/ 	.word	0xffffffff


	//   ....[83]....
        /*02d0*/ 	.word	0xffffffff


	//   ....[84]....
        /*02d4*/ 	.word	0xffffffff


	//   ....[85]....
        /*02d8*/ 	.word	0xffffffff


	//   ....[86]....
        /*02dc*/ 	.word	0xffffffff


	//   ....[87]....
        /*02e0*/ 	.word	0xffffffff


	//   ....[88]....
        /*02e4*/ 	.word	0xffffffff


	//   ....[89]....
        /*02e8*/ 	.word	0xffffffff


	//   ....[90]....
        /*02ec*/ 	.word	0xffffffff


	//   ....[91]....
        /*02f0*/ 	.word	0xffffffff


	//   ....[92]....
        /*02f4*/ 	.word	0xffffffff


	//   ....[93]....
        /*02f8*/ 	.word	0xffffffff


	//   ....[94]....
        /*02fc*/ 	.word	0xffffffff


	//   ....[95]....
        /*0300*/ 	.word	0xffffffff


	//   ....[96]....
        /*0304*/ 	.word	0xffffffff


	//   ....[97]....
        /*0308*/ 	.word	0xffffffff


	//   ....[98]....
        /*030c*/ 	.word	0xffffffff


	//   ....[99]....
        /*0310*/ 	.word	0xffffffff


	//   ....[100]....
        /*0314*/ 	.word	0xffffffff


	//   ....[101]....
        /*0318*/ 	.word	0xffffffff


	//   ....[102]....
        /*031c*/ 	.word	0xffffffff


	//   ....[103]....
        /*0320*/ 	.word	0xffffffff


	//   ....[104]....
        /*0324*/ 	.word	0xffffffff


	//   ....[105]....
        /*0328*/ 	.word	0xffffffff


	//   ....[106]....
        /*032c*/ 	.word	0xffffffff


	//   ....[107]....
        /*0330*/ 	.word	0xffffffff


	//   ....[108]....
        /*0334*/ 	.word	0xffffffff


	//   ....[109]....
        /*0338*/ 	.word	0xffffffff


	//   ....[110]....
        /*033c*/ 	.word	0xffffffff


	//   ....[111]....
        /*0340*/ 	.word	0xffffffff


	//   ....[112]....
        /*0344*/ 	.word	0xffffffff


	//   ....[113]....
        /*0348*/ 	.word	0xffffffff


	//   ....[114]....
        /*034c*/ 	.word	0xffffffff


	//   ....[115]....
        /*0350*/ 	.word	0xffffffff


	//   ....[116]....
        /*0354*/ 	.word	0xffffffff


	//   ....[117]....
        /*0358*/ 	.word	0xffffffff


	//   ....[118]....
        /*035c*/ 	.word	0xffffffff


	//   ....[119]....
        /*0360*/ 	.word	0xffffffff


	//   ....[120]....
        /*0364*/ 	.word	0xffffffff


	//   ....[121]....
        /*0368*/ 	.word	0xffffffff


	//   ....[122]....
        /*036c*/ 	.word	0xffffffff


	//   ....[123]....
        /*0370*/ 	.word	0xffffffff


	//   ....[124]....
        /*0374*/ 	.word	0xffffffff


	//   ....[125]....
        /*0378*/ 	.word	0xffffffff


	//   ....[126]....
        /*037c*/ 	.word	0xffffffff


	//   ....[127]....
        /*0380*/ 	.word	0xffffffff


	//   ....[128]....
        /*0384*/ 	.word	0xffffffff


	//   ....[129]....
        /*0388*/ 	.word	0xffffffff


	//   ....[130]....
        /*038c*/ 	.word	0xffffffff


	//   ....[131]....
        /*0390*/ 	.word	0xffffffff


	//   ....[132]....
        /*0394*/ 	.word	0xffffffff


	//   ....[133]....
        /*0398*/ 	.word	0xffffffff


	//   ....[134]....
        /*039c*/ 	.word	0xffffffff


	//   ....[135]....
        /*03a0*/ 	.word	0xffffffff


	//   ....[136]....
        /*03a4*/ 	.word	0xffffffff


	//   ....[137]....
        /*03a8*/ 	.word	0xffffffff


	//   ....[138]....
        /*03ac*/ 	.word	0xffffffff


	//   ....[139]....
        /*03b0*/ 	.word	0xffffffff


	//   ....[140]....
        /*03b4*/ 	.word	0xffffffff


	//   ....[141]....
        /*03b8*/ 	.word	0xffffffff


	//   ....[142]....
        /*03bc*/ 	.word	0xffffffff


	//   ....[143]....
        /*03c0*/ 	.word	0xffffffff


	//   ....[144]....
        /*03c4*/ 	.word	0xffffffff


	//   ....[145]....
        /*03c8*/ 	.word	0xffffffff


	//   ....[146]....
        /*03cc*/ 	.word	0xffffffff


	//   ....[147]....
        /*03d0*/ 	.word	0xffffffff


	//   ....[148]....
        /*03d4*/ 	.word	0xffffffff


	//   ....[149]....
        /*03d8*/ 	.word	0xffffffff


	//   ....[150]....
        /*03dc*/ 	.word	0xffffffff


	//   ....[151]....
        /*03e0*/ 	.word	0xffffffff


	//   ....[152]....
        /*03e4*/ 	.word	0xffffffff


	//   ....[153]....
        /*03e8*/ 	.word	0xffffffff


	//   ....[154]....
        /*03ec*/ 	.word	0xffffffff


	//   ....[155]....
        /*03f0*/ 	.word	0xffffffff


	//   ....[156]....
        /*03f4*/ 	.word	0xffffffff


	//   ....[157]....
        /*03f8*/ 	.word	0xffffffff


	//   ....[158]....
        /*03fc*/ 	.word	0xffffffff


	//   ....[159]....
        /*0400*/ 	.word	0xffffffff


	//----- nvinfo : EIATTR_COOP_GROUP_INSTR_OFFSETS
	.align		4
.L_30581:
        /*0404*/ 	.byte	0x04, 0x28
        /*0406*/ 	.short	(.L_30583 - .L_30582)


	//   ....[0]....
.L_30582:
        /*0408*/ 	.word	0x00002360


	//   ....[1]....
        /*040c*/ 	.word	0x000023f0


	//   ....[2]....
        /*0410*/ 	.word	0x00002420


	//   ....[3]....
        /*0414*/ 	.word	0x00002460


	//   ....[4]....
        /*0418*/ 	.word	0x000024c0


	//   ....[5]....
        /*041c*/ 	.word	0x00002510


	//   ....[6]....
        /*0420*/ 	.word	0x00002530


	//   ....[7]....
        /*0424*/ 	.word	0x00002570


	//   ....[8]....
        /*0428*/ 	.word	0x000033c0


	//   ....[9]....
        /*042c*/ 	.word	0x00003400


	//   ....[10]....
        /*0430*/ 	.word	0x00003420


	//   ....[11]....
        /*0434*/ 	.word	0x00003440


	//   ....[12]....
        /*0438*/ 	.word	0x00003460


	//   ....[13]....
        /*043c*/ 	.word	0x000034b0


	//   ....[14]....
        /*0440*/ 	.word	0x000034d0


	//   ....[15]....
        /*0444*/ 	.word	0x000034f0


	//   ....[16]....
        /*0448*/ 	.word	0x000078e0


	//   ....[17]....
        /*044c*/ 	.word	0x00007920


	//   ....[18]....
        /*0450*/ 	.word	0x00007960


	//   ....[19]....
        /*0454*/ 	.word	0x00007990


	//   ....[20]....
        /*0458*/ 	.word	0x000079b0


	//   ....[21]....
        /*045c*/ 	.word	0x000079c0


	//   ....[22]....
        /*0460*/ 	.word	0x000079e0


	//   ....[23]....
        /*0464*/ 	.word	0x00007a10


	//   ....[24]....
        /*0468*/ 	.word	0x00007a30


	//   ....[25]....
        /*046c*/ 	.word	0x00007a50


	//   ....[26]....
        /*0470*/ 	.word	0x00007a70


	//   ....[27]....
        /*0474*/ 	.word	0x00007a90


	//   ....[28]....
        /*0478*/ 	.word	0x00007aa0


	//   ....[29]....
        /*047c*/ 	.word	0x00007ac0


	//   ....[30]....
        /*0480*/ 	.word	0x00007af0


	//   ....[31]....
        /*0484*/ 	.word	0x00007b10


	//   ....[32]....
        /*0488*/ 	.word	0x00007b30


	//   ....[33]....
        /*048c*/ 	.word	0x00007b50


	//   ....[34]....
        /*0490*/ 	.word	0x00007b70


	//   ....[35]....
        /*0494*/ 	.word	0x00007b90


	//   ....[36]....
        /*0498*/ 	.word	0x00007ba0


	//   ....[37]....
        /*049c*/ 	.word	0x00007bd0


	//   ....[38]....
        /*04a0*/ 	.word	0x00007c00


	//   ....[39]....
        /*04a4*/ 	.word	0x00007c20


	//   ....[40]....
        /*04a8*/ 	.word	0x00007c40


	//   ....[41]....
        /*04ac*/ 	.word	0x00007c60


	//   ....[42]....
        /*04b0*/ 	.word	0x00007c90


	//   ....[43]....
        /*04b4*/ 	.word	0x00007cc0


	//   ....[44]....
        /*04b8*/ 	.word	0x00007ce0


	//   ....[45]....
        /*04bc*/ 	.word	0x00007d00


	//   ....[46]....
        /*04c0*/ 	.word	0x00007d20


	//   ....[47]....
        /*04c4*/ 	.word	0x00007d40


	//   ....[48]....
        /*04c8*/ 	.word	0x00007d60


	//   ....[49]....
        /*04cc*/ 	.word	0x00007d80


	//   ....[50]....
        /*04d0*/ 	.word	0x00007db0


	//   ....[51]....
        /*04d4*/ 	.word	0x00007de0


	//   ....[52]....
        /*04d8*/ 	.word	0x00007e00


	//   ....[53]....
        /*04dc*/ 	.word	0x00007e20


	//   ....[54]....
        /*04e0*/ 	.word	0x00007e40


	//   ....[55]....
        /*04e4*/ 	.word	0x00007e60


	//   ....[56]....
        /*04e8*/ 	.word	0x00007e80


	//   ....[57]....
        /*04ec*/ 	.word	0x00007ea0


	//   ....[58]....
        /*04f0*/ 	.word	0x00007ec0


	//   ....[59]....
        /*04f4*/ 	.word	0x00007ee0


	//   ....[60]....
        /*04f8*/ 	.word	0x00007f00


	//   ....[61]....
        /*04fc*/ 	.word	0x00007f20


	//   ....[62]....
        /*0500*/ 	.word	0x00007f40


	//   ....[63]....
        /*0504*/ 	.word	0x00007f60


	//   ....[64]....
        /*0508*/ 	.word	0x00007f80


	//   ....[65]....
        /*050c*/ 	.word	0x00007fa0


	//   ....[66]....
        /*0510*/ 	.word	0x00007fc0


	//   ....[67]....
        /*0514*/ 	.word	0x00007fe0


	//   ....[68]....
        /*0518*/ 	.word	0x00008000


	//   ....[69]....
        /*051c*/ 	.word	0x00008020


	//   ....[70]....
        /*0520*/ 	.word	0x00008040


	//   ....[71]....
        /*0524*/ 	.word	0x00008060


	//   ....[72]....
        /*0528*/ 	.word	0x00008080


	//   ....[73]....
        /*052c*/ 	.word	0x000080a0


	//   ....[74]....
        /*0530*/ 	.word	0x000080c0


	//   ....[75]....
        /*0534*/ 	.word	0x000080e0


	//   ....[76]....
        /*0538*/ 	.word	0x00008100


	//   ....[77]....
        /*053c*/ 	.word	0x00008120


	//   ....[78]....
        /*0540*/ 	.word	0x00008140


	//   ....[79]....
        /*0544*/ 	.word	0x00008160


	//   ....[80]....
        /*0548*/ 	.word	0x00008180


	//   ....[81]....
        /*054c*/ 	.word	0x000081a0


	//   ....[82]....
        /*0550*/ 	.word	0x000081c0


	//   ....[83]....
        /*0554*/ 	.word	0x000081e0


	//   ....[84]....
        /*0558*/ 	.word	0x00008200


	//   ....[85]....
        /*055c*/ 	.word	0x00008220


	//   ....[86]....
        /*0560*/ 	.word	0x00008240


	//   ....[87]....
        /*0564*/ 	.word	0x00008260


	//   ....[88]....
        /*0568*/ 	.word	0x00008280


	//   ....[89]....
        /*056c*/ 	.word	0x000082a0


	//   ....[90]....
        /*0570*/ 	.word	0x000082c0


	//   ....[91]....
        /*0574*/ 	.word	0x000082e0


	//   ....[92]....
        /*0578*/ 	.word	0x00008300


	//   ....[93]....
        /*057c*/ 	.word	0x00008320


	//   ....[94]....
        /*0580*/ 	.word	0x00008340


	//   ....[95]....
        /*0584*/ 	.word	0x00008360


	//   ....[96]....
        /*0588*/ 	.word	0x00008380


	//   ....[97]....
        /*058c*/ 	.word	0x000083a0


	//   ....[98]....
        /*0590*/ 	.word	0x000083c0


	//   ....[99]....
        /*0594*/ 	.word	0x000083e0


	//   ....[100]....
        /*0598*/ 	.word	0x00008400


	//   ....[101]....
        /*059c*/ 	.word	0x00008420


	//   ....[102]....
        /*05a0*/ 	.word	0x00008440


	//   ....[103]....
        /*05a4*/ 	.word	0x00008460


	//   ....[104]....
        /*05a8*/ 	.word	0x00008480


	//   ....[105]....
        /*05ac*/ 	.word	0x000084a0


	//   ....[106]....
        /*05b0*/ 	.word	0x000084c0


	//   ....[107]....
        /*05b4*/ 	.word	0x000084e0


	//   ....[108]....
        /*05b8*/ 	.word	0x00008500


	//   ....[109]....
        /*05bc*/ 	.word	0x00008520


	//   ....[110]....
        /*05c0*/ 	.word	0x00008540


	//   ....[111]....
        /*05c4*/ 	.word	0x00008560


	//   ....[112]....
        /*05c8*/ 	.word	0x00008580


	//   ....[113]....
        /*05cc*/ 	.word	0x000085a0


	//   ....[114]....
        /*05d0*/ 	.word	0x000085c0


	//   ....[115]....
        /*05d4*/ 	.word	0x000085e0


	//   ....[116]....
        /*05d8*/ 	.word	0x00008600


	//   ....[117]....
        /*05dc*/ 	.word	0x00008620


	//   ....[118]....
        /*05e0*/ 	.word	0x00008640


	//   ....[119]....
        /*05e4*/ 	.word	0x00008660


	//   ....[120]....
        /*05e8*/ 	.word	0x00008680


	//   ....[121]....
        /*05ec*/ 	.word	0x000086a0


	//   ....[122]....
        /*05f0*/ 	.word	0x000086c0


	//   ....[123]....
        /*05f4*/ 	.word	0x000086e0


	//   ....[124]....
        /*05f8*/ 	.word	0x00008700


	//   ....[125]....
        /*05fc*/ 	.word	0x00008720


	//   ....[126]....
        /*0600*/ 	.word	0x00008740


	//   ....[127]....
        /*0604*/ 	.word	0x00008760


	//   ....[128]....
        /*0608*/ 	.word	0x00008780


	//   ....[129]....
        /*060c*/ 	.word	0x000087a0


	//   ....[130]....
        /*0610*/ 	.word	0x000087c0


	//   ....[131]....
        /*0614*/ 	.word	0x000087e0


	//   ....[132]....
        /*0618*/ 	.word	0x00008800


	//   ....[133]....
        /*061c*/ 	.word	0x00008820


	//   ....[134]....
        /*0620*/ 	.word	0x00008840


	//   ....[135]....
        /*0624*/ 	.word	0x00008860


	//   ....[136]....
        /*0628*/ 	.word	0x00008880


	//   ....[137]....
        /*062c*/ 	.word	0x000088a0


	//   ....[138]....
        /*0630*/ 	.word	0x000088c0


	//   ....[139]....
        /*0634*/ 	.word	0x000088e0


	//   ....[140]....
        /*0638*/ 	.word	0x00008900


	//   ....[141]....
        /*063c*/ 	.word	0x00008920


	//   ....[142]....
        /*0640*/ 	.word	0x00008940


	//   ....[143]....
        /*0644*/ 	.word	0x00008960


	//   ....[144]....
        /*0648*/ 	.word	0x00008980


	//   ....[145]....
        /*064c*/ 	.word	0x000089a0


	//   ....[146]....
        /*0650*/ 	.word	0x000089c0


	//   ....[147]....
        /*0654*/ 	.word	0x000089e0


	//   ....[148]....
        /*0658*/ 	.word	0x00008a00


	//   ....[149]....
        /*065c*/ 	.word	0x00008a20


	//   ....[150]....
        /*0660*/ 	.word	0x00008a40


	//   ....[151]....
        /*0664*/ 	.word	0x00008a60


	//   ....[152]....
        /*0668*/ 	.word	0x00008a80


	//   ....[153]....
        /*066c*/ 	.word	0x00008ab0


	//   ....[154]....
        /*0670*/ 	.word	0x00008ad0


	//   ....[155]....
        /*0674*/ 	.word	0x00008af0


	//   ....[156]....
        /*0678*/ 	.word	0x00008b10


	//   ....[157]....
        /*067c*/ 	.word	0x00008b30


	//   ....[158]....
        /*0680*/ 	.word	0x00008b50


	//   ....[159]....
        /*0684*/ 	.word	0x00008b70


	//----- nvinfo : EIATTR_VRC_CTA_INIT_COUNT
	.align		4
.L_30583:
        /*0688*/ 	.byte	0x02, 0x4a
	.zero		1
	.zero		1


	//----- nvinfo : EIATTR_EXIT_INSTR_OFFSETS
	.align		4
        /*068c*/ 	.byte	0x04, 0x1c
        /*068e*/ 	.short	(.L_30585 - .L_30584)


	//   ....[0]....
.L_30584:
        /*0690*/ 	.word	0x000000b0


	//   ....[1]....
        /*0694*/ 	.word	0x00009ef0


	//   ....[2]....
        /*0698*/ 	.word	0x00009f20


	//   ....[3]....
        /*069c*/ 	.word	0x0000a2b0


	//----- nvinfo : EIATTR_CRS_STACK_SIZE
	.align		4
.L_30585:
        /*06a0*/ 	.byte	0x04, 0x1e
        /*06a2*/ 	.short	(.L_30587 - .L_30586)
.L_30586:
        /*06a4*/ 	.word	0x00000000


	//----- nvinfo : EIATTR_CBANK_PARAM_SIZE
	.align		4
.L_30587:
        /*06a8*/ 	.byte	0x03, 0x19
        /*06aa*/ 	.short	0x008c


	//----- nvinfo : EIATTR_PARAM_CBANK
	.align		4
        /*06ac*/ 	.byte	0x04, 0x0a
        /*06ae*/ 	.short	(.L_30589 - .L_30588)
	.align		4
.L_30588:
        /*06b0*/ 	.word	index@(.nv.constant0._ZN4vllm25paged_attention_v2_kernelIffLi192ELi32ELi128ELNS_18Fp8KVCacheDataTypeE0ELb1ELi512EEEvPfS2_PT_PKS3_PKT0_S9_ifPKiSB_iPKfiiiSD_SD_iiiii)
        /*06b4*/ 	.short	0x0380
        /*06b6*/ 	.short	0x008c


	//----- nvinfo : EIATTR_SW_WAR
	.align		4
.L_30589:
        /*06b8*/ 	.byte	0x04, 0x36
        /*06ba*/ 	.short	(.L_30591 - .L_30590)
.L_30590:
        /*06bc*/ 	.word	0x00000008
.L_30591:


//--------------------- .nv.info._ZN4vllm25paged_attention_v2_kernelIffLi128ELi32ELi128ELNS_18Fp8KVCacheDataTypeE0ELb1ELi512EEEvPfS2_PT_PKS3_PKT0_S9_ifPKiSB_iPKfiiiSD_SD_iiiii --------------------------
	.section	.nv.info._ZN4vllm25paged_attention_v2_kernelIffLi128ELi32ELi128ELNS_18Fp8KVCacheDataTypeE0ELb1ELi512EEEvPfS2_PT_PKS3_PKT0_S9_ifPKiSB_iPKfiiiSD_SD_iiiii,"",@"SHT_CUDA_INFO"
	.sectionflags	@""
	.align	4


	//----- nvinfo : EIATTR_CUDA_API_VERSION
	.align		4
        /*0000*/ 	.byte	0x04, 0x37
        /*0002*/ 	.short	(.L_30593 - .L_30592)
.L_30592:
        /*0004*/ 	.word	0x00000082


	//----- nvinfo : EIATTR_KPARAM_INFO
	.align		4
.L_30593:
        /*0008*/ 	.byte	0x04, 0x17
        /*000a*/ 	.short	(.L_30595 - .L_30594)
.L_30594:
        /*000c*/ 	.word	0x00000000
        /*0010*/ 	.short	0x0015
        /*0012*/ 	.short	0x0088
        /*0014*/ 	.byte	0x00, 0xf0, 0x11, 0x00


	//----- nvinfo : EIATTR_KPARAM_INFO
	.align		4
.L_30595:
        /*0018*/ 	.byte	0x04, 0x17
        /*001a*/ 	.short	(.L_30597 - .L_30596)
.L_30596:
        /*001c*/ 	.word	0x00000000
        /*0020*/ 	.short	0x0014
        /*0022*/ 	.short	0x0084
        /*0024*/ 	.byte	0x00, 0xf0, 0x11, 0x00


	//----- nvinfo : EIATTR_KPARAM_INFO
	.align		4
.L_30597:
        /*0028*/ 	.byte	0x04, 0x17
        /*002a*/ 	.short	(.L_30599 - .L_30598)
.L_30598:
        /*002c*/ 	.word	0x00000000
        /*0030*/ 	.short	0x0013
        /*0032*/ 	.short	0x0080
        /*0034*/ 	.byte	0x00, 0xf0, 0x11, 0x00


	//----- nvinfo : EIATTR_KPARAM_INFO
	.align		4
.L_30599:
        /*0038*/ 	.byte	0x04, 0x17
        /*003a*/ 	.short	(.L_30601 - .L_30600)
.L_30600:
        /*003c*/ 	.word	0x00000000
        /*0040*/ 	.short	0x0012
        /*0042*/ 	.short	0x007c
        /*0044*/ 	.byte	0x00, 0xf0, 0x11, 0x00


	//----- nvinfo : EIATTR_KPARAM_INFO
	.align		4
.L_30601:
        /*0048*/ 	.byte	0x04, 0x17
        /*004a*/ 	.short	(.L_30603 - .L_30602)
.L_30602:
        /*004c*/ 	.word	0x00000000
        /*0050*/ 	.short	0x0011
        /*0052*/ 	.short	0x0078
        /*0054*/ 	.byte	0x00, 0xf0, 0x11, 0x00


	//----- nvinfo : EIATTR_KPARAM_INFO
	.align		4
.L_30603:
        /*0058*/ 	.byte	0x04, 0x17
        /*005a*/ 	.short	(.L_30605 - .L_30604)
.L_30604:
        /*005c*/ 	.word	0x00000000
        /*0060*/ 	.short	0x0010
        /*0062*/ 	.short	0x0070
        /*0064*/ 	.byte	0x00, 0xf5, 0x21, 0x00


	//----- nvinfo : EIATTR_KPARAM_INFO
	.align		4
.L_30605:
        /*0068*/ 	.byte	0x04, 0x17
        /*006a*/ 	.short	(.L_30607 - .L_30606)
.L_30606:
        /*006c*/ 	.word	0x00000000
        /*0070*/ 	.short	0x000f
        /*0072*/ 	.short	0x0068
        /*0074*/ 	.byte	0x00, 0xf5, 0x21, 0x00


	//----- nvinfo : EIATTR_KPARAM_INFO
	.align		4
.L_30607:
        /*0078*/ 	.byte	0x04, 0x17
        /*007a*/ 	.short	(.L_30609 - .L_30608)
.L_30608:
        /*007c*/ 	.word	0x00000000
        /*0080*/ 	.short	0x000e
        /*0082*/ 	.short	0x0060
        /*0084*/ 	.byte	0x00, 0xf0, 0x11, 0x00


	//----- nvinfo : EIATTR_KPARAM_INFO
	.align		4
.L_30609:
        /*0088*/ 	.byte	0x04, 0x17
        /*008a*/ 	.short	(.L_30611 - .L_30610)
.L_30610:
        /*008c*/ 	.word	0x00000000
        /*0090*/ 	.short	0x000d
        /*0092*/ 	.short	0x005c
        /*0094*/ 	.byte	0x00, 0xf0, 0x11, 0x00


	//----- nvinfo : EIATTR_KPARAM_INFO
	.align		4
.L_30611:
        /*0098*/ 	.byte	0x04, 0x17
        /*009a*/ 	.short	(.L_30613 - .L_30612)
.L_30612:
        /*009c*/ 	.word	0x00000000
        /*00a0*/ 	.short	0x000c
        /*00a2*/ 	.short	0x0058
        /*00a4*/ 	.byte	0x00, 0xf0, 0x11, 0x00


	//----- nvinfo : EIATTR_KPARAM_INFO
	.align		4
.L_30613:
        /*00a8*/ 	.byte	0x04, 0x17
        /*00aa*/ 	.short	(.L_30615 - .L_30614)
.L_30614:
        /*00ac*/ 	.word	0x00000000
        /*00b0*/ 	.short	0x000b
        /*00b2*/ 	.short	0x0050
        /*00b4*/ 	.byte	0x00, 0xf5, 0x21, 0x00


	//----- nvinfo : EIATTR_KPARAM_INFO
	.align		4
.L_30615:
        /*00b8*/ 	.byte	0x04, 0x17
        /*00ba*/ 	.short	(.L_30617 - .L_30616)
.L_30616:
        /*00bc*/ 	.word	0x00000000
        /*00c0*/ 	.short	0x000a
        /*00c2*/ 	.short	0x0048
        /*00c4*/ 	.byte	0x00, 0xf0, 0x11, 0x00


	//----- nvinfo : EIATTR_KPARAM_INFO
	.align		4
.L_30617:
        /*00c8*/ 	.byte	0x04, 0x17
        /*00ca*/ 	.short	(.L_30619 - .L_30618)
.L_30618:
        /*00cc*/ 	.word	0x00000000
        /*00d0*/ 	.short	0x0009
        /*00d2*/ 	.short	0x0040
        /*00d4*/ 	.byte	0x00, 0xf5, 0x21, 0x00


	//----- nvinfo : EIATTR_KPARAM_INFO
	.align		4
.L_30619:
        /*00d8*/ 	.byte	0x04, 0x17
        /*00da*/ 	.short	(.L_30621 - .L_30620)
.L_30620:
        /*00dc*/ 	.word	0x00000000
        /*00e0*/ 	.short	0x0008
        /*00e2*/ 	.short	0x0038
        /*00e4*/ 	.byte	0x00, 0xf5, 0x21, 0x00


	//----- nvinfo : EIATTR_KPARAM_INFO
	.align		4
.L_30621:
        /*00e8*/ 	.byte	0x04, 0x17
        /*00ea*/ 	.short	(.L_30623 - .L_30622)
.L_30622:
        /*00ec*/ 	.word	0x00000000
        /*00f0*/ 	.short	0x0007
        /*00f2*/ 	.short	0x0034
        /*00f4*/ 	.byte	0x00, 0xf0, 0x11, 0x00


	//----- nvinfo : EIATTR_KPARAM_INFO
	.align		4
.L_30623:
        /*00f8*/ 	.byte	0x04, 0x17
        /*00fa*/ 	.short	(.L_30625 - .L_30624)
.L_30624:
        /*00fc*/ 	.word	0x00000000
        /*0100*/ 	.short	0x0006
        /*0102*/ 	.short	0x0030
        /*0104*/ 	.byte	0x00, 0xf0, 0x11, 0x00


	//----- nvinfo : EIATTR_KPARAM_INFO
	.align		4
.L_30625:
        /*0108*/ 	.byte	0x04, 0x17
        /*010a*/ 	.short	(.L_30627 - .L_30626)
.L_30626:
        /*010c*/ 	.word	0x00000000
        /*0110*/ 	.short	0x0005
        /*0112*/ 	.short	0x0028
        /*0114*/ 	.byte	0x00, 0xf5, 0x21, 0x00


	//----- nvinfo : EIATTR_KPARAM_INFO
	.align		4
.L_30627:
        /*0118*/ 	.byte	0x04, 0x17
        /*011a*/ 	.short	(.L_30629 - .L_30628)
.L_30628:
        /*011c*/ 	.word	0x00000000
        /*0120*/ 	.short	0x0004
        /*0122*/ 	.short	0x0020
        /*0124*/ 	.byte	0x00, 0xf5, 0x21, 0x00


	//----- nvinfo : EIATTR_KPARAM_INFO
	.align		4
.L_30629:
        /*0128*/ 	.byte	0x04, 0x17
        /*012a*/ 	.short	(.L_30631 - .L_30630)
.L_30630:
        /*012c*/ 	.word	0x00000000
        /*0130*/ 	.short	0x0003
        /*0132*/ 	.short	0x0018
        /*0134*/ 	.byte	0x00, 0xf5, 0x21, 0x00


	//----- nvinfo : EIATTR_KPARAM_INFO
	.align		4
.L_30631:
        /*0138*/ 	.byte	0x04, 0x17
        /*013a*/ 	.short	(.L_30633 - .L_30632)
.L_30632:
        /*013c*/ 	.word	0x00000000
        /*0140*/ 	.short	0x0002
        /*0142*/ 	.short	0x0010
        /*0144*/ 	.byte	0x00, 0xf5, 0x21, 0x00


	//----- nvinfo : EIATTR_KPARAM_INFO
	.align		4
.L_30633:
        /*0148*/ 	.byte	0x04, 0x17
        /*014a*/ 	.short	(.L_30635 - .L_30634)
.L_30634:
        /*014c*/ 	.word	0x00000000
        /*0150*/ 	.short	0x0001
        /*0152*/ 	.short	0x0008
        /*0154*/ 	.byte	0x00, 0xf5, 0x21, 0x00


	//----- nvinfo : EIATTR_KPARAM_INFO
	.align		4
.L_30635:
        /*0158*/ 	.byte	0x04, 0x17
        /*015a*/ 	.short	(.L_30637 - .L_30636)
.L_30636:
        /*015c*/ 	.word	0x00000000
        /*0160*/ 	.short	0x0000
        /*0162*/ 	.short	0x0000
        /*0164*/ 	.byte	0x00, 0xf5, 0x21, 0x00


	//----- nvinfo : EIATTR_SPARSE_MMA_MASK
	.align		4
.L_30637:
        /*0168*/ 	.byte	0x03, 0x50
        /*016a*/ 	.short	0x0000


	//----- nvinfo : EIATTR_MAXREG_COUNT
	.align		4
        /*016c*/ 	.byte	0x03, 0x1b
        /*016e*/ 	.short	0x00ff


	//----- nvinfo : EIATTR_NUM_BARRIERS
	.align		4
        /*0170*/ 	.byte	0x02, 0x4c
        /*0172*/ 	.byte	0x01
	.zero		1


	//----- nvinfo : EIATTR_MERCURY_ISA_VERSION
	.align		4
        /*0174*/ 	.byte	0x03, 0x5f
        /*0176*/ 	.short	0x0101


	//----- nvinfo : EIATTR_COOP_GROUP_MASK_REGIDS
	.align		4
        /*0178*/ 	.byte	0x04, 0x29
        /*017a*/ 	.short	(.L_30639 - .L_30638)


	//   ....[0]....
.L_30638:
        /*017c*/ 	.word	0xffffffff


	//   ....[1]....
        /*0180*/ 	.word	0xffffffff


	//   ....[2]....
        /*0184*/ 	.word	0xffffffff


	//   ....[3]....
        /*0188*/ 	.word	0xffffffff


	//   ....[4]....
        /*018c*/ 	.word	0xffffffff


	//   ....[5]....
        /*0190*/ 	.word	0xffffffff


	//   ....[6]....
        /*0194*/ 	.word	0xffffffff


	//   ....[7]....
        /*0198*/ 	.word	0xffffffff


	//   ....[8]....
        /*019c*/ 	.word	0xffffffff


	//   ....[9]....
        /*01a0*/ 	.word	0xffffffff


	//   ....[10]....
        /*01a4*/ 	.word	0xffffffff


	//   ....[11]....
        /*01a8*/ 	.word	0xffffffff


	//   ....[12]....
        /*01ac*/ 	.word	0xffffffff


	//   ....[13]....
        /*01b0*/ 	.word	0xffffffff


	//   ....[14]....
        /*01b4*/ 	.word	0xffffffff


	//   ....[15]....
        /*01b8*/ 	.word	0xffffffff


	//   ....[16]....
        /*01bc*/ 	.word	0xffffffff


	//   ....[17]....
        /*01c0*/ 	.word	0xffffffff


	//   ....[18]....
        /*01c4*/ 	.word	0xffffffff


	//   ....[19]....
        /*01c8*/ 	.word	0xffffffff


	//   ....[20]....
        /*01cc*/ 	.word	0xffffffff


	//   ....[21]....
        /*01d0*/ 	.word	0xffffffff


	//   ....[22]....
        /*01d4*/ 	.word	0xffffffff


	//   ....[23]....
        /*01d8*/ 	.word	0xffffffff


	//   ....[24]....
        /*01dc*/ 	.word	0xffffffff


	//   ....[25]....
        /*01e0*/ 	.word	0xffffffff


	//   ....[26]....
        /*01e4*/ 	.word	0xffffffff


	//   ....[27]....
        /*01e8*/ 	.word	0xffffffff


	//   ....[28]....
        /*01ec*/ 	.word	0xffffffff


	//   ....[29]....
        /*01f0*/ 	.word	0xffffffff


	//   ....[30]....
        /*01f4*/ 	.word	0xffffffff


	//   ....[31]....
        /*01f8*/ 	.word	0xffffffff


	//   ....[32]....
        /*01fc*/ 	.word	0xffffffff


	//   ....[33]....
        /*0200*/ 	.word	0xffffffff


	//   ....[34]....
        /*0204*/ 	.word	0xffffffff


	//   ....[35]....
        /*0208*/ 	.word	0xffffffff


	//   ....[36]....
        /*020c*/ 	.word	0xffffffff


	//   ....[37]....
        /*0210*/ 	.word	0xffffffff


	//   ....[38]....
        /*0214*/ 	.word	0xffffffff


	//   ....[39]....
        /*0218*/ 	.word	0xffffffff


	//   ....[40]....
        /*021c*/ 	.word	0xffffffff


	//   ....[41]....
        /*0220*/ 	.word	0xffffffff


	//   ....[42]....
        /*0224*/ 	.word	0xffffffff


	//   ....[43]....
        /*0228*/ 	.word	0xffffffff


	//   ....[44]....
        /*022c*/ 	.word	0xffffffff


	//   ....[45]....
        /*0230*/ 	.word	0xffffffff


	//   ....[46]....
        /*0234*/ 	.word	0xffffffff


	//   ....[47]....
        /*0238*/ 	.word	0xffffffff


	//   ....[48]....
        /*023c*/ 	.word	0xffffffff


	//   ....[49]....
        /*0240*/ 	.word	0xffffffff


	//   ....[50]....
        /*0244*/ 	.word	0xffffffff


	//   ....[51]....
        /*0248*/ 	.word	0xffffffff


	//   ....[52]....
        /*024c*/ 	.word	0xffffffff


	//   ....[53]....
        /*0250*/ 	.word	0xffffffff


	//   ....[54]....
        /*0254*/ 	.word	0xffffffff


	//   ....[55]....
        /*0258*/ 	.word	0xffffffff


	//   ....[56]....
        /*025c*/ 	.word	0xffffffff


	//   ....[57]....
        /*0260*/ 	.word	0xffffffff


	//   ....[58]....
        /*0264*/ 	.word	0xffffffff


	//   ....[59]....
        /*0268*/ 	.word	0xffffffff


	//   ....[60]....
        /*026c*/ 	.word	0xffffffff


	//   ....[61]....
        /*0270*/ 	.word	0xffffffff


	//   ....[62]....
        /*0274*/ 	.word	0xffffffff


	//   ....[63]....
        /*0278*/ 	.word	0xffffffff


	//   ....[64]....
        /*027c*/ 	.word	0xffffffff


	//   ....[65]....
        /*0280*/ 	.word	0xffffffff


	//   ....[66]....
        /*0284*/ 	.word	0xffffffff


	//   ....[67]....
        /*0288*/ 	.word	0xffffffff


	//   ....[68]....
        /*028c*/ 	.word	0xffffffff


	//   ....[69]....
        /*0290*/ 	.word	0xffffffff


	//   ....[70]....
        /*0294*/ 	.word	0xffffffff


	//   ....[71]....
        /*0298*/ 	.word	0xffffffff


	//   ....[72]....
        /*029c*/ 	.word	0xffffffff


	//   ....[73]....
        /*02a0*/ 	.word	0xffffffff


	//   ....[74]....
        /*02a4*/ 	.word	0xffffffff


	//   ....[75]....
        /*02a8*/ 	.word	0xffffffff


	//   ....[76]....
        /*02ac*/ 	.word	0xffffffff


	//   ....[77]....
        /*02b0*/ 	.word	0xffffffff


	//   ....[78]....
        /*02b4*/ 	.word	0xffffffff


	//   ....[79]....
        /*02b8*/ 	.word	0xffffffff


	//   ....[80]....
        /*02bc*/ 	.word	0xffffffff


	//   ....[81]....
        /*02c0*/ 	.word	0xffffffff


	//   ....[82]....
        /*02c4*/ 	.word	0xffffffff


	//   ....[83]....
        /*02c8*/ 	.word	0xffffffff


	//   ....[84]....
        /*02cc*/ 	.word	0xffffffff


	//   ....[85]....
        /*02d0*/ 	.word	0xffffffff


	//   ....[86]....
        /*02d4*/ 	.word	0xffffffff


	//   ....[87]....
        /*02d8*/ 	.word	0xffffffff


	//   ....[88]....
        /*02dc*/ 	.word	0xffffffff


	//   ....[89]....
        /*02e0*/ 	.word	0xffffffff


	//   ....[90]....
        /*02e4*/ 	.word	0xffffffff


	//   ....[91]....
        /*02e8*/ 	.word	0xffffffff


	//   ....[92]....
        /*02ec*/ 	.word	0xffffffff


	//   ....[93]....
        /*02f0*/ 	.word	0xffffffff


	//   ....[94]....
        /*02f4*/ 	.word	0xffffffff


	//   ....[95]....
        /*02f8*/ 	.word	0xffffffff


	//   ....[96]....
        /*02fc*/ 	.word	0xffffffff


	//   ....[97]....
        /*0300*/ 	.word	0xffffffff


	//   ....[98]....
        /*0304*/ 	.word	0xffffffff


	//   ....[99]....
        /*0308*/ 	.word	0xffffffff


	//   ....[100]....
        /*030c*/ 	.word	0xffffffff


	//   ....[101]....
        /*0310*/ 	.word	0xffffffff


	//   ....[102]....
        /*0314*/ 	.word	0xffffffff


	//   ....[103]....
        /*0318*/ 	.word	0xffffffff


	//   ....[104]....
        /*031c*/ 	.word	0xffffffff


	//   ....[105]....
        /*0320*/ 	.word	0xffffffff


	//   ....[106]....
        /*0324*/ 	.word	0xffffffff


	//   ....[107]....
        /*0328*/ 	.word	0xffffffff


	//   ....[108]....
        /*032c*/ 	.word	0xffffffff


	//   ....[109]....
        /*0330*/ 	.word	0xffffffff


	//   ....[110]....
        /*0334*/ 	.word	0xffffffff


	//   ....[111]....
        /*0338*/ 	.word	0xffffffff


	//----- nvinfo : EIATTR_COOP_GROUP_INSTR_OFFSETS
	.align		4
.L_30639:
        /*033c*/ 	.byte	0x04, 0x28
        /*033e*/ 	.short	(.L_30641 - .L_30640)


	//   ....[0]....
.L_30640:
        /*0340*/ 	.word	0x00001d60


	//   ....[1]....
        /*0344*/ 	.word	0x00001df0


	//   ....[2]....
        /*0348*/ 	.word	0x00001e10


	//   ....[3]....
        /*034c*/ 	.word	0x00001e50


	//   ....[4]....
        /*0350*/ 	.word	0x00001e80


	//   ....[5]....
        /*0354*/ 	.word	0x00001fb0


	//   ....[6]....
        /*0358*/ 	.word	0x00001fd0


	//   ....[7]....
        /*035c*/ 	.word	0x00002000


	//   ....[8]....
        /*0360*/ 	.word	0x00002e50


	//   ....[9]....
        /*0364*/ 	.word	0x00002e90


	//   ....[10]....
        /*0368*/ 	.word	0x00002eb0


	//   ....[11]....
        /*036c*/ 	.word	0x00002ed0


	//   ....[12]....
        /*0370*/ 	.word	0x00002ef0


	//   ....[13]....
        /*0374*/ 	.word	0x00002f40


	//   ....[14]....
        /*0378*/ 	.word	0x00002f60


	//   ....[15]....
        /*037c*/ 	.word	0x00002f80


	//   ....[16]....
        /*0380*/ 	.word	0x00006300


	//   ....[17]....
        /*0384*/ 	.word	0x00006330


	//   ....[18]....
        /*0388*/ 	.word	0x00006340


	//   ....[19]....
        /*038c*/ 	.word	0x00006350


	//   ....[20]....
        /*0390*/ 	.word	0x00006360


	//   ....[21]....
        /*0394*/ 	.word	0x00006370


	//   ....[22]....
        /*0398*/ 	.word	0x00006380


	//   ....[23]....
        /*039c*/ 	.word	0x000063a0


	//   ....[24]....
        /*03a0*/ 	.word	0x000063c0


	//   ....[25]....
        /*03a4*/ 	.word	0x000063e0


	//   ....[26]....
        /*03a8*/ 	.word	0x00006400


	//   ....[27]....
        /*03ac*/ 	.word	0x00006420


	//   ....[28]....
        /*03b0*/ 	.word	0x00006440


	//   ....[29]....
        /*03b4*/ 	.word	0x00006460


	//   ....[30]....
        /*03b8*/ 	.word	0x00006480


	//   ....[31]....
        /*03bc*/ 	.word	0x000064a0


	//   ....[32]....
        /*03c0*/ 	.word	0x000064c0


	//   ....[33]....
        /*03c4*/ 	.word	0x000064e0


	//   ....[34]....
        /*03c8*/ 	.word	0x00006500


	//   ....[35]....
        /*03cc*/ 	.word	0x00006520


	//   ....[36]....
        /*03d0*/ 	.word	0x00006540


	//   ....[37]....
        /*03d4*/ 	.word	0x00006560


	//   ....[38]....
        /*03d8*/ 	.word	0x00006580


	//   ....[39]....
        /*03dc*/ 	.word	0x000065a0


	//   ....[40]....
        /*03e0*/ 	.word	0x000065c0


	//   ....[41]....
        /*03e4*/ 	.word	0x000065f0


	//   ....[42]....
        /*03e8*/ 	.word	0x00006620


	//   ....[43]....
        /*03ec*/ 	.word	0x00006640


	//   ....[44]....
        /*03f0*/ 	.word	0x00006660


	//   ....[45]....
        /*03f4*/ 	.word	0x00006680


	//   ....[46]....
        /*03f8*/ 	.word	0x000066a0


	//   ....[47]....
        /*03fc*/ 	.word	0x000066c0


	//   ....[48]....
        /*0400*/ 	.word	0x000066e0


	//   ....[49]....
        /*0404*/ 	.word	0x00006700


	//   ....[50]....
        /*0408*/ 	.word	0x00006720


	//   ....[51]....
        /*040c*/ 	.word	0x00006740


	//   ....[52]....
        /*0410*/ 	.word	0x00006760


	//   ....[53]....
        /*0414*/ 	.word	0x00006780


	//   ....[54]....
        /*0418*/ 	.word	0x000067a0


	//   ....[55]....
        /*041c*/ 	.word	0x000067c0


	//   ....[56]....
        /*0420*/ 	.word	0x000067e0


	//   ....[57]....
        /*0424*/ 	.word	0x00006800


	//   ....[58]....
        /*0428*/ 	.word	0x00006830


	//   ....[59]....
        /*042c*/ 	.word	0x00006850


	//   ....[60]....
        /*0430*/ 	.word	0x00006870


	//   ....[61]....
        /*0434*/ 	.word	0x00006890


	//   ....[62]....
        /*0438*/ 	.word	0x000068b0


	//   ....[63]....
        /*043c*/ 	.word	0x000068d0


	//   ....[64]....
        /*0440*/ 	.word	0x000068e0


	//   ....[65]....
        /*0444*/ 	.word	0x00006900


	//   ....[66]....
        /*0448*/ 	.word	0x00006920


	//   ....[67]....
        /*044c*/ 	.word	0x00006940


	//   ....[68]....
        /*0450*/ 	.word	0x00006960


	//   ....[69]....
        /*0454*/ 	.word	0x00006980


	//   ....[70]....
        /*0458*/ 	.word	0x000069a0


	//   ....[71]....
        /*045c*/ 	.word	0x000069c0


	//   ....[72]....
        /*0460*/ 	.word	0x000069e0


	//   ....[73]....
        /*0464*/ 	.word	0x00006a00


	//   ....[74]....
        /*0468*/ 	.word	0x00006a20


	//   ....[75]....
        /*046c*/ 	.word	0x00006a40


	//   ....[76]....
        /*0470*/ 	.word	0x00006a60


	//   ....[77]....
        /*0474*/ 	.word	0x00006a80


	//   ....[78]....
        /*0478*/ 	.word	0x00006aa0


	//   ....[79]....
        /*047c*/ 	.word	0x00006ac0


	//   ....[80]....
        /*0480*/ 	.word	0x00006ae0


	//   ....[81]....
        /*0484*/ 	.word	0x00006b00


	//   ....[82]....
        /*0488*/ 	.word	0x00006b20


	//   ....[83]....
        /*048c*/ 	.word	0x00006b40


	//   ....[84]....
        /*0490*/ 	.word	0x00006b70


	//   ....[85]....
        /*0494*/ 	.word	0x00006b90


	//   ....[86]....
        /*0498*/ 	.word	0x00006bb0


	//   ....[87]....
        /*049c*/ 	.word	0x00006bd0


	//   ....[88]....
        /*04a0*/ 	.word	0x00006bf0


	//   ....[89]....
        /*04a4*/ 	.word	0x00006c10


	//   ....[90]....
        /*04a8*/ 	.word	0x00006c20


	//   ....[91]....
        /*04ac*/ 	.word	0x00006c50


	//   ....[92]....
        /*04b0*/ 	.word	0x00006c80


	//   ....[93]....
        /*04b4*/ 	.word	0x00006ca0


	//   ....[94]....
        /*04b8*/ 	.word	0x00006cc0


	//   ....[95]....
        /*04bc*/ 	.word	0x00006ce0


	//   ....[96]....
        /*04c0*/ 	.word	0x00006d00


	//   ....[97]....
        /*04c4*/ 	.word	0x00006d20


	//   ....[98]....
        /*04c8*/ 	.word	0x00006d40


	//   ....[99]....
        /*04cc*/ 	.word	0x00006d60


	//   ....[100]....
        /*04d0*/ 	.word	0x00006d80


	//   ....[101]....
        /*04d4*/ 	.word	0x00006da0


	//   ....[102]....
        /*04d8*/ 	.word	0x00006dc0


	//   ....[103]....
        /*04dc*/ 	.word	0x00006de0


	//   ....[104]....
        /*04e0*/ 	.word	0x00006e00


	//   ....[105]....
        /*04e4*/ 	.word	0x00006e20


	//   ....[106]....
        /*04e8*/ 	.word	0x00006e40


	//   ....[107]....
        /*04ec*/ 	.word	0x00006e60


	//   ....[108]....
        /*04f0*/ 	.word	0x00006e80


	//   ....[109]....
        /*04f4*/ 	.word	0x00006ea0


	//   ....[110]....
        /*04f8*/ 	.word	0x00006ec0


	//   ....[111]....
        /*04fc*/ 	.word	0x00006ee0


	//----- nvinfo : EIATTR_VRC_CTA_INIT_COUNT
	.align		4
.L_30641:
        /*0500*/ 	.byte	0x02, 0x4a
	.zero		1
	.zero		1


	//----- nvinfo : EIATTR_EXIT_INSTR_OFFSETS
	.align		4
        /*0504*/ 	.byte	0x04, 0x1c
        /*0506*/ 	.short	(.L_30643 - .L_30642)


	//   ....[0]....
.L_30642:
        /*0508*/ 	.word	0x000000d0


	//   ....[1]....
        /*050c*/ 	.word	0x00007d60


	//   ....[2]....
        /*0510*/ 	.word	0x00007d90


	//   ....[3]....
        /*0514*/ 	.word	0x00008030


	//----- nvinfo : EIATTR_CRS_STACK_SIZE
	.align		4
.L_30643:
        /*0518*/ 	.byte	0x04, 0x1e
        /*051a*/ 	.short	(.L_30645 - .L_30644)
.L_30644:
        /*051c*/ 	.word	0x00000000


	//----- nvinfo : EIATTR_CBANK_PARAM_SIZE
	.align		4
.L_30645:
        /*0520*/ 	.byte	0x03, 0x19
        /*0522*/ 	.short	0x008c


	//----- nvinfo : EIATTR_PARAM_CBANK
	.align		4
        /*0524*/ 	.byte	0x04, 0x0a
        /*0526*/ 	.short	(.L_30647 - .L_30646)
	.align		4
.L_30646:
        /*0528*/ 	.word	index@(.nv.constant0._ZN4vllm25paged_attention_v2_kernelIffLi128ELi32ELi128ELNS_18Fp8KVCacheDataTypeE0ELb1ELi512EEEvPfS2_PT_PKS3_PKT0_S9_ifPKiSB_iPKfiiiSD_SD_iiiii)
        /*052c*/ 	.short	0x0380
        /*052e*/ 	.short	0x008c


	//----- nvinfo : EIATTR_SW_WAR
	.align		4
.L_30647:
        /*0530*/ 	.byte	0x04, 0x36
        /*0532*/ 	.short	(.L_30649 - .L_30648)
.L_30648:
        /*0534*/ 	.word	0x00000008
.L_30649:


//--------------------- .nv.info._ZN4vllm25paged_attention_v2_kernelIffLi120ELi32ELi128ELNS_18Fp8KVCacheDataTypeE0ELb1ELi512EEEvPfS2_PT_PKS3_PKT0_S9_ifPKiSB_iPKfiiiSD_SD_iiiii --------------------------
	.section	.nv.info._ZN4vllm25paged_attention_v2_kernelIffLi120ELi32ELi128ELNS_18Fp8KVCacheDataTypeE0ELb1ELi512EEEvPfS2_PT_PKS3_PKT0_S9_ifPKiSB_iPKfiiiSD_SD_iiiii,"",@"SHT_CUDA_INFO"
	.sectionflags	@""
	.align	4


	//----- nvinfo : EIATTR_CUDA_API_VERSION
	.align		4
        /*0000*/ 	.byte	0x04, 0x37
        /*0002*/ 	.short	(.L_30651 - .L_30650)
.L_30650:
        /*0004*/ 	.word	0x00000082


	//----- nvinfo : EIATTR_KPARAM_INFO
	.align		4
.L_30651:
        /*0008*/ 	.byte	0x04, 0x17
        /*000a*/ 	.short	(.L_30653 - .L_30652)
.L_30652:
        /*000c*/ 	.word	0x00000000
        /*0010*/ 	.short	0x0015
        /*0012*/ 	.short	0x0088
        /*0014*/ 	.byte	0x00, 0xf0, 0x11, 0x00


	//----- nvinfo : EIATTR_KPARAM_INFO
	.align		4
.L_30653:
        /*0018*/ 	.byte	0x04, 0x17
        /*001a*/ 	.short	(.L_30655 - .L_30654)
.L_30654:
        /*001c*/ 	.word	0x00000000
        /*0020*/ 	.short	0x0014
        /*0022*/ 	.short	0x0084
        /*0024*/ 	.byte	0x00, 0xf0, 0x11, 0x00


	//----- nvinfo : EIATTR_KPARAM_INFO
	.align		4
.L_30655:
        /*0028*/ 	.byte	0x04, 0x17
        /*002a*/ 	.short	(.L_30657 - .L_30656)
.L_30656:
        /*002c*/ 	.word	0x00000000
        /*0030*/ 	.short	0x0013
        /*0032*/ 	.short	0x0080
        /*0034*/ 	.byte	0x00, 0xf0, 0x11, 0x00


	//----- nvinfo : EIATTR_KPARAM_INFO
	.align		4
.L_30657:
        /*0038*/ 	.byte	0x04, 0x17
        /*003a*/ 	.short	(.L_30659 - .L_30658)
.L_30658:
        /*003c*/ 	.word	0x00000000
        /*0040*/ 	.short	0x0012
        /*0042*/ 	.short	0x007c
        /*0044*/ 	.byte	0x00, 0xf0, 0x11, 0x00


	//----- nvinfo : EIATTR_KPARAM_INFO
	.align		4
.L_30659:
        /*0048*/ 	.byte	0x04, 0x17
        /*004a*/ 	.short	(.L_30661 - .L_30660)
.L_30660:
        /*004c*/ 	.word	0x00000000
        /*0050*/ 	.short	0x0011
        /*0052*/ 	.short	0x0078
        /*0054*/ 	.byte	0x00, 0xf0, 0x11, 0x00


	//----- nvinfo : EIATTR_KPARAM_INFO
	.align		4
.L_30661:
        /*0058*/ 	.byte	0x04, 0x17
        /*005a*/ 	.short	(.L_30663 - .L_30662)
.L_30662:
        /*005c*/ 	.word	0x00000000
        /*0060*/ 	.short	0x0010
        /*0062*/ 	.short	0x0070
        /*0064*/ 	.byte	0x00, 0xf5, 0x21, 0x00


	//----- nvinfo : EIATTR_KPARAM_INFO
	.align		4
.L_30663:
        /*0068*/ 	.byte	0x04, 0x17
        /*006a*/ 	.short	(.L_30665 - .L_30664)
.L_30664:
        /*006c*/ 	.word	0x00000000
        /*0070*/ 	.short	0x000f
        /*0072*/ 	.short	0x0068
        /*0074*/ 	.byte	0x00, 0xf5, 0x21, 0x00


	//----- nvinfo : EIATTR_KPARAM_INFO
	.align		4
.L_30665:
        /*0078*/ 	.byte	0x04, 0x17
        /*007a*/ 	.short	(.L_30667 - .L_30666)
.L_30666:
        /*007c*/ 	.word	0x00000000
        /*0080*/ 	.short	0x000e
        /*0082*/ 	.short	0x0060
        /*0084*/ 	.byte	0x00, 0xf0, 0x11, 0x00


	//----- nvinfo : EIATTR_KPARAM_INFO
	.align		4
.L_30667:
        /*0088*/ 	.byte	0x04, 0x17
        /*008a*/ 	.short	(.L_30669 - .L_30668)
.L_30668:
        /*008c*/ 	.word	0x00000000
        /*0090*/ 	.short	0x000d
        /*0092*/ 	.short	0x005c
        /*0094*/ 	.byte	0x00, 0xf0, 0x11, 0x00


	//----- nvinfo : EIATTR_KPARAM_INFO
	.align		4
.L_30669:
        /*0098*/ 	.byte	0x04, 0x17
        /*009a*/ 	.short	(.L_30671 - .L_30670)
.L_30670:
        /*009c*/ 	.word	0x00000000
        /*00a0*/ 	.short	0x000c
        /*00a2*/ 	.short	0x0058
        /*00a4*/ 	.byte	0x00, 0xf0, 0x11, 0x00


	//----- nvinfo : EIATTR_KPARAM_INFO
	.align		4
.L_30671:
        /*00a8*/ 	.byte	0x04, 0x17
        /*00aa*/ 	.short	(.L_30673 - .L_30672)
.L_30672:
        /*00ac*/ 	.word	0x00000000
        /*00b0*/ 	.short	0x000b
        /*00b2*/ 	.short	0x0050
        /*00b4*/ 	.byte	0x00, 0xf5, 0x21, 0x00


	//----- nvinfo : EIATTR_KPARAM_INFO
	.align		4
.L_30673:
        /*00b8*/ 	.byte	0x04, 0x17
        /*00ba*/ 	.short	(.L_30675 - .L_30674)
.L_30674:
        /*00bc*/ 	.word	0x00000000
        /*00c0*/ 	.short	0x000a
        /*00c2*/ 	.short	0x0048
        /*00c4*/ 	.byte	0x00, 0xf0, 0x11, 0x00


	//----- nvinfo : EIATTR_KPARAM_INFO
	.align		4
.L_30675:
        /*00c8*/ 	.byte	0x04, 0x17
        /*00ca*/ 	.short	(.L_30677 - .L_30676)
.L_30676:
        /*00cc*/ 	.word	0x00000000
        /*00d0*/ 	.short	0x0009
        /*00d2*/ 	.short	0x0040
        /*00d4*/ 	.byte	0x00, 0xf5, 0x21, 0x00


	//----- nvinfo : EIATTR_KPARAM_INFO
	.align		4
.L_30677:
        /*00d8*/ 	.byte	0x04, 0x17
        /*00da*/ 	.short	(.L_30679 - .L_30678)
.L_30678:
        /*00dc*/ 	.word	0x00000000
        /*00e0*/ 	.short	0x0008
        /*00e2*/ 	.short	0x0038
        /*00e4*/ 	.byte	0x00, 0xf5, 0x21, 0x00


	//----- nvinfo : EIATTR_KPARAM_INFO
	.align		4
.L_30679:
        /*00e8*/ 	.byte	0x04, 0x17
        /*00ea*/ 	.short	(.L_30681 - .L_30680)
.L_30680:
        /*00ec*/ 	.word	0x00000000
        /*00f0*/ 	.short	0x0007
        /*00f2*/ 	.short	0x0034
        /*00f4*/ 	.byte	0x00, 0xf0, 0x11, 0x00


	//----- nvinfo : EIATTR_KPARAM_INFO
	.align		4
.L_30681:
        /*00f8*/ 	.byte	0x04, 0x17
        /*00fa*/ 	.short	(.L_30683 - .L_30682)
.L_30682:
        /*00fc*/ 	.word	0x00000000
        /*0100*/ 	.short	0x0006
        /*0102*/ 	.short	0x0030
        /*0104*/ 	.byte	0x00, 0xf0, 0x11, 0x00


	//----- nvinfo : EIATTR_KPARAM_INFO
	.align		4
.L_30683:
        /*0108*/ 	.byte	0x04, 0x17
        /*010a*/ 	.short	(.L_30685 - .L_30684)
.L_30684:
        /*010c*/ 	.word	0x00000000
        /*0110*/ 	.short	0x0005
        /*0112*/ 	.short	0x0028
        /*0114*/ 	.byte	0x00, 0xf5, 0x21, 0x00


	//----- nvinfo : EIATTR_KPARAM_INFO
	.align		4
.L_30685:
        /*0118*/ 	.byte	0x04, 0x17
        /*011a*/ 	.short	(.L_30687 - .L_30686)
.L_30686:
        /*011c*/ 	.word	0x00000000
        /*0120*/ 	.short	0x0004
        /*0122*/ 	.short	0x0020
        /*0124*/ 	.byte	0x00, 0xf5, 0x21, 0x00


	//----- nvinfo : EIATTR_KPARAM_INFO
	.align		4
.L_30687:
        /*0128*/ 	.byte	0x04, 0x17
        /*012a*/ 	.short	(.L_30689 - .L_30688)
.L_30688:
        /*012c*/ 	.word	0x00000000
        /*0130*/ 	.short	0x0003
        /*0132*/ 	.short	0x0018
        /*0134*/ 	.byte	0x00, 0xf5, 0x21, 0x00


	//----- nvinfo : EIATTR_KPARAM_INFO
	.align		4
.L_30689:
        /*0138*/ 	.byte	0x04, 0x17
        /*013a*/ 	.short	(.L_30691 - .L_30690)
.L_30690:
        /*013c*/ 	.word	0x00000000
        /*0140*/ 	.short	0x0002
        /*0142*/ 	.short	0x0010
        /*0144*/ 	.byte	0x00, 0xf5, 0x21, 0x00


	//----- nvinfo : EIATTR_KPARAM_INFO
	.align		4
.L_30691:
        /*0148*/ 	.byte	0x04, 0x17
        /*014a*/ 	.short	(.L_30693 - .L_30692)
.L_30692:
        /*014c*/ 	.word	0x00000000
        /*0150*/ 	.short	0x0001
        /*0152*/ 	.short	0x0008
        /*0154*/ 	.byte	0x00, 0xf5, 0x21, 0x00


	//----- nvinfo : EIATTR_KPARAM_INFO
	.align		4
.L_30693:
        /*0158*/ 	.byte	0x04, 0x17
        /*015a*/ 	.short	(.L_30695 - .L_30694)
.L_30694:
        /*015c*/ 	.word	0x00000000
        /*0160*/ 	.short	0x0000
        /*0162*/ 	.short	0x0000
        /*0164*/ 	.byte	0x00, 0xf5, 0x21, 0x00


	//----- nvinfo : EIATTR_SPARSE_MMA_MASK
	.align		4
.L_30695:
        /*0168*/ 	.byte	0x03, 0x50
        /*016a*/ 	.short	0x0000


	//----- nvinfo : EIATTR_MAXREG_COUNT
	.align		4
        /*016c*/ 	.byte	0x03, 0x1b
        /*016e*/ 	.short	0x00ff


	//----- nvinfo : EIATTR_NUM_BARRIERS
	.align		4
        /*0170*/ 	.byte	0x02, 0x4c
        /*0172*/ 	.byte	0x01
	.zero		1


	//----- nvinfo : EIATTR_MERCURY_ISA_VERSION
	.align		4
        /*0174*/ 	.byte	0x03, 0x5f
        /*0176*/ 	.short	0x0101


	//----- nvinfo : EIATTR_COOP_GROUP_MASK_REGIDS
	.align		4
        /*0178*/ 	.byte	0x04, 0x29
        /*017a*/ 	.short	(.L_30697 - .L_30696)


	//   ....[0]....
.L_30696:
        /*017c*/ 	.word	0xffffffff


	//   ....[1]....
        /*0180*/ 	.word	0xffffffff


	//   ....[2]....
        /*0184*/ 	.word	0xffffffff


	//   ....[3]....
        /*0188*/ 	.word	0xffffffff


	//   ....[4]....
        /*018c*/ 	.word	0xffffffff


	//   ....[5]....
        /*0190*/ 	.word	0xffffffff


	//   ....[6]....
        /*0194*/ 	.word	0xffffffff


	//   ....[7]....
        /*0198*/ 	.word	0xffffffff


	//   ....[8]....
        /*019c*/ 	.word	0xffffffff


	//   ....[9]....
        /*01a0*/ 	.word	0xffffffff


	//   ....[10]....
        /*01a4*/ 	.word	0xffffffff


	//   ....[11]....
        /*01a8*/ 	.word	0xffffffff


	//   ....[12]....
        /*01ac*/ 	.word	0xffffffff


	//   ....[13]....
        /*01b0*/ 	.word	0xffffffff


	//   ....[14]....
        /*01b4*/ 	.word	0xffffffff


	//   ....[15]....
        /*01b8*/ 	.word	0xffffffff


	//   ....[16]....
        /*01bc*/ 	.word	0xffffffff


	//   ....[17]....
        /*01c0*/ 	.word	0xffffffff


	//   ....[18]....
        /*01c4*/ 	.word	0xffffffff


	//   ....[19]....
        /*01c8*/ 	.word	0xffffffff


	//   ....[20]....
        /*01cc*/ 	.word	0xffffffff


	//   ....[21]....
        /*01d0*/ 	.word	0xffffffff


	//   ....[22]....
        /*01d4*/ 	.word	0xffffffff


	//   ....[23]....
        /*01d8*/ 	.word	0xffffffff


	//   ....[24]....
        /*01dc*/ 	.word	0xffffffff


	//   ....[25]....
        /*01e0*/ 	.word	0xffffffff


	//   ....[26]....
        /*01e4*/ 	.word	0xffffffff


	//   ....[27]....
        /*01e8*/ 	.word	0xffffffff


	//   ....[28]....
        /*01ec*/ 	.word	0xffffffff


	//   ....[29]....
        /*01f0*/ 	.word	0xffffffff


	//   ....[30]....
        /*01f4*/ 	.word	0xffffffff


	//   ....[31]....
        /*01f8*/ 	.word	0xffffffff


	//   ....[32]....
        /*01fc*/ 	.word	0xffffffff


	//   ....[33]....
        /*0200*/ 	.word	0xffffffff


	//   ....[34]....
        /*0204*/ 	.word	0xffffffff


	//   ....[35]....
        /*0208*/ 	.word	0xffffffff


	//   ....[36]....
        /*020c*/ 	.word	0xffffffff


	//   ....[37]....
        /*0210*/ 	.word	0xffffffff


	//   ....[38]....
        /*0214*/ 	.word	0xffffffff


	//   ....[39]....
        /*0218*/ 	.word	0xffffffff


	//   ....[40]....
        /*021c*/ 	.word	0xffffffff


	//   ....[41]....
        /*0220*/ 	.word	0xffffffff


	//   ....[42]....
        /*0224*/ 	.word	0xffffffff


	//   ....[43]....
        /*0228*/ 	.word	0xffffffff


	//   ....[44]....
        /*022c*/ 	.word	0xffffffff


	//   ....[45]....
        /*0230*/ 	.word	0xffffffff


	//   ....[46]....
        /*0234*/ 	.word	0xffffffff


	//   ....[47]....
        /*0238*/ 	.word	0xffffffff


	//   ....[48]....
        /*023c*/ 	.word	0xffffffff


	//   ....[49]....
        /*0240*/ 	.word	0xffffffff


	//   ....[50]....
        /*0244*/ 	.word	0xffffffff


	//   ....[51]....
        /*0248*/ 	.word	0xffffffff


	//   ....[52]....
        /*024c*/ 	.word	0xffffffff


	//   ....[53]....
        /*0250*/ 	.word	0xffffffff


	//   ....[54]....
        /*0254*/ 	.word	0xffffffff


	//   ....[55]....
        /*0258*/ 	.word	0xffffffff


	//   ....[56]....
        /*025c*/ 	.word	0xffffffff


	//   ....[57]....
        /*0260*/ 	.word	0xffffffff


	//   ....[58]....
        /*0264*/ 	.word	0xffffffff


	//   ....[59]....
        /*0268*/ 	.word	0xffffffff


	//   ....[60]....
        /*026c*/ 	.word	0xffffffff


	//   ....[61]....
        /*0270*/ 	.word	0xffffffff


	//   ....[62]....
        /*0274*/ 	.word	0xffffffff


	//   ....[63]....
        /*0278*/ 	.word	0xffffffff


	//   ....[64]....
        /*027c*/ 	.word	0xffffffff


	//   ....[65]....
        /*0280*/ 	.word	0xffffffff


	//   ....[66]....
        /*0284*/ 	.word	0xffffffff


	//   ....[67]....
        /*0288*/ 	.word	0xffffffff


	//   ....[68]....
        /*028c*/ 	.word	0xffffffff


	//   ....[69]....
        /*0290*/ 	.word	0xffffffff


	//   ....[70]....
        /*0294*/ 	.word	0xffffffff


	//   ....[71]....
        /*0298*/ 	.word	0xffffffff


	//   ....[72]....
        /*029c*/ 	.word	0xffffffff


	//   ....[73]....
        /*02a0*/ 	.word	0xffffffff


	//   ....[74]....
        /*02a4*/ 	.word	0xffffffff


	//   ....[75]....
        /*02a8*/ 	.word	0xffffffff


	//   ....[76]....
        /*02ac*/ 	.word	0xffffffff


	//   ....[77]....
        /*02b0*/ 	.word	0xffffffff


	//   ....[78]....
        /*02b4*/ 	.word	0xffffffff


	//   ....[79]....
        /*02b8*/ 	.word	0xffffffff


	//   ....[80]....
        /*02bc*/ 	.word	0xffffffff


	//   ....[81]....
        /*02c0*/ 	.word	0xffffffff


	//   ....[82]....
        /*02c4*/ 	.word	0xffffffff


	//   ....[83]....
        /*02c8*/ 	.word	0xffffffff


	//   ....[84]....
        /*02cc*/ 	.word	0xffffffff


	//   ....[85]....
        /*02d0*/ 	.word	0xffffffff


	//   ....[86]....
        /*02d4*/ 	.word	0xffffffff


	//   ....[87]....
        /*02d8*/ 	.word	0xffffffff


	//   ....[88]....
        /*02dc*/ 	.word	0xffffffff


	//   ....[89]....
        /*02e0*/ 	.word	0xffffffff


	//   ....[90]....
        /*02e4*/ 	.word	0xffffffff


	//   ....[91]....
        /*02e8*/ 	.word	0xffffffff


	//   ....[92]....
        /*02ec*/ 	.word	0xffffffff


	//   ....[93]....
        /*02f0*/ 	.word	0xffffffff


	//   ....[94]....
        /*02f4*/ 	.word	0xffffffff


	//   ....[95]....
        /*02f8*/ 	.word	0xffffffff


	//   ....[96]....
        /*02fc*/ 	.word	0xffffffff


	//   ....[97]....
        /*0300*/ 	.word	0xffffffff


	//   ....[98]....
        /*0304*/ 	.word	0xffffffff


	//   ....[99]....
        /*0308*/ 	.word	0xffffffff


	//   ....[100]....
        /*030c*/ 	.word	0xffffffff


	//   ....[101]....
        /*0310*/ 	.word	0xffffffff


	//   ....[102]....
        /*0314*/ 	.word	0xffffffff


	//   ....[103]....
        /*0318*/ 	.word	0xffffffff


	//   ....[104]....
        /*031c*/ 	.word	0xffffffff


	//   ....[105]....
        /*0320*/ 	.word	0xffffffff


	//----- nvinfo : EIATTR_COOP_GROUP_INSTR_OFFSETS
	.align		4
.L_30697:
        /*0324*/ 	.byte	0x04, 0x28
        /*0326*/ 	.short	(.L_30699 - .L_30698)


	//   ....[0]....
.L_30698:
        /*0328*/ 	.word	0x00001c50


	//   ....[1]....
        /*032c*/ 	.word	0x00001d10


	//   ....[2]....
        /*0330*/ 	.word	0x00001d40


	//   ....[3]....
        /*0334*/ 	.word	0x00001d70


	//   ....[4]....
        /*0338*/ 	.word	0x00001da0


	//   ....[5]....
        /*033c*/ 	.word	0x00001e00


	//   ....[6]....
        /*0340*/ 	.word	0x00001e20


	//   ....[7]....
        /*0344*/ 	.word	0x00001e40


	//   ....[8]....
        /*0348*/ 	.word	0x00002c90


	//   ....[9]....
        /*034c*/ 	.word	0x00002cd0


	//   ....[10]....
        /*0350*/ 	.word	0x00002cf0


	//   ....[11]....
        /*0354*/ 	.word	0x00002d10


	//   ....[12]....
        /*0358*/ 	.word	0x00002d30


	//   ....[13]....
        /*035c*/ 	.word	0x00002d80


	//   ....[14]....
        /*0360*/ 	.word	0x00002da0


	//   ....[15]....
        /*0364*/ 	.word	0x00002dc0


	//   ....[16]....
        /*0368*/ 	.word	0x00005ec0


	//   ....[17]....
        /*036c*/ 	.word	0x00005f00


	//   ....[18]....
        /*0370*/ 	.word	0x00005f40


	//   ....[19]....
        /*0374*/ 	.word	0x00005f70


	//   ....[20]....
        /*0378*/ 	.word	0x00005f90


	//   ....[21]....
        /*037c*/ 	.word	0x00005fa0


	//   ....[22]....
        /*0380*/ 	.word	0x00005fc0


	//   ....[23]....
        /*0384*/ 	.word	0x00005ff0


	//   ....[24]....
        /*0388*/ 	.word	0x00006010


	//   ....[25]....
        /*038c*/ 	.word	0x00006040


	//   ....[26]....
        /*0390*/ 	.word	0x00006060


	//   ....[27]....
        /*0394*/ 	.word	0x00006080


	//   ....[28]....
        /*0398*/ 	.word	0x00006090


	//   ....[29]....
        /*039c*/ 	.word	0x000060b0


	//   ....[30]....
        /*03a0*/ 	.word	0x000060d0


	//   ....[31]....
        /*03a4*/ 	.word	0x000060f0


	//   ....[32]....
        /*03a8*/ 	.word	0x00006110


	//   ....[33]....
        /*03ac*/ 	.word	0x00006130


	//   ....[34]....
        /*03b0*/ 	.word	0x00006160


	//   ....[35]....
        /*03b4*/ 	.word	0x00006190


	//   ....[36]....
        /*03b8*/ 	.word	0x000061b0


	//   ....[37]....
        /*03bc*/ 	.word	0x000061d0


	//   ....[38]....
        /*03c0*/ 	.word	0x000061f0


	//   ....[39]....
        /*03c4*/ 	.word	0x00006210


	//   ....[40]....
        /*03c8*/ 	.word	0x00006230


	//   ....[41]....
        /*03cc*/ 	.word	0x00006250


	//   ....[42]....
        /*03d0*/ 	.word	0x00006270


	//   ....[43]....
        /*03d4*/ 	.word	0x00006290


	//   ....[44]....
        /*03d8*/ 	.word	0x000062b0


	//   ....[45]....
        /*03dc*/ 	.word	0x000062d0


	//   ....[46]....
        /*03e0*/ 	.word	0x000062f0


	//   ....[47]....
        /*03e4*/ 	.word	0x00006310


	//   ....[48]....
        /*03e8*/ 	.word	0x00006330


	//   ....[49]....
        /*03ec*/ 	.word	0x00006360


	//   ....[50]....
        /*03f0*/ 	.word	0x000063a0


	//   ....[51]....
        /*03f4*/ 	.word	0x000063d0


	//   ....[52]....
        /*03f8*/ 	.word	0x00006400


	//   ....[53]....
        /*03fc*/ 	.word	0x00006420


	//   ....[54]....
        /*0400*/ 	.word	0x00006440


	//   ....[55]....
        /*0404*/ 	.word	0x00006460


	//   ....[56]....
        /*0408*/ 	.word	0x00006470


	//   ....[57]....
        /*040c*/ 	.word	0x00006490


	//   ....[58]....
        /*0410*/ 	.word	0x000064b0


	//   ....[59]....
        /*0414*/ 	.word	0x000064d0


	//   ....[60]....
        /*0418*/ 	.word	0x000064f0


	//   ....[61]....
        /*041c*/ 	.word	0x00006510


	//   ....[62]....
        /*0420*/ 	.word	0x00006530


	//   ....[63]....
        /*0424*/ 	.word	0x00006550


	//   ....[64]....
        /*0428*/ 	.word	0x00006570


	//   ....[65]....
        /*042c*/ 	.word	0x00006590


	//   ....[66]....
        /*0430*/ 	.word	0x000065b0


	//   ....[67]....
        /*0434*/ 	.word	0x000065d0


	//   ....[68]....
        /*0438*/ 	.word	0x000065f0


	//   ....[69]....
        /*043c*/ 	.word	0x00006610


	//   ....[70]....
        /*0440*/ 	.word	0x00006630


	//   ....[71]....
        /*0444*/ 	.word	0x00006650


	//   ....[72]....
        /*0448*/ 	.word	0x00006670


	//   ....[73]....
        /*044c*/ 	.word	0x00006690


	//   ....[74]....
        /*0450*/ 	.word	0x000066b0


	//   ....[75]....
        /*0454*/ 	.word	0x000066d0


	//   ....[76]....
        /*0458*/ 	.word	0x000066f0


	//   ....[77]....
        /*045c*/ 	.word	0x00006710


	//   ....[78]....
        /*0460*/ 	.word	0x00006740


	//   ....[79]....
        /*0464*/ 	.word	0x00006760


	//   ....[80]....
        /*0468*/ 	.word	0x00006780


	//   ....[81]....
        /*046c*/ 	.word	0x000067a0


	//   ....[82]....
        /*0470*/ 	.word	0x000067c0


	//   ....[83]....
        /*0474*/ 	.word	0x000067e0


	//   ....[84]....
        /*0478*/ 	.word	0x000067f0


	//   ....[85]....
        /*047c*/ 	.word	0x00006810


	//   ....[86]....
        /*0480*/ 	.word	0x00006830


	//   ....[87]....
        /*0484*/ 	.word	0x00006850


	//   ....[88]....
        /*0488*/ 	.word	0x00006870


	//   ....[89]....
        /*048c*/ 	.word	0x00006890


	//   ....[90]....
        /*0490*/ 	.word	0x000068b0


	//   ....[91]....
        /*0494*/ 	.word	0x000068d0


	//   ....[92]....
        /*0498*/ 	.word	0x000068f0


	//   ....[93]....
        /*049c*/ 	.word	0x00006910


	//   ....[94]....
        /*04a0*/ 	.word	0x00006930


	//   ....[95]....
        /*04a4*/ 	.word	0x00006950


	//   ....[96]....
        /*04a8*/ 	.word	0x00006970


	//   ....[97]....
        /*04ac*/ 	.word	0x00006990


	//   ....[98]....
        /*04b0*/ 	.word	0x000069b0


	//   ....[99]....
        /*04b4*/ 	.word	0x000069d0


	//   ....[100]....
        /*04b8*/ 	.word	0x000069f0


	//   ....[101]....
        /*04bc*/ 	.word	0x00006a10


	//   ....[102]....
        /*04c0*/ 	.word	0x00006a30


	//   ....[103]....
        /*04c4*/ 	.word	0x00006a50


	//   ....[104]....
        /*04c8*/ 	.word	0x00006a70


	//   ....[105]....
        /*04cc*/ 	.word	0x00006a90


	//----- nvinfo : EIATTR_VRC_CTA_INIT_COUNT
	.align		4
.L_30699:
        /*04d0*/ 	.byte	0x02, 0x4a
	.zero		1
	.zero		1


	//----- nvinfo : EIATTR_EXIT_INSTR_OFFSETS
	.align		4
        /*04d4*/ 	.byte	0x04, 0x1c
        /*04d6*/ 	.short	(.L_30701 - .L_30700)


	//   ....[0]....
.L_30700:
        /*04d8*/ 	.word	0x000000d0


	//   ....[1]....
        /*04dc*/ 	.word	0x00007750


	//   ....[2]....
        /*04e0*/ 	.word	0x00007780


	//   ....[3]....
        /*04e4*/ 	.word	0x00007a00


	//----- nvinfo : EIATTR_CRS_STACK_SIZE
	.align		4
.L_30701:
        /*04e8*/ 	.byte	0x04, 0x1e
        /*04ea*/ 	.short	(.L_30703 - .L_30702)
.L_30702:
        /*04ec*/ 	.word	0x00000000


	//----- nvinfo : EIATTR_CBANK_PARAM_SIZE
	.align		4
.L_30703:
        /*04f0*/ 	.byte	0x03, 0x19
        /*04f2*/ 	.short	0x008c


	//----- nvinfo : EIATTR_PARAM_CBANK
	.align		4
        /*04f4*/ 	.byte	0x04, 0x0a
        /*04f6*/ 	.short	(.L_30705 - .L_30704)
	.align		4
.L_30704:
        /*04f8*/ 	.word	index@(.nv.constant0._ZN4vllm25paged_attention_v2_kernelIffLi120ELi32ELi128ELNS_18Fp8KVCacheDataTypeE0ELb1ELi512EEEvPfS2_PT_PKS3_PKT0_S9_ifPKiSB_iPKfiiiSD_SD_iiiii)
        /*04fc*/ 	.short	0x0380
        /*04fe*/ 	.short	0x008c


	//----- nvinfo : EIATTR_SW_WAR
	.align		4
.L_30705:
        /*0500*/ 	.byte	0x04, 0x36
        /*0502*/ 	.short	(.L_30707 - .L_30706)
.L_30706:
        /*0504*/ 	.word	0x00000008
.L_30707:


//--------------------- .nv.info._ZN4vllm25paged_attention_v2_kernelIffLi112ELi32ELi128ELNS_18Fp8KVCacheDataTypeE0ELb1ELi512EEEvPfS2_PT_PKS3_PKT0_S9_ifPKiSB_iPKfiiiSD_SD_iiiii --------------------------
	.section	.nv.info._ZN4vllm25paged_attention_v2_kernelIffLi112ELi32ELi128ELNS_18Fp8KVCacheDataTypeE0ELb1ELi512EEEvPfS2_PT_PKS3_PKT0_S9_ifPKiSB_iPKfiiiSD_SD_iiiii,"",@"SHT_CUDA_INFO"
	.sectionflags	@""
	.align	4


	//----- nvinfo : EIATTR_CUDA_API_VERSION
	.align		4
        /*0000*/ 	.byte	0x04, 0x37
        /*0002*/ 	.short	(.L_30709 - .L_30708)
.L_30708:
        /*0004*/ 	.word	0x00000082


	//----- nvinfo : EIATTR_KPARAM_INFO
	.align		4
.L_30709:
        /*0008*/ 	.byte	0x04, 0x17
        /*000a*/ 	.short	(.L_30711 - .L_30710)
.L_30710:
        /*000c*/ 	.word	0x00000000
        /*0010*/ 	.short	0x0015
        /*0012*/ 	.short	0x0088
        /*0014*/ 	.byte	0x00, 0xf0, 0x11, 0x00


	//----- nvinfo : EIATTR_KPARAM_INFO
	.align		4
.L_30711:
        /*0018*/ 	.byte	0x04, 0x17
        /*001a*/ 	.short	(.L_30713 - .L_30712)
.L_30712:
        /*001c*/ 	.word	0x00000000
        /*0020*/ 	.short	0x0014
        /*0022*/ 	.short	0x0084
        /*0024*/ 	.byte	0x00, 0xf0, 0x11, 0x00


	//----- nvinfo : EIATTR_KPARAM_INFO
	.align		4
.L_30713:
        /*0028*/ 	.byte	0x04, 0x17
        /*002a*/ 	.short	(.L_30715 - .L_30714)
.L_30714:
        /*002c*/ 	.word	0x00000000
        /*0030*/ 	.short	0x0013
        /*0032*/ 	.short	0x0080
        /*0034*/ 	.byte	0x00, 0xf0, 0x11, 0x00


	//----- nvinfo : EIATTR_KPARAM_INFO
	.align		4
.L_30715:
        /*0038*/ 	.byte	0x04, 0x17
        /*003a*/ 	.short	(.L_30717 - .L_30716)
.L_30716:
        /*003c*/ 	.word	0x00000000
        /*0040*/ 	.short	0x0012
        /*0042*/ 	.short	0x007c
        /*0044*/ 	.byte	0x00, 0xf0, 0x11, 0x00


	//----- nvinfo : EIATTR_KPARAM_INFO
	.align		4
.L_30717:
        /*0048*/ 	.byte	0x04, 0x17
        /*004a*/ 	.short	(.L_30719 - .L_30718)
.L_30718:
        /*004c*/ 	.word	0x00000000
        /*0050*/ 	.short	0x0011
        /*0052*/ 	.short	0x0078
        /*0054*/ 	.byte	0x00, 0xf0, 0x11, 0x00


	//----- nvinfo : EIATTR_KPARAM_INFO
	.align		4
.L_30719:
        /*0058*/ 	.byte	0x04, 0x17
        /*005a*/ 	.short	(.L_30721 - .L_30720)
.L_30720:
        /*005c*/ 	.word	0x00000000
        /*0060*/ 	.short	0x0010
        /*0062*/ 	.short	0x0070
        /*0064*/ 	.byte	0x00, 0xf5, 0x21, 0x00


	//----- nvinfo : EIATTR_KPARAM_INFO
	.align		4
.L_30721:
        /*0068*/ 	.byte	0x04, 0x17
        /*006a*/ 	.short	(.L_30723 - .L_30722)
.L_30722:
        /*006c*/ 	.word	0x00000000
        /*0070*/ 	.short	0x000f
        /*0072*/ 	.short	0x0068
        /*0074*/ 	.byte	0x00, 0xf5, 0x21, 0x00


	//----- nvinfo : EIATTR_KPARAM_INFO
	.align		4
.L_30723:
        /*0078*/ 	.byte	0x04, 0x17
        /*007a*/ 	.short	(.L_30725 - .L_30724)
.L_30724:
        /*007c*/ 	.word	0x00000000
        /*0080*/ 	.short	0x000e
        /*0082*/ 	.short	0x0060
        /*0084*/ 	.byte	0x00, 0xf0, 0x11, 0x00


	//----- nvinfo : EIATTR_KPARAM_INFO
	.align		4
.L_30725:
        /*0088*/ 	.byte	0x04, 0x17
        /*008a*/ 	.short	(.L_30727 - .L_30726)
.L_30726:
        /*008c*/ 	.word	0x00000000
        /*0090*/ 	.short	0x000d
        /*0092*/ 	.short	0x005c
        /*0094*/ 	.byte	0x00, 0xf0, 0x11, 0x00


	//----- nvinfo : EIATTR_KPARAM_INFO
	.align		4
.L_30727:
        /*0098*/ 	.byte	0x04, 0x17
        /*009a*/ 	.short	(.L_30729 - .L_30728)
.L_30728:
        /*009c*/ 	.word	0x00000000
        /*00a0*/ 	.short	0x000c
        /*00a2*/ 	.short	0x0058
        /*00a4*/ 	.byte	0x00, 0xf0, 0x11, 0x00


	//----- nvinfo : EIATTR_KPARAM_INFO
	.align		4
.L_30729:
        /*00a8*/ 	.byte	0x04, 0x17
        /*00aa*/ 	.short	(.L_30731 - .L_30730)
.L_30730:
        /*00ac*/ 	.word	0x00000000
        /*00b0*/ 	.short	0x000b
        /*00b2*/ 	.short	0x0050
        /*00b4*/ 	.byte	0x00, 0xf5, 0x21, 0x00


	//----- nvinfo : EIATTR_KPARAM_INFO
	.align		4
.L_30731:
        /*00b8*/ 	.byte	0x04, 0x17
        /*00ba*/ 	.short	(.L_30733 - .L_30732)
.L_30732:
        /*00bc*/ 	.word	0x00000000
        /*00c0*/ 	.short	0x000a
        /*00c2*/ 	.short	0x0048
        /*00c4*/ 	.byte	0x00, 0xf0, 0x11, 0x00


	//----- nvinfo : EIATTR_KPARAM_INFO
	.align		4
.L_30733:
        /*00c8*/ 	.byte	0x04, 0x17
        /*00ca*/ 	.short	(.L_30735 - .L_30734)
.L_30734:
        /*00cc*/ 	.word	0x00000000
        /*00d0*/ 	.short	0x0009
        /*00d2*/ 	.short	0x0040
        /*00d4*/ 	.byte	0x00, 0xf5, 0x21, 0x00


	//----- nvinfo : EIATTR_KPARAM_INFO
	.align		4
.L_30735:
        /*00d8*/ 	.byte	0x04, 0x17
        /*00da*/ 	.short	(.L_30737 - .L_30736)
.L_30736:
        /*00dc*/ 	.word	0x00000000
        /*00e0*/ 	.short	0x0008
        /*00e2*/ 	.short	0x0038
        /*00e4*/ 	.byte	0x00, 0xf5, 0x21, 0x00


	//----- nvinfo : EIATTR_KPARAM_INFO
	.align		4
.L_30737:
        /*00e8*/ 	.byte	0x04, 0x17
        /*00ea*/ 	.short	(.L_30739 - .L_30738)
.L_30738:
        /*00ec*/ 	.word	0x00000000
        /*00f0*/ 	.short	0x0007
        /*00f2*/ 	.short	0x0034
        /*00f4*/ 	.byte	0x00, 0xf0, 0x11, 0x00


	//----- nvinfo : EIATTR_KPARAM_INFO
	.align		4
.L_30739:
        /*00f8*/ 	.byte	0x04, 0x17
        /*00fa*/ 	.short	(.L_30741 - .L_30740)
.L_30740:
        /*00fc*/ 	.word	0x00000000
        /*0100*/ 	.short	0x0006
        /*0102*/ 	.short	0x0030
        /*0104*/ 	.byte	0x00, 0xf0, 0x11, 0x00


	//----- nvinfo : EIATTR_KPARAM_INFO
	.align		4
.L_30741:
        /*0108*/ 	.byte	0x04, 0x17
        /*010a*/ 	.short	(.L_30743 - .L_30742)
.L_30742:
        /*010c*/ 	.word	0x00000000
        /*0110*/ 	.short	0x0005
        /*0112*/ 	.short	0x0028
        /*0114*/ 	.byte	0x00, 0xf5, 0x21, 0x00


	//----- nvinfo : EIATTR_KPARAM_INFO
	.align		4
.L_30743:
        /*0118*/ 	.byte	0x04, 0x17
        /*011a*/ 	.short	(.L_30745 - .L_30744)
.L_30744:
        /*011c*/ 	.word	0x00000000
        /*0120*/ 	.short	0x0004
        /*0122*/ 	.short	0x0020
        /*0124*/ 	.byte	0x00, 0xf5, 0x21, 0x00


	//----- nvinfo : EIATTR_KPARAM_INFO
	.align		4
.L_30745:
        /*0128*/ 	.byte	0x04, 0x17
        /*012a*/ 	.short	(.L_30747 - .L_30746)
.L_30746:
        /*012c*/ 	.word	0x00000000
        /*0130*/ 	.short	0x0003
        /*0132*/ 	.short	0x0018
        /*0134*/ 	.byte	0x00, 0xf5, 0x21, 0x00


	//----- nvinfo : EIATTR_KPARAM_INFO
	.align		4
.L_30747:
        /*0138*/ 	.byte	0x04, 0x17
        /*013a*/ 	.short	(.L_30749 - .L_30748)
.L_30748:
        /*013c*/ 	.word	0x00000000
        /*0140*/ 	.short	0x0002
        /*0142*/ 	.short	0x0010
        /*0144*/ 	.byte	0x00, 0xf5, 0x21, 0x00


	//----- nvinfo : EIATTR_KPARAM_INFO
	.align		4
.L_30749:
        /*0148*/ 	.byte	0x04, 0x17
        /*014a*/ 	.short	(.L_30751 - .L_30750)
.L_30750:
        /*014c*/ 	.word	0x00000000
        /*0150*/ 	.short	0x0001
        /*0152*/ 	.short	0x0008
        /*0154*/ 	.byte	0x00, 0xf5, 0x21, 0x00


	//----- nvinfo : EIATTR_KPARAM_INFO
	.align		4
.L_30751:
        /*0158*/ 	.byte	0x04, 0x17
        /*015a*/ 	.short	(.L_30753 - .L_30752)
.L_30752:
        /*015c*/ 	.word	0x00000000
        /*0160*/ 	.short	0x0000
        /*0162*/ 	.short	0x0000
        /*0164*/ 	.byte	0x00, 0xf5, 0x21, 0x00


	//----- nvinfo : EIATTR_SPARSE_MMA_MASK
	.align		4
.L_30753:
        /*0168*/ 	.byte	0x03, 0x50
        /*016a*/ 	.short	0x0000


	//----- nvinfo : EIATTR_MAXREG_COUNT
	.align		4
        /*016c*/ 	.byte	0x03, 0x1b
        /*016e*/ 	.short	0x00ff


	//----- nvinfo : EIATTR_NUM_BARRIERS
	.align		4
        /*0170*/ 	.byte	0x02, 0x4c
        /*0172*/ 	.byte	0x01
	.zero		1


	//----- nvinfo : EIATTR_MERCURY_ISA_VERSION
	.align		4
        /*0174*/ 	.byte	0x03, 0x5f
        /*0176*/ 	.short	0x0101


	//----- nvinfo : EIATTR_COOP_GROUP_MASK_REGIDS
	.align		4
        /*0178*/ 	.byte	0x04, 0x29
        /*017a*/ 	.short	(.L_30755 - .L_30754)


	//   ....[0]....
.L_30754:
        /*017c*/ 	.word	0xffffffff


	//   ....[1]....
        /*0180*/ 	.word	0xffffffff


	//   ....[2]....
        /*0184*/ 	.word	0xffffffff


	//   ....[3]....
        /*0188*/ 	.word	0xffffffff


	//   ....[4]....
        /*018c*/ 	.word	0xffffffff


	//   ....[5]....
        /*0190*/ 	.word	0xffffffff


	//   ....[6]....
        /*0194*/ 	.word	0xffffffff


	//   ....[7]....
        /*0198*/ 	.word	0xffffffff


	//   ....[8]....
        /*019c*/ 	.word	0xffffffff


	//   ....[9]....
        /*01a0*/ 	.word	0xffffffff


	//   ....[10]....
        /*01a4*/ 	.word	0xffffffff


	//   ....[11]....
        /*01a8*/ 	.word	0xffffffff


	//   ....[12]....
        /*01ac*/ 	.word	0xffffffff


	//   ....[13]....
        /*01b0*/ 	.word	0xffffffff


	//   ....[14]....
        /*01b4*/ 	.word	0xffffffff


	//   ....[15]....
        /*01b8*/ 	.word	0xffffffff


	//   ....[16]....
        /*01bc*/ 	.word	0xffffffff


	//   ....[17]....
        /*01c0*/ 	.word	0xffffffff


	//   ....[18]....
        /*01c4*/ 	.word	0xffffffff


	//   ....[19]....
        /*01c8*/ 	.word	0xffffffff


	//   ....[20]....
        /*01cc*/ 	.word	0xffffffff


	//   ....[21]....
        /*01d0*/ 	.word	0xffffffff


	//   ....[22]....
        /*01d4*/ 	.word	0xffffffff


	//   ....[23]....
        /*01d8*/ 	.word	0xffffffff


	//   ....[24]....
        /*01dc*/ 	.word	0xffffffff


	//   ....[25]....
        /*01e0*/ 	.word	0xffffffff


	//   ....[26]....
        /*01e4*/ 	.word	0xffffffff


	//   ....[27]....
        /*01e8*/ 	.word	0xffffffff


	//   ....[28]....
        /*01ec*/ 	.word	0xffffffff


	//   ....[29]....
        /*01f0*/ 	.word	0xffffffff


	//   ....[30]....
        /*01f4*/ 	.word	0xffffffff


	//   ....[31]....
        /*01f8*/ 	.word	0xffffffff


	//   ....[32]....
        /*01fc*/ 	.word	0xffffffff


	//   ....[33]....
        /*0200*/ 	.word	0xffffffff


	//   ....[34]....
        /*0204*/ 	.word	0xffffffff


	//   ....[35]....
        /*0208*/ 	.word	0xffffffff


	//   ....[36]....
        /*020c*/ 	.word	0xffffffff


	//   ....[37]....
        /*0210*/ 	.word	0xffffffff


	//   ....[38]....
        /*0214*/ 	.word	0xffffffff


	//   ....[39]....
        /*0218*/ 	.word	0xffffffff


	//   ....[40]....
        /*021c*/ 	.word	0xffffffff


	//   ....[41]....
        /*0220*/ 	.word	0xffffffff


	//   ....[42]....
        /*0224*/ 	.word	0xffffffff


	//   ....[43]....
        /*0228*/ 	.word	0xffffffff


	//   ....[44]....
        /*022c*/ 	.word	0xffffffff


	//   ....[45]....
        /*0230*/ 	.word	0xffffffff


	//   ....[46]....
        /*0234*/ 	.word	0xffffffff


	//   ....[47]....
        /*0238*/ 	.word	0xffffffff


	//   ....[48]....
        /*023c*/ 	.word	0xffffffff


	//   ....[49]....
        /*0240*/ 	.word	0xffffffff


	//   ....[50]....
        /*0244*/ 	.word	0xffffffff


	//   ....[51]....
        /*0248*/ 	.word	0xffffffff


	//   ....[52]....
        /*024c*/ 	.word	0xffffffff


	//   ....[53]....
        /*0250*/ 	.word	0xffffffff


	//   ....[54]....
        /*0254*/ 	.word	0xffffffff


	//   ....[55]....
        /*0258*/ 	.word	0xffffffff


	//   ....[56]....
        /*025c*/ 	.word	0xffffffff


	//   ....[57]....
        /*0260*/ 	.word	0xffffffff


	//   ....[58]....
        /*0264*/ 	.word	0xffffffff


	//   ....[59]....
        /*0268*/ 	.word	0xffffffff


	//   ....[60]....
        /*026c*/ 	.word	0xffffffff


	//   ....[61]....
        /*0270*/ 	.word	0xffffffff


	//   ....[62]....
        /*0274*/ 	.word	0xffffffff


	//   ....[63]....
        /*0278*/ 	.word	0xffffffff


	//   ....[64]....
        /*027c*/ 	.word	0xffffffff


	//   ....[65]....
        /*0280*/ 	.word	0xffffffff


	//   ....[66]....
        /*0284*/ 	.word	0xffffffff


	//   ....[67]....
        /*0288*/ 	.word	0xffffffff


	//   ....[68]....
        /*028c*/ 	.word	0xffffffff


	//   ....[69]....
        /*0290*/ 	.word	0xffffffff


	//   ....[70]....
        /*0294*/ 	.word	0xffffffff


	//   ....[71]....
        /*0298*/ 	.word	0xffffffff


	//   ....[72]....
        /*029c*/ 	.word	0xffffffff


	//   ....[73]....
        /*02a0*/ 	.word	0xffffffff


	//   ....[74]....
        /*02a4*/ 	.word	0xffffffff


	//   ....[75]....
        /*02a8*/ 	.word	0xffffffff


	//   ....[76]....
        /*02ac*/ 	.word	0xffffffff


	//   ....[77]....
        /*02b0*/ 	.word	0xffffffff


	//   ....[78]....
        /*02b4*/ 	.word	0xffffffff


	//   ....[79]....
        /*02b8*/ 	.word	0xffffffff


	//   ....[80]....
        /*02bc*/ 	.word	0xffffffff


	//   ....[81]....
        /*02c0*/ 	.word	0xffffffff


	//   ....[82]....
        /*02c4*/ 	.word	0xffffffff


	//   ....[83]....
        /*02c8*/ 	.word	0xffffffff


	//   ....[84]....
        /*02cc*/ 	.word	0xffffffff


	//   ....[85]....
        /*02d0*/ 	.word	0xffffffff


	//   ....[86]....
        /*02d4*/ 	.word	0xffffffff


	//   ....[87]....
        /*02d8*/ 	.word	0xffffffff


	//   ....[88]....
        /*02dc*/ 	.word	0xffffffff


	//   ....[89]....
        /*02e0*/ 	.word	0xffffffff


	//   ....[90]....
        /*02e4*/ 	.word	0xffffffff


	//   ....[91]....
        /*02e8*/ 	.word	0xffffffff


	//   ....[92]....
        /*02ec*/ 	.word	0xffffffff


	//   ....[93]....
        /*02f0*/ 	.word	0xffffffff


	//   ....[94]....
        /*02f4*/ 	.word	0xffffffff


	//   ....[95]....
        /*02f8*/ 	.word	0xffffffff


	//   ....[96]....
        /*02fc*/ 	.word	0xffffffff


	//   ....[97]....
        /*0300*/ 	.word	0xffffffff


	//   ....[98]....
        /*0304*/ 	.word	0xffffffff


	//   ....[99]....
        /*0308*/ 	.word	0xffffffff


	//----- nvinfo : EIATTR_COOP_GROUP_INSTR_OFFSETS
	.align		4
.L_30755:
        /*030c*/ 	.byte	0x04, 0x28
        /*030e*/ 	.short	(.L_30757 - .L_30756)


	//   ....[0]....
.L_30756:
        /*0310*/ 	.word	0x00001b90


	//   ....[1]....
        /*0314*/ 	.word	0x00001c30


	//   ....[2]....
        /*0318*/ 	.word	0x00001c60


	//   ....[3]....
        /*031c*/ 	.word	0x00001c80


	//   ....[4]....
        /*0320*/ 	.word	0x00001cc0


	//   ....[5]....
        /*0324*/ 	.word	0x00001d10


	//   ....[6]....
        /*0328*/ 	.word	0x00001d30


	//   ....[7]....
        /*032c*/ 	.word	0x00001d60


	//   ....[8]....
        /*0330*/ 	.word	0x00002bb0


	//   ....[9]....
        /*0334*/ 	.word	0x00002be0


	//   ....[10]....
        /*0338*/ 	.word	0x00002c00


	//   ....[11]....
        /*033c*/ 	.word	0x00002c20


	//   ....[12]....
        /*0340*/ 	.word	0x00002c40


	//   ....[13]....
        /*0344*/ 	.word	0x00002c90


	//   ....[14]....
        /*0348*/ 	.word	0x00002cb0


	//   ....[15]....
        /*034c*/ 	.word	0x00002cd0


	//   ....[16]....
        /*0350*/ 	.word	0x00005b00


	//   ....[17]....
        /*0354*/ 	.word	0x00005b40


	//   ....[18]....
        /*0358*/ 	.word	0x00005b80


	//   ....[19]....
        /*035c*/ 	.word	0x00005bb0


	//   ....[20]....
        /*0360*/ 	.word	0x00005bd0


	//   ....[21]....
        /*0364*/ 	.word	0x00005be0


	//   ....[22]....
        /*0368*/ 	.word	0x00005c00


	//   ....[23]....
        /*036c*/ 	.word	0x00005c30


	//   ....[24]....
        /*0370*/ 	.word	0x00005c50


	//   ....[25]....
        /*0374*/ 	.word	0x00005c80


	//   ....[26]....
        /*0378*/ 	.word	0x00005cb0


	//   ....[27]....
        /*037c*/ 	.word	0x00005cf0


	//   ....[28]....
        /*0380*/ 	.word	0x00005d20


	//   ....[29]....
        /*0384*/ 	.word	0x00005d50


	//   ....[30]....
        /*0388*/ 	.word	0x00005d70


	//   ....[31]....
        /*038c*/ 	.word	0x00005d90


	//   ....[32]....
        /*0390*/ 	.word	0x00005db0


	//   ....[33]....
        /*0394*/ 	.word	0x00005dd0


	//   ....[34]....
        /*0398*/ 	.word	0x00005df0


	//   ....[35]....
        /*039c*/ 	.word	0x00005e10


	//   ....[36]....
        /*03a0*/ 	.word	0x00005e30


	//   ....[37]....
        /*03a4*/ 	.word	0x00005e50


	//   ....[38]....
        /*03a8*/ 	.word	0x00005e70


	//   ....[39]....
        /*03ac*/ 	.word	0x00005e90


	//   ....[40]....
        /*03b0*/ 	.word	0x00005eb0


	//   ....[41]....
        /*03b4*/ 	.word	0x00005ed0


	//   ....[42]....
        /*03b8*/ 	.word	0x00005ef0


	//   ....[43]....
        /*03bc*/ 	.word	0x00005f10


	//   ....[44]....
        /*03c0*/ 	.word	0x00005f30


	//   ....[45]....
        /*03c4*/ 	.word	0x00005f60


	//   ....[46]....
        /*03c8*/ 	.word	0x00005f80


	//   ....[47]....
        /*03cc*/ 	.word	0x00005fa0


	//   ....[48]....
        /*03d0*/ 	.word	0x00005fc0


	//   ....[49]....
        /*03d4*/ 	.word	0x00005fe0


	//   ....[50]....
        /*03d8*/ 	.word	0x00006000


	//   ....[51]....
        /*03dc*/ 	.word	0x00006010


	//   ....[52]....
        /*03e0*/ 	.word	0x00006030


	//   ....[53]....
        /*03e4*/ 	.word	0x00006050


	//   ....[54]....
        /*03e8*/ 	.word	0x00006070


	//   ....[55]....
        /*03ec*/ 	.word	0x00006090


	//   ....[56]....
        /*03f0*/ 	.word	0x000060b0


	//   ....[57]....
        /*03f4*/ 	.word	0x000060d0


	//   ....[58]....
        /*03f8*/ 	.word	0x000060f0


	//   ....[59]....
        /*03fc*/ 	.word	0x00006110


	//   ....[60]....
        /*0400*/ 	.word	0x00006130


	//   ....[61]....
        /*0404*/ 	.word	0x00006150


	//   ....[62]....
        /*0408*/ 	.word	0x00006170


	//   ....[63]....
        /*040c*/ 	.word	0x00006190


	//   ....[64]....
        /*0410*/ 	.word	0x000061b0


	//   ....[65]....
        /*0414*/ 	.word	0x000061d0


	//   ....[66]....
        /*0418*/ 	.word	0x000061f0


	//   ....[67]....
        /*041c*/ 	.word	0x00006210


	//   ....[68]....
        /*0420*/ 	.word	0x00006230


	//   ....[69]....
        /*0424*/ 	.word	0x00006250


	//   ....[70]....
        /*0428*/ 	.word	0x00006270


	//   ....[71]....
        /*042c*/ 	.word	0x00006290


	//   ....[72]....
        /*0430*/ 	.word	0x000062b0


	//   ....[73]....
        /*0434*/ 	.word	0x000062e0


	//   ....[74]....
        /*0438*/ 	.word	0x00006300


	//   ....[75]....
        /*043c*/ 	.word	0x00006320


	//   ....[76]....
        /*0440*/ 	.word	0x00006340


	//   ....[77]....
        /*0444*/ 	.word	0x00006360


	//   ....[78]....
        /*0448*/ 	.word	0x00006380


	//   ....[79]....
        /*044c*/ 	.word	0x00006390


	//   ....[80]....
        /*0450*/ 	.word	0x000063b0


	//   ....[81]....
        /*0454*/ 	.word	0x000063d0


	//   ....[82]....
        /*0458*/ 	.word	0x000063f0


	//   ....[83]....
        /*045c*/ 	.word	0x00006410


	//   ....[84]....
        /*0460*/ 	.word	0x00006430


	//   ....[85]....
        /*0464*/ 	.word	0x00006450


	//   ....[86]....
        /*0468*/ 	.word	0x00006470


	//   ....[87]....
        /*046c*/ 	.word	0x00006490


	//   ....[88]....
        /*0470*/ 	.word	0x000064b0


	//   ....[89]....
        /*0474*/ 	.word	0x000064d0


	//   ....[90]....
        /*0478*/ 	.word	0x000064f0


	//   ....[91]....
        /*047c*/ 	.word	0x00006510


	//   ....[92]....
        /*0480*/ 	.word	0x00006530


	//   ....[93]....
        /*0484*/ 	.word	0x00006550


	//   ....[94]....
        /*0488*/ 	.word	0x00006570


	//   ....[95]....
        /*048c*/ 	.word	0x00006590


	//   ....[96]....
        /*0490*/ 	.word	0x000065b0


	//   ....[97]....
        /*0494*/ 	.word	0x000065d0


	//   ....[98]....
        /*0498*/ 	.word	0x000065f0


	//   ....[99]....
        /*049c*/ 	.word	0x00006610


	//----- nvinfo : EIATTR_VRC_CTA_INIT_COUNT
	.align		4
.L_30757:
        /*04a0*/ 	.byte	0x02, 0x4a
	.zero		1
	.zero		1


	//----- nvinfo : EIATTR_EXIT_INSTR_OFFSETS
	.align		4
        /*04a4*/ 	.byte	0x04, 0x1c
        /*04a6*/ 	.short	(.L_30759 - .L_30758)


	//   ....[0]....
.L_30758:
        /*04a8*/ 	.word	0x000000d0


	//   ....[1]....
        /*04ac*/ 	.word	0x00007210


	//   ....[2]....
        /*04b0*/ 	.word	0x00007240


	//   ....[3]....
        /*04b4*/ 	.word	0x000074a0


	//----- nvinfo : EIATTR_CRS_STACK_SIZE
	.align		4
.L_30759:
        /*04b8*/ 	.byte	0x04, 0x1e
        /*04ba*/ 	.short	(.L_30761 - .L_30760)
.L_30760:
        /*04bc*/ 	.word	0x00000000


	//----- nvinfo : EIATTR_CBANK_PARAM_SIZE
	.align		4
.L_30761:
        /*04c0*/ 	.byte	0x03, 0x19
        /*04c2*/ 	.short	0x008c


	//----- nvinfo : EIATTR_PARAM_CBANK
	.align		4
        /*04c4*/ 	.byte	0x04, 0x0a
        /*04c6*/ 	.short	(.L_30763 - .L_30762)
	.align		4
.L_30762:
        /*04c8*/ 	.word	index@(.nv.constant0._ZN4vllm25paged_attention_v2_kernelIffLi112ELi32ELi128ELNS_18Fp8KVCacheDataTypeE0ELb1ELi512EEEvPfS2_PT_PKS3_PKT0_S9_ifPKiSB_iPKfiiiSD_SD_iiiii)
        /*04cc*/ 	.short	0x0380
        /*04ce*/ 	.short	0x008c


	//----- nvinfo : EIATTR_SW_WAR
	.align		4
.L_30763:
        /*04d0*/ 	.byte	0x04, 0x36
        /*04d2*/ 	.short	(.L_30765 - .L_30764)
.L_30764:
        /*04d4*/ 	.word	0x00000008
.L_30765:


//--------------------- .nv.info._ZN4vllm25paged_attention_v2_kernelIffLi96ELi32ELi128ELNS_18Fp8KVCacheDataTypeE0ELb1ELi512EEEvPfS2_PT_PKS3_PKT0_S9_ifPKiSB_iPKfiiiSD_SD_iiiii --------------------------
	.section	.nv.info._ZN4vllm25paged_attention_v2_kernelIffLi96ELi32ELi128ELNS_18Fp8KVCacheDataTypeE0ELb1ELi512EEEvPfS2_PT_PKS3_PKT0_S9_ifPKiSB_iPKfiiiSD_SD_iiiii,"",@"SHT_CUDA_INFO"
	.sectionflags	@""
	.align	4


	//----- nvinfo : EIATTR_CUDA_API_VERSION
	.align		4
        /*0000*/ 	.byte	0x04, 0x37
        /*0002*/ 	.short	(.L_30767 - .L_30766)
.L_30766:
        /*0004*/ 	.word	0x00000082


	//----- nvinfo : EIATTR_KPARAM_INFO
	.align		4
.L_30767:
        /*0008*/ 	.byte	0x04, 0x17
        /*000a*/ 	.short	(.L_30769 - .L_30768)
.L_30768:
        /*000c*/ 	.word	0x00000000
        /*0010*/ 	.short	0x0015
        /*0012*/ 	.short	0x0088
        /*0014*/ 	.byte	0x00, 0xf0, 0x11, 0x00


	//----- nvinfo : EIATTR_KPARAM_INFO
	.align		4
.L_30769:
        /*0018*/ 	.byte	0x04, 0x17
        /*001a*/ 	.short	(.L_30771 - .L_30770)
.L_30770:
        /*001c*/ 	.word	0x00000000
        /*0020*/ 	.short	0x0014
        /*0022*/ 	.short	0x0084
        /*0024*/ 	.byte	0x00, 0xf0, 0x11, 0x00


	//----- nvinfo : EIATTR_KPARAM_INFO
	.align		4
.L_30771:
        /*0028*/ 	.byte	0x04, 0x17
        /*002a*/ 	.short	(.L_30773 - .L_30772)
.L_30772:
        /*002c*/ 	.word	0x00000000
        /*0030*/ 	.short	0x0013
        /*0032*/ 	.short	0x0080
        /*0034*/ 	.byte	0x00, 0xf0, 0x11, 0x00


	//----- nvinfo : EIATTR_KPARAM_INFO
	.align		4
.L_30773:
        /*0038*/ 	.byte	0x04, 0x17
        /*003a*/ 	.short	(.L_30775 - .L_30774)
.L_30774:
        /*003c*/ 	.word	0x00000000
        /*0040*/ 	.short	0x0012
        /*0042*/ 	.short	0x007c
        /*0044*/ 	.byte	0x00, 0xf0, 0x11, 0x00


	//----- nvinfo : EIATTR_KPARAM_INFO
	.align		4
.L_30775:
        /*0048*/ 	.byte	0x04, 0x17
        /*004a*/ 	.short	(.L_30777 - .L_30776)
.L_30776:
        /*004c*/ 	.word	0x00000000
        /*0050*/ 	.short	0x0011
        /*0052*/ 	.short	0x0078
        /*0054*/ 	.byte	0x00, 0xf0, 0x11, 0x00


	//----- nvinfo : EIATTR_KPARAM_INFO
	.align		4
.L_30777:
        /*0058*/ 	.byte	0x04, 0x17
        /*005a*/ 	.short	(.L_30779 - .L_30778)
.L_30778:
        /*005c*/ 	.word	0x00000000
        /*0060*/ 	.short	0x0010
        /*0062*/ 	.short	0x0070
        /*0064*/ 	.byte	0x00, 0xf5, 0x21, 0x00


	//----- nvinfo : EIATTR_KPARAM_INFO
	.align		4
.L_30779:
        /*0068*/ 	.byte	0x04, 0x17
        /*006a*/ 	.short	(.L_30781 - .L_30780)
.L_30780:
        /*006c*/ 	.word	0x00000000
        /*0070*/ 	.short	0x000f
        /*0072*/ 	.short	0x0068
        /*0074*/ 	.byte	0x00, 0xf5, 0x21, 0x00


	//----- nvinfo : EIATTR_KPARAM_INFO
	.align		4
.L_30781:
        /*0078*/ 	.byte	0x04, 0x17
        /*007a*/ 	.short	(.L_30783 - .L_30782)
.L_30782:
        /*007c*/ 	.word	0x00000000
        /*0080*/ 	.short	0x000e
        /*0082*/ 	.short	0x0060
        /*0084*/ 	.byte	0x00, 0xf0, 0x11, 0x00


	//----- nvinfo : EIATTR_KPARAM_INFO
	.align		4
.L_30783:
        /*0088*/ 	.byte	0x04, 0x17
        /*008a*/ 	.short	(.L_30785 - .L_30784)
.L_30784:
        /*008c*/ 	.word	0x00000000
        /*0090*/ 	.short	0x000d
        /*0092*/ 	.short	0x005c
        /*0094*/ 	.byte	0x00, 0xf0, 0x11, 0x00


	//----- nvinfo : EIATTR_KPARAM_INFO
	.align		4
.L_30785:
        /*0098*/ 	.byte	0x04, 0x17
        /*009a*/ 	.short	(.L_30787 - .L_30786)
.L_30786:
        /*009c*/ 	.word	0x00000000
        /*00a0*/ 	.short	0x000c
        /*00a2*/ 	.short	0x0058
        /*00a4*/ 	.byte	0x00, 0xf0, 0x11, 0x00


	//----- nvinfo : EIATTR_KPARAM_INFO
	.align		4
.L_30787:
        /*00a8*/ 	.byte	0x04, 0x17
        /*00aa*/ 	.short	(.L_30789 - .L_30788)
.L_30788:
        /*00ac*/ 	.word	0x00000000
        /*00b0*/ 	.short	0x000b
        /*00b2*/ 	.short	0x0050
        /*00b4*/ 	.byte	0x00, 0xf5, 0x21, 0x00


	//----- nvinfo : EIATTR_KPARAM_INFO
	.align		4
.L_30789:
        /*00b8*/ 	.byte	0x04, 0x17
        /*00ba*/ 	.short	(.L_30791 - .L_30790)
.L_30790:
        /*00bc*/ 	.word	0x00000000
        /*00c0*/ 	.short	0x000a
        /*00c2*/ 	.short	0x0048
        /*00c4*/ 	.byte	0x00, 0xf0, 0x11, 0x00


	//----- nvinfo : EIATTR_KPARAM_INFO
	.align		4
.L_30791:
        /*00c8*/ 	.byte	0x04, 0x17
        /*00ca*/ 	.short	(.L_30793 - .L_30792)
.L_30792:
        /*00cc*/ 	.word	0x00000000
        /*00d0*/ 	.short	0x0009
        /*00d2*/ 	.short	0x0040
        /*00d4*/ 	.byte	0x00, 0xf5, 0x21, 0x00


	//----- nvinfo : EIATTR_KPARAM_INFO
	.align		4
.L_30793:
        /*00d8*/ 	.byte	0x04, 0x17
        /*00da*/ 	.short	(.L_30795 - .L_30794)
.L_30794:
        /*00dc*/ 	.word	0x00000000
        /*00e0*/ 	.short	0x0008
        /*00e2*/ 	.short	0x0038
        /*00e4*/ 	.byte	0x00, 0xf5, 0x21, 0x00


	//----- nvinfo : EIATTR_KPARAM_INFO
	.align		4
.L_30795:
        /*00e8*/ 	.byte	0x04, 0x17
        /*00ea*/ 	.short	(.L_30797 - .L_30796)
.L_30796:
        /*00ec*/ 	.word	0x00000000
        /*00f0*/ 	.short	0x0007
        /*00f2*/ 	.short	0x0034
        /*00f4*/ 	.byte	0x00, 0xf0, 0x11, 0x00


	//----- nvinfo : EIATTR_KPARAM_INFO
	.align		4
.L_30797:
        /*00f8*/ 	.byte	0x04, 0x17
        /*00fa*/ 	.short	(.L_30799 - .L_30798)
.L_30798:
        /*00fc*/ 	.word	0x00000000
        /*0100*/ 	.short	0x0006
        /*0102*/ 	.short	0x0030
        /*0104*/ 	.byte	0x00, 0xf0, 0x11, 0x00


	//----- nvinfo : EIATTR_KPARAM_INFO
	.align		4
.L_30799:
        /*0108*/ 	.byte	0x04, 0x17
        /*010a*/ 	.short	(.L_30801 - .L_30800)
.L_30800:
        /*010c*/ 	.word	0x00000000
        /*0110*/ 	.short	0x0005
        /*0112*/ 	.short	0x0028
        /*0114*/ 	.byte	0x00, 0xf5, 0x21, 0x00


	//----- nvinfo : EIATTR_KPARAM_INFO
	.align		4
.L_30801:
        /*0118*/ 	.byte	0x04, 0x17
        /*011a*/ 	.short	(.L_30803 - .L_30802)
.L_30802:
        /*011c*/ 	.word	0x00000000
        /*0120*/ 	.short	0x0004
        /*0122*/ 	.short	0x0020
        /*0124*/ 	.byte	0x00, 0xf5, 0x21, 0x00


	//----- nvinfo : EIATTR_KPARAM_INFO
	.align		4
.L_30803:
        /*0128*/ 	.byte	0x04, 0x17
        /*012a*/ 	.short	(.L_30805 - .L_30804)
.L_30804:
        /*012c*/ 	.word	0x00000000
        /*0130*/ 	.short	0x0003
        /*0132*/ 	.short	0x0018
        /*0134*/ 	.byte	0x00, 0xf5, 0x21, 0x00


	//----- nvinfo : EIATTR_KPARAM_INFO
	.align		4
.L_30805:
        /*0138*/ 	.byte	0x04, 0x17
        /*013a*/ 	.short	(.L_30807 - .L_30806)
.L_30806:
        /*013c*/ 	.word	0x00000000
        /*0140*/ 	.short	0x0002
        /*0142*/ 	.short	0x0010
        /*0144*/ 	.byte	0x00, 0xf5, 0x21, 0x00


	//----- nvinfo : EIATTR_KPARAM_INFO
	.align		4
.L_30807:
        /*0148*/ 	.byte	0x04, 0x17
        /*014a*/ 	.short	(.L_30809 - .L_30808)
.L_30808:
        /*014c*/ 	.word	0x00000000
        /*0150*/ 	.short	0x0001
        /*0152*/ 	.short	0x0008
        /*0154*/ 	.byte	0x00, 0xf5, 0x21, 0x00


	//----- nvinfo : EIATTR_KPARAM_INFO
	.align		4
.L_30809:
        /*0158*/ 	.byte	0x04, 0x17
        /*015a*/ 	.short	(.L_30811 - .L_30810)
.L_30810:
        /*015c*/ 	.word	0x00000000
        /*0160*/ 	.short	0x0000
        /*0162*/ 	.short	0x0000
        /*0164*/ 	.byte	0x00, 0xf5, 0x21, 0x00


	//----- nvinfo : EIATTR_SPARSE_MMA_MASK
	.align		4
.L_30811:
        /*0168*/ 	.byte	0x03, 0x50
        /*016a*/ 	.short	0x0000


	//----- nvinfo : EIATTR_MAXREG_COUNT
	.align		4
        /*016c*/ 	.byte	0x03, 0x1b
        /*016e*/ 	.short	0x00ff


	//----- nvinfo : EIATTR_NUM_BARRIERS
	.align		4
        /*0170*/ 	.byte	0x02, 0x4c
        /*0172*/ 	.byte	0x01
	.zero		1


	//----- nvinfo : EIATTR_MERCURY_ISA_VERSION
	.align		4
        /*0174*/ 	.byte	0x03, 0x5f
        /*0176*/ 	.short	0x0101


	//----- nvinfo : EIATTR_COOP_GROUP_MASK_REGIDS
	.align		4
        /*0178*/ 	.byte	0x04, 0x29
        /*017a*/ 	.short	(.L_30813 - .L_30812)


	//   ....[0]....
.L_30812:
        /*017c*/ 	.word	0xffffffff


	//   ....[1]....
        /*0180*/ 	.word	0xffffffff


	//   ....[2]....
        /*0184*/ 	.word	0xffffffff


	//   ....[3]....
        /*0188*/ 	.word	0xffffffff


	//   ....[4]....
        /*018c*/ 	.word	0xffffffff


	//   ....[5]....
        /*0190*/ 	.word	0xffffffff


	//   ....[6]....
        /*0194*/ 	.word	0xffffffff


	//   ....[7]....
        /*0198*/ 	.word	0xffffffff


	//   ....[8]....
        /*019c*/ 	.word	0xffffffff


	//   ....[9]....
        /*01a0*/ 	.word	0xffffffff


	//   ....[10]....
        /*01a4*/ 	.word	0xffffffff


	//   ....[11]....
        /*01a8*/ 	.word	0xffffffff


	//   ....[12]....
        /*01ac*/ 	.word	0xffffffff


	//   ....[13]....
        /*01b0*/ 	.word	0xffffffff


	//   ....[14]....
        /*01b4*/ 	.word	0xffffffff


	//   ....[15]....
        /*01b8*/ 	.word	0xffffffff


	//   ....[16]....
        /*01bc*/ 	.word	0xffffffff


	//   ....[17]....
        /*01c0*/ 	.word	0xffffffff


	//   ....[18]....
        /*01c4*/ 	.word	0xffffffff


	//   ....[19]....
        /*01c8*/ 	.word	0xffffffff


	//   ....[20]....
        /*01cc*/ 	.word	0xffffffff


	//   ....[21]....
        /*01d0*/ 	.word	0xffffffff


	//   ....[22]....
        /*01d4*/ 	.word	0xffffffff


	//   ....[23]....
        /*01d8*/ 	.word	0xffffffff


	//   ....[24]....
        /*01dc*/ 	.word	0xffffffff


	//   ....[25]....
        /*01e0*/ 	.word	0xffffffff


	//   ....[26]....
        /*01e4*/ 	.word	0xffffffff


	//   ....[27]....
        /*01e8*/ 	.word	0xffffffff


	//   ....[28]....
        /*01ec*/ 	.word	0xffffffff


	//   ....[29]....
        /*01f0*/ 	.word	0xffffffff


	//   ....[30]....
        /*01f4*/ 	.word	0xffffffff


	//   ....[31]....
        /*01f8*/ 	.word	0xffffffff


	//   ....[32]....
        /*01fc*/ 	.word	0xffffffff


	//   ....[33]....
        /*0200*/ 	.word	0xffffffff


	//   ....[34]....
        /*0204*/ 	.word	0xffffffff


	//   ....[35]....
        /*0208*/ 	.word	0xffffffff


	//   ....[36]....
        /*020c*/ 	.word	0xffffffff


	//   ....[37]....
        /*0210*/ 	.word	0xffffffff


	//   ....[38]....
        /*0214*/ 	.word	0xffffffff


	//   ....[39]....
        /*0218*/ 	.word	0xffffffff


	//   ....[40]....
        /*021c*/ 	.word	0xffffffff


	//   ....[41]....
        /*0220*/ 	.word	0xffffffff


	//   ....[42]....
        /*0224*/ 	.word	0xffffffff


	//   ....[43]....
        /*0228*/ 	.word	0xffffffff


	//   ....[44]....
        /*022c*/ 	.word	0xffffffff


	//   ....[45]....
        /*0230*/ 	.word	0xffffffff


	//   ....[46]....
        /*0234*/ 	.word	0xffffffff


	//   ....[47]....
        /*0238*/ 	.word	0xffffffff


	//   ....[48]....
        /*023c*/ 	.word	0xffffffff


	//   ....[49]....
        /*0240*/ 	.word	0xffffffff


	//   ....[50]....
        /*0244*/ 	.word	0xffffffff


	//   ....[51]....
        /*0248*/ 	.word	0xffffffff


	//   ....[52]....
        /*024c*/ 	.word	0xffffffff


	//   ....[53]....
        /*0250*/ 	.word	0xffffffff


	//   ....[54]....
        /*0254*/ 	.word	0xffffffff


	//   ....[55]....
        /*0258*/ 	.word	0xffffffff


	//   ....[56]....
        /*025c*/ 	.word	0xffffffff


	//   ....[57]....
        /*0260*/ 	.word	0xffffffff


	//   ....[58]....
        /*0264*/ 	.word	0xffffffff


	//   ....[59]....
        /*0268*/ 	.word	0xffffffff


	//   ....[60]....
        /*026c*/ 	.word	0xffffffff


	//   ....[61]....
        /*0270*/ 	.word	0xffffffff


	//   ....[62]....
        /*0274*/ 	.word	0xffffffff


	//   ....[63]....
        /*0278*/ 	.word	0xffffffff


	//   ....[64]....
        /*027c*/ 	.word	0xffffffff


	//   ....[65]....
        /*0280*/ 	.word	0xffffffff


	//   ....[66]....
        /*0284*/ 	.word	0xffffffff


	//   ....[67]....
        /*0288*/ 	.word	0xffffffff


	//   ....[68]....
        /*028c*/ 	.word	0xffffffff


	//   ....[69]....
        /*0290*/ 	.word	0xffffffff


	//   ....[70]....
        /*0294*/ 	.word	0xffffffff


	//   ....[71]....
        /*0298*/ 	.word	0xffffffff


	//   ....[72]....
        /*029c*/ 	.word	0xffffffff


	//   ....[73]....
        /*02a0*/ 	.word	0xffffffff


	//   ....[74]....
        /*02a4*/ 	.word	0xffffffff


	//   ....[75]....
        /*02a8*/ 	.word	0xffffffff


	//   ....[76]....
        /*02ac*/ 	.word	0xffffffff


	//   ....[77]....
        /*02b0*/ 	.word	0xffffffff


	//   ....[78]....
        /*02b4*/ 	.word	0xffffffff


	//   ....[79]....
        /*02b8*/ 	.word	0xffffffff


	//   ....[80]....
        /*02bc*/ 	.word	0xffffffff


	//   ....[81]....
        /*02c0*/ 	.word	0xffffffff


	//   ....[82]....
        /*02c4*/ 	.word	0xffffffff


	//   ....[83]....
        /*02c8*/ 	.word	0xffffffff


	//   ....[84]....
        /*02cc*/ 	.word	0xffffffff


	//   ....[85]....
        /*02d0*/ 	.word	0xffffffff


	//   ....[86]....
        /*02d4*/ 	.word	0xffffffff


	//   ....[87]....
        /*02d8*/ 	.word	0xffffffff


	//----- nvinfo : EIATTR_COOP_GROUP_INSTR_OFFSETS
	.align		4
.L_30813:
        /*02dc*/ 	.byte	0x04, 0x28
        /*02de*/ 	.short	(.L_30815 - .L_30814)


	//   ....[0]....
.L_30814:
        /*02e0*/ 	.word	0x00001890


	//   ....[1]....
        /*02e4*/ 	.word	0x00001930


	//   ....[2]....
        /*02e8*/ 	.word	0x00001980


	//   ....[3]....
        /*02ec*/ 	.word	0x000019a0


	//   ....[4]....
        /*02f0*/ 	.word	0x000019d0


	//   ....[5]....
        /*02f4*/ 	.word	0x00001a40


	//   ....[6]....
        /*02f8*/ 	.word	0x00001a70


	//   ....[7]....
        /*02fc*/ 	.word	0x00001ab0


	//   ....[8]....
        /*0300*/ 	.word	0x000028f0


	//   ....[9]....
        /*0304*/ 	.word	0x00002930


	//   ....[10]....
        /*0308*/ 	.word	0x00002950


	//   ....[11]....
        /*030c*/ 	.word	0x00002970


	//   ....[12]....
        /*0310*/ 	.word	0x00002990


	//   ....[13]....
        /*0314*/ 	.word	0x000029e0


	//   ....[14]....
        /*0318*/ 	.word	0x00002a00


	//   ....[15]....
        /*031c*/ 	.word	0x00002a20


	//   ....[16]....
        /*0320*/ 	.word	0x00005270


	//   ....[17]....
        /*0324*/ 	.word	0x000052b0


	//   ....[18]....
        /*0328*/ 	.word	0x000052f0


	//   ....[19]....
        /*032c*/ 	.word	0x00005320


	//   ....[20]....
        /*0330*/ 	.word	0x00005340


	//   ....[21]....
        /*0334*/ 	.word	0x00005350


	//   ....[22]....
        /*0338*/ 	.word	0x00005380


	//   ....[23]....
        /*033c*/ 	.word	0x000053c0


	//   ....[24]....
        /*0340*/ 	.word	0x000053f0


	//   ....[25]....
        /*0344*/ 	.word	0x00005420


	//   ....[26]....
        /*0348*/ 	.word	0x00005450


	//   ....[27]....
        /*034c*/ 	.word	0x00005490


	//   ....[28]....
        /*0350*/ 	.word	0x000054a0


	//   ....[29]....
        /*0354*/ 	.word	0x000054c0


	//   ....[30]....
        /*0358*/ 	.word	0x000054e0


	//   ....[31]....
        /*035c*/ 	.word	0x00005500


	//   ....[32]....
        /*0360*/ 	.word	0x00005520


	//   ....[33]....
        /*0364*/ 	.word	0x00005540


	//   ....[34]....
        /*0368*/ 	.word	0x00005560


	//   ....[35]....
        /*036c*/ 	.word	0x00005580


	//   ....[36]....
        /*0370*/ 	.word	0x000055a0


	//   ....[37]....
        /*0374*/ 	.word	0x000055c0


	//   ....[38]....
        /*0378*/ 	.word	0x000055e0


	//   ....[39]....
        /*037c*/ 	.word	0x00005600


	//   ....[40]....
        /*0380*/ 	.word	0x00005620


	//   ....[41]....
        /*0384*/ 	.word	0x00005640


	//   ....[42]....
        /*0388*/ 	.word	0x00005670


	//   ....[43]....
        /*038c*/ 	.word	0x00005690


	//   ....[44]....
        /*0390*/ 	.word	0x000056b0


	//   ....[45]....
        /*0394*/ 	.word	0x000056d0


	//   ....[46]....
        /*0398*/ 	.word	0x000056f0


	//   ....[47]....
        /*039c*/ 	.word	0x00005710


	//   ....[48]....
        /*03a0*/ 	.word	0x00005720


	//   ....[49]....
        /*03a4*/ 	.word	0x00005740


	//   ....[50]....
        /*03a8*/ 	.word	0x00005760


	//   ....[51]....
        /*03ac*/ 	.word	0x00005780


	//   ....[52]....
        /*03b0*/ 	.word	0x000057a0


	//   ....[53]....
        /*03b4*/ 	.word	0x000057c0


	//   ....[54]....
        /*03b8*/ 	.word	0x000057e0


	//   ....[55]....
        /*03bc*/ 	.word	0x00005800


	//   ....[56]....
        /*03c0*/ 	.word	0x00005820


	//   ....[57]....
        /*03c4*/ 	.word	0x00005840


	//   ....[58]....
        /*03c8*/ 	.word	0x00005860


	//   ....[59]....
        /*03cc*/ 	.word	0x00005880


	//   ....[60]....
        /*03d0*/ 	.word	0x000058a0


	//   ....[61]....
        /*03d4*/ 	.word	0x000058c0


	//   ....[62]....
        /*03d8*/ 	.word	0x000058e0


	//   ....[63]....
        /*03dc*/ 	.word	0x00005900


	//   ....[64]....
        /*03e0*/ 	.word	0x00005920


	//   ....[65]....
        /*03e4*/ 	.word	0x00005950


	//   ....[66]....
        /*03e8*/ 	.word	0x00005970


	//   ....[67]....
        /*03ec*/ 	.word	0x00005990


	//   ....[68]....
        /*03f0*/ 	.word	0x000059b0


	//   ....[69]....
        /*03f4*/ 	.word	0x000059d0


	//   ....[70]....
        /*03f8*/ 	.word	0x000059f0


	//   ....[71]....
        /*03fc*/ 	.word	0x00005a00


	//   ....[72]....
        /*0400*/ 	.word	0x00005a20


	//   ....[73]....
        /*0404*/ 	.word	0x00005a40


	//   ....[74]....
        /*0408*/ 	.word	0x00005a60


	//   ....[75]....
        /*040c*/ 	.word	0x00005a80


	//   ....[76]....
        /*0410*/ 	.word	0x00005aa0


	//   ....[77]....
        /*0414*/ 	.word	0x00005ac0


	//   ....[78]....
        /*0418*/ 	.word	0x00005ae0


	//   ....[79]....
        /*041c*/ 	.word	0x00005b00


	//   ....[80]....
        /*0420*/ 	.word	0x00005b20


	//   ....[81]....
        /*0424*/ 	.word	0x00005b40


	//   ....[82]....
        /*0428*/ 	.word	0x00005b60


	//   ....[83]....
        /*042c*/ 	.word	0x00005b80


	//   ....[84]....
        /*0430*/ 	.word	0x00005ba0


	//   ....[85]....
        /*0434*/ 	.word	0x00005bc0


	//   ....[86]....
        /*0438*/ 	.word	0x00005be0


	//   ....[87]....
        /*043c*/ 	.word	0x00005c00


	//----- nvinfo : EIATTR_VRC_CTA_INIT_COUNT
	.align		4
.L_30815:
        /*0440*/ 	.byte	0x02, 0x4a
	.zero		1
	.zero		1


	//----- nvinfo : EIATTR_EXIT_INSTR_OFFSETS
	.align		4
        /*0444*/ 	.byte	0x04, 0x1c
        /*0446*/ 	.short	(.L_30817 - .L_30816)


	//   ....[0]....
.L_30816:
        /*0448*/ 	.word	0x00000090


	//   ....[1]....
        /*044c*/ 	.word	0x00006680


	//   ....[2]....
        /*0450*/ 	.word	0x000066b0


	//   ....[3]....
        /*0454*/ 	.word	0x000068c0


	//----- nvinfo : EIATTR_CRS_STACK_SIZE
	.align		4
.L_30817:
        /*0458*/ 	.byte	0x04, 0x1e
        /*045a*/ 	.short	(.L_30819 - .L_30818)
.L_30818:
        /*045c*/ 	.word	0x00000000


	//----- nvinfo : EIATTR_CBANK_PARAM_SIZE
	.align		4
.L_30819:
        /*0460*/ 	.byte	0x03, 0x19
        /*0462*/ 	.short	0x008c


	//----- nvinfo : EIATTR_PARAM_CBANK
	.align		4
        /*0464*/ 	.byte	0x04, 0x0a
        /*0466*/ 	.short	(.L_30821 - .L_30820)
	.align		4
.L_30820:
        /*0468*/ 	.word	index@(.nv.constant0._ZN4vllm25paged_attention_v2_kernelIffLi96ELi32ELi128ELNS_18Fp8KVCacheDataTypeE0ELb1ELi512EEEvPfS2_PT_PKS3_PKT0_S9_ifPKiSB_iPKfiiiSD_SD_iiiii)
        /*046c*/ 	.short	0x0380
        /*046e*/ 	.short	0x008c


	//----- nvinfo : EIATTR_SW_WAR
	.align		4
.L_30821:
        /*0470*/ 	.byte	0x04, 0x36
        /*0472*/ 	.short	(.L_30823 - .L_30822)
.L_30822:
        /*0474*/ 	.word	0x00000008
.L_30823:


//--------------------- .nv.info._ZN4vllm25paged_attention_v2_kernelIffLi80ELi32ELi128ELNS_18Fp8KVCacheDataTypeE0ELb1ELi512EEEvPfS2_PT_PKS3_PKT0_S9_ifPKiSB_iPKfiiiSD_SD_iiiii --------------------------
	.section	.nv.info._ZN4vllm25paged_attention_v2_kernelIffLi80ELi32ELi128ELNS_18Fp8KVCacheDataTypeE0ELb1ELi512EEEvPfS2_PT_PKS3_PKT0_S9_ifPKiSB_iPKfiiiSD_SD_iiiii,"",@"SHT_CUDA_INFO"
	.sectionflags	@""
	.align	4


	//----- nvinfo : EIATTR_CUDA_API_VERSION
	.align		4
        /*0000*/ 	.byte	0x04, 0x37
        /*0002*/ 	.short	(.L_30825 - .L_30824)
.L_30824:
        /*0004*/ 	.word	0x00000082


	//----- nvinfo : EIATTR_KPARAM_INFO
	.align		4
.L_30825:
        /*0008*/ 	.byte	0x04, 0x17
        /*000a*/ 	.short	(.L_30827 - .L_30826)
.L_30826:
        /*000c*/ 	.word	0x00000000
        /*0010*/ 	.short	0x0015
        /*0012*/ 	.short	0x0088
        /*0014*/ 	.byte	0x00, 0xf0, 0x11, 0x00


	//----- nvinfo : EIATTR_KPARAM_INFO
	.align		4
.L_30827:
        /*0018*/ 	.byte	0x04, 0x17
        /*001a*/ 	.short	(.L_30829 - .L_30828)
.L_30828:
        /*001c*/ 	.word	0x00000000
        /*0020*/ 	.short	0x0014
        /*0022*/ 	.short	0x0084
        /*0024*/ 	.byte	0x00, 0xf0, 0x11, 0x00


	//----- nvinfo : EIATTR_KPARAM_INFO
	.align		4
.L_30829:
        /*0028*/ 	.byte	0x04, 0x17
        /*002a*/ 	.short	(.L_30831 - .L_30830)
.L_30830:
        /*002c*/ 	.word	0x00000000
        /*0030*/ 	.short	0x0013
        /*0032*/ 	.short	0x0080
        /*0034*/ 	.byte	0x00, 0xf0, 0x11, 0x00


	//----- nvinfo : EIATTR_KPARAM_INFO
	.align		4
.L_30831:
        /*0038*/ 	.byte	0x04, 0x17
        /*003a*/ 	.short	(.L_30833 - .L_30832)
.L_30832:
        /*003c*/ 	.word	0x00000000
        /*0040*/ 	.short	0x0012
        /*0042*/ 	.short	0x007c
        /*0044*/ 	.byte	0x00, 0xf0, 0x11, 0x00


	//----- nvinfo : EIATTR_KPARAM_INFO
	.align		4
.L_30833:
        /*0048*/ 	.byte	0x04, 0x17
        /*004a*/ 	.short	(.L_30835 - .L_30834)
.L_30834:
        /*004c*/ 	.word	0x00000000
        /*0050*/ 	.short	0x0011
        /*0052*/ 	.short	0x0078
        /*0054*/ 	.byte	0x00, 0xf0, 0x11, 0x00


	//----- nvinfo : EIATTR_KPARAM_INFO
	.align		4
.L_30835:
        /*0058*/ 	.byte	0x04, 0x17
        /*005a*/ 	.short	(.L_30837 - .L_30836)
.L_30836:
        /*005c*/ 	.word	0x00000000
        /*0060*/ 	.short	0x0010
        /*0062*/ 	.short	0x0070
        /*0064*/ 	.byte	0x00, 0xf5, 0x21, 0x00


	//----- nvinfo : EIATTR_KPARAM_INFO
	.align		4
.L_30837:
        /*0068*/ 	.byte	0x04, 0x17
        /*006a*/ 	.short	(.L_30839 - .L_30838)
.L_30838:
        /*006c*/ 	.word	0x00000000
        /*0070*/ 	.short	0x000f
        /*0072*/ 	.short	0x0068
        /*0074*/ 	.byte	0x00, 0xf5, 0x21, 0x00


	//----- nvinfo : EIATTR_KPARAM_INFO
	.align		4
.L_30839:
        /*0078*/ 	.byte	0x04, 0x17
        /*007a*/ 	.short	(.L_30841 - .L_30840)
.L_30840:
        /*007c*/ 	.word	0x00000000
        /*0080*/ 	.short	0x000e
        /*0082*/ 	.short	0x0060
        /*0084*/ 	.byte	0x00, 0xf0, 0x11, 0x00


	//----- nvinfo : EIATTR_KPARAM_INFO
	.align		4
.L_30841:
        /*0088*/ 	.byte	0x04, 0x17
        /*008a*/ 	.short	(.L_30843 - .L_30842)
.L_30842:
        /*008c*/ 	.word	0x00000000
        /*0090*/ 	.short	0x000d
        /*0092*/ 	.short	0x005c
        /*0094*/ 	.byte	0x00, 0xf0, 0x11, 0x00


	//----- nvinfo : EIATTR_KPARAM_INFO
	.align		4
.L_30843:
        /*0098*/ 	.byte	0x04, 0x17
        /*009a*/ 	.short	(.L_30845 - .L_30844)
.L_30844:
        /*009c*/ 	.word	0x00000000
        /*00a0*/ 	.short	0x000c
        /*00a2*/ 	.short	0x0058
        /*00a4*/ 	.byte	0x00, 0xf0, 0x11, 0x00


	//----- nvinfo : EIATTR_KPARAM_INFO
	.align		4
.L_30845:
        /*00a8*/ 	.byte	0x04, 0x17
        /*00aa*/ 	.short	(.L_30847 - .L_30846)
.L_30846:
        /*00ac*/ 	.word	0x00000000
        /*00b0*/ 	.short	0x000b
        /*00b2*/ 	.short	0x0050
        /*00b4*/ 	.byte	0x00, 0xf5, 0x21, 0x00


	//----- nvinfo : EIATTR_KPARAM_INFO
	.align		4
.L_30847:
        /*00b8*/ 	.byte	0x04, 0x17
        /*00ba*/ 	.short	(.L_30849 - .L_30848)
.L_30848:
        /*00bc*/ 	.word	0x00000000
        /*00c0*/ 	.short	0x000a
        /*00c2*/ 	.short	0x0048
        /*00c4*/ 	.byte	0x00, 0xf0, 0x11, 0x00


	//----- nvinfo : EIATTR_KPARAM_INFO
	.align		4
.L_30849:
        /*00c8*/ 	.byte	0x04, 0x17
        /*00ca*/ 	.short	(.L_30851 - .L_30850)
.L_30850:
        /*00cc*/ 	.word	0x00000000
        /*00d0*/ 	.short	0x0009
        /*00d2*/ 	.short	0x0040
        /*00d4*/ 	.byte	0x00, 0xf5, 0x21, 0x00


	//----- nvinfo : EIATTR_KPARAM_INFO
	.align		4
.L_30851:
        /*00d8*/ 	.byte	0x04, 0x17
        /*00da*/ 	.short	(.L_30853 - .L_30852)
.L_30852:
        /*00dc*/ 	.word	0x00000000
        /*00e0*/ 	.short	0x0008
        /*00e2*/ 	.short	0x0038
        /*00e4*/ 	.byte	0x00, 0xf5, 0x21, 0x00


	//----- nvinfo : EIATTR_KPARAM_INFO
	.align		4
.L_30853:
        /*00e8*/ 	.byte	0x04, 0x17
        /*00ea*/ 	.short	(.L_30855 - .L_30854)
.L_30854:
        /*00ec*/ 	.word	0x00000000
        /*00f0*/ 	.short	0x0007
        /*00f2*/ 	.short	0x0034
        /*00f4*/ 	.byte	0x00, 0xf0, 0x11, 0x00


	//----- nvinfo : EIATTR_KPARAM_INFO
	.align		4
.L_30855:
        /*00f8*/ 	.byte	0x04, 0x17
        /*00fa*/ 	.short	(.L_30857 - .L_30856)
.L_30856:
        /*00fc*/ 	.word	0x00000000
        /*0100*/ 	.short	0x0006
        /*0102*/ 	.short	0x0030
        /*0104*/ 	.byte	0x00, 0xf0, 0x11, 0x00


	//----- nvinfo : EIATTR_KPARAM_INFO
	.align		4
.L_30857:
        /*0108*/ 	.byte	0x04, 0x17
        /*010a*/ 	.short	(.L_30859 - .L_30858)
.L_30858:
        /*010c*/ 	.word	0x00000000
        /*0110*/ 	.short	0x0005
        /*0112*/ 	.short	0x0028
        /*0114*/ 	.byte	0x00, 0xf5, 0x21, 0x00


	//----- nvinfo : EIATTR_KPARAM_INFO
	.align		4
.L_30859:
        /*0118*/ 	.byte	0x04, 0x17
        /*011a*/ 	.short	(.L_30861 - .L_30860)
.L_30860:
        /*011c*/ 	.word	0x00000000
        /*0120*/ 	.short	0x0004
        /*0122*/ 	.short	0x0020
        /*0124*/ 	.byte	0x00, 0xf5, 0x21, 0x00


	//----- nvinfo : EIATTR_KPARAM_INFO
	.align		4
.L_30861:
        /*0128*/ 	.byte	0x04, 0x17
        /*012a*/ 	.short	(.L_30863 - .L_30862)
.L_30862:
        /*012c*/ 	.word	0x00000000
        /*0130*/ 	.short	0x0003
        /*0132*/ 	.short	0x0018
        /*0134*/ 	.byte	0x00, 0xf5, 0x21, 0x00


	//----- nvinfo : EIATTR_KPARAM_INFO
	.align		4
.L_30863:
        /*0138*/ 	.byte	0x04, 0x17
        /*013a*/ 	.short	(.L_30865 - .L_30864)
.L_30864:
        /*013c*/ 	.word	0x00000000
        /*0140*/ 	.short	0x0002
        /*0142*/ 	.short	0x0010
        /*0144*/ 	.byte	0x00, 0xf5, 0x21, 0x00


	//----- nvinfo : EIATTR_KPARAM_INFO
	.align		4
.L_30865:
        /*0148*/ 	.byte	0x04, 0x17
        /*014a*/ 	.short	(.L_30867 - .L_30866)
.L_30866:
        /*014c*/ 	.word	0x00000000
        /*0150*/ 	.short	0x0001
        /*0152*/ 	.short	0x0008
        /*0154*/ 	.byte	0x00, 0xf5, 0x21, 0x00


	//----- nvinfo : EIATTR_KPARAM_INFO
	.align		4
.L_30867:
        /*0158*/ 	.byte	0x04, 0x17
        /*015a*/ 	.short	(.L_30869 - .L_30868)
.L_30868:
        /*015c*/ 	.word	0x00000000
        /*0160*/ 	.short	0x0000
        /*0162*/ 	.short	0x0000
        /*0164*/ 	.byte	0x00, 0xf5, 0x21, 0x00


	//----- nvinfo : EIATTR_SPARSE_MMA_MASK
	.align		4
.L_30869:
        /*0168*/ 	.byte	0x03, 0x50
        /*016a*/ 	.short	0x0000


	//----- nvinfo : EIATTR_MAXREG_COUNT
	.align		4
        /*016c*/ 	.byte	0x03, 0x1b
        /*016e*/ 	.short	0x00ff


	//----- nvinfo : EIATTR_NUM_BARRIERS
	.align		4
        /*0170*/ 	.byte	0x02, 0x4c
        /*0172*/ 	.byte	0x01
	.zero		1


	//----- nvinfo : EIATTR_MERCURY_ISA_VERSION
	.align		4
        /*0174*/ 	.byte	0x03, 0x5f
        /*0176*/ 	.short	0x0101


	//----- nvinfo : EIATTR_COOP_GROUP_MASK_REGIDS
	.align		4
        /*0178*/ 	.byte	0x04, 0x29
        /*017a*/ 	.short	(.L_30871 - .L_30870)


	//   ....[0]....
.L_30870:
        /*017c*/ 	.word	0xffffffff


	//   ....[1]....
        /*0180*/ 	.word	0xffffffff


	//   ....[2]....
        /*0184*/ 	.word	0xffffffff


	//   ....[3]....
        /*0188*/ 	.word	0xffffffff


	//   ....[4]....
        /*018c*/ 	.word	0xffffffff


	//   ....[5]....
        /*0190*/ 	.word	0xffffffff


	//   ....[6]....
        /*0194*/ 	.word	0xffffffff


	//   ....[7]....
        /*0198*/ 	.word	0xffffffff


	//   ....[8]....
        /*019c*/ 	.word	0xffffffff


	//   ....[9]....
        /*01a0*/ 	.word	0xffffffff


	//   ....[10]....
        /*01a4*/ 	.word	0xffffffff


	//   ....[11]....
        /*01a8*/ 	.word	0xffffffff


	//   ....[12]....
        /*01ac*/ 	.word	0xffffffff


	//   ....[13]....
        /*01b0*/ 	.word	0xffffffff


	//   ....[14]....
        /*01b4*/ 	.word	0xffffffff


	//   ....[15]....
        /*01b8*/ 	.word	0xffffffff


	//   ....[16]....
        /*01bc*/ 	.word	0xffffffff


	//   ....[17]....
        /*01c0*/ 	.word	0xffffffff


	//   ....[18]....
        /*01c4*/ 	.word	0xffffffff


	//   ....[19]....
        /*01c8*/ 	.word	0xffffffff


	//   ....[20]....
        /*01cc*/ 	.word	0xffffffff


	//   ....[21]....
        /*01d0*/ 	.word	0xffffffff


	//   ....[22]....
        /*01d4*/ 	.word	0xffffffff


	//   ....[23]....
        /*01d8*/ 	.word	0xffffffff


	//   ....[24]....
        /*01dc*/ 	.word	0xffffffff


	//   ....[25]....
        /*01e0*/ 	.word	0xffffffff


	//   ....[26]....
        /*01e4*/ 	.word	0xffffffff


	//   ....[27]....
        /*01e8*/ 	.word	0xffffffff


	//   ....[28]....
        /*01ec*/ 	.word	0xffffffff


	//   ....[29]....
        /*01f0*/ 	.word	0xffffffff


	//   ....[30]....
        /*01f4*/ 	.word	0xffffffff


	//   ....[31]....
        /*01f8*/ 	.word	0xffffffff


	//   ....[32]....
        /*01fc*/ 	.word	0xffffffff


	//   ....[33]....
        /*0200*/ 	.word	0xffffffff


	//   ....[34]....
        /*0204*/ 	.word	0xffffffff


	//   ....[35]....
        /*0208*/ 	.word	0xffffffff


	//   ....[36]....
        /*020c*/ 	.word	0xffffffff


	//   ....[37]....
        /*0210*/ 	.word	0xffffffff


	//   ....[38]....
        /*0214*/ 	.word	0xffffffff


	//   ....[39]....
        /*0218*/ 	.word	0xffffffff


	//   ....[40]....
        /*021c*/ 	.word	0xffffffff


	//   ....[41]....
        /*0220*/ 	.word	0xffffffff


	//   ....[42]....
        /*0224*/ 	.word	0xffffffff


	//   ....[43]....
        /*0228*/ 	.word	0xffffffff


	//   ....[44]....
        /*022c*/ 	.word	0xffffffff


	//   ....[45]....
        /*0230*/ 	.word	0xffffffff


	//   ....[46]....
        /*0234*/ 	.word	0xffffffff


	//   ....[47]....
        /*0238*/ 	.word	0xffffffff


	//   ....[48]....
        /*023c*/ 	.word	0xffffffff


	//   ....[49]....
        /*0240*/ 	.word	0xffffffff


	//   ....[50]....
        /*0244*/ 	.word	0xffffffff


	//   ....[51]....
        /*0248*/ 	.word	0xffffffff


	//   ....[52]....
        /*024c*/ 	.word	0xffffffff


	//   ....[53]....
        /*0250*/ 	.word	0xffffffff


	//   ....[54]....
        /*0254*/ 	.word	0xffffffff


	//   ....[55]....
        /*0258*/ 	.word	0xffffffff


	//   ....[56]....
        /*025c*/ 	.word	0xffffffff


	//   ....[57]....
        /*0260*/ 	.word	0xffffffff


	//   ....[58]....
        /*0264*/ 	.word	0xffffffff


	//   ....[59]....
        /*0268*/ 	.word	0xffffffff


	//   ....[60]....
        /*026c*/ 	.word	0xffffffff


	//   ....[61]....
        /*0270*/ 	.word	0xffffffff


	//   ....[62]....
        /*0274*/ 	.word	0xffffffff


	//   ....[63]....
        /*0278*/ 	.word	0xffffffff


	//   ....[64]....
        /*027c*/ 	.word	0xffffffff


	//   ....[65]....
        /*0280*/ 	.word	0xffffffff


	//   ....[66]....
        /*0284*/ 	.word	0xffffffff


	//   ....[67]....
        /*0288*/ 	.word	0xffffffff


	//   ....[68]....
        /*028c*/ 	.word	0xffffffff


	//   ....[69]....
        /*0290*/ 	.word	0xffffffff


	//   ....[70]....
        /*0294*/ 	.word	0xffffffff


	//   ....[71]....
        /*0298*/ 	.word	0xffffffff


	//   ....[72]....
        /*029c*/ 	.word	0xffffffff


	//   ....[73]....
        /*02a0*/ 	.word	0xffffffff


	//   ....[74]....
        /*02a4*/ 	.word	0xffffffff


	//   ....[75]....
        /*02a8*/ 	.word	0xffffffff


	//----- nvinfo : EIATTR_COOP_GROUP_INSTR_OFFSETS
	.align		4
.L_30871:
        /*02ac*/ 	.byte	0x04, 0x28
        /*02ae*/ 	.short	(.L_30873 - .L_30872)


	//   ....[0]....
.L_30872:
        /*02b0*/ 	.word	0x000016d0


	//   ....[1]....
        /*02b4*/ 	.word	0x00001760


	//   ....[2]....
        /*02b8*/ 	.word	0x000017b0


	//   ....[3]....
        /*02bc*/ 	.word	0x000017d0


	//   ....[4]....
        /*02c0*/ 	.word	0x00001800


	//   ....[5]....
        /*02c4*/ 	.word	0x00001870


	//   ....[6]....
        /*02c8*/ 	.word	0x000018a0


	//   ....[7]....
        /*02cc*/ 	.word	0x000018d0


	//   ....[8]....
        /*02d0*/ 	.word	0x00002730


	//   ....[9]....
        /*02d4*/ 	.word	0x00002770


	//   ....[10]....
        /*02d8*/ 	.word	0x00002790


	//   ....[11]....
        /*02dc*/ 	.word	0x000027b0


	//   ....[12]....
        /*02e0*/ 	.word	0x000027d0


	//   ....[13]....
        /*02e4*/ 	.word	0x00002820


	//   ....[14]....
        /*02e8*/ 	.word	0x00002840


	//   ....[15]....
        /*02ec*/ 	.word	0x00002860


	//   ....[16]....
        /*02f0*/ 	.word	0x00004d90


	//   ....[17]....
        /*02f4*/ 	.word	0x00004dd0


	//   ....[18]....
        /*02f8*/ 	.word	0x00004e10


	//   ....[19]....
        /*02fc*/ 	.word	0x00004e50


	//   ....[20]....
        /*0300*/ 	.word	0x00004e70


	//   ....[21]....
        /*0304*/ 	.word	0x00004e80


	//   ....[22]....
        /*0308*/ 	.word	0x00004ea0


	//   ....[23]....
        /*030c*/ 	.word	0x00004ed0


	//   ....[24]....
        /*0310*/ 	.word	0x00004ef0


	//   ....[25]....
        /*0314*/ 	.word	0x00004f20


	//   ....[26]....
        /*0318*/ 	.word	0x00004f40


	//   ....[27]....
        /*031c*/ 	.word	0x00004f60


	//   ....[28]....
        /*0320*/ 	.word	0x00004f70


	//   ....[29]....
        /*0324*/ 	.word	0x00004f90


	//   ....[30]....
        /*0328*/ 	.word	0x00004fb0


	//   ....[31]....
        /*032c*/ 	.word	0x00004fd0


	//   ....[32]....
        /*0330*/ 	.word	0x00004ff0


	//   ....[33]....
        /*0334*/ 	.word	0x00005010


	//   ....[34]....
        /*0338*/ 	.word	0x00005030


	//   ....[35]....
        /*033c*/ 	.word	0x00005050


	//   ....[36]....
        /*0340*/ 	.word	0x00005070


	//   ....[37]....
        /*0344*/ 	.word	0x00005090


	//   ....[38]....
        /*0348*/ 	.word	0x000050c0


	//   ....[39]....
        /*034c*/ 	.word	0x000050e0


	//   ....[40]....
        /*0350*/ 	.word	0x00005110


	//   ....[41]....
        /*0354*/ 	.word	0x00005140


	//   ....[42]....
        /*0358*/ 	.word	0x00005170


	//   ....[43]....
        /*035c*/ 	.word	0x000051a0


	//   ....[44]....
        /*0360*/ 	.word	0x000051c0


	//   ....[45]....
        /*0364*/ 	.word	0x000051e0


	//   ....[46]....
        /*0368*/ 	.word	0x00005200


	//   ....[47]....
        /*036c*/ 	.word	0x00005220


	//   ....[48]....
        /*0370*/ 	.word	0x00005240


	//   ....[49]....
        /*0374*/ 	.word	0x00005260


	//   ....[50]....
        /*0378*/ 	.word	0x00005280


	//   ....[51]....
        /*037c*/ 	.word	0x000052a0


	//   ....[52]....
        /*0380*/ 	.word	0x000052c0


	//   ....[53]....
        /*0384*/ 	.word	0x000052e0


	//   ....[54]....
        /*0388*/ 	.word	0x00005300


	//   ....[55]....
        /*038c*/ 	.word	0x00005320


	//   ....[56]....
        /*0390*/ 	.word	0x00005340


	//   ....[57]....
        /*0394*/ 	.word	0x00005370


	//   ....[58]....
        /*0398*/ 	.word	0x00005390


	//   ....[59]....
        /*039c*/ 	.word	0x000053b0


	//   ....[60]....
        /*03a0*/ 	.word	0x000053d0


	//   ....[61]....
        /*03a4*/ 	.word	0x000053f0


	//   ....[62]....
        /*03a8*/ 	.word	0x00005410


	//   ....[63]....
        /*03ac*/ 	.word	0x00005420


	//   ....[64]....
        /*03b0*/ 	.word	0x00005440


	//   ....[65]....
        /*03b4*/ 	.word	0x00005460


	//   ....[66]....
        /*03b8*/ 	.word	0x00005480


	//   ....[67]....
        /*03bc*/ 	.word	0x000054a0


	//   ....[68]....
        /*03c0*/ 	.word	0x000054c0


	//   ....[69]....
        /*03c4*/ 	.word	0x000054e0


	//   ....[70]....
        /*03c8*/ 	.word	0x00005500


	//   ....[71]....
        /*03cc*/ 	.word	0x00005520


	//   ....[72]....
        /*03d0*/ 	.word	0x00005540


	//   ....[73]....
        /*03d4*/ 	.word	0x00005560


	//   ....[74]....
        /*03d8*/ 	.word	0x00005580


	//   ....[75]....
        /*03dc*/ 	.word	0x000055a0


	//----- nvinfo : EIATTR_VRC_CTA_INIT_COUNT
	.align		4
.L_30873:
        /*03e0*/ 	.byte	0x02, 0x4a
	.zero		1
	.zero		1


	//----- nvinfo : EIATTR_EXIT_INSTR_OFFSETS
	.align		4
        /*03e4*/ 	.byte	0x04, 0x1c
        /*03e6*/ 	.short	(.L_30875 - .L_30874)


	//   ....[0]....
.L_30874:
        /*03e8*/ 	.word	0x00000090


	//   ....[1]....
        /*03ec*/ 	.word	0x00005ea0


	//   ....[2]....
        /*03f0*/ 	.word	0x00005ed0


	//   ....[3]....
        /*03f4*/ 	.word	0x000060a0


	//----- nvinfo : EIATTR_CRS_STACK_SIZE
	.align		4
.L_30875:
        /*03f8*/ 	.byte	0x04, 0x1e
        /*03fa*/ 	.short	(.L_30877 - .L_30876)
.L_30876:
        /*03fc*/ 	.word	0x00000000


	//----- nvinfo : EIATTR_CBANK_PARAM_SIZE
	.align		4
.L_30877:
        /*0400*/ 	.byte	0x03, 0x19
        /*0402*/ 	.short	0x008c


	//----- nvinfo : EIATTR_PARAM_CBANK
	.align		4
        /*0404*/ 	.byte	0x04, 0x0a
        /*0406*/ 	.short	(.L_30879 - .L_30878)
	.align		4
.L_30878:
        /*0408*/ 	.word	index@(.nv.constant0._ZN4vllm25paged_attention_v2_kernelIffLi80ELi32ELi128ELNS_18Fp8KVCacheDataTypeE0ELb1ELi512EEEvPfS2_PT_PKS3_PKT0_S9_ifPKiSB_iPKfiiiSD_SD_iiiii)
        /*040c*/ 	.short	0x0380
        /*040e*/ 	.short	0x008c


	//----- nvinfo : EIATTR_SW_WAR
	.align		4
.L_30879:
        /*0410*/ 	.byte	0x04, 0x36
        /*0412*/ 	.short	(.L_30881 - .L_30880)
.L_30880:
        /*0414*/ 	.word	0x00000008
.L_30881:


//--------------------- .nv.info._ZN4vllm25paged_attention_v2_kernelIffLi64ELi32ELi128ELNS_18Fp8KVCacheDataTypeE0ELb1ELi512EEEvPfS2_PT_PKS3_PKT0_S9_ifPKiSB_iPKfiiiSD_SD_iiiii --------------------------
	.section	.nv.info._ZN4vllm25paged_attention_v2_kernelIffLi64ELi32ELi128ELNS_18Fp8KVCacheDataTypeE0ELb1ELi512EEEvPfS2_PT_PKS3_PKT0_S9_ifPKiSB_iPKfiiiSD_SD_iiiii,"",@"SHT_CUDA_INFO"
	.sectionflags	@""
	.align	4


	//----- nvinfo : EIATTR_CUDA_API_VERSION
	.align		4
        /*0000*/ 	.byte	0x04, 0x37
        /*0002*/ 	.short	(.L_30883 - .L_30882)
.L_30882:
        /*0004*/ 	.word	0x00000082


	//----- nvinfo : EIATTR_KPARAM_INFO
	.align		4
.L_30883:
        /*0008*/ 	.byte	0x04, 0x17
        /*000a*/ 	.short	(.L_30885 - .L_30884)
.L_30884:
        /*000c*/ 	.word	0x00000000
        /*0010*/ 	.short	0x0015
        /*0012*/ 	.short	0x0088
        /*0014*/ 	.byte	0x00, 0xf0, 0x11, 0x00


	//----- nvinfo : EIATTR_KPARAM_INFO
	.align		4
.L_30885:
        /*0018*/ 	.byte	0x04, 0x17
        /*001a*/ 	.short	(.L_30887 - .L_30886)
.L_30886:
        /*001c*/ 	.word	0x00000000
        /*0020*/ 	.short	0x0014
        /*0022*/ 	.short	0x0084
        /*0024*/ 	.byte	0x00, 0xf0, 0x11, 0x00


	//----- nvinfo : EIATTR_KPARAM_INFO
	.align		4
.L_30887:
        /*0028*/ 	.byte	0x04, 0x17
        /*002a*/ 	.short	(.L_30889 - .L_30888)
.L_30888:
        /*002c*/ 	.word	0x00000000
        /*0030*/ 	.short	0x0013
        /*0032*/ 	.short	0x0080
        /*0034*/ 	.byte	0x00, 0xf0, 0x11, 0x00


	//----- nvinfo : EIATTR_KPARAM_INFO
	.align		4
.L_30889:
        /*0038*/ 	.byte	0x04, 0x17
        /*003a*/ 	.short	(.L_30891 - .L_30890)
.L_30890:
        /*003c*/ 	.word	0x00000000
        /*0040*/ 	.short	0x0012
        /*0042*/ 	.short	0x007c
        /*0044*/ 	.byte	0x00, 0xf0, 0x11, 0x00


	//----- nvinfo : EIATTR_KPARAM_INFO
	.align		4
.L_30891:
        /*0048*/ 	.byte	0x04, 0x17
        /*004a*/ 	.short	(.L_30893 - .L_30892)
.L_30892:
        /*004c*/ 	.word	0x00000000
        /*0050*/ 	.short	0x0011
        /*0052*/ 	.short	0x0078
        /*0054*/ 	.byte	0x00, 0xf0, 0x11, 0x00


	//----- nvinfo : EIATTR_KPARAM_INFO
	.align		4
.L_30893:
        /*0058*/ 	.byte	0x04, 0x17
        /*005a*/ 	.short	(.L_30895 - .L_30894)
.L_30894:
        /*005c*/ 	.word	0x00000000
        /*0060*/ 	.short	0x0010
        /*0062*/ 	.short	0x0070
        /*0064*/ 	.byte	0x00, 0xf5, 0x21, 0x00


	//----- nvinfo : EIATTR_KPARAM_INFO
	.align		4
.L_30895:
        /*0068*/ 	.byte	0x04, 0x17
        /*006a*/ 	.short	(.L_30897 - .L_30896)
.L_30896:
        /*006c*/ 	.word	0x00000000
        /*0070*/ 	.short	0x000f
        /*0072*/ 	.short	0x0068
        /*0074*/ 	.byte	0x00, 0xf5, 0x21, 0x00


	//----- nvinfo : EIATTR_KPARAM_INFO
	.align		4
.L_30897:
        /*0078*/ 	.byte	0x04, 0x17
        /*007a*/ 	.short	(.L_30899 - .L_30898)
.L_30898:
        /*007c*/ 	.word	0x00000000
        /*0080*/ 	.short	0x000e
        /*0082*/ 	.short	0x0060
        /*0084*/ 	.byte	0x00, 0xf0, 0x11, 0x00


	//----- nvinfo : EIATTR_KPARAM_INFO
	.align		4
.L_30899:
        /*0088*/ 	.byte	0x04, 0x17
        /*008a*/ 	.short	(.L_30901 - .L_30900)
.L_30900:
        /*008c*/ 	.word	0x00000000
        /*0090*/ 	.short	0x000d
        /*0092*/ 	.short	0x005c
        /*0094*/ 	.byte	0x00, 0xf0, 0x11, 0x00


	//----- nvinfo : EIATTR_KPARAM_INFO
	.align		4
.L_30901:
        /*0098*/ 	.byte	0x04, 0x17
        /*009a*/ 	.short	(.L_30903 - .L_30902)
.L_30902:
        /*009c*/ 	.word	0x00000000
        /*00a0*/ 	.short	0x000c
        /*00a2*/ 	.short	0x0058
        /*00a4*/ 	.byte	0x00, 0xf0, 0x11, 0x00


	//----- nvinfo : EIATTR_KPARAM_INFO
	.align		4
.L_30903:
        /*00a8*/ 	.byte	0x04, 0x17
        /*00aa*/ 	.short	(.L_30905 - .L_30904)
.L_30904:
        /*00ac*/ 	.word	0x00000000
        /*00b0*/ 	.short	0x000b
        /*00b2*/ 	.short	0x0050
        /*00b4*/ 	.byte	0x00, 0xf5, 0x21, 0x00


	//----- nvinfo : EIATTR_KPARAM_INFO
	.align		4
.L_30905:
        /*00b8*/ 	.byte	0x04, 0x17
        /*00ba*/ 	.short	(.L_30907 - .L_30906)
.L_30906:
        /*00bc*/ 	.word	0x00000000
        /*00c0*/ 	.short	0x000a
        /*00c2*/ 	.short	0x0048
        /*00c4*/ 	.byte	0x00, 0xf0, 0x11, 0x00


	//----- nvinfo : EIATTR_KPARAM_INFO
	.align		4
.L_30907:
        /*00c8*/ 	.byte	0x04, 0x17
        /*00ca*/ 	.short	(.L_30909 - .L_30908)
.L_30908:
        /*00cc*/ 	.word	0x00000000
        /*00d0*/ 	.short	0x0009
        /*00d2*/ 	.short	0x0040
        /*00d4*/ 	.byte	0x00, 0xf5, 0x21, 0x00


	//----- nvinfo : EIATTR_KPARAM_INFO
	.align		4
.L_30909:
        /*00d8*/ 	.byte	0x04, 0x17
        /*00da*/ 	.short	(.L_30911 - .L_30910)
.L_30910:
        /*00dc*/ 	.word	0x00000000
        /*00e0*/ 	.short	0x0008
        /*00e2*/ 	.short	0x0038
        /*00e4*/ 	.byte	0x00, 0xf5, 0x21, 0x00


	//----- nvinfo : EIATTR_KPARAM_INFO
	.align		4
.L_30911:
        /*00e8*/ 	.byte	0x04, 0x17
        /*00ea*/ 	.short	(.L_30913 - .L_30912)
.L_30912:
        /*00ec*/ 	.word	0x00000000
        /*00f0*/ 	.short	0x0007
        /*00f2*/ 	.short	0x0034
        /*00f4*/ 	.byte	0x00, 0xf0, 0x11, 0x00


	//----- nvinfo : EIATTR_KPARAM_INFO
	.align		4
.L_30913:
        /*00f8*/ 	.byte	0x04, 0x17
        /*00fa*/ 	.short	(.L_30915 - .L_30914)
.L_30914:
        /*00fc*/ 	.word	0x00000000
        /*0100*/ 	.short	0x0006
        /*0102*/ 	.short	0x0030
        /*0104*/ 	.byte	0x00, 0xf0, 0x11, 0x00


	//----- nvinfo : EIATTR_KPARAM_INFO
	.align		4
.L_30915:
        /*0108*/ 	.byte	0x04, 0x17
        /*010a*/ 	.short	(.L_30917 - .L_30916)
.L_30916:
        /*010c*/ 	.word	0x00000000
        /*0110*/ 	.short	0x0005
        /*0112*/ 	.short	0x0028
        /*0114*/ 	.byte	0x00, 0xf5, 0x21, 0x00


	//----- nvinfo : EIATTR_KPARAM_INFO
	.align		4
.L_30917:
        /*0118*/ 	.byte	0x04, 0x17
        /*011a*/ 	.short	(.L_30919 - .L_30918)
.L_30918:
        /*011c*/ 	.word	0x00000000
        /*0120*/ 	.short	0x0004
        /*0122*/ 	.short	0x0020
        /*0124*/ 	.byte	0x00, 0xf5, 0x21, 0x00


	//----- nvinfo : EIATTR_KPARAM_INFO
	.align		4
.L_30919:
        /*0128*/ 	.byte	0x04, 0x17
        /*012a*/ 	.short	(.L_30921 - .L_30920)
.L_30920:
        /*012c*/ 	.word	0x00000000
        /*0130*/ 	.short	0x0003
        /*0132*/ 	.short	0x0018
        /*0134*/ 	.byte	0x00, 0xf5, 0x21, 0x00


	//----- nvinfo : EIATTR_KPARAM_INFO
	.align		4
.L_30921:
        /*0138*/ 	.byte	0x04, 0x17
        /*013a*/ 	.short	(.L_30923 - .L_30922)
.L_30922:
        /*013c*/ 	.word	0x00000000
        /*0140*/ 	.short	0x0002
        /*0142*/ 	.short	0x0010
        /*0144*/ 	.byte	0x00, 0xf5, 0x21, 0x00


	//----- nvinfo : EIATTR_KPARAM_INFO
	.align		4
.L_30923:
        /*0148*/ 	.byte	0x04, 0x17
        /*014a*/ 	.short	(.L_30925 - .L_30924)
.L_30924:
        /*014c*/ 	.word	0x00000000
        /*0150*/ 	.short	0x0001
        /*0152*/ 	.short	0x0008
        /*0154*/ 	.byte	0x00, 0xf5, 0x21, 0x00


	//----- nvinfo : EIATTR_KPARAM_INFO
	.align		4
.L_30925:
        /*0158*/ 	.byte	0x04, 0x17
        /*015a*/ 	.short	(.L_30927 - .L_30926)
.L_30926:
        /*015c*/ 	.word	0x00000000
        /*0160*/ 	.short	0x0000
        /*0162*/ 	.short	0x0000
        /*0164*/ 	.byte	0x00, 0xf5, 0x21, 0x00


	//----- nvinfo : EIATTR_SPARSE_MMA_MASK
	.align		4
.L_30927:
        /*0168*/ 	.byte	0x03, 0x50
        /*016a*/ 	.short	0x0000


	//----- nvinfo : EIATTR_MAXREG_COUNT
	.align		4
        /*016c*/ 	.byte	0x03, 0x1b
        /*016e*/ 	.short	0x00ff


	//----- nvinfo : EIATTR_NUM_BARRIERS
	.align		4
        /*0170*/ 	.byte	0x02, 0x4c
        /*0172*/ 	.byte	0x01
	.zero		1


	//----- nvinfo : EIATTR_MERCURY_ISA_VERSION
	.align		4
        /*0174*/ 	.byte	0x03, 0x5f
        /*0176*/ 	.short	0x0101


	//----- nvinfo : EIATTR_COOP_GROUP_MASK_REGIDS
	.align		4
        /*0178*/ 	.byte	0x04, 0x29
        /*017a*/ 	.short	(.L_30929 - .L_30928)


	//   ....[0]....
.L_30928:
        /*017c*/ 	.word	0xffffffff


	//   ....[1]....
        /*0180*/ 	.word	0xffffffff


	//   ....[2]....
        /*0184*/ 	.word	0xffffffff


	//   ....[3]....
        /*0188*/ 	.word	0xffffffff


	//   ....[4]....
        /*018c*/ 	.word	0xffffffff


	//   ....[5]....
        /*0190*/ 	.word	0xffffffff


	//   ....[6]....
        /*0194*/ 	.word	0xffffffff


	//   ....[7]....
        /*0198*/ 	.word	0xffffffff


	//   ....[8]....
        /*019c*/ 	.word	0xffffffff


	//   ....[9]....
        /*01a0*/ 	.word	0xffffffff


	//   ....[10]....
        /*01a4*/ 	.word	0xffffffff


	//   ....[11]....
        /*01a8*/ 	.word	0xffffffff


	//   ....[12]....
        /*01ac*/ 	.word	0xffffffff


	//   ....[13]....
        /*01b0*/ 	.word	0xffffffff


	//   ....[14]....
        /*01b4*/ 	.word	0xffffffff


	//   ....[15]....
        /*01b8*/ 	.word	0xffffffff


	//   ....[16]....
        /*01bc*/ 	.word	0xffffffff


	//   ....[17]....
        /*01c0*/ 	.word	0xffffffff


	//   ....[18]....
        /*01c4*/ 	.word	0xffffffff


	//   ....[19]....
        /*01c8*/ 	.word	0xffffffff


	//   ....[20]....
        /*01cc*/ 	.word	0xffffffff


	//   ....[21]....
        /*01d0*/ 	.word	0xffffffff


	//   ....[22]....
        /*01d4*/ 	.word	0xffffffff


	//   ....[23]....
        /*01d8*/ 	.word	0xffffffff


	//   ....[24]....
        /*01dc*/ 	.word	0xffffffff


	//   ....[25]....
        /*01e0*/ 	.word	0xffffffff


	//   ....[26]....
        /*01e4*/ 	.word	0xffffffff


	//   ....[27]....
        /*01e8*/ 	.word	0xffffffff


	//   ....[28]....
        /*01ec*/ 	.word	0xffffffff


	//   ....[29]....
        /*01f0*/ 	.word	0xffffffff


	//   ....[30]....
        /*01f4*/ 	.word	0xffffffff


	//   ....[31]....
        /*01f8*/ 	.word	0xffffffff


	//   ....[32]....
        /*01fc*/ 	.word	0xffffffff


	//   ....[33]....
        /*0200*/ 	.word	0xffffffff


	//   ....[34]....
        /*0204*/ 	.word	0xffffffff


	//   ....[35]....
        /*0208*/ 	.word	0xffffffff


	//   ....[36]....
        /*020c*/ 	.word	0xffffffff


	//   ....[37]....
        /*0210*/ 	.word	0xffffffff


	//   ....[38]....
        /*0214*/ 	.word	0xffffffff


	//   ....[39]....
        /*0218*/ 	.word	0xffffffff


	//   ....[40]....
        /*021c*/ 	.word	0xffffffff


	//   ....[41]....
        /*0220*/ 	.word	0xffffffff


	//   ....[42]....
        /*0224*/ 	.word	0xffffffff


	//   ....[43]....
        /*0228*/ 	.word	0xffffffff


	//   ....[44]....
        /*022c*/ 	.word	0xffffffff


	//   ....[45]....
        /*0230*/ 	.word	0xffffffff


	//   ....[46]....
        /*0234*/ 	.word	0xffffffff


	//   ....[47]....
        /*0238*/ 	.word	0xffffffff


	//   ....[48]....
        /*023c*/ 	.word	0xffffffff


	//   ....[49]....
        /*0240*/ 	.word	0xffffffff


	//   ....[50]....
        /*0244*/ 	.word	0xffffffff


	//   ....[51]....
        /*0248*/ 	.word	0xffffffff


	//   ....[52]....
        /*024c*/ 	.word	0xffffffff


	//   ....[53]....
        /*0250*/ 	.word	0xffffffff


	//   ....[54]....
        /*0254*/ 	.word	0xffffffff


	//   ....[55]....
        /*0258*/ 	.word	0xffffffff


	//   ....[56]....
        /*025c*/ 	.word	0xffffffff


	//   ....[57]....
        /*0260*/ 	.word	0xffffffff


	//   ....[58]....
        /*0264*/ 	.word	0xffffffff


	//   ....[59]....
        /*0268*/ 	.word	0xffffffff


	//   ....[60]....
        /*026c*/ 	.word	0xffffffff


	//   ....[61]....
        /*0270*/ 	.word	0xffffffff


	//   ....[62]....
        /*0274*/ 	.word	0xffffffff


	//   ....[63]....
        /*0278*/ 	.word	0xffffffff


	//----- nvinfo : EIATTR_COOP_GROUP_INSTR_OFFSETS
	.align		4
.L_30929:
        /*027c*/ 	.byte	0x04, 0x28
        /*027e*/ 	.short	(.L_30931 - .L_30930)


	//   ....[0]....
.L_30930:
        /*0280*/ 	.word	0x00001570


	//   ....[1]....
        /*0284*/ 	.word	0x00001610


	//   ....[2]....
        /*0288*/ 	.word	0x00001660


	//   ....[3]....
        /*028c*/ 	.word	0x00001680


	//   ....[4]....
        /*0290*/ 	.word	0x000016b0


	//   ....[5]....
        /*0294*/ 	.word	0x00001720


	//   ....[6]....
        /*0298*/ 	.word	0x00001750


	//   ....[7]....
        /*029c*/ 	.word	0x00001790


	//   ....[8]....
        /*02a0*/ 	.word	0x000025d0


	//   ....[9]....
        /*02a4*/ 	.word	0x00002610


	//   ....[10]....
        /*02a8*/ 	.word	0x00002630


	//   ....[11]....
        /*02ac*/ 	.word	0x00002650


	//   ....[12]....
        /*02b0*/ 	.word	0x00002670


	//   ....[13]....
        /*02b4*/ 	.word	0x000026c0


	//   ....[14]....
        /*02b8*/ 	.word	0x000026e0


	//   ....[15]....
        /*02bc*/ 	.word	0x00002700


	//   ....[16]....
        /*02c0*/ 	.word	0x000047d0


	//   ....[17]....
        /*02c4*/ 	.word	0x00004810


	//   ....[18]....
        /*02c8*/ 	.word	0x00004830


	//   ....[19]....
        /*02cc*/ 	.word	0x00004840


	//   ....[20]....
        /*02d0*/ 	.word	0x00004850


	//   ....[21]....
        /*02d4*/ 	.word	0x00004860


	//   ....[22]....
        /*02d8*/ 	.word	0x00004870


	//   ....[23]....
        /*02dc*/ 	.word	0x00004890


	//   ....[24]....
        /*02e0*/ 	.word	0x000048b0


	//   ....[25]....
        /*02e4*/ 	.word	0x000048d0


	//   ....[26]....
        /*02e8*/ 	.word	0x000048f0


	//   ....[27]....
        /*02ec*/ 	.word	0x00004910


	//   ....[28]....
        /*02f0*/ 	.word	0x00004930


	//   ....[29]....
        /*02f4*/ 	.word	0x00004950


	//   ....[30]....
        /*02f8*/ 	.word	0x00004970


	//   ....[31]....
        /*02fc*/ 	.word	0x00004990


	//   ....[32]....
        /*0300*/ 	.word	0x000049c0


	//   ....[33]....
        /*0304*/ 	.word	0x000049e0


	//   ....[34]....
        /*0308*/ 	.word	0x00004a00


	//   ....[35]....
        /*030c*/ 	.word	0x00004a20


	//   ....[36]....
        /*0310*/ 	.word	0x00004a40


	//   ....[37]....
        /*0314*/ 	.word	0x00004a60


	//   ....[38]....
        /*0318*/ 	.word	0x00004a70


	//   ....[39]....
        /*031c*/ 	.word	0x00004a90


	//   ....[40]....
        /*0320*/ 	.word	0x00004ac0


	//   ....[41]....
        /*0324*/ 	.word	0x00004af0


	//   ....[42]....
        /*0328*/ 	.word	0x00004b10


	//   ....[43]....
        /*032c*/ 	.word	0x00004b30


	//   ....[44]....
        /*0330*/ 	.word	0x00004b50


	//   ....[45]....
        /*0334*/ 	.word	0x00004b70


	//   ....[46]....
        /*0338*/ 	.word	0x00004b90


	//   ....[47]....
        /*033c*/ 	.word	0x00004bb0


	//   ....[48]....
        /*0340*/ 	.word	0x00004be0


	//   ....[49]....
        /*0344*/ 	.word	0x00004c00


	//   ....[50]....
        /*0348*/ 	.word	0x00004c20


	//   ....[51]....
        /*034c*/ 	.word	0x00004c40


	//   ....[52]....
        /*0350*/ 	.word	0x00004c60


	//   ....[53]....
        /*0354*/ 	.word	0x00004c80


	//   ....[54]....
        /*0358*/ 	.word	0x00004c90


	//   ....[55]....
        /*035c*/ 	.word	0x00004cb0


	//   ....[56]....
        /*0360*/ 	.word	0x00004cd0


	//   ....[57]....
        /*0364*/ 	.word	0x00004cf0


	//   ....[58]....
        /*0368*/ 	.word	0x00004d10


	//   ....[59]....
        /*036c*/ 	.word	0x00004d30


	//   ....[60]....
        /*0370*/ 	.word	0x00004d50


	//   ....[61]....
        /*0374*/ 	.word	0x00004d70


	//   ....[62]....
        /*0378*/ 	.word	0x00004d90


	//   ....[63]....
        /*037c*/ 	.word	0x00004db0


	//----- nvinfo : EIATTR_VRC_CTA_INIT_COUNT
	.align		4
.L_30931:
        /*0380*/ 	.byte	0x02, 0x4a
	.zero		1
	.zero		1


	//----- nvinfo : EIATTR_EXIT_INSTR_OFFSETS
	.align		4
        /*0384*/ 	.byte	0x04, 0x1c
        /*0386*/ 	.short	(.L_30933 - .L_30932)


	//   ....[0]....
.L_30932:
        /*0388*/ 	.word	0x00000090


	//   ....[1]....
        /*038c*/ 	.word	0x00005630


	//   ....[2]....
        /*0390*/ 	.word	0x00005660


	//   ....[3]....
        /*0394*/ 	.word	0x000057f0


	//----- nvinfo : EIATTR_CRS_STACK_SIZE
	.align		4
.L_30933:
        /*0398*/ 	.byte	0x04, 0x1e
        /*039a*/ 	.short	(.L_30935 - .L_30934)
.L_30934:
        /*039c*/ 	.word	0x00000000


	//----- nvinfo : EIATTR_CBANK_PARAM_SIZE
	.align		4
.L_30935:
        /*03a0*/ 	.byte	0x03, 0x19
        /*03a2*/ 	.short	0x008c


	//----- nvinfo : EIATTR_PARAM_CBANK
	.align		4
        /*03a4*/ 	.byte	0x04, 0x0a
        /*03a6*/ 	.short	(.L_30937 - .L_30936)
	.align		4
.L_30936:
        /*03a8*/ 	.word	index@(.nv.constant0._ZN4vllm25paged_attention_v2_kernelIffLi64ELi32ELi128ELNS_18Fp8KVCacheDataTypeE0ELb1ELi512EEEvPfS2_PT_PKS3_PKT0_S9_ifPKiSB_iPKfiiiSD_SD_iiiii)
        /*03ac*/ 	.short	0x0380
        /*03ae*/ 	.short	0x008c


	//----- nvinfo : EIATTR_SW_WAR
	.align		4
.L_30937:
        /*03b0*/ 	.byte	0x04, 0x36
        /*03b2*/ 	.short	(.L_30939 - .L_30938)
.L_30938:
        /*03b4*/ 	.word	0x00000008
.L_30939:


//--------------------- .nv.info._ZN4vllm25paged_attention_v2_kernelIffLi32ELi32ELi128ELNS_18Fp8KVCacheDataTypeE0ELb1ELi512EEEvPfS2_PT_PKS3_PKT0_S9_ifPKiSB_iPKfiiiSD_SD_iiiii --------------------------
	.section	.nv.info._ZN4vllm25paged_attention_v2_kernelIffLi32ELi32ELi128ELNS_18Fp8KVCacheDataTypeE0ELb1ELi512EEEvPfS2_PT_PKS3_PKT0_S9_ifPKiSB_iPKfiiiSD_SD_iiiii,"",@"SHT_CUDA_INFO"
	.sectionflags	@""
	.align	4


	//----- nvinfo : EIATTR_CUDA_API_VERSION
	.align		4
        /*0000*/ 	.byte	0x04, 0x37
        /*0002*/ 	.short	(.L_30941 - .L_30940)
.L_30940:
        /*0004*/ 	.word	0x00000082


	//----- nvinfo : EIATTR_KPARAM_INFO
	.align		4
.L_30941:
        /*0008*/ 	.byte	0x04, 0x17
        /*000a*/ 	.short	(.L_30943 - .L_30942)
.L_30942:
        /*000c*/ 	.word	0x00000000
        /*0010*/ 	.short	0x0015
        /*0012*/ 	.short	0x0088
        /*0014*/ 	.byte	0x00, 0xf0, 0x11, 0x00


	//----- nvinfo : EIATTR_KPARAM_INFO
	.align		4
.L_30943:
        /*0018*/ 	.byte	0x04, 0x17
        /*001a*/ 	.short	(.L_30945 - .L_30944)
.L_30944:
        /*001c*/ 	.word	0x00000000
        /*0020*/ 	.short	0x0014
        /*0022*/ 	.short	0x0084
        /*0024*/ 	.byte	0x00, 0xf0, 0x11, 0x00


	//----- nvinfo : EIATTR_KPARAM_INFO
	.align		4
.L_30945:
        /*0028*/ 	.byte	0x04, 0x17
        /*002a*/ 	.short	(.L_30947 - .L_30946)
.L_30946:
        /*002c*/ 	.word	0x00000000
        /*0030*/ 	.short	0x0013
        /*0032*/ 	.short	0x0080
        /*0034*/ 	.byte	0x00, 0xf0, 0x11, 0x00


	//----- nvinfo : EIATTR_KPARAM_INFO
	.align		4
.L_30947:
        /*0038*/ 	.byte	0x04, 0x17
        /*003a*/ 	.short	(.L_30949 - .L_30948)
.L_30948:
        /*003c*/ 	.word	0x00000000
        /*0040*/ 	.short	0x0012
        /*0042*/ 	.short	0x007c
        /*0044*/ 	.byte	0x00, 0xf0, 0x11, 0x00


	//----- nvinfo : EIATTR_KPARAM_INFO
	.align		4
.L_30949:
        /*0048*/ 	.byte	0x04, 0x17
        /*004a*/ 	.short	(.L_30951 - .L_30950)
.L_30950:
        /*004c*/ 	.word	0x00000000
        /*0050*/ 	.short	0x0011
        /*0052*/ 	.short	0x0078
        /*0054*/ 	.byte	0x00, 0xf0, 0x11, 0x00


	//----- nvinfo : EIATTR_KPARAM_INFO
	.align		4
.L_30951:
        /*0058*/ 	.byte	0x04, 0x17
        /*005a*/ 	.short	(.L_30953 - .L_30952)
.L_30952:
        /*005c*/ 	.word	0x00000000
        /*0060*/ 	.short	0x0010
        /*0062*/ 	.short	0x0070
        /*0064*/ 	.byte	0x00, 0xf5, 0x21, 0x00


	//----- nvinfo : EIATTR_KPARAM_INFO
	.align		4
.L_30953:
        /*0068*/ 	.byte	0x04, 0x17
        /*006a*/ 	.short	(.L_30955 - .L_30954)
.L_30954:
        /*006c*/ 	.word	0x00000000
        /*0070*/ 	.short	0x000f
        /*0072*/ 	.short	0x0068
        /*0074*/ 	.byte	0x00, 0xf5, 0x21, 0x00


	//----- nvinfo : EIATTR_KPARAM_INFO
	.align		4
.L_30955:
        /*0078*/ 	.byte	0x04, 0x17
        /*007a*/ 	.short	(.L_30957 - .L_30956)
.L_30956:
        /*007c*/ 	.word	0x00000000
        /*0080*/ 	.short	0x000e
        /*0082*/ 	.short	0x0060
        /*0084*/ 	.byte	0x00, 0xf0, 0x11, 0x00


	//----- nvinfo : EIATTR_KPARAM_INFO
	.align		4
.L_30957:
        /*0088*/ 	.byte	0x04, 0x17
        /*008a*/ 	.short	(.L_30959 - .L_30958)
.L_30958:
        /*008c*/ 	.word	0x00000000
        /*0090*/ 	.short	0x000d
        /*0092*/ 	.short	0x005c
        /*0094*/ 	.byte	0x00, 0xf0, 0x11, 0x00


	//----- nvinfo : EIATTR_KPARAM_INFO
	.align		4
.L_30959:
        /*0098*/ 	.byte	0x04, 0x17
        /*009a*/ 	.short	(.L_30961 - .L_30960)
.L_30960:
        /*009c*/ 	.word	0x00000000
        /*00a0*/ 	.short	0x000c
        /*00a2*/ 	.short	0x0058
        /*00a4*/ 	.byte	0x00, 0xf0, 0x11, 0x00


	//----- nvinfo : EIATTR_KPARAM_INFO
	.align		4
.L_30961:
        /*00a8*/ 	.byte	0x04, 0x17
        /*00aa*/ 	.short	(.L_30963 - .L_30962)
.L_30962:
        /*00ac*/ 	.word	0x00000000
        /*00b0*/ 	.short	0x000b
        /*00b2*/ 	.short	0x0050
        /*00b4*/ 	.byte	0x00, 0xf5, 0x21, 0x00


	//----- nvinfo : EIATTR_KPARAM_INFO
	.align		4
.L_30963:
        /*00b8*/ 	.byte	0x04, 0x17
        /*00ba*/ 	.short	(.L_30965 - .L_30964)
.L_30964:
        /*00bc*/ 	.word	0x00000000
        /*00c0*/ 	.short	0x000a
        /*00c2*/ 	.short	0x0048
        /*00c4*/ 	.byte	0x00, 0xf0, 0x11, 0x00


	//----- nvinfo : EIATTR_KPARAM_INFO
	.align		4
.L_30965:
        /*00c8*/ 	.byte	0x04, 0x17
        /*00ca*/ 	.short	(.L_30967 - .L_30966)
.L_30966:
        /*00cc*/ 	.word	0x00000000
        /*00d0*/ 	.short	0x0009
        /*00d2*/ 	.short	0x0040
        /*00d4*/ 	.byte	0x00, 0xf5, 0x21, 0x00


	//----- nvinfo : EIATTR_KPARAM_INFO
	.align		4
.L_30967:
        /*00d8*/ 	.byte	0x04, 0x17
        /*00da*/ 	.short	(.L_30969 - .L_30968)
.L_30968:
        /*00dc*/ 	.word	0x00000000
        /*00e0*/ 	.short	0x0008
        /*00e2*/ 	.short	0x0038
        /*00e4*/ 	.byte	0x00, 0xf5, 0x21, 0x00


	//----- nvinfo : EIATTR_KPARAM_INFO
	.align		4
.L_30969:
        /*00e8*/ 	.byte	0x04, 0x17
        /*00ea*/ 	.short	(.L_30971 - .L_30970)
.L_30970:
        /*00ec*/ 	.word	0x00000000
        /*00f0*/ 	.short	0x0007
        /*00f2*/ 	.short	0x0034
        /*00f4*/ 	.byte	0x00, 0xf0, 0x11, 0x00


	//----- nvinfo : EIATTR_KPARAM_INFO
	.align		4
.L_30971:
        /*00f8*/ 	.byte	0x04, 0x17
        /*00fa*/ 	.short	(.L_30973 - .L_30972)
.L_30972:
        /*00fc*/ 	.word	0x00000000
        /*0100*/ 	.short	0x0006
        /*0102*/ 	.short	0x0030
        /*0104*/ 	.byte	0x00, 0xf0, 0x11, 0x00


	//----- nvinfo : EIATTR_KPARAM_INFO
	.align		4
.L_30973:
        /*0108*/ 	.byte	0x04, 0x17
        /*010a*/ 	.short	(.L_30975 - .L_30974)
.L_30974:
        /*010c*/ 	.word	0x00000000
        /*0110*/ 	.short	0x0005
        /*0112*/ 	.short	0x0028
        /*0114*/ 	.byte	0x00, 0xf5, 0x21, 0x00


	//----- nvinfo : EIATTR_KPARAM_INFO
	.align		4
.L_30975:
        /*0118*/ 	.byte	0x04, 0x17
        /*011a*/ 	.short	(.L_30977 - .L_30976)
.L_30976:
        /*011c*/ 	.word	0x00000000
        /*0120*/ 	.short	0x0004
        /*0122*/ 	.short	0x0020
        /*0124*/ 	.byte	0x00, 0xf5, 0x21, 0x00


	//----- nvinfo : EIATTR_KPARAM_INFO
	.align		4
.L_30977:
        /*0128*/ 	.byte	0x04, 0x17
        /*012a*/ 	.short	(.L_30979 - .L_30978)
.L_30978:
        /*012c*/ 	.word	0x00000000
        /*0130*/ 	.short	0x0003
        /*0132*/ 	.short	0x0018
        /*0134*/ 	.byte	0x00, 0xf5, 0x21, 0x00


	//----- nvinfo : EIATTR_KPARAM_INFO
	.align		4
.L_30979:
        /*0138*/ 	.byte	0x04, 0x17
        /*013a*/ 	.short	(.L_30981 - .L_30980)
.L_30980:
        /*013c*/ 	.word	0x00000000
        /*0140*/ 	.short	0x0002
        /*0142*/ 	.short	0x0010
        /*0144*/ 	.byte	0x00, 0xf5, 0x21, 0x00


	//----- nvinfo : EIATTR_KPARAM_INFO
	.align		4
.L_30981:
        /*0148*/ 	.byte	0x04, 0x17
        /*014a*/ 	.short	(.L_30983 - .L_30982)
.L_30982:
        /*014c*/ 	.word	0x00000000
        /*0150*/ 	.short	0x0001
        /*0152*/ 	.short	0x0008
        /*0154*/ 	.byte	0x00, 0xf5, 0x21, 0x00


	//----- nvinfo : EIATTR_KPARAM_INFO
	.align		4
.L_30983:
        /*0158*/ 	.byte	0x04, 0x17
        /*015a*/ 	.short	(.L_30985 - .L_30984)
.L_30984:
        /*015c*/ 	.word	0x00000000
        /*0160*/ 	.short	0x0000
        /*0162*/ 	.short	0x0000
        /*0164*/ 	.byte	0x00, 0xf5, 0x21, 0x00


	//----- nvinfo : EIATTR_SPARSE_MMA_MASK
	.align		4
.L_30985:
        /*0168*/ 	.byte	0x03, 0x50
        /*016a*/ 	.short	0x0000


	//----- nvinfo : EIATTR_MAXREG_COUNT
	.align		4
        /*016c*/ 	.byte	0x03, 0x1b
        /*016e*/ 	.short	0x00ff


	//----- nvinfo : EIATTR_NUM_BARRIERS
	.align		4
        /*0170*/ 	.byte	0x02, 0x4c
        /*0172*/ 	.byte	0x01
	.zero		1


	//----- nvinfo : EIATTR_MERCURY_ISA_VERSION
	.align		4
        /*0174*/ 	.byte	0x03, 0x5f
        /*0176*/ 	.short	0x0101


	//----- nvinfo : EIATTR_COOP_GROUP_MASK_REGIDS
	.align		4
        /*0178*/ 	.byte	0x04, 0x29
        /*017a*/ 	.short	(.L_30987 - .L_30986)


	//   ....[0]....
.L_30986:
        /*017c*/ 	.word	0xffffffff


	//   ....[1]....
        /*0180*/ 	.word	0xffffffff


	//   ....[2]....
        /*0184*/ 	.word	0xffffffff


	//   ....[3]....
        /*0188*/ 	.word	0xffffffff


	//   ....[4]....
        /*018c*/ 	.word	0xffffffff


	//   ....[5]....
        /*0190*/ 	.word	0xffffffff


	//   ....[6]....
        /*0194*/ 	.word	0xffffffff


	//   ....[7]....
        /*0198*/ 	.word	0xffffffff


	//   ....[8]....
        /*019c*/ 	.word	0xffffffff


	//   ....[9]....
        /*01a0*/ 	.word	0xffffffff


	//   ....[10]....
        /*01a4*/ 	.word	0xffffffff


	//   ....[11]....
        /*01a8*/ 	.word	0xffffffff


	//   ....[12]....
        /*01ac*/ 	.word	0xffffffff


	//   ....[13]....
        /*01b0*/ 	.word	0xffffffff


	//   ....[14]....
        /*01b4*/ 	.word	0xffffffff


	//   ....[15]....
        /*01b8*/ 	.word	0xffffffff


	//   ....[16]....
        /*01bc*/ 	.word	0xffffffff


	//   ....[17]....
        /*01c0*/ 	.word	0xffffffff


	//   ....[18]....
        /*01c4*/ 	.word	0xffffffff


	//   ....[19]....
        /*01c8*/ 	.word	0xffffffff


	//   ....[20]....
        /*01cc*/ 	.word	0xffffffff


	//   ....[21]....
        /*01d0*/ 	.word	0xffffffff


	//   ....[22]....
        /*01d4*/ 	.word	0xffffffff


	//   ....[23]....
        /*01d8*/ 	.word	0xffffffff


	//   ....[24]....
        /*01dc*/ 	.word	0xffffffff


	//   ....[25]....
        /*01e0*/ 	.word	0xffffffff


	//   ....[26]....
        /*01e4*/ 	.word	0xffffffff


	//   ....[27]....
        /*01e8*/ 	.word	0xffffffff


	//   ....[28]....
        /*01ec*/ 	.word	0xffffffff


	//   ....[29]....
        /*01f0*/ 	.word	0xffffffff


	//   ....[30]....
        /*01f4*/ 	.word	0xffffffff


	//   ....[31]....
        /*01f8*/ 	.word	0xffffffff


	//   ....[32]....
        /*01fc*/ 	.word	0xffffffff


	//   ....[33]....
        /*0200*/ 	.word	0xffffffff


	//   ....[34]....
        /*0204*/ 	.word	0xffffffff


	//   ....[35]....
        /*0208*/ 	.word	0xffffffff


	//   ....[36]....
        /*020c*/ 	.word	0xffffffff


	//   ....[37]....
        /*0210*/ 	.word	0xffffffff


	//   ....[38]....
        /*0214*/ 	.word	0xffffffff


	//   ....[39]....
        /*0218*/ 	.word	0xffffffff


	//----- nvinfo : EIATTR_COOP_GROUP_INSTR_OFFSETS
	.align		4
.L_30987:
        /*021c*/ 	.byte	0x04, 0x28
        /*021e*/ 	.short	(.L_30989 - .L_30988)


	//   ....[0]....
.L_30988:
        /*0220*/ 	.word	0x00001360


	//   ....[1]....
        /*0224*/ 	.word	0x00001400


	//   ....[2]....
        /*0228*/ 	.word	0x00001450


	//   ....[3]....
        /*022c*/ 	.word	0x00001480


	//   ....[4]....
        /*0230*/ 	.word	0x000014b0


	//   ....[5]....
        /*0234*/ 	.word	0x00001510


	//   ....[6]....
        /*0238*/ 	.word	0x00001530


	//   ....[7]....
        /*023c*/ 	.word	0x00001570


	//   ....[8]....
        /*0240*/ 	.word	0x000023c0


	//   ....[9]....
        /*0244*/ 	.word	0x00002400


	//   ....[10]....
        /*0248*/ 	.word	0x00002420


	//   ....[11]....
        /*024c*/ 	.word	0x00002440


	//   ....[12]....
        /*0250*/ 	.word	0x00002460


	//   ....[13]....
        /*0254*/ 	.word	0x000024b0


	//   ....[14]....
        /*0258*/ 	.word	0x000024d0


	//   ....[15]....
        /*025c*/ 	.word	0x000024f0


	//   ....[16]....
        /*0260*/ 	.word	0x00003ec0


	//   ....[17]....
        /*0264*/ 	.word	0x00003f00


	//   ....[18]....
        /*0268*/ 	.word	0x00003f10


	//   ....[19]....
        /*026c*/ 	.word	0x00003f20


	//   ....[20]....
        /*0270*/ 	.word	0x00003f30


	//   ....[21]....
        /*0274*/ 	.word	0x00003f40


	//   ....[22]....
        /*0278*/ 	.word	0x00003f50


	//   ....[23]....
        /*027c*/ 	.word	0x00003f70


	//   ....[24]....
        /*0280*/ 	.word	0x00003fa0


	//   ....[25]....
        /*0284*/ 	.word	0x00003fc0


	//   ....[26]....
        /*0288*/ 	.word	0x00004010


	//   ....[27]....
        /*028c*/ 	.word	0x00004030


	//   ....[28]....
        /*0290*/ 	.word	0x00004040


	//   ....[29]....
        /*0294*/ 	.word	0x00004060


	//   ....[30]....
        /*0298*/ 	.word	0x00004090


	//   ....[31]....
        /*029c*/ 	.word	0x000040b0


	//   ....[32]....
        /*02a0*/ 	.word	0x000040d0


	//   ....[33]....
        /*02a4*/ 	.word	0x000040f0


	//   ....[34]....
        /*02a8*/ 	.word	0x00004110


	//   ....[35]....
        /*02ac*/ 	.word	0x00004130


	//   ....[36]....
        /*02b0*/ 	.word	0x00004150


	//   ....[37]....
        /*02b4*/ 	.word	0x00004170


	//   ....[38]....
        /*02b8*/ 	.word	0x00004190


	//   ....[39]....
        /*02bc*/ 	.word	0x000041b0


	//----- nvinfo : EIATTR_VRC_CTA_INIT_COUNT
	.align		4
.L_30989:
        /*02c0*/ 	.byte	0x02, 0x4a
	.zero		1
	.zero		1


	//----- nvinfo : EIATTR_EXIT_INSTR_OFFSETS
	.align		4
        /*02c4*/ 	.byte	0x04, 0x1c
        /*02c6*/ 	.short	(.L_30991 - .L_30990)


	//   ....[0]....
.L_30990:
        /*02c8*/ 	.word	0x000000b0


	//   ....[1]....
        /*02cc*/ 	.word	0x00004720


	//   ....[2]....
        /*02d0*/ 	.word	0x00004750


	//   ....[3]....
        /*02d4*/ 	.word	0x00004860


	//----- nvinfo : EIATTR_CRS_STACK_SIZE
	.align		4
.L_30991:
        /*02d8*/ 	.byte	0x04, 0x1e
        /*02da*/ 	.short	(.L_30993 - .L_30992)
.L_30992:
        /*02dc*/ 	.word	0x00000000


	//----- nvinfo : EIATTR_CBANK_PARAM_SIZE
	.align		4
.L_30993:
        /*02e0*/ 	.byte	0x03, 0x19
        /*02e2*/ 	.short	0x008c


	//----- nvinfo : EIATTR_PARAM_CBANK
	.align		4
        /*02e4*/ 	.byte	0x04, 0x0a
        /*02e6*/ 	.short	(.L_30995 - .L_30994)
	.align		4
.L_30994:
        /*02e8*/ 	.word	index@(.nv.constant0._ZN4vllm25paged_attention_v2_kernelIffLi32ELi32ELi128ELNS_18Fp8KVCacheDataTypeE0ELb1ELi512EEEvPfS2_PT_PKS3_PKT0_S9_ifPKiSB_iPKfiiiSD_SD_iiiii)
        /*02ec*/ 	.short	0x0380
        /*02ee*/ 	.short	0x008c


	//----- nvinfo : EIATTR_SW_WAR
	.align		4
.L_30995:
        /*02f0*/ 	.byte	0x04, 0x36
        /*02f2*/ 	.short	(.L_30997 - .L_30996)
.L_30996:
        /*02f4*/ 	.word	0x00000008
.L_30997:


//--------------------- .nv.info._ZN4vllm25paged_attention_v2_kernelIffLi256ELi16ELi128ELNS_18Fp8KVCacheDataTypeE0ELb0ELi512EEEvPfS2_PT_PKS3_PKT0_S9_ifPKiSB_iPKfiiiSD_SD_iiiii --------------------------
	.section	.nv.info._ZN4vllm25paged_attention_v2_kernelIffLi256ELi16ELi128ELNS_18Fp8KVCacheDataTypeE0ELb0ELi512EEEvPfS2_PT_PKS3_PKT0_S9_ifPKiSB_iPKfiiiSD_SD_iiiii,"",@"SHT_CUDA_INFO"
	.sectionflags	@""
	.align	4


	//----- nvinfo : EIATTR_CUDA_API_VERSION
	.align		4
        /*0000*/ 	.byte	0x04, 0x37
        /*0002*/ 	.short	(.L_30999 - .L_30998)
.L_30998:
        /*0004*/ 	.word	0x00000082


	//----- nvinfo : EIATTR_KPARAM_INFO
	.align		4
.L_30999:
        /*0008*/ 	.byte	0x04, 0x17
        /*000a*/ 	.short	(.L_31001 - .L_31000)
.L_31000:
        /*000c*/ 	.word	0x00000000
        /*0010*/ 	.short	0x0015
        /*0012*/ 	.short	0x0088
        /*0014*/ 	.byte	0x00, 0xf0, 0x11, 0x00


	//----- nvinfo : EIATTR_KPARAM_INFO
	.align		4
.L_31001:
        /*0018*/ 	.byte	0x04, 0x17
        /*001a*/ 	.short	(.L_31003 - .L_31002)
.L_31002:
        /*001c*/ 	.word	0x00000000
        /*0020*/ 	.short	0x0014
        /*0022*/ 	.short	0x0084
        /*0024*/ 	.byte	0x00, 0xf0, 0x11, 0x00


	//----- nvinfo : EIATTR_KPARAM_INFO
	.align		4
.L_31003:
        /*0028*/ 	.byte	0x04, 0x17
        /*002a*/ 	.short	(.L_31005 - .L_31004)
.L_31004:
        /*002c*/ 	.word	0x00000000
        /*0030*/ 	.short	0x0013
        /*0032*/ 	.short	0x0080
        /*0034*/ 	.byte	0x00, 0xf0, 0x11, 0x00


	//----- nvinfo : EIATTR_KPARAM_INFO
	.align		4
.L_31005:
        /*0038*/ 	.byte	0x04, 0x17
        /*003a*/ 	.short	(.L_31007 - .L_31006)
.L_31006:
        /*003c*/ 	.word	0x00000000
        /*0040*/ 	.short	0x0012
        /*0042*/ 	.short	0x007c
        /*0044*/ 	.byte	0x00, 0xf0, 0x11, 0x00


	//----- nvinfo : EIATTR_KPARAM_INFO
	.align		4
.L_31007:
        /*0048*/ 	.byte	0x04, 0x17
        /*004a*/ 	.short	(.L_31009 - .L_31008)
.L_31008:
        /*004c*/ 	.word	0x00000000
        /*0050*/ 	.short	0x0011
        /*0052*/ 	.short	0x0078
        /*0054*/ 	.byte	0x00, 0xf0, 0x11, 0x00


	//----- nvinfo : EIATTR_KPARAM_INFO
	.align		4
.L_31009:
        /*0058*/ 	.byte	0x04, 0x17
        /*005a*/ 	.short	(.L_31011 - .L_31010)
.L_31010:
        /*005c*/ 	.word	0x00000000
        /*0060*/ 	.short	0x0010
        /*0062*/ 	.short	0x0070
        /*0064*/ 	.byte	0x00, 0xf5, 0x21, 0x00


	//----- nvinfo : EIATTR_KPARAM_INFO
	.align		4
.L_31011:
        /*0068*/ 	.byte	0x04, 0x17
        /*006a*/ 	.short	(.L_31013 - .L_31012)
.L_31012:
        /*006c*/ 	.word	0x00000000
        /*0070*/ 	.short	0x000f
        /*0072*/ 	.short	0x0068
        /*0074*/ 	.byte	0x00, 0xf5, 0x21, 0x00


	//----- nvinfo : EIATTR_KPARAM_INFO
	.align		4
.L_31013:
        /*0078*/ 	.byte	0x04, 0x17
        /*007a*/ 	.short	(.L_31015 - .L_31014)
.L_31014:
        /*007c*/ 	.word	0x00000000
        /*0080*/ 	.short	0x000e
        /*0082*/ 	.short	0x0060
        /*0084*/ 	.byte	0x00, 0xf0, 0x11, 0x00


	//----- nvinfo : EIATTR_KPARAM_INFO
	.align		4
.L_31015:
        /*0088*/ 	.byte	0x04, 0x17
        /*008a*/ 	.short	(.L_31017 - .L_31016)
.L_31016:
        /*008c*/ 	.word	0x00000000
        /*0090*/ 	.short	0x000d
        /*0092*/ 	.short	0x005c
        /*0094*/ 	.byte	0x00, 0xf0, 0x11, 0x00


	//----- nvinfo : EIATTR_KPARAM_INFO
	.align		4
.L_31017:
        /*0098*/ 	.byte	0x04, 0x17
        /*009a*/ 	.short	(.L_31019 - .L_31018)
.L_31018:
        /*009c*/ 	.word	0x00000000
        /*00a0*/ 	.short	0x000c
        /*00a2*/ 	.short	0x0058
        /*00a4*/ 	.byte	0x00, 0xf0, 0x11, 0x00


	//----- nvinfo : EIATTR_KPARAM_INFO
	.align		4
.L_31019:
        /*00a8*/ 	.byte	0x04, 0x17
        /*00aa*/ 	.short	(.L_31021 - .L_31020)
.L_31020:
        /*00ac*/ 	.word	0x00000000
        /*00b0*/ 	.short	0x000b
        /*00b2*/ 	.short	0x0050
        /*00b4*/ 	.byte	0x00, 0xf5, 0x21, 0x00


	//----- nvinfo : EIATTR_KPARAM_INFO
	.align		4
.L_31021:
        /*00b8*/ 	.byte	0x04, 0x17
        /*00ba*/ 	.short	(.L_31023 - .L_31022)
.L_31022:
        /*00bc*/ 	.word	0x00000000
        /*00c0*/ 	.short	0x000a
        /*00c2*/ 	.short	0x0048
        /*00c4*/ 	.byte	0x00, 0xf0, 0x11, 0x00


	//----- nvinfo : EIATTR_KPARAM_INFO
	.align		4
.L_31023:
        /*00c8*/ 	.byte	0x04, 0x17
        /*00ca*/ 	.short	(.L_31025 - .L_31024)
.L_31024:
        /*00cc*/ 	.word	0x00000000
        /*00d0*/ 	.short	0x0009
        /*00d2*/ 	.short	0x0040
        /*00d4*/ 	.byte	0x00, 0xf5, 0x21, 0x00


	//----- nvinfo : EIATTR_KPARAM_INFO
	.align		4
.L_31025:
        /*00d8*/ 	.byte	0x04, 0x17
        /*00da*/ 	.short	(.L_31027 - .L_31026)
.L_31026:
        /*00dc*/ 	.word	0x00000000
        /*00e0*/ 	.short	0x0008
        /*00e2*/ 	.short	0x0038
        /*00e4*/ 	.byte	0x00, 0xf5, 0x21, 0x00


	//----- nvinfo : EIATTR_KPARAM_INFO
	.align		4
.L_31027:
        /*00e8*/ 	.byte	0x04, 0x17
        /*00ea*/ 	.short	(.L_31029 - .L_31028)
.L_31028:
        /*00ec*/ 	.word	0x00000000
        /*00f0*/ 	.short	0x0007
        /*00f2*/ 	.short	0x0034
        /*00f4*/ 	.byte	0x00, 0xf0, 0x11, 0x00


	//----- nvinfo : EIATTR_KPARAM_INFO
	.align		4
.L_31029:
        /*00f8*/ 	.byte	0x04, 0x17
        /*00fa*/ 	.short	(.L_31031 - .L_31030)
.L_31030:
        /*00fc*/ 	.word	0x00000000
        /*0100*/ 	.short	0x0006
        /*0102*/ 	.short	0x0030
        /*0104*/ 	.byte	0x00, 0xf0, 0x11, 0x00


	//----- nvinfo : EIATTR_KPARAM_INFO
	.align		4
.L_31031:
        /*0108*/ 	.byte	0x04, 0x17
        /*010a*/ 	.short	(.L_31033 - .L_31032)
.L_31032:
        /*010c*/ 	.word	0x00000000
        /*0110*/ 	.short	0x0005
        /*0112*/ 	.short	0x0028
        /*0114*/ 	.byte	0x00, 0xf5, 0x21, 0x00


	//----- nvinfo : EIATTR_KPARAM_INFO
	.align		4
.L_31033:
        /*0118*/ 	.byte	0x04, 0x17
        /*011a*/ 	.short	(.L_31035 - .L_31034)
.L_31034:
        /*011c*/ 	.word	0x00000000
        /*0120*/ 	.short	0x0004
        /*0122*/ 	.short	0x0020
        /*0124*/ 	.byte	0x00, 0xf5, 0x21, 0x00


	//----- nvinfo : EIATTR_KPARAM_INFO
	.align		4
.L_31035:
        /*0128*/ 	.byte	0x04, 0x17
        /*012a*/ 	.short	(.L_31037 - .L_31036)
.L_31036:
        /*012c*/ 	.word	0x00000000
        /*0130*/ 	.short	0x0003
        /*0132*/ 	.short	0x0018
        /*0134*/ 	.byte	0x00, 0xf5, 0x21, 0x00


	//----- nvinfo : EIATTR_KPARAM_INFO
	.align		4
.L_31037:
        /*0138*/ 	.byte	0x04, 0x17
        /*013a*/ 	.short	(.L_31039 - .L_31038)
.L_31038:
        /*013c*/ 	.word	0x00000000
        /*0140*/ 	.short	0x0002
        /*0142*/ 	.short	0x0010
        /*0144*/ 	.byte	0x00, 0xf5, 0x21, 0x00


	//----- nvinfo : EIATTR_KPARAM_INFO
	.align		4
.L_31039:
        /*0148*/ 	.byte	0x04, 0x17
        /*014a*/ 	.short	(.L_31041 - .L_31040)
.L_31040:
        /*014c*/ 	.word	0x00000000
        /*0150*/ 	.short	0x0001
        /*0152*/ 	.short	0x0008
        /*0154*/ 	.byte	0x00, 0xf5, 0x21, 0x00


	//----- nvinfo : EIATTR_KPARAM_INFO
	.align		4
.L_31041:
        /*0158*/ 	.byte	0x04, 0x17
        /*015a*/ 	.short	(.L_31043 - .L_31042)
.L_31042:
        /*015c*/ 	.word	0x00000000
        /*0160*/ 	.short	0x0000
        /*0162*/ 	.short	0x0000
        /*0164*/ 	.byte	0x00, 0xf5, 0x21, 0x00


	//----- nvinfo : EIATTR_SPARSE_MMA_MASK
	.align		4
.L_31043:
        /*0168*/ 	.byte	0x03, 0x50
        /*016a*/ 	.short	0x0000


	//----- nvinfo : EIATTR_MAXREG_COUNT
	.align		4
        /*016c*/ 	.byte	0x03, 0x1b
        /*016e*/ 	.short	0x00ff


	//----- nvinfo : EIATTR_NUM_BARRIERS
	.align		4
        /*0170*/ 	.byte	0x02, 0x4c
        /*0172*/ 	.byte	0x01
	.zero		1


	//----- nvinfo : EIATTR_MERCURY_ISA_VERSION
	.align		4
        /*0174*/ 	.byte	0x03, 0x5f
        /*0176*/ 	.short	0x0101


	//----- nvinfo : EIATTR_COOP_GROUP_MASK_REGIDS
	.align		4
        /*0178*/ 	.byte	0x04, 0x29
        /*017a*/ 	.short	(.L_31045 - .L_31044)


	//   ....[0]....
.L_31044:
        /*017c*/ 	.word	0xffffffff


	//   ....[1]....
        /*0180*/ 	.word	0xffffffff


	//   ....[2]....
        /*0184*/ 	.word	0xffffffff


	//   ....[3]....
        /*0188*/ 	.word	0xffffffff


	//   ....[4]....
        /*018c*/ 	.word	0xffffffff


	//   ....[5]....
        /*0190*/ 	.word	0xffffffff


	//   ....[6]....
        /*0194*/ 	.word	0xffffffff


	//   ....[7]....
        /*0198*/ 	.word	0xffffffff


	//   ....[8]....
        /*019c*/ 	.word	0xffffffff


	//   ....[9]....
        /*01a0*/ 	.word	0xffffffff


	//   ....[10]....
        /*01a4*/ 	.word	0xffffffff


	//   ....[11]....
        /*01a8*/ 	.word	0xffffffff


	//   ....[12]....
        /*01ac*/ 	.word	0xffffffff


	//   ....[13]....
        /*01b0*/ 	.word	0xffffffff


	//   ....[14]....
        /*01b4*/ 	.word	0xffffffff


	//   ....[15]....
        /*01b8*/ 	.word	0xffffffff


	//   ....[16]....
        /*01bc*/ 	.word	0xffffffff


	//   ....[17]....
        /*01c0*/ 	.word	0xffffffff


	//   ....[18]....
        /*01c4*/ 	.word	0xffffffff


	//   ....[19]....
        /*01c8*/ 	.word	0xffffffff


	//   ....[20]....
        /*01cc*/ 	.word	0xffffffff


	//   ....[21]....
        /*01d0*/ 	.word	0xffffffff


	//   ....[22]....
        /*01d4*/ 	.word	0xffffffff


	//   ....[23]....
        /*01d8*/ 	.word	0xffffffff


	//   ....[24]....
        /*01dc*/ 	.word	0xffffffff


	//   ....[25]....
        /*01e0*/ 	.word	0xffffffff


	//   ....[26]....
        /*01e4*/ 	.word	0xffffffff


	//   ....[27]....
        /*01e8*/ 	.word	0xffffffff


	//   ....[28]....
        /*01ec*/ 	.word	0xffffffff


	//   ....[29]....
        /*01f0*/ 	.word	0xffffffff


	//   ....[30]....
        /*01f4*/ 	.word	0xffffffff


	//   ....[31]....
        /*01f8*/ 	.word	0xffffffff


	//   ....[32]....
        /*01fc*/ 	.word	0xffffffff


	//   ....[33]....
        /*0200*/ 	.word	0xffffffff


	//   ....[34]....
        /*0204*/ 	.word	0xffffffff


	//   ....[35]....
        /*0208*/ 	.word	0xffffffff


	//   ....[36]....
        /*020c*/ 	.word	0xffffffff


	//   ....[37]....
        /*0210*/ 	.word	0xffffffff


	//   ....[38]....
        /*0214*/ 	.word	0xffffffff


	//   ....[39]....
        /*0218*/ 	.word	0xffffffff


	//   ....[40]....
        /*021c*/ 	.word	0xffffffff


	//   ....[41]....
        /*0220*/ 	.word	0xffffffff


	//   ....[42]....
        /*0224*/ 	.word	0xffffffff


	//   ....[43]....
        /*0228*/ 	.word	0xffffffff


	//   ....[44]....
        /*022c*/ 	.word	0xffffffff


	//   ....[45]....
        /*0230*/ 	.word	0xffffffff


	//   ....[46]....
        /*0234*/ 	.word	0xffffffff


	//   ....[47]....
        /*0238*/ 	.word	0xffffffff


	//   ....[48]....
        /*023c*/ 	.word	0xffffffff


	//   ....[49]....
        /*0240*/ 	.word	0xffffffff


	//   ....[50]....
        /*0244*/ 	.word	0xffffffff


	//   ....[51]....
        /*0248*/ 	.word	0xffffffff


	//   ....[52]....
        /*024c*/ 	.word	0xffffffff


	//   ....[53]....
        /*0250*/ 	.word	0xffffffff


	//   ....[54]....
        /*0254*/ 	.word	0xffffffff


	//   ....[55]....
        /*0258*/ 	.word	0xffffffff


	//   ....[56]....
        /*025c*/ 	.word	0xffffffff


	//   ....[57]....
        /*0260*/ 	.word	0xffffffff


	//   ....[58]....
        /*0264*/ 	.word	0xffffffff


	//   ....[59]....
        /*0268*/ 	.word	0xffffffff


	//   ....[60]....
        /*026c*/ 	.word	0xffffffff


	//   ....[61]....
        /*0270*/ 	.word	0xffffffff


	//   ....[62]....
        /*0274*/ 	.word	0xffffffff


	//   ....[63]....
        /*0278*/ 	.word	0xffffffff


	//   ....[64]....
        /*027c*/ 	.word	0xffffffff


	//   ....[65]....
        /*0280*/ 	.word	0xffffffff


	//   ....[66]....
        /*0284*/ 	.word	0xffffffff


	//   ....[67]....
        /*0288*/ 	.word	0xffffffff


	//   ....[68]....
        /*028c*/ 	.word	0xffffffff


	//   ....[69]....
        /*0290*/ 	.word	0xffffffff


	//   ....[70]....
        /*0294*/ 	.word	0xffffffff


	//   ....[71]....
        /*0298*/ 	.word	0xffffffff


	//   ....[72]....
        /*029c*/ 	.word	0xffffffff


	//   ....[73]....
        /*02a0*/ 	.word	0xffffffff


	//   ....[74]....
        /*02a4*/ 	.word	0xffffffff


	//   ....[75]....
        /*02a8*/ 	.word	0xffffffff


	//   ....[76]....
        /*02ac*/ 	.word	0xffffffff


	//   ....[77]....
        /*02b0*/ 	.word	0xffffffff


	//   ....[78]....
        /*02b4*/ 	.word	0xffffffff


	//   ....[79]....
        /*02b8*/ 	.word	0xffffffff


	//   ....[80]....
        /*02bc*/ 	.word	0x0500008c


	//   ....[81]....
        /*02c0*/ 	.word	0x0500008c


	//   ....[82]....
        /*02c4*/ 	.word	0x0500008c


	//   ....[83]....
        /*02c8*/ 	.word	0x0500008c


	//   ....[84]....
        /*02cc*/ 	.word	0x0500008c


	//----- nvinfo : EIATTR_COOP_GROUP_INSTR_OFFSETS
	.align		4
.L_31045:
        /*02d0*/ 	.byte	0x04, 0x28
        /*02d2*/ 	.short	(.L_31047 - .L_31046)


	//   ....[0]....
.L_31046:
        /*02d4*/ 	.word	0x00001780


	//   ....[1]....
        /*02d8*/ 	.word	0x00001900


	//   ....[2]....
        /*02dc*/ 	.word	0x00001920


	//   ....[3]....
        /*02e0*/ 	.word	0x00001940


	//   ....[4]....
        /*02e4*/ 	.word	0x00001960


	//   ....[5]....
        /*02e8*/ 	.word	0x00001ab0


	//   ....[6]....
        /*02ec*/ 	.word	0x00001ad0


	//   ....[7]....
        /*02f0*/ 	.word	0x00001b10


	//   ....[8]....
        /*02f4*/ 	.word	0x00002950


	//   ....[9]....
        /*02f8*/ 	.word	0x00002990


	//   ....[10]....
        /*02fc*/ 	.word	0x000029b0


	//   ....[11]....
        /*0300*/ 	.word	0x000029d0


	//   ....[12]....
        /*0304*/ 	.word	0x000029f0


	//   ....[13]....
        /*0308*/ 	.word	0x00002a40


	//   ....[14]....
        /*030c*/ 	.word	0x00002a60


	//   ....[15]....
        /*0310*/ 	.word	0x00002a80


	//   ....[16]....
        /*0314*/ 	.word	0x00005a00


	//   ....[17]....
        /*0318*/ 	.word	0x00005a40


	//   ....[18]....
        /*031c*/ 	.word	0x00005a70


	//   ....[19]....
        /*0320*/ 	.word	0x00005a90


	//   ....[20]....
        /*0324*/ 	.word	0x00005aa0


	//   ....[21]....
        /*0328*/ 	.word	0x00005ab0


	//   ....[22]....
        /*032c*/ 	.word	0x00005ac0


	//   ....[23]....
        /*0330*/ 	.word	0x00005ae0


	//   ....[24]....
        /*0334*/ 	.word	0x00005b00


	//   ....[25]....
        /*0338*/ 	.word	0x00005b20


	//   ....[26]....
        /*033c*/ 	.word	0x00005b40


	//   ....[27]....
        /*0340*/ 	.word	0x00005b60


	//   ....[28]....
        /*0344*/ 	.word	0x00005b90


	//   ....[29]....
        /*0348*/ 	.word	0x00005bb0


	//   ....[30]....
        /*034c*/ 	.word	0x00005bd0


	//   ....[31]....
        /*0350*/ 	.word	0x00005bf0


	//   ....[32]....
        /*0354*/ 	.word	0x00005c10


	//   ....[33]....
        /*0358*/ 	.word	0x00005c30


	//   ....[34]....
        /*035c*/ 	.word	0x00005c40


	//   ....[35]....
        /*0360*/ 	.word	0x00005c60


	//   ....[36]....
        /*0364*/ 	.word	0x00005c80


	//   ....[37]....
        /*0368*/ 	.word	0x00005ca0


	//   ....[38]....
        /*036c*/ 	.word	0x00005cc0


	//   ....[39]....
        /*0370*/ 	.word	0x00005ce0


	//   ....[40]....
        /*0374*/ 	.word	0x00005d00


	//   ....[41]....
        /*0378*/ 	.word	0x00005d20


	//   ....[42]....
        /*037c*/ 	.word	0x00005d40


	//   ....[43]....
        /*0380*/ 	.word	0x00005d60


	//   ....[44]....
        /*0384*/ 	.word	0x00005d80


	//   ....[45]....
        /*0388*/ 	.word	0x00005da0


	//   ....[46]....
        /*038c*/ 	.word	0x00005dc0


	//   ....[47]....
        /*0390*/ 	.word	0x00005de0


	//   ....[48]....
        /*0394*/ 	.word	0x00005e00


	//   ....[49]....
        /*0398*/ 	.word	0x00005e20


	//   ....[50]....
        /*039c*/ 	.word	0x00005e40


	//   ....[51]....
        /*03a0*/ 	.word	0x00005e60


	//   ....[52]....
        /*03a4*/ 	.word	0x00005e80


	//   ....[53]....
        /*03a8*/ 	.word	0x00005ea0


	//   ....[54]....
        /*03ac*/ 	.word	0x00005ec0


	//   ....[55]....
        /*03b0*/ 	.word	0x00005ef0


	//   ....[56]....
        /*03b4*/ 	.word	0x00005f10


	//   ....[57]....
        /*03b8*/ 	.word	0x00005f30


	//   ....[58]....
        /*03bc*/ 	.word	0x00005f50


	//   ....[59]....
        /*03c0*/ 	.word	0x00005f70


	//   ....[60]....
        /*03c4*/ 	.word	0x00005f90


	//   ....[61]....
        /*03c8*/ 	.word	0x00005fa0


	//   ....[62]....
        /*03cc*/ 	.word	0x00005fc0


	//   ....[63]....
        /*03d0*/ 	.word	0x00005fe0


	//   ....[64]....
        /*03d4*/ 	.word	0x00006000


	//   ....[65]....
        /*03d8*/ 	.word	0x00006020


	//   ....[66]....
        /*03dc*/ 	.word	0x00006040


	//   ....[67]....
        /*03e0*/ 	.word	0x00006060


	//   ....[68]....
        /*03e4*/ 	.word	0x00006080


	//   ....[69]....
        /*03e8*/ 	.word	0x000060a0


	//   ....[70]....
        /*03ec*/ 	.word	0x000060c0


	//   ....[71]....
        /*03f0*/ 	.word	0x000060e0


	//   ....[72]....
        /*03f4*/ 	.word	0x00006100


	//   ....[73]....
        /*03f8*/ 	.word	0x00006120


	//   ....[74]....
        /*03fc*/ 	.word	0x00006140


	//   ....[75]....
        /*0400*/ 	.word	0x00006160


	//   ....[76]....
        /*0404*/ 	.word	0x00006180


	//   ....[77]....
        /*0408*/ 	.word	0x000061a0


	//   ....[78]....
        /*040c*/ 	.word	0x000061c0


	//   ....[79]....
        /*0410*/ 	.word	0x000061e0


	//   ....[80]....
        /*0414*/ 	.word	0x00007390


	//   ....[81]....
        /*0418*/ 	.word	0x00007430


	//   ....[82]....
        /*041c*/ 	.word	0x000074d0


	//   ....[83]....
        /*0420*/ 	.word	0x00007540


	//   ....[84]....
        /*0424*/ 	.word	0x000075b0


	//----- nvinfo : EIATTR_VRC_CTA_INIT_COUNT
	.align		4
.L_31047:
        /*0428*/ 	.byte	0x02, 0x4a
	.zero		1
	.zero		1


	//----- nvinfo : EIATTR_EXIT_INSTR_OFFSETS
	.align		4
        /*042c*/ 	.byte	0x04, 0x1c
        /*042e*/ 	.short	(.L_31049 - .L_31048)


	//   ....[0]....
.L_31048:
        /*0430*/ 	.word	0x00000090


	//   ....[1]....
        /*0434*/ 	.word	0x00007060


	//   ....[2]....
        /*0438*/ 	.word	0x00007080


	//   ....[3]....
        /*043c*/ 	.word	0x00007320


	//----- nvinfo : EIATTR_CRS_STACK_SIZE
	.align		4
.L_31049:
        /*0440*/ 	.byte	0x04, 0x1e
        /*0442*/ 	.short	(.L_31051 - .L_31050)
.L_31050:
        /*0444*/ 	.word	0x00000000


	//----- nvinfo : EIATTR_CBANK_PARAM_SIZE
	.align		4
.L_31051:
        /*0448*/ 	.byte	0x03, 0x19
        /*044a*/ 	.short	0x008c


	//----- nvinfo : EIATTR_PARAM_CBANK
	.align		4
        /*044c*/ 	.byte	0x04, 0x0a
        /*044e*/ 	.short	(.L_31053 - .L_31052)
	.align		4
.L_31052:
        /*0450*/ 	.word	index@(.nv.constant0._ZN4vllm25paged_attention_v2_kernelIffLi256ELi16ELi128ELNS_18Fp8KVCacheDataTypeE0ELb0ELi512EEEvPfS2_PT_PKS3_PKT0_S9_ifPKiSB_iPKfiiiSD_SD_iiiii)
        /*0454*/ 	.short	0x0380
        /*0456*/ 	.short	0x008c


	//----- nvinfo : EIATTR_SW_WAR
	.align		4
.L_31053:
        /*0458*/ 	.byte	0x04, 0x36
        /*045a*/ 	.short	(.L_31055 - .L_31054)
.L_31054:
        /*045c*/ 	.word	0x00000008
.L_31055:


//--------------------- .nv.info._ZN4vllm25paged_attention_v2_kernelIffLi192ELi16ELi128ELNS_18Fp8KVCacheDataTypeE0ELb0ELi512EEEvPfS2_PT_PKS3_PKT0_S9_ifPKiSB_iPKfiiiSD_SD_iiiii --------------------------
	.section	.nv.info._ZN4vllm25paged_attention_v2_kernelIffLi192ELi16ELi128ELNS_18Fp8KVCacheDataTypeE0ELb0ELi512EEEvPfS2_PT_PKS3_PKT0_S9_ifPKiSB_iPKfiiiSD_SD_iiiii,"",@"SHT_CUDA_INFO"
	.sectionflags	@""
	.align	4


	//----- nvinfo : EIATTR_CUDA_API_VERSION
	.align		4
        /*0000*/ 	.byte	0x04, 0x37
        /*0002*/ 	.short	(.L_31057 - .L_31056)
.L_31056:
        /*0004*/ 	.word	0x00000082


	//----- nvinfo : EIATTR_KPARAM_INFO
	.align		4
.L_31057:
        /*0008*/ 	.byte	0x04, 0x17
        /*000a*/ 	.short	(.L_31059 - .L_31058)
.L_31058:
        /*000c*/ 	.word	0x00000000
        /*0010*/ 	.short	0x0015
        /*0012*/ 	.short	0x0088
        /*0014*/ 	.byte	0x00, 0xf0, 0x11, 0x00


	//----- nvinfo : EIATTR_KPARAM_INFO
	.align		4
.L_31059:
        /*0018*/ 	.byte	0x04, 0x17
        /*001a*/ 	.short	(.L_31061 - .L_31060)
.L_31060:
        /*001c*/ 	.word	0x00000000
        /*0020*/ 	.short	0x0014
        /*0022*/ 	.short	0x0084
        /*0024*/ 	.byte	0x00, 0xf0, 0x11, 0x00


	//----- nvinfo : EIATTR_KPARAM_INFO
	.align		4
.L_31061:
        /*0028*/ 	.byte	0x04, 0x17
        /*002a*/ 	.short	(.L_31063 - .L_31062)
.L_31062:
        /*002c*/ 	.word	0x00000000
        /*0030*/ 	.short	0x0013
        /*0032*/ 	.short	0x0080
        /*0034*/ 	.byte	0x00, 0xf0, 0x11, 0x00


	//----- nvinfo : EIATTR_KPARAM_INFO
	.align		4
.L_31063:
        /*0038*/ 	.byte	0x04, 0x17
        /*003a*/ 	.short	(.L_31065 - .L_31064)
.L_31064:
        /*003c*/ 	.word	0x00000000
        /*0040*/ 	.short	0x0012
        /*0042*/ 	.short	0x007c
        /*0044*/ 	.byte	0x00, 0xf0, 0x11, 0x00


	//----- nvinfo : EIATTR_KPARAM_INFO
	.align		4
.L_31065:
        /*0048*/ 	.byte	0x04, 0x17
        /*004a*/ 	.short	(.L_31067 - .L_31066)
.L_31066:
        /*004c*/ 	.word	0x00000000
        /*0050*/ 	.short	0x0011
        /*0052*/ 	.short	0x0078
        /*0054*/ 	.byte	0x00, 0xf0, 0x11, 0x00


	//----- nvinfo : EIATTR_KPARAM_INFO
	.align		4
.L_31067:
        /*0058*/ 	.byte	0x04, 0x17
        /*005a*/ 	.short	(.L_31069 - .L_31068)
.L_31068:
        /*005c*/ 	.word	0x00000000
        /*0060*/ 	.short	0x0010
        /*0062*/ 	.short	0x0070
        /*0064*/ 	.byte	0x00, 0xf5, 0x21, 0x00


	//----- nvinfo : EIATTR_KPARAM_INFO
	.align		4
.L_31069:
        /*0068*/ 	.byte	0x04, 0x17
        /*006a*/ 	.short	(.L_31071 - .L_31070)
.L_31070:
        /*006c*/ 	.word	0x00000000
        /*0070*/ 	.short	0x000f
        /*0072*/ 	.short	0x0068
        /*0074*/ 	.byte	0x00, 0xf5, 0x21, 0x00


	//----- nvinfo : EIATTR_KPARAM_INFO
	.align		4
.L_31071:
        /*0078*/ 	.byte	0x04, 0x17
        /*007a*/ 	.short	(.L_31073 - .L_31072)
.L_31072:
        /*007c*/ 	.word	0x00000000
        /*0080*/ 	.short	0x000e
        /*0082*/ 	.short	0x0060
        /*0084*/ 	.byte	0x00, 0xf0, 0x11, 0x00


	//----- nvinfo : EIATTR_KPARAM_INFO
	.align		4
.L_31073:
        /*0088*/ 	.byte	0x04, 0x17
        /*008a*/ 	.short	(.L_31075 - .L_31074)
.L_31074:
        /*008c*/ 	.word	0x00000000
        /*0090*/ 	.short	0x000d
        /*0092*/ 	.short	0x005c
        /*0094*/ 	.byte	0x00, 0xf0, 0x11, 0x00


	//----- nvinfo : EIATTR_KPARAM_INFO
	.align		4
.L_31075:
        /*0098*/ 	.byte	0x04, 0x17
        /*009a*/ 	.short	(.L_31077 - .L_31076)
.L_31076:
        /*009c*/ 	.word	0x00000000
        /*00a0*/ 	.short	0x000c
        /*00a2*/ 	.short	0x0058
        /*00a4*/ 	.byte	0x00, 0xf0, 0x11, 0x00


	//----- nvinfo : EIATTR_KPARAM_INFO
	.align		4
.L_31077:
        /*00a8*/ 	.byte	0x04, 0x17
        /*00aa*/ 	.short	(.L_31079 - .L_31078)
.L_31078:
        /*00ac*/ 	.word	0x00000000
        /*00b0*/ 	.short	0x000b
        /*00b2*/ 	.short	0x0050
        /*00b4*/ 	.byte	0x00, 0xf5, 0x21, 0x00


	//----- nvinfo : EIATTR_KPARAM_INFO
	.align		4
.L_31079:
        /*00b8*/ 	.byte	0x04, 0x17
        /*00ba*/ 	.short	(.L_31081 - .L_31080)
.L_31080:
        /*00bc*/ 	.word	0x00000000
        /*00c0*/ 	.short	0x000a
        /*00c2*/ 	.short	0x0048
        /*00c4*/ 	.byte	0x00, 0xf0, 0x11, 0x00


	//----- nvinfo : EIATTR_KPARAM_INFO
	.align		4
.L_31081:
        /*00c8*/ 	.byte	0x04, 0x17
        /*00ca*/ 	.short	(.L_31083 - .L_31082)
.L_31082:
        /*00cc*/ 	.word	0x00000000
        /*00d0*/ 	.short	0x0009
        /*00d2*/ 	.short	0x0040
        /*00d4*/ 	.byte	0x00, 0xf5, 0x21, 0x00


	//----- nvinfo : EIATTR_KPARAM_INFO
	.align		4
.L_31083:
        /*00d8*/ 	.byte	0x04, 0x17
        /*00da*/ 	.short	(.L_31085 - .L_31084)
.L_31084:
        /*00dc*/ 	.word	0x00000000
        /*00e0*/ 	.short	0x0008
        /*00e2*/ 	.short	0x0038
        /*00e4*/ 	.byte	0x00, 0xf5, 0x21, 0x00


	//----- nvinfo : EIATTR_KPARAM_INFO
	.align		4
.L_31085:
        /*00e8*/ 	.byte	0x04, 0x17
        /*00ea*/ 	.short	(.L_31087 - .L_31086)
.L_31086:
        /*00ec*/ 	.word	0x00000000
        /*00f0*/ 	.short	0x0007
        /*00f2*/ 	.short	0x0034
        /*00f4*/ 	.byte	0x00, 0xf0, 0x11, 0x00


	//----- nvinfo : EIATTR_KPARAM_INFO
	.align		4
.L_31087:
        /*00f8*/ 	.byte	0x04, 0x17
        /*00fa*/ 	.short	(.L_31089 - .L_31088)
.L_31088:
        /*00fc*/ 	.word	0x00000000
        /*0100*/ 	.short	0x0006
        /*0102*/ 	.short	0x0030
        /*0104*/ 	.byte	0x00, 0xf0, 0x11, 0x00


	//----- nvinfo : EIATTR_KPARAM_INFO
	.align		4
.L_31089:
        /*0108*/ 	.byte	0x04, 0x17
        /*010a*/ 	.short	(.L_31091 - .L_31090)
.L_31090:
        /*010c*/ 	.word	0x00000000
        /*0110*/ 	.short	0x0005
        /*0112*/ 	.short	0x0028
        /*0114*/ 	.byte	0x00, 0xf5, 0x21, 0x00


	//----- nvinfo : EIATTR_KPARAM_INFO
	.align		4
.L_31091:
        /*0118*/ 	.byte	0x04, 0x17
        /*011a*/ 	.short	(.L_31093 - .L_31092)
.L_31092:
        /*011c*/ 	.word	0x00000000
        /*0120*/ 	.short	0x0004
        /*0122*/ 	.short	0x0020
        /*0124*/ 	.byte	0x00, 0xf5, 0x21, 0x00


	//----- nvinfo : EIATTR_KPARAM_INFO
	.align		4
.L_31093:
        /*0128*/ 	.byte	0x04, 0x17
        /*012a*/ 	.short	(.L_31095 - .L_31094)
.L_31094:
        /*012c*/ 	.word	0x00000000
        /*0130*/ 	.short	0x0003
        /*0132*/ 	.short	0x0018
        /*0134*/ 	.byte	0x00, 0xf5, 0x21, 0x00


	//----- nvinfo : EIATTR_KPARAM_INFO
	.align		4
.L_31095:
        /*0138*/ 	.byte	0x04, 0x17
        /*013a*/ 	.short	(.L_31097 - .L_31096)
.L_31096:
        /*013c*/ 	.word	0x00000000
        /*0140*/ 	.short	0x0002
        /*0142*/ 	.short	0x0010
        /*0144*/ 	.byte	0x00, 0xf5, 0x21, 0x00


	//----- nvinfo : EIATTR_KPARAM_INFO
	.align		4
.L_31097:
        /*0148*/ 	.byte	0x04, 0x17
        /*014a*/ 	.short	(.L_31099 - .L_31098)
.L_31098:
        /*014c*/ 	.word	0x00000000
        /*0150*/ 	.short	0x0001
        /*0152*/ 	.short	0x0008
        /*0154*/ 	.byte	0x00, 0xf5, 0x21, 0x00


	//----- nvinfo : EIATTR_KPARAM_INFO
	.align		4
.L_31099:
        /*0158*/ 	.byte	0x04, 0x17
        /*015a*/ 	.short	(.L_31101 - .L_31100)
.L_31100:
        /*015c*/ 	.word	0x00000000
        /*0160*/ 	.short	0x0000
        /*0162*/ 	.short	0x0000
        /*0164*/ 	.byte	0x00, 0xf5, 0x21, 0x00


	//----- nvinfo : EIATTR_SPARSE_MMA_MASK
	.align		4
.L_31101:
        /*0168*/ 	.byte	0x03, 0x50
        /*016a*/ 	.short	0x0000


	//----- nvinfo : EIATTR_MAXREG_COUNT
	.align		4
        /*016c*/ 	.byte	0x03, 0x1b
        /*016e*/ 	.short	0x00ff


	//----- nvinfo : EIATTR_NUM_BARRIERS
	.align		4
        /*0170*/ 	.byte	0x02, 0x4c
        /*0172*/ 	.byte	0x01
	.zero		1


	//----- nvinfo : EIATTR_MERCURY_ISA_VERSION
	.align		4
        /*0174*/ 	.byte	0x03, 0x5f
        /*0176*/ 	.short	0x0101


	//----- nvinfo : EIATTR_COOP_GROUP_MASK_REGIDS
	.align		4
        /*0178*/ 	.byte	0x04, 0x29
        /*017a*/ 	.short	(.L_31103 - .L_31102)


	//   ....[0]....
.L_31102:
        /*017c*/ 	.word	0xffffffff


	//   ....[1]....
        /*0180*/ 	.word	0xffffffff


	//   ....[2]....
        /*0184*/ 	.word	0xffffffff


	//   ....[3]....
        /*0188*/ 	.word	0xffffffff


	//   ....[4]....
        /*018c*/ 	.word	0xffffffff


	//   ....[5]....
        /*0190*/ 	.word	0xffffffff


	//   ....[6]....
        /*0194*/ 	.word	0xffffffff


	//   ....[7]....
        /*0198*/ 	.word	0xffffffff


	//   ....[8]....
        /*019c*/ 	.word	0xffffffff


	//   ....[9]....
        /*01a0*/ 	.word	0xffffffff


	//   ....[10]....
        /*01a4*/ 	.word	0xffffffff


	//   ....[11]....
        /*01a8*/ 	.word	0xffffffff


	//   ....[12]....
        /*01ac*/ 	.word	0xffffffff


	//   ....[13]....
        /*01b0*/ 	.word	0xffffffff


	//   ....[14]....
        /*01b4*/ 	.word	0xffffffff


	//   ....[15]....
        /*01b8*/ 	.word	0xffffffff


	//   ....[16]....
        /*01bc*/ 	.word	0xffffffff


	//   ....[17]....
        /*01c0*/ 	.word	0xffffffff


	//   ....[18]....
        /*01c4*/ 	.word	0xffffffff


	//   ....[19]....
        /*01c8*/ 	.word	0xffffffff


	//   ....[20]....
        /*01cc*/ 	.word	0xffffffff


	//   ....[21]....
        /*01d0*/ 	.word	0xffffffff


	//   ....[22]....
        /*01d4*/ 	.word	0xffffffff


	//   ....[23]....
        /*01d8*/ 	.word	0xffffffff


	//   ....[24]....
        /*01dc*/ 	.word	0xffffffff


	//   ....[25]....
        /*01e0*/ 	.word	0xffffffff


	//   ....[26]....
        /*01e4*/ 	.word	0xffffffff


	//   ....[27]....
        /*01e8*/ 	.word	0xffffffff


	//   ....[28]....
        /*01ec*/ 	.word	0xffffffff


	//   ....[29]....
        /*01f0*/ 	.word	0xffffffff


	//   ....[30]....
        /*01f4*/ 	.word	0xffffffff


	//   ....[31]....
        /*01f8*/ 	.word	0xffffffff


	//   ....[32]....
        /*01fc*/ 	.word	0xffffffff


	//   ....[33]....
        /*0200*/ 	.word	0xffffffff


	//   ....[34]....
        /*0204*/ 	.word	0xffffffff


	//   ....[35]....
        /*0208*/ 	.word	0xffffffff


	//   ....[36]....
        /*020c*/ 	.word	0xffffffff


	//   ....[37]....
        /*0210*/ 	.word	0xffffffff


	//   ....[38]....
        /*0214*/ 	.word	0xffffffff


	//   ....[39]....
        /*0218*/ 	.word	0xffffffff


	//   ....[40]....
        /*021c*/ 	.word	0xffffffff


	//   ....[41]....
        /*0220*/ 	.word	0xffffffff


	//   ....[42]....
        /*0224*/ 	.word	0xffffffff


	//   ....[43]....
        /*0228*/ 	.word	0xffffffff


	//   ....[44]....
        /*022c*/ 	.word	0xffffffff


	//   ....[45]....
        /*0230*/ 	.word	0xffffffff


	//   ....[46]....
        /*0234*/ 	.word	0xffffffff


	//   ....[47]....
        /*0238*/ 	.word	0xffffffff


	//   ....[48]....
        /*023c*/ 	.word	0xffffffff


	//   ....[49]....
        /*0240*/ 	.word	0xffffffff


	//   ....[50]....
        /*0244*/ 	.word	0xffffffff


	//   ....[51]....
        /*0248*/ 	.word	0xffffffff


	//   ....[52]....
        /*024c*/ 	.word	0xffffffff


	//   ....[53]....
        /*0250*/ 	.word	0xffffffff


	//   ....[54]....
        /*0254*/ 	.word	0xffffffff


	//   ....[55]....
        /*0258*/ 	.word	0xffffffff


	//   ....[56]....
        /*025c*/ 	.word	0xffffffff


	//   ....[57]....
        /*0260*/ 	.word	0xffffffff


	//   ....[58]....
        /*0264*/ 	.word	0xffffffff


	//   ....[59]....
        /*0268*/ 	.word	0xffffffff


	//   ....[60]....
        /*026c*/ 	.word	0xffffffff


	//   ....[61]....
        /*0270*/ 	.word	0xffffffff


	//   ....[62]....
        /*0274*/ 	.word	0xffffffff


	//   ....[63]....
        /*0278*/ 	.word	0xffffffff


	//   ....[64]....
        /*027c*/ 	.word	0x0500006c


	//   ....[65]....
        /*0280*/ 	.word	0x0500006c


	//   ....[66]....
        /*0284*/ 	.word	0x0500006c


	//   ....[67]....
        /*0288*/ 	.word	0x0500006c


	//   ....[68]....
        /*028c*/ 	.word	0x0500006c


	//----- nvinfo : EIATTR_COOP_GROUP_INSTR_OFFSETS
	.align		4
.L_31103:
        /*0290*/ 	.byte	0x04, 0x28
        /*0292*/ 	.short	(.L_31105 - .L_31104)


	//   ....[0]....
.L_31104:
        /*0294*/ 	.word	0x00001350


	//   ....[1]....
        /*0298*/ 	.word	0x000014e0


	//   ....[2]....
        /*029c*/ 	.word	0x00001500


	//   ....[3]....
        /*02a0*/ 	.word	0x00001520


	//   ....[4]....
        /*02a4*/ 	.word	0x00001540


	//   ....[5]....
        /*02a8*/ 	.word	0x00001690


	//   ....[6]....
        /*02ac*/ 	.word	0x000016b0


	//   ....[7]....
        /*02b0*/ 	.word	0x000016f0


	//   ....[8]....
        /*02b4*/ 	.word	0x00002530


	//   ....[9]....
        /*02b8*/ 	.word	0x00002570


	//   ....[10]....
        /*02bc*/ 	.word	0x00002590


	//   ....[11]....
        /*02c0*/ 	.word	0x000025b0


	//   ....[12]....
        /*02c4*/ 	.word	0x000025d0


	//   ....[13]....
        /*02c8*/ 	.word	0x00002620


	//   ....[14]....
        /*02cc*/ 	.word	0x00002640


	//   ....[15]....
        /*02d0*/ 	.word	0x00002660


	//   ....[16]....
        /*02d4*/ 	.word	0x00004d50


	//   ....[17]....
        /*02d8*/ 	.word	0x00004d90


	//   ....[18]....
        /*02dc*/ 	.word	0x00004dd0


	//   ....[19]....
        /*02e0*/ 	.word	0x00004e10


	//   ....[20]....
        /*02e4*/ 	.word	0x00004e50


	//   ....[21]....
        /*02e8*/ 	.word	0x00004e80


	//   ....[22]....
        /*02ec*/ 	.word	0x00004e90


	//   ....[23]....
        /*02f0*/ 	.word	0x00004ed0


	//   ....[24]....
        /*02f4*/ 	.word	0x00004ef0


	//   ....[25]....
        /*02f8*/ 	.word	0x00004f20


	//   ....[26]....
        /*02fc*/ 	.word	0x00004f40


	//   ....[27]....
        /*0300*/ 	.word	0x00004f60


	//   ....[28]....
        /*0304*/ 	.word	0x00004f80


	//   ....[29]....
        /*0308*/ 	.word	0x00004f90


	//   ....[30]....
        /*030c*/ 	.word	0x00004fb0


	//   ....[31]....
        /*0310*/ 	.word	0x00004fd0


	//   ....[32]....
        /*0314*/ 	.word	0x00004ff0


	//   ....[33]....
        /*0318*/ 	.word	0x00005010


	//   ....[34]....
        /*031c*/ 	.word	0x00005030


	//   ....[35]....
        /*0320*/ 	.word	0x00005050


	//   ....[36]....
        /*0324*/ 	.word	0x00005070


	//   ....[37]....
        /*0328*/ 	.word	0x00005090


	//   ....[38]....
        /*032c*/ 	.word	0x000050b0


	//   ....[39]....
        /*0330*/ 	.word	0x000050d0


	//   ....[40]....
        /*0334*/ 	.word	0x000050f0


	//   ....[41]....
        /*0338*/ 	.word	0x00005110


	//   ....[42]....
        /*033c*/ 	.word	0x00005130


	//   ....[43]....
        /*0340*/ 	.word	0x00005150


	//   ....[44]....
        /*0344*/ 	.word	0x00005180


	//   ....[45]....
        /*0348*/ 	.word	0x000051a0


	//   ....[46]....
        /*034c*/ 	.word	0x000051c0


	//   ....[47]....
        /*0350*/ 	.word	0x000051e0


	//   ....[48]....
        /*0354*/ 	.word	0x00005200


	//   ....[49]....
        /*0358*/ 	.word	0x00005220


	//   ....[50]....
        /*035c*/ 	.word	0x00005230


	//   ....[51]....
        /*0360*/ 	.word	0x00005250


	//   ....[52]....
        /*0364*/ 	.word	0x00005270


	//   ....[53]....
        /*0368*/ 	.word	0x00005290


	//   ....[54]....
        /*036c*/ 	.word	0x000052b0


	//   ....[55]....
        /*0370*/ 	.word	0x000052d0


	//   ....[56]....
        /*0374*/ 	.word	0x000052f0


	//   ....[57]....
        /*0378*/ 	.word	0x00005310


	//   ....[58]....
        /*037c*/ 	.word	0x00005330


	//   ....[59]....
        /*0380*/ 	.word	0x00005350


	//   ....[60]....
        /*0384*/ 	.word	0x00005370


	//   ....[61]....
        /*0388*/ 	.word	0x00005390


	//   ....[62]....
        /*038c*/ 	.word	0x000053b0


	//   ....[63]....
        /*0390*/ 	.word	0x000053d0


	//   ....[64]....
        /*0394*/ 	.word	0x00006100


	//   ....[65]....
        /*0398*/ 	.word	0x000061a0


	//   ....[66]....
        /*039c*/ 	.word	0x00006240


	//   ....[67]....
        /*03a0*/ 	.word	0x000062b0


	//   ....[68]....
        /*03a4*/ 	.word	0x00006320


	//----- nvinfo : EIATTR_VRC_CTA_INIT_COUNT
	.align		4
.L_31105:
        /*03a8*/ 	.byte	0x02, 0x4a
	.zero		1
	.zero		1


	//----- nvinfo : EIATTR_EXIT_INSTR_OFFSETS
	.align		4
        /*03ac*/ 	.byte	0x04, 0x1c
        /*03ae*/ 	.short	(.L_31107 - .L_31106)


	//   ....[0]....
.L_31106:
        /*03b0*/ 	.word	0x00000090


	//   ....[1]....
        /*03b4*/ 	.word	0x00005e50


	//   ....[2]....
        /*03b8*/ 	.word	0x00005e70


	//   ....[3]....
        /*03bc*/ 	.word	0x00006090


	//----- nvinfo : EIATTR_CRS_STACK_SIZE
	.align		4
.L_31107:
        /*03c0*/ 	.byte	0x04, 0x1e
        /*03c2*/ 	.short	(.L_31109 - .L_31108)
.L_31108:
        /*03c4*/ 	.word	0x00000000


	//----- nvinfo : EIATTR_CBANK_PARAM_SIZE
	.align		4
.L_31109:
        /*03c8*/ 	.byte	0x03, 0x19
        /*03ca*/ 	.short	0x008c


	//----- nvinfo : EIATTR_PARAM_CBANK
	.align		4
        /*03cc*/ 	.byte	0x04, 0x0a
        /*03ce*/ 	.short	(.L_31111 - .L_31110)
	.align		4
.L_31110:
        /*03d0*/ 	.word	index@(.nv.constant0._ZN4vllm25paged_attention_v2_kernelIffLi192ELi16ELi128ELNS_18Fp8KVCacheDataTypeE0ELb0ELi512EEEvPfS2_PT_PKS3_PKT0_S9_ifPKiSB_iPKfiiiSD_SD_iiiii)
        /*03d4*/ 	.short	0x0380
        /*03d6*/ 	.short	0x008c


	//----- nvinfo : EIATTR_SW_WAR
	.align		4
.L_31111:
        /*03d8*/ 	.byte	0x04, 0x36
        /*03da*/ 	.short	(.L_31113 - .L_31112)
.L_31112:
        /*03dc*/ 	.word	0x00000008
.L_31113:


//--------------------- .nv.info._ZN4vllm25paged_attention_v2_kernelIffLi128ELi16ELi128ELNS_18Fp8KVCacheDataTypeE0ELb0ELi512EEEvPfS2_PT_PKS3_PKT0_S9_ifPKiSB_iPKfiiiSD_SD_iiiii --------------------------
	.section	.nv.info._ZN4vllm25paged_attention_v2_kernelIffLi128ELi16ELi128ELNS_18Fp8KVCacheDataTypeE0ELb0ELi512EEEvPfS2_PT_PKS3_PKT0_S9_ifPKiSB_iPKfiiiSD_SD_iiiii,"",@"SHT_CUDA_INFO"
	.sectionflags	@""
	.align	4


	//----- nvinfo : EIATTR_CUDA_API_VERSION
	.align		4
        /*0000*/ 	.byte	0x04, 0x37
        /*0002*/ 	.short	(.L_31115 - .L_31114)
.L_31114:
        /*0004*/ 	.word	0x00000082


	//----- nvinfo : EIATTR_KPARAM_INFO
	.align		4
.L_31115:
        /*0008*/ 	.byte	0x04, 0x17
        /*000a*/ 	.short	(.L_31117 - .L_31116)
.L_31116:
        /*000c*/ 	.word	0x00000000
        /*0010*/ 	.short	0x0015
        /*0012*/ 	.short	0x0088
        /*0014*/ 	.byte	0x00, 0xf0, 0x11, 0x00


	//----- nvinfo : EIATTR_KPARAM_INFO
	.align		4
.L_31117:
        /*0018*/ 	.byte	0x04, 0x17
        /*001a*/ 	.short	(.L_31119 - .L_31118)
.L_31118:
        /*001c*/ 	.word	0x00000000
        /*0020*/ 	.short	0x0014
        /*0022*/ 	.short	0x0084
        /*0024*/ 	.byte	0x00, 0xf0, 0x11, 0x00


	//----- nvinfo : EIATTR_KPARAM_INFO
	.align		4
.L_31119:
        /*0028*/ 	.byte	0x04, 0x17
        /*002a*/ 	.short	(.L_31121 - .L_31120)
.L_31120:
        /*002c*/ 	.word	0x00000000
        /*0030*/ 	.short	0x0013
        /*0032*/ 	.short	0x0080
        /*0034*/ 	.byte	0x00, 0xf0, 0x11, 0x00


	//----- nvinfo : EIATTR_KPARAM_INFO
	.align		4
.L_31121:
        /*0038*/ 	.byte	0x04, 0x17
        /*003a*/ 	.short	(.L_31123 - .L_31122)
.L_31122:
        /*003c*/ 	.word	0x00000000
        /*0040*/ 	.short	0x0012
        /*0042*/ 	.short	0x007c
        /*0044*/ 	.byte	0x00, 0xf0, 0x11, 0x00


	//----- nvinfo : EIATTR_KPARAM_INFO
	.align		4
.L_31123:
        /*0048*/ 	.byte	0x04, 0x17
        /*004a*/ 	.short	(.L_31125 - .L_31124)
.L_31124:
        /*004c*/ 	.word	0x00000000
        /*0050*/ 	.short	0x0011
        /*0052*/ 	.short	0x0078
        /*0054*/ 	.byte	0x00, 0xf0, 0x11, 0x00


	//----- nvinfo : EIATTR_KPARAM_INFO
	.align		4
.L_31125:
        /*0058*/ 	.byte	0x04, 0x17
        /*005a*/ 	.short	(.L_31127 - .L_31126)
.L_31126:
        /*005c*/ 	.word	0x00000000
        /*0060*/ 	.short	0x0010
        /*0062*/ 	.short	0x0070
        /*0064*/ 	.byte	0x00, 0xf5, 0x21, 0x00


	//----- nvinfo : EIATTR_KPARAM_INFO
	.align		4
.L_31127:
        /*0068*/ 	.byte	0x04, 0x17
        /*006a*/ 	.short	(.L_31129 - .L_31128)
.L_31128:
        /*006c*/ 	.word	0x00000000
        /*0070*/ 	.short	0x000f
        /*0072*/ 	.short	0x0068
        /*0074*/ 	.byte	0x00, 0xf5, 0x21, 0x00


	//----- nvinfo : EIATTR_KPARAM_INFO
	.align		4
.L_31129:
        /*0078*/ 	.byte	0x04, 0x17
        /*007a*/ 	.short	(.L_31131 - .L_31130)
.L_31130:
        /*007c*/ 	.word	0x00000000
        /*0080*/ 	.short	0x000e
        /*0082*/ 	.short	0x0060
        /*0084*/ 	.byte	0x00, 0xf0, 0x11, 0x00


	//----- nvinfo : EIATTR_KPARAM_INFO
	.align		4
.L_31131:
        /*0088*/ 	.byte	0x04, 0x17
        /*008a*/ 	.short	(.L_31133 - .L_31132)
.L_31132:
        /*008c*/ 	.word	0x00000000
        /*0090*/ 	.short	0x000d
        /*0092*/ 	.short	0x005c
        /*0094*/ 	.byte	0x00, 0xf0, 0x11, 0x00


	//----- nvinfo : EIATTR_KPARAM_INFO
	.align		4
.L_31133:
        /*0098*/ 	.byte	0x04, 0x17
        /*009a*/ 	.short	(.L_31135 - .L_31134)
.L_31134:
        /*009c*/ 	.word	0x00000000
        /*00a0*/ 	.short	0x000c
        /*00a2*/ 	.short	0x0058
        /*00a4*/ 	.byte	0x00, 0xf0, 0x11, 0x00


	//----- nvinfo : EIATTR_KPARAM_INFO
	.align		4
.L_31135:
        /*00a8*/ 	.byte	0x04, 0x17
        /*00aa*/ 	.short	(.L_31137 - .L_31136)
.L_31136:
        /*00ac*/ 	.word	0x00000000
        /*00b0*/ 	.short	0x000b
        /*00b2*/ 	.short	0x0050
        /*00b4*/ 	.byte	0x00, 0xf5, 0x21, 0x00


	//----- nvinfo : EIATTR_KPARAM_INFO
	.align		4
.L_31137:
        /*00b8*/ 	.byte	0x04, 0x17
        /*00ba*/ 	.short	(.L_31139 - .L_31138)
.L_31138:
        /*00bc*/ 	.word	0x00000000
        /*00c0*/ 	.short	0x000a
        /*00c2*/ 	.short	0x0048
        /*00c4*/ 	.byte	0x00, 0xf0, 0x11, 0x00


	//----- nvinfo : EIATTR_KPARAM_INFO
	.align		4
.L_31139:
        /*00c8*/ 	.byte	0x04, 0x17
        /*00ca*/ 	.short	(.L_31141 - .L_31140)
.L_31140:
        /*00cc*/ 	.word	0x00000000
        /*00d0*/ 	.short	0x0009
        /*00d2*/ 	.short	0x0040
        /*00d4*/ 	.byte	0x00, 0xf5, 0x21, 0x00


	//----- nvinfo : EIATTR_KPARAM_INFO
	.align		4
.L_31141:
        /*00d8*/ 	.byte	0x04, 0x17
        /*00da*/ 	.short	(.L_31143 - .L_31142)
.L_31142:
        /*00dc*/ 	.word	0x00000000
        /*00e0*/ 	.short	0x0008
        /*00e2*/ 	.short	0x0038
        /*00e4*/ 	.byte	0x00, 0xf5, 0x21, 0x00


	//----- nvinfo : EIATTR_KPARAM_INFO
	.align		4
.L_31143:
        /*00e8*/ 	.byte	0x04, 0x17
        /*00ea*/ 	.short	(.L_31145 - .L_31144)
.L_31144:
        /*00ec*/ 	.word	0x00000000
        /*00f0*/ 	.short	0x0007
        /*00f2*/ 	.short	0x0034
        /*00f4*/ 	.byte	0x00, 0xf0, 0x11, 0x00


	//----- nvinfo : EIATTR_KPARAM_INFO
	.align		4
.L_31145:
        /*00f8*/ 	.byte	0x04, 0x17
        /*00fa*/ 	.short	(.L_31147 - .L_31146)
.L_31146:
        /*00fc*/ 	.word	0x00000000
        /*0100*/ 	.short	0x0006
        /*0102*/ 	.short	0x0030
        /*0104*/ 	.byte	0x00, 0xf0, 0x11, 0x00


	//----- nvinfo : EIATTR_KPARAM_INFO
	.align		4
.L_31147:
        /*0108*/ 	.byte	0x04, 0x17
        /*010a*/ 	.short	(.L_31149 - .L_31148)
.L_31148:
        /*010c*/ 	.word	0x00000000
        /*0110*/ 	.short	0x0005
        /*0112*/ 	.short	0x0028
        /*0114*/ 	.byte	0x00, 0xf5, 0x21, 0x00


	//----- nvinfo : EIATTR_KPARAM_INFO
	.align		4
.L_31149:
        /*0118*/ 	.byte	0x04, 0x17
        /*011a*/ 	.short	(.L_31151 - .L_31150)
.L_31150:
        /*011c*/ 	.word	0x00000000
        /*0120*/ 	.short	0x0004
        /*0122*/ 	.short	0x0020
        /*0124*/ 	.byte	0x00, 0xf5, 0x21, 0x00


	//----- nvinfo : EIATTR_KPARAM_INFO
	.align		4
.L_31151:
        /*0128*/ 	.byte	0x04, 0x17
        /*012a*/ 	.short	(.L_31153 - .L_31152)
.L_31152:
        /*012c*/ 	.word	0x00000000
        /*0130*/ 	.short	0x0003
        /*0132*/ 	.short	0x0018
        /*0134*/ 	.byte	0x00, 0xf5, 0x21, 0x00


	//----- nvinfo : EIATTR_KPARAM_INFO
	.align		4
.L_31153:
        /*0138*/ 	.byte	0x04, 0x17
        /*013a*/ 	.short	(.L_31155 - .L_31154)
.L_31154:
        /*013c*/ 	.word	0x00000000
        /*0140*/ 	.short	0x0002
        /*0142*/ 	.short	0x0010
        /*0144*/ 	.byte	0x00, 0xf5, 0x21, 0x00


	//----- nvinfo : EIATTR_KPARAM_INFO
	.align		4
.L_31155:
        /*0148*/ 	.byte	0x04, 0x17
        /*014a*/ 	.short	(.L_31157 - .L_31156)
.L_31156:
        /*014c*/ 	.word	0x00000000
        /*0150*/ 	.short	0x0001
        /*0152*/ 	.short	0x0008
        /*0154*/ 	.byte	0x00, 0xf5, 0x21, 0x00


	//----- nvinfo : EIATTR_KPARAM_INFO
	.align		4
.L_31157:
        /*0158*/ 	.byte	0x04, 0x17
        /*015a*/ 	.short	(.L_31159 - .L_31158)
.L_31158:
        /*015c*/ 	.word	0x00000000
        /*0160*/ 	.short	0x0000
        /*0162*/ 	.short	0x0000
        /*0164*/ 	.byte	0x00, 0xf5, 0x21, 0x00


	//----- nvinfo : EIATTR_SPARSE_MMA_MASK
	.align		4
.L_31159:
        /*0168*/ 	.byte	0x03, 0x50
        /*016a*/ 	.short	0x0000


	//----- nvinfo : EIATTR_MAXREG_COUNT
	.align		4
        /*016c*/ 	.byte	0x03, 0x1b
        /*016e*/ 	.short	0x00ff


	//----- nvinfo : EIATTR_NUM_BARRIERS
	.align		4
        /*0170*/ 	.byte	0x02, 0x4c
        /*0172*/ 	.byte	0x01
	.zero		1


	//----- nvinfo : EIATTR_MERCURY_ISA_VERSION
	.align		4
        /*0174*/ 	.byte	0x03, 0x5f
        /*0176*/ 	.short	0x0101


	//----- nvinfo : EIATTR_COOP_GROUP_MASK_REGIDS
	.align		4
        /*0178*/ 	.byte	0x04, 0x29
        /*017a*/ 	.short	(.L_31161 - .L_31160)


	//   ....[0]....
.L_31160:
        /*017c*/ 	.word	0xffffffff


	//   ....[1]....
        /*0180*/ 	.word	0xffffffff


	//   ....[2]....
        /*0184*/ 	.word	0xffffffff


	//   ....[3]....
        /*0188*/ 	.word	0xffffffff


	//   ....[4]....
        /*018c*/ 	.word	0xffffffff


	//   ....[5]....
        /*0190*/ 	.word	0xffffffff


	//   ....[6]....
        /*0194*/ 	.word	0xffffffff


	//   ....[7]....
        /*0198*/ 	.word	0xffffffff


	//   ....[8]....
        /*019c*/ 	.word	0xffffffff


	//   ....[9]....
        /*01a0*/ 	.word	0xffffffff


	//   ....[10]....
        /*01a4*/ 	.word	0xffffffff


	//   ....[11]....
        /*01a8*/ 	.word	0xffffffff


	//   ....[12]....
        /*01ac*/ 	.word	0xffffffff


	//   ....[13]....
        /*01b0*/ 	.word	0xffffffff


	//   ....[14]....
        /*01b4*/ 	.word	0xffffffff


	//   ....[15]....
        /*01b8*/ 	.word	0xffffffff


	//   ....[16]....
        /*01bc*/ 	.word	0xffffffff


	//   ....[17]....
        /*01c0*/ 	.word	0xffffffff


	//   ....[18]....
        /*01c4*/ 	.word	0xffffffff


	//   ....[19]....
        /*01c8*/ 	.word	0xffffffff


	//   ....[20]....
        /*01cc*/ 	.word	0xffffffff


	//   ....[21]....
        /*01d0*/ 	.word	0xffffffff


	//   ....[22]....
        /*01d4*/ 	.word	0xffffffff


	//   ....[23]....
        /*01d8*/ 	.word	0xffffffff


	//   ....[24]....
        /*01dc*/ 	.word	0xffffffff


	//   ....[25]....
        /*01e0*/ 	.word	0xffffffff


	//   ....[26]....
        /*01e4*/ 	.word	0xffffffff


	//   ....[27]....
        /*01e8*/ 	.word	0xffffffff


	//   ....[28]....
        /*01ec*/ 	.word	0xffffffff


	//   ....[29]....
        /*01f0*/ 	.word	0xffffffff


	//   ....[30]....
        /*01f4*/ 	.word	0xffffffff


	//   ....[31]....
        /*01f8*/ 	.word	0xffffffff


	//   ....[32]....
        /*01fc*/ 	.word	0xffffffff


	//   ....[33]....
        /*0200*/ 	.word	0xffffffff


	//   ....[34]....
        /*0204*/ 	.word	0xffffffff


	//   ....[35]....
        /*0208*/ 	.word	0xffffffff


	//   ....[36]....
        /*020c*/ 	.word	0xffffffff


	//   ....[37]....
        /*0210*/ 	.word	0xffffffff


	//   ....[38]....
        /*0214*/ 	.word	0xffffffff


	//   ....[39]....
        /*0218*/ 	.word	0xffffffff


	//   ....[40]....
        /*021c*/ 	.word	0xffffffff


	//   ....[41]....
        /*0220*/ 	.word	0xffffffff


	//   ....[42]....
        /*0224*/ 	.word	0xffffffff


	//   ....[43]....
        /*0228*/ 	.word	0xffffffff


	//   ....[44]....
        /*022c*/ 	.word	0xffffffff


	//   ....[45]....
        /*0230*/ 	.word	0xffffffff


	//   ....[46]....
        /*0234*/ 	.word	0xffffffff


	//   ....[47]....
        /*0238*/ 	.word	0xffffffff


	//   ....[48]....
        /*023c*/ 	.word	0x0500004c


	//   ....[49]....
        /*0240*/ 	.word	0x0500004c


	//   ....[50]....
        /*0244*/ 	.word	0x0500004c


	//   ....[51]....
        /*0248*/ 	.word	0x0500004c


	//   ....[52]....
        /*024c*/ 	.word	0x0500004c


	//----- nvinfo : EIATTR_COOP_GROUP_INSTR_OFFSETS
	.align		4
.L_31161:
        /*0250*/ 	.byte	0x04, 0x28
        /*0252*/ 	.short	(.L_31163 - .L_31162)


	//   ....[0]....
.L_31162:
        /*0254*/ 	.word	0x00001030


	//   ....[1]....
        /*0258*/ 	.word	0x000011b0


	//   ....[2]....
        /*025c*/ 	.word	0x000011d0


	//   ....[3]....
        /*0260*/ 	.word	0x000011f0


	//   ....[4]....
        /*0264*/ 	.word	0x00001210


	//   ....[5]....
        /*0268*/ 	.word	0x00001360


	//   ....[6]....
        /*026c*/ 	.word	0x00001380


	//   ....[7]....
        /*0270*/ 	.word	0x000013c0


	//   ....[8]....
        /*0274*/ 	.word	0x00002200


	//   ....[9]....
        /*0278*/ 	.word	0x00002240


	//   ....[10]....
        /*027c*/ 	.word	0x00002260


	//   ....[11]....
        /*0280*/ 	.word	0x00002280


	//   ....[12]....
        /*0284*/ 	.word	0x000022a0


	//   ....[13]....
        /*0288*/ 	.word	0x000022f0


	//   ....[14]....
        /*028c*/ 	.word	0x00002310


	//   ....[15]....
        /*0290*/ 	.word	0x00002330


	//   ....[16]....
        /*0294*/ 	.word	0x00004150


	//   ....[17]....
        /*0298*/ 	.word	0x00004190


	//   ....[18]....
        /*029c*/ 	.word	0x000041c0


	//   ....[19]....
        /*02a0*/ 	.word	0x000041e0


	//   ....[20]....
        /*02a4*/ 	.word	0x000041f0


	//   ....[21]....
        /*02a8*/ 	.word	0x00004200


	//   ....[22]....
        /*02ac*/ 	.word	0x00004210


	//   ....[23]....
        /*02b0*/ 	.word	0x00004230


	//   ....[24]....
        /*02b4*/ 	.word	0x00004250


	//   ....[25]....
        /*02b8*/ 	.word	0x00004270


	//   ....[26]....
        /*02bc*/ 	.word	0x00004290


	//   ....[27]....
        /*02c0*/ 	.word	0x000042b0


	//   ....[28]....
        /*02c4*/ 	.word	0x000042d0


	//   ....[29]....
        /*02c8*/ 	.word	0x000042f0


	//   ....[30]....
        /*02cc*/ 	.word	0x00004310


	//   ....[31]....
        /*02d0*/ 	.word	0x00004330


	//   ....[32]....
        /*02d4*/ 	.word	0x00004360


	//   ....[33]....
        /*02d8*/ 	.word	0x00004380


	//   ....[34]....
        /*02dc*/ 	.word	0x000043a0


	//   ....[35]....
        /*02e0*/ 	.word	0x000043c0


	//   ....[36]....
        /*02e4*/ 	.word	0x000043e0


	//   ....[37]....
        /*02e8*/ 	.word	0x00004400


	//   ....[38]....
        /*02ec*/ 	.word	0x00004410


	//   ....[39]....
        /*02f0*/ 	.word	0x00004430


	//   ....[40]....
        /*02f4*/ 	.word	0x00004450


	//   ....[41]....
        /*02f8*/ 	.word	0x00004470


	//   ....[42]....
        /*02fc*/ 	.word	0x00004490


	//   ....[43]....
        /*0300*/ 	.word	0x000044b0


	//   ....[44]....
        /*0304*/ 	.word	0x000044d0


	//   ....[45]....
        /*0308*/ 	.word	0x000044f0


	//   ....[46]....
        /*030c*/ 	.word	0x00004510


	//   ....[47]....
        /*0310*/ 	.word	0x00004530


	//   ....[48]....
        /*0314*/ 	.word	0x00004fe0


	//   ....[49]....
        /*0318*/ 	.word	0x00005080


	//   ....[50]....
        /*031c*/ 	.word	0x00005120


	//   ....[51]....
        /*0320*/ 	.word	0x00005190


	//   ....[52]....
        /*0324*/ 	.word	0x00005200


	//----- nvinfo : EIATTR_VRC_CTA_INIT_COUNT
	.align		4
.L_31163:
        /*0328*/ 	.byte	0x02, 0x4a
	.zero		1
	.zero		1


	//----- nvinfo : EIATTR_EXIT_INSTR_OFFSETS
	.align		4
        /*032c*/ 	.byte	0x04, 0x1c
        /*032e*/ 	.short	(.L_31165 - .L_31164)


	//   ....[0]....
.L_31164:
        /*0330*/ 	.word	0x00000090


	//   ....[1]....
        /*0334*/ 	.word	0x00004db0


	//   ....[2]....
        /*0338*/ 	.word	0x00004dd0


	//   ....[3]....
        /*033c*/ 	.word	0x00004f70


	//----- nvinfo : EIATTR_CRS_STACK_SIZE
	.align		4
.L_31165:
        /*0340*/ 	.byte	0x04, 0x1e
        /*0342*/ 	.short	(.L_31167 - .L_31166)
.L_31166:
        /*0344*/ 	.word	0x00000000


	//----- nvinfo : EIATTR_CBANK_PARAM_SIZE
	.align		4
.L_31167:
        /*0348*/ 	.byte	0x03, 0x19
        /*034a*/ 	.short	0x008c


	//----- nvinfo : EIATTR_PARAM_CBANK
	.align		4
        /*034c*/ 	.byte	0x04, 0x0a
        /*034e*/ 	.short	(.L_31169 - .L_31168)
	.align		4
.L_31168:
        /*0350*/ 	.word	index@(.nv.constant0._ZN4vllm25paged_attention_v2_kernelIffLi128ELi16ELi128ELNS_18Fp8KVCacheDataTypeE0ELb0ELi512EEEvPfS2_PT_PKS3_PKT0_S9_ifPKiSB_iPKfiiiSD_SD_iiiii)
        /*0354*/ 	.short	0x0380
        /*0356*/ 	.short	0x008c


	//----- nvinfo : EIATTR_SW_WAR
	.align		4
.L_31169:
        /*0358*/ 	.byte	0x04, 0x36
        /*035a*/ 	.short	(.L_31171 - .L_31170)
.L_31170:
        /*035c*/ 	.word	0x00000008
.L_31171:


//--------------------- .nv.info._ZN4vllm25paged_attention_v2_kernelIffLi120ELi16ELi128ELNS_18Fp8KVCacheDataTypeE0ELb0ELi512EEEvPfS2_PT_PKS3_PKT0_S9_ifPKiSB_iPKfiiiSD_SD_iiiii --------------------------
	.section	.nv.info._ZN4vllm25paged_attention_v2_kernelIffLi120ELi16ELi128ELNS_18Fp8KVCacheDataTypeE0ELb0ELi512EEEvPfS2_PT_PKS3_PKT0_S9_ifPKiSB_iPKfiiiSD_SD_iiiii,"",@"SHT_CUDA_INFO"
	.sectionflags	@""
	.align	4


	//----- nvinfo : EIATTR_CUDA_API_VERSION
	.align		4
        /*0000*/ 	.byte	0x04, 0x37
        /*0002*/ 	.short	(.L_31173 - .L_31172)
.L_31172:
        /*0004*/ 	.word	0x00000082


	//----- nvinfo : EIATTR_KPARAM_INFO
	.align		4
.L_31173:
        /*0008*/ 	.byte	0x04, 0x17
        /*000a*/ 	.short	(.L_31175 - .L_31174)
.L_31174:
        /*000c*/ 	.word	0x00000000
        /*0010*/ 	.short	0x0015
        /*0012*/ 	.short	0x0088
        /*0014*/ 	.byte	0x00, 0xf0, 0x11, 0x00


	//----- nvinfo : EIATTR_KPARAM_INFO
	.align		4
.L_31175:
        /*0018*/ 	.byte	0x04, 0x17
        /*001a*/ 	.short	(.L_31177 - .L_31176)
.L_31176:
        /*001c*/ 	.word	0x00000000
        /*0020*/ 	.short	0x0014
        /*0022*/ 	.short	0x0084
        /*0024*/ 	.byte	0x00, 0xf0, 0x11, 0x00


	//----- nvinfo : EIATTR_KPARAM_INFO
	.align		4
.L_31177:
        /*0028*/ 	.byte	0x04, 0x17
        /*002a*/ 	.short	(.L_31179 - .L_31178)
.L_31178:
        /*002c*/ 	.word	0x00000000
        /*0030*/ 	.short	0x0013
        /*0032*/ 	.short	0x0080
        /*0034*/ 	.byte	0x00, 0xf0, 0x11, 0x00


	//----- nvinfo : EIATTR_KPARAM_INFO
	.align		4
.L_31179:
        /*0038*/ 	.byte	0x04, 0x17
        /*003a*/ 	.short	(.L_31181 - .L_31180)
.L_31180:
        /*003c*/ 	.word	0x00000000
        /*0040*/ 	.short	0x0012
        /*0042*/ 	.short	0x007c
        /*0044*/ 	.byte	0x00, 0xf0, 0x11, 0x00


	//----- nvinfo : EIATTR_KPARAM_INFO
	.align		4
.L_31181:
        /*0048*/ 	.byte	0x04, 0x17
        /*004a*/ 	.short	(.L_31183 - .L_31182)
.L_31182:
        /*004c*/ 	.word	0x00000000
        /*0050*/ 	.short	0x0011
        /*0052*/ 	.short	0x0078
        /*0054*/ 	.byte	0x00, 0xf0, 0x11, 0x00


	//----- nvinfo : EIATTR_KPARAM_INFO
	.align		4
.L_31183:
        /*0058*/ 	.byte	0x04, 0x17
        /*005a*/ 	.short	(.L_31185 - .L_31184)
.L_31184:
        /*005c*/ 	.word	0x00000000
        /*0060*/ 	.short	0x0010
        /*0062*/ 	.short	0x0070
        /*0064*/ 	.byte	0x00, 0xf5, 0x21, 0x00


	//----- nvinfo : EIATTR_KPARAM_INFO
	.align		4
.L_31185:
        /*0068*/ 	.byte	0x04, 0x17
        /*006a*/ 	.short	(.L_31187 - .L_31186)
.L_31186:
        /*006c*/ 	.word	0x00000000
        /*0070*/ 	.short	0x000f
        /*0072*/ 	.short	0x0068
        /*0074*/ 	.byte	0x00, 0xf5, 0x21, 0x00


	//----- nvinfo : EIATTR_KPARAM_INFO
	.align		4
.L_31187:
        /*0078*/ 	.byte	0x04, 0x17
        /*007a*/ 	.short	(.L_31189 - .L_31188)
.L_31188:
        /*007c*/ 	.word	0x00000000
        /*0080*/ 	.short	0x000e
        /*0082*/ 	.short	0x0060
        /*0084*/ 	.byte	0x00, 0xf0, 0x11, 0x00


	//----- nvinfo : EIATTR_KPARAM_INFO
	.align		4
.L_31189:
        /*0088*/ 	.byte	0x04, 0x17
        /*008a*/ 	.short	(.L_31191 - .L_31190)
.L_31190:
        /*008c*/ 	.word	0x00000000
        /*0090*/ 	.short	0x000d
        /*0092*/ 	.short	0x005c
        /*0094*/ 	.byte	0x00, 0xf0, 0x11, 0x00


	//----- nvinfo : EIATTR_KPARAM_INFO
	.align		4
.L_31191:
        /*0098*/ 	.byte	0x04, 0x17
        /*009a*/ 	.short	(.L_31193 - .L_31192)
.L_31192:
        /*009c*/ 	.word	0x00000000
        /*00a0*/ 	.short	0x000c
        /*00a2*/ 	.short	0x0058
        /*00a4*/ 	.byte	0x00, 0xf0, 0x11, 0x00


	//----- nvinfo : EIATTR_KPARAM_INFO
	.align		4
.L_31193:
        /*00a8*/ 	.byte	0x04, 0x17
        /*00aa*/ 	.short	(.L_31195 - .L_31194)
.L_31194:
        /*00ac*/ 	.word	0x00000000
        /*00b0*/ 	.short	0x000b
        /*00b2*/ 	.short	0x0050
        /*00b4*/ 	.byte	0x00, 0xf5, 0x21, 0x00


	//----- nvinfo : EIATTR_KPARAM_INFO
	.align		4
.L_31195:
        /*00b8*/ 	.byte	0x04, 0x17
        /*00ba*/ 	.short	(.L_31197 - .L_31196)
.L_31196:
        /*00bc*/ 	.word	0x00000000
        /*00c0*/ 	.short	0x000a
        /*00c2*/ 	.short	0x0048
        /*00c4*/ 	.byte	0x00, 0xf0, 0x11, 0x00


	//----- nvinfo : EIATTR_KPARAM_INFO
	.align		4
.L_31197:
        /*00c8*/ 	.byte	0x04, 0x17
        /*00ca*/ 	.short	(.L_31199 - .L_31198)
.L_31198:
        /*00cc*/ 	.word	0x00000000
        /*00d0*/ 	.short	0x0009
        /*00d2*/ 	.short	0x0040
        /*00d4*/ 	.byte	0x00, 0xf5, 0x21, 0x00


	//----- nvinfo : EIATTR_KPARAM_INFO
	.align		4
.L_31199:
        /*00d8*/ 	.byte	0x04, 0x17
        /*00da*/ 	.short	(.L_31201 - .L_31200)
.L_31200:
        /*00dc*/ 	.word	0x00000000
        /*00e0*/ 	.short	0x0008
        /*00e2*/ 	.short	0x0038
        /*00e4*/ 	.byte	0x00, 0xf5, 0x21, 0x00


	//----- nvinfo : EIATTR_KPARAM_INFO
	.align		4
.L_31201:
        /*00e8*/ 	.byte	0x04, 0x17
        /*00ea*/ 	.short	(.L_31203 - .L_31202)
.L_31202:
        /*00ec*/ 	.word	0x00000000
        /*00f0*/ 	.short	0x0007
        /*00f2*/ 	.short	0x0034
        /*00f4*/ 	.byte	0x00, 0xf0, 0x11, 0x00


	//----- nvinfo : EIATTR_KPARAM_INFO
	.align		4
.L_31203:
        /*00f8*/ 	.byte	0x04, 0x17
        /*00fa*/ 	.short	(.L_31205 - .L_31204)
.L_31204:
        /*00fc*/ 	.word	0x00000000
        /*0100*/ 	.short	0x0006
        /*0102*/ 	.short	0x0030
        /*0104*/ 	.byte	0x00, 0xf0, 0x11, 0x00


	//----- nvinfo : EIATTR_KPARAM_INFO
	.align		4
.L_31205:
        /*0108*/ 	.byte	0x04, 0x17
        /*010a*/ 	.short	(.L_31207 - .L_31206)
.L_31206:
        /*010c*/ 	.word	0x00000000
        /*0110*/ 	.short	0x0005
        /*0112*/ 	.short	0x0028
        /*0114*/ 	.byte	0x00, 0xf5, 0x21, 0x00


	//----- nvinfo : EIATTR_KPARAM_INFO
	.align		4
.L_31207:
        /*0118*/ 	.byte	0x04, 0x17
        /*011a*/ 	.short	(.L_31209 - .L_31208)
.L_31208:
        /*011c*/ 	.word	0x00000000
        /*0120*/ 	.short	0x0004
        /*0122*/ 	.short	0x0020
        /*0124*/ 	.byte	0x00, 0xf5, 0x21, 0x00


	//----- nvinfo : EIATTR_KPARAM_INFO
	.align		4
.L_31209:
        /*0128*/ 	.byte	0x04, 0x17
        /*012a*/ 	.short	(.L_31211 - .L_31210)
.L_31210:
        /*012c*/ 	.word	0x00000000
        /*0130*/ 	.short	0x0003
        /*0132*/ 	.short	0x0018
        /*0134*/ 	.byte	0x00, 0xf5, 0x21, 0x00


	//----- nvinfo : EIATTR_KPARAM_INFO
	.align		4
.L_31211:
        /*0138*/ 	.byte	0x04, 0x17
        /*013a*/ 	.short	(.L_31213 - .L_31212)
.L_31212:
        /*013c*/ 	.word	0x00000000
        /*0140*/ 	.short	0x0002
        /*0142*/ 	.short	0x0010
        /*0144*/ 	.byte	0x00, 0xf5, 0x21, 0x00


	//----- nvinfo : EIATTR_KPARAM_INFO
	.align		4
.L_31213:
        /*0148*/ 	.byte	0x04, 0x17
        /*014a*/ 	.short	(.L_31215 - .L_31214)
.L_31214:
        /*014c*/ 	.word	0x00000000
        /*0150*/ 	.short	0x0001
        /*0152*/ 	.short	0x0008
        /*0154*/ 	.byte	0x00, 0xf5, 0x21, 0x00


	//----- nvinfo : EIATTR_KPARAM_INFO
	.align		4
.L_31215:
        /*0158*/ 	.byte	0x04, 0x17
        /*015a*/ 	.short	(.L_31217 - .L_31216)
.L_31216:
        /*015c*/ 	.word	0x00000000
        /*0160*/ 	.short	0x0000
        /*0162*/ 	.short	0x0000
        /*0164*/ 	.byte	0x00, 0xf5, 0x21, 0x00


	//----- nvinfo : EIATTR_SPARSE_MMA_MASK
	.align		4
.L_31217:
        /*0168*/ 	.byte	0x03, 0x50
        /*016a*/ 	.short	0x0000


	//----- nvinfo : EIATTR_MAXREG_COUNT
	.align		4
        /*016c*/ 	.byte	0x03, 0x1b
        /*016e*/ 	.short	0x00ff


	//----- nvinfo : EIATTR_NUM_BARRIERS
	.align		4
        /*0170*/ 	.byte	0x02, 0x4c
        /*0172*/ 	.byte	0x01
	.zero		1


	//----- nvinfo : EIATTR_MERCURY_ISA_VERSION
	.align		4
        /*0174*/ 	.byte	0x03, 0x5f
        /*0176*/ 	.short	0x0101


	//----- nvinfo : EIATTR_COOP_GROUP_MASK_REGIDS
	.align		4
        /*0178*/ 	.byte	0x04, 0x29
        /*017a*/ 	.short	(.L_31219 - .L_31218)


	//   ....[0]....
.L_31218:
        /*017c*/ 	.word	0xffffffff


	//   ....[1]....
        /*0180*/ 	.word	0xffffffff


	//   ....[2]....
        /*0184*/ 	.word	0xffffffff


	//   ....[3]....
        /*0188*/ 	.word	0xffffffff


	//   ....[4]....
        /*018c*/ 	.word	0xffffffff


	//   ....[5]....
        /*0190*/ 	.word	0xffffffff


	//   ....[6]....
        /*0194*/ 	.word	0xffffffff


	//   ....[7]....
        /*0198*/ 	.word	0xffffffff


	//   ....[8]....
        /*019c*/ 	.word	0xffffffff


	//   ....[9]....
        /*01a0*/ 	.word	0xffffffff


	//   ....[10]....
        /*01a4*/ 	.word	0xffffffff


	//   ....[11]....
        /*01a8*/ 	.word	0xffffffff


	//   ....[12]....
        /*01ac*/ 	.word	0xffffffff


	//   ....[13]....
        /*01b0*/ 	.word	0xffffffff


	//   ....[14]....
        /*01b4*/ 	.word	0xffffffff


	//   ....[15]....
        /*01b8*/ 	.word	0xffffffff


	//   ....[16]....
        /*01bc*/ 	.word	0xffffffff


	//   ....[17]....
        /*01c0*/ 	.word	0xffffffff


	//   ....[18]....
        /*01c4*/ 	.word	0xffffffff


	//   ....[19]....
        /*01c8*/ 	.word	0xffffffff


	//   ....[20]....
        /*01cc*/ 	.word	0xffffffff


	//   ....[21]....
        /*01d0*/ 	.word	0xffffffff


	//   ....[22]....
        /*01d4*/ 	.word	0xffffffff


	//   ....[23]....
        /*01d8*/ 	.word	0xffffffff


	//   ....[24]....
        /*01dc*/ 	.word	0xffffffff


	//   ....[25]....
        /*01e0*/ 	.word	0xffffffff


	//   ....[26]....
        /*01e4*/ 	.word	0xffffffff


	//   ....[27]....
        /*01e8*/ 	.word	0xffffffff


	//   ....[28]....
        /*01ec*/ 	.word	0xffffffff


	//   ....[29]....
        /*01f0*/ 	.word	0xffffffff


	//   ....[30]....
        /*01f4*/ 	.word	0xffffffff


	//   ....[31]....
        /*01f8*/ 	.word	0xffffffff


	//   ....[32]....
        /*01fc*/ 	.word	0xffffffff


	//   ....[33]....
        /*0200*/ 	.word	0xffffffff


	//   ....[34]....
        /*0204*/ 	.word	0xffffffff


	//   ....[35]....
        /*0208*/ 	.word	0xffffffff


	//   ....[36]....
        /*020c*/ 	.word	0xffffffff


	//   ....[37]....
        /*0210*/ 	.word	0xffffffff


	//   ....[38]....
        /*0214*/ 	.word	0xffffffff


	//   ....[39]....
        /*0218*/ 	.word	0xffffffff


	//   ....[40]....
        /*021c*/ 	.word	0xffffffff


	//   ....[41]....
        /*0220*/ 	.word	0xffffffff


	//   ....[42]....
        /*0224*/ 	.word	0xffffffff


	//   ....[43]....
        /*0228*/ 	.word	0xffffffff


	//   ....[44]....
        /*022c*/ 	.word	0xffffffff


	//   ....[45]....
        /*0230*/ 	.word	0xffffffff


	//   ....[46]....
        /*0234*/ 	.word	0x05000048


	//   ....[47]....
        /*0238*/ 	.word	0x05000048


	//   ....[48]....
        /*023c*/ 	.word	0x05000048


	//   ....[49]....
        /*0240*/ 	.word	0x05000048


	//   ....[50]....
        /*0244*/ 	.word	0x05000048


	//----- nvinfo : EIATTR_COOP_GROUP_INSTR_OFFSETS
	.align		4
.L_31219:
        /*0248*/ 	.byte	0x04, 0x28
        /*024a*/ 	.short	(.L_31221 - .L_31220)


	//   ....[0]....
.L_31220:
        /*024c*/ 	.word	0x00000fc0


	//   ....[1]....
        /*0250*/ 	.word	0x00001150


	//   ....[2]....
        /*0254*/ 	.word	0x00001170


	//   ....[3]....
        /*0258*/ 	.word	0x00001190


	//   ....[4]....
        /*025c*/ 	.word	0x000011b0


	//   ....[5]....
        /*0260*/ 	.word	0x00001300


	//   ....[6]....
        /*0264*/ 	.word	0x00001320


	//   ....[7]....
        /*0268*/ 	.word	0x00001360


	//   ....[8]....
        /*026c*/ 	.word	0x000021a0


	//   ....[9]....
        /*0270*/ 	.word	0x000021e0


	//   ....[10]....
        /*0274*/ 	.word	0x00002200


	//   ....[11]....
        /*0278*/ 	.word	0x00002220


	//   ....[12]....
        /*027c*/ 	.word	0x00002240


	//   ....[13]....
        /*0280*/ 	.word	0x00002290


	//   ....[14]....
        /*0284*/ 	.word	0x000022b0


	//   ....[15]....
        /*0288*/ 	.word	0x000022d0


	//   ....[16]....
        /*028c*/ 	.word	0x00004050


	//   ....[17]....
        /*0290*/ 	.word	0x000040a0


	//   ....[18]....
        /*0294*/ 	.word	0x000040e0


	//   ....[19]....
        /*0298*/ 	.word	0x00004110


	//   ....[20]....
        /*029c*/ 	.word	0x00004140


	//   ....[21]....
        /*02a0*/ 	.word	0x00004160


	//   ....[22]....
        /*02a4*/ 	.word	0x00004180


	//   ....[23]....
        /*02a8*/ 	.word	0x000041a0


	//   ....[24]....
        /*02ac*/ 	.word	0x000041d0


	//   ....[25]....
        /*02b0*/ 	.word	0x00004200


	//   ....[26]....
        /*02b4*/ 	.word	0x00004220


	//   ....[27]....
        /*02b8*/ 	.word	0x00004250


	//   ....[28]....
        /*02bc*/ 	.word	0x00004270


	//   ....[29]....
        /*02c0*/ 	.word	0x00004290


	//   ....[30]....
        /*02c4*/ 	.word	0x000042b0


	//   ....[31]....
        /*02c8*/ 	.word	0x000042e0


	//   ....[32]....
        /*02cc*/ 	.word	0x00004300


	//   ....[33]....
        /*02d0*/ 	.word	0x00004320


	//   ....[34]....
        /*02d4*/ 	.word	0x00004340


	//   ....[35]....
        /*02d8*/ 	.word	0x00004360


	//   ....[36]....
        /*02dc*/ 	.word	0x00004380


	//   ....[37]....
        /*02e0*/ 	.word	0x00004390


	//   ....[38]....
        /*02e4*/ 	.word	0x000043b0


	//   ....[39]....
        /*02e8*/ 	.word	0x000043d0


	//   ....[40]....
        /*02ec*/ 	.word	0x000043f0


	//   ....[41]....
        /*02f0*/ 	.word	0x00004410


	//   ....[42]....
        /*02f4*/ 	.word	0x00004430


	//   ....[43]....
        /*02f8*/ 	.word	0x00004450


	//   ....[44]....
        /*02fc*/ 	.word	0x00004470


	//   ....[45]....
        /*0300*/ 	.word	0x00004490


	//   ....[46]....
        /*0304*/ 	.word	0x00004dd0


	//   ....[47]....
        /*0308*/ 	.word	0x00004e70


	//   ....[48]....
        /*030c*/ 	.word	0x00004f10


	//   ....[49]....
        /*0310*/ 	.word	0x00004f80


	//   ....[50]....
        /*0314*/ 	.word	0x00004ff0


	//----- nvinfo : EIATTR_VRC_CTA_INIT_COUNT
	.align		4
.L_31221:
        /*0318*/ 	.byte	0x02, 0x4a
	.zero		1
	.zero		1


	//----- nvinfo : EIATTR_EXIT_INSTR_OFFSETS
	.align		4
        /*031c*/ 	.byte	0x04, 0x1c
        /*031e*/ 	.short	(.L_31223 - .L_31222)


	//   ....[0]....
.L_31222:
        /*0320*/ 	.word	0x00000090


	//   ....[1]....
        /*0324*/ 	.word	0x00004bb0


	//   ....[2]....
        /*0328*/ 	.word	0x00004bd0


	//   ....[3]....
        /*032c*/ 	.word	0x00004d60


	//----- nvinfo : EIATTR_CRS_STACK_SIZE
	.align		4
.L_31223:
        /*0330*/ 	.byte	0x04, 0x1e
        /*0332*/ 	.short	(.L_31225 - .L_31224)
.L_31224:
        /*0334*/ 	.word	0x00000000


	//----- nvinfo : EIATTR_CBANK_PARAM_SIZE
	.align		4
.L_31225:
        /*0338*/ 	.byte	0x03, 0x19
        /*033a*/ 	.short	0x008c


	//----- nvinfo : EIATTR_PARAM_CBANK
	.align		4
        /*033c*/ 	.byte	0x04, 0x0a
        /*033e*/ 	.short	(.L_31227 - .L_31226)
	.align		4
.L_31226:
        /*0340*/ 	.word	index@(.nv.constant0._ZN4vllm25paged_attention_v2_kernelIffLi120ELi16ELi128ELNS_18Fp8KVCacheDataTypeE0ELb0ELi512EEEvPfS2_PT_PKS3_PKT0_S9_ifPKiSB_iPKfiiiSD_SD_iiiii)
        /*0344*/ 	.short	0x0380
        /*0346*/ 	.short	0x008c


	//----- nvinfo : EIATTR_SW_WAR
	.align		4
.L_31227:
        /*0348*/ 	.byte	0x04, 0x36
        /*034a*/ 	.short	(.L_31229 - .L_31228)
.L_31228:
        /*034c*/ 	.word	0x00000008
.L_31229:


//--------------------- .nv.info._ZN4vllm25paged_attention_v2_kernelIffLi112ELi16ELi128ELNS_18Fp8KVCacheDataTypeE0ELb0ELi512EEEvPfS2_PT_PKS3_PKT0_S9_ifPKiSB_iPKfiiiSD_SD_iiiii --------------------------
	.section	.nv.info._ZN4vllm25paged_attention_v2_kernelIffLi112ELi16ELi128ELNS_18Fp8KVCacheDataTypeE0ELb0ELi512EEEvPfS2_PT_PKS3_PKT0_S9_ifPKiSB_iPKfiiiSD_SD_iiiii,"",@"SHT_CUDA_INFO"
	.sectionflags	@""
	.align	4


	//----- nvinfo : EIATTR_CUDA_API_VERSION
	.align		4
        /*0000*/ 	.byte	0x04, 0x37
        /*0002*/ 	.short	(.L_31231 - .L_31230)
.L_31230:
        /*0004*/ 	.word	0x00000082


	//----- nvinfo : EIATTR_KPARAM_INFO
	.align		4
.L_31231:
        /*0008*/ 	.byte	0x04, 0x17
        /*000a*/ 	.short	(.L_31233 - .L_31232)
.L_31232:
        /*000c*/ 	.word	0x00000000
        /*0010*/ 	.short	0x0015
        /*0012*/ 	.short	0x0088
        /*0014*/ 	.byte	0x00, 0xf0, 0x11, 0x00


	//----- nvinfo : EIATTR_KPARAM_INFO
	.align		4
.L_31233:
        /*0018*/ 	.byte	0x04, 0x17
        /*001a*/ 	.short	(.L_31235 - .L_31234)
.L_31234:
        /*001c*/ 	.word	0x00000000
        /*0020*/ 	.short	0x0014
        /*0022*/ 	.short	0x0084
        /*0024*/ 	.byte	0x00, 0xf0, 0x11, 0x00


	//----- nvinfo : EIATTR_KPARAM_INFO
	.align		4
.L_31235:
        /*0028*/ 	.byte	0x04, 0x17
        /*002a*/ 	.short	(.L_31237 - .L_31236)
.L_31236:
        /*002c*/ 	.word	0x00000000
        /*0030*/ 	.short	0x0013
        /*0032*/ 	.short	0x0080
        /*0034*/ 	.byte	0x00, 0xf0, 0x11, 0x00


	//----- nvinfo : EIATTR_KPARAM_INFO
	.align		4
.L_31237:
        /*0038*/ 	.byte	0x04, 0x17
        /*003a*/ 	.short	(.L_31239 - .L_31238)
.L_31238:
        /*003c*/ 	.word	0x00000000
        /*0040*/ 	.short	0x0012
        /*0042*/ 	.short	0x007c
        /*0044*/ 	.byte	0x00, 0xf0, 0x11, 0x00


	//----- nvinfo : EIATTR_KPARAM_INFO
	.align		4
.L_31239:
        /*0048*/ 	.byte	0x04, 0x17
        /*004a*/ 	.short	(.L_31241 - .L_31240)
.L_31240:
        /*004c*/ 	.word	0x00000000
        /*0050*/ 	.short	0x0011
        /*0052*/ 	.short	0x0078
        /*0054*/ 	.byte	0x00, 0xf0, 0x11, 0x00


	//----- nvinfo : EIATTR_KPARAM_INFO
	.align		4
.L_31241:
        /*0058*/ 	.byte	0x04, 0x17
        /*005a*/ 	.short	(.L_31243 - .L_31242)
.L_31242:
        /*005c*/ 	.word	0x00000000
        /*0060*/ 	.short	0x0010
        /*0062*/ 	.short	0x0070
        /*0064*/ 	.byte	0x00, 0xf5, 0x21, 0x00


	//----- nvinfo : EIATTR_KPARAM_INFO
	.align		4
.L_31243:
        /*0068*/ 	.byte	0x04, 0x17
        /*006a*/ 	.short	(.L_31245 - .L_31244)
.L_31244:
        /*006c*/ 	.word	0x00000000
        /*0070*/ 	.short	0x000f
        /*0072*/ 	.short	0x0068
        /*0074*/ 	.byte	0x00, 0xf5, 0x21, 0x00


	//----- nvinfo : EIATTR_KPARAM_INFO
	.align		4
.L_31245:
        /*0078*/ 	.byte	0x04, 0x17
        /*007a*/ 	.short	(.L_31247 - .L_31246)
.L_31246:
        /*007c*/ 	.word	0x00000000
        /*0080*/ 	.short	0x000e
        /*0082*/ 	.short	0x0060
        /*0084*/ 	.byte	0x00, 0xf0, 0x11, 0x00


	//----- nvinfo : EIATTR_KPARAM_INFO
	.align		4
.L_31247:
        /*0088*/ 	.byte	0x04, 0x17
        /*008a*/ 	.short	(.L_31249 - .L_31248)
.L_31248:
        /*008c*/ 	.word	0x00000000
        /*0090*/ 	.short	0x000d
        /*0092*/ 	.short	0x005c
        /*0094*/ 	.byte	0x00, 0xf0, 0x11, 0x00


	//----- nvinfo : EIATTR_KPARAM_INFO
	.align		4
.L_31249:
        /*0098*/ 	.byte	0x04, 0x17
        /*009a*/ 	.short	(.L_31251 - .L_31250)
.L_31250:
        /*009c*/ 	.word	0x00000000
        /*00a0*/ 	.short	0x000c
        /*00a2*/ 	.short	0x0058
        /*00a4*/ 	.byte	0x00, 0xf0, 0x11, 0x00


	//----- nvinfo : EIATTR_KPARAM_INFO
	.align		4
.L_31251:
        /*00a8*/ 	.byte	0x04, 0x17
        /*00aa*/ 	.short	(.L_31253 - .L_31252)
.L_31252:
        /*00ac*/ 	.word	0x00000000
        /*00b0*/ 	.short	0x000b
        /*00b2*/ 	.short	0x0050
        /*00b4*/ 	.byte	0x00, 0xf5, 0x21, 0x00


	//----- nvinfo : EIATTR_KPARAM_INFO
	.align		4
.L_31253:
        /*00b8*/ 	.byte	0x04, 0x17
        /*00ba*/ 	.short	(.L_31255 - .L_31254)
.L_31254:
        /*00bc*/ 	.word	0x00000000
        /*00c0*/ 	.short	0x000a
        /*00c2*/ 	.short	0x0048
        /*00c4*/ 	.byte	0x00, 0xf0, 0x11, 0x00


	//----- nvinfo : EIATTR_KPARAM_INFO
	.align		4
.L_31255:
        /*00c8*/ 	.byte	0x04, 0x17
        /*00ca*/ 	.short	(.L_31257 - .L_31256)
.L_31256:
        /*00cc*/ 	.word	0x00000000
        /*00d0*/ 	.short	0x0009
        /*00d2*/ 	.short	0x0040
        /*00d4*/ 	.byte	0x00, 0xf5, 0x21, 0x00


	//----- nvinfo : EIATTR_KPARAM_INFO
	.align		4
.L_31257:
        /*00d8*/ 	.byte	0x04, 0x17
        /*00da*/ 	.short	(.L_31259 - .L_31258)
.L_31258:
        /*00dc*/ 	.word	0x00000000
        /*00e0*/ 	.short	0x0008
        /*00e2*/ 	.short	0x0038
        /*00e4*/ 	.byte	0x00, 0xf5, 0x21, 0x00


	//----- nvinfo : EIATTR_KPARAM_INFO
	.align		4
.L_31259:
        /*00e8*/ 	.byte	0x04, 0x17
        /*00ea*/ 	.short	(.L_31261 - .L_31260)
.L_31260:
        /*00ec*/ 	.word	0x00000000
        /*00f0*/ 	.short	0x0007
        /*00f2*/ 	.short	0x0034
        /*00f4*/ 	.byte	0x00, 0xf0, 0x11, 0x00


	//----- nvinfo : EIATTR_KPARAM_INFO
	.align		4
.L_31261:
        /*00f8*/ 	.byte	0x04, 0x17
        /*00fa*/ 	.short	(.L_31263 - .L_31262)
.L_31262:
        /*00fc*/ 	.word	0x00000000
        /*0100*/ 	.short	0x0006
        /*0102*/ 	.short	0x0030
        /*0104*/ 	.byte	0x00, 0xf0, 0x11, 0x00


	//----- nvinfo : EIATTR_KPARAM_INFO
	.align		4
.L_31263:
        /*0108*/ 	.byte	0x04, 0x17
        /*010a*/ 	.short	(.L_31265 - .L_31264)
.L_31264:
        /*010c*/ 	.word	0x00000000
        /*0110*/ 	.short	0x0005
        /*0112*/ 	.short	0x0028
        /*0114*/ 	.byte	0x00, 0xf5, 0x21, 0x00


	//----- nvinfo : EIATTR_KPARAM_INFO
	.align		4
.L_31265:
        /*0118*/ 	.byte	0x04, 0x17
        /*011a*/ 	.short	(.L_31267 - .L_31266)
.L_31266:
        /*011c*/ 	.word	0x00000000
        /*0120*/ 	.short	0x0004
        /*0122*/ 	.short	0x0020
        /*0124*/ 	.byte	0x00, 0xf5, 0x21, 0x00


	//----- nvinfo : EIATTR_KPARAM_INFO
	.align		4
.L_31267:
        /*0128*/ 	.byte	0x04, 0x17
        /*012a*/ 	.short	(.L_31269 - .L_31268)
.L_31268:
        /*012c*/ 	.word	0x00000000
        /*0130*/ 	.short	0x0003
        /*0132*/ 	.short	0x0018
        /*0134*/ 	.byte	0x00, 0xf5, 0x21, 0x00


	//----- nvinfo : EIATTR_KPARAM_INFO
	.align		4
.L_31269:
        /*0138*/ 	.byte	0x04, 0x17
        /*013a*/ 	.short	(.L_31271 - .L_31270)
.L_31270:
        /*013c*/ 	.word	0x00000000
        /*0140*/ 	.short	0x0002
        /*0142*/ 	.short	0x0010
        /*0144*/ 	.byte	0x00, 0xf5, 0x21, 0x00


	//----- nvinfo : EIATTR_KPARAM_INFO
	.align		4
.L_31271:
        /*0148*/ 	.byte	0x04, 0x17
        /*014a*/ 	.short	(.L_31273 - .L_31272)
.L_31272:
        /*014c*/ 	.word	0x00000000
        /*0150*/ 	.short	0x0001
        /*0152*/ 	.short	0x0008
        /*0154*/ 	.byte	0x00, 0xf5, 0x21, 0x00


	//----- nvinfo : EIATTR_KPARAM_INFO
	.align		4
.L_31273:
        /*0158*/ 	.byte	0x04, 0x17
        /*015a*/ 	.short	(.L_31275 - .L_31274)
.L_31274:
        /*015c*/ 	.word	0x00000000
        /*0160*/ 	.short	0x0000
        /*0162*/ 	.short	0x0000
        /*0164*/ 	.byte	0x00, 0xf5, 0x21, 0x00


	//----- nvinfo : EIATTR_SPARSE_MMA_MASK
	.align		4
.L_31275:
        /*0168*/ 	.byte	0x03, 0x50
        /*016a*/ 	.short	0x0000


	//----- nvinfo : EIATTR_MAXREG_COUNT
	.align		4
        /*016c*/ 	.byte	0x03, 0x1b
        /*016e*/ 	.short	0x00ff


	//----- nvinfo : EIATTR_NUM_BARRIERS
	.align		4
        /*0170*/ 	.byte	0x02, 0x4c
        /*0172*/ 	.byte	0x01
	.zero		1


	//----- nvinfo : EIATTR_MERCURY_ISA_VERSION
	.align		4
        /*0174*/ 	.byte	0x03, 0x5f
        /*0176*/ 	.short	0x0101


	//----- nvinfo : EIATTR_COOP_GROUP_MASK_REGIDS
	.align		4
        /*0178*/ 	.byte	0x04, 0x29
        /*017a*/ 	.short	(.L_31277 - .L_31276)


	//   ....[0]....
.L_31276:
        /*017c*/ 	.word	0xffffffff


	//   ....[1]....
        /*0180*/ 	.word	0xffffffff


	//   ....[2]....
        /*0184*/ 	.word	0xffffffff


	//   ....[3]....
        /*0188*/ 	.word	0xffffffff


	//   ....[4]....
        /*018c*/ 	.word	0xffffffff


	//   ....[5]....
        /*0190*/ 	.word	0xffffffff


	//   ....[6]....
        /*0194*/ 	.word	0xffffffff


	//   ....[7]....
        /*0198*/ 	.word	0xffffffff


	//   ....[8]....
        /*019c*/ 	.word	0xffffffff


	//   ....[9]....
        /*01a0*/ 	.word	0xffffffff


	//   ....[10]....
        /*01a4*/ 	.word	0xffffffff


	//   ....[11]....
        /*01a8*/ 	.word	0xffffffff


	//   ....[12]....
        /*01ac*/ 	.word	0xffffffff


	//   ....[13]....
        /*01b0*/ 	.word	0xffffffff


	//   ....[14]....
        /*01b4*/ 	.word	0xffffffff


	//   ....[15]....
        /*01b8*/ 	.word	0xffffffff


	//   ....[16]....
        /*01bc*/ 	.word	0xffffffff


	//   ....[17]....
        /*01c0*/ 	.word	0xffffffff


	//   ....[18]....
        /*01c4*/ 	.word	0xffffffff


	//   ....[19]....
        /*01c8*/ 	.word	0xffffffff


	//   ....[20]....
        /*01cc*/ 	.word	0xffffffff


	//   ....[21]....
        /*01d0*/ 	.word	0xffffffff


	//   ....[22]....
        /*01d4*/ 	.word	0xffffffff


	//   ....[23]....
        /*01d8*/ 	.word	0xffffffff


	//   ....[24]....
        /*01dc*/ 	.word	0xffffffff


	//   ....[25]....
        /*01e0*/ 	.word	0xffffffff


	//   ....[26]....
        /*01e4*/ 	.word	0xffffffff


	//   ....[27]....
        /*01e8*/ 	.word	0xffffffff


	//   ....[28]....
        /*01ec*/ 	.word	0xffffffff


	//   ....[29]....
        /*01f0*/ 	.word	0xffffffff


	//   ....[30]....
        /*01f4*/ 	.word	0xffffffff


	//   ....[31]....
        /*01f8*/ 	.word	0xffffffff


	//   ....[32]....
        /*01fc*/ 	.word	0xffffffff


	//   ....[33]....
        /*0200*/ 	.word	0xffffffff


	//   ....[34]....
        /*0204*/ 	.word	0xffffffff


	//   ....[35]....
        /*0208*/ 	.word	0xffffffff


	//   ....[36]....
        /*020c*/ 	.word	0xffffffff


	//   ....[37]....
        /*0210*/ 	.word	0xffffffff


	//   ....[38]....
        /*0214*/ 	.word	0xffffffff


	//   ....[39]....
        /*0218*/ 	.word	0xffffffff


	//   ....[40]....
        /*021c*/ 	.word	0xffffffff


	//   ....[41]....
        /*0220*/ 	.word	0xffffffff


	//   ....[42]....
        /*0224*/ 	.word	0xffffffff


	//   ....[43]....
        /*0228*/ 	.word	0xffffffff


	//   ....[44]....
        /*022c*/ 	.word	0x05000044


	//   ....[45]....
        /*0230*/ 	.word	0x05000044


	//   ....[46]....
        /*0234*/ 	.word	0x05000044


	//   ....[47]....
        /*0238*/ 	.word	0x05000044


	//   ....[48]....
        /*023c*/ 	.word	0x05000044


	//----- nvinfo : EIATTR_COOP_GROUP_INSTR_OFFSETS
	.align		4
.L_31277:
        /*0240*/ 	.byte	0x04, 0x28
        /*0242*/ 	.short	(.L_31279 - .L_31278)


	//   ....[0]....
.L_31278:
        /*0244*/ 	.word	0x00000f20


	//   ....[1]....
        /*0248*/ 	.word	0x000010c0


	//   ....[2]....
        /*024c*/ 	.word	0x000010e0


	//   ....[3]....
        /*0250*/ 	.word	0x00001100


	//   ....[4]....
        /*0254*/ 	.word	0x00001120


	//   ....[5]....
        /*0258*/ 	.word	0x00001260


	//   ....[6]....
        /*025c*/ 	.word	0x00001280


	//   ....[7]....
        /*0260*/ 	.word	0x000012c0


	//   ....[8]....
        /*0264*/ 	.word	0x00002100


	//   ....[9]....
        /*0268*/ 	.word	0x00002140


	//   ....[10]....
        /*026c*/ 	.word	0x00002160


	//   ....[11]....
        /*0270*/ 	.word	0x00002180


	//   ....[12]....
        /*0274*/ 	.word	0x000021a0


	//   ....[13]....
        /*0278*/ 	.word	0x000021f0


	//   ....[14]....
        /*027c*/ 	.word	0x00002210


	//   ....[15]....
        /*0280*/ 	.word	0x00002230


	//   ....[16]....
        /*0284*/ 	.word	0x00003ec0


	//   ....[17]....
        /*0288*/ 	.word	0x00003f00


	//   ....[18]....
        /*028c*/ 	.word	0x00003f40


	//   ....[19]....
        /*0290*/ 	.word	0x00003f80


	//   ....[20]....
        /*0294*/ 	.word	0x00003fc0


	//   ....[21]....
        /*0298*/ 	.word	0x00003ff0


	//   ....[22]....
        /*029c*/ 	.word	0x00004010


	//   ....[23]....
        /*02a0*/ 	.word	0x00004040


	//   ....[24]....
        /*02a4*/ 	.word	0x00004060


	//   ....[25]....
        /*02a8*/ 	.word	0x00004080


	//   ....[26]....
        /*02ac*/ 	.word	0x000040a0


	//   ....[27]....
        /*02b0*/ 	.word	0x000040c0


	//   ....[28]....
        /*02b4*/ 	.word	0x000040e0


	//   ....[29]....
        /*02b8*/ 	.word	0x00004100


	//   ....[30]....
        /*02bc*/ 	.word	0x00004130


	//   ....[31]....
        /*02c0*/ 	.word	0x00004150


	//   ....[32]....
        /*02c4*/ 	.word	0x00004170


	//   ....[33]....
        /*02c8*/ 	.word	0x00004190


	//   ....[34]....
        /*02cc*/ 	.word	0x000041b0


	//   ....[35]....
        /*02d0*/ 	.word	0x000041d0


	//   ....[36]....
        /*02d4*/ 	.word	0x000041e0


	//   ....[37]....
        /*02d8*/ 	.word	0x00004210


	//   ....[38]....
        /*02dc*/ 	.word	0x00004230


	//   ....[39]....
        /*02e0*/ 	.word	0x00004250


	//   ....[40]....
        /*02e4*/ 	.word	0x00004270


	//   ....[41]....
        /*02e8*/ 	.word	0x00004290


	//   ....[42]....
        /*02ec*/ 	.word	0x000042b0


	//   ....[43]....
        /*02f0*/ 	.word	0x000042d0


	//   ....[44]....
        /*02f4*/ 	.word	0x00004ba0


	//   ....[45]....
        /*02f8*/ 	.word	0x00004c40


	//   ....[46]....
        /*02fc*/ 	.word	0x00004ce0


	//   ....[47]....
        /*0300*/ 	.word	0x00004d50


	//   ....[48]....
        /*0304*/ 	.word	0x00004dc0


	//----- nvinfo : EIATTR_VRC_CTA_INIT_COUNT
	.align		4
.L_31279:
        /*0308*/ 	.byte	0x02, 0x4a
	.zero		1
	.zero		1


	//----- nvinfo : EIATTR_EXIT_INSTR_OFFSETS
	.align		4
        /*030c*/ 	.byte	0x04, 0x1c
        /*030e*/ 	.short	(.L_31281 - .L_31280)


	//   ....[0]....
.L_31280:
        /*0310*/ 	.word	0x00000090


	//   ....[1]....
        /*0314*/ 	.word	0x00004990


	//   ....[2]....
        /*0318*/ 	.word	0x000049b0


	//   ....[3]....
        /*031c*/ 	.word	0x00004b30


	//----- nvinfo : EIATTR_CRS_STACK_SIZE
	.align		4
.L_31281:
        /*0320*/ 	.byte	0x04, 0x1e
        /*0322*/ 	.short	(.L_31283 - .L_31282)
.L_31282:
        /*0324*/ 	.word	0x00000000


	//----- nvinfo : EIATTR_CBANK_PARAM_SIZE
	.align		4
.L_31283:
        /*0328*/ 	.byte	0x03, 0x19
        /*032a*/ 	.short	0x008c


	//----- nvinfo : EIATTR_PARAM_CBANK
	.align		4
        /*032c*/ 	.byte	0x04, 0x0a
        /*032e*/ 	.short	(.L_31285 - .L_31284)
	.align		4
.L_31284:
        /*0330*/ 	.word	index@(.nv.constant0._ZN4vllm25paged_attention_v2_kernelIffLi112ELi16ELi128ELNS_18Fp8KVCacheDataTypeE0ELb0ELi512EEEvPfS2_PT_PKS3_PKT0_S9_ifPKiSB_iPKfiiiSD_SD_iiiii)
        /*0334*/ 	.short	0x0380
        /*0336*/ 	.short	0x008c


	//----- nvinfo : EIATTR_SW_WAR
	.align		4
.L_31285:
        /*0338*/ 	.byte	0x04, 0x36
        /*033a*/ 	.short	(.L_31287 - .L_31286)
.L_31286:
        /*033c*/ 	.word	0x00000008
.L_31287:


//--------------------- .nv.info._ZN4vllm25paged_attention_v2_kernelIffLi96ELi16ELi128ELNS_18Fp8KVCacheDataTypeE0ELb0ELi512EEEvPfS2_PT_PKS3_PKT0_S9_ifPKiSB_iPKfiiiSD_SD_iiiii --------------------------
	.section	.nv.info._ZN4vllm25paged_attention_v2_kernelIffLi96ELi16ELi128ELNS_18Fp8KVCacheDataTypeE0ELb0ELi512EEEvPfS2_PT_PKS3_PKT0_S9_ifPKiSB_iPKfiiiSD_SD_iiiii,"",@"SHT_CUDA_INFO"
	.sectionflags	@""
	.align	4


	//----- nvinfo : EIATTR_CUDA_API_VERSION
	.align		4
        /*0000*/ 	.byte	0x04, 0x37
        /*0002*/ 	.short	(.L_31289 - .L_31288)
.L_31288:
        /*0004*/ 	.word	0x00000082


	//----- nvinfo : EIATTR_KPARAM_INFO
	.align		4
.L_31289:
        /*0008*/ 	.byte	0x04, 0x17
        /*000a*/ 	.short	(.L_31291 - .L_31290)
.L_31290:
        /*000c*/ 	.word	0x00000000
        /*0010*/ 	.short	0x0015
        /*0012*/ 	.short	0x0088
        /*0014*/ 	.byte	0x00, 0xf0, 0x11, 0x00


	//----- nvinfo : EIATTR_KPARAM_INFO
	.align		4
.L_31291:
        /*0018*/ 	.byte	0x04, 0x17
        /*001a*/ 	.short	(.L_31293 - .L_31292)
.L_31292:
        /*001c*/ 	.word	0x00000000
        /*0020*/ 	.short	0x0014
        /*0022*/ 	.short	0x0084
        /*0024*/ 	.byte	0x00, 0xf0, 0x11, 0x00


	//----- nvinfo : EIATTR_KPARAM_INFO
	.align		4
.L_31293:
        /*0028*/ 	.byte	0x04, 0x17
        /*002a*/ 	.short	(.L_31295 - .L_31294)
.L_31294:
        /*002c*/ 	.word	0x00000000
        /*0030*/ 	.short	0x0013
        /*0032*/ 	.short	0x0080
        /*0034*/ 	.byte	0x00, 0xf0, 0x11, 0x00


	//----- nvinfo : EIATTR_KPARAM_INFO
	.align		4
.L_31295:
        /*0038*/ 	.byte	0x04, 0x17
        /*003a*/ 	.short	(.L_31297 - .L_31296)
.L_31296:
        /*003c*/ 	.word	0x00000000
        /*0040*/ 	.short	0x0012
        /*0042*/ 	.short	0x007c
        /*0044*/ 	.byte	0x00, 0xf0, 0x11, 0x00


	//----- nvinfo : EIATTR_KPARAM_INFO
	.align		4
.L_31297:
        /*0048*/ 	.byte	0x04, 0x17
        /*004a*/ 	.short	(.L_31299 - .L_31298)
.L_31298:
        /*004c*/ 	.word	0x00000000
        /*0050*/ 	.short	0x0011
        /*0052*/ 	.short	0x0078
        /*0054*/ 	.byte	0x00, 0xf0, 0x11, 0x00


	//----- nvinfo : EIATTR_KPARAM_INFO
	.align		4
.L_31299:
        /*0058*/ 	.byte	0x04, 0x17
        /*005a*/ 	.short	(.L_31301 - .L_31300)
.L_31300:
        /*005c*/ 	.word	0x00000000
        /*0060*/ 	.short	0x0010
        /*0062*/ 	.short	0x0070
        /*0064*/ 	.byte	0x00, 0xf5, 0x21, 0x00


	//----- nvinfo : EIATTR_KPARAM_INFO
	.align		4
.L_31301:
        /*0068*/ 	.byte	0x04, 0x17
        /*006a*/ 	.short	(.L_31303 - .L_31302)
.L_31302:
        /*006c*/ 	.word	0x00000000
        /*0070*/ 	.short	0x000f
        /*0072*/ 	.short	0x0068
        /*0074*/ 	.byte	0x00, 0xf5, 0x21, 0x00


	//----- nvinfo : EIATTR_KPARAM_INFO
	.align		4
.L_31303:
        /*0078*/ 	.byte	0x04, 0x17
        /*007a*/ 	.short	(.L_31305 - .L_31304)
.L_31304:
        /*007c*/ 	.word	0x00000000
        /*0080*/ 	.short	0x000e
        /*0082*/ 	.short	0x0060
        /*0084*/ 	.byte	0x00, 0xf0, 0x11, 0x00


	//----- nvinfo : EIATTR_KPARAM_INFO
	.align		4
.L_31305:
        /*0088*/ 	.byte	0x04, 0x17
        /*008a*/ 	.short	(.L_31307 - .L_31306)
.L_31306:
        /*008c*/ 	.word	0x00000000
        /*0090*/ 	.short	0x000d
        /*0092*/ 	.short	0x005c
        /*0094*/ 	.byte	0x00, 0xf0, 0x11, 0x00


	//----- nvinfo : EIATTR_KPARAM_INFO
	.align		4
.L_31307:
        /*0098*/ 	.byte	0x04, 0x17
        /*009a*/ 	.short	(.L_31309 - .L_31308)
.L_31308:
        /*009c*/ 	.word	0x00000000
        /*00a0*/ 	.short	0x000c
        /*00a2*/ 	.short	0x0058
        /*00a4*/ 	.byte	0x00, 0xf0, 0x11, 0x00


	//----- nvinfo : EIATTR_KPARAM_INFO
	.align		4
.L_31309:
        /*00a8*/ 	.byte	0x04, 0x17
        /*00aa*/ 	.short	(.L_31311 - .L_31310)
.L_31310:
        /*00ac*/ 	.word	0x00000000
        /*00b0*/ 	.short	0x000b
        /*00b2*/ 	.short	0x0050
        /*00b4*/ 	.byte	0x00, 0xf5, 0x21, 0x00


	//----- nvinfo : EIATTR_KPARAM_INFO
	.align		4
.L_31311:
        /*00b8*/ 	.byte	0x04, 0x17
        /*00ba*/ 	.short	(.L_31313 - .L_31312)
.L_31312:
        /*00bc*/ 	.word	0x00000000
        /*00c0*/ 	.short	0x000a
        /*00c2*/ 	.short	0x0048
        /*00c4*/ 	.byte	0x00, 0xf0, 0x11, 0x00


	//----- nvinfo : EIATTR_KPARAM_INFO
	.align		4
.L_31313:
        /*00c8*/ 	.byte	0x04, 0x17
        /*00ca*/ 	.short	(.L_31315 - .L_31314)
.L_31314:
        /*00cc*/ 	.word	0x00000000
        /*00d0*/ 	.short	0x0009
        /*00d2*/ 	.short	0x0040
        /*00d4*/ 	.byte	0x00, 0xf5, 0x21, 0x00


	//----- nvinfo : EIATTR_KPARAM_INFO
	.align		4
.L_31315:
        /*00d8*/ 	.byte	0x04, 0x17
        /*00da*/ 	.short	(.L_31317 - .L_31316)
.L_31316:
        /*00dc*/ 	.word	0x00000000
        /*00e0*/ 	.short	0x0008
        /*00e2*/ 	.short	0x0038
        /*00e4*/ 	.byte	0x00, 0xf5, 0x21, 0x00


	//----- nvinfo : EIATTR_KPARAM_INFO
	.align		4
.L_31317:
        /*00e8*/ 	.byte	0x04, 0x17
        /*00ea*/ 	.short	(.L_31319 - .L_31318)
.L_31318:
        /*00ec*/ 	.word	0x00000000
        /*00f0*/ 	.short	0x0007
        /*00f2*/ 	.short	0x0034
        /*00f4*/ 	.byte	0x00, 0xf0, 0x11, 0x00


	//----- nvinfo : EIATTR_KPARAM_INFO
	.align		4
.L_31319:
        /*00f8*/ 	.byte	0x04, 0x17
        /*00fa*/ 	.short	(.L_31321 - .L_31320)
.L_31320:
        /*00fc*/ 	.word	0x00000000
        /*0100*/ 	.short	0x0006
        /*0102*/ 	.short	0x0030
        /*0104*/ 	.byte	0x00, 0xf0, 0x11, 0x00


	//----- nvinfo : EIATTR_KPARAM_INFO
	.align		4
.L_31321:
        /*0108*/ 	.byte	0x04, 0x17
        /*010a*/ 	.short	(.L_31323 - .L_31322)
.L_31322:
        /*010c*/ 	.word	0x00000000
        /*0110*/ 	.short	0x0005
        /*0112*/ 	.short	0x0028
        /*0114*/ 	.byte	0x00, 0xf5, 0x21, 0x00


	//----- nvinfo : EIATTR_KPARAM_INFO
	.align		4
.L_31323:
        /*0118*/ 	.byte	0x04, 0x17
        /*011a*/ 	.short	(.L_31325 - .L_31324)
.L_31324:
        /*011c*/ 	.word	0x00000000
        /*0120*/ 	.short	0x0004
        /*0122*/ 	.short	0x0020
        /*0124*/ 	.byte	0x00, 0xf5, 0x21, 0x00


	//----- nvinfo : EIATTR_KPARAM_INFO
	.align		4
.L_31325:
        /*0128*/ 	.byte	0x04, 0x17
        /*012a*/ 	.short	(.L_31327 - .L_31326)
.L_31326:
        /*012c*/ 	.word	0x00000000
        /*0130*/ 	.short	0x0003
        /*0132*/ 	.short	0x0018
        /*0134*/ 	.byte	0x00, 0xf5, 0x21, 0x00


	//----- nvinfo : EIATTR_KPARAM_INFO
	.align		4
.L_31327:
        /*0138*/ 	.byte	0x04, 0x17
        /*013a*/ 	.short	(.L_31329 - .L_31328)
.L_31328:
        /*013c*/ 	.word	0x00000000
        /*0140*/ 	.short	0x0002
        /*0142*/ 	.short	0x0010
        /*0144*/ 	.byte	0x00, 0xf5, 0x21, 0x00


	//----- nvinfo : EIATTR_KPARAM_INFO
	.align		4
.L_31329:
        /*0148*/ 	.byte	0x04, 0x17
        /*014a*/ 	.short	(.L_31331 - .L_31330)
.L_31330:
        /*014c*/ 	.word	0x00000000
        /*0150*/ 	.short	0x0001
        /*0152*/ 	.short	0x0008
        /*0154*/ 	.byte	0x00, 0xf5, 0x21, 0x00


	//----- nvinfo : EIATTR_KPARAM_INFO
	.align		4
.L_31331:
        /*0158*/ 	.byte	0x04, 0x17
        /*015a*/ 	.short	(.L_31333 - .L_31332)
.L_31332:
        /*015c*/ 	.word	0x00000000
        /*0160*/ 	.short	0x0000
        /*0162*/ 	.short	0x0000
        /*0164*/ 	.byte	0x00, 0xf5, 0x21, 0x00


	//----- nvinfo : EIATTR_SPARSE_MMA_MASK
	.align		4
.L_31333:
        /*0168*/ 	.byte	0x03, 0x50
        /*016a*/ 	.short	0x0000


	//----- nvinfo : EIATTR_MAXREG_COUNT
	.align		4
        /*016c*/ 	.byte	0x03, 0x1b
        /*016e*/ 	.short	0x00ff


	//----- nvinfo : EIATTR_NUM_BARRIERS
	.align		4
        /*0170*/ 	.byte	0x02, 0x4c
        /*0172*/ 	.byte	0x01
	.zero		1


	//----- nvinfo : EIATTR_MERCURY_ISA_VERSION
	.align		4
        /*0174*/ 	.byte	0x03, 0x5f
        /*0176*/ 	.short	0x0101


	//----- nvinfo : EIATTR_COOP_GROUP_MASK_REGIDS
	.align		4
        /*0178*/ 	.byte	0x04, 0x29
        /*017a*/ 	.short	(.L_31335 - .L_31334)


	//   ....[0]....
.L_31334:
        /*017c*/ 	.word	0xffffffff


	//   ....[1]....
        /*0180*/ 	.word	0xffffffff


	//   ....[2]....
        /*0184*/ 	.word	0xffffffff


	//   ....[3]....
        /*0188*/ 	.word	0xffffffff


	//   ....[4]....
        /*018c*/ 	.word	0xffffffff


	//   ....[5]....
        /*0190*/ 	.word	0xffffffff


	//   ....[6]....
        /*0194*/ 	.word	0xffffffff


	//   ....[7]....
        /*0198*/ 	.word	0xffffffff


	//   ....[8]....
        /*019c*/ 	.word	0xffffffff


	//   ....[9]....
        /*01a0*/ 	.word	0xffffffff


	//   ....[10]....
        /*01a4*/ 	.word	0xffffffff


	//   ....[11]....
        /*01a8*/ 	.word	0xffffffff


	//   ....[12]....
        /*01ac*/ 	.word	0xffffffff


	//   ....[13]....
        /*01b0*/ 	.word	0xffffffff


	//   ....[14]....
        /*01b4*/ 	.word	0xffffffff


	//   ....[15]....
        /*01b8*/ 	.word	0xffffffff


	//   ....[16]....
        /*01bc*/ 	.word	0xffffffff


	//   ....[17]....
        /*01c0*/ 	.word	0xffffffff


	//   ....[18]....
        /*01c4*/ 	.word	0xffffffff


	//   ....[19]....
        /*01c8*/ 	.word	0xffffffff


	//   ....[20]....
        /*01cc*/ 	.word	0xffffffff


	//   ....[21]....
        /*01d0*/ 	.word	0xffffffff


	//   ....[22]....
        /*01d4*/ 	.word	0xffffffff


	//   ....[23]....
        /*01d8*/ 	.word	0xffffffff


	//   ....[24]....
        /*01dc*/ 	.word	0xffffffff


	//   ....[25]....
        /*01e0*/ 	.word	0xffffffff


	//   ....[26]....
        /*01e4*/ 	.word	0xffffffff


	//   ....[27]....
        /*01e8*/ 	.word	0xffffffff


	//   ....[28]....
        /*01ec*/ 	.word	0xffffffff


	//   ....[29]....
        /*01f0*/ 	.word	0xffffffff


	//   ....[30]....
        /*01f4*/ 	.word	0xffffffff


	//   ....[31]....
        /*01f8*/ 	.word	0xffffffff


	//   ....[32]....
        /*01fc*/ 	.word	0xffffffff


	//   ....[33]....
        /*0200*/ 	.word	0xffffffff


	//   ....[34]....
        /*0204*/ 	.word	0xffffffff


	//   ....[35]....
        /*0208*/ 	.word	0xffffffff


	//   ....[36]....
        /*020c*/ 	.word	0xffffffff


	//   ....[37]....
        /*0210*/ 	.word	0xffffffff


	//   ....[38]....
        /*0214*/ 	.word	0xffffffff


	//   ....[39]....
        /*0218*/ 	.word	0xffffffff


	//   ....[40]....
        /*021c*/ 	.word	0x0500003c


	//   ....[41]....
        /*0220*/ 	.word	0x0500003c


	//   ....[42]....
        /*0224*/ 	.word	0x0500003c


	//   ....[43]....
        /*0228*/ 	.word	0x0500003c


	//   ....[44]....
        /*022c*/ 	.word	0x0500003c


	//----- nvinfo : EIATTR_COOP_GROUP_INSTR_OFFSETS
	.align		4
.L_31335:
        /*0230*/ 	.byte	0x04, 0x28
        /*0232*/ 	.short	(.L_31337 - .L_31336)


	//   ....[0]....
.L_31336:
        /*0234*/ 	.word	0x00000e10


	//   ....[1]....
        /*0238*/ 	.word	0x00001000


	//   ....[2]....
        /*023c*/ 	.word	0x00001020


	//   ....[3]....
        /*0240*/ 	.word	0x00001040


	//   ....[4]....
        /*0244*/ 	.word	0x00001060


	//   ....[5]....
        /*0248*/ 	.word	0x00001180


	//   ....[6]....
        /*024c*/ 	.word	0x000011b0


	//   ....[7]....
        /*0250*/ 	.word	0x000011d0


	//   ....[8]....
        /*0254*/ 	.word	0x00002010


	//   ....[9]....
        /*0258*/ 	.word	0x00002050


	//   ....[10]....
        /*025c*/ 	.word	0x00002070


	//   ....[11]....
        /*0260*/ 	.word	0x00002090


	//   ....[12]....
        /*0264*/ 	.word	0x000020b0


	//   ....[13]....
        /*0268*/ 	.word	0x00002100


	//   ....[14]....
        /*026c*/ 	.word	0x00002120


	//   ....[15]....
        /*0270*/ 	.word	0x00002140


	//   ....[16]....
        /*0274*/ 	.word	0x00003af0


	//   ....[17]....
        /*0278*/ 	.word	0x00003b30


	//   ....[18]....
        /*027c*/ 	.word	0x00003b70


	//   ....[19]....
        /*0280*/ 	.word	0x00003bb0


	//   ....[20]....
        /*0284*/ 	.word	0x00003bf0


	//   ....[21]....
        /*0288*/ 	.word	0x00003c20


	//   ....[22]....
        /*028c*/ 	.word	0x00003c40


	//   ....[23]....
        /*0290*/ 	.word	0x00003c70


	//   ....[24]....
        /*0294*/ 	.word	0x00003c90


	//   ....[25]....
        /*0298*/ 	.word	0x00003cc0


	//   ....[26]....
        /*029c*/ 	.word	0x00003ce0


	//   ....[27]....
        /*02a0*/ 	.word	0x00003d00


	//   ....[28]....
        /*02a4*/ 	.word	0x00003d30


	//   ....[29]....
        /*02a8*/ 	.word	0x00003d50


	//   ....[30]....
        /*02ac*/ 	.word	0x00003d70


	//   ....[31]....
        /*02b0*/ 	.word	0x00003d90


	//   ....[32]....
        /*02b4*/ 	.word	0x00003db0


	//   ....[33]....
        /*02b8*/ 	.word	0x00003dd0


	//   ....[34]....
        /*02bc*/ 	.word	0x00003de0


	//   ....[35]....
        /*02c0*/ 	.word	0x00003e00


	//   ....[36]....
        /*02c4*/ 	.word	0x00003e20


	//   ....[37]....
        /*02c8*/ 	.word	0x00003e40


	//   ....[38]....
        /*02cc*/ 	.word	0x00003e60


	//   ....[39]....
        /*02d0*/ 	.word	0x00003e80


	//   ....[40]....
        /*02d4*/ 	.word	0x00004670


	//   ....[41]....
        /*02d8*/ 	.word	0x00004720


	//   ....[42]....
        /*02dc*/ 	.word	0x000047c0


	//   ....[43]....
        /*02e0*/ 	.word	0x00004830


	//   ....[44]....
        /*02e4*/ 	.word	0x000048a0


	//----- nvinfo : EIATTR_VRC_CTA_INIT_COUNT
	.align		4
.L_31337:
        /*02e8*/ 	.byte	0x02, 0x4a
	.zero		1
	.zero		1


	//----- nvinfo : EIATTR_EXIT_INSTR_OFFSETS
	.align		4
        /*02ec*/ 	.byte	0x04, 0x1c
        /*02ee*/ 	.short	(.L_31339 - .L_31338)


	//   ....[0]....
.L_31338:
        /*02f0*/ 	.word	0x00000090


	//   ....[1]....
        /*02f4*/ 	.word	0x00004480


	//   ....[2]....
        /*02f8*/ 	.word	0x000044b0


	//   ....[3]....
        /*02fc*/ 	.word	0x00004600


	//----- nvinfo : EIATTR_CRS_STACK_SIZE
	.align		4
.L_31339:
        /*0300*/ 	.byte	0x04, 0x1e
        /*0302*/ 	.short	(.L_31341 - .L_31340)
.L_31340:
        /*0304*/ 	.word	0x00000000


	//----- nvinfo : EIATTR_CBANK_PARAM_SIZE
	.align		4
.L_31341:
        /*0308*/ 	.byte	0x03, 0x19
        /*030a*/ 	.short	0x008c


	//----- nvinfo : EIATTR_PARAM_CBANK
	.align		4
        /*030c*/ 	.byte	0x04, 0x0a
        /*030e*/ 	.short	(.L_31343 - .L_31342)
	.align		4
.L_31342:
        /*0310*/ 	.word	index@(.nv.constant0._ZN4vllm25paged_attention_v2_kernelIffLi96ELi16ELi128ELNS_18Fp8KVCacheDataTypeE0ELb0ELi512EEEvPfS2_PT_PKS3_PKT0_S9_ifPKiSB_iPKfiiiSD_SD_iiiii)
        /*0314*/ 	.short	0x0380
        /*0316*/ 	.short	0x008c


	//----- nvinfo : EIATTR_SW_WAR
	.align		4
.L_31343:
        /*0318*/ 	.byte	0x04, 0x36
        /*031a*/ 	.short	(.L_31345 - .L_31344)
.L_31344:
        /*031c*/ 	.word	0x00000008
.L_31345:


//--------------------- .nv.info._ZN4vllm25paged_attention_v2_kernelIffLi80ELi16ELi128ELNS_18Fp8KVCacheDataTypeE0ELb0ELi512EEEvPfS2_PT_PKS3_PKT0_S9_ifPKiSB_iPKfiiiSD_SD_iiiii --------------------------
	.section	.nv.info._ZN4vllm25paged_attention_v2_kernelIffLi80ELi16ELi128ELNS_18Fp8KVCacheDataTypeE0ELb0ELi512EEEvPfS2_PT_PKS3_PKT0_S9_ifPKiSB_iPKfiiiSD_SD_iiiii,"",@"SHT_CUDA_INFO"
	.sectionflags	@""
	.align	4


	//----- nvinfo : EIATTR_CUDA_API_VERSION
	.align		4
        /*0000*/ 	.byte	0x04, 0x37
        /*0002*/ 	.short	(.L_31347 - .L_31346)
.L_31346:
        /*0004*/ 	.word	0x00000082


	//----- nvinfo : EIATTR_KPARAM_INFO
	.align		4
.L_31347:
        /*0008*/ 	.byte	0x04, 0x17
        /*000a*/ 	.short	(.L_31349 - .L_31348)
.L_31348:
        /*000c*/ 	.word	0x00000000
        /*0010*/ 	.short	0x0015
        /*0012*/ 	.short	0x0088
        /*0014*/ 	.byte	0x00, 0xf0, 0x11, 0x00


	//----- nvinfo : EIATTR_KPARAM_INFO
	.align		4
.L_31349:
        /*0018*/ 	.byte	0x04, 0x17
        /*001a*/ 	.short	(.L_31351 - .L_31350)
.L_31350:
        /*001c*/ 	.word	0x00000000
        /*0020*/ 	.short	0x0014
        /*0022*/ 	.short	0x0084
        /*0024*/ 	.byte	0x00, 0xf0, 0x11, 0x00


	//----- nvinfo : EIATTR_KPARAM_INFO
	.align		4
.L_31351:
        /*0028*/ 	.byte	0x04, 0x17
        /*002a*/ 	.short	(.L_31353 - .L_31352)
.L_31352:
        /*002c*/ 	.word	0x00000000
        /*0030*/ 	.short	0x0013
        /*0032*/ 	.short	0x0080
        /*0034*/ 	.byte	0x00, 0xf0, 0x11, 0x00


	//----- nvinfo : EIATTR_KPARAM_INFO
	.align		4
.L_31353:
        /*0038*/ 	.byte	0x04, 0x17
        /*003a*/ 	.short	(.L_31355 - .L_31354)
.L_31354:
        /*003c*/ 	.word	0x00000000
        /*0040*/ 	.short	0x0012
        /*0042*/ 	.short	0x007c
        /*0044*/ 	.byte	0x00, 0xf0, 0x11, 0x00


	//----- nvinfo : EIATTR_KPARAM_INFO
	.align		4
.L_31355:
        /*0048*/ 	.byte	0x04, 0x17
        /*004a*/ 	.short	(.L_31357 - .L_31356)
.L_31356:
        /*004c*/ 	.word	0x00000000
        /*0050*/ 	.short	0x0011
        /*0052*/ 	.short	0x0078
        /*0054*/ 	.byte	0x00, 0xf0, 0x11, 0x00


	//----- nvinfo : EIATTR_KPARAM_INFO
	.align		4
.L_31357:
        /*0058*/ 	.byte	0x04, 0x17
        /*005a*/ 	.short	(.L_31359 - .L_31358)
.L_31358:
        /*005c*/ 	.word	0x00000000
        /*0060*/ 	.short	0x0010
        /*0062*/ 	.short	0x0070
        /*0064*/ 	.byte	0x00, 0xf5, 0x21, 0x00


	//----- nvinfo : EIATTR_KPARAM_INFO
	.align		4
.L_31359:
        /*0068*/ 	.byte	0x04, 0x17
        /*006a*/ 	.short	(.L_31361 - .L_31360)
.L_31360:
        /*006c*/ 	.word	0x00000000
        /*0070*/ 	.short	0x000f
        /*0072*/ 	.short	0x0068
        /*0074*/ 	.byte	0x00, 0xf5, 0x21, 0x00


	//----- nvinfo : EIATTR_KPARAM_INFO
	.align		4
.L_31361:
        /*0078*/ 	.byte	0x04, 0x17
        /*007a*/ 	.short	(.L_31363 - .L_31362)
.L_31362:
        /*007c*/ 	.word	0x00000000
        /*0080*/ 	.short	0x000e
        /*0082*/ 	.short	0x0060
        /*0084*/ 	.byte	0x00, 0xf0, 0x11, 0x00


	//----- nvinfo : EIATTR_KPARAM_INFO
	.align		4
.L_31363:
        /*0088*/ 	.byte	0x04, 0x17
        /*008a*/ 	.short	(.L_31365 - .L_31364)
.L_31364:
        /*008c*/ 	.word	0x00000000
        /*0090*/ 	.short	0x000d
        /*0092*/ 	.short	0x005c
        /*0094*/ 	.byte	0x00, 0xf0, 0x11, 0x00


	//----- nvinfo : EIATTR_KPARAM_INFO
	.align		4
.L_31365:
        /*0098*/ 	.byte	0x04, 0x17
        /*009a*/ 	.short	(.L_31367 - .L_31366)
.L_31366:
        /*009c*/ 	.word	0x00000000
        /*00a0*/ 	.short	0x000c
        /*00a2*/ 	.short	0x0058
        /*00a4*/ 	.byte	0x00, 0xf0, 0x11, 0x00


	//----- nvinfo : EIATTR_KPARAM_INFO
	.align		4
.L_31367:
        /*00a8*/ 	.byte	0x04, 0x17
        /*00aa*/ 	.short	(.L_31369 - .L_31368)
.L_31368:
        /*00ac*/ 	.word	0x00000000
        /*00b0*/ 	.short	0x000b
        /*00b2*/ 	.short	0x0050
        /*00b4*/ 	.byte	0x00, 0xf5, 0x21, 0x00


	//----- nvinfo : EIATTR_KPARAM_INFO
	.align		4
.L_31369:
        /*00b8*/ 	.byte	0x04, 0x17
        /*00ba*/ 	.short	(.L_31371 - .L_31370)
.L_31370:
        /*00bc*/ 	.word	0x00000000
        /*00c0*/ 	.short	0x000a
        /*00c2*/ 	.short	0x0048
        /*00c4*/ 	.byte	0x00, 0xf0, 0x11, 0x00


	//----- nvinfo : EIATTR_KPARAM_INFO
	.align		4
.L_31371:
        /*00c8*/ 	.byte	0x04, 0x17
        /*00ca*/ 	.short	(.L_31373 - .L_31372)
.L_31372:
        /*00cc*/ 	.word	0x00000000
        /*00d0*/ 	.short	0x0009
        /*00d2*/ 	.short	0x0040
        /*00d4*/ 	.byte	0x00, 0xf5, 0x21, 0x00


	//----- nvinfo : EIATTR_KPARAM_INFO
	.align		4
.L_31373:
        /*00d8*/ 	.byte	0x04, 0x17
        /*00da*/ 	.short	(.L_31375 - .L_31374)
.L_31374:
        /*00dc*/ 	.word	0x00000000
        /*00e0*/ 	.short	0x0008
        /*00e2*/ 	.short	0x0038
        /*00e4*/ 	.byte	0x00, 0xf5, 0x21, 0x00


	//----- nvinfo : EIATTR_KPARAM_INFO
	.align		4
.L_31375:
        /*00e8*/ 	.byte	0x04, 0x17
        /*00ea*/ 	.short	(.L_31377 - .L_31376)
.L_31376:
        /*00ec*/ 	.word	0x00000000
        /*00f0*/ 	.short	0x0007
        /*00f2*/ 	.short	0x0034
        /*00f4*/ 	.byte	0x00, 0xf0, 0x11, 0x00


	//----- nvinfo : EIATTR_KPARAM_INFO
	.align		4
.L_31377:
        /*00f8*/ 	.byte	0x04, 0x17
        /*00fa*/ 	.short	(.L_31379 - .L_31378)
.L_31378:
        /*00fc*/ 	.word	0x00000000
        /*0100*/ 	.short	0x0006
        /*0102*/ 	.short	0x0030
        /*0104*/ 	.byte	0x00, 0xf0, 0x11, 0x00


	//----- nvinfo : EIATTR_KPARAM_INFO
	.align		4
.L_31379:
        /*0108*/ 	.byte	0x04, 0x17
        /*010a*/ 	.short	(.L_31381 - .L_31380)
.L_31380:
        /*010c*/ 	.word	0x00000000
        /*0110*/ 	.short	0x0005
        /*0112*/ 	.short	0x0028
        /*0114*/ 	.byte	0x00, 0xf5, 0x21, 0x00


	//----- nvinfo : EIATTR_KPARAM_INFO
	.align		4
.L_31381:
        /*0118*/ 	.byte	0x04, 0x17
        /*011a*/ 	.short	(.L_31383 - .L_31382)
.L_31382:
        /*011c*/ 	.word	0x00000000
        /*0120*/ 	.short	0x0004
        /*0122*/ 	.short	0x0020
        /*0124*/ 	.byte	0x00, 0xf5, 0x21, 0x00


	//----- nvinfo : EIATTR_KPARAM_INFO
	.align		4
.L_31383:
        /*0128*/ 	.byte	0x04, 0x17
        /*012a*/ 	.short	(.L_31385 - .L_31384)
.L_31384:
        /*012c*/ 	.word	0x00000000
        /*0130*/ 	.short	0x0003
        /*0132*/ 	.short	0x0018
        /*0134*/ 	.byte	0x00, 0xf5, 0x21, 0x00


	//----- nvinfo : EIATTR_KPARAM_INFO
	.align		4
.L_31385:
        /*0138*/ 	.byte	0x04, 0x17
        /*013a*/ 	.short	(.L_31387 - .L_31386)
.L_31386:
        /*013c*/ 	.word	0x00000000
        /*0140*/ 	.short	0x0002
        /*0142*/ 	.short	0x0010
        /*0144*/ 	.byte	0x00, 0xf5, 0x21, 0x00


	//----- nvinfo : EIATTR_KPARAM_INFO
	.align		4
.L_31387:
        /*0148*/ 	.byte	0x04, 0x17
        /*014a*/ 	.short	(.L_31389 - .L_31388)
.L_31388:
        /*014c*/ 	.word	0x00000000
        /*0150*/ 	.short	0x0001
        /*0152*/ 	.short	0x0008
        /*0154*/ 	.byte	0x00, 0xf5, 0x21, 0x00


	//----- nvinfo : EIATTR_KPARAM_INFO
	.align		4
.L_31389:
        /*0158*/ 	.byte	0x04, 0x17
        /*015a*/ 	.short	(.L_31391 - .L_31390)
.L_31390:
        /*015c*/ 	.word	0x00000000
        /*0160*/ 	.short	0x0000
        /*0162*/ 	.short	0x0000
        /*0164*/ 	.byte	0x00, 0xf5, 0x21, 0x00


	//----- nvinfo : EIATTR_SPARSE_MMA_MASK
	.align		4
.L_31391:
        /*0168*/ 	.byte	0x03, 0x50
        /*016a*/ 	.short	0x0000


	//----- nvinfo : EIATTR_MAXREG_COUNT
	.align		4
        /*016c*/ 	.byte	0x03, 0x1b
        /*016e*/ 	.short	0x00ff


	//----- nvinfo : EIATTR_NUM_BARRIERS
	.align		4
        /*0170*/ 	.byte	0x02, 0x4c
        /*0172*/ 	.byte	0x01
	.zero		1


	//----- nvinfo : EIATTR_MERCURY_ISA_VERSION
	.align		4
        /*0174*/ 	.byte	0x03, 0x5f
        /*0176*/ 	.short	0x0101


	//----- nvinfo : EIATTR_COOP_GROUP_MASK_REGIDS
	.align		4
        /*0178*/ 	.byte	0x04, 0x29
        /*017a*/ 	.short	(.L_31393 - .L_31392)


	//   ....[0]....
.L_31392:
        /*017c*/ 	.word	0xffffffff


	//   ....[1]....
        /*0180*/ 	.word	0xffffffff


	//   ....[2]....
        /*0184*/ 	.word	0xffffffff


	//   ....[3]....
        /*0188*/ 	.word	0xffffffff


	//   ....[4]....
        /*018c*/ 	.word	0xffffffff


	//   ....[5]....
        /*0190*/ 	.word	0xffffffff


	//   ....[6]....
        /*0194*/ 	.word	0xffffffff


	//   ....[7]....
        /*0198*/ 	.word	0xffffffff


	//   ....[8]....
        /*019c*/ 	.word	0xffffffff


	//   ....[9]....
        /*01a0*/ 	.word	0xffffffff


	//   ....[10]....
        /*01a4*/ 	.word	0xffffffff


	//   ....[11]....
        /*01a8*/ 	.word	0xffffffff


	//   ....[12]....
        /*01ac*/ 	.word	0xffffffff


	//   ....[13]....
        /*01b0*/ 	.word	0xffffffff


	//   ....[14]....
        /*01b4*/ 	.word	0xffffffff


	//   ....[15]....
        /*01b8*/ 	.word	0xffffffff


	//   ....[16]....
        /*01bc*/ 	.word	0xffffffff


	//   ....[17]....
        /*01c0*/ 	.word	0xffffffff


	//   ....[18]....
        /*01c4*/ 	.word	0xffffffff


	//   ....[19]....
        /*01c8*/ 	.word	0xffffffff


	//   ....[20]....
        /*01cc*/ 	.word	0xffffffff


	//   ....[21]....
        /*01d0*/ 	.word	0xffffffff


	//   ....[22]....
        /*01d4*/ 	.word	0xffffffff


	//   ....[23]....
        /*01d8*/ 	.word	0xffffffff


	//   ....[24]....
        /*01dc*/ 	.word	0xffffffff


	//   ....[25]....
        /*01e0*/ 	.word	0xffffffff


	//   ....[26]....
        /*01e4*/ 	.word	0xffffffff


	//   ....[27]....
        /*01e8*/ 	.word	0xffffffff


	//   ....[28]....
        /*01ec*/ 	.word	0xffffffff


	//   ....[29]....
        /*01f0*/ 	.word	0xffffffff


	//   ....[30]....
        /*01f4*/ 	.word	0xffffffff


	//   ....[31]....
        /*01f8*/ 	.word	0xffffffff


	//   ....[32]....
        /*01fc*/ 	.word	0xffffffff


	//   ....[33]....
        /*0200*/ 	.word	0xffffffff


	//   ....[34]....
        /*0204*/ 	.word	0xffffffff


	//   ....[35]....
        /*0208*/ 	.word	0xffffffff


	//   ....[36]....
        /*020c*/ 	.word	0x05000034


	//   ....[37]....
        /*0210*/ 	.word	0x05000034


	//   ....[38]....
        /*0214*/ 	.word	0x05000034


	//   ....[39]....
        /*0218*/ 	.word	0x05000034


	//   ....[40]....
        /*021c*/ 	.word	0x05000034


	//----- nvinfo : EIATTR_COOP_GROUP_INSTR_OFFSETS
	.align		4
.L_31393:
        /*0220*/ 	.byte	0x04, 0x28
        /*0222*/ 	.short	(.L_31395 - .L_31394)


	//   ....[0]....
.L_31394:
        /*0224*/ 	.word	0x00000d40


	//   ....[1]....
        /*0228*/ 	.word	0x00000ed0


	//   ....[2]....
        /*022c*/ 	.word	0x00000ef0


	//   ....[3]....
        /*0230*/ 	.word	0x00000f10


	//   ....[4]....
        /*0234*/ 	.word	0x00000f30


	//   ....[5]....
        /*0238*/ 	.word	0x00001090


	//   ....[6]....
        /*023c*/ 	.word	0x000010b0


	//   ....[7]....
        /*0240*/ 	.word	0x000010e0


	//   ....[8]....
        /*0244*/ 	.word	0x00001f20


	//   ....[9]....
        /*0248*/ 	.word	0x00001f60


	//   ....[10]....
        /*024c*/ 	.word	0x00001f80


	//   ....[11]....
        /*0250*/ 	.word	0x00001fa0


	//   ....[12]....
        /*0254*/ 	.word	0x00001fc0


	//   ....[13]....
        /*0258*/ 	.word	0x00002010


	//   ....[14]....
        /*025c*/ 	.word	0x00002030


	//   ....[15]....
        /*0260*/ 	.word	0x00002050


	//   ....[16]....
        /*0264*/ 	.word	0x00003890


	//   ....[17]....
        /*0268*/ 	.word	0x000038d0


	//   ....[18]....
        /*026c*/ 	.word	0x00003910


	//   ....[19]....
        /*0270*/ 	.word	0x00003950


	//   ....[20]....
        /*0274*/ 	.word	0x00003990


	//   ....[21]....
        /*0278*/ 	.word	0x000039c0


	//   ....[22]....
        /*027c*/ 	.word	0x000039e0


	//   ....[23]....
        /*0280*/ 	.word	0x00003a10


	//   ....[24]....
        /*0284*/ 	.word	0x00003a30


	//   ....[25]....
        /*0288*/ 	.word	0x00003a60


	//   ....[26]....
        /*028c*/ 	.word	0x00003a90


	//   ....[27]....
        /*0290*/ 	.word	0x00003ab0


	//   ....[28]....
        /*0294*/ 	.word	0x00003ad0


	//   ....[29]....
        /*0298*/ 	.word	0x00003af0


	//   ....[30]....
        /*029c*/ 	.word	0x00003b10


	//   ....[31]....
        /*02a0*/ 	.word	0x00003b30


	//   ....[32]....
        /*02a4*/ 	.word	0x00003b40


	//   ....[33]....
        /*02a8*/ 	.word	0x00003b60


	//   ....[34]....
        /*02ac*/ 	.word	0x00003b80


	//   ....[35]....
        /*02b0*/ 	.word	0x00003ba0


	//   ....[36]....
        /*02b4*/ 	.word	0x000042b0


	//   ....[37]....
        /*02b8*/ 	.word	0x00004350


	//   ....[38]....
        /*02bc*/ 	.word	0x000043f0


	//   ....[39]....
        /*02c0*/ 	.word	0x00004460


	//   ....[40]....
        /*02c4*/ 	.word	0x000044d0


	//----- nvinfo : EIATTR_VRC_CTA_INIT_COUNT
	.align		4
.L_31395:
        /*02c8*/ 	.byte	0x02, 0x4a
	.zero		1
	.zero		1


	//----- nvinfo : EIATTR_EXIT_INSTR_OFFSETS
	.align		4
        /*02cc*/ 	.byte	0x04, 0x1c
        /*02ce*/ 	.short	(.L_31397 - .L_31396)


	//   ....[0]....
.L_31396:
        /*02d0*/ 	.word	0x00000090


	//   ....[1]....
        /*02d4*/ 	.word	0x000040e0


	//   ....[2]....
        /*02d8*/ 	.word	0x00004100


	//   ....[3]....
        /*02dc*/ 	.word	0x00004240


	//----- nvinfo : EIATTR_CRS_STACK_SIZE
	.align		4
.L_31397:
        /*02e0*/ 	.byte	0x04, 0x1e
        /*02e2*/ 	.short	(.L_31399 - .L_31398)
.L_31398:
        /*02e4*/ 	.word	0x00000000


	//----- nvinfo : EIATTR_CBANK_PARAM_SIZE
	.align		4
.L_31399:
        /*02e8*/ 	.byte	0x03, 0x19
        /*02ea*/ 	.short	0x008c


	//----- nvinfo : EIATTR_PARAM_CBANK
	.align		4
        /*02ec*/ 	.byte	0x04, 0x0a
        /*02ee*/ 	.short	(.L_31401 - .L_31400)
	.align		4
.L_31400:
        /*02f0*/ 	.word	index@(.nv.constant0._ZN4vllm25paged_attention_v2_kernelIffLi80ELi16ELi128ELNS_18Fp8KVCacheDataTypeE0ELb0ELi512EEEvPfS2_PT_PKS3_PKT0_S9_ifPKiSB_iPKfiiiSD_SD_iiiii)
        /*02f4*/ 	.short	0x0380
        /*02f6*/ 	.short	0x008c


	//----- nvinfo : EIATTR_SW_WAR
	.align		4
.L_31401:
        /*02f8*/ 	.byte	0x04, 0x36
        /*02fa*/ 	.short	(.L_31403 - .L_31402)
.L_31402:
        /*02fc*/ 	.word	0x00000008
.L_31403:


//--------------------- .nv.info._ZN4vllm25paged_attention_v2_kernelIffLi64ELi16ELi128ELNS_18Fp8KVCacheDataTypeE0ELb0ELi512EEEvPfS2_PT_PKS3_PKT0_S9_ifPKiSB_iPKfiiiSD_SD_iiiii --------------------------
	.section	.nv.info._ZN4vllm25paged_attention_v2_kernelIffLi64ELi16ELi128ELNS_18Fp8KVCacheDataTypeE0ELb0ELi512EEEvPfS2_PT_PKS3_PKT0_S9_ifPKiSB_iPKfiiiSD_SD_iiiii,"",@"SHT_CUDA_INFO"
	.sectionflags	@""
	.align	4


	//----- nvinfo : EIATTR_CUDA_API_VERSION
	.align		4
        /*0000*/ 	.byte	0x04, 0x37
        /*0002*/ 	.short	(.L_31405 - .L_31404)
.L_31404:
        /*0004*/ 	.word	0x00000082


	//----- nvinfo : EIATTR_KPARAM_INFO
	.align		4
.L_31405:
        /*0008*/ 	.byte	0x04, 0x17
        /*000a*/ 	.short	(.L_31407 - .L_31406)
.L_31406:
        /*000c*/ 	.word	0x00000000
        /*0010*/ 	.short	0x0015
        /*0012*/ 	.short	0x0088
        /*0014*/ 	.byte	0x00, 0xf0, 0x11, 0x00


	//----- nvinfo : EIATTR_KPARAM_INFO
	.align		4
.L_31407:
        /*0018*/ 	.byte	0x04, 0x17
        /*001a*/ 	.short	(.L_31409 - .L_31408)
.L_31408:
        /*001c*/ 	.word	0x00000000
        /*0020*/ 	.short	0x0014
        /*0022*/ 	.short	0x0084
        /*0024*/ 	.byte	0x00, 0xf0, 0x11, 0x00


	//----- nvinfo : EIATTR_KPARAM_INFO
	.align		4
.L_31409:
        /*0028*/ 	.byte	0x04, 0x17
        /*002a*/ 	.short	(.L_31411 - .L_31410)
.L_31410:
        /*002c*/ 	.word	0x00000000
        /*0030*/ 	.short	0x0013
        /*0032*/ 	.short	0x0080
        /*0034*/ 	.byte	0x00, 0xf0, 0x11, 0x00


	//----- nvinfo : EIATTR_KPARAM_INFO
	.align		4
.L_31411:
        /*0038*/ 	.byte	0x04, 0x17
        /*003a*/ 	.short	(.L_31413 - .L_31412)
.L_31412:
        /*003c*/ 	.word	0x00000000
        /*0040*/ 	.short	0x0012
        /*0042*/ 	.short	0x007c
        /*0044*/ 	.byte	0x00, 0xf0, 0x11, 0x00


	//----- nvinfo : EIATTR_KPARAM_INFO
	.align		4
.L_31413:
        /*0048*/ 	.byte	0x04, 0x17
        /*004a*/ 	.short	(.L_31415 - .L_31414)
.L_31414:
        /*004c*/ 	.word	0x00000000
        /*0050*/ 	.short	0x0011
        /*0052*/ 	.short	0x0078
        /*0054*/ 	.byte	0x00, 0xf0, 0x11, 0x00


	//----- nvinfo : EIATTR_KPARAM_INFO
	.align		4
.L_31415:
        /*0058*/ 	.byte	0x04, 0x17
        /*005a*/ 	.short	(.L_31417 - .L_31416)
.L_31416:
        /*005c*/ 	.word	0x00000000
        /*0060*/ 	.short	0x0010
        /*0062*/ 	.short	0x0070
        /*0064*/ 	.byte	0x00, 0xf5, 0x21, 0x00


	//----- nvinfo : EIATTR_KPARAM_INFO
	.align		4
.L_31417:
        /*0068*/ 	.byte	0x04, 0x17
        /*006a*/ 	.short	(.L_31419 - .L_31418)
.L_31418:
        /*006c*/ 	.word	0x00000000
        /*0070*/ 	.short	0x000f
        /*0072*/ 	.short	0x0068
        /*0074*/ 	.byte	0x00, 0xf5, 0x21, 0x00


	//----- nvinfo : EIATTR_KPARAM_INFO
	.align		4
.L_31419:
        /*0078*/ 	.byte	0x04, 0x17
        /*007a*/ 	.short	(.L_31421 - .L_31420)
.L_31420:
        /*007c*/ 	.word	0x00000000
        /*0080*/ 	.short	0x000e
        /*0082*/ 	.short	0x0060
        /*0084*/ 	.byte	0x00, 0xf0, 0x11, 0x00


	//----- nvinfo : EIATTR_KPARAM_INFO
	.align		4
.L_31421:
        /*0088*/ 	.byte	0x04, 0x17
        /*008a*/ 	.short	(.L_31423 - .L_31422)
.L_31422:
        /*008c*/ 	.word	0x00000000
        /*0090*/ 	.short	0x000d
        /*0092*/ 	.short	0x005c
        /*0094*/ 	.byte	0x00, 0xf0, 0x11, 0x00


	//----- nvinfo : EIATTR_KPARAM_INFO
	.align		4
.L_31423:
        /*0098*/ 	.byte	0x04, 0x17
        /*009a*/ 	.short	(.L_31425 - .L_31424)
.L_31424:
        /*009c*/ 	.word	0x00000000
        /*00a0*/ 	.short	0x000c
        /*00a2*/ 	.short	0x0058
        /*00a4*/ 	.byte	0x00, 0xf0, 0x11, 0x00


	//----- nvinfo : EIATTR_KPARAM_INFO
	.align		4
.L_31425:
        /*00a8*/ 	.byte	0x04, 0x17
        /*00aa*/ 	.short	(.L_31427 - .L_31426)
.L_31426:
        /*00ac*/ 	.word	0x00000000
        /*00b0*/ 	.short	0x000b
        /*00b2*/ 	.short	0x0050
        /*00b4*/ 	.byte	0x00, 0xf5, 0x21, 0x00


	//----- nvinfo : EIATTR_KPARAM_INFO
	.align		4
.L_31427:
        /*00b8*/ 	.byte	0x04, 0x17
        /*00ba*/ 	.short	(.L_31429 - .L_31428)
.L_31428:
        /*00bc*/ 	.word	0x00000000
        /*00c0*/ 	.short	0x000a
        /*00c2*/ 	.short	0x0048
        /*00c4*/ 	.byte	0x00, 0xf0, 0x11, 0x00


	//----- nvinfo : EIATTR_KPARAM_INFO
	.align		4
.L_31429:
        /*00c8*/ 	.byte	0x04, 0x17
        /*00ca*/ 	.short	(.L_31431 - .L_31430)
.L_31430:
        /*00cc*/ 	.word	0x00000000
        /*00d0*/ 	.short	0x0009
        /*00d2*/ 	.short	0x0040
        /*00d4*/ 	.byte	0x00, 0xf5, 0x21, 0x00


	//----- nvinfo : EIATTR_KPARAM_INFO
	.align		4
.L_31431:
        /*00d8*/ 	.byte	0x04, 0x17
        /*00da*/ 	.short	(.L_31433 - .L_31432)
.L_31432:
        /*00dc*/ 	.word	0x00000000
        /*00e0*/ 	.short	0x0008
        /*00e2*/ 	.short	0x0038
        /*00e4*/ 	.byte	0x00, 0xf5, 0x21, 0x00


	//----- nvinfo : EIATTR_KPARAM_INFO
	.align		4
.L_31433:
        /*00e8*/ 	.byte	0x04, 0x17
        /*00ea*/ 	.short	(.L_31435 - .L_31434)
.L_31434:
        /*00ec*/ 	.word	0x00000000
        /*00f0*/ 	.short	0x0007
        /*00f2*/ 	.short	0x0034
        /*00f4*/ 	.byte	0x00, 0xf0, 0x11, 0x00


	//----- nvinfo : EIATTR_KPARAM_INFO
	.align		4
.L_31435:
        /*00f8*/ 	.byte	0x04, 0x17
        /*00fa*/ 	.short	(.L_31437 - .L_31436)
.L_31436:
        /*00fc*/ 	.word	0x00000000
        /*0100*/ 	.short	0x0006
        /*0102*/ 	.short	0x0030
        /*0104*/ 	.byte	0x00, 0xf0, 0x11, 0x00


	//----- nvinfo : EIATTR_KPARAM_INFO
	.align		4
.L_31437:
        /*0108*/ 	.byte	0x04, 0x17
        /*010a*/ 	.short	(.L_31439 - .L_31438)
.L_31438:
        /*010c*/ 	.word	0x00000000
        /*0110*/ 	.short	0x0005
        /*0112*/ 	.short	0x0028
        /*0114*/ 	.byte	0x00, 0xf5, 0x21, 0x00


	//----- nvinfo : EIATTR_KPARAM_INFO
	.align		4
.L_31439:
        /*0118*/ 	.byte	0x04, 0x17
        /*011a*/ 	.short	(.L_31441 - .L_31440)
.L_31440:
        /*011c*/ 	.word	0x00000000
        /*0120*/ 	.short	0x0004
        /*0122*/ 	.short	0x0020
        /*0124*/ 	.byte	0x00, 0xf5, 0x21, 0x00


	//----- nvinfo : EIATTR_KPARAM_INFO
	.align		4
.L_31441:
        /*0128*/ 	.byte	0x04, 0x17
        /*012a*/ 	.short	(.L_31443 - .L_31442)
.L_31442:
        /*012c*/ 	.word	0x00000000
        /*0130*/ 	.short	0x0003
        /*0132*/ 	.short	0x0018
        /*0134*/ 	.byte	0x00, 0xf5, 0x21, 0x00


	//----- nvinfo : EIATTR_KPARAM_INFO
	.align		4
.L_31443:
        /*0138*/ 	.byte	0x04, 0x17
        /*013a*/ 	.short	(.L_31445 - .L_31444)
.L_31444:
        /*013c*/ 	.word	0x00000000
        /*0140*/ 	.short	0x0002
        /*0142*/ 	.short	0x0010
        /*0144*/ 	.byte	0x00, 0xf5, 0x21, 0x00


	//----- nvinfo : EIATTR_KPARAM_INFO
	.align		4
.L_31445:
        /*0148*/ 	.byte	0x04, 0x17
        /*014a*/ 	.short	(.L_31447 - .L_31446)
.L_31446:
        /*014c*/ 	.word	0x00000000
        /*0150*/ 	.short	0x0001
        /*0152*/ 	.short	0x0008
        /*0154*/ 	.byte	0x00, 0xf5, 0x21, 0x00


	//----- nvinfo : EIATTR_KPARAM_INFO
	.align		4
.L_31447:
        /*0158*/ 	.byte	0x04, 0x17
        /*015a*/ 	.short	(.L_31449 - .L_31448)
.L_31448:
        /*015c*/ 	.word	0x00000000
        /*0160*/ 	.short	0x0000
        /*0162*/ 	.short	0x0000
        /*0164*/ 	.byte	0x00, 0xf5, 0x21, 0x00


	//----- nvinfo : EIATTR_SPARSE_MMA_MASK
	.align		4
.L_31449:
        /*0168*/ 	.byte	0x03, 0x50
        /*016a*/ 	.short	0x0000


	//----- nvinfo : EIATTR_MAXREG_COUNT
	.align		4
        /*016c*/ 	.byte	0x03, 0x1b
        /*016e*/ 	.short	0x00ff


	//----- nvinfo : EIATTR_NUM_BARRIERS
	.align		4
        /*0170*/ 	.byte	0x02, 0x4c
        /*0172*/ 	.byte	0x01
	.zero		1


	//----- nvinfo : EIATTR_MERCURY_ISA_VERSION
	.align		4
        /*0174*/ 	.byte	0x03, 0x5f
        /*0176*/ 	.short	0x0101


	//----- nvinfo : EIATTR_COOP_GROUP_MASK_REGIDS
	.align		4
        /*0178*/ 	.byte	0x04, 0x29
        /*017a*/ 	.short	(.L_31451 - .L_31450)


	//   ....[0]....
.L_31450:
        /*017c*/ 	.word	0xffffffff


	//   ....[1]....
        /*0180*/ 	.word	0xffffffff


	//   ....[2]....
        /*0184*/ 	.word	0xffffffff


	//   ....[3]....
        /*0188*/ 	.word	0xffffffff


	//   ....[4]....
        /*018c*/ 	.word	0xffffffff


	//   ....[5]....
        /*0190*/ 	.word	0xffffffff


	//   ....[6]....
        /*0194*/ 	.word	0xffffffff


	//   ....[7]....
        /*0198*/ 	.word	0xffffffff


	//   ....[8]....
        /*019c*/ 	.word	0xffffffff


	//   ....[9]....
        /*01a0*/ 	.word	0xffffffff


	//   ....[10]....
        /*01a4*/ 	.word	0xffffffff


	//   ....[11]....
        /*01a8*/ 	.word	0xffffffff


	//   ....[12]....
        /*01ac*/ 	.word	0xffffffff


	//   ....[13]....
        /*01b0*/ 	.word	0xffffffff


	//   ....[14]....
        /*01b4*/ 	.word	0xffffffff


	//   ....[15]....
        /*01b8*/ 	.word	0xffffffff


	//   ....[16]....
        /*01bc*/ 	.word	0xffffffff


	//   ....[17]....
        /*01c0*/ 	.word	0xffffffff


	//   ....[18]....
        /*01c4*/ 	.word	0xffffffff


	//   ....[19]....
        /*01c8*/ 	.word	0xffffffff


	//   ....[20]....
        /*01cc*/ 	.word	0xffffffff


	//   ....[21]....
        /*01d0*/ 	.word	0xffffffff


	//   ....[22]....
        /*01d4*/ 	.word	0xffffffff


	//   ....[23]....
        /*01d8*/ 	.word	0xffffffff


	//   ....[24]....
        /*01dc*/ 	.word	0xffffffff


	//   ....[25]....
        /*01e0*/ 	.word	0xffffffff


	//   ....[26]....
        /*01e4*/ 	.word	0xffffffff


	//   ....[27]....
        /*01e8*/ 	.word	0xffffffff


	//   ....[28]....
        /*01ec*/ 	.word	0xffffffff


	//   ....[29]....
        /*01f0*/ 	.word	0xffffffff


	//   ....[30]....
        /*01f4*/ 	.word	0xffffffff


	//   ....[31]....
        /*01f8*/ 	.word	0xffffffff


	//   ....[32]....
        /*01fc*/ 	.word	0x0500002c


	//   ....[33]....
        /*0200*/ 	.word	0x0500002c


	//   ....[34]....
        /*0204*/ 	.word	0x0500002c


	//   ....[35]....
        /*0208*/ 	.word	0x0500002c


	//   ....[36]....
        /*020c*/ 	.word	0x0500002c


	//----- nvinfo : EIATTR_COOP_GROUP_INSTR_OFFSETS
	.align		4
.L_31451:
        /*0210*/ 	.byte	0x04, 0x28
        /*0212*/ 	.short	(.L_31453 - .L_31452)


	//   ....[0]....
.L_31452:
        /*0214*/ 	.word	0x00000cb0


	//   ....[1]....
        /*0218*/ 	.word	0x00000e40


	//   ....[2]....
        /*021c*/ 	.word	0x00000e60


	//   ....[3]....
        /*0220*/ 	.word	0x00000e80


	//   ....[4]....
        /*0224*/ 	.word	0x00000ea0


	//   ....[5]....
        /*0228*/ 	.word	0x00000fe0


	//   ....[6]....
        /*022c*/ 	.word	0x00001000


	//   ....[7]....
        /*0230*/ 	.word	0x00001040


	//   ....[8]....
        /*0234*/ 	.word	0x00001e80


	//   ....[9]....
        /*0238*/ 	.word	0x00001ec0


	//   ....[10]....
        /*023c*/ 	.word	0x00001ee0


	//   ....[11]....
        /*0240*/ 	.word	0x00001f00


	//   ....[12]....
        /*0244*/ 	.word	0x00001f20


	//   ....[13]....
        /*0248*/ 	.word	0x00001f70


	//   ....[14]....
        /*024c*/ 	.word	0x00001f90


	//   ....[15]....
        /*0250*/ 	.word	0x00001fb0


	//   ....[16]....
        /*0254*/ 	.word	0x000035b0


	//   ....[17]....
        /*0258*/ 	.word	0x000035f0


	//   ....[18]....
        /*025c*/ 	.word	0x00003610


	//   ....[19]....
        /*0260*/ 	.word	0x00003620


	//   ....[20]....
        /*0264*/ 	.word	0x00003630


	//   ....[21]....
        /*0268*/ 	.word	0x00003640


	//   ....[22]....
        /*026c*/ 	.word	0x00003650


	//   ....[23]....
        /*0270*/ 	.word	0x00003670


	//   ....[24]....
        /*0274*/ 	.word	0x000036a0


	//   ....[25]....
        /*0278*/ 	.word	0x000036f0


	//   ....[26]....
        /*027c*/ 	.word	0x00003710


	//   ....[27]....
        /*0280*/ 	.word	0x00003730


	//   ....[28]....
        /*0284*/ 	.word	0x00003740


	//   ....[29]....
        /*0288*/ 	.word	0x00003770


	//   ....[30]....
        /*028c*/ 	.word	0x00003790


	//   ....[31]....
        /*0290*/ 	.word	0x000037a0


	//   ....[32]....
        /*0294*/ 	.word	0x00003ec0


	//   ....[33]....
        /*0298*/ 	.word	0x00003f60


	//   ....[34]....
        /*029c*/ 	.word	0x00004000


	//   ....[35]....
        /*02a0*/ 	.word	0x00004070


	//   ....[36]....
        /*02a4*/ 	.word	0x000040e0


	//----- nvinfo : EIATTR_VRC_CTA_INIT_COUNT
	.align		4
.L_31453:
        /*02a8*/ 	.byte	0x02, 0x4a
	.zero		1
	.zero		1


	//----- nvinfo : EIATTR_EXIT_INSTR_OFFSETS
	.align		4
        /*02ac*/ 	.byte	0x04, 0x1c
        /*02ae*/ 	.short	(.L_31455 - .L_31454)


	//   ....[0]....
.L_31454:
        /*02b0*/ 	.word	0x00000090


	//   ....[1]....
        /*02b4*/ 	.word	0x00003d10


	//   ....[2]....
        /*02b8*/ 	.word	0x00003d30


	//   ....[3]....
        /*02bc*/ 	.word	0x00003e50


	//----- nvinfo : EIATTR_CRS_STACK_SIZE
	.align		4
.L_31455:
        /*02c0*/ 	.byte	0x04, 0x1e
        /*02c2*/ 	.short	(.L_31457 - .L_31456)
.L_31456:
        /*02c4*/ 	.word	0x00000000


	//----- nvinfo : EIATTR_CBANK_PARAM_SIZE
	.align		4
.L_31457:
        /*02c8*/ 	.byte	0x03, 0x19
        /*02ca*/ 	.short	0x008c


	//----- nvinfo : EIATTR_PARAM_CBANK
	.align		4
        /*02cc*/ 	.byte	0x04, 0x0a
        /*02ce*/ 	.short	(.L_31459 - .L_31458)
	.align		4
.L_31458:
        /*02d0*/ 	.word	index@(.nv.constant0._ZN4vllm25paged_attention_v2_kernelIffLi64ELi16ELi128ELNS_18Fp8KVCacheDataTypeE0ELb0ELi512EEEvPfS2_PT_PKS3_PKT0_S9_ifPKiSB_iPKfiiiSD_SD_iiiii)
        /*02d4*/ 	.short	0x0380
        /*02d6*/ 	.short	0x008c


	//----- nvinfo : EIATTR_SW_WAR
	.align		4
.L_31459:
        /*02d8*/ 	.byte	0x04, 0x36
        /*02da*/ 	.short	(.L_31461 - .L_31460)
.L_31460:
        /*02dc*/ 	.word	0x00000008
.L_31461:


//--------------------- .nv.info._ZN4vllm25paged_attention_v2_kernelIffLi32ELi16ELi128ELNS_18Fp8KVCacheDataTypeE0ELb0ELi512EEEvPfS2_PT_PKS3_PKT0_S9_ifPKiSB_iPKfiiiSD_SD_iiiii --------------------------
	.section	.nv.info._ZN4vllm25paged_attention_v2_kernelIffLi32ELi16ELi128ELNS_18Fp8KVCacheDataTypeE0ELb0ELi512EEEvPfS2_PT_PKS3_PKT0_S9_ifPKiSB_iPKfiiiSD_SD_iiiii,"",@"SHT_CUDA_INFO"
	.sectionflags	@""
	.align	4


	//----- nvinfo : EIATTR_CUDA_API_VERSION
	.align		4
        /*0000*/ 	.byte	0x04, 0x37
        /*0002*/ 	.short	(.L_31463 - .L_31462)
.L_31462:
        /*0004*/ 	.word	0x00000082


	//----- nvinfo : EIATTR_KPARAM_INFO
	.align		4
.L_31463:
        /*0008*/ 	.byte	0x04, 0x17
        /*000a*/ 	.short	(.L_31465 - .L_31464)
.L_31464:
        /*000c*/ 	.word	0x00000000
        /*0010*/ 	.short	0x0015
        /*0012*/ 	.short	0x0088
        /*0014*/ 	.byte	0x00, 0xf0, 0x11, 0x00


	//----- nvinfo : EIATTR_KPARAM_INFO
	.align		4
.L_31465:
        /*0018*/ 	.byte	0x04, 0x17
        /*001a*/ 	.short	(.L_31467 - .L_31466)
.L_31466:
        /*001c*/ 	.word	0x00000000
        /*0020*/ 	.short	0x0014
        /*0022*/ 	.short	0x0084
        /*0024*/ 	.byte	0x00, 0xf0, 0x11, 0x00


	//----- nvinfo : EIATTR_KPARAM_INFO
	.align		4
.L_31467:
        /*0028*/ 	.byte	0x04, 0x17
        /*002a*/ 	.short	(.L_31469 - .L_31468)
.L_31468:
        /*002c*/ 	.word	0x00000000
        /*0030*/ 	.short	0x0013
        /*0032*/ 	.short	0x0080
        /*0034*/ 	.byte	0x00, 0xf0, 0x11, 0x00


	//----- nvinfo : EIATTR_KPARAM_INFO
	.align		4
.L_31469:
        /*0038*/ 	.byte	0x04, 0x17
        /*003a*/ 	.short	(.L_31471 - .L_31470)
.L_31470:
        /*003c*/ 	.word	0x00000000
        /*0040*/ 	.short	0x0012
        /*0042*/ 	.short	0x007c
        /*0044*/ 	.byte	0x00, 0xf0, 0x11, 0x00


	//----- nvinfo : EIATTR_KPARAM_INFO
	.align		4
.L_31471:
        /*0048*/ 	.byte	0x04, 0x17
        /*004a*/ 	.short	(.L_31473 - .L_31472)
.L_31472:
        /*004c*/ 	.word	0x00000000
        /*0050*/ 	.short	0x0011
        /*0052*/ 	.short	0x0078
        /*0054*/ 	.byte	0x00, 0xf0, 0x11, 0x00


	//----- nvinfo : EIATTR_KPARAM_INFO
	.align		4
.L_31473:
        /*0058*/ 	.byte	0x04, 0x17
        /*005a*/ 	.short	(.L_31475 - .L_31474)
.L_31474:
        /*005c*/ 	.word	0x00000000
        /*0060*/ 	.short	0x0010
        /*0062*/ 	.short	0x0070
        /*0064*/ 	.byte	0x00, 0xf5, 0x21, 0x00


	//----- nvinfo : EIATTR_KPARAM_INFO
	.align		4
.L_31475:
        /*0068*/ 	.byte	0x04, 0x17
        /*006a*/ 	.short	(.L_31477 - .L_31476)
.L_31476:
        /*006c*/ 	.word	0x00000000
        /*0070*/ 	.short	0x000f
        /*0072*/ 	.short	0x0068
        /*0074*/ 	.byte	0x00, 0xf5, 0x21, 0x00


	//----- nvinfo : EIATTR_KPARAM_INFO
	.align		4
.L_31477:
        /*0078*/ 	.byte	0x04, 0x17
        /*007a*/ 	.short	(.L_31479 - .L_31478)
.L_31478:
        /*007c*/ 	.word	0x00000000
        /*0080*/ 	.short	0x000e
        /*0082*/ 	.short	0x0060
        /*0084*/ 	.byte	0x00, 0xf0, 0x11, 0x00


	//----- nvinfo : EIATTR_KPARAM_INFO
	.align		4
.L_31479:
        /*0088*/ 	.byte	0x04, 0x17
        /*008a*/ 	.short	(.L_31481 - .L_31480)
.L_31480:
        /*008c*/ 	.word	0x00000000
        /*0090*/ 	.short	0x000d
        /*0092*/ 	.short	0x005c
        /*0094*/ 	.byte	0x00, 0xf0, 0x11, 0x00


	//----- nvinfo : EIATTR_KPARAM_INFO
	.align		4
.L_31481:
        /*0098*/ 	.byte	0x04, 0x17
        /*009a*/ 	.short	(.L_31483 - .L_31482)
.L_31482:
        /*009c*/ 	.word	0x00000000
        /*00a0*/ 	.short	0x000c
        /*00a2*/ 	.short	0x0058
        /*00a4*/ 	.byte	0x00, 0xf0, 0x11, 0x00


	//----- nvinfo : EIATTR_KPARAM_INFO
	.align		4
.L_31483:
        /*00a8*/ 	.byte	0x04, 0x17
        /*00aa*/ 	.short	(.L_31485 - .L_31484)
.L_31484:
        /*00ac*/ 	.word	0x00000000
        /*00b0*/ 	.short	0x000b
        /*00b2*/ 	.short	0x0050
        /*00b4*/ 	.byte	0x00, 0xf5, 0x21, 0x00


	//----- nvinfo : EIATTR_KPARAM_INFO
	.align		4
.L_31485:
        /*00b8*/ 	.byte	0x04, 0x17
        /*00ba*/ 	.short	(.L_31487 - .L_31486)
.L_31486:
        /*00bc*/ 	.word	0x00000000
        /*00c0*/ 	.short	0x000a
        /*00c2*/ 	.short	0x0048
        /*00c4*/ 	.byte	0x00, 0xf0, 0x11, 0x00


	//----- nvinfo : EIATTR_KPARAM_INFO
	.align		4
.L_31487:
        /*00c8*/ 	.byte	0x04, 0x17
        /*00ca*/ 	.short	(.L_31489 - .L_31488)
.L_31488:
        /*00cc*/ 	.word	0x00000000
        /*00d0*/ 	.short	0x0009
        /*00d2*/ 	.short	0x0040
        /*00d4*/ 	.byte	0x00, 0xf5, 0x21, 0x00


	//----- nvinfo : EIATTR_KPARAM_INFO
	.align		4
.L_31489:
        /*00d8*/ 	.byte	0x04, 0x17
        /*00da*/ 	.short	(.L_31491 - .L_31490)
.L_31490:
        /*00dc*/ 	.word	0x00000000
        /*00e0*/ 	.short	0x0008
        /*00e2*/ 	.short	0x0038
        /*00e4*/ 	.byte	0x00, 0xf5, 0x21, 0x00


	//----- nvinfo : EIATTR_KPARAM_INFO
	.align		4
.L_31491:
        /*00e8*/ 	.byte	0x04, 0x17
        /*00ea*/ 	.short	(.L_31493 - .L_31492)
.L_31492:
        /*00ec*/ 	.word	0x00000000
        /*00f0*/ 	.short	0x0007
        /*00f2*/ 	.short	0x0034
        /*00f4*/ 	.byte	0x00, 0xf0, 0x11, 0x00


	//----- nvinfo : EIATTR_KPARAM_INFO
	.align		4
.L_31493:
        /*00f8*/ 	.byte	0x04, 0x17
        /*00fa*/ 	.short	(.L_31495 - .L_31494)
.L_31494:
        /*00fc*/ 	.word	0x00000000
        /*0100*/ 	.short	0x0006
        /*0102*/ 	.short	0x0030
        /*0104*/ 	.byte	0x00, 0xf0, 0x11, 0x00


	//----- nvinfo : EIATTR_KPARAM_INFO
	.align		4
.L_31495:
        /*0108*/ 	.byte	0x04, 0x17
        /*010a*/ 	.short	(.L_31497 - .L_31496)
.L_31496:
        /*010c*/ 	.word	0x00000000
        /*0110*/ 	.short	0x0005
        /*0112*/ 	.short	0x0028
        /*0114*/ 	.byte	0x00, 0xf5, 0x21, 0x00


	//----- nvinfo : EIATTR_KPARAM_INFO
	.align		4
.L_31497:
        /*0118*/ 	.byte	0x04, 0x17
        /*011a*/ 	.short	(.L_31499 - .L_31498)
.L_31498:
        /*011c*/ 	.word	0x00000000
        /*0120*/ 	.short	0x0004
        /*0122*/ 	.short	0x0020
        /*0124*/ 	.byte	0x00, 0xf5, 0x21, 0x00


	//----- nvinfo : EIATTR_KPARAM_INFO
	.align		4
.L_31499:
        /*0128*/ 	.byte	0x04, 0x17
        /*012a*/ 	.short	(.L_31501 - .L_31500)
.L_31500:
        /*012c*/ 	.word	0x00000000
        /*0130*/ 	.short	0x0003
        /*0132*/ 	.short	0x0018
        /*0134*/ 	.byte	0x00, 0xf5, 0x21, 0x00


	//----- nvinfo : EIATTR_KPARAM_INFO
	.align		4
.L_31501:
        /*0138*/ 	.byte	0x04, 0x17
        /*013a*/ 	.short	(.L_31503 - .L_31502)
.L_31502:
        /*013c*/ 	.word	0x00000000
        /*0140*/ 	.short	0x0002
        /*0142*/ 	.short	0x0010
        /*0144*/ 	.byte	0x00, 0xf5, 0x21, 0x00


	//----- nvinfo : EIATTR_KPARAM_INFO
	.align		4
.L_31503:
        /*0148*/ 	.byte	0x04, 0x17
        /*014a*/ 	.short	(.L_31505 - .L_31504)
.L_31504:
        /*014c*/ 	.word	0x00000000
        /*0150*/ 	.short	0x0001
        /*0152*/ 	.short	0x0008
        /*0154*/ 	.byte	0x00, 0xf5, 0x21, 0x00


	//----- nvinfo : EIATTR_KPARAM_INFO
	.align		4
.L_31505:
        /*0158*/ 	.byte	0x04, 0x17
        /*015a*/ 	.short	(.L_31507 - .L_31506)
.L_31506:
        /*015c*/ 	.word	0x00000000
        /*0160*/ 	.short	0x0000
        /*0162*/ 	.short	0x0000
        /*0164*/ 	.byte	0x00, 0xf5, 0x21, 0x00


	//----- nvinfo : EIATTR_SPARSE_MMA_MASK
	.align		4
.L_31507:
        /*0168*/ 	.byte	0x03, 0x50
        /*016a*/ 	.short	0x0000


	//----- nvinfo : EIATTR_MAXREG_COUNT
	.align		4
        /*016c*/ 	.byte	0x03, 0x1b
        /*016e*/ 	.short	0x00ff


	//----- nvinfo : EIATTR_NUM_BARRIERS
	.align		4
        /*0170*/ 	.byte	0x02, 0x4c
        /*0172*/ 	.byte	0x01
	.zero		1


	//----- nvinfo : EIATTR_MERCURY_ISA_VERSION
	.align		4
        /*0174*/ 	.byte	0x03, 0x5f
        /*0176*/ 	.short	0x0101


	//----- nvinfo : EIATTR_COOP_GROUP_MASK_REGIDS
	.align		4
        /*0178*/ 	.byte	0x04, 0x29
        /*017a*/ 	.short	(.L_31509 - .L_31508)


	//   ....[0]....
.L_31508:
        /*017c*/ 	.word	0xffffffff


	//   ....[1]....
        /*0180*/ 	.word	0xffffffff


	//   ....[2]....
        /*0184*/ 	.word	0xffffffff


	//   ....[3]....
        /*0188*/ 	.word	0xffffffff


	//   ....[4]....
        /*018c*/ 	.word	0xffffffff


	//   ....[5]....
        /*0190*/ 	.word	0xffffffff


	//   ....[6]....
        /*0194*/ 	.word	0xffffffff


	//   ....[7]....
        /*0198*/ 	.word	0xffffffff


	//   ....[8]....
        /*019c*/ 	.word	0xffffffff


	//   ....[9]....
        /*01a0*/ 	.word	0xffffffff


	//   ....[10]....
        /*01a4*/ 	.word	0xffffffff


	//   ....[11]....
        /*01a8*/ 	.word	0xffffffff


	//   ....[12]....
        /*01ac*/ 	.word	0xffffffff


	//   ....[13]....
        /*01b0*/ 	.word	0xffffffff


	//   ....[14]....
        /*01b4*/ 	.word	0xffffffff


	//   ....[15]....
        /*01b8*/ 	.word	0xffffffff


	//   ....[16]....
        /*01bc*/ 	.word	0xffffffff


	//   ....[17]....
        /*01c0*/ 	.word	0xffffffff


	//   ....[18]....
        /*01c4*/ 	.word	0xffffffff


	//   ....[19]....
        /*01c8*/ 	.word	0xffffffff


	//   ....[20]....
        /*01cc*/ 	.word	0xffffffff


	//   ....[21]....
        /*01d0*/ 	.word	0xffffffff


	//   ....[22]....
        /*01d4*/ 	.word	0xffffffff


	//   ....[23]....
        /*01d8*/ 	.word	0xffffffff


	//   ....[24]....
        /*01dc*/ 	.word	0x05000020


	//   ....[25]....
        /*01e0*/ 	.word	0x05000020


	//   ....[26]....
        /*01e4*/ 	.word	0x05000020


	//   ....[27]....
        /*01e8*/ 	.word	0x05000020


	//   ....[28]....
        /*01ec*/ 	.word	0x05000020


	//----- nvinfo : EIATTR_COOP_GROUP_INSTR_OFFSETS
	.align		4
.L_31509:
        /*01f0*/ 	.byte	0x04, 0x28
        /*01f2*/ 	.short	(.L_31511 - .L_31510)


	//   ....[0]....
.L_31510:
        /*01f4*/ 	.word	0x00000aa0


	//   ....[1]....
        /*01f8*/ 	.word	0x00000d20


	//   ....[2]....
        /*01fc*/ 	.word	0x00000d40


	//   ....[3]....
        /*0200*/ 	.word	0x00000d60


	//   ....[4]....
        /*0204*/ 	.word	0x00000d80


	//   ....[5]....
        /*0208*/ 	.word	0x00000ec0


	//   ....[6]....
        /*020c*/ 	.word	0x00000ee0


	//   ....[7]....
        /*0210*/ 	.word	0x00000f00


	//   ....[8]....
        /*0214*/ 	.word	0x00001d40


	//   ....[9]....
        /*0218*/ 	.word	0x00001d80


	//   ....[10]....
        /*021c*/ 	.word	0x00001da0


	//   ....[11]....
        /*0220*/ 	.word	0x00001dc0


	//   ....[12]....
        /*0224*/ 	.word	0x00001de0


	//   ....[13]....
        /*0228*/ 	.word	0x00001e30


	//   ....[14]....
        /*022c*/ 	.word	0x00001e50


	//   ....[15]....
        /*0230*/ 	.word	0x00001e70


	//   ....[16]....
        /*0234*/ 	.word	0x00002fd0


	//   ....[17]....
        /*0238*/ 	.word	0x00003010


	//   ....[18]....
        /*023c*/ 	.word	0x00003050


	//   ....[19]....
        /*0240*/ 	.word	0x00003060


	//   ....[20]....
        /*0244*/ 	.word	0x00003090


	//   ....[21]....
        /*0248*/ 	.word	0x000030c0


	//   ....[22]....
        /*024c*/ 	.word	0x000030e0


	//   ....[23]....
        /*0250*/ 	.word	0x000030f0


	//   ....[24]....
        /*0254*/ 	.word	0x00003570


	//   ....[25]....
        /*0258*/ 	.word	0x00003620


	//   ....[26]....
        /*025c*/ 	.word	0x000036c0


	//   ....[27]....
        /*0260*/ 	.word	0x00003730


	//   ....[28]....
        /*0264*/ 	.word	0x000037a0


	//----- nvinfo : EIATTR_VRC_CTA_INIT_COUNT
	.align		4
.L_31511:
        /*0268*/ 	.byte	0x02, 0x4a
	.zero		1
	.zero		1


	//----- nvinfo : EIATTR_EXIT_INSTR_OFFSETS
	.align		4
        /*026c*/ 	.byte	0x04, 0x1c
        /*026e*/ 	.short	(.L_31513 - .L_31512)


	//   ....[0]....
.L_31512:
        /*0270*/ 	.word	0x00000090


	//   ....[1]....
        /*0274*/ 	.word	0x000033e0


	//   ....[2]....
        /*0278*/ 	.word	0x00003410


	//   ....[3]....
        /*027c*/ 	.word	0x00003510


	//----- nvinfo : EIATTR_CRS_STACK_SIZE
	.align		4
.L_31513:
        /*0280*/ 	.byte	0x04, 0x1e
        /*0282*/ 	.short	(.L_31515 - .L_31514)
.L_31514:
        /*0284*/ 	.word	0x00000000


	//----- nvinfo : EIATTR_CBANK_PARAM_SIZE
	.align		4
.L_31515:
        /*0288*/ 	.byte	0x03, 0x19
        /*028a*/ 	.short	0x008c


	//----- nvinfo : EIATTR_PARAM_CBANK
	.align		4
        /*028c*/ 	.byte	0x04, 0x0a
        /*028e*/ 	.short	(.L_31517 - .L_31516)
	.align		4
.L_31516:
        /*0290*/ 	.word	index@(.nv.constant0._ZN4vllm25paged_attention_v2_kernelIffLi32ELi16ELi128ELNS_18Fp8KVCacheDataTypeE0ELb0ELi512EEEvPfS2_PT_PKS3_PKT0_S9_ifPKiSB_iPKfiiiSD_SD_iiiii)
        /*0294*/ 	.short	0x0380
        /*0296*/ 	.short	0x008c


	//----- nvinfo : EIATTR_SW_WAR
	.align		4
.L_31517:
        /*0298*/ 	.byte	0x04, 0x36
        /*029a*/ 	.short	(.L_31519 - .L_31518)
.L_31518:
        /*029c*/ 	.word	0x00000008
.L_31519:


//--------------------- .nv.info._ZN4vllm25paged_attention_v2_kernelIffLi256ELi16ELi128ELNS_18Fp8KVCacheDataTypeE0ELb1ELi512EEEvPfS2_PT_PKS3_PKT0_S9_ifPKiSB_iPKfiiiSD_SD_iiiii --------------------------
	.section	.nv.info._ZN4vllm25paged_attention_v2_kernelIffLi256ELi16ELi128ELNS_18Fp8KVCacheDataTypeE0ELb1ELi512EEEvPfS2_PT_PKS3_PKT0_S9_ifPKiSB_iPKfiiiSD_SD_iiiii,"",@"SHT_CUDA_INFO"
	.sectionflags	@""
	.align	4


	//----- nvinfo : EIATTR_CUDA_API_VERSION
	.align		4
        /*0000*/ 	.byte	0x04, 0x37
        /*0002*/ 	.short	(.L_31521 - .L_31520)
.L_31520:
        /*0004*/ 	.word	0x00000082


	//----- nvinfo : EIATTR_KPARAM_INFO
	.align		4
.L_31521:
        /*0008*/ 	.byte	0x04, 0x17
        /*000a*/ 	.short	(.L_31523 - .L_31522)
.L_31522:
        /*000c*/ 	.word	0x00000000
        /*0010*/ 	.short	0x0015
        /*0012*/ 	.short	0x0088
        /*0014*/ 	.byte	0x00, 0xf0, 0x11, 0x00


	//----- nvinfo : EIATTR_KPARAM_INFO
	.align		4
.L_31523:
        /*0018*/ 	.byte	0x04, 0x17
        /*001a*/ 	.short	(.L_31525 - .L_31524)
.L_31524:
        /*001c*/ 	.word	0x00000000
        /*0020*/ 	.short	0x0014
        /*0022*/ 	.short	0x0084
        /*0024*/ 	.byte	0x00, 0xf0, 0x11, 0x00


	//----- nvinfo : EIATTR_KPARAM_INFO
	.align		4
.L_31525:
        /*0028*/ 	.byte	0x04, 0x17
        /*002a*/ 	.short	(.L_31527 - .L_31526)
.L_31526:
        /*002c*/ 	.word	0x00000000
        /*0030*/ 	.short	0x0013
        /*0032*/ 	.short	0x0080
        /*0034*/ 	.byte	0x00, 0xf0, 0x11, 0x00


	//----- nvinfo : EIATTR_KPARAM_INFO
	.align		4
.L_31527:
        /*0038*/ 	.byte	0x04, 0x17
        /*003a*/ 	.short	(.L_31529 - .L_31528)
.L_31528:
        /*003c*/ 	.word	0x00000000
        /*0040*/ 	.short	0x0012
        /*0042*/ 	.short	0x007c
        /*0044*/ 	.byte	0x00, 0xf0, 0x11, 0x00


	//----- nvinfo : EIATTR_KPARAM_INFO
	.align		4
.L_31529:
        /*0048*/ 	.byte	0x04, 0x17
        /*004a*/ 	.short	(.L_31531 - .L_31530)
.L_31530:
        /*004c*/ 	.word	0x00000000
        /*0050*/ 	.short	0x0011
        /*0052*/ 	.short	0x0078
        /*0054*/ 	.byte	0x00, 0xf0, 0x11, 0x00


	//----- nvinfo : EIATTR_KPARAM_INFO
	.align		4
.L_31531:
        /*0058*/ 	.byte	0x04, 0x17
        /*005a*/ 	.short	(.L_31533 - .L_31532)
.L_31532:
        /*005c*/ 	.word	0x00000000
        /*0060*/ 	.short	0x0010
        /*0062*/ 	.short	0x0070
        /*0064*/ 	.byte	0x00, 0xf5, 0x21, 0x00


	//----- nvinfo : EIATTR_KPARAM_INFO
	.align		4
.L_31533:
        /*0068*/ 	.byte	0x04, 0x17
        /*006a*/ 	.short	(.L_31535 - .L_31534)
.L_31534:
        /*006c*/ 	.word	0x00000000
        /*0070*/ 	.short	0x000f
        /*0072*/ 	.short	0x0068
        /*0074*/ 	.byte	0x00, 0xf5, 0x21, 0x00


	//----- nvinfo : EIATTR_KPARAM_INFO
	.align		4
.L_31535:
        /*0078*/ 	.byte	0x04, 0x17
        /*007a*/ 	.short	(.L_31537 - .L_31536)
.L_31536:
        /*007c*/ 	.word	0x00000000
        /*0080*/ 	.short	0x000e
        /*0082*/ 	.short	0x0060
        /*0084*/ 	.byte	0x00, 0xf0, 0x11, 0x00


	//----- nvinfo : EIATTR_KPARAM_INFO
	.align		4
.L_31537:
        /*0088*/ 	.byte	0x04, 0x17
        /*008a*/ 	.short	(.L_31539 - .L_31538)
.L_31538:
        /*008c*/ 	.word	0x00000000
        /*0090*/ 	.short	0x000d
        /*0092*/ 	.short	0x005c
        /*0094*/ 	.byte	0x00, 0xf0, 0x11, 0x00


	//----- nvinfo : EIATTR_KPARAM_INFO
	.align		4
.L_31539:
        /*0098*/ 	.byte	0x04, 0x17
        /*009a*/ 	.short	(.L_31541 - .L_31540)
.L_31540:
        /*009c*/ 	.word	0x00000000
        /*00a0*/ 	.short	0x000c
        /*00a2*/ 	.short	0x0058
        /*00a4*/ 	.byte	0x00, 0xf0, 0x11, 0x00


	//----- nvinfo : EIATTR_KPARAM_INFO
	.align		4
.L_31541:
        /*00a8*/ 	.byte	0x04, 0x17
        /*00aa*/ 	.short	(.L_31543 - .L_31542)
.L_31542:
        /*00ac*/ 	.word	0x00000000
        /*00b0*/ 	.short	0x000b
        /*00b2*/ 	.short	0x0050
        /*00b4*/ 	.byte	0x00, 0xf5, 0x21, 0x00


	//----- nvinfo : EIATTR_KPARAM_INFO
	.align		4
.L_31543:
        /*00b8*/ 	.byte	0x04, 0x17
        /*00ba*/ 	.short	(.L_31545 - .L_31544)
.L_31544:
        /*00bc*/ 	.word	0x00000000
        /*00c0*/ 	.short	0x000a
        /*00c2*/ 	.short	0x0048
        /*00c4*/ 	.byte	0x00, 0xf0, 0x11, 0x00


	//----- nvinfo : EIATTR_KPARAM_INFO
	.align		4
.L_31545:
        /*00c8*/ 	.byte	0x04, 0x17
        /*00ca*/ 	.short	(.L_31547 - .L_31546)
.L_31546:
        /*00cc*/ 	.word	0x00000000
        /*00d0*/ 	.short	0x0009
        /*00d2*/ 	.short	0x0040
        /*00d4*/ 	.byte	0x00, 0xf5, 0x21, 0x00


	//----- nvinfo : EIATTR_KPARAM_INFO
	.align		4
.L_31547:
        /*00d8*/ 	.byte	0x04, 0x17
        /*00da*/ 	.short	(.L_31549 - .L_31548)
.L_31548:
        /*00dc*/ 	.word	0x00000000
        /*00e0*/ 	.short	0x0008
        /*00e2*/ 	.short	0x0038
        /*00e4*/ 	.byte	0x00, 0xf5, 0x21, 0x00


	//----- nvinfo : EIATTR_KPARAM_INFO
	.align		4
.L_31549:
        /*00e8*/ 	.byte	0x04, 0x17
        /*00ea*/ 	.short	(.L_31551 - .L_31550)
.L_31550:
        /*00ec*/ 	.word	0x00000000
        /*00f0*/ 	.short	0x0007
        /*00f2*/ 	.short	0x0034
        /*00f4*/ 	.byte	0x00, 0xf0, 0x11, 0x00


	//----- nvinfo : EIATTR_KPARAM_INFO
	.align		4
.L_31551:
        /*00f8*/ 	.byte	0x04, 0x17
        /*00fa*/ 	.short	(.L_31553 - .L_31552)
.L_31552:
        /*00fc*/ 	.word	0x00000000
        /*0100*/ 	.short	0x0006
        /*0102*/ 	.short	0x0030
        /*0104*/ 	.byte	0x00, 0xf0, 0x11, 0x00


	//----- nvinfo : EIATTR_KPARAM_INFO
	.align		4
.L_31553:
        /*0108*/ 	.byte	0x04, 0x17
        /*010a*/ 	.short	(.L_31555 - .L_31554)
.L_31554:
        /*010c*/ 	.word	0x00000000
        /*0110*/ 	.short	0x0005
        /*0112*/ 	.short	0x0028
        /*0114*/ 	.byte	0x00, 0xf5, 0x21, 0x00


	//----- nvinfo : EIATTR_KPARAM_INFO
	.align		4
.L_31555:
        /*0118*/ 	.byte	0x04, 0x17
        /*011a*/ 	.short	(.L_31557 - .L_31556)
.L_31556:
        /*011c*/ 	.word	0x00000000
        /*0120*/ 	.short	0x0004
        /*0122*/ 	.short	0x0020
        /*0124*/ 	.byte	0x00, 0xf5, 0x21, 0x00


	//----- nvinfo : EIATTR_KPARAM_INFO
	.align		4
.L_31557:
        /*0128*/ 	.byte	0x04, 0x17
        /*012a*/ 	.short	(.L_31559 - .L_31558)
.L_31558:
        /*012c*/ 	.word	0x00000000
        /*0130*/ 	.short	0x0003
        /*0132*/ 	.short	0x0018
        /*0134*/ 	.byte	0x00, 0xf5, 0x21, 0x00


	//----- nvinfo : EIATTR_KPARAM_INFO
	.align		4
.L_31559:
        /*0138*/ 	.byte	0x04, 0x17
        /*013a*/ 	.short	(.L_31561 - .L_31560)
.L_31560:
        /*013c*/ 	.word	0x00000000
        /*0140*/ 	.short	0x0002
        /*0142*/ 	.short	0x0010
        /*0144*/ 	.byte	0x00, 0xf5, 0x21, 0x00


	//----- nvinfo : EIATTR_KPARAM_INFO
	.align		4
.L_31561:
        /*0148*/ 	.byte	0x04, 0x17
        /*014a*/ 	.short	(.L_31563 - .L_31562)
.L_31562:
        /*014c*/ 	.word	0x00000000
        /*0150*/ 	.short	0x0001
        /*0152*/ 	.short	0x0008
        /*0154*/ 	.byte	0x00, 0xf5, 0x21, 0x00


	//----- nvinfo : EIATTR_KPARAM_INFO
	.align		4
.L_31563:
        /*0158*/ 	.byte	0x04, 0x17
        /*015a*/ 	.short	(.L_31565 - .L_31564)
.L_31564:
        /*015c*/ 	.word	0x00000000
        /*0160*/ 	.short	0x0000
        /*0162*/ 	.short	0x0000
        /*0164*/ 	.byte	0x00, 0xf5, 0x21, 0x00


	//----- nvinfo : EIATTR_SPARSE_MMA_MASK
	.align		4
.L_31565:
        /*0168*/ 	.byte	0x03, 0x50
        /*016a*/ 	.short	0x0000


	//----- nvinfo : EIATTR_MAXREG_COUNT
	.align		4
        /*016c*/ 	.byte	0x03, 0x1b
        /*016e*/ 	.short	0x00ff


	//----- nvinfo : EIATTR_NUM_BARRIERS
	.align		4
        /*0170*/ 	.byte	0x02, 0x4c
        /*0172*/ 	.byte	0x01
	.zero		1


	//----- nvinfo : EIATTR_MERCURY_ISA_VERSION
	.align		4
        /*0174*/ 	.byte	0x03, 0x5f
        /*0176*/ 	.short	0x0101


	//----- nvinfo : EIATTR_COOP_GROUP_MASK_REGIDS
	.align		4
        /*0178*/ 	.byte	0x04, 0x29
        /*017a*/ 	.short	(.L_31567 - .L_31566)


	//   ....[0]....
.L_31566:
        /*017c*/ 	.word	0xffffffff


	//   ....[1]....
        /*0180*/ 	.word	0xffffffff


	//   ....[2]....
        /*0184*/ 	.word	0xffffffff


	//   ....[3]....
        /*0188*/ 	.word	0xffffffff


	//   ....[4]....
        /*018c*/ 	.word	0xffffffff


	//   ....[5]....
        /*0190*/ 	.word	0xffffffff


	//   ....[6]....
        /*0194*/ 	.word	0xffffffff


	//   ....[7]....
        /*0198*/ 	.word	0xffffffff


	//   ....[8]....
        /*019c*/ 	.word	0xffffffff


	//   ....[9]....
        /*01a0*/ 	.word	0xffffffff


	//   ....[10]....
        /*01a4*/ 	.word	0xffffffff


	//   ....[11]....
        /*01a8*/ 	.word	0xffffffff


	//   ....[12]....
        /*01ac*/ 	.word	0xffffffff


	//   ....[13]....
        /*01b0*/ 	.word	0xffffffff


	//   ....[14]....
        /*01b4*/ 	.word	0xffffffff


	//   ....[15]....
        /*01b8*/ 	.word	0xffffffff


	//   ....[16]....
        /*01bc*/ 	.word	0xffffffff


	//   ....[17]....
        /*01c0*/ 	.word	0xffffffff


	//   ....[18]....
        /*01c4*/ 	.word	0xffffffff


	//   ....[19]....
        /*01c8*/ 	.word	0xffffffff


	//   ....[20]....
        /*01cc*/ 	.word	0xffffffff


	//   ....[21]....
        /*01d0*/ 	.word	0xffffffff


	//   ....[22]....
        /*01d4*/ 	.word	0xffffffff


	//   ....[23]....
        /*01d8*/ 	.word	0xffffffff


	//   ....[24]....
        /*01dc*/ 	.word	0xffffffff


	//   ....[25]....
        /*01e0*/ 	.word	0xffffffff


	//   ....[26]....
        /*01e4*/ 	.word	0xffffffff


	//   ....[27]....
        /*01e8*/ 	.word	0xffffffff


	//   ....[28]....
        /*01ec*/ 	.word	0xffffffff


	//   ....[29]....
        /*01f0*/ 	.word	0xffffffff


	//   ....[30]....
        /*01f4*/ 	.word	0xffffffff


	//   ....[31]....
        /*01f8*/ 	.word	0xffffffff


	//   ....[32]....
        /*01fc*/ 	.word	0xffffffff


	//   ....[33]....
        /*0200*/ 	.word	0xffffffff


	//   ....[34]....
        /*0204*/ 	.word	0xffffffff


	//   ....[35]....
        /*0208*/ 	.word	0xffffffff


	//   ....[36]....
        /*020c*/ 	.word	0xffffffff


	//   ....[37]....
        /*0210*/ 	.word	0xffffffff


	//   ....[38]....
        /*0214*/ 	.word	0xffffffff


	//   ....[39]....
        /*0218*/ 	.word	0xffffffff


	//   ....[40]....
        /*021c*/ 	.word	0xffffffff


	//   ....[41]....
        /*0220*/ 	.word	0xffffffff


	//   ....[42]....
        /*0224*/ 	.word	0xffffffff


	//   ....[43]....
        /*0228*/ 	.word	0xffffffff


	//   ....[44]....
        /*022c*/ 	.word	0xffffffff


	//   ....[45]....
        /*0230*/ 	.word	0xffffffff


	//   ....[46]....
        /*0234*/ 	.word	0xffffffff


	//   ....[47]....
        /*0238*/ 	.word	0xffffffff


	//   ....[48]....
        /*023c*/ 	.word	0xffffffff


	//   ....[49]....
        /*0240*/ 	.word	0xffffffff


	//   ....[50]....
        /*0244*/ 	.word	0xffffffff


	//   ....[51]....
        /*0248*/ 	.word	0xffffffff


	//   ....[52]....
        /*024c*/ 	.word	0xffffffff


	//   ....[53]....
        /*0250*/ 	.word	0xffffffff


	//   ....[54]....
        /*0254*/ 	.word	0xffffffff


	//   ....[55]....
        /*0258*/ 	.word	0xffffffff


	//   ....[56]....
        /*025c*/ 	.word	0xffffffff


	//   ....[57]....
        /*0260*/ 	.word	0xffffffff


	//   ....[58]....
        /*0264*/ 	.word	0xffffffff


	//   ....[59]....
        /*0268*/ 	.word	0xffffffff


	//   ....[60]....
        /*026c*/ 	.word	0xffffffff


	//   ....[61]....
        /*0270*/ 	.word	0xffffffff


	//   ....[62]....
        /*0274*/ 	.word	0xffffffff


	//   ....[63]....
        /*0278*/ 	.word	0xffffffff


	//   ....[64]....
        /*027c*/ 	.word	0xffffffff


	//   ....[65]....
        /*0280*/ 	.word	0xffffffff


	//   ....[66]....
        /*0284*/ 	.word	0xffffffff


	//   ....[67]....
        /*0288*/ 	.word	0xffffffff


	//   ....[68]....
        /*028c*/ 	.word	0xffffffff


	//   ....[69]....
        /*0290*/ 	.word	0xffffffff


	//   ....[70]....
        /*0294*/ 	.word	0xffffffff


	//   ....[71]....
        /*0298*/ 	.word	0xffffffff


	//   ....[72]....
        /*029c*/ 	.word	0xffffffff


	//   ....[73]....
        /*02a0*/ 	.word	0xffffffff


	//   ....[74]....
        /*02a4*/ 	.word	0xffffffff


	//   ....[75]....
        /*02a8*/ 	.word	0xffffffff


	//   ....[76]....
        /*02ac*/ 	.word	0xffffffff


	//   ....[77]....
        /*02b0*/ 	.word	0xffffffff


	//   ....[78]....
        /*02b4*/ 	.word	0xffffffff


	//   ....[79]....
        /*02b8*/ 	.word	0xffffffff


	//   ....[80]....
        /*02bc*/ 	.word	0x05000008


	//   ....[81]....
        /*02c0*/ 	.word	0x05000008


	//   ....[82]....
        /*02c4*/ 	.word	0x05000008


	//   ....[83]....
        /*02c8*/ 	.word	0x05000008


	//   ....[84]....
        /*02cc*/ 	.word	0x05000008


	//----- nvinfo : EIATTR_COOP_GROUP_INSTR_OFFSETS
	.align		4
.L_31567:
        /*02d0*/ 	.byte	0x04, 0x28
        /*02d2*/ 	.short	(.L_31569 - .L_31568)


	//   ....[0]....
.L_31568:
        /*02d4*/ 	.word	0x00001d20


	//   ....[1]....
        /*02d8*/ 	.word	0x00001ec0


	//   ....[2]....
        /*02dc*/ 	.word	0x00001ee0


	//   ....[3]....
        /*02e0*/ 	.word	0x00001f00


	//   ....[4]....
        /*02e4*/ 	.word	0x00001f20


	//   ....[5]....
        /*02e8*/ 	.word	0x00002050


	//   ....[6]....
        /*02ec*/ 	.word	0x00002080


	//   ....[7]....
        /*02f0*/ 	.word	0x000020c0


	//   ....[8]....
        /*02f4*/ 	.word	0x00002f00


	//   ....[9]....
        /*02f8*/ 	.word	0x00002f40


	//   ....[10]....
        /*02fc*/ 	.word	0x00002f60


	//   ....[11]....
        /*0300*/ 	.word	0x00002f80


	//   ....[12]....
        /*0304*/ 	.word	0x00002fa0


	//   ....[13]....
        /*0308*/ 	.word	0x00002ff0


	//   ....[14]....
        /*030c*/ 	.word	0x00003010


	//   ....[15]....
        /*0310*/ 	.word	0x00003030


	//   ....[16]....
        /*0314*/ 	.word	0x00006360


	//   ....[17]....
        /*0318*/ 	.word	0x00006390


	//   ....[18]....
        /*031c*/ 	.word	0x000063a0


	//   ....[19]....
        /*0320*/ 	.word	0x000063b0


	//   ....[20]....
        /*0324*/ 	.word	0x000063c0


	//   ....[21]....
        /*0328*/ 	.word	0x000063d0


	//   ....[22]....
        /*032c*/ 	.word	0x000063e0


	//   ....[23]....
        /*0330*/ 	.word	0x00006400


	//   ....[24]....
        /*0334*/ 	.word	0x00006420


	//   ....[25]....
        /*0338*/ 	.word	0x00006440


	//   ....[26]....
        /*033c*/ 	.word	0x00006460


	//   ....[27]....
        /*0340*/ 	.word	0x00006480


	//   ....[28]....
        /*0344*/ 	.word	0x000064a0


	//   ....[29]....
        /*0348*/ 	.word	0x000064c0


	//   ....[30]....
        /*034c*/ 	.word	0x000064e0


	//   ....[31]....
        /*0350*/ 	.word	0x00006500


	//   ....[32]....
        /*0354*/ 	.word	0x00006520


	//   ....[33]....
        /*0358*/ 	.word	0x00006540


	//   ....[34]....
        /*035c*/ 	.word	0x00006560


	//   ....[35]....
        /*0360*/ 	.word	0x00006580


	//   ....[36]....
        /*0364*/ 	.word	0x000065a0


	//   ....[37]....
        /*0368*/ 	.word	0x000065c0


	//   ....[38]....
        /*036c*/ 	.word	0x000065e0


	//   ....[39]....
        /*0370*/ 	.word	0x00006600


	//   ....[40]....
        /*0374*/ 	.word	0x00006620


	//   ....[41]....
        /*0378*/ 	.word	0x00006640


	//   ....[42]....
        /*037c*/ 	.word	0x00006670


	//   ....[43]....
        /*0380*/ 	.word	0x000066a0


	//   ....[44]....
        /*0384*/ 	.word	0x000066c0


	//   ....[45]....
        /*0388*/ 	.word	0x000066e0


	//   ....[46]....
        /*038c*/ 	.word	0x00006700


	//   ....[47]....
        /*0390*/ 	.word	0x00006720


	//   ....[48]....
        /*0394*/ 	.word	0x00006740


	//   ....[49]....
        /*0398*/ 	.word	0x00006760


	//   ....[50]....
        /*039c*/ 	.word	0x00006780


	//   ....[51]....
        /*03a0*/ 	.word	0x000067a0


	//   ....[52]....
        /*03a4*/ 	.word	0x000067c0


	//   ....[53]....
        /*03a8*/ 	.word	0x000067e0


	//   ....[54]....
        /*03ac*/ 	.word	0x00006800


	//   ....[55]....
        /*03b0*/ 	.word	0x00006820


	//   ....[56]....
        /*03b4*/ 	.word	0x00006840


	//   ....[57]....
        /*03b8*/ 	.word	0x00006870


	//   ....[58]....
        /*03bc*/ 	.word	0x00006890


	//   ....[59]....
        /*03c0*/ 	.word	0x000068b0


	//   ....[60]....
        /*03c4*/ 	.word	0x000068d0


	//   ....[61]....
        /*03c8*/ 	.word	0x000068f0


	//   ....[62]....
        /*03cc*/ 	.word	0x00006910


	//   ....[63]....
        /*03d0*/ 	.word	0x00006930


	//   ....[64]....
        /*03d4*/ 	.word	0x00006960


	//   ....[65]....
        /*03d8*/ 	.word	0x00006980


	//   ....[66]....
        /*03dc*/ 	.word	0x000069a0


	//   ....[67]....
        /*03e0*/ 	.word	0x000069c0


	//   ....[68]....
        /*03e4*/ 	.word	0x000069e0


	//   ....[69]....
        /*03e8*/ 	.word	0x00006a00


	//   ....[70]....
        /*03ec*/ 	.word	0x00006a20


	//   ....[71]....
        /*03f0*/ 	.word	0x00006a40


	//   ....[72]....
        /*03f4*/ 	.word	0x00006a60


	//   ....[73]....
        /*03f8*/ 	.word	0x00006a80


	//   ....[74]....
        /*03fc*/ 	.word	0x00006aa0


	//   ....[75]....
        /*0400*/ 	.word	0x00006ac0


	//   ....[76]....
        /*0404*/ 	.word	0x00006ae0


	//   ....[77]....
        /*0408*/ 	.word	0x00006b00


	//   ....[78]....
        /*040c*/ 	.word	0x00006b20


	//   ....[79]....
        /*0410*/ 	.word	0x00006b40


	//   ....[80]....
        /*0414*/ 	.word	0x00007cf0


	//   ....[81]....
        /*0418*/ 	.word	0x00007da0


	//   ....[82]....
        /*041c*/ 	.word	0x00007e30


	//   ....[83]....
        /*0420*/ 	.word	0x00007ea0


	//   ....[84]....
        /*0424*/ 	.word	0x00007f10


	//----- nvinfo : EIATTR_VRC_CTA_INIT_COUNT
	.align		4
.L_31569:
        /*0428*/ 	.byte	0x02, 0x4a
	.zero		1
	.zero		1


	//----- nvinfo : EIATTR_EXIT_INSTR_OFFSETS
	.align		4
        /*042c*/ 	.byte	0x04, 0x1c
        /*042e*/ 	.short	(.L_31571 - .L_31570)


	//   ....[0]....
.L_31570:
        /*0430*/ 	.word	0x00000090


	//   ....[1]....
        /*0434*/ 	.word	0x000079c0


	//   ....[2]....
        /*0438*/ 	.word	0x000079e0


	//   ....[3]....
        /*043c*/ 	.word	0x00007c80


	//----- nvinfo : EIATTR_CRS_STACK_SIZE
	.align		4
.L_31571:
        /*0440*/ 	.byte	0x04, 0x1e
        /*0442*/ 	.short	(.L_31573 - .L_31572)
.L_31572:
        /*0444*/ 	.word	0x00000000


	//----- nvinfo : EIATTR_CBANK_PARAM_SIZE
	.align		4
.L_31573:
        /*0448*/ 	.byte	0x03, 0x19
        /*044a*/ 	.short	0x008c


	//----- nvinfo : EIATTR_PARAM_CBANK
	.align		4
        /*044c*/ 	.byte	0x04, 0x0a
        /*044e*/ 	.short	(.L_31575 - .L_31574)
	.align		4
.L_31574:
        /*0450*/ 	.word	index@(.nv.constant0._ZN4vllm25paged_attention_v2_kernelIffLi256ELi16ELi128ELNS_18Fp8KVCacheDataTypeE0ELb1ELi512EEEvPfS2_PT_PKS3_PKT0_S9_ifPKiSB_iPKfiiiSD_SD_iiiii)
        /*0454*/ 	.short	0x0380
        /*0456*/ 	.short	0x008c


	//----- nvinfo : EIATTR_SW_WAR
	.align		4
.L_31575:
        /*0458*/ 	.byte	0x04, 0x36
        /*045a*/ 	.short	(.L_31577 - .L_31576)
.L_31576:
        /*045c*/ 	.word	0x00000008
.L_31577:


//--------------------- .nv.info._ZN4vllm25paged_attention_v2_kernelIffLi192ELi16ELi128ELNS_18Fp8KVCacheDataTypeE0ELb1ELi512EEEvPfS2_PT_PKS3_PKT0_S9_ifPKiSB_iPKfiiiSD_SD_iiiii --------------------------
	.section	.nv.info._ZN4vllm25paged_attention_v2_kernelIffLi192ELi16ELi128ELNS_18Fp8KVCacheDataTypeE0ELb1ELi512EEEvPfS2_PT_PKS3_PKT0_S9_ifPKiSB_iPKfiiiSD_SD_iiiii,"",@"SHT_CUDA_INFO"
	.sectionflags	@""
	.align	4


	//----- nvinfo : EIATTR_CUDA_API_VERSION
	.align		4
        /*0000*/ 	.byte	0x04, 0x37
        /*0002*/ 	.short	(.L_31579 - .L_31578)
.L_31578:
        /*0004*/ 	.word	0x00000082


	//----- nvinfo : EIATTR_KPARAM_INFO
	.align		4
.L_31579:
        /*0008*/ 	.byte	0x04, 0x17
        /*000a*/ 	.short	(.L_31581 - .L_31580)
.L_31580:
        /*000c*/ 	.word	0x00000000
        /*0010*/ 	.short	0x0015
        /*0012*/ 	.short	0x0088
        /*0014*/ 	.byte	0x00, 0xf0, 0x11, 0x00


	//----- nvinfo : EIATTR_KPARAM_INFO
	.align		4
.L_31581:
        /*0018*/ 	.byte	0x04, 0x17
        /*001a*/ 	.short	(.L_31583 - .L_31582)
.L_31582:
        /*001c*/ 	.word	0x00000000
        /*0020*/ 	.short	0x0014
        /*0022*/ 	.short	0x0084
        /*0024*/ 	.byte	0x00, 0xf0, 0x11, 0x00


	//----- nvinfo : EIATTR_KPARAM_INFO
	.align		4
.L_31583:
        /*0028*/ 	.byte	0x04, 0x17
        /*002a*/ 	.short	(.L_31585 - .L_31584)
.L_31584:
        /*002c*/ 	.word	0x00000000
        /*0030*/ 	.short	0x0013
        /*0032*/ 	.short	0x0080
        /*0034*/ 	.byte	0x00, 0xf0, 0x11, 0x00


	//----- nvinfo : EIATTR_KPARAM_INFO
	.align		4
.L_31585:
        /*0038*/ 	.byte	0x04, 0x17
        /*003a*/ 	.short	(.L_31587 - .L_31586)
.L_31586:
        /*003c*/ 	.word	0x00000000
        /*0040*/ 	.short	0x0012
        /*0042*/ 	.short	0x007c
        /*0044*/ 	.byte	0x00, 0xf0, 0x11, 0x00


	//----- nvinfo : EIATTR_KPARAM_INFO
	.align		4
.L_31587:
        /*0048*/ 	.byte	0x04, 0x17
        /*004a*/ 	.short	(.L_31589 - .L_31588)
.L_31588:
        /*004c*/ 	.word	0x00000000
        /*0050*/ 	.short	0x0011
        /*0052*/ 	.short	0x0078
        /*0054*/ 	.byte	0x00, 0xf0, 0x11, 0x00


	//----- nvinfo : EIATTR_KPARAM_INFO
	.align		4
.L_31589:
        /*0058*/ 	.byte	0x04, 0x17
        /*005a*/ 	.short	(.L_31591 - .L_31590)
.L_31590:
        /*005c*/ 	.word	0x00000000
        /*0060*/ 	.short	0x0010
        /*0062*/ 	.short	0x0070
        /*0064*/ 	.byte	0x00, 0xf5, 0x21, 0x00


	//----- nvinfo : EIATTR_KPARAM_INFO
	.align		4
.L_31591:
        /*0068*/ 	.byte	0x04, 0x17
        /*006a*/ 	.short	(.L_31593 - .L_31592)
.L_31592:
        /*006c*/ 	.word	0x00000000
        /*0070*/ 	.short	0x000f
        /*0072*/ 	.short	0x0068
        /*0074*/ 	.byte	0x00, 0xf5, 0x21, 0x00


	//----- nvinfo : EIATTR_KPARAM_INFO
	.align		4
.L_31593:
        /*0078*/ 	.byte	0x04, 0x17
        /*007a*/ 	.short	(.L_31595 - .L_31594)
.L_31594:
        /*007c*/ 	.word	0x00000000
        /*0080*/ 	.short	0x000e
        /*0082*/ 	.short	0x0060
        /*0084*/ 	.byte	0x00, 0xf0, 0x11, 0x00


	//----- nvinfo : EIATTR_KPARAM_INFO
	.align		4
.L_31595:
        /*0088*/ 	.byte	0x04, 0x17
        /*008a*/ 	.short	(.L_31597 - .L_31596)
.L_31596:
        /*008c*/ 	.word	0x00000000
        /*0090*/ 	.short	0x000d
        /*0092*/ 	.short	0x005c
        /*0094*/ 	.byte	0x00, 0xf0, 0x11, 0x00


	//----- nvinfo : EIATTR_KPARAM_INFO
	.align		4
.L_31597:
        /*0098*/ 	.byte	0x04, 0x17
        /*009a*/ 	.short	(.L_31599 - .L_31598)
.L_31598:
        /*009c*/ 	.word	0x00000000
        /*00a0*/ 	.short	0x000c
        /*00a2*/ 	.short	0x0058
        /*00a4*/ 	.byte	0x00, 0xf0, 0x11, 0x00


	//----- nvinfo : EIATTR_KPARAM_INFO
	.align		4
.L_31599:
        /*00a8*/ 	.byte	0x04, 0x17
        /*00aa*/ 	.short	(.L_31601 - .L_31600)
.L_31600:
        /*00ac*/ 	.word	0x00000000
        /*00b0*/ 	.short	0x000b
        /*00b2*/ 	.short	0x0050
        /*00b4*/ 	.byte	0x00, 0xf5, 0x21, 0x00


	//----- nvinfo : EIATTR_KPARAM_INFO
	.align		4
.L_31601:
        /*00b8*/ 	.byte	0x04, 0x17
        /*00ba*/ 	.short	(.L_31603 - .L_31602)
.L_31602:
        /*00bc*/ 	.word	0x00000000
        /*00c0*/ 	.short	0x000a
        /*00c2*/ 	.short	0x0048
        /*00c4*/ 	.byte	0x00, 0xf0, 0x11, 0x00


	//----- nvinfo : EIATTR_KPARAM_INFO
	.align		4
.L_31603:
        /*00c8*/ 	.byte	0x04, 0x17
        /*00ca*/ 	.short	(.L_31605 - .L_31604)
.L_31604:
        /*00cc*/ 	.word	0x00000000
        /*00d0*/ 	.short	0x0009
        /*00d2*/ 	.short	0x0040
        /*00d4*/ 	.byte	0x00, 0xf5, 0x21, 0x00


	//----- nvinfo : EIATTR_KPARAM_INFO
	.align		4
.L_31605:
        /*00d8*/ 	.byte	0x04, 0x17
        /*00da*/ 	.short	(.L_31607 - .L_31606)
.L_31606:
        /*00dc*/ 	.word	0x00000000
        /*00e0*/ 	.short	0x0008
        /*00e2*/ 	.short	0x0038
        /*00e4*/ 	.byte	0x00, 0xf5, 0x21, 0x00


	//----- nvinfo : EIATTR_KPARAM_INFO
	.align		4
.L_31607:
        /*00e8*/ 	.byte	0x04, 0x17
        /*00ea*/ 	.short	(.L_31609 - .L_31608)
.L_31608:
        /*00ec*/ 	.word	0x00000000
        /*00f0*/ 	.short	0x0007
        /*00f2*/ 	.short	0x0034
        /*00f4*/ 	.byte	0x00, 0xf0, 0x11, 0x00


	//----- nvinfo : EIATTR_KPARAM_INFO
	.align		4
.L_31609:
        /*00f8*/ 	.byte	0x04, 0x17
        /*00fa*/ 	.short	(.L_31611 - .L_31610)
.L_31610:
        /*00fc*/ 	.word	0x00000000
        /*0100*/ 	.short	0x0006
        /*0102*/ 	.short	0x0030
        /*0104*/ 	.byte	0x00, 0xf0, 0x11, 0x00


	//----- nvinfo : EIATTR_KPARAM_INFO
	.align		4
.L_31611:
        /*0108*/ 	.byte	0x04, 0x17
        /*010a*/ 	.short	(.L_31613 - .L_31612)
.L_31612:
        /*010c*/ 	.word	0x00000000
        /*0110*/ 	.short	0x0005
        /*0112*/ 	.short	0x0028
        /*0114*/ 	.byte	0x00, 0xf5, 0x21, 0x00


	//----- nvinfo : EIATTR_KPARAM_INFO
	.align		4
.L_31613:
        /*0118*/ 	.byte	0x04, 0x17
        /*011a*/ 	.short	(.L_31615 - .L_31614)
.L_31614:
        /*011c*/ 	.word	0x00000000
        /*0120*/ 	.short	0x0004
        /*0122*/ 	.short	0x0020
        /*0124*/ 	.byte	0x00, 0xf5, 0x21, 0x00


	//----- nvinfo : EIATTR_KPARAM_INFO
	.align		4
.L_31615:
        /*0128*/ 	.byte	0x04, 0x17
        /*012a*/ 	.short	(.L_31617 - .L_31616)
.L_31616:
        /*012c*/ 	.word	0x00000000
        /*0130*/ 	.short	0x0003
        /*0132*/ 	.short	0x0018
        /*0134*/ 	.byte	0x00, 0xf5, 0x21, 0x00


	//----- nvinfo : EIATTR_KPARAM_INFO
	.align		4
.L_31617:
        /*0138*/ 	.byte	0x04, 0x17
        /*013a*/ 	.short	(.L_31619 - .L_31618)
.L_31618:
        /*013c*/ 	.word	0x00000000
        /*0140*/ 	.short	0x0002
        /*0142*/ 	.short	0x0010
        /*0144*/ 	.byte	0x00, 0xf5, 0x21, 0x00


	//----- nvinfo : EIATTR_KPARAM_INFO
	.align		4
.L_31619:
        /*0148*/ 	.byte	0x04, 0x17
        /*014a*/ 	.short	(.L_31621 - .L_31620)
.L_31620:
        /*014c*/ 	.word	0x00000000
        /*0150*/ 	.short	0x0001
        /*0152*/ 	.short	0x0008
        /*0154*/ 	.byte	0x00, 0xf5, 0x21, 0x00


	//----- nvinfo : EIATTR_KPARAM_INFO
	.align		4
.L_31621:
        /*0158*/ 	.byte	0x04, 0x17
        /*015a*/ 	.short	(.L_31623 - .L_31622)
.L_31622:
        /*015c*/ 	.word	0x00000000
        /*0160*/ 	.short	0x0000
        /*0162*/ 	.short	0x0000
        /*0164*/ 	.byte	0x00, 0xf5, 0x21, 0x00


	//----- nvinfo : EIATTR_SPARSE_MMA_MASK
	.align		4
.L_31623:
        /*0168*/ 	.byte	0x03, 0x50
        /*016a*/ 	.short	0x0000


	//----- nvinfo : EIATTR_MAXREG_COUNT
	.align		4
        /*016c*/ 	.byte	0x03, 0x1b
        /*016e*/ 	.short	0x00ff


	//----- nvinfo : EIATTR_NUM_BARRIERS
	.align		4
        /*0170*/ 	.byte	0x02, 0x4c
        /*0172*/ 	.byte	0x01
	.zero		1


	//----- nvinfo : EIATTR_MERCURY_ISA_VERSION
	.align		4
        /*0174*/ 	.byte	0x03, 0x5f
        /*0176*/ 	.short	0x0101


	//----- nvinfo : EIATTR_COOP_GROUP_MASK_REGIDS
	.align		4
        /*0178*/ 	.byte	0x04, 0x29
        /*017a*/ 	.short	(.L_31625 - .L_31624)


	//   ....[0]....
.L_31624:
        /*017c*/ 	.word	0xffffffff


	//   ....[1]....
        /*0180*/ 	.word	0xffffffff


	//   ....[2]....
        /*0184*/ 	.word	0xffffffff


	//   ....[3]....
        /*0188*/ 	.word	0xffffffff


	//   ....[4]....
        /*018c*/ 	.word	0xffffffff


	//   ....[5]....
        /*0190*/ 	.word	0xffffffff


	//   ....[6]....
        /*0194*/ 	.word	0xffffffff


	//   ....[7]....
        /*0198*/ 	.word	0xffffffff


	//   ....[8]....
        /*019c*/ 	.word	0xffffffff


	//   ....[9]....
        /*01a0*/ 	.word	0xffffffff


	//   ....[10]....
        /*01a4*/ 	.word	0xffffffff


	//   ....[11]....
        /*01a8*/ 	.word	0xffffffff


	//   ....[12]....
        /*01ac*/ 	.word	0xffffffff


	//   ....[13]....
        /*01b0*/ 	.word	0xffffffff


	//   ....[14]....
        /*01b4*/ 	.word	0xffffffff


	//   ....[15]....
        /*01b8*/ 	.word	0xffffffff


	//   ....[16]....
        /*01bc*/ 	.word	0xffffffff


	//   ....[17]....
        /*01c0*/ 	.word	0xffffffff


	//   ....[18]....
        /*01c4*/ 	.word	0xffffffff


	//   ....[19]....
        /*01c8*/ 	.word	0xffffffff


	//   ....[20]....
        /*01cc*/ 	.word	0xffffffff


	//   ....[21]....
        /*01d0*/ 	.word	0xffffffff


	//   ....[22]....
        /*01d4*/ 	.word	0xffffffff


	//   ....[23]....
        /*01d8*/ 	.word	0xffffffff


	//   ....[24]....
        /*01dc*/ 	.word	0xffffffff


	//   ....[25]....
        /*01e0*/ 	.word	0xffffffff


	//   ....[26]....
        /*01e4*/ 	.word	0xffffffff


	//   ....[27]....
        /*01e8*/ 	.word	0xffffffff


	//   ....[28]....
        /*01ec*/ 	.word	0xffffffff


	//   ....[29]....
        /*01f0*/ 	.word	0xffffffff


	//   ....[30]....
        /*01f4*/ 	.word	0xffffffff


	//   ....[31]....
        /*01f8*/ 	.word	0xffffffff


	//   ....[32]....
        /*01fc*/ 	.word	0xffffffff


	//   ....[33]....
        /*0200*/ 	.word	0xffffffff


	//   ....[34]....
        /*0204*/ 	.word	0xffffffff


	//   ....[35]....
        /*0208*/ 	.word	0xffffffff


	//   ....[36]....
        /*020c*/ 	.word	0xffffffff


	//   ....[37]....
        /*0210*/ 	.word	0xffffffff


	//   ....[38]....
        /*0214*/ 	.word	0xffffffff


	//   ....[39]....
        /*0218*/ 	.word	0xffffffff


	//   ....[40]....
        /*021c*/ 	.word	0xffffffff


	//   ....[41]....
        /*0220*/ 	.word	0xffffffff


	//   ....[42]....
        /*0224*/ 	.word	0xffffffff


	//   ....[43]....
        /*0228*/ 	.word	0xffffffff


	//   ....[44]....
        /*022c*/ 	.word	0xffffffff


	//   ....[45]....
        /*0230*/ 	.word	0xffffffff


	//   ....[46]....
        /*0234*/ 	.word	0xffffffff


	//   ....[47]....
        /*0238*/ 	.word	0xffffffff


	//   ....[48]....
        /*023c*/ 	.word	0xffffffff


	//   ....[49]....
        /*0240*/ 	.word	0xffffffff


	//   ....[50]....
        /*0244*/ 	.word	0xffffffff


	//   ....[51]....
        /*0248*/ 	.word	0xffffffff


	//   ....[52]....
        /*024c*/ 	.word	0xffffffff


	//   ....[53]....
        /*0250*/ 	.word	0xffffffff


	//   ....[54]....
        /*0254*/ 	.word	0xffffffff


	//   ....[55]....
        /*0258*/ 	.word	0xffffffff


	//   ....[56]....
        /*025c*/ 	.word	0xffffffff


	//   ....[57]....
        /*0260*/ 	.word	0xffffffff


	//   ....[58]....
        /*0264*/ 	.word	0xffffffff


	//   ....[59]....
        /*0268*/ 	.word	0xffffffff


	//   ....[60]....
        /*026c*/ 	.word	0xffffffff


	//   ....[61]....
        /*0270*/ 	.word	0xffffffff


	//   ....[62]....
        /*0274*/ 	.word	0xffffffff


	//   ....[63]....
        /*0278*/ 	.word	0xffffffff


	//   ....[64]....
        /*027c*/ 	.word	0x05000007


	//   ....[65]....
        /*0280*/ 	.word	0x05000007


	//   ....[66]....
        /*0284*/ 	.word	0x05000007


	//   ....[67]....
        /*0288*/ 	.word	0x05000007


	//   ....[68]....
        /*028c*/ 	.word	0x05000007


	//----- nvinfo : EIATTR_COOP_GROUP_INSTR_OFFSETS
	.align		4
.L_31625:
        /*0290*/ 	.byte	0x04, 0x28
        /*0292*/ 	.short	(.L_31627 - .L_31626)


	//   ....[0]....
.L_31626:
        /*0294*/ 	.word	0x00001b10


	//   ....[1]....
        /*0298*/ 	.word	0x00001dc0


	//   ....[2]....
        /*029c*/ 	.word	0x00001de0


	//   ....[3]....
        /*02a0*/ 	.word	0x00001e00


	//   ....[4]....
        /*02a4*/ 	.word	0x00001e20


	//   ....[5]....
        /*02a8*/ 	.word	0x00001f40


	//   ....[6]....
        /*02ac*/ 	.word	0x00001f60


	//   ....[7]....
        /*02b0*/ 	.word	0x00001fa0


	//   ....[8]....
        /*02b4*/ 	.word	0x00002de0


	//   ....[9]....
        /*02b8*/ 	.word	0x00002e20


	//   ....[10]....
        /*02bc*/ 	.word	0x00002e40


	//   ....[11]....
        /*02c0*/ 	.word	0x00002e60


	//   ....[12]....
        /*02c4*/ 	.word	0x00002e80


	//   ....[13]....
        /*02c8*/ 	.word	0x00002ed0


	//   ....[14]....
        /*02cc*/ 	.word	0x00002ef0


	//   ....[15]....
        /*02d0*/ 	.word	0x00002f10


	//   ....[16]....
        /*02d4*/ 	.word	0x000059a0


	//   ....[17]....
        /*02d8*/ 	.word	0x000059e0


	//   ....[18]....
        /*02dc*/ 	.word	0x00005a20


	//   ....[19]....
        /*02e0*/ 	.word	0x00005a50


	//   ....[20]....
        /*02e4*/ 	.word	0x00005a70


	//   ....[21]....
        /*02e8*/ 	.word	0x00005a80


	//   ....[22]....
        /*02ec*/ 	.word	0x00005a90


	//   ....[23]....
        /*02f0*/ 	.word	0x00005ac0


	//   ....[24]....
        /*02f4*/ 	.word	0x00005ae0


	//   ....[25]....
        /*02f8*/ 	.word	0x00005b10


	//   ....[26]....
        /*02fc*/ 	.word	0x00005b30


	//   ....[27]....
        /*0300*/ 	.word	0x00005b50


	//   ....[28]....
        /*0304*/ 	.word	0x00005b70


	//   ....[29]....
        /*0308*/ 	.word	0x00005b90


	//   ....[30]....
        /*030c*/ 	.word	0x00005bb0


	//   ....[31]....
        /*0310*/ 	.word	0x00005bd0


	//   ....[32]....
        /*0314*/ 	.word	0x00005bf0


	//   ....[33]....
        /*0318*/ 	.word	0x00005c10


	//   ....[34]....
        /*031c*/ 	.word	0x00005c40


	//   ....[35]....
        /*0320*/ 	.word	0x00005c70


	//   ....[36]....
        /*0324*/ 	.word	0x00005cb0


	//   ....[37]....
        /*0328*/ 	.word	0x00005ce0


	//   ....[38]....
        /*032c*/ 	.word	0x00005d10


	//   ....[39]....
        /*0330*/ 	.word	0x00005d30


	//   ....[40]....
        /*0334*/ 	.word	0x00005d50


	//   ....[41]....
        /*0338*/ 	.word	0x00005d70


	//   ....[42]....
        /*033c*/ 	.word	0x00005d90


	//   ....[43]....
        /*0340*/ 	.word	0x00005db0


	//   ....[44]....
        /*0344*/ 	.word	0x00005dd0


	//   ....[45]....
        /*0348*/ 	.word	0x00005df0


	//   ....[46]....
        /*034c*/ 	.word	0x00005e20


	//   ....[47]....
        /*0350*/ 	.word	0x00005e40


	//   ....[48]....
        /*0354*/ 	.word	0x00005e60


	//   ....[49]....
        /*0358*/ 	.word	0x00005e80


	//   ....[50]....
        /*035c*/ 	.word	0x00005ea0


	//   ....[51]....
        /*0360*/ 	.word	0x00005ec0


	//   ....[52]....
        /*0364*/ 	.word	0x00005ed0


	//   ....[53]....
        /*0368*/ 	.word	0x00005ef0


	//   ....[54]....
        /*036c*/ 	.word	0x00005f10


	//   ....[55]....
        /*0370*/ 	.word	0x00005f30


	//   ....[56]....
        /*0374*/ 	.word	0x00005f50


	//   ....[57]....
        /*0378*/ 	.word	0x00005f70


	//   ....[58]....
        /*037c*/ 	.word	0x00005f90


	//   ....[59]....
        /*0380*/ 	.word	0x00005fb0


	//   ....[60]....
        /*0384*/ 	.word	0x00005fd0


	//   ....[61]....
        /*0388*/ 	.word	0x00005ff0


	//   ....[62]....
        /*038c*/ 	.word	0x00006010


	//   ....[63]....
        /*0390*/ 	.word	0x00006030


	//   ....[64]....
        /*0394*/ 	.word	0x00006d70


	//   ....[65]....
        /*0398*/ 	.word	0x00006e20


	//   ....[66]....
        /*039c*/ 	.word	0x00006eb0


	//   ....[67]....
        /*03a0*/ 	.word	0x00006f20


	//   ....[68]....
        /*03a4*/ 	.word	0x00006f90


	//----- nvinfo : EIATTR_VRC_CTA_INIT_COUNT
	.align		4
.L_31627:
        /*03a8*/ 	.byte	0x02, 0x4a
	.zero		1
	.zero		1


	//----- nvinfo : EIATTR_EXIT_INSTR_OFFSETS
	.align		4
        /*03ac*/ 	.byte	0x04, 0x1c
        /*03ae*/ 	.short	(.L_31629 - .L_31628)


	//   ....[0]....
.L_31628:
        /*03b0*/ 	.word	0x000000d0


	//   ....[1]....
        /*03b4*/ 	.word	0x00006ab0


	//   ....[2]....
        /*03b8*/ 	.word	0x00006ae0


	//   ....[3]....
        /*03bc*/ 	.word	0x00006d00


	//----- nvinfo : EIATTR_CRS_STACK_SIZE
	.align		4
.L_31629:
        /*03c0*/ 	.byte	0x04, 0x1e
        /*03c2*/ 	.short	(.L_31631 - .L_31630)
.L_31630:
        /*03c4*/ 	.word	0x00000000


	//----- nvinfo : EIATTR_CBANK_PARAM_SIZE
	.align		4
.L_31631:
        /*03c8*/ 	.byte	0x03, 0x19
        /*03ca*/ 	.short	0x008c


	//----- nvinfo : EIATTR_PARAM_CBANK
	.align		4
        /*03cc*/ 	.byte	0x04, 0x0a
        /*03ce*/ 	.short	(.L_31633 - .L_31632)
	.align		4
.L_31632:
        /*03d0*/ 	.word	index@(.nv.constant0._ZN4vllm25paged_attention_v2_kernelIffLi192ELi16ELi128ELNS_18Fp8KVCacheDataTypeE0ELb1ELi512EEEvPfS2_PT_PKS3_PKT0_S9_ifPKiSB_iPKfiiiSD_SD_iiiii)
        /*03d4*/ 	.short	0x0380
        /*03d6*/ 	.short	0x008c


	//----- nvinfo : EIATTR_SW_WAR
	.align		4
.L_31633:
        /*03d8*/ 	.byte	0x04, 0x36
        /*03da*/ 	.short	(.L_31635 - .L_31634)
.L_31634:
        /*03dc*/ 	.word	0x00000008
.L_31635:


//--------------------- .nv.info._ZN4vllm25paged_attention_v2_kernelIffLi128ELi16ELi128ELNS_18Fp8KVCacheDataTypeE0ELb1ELi512EEEvPfS2_PT_PKS3_PKT0_S9_ifPKiSB_iPKfiiiSD_SD_iiiii --------------------------
	.section	.nv.info._ZN4vllm25paged_attention_v2_kernelIffLi128ELi16ELi128ELNS_18Fp8KVCacheDataTypeE0ELb1ELi512EEEvPfS2_PT_PKS3_PKT0_S9_ifPKiSB_iPKfiiiSD_SD_iiiii,"",@"SHT_CUDA_INFO"
	.sectionflags	@""
	.align	4


	//----- nvinfo : EIATTR_CUDA_API_VERSION
	.align		4
        /*0000*/ 	.byte	0x04, 0x37
        /*0002*/ 	.short	(.L_31637 - .L_31636)
.L_31636:
        /*0004*/ 	.word	0x00000082


	//----- nvinfo : EIATTR_KPARAM_INFO
	.align		4
.L_31637:
        /*0008*/ 	.byte	0x04, 0x17
        /*000a*/ 	.short	(.L_31639 - .L_31638)
.L_31638:
        /*000c*/ 	.word	0x00000000
        /*0010*/ 	.short	0x0015
        /*0012*/ 	.short	0x0088
        /*0014*/ 	.byte	0x00, 0xf0, 0x11, 0x00


	//----- nvinfo : EIATTR_KPARAM_INFO
	.align		4
.L_31639:
        /*0018*/ 	.byte	0x04, 0x17
        /*001a*/ 	.short	(.L_31641 - .L_31640)
.L_31640:
        /*001c*/ 	.word	0x00000000
        /*0020*/ 	.short	0x0014
        /*0022*/ 	.short	0x0084
        /*0024*/ 	.byte	0x00, 0xf0, 0x11, 0x00


	//----- nvinfo : EIATTR_KPARAM_INFO
	.align		4
.L_31641:
        /*0028*/ 	.byte	0x04, 0x17
        /*002a*/ 	.short	(.L_31643 - .L_31642)
.L_31642:
        /*002c*/ 	.word	0x00000000
        /*0030*/ 	.short	0x0013
        /*0032*/ 	.short	0x0080
        /*0034*/ 	.byte	0x00, 0xf0, 0x11, 0x00


	//----- nvinfo : EIATTR_KPARAM_INFO
	.align		4
.L_31643:
        /*0038*/ 	.byte	0x04, 0x17
        /*003a*/ 	.short	(.L_31645 - .L_31644)
.L_31644:
        /*003c*/ 	.word	0x00000000
        /*0040*/ 	.short	0x0012
        /*0042*/ 	.short	0x007c
        /*0044*/ 	.byte	0x00, 0xf0, 0x11, 0x00


	//----- nvinfo : EIATTR_KPARAM_INFO
	.align		4
.L_31645:
        /*0048*/ 	.byte	0x04, 0x17
        /*004a*/ 	.short	(.L_31647 - .L_31646)
.L_31646:
        /*004c*/ 	.word	0x00000000
        /*0050*/ 	.short	0x0011
        /*0052*/ 	.short	0x0078
        /*0054*/ 	.byte	0x00, 0xf0, 0x11, 0x00


	//----- nvinfo : EIATTR_KPARAM_INFO
	.align		4
.L_31647:
        /*0058*/ 	.byte	0x04, 0x17
        /*005a*/ 	.short	(.L_31649 - .L_31648)
.L_31648:
        /*005c*/ 	.word	0x00000000
        /*0060*/ 	.short	0x0010
        /*0062*/ 	.short	0x0070
        /*0064*/ 	.byte	0x00, 0xf5, 0x21, 0x00


	//----- nvinfo : EIATTR_KPARAM_INFO
	.align		4
.L_31649:
        /*0068*/ 	.byte	0x04, 0x17
        /*006a*/ 	.short	(.L_31651 - .L_31650)
.L_31650:
        /*006c*/ 	.word	0x00000000
        /*0070*/ 	.short	0x000f
        /*0072*/ 	.short	0x0068
        /*0074*/ 	.byte	0x00, 0xf5, 0x21, 0x00


	//----- nvinfo : EIATTR_KPARAM_INFO
	.align		4
.L_31651:
        /*0078*/ 	.byte	0x04, 0x17
        /*007a*/ 	.short	(.L_31653 - .L_31652)
.L_31652:
        /*007c*/ 	.word	0x00000000
        /*0080*/ 	.short	0x000e
        /*0082*/ 	.short	0x0060
        /*0084*/ 	.byte	0x00, 0xf0, 0x11, 0x00


	//----- nvinfo : EIATTR_KPARAM_INFO
	.align		4
.L_31653:
        /*0088*/ 	.byte	0x04, 0x17
        /*008a*/ 	.short	(.L_31655 - .L_31654)
.L_31654:
        /*008c*/ 	.word	0x00000000
        /*0090*/ 	.short	0x000d
        /*0092*/ 	.short	0x005c
        /*0094*/ 	.byte	0x00, 0xf0, 0x11, 0x00


	//----- nvinfo : EIATTR_KPARAM_INFO
	.align		4
.L_31655:
        /*0098*/ 	.byte	0x04, 0x17
        /*009a*/ 	.short	(.L_31657 - .L_31656)
.L_31656:
        /*009c*/ 	.word	0x00000000
        /*00a0*/ 	.short	0x000c
        /*00a2*/ 	.short	0x0058
        /*00a4*/ 	.byte	0x00, 0xf0, 0x11, 0x00


	//----- nvinfo : EIATTR_KPARAM_INFO
	.align		4
.L_31657:
        /*00a8*/ 	.byte	0x04, 0x17
        /*00aa*/ 	.short	(.L_31659 - .L_31658)
.L_31658:
        /*00ac*/ 	.word	0x00000000
        /*00b0*/ 	.short	0x000b
        /*00b2*/ 	.short	0x0050
        /*00b4*/ 	.byte	0x00, 0xf5, 0x21, 0x00


	//----- nvinfo : EIATTR_KPARAM_INFO
	.align		4
.L_31659:
        /*00b8*/ 	.byte	0x04, 0x17
        /*00ba*/ 	.short	(.L_31661 - .L_31660)
.L_31660:
        /*00bc*/ 	.word	0x00000000
        /*00c0*/ 	.short	0x000a
        /*00c2*/ 	.short	0x0048
        /*00c4*/ 	.byte	0x00, 0xf0, 0x11, 0x00


	//----- nvinfo : EIATTR_KPARAM_INFO
	.align		4
.L_31661:
        /*00c8*/ 	.byte	0x04, 0x17
        /*00ca*/ 	.short	(.L_31663 - .L_31662)
.L_31662:
        /*00cc*/ 	.word	0x00000000
        /*00d0*/ 	.short	0x0009
        /*00d2*/ 	.short	0x0040
        /*00d4*/ 	.byte	0x00, 0xf5, 0x21, 0x00


	//----- nvinfo : EIATTR_KPARAM_INFO
	.align		4
.L_31663:
        /*00d8*/ 	.byte	0x04, 0x17
        /*00da*/ 	.short	(.L_31665 - .L_31664)
.L_31664:
        /*00dc*/ 	.word	0x00000000
        /*00e0*/ 	.short	0x0008
        /*00e2*/ 	.short	0x0038
        /*00e4*/ 	.byte	0x00, 0xf5, 0x21, 0x00


	//----- nvinfo : EIATTR_KPARAM_INFO
	.align		4
.L_31665:
        /*00e8*/ 	.byte	0x04, 0x17
        /*00ea*/ 	.short	(.L_31667 - .L_31666)
.L_31666:
        /*00ec*/ 	.word	0x00000000
        /*00f0*/ 	.short	0x0007
        /*00f2*/ 	.short	0x0034
        /*00f4*/ 	.byte	0x00, 0xf0, 0x11, 0x00


	//----- nvinfo : EIATTR_KPARAM_INFO
	.align		4
.L_31667:
        /*00f8*/ 	.byte	0x04, 0x17
        /*00fa*/ 	.short	(.L_31669 - .L_31668)
.L_31668:
        /*00fc*/ 	.word	0x00000000
        /*0100*/ 	.short	0x0006
        /*0102*/ 	.short	0x0030
        /*0104*/ 	.byte	0x00, 0xf0, 0x11, 0x00


	//----- nvinfo : EIATTR_KPARAM_INFO
	.align		4
.L_31669:
        /*0108*/ 	.byte	0x04, 0x17
        /*010a*/ 	.short	(.L_31671 - .L_31670)
.L_31670:
        /*010c*/ 	.word	0x00000000
        /*0110*/ 	.short	0x0005
        /*0112*/ 	.short	0x0028
        /*0114*/ 	.byte	0x00, 0xf5, 0x21, 0x00


	//----- nvinfo : EIATTR_KPARAM_INFO
	.align		4
.L_31671:
        /*0118*/ 	.byte	0x04, 0x17
        /*011a*/ 	.short	(.L_31673 - .L_31672)
.L_31672:
        /*011c*/ 	.word	0x00000000
        /*0120*/ 	.short	0x0004
        /*0122*/ 	.short	0x0020
        /*0124*/ 	.byte	0x00, 0xf5, 0x21, 0x00


	//----- nvinfo : EIATTR_KPARAM_INFO
	.align		4
.L_31673:
        /*0128*/ 	.byte	0x04, 0x17
        /*012a*/ 	.short	(.L_31675 - .L_31674)
.L_31674:
        /*012c*/ 	.word	0x00000000
        /*0130*/ 	.short	0x0003
        /*0132*/ 	.short	0x0018
        /*0134*/ 	.byte	0x00, 0xf5, 0x21, 0x00


	//----- nvinfo : EIATTR_KPARAM_INFO
	.align		4
.L_31675:
        /*0138*/ 	.byte	0x04, 0x17
        /*013a*/ 	.short	(.L_31677 - .L_31676)
.L_31676:
        /*013c*/ 	.word	0x00000000
        /*0140*/ 	.short	0x0002
        /*0142*/ 	.short	0x0010
        /*0144*/ 	.byte	0x00, 0xf5, 0x21, 0x00


	//----- nvinfo : EIATTR_KPARAM_INFO
	.align		4
.L_31677:
        /*0148*/ 	.byte	0x04, 0x17
        /*014a*/ 	.short	(.L_31679 - .L_31678)
.L_31678:
        /*014c*/ 	.word	0x00000000
        /*0150*/ 	.short	0x0001
        /*0152*/ 	.short	0x0008
        /*0154*/ 	.byte	0x00, 0xf5, 0x21, 0x00


	//----- nvinfo : EIATTR_KPARAM_INFO
	.align		4
.L_31679:
        /*0158*/ 	.byte	0x04, 0x17
        /*015a*/ 	.short	(.L_31681 - .L_31680)
.L_31680:
        /*015c*/ 	.word	0x00000000
        /*0160*/ 	.short	0x0000
        /*0162*/ 	.short	0x0000
        /*0164*/ 	.byte	0x00, 0xf5, 0x21, 0x00


	//----- nvinfo : EIATTR_SPARSE_MMA_MASK
	.align		4
.L_31681:
        /*0168*/ 	.byte	0x03, 0x50
        /*016a*/ 	.short	0x0000


	//----- nvinfo : EIATTR_MAXREG_COUNT
	.align		4
        /*016c*/ 	.byte	0x03, 0x1b
        /*016e*/ 	.short	0x00ff


	//----- nvinfo : EIATTR_NUM_BARRIERS
	.align		4
        /*0170*/ 	.byte	0x02, 0x4c
        /*0172*/ 	.byte	0x01
	.zero		1


	//----- nvinfo : EIATTR_MERCURY_ISA_VERSION
	.align		4
        /*0174*/ 	.byte	0x03, 0x5f
        /*0176*/ 	.short	0x0101


	//----- nvinfo : EIATTR_COOP_GROUP_MASK_REGIDS
	.align		4
        /*0178*/ 	.byte	0x04, 0x29
        /*017a*/ 	.short	(.L_31683 - .L_31682)


	//   ....[0]....
.L_31682:
        /*017c*/ 	.word	0xffffffff


	//   ....[1]....
        /*0180*/ 	.word	0xffffffff


	//   ....[2]....
        /*0184*/ 	.word	0xffffffff


	//   ....[3]....
        /*0188*/ 	.word	0xffffffff


	//   ....[4]....
        /*018c*/ 	.word	0xffffffff


	//   ....[5]....
        /*0190*/ 	.word	0xffffffff


	//   ....[6]....
        /*0194*/ 	.word	0xffffffff


	//   ....[7]....
        /*0198*/ 	.word	0xffffffff


	//   ....[8]....
        /*019c*/ 	.word	0xffffffff


	//   ....[9]....
        /*01a0*/ 	.word	0xffffffff


	//   ....[10]....
        /*01a4*/ 	.word	0xffffffff


	//   ....[11]....
        /*01a8*/ 	.word	0xffffffff


	//   ....[12]....
        /*01ac*/ 	.word	0xffffffff


	//   ....[13]....
        /*01b0*/ 	.word	0xffffffff


	//   ....[14]....
        /*01b4*/ 	.word	0xffffffff


	//   ....[15]....
        /*01b8*/ 	.word	0xffffffff


	//   ....[16]....
        /*01bc*/ 	.word	0xffffffff


	//   ....[17]....
        /*01c0*/ 	.word	0xffffffff


	//   ....[18]....
        /*01c4*/ 	.word	0xffffffff


	//   ....[19]....
        /*01c8*/ 	.word	0xffffffff


	//   ....[20]....
        /*01cc*/ 	.word	0xffffffff


	//   ....[21]....
        /*01d0*/ 	.word	0xffffffff


	//   ....[22]....
        /*01d4*/ 	.word	0xffffffff


	//   ....[23]....
        /*01d8*/ 	.word	0xffffffff


	//   ....[24]....
        /*01dc*/ 	.word	0xffffffff


	//   ....[25]....
        /*01e0*/ 	.word	0xffffffff


	//   ....[26]....
        /*01e4*/ 	.word	0xffffffff


	//   ....[27]....
        /*01e8*/ 	.word	0xffffffff


	//   ....[28]....
        /*01ec*/ 	.word	0xffffffff


	//   ....[29]....
        /*01f0*/ 	.word	0xffffffff


	//   ....[30]....
        /*01f4*/ 	.word	0xffffffff


	//   ....[31]....
        /*01f8*/ 	.word	0xffffffff


	//   ....[32]....
        /*01fc*/ 	.word	0xffffffff


	//   ....[33]....
        /*0200*/ 	.word	0xffffffff


	//   ....[34]....
        /*0204*/ 	.word	0xffffffff


	//   ....[35]....
        /*0208*/ 	.word	0xffffffff


	//   ....[36]....
        /*020c*/ 	.word	0xffffffff


	//   ....[37]....
        /*0210*/ 	.word	0xffffffff


	//   ....[38]....
        /*0214*/ 	.word	0xffffffff


	//   ....[39]....
        /*0218*/ 	.word	0xffffffff


	//   ....[40]....
        /*021c*/ 	.word	0xffffffff


	//   ....[41]....
        /*0220*/ 	.word	0xffffffff


	//   ....[42]....
        /*0224*/ 	.word	0xffffffff


	//   ....[43]....
        /*0228*/ 	.word	0xffffffff


	//   ....[44]....
        /*022c*/ 	.word	0xffffffff


	//   ....[45]....
        /*0230*/ 	.word	0xffffffff


	//   ....[46]....
        /*0234*/ 	.word	0xffffffff


	//   ....[47]....
        /*0238*/ 	.word	0xffffffff


	//   ....[48]....
        /*023c*/ 	.word	0x05000007


	//   ....[49]....
        /*0240*/ 	.word	0x05000007


	//   ....[50]....
        /*0244*/ 	.word	0x05000007


	//   ....[51]....
        /*0248*/ 	.word	0x05000007


	//   ....[52]....
        /*024c*/ 	.word	0x05000007


	//----- nvinfo : EIATTR_COOP_GROUP_INSTR_OFFSETS
	.align		4
.L_31683:
        /*0250*/ 	.byte	0x04, 0x28
        /*0252*/ 	.short	(.L_31685 - .L_31684)


	//   ....[0]....
.L_31684:
        /*0254*/ 	.word	0x00001620


	//   ....[1]....
        /*0258*/ 	.word	0x000017c0


	//   ....[2]....
        /*025c*/ 	.word	0x000017e0


	//   ....[3]....
        /*0260*/ 	.word	0x00001800


	//   ....[4]....
        /*0264*/ 	.word	0x00001820


	//   ....[5]....
        /*0268*/ 	.word	0x00001970


	//   ....[6]....
        /*026c*/ 	.word	0x000019a0


	//   ....[7]....
        /*0270*/ 	.word	0x000019c0


	//   ....[8]....
        /*0274*/ 	.word	0x00002800


	//   ....[9]....
        /*0278*/ 	.word	0x00002840


	//   ....[10]....
        /*027c*/ 	.word	0x00002860


	//   ....[11]....
        /*0280*/ 	.word	0x00002880


	//   ....[12]....
        /*0284*/ 	.word	0x000028a0


	//   ....[13]....
        /*0288*/ 	.word	0x000028f0


	//   ....[14]....
        /*028c*/ 	.word	0x00002910


	//   ....[15]....
        /*0290*/ 	.word	0x00002930


	//   ....[16]....
        /*0294*/ 	.word	0x00004b60


	//   ....[17]....
        /*0298*/ 	.word	0x00004ba0


	//   ....[18]....
        /*029c*/ 	.word	0x00004bc0


	//   ....[19]....
        /*02a0*/ 	.word	0x00004bd0


	//   ....[20]....
        /*02a4*/ 	.word	0x00004be0


	//   ....[21]....
        /*02a8*/ 	.word	0x00004bf0


	//   ....[22]....
        /*02ac*/ 	.word	0x00004c00


	//   ....[23]....
        /*02b0*/ 	.word	0x00004c20


	//   ....[24]....
        /*02b4*/ 	.word	0x00004c40


	//   ....[25]....
        /*02b8*/ 	.word	0x00004c60


	//   ....[26]....
        /*02bc*/ 	.word	0x00004c80


	//   ....[27]....
        /*02c0*/ 	.word	0x00004ca0


	//   ....[28]....
        /*02c4*/ 	.word	0x00004cc0


	//   ....[29]....
        /*02c8*/ 	.word	0x00004ce0


	//   ....[30]....
        /*02cc*/ 	.word	0x00004d00


	//   ....[31]....
        /*02d0*/ 	.word	0x00004d20


	//   ....[32]....
        /*02d4*/ 	.word	0x00004d40


	//   ....[33]....
        /*02d8*/ 	.word	0x00004d70


	//   ....[34]....
        /*02dc*/ 	.word	0x00004d90


	//   ....[35]....
        /*02e0*/ 	.word	0x00004db0


	//   ....[36]....
        /*02e4*/ 	.word	0x00004dd0


	//   ....[37]....
        /*02e8*/ 	.word	0x00004df0


	//   ....[38]....
        /*02ec*/ 	.word	0x00004e10


	//   ....[39]....
        /*02f0*/ 	.word	0x00004e30


	//   ....[40]....
        /*02f4*/ 	.word	0x00004e60


	//   ....[41]....
        /*02f8*/ 	.word	0x00004e80


	//   ....[42]....
        /*02fc*/ 	.word	0x00004ea0


	//   ....[43]....
        /*0300*/ 	.word	0x00004ec0


	//   ....[44]....
        /*0304*/ 	.word	0x00004ee0


	//   ....[45]....
        /*0308*/ 	.word	0x00004f00


	//   ....[46]....
        /*030c*/ 	.word	0x00004f20


	//   ....[47]....
        /*0310*/ 	.word	0x00004f40


	//   ....[48]....
        /*0314*/ 	.word	0x000059e0


	//   ....[49]....
        /*0318*/ 	.word	0x00005a90


	//   ....[50]....
        /*031c*/ 	.word	0x00005b30


	//   ....[51]....
        /*0320*/ 	.word	0x00005ba0


	//   ....[52]....
        /*0324*/ 	.word	0x00005c10


	//----- nvinfo : EIATTR_VRC_CTA_INIT_COUNT
	.align		4
.L_31685:
        /*0328*/ 	.byte	0x02, 0x4a
	.zero		1
	.zero		1


	//----- nvinfo : EIATTR_EXIT_INSTR_OFFSETS
	.align		4
        /*032c*/ 	.byte	0x04, 0x1c
        /*032e*/ 	.short	(.L_31687 - .L_31686)


	//   ....[0]....
.L_31686:
        /*0330*/ 	.word	0x00000090


	//   ....[1]....
        /*0334*/ 	.word	0x000057c0


	//   ....[2]....
        /*0338*/ 	.word	0x000057e0


	//   ....[3]....
        /*033c*/ 	.word	0x00005980


	//----- nvinfo : EIATTR_CRS_STACK_SIZE
	.align		4
.L_31687:
        /*0340*/ 	.byte	0x04, 0x1e
        /*0342*/ 	.short	(.L_31689 - .L_31688)
.L_31688:
        /*0344*/ 	.word	0x00000000


	//----- nvinfo : EIATTR_CBANK_PARAM_SIZE
	.align		4
.L_31689:
        /*0348*/ 	.byte	0x03, 0x19
        /*034a*/ 	.short	0x008c


	//----- nvinfo : EIATTR_PARAM_CBANK
	.align		4
        /*034c*/ 	.byte	0x04, 0x0a
        /*034e*/ 	.short	(.L_31691 - .L_31690)
	.align		4
.L_31690:
        /*0350*/ 	.word	index@(.nv.constant0._ZN4vllm25paged_attention_v2_kernelIffLi128ELi16ELi128ELNS_18Fp8KVCacheDataTypeE0ELb1ELi512EEEvPfS2_PT_PKS3_PKT0_S9_ifPKiSB_iPKfiiiSD_SD_iiiii)
        /*0354*/ 	.short	0x0380
        /*0356*/ 	.short	0x008c


	//----- nvinfo : EIATTR_SW_WAR
	.align		4
.L_31691:
        /*0358*/ 	.byte	0x04, 0x36
        /*035a*/ 	.short	(.L_31693 - .L_31692)
.L_31692:
        /*035c*/ 	.word	0x00000008
.L_31693:


//--------------------- .nv.info._ZN4vllm25paged_attention_v2_kernelIffLi120ELi16ELi128ELNS_18Fp8KVCacheDataTypeE0ELb1ELi512EEEvPfS2_PT_PKS3_PKT0_S9_ifPKiSB_iPKfiiiSD_SD_iiiii --------------------------
	.section	.nv.info._ZN4vllm25paged_attention_v2_kernelIffLi120ELi16ELi128ELNS_18Fp8KVCacheDataTypeE0ELb1ELi512EEEvPfS2_PT_PKS3_PKT0_S9_ifPKiSB_iPKfiiiSD_SD_iiiii,"",@"SHT_CUDA_INFO"
	.sectionflags	@""
	.align	4


	//----- nvinfo : EIATTR_CUDA_API_VERSION
	.align		4
        /*0000*/ 	.byte	0x04, 0x37
        /*0002*/ 	.short	(.L_31695 - .L_31694)
.L_31694:
        /*0004*/ 	.word	0x00000082


	//----- nvinfo : EIATTR_KPARAM_INFO
	.align		4
.L_31695:
        /*0008*/ 	.byte	0x04, 0x17
        /*000a*/ 	.short	(.L_31697 - .L_31696)
.L_31696:
        /*000c*/ 	.word	0x00000000
        /*0010*/ 	.short	0x0015
        /*0012*/ 	.short	0x0088
        /*0014*/ 	.byte	0x00, 0xf0, 0x11, 0x00


	//----- nvinfo : EIATTR_KPARAM_INFO
	.align		4
.L_31697:
        /*0018*/ 	.byte	0x04, 0x17
        /*001a*/ 	.short	(.L_31699 - .L_31698)
.L_31698:
        /*001c*/ 	.word	0x00000000
        /*0020*/ 	.short	0x0014
        /*0022*/ 	.short	0x0084
        /*0024*/ 	.byte	0x00, 0xf0, 0x11, 0x00


	//----- nvinfo : EIATTR_KPARAM_INFO
	.align		4
.L_31699:
        /*0028*/ 	.byte	0x04, 0x17
        /*002a*/ 	.short	(.L_31701 - .L_31700)
.L_31700:
        /*002c*/ 	.word	0x00000000
        /*0030*/ 	.short	0x0013
        /*0032*/ 	.short	0x0080
        /*0034*/ 	.byte	0x00, 0xf0, 0x11, 0x00


	//----- nvinfo : EIATTR_KPARAM_INFO
	.align		4
.L_31701:
        /*0038*/ 	.byte	0x04, 0x17
        /*003a*/ 	.short	(.L_31703 - .L_31702)
.L_31702:
        /*003c*/ 	.word	0x00000000
        /*0040*/ 	.short	0x0012
        /*0042*/ 	.short	0x007c
        /*0044*/ 	.byte	0x00, 0xf0, 0x11, 0x00


	//----- nvinfo : EIATTR_KPARAM_INFO
	.align		4
.L_31703:
        /*0048*/ 	.byte	0x04, 0x17
        /*004a*/ 	.short	(.L_31705 - .L_31704)
.L_31704:
        /*004c*/ 	.word	0x00000000
        /*0050*/ 	.short	0x0011
        /*0052*/ 	.short	0x0078
        /*0054*/ 	.byte	0x00, 0xf0, 0x11, 0x00


	//----- nvinfo : EIATTR_KPARAM_INFO
	.align		4
.L_31705:
        /*0058*/ 	.byte	0x04, 0x17
        /*005a*/ 	.short	(.L_31707 - .L_31706)
.L_31706:
        /*005c*/ 	.word	0x00000000
        /*0060*/ 	.short	0x0010
        /*0062*/ 	.short	0x0070
        /*0064*/ 	.byte	0x00, 0xf5, 0x21, 0x00


	//----- nvinfo : EIATTR_KPARAM_INFO
	.align		4
.L_31707:
        /*0068*/ 	.byte	0x04, 0x17
        /*006a*/ 	.short	(.L_31709 - .L_31708)
.L_31708:
        /*006c*/ 	.word	0x00000000
        /*0070*/ 	.short	0x000f
        /*0072*/ 	.short	0x0068
        /*0074*/ 	.byte	0x00, 0xf5, 0x21, 0x00


	//----- nvinfo : EIATTR_KPARAM_INFO
	.align		4
.L_31709:
        /*0078*/ 	.byte	0x04, 0x17
        /*007a*/ 	.short	(.L_31711 - .L_31710)
.L_31710:
        /*007c*/ 	.word	0x00000000
        /*0080*/ 	.short	0x000e
        /*0082*/ 	.short	0x0060
        /*0084*/ 	.byte	0x00, 0xf0, 0x11, 0x00


	//----- nvinfo : EIATTR_KPARAM_INFO
	.align		4
.L_31711:
        /*0088*/ 	.byte	0x04, 0x17
        /*008a*/ 	.short	(.L_31713 - .L_31712)
.L_31712:
        /*008c*/ 	.word	0x00000000
        /*0090*/ 	.short	0x000d
        /*0092*/ 	.short	0x005c
        /*0094*/ 	.byte	0x00, 0xf0, 0x11, 0x00


	//----- nvinfo : EIATTR_KPARAM_INFO
	.align		4
.L_31713:
        /*0098*/ 	.byte	0x04, 0x17
        /*009a*/ 	.short	(.L_31715 - .L_31714)
.L_31714:
        /*009c*/ 	.word	0x00000000
        /*00a0*/ 	.short	0x000c
        /*00a2*/ 	.short	0x0058
        /*00a4*/ 	.byte	0x00, 0xf0, 0x11, 0x00


	//----- nvinfo : EIATTR_KPARAM_INFO
	.align		4
.L_31715:
        /*00a8*/ 	.byte	0x04, 0x17
        /*00aa*/ 	.short	(.L_31717 - .L_31716)
.L_31716:
        /*00ac*/ 	.word	0x00000000
        /*00b0*/ 	.short	0x000b
        /*00b2*/ 	.short	0x0050
        /*00b4*/ 	.byte	0x00, 0xf5, 0x21, 0x00


	//----- nvinfo : EIATTR_KPARAM_INFO
	.align		4
.L_31717:
        /*00b8*/ 	.byte	0x04, 0x17
        /*00ba*/ 	.short	(.L_31719 - .L_31718)
.L_31718:
        /*00bc*/ 	.word	0x00000000
        /*00c0*/ 	.short	0x000a
        /*00c2*/ 	.short	0x0048
        /*00c4*/ 	.byte	0x00, 0xf0, 0x11, 0x00


	//----- nvinfo : EIATTR_KPARAM_INFO
	.align		4
.L_31719:
        /*00c8*/ 	.byte	0x04, 0x17
        /*00ca*/ 	.short	(.L_31721 - .L_31720)
.L_31720:
        /*00cc*/ 	.word	0x00000000
        /*00d0*/ 	.short	0x0009
        /*00d2*/ 	.short	0x0040
        /*00d4*/ 	.byte	0x00, 0xf5, 0x21, 0x00


	//----- nvinfo : EIATTR_KPARAM_INFO
	.align		4
.L_31721:
        /*00d8*/ 	.byte	0x04, 0x17
        /*00da*/ 	.short	(.L_31723 - .L_31722)
.L_31722:
        /*00dc*/ 	.word	0x00000000
        /*00e0*/ 	.short	0x0008
        /*00e2*/ 	.short	0x0038
        /*00e4*/ 	.byte	0x00, 0xf5, 0x21, 0x00


	//----- nvinfo : EIATTR_KPARAM_INFO
	.align		4
.L_31723:
        /*00e8*/ 	.byte	0x04, 0x17
        /*00ea*/ 	.short	(.L_31725 - .L_31724)
.L_31724:
        /*00ec*/ 	.word	0x00000000
        /*00f0*/ 	.short	0x0007
        /*00f2*/ 	.short	0x0034
        /*00f4*/ 	.byte	0x00, 0xf0, 0x11, 0x00


	//----- nvinfo : EIATTR_KPARAM_INFO
	.align		4
.L_31725:
        /*00f8*/ 	.byte	0x04, 0x17
        /*00fa*/ 	.short	(.L_31727 - .L_31726)
.L_31726:
        /*00fc*/ 	.word	0x00000000
        /*0100*/ 	.short	0x0006
        /*0102*/ 	.short	0x0030
        /*0104*/ 	.byte	0x00, 0xf0, 0x11, 0x00


	//----- nvinfo : EIATTR_KPARAM_INFO
	.align		4
.L_31727:
        /*0108*/ 	.byte	0x04, 0x17
        /*010a*/ 	.short	(.L_31729 - .L_31728)
.L_31728:
        /*010c*/ 	.word	0x00000000
        /*0110*/ 	.short	0x0005
        /*0112*/ 	.short	0x0028
        /*0114*/ 	.byte	0x00, 0xf5, 0x21, 0x00


	//----- nvinfo : EIATTR_KPARAM_INFO
	.align		4
.L_31729:
        /*0118*/ 	.byte	0x04, 0x17
        /*011a*/ 	.short	(.L_31731 - .L_31730)
.L_31730:
        /*011c*/ 	.word	0x00000000
        /*0120*/ 	.short	0x0004
        /*0122*/ 	.short	0x0020
        /*0124*/ 	.byte	0x00, 0xf5, 0x21, 0x00


	//----- nvinfo : EIATTR_KPARAM_INFO
	.align		4
.L_31731:
        /*0128*/ 	.byte	0x04, 0x17
        /*012a*/ 	.short	(.L_31733 - .L_31732)
.L_31732:
        /*012c*/ 	.word	0x00000000
        /*0130*/ 	.short	0x0003
        /*0132*/ 	.short	0x0018
        /*0134*/ 	.byte	0x00, 0xf5, 0x21, 0x00


	//----- nvinfo : EIATTR_KPARAM_INFO
	.align		4
.L_31733:
        /*0138*/ 	.byte	0x04, 0x17
        /*013a*/ 	.short	(.L_31735 - .L_31734)
.L_31734:
        /*013c*/ 	.word	0x00000000
        /*0140*/ 	.short	0x0002
        /*0142*/ 	.short	0x0010
        /*0144*/ 	.byte	0x00, 0xf5, 0x21, 0x00


	//----- nvinfo : EIATTR_KPARAM_INFO
	.align		4
.L_31735:
        /*0148*/ 	.byte	0x04, 0x17
        /*014a*/ 	.short	(.L_31737 - .L_31736)
.L_31736:
        /*014c*/ 	.word	0x00000000
        /*0150*/ 	.short	0x0001
        /*0152*/ 	.short	0x0008
        /*0154*/ 	.byte	0x00, 0xf5, 0x21, 0x00


	//----- nvinfo : EIATTR_KPARAM_INFO
	.align		4
.L_31737:
        /*0158*/ 	.byte	0x04, 0x17
        /*015a*/ 	.short	(.L_31739 - .L_31738)
.L_31738:
        /*015c*/ 	.word	0x00000000
        /*0160*/ 	.short	0x0000
        /*0162*/ 	.short	0x0000
        /*0164*/ 	.byte	0x00, 0xf5, 0x21, 0x00


	//----- nvinfo : EIATTR_SPARSE_MMA_MASK
	.align		4
.L_31739:
        /*0168*/ 	.byte	0x03, 0x50
        /*016a*/ 	.short	0x0000


	//----- nvinfo : EIATTR_MAXREG_COUNT
	.align		4
        /*016c*/ 	.byte	0x03, 0x1b
        /*016e*/ 	.short	0x00ff


	//----- nvinfo : EIATTR_NUM_BARRIERS
	.align		4
        /*0170*/ 	.byte	0x02, 0x4c
        /*0172*/ 	.byte	0x01
	.zero		1


	//----- nvinfo : EIATTR_MERCURY_ISA_VERSION
	.align		4
        /*0174*/ 	.byte	0x03, 0x5f
        /*0176*/ 	.short	0x0101


	//----- nvinfo : EIATTR_COOP_GROUP_MASK_REGIDS
	.align		4
        /*0178*/ 	.byte	0x04, 0x29
        /*017a*/ 	.short	(.L_31741 - .L_31740)


	//   ....[0]....
.L_31740:
        /*017c*/ 	.word	0xffffffff


	//   ....[1]....
        /*0180*/ 	.word	0xffffffff


	//   ....[2]....
        /*0184*/ 	.word	0xffffffff


	//   ....[3]....
        /*0188*/ 	.word	0xffffffff


	//   ....[4]....
        /*018c*/ 	.word	0xffffffff


	//   ....[5]....
        /*0190*/ 	.word	0xffffffff


	//   ....[6]....
        /*0194*/ 	.word	0xffffffff


	//   ....[7]....
        /*0198*/ 	.word	0xffffffff


	//   ....[8]....
        /*019c*/ 	.word	0xffffffff


	//   ....[9]....
        /*01a0*/ 	.word	0xffffffff


	//   ....[10]....
        /*01a4*/ 	.word	0xffffffff


	//   ....[11]....
        /*01a8*/ 	.word	0xffffffff


	//   ....[12]....
        /*01ac*/ 	.word	0xffffffff


	//   ....[13]....
        /*01b0*/ 	.word	0xffffffff


	//   ....[14]....
        /*01b4*/ 	.word	0xffffffff


	//   ....[15]....
        /*01b8*/ 	.word	0xffffffff


	//   ....[16]....
        /*01bc*/ 	.word	0xffffffff


	//   ....[17]....
        /*01c0*/ 	.word	0xffffffff


	//   ....[18]....
        /*01c4*/ 	.word	0xffffffff


	//   ....[19]....
        /*01c8*/ 	.word	0xffffffff


	//   ....[20]....
        /*01cc*/ 	.word	0xffffffff


	//   ....[21]....
        /*01d0*/ 	.word	0xffffffff


	//   ....[22]....
        /*01d4*/ 	.word	0xffffffff


	//   ....[23]....
        /*01d8*/ 	.word	0xffffffff


	//   ....[24]....
        /*01dc*/ 	.word	0xffffffff


	//   ....[25]....
        /*01e0*/ 	.word	0xffffffff


	//   ....[26]....
        /*01e4*/ 	.word	0xffffffff


	//   ....[27]....
        /*01e8*/ 	.word	0xffffffff


	//   ....[28]....
        /*01ec*/ 	.word	0xffffffff


	//   ....[29]....
        /*01f0*/ 	.word	0xffffffff


	//   ....[30]....
        /*01f4*/ 	.word	0xffffffff


	//   ....[31]....
        /*01f8*/ 	.word	0xffffffff


	//   ....[32]....
        /*01fc*/ 	.word	0xffffffff


	//   ....[33]....
        /*0200*/ 	.word	0xffffffff


	//   ....[34]....
        /*0204*/ 	.word	0xffffffff


	//   ....[35]....
        /*0208*/ 	.word	0xffffffff


	//   ....[36]....
        /*020c*/ 	.word	0xffffffff


	//   ....[37]....
        /*0210*/ 	.word	0xffffffff


	//   ....[38]....
        /*0214*/ 	.word	0xffffffff


	//   ....[39]....
        /*0218*/ 	.word	0xffffffff


	//   ....[40]....
        /*021c*/ 	.word	0xffffffff


	//   ....[41]....
        /*0220*/ 	.word	0xffffffff


	//   ....[42]....
        /*0224*/ 	.word	0xffffffff


	//   ....[43]....
        /*0228*/ 	.word	0xffffffff


	//   ....[44]....
        /*022c*/ 	.word	0xffffffff


	//   ....[45]....
        /*0230*/ 	.word	0xffffffff


	//   ....[46]....
        /*0234*/ 	.word	0x05000006


	//   ....[47]....
        /*0238*/ 	.word	0x05000006


	//   ....[48]....
        /*023c*/ 	.word	0x05000006


	//   ....[49]....
        /*0240*/ 	.word	0x05000006


	//   ....[50]....
        /*0244*/ 	.word	0x05000006


	//----- nvinfo : EIATTR_COOP_GROUP_INSTR_OFFSETS
	.align		4
.L_31741:
        /*0248*/ 	.byte	0x04, 0x28
        /*024a*/ 	.short	(.L_31743 - .L_31742)


	//   ....[0]....
.L_31742:
        /*024c*/ 	.word	0x00001670


	//   ....[1]....
        /*0250*/ 	.word	0x00001810


	//   ....[2]....
        /*0254*/ 	.word	0x00001830


	//   ....[3]....
        /*0258*/ 	.word	0x00001850


	//   ....[4]....
        /*025c*/ 	.word	0x00001870


	//   ....[5]....
        /*0260*/ 	.word	0x000019c0


	//   ....[6]....
        /*0264*/ 	.word	0x000019f0


	//   ....[7]....
        /*0268*/ 	.word	0x00001a10


	//   ....[8]....
        /*026c*/ 	.word	0x00002860


	//   ....[9]....
        /*0270*/ 	.word	0x000028a0


	//   ....[10]....
        /*0274*/ 	.word	0x000028c0


	//   ....[11]....
        /*0278*/ 	.word	0x000028e0


	//   ....[12]....
        /*027c*/ 	.word	0x00002900


	//   ....[13]....
        /*0280*/ 	.word	0x00002950


	//   ....[14]....
        /*0284*/ 	.word	0x00002970


	//   ....[15]....
        /*0288*/ 	.word	0x00002990


	//   ....[16]....
        /*028c*/ 	.word	0x00004ad0


	//   ....[17]....
        /*0290*/ 	.word	0x00004b10


	//   ....[18]....
        /*0294*/ 	.word	0x00004b50


	//   ....[19]....
        /*0298*/ 	.word	0x00004b90


	//   ....[20]....
        /*029c*/ 	.word	0x00004bc0


	//   ....[21]....
        /*02a0*/ 	.word	0x00004bd0


	//   ....[22]....
        /*02a4*/ 	.word	0x00004bf0


	//   ....[23]....
        /*02a8*/ 	.word	0x00004c20


	//   ....[24]....
        /*02ac*/ 	.word	0x00004c50


	//   ....[25]....
        /*02b0*/ 	.word	0x00004c80


	//   ....[26]....
        /*02b4*/ 	.word	0x00004cb0


	//   ....[27]....
        /*02b8*/ 	.word	0x00004ce0


	//   ....[28]....
        /*02bc*/ 	.word	0x00004d00


	//   ....[29]....
        /*02c0*/ 	.word	0x00004d20


	//   ....[30]....
        /*02c4*/ 	.word	0x00004d40


	//   ....[31]....
        /*02c8*/ 	.word	0x00004d70


	//   ....[32]....
        /*02cc*/ 	.word	0x00004d90


	//   ....[33]....
        /*02d0*/ 	.word	0x00004db0


	//   ....[34]....
        /*02d4*/ 	.word	0x00004dd0


	//   ....[35]....
        /*02d8*/ 	.word	0x00004df0


	//   ....[36]....
        /*02dc*/ 	.word	0x00004e10


	//   ....[37]....
        /*02e0*/ 	.word	0x00004e20


	//   ....[38]....
        /*02e4*/ 	.word	0x00004e40


	//   ....[39]....
        /*02e8*/ 	.word	0x00004e60


	//   ....[40]....
        /*02ec*/ 	.word	0x00004e80


	//   ....[41]....
        /*02f0*/ 	.word	0x00004ea0


	//   ....[42]....
        /*02f4*/ 	.word	0x00004ec0


	//   ....[43]....
        /*02f8*/ 	.word	0x00004ee0


	//   ....[44]....
        /*02fc*/ 	.word	0x00004f00


	//   ....[45]....
        /*0300*/ 	.word	0x00004f20


	//   ....[46]....
        /*0304*/ 	.word	0x00005860


	//   ....[47]....
        /*0308*/ 	.word	0x00005910


	//   ....[48]....
        /*030c*/ 	.word	0x000059b0


	//   ....[49]....
        /*0310*/ 	.word	0x00005a20


	//   ....[50]....
        /*0314*/ 	.word	0x00005a90


	//----- nvinfo : EIATTR_VRC_CTA_INIT_COUNT
	.align		4
.L_31743:
        /*0318*/ 	.byte	0x02, 0x4a
	.zero		1
	.zero		1


	//----- nvinfo : EIATTR_EXIT_INSTR_OFFSETS
	.align		4
        /*031c*/ 	.byte	0x04, 0x1c
        /*031e*/ 	.short	(.L_31745 - .L_31744)


	//   ....[0]....
.L_31744:
        /*0320*/ 	.word	0x000000b0


	//   ....[1]....
        /*0324*/ 	.word	0x00005640


	//   ....[2]....
        /*0328*/ 	.word	0x00005660


	//   ....[3]....
        /*032c*/ 	.word	0x000057f0


	//----- nvinfo : EIATTR_CRS_STACK_SIZE
	.align		4
.L_31745:
        /*0330*/ 	.byte	0x04, 0x1e
        /*0332*/ 	.short	(.L_31747 - .L_31746)
.L_31746:
        /*0334*/ 	.word	0x00000000


	//----- nvinfo : EIATTR_CBANK_PARAM_SIZE
	.align		4
.L_31747:
        /*0338*/ 	.byte	0x03, 0x19
        /*033a*/ 	.short	0x008c


	//----- nvinfo : EIATTR_PARAM_CBANK
	.align		4
        /*033c*/ 	.byte	0x04, 0x0a
        /*033e*/ 	.short	(.L_31749 - .L_31748)
	.align		4
.L_31748:
        /*0340*/ 	.word	index@(.nv.constant0._ZN4vllm25paged_attention_v2_kernelIffLi120ELi16ELi128ELNS_18Fp8KVCacheDataTypeE0ELb1ELi512EEEvPfS2_PT_PKS3_PKT0_S9_ifPKiSB_iPKfiiiSD_SD_iiiii)
        /*0344*/ 	.short	0x0380
        /*0346*/ 	.short	0x008c


	//----- nvinfo : EIATTR_SW_WAR
	.align		4
.L_31749:
        /*0348*/ 	.byte	0x04, 0x36
        /*034a*/ 	.short	(.L_31751 - .L_31750)
.L_31750:
        /*034c*/ 	.word	0x00000008
.L_31751:


//--------------------- .nv.info._ZN4vllm25paged_attention_v2_kernelIffLi112ELi16ELi128ELNS_18Fp8KVCacheDataTypeE0ELb1ELi512EEEvPfS2_PT_PKS3_PKT0_S9_ifPKiSB_iPKfiiiSD_SD_iiiii --------------------------
	.section	.nv.info._ZN4vllm25paged_attention_v2_kernelIffLi112ELi16ELi128ELNS_18Fp8KVCacheDataTypeE0ELb1ELi512EEEvPfS2_PT_PKS3_PKT0_S9_ifPKiSB_iPKfiiiSD_SD_iiiii,"",@"SHT_CUDA_INFO"
	.sectionflags	@""
	.align	4


	//----- nvinfo : EIATTR_CUDA_API_VERSION
	.align		4
        /*0000*/ 	.byte	0x04, 0x37
        /*0002*/ 	.short	(.L_31753 - .L_31752)
.L_31752:
        /*0004*/ 	.word	0x00000082


	//----- nvinfo : EIATTR_KPARAM_INFO
	.align		4
.L_31753:
        /*0008*/ 	.byte	0x04, 0x17
        /*000a*/ 	.short	(.L_31755 - .L_31754)
.L_31754:
        /*000c*/ 	.word	0x00000000
        /*0010*/ 	.short	0x0015
        /*0012*/ 	.short	0x0088
        /*0014*/ 	.byte	0x00, 0xf0, 0x11, 0x00


	//----- nvinfo : EIATTR_KPARAM_INFO
	.align		4
.L_31755:
        /*0018*/ 	.byte	0x04, 0x17
        /*001a*/ 	.short	(.L_31757 - .L_31756)
.L_31756:
        /*001c*/ 	.word	0x00000000
        /*0020*/ 	.short	0x0014
        /*0022*/ 	.short	0x0084
        /*0024*/ 	.byte	0x00, 0xf0, 0x11, 0x00


	//----- nvinfo : EIATTR_KPARAM_INFO
	.align		4
.L_31757:
        /*0028*/ 	.byte	0x04, 0x17
        /*002a*/ 	.short	(.L_31759 - .L_31758)
.L_31758:
        /*002c*/ 	.word	0x00000000
        /*0030*/ 	.short	0x0013
        /*0032*/ 	.short	0x0080
        /*0034*/ 	.byte	0x00, 0xf0, 0x11, 0x00


	//----- nvinfo : EIATTR_KPARAM_INFO
	.align		4
.L_31759:
        /*0038*/ 	.byte	0x04, 0x17
        /*003a*/ 	.short	(.L_31761 - .L_31760)
.L_31760:
        /*003c*/ 	.word	0x00000000
        /*0040*/ 	.short	0x0012
        /*0042*/ 	.short	0x007c
        /*0044*/ 	.byte	0x00, 0xf0, 0x11, 0x00


	//----- nvinfo : EIATTR_KPARAM_INFO
	.align		4
.L_31761:
        /*0048*/ 	.byte	0x04, 0x17
        /*004a*/ 	.short	(.L_31763 - .L_31762)
.L_31762:
        /*004c*/ 	.word	0x00000000
        /*0050*/ 	.short	0x0011
        /*0052*/ 	.short	0x0078
        /*0054*/ 	.byte	0x00, 0xf0, 0x11, 0x00


	//----- nvinfo : EIATTR_KPARAM_INFO
	.align		4
.L_31763:
        /*0058*/ 	.byte	0x04, 0x17
        /*005a*/ 	.short	(.L_31765 - .L_31764)
.L_31764:
        /*005c*/ 	.word	0x00000000
        /*0060*/ 	.short	0x0010
        /*0062*/ 	.short	0x0070
        /*0064*/ 	.byte	0x00, 0xf5, 0x21, 0x00


	//----- nvinfo : EIATTR_KPARAM_INFO
	.align		4
.L_31765:
        /*0068*/ 	.byte	0x04, 0x17
        /*006a*/ 	.short	(.L_31767 - .L_31766)
.L_31766:
        /*006c*/ 	.word	0x00000000
        /*0070*/ 	.short	0x000f
        /*0072*/ 	.short	0x0068
        /*0074*/ 	.byte	0x00, 0xf5, 0x21, 0x00


	//----- nvinfo : EIATTR_KPARAM_INFO
	.align		4
.L_31767:
        /*0078*/ 	.byte	0x04, 0x17
        /*007a*/ 	.short	(.L_31769 - .L_31768)
.L_31768:
        /*007c*/ 	.word	0x00000000
        /*0080*/ 	.short	0x000e
        /*0082*/ 	.short	0x0060
        /*0084*/ 	.byte	0x00, 0xf0, 0x11, 0x00


	//----- nvinfo : EIATTR_KPARAM_INFO
	.align		4
.L_31769:
        /*0088*/ 	.byte	0x04, 0x17
        /*008a*/ 	.short	(.L_31771 - .L_31770)
.L_31770:
        /*008c*/ 	.word	0x00000000
        /*0090*/ 	.short	0x000d
        /*0092*/ 	.short	0x005c
        /*0094*/ 	.byte	0x00, 0xf0, 0x11, 0x00


	//----- nvinfo : EIATTR_KPARAM_INFO
	.align		4
.L_31771:
        /*0098*/ 	.byte	0x04, 0x17
        /*009a*/ 	.short	(.L_31773 - .L_31772)
.L_31772:
        /*009c*/ 	.word	0x00000000
        /*00a0*/ 	.short	0x000c
        /*00a2*/ 	.short	0x0058
        /*00a4*/ 	.byte	0x00, 0xf0, 0x11, 0x00


	//----- nvinfo : EIATTR_KPARAM_INFO
	.align		4
.L_31773:
        /*00a8*/ 	.byte	0x04, 0x17
        /*00aa*/ 	.short	(.L_31775 - .L_31774)
.L_31774:
        /*00ac*/ 	.word	0x00000000
        /*00b0*/ 	.short	0x000b
        /*00b2*/ 	.short	0x0050
        /*00b4*/ 	.byte	0x00, 0xf5, 0x21, 0x00


	//----- nvinfo : EIATTR_KPARAM_INFO
	.align		4
.L_31775:
        /*00b8*/ 	.byte	0x04, 0x17
        /*00ba*/ 	.short	(.L_31777 - .L_31776)
.L_31776:
        /*00bc*/ 	.word	0x00000000
        /*00c0*/ 	.short	0x000a
        /*00c2*/ 	.short	0x0048
        /*00c4*/ 	.byte	0x00, 0xf0, 0x11, 0x00


	//----- nvinfo : EIATTR_KPARAM_INFO
	.align		4
.L_31777:
        /*00c8*/ 	.byte	0x04, 0x17
        /*00ca*/ 	.short	(.L_31779 - .L_31778)
.L_31778:
        /*00cc*/ 	.word	0x00000000
        /*00d0*/ 	.short	0x0009
        /*00d2*/ 	.short	0x0040
        /*00d4*/ 	.byte	0x00, 0xf5, 0x21, 0x00


	//----- nvinfo : EIATTR_KPARAM_INFO
	.align		4
.L_31779:
        /*00d8*/ 	.byte	0x04, 0x17
        /*00da*/ 	.short	(.L_31781 - .L_31780)
.L_31780:
        /*00dc*/ 	.word	0x00000000
        /*00e0*/ 	.short	0x0008
        /*00e2*/ 	.short	0x0038
        /*00e4*/ 	.byte	0x00, 0xf5, 0x21, 0x00


	//----- nvinfo : EIATTR_KPARAM_INFO
	.align		4
.L_31781:
        /*00e8*/ 	.byte	0x04, 0x17
        /*00ea*/ 	.short	(.L_31783 - .L_31782)
.L_31782:
        /*00ec*/ 	.word	0x00000000
        /*00f0*/ 	.short	0x0007
        /*00f2*/ 	.short	0x0034
        /*00f4*/ 	.byte	0x00, 0xf0, 0x11, 0x00


	//----- nvinfo : EIATTR_KPARAM_INFO
	.align		4
.L_31783:
        /*00f8*/ 	.byte	0x04, 0x17
        /*00fa*/ 	.short	(.L_31785 - .L_31784)
.L_31784:
        /*00fc*/ 	.word	0x00000000
        /*0100*/ 	.short	0x0006
        /*0102*/ 	.short	0x0030
        /*0104*/ 	.byte	0x00, 0xf0, 0x11, 0x00


	//----- nvinfo : EIATTR_KPARAM_INFO
	.align		4
.L_31785:
        /*0108*/ 	.byte	0x04, 0x17
        /*010a*/ 	.short	(.L_31787 - .L_31786)
.L_31786:
        /*010c*/ 	.word	0x00000000
        /*0110*/ 	.short	0x0005
        /*0112*/ 	.short	0x0028
        /*0114*/ 	.byte	0x00, 0xf5, 0x21, 0x00


	//----- nvinfo : EIATTR_KPARAM_INFO
	.align		4
.L_31787:
        /*0118*/ 	.byte	0x04, 0x17
        /*011a*/ 	.short	(.L_31789 - .L_31788)
.L_31788:
        /*011c*/ 	.word	0x00000000
        /*0120*/ 	.short	0x0004
        /*0122*/ 	.short	0x0020
        /*0124*/ 	.byte	0x00, 0xf5, 0x21, 0x00


	//----- nvinfo : EIATTR_KPARAM_INFO
	.align		4
.L_31789:
        /*0128*/ 	.byte	0x04, 0x17
        /*012a*/ 	.short	(.L_31791 - .L_31790)
.L_31790:
        /*012c*/ 	.word	0x00000000
        /*0130*/ 	.short	0x0003
        /*0132*/ 	.short	0x0018
        /*0134*/ 	.byte	0x00, 0xf5, 0x21, 0x00


	//----- nvinfo : EIATTR_KPARAM_INFO
	.align		4
.L_31791:
        /*0138*/ 	.byte	0x04, 0x17
        /*013a*/ 	.short	(.L_31793 - .L_31792)
.L_31792:
        /*013c*/ 	.word	0x00000000
        /*0140*/ 	.short	0x0002
        /*0142*/ 	.short	0x0010
        /*0144*/ 	.byte	0x00, 0xf5, 0x21, 0x00


	//----- nvinfo : EIATTR_KPARAM_INFO
	.align		4
.L_31793:
        /*0148*/ 	.byte	0x04, 0x17
        /*014a*/ 	.short	(.L_31795 - .L_31794)
.L_31794:
        /*014c*/ 	.word	0x00000000
        /*0150*/ 	.short	0x0001
        /*0152*/ 	.short	0x0008
        /*0154*/ 	.byte	0x00, 0xf5, 0x21, 0x00


	//----- nvinfo : EIATTR_KPARAM_INFO
	.align		4
.L_31795:
        /*0158*/ 	.byte	0x04, 0x17
        /*015a*/ 	.short	(.L_31797 - .L_31796)
.L_31796:
        /*015c*/ 	.word	0x00000000
        /*0160*/ 	.short	0x0000
        /*0162*/ 	.short	0x0000
        /*0164*/ 	.byte	0x00, 0xf5, 0x21, 0x00


	//----- nvinfo : EIATTR_SPARSE_MMA_MASK
	.align		4
.L_31797:
        /*0168*/ 	.byte	0x03, 0x50
        /*016a*/ 	.short	0x0000


	//----- nvinfo : EIATTR_MAXREG_COUNT
	.align		4
        /*016c*/ 	.byte	0x03, 0x1b
        /*016e*/ 	.short	0x00ff


	//----- nvinfo : EIATTR_NUM_BARRIERS
	.align		4
        /*0170*/ 	.byte	0x02, 0x4c
        /*0172*/ 	.byte	0x01
	.zero		1


	//----- nvinfo : EIATTR_MERCURY_ISA_VERSION
	.align		4
        /*0174*/ 	.byte	0x03, 0x5f
        /*0176*/ 	.short	0x0101


	//----- nvinfo : EIATTR_COOP_GROUP_MASK_REGIDS
	.align		4
        /*0178*/ 	.byte	0x04, 0x29
        /*017a*/ 	.short	(.L_31799 - .L_31798)


	//   ....[0]....
.L_31798:
        /*017c*/ 	.word	0xffffffff


	//   ....[1]....
        /*0180*/ 	.word	0xffffffff


	//   ....[2]....
        /*0184*/ 	.word	0xffffffff


	//   ....[3]....
        /*0188*/ 	.word	0xffffffff


	//   ....[4]....
        /*018c*/ 	.word	0xffffffff


	//   ....[5]....
        /*0190*/ 	.word	0xffffffff


	//   ....[6]....
        /*0194*/ 	.word	0xffffffff


	//   ....[7]....
        /*0198*/ 	.word	0xffffffff


	//   ....[8]....
        /*019c*/ 	.word	0xffffffff


	//   ....[9]....
        /*01a0*/ 	.word	0xffffffff


	//   ....[10]....
        /*01a4*/ 	.word	0xffffffff


	//   ....[11]....
        /*01a8*/ 	.word	0xffffffff


	//   ....[12]....
        /*01ac*/ 	.word	0xffffffff


	//   ....[13]....
        /*01b0*/ 	.word	0xffffffff


	//   ....[14]....
        /*01b4*/ 	.word	0xffffffff


	//   ....[15]....
        /*01b8*/ 	.word	0xffffffff


	//   ....[16]....
        /*01bc*/ 	.word	0xffffffff


	//   ....[17]....
        /*01c0*/ 	.word	0xffffffff


	//   ....[18]....
        /*01c4*/ 	.word	0xffffffff


	//   ....[19]....
        /*01c8*/ 	.word	0xffffffff


	//   ....[20]....
        /*01cc*/ 	.word	0xffffffff


	//   ....[21]....
        /*01d0*/ 	.word	0xffffffff


	//   ....[22]....
        /*01d4*/ 	.word	0xffffffff


	//   ....[23]....
        /*01d8*/ 	.word	0xffffffff


	//   ....[24]....
        /*01dc*/ 	.word	0xffffffff


	//   ....[25]....
        /*01e0*/ 	.word	0xffffffff


	//   ....[26]....
        /*01e4*/ 	.word	0xffffffff


	//   ....[27]....
        /*01e8*/ 	.word	0xffffffff


	//   ....[28]....
        /*01ec*/ 	.word	0xffffffff


	//   ....[29]....
        /*01f0*/ 	.word	0xffffffff


	//   ....[30]....
        /*01f4*/ 	.word	0xffffffff


	//   ....[31]....
        /*01f8*/ 	.word	0xffffffff


	//   ....[32]....
        /*01fc*/ 	.word	0xffffffff


	//   ....[33]....
        /*0200*/ 	.word	0xffffffff


	//   ....[34]....
        /*0204*/ 	.word	0xffffffff


	//   ....[35]....
        /*0208*/ 	.word	0xffffffff


	//   ....[36]....
        /*020c*/ 	.word	0xffffffff


	//   ....[37]....
        /*0210*/ 	.word	0xffffffff


	//   ....[38]....
        /*0214*/ 	.word	0xffffffff


	//   ....[39]....
        /*0218*/ 	.word	0xffffffff


	//   ....[40]....
        /*021c*/ 	.word	0xffffffff


	//   ....[41]....
        /*0220*/ 	.word	0xffffffff


	//   ....[42]....
        /*0224*/ 	.word	0xffffffff


	//   ....[43]....
        /*0228*/ 	.word	0xffffffff


	//   ....[44]....
        /*022c*/ 	.word	0x05000004


	//   ....[45]....
        /*0230*/ 	.word	0x05000004


	//   ....[46]....
        /*0234*/ 	.word	0x05000004


	//   ....[47]....
        /*0238*/ 	.word	0x05000004


	//   ....[48]....
        /*023c*/ 	.word	0x05000004


	//----- nvinfo : EIATTR_COOP_GROUP_INSTR_OFFSETS
	.align		4
.L_31799:
        /*0240*/ 	.byte	0x04, 0x28
        /*0242*/ 	.short	(.L_31801 - .L_31800)


	//   ....[0]....
.L_31800:
        /*0244*/ 	.word	0x000016e0


	//   ....[1]....
        /*0248*/ 	.word	0x000018e0


	//   ....[2]....
        /*024c*/ 	.word	0x00001900


	//   ....[3]....
        /*0250*/ 	.word	0x00001920


	//   ....[4]....
        /*0254*/ 	.word	0x00001940


	//   ....[5]....
        /*0258*/ 	.word	0x00001a60


	//   ....[6]....
        /*025c*/ 	.word	0x00001a80


	//   ....[7]....
        /*0260*/ 	.word	0x00001ac0


	//   ....[8]....
        /*0264*/ 	.word	0x00002900


	//   ....[9]....
        /*0268*/ 	.word	0x00002940


	//   ....[10]....
        /*026c*/ 	.word	0x00002960


	//   ....[11]....
        /*0270*/ 	.word	0x00002980


	//   ....[12]....
        /*0274*/ 	.word	0x000029a0


	//   ....[13]....
        /*0278*/ 	.word	0x000029f0


	//   ....[14]....
        /*027c*/ 	.word	0x00002a10


	//   ....[15]....
        /*0280*/ 	.word	0x00002a30


	//   ....[16]....
        /*0284*/ 	.word	0x00004a90


	//   ....[17]....
        /*0288*/ 	.word	0x00004ad0


	//   ....[18]....
        /*028c*/ 	.word	0x00004b10


	//   ....[19]....
        /*0290*/ 	.word	0x00004b50


	//   ....[20]....
        /*0294*/ 	.word	0x00004b80


	//   ....[21]....
        /*0298*/ 	.word	0x00004b90


	//   ....[22]....
        /*029c*/ 	.word	0x00004ba0


	//   ....[23]....
        /*02a0*/ 	.word	0x00004be0


	//   ....[24]....
        /*02a4*/ 	.word	0x00004c10


	//   ....[25]....
        /*02a8*/ 	.word	0x00004c40


	//   ....[26]....
        /*02ac*/ 	.word	0x00004c70


	//   ....[27]....
        /*02b0*/ 	.word	0x00004ca0


	//   ....[28]....
        /*02b4*/ 	.word	0x00004cc0


	//   ....[29]....
        /*02b8*/ 	.word	0x00004ce0


	//   ....[30]....
        /*02bc*/ 	.word	0x00004d10


	//   ....[31]....
        /*02c0*/ 	.word	0x00004d30


	//   ....[32]....
        /*02c4*/ 	.word	0x00004d50


	//   ....[33]....
        /*02c8*/ 	.word	0x00004d70


	//   ....[34]....
        /*02cc*/ 	.word	0x00004d90


	//   ....[35]....
        /*02d0*/ 	.word	0x00004db0


	//   ....[36]....
        /*02d4*/ 	.word	0x00004dc0


	//   ....[37]....
        /*02d8*/ 	.word	0x00004de0


	//   ....[38]....
        /*02dc*/ 	.word	0x00004e00


	//   ....[39]....
        /*02e0*/ 	.word	0x00004e20


	//   ....[40]....
        /*02e4*/ 	.word	0x00004e40


	//   ....[41]....
        /*02e8*/ 	.word	0x00004e60


	//   ....[42]....
        /*02ec*/ 	.word	0x00004e80


	//   ....[43]....
        /*02f0*/ 	.word	0x00004ea0


	//   ....[44]....
        /*02f4*/ 	.word	0x00005780


	//   ....[45]....
        /*02f8*/ 	.word	0x00005830


	//   ....[46]....
        /*02fc*/ 	.word	0x000058c0


	//   ....[47]....
        /*0300*/ 	.word	0x00005930


	//   ....[48]....
        /*0304*/ 	.word	0x000059a0


	//----- nvinfo : EIATTR_VRC_CTA_INIT_COUNT
	.align		4
.L_31801:
        /*0308*/ 	.byte	0x02, 0x4a
	.zero		1
	.zero		1


	//----- nvinfo : EIATTR_EXIT_INSTR_OFFSETS
	.align		4
        /*030c*/ 	.byte	0x04, 0x1c
        /*030e*/ 	.short	(.L_31803 - .L_31802)


	//   ....[0]....
.L_31802:
        /*0310*/ 	.word	0x000000d0


	//   ....[1]....
        /*0314*/ 	.word	0x00005560


	//   ....[2]....
        /*0318*/ 	.word	0x00005590


	//   ....[3]....
        /*031c*/ 	.word	0x00005710


	//----- nvinfo : EIATTR_CRS_STACK_SIZE
	.align		4
.L_31803:
        /*0320*/ 	.byte	0x04, 0x1e
        /*0322*/ 	.short	(.L_31805 - .L_31804)
.L_31804:
        /*0324*/ 	.word	0x00000000


	//----- nvinfo : EIATTR_CBANK_PARAM_SIZE
	.align		4
.L_31805:
        /*0328*/ 	.byte	0x03, 0x19
        /*032a*/ 	.short	0x008c


	//----- nvinfo : EIATTR_PARAM_CBANK
	.align		4
        /*032c*/ 	.byte	0x04, 0x0a
        /*032e*/ 	.short	(.L_31807 - .L_31806)
	.align		4
.L_31806:
        /*0330*/ 	.word	index@(.nv.constant0._ZN4vllm25paged_attention_v2_kernelIffLi112ELi16ELi128ELNS_18Fp8KVCacheDataTypeE0ELb1ELi512EEEvPfS2_PT_PKS3_PKT0_S9_ifPKiSB_iPKfiiiSD_SD_iiiii)
        /*0334*/ 	.short	0x0380
        /*0336*/ 	.short	0x008c


	//----- nvinfo : EIATTR_SW_WAR
	.align		4
.L_31807:
        /*0338*/ 	.byte	0x04, 0x36
        /*033a*/ 	.short	(.L_31809 - .L_31808)
.L_31808:
        /*033c*/ 	.word	0x00000008
.L_31809:


//--------------------- .nv.info._ZN4vllm25paged_attention_v2_kernelIffLi96ELi16ELi128ELNS_18Fp8KVCacheDataTypeE0ELb1ELi512EEEvPfS2_PT_PKS3_PKT0_S9_ifPKiSB_iPKfiiiSD_SD_iiiii --------------------------
	.section	.nv.info._ZN4vllm25paged_attention_v2_kernelIffLi96ELi16ELi128ELNS_18Fp8KVCacheDataTypeE0ELb1ELi512EEEvPfS2_PT_PKS3_PKT0_S9_ifPKiSB_iPKfiiiSD_SD_iiiii,"",@"SHT_CUDA_INFO"
	.sectionflags	@""
	.align	4


	//----- nvinfo : EIATTR_CUDA_API_VERSION
	.align		4
        /*0000*/ 	.byte	0x04, 0x37
        /*0002*/ 	.short	(.L_31811 - .L_31810)
.L_31810:
        /*0004*/ 	.word	0x00000082


	//----- nvinfo : EIATTR_KPARAM_INFO
	.align		4
.L_31811:
        /*0008*/ 	.byte	0x04, 0x17
        /*000a*/ 	.short	(.L_31813 - .L_31812)
.L_31812:
        /*000c*/ 	.word	0x00000000
        /*0010*/ 	.short	0x0015
        /*0012*/ 	.short	0x0088
        /*0014*/ 	.byte	0x00, 0xf0, 0x11, 0x00


	//----- nvinfo : EIATTR_KPARAM_INFO
	.align		4
.L_31813:
        /*0018*/ 	.byte	0x04, 0x17
        /*001a*/ 	.short	(.L_31815 - .L_31814)
.L_31814:
        /*001c*/ 	.word	0x00000000
        /*0020*/ 	.short	0x0014
        /*0022*/ 	.short	0x0084
        /*0024*/ 	.byte	0x00, 0xf0, 0x11, 0x00


	//----- nvinfo : EIATTR_KPARAM_INFO
	.align		4
.L_31815:
        /*0028*/ 	.byte	0x04, 0x17
        /*002a*/ 	.short	(.L_31817 - .L_31816)
.L_31816:
        /*002c*/ 	.word	0x00000000
        /*0030*/ 	.short	0x0013
        /*0032*/ 	.short	0x0080
        /*0034*/ 	.byte	0x00, 0xf0, 0x11, 0x00


	//----- nvinfo : EIATTR_KPARAM_INFO
	.align		4
.L_31817:
        /*0038*/ 	.byte	0x04, 0x17
        /*003a*/ 	.short	(.L_31819 - .L_31818)
.L_31818:
        /*003c*/ 	.word	0x00000000
        /*0040*/ 	.short	0x0012
        /*0042*/ 	.short	0x007c
        /*0044*/ 	.byte	0x00, 0xf0, 0x11, 0x00


	//----- nvinfo : EIATTR_KPARAM_INFO
	.align		4
.L_31819:
        /*0048*/ 	.byte	0x04, 0x17
        /*004a*/ 	.short	(.L_31821 - .L_31820)
.L_31820:
        /*004c*/ 	.word	0x00000000
        /*0050*/ 	.short	0x0011
        /*0052*/ 	.short	0x0078
        /*0054*/ 	.byte	0x00, 0xf0, 0x11, 0x00


	//----- nvinfo : EIATTR_KPARAM_INFO
	.align		4
.L_31821:
        /*0058*/ 	.byte	0x04, 0x17
        /*005a*/ 	.short	(.L_31823 - .L_31822)
.L_31822:
        /*005c*/ 	.word	0x00000000
        /*0060*/ 	.short	0x0010
        /*0062*/ 	.short	0x0070
        /*0064*/ 	.byte	0x00, 0xf5, 0x21, 0x00


	//----- nvinfo : EIATTR_KPARAM_INFO
	.align		4
.L_31823:
        /*0068*/ 	.byte	0x04, 0x17
        /*006a*/ 	.short	(.L_31825 - .L_31824)
.L_31824:
        /*006c*/ 	.word	0x00000000
        /*0070*/ 	.short	0x000f
        /*0072*/ 	.short	0x0068
        /*0074*/ 	.byte	0x00, 0xf5, 0x21, 0x00


	//----- nvinfo : EIATTR_KPARAM_INFO
	.align		4
.L_31825:
        /*0078*/ 	.byte	0x04, 0x17
        /*007a*/ 	.short	(.L_31827 - .L_31826)
.L_31826:
        /*007c*/ 	.word	0x00000000
        /*0080*/ 	.short	0x000e
        /*0082*/ 	.short	0x0060
        /*0084*/ 	.byte	0x00, 0xf0, 0x11, 0x00


	//----- nvinfo : EIATTR_KPARAM_INFO
	.align		4
.L_31827:
        /*0088*/ 	.byte	0x04, 0x17
        /*008a*/ 	.short	(.L_31829 - .L_31828)
.L_31828:
        /*008c*/ 	.word	0x00000000
        /*0090*/ 	.short	0x000d
        /*0092*/ 	.short	0x005c
        /*0094*/ 	.byte	0x00, 0xf0, 0x11, 0x00


	//----- nvinfo : EIATTR_KPARAM_INFO
	.align		4
.L_31829:
        /*0098*/ 	.byte	0x04, 0x17
        /*009a*/ 	.short	(.L_31831 - .L_31830)
.L_31830:
        /*009c*/ 	.word	0x00000000
        /*00a0*/ 	.short	0x000c
        /*00a2*/ 	.short	0x0058
        /*00a4*/ 	.byte	0x00, 0xf0, 0x11, 0x00


	//----- nvinfo : EIATTR_KPARAM_INFO
	.align		4
.L_31831:
        /*00a8*/ 	.byte	0x04, 0x17
        /*00aa*/ 	.short	(.L_31833 - .L_31832)
.L_31832:
        /*00ac*/ 	.word	0x00000000
        /*00b0*/ 	.short	0x000b
        /*00b2*/ 	.short	0x0050
        /*00b4*/ 	.byte	0x00, 0xf5, 0x21, 0x00


	//----- nvinfo : EIATTR_KPARAM_INFO
	.align		4
.L_31833:
        /*00b8*/ 	.byte	0x04, 0x17
        /*00ba*/ 	.short	(.L_31835 - .L_31834)
.L_31834:
        /*00bc*/ 	.word	0x00000000
        /*00c0*/ 	.short	0x000a
        /*00c2*/ 	.short	0x0048
        /*00c4*/ 	.byte	0x00, 0xf0, 0x11, 0x00


	//----- nvinfo : EIATTR_KPARAM_INFO
	.align		4
.L_31835:
        /*00c8*/ 	.byte	0x04, 0x17
        /*00ca*/ 	.short	(.L_31837 - .L_31836)
.L_31836:
        /*00cc*/ 	.word	0x00000000
        /*00d0*/ 	.short	0x0009
        /*00d2*/ 	.short	0x0040
        /*00d4*/ 	.byte	0x00, 0xf5, 0x21, 0x00


	//----- nvinfo : EIATTR_KPARAM_INFO
	.align		4
.L_31837:
        /*00d8*/ 	.byte	0x04, 0x17
        /*00da*/ 	.short	(.L_31839 - .L_31838)
.L_31838:
        /*00dc*/ 	.word	0x00000000
        /*00e0*/ 	.short	0x0008
        /*00e2*/ 	.short	0x0038
        /*00e4*/ 	.byte	0x00, 0xf5, 0x21, 0x00


	//----- nvinfo : EIATTR_KPARAM_INFO
	.align		4
.L_31839:
        /*00e8*/ 	.byte	0x04, 0x17
        /*00ea*/ 	.short	(.L_31841 - .L_31840)
.L_31840:
        /*00ec*/ 	.word	0x00000000
        /*00f0*/ 	.short	0x0007
        /*00f2*/ 	.short	0x0034
        /*00f4*/ 	.byte	0x00, 0xf0, 0x11, 0x00


	//----- nvinfo : EIATTR_KPARAM_INFO
	.align		4
.L_31841:
        /*00f8*/ 	.byte	0x04, 0x17
        /*00fa*/ 	.short	(.L_31843 - .L_31842)
.L_31842:
        /*00fc*/ 	.word	0x00000000
        /*0100*/ 	.short	0x0006
        /*0102*/ 	.short	0x0030
        /*0104*/ 	.byte	0x00, 0xf0, 0x11, 0x00


	//----- nvinfo : EIATTR_KPARAM_INFO
	.align		4
.L_31843:
        /*0108*/ 	.byte	0x04, 0x17
        /*010a*/ 	.short	(.L_31845 - .L_31844)
.L_31844:
        /*010c*/ 	.word	0x00000000
        /*0110*/ 	.short	0x0005
        /*0112*/ 	.short	0x0028
        /*0114*/ 	.byte	0x00, 0xf5, 0x21, 0x00


	//----- nvinfo : EIATTR_KPARAM_INFO
	.align		4
.L_31845:
        /*0118*/ 	.byte	0x04, 0x17
        /*011a*/ 	.short	(.L_31847 - .L_31846)
.L_31846:
        /*011c*/ 	.word	0x00000000
        /*0120*/ 	.short	0x0004
        /*0122*/ 	.short	0x0020
        /*0124*/ 	.byte	0x00, 0xf5, 0x21, 0x00


	//----- nvinfo : EIATTR_KPARAM_INFO
	.align		4
.L_31847:
        /*0128*/ 	.byte	0x04, 0x17
        /*012a*/ 	.short	(.L_31849 - .L_31848)
.L_31848:
        /*012c*/ 	.word	0x00000000
        /*0130*/ 	.short	0x0003
        /*0132*/ 	.short	0x0018
        /*0134*/ 	.byte	0x00, 0xf5, 0x21, 0x00


	//----- nvinfo : EIATTR_KPARAM_INFO
	.align		4
.L_31849:
        /*0138*/ 	.byte	0x04, 0x17
        /*013a*/ 	.short	(.L_31851 - .L_31850)
.L_31850:
        /*013c*/ 	.word	0x00000000
        /*0140*/ 	.short	0x0002
        /*0142*/ 	.short	0x0010
        /*0144*/ 	.byte	0x00, 0xf5, 0x21, 0x00


	//----- nvinfo : EIATTR_KPARAM_INFO
	.align		4
.L_31851:
        /*0148*/ 	.byte	0x04, 0x17
        /*014a*/ 	.short	(.L_31853 - .L_31852)
.L_31852:
        /*014c*/ 	.word	0x00000000
        /*0150*/ 	.short	0x0001
        /*0152*/ 	.short	0x0008
        /*0154*/ 	.byte	0x00, 0xf5, 0x21, 0x00


	//----- nvinfo : EIATTR_KPARAM_INFO
	.align		4
.L_31853:
        /*0158*/ 	.byte	0x04, 0x17
        /*015a*/ 	.short	(.L_31855 - .L_31854)
.L_31854:
        /*015c*/ 	.word	0x00000000
        /*0160*/ 	.short	0x0000
        /*0162*/ 	.short	0x0000
        /*0164*/ 	.byte	0x00, 0xf5, 0x21, 0x00


	//----- nvinfo : EIATTR_SPARSE_MMA_MASK
	.align		4
.L_31855:
        /*0168*/ 	.byte	0x03, 0x50
        /*016a*/ 	.short	0x0000


	//----- nvinfo : EIATTR_MAXREG_COUNT
	.align		4
        /*016c*/ 	.byte	0x03, 0x1b
        /*016e*/ 	.short	0x00ff


	//----- nvinfo : EIATTR_NUM_BARRIERS
	.align		4
        /*0170*/ 	.byte	0x02, 0x4c
        /*0172*/ 	.byte	0x01
	.zero		1


	//----- nvinfo : EIATTR_MERCURY_ISA_VERSION
	.align		4
        /*0174*/ 	.byte	0x03, 0x5f
        /*0176*/ 	.short	0x0101


	//----- nvinfo : EIATTR_COOP_GROUP_MASK_REGIDS
	.align		4
        /*0178*/ 	.byte	0x04, 0x29
        /*017a*/ 	.short	(.L_31857 - .L_31856)


	//   ....[0]....
.L_31856:
        /*017c*/ 	.word	0xffffffff


	//   ....[1]....
        /*0180*/ 	.word	0xffffffff


	//   ....[2]....
        /*0184*/ 	.word	0xffffffff


	//   ....[3]....
        /*0188*/ 	.word	0xffffffff


	//   ....[4]....
        /*018c*/ 	.word	0xffffffff


	//   ....[5]....
        /*0190*/ 	.word	0xffffffff


	//   ....[6]....
        /*0194*/ 	.word	0xffffffff


	//   ....[7]....
        /*0198*/ 	.word	0xffffffff


	//   ....[8]....
        /*019c*/ 	.word	0xffffffff


	//   ....[9]....
        /*01a0*/ 	.word	0xffffffff


	//   ....[10]....
        /*01a4*/ 	.word	0xffffffff


	//   ....[11]....
        /*01a8*/ 	.word	0xffffffff


	//   ....[12]....
        /*01ac*/ 	.word	0xffffffff


	//   ....[13]....
        /*01b0*/ 	.word	0xffffffff


	//   ....[14]....
        /*01b4*/ 	.word	0xffffffff


	//   ....[15]....
        /*01b8*/ 	.word	0xffffffff


	//   ....[16]....
        /*01bc*/ 	.word	0xffffffff


	//   ....[17]....
        /*01c0*/ 	.word	0xffffffff


	//   ....[18]....
        /*01c4*/ 	.word	0xffffffff


	//   ....[19]....
        /*01c8*/ 	.word	0xffffffff


	//   ....[20]....
        /*01cc*/ 	.word	0xffffffff


	//   ....[21]....
        /*01d0*/ 	.word	0xffffffff


	//   ....[22]....
        /*01d4*/ 	.word	0xffffffff


	//   ....[23]....
        /*01d8*/ 	.word	0xffffffff


	//   ....[24]....
        /*01dc*/ 	.word	0xffffffff


	//   ....[25]....
        /*01e0*/ 	.word	0xffffffff


	//   ....[26]....
        /*01e4*/ 	.word	0xffffffff


	//   ....[27]....
        /*01e8*/ 	.word	0xffffffff


	//   ....[28]....
        /*01ec*/ 	.word	0xffffffff


	//   ....[29]....
        /*01f0*/ 	.word	0xffffffff


	//   ....[30]....
        /*01f4*/ 	.word	0xffffffff


	//   ....[31]....
        /*01f8*/ 	.word	0xffffffff


	//   ....[32]....
        /*01fc*/ 	.word	0xffffffff


	//   ....[33]....
        /*0200*/ 	.word	0xffffffff


	//   ....[34]....
        /*0204*/ 	.word	0xffffffff


	//   ....[35]....
        /*0208*/ 	.word	0xffffffff


	//   ....[36]....
        /*020c*/ 	.word	0xffffffff


	//   ....[37]....
        /*0210*/ 	.word	0xffffffff


	//   ....[38]....
        /*0214*/ 	.word	0xffffffff


	//   ....[39]....
        /*0218*/ 	.word	0xffffffff


	//   ....[40]....
        /*021c*/ 	.word	0x05000006


	//   ....[41]....
        /*0220*/ 	.word	0x05000006


	//   ....[42]....
        /*0224*/ 	.word	0x05000006


	//   ....[43]....
        /*0228*/ 	.word	0x05000006


	//   ....[44]....
        /*022c*/ 	.word	0x05000006


	//----- nvinfo : EIATTR_COOP_GROUP_INSTR_OFFSETS
	.align		4
.L_31857:
        /*0230*/ 	.byte	0x04, 0x28
        /*0232*/ 	.short	(.L_31859 - .L_31858)


	//   ....[0]....
.L_31858:
        /*0234*/ 	.word	0x00001670


	//   ....[1]....
        /*0238*/ 	.word	0x00001920


	//   ....[2]....
        /*023c*/ 	.word	0x00001940


	//   ....[3]....
        /*0240*/ 	.word	0x00001960


	//   ....[4]....
        /*0244*/ 	.word	0x00001980


	//   ....[5]....
        /*0248*/ 	.word	0x00001ab0


	//   ....[6]....
        /*024c*/ 	.word	0x00001ad0


	//   ....[7]....
        /*0250*/ 	.word	0x00001b00


	//   ....[8]....
        /*0254*/ 	.word	0x00002940


	//   ....[9]....
        /*0258*/ 	.word	0x00002980


	//   ....[10]....
        /*025c*/ 	.word	0x000029a0


	//   ....[11]....
        /*0260*/ 	.word	0x000029c0


	//   ....[12]....
        /*0264*/ 	.word	0x000029e0


	//   ....[13]....
        /*0268*/ 	.word	0x00002a30


	//   ....[14]....
        /*026c*/ 	.word	0x00002a50


	//   ....[15]....
        /*0270*/ 	.word	0x00002a70


	//   ....[16]....
        /*0274*/ 	.word	0x00004880


	//   ....[17]....
        /*0278*/ 	.word	0x000048c0


	//   ....[18]....
        /*027c*/ 	.word	0x00004900


	//   ....[19]....
        /*0280*/ 	.word	0x00004940


	//   ....[20]....
        /*0284*/ 	.word	0x00004980


	//   ....[21]....
        /*0288*/ 	.word	0x000049b0


	//   ....[22]....
        /*028c*/ 	.word	0x000049d0


	//   ....[23]....
        /*0290*/ 	.word	0x00004a00


	//   ....[24]....
        /*0294*/ 	.word	0x00004a20


	//   ....[25]....
        /*0298*/ 	.word	0x00004a40


	//   ....[26]....
        /*029c*/ 	.word	0x00004a60


	//   ....[27]....
        /*02a0*/ 	.word	0x00004a80


	//   ....[28]....
        /*02a4*/ 	.word	0x00004ab0


	//   ....[29]....
        /*02a8*/ 	.word	0x00004ad0


	//   ....[30]....
        /*02ac*/ 	.word	0x00004af0


	//   ....[31]....
        /*02b0*/ 	.word	0x00004b10


	//   ....[32]....
        /*02b4*/ 	.word	0x00004b30


	//   ....[33]....
        /*02b8*/ 	.word	0x00004b50


	//   ....[34]....
        /*02bc*/ 	.word	0x00004b60


	//   ....[35]....
        /*02c0*/ 	.word	0x00004b80


	//   ....[36]....
        /*02c4*/ 	.word	0x00004bb0


	//   ....[37]....
        /*02c8*/ 	.word	0x00004bd0


	//   ....[38]....
        /*02cc*/ 	.word	0x00004bf0


	//   ....[39]....
        /*02d0*/ 	.word	0x00004c10


	//   ....[40]....
        /*02d4*/ 	.word	0x00005410


	//   ....[41]....
        /*02d8*/ 	.word	0x000054c0


	//   ....[42]....
        /*02dc*/ 	.word	0x00005550


	//   ....[43]....
        /*02e0*/ 	.word	0x000055c0


	//   ....[44]....
        /*02e4*/ 	.word	0x00005630


	//----- nvinfo : EIATTR_VRC_CTA_INIT_COUNT
	.align		4
.L_31859:
        /*02e8*/ 	.byte	0x02, 0x4a
	.zero		1
	.zero		1


	//----- nvinfo : EIATTR_EXIT_INSTR_OFFSETS
	.align		4
        /*02ec*/ 	.byte	0x04, 0x1c
        /*02ee*/ 	.short	(.L_31861 - .L_31860)


	//   ....[0]....
.L_31860:
        /*02f0*/ 	.word	0x000000d0


	//   ....[1]....
        /*02f4*/ 	.word	0x00005210


	//   ....[2]....
        /*02f8*/ 	.word	0x00005240


	//   ....[3]....
        /*02fc*/ 	.word	0x000053a0


	//----- nvinfo : EIATTR_CRS_STACK_SIZE
	.align		4
.L_31861:
        /*0300*/ 	.byte	0x04, 0x1e
        /*0302*/ 	.short	(.L_31863 - .L_31862)
.L_31862:
        /*0304*/ 	.word	0x00000000


	//----- nvinfo : EIATTR_CBANK_PARAM_SIZE
	.align		4
.L_31863:
        /*0308*/ 	.byte	0x03, 0x19
        /*030a*/ 	.short	0x008c


	//----- nvinfo : EIATTR_PARAM_CBANK
	.align		4
        /*030c*/ 	.byte	0x04, 0x0a
        /*030e*/ 	.short	(.L_31865 - .L_31864)
	.align		4
.L_31864:
        /*0310*/ 	.word	index@(.nv.constant0._ZN4vllm25paged_attention_v2_kernelIffLi96ELi16ELi128ELNS_18Fp8KVCacheDataTypeE0ELb1ELi512EEEvPfS2_PT_PKS3_PKT0_S9_ifPKiSB_iPKfiiiSD_SD_iiiii)
        /*0314*/ 	.short	0x0380
        /*0316*/ 	.short	0x008c


	//----- nvinfo : EIATTR_SW_WAR
	.align		4
.L_31865:
        /*0318*/ 	.byte	0x04, 0x36
        /*031a*/ 	.short	(.L_31867 - .L_31866)
.L_31866:
        /*031c*/ 	.word	0x00000008
.L_31867:


//--------------------- .nv.info._ZN4vllm25paged_attention_v2_kernelIffLi80ELi16ELi128ELNS_18Fp8KVCacheDataTypeE0ELb1ELi512EEEvPfS2_PT_PKS3_PKT0_S9_ifPKiSB_iPKfiiiSD_SD_iiiii --------------------------
	.section	.nv.info._ZN4vllm25paged_attention_v2_kernelIffLi80ELi16ELi128ELNS_18Fp8KVCacheDataTypeE0ELb1ELi512EEEvPfS2_PT_PKS3_PKT0_S9_ifPKiSB_iPKfiiiSD_SD_iiiii,"",@"SHT_CUDA_INFO"
	.sectionflags	@""
	.align	4


	//----- nvinfo : EIATTR_CUDA_API_VERSION
	.align		4
        /*0000*/ 	.byte	0x04, 0x37
        /*0002*/ 	.short	(.L_31869 - .L_31868)
.L_31868:
        /*0004*/ 	.word	0x00000082


	//----- nvinfo : EIATTR_KPARAM_INFO
	.align		4
.L_31869:
        /*0008*/ 	.byte	0x04, 0x17
        /*000a*/ 	.short	(.L_31871 - .L_31870)
.L_31870:
        /*000c*/ 	.word	0x00000000
        /*0010*/ 	.short	0x0015
        /*0012*/ 	.short	0x0088
        /*0014*/ 	.byte	0x00, 0xf0, 0x11, 0x00


	//----- nvinfo : EIATTR_KPARAM_INFO
	.align		4
.L_31871:
        /*0018*/ 	.byte	0x04, 0x17
        /*001a*/ 	.short	(.L_31873 - .L_31872)
.L_31872:
        /*001c*/ 	.word	0x00000000
        /*0020*/ 	.short	0x0014
        /*0022*/ 	.short	0x0084
        /*0024*/ 	.byte	0x00, 0xf0, 0x11, 0x00


	//----- nvinfo : EIATTR_KPARAM_INFO
	.align		4
.L_31873:
        /*0028*/ 	.byte	0x04, 0x17
        /*002a*/ 	.short	(.L_31875 - .L_31874)
.L_31874:
        /*002c*/ 	.word	0x00000000
        /*0030*/ 	.short	0x0013
        /*0032*/ 	.short	0x0080
        /*0034*/ 	.byte	0x00, 0xf0, 0x11, 0x00


	//----- nvinfo : EIATTR_KPARAM_INFO
	.align		4
.L_31875:
        /*0038*/ 	.byte	0x04, 0x17
        /*003a*/ 	.short	(.L_31877 - .L_31876)
.L_31876:
        /*003c*/ 	.word	0x00000000
        /*0040*/ 	.short	0x0012
        /*0042*/ 	.short	0x007c
        /*0044*/ 	.byte	0x00, 0xf0, 0x11, 0x00


	//----- nvinfo : EIATTR_KPARAM_INFO
	.align		4
.L_31877:
        /*0048*/ 	.byte	0x04, 0x17
        /*004a*/ 	.short	(.L_31879 - .L_31878)
.L_31878:
        /*004c*/ 	.word	0x00000000
        /*0050*/ 	.short	0x0011
        /*0052*/ 	.short	0x0078
        /*0054*/ 	.byte	0x00, 0xf0, 0x11, 0x00


	//----- nvinfo : EIATTR_KPARAM_INFO
	.align		4
.L_31879:
        /*0058*/ 	.byte	0x04, 0x17
        /*005a*/ 	.short	(.L_31881 - .L_31880)
.L_31880:
        /*005c*/ 	.word	0x00000000
        /*0060*/ 	.short	0x0010
        /*0062*/ 	.short	0x0070
        /*0064*/ 	.byte	0x00, 0xf5, 0x21, 0x00


	//----- nvinfo : EIATTR_KPARAM_INFO
	.align		4
.L_31881:
        /*0068*/ 	.byte	0x04, 0x17
        /*006a*/ 	.short	(.L_31883 - .L_31882)
.L_31882:
        /*006c*/ 	.word	0x00000000
        /*0070*/ 	.short	0x000f
        /*0072*/ 	.short	0x0068
        /*0074*/ 	.byte	0x00, 0xf5, 0x21, 0x00


	//----- nvinfo : EIATTR_KPARAM_INFO
	.align		4
.L_31883:
        /*0078*/ 	.byte	0x04, 0x17
        /*007a*/ 	.short	(.L_31885 - .L_31884)
.L_31884:
        /*007c*/ 	.word	0x00000000
        /*0080*/ 	.short	0x000e
        /*0082*/ 	.short	0x0060
        /*0084*/ 	.byte	0x00, 0xf0, 0x11, 0x00


	//----- nvinfo : EIATTR_KPARAM_INFO
	.align		4
.L_31885:
        /*0088*/ 	.byte	0x04, 0x17
        /*008a*/ 	.short	(.L_31887 - .L_31886)
.L_31886:
        /*008c*/ 	.word	0x00000000
        /*0090*/ 	.short	0x000d
        /*0092*/ 	.short	0x005c
        /*0094*/ 	.byte	0x00, 0xf0, 0x11, 0x00


	//----- nvinfo : EIATTR_KPARAM_INFO
	.align		4
.L_31887:
        /*0098*/ 	.byte	0x04, 0x17
        /*009a*/ 	.short	(.L_31889 - .L_31888)
.L_31888:
        /*009c*/ 	.word	0x00000000
        /*00a0*/ 	.short	0x000c
        /*00a2*/ 	.short	0x0058
        /*00a4*/ 	.byte	0x00, 0xf0, 0x11, 0x00


	//----- nvinfo : EIATTR_KPARAM_INFO
	.align		4
.L_31889:
        /*00a8*/ 	.byte	0x04, 0x17
        /*00aa*/ 	.short	(.L_31891 - .L_31890)
.L_31890:
        /*00ac*/ 	.word	0x00000000
        /*00b0*/ 	.short	0x000b
        /*00b2*/ 	.short	0x0050
        /*00b4*/ 	.byte	0x00, 0xf5, 0x21, 0x00


	//----- nvinfo : EIATTR_KPARAM_INFO
	.align		4
.L_31891:
        /*00b8*/ 	.byte	0x04, 0x17
        /*00ba*/ 	.short	(.L_31893 - .L_31892)
.L_31892:
        /*00bc*/ 	.word	0x00000000
        /*00c0*/ 	.short	0x000a
        /*00c2*/ 	.short	0x0048
        /*00c4*/ 	.byte	0x00, 0xf0, 0x11, 0x00


	//----- nvinfo : EIATTR_KPARAM_INFO
	.align		4
.L_31893:
        /*00c8*/ 	.byte	0x04, 0x17
        /*00ca*/ 	.short	(.L_31895 - .L_31894)
.L_31894:
        /*00cc*/ 	.word	0x00000000
        /*00d0*/ 	.short	0x0009
        /*00d2*/ 	.short	0x0040
        /*00d4*/ 	.byte	0x00, 0xf5, 0x21, 0x00


	//----- nvinfo : EIATTR_KPARAM_INFO
	.align		4
.L_31895:
        /*00d8*/ 	.byte	0x04, 0x17
        /*00da*/ 	.short	(.L_31897 - .L_31896)
.L_31896:
        /*00dc*/ 	.word	0x00000000
        /*00e0*/ 	.short	0x0008
        /*00e2*/ 	.short	0x0038
        /*00e4*/ 	.byte	0x00, 0xf5, 0x21, 0x00


	//----- nvinfo : EIATTR_KPARAM_INFO
	.align		4
.L_31897:
        /*00e8*/ 	.byte	0x04, 0x17
        /*00ea*/ 	.short	(.L_31899 - .L_31898)
.L_31898:
        /*00ec*/ 	.word	0x00000000
        /*00f0*/ 	.short	0x0007
        /*00f2*/ 	.short	0x0034
        /*00f4*/ 	.byte	0x00, 0xf0, 0x11, 0x00


	//----- nvinfo : EIATTR_KPARAM_INFO
	.align		4
.L_31899:
        /*00f8*/ 	.byte	0x04, 0x17
        /*00fa*/ 	.short	(.L_31901 - .L_31900)
.L_31900:
        /*00fc*/ 	.word	0x00000000
        /*0100*/ 	.short	0x0006
        /*0102*/ 	.short	0x0030
        /*0104*/ 	.byte	0x00, 0xf0, 0x11, 0x00


	//----- nvinfo : EIATTR_KPARAM_INFO
	.align		4
.L_31901:
        /*0108*/ 	.byte	0x04, 0x17
        /*010a*/ 	.short	(.L_31903 - .L_31902)
.L_31902:
        /*010c*/ 	.word	0x00000000
        /*0110*/ 	.short	0x0005
        /*0112*/ 	.short	0x0028
        /*0114*/ 	.byte	0x00, 0xf5, 0x21, 0x00


	//----- nvinfo : EIATTR_KPARAM_INFO
	.align		4
.L_31903:
        /*0118*/ 	.byte	0x04, 0x17
        /*011a*/ 	.short	(.L_31905 - .L_31904)
.L_31904:
        /*011c*/ 	.word	0x00000000
        /*0120*/ 	.short	0x0004
        /*0122*/ 	.short	0x0020
        /*0124*/ 	.byte	0x00, 0xf5, 0x21, 0x00


	//----- nvinfo : EIATTR_KPARAM_INFO
	.align		4
.L_31905:
        /*0128*/ 	.byte	0x04, 0x17
        /*012a*/ 	.short	(.L_31907 - .L_31906)
.L_31906:
        /*012c*/ 	.word	0x00000000
        /*0130*/ 	.short	0x0003
        /*0132*/ 	.short	0x0018
        /*0134*/ 	.byte	0x00, 0xf5, 0x21, 0x00


	//----- nvinfo : EIATTR_KPARAM_INFO
	.align		4
.L_31907:
        /*0138*/ 	.byte	0x04, 0x17
        /*013a*/ 	.short	(.L_31909 - .L_31908)
.L_31908:
        /*013c*/ 	.word	0x00000000
        /*0140*/ 	.short	0x0002
        /*0142*/ 	.short	0x0010
        /*0144*/ 	.byte	0x00, 0xf5, 0x21, 0x00


	//----- nvinfo : EIATTR_KPARAM_INFO
	.align		4
.L_31909:
        /*0148*/ 	.byte	0x04, 0x17
        /*014a*/ 	.short	(.L_31911 - .L_31910)
.L_31910:
        /*014c*/ 	.word	0x00000000
        /*0150*/ 	.short	0x0001
        /*0152*/ 	.short	0x0008
        /*0154*/ 	.byte	0x00, 0xf5, 0x21, 0x00


	//----- nvinfo : EIATTR_KPARAM_INFO
	.align		4
.L_31911:
        /*0158*/ 	.byte	0x04, 0x17
        /*015a*/ 	.short	(.L_31913 - .L_31912)
.L_31912:
        /*015c*/ 	.word	0x00000000
        /*0160*/ 	.short	0x0000
        /*0162*/ 	.short	0x0000
        /*0164*/ 	.byte	0x00, 0xf5, 0x21, 0x00


	//----- nvinfo : EIATTR_SPARSE_MMA_MASK
	.align		4
.L_31913:
        /*0168*/ 	.byte	0x03, 0x50
        /*016a*/ 	.short	0x0000


	//----- nvinfo : EIATTR_MAXREG_COUNT
	.align		4
        /*016c*/ 	.byte	0x03, 0x1b
        /*016e*/ 	.short	0x00ff


	//----- nvinfo : EIATTR_NUM_BARRIERS
	.align		4
        /*0170*/ 	.byte	0x02, 0x4c
        /*0172*/ 	.byte	0x01
	.zero		1


	//----- nvinfo : EIATTR_MERCURY_ISA_VERSION
	.align		4
        /*0174*/ 	.byte	0x03, 0x5f
        /*0176*/ 	.short	0x0101


	//----- nvinfo : EIATTR_COOP_GROUP_MASK_REGIDS
	.align		4
        /*0178*/ 	.byte	0x04, 0x29
        /*017a*/ 	.short	(.L_31915 - .L_31914)


	//   ....[0]....
.L_31914:
        /*017c*/ 	.word	0xffffffff


	//   ....[1]....
        /*0180*/ 	.word	0xffffffff


	//   ....[2]....
        /*0184*/ 	.word	0xffffffff


	//   ....[3]....
        /*0188*/ 	.word	0xffffffff


	//   ....[4]....
        /*018c*/ 	.word	0xffffffff


	//   ....[5]....
        /*0190*/ 	.word	0xffffffff


	//   ....[6]....
        /*0194*/ 	.word	0xffffffff


	//   ....[7]....
        /*0198*/ 	.word	0xffffffff


	//   ....[8]....
        /*019c*/ 	.word	0xffffffff


	//   ....[9]....
        /*01a0*/ 	.word	0xffffffff


	//   ....[10]....
        /*01a4*/ 	.word	0xffffffff


	//   ....[11]....
        /*01a8*/ 	.word	0xffffffff


	//   ....[12]....
        /*01ac*/ 	.word	0xffffffff


	//   ....[13]....
        /*01b0*/ 	.word	0xffffffff


	//   ....[14]....
        /*01b4*/ 	.word	0xffffffff


	//   ....[15]....
        /*01b8*/ 	.word	0xffffffff


	//   ....[16]....
        /*01bc*/ 	.word	0xffffffff


	//   ....[17]....
        /*01c0*/ 	.word	0xffffffff


	//   ....[18]....
        /*01c4*/ 	.word	0xffffffff


	//   ....[19]....
        /*01c8*/ 	.word	0xffffffff


	//   ....[20]....
        /*01cc*/ 	.word	0xffffffff


	//   ....[21]....
        /*01d0*/ 	.word	0xffffffff


	//   ....[22]....
        /*01d4*/ 	.word	0xffffffff


	//   ....[23]....
        /*01d8*/ 	.word	0xffffffff


	//   ....[24]....
        /*01dc*/ 	.word	0xffffffff


	//   ....[25]....
        /*01e0*/ 	.word	0xffffffff


	//   ....[26]....
        /*01e4*/ 	.word	0xffffffff


	//   ....[27]....
        /*01e8*/ 	.word	0xffffffff


	//   ....[28]....
        /*01ec*/ 	.word	0xffffffff


	//   ....[29]....
        /*01f0*/ 	.word	0xffffffff


	//   ....[30]....
        /*01f4*/ 	.word	0xffffffff


	//   ....[31]....
        /*01f8*/ 	.word	0xffffffff


	//   ....[32]....
        /*01fc*/ 	.word	0xffffffff


	//   ....[33]....
        /*0200*/ 	.word	0xffffffff


	//   ....[34]....
        /*0204*/ 	.word	0xffffffff


	//   ....[35]....
        /*0208*/ 	.word	0xffffffff


	//   ....[36]....
        /*020c*/ 	.word	0x0500000d


	//   ....[37]....
        /*0210*/ 	.word	0x0500000d


	//   ....[38]....
        /*0214*/ 	.word	0x0500000d


	//   ....[39]....
        /*0218*/ 	.word	0x0500000d


	//   ....[40]....
        /*021c*/ 	.word	0x0500000d


	//----- nvinfo : EIATTR_COOP_GROUP_INSTR_OFFSETS
	.align		4
.L_31915:
        /*0220*/ 	.byte	0x04, 0x28
        /*0222*/ 	.short	(.L_31917 - .L_31916)


	//   ....[0]....
.L_31916:
        /*0224*/ 	.word	0x00001570


	//   ....[1]....
        /*0228*/ 	.word	0x00001840


	//   ....[2]....
        /*022c*/ 	.word	0x00001860


	//   ....[3]....
        /*0230*/ 	.word	0x00001880


	//   ....[4]....
        /*0234*/ 	.word	0x000018a0


	//   ....[5]....
        /*0238*/ 	.word	0x000019b0


	//   ....[6]....
        /*023c*/ 	.word	0x000019e0


	//   ....[7]....
        /*0240*/ 	.word	0x00001a00


	//   ....[8]....
        /*0244*/ 	.word	0x00002840


	//   ....[9]....
        /*0248*/ 	.word	0x00002880


	//   ....[10]....
        /*024c*/ 	.word	0x000028a0


	//   ....[11]....
        /*0250*/ 	.word	0x000028c0


	//   ....[12]....
        /*0254*/ 	.word	0x000028e0


	//   ....[13]....
        /*0258*/ 	.word	0x00002930


	//   ....[14]....
        /*025c*/ 	.word	0x00002950


	//   ....[15]....
        /*0260*/ 	.word	0x00002970


	//   ....[16]....
        /*0264*/ 	.word	0x00004580


	//   ....[17]....
        /*0268*/ 	.word	0x000045c0


	//   ....[18]....
        /*026c*/ 	.word	0x00004600


	//   ....[19]....
        /*0270*/ 	.word	0x00004640


	//   ....[20]....
        /*0274*/ 	.word	0x00004680


	//   ....[21]....
        /*0278*/ 	.word	0x000046b0


	//   ....[22]....
        /*027c*/ 	.word	0x000046d0


	//   ....[23]....
        /*0280*/ 	.word	0x00004700


	//   ....[24]....
        /*0284*/ 	.word	0x00004720


	//   ....[25]....
        /*0288*/ 	.word	0x00004740


	//   ....[26]....
        /*028c*/ 	.word	0x00004770


	//   ....[27]....
        /*0290*/ 	.word	0x00004790


	//   ....[28]....
        /*0294*/ 	.word	0x000047b0


	//   ....[29]....
        /*0298*/ 	.word	0x000047d0


	//   ....[30]....
        /*029c*/ 	.word	0x000047f0


	//   ....[31]....
        /*02a0*/ 	.word	0x00004810


	//   ....[32]....
        /*02a4*/ 	.word	0x00004820


	//   ....[33]....
        /*02a8*/ 	.word	0x00004850


	//   ....[34]....
        /*02ac*/ 	.word	0x00004870


	//   ....[35]....
        /*02b0*/ 	.word	0x00004890


	//   ....[36]....
        /*02b4*/ 	.word	0x00004fa0


	//   ....[37]....
        /*02b8*/ 	.word	0x00005050


	//   ....[38]....
        /*02bc*/ 	.word	0x000050f0


	//   ....[39]....
        /*02c0*/ 	.word	0x00005160


	//   ....[40]....
        /*02c4*/ 	.word	0x000051d0


	//----- nvinfo : EIATTR_VRC_CTA_INIT_COUNT
	.align		4
.L_31917:
        /*02c8*/ 	.byte	0x02, 0x4a
	.zero		1
	.zero		1


	//----- nvinfo : EIATTR_EXIT_INSTR_OFFSETS
	.align		4
        /*02cc*/ 	.byte	0x04, 0x1c
        /*02ce*/ 	.short	(.L_31919 - .L_31918)


	//   ....[0]....
.L_31918:
        /*02d0*/ 	.word	0x000000d0


	//   ....[1]....
        /*02d4*/ 	.word	0x00004dd0


	//   ....[2]....
        /*02d8*/ 	.word	0x00004e00


	//   ....[3]....
        /*02dc*/ 	.word	0x00004f40


	//----- nvinfo : EIATTR_CRS_STACK_SIZE
	.align		4
.L_31919:
        /*02e0*/ 	.byte	0x04, 0x1e
        /*02e2*/ 	.short	(.L_31921 - .L_31920)
.L_31920:
        /*02e4*/ 	.word	0x00000000


	//----- nvinfo : EIATTR_CBANK_PARAM_SIZE
	.align		4
.L_31921:
        /*02e8*/ 	.byte	0x03, 0x19
        /*02ea*/ 	.short	0x008c


	//----- nvinfo : EIATTR_PARAM_CBANK
	.align		4
        /*02ec*/ 	.byte	0x04, 0x0a
        /*02ee*/ 	.short	(.L_31923 - .L_31922)
	.align		4
.L_31922:
        /*02f0*/ 	.word	index@(.nv.constant0._ZN4vllm25paged_attention_v2_kernelIffLi80ELi16ELi128ELNS_18Fp8KVCacheDataTypeE0ELb1ELi512EEEvPfS2_PT_PKS3_PKT0_S9_ifPKiSB_iPKfiiiSD_SD_iiiii)
        /*02f4*/ 	.short	0x0380
        /*02f6*/ 	.short	0x008c


	//----- nvinfo : EIATTR_SW_WAR
	.align		4
.L_31923:
        /*02f8*/ 	.byte	0x04, 0x36
        /*02fa*/ 	.short	(.L_31925 - .L_31924)
.L_31924:
        /*02fc*/ 	.word	0x00000008
.L_31925:


//--------------------- .nv.info._ZN4vllm25paged_attention_v2_kernelIffLi64ELi16ELi128ELNS_18Fp8KVCacheDataTypeE0ELb1ELi512EEEvPfS2_PT_PKS3_PKT0_S9_ifPKiSB_iPKfiiiSD_SD_iiiii --------------------------
	.section	.nv.info._ZN4vllm25paged_attention_v2_kernelIffLi64ELi16ELi128ELNS_18Fp8KVCacheDataTypeE0ELb1ELi512EEEvPfS2_PT_PKS3_PKT0_S9_ifPKiSB_iPKfiiiSD_SD_iiiii,"",@"SHT_CUDA_INFO"
	.sectionflags	@""
	.align	4


	//----- nvinfo : EIATTR_CUDA_API_VERSION
	.align		4
        /*0000*/ 	.byte	0x04, 0x37
        /*0002*/ 	.short	(.L_31927 - .L_31926)
.L_31926:
        /*0004*/ 	.word	0x00000082


	//----- nvinfo : EIATTR_KPARAM_INFO
	.align		4
.L_31927:
        /*0008*/ 	.byte	0x04, 0x17
        /*000a*/ 	.short	(.L_31929 - .L_31928)
.L_31928:
        /*000c*/ 	.word	0x00000000
        /*0010*/ 	.short	0x0015
        /*0012*/ 	.short	0x0088
        /*0014*/ 	.byte	0x00, 0xf0, 0x11, 0x00


	//----- nvinfo : EIATTR_KPARAM_INFO
	.align		4
.L_31929:
        /*0018*/ 	.byte	0x04, 0x17
        /*001a*/ 	.short	(.L_31931 - .L_31930)
.L_31930:
        /*001c*/ 	.word	0x00000000
        /*0020*/ 	.short	0x0014
        /*0022*/ 	.short	0x0084
        /*0024*/ 	.byte	0x00, 0xf0, 0x11, 0x00


	//----- nvinfo : EIATTR_KPARAM_INFO
	.align		4
.L_31931:
        /*0028*/ 	.byte	0x04, 0x17
        /*002a*/ 	.short	(.L_31933 - .L_31932)
.L_31932:
        /*002c*/ 	.word	0x00000000
        /*0030*/ 	.short	0x0013
        /*0032*/ 	.short	0x0080
        /*0034*/ 	.byte	0x00, 0xf0, 0x11, 0x00


	//----- nvinfo : EIATTR_KPARAM_INFO
	.align		4
.L_31933:
        /*0038*/ 	.byte	0x04, 0x17
        /*003a*/ 	.short	(.L_31935 - .L_31934)
.L_31934:
        /*003c*/ 	.word	0x00000000
        /*0040*/ 	.short	0x0012
        /*0042*/ 	.short	0x007c
        /*0044*/ 	.byte	0x00, 0xf0, 0x11, 0x00


	//----- nvinfo : EIATTR_KPARAM_INFO
	.align		4
.L_31935:
        /*0048*/ 	.byte	0x04, 0x17
        /*004a*/ 	.short	(.L_31937 - .L_31936)
.L_31936:
        /*004c*/ 	.word	0x00000000
        /*0050*/ 	.short	0x0011
        /*0052*/ 	.short	0x0078
        /*0054*/ 	.byte	0x00, 0xf0, 0x11, 0x00


	//----- nvinfo : EIATTR_KPARAM_INFO
	.align		4
.L_31937:
        /*0058*/ 	.byte	0x04, 0x17
        /*005a*/ 	.short	(.L_31939 - .L_31938)
.L_31938:
        /*005c*/ 	.word	0x00000000
        /*0060*/ 	.short	0x0010
        /*0062*/ 	.short	0x0070
        /*0064*/ 	.byte	0x00, 0xf5, 0x21, 0x00


	//----- nvinfo : EIATTR_KPARAM_INFO
	.align		4
.L_31939:
        /*0068*/ 	.byte	0x04, 0x17
        /*006a*/ 	.short	(.L_31941 - .L_31940)
.L_31940:
        /*006c*/ 	.word	0x00000000
        /*0070*/ 	.short	0x000f
        /*0072*/ 	.short	0x0068
        /*0074*/ 	.byte	0x00, 0xf5, 0x21, 0x00


	//----- nvinfo : EIATTR_KPARAM_INFO
	.align		4
.L_31941:
        /*0078*/ 	.byte	0x04, 0x17
        /*007a*/ 	.short	(.L_31943 - .L_31942)
.L_31942:
        /*007c*/ 	.word	0x00000000
        /*0080*/ 	.short	0x000e
        /*0082*/ 	.short	0x0060
        /*0084*/ 	.byte	0x00, 0xf0, 0x11, 0x00


	//----- nvinfo : EIATTR_KPARAM_INFO
	.align		4
.L_31943:
        /*0088*/ 	.byte	0x04, 0x17
        /*008a*/ 	.short	(.L_31945 - .L_31944)
.L_31944:
        /*008c*/ 	.word	0x00000000
        /*0090*/ 	.short	0x000d
        /*0092*/ 	.short	0x005c
        /*0094*/ 	.byte	0x00, 0xf0, 0x11, 0x00


	//----- nvinfo : EIATTR_KPARAM_INFO
	.align		4
.L_31945:
        /*0098*/ 	.byte	0x04, 0x17
        /*009a*/ 	.short	(.L_31947 - .L_31946)
.L_31946:
        /*009c*/ 	.word	0x00000000
        /*00a0*/ 	.short	0x000c
        /*00a2*/ 	.short	0x0058
        /*00a4*/ 	.byte	0x00, 0xf0, 0x11, 0x00


	//----- nvinfo : EIATTR_KPARAM_INFO
	.align		4
.L_31947:
        /*00a8*/ 	.byte	0x04, 0x17
        /*00aa*/ 	.short	(.L_31949 - .L_31948)
.L_31948:
        /*00ac*/ 	.word	0x00000000
        /*00b0*/ 	.short	0x000b
        /*00b2*/ 	.short	0x0050
        /*00b4*/ 	.byte	0x00, 0xf5, 0x21, 0x00


	//----- nvinfo : EIATTR_KPARAM_INFO
	.align		4
.L_31949:
        /*00b8*/ 	.byte	0x04, 0x17
        /*00ba*/ 	.short	(.L_31951 - .L_31950)
.L_31950:
        /*00bc*/ 	.word	0x00000000
        /*00c0*/ 	.short	0x000a
        /*00c2*/ 	.short	0x0048
        /*00c4*/ 	.byte	0x00, 0xf0, 0x11, 0x00


	//----- nvinfo : EIATTR_KPARAM_INFO
	.align		4
.L_31951:
        /*00c8*/ 	.byte	0x04, 0x17
        /*00ca*/ 	.short	(.L_31953 - .L_31952)
.L_31952:
        /*00cc*/ 	.word	0x00000000
        /*00d0*/ 	.short	0x0009
        /*00d2*/ 	.short	0x0040
        /*00d4*/ 	.byte	0x00, 0xf5, 0x21, 0x00


	//----- nvinfo : EIATTR_KPARAM_INFO
	.align		4
.L_31953:
        /*00d8*/ 	.byte	0x04, 0x17
        /*00da*/ 	.short	(.L_31955 - .L_31954)
.L_31954:
        /*00dc*/ 	.word	0x00000000
        /*00e0*/ 	.short	0x0008
        /*00e2*/ 	.short	0x0038
        /*00e4*/ 	.byte	0x00, 0xf5, 0x21, 0x00


	//----- nvinfo : EIATTR_KPARAM_INFO
	.align		4
.L_31955:
        /*00e8*/ 	.byte	0x04, 0x17
        /*00ea*/ 	.short	(.L_31957 - .L_31956)
.L_31956:
        /*00ec*/ 	.word	0x00000000
        /*00f0*/ 	.short	0x0007
        /*00f2*/ 	.short	0x0034
        /*00f4*/ 	.byte	0x00, 0xf0, 0x11, 0x00


	//----- nvinfo : EIATTR_KPARAM_INFO
	.align		4
.L_31957:
        /*00f8*/ 	.byte	0x04, 0x17
        /*00fa*/ 	.short	(.L_31959 - .L_31958)
.L_31958:
        /*00fc*/ 	.word	0x00000000
        /*0100*/ 	.short	0x0006
        /*0102*/ 	.short	0x0030
        /*0104*/ 	.byte	0x00, 0xf0, 0x11, 0x00


	//----- nvinfo : EIATTR_KPARAM_INFO
	.align		4
.L_31959:
        /*0108*/ 	.byte	0x04, 0x17
        /*010a*/ 	.short	(.L_31961 - .L_31960)
.L_31960:
        /*010c*/ 	.word	0x00000000
        /*0110*/ 	.short	0x0005
        /*0112*/ 	.short	0x0028
        /*0114*/ 	.byte	0x00, 0xf5, 0x21, 0x00


	//----- nvinfo : EIATTR_KPARAM_INFO
	.align		4
.L_31961:
        /*0118*/ 	.byte	0x04, 0x17
        /*011a*/ 	.short	(.L_31963 - .L_31962)
.L_31962:
        /*011c*/ 	.word	0x00000000
        /*0120*/ 	.short	0x0004
        /*0122*/ 	.short	0x0020
        /*0124*/ 	.byte	0x00, 0xf5, 0x21, 0x00


	//----- nvinfo : EIATTR_KPARAM_INFO
	.align		4
.L_31963:
        /*0128*/ 	.byte	0x04, 0x17
        /*012a*/ 	.short	(.L_31965 - .L_31964)
.L_31964:
        /*012c*/ 	.word	0x00000000
        /*0130*/ 	.short	0x0003
        /*0132*/ 	.short	0x0018
        /*0134*/ 	.byte	0x00, 0xf5, 0x21, 0x00


	//----- nvinfo : EIATTR_KPARAM_INFO
	.align		4
.L_31965:
        /*0138*/ 	.byte	0x04, 0x17
        /*013a*/ 	.short	(.L_31967 - .L_31966)
.L_31966:
        /*013c*/ 	.word	0x00000000
        /*0140*/ 	.short	0x0002
        /*0142*/ 	.short	0x0010
        /*0144*/ 	.byte	0x00, 0xf5, 0x21, 0x00


	//----- nvinfo : EIATTR_KPARAM_INFO
	.align		4
.L_31967:
        /*0148*/ 	.byte	0x04, 0x17
        /*014a*/ 	.short	(.L_31969 - .L_31968)
.L_31968:
        /*014c*/ 	.word	0x00000000
        /*0150*/ 	.short	0x0001
        /*0152*/ 	.short	0x0008
        /*0154*/ 	.byte	0x00, 0xf5, 0x21, 0x00


	//----- nvinfo : EIATTR_KPARAM_INFO
	.align		4
.L_31969:
        /*0158*/ 	.byte	0x04, 0x17
        /*015a*/ 	.short	(.L_31971 - .L_31970)
.L_31970:
        /*015c*/ 	.word	0x00000000
        /*0160*/ 	.short	0x0000
        /*0162*/ 	.short	0x0000
        /*0164*/ 	.byte	0x00, 0xf5, 0x21, 0x00


	//----- nvinfo : EIATTR_SPARSE_MMA_MASK
	.align		4
.L_31971:
        /*0168*/ 	.byte	0x03, 0x50
        /*016a*/ 	.short	0x0000


	//----- nvinfo : EIATTR_MAXREG_COUNT
	.align		4
        /*016c*/ 	.byte	0x03, 0x1b
        /*016e*/ 	.short	0x00ff


	//----- nvinfo : EIATTR_NUM_BARRIERS
	.align		4
        /*0170*/ 	.byte	0x02, 0x4c
        /*0172*/ 	.byte	0x01
	.zero		1


	//----- nvinfo : EIATTR_MERCURY_ISA_VERSION
	.align		4
        /*0174*/ 	.byte	0x03, 0x5f
        /*0176*/ 	.short	0x0101


	//----- nvinfo : EIATTR_COOP_GROUP_MASK_REGIDS
	.align		4
        /*0178*/ 	.byte	0x04, 0x29
        /*017a*/ 	.short	(.L_31973 - .L_31972)


	//   ....[0]....
.L_31972:
        /*017c*/ 	.word	0xffffffff


	//   ....[1]....
        /*0180*/ 	.word	0xffffffff


	//   ....[2]....
        /*0184*/ 	.word	0xffffffff


	//   ....[3]....
        /*0188*/ 	.word	0xffffffff


	//   ....[4]....
        /*018c*/ 	.word	0xffffffff


	//   ....[5]....
        /*0190*/ 	.word	0xffffffff


	//   ....[6]....
        /*0194*/ 	.word	0xffffffff


	//   ....[7]....
        /*0198*/ 	.word	0xffffffff


	//   ....[8]....
        /*019c*/ 	.word	0xffffffff


	//   ....[9]....
        /*01a0*/ 	.word	0xffffffff


	//   ....[10]....
        /*01a4*/ 	.word	0xffffffff


	//   ....[11]....
        /*01a8*/ 	.word	0xffffffff


	//   ....[12]....
        /*01ac*/ 	.word	0xffffffff


	//   ....[13]....
        /*01b0*/ 	.word	0xffffffff


	//   ....[14]....
        /*01b4*/ 	.word	0xffffffff


	//   ....[15]....
        /*01b8*/ 	.word	0xffffffff


	//   ....[16]....
        /*01bc*/ 	.word	0xffffffff


	//   ....[17]....
        /*01c0*/ 	.word	0xffffffff


	//   ....[18]....
        /*01c4*/ 	.word	0xffffffff


	//   ....[19]....
        /*01c8*/ 	.word	0xffffffff


	//   ....[20]....
        /*01cc*/ 	.word	0xffffffff


	//   ....[21]....
        /*01d0*/ 	.word	0xffffffff


	//   ....[22]....
        /*01d4*/ 	.word	0xffffffff


	//   ....[23]....
        /*01d8*/ 	.word	0xffffffff


	//   ....[24]....
        /*01dc*/ 	.word	0xffffffff


	//   ....[25]....
        /*01e0*/ 	.word	0xffffffff


	//   ....[26]....
        /*01e4*/ 	.word	0xffffffff


	//   ....[27]....
        /*01e8*/ 	.word	0xffffffff


	//   ....[28]....
        /*01ec*/ 	.word	0xffffffff


	//   ....[29]....
        /*01f0*/ 	.word	0xffffffff


	//   ....[30]....
        /*01f4*/ 	.word	0xffffffff


	//   ....[31]....
        /*01f8*/ 	.word	0xffffffff


	//   ....[32]....
        /*01fc*/ 	.word	0x0500000d


	//   ....[33]....
        /*0200*/ 	.word	0x0500000d


	//   ....[34]....
        /*0204*/ 	.word	0x0500000d


	//   ....[35]....
        /*0208*/ 	.word	0x0500000d


	//   ....[36]....
        /*020c*/ 	.word	0x0500000d


	//----- nvinfo : EIATTR_COOP_GROUP_INSTR_OFFSETS
	.align		4
.L_31973:
        /*0210*/ 	.byte	0x04, 0x28
        /*0212*/ 	.short	(.L_31975 - .L_31974)


	//   ....[0]....
.L_31974:
        /*0214*/ 	.word	0x00001460


	//   ....[1]....
        /*0218*/ 	.word	0x00001740


	//   ....[2]....
        /*021c*/ 	.word	0x00001760


	//   ....[3]....
        /*0220*/ 	.word	0x00001780


	//   ....[4]....
        /*0224*/ 	.word	0x000017a0


	//   ....[5]....
        /*0228*/ 	.word	0x000018b0


	//   ....[6]....
        /*022c*/ 	.word	0x000018e0


	//   ....[7]....
        /*0230*/ 	.word	0x00001900


	//   ....[8]....
        /*0234*/ 	.word	0x00002740


	//   ....[9]....
        /*0238*/ 	.word	0x00002770


	//   ....[10]....
        /*023c*/ 	.word	0x00002790


	//   ....[11]....
        /*0240*/ 	.word	0x000027b0


	//   ....[12]....
        /*0244*/ 	.word	0x000027d0


	//   ....[13]....
        /*0248*/ 	.word	0x00002820


	//   ....[14]....
        /*024c*/ 	.word	0x00002840


	//   ....[15]....
        /*0250*/ 	.word	0x00002860


	//   ....[16]....
        /*0254*/ 	.word	0x000041e0


	//   ....[17]....
        /*0258*/ 	.word	0x00004220


	//   ....[18]....
        /*025c*/ 	.word	0x00004250


	//   ....[19]....
        /*0260*/ 	.word	0x00004270


	//   ....[20]....
        /*0264*/ 	.word	0x00004280


	//   ....[21]....
        /*0268*/ 	.word	0x00004290


	//   ....[22]....
        /*026c*/ 	.word	0x000042a0


	//   ....[23]....
        /*0270*/ 	.word	0x000042c0


	//   ....[24]....
        /*0274*/ 	.word	0x000042f0


	//   ....[25]....
        /*0278*/ 	.word	0x00004340


	//   ....[26]....
        /*027c*/ 	.word	0x00004360


	//   ....[27]....
        /*0280*/ 	.word	0x00004380


	//   ....[28]....
        /*0284*/ 	.word	0x00004390


	//   ....[29]....
        /*0288*/ 	.word	0x000043b0


	//   ....[30]....
        /*028c*/ 	.word	0x000043c0


	//   ....[31]....
        /*0290*/ 	.word	0x000043d0


	//   ....[32]....
        /*0294*/ 	.word	0x00004b00


	//   ....[33]....
        /*0298*/ 	.word	0x00004bb0


	//   ....[34]....
        /*029c*/ 	.word	0x00004c40


	//   ....[35]....
        /*02a0*/ 	.word	0x00004cb0


	//   ....[36]....
        /*02a4*/ 	.word	0x00004d20


	//----- nvinfo : EIATTR_VRC_CTA_INIT_COUNT
	.align		4
.L_31975:
        /*02a8*/ 	.byte	0x02, 0x4a
	.zero		1
	.zero		1


	//----- nvinfo : EIATTR_EXIT_INSTR_OFFSETS
	.align		4
        /*02ac*/ 	.byte	0x04, 0x1c
        /*02ae*/ 	.short	(.L_31977 - .L_31976)


	//   ....[0]....
.L_31976:
        /*02b0*/ 	.word	0x000000d0


	//   ....[1]....
        /*02b4*/ 	.word	0x00004940


	//   ....[2]....
        /*02b8*/ 	.word	0x00004970


	//   ....[3]....
        /*02bc*/ 	.word	0x00004a90


	//----- nvinfo : EIATTR_CRS_STACK_SIZE
	.align		4
.L_31977:
        /*02c0*/ 	.byte	0x04, 0x1e
        /*02c2*/ 	.short	(.L_31979 - .L_31978)
.L_31978:
        /*02c4*/ 	.word	0x00000000


	//----- nvinfo : EIATTR_CBANK_PARAM_SIZE
	.align		4
.L_31979:
        /*02c8*/ 	.byte	0x03, 0x19
        /*02ca*/ 	.short	0x008c


	//----- nvinfo : EIATTR_PARAM_CBANK
	.align		4
        /*02cc*/ 	.byte	0x04, 0x0a
        /*02ce*/ 	.short	(.L_31981 - .L_31980)
	.align		4
.L_31980:
        /*02d0*/ 	.word	index@(.nv.constant0._ZN4vllm25paged_attention_v2_kernelIffLi64ELi16ELi128ELNS_18Fp8KVCacheDataTypeE0ELb1ELi512EEEvPfS2_PT_PKS3_PKT0_S9_ifPKiSB_iPKfiiiSD_SD_iiiii)
        /*02d4*/ 	.short	0x0380
        /*02d6*/ 	.short	0x008c


	//----- nvinfo : EIATTR_SW_WAR
	.align		4
.L_31981:
        /*02d8*/ 	.byte	0x04, 0x36
        /*02da*/ 	.short	(.L_31983 - .L_31982)
.L_31982:
        /*02dc*/ 	.word	0x00000008
.L_31983:


//--------------------- .nv.info._ZN4vllm25paged_attention_v2_kernelIffLi32ELi16ELi128ELNS_18Fp8KVCacheDataTypeE0ELb1ELi512EEEvPfS2_PT_PKS3_PKT0_S9_ifPKiSB_iPKfiiiSD_SD_iiiii --------------------------
	.section	.nv.info._ZN4vllm25paged_attention_v2_kernelIffLi32ELi16ELi128ELNS_18Fp8KVCacheDataTypeE0ELb1ELi512EEEvPfS2_PT_PKS3_PKT0_S9_ifPKiSB_iPKfiiiSD_SD_iiiii,"",@"SHT_CUDA_INFO"
	.sectionflags	@""
	.align	4


	//----- nvinfo : EIATTR_CUDA_API_VERSION
	.align		4
        /*0000*/ 	.byte	0x04, 0x37
        /*0002*/ 	.short	(.L_31985 - .L_31984)
.L_31984:
        /*0004*/ 	.word	0x00000082


	//----- nvinfo : EIATTR_KPARAM_INFO
	.align		4
.L_31985:
        /*0008*/ 	.byte	0x04, 0x17
        /*000a*/ 	.short	(.L_31987 - .L_31986)
.L_31986:
        /*000c*/ 	.word	0x00000000
        /*0010*/ 	.short	0x0015
        /*0012*/ 	.short	0x0088
        /*0014*/ 	.byte	0x00, 0xf0, 0x11, 0x00


	//----- nvinfo : EIATTR_KPARAM_INFO
	.align		4
.L_31987:
        /*0018*/ 	.byte	0x04, 0x17
        /*001a*/ 	.short	(.L_31989 - .L_31988)
.L_31988:
        /*001c*/ 	.word	0x00000000
        /*0020*/ 	.short	0x0014
        /*0022*/ 	.short	0x0084
        /*0024*/ 	.byte	0x00, 0xf0, 0x11, 0x00


	//----- nvinfo : EIATTR_KPARAM_INFO
	.align		4
.L_31989:
        /*0028*/ 	.byte	0x04, 0x17
        /*002a*/ 	.short	(.L_31991 - .L_31990)
.L_31990:
        /*002c*/ 	.word	0x00000000
        /*0030*/ 	.short	0x0013
        /*0032*/ 	.short	0x0080
        /*0034*/ 	.byte	0x00, 0xf0, 0x11, 0x00


	//----- nvinfo : EIATTR_KPARAM_INFO
	.align		4
.L_31991:
        /*0038*/ 	.byte	0x04, 0x17
        /*003a*/ 	.short	(.L_31993 - .L_31992)
.L_31992:
        /*003c*/ 	.word	0x00000000
        /*0040*/ 	.short	0x0012
        /*0042*/ 	.short	0x007c
        /*0044*/ 	.byte	0x00, 0xf0, 0x11, 0x00


	//----- nvinfo : EIATTR_KPARAM_INFO
	.align		4
.L_31993:
        /*0048*/ 	.byte	0x04, 0x17
        /*004a*/ 	.short	(.L_31995 - .L_31994)
.L_31994:
        /*004c*/ 	.word	0x00000000
        /*0050*/ 	.short	0x0011
        /*0052*/ 	.short	0x0078
        /*0054*/ 	.byte	0x00, 0xf0, 0x11, 0x00


	//----- nvinfo : EIATTR_KPARAM_INFO
	.align		4
.L_31995:
        /*0058*/ 	.byte	0x04, 0x17
        /*005a*/ 	.short	(.L_31997 - .L_31996)
.L_31996:
        /*005c*/ 	.word	0x00000000
        /*0060*/ 	.short	0x0010
        /*0062*/ 	.short	0x0070
        /*0064*/ 	.byte	0x00, 0xf5, 0x21, 0x00


	//----- nvinfo : EIATTR_KPARAM_INFO
	.align		4
.L_31997:
        /*0068*/ 	.byte	0x04, 0x17
        /*006a*/ 	.short	(.L_31999 - .L_31998)
.L_31998:
        /*006c*/ 	.word	0x00000000
        /*0070*/ 	.short	0x000f
        /*0072*/ 	.short	0x0068
        /*0074*/ 	.byte	0x00, 0xf5, 0x21, 0x00


	//----- nvinfo : EIATTR_KPARAM_INFO
	.align		4
.L_31999:
        /*0078*/ 	.byte	0x04, 0x17
        /*007a*/ 	.short	(.L_32001 - .L_32000)
.L_32000:
        /*007c*/ 	.word	0x00000000
        /*0080*/ 	.short	0x000e
        /*0082*/ 	.short	0x0060
        /*0084*/ 	.byte	0x00, 0xf0, 0x11, 0x00


	//----- nvinfo : EIATTR_KPARAM_INFO
	.align		4
.L_32001:
        /*0088*/ 	.byte	0x04, 0x17
        /*008a*/ 	.short	(.L_32003 - .L_32002)
.L_32002:
        /*008c*/ 	.word	0x00000000
        /*0090*/ 	.short	0x000d
        /*0092*/ 	.short	0x005c
        /*0094*/ 	.byte	0x00, 0xf0, 0x11, 0x00


	//----- nvinfo : EIATTR_KPARAM_INFO
	.align		4
.L_32003:
        /*0098*/ 	.byte	0x04, 0x17
        /*009a*/ 	.short	(.L_32005 - .L_32004)
.L_32004:
        /*009c*/ 	.word	0x00000000
        /*00a0*/ 	.short	0x000c
        /*00a2*/ 	.short	0x0058
        /*00a4*/ 	.byte	0x00, 0xf0, 0x11, 0x00


	//----- nvinfo : EIATTR_KPARAM_INFO
	.align		4
.L_32005:
        /*00a8*/ 	.byte	0x04, 0x17
        /*00aa*/ 	.short	(.L_32007 - .L_32006)
.L_32006:
        /*00ac*/ 	.word	0x00000000
        /*00b0*/ 	.short	0x000b
        /*00b2*/ 	.short	0x0050
        /*00b4*/ 	.byte	0x00, 0xf5, 0x21, 0x00


	//----- nvinfo : EIATTR_KPARAM_INFO
	.align		4
.L_32007:
        /*00b8*/ 	.byte	0x04, 0x17
        /*00ba*/ 	.short	(.L_32009 - .L_32008)
.L_32008:
        /*00bc*/ 	.word	0x00000000
        /*00c0*/ 	.short	0x000a
        /*00c2*/ 	.short	0x0048
        /*00c4*/ 	.byte	0x00, 0xf0, 0x11, 0x00


	//----- nvinfo : EIATTR_KPARAM_INFO
	.align		4
.L_32009:
        /*00c8*/ 	.byte	0x04, 0x17
        /*00ca*/ 	.short	(.L_32011 - .L_32010)
.L_32010:
        /*00cc*/ 	.word	0x00000000
        /*00d0*/ 	.short	0x0009
        /*00d2*/ 	.short	0x0040
        /*00d4*/ 	.byte	0x00, 0xf5, 0x21, 0x00


	//----- nvinfo : EIATTR_KPARAM_INFO
	.align		4
.L_32011:
        /*00d8*/ 	.byte	0x04, 0x17
        /*00da*/ 	.short	(.L_32013 - .L_32012)
.L_32012:
        /*00dc*/ 	.word	0x00000000
        /*00e0*/ 	.short	0x0008
        /*00e2*/ 	.short	0x0038
        /*00e4*/ 	.byte	0x00, 0xf5, 0x21, 0x00


	//----- nvinfo : EIATTR_KPARAM_INFO
	.align		4
.L_32013:
        /*00e8*/ 	.byte	0x04, 0x17
        /*00ea*/ 	.short	(.L_32015 - .L_32014)
.L_32014:
        /*00ec*/ 	.word	0x00000000
        /*00f0*/ 	.short	0x0007
        /*00f2*/ 	.short	0x0034
        /*00f4*/ 	.byte	0x00, 0xf0, 0x11, 0x00


	//----- nvinfo : EIATTR_KPARAM_INFO
	.align		4
.L_32015:
        /*00f8*/ 	.byte	0x04, 0x17
        /*00fa*/ 	.short	(.L_32017 - .L_32016)
.L_32016:
        /*00fc*/ 	.word	0x00000000
        /*0100*/ 	.short	0x0006
        /*0102*/ 	.short	0x0030
        /*0104*/ 	.byte	0x00, 0xf0, 0x11, 0x00


	//----- nvinfo : EIATTR_KPARAM_INFO
	.align		4
.L_32017:
        /*0108*/ 	.byte	0x04, 0x17
        /*010a*/ 	.short	(.L_32019 - .L_32018)
.L_32018:
        /*010c*/ 	.word	0x00000000
        /*0110*/ 	.short	0x0005
        /*0112*/ 	.short	0x0028
        /*0114*/ 	.byte	0x00, 0xf5, 0x21, 0x00


	//----- nvinfo : EIATTR_KPARAM_INFO
	.align		4
.L_32019:
        /*0118*/ 	.byte	0x04, 0x17
        /*011a*/ 	.short	(.L_32021 - .L_32020)
.L_32020:
        /*011c*/ 	.word	0x00000000
        /*0120*/ 	.short	0x0004
        /*0122*/ 	.short	0x0020
        /*0124*/ 	.byte	0x00, 0xf5, 0x21, 0x00


	//----- nvinfo : EIATTR_KPARAM_INFO
	.align		4
.L_32021:
        /*0128*/ 	.byte	0x04, 0x17
        /*012a*/ 	.short	(.L_32023 - .L_32022)
.L_32022:
        /*012c*/ 	.word	0x00000000
        /*0130*/ 	.short	0x0003
        /*0132*/ 	.short	0x0018
        /*0134*/ 	.byte	0x00, 0xf5, 0x21, 0x00


	//----- nvinfo : EIATTR_KPARAM_INFO
	.align		4
.L_32023:
        /*0138*/ 	.byte	0x04, 0x17
        /*013a*/ 	.short	(.L_32025 - .L_32024)
.L_32024:
        /*013c*/ 	.word	0x00000000
        /*0140*/ 	.short	0x0002
        /*0142*/ 	.short	0x0010
        /*0144*/ 	.byte	0x00, 0xf5, 0x21, 0x00


	//----- nvinfo : EIATTR_KPARAM_INFO
	.align		4
.L_32025:
        /*0148*/ 	.byte	0x04, 0x17
        /*014a*/ 	.short	(.L_32027 - .L_32026)
.L_32026:
        /*014c*/ 	.word	0x00000000
        /*0150*/ 	.short	0x0001
        /*0152*/ 	.short	0x0008
        /*0154*/ 	.byte	0x00, 0xf5, 0x21, 0x00


	//----- nvinfo : EIATTR_KPARAM_INFO
	.align		4
.L_32027:
        /*0158*/ 	.byte	0x04, 0x17
        /*015a*/ 	.short	(.L_32029 - .L_32028)
.L_32028:
        /*015c*/ 	.word	0x00000000
        /*0160*/ 	.short	0x0000
        /*0162*/ 	.short	0x0000
        /*0164*/ 	.byte	0x00, 0xf5, 0x21, 0x00


	//----- nvinfo : EIATTR_SPARSE_MMA_MASK
	.align		4
.L_32029:
        /*0168*/ 	.byte	0x03, 0x50
        /*016a*/ 	.short	0x0000


	//----- nvinfo : EIATTR_MAXREG_COUNT
	.align		4
        /*016c*/ 	.byte	0x03, 0x1b
        /*016e*/ 	.short	0x00ff


	//----- nvinfo : EIATTR_NUM_BARRIERS
	.align		4
        /*0170*/ 	.byte	0x02, 0x4c
        /*0172*/ 	.byte	0x01
	.zero		1


	//----- nvinfo : EIATTR_MERCURY_ISA_VERSION
	.align		4
        /*0174*/ 	.byte	0x03, 0x5f
        /*0176*/ 	.short	0x0101


	//----- nvinfo : EIATTR_COOP_GROUP_MASK_REGIDS
	.align		4
        /*0178*/ 	.byte	0x04, 0x29
        /*017a*/ 	.short	(.L_32031 - .L_32030)


	//   ....[0]....
.L_32030:
        /*017c*/ 	.word	0xffffffff


	//   ....[1]....
        /*0180*/ 	.word	0xffffffff


	//   ....[2]....
        /*0184*/ 	.word	0xffffffff


	//   ....[3]....
        /*0188*/ 	.word	0xffffffff


	//   ....[4]....
        /*018c*/ 	.word	0xffffffff


	//   ....[5]....
        /*0190*/ 	.word	0xffffffff


	//   ....[6]....
        /*0194*/ 	.word	0xffffffff


	//   ....[7]....
        /*0198*/ 	.word	0xffffffff


	//   ....[8]....
        /*019c*/ 	.word	0xffffffff


	//   ....[9]....
        /*01a0*/ 	.word	0xffffffff


	//   ....[10]....
        /*01a4*/ 	.word	0xffffffff


	//   ....[11]....
        /*01a8*/ 	.word	0xffffffff


	//   ....[12]....
        /*01ac*/ 	.word	0xffffffff


	//   ....[13]....
        /*01b0*/ 	.word	0xffffffff


	//   ....[14]....
        /*01b4*/ 	.word	0xffffffff


	//   ....[15]....
        /*01b8*/ 	.word	0xffffffff


	//   ....[16]....
        /*01bc*/ 	.word	0xffffffff


	//   ....[17]....
        /*01c0*/ 	.word	0xffffffff


	//   ....[18]....
        /*01c4*/ 	.word	0xffffffff


	//   ....[19]....
        /*01c8*/ 	.word	0xffffffff


	//   ....[20]....
        /*01cc*/ 	.word	0xffffffff


	//   ....[21]....
        /*01d0*/ 	.word	0xffffffff


	//   ....[22]....
        /*01d4*/ 	.word	0xffffffff


	//   ....[23]....
        /*01d8*/ 	.word	0xffffffff


	//   ....[24]....
        /*01dc*/ 	.word	0x05000010


	//   ....[25]....
        /*01e0*/ 	.word	0x05000010


	//   ....[26]....
        /*01e4*/ 	.word	0x05000010


	//   ....[27]....
        /*01e8*/ 	.word	0x05000010


	//   ....[28]....
        /*01ec*/ 	.word	0x05000010


	//----- nvinfo : EIATTR_COOP_GROUP_INSTR_OFFSETS
	.align		4
.L_32031:
        /*01f0*/ 	.byte	0x04, 0x28
        /*01f2*/ 	.short	(.L_32033 - .L_32032)


	//   ....[0]....
.L_32032:
        /*01f4*/ 	.word	0x00001280


	//   ....[1]....
        /*01f8*/ 	.word	0x00001570


	//   ....[2]....
        /*01fc*/ 	.word	0x00001590


	//   ....[3]....
        /*0200*/ 	.word	0x000015b0


	//   ....[4]....
        /*0204*/ 	.word	0x000015d0


	//   ....[5]....
        /*0208*/ 	.word	0x000016f0


	//   ....[6]....
        /*020c*/ 	.word	0x00001710


	//   ....[7]....
        /*0210*/ 	.word	0x00001730


	//   ....[8]....
        /*0214*/ 	.word	0x00002570


	//   ....[9]....
        /*0218*/ 	.word	0x000025a0


	//   ....[10]....
        /*021c*/ 	.word	0x000025c0


	//   ....[11]....
        /*0220*/ 	.word	0x000025e0


	//   ....[12]....
        /*0224*/ 	.word	0x00002600


	//   ....[13]....
        /*0228*/ 	.word	0x00002650


	//   ....[14]....
        /*022c*/ 	.word	0x00002670


	//   ....[15]....
        /*0230*/ 	.word	0x00002690


	//   ....[16]....
        /*0234*/ 	.word	0x00003c10


	//   ....[17]....
        /*0238*/ 	.word	0x00003c60


	//   ....[18]....
        /*023c*/ 	.word	0x00003c70


	//   ....[19]....
        /*0240*/ 	.word	0x00003c80


	//   ....[20]....
        /*0244*/ 	.word	0x00003cb0


	//   ....[21]....
        /*0248*/ 	.word	0x00003ce0


	//   ....[22]....
        /*024c*/ 	.word	0x00003d10


	//   ....[23]....
        /*0250*/ 	.word	0x00003d20


	//   ....[24]....
        /*0254*/ 	.word	0x000041c0


	//   ....[25]....
        /*0258*/ 	.word	0x00004270


	//   ....[26]....
        /*025c*/ 	.word	0x00004300


	//   ....[27]....
        /*0260*/ 	.word	0x00004370


	//   ....[28]....
        /*0264*/ 	.word	0x000043d0


	//----- nvinfo : EIATTR_VRC_CTA_INIT_COUNT
	.align		4
.L_32033:
        /*0268*/ 	.byte	0x02, 0x4a
	.zero		1
	.zero		1


	//----- nvinfo : EIATTR_EXIT_INSTR_OFFSETS
	.align		4
        /*026c*/ 	.byte	0x04, 0x1c
        /*026e*/ 	.short	(.L_32035 - .L_32034)


	//   ....[0]....
.L_32034:
        /*0270*/ 	.word	0x000000d0


	//   ....[1]....
        /*0274*/ 	.word	0x00004020


	//   ....[2]....
        /*0278*/ 	.word	0x00004050


	//   ....[3]....
        /*027c*/ 	.word	0x00004150


	//----- nvinfo : EIATTR_CRS_STACK_SIZE
	.align		4
.L_32035:
        /*0280*/ 	.byte	0x04, 0x1e
        /*0282*/ 	.short	(.L_32037 - .L_32036)
.L_32036:
        /*0284*/ 	.word	0x00000000


	//----- nvinfo : EIATTR_CBANK_PARAM_SIZE
	.align		4
.L_32037:
        /*0288*/ 	.byte	0x03, 0x19
        /*028a*/ 	.short	0x008c


	//----- nvinfo : EIATTR_PARAM_CBANK
	.align		4
        /*028c*/ 	.byte	0x04, 0x0a
        /*028e*/ 	.short	(.L_32039 - .L_32038)
	.align		4
.L_32038:
        /*0290*/ 	.word	index@(.nv.constant0._ZN4vllm25paged_attention_v2_kernelIffLi32ELi16ELi128ELNS_18Fp8KVCacheDataTypeE0ELb1ELi512EEEvPfS2_PT_PKS3_PKT0_S9_ifPKiSB_iPKfiiiSD_SD_iiiii)
        /*0294*/ 	.short	0x0380
        /*0296*/ 	.short	0x008c


	//----- nvinfo : EIATTR_SW_WAR
	.align		4
.L_32039:
        /*0298*/ 	.byte	0x04, 0x36
        /*029a*/ 	.short	(.L_32041 - .L_32040)
.L_32040:
        /*029c*/ 	.word	0x00000008
.L_32041:


//--------------------- .nv.info._ZN4vllm25paged_attention_v2_kernelIffLi256ELi8ELi128ELNS_18Fp8KVCacheDataTypeE0ELb0ELi512EEEvPfS2_PT_PKS3_PKT0_S9_ifPKiSB_iPKfiiiSD_SD_iiiii --------------------------
	.section	.nv.info._ZN4vllm25paged_attention_v2_kernelIffLi256ELi8ELi128ELNS_18Fp8KVCacheDataTypeE0ELb0ELi512EEEvPfS2_PT_PKS3_PKT0_S9_ifPKiSB_iPKfiiiSD_SD_iiiii,"",@"SHT_CUDA_INFO"
	.sectionflags	@""
	.align	4


	//----- nvinfo : EIATTR_CUDA_API_VERSION
	.align		4
        /*0000*/ 	.byte	0x04, 0x37
        /*0002*/ 	.short	(.L_32043 - .L_32042)
.L_32042:
        /*0004*/ 	.word	0x00000082


	//----- nvinfo : EIATTR_KPARAM_INFO
	.align		4
.L_32043:
        /*0008*/ 	.byte	0x04, 0x17
        /*000a*/ 	.short	(.L_32045 - .L_32044)
.L_32044:
        /*000c*/ 	.word	0x00000000
        /*0010*/ 	.short	0x0015
        /*0012*/ 	.short	0x0088
        /*0014*/ 	.byte	0x00, 0xf0, 0x11, 0x00


	//----- nvinfo : EIATTR_KPARAM_INFO
	.align		4
.L_32045:
        /*0018*/ 	.byte	0x04, 0x17
        /*001a*/ 	.short	(.L_32047 - .L_32046)
.L_32046:
        /*001c*/ 	.word	0x00000000
        /*0020*/ 	.short	0x0014
        /*0022*/ 	.short	0x0084
        /*0024*/ 	.byte	0x00, 0xf0, 0x11, 0x00


	//----- nvinfo : EIATTR_KPARAM_INFO
	.align		4
.L_32047:
        /*0028*/ 	.byte	0x04, 0x17
        /*002a*/ 	.short	(.L_32049 - .L_32048)
.L_32048:
        /*002c*/ 	.word	0x00000000
        /*0030*/ 	.short	0x0013
        /*0032*/ 	.short	0x0080
        /*0034*/ 	.byte	0x00, 0xf0, 0x11, 0x00


	//----- nvinfo : EIATTR_KPARAM_INFO
	.align		4
.L_32049:
        /*0038*/ 	.byte	0x04, 0x17
        /*003a*/ 	.short	(.L_32051 - .L_32050)
.L_32050:
        /*003c*/ 	.word	0x00000000
        /*0040*/ 	.short	0x0012
        /*0042*/ 	.short	0x007c
        /*0044*/ 	.byte	0x00, 0xf0, 0x11, 0x00


	//----- nvinfo : EIATTR_KPARAM_INFO
	.align		4
.L_32051:
        /*0048*/ 	.byte	0x04, 0x17
        /*004a*/ 	.short	(.L_32053 - .L_32052)
.L_32052:
        /*004c*/ 	.word	0x00000000
        /*0050*/ 	.short	0x0011
        /*0052*/ 	.short	0x0078
        /*0054*/ 	.byte	0x00, 0xf0, 0x11, 0x00


	//----- nvinfo : EIATTR_KPARAM_INFO
	.align		4
.L_32053:
        /*0058*/ 	.byte	0x04, 0x17
        /*005a*/ 	.short	(.L_32055 - .L_32054)
.L_32054:
        /*005c*/ 	.word	0x00000000
        /*0060*/ 	.short	0x0010
        /*0062*/ 	.short	0x0070
        /*0064*/ 	.byte	0x00, 0xf5, 0x21, 0x00


	//----- nvinfo : EIATTR_KPARAM_INFO
	.align		4
.L_32055:
        /*0068*/ 	.byte	0x04, 0x17
        /*006a*/ 	.short	(.L_32057 - .L_32056)
.L_32056:
        /*006c*/ 	.word	0x00000000
        /*0070*/ 	.short	0x000f
        /*0072*/ 	.short	0x0068
        /*0074*/ 	.byte	0x00, 0xf5, 0x21, 0x00


	//----- nvinfo : EIATTR_KPARAM_INFO
	.align		4
.L_32057:
        /*0078*/ 	.byte	0x04, 0x17
        /*007a*/ 	.short	(.L_32059 - .L_32058)
.L_32058:
        /*007c*/ 	.word	0x00000000
        /*0080*/ 	.short	0x000e
        /*0082*/ 	.short	0x0060
        /*0084*/ 	.byte	0x00, 0xf0, 0x11, 0x00


	//----- nvinfo : EIATTR_KPARAM_INFO
	.align		4
.L_32059:
        /*0088*/ 	.byte	0x04, 0x17
        /*008a*/ 	.short	(.L_32061 - .L_32060)
.L_32060:
        /*008c*/ 	.word	0x00000000
        /*0090*/ 	.short	0x000d
        /*0092*/ 	.short	0x005c
        /*0094*/ 	.byte	0x00, 0xf0, 0x11, 0x00


	//----- nvinfo : EIATTR_KPARAM_INFO
	.align		4
.L_32061:
        /*0098*/ 	.byte	0x04, 0x17
        /*009a*/ 	.short	(.L_32063 - .L_32062)
.L_32062:
        /*009c*/ 	.word	0x00000000
        /*00a0*/ 	.short	0x000c
        /*00a2*/ 	.short	0x0058
        /*00a4*/ 	.byte	0x00, 0xf0, 0x11, 0x00


	//----- nvinfo : EIATTR_KPARAM_INFO
	.align		4
.L_32063:
        /*00a8*/ 	.byte	0x04, 0x17
        /*00aa*/ 	.short	(.L_32065 - .L_32064)
.L_32064:
        /*00ac*/ 	.word	0x00000000
        /*00b0*/ 	.short	0x000b
        /*00b2*/ 	.short	0x0050
        /*00b4*/ 	.byte	0x00, 0xf5, 0x21, 0x00


	//----- nvinfo : EIATTR_KPARAM_INFO
	.align		4
.L_32065:
        /*00b8*/ 	.byte	0x04, 0x17
        /*00ba*/ 	.short	(.L_32067 - .L_32066)
.L_32066:
        /*00bc*/ 	.word	0x00000000
        /*00c0*/ 	.short	0x000a
        /*00c2*/ 	.short	0x0048
        /*00c4*/ 	.byte	0x00, 0xf0, 0x11, 0x00


	//----- nvinfo : EIATTR_KPARAM_INFO
	.align		4
.L_32067:
        /*00c8*/ 	.byte	0x04, 0x17
        /*00ca*/ 	.short	(.L_32069 - .L_32068)
.L_32068:
        /*00cc*/ 	.word	0x00000000
        /*00d0*/ 	.short	0x0009
        /*00d2*/ 	.short	0x0040
        /*00d4*/ 	.byte	0x00, 0xf5, 0x21, 0x00


	//----- nvinfo : EIATTR_KPARAM_INFO
	.align		4
.L_32069:
        /*00d8*/ 	.byte	0x04, 0x17
        /*00da*/ 	.short	(.L_32071 - .L_32070)
.L_32070:
        /*00dc*/ 	.word	0x00000000
        /*00e0*/ 	.short	0x0008
        /*00e2*/ 	.short	0x0038
        /*00e4*/ 	.byte	0x00, 0xf5, 0x21, 0x00


	//----- nvinfo : EIATTR_KPARAM_INFO
	.align		4
.L_32071:
        /*00e8*/ 	.byte	0x04, 0x17
        /*00ea*/ 	.short	(.L_32073 - .L_32072)
.L_32072:
        /*00ec*/ 	.word	0x00000000
        /*00f0*/ 	.short	0x0007
        /*00f2*/ 	.short	0x0034
        /*00f4*/ 	.byte	0x00, 0xf0, 0x11, 0x00


	//----- nvinfo : EIATTR_KPARAM_INFO
	.align		4
.L_32073:
        /*00f8*/ 	.byte	0x04, 0x17
        /*00fa*/ 	.short	(.L_32075 - .L_32074)
.L_32074:
        /*00fc*/ 	.word	0x00000000
        /*0100*/ 	.short	0x0006
        /*0102*/ 	.short	0x0030
        /*0104*/ 	.byte	0x00, 0xf0, 0x11, 0x00


	//----- nvinfo : EIATTR_KPARAM_INFO
	.align		4
.L_32075:
        /*0108*/ 	.byte	0x04, 0x17
        /*010a*/ 	.short	(.L_32077 - .L_32076)
.L_32076:
        /*010c*/ 	.word	0x00000000
        /*0110*/ 	.short	0x0005
        /*0112*/ 	.short	0x0028
        /*0114*/ 	.byte	0x00, 0xf5, 0x21, 0x00


	//----- nvinfo : EIATTR_KPARAM_INFO
	.align		4
.L_32077:
        /*0118*/ 	.byte	0x04, 0x17
        /*011a*/ 	.short	(.L_32079 - .L_32078)
.L_32078:
        /*011c*/ 	.word	0x00000000
        /*0120*/ 	.short	0x0004
        /*0122*/ 	.short	0x0020
        /*0124*/ 	.byte	0x00, 0xf5, 0x21, 0x00


	//----- nvinfo : EIATTR_KPARAM_INFO
	.align		4
.L_32079:
        /*0128*/ 	.byte	0x04, 0x17
        /*012a*/ 	.short	(.L_32081 - .L_32080)
.L_32080:
        /*012c*/ 	.word	0x00000000
        /*0130*/ 	.short	0x0003
        /*0132*/ 	.short	0x0018
        /*0134*/ 	.byte	0x00, 0xf5, 0x21, 0x00


	//----- nvinfo : EIATTR_KPARAM_INFO
	.align		4
.L_32081:
        /*0138*/ 	.byte	0x04, 0x17
        /*013a*/ 	.short	(.L_32083 - .L_32082)
.L_32082:
        /*013c*/ 	.word	0x00000000
        /*0140*/ 	.short	0x0002
        /*0142*/ 	.short	0x0010
        /*0144*/ 	.byte	0x00, 0xf5, 0x21, 0x00


	//----- nvinfo : EIATTR_KPARAM_INFO
	.align		4
.L_32083:
        /*0148*/ 	.byte	0x04, 0x17
        /*014a*/ 	.short	(.L_32085 - .L_32084)
.L_32084:
        /*014c*/ 	.word	0x00000000
        /*0150*/ 	.short	0x0001
        /*0152*/ 	.short	0x0008
        /*0154*/ 	.byte	0x00, 0xf5, 0x21, 0x00


	//----- nvinfo : EIATTR_KPARAM_INFO
	.align		4
.L_32085:
        /*0158*/ 	.byte	0x04, 0x17
        /*015a*/ 	.short	(.L_32087 - .L_32086)
.L_32086:
        /*015c*/ 	.word	0x00000000
        /*0160*/ 	.short	0x0000
        /*0162*/ 	.short	0x0000
        /*0164*/ 	.byte	0x00, 0xf5, 0x21, 0x00


	//----- nvinfo : EIATTR_SPARSE_MMA_MASK
	.align		4
.L_32087:
        /*0168*/ 	.byte	0x03, 0x50
        /*016a*/ 	.short	0x0000


	//----- nvinfo : EIATTR_MAXREG_COUNT
	.align		4
        /*016c*/ 	.byte	0x03, 0x1b
        /*016e*/ 	.short	0x00ff


	//----- nvinfo : EIATTR_NUM_BARRIERS
	.align		4
        /*0170*/ 	.byte	0x02, 0x4c
        /*0172*/ 	.byte	0x01
	.zero		1


	//----- nvinfo : EIATTR_MERCURY_ISA_VERSION
	.align		4
        /*0174*/ 	.byte	0x03, 0x5f
        /*0176*/ 	.short	0x0101


	//----- nvinfo : EIATTR_COOP_GROUP_MASK_REGIDS
	.align		4
        /*0178*/ 	.byte	0x04, 0x29
        /*017a*/ 	.short	(.L_32089 - .L_32088)


	//   ....[0]....
.L_32088:
        /*017c*/ 	.word	0xffffffff


	//   ....[1]....
        /*0180*/ 	.word	0xffffffff


	//   ....[2]....
        /*0184*/ 	.word	0xffffffff


	//   ....[3]....
        /*0188*/ 	.word	0xffffffff


	//   ....[4]....
        /*018c*/ 	.word	0xffffffff


	//   ....[5]....
        /*0190*/ 	.word	0xffffffff


	//   ....[6]....
        /*0194*/ 	.word	0xffffffff


	//   ....[7]....
        /*0198*/ 	.word	0xffffffff


	//   ....[8]....
        /*019c*/ 	.word	0xffffffff


	//   ....[9]....
        /*01a0*/ 	.word	0xffffffff


	//   ....[10]....
        /*01a4*/ 	.word	0xffffffff


	//   ....[11]....
        /*01a8*/ 	.word	0xffffffff


	//   ....[12]....
        /*01ac*/ 	.word	0xffffffff


	//   ....[13]....
        /*01b0*/ 	.word	0xffffffff


	//   ....[14]....
        /*01b4*/ 	.word	0xffffffff


	//   ....[15]....
        /*01b8*/ 	.word	0xffffffff


	//   ....[16]....
        /*01bc*/ 	.word	0xffffffff


	//   ....[17]....
        /*01c0*/ 	.word	0xffffffff


	//   ....[18]....
        /*01c4*/ 	.word	0xffffffff


	//   ....[19]....
        /*01c8*/ 	.word	0xffffffff


	//   ....[20]....
        /*01cc*/ 	.word	0xffffffff


	//   ....[21]....
        /*01d0*/ 	.word	0xffffffff


	//   ....[22]....
        /*01d4*/ 	.word	0xffffffff


	//   ....[23]....
        /*01d8*/ 	.word	0xffffffff


	//   ....[24]....
        /*01dc*/ 	.word	0xffffffff


	//   ....[25]....
        /*01e0*/ 	.word	0xffffffff


	//   ....[26]....
        /*01e4*/ 	.word	0xffffffff


	//   ....[27]....
        /*01e8*/ 	.word	0xffffffff


	//   ....[28]....
        /*01ec*/ 	.word	0xffffffff


	//   ....[29]....
        /*01f0*/ 	.word	0xffffffff


	//   ....[30]....
        /*01f4*/ 	.word	0xffffffff


	//   ....[31]....
        /*01f8*/ 	.word	0xffffffff


	//   ....[32]....
        /*01fc*/ 	.word	0x05000046


	//   ....[33]....
        /*0200*/ 	.word	0x05000046


	//   ....[34]....
        /*0204*/ 	.word	0x05000046


	//   ....[35]....
        /*0208*/ 	.word	0x05000046


	//   ....[36]....
        /*020c*/ 	.word	0x05000046


	//----- nvinfo : EIATTR_COOP_GROUP_INSTR_OFFSETS
	.align		4
.L_32089:
        /*0210*/ 	.byte	0x04, 0x28
        /*0212*/ 	.short	(.L_32091 - .L_32090)


	//   ....[0]....
.L_32090:
        /*0214*/ 	.word	0x00001280


	//   ....[1]....
        /*0218*/ 	.word	0x000012a0


	//   ....[2]....
        /*021c*/ 	.word	0x00001430


	//   ....[3]....
        /*0220*/ 	.word	0x00001450


	//   ....[4]....
        /*0224*/ 	.word	0x00001470


	//   ....[5]....
        /*0228*/ 	.word	0x000015c0


	//   ....[6]....
        /*022c*/ 	.word	0x000015e0


	//   ....[7]....
        /*0230*/ 	.word	0x00001620


	//   ....[8]....
        /*0234*/ 	.word	0x00002460


	//   ....[9]....
        /*0238*/ 	.word	0x000024a0


	//   ....[10]....
        /*023c*/ 	.word	0x000024c0


	//   ....[11]....
        /*0240*/ 	.word	0x000024e0


	//   ....[12]....
        /*0244*/ 	.word	0x00002500


	//   ....[13]....
        /*0248*/ 	.word	0x00002550


	//   ....[14]....
        /*024c*/ 	.word	0x00002570


	//   ....[15]....
        /*0250*/ 	.word	0x00002590


	//   ....[16]....
        /*0254*/ 	.word	0x000043c0


	//   ....[17]....
        /*0258*/ 	.word	0x00004400


	//   ....[18]....
        /*025c*/ 	.word	0x00004430


	//   ....[19]....
        /*0260*/ 	.word	0x00004460


	//   ....[20]....
        /*0264*/ 	.word	0x00004470


	//   ....[21]....
        /*0268*/ 	.word	0x00004480


	//   ....[22]....
        /*026c*/ 	.word	0x00004490


	//   ....[23]....
        /*0270*/ 	.word	0x000044b0


	//   ....[24]....
        /*0274*/ 	.word	0x000044d0


	//   ....[25]....
        /*0278*/ 	.word	0x000044f0


	//   ....[26]....
        /*027c*/ 	.word	0x00004510


	//   ....[27]....
        /*0280*/ 	.word	0x00004530


	//   ....[28]....
        /*0284*/ 	.word	0x00004550


	//   ....[29]....
        /*0288*/ 	.word	0x00004570


	//   ....[30]....
        /*028c*/ 	.word	0x00004590


	//   ....[31]....
        /*0290*/ 	.word	0x000045b0


	//   ....[32]....
        /*0294*/ 	.word	0x00005050


	//   ....[33]....
        /*0298*/ 	.word	0x000050f0


	//   ....[34]....
        /*029c*/ 	.word	0x00005180


	//   ....[35]....
        /*02a0*/ 	.word	0x00005220


	//   ....[36]....
        /*02a4*/ 	.word	0x00005290


	//----- nvinfo : EIATTR_VRC_CTA_INIT_COUNT
	.align		4
.L_32091:
        /*02a8*/ 	.byte	0x02, 0x4a
	.zero		1
	.zero		1


	//----- nvinfo : EIATTR_EXIT_INSTR_OFFSETS
	.align		4
        /*02ac*/ 	.byte	0x04, 0x1c
        /*02ae*/ 	.short	(.L_32093 - .L_32092)


	//   ....[0]....
.L_32092:
        /*02b0*/ 	.word	0x00000090


	//   ....[1]....
        /*02b4*/ 	.word	0x00004e30


	//   ....[2]....
        /*02b8*/ 	.word	0x00004e50


	//   ....[3]....
        /*02bc*/ 	.word	0x00004ff0


	//----- nvinfo : EIATTR_CRS_STACK_SIZE
	.align		4
.L_32093:
        /*02c0*/ 	.byte	0x04, 0x1e
        /*02c2*/ 	.short	(.L_32095 - .L_32094)
.L_32094:
        /*02c4*/ 	.word	0x00000000


	//----- nvinfo : EIATTR_CBANK_PARAM_SIZE
	.align		4
.L_32095:
        /*02c8*/ 	.byte	0x03, 0x19
        /*02ca*/ 	.short	0x008c


	//----- nvinfo : EIATTR_PARAM_CBANK
	.align		4
        /*02cc*/ 	.byte	0x04, 0x0a
        /*02ce*/ 	.short	(.L_32097 - .L_32096)
	.align		4
.L_32096:
        /*02d0*/ 	.word	index@(.nv.constant0._ZN4vllm25paged_attention_v2_kernelIffLi256ELi8ELi128ELNS_18Fp8KVCacheDataTypeE0ELb0ELi512EEEvPfS2_PT_PKS3_PKT0_S9_ifPKiSB_iPKfiiiSD_SD_iiiii)
        /*02d4*/ 	.short	0x0380
        /*02d6*/ 	.short	0x008c


	//----- nvinfo : EIATTR_SW_WAR
	.align		4
.L_32097:
        /*02d8*/ 	.byte	0x04, 0x36
        /*02da*/ 	.short	(.L_32099 - .L_32098)
.L_32098:
        /*02dc*/ 	.word	0x00000008
.L_32099:


//--------------------- .nv.info._ZN4vllm25paged_attention_v2_kernelIffLi192ELi8ELi128ELNS_18Fp8KVCacheDataTypeE0ELb0ELi512EEEvPfS2_PT_PKS3_PKT0_S9_ifPKiSB_iPKfiiiSD_SD_iiiii --------------------------
	.section	.nv.info._ZN4vllm25paged_attention_v2_kernelIffLi192ELi8ELi128ELNS_18Fp8KVCacheDataTypeE0ELb0ELi512EEEvPfS2_PT_PKS3_PKT0_S9_ifPKiSB_iPKfiiiSD_SD_iiiii,"",@"SHT_CUDA_INFO"
	.sectionflags	@""
	.align	4


	//----- nvinfo : EIATTR_CUDA_API_VERSION
	.align		4
        /*0000*/ 	.byte	0x04, 0x37
        /*0002*/ 	.short	(.L_32101 - .L_32100)
.L_32100:
        /*0004*/ 	.word	0x00000082


	//----- nvinfo : EIATTR_KPARAM_INFO
	.align		4
.L_32101:
        /*0008*/ 	.byte	0x04, 0x17
        /*000a*/ 	.short	(.L_32103 - .L_32102)
.L_32102:
        /*000c*/ 	.word	0x00000000
        /*0010*/ 	.short	0x0015
        /*0012*/ 	.short	0x0088
        /*0014*/ 	.byte	0x00, 0xf0, 0x11, 0x00


	//----- nvinfo : EIATTR_KPARAM_INFO
	.align		4
.L_32103:
        /*0018*/ 	.byte	0x04, 0x17
        /*001a*/ 	.short	(.L_32105 - .L_32104)
.L_32104:
        /*001c*/ 	.word	0x00000000
        /*0020*/ 	.short	0x0014
        /*0022*/ 	.short	0x0084
        /*0024*/ 	.byte	0x00, 0xf0, 0x11, 0x00


	//----- nvinfo : EIATTR_KPARAM_INFO
	.align		4
.L_32105:
        /*0028*/ 	.byte	0x04, 0x17
        /*002a*/ 	.short	(.L_32107 - .L_32106)
.L_32106:
        /*002c*/ 	.word	0x00000000
        /*0030*/ 	.short	0x0013
        /*0032*/ 	.short	0x0080
        /*0034*/ 	.byte	0x00, 0xf0, 0x11, 0x00


	//----- nvinfo : EIATTR_KPARAM_INFO
	.align		4
.L_32107:
        /*0038*/ 	.byte	0x04, 0x17
        /*003a*/ 	.short	(.L_32109 - .L_32108)
.L_32108:
        /*003c*/ 	.word	0x00000000
        /*0040*/ 	.short	0x0012
        /*0042*/ 	.short	0x007c
        /*0044*/ 	.byte	0x00, 0xf0, 0x11, 0x00


	//----- nvinfo : EIATTR_KPARAM_INFO
	.align		4
.L_32109:
        /*0048*/ 	.byte	0x04, 0x17
        /*004a*/ 	.short	(.L_32111 - .L_32110)
.L_32110:
        /*004c*/ 	.word	0x00000000
        /*0050*/ 	.short	0x0011
        /*0052*/ 	.short	0x0078
        /*0054*/ 	.byte	0x00, 0xf0, 0x11, 0x00


	//----- nvinfo : EIATTR_KPARAM_INFO
	.align		4
.L_32111:
        /*0058*/ 	.byte	0x04, 0x17
        /*005a*/ 	.short	(.L_32113 - .L_32112)
.L_32112:
        /*005c*/ 	.word	0x00000000
        /*0060*/ 	.short	0x0010
        /*0062*/ 	.short	0x0070
        /*0064*/ 	.byte	0x00, 0xf5, 0x21, 0x00


	//----- nvinfo : EIATTR_KPARAM_INFO
	.align		4
.L_32113:
        /*0068*/ 	.byte	0x04, 0x17
        /*006a*/ 	.short	(.L_32115 - .L_32114)
.L_32114:
        /*006c*/ 	.word	0x00000000
        /*0070*/ 	.short	0x000f
        /*0072*/ 	.short	0x0068
        /*0074*/ 	.byte	0x00, 0xf5, 0x21, 0x00


	//----- nvinfo : EIATTR_KPARAM_INFO
	.align		4
.L_32115:
        /*0078*/ 	.byte	0x04, 0x17
        /*007a*/ 	.short	(.L_32117 - .L_32116)
.L_32116:
        /*007c*/ 	.word	0x00000000
        /*0080*/ 	.short	0x000e
        /*0082*/ 	.short	0x0060
        /*0084*/ 	.byte	0x00, 0xf0, 0x11, 0x00


	//----- nvinfo : EIATTR_KPARAM_INFO
	.align		4
.L_32117:
        /*0088*/ 	.byte	0x04, 0x17
        /*008a*/ 	.short	(.L_32119 - .L_32118)
.L_32118:
        /*008c*/ 	.word	0x00000000
        /*0090*/ 	.short	0x000d
        /*0092*/ 	.short	0x005c
        /*0094*/ 	.byte	0x00, 0xf0, 0x11, 0x00


	//----- nvinfo : EIATTR_KPARAM_INFO
	.align		4
.L_32119:
        /*0098*/ 	.byte	0x04, 0x17
        /*009a*/ 	.short	(.L_32121 - .L_32120)
.L_32120:
        /*009c*/ 	.word	0x00000000
        /*00a0*/ 	.short	0x000c
        /*00a2*/ 	.short	0x0058
        /*00a4*/ 	.byte	0x00, 0xf0, 0x11, 0x00


	//----- nvinfo : EIATTR_KPARAM_INFO
	.align		4
.L_32121:
        /*00a8*/ 	.byte	0x04, 0x17
        /*00aa*/ 	.short	(.L_32123 - .L_32122)
.L_32122:
        /*00ac*/ 	.word	0x00000000
        /*00b0*/ 	.short	0x000b
        /*00b2*/ 	.short	0x0050
        /*00b4*/ 	.byte	0x00, 0xf5, 0x21, 0x00


	//----- nvinfo : EIATTR_KPARAM_INFO
	.align		4
.L_32123:
        /*00b8*/ 	.byte	0x04, 0x17
        /*00ba*/ 	.short	(.L_32125 - .L_32124)
.L_32124:
        /*00bc*/ 	.word	0x00000000
        /*00c0*/ 	.short	0x000a
        /*00c2*/ 	.short	0x0048
        /*00c4*/ 	.byte	0x00, 0xf0, 0x11, 0x00


	//----- nvinfo : EIATTR_KPARAM_INFO
	.align		4
.L_32125:
        /*00c8*/ 	.byte	0x04, 0x17
        /*00ca*/ 	.short	(.L_32127 - .L_32126)
.L_32126:
        /*00cc*/ 	.word	0x00000000
        /*00d0*/ 	.short	0x0009
        /*00d2*/ 	.short	0x0040
        /*00d4*/ 	.byte	0x00, 0xf5, 0x21, 0x00


	//----- nvinfo : EIATTR_KPARAM_INFO
	.align		4
.L_32127:
        /*00d8*/ 	.byte	0x04, 0x17
        /*00da*/ 	.short	(.L_32129 - .L_32128)
.L_32128:
        /*00dc*/ 	.word	0x00000000
        /*00e0*/ 	.short	0x0008
        /*00e2*/ 	.short	0x0038
        /*00e4*/ 	.byte	0x00, 0xf5, 0x21, 0x00


	//----- nvinfo : EIATTR_KPARAM_INFO
	.align		4
.L_32129:
        /*00e8*/ 	.byte	0x04, 0x17
        /*00ea*/ 	.short	(.L_32131 - .L_32130)
.L_32130:
        /*00ec*/ 	.word	0x00000000
        /*00f0*/ 	.short	0x0007
        /*00f2*/ 	.short	0x0034
        /*00f4*/ 	.byte	0x00, 0xf0, 0x11, 0x00


	//----- nvinfo : EIATTR_KPARAM_INFO
	.align		4
.L_32131:
        /*00f8*/ 	.byte	0x04, 0x17
        /*00fa*/ 	.short	(.L_32133 - .L_32132)
.L_32132:
        /*00fc*/ 	.word	0x00000000
        /*0100*/ 	.short	0x0006
        /*0102*/ 	.short	0x0030
        /*0104*/ 	.byte	0x00, 0xf0, 0x11, 0x00


	//----- nvinfo : EIATTR_KPARAM_INFO
	.align		4
.L_32133:
        /*0108*/ 	.byte	0x04, 0x17
        /*010a*/ 	.short	(.L_32135 - .L_32134)
.L_32134:
        /*010c*/ 	.word	0x00000000
        /*0110*/ 	.short	0x0005
        /*0112*/ 	.short	0x0028
        /*0114*/ 	.byte	0x00, 0xf5, 0x21, 0x00


	//----- nvinfo : EIATTR_KPARAM_INFO
	.align		4
.L_32135:
        /*0118*/ 	.byte	0x04, 0x17
        /*011a*/ 	.short	(.L_32137 - .L_32136)
.L_32136:
        /*011c*/ 	.word	0x00000000
        /*0120*/ 	.short	0x0004
        /*0122*/ 	.short	0x0020
        /*0124*/ 	.byte	0x00, 0xf5, 0x21, 0x00


	//----- nvinfo : EIATTR_KPARAM_INFO
	.align		4
.L_32137:
        /*0128*/ 	.byte	0x04, 0x17
        /*012a*/ 	.short	(.L_32139 - .L_32138)
.L_32138:
        /*012c*/ 	.word	0x00000000
        /*0130*/ 	.short	0x0003
        /*0132*/ 	.short	0x0018
        /*0134*/ 	.byte	0x00, 0xf5, 0x21, 0x00


	//----- nvinfo : EIATTR_KPARAM_INFO
	.align		4
.L_32139:
        /*0138*/ 	.byte	0x04, 0x17
        /*013a*/ 	.short	(.L_32141 - .L_32140)
.L_32140:
        /*013c*/ 	.word	0x00000000
        /*0140*/ 	.short	0x0002
        /*0142*/ 	.short	0x0010
        /*0144*/ 	.byte	0x00, 0xf5, 0x21, 0x00


	//----- nvinfo : EIATTR_KPARAM_INFO
	.align		4
.L_32141:
        /*0148*/ 	.byte	0x04, 0x17
        /*014a*/ 	.short	(.L_32143 - .L_32142)
.L_32142:
        /*014c*/ 	.word	0x00000000
        /*0150*/ 	.short	0x0001
        /*0152*/ 	.short	0x0008
        /*0154*/ 	.byte	0x00, 0xf5, 0x21, 0x00


	//----- nvinfo : EIATTR_KPARAM_INFO
	.align		4
.L_32143:
        /*0158*/ 	.byte	0x04, 0x17
        /*015a*/ 	.short	(.L_32145 - .L_32144)
.L_32144:
        /*015c*/ 	.word	0x00000000
        /*0160*/ 	.short	0x0000
        /*0162*/ 	.short	0x0000
        /*0164*/ 	.byte	0x00, 0xf5, 0x21, 0x00


	//----- nvinfo : EIATTR_SPARSE_MMA_MASK
	.align		4
.L_32145:
        /*0168*/ 	.byte	0x03, 0x50
        /*016a*/ 	.short	0x0000


	//----- nvinfo : EIATTR_MAXREG_COUNT
	.align		4
        /*016c*/ 	.byte	0x03, 0x1b
        /*016e*/ 	.short	0x00ff


	//----- nvinfo : EIATTR_NUM_BARRIERS
	.align		4
        /*0170*/ 	.byte	0x02, 0x4c
        /*0172*/ 	.byte	0x01
	.zero		1


	//----- nvinfo : EIATTR_MERCURY_ISA_VERSION
	.align		4
        /*0174*/ 	.byte	0x03, 0x5f
        /*0176*/ 	.short	0x0101


	//----- nvinfo : EIATTR_COOP_GROUP_MASK_REGIDS
	.align		4
        /*0178*/ 	.byte	0x04, 0x29
        /*017a*/ 	.short	(.L_32147 - .L_32146)


	//   ....[0]....
.L_32146:
        /*017c*/ 	.word	0xffffffff


	//   ....[1]....
        /*0180*/ 	.word	0xffffffff


	//   ....[2]....
        /*0184*/ 	.word	0xffffffff


	//   ....[3]....
        /*0188*/ 	.word	0xffffffff


	//   ....[4]....
        /*018c*/ 	.word	0xffffffff


	//   ....[5]....
        /*0190*/ 	.word	0xffffffff


	//   ....[6]....
        /*0194*/ 	.word	0xffffffff


	//   ....[7]....
        /*0198*/ 	.word	0xffffffff


	//   ....[8]....
        /*019c*/ 	.word	0xffffffff


	//   ....[9]....
        /*01a0*/ 	.word	0xffffffff


	//   ....[10]....
        /*01a4*/ 	.word	0xffffffff


	//   ....[11]....
        /*01a8*/ 	.word	0xffffffff


	//   ....[12]....
        /*01ac*/ 	.word	0xffffffff


	//   ....[13]....
        /*01b0*/ 	.word	0xffffffff


	//   ....[14]....
        /*01b4*/ 	.word	0xffffffff


	//   ....[15]....
        /*01b8*/ 	.word	0xffffffff


	//   ....[16]....
        /*01bc*/ 	.word	0xffffffff


	//   ....[17]....
        /*01c0*/ 	.word	0xffffffff


	//   ....[18]....
        /*01c4*/ 	.word	0xffffffff


	//   ....[19]....
        /*01c8*/ 	.word	0xffffffff


	//   ....[20]....
        /*01cc*/ 	.word	0xffffffff


	//   ....[21]....
        /*01d0*/ 	.word	0xffffffff


	//   ....[22]....
        /*01d4*/ 	.word	0xffffffff


	//   ....[23]....
        /*01d8*/ 	.word	0xffffffff


	//   ....[24]....
        /*01dc*/ 	.word	0xffffffff


	//   ....[25]....
        /*01e0*/ 	.word	0xffffffff


	//   ....[26]....
        /*01e4*/ 	.word	0xffffffff


	//   ....[27]....
        /*01e8*/ 	.word	0xffffffff


	//   ....[28]....
        /*01ec*/ 	.word	0x05000038


	//   ....[29]....
        /*01f0*/ 	.word	0x05000038


	//   ....[30]....
        /*01f4*/ 	.word	0x05000038


	//   ....[31]....
        /*01f8*/ 	.word	0x05000038


	//   ....[32]....
        /*01fc*/ 	.word	0x05000038


	//----- nvinfo : EIATTR_COOP_GROUP_INSTR_OFFSETS
	.align		4
.L_32147:
        /*0200*/ 	.byte	0x04, 0x28
        /*0202*/ 	.short	(.L_32149 - .L_32148)


	//   ....[0]....
.L_32148:
        /*0204*/ 	.word	0x00001020


	//   ....[1]....
        /*0208*/ 	.word	0x00001040


	//   ....[2]....
        /*020c*/ 	.word	0x00001240


	//   ....[3]....
        /*0210*/ 	.word	0x00001260


	//   ....[4]....
        /*0214*/ 	.word	0x00001280


	//   ....[5]....
        /*0218*/ 	.word	0x000013b0


	//   ....[6]....
        /*021c*/ 	.word	0x000013d0


	//   ....[7]....
        /*0220*/ 	.word	0x000013f0


	//   ....[8]....
        /*0224*/ 	.word	0x00002230


	//   ....[9]....
        /*0228*/ 	.word	0x00002260


	//   ....[10]....
        /*022c*/ 	.word	0x00002280


	//   ....[11]....
        /*0230*/ 	.word	0x000022a0


	//   ....[12]....
        /*0234*/ 	.word	0x000022c0


	//   ....[13]....
        /*0238*/ 	.word	0x00002310


	//   ....[14]....
        /*023c*/ 	.word	0x00002330


	//   ....[15]....
        /*0240*/ 	.word	0x00002350


	//   ....[16]....
        /*0244*/ 	.word	0x00003d40


	//   ....[17]....
        /*0248*/ 	.word	0x00003d80


	//   ....[18]....
        /*024c*/ 	.word	0x00003dc0


	//   ....[19]....
        /*0250*/ 	.word	0x00003e00


	//   ....[20]....
        /*0254*/ 	.word	0x00003e30


	//   ....[21]....
        /*0258*/ 	.word	0x00003e60


	//   ....[22]....
        /*025c*/ 	.word	0x00003e80


	//   ....[23]....
        /*0260*/ 	.word	0x00003ea0


	//   ....[24]....
        /*0264*/ 	.word	0x00003ed0


	//   ....[25]....
        /*0268*/ 	.word	0x00003ef0


	//   ....[26]....
        /*026c*/ 	.word	0x00003f10


	//   ....[27]....
        /*0270*/ 	.word	0x00003f30


	//   ....[28]....
        /*0274*/ 	.word	0x00004720


	//   ....[29]....
        /*0278*/ 	.word	0x000047b0


	//   ....[30]....
        /*027c*/ 	.word	0x00004840


	//   ....[31]....
        /*0280*/ 	.word	0x000048e0


	//   ....[32]....
        /*0284*/ 	.word	0x00004950


	//----- nvinfo : EIATTR_VRC_CTA_INIT_COUNT
	.align		4
.L_32149:
        /*0288*/ 	.byte	0x02, 0x4a
	.zero		1
	.zero		1


	//----- nvinfo : EIATTR_EXIT_INSTR_OFFSETS
	.align		4
        /*028c*/ 	.byte	0x04, 0x1c
        /*028e*/ 	.short	(.L_32151 - .L_32150)


	//   ....[0]....
.L_32150:
        /*0290*/ 	.word	0x00000090


	//   ....[1]....
        /*0294*/ 	.word	0x00004530


	//   ....[2]....
        /*0298*/ 	.word	0x00004560


	//   ....[3]....
        /*029c*/ 	.word	0x000046b0


	//----- nvinfo : EIATTR_CRS_STACK_SIZE
	.align		4
.L_32151:
        /*02a0*/ 	.byte	0x04, 0x1e
        /*02a2*/ 	.short	(.L_32153 - .L_32152)
.L_32152:
        /*02a4*/ 	.word	0x00000000


	//----- nvinfo : EIATTR_CBANK_PARAM_SIZE
	.align		4
.L_32153:
        /*02a8*/ 	.byte	0x03, 0x19
        /*02aa*/ 	.short	0x008c


	//----- nvinfo : EIATTR_PARAM_CBANK
	.align		4
        /*02ac*/ 	.byte	0x04, 0x0a
        /*02ae*/ 	.short	(.L_32155 - .L_32154)
	.align		4
.L_32154:
        /*02b0*/ 	.word	index@(.nv.constant0._ZN4vllm25paged_attention_v2_kernelIffLi192ELi8ELi128ELNS_18Fp8KVCacheDataTypeE0ELb0ELi512EEEvPfS2_PT_PKS3_PKT0_S9_ifPKiSB_iPKfiiiSD_SD_iiiii)
        /*02b4*/ 	.short	0x0380
        /*02b6*/ 	.short	0x008c


	//----- nvinfo : EIATTR_SW_WAR
	.align		4
.L_32155:
        /*02b8*/ 	.byte	0x04, 0x36
        /*02ba*/ 	.short	(.L_32157 - .L_32156)
.L_32156:
        /*02bc*/ 	.word	0x00000008
.L_32157:


//--------------------- .nv.info._ZN4vllm25paged_attention_v2_kernelIffLi128ELi8ELi128ELNS_18Fp8KVCacheDataTypeE0ELb0ELi512EEEvPfS2_PT_PKS3_PKT0_S9_ifPKiSB_iPKfiiiSD_SD_iiiii --------------------------
	.section	.nv.info._ZN4vllm25paged_attention_v2_kernelIffLi128ELi8ELi128ELNS_18Fp8KVCacheDataTypeE0ELb0ELi512EEEvPfS2_PT_PKS3_PKT0_S9_ifPKiSB_iPKfiiiSD_SD_iiiii,"",@"SHT_CUDA_INFO"
	.sectionflags	@""
	.align	4


	//----- nvinfo : EIATTR_CUDA_API_VERSION
	.align		4
        /*0000*/ 	.byte	0x04, 0x37
        /*0002*/ 	.short	(.L_32159 - .L_32158)
.L_32158:
        /*0004*/ 	.word	0x00000082


	//----- nvinfo : EIATTR_KPARAM_INFO
	.align		4
.L_32159:
        /*0008*/ 	.byte	0x04, 0x17
        /*000a*/ 	.short	(.L_32161 - .L_32160)
.L_32160:
        /*000c*/ 	.word	0x00000000
        /*0010*/ 	.short	0x0015
        /*0012*/ 	.short	0x0088
        /*0014*/ 	.byte	0x00, 0xf0, 0x11, 0x00


	//----- nvinfo : EIATTR_KPARAM_INFO
	.align		4
.L_32161:
        /*0018*/ 	.byte	0x04, 0x17
        /*001a*/ 	.short	(.L_32163 - .L_32162)
.L_32162:
        /*001c*/ 	.word	0x00000000
        /*0020*/ 	.short	0x0014
        /*0022*/ 	.short	0x0084
        /*0024*/ 	.byte	0x00, 0xf0, 0x11, 0x00


	//----- nvinfo : EIATTR_KPARAM_INFO
	.align		4
.L_32163:
        /*0028*/ 	.byte	0x04, 0x17
        /*002a*/ 	.short	(.L_32165 - .L_32164)
.L_32164:
        /*002c*/ 	.word	0x00000000
        /*0030*/ 	.short	0x0013
        /*0032*/ 	.short	0x0080
        /*0034*/ 	.byte	0x00, 0xf0, 0x11, 0x00


	//----- nvinfo : EIATTR_KPARAM_INFO
	.align		4
.L_32165:
        /*0038*/ 	.byte	0x04, 0x17
        /*003a*/ 	.short	(.L_32167 - .L_32166)
.L_32166:
        /*003c*/ 	.word	0x00000000
        /*0040*/ 	.short	0x0012
        /*0042*/ 	.short	0x007c
        /*0044*/ 	.byte	0x00, 0xf0, 0x11, 0x00


	//----- nvinfo : EIATTR_KPARAM_INFO
	.align		4
.L_32167:
        /*0048*/ 	.byte	0x04, 0x17
        /*004a*/ 	.short	(.L_32169 - .L_32168)
.L_32168:
        /*004c*/ 	.word	0x00000000
        /*0050*/ 	.short	0x0011
        /*0052*/ 	.short	0x0078
        /*0054*/ 	.byte	0x00, 0xf0, 0x11, 0x00


	//----- nvinfo : EIATTR_KPARAM_INFO
	.align		4
.L_32169:
        /*0058*/ 	.byte	0x04, 0x17
        /*005a*/ 	.short	(.L_32171 - .L_32170)
.L_32170:
        /*005c*/ 	.word	0x00000000
        /*0060*/ 	.short	0x0010
        /*0062*/ 	.short	0x0070
        /*0064*/ 	.byte	0x00, 0xf5, 0x21, 0x00


	//----- nvinfo : EIATTR_KPARAM_INFO
	.align		4
.L_32171:
        /*0068*/ 	.byte	0x04, 0x17
        /*006a*/ 	.short	(.L_32173 - .L_32172)
.L_32172:
        /*006c*/ 	.word	0x00000000
        /*0070*/ 	.short	0x000f
        /*0072*/ 	.short	0x0068
        /*0074*/ 	.byte	0x00, 0xf5, 0x21, 0x00


	//----- nvinfo : EIATTR_KPARAM_INFO
	.align		4
.L_32173:
        /*0078*/ 	.byte	0x04, 0x17
        /*007a*/ 	.short	(.L_32175 - .L_32174)
.L_32174:
        /*007c*/ 	.word	0x00000000
        /*0080*/ 	.short	0x000e
        /*0082*/ 	.short	0x0060
        /*0084*/ 	.byte	0x00, 0xf0, 0x11, 0x00


	//----- nvinfo : EIATTR_KPARAM_INFO
	.align		4
.L_32175:
        /*0088*/ 	.byte	0x04, 0x17
        /*008a*/ 	.short	(.L_32177 - .L_32176)
.L_32176:
        /*008c*/ 	.word	0x00000000
        /*0090*/ 	.short	0x000d
        /*0092*/ 	.short	0x005c
        /*0094*/ 	.byte	0x00, 0xf0, 0x11, 0x00


	//----- nvinfo : EIATTR_KPARAM_INFO
	.align		4
.L_32177:
        /*0098*/ 	.byte	0x04, 0x17
        /*009a*/ 	.short	(.L_32179 - .L_32178)
.L_32178:
        /*009c*/ 	.word	0x00000000
        /*00a0*/ 	.short	0x000c
        /*00a2*/ 	.short	0x0058
        /*00a4*/ 	.byte	0x00, 0xf0, 0x11, 0x00


	//----- nvinfo : EIATTR_KPARAM_INFO
	.align		4
.L_32179:
        /*00a8*/ 	.byte	0x04, 0x17
        /*00aa*/ 	.short	(.L_32181 - .L_32180)
.L_32180:
        /*00ac*/ 	.word	0x00000000
        /*00b0*/ 	.short	0x000b
        /*00b2*/ 	.short	0x0050
        /*00b4*/ 	.byte	0x00, 0xf5, 0x21, 0x00


	//----- nvinfo : EIATTR_KPARAM_INFO
	.align		4
.L_32181:
        /*00b8*/ 	.byte	0x04, 0x17
        /*00ba*/ 	.short	(.L_32183 - .L_32182)
.L_32182:
        /*00bc*/ 	.word	0x00000000
        /*00c0*/ 	.short	0x000a
        /*00c2*/ 	.short	0x0048
        /*00c4*/ 	.byte	0x00, 0xf0, 0x11, 0x00


	//----- nvinfo : EIATTR_KPARAM_INFO
	.align		4
.L_32183:
        /*00c8*/ 	.byte	0x04, 0x17
        /*00ca*/ 	.short	(.L_32185 - .L_32184)
.L_32184:
        /*00cc*/ 	.word	0x00000000
        /*00d0*/ 	.short	0x0009
        /*00d2*/ 	.short	0x0040
        /*00d4*/ 	.byte	0x00, 0xf5, 0x21, 0x00


	//----- nvinfo : EIATTR_KPARAM_INFO
	.align		4
.L_32185:
        /*00d8*/ 	.byte	0x04, 0x17
        /*00da*/ 	.short	(.L_32187 - .L_32186)
.L_32186:
        /*00dc*/ 	.word	0x00000000
        /*00e0*/ 	.short	0x0008
        /*00e2*/ 	.short	0x0038
        /*00e4*/ 	.byte	0x00, 0xf5, 0x21, 0x00


	//----- nvinfo : EIATTR_KPARAM_INFO
	.align		4
.L_32187:
        /*00e8*/ 	.byte	0x04, 0x17
        /*00ea*/ 	.short	(.L_32189 - .L_32188)
.L_32188:
        /*00ec*/ 	.word	0x00000000
        /*00f0*/ 	.short	0x0007
        /*00f2*/ 	.short	0x0034
        /*00f4*/ 	.byte	0x00, 0xf0, 0x11, 0x00


	//----- nvinfo : EIATTR_KPARAM_INFO
	.align		4
.L_32189:
        /*00f8*/ 	.byte	0x04, 0x17
        /*00fa*/ 	.short	(.L_32191 - .L_32190)
.L_32190:
        /*00fc*/ 	.word	0x00000000
        /*0100*/ 	.short	0x0006
        /*0102*/ 	.short	0x0030
        /*0104*/ 	.byte	0x00, 0xf0, 0x11, 0x00


	//----- nvinfo : EIATTR_KPARAM_INFO
	.align		4
.L_32191:
        /*0108*/ 	.byte	0x04, 0x17
        /*010a*/ 	.short	(.L_32193 - .L_32192)
.L_32192:
        /*010c*/ 	.word	0x00000000
        /*0110*/ 	.short	0x0005
        /*0112*/ 	.short	0x0028
        /*0114*/ 	.byte	0x00, 0xf5, 0x21, 0x00


	//----- nvinfo : EIATTR_KPARAM_INFO
	.align		4
.L_32193:
        /*0118*/ 	.byte	0x04, 0x17
        /*011a*/ 	.short	(.L_32195 - .L_32194)
.L_32194:
        /*011c*/ 	.word	0x00000000
        /*0120*/ 	.short	0x0004
        /*0122*/ 	.short	0x0020
        /*0124*/ 	.byte	0x00, 0xf5, 0x21, 0x00


	//----- nvinfo : EIATTR_KPARAM_INFO
	.align		4
.L_32195:
        /*0128*/ 	.byte	0x04, 0x17
        /*012a*/ 	.short	(.L_32197 - .L_32196)
.L_32196:
        /*012c*/ 	.word	0x00000000
        /*0130*/ 	.short	0x0003
        /*0132*/ 	.short	0x0018
        /*0134*/ 	.byte	0x00, 0xf5, 0x21, 0x00


	//----- nvinfo : EIATTR_KPARAM_INFO
	.align		4
.L_32197:
        /*0138*/ 	.byte	0x04, 0x17
        /*013a*/ 	.short	(.L_32199 - .L_32198)
.L_32198:
        /*013c*/ 	.word	0x00000000
        /*0140*/ 	.short	0x0002
        /*0142*/ 	.short	0x0010
        /*0144*/ 	.byte	0x00, 0xf5, 0x21, 0x00


	//----- nvinfo : EIATTR_KPARAM_INFO
	.align		4
.L_32199:
        /*0148*/ 	.byte	0x04, 0x17
        /*014a*/ 	.short	(.L_32201 - .L_32200)
.L_32200:
        /*014c*/ 	.word	0x00000000
        /*0150*/ 	.short	0x0001
        /*0152*/ 	.short	0x0008
        /*0154*/ 	.byte	0x00, 0xf5, 0x21, 0x00


	//----- nvinfo : EIATTR_KPARAM_INFO
	.align		4
.L_32201:
        /*0158*/ 	.byte	0x04, 0x17
        /*015a*/ 	.short	(.L_32203 - .L_32202)
.L_32202:
        /*015c*/ 	.word	0x00000000
        /*0160*/ 	.short	0x0000
        /*0162*/ 	.short	0x0000
        /*0164*/ 	.byte	0x00, 0xf5, 0x21, 0x00


	//----- nvinfo : EIATTR_SPARSE_MMA_MASK
	.align		4
.L_32203:
        /*0168*/ 	.byte	0x03, 0x50
        /*016a*/ 	.short	0x0000


	//----- nvinfo : EIATTR_MAXREG_COUNT
	.align		4
        /*016c*/ 	.byte	0x03, 0x1b
        /*016e*/ 	.short	0x00ff


	//----- nvinfo : EIATTR_NUM_BARRIERS
	.align		4
        /*0170*/ 	.byte	0x02, 0x4c
        /*0172*/ 	.byte	0x01
	.zero		1


	//----- nvinfo : EIATTR_MERCURY_ISA_VERSION
	.align		4
        /*0174*/ 	.byte	0x03, 0x5f
        /*0176*/ 	.short	0x0101


	//----- nvinfo : EIATTR_COOP_GROUP_MASK_REGIDS
	.align		4
        /*0178*/ 	.byte	0x04, 0x29
        /*017a*/ 	.short	(.L_32205 - .L_32204)


	//   ....[0]....
.L_32204:
        /*017c*/ 	.word	0xffffffff


	//   ....[1]....
        /*0180*/ 	.word	0xffffffff


	//   ....[2]....
        /*0184*/ 	.word	0xffffffff


	//   ....[3]....
        /*0188*/ 	.word	0xffffffff


	//   ....[4]....
        /*018c*/ 	.word	0xffffffff


	//   ....[5]....
        /*0190*/ 	.word	0xffffffff


	//   ....[6]....
        /*0194*/ 	.word	0xffffffff


	//   ....[7]....
        /*0198*/ 	.word	0xffffffff


	//   ....[8]....
        /*019c*/ 	.word	0xffffffff


	//   ....[9]....
        /*01a0*/ 	.word	0xffffffff


	//   ....[10]....
        /*01a4*/ 	.word	0xffffffff


	//   ....[11]....
        /*01a8*/ 	.word	0xffffffff


	//   ....[12]....
        /*01ac*/ 	.word	0xffffffff


	//   ....[13]....
        /*01b0*/ 	.word	0xffffffff


	//   ....[14]....
        /*01b4*/ 	.word	0xffffffff


	//   ....[15]....
        /*01b8*/ 	.word	0xffffffff


	//   ....[16]....
        /*01bc*/ 	.word	0xffffffff


	//   ....[17]....
        /*01c0*/ 	.word	0xffffffff


	//   ....[18]....
        /*01c4*/ 	.word	0xffffffff


	//   ....[19]....
        /*01c8*/ 	.word	0xffffffff


	//   ....[20]....
        /*01cc*/ 	.word	0xffffffff


	//   ....[21]....
        /*01d0*/ 	.word	0xffffffff


	//   ....[22]....
        /*01d4*/ 	.word	0xffffffff


	//   ....[23]....
        /*01d8*/ 	.word	0xffffffff


	//   ....[24]....
        /*01dc*/ 	.word	0x05000028


	//   ....[25]....
        /*01e0*/ 	.word	0x05000028


	//   ....[26]....
        /*01e4*/ 	.word	0x05000028


	//   ....[27]....
        /*01e8*/ 	.word	0x05000028


	//   ....[28]....
        /*01ec*/ 	.word	0x05000028


	//----- nvinfo : EIATTR_COOP_GROUP_INSTR_OFFSETS
	.align		4
.L_32205:
        /*01f0*/ 	.byte	0x04, 0x28
        /*01f2*/ 	.short	(.L_32207 - .L_32206)


	//   ....[0]....
.L_32206:
        /*01f4*/ 	.word	0x00000d30


	//   ....[1]....
        /*01f8*/ 	.word	0x00000d50


	//   ....[2]....
        /*01fc*/ 	.word	0x00000ee0


	//   ....[3]....
        /*0200*/ 	.word	0x00000f00


	//   ....[4]....
        /*0204*/ 	.word	0x00000f20


	//   ....[5]....
        /*0208*/ 	.word	0x00001060


	//   ....[6]....
        /*020c*/ 	.word	0x00001080


	//   ....[7]....
        /*0210*/ 	.word	0x000010c0


	//   ....[8]....
        /*0214*/ 	.word	0x00001f00


	//   ....[9]....
        /*0218*/ 	.word	0x00001f40


	//   ....[10]....
        /*021c*/ 	.word	0x00001f60


	//   ....[11]....
        /*0220*/ 	.word	0x00001f80


	//   ....[12]....
        /*0224*/ 	.word	0x00001fa0


	//   ....[13]....
        /*0228*/ 	.word	0x00001ff0


	//   ....[14]....
        /*022c*/ 	.word	0x00002010


	//   ....[15]....
        /*0230*/ 	.word	0x00002030


	//   ....[16]....
        /*0234*/ 	.word	0x00003640


	//   ....[17]....
        /*0238*/ 	.word	0x00003680


	//   ....[18]....
        /*023c*/ 	.word	0x000036b0


	//   ....[19]....
        /*0240*/ 	.word	0x000036e0


	//   ....[20]....
        /*0244*/ 	.word	0x000036f0


	//   ....[21]....
        /*0248*/ 	.word	0x00003700


	//   ....[22]....
        /*024c*/ 	.word	0x00003710


	//   ....[23]....
        /*0250*/ 	.word	0x00003730


	//   ....[24]....
        /*0254*/ 	.word	0x00003e50


	//   ....[25]....
        /*0258*/ 	.word	0x00003ef0


	//   ....[26]....
        /*025c*/ 	.word	0x00003f80


	//   ....[27]....
        /*0260*/ 	.word	0x00004020


	//   ....[28]....
        /*0264*/ 	.word	0x00004090


	//----- nvinfo : EIATTR_VRC_CTA_INIT_COUNT
	.align		4
.L_32207:
        /*0268*/ 	.byte	0x02, 0x4a
	.zero		1
	.zero		1


	//----- nvinfo : EIATTR_EXIT_INSTR_OFFSETS
	.align		4
        /*026c*/ 	.byte	0x04, 0x1c
        /*026e*/ 	.short	(.L_32209 - .L_32208)


	//   ....[0]....
.L_32208:
        /*0270*/ 	.word	0x00000090


	//   ....[1]....
        /*0274*/ 	.word	0x00003cb0


	//   ....[2]....
        /*0278*/ 	.word	0x00003cd0


	//   ....[3]....
        /*027c*/ 	.word	0x00003df0


	//----- nvinfo : EIATTR_CRS_STACK_SIZE
	.align		4
.L_32209:
        /*0280*/ 	.byte	0x04, 0x1e
        /*0282*/ 	.short	(.L_32211 - .L_32210)
.L_32210:
        /*0284*/ 	.word	0x00000000


	//----- nvinfo : EIATTR_CBANK_PARAM_SIZE
	.align		4
.L_32211:
        /*0288*/ 	.byte	0x03, 0x19
        /*028a*/ 	.short	0x008c


	//----- nvinfo : EIATTR_PARAM_CBANK
	.align		4
        /*028c*/ 	.byte	0x04, 0x0a
        /*028e*/ 	.short	(.L_32213 - .L_32212)
	.align		4
.L_32212:
        /*0290*/ 	.word	index@(.nv.constant0._ZN4vllm25paged_attention_v2_kernelIffLi128ELi8ELi128ELNS_18Fp8KVCacheDataTypeE0ELb0ELi512EEEvPfS2_PT_PKS3_PKT0_S9_ifPKiSB_iPKfiiiSD_SD_iiiii)
        /*0294*/ 	.short	0x0380
        /*0296*/ 	.short	0x008c


	//----- nvinfo : EIATTR_SW_WAR
	.align		4
.L_32213:
        /*0298*/ 	.byte	0x04, 0x36
        /*029a*/ 	.short	(.L_32215 - .L_32214)
.L_32214:
        /*029c*/ 	.word	0x00000008
.L_32215:


//--------------------- .nv.info._ZN4vllm25paged_attention_v2_kernelIffLi120ELi8ELi128ELNS_18Fp8KVCacheDataTypeE0ELb0ELi512EEEvPfS2_PT_PKS3_PKT0_S9_ifPKiSB_iPKfiiiSD_SD_iiiii --------------------------
	.section	.nv.info._ZN4vllm25paged_attention_v2_kernelIffLi120ELi8ELi128ELNS_18Fp8KVCacheDataTypeE0ELb0ELi512EEEvPfS2_PT_PKS3_PKT0_S9_ifPKiSB_iPKfiiiSD_SD_iiiii,"",@"SHT_CUDA_INFO"
	.sectionflags	@""
	.align	4


	//----- nvinfo : EIATTR_CUDA_API_VERSION
	.align		4
        /*0000*/ 	.byte	0x04, 0x37
        /*0002*/ 	.short	(.L_32217 - .L_32216)
.L_32216:
        /*0004*/ 	.word	0x00000082


	//----- nvinfo : EIATTR_KPARAM_INFO
	.align		4
.L_32217:
        /*0008*/ 	.byte	0x04, 0x17
        /*000a*/ 	.short	(.L_32219 - .L_32218)
.L_32218:
        /*000c*/ 	.word	0x00000000
        /*0010*/ 	.short	0x0015
        /*0012*/ 	.short	0x0088
        /*0014*/ 	.byte	0x00, 0xf0, 0x11, 0x00


	//----- nvinfo : EIATTR_KPARAM_INFO
	.align		4
.L_32219:
        /*0018*/ 	.byte	0x04, 0x17
        /*001a*/ 	.short	(.L_32221 - .L_32220)
.L_32220:
        /*001c*/ 	.word	0x00000000
        /*0020*/ 	.short	0x0014
        /*0022*/ 	.short	0x0084
        /*0024*/ 	.byte	0x00, 0xf0, 0x11, 0x00


	//----- nvinfo : EIATTR_KPARAM_INFO
	.align		4
.L_32221:
        /*0028*/ 	.byte	0x04, 0x17
        /*002a*/ 	.short	(.L_32223 - .L_32222)
.L_32222:
        /*002c*/ 	.word	0x00000000
        /*0030*/ 	.short	0x0013
        /*0032*/ 	.short	0x0080
        /*0034*/ 	.byte	0x00, 0xf0, 0x11, 0x00


	//----- nvinfo : EIATTR_KPARAM_INFO
	.align		4
.L_32223:
        /*0038*/ 	.byte	0x04, 0x17
        /*003a*/ 	.short	(.L_32225 - .L_32224)
.L_32224:
        /*003c*/ 	.word	0x00000000
        /*0040*/ 	.short	0x0012
        /*0042*/ 	.short	0x007c
        /*0044*/ 	.byte	0x00, 0xf0, 0x11, 0x00


	//----- nvinfo : EIATTR_KPARAM_INFO
	.align		4
.L_32225:
        /*0048*/ 	.byte	0x04, 0x17
        /*004a*/ 	.short	(.L_32227 - .L_32226)
.L_32226:
        /*004c*/ 	.word	0x00000000
        /*0050*/ 	.short	0x0011
        /*0052*/ 	.short	0x0078
        /*0054*/ 	.byte	0x00, 0xf0, 0x11, 0x00


	//----- nvinfo : EIATTR_KPARAM_INFO
	.align		4
.L_32227:
        /*0058*/ 	.byte	0x04, 0x17
        /*005a*/ 	.short	(.L_32229 - .L_32228)
.L_32228:
        /*005c*/ 	.word	0x00000000
        /*0060*/ 	.short	0x0010
        /*0062*/ 	.short	0x0070
        /*0064*/ 	.byte	0x00, 0xf5, 0x21, 0x00


	//----- nvinfo : EIATTR_KPARAM_INFO
	.align		4
.L_32229:
        /*0068*/ 	.byte	0x04, 0x17
        /*006a*/ 	.short	(.L_32231 - .L_32230)
.L_32230:
        /*006c*/ 	.word	0x00000000
        /*0070*/ 	.short	0x000f
        /*0072*/ 	.short	0x0068
        /*0074*/ 	.byte	0x00, 0xf5, 0x21, 0x00


	//----- nvinfo : EIATTR_KPARAM_INFO
	.align		4
.L_32231:
        /*0078*/ 	.byte	0x04, 0x17
        /*007a*/ 	.short	(.L_32233 - .L_32232)
.L_32232:
        /*007c*/ 	.word	0x00000000
        /*0080*/ 	.short	0x000e
        /*0082*/ 	.short	0x0060
        /*0084*/ 	.byte	0x00, 0xf0, 0x11, 0x00


	//----- nvinfo : EIATTR_KPARAM_INFO
	.align		4
.L_32233:
        /*0088*/ 	.byte	0x04, 0x17
        /*008a*/ 	.short	(.L_32235 - .L_32234)
.L_32234:
        /*008c*/ 	.word	0x00000000
        /*0090*/ 	.short	0x000d
        /*0092*/ 	.short	0x005c
        /*0094*/ 	.byte	0x00, 0xf0, 0x11, 0x00


	//----- nvinfo : EIATTR_KPARAM_INFO
	.align		4
.L_32235:
        /*0098*/ 	.byte	0x04, 0x17
        /*009a*/ 	.short	(.L_32237 - .L_32236)
.L_32236:
        /*009c*/ 	.word	0x00000000
        /*00a0*/ 	.short	0x000c
        /*00a2*/ 	.short	0x0058
        /*00a4*/ 	.byte	0x00, 0xf0, 0x11, 0x00


	//----- nvinfo : EIATTR_KPARAM_INFO
	.align		4
.L_32237:
        /*00a8*/ 	.byte	0x04, 0x17
        /*00aa*/ 	.short	(.L_32239 - .L_32238)
.L_32238:
        /*00ac*/ 	.word	0x00000000
        /*00b0*/ 	.short	0x000b
        /*00b2*/ 	.short	0x0050
        /*00b4*/ 	.byte	0x00, 0xf5, 0x21, 0x00


	//----- nvinfo : EIATTR_KPARAM_INFO
	.align		4
.L_32239:
        /*00b8*/ 	.byte	0x04, 0x17
        /*00ba*/ 	.short	(.L_32241 - .L_32240)
.L_32240:
        /*00bc*/ 	.word	0x00000000
        /*00c0*/ 	.short	0x000a
        /*00c2*/ 	.short	0x0048
        /*00c4*/ 	.byte	0x00, 0xf0, 0x11, 0x00


	//----- nvinfo : EIATTR_KPARAM_INFO
	.align		4
.L_32241:
        /*00c8*/ 	.byte	0x04, 0x17
        /*00ca*/ 	.short	(.L_32243 - .L_32242)
.L_32242:
        /*00cc*/ 	.word	0x00000000
        /*00d0*/ 	.short	0x0009
        /*00d2*/ 	.short	0x0040
        /*00d4*/ 	.byte	0x00, 0xf5, 0x21, 0x00


	//----- nvinfo : EIATTR_KPARAM_INFO
	.align		4
.L_32243:
        /*00d8*/ 	.byte	0x04, 0x17
        /*00da*/ 	.short	(.L_32245 - .L_32244)
.L_32244:
        /*00dc*/ 	.word	0x00000000
        /*00e0*/ 	.short	0x0008
        /*00e2*/ 	.short	0x0038
        /*00e4*/ 	.byte	0x00, 0xf5, 0x21, 0x00


	//----- nvinfo : EIATTR_KPARAM_INFO
	.align		4
.L_32245:
        /*00e8*/ 	.byte	0x04, 0x17
        /*00ea*/ 	.short	(.L_32247 - .L_32246)
.L_32246:
        /*00ec*/ 	.word	0x00000000
        /*00f0*/ 	.short	0x0007
        /*00f2*/ 	.short	0x0034
        /*00f4*/ 	.byte	0x00, 0xf0, 0x11, 0x00


	//----- nvinfo : EIATTR_KPARAM_INFO
	.align		4
.L_32247:
        /*00f8*/ 	.byte	0x04, 0x17
        /*00fa*/ 	.short	(.L_32249 - .L_32248)
.L_32248:
        /*00fc*/ 	.word	0x00000000
        /*0100*/ 	.short	0x0006
        /*0102*/ 	.short	0x0030
        /*0104*/ 	.byte	0x00, 0xf0, 0x11, 0x00


	//----- nvinfo : EIATTR_KPARAM_INFO
	.align		4
.L_32249:
        /*0108*/ 	.byte	0x04, 0x17
        /*010a*/ 	.short	(.L_32251 - .L_32250)
.L_32250:
        /*010c*/ 	.word	0x00000000
        /*0110*/ 	.short	0x0005
        /*0112*/ 	.short	0x0028
        /*0114*/ 	.byte	0x00, 0xf5, 0x21, 0x00


	//----- nvinfo : EIATTR_KPARAM_INFO
	.align		4
.L_32251:
        /*0118*/ 	.byte	0x04, 0x17
        /*011a*/ 	.short	(.L_32253 - .L_32252)
.L_32252:
        /*011c*/ 	.word	0x00000000
        /*0120*/ 	.short	0x0004
        /*0122*/ 	.short	0x0020
        /*0124*/ 	.byte	0x00, 0xf5, 0x21, 0x00


	//----- nvinfo : EIATTR_KPARAM_INFO
	.align		4
.L_32253:
        /*0128*/ 	.byte	0x04, 0x17
        /*012a*/ 	.short	(.L_32255 - .L_32254)
.L_32254:
        /*012c*/ 	.word	0x00000000
        /*0130*/ 	.short	0x0003
        /*0132*/ 	.short	0x0018
        /*0134*/ 	.byte	0x00, 0xf5, 0x21, 0x00


	//----- nvinfo : EIATTR_KPARAM_INFO
	.align		4
.L_32255:
        /*0138*/ 	.byte	0x04, 0x17
        /*013a*/ 	.short	(.L_32257 - .L_32256)
.L_32256:
        /*013c*/ 	.word	0x00000000
        /*0140*/ 	.short	0x0002
        /*0142*/ 	.short	0x0010
        /*0144*/ 	.byte	0x00, 0xf5, 0x21, 0x00


	//----- nvinfo : EIATTR_KPARAM_INFO
	.align		4
.L_32257:
        /*0148*/ 	.byte	0x04, 0x17
        /*014a*/ 	.short	(.L_32259 - .L_32258)
.L_32258:
        /*014c*/ 	.word	0x00000000
        /*0150*/ 	.short	0x0001
        /*0152*/ 	.short	0x0008
        /*0154*/ 	.byte	0x00, 0xf5, 0x21, 0x00


	//----- nvinfo : EIATTR_KPARAM_INFO
	.align		4
.L_32259:
        /*0158*/ 	.byte	0x04, 0x17
        /*015a*/ 	.short	(.L_32261 - .L_32260)
.L_32260:
        /*015c*/ 	.word	0x00000000
        /*0160*/ 	.short	0x0000
        /*0162*/ 	.short	0x0000
        /*0164*/ 	.byte	0x00, 0xf5, 0x21, 0x00


	//----- nvinfo : EIATTR_SPARSE_MMA_MASK
	.align		4
.L_32261:
        /*0168*/ 	.byte	0x03, 0x50
        /*016a*/ 	.short	0x0000


	//----- nvinfo : EIATTR_MAXREG_COUNT
	.align		4
        /*016c*/ 	.byte	0x03, 0x1b
        /*016e*/ 	.short	0x00ff


	//----- nvinfo : EIATTR_NUM_BARRIERS
	.align		4
        /*0170*/ 	.byte	0x02, 0x4c
        /*0172*/ 	.byte	0x01
	.zero		1


	//----- nvinfo : EIATTR_MERCURY_ISA_VERSION
	.align		4
        /*0174*/ 	.byte	0x03, 0x5f
        /*0176*/ 	.short	0x0101


	//----- nvinfo : EIATTR_COOP_GROUP_MASK_REGIDS
	.align		4
        /*0178*/ 	.byte	0x04, 0x29
        /*017a*/ 	.short	(.L_32263 - .L_32262)


	//   ....[0]....
.L_32262:
        /*017c*/ 	.word	0xffffffff


	//   ....[1]....
        /*0180*/ 	.word	0xffffffff


	//   ....[2]....
        /*0184*/ 	.word	0xffffffff


	//   ....[3]....
        /*0188*/ 	.word	0xffffffff


	//   ....[4]....
        /*018c*/ 	.word	0xffffffff


	//   ....[5]....
        /*0190*/ 	.word	0xffffffff


	//   ....[6]....
        /*0194*/ 	.word	0xffffffff


	//   ....[7]....
        /*0198*/ 	.word	0xffffffff


	//   ....[8]....
        /*019c*/ 	.word	0xffffffff


	//   ....[9]....
        /*01a0*/ 	.word	0xffffffff


	//   ....[10]....
        /*01a4*/ 	.word	0xffffffff


	//   ....[11]....
        /*01a8*/ 	.word	0xffffffff


	//   ....[12]....
        /*01ac*/ 	.word	0xffffffff


	//   ....[13]....
        /*01b0*/ 	.word	0xffffffff


	//   ....[14]....
        /*01b4*/ 	.word	0xffffffff


	//   ....[15]....
        /*01b8*/ 	.word	0xffffffff


	//   ....[16]....
        /*01bc*/ 	.word	0xffffffff


	//   ....[17]....
        /*01c0*/ 	.word	0xffffffff


	//   ....[18]....
        /*01c4*/ 	.word	0xffffffff


	//   ....[19]....
        /*01c8*/ 	.word	0xffffffff


	//   ....[20]....
        /*01cc*/ 	.word	0xffffffff


	//   ....[21]....
        /*01d0*/ 	.word	0xffffffff


	//   ....[22]....
        /*01d4*/ 	.word	0xffffffff


	//   ....[23]....
        /*01d8*/ 	.word	0xffffffff


	//   ....[24]....
        /*01dc*/ 	.word	0x0500002d


	//   ....[25]....
        /*01e0*/ 	.word	0x0500002d


	//   ....[26]....
        /*01e4*/ 	.word	0x0500002d


	//   ....[27]....
        /*01e8*/ 	.word	0x0500002d


	//   ....[28]....
        /*01ec*/ 	.word	0x0500002d


	//----- nvinfo : EIATTR_COOP_GROUP_INSTR_OFFSETS
	.align		4
.L_32263:
        /*01f0*/ 	.byte	0x04, 0x28
        /*01f2*/ 	.short	(.L_32265 - .L_32264)


	//   ....[0]....
.L_32264:
        /*01f4*/ 	.word	0x00000e50


	//   ....[1]....
        /*01f8*/ 	.word	0x00000e70


	//   ....[2]....
        /*01fc*/ 	.word	0x000010b0


	//   ....[3]....
        /*0200*/ 	.word	0x000010d0


	//   ....[4]....
        /*0204*/ 	.word	0x000010f0


	//   ....[5]....
        /*0208*/ 	.word	0x00001230


	//   ....[6]....
        /*020c*/ 	.word	0x00001260


	//   ....[7]....
        /*0210*/ 	.word	0x00001280


	//   ....[8]....
        /*0214*/ 	.word	0x000020c0


	//   ....[9]....
        /*0218*/ 	.word	0x00002100


	//   ....[10]....
        /*021c*/ 	.word	0x00002120


	//   ....[11]....
        /*0220*/ 	.word	0x00002140


	//   ....[12]....
        /*0224*/ 	.word	0x00002160


	//   ....[13]....
        /*0228*/ 	.word	0x000021b0


	//   ....[14]....
        /*022c*/ 	.word	0x000021d0


	//   ....[15]....
        /*0230*/ 	.word	0x000021f0


	//   ....[16]....
        /*0234*/ 	.word	0x00003a70


	//   ....[17]....
        /*0238*/ 	.word	0x00003ab0


	//   ....[18]....
        /*023c*/ 	.word	0x00003ad0


	//   ....[19]....
        /*0240*/ 	.word	0x00003ae0


	//   ....[20]....
        /*0244*/ 	.word	0x00003af0


	//   ....[21]....
        /*0248*/ 	.word	0x00003b00


	//   ....[22]....
        /*024c*/ 	.word	0x00003b10


	//   ....[23]....
        /*0250*/ 	.word	0x00003b30


	//   ....[24]....
        /*0254*/ 	.word	0x00004480


	//   ....[25]....
        /*0258*/ 	.word	0x00004510


	//   ....[26]....
        /*025c*/ 	.word	0x000045a0


	//   ....[27]....
        /*0260*/ 	.word	0x00004640


	//   ....[28]....
        /*0264*/ 	.word	0x000046b0


	//----- nvinfo : EIATTR_VRC_CTA_INIT_COUNT
	.align		4
.L_32265:
        /*0268*/ 	.byte	0x02, 0x4a
	.zero		1
	.zero		1


	//----- nvinfo : EIATTR_EXIT_INSTR_OFFSETS
	.align		4
        /*026c*/ 	.byte	0x04, 0x1c
        /*026e*/ 	.short	(.L_32267 - .L_32266)


	//   ....[0]....
.L_32266:
        /*0270*/ 	.word	0x000000d0


	//   ....[1]....
        /*0274*/ 	.word	0x000042a0


	//   ....[2]....
        /*0278*/ 	.word	0x000043f0


	//   ....[3]....
        /*027c*/ 	.word	0x00004410


	//----- nvinfo : EIATTR_CRS_STACK_SIZE
	.align		4
.L_32267:
        /*0280*/ 	.byte	0x04, 0x1e
        /*0282*/ 	.short	(.L_32269 - .L_32268)
.L_32268:
        /*0284*/ 	.word	0x00000000


	//----- nvinfo : EIATTR_CBANK_PARAM_SIZE
	.align		4
.L_32269:
        /*0288*/ 	.byte	0x03, 0x19
        /*028a*/ 	.short	0x008c


	//----- nvinfo : EIATTR_PARAM_CBANK
	.align		4
        /*028c*/ 	.byte	0x04, 0x0a
        /*028e*/ 	.short	(.L_32271 - .L_32270)
	.align		4
.L_32270:
        /*0290*/ 	.word	index@(.nv.constant0._ZN4vllm25paged_attention_v2_kernelIffLi120ELi8ELi128ELNS_18Fp8KVCacheDataTypeE0ELb0ELi512EEEvPfS2_PT_PKS3_PKT0_S9_ifPKiSB_iPKfiiiSD_SD_iiiii)
        /*0294*/ 	.short	0x0380
        /*0296*/ 	.short	0x008c


	//----- nvinfo : EIATTR_SW_WAR
	.align		4
.L_32271:
        /*0298*/ 	.byte	0x04, 0x36
        /*029a*/ 	.short	(.L_32273 - .L_32272)
.L_32272:
        /*029c*/ 	.word	0x00000008
.L_32273:


//--------------------- .nv.info._ZN4vllm25paged_attention_v2_kernelIffLi112ELi8ELi128ELNS_18Fp8KVCacheDataTypeE0ELb0ELi512EEEvPfS2_PT_PKS3_PKT0_S9_ifPKiSB_iPKfiiiSD_SD_iiiii --------------------------
	.section	.nv.info._ZN4vllm25paged_attention_v2_kernelIffLi112ELi8ELi128ELNS_18Fp8KVCacheDataTypeE0ELb0ELi512EEEvPfS2_PT_PKS3_PKT0_S9_ifPKiSB_iPKfiiiSD_SD_iiiii,"",@"SHT_CUDA_INFO"
	.sectionflags	@""
	.align	4


	//----- nvinfo : EIATTR_CUDA_API_VERSION
	.align		4
        /*0000*/ 	.byte	0x04, 0x37
        /*0002*/ 	.short	(.L_32275 - .L_32274)
.L_32274:
        /*0004*/ 	.word	0x00000082


	//----- nvinfo : EIATTR_KPARAM_INFO
	.align		4
.L_32275:
        /*0008*/ 	.byte	0x04, 0x17
        /*000a*/ 	.short	(.L_32277 - .L_32276)
.L_32276:
        /*000c*/ 	.word	0x00000000
        /*0010*/ 	.short	0x0015
        /*0012*/ 	.short	0x0088
        /*0014*/ 	.byte	0x00, 0xf0, 0x11, 0x00


	//----- nvinfo : EIATTR_KPARAM_INFO
	.align		4
.L_32277:
        /*0018*/ 	.byte	0x04, 0x17
        /*001a*/ 	.short	(.L_32279 - .L_32278)
.L_32278:
        /*001c*/ 	.word	0x00000000
        /*0020*/ 	.short	0x0014
        /*0022*/ 	.short	0x0084
        /*0024*/ 	.byte	0x00, 0xf0, 0x11, 0x00


	//----- nvinfo : EIATTR_KPARAM_INFO
	.align		4
.L_32279:
        /*0028*/ 	.byte	0x04, 0x17
        /*002a*/ 	.short	(.L_32281 - .L_32280)
.L_32280:
        /*002c*/ 	.word	0x00000000
        /*0030*/ 	.short	0x0013
        /*0032*/ 	.short	0x0080
        /*0034*/ 	.byte	0x00, 0xf0, 0x11, 0x00


	//----- nvinfo : EIATTR_KPARAM_INFO
	.align		4
.L_32281:
        /*0038*/ 	.byte	0x04, 0x17
        /*003a*/ 	.short	(.L_32283 - .L_32282)
.L_32282:
        /*003c*/ 	.word	0x00000000
        /*0040*/ 	.short	0x0012
        /*0042*/ 	.short	0x007c
        /*0044*/ 	.byte	0x00, 0xf0, 0x11, 0x00


	//----- nvinfo : EIATTR_KPARAM_INFO
	.align		4
.L_32283:
        /*0048*/ 	.byte	0x04, 0x17
        /*004a*/ 	.short	(.L_32285 - .L_32284)
.L_32284:
        /*004c*/ 	.word	0x00000000
        /*0050*/ 	.short	0x0011
        /*0052*/ 	.short	0x0078
        /*0054*/ 	.byte	0x00, 0xf0, 0x11, 0x00


	//----- nvinfo : EIATTR_KPARAM_INFO
	.align		4
.L_32285:
        /*0058*/ 	.byte	0x04, 0x17
        /*005a*/ 	.short	(.L_32287 - .L_32286)
.L_32286:
        /*005c*/ 	.word	0x00000000
        /*0060*/ 	.short	0x0010
        /*0062*/ 	.short	0x0070
        /*0064*/ 	.byte	0x00, 0xf5, 0x21, 0x00


	//----- nvinfo : EIATTR_KPARAM_INFO
	.align		4
.L_32287:
        /*0068*/ 	.byte	0x04, 0x17
        /*006a*/ 	.short	(.L_32289 - .L_32288)
.L_32288:
        /*006c*/ 	.word	0x00000000
        /*0070*/ 	.short	0x000f
        /*0072*/ 	.short	0x0068
        /*0074*/ 	.byte	0x00, 0xf5, 0x21, 0x00


	//----- nvinfo : EIATTR_KPARAM_INFO
	.align		4
.L_32289:
        /*0078*/ 	.byte	0x04, 0x17
        /*007a*/ 	.short	(.L_32291 - .L_32290)
.L_32290:
        /*007c*/ 	.word	0x00000000
        /*0080*/ 	.short	0x000e
        /*0082*/ 	.short	0x0060
        /*0084*/ 	.byte	0x00, 0xf0, 0x11, 0x00


	//----- nvinfo : EIATTR_KPARAM_INFO
	.align		4
.L_32291:
        /*0088*/ 	.byte	0x04, 0x17
        /*008a*/ 	.short	(.L_32293 - .L_32292)
.L_32292:
        /*008c*/ 	.word	0x00000000
        /*0090*/ 	.short	0x000d
        /*0092*/ 	.short	0x005c
        /*0094*/ 	.byte	0x00, 0xf0, 0x11, 0x00


	//----- nvinfo : EIATTR_KPARAM_INFO
	.align		4
.L_32293:
        /*0098*/ 	.byte	0x04, 0x17
        /*009a*/ 	.short	(.L_32295 - .L_32294)
.L_32294:
        /*009c*/ 	.word	0x00000000
        /*00a0*/ 	.short	0x000c
        /*00a2*/ 	.short	0x0058
        /*00a4*/ 	.byte	0x00, 0xf0, 0x11, 0x00


	//----- nvinfo : EIATTR_KPARAM_INFO
	.align		4
.L_32295:
        /*00a8*/ 	.byte	0x04, 0x17
        /*00aa*/ 	.short	(.L_32297 - .L_32296)
.L_32296:
        /*00ac*/ 	.word	0x00000000
        /*00b0*/ 	.short	0x000b
        /*00b2*/ 	.short	0x0050
        /*00b4*/ 	.byte	0x00, 0xf5, 0x21, 0x00


	//----- nvinfo : EIATTR_KPARAM_INFO
	.align		4
.L_32297:
        /*00b8*/ 	.byte	0x04, 0x17
        /*00ba*/ 	.short	(.L_32299 - .L_32298)
.L_32298:
        /*00bc*/ 	.word	0x00000000
        /*00c0*/ 	.short	0x000a
        /*00c2*/ 	.short	0x0048
        /*00c4*/ 	.byte	0x00, 0xf0, 0x11, 0x00


	//----- nvinfo : EIATTR_KPARAM_INFO
	.align		4
.L_32299:
        /*00c8*/ 	.byte	0x04, 0x17
        /*00ca*/ 	.short	(.L_32301 - .L_32300)
.L_32300:
        /*00cc*/ 	.word	0x00000000
        /*00d0*/ 	.short	0x0009
        /*00d2*/ 	.short	0x0040
        /*00d4*/ 	.byte	0x00, 0xf5, 0x21, 0x00


	//----- nvinfo : EIATTR_KPARAM_INFO
	.align		4
.L_32301:
        /*00d8*/ 	.byte	0x04, 0x17
        /*00da*/ 	.short	(.L_32303 - .L_32302)
.L_32302:
        /*00dc*/ 	.word	0x00000000
        /*00e0*/ 	.short	0x0008
        /*00e2*/ 	.short	0x0038
        /*00e4*/ 	.byte	0x00, 0xf5, 0x21, 0x00


	//----- nvinfo : EIATTR_KPARAM_INFO
	.align		4
.L_32303:
        /*00e8*/ 	.byte	0x04, 0x17
        /*00ea*/ 	.short	(.L_32305 - .L_32304)
.L_32304:
        /*00ec*/ 	.word	0x00000000
        /*00f0*/ 	.short	0x0007
        /*00f2*/ 	.short	0x0034
        /*00f4*/ 	.byte	0x00, 0xf0, 0x11, 0x00


	//----- nvinfo : EIATTR_KPARAM_INFO
	.align		4
.L_32305:
        /*00f8*/ 	.byte	0x04, 0x17
        /*00fa*/ 	.short	(.L_32307 - .L_32306)
.L_32306:
        /*00fc*/ 	.word	0x00000000
        /*0100*/ 	.short	0x0006
        /*0102*/ 	.short	0x0030
        /*0104*/ 	.byte	0x00, 0xf0, 0x11, 0x00


	//----- nvinfo : EIATTR_KPARAM_INFO
	.align		4
.L_32307:
        /*0108*/ 	.byte	0x04, 0x17
        /*010a*/ 	.short	(.L_32309 - .L_32308)
.L_32308:
        /*010c*/ 	.word	0x00000000
        /*0110*/ 	.short	0x0005
        /*0112*/ 	.short	0x0028
        /*0114*/ 	.byte	0x00, 0xf5, 0x21, 0x00


	//----- nvinfo : EIATTR_KPARAM_INFO
	.align		4
.L_32309:
        /*0118*/ 	.byte	0x04, 0x17
        /*011a*/ 	.short	(.L_32311 - .L_32310)
.L_32310:
        /*011c*/ 	.word	0x00000000
        /*0120*/ 	.short	0x0004
        /*0122*/ 	.short	0x0020
        /*0124*/ 	.byte	0x00, 0xf5, 0x21, 0x00


	//----- nvinfo : EIATTR_KPARAM_INFO
	.align		4
.L_32311:
        /*0128*/ 	.byte	0x04, 0x17
        /*012a*/ 	.short	(.L_32313 - .L_32312)
.L_32312:
        /*012c*/ 	.word	0x00000000
        /*0130*/ 	.short	0x0003
        /*0132*/ 	.short	0x0018
        /*0134*/ 	.byte	0x00, 0xf5, 0x21, 0x00


	//----- nvinfo : EIATTR_KPARAM_INFO
	.align		4
.L_32313:
        /*0138*/ 	.byte	0x04, 0x17
        /*013a*/ 	.short	(.L_32315 - .L_32314)
.L_32314:
        /*013c*/ 	.word	0x00000000
        /*0140*/ 	.short	0x0002
        /*0142*/ 	.short	0x0010
        /*0144*/ 	.byte	0x00, 0xf5, 0x21, 0x00


	//----- nvinfo : EIATTR_KPARAM_INFO
	.align		4
.L_32315:
        /*0148*/ 	.byte	0x04, 0x17
        /*014a*/ 	.short	(.L_32317 - .L_32316)
.L_32316:
        /*014c*/ 	.word	0x00000000
        /*0150*/ 	.short	0x0001
        /*0152*/ 	.short	0x0008
        /*0154*/ 	.byte	0x00, 0xf5, 0x21, 0x00


	//----- nvinfo : EIATTR_KPARAM_INFO
	.align		4
.L_32317:
        /*0158*/ 	.byte	0x04, 0x17
        /*015a*/ 	.short	(.L_32319 - .L_32318)
.L_32318:
        /*015c*/ 	.word	0x00000000
        /*0160*/ 	.short	0x0000
        /*0162*/ 	.short	0x0000
        /*0164*/ 	.byte	0x00, 0xf5, 0x21, 0x00


	//----- nvinfo : EIATTR_SPARSE_MMA_MASK
	.align		4
.L_32319:
        /*0168*/ 	.byte	0x03, 0x50
        /*016a*/ 	.short	0x0000


	//----- nvinfo : EIATTR_MAXREG_COUNT
	.align		4
        /*016c*/ 	.byte	0x03, 0x1b
        /*016e*/ 	.short	0x00ff


	//----- nvinfo : EIATTR_NUM_BARRIERS
	.align		4
        /*0170*/ 	.byte	0x02, 0x4c
        /*0172*/ 	.byte	0x01
	.zero		1


	//----- nvinfo : EIATTR_MERCURY_ISA_VERSION
	.align		4
        /*0174*/ 	.byte	0x03, 0x5f
        /*0176*/ 	.short	0x0101


	//----- nvinfo : EIATTR_COOP_GROUP_MASK_REGIDS
	.align		4
        /*0178*/ 	.byte	0x04, 0x29
        /*017a*/ 	.short	(.L_32321 - .L_32320)


	//   ....[0]....
.L_32320:
        /*017c*/ 	.word	0xffffffff


	//   ....[1]....
        /*0180*/ 	.word	0xffffffff


	//   ....[2]....
        /*0184*/ 	.word	0xffffffff


	//   ....[3]....
        /*0188*/ 	.word	0xffffffff


	//   ....[4]....
        /*018c*/ 	.word	0xffffffff


	//   ....[5]....
        /*0190*/ 	.word	0xffffffff


	//   ....[6]....
        /*0194*/ 	.word	0xffffffff


	//   ....[7]....
        /*0198*/ 	.word	0xffffffff


	//   ....[8]....
        /*019c*/ 	.word	0xffffffff


	//   ....[9]....
        /*01a0*/ 	.word	0xffffffff


	//   ....[10]....
        /*01a4*/ 	.word	0xffffffff


	//   ....[11]....
        /*01a8*/ 	.word	0xffffffff


	//   ....[12]....
        /*01ac*/ 	.word	0xffffffff


	//   ....[13]....
        /*01b0*/ 	.word	0xffffffff


	//   ....[14]....
        /*01b4*/ 	.word	0xffffffff


	//   ....[15]....
        /*01b8*/ 	.word	0xffffffff


	//   ....[16]....
        /*01bc*/ 	.word	0xffffffff


	//   ....[17]....
        /*01c0*/ 	.word	0xffffffff


	//   ....[18]....
        /*01c4*/ 	.word	0xffffffff


	//   ....[19]....
        /*01c8*/ 	.word	0xffffffff


	//   ....[20]....
        /*01cc*/ 	.word	0xffffffff


	//   ....[21]....
        /*01d0*/ 	.word	0xffffffff


	//   ....[22]....
        /*01d4*/ 	.word	0xffffffff


	//   ....[23]....
        /*01d8*/ 	.word	0x0500002b


	//   ....[24]....
        /*01dc*/ 	.word	0x0500002b


	//   ....[25]....
        /*01e0*/ 	.word	0x0500002b


	//   ....[26]....
        /*01e4*/ 	.word	0x0500002b


	//   ....[27]....
        /*01e8*/ 	.word	0x0500002b


	//----- nvinfo : EIATTR_COOP_GROUP_INSTR_OFFSETS
	.align		4
.L_32321:
        /*01ec*/ 	.byte	0x04, 0x28
        /*01ee*/ 	.short	(.L_32323 - .L_32322)


	//   ....[0]....
.L_32322:
        /*01f0*/ 	.word	0x00000d80


	//   ....[1]....
        /*01f4*/ 	.word	0x00000da0


	//   ....[2]....
        /*01f8*/ 	.word	0x00000ff0


	//   ....[3]....
        /*01fc*/ 	.word	0x00001010


	//   ....[4]....
        /*0200*/ 	.word	0x00001030


	//   ....[5]....
        /*0204*/ 	.word	0x00001160


	//   ....[6]....
        /*0208*/ 	.word	0x00001180


	//   ....[7]....
        /*020c*/ 	.word	0x000011b0


	//   ....[8]....
        /*0210*/ 	.word	0x00001ff0


	//   ....[9]....
        /*0214*/ 	.word	0x00002030


	//   ....[10]....
        /*0218*/ 	.word	0x00002050


	//   ....[11]....
        /*021c*/ 	.word	0x00002070


	//   ....[12]....
        /*0220*/ 	.word	0x00002090


	//   ....[13]....
        /*0224*/ 	.word	0x000020e0


	//   ....[14]....
        /*0228*/ 	.word	0x00002100


	//   ....[15]....
        /*022c*/ 	.word	0x00002120


	//   ....[16]....
        /*0230*/ 	.word	0x00003680


	//   ....[17]....
        /*0234*/ 	.word	0x000036c0


	//   ....[18]....
        /*0238*/ 	.word	0x00003700


	//   ....[19]....
        /*023c*/ 	.word	0x00003740


	//   ....[20]....
        /*0240*/ 	.word	0x00003780


	//   ....[21]....
        /*0244*/ 	.word	0x000037b0


	//   ....[22]....
        /*0248*/ 	.word	0x000037d0


	//   ....[23]....
        /*024c*/ 	.word	0x00003d40


	//   ....[24]....
        /*0250*/ 	.word	0x00003de0


	//   ....[25]....
        /*0254*/ 	.word	0x00003e70


	//   ....[26]....
        /*0258*/ 	.word	0x00003f10


	//   ....[27]....
        /*025c*/ 	.word	0x00003f80


	//----- nvinfo : EIATTR_VRC_CTA_INIT_COUNT
	.align		4
.L_32323:
        /*0260*/ 	.byte	0x02, 0x4a
	.zero		1
	.zero		1


	//----- nvinfo : EIATTR_EXIT_INSTR_OFFSETS
	.align		4
        /*0264*/ 	.byte	0x04, 0x1c
        /*0266*/ 	.short	(.L_32325 - .L_32324)


	//   ....[0]....
.L_32324:
        /*0268*/ 	.word	0x000000d0


	//   ....[1]....
        /*026c*/ 	.word	0x00003ba0


	//   ....[2]....
        /*0270*/ 	.word	0x00003bd0


	//   ....[3]....
        /*0274*/ 	.word	0x00003ce0


	//----- nvinfo : EIATTR_CRS_STACK_SIZE
	.align		4
.L_32325:
        /*0278*/ 	.byte	0x04, 0x1e
        /*027a*/ 	.short	(.L_32327 - .L_32326)
.L_32326:
        /*027c*/ 	.word	0x00000000


	//----- nvinfo : EIATTR_CBANK_PARAM_SIZE
	.align		4
.L_32327:
        /*0280*/ 	.byte	0x03, 0x19
        /*0282*/ 	.short	0x008c


	//----- nvinfo : EIATTR_PARAM_CBANK
	.align		4
        /*0284*/ 	.byte	0x04, 0x0a
        /*0286*/ 	.short	(.L_32329 - .L_32328)
	.align		4
.L_32328:
        /*0288*/ 	.word	index@(.nv.constant0._ZN4vllm25paged_attention_v2_kernelIffLi112ELi8ELi128ELNS_18Fp8KVCacheDataTypeE0ELb0ELi512EEEvPfS2_PT_PKS3_PKT0_S9_ifPKiSB_iPKfiiiSD_SD_iiiii)
        /*028c*/ 	.short	0x0380
        /*028e*/ 	.short	0x008c


	//----- nvinfo : EIATTR_SW_WAR
	.align		4
.L_32329:
        /*0290*/ 	.byte	0x04, 0x36
        /*0292*/ 	.short	(.L_32331 - .L_32330)
.L_32330:
        /*0294*/ 	.word	0x00000008
.L_32331:


//--------------------- .nv.info._ZN4vllm25paged_attention_v2_kernelIffLi96ELi8ELi128ELNS_18Fp8KVCacheDataTypeE0ELb0ELi512EEEvPfS2_PT_PKS3_PKT0_S9_ifPKiSB_iPKfiiiSD_SD_iiiii --------------------------
	.section	.nv.info._ZN4vllm25paged_attention_v2_kernelIffLi96ELi8ELi128ELNS_18Fp8KVCacheDataTypeE0ELb0ELi512EEEvPfS2_PT_PKS3_PKT0_S9_ifPKiSB_iPKfiiiSD_SD_iiiii,"",@"SHT_CUDA_INFO"
	.sectionflags	@""
	.align	4


	//----- nvinfo : EIATTR_CUDA_API_VERSION
	.align		4
        /*0000*/ 	.byte	0x04, 0x37
        /*0002*/ 	.short	(.L_32333 - .L_32332)
.L_32332:
        /*0004*/ 	.word	0x00000082


	//----- nvinfo : EIATTR_KPARAM_INFO
	.align		4
.L_32333:
        /*0008*/ 	.byte	0x04, 0x17
        /*000a*/ 	.short	(.L_32335 - .L_32334)
.L_32334:
        /*000c*/ 	.word	0x00000000
        /*0010*/ 	.short	0x0015
        /*0012*/ 	.short	0x0088
        /*0014*/ 	.byte	0x00, 0xf0, 0x11, 0x00


	//----- nvinfo : EIATTR_KPARAM_INFO
	.align		4
.L_32335:
        /*0018*/ 	.byte	0x04, 0x17
        /*001a*/ 	.short	(.L_32337 - .L_32336)
.L_32336:
        /*001c*/ 	.word	0x00000000
        /*0020*/ 	.short	0x0014
        /*0022*/ 	.short	0x0084
        /*0024*/ 	.byte	0x00, 0xf0, 0x11, 0x00


	//----- nvinfo : EIATTR_KPARAM_INFO
	.align		4
.L_32337:
        /*0028*/ 	.byte	0x04, 0x17
        /*002a*/ 	.short	(.L_32339 - .L_32338)
.L_32338:
        /*002c*/ 	.word	0x00000000
        /*0030*/ 	.short	0x0013
        /*0032*/ 	.short	0x0080
        /*0034*/ 	.byte	0x00, 0xf0, 0x11, 0x00


	//----- nvinfo : EIATTR_KPARAM_INFO
	.align		4
.L_32339:
        /*0038*/ 	.byte	0x04, 0x17
        /*003a*/ 	.short	(.L_32341 - .L_32340)
.L_32340:
        /*003c*/ 	.word	0x00000000
        /*0040*/ 	.short	0x0012
        /*0042*/ 	.short	0x007c
        /*0044*/ 	.byte	0x00, 0xf0, 0x11, 0x00


	//----- nvinfo : EIATTR_KPARAM_INFO
	.align		4
.L_32341:
        /*0048*/ 	.byte	0x04, 0x17
        /*004a*/ 	.short	(.L_32343 - .L_32342)
.L_32342:
        /*004c*/ 	.word	0x00000000
        /*0050*/ 	.short	0x0011
        /*0052*/ 	.short	0x0078
        /*0054*/ 	.byte	0x00, 0xf0, 0x11, 0x00


	//----- nvinfo : EIATTR_KPARAM_INFO
	.align		4
.L_32343:
        /*0058*/ 	.byte	0x04, 0x17
        /*005a*/ 	.short	(.L_32345 - .L_32344)
.L_32344:
        /*005c*/ 	.word	0x00000000
        /*0060*/ 	.short	0x0010
        /*0062*/ 	.short	0x0070
        /*0064*/ 	.byte	0x00, 0xf5, 0x21, 0x00


	//----- nvinfo : EIATTR_KPARAM_INFO
	.align		4
.L_32345:
        /*0068*/ 	.byte	0x04, 0x17
        /*006a*/ 	.short	(.L_32347 - .L_32346)
.L_32346:
        /*006c*/ 	.word	0x00000000
        /*0070*/ 	.short	0x000f
        /*0072*/ 	.short	0x0068
        /*0074*/ 	.byte	0x00, 0xf5, 0x21, 0x00


	//----- nvinfo : EIATTR_KPARAM_INFO
	.align		4
.L_32347:
        /*0078*/ 	.byte	0x04, 0x17
        /*007a*/ 	.short	(.L_32349 - .L_32348)
.L_32348:
        /*007c*/ 	.word	0x00000000
        /*0080*/ 	.short	0x000e
        /*0082*/ 	.short	0x0060
        /*0084*/ 	.byte	0x00, 0xf0, 0x11, 0x00


	//----- nvinfo : EIATTR_KPARAM_INFO
	.align		4
.L_32349:
        /*0088*/ 	.byte	0x04, 0x17
        /*008a*/ 	.short	(.L_32351 - .L_32350)
.L_32350:
        /*008c*/ 	.word	0x00000000
        /*0090*/ 	.short	0x000d
        /*0092*/ 	.short	0x005c
        /*0094*/ 	.byte	0x00, 0xf0, 0x11, 0x00


	//----- nvinfo : EIATTR_KPARAM_INFO
	.align		4
.L_32351:
        /*0098*/ 	.byte	0x04, 0x17
        /*009a*/ 	.short	(.L_32353 - .L_32352)
.L_32352:
        /*009c*/ 	.word	0x00000000
        /*00a0*/ 	.short	0x000c
        /*00a2*/ 	.short	0x0058
        /*00a4*/ 	.byte	0x00, 0xf0, 0x11, 0x00


	//----- nvinfo : EIATTR_KPARAM_INFO
	.align		4
.L_32353:
        /*00a8*/ 	.byte	0x04, 0x17
        /*00aa*/ 	.short	(.L_32355 - .L_32354)
.L_32354:
        /*00ac*/ 	.word	0x00000000
        /*00b0*/ 	.short	0x000b
        /*00b2*/ 	.short	0x0050
        /*00b4*/ 	.byte	0x00, 0xf5, 0x21, 0x00


	//----- nvinfo : EIATTR_KPARAM_INFO
	.align		4
.L_32355:
        /*00b8*/ 	.byte	0x04, 0x17
        /*00ba*/ 	.short	(.L_32357 - .L_32356)
.L_32356:
        /*00bc*/ 	.word	0x00000000
        /*00c0*/ 	.short	0x000a
        /*00c2*/ 	.short	0x0048
        /*00c4*/ 	.byte	0x00, 0xf0, 0x11, 0x00


	//----- nvinfo : EIATTR_KPARAM_INFO
	.align		4
.L_32357:
        /*00c8*/ 	.byte	0x04, 0x17
        /*00ca*/ 	.short	(.L_32359 - .L_32358)
.L_32358:
        /*00cc*/ 	.word	0x00000000
        /*00d0*/ 	.short	0x0009
        /*00d2*/ 	.short	0x0040
        /*00d4*/ 	.byte	0x00, 0xf5, 0x21, 0x00


	//----- nvinfo : EIATTR_KPARAM_INFO
	.align		4
.L_32359:
        /*00d8*/ 	.byte	0x04, 0x17
        /*00da*/ 	.short	(.L_32361 - .L_32360)
.L_32360:
        /*00dc*/ 	.word	0x00000000
        /*00e0*/ 	.short	0x0008
        /*00e2*/ 	.short	0x0038
        /*00e4*/ 	.byte	0x00, 0xf5, 0x21, 0x00


	//----- nvinfo : EIATTR_KPARAM_INFO
	.align		4
.L_32361:
        /*00e8*/ 	.byte	0x04, 0x17
        /*00ea*/ 	.short	(.L_32363 - .L_32362)
.L_32362:
        /*00ec*/ 	.word	0x00000000
        /*00f0*/ 	.short	0x0007
        /*00f2*/ 	.short	0x0034
        /*00f4*/ 	.byte	0x00, 0xf0, 0x11, 0x00


	//----- nvinfo : EIATTR_KPARAM_INFO
	.align		4
.L_32363:
        /*00f8*/ 	.byte	0x04, 0x17
        /*00fa*/ 	.short	(.L_32365 - .L_32364)
.L_32364:
        /*00fc*/ 	.word	0x00000000
        /*0100*/ 	.short	0x0006
        /*0102*/ 	.short	0x0030
        /*0104*/ 	.byte	0x00, 0xf0, 0x11, 0x00


	//----- nvinfo : EIATTR_KPARAM_INFO
	.align		4
.L_32365:
        /*0108*/ 	.byte	0x04, 0x17
        /*010a*/ 	.short	(.L_32367 - .L_32366)
.L_32366:
        /*010c*/ 	.word	0x00000000
        /*0110*/ 	.short	0x0005
        /*0112*/ 	.short	0x0028
        /*0114*/ 	.byte	0x00, 0xf5, 0x21, 0x00


	//----- nvinfo : EIATTR_KPARAM_INFO
	.align		4
.L_32367:
        /*0118*/ 	.byte	0x04, 0x17
        /*011a*/ 	.short	(.L_32369 - .L_32368)
.L_32368:
        /*011c*/ 	.word	0x00000000
        /*0120*/ 	.short	0x0004
        /*0122*/ 	.short	0x0020
        /*0124*/ 	.byte	0x00, 0xf5, 0x21, 0x00


	//----- nvinfo : EIATTR_KPARAM_INFO
	.align		4
.L_32369:
        /*0128*/ 	.byte	0x04, 0x17
        /*012a*/ 	.short	(.L_32371 - .L_32370)
.L_32370:
        /*012c*/ 	.word	0x00000000
        /*0130*/ 	.short	0x0003
        /*0132*/ 	.short	0x0018
        /*0134*/ 	.byte	0x00, 0xf5, 0x21, 0x00


	//----- nvinfo : EIATTR_KPARAM_INFO
	.align		4
.L_32371:
        /*0138*/ 	.byte	0x04, 0x17
        /*013a*/ 	.short	(.L_32373 - .L_32372)
.L_32372:
        /*013c*/ 	.word	0x00000000
        /*0140*/ 	.short	0x0002
        /*0142*/ 	.short	0x0010
        /*0144*/ 	.byte	0x00, 0xf5, 0x21, 0x00


	//----- nvinfo : EIATTR_KPARAM_INFO
	.align		4
.L_32373:
        /*0148*/ 	.byte	0x04, 0x17
        /*014a*/ 	.short	(.L_32375 - .L_32374)
.L_32374:
        /*014c*/ 	.word	0x00000000
        /*0150*/ 	.short	0x0001
        /*0152*/ 	.short	0x0008
        /*0154*/ 	.byte	0x00, 0xf5, 0x21, 0x00


	//----- nvinfo : EIATTR_KPARAM_INFO
	.align		4
.L_32375:
        /*0158*/ 	.byte	0x04, 0x17
        /*015a*/ 	.short	(.L_32377 - .L_32376)
.L_32376:
        /*015c*/ 	.word	0x00000000
        /*0160*/ 	.short	0x0000
        /*0162*/ 	.short	0x0000
        /*0164*/ 	.byte	0x00, 0xf5, 0x21, 0x00


	//----- nvinfo : EIATTR_SPARSE_MMA_MASK
	.align		4
.L_32377:
        /*0168*/ 	.byte	0x03, 0x50
        /*016a*/ 	.short	0x0000


	//----- nvinfo : EIATTR_MAXREG_COUNT
	.align		4
        /*016c*/ 	.byte	0x03, 0x1b
        /*016e*/ 	.short	0x00ff


	//----- nvinfo : EIATTR_NUM_BARRIERS
	.align		4
        /*0170*/ 	.byte	0x02, 0x4c
        /*0172*/ 	.byte	0x01
	.zero		1


	//----- nvinfo : EIATTR_MERCURY_ISA_VERSION
	.align		4
        /*0174*/ 	.byte	0x03, 0x5f
        /*0176*/ 	.short	0x0101


	//----- nvinfo : EIATTR_COOP_GROUP_MASK_REGIDS
	.align		4
        /*0178*/ 	.byte	0x04, 0x29
        /*017a*/ 	.short	(.L_32379 - .L_32378)


	//   ....[0]....
.L_32378:
        /*017c*/ 	.word	0xffffffff


	//   ....[1]....
        /*0180*/ 	.word	0xffffffff


	//   ....[2]....
        /*0184*/ 	.word	0xffffffff


	//   ....[3]....
        /*0188*/ 	.word	0xffffffff


	//   ....[4]....
        /*018c*/ 	.word	0xffffffff


	//   ....[5]....
        /*0190*/ 	.word	0xffffffff


	//   ....[6]....
        /*0194*/ 	.word	0xffffffff


	//   ....[7]....
        /*0198*/ 	.word	0xffffffff


	//   ....[8]....
        /*019c*/ 	.word	0xffffffff


	//   ....[9]....
        /*01a0*/ 	.word	0xffffffff


	//   ....[10]....
        /*01a4*/ 	.word	0xffffffff


	//   ....[11]....
        /*01a8*/ 	.word	0xffffffff


	//   ....[12]....
        /*01ac*/ 	.word	0xffffffff


	//   ....[13]....
        /*01b0*/ 	.word	0xffffffff


	//   ....[14]....
        /*01b4*/ 	.word	0xffffffff


	//   ....[15]....
        /*01b8*/ 	.word	0xffffffff


	//   ....[16]....
        /*01bc*/ 	.word	0xffffffff


	//   ....[17]....
        /*01c0*/ 	.word	0xffffffff


	//   ....[18]....
        /*01c4*/ 	.word	0xffffffff


	//   ....[19]....
        /*01c8*/ 	.word	0xffffffff


	//   ....[20]....
        /*01cc*/ 	.word	0xffffffff


	//   ....[21]....
        /*01d0*/ 	.word	0xffffffff


	//   ....[22]....
        /*01d4*/ 	.word	0x0500001c


	//   ....[23]....
        /*01d8*/ 	.word	0x0500001c


	//   ....[24]....
        /*01dc*/ 	.word	0x0500001c


	//   ....[25]....
        /*01e0*/ 	.word	0x0500001c


	//   ....[26]....
        /*01e4*/ 	.word	0x0500001c


	//----- nvinfo : EIATTR_COOP_GROUP_INSTR_OFFSETS
	.align		4
.L_32379:
        /*01e8*/ 	.byte	0x04, 0x28
        /*01ea*/ 	.short	(.L_32381 - .L_32380)


	//   ....[0]....
.L_32380:
        /*01ec*/ 	.word	0x00000d00


	//   ....[1]....
        /*01f0*/ 	.word	0x00000d20


	//   ....[2]....
        /*01f4*/ 	.word	0x00000f90


	//   ....[3]....
        /*01f8*/ 	.word	0x00000fb0


	//   ....[4]....
        /*01fc*/ 	.word	0x00000fd0


	//   ....[5]....
        /*0200*/ 	.word	0x000010f0


	//   ....[6]....
        /*0204*/ 	.word	0x00001110


	//   ....[7]....
        /*0208*/ 	.word	0x00001140


	//   ....[8]....
        /*020c*/ 	.word	0x00001f80


	//   ....[9]....
        /*0210*/ 	.word	0x00001fb0


	//   ....[10]....
        /*0214*/ 	.word	0x00001fd0


	//   ....[11]....
        /*0218*/ 	.word	0x00001ff0


	//   ....[12]....
        /*021c*/ 	.word	0x00002010


	//   ....[13]....
        /*0220*/ 	.word	0x00002060


	//   ....[14]....
        /*0224*/ 	.word	0x00002080


	//   ....[15]....
        /*0228*/ 	.word	0x000020a0


	//   ....[16]....
        /*022c*/ 	.word	0x000034c0


	//   ....[17]....
        /*0230*/ 	.word	0x00003500


	//   ....[18]....
        /*0234*/ 	.word	0x00003540


	//   ....[19]....
        /*0238*/ 	.word	0x00003580


	//   ....[20]....
        /*023c*/ 	.word	0x000035c0


	//   ....[21]....
        /*0240*/ 	.word	0x000035f0


	//   ....[22]....
        /*0244*/ 	.word	0x00003b00


	//   ....[23]....
        /*0248*/ 	.word	0x00003b80


	//   ....[24]....
        /*024c*/ 	.word	0x00003c10


	//   ....[25]....
        /*0250*/ 	.word	0x00003c90


	//   ....[26]....
        /*0254*/ 	.word	0x00003cf0


	//----- nvinfo : EIATTR_VRC_CTA_INIT_COUNT
	.align		4
.L_32381:
        /*0258*/ 	.byte	0x02, 0x4a
	.zero		1
	.zero		1


	//----- nvinfo : EIATTR_EXIT_INSTR_OFFSETS
	.align		4
        /*025c*/ 	.byte	0x04, 0x1c
        /*025e*/ 	.short	(.L_32383 - .L_32382)


	//   ....[0]....
.L_32382:
        /*0260*/ 	.word	0x000000d0


	//   ....[1]....
        /*0264*/ 	.word	0x00003960


	//   ....[2]....
        /*0268*/ 	.word	0x00003990


	//   ....[3]....
        /*026c*/ 	.word	0x00003a90


	//----- nvinfo : EIATTR_CRS_STACK_SIZE
	.align		4
.L_32383:
        /*0270*/ 	.byte	0x04, 0x1e
        /*0272*/ 	.short	(.L_32385 - .L_32384)
.L_32384:
        /*0274*/ 	.word	0x00000000


	//----- nvinfo : EIATTR_CBANK_PARAM_SIZE
	.align		4
.L_32385:
        /*0278*/ 	.byte	0x03, 0x19
        /*027a*/ 	.short	0x008c


	//----- nvinfo : EIATTR_PARAM_CBANK
	.align		4
        /*027c*/ 	.byte	0x04, 0x0a
        /*027e*/ 	.short	(.L_32387 - .L_32386)
	.align		4
.L_32386:
        /*0280*/ 	.word	index@(.nv.constant0._ZN4vllm25paged_attention_v2_kernelIffLi96ELi8ELi128ELNS_18Fp8KVCacheDataTypeE0ELb0ELi512EEEvPfS2_PT_PKS3_PKT0_S9_ifPKiSB_iPKfiiiSD_SD_iiiii)
        /*0284*/ 	.short	0x0380
        /*0286*/ 	.short	0x008c


	//----- nvinfo : EIATTR_SW_WAR
	.align		4
.L_32387:
        /*0288*/ 	.byte	0x04, 0x36
        /*028a*/ 	.short	(.L_32389 - .L_32388)
.L_32388:
        /*028c*/ 	.word	0x00000008
.L_32389:


//--------------------- .nv.info._ZN4vllm25paged_attention_v2_kernelIffLi80ELi8ELi128ELNS_18Fp8KVCacheDataTypeE0ELb0ELi512EEEvPfS2_PT_PKS3_PKT0_S9_ifPKiSB_iPKfiiiSD_SD_iiiii --------------------------
	.section	.nv.info._ZN4vllm25paged_attention_v2_kernelIffLi80ELi8ELi128ELNS_18Fp8KVCacheDataTypeE0ELb0ELi512EEEvPfS2_PT_PKS3_PKT0_S9_ifPKiSB_iPKfiiiSD_SD_iiiii,"",@"SHT_CUDA_INFO"
	.sectionflags	@""
	.align	4


	//----- nvinfo : EIATTR_CUDA_API_VERSION
	.align		4
        /*0000*/ 	.byte	0x04, 0x37
        /*0002*/ 	.short	(.L_32391 - .L_32390)
.L_32390:
        /*0004*/ 	.word	0x00000082


	//----- nvinfo : EIATTR_KPARAM_INFO
	.align		4
.L_32391:
        /*0008*/ 	.byte	0x04, 0x17
        /*000a*/ 	.short	(.L_32393 - .L_32392)
.L_32392:
        /*000c*/ 	.word	0x00000000
        /*0010*/ 	.short	0x0015
        /*0012*/ 	.short	0x0088
        /*0014*/ 	.byte	0x00, 0xf0, 0x11, 0x00


	//----- nvinfo : EIATTR_KPARAM_INFO
	.align		4
.L_32393:
        /*0018*/ 	.byte	0x04, 0x17
        /*001a*/ 	.short	(.L_32395 - .L_32394)
.L_32394:
        /*001c*/ 	.word	0x00000000
        /*0020*/ 	.short	0x0014
        /*0022*/ 	.short	0x0084
        /*0024*/ 	.byte	0x00, 0xf0, 0x11, 0x00


	//----- nvinfo : EIATTR_KPARAM_INFO
	.align		4
.L_32395:
        /*0028*/ 	.byte	0x04, 0x17
        /*002a*/ 	.short	(.L_32397 - .L_32396)
.L_32396:
        /*002c*/ 	.word	0x00000000
        /*0030*/ 	.short	0x0013
        /*0032*/ 	.short	0x0080
        /*0034*/ 	.byte	0x00, 0xf0, 0x11, 0x00


	//----- nvinfo : EIATTR_KPARAM_INFO
	.align		4
.L_32397:
        /*0038*/ 	.byte	0x04, 0x17
        /*003a*/ 	.short	(.L_32399 - .L_32398)
.L_32398:
        /*003c*/ 	.word	0x00000000
        /*0040*/ 	.short	0x0012
        /*0042*/ 	.short	0x007c
        /*0044*/ 	.byte	0x00, 0xf0, 0x11, 0x00


	//----- nvinfo : EIATTR_KPARAM_INFO
	.align		4
.L_32399:
        /*0048*/ 	.byte	0x04, 0x17
        /*004a*/ 	.short	(.L_32401 - .L_32400)
.L_32400:
        /*004c*/ 	.word	0x00000000
        /*0050*/ 	.short	0x0011
        /*0052*/ 	.short	0x0078
        /*0054*/ 	.byte	0x00, 0xf0, 0x11, 0x00


	//----- nvinfo : EIATTR_KPARAM_INFO
	.align		4
.L_32401:
        /*0058*/ 	.byte	0x04, 0x17
        /*005a*/ 	.short	(.L_32403 - .L_32402)
.L_32402:
        /*005c*/ 	.word	0x00000000
        /*0060*/ 	.short	0x0010
        /*0062*/ 	.short	0x0070
        /*0064*/ 	.byte	0x00, 0xf5, 0x21, 0x00


	//----- nvinfo : EIATTR_KPARAM_INFO
	.align		4
.L_32403:
        /*0068*/ 	.byte	0x04, 0x17
        /*006a*/ 	.short	(.L_32405 - .L_32404)
.L_32404:
        /*006c*/ 	.word	0x00000000
        /*0070*/ 	.short	0x000f
        /*0072*/ 	.short	0x0068
        /*0074*/ 	.byte	0x00, 0xf5, 0x21, 0x00


	//----- nvinfo : EIATTR_KPARAM_INFO
	.align		4
.L_32405:
        /*0078*/ 	.byte	0x04, 0x17
        /*007a*/ 	.short	(.L_32407 - .L_32406)
.L_32406:
        /*007c*/ 	.word	0x00000000
        /*0080*/ 	.short	0x000e
        /*0082*/ 	.short	0x0060
        /*0084*/ 	.byte	0x00, 0xf0, 0x11, 0x00


	//----- nvinfo : EIATTR_KPARAM_INFO
	.align		4
.L_32407:
        /*0088*/ 	.byte	0x04, 0x17
        /*008a*/ 	.short	(.L_32409 - .L_32408)
.L_32408:
        /*008c*/ 	.word	0x00000000
        /*0090*/ 	.short	0x000d
        /*0092*/ 	.short	0x005c
        /*0094*/ 	.byte	0x00, 0xf0, 0x11, 0x00


	//----- nvinfo : EIATTR_KPARAM_INFO
	.align		4
.L_32409:
        /*0098*/ 	.byte	0x04, 0x17
        /*009a*/ 	.short	(.L_32411 - .L_32410)
.L_32410:
        /*009c*/ 	.word	0x00000000
        /*00a0*/ 	.short	0x000c
        /*00a2*/ 	.short	0x0058
        /*00a4*/ 	.byte	0x00, 0xf0, 0x11, 0x00


	//----- nvinfo : EIATTR_KPARAM_INFO
	.align		4
.L_32411:
        /*00a8*/ 	.byte	0x04, 0x17
        /*00aa*/ 	.short	(.L_32413 - .L_32412)
.L_32412:
        /*00ac*/ 	.word	0x00000000
        /*00b0*/ 	.short	0x000b
        /*00b2*/ 	.short	0x0050
        /*00b4*/ 	.byte	0x00, 0xf5, 0x21, 0x00


	//----- nvinfo : EIATTR_KPARAM_INFO
	.align		4
.L_32413:
        /*00b8*/ 	.byte	0x04, 0x17
        /*00ba*/ 	.short	(.L_32415 - .L_32414)
.L_32414:
        /*00bc*/ 	.word	0x00000000
        /*00c0*/ 	.short	0x000a
        /*00c2*/ 	.short	0x0048
        /*00c4*/ 	.byte	0x00, 0xf0, 0x11, 0x00


	//----- nvinfo : EIATTR_KPARAM_INFO
	.align		4
.L_32415:
        /*00c8*/ 	.byte	0x04, 0x17
        /*00ca*/ 	.short	(.L_32417 - .L_32416)
.L_32416:
        /*00cc*/ 	.word	0x00000000
        /*00d0*/ 	.short	0x0009
        /*00d2*/ 	.short	0x0040
        /*00d4*/ 	.byte	0x00, 0xf5, 0x21, 0x00


	//----- nvinfo : EIATTR_KPARAM_INFO
	.align		4
.L_32417:
        /*00d8*/ 	.byte	0x04, 0x17
        /*00da*/ 	.short	(.L_32419 - .L_32418)
.L_32418:
        /*00dc*/ 	.word	0x00000000
        /*00e0*/ 	.short	0x0008
        /*00e2*/ 	.short	0x0038
        /*00e4*/ 	.byte	0x00, 0xf5, 0x21, 0x00


	//----- nvinfo : EIATTR_KPARAM_INFO
	.align		4
.L_32419:
        /*00e8*/ 	.byte	0x04, 0x17
        /*00ea*/ 	.short	(.L_32421 - .L_32420)
.L_32420:
        /*00ec*/ 	.word	0x00000000
        /*00f0*/ 	.short	0x0007
        /*00f2*/ 	.short	0x0034
        /*00f4*/ 	.byte	0x00, 0xf0, 0x11, 0x00


	//----- nvinfo : EIATTR_KPARAM_INFO
	.align		4
.L_32421:
        /*00f8*/ 	.byte	0x04, 0x17
        /*00fa*/ 	.short	(.L_32423 - .L_32422)
.L_32422:
        /*00fc*/ 	.word	0x00000000
        /*0100*/ 	.short	0x0006
        /*0102*/ 	.short	0x0030
        /*0104*/ 	.byte	0x00, 0xf0, 0x11, 0x00


	//----- nvinfo : EIATTR_KPARAM_INFO
	.align		4
.L_32423:
        /*0108*/ 	.byte	0x04, 0x17
        /*010a*/ 	.short	(.L_32425 - .L_32424)
.L_32424:
        /*010c*/ 	.word	0x00000000
        /*0110*/ 	.short	0x0005
        /*0112*/ 	.short	0x0028
        /*0114*/ 	.byte	0x00, 0xf5, 0x21, 0x00


	//----- nvinfo : EIATTR_KPARAM_INFO
	.align		4
.L_32425:
        /*0118*/ 	.byte	0x04, 0x17
        /*011a*/ 	.short	(.L_32427 - .L_32426)
.L_32426:
        /*011c*/ 	.word	0x00000000
        /*0120*/ 	.short	0x0004
        /*0122*/ 	.short	0x0020
        /*0124*/ 	.byte	0x00, 0xf5, 0x21, 0x00


	//----- nvinfo : EIATTR_KPARAM_INFO
	.align		4
.L_32427:
        /*0128*/ 	.byte	0x04, 0x17
        /*012a*/ 	.short	(.L_32429 - .L_32428)
.L_32428:
        /*012c*/ 	.word	0x00000000
        /*0130*/ 	.short	0x0003
        /*0132*/ 	.short	0x0018
        /*0134*/ 	.byte	0x00, 0xf5, 0x21, 0x00


	//----- nvinfo : EIATTR_KPARAM_INFO
	.align		4
.L_32429:
        /*0138*/ 	.byte	0x04, 0x17
        /*013a*/ 	.short	(.L_32431 - .L_32430)
.L_32430:
        /*013c*/ 	.word	0x00000000
        /*0140*/ 	.short	0x0002
        /*0142*/ 	.short	0x0010
        /*0144*/ 	.byte	0x00, 0xf5, 0x21, 0x00


	//----- nvinfo : EIATTR_KPARAM_INFO
	.align		4
.L_32431:
        /*0148*/ 	.byte	0x04, 0x17
        /*014a*/ 	.short	(.L_32433 - .L_32432)
.L_32432:
        /*014c*/ 	.word	0x00000000
        /*0150*/ 	.short	0x0001
        /*0152*/ 	.short	0x0008
        /*0154*/ 	.byte	0x00, 0xf5, 0x21, 0x00


	//----- nvinfo : EIATTR_KPARAM_INFO
	.align		4
.L_32433:
        /*0158*/ 	.byte	0x04, 0x17
        /*015a*/ 	.short	(.L_32435 - .L_32434)
.L_32434:
        /*015c*/ 	.word	0x00000000
        /*0160*/ 	.short	0x0000
        /*0162*/ 	.short	0x0000
        /*0164*/ 	.byte	0x00, 0xf5, 0x21, 0x00


	//----- nvinfo : EIATTR_SPARSE_MMA_MASK
	.align		4
.L_32435:
        /*0168*/ 	.byte	0x03, 0x50
        /*016a*/ 	.short	0x0000


	//----- nvinfo : EIATTR_MAXREG_COUNT
	.align		4
        /*016c*/ 	.byte	0x03, 0x1b
        /*016e*/ 	.short	0x00ff


	//----- nvinfo : EIATTR_NUM_BARRIERS
	.align		4
        /*0170*/ 	.byte	0x02, 0x4c
        /*0172*/ 	.byte	0x01
	.zero		1


	//----- nvinfo : EIATTR_MERCURY_ISA_VERSION
	.align		4
        /*0174*/ 	.byte	0x03, 0x5f
        /*0176*/ 	.short	0x0101


	//----- nvinfo : EIATTR_COOP_GROUP_MASK_REGIDS
	.align		4
        /*0178*/ 	.byte	0x04, 0x29
        /*017a*/ 	.short	(.L_32437 - .L_32436)


	//   ....[0]....
.L_32436:
        /*017c*/ 	.word	0xffffffff


	//   ....[1]....
        /*0180*/ 	.word	0xffffffff


	//   ....[2]....
        /*0184*/ 	.word	0xffffffff


	//   ....[3]....
        /*0188*/ 	.word	0xffffffff


	//   ....[4]....
        /*018c*/ 	.word	0xffffffff


	//   ....[5]....
        /*0190*/ 	.word	0xffffffff


	//   ....[6]....
        /*0194*/ 	.word	0xffffffff


	//   ....[7]....
        /*0198*/ 	.word	0xffffffff


	//   ....[8]....
        /*019c*/ 	.word	0xffffffff


	//   ....[9]....
        /*01a0*/ 	.word	0xffffffff


	//   ....[10]....
        /*01a4*/ 	.word	0xffffffff


	//   ....[11]....
        /*01a8*/ 	.word	0xffffffff


	//   ....[12]....
        /*01ac*/ 	.word	0xffffffff


	//   ....[13]....
        /*01b0*/ 	.word	0xffffffff


	//   ....[14]....
        /*01b4*/ 	.word	0xffffffff


	//   ....[15]....
        /*01b8*/ 	.word	0xffffffff


	//   ....[16]....
        /*01bc*/ 	.word	0xffffffff


	//   ....[17]....
        /*01c0*/ 	.word	0xffffffff


	//   ....[18]....
        /*01c4*/ 	.word	0xffffffff


	//   ....[19]....
        /*01c8*/ 	.word	0xffffffff


	//   ....[20]....
        /*01cc*/ 	.word	0xffffffff


	//   ....[21]....
        /*01d0*/ 	.word	0x0500001a


	//   ....[22]....
        /*01d4*/ 	.word	0x0500001a


	//   ....[23]....
        /*01d8*/ 	.word	0x0500001a


	//   ....[24]....
        /*01dc*/ 	.word	0x0500001a


	//   ....[25]....
        /*01e0*/ 	.word	0x0500001a


	//----- nvinfo : EIATTR_COOP_GROUP_INSTR_OFFSETS
	.align		4
.L_32437:
        /*01e4*/ 	.byte	0x04, 0x28
        /*01e6*/ 	.short	(.L_32439 - .L_32438)


	//   ....[0]....
.L_32438:
        /*01e8*/ 	.word	0x00000c60


	//   ....[1]....
        /*01ec*/ 	.word	0x00000c80


	//   ....[2]....
        /*01f0*/ 	.word	0x00000f40


	//   ....[3]....
        /*01f4*/ 	.word	0x00000f60


	//   ....[4]....
        /*01f8*/ 	.word	0x00000f80


	//   ....[5]....
        /*01fc*/ 	.word	0x00001090


	//   ....[6]....
        /*0200*/ 	.word	0x000010c0


	//   ....[7]....
        /*0204*/ 	.word	0x000010e0


	//   ....[8]....
        /*0208*/ 	.word	0x00001f20


	//   ....[9]....
        /*020c*/ 	.word	0x00001f50


	//   ....[10]....
        /*0210*/ 	.word	0x00001f70


	//   ....[11]....
        /*0214*/ 	.word	0x00001f90


	//   ....[12]....
        /*0218*/ 	.word	0x00001fb0


	//   ....[13]....
        /*021c*/ 	.word	0x00002000


	//   ....[14]....
        /*0220*/ 	.word	0x00002020


	//   ....[15]....
        /*0224*/ 	.word	0x00002040


	//   ....[16]....
        /*0228*/ 	.word	0x00003350


	//   ....[17]....
        /*022c*/ 	.word	0x00003390


	//   ....[18]....
        /*0230*/ 	.word	0x000033d0


	//   ....[19]....
        /*0234*/ 	.word	0x00003410


	//   ....[20]....
        /*0238*/ 	.word	0x00003450


	//   ....[21]....
        /*023c*/ 	.word	0x00003900


	//   ....[22]....
        /*0240*/ 	.word	0x00003990


	//   ....[23]....
        /*0244*/ 	.word	0x00003a20


	//   ....[24]....
        /*0248*/ 	.word	0x00003ac0


	//   ....[25]....
        /*024c*/ 	.word	0x00003b30


	//----- nvinfo : EIATTR_VRC_CTA_INIT_COUNT
	.align		4
.L_32439:
        /*0250*/ 	.byte	0x02, 0x4a
	.zero		1
	.zero		1


	//----- nvinfo : EIATTR_EXIT_INSTR_OFFSETS
	.align		4
        /*0254*/ 	.byte	0x04, 0x1c
        /*0256*/ 	.short	(.L_32441 - .L_32440)


	//   ....[0]....
.L_32440:
        /*0258*/ 	.word	0x000000d0


	//   ....[1]....
        /*025c*/ 	.word	0x00003770


	//   ....[2]....
        /*0260*/ 	.word	0x000037a0


	//   ....[3]....
        /*0264*/ 	.word	0x00003890


	//----- nvinfo : EIATTR_CRS_STACK_SIZE
	.align		4
.L_32441:
        /*0268*/ 	.byte	0x04, 0x1e
        /*026a*/ 	.short	(.L_32443 - .L_32442)
.L_32442:
        /*026c*/ 	.word	0x00000000


	//----- nvinfo : EIATTR_CBANK_PARAM_SIZE
	.align		4
.L_32443:
        /*0270*/ 	.byte	0x03, 0x19
        /*0272*/ 	.short	0x008c


	//----- nvinfo : EIATTR_PARAM_CBANK
	.align		4
        /*0274*/ 	.byte	0x04, 0x0a
        /*0276*/ 	.short	(.L_32445 - .L_32444)
	.align		4
.L_32444:
        /*0278*/ 	.word	index@(.nv.constant0._ZN4vllm25paged_attention_v2_kernelIffLi80ELi8ELi128ELNS_18Fp8KVCacheDataTypeE0ELb0ELi512EEEvPfS2_PT_PKS3_PKT0_S9_ifPKiSB_iPKfiiiSD_SD_iiiii)
        /*027c*/ 	.short	0x0380
        /*027e*/ 	.short	0x008c


	//----- nvinfo : EIATTR_SW_WAR
	.align		4
.L_32445:
        /*0280*/ 	.byte	0x04, 0x36
        /*0282*/ 	.short	(.L_32447 - .L_32446)
.L_32446:
        /*0284*/ 	.word	0x00000008
.L_32447:


//--------------------- .nv.info._ZN4vllm25paged_attention_v2_kernelIffLi64ELi8ELi128ELNS_18Fp8KVCacheDataTypeE0ELb0ELi512EEEvPfS2_PT_PKS3_PKT0_S9_ifPKiSB_iPKfiiiSD_SD_iiiii --------------------------
	.section	.nv.info._ZN4vllm25paged_attention_v2_kernelIffLi64ELi8ELi128ELNS_18Fp8KVCacheDataTypeE0ELb0ELi512EEEvPfS2_PT_PKS3_PKT0_S9_ifPKiSB_iPKfiiiSD_SD_iiiii,"",@"SHT_CUDA_INFO"
	.sectionflags	@""
	.align	4


	//----- nvinfo : EIATTR_CUDA_API_VERSION
	.align		4
        /*0000*/ 	.byte	0x04, 0x37
        /*0002*/ 	.short	(.L_32449 - .L_32448)
.L_32448:
        /*0004*/ 	.word	0x00000082


	//----- nvinfo : EIATTR_KPARAM_INFO
	.align		4
.L_32449:
        /*0008*/ 	.byte	0x04, 0x17
        /*000a*/ 	.short	(.L_32451 - .L_32450)
.L_32450:
        /*000c*/ 	.word	0x00000000
        /*0010*/ 	.short	0x0015
        /*0012*/ 	.short	0x0088
        /*0014*/ 	.byte	0x00, 0xf0, 0x11, 0x00


	//----- nvinfo : EIATTR_KPARAM_INFO
	.align		4
.L_32451:
        /*0018*/ 	.byte	0x04, 0x17
        /*001a*/ 	.short	(.L_32453 - .L_32452)
.L_32452:
        /*001c*/ 	.word	0x00000000
        /*0020*/ 	.short	0x0014
        /*0022*/ 	.short	0x0084
        /*0024*/ 	.byte	0x00, 0xf0, 0x11, 0x00


	//----- nvinfo : EIATTR_KPARAM_INFO
	.align		4
.L_32453:
        /*0028*/ 	.byte	0x04, 0x17
        /*002a*/ 	.short	(.L_32455 - .L_32454)
.L_32454:
        /*002c*/ 	.word	0x00000000
        /*0030*/ 	.short	0x0013
        /*0032*/ 	.short	0x0080
        /*0034*/ 	.byte	0x00, 0xf0, 0x11, 0x00


	//----- nvinfo : EIATTR_KPARAM_INFO
	.align		4
.L_32455:
        /*0038*/ 	.byte	0x04, 0x17
        /*003a*/ 	.short	(.L_32457 - .L_32456)
.L_32456:
        /*003c*/ 	.word	0x00000000
        /*0040*/ 	.short	0x0012
        /*0042*/ 	.short	0x007c
        /*0044*/ 	.byte	0x00, 0xf0, 0x11, 0x00


	//----- nvinfo : EIATTR_KPARAM_INFO
	.align		4
.L_32457:
        /*0048*/ 	.byte	0x04, 0x17
        /*004a*/ 	.short	(.L_32459 - .L_32458)
.L_32458:
        /*004c*/ 	.word	0x00000000
        /*0050*/ 	.short	0x0011
        /*0052*/ 	.short	0x0078
        /*0054*/ 	.byte	0x00, 0xf0, 0x11, 0x00


	//----- nvinfo : EIATTR_KPARAM_INFO
	.align		4
.L_32459:
        /*0058*/ 	.byte	0x04, 0x17
        /*005a*/ 	.short	(.L_32461 - .L_32460)
.L_32460:
        /*005c*/ 	.word	0x00000000
        /*0060*/ 	.short	0x0010
        /*0062*/ 	.short	0x0070
        /*0064*/ 	.byte	0x00, 0xf5, 0x21, 0x00


	//----- nvinfo : EIATTR_KPARAM_INFO
	.align		4
.L_32461:
        /*0068*/ 	.byte	0x04, 0x17
        /*006a*/ 	.short	(.L_32463 - .L_32462)
.L_32462:
        /*006c*/ 	.word	0x00000000
        /*0070*/ 	.short	0x000f
        /*0072*/ 	.short	0x0068
        /*0074*/ 	.byte	0x00, 0xf5, 0x21, 0x00


	//----- nvinfo : EIATTR_KPARAM_INFO
	.align		4
.L_32463:
        /*0078*/ 	.byte	0x04, 0x17
        /*007a*/ 	.short	(.L_32465 - .L_32464)
.L_32464:
        /*007c*/ 	.word	0x00000000
        /*0080*/ 	.short	0x000e
        /*0082*/ 	.short	0x0060
        /*0084*/ 	.byte	0x00, 0xf0, 0x11, 0x00


	//----- nvinfo : EIATTR_KPARAM_INFO
	.align		4
.L_32465:
        /*0088*/ 	.byte	0x04, 0x17
        /*008a*/ 	.short	(.L_32467 - .L_32466)
.L_32466:
        /*008c*/ 	.word	0x00000000
        /*0090*/ 	.short	0x000d
        /*0092*/ 	.short	0x005c
        /*0094*/ 	.byte	0x00, 0xf0, 0x11, 0x00


	//----- nvinfo : EIATTR_KPARAM_INFO
	.align		4
.L_32467:
        /*0098*/ 	.byte	0x04, 0x17
        /*009a*/ 	.short	(.L_32469 - .L_32468)
.L_32468:
        /*009c*/ 	.word	0x00000000
        /*00a0*/ 	.short	0x000c
        /*00a2*/ 	.short	0x0058
        /*00a4*/ 	.byte	0x00, 0xf0, 0x11, 0x00


	//----- nvinfo : EIATTR_KPARAM_INFO
	.align		4
.L_32469:
        /*00a8*/ 	.byte	0x04, 0x17
        /*00aa*/ 	.short	(.L_32471 - .L_32470)
.L_32470:
        /*00ac*/ 	.word	0x00000000
        /*00b0*/ 	.short	0x000b
        /*00b2*/ 	.short	0x0050
        /*00b4*/ 	.byte	0x00, 0xf5, 0x21, 0x00


	//----- nvinfo : EIATTR_KPARAM_INFO
	.align		4
.L_32471:
        /*00b8*/ 	.byte	0x04, 0x17
        /*00ba*/ 	.short	(.L_32473 - .L_32472)
.L_32472:
        /*00bc*/ 	.word	0x00000000
        /*00c0*/ 	.short	0x000a
        /*00c2*/ 	.short	0x0048
        /*00c4*/ 	.byte	0x00, 0xf0, 0x11, 0x00


	//----- nvinfo : EIATTR_KPARAM_INFO
	.align		4
.L_32473:
        /*00c8*/ 	.byte	0x04, 0x17
        /*00ca*/ 	.short	(.L_32475 - .L_32474)
.L_32474:
        /*00cc*/ 	.word	0x00000000
        /*00d0*/ 	.short	0x0009
        /*00d2*/ 	.short	0x0040
        /*00d4*/ 	.byte	0x00, 0xf5, 0x21, 0x00


	//----- nvinfo : EIATTR_KPARAM_INFO
	.align		4
.L_32475:
        /*00d8*/ 	.byte	0x04, 0x17
        /*00da*/ 	.short	(.L_32477 - .L_32476)
.L_32476:
        /*00dc*/ 	.word	0x00000000
        /*00e0*/ 	.short	0x0008
        /*00e2*/ 	.short	0x0038
        /*00e4*/ 	.byte	0x00, 0xf5, 0x21, 0x00


	//----- nvinfo : EIATTR_KPARAM_INFO
	.align		4
.L_32477:
        /*00e8*/ 	.byte	0x04, 0x17
        /*00ea*/ 	.short	(.L_32479 - .L_32478)
.L_32478:
        /*00ec*/ 	.word	0x00000000
        /*00f0*/ 	.short	0x0007
        /*00f2*/ 	.short	0x0034
        /*00f4*/ 	.byte	0x00, 0xf0, 0x11, 0x00


	//----- nvinfo : EIATTR_KPARAM_INFO
	.align		4
.L_32479:
        /*00f8*/ 	.byte	0x04, 0x17
        /*00fa*/ 	.short	(.L_32481 - .L_32480)
.L_32480:
        /*00fc*/ 	.word	0x00000000
        /*0100*/ 	.short	0x0006
        /*0102*/ 	.short	0x0030
        /*0104*/ 	.byte	0x00, 0xf0, 0x11, 0x00


	//----- nvinfo : EIATTR_KPARAM_INFO
	.align		4
.L_32481:
        /*0108*/ 	.byte	0x04, 0x17
        /*010a*/ 	.short	(.L_32483 - .L_32482)
.L_32482:
        /*010c*/ 	.word	0x00000000
        /*0110*/ 	.short	0x0005
        /*0112*/ 	.short	0x0028
        /*0114*/ 	.byte	0x00, 0xf5, 0x21, 0x00


	//----- nvinfo : EIATTR_KPARAM_INFO
	.align		4
.L_32483:
        /*0118*/ 	.byte	0x04, 0x17
        /*011a*/ 	.short	(.L_32485 - .L_32484)
.L_32484:
        /*011c*/ 	.word	0x00000000
        /*0120*/ 	.short	0x0004
        /*0122*/ 	.short	0x0020
        /*0124*/ 	.byte	0x00, 0xf5, 0x21, 0x00


	//----- nvinfo : EIATTR_KPARAM_INFO
	.align		4
.L_32485:
        /*0128*/ 	.byte	0x04, 0x17
        /*012a*/ 	.short	(.L_32487 - .L_32486)
.L_32486:
        /*012c*/ 	.word	0x00000000
        /*0130*/ 	.short	0x0003
        /*0132*/ 	.short	0x0018
        /*0134*/ 	.byte	0x00, 0xf5, 0x21, 0x00


	//----- nvinfo : EIATTR_KPARAM_INFO
	.align		4
.L_32487:
        /*0138*/ 	.byte	0x04, 0x17
        /*013a*/ 	.short	(.L_32489 - .L_32488)
.L_32488:
        /*013c*/ 	.word	0x00000000
        /*0140*/ 	.short	0x0002
        /*0142*/ 	.short	0x0010
        /*0144*/ 	.byte	0x00, 0xf5, 0x21, 0x00


	//----- nvinfo : EIATTR_KPARAM_INFO
	.align		4
.L_32489:
        /*0148*/ 	.byte	0x04, 0x17
        /*014a*/ 	.short	(.L_32491 - .L_32490)
.L_32490:
        /*014c*/ 	.word	0x00000000
        /*0150*/ 	.short	0x0001
        /*0152*/ 	.short	0x0008
        /*0154*/ 	.byte	0x00, 0xf5, 0x21, 0x00


	//----- nvinfo : EIATTR_KPARAM_INFO
	.align		4
.L_32491:
        /*0158*/ 	.byte	0x04, 0x17
        /*015a*/ 	.short	(.L_32493 - .L_32492)
.L_32492:
        /*015c*/ 	.word	0x00000000
        /*0160*/ 	.short	0x0000
        /*0162*/ 	.short	0x0000
        /*0164*/ 	.byte	0x00, 0xf5, 0x21, 0x00


	//----- nvinfo : EIATTR_SPARSE_MMA_MASK
	.align		4
.L_32493:
        /*0168*/ 	.byte	0x03, 0x50
        /*016a*/ 	.short	0x0000


	//----- nvinfo : EIATTR_MAXREG_COUNT
	.align		4
        /*016c*/ 	.byte	0x03, 0x1b
        /*016e*/ 	.short	0x00ff


	//----- nvinfo : EIATTR_NUM_BARRIERS
	.align		4
        /*0170*/ 	.byte	0x02, 0x4c
        /*0172*/ 	.byte	0x01
	.zero		1


	//----- nvinfo : EIATTR_MERCURY_ISA_VERSION
	.align		4
        /*0174*/ 	.byte	0x03, 0x5f
        /*0176*/ 	.short	0x0101


	//----- nvinfo : EIATTR_COOP_GROUP_MASK_REGIDS
	.align		4
        /*0178*/ 	.byte	0x04, 0x29
        /*017a*/ 	.short	(.L_32495 - .L_32494)


	//   ....[0]....
.L_32494:
        /*017c*/ 	.word	0xffffffff


	//   ....[1]....
        /*0180*/ 	.word	0xffffffff


	//   ....[2]....
        /*0184*/ 	.word	0xffffffff


	//   ....[3]....
        /*0188*/ 	.word	0xffffffff


	//   ....[4]....
        /*018c*/ 	.word	0xffffffff


	//   ....[5]....
        /*0190*/ 	.word	0xffffffff


	//   ....[6]....
        /*0194*/ 	.word	0xffffffff


	//   ....[7]....
        /*0198*/ 	.word	0xffffffff


	//   ....[8]....
        /*019c*/ 	.word	0xffffffff


	//   ....[9]....
        /*01a0*/ 	.word	0xffffffff


	//   ....[10]....
        /*01a4*/ 	.word	0xffffffff


	//   ....[11]....
        /*01a8*/ 	.word	0xffffffff


	//   ....[12]....
        /*01ac*/ 	.word	0xffffffff


	//   ....[13]....
        /*01b0*/ 	.word	0xffffffff


	//   ....[14]....
        /*01b4*/ 	.word	0xffffffff


	//   ....[15]....
        /*01b8*/ 	.word	0xffffffff


	//   ....[16]....
        /*01bc*/ 	.word	0xffffffff


	//   ....[17]....
        /*01c0*/ 	.word	0xffffffff


	//   ....[18]....
        /*01c4*/ 	.word	0xffffffff


	//   ....[19]....
        /*01c8*/ 	.word	0xffffffff


	//   ....[20]....
        /*01cc*/ 	.word	0x0500001b


	//   ....[21]....
        /*01d0*/ 	.word	0x0500001b


	//   ....[22]....
        /*01d4*/ 	.word	0x0500001b


	//   ....[23]....
        /*01d8*/ 	.word	0x0500001b


	//   ....[24]....
        /*01dc*/ 	.word	0x0500001b


	//----- nvinfo : EIATTR_COOP_GROUP_INSTR_OFFSETS
	.align		4
.L_32495:
        /*01e0*/ 	.byte	0x04, 0x28
        /*01e2*/ 	.short	(.L_32497 - .L_32496)


	//   ....[0]....
.L_32496:
        /*01e4*/ 	.word	0x00000b30


	//   ....[1]....
        /*01e8*/ 	.word	0x00000b50


	//   ....[2]....
        /*01ec*/ 	.word	0x00000d80


	//   ....[3]....
        /*01f0*/ 	.word	0x00000da0


	//   ....[4]....
        /*01f4*/ 	.word	0x00000dc0


	//   ....[5]....
        /*01f8*/ 	.word	0x00000ee0


	//   ....[6]....
        /*01fc*/ 	.word	0x00000f00


	//   ....[7]....
        /*0200*/ 	.word	0x00000f40


	//   ....[8]....
        /*0204*/ 	.word	0x00001d80


	//   ....[9]....
        /*0208*/ 	.word	0x00001db0


	//   ....[10]....
        /*020c*/ 	.word	0x00001dd0


	//   ....[11]....
        /*0210*/ 	.word	0x00001df0


	//   ....[12]....
        /*0214*/ 	.word	0x00001e10


	//   ....[13]....
        /*0218*/ 	.word	0x00001e60


	//   ....[14]....
        /*021c*/ 	.word	0x00001e80


	//   ....[15]....
        /*0220*/ 	.word	0x00001ea0


	//   ....[16]....
        /*0224*/ 	.word	0x00003020


	//   ....[17]....
        /*0228*/ 	.word	0x00003060


	//   ....[18]....
        /*022c*/ 	.word	0x000030c0


	//   ....[19]....
        /*0230*/ 	.word	0x000030d0


	//   ....[20]....
        /*0234*/ 	.word	0x00003560


	//   ....[21]....
        /*0238*/ 	.word	0x000035e0


	//   ....[22]....
        /*023c*/ 	.word	0x00003670


	//   ....[23]....
        /*0240*/ 	.word	0x00003700


	//   ....[24]....
        /*0244*/ 	.word	0x00003760


	//----- nvinfo : EIATTR_VRC_CTA_INIT_COUNT
	.align		4
.L_32497:
        /*0248*/ 	.byte	0x02, 0x4a
	.zero		1
	.zero		1


	//----- nvinfo : EIATTR_EXIT_INSTR_OFFSETS
	.align		4
        /*024c*/ 	.byte	0x04, 0x1c
        /*024e*/ 	.short	(.L_32499 - .L_32498)


	//   ....[0]....
.L_32498:
        /*0250*/ 	.word	0x00000090


	//   ....[1]....
        /*0254*/ 	.word	0x000033c0


	//   ....[2]....
        /*0258*/ 	.word	0x000033f0


	//   ....[3]....
        /*025c*/ 	.word	0x000034f0


	//----- nvinfo : EIATTR_CRS_STACK_SIZE
	.align		4
.L_32499:
        /*0260*/ 	.byte	0x04, 0x1e
        /*0262*/ 	.short	(.L_32501 - .L_32500)
.L_32500:
        /*0264*/ 	.word	0x00000000


	//----- nvinfo : EIATTR_CBANK_PARAM_SIZE
	.align		4
.L_32501:
        /*0268*/ 	.byte	0x03, 0x19
        /*026a*/ 	.short	0x008c


	//----- nvinfo : EIATTR_PARAM_CBANK
	.align		4
        /*026c*/ 	.byte	0x04, 0x0a
        /*026e*/ 	.short	(.L_32503 - .L_32502)
	.align		4
.L_32502:
        /*0270*/ 	.word	index@(.nv.constant0._ZN4vllm25paged_attention_v2_kernelIffLi64ELi8ELi128ELNS_18Fp8KVCacheDataTypeE0ELb0ELi512EEEvPfS2_PT_PKS3_PKT0_S9_ifPKiSB_iPKfiiiSD_SD_iiiii)
        /*0274*/ 	.short	0x0380
        /*0276*/ 	.short	0x008c


	//----- nvinfo : EIATTR_SW_WAR
	.align		4
.L_32503:
        /*0278*/ 	.byte	0x04, 0x36
        /*027a*/ 	.short	(.L_32505 - .L_32504)
.L_32504:
        /*027c*/ 	.word	0x00000008
.L_32505:


//--------------------- .nv.info._ZN4vllm25paged_attention_v2_kernelIffLi32ELi8ELi128ELNS_18Fp8KVCacheDataTypeE0ELb0ELi512EEEvPfS2_PT_PKS3_PKT0_S9_ifPKiSB_iPKfiiiSD_SD_iiiii --------------------------
	.section	.nv.info._ZN4vllm25paged_attention_v2_kernelIffLi32ELi8ELi128ELNS_18Fp8KVCacheDataTypeE0ELb0ELi512EEEvPfS2_PT_PKS3_PKT0_S9_ifPKiSB_iPKfiiiSD_SD_iiiii,"",@"SHT_CUDA_INFO"
	.sectionflags	@""
	.align	4


	//----- nvinfo : EIATTR_CUDA_API_VERSION
	.align		4
        /*0000*/ 	.byte	0x04, 0x37
        /*0002*/ 	.short	(.L_32507 - .L_32506)
.L_32506:
        /*0004*/ 	.word	0x00000082


	//----- nvinfo : EIATTR_KPARAM_INFO
	.align		4
.L_32507:
        /*0008*/ 	.byte	0x04, 0x17
        /*000a*/ 	.short	(.L_32509 - .L_32508)
.L_32508:
        /*000c*/ 	.word	0x00000000
        /*0010*/ 	.short	0x0015
        /*0012*/ 	.short	0x0088
        /*0014*/ 	.byte	0x00, 0xf0, 0x11, 0x00


	//----- nvinfo : EIATTR_KPARAM_INFO
	.align		4
.L_32509:
        /*0018*/ 	.byte	0x04, 0x17
        /*001a*/ 	.short	(.L_32511 - .L_32510)
.L_32510:
        /*001c*/ 	.word	0x00000000
        /*0020*/ 	.short	0x0014
        /*0022*/ 	.short	0x0084
        /*0024*/ 	.byte	0x00, 0xf0, 0x11, 0x00


	//----- nvinfo : EIATTR_KPARAM_INFO
	.align		4
.L_32511:
        /*0028*/ 	.byte	0x04, 0x17
        /*002a*/ 	.short	(.L_32513 - .L_32512)
.L_32512:
        /*002c*/ 	.word	0x00000000
        /*0030*/ 	.short	0x0013
        /*0032*/ 	.short	0x0080
        /*0034*/ 	.byte	0x00, 0xf0, 0x11, 0x00


	//----- nvinfo : EIATTR_KPARAM_INFO
	.align		4
.L_32513:
        /*0038*/ 	.byte	0x04, 0x17
        /*003a*/ 	.short	(.L_32515 - .L_32514)
.L_32514:
        /*003c*/ 	.word	0x00000000
        /*0040*/ 	.short	0x0012
        /*0042*/ 	.short	0x007c
        /*0044*/ 	.byte	0x00, 0xf0, 0x11, 0x00


	//----- nvinfo : EIATTR_KPARAM_INFO
	.align		4
.L_32515:
        /*0048*/ 	.byte	0x04, 0x17
        /*004a*/ 	.short	(.L_32517 - .L_32516)
.L_32516:
        /*004c*/ 	.word	0x00000000
        /*0050*/ 	.short	0x0011
        /*0052*/ 	.short	0x0078
        /*0054*/ 	.byte	0x00, 0xf0, 0x11, 0x00


	//----- nvinfo : EIATTR_KPARAM_INFO
	.align		4
.L_32517:
        /*0058*/ 	.byte	0x04, 0x17
        /*005a*/ 	.short	(.L_32519 - .L_32518)
.L_32518:
        /*005c*/ 	.word	0x00000000
        /*0060*/ 	.short	0x0010
        /*0062*/ 	.short	0x0070
        /*0064*/ 	.byte	0x00, 0xf5, 0x21, 0x00


	//----- nvinfo : EIATTR_KPARAM_INFO
	.align		4
.L_32519:
        /*0068*/ 	.byte	0x04, 0x17
        /*006a*/ 	.short	(.L_32521 - .L_32520)
.L_32520:
        /*006c*/ 	.word	0x00000000
        /*0070*/ 	.short	0x000f
        /*0072*/ 	.short	0x0068
        /*0074*/ 	.byte	0x00, 0xf5, 0x21, 0x00


	//----- nvinfo : EIATTR_KPARAM_INFO
	.align		4
.L_32521:
        /*0078*/ 	.byte	0x04, 0x17
        /*007a*/ 	.short	(.L_32523 - .L_32522)
.L_32522:
        /*007c*/ 	.word	0x00000000
        /*0080*/ 	.short	0x000e
        /*0082*/ 	.short	0x0060
        /*0084*/ 	.byte	0x00, 0xf0, 0x11, 0x00


	//----- nvinfo : EIATTR_KPARAM_INFO
	.align		4
.L_32523:
        /*0088*/ 	.byte	0x04, 0x17
        /*008a*/ 	.short	(.L_32525 - .L_32524)
.L_32524:
        /*008c*/ 	.word	0x00000000
        /*0090*/ 	.short	0x000d
        /*0092*/ 	.short	0x005c
        /*0094*/ 	.byte	0x00, 0xf0, 0x11, 0x00


	//----- nvinfo : EIATTR_KPARAM_INFO
	.align		4
.L_32525:
        /*0098*/ 	.byte	0x04, 0x17
        /*009a*/ 	.short	(.L_32527 - .L_32526)
.L_32526:
        /*009c*/ 	.word	0x00000000
        /*00a0*/ 	.short	0x000c
        /*00a2*/ 	.short	0x0058
        /*00a4*/ 	.byte	0x00, 0xf0, 0x11, 0x00


	//----- nvinfo : EIATTR_KPARAM_INFO
	.align		4
.L_32527:
        /*00a8*/ 	.byte	0x04, 0x17
        /*00aa*/ 	.short	(.L_32529 - .L_32528)
.L_32528:
        /*00ac*/ 	.word	0x00000000
        /*00b0*/ 	.short	0x000b
        /*00b2*/ 	.short	0x0050
        /*00b4*/ 	.byte	0x00, 0xf5, 0x21, 0x00


	//----- nvinfo : EIATTR_KPARAM_INFO
	.align		4
.L_32529:
        /*00b8*/ 	.byte	0x04, 0x17
        /*00ba*/ 	.short	(.L_32531 - .L_32530)
.L_32530:
        /*00bc*/ 	.word	0x00000000
        /*00c0*/ 	.short	0x000a
        /*00c2*/ 	.short	0x0048
        /*00c4*/ 	.byte	0x00, 0xf0, 0x11, 0x00


	//----- nvinfo : EIATTR_KPARAM_INFO
	.align		4
.L_32531:
        /*00c8*/ 	.byte	0x04, 0x17
        /*00ca*/ 	.short	(.L_32533 - .L_32532)
.L_32532:
        /*00cc*/ 	.word	0x00000000
        /*00d0*/ 	.short	0x0009
        /*00d2*/ 	.short	0x0040
        /*00d4*/ 	.byte	0x00, 0xf5, 0x21, 0x00


	//----- nvinfo : EIATTR_KPARAM_INFO
	.align		4
.L_32533:
        /*00d8*/ 	.byte	0x04, 0x17
        /*00da*/ 	.short	(.L_32535 - .L_32534)
.L_32534:
        /*00dc*/ 	.word	0x00000000
        /*00e0*/ 	.short	0x0008
        /*00e2*/ 	.short	0x0038
        /*00e4*/ 	.byte	0x00, 0xf5, 0x21, 0x00


	//----- nvinfo : EIATTR_KPARAM_INFO
	.align		4
.L_32535:
        /*00e8*/ 	.byte	0x04, 0x17
        /*00ea*/ 	.short	(.L_32537 - .L_32536)
.L_32536:
        /*00ec*/ 	.word	0x00000000
        /*00f0*/ 	.short	0x0007
        /*00f2*/ 	.short	0x0034
        /*00f4*/ 	.byte	0x00, 0xf0, 0x11, 0x00


	//----- nvinfo : EIATTR_KPARAM_INFO
	.align		4
.L_32537:
        /*00f8*/ 	.byte	0x04, 0x17
        /*00fa*/ 	.short	(.L_32539 - .L_32538)
.L_32538:
        /*00fc*/ 	.word	0x00000000
        /*0100*/ 	.short	0x0006
        /*0102*/ 	.short	0x0030
        /*0104*/ 	.byte	0x00, 0xf0, 0x11, 0x00


	//----- nvinfo : EIATTR_KPARAM_INFO
	.align		4
.L_32539:
        /*0108*/ 	.byte	0x04, 0x17
        /*010a*/ 	.short	(.L_32541 - .L_32540)
.L_32540:
        /*010c*/ 	.word	0x00000000
        /*0110*/ 	.short	0x0005
        /*0112*/ 	.short	0x0028
        /*0114*/ 	.byte	0x00, 0xf5, 0x21, 0x00


	//----- nvinfo : EIATTR_KPARAM_INFO
	.align		4
.L_32541:
        /*0118*/ 	.byte	0x04, 0x17
        /*011a*/ 	.short	(.L_32543 - .L_32542)
.L_32542:
        /*011c*/ 	.word	0x00000000
        /*0120*/ 	.short	0x0004
        /*0122*/ 	.short	0x0020
        /*0124*/ 	.byte	0x00, 0xf5, 0x21, 0x00


	//----- nvinfo : EIATTR_KPARAM_INFO
	.align		4
.L_32543:
        /*0128*/ 	.byte	0x04, 0x17
        /*012a*/ 	.short	(.L_32545 - .L_32544)
.L_32544:
        /*012c*/ 	.word	0x00000000
        /*0130*/ 	.short	0x0003
        /*0132*/ 	.short	0x0018
        /*0134*/ 	.byte	0x00, 0xf5, 0x21, 0x00


	//----- nvinfo : EIATTR_KPARAM_INFO
	.align		4
.L_32545:
        /*0138*/ 	.byte	0x04, 0x17
        /*013a*/ 	.short	(.L_32547 - .L_32546)
.L_32546:
        /*013c*/ 	.word	0x00000000
        /*0140*/ 	.short	0x0002
        /*0142*/ 	.short	0x0010
        /*0144*/ 	.byte	0x00, 0xf5, 0x21, 0x00


	//----- nvinfo : EIATTR_KPARAM_INFO
	.align		4
.L_32547:
        /*0148*/ 	.byte	0x04, 0x17
        /*014a*/ 	.short	(.L_32549 - .L_32548)
.L_32548:
        /*014c*/ 	.word	0x00000000
        /*0150*/ 	.short	0x0001
        /*0152*/ 	.short	0x0008
        /*0154*/ 	.byte	0x00, 0xf5, 0x21, 0x00


	//----- nvinfo : EIATTR_KPARAM_INFO
	.align		4
.L_32549:
        /*0158*/ 	.byte	0x04, 0x17
        /*015a*/ 	.short	(.L_32551 - .L_32550)
.L_32550:
        /*015c*/ 	.word	0x00000000
        /*0160*/ 	.short	0x0000
        /*0162*/ 	.short	0x0000
        /*0164*/ 	.byte	0x00, 0xf5, 0x21, 0x00


	//----- nvinfo : EIATTR_SPARSE_MMA_MASK
	.align		4
.L_32551:
        /*0168*/ 	.byte	0x03, 0x50
        /*016a*/ 	.short	0x0000


	//----- nvinfo : EIATTR_MAXREG_COUNT
	.align		4
        /*016c*/ 	.byte	0x03, 0x1b
        /*016e*/ 	.short	0x00ff


	//----- nvinfo : EIATTR_NUM_BARRIERS
	.align		4
        /*0170*/ 	.byte	0x02, 0x4c
        /*0172*/ 	.byte	0x01
	.zero		1


	//----- nvinfo : EIATTR_MERCURY_ISA_VERSION
	.align		4
        /*0174*/ 	.byte	0x03, 0x5f
        /*0176*/ 	.short	0x0101


	//----- nvinfo : EIATTR_UNUSED_LOAD_BYTE_OFFSET
	.align		4
        /*0178*/ 	.byte	0x04, 0x44
        /*017a*/ 	.short	(.L_32553 - .L_32552)


	//   ....[0]....
.L_32552:
        /*017c*/ 	.word	0x00000bf0
        /*0180*/ 	.word	0x0000fff0


	//----- nvinfo : EIATTR_COOP_GROUP_MASK_REGIDS
	.align		4
.L_32553:
        /*0184*/ 	.byte	0x04, 0x29
        /*0186*/ 	.short	(.L_32555 - .L_32554)


	//   ....[0]....
.L_32554:
        /*0188*/ 	.word	0xffffffff


	//   ....[1]....
        /*018c*/ 	.word	0xffffffff


	//   ....[2]....
        /*0190*/ 	.word	0xffffffff


	//   ....[3]....
        /*0194*/ 	.word	0xffffffff


	//   ....[4]....
        /*0198*/ 	.word	0xffffffff


	//   ....[5]....
        /*019c*/ 	.word	0xffffffff


	//   ....[6]....
        /*01a0*/ 	.word	0xffffffff


	//   ....[7]....
        /*01a4*/ 	.word	0xffffffff


	//   ....[8]....
        /*01a8*/ 	.word	0xffffffff


	//   ....[9]....
        /*01ac*/ 	.word	0xffffffff


	//   ....[10]....
        /*01b0*/ 	.word	0xffffffff


	//   ....[11]....
        /*01b4*/ 	.word	0xffffffff


	//   ....[12]....
        /*01b8*/ 	.word	0xffffffff


	//   ....[13]....
        /*01bc*/ 	.word	0xffffffff


	//   ....[14]....
        /*01c0*/ 	.word	0xffffffff


	//   ....[15]....
        /*01c4*/ 	.word	0xffffffff


	//   ....[16]....
        /*01c8*/ 	.word	0xffffffff


	//   ....[17]....
        /*01cc*/ 	.word	0xffffffff


	//   ....[18]....
        /*01d0*/ 	.word	0xffffffff


	//   ....[19]....
        /*01d4*/ 	.word	0xffffffff


	//   ....[20]....
        /*01d8*/ 	.word	0xffffffff


	//   ....[21]....
        /*01dc*/ 	.word	0xffffffff


	//   ....[22]....
        /*01e0*/ 	.word	0x05000017


	//   ....[23]....
        /*01e4*/ 	.word	0x05000017


	//   ....[24]....
        /*01e8*/ 	.word	0x05000017


	//   ....[25]....
        /*01ec*/ 	.word	0x05000017


	//   ....[26]....
        /*01f0*/ 	.word	0x05000017


	//   ....[27]....
        /*01f4*/ 	.word	0x05000017


	//   ....[28]....
        /*01f8*/ 	.word	0x05000017


	//   ....[29]....
        /*01fc*/ 	.word	0x05000017


	//   ....[30]....
        /*0200*/ 	.word	0x05000017


	//----- nvinfo : EIATTR_COOP_GROUP_INSTR_OFFSETS
	.align		4
.L_32555:
        /*0204*/ 	.byte	0x04, 0x28
        /*0206*/ 	.short	(.L_32557 - .L_32556)


	//   ....[0]....
.L_32556:
        /*0208*/ 	.word	0x00000a20


	//   ....[1]....
        /*020c*/ 	.word	0x00000a40


	//   ....[2]....
        /*0210*/ 	.word	0x00000ef0


	//   ....[3]....
        /*0214*/ 	.word	0x00000f40


	//   ....[4]....
        /*0218*/ 	.word	0x00001010


	//   ....[5]....
        /*021c*/ 	.word	0x000010c0


	//   ....[6]....
        /*0220*/ 	.word	0x000012c0


	//   ....[7]....
        /*0224*/ 	.word	0x000012e0


	//   ....[8]....
        /*0228*/ 	.word	0x00001300


	//   ....[9]....
        /*022c*/ 	.word	0x00001420


	//   ....[10]....
        /*0230*/ 	.word	0x00001440


	//   ....[11]....
        /*0234*/ 	.word	0x00001480


	//   ....[12]....
        /*0238*/ 	.word	0x000022c0


	//   ....[13]....
        /*023c*/ 	.word	0x00002300


	//   ....[14]....
        /*0240*/ 	.word	0x00002320


	//   ....[15]....
        /*0244*/ 	.word	0x00002340


	//   ....[16]....
        /*0248*/ 	.word	0x00002360


	//   ....[17]....
        /*024c*/ 	.word	0x000023b0


	//   ....[18]....
        /*0250*/ 	.word	0x000023d0


	//   ....[19]....
        /*0254*/ 	.word	0x000023f0


	//   ....[20]....
        /*0258*/ 	.word	0x00003990


	//   ....[21]....
        /*025c*/ 	.word	0x000039d0


	//   ....[22]....
        /*0260*/ 	.word	0x00003d30


	//   ....[23]....
        /*0264*/ 	.word	0x00003d90


	//   ....[24]....
        /*0268*/ 	.word	0x00003f50


	//   ....[25]....
        /*026c*/ 	.word	0x00004020


	//   ....[26]....
        /*0270*/ 	.word	0x000041a0


	//   ....[27]....
        /*0274*/ 	.word	0x00004200


	//   ....[28]....
        /*0278*/ 	.word	0x00004290


	//   ....[29]....
        /*027c*/ 	.word	0x00004310


	//   ....[30]....
        /*0280*/ 	.word	0x00004370


	//----- nvinfo : EIATTR_VRC_CTA_INIT_COUNT
	.align		4
.L_32557:
        /*0284*/ 	.byte	0x02, 0x4a
	.zero		1
	.zero		1


	//----- nvinfo : EIATTR_EXIT_INSTR_OFFSETS
	.align		4
        /*0288*/ 	.byte	0x04, 0x1c
        /*028a*/ 	.short	(.L_32559 - .L_32558)


	//   ....[0]....
.L_32558:
        /*028c*/ 	.word	0x000000d0


	//   ....[1]....
        /*0290*/ 	.word	0x00003bd0


	//   ....[2]....
        /*0294*/ 	.word	0x00003c00


	//   ....[3]....
        /*0298*/ 	.word	0x00003ce0


	//----- nvinfo : EIATTR_CRS_STACK_SIZE
	.align		4
.L_32559:
        /*029c*/ 	.byte	0x04, 0x1e
        /*029e*/ 	.short	(.L_32561 - .L_32560)
.L_32560:
        /*02a0*/ 	.word	0x00000000


	//----- nvinfo : EIATTR_CBANK_PARAM_SIZE
	.align		4
.L_32561:
        /*02a4*/ 	.byte	0x03, 0x19
        /*02a6*/ 	.short	0x008c


	//----- nvinfo : EIATTR_PARAM_CBANK
	.align		4
        /*02a8*/ 	.byte	0x04, 0x0a
        /*02aa*/ 	.short	(.L_32563 - .L_32562)
	.align		4
.L_32562:
        /*02ac*/ 	.word	index@(.nv.constant0._ZN4vllm25paged_attention_v2_kernelIffLi32ELi8ELi128ELNS_18Fp8KVCacheDataTypeE0ELb0ELi512EEEvPfS2_PT_PKS3_PKT0_S9_ifPKiSB_iPKfiiiSD_SD_iiiii)
        /*02b0*/ 	.short	0x0380
        /*02b2*/ 	.short	0x008c


	//----- nvinfo : EIATTR_SW_WAR
	.align		4
.L_32563:
        /*02b4*/ 	.byte	0x04, 0x36
        /*02b6*/ 	.short	(.L_32565 - .L_32564)
.L_32564:
        /*02b8*/ 	.word	0x00000008
.L_32565:


//--------------------- .nv.info._ZN4vllm32paged_attention_v2_reduce_kernelIfLi256ELi128ELi512EEEvPT_PKfS4_PKS1_PKii --------------------------
	.section	.nv.info._ZN4vllm32paged_attention_v2_reduce_kernelIfLi256ELi128ELi512EEEvPT_PKfS4_PKS1_PKii,"",@"SHT_CUDA_INFO"
	.sectionflags	@""
	.align	4


	//----- nvinfo : EIATTR_CUDA_API_VERSION
	.align		4
        /*0000*/ 	.byte	0x04, 0x37
        /*0002*/ 	.short	(.L_32567 - .L_32566)
.L_32566:
        /*0004*/ 	.word	0x00000082


	//----- nvinfo : EIATTR_KPARAM_INFO
	.align		4
.L_32567:
        /*0008*/ 	.byte	0x04, 0x17
        /*000a*/ 	.short	(.L_32569 - .L_32568)
.L_32568:
        /*000c*/ 	.word	0x00000000
        /*0010*/ 	.short	0x0005
        /*0012*/ 	.short	0x0028
        /*0014*/ 	.byte	0x00, 0xf0, 0x11, 0x00


	//----- nvinfo : EIATTR_KPARAM_INFO
	.align		4
.L_32569:
        /*0018*/ 	.byte	0x04, 0x17
        /*001a*/ 	.short	(.L_32571 - .L_32570)
.L_32570:
        /*001c*/ 	.word	0x00000000
        /*0020*/ 	.short	0x0004
        /*0022*/ 	.short	0x0020
        /*0024*/ 	.byte	0x00, 0xf5, 0x21, 0x00


	//----- nvinfo : EIATTR_KPARAM_INFO
	.align		4
.L_32571:
        /*0028*/ 	.byte	0x04, 0x17
        /*002a*/ 	.short	(.L_32573 - .L_32572)
.L_32572:
        /*002c*/ 	.word	0x00000000
        /*0030*/ 	.short	0x0003
        /*0032*/ 	.short	0x0018
        /*0034*/ 	.byte	0x00, 0xf5, 0x21, 0x00


	//----- nvinfo : EIATTR_KPARAM_INFO
	.align		4
.L_32573:
        /*0038*/ 	.byte	0x04, 0x17
        /*003a*/ 	.short	(.L_32575 - .L_32574)
.L_32574:
        /*003c*/ 	.word	0x00000000
        /*0040*/ 	.short	0x0002
        /*0042*/ 	.short	0x0010
        /*0044*/ 	.byte	0x00, 0xf5, 0x21, 0x00


	//----- nvinfo : EIATTR_KPARAM_INFO
	.align		4
.L_32575:
        /*0048*/ 	.byte	0x04, 0x17
        /*004a*/ 	.short	(.L_32577 - .L_32576)
.L_32576:
        /*004c*/ 	.word	0x00000000
        /*0050*/ 	.short	0x0001
        /*0052*/ 	.short	0x0008
        /*0054*/ 	.byte	0x00, 0xf5, 0x21, 0x00


	//----- nvinfo : EIATTR_KPARAM_INFO
	.align		4
.L_32577:
        /*0058*/ 	.byte	0x04, 0x17
        /*005a*/ 	.short	(.L_32579 - .L_32578)
.L_32578:
        /*005c*/ 	.word	0x00000000
        /*0060*/ 	.short	0x0000
        /*0062*/ 	.short	0x0000
        /*0064*/ 	.byte	0x00, 0xf5, 0x21, 0x00


	//----- nvinfo : EIATTR_SPARSE_MMA_MASK
	.align		4
.L_32579:
        /*0068*/ 	.byte	0x03, 0x50
        /*006a*/ 	.short	0x0000


	//----- nvinfo : EIATTR_MAXREG_COUNT
	.align		4
        /*006c*/ 	.byte	0x03, 0x1b
        /*006e*/ 	.short	0x00ff


	//----- nvinfo : EIATTR_NUM_BARRIERS
	.align		4
        /*0070*/ 	.byte	0x02, 0x4c
        /*0072*/ 	.byte	0x01
	.zero		1


	//----- nvinfo : EIATTR_MERCURY_ISA_VERSION
	.align		4
        /*0074*/ 	.byte	0x03, 0x5f
        /*0076*/ 	.short	0x0101


	//----- nvinfo : EIATTR_COOP_GROUP_MASK_REGIDS
	.align		4
        /*0078*/ 	.byte	0x04, 0x29
        /*007a*/ 	.short	(.L_32581 - .L_32580)


	//   ....[0]....
.L_32580:
        /*007c*/ 	.word	0xffffffff


	//   ....[1]....
        /*0080*/ 	.word	0xffffffff


	//   ....[2]....
        /*0084*/ 	.word	0xffffffff


	//   ....[3]....
        /*0088*/ 	.word	0xffffffff


	//   ....[4]....
        /*008c*/ 	.word	0xffffffff


	//   ....[5]....
        /*0090*/ 	.word	0xffffffff


	//   ....[6]....
        /*0094*/ 	.word	0xffffffff


	//   ....[7]....
        /*0098*/ 	.word	0xffffffff


	//   ....[8]....
        /*009c*/ 	.word	0xffffffff


	//   ....[9]....
        /*00a0*/ 	.word	0xffffffff


	//   ....[10]....
        /*00a4*/ 	.word	0xffffffff


	//   ....[11]....
        /*00a8*/ 	.word	0xffffffff


	//   ....[12]....
        /*00ac*/ 	.word	0xffffffff


	//   ....[13]....
        /*00b0*/ 	.word	0xffffffff


	//   ....[14]....
        /*00b4*/ 	.word	0xffffffff


	//   ....[15]....
        /*00b8*/ 	.word	0xffffffff


	//----- nvinfo : EIATTR_COOP_GROUP_INSTR_OFFSETS
	.align		4
.L_32581:
        /*00bc*/ 	.byte	0x04, 0x28
        /*00be*/ 	.short	(.L_32583 - .L_32582)


	//   ....[0]....
.L_32582:
        /*00c0*/ 	.word	0x00000fa0


	//   ....[1]....
        /*00c4*/ 	.word	0x00001060


	//   ....[2]....
        /*00c8*/ 	.word	0x000010a0


	//   ....[3]....
        /*00cc*/ 	.word	0x000010c0


	//   ....[4]....
        /*00d0*/ 	.word	0x000010e0


	//   ....[5]....
        /*00d4*/ 	.word	0x00001140


	//   ....[6]....
        /*00d8*/ 	.word	0x00001170


	//   ....[7]....
        /*00dc*/ 	.word	0x00001190


	//   ....[8]....
        /*00e0*/ 	.word	0x00001a20


	//   ....[9]....
        /*00e4*/ 	.word	0x00001aa0


	//   ....[10]....
        /*00e8*/ 	.word	0x00001af0


	//   ....[11]....
        /*00ec*/ 	.word	0x00001b20


	//   ....[12]....
        /*00f0*/ 	.word	0x00001b50


	//   ....[13]....
        /*00f4*/ 	.word	0x00001bd0


	//   ....[14]....
        /*00f8*/ 	.word	0x00001bf0


	//   ....[15]....
        /*00fc*/ 	.word	0x00001c30


	//----- nvinfo : EIATTR_VRC_CTA_INIT_COUNT
	.align		4
.L_32583:
        /*0100*/ 	.byte	0x02, 0x4a
	.zero		1
	.zero		1


	//----- nvinfo : EIATTR_EXIT_INSTR_OFFSETS
	.align		4
        /*0104*/ 	.byte	0x04, 0x1c
        /*0106*/ 	.short	(.L_32585 - .L_32584)


	//   ....[0]....
.L_32584:
        /*0108*/ 	.word	0x000001a0


	//   ....[1]....
        /*010c*/ 	.word	0x000004f0


	//   ....[2]....
        /*0110*/ 	.word	0x00000810


	//   ....[3]....
        /*0114*/ 	.word	0x00001c50


	//   ....[4]....
        /*0118*/ 	.word	0x00002730


	//   ....[5]....
        /*011c*/ 	.word	0x00002fc0


	//----- nvinfo : EIATTR_CRS_STACK_SIZE
	.align		4
.L_32585:
        /*0120*/ 	.byte	0x04, 0x1e
        /*0122*/ 	.short	(.L_32587 - .L_32586)
.L_32586:
        /*0124*/ 	.word	0x00000000


	//----- nvinfo : EIATTR_CBANK_PARAM_SIZE
	.align		4
.L_32587:
        /*0128*/ 	.byte	0x03, 0x19
        /*012a*/ 	.short	0x002c


	//----- nvinfo : EIATTR_PARAM_CBANK
	.align		4
        /*012c*/ 	.byte	0x04, 0x0a
        /*012e*/ 	.short	(.L_32589 - .L_32588)
	.align		4
.L_32588:
        /*0130*/ 	.word	index@(.nv.constant0._ZN4vllm32paged_attention_v2_reduce_kernelIfLi256ELi128ELi512EEEvPT_PKfS4_PKS1_PKii)
        /*0134*/ 	.short	0x0380
        /*0136*/ 	.short	0x002c


	//----- nvinfo : EIATTR_SW_WAR
	.align		4
.L_32589:
        /*0138*/ 	.byte	0x04, 0x36
        /*013a*/ 	.short	(.L_32591 - .L_32590)
.L_32590:
        /*013c*/ 	.word	0x00000008
.L_32591:


//--------------------- .nv.info._ZN4vllm25paged_attention_v2_kernelIffLi256ELi8ELi128ELNS_18Fp8KVCacheDataTypeE0ELb1ELi512EEEvPfS2_PT_PKS3_PKT0_S9_ifPKiSB_iPKfiiiSD_SD_iiiii --------------------------
	.section	.nv.info._ZN4vllm25paged_attention_v2_kernelIffLi256ELi8ELi128ELNS_18Fp8KVCacheDataTypeE0ELb1ELi512EEEvPfS2_PT_PKS3_PKT0_S9_ifPKiSB_iPKfiiiSD_SD_iiiii,"",@"SHT_CUDA_INFO"
	.sectionflags	@""
	.align	4


	//----- nvinfo : EIATTR_CUDA_API_VERSION
	.align		4
        /*0000*/ 	.byte	0x04, 0x37
        /*0002*/ 	.short	(.L_32593 - .L_32592)
.L_32592:
        /*0004*/ 	.word	0x00000082


	//----- nvinfo : EIATTR_KPARAM_INFO
	.align		4
.L_32593:
        /*0008*/ 	.byte	0x04, 0x17
        /*000a*/ 	.short	(.L_32595 - .L_32594)
.L_32594:
        /*000c*/ 	.word	0x00000000
        /*0010*/ 	.short	0x0015
        /*0012*/ 	.short	0x0088
        /*0014*/ 	.byte	0x00, 0xf0, 0x11, 0x00


	//----- nvinfo : EIATTR_KPARAM_INFO
	.align		4
.L_32595:
        /*0018*/ 	.byte	0x04, 0x17
        /*001a*/ 	.short	(.L_32597 - .L_32596)
.L_32596:
        /*001c*/ 	.word	0x00000000
        /*0020*/ 	.short	0x0014
        /*0022*/ 	.short	0x0084
        /*0024*/ 	.byte	0x00, 0xf0, 0x11, 0x00


	//----- nvinfo : EIATTR_KPARAM_INFO
	.align		4
.L_32597:
        /*0028*/ 	.byte	0x04, 0x17
        /*002a*/ 	.short	(.L_32599 - .L_32598)
.L_32598:
        /*002c*/ 	.word	0x00000000
        /*0030*/ 	.short	0x0013
        /*0032*/ 	.short	0x0080
        /*0034*/ 	.byte	0x00, 0xf0, 0x11, 0x00


	//----- nvinfo : EIATTR_KPARAM_INFO
	.align		4
.L_32599:
        /*0038*/ 	.byte	0x04, 0x17
        /*003a*/ 	.short	(.L_32601 - .L_32600)
.L_32600:
        /*003c*/ 	.word	0x00000000
        /*0040*/ 	.short	0x0012
        /*0042*/ 	.short	0x007c
        /*0044*/ 	.byte	0x00, 0xf0, 0x11, 0x00


	//----- nvinfo : EIATTR_KPARAM_INFO
	.align		4
.L_32601:
        /*0048*/ 	.byte	0x04, 0x17
        /*004a*/ 	.short	(.L_32603 - .L_32602)
.L_32602:
        /*004c*/ 	.word	0x00000000
        /*0050*/ 	.short	0x0011
        /*0052*/ 	.short	0x0078
        /*0054*/ 	.byte	0x00, 0xf0, 0x11, 0x00


	//----- nvinfo : EIATTR_KPARAM_INFO
	.align		4
.L_32603:
        /*0058*/ 	.byte	0x04, 0x17
        /*005a*/ 	.short	(.L_32605 - .L_32604)
.L_32604:
        /*005c*/ 	.word	0x00000000
        /*0060*/ 	.short	0x0010
        /*0062*/ 	.short	0x0070
        /*0064*/ 	.byte	0x00, 0xf5, 0x21, 0x00


	//----- nvinfo : EIATTR_KPARAM_INFO
	.align		4
.L_32605:
        /*0068*/ 	.byte	0x04, 0x17
        /*006a*/ 	.short	(.L_32607 - .L_32606)
.L_32606:
        /*006c*/ 	.word	0x00000000
        /*0070*/ 	.short	0x000f
        /*0072*/ 	.short	0x0068
        /*0074*/ 	.byte	0x00, 0xf5, 0x21, 0x00


	//----- nvinfo : EIATTR_KPARAM_INFO
	.align		4
.L_32607:
        /*0078*/ 	.byte	0x04, 0x17
        /*007a*/ 	.short	(.L_32609 - .L_32608)
.L_32608:
        /*007c*/ 	.word	0x00000000
        /*0080*/ 	.short	0x000e
        /*0082*/ 	.short	0x0060
        /*0084*/ 	.byte	0x00, 0xf0, 0x11, 0x00


	//----- nvinfo : EIATTR_KPARAM_INFO
	.align		4
.L_32609:
        /*0088*/ 	.byte	0x04, 0x17
        /*008a*/ 	.short	(.L_32611 - .L_32610)
.L_32610:
        /*008c*/ 	.word	0x00000000
        /*0090*/ 	.short	0x000d
        /*0092*/ 	.short	0x005c
        /*0094*/ 	.byte	0x00, 0xf0, 0x11, 0x00


	//----- nvinfo : EIATTR_KPARAM_INFO
	.align		4
.L_32611:
        /*0098*/ 	.byte	0x04, 0x17
        /*009a*/ 	.short	(.L_32613 - .L_32612)
.L_32612:
        /*009c*/ 	.word	0x00000000
        /*00a0*/ 	.short	0x000c
        /*00a2*/ 	.short	0x0058
        /*00a4*/ 	.byte	0x00, 0xf0, 0x11, 0x00


	//----- nvinfo : EIATTR_KPARAM_INFO
	.align		4
.L_32613:
        /*00a8*/ 	.byte	0x04, 0x17
        /*00aa*/ 	.short	(.L_32615 - .L_32614)
.L_32614:
        /*00ac*/ 	.word	0x00000000
        /*00b0*/ 	.short	0x000b
        /*00b2*/ 	.short	0x0050
        /*00b4*/ 	.byte	0x00, 0xf5, 0x21, 0x00


	//----- nvinfo : EIATTR_KPARAM_INFO
	.align		4
.L_32615:
        /*00b8*/ 	.byte	0x04, 0x17
        /*00ba*/ 	.short	(.L_32617 - .L_32616)
.L_32616:
        /*00bc*/ 	.word	0x00000000
        /*00c0*/ 	.short	0x000a
        /*00c2*/ 	.short	0x0048
        /*00c4*/ 	.byte	0x00, 0xf0, 0x11, 0x00


	//----- nvinfo : EIATTR_KPARAM_INFO
	.align		4
.L_32617:
        /*00c8*/ 	.byte	0x04, 0x17
        /*00ca*/ 	.short	(.L_32619 - .L_32618)
.L_32618:
        /*00cc*/ 	.word	0x00000000
        /*00d0*/ 	.short	0x0009
        /*00d2*/ 	.short	0x0040
        /*00d4*/ 	.byte	0x00, 0xf5, 0x21, 0x00


	//----- nvinfo : EIATTR_KPARAM_INFO
	.align		4
.L_32619:
        /*00d8*/ 	.byte	0x04, 0x17
        /*00da*/ 	.short	(.L_32621 - .L_32620)
.L_32620:
        /*00dc*/ 	.word	0x00000000
        /*00e0*/ 	.short	0x0008
        /*00e2*/ 	.short	0x0038
        /*00e4*/ 	.byte	0x00, 0xf5, 0x21, 0x00


	//----- nvinfo : EIATTR_KPARAM_INFO
	.align		4
.L_32621:
        /*00e8*/ 	.byte	0x04, 0x17
        /*00ea*/ 	.short	(.L_32623 - .L_32622)
.L_32622:
        /*00ec*/ 	.word	0x00000000
        /*00f0*/ 	.short	0x0007
        /*00f2*/ 	.short	0x0034
        /*00f4*/ 	.byte	0x00, 0xf0, 0x11, 0x00


	//----- nvinfo : EIATTR_KPARAM_INFO
	.align		4
.L_32623:
        /*00f8*/ 	.byte	0x04, 0x17
        /*00fa*/ 	.short	(.L_32625 - .L_32624)
.L_32624:
        /*00fc*/ 	.word	0x00000000
        /*0100*/ 	.short	0x0006
        /*0102*/ 	.short	0x0030
        /*0104*/ 	.byte	0x00, 0xf0, 0x11, 0x00


	//----- nvinfo : EIATTR_KPARAM_INFO
	.align		4
.L_32625:
        /*0108*/ 	.byte	0x04, 0x17
        /*010a*/ 	.short	(.L_32627 - .L_32626)
.L_32626:
        /*010c*/ 	.word	0x00000000
        /*0110*/ 	.short	0x0005
        /*0112*/ 	.short	0x0028
        /*0114*/ 	.byte	0x00, 0xf5, 0x21, 0x00


	//----- nvinfo : EIATTR_KPARAM_INFO
	.align		4
.L_32627:
        /*0118*/ 	.byte	0x04, 0x17
        /*011a*/ 	.short	(.L_32629 - .L_32628)
.L_32628:
        /*011c*/ 	.word	0x00000000
        /*0120*/ 	.short	0x0004
        /*0122*/ 	.short	0x0020
        /*0124*/ 	.byte	0x00, 0xf5, 0x21, 0x00


	//----- nvinfo : EIATTR_KPARAM_INFO
	.align		4
.L_32629:
        /*0128*/ 	.byte	0x04, 0x17
        /*012a*/ 	.short	(.L_32631 - .L_32630)
.L_32630:
        /*012c*/ 	.word	0x00000000
        /*0130*/ 	.short	0x0003
        /*0132*/ 	.short	0x0018
        /*0134*/ 	.byte	0x00, 0xf5, 0x21, 0x00


	//----- nvinfo : EIATTR_KPARAM_INFO
	.align		4
.L_32631:
        /*0138*/ 	.byte	0x04, 0x17
        /*013a*/ 	.short	(.L_32633 - .L_32632)
.L_32632:
        /*013c*/ 	.word	0x00000000
        /*0140*/ 	.short	0x0002
        /*0142*/ 	.short	0x0010
        /*0144*/ 	.byte	0x00, 0xf5, 0x21, 0x00


	//----- nvinfo : EIATTR_KPARAM_INFO
	.align		4
.L_32633:
        /*0148*/ 	.byte	0x04, 0x17
        /*014a*/ 	.short	(.L_32635 - .L_32634)
.L_32634:
        /*014c*/ 	.word	0x00000000
        /*0150*/ 	.short	0x0001
        /*0152*/ 	.short	0x0008
        /*0154*/ 	.byte	0x00, 0xf5, 0x21, 0x00


	//----- nvinfo : EIATTR_KPARAM_INFO
	.align		4
.L_32635:
        /*0158*/ 	.byte	0x04, 0x17
        /*015a*/ 	.short	(.L_32637 - .L_32636)
.L_32636:
        /*015c*/ 	.word	0x00000000
        /*0160*/ 	.short	0x0000
        /*0162*/ 	.short	0x0000
        /*0164*/ 	.byte	0x00, 0xf5, 0x21, 0x00


	//----- nvinfo : EIATTR_SPARSE_MMA_MASK
	.align		4
.L_32637:
        /*0168*/ 	.byte	0x03, 0x50
        /*016a*/ 	.short	0x0000


	//----- nvinfo : EIATTR_MAXREG_COUNT
	.align		4
        /*016c*/ 	.byte	0x03, 0x1b
        /*016e*/ 	.short	0x00ff


	//----- nvinfo : EIATTR_NUM_BARRIERS
	.align		4
        /*0170*/ 	.byte	0x02, 0x4c
        /*0172*/ 	.byte	0x01
	.zero		1


	//----- nvinfo : EIATTR_MERCURY_ISA_VERSION
	.align		4
        /*0174*/ 	.byte	0x03, 0x5f
        /*0176*/ 	.short	0x0101


	//----- nvinfo : EIATTR_COOP_GROUP_MASK_REGIDS
	.align		4
        /*0178*/ 	.byte	0x04, 0x29
        /*017a*/ 	.short	(.L_32639 - .L_32638)


	//   ....[0]....
.L_32638:
        /*017c*/ 	.word	0xffffffff


	//   ....[1]....
        /*0180*/ 	.word	0xffffffff


	//   ....[2]....
        /*0184*/ 	.word	0xffffffff


	//   ....[3]....
        /*0188*/ 	.word	0xffffffff


	//   ....[4]....
        /*018c*/ 	.word	0xffffffff


	//   ....[5]....
        /*0190*/ 	.word	0xffffffff


	//   ....[6]....
        /*0194*/ 	.word	0xffffffff


	//   ....[7]....
        /*0198*/ 	.word	0xffffffff


	//   ....[8]....
        /*019c*/ 	.word	0xffffffff


	//   ....[9]....
        /*01a0*/ 	.word	0xffffffff


	//   ....[10]....
        /*01a4*/ 	.word	0xffffffff


	//   ....[11]....
        /*01a8*/ 	.word	0xffffffff


	//   ....[12]....
        /*01ac*/ 	.word	0xffffffff


	//   ....[13]....
        /*01b0*/ 	.word	0xffffffff


	//   ....[14]....
        /*01b4*/ 	.word	0xffffffff


	//   ....[15]....
        /*01b8*/ 	.word	0xffffffff


	//   ....[16]....
        /*01bc*/ 	.word	0xffffffff


	//   ....[17]....
        /*01c0*/ 	.word	0xffffffff


	//   ....[18]....
        /*01c4*/ 	.word	0xffffffff


	//   ....[19]....
        /*01c8*/ 	.word	0xffffffff


	//   ....[20]....
        /*01cc*/ 	.word	0xffffffff


	//   ....[21]....
        /*01d0*/ 	.word	0xffffffff


	//   ....[22]....
        /*01d4*/ 	.word	0xffffffff


	//   ....[23]....
        /*01d8*/ 	.word	0xffffffff


	//   ....[24]....
        /*01dc*/ 	.word	0xffffffff


	//   ....[25]....
        /*01e0*/ 	.word	0xffffffff


	//   ....[26]....
        /*01e4*/ 	.word	0xffffffff


	//   ....[27]....
        /*01e8*/ 	.word	0xffffffff


	//   ....[28]....
        /*01ec*/ 	.word	0xffffffff


	//   ....[29]....
        /*01f0*/ 	.word	0xffffffff


	//   ....[30]....
        /*01f4*/ 	.word	0xffffffff


	//   ....[31]....
        /*01f8*/ 	.word	0xffffffff


	//   ....[32]....
        /*01fc*/ 	.word	0x05000012


	//   ....[33]....
        /*0200*/ 	.word	0x05000012


	//   ....[34]....
        /*0204*/ 	.word	0x05000012


	//   ....[35]....
        /*0208*/ 	.word	0x05000012


	//   ....[36]....
        /*020c*/ 	.word	0x05000012


	//----- nvinfo : EIATTR_COOP_GROUP_INSTR_OFFSETS
	.align		4
.L_32639:
        /*0210*/ 	.byte	0x04, 0x28
        /*0212*/ 	.short	(.L_32641 - .L_32640)


	//   ....[0]....
.L_32640:
        /*0214*/ 	.word	0x000018a0


	//   ....[1]....
        /*0218*/ 	.word	0x000018c0


	//   ....[2]....
        /*021c*/ 	.word	0x00001a60


	//   ....[3]....
        /*0220*/ 	.word	0x00001a80


	//   ....[4]....
        /*0224*/ 	.word	0x00001aa0


	//   ....[5]....
        /*0228*/ 	.word	0x00001be0


	//   ....[6]....
        /*022c*/ 	.word	0x00001c10


	//   ....[7]....
        /*0230*/ 	.word	0x00001c40


	//   ....[8]....
        /*0234*/ 	.word	0x00002a80


	//   ....[9]....
        /*0238*/ 	.word	0x00002ac0


	//   ....[10]....
        /*023c*/ 	.word	0x00002ae0


	//   ....[11]....
        /*0240*/ 	.word	0x00002b00


	//   ....[12]....
        /*0244*/ 	.word	0x00002b20


	//   ....[13]....
        /*0248*/ 	.word	0x00002b70


	//   ....[14]....
        /*024c*/ 	.word	0x00002b90


	//   ....[15]....
        /*0250*/ 	.word	0x00002bb0


	//   ....[16]....
        /*0254*/ 	.word	0x00004db0


	//   ....[17]....
        /*0258*/ 	.word	0x00004de0


	//   ....[18]....
        /*025c*/ 	.word	0x00004e00


	//   ....[19]....
        /*0260*/ 	.word	0x00004e10


	//   ....[20]....
        /*0264*/ 	.word	0x00004e20


	//   ....[21]....
        /*0268*/ 	.word	0x00004e30


	//   ....[22]....
        /*026c*/ 	.word	0x00004e50


	//   ....[23]....
        /*0270*/ 	.word	0x00004e80


	//   ....[24]....
        /*0274*/ 	.word	0x00004eb0


	//   ....[25]....
        /*0278*/ 	.word	0x00004ee0


	//   ....[26]....
        /*027c*/ 	.word	0x00004f10


	//   ....[27]....
        /*0280*/ 	.word	0x00004f30


	//   ....[28]....
        /*0284*/ 	.word	0x00004f40


	//   ....[29]....
        /*0288*/ 	.word	0x00004f60


	//   ....[30]....
        /*028c*/ 	.word	0x00004f80


	//   ....[31]....
        /*0290*/ 	.word	0x00004fa0


	//   ....[32]....
        /*0294*/ 	.word	0x00005a40


	//   ....[33]....
        /*0298*/ 	.word	0x00005ae0


	//   ....[34]....
        /*029c*/ 	.word	0x00005b70


	//   ....[35]....
        /*02a0*/ 	.word	0x00005c10


	//   ....[36]....
        /*02a4*/ 	.word	0x00005c80


	//----- nvinfo : EIATTR_VRC_CTA_INIT_COUNT
	.align		4
.L_32641:
        /*02a8*/ 	.byte	0x02, 0x4a
	.zero		1
	.zero		1


	//----- nvinfo : EIATTR_EXIT_INSTR_OFFSETS
	.align		4
        /*02ac*/ 	.byte	0x04, 0x1c
        /*02ae*/ 	.short	(.L_32643 - .L_32642)


	//   ....[0]....
.L_32642:
        /*02b0*/ 	.word	0x00000090


	//   ....[1]....
        /*02b4*/ 	.word	0x00005820


	//   ....[2]....
        /*02b8*/ 	.word	0x00005840


	//   ....[3]....
        /*02bc*/ 	.word	0x000059e0


	//----- nvinfo : EIATTR_CRS_STACK_SIZE
	.align		4
.L_32643:
        /*02c0*/ 	.byte	0x04, 0x1e
        /*02c2*/ 	.short	(.L_32645 - .L_32644)
.L_32644:
        /*02c4*/ 	.word	0x00000000


	//----- nvinfo : EIATTR_CBANK_PARAM_SIZE
	.align		4
.L_32645:
        /*02c8*/ 	.byte	0x03, 0x19
        /*02ca*/ 	.short	0x008c


	//----- nvinfo : EIATTR_PARAM_CBANK
	.align		4
        /*02cc*/ 	.byte	0x04, 0x0a
        /*02ce*/ 	.short	(.L_32647 - .L_32646)
	.align		4
.L_32646:
        /*02d0*/ 	.word	index@(.nv.constant0._ZN4vllm25paged_attention_v2_kernelIffLi256ELi8ELi128ELNS_18Fp8KVCacheDataTypeE0ELb1ELi512EEEvPfS2_PT_PKS3_PKT0_S9_ifPKiSB_iPKfiiiSD_SD_iiiii)
        /*02d4*/ 	.short	0x0380
        /*02d6*/ 	.short	0x008c


	//----- nvinfo : EIATTR_SW_WAR
	.align		4
.L_32647:
        /*02d8*/ 	.byte	0x04, 0x36
        /*02da*/ 	.short	(.L_32649 - .L_32648)
.L_32648:
        /*02dc*/ 	.word	0x00000008
.L_32649:


//--------------------- .nv.info._ZN4vllm32paged_attention_v2_reduce_kernelIfLi192ELi128ELi512EEEvPT_PKfS4_PKS1_PKii --------------------------
	.section	.nv.info._ZN4vllm32paged_attention_v2_reduce_kernelIfLi192ELi128ELi512EEEvPT_PKfS4_PKS1_PKii,"",@"SHT_CUDA_INFO"
	.sectionflags	@""
	.align	4


	//----- nvinfo : EIATTR_CUDA_API_VERSION
	.align		4
        /*0000*/ 	.byte	0x04, 0x37
        /*0002*/ 	.short	(.L_32651 - .L_32650)
.L_32650:
        /*0004*/ 	.word	0x00000082


	//----- nvinfo : EIATTR_KPARAM_INFO
	.align		4
.L_32651:
        /*0008*/ 	.byte	0x04, 0x17
        /*000a*/ 	.short	(.L_32653 - .L_32652)
.L_32652:
        /*000c*/ 	.word	0x00000000
        /*0010*/ 	.short	0x0005
        /*0012*/ 	.short	0x0028
        /*0014*/ 	.byte	0x00, 0xf0, 0x11, 0x00


	//----- nvinfo : EIATTR_KPARAM_INFO
	.align		4
.L_32653:
        /*0018*/ 	.byte	0x04, 0x17
        /*001a*/ 	.short	(.L_32655 - .L_32654)
.L_32654:
        /*001c*/ 	.word	0x00000000
        /*0020*/ 	.short	0x0004
        /*0022*/ 	.short	0x0020
        /*0024*/ 	.byte	0x00, 0xf5, 0x21, 0x00


	//----- nvinfo : EIATTR_KPARAM_INFO
	.align		4
.L_32655:
        /*0028*/ 	.byte	0x04, 0x17
        /*002a*/ 	.short	(.L_32657 - .L_32656)
.L_32656:
        /*002c*/ 	.word	0x00000000
        /*0030*/ 	.short	0x0003
        /*0032*/ 	.short	0x0018
        /*0034*/ 	.byte	0x00, 0xf5, 0x21, 0x00


	//----- nvinfo : EIATTR_KPARAM_INFO
	.align		4
.L_32657:
        /*0038*/ 	.byte	0x04, 0x17
        /*003a*/ 	.short	(.L_32659 - .L_32658)
.L_32658:
        /*003c*/ 	.word	0x00000000
        /*0040*/ 	.short	0x0002
        /*0042*/ 	.short	0x0010
        /*0044*/ 	.byte	0x00, 0xf5, 0x21, 0x00


	//----- nvinfo : EIATTR_KPARAM_INFO
	.align		4
.L_32659:
        /*0048*/ 	.byte	0x04, 0x17
        /*004a*/ 	.short	(.L_32661 - .L_32660)
.L_32660:
        /*004c*/ 	.word	0x00000000
        /*0050*/ 	.short	0x0001
        /*0052*/ 	.short	0x0008
        /*0054*/ 	.byte	0x00, 0xf5, 0x21, 0x00


	//----- nvinfo : EIATTR_KPARAM_INFO
	.align		4
.L_32661:
        /*0058*/ 	.byte	0x04, 0x17
        /*005a*/ 	.short	(.L_32663 - .L_32662)
.L_32662:
        /*005c*/ 	.word	0x00000000
        /*0060*/ 	.short	0x0000
        /*0062*/ 	.short	0x0000
        /*0064*/ 	.byte	0x00, 0xf5, 0x21, 0x00


	//----- nvinfo : EIATTR_SPARSE_MMA_MASK
	.align		4
.L_32663:
        /*0068*/ 	.byte	0x03, 0x50
        /*006a*/ 	.short	0x0000


	//----- nvinfo : EIATTR_MAXREG_COUNT
	.align		4
        /*006c*/ 	.byte	0x03, 0x1b
        /*006e*/ 	.short	0x00ff


	//----- nvinfo : EIATTR_NUM_BARRIERS
	.align		4
        /*0070*/ 	.byte	0x02, 0x4c
        /*0072*/ 	.byte	0x01
	.zero		1


	//----- nvinfo : EIATTR_MERCURY_ISA_VERSION
	.align		4
        /*0074*/ 	.byte	0x03, 0x5f
        /*0076*/ 	.short	0x0101


	//----- nvinfo : EIATTR_COOP_GROUP_MASK_REGIDS
	.align		4
        /*0078*/ 	.byte	0x04, 0x29
        /*007a*/ 	.short	(.L_32665 - .L_32664)


	//   ....[0]....
.L_32664:
        /*007c*/ 	.word	0xffffffff


	//   ....[1]....
        /*0080*/ 	.word	0xffffffff


	//   ....[2]....
        /*0084*/ 	.word	0xffffffff


	//   ....[3]....
        /*0088*/ 	.word	0xffffffff


	//   ....[4]....
        /*008c*/ 	.word	0xffffffff


	//   ....[5]....
        /*0090*/ 	.word	0xffffffff


	//   ....[6]....
        /*0094*/ 	.word	0xffffffff


	//   ....[7]....
        /*0098*/ 	.word	0xffffffff


	//   ....[8]....
        /*009c*/ 	.word	0xffffffff


	//   ....[9]....
        /*00a0*/ 	.word	0xffffffff


	//   ....[10]....
        /*00a4*/ 	.word	0xffffffff


	//   ....[11]....
        /*00a8*/ 	.word	0xffffffff


	//   ....[12]....
        /*00ac*/ 	.word	0xffffffff


	//   ....[13]....
        /*00b0*/ 	.word	0xffffffff


	//   ....[14]....
        /*00b4*/ 	.word	0xffffffff


	//   ....[15]....
        /*00b8*/ 	.word	0xffffffff


	//----- nvinfo : EIATTR_COOP_GROUP_INSTR_OFFSETS
	.align		4
.L_32665:
        /*00bc*/ 	.byte	0x04, 0x28
        /*00be*/ 	.short	(.L_32667 - .L_32666)


	//   ....[0]....
.L_32666:
        /*00c0*/ 	.word	0x00001040


	//   ....[1]....
        /*00c4*/ 	.word	0x000010f0


	//   ....[2]....
        /*00c8*/ 	.word	0x00001120


	//   ....[3]....
        /*00cc*/ 	.word	0x00001160


	//   ....[4]....
        /*00d0*/ 	.word	0x00001190


	//   ....[5]....
        /*00d4*/ 	.word	0x000011f0


	//   ....[6]....
        /*00d8*/ 	.word	0x00001210


	//   ....[7]....
        /*00dc*/ 	.word	0x00001230


	//   ....[8]....
        /*00e0*/ 	.word	0x00001ad0


	//   ....[9]....
        /*00e4*/ 	.word	0x00001b40


	//   ....[10]....
        /*00e8*/ 	.word	0x00001b70


	//   ....[11]....
        /*00ec*/ 	.word	0x00001ba0


	//   ....[12]....
        /*00f0*/ 	.word	0x00001bf0


	//   ....[13]....
        /*00f4*/ 	.word	0x00001c70


	//   ....[14]....
        /*00f8*/ 	.word	0x00001c90


	//   ....[15]....
        /*00fc*/ 	.word	0x00001cd0


	//----- nvinfo : EIATTR_VRC_CTA_INIT_COUNT
	.align		4
.L_32667:
        /*0100*/ 	.byte	0x02, 0x4a
	.zero		1
	.zero		1


	//----- nvinfo : EIATTR_EXIT_INSTR_OFFSETS
	.align		4
        /*0104*/ 	.byte	0x04, 0x1c
        /*0106*/ 	.short	(.L_32669 - .L_32668)


	//   ....[0]....
.L_32668:
        /*0108*/ 	.word	0x00000180


	//   ....[1]....
        /*010c*/ 	.word	0x00000540


	//   ....[2]....
        /*0110*/ 	.word	0x000008b0


	//   ....[3]....
        /*0114*/ 	.word	0x00001cf0


	//   ....[4]....
        /*0118*/ 	.word	0x00002810


	//   ....[5]....
        /*011c*/ 	.word	0x00003120


	//----- nvinfo : EIATTR_CRS_STACK_SIZE
	.align		4
.L_32669:
        /*0120*/ 	.byte	0x04, 0x1e
        /*0122*/ 	.short	(.L_32671 - .L_32670)
.L_32670:
        /*0124*/ 	.word	0x00000000


	//----- nvinfo : EIATTR_CBANK_PARAM_SIZE
	.align		4
.L_32671:
        /*0128*/ 	.byte	0x03, 0x19
        /*012a*/ 	.short	0x002c


	//----- nvinfo : EIATTR_PARAM_CBANK
	.align		4
        /*012c*/ 	.byte	0x04, 0x0a
        /*012e*/ 	.short	(.L_32673 - .L_32672)
	.align		4
.L_32672:
        /*0130*/ 	.word	index@(.nv.constant0._ZN4vllm32paged_attention_v2_reduce_kernelIfLi192ELi128ELi512EEEvPT_PKfS4_PKS1_PKii)
        /*0134*/ 	.short	0x0380
        /*0136*/ 	.short	0x002c


	//----- nvinfo : EIATTR_SW_WAR
	.align		4
.L_32673:
        /*0138*/ 	.byte	0x04, 0x36
        /*013a*/ 	.short	(.L_32675 - .L_32674)
.L_32674:
        /*013c*/ 	.word	0x00000008
.L_32675:


//--------------------- .nv.info._ZN4vllm25paged_attention_v2_kernelIffLi192ELi8ELi128ELNS_18Fp8KVCacheDataTypeE0ELb1ELi512EEEvPfS2_PT_PKS3_PKT0_S9_ifPKiSB_iPKfiiiSD_SD_iiiii --------------------------
	.section	.nv.info._ZN4vllm25paged_attention_v2_kernelIffLi192ELi8ELi128ELNS_18Fp8KVCacheDataTypeE0ELb1ELi512EEEvPfS2_PT_PKS3_PKT0_S9_ifPKiSB_iPKfiiiSD_SD_iiiii,"",@"SHT_CUDA_INFO"
	.sectionflags	@""
	.align	4


	//----- nvinfo : EIATTR_CUDA_API_VERSION
	.align		4
        /*0000*/ 	.byte	0x04, 0x37
        /*0002*/ 	.short	(.L_32677 - .L_32676)
.L_32676:
        /*0004*/ 	.word	0x00000082


	//----- nvinfo : EIATTR_KPARAM_INFO
	.align		4
.L_32677:
        /*0008*/ 	.byte	0x04, 0x17
        /*000a*/ 	.short	(.L_32679 - .L_32678)
.L_32678:
        /*000c*/ 	.word	0x00000000
        /*0010*/ 	.short	0x0015
        /*0012*/ 	.short	0x0088
        /*0014*/ 	.byte	0x00, 0xf0, 0x11, 0x00


	//----- nvinfo : EIATTR_KPARAM_INFO
	.align		4
.L_32679:
        /*0018*/ 	.byte	0x04, 0x17
        /*001a*/ 	.short	(.L_32681 - .L_32680)
.L_32680:
        /*001c*/ 	.word	0x00000000
        /*0020*/ 	.short	0x0014
        /*0022*/ 	.short	0x0084
        /*0024*/ 	.byte	0x00, 0xf0, 0x11, 0x00


	//----- nvinfo : EIATTR_KPARAM_INFO
	.align		4
.L_32681:
        /*0028*/ 	.byte	0x04, 0x17
        /*002a*/ 	.short	(.L_32683 - .L_32682)
.L_32682:
        /*002c*/ 	.word	0x00000000
        /*0030*/ 	.short	0x0013
        /*0032*/ 	.short	0x0080
        /*0034*/ 	.byte	0x00, 0xf0, 0x11, 0x00


	//----- nvinfo : EIATTR_KPARAM_INFO
	.align		4
.L_32683:
        /*0038*/ 	.byte	0x04, 0x17
        /*003a*/ 	.short	(.L_32685 - .L_32684)
.L_32684:
        /*003c*/ 	.word	0x00000000
        /*0040*/ 	.short	0x0012
        /*0042*/ 	.short	0x007c
        /*0044*/ 	.byte	0x00, 0xf0, 0x11, 0x00


	//----- nvinfo : EIATTR_KPARAM_INFO
	.align		4
.L_32685:
        /*0048*/ 	.byte	0x04, 0x17
        /*004a*/ 	.short	(.L_32687 - .L_32686)
.L_32686:
        /*004c*/ 	.word	0x00000000
        /*0050*/ 	.short	0x0011
        /*0052*/ 	.short	0x0078
        /*0054*/ 	.byte	0x00, 0xf0, 0x11, 0x00


	//----- nvinfo : EIATTR_KPARAM_INFO
	.align		4
.L_32687:
        /*0058*/ 	.byte	0x04, 0x17
        /*005a*/ 	.short	(.L_32689 - .L_32688)
.L_32688:
        /*005c*/ 	.word	0x00000000
        /*0060*/ 	.short	0x0010
        /*0062*/ 	.short	0x0070
        /*0064*/ 	.byte	0x00, 0xf5, 0x21, 0x00


	//----- nvinfo : EIATTR_KPARAM_INFO
	.align		4
.L_32689:
        /*0068*/ 	.byte	0x04, 0x17
        /*006a*/ 	.short	(.L_32691 - .L_32690)
.L_32690:
        /*006c*/ 	.word	0x00000000
        /*0070*/ 	.short	0x000f
        /*0072*/ 	.short	0x0068
        /*0074*/ 	.byte	0x00, 0xf5, 0x21, 0x00


	//----- nvinfo : EIATTR_KPARAM_INFO
	.align		4
.L_32691:
        /*0078*/ 	.byte	0x04, 0x17
        /*007a*/ 	.short	(.L_32693 - .L_32692)
.L_32692:
        /*007c*/ 	.word	0x00000000
        /*0080*/ 	.short	0x000e
        /*0082*/ 	.short	0x0060
        /*0084*/ 	.byte	0x00, 0xf0, 0x11, 0x00


	//----- nvinfo : EIATTR_KPARAM_INFO
	.align		4
.L_32693:
        /*0088*/ 	.byte	0x04, 0x17
        /*008a*/ 	.short	(.L_32695 - .L_32694)
.L_32694:
        /*008c*/ 	.word	0x00000000
        /*0090*/ 	.short	0x000d
        /*0092*/ 	.short	0x005c
        /*0094*/ 	.byte	0x00, 0xf0, 0x11, 0x00


	//----- nvinfo : EIATTR_KPARAM_INFO
	.align		4
.L_32695:
        /*0098*/ 	.byte	0x04, 0x17
        /*009a*/ 	.short	(.L_32697 - .L_32696)
.L_32696:
        /*009c*/ 	.word	0x00000000
        /*00a0*/ 	.short	0x000c
        /*00a2*/ 	.short	0x0058
        /*00a4*/ 	.byte	0x00, 0xf0, 0x11, 0x00


	//----- nvinfo : EIATTR_KPARAM_INFO
	.align		4
.L_32697:
        /*00a8*/ 	.byte	0x04, 0x17
        /*00aa*/ 	.short	(.L_32699 - .L_32698)
.L_32698:
        /*00ac*/ 	.word	0x00000000
        /*00b0*/ 	.short	0x000b
        /*00b2*/ 	.short	0x0050
        /*00b4*/ 	.byte	0x00, 0xf5, 0x21, 0x00


	//----- nvinfo : EIATTR_KPARAM_INFO
	.align		4
.L_32699:
        /*00b8*/ 	.byte	0x04, 0x17
        /*00ba*/ 	.short	(.L_32701 - .L_32700)
.L_32700:
        /*00bc*/ 	.word	0x00000000
        /*00c0*/ 	.short	0x000a
        /*00c2*/ 	.short	0x0048
        /*00c4*/ 	.byte	0x00, 0xf0, 0x11, 0x00


	//----- nvinfo : EIATTR_KPARAM_INFO
	.align		4
.L_32701:
        /*00c8*/ 	.byte	0x04, 0x17
        /*00ca*/ 	.short	(.L_32703 - .L_32702)
.L_32702:
        /*00cc*/ 	.word	0x00000000
        /*00d0*/ 	.short	0x0009
        /*00d2*/ 	.short	0x0040
        /*00d4*/ 	.byte	0x00, 0xf5, 0x21, 0x00


	//----- nvinfo : EIATTR_KPARAM_INFO
	.align		4
.L_32703:
        /*00d8*/ 	.byte	0x04, 0x17
        /*00da*/ 	.short	(.L_32705 - .L_32704)
.L_32704:
        /*00dc*/ 	.word	0x00000000
        /*00e0*/ 	.short	0x0008
        /*00e2*/ 	.short	0x0038
        /*00e4*/ 	.byte	0x00, 0xf5, 0x21, 0x00


	//----- nvinfo : EIATTR_KPARAM_INFO
	.align		4
.L_32705:
        /*00e8*/ 	.byte	0x04, 0x17
        /*00ea*/ 	.short	(.L_32707 - .L_32706)
.L_32706:
        /*00ec*/ 	.word	0x00000000
        /*00f0*/ 	.short	0x0007
        /*00f2*/ 	.short	0x0034
        /*00f4*/ 	.byte	0x00, 0xf0, 0x11, 0x00


	//----- nvinfo : EIATTR_KPARAM_INFO
	.align		4
.L_32707:
        /*00f8*/ 	.byte	0x04, 0x17
        /*00fa*/ 	.short	(.L_32709 - .L_32708)
.L_32708:
        /*00fc*/ 	.word	0x00000000
        /*0100*/ 	.short	0x0006
        /*0102*/ 	.short	0x0030
        /*0104*/ 	.byte	0x00, 0xf0, 0x11, 0x00


	//----- nvinfo : EIATTR_KPARAM_INFO
	.align		4
.L_32709:
        /*0108*/ 	.byte	0x04, 0x17
        /*010a*/ 	.short	(.L_32711 - .L_32710)
.L_32710:
        /*010c*/ 	.word	0x00000000
        /*0110*/ 	.short	0x0005
        /*0112*/ 	.short	0x0028
        /*0114*/ 	.byte	0x00, 0xf5, 0x21, 0x00


	//----- nvinfo : EIATTR_KPARAM_INFO
	.align		4
.L_32711:
        /*0118*/ 	.byte	0x04, 0x17
        /*011a*/ 	.short	(.L_32713 - .L_32712)
.L_32712:
        /*011c*/ 	.word	0x00000000
        /*0120*/ 	.short	0x0004
        /*0122*/ 	.short	0x0020
        /*0124*/ 	.byte	0x00, 0xf5, 0x21, 0x00


	//----- nvinfo : EIATTR_KPARAM_INFO
	.align		4
.L_32713:
        /*0128*/ 	.byte	0x04, 0x17
        /*012a*/ 	.short	(.L_32715 - .L_32714)
.L_32714:
        /*012c*/ 	.word	0x00000000
        /*0130*/ 	.short	0x0003
        /*0132*/ 	.short	0x0018
        /*0134*/ 	.byte	0x00, 0xf5, 0x21, 0x00


	//----- nvinfo : EIATTR_KPARAM_INFO
	.align		4
.L_32715:
        /*0138*/ 	.byte	0x04, 0x17
        /*013a*/ 	.short	(.L_32717 - .L_32716)
.L_32716:
        /*013c*/ 	.word	0x00000000
        /*0140*/ 	.short	0x0002
        /*0142*/ 	.short	0x0010
        /*0144*/ 	.byte	0x00, 0xf5, 0x21, 0x00


	//----- nvinfo : EIATTR_KPARAM_INFO
	.align		4
.L_32717:
        /*0148*/ 	.byte	0x04, 0x17
        /*014a*/ 	.short	(.L_32719 - .L_32718)
.L_32718:
        /*014c*/ 	.word	0x00000000
        /*0150*/ 	.short	0x0001
        /*0152*/ 	.short	0x0008
        /*0154*/ 	.byte	0x00, 0xf5, 0x21, 0x00


	//----- nvinfo : EIATTR_KPARAM_INFO
	.align		4
.L_32719:
        /*0158*/ 	.byte	0x04, 0x17
        /*015a*/ 	.short	(.L_32721 - .L_32720)
.L_32720:
        /*015c*/ 	.word	0x00000000
        /*0160*/ 	.short	0x0000
        /*0162*/ 	.short	0x0000
        /*0164*/ 	.byte	0x00, 0xf5, 0x21, 0x00


	//----- nvinfo : EIATTR_SPARSE_MMA_MASK
	.align		4
.L_32721:
        /*0168*/ 	.byte	0x03, 0x50
        /*016a*/ 	.short	0x0000


	//----- nvinfo : EIATTR_MAXREG_COUNT
	.align		4
        /*016c*/ 	.byte	0x03, 0x1b
        /*016e*/ 	.short	0x00ff


	//----- nvinfo : EIATTR_NUM_BARRIERS
	.align		4
        /*0170*/ 	.byte	0x02, 0x4c
        /*0172*/ 	.byte	0x01
	.zero		1


	//----- nvinfo : EIATTR_MERCURY_ISA_VERSION
	.align		4
        /*0174*/ 	.byte	0x03, 0x5f
        /*0176*/ 	.short	0x0101


	//----- nvinfo : EIATTR_COOP_GROUP_MASK_REGIDS
	.align		4
        /*0178*/ 	.byte	0x04, 0x29
        /*017a*/ 	.short	(.L_32723 - .L_32722)


	//   ....[0]....
.L_32722:
        /*017c*/ 	.word	0xffffffff


	//   ....[1]....
        /*0180*/ 	.word	0xffffffff


	//   ....[2]....
        /*0184*/ 	.word	0xffffffff


	//   ....[3]....
        /*0188*/ 	.word	0xffffffff


	//   ....[4]....
        /*018c*/ 	.word	0xffffffff


	//   ....[5]....
        /*0190*/ 	.word	0xffffffff


	//   ....[6]....
        /*0194*/ 	.word	0xffffffff


	//   ....[7]....
        /*0198*/ 	.word	0xffffffff


	//   ....[8]....
        /*019c*/ 	.word	0xffffffff


	//   ....[9]....
        /*01a0*/ 	.word	0xffffffff


	//   ....[10]....
        /*01a4*/ 	.word	0xffffffff


	//   ....[11]....
        /*01a8*/ 	.word	0xffffffff


	//   ....[12]....
        /*01ac*/ 	.word	0xffffffff


	//   ....[13]....
        /*01b0*/ 	.word	0xffffffff


	//   ....[14]....
        /*01b4*/ 	.word	0xffffffff


	//   ....[15]....
        /*01b8*/ 	.word	0xffffffff


	//   ....[16]....
        /*01bc*/ 	.word	0xffffffff


	//   ....[17]....
        /*01c0*/ 	.word	0xffffffff


	//   ....[18]....
        /*01c4*/ 	.word	0xffffffff


	//   ....[19]....
        /*01c8*/ 	.word	0xffffffff


	//   ....[20]....
        /*01cc*/ 	.word	0xffffffff


	//   ....[21]....
        /*01d0*/ 	.word	0xffffffff


	//   ....[22]....
        /*01d4*/ 	.word	0xffffffff


	//   ....[23]....
        /*01d8*/ 	.word	0xffffffff


	//   ....[24]....
        /*01dc*/ 	.word	0xffffffff


	//   ....[25]....
        /*01e0*/ 	.word	0xffffffff


	//   ....[26]....
        /*01e4*/ 	.word	0xffffffff


	//   ....[27]....
        /*01e8*/ 	.word	0xffffffff


	//   ....[28]....
        /*01ec*/ 	.word	0x0500000d


	//   ....[29]....
        /*01f0*/ 	.word	0x0500000d


	//   ....[30]....
        /*01f4*/ 	.word	0x0500000d


	//   ....[31]....
        /*01f8*/ 	.word	0x0500000d


	//   ....[32]....
        /*01fc*/ 	.word	0x0500000d


	//----- nvinfo : EIATTR_COOP_GROUP_INSTR_OFFSETS
	.align		4
.L_32723:
        /*0200*/ 	.byte	0x04, 0x28
        /*0202*/ 	.short	(.L_32725 - .L_32724)


	//   ....[0]....
.L_32724:
        /*0204*/ 	.word	0x00001860


	//   ....[1]....
        /*0208*/ 	.word	0x00001880


	//   ....[2]....
        /*020c*/ 	.word	0x00001b30


	//   ....[3]....
        /*0210*/ 	.word	0x00001b50


	//   ....[4]....
        /*0214*/ 	.word	0x00001b70


	//   ....[5]....
        /*0218*/ 	.word	0x00001ca0


	//   ....[6]....
        /*021c*/ 	.word	0x00001cc0


	//   ....[7]....
        /*0220*/ 	.word	0x00001cf0


	//   ....[8]....
        /*0224*/ 	.word	0x00002b30


	//   ....[9]....
        /*0228*/ 	.word	0x00002b70


	//   ....[10]....
        /*022c*/ 	.word	0x00002b90


	//   ....[11]....
        /*0230*/ 	.word	0x00002bb0


	//   ....[12]....
        /*0234*/ 	.word	0x00002bd0


	//   ....[13]....
        /*0238*/ 	.word	0x00002c20


	//   ....[14]....
        /*023c*/ 	.word	0x00002c40


	//   ....[15]....
        /*0240*/ 	.word	0x00002c60


	//   ....[16]....
        /*0244*/ 	.word	0x00004a70


	//   ....[17]....
        /*0248*/ 	.word	0x00004ab0


	//   ....[18]....
        /*024c*/ 	.word	0x00004af0


	//   ....[19]....
        /*0250*/ 	.word	0x00004b20


	//   ....[20]....
        /*0254*/ 	.word	0x00004b40


	//   ....[21]....
        /*0258*/ 	.word	0x00004b50


	//   ....[22]....
        /*025c*/ 	.word	0x00004b70


	//   ....[23]....
        /*0260*/ 	.word	0x00004bb0


	//   ....[24]....
        /*0264*/ 	.word	0x00004be0


	//   ....[25]....
        /*0268*/ 	.word	0x00004c20


	//   ....[26]....
        /*026c*/ 	.word	0x00004c60


	//   ....[27]....
        /*0270*/ 	.word	0x00004c90


	//   ....[28]....
        /*0274*/ 	.word	0x00005470


	//   ....[29]....
        /*0278*/ 	.word	0x00005510


	//   ....[30]....
        /*027c*/ 	.word	0x000055a0


	//   ....[31]....
        /*0280*/ 	.word	0x00005640


	//   ....[32]....
        /*0284*/ 	.word	0x000056b0


	//----- nvinfo : EIATTR_VRC_CTA_INIT_COUNT
	.align		4
.L_32725:
        /*0288*/ 	.byte	0x02, 0x4a
	.zero		1
	.zero		1


	//----- nvinfo : EIATTR_EXIT_INSTR_OFFSETS
	.align		4
        /*028c*/ 	.byte	0x04, 0x1c
        /*028e*/ 	.short	(.L_32727 - .L_32726)


	//   ....[0]....
.L_32726:
        /*0290*/ 	.word	0x000000d0


	//   ....[1]....
        /*0294*/ 	.word	0x00005280


	//   ....[2]....
        /*0298*/ 	.word	0x000052b0


	//   ....[3]....
        /*029c*/ 	.word	0x00005410


	//----- nvinfo : EIATTR_CRS_STACK_SIZE
	.align		4
.L_32727:
        /*02a0*/ 	.byte	0x04, 0x1e
        /*02a2*/ 	.short	(.L_32729 - .L_32728)
.L_32728:
        /*02a4*/ 	.word	0x00000000


	//----- nvinfo : EIATTR_CBANK_PARAM_SIZE
	.align		4
.L_32729:
        /*02a8*/ 	.byte	0x03, 0x19
        /*02aa*/ 	.short	0x008c


	//----- nvinfo : EIATTR_PARAM_CBANK
	.align		4
        /*02ac*/ 	.byte	0x04, 0x0a
        /*02ae*/ 	.short	(.L_32731 - .L_32730)
	.align		4
.L_32730:
        /*02b0*/ 	.word	index@(.nv.constant0._ZN4vllm25paged_attention_v2_kernelIffLi192ELi8ELi128ELNS_18Fp8KVCacheDataTypeE0ELb1ELi512EEEvPfS2_PT_PKS3_PKT0_S9_ifPKiSB_iPKfiiiSD_SD_iiiii)
        /*02b4*/ 	.short	0x0380
        /*02b6*/ 	.short	0x008c


	//----- nvinfo : EIATTR_SW_WAR
	.align		4
.L_32731:
        /*02b8*/ 	.byte	0x04, 0x36
        /*02ba*/ 	.short	(.L_32733 - .L_32732)
.L_32732:
        /*02bc*/ 	.word	0x00000008
.L_32733:


//--------------------- .nv.info._ZN4vllm32paged_attention_v2_reduce_kernelIfLi128ELi128ELi512EEEvPT_PKfS4_PKS1_PKii --------------------------
	.section	.nv.info._ZN4vllm32paged_attention_v2_reduce_kernelIfLi128ELi128ELi512EEEvPT_PKfS4_PKS1_PKii,"",@"SHT_CUDA_INFO"
	.sectionflags	@""
	.align	4


	//----- nvinfo : EIATTR_CUDA_API_VERSION
	.align		4
        /*0000*/ 	.byte	0x04, 0x37
        /*0002*/ 	.short	(.L_32735 - .L_32734)
.L_32734:
        /*0004*/ 	.word	0x00000082


	//----- nvinfo : EIATTR_KPARAM_INFO
	.align		4
.L_32735:
        /*0008*/ 	.byte	0x04, 0x17
        /*000a*/ 	.short	(.L_32737 - .L_32736)
.L_32736:
        /*000c*/ 	.word	0x00000000
        /*0010*/ 	.short	0x0005
        /*0012*/ 	.short	0x0028
        /*0014*/ 	.byte	0x00, 0xf0, 0x11, 0x00


	//----- nvinfo : EIATTR_KPARAM_INFO
	.align		4
.L_32737:
        /*0018*/ 	.byte	0x04, 0x17
        /*001a*/ 	.short	(.L_32739 - .L_32738)
.L_32738:
        /*001c*/ 	.word	0x00000000
        /*0020*/ 	.short	0x0004
        /*0022*/ 	.short	0x0020
        /*0024*/ 	.byte	0x00, 0xf5, 0x21, 0x00


	//----- nvinfo : EIATTR_KPARAM_INFO
	.align		4
.L_32739:
        /*0028*/ 	.byte	0x04, 0x17
        /*002a*/ 	.short	(.L_32741 - .L_32740)
.L_32740:
        /*002c*/ 	.word	0x00000000
        /*0030*/ 	.short	0x0003
        /*0032*/ 	.short	0x0018
        /*0034*/ 	.byte	0x00, 0xf5, 0x21, 0x00


	//----- nvinfo : EIATTR_KPARAM_INFO
	.align		4
.L_32741:
        /*0038*/ 	.byte	0x04, 0x17
        /*003a*/ 	.short	(.L_32743 - .L_32742)
.L_32742:
        /*003c*/ 	.word	0x00000000
        /*0040*/ 	.short	0x0002
        /*0042*/ 	.short	0x0010
        /*0044*/ 	.byte	0x00, 0xf5, 0x21, 0x00


	//----- nvinfo : EIATTR_KPARAM_INFO
	.align		4
.L_32743:
        /*0048*/ 	.byte	0x04, 0x17
        /*004a*/ 	.short	(.L_32745 - .L_32744)
.L_32744:
        /*004c*/ 	.word	0x00000000
        /*0050*/ 	.short	0x0001
        /*0052*/ 	.short	0x0008
        /*0054*/ 	.byte	0x00, 0xf5, 0x21, 0x00


	//----- nvinfo : EIATTR_KPARAM_INFO
	.align		4
.L_32745:
        /*0058*/ 	.byte	0x04, 0x17
        /*005a*/ 	.short	(.L_32747 - .L_32746)
.L_32746:
        /*005c*/ 	.word	0x00000000
        /*0060*/ 	.short	0x0000
        /*0062*/ 	.short	0x0000
        /*0064*/ 	.byte	0x00, 0xf5, 0x21, 0x00


	//----- nvinfo : EIATTR_SPARSE_MMA_MASK
	.align		4
.L_32747:
        /*0068*/ 	.byte	0x03, 0x50
        /*006a*/ 	.short	0x0000


	//----- nvinfo : EIATTR_MAXREG_COUNT
	.align		4
        /*006c*/ 	.byte	0x03, 0x1b
        /*006e*/ 	.short	0x00ff


	//----- nvinfo : EIATTR_NUM_BARRIERS
	.align		4
        /*0070*/ 	.byte	0x02, 0x4c
        /*0072*/ 	.byte	0x01
	.zero		1


	//----- nvinfo : EIATTR_MERCURY_ISA_VERSION
	.align		4
        /*0074*/ 	.byte	0x03, 0x5f
        /*0076*/ 	.short	0x0101


	//----- nvinfo : EIATTR_COOP_GROUP_MASK_REGIDS
	.align		4
        /*0078*/ 	.byte	0x04, 0x29
        /*007a*/ 	.short	(.L_32749 - .L_32748)


	//   ....[0]....
.L_32748:
        /*007c*/ 	.word	0xffffffff


	//   ....[1]....
        /*0080*/ 	.word	0xffffffff


	//   ....[2]....
        /*0084*/ 	.word	0xffffffff


	//   ....[3]....
        /*0088*/ 	.word	0xffffffff


	//   ....[4]....
        /*008c*/ 	.word	0xffffffff


	//   ....[5]....
        /*0090*/ 	.word	0xffffffff


	//   ....[6]....
        /*0094*/ 	.word	0xffffffff


	//   ....[7]....
        /*0098*/ 	.word	0xffffffff


	//   ....[8]....
        /*009c*/ 	.word	0xffffffff


	//   ....[9]....
        /*00a0*/ 	.word	0xffffffff


	//   ....[10]....
        /*00a4*/ 	.word	0xffffffff


	//   ....[11]....
        /*00a8*/ 	.word	0xffffffff


	//   ....[12]....
        /*00ac*/ 	.word	0xffffffff


	//   ....[13]....
        /*00b0*/ 	.word	0xffffffff


	//   ....[14]....
        /*00b4*/ 	.word	0xffffffff


	//   ....[15]....
        /*00b8*/ 	.word	0xffffffff


	//----- nvinfo : EIATTR_COOP_GROUP_INSTR_OFFSETS
	.align		4
.L_32749:
        /*00bc*/ 	.byte	0x04, 0x28
        /*00be*/ 	.short	(.L_32751 - .L_32750)


	//   ....[0]....
.L_32750:
        /*00c0*/ 	.word	0x00000fb0


	//   ....[1]....
        /*00c4*/ 	.word	0x00001070


	//   ....[2]....
        /*00c8*/ 	.word	0x000010a0


	//   ....[3]....
        /*00cc*/ 	.word	0x000010e0


	//   ....[4]....
        /*00d0*/ 	.word	0x00001110


	//   ....[5]....
        /*00d4*/ 	.word	0x00001160


	//   ....[6]....
        /*00d8*/ 	.word	0x00001180


	//   ....[7]....
        /*00dc*/ 	.word	0x000011a0


	//   ....[8]....
        /*00e0*/ 	.word	0x00001a40


	//   ....[9]....
        /*00e4*/ 	.word	0x00001ac0


	//   ....[10]....
        /*00e8*/ 	.word	0x00001af0


	//   ....[11]....
        /*00ec*/ 	.word	0x00001b20


	//   ....[12]....
        /*00f0*/ 	.word	0x00001b70


	//   ....[13]....
        /*00f4*/ 	.word	0x00001c10


	//   ....[14]....
        /*00f8*/ 	.word	0x00001c30


	//   ....[15]....
        /*00fc*/ 	.word	0x00001c50


	//----- nvinfo : EIATTR_VRC_CTA_INIT_COUNT
	.align		4
.L_32751:
        /*0100*/ 	.byte	0x02, 0x4a
	.zero		1
	.zero		1


	//----- nvinfo : EIATTR_EXIT_INSTR_OFFSETS
	.align		4
        /*0104*/ 	.byte	0x04, 0x1c
        /*0106*/ 	.short	(.L_32753 - .L_32752)


	//   ....[0]....
.L_32752:
        /*0108*/ 	.word	0x000001b0


	//   ....[1]....
        /*010c*/ 	.word	0x00000500


	//   ....[2]....
        /*0110*/ 	.word	0x00000820


	//   ....[3]....
        /*0114*/ 	.word	0x00001c60


	//   ....[4]....
        /*0118*/ 	.word	0x00002730


	//----- nvinfo : EIATTR_CRS_STACK_SIZE
	.align		4
.L_32753:
        /*011c*/ 	.byte	0x04, 0x1e
        /*011e*/ 	.short	(.L_32755 - .L_32754)
.L_32754:
        /*0120*/ 	.word	0x00000000


	//----- nvinfo : EIATTR_CBANK_PARAM_SIZE
	.align		4
.L_32755:
        /*0124*/ 	.byte	0x03, 0x19
        /*0126*/ 	.short	0x002c


	//----- nvinfo : EIATTR_PARAM_CBANK
	.align		4
        /*0128*/ 	.byte	0x04, 0x0a
        /*012a*/ 	.short	(.L_32757 - .L_32756)
	.align		4
.L_32756:
        /*012c*/ 	.word	index@(.nv.constant0._ZN4vllm32paged_attention_v2_reduce_kernelIfLi128ELi128ELi512EEEvPT_PKfS4_PKS1_PKii)
        /*0130*/ 	.short	0x0380
        /*0132*/ 	.short	0x002c


	//----- nvinfo : EIATTR_SW_WAR
	.align		4
.L_32757:
        /*0134*/ 	.byte	0x04, 0x36
        /*0136*/ 	.short	(.L_32759 - .L_32758)
.L_32758:
        /*0138*/ 	.word	0x00000008
.L_32759:


//--------------------- .nv.info._ZN4vllm25paged_attention_v2_kernelIffLi128ELi8ELi128ELNS_18Fp8KVCacheDataTypeE0ELb1ELi512EEEvPfS2_PT_PKS3_PKT0_S9_ifPKiSB_iPKfiiiSD_SD_iiiii --------------------------
	.section	.nv.info._ZN4vllm25paged_attention_v2_kernelIffLi128ELi8ELi128ELNS_18Fp8KVCacheDataTypeE0ELb1ELi512EEEvPfS2_PT_PKS3_PKT0_S9_ifPKiSB_iPKfiiiSD_SD_iiiii,"",@"SHT_CUDA_INFO"
	.sectionflags	@""
	.align	4


	//----- nvinfo : EIATTR_CUDA_API_VERSION
	.align		4
        /*0000*/ 	.byte	0x04, 0x37
        /*0002*/ 	.short	(.L_32761 - .L_32760)
.L_32760:
        /*0004*/ 	.word	0x00000082


	//----- nvinfo : EIATTR_KPARAM_INFO
	.align		4
.L_32761:
        /*0008*/ 	.byte	0x04, 0x17
        /*000a*/ 	.short	(.L_32763 - .L_32762)
.L_32762:
        /*000c*/ 	.word	0x00000000
        /*0010*/ 	.short	0x0015
        /*0012*/ 	.short	0x0088
        /*0014*/ 	.byte	0x00, 0xf0, 0x11, 0x00


	//----- nvinfo : EIATTR_KPARAM_INFO
	.align		4
.L_32763:
        /*0018*/ 	.byte	0x04, 0x17
        /*001a*/ 	.short	(.L_32765 - .L_32764)
.L_32764:
        /*001c*/ 	.word	0x00000000
        /*0020*/ 	.short	0x0014
        /*0022*/ 	.short	0x0084
        /*0024*/ 	.byte	0x00, 0xf0, 0x11, 0x00


	//----- nvinfo : EIATTR_KPARAM_INFO
	.align		4
.L_32765:
        /*0028*/ 	.byte	0x04, 0x17
        /*002a*/ 	.short	(.L_32767 - .L_32766)
.L_32766:
        /*002c*/ 	.word	0x00000000
        /*0030*/ 	.short	0x0013
        /*0032*/ 	.short	0x0080
        /*0034*/ 	.byte	0x00, 0xf0, 0x11, 0x00


	//----- nvinfo : EIATTR_KPARAM_INFO
	.align		4
.L_32767:
        /*0038*/ 	.byte	0x04, 0x17
        /*003a*/ 	.short	(.L_32769 - .L_32768)
.L_32768:
        /*003c*/ 	.word	0x00000000
        /*0040*/ 	.short	0x0012
        /*0042*/ 	.short	0x007c
        /*0044*/ 	.byte	0x00, 0xf0, 0x11, 0x00


	//----- nvinfo : EIATTR_KPARAM_INFO
	.align		4
.L_32769:
        /*0048*/ 	.byte	0x04, 0x17
        /*004a*/ 	.short	(.L_32771 - .L_32770)
.L_32770:
        /*004c*/ 	.word	0x00000000
        /*0050*/ 	.short	0x0011
        /*0052*/ 	.short	0x0078
        /*0054*/ 	.byte	0x00, 0xf0, 0x11, 0x00


	//----- nvinfo : EIATTR_KPARAM_INFO
	.align		4
.L_32771:
        /*0058*/ 	.byte	0x04, 0x17
        /*005a*/ 	.short	(.L_32773 - .L_32772)
.L_32772:
        /*005c*/ 	.word	0x00000000
        /*0060*/ 	.short	0x0010
        /*0062*/ 	.short	0x0070
        /*0064*/ 	.byte	0x00, 0xf5, 0x21, 0x00


	//----- nvinfo : EIATTR_KPARAM_INFO
	.align		4
.L_32773:
        /*0068*/ 	.byte	0x04, 0x17
        /*006a*/ 	.short	(.L_32775 - .L_32774)
.L_32774:
        /*006c*/ 	.word	0x00000000
        /*0070*/ 	.short	0x000f
        /*0072*/ 	.short	0x0068
        /*0074*/ 	.byte	0x00, 0xf5, 0x21, 0x00


	//----- nvinfo : EIATTR_KPARAM_INFO
	.align		4
.L_32775:
        /*0078*/ 	.byte	0x04, 0x17
        /*007a*/ 	.short	(.L_32777 - .L_32776)
.L_32776:
        /*007c*/ 	.word	0x00000000
        /*0080*/ 	.short	0x000e
        /*0082*/ 	.short	0x0060
        /*0084*/ 	.byte	0x00, 0xf0, 0x11, 0x00


	//----- nvinfo : EIATTR_KPARAM_INFO
	.align		4
.L_32777:
        /*0088*/ 	.byte	0x04, 0x17
        /*008a*/ 	.short	(.L_32779 - .L_32778)
.L_32778:
        /*008c*/ 	.word	0x00000000
        /*0090*/ 	.short	0x000d
        /*0092*/ 	.short	0x005c
        /*0094*/ 	.byte	0x00, 0xf0, 0x11, 0x00


	//----- nvinfo : EIATTR_KPARAM_INFO
	.align		4
.L_32779:
        /*0098*/ 	.byte	0x04, 0x17
        /*009a*/ 	.short	(.L_32781 - .L_32780)
.L_32780:
        /*009c*/ 	.word	0x00000000
        /*00a0*/ 	.short	0x000c
        /*00a2*/ 	.short	0x0058
        /*00a4*/ 	.byte	0x00, 0xf0, 0x11, 0x00


	//----- nvinfo : EIATTR_KPARAM_INFO
	.align		4
.L_32781:
        /*00a8*/ 	.byte	0x04, 0x17
        /*00aa*/ 	.short	(.L_32783 - .L_32782)
.L_32782:
        /*00ac*/ 	.word	0x00000000
        /*00b0*/ 	.short	0x000b
        /*00b2*/ 	.short	0x0050
        /*00b4*/ 	.byte	0x00, 0xf5, 0x21, 0x00


	//----- nvinfo : EIATTR_KPARAM_INFO
	.align		4
.L_32783:
        /*00b8*/ 	.byte	0x04, 0x17
        /*00ba*/ 	.short	(.L_32785 - .L_32784)
.L_32784:
        /*00bc*/ 	.word	0x00000000
        /*00c0*/ 	.short	0x000a
        /*00c2*/ 	.short	0x0048
        /*00c4*/ 	.byte	0x00, 0xf0, 0x11, 0x00


	//----- nvinfo : EIATTR_KPARAM_INFO
	.align		4
.L_32785:
        /*00c8*/ 	.byte	0x04, 0x17
        /*00ca*/ 	.short	(.L_32787 - .L_32786)
.L_32786:
        /*00cc*/ 	.word	0x00000000
        /*00d0*/ 	.short	0x0009
        /*00d2*/ 	.short	0x0040
        /*00d4*/ 	.byte	0x00, 0xf5, 0x21, 0x00


	//----- nvinfo : EIATTR_KPARAM_INFO
	.align		4
.L_32787:
        /*00d8*/ 	.byte	0x04, 0x17
        /*00da*/ 	.short	(.L_32789 - .L_32788)
.L_32788:
        /*00dc*/ 	.word	0x00000000
        /*00e0*/ 	.short	0x0008
        /*00e2*/ 	.short	0x0038
        /*00e4*/ 	.byte	0x00, 0xf5, 0x21, 0x00


	//----- nvinfo : EIATTR_KPARAM_INFO
	.align		4
.L_32789:
        /*00e8*/ 	.byte	0x04, 0x17
        /*00ea*/ 	.short	(.L_32791 - .L_32790)
.L_32790:
        /*00ec*/ 	.word	0x00000000
        /*00f0*/ 	.short	0x0007
        /*00f2*/ 	.short	0x0034
        /*00f4*/ 	.byte	0x00, 0xf0, 0x11, 0x00


	//----- nvinfo : EIATTR_KPARAM_INFO
	.align		4
.L_32791:
        /*00f8*/ 	.byte	0x04, 0x17
        /*00fa*/ 	.short	(.L_32793 - .L_32792)
.L_32792:
        /*00fc*/ 	.word	0x00000000
        /*0100*/ 	.short	0x0006
        /*0102*/ 	.short	0x0030
        /*0104*/ 	.byte	0x00, 0xf0, 0x11, 0x00


	//----- nvinfo : EIATTR_KPARAM_INFO
	.align		4
.L_32793:
        /*0108*/ 	.byte	0x04, 0x17
        /*010a*/ 	.short	(.L_32795 - .L_32794)
.L_32794:
        /*010c*/ 	.word	0x00000000
        /*0110*/ 	.short	0x0005
        /*0112*/ 	.short	0x0028
        /*0114*/ 	.byte	0x00, 0xf5, 0x21, 0x00


	//----- nvinfo : EIATTR_KPARAM_INFO
	.align		4
.L_32795:
        /*0118*/ 	.byte	0x04, 0x17
        /*011a*/ 	.short	(.L_32797 - .L_32796)
.L_32796:
        /*011c*/ 	.word	0x00000000
        /*0120*/ 	.short	0x0004
        /*0122*/ 	.short	0x0020
        /*0124*/ 	.byte	0x00, 0xf5, 0x21, 0x00


	//----- nvinfo : EIATTR_KPARAM_INFO
	.align		4
.L_32797:
        /*0128*/ 	.byte	0x04, 0x17
        /*012a*/ 	.short	(.L_32799 - .L_32798)
.L_32798:
        /*012c*/ 	.word	0x00000000
        /*0130*/ 	.short	0x0003
        /*0132*/ 	.short	0x0018
        /*0134*/ 	.byte	0x00, 0xf5, 0x21, 0x00


	//----- nvinfo : EIATTR_KPARAM_INFO
	.align		4
.L_32799:
        /*0138*/ 	.byte	0x04, 0x17
        /*013a*/ 	.short	(.L_32801 - .L_32800)
.L_32800:
        /*013c*/ 	.word	0x00000000
        /*0140*/ 	.short	0x0002
        /*0142*/ 	.short	0x0010
        /*0144*/ 	.byte	0x00, 0xf5, 0x21, 0x00


	//----- nvinfo : EIATTR_KPARAM_INFO
	.align		4
.L_32801:
        /*0148*/ 	.byte	0x04, 0x17
        /*014a*/ 	.short	(.L_32803 - .L_32802)
.L_32802:
        /*014c*/ 	.word	0x00000000
        /*0150*/ 	.short	0x0001
        /*0152*/ 	.short	0x0008
        /*0154*/ 	.byte	0x00, 0xf5, 0x21, 0x00


	//----- nvinfo : EIATTR_KPARAM_INFO
	.align		4
.L_32803:
        /*0158*/ 	.byte	0x04, 0x17
        /*015a*/ 	.short	(.L_32805 - .L_32804)
.L_32804:
        /*015c*/ 	.word	0x00000000
        /*0160*/ 	.short	0x0000
        /*0162*/ 	.short	0x0000
        /*0164*/ 	.byte	0x00, 0xf5, 0x21, 0x00


	//----- nvinfo : EIATTR_SPARSE_MMA_MASK
	.align		4
.L_32805:
        /*0168*/ 	.byte	0x03, 0x50
        /*016a*/ 	.short	0x0000


	//----- nvinfo : EIATTR_MAXREG_COUNT
	.align		4
        /*016c*/ 	.byte	0x03, 0x1b
        /*016e*/ 	.short	0x00ff


	//----- nvinfo : EIATTR_NUM_BARRIERS
	.align		4
        /*0170*/ 	.byte	0x02, 0x4c
        /*0172*/ 	.byte	0x01
	.zero		1


	//----- nvinfo : EIATTR_MERCURY_ISA_VERSION
	.align		4
        /*0174*/ 	.byte	0x03, 0x5f
        /*0176*/ 	.short	0x0101


	//----- nvinfo : EIATTR_COOP_GROUP_MASK_REGIDS
	.align		4
        /*0178*/ 	.byte	0x04, 0x29
        /*017a*/ 	.short	(.L_32807 - .L_32806)


	//   ....[0]....
.L_32806:
        /*017c*/ 	.word	0xffffffff


	//   ....[1]....
        /*0180*/ 	.word	0xffffffff


	//   ....[2]....
        /*0184*/ 	.word	0xffffffff


	//   ....[3]....
        /*0188*/ 	.word	0xffffffff


	//   ....[4]....
        /*018c*/ 	.word	0xffffffff


	//   ....[5]....
        /*0190*/ 	.word	0xffffffff


	//   ....[6]....
        /*0194*/ 	.word	0xffffffff


	//   ....[7]....
        /*0198*/ 	.word	0xffffffff


	//   ....[8]....
        /*019c*/ 	.word	0xffffffff


	//   ....[9]....
        /*01a0*/ 	.word	0xffffffff


	//   ....[10]....
        /*01a4*/ 	.word	0xffffffff


	//   ....[11]....
        /*01a8*/ 	.word	0xffffffff


	//   ....[12]....
        /*01ac*/ 	.word	0xffffffff


	//   ....[13]....
        /*01b0*/ 	.word	0xffffffff


	//   ....[14]....
        /*01b4*/ 	.word	0xffffffff


	//   ....[15]....
        /*01b8*/ 	.word	0xffffffff


	//   ....[16]....
        /*01bc*/ 	.word	0xffffffff


	//   ....[17]....
        /*01c0*/ 	.word	0xffffffff


	//   ....[18]....
        /*01c4*/ 	.word	0xffffffff


	//   ....[19]....
        /*01c8*/ 	.word	0xffffffff


	//   ....[20]....
        /*01cc*/ 	.word	0xffffffff


	//   ....[21]....
        /*01d0*/ 	.word	0xffffffff


	//   ....[22]....
        /*01d4*/ 	.word	0xffffffff


	//   ....[23]....
        /*01d8*/ 	.word	0xffffffff


	//   ....[24]....
        /*01dc*/ 	.word	0x0500000c


	//   ....[25]....
        /*01e0*/ 	.word	0x0500000c


	//   ....[26]....
        /*01e4*/ 	.word	0x0500000c


	//   ....[27]....
        /*01e8*/ 	.word	0x0500000c


	//   ....[28]....
        /*01ec*/ 	.word	0x0500000c


	//----- nvinfo : EIATTR_COOP_GROUP_INSTR_OFFSETS
	.align		4
.L_32807:
        /*01f0*/ 	.byte	0x04, 0x28
        /*01f2*/ 	.short	(.L_32809 - .L_32808)


	//   ....[0]....
.L_32808:
        /*01f4*/ 	.word	0x00001580


	//   ....[1]....
        /*01f8*/ 	.word	0x000015a0


	//   ....[2]....
        /*01fc*/ 	.word	0x00001880


	//   ....[3]....
        /*0200*/ 	.word	0x000018a0


	//   ....[4]....
        /*0204*/ 	.word	0x000018c0


	//   ....[5]....
        /*0208*/ 	.word	0x000019e0


	//   ....[6]....
        /*020c*/ 	.word	0x00001a00


	//   ....[7]....
        /*0210*/ 	.word	0x00001a20


	//   ....[8]....
        /*0214*/ 	.word	0x00002860


	//   ....[9]....
        /*0218*/ 	.word	0x00002890


	//   ....[10]....
        /*021c*/ 	.word	0x000028b0


	//   ....[11]....
        /*0220*/ 	.word	0x000028d0


	//   ....[12]....
        /*0224*/ 	.word	0x000028f0


	//   ....[13]....
        /*0228*/ 	.word	0x00002940


	//   ....[14]....
        /*022c*/ 	.word	0x00002960


	//   ....[15]....
        /*0230*/ 	.word	0x00002980


	//   ....[16]....
        /*0234*/ 	.word	0x00004320


	//   ....[17]....
        /*0238*/ 	.word	0x00004360


	//   ....[18]....
        /*023c*/ 	.word	0x00004390


	//   ....[19]....
        /*0240*/ 	.word	0x000043c0


	//   ....[20]....
        /*0244*/ 	.word	0x000043d0


	//   ....[21]....
        /*0248*/ 	.word	0x000043e0


	//   ....[22]....
        /*024c*/ 	.word	0x000043f0


	//   ....[23]....
        /*0250*/ 	.word	0x00004410


	//   ....[24]....
        /*0254*/ 	.word	0x00004b40


	//   ....[25]....
        /*0258*/ 	.word	0x00004be0


	//   ....[26]....
        /*025c*/ 	.word	0x00004c80


	//   ....[27]....
        /*0260*/ 	.word	0x00004d20


	//   ....[28]....
        /*0264*/ 	.word	0x00004d90


	//----- nvinfo : EIATTR_VRC_CTA_INIT_COUNT
	.align		4
.L_32809:
        /*0268*/ 	.byte	0x02, 0x4a
	.zero		1
	.zero		1


	//----- nvinfo : EIATTR_EXIT_INSTR_OFFSETS
	.align		4
        /*026c*/ 	.byte	0x04, 0x1c
        /*026e*/ 	.short	(.L_32811 - .L_32810)


	//   ....[0]....
.L_32810:
        /*0270*/ 	.word	0x000000d0


	//   ....[1]....
        /*0274*/ 	.word	0x00004990


	//   ....[2]....
        /*0278*/ 	.word	0x000049c0


	//   ....[3]....
        /*027c*/ 	.word	0x00004ae0


	//----- nvinfo : EIATTR_CRS_STACK_SIZE
	.align		4
.L_32811:
        /*0280*/ 	.byte	0x04, 0x1e
        /*0282*/ 	.short	(.L_32813 - .L_32812)
.L_32812:
        /*0284*/ 	.word	0x00000000


	//----- nvinfo : EIATTR_CBANK_PARAM_SIZE
	.align		4
.L_32813:
        /*0288*/ 	.byte	0x03, 0x19
        /*028a*/ 	.short	0x008c


	//----- nvinfo : EIATTR_PARAM_CBANK
	.align		4
        /*028c*/ 	.byte	0x04, 0x0a
        /*028e*/ 	.short	(.L_32815 - .L_32814)
	.align		4
.L_32814:
        /*0290*/ 	.word	index@(.nv.constant0._ZN4vllm25paged_attention_v2_kernelIffLi128ELi8ELi128ELNS_18Fp8KVCacheDataTypeE0ELb1ELi512EEEvPfS2_PT_PKS3_PKT0_S9_ifPKiSB_iPKfiiiSD_SD_iiiii)
        /*0294*/ 	.short	0x0380
        /*0296*/ 	.short	0x008c


	//----- nvinfo : EIATTR_SW_WAR
	.align		4
.L_32815:
        /*0298*/ 	.byte	0x04, 0x36
        /*029a*/ 	.short	(.L_32817 - .L_32816)
.L_32816:
        /*029c*/ 	.word	0x00000008
.L_32817:


//--------------------- .nv.info._ZN4vllm32paged_attention_v2_reduce_kernelIfLi120ELi128ELi512EEEvPT_PKfS4_PKS1_PKii --------------------------
	.section	.nv.info._ZN4vllm32paged_attention_v2_reduce_kernelIfLi120ELi128ELi512EEEvPT_PKfS4_PKS1_PKii,"",@"SHT_CUDA_INFO"
	.sectionflags	@""
	.align	4


	//----- nvinfo : EIATTR_CUDA_API_VERSION
	.align		4
        /*0000*/ 	.byte	0x04, 0x37
        /*0002*/ 	.short	(.L_32819 - .L_32818)
.L_32818:
        /*0004*/ 	.word	0x00000082


	//----- nvinfo : EIATTR_KPARAM_INFO
	.align		4
.L_32819:
        /*0008*/ 	.byte	0x04, 0x17
        /*000a*/ 	.short	(.L_32821 - .L_32820)
.L_32820:
        /*000c*/ 	.word	0x00000000
        /*0010*/ 	.short	0x0005
        /*0012*/ 	.short	0x0028
        /*0014*/ 	.byte	0x00, 0xf0, 0x11, 0x00


	//----- nvinfo : EIATTR_KPARAM_INFO
	.align		4
.L_32821:
        /*0018*/ 	.byte	0x04, 0x17
        /*001a*/ 	.short	(.L_32823 - .L_32822)
.L_32822:
        /*001c*/ 	.word	0x00000000
        /*0020*/ 	.short	0x0004
        /*0022*/ 	.short	0x0020
        /*0024*/ 	.byte	0x00, 0xf5, 0x21, 0x00


	//----- nvinfo : EIATTR_KPARAM_INFO
	.align		4
.L_32823:
        /*0028*/ 	.byte	0x04, 0x17
        /*002a*/ 	.short	(.L_32825 - .L_32824)
.L_32824:
        /*002c*/ 	.word	0x00000000
        /*0030*/ 	.short	0x0003
        /*0032*/ 	.short	0x0018
        /*0034*/ 	.byte	0x00, 0xf5, 0x21, 0x00


	//----- nvinfo : EIATTR_KPARAM_INFO
	.align		4
.L_32825:
        /*0038*/ 	.byte	0x04, 0x17
        /*003a*/ 	.short	(.L_32827 - .L_32826)
.L_32826:
        /*003c*/ 	.word	0x00000000
        /*0040*/ 	.short	0x0002
        /*0042*/ 	.short	0x0010
        /*0044*/ 	.byte	0x00, 0xf5, 0x21, 0x00


	//----- nvinfo : EIATTR_KPARAM_INFO
	.align		4
.L_32827:
        /*0048*/ 	.byte	0x04, 0x17
        /*004a*/ 	.short	(.L_32829 - .L_32828)
.L_32828:
        /*004c*/ 	.word	0x00000000
        /*0050*/ 	.short	0x0001
        /*0052*/ 	.short	0x0008
        /*0054*/ 	.byte	0x00, 0xf5, 0x21, 0x00


	//----- nvinfo : EIATTR_KPARAM_INFO
	.align		4
.L_32829:
        /*0058*/ 	.byte	0x04, 0x17
        /*005a*/ 	.short	(.L_32831 - .L_32830)
.L_32830:
        /*005c*/ 	.word	0x00000000
        /*0060*/ 	.short	0x0000
        /*0062*/ 	.short	0x0000
        /*0064*/ 	.byte	0x00, 0xf5, 0x21, 0x00


	//----- nvinfo : EIATTR_SPARSE_MMA_MASK
	.align		4
.L_32831:
        /*0068*/ 	.byte	0x03, 0x50
        /*006a*/ 	.short	0x0000


	//----- nvinfo : EIATTR_MAXREG_COUNT
	.align		4
        /*006c*/ 	.byte	0x03, 0x1b
        /*006e*/ 	.short	0x00ff


	//----- nvinfo : EIATTR_NUM_BARRIERS
	.align		4
        /*0070*/ 	.byte	0x02, 0x4c
        /*0072*/ 	.byte	0x01
	.zero		1


	//----- nvinfo : EIATTR_MERCURY_ISA_VERSION
	.align		4
        /*0074*/ 	.byte	0x03, 0x5f
        /*0076*/ 	.short	0x0101


	//----- nvinfo : EIATTR_COOP_GROUP_MASK_REGIDS
	.align		4
        /*0078*/ 	.byte	0x04, 0x29
        /*007a*/ 	.short	(.L_32833 - .L_32832)


	//   ....[0]....
.L_32832:
        /*007c*/ 	.word	0xffffffff


	//   ....[1]....
        /*0080*/ 	.word	0xffffffff


	//   ....[2]....
        /*0084*/ 	.word	0xffffffff


	//   ....[3]....
        /*0088*/ 	.word	0xffffffff


	//   ....[4]....
        /*008c*/ 	.word	0xffffffff


	//   ....[5]....
        /*0090*/ 	.word	0xffffffff


	//   ....[6]....
        /*0094*/ 	.word	0xffffffff


	//   ....[7]....
        /*0098*/ 	.word	0xffffffff


	//   ....[8]....
        /*009c*/ 	.word	0xffffffff


	//   ....[9]....
        /*00a0*/ 	.word	0xffffffff


	//   ....[10]....
        /*00a4*/ 	.word	0xffffffff


	//   ....[11]....
        /*00a8*/ 	.word	0xffffffff


	//   ....[12]....
        /*00ac*/ 	.word	0xffffffff


	//   ....[13]....
        /*00b0*/ 	.word	0xffffffff


	//   ....[14]....
        /*00b4*/ 	.word	0xffffffff


	//   ....[15]....
        /*00b8*/ 	.word	0xffffffff


	//----- nvinfo : EIATTR_COOP_GROUP_INSTR_OFFSETS
	.align		4
.L_32833:
        /*00bc*/ 	.byte	0x04, 0x28
        /*00be*/ 	.short	(.L_32835 - .L_32834)


	//   ....[0]....
.L_32834:
        /*00c0*/ 	.word	0x00001040


	//   ....[1]....
        /*00c4*/ 	.word	0x00001100


	//   ....[2]....
        /*00c8*/ 	.word	0x00001130


	//   ....[3]....
        /*00cc*/ 	.word	0x00001170


	//   ....[4]....
        /*00d0*/ 	.word	0x000011a0


	//   ....[5]....
        /*00d4*/ 	.word	0x000011f0


	//   ....[6]....
        /*00d8*/ 	.word	0x00001210


	//   ....[7]....
        /*00dc*/ 	.word	0x00001230


	//   ....[8]....
        /*00e0*/ 	.word	0x00001ad0


	//   ....[9]....
        /*00e4*/ 	.word	0x00001b50


	//   ....[10]....
        /*00e8*/ 	.word	0x00001b80


	//   ....[11]....
        /*00ec*/ 	.word	0x00001bb0


	//   ....[12]....
        /*00f0*/ 	.word	0x00001c00


	//   ....[13]....
        /*00f4*/ 	.word	0x00001ca0


	//   ....[14]....
        /*00f8*/ 	.word	0x00001cc0


	//   ....[15]....
        /*00fc*/ 	.word	0x00001ce0


	//----- nvinfo : EIATTR_VRC_CTA_INIT_COUNT
	.align		4
.L_32835:
        /*0100*/ 	.byte	0x02, 0x4a
	.zero		1
	.zero		1


	//----- nvinfo : EIATTR_EXIT_INSTR_OFFSETS
	.align		4
        /*0104*/ 	.byte	0x04, 0x1c
        /*0106*/ 	.short	(.L_32837 - .L_32836)


	//   ....[0]....
.L_32836:
        /*0108*/ 	.word	0x00000180


	//   ....[1]....
        /*010c*/ 	.word	0x00000540


	//   ....[2]....
        /*0110*/ 	.word	0x000008b0


	//   ....[3]....
        /*0114*/ 	.word	0x00001cf0


	//   ....[4]....
        /*0118*/ 	.word	0x000027f0


	//----- nvinfo : EIATTR_CRS_STACK_SIZE
	.align		4
.L_32837:
        /*011c*/ 	.byte	0x04, 0x1e
        /*011e*/ 	.short	(.L_32839 - .L_32838)
.L_32838:
        /*0120*/ 	.word	0x00000000


	//----- nvinfo : EIATTR_CBANK_PARAM_SIZE
	.align		4
.L_32839:
        /*0124*/ 	.byte	0x03, 0x19
        /*0126*/ 	.short	0x002c


	//----- nvinfo : EIATTR_PARAM_CBANK
	.align		4
        /*0128*/ 	.byte	0x04, 0x0a
        /*012a*/ 	.short	(.L_32841 - .L_32840)
	.align		4
.L_32840:
        /*012c*/ 	.word	index@(.nv.constant0._ZN4vllm32paged_attention_v2_reduce_kernelIfLi120ELi128ELi512EEEvPT_PKfS4_PKS1_PKii)
        /*0130*/ 	.short	0x0380
        /*0132*/ 	.short	0x002c


	//----- nvinfo : EIATTR_SW_WAR
	.align		4
.L_32841:
        /*0134*/ 	.byte	0x04, 0x36
        /*0136*/ 	.short	(.L_32843 - .L_32842)
.L_32842:
        /*0138*/ 	.word	0x00000008
.L_32843:


//--------------------- .nv.info._ZN4vllm25paged_attention_v2_kernelIffLi120ELi8ELi128ELNS_18Fp8KVCacheDataTypeE0ELb1ELi512EEEvPfS2_PT_PKS3_PKT0_S9_ifPKiSB_iPKfiiiSD_SD_iiiii --------------------------
	.section	.nv.info._ZN4vllm25paged_attention_v2_kernelIffLi120ELi8ELi128ELNS_18Fp8KVCacheDataTypeE0ELb1ELi512EEEvPfS2_PT_PKS3_PKT0_S9_ifPKiSB_iPKfiiiSD_SD_iiiii,"",@"SHT_CUDA_INFO"
	.sectionflags	@""
	.align	4


	//----- nvinfo : EIATTR_CUDA_API_VERSION
	.align		4
        /*0000*/ 	.byte	0x04, 0x37
        /*0002*/ 	.short	(.L_32845 - .L_32844)
.L_32844:
        /*0004*/ 	.word	0x00000082


	//----- nvinfo : EIATTR_KPARAM_INFO
	.align		4
.L_32845:
        /*0008*/ 	.byte	0x04, 0x17
        /*000a*/ 	.short	(.L_32847 - .L_32846)
.L_32846:
        /*000c*/ 	.word	0x00000000
        /*0010*/ 	.short	0x0015
        /*0012*/ 	.short	0x0088
        /*0014*/ 	.byte	0x00, 0xf0, 0x11, 0x00


	//----- nvinfo : EIATTR_KPARAM_INFO
	.align		4
.L_32847:
        /*0018*/ 	.byte	0x04, 0x17
        /*001a*/ 	.short	(.L_32849 - .L_32848)
.L_32848:
        /*001c*/ 	.word	0x00000000
        /*0020*/ 	.short	0x0014
        /*0022*/ 	.short	0x0084
        /*0024*/ 	.byte	0x00, 0xf0, 0x11, 0x00


	//----- nvinfo : EIATTR_KPARAM_INFO
	.align		4
.L_32849:
        /*0028*/ 	.byte	0x04, 0x17
        /*002a*/ 	.short	(.L_32851 - .L_32850)
.L_32850:
        /*002c*/ 	.word	0x00000000
        /*0030*/ 	.short	0x0013
        /*0032*/ 	.short	0x0080
        /*0034*/ 	.byte	0x00, 0xf0, 0x11, 0x00


	//----- nvinfo : EIATTR_KPARAM_INFO
	.align		4
.L_32851:
        /*0038*/ 	.byte	0x04, 0x17
        /*003a*/ 	.short	(.L_32853 - .L_32852)
.L_32852:
        /*003c*/ 	.word	0x00000000
        /*0040*/ 	.short	0x0012
        /*0042*/ 	.short	0x007c
        /*0044*/ 	.byte	0x00, 0xf0, 0x11, 0x00


	//----- nvinfo : EIATTR_KPARAM_INFO
	.align		4
.L_32853:
        /*0048*/ 	.byte	0x04, 0x17
        /*004a*/ 	.short	(.L_32855 - .L_32854)
.L_32854:
        /*004c*/ 	.word	0x00000000
        /*0050*/ 	.short	0x0011
        /*0052*/ 	.short	0x0078
        /*0054*/ 	.byte	0x00, 0xf0, 0x11, 0x00


	//----- nvinfo : EIATTR_KPARAM_INFO
	.align		4
.L_32855:
        /*0058*/ 	.byte	0x04, 0x17
        /*005a*/ 	.short	(.L_32857 - .L_32856)
.L_32856:
        /*005c*/ 	.word	0x00000000
        /*0060*/ 	.short	0x0010
        /*0062*/ 	.short	0x0070
        /*0064*/ 	.byte	0x00, 0xf5, 0x21, 0x00


	//----- nvinfo : EIATTR_KPARAM_INFO
	.align		4
.L_32857:
        /*0068*/ 	.byte	0x04, 0x17
        /*006a*/ 	.short	(.L_32859 - .L_32858)
.L_32858:
        /*006c*/ 	.word	0x00000000
        /*0070*/ 	.short	0x000f
        /*0072*/ 	.short	0x0068
        /*0074*/ 	.byte	0x00, 0xf5, 0x21, 0x00


	//----- nvinfo : EIATTR_KPARAM_INFO
	.align		4
.L_32859:
        /*0078*/ 	.byte	0x04, 0x17
        /*007a*/ 	.short	(.L_32861 - .L_32860)
.L_32860:
        /*007c*/ 	.word	0x00000000
        /*0080*/ 	.short	0x000e
        /*0082*/ 	.short	0x0060
        /*0084*/ 	.byte	0x00, 0xf0, 0x11, 0x00


	//----- nvinfo : EIATTR_KPARAM_INFO
	.align		4
.L_32861:
        /*0088*/ 	.byte	0x04, 0x17
        /*008a*/ 	.short	(.L_32863 - .L_32862)
.L_32862:
        /*008c*/ 	.word	0x00000000
        /*0090*/ 	.short	0x000d
        /*0092*/ 	.short	0x005c
        /*0094*/ 	.byte	0x00, 0xf0, 0x11, 0x00


	//----- nvinfo : EIATTR_KPARAM_INFO
	.align		4
.L_32863:
        /*0098*/ 	.byte	0x04, 0x17
        /*009a*/ 	.short	(.L_32865 - .L_32864)
.L_32864:
        /*009c*/ 	.word	0x00000000
        /*00a0*/ 	.short	0x000c
        /*00a2*/ 	.short	0x0058
        /*00a4*/ 	.byte	0x00, 0xf0, 0x11, 0x00


	//----- nvinfo : EIATTR_KPARAM_INFO
	.align		4
.L_32865:
        /*00a8*/ 	.byte	0x04, 0x17
        /*00aa*/ 	.short	(.L_32867 - .L_32866)
.L_32866:
        /*00ac*/ 	.word	0x00000000
        /*00b0*/ 	.short	0x000b
        /*00b2*/ 	.short	0x0050
        /*00b4*/ 	.byte	0x00, 0xf5, 0x21, 0x00


	//----- nvinfo : EIATTR_KPARAM_INFO
	.align		4
.L_32867:
        /*00b8*/ 	.byte	0x04, 0x17
        /*00ba*/ 	.short	(.L_32869 - .L_32868)
.L_32868:
        /*00bc*/ 	.word	0x00000000
        /*00c0*/ 	.short	0x000a
        /*00c2*/ 	.short	0x0048
        /*00c4*/ 	.byte	0x00, 0xf0, 0x11, 0x00


	//----- nvinfo : EIATTR_KPARAM_INFO
	.align		4
.L_32869:
        /*00c8*/ 	.byte	0x04, 0x17
        /*00ca*/ 	.short	(.L_32871 - .L_32870)
.L_32870:
        /*00cc*/ 	.word	0x00000000
        /*00d0*/ 	.short	0x0009
        /*00d2*/ 	.short	0x0040
        /*00d4*/ 	.byte	0x00, 0xf5, 0x21, 0x00


	//----- nvinfo : EIATTR_KPARAM_INFO
	.align		4
.L_32871:
        /*00d8*/ 	.byte	0x04, 0x17
        /*00da*/ 	.short	(.L_32873 - .L_32872)
.L_32872:
        /*00dc*/ 	.word	0x00000000
        /*00e0*/ 	.short	0x0008
        /*00e2*/ 	.short	0x0038
        /*00e4*/ 	.byte	0x00, 0xf5, 0x21, 0x00


	//----- nvinfo : EIATTR_KPARAM_INFO
	.align		4
.L_32873:
        /*00e8*/ 	.byte	0x04, 0x17
        /*00ea*/ 	.short	(.L_32875 - .L_32874)
.L_32874:
        /*00ec*/ 	.word	0x00000000
        /*00f0*/ 	.short	0x0007
        /*00f2*/ 	.short	0x0034
        /*00f4*/ 	.byte	0x00, 0xf0, 0x11, 0x00


	//----- nvinfo : EIATTR_KPARAM_INFO
	.align		4
.L_32875:
        /*00f8*/ 	.byte	0x04, 0x17
        /*00fa*/ 	.short	(.L_32877 - .L_32876)
.L_32876:
        /*00fc*/ 	.word	0x00000000
        /*0100*/ 	.short	0x0006
        /*0102*/ 	.short	0x0030
        /*0104*/ 	.byte	0x00, 0xf0, 0x11, 0x00


	//----- nvinfo : EIATTR_KPARAM_INFO
	.align		4
.L_32877:
        /*0108*/ 	.byte	0x04, 0x17
        /*010a*/ 	.short	(.L_32879 - .L_32878)
.L_32878:
        /*010c*/ 	.word	0x00000000
        /*0110*/ 	.short	0x0005
        /*0112*/ 	.short	0x0028
        /*0114*/ 	.byte	0x00, 0xf5, 0x21, 0x00


	//----- nvinfo : EIATTR_KPARAM_INFO
	.align		4
.L_32879:
        /*0118*/ 	.byte	0x04, 0x17
        /*011a*/ 	.short	(.L_32881 - .L_32880)
.L_32880:
        /*011c*/ 	.word	0x00000000
        /*0120*/ 	.short	0x0004
        /*0122*/ 	.short	0x0020
        /*0124*/ 	.byte	0x00, 0xf5, 0x21, 0x00


	//----- nvinfo : EIATTR_KPARAM_INFO
	.align		4
.L_32881:
        /*0128*/ 	.byte	0x04, 0x17
        /*012a*/ 	.short	(.L_32883 - .L_32882)
.L_32882:
        /*012c*/ 	.word	0x00000000
        /*0130*/ 	.short	0x0003
        /*0132*/ 	.short	0x0018
        /*0134*/ 	.byte	0x00, 0xf5, 0x21, 0x00


	//----- nvinfo : EIATTR_KPARAM_INFO
	.align		4
.L_32883:
        /*0138*/ 	.byte	0x04, 0x17
        /*013a*/ 	.short	(.L_32885 - .L_32884)
.L_32884:
        /*013c*/ 	.word	0x00000000
        /*0140*/ 	.short	0x0002
        /*0142*/ 	.short	0x0010
        /*0144*/ 	.byte	0x00, 0xf5, 0x21, 0x00


	//----- nvinfo : EIATTR_KPARAM_INFO
	.align		4
.L_32885:
        /*0148*/ 	.byte	0x04, 0x17
        /*014a*/ 	.short	(.L_32887 - .L_32886)
.L_32886:
        /*014c*/ 	.word	0x00000000
        /*0150*/ 	.short	0x0001
        /*0152*/ 	.short	0x0008
        /*0154*/ 	.byte	0x00, 0xf5, 0x21, 0x00


	//----- nvinfo : EIATTR_KPARAM_INFO
	.align		4
.L_32887:
        /*0158*/ 	.byte	0x04, 0x17
        /*015a*/ 	.short	(.L_32889 - .L_32888)
.L_32888:
        /*015c*/ 	.word	0x00000000
        /*0160*/ 	.short	0x0000
        /*0162*/ 	.short	0x0000
        /*0164*/ 	.byte	0x00, 0xf5, 0x21, 0x00


	//----- nvinfo : EIATTR_SPARSE_MMA_MASK
	.align		4
.L_32889:
        /*0168*/ 	.byte	0x03, 0x50
        /*016a*/ 	.short	0x0000


	//----- nvinfo : EIATTR_MAXREG_COUNT
	.align		4
        /*016c*/ 	.byte	0x03, 0x1b
        /*016e*/ 	.short	0x00ff


	//----- nvinfo : EIATTR_NUM_BARRIERS
	.align		4
        /*0170*/ 	.byte	0x02, 0x4c
        /*0172*/ 	.byte	0x01
	.zero		1


	//----- nvinfo : EIATTR_MERCURY_ISA_VERSION
	.align		4
        /*0174*/ 	.byte	0x03, 0x5f
        /*0176*/ 	.short	0x0101


	//----- nvinfo : EIATTR_COOP_GROUP_MASK_REGIDS
	.align		4
        /*0178*/ 	.byte	0x04, 0x29
        /*017a*/ 	.short	(.L_32891 - .L_32890)


	//   ....[0]....
.L_32890:
        /*017c*/ 	.word	0xffffffff


	//   ....[1]....
        /*0180*/ 	.word	0xffffffff


	//   ....[2]....
        /*0184*/ 	.word	0xffffffff


	//   ....[3]....
        /*0188*/ 	.word	0xffffffff


	//   ....[4]....
        /*018c*/ 	.word	0xffffffff


	//   ....[5]....
        /*0190*/ 	.word	0xffffffff


	//   ....[6]....
        /*0194*/ 	.word	0xffffffff


	//   ....[7]....
        /*0198*/ 	.word	0xffffffff


	//   ....[8]....
        /*019c*/ 	.word	0xffffffff


	//   ....[9]....
        /*01a0*/ 	.word	0xffffffff


	//   ....[10]....
        /*01a4*/ 	.word	0xffffffff


	//   ....[11]....
        /*01a8*/ 	.word	0xffffffff


	//   ....[12]....
        /*01ac*/ 	.word	0xffffffff


	//   ....[13]....
        /*01b0*/ 	.word	0xffffffff


	//   ....[14]....
        /*01b4*/ 	.word	0xffffffff


	//   ....[15]....
        /*01b8*/ 	.word	0xffffffff


	//   ....[16]....
        /*01bc*/ 	.word	0xffffffff


	//   ....[17]....
        /*01c0*/ 	.word	0xffffffff


	//   ....[18]....
        /*01c4*/ 	.word	0xffffffff


	//   ....[19]....
        /*01c8*/ 	.word	0xffffffff


	//   ....[20]....
        /*01cc*/ 	.word	0xffffffff


	//   ....[21]....
        /*01d0*/ 	.word	0xffffffff


	//   ....[22]....
        /*01d4*/ 	.word	0xffffffff


	//   ....[23]....
        /*01d8*/ 	.word	0xffffffff


	//   ....[24]....
        /*01dc*/ 	.word	0x0500000f


	//   ....[25]....
        /*01e0*/ 	.word	0x0500000f


	//   ....[26]....
        /*01e4*/ 	.word	0x0500000f


	//   ....[27]....
        /*01e8*/ 	.word	0x0500000f


	//   ....[28]....
        /*01ec*/ 	.word	0x0500000f


	//----- nvinfo : EIATTR_COOP_GROUP_INSTR_OFFSETS
	.align		4
.L_32891:
        /*01f0*/ 	.byte	0x04, 0x28
        /*01f2*/ 	.short	(.L_32893 - .L_32892)


	//   ....[0]....
.L_32892:
        /*01f4*/ 	.word	0x000015e0


	//   ....[1]....
        /*01f8*/ 	.word	0x00001600


	//   ....[2]....
        /*01fc*/ 	.word	0x000018e0


	//   ....[3]....
        /*0200*/ 	.word	0x00001900


	//   ....[4]....
        /*0204*/ 	.word	0x00001920


	//   ....[5]....
        /*0208*/ 	.word	0x00001a40


	//   ....[6]....
        /*020c*/ 	.word	0x00001a60


	//   ....[7]....
        /*0210*/ 	.word	0x00001a80


	//   ....[8]....
        /*0214*/ 	.word	0x000028c0


	//   ....[9]....
        /*0218*/ 	.word	0x000028f0


	//   ....[10]....
        /*021c*/ 	.word	0x00002910


	//   ....[11]....
        /*0220*/ 	.word	0x00002930


	//   ....[12]....
        /*0224*/ 	.word	0x00002950


	//   ....[13]....
        /*0228*/ 	.word	0x000029a0


	//   ....[14]....
        /*022c*/ 	.word	0x000029c0


	//   ....[15]....
        /*0230*/ 	.word	0x000029e0


	//   ....[16]....
        /*0234*/ 	.word	0x00004630


	//   ....[17]....
        /*0238*/ 	.word	0x00004670


	//   ....[18]....
        /*023c*/ 	.word	0x00004690


	//   ....[19]....
        /*0240*/ 	.word	0x000046a0


	//   ....[20]....
        /*0244*/ 	.word	0x000046b0


	//   ....[21]....
        /*0248*/ 	.word	0x000046c0


	//   ....[22]....
        /*024c*/ 	.word	0x000046d0


	//   ....[23]....
        /*0250*/ 	.word	0x000046f0


	//   ....[24]....
        /*0254*/ 	.word	0x00005030


	//   ....[25]....
        /*0258*/ 	.word	0x000050d0


	//   ....[26]....
        /*025c*/ 	.word	0x00005160


	//   ....[27]....
        /*0260*/ 	.word	0x00005200


	//   ....[28]....
        /*0264*/ 	.word	0x00005270


	//----- nvinfo : EIATTR_VRC_CTA_INIT_COUNT
	.align		4
.L_32893:
        /*0268*/ 	.byte	0x02, 0x4a
	.zero		1
	.zero		1


	//----- nvinfo : EIATTR_EXIT_INSTR_OFFSETS
	.align		4
        /*026c*/ 	.byte	0x04, 0x1c
        /*026e*/ 	.short	(.L_32895 - .L_32894)


	//   ....[0]....
.L_32894:
        /*0270*/ 	.word	0x000000d0


	//   ....[1]....
        /*0274*/ 	.word	0x00004e60


	//   ....[2]....
        /*0278*/ 	.word	0x00004fb0


	//   ....[3]....
        /*027c*/ 	.word	0x00004fd0


	//----- nvinfo : EIATTR_CRS_STACK_SIZE
	.align		4
.L_32895:
        /*0280*/ 	.byte	0x04, 0x1e
        /*0282*/ 	.short	(.L_32897 - .L_32896)
.L_32896:
        /*0284*/ 	.word	0x00000000


	//----- nvinfo : EIATTR_CBANK_PARAM_SIZE
	.align		4
.L_32897:
        /*0288*/ 	.byte	0x03, 0x19
        /*028a*/ 	.short	0x008c


	//----- nvinfo : EIATTR_PARAM_CBANK
	.align		4
        /*028c*/ 	.byte	0x04, 0x0a
        /*028e*/ 	.short	(.L_32899 - .L_32898)
	.align		4
.L_32898:
        /*0290*/ 	.word	index@(.nv.constant0._ZN4vllm25paged_attention_v2_kernelIffLi120ELi8ELi128ELNS_18Fp8KVCacheDataTypeE0ELb1ELi512EEEvPfS2_PT_PKS3_PKT0_S9_ifPKiSB_iPKfiiiSD_SD_iiiii)
        /*0294*/ 	.short	0x0380
        /*0296*/ 	.short	0x008c


	//----- nvinfo : EIATTR_SW_WAR
	.align		4
.L_32899:
        /*0298*/ 	.byte	0x04, 0x36
        /*029a*/ 	.short	(.L_32901 - .L_32900)
.L_32900:
        /*029c*/ 	.word	0x00000008
.L_32901:


//--------------------- .nv.info._ZN4vllm32paged_attention_v2_reduce_kernelIfLi112ELi128ELi512EEEvPT_PKfS4_PKS1_PKii --------------------------
	.section	.nv.info._ZN4vllm32paged_attention_v2_reduce_kernelIfLi112ELi128ELi512EEEvPT_PKfS4_PKS1_PKii,"",@"SHT_CUDA_INFO"
	.sectionflags	@""
	.align	4


	//----- nvinfo : EIATTR_CUDA_API_VERSION
	.align		4
        /*0000*/ 	.byte	0x04, 0x37
        /*0002*/ 	.short	(.L_32903 - .L_32902)
.L_32902:
        /*0004*/ 	.word	0x00000082


	//----- nvinfo : EIATTR_KPARAM_INFO
	.align		4
.L_32903:
        /*0008*/ 	.byte	0x04, 0x17
        /*000a*/ 	.short	(.L_32905 - .L_32904)
.L_32904:
        /*000c*/ 	.word	0x00000000
        /*0010*/ 	.short	0x0005
        /*0012*/ 	.short	0x0028
        /*0014*/ 	.byte	0x00, 0xf0, 0x11, 0x00


	//----- nvinfo : EIATTR_KPARAM_INFO
	.align		4
.L_32905:
        /*0018*/ 	.byte	0x04, 0x17
        /*001a*/ 	.short	(.L_32907 - .L_32906)
.L_32906:
        /*001c*/ 	.word	0x00000000
        /*0020*/ 	.short	0x0004
        /*0022*/ 	.short	0x0020
        /*0024*/ 	.byte	0x00, 0xf5, 0x21, 0x00


	//----- nvinfo : EIATTR_KPARAM_INFO
	.align		4
.L_32907:
        /*0028*/ 	.byte	0x04, 0x17
        /*002a*/ 	.short	(.L_32909 - .L_32908)
.L_32908:
        /*002c*/ 	.word	0x00000000
        /*0030*/ 	.short	0x0003
        /*0032*/ 	.short	0x0018
        /*0034*/ 	.byte	0x00, 0xf5, 0x21, 0x00


	//----- nvinfo : EIATTR_KPARAM_INFO
	.align		4
.L_32909:
        /*0038*/ 	.byte	0x04, 0x17
        /*003a*/ 	.short	(.L_32911 - .L_32910)
.L_32910:
        /*003c*/ 	.word	0x00000000
        /*0040*/ 	.short	0x0002
        /*0042*/ 	.short	0x0010
        /*0044*/ 	.byte	0x00, 0xf5, 0x21, 0x00


	//----- nvinfo : EIATTR_KPARAM_INFO
	.align		4
.L_32911:
        /*0048*/ 	.byte	0x04, 0x17
        /*004a*/ 	.short	(.L_32913 - .L_32912)
.L_32912:
        /*004c*/ 	.word	0x00000000
        /*0050*/ 	.short	0x0001
        /*0052*/ 	.short	0x0008
        /*0054*/ 	.byte	0x00, 0xf5, 0x21, 0x00


	//----- nvinfo : EIATTR_KPARAM_INFO
	.align		4
.L_32913:
        /*0058*/ 	.byte	0x04, 0x17
        /*005a*/ 	.short	(.L_32915 - .L_32914)
.L_32914:
        /*005c*/ 	.word	0x00000000
        /*0060*/ 	.short	0x0000
        /*0062*/ 	.short	0x0000
        /*0064*/ 	.byte	0x00, 0xf5, 0x21, 0x00


	//----- nvinfo : EIATTR_SPARSE_MMA_MASK
	.align		4
.L_32915:
        /*0068*/ 	.byte	0x03, 0x50
        /*006a*/ 	.short	0x0000


	//----- nvinfo : EIATTR_MAXREG_COUNT
	.align		4
        /*006c*/ 	.byte	0x03, 0x1b
        /*006e*/ 	.short	0x00ff


	//----- nvinfo : EIATTR_NUM_BARRIERS
	.align		4
        /*0070*/ 	.byte	0x02, 0x4c
        /*0072*/ 	.byte	0x01
	.zero		1


	//----- nvinfo : EIATTR_MERCURY_ISA_VERSION
	.align		4
        /*0074*/ 	.byte	0x03, 0x5f
        /*0076*/ 	.short	0x0101


	//----- nvinfo : EIATTR_COOP_GROUP_MASK_REGIDS
	.align		4
        /*0078*/ 	.byte	0x04, 0x29
        /*007a*/ 	.short	(.L_32917 - .L_32916)


	//   ....[0]....
.L_32916:
        /*007c*/ 	.word	0xffffffff


	//   ....[1]....
        /*0080*/ 	.word	0xffffffff


	//   ....[2]....
        /*0084*/ 	.word	0xffffffff


	//   ....[3]....
        /*0088*/ 	.word	0xffffffff


	//   ....[4]....
        /*008c*/ 	.word	0xffffffff


	//   ....[5]....
        /*0090*/ 	.word	0xffffffff


	//   ....[6]....
        /*0094*/ 	.word	0xffffffff


	//   ....[7]....
        /*0098*/ 	.word	0xffffffff


	//   ....[8]....
        /*009c*/ 	.word	0xffffffff


	//   ....[9]....
        /*00a0*/ 	.word	0xffffffff


	//   ....[10]....
        /*00a4*/ 	.word	0xffffffff


	//   ....[11]....
        /*00a8*/ 	.word	0xffffffff


	//   ....[12]....
        /*00ac*/ 	.word	0xffffffff


	//   ....[13]....
        /*00b0*/ 	.word	0xffffffff


	//   ....[14]....
        /*00b4*/ 	.word	0xffffffff


	//   ....[15]....
        /*00b8*/ 	.word	0xffffffff


	//----- nvinfo : EIATTR_COOP_GROUP_INSTR_OFFSETS
	.align		4
.L_32917:
        /*00bc*/ 	.byte	0x04, 0x28
        /*00be*/ 	.short	(.L_32919 - .L_32918)


	//   ....[0]....
.L_32918:
        /*00c0*/ 	.word	0x00001040


	//   ....[1]....
        /*00c4*/ 	.word	0x00001100


	//   ....[2]....
        /*00c8*/ 	.word	0x00001130


	//   ....[3]....
        /*00cc*/ 	.word	0x00001170


	//   ....[4]....
        /*00d0*/ 	.word	0x000011a0


	//   ....[5]....
        /*00d4*/ 	.word	0x000011f0


	//   ....[6]....
        /*00d8*/ 	.word	0x00001210


	//   ....[7]....
        /*00dc*/ 	.word	0x00001230


	//   ....[8]....
        /*00e0*/ 	.word	0x00001ad0


	//   ....[9]....
        /*00e4*/ 	.word	0x00001b50


	//   ....[10]....
        /*00e8*/ 	.word	0x00001b80


	//   ....[11]....
        /*00ec*/ 	.word	0x00001bb0


	//   ....[12]....
        /*00f0*/ 	.word	0x00001c00


	//   ....[13]....
        /*00f4*/ 	.word	0x00001ca0


	//   ....[14]....
        /*00f8*/ 	.word	0x00001cc0


	//   ....[15]....
        /*00fc*/ 	.word	0x00001ce0


	//----- nvinfo : EIATTR_VRC_CTA_INIT_COUNT
	.align		4
.L_32919:
        /*0100*/ 	.byte	0x02, 0x4a
	.zero		1
	.zero		1


	//----- nvinfo : EIATTR_EXIT_INSTR_OFFSETS
	.align		4
        /*0104*/ 	.byte	0x04, 0x1c
        /*0106*/ 	.short	(.L_32921 - .L_32920)


	//   ....[0]....
.L_32920:
        /*0108*/ 	.word	0x00000180


	//   ....[1]....
        /*010c*/ 	.word	0x00000540


	//   ....[2]....
        /*0110*/ 	.word	0x000008b0


	//   ....[3]....
        /*0114*/ 	.word	0x00001cf0


	//   ....[4]....
        /*0118*/ 	.word	0x000027f0


	//----- nvinfo : EIATTR_CRS_STACK_SIZE
	.align		4
.L_32921:
        /*011c*/ 	.byte	0x04, 0x1e
        /*011e*/ 	.short	(.L_32923 - .L_32922)
.L_32922:
        /*0120*/ 	.word	0x00000000


	//----- nvinfo : EIATTR_CBANK_PARAM_SIZE
	.align		4
.L_32923:
        /*0124*/ 	.byte	0x03, 0x19
        /*0126*/ 	.short	0x002c


	//----- nvinfo : EIATTR_PARAM_CBANK
	.align		4
        /*0128*/ 	.byte	0x04, 0x0a
        /*012a*/ 	.short	(.L_32925 - .L_32924)
	.align		4
.L_32924:
        /*012c*/ 	.word	index@(.nv.constant0._ZN4vllm32paged_attention_v2_reduce_kernelIfLi112ELi128ELi512EEEvPT_PKfS4_PKS1_PKii)
        /*0130*/ 	.short	0x0380
        /*0132*/ 	.short	0x002c


	//----- nvinfo : EIATTR_SW_WAR
	.align		4
.L_32925:
        /*0134*/ 	.byte	0x04, 0x36
        /*0136*/ 	.short	(.L_32927 - .L_32926)
.L_32926:
        /*0138*/ 	.word	0x00000008
.L_32927:


//--------------------- .nv.info._ZN4vllm25paged_attention_v2_kernelIffLi112ELi8ELi128ELNS_18Fp8KVCacheDataTypeE0ELb1ELi512EEEvPfS2_PT_PKS3_PKT0_S9_ifPKiSB_iPKfiiiSD_SD_iiiii --------------------------
	.section	.nv.info._ZN4vllm25paged_attention_v2_kernelIffLi112ELi8ELi128ELNS_18Fp8KVCacheDataTypeE0ELb1ELi512EEEvPfS2_PT_PKS3_PKT0_S9_ifPKiSB_iPKfiiiSD_SD_iiiii,"",@"SHT_CUDA_INFO"
	.sectionflags	@""
	.align	4


	//----- nvinfo : EIATTR_CUDA_API_VERSION
	.align		4
        /*0000*/ 	.byte	0x04, 0x37
        /*0002*/ 	.short	(.L_32929 - .L_32928)
.L_32928:
        /*0004*/ 	.word	0x00000082


	//----- nvinfo : EIATTR_KPARAM_INFO
	.align		4
.L_32929:
        /*0008*/ 	.byte	0x04, 0x17
        /*000a*/ 	.short	(.L_32931 - .L_32930)
.L_32930:
        /*000c*/ 	.word	0x00000000
        /*0010*/ 	.short	0x0015
        /*0012*/ 	.short	0x0088
        /*0014*/ 	.byte	0x00, 0xf0, 0x11, 0x00


	//----- nvinfo : EIATTR_KPARAM_INFO
	.align		4
.L_32931:
        /*0018*/ 	.byte	0x04, 0x17
        /*001a*/ 	.short	(.L_32933 - .L_32932)
.L_32932:
        /*001c*/ 	.word	0x00000000
        /*0020*/ 	.short	0x0014
        /*0022*/ 	.short	0x0084
        /*0024*/ 	.byte	0x00, 0xf0, 0x11, 0x00


	//----- nvinfo : EIATTR_KPARAM_INFO
	.align		4
.L_32933:
        /*0028*/ 	.byte	0x04, 0x17
        /*002a*/ 	.short	(.L_32935 - .L_32934)
.L_32934:
        /*002c*/ 	.word	0x00000000
        /*0030*/ 	.short	0x0013
        /*0032*/ 	.short	0x0080
        /*0034*/ 	.byte	0x00, 0xf0, 0x11, 0x00


	//----- nvinfo : EIATTR_KPARAM_INFO
	.align		4
.L_32935:
        /*0038*/ 	.byte	0x04, 0x17
        /*003a*/ 	.short	(.L_32937 - .L_32936)
.L_32936:
        /*003c*/ 	.word	0x00000000
        /*0040*/ 	.short	0x0012
        /*0042*/ 	.short	0x007c
        /*0044*/ 	.byte	0x00, 0xf0, 0x11, 0x00


	//----- nvinfo : EIATTR_KPARAM_INFO
	.align		4
.L_32937:
        /*0048*/ 	.byte	0x04, 0x17
        /*004a*/ 	.short	(.L_32939 - .L_32938)
.L_32938:
        /*004c*/ 	.word	0x00000000
        /*0050*/ 	.short	0x0011
        /*0052*/ 	.short	0x0078
        /*0054*/ 	.byte	0x00, 0xf0, 0x11, 0x00


	//----- nvinfo : EIATTR_KPARAM_INFO
	.align		4
.L_32939:
        /*0058*/ 	.byte	0x04, 0x17
        /*005a*/ 	.short	(.L_32941 - .L_32940)
.L_32940:
        /*005c*/ 	.word	0x00000000
        /*0060*/ 	.short	0x0010
        /*0062*/ 	.short	0x0070
        /*0064*/ 	.byte	0x00, 0xf5, 0x21, 0x00


	//----- nvinfo : EIATTR_KPARAM_INFO
	.align		4
.L_32941:
        /*0068*/ 	.byte	0x04, 0x17
        /*006a*/ 	.short	(.L_32943 - .L_32942)
.L_32942:
        /*006c*/ 	.word	0x00000000
        /*0070*/ 	.short	0x000f
        /*0072*/ 	.short	0x0068
        /*0074*/ 	.byte	0x00, 0xf5, 0x21, 0x00


	//----- nvinfo : EIATTR_KPARAM_INFO
	.align		4
.L_32943:
        /*0078*/ 	.byte	0x04, 0x17
        /*007a*/ 	.short	(.L_32945 - .L_32944)
.L_32944:
        /*007c*/ 	.word	0x00000000
        /*0080*/ 	.short	0x000e
        /*0082*/ 	.short	0x0060
        /*0084*/ 	.byte	0x00, 0xf0, 0x11, 0x00


	//----- nvinfo : EIATTR_KPARAM_INFO
	.align		4
.L_32945:
        /*0088*/ 	.byte	0x04, 0x17
        /*008a*/ 	.short	(.L_32947 - .L_32946)
.L_32946:
        /*008c*/ 	.word	0x00000000
        /*0090*/ 	.short	0x000d
        /*0092*/ 	.short	0x005c
        /*0094*/ 	.byte	0x00, 0xf0, 0x11, 0x00


	//----- nvinfo : EIATTR_KPARAM_INFO
	.align		4
.L_32947:
        /*0098*/ 	.byte	0x04, 0x17
        /*009a*/ 	.short	(.L_32949 - .L_32948)
.L_32948:
        /*009c*/ 	.word	0x00000000
        /*00a0*/ 	.short	0x000c
        /*00a2*/ 	.short	0x0058
        /*00a4*/ 	.byte	0x00, 0xf0, 0x11, 0x00


	//----- nvinfo : EIATTR_KPARAM_INFO
	.align		4
.L_32949:
        /*00a8*/ 	.byte	0x04, 0x17
        /*00aa*/ 	.short	(.L_32951 - .L_32950)
.L_32950:
        /*00ac*/ 	.word	0x00000000
        /*00b0*/ 	.short	0x000b
        /*00b2*/ 	.short	0x0050
        /*00b4*/ 	.byte	0x00, 0xf5, 0x21, 0x00


	//----- nvinfo : EIATTR_KPARAM_INFO
	.align		4
.L_32951:
        /*00b8*/ 	.byte	0x04, 0x17
        /*00ba*/ 	.short	(.L_32953 - .L_32952)
.L_32952:
        /*00bc*/ 	.word	0x00000000
        /*00c0*/ 	.short	0x000a
        /*00c2*/ 	.short	0x0048
        /*00c4*/ 	.byte	0x00, 0xf0, 0x11, 0x00


	//----- nvinfo : EIATTR_KPARAM_INFO
	.align		4
.L_32953:
        /*00c8*/ 	.byte	0x04, 0x17
        /*00ca*/ 	.short	(.L_32955 - .L_32954)
.L_32954:
        /*00cc*/ 	.word	0x00000000
        /*00d0*/ 	.short	0x0009
        /*00d2*/ 	.short	0x0040
        /*00d4*/ 	.byte	0x00, 0xf5, 0x21, 0x00


	//----- nvinfo : EIATTR_KPARAM_INFO
	.align		4
.L_32955:
        /*00d8*/ 	.byte	0x04, 0x17
        /*00da*/ 	.short	(.L_32957 - .L_32956)
.L_32956:
        /*00dc*/ 	.word	0x00000000
        /*00e0*/ 	.short	0x0008
        /*00e2*/ 	.short	0x0038
        /*00e4*/ 	.byte	0x00, 0xf5, 0x21, 0x00


	//----- nvinfo : EIATTR_KPARAM_INFO
	.align		4
.L_32957:
        /*00e8*/ 	.byte	0x04, 0x17
        /*00ea*/ 	.short	(.L_32959 - .L_32958)
.L_32958:
        /*00ec*/ 	.word	0x00000000
        /*00f0*/ 	.short	0x0007
        /*00f2*/ 	.short	0x0034
        /*00f4*/ 	.byte	0x00, 0xf0, 0x11, 0x00


	//----- nvinfo : EIATTR_KPARAM_INFO
	.align		4
.L_32959:
        /*00f8*/ 	.byte	0x04, 0x17
        /*00fa*/ 	.short	(.L_32961 - .L_32960)
.L_32960:
        /*00fc*/ 	.word	0x00000000
        /*0100*/ 	.short	0x0006
        /*0102*/ 	.short	0x0030
        /*0104*/ 	.byte	0x00, 0xf0, 0x11, 0x00


	//----- nvinfo : EIATTR_KPARAM_INFO
	.align		4
.L_32961:
        /*0108*/ 	.byte	0x04, 0x17
        /*010a*/ 	.short	(.L_32963 - .L_32962)
.L_32962:
        /*010c*/ 	.word	0x00000000
        /*0110*/ 	.short	0x0005
        /*0112*/ 	.short	0x0028
        /*0114*/ 	.byte	0x00, 0xf5, 0x21, 0x00


	//----- nvinfo : EIATTR_KPARAM_INFO
	.align		4
.L_32963:
        /*0118*/ 	.byte	0x04, 0x17
        /*011a*/ 	.short	(.L_32965 - .L_32964)
.L_32964:
        /*011c*/ 	.word	0x00000000
        /*0120*/ 	.short	0x0004
        /*0122*/ 	.short	0x0020
        /*0124*/ 	.byte	0x00, 0xf5, 0x21, 0x00


	//----- nvinfo : EIATTR_KPARAM_INFO
	.align		4
.L_32965:
        /*0128*/ 	.byte	0x04, 0x17
        /*012a*/ 	.short	(.L_32967 - .L_32966)
.L_32966:
        /*012c*/ 	.word	0x00000000
        /*0130*/ 	.short	0x0003
        /*0132*/ 	.short	0x0018
        /*0134*/ 	.byte	0x00, 0xf5, 0x21, 0x00


	//----- nvinfo : EIATTR_KPARAM_INFO
	.align		4
.L_32967:
        /*0138*/ 	.byte	0x04, 0x17
        /*013a*/ 	.short	(.L_32969 - .L_32968)
.L_32968:
        /*013c*/ 	.word	0x00000000
        /*0140*/ 	.short	0x0002
        /*0142*/ 	.short	0x0010
        /*0144*/ 	.byte	0x00, 0xf5, 0x21, 0x00


	//----- nvinfo : EIATTR_KPARAM_INFO
	.align		4
.L_32969:
        /*0148*/ 	.byte	0x04, 0x17
        /*014a*/ 	.short	(.L_32971 - .L_32970)
.L_32970:
        /*014c*/ 	.word	0x00000000
        /*0150*/ 	.short	0x0001
        /*0152*/ 	.short	0x0008
        /*0154*/ 	.byte	0x00, 0xf5, 0x21, 0x00


	//----- nvinfo : EIATTR_KPARAM_INFO
	.align		4
.L_32971:
        /*0158*/ 	.byte	0x04, 0x17
        /*015a*/ 	.short	(.L_32973 - .L_32972)
.L_32972:
        /*015c*/ 	.word	0x00000000
        /*0160*/ 	.short	0x0000
        /*0162*/ 	.short	0x0000
        /*0164*/ 	.byte	0x00, 0xf5, 0x21, 0x00


	//----- nvinfo : EIATTR_SPARSE_MMA_MASK
	.align		4
.L_32973:
        /*0168*/ 	.byte	0x03, 0x50
        /*016a*/ 	.short	0x0000


	//----- nvinfo : EIATTR_MAXREG_COUNT
	.align		4
        /*016c*/ 	.byte	0x03, 0x1b
        /*016e*/ 	.short	0x00ff


	//----- nvinfo : EIATTR_NUM_BARRIERS
	.align		4
        /*0170*/ 	.byte	0x02, 0x4c
        /*0172*/ 	.byte	0x01
	.zero		1


	//----- nvinfo : EIATTR_MERCURY_ISA_VERSION
	.align		4
        /*0174*/ 	.byte	0x03, 0x5f
        /*0176*/ 	.short	0x0101


	//----- nvinfo : EIATTR_COOP_GROUP_MASK_REGIDS
	.align		4
        /*0178*/ 	.byte	0x04, 0x29
        /*017a*/ 	.short	(.L_32975 - .L_32974)


	//   ....[0]....
.L_32974:
        /*017c*/ 	.word	0xffffffff


	//   ....[1]....
        /*0180*/ 	.word	0xffffffff


	//   ....[2]....
        /*0184*/ 	.word	0xffffffff


	//   ....[3]....
        /*0188*/ 	.word	0xffffffff


	//   ....[4]....
        /*018c*/ 	.word	0xffffffff


	//   ....[5]....
        /*0190*/ 	.word	0xffffffff


	//   ....[6]....
        /*0194*/ 	.word	0xffffffff


	//   ....[7]....
        /*0198*/ 	.word	0xffffffff


	//   ....[8]....
        /*019c*/ 	.word	0xffffffff


	//   ....[9]....
        /*01a0*/ 	.word	0xffffffff


	//   ....[10]....
        /*01a4*/ 	.word	0xffffffff


	//   ....[11]....
        /*01a8*/ 	.word	0xffffffff


	//   ....[12]....
        /*01ac*/ 	.word	0xffffffff


	//   ....[13]....
        /*01b0*/ 	.word	0xffffffff


	//   ....[14]....
        /*01b4*/ 	.word	0xffffffff


	//   ....[15]....
        /*01b8*/ 	.word	0xffffffff


	//   ....[16]....
        /*01bc*/ 	.word	0xffffffff


	//   ....[17]....
        /*01c0*/ 	.word	0xffffffff


	//   ....[18]....
        /*01c4*/ 	.word	0xffffffff


	//   ....[19]....
        /*01c8*/ 	.word	0xffffffff


	//   ....[20]....
        /*01cc*/ 	.word	0xffffffff


	//   ....[21]....
        /*01d0*/ 	.word	0xffffffff


	//   ....[22]....
        /*01d4*/ 	.word	0xffffffff


	//   ....[23]....
        /*01d8*/ 	.word	0x0500000e


	//   ....[24]....
        /*01dc*/ 	.word	0x0500000e


	//   ....[25]....
        /*01e0*/ 	.word	0x0500000e


	//   ....[26]....
        /*01e4*/ 	.word	0x0500000e


	//   ....[27]....
        /*01e8*/ 	.word	0x0500000e


	//----- nvinfo : EIATTR_COOP_GROUP_INSTR_OFFSETS
	.align		4
.L_32975:
        /*01ec*/ 	.byte	0x04, 0x28
        /*01ee*/ 	.short	(.L_32977 - .L_32976)


	//   ....[0]....
.L_32976:
        /*01f0*/ 	.word	0x00001520


	//   ....[1]....
        /*01f4*/ 	.word	0x00001540


	//   ....[2]....
        /*01f8*/ 	.word	0x00001820


	//   ....[3]....
        /*01fc*/ 	.word	0x00001840


	//   ....[4]....
        /*0200*/ 	.word	0x00001860


	//   ....[5]....
        /*0204*/ 	.word	0x00001980


	//   ....[6]....
        /*0208*/ 	.word	0x000019a0


	//   ....[7]....
        /*020c*/ 	.word	0x000019c0


	//   ....[8]....
        /*0210*/ 	.word	0x00002800


	//   ....[9]....
        /*0214*/ 	.word	0x00002830


	//   ....[10]....
        /*0218*/ 	.word	0x00002850


	//   ....[11]....
        /*021c*/ 	.word	0x00002870


	//   ....[12]....
        /*0220*/ 	.word	0x00002890


	//   ....[13]....
        /*0224*/ 	.word	0x000028e0


	//   ....[14]....
        /*0228*/ 	.word	0x00002900


	//   ....[15]....
        /*022c*/ 	.word	0x00002920


	//   ....[16]....
        /*0230*/ 	.word	0x000041d0


	//   ....[17]....
        /*0234*/ 	.word	0x00004210


	//   ....[18]....
        /*0238*/ 	.word	0x00004250


	//   ....[19]....
        /*023c*/ 	.word	0x00004290


	//   ....[20]....
        /*0240*/ 	.word	0x000042c0


	//   ....[21]....
        /*0244*/ 	.word	0x000042e0


	//   ....[22]....
        /*0248*/ 	.word	0x00004300


	//   ....[23]....
        /*024c*/ 	.word	0x00004890


	//   ....[24]....
        /*0250*/ 	.word	0x00004930


	//   ....[25]....
        /*0254*/ 	.word	0x000049d0


	//   ....[26]....
        /*0258*/ 	.word	0x00004a70


	//   ....[27]....
        /*025c*/ 	.word	0x00004ae0


	//----- nvinfo : EIATTR_VRC_CTA_INIT_COUNT
	.align		4
.L_32977:
        /*0260*/ 	.byte	0x02, 0x4a
	.zero		1
	.zero		1


	//----- nvinfo : EIATTR_EXIT_INSTR_OFFSETS
	.align		4
        /*0264*/ 	.byte	0x04, 0x1c
        /*0266*/ 	.short	(.L_32979 - .L_32978)


	//   ....[0]....
.L_32978:
        /*0268*/ 	.word	0x000000d0


	//   ....[1]....
        /*026c*/ 	.word	0x000046f0


	//   ....[2]....
        /*0270*/ 	.word	0x00004720


	//   ....[3]....
        /*0274*/ 	.word	0x00004830


	//----- nvinfo : EIATTR_CRS_STACK_SIZE
	.align		4
.L_32979:
        /*0278*/ 	.byte	0x04, 0x1e
        /*027a*/ 	.short	(.L_32981 - .L_32980)
.L_32980:
        /*027c*/ 	.word	0x00000000


	//----- nvinfo : EIATTR_CBANK_PARAM_SIZE
	.align		4
.L_32981:
        /*0280*/ 	.byte	0x03, 0x19
        /*0282*/ 	.short	0x008c


	//----- nvinfo : EIATTR_PARAM_CBANK
	.align		4
        /*0284*/ 	.byte	0x04, 0x0a
        /*0286*/ 	.short	(.L_32983 - .L_32982)
	.align		4
.L_32982:
        /*0288*/ 	.word	index@(.nv.constant0._ZN4vllm25paged_attention_v2_kernelIffLi112ELi8ELi128ELNS_18Fp8KVCacheDataTypeE0ELb1ELi512EEEvPfS2_PT_PKS3_PKT0_S9_ifPKiSB_iPKfiiiSD_SD_iiiii)
        /*028c*/ 	.short	0x0380
        /*028e*/ 	.short	0x008c


	//----- nvinfo : EIATTR_SW_WAR
	.align		4
.L_32983:
        /*0290*/ 	.byte	0x04, 0x36
        /*0292*/ 	.short	(.L_32985 - .L_32984)
.L_32984:
        /*0294*/ 	.word	0x00000008
.L_32985:


//--------------------- .nv.info._ZN4vllm32paged_attention_v2_reduce_kernelIfLi96ELi128ELi512EEEvPT_PKfS4_PKS1_PKii --------------------------
	.section	.nv.info._ZN4vllm32paged_attention_v2_reduce_kernelIfLi96ELi128ELi512EEEvPT_PKfS4_PKS1_PKii,"",@"SHT_CUDA_INFO"
	.sectionflags	@""
	.align	4


	//----- nvinfo : EIATTR_CUDA_API_VERSION
	.align		4
        /*0000*/ 	.byte	0x04, 0x37
        /*0002*/ 	.short	(.L_32987 - .L_32986)
.L_32986:
        /*0004*/ 	.word	0x00000082


	//----- nvinfo : EIATTR_KPARAM_INFO
	.align		4
.L_32987:
        /*0008*/ 	.byte	0x04, 0x17
        /*000a*/ 	.short	(.L_32989 - .L_32988)
.L_32988:
        /*000c*/ 	.word	0x00000000
        /*0010*/ 	.short	0x0005
        /*0012*/ 	.short	0x0028
        /*0014*/ 	.byte	0x00, 0xf0, 0x11, 0x00


	//----- nvinfo : EIATTR_KPARAM_INFO
	.align		4
.L_32989:
        /*0018*/ 	.byte	0x04, 0x17
        /*001a*/ 	.short	(.L_32991 - .L_32990)
.L_32990:
        /*001c*/ 	.word	0x00000000
        /*0020*/ 	.short	0x0004
        /*0022*/ 	.short	0x0020
        /*0024*/ 	.byte	0x00, 0xf5, 0x21, 0x00


	//----- nvinfo : EIATTR_KPARAM_INFO
	.align		4
.L_32991:
        /*0028*/ 	.byte	0x04, 0x17
        /*002a*/ 	.short	(.L_32993 - .L_32992)
.L_32992:
        /*002c*/ 	.word	0x00000000
        /*0030*/ 	.short	0x0003
        /*0032*/ 	.short	0x0018
        /*0034*/ 	.byte	0x00, 0xf5, 0x21, 0x00


	//----- nvinfo : EIATTR_KPARAM_INFO
	.align		4
.L_32993:
        /*0038*/ 	.byte	0x04, 0x17
        /*003a*/ 	.short	(.L_32995 - .L_32994)
.L_32994:
        /*003c*/ 	.word	0x00000000
        /*0040*/ 	.short	0x0002
        /*0042*/ 	.short	0x0010
        /*0044*/ 	.byte	0x00, 0xf5, 0x21, 0x00


	//----- nvinfo : EIATTR_KPARAM_INFO
	.align		4
.L_32995:
        /*0048*/ 	.byte	0x04, 0x17
        /*004a*/ 	.short	(.L_32997 - .L_32996)
.L_32996:
        /*004c*/ 	.word	0x00000000
        /*0050*/ 	.short	0x0001
        /*0052*/ 	.short	0x0008
        /*0054*/ 	.byte	0x00, 0xf5, 0x21, 0x00


	//----- nvinfo : EIATTR_KPARAM_INFO
	.align		4
.L_32997:
        /*0058*/ 	.byte	0x04, 0x17
        /*005a*/ 	.short	(.L_32999 - .L_32998)
.L_32998:
        /*005c*/ 	.word	0x00000000
        /*0060*/ 	.short	0x0000
        /*0062*/ 	.short	0x0000
        /*0064*/ 	.byte	0x00, 0xf5, 0x21, 0x00


	//----- nvinfo : EIATTR_SPARSE_MMA_MASK
	.align		4
.L_32999:
        /*0068*/ 	.byte	0x03, 0x50
        /*006a*/ 	.short	0x0000


	//----- nvinfo : EIATTR_MAXREG_COUNT
	.align		4
        /*006c*/ 	.byte	0x03, 0x1b
        /*006e*/ 	.short	0x00ff


	//----- nvinfo : EIATTR_NUM_BARRIERS
	.align		4
        /*0070*/ 	.byte	0x02, 0x4c
        /*0072*/ 	.byte	0x01
	.zero		1


	//----- nvinfo : EIATTR_MERCURY_ISA_VERSION
	.align		4
        /*0074*/ 	.byte	0x03, 0x5f
        /*0076*/ 	.short	0x0101


	//----- nvinfo : EIATTR_COOP_GROUP_MASK_REGIDS
	.align		4
        /*0078*/ 	.byte	0x04, 0x29
        /*007a*/ 	.short	(.L_33001 - .L_33000)


	//   ....[0]....
.L_33000:
        /*007c*/ 	.word	0xffffffff


	//   ....[1]....
        /*0080*/ 	.word	0xffffffff


	//   ....[2]....
        /*0084*/ 	.word	0xffffffff


	//   ....[3]....
        /*0088*/ 	.word	0xffffffff


	//   ....[4]....
        /*008c*/ 	.word	0xffffffff


	//   ....[5]....
        /*0090*/ 	.word	0xffffffff


	//   ....[6]....
        /*0094*/ 	.word	0xffffffff


	//   ....[7]....
        /*0098*/ 	.word	0xffffffff


	//   ....[8]....
        /*009c*/ 	.word	0xffffffff


	//   ....[9]....
        /*00a0*/ 	.word	0xffffffff


	//   ....[10]....
        /*00a4*/ 	.word	0xffffffff


	//   ....[11]....
        /*00a8*/ 	.word	0xffffffff


	//   ....[12]....
        /*00ac*/ 	.word	0xffffffff


	//   ....[13]....
        /*00b0*/ 	.word	0xffffffff


	//   ....[14]....
        /*00b4*/ 	.word	0xffffffff


	//   ....[15]....
        /*00b8*/ 	.word	0xffffffff


	//----- nvinfo : EIATTR_COOP_GROUP_INSTR_OFFSETS
	.align		4
.L_33001:
        /*00bc*/ 	.byte	0x04, 0x28
        /*00be*/ 	.short	(.L_33003 - .L_33002)


	//   ....[0]....
.L_33002:
        /*00c0*/ 	.word	0x00001040


	//   ....[1]....
        /*00c4*/ 	.word	0x00001100


	//   ....[2]....
        /*00c8*/ 	.word	0x00001130


	//   ....[3]....
        /*00cc*/ 	.word	0x00001170


	//   ....[4]....
        /*00d0*/ 	.word	0x000011a0


	//   ....[5]....
        /*00d4*/ 	.word	0x000011f0


	//   ....[6]....
        /*00d8*/ 	.word	0x00001210


	//   ....[7]....
        /*00dc*/ 	.word	0x00001230


	//   ....[8]....
        /*00e0*/ 	.word	0x00001ad0


	//   ....[9]....
        /*00e4*/ 	.word	0x00001b50


	//   ....[10]....
        /*00e8*/ 	.word	0x00001b80


	//   ....[11]....
        /*00ec*/ 	.word	0x00001bb0


	//   ....[12]....
        /*00f0*/ 	.word	0x00001c00


	//   ....[13]....
        /*00f4*/ 	.word	0x00001ca0


	//   ....[14]....
        /*00f8*/ 	.word	0x00001cc0


	//   ....[15]....
        /*00fc*/ 	.word	0x00001ce0


	//----- nvinfo : EIATTR_VRC_CTA_INIT_COUNT
	.align		4
.L_33003:
        /*0100*/ 	.byte	0x02, 0x4a
	.zero		1
	.zero		1


	//----- nvinfo : EIATTR_EXIT_INSTR_OFFSETS
	.align		4
        /*0104*/ 	.byte	0x04, 0x1c
        /*0106*/ 	.short	(.L_33005 - .L_33004)


	//   ....[0]....
.L_33004:
        /*0108*/ 	.word	0x00000180


	//   ....[1]....
        /*010c*/ 	.word	0x00000540


	//   ....[2]....
        /*0110*/ 	.word	0x000008b0


	//   ....[3]....
        /*0114*/ 	.word	0x00001cf0


	//   ....[4]....
        /*0118*/ 	.word	0x000027f0


	//----- nvinfo : EIATTR_CRS_STACK_SIZE
	.align		4
.L_33005:
        /*011c*/ 	.byte	0x04, 0x1e
        /*011e*/ 	.short	(.L_33007 - .L_33006)
.L_33006:
        /*0120*/ 	.word	0x00000000


	//----- nvinfo : EIATTR_CBANK_PARAM_SIZE
	.align		4
.L_33007:
        /*0124*/ 	.byte	0x03, 0x19
        /*0126*/ 	.short	0x002c


	//----- nvinfo : EIATTR_PARAM_CBANK
	.align		4
        /*0128*/ 	.byte	0x04, 0x0a
        /*012a*/ 	.short	(.L_33009 - .L_33008)
	.align		4
.L_33008:
        /*012c*/ 	.word	index@(.nv.constant0._ZN4vllm32paged_attention_v2_reduce_kernelIfLi96ELi128ELi512EEEvPT_PKfS4_PKS1_PKii)
        /*0130*/ 	.short	0x0380
        /*0132*/ 	.short	0x002c


	//----- nvinfo : EIATTR_SW_WAR
	.align		4
.L_33009:
        /*0134*/ 	.byte	0x04, 0x36
        /*0136*/ 	.short	(.L_33011 - .L_33010)
.L_33010:
        /*0138*/ 	.word	0x00000008
.L_33011:


//--------------------- .nv.info._ZN4vllm25paged_attention_v2_kernelIffLi96ELi8ELi128ELNS_18Fp8KVCacheDataTypeE0ELb1ELi512EEEvPfS2_PT_PKS3_PKT0_S9_ifPKiSB_iPKfiiiSD_SD_iiiii --------------------------
	.section	.nv.info._ZN4vllm25paged_attention_v2_kernelIffLi96ELi8ELi128ELNS_18Fp8KVCacheDataTypeE0ELb1ELi512EEEvPfS2_PT_PKS3_PKT0_S9_ifPKiSB_iPKfiiiSD_SD_iiiii,"",@"SHT_CUDA_INFO"
	.sectionflags	@""
	.align	4


	//----- nvinfo : EIATTR_CUDA_API_VERSION
	.align		4
        /*0000*/ 	.byte	0x04, 0x37
        /*0002*/ 	.short	(.L_33013 - .L_33012)
.L_33012:
        /*0004*/ 	.word	0x00000082


	//----- nvinfo : EIATTR_KPARAM_INFO
	.align		4
.L_33013:
        /*0008*/ 	.byte	0x04, 0x17
        /*000a*/ 	.short	(.L_33015 - .L_33014)
.L_33014:
        /*000c*/ 	.word	0x00000000
        /*0010*/ 	.short	0x0015
        /*0012*/ 	.short	0x0088
        /*0014*/ 	.byte	0x00, 0xf0, 0x11, 0x00


	//----- nvinfo : EIATTR_KPARAM_INFO
	.align		4
.L_33015:
        /*0018*/ 	.byte	0x04, 0x17
        /*001a*/ 	.short	(.L_33017 - .L_33016)
.L_33016:
        /*001c*/ 	.word	0x00000000
        /*0020*/ 	.short	0x0014
        /*0022*/ 	.short	0x0084
        /*0024*/ 	.byte	0x00, 0xf0, 0x11, 0x00


	//----- nvinfo : EIATTR_KPARAM_INFO
	.align		4
.L_33017:
        /*0028*/ 	.byte	0x04, 0x17
        /*002a*/ 	.short	(.L_33019 - .L_33018)
.L_33018:
        /*002c*/ 	.word	0x00000000
        /*0030*/ 	.short	0x0013
        /*0032*/ 	.short	0x0080
        /*0034*/ 	.byte	0x00, 0xf0, 0x11, 0x00


	//----- nvinfo : EIATTR_KPARAM_INFO
	.align		4
.L_33019:
        /*0038*/ 	.byte	0x04, 0x17
        /*003a*/ 	.short	(.L_33021 - .L_33020)
.L_33020:
        /*003c*/ 	.word	0x00000000
        /*0040*/ 	.short	0x0012
        /*0042*/ 	.short	0x007c
        /*0044*/ 	.byte	0x00, 0xf0, 0x11, 0x00


	//----- nvinfo : EIATTR_KPARAM_INFO
	.align		4
.L_33021:
        /*0048*/ 	.byte	0x04, 0x17
        /*004a*/ 	.short	(.L_33023 - .L_33022)
.L_33022:
        /*004c*/ 	.word	0x00000000
        /*0050*/ 	.short	0x0011
        /*0052*/ 	.short	0x0078
        /*0054*/ 	.byte	0x00, 0xf0, 0x11, 0x00


	//----- nvinfo : EIATTR_KPARAM_INFO
	.align		4
.L_33023:
        /*0058*/ 	.byte	0x04, 0x17
        /*005a*/ 	.short	(.L_33025 - .L_33024)
.L_33024:
        /*005c*/ 	.word	0x00000000
        /*0060*/ 	.short	0x0010
        /*0062*/ 	.short	0x0070
        /*0064*/ 	.byte	0x00, 0xf5, 0x21, 0x00


	//----- nvinfo : EIATTR_KPARAM_INFO
	.align		4
.L_33025:
        /*0068*/ 	.byte	0x04, 0x17
        /*006a*/ 	.short	(.L_33027 - .L_33026)
.L_33026:
        /*006c*/ 	.word	0x00000000
        /*0070*/ 	.short	0x000f
        /*0072*/ 	.short	0x0068
        /*0074*/ 	.byte	0x00, 0xf5, 0x21, 0x00


	//----- nvinfo : EIATTR_KPARAM_INFO
	.align		4
.L_33027:
        /*0078*/ 	.byte	0x04, 0x17
        /*007a*/ 	.short	(.L_33029 - .L_33028)
.L_33028:
        /*007c*/ 	.word	0x00000000
        /*0080*/ 	.short	0x000e
        /*0082*/ 	.short	0x0060
        /*0084*/ 	.byte	0x00, 0xf0, 0x11, 0x00


	//----- nvinfo : EIATTR_KPARAM_INFO
	.align		4
.L_33029:
        /*0088*/ 	.byte	0x04, 0x17
        /*008a*/ 	.short	(.L_33031 - .L_33030)
.L_33030:
        /*008c*/ 	.word	0x00000000
        /*0090*/ 	.short	0x000d
        /*0092*/ 	.short	0x005c
        /*0094*/ 	.byte	0x00, 0xf0, 0x11, 0x00


	//----- nvinfo : EIATTR_KPARAM_INFO
	.align		4
.L_33031:
        /*0098*/ 	.byte	0x04, 0x17
        /*009a*/ 	.short	(.L_33033 - .L_33032)
.L_33032:
        /*009c*/ 	.word	0x00000000
        /*00a0*/ 	.short	0x000c
        /*00a2*/ 	.short	0x0058
        /*00a4*/ 	.byte	0x00, 0xf0, 0x11, 0x00


	//----- nvinfo : EIATTR_KPARAM_INFO
	.align		4
.L_33033:
        /*00a8*/ 	.byte	0x04, 0x17
        /*00aa*/ 	.short	(.L_33035 - .L_33034)
.L_33034:
        /*00ac*/ 	.word	0x00000000
        /*00b0*/ 	.short	0x000b
        /*00b2*/ 	.short	0x0050
        /*00b4*/ 	.byte	0x00, 0xf5, 0x21, 0x00


	//----- nvinfo : EIATTR_KPARAM_INFO
	.align		4
.L_33035:
        /*00b8*/ 	.byte	0x04, 0x17
        /*00ba*/ 	.short	(.L_33037 - .L_33036)
.L_33036:
        /*00bc*/ 	.word	0x00000000
        /*00c0*/ 	.short	0x000a
        /*00c2*/ 	.short	0x0048
        /*00c4*/ 	.byte	0x00, 0xf0, 0x11, 0x00


	//----- nvinfo : EIATTR_KPARAM_INFO
	.align		4
.L_33037:
        /*00c8*/ 	.byte	0x04, 0x17
        /*00ca*/ 	.short	(.L_33039 - .L_33038)
.L_33038:
        /*00cc*/ 	.word	0x00000000
        /*00d0*/ 	.short	0x0009
        /*00d2*/ 	.short	0x0040
        /*00d4*/ 	.byte	0x00, 0xf5, 0x21, 0x00


	//----- nvinfo : EIATTR_KPARAM_INFO
	.align		4
.L_33039:
        /*00d8*/ 	.byte	0x04, 0x17
        /*00da*/ 	.short	(.L_33041 - .L_33040)
.L_33040:
        /*00dc*/ 	.word	0x00000000
        /*00e0*/ 	.short	0x0008
        /*00e2*/ 	.short	0x0038
        /*00e4*/ 	.byte	0x00, 0xf5, 0x21, 0x00


	//----- nvinfo : EIATTR_KPARAM_INFO
	.align		4
.L_33041:
        /*00e8*/ 	.byte	0x04, 0x17
        /*00ea*/ 	.short	(.L_33043 - .L_33042)
.L_33042:
        /*00ec*/ 	.word	0x00000000
        /*00f0*/ 	.short	0x0007
        /*00f2*/ 	.short	0x0034
        /*00f4*/ 	.byte	0x00, 0xf0, 0x11, 0x00


	//----- nvinfo : EIATTR_KPARAM_INFO
	.align		4
.L_33043:
        /*00f8*/ 	.byte	0x04, 0x17
        /*00fa*/ 	.short	(.L_33045 - .L_33044)
.L_33044:
        /*00fc*/ 	.word	0x00000000
        /*0100*/ 	.short	0x0006
        /*0102*/ 	.short	0x0030
        /*0104*/ 	.byte	0x00, 0xf0, 0x11, 0x00


	//----- nvinfo : EIATTR_KPARAM_INFO
	.align		4
.L_33045:
        /*0108*/ 	.byte	0x04, 0x17
        /*010a*/ 	.short	(.L_33047 - .L_33046)
.L_33046:
        /*010c*/ 	.word	0x00000000
        /*0110*/ 	.short	0x0005
        /*0112*/ 	.short	0x0028
        /*0114*/ 	.byte	0x00, 0xf5, 0x21, 0x00


	//----- nvinfo : EIATTR_KPARAM_INFO
	.align		4
.L_33047:
        /*0118*/ 	.byte	0x04, 0x17
        /*011a*/ 	.short	(.L_33049 - .L_33048)
.L_33048:
        /*011c*/ 	.word	0x00000000
        /*0120*/ 	.short	0x0004
        /*0122*/ 	.short	0x0020
        /*0124*/ 	.byte	0x00, 0xf5, 0x21, 0x00


	//----- nvinfo : EIATTR_KPARAM_INFO
	.align		4
.L_33049:
        /*0128*/ 	.byte	0x04, 0x17
        /*012a*/ 	.short	(.L_33051 - .L_33050)
.L_33050:
        /*012c*/ 	.word	0x00000000
        /*0130*/ 	.short	0x0003
        /*0132*/ 	.short	0x0018
        /*0134*/ 	.byte	0x00, 0xf5, 0x21, 0x00


	//----- nvinfo : EIATTR_KPARAM_INFO
	.align		4
.L_33051:
        /*0138*/ 	.byte	0x04, 0x17
        /*013a*/ 	.short	(.L_33053 - .L_33052)
.L_33052:
        /*013c*/ 	.word	0x00000000
        /*0140*/ 	.short	0x0002
        /*0142*/ 	.short	0x0010
        /*0144*/ 	.byte	0x00, 0xf5, 0x21, 0x00


	//----- nvinfo : EIATTR_KPARAM_INFO
	.align		4
.L_33053:
        /*0148*/ 	.byte	0x04, 0x17
        /*014a*/ 	.short	(.L_33055 - .L_33054)
.L_33054:
        /*014c*/ 	.word	0x00000000
        /*0150*/ 	.short	0x0001
        /*0152*/ 	.short	0x0008
        /*0154*/ 	.byte	0x00, 0xf5, 0x21, 0x00


	//----- nvinfo : EIATTR_KPARAM_INFO
	.align		4
.L_33055:
        /*0158*/ 	.byte	0x04, 0x17
        /*015a*/ 	.short	(.L_33057 - .L_33056)
.L_33056:
        /*015c*/ 	.word	0x00000000
        /*0160*/ 	.short	0x0000
        /*0162*/ 	.short	0x0000
        /*0164*/ 	.byte	0x00, 0xf5, 0x21, 0x00


	//----- nvinfo : EIATTR_SPARSE_MMA_MASK
	.align		4
.L_33057:
        /*0168*/ 	.byte	0x03, 0x50
        /*016a*/ 	.short	0x0000


	//----- nvinfo : EIATTR_MAXREG_COUNT
	.align		4
        /*016c*/ 	.byte	0x03, 0x1b
        /*016e*/ 	.short	0x00ff


	//----- nvinfo : EIATTR_NUM_BARRIERS
	.align		4
        /*0170*/ 	.byte	0x02, 0x4c
        /*0172*/ 	.byte	0x01
	.zero		1


	//----- nvinfo : EIATTR_MERCURY_ISA_VERSION
	.align		4
        /*0174*/ 	.byte	0x03, 0x5f
        /*0176*/ 	.short	0x0101


	//----- nvinfo : EIATTR_COOP_GROUP_MASK_REGIDS
	.align		4
        /*0178*/ 	.byte	0x04, 0x29
        /*017a*/ 	.short	(.L_33059 - .L_33058)


	//   ....[0]....
.L_33058:
        /*017c*/ 	.word	0xffffffff


	//   ....[1]....
        /*0180*/ 	.word	0xffffffff


	//   ....[2]....
        /*0184*/ 	.word	0xffffffff


	//   ....[3]....
        /*0188*/ 	.word	0xffffffff


	//   ....[4]....
        /*018c*/ 	.word	0xffffffff


	//   ....[5]....
        /*0190*/ 	.word	0xffffffff


	//   ....[6]....
        /*0194*/ 	.word	0xffffffff


	//   ....[7]....
        /*0198*/ 	.word	0xffffffff


	//   ....[8]....
        /*019c*/ 	.word	0xffffffff


	//   ....[9]....
        /*01a0*/ 	.word	0xffffffff


	//   ....[10]....
        /*01a4*/ 	.word	0xffffffff


	//   ....[11]....
        /*01a8*/ 	.word	0xffffffff


	//   ....[12]....
        /*01ac*/ 	.word	0xffffffff


	//   ....[13]....
        /*01b0*/ 	.word	0xffffffff


	//   ....[14]....
        /*01b4*/ 	.word	0xffffffff


	//   ....[15]....
        /*01b8*/ 	.word	0xffffffff


	//   ....[16]....
        /*01bc*/ 	.word	0xffffffff


	//   ....[17]....
        /*01c0*/ 	.word	0xffffffff


	//   ....[18]....
        /*01c4*/ 	.word	0xffffffff


	//   ....[19]....
        /*01c8*/ 	.word	0xffffffff


	//   ....[20]....
        /*01cc*/ 	.word	0xffffffff


	//   ....[21]....
        /*01d0*/ 	.word	0xffffffff


	//   ....[22]....
        /*01d4*/ 	.word	0x0500000d


	//   ....[23]....
        /*01d8*/ 	.word	0x0500000d


	//   ....[24]....
        /*01dc*/ 	.word	0x0500000d


	//   ....[25]....
        /*01e0*/ 	.word	0x0500000d


	//   ....[26]....
        /*01e4*/ 	.word	0x0500000d


	//----- nvinfo : EIATTR_COOP_GROUP_INSTR_OFFSETS
	.align		4
.L_33059:
        /*01e8*/ 	.byte	0x04, 0x28
        /*01ea*/ 	.short	(.L_33061 - .L_33060)


	//   ....[0]....
.L_33060:
        /*01ec*/ 	.word	0x00001490


	//   ....[1]....
        /*01f0*/ 	.word	0x000014b0


	//   ....[2]....
        /*01f4*/ 	.word	0x00001780


	//   ....[3]....
        /*01f8*/ 	.word	0x000017a0


	//   ....[4]....
        /*01fc*/ 	.word	0x000017c0


	//   ....[5]....
        /*0200*/ 	.word	0x000018f0


	//   ....[6]....
        /*0204*/ 	.word	0x00001910


	//   ....[7]....
        /*0208*/ 	.word	0x00001930


	//   ....[8]....
        /*020c*/ 	.word	0x00002770


	//   ....[9]....
        /*0210*/ 	.word	0x000027a0


	//   ....[10]....
        /*0214*/ 	.word	0x000027c0


	//   ....[11]....
        /*0218*/ 	.word	0x000027e0


	//   ....[12]....
        /*021c*/ 	.word	0x00002800


	//   ....[13]....
        /*0220*/ 	.word	0x00002850


	//   ....[14]....
        /*0224*/ 	.word	0x00002870


	//   ....[15]....
        /*0228*/ 	.word	0x00002890


	//   ....[16]....
        /*022c*/ 	.word	0x00004050


	//   ....[17]....
        /*0230*/ 	.word	0x00004090


	//   ....[18]....
        /*0234*/ 	.word	0x000040d0


	//   ....[19]....
        /*0238*/ 	.word	0x00004110


	//   ....[20]....
        /*023c*/ 	.word	0x00004140


	//   ....[21]....
        /*0240*/ 	.word	0x00004170


	//   ....[22]....
        /*0244*/ 	.word	0x000046a0


	//   ....[23]....
        /*0248*/ 	.word	0x00004740


	//   ....[24]....
        /*024c*/ 	.word	0x000047e0


	//   ....[25]....
        /*0250*/ 	.word	0x00004880


	//   ....[26]....
        /*0254*/ 	.word	0x000048f0


	//----- nvinfo : EIATTR_VRC_CTA_INIT_COUNT
	.align		4
.L_33061:
        /*0258*/ 	.byte	0x02, 0x4a
	.zero		1
	.zero		1


	//----- nvinfo : EIATTR_EXIT_INSTR_OFFSETS
	.align		4
        /*025c*/ 	.byte	0x04, 0x1c
        /*025e*/ 	.short	(.L_33063 - .L_33062)


	//   ....[0]....
.L_33062:
        /*0260*/ 	.word	0x000000d0


	//   ....[1]....
        /*0264*/ 	.word	0x00004500


	//   ....[2]....
        /*0268*/ 	.word	0x00004530


	//   ....[3]....
        /*026c*/ 	.word	0x00004630


	//----- nvinfo : EIATTR_CRS_STACK_SIZE
	.align		4
.L_33063:
        /*0270*/ 	.byte	0x04, 0x1e
        /*0272*/ 	.short	(.L_33065 - .L_33064)
.L_33064:
        /*0274*/ 	.word	0x00000000


	//----- nvinfo : EIATTR_CBANK_PARAM_SIZE
	.align		4
.L_33065:
        /*0278*/ 	.byte	0x03, 0x19
        /*027a*/ 	.short	0x008c


	//----- nvinfo : EIATTR_PARAM_CBANK
	.align		4
        /*027c*/ 	.byte	0x04, 0x0a
        /*027e*/ 	.short	(.L_33067 - .L_33066)
	.align		4
.L_33066:
        /*0280*/ 	.word	index@(.nv.constant0._ZN4vllm25paged_attention_v2_kernelIffLi96ELi8ELi128ELNS_18Fp8KVCacheDataTypeE0ELb1ELi512EEEvPfS2_PT_PKS3_PKT0_S9_ifPKiSB_iPKfiiiSD_SD_iiiii)
        /*0284*/ 	.short	0x0380
        /*0286*/ 	.short	0x008c


	//----- nvinfo : EIATTR_SW_WAR
	.align		4
.L_33067:
        /*0288*/ 	.byte	0x04, 0x36
        /*028a*/ 	.short	(.L_33069 - .L_33068)
.L_33068:
        /*028c*/ 	.word	0x00000008
.L_33069:


//--------------------- .nv.info._ZN4vllm32paged_attention_v2_reduce_kernelIfLi80ELi128ELi512EEEvPT_PKfS4_PKS1_PKii --------------------------
	.section	.nv.info._ZN4vllm32paged_attention_v2_reduce_kernelIfLi80ELi128ELi512EEEvPT_PKfS4_PKS1_PKii,"",@"SHT_CUDA_INFO"
	.sectionflags	@""
	.align	4


	//----- nvinfo : EIATTR_CUDA_API_VERSION
	.align		4
        /*0000*/ 	.byte	0x04, 0x37
        /*0002*/ 	.short	(.L_33071 - .L_33070)
.L_33070:
        /*0004*/ 	.word	0x00000082


	//----- nvinfo : EIATTR_KPARAM_INFO
	.align		4
.L_33071:
        /*0008*/ 	.byte	0x04, 0x17
        /*000a*/ 	.short	(.L_33073 - .L_33072)
.L_33072:
        /*000c*/ 	.word	0x00000000
        /*0010*/ 	.short	0x0005
        /*0012*/ 	.short	0x0028
        /*0014*/ 	.byte	0x00, 0xf0, 0x11, 0x00


	//----- nvinfo : EIATTR_KPARAM_INFO
	.align		4
.L_33073:
        /*0018*/ 	.byte	0x04, 0x17
        /*001a*/ 	.short	(.L_33075 - .L_33074)
.L_33074:
        /*001c*/ 	.word	0x00000000
        /*0020*/ 	.short	0x0004
        /*0022*/ 	.short	0x0020
        /*0024*/ 	.byte	0x00, 0xf5, 0x21, 0x00


	//----- nvinfo : EIATTR_KPARAM_INFO
	.align		4
.L_33075:
        /*0028*/ 	.byte	0x04, 0x17
        /*002a*/ 	.short	(.L_33077 - .L_33076)
.L_33076:
        /*002c*/ 	.word	0x00000000
        /*0030*/ 	.short	0x0003
        /*0032*/ 	.short	0x0018
        /*0034*/ 	.byte	0x00, 0xf5, 0x21, 0x00


	//----- nvinfo : EIATTR_KPARAM_INFO
	.align		4
.L_33077:
        /*0038*/ 	.byte	0x04, 0x17
        /*003a*/ 	.short	(.L_33079 - .L_33078)
.L_33078:
        /*003c*/ 	.word	0x00000000
        /*0040*/ 	.short	0x0002
        /*0042*/ 	.short	0x0010
        /*0044*/ 	.byte	0x00, 0xf5, 0x21, 0x00


	//----- nvinfo : EIATTR_KPARAM_INFO
	.align		4
.L_33079:
        /*0048*/ 	.byte	0x04, 0x17
        /*004a*/ 	.short	(.L_33081 - .L_33080)
.L_33080:
        /*004c*/ 	.word	0x00000000
        /*0050*/ 	.short	0x0001
        /*0052*/ 	.short	0x0008
        /*0054*/ 	.byte	0x00, 0xf5, 0x21, 0x00


	//----- nvinfo : EIATTR_KPARAM_INFO
	.align		4
.L_33081:
        /*0058*/ 	.byte	0x04, 0x17
        /*005a*/ 	.short	(.L_33083 - .L_33082)
.L_33082:
        /*005c*/ 	.word	0x00000000
        /*0060*/ 	.short	0x0000
        /*0062*/ 	.short	0x0000
        /*0064*/ 	.byte	0x00, 0xf5, 0x21, 0x00


	//----- nvinfo : EIATTR_SPARSE_MMA_MASK
	.align		4
.L_33083:
        /*0068*/ 	.byte	0x03, 0x50
        /*006a*/ 	.short	0x0000


	//----- nvinfo : EIATTR_MAXREG_COUNT
	.align		4
        /*006c*/ 	.byte	0x03, 0x1b
        /*006e*/ 	.short	0x00ff


	//----- nvinfo : EIATTR_NUM_BARRIERS
	.align		4
        /*0070*/ 	.byte	0x02, 0x4c
        /*0072*/ 	.byte	0x01
	.zero		1


	//----- nvinfo : EIATTR_MERCURY_ISA_VERSION
	.align		4
        /*0074*/ 	.byte	0x03, 0x5f
        /*0076*/ 	.short	0x0101


	//----- nvinfo : EIATTR_COOP_GROUP_MASK_REGIDS
	.align		4
        /*0078*/ 	.byte	0x04, 0x29
        /*007a*/ 	.short	(.L_33085 - .L_33084)


	//   ....[0]....
.L_33084:
        /*007c*/ 	.word	0xffffffff


	//   ....[1]....
        /*0080*/ 	.word	0xffffffff


	//   ....[2]....
        /*0084*/ 	.word	0xffffffff


	//   ....[3]....
        /*0088*/ 	.word	0xffffffff


	//   ....[4]....
        /*008c*/ 	.word	0xffffffff


	//   ....[5]....
        /*0090*/ 	.word	0xffffffff


	//   ....[6]....
        /*0094*/ 	.word	0xffffffff


	//   ....[7]....
        /*0098*/ 	.word	0xffffffff


	//   ....[8]....
        /*009c*/ 	.word	0xffffffff


	//   ....[9]....
        /*00a0*/ 	.word	0xffffffff


	//   ....[10]....
        /*00a4*/ 	.word	0xffffffff


	//   ....[11]....
        /*00a8*/ 	.word	0xffffffff


	//   ....[12]....
        /*00ac*/ 	.word	0xffffffff


	//   ....[13]....
        /*00b0*/ 	.word	0xffffffff


	//   ....[14]....
        /*00b4*/ 	.word	0xffffffff


	//   ....[15]....
        /*00b8*/ 	.word	0xffffffff


	//----- nvinfo : EIATTR_COOP_GROUP_INSTR_OFFSETS
	.align		4
.L_33085:
        /*00bc*/ 	.byte	0x04, 0x28
        /*00be*/ 	.short	(.L_33087 - .L_33086)


	//   ....[0]....
.L_33086:
        /*00c0*/ 	.word	0x00001040


	//   ....[1]....
        /*00c4*/ 	.word	0x00001100


	//   ....[2]....
        /*00c8*/ 	.word	0x00001130


	//   ....[3]....
        /*00cc*/ 	.word	0x00001170


	//   ....[4]....
        /*00d0*/ 	.word	0x000011a0


	//   ....[5]....
        /*00d4*/ 	.word	0x000011f0


	//   ....[6]....
        /*00d8*/ 	.word	0x00001210


	//   ....[7]....
        /*00dc*/ 	.word	0x00001230


	//   ....[8]....
        /*00e0*/ 	.word	0x00001ad0


	//   ....[9]....
        /*00e4*/ 	.word	0x00001b50


	//   ....[10]....
        /*00e8*/ 	.word	0x00001b80


	//   ....[11]....
        /*00ec*/ 	.word	0x00001bb0


	//   ....[12]....
        /*00f0*/ 	.word	0x00001c00


	//   ....[13]....
        /*00f4*/ 	.word	0x00001ca0


	//   ....[14]....
        /*00f8*/ 	.word	0x00001cc0


	//   ....[15]....
        /*00fc*/ 	.word	0x00001ce0


	//----- nvinfo : EIATTR_VRC_CTA_INIT_COUNT
	.align		4
.L_33087:
        /*0100*/ 	.byte	0x02, 0x4a
	.zero		1
	.zero		1


	//----- nvinfo : EIATTR_EXIT_INSTR_OFFSETS
	.align		4
        /*0104*/ 	.byte	0x04, 0x1c
        /*0106*/ 	.short	(.L_33089 - .L_33088)


	//   ....[0]....
.L_33088:
        /*0108*/ 	.word	0x00000180


	//   ....[1]....
        /*010c*/ 	.word	0x00000540


	//   ....[2]....
        /*0110*/ 	.word	0x000008b0


	//   ....[3]....
        /*0114*/ 	.word	0x00001cf0


	//   ....[4]....
        /*0118*/ 	.word	0x000027f0


	//----- nvinfo : EIATTR_CRS_STACK_SIZE
	.align		4
.L_33089:
        /*011c*/ 	.byte	0x04, 0x1e
        /*011e*/ 	.short	(.L_33091 - .L_33090)
.L_33090:
        /*0120*/ 	.word	0x00000000


	//----- nvinfo : EIATTR_CBANK_PARAM_SIZE
	.align		4
.L_33091:
        /*0124*/ 	.byte	0x03, 0x19
        /*0126*/ 	.short	0x002c


	//----- nvinfo : EIATTR_PARAM_CBANK
	.align		4
        /*0128*/ 	.byte	0x04, 0x0a
        /*012a*/ 	.short	(.L_33093 - .L_33092)
	.align		4
.L_33092:
        /*012c*/ 	.word	index@(.nv.constant0._ZN4vllm32paged_attention_v2_reduce_kernelIfLi80ELi128ELi512EEEvPT_PKfS4_PKS1_PKii)
        /*0130*/ 	.short	0x0380
        /*0132*/ 	.short	0x002c


	//----- nvinfo : EIATTR_SW_WAR
	.align		4
.L_33093:
        /*0134*/ 	.byte	0x04, 0x36
        /*0136*/ 	.short	(.L_33095 - .L_33094)
.L_33094:
        /*0138*/ 	.word	0x00000008
.L_33095:


//--------------------- .nv.info._ZN4vllm25paged_attention_v2_kernelIffLi80ELi8ELi128ELNS_18Fp8KVCacheDataTypeE0ELb1ELi512EEEvPfS2_PT_PKS3_PKT0_S9_ifPKiSB_iPKfiiiSD_SD_iiiii --------------------------
	.section	.nv.info._ZN4vllm25paged_attention_v2_kernelIffLi80ELi8ELi128ELNS_18Fp8KVCacheDataTypeE0ELb1ELi512EEEvPfS2_PT_PKS3_PKT0_S9_ifPKiSB_iPKfiiiSD_SD_iiiii,"",@"SHT_CUDA_INFO"
	.sectionflags	@""
	.align	4


	//----- nvinfo : EIATTR_CUDA_API_VERSION
	.align		4
        /*0000*/ 	.byte	0x04, 0x37
        /*0002*/ 	.short	(.L_33097 - .L_33096)
.L_33096:
        /*0004*/ 	.word	0x00000082


	//----- nvinfo : EIATTR_KPARAM_INFO
	.align		4
.L_33097:
        /*0008*/ 	.byte	0x04, 0x17
        /*000a*/ 	.short	(.L_33099 - .L_33098)
.L_33098:
        /*000c*/ 	.word	0x00000000
        /*0010*/ 	.short	0x0015
        /*0012*/ 	.short	0x0088
        /*0014*/ 	.byte	0x00, 0xf0, 0x11, 0x00


	//----- nvinfo : EIATTR_KPARAM_INFO
	.align		4
.L_33099:
        /*0018*/ 	.byte	0x04, 0x17
        /*001a*/ 	.short	(.L_33101 - .L_33100)
.L_33100:
        /*001c*/ 	.word	0x00000000
        /*0020*/ 	.short	0x0014
        /*0022*/ 	.short	0x0084
        /*0024*/ 	.byte	0x00, 0xf0, 0x11, 0x00


	//----- nvinfo : EIATTR_KPARAM_INFO
	.align		4
.L_33101:
        /*0028*/ 	.byte	0x04, 0x17
        /*002a*/ 	.short	(.L_33103 - .L_33102)
.L_33102:
        /*002c*/ 	.word	0x00000000
        /*0030*/ 	.short	0x0013
        /*0032*/ 	.short	0x0080
        /*0034*/ 	.byte	0x00, 0xf0, 0x11, 0x00


	//----- nvinfo : EIATTR_KPARAM_INFO
	.align		4
.L_33103:
        /*0038*/ 	.byte	0x04, 0x17
        /*003a*/ 	.short	(.L_33105 - .L_33104)
.L_33104:
        /*003c*/ 	.word	0x00000000
        /*0040*/ 	.short	0x0012
        /*0042*/ 	.short	0x007c
        /*0044*/ 	.byte	0x00, 0xf0, 0x11, 0x00


	//----- nvinfo : EIATTR_KPARAM_INFO
	.align		4
.L_33105:
        /*0048*/ 	.byte	0x04, 0x17
        /*004a*/ 	.short	(.L_33107 - .L_33106)
.L_33106:
        /*004c*/ 	.word	0x00000000
        /*0050*/ 	.short	0x0011
        /*0052*/ 	.short	0x0078
        /*0054*/ 	.byte	0x00, 0xf0, 0x11, 0x00


	//----- nvinfo : EIATTR_KPARAM_INFO
	.align		4
.L_33107:
        /*0058*/ 	.byte	0x04, 0x17
        /*005a*/ 	.short	(.L_33109 - .L_33108)
.L_33108:
        /*005c*/ 	.word	0x00000000
        /*0060*/ 	.short	0x0010
        /*0062*/ 	.short	0x0070
        /*0064*/ 	.byte	0x00, 0xf5, 0x21, 0x00


	//----- nvinfo : EIATTR_KPARAM_INFO
	.align		4
.L_33109:
        /*0068*/ 	.byte	0x04, 0x17
        /*006a*/ 	.short	(.L_33111 - .L_33110)
.L_33110:
        /*006c*/ 	.word	0x00000000
        /*0070*/ 	.short	0x000f
        /*0072*/ 	.short	0x0068
        /*0074*/ 	.byte	0x00, 0xf5, 0x21, 0x00


	//----- nvinfo : EIATTR_KPARAM_INFO
	.align		4
.L_33111:
        /*0078*/ 	.byte	0x04, 0x17
        /*007a*/ 	.short	(.L_33113 - .L_33112)
.L_33112:
        /*007c*/ 	.word	0x00000000
        /*0080*/ 	.short	0x000e
        /*0082*/ 	.short	0x0060
        /*0084*/ 	.byte	0x00, 0xf0, 0x11, 0x00


	//----- nvinfo : EIATTR_KPARAM_INFO
	.align		4
.L_33113:
        /*0088*/ 	.byte	0x04, 0x17
        /*008a*/ 	.short	(.L_33115 - .L_33114)
.L_33114:
        /*008c*/ 	.word	0x00000000
        /*0090*/ 	.short	0x000d
        /*0092*/ 	.short	0x005c
        /*0094*/ 	.byte	0x00, 0xf0, 0x11, 0x00


	//----- nvinfo : EIATTR_KPARAM_INFO
	.align		4
.L_33115:
        /*0098*/ 	.byte	0x04, 0x17
        /*009a*/ 	.short	(.L_33117 - .L_33116)
.L_33116:
        /*009c*/ 	.word	0x00000000
        /*00a0*/ 	.short	0x000c
        /*00a2*/ 	.short	0x0058
        /*00a4*/ 	.byte	0x00, 0xf0, 0x11, 0x00


	//----- nvinfo : EIATTR_KPARAM_INFO
	.align		4
.L_33117:
        /*00a8*/ 	.byte	0x04, 0x17
        /*00aa*/ 	.short	(.L_33119 - .L_33118)
.L_33118:
        /*00ac*/ 	.word	0x00000000
        /*00b0*/ 	.short	0x000b
        /*00b2*/ 	.short	0x0050
        /*00b4*/ 	.byte	0x00, 0xf5, 0x21, 0x00


	//----- nvinfo : EIATTR_KPARAM_INFO
	.align		4
.L_33119:
        /*00b8*/ 	.byte	0x04, 0x17
        /*00ba*/ 	.short	(.L_33121 - .L_33120)
.L_33120:
        /*00bc*/ 	.word	0x00000000
        /*00c0*/ 	.short	0x000a
        /*00c2*/ 	.short	0x0048
        /*00c4*/ 	.byte	0x00, 0xf0, 0x11, 0x00


	//----- nvinfo : EIATTR_KPARAM_INFO
	.align		4
.L_33121:
        /*00c8*/ 	.byte	0x04, 0x17
        /*00ca*/ 	.short	(.L_33123 - .L_33122)
.L_33122:
        /*00cc*/ 	.word	0x00000000
        /*00d0*/ 	.short	0x0009
        /*00d2*/ 	.short	0x0040
        /*00d4*/ 	.byte	0x00, 0xf5, 0x21, 0x00


	//----- nvinfo : EIATTR_KPARAM_INFO
	.align		4
.L_33123:
        /*00d8*/ 	.byte	0x04, 0x17
        /*00da*/ 	.short	(.L_33125 - .L_33124)
.L_33124:
        /*00dc*/ 	.word	0x00000000
        /*00e0*/ 	.short	0x0008
        /*00e2*/ 	.short	0x0038
        /*00e4*/ 	.byte	0x00, 0xf5, 0x21, 0x00


	//----- nvinfo : EIATTR_KPARAM_INFO
	.align		4
.L_33125:
        /*00e8*/ 	.byte	0x04, 0x17
        /*00ea*/ 	.short	(.L_33127 - .L_33126)
.L_33126:
        /*00ec*/ 	.word	0x00000000
        /*00f0*/ 	.short	0x0007
        /*00f2*/ 	.short	0x0034
        /*00f4*/ 	.byte	0x00, 0xf0, 0x11, 0x00


	//----- nvinfo : EIATTR_KPARAM_INFO
	.align		4
.L_33127:
        /*00f8*/ 	.byte	0x04, 0x17
        /*00fa*/ 	.short	(.L_33129 - .L_33128)
.L_33128:
        /*00fc*/ 	.word	0x00000000
        /*0100*/ 	.short	0x0006
        /*0102*/ 	.short	0x0030
        /*0104*/ 	.byte	0x00, 0xf0, 0x11, 0x00


	//----- nvinfo : EIATTR_KPARAM_INFO
	.align		4
.L_33129:
        /*0108*/ 	.byte	0x04, 0x17
        /*010a*/ 	.short	(.L_33131 - .L_33130)
.L_33130:
        /*010c*/ 	.word	0x00000000
        /*0110*/ 	.short	0x0005
        /*0112*/ 	.short	0x0028
        /*0114*/ 	.byte	0x00, 0xf5, 0x21, 0x00


	//----- nvinfo : EIATTR_KPARAM_INFO
	.align		4
.L_33131:
        /*0118*/ 	.byte	0x04, 0x17
        /*011a*/ 	.short	(.L_33133 - .L_33132)
.L_33132:
        /*011c*/ 	.word	0x00000000
        /*0120*/ 	.short	0x0004
        /*0122*/ 	.short	0x0020
        /*0124*/ 	.byte	0x00, 0xf5, 0x21, 0x00


	//----- nvinfo : EIATTR_KPARAM_INFO
	.align		4
.L_33133:
        /*0128*/ 	.byte	0x04, 0x17
        /*012a*/ 	.short	(.L_33135 - .L_33134)
.L_33134:
        /*012c*/ 	.word	0x00000000
        /*0130*/ 	.short	0x0003
        /*0132*/ 	.short	0x0018
        /*0134*/ 	.byte	0x00, 0xf5, 0x21, 0x00


	//----- nvinfo : EIATTR_KPARAM_INFO
	.align		4
.L_33135:
        /*0138*/ 	.byte	0x04, 0x17
        /*013a*/ 	.short	(.L_33137 - .L_33136)
.L_33136:
        /*013c*/ 	.word	0x00000000
        /*0140*/ 	.short	0x0002
        /*0142*/ 	.short	0x0010
        /*0144*/ 	.byte	0x00, 0xf5, 0x21, 0x00


	//----- nvinfo : EIATTR_KPARAM_INFO
	.align		4
.L_33137:
        /*0148*/ 	.byte	0x04, 0x17
        /*014a*/ 	.short	(.L_33139 - .L_33138)
.L_33138:
        /*014c*/ 	.word	0x00000000
        /*0150*/ 	.short	0x0001
        /*0152*/ 	.short	0x0008
        /*0154*/ 	.byte	0x00, 0xf5, 0x21, 0x00


	//----- nvinfo : EIATTR_KPARAM_INFO
	.align		4
.L_33139:
        /*0158*/ 	.byte	0x04, 0x17
        /*015a*/ 	.short	(.L_33141 - .L_33140)
.L_33140:
        /*015c*/ 	.word	0x00000000
        /*0160*/ 	.short	0x0000
        /*0162*/ 	.short	0x0000
        /*0164*/ 	.byte	0x00, 0xf5, 0x21, 0x00


	//----- nvinfo : EIATTR_SPARSE_MMA_MASK
	.align		4
.L_33141:
        /*0168*/ 	.byte	0x03, 0x50
        /*016a*/ 	.short	0x0000


	//----- nvinfo : EIATTR_MAXREG_COUNT
	.align		4
        /*016c*/ 	.byte	0x03, 0x1b
        /*016e*/ 	.short	0x00ff


	//----- nvinfo : EIATTR_NUM_BARRIERS
	.align		4
        /*0170*/ 	.byte	0x02, 0x4c
        /*0172*/ 	.byte	0x01
	.zero		1


	//----- nvinfo : EIATTR_MERCURY_ISA_VERSION
	.align		4
        /*0174*/ 	.byte	0x03, 0x5f
        /*0176*/ 	.short	0x0101


	//----- nvinfo : EIATTR_COOP_GROUP_MASK_REGIDS
	.align		4
        /*0178*/ 	.byte	0x04, 0x29
        /*017a*/ 	.short	(.L_33143 - .L_33142)


	//   ....[0]....
.L_33142:
        /*017c*/ 	.word	0xffffffff


	//   ....[1]....
        /*0180*/ 	.word	0xffffffff


	//   ....[2]....
        /*0184*/ 	.word	0xffffffff


	//   ....[3]....
        /*0188*/ 	.word	0xffffffff


	//   ....[4]....
        /*018c*/ 	.word	0xffffffff


	//   ....[5]....
        /*0190*/ 	.word	0xffffffff


	//   ....[6]....
        /*0194*/ 	.word	0xffffffff


	//   ....[7]....
        /*0198*/ 	.word	0xffffffff


	//   ....[8]....
        /*019c*/ 	.word	0xffffffff


	//   ....[9]....
        /*01a0*/ 	.word	0xffffffff


	//   ....[10]....
        /*01a4*/ 	.word	0xffffffff


	//   ....[11]....
        /*01a8*/ 	.word	0xffffffff


	//   ....[12]....
        /*01ac*/ 	.word	0xffffffff


	//   ....[13]....
        /*01b0*/ 	.word	0xffffffff


	//   ....[14]....
        /*01b4*/ 	.word	0xffffffff


	//   ....[15]....
        /*01b8*/ 	.word	0xffffffff


	//   ....[16]....
        /*01bc*/ 	.word	0xffffffff


	//   ....[17]....
        /*01c0*/ 	.word	0xffffffff


	//   ....[18]....
        /*01c4*/ 	.word	0xffffffff


	//   ....[19]....
        /*01c8*/ 	.word	0xffffffff


	//   ....[20]....
        /*01cc*/ 	.word	0xffffffff


	//   ....[21]....
        /*01d0*/ 	.word	0x0500000a


	//   ....[22]....
        /*01d4*/ 	.word	0x0500000a


	//   ....[23]....
        /*01d8*/ 	.word	0x0500000a


	//   ....[24]....
        /*01dc*/ 	.word	0x0500000a


	//   ....[25]....
        /*01e0*/ 	.word	0x0500000a


	//----- nvinfo : EIATTR_COOP_GROUP_INSTR_OFFSETS
	.align		4
.L_33143:
        /*01e4*/ 	.byte	0x04, 0x28
        /*01e6*/ 	.short	(.L_33145 - .L_33144)


	//   ....[0]....
.L_33144:
        /*01e8*/ 	.word	0x000013f0


	//   ....[1]....
        /*01ec*/ 	.word	0x00001410


	//   ....[2]....
        /*01f0*/ 	.word	0x000016f0


	//   ....[3]....
        /*01f4*/ 	.word	0x00001710


	//   ....[4]....
        /*01f8*/ 	.word	0x00001730


	//   ....[5]....
        /*01fc*/ 	.word	0x00001850


	//   ....[6]....
        /*0200*/ 	.word	0x00001870


	//   ....[7]....
        /*0204*/ 	.word	0x00001890


	//   ....[8]....
        /*0208*/ 	.word	0x000026d0


	//   ....[9]....
        /*020c*/ 	.word	0x00002700


	//   ....[10]....
        /*0210*/ 	.word	0x00002720


	//   ....[11]....
        /*0214*/ 	.word	0x00002740


	//   ....[12]....
        /*0218*/ 	.word	0x00002760


	//   ....[13]....
        /*021c*/ 	.word	0x000027b0


	//   ....[14]....
        /*0220*/ 	.word	0x000027d0


	//   ....[15]....
        /*0224*/ 	.word	0x000027f0


	//   ....[16]....
        /*0228*/ 	.word	0x00003eb0


	//   ....[17]....
        /*022c*/ 	.word	0x00003ef0


	//   ....[18]....
        /*0230*/ 	.word	0x00003f30


	//   ....[19]....
        /*0234*/ 	.word	0x00003f70


	//   ....[20]....
        /*0238*/ 	.word	0x00003fa0


	//   ....[21]....
        /*023c*/ 	.word	0x00004460


	//   ....[22]....
        /*0240*/ 	.word	0x00004500


	//   ....[23]....
        /*0244*/ 	.word	0x000045a0


	//   ....[24]....
        /*0248*/ 	.word	0x00004630


	//   ....[25]....
        /*024c*/ 	.word	0x000046a0


	//----- nvinfo : EIATTR_VRC_CTA_INIT_COUNT
	.align		4
.L_33145:
        /*0250*/ 	.byte	0x02, 0x4a
	.zero		1
	.zero		1


	//----- nvinfo : EIATTR_EXIT_INSTR_OFFSETS
	.align		4
        /*0254*/ 	.byte	0x04, 0x1c
        /*0256*/ 	.short	(.L_33147 - .L_33146)


	//   ....[0]....
.L_33146:
        /*0258*/ 	.word	0x000000d0


	//   ....[1]....
        /*025c*/ 	.word	0x000042d0


	//   ....[2]....
        /*0260*/ 	.word	0x00004300


	//   ....[3]....
        /*0264*/ 	.word	0x000043f0


	//----- nvinfo : EIATTR_CRS_STACK_SIZE
	.align		4
.L_33147:
        /*0268*/ 	.byte	0x04, 0x1e
        /*026a*/ 	.short	(.L_33149 - .L_33148)
.L_33148:
        /*026c*/ 	.word	0x00000000


	//----- nvinfo : EIATTR_CBANK_PARAM_SIZE
	.align		4
.L_33149:
        /*0270*/ 	.byte	0x03, 0x19
        /*0272*/ 	.short	0x008c


	//----- nvinfo : EIATTR_PARAM_CBANK
	.align		4
        /*0274*/ 	.byte	0x04, 0x0a
        /*0276*/ 	.short	(.L_33151 - .L_33150)
	.align		4
.L_33150:
        /*0278*/ 	.word	index@(.nv.constant0._ZN4vllm25paged_attention_v2_kernelIffLi80ELi8ELi128ELNS_18Fp8KVCacheDataTypeE0ELb1ELi512EEEvPfS2_PT_PKS3_PKT0_S9_ifPKiSB_iPKfiiiSD_SD_iiiii)
        /*027c*/ 	.short	0x0380
        /*027e*/ 	.short	0x008c


	//----- nvinfo : EIATTR_SW_WAR
	.align		4
.L_33151:
        /*0280*/ 	.byte	0x04, 0x36
        /*0282*/ 	.short	(.L_33153 - .L_33152)
.L_33152:
        /*0284*/ 	.word	0x00000008
.L_33153:


//--------------------- .nv.info._ZN4vllm32paged_attention_v2_reduce_kernelIfLi64ELi128ELi512EEEvPT_PKfS4_PKS1_PKii --------------------------
	.section	.nv.info._ZN4vllm32paged_attention_v2_reduce_kernelIfLi64ELi128ELi512EEEvPT_PKfS4_PKS1_PKii,"",@"SHT_CUDA_INFO"
	.sectionflags	@""
	.align	4


	//----- nvinfo : EIATTR_CUDA_API_VERSION
	.align		4
        /*0000*/ 	.byte	0x04, 0x37
        /*0002*/ 	.short	(.L_33155 - .L_33154)
.L_33154:
        /*0004*/ 	.word	0x00000082


	//----- nvinfo : EIATTR_KPARAM_INFO
	.align		4
.L_33155:
        /*0008*/ 	.byte	0x04, 0x17
        /*000a*/ 	.short	(.L_33157 - .L_33156)
.L_33156:
        /*000c*/ 	.word	0x00000000
        /*0010*/ 	.short	0x0005
        /*0012*/ 	.short	0x0028
        /*0014*/ 	.byte	0x00, 0xf0, 0x11, 0x00


	//----- nvinfo : EIATTR_KPARAM_INFO
	.align		4
.L_33157:
        /*0018*/ 	.byte	0x04, 0x17
        /*001a*/ 	.short	(.L_33159 - .L_33158)
.L_33158:
        /*001c*/ 	.word	0x00000000
        /*0020*/ 	.short	0x0004
        /*0022*/ 	.short	0x0020
        /*0024*/ 	.byte	0x00, 0xf5, 0x21, 0x00


	//----- nvinfo : EIATTR_KPARAM_INFO
	.align		4
.L_33159:
        /*0028*/ 	.byte	0x04, 0x17
        /*002a*/ 	.short	(.L_33161 - .L_33160)
.L_33160:
        /*002c*/ 	.word	0x00000000
        /*0030*/ 	.short	0x0003
        /*0032*/ 	.short	0x0018
        /*0034*/ 	.byte	0x00, 0xf5, 0x21, 0x00


	//----- nvinfo : EIATTR_KPARAM_INFO
	.align		4
.L_33161:
        /*0038*/ 	.byte	0x04, 0x17
        /*003a*/ 	.short	(.L_33163 - .L_33162)
.L_33162:
        /*003c*/ 	.word	0x00000000
        /*0040*/ 	.short	0x0002
        /*0042*/ 	.short	0x0010
        /*0044*/ 	.byte	0x00, 0xf5, 0x21, 0x00


	//----- nvinfo : EIATTR_KPARAM_INFO
	.align		4
.L_33163:
        /*0048*/ 	.byte	0x04, 0x17
        /*004a*/ 	.short	(.L_33165 - .L_33164)
.L_33164:
        /*004c*/ 	.word	0x00000000
        /*0050*/ 	.short	0x0001
        /*0052*/ 	.short	0x0008
        /*0054*/ 	.byte	0x00, 0xf5, 0x21, 0x00


	//----- nvinfo : EIATTR_KPARAM_INFO
	.align		4
.L_33165:
        /*0058*/ 	.byte	0x04, 0x17
        /*005a*/ 	.short	(.L_33167 - .L_33166)
.L_33166:
        /*005c*/ 	.word	0x00000000
        /*0060*/ 	.short	0x0000
        /*0062*/ 	.short	0x0000
        /*0064*/ 	.byte	0x00, 0xf5, 0x21, 0x00


	//----- nvinfo : EIATTR_SPARSE_MMA_MASK
	.align		4
.L_33167:
        /*0068*/ 	.byte	0x03, 0x50
        /*006a*/ 	.short	0x0000


	//----- nvinfo : EIATTR_MAXREG_COUNT
	.align		4
        /*006c*/ 	.byte	0x03, 0x1b
        /*006e*/ 	.short	0x00ff


	//----- nvinfo : EIATTR_NUM_BARRIERS
	.align		4
        /*0070*/ 	.byte	0x02, 0x4c
        /*0072*/ 	.byte	0x01
	.zero		1


	//----- nvinfo : EIATTR_MERCURY_ISA_VERSION
	.align		4
        /*0074*/ 	.byte	0x03, 0x5f
        /*0076*/ 	.short	0x0101


	//----- nvinfo : EIATTR_COOP_GROUP_MASK_REGIDS
	.align		4
        /*0078*/ 	.byte	0x04, 0x29
        /*007a*/ 	.short	(.L_33169 - .L_33168)


	//   ....[0]....
.L_33168:
        /*007c*/ 	.word	0xffffffff


	//   ....[1]....
        /*0080*/ 	.word	0xffffffff


	//   ....[2]....
        /*0084*/ 	.word	0xffffffff


	//   ....[3]....
        /*0088*/ 	.word	0xffffffff


	//   ....[4]....
        /*008c*/ 	.word	0xffffffff


	//   ....[5]....
        /*0090*/ 	.word	0xffffffff


	//   ....[6]....
        /*0094*/ 	.word	0xffffffff


	//   ....[7]....
        /*0098*/ 	.word	0xffffffff


	//   ....[8]....
        /*009c*/ 	.word	0xffffffff


	//   ....[9]....
        /*00a0*/ 	.word	0xffffffff


	//   ....[10]....
        /*00a4*/ 	.word	0xffffffff


	//   ....[11]....
        /*00a8*/ 	.word	0xffffffff


	//   ....[12]....
        /*00ac*/ 	.word	0xffffffff


	//   ....[13]....
        /*00b0*/ 	.word	0xffffffff


	//   ....[14]....
        /*00b4*/ 	.word	0xffffffff


	//   ....[15]....
        /*00b8*/ 	.word	0xffffffff


	//----- nvinfo : EIATTR_COOP_GROUP_INSTR_OFFSETS
	.align		4
.L_33169:
        /*00bc*/ 	.byte	0x04, 0x28
        /*00be*/ 	.short	(.L_33171 - .L_33170)


	//   ....[0]....
.L_33170:
        /*00c0*/ 	.word	0x00000fb0


	//   ....[1]....
        /*00c4*/ 	.word	0x00001070


	//   ....[2]....
        /*00c8*/ 	.word	0x000010a0


	//   ....[3]....
        /*00cc*/ 	.word	0x000010e0


	//   ....[4]....
        /*00d0*/ 	.word	0x00001110


	//   ....[5]....
        /*00d4*/ 	.word	0x00001160


	//   ....[6]....
        /*00d8*/ 	.word	0x00001180


	//   ....[7]....
        /*00dc*/ 	.word	0x000011a0


	//   ....[8]....
        /*00e0*/ 	.word	0x00001a40


	//   ....[9]....
        /*00e4*/ 	.word	0x00001ac0


	//   ....[10]....
        /*00e8*/ 	.word	0x00001af0


	//   ....[11]....
        /*00ec*/ 	.word	0x00001b20


	//   ....[12]....
        /*00f0*/ 	.word	0x00001b70


	//   ....[13]....
        /*00f4*/ 	.word	0x00001c10


	//   ....[14]....
        /*00f8*/ 	.word	0x00001c30


	//   ....[15]....
        /*00fc*/ 	.word	0x00001c50


	//----- nvinfo : EIATTR_VRC_CTA_INIT_COUNT
	.align		4
.L_33171:
        /*0100*/ 	.byte	0x02, 0x4a
	.zero		1
	.zero		1


	//----- nvinfo : EIATTR_EXIT_INSTR_OFFSETS
	.align		4
        /*0104*/ 	.byte	0x04, 0x1c
        /*0106*/ 	.short	(.L_33173 - .L_33172)


	//   ....[0]....
.L_33172:
        /*0108*/ 	.word	0x000001b0


	//   ....[1]....
        /*010c*/ 	.word	0x00000500


	//   ....[2]....
        /*0110*/ 	.word	0x00000820


	//   ....[3]....
        /*0114*/ 	.word	0x00001c60


	//   ....[4]....
        /*0118*/ 	.word	0x00002730


	//----- nvinfo : EIATTR_CRS_STACK_SIZE
	.align		4
.L_33173:
        /*011c*/ 	.byte	0x04, 0x1e
        /*011e*/ 	.short	(.L_33175 - .L_33174)
.L_33174:
        /*0120*/ 	.word	0x00000000


	//----- nvinfo : EIATTR_CBANK_PARAM_SIZE
	.align		4
.L_33175:
        /*0124*/ 	.byte	0x03, 0x19
        /*0126*/ 	.short	0x002c


	//----- nvinfo : EIATTR_PARAM_CBANK
	.align		4
        /*0128*/ 	.byte	0x04, 0x0a
        /*012a*/ 	.short	(.L_33177 - .L_33176)
	.align		4
.L_33176:
        /*012c*/ 	.word	index@(.nv.constant0._ZN4vllm32paged_attention_v2_reduce_kernelIfLi64ELi128ELi512EEEvPT_PKfS4_PKS1_PKii)
        /*0130*/ 	.short	0x0380
        /*0132*/ 	.short	0x002c


	//----- nvinfo : EIATTR_SW_WAR
	.align		4
.L_33177:
        /*0134*/ 	.byte	0x04, 0x36
        /*0136*/ 	.short	(.L_33179 - .L_33178)
.L_33178:
        /*0138*/ 	.word	0x00000008
.L_33179:


//--------------------- .nv.info._ZN4vllm25paged_attention_v2_kernelIffLi64ELi8ELi128ELNS_18Fp8KVCacheDataTypeE0ELb1ELi512EEEvPfS2_PT_PKS3_PKT0_S9_ifPKiSB_iPKfiiiSD_SD_iiiii --------------------------
	.section	.nv.info._ZN4vllm25paged_attention_v2_kernelIffLi64ELi8ELi128ELNS_18Fp8KVCacheDataTypeE0ELb1ELi512EEEvPfS2_PT_PKS3_PKT0_S9_ifPKiSB_iPKfiiiSD_SD_iiiii,"",@"SHT_CUDA_INFO"
	.sectionflags	@""
	.align	4


	//----- nvinfo : EIATTR_CUDA_API_VERSION
	.align		4
        /*0000*/ 	.byte	0x04, 0x37
        /*0002*/ 	.short	(.L_33181 - .L_33180)
.L_33180:
        /*0004*/ 	.word	0x00000082


	//----- nvinfo : EIATTR_KPARAM_INFO
	.align		4
.L_33181:
        /*0008*/ 	.byte	0x04, 0x17
        /*000a*/ 	.short	(.L_33183 - .L_33182)
.L_33182:
        /*000c*/ 	.word	0x00000000
        /*0010*/ 	.short	0x0015
        /*0012*/ 	.short	0x0088
        /*0014*/ 	.byte	0x00, 0xf0, 0x11, 0x00


	//----- nvinfo : EIATTR_KPARAM_INFO
	.align		4
.L_33183:
        /*0018*/ 	.byte	0x04, 0x17
        /*001a*/ 	.short	(.L_33185 - .L_33184)
.L_33184:
        /*001c*/ 	.word	0x00000000
        /*0020*/ 	.short	0x0014
        /*0022*/ 	.short	0x0084
        /*0024*/ 	.byte	0x00, 0xf0, 0x11, 0x00


	//----- nvinfo : EIATTR_KPARAM_INFO
	.align		4
.L_33185:
        /*0028*/ 	.byte	0x04, 0x17
        /*002a*/ 	.short	(.L_33187 - .L_33186)
.L_33186:
        /*002c*/ 	.word	0x00000000
        /*0030*/ 	.short	0x0013
        /*0032*/ 	.short	0x0080
        /*0034*/ 	.byte	0x00, 0xf0, 0x11, 0x00


	//----- nvinfo : EIATTR_KPARAM_INFO
	.align		4
.L_33187:
        /*0038*/ 	.byte	0x04, 0x17
        /*003a*/ 	.short	(.L_33189 - .L_33188)
.L_33188:
        /*003c*/ 	.word	0x00000000
        /*0040*/ 	.short	0x0012
        /*0042*/ 	.short	0x007c
        /*0044*/ 	.byte	0x00, 0xf0, 0x11, 0x00


	//----- nvinfo : EIATTR_KPARAM_INFO
	.align		4
.L_33189:
        /*0048*/ 	.byte	0x04, 0x17
        /*004a*/ 	.short	(.L_33191 - .L_33190)
.L_33190:
        /*004c*/ 	.word	0x00000000
        /*0050*/ 	.short	0x0011
        /*0052*/ 	.short	0x0078
        /*0054*/ 	.byte	0x00, 0xf0, 0x11, 0x00


	//----- nvinfo : EIATTR_KPARAM_INFO
	.align		4
.L_33191:
        /*0058*/ 	.byte	0x04, 0x17
        /*005a*/ 	.short	(.L_33193 - .L_33192)
.L_33192:
        /*005c*/ 	.word	0x00000000
        /*0060*/ 	.short	0x0010
        /*0062*/ 	.short	0x0070
        /*0064*/ 	.byte	0x00, 0xf5, 0x21, 0x00


	//----- nvinfo : EIATTR_KPARAM_INFO
	.align		4
.L_33193:
        /*0068*/ 	.byte	0x04, 0x17
        /*006a*/ 	.short	(.L_33195 - .L_33194)
.L_33194:
        /*006c*/ 	.word	0x00000000
        /*0070*/ 	.short	0x000f
        /*0072*/ 	.short	0x0068
        /*0074*/ 	.byte	0x00, 0xf5, 0x21, 0x00


	//----- nvinfo : EIATTR_KPARAM_INFO
	.align		4
.L_33195:
        /*0078*/ 	.byte	0x04, 0x17
        /*007a*/ 	.short	(.L_33197 - .L_33196)
.L_33196:
        /*007c*/ 	.word	0x00000000
        /*0080*/ 	.short	0x000e
        /*0082*/ 	.short	0x0060
        /*0084*/ 	.byte	0x00, 0xf0, 0x11, 0x00


	//----- nvinfo : EIATTR_KPARAM_INFO
	.align		4
.L_33197:
        /*0088*/ 	.byte	0x04, 0x17
        /*008a*/ 	.short	(.L_33199 - .L_33198)
.L_33198:
        /*008c*/ 	.word	0x00000000
        /*0090*/ 	.short	0x000d
        /*0092*/ 	.short	0x005c
        /*0094*/ 	.byte	0x00, 0xf0, 0x11, 0x00


	//----- nvinfo : EIATTR_KPARAM_INFO
	.align		4
.L_33199:
        /*0098*/ 	.byte	0x04, 0x17
        /*009a*/ 	.short	(.L_33201 - .L_33200)
.L_33200:
        /*009c*/ 	.word	0x00000000
        /*00a0*/ 	.short	0x000c
        /*00a2*/ 	.short	0x0058
        /*00a4*/ 	.byte	0x00, 0xf0, 0x11, 0x00


	//----- nvinfo : EIATTR_KPARAM_INFO
	.align		4
.L_33201:
        /*00a8*/ 	.byte	0x04, 0x17
        /*00aa*/ 	.short	(.L_33203 - .L_33202)
.L_33202:
        /*00ac*/ 	.word	0x00000000
        /*00b0*/ 	.short	0x000b
        /*00b2*/ 	.short	0x0050
        /*00b4*/ 	.byte	0x00, 0xf5, 0x21, 0x00


	//----- nvinfo : EIATTR_KPARAM_INFO
	.align		4
.L_33203:
        /*00b8*/ 	.byte	0x04, 0x17
        /*00ba*/ 	.short	(.L_33205 - .L_33204)
.L_33204:
        /*00bc*/ 	.word	0x00000000
        /*00c0*/ 	.short	0x000a
        /*00c2*/ 	.short	0x0048
        /*00c4*/ 	.byte	0x00, 0xf0, 0x11, 0x00


	//----- nvinfo : EIATTR_KPARAM_INFO
	.align		4
.L_33205:
        /*00c8*/ 	.byte	0x04, 0x17
        /*00ca*/ 	.short	(.L_33207 - .L_33206)
.L_33206:
        /*00cc*/ 	.word	0x00000000
        /*00d0*/ 	.short	0x0009
        /*00d2*/ 	.short	0x0040
        /*00d4*/ 	.byte	0x00, 0xf5, 0x21, 0x00


	//----- nvinfo : EIATTR_KPARAM_INFO
	.align		4
.L_33207:
        /*00d8*/ 	.byte	0x04, 0x17
        /*00da*/ 	.short	(.L_33209 - .L_33208)
.L_33208:
        /*00dc*/ 	.word	0x00000000
        /*00e0*/ 	.short	0x0008
        /*00e2*/ 	.short	0x0038
        /*00e4*/ 	.byte	0x00, 0xf5, 0x21, 0x00


	//----- nvinfo : EIATTR_KPARAM_INFO
	.align		4
.L_33209:
        /*00e8*/ 	.byte	0x04, 0x17
        /*00ea*/ 	.short	(.L_33211 - .L_33210)
.L_33210:
        /*00ec*/ 	.word	0x00000000
        /*00f0*/ 	.short	0x0007
        /*00f2*/ 	.short	0x0034
        /*00f4*/ 	.byte	0x00, 0xf0, 0x11, 0x00


	//----- nvinfo : EIATTR_KPARAM_INFO
	.align		4
.L_33211:
        /*00f8*/ 	.byte	0x04, 0x17
        /*00fa*/ 	.short	(.L_33213 - .L_33212)
.L_33212:
        /*00fc*/ 	.word	0x00000000
        /*0100*/ 	.short	0x0006
        /*0102*/ 	.short	0x0030
        /*0104*/ 	.byte	0x00, 0xf0, 0x11, 0x00


	//----- nvinfo : EIATTR_KPARAM_INFO
	.align		4
.L_33213:
        /*0108*/ 	.byte	0x04, 0x17
        /*010a*/ 	.short	(.L_33215 - .L_33214)
.L_33214:
        /*010c*/ 	.word	0x00000000
        /*0110*/ 	.short	0x0005
        /*0112*/ 	.short	0x0028
        /*0114*/ 	.byte	0x00, 0xf5, 0x21, 0x00


	//----- nvinfo : EIATTR_KPARAM_INFO
	.align		4
.L_33215:
        /*0118*/ 	.byte	0x04, 0x17
        /*011a*/ 	.short	(.L_33217 - .L_33216)
.L_33216:
        /*011c*/ 	.word	0x00000000
        /*0120*/ 	.short	0x0004
        /*0122*/ 	.short	0x0020
        /*0124*/ 	.byte	0x00, 0xf5, 0x21, 0x00


	//----- nvinfo : EIATTR_KPARAM_INFO
	.align		4
.L_33217:
        /*0128*/ 	.byte	0x04, 0x17
        /*012a*/ 	.short	(.L_33219 - .L_33218)
.L_33218:
        /*012c*/ 	.word	0x00000000
        /*0130*/ 	.short	0x0003
        /*0132*/ 	.short	0x0018
        /*0134*/ 	.byte	0x00, 0xf5, 0x21, 0x00


	//----- nvinfo : EIATTR_KPARAM_INFO
	.align		4
.L_33219:
        /*0138*/ 	.byte	0x04, 0x17
        /*013a*/ 	.short	(.L_33221 - .L_33220)
.L_33220:
        /*013c*/ 	.word	0x00000000
        /*0140*/ 	.short	0x0002
        /*0142*/ 	.short	0x0010
        /*0144*/ 	.byte	0x00, 0xf5, 0x21, 0x00


	//----- nvinfo : EIATTR_KPARAM_INFO
	.align		4
.L_33221:
        /*0148*/ 	.byte	0x04, 0x17
        /*014a*/ 	.short	(.L_33223 - .L_33222)
.L_33222:
        /*014c*/ 	.word	0x00000000
        /*0150*/ 	.short	0x0001
        /*0152*/ 	.short	0x0008
        /*0154*/ 	.byte	0x00, 0xf5, 0x21, 0x00


	//----- nvinfo : EIATTR_KPARAM_INFO
	.align		4
.L_33223:
        /*0158*/ 	.byte	0x04, 0x17
        /*015a*/ 	.short	(.L_33225 - .L_33224)
.L_33224:
        /*015c*/ 	.word	0x00000000
        /*0160*/ 	.short	0x0000
        /*0162*/ 	.short	0x0000
        /*0164*/ 	.byte	0x00, 0xf5, 0x21, 0x00


	//----- nvinfo : EIATTR_SPARSE_MMA_MASK
	.align		4
.L_33225:
        /*0168*/ 	.byte	0x03, 0x50
        /*016a*/ 	.short	0x0000


	//----- nvinfo : EIATTR_MAXREG_COUNT
	.align		4
        /*016c*/ 	.byte	0x03, 0x1b
        /*016e*/ 	.short	0x00ff


	//----- nvinfo : EIATTR_NUM_BARRIERS
	.align		4
        /*0170*/ 	.byte	0x02, 0x4c
        /*0172*/ 	.byte	0x01
	.zero		1


	//----- nvinfo : EIATTR_MERCURY_ISA_VERSION
	.align		4
        /*0174*/ 	.byte	0x03, 0x5f
        /*0176*/ 	.short	0x0101


	//----- nvinfo : EIATTR_COOP_GROUP_MASK_REGIDS
	.align		4
        /*0178*/ 	.byte	0x04, 0x29
        /*017a*/ 	.short	(.L_33227 - .L_33226)


	//   ....[0]....
.L_33226:
        /*017c*/ 	.word	0xffffffff


	//   ....[1]....
        /*0180*/ 	.word	0xffffffff


	//   ....[2]....
        /*0184*/ 	.word	0xffffffff


	//   ....[3]....
        /*0188*/ 	.word	0xffffffff


	//   ....[4]....
        /*018c*/ 	.word	0xffffffff


	//   ....[5]....
        /*0190*/ 	.word	0xffffffff


	//   ....[6]....
        /*0194*/ 	.word	0xffffffff


	//   ....[7]....
        /*0198*/ 	.word	0xffffffff


	//   ....[8]....
        /*019c*/ 	.word	0xffffffff


	//   ....[9]....
        /*01a0*/ 	.word	0xffffffff


	//   ....[10]....
        /*01a4*/ 	.word	0xffffffff


	//   ....[11]....
        /*01a8*/ 	.word	0xffffffff


	//   ....[12]....
        /*01ac*/ 	.word	0xffffffff


	//   ....[13]....
        /*01b0*/ 	.word	0xffffffff


	//   ....[14]....
        /*01b4*/ 	.word	0xffffffff


	//   ....[15]....
        /*01b8*/ 	.word	0xffffffff


	//   ....[16]....
        /*01bc*/ 	.word	0xffffffff


	//   ....[17]....
        /*01c0*/ 	.word	0xffffffff


	//   ....[18]....
        /*01c4*/ 	.word	0xffffffff


	//   ....[19]....
        /*01c8*/ 	.word	0xffffffff


	//   ....[20]....
        /*01cc*/ 	.word	0x0500000a


	//   ....[21]....
        /*01d0*/ 	.word	0x0500000a


	//   ....[22]....
        /*01d4*/ 	.word	0x0500000a


	//   ....[23]....
        /*01d8*/ 	.word	0x0500000a


	//   ....[24]....
        /*01dc*/ 	.word	0x0500000a


	//----- nvinfo : EIATTR_COOP_GROUP_INSTR_OFFSETS
	.align		4
.L_33227:
        /*01e0*/ 	.byte	0x04, 0x28
        /*01e2*/ 	.short	(.L_33229 - .L_33228)


	//   ....[0]....
.L_33228:
        /*01e4*/ 	.word	0x000012e0


	//   ....[1]....
        /*01e8*/ 	.word	0x00001300


	//   ....[2]....
        /*01ec*/ 	.word	0x000015f0


	//   ....[3]....
        /*01f0*/ 	.word	0x00001610


	//   ....[4]....
        /*01f4*/ 	.word	0x00001630


	//   ....[5]....
        /*01f8*/ 	.word	0x00001750


	//   ....[6]....
        /*01fc*/ 	.word	0x00001770


	//   ....[7]....
        /*0200*/ 	.word	0x00001790


	//   ....[8]....
        /*0204*/ 	.word	0x000025d0


	//   ....[9]....
        /*0208*/ 	.word	0x00002600


	//   ....[10]....
        /*020c*/ 	.word	0x00002620


	//   ....[11]....
        /*0210*/ 	.word	0x00002640


	//   ....[12]....
        /*0214*/ 	.word	0x00002660


	//   ....[13]....
        /*0218*/ 	.word	0x000026b0


	//   ....[14]....
        /*021c*/ 	.word	0x000026d0


	//   ....[15]....
        /*0220*/ 	.word	0x000026f0


	//   ....[16]....
        /*0224*/ 	.word	0x00003ca0


	//   ....[17]....
        /*0228*/ 	.word	0x00003cd0


	//   ....[18]....
        /*022c*/ 	.word	0x00003d20


	//   ....[19]....
        /*0230*/ 	.word	0x00003d30


	//   ....[20]....
        /*0234*/ 	.word	0x000041e0


	//   ....[21]....
        /*0238*/ 	.word	0x00004270


	//   ....[22]....
        /*023c*/ 	.word	0x00004310


	//   ....[23]....
        /*0240*/ 	.word	0x000043a0


	//   ....[24]....
        /*0244*/ 	.word	0x00004410


	//----- nvinfo : EIATTR_VRC_CTA_INIT_COUNT
	.align		4
.L_33229:
        /*0248*/ 	.byte	0x02, 0x4a
	.zero		1
	.zero		1


	//----- nvinfo : EIATTR_EXIT_INSTR_OFFSETS
	.align		4
        /*024c*/ 	.byte	0x04, 0x1c
        /*024e*/ 	.short	(.L_33231 - .L_33230)


	//   ....[0]....
.L_33230:
        /*0250*/ 	.word	0x000000d0


	//   ....[1]....
        /*0254*/ 	.word	0x00004040


	//   ....[2]....
        /*0258*/ 	.word	0x00004070


	//   ....[3]....
        /*025c*/ 	.word	0x00004170


	//----- nvinfo : EIATTR_CRS_STACK_SIZE
	.align		4
.L_33231:
        /*0260*/ 	.byte	0x04, 0x1e
        /*0262*/ 	.short	(.L_33233 - .L_33232)
.L_33232:
        /*0264*/ 	.word	0x00000000


	//----- nvinfo : EIATTR_CBANK_PARAM_SIZE
	.align		4
.L_33233:
        /*0268*/ 	.byte	0x03, 0x19
        /*026a*/ 	.short	0x008c


	//----- nvinfo : EIATTR_PARAM_CBANK
	.align		4
        /*026c*/ 	.byte	0x04, 0x0a
        /*026e*/ 	.short	(.L_33235 - .L_33234)
	.align		4
.L_33234:
        /*0270*/ 	.word	index@(.nv.constant0._ZN4vllm25paged_attention_v2_kernelIffLi64ELi8ELi128ELNS_18Fp8KVCacheDataTypeE0ELb1ELi512EEEvPfS2_PT_PKS3_PKT0_S9_ifPKiSB_iPKfiiiSD_SD_iiiii)
        /*0274*/ 	.short	0x0380
        /*0276*/ 	.short	0x008c


	//----- nvinfo : EIATTR_SW_WAR
	.align		4
.L_33235:
        /*0278*/ 	.byte	0x04, 0x36
        /*027a*/ 	.short	(.L_33237 - .L_33236)
.L_33236:
        /*027c*/ 	.word	0x00000008
.L_33237:


//--------------------- .nv.info._ZN4vllm32paged_attention_v2_reduce_kernelIfLi32ELi128ELi512EEEvPT_PKfS4_PKS1_PKii --------------------------
	.section	.nv.info._ZN4vllm32paged_attention_v2_reduce_kernelIfLi32ELi128ELi512EEEvPT_PKfS4_PKS1_PKii,"",@"SHT_CUDA_INFO"
	.sectionflags	@""
	.align	4


	//----- nvinfo : EIATTR_CUDA_API_VERSION
	.align		4
        /*0000*/ 	.byte	0x04, 0x37
        /*0002*/ 	.short	(.L_33239 - .L_33238)
.L_33238:
        /*0004*/ 	.word	0x00000082


	//----- nvinfo : EIATTR_KPARAM_INFO
	.align		4
.L_33239:
        /*0008*/ 	.byte	0x04, 0x17
        /*000a*/ 	.short	(.L_33241 - .L_33240)
.L_33240:
        /*000c*/ 	.word	0x00000000
        /*0010*/ 	.short	0x0005
        /*0012*/ 	.short	0x0028
        /*0014*/ 	.byte	0x00, 0xf0, 0x11, 0x00


	//----- nvinfo : EIATTR_KPARAM_INFO
	.align		4
.L_33241:
        /*0018*/ 	.byte	0x04, 0x17
        /*001a*/ 	.short	(.L_33243 - .L_33242)
.L_33242:
        /*001c*/ 	.word	0x00000000
        /*0020*/ 	.short	0x0004
        /*0022*/ 	.short	0x0020
        /*0024*/ 	.byte	0x00, 0xf5, 0x21, 0x00


	//----- nvinfo : EIATTR_KPARAM_INFO
	.align		4
.L_33243:
        /*0028*/ 	.byte	0x04, 0x17
        /*002a*/ 	.short	(.L_33245 - .L_33244)
.L_33244:
        /*002c*/ 	.word	0x00000000
        /*0030*/ 	.short	0x0003
        /*0032*/ 	.short	0x0018
        /*0034*/ 	.byte	0x00, 0xf5, 0x21, 0x00


	//----- nvinfo : EIATTR_KPARAM_INFO
	.align		4
.L_33245:
        /*0038*/ 	.byte	0x04, 0x17
        /*003a*/ 	.short	(.L_33247 - .L_33246)
.L_33246:
        /*003c*/ 	.word	0x00000000
        /*0040*/ 	.short	0x0002
        /*0042*/ 	.short	0x0010
        /*0044*/ 	.byte	0x00, 0xf5, 0x21, 0x00


	//----- nvinfo : EIATTR_KPARAM_INFO
	.align		4
.L_33247:
        /*0048*/ 	.byte	0x04, 0x17
        /*004a*/ 	.short	(.L_33249 - .L_33248)
.L_33248:
        /*004c*/ 	.word	0x00000000
        /*0050*/ 	.short	0x0001
        /*0052*/ 	.short	0x0008
        /*0054*/ 	.byte	0x00, 0xf5, 0x21, 0x00


	//----- nvinfo : EIATTR_KPARAM_INFO
	.align		4
.L_33249:
        /*0058*/ 	.byte	0x04, 0x17
        /*005a*/ 	.short	(.L_33251 - .L_33250)
.L_33250:
        /*005c*/ 	.word	0x00000000
        /*0060*/ 	.short	0x0000
        /*0062*/ 	.short	0x0000
        /*0064*/ 	.byte	0x00, 0xf5, 0x21, 0x00


	//----- nvinfo : EIATTR_SPARSE_MMA_MASK
	.align		4
.L_33251:
        /*0068*/ 	.byte	0x03, 0x50
        /*006a*/ 	.short	0x0000


	//----- nvinfo : EIATTR_MAXREG_COUNT
	.align		4
        /*006c*/ 	.byte	0x03, 0x1b
        /*006e*/ 	.short	0x00ff


	//----- nvinfo : EIATTR_NUM_BARRIERS
	.align		4
        /*0070*/ 	.byte	0x02, 0x4c
        /*0072*/ 	.byte	0x01
	.zero		1


	//----- nvinfo : EIATTR_MERCURY_ISA_VERSION
	.align		4
        /*0074*/ 	.byte	0x03, 0x5f
        /*0076*/ 	.short	0x0101


	//----- nvinfo : EIATTR_COOP_GROUP_MASK_REGIDS
	.align		4
        /*0078*/ 	.byte	0x04, 0x29
        /*007a*/ 	.short	(.L_33253 - .L_33252)


	//   ....[0]....
.L_33252:
        /*007c*/ 	.word	0xffffffff


	//   ....[1]....
        /*0080*/ 	.word	0xffffffff


	//   ....[2]....
        /*0084*/ 	.word	0xffffffff


	//   ....[3]....
        /*0088*/ 	.word	0xffffffff


	//   ....[4]....
        /*008c*/ 	.word	0xffffffff


	//   ....[5]....
        /*0090*/ 	.word	0xffffffff


	//   ....[6]....
        /*0094*/ 	.word	0xffffffff


	//   ....[7]....
        /*0098*/ 	.word	0xffffffff


	//   ....[8]....
        /*009c*/ 	.word	0xffffffff


	//   ....[9]....
        /*00a0*/ 	.word	0xffffffff


	//   ....[10]....
        /*00a4*/ 	.word	0xffffffff


	//   ....[11]....
        /*00a8*/ 	.word	0xffffffff


	//   ....[12]....
        /*00ac*/ 	.word	0xffffffff


	//   ....[13]....
        /*00b0*/ 	.word	0xffffffff


	//   ....[14]....
        /*00b4*/ 	.word	0xffffffff


	//   ....[15]....
        /*00b8*/ 	.word	0xffffffff


	//----- nvinfo : EIATTR_COOP_GROUP_INSTR_OFFSETS
	.align		4
.L_33253:
        /*00bc*/ 	.byte	0x04, 0x28
        /*00be*/ 	.short	(.L_33255 - .L_33254)


	//   ....[0]....
.L_33254:
        /*00c0*/ 	.word	0x00000fb0


	//   ....[1]....
        /*00c4*/ 	.word	0x00001070


	//   ....[2]....
        /*00c8*/ 	.word	0x000010a0


	//   ....[3]....
        /*00cc*/ 	.word	0x000010e0


	//   ....[4]....
        /*00d0*/ 	.word	0x00001110


	//   ....[5]....
        /*00d4*/ 	.word	0x00001160


	//   ....[6]....
        /*00d8*/ 	.word	0x00001180


	//   ....[7]....
        /*00dc*/ 	.word	0x000011a0


	//   ....[8]....
        /*00e0*/ 	.word	0x00001a40


	//   ....[9]....
        /*00e4*/ 	.word	0x00001ac0


	//   ....[10]....
        /*00e8*/ 	.word	0x00001af0


	//   ....[11]....
        /*00ec*/ 	.word	0x00001b20


	//   ....[12]....
        /*00f0*/ 	.word	0x00001b70


	//   ....[13]....
        /*00f4*/ 	.word	0x00001c10


	//   ....[14]....
        /*00f8*/ 	.word	0x00001c30


	//   ....[15]....
        /*00fc*/ 	.word	0x00001c50


	//----- nvinfo : EIATTR_VRC_CTA_INIT_COUNT
	.align		4
.L_33255:
        /*0100*/ 	.byte	0x02, 0x4a
	.zero		1
	.zero		1


	//----- nvinfo : EIATTR_EXIT_INSTR_OFFSETS
	.align		4
        /*0104*/ 	.byte	0x04, 0x1c
        /*0106*/ 	.short	(.L_33257 - .L_33256)


	//   ....[0]....
.L_33256:
        /*0108*/ 	.word	0x000001b0


	//   ....[1]....
        /*010c*/ 	.word	0x00000500


	//   ....[2]....
        /*0110*/ 	.word	0x00000820


	//   ....[3]....
        /*0114*/ 	.word	0x00001c60


	//   ....[4]....
        /*0118*/ 	.word	0x00002730


	//----- nvinfo : EIATTR_CRS_STACK_SIZE
	.align		4
.L_33257:
        /*011c*/ 	.byte	0x04, 0x1e
        /*011e*/ 	.short	(.L_33259 - .L_33258)
.L_33258:
        /*0120*/ 	.word	0x00000000


	//----- nvinfo : EIATTR_CBANK_PARAM_SIZE
	.align		4
.L_33259:
        /*0124*/ 	.byte	0x03, 0x19
        /*0126*/ 	.short	0x002c


	//----- nvinfo : EIATTR_PARAM_CBANK
	.align		4
        /*0128*/ 	.byte	0x04, 0x0a
        /*012a*/ 	.short	(.L_33261 - .L_33260)
	.align		4
.L_33260:
        /*012c*/ 	.word	index@(.nv.constant0._ZN4vllm32paged_attention_v2_reduce_kernelIfLi32ELi128ELi512EEEvPT_PKfS4_PKS1_PKii)
        /*0130*/ 	.short	0x0380
        /*0132*/ 	.short	0x002c


	//----- nvinfo : EIATTR_SW_WAR
	.align		4
.L_33261:
        /*0134*/ 	.byte	0x04, 0x36
        /*0136*/ 	.short	(.L_33263 - .L_33262)
.L_33262:
        /*0138*/ 	.word	0x00000008
.L_33263:


//--------------------- .nv.info._ZN4vllm25paged_attention_v2_kernelIffLi32ELi8ELi128ELNS_18Fp8KVCacheDataTypeE0ELb1ELi512EEEvPfS2_PT_PKS3_PKT0_S9_ifPKiSB_iPKfiiiSD_SD_iiiii --------------------------
	.section	.nv.info._ZN4vllm25paged_attention_v2_kernelIffLi32ELi8ELi128ELNS_18Fp8KVCacheDataTypeE0ELb1ELi512EEEvPfS2_PT_PKS3_PKT0_S9_ifPKiSB_iPKfiiiSD_SD_iiiii,"",@"SHT_CUDA_INFO"
	.sectionflags	@""
	.align	4


	//----- nvinfo : EIATTR_CUDA_API_VERSION
	.align		4
        /*0000*/ 	.byte	0x04, 0x37
        /*0002*/ 	.short	(.L_33265 - .L_33264)
.L_33264:
        /*0004*/ 	.word	0x00000082


	//----- nvinfo : EIATTR_KPARAM_INFO
	.align		4
.L_33265:
        /*0008*/ 	.byte	0x04, 0x17
        /*000a*/ 	.short	(.L_33267 - .L_33266)
.L_33266:
        /*000c*/ 	.word	0x00000000
        /*0010*/ 	.short	0x0015
        /*0012*/ 	.short	0x0088
        /*0014*/ 	.byte	0x00, 0xf0, 0x11, 0x00


	//----- nvinfo : EIATTR_KPARAM_INFO
	.align		4
.L_33267:
        /*0018*/ 	.byte	0x04, 0x17
        /*001a*/ 	.short	(.L_33269 - .L_33268)
.L_33268:
        /*001c*/ 	.word	0x00000000
        /*0020*/ 	.short	0x0014
        /*0022*/ 	.short	0x0084
        /*0024*/ 	.byte	0x00, 0xf0, 0x11, 0x00


	//----- nvinfo : EIATTR_KPARAM_INFO
	.align		4
.L_33269:
        /*0028*/ 	.byte	0x04, 0x17
        /*002a*/ 	.short	(.L_33271 - .L_33270)
.L_33270:
        /*002c*/ 	.word	0x00000000
        /*0030*/ 	.short	0x0013
        /*0032*/ 	.short	0x0080
        /*0034*/ 	.byte	0x00, 0xf0, 0x11, 0x00


	//----- nvinfo : EIATTR_KPARAM_INFO
	.align		4
.L_33271:
        /*0038*/ 	.byte	0x04, 0x17
        /*003a*/ 	.short	(.L_33273 - .L_33272)
.L_33272:
        /*003c*/ 	.word	0x00000000
        /*0040*/ 	.short	0x0012
        /*0042*/ 	.short	0x007c
        /*0044*/ 	.byte	0x00, 0xf0, 0x11, 0x00


	//----- nvinfo : EIATTR_KPARAM_INFO
	.align		4
.L_33273:
        /*0048*/ 	.byte	0x04, 0x17
        /*004a*/ 	.short	(.L_33275 - .L_33274)
.L_33274:
        /*004c*/ 	.word	0x00000000
        /*0050*/ 	.short	0x0011
        /*0052*/ 	.short	0x0078
        /*0054*/ 	.byte	0x00, 0xf0, 0x11, 0x00


	//----- nvinfo : EIATTR_KPARAM_INFO
	.align		4
.L_33275:
        /*0058*/ 	.byte	0x04, 0x17
        /*005a*/ 	.short	(.L_33277 - .L_33276)
.L_33276:
        /*005c*/ 	.word	0x00000000
        /*0060*/ 	.short	0x0010
        /*0062*/ 	.short	0x0070
        /*0064*/ 	.byte	0x00, 0xf5, 0x21, 0x00


	//----- nvinfo : EIATTR_KPARAM_INFO
	.align		4
.L_33277:
        /*0068*/ 	.byte	0x04, 0x17
        /*006a*/ 	.short	(.L_33279 - .L_33278)
.L_33278:
        /*006c*/ 	.word	0x00000000
        /*0070*/ 	.short	0x000f
        /*0072*/ 	.short	0x0068
        /*0074*/ 	.byte	0x00, 0xf5, 0x21, 0x00


	//----- nvinfo : EIATTR_KPARAM_INFO
	.align		4
.L_33279:
        /*0078*/ 	.byte	0x04, 0x17
        /*007a*/ 	.short	(.L_33281 - .L_33280)
.L_33280:
        /*007c*/ 	.word	0x00000000
        /*0080*/ 	.short	0x000e
        /*0082*/ 	.short	0x0060
        /*0084*/ 	.byte	0x00, 0xf0, 0x11, 0x00


	//----- nvinfo : EIATTR_KPARAM_INFO
	.align		4
.L_33281:
        /*0088*/ 	.byte	0x04, 0x17
        /*008a*/ 	.short	(.L_33283 - .L_33282)
.L_33282:
        /*008c*/ 	.word	0x00000000
        /*0090*/ 	.short	0x000d
        /*0092*/ 	.short	0x005c
        /*0094*/ 	.byte	0x00, 0xf0, 0x11, 0x00


	//----- nvinfo : EIATTR_KPARAM_INFO
	.align		4
.L_33283:
        /*0098*/ 	.byte	0x04, 0x17
        /*009a*/ 	.short	(.L_33285 - .L_33284)
.L_33284:
        /*009c*/ 	.word	0x00000000
        /*00a0*/ 	.short	0x000c
        /*00a2*/ 	.short	0x0058
        /*00a4*/ 	.byte	0x00, 0xf0, 0x11, 0x00


	//----- nvinfo : EIATTR_KPARAM_INFO
	.align		4
.L_33285:
        /*00a8*/ 	.byte	0x04, 0x17
        /*00aa*/ 	.short	(.L_33287 - .L_33286)
.L_33286:
        /*00ac*/ 	.word	0x00000000
        /*00b0*/ 	.short	0x000b
        /*00b2*/ 	.short	0x0050
        /*00b4*/ 	.byte	0x00, 0xf5, 0x21, 0x00


	//----- nvinfo : EIATTR_KPARAM_INFO
	.align		4
.L_33287:
        /*00b8*/ 	.byte	0x04, 0x17
        /*00ba*/ 	.short	(.L_33289 - .L_33288)
.L_33288:
        /*00bc*/ 	.word	0x00000000
        /*00c0*/ 	.short	0x000a
        /*00c2*/ 	.short	0x0048
        /*00c4*/ 	.byte	0x00, 0xf0, 0x11, 0x00


	//----- nvinfo : EIATTR_KPARAM_INFO
	.align		4
.L_33289:
        /*00c8*/ 	.byte	0x04, 0x17
        /*00ca*/ 	.short	(.L_33291 - .L_33290)
.L_33290:
        /*00cc*/ 	.word	0x00000000
        /*00d0*/ 	.short	0x0009
        /*00d2*/ 	.short	0x0040
        /*00d4*/ 	.byte	0x00, 0xf5, 0x21, 0x00


	//----- nvinfo : EIATTR_KPARAM_INFO
	.align		4
.L_33291:
        /*00d8*/ 	.byte	0x04, 0x17
        /*00da*/ 	.short	(.L_33293 - .L_33292)
.L_33292:
        /*00dc*/ 	.word	0x00000000
        /*00e0*/ 	.short	0x0008
        /*00e2*/ 	.short	0x0038
        /*00e4*/ 	.byte	0x00, 0xf5, 0x21, 0x00


	//----- nvinfo : EIATTR_KPARAM_INFO
	.align		4
.L_33293:
        /*00e8*/ 	.byte	0x04, 0x17
        /*00ea*/ 	.short	(.L_33295 - .L_33294)
.L_33294:
        /*00ec*/ 	.word	0x00000000
        /*00f0*/ 	.short	0x0007
        /*00f2*/ 	.short	0x0034
        /*00f4*/ 	.byte	0x00, 0xf0, 0x11, 0x00


	//----- nvinfo : EIATTR_KPARAM_INFO
	.align		4
.L_33295:
        /*00f8*/ 	.byte	0x04, 0x17
        /*00fa*/ 	.short	(.L_33297 - .L_33296)
.L_33296:
        /*00fc*/ 	.word	0x00000000
        /*0100*/ 	.short	0x0006
        /*0102*/ 	.short	0x0030
        /*0104*/ 	.byte	0x00, 0xf0, 0x11, 0x00


	//----- nvinfo : EIATTR_KPARAM_INFO
	.align		4
.L_33297:
        /*0108*/ 	.byte	0x04, 0x17
        /*010a*/ 	.short	(.L_33299 - .L_33298)
.L_33298:
        /*010c*/ 	.word	0x00000000
        /*0110*/ 	.short	0x0005
        /*0112*/ 	.short	0x0028
        /*0114*/ 	.byte	0x00, 0xf5, 0x21, 0x00


	//----- nvinfo : EIATTR_KPARAM_INFO
	.align		4
.L_33299:
        /*0118*/ 	.byte	0x04, 0x17
        /*011a*/ 	.short	(.L_33301 - .L_33300)
.L_33300:
        /*011c*/ 	.word	0x00000000
        /*0120*/ 	.short	0x0004
        /*0122*/ 	.short	0x0020
        /*0124*/ 	.byte	0x00, 0xf5, 0x21, 0x00


	//----- nvinfo : EIATTR_KPARAM_INFO
	.align		4
.L_33301:
        /*0128*/ 	.byte	0x04, 0x17
        /*012a*/ 	.short	(.L_33303 - .L_33302)
.L_33302:
        /*012c*/ 	.word	0x00000000
        /*0130*/ 	.short	0x0003
        /*0132*/ 	.short	0x0018
        /*0134*/ 	.byte	0x00, 0xf5, 0x21, 0x00


	//----- nvinfo : EIATTR_KPARAM_INFO
	.align		4
.L_33303:
        /*0138*/ 	.byte	0x04, 0x17
        /*013a*/ 	.short	(.L_33305 - .L_33304)
.L_33304:
        /*013c*/ 	.word	0x00000000
        /*0140*/ 	.short	0x0002
        /*0142*/ 	.short	0x0010
        /*0144*/ 	.byte	0x00, 0xf5, 0x21, 0x00


	//----- nvinfo : EIATTR_KPARAM_INFO
	.align		4
.L_33305:
        /*0148*/ 	.byte	0x04, 0x17
        /*014a*/ 	.short	(.L_33307 - .L_33306)
.L_33306:
        /*014c*/ 	.word	0x00000000
        /*0150*/ 	.short	0x0001
        /*0152*/ 	.short	0x0008
        /*0154*/ 	.byte	0x00, 0xf5, 0x21, 0x00


	//----- nvinfo : EIATTR_KPARAM_INFO
	.align		4
.L_33307:
        /*0158*/ 	.byte	0x04, 0x17
        /*015a*/ 	.short	(.L_33309 - .L_33308)
.L_33308:
        /*015c*/ 	.word	0x00000000
        /*0160*/ 	.short	0x0000
        /*0162*/ 	.short	0x0000
        /*0164*/ 	.byte	0x00, 0xf5, 0x21, 0x00


	//----- nvinfo : EIATTR_SPARSE_MMA_MASK
	.align		4
.L_33309:
        /*0168*/ 	.byte	0x03, 0x50
        /*016a*/ 	.short	0x0000


	//----- nvinfo : EIATTR_MAXREG_COUNT
	.align		4
        /*016c*/ 	.byte	0x03, 0x1b
        /*016e*/ 	.short	0x00ff


	//----- nvinfo : EIATTR_NUM_BARRIERS
	.align		4
        /*0170*/ 	.byte	0x02, 0x4c
        /*0172*/ 	.byte	0x01
	.zero		1


	//----- nvinfo : EIATTR_MERCURY_ISA_VERSION
	.align		4
        /*0174*/ 	.byte	0x03, 0x5f
        /*0176*/ 	.short	0x0101


	//----- nvinfo : EIATTR_COOP_GROUP_MASK_REGIDS
	.align		4
        /*0178*/ 	.byte	0x04, 0x29
        /*017a*/ 	.short	(.L_33311 - .L_33310)


	//   ....[0]....
.L_33310:
        /*017c*/ 	.word	0xffffffff


	//   ....[1]....
        /*0180*/ 	.word	0xffffffff


	//   ....[2]....
        /*0184*/ 	.word	0xffffffff


	//   ....[3]....
        /*0188*/ 	.word	0xffffffff


	//   ....[4]....
        /*018c*/ 	.word	0xffffffff


	//   ....[5]....
        /*0190*/ 	.word	0xffffffff


	//   ....[6]....
        /*0194*/ 	.word	0xffffffff


	//   ....[7]....
        /*0198*/ 	.word	0xffffffff


	//   ....[8]....
        /*019c*/ 	.word	0xffffffff


	//   ....[9]....
        /*01a0*/ 	.word	0xffffffff


	//   ....[10]....
        /*01a4*/ 	.word	0xffffffff


	//   ....[11]....
        /*01a8*/ 	.word	0xffffffff


	//   ....[12]....
        /*01ac*/ 	.word	0xffffffff


	//   ....[13]....
        /*01b0*/ 	.word	0xffffffff


	//   ....[14]....
        /*01b4*/ 	.word	0xffffffff


	//   ....[15]....
        /*01b8*/ 	.word	0xffffffff


	//   ....[16]....
        /*01bc*/ 	.word	0xffffffff


	//   ....[17]....
        /*01c0*/ 	.word	0xffffffff


	//   ....[18]....
        /*01c4*/ 	.word	0x05000007


	//   ....[19]....
        /*01c8*/ 	.word	0x05000007


	//   ....[20]....
        /*01cc*/ 	.word	0x05000007


	//   ....[21]....
        /*01d0*/ 	.word	0x05000007


	//   ....[22]....
        /*01d4*/ 	.word	0x05000007


	//----- nvinfo : EIATTR_COOP_GROUP_INSTR_OFFSETS
	.align		4
.L_33311:
        /*01d8*/ 	.byte	0x04, 0x28
        /*01da*/ 	.short	(.L_33313 - .L_33312)


	//   ....[0]....
.L_33312:
        /*01dc*/ 	.word	0x000011e0


	//   ....[1]....
        /*01e0*/ 	.word	0x00001200


	//   ....[2]....
        /*01e4*/ 	.word	0x00001430


	//   ....[3]....
        /*01e8*/ 	.word	0x00001450


	//   ....[4]....
        /*01ec*/ 	.word	0x00001470


	//   ....[5]....
        /*01f0*/ 	.word	0x000015a0


	//   ....[6]....
        /*01f4*/ 	.word	0x000015c0


	//   ....[7]....
        /*01f8*/ 	.word	0x000015e0


	//   ....[8]....
        /*01fc*/ 	.word	0x00002430


	//   ....[9]....
        /*0200*/ 	.word	0x00002460


	//   ....[10]....
        /*0204*/ 	.word	0x00002480


	//   ....[11]....
        /*0208*/ 	.word	0x000024a0


	//   ....[12]....
        /*020c*/ 	.word	0x000024c0


	//   ....[13]....
        /*0210*/ 	.word	0x00002510


	//   ....[14]....
        /*0214*/ 	.word	0x00002530


	//   ....[15]....
        /*0218*/ 	.word	0x00002550


	//   ....[16]....
        /*021c*/ 	.word	0x000038f0


	//   ....[17]....
        /*0220*/ 	.word	0x00003930


	//   ....[18]....
        /*0224*/ 	.word	0x00003ca0


	//   ....[19]....
        /*0228*/ 	.word	0x00003d40


	//   ....[20]....
        /*022c*/ 	.word	0x00003de0


	//   ....[21]....
        /*0230*/ 	.word	0x00003e80


	//   ....[22]....
        /*0234*/ 	.word	0x00003ee0


	//----- nvinfo : EIATTR_VRC_CTA_INIT_COUNT
	.align		4
.L_33313:
        /*0238*/ 	.byte	0x02, 0x4a
	.zero		1
	.zero		1


	//----- nvinfo : EIATTR_EXIT_INSTR_OFFSETS
	.align		4
        /*023c*/ 	.byte	0x04, 0x1c
        /*023e*/ 	.short	(.L_33315 - .L_33314)


	//   ....[0]....
.L_33314:
        /*0240*/ 	.word	0x000000d0


	//   ....[1]....
        /*0244*/ 	.word	0x00003b20


	//   ....[2]....
        /*0248*/ 	.word	0x00003b50


	//   ....[3]....
        /*024c*/ 	.word	0x00003c30


	//----- nvinfo : EIATTR_CRS_STACK_SIZE
	.align		4
.L_33315:
        /*0250*/ 	.byte	0x04, 0x1e
        /*0252*/ 	.short	(.L_33317 - .L_33316)
.L_33316:
        /*0254*/ 	.word	0x00000000


	//----- nvinfo : EIATTR_CBANK_PARAM_SIZE
	.align		4
.L_33317:
        /*0258*/ 	.byte	0x03, 0x19
        /*025a*/ 	.short	0x008c


	//----- nvinfo : EIATTR_PARAM_CBANK
	.align		4
        /*025c*/ 	.byte	0x04, 0x0a
        /*025e*/ 	.short	(.L_33319 - .L_33318)
	.align		4
.L_33318:
        /*0260*/ 	.word	index@(.nv.constant0._ZN4vllm25paged_attention_v2_kernelIffLi32ELi8ELi128ELNS_18Fp8KVCacheDataTypeE0ELb1ELi512EEEvPfS2_PT_PKS3_PKT0_S9_ifPKiSB_iPKfiiiSD_SD_iiiii)
        /*0264*/ 	.short	0x0380
        /*0266*/ 	.short	0x008c


	//----- nvinfo : EIATTR_SW_WAR
	.align		4
.L_33319:
        /*0268*/ 	.byte	0x04, 0x36
        /*026a*/ 	.short	(.L_33321 - .L_33320)
.L_33320:
        /*026c*/ 	.word	0x00000008
.L_33321:


//--------------------- .nv.callgraph             --------------------------
	.section	.nv.callgraph,"",@"SHT_CUDA_CALLGRAPH"
	.align	4
	.sectionentsize	8
	.align		4
        /*0000*/ 	.word	0x00000000
	.align		4
        /*0004*/ 	.word	0xffffffff
	.align		4
        /*0008*/ 	.word	index@(_ZN4vllm25paged_attention_v2_kernelI13__nv_bfloat16hLi256ELi32ELi128ELNS_18Fp8KVCacheDataTypeE2ELb0ELi512EEEvPfS3_PT_PKS4_PKT0_SA_ifPKiSC_iPKfiiiSE_SE_iiiii)
	.align		4
        /*000c*/ 	.word	index@(__assertfail)
	.align		4
        /*0010*/ 	.word	index@(_ZN4vllm25paged_attention_v2_kernelI13__nv_bfloat16hLi192ELi32ELi128ELNS_18Fp8KVCacheDataTypeE2ELb0ELi512EEEvPfS3_PT_PKS4_PKT0_SA_ifPKiSC_iPKfiiiSE_SE_iiiii)
	.align		4
        /*0014*/ 	.word	index@(__assertfail)
	.align		4
        /*0018*/ 	.word	index@(_ZN4vllm25paged_attention_v2_kernelI13__nv_bfloat16hLi128ELi32ELi128ELNS_18Fp8KVCacheDataTypeE2ELb0ELi512EEEvPfS3_PT_PKS4_PKT0_SA_ifPKiSC_iPKfiiiSE_SE_iiiii)
	.align		4
        /*001c*/ 	.word	index@(__assertfail)
	.align		4
        /*0020*/ 	.word	index@(_ZN4vllm25paged_attention_v2_kernelI13__nv_bfloat16hLi120ELi32ELi128ELNS_18Fp8KVCacheDataTypeE2ELb0ELi512EEEvPfS3_PT_PKS4_PKT0_SA_ifPKiSC_iPKfiiiSE_SE_iiiii)
	.align		4
        /*0024*/ 	.word	index@(__assertfail)
	.align		4
        /*0028*/ 	.word	index@(_ZN4vllm25paged_attention_v2_kernelI13__nv_bfloat16hLi112ELi32ELi128ELNS_18Fp8KVCacheDataTypeE2ELb0ELi512EEEvPfS3_PT_PKS4_PKT0_SA_ifPKiSC_iPKfiiiSE_SE_iiiii)
	.align		4
        /*002c*/ 	.word	index@(__assertfail)
	.align		4
        /*0030*/ 	.word	index@(_ZN4vllm25paged_attention_v2_kernelI13__nv_bfloat16hLi96ELi32ELi128ELNS_18Fp8KVCacheDataTypeE2ELb0ELi512EEEvPfS3_PT_PKS4_PKT0_SA_ifPKiSC_iPKfiiiSE_SE_iiiii)
	.align		4
        /*0034*/ 	.word	index@(__assertfail)
	.align		4
        /*0038*/ 	.word	index@(_ZN4vllm25paged_attention_v2_kernelI13__nv_bfloat16hLi80ELi32ELi128ELNS_18Fp8KVCacheDataTypeE2ELb0ELi512EEEvPfS3_PT_PKS4_PKT0_SA_ifPKiSC_iPKfiiiSE_SE_iiiii)
	.align		4
        /*003c*/ 	.word	index@(__assertfail)
	.align		4
        /*0040*/ 	.word	index@(_ZN4vllm25paged_attention_v2_kernelI13__nv_bfloat16hLi64ELi32ELi128ELNS_18Fp8KVCacheDataTypeE2ELb0ELi512EEEvPfS3_PT_PKS4_PKT0_SA_ifPKiSC_iPKfiiiSE_SE_iiiii)
	.align		4
        /*0044*/ 	.word	index@(__assertfail)
	.align		4
        /*0048*/ 	.word	index@(_ZN4vllm25paged_attention_v2_kernelI13__nv_bfloat16hLi32ELi32ELi128ELNS_18Fp8KVCacheDataTypeE2ELb0ELi512EEEvPfS3_PT_PKS4_PKT0_SA_ifPKiSC_iPKfiiiSE_SE_iiiii)
	.align		4
        /*004c*/ 	.word	index@(__assertfail)
	.align		4
        /*0050*/ 	.word	index@(_ZN4vllm25paged_attention_v2_kernelI13__nv_bfloat16hLi256ELi32ELi128ELNS_18Fp8KVCacheDataTypeE2ELb1ELi512EEEvPfS3_PT_PKS4_PKT0_SA_ifPKiSC_iPKfiiiSE_SE_iiiii)
	.align		4
        /*0054*/ 	.word	index@(__assertfail)
	.align		4
        /*0058*/ 	.word	index@(_ZN4vllm25paged_attention_v2_kernelI13__nv_bfloat16hLi192ELi32ELi128ELNS_18Fp8KVCacheDataTypeE2ELb1ELi512EEEvPfS3_PT_PKS4_PKT0_SA_ifPKiSC_iPKfiiiSE_SE_iiiii)
	.align		4
        /*005c*/ 	.word	index@(__assertfail)
	.align		4
        /*0060*/ 	.word	index@(_ZN4vllm25paged_attention_v2_kernelI13__nv_bfloat16hLi128ELi32ELi128ELNS_18Fp8KVCacheDataTypeE2ELb1ELi512EEEvPfS3_PT_PKS4_PKT0_SA_ifPKiSC_iPKfiiiSE_SE_iiiii)
	.align		4
        /*0064*/ 	.word	index@(__assertfail)
	.align		4
        /*0068*/ 	.word	index@(_ZN4vllm25paged_attention_v2_kernelI13__nv_bfloat16hLi120ELi32ELi128ELNS_18Fp8KVCacheDataTypeE2ELb1ELi512EEEvPfS3_PT_PKS4_PKT0_SA_ifPKiSC_iPKfiiiSE_SE_iiiii)
	.align		4
        /*006c*/ 	.word	index@(__assertfail)
	.align		4
        /*0070*/ 	.word	index@(_ZN4vllm25paged_attention_v2_kernelI13__nv_bfloat16hLi112ELi32ELi128ELNS_18Fp8KVCacheDataTypeE2ELb1ELi512EEEvPfS3_PT_PKS4_PKT0_SA_ifPKiSC_iPKfiiiSE_SE_iiiii)
	.align		4
        /*0074*/ 	.word	index@(__assertfail)
	.align		4
        /*0078*/ 	.word	index@(_ZN4vllm25paged_attention_v2_kernelI13__nv_bfloat16hLi96ELi32ELi128ELNS_18Fp8KVCacheDataTypeE2ELb1ELi512EEEvPfS3_PT_PKS4_PKT0_SA_ifPKiSC_iPKfiiiSE_SE_iiiii)
	.align		4
        /*007c*/ 	.word	index@(__assertfail)
	.align		4
        /*0080*/ 	.word	index@(_ZN4vllm25paged_attention_v2_kernelI13__nv_bfloat16hLi80ELi32ELi128ELNS_18Fp8KVCacheDataTypeE2ELb1ELi512EEEvPfS3_PT_PKS4_PKT0_SA_ifPKiSC_iPKfiiiSE_SE_iiiii)
	.align		4
        /*0084*/ 	.word	index@(__assertfail)
	.align		4
        /*0088*/ 	.word	index@(_ZN4vllm25paged_attention_v2_kernelI13__nv_bfloat16hLi64ELi32ELi128ELNS_18Fp8KVCacheDataTypeE2ELb1ELi512EEEvPfS3_PT_PKS4_PKT0_SA_ifPKiSC_iPKfiiiSE_SE_iiiii)
	.align		4
        /*008c*/ 	.word	index@(__assertfail)
	.align		4
        /*0090*/ 	.word	index@(_ZN4vllm25paged_attention_v2_kernelI13__nv_bfloat16hLi32ELi32ELi128ELNS_18Fp8KVCacheDataTypeE2ELb1ELi512EEEvPfS3_PT_PKS4_PKT0_SA_ifPKiSC_iPKfiiiSE_SE_iiiii)
	.align		4
        /*0094*/ 	.word	index@(__assertfail)
	.align		4
        /*0098*/ 	.word	index@(_ZN4vllm25paged_attention_v2_kernelI13__nv_bfloat16hLi256ELi16ELi128ELNS_18Fp8KVCacheDataTypeE2ELb0ELi512EEEvPfS3_PT_PKS4_PKT0_SA_ifPKiSC_iPKfiiiSE_SE_iiiii)
	.align		4
        /*009c*/ 	.word	index@(__assertfail)
	.align		4
        /*00a0*/ 	.word	index@(_ZN4vllm25paged_attention_v2_kernelI13__nv_bfloat16hLi192ELi16ELi128ELNS_18Fp8KVCacheDataTypeE2ELb0ELi512EEEvPfS3_PT_PKS4_PKT0_SA_ifPKiSC_iPKfiiiSE_SE_iiiii)
	.align		4
        /*00a4*/ 	.word	index@(__assertfail)
	.align		4
        /*00a8*/ 	.word	index@(_ZN4vllm25paged_attention_v2_kernelI13__nv_bfloat16hLi128ELi16ELi128ELNS_18Fp8KVCacheDataTypeE2ELb0ELi512EEEvPfS3_PT_PKS4_PKT0_SA_ifPKiSC_iPKfiiiSE_SE_iiiii)
	.align		4
        /*00ac*/ 	.word	index@(__assertfail)
	.align		4
        /*00b0*/ 	.word	index@(_ZN4vllm25paged_attention_v2_kernelI13__nv_bfloat16hLi120ELi16ELi128ELNS_18Fp8KVCacheDataTypeE2ELb0ELi512EEEvPfS3_PT_PKS4_PKT0_SA_ifPKiSC_iPKfiiiSE_SE_iiiii)
	.align		4
        /*00b4*/ 	.word	index@(__assertfail)
	.align		4
        /*00b8*/ 	.word	index@(_ZN4vllm25paged_attention_v2_kernelI13__nv_bfloat16hLi112ELi16ELi128ELNS_18Fp8KVCacheDataTypeE2ELb0ELi512EEEvPfS3_PT_PKS4_PKT0_SA_ifPKiSC_iPKfiiiSE_SE_iiiii)
	.align		4
        /*00bc*/ 	.word	index@(__assertfail)
	.align		4
        /*00c0*/ 	.word	index@(_ZN4vllm25paged_attention_v2_kernelI13__nv_bfloat16hLi96ELi16ELi128ELNS_18Fp8KVCacheDataTypeE2ELb0ELi512EEEvPfS3_PT_PKS4_PKT0_SA_ifPKiSC_iPKfiiiSE_SE_iiiii)
	.align		4
        /*00c4*/ 	.word	index@(__assertfail)
	.align		4
        /*00c8*/ 	.word	index@(_ZN4vllm25paged_attention_v2_kernelI13__nv_bfloat16hLi80ELi16ELi128ELNS_18Fp8KVCacheDataTypeE2ELb0ELi512EEEvPfS3_PT_PKS4_PKT0_SA_ifPKiSC_iPKfiiiSE_SE_iiiii)
	.align		4
        /*00cc*/ 	.word	index@(__assertfail)
	.align		4
        /*00d0*/ 	.word	index@(_ZN4vllm25paged_attention_v2_kernelI13__nv_bfloat16hLi64ELi16ELi128ELNS_18Fp8KVCacheDataTypeE2ELb0ELi512EEEvPfS3_PT_PKS4_PKT0_SA_ifPKiSC_iPKfiiiSE_SE_iiiii)
	.align		4
        /*00d4*/ 	.word	index@(__assertfail)
	.align		4
        /*00d8*/ 	.word	index@(_ZN4vllm25paged_attention_v2_kernelI13__nv_bfloat16hLi32ELi16ELi128ELNS_18Fp8KVCacheDataTypeE2ELb0ELi512EEEvPfS3_PT_PKS4_PKT0_SA_ifPKiSC_iPKfiiiSE_SE_iiiii)
	.align		4
        /*00dc*/ 	.word	index@(__assertfail)
	.align		4
        /*00e0*/ 	.word	index@(_ZN4vllm25paged_attention_v2_kernelI13__nv_bfloat16hLi256ELi16ELi128ELNS_18Fp8KVCacheDataTypeE2ELb1ELi512EEEvPfS3_PT_PKS4_PKT0_SA_ifPKiSC_iPKfiiiSE_SE_iiiii)
	.align		4
        /*00e4*/ 	.word	index@(__assertfail)
	.align		4
        /*00e8*/ 	.word	index@(_ZN4vllm25paged_attention_v2_kernelI13__nv_bfloat16hLi192ELi16ELi128ELNS_18Fp8KVCacheDataTypeE2ELb1ELi512EEEvPfS3_PT_PKS4_PKT0_SA_ifPKiSC_iPKfiiiSE_SE_iiiii)
	.align		4
        /*00ec*/ 	.word	index@(__assertfail)
	.align		4
        /*00f0*/ 	.word	index@(_ZN4vllm25paged_attention_v2_kernelI13__nv_bfloat16hLi128ELi16ELi128ELNS_18Fp8KVCacheDataTypeE2ELb1ELi512EEEvPfS3_PT_PKS4_PKT0_SA_ifPKiSC_iPKfiiiSE_SE_iiiii)
	.align		4
        /*00f4*/ 	.word	index@(__assertfail)
	.align		4
        /*00f8*/ 	.word	index@(_ZN4vllm25paged_attention_v2_kernelI13__nv_bfloat16hLi120ELi16ELi128ELNS_18Fp8KVCacheDataTypeE2ELb1ELi512EEEvPfS3_PT_PKS4_PKT0_SA_ifPKiSC_iPKfiiiSE_SE_iiiii)
	.align		4
        /*00fc*/ 	.word	index@(__assertfail)
	.align		4
        /*0100*/ 	.word	index@(_ZN4vllm25paged_attention_v2_kernelI13__nv_bfloat16hLi112ELi16ELi128ELNS_18Fp8KVCacheDataTypeE2ELb1ELi512EEEvPfS3_PT_PKS4_PKT0_SA_ifPKiSC_iPKfiiiSE_SE_iiiii)
	.align		4
        /*0104*/ 	.word	index@(__assertfail)
	.align		4
        /*0108*/ 	.word	index@(_ZN4vllm25paged_attention_v2_kernelI13__nv_bfloat16hLi96ELi16ELi128ELNS_18Fp8KVCacheDataTypeE2ELb1ELi512EEEvPfS3_PT_PKS4_PKT0_SA_ifPKiSC_iPKfiiiSE_SE_iiiii)
	.align		4
        /*010c*/ 	.word	index@(__assertfail)
	.align		4
        /*0110*/ 	.word	index@(_ZN4vllm25paged_attention_v2_kernelI13__nv_bfloat16hLi80ELi16ELi128ELNS_18Fp8KVCacheDataTypeE2ELb1ELi512EEEvPfS3_PT_PKS4_PKT0_SA_ifPKiSC_iPKfiiiSE_SE_iiiii)
	.align		4
        /*0114*/ 	.word	index@(__assertfail)
	.align		4
        /*0118*/ 	.word	index@(_ZN4vllm25paged_attention_v2_kernelI13__nv_bfloat16hLi64ELi16ELi128ELNS_18Fp8KVCacheDataTypeE2ELb1ELi512EEEvPfS3_PT_PKS4_PKT0_SA_ifPKiSC_iPKfiiiSE_SE_iiiii)
	.align		4
        /*011c*/ 	.word	index@(__assertfail)
	.align		4
        /*0120*/ 	.word	index@(_ZN4vllm25paged_attention_v2_kernelI13__nv_bfloat16hLi32ELi16ELi128ELNS_18Fp8KVCacheDataTypeE2ELb1ELi512EEEvPfS3_PT_PKS4_PKT0_SA_ifPKiSC_iPKfiiiSE_SE_iiiii)
	.align		4
        /*0124*/ 	.word	index@(__assertfail)
	.align		4
        /*0128*/ 	.word	index@(_ZN4vllm25paged_attention_v2_kernelI13__nv_bfloat16hLi256ELi8ELi128ELNS_18Fp8KVCacheDataTypeE2ELb0ELi512EEEvPfS3_PT_PKS4_PKT0_SA_ifPKiSC_iPKfiiiSE_SE_iiiii)
	.align		4
        /*012c*/ 	.word	index@(__assertfail)
	.align		4
        /*0130*/ 	.word	index@(_ZN4vllm25paged_attention_v2_kernelI13__nv_bfloat16hLi192ELi8ELi128ELNS_18Fp8KVCacheDataTypeE2ELb0ELi512EEEvPfS3_PT_PKS4_PKT0_SA_ifPKiSC_iPKfiiiSE_SE_iiiii)
	.align		4
        /*0134*/ 	.word	index@(__assertfail)
	.align		4
        /*0138*/ 	.word	index@(_ZN4vllm25paged_attention_v2_kernelI13__nv_bfloat16hLi128ELi8ELi128ELNS_18Fp8KVCacheDataTypeE2ELb0ELi512EEEvPfS3_PT_PKS4_PKT0_SA_ifPKiSC_iPKfiiiSE_SE_iiiii)
	.align		4
        /*013c*/ 	.word	index@(__assertfail)
	.align		4
        /*0140*/ 	.word	index@(_ZN4vllm25paged_attention_v2_kernelI13__nv_bfloat16hLi120ELi8ELi128ELNS_18Fp8KVCacheDataTypeE2ELb0ELi512EEEvPfS3_PT_PKS4_PKT0_SA_ifPKiSC_iPKfiiiSE_SE_iiiii)
	.align		4
        /*0144*/ 	.word	index@(__assertfail)
	.align		4
        /*0148*/ 	.word	index@(_ZN4vllm25paged_attention_v2_kernelI13__nv_bfloat16hLi112ELi8ELi128ELNS_18Fp8KVCacheDataTypeE2ELb0ELi512EEEvPfS3_PT_PKS4_PKT0_SA_ifPKiSC_iPKfiiiSE_SE_iiiii)
	.align		4
        /*014c*/ 	.word	index@(__assertfail)
	.align		4
        /*0150*/ 	.word	index@(_ZN4vllm25paged_attention_v2_kernelI13__nv_bfloat16hLi96ELi8ELi128ELNS_18Fp8KVCacheDataTypeE2ELb0ELi512EEEvPfS3_PT_PKS4_PKT0_SA_ifPKiSC_iPKfiiiSE_SE_iiiii)
	.align		4
        /*0154*/ 	.word	index@(__assertfail)
	.align		4
        /*0158*/ 	.word	index@(_ZN4vllm25paged_attention_v2_kernelI13__nv_bfloat16hLi80ELi8ELi128ELNS_18Fp8KVCacheDataTypeE2ELb0ELi512EEEvPfS3_PT_PKS4_PKT0_SA_ifPKiSC_iPKfiiiSE_SE_iiiii)
	.align		4
        /*015c*/ 	.word	index@(__assertfail)
	.align		4
        /*0160*/ 	.word	index@(_ZN4vllm25paged_attention_v2_kernelI13__nv_bfloat16hLi64ELi8ELi128ELNS_18Fp8KVCacheDataTypeE2ELb0ELi512EEEvPfS3_PT_PKS4_PKT0_SA_ifPKiSC_iPKfiiiSE_SE_iiiii)
	.align		4
        /*0164*/ 	.word	index@(__assertfail)
	.align		4
        /*0168*/ 	.word	index@(_ZN4vllm25paged_attention_v2_kernelI13__nv_bfloat16hLi32ELi8ELi128ELNS_18Fp8KVCacheDataTypeE2ELb0ELi512EEEvPfS3_PT_PKS4_PKT0_SA_ifPKiSC_iPKfiiiSE_SE_iiiii)
	.align		4
        /*016c*/ 	.word	index@(__assertfail)
	.align		4
        /*0170*/ 	.word	index@(_ZN4vllm25paged_attention_v2_kernelI13__nv_bfloat16hLi256ELi8ELi128ELNS_18Fp8KVCacheDataTypeE2ELb1ELi512EEEvPfS3_PT_PKS4_PKT0_SA_ifPKiSC_iPKfiiiSE_SE_iiiii)
	.align		4
        /*0174*/ 	.word	index@(__assertfail)
	.align		4
        /*0178*/ 	.word	index@(_ZN4vllm25paged_attention_v2_kernelI13__nv_bfloat16hLi192ELi8ELi128ELNS_18Fp8KVCacheDataTypeE2ELb1ELi512EEEvPfS3_PT_PKS4_PKT0_SA_ifPKiSC_iPKfiiiSE_SE_iiiii)
	.align		4
        /*017c*/ 	.word	index@(__assertfail)
	.align		4
        /*0180*/ 	.word	index@(_ZN4vllm25paged_attention_v2_kernelI13__nv_bfloat16hLi128ELi8ELi128ELNS_18Fp8KVCacheDataTypeE2ELb1ELi512EEEvPfS3_PT_PKS4_PKT0_SA_ifPKiSC_iPKfiiiSE_SE_iiiii)
	.align		4
        /*0184*/ 	.word	index@(__assertfail)
	.align		4
        /*0188*/ 	.word	index@(_ZN4vllm25paged_attention_v2_kernelI13__nv_bfloat16hLi120ELi8ELi128ELNS_18Fp8KVCacheDataTypeE2ELb1ELi512EEEvPfS3_PT_PKS4_PKT0_SA_ifPKiSC_iPKfiiiSE_SE_iiiii)
	.align		4
        /*018c*/ 	.word	index@(__assertfail)
	.align		4
        /*0190*/ 	.word	index@(_ZN4vllm25paged_attention_v2_kernelI13__nv_bfloat16hLi112ELi8ELi128ELNS_18Fp8KVCacheDataTypeE2ELb1ELi512EEEvPfS3_PT_PKS4_PKT0_SA_ifPKiSC_iPKfiiiSE_SE_iiiii)
	.align		4
        /*0194*/ 	.word	index@(__assertfail)
	.align		4
        /*0198*/ 	.word	index@(_ZN4vllm25paged_attention_v2_kernelI13__nv_bfloat16hLi96ELi8ELi128ELNS_18Fp8KVCacheDataTypeE2ELb1ELi512EEEvPfS3_PT_PKS4_PKT0_SA_ifPKiSC_iPKfiiiSE_SE_iiiii)
	.align		4
        /*019c*/ 	.word	index@(__assertfail)
	.align		4
        /*01a0*/ 	.word	index@(_ZN4vllm25paged_attention_v2_kernelI13__nv_bfloat16hLi80ELi8ELi128ELNS_18Fp8KVCacheDataTypeE2ELb1ELi512EEEvPfS3_PT_PKS4_PKT0_SA_ifPKiSC_iPKfiiiSE_SE_iiiii)
	.align		4
        /*01a4*/ 	.word	index@(__assertfail)
	.align		4
        /*01a8*/ 	.word	index@(_ZN4vllm25paged_attention_v2_kernelI13__nv_bfloat16hLi64ELi8ELi128ELNS_18Fp8KVCacheDataTypeE2ELb1ELi512EEEvPfS3_PT_PKS4_PKT0_SA_ifPKiSC_iPKfiiiSE_SE_iiiii)
	.align		4
        /*01ac*/ 	.word	index@(__assertfail)
	.align		4
        /*01b0*/ 	.word	index@(_ZN4vllm25paged_attention_v2_kernelI13__nv_bfloat16hLi32ELi8ELi128ELNS_18Fp8KVCacheDataTypeE2ELb1ELi512EEEvPfS3_PT_PKS4_PKT0_SA_ifPKiSC_iPKfiiiSE_SE_iiiii)
	.align		4
        /*01b4*/ 	.word	index@(__assertfail)
	.align		4
        /*01b8*/ 	.word	index@(_ZN4vllm25paged_attention_v2_kernelIthLi256ELi32ELi128ELNS_18Fp8KVCacheDataTypeE2ELb0ELi512EEEvPfS2_PT_PKS3_PKT0_S9_ifPKiSB_iPKfiiiSD_SD_iiiii)
	.align		4
        /*01bc*/ 	.word	index@(__assertfail)
	.align		4
        /*01c0*/ 	.word	index@(_ZN4vllm25paged_attention_v2_kernelIthLi192ELi32ELi128ELNS_18Fp8KVCacheDataTypeE2ELb0ELi512EEEvPfS2_PT_PKS3_PKT0_S9_ifPKiSB_iPKfiiiSD_SD_iiiii)
	.align		4
        /*01c4*/ 	.word	index@(__assertfail)
	.align		4
        /*01c8*/ 	.word	index@(_ZN4vllm25paged_attention_v2_kernelIthLi128ELi32ELi128ELNS_18Fp8KVCacheDataTypeE2ELb0ELi512EEEvPfS2_PT_PKS3_PKT0_S9_ifPKiSB_iPKfiiiSD_SD_iiiii)
	.align		4
        /*01cc*/ 	.word	index@(__assertfail)
	.align		4
        /*01d0*/ 	.word	index@(_ZN4vllm25paged_attention_v2_kernelIthLi120ELi32ELi128ELNS_18Fp8KVCacheDataTypeE2ELb0ELi512EEEvPfS2_PT_PKS3_PKT0_S9_ifPKiSB_iPKfiiiSD_SD_iiiii)
	.align		4
        /*01d4*/ 	.word	index@(__assertfail)
	.align		4
        /*01d8*/ 	.word	index@(_ZN4vllm25paged_attention_v2_kernelIthLi112ELi32ELi128ELNS_18Fp8KVCacheDataTypeE2ELb0ELi512EEEvPfS2_PT_PKS3_PKT0_S9_ifPKiSB_iPKfiiiSD_SD_iiiii)
	.align		4
        /*01dc*/ 	.word	index@(__assertfail)
	.align		4
        /*01e0*/ 	.word	index@(_ZN4vllm25paged_attention_v2_kernelIthLi96ELi32ELi128ELNS_18Fp8KVCacheDataTypeE2ELb0ELi512EEEvPfS2_PT_PKS3_PKT0_S9_ifPKiSB_iPKfiiiSD_SD_iiiii)
	.align		4
        /*01e4*/ 	.word	index@(__assertfail)
	.align		4
        /*01e8*/ 	.word	index@(_ZN4vllm25paged_attention_v2_kernelIthLi80ELi32ELi128ELNS_18Fp8KVCacheDataTypeE2ELb0ELi512EEEvPfS2_PT_PKS3_PKT0_S9_ifPKiSB_iPKfiiiSD_SD_iiiii)
	.align		4
        /*01ec*/ 	.word	index@(__assertfail)
	.align		4
        /*01f0*/ 	.word	index@(_ZN4vllm25paged_attention_v2_kernelIthLi64ELi32ELi128ELNS_18Fp8KVCacheDataTypeE2ELb0ELi512EEEvPfS2_PT_PKS3_PKT0_S9_ifPKiSB_iPKfiiiSD_SD_iiiii)
	.align		4
        /*01f4*/ 	.word	index@(__assertfail)
	.align		4
        /*01f8*/ 	.word	index@(_ZN4vllm25paged_attention_v2_kernelIthLi32ELi32ELi128ELNS_18Fp8KVCacheDataTypeE2ELb0ELi512EEEvPfS2_PT_PKS3_PKT0_S9_ifPKiSB_iPKfiiiSD_SD_iiiii)
	.align		4
        /*01fc*/ 	.word	index@(__assertfail)
	.align		4
        /*0200*/ 	.word	index@(_ZN4vllm25paged_attention_v2_kernelIthLi256ELi32ELi128ELNS_18Fp8KVCacheDataTypeE2ELb1ELi512EEEvPfS2_PT_PKS3_PKT0_S9_ifPKiSB_iPKfiiiSD_SD_iiiii)
	.align		4
        /*0204*/ 	.word	index@(__assertfail)
	.align		4
        /*0208*/ 	.word	index@(_ZN4vllm25paged_attention_v2_kernelIthLi192ELi32ELi128ELNS_18Fp8KVCacheDataTypeE2ELb1ELi512EEEvPfS2_PT_PKS3_PKT0_S9_ifPKiSB_iPKfiiiSD_SD_iiiii)
	.align		4
        /*020c*/ 	.word	index@(__assertfail)
	.align		4
        /*0210*/ 	.word	index@(_ZN4vllm25paged_attention_v2_kernelIthLi128ELi32ELi128ELNS_18Fp8KVCacheDataTypeE2ELb1ELi512EEEvPfS2_PT_PKS3_PKT0_S9_ifPKiSB_iPKfiiiSD_SD_iiiii)
	.align		4
        /*0214*/ 	.word	index@(__assertfail)
	.align		4
        /*0218*/ 	.word	index@(_ZN4vllm25paged_attention_v2_kernelIthLi120ELi32ELi128ELNS_18Fp8KVCacheDataTypeE2ELb1ELi512EEEvPfS2_PT_PKS3_PKT0_S9_ifPKiSB_iPKfiiiSD_SD_iiiii)
	.align		4
        /*021c*/ 	.word	index@(__assertfail)
	.align		4
        /*0220*/ 	.word	index@(_ZN4vllm25paged_attention_v2_kernelIthLi112ELi32ELi128ELNS_18Fp8KVCacheDataTypeE2ELb1ELi512EEEvPfS2_PT_PKS3_PKT0_S9_ifPKiSB_iPKfiiiSD_SD_iiiii)
	.align		4
        /*0224*/ 	.word	index@(__assertfail)
	.align		4
        /*0228*/ 	.word	index@(_ZN4vllm25paged_attention_v2_kernelIthLi96ELi32ELi128ELNS_18Fp8KVCacheDataTypeE2ELb1ELi512EEEvPfS2_PT_PKS3_PKT0_S9_ifPKiSB_iPKfiiiSD_SD_iiiii)
	.align		4
        /*022c*/ 	.word	index@(__assertfail)
	.align		4
        /*0230*/ 	.word	index@(_ZN4vllm25paged_attention_v2_kernelIthLi80ELi32ELi128ELNS_18Fp8KVCacheDataTypeE2ELb1ELi512EEEvPfS2_PT_PKS3_PKT0_S9_ifPKiSB_iPKfiiiSD_SD_iiiii)
	.align		4
        /*0234*/ 	.word	index@(__assertfail)
	.align		4
        /*0238*/ 	.word	index@(_ZN4vllm25paged_attention_v2_kernelIthLi64ELi32ELi128ELNS_18Fp8KVCacheDataTypeE2ELb1ELi512EEEvPfS2_PT_PKS3_PKT0_S9_ifPKiSB_iPKfiiiSD_SD_iiiii)
	.align		4
        /*023c*/ 	.word	index@(__assertfail)
	.align		4
        /*0240*/ 	.word	index@(_ZN4vllm25paged_attention_v2_kernelIthLi32ELi32ELi128ELNS_18Fp8KVCacheDataTypeE2ELb1ELi512EEEvPfS2_PT_PKS3_PKT0_S9_ifPKiSB_iPKfiiiSD_SD_iiiii)
	.align		4
        /*0244*/ 	.word	index@(__assertfail)
	.align		4
        /*0248*/ 	.word	index@(_ZN4vllm25paged_attention_v2_kernelIthLi256ELi16ELi128ELNS_18Fp8KVCacheDataTypeE2ELb0ELi512EEEvPfS2_PT_PKS3_PKT0_S9_ifPKiSB_iPKfiiiSD_SD_iiiii)
	.align		4
        /*024c*/ 	.word	index@(__assertfail)
	.align		4
        /*0250*/ 	.word	index@(_ZN4vllm25paged_attention_v2_kernelIthLi192ELi16ELi128ELNS_18Fp8KVCacheDataTypeE2ELb0ELi512EEEvPfS2_PT_PKS3_PKT0_S9_ifPKiSB_iPKfiiiSD_SD_iiiii)
	.align		4
        /*0254*/ 	.word	index@(__assertfail)
	.align		4
        /*0258*/ 	.word	index@(_ZN4vllm25paged_attention_v2_kernelIthLi128ELi16ELi128ELNS_18Fp8KVCacheDataTypeE2ELb0ELi512EEEvPfS2_PT_PKS3_PKT0_S9_ifPKiSB_iPKfiiiSD_SD_iiiii)
	.align		4
        /*025c*/ 	.word	index@(__assertfail)
	.align		4
        /*0260*/ 	.word	index@(_ZN4vllm25paged_attention_v2_kernelIthLi120ELi16ELi128ELNS_18Fp8KVCacheDataTypeE2ELb0ELi512EEEvPfS2_PT_PKS3_PKT0_S9_ifPKiSB_iPKfiiiSD_SD_iiiii)
	.align		4
        /*0264*/ 	.word	index@(__assertfail)
	.align		4
        /*0268*/ 	.word	index@(_ZN4vllm25paged_attention_v2_kernelIthLi112ELi16ELi128ELNS_18Fp8KVCacheDataTypeE2ELb0ELi512EEEvPfS2_PT_PKS3_PKT0_S9_ifPKiSB_iPKfiiiSD_SD_iiiii)
	.align		4
        /*026c*/ 	.word	index@(__assertfail)
	.align		4
        /*0270*/ 	.word	index@(_ZN4vllm25paged_attention_v2_kernelIthLi96ELi16ELi128ELNS_18Fp8KVCacheDataTypeE2ELb0ELi512EEEvPfS2_PT_PKS3_PKT0_S9_ifPKiSB_iPKfiiiSD_SD_iiiii)
	.align		4
        /*0274*/ 	.word	index@(__assertfail)
	.align		4
        /*0278*/ 	.word	index@(_ZN4vllm25paged_attention_v2_kernelIthLi80ELi16ELi128ELNS_18Fp8KVCacheDataTypeE2ELb0ELi512EEEvPfS2_PT_PKS3_PKT0_S9_ifPKiSB_iPKfiiiSD_SD_iiiii)
	.align		4
        /*027c*/ 	.word	index@(__assertfail)
	.align		4
        /*0280*/ 	.word	index@(_ZN4vllm25paged_attention_v2_kernelIthLi64ELi16ELi128ELNS_18Fp8KVCacheDataTypeE2ELb0ELi512EEEvPfS2_PT_PKS3_PKT0_S9_ifPKiSB_iPKfiiiSD_SD_iiiii)
	.align		4
        /*0284*/ 	.word	index@(__assertfail)
	.align		4
        /*0288*/ 	.word	index@(_ZN4vllm25paged_attention_v2_kernelIthLi32ELi16ELi128ELNS_18Fp8KVCacheDataTypeE2ELb0ELi512EEEvPfS2_PT_PKS3_PKT0_S9_ifPKiSB_iPKfiiiSD_SD_iiiii)
	.align		4
        /*028c*/ 	.word	index@(__assertfail)
	.align		4
        /*0290*/ 	.word	index@(_ZN4vllm25paged_attention_v2_kernelIthLi256ELi16ELi128ELNS_18Fp8KVCacheDataTypeE2ELb1ELi512EEEvPfS2_PT_PKS3_PKT0_S9_ifPKiSB_iPKfiiiSD_SD_iiiii)
	.align		4
        /*0294*/ 	.word	index@(__assertfail)
	.align		4
        /*0298*/ 	.word	index@(_ZN4vllm25paged_attention_v2_kernelIthLi192ELi16ELi128ELNS_18Fp8KVCacheDataTypeE2ELb1ELi512EEEvPfS2_PT_PKS3_PKT0_S9_ifPKiSB_iPKfiiiSD_SD_iiiii)
	.align		4
        /*029c*/ 	.word	index@(__assertfail)
	.align		4
        /*02a0*/ 	.word	index@(_ZN4vllm25paged_attention_v2_kernelIthLi128ELi16ELi128ELNS_18Fp8KVCacheDataTypeE2ELb1ELi512EEEvPfS2_PT_PKS3_PKT0_S9_ifPKiSB_iPKfiiiSD_SD_iiiii)
	.align		4
        /*02a4*/ 	.word	index@(__assertfail)
	.align		4
        /*02a8*/ 	.word	index@(_ZN4vllm25paged_attention_v2_kernelIthLi120ELi16ELi128ELNS_18Fp8KVCacheDataTypeE2ELb1ELi512EEEvPfS2_PT_PKS3_PKT0_S9_ifPKiSB_iPKfiiiSD_SD_iiiii)
	.align		4
        /*02ac*/ 	.word	index@(__assertfail)
	.align		4
        /*02b0*/ 	.word	index@(_ZN4vllm25paged_attention_v2_kernelIthLi112ELi16ELi128ELNS_18Fp8KVCacheDataTypeE2ELb1ELi512EEEvPfS2_PT_PKS3_PKT0_S9_ifPKiSB_iPKfiiiSD_SD_iiiii)
	.align		4
        /*02b4*/ 	.word	index@(__assertfail)
	.align		4
        /*02b8*/ 	.word	index@(_ZN4vllm25paged_attention_v2_kernelIthLi96ELi16ELi128ELNS_18Fp8KVCacheDataTypeE2ELb1ELi512EEEvPfS2_PT_PKS3_PKT0_S9_ifPKiSB_iPKfiiiSD_SD_iiiii)
	.align		4
        /*02bc*/ 	.word	index@(__assertfail)
	.align		4
        /*02c0*/ 	.word	index@(_ZN4vllm25paged_attention_v2_kernelIthLi80ELi16ELi128ELNS_18Fp8KVCacheDataTypeE2ELb1ELi512EEEvPfS2_PT_PKS3_PKT0_S9_ifPKiSB_iPKfiiiSD_SD_iiiii)
	.align		4
        /*02c4*/ 	.word	index@(__assertfail)
	.align		4
        /*02c8*/ 	.word	index@(_ZN4vllm25paged_attention_v2_kernelIthLi64ELi16ELi128ELNS_18Fp8KVCacheDataTypeE2ELb1ELi512EEEvPfS2_PT_PKS3_PKT0_S9_ifPKiSB_iPKfiiiSD_SD_iiiii)
	.align		4
        /*02cc*/ 	.word	index@(__assertfail)
	.align		4
        /*02d0*/ 	.word	index@(_ZN4vllm25paged_attention_v2_kernelIthLi32ELi16ELi128ELNS_18Fp8KVCacheDataTypeE2ELb1ELi512EEEvPfS2_PT_PKS3_PKT0_S9_ifPKiSB_iPKfiiiSD_SD_iiiii)
	.align		4
        /*02d4*/ 	.word	index@(__assertfail)
	.align		4
        /*02d8*/ 	.word	index@(_ZN4vllm25paged_attention_v2_kernelIthLi256ELi8ELi128ELNS_18Fp8KVCacheDataTypeE2ELb0ELi512EEEvPfS2_PT_PKS3_PKT0_S9_ifPKiSB_iPKfiiiSD_SD_iiiii)
	.align		4
        /*02dc*/ 	.word	index@(__assertfail)
	.align		4
        /*02e0*/ 	.word	index@(_ZN4vllm25paged_attention_v2_kernelIthLi192ELi8ELi128ELNS_18Fp8KVCacheDataTypeE2ELb0ELi512EEEvPfS2_PT_PKS3_PKT0_S9_ifPKiSB_iPKfiiiSD_SD_iiiii)
	.align		4
        /*02e4*/ 	.word	index@(__assertfail)
	.align		4
        /*02e8*/ 	.word	index@(_ZN4vllm25paged_attention_v2_kernelIthLi128ELi8ELi128ELNS_18Fp8KVCacheDataTypeE2ELb0ELi512EEEvPfS2_PT_PKS3_PKT0_S9_ifPKiSB_iPKfiiiSD_SD_iiiii)
	.align		4
        /*02ec*/ 	.word	index@(__assertfail)
	.align		4
        /*02f0*/ 	.word	index@(_ZN4vllm25paged_attention_v2_kernelIthLi120ELi8ELi128ELNS_18Fp8KVCacheDataTypeE2ELb0ELi512EEEvPfS2_PT_PKS3_PKT0_S9_ifPKiSB_iPKfiiiSD_SD_iiiii)
	.align		4
        /*02f4*/ 	.word	index@(__assertfail)
	.align		4
        /*02f8*/ 	.word	index@(_ZN4vllm25paged_attention_v2_kernelIthLi112ELi8ELi128ELNS_18Fp8KVCacheDataTypeE2ELb0ELi512EEEvPfS2_PT_PKS3_PKT0_S9_ifPKiSB_iPKfiiiSD_SD_iiiii)
	.align		4
        /*02fc*/ 	.word	index@(__assertfail)
	.align		4
        /*0300*/ 	.word	index@(_ZN4vllm25paged_attention_v2_kernelIthLi96ELi8ELi128ELNS_18Fp8KVCacheDataTypeE2ELb0ELi512EEEvPfS2_PT_PKS3_PKT0_S9_ifPKiSB_iPKfiiiSD_SD_iiiii)
	.align		4
        /*0304*/ 	.word	index@(__assertfail)
	.align		4
        /*0308*/ 	.word	index@(_ZN4vllm25paged_attention_v2_kernelIthLi80ELi8ELi128ELNS_18Fp8KVCacheDataTypeE2ELb0ELi512EEEvPfS2_PT_PKS3_PKT0_S9_ifPKiSB_iPKfiiiSD_SD_iiiii)
	.align		4
        /*030c*/ 	.word	index@(__assertfail)
	.align		4
        /*0310*/ 	.word	index@(_ZN4vllm25paged_attention_v2_kernelIthLi64ELi8ELi128ELNS_18Fp8KVCacheDataTypeE2ELb0ELi512EEEvPfS2_PT_PKS3_PKT0_S9_ifPKiSB_iPKfiiiSD_SD_iiiii)
	.align		4
        /*0314*/ 	.word	index@(__assertfail)
	.align		4
        /*0318*/ 	.word	index@(_ZN4vllm25paged_attention_v2_kernelIthLi32ELi8ELi128ELNS_18Fp8KVCacheDataTypeE2ELb0ELi512EEEvPfS2_PT_PKS3_PKT0_S9_ifPKiSB_iPKfiiiSD_SD_iiiii)
	.align		4
        /*031c*/ 	.word	index@(__assertfail)
	.align		4
        /*0320*/ 	.word	index@(_ZN4vllm25paged_attention_v2_kernelIthLi256ELi8ELi128ELNS_18Fp8KVCacheDataTypeE2ELb1ELi512EEEvPfS2_PT_PKS3_PKT0_S9_ifPKiSB_iPKfiiiSD_SD_iiiii)
	.align		4
        /*0324*/ 	.word	index@(__assertfail)
	.align		4
        /*0328*/ 	.word	index@(_ZN4vllm25paged_attention_v2_kernelIthLi192ELi8ELi128ELNS_18Fp8KVCacheDataTypeE2ELb1ELi512EEEvPfS2_PT_PKS3_PKT0_S9_ifPKiSB_iPKfiiiSD_SD_iiiii)
	.align		4
        /*032c*/ 	.word	index@(__assertfail)
	.align		4
        /*0330*/ 	.word	index@(_ZN4vllm25paged_attention_v2_kernelIthLi128ELi8ELi128ELNS_18Fp8KVCacheDataTypeE2ELb1ELi512EEEvPfS2_PT_PKS3_PKT0_S9_ifPKiSB_iPKfiiiSD_SD_iiiii)
	.align		4
        /*0334*/ 	.word	index@(__assertfail)
	.align		4
        /*0338*/ 	.word	index@(_ZN4vllm25paged_attention_v2_kernelIthLi120ELi8ELi128ELNS_18Fp8KVCacheDataTypeE2ELb1ELi512EEEvPfS2_PT_PKS3_PKT0_S9_ifPKiSB_iPKfiiiSD_SD_iiiii)
	.align		4
        /*033c*/ 	.word	index@(__assertfail)
	.align		4
        /*0340*/ 	.word	index@(_ZN4vllm25paged_attention_v2_kernelIthLi112ELi8ELi128ELNS_18Fp8KVCacheDataTypeE2ELb1ELi512EEEvPfS2_PT_PKS3_PKT0_S9_ifPKiSB_iPKfiiiSD_SD_iiiii)
	.align		4
        /*0344*/ 	.word	index@(__assertfail)
	.align		4
        /*0348*/ 	.word	index@(_ZN4vllm25paged_attention_v2_kernelIthLi96ELi8ELi128ELNS_18Fp8KVCacheDataTypeE2ELb1ELi512EEEvPfS2_PT_PKS3_PKT0_S9_ifPKiSB_iPKfiiiSD_SD_iiiii)
	.align		4
        /*034c*/ 	.word	index@(__assertfail)
	.align		4
        /*0350*/ 	.word	index@(_ZN4vllm25paged_attention_v2_kernelIthLi80ELi8ELi128ELNS_18Fp8KVCacheDataTypeE2ELb1ELi512EEEvPfS2_PT_PKS3_PKT0_S9_ifPKiSB_iPKfiiiSD_SD_iiiii)
	.align		4
        /*0354*/ 	.word	index@(__assertfail)
	.align		4
        /*0358*/ 	.word	index@(_ZN4vllm25paged_attention_v2_kernelIthLi64ELi8ELi128ELNS_18Fp8KVCacheDataTypeE2ELb1ELi512EEEvPfS2_PT_PKS3_PKT0_S9_ifPKiSB_iPKfiiiSD_SD_iiiii)
	.align		4
        /*035c*/ 	.word	index@(__assertfail)
	.align		4
        /*0360*/ 	.word	index@(_ZN4vllm25paged_attention_v2_kernelIthLi32ELi8ELi128ELNS_18Fp8KVCacheDataTypeE2ELb1ELi512EEEvPfS2_PT_PKS3_PKT0_S9_ifPKiSB_iPKfiiiSD_SD_iiiii)
	.align		4
        /*0364*/ 	.word	index@(__assertfail)
	.align		4
        /*0368*/ 	.word	index@(_ZN4vllm25paged_attention_v2_kernelIfhLi256ELi32ELi128ELNS_18Fp8KVCacheDataTypeE2ELb0ELi512EEEvPfS2_PT_PKS3_PKT0_S9_ifPKiSB_iPKfiiiSD_SD_iiiii)
	.align		4
        /*036c*/ 	.word	index@(__assertfail)
	.align		4
        /*0370*/ 	.word	index@(_ZN4vllm25paged_attention_v2_kernelIfhLi192ELi32ELi128ELNS_18Fp8KVCacheDataTypeE2ELb0ELi512EEEvPfS2_PT_PKS3_PKT0_S9_ifPKiSB_iPKfiiiSD_SD_iiiii)
	.align		4
        /*0374*/ 	.word	index@(__assertfail)
	.align		4
        /*0378*/ 	.word	index@(_ZN4vllm25paged_attention_v2_kernelIfhLi128ELi32ELi128ELNS_18Fp8KVCacheDataTypeE2ELb0ELi512EEEvPfS2_PT_PKS3_PKT0_S9_ifPKiSB_iPKfiiiSD_SD_iiiii)
	.align		4
        /*037c*/ 	.word	index@(__assertfail)
	.align		4
        /*0380*/ 	.word	index@(_ZN4vllm25paged_attention_v2_kernelIfhLi120ELi32ELi128ELNS_18Fp8KVCacheDataTypeE2ELb0ELi512EEEvPfS2_PT_PKS3_PKT0_S9_ifPKiSB_iPKfiiiSD_SD_iiiii)
	.align		4
        /*0384*/ 	.word	index@(__assertfail)
	.align		4
        /*0388*/ 	.word	index@(_ZN4vllm25paged_attention_v2_kernelIfhLi112ELi32ELi128ELNS_18Fp8KVCacheDataTypeE2ELb0ELi512EEEvPfS2_PT_PKS3_PKT0_S9_ifPKiSB_iPKfiiiSD_SD_iiiii)
	.align		4
        /*038c*/ 	.word	index@(__assertfail)
	.align		4
        /*0390*/ 	.word	index@(_ZN4vllm25paged_attention_v2_kernelIfhLi96ELi32ELi128ELNS_18Fp8KVCacheDataTypeE2ELb0ELi512EEEvPfS2_PT_PKS3_PKT0_S9_ifPKiSB_iPKfiiiSD_SD_iiiii)
	.align		4
        /*0394*/ 	.word	index@(__assertfail)
	.align		4
        /*0398*/ 	.word	index@(_ZN4vllm25paged_attention_v2_kernelIfhLi80ELi32ELi128ELNS_18Fp8KVCacheDataTypeE2ELb0ELi512EEEvPfS2_PT_PKS3_PKT0_S9_ifPKiSB_iPKfiiiSD_SD_iiiii)
	.align		4
        /*039c*/ 	.word	index@(__assertfail)
	.align		4
        /*03a0*/ 	.word	index@(_ZN4vllm25paged_attention_v2_kernelIfhLi64ELi32ELi128ELNS_18Fp8KVCacheDataTypeE2ELb0ELi512EEEvPfS2_PT_PKS3_PKT0_S9_ifPKiSB_iPKfiiiSD_SD_iiiii)
	.align		4
        /*03a4*/ 	.word	index@(__assertfail)
	.align		4
        /*03a8*/ 	.word	index@(_ZN4vllm25paged_attention_v2_kernelIfhLi32ELi32ELi128ELNS_18Fp8KVCacheDataTypeE2ELb0ELi512EEEvPfS2_PT_PKS3_PKT0_S9_ifPKiSB_iPKfiiiSD_SD_iiiii)
	.align		4
        /*03ac*/ 	.word	index@(__assertfail)
	.align		4
        /*03b0*/ 	.word	index@(_ZN4vllm25paged_attention_v2_kernelIfhLi256ELi32ELi128ELNS_18Fp8KVCacheDataTypeE2ELb1ELi512EEEvPfS2_PT_PKS3_PKT0_S9_ifPKiSB_iPKfiiiSD_SD_iiiii)
	.align		4
        /*03b4*/ 	.word	index@(__assertfail)
	.align		4
        /*03b8*/ 	.word	index@(_ZN4vllm25paged_attention_v2_kernelIfhLi192ELi32ELi128ELNS_18Fp8KVCacheDataTypeE2ELb1ELi512EEEvPfS2_PT_PKS3_PKT0_S9_ifPKiSB_iPKfiiiSD_SD_iiiii)
	.align		4
        /*03bc*/ 	.word	index@(__assertfail)
	.align		4
        /*03c0*/ 	.word	index@(_ZN4vllm25paged_attention_v2_kernelIfhLi128ELi32ELi128ELNS_18Fp8KVCacheDataTypeE2ELb1ELi512EEEvPfS2_PT_PKS3_PKT0_S9_ifPKiSB_iPKfiiiSD_SD_iiiii)
	.align		4
        /*03c4*/ 	.word	index@(__assertfail)
	.align		4
        /*03c8*/ 	.word	index@(_ZN4vllm25paged_attention_v2_kernelIfhLi120ELi32ELi128ELNS_18Fp8KVCacheDataTypeE2ELb1ELi512EEEvPfS2_PT_PKS3_PKT0_S9_ifPKiSB_iPKfiiiSD_SD_iiiii)
	.align		4
        /*03cc*/ 	.word	index@(__assertfail)
	.align		4
        /*03d0*/ 	.word	index@(_ZN4vllm25paged_attention_v2_kernelIfhLi112ELi32ELi128ELNS_18Fp8KVCacheDataTypeE2ELb1ELi512EEEvPfS2_PT_PKS3_PKT0_S9_ifPKiSB_iPKfiiiSD_SD_iiiii)
	.align		4
        /*03d4*/ 	.word	index@(__assertfail)
	.align		4
        /*03d8*/ 	.word	index@(_ZN4vllm25paged_attention_v2_kernelIfhLi96ELi32ELi128ELNS_18Fp8KVCacheDataTypeE2ELb1ELi512EEEvPfS2_PT_PKS3_PKT0_S9_ifPKiSB_iPKfiiiSD_SD_iiiii)
	.align		4
        /*03dc*/ 	.word	index@(__assertfail)
	.align		4
        /*03e0*/ 	.word	index@(_ZN4vllm25paged_attention_v2_kernelIfhLi80ELi32ELi128ELNS_18Fp8KVCacheDataTypeE2ELb1ELi512EEEvPfS2_PT_PKS3_PKT0_S9_ifPKiSB_iPKfiiiSD_SD_iiiii)
	.align		4
        /*03e4*/ 	.word	index@(__assertfail)
	.align		4
        /*03e8*/ 	.word	index@(_ZN4vllm25paged_attention_v2_kernelIfhLi64ELi32ELi128ELNS_18Fp8KVCacheDataTypeE2ELb1ELi512EEEvPfS2_PT_PKS3_PKT0_S9_ifPKiSB_iPKfiiiSD_SD_iiiii)
	.align		4
        /*03ec*/ 	.word	index@(__assertfail)
	.align		4
        /*03f0*/ 	.word	index@(_ZN4vllm25paged_attention_v2_kernelIfhLi32ELi32ELi128ELNS_18Fp8KVCacheDataTypeE2ELb1ELi512EEEvPfS2_PT_PKS3_PKT0_S9_ifPKiSB_iPKfiiiSD_SD_iiiii)
	.align		4
        /*03f4*/ 	.word	index@(__assertfail)
	.align		4
        /*03f8*/ 	.word	index@(_ZN4vllm25paged_attention_v2_kernelIfhLi256ELi16ELi128ELNS_18Fp8KVCacheDataTypeE2ELb0ELi512EEEvPfS2_PT_PKS3_PKT0_S9_ifPKiSB_iPKfiiiSD_SD_iiiii)
	.align		4
        /*03fc*/ 	.word	index@(__assertfail)
	.align		4
        /*0400*/ 	.word	index@(_ZN4vllm25paged_attention_v2_kernelIfhLi192ELi16ELi128ELNS_18Fp8KVCacheDataTypeE2ELb0ELi512EEEvPfS2_PT_PKS3_PKT0_S9_ifPKiSB_iPKfiiiSD_SD_iiiii)
	.align		4
        /*0404*/ 	.word	index@(__assertfail)
	.align		4
        /*0408*/ 	.word	index@(_ZN4vllm25paged_attention_v2_kernelIfhLi128ELi16ELi128ELNS_18Fp8KVCacheDataTypeE2ELb0ELi512EEEvPfS2_PT_PKS3_PKT0_S9_ifPKiSB_iPKfiiiSD_SD_iiiii)
	.align		4
        /*040c*/ 	.word	index@(__assertfail)
	.align		4
        /*0410*/ 	.word	index@(_ZN4vllm25paged_attention_v2_kernelIfhLi120ELi16ELi128ELNS_18Fp8KVCacheDataTypeE2ELb0ELi512EEEvPfS2_PT_PKS3_PKT0_S9_ifPKiSB_iPKfiiiSD_SD_iiiii)
	.align		4
        /*0414*/ 	.word	index@(__assertfail)
	.align		4
        /*0418*/ 	.word	index@(_ZN4vllm25paged_attention_v2_kernelIfhLi112ELi16ELi128ELNS_18Fp8KVCacheDataTypeE2ELb0ELi512EEEvPfS2_PT_PKS3_PKT0_S9_ifPKiSB_iPKfiiiSD_SD_iiiii)
	.align		4
        /*041c*/ 	.word	index@(__assertfail)
	.align		4
        /*0420*/ 	.word	index@(_ZN4vllm25paged_attention_v2_kernelIfhLi96ELi16ELi128ELNS_18Fp8KVCacheDataTypeE2ELb0ELi512EEEvPfS2_PT_PKS3_PKT0_S9_ifPKiSB_iPKfiiiSD_SD_iiiii)
	.align		4
        /*0424*/ 	.word	index@(__assertfail)
	.align		4
        /*0428*/ 	.word	index@(_ZN4vllm25paged_attention_v2_kernelIfhLi80ELi16ELi128ELNS_18Fp8KVCacheDataTypeE2ELb0ELi512EEEvPfS2_PT_PKS3_PKT0_S9_ifPKiSB_iPKfiiiSD_SD_iiiii)
	.align		4
        /*042c*/ 	.word	index@(__assertfail)
	.align		4
        /*0430*/ 	.word	index@(_ZN4vllm25paged_attention_v2_kernelIfhLi64ELi16ELi128ELNS_18Fp8KVCacheDataTypeE2ELb0ELi512EEEvPfS2_PT_PKS3_PKT0_S9_ifPKiSB_iPKfiiiSD_SD_iiiii)
	.align		4
        /*0434*/ 	.word	index@(__assertfail)
	.align		4
        /*0438*/ 	.word	index@(_ZN4vllm25paged_attention_v2_kernelIfhLi32ELi16ELi128ELNS_18Fp8KVCacheDataTypeE2ELb0ELi512EEEvPfS2_PT_PKS3_PKT0_S9_ifPKiSB_iPKfiiiSD_SD_iiiii)
	.align		4
        /*043c*/ 	.word	index@(__assertfail)
	.align		4
        /*0440*/ 	.word	index@(_ZN4vllm25paged_attention_v2_kernelIfhLi256ELi16ELi128ELNS_18Fp8KVCacheDataTypeE2ELb1ELi512EEEvPfS2_PT_PKS3_PKT0_S9_ifPKiSB_iPKfiiiSD_SD_iiiii)
	.align		4
        /*0444*/ 	.word	index@(__assertfail)
	.align		4
        /*0448*/ 	.word	index@(_ZN4vllm25paged_attention_v2_kernelIfhLi192ELi16ELi128ELNS_18Fp8KVCacheDataTypeE2ELb1ELi512EEEvPfS2_PT_PKS3_PKT0_S9_ifPKiSB_iPKfiiiSD_SD_iiiii)
	.align		4
        /*044c*/ 	.word	index@(__assertfail)
	.align		4
        /*0450*/ 	.word	index@(_ZN4vllm25paged_attention_v2_kernelIfhLi128ELi16ELi128ELNS_18Fp8KVCacheDataTypeE2ELb1ELi512EEEvPfS2_PT_PKS3_PKT0_S9_ifPKiSB_iPKfiiiSD_SD_iiiii)
	.align		4
        /*0454*/ 	.word	index@(__assertfail)
	.align		4
        /*0458*/ 	.word	index@(_ZN4vllm25paged_attention_v2_kernelIfhLi120ELi16ELi128ELNS_18Fp8KVCacheDataTypeE2ELb1ELi512EEEvPfS2_PT_PKS3_PKT0_S9_ifPKiSB_iPKfiiiSD_SD_iiiii)
	.align		4
        /*045c*/ 	.word	index@(__assertfail)
	.align		4
        /*0460*/ 	.word	index@(_ZN4vllm25paged_attention_v2_kernelIfhLi112ELi16ELi128ELNS_18Fp8KVCacheDataTypeE2ELb1ELi512EEEvPfS2_PT_PKS3_PKT0_S9_ifPKiSB_iPKfiiiSD_SD_iiiii)
	.align		4
        /*0464*/ 	.word	index@(__assertfail)
	.align		4
        /*0468*/ 	.word	index@(_ZN4vllm25paged_attention_v2_kernelIfhLi96ELi16ELi128ELNS_18Fp8KVCacheDataTypeE2ELb1ELi512EEEvPfS2_PT_PKS3_PKT0_S9_ifPKiSB_iPKfiiiSD_SD_iiiii)
	.align		4
        /*046c*/ 	.word	index@(__assertfail)
	.align		4
        /*0470*/ 	.word	index@(_ZN4vllm25paged_attention_v2_kernelIfhLi80ELi16ELi128ELNS_18Fp8KVCacheDataTypeE2ELb1ELi512EEEvPfS2_PT_PKS3_PKT0_S9_ifPKiSB_iPKfiiiSD_SD_iiiii)
	.align		4
        /*0474*/ 	.word	index@(__assertfail)
	.align		4
        /*0478*/ 	.word	index@(_ZN4vllm25paged_attention_v2_kernelIfhLi64ELi16ELi128ELNS_18Fp8KVCacheDataTypeE2ELb1ELi512EEEvPfS2_PT_PKS3_PKT0_S9_ifPKiSB_iPKfiiiSD_SD_iiiii)
	.align		4
        /*047c*/ 	.word	index@(__assertfail)
	.align		4
        /*0480*/ 	.word	index@(_ZN4vllm25paged_attention_v2_kernelIfhLi32ELi16ELi128ELNS_18Fp8KVCacheDataTypeE2ELb1ELi512EEEvPfS2_PT_PKS3_PKT0_S9_ifPKiSB_iPKfiiiSD_SD_iiiii)
	.align		4
        /*0484*/ 	.word	index@(__assertfail)
	.align		4
        /*0488*/ 	.word	index@(_ZN4vllm25paged_attention_v2_kernelIfhLi256ELi8ELi128ELNS_18Fp8KVCacheDataTypeE2ELb0ELi512EEEvPfS2_PT_PKS3_PKT0_S9_ifPKiSB_iPKfiiiSD_SD_iiiii)
	.align		4
        /*048c*/ 	.word	index@(__assertfail)
	.align		4
        /*0490*/ 	.word	index@(_ZN4vllm25paged_attention_v2_kernelIfhLi192ELi8ELi128ELNS_18Fp8KVCacheDataTypeE2ELb0ELi512EEEvPfS2_PT_PKS3_PKT0_S9_ifPKiSB_iPKfiiiSD_SD_iiiii)
	.align		4
        /*0494*/ 	.word	index@(__assertfail)
	.align		4
        /*0498*/ 	.word	index@(_ZN4vllm25paged_attention_v2_kernelIfhLi128ELi8ELi128ELNS_18Fp8KVCacheDataTypeE2ELb0ELi512EEEvPfS2_PT_PKS3_PKT0_S9_ifPKiSB_iPKfiiiSD_SD_iiiii)
	.align		4
        /*049c*/ 	.word	index@(__assertfail)
	.align		4
        /*04a0*/ 	.word	index@(_ZN4vllm25paged_attention_v2_kernelIfhLi120ELi8ELi128ELNS_18Fp8KVCacheDataTypeE2ELb0ELi512EEEvPfS2_PT_PKS3_PKT0_S9_ifPKiSB_iPKfiiiSD_SD_iiiii)
	.align		4
        /*04a4*/ 	.word	index@(__assertfail)
	.align		4
        /*04a8*/ 	.word	index@(_ZN4vllm25paged_attention_v2_kernelIfhLi112ELi8ELi128ELNS_18Fp8KVCacheDataTypeE2ELb0ELi512EEEvPfS2_PT_PKS3_PKT0_S9_ifPKiSB_iPKfiiiSD_SD_iiiii)
	.align		4
        /*04ac*/ 	.word	index@(__assertfail)
	.align		4
        /*04b0*/ 	.word	index@(_ZN4vllm25paged_attention_v2_kernelIfhLi96ELi8ELi128ELNS_18Fp8KVCacheDataTypeE2ELb0ELi512EEEvPfS2_PT_PKS3_PKT0_S9_ifPKiSB_iPKfiiiSD_SD_iiiii)
	.align		4
        /*04b4*/ 	.word	index@(__assertfail)
	.align		4
        /*04b8*/ 	.word	index@(_ZN4vllm25paged_attention_v2_kernelIfhLi80ELi8ELi128ELNS_18Fp8KVCacheDataTypeE2ELb0ELi512EEEvPfS2_PT_PKS3_PKT0_S9_ifPKiSB_iPKfiiiSD_SD_iiiii)
	.align		4
        /*04bc*/ 	.word	index@(__assertfail)
	.align		4
        /*04c0*/ 	.word	index@(_ZN4vllm25paged_attention_v2_kernelIfhLi64ELi8ELi128ELNS_18Fp8KVCacheDataTypeE2ELb0ELi512EEEvPfS2_PT_PKS3_PKT0_S9_ifPKiSB_iPKfiiiSD_SD_iiiii)
	.align		4
        /*04c4*/ 	.word	index@(__assertfail)
	.align		4
        /*04c8*/ 	.word	index@(_ZN4vllm25paged_attention_v2_kernelIfhLi32ELi8ELi128ELNS_18Fp8KVCacheDataTypeE2ELb0ELi512EEEvPfS2_PT_PKS3_PKT0_S9_ifPKiSB_iPKfiiiSD_SD_iiiii)
	.align		4
        /*04cc*/ 	.word	index@(__assertfail)
	.align		4
        /*04d0*/ 	.word	index@(_ZN4vllm25paged_attention_v2_kernelIfhLi256ELi8ELi128ELNS_18Fp8KVCacheDataTypeE2ELb1ELi512EEEvPfS2_PT_PKS3_PKT0_S9_ifPKiSB_iPKfiiiSD_SD_iiiii)
	.align		4
        /*04d4*/ 	.word	index@(__assertfail)
	.align		4
        /*04d8*/ 	.word	index@(_ZN4vllm25paged_attention_v2_kernelIfhLi192ELi8ELi128ELNS_18Fp8KVCacheDataTypeE2ELb1ELi512EEEvPfS2_PT_PKS3_PKT0_S9_ifPKiSB_iPKfiiiSD_SD_iiiii)
	.align		4
        /*04dc*/ 	.word	index@(__assertfail)
	.align		4
        /*04e0*/ 	.word	index@(_ZN4vllm25paged_attention_v2_kernelIfhLi128ELi8ELi128ELNS_18Fp8KVCacheDataTypeE2ELb1ELi512EEEvPfS2_PT_PKS3_PKT0_S9_ifPKiSB_iPKfiiiSD_SD_iiiii)
	.align		4
        /*04e4*/ 	.word	index@(__assertfail)
	.align		4
        /*04e8*/ 	.word	index@(_ZN4vllm25paged_attention_v2_kernelIfhLi120ELi8ELi128ELNS_18Fp8KVCacheDataTypeE2ELb1ELi512EEEvPfS2_PT_PKS3_PKT0_S9_ifPKiSB_iPKfiiiSD_SD_iiiii)
	.align		4
        /*04ec*/ 	.word	index@(__assertfail)
	.align		4
        /*04f0*/ 	.word	index@(_ZN4vllm25paged_attention_v2_kernelIfhLi112ELi8ELi128ELNS_18Fp8KVCacheDataTypeE2ELb1ELi512EEEvPfS2_PT_PKS3_PKT0_S9_ifPKiSB_iPKfiiiSD_SD_iiiii)
	.align		4
        /*04f4*/ 	.word	index@(__assertfail)
	.align		4
        /*04f8*/ 	.word	index@(_ZN4vllm25paged_attention_v2_kernelIfhLi96ELi8ELi128ELNS_18Fp8KVCacheDataTypeE2ELb1ELi512EEEvPfS2_PT_PKS3_PKT0_S9_ifPKiSB_iPKfiiiSD_SD_iiiii)
	.align		4
        /*04fc*/ 	.word	index@(__assertfail)
	.align		4
        /*0500*/ 	.word	index@(_ZN4vllm25paged_attention_v2_kernelIfhLi80ELi8ELi128ELNS_18Fp8KVCacheDataTypeE2ELb1ELi512EEEvPfS2_PT_PKS3_PKT0_S9_ifPKiSB_iPKfiiiSD_SD_iiiii)
	.align		4
        /*0504*/ 	.word	index@(__assertfail)
	.align		4
        /*0508*/ 	.word	index@(_ZN4vllm25paged_attention_v2_kernelIfhLi64ELi8ELi128ELNS_18Fp8KVCacheDataTypeE2ELb1ELi512EEEvPfS2_PT_PKS3_PKT0_S9_ifPKiSB_iPKfiiiSD_SD_iiiii)
	.align		4
        /*050c*/ 	.word	index@(__assertfail)
	.align		4
        /*0510*/ 	.word	index@(_ZN4vllm25paged_attention_v2_kernelIfhLi32ELi8ELi128ELNS_18Fp8KVCacheDataTypeE2ELb1ELi512EEEvPfS2_PT_PKS3_PKT0_S9_ifPKiSB_iPKfiiiSD_SD_iiiii)
	.align		4
        /*0514*/ 	.word	index@(__assertfail)
	.align		4
        /*0518*/ 	.word	index@(_ZN4vllm25paged_attention_v2_kernelI13__nv_bfloat16hLi256ELi32ELi128ELNS_18Fp8KVCacheDataTypeE1ELb0ELi512EEEvPfS3_PT_PKS4_PKT0_SA_ifPKiSC_iPKfiiiSE_SE_iiiii)
	.align		4
        /*051c*/ 	.word	index@(__assertfail)
	.align		4
        /*0520*/ 	.word	index@(_ZN4vllm25paged_attention_v2_kernelI13__nv_bfloat16hLi192ELi32ELi128ELNS_18Fp8KVCacheDataTypeE1ELb0ELi512EEEvPfS3_PT_PKS4_PKT0_SA_ifPKiSC_iPKfiiiSE_SE_iiiii)
	.align		4
        /*0524*/ 	.word	index@(__assertfail)
	.align		4
        /*0528*/ 	.word	index@(_ZN4vllm25paged_attention_v2_kernelI13__nv_bfloat16hLi128ELi32ELi128ELNS_18Fp8KVCacheDataTypeE1ELb0ELi512EEEvPfS3_PT_PKS4_PKT0_SA_ifPKiSC_iPKfiiiSE_SE_iiiii)
	.align		4
        /*052c*/ 	.word	index@(__assertfail)
	.align		4
        /*0530*/ 	.word	index@(_ZN4vllm25paged_attention_v2_kernelI13__nv_bfloat16hLi120ELi32ELi128ELNS_18Fp8KVCacheDataTypeE1ELb0ELi512EEEvPfS3_PT_PKS4_PKT0_SA_ifPKiSC_iPKfiiiSE_SE_iiiii)
	.align		4
        /*0534*/ 	.word	index@(__assertfail)
	.align		4
        /*0538*/ 	.word	index@(_ZN4vllm25paged_attention_v2_kernelI13__nv_bfloat16hLi112ELi32ELi128ELNS_18Fp8KVCacheDataTypeE1ELb0ELi512EEEvPfS3_PT_PKS4_PKT0_SA_ifPKiSC_iPKfiiiSE_SE_iiiii)
	.align		4
        /*053c*/ 	.word	index@(__assertfail)
	.align		4
        /*0540*/ 	.word	index@(_ZN4vllm25paged_attention_v2_kernelI13__nv_bfloat16hLi96ELi32ELi128ELNS_18Fp8KVCacheDataTypeE1ELb0ELi512EEEvPfS3_PT_PKS4_PKT0_SA_ifPKiSC_iPKfiiiSE_SE_iiiii)
	.align		4
        /*0544*/ 	.word	index@(__assertfail)
	.align		4
        /*0548*/ 	.word	index@(_ZN4vllm25paged_attention_v2_kernelI13__nv_bfloat16hLi80ELi32ELi128ELNS_18Fp8KVCacheDataTypeE1ELb0ELi512EEEvPfS3_PT_PKS4_PKT0_SA_ifPKiSC_iPKfiiiSE_SE_iiiii)
	.align		4
        /*054c*/ 	.word	index@(__assertfail)
	.align		4
        /*0550*/ 	.word	index@(_ZN4vllm25paged_attention_v2_kernelI13__nv_bfloat16hLi64ELi32ELi128ELNS_18Fp8KVCacheDataTypeE1ELb0ELi512EEEvPfS3_PT_PKS4_PKT0_SA_ifPKiSC_iPKfiiiSE_SE_iiiii)
	.align		4
        /*0554*/ 	.word	index@(__assertfail)
	.align		4
        /*0558*/ 	.word	index@(_ZN4vllm25paged_attention_v2_kernelI13__nv_bfloat16hLi32ELi32ELi128ELNS_18Fp8KVCacheDataTypeE1ELb0ELi512EEEvPfS3_PT_PKS4_PKT0_SA_ifPKiSC_iPKfiiiSE_SE_iiiii)
	.align		4
        /*055c*/ 	.word	index@(__assertfail)
	.align		4
        /*0560*/ 	.word	index@(_ZN4vllm25paged_attention_v2_kernelI13__nv_bfloat16hLi256ELi32ELi128ELNS_18Fp8KVCacheDataTypeE1ELb1ELi512EEEvPfS3_PT_PKS4_PKT0_SA_ifPKiSC_iPKfiiiSE_SE_iiiii)
	.align		4
        /*0564*/ 	.word	index@(__assertfail)
	.align		4
        /*0568*/ 	.word	index@(_ZN4vllm25paged_attention_v2_kernelI13__nv_bfloat16hLi192ELi32ELi128ELNS_18Fp8KVCacheDataTypeE1ELb1ELi512EEEvPfS3_PT_PKS4_PKT0_SA_ifPKiSC_iPKfiiiSE_SE_iiiii)
	.align		4
        /*056c*/ 	.word	index@(__assertfail)
	.align		4
        /*0570*/ 	.word	index@(_ZN4vllm25paged_attention_v2_kernelI13__nv_bfloat16hLi128ELi32ELi128ELNS_18Fp8KVCacheDataTypeE1ELb1ELi512EEEvPfS3_PT_PKS4_PKT0_SA_ifPKiSC_iPKfiiiSE_SE_iiiii)
	.align		4
        /*0574*/ 	.word	index@(__assertfail)
	.align		4
        /*0578*/ 	.word	index@(_ZN4vllm25paged_attention_v2_kernelI13__nv_bfloat16hLi120ELi32ELi128ELNS_18Fp8KVCacheDataTypeE1ELb1ELi512EEEvPfS3_PT_PKS4_PKT0_SA_ifPKiSC_iPKfiiiSE_SE_iiiii)
	.align		4
        /*057c*/ 	.word	index@(__assertfail)
	.align		4
        /*0580*/ 	.word	index@(_ZN4vllm25paged_attention_v2_kernelI13__nv_bfloat16hLi112ELi32ELi128ELNS_18Fp8KVCacheDataTypeE1ELb1ELi512EEEvPfS3_PT_PKS4_PKT0_SA_ifPKiSC_iPKfiiiSE_SE_iiiii)
	.align		4
        /*0584*/ 	.word	index@(__assertfail)
	.align		4
        /*0588*/ 	.word	index@(_ZN4vllm25paged_attention_v2_kernelI13__nv_bfloat16hLi96ELi32ELi128ELNS_18Fp8KVCacheDataTypeE1ELb1ELi512EEEvPfS3_PT_PKS4_PKT0_SA_ifPKiSC_iPKfiiiSE_SE_iiiii)
	.align		4
        /*058c*/ 	.word	index@(__assertfail)
	.align		4
        /*0590*/ 	.word	index@(_ZN4vllm25paged_attention_v2_kernelI13__nv_bfloat16hLi80ELi32ELi128ELNS_18Fp8KVCacheDataTypeE1ELb1ELi512EEEvPfS3_PT_PKS4_PKT0_SA_ifPKiSC_iPKfiiiSE_SE_iiiii)
	.align		4
        /*0594*/ 	.word	index@(__assertfail)
	.align		4
        /*0598*/ 	.word	index@(_ZN4vllm25paged_attention_v2_kernelI13__nv_bfloat16hLi64ELi32ELi128ELNS_18Fp8KVCacheDataTypeE1ELb1ELi512EEEvPfS3_PT_PKS4_PKT0_SA_ifPKiSC_iPKfiiiSE_SE_iiiii)
	.align		4
        /*059c*/ 	.word	index@(__assertfail)
	.align		4
        /*05a0*/ 	.word	index@(_ZN4vllm25paged_attention_v2_kernelI13__nv_bfloat16hLi32ELi32ELi128ELNS_18Fp8KVCacheDataTypeE1ELb1ELi512EEEvPfS3_PT_PKS4_PKT0_SA_ifPKiSC_iPKfiiiSE_SE_iiiii)
	.align		4
        /*05a4*/ 	.word	index@(__assertfail)
	.align		4
        /*05a8*/ 	.word	index@(_ZN4vllm25paged_attention_v2_kernelI13__nv_bfloat16hLi256ELi16ELi128ELNS_18Fp8KVCacheDataTypeE1ELb0ELi512EEEvPfS3_PT_PKS4_PKT0_SA_ifPKiSC_iPKfiiiSE_SE_iiiii)
	.align		4
        /*05ac*/ 	.word	index@(__assertfail)
	.align		4
        /*05b0*/ 	.word	index@(_ZN4vllm25paged_attention_v2_kernelI13__nv_bfloat16hLi192ELi16ELi128ELNS_18Fp8KVCacheDataTypeE1ELb0ELi512EEEvPfS3_PT_PKS4_PKT0_SA_ifPKiSC_iPKfiiiSE_SE_iiiii)
	.align		4
        /*05b4*/ 	.word	index@(__assertfail)
	.align		4
        /*05b8*/ 	.word	index@(_ZN4vllm25paged_attention_v2_kernelI13__nv_bfloat16hLi128ELi16ELi128ELNS_18Fp8KVCacheDataTypeE1ELb0ELi512EEEvPfS3_PT_PKS4_PKT0_SA_ifPKiSC_iPKfiiiSE_SE_iiiii)
	.align		4
        /*05bc*/ 	.word	index@(__assertfail)
	.align		4
        /*05c0*/ 	.word	index@(_ZN4vllm25paged_attention_v2_kernelI13__nv_bfloat16hLi120ELi16ELi128ELNS_18Fp8KVCacheDataTypeE1ELb0ELi512EEEvPfS3_PT_PKS4_PKT0_SA_ifPKiSC_iPKfiiiSE_SE_iiiii)
	.align		4
        /*05c4*/ 	.word	index@(__assertfail)
	.align		4
        /*05c8*/ 	.word	index@(_ZN4vllm25paged_attention_v2_kernelI13__nv_bfloat16hLi112ELi16ELi128ELNS_18Fp8KVCacheDataTypeE1ELb0ELi512EEEvPfS3_PT_PKS4_PKT0_SA_ifPKiSC_iPKfiiiSE_SE_iiiii)
	.align		4
        /*05cc*/ 	.word	index@(__assertfail)
	.align		4
        /*05d0*/ 	.word	index@(_ZN4vllm25paged_attention_v2_kernelI13__nv_bfloat16hLi96ELi16ELi128ELNS_18Fp8KVCacheDataTypeE1ELb0ELi512EEEvPfS3_PT_PKS4_PKT0_SA_ifPKiSC_iPKfiiiSE_SE_iiiii)
	.align		4
        /*05d4*/ 	.word	index@(__assertfail)
	.align		4
        /*05d8*/ 	.word	index@(_ZN4vllm25paged_attention_v2_kernelI13__nv_bfloat16hLi80ELi16ELi128ELNS_18Fp8KVCacheDataTypeE1ELb0ELi512EEEvPfS3_PT_PKS4_PKT0_SA_ifPKiSC_iPKfiiiSE_SE_iiiii)
	.align		4
        /*05dc*/ 	.word	index@(__assertfail)
	.align		4
        /*05e0*/ 	.word	index@(_ZN4vllm25paged_attention_v2_kernelI13__nv_bfloat16hLi64ELi16ELi128ELNS_18Fp8KVCacheDataTypeE1ELb0ELi512EEEvPfS3_PT_PKS4_PKT0_SA_ifPKiSC_iPKfiiiSE_SE_iiiii)
	.align		4
        /*05e4*/ 	.word	index@(__assertfail)
	.align		4
        /*05e8*/ 	.word	index@(_ZN4vllm25paged_attention_v2_kernelI13__nv_bfloat16hLi32ELi16ELi128ELNS_18Fp8KVCacheDataTypeE1ELb0ELi512EEEvPfS3_PT_PKS4_PKT0_SA_ifPKiSC_iPKfiiiSE_SE_iiiii)
	.align		4
        /*05ec*/ 	.word	index@(__assertfail)
	.align		4
        /*05f0*/ 	.word	index@(_ZN4vllm25paged_attention_v2_kernelI13__nv_bfloat16hLi256ELi16ELi128ELNS_18Fp8KVCacheDataTypeE1ELb1ELi512EEEvPfS3_PT_PKS4_PKT0_SA_ifPKiSC_iPKfiiiSE_SE_iiiii)
	.align		4
        /*05f4*/ 	.word	index@(__assertfail)
	.align		4
        /*05f8*/ 	.word	index@(_ZN4vllm25paged_attention_v2_kernelI13__nv_bfloat16hLi192ELi16ELi128ELNS_18Fp8KVCacheDataTypeE1ELb1ELi512EEEvPfS3_PT_PKS4_PKT0_SA_ifPKiSC_iPKfiiiSE_SE_iiiii)
	.align		4
        /*05fc*/ 	.word	index@(__assertfail)
	.align		4
        /*0600*/ 	.word	index@(_ZN4vllm25paged_attention_v2_kernelI13__nv_bfloat16hLi128ELi16ELi128ELNS_18Fp8KVCacheDataTypeE1ELb1ELi512EEEvPfS3_PT_PKS4_PKT0_SA_ifPKiSC_iPKfiiiSE_SE_iiiii)
	.align		4
        /*0604*/ 	.word	index@(__assertfail)
	.align		4
        /*0608*/ 	.word	index@(_ZN4vllm25paged_attention_v2_kernelI13__nv_bfloat16hLi120ELi16ELi128ELNS_18Fp8KVCacheDataTypeE1ELb1ELi512EEEvPfS3_PT_PKS4_PKT0_SA_ifPKiSC_iPKfiiiSE_SE_iiiii)
	.align		4
        /*060c*/ 	.word	index@(__assertfail)
	.align		4
        /*0610*/ 	.word	index@(_ZN4vllm25paged_attention_v2_kernelI13__nv_bfloat16hLi112ELi16ELi128ELNS_18Fp8KVCacheDataTypeE1ELb1ELi512EEEvPfS3_PT_PKS4_PKT0_SA_ifPKiSC_iPKfiiiSE_SE_iiiii)
	.align		4
        /*0614*/ 	.word	index@(__assertfail)
	.align		4
        /*0618*/ 	.word	index@(_ZN4vllm25paged_attention_v2_kernelI13__nv_bfloat16hLi96ELi16ELi128ELNS_18Fp8KVCacheDataTypeE1ELb1ELi512EEEvPfS3_PT_PKS4_PKT0_SA_ifPKiSC_iPKfiiiSE_SE_iiiii)
	.align		4
        /*061c*/ 	.word	index@(__assertfail)
	.align		4
        /*0620*/ 	.word	index@(_ZN4vllm25paged_attention_v2_kernelI13__nv_bfloat16hLi80ELi16ELi128ELNS_18Fp8KVCacheDataTypeE1ELb1ELi512EEEvPfS3_PT_PKS4_PKT0_SA_ifPKiSC_iPKfiiiSE_SE_iiiii)
	.align		4
        /*0624*/ 	.word	index@(__assertfail)
	.align		4
        /*0628*/ 	.word	index@(_ZN4vllm25paged_attention_v2_kernelI13__nv_bfloat16hLi64ELi16ELi128ELNS_18Fp8KVCacheDataTypeE1ELb1ELi512EEEvPfS3_PT_PKS4_PKT0_SA_ifPKiSC_iPKfiiiSE_SE_iiiii)
	.align		4
        /*062c*/ 	.word	index@(__assertfail)
	.align		4
        /*0630*/ 	.word	index@(_ZN4vllm25paged_attention_v2_kernelI13__nv_bfloat16hLi32ELi16ELi128ELNS_18Fp8KVCacheDataTypeE1ELb1ELi512EEEvPfS3_PT_PKS4_PKT0_SA_ifPKiSC_iPKfiiiSE_SE_iiiii)
	.align		4
        /*0634*/ 	.word	index@(__assertfail)
	.align		4
        /*0638*/ 	.word	index@(_ZN4vllm25paged_attention_v2_kernelI13__nv_bfloat16hLi256ELi8ELi128ELNS_18Fp8KVCacheDataTypeE1ELb0ELi512EEEvPfS3_PT_PKS4_PKT0_SA_ifPKiSC_iPKfiiiSE_SE_iiiii)
	.align		4
        /*063c*/ 	.word	index@(__assertfail)
	.align		4
        /*0640*/ 	.word	index@(_ZN4vllm25paged_attention_v2_kernelI13__nv_bfloat16hLi192ELi8ELi128ELNS_18Fp8KVCacheDataTypeE1ELb0ELi512EEEvPfS3_PT_PKS4_PKT0_SA_ifPKiSC_iPKfiiiSE_SE_iiiii)
	.align		4
        /*0644*/ 	.word	index@(__assertfail)
	.align		4
        /*0648*/ 	.word	index@(_ZN4vllm25paged_attention_v2_kernelI13__nv_bfloat16hLi128ELi8ELi128ELNS_18Fp8KVCacheDataTypeE1ELb0ELi512EEEvPfS3_PT_PKS4_PKT0_SA_ifPKiSC_iPKfiiiSE_SE_iiiii)
	.align		4
        /*064c*/ 	.word	index@(__assertfail)
	.align		4
        /*0650*/ 	.word	index@(_ZN4vllm25paged_attention_v2_kernelI13__nv_bfloat16hLi120ELi8ELi128ELNS_18Fp8KVCacheDataTypeE1ELb0ELi512EEEvPfS3_PT_PKS4_PKT0_SA_ifPKiSC_iPKfiiiSE_SE_iiiii)
	.align		4
        /*0654*/ 	.word	index@(__assertfail)
	.align		4
        /*0658*/ 	.word	index@(_ZN4vllm25paged_attention_v2_kernelI13__nv_bfloat16hLi112ELi8ELi128ELNS_18Fp8KVCacheDataTypeE1ELb0ELi512EEEvPfS3_PT_PKS4_PKT0_SA_ifPKiSC_iPKfiiiSE_SE_iiiii)
	.align		4
        /*065c*/ 	.word	index@(__assertfail)
	.align		4
        /*0660*/ 	.word	index@(_ZN4vllm25paged_attention_v2_kernelI13__nv_bfloat16hLi96ELi8ELi128ELNS_18Fp8KVCacheDataTypeE1ELb0ELi512EEEvPfS3_PT_PKS4_PKT0_SA_ifPKiSC_iPKfiiiSE_SE_iiiii)
	.align		4
        /*0664*/ 	.word	index@(__assertfail)
	.align		4
        /*0668*/ 	.word	index@(_ZN4vllm25paged_attention_v2_kernelI13__nv_bfloat16hLi80ELi8ELi128ELNS_18Fp8KVCacheDataTypeE1ELb0ELi512EEEvPfS3_PT_PKS4_PKT0_SA_ifPKiSC_iPKfiiiSE_SE_iiiii)
	.align		4
        /*066c*/ 	.word	index@(__assertfail)
	.align		4
        /*0670*/ 	.word	index@(_ZN4vllm25paged_attention_v2_kernelI13__nv_bfloat16hLi64ELi8ELi128ELNS_18Fp8KVCacheDataTypeE1ELb0ELi512EEEvPfS3_PT_PKS4_PKT0_SA_ifPKiSC_iPKfiiiSE_SE_iiiii)
	.align		4
        /*0674*/ 	.word	index@(__assertfail)
	.align		4
        /*0678*/ 	.word	index@(_ZN4vllm25paged_attention_v2_kernelI13__nv_bfloat16hLi32ELi8ELi128ELNS_18Fp8KVCacheDataTypeE1ELb0ELi512EEEvPfS3_PT_PKS4_PKT0_SA_ifPKiSC_iPKfiiiSE_SE_iiiii)
	.align		4
        /*067c*/ 	.word	index@(__assertfail)
	.align		4
        /*0680*/ 	.word	index@(_ZN4vllm25paged_attention_v2_kernelI13__nv_bfloat16hLi256ELi8ELi128ELNS_18Fp8KVCacheDataTypeE1ELb1ELi512EEEvPfS3_PT_PKS4_PKT0_SA_ifPKiSC_iPKfiiiSE_SE_iiiii)
	.align		4
        /*0684*/ 	.word	index@(__assertfail)
	.align		4
        /*0688*/ 	.word	index@(_ZN4vllm25paged_attention_v2_kernelI13__nv_bfloat16hLi192ELi8ELi128ELNS_18Fp8KVCacheDataTypeE1ELb1ELi512EEEvPfS3_PT_PKS4_PKT0_SA_ifPKiSC_iPKfiiiSE_SE_iiiii)
	.align		4
        /*068c*/ 	.word	index@(__assertfail)
	.align		4
        /*0690*/ 	.word	index@(_ZN4vllm25paged_attention_v2_kernelI13__nv_bfloat16hLi128ELi8ELi128ELNS_18Fp8KVCacheDataTypeE1ELb1ELi512EEEvPfS3_PT_PKS4_PKT0_SA_ifPKiSC_iPKfiiiSE_SE_iiiii)
	.align		4
        /*0694*/ 	.word	index@(__assertfail)
	.align		4
        /*0698*/ 	.word	index@(_ZN4vllm25paged_attention_v2_kernelI13__nv_bfloat16hLi120ELi8ELi128ELNS_18Fp8KVCacheDataTypeE1ELb1ELi512EEEvPfS3_PT_PKS4_PKT0_SA_ifPKiSC_iPKfiiiSE_SE_iiiii)
	.align		4
        /*069c*/ 	.word	index@(__assertfail)
	.align		4
        /*06a0*/ 	.word	index@(_ZN4vllm25paged_attention_v2_kernelI13__nv_bfloat16hLi112ELi8ELi128ELNS_18Fp8KVCacheDataTypeE1ELb1ELi512EEEvPfS3_PT_PKS4_PKT0_SA_ifPKiSC_iPKfiiiSE_SE_iiiii)
	.align		4
        /*06a4*/ 	.word	index@(__assertfail)
	.align		4
        /*06a8*/ 	.word	index@(_ZN4vllm25paged_attention_v2_kernelI13__nv_bfloat16hLi96ELi8ELi128ELNS_18Fp8KVCacheDataTypeE1ELb1ELi512EEEvPfS3_PT_PKS4_PKT0_SA_ifPKiSC_iPKfiiiSE_SE_iiiii)
	.align		4
        /*06ac*/ 	.word	index@(__assertfail)
	.align		4
        /*06b0*/ 	.word	index@(_ZN4vllm25paged_attention_v2_kernelI13__nv_bfloat16hLi80ELi8ELi128ELNS_18Fp8KVCacheDataTypeE1ELb1ELi512EEEvPfS3_PT_PKS4_PKT0_SA_ifPKiSC_iPKfiiiSE_SE_iiiii)
	.align		4
        /*06b4*/ 	.word	index@(__assertfail)
	.align		4
        /*06b8*/ 	.word	index@(_ZN4vllm25paged_attention_v2_kernelI13__nv_bfloat16hLi64ELi8ELi128ELNS_18Fp8KVCacheDataTypeE1ELb1ELi512EEEvPfS3_PT_PKS4_PKT0_SA_ifPKiSC_iPKfiiiSE_SE_iiiii)
	.align		4
        /*06bc*/ 	.word	index@(__assertfail)
	.align		4
        /*06c0*/ 	.word	index@(_ZN4vllm25paged_attention_v2_kernelI13__nv_bfloat16hLi32ELi8ELi128ELNS_18Fp8KVCacheDataTypeE1ELb1ELi512EEEvPfS3_PT_PKS4_PKT0_SA_ifPKiSC_iPKfiiiSE_SE_iiiii)
	.align		4
        /*06c4*/ 	.word	index@(__assertfail)
	.align		4
        /*06c8*/ 	.word	index@(_ZN4vllm25paged_attention_v2_kernelIthLi256ELi32ELi128ELNS_18Fp8KVCacheDataTypeE1ELb0ELi512EEEvPfS2_PT_PKS3_PKT0_S9_ifPKiSB_iPKfiiiSD_SD_iiiii)
	.align		4
        /*06cc*/ 	.word	index@(__assertfail)
	.align		4
        /*06d0*/ 	.word	index@(_ZN4vllm25paged_attention_v2_kernelIthLi192ELi32ELi128ELNS_18Fp8KVCacheDataTypeE1ELb0ELi512EEEvPfS2_PT_PKS3_PKT0_S9_ifPKiSB_iPKfiiiSD_SD_iiiii)
	.align		4
        /*06d4*/ 	.word	index@(__assertfail)
	.align		4
        /*06d8*/ 	.word	index@(_ZN4vllm25paged_attention_v2_kernelIthLi128ELi32ELi128ELNS_18Fp8KVCacheDataTypeE1ELb0ELi512EEEvPfS2_PT_PKS3_PKT0_S9_ifPKiSB_iPKfiiiSD_SD_iiiii)
	.align		4
        /*06dc*/ 	.word	index@(__assertfail)
	.align		4
        /*06e0*/ 	.word	index@(_ZN4vllm25paged_attention_v2_kernelIthLi120ELi32ELi128ELNS_18Fp8KVCacheDataTypeE1ELb0ELi512EEEvPfS2_PT_PKS3_PKT0_S9_ifPKiSB_iPKfiiiSD_SD_iiiii)
	.align		4
        /*06e4*/ 	.word	index@(__assertfail)
	.align		4
        /*06e8*/ 	.word	index@(_ZN4vllm25paged_attention_v2_kernelIthLi112ELi32ELi128ELNS_18Fp8KVCacheDataTypeE1ELb0ELi512EEEvPfS2_PT_PKS3_PKT0_S9_ifPKiSB_iPKfiiiSD_SD_iiiii)
	.align		4
        /*06ec*/ 	.word	index@(__assertfail)
	.align		4
        /*06f0*/ 	.word	index@(_ZN4vllm25paged_attention_v2_kernelIthLi96ELi32ELi128ELNS_18Fp8KVCacheDataTypeE1ELb0ELi512EEEvPfS2_PT_PKS3_PKT0_S9_ifPKiSB_iPKfiiiSD_SD_iiiii)
	.align		4
        /*06f4*/ 	.word	index@(__assertfail)
	.align		4
        /*06f8*/ 	.word	index@(_ZN4vllm25paged_attention_v2_kernelIthLi80ELi32ELi128ELNS_18Fp8KVCacheDataTypeE1ELb0ELi512EEEvPfS2_PT_PKS3_PKT0_S9_ifPKiSB_iPKfiiiSD_SD_iiiii)
	.align		4
        /*06fc*/ 	.word	index@(__assertfail)
	.align		4
        /*0700*/ 	.word	index@(_ZN4vllm25paged_attention_v2_kernelIthLi64ELi32ELi128ELNS_18Fp8KVCacheDataTypeE1ELb0ELi512EEEvPfS2_PT_PKS3_PKT0_S9_ifPKiSB_iPKfiiiSD_SD_iiiii)
	.align		4
        /*0704*/ 	.word	index@(__assertfail)
	.align		4
        /*0708*/ 	.word	index@(_ZN4vllm25paged_attention_v2_kernelIthLi32ELi32ELi128ELNS_18Fp8KVCacheDataTypeE1ELb0ELi512EEEvPfS2_PT_PKS3_PKT0_S9_ifPKiSB_iPKfiiiSD_SD_iiiii)
	.align		4
        /*070c*/ 	.word	index@(__assertfail)
	.align		4
        /*0710*/ 	.word	index@(_ZN4vllm25paged_attention_v2_kernelIthLi256ELi32ELi128ELNS_18Fp8KVCacheDataTypeE1ELb1ELi512EEEvPfS2_PT_PKS3_PKT0_S9_ifPKiSB_iPKfiiiSD_SD_iiiii)
	.align		4
        /*0714*/ 	.word	index@(__assertfail)
	.align		4
        /*0718*/ 	.word	index@(_ZN4vllm25paged_attention_v2_kernelIthLi192ELi32ELi128ELNS_18Fp8KVCacheDataTypeE1ELb1ELi512EEEvPfS2_PT_PKS3_PKT0_S9_ifPKiSB_iPKfiiiSD_SD_iiiii)
	.align		4
        /*071c*/ 	.word	index@(__assertfail)
	.align		4
        /*0720*/ 	.word	index@(_ZN4vllm25paged_attention_v2_kernelIthLi128ELi32ELi128ELNS_18Fp8KVCacheDataTypeE1ELb1ELi512EEEvPfS2_PT_PKS3_PKT0_S9_ifPKiSB_iPKfiiiSD_SD_iiiii)
	.align		4
        /*0724*/ 	.word	index@(__assertfail)
	.align		4
        /*0728*/ 	.word	index@(_ZN4vllm25paged_attention_v2_kernelIthLi120ELi32ELi128ELNS_18Fp8KVCacheDataTypeE1ELb1ELi512EEEvPfS2_PT_PKS3_PKT0_S9_ifPKiSB_iPKfiiiSD_SD_iiiii)
	.align		4
        /*072c*/ 	.word	index@(__assertfail)
	.align		4
        /*0730*/ 	.word	index@(_ZN4vllm25paged_attention_v2_kernelIthLi112ELi32ELi128ELNS_18Fp8KVCacheDataTypeE1ELb1ELi512EEEvPfS2_PT_PKS3_PKT0_S9_ifPKiSB_iPKfiiiSD_SD_iiiii)
	.align		4
        /*0734*/ 	.word	index@(__assertfail)
	.align		4
        /*0738*/ 	.word	index@(_ZN4vllm25paged_attention_v2_kernelIthLi96ELi32ELi128ELNS_18Fp8KVCacheDataTypeE1ELb1ELi512EEEvPfS2_PT_PKS3_PKT0_S9_ifPKiSB_iPKfiiiSD_SD_iiiii)
	.align		4
        /*073c*/ 	.word	index@(__assertfail)
	.align		4
        /*0740*/ 	.word	index@(_ZN4vllm25paged_attention_v2_kernelIthLi80ELi32ELi128ELNS_18Fp8KVCacheDataTypeE1ELb1ELi512EEEvPfS2_PT_PKS3_PKT0_S9_ifPKiSB_iPKfiiiSD_SD_iiiii)
	.align		4
        /*0744*/ 	.word	index@(__assertfail)
	.align		4
        /*0748*/ 	.word	index@(_ZN4vllm25paged_attention_v2_kernelIthLi64ELi32ELi128ELNS_18Fp8KVCacheDataTypeE1ELb1ELi512EEEvPfS2_PT_PKS3_PKT0_S9_ifPKiSB_iPKfiiiSD_SD_iiiii)
	.align		4
        /*074c*/ 	.word	index@(__assertfail)
	.align		4
        /*0750*/ 	.word	index@(_ZN4vllm25paged_attention_v2_kernelIthLi32ELi32ELi128ELNS_18Fp8KVCacheDataTypeE1ELb1ELi512EEEvPfS2_PT_PKS3_PKT0_S9_ifPKiSB_iPKfiiiSD_SD_iiiii)
	.align		4
        /*0754*/ 	.word	index@(__assertfail)
	.align		4
        /*0758*/ 	.word	index@(_ZN4vllm25paged_attention_v2_kernelIthLi256ELi16ELi128ELNS_18Fp8KVCacheDataTypeE1ELb0ELi512EEEvPfS2_PT_PKS3_PKT0_S9_ifPKiSB_iPKfiiiSD_SD_iiiii)
	.align		4
        /*075c*/ 	.word	index@(__assertfail)
	.align		4
        /*0760*/ 	.word	index@(_ZN4vllm25paged_attention_v2_kernelIthLi192ELi16ELi128ELNS_18Fp8KVCacheDataTypeE1ELb0ELi512EEEvPfS2_PT_PKS3_PKT0_S9_ifPKiSB_iPKfiiiSD_SD_iiiii)
	.align		4
        /*0764*/ 	.word	index@(__assertfail)
	.align		4
        /*0768*/ 	.word	index@(_ZN4vllm25paged_attention_v2_kernelIthLi128ELi16ELi128ELNS_18Fp8KVCacheDataTypeE1ELb0ELi512EEEvPfS2_PT_PKS3_PKT0_S9_ifPKiSB_iPKfiiiSD_SD_iiiii)
	.align		4
        /*076c*/ 	.word	index@(__assertfail)
	.align		4
        /*0770*/ 	.word	index@(_ZN4vllm25paged_attention_v2_kernelIthLi120ELi16ELi128ELNS_18Fp8KVCacheDataTypeE1ELb0ELi512EEEvPfS2_PT_PKS3_PKT0_S9_ifPKiSB_iPKfiiiSD_SD_iiiii)
	.align		4
        /*0774*/ 	.word	index@(__assertfail)
	.align		4
        /*0778*/ 	.word	index@(_ZN4vllm25paged_attention_v2_kernelIthLi112ELi16ELi128ELNS_18Fp8KVCacheDataTypeE1ELb0ELi512EEEvPfS2_PT_PKS3_PKT0_S9_ifPKiSB_iPKfiiiSD_SD_iiiii)
	.align		4
        /*077c*/ 	.word	index@(__assertfail)
	.align		4
        /*0780*/ 	.word	index@(_ZN4vllm25paged_attention_v2_kernelIthLi96ELi16ELi128ELNS_18Fp8KVCacheDataTypeE1ELb0ELi512EEEvPfS2_PT_PKS3_PKT0_S9_ifPKiSB_iPKfiiiSD_SD_iiiii)
	.align		4
        /*0784*/ 	.word	index@(__assertfail)
	.align		4
        /*0788*/ 	.word	index@(_ZN4vllm25paged_attention_v2_kernelIthLi80ELi16ELi128ELNS_18Fp8KVCacheDataTypeE1ELb0ELi512EEEvPfS2_PT_PKS3_PKT0_S9_ifPKiSB_iPKfiiiSD_SD_iiiii)
	.align		4
        /*078c*/ 	.word	index@(__assertfail)
	.align		4
        /*0790*/ 	.word	index@(_ZN4vllm25paged_attention_v2_kernelIthLi64ELi16ELi128ELNS_18Fp8KVCacheDataTypeE1ELb0ELi512EEEvPfS2_PT_PKS3_PKT0_S9_ifPKiSB_iPKfiiiSD_SD_iiiii)
	.align		4
        /*0794*/ 	.word	index@(__assertfail)
	.align		4
        /*0798*/ 	.word	index@(_ZN4vllm25paged_attention_v2_kernelIthLi32ELi16ELi128ELNS_18Fp8KVCacheDataTypeE1ELb0ELi512EEEvPfS2_PT_PKS3_PKT0_S9_ifPKiSB_iPKfiiiSD_SD_iiiii)
	.align		4
        /*079c*/ 	.word	index@(__assertfail)
	.align		4
        /*07a0*/ 	.word	index@(_ZN4vllm25paged_attention_v2_kernelIthLi256ELi16ELi128ELNS_18Fp8KVCacheDataTypeE1ELb1ELi512EEEvPfS2_PT_PKS3_PKT0_S9_ifPKiSB_iPKfiiiSD_SD_iiiii)
	.align		4
        /*07a4*/ 	.word	index@(__assertfail)
	.align		4
        /*07a8*/ 	.word	index@(_ZN4vllm25paged_attention_v2_kernelIthLi192ELi16ELi128ELNS_18Fp8KVCacheDataTypeE1ELb1ELi512EEEvPfS2_PT_PKS3_PKT0_S9_ifPKiSB_iPKfiiiSD_SD_iiiii)
	.align		4
        /*07ac*/ 	.word	index@(__assertfail)
	.align		4
        /*07b0*/ 	.word	index@(_ZN4vllm25paged_attention_v2_kernelIthLi128ELi16ELi128ELNS_18Fp8KVCacheDataTypeE1ELb1ELi512EEEvPfS2_PT_PKS3_PKT0_S9_ifPKiSB_iPKfiiiSD_SD_iiiii)
	.align		4
        /*07b4*/ 	.word	index@(__assertfail)
	.align		4
        /*07b8*/ 	.word	index@(_ZN4vllm25paged_attention_v2_kernelIthLi120ELi16ELi128ELNS_18Fp8KVCacheDataTypeE1ELb1ELi512EEEvPfS2_PT_PKS3_PKT0_S9_ifPKiSB_iPKfiiiSD_SD_iiiii)
	.align		4
        /*07bc*/ 	.word	index@(__assertfail)
	.align		4
        /*07c0*/ 	.word	index@(_ZN4vllm25paged_attention_v2_kernelIthLi112ELi16ELi128ELNS_18Fp8KVCacheDataTypeE1ELb1ELi512EEEvPfS2_PT_PKS3_PKT0_S9_ifPKiSB_iPKfiiiSD_SD_iiiii)
	.align		4
        /*07c4*/ 	.word	index@(__assertfail)
	.align		4
        /*07c8*/ 	.word	index@(_ZN4vllm25paged_attention_v2_kernelIthLi96ELi16ELi128ELNS_18Fp8KVCacheDataTypeE1ELb1ELi512EEEvPfS2_PT_PKS3_PKT0_S9_ifPKiSB_iPKfiiiSD_SD_iiiii)
	.align		4
        /*07cc*/ 	.word	index@(__assertfail)
	.align		4
        /*07d0*/ 	.word	index@(_ZN4vllm25paged_attention_v2_kernelIthLi80ELi16ELi128ELNS_18Fp8KVCacheDataTypeE1ELb1ELi512EEEvPfS2_PT_PKS3_PKT0_S9_ifPKiSB_iPKfiiiSD_SD_iiiii)
	.align		4
        /*07d4*/ 	.word	index@(__assertfail)
	.align		4
        /*07d8*/ 	.word	index@(_ZN4vllm25paged_attention_v2_kernelIthLi64ELi16ELi128ELNS_18Fp8KVCacheDataTypeE1ELb1ELi512EEEvPfS2_PT_PKS3_PKT0_S9_ifPKiSB_iPKfiiiSD_SD_iiiii)
	.align		4
        /*07dc*/ 	.word	index@(__assertfail)
	.align		4
        /*07e0*/ 	.word	index@(_ZN4vllm25paged_attention_v2_kernelIthLi32ELi16ELi128ELNS_18Fp8KVCacheDataTypeE1ELb1ELi512EEEvPfS2_PT_PKS3_PKT0_S9_ifPKiSB_iPKfiiiSD_SD_iiiii)
	.align		4
        /*07e4*/ 	.word	index@(__assertfail)
	.align		4
        /*07e8*/ 	.word	index@(_ZN4vllm25paged_attention_v2_kernelIthLi256ELi8ELi128ELNS_18Fp8KVCacheDataTypeE1ELb0ELi512EEEvPfS2_PT_PKS3_PKT0_S9_ifPKiSB_iPKfiiiSD_SD_iiiii)
	.align		4
        /*07ec*/ 	.word	index@(__assertfail)
	.align		4
        /*07f0*/ 	.word	index@(_ZN4vllm25paged_attention_v2_kernelIthLi192ELi8ELi128ELNS_18Fp8KVCacheDataTypeE1ELb0ELi512EEEvPfS2_PT_PKS3_PKT0_S9_ifPKiSB_iPKfiiiSD_SD_iiiii)
	.align		4
        /*07f4*/ 	.word	index@(__assertfail)
	.align		4
        /*07f8*/ 	.word	index@(_ZN4vllm25paged_attention_v2_kernelIthLi128ELi8ELi128ELNS_18Fp8KVCacheDataTypeE1ELb0ELi512EEEvPfS2_PT_PKS3_PKT0_S9_ifPKiSB_iPKfiiiSD_SD_iiiii)
	.align		4
        /*07fc*/ 	.word	index@(__assertfail)
	.align		4
        /*0800*/ 	.word	index@(_ZN4vllm25paged_attention_v2_kernelIthLi120ELi8ELi128ELNS_18Fp8KVCacheDataTypeE1ELb0ELi512EEEvPfS2_PT_PKS3_PKT0_S9_ifPKiSB_iPKfiiiSD_SD_iiiii)
	.align		4
        /*0804*/ 	.word	index@(__assertfail)
	.align		4
        /*0808*/ 	.word	index@(_ZN4vllm25paged_attention_v2_kernelIthLi112ELi8ELi128ELNS_18Fp8KVCacheDataTypeE1ELb0ELi512EEEvPfS2_PT_PKS3_PKT0_S9_ifPKiSB_iPKfiiiSD_SD_iiiii)
	.align		4
        /*080c*/ 	.word	index@(__assertfail)
	.align		4
        /*0810*/ 	.word	index@(_ZN4vllm25paged_attention_v2_kernelIthLi96ELi8ELi128ELNS_18Fp8KVCacheDataTypeE1ELb0ELi512EEEvPfS2_PT_PKS3_PKT0_S9_ifPKiSB_iPKfiiiSD_SD_iiiii)
	.align		4
        /*0814*/ 	.word	index@(__assertfail)
	.align		4
        /*0818*/ 	.word	index@(_ZN4vllm25paged_attention_v2_kernelIthLi80ELi8ELi128ELNS_18Fp8KVCacheDataTypeE1ELb0ELi512EEEvPfS2_PT_PKS3_PKT0_S9_ifPKiSB_iPKfiiiSD_SD_iiiii)
	.align		4
        /*081c*/ 	.word	index@(__assertfail)
	.align		4
        /*0820*/ 	.word	index@(_ZN4vllm25paged_attention_v2_kernelIthLi64ELi8ELi128ELNS_18Fp8KVCacheDataTypeE1ELb0ELi512EEEvPfS2_PT_PKS3_PKT0_S9_ifPKiSB_iPKfiiiSD_SD_iiiii)
	.align		4
        /*0824*/ 	.word	index@(__assertfail)
	.align		4
        /*0828*/ 	.word	index@(_ZN4vllm25paged_attention_v2_kernelIthLi32ELi8ELi128ELNS_18Fp8KVCacheDataTypeE1ELb0ELi512EEEvPfS2_PT_PKS3_PKT0_S9_ifPKiSB_iPKfiiiSD_SD_iiiii)
	.align		4
        /*082c*/ 	.word	index@(__assertfail)
	.align		4
        /*0830*/ 	.word	index@(_ZN4vllm25paged_attention_v2_kernelIthLi256ELi8ELi128ELNS_18Fp8KVCacheDataTypeE1ELb1ELi512EEEvPfS2_PT_PKS3_PKT0_S9_ifPKiSB_iPKfiiiSD_SD_iiiii)
	.align		4
        /*0834*/ 	.word	index@(__assertfail)
	.align		4
        /*0838*/ 	.word	index@(_ZN4vllm25paged_attention_v2_kernelIthLi192ELi8ELi128ELNS_18Fp8KVCacheDataTypeE1ELb1ELi512EEEvPfS2_PT_PKS3_PKT0_S9_ifPKiSB_iPKfiiiSD_SD_iiiii)
	.align		4
        /*083c*/ 	.word	index@(__assertfail)
	.align		4
        /*0840*/ 	.word	index@(_ZN4vllm25paged_attention_v2_kernelIthLi128ELi8ELi128ELNS_18Fp8KVCacheDataTypeE1ELb1ELi512EEEvPfS2_PT_PKS3_PKT0_S9_ifPKiSB_iPKfiiiSD_SD_iiiii)
	.align		4
        /*0844*/ 	.word	index@(__assertfail)
	.align		4
        /*0848*/ 	.word	index@(_ZN4vllm25paged_attention_v2_kernelIthLi120ELi8ELi128ELNS_18Fp8KVCacheDataTypeE1ELb1ELi512EEEvPfS2_PT_PKS3_PKT0_S9_ifPKiSB_iPKfiiiSD_SD_iiiii)
	.align		4
        /*084c*/ 	.word	index@(__assertfail)
	.align		4
        /*0850*/ 	.word	index@(_ZN4vllm25paged_attention_v2_kernelIthLi112ELi8ELi128ELNS_18Fp8KVCacheDataTypeE1ELb1ELi512EEEvPfS2_PT_PKS3_PKT0_S9_ifPKiSB_iPKfiiiSD_SD_iiiii)
	.align		4
        /*0854*/ 	.word	index@(__assertfail)
	.align		4
        /*0858*/ 	.word	index@(_ZN4vllm25paged_attention_v2_kernelIthLi96ELi8ELi128ELNS_18Fp8KVCacheDataTypeE1ELb1ELi512EEEvPfS2_PT_PKS3_PKT0_S9_ifPKiSB_iPKfiiiSD_SD_iiiii)
	.align		4
        /*085c*/ 	.word	index@(__assertfail)
	.align		4
        /*0860*/ 	.word	index@(_ZN4vllm25paged_attention_v2_kernelIthLi80ELi8ELi128ELNS_18Fp8KVCacheDataTypeE1ELb1ELi512EEEvPfS2_PT_PKS3_PKT0_S9_ifPKiSB_iPKfiiiSD_SD_iiiii)
	.align		4
        /*0864*/ 	.word	index@(__assertfail)
	.align		4
        /*0868*/ 	.word	index@(_ZN4vllm25paged_attention_v2_kernelIthLi64ELi8ELi128ELNS_18Fp8KVCacheDataTypeE1ELb1ELi512EEEvPfS2_PT_PKS3_PKT0_S9_ifPKiSB_iPKfiiiSD_SD_iiiii)
	.align		4
        /*086c*/ 	.word	index@(__assertfail)
	.align		4
        /*0870*/ 	.word	index@(_ZN4vllm25paged_attention_v2_kernelIthLi32ELi8ELi128ELNS_18Fp8KVCacheDataTypeE1ELb1ELi512EEEvPfS2_PT_PKS3_PKT0_S9_ifPKiSB_iPKfiiiSD_SD_iiiii)
	.align		4
        /*0874*/ 	.word	index@(__assertfail)
	.align		4
        /*0878*/ 	.word	index@(_ZN4vllm25paged_attention_v2_kernelIfhLi256ELi32ELi128ELNS_18Fp8KVCacheDataTypeE1ELb0ELi512EEEvPfS2_PT_PKS3_PKT0_S9_ifPKiSB_iPKfiiiSD_SD_iiiii)
	.align		4
        /*087c*/ 	.word	index@(__assertfail)
	.align		4
        /*0880*/ 	.word	index@(_ZN4vllm25paged_attention_v2_kernelIfhLi192ELi32ELi128ELNS_18Fp8KVCacheDataTypeE1ELb0ELi512EEEvPfS2_PT_PKS3_PKT0_S9_ifPKiSB_iPKfiiiSD_SD_iiiii)
	.align		4
        /*0884*/ 	.word	index@(__assertfail)
	.align		4
        /*0888*/ 	.word	index@(_ZN4vllm25paged_attention_v2_kernelIfhLi128ELi32ELi128ELNS_18Fp8KVCacheDataTypeE1ELb0ELi512EEEvPfS2_PT_PKS3_PKT0_S9_ifPKiSB_iPKfiiiSD_SD_iiiii)
	.align		4
        /*088c*/ 	.word	index@(__assertfail)
	.align		4
        /*0890*/ 	.word	index@(_ZN4vllm25paged_attention_v2_kernelIfhLi120ELi32ELi128ELNS_18Fp8KVCacheDataTypeE1ELb0ELi512EEEvPfS2_PT_PKS3_PKT0_S9_ifPKiSB_iPKfiiiSD_SD_iiiii)
	.align		4
        /*0894*/ 	.word	index@(__assertfail)
	.align		4
        /*0898*/ 	.word	index@(_ZN4vllm25paged_attention_v2_kernelIfhLi112ELi32ELi128ELNS_18Fp8KVCacheDataTypeE1ELb0ELi512EEEvPfS2_PT_PKS3_PKT0_S9_ifPKiSB_iPKfiiiSD_SD_iiiii)
	.align		4
        /*089c*/ 	.word	index@(__assertfail)
	.align		4
        /*08a0*/ 	.word	index@(_ZN4vllm25paged_attention_v2_kernelIfhLi96ELi32ELi128ELNS_18Fp8KVCacheDataTypeE1ELb0ELi512EEEvPfS2_PT_PKS3_PKT0_S9_ifPKiSB_iPKfiiiSD_SD_iiiii)
	.align		4
        /*08a4*/ 	.word	index@(__assertfail)
	.align		4
        /*08a8*/ 	.word	index@(_ZN4vllm25paged_attention_v2_kernelIfhLi80ELi32ELi128ELNS_18Fp8KVCacheDataTypeE1ELb0ELi512EEEvPfS2_PT_PKS3_PKT0_S9_ifPKiSB_iPKfiiiSD_SD_iiiii)
	.align		4
        /*08ac*/ 	.word	index@(__assertfail)
	.align		4
        /*08b0*/ 	.word	index@(_ZN4vllm25paged_attention_v2_kernelIfhLi64ELi32ELi128ELNS_18Fp8KVCacheDataTypeE1ELb0ELi512EEEvPfS2_PT_PKS3_PKT0_S9_ifPKiSB_iPKfiiiSD_SD_iiiii)
	.align		4
        /*08b4*/ 	.word	index@(__assertfail)
	.align		4
        /*08b8*/ 	.word	index@(_ZN4vllm25paged_attention_v2_kernelIfhLi32ELi32ELi128ELNS_18Fp8KVCacheDataTypeE1ELb0ELi512EEEvPfS2_PT_PKS3_PKT0_S9_ifPKiSB_iPKfiiiSD_SD_iiiii)
	.align		4
        /*08bc*/ 	.word	index@(__assertfail)
	.align		4
        /*08c0*/ 	.word	index@(_ZN4vllm25paged_attention_v2_kernelIfhLi256ELi32ELi128ELNS_18Fp8KVCacheDataTypeE1ELb1ELi512EEEvPfS2_PT_PKS3_PKT0_S9_ifPKiSB_iPKfiiiSD_SD_iiiii)
	.align		4
        /*08c4*/ 	.word	index@(__assertfail)
	.align		4
        /*08c8*/ 	.word	index@(_ZN4vllm25paged_attention_v2_kernelIfhLi192ELi32ELi128ELNS_18Fp8KVCacheDataTypeE1ELb1ELi512EEEvPfS2_PT_PKS3_PKT0_S9_ifPKiSB_iPKfiiiSD_SD_iiiii)
	.align		4
        /*08cc*/ 	.word	index@(__assertfail)
	.align		4
        /*08d0*/ 	.word	index@(_ZN4vllm25paged_attention_v2_kernelIfhLi128ELi32ELi128ELNS_18Fp8KVCacheDataTypeE1ELb1ELi512EEEvPfS2_PT_PKS3_PKT0_S9_ifPKiSB_iPKfiiiSD_SD_iiiii)
	.align		4
        /*08d4*/ 	.word	index@(__assertfail)
	.align		4
        /*08d8*/ 	.word	index@(_ZN4vllm25paged_attention_v2_kernelIfhLi120ELi32ELi128ELNS_18Fp8KVCacheDataTypeE1ELb1ELi512EEEvPfS2_PT_PKS3_PKT0_S9_ifPKiSB_iPKfiiiSD_SD_iiiii)
	.align		4
        /*08dc*/ 	.word	index@(__assertfail)
	.align		4
        /*08e0*/ 	.word	index@(_ZN4vllm25paged_attention_v2_kernelIfhLi112ELi32ELi128ELNS_18Fp8KVCacheDataTypeE1ELb1ELi512EEEvPfS2_PT_PKS3_PKT0_S9_ifPKiSB_iPKfiiiSD_SD_iiiii)
	.align		4
        /*08e4*/ 	.word	index@(__assertfail)
	.align		4
        /*08e8*/ 	.word	index@(_ZN4vllm25paged_attention_v2_kernelIfhLi96ELi32ELi128ELNS_18Fp8KVCacheDataTypeE1ELb1ELi512EEEvPfS2_PT_PKS3_PKT0_S9_ifPKiSB_iPKfiiiSD_SD_iiiii)
	.align		4
        /*08ec*/ 	.word	index@(__assertfail)
	.align		4
        /*08f0*/ 	.word	index@(_ZN4vllm25paged_attention_v2_kernelIfhLi80ELi32ELi128ELNS_18Fp8KVCacheDataTypeE1ELb1ELi512EEEvPfS2_PT_PKS3_PKT0_S9_ifPKiSB_iPKfiiiSD_SD_iiiii)
	.align		4
        /*08f4*/ 	.word	index@(__assertfail)
	.align		4
        /*08f8*/ 	.word	index@(_ZN4vllm25paged_attention_v2_kernelIfhLi64ELi32ELi128ELNS_18Fp8KVCacheDataTypeE1ELb1ELi512EEEvPfS2_PT_PKS3_PKT0_S9_ifPKiSB_iPKfiiiSD_SD_iiiii)
	.align		4
        /*08fc*/ 	.word	index@(__assertfail)
	.align		4
        /*0900*/ 	.word	index@(_ZN4vllm25paged_attention_v2_kernelIfhLi32ELi32ELi128ELNS_18Fp8KVCacheDataTypeE1ELb1ELi512EEEvPfS2_PT_PKS3_PKT0_S9_ifPKiSB_iPKfiiiSD_SD_iiiii)
	.align		4
        /*0904*/ 	.word	index@(__assertfail)
	.align		4
        /*0908*/ 	.word	index@(_ZN4vllm25paged_attention_v2_kernelIfhLi256ELi16ELi128ELNS_18Fp8KVCacheDataTypeE1ELb0ELi512EEEvPfS2_PT_PKS3_PKT0_S9_ifPKiSB_iPKfiiiSD_SD_iiiii)
	.align		4
        /*090c*/ 	.word	index@(__assertfail)
	.align		4
        /*0910*/ 	.word	index@(_ZN4vllm25paged_attention_v2_kernelIfhLi192ELi16ELi128ELNS_18Fp8KVCacheDataTypeE1ELb0ELi512EEEvPfS2_PT_PKS3_PKT0_S9_ifPKiSB_iPKfiiiSD_SD_iiiii)
	.align		4
        /*0914*/ 	.word	index@(__assertfail)
	.align		4
        /*0918*/ 	.word	index@(_ZN4vllm25paged_attention_v2_kernelIfhLi128ELi16ELi128ELNS_18Fp8KVCacheDataTypeE1ELb0ELi512EEEvPfS2_PT_PKS3_PKT0_S9_ifPKiSB_iPKfiiiSD_SD_iiiii)
	.align		4
        /*091c*/ 	.word	index@(__assertfail)
	.align		4
        /*0920*/ 	.word	index@(_ZN4vllm25paged_attention_v2_kernelIfhLi120ELi16ELi128ELNS_18Fp8KVCacheDataTypeE1ELb0ELi512EEEvPfS2_PT_PKS3_PKT0_S9_ifPKiSB_iPKfiiiSD_SD_iiiii)
	.align		4
        /*0924*/ 	.word	index@(__assertfail)
	.align		4
        /*0928*/ 	.word	index@(_ZN4vllm25paged_attention_v2_kernelIfhLi112ELi16ELi128ELNS_18Fp8KVCacheDataTypeE1ELb0ELi512EEEvPfS2_PT_PKS3_PKT0_S9_ifPKiSB_iPKfiiiSD_SD_iiiii)
	.align		4
        /*092c*/ 	.word	index@(__assertfail)
	.align		4
        /*0930*/ 	.word	index@(_ZN4vllm25paged_attention_v2_kernelIfhLi96ELi16ELi128ELNS_18Fp8KVCacheDataTypeE1ELb0ELi512EEEvPfS2_PT_PKS3_PKT0_S9_ifPKiSB_iPKfiiiSD_SD_iiiii)
	.align		4
        /*0934*/ 	.word	index@(__assertfail)
	.align		4
        /*0938*/ 	.word	index@(_ZN4vllm25paged_attention_v2_kernelIfhLi80ELi16ELi128ELNS_18Fp8KVCacheDataTypeE1ELb0ELi512EEEvPfS2_PT_PKS3_PKT0_S9_ifPKiSB_iPKfiiiSD_SD_iiiii)
	.align		4
        /*093c*/ 	.word	index@(__assertfail)
	.align		4
        /*0940*/ 	.word	index@(_ZN4vllm25paged_attention_v2_kernelIfhLi64ELi16ELi128ELNS_18Fp8KVCacheDataTypeE1ELb0ELi512EEEvPfS2_PT_PKS3_PKT0_S9_ifPKiSB_iPKfiiiSD_SD_iiiii)
	.align		4
        /*0944*/ 	.word	index@(__assertfail)
	.align		4
        /*0948*/ 	.word	index@(_ZN4vllm25paged_attention_v2_kernelIfhLi32ELi16ELi128ELNS_18Fp8KVCacheDataTypeE1ELb0ELi512EEEvPfS2_PT_PKS3_PKT0_S9_ifPKiSB_iPKfiiiSD_SD_iiiii)
	.align		4
        /*094c*/ 	.word	index@(__assertfail)
	.align		4
        /*0950*/ 	.word	index@(_ZN4vllm25paged_attention_v2_kernelIfhLi256ELi16ELi128ELNS_18Fp8KVCacheDataTypeE1ELb1ELi512EEEvPfS2_PT_PKS3_PKT0_S9_ifPKiSB_iPKfiiiSD_SD_iiiii)
	.align		4
        /*0954*/ 	.word	index@(__assertfail)
	.align		4
        /*0958*/ 	.word	index@(_ZN4vllm25paged_attention_v2_kernelIfhLi192ELi16ELi128ELNS_18Fp8KVCacheDataTypeE1ELb1ELi512EEEvPfS2_PT_PKS3_PKT0_S9_ifPKiSB_iPKfiiiSD_SD_iiiii)
	.align		4
        /*095c*/ 	.word	index@(__assertfail)
	.align		4
        /*0960*/ 	.word	index@(_ZN4vllm25paged_attention_v2_kernelIfhLi128ELi16ELi128ELNS_18Fp8KVCacheDataTypeE1ELb1ELi512EEEvPfS2_PT_PKS3_PKT0_S9_ifPKiSB_iPKfiiiSD_SD_iiiii)
	.align		4
        /*0964*/ 	.word	index@(__assertfail)
	.align		4
        /*0968*/ 	.word	index@(_ZN4vllm25paged_attention_v2_kernelIfhLi120ELi16ELi128ELNS_18Fp8KVCacheDataTypeE1ELb1ELi512EEEvPfS2_PT_PKS3_PKT0_S9_ifPKiSB_iPKfiiiSD_SD_iiiii)
	.align		4
        /*096c*/ 	.word	index@(__assertfail)
	.align		4
        /*0970*/ 	.word	index@(_ZN4vllm25paged_attention_v2_kernelIfhLi112ELi16ELi128ELNS_18Fp8KVCacheDataTypeE1ELb1ELi512EEEvPfS2_PT_PKS3_PKT0_S9_ifPKiSB_iPKfiiiSD_SD_iiiii)
	.align		4
        /*0974*/ 	.word	index@(__assertfail)
	.align		4
        /*0978*/ 	.word	index@(_ZN4vllm25paged_attention_v2_kernelIfhLi96ELi16ELi128ELNS_18Fp8KVCacheDataTypeE1ELb1ELi512EEEvPfS2_PT_PKS3_PKT0_S9_ifPKiSB_iPKfiiiSD_SD_iiiii)
	.align		4
        /*097c*/ 	.word	index@(__assertfail)
	.align		4
        /*0980*/ 	.word	index@(_ZN4vllm25paged_attention_v2_kernelIfhLi80ELi16ELi128ELNS_18Fp8KVCacheDataTypeE1ELb1ELi512EEEvPfS2_PT_PKS3_PKT0_S9_ifPKiSB_iPKfiiiSD_SD_iiiii)
	.align		4
        /*0984*/ 	.word	index@(__assertfail)
	.align		4
        /*0988*/ 	.word	index@(_ZN4vllm25paged_attention_v2_kernelIfhLi64ELi16ELi128ELNS_18Fp8KVCacheDataTypeE1ELb1ELi512EEEvPfS2_PT_PKS3_PKT0_S9_ifPKiSB_iPKfiiiSD_SD_iiiii)
	.align		4
        /*098c*/ 	.word	index@(__assertfail)
	.align		4
        /*0990*/ 	.word	index@(_ZN4vllm25paged_attention_v2_kernelIfhLi32ELi16ELi128ELNS_18Fp8KVCacheDataTypeE1ELb1ELi512EEEvPfS2_PT_PKS3_PKT0_S9_ifPKiSB_iPKfiiiSD_SD_iiiii)
	.align		4
        /*0994*/ 	.word	index@(__assertfail)
	.align		4
        /*0998*/ 	.word	index@(_ZN4vllm25paged_attention_v2_kernelIfhLi256ELi8ELi128ELNS_18Fp8KVCacheDataTypeE1ELb0ELi512EEEvPfS2_PT_PKS3_PKT0_S9_ifPKiSB_iPKfiiiSD_SD_iiiii)
	.align		4
        /*099c*/ 	.word	index@(__assertfail)
	.align		4
        /*09a0*/ 	.word	index@(_ZN4vllm25paged_attention_v2_kernelIfhLi192ELi8ELi128ELNS_18Fp8KVCacheDataTypeE1ELb0ELi512EEEvPfS2_PT_PKS3_PKT0_S9_ifPKiSB_iPKfiiiSD_SD_iiiii)
	.align		4
        /*09a4*/ 	.word	index@(__assertfail)
	.align		4
        /*09a8*/ 	.word	index@(_ZN4vllm25paged_attention_v2_kernelIfhLi128ELi8ELi128ELNS_18Fp8KVCacheDataTypeE1ELb0ELi512EEEvPfS2_PT_PKS3_PKT0_S9_ifPKiSB_iPKfiiiSD_SD_iiiii)
	.align		4
        /*09ac*/ 	.word	index@(__assertfail)
	.align		4
        /*09b0*/ 	.word	index@(_ZN4vllm25paged_attention_v2_kernelIfhLi120ELi8ELi128ELNS_18Fp8KVCacheDataTypeE1ELb0ELi512EEEvPfS2_PT_PKS3_PKT0_S9_ifPKiSB_iPKfiiiSD_SD_iiiii)
	.align		4
        /*09b4*/ 	.word	index@(__assertfail)
	.align		4
        /*09b8*/ 	.word	index@(_ZN4vllm25paged_attention_v2_kernelIfhLi112ELi8ELi128ELNS_18Fp8KVCacheDataTypeE1ELb0ELi512EEEvPfS2_PT_PKS3_PKT0_S9_ifPKiSB_iPKfiiiSD_SD_iiiii)
	.align		4
        /*09bc*/ 	.word	index@(__assertfail)
	.align		4
        /*09c0*/ 	.word	index@(_ZN4vllm25paged_attention_v2_kernelIfhLi96ELi8ELi128ELNS_18Fp8KVCacheDataTypeE1ELb0ELi512EEEvPfS2_PT_PKS3_PKT0_S9_ifPKiSB_iPKfiiiSD_SD_iiiii)
	.align		4
        /*09c4*/ 	.word	index@(__assertfail)
	.align		4
        /*09c8*/ 	.word	index@(_ZN4vllm25paged_attention_v2_kernelIfhLi80ELi8ELi128ELNS_18Fp8KVCacheDataTypeE1ELb0ELi512EEEvPfS2_PT_PKS3_PKT0_S9_ifPKiSB_iPKfiiiSD_SD_iiiii)
	.align		4
        /*09cc*/ 	.word	index@(__assertfail)
	.align		4
        /*09d0*/ 	.word	index@(_ZN4vllm25paged_attention_v2_kernelIfhLi64ELi8ELi128ELNS_18Fp8KVCacheDataTypeE1ELb0ELi512EEEvPfS2_PT_PKS3_PKT0_S9_ifPKiSB_iPKfiiiSD_SD_iiiii)
	.align		4
        /*09d4*/ 	.word	index@(__assertfail)
	.align		4
        /*09d8*/ 	.word	index@(_ZN4vllm25paged_attention_v2_kernelIfhLi32ELi8ELi128ELNS_18Fp8KVCacheDataTypeE1ELb0ELi512EEEvPfS2_PT_PKS3_PKT0_S9_ifPKiSB_iPKfiiiSD_SD_iiiii)
	.align		4
        /*09dc*/ 	.word	index@(__assertfail)
	.align		4
        /*09e0*/ 	.word	index@(_ZN4vllm25paged_attention_v2_kernelIfhLi256ELi8ELi128ELNS_18Fp8KVCacheDataTypeE1ELb1ELi512EEEvPfS2_PT_PKS3_PKT0_S9_ifPKiSB_iPKfiiiSD_SD_iiiii)
	.align		4
        /*09e4*/ 	.word	index@(__assertfail)
	.align		4
        /*09e8*/ 	.word	index@(_ZN4vllm25paged_attention_v2_kernelIfhLi192ELi8ELi128ELNS_18Fp8KVCacheDataTypeE1ELb1ELi512EEEvPfS2_PT_PKS3_PKT0_S9_ifPKiSB_iPKfiiiSD_SD_iiiii)
	.align		4
        /*09ec*/ 	.word	index@(__assertfail)
	.align		4
        /*09f0*/ 	.word	index@(_ZN4vllm25paged_attention_v2_kernelIfhLi128ELi8ELi128ELNS_18Fp8KVCacheDataTypeE1ELb1ELi512EEEvPfS2_PT_PKS3_PKT0_S9_ifPKiSB_iPKfiiiSD_SD_iiiii)
	.align		4
        /*09f4*/ 	.word	index@(__assertfail)
	.align		4
        /*09f8*/ 	.word	index@(_ZN4vllm25paged_attention_v2_kernelIfhLi120ELi8ELi128ELNS_18Fp8KVCacheDataTypeE1ELb1ELi512EEEvPfS2_PT_PKS3_PKT0_S9_ifPKiSB_iPKfiiiSD_SD_iiiii)
	.align		4
        /*09fc*/ 	.word	index@(__assertfail)
	.align		4
        /*0a00*/ 	.word	index@(_ZN4vllm25paged_attention_v2_kernelIfhLi112ELi8ELi128ELNS_18Fp8KVCacheDataTypeE1ELb1ELi512EEEvPfS2_PT_PKS3_PKT0_S9_ifPKiSB_iPKfiiiSD_SD_iiiii)
	.align		4
        /*0a04*/ 	.word	index@(__assertfail)
	.align		4
        /*0a08*/ 	.word	index@(_ZN4vllm25paged_attention_v2_kernelIfhLi96ELi8ELi128ELNS_18Fp8KVCacheDataTypeE1ELb1ELi512EEEvPfS2_PT_PKS3_PKT0_S9_ifPKiSB_iPKfiiiSD_SD_iiiii)
	.align		4
        /*0a0c*/ 	.word	index@(__assertfail)
	.align		4
        /*0a10*/ 	.word	index@(_ZN4vllm25paged_attention_v2_kernelIfhLi80ELi8ELi128ELNS_18Fp8KVCacheDataTypeE1ELb1ELi512EEEvPfS2_PT_PKS3_PKT0_S9_ifPKiSB_iPKfiiiSD_SD_iiiii)
	.align		4
        /*0a14*/ 	.word	index@(__assertfail)
	.align		4
        /*0a18*/ 	.word	index@(_ZN4vllm25paged_attention_v2_kernelIfhLi64ELi8ELi128ELNS_18Fp8KVCacheDataTypeE1ELb1ELi512EEEvPfS2_PT_PKS3_PKT0_S9_ifPKiSB_iPKfiiiSD_SD_iiiii)
	.align		4
        /*0a1c*/ 	.word	index@(__assertfail)
	.align		4
        /*0a20*/ 	.word	index@(_ZN4vllm25paged_attention_v2_kernelIfhLi32ELi8ELi128ELNS_18Fp8KVCacheDataTypeE1ELb1ELi512EEEvPfS2_PT_PKS3_PKT0_S9_ifPKiSB_iPKfiiiSD_SD_iiiii)
	.align		4
        /*0a24*/ 	.word	index@(__assertfail)
	.align		4
        /*0a28*/ 	.word	0x00000000
	.align		4
        /*0a2c*/ 	.word	0xfffffffe
	.align		4
        /*0a30*/ 	.word	0x00000000
	.align		4
        /*0a34*/ 	.word	0xfffffffd
	.align		4
        /*0a38*/ 	.word	0x00000000
	.align		4
        /*0a3c*/ 	.word	0xfffffffc


//--------------------- .nv.constant4             --------------------------
	.section	.nv.constant4,"a",@progbits
	.align	8
	.align		8
.nv.constant4:
        /*0000*/ 	.dword	__assertfail
	.align		8
        /*0008*/ 	.dword	__unnamed_1
	.align		8
        /*0010*/ 	.dword	__unnamed_2
	.align		8
        /*0018*/ 	.dword	__unnamed_3
	.align		8
        /*0020*/ 	.dword	__unnamed_4
	.align		8
        /*0028*/ 	.dword	__unnamed_5
	.align		8
        /*0030*/ 	.dword	__unnamed_6
	.align		8
        /*0038*/ 	.dword	__unnamed_7
	.align		8
        /*0040*/ 	.dword	__unnamed_8
	.align		8
        /*0048*/ 	.dword	__unnamed_9
	.align		8
        /*0050*/ 	.dword	__unnamed_10
	.align		8
        /*0058*/ 	.dword	__unnamed_11
	.align		8
        /*0060*/ 	.dword	__unnamed_12
	.align		8
        /*0068*/ 	.dword	__unnamed_13
	.align		8
        /*0070*/ 	.dword	__unnamed_14
	.align		8
        /*0078*/ 	.dword	__unnamed_15
	.align		8
        /*0080*/ 	.dword	__unnamed_16
	.align		8
        /*0088*/ 	.dword	__unnamed_17
	.align		8
        /*0090*/ 	.dword	__unnamed_18
	.align		8
        /*0098*/ 	.dword	_ZN52_INTERNAL_8a674a50_21_paged_attention_v2_cu_fcde414e4cuda3std3__45__cpo5beginE
	.align		8
        /*00a0*/ 	.dword	_ZN52_INTERNAL_8a674a50_21_paged_attention_v2_cu_fcde414e4cuda3std3__45__cpo3endE
	.align		8
        /*00a8*/ 	.dword	_ZN52_INTERNAL_8a674a50_21_paged_attention_v2_cu_fcde414e4cuda3std3__45__cpo6cbeginE
	.align		8
        /*00b0*/ 	.dword	_ZN52_INTERNAL_8a674a50_21_paged_attention_v2_cu_fcde414e4cuda3std3__45__cpo4cendE
	.align		8
        /*00b8*/ 	.dword	_ZN52_INTERNAL_8a674a50_21_paged_attention_v2_cu_fcde414e4cuda3std3__45__cpo6rbeginE
	.align		8
        /*00c0*/ 	.dword	_ZN52_INTERNAL_8a674a50_21_paged_attention_v2_cu_fcde414e4cuda3std3__45__cpo4rendE
	.align		8
        /*00c8*/ 	.dword	_ZN52_INTERNAL_8a674a50_21_paged_attention_v2_cu_fcde414e4cuda3std3__45__cpo7crbeginE
	.align		8
        /*00d0*/ 	.dword	_ZN52_INTERNAL_8a674a50_21_paged_attention_v2_cu_fcde414e4cuda3std3__45__cpo5crendE
	.align		8
        /*00d8*/ 	.dword	_ZN52_INTERNAL_8a674a50_21_paged_attention_v2_cu_fcde414e4cuda3std3__454_GLOBAL__N__8a674a50_21_paged_attention_v2_cu_fcde414e6ignoreE
	.align		8
        /*00e0*/ 	.dword	_ZN52_INTERNAL_8a674a50_21_paged_attention_v2_cu_fcde414e4cuda3std3__419piecewise_constructE
	.align		8
        /*00e8*/ 	.dword	_ZN52_INTERNAL_8a674a50_21_paged_attention_v2_cu_fcde414e4cuda3std3__48in_placeE
	.align		8
        /*00f0*/ 	.dword	_ZN52_INTERNAL_8a674a50_21_paged_attention_v2_cu_fcde414e4cuda3std3__420unreachable_sentinelE
	.align		8
        /*00f8*/ 	.dword	_ZN52_INTERNAL_8a674a50_21_paged_attention_v2_cu_fcde414e4cuda3std6ranges3__45__cpo4swapE
	.align		8
        /*0100*/ 	.dword	_ZN52_INTERNAL_8a674a50_21_paged_attention_v2_cu_fcde414e4cuda3std6ranges3__45__cpo9iter_moveE
	.align		8
        /*0108*/ 	.dword	_ZN52_INTERNAL_8a674a50_21_paged_attention_v2_cu_fcde414e4cuda3std6ranges3__45__cpo5beginE
	.align		8
        /*0110*/ 	.dword	_ZN52_INTERNAL_8a674a50_21_paged_attention_v2_cu_fcde414e4cuda3std6ranges3__45__cpo3endE
	.align		8
        /*0118*/ 	.dword	_ZN52_INTERNAL_8a674a50_21_paged_attention_v2_cu_fcde414e4cuda3std6ranges3__45__cpo6cbeginE
	.align		8
        /*0120*/ 	.dword	_ZN52_INTERNAL_8a674a50_21_paged_attention_v2_cu_fcde414e4cuda3std6ranges3__45__cpo4cendE
	.align		8
        /*0128*/ 	.dword	_ZN52_INTERNAL_8a674a50_21_paged_attention_v2_cu_fcde414e4cuda3std6ranges3__45__cpo7advanceE
	.align		8
        /*0130*/ 	.dword	_ZN52_INTERNAL_8a674a50_21_paged_attention_v2_cu_fcde414e4cuda3std6ranges3__45__cpo9iter_swapE
	.align		8
        /*0138*/ 	.dword	_ZN52_INTERNAL_8a674a50_21_paged_attention_v2_cu_fcde414e4cuda3std6ranges3__45__cpo4nextE
	.align		8
        /*0140*/ 	.dword	_ZN52_INTERNAL_8a674a50_21_paged_attention_v2_cu_fcde414e4cuda3std6ranges3__45__cpo4prevE
	.align		8
        /*0148*/ 	.dword	_ZN52_INTERNAL_8a674a50_21_paged_attention_v2_cu_fcde414e4cuda3std6ranges3__45__cpo4dataE
	.align		8
        /*0150*/ 	.dword	_ZN52_INTERNAL_8a674a50_21_paged_attention_v2_cu_fcde414e4cuda3std6ranges3__45__cpo5cdataE
	.align		8
        /*0158*/ 	.dword	_ZN52_INTERNAL_8a674a50_21_paged_attention_v2_cu_fcde414e4cuda3std6ranges3__45__cpo4sizeE
	.align		8
        /*0160*/ 	.dword	_ZN52_INTERNAL_8a674a50_21_paged_attention_v2_cu_fcde414e4cuda3std6ranges3__45__cpo5ssizeE
	.align		8
        /*0168*/ 	.dword	_ZN52_INTERNAL_8a674a50_21_paged_attention_v2_cu_fcde414e4cuda3std6ranges3__45__cpo8distanceE
	.align		8
        /*0170*/ 	.dword	_ZN52_INTERNAL_8a674a50_21_paged_attention_v2_cu_fcde414e6thrust24THRUST_300001_SM_1030_NS6system6detail10sequential3seqE
	.align		8
        /*0178*/ 	.dword	$str
	.align		8
        /*0180*/ 	.dword	$str$1


//--------------------- .text._ZN4vllm25paged_attention_v2_kernelI13__nv_bfloat16hLi256ELi32ELi128ELNS_18Fp8KVCacheDataTypeE2ELb0ELi512EEEvPfS3_PT_PKS4_PKT0_SA_ifPKiSC_iPKfiiiSE_SE_iiiii --------------------------
	.section	.text._ZN4vllm25paged_attention_v2_kernelI13__nv_bfloat16hLi256ELi32ELi128ELNS_18Fp8KVCacheDataTypeE2ELb0ELi512EEEvPfS3_PT_PKS4_PKT0_SA_ifPKiSC_iPKfiiiSE_SE_iiiii,"ax",@progbits
	.align	128
        .global         _ZN4vllm25paged_attention_v2_kernelI13__nv_bfloat16hLi256ELi32ELi128ELNS_18Fp8KVCacheDataTypeE2ELb0ELi512EEEvPfS3_PT_PKS4_PKT0_SA_ifPKiSC_iPKfiiiSE_SE_iiiii
        .type           _ZN4vllm25paged_attention_v2_kernelI13__nv_bfloat16hLi256ELi32ELi128ELNS_18Fp8KVCacheDataTypeE2ELb0ELi512EEEvPfS3_PT_PKS4_PKT0_SA_ifPKiSC_iPKfiiiSE_SE_iiiii,@function
        .size           _ZN4vllm25paged_attention_v2_kernelI13__nv_bfloat16hLi256ELi32ELi128ELNS_18Fp8KVCacheDataTypeE2ELb0ELi512EEEvPfS3_PT_PKS4_PKT0_SA_ifPKiSC_iPKfiiiSE_SE_iiiii,(.L_x_27157 - _ZN4vllm25paged_attention_v2_kernelI13__nv_bfloat16hLi256ELi32ELi128ELNS_18Fp8KVCacheDataTypeE2ELb0ELi512EEEvPfS3_PT_PKS4_PKT0_SA_ifPKiSC_iPKfiiiSE_SE_iiiii)
        .other          _ZN4vllm25paged_attention_v2_kernelI13__nv_bfloat16hLi256ELi32ELi128ELNS_18Fp8KVCacheDataTypeE2ELb0ELi512EEEvPfS3_PT_PKS4_PKT0_SA_ifPKiSC_iPKfiiiSE_SE_iiiii,@"STO_CUDA_ENTRY STV_DEFAULT"
_ZN4vllm25paged_attention_v2_kernelI13__nv_bfloat16hLi256ELi32ELi128ELNS_18Fp8KVCacheDataTypeE2ELb0ELi512EEEvPfS3_PT_PKS4_PKT0_SA_ifPKiSC_iPKfiiiSE_SE_iiiii:
.text._ZN4vllm25paged_attention_v2_kernelI13__nv_bfloat16hLi256ELi32ELi128ELNS_18Fp8KVCacheDataTypeE2ELb0ELi512EEEvPfS3_PT_PKS4_PKT0_SA_ifPKiSC_iPKfiiiSE_SE_iiiii:
[----:B------:R-:W0:Y:S08]  /*0000*/  LDC R1, c[0x0][0x37c] ;  /* 0x0000df00ff017b82 */ /* 0x000e300000000800 */
[----:B------:R-:W1:Y:S01]  /*0010*/  S2UR UR39, SR_CTAID.Y ;  /* 0x00000000002779c3 */ /* 0x000e620000002600 */
[----:B------:R-:W1:Y:S01]  /*0020*/  LDCU.64 UR4, c[0x0][0x3c0] ;  /* 0x00007800ff0477ac */ /* 0x000e620008000a00 */
[----:B------:R-:W2:Y:S01]  /*0030*/  LDCU.64 UR36, c[0x0][0x358] ;  /* 0x00006b00ff2477ac */ /* 0x000ea20008000a00 */
[----:B-1----:R-:W-:-:S06]  /*0040*/  UIMAD.WIDE.U32 UR4, UR39, 0x4, UR4 ;  /* 0x00000004270478a5 */ /* 0x002fcc000f8e0004 */
[----:B------:R-:W-:Y:S02]  /*0050*/  MOV R2, UR4 ;  /* 0x0000000400027c02 */ /* 0x000fe40008000f00 */
[----:B------:R-:W-:-:S05]  /*0060*/  MOV R3, UR5 ;  /* 0x0000000500037c02 */ /* 0x000fca0008000f00 */
[----:B--2---:R-:W2:Y:S01]  /*0070*/  LDG.E.CONSTANT R2, desc[UR36][R2.64] ;  /* 0x0000002402027981 */ /* 0x004ea2000c1e9900 */
[----:B------:R-:W1:Y:S02]  /*0080*/  S2UR UR40, SR_CTAID.Z ;  /* 0x00000000002879c3 */ /* 0x000e640000002700 */
[----:B-1----:R-:W-:Y:S01]  /*0090*/  USHF.L.U32 UR44, UR40, 0x9, URZ ;  /* 0x00000009282c7899 */ /* 0x002fe200080006ff */
[----:B--2---:R-:W-:-:S13]  /*00a0*/  R2UR UR4, R2 ;  /* 0x00000000020472ca */ /* 0x004fda00000e0000 */
[----:B------:R-:W-:-:S06]  /*00b0*/  UISETP.GE.AND UP0, UPT, UR44, UR4, UPT ;  /* 0x000000042c00728c */ /* 0x000fcc000bf06270 */
[----:B------:R-:W-:-:S13]  /*00c0*/  PLOP3.LUT P0, PT, PT, PT, UP0, 0x80, 0x8 ;  /* 0x000000000008781c */ /* 0x000fda0003f0f008 */
[----:B0-----:R-:W-:Y:S05]  /*00d0*/  @P0 EXIT ;  /* 0x000000000000094d */ /* 0x001fea0003800000 */
[----:B------:R-:W0:Y:S01]  /*00e0*/  S2R R16, SR_TID.X ;  /* 0x0000000000107919 */ /* 0x000e220000002100 */
[----:B------:R-:W-:Y:S01]  /*00f0*/  UIADD3 UR5, UPT, UPT, UR4, 0x1f, URZ ;  /* 0x0000001f04057890 */ /* 0x000fe2000fffe0ff */
[----:B------:R-:W-:Y:S01]  /*0100*/  MOV R0, UR40 ;  /* 0x0000002800007c02 */ /* 0x000fe20008000f00 */
[----:B------:R-:W-:Y:S01]  /*0110*/  ULEA UR6, UR40, 0x10, 0x4 ;  /* 0x0000001028067891 */ /* 0x000fe2000f8e20ff */
[----:B------:R-:W1:Y:S01]  /*0120*/  S2UR UR42, SR_CTAID.X ;  /* 0x00000000002a79c3 */ /* 0x000e620000002500 */
[----:B------:R-:W-:-:S07]  /*0130*/  USHF.R.U32.HI UR5, URZ, 0x5, UR5 ;  /* 0x00000005ff057899 */ /* 0x000fce0008011605 */
[----:B------:R-:W-:Y:S01]  /*0140*/  BAR.SYNC.DEFER_BLOCKING 0x0 ;  /* 0x0000000000007b1d */ /* 0x000fe20000010000 */
[----:B------:R-:W-:-:S05]  /*0150*/  UISETP.LT.U32.AND UP0, UPT, UR5, UR6, UPT ;  /* 0x000000060500728c */ /* 0x000fca000bf01070 */
[----:B------:R-:W2:Y:S01]  /*0160*/  LDCU UR41, c[0x0][0x378] ;  /* 0x00006f00ff2977ac */ /* 0x000ea20008000800 */
[----:B------:R-:W-:Y:S01]  /*0170*/  BSSY.RECONVERGENT B6, `(.L_x_0) ;  /* 0x000001d000067945 */ /* 0x000fe20003800200 */
[----:B------:R-:W-:Y:S01]  /*0180*/  USEL UR5, UR5, UR6, UP0 ;  /* 0x0000000605057287 */ /* 0x000fe20008000000 */
[----:B------:R-:W3:Y:S03]  /*0190*/  LDCU UR43, c[0x0][0x370] ;  /* 0x00006e00ff2b77ac */ /* 0x000ee60008000800 */
[----:B------:R-:W-:-:S04]  /*01a0*/  UIMAD UR6, UR40, -0x10, UR5 ;  /* 0xfffffff0280678a4 */ /* 0x000fc8000f8e0205 */
[----:B------:R-:W-:-:S04]  /*01b0*/  ULEA UR6, UR6, UR44, 0x5 ;  /* 0x0000002c06067291 */ /* 0x000fc8000f8e28ff */
[----:B------:R-:W-:Y:S01]  /*01c0*/  UISETP.LT.AND UP0, UPT, UR4, UR6, UPT ;  /* 0x000000060400728c */ /* 0x000fe2000bf01270 */
[----:B0-----:R-:W-:-:S03]  /*01d0*/  SHF.R.U32.HI R17, RZ, 0x5, R16 ;  /* 0x00000005ff117819 */ /* 0x001fc60000011610 */
[----:B------:R-:W-:Y:S01]  /*01e0*/  USEL UR38, UR4, UR6, UP0 ;  /* 0x0000000604267287 */ /* 0x000fe20008000000 */
[----:B------:R-:W-:Y:S02]  /*01f0*/  LOP3.LUT R18, R16, 0x1f, RZ, 0xc0, !PT ;  /* 0x0000001f10127812 */ /* 0x000fe400078ec0ff */
[----:B------:R-:W-:Y:S01]  /*0200*/  LEA R0, R0, R17, 0x4 ;  /* 0x0000001100007211 */ /* 0x000fe200078e20ff */
[----:B------:R-:W-:-:S03]  /*0210*/  UIADD3 UR45, UPT, UPT, -UR44, UR38, URZ ;  /* 0x000000262c2d7290 */ /* 0x000fc6000fffe1ff */
[----:B------:R-:W-:-:S13]  /*0220*/  ISETP.GE.U32.AND P0, PT, R0, UR5, PT ;  /* 0x0000000500007c0c */ /* 0x000fda000bf06070 */
[----:B-123--:R-:W-:Y:S05]  /*0230*/  @P0 BRA `(.L_x_1) ;  /* 0x0000000000400947 */ /* 0x00efea0003800000 */
[----:B------:R-:W-:Y:S01]  /*0240*/  MOV R0, 0x0 ;  /* 0x0000000000007802 */ /* 0x000fe20000000f00 */
[----:B------:R-:W0:Y:S01]  /*0250*/  LDCU.64 UR4, c[0x4][0x178] ;  /* 0x01002f00ff0477ac */ /* 0x000e220008000a00 */
[----:B------:R-:W-:Y:S01]  /*0260*/  HFMA2 R8, -RZ, RZ, 0, 3.2007694244384765625e-05 ;  /* 0x00000219ff087431 */ /* 0x000fe200000001ff */
[----:B------:R-:W-:Y:S01]  /*0270*/  MOV R12, 0x1 ;  /* 0x00000001000c7802 */ /* 0x000fe20000000f00 */
[----:B------:R1:W2:Y:S01]  /*0280*/  LDC.64 R2, c[0x4][R0] ;  /* 0x0100000000027b82 */ /* 0x0002a20000000a00 */
[----:B------:R-:W3:Y:S01]  /*0290*/  LDCU.64 UR6, c[0x4][0x180] ;  /* 0x01003000ff0677ac */ /* 0x000ee20008000a00 */
[----:B------:R-:W-:Y:S01]  /*02a0*/  HFMA2 R13, -RZ, RZ, 0, 0 ;  /* 0x00000000ff0d7431 */ /* 0x000fe200000001ff */
[----:B------:R-:W4:Y:S01]  /*02b0*/  LDCU.64 UR8, c[0x4][0x88] ;  /* 0x01001100ff0877ac */ /* 0x000f220008000a00 */
[----:B0-----:R-:W-:Y:S02]  /*02c0*/  MOV R4, UR4 ;  /* 0x0000000400047c02 */ /* 0x001fe40008000f00 */
[----:B------:R-:W-:-:S02]  /*02d0*/  MOV R5, UR5 ;  /* 0x0000000500057c02 */ /* 0x000fc40008000f00 */
[----:B---3--:R-:W-:Y:S01]  /*02e0*/  MOV R6, UR6 ;  /* 0x0000000600067c02 */ /* 0x008fe20008000f00 */
[----:B------:R-:W-:Y:S01]  /*02f0*/  IMAD.U32 R7, RZ, RZ, UR7 ;  /* 0x00000007ff077e24 */ /* 0x000fe2000f8e00ff */
[----:B----4-:R-:W-:Y:S02]  /*0300*/  MOV R10, UR8 ;  /* 0x00000008000a7c02 */ /* 0x010fe40008000f00 */
[----:B-1----:R-:W-:-:S07]  /*0310*/  MOV R11, UR9 ;  /* 0x00000009000b7c02 */ /* 0x002fce0008000f00 */
[----:B------:R-:W-:-:S07]  /*0320*/  LEPC R20, `(.L_x_1) ;  /* 0x000000001014794e */ /* 0x000fce0000000000 */
[----:B--2---:R-:W-:Y:S05]  /*0330*/  CALL.ABS.NOINC R2 ;  /* 0x0000000002007343 */ /* 0x004fea0003c00000 */
.L_x_1:
[----:B------:R-:W-:Y:S05]  /*0340*/  BSYNC.RECONVERGENT B6 ;  /* 0x0000000000067941 */ /* 0x000fea0003800200 */
.L_x_0:
[----:B------:R-:W-:Y:S01]  /*0350*/  UMOV UR4, 0xffffffff ;  /* 0xffffffff00047882 */ /* 0x000fe20000000000 */
[----:B------:R-:W-:Y:S02]  /*0360*/  MOV R13, 0xff7fffff ;  /* 0xff7fffff000d7802 */ /* 0x000fe40000000f00 */
[----:B------:R-:W-:Y:S05]  /*0370*/  BRA.DIV UR4, `(.L_x_2) ;  /* 0x0000003204087947 */ /* 0x000fea000b800000 */
[----:B------:R-:W0:Y:S02]  /*0380*/  SHFL.BFLY PT, R14, R13, 0x10, 0x1f ;  /* 0x0e001f000d0e7f89 */ /* 0x000e2400000e0000 */
[----:B0-----:R-:W-:-:S05]  /*0390*/  FMNMX.FTZ R0, R14, -3.40282346638528859812e+38, !PT ;  /* 0xff7fffff0e007809 */ /* 0x001fca0007810000 */
[----:B------:R-:W0:Y:S02]  /*03a0*/  SHFL.BFLY PT, R14, R0, 0x8, 0x1f ;  /* 0x0d001f00000e7f89 */ /* 0x000e2400000e0000 */
[----:B0-----:R-:W-:-:S05]  /*03b0*/  FMNMX.FTZ R2, R0, R14, !PT ;  /* 0x0000000e00027209 */ /* 0x001fca0007810000 */
[----:B------:R-:W0:Y:S02]  /*03c0*/  SHFL.BFLY PT, R14, R2, 0x4, 0x1f ;  /* 0x0c801f00020e7f89 */ /* 0x000e2400000e0000 */
[----:B0-----:R-:W-:-:S05]  /*03d0*/  FMNMX.FTZ R3, R2, R14, !PT ;  /* 0x0000000e02037209 */ /* 0x001fca0007810000 */
[----:B------:R-:W0:Y:S02]  /*03e0*/  SHFL.BFLY PT, R14, R3, 0x2, 0x1f ;  /* 0x0c401f00030e7f89 */ /* 0x000e2400000e0000 */
[----:B0-----:R-:W-:-:S05]  /*03f0*/  FMNMX.FTZ R4, R3, R14, !PT ;  /* 0x0000000e03047209 */ /* 0x001fca0007810000 */
[----:B------:R0:W1:Y:S02]  /*0400*/  SHFL.BFLY PT, R14, R4, 0x1, 0x1f ;  /* 0x0c201f00040e7f89 */ /* 0x00006400000e0000 */
.L_x_38:
[----:B------:R-:W2:Y:S01]  /*0410*/  S2R R3, SR_CgaCtaId ;  /* 0x0000000000037919 */ /* 0x000ea20000008800 */
[----:B------:R-:W-:Y:S01]  /*0420*/  MOV R0, 0x400 ;  /* 0x0000040000007802 */ /* 0x000fe20000000f00 */
[----:B------:R-:W-:Y:S05]  /*0430*/  WARPSYNC.ALL ;  /* 0x0000000000007948 */ /* 0x000fea0003800000 */
[----:B------:R-:W-:Y:S02]  /*0440*/  ISETP.NE.AND P3, PT, R18, RZ, PT ;  /* 0x000000ff1200720c */ /* 0x000fe40003f65270 */
[----:B-1----:R-:W-:Y:S02]  /*0450*/  FMNMX.FTZ R5, R4, R14, !PT ;  /* 0x0000000e04057209 */ /* 0x002fe40007810000 */
[----:B--2---:R-:W-:-:S05]  /*0460*/  LEA R6, R3, R0, 0x18 ;  /* 0x0000000003067211 */ /* 0x004fca00078ec0ff */
[----:B------:R-:W-:-:S05]  /*0470*/  IMAD R2, R17, 0x4, R6 ;  /* 0x0000000411027824 */ /* 0x000fca00078e0206 */
[----:B------:R1:W-:Y:S01]  /*0480*/  @!P3 STS [R2], R5 ;  /* 0x000000050200b388 */ /* 0x0003e20000000800 */
[----:B------:R-:W-:Y:S01]  /*0490*/  BAR.SYNC.DEFER_BLOCKING 0x0 ;  /* 0x0000000000007b1d */ /* 0x000fe20000010000 */
[C---:B------:R-:W-:Y:S02]  /*04a0*/  ISETP.GT.U32.AND P2, PT, R18.reuse, 0x3, PT ;  /* 0x000000031200780c */ /* 0x040fe40003f44070 */
[----:B------:R-:W-:Y:S02]  /*04b0*/  MOV R7, 0xff7fffff ;  /* 0xff7fffff00077802 */ /* 0x000fe40000000f00 */
[----:B-1----:R-:W-:Y:S01]  /*04c0*/  LEA R5, R18, R6, 0x2 ;  /* 0x0000000612057211 */ /* 0x002fe200078e10ff */
[----:B------:R-:W-:Y:S01]  /*04d0*/  BSSY.RECONVERGENT B0, `(.L_x_3) ;  /* 0x00000ec000007945 */ /* 0x000fe20003800200 */
[----:B------:R-:W-:Y:S01]  /*04e0*/  ISETP.GE.AND P1, PT, R16, UR45, PT ;  /* 0x0000002d10007c0c */ /* 0x000fe2000bf26270 */
[----:B------:R-:W-:-:S06]  /*04f0*/  HFMA2 R6, -RZ, RZ, 0, 0 ;  /* 0x00000000ff067431 */ /* 0x000fcc00000001ff */
[----:B------:R-:W0:Y:S04]  /*0500*/  @!P2 LDS R7, [R5] ;  /* 0x000000000507a984 */ /* 0x000e280000000800 */
[----:B0-----:R-:W0:Y:S02]  /*0510*/  SHFL.BFLY PT, R4, R7, 0x2, 0x1f ;  /* 0x0c401f0007047f89 */ /* 0x001e2400000e0000 */
[----:B0-----:R-:W-:-:S05]  /*0520*/  FMNMX.FTZ R8, R4, R7, !PT ;  /* 0x0000000704087209 */ /* 0x001fca0007810000 */
[----:B------:R-:W0:Y:S02]  /*0530*/  SHFL.BFLY PT, R9, R8, 0x1, 0x1f ;  /* 0x0c201f0008097f89 */ /* 0x000e2400000e0000 */
[----:B0-----:R-:W-:-:S06]  /*0540*/  FMNMX.FTZ R4, R8, R9, !PT ;  /* 0x0000000908047209 */ /* 0x001fcc0007810000 */
[----:B------:R-:W0:Y:S01]  /*0550*/  SHFL.IDX PT, R4, R4, RZ, 0x1f ;  /* 0x00001fff04047589 */ /* 0x000e2200000e0000 */
[----:B------:R-:W-:Y:S05]  /*0560*/  @P1 BRA `(.L_x_4) ;  /* 0x0000000c00881947 */ /* 0x000fea0003800000 */
[----:B------:R-:W-:Y:S01]  /*0570*/  LOP3.LUT R6, RZ, R16, RZ, 0x33, !PT ;  /* 0x00000010ff067212 */ /* 0x000fe200078e33ff */
[----:B------:R-:W-:Y:S03]  /*0580*/  BSSY.RECONVERGENT B1, `(.L_x_5) ;  /* 0x000001c000017945 */ /* 0x000fe60003800200 */
[----:B------:R-:W-:-:S04]  /*0590*/  IADD3 R7, PT, PT, R6, UR38, RZ ;  /* 0x0000002606077c10 */ /* 0x000fc8000fffe0ff */
[C---:B------:R-:W-:Y:S02]  /*05a0*/  LOP3.LUT R6, R7.reuse, 0x180, RZ, 0xc0, !PT ;  /* 0x0000018007067812 */ /* 0x040fe400078ec0ff */
[----:B------:R-:W-:Y:S02]  /*05b0*/  IADD3 R8, PT, PT, R7, -UR44, RZ ;  /* 0x8000002c07087c10 */ /* 0x000fe4000fffe0ff */
[----:B------:R-:W-:Y:S02]  /*05c0*/  ISETP.NE.AND P4, PT, R6, 0x180, PT ;  /* 0x000001800600780c */ /* 0x000fe40003f85270 */
[----:B------:R-:W-:Y:S01]  /*05d0*/  ISETP.GE.U32.AND P0, PT, R8, 0x180, PT ;  /* 0x000001800800780c */ /* 0x000fe20003f06070 */
[----:B------:R-:W-:Y:S01]  /*05e0*/  IMAD.MOV.U32 R8, RZ, RZ, R16 ;  /* 0x000000ffff087224 */ /* 0x000fe200078e0010 */
[----:B------:R-:W-:-:S09]  /*05f0*/  MOV R6, RZ ;  /* 0x000000ff00067202 */ /* 0x000fd20000000f00 */
[----:B------:R-:W-:Y:S05]  /*0600*/  @!P4 BRA `(.L_x_6) ;  /* 0x00000000004cc947 */ /* 0x000fea0003800000 */
[----:B------:R-:W-:Y:S02]  /*0610*/  IADD3 R6, PT, PT, R0, 0x20, RZ ;  /* 0x0000002000067810 */ /* 0x000fe40007ffe0ff */
[----:B------:R-:W-:Y:S02]  /*0620*/  LEA.HI R8, R7, 0x1, RZ, 0x19 ;  /* 0x0000000107087811 */ /* 0x000fe400078fc8ff */
[----:B------:R-:W-:Y:S02]  /*0630*/  LEA R7, R3, R6, 0x18 ;  /* 0x0000000603077211 */ /* 0x000fe400078ec0ff */
[----:B------:R-:W-:Y:S02]  /*0640*/  LOP3.LUT R9, R8, 0x3, RZ, 0xc0, !PT ;  /* 0x0000000308097812 */ /* 0x000fe400078ec0ff */
[----:B------:R-:W-:Y:S02]  /*0650*/  MOV R6, RZ ;  /* 0x000000ff00067202 */ /* 0x000fe40000000f00 */
[----:B------:R-:W-:-:S02]  /*0660*/  MOV R8, R16 ;  /* 0x0000001000087202 */ /* 0x000fc40000000f00 */
[----:B------:R-:W-:Y:S02]  /*0670*/  LEA R7, R16, R7, 0x2 ;  /* 0x0000000710077211 */ /* 0x000fe400078e10ff */
[----:B------:R-:W-:-:S07]  /*0680*/  IADD3 R9, PT, PT, -R9, RZ, RZ ;  /* 0x000000ff09097210 */ /* 0x000fce0007ffe1ff */
.L_x_7:
[----:B------:R-:W0:Y:S01]  /*0690*/  LDS R11, [R7] ;  /* 0x00000000070b7984 */ /* 0x000e220000000800 */
[----:B------:R-:W-:Y:S01]  /*06a0*/  IADD3 R9, PT, PT, R9, 0x1, RZ ;  /* 0x0000000109097810 */ /* 0x000fe20007ffe0ff */
[----:B------:R-:W-:-:S03]  /*06b0*/  VIADD R8, R8, 0x80 ;  /* 0x0000008008087836 */ /* 0x000fc60000000000 */
[----:B------:R-:W-:Y:S01]  /*06c0*/  ISETP.NE.AND P4, PT, R9, RZ, PT ;  /* 0x000000ff0900720c */ /* 0x000fe20003f85270 */
[----:B0-----:R-:W-:-:S04]  /*06d0*/  FADD.FTZ R11, -R4, R11 ;  /* 0x0000000b040b7221 */ /* 0x001fc80000010100 */
[----:B------:R-:W-:-:S06]  /*06e0*/  FMUL.FTZ R11, R11, 1.4426950216293334961 ;  /* 0x3fb8aa3b0b0b7820 */ /* 0x000fcc0000410000 */
[----:B------:R-:W0:Y:S02]  /*06f0*/  MUFU.EX2 R11, R11 ;  /* 0x0000000b000b7308 */ /* 0x000e240000000800 */
[----:B0-----:R0:W-:Y:S01]  /*0700*/  STS [R7], R11 ;  /* 0x0000000b07007388 */ /* 0x0011e20000000800 */
[----:B------:R-:W-:Y:S01]  /*0710*/  FADD.FTZ R6, R11, R6 ;  /* 0x000000060b067221 */ /* 0x000fe20000010000 */
[----:B0-----:R-:W-:Y:S01]  /*0720*/  IADD3 R7, PT, PT, R7, 0x200, RZ ;  /* 0x0000020007077810 */ /* 0x001fe20007ffe0ff */
[----:B------:R-:W-:Y:S06]  /*0730*/  @P4 BRA `(.L_x_7) ;  /* 0xfffffffc00d44947 */ /* 0x000fec000383ffff */
.L_x_6:
[----:B------:R-:W-:Y:S05]  /*0740*/  BSYNC.RECONVERGENT B1 ;  /* 0x0000000000017941 */ /* 0x000fea0003800200 */
.L_x_5:
[----:B------:R-:W-:Y:S05]  /*0750*/  @!P0 BRA `(.L_x_4) ;  /* 0x0000000c000c8947 */ /* 0x000fea0003800000 */
[----:B------:R-:W-:Y:S01]  /*0760*/  IADD3 R7, PT, PT, -R8, UR45, RZ ;  /* 0x0000002d08077c10 */ /* 0x000fe2000fffe1ff */
[----:B------:R-:W-:Y:S01]  /*0770*/  BSSY.RECONVERGENT B1, `(.L_x_8) ;  /* 0x000006f000017945 */ /* 0x000fe20003800200 */
[----:B------:R-:W-:Y:S02]  /*0780*/  IADD3 R10, PT, PT, R0, 0x20, RZ ;  /* 0x00000020000a7810 */ /* 0x000fe40007ffe0ff */
[----:B------:R-:W-:Y:S02]  /*0790*/  ISETP.GT.AND P4, PT, R7, 0x600, PT ;  /* 0x000006000700780c */ /* 0x000fe40003f84270 */
[----:B------:R-:W-:Y:S02]  /*07a0*/  LEA R7, R3, R10, 0x18 ;  /* 0x0000000a03077211 */ /* 0x000fe400078ec0ff */
[----:B------:R-:W-:Y:S02]  /*07b0*/  PLOP3.LUT P0, PT, PT, PT, PT, 0x80, 0x8 ;  /* 0x000000000008781c */ /* 0x000fe40003f0f070 */
[----:B------:R-:W-:-:S04]  /*07c0*/  LEA R7, R8, R7, 0x2 ;  /* 0x0000000708077211 */ /* 0x000fc800078e10ff */
[----:B------:R-:W-:-:S03]  /*07d0*/  IADD3 R7, PT, PT, R7, 0x400, RZ ;  /* 0x0000040007077810 */ /* 0x000fc60007ffe0ff */
[----:B------:R-:W-:Y:S05]  /*07e0*/  @!P4 BRA `(.L_x_9) ;  /* 0x00000004009cc947 */ /* 0x000fea0003800000 */
[----:B------:R-:W-:Y:S02]  /*07f0*/  MOV R9, UR45 ;  /* 0x0000002d00097c02 */ /* 0x000fe40008000f00 */
[----:B------:R-:W-:Y:S02]  /*0800*/  PLOP3.LUT P0, PT, PT, PT, PT, 0x8, 0x80 ;  /* 0x000000000080781c */ /* 0x000fe40003f0e170 */
[----:B------:R-:W-:-:S11]  /*0810*/  IADD3 R9, PT, PT, R9, -0x600, RZ ;  /* 0xfffffa0009097810 */ /* 0x000fd60007ffe0ff */
.L_x_10:
[----:B------:R-:W0:Y:S01]  /*0820*/  LDS R11, [R7+-0x400] ;  /* 0xfffc0000070b7984 */ /* 0x000e220000000800 */
[----:B------:R-:W-:-:S03]  /*0830*/  VIADD R8, R8, 0x800 ;  /* 0x0000080008087836 */ /* 0x000fc60000000000 */
[----:B------:R-:W1:Y:S02]  /*0840*/  LDS R13, [R7+-0x200] ;  /* 0xfffe0000070d7984 */ /* 0x000e640000000800 */
[----:B------:R-:W-:Y:S02]  /*0850*/  ISETP.GE.AND P4, PT, R8, R9, PT ;  /* 0x000000090800720c */ /* 0x000fe40003f86270 */
[----:B------:R-:W2:Y:S04]  /*0860*/  LDS R19, [R7] ;  /* 0x0000000007137984 */ /* 0x000ea80000000800 */
[----:B------:R-:W3:Y:S04]  /*0870*/  LDS R21, [R7+0x200] ;  /* 0x0002000007157984 */ /* 0x000ee80000000800 */
[----:B------:R-:W4:Y:S04]  /*0880*/  LDS R27, [R7+0x400] ;  /* 0x00040000071b7984 */ /* 0x000f280000000800 */
[----:B------:R-:W5:Y:S04]  /*0890*/  LDS R29, [R7+0x600] ;  /* 0x00060000071d7984 */ /* 0x000f680000000800 */
[----:B------:R-:W5:Y:S04]  /*08a0*/  LDS R23, [R7+0xe00] ;  /* 0x000e000007177984 */ /* 0x000f680000000800 */
[----:B------:R-:W5:Y:S04]  /*08b0*/  LDS R31, [R7+0x800] ;  /* 0x00080000071f7984 */ /* 0x000f680000000800 */
[----:B------:R-:W5:Y:S04]  /*08c0*/  LDS R33, [R7+0xa00] ;  /* 0x000a000007217984 */ /* 0x000f680000000800 */
[----:B------:R-:W5:Y:S01]  /*08d0*/  LDS R25, [R7+0xc00] ;  /* 0x000c000007197984 */ /* 0x000f620000000800 */
[----:B0-----:R-:W-:-:S03]  /*08e0*/  FADD.FTZ R10, -R4, R11 ;  /* 0x0000000b040a7221 */ /* 0x001fc60000010100 */
[----:B------:R-:W0:Y:S01]  /*08f0*/  LDS R17, [R7+0x1000] ;  /* 0x0010000007117984 */ /* 0x000e220000000800 */
[----:B-1----:R-:W-:Y:S01]  /*0900*/  FADD.FTZ R12, -R4, R13 ;  /* 0x0000000d040c7221 */ /* 0x002fe20000010100 */
[----:B------:R-:W-:Y:S02]  /*0910*/  FMUL.FTZ R14, R10, 1.4426950216293334961 ;  /* 0x3fb8aa3b0a0e7820 */ /* 0x000fe40000410000 */
[----:B------:R-:W1:Y:S01]  /*0920*/  LDS R15, [R7+0x1200] ;  /* 0x00120000070f7984 */ /* 0x000e620000000800 */
[----:B--2---:R-:W-:Y:S01]  /*0930*/  FADD.FTZ R10, -R4, R19 ;  /* 0x00000013040a7221 */ /* 0x004fe20000010100 */
[----:B------:R-:W-:Y:S02]  /*0940*/  FMUL.FTZ R18, R12, 1.4426950216293334961 ;  /* 0x3fb8aa3b0c127820 */ /* 0x000fe40000410000 */
[----:B------:R-:W2:Y:S01]  /*0950*/  LDS R11, [R7+0x1400] ;  /* 0x00140000070b7984 */ /* 0x000ea20000000800 */
[----:B------:R-:W5:Y:S01]  /*0960*/  MUFU.EX2 R14, R14 ;  /* 0x0000000e000e7308 */ /* 0x000f620000000800 */
[----:B---3--:R-:W-:Y:S01]  /*0970*/  FADD.FTZ R12, -R4, R21 ;  /* 0x00000015040c7221 */ /* 0x008fe20000010100 */
[----:B------:R-:W-:Y:S01]  /*0980*/  FMUL.FTZ R10, R10, 1.4426950216293334961 ;  /* 0x3fb8aa3b0a0a7820 */ /* 0x000fe20000410000 */
[----:B------:R-:W3:Y:S01]  /*0990*/  LDS R13, [R7+0x1600] ;  /* 0x00160000070d7984 */ /* 0x000ee20000000800 */
[----:B------:R-:W5:Y:S01]  /*09a0*/  MUFU.EX2 R18, R18 ;  /* 0x0000001200127308 */ /* 0x000f620000000800 */
[----:B----4-:R-:W-:Y:S01]  /*09b0*/  FADD.FTZ R27, -R4, R27 ;  /* 0x0000001b041b7221 */ /* 0x010fe20000010100 */
[----:B------:R-:W-:Y:S01]  /*09c0*/  FMUL.FTZ R12, R12, 1.4426950216293334961 ;  /* 0x3fb8aa3b0c0c7820 */ /* 0x000fe20000410000 */
[----:B------:R-:W4:Y:S01]  /*09d0*/  LDS R19, [R7+0x1800] ;  /* 0x0018000007137984 */ /* 0x000f220000000800 */
[----:B------:R-:W0:Y:S01]  /*09e0*/  MUFU.EX2 R10, R10 ;  /* 0x0000000a000a7308 */ /* 0x000e220000000800 */
[C---:B-----5:R-:W-:Y:S01]  /*09f0*/  FADD.FTZ R29, -R4.reuse, R29 ;  /* 0x0000001d041d7221 */ /* 0x060fe20000010100 */
[----:B------:R-:W-:Y:S01]  /*0a00*/  FMUL.FTZ R20, R27, 1.4426950216293334961 ;  /* 0x3fb8aa3b1b147820 */ /* 0x000fe20000410000 */
[----:B------:R-:W5:Y:S01]  /*0a10*/  LDS R21, [R7+0x1a00] ;  /* 0x001a000007157984 */ /* 0x000f620000000800 */
[----:B------:R-:W0:Y:S01]  /*0a20*/  MUFU.EX2 R12, R12 ;  /* 0x0000000c000c7308 */ /* 0x000e220000000800 */
[----:B------:R-:W-:Y:S01]  /*0a30*/  FADD.FTZ R27, -R4, R23 ;  /* 0x00000017041b7221 */ /* 0x000fe20000010100 */
[----:B------:R-:W-:Y:S01]  /*0a40*/  FMUL.FTZ R22, R29, 1.4426950216293334961 ;  /* 0x3fb8aa3b1d167820 */ /* 0x000fe20000410000 */
[----:B------:R-:W-:Y:S01]  /*0a50*/  FADD.FTZ R23, R14, R6 ;  /* 0x000000060e177221 */ /* 0x000fe20000010000 */
[----:B------:R-:W1:Y:S01]  /*0a60*/  MUFU.EX2 R20, R20 ;  /* 0x0000001400147308 */ /* 0x000e620000000800 */
[C---:B------:R-:W-:Y:S01]  /*0a70*/  FADD.FTZ R31, -R4.reuse, R31 ;  /* 0x0000001f041f7221 */ /* 0x040fe20000010100 */
[----:B------:R-:W-:Y:S01]  /*0a80*/  FMUL.FTZ R27, R27, 1.4426950216293334961 ;  /* 0x3fb8aa3b1b1b7820 */ /* 0x000fe20000410000 */
[----:B------:R-:W-:Y:S01]  /*0a90*/  FADD.FTZ R23, R23, R18 ;  /* 0x0000001217177221 */ /* 0x000fe20000010000 */
[----:B------:R-:W1:Y:S01]  /*0aa0*/  MUFU.EX2 R22, R22 ;  /* 0x0000001600167308 */ /* 0x000e620000000800 */
[C---:B------:R-:W-:Y:S01]  /*0ab0*/  FADD.FTZ R33, -R4.reuse, R33 ;  /* 0x0000002104217221 */ /* 0x040fe20000010100 */
[----:B------:R-:W-:Y:S01]  /*0ac0*/  FMUL.FTZ R24, R31, 1.4426950216293334961 ;  /* 0x3fb8aa3b1f187820 */ /* 0x000fe20000410000 */
[----:B0-----:R-:W-:Y:S01]  /*0ad0*/  FADD.FTZ R23, R23, R10 ;  /* 0x0000000a17177221 */ /* 0x001fe20000010000 */
[----:B------:R-:W-:Y:S01]  /*0ae0*/  MUFU.EX2 R28, R27 ;  /* 0x0000001b001c7308 */ /* 0x000fe20000000800 */
[----:B------:R-:W-:Y:S01]  /*0af0*/  FMUL.FTZ R26, R33, 1.4426950216293334961 ;  /* 0x3fb8aa3b211a7820 */ /* 0x000fe20000410000 */
[C---:B------:R-:W-:Y:S01]  /*0b00*/  FADD.FTZ R25, -R4.reuse, R25 ;  /* 0x0000001904197221 */ /* 0x040fe20000010100 */
[----:B------:R-:W-:Y:S01]  /*0b10*/  FADD.FTZ R23, R23, R12 ;  /* 0x0000000c17177221 */ /* 0x000fe20000010000 */
[----:B------:R-:W0:Y:S01]  /*0b20*/  MUFU.EX2 R24, R24 ;  /* 0x0000001800187308 */ /* 0x000e220000000800 */
[----:B------:R0:W-:Y:S01]  /*0b30*/  STS [R7+-0x400], R14 ;  /* 0xfffc000e07007388 */ /* 0x0001e20000000800 */
[----:B------:R-:W-:Y:S01]  /*0b40*/  FMUL.FTZ R25, R25, 1.4426950216293334961 ;  /* 0x3fb8aa3b19197820 */ /* 0x000fe20000410000 */
[----:B-1----:R-:W-:Y:S01]  /*0b50*/  FADD.FTZ R23, R23, R20 ;  /* 0x0000001417177221 */ /* 0x002fe20000010000 */
[----:B------:R-:W1:Y:S01]  /*0b60*/  MUFU.EX2 R26, R26 ;  /* 0x0000001a001a7308 */ /* 0x000e620000000800 */
[C---:B------:R-:W-:Y:S01]  /*0b70*/  FADD.FTZ R17, -R4.reuse, R17 ;  /* 0x0000001104117221 */ /* 0x040fe20000010100 */
[----:B------:R1:W-:Y:S01]  /*0b80*/  STS [R7+-0x200], R18 ;  /* 0xfffe001207007388 */ /* 0x0003e20000000800 */
[----:B------:R-:W-:Y:S01]  /*0b90*/  FADD.FTZ R23, R23, R22 ;  /* 0x0000001617177221 */ /* 0x000fe20000010000 */
[----:B------:R-:W5:Y:S01]  /*0ba0*/  MUFU.EX2 R6, R25 ;  /* 0x0000001900067308 */ /* 0x000f620000000800 */
[C---:B------:R-:W-:Y:S01]  /*0bb0*/  FADD.FTZ R15, -R4.reuse, R15 ;  /* 0x0000000f040f7221 */ /* 0x040fe20000010100 */
[----:B------:R-:W-:Y:S01]  /*0bc0*/  FMUL.FTZ R17, R17, 1.4426950216293334961 ;  /* 0x3fb8aa3b11117820 */ /* 0x000fe20000410000 */
[C---:B--2---:R-:W-:Y:S01]  /*0bd0*/  FADD.FTZ R11, -R4.reuse, R11 ;  /* 0x0000000b040b7221 */ /* 0x044fe20000010100 */
[----:B------:R-:W-:Y:S01]  /*0be0*/  STS [R7], R10 ;  /* 0x0000000a07007388 */ /* 0x000fe20000000800 */
[----:B------:R-:W-:Y:S01]  /*0bf0*/  FMUL.FTZ R15, R15, 1.4426950216293334961 ;  /* 0x3fb8aa3b0f0f7820 */ /* 0x000fe20000410000 */
[----:B0-----:R-:W-:Y:S01]  /*0c00*/  FADD.FTZ R23, R23, R24 ;  /* 0x0000001817177221 */ /* 0x001fe20000010000 */
[----:B------:R-:W0:Y:S01]  /*0c10*/  MUFU.EX2 R14, R17 ;  /* 0x00000011000e7308 */ /* 0x000e220000000800 */
[C---:B---3--:R-:W-:Y:S01]  /*0c20*/  FADD.FTZ R13, -R4.reuse, R13 ;  /* 0x0000000d040d7221 */ /* 0x048fe20000010100 */
[----:B------:R-:W-:Y:S01]  /*0c30*/  FMUL.FTZ R11, R11, 1.4426950216293334961 ;  /* 0x3fb8aa3b0b0b7820 */ /* 0x000fe20000410000 */
[----:B-1----:R-:W-:Y:S01]  /*0c40*/  FADD.FTZ R23, R23, R26 ;  /* 0x0000001a17177221 */ /* 0x002fe20000010000 */
[----:B------:R-:W1:Y:S01]  /*0c50*/  MUFU.EX2 R18, R15 ;  /* 0x0000000f00127308 */ /* 0x000e620000000800 */
[C---:B----4-:R-:W-:Y:S01]  /*0c60*/  FADD.FTZ R19, -R4.reuse, R19 ;  /* 0x0000001304137221 */ /* 0x050fe20000010100 */
[----:B------:R-:W-:Y:S01]  /*0c70*/  FMUL.FTZ R13, R13, 1.4426950216293334961 ;  /* 0x3fb8aa3b0d0d7820 */ /* 0x000fe20000410000 */
[----:B-----5:R-:W-:Y:S01]  /*0c80*/  FADD.FTZ R23, R23, R6 ;  /* 0x0000000617177221 */ /* 0x020fe20000010000 */
[----:B------:R-:W2:Y:S01]  /*0c90*/  MUFU.EX2 R30, R11 ;  /* 0x0000000b001e7308 */ /* 0x000ea20000000800 */
[----:B------:R-:W-:Y:S01]  /*0ca0*/  FADD.FTZ R21, -R4, R21 ;  /* 0x0000001504157221 */ /* 0x000fe20000010100 */
[----:B------:R-:W-:Y:S01]  /*0cb0*/  FMUL.FTZ R19, R19, 1.4426950216293334961 ;  /* 0x3fb8aa3b13137820 */ /* 0x000fe20000410000 */
[----:B------:R-:W-:Y:S01]  /*0cc0*/  FADD.FTZ R23, R23, R28 ;  /* 0x0000001c17177221 */ /* 0x000fe20000010000 */
[----:B------:R-:W3:Y:S01]  /*0cd0*/  MUFU.EX2 R32, R13 ;  /* 0x0000000d00207308 */ /* 0x000ee20000000800 */
[----:B------:R-:W-:Y:S01]  /*0ce0*/  FMUL.FTZ R21, R21, 1.4426950216293334961 ;  /* 0x3fb8aa3b15157820 */ /* 0x000fe20000410000 */
[----:B------:R-:W-:Y:S01]  /*0cf0*/  STS [R7+0x200], R12 ;  /* 0x0002000c07007388 */ /* 0x000fe20000000800 */
[----:B0-----:R-:W-:Y:S01]  /*0d00*/  FADD.FTZ R23, R23, R14 ;  /* 0x0000000e17177221 */ /* 0x001fe20000010000 */
[----:B------:R-:W0:Y:S02]  /*0d10*/  MUFU.EX2 R34, R19 ;  /* 0x0000001300227308 */ /* 0x000e240000000800 */
[----:B------:R-:W-:Y:S01]  /*0d20*/  STS [R7+0x400], R20 ;  /* 0x0004001407007388 */ /* 0x000fe20000000800 */
[----:B-1----:R-:W-:Y:S01]  /*0d30*/  FADD.FTZ R23, R23, R18 ;  /* 0x0000001217177221 */ /* 0x002fe20000010000 */
[----:B------:R-:W1:Y:S02]  /*0d40*/  MUFU.EX2 R36, R21 ;  /* 0x0000001500247308 */ /* 0x000e640000000800 */
[----:B------:R-:W-:Y:S01]  /*0d50*/  STS [R7+0x600], R22 ;  /* 0x0006001607007388 */ /* 0x000fe20000000800 */
[----:B--2---:R-:W-:-:S03]  /*0d60*/  FADD.FTZ R23, R23, R30 ;  /* 0x0000001e17177221 */ /* 0x004fc60000010000 */
[----:B------:R-:W-:Y:S01]  /*0d70*/  STS [R7+0x800], R24 ;  /* 0x0008001807007388 */ /* 0x000fe20000000800 */
[----:B---3--:R-:W-:-:S03]  /*0d80*/  FADD.FTZ R23, R23, R32 ;  /* 0x0000002017177221 */ /* 0x008fc60000010000 */
[----:B------:R-:W-:Y:S01]  /*0d90*/  STS [R7+0xa00], R26 ;  /* 0x000a001a07007388 */ /* 0x000fe20000000800 */
[----:B0-----:R-:W-:-:S03]  /*0da0*/  FADD.FTZ R23, R23, R34 ;  /* 0x0000002217177221 */ /* 0x001fc60000010000 */
[----:B------:R1:W-:Y:S04]  /*0db0*/  STS [R7+0xc00], R6 ;  /* 0x000c000607007388 */ /* 0x0003e80000000800 */
[----:B------:R-:W-:Y:S04]  /*0dc0*/  STS [R7+0xe00], R28 ;  /* 0x000e001c07007388 */ /* 0x000fe80000000800 */
[----:B------:R-:W-:Y:S01]  /*0dd0*/  STS [R7+0x1000], R14 ;  /* 0x0010000e07007388 */ /* 0x000fe20000000800 */
[----:B-1----:R-:W-:-:S03]  /*0de0*/  FADD.FTZ R6, R23, R36 ;  /* 0x0000002417067221 */ /* 0x002fc60000010000 */
[----:B------:R-:W-:Y:S04]  /*0df0*/  STS [R7+0x1200], R18 ;  /* 0x0012001207007388 */ /* 0x000fe80000000800 */
[----:B------:R-:W-:Y:S04]  /*0e00*/  STS [R7+0x1400], R30 ;  /* 0x0014001e07007388 */ /* 0x000fe80000000800 */
[----:B------:R-:W-:Y:S04]  /*0e10*/  STS [R7+0x1600], R32 ;  /* 0x0016002007007388 */ /* 0x000fe80000000800 */
[----:B------:R-:W-:Y:S04]  /*0e20*/  STS [R7+0x1800], R34 ;  /* 0x0018002207007388 */ /* 0x000fe80000000800 */
[----:B------:R0:W-:Y:S02]  /*0e30*/  STS [R7+0x1a00], R36 ;  /* 0x001a002407007388 */ /* 0x0001e40000000800 */
[----:B0-----:R-:W-:Y:S01]  /*0e40*/  IADD3 R7, PT, PT, R7, 0x2000, RZ ;  /* 0x0000200007077810 */ /* 0x001fe20007ffe0ff */
[----:B------:R-:W-:Y:S06]  /*0e50*/  @!P4 BRA `(.L_x_10) ;  /* 0xfffffff80070c947 */ /* 0x000fec000383ffff */
.L_x_9:
[----:B------:R-:W-:Y:S05]  /*0e60*/  BSYNC.RECONVERGENT B1 ;  /* 0x0000000000017941 */ /* 0x000fea0003800200 */
.L_x_8:
[----:B------:R-:W-:Y:S01]  /*0e70*/  IADD3 R9, PT, PT, -R8, UR45, RZ ;  /* 0x0000002d08097c10 */ /* 0x000fe2000fffe1ff */
[----:B------:R-:W-:Y:S03]  /*0e80*/  BSSY.RECONVERGENT B1, `(.L_x_11) ;  /* 0x0000036000017945 */ /* 0x000fe60003800200 */
[----:B------:R-:W-:-:S13]  /*0e90*/  ISETP.GT.AND P4, PT, R9, 0x200, PT ;  /* 0x000002000900780c */ /* 0x000fda0003f84270 */
[----:B------:R-:W-:Y:S05]  /*0ea0*/  @!P4 BRA `(.L_x_12) ;  /* 0x0000000000ccc947 */ /* 0x000fea0003800000 */
[----:B------:R-:W0:Y:S01]  /*0eb0*/  LDS R9, [R7+-0x400] ;  /* 0xfffc000007097984 */ /* 0x000e220000000800 */
[----:B------:R-:W-:Y:S02]  /*0ec0*/  PLOP3.LUT P0, PT, PT, PT, PT, 0x8, 0x80 ;  /* 0x000000000080781c */ /* 0x000fe40003f0e170 */
[----:B------:R-:W-:Y:S01]  /*0ed0*/  IADD3 R8, PT, PT, R8, 0x400, RZ ;  /* 0x0000040008087810 */ /* 0x000fe20007ffe0ff */
[----:B------:R-:W1:Y:S04]  /*0ee0*/  LDS R11, [R7+-0x200] ;  /* 0xfffe0000070b7984 */ /* 0x000e680000000800 */
[----:B------:R-:W2:Y:S04]  /*0ef0*/  LDS R13, [R7] ;  /* 0x00000000070d7984 */ /* 0x000ea80000000800 */
[----:B------:R-:W3:Y:S04]  /*0f00*/  LDS R15, [R7+0x200] ;  /* 0x00020000070f7984 */ /* 0x000ee80000000800 */
[----:B------:R-:W4:Y:S04]  /*0f10*/  LDS R17, [R7+0x400] ;  /* 0x0004000007117984 */ /* 0x000f280000000800 */
[----:B------:R-:W5:Y:S04]  /*0f20*/  LDS R19, [R7+0x600] ;  /* 0x0006000007137984 */ /* 0x000f680000000800 */
[----:B------:R-:W5:Y:S04]  /*0f30*/  LDS R21, [R7+0x800] ;  /* 0x0008000007157984 */ /* 0x000f680000000800 */
[----:B------:R-:W5:Y:S01]  /*0f40*/  LDS R23, [R7+0xa00] ;  /* 0x000a000007177984 */ /* 0x000f620000000800 */
[C---:B0-----:R-:W-:Y:S01]  /*0f50*/  FADD.FTZ R9, -R4.reuse, R9 ;  /* 0x0000000904097221 */ /* 0x041fe20000010100 */
[----:B-1----:R-:W-:-:S03]  /*0f60*/  FADD.FTZ R11, -R4, R11 ;  /* 0x0000000b040b7221 */ /* 0x002fc60000010100 */
[----:B------:R-:W-:Y:S01]  /*0f70*/  FMUL.FTZ R9, R9, 1.4426950216293334961 ;  /* 0x3fb8aa3b09097820 */ /* 0x000fe20000410000 */
[----:B--2---:R-:W-:Y:S01]  /*0f80*/  FADD.FTZ R13, -R4, R13 ;  /* 0x0000000d040d7221 */ /* 0x004fe20000010100 */
[----:B------:R-:W-:-:S04]  /*0f90*/  FMUL.FTZ R11, R11, 1.4426950216293334961 ;  /* 0x3fb8aa3b0b0b7820 */ /* 0x000fc80000410000 */
[----:B------:R-:W0:Y:S01]  /*0fa0*/  MUFU.EX2 R9, R9 ;  /* 0x0000000900097308 */ /* 0x000e220000000800 */
[C---:B---3--:R-:W-:Y:S01]  /*0fb0*/  FADD.FTZ R15, -R4.reuse, R15 ;  /* 0x0000000f040f7221 */ /* 0x048fe20000010100 */
[----:B------:R-:W-:Y:S02]  /*0fc0*/  FMUL.FTZ R13, R13, 1.4426950216293334961 ;  /* 0x3fb8aa3b0d0d7820 */ /* 0x000fe40000410000 */
[----:B------:R-:W1:Y:S01]  /*0fd0*/  MUFU.EX2 R11, R11 ;  /* 0x0000000b000b7308 */ /* 0x000e620000000800 */
[C---:B----4-:R-:W-:Y:S01]  /*0fe0*/  FADD.FTZ R17, -R4.reuse, R17 ;  /* 0x0000001104117221 */ /* 0x050fe20000010100 */
[----:B------:R-:W-:Y:S02]  /*0ff0*/  FMUL.FTZ R15, R15, 1.4426950216293334961 ;  /* 0x3fb8aa3b0f0f7820 */ /* 0x000fe40000410000 */
[----:B------:R-:W2:Y:S01]  /*1000*/  MUFU.EX2 R13, R13 ;  /* 0x0000000d000d7308 */ /* 0x000ea20000000800 */
[----:B-----5:R-:W-:Y:S01]  /*1010*/  FADD.FTZ R19, -R4, R19 ;  /* 0x0000001304137221 */ /* 0x020fe20000010100 */
[----:B------:R-:W-:-:S02]  /*1020*/  FMUL.FTZ R17, R17, 1.4426950216293334961 ;  /* 0x3fb8aa3b11117820 */ /* 0x000fc40000410000 */
[----:B------:R-:W3:Y:S01]  /*1030*/  MUFU.EX2 R15, R15 ;  /* 0x0000000f000f7308 */ /* 0x000ee20000000800 */
[----:B------:R-:W-:Y:S01]  /*1040*/  FADD.FTZ R21, -R4, R21 ;  /* 0x0000001504157221 */ /* 0x000fe20000010100 */
[----:B------:R-:W-:Y:S01]  /*1050*/  FMUL.FTZ R19, R19, 1.4426950216293334961 ;  /* 0x3fb8aa3b13137820 */ /* 0x000fe20000410000 */
[----:B0-----:R-:W-:Y:S01]  /*1060*/  FADD.FTZ R6, R6, R9 ;  /* 0x0000000906067221 */ /* 0x001fe20000010000 */
[----:B------:R-:W0:Y:S01]  /*1070*/  MUFU.EX2 R17, R17 ;  /* 0x0000001100117308 */ /* 0x000e220000000800 */
[----:B------:R-:W-:Y:S01]  /*1080*/  FADD.FTZ R23, -R4, R23 ;  /* 0x0000001704177221 */ /* 0x000fe20000010100 */
[----:B------:R-:W-:Y:S01]  /*1090*/  FMUL.FTZ R21, R21, 1.4426950216293334961 ;  /* 0x3fb8aa3b15157820 */ /* 0x000fe20000410000 */
[----:B-1----:R-:W-:Y:S01]  /*10a0*/  FADD.FTZ R6, R6, R11 ;  /* 0x0000000b06067221 */ /* 0x002fe20000010000 */
[----:B------:R-:W1:Y:S01]  /*10b0*/  MUFU.EX2 R19, R19 ;  /* 0x0000001300137308 */ /* 0x000e620000000800 */
[----:B------:R-:W-:Y:S01]  /*10c0*/  FMUL.FTZ R23, R23, 1.4426950216293334961 ;  /* 0x3fb8aa3b17177820 */ /* 0x000fe20000410000 */
[----:B------:R-:W-:Y:S01]  /*10d0*/  STS [R7+-0x400], R9 ;  /* 0xfffc000907007388 */ /* 0x000fe20000000800 */
[----:B--2---:R-:W-:Y:S01]  /*10e0*/  FADD.FTZ R6, R6, R13 ;  /* 0x0000000d06067221 */ /* 0x004fe20000010000 */
[----:B------:R-:W2:Y:S02]  /*10f0*/  MUFU.EX2 R21, R21 ;  /* 0x0000001500157308 */ /* 0x000ea40000000800 */
[----:B------:R-:W-:Y:S01]  /*1100*/  STS [R7+-0x200], R11 ;  /* 0xfffe000b07007388 */ /* 0x000fe20000000800 */
[----:B---3--:R-:W-:Y:S01]  /*1110*/  FADD.FTZ R6, R6, R15 ;  /* 0x0000000f06067221 */ /* 0x008fe20000010000 */
[----:B------:R-:W3:Y:S02]  /*1120*/  MUFU.EX2 R23, R23 ;  /* 0x0000001700177308 */ /* 0x000ee40000000800 */
[----:B------:R-:W-:Y:S01]  /*1130*/  STS [R7], R13 ;  /* 0x0000000d07007388 */ /* 0x000fe20000000800 */
[----:B0-----:R-:W-:-:S03]  /*1140*/  FADD.FTZ R6, R6, R17 ;  /* 0x0000001106067221 */ /* 0x001fc60000010000 */
[----:B------:R-:W-:Y:S01]  /*1150*/  STS [R7+0x200], R15 ;  /* 0x0002000f07007388 */ /* 0x000fe20000000800 */
[----:B-1----:R-:W-:-:S03]  /*1160*/  FADD.FTZ R6, R6, R19 ;  /* 0x0000001306067221 */ /* 0x002fc60000010000 */
[----:B------:R-:W-:Y:S01]  /*1170*/  STS [R7+0x400], R17 ;  /* 0x0004001107007388 */ /* 0x000fe20000000800 */
[----:B--2---:R-:W-:-:S03]  /*1180*/  FADD.FTZ R6, R6, R21 ;  /* 0x0000001506067221 */ /* 0x004fc60000010000 */
[----:B------:R-:W-:Y:S01]  /*1190*/  STS [R7+0x600], R19 ;  /* 0x0006001307007388 */ /* 0x000fe20000000800 */
[----:B---3--:R-:W-:-:S03]  /*11a0*/  FADD.FTZ R6, R6, R23 ;  /* 0x0000001706067221 */ /* 0x008fc60000010000 */
[----:B------:R-:W-:Y:S04]  /*11b0*/  STS [R7+0x800], R21 ;  /* 0x0008001507007388 */ /* 0x000fe80000000800 */
[----:B------:R0:W-:Y:S02]  /*11c0*/  STS [R7+0xa00], R23 ;  /* 0x000a001707007388 */ /* 0x0001e40000000800 */
[----:B0-----:R-:W-:-:S07]  /*11d0*/  IADD3 R7, PT, PT, R7, 0x1000, RZ ;  /* 0x0000100007077810 */ /* 0x001fce0007ffe0ff */
.L_x_12:
[----:B------:R-:W-:Y:S05]  /*11e0*/  BSYNC.RECONVERGENT B1 ;  /* 0x0000000000017941 */ /* 0x000fea0003800200 */
.L_x_11:
[----:B------:R-:W-:-:S13]  /*11f0*/  ISETP.LT.OR P0, PT, R8, UR45, P0 ;  /* 0x0000002d08007c0c */ /* 0x000fda0008701670 */
[----:B------:R-:W-:Y:S05]  /*1200*/  @!P0 BRA `(.L_x_4) ;  /* 0x0000000000608947 */ /* 0x000fea0003800000 */
[----:B------:R-:W0:Y:S04]  /*1210*/  LDS R9, [R7+-0x400] ;  /* 0xfffc000007097984 */ /* 0x000e280000000800 */
[----:B------:R-:W1:Y:S04]  /*1220*/  LDS R11, [R7+-0x200] ;  /* 0xfffe0000070b7984 */ /* 0x000e680000000800 */
[----:B------:R-:W2:Y:S04]  /*1230*/  LDS R13, [R7] ;  /* 0x00000000070d7984 */ /* 0x000ea80000000800 */
[----:B------:R-:W3:Y:S01]  /*1240*/  LDS R15, [R7+0x200] ;  /* 0x00020000070f7984 */ /* 0x000ee20000000800 */
[C---:B0-----:R-:W-:Y:S01]  /*1250*/  FADD.FTZ R9, -R4.reuse, R9 ;  /* 0x0000000904097221 */ /* 0x041fe20000010100 */
[----:B-1----:R-:W-:-:S03]  /*1260*/  FADD.FTZ R11, -R4, R11 ;  /* 0x0000000b040b7221 */ /* 0x002fc60000010100 */
[----:B------:R-:W-:Y:S01]  /*1270*/  FMUL.FTZ R9, R9, 1.4426950216293334961 ;  /* 0x3fb8aa3b09097820 */ /* 0x000fe20000410000 */
[----:B--2---:R-:W-:Y:S01]  /*1280*/  FADD.FTZ R13, -R4, R13 ;  /* 0x0000000d040d7221 */ /* 0x004fe20000010100 */
[----:B------:R-:W-:-:S04]  /*1290*/  FMUL.FTZ R11, R11, 1.4426950216293334961 ;  /* 0x3fb8aa3b0b0b7820 */ /* 0x000fc80000410000 */
[----:B------:R-:W0:Y:S01]  /*12a0*/  MUFU.EX2 R9, R9 ;  /* 0x0000000900097308 */ /* 0x000e220000000800 */
[----:B---3--:R-:W-:Y:S01]  /*12b0*/  FADD.FTZ R15, -R4, R15 ;  /* 0x0000000f040f7221 */ /* 0x008fe20000010100 */
[----:B------:R-:W-:Y:S02]  /*12c0*/  FMUL.FTZ R13, R13, 1.4426950216293334961 ;  /* 0x3fb8aa3b0d0d7820 */ /* 0x000fe40000410000 */
[----:B------:R-:W1:Y:S01]  /*12d0*/  MUFU.EX2 R11, R11 ;  /* 0x0000000b000b7308 */ /* 0x000e620000000800 */
[----:B------:R-:W-:-:S03]  /*12e0*/  FMUL.FTZ R15, R15, 1.4426950216293334961 ;  /* 0x3fb8aa3b0f0f7820 */ /* 0x000fc60000410000 */
[----:B------:R-:W2:Y:S04]  /*12f0*/  MUFU.EX2 R13, R13 ;  /* 0x0000000d000d7308 */ /* 0x000ea80000000800 */
[----:B------:R-:W3:Y:S01]  /*1300*/  MUFU.EX2 R15, R15 ;  /* 0x0000000f000f7308 */ /* 0x000ee20000000800 */
[----:B0-----:R4:W-:Y:S01]  /*1310*/  STS [R7+-0x400], R9 ;  /* 0xfffc000907007388 */ /* 0x0019e20000000800 */
[----:B------:R-:W-:-:S03]  /*1320*/  FADD.FTZ R6, R6, R9 ;  /* 0x0000000906067221 */ /* 0x000fc60000010000 */
[----:B-1----:R4:W-:Y:S01]  /*1330*/  STS [R7+-0x200], R11 ;  /* 0xfffe000b07007388 */ /* 0x0029e20000000800 */
[----:B------:R-:W-:-:S03]  /*1340*/  FADD.FTZ R6, R6, R11 ;  /* 0x0000000b06067221 */ /* 0x000fc60000010000 */
[----:B--2---:R4:W-:Y:S01]  /*1350*/  STS [R7], R13 ;  /* 0x0000000d07007388 */ /* 0x0049e20000000800 */
[----:B------:R-:W-:-:S03]  /*1360*/  FADD.FTZ R6, R6, R13 ;  /* 0x0000000d06067221 */ /* 0x000fc60000010000 */
[----:B---3--:R4:W-:Y:S01]  /*1370*/  STS [R7+0x200], R15 ;  /* 0x0002000f07007388 */ /* 0x0089e20000000800 */
[----:B------:R-:W-:-:S07]  /*1380*/  FADD.FTZ R6, R6, R15 ;  /* 0x0000000f06067221 */ /* 0x000fce0000010000 */
.L_x_4:
[----:B------:R-:W-:Y:S05]  /*1390*/  BSYNC.RECONVERGENT B0 ;  /* 0x0000000000007941 */ /* 0x000fea0003800200 */
.L_x_3:
[----:B----4-:R-:W1:Y:S01]  /*13a0*/  SHFL.BFLY PT, R7, R6, 0x10, 0x1f ;  /* 0x0e001f0006077f89 */ /* 0x010e6200000e0000 */
[----:B------:R-:W-:Y:S01]  /*13b0*/  BSSY.RECONVERGENT B0, `(.L_x_13) ;  /* 0x000009f000007945 */ /* 0x000fe20003800200 */
[----:B-1----:R-:W-:-:S05]  /*13c0*/  FADD.FTZ R7, R7, R6 ;  /* 0x0000000607077221 */ /* 0x002fca0000010000 */
[----:B------:R-:W1:Y:S02]  /*13d0*/  SHFL.BFLY PT, R8, R7, 0x8, 0x1f ;  /* 0x0d001f0007087f89 */ /* 0x000e6400000e0000 */
[----:B-1----:R-:W-:-:S05]  /*13e0*/  FADD.FTZ R8, R7, R8 ;  /* 0x0000000807087221 */ /* 0x002fca0000010000 */
[----:B------:R-:W1:Y:S02]  /*13f0*/  SHFL.BFLY PT, R9, R8, 0x4, 0x1f ;  /* 0x0c801f0008097f89 */ /* 0x000e6400000e0000 */
[----:B-1----:R-:W-:-:S05]  /*1400*/  FADD.FTZ R9, R8, R9 ;  /* 0x0000000908097221 */ /* 0x002fca0000010000 */
[----:B------:R-:W1:Y:S02]  /*1410*/  SHFL.BFLY PT, R10, R9, 0x2, 0x1f ;  /* 0x0c401f00090a7f89 */ /* 0x000e6400000e0000 */
[----:B-1----:R-:W-:-:S05]  /*1420*/  FADD.FTZ R10, R9, R10 ;  /* 0x0000000a090a7221 */ /* 0x002fca0000010000 */
[----:B------:R-:W1:Y:S02]  /*1430*/  SHFL.BFLY PT, R11, R10, 0x1, 0x1f ;  /* 0x0c201f000a0b7f89 */ /* 0x000e6400000e0000 */
[----:B-1----:R-:W-:-:S05]  /*1440*/  FADD.FTZ R11, R10, R11 ;  /* 0x0000000b0a0b7221 */ /* 0x002fca0000010000 */
[----:B------:R-:W-:Y:S01]  /*1450*/  @!P3 STS [R2+0x10], R11 ;  /* 0x0000100b0200b388 */ /* 0x000fe20000000800 */
[----:B------:R-:W-:Y:S06]  /*1460*/  BAR.SYNC.DEFER_BLOCKING 0x0 ;  /* 0x0000000000007b1d */ /* 0x000fec0000010000 */
[----:B------:R-:W1:Y:S04]  /*1470*/  @!P2 LDS R11, [R5+0x10] ;  /* 0x00001000050ba984 */ /* 0x000e680000000800 */
[----:B-1----:R-:W1:Y:S02]  /*1480*/  SHFL.BFLY PT, R6, R11, 0x2, 0x1f ;  /* 0x0c401f000b067f89 */ /* 0x002e6400000e0000 */
[----:B-1----:R-:W-:-:S05]  /*1490*/  FADD.FTZ R7, R6, R11 ;  /* 0x0000000b06077221 */ /* 0x002fca0000010000 */
[----:B------:R-:W1:Y:S02]  /*14a0*/  SHFL.BFLY PT, R6, R7, 0x1, 0x1f ;  /* 0x0c201f0007067f89 */ /* 0x000e6400000e0000 */
[----:B-1----:R-:W-:-:S06]  /*14b0*/  FADD.FTZ R6, R7, R6 ;  /* 0x0000000607067221 */ /* 0x002fcc0000010000 */
[----:B------:R-:W1:Y:S01]  /*14c0*/  SHFL.IDX PT, R6, R6, RZ, 0x1f ;  /* 0x00001fff06067589 */ /* 0x000e6200000e0000 */
[----:B------:R-:W-:Y:S05]  /*14d0*/  @P1 BRA `(.L_x_14) ;  /* 0x0000000800301947 */ /* 0x000fea0003800000 */
[----:B------:R-:W-:Y:S01]  /*14e0*/  LOP3.LUT R2, RZ, R16, RZ, 0x33, !PT ;  /* 0x00000010ff027212 */ /* 0x000fe200078e33ff */
[----:B------:R-:W-:Y:S03]  /*14f0*/  BSSY.RECONVERGENT B1, `(.L_x_15) ;  /* 0x000001a000017945 */ /* 0x000fe60003800200 */
[----:B------:R-:W-:Y:S01]  /*1500*/  IADD3 R5, PT, PT, R2, UR38, RZ ;  /* 0x0000002602057c10 */ /* 0x000fe2000fffe0ff */
[----:B-1----:R-:W-:-:S03]  /*1510*/  FADD.FTZ R2, R6, 9.9999999747524270788e-07 ;  /* 0x358637bd06027421 */ /* 0x002fc60000010000 */
[C---:B------:R-:W-:Y:S02]  /*1520*/  LOP3.LUT R8, R5.reuse, 0x180, RZ, 0xc0, !PT ;  /* 0x0000018005087812 */ /* 0x040fe400078ec0ff */
[----:B------:R-:W-:Y:S01]  /*1530*/  IADD3 R7, PT, PT, R5, -UR44, RZ ;  /* 0x8000002c05077c10 */ /* 0x000fe2000fffe0ff */
[----:B------:R-:W1:Y:S01]  /*1540*/  MUFU.RCP R2, R2 ;  /* 0x0000000200027308 */ /* 0x000e620000001000 */
[----:B------:R-:W-:Y:S02]  /*1550*/  ISETP.NE.AND P0, PT, R8, 0x180, PT ;  /* 0x000001800800780c */ /* 0x000fe40003f05270 */
[----:B------:R-:W-:Y:S02]  /*1560*/  ISETP.GE.U32.AND P1, PT, R7, 0x180, PT ;  /* 0x000001800700780c */ /* 0x000fe40003f26070 */
[----:B------:R-:W-:Y:S02]  /*1570*/  MOV R7, R16 ;  /* 0x0000001000077202 */ /* 0x000fe40000000f00 */
[----:B------:R-:W-:-:S07]  /*1580*/  LEA.HI R8, R5, 0x1, RZ, 0x19 ;  /* 0x0000000105087811 */ /* 0x000fce00078fc8ff */
[----:B------:R-:W-:Y:S05]  /*1590*/  @!P0 BRA `(.L_x_16) ;  /* 0x00000000003c8947 */ /* 0x000fea0003800000 */
[----:B------:R-:W-:Y:S01]  /*15a0*/  IMAD.SHL.U32 R5, R8, 0x80, RZ ;  /* 0x0000008008057824 */ /* 0x000fe200078e00ff */
[----:B------:R-:W-:Y:S02]  /*15b0*/  IADD3 R10, PT, PT, R0, 0x20, RZ ;  /* 0x00000020000a7810 */ /* 0x000fe40007ffe0ff */
[----:B------:R-:W-:Y:S02]  /*15c0*/  LOP3.LUT R8, R8, 0x3, RZ, 0xc0, !PT ;  /* 0x0000000308087812 */ /* 0x000fe400078ec0ff */
[----:B------:R-:W-:Y:S02]  /*15d0*/  LOP3.LUT R5, R5, 0x180, RZ, 0xc0, !PT ;  /* 0x0000018005057812 */ /* 0x000fe400078ec0ff */
[----:B------:R-:W-:Y:S02]  /*15e0*/  LEA R9, R3, R10, 0x18 ;  /* 0x0000000a03097211 */ /* 0x000fe400078ec0ff */
[----:B------:R-:W-:Y:S02]  /*15f0*/  IADD3 R7, PT, PT, R5, R16, RZ ;  /* 0x0000001005077210 */ /* 0x000fe40007ffe0ff */
[----:B------:R-:W-:-:S02]  /*1600*/  IADD3 R8, PT, PT, -R8, RZ, RZ ;  /* 0x000000ff08087210 */ /* 0x000fc40007ffe1ff */
[----:B------:R-:W-:-:S07]  /*1610*/  LEA R5, R16, R9, 0x2 ;  /* 0x0000000910057211 */ /* 0x000fce00078e10ff */
.L_x_17:
[----:B------:R-:W1:Y:S01]  /*1620*/  LDS R9, [R5] ;  /* 0x0000000005097984 */ /* 0x000e620000000800 */
[----:B------:R-:W-:-:S04]  /*1630*/  IADD3 R8, PT, PT, R8, 0x1, RZ ;  /* 0x0000000108087810 */ /* 0x000fc80007ffe0ff */
[----:B------:R-:W-:Y:S01]  /*1640*/  ISETP.NE.AND P0, PT, R8, RZ, PT ;  /* 0x000000ff0800720c */ /* 0x000fe20003f05270 */
[----:B-1----:R-:W-:-:S05]  /*1650*/  FMUL.FTZ R10, R9, R2 ;  /* 0x00000002090a7220 */ /* 0x002fca0000410000 */
[----:B------:R1:W-:Y:S02]  /*1660*/  STS [R5], R10 ;  /* 0x0000000a05007388 */ /* 0x0003e40000000800 */
[----:B-1----:R-:W-:-:S05]  /*1670*/  IADD3 R5, PT, PT, R5, 0x200, RZ ;  /* 0x0000020005057810 */ /* 0x002fca0007ffe0ff */
[----:B------:R-:W-:Y:S05]  /*1680*/  @P0 BRA `(.L_x_17) ;  /* 0xfffffffc00e40947 */ /* 0x000fea000383ffff */
.L_x_16:
[----:B------:R-:W-:Y:S05]  /*1690*/  BSYNC.RECONVERGENT B1 ;  /* 0x0000000000017941 */ /* 0x000fea0003800200 */
.L_x_15:
[----:B------:R-:W-:Y:S05]  /*16a0*/  @!P1 BRA `(.L_x_14) ;  /* 0x0000000400bc9947 */ /* 0x000fea0003800000 */
[----:B------:R-:W-:Y:S01]  /*16b0*/  IADD3 R5, PT, PT, -R7, UR45, RZ ;  /* 0x0000002d07057c10 */ /* 0x000fe2000fffe1ff */
[----:B------:R-:W-:Y:S01]  /*16c0*/  BSSY.RECONVERGENT B1, `(.L_x_18) ;  /* 0x000003f000017945 */ /* 0x000fe20003800200 */
[----:B------:R-:W-:Y:S02]  /*16d0*/  IADD3 R8, PT, PT, R0, 0x20, RZ ;  /* 0x0000002000087810 */ /* 0x000fe40007ffe0ff */
[----:B------:R-:W-:Y:S02]  /*16e0*/  ISETP.GT.AND P1, PT, R5, 0x600, PT ;  /* 0x000006000500780c */ /* 0x000fe40003f24270 */
[----:B------:R-:W-:Y:S02]  /*16f0*/  LEA R8, R3, R8, 0x18 ;  /* 0x0000000803087211 */ /* 0x000fe400078ec0ff */
[----:B------:R-:W-:-:S03]  /*1700*/  PLOP3.LUT P0, PT, PT, PT, PT, 0x80, 0x8 ;  /* 0x000000000008781c */ /* 0x000fc60003f0f070 */
[----:B------:R-:W-:-:S05]  /*1710*/  IMAD R5, R7, 0x4, R8 ;  /* 0x0000000407057824 */ /* 0x000fca00078e0208 */
[----:B------:R-:W-:Y:S01]  /*1720*/  IADD3 R5, PT, PT, R5, 0x400, RZ ;  /* 0x0000040005057810 */ /* 0x000fe20007ffe0ff */
[----:B------:R-:W-:Y:S06]  /*1730*/  @!P1 BRA `(.L_x_19) ;  /* 0x0000000000dc9947 */ /* 0x000fec0003800000 */
[----:B------:R-:W-:Y:S02]  /*1740*/  MOV R30, UR45 ;  /* 0x0000002d001e7c02 */ /* 0x000fe40008000f00 */
[----:B------:R-:W-:Y:S02]  /*1750*/  PLOP3.LUT P0, PT, PT, PT, PT, 0x8, 0x80 ;  /* 0x000000000080781c */ /* 0x000fe40003f0e170 */
[----:B------:R-:W-:-:S11]  /*1760*/  IADD3 R30, PT, PT, R30, -0x600, RZ ;  /* 0xfffffa001e1e7810 */ /* 0x000fd60007ffe0ff */
.L_x_20:
[----:B------:R-:W1:Y:S01]  /*1770*/  LDS R9, [R5+-0x400] ;  /* 0xfffc000005097984 */ /* 0x000e620000000800 */
[----:B------:R-:W-:-:S03]  /*1780*/  IADD3 R7, PT, PT, R7, 0x800, RZ ;  /* 0x0000080007077810 */ /* 0x000fc60007ffe0ff */
[----:B------:R-:W2:Y:S01]  /*1790*/  LDS R11, [R5+-0x200] ;  /* 0xfffe0000050b7984 */ /* 0x000ea20000000800 */
[----:B------:R-:W-:-:S03]  /*17a0*/  ISETP.GE.AND P1, PT, R7, R30, PT ;  /* 0x0000001e0700720c */ /* 0x000fc60003f26270 */
[----:B------:R-:W3:Y:S04]  /*17b0*/  LDS R13, [R5] ;  /* 0x00000000050d7984 */ /* 0x000ee80000000800 */
[----:B------:R-:W4:Y:S04]  /*17c0*/  LDS R15, [R5+0x200] ;  /* 0x00020000050f7984 */ /* 0x000f280000000800 */
[----:B------:R-:W5:Y:S04]  /*17d0*/  LDS R17, [R5+0x400] ;  /* 0x0004000005117984 */ /* 0x000f680000000800 */
[----:B------:R-:W0:Y:S04]  /*17e0*/  LDS R19, [R5+0x600] ;  /* 0x0006000005137984 */ /* 0x000e280000000800 */
[----:B------:R-:W-:Y:S04]  /*17f0*/  LDS R21, [R5+0x800] ;  /* 0x0008000005157984 */ /* 0x000fe80000000800 */
[----:B------:R-:W0:Y:S04]  /*1800*/  LDS R23, [R5+0xa00] ;  /* 0x000a000005177984 */ /* 0x000e280000000800 */
[----:B------:R-:W0:Y:S04]  /*1810*/  LDS R25, [R5+0xc00] ;  /* 0x000c000005197984 */ /* 0x000e280000000800 */
[----:B------:R-:W0:Y:S04]  /*1820*/  LDS R27, [R5+0xe00] ;  /* 0x000e0000051b7984 */ /* 0x000e280000000800 */
[----:B------:R-:W0:Y:S01]  /*1830*/  LDS R29, [R5+0x1000] ;  /* 0x00100000051d7984 */ /* 0x000e220000000800 */
[----:B-1----:R-:W-:-:S03]  /*1840*/  FMUL.FTZ R8, R9, R2 ;  /* 0x0000000209087220 */ /* 0x002fc60000410000 */
[----:B------:R-:W1:Y:S01]  /*1850*/  LDS R31, [R5+0x1200] ;  /* 0x00120000051f7984 */ /* 0x000e620000000800 */
[----:B--2---:R-:W-:-:S03]  /*1860*/  FMUL.FTZ R10, R11, R2 ;  /* 0x000000020b0a7220 */ /* 0x004fc60000410000 */
[----:B------:R-:W2:Y:S01]  /*1870*/  LDS R33, [R5+0x1400] ;  /* 0x0014000005217984 */ /* 0x000ea20000000800 */
[----:B---3--:R-:W-:-:S03]  /*1880*/  FMUL.FTZ R12, R13, R2 ;  /* 0x000000020d0c7220 */ /* 0x008fc60000410000 */
[----:B------:R-:W3:Y:S01]  /*1890*/  LDS R35, [R5+0x1600] ;  /* 0x0016000005237984 */ /* 0x000ee20000000800 */
[----:B----4-:R-:W-:-:S03]  /*18a0*/  FMUL.FTZ R14, R15, R2 ;  /* 0x000000020f0e7220 */ /* 0x010fc60000410000 */
[----:B------:R-:W4:Y:S01]  /*18b0*/  LDS R37, [R5+0x1800] ;  /* 0x0018000005257984 */ /* 0x000f220000000800 */
[----:B-----5:R-:W-:-:S03]  /*18c0*/  FMUL.FTZ R18, R17, R2 ;  /* 0x0000000211127220 */ /* 0x020fc60000410000 */
[----:B------:R-:W5:Y:S01]  /*18d0*/  LDS R39, [R5+0x1a00] ;  /* 0x001a000005277984 */ /* 0x000f620000000800 */
[----:B0-----:R-:W-:-:S03]  /*18e0*/  FMUL.FTZ R20, R19, R2 ;  /* 0x0000000213147220 */ /* 0x001fc60000410000 */
[----:B------:R0:W-:Y:S04]  /*18f0*/  STS [R5+-0x400], R8 ;  /* 0xfffc000805007388 */ /* 0x0001e80000000800 */
[----:B------:R1:W-:Y:S01]  /*1900*/  STS [R5+-0x200], R10 ;  /* 0xfffe000a05007388 */ /* 0x0003e20000000800 */
[----:B------:R-:W-:-:S03]  /*1910*/  FMUL.FTZ R22, R23, R2 ;  /* 0x0000000217167220 */ /* 0x000fc60000410000 */
[----:B------:R2:W-:Y:S01]  /*1920*/  STS [R5], R12 ;  /* 0x0000000c05007388 */ /* 0x0005e20000000800 */
[-C--:B------:R-:W-:Y:S01]  /*1930*/  FMUL.FTZ R24, R25, R2.reuse ;  /* 0x0000000219187220 */ /* 0x080fe20000410000 */
[-C--:B0-----:R-:W-:Y:S02]  /*1940*/  FMUL.FTZ R8, R21, R2.reuse ;  /* 0x0000000215087220 */ /* 0x081fe40000410000 */
[----:B------:R3:W-:Y:S01]  /*1950*/  STS [R5+0x200], R14 ;  /* 0x0002000e05007388 */ /* 0x0007e20000000800 */
[----:B------:R-:W-:-:S03]  /*1960*/  FMUL.FTZ R26, R27, R2 ;  /* 0x000000021b1a7220 */ /* 0x000fc60000410000 */
[----:B------:R4:W-:Y:S01]  /*1970*/  STS [R5+0x400], R18 ;  /* 0x0004001205007388 */ /* 0x0009e20000000800 */
[----:B------:R-:W-:-:S03]  /*1980*/  FMUL.FTZ R28, R29, R2 ;  /* 0x000000021d1c7220 */ /* 0x000fc60000410000 */
[----:B------:R5:W-:Y:S01]  /*1990*/  STS [R5+0x600], R20 ;  /* 0x0006001405007388 */ /* 0x000be20000000800 */
[-C--:B-1----:R-:W-:Y:S01]  /*19a0*/  FMUL.FTZ R10, R31, R2.reuse ;  /* 0x000000021f0a7220 */ /* 0x082fe20000410000 */
[-C--:B--2---:R-:W-:Y:S02]  /*19b0*/  FMUL.FTZ R12, R33, R2.reuse ;  /* 0x00000002210c7220 */ /* 0x084fe40000410000 */
[----:B------:R-:W-:Y:S01]  /*19c0*/  STS [R5+0x800], R8 ;  /* 0x0008000805007388 */ /* 0x000fe20000000800 */
[----:B---3--:R-:W-:-:S03]  /*19d0*/  FMUL.FTZ R14, R35, R2 ;  /* 0x00000002230e7220 */ /* 0x008fc60000410000 */
[----:B------:R-:W-:Y:S01]  /*19e0*/  STS [R5+0xa00], R22 ;  /* 0x000a001605007388 */ /* 0x000fe20000000800 */
[----:B----4-:R-:W-:-:S03]  /*19f0*/  FMUL.FTZ R18, R37, R2 ;  /* 0x0000000225127220 */ /* 0x010fc60000410000 */
[----:B------:R-:W-:Y:S01]  /*1a00*/  STS [R5+0xc00], R24 ;  /* 0x000c001805007388 */ /* 0x000fe20000000800 */
[----:B-----5:R-:W-:-:S03]  /*1a10*/  FMUL.FTZ R20, R39, R2 ;  /* 0x0000000227147220 */ /* 0x020fc60000410000 */
[----:B------:R-:W-:Y:S04]  /*1a20*/  STS [R5+0xe00], R26 ;  /* 0x000e001a05007388 */ /* 0x000fe80000000800 */
[----:B------:R-:W-:Y:S04]  /*1a30*/  STS [R5+0x1000], R28 ;  /* 0x0010001c05007388 */ /* 0x000fe80000000800 */
[----:B------:R-:W-:Y:S04]  /*1a40*/  STS [R5+0x1200], R10 ;  /* 0x0012000a05007388 */ /* 0x000fe80000000800 */
[----:B------:R-:W-:Y:S04]  /*1a50*/  STS [R5+0x1400], R12 ;  /* 0x0014000c05007388 */ /* 0x000fe80000000800 */
[----:B------:R-:W-:Y:S04]  /*1a60*/  STS [R5+0x1600], R14 ;  /* 0x0016000e05007388 */ /* 0x000fe80000000800 */
[----:B------:R-:W-:Y:S04]  /*1a70*/  STS [R5+0x1800], R18 ;  /* 0x0018001205007388 */ /* 0x000fe80000000800 */
[----:B------:R0:W-:Y:S02]  /*1a80*/  STS [R5+0x1a00], R20 ;  /* 0x001a001405007388 */ /* 0x0001e40000000800 */
[----:B0-----:R-:W-:Y:S01]  /*1a90*/  IADD3 R5, PT, PT, R5, 0x2000, RZ ;  /* 0x0000200005057810 */ /* 0x001fe20007ffe0ff */
[----:B------:R-:W-:Y:S06]  /*1aa0*/  @!P1 BRA `(.L_x_20) ;  /* 0xfffffffc00309947 */ /* 0x000fec000383ffff */
.L_x_19:
[----:B------:R-:W-:Y:S05]  /*1ab0*/  BSYNC.RECONVERGENT B1 ;  /* 0x0000000000017941 */ /* 0x000fea0003800200 */
.L_x_18:
[----:B------:R-:W-:Y:S01]  /*1ac0*/  IADD3 R8, PT, PT, -R7, UR45, RZ ;  /* 0x0000002d07087c10 */ /* 0x000fe2000fffe1ff */
[----:B------:R-:W-:Y:S03]  /*1ad0*/  BSSY.RECONVERGENT B1, `(.L_x_21) ;  /* 0x000001e000017945 */ /* 0x000fe60003800200 */
[----:B------:R-:W-:-:S13]  /*1ae0*/  ISETP.GT.AND P1, PT, R8, 0x200, PT ;  /* 0x000002000800780c */ /* 0x000fda0003f24270 */
[----:B------:R-:W-:Y:S05]  /*1af0*/  @!P1 BRA `(.L_x_22) ;  /* 0x00000000006c9947 */ /* 0x000fea0003800000 */
[----:B------:R-:W1:Y:S01]  /*1b00*/  LDS R9, [R5+-0x400] ;  /* 0xfffc000005097984 */ /* 0x000e620000000800 */
[----:B------:R-:W-:Y:S02]  /*1b10*/  PLOP3.LUT P0, PT, PT, PT, PT, 0x8, 0x80 ;  /* 0x000000000080781c */ /* 0x000fe40003f0e170 */
[----:B------:R-:W-:Y:S01]  /*1b20*/  IADD3 R7, PT, PT, R7, 0x400, RZ ;  /* 0x0000040007077810 */ /* 0x000fe20007ffe0ff */
[----:B------:R-:W2:Y:S04]  /*1b30*/  LDS R11, [R5+-0x200] ;  /* 0xfffe0000050b7984 */ /* 0x000ea80000000800 */
[----:B------:R-:W3:Y:S04]  /*1b40*/  LDS R13, [R5] ;  /* 0x00000000050d7984 */ /* 0x000ee80000000800 */
[----:B------:R-:W4:Y:S04]  /*1b50*/  LDS R15, [R5+0x200] ;  /* 0x00020000050f7984 */ /* 0x000f280000000800 */
[----:B------:R-:W5:Y:S04]  /*1b60*/  LDS R17, [R5+0x400] ;  /* 0x0004000005117984 */ /* 0x000f680000000800 */
[----:B------:R-:W0:Y:S04]  /*1b70*/  LDS R19, [R5+0x600] ;  /* 0x0006000005137984 */ /* 0x000e280000000800 */
[----:B------:R-:W0:Y:S04]  /*1b80*/  LDS R21, [R5+0x800] ;  /* 0x0008000005157984 */ /* 0x000e280000000800 */
[----:B------:R-:W0:Y:S01]  /*1b90*/  LDS R23, [R5+0xa00] ;  /* 0x000a000005177984 */ /* 0x000e220000000800 */
[-C--:B-1----:R-:W-:Y:S01]  /*1ba0*/  FMUL.FTZ R8, R9, R2.reuse ;  /* 0x0000000209087220 */ /* 0x082fe20000410000 */
[----:B--2---:R-:W-:-:S04]  /*1bb0*/  FMUL.FTZ R10, R11, R2 ;  /* 0x000000020b0a7220 */ /* 0x004fc80000410000 */
[----:B------:R-:W-:Y:S01]  /*1bc0*/  STS [R5+-0x400], R8 ;  /* 0xfffc000805007388 */ /* 0x000fe20000000800 */
[----:B---3--:R-:W-:-:S03]  /*1bd0*/  FMUL.FTZ R12, R13, R2 ;  /* 0x000000020d0c7220 */ /* 0x008fc60000410000 */
[----:B------:R-:W-:Y:S01]  /*1be0*/  STS [R5+-0x200], R10 ;  /* 0xfffe000a05007388 */ /* 0x000fe20000000800 */
[----:B----4-:R-:W-:-:S03]  /*1bf0*/  FMUL.FTZ R14, R15, R2 ;  /* 0x000000020f0e7220 */ /* 0x010fc60000410000 */
[----:B------:R-:W-:Y:S01]  /*1c00*/  STS [R5], R12 ;  /* 0x0000000c05007388 */ /* 0x000fe20000000800 */
[----:B-----5:R-:W-:-:S03]  /*1c10*/  FMUL.FTZ R18, R17, R2 ;  /* 0x0000000211127220 */ /* 0x020fc60000410000 */
[----:B------:R-:W-:Y:S01]  /*1c20*/  STS [R5+0x200], R14 ;  /* 0x0002000e05007388 */ /* 0x000fe20000000800 */
[----:B0-----:R-:W-:-:S03]  /*1c30*/  FMUL.FTZ R20, R19, R2 ;  /* 0x0000000213147220 */ /* 0x001fc60000410000 */
[----:B------:R-:W-:Y:S01]  /*1c40*/  STS [R5+0x400], R18 ;  /* 0x0004001205007388 */ /* 0x000fe20000000800 */
[----:B------:R-:W-:-:S03]  /*1c50*/  FMUL.FTZ R22, R21, R2 ;  /* 0x0000000215167220 */ /* 0x000fc60000410000 */
[----:B------:R-:W-:Y:S01]  /*1c60*/  STS [R5+0x600], R20 ;  /* 0x0006001405007388 */ /* 0x000fe20000000800 */
[----:B------:R-:W-:-:S03]  /*1c70*/  FMUL.FTZ R24, R23, R2 ;  /* 0x0000000217187220 */ /* 0x000fc60000410000 */
[----:B------:R-:W-:Y:S04]  /*1c80*/  STS [R5+0x800], R22 ;  /* 0x0008001605007388 */ /* 0x000fe80000000800 */
[----:B------:R0:W-:Y:S02]  /*1c90*/  STS [R5+0xa00], R24 ;  /* 0x000a001805007388 */ /* 0x0001e40000000800 */
[----:B0-----:R-:W-:-:S07]  /*1ca0*/  IADD3 R5, PT, PT, R5, 0x1000, RZ ;  /* 0x0000100005057810 */ /* 0x001fce0007ffe0ff */
.L_x_22:
[----:B------:R-:W-:Y:S05]  /*1cb0*/  BSYNC.RECONVERGENT B1 ;  /* 0x0000000000017941 */ /* 0x000fea0003800200 */
.L_x_21:
[----:B------:R-:W-:-:S13]  /*1cc0*/  ISETP.LT.OR P0, PT, R7, UR45, P0 ;  /* 0x0000002d07007c0c */ /* 0x000fda0008701670 */
[----:B------:R-:W-:Y:S05]  /*1cd0*/  @!P0 BRA `(.L_x_14) ;  /* 0x0000000000308947 */ /* 0x000fea0003800000 */
[----:B------:R-:W1:Y:S04]  /*1ce0*/  LDS R7, [R5+-0x400] ;  /* 0xfffc000005077984 */ /* 0x000e680000000800 */
[----:B------:R-:W2:Y:S04]  /*1cf0*/  LDS R9, [R5+-0x200] ;  /* 0xfffe000005097984 */ /* 0x000ea80000000800 */
[----:B------:R-:W3:Y:S04]  /*1d00*/  LDS R11, [R5] ;  /* 0x00000000050b7984 */ /* 0x000ee80000000800 */
[----:B------:R-:W4:Y:S01]  /*1d10*/  LDS R13, [R5+0x200] ;  /* 0x00020000050d7984 */ /* 0x000f220000000800 */
[-C--:B-1----:R-:W-:Y:S01]  /*1d20*/  FMUL.FTZ R8, R7, R2.reuse ;  /* 0x0000000207087220 */ /* 0x082fe20000410000 */
[----:B--2---:R-:W-:-:S04]  /*1d30*/  FMUL.FTZ R10, R9, R2 ;  /* 0x00000002090a7220 */ /* 0x004fc80000410000 */
[----:B------:R2:W-:Y:S01]  /*1d40*/  STS [R5+-0x400], R8 ;  /* 0xfffc000805007388 */ /* 0x0005e20000000800 */
[----:B---3--:R-:W-:-:S03]  /*1d50*/  FMUL.FTZ R12, R11, R2 ;  /* 0x000000020b0c7220 */ /* 0x008fc60000410000 */
[----:B------:R2:W-:Y:S01]  /*1d60*/  STS [R5+-0x200], R10 ;  /* 0xfffe000a05007388 */ /* 0x0005e20000000800 */
[----:B----4-:R-:W-:-:S03]  /*1d70*/  FMUL.FTZ R2, R13, R2 ;  /* 0x000000020d027220 */ /* 0x010fc60000410000 */
[----:B------:R2:W-:Y:S04]  /*1d80*/  STS [R5], R12 ;  /* 0x0000000c05007388 */ /* 0x0005e80000000800 */
[----:B------:R2:W-:Y:S02]  /*1d90*/  STS [R5+0x200], R2 ;  /* 0x0002000205007388 */ /* 0x0005e40000000800 */
.L_x_14:
[----:B------:R-:W-:Y:S05]  /*1da0*/  BSYNC.RECONVERGENT B0 ;  /* 0x0000000000007941 */ /* 0x000fea0003800200 */
.L_x_13:
[----:B------:R-:W-:Y:S01]  /*1db0*/  BAR.SYNC.DEFER_BLOCKING 0x0 ;  /* 0x0000000000007b1d */ /* 0x000fe20000010000 */
[C---:B------:R-:W-:Y:S02]  /*1dc0*/  ISETP.NE.AND P1, PT, R16.reuse, RZ, PT ;  /* 0x000000ff1000720c */ /* 0x040fe40003f25270 */
[C---:B------:R-:W-:Y:S02]  /*1dd0*/  LOP3.LUT P0, RZ, R16.reuse, 0x3, RZ, 0xc0, !PT ;  /* 0x0000000310ff7812 */ /* 0x040fe4000780c0ff */
[----:B-12---:R-:W-:Y:S01]  /*1de0*/  LOP3.LUT R2, R16, 0x3c0, RZ, 0xc0, !PT ;  /* 0x000003c010027812 */ /* 0x006fe200078ec0ff */
[----:B------:R-:W-:Y:S03]  /*1df0*/  BSSY.RECONVERGENT B0, `(.L_x_23) ;  /* 0x0000015000007945 */ /* 0x000fe60003800200 */
[----:B------:R-:W-:Y:S02]  /*1e00*/  ISETP.NE.OR P2, PT, R2, 0x40, P0 ;  /* 0x000000400200780c */ /* 0x000fe40000745670 */
[----:B------:R-:W-:-:S03]  /*1e10*/  LOP3.LUT R2, R16, 0x1f, RZ, 0xc0, !PT ;  /* 0x0000001f10027812 */ /* 0x000fc600078ec0ff */
[----:B------:R-:W-:Y:S08]  /*1e20*/  @P1 BRA `(.L_x_24) ;  /* 0x0000000000441947 */ /* 0x000ff00003800000 */
[----:B------:R-:W1:Y:S01]  /*1e30*/  LDCU.128 UR8, c[0x0][0x380] ;  /* 0x00007000ff0877ac */ /* 0x000e620008000c00 */
[----:B------:R-:W-:-:S04]  /*1e40*/  UIMAD UR4, UR39, UR43, UR42 ;  /* 0x0000002b270472a4 */ /* 0x000fc8000f8e022a */
[----:B------:R-:W-:-:S04]  /*1e50*/  UIMAD UR4, UR4, UR41, URZ ;  /* 0x00000029040472a4 */ /* 0x000fc8000f8e02ff */
[----:B------:R-:W-:-:S04]  /*1e60*/  UIADD3 UR5, UP0, UPT, UR4, UR40, URZ ;  /* 0x0000002804057290 */ /* 0x000fc8000ff1e0ff */
[----:B------:R-:W-:Y:S02]  /*1e70*/  USHF.L.U32 UR4, UR5, 0x2, URZ ;  /* 0x0000000205047899 */ /* 0x000fe400080006ff */
[----:B------:R-:W-:Y:S02]  /*1e80*/  UIADD3.X UR7, UPT, UPT, URZ, URZ, URZ, UP0, !UPT ;  /* 0x000000ffff077290 */ /* 0x000fe400087fe4ff */
[----:B-1----:R-:W-:Y:S02]  /*1e90*/  UIADD3 UR6, UP0, UPT, UR4, UR10, URZ ;  /* 0x0000000a04067290 */ /* 0x002fe4000ff1e0ff */
[----:B------:R-:W-:Y:S02]  /*1ea0*/  USHF.L.U64.HI UR5, UR5, 0x2, UR7 ;  /* 0x0000000205057899 */ /* 0x000fe40008010207 */
[----:B------:R-:W-:Y:S02]  /*1eb0*/  UIADD3 UR4, UP1, UPT, UR4, UR8, URZ ;  /* 0x0000000804047290 */ /* 0x000fe4000ff3e0ff */
[----:B------:R-:W-:Y:S01]  /*1ec0*/  UIADD3.X UR7, UPT, UPT, UR5, UR11, URZ, UP0, !UPT ;  /* 0x0000000b05077290 */ /* 0x000fe200087fe4ff */
[----:B------:R-:W-:Y:S01]  /*1ed0*/  IMAD.U32 R8, RZ, RZ, UR6 ;  /* 0x00000006ff087e24 */ /* 0x000fe2000f8e00ff */
[----:B------:R-:W-:-:S02]  /*1ee0*/  UIADD3.X UR5, UPT, UPT, UR5, UR9, URZ, UP1, !UPT ;  /* 0x0000000905057290 */ /* 0x000fc40008ffe4ff */
[----:B------:R-:W-:Y:S02]  /*1ef0*/  MOV R10, UR4 ;  /* 0x00000004000a7c02 */ /* 0x000fe40008000f00 */
[----:B------:R-:W-:Y:S02]  /*1f00*/  MOV R9, UR7 ;  /* 0x0000000700097c02 */ /* 0x000fe40008000f00 */
[----:B------:R-:W-:-:S03]  /*1f10*/  MOV R11, UR5 ;  /* 0x00000005000b7c02 */ /* 0x000fc60008000f00 */
[----:B0-----:R1:W-:Y:S04]  /*1f20*/  STG.E desc[UR36][R8.64], R4 ;  /* 0x0000000408007986 */ /* 0x0013e8000c101924 */
[----:B------:R1:W-:Y:S02]  /*1f30*/  STG.E desc[UR36][R10.64], R6 ;  /* 0x000000060a007986 */ /* 0x0003e4000c101924 */
.L_x_24:
[----:B------:R-:W-:Y:S05]  /*1f40*/  BSYNC.RECONVERGENT B0 ;  /* 0x0000000000007941 */ /* 0x000fea0003800200 */
.L_x_23:
[----:B------:R-:W-:Y:S01]  /*1f50*/  BAR.SYNC.DEFER_BLOCKING 0x0 ;  /* 0x0000000000007b1d */ /* 0x000fe20000010000 */
[----:B------:R-:W-:Y:S01]  /*1f60*/  HFMA2 R36, -RZ, RZ, 0, 0 ;  /* 0x00000000ff247431 */ /* 0x000fe200000001ff */
[----:B01----:R-:W-:Y:S02]  /*1f70*/  CS2R R4, SRZ ;  /* 0x0000000000047805 */ /* 0x003fe4000001ff00 */
[----:B------:R-:W-:Y:S02]  /*1f80*/  CS2R R34, SRZ ;  /* 0x0000000000227805 */ /* 0x000fe4000001ff00 */
[----:B------:R-:W-:Y:S02]  /*1f90*/  CS2R R32, SRZ ;  /* 0x0000000000207805 */ /* 0x000fe4000001ff00 */
[----:B------:R-:W-:Y:S01]  /*1fa0*/  CS2R R10, SRZ ;  /* 0x00000000000a7805 */ /* 0x000fe2000001ff00 */
[----:B------:R-:W-:Y:S01]  /*1fb0*/  BSSY.RECONVERGENT B0, `(.L_x_25) ;  /* 0x0000035000007945 */ /* 0x000fe20003800200 */
[----:B------:R-:W-:-:S02]  /*1fc0*/  CS2R R8, SRZ ;  /* 0x0000000000087805 */ /* 0x000fc4000001ff00 */
[----:B------:R-:W-:Y:S02]  /*1fd0*/  CS2R R6, SRZ ;  /* 0x0000000000067805 */ /* 0x000fe4000001ff00 */
[----:B------:R-:W-:Y:S02]  /*1fe0*/  CS2R R20, SRZ ;  /* 0x0000000000147805 */ /* 0x000fe4000001ff00 */
[----:B------:R-:W-:Y:S02]  /*1ff0*/  CS2R R18, SRZ ;  /* 0x0000000000127805 */ /* 0x000fe4000001ff00 */
[----:B------:R-:W-:Y:S02]  /*2000*/  CS2R R14, SRZ ;  /* 0x00000000000e7805 */ /* 0x000fe4000001ff00 */
[----:B------:R-:W-:Y:S02]  /*2010*/  CS2R R12, SRZ ;  /* 0x00000000000c7805 */ /* 0x000fe4000001ff00 */
[----:B------:R-:W-:-:S02]  /*2020*/  MOV R17, RZ ;  /* 0x000000ff00117202 */ /* 0x000fc40000000f00 */
[----:B------:R-:W-:Y:S02]  /*2030*/  CS2R R24, SRZ ;  /* 0x0000000000187805 */ /* 0x000fe4000001ff00 */
[----:B------:R-:W-:Y:S02]  /*2040*/  CS2R R22, SRZ ;  /* 0x0000000000167805 */ /* 0x000fe4000001ff00 */
[----:B------:R-:W-:Y:S02]  /*2050*/  CS2R R26, SRZ ;  /* 0x00000000001a7805 */ /* 0x000fe4000001ff00 */
[----:B------:R-:W-:Y:S02]  /*2060*/  CS2R R30, SRZ ;  /* 0x00000000001e7805 */ /* 0x000fe4000001ff00 */
[----:B------:R-:W-:Y:S02]  /*2070*/  CS2R R28, SRZ ;  /* 0x00000000001c7805 */ /* 0x000fe4000001ff00 */
[----:B------:R-:W-:Y:S01]  /*2080*/  SHF.R.U32.HI R2, RZ, 0x2, R2 ;  /* 0x00000002ff027819 */ /* 0x000fe20000011602 */
[----:B------:R-:W-:Y:S06]  /*2090*/  @P2 BRA `(.L_x_26) ;  /* 0x0000000000982947 */ /* 0x000fec0003800000 */
[----:B------:R-:W-:Y:S02]  /*20a0*/  SHF.L.U32 R37, R16, 0x5, RZ ;  /* 0x0000000510257819 */ /* 0x000fe400000006ff */
[----:B------:R-:W-:Y:S02]  /*20b0*/  IADD3 R38, PT, PT, R0, 0x20, RZ ;  /* 0x0000002000267810 */ /* 0x000fe40007ffe0ff */
[----:B------:R-:W-:Y:S02]  /*20c0*/  LOP3.LUT R37, R37, 0x7c00, RZ, 0xc0, !PT ;  /* 0x00007c0025257812 */ /* 0x000fe400078ec0ff */
[----:B------:R-:W-:-:S03]  /*20d0*/  LEA R38, R3, R38, 0x18 ;  /* 0x0000002603267211 */ /* 0x000fc600078ec0ff */
[----:B------:R-:W-:-:S05]  /*20e0*/  IMAD R37, R2, 0x4, R37 ;  /* 0x0000000402257824 */ /* 0x000fca00078e0225 */
[----:B------:R-:W-:-:S05]  /*20f0*/  IADD3 R37, PT, PT, R38, R37, RZ ;  /* 0x0000002526257210 */ /* 0x000fca0007ffe0ff */
[----:B------:R0:W-:Y:S04]  /*2100*/  STS [R37+-0x800], R4 ;  /* 0xfff8000425007388 */ /* 0x0001e80000000800 */
        /* <DEDUP_REMOVED lines=30> */
[----:B------:R0:W-:Y:S02]  /*22f0*/  STS [R37+-0x420], R27 ;  /* 0xfffbe01b25007388 */ /* 0x0001e40000000800 */
.L_x_26:
[----:B------:R-:W-:Y:S05]  /*2300*/  BSYNC.RECONVERGENT B0 ;  /* 0x0000000000007941 */ /* 0x000fea0003800200 */
.L_x_25:
[----:B------:R-:W1:Y:S01]  /*2310*/  S2UR UR5, SR_CgaCtaId ;  /* 0x00000000000579c3 */ /* 0x000e620000008800 */
[----:B------:R-:W-:-:S07]  /*2320*/  R2UR UR4, R0 ;  /* 0x00000000000472ca */ /* 0x000fce00000e0000 */
[----:B------:R-:W-:Y:S01]  /*2330*/  BAR.SYNC.DEFER_BLOCKING 0x0 ;  /* 0x0000000000007b1d */ /* 0x000fe20000010000 */
[C---:B------:R-:W-:Y:S02]  /*2340*/  LOP3.LUT P1, RZ, R16.reuse, 0x3c3, RZ, 0xc0, !PT ;  /* 0x000003c310ff7812 */ /* 0x040fe4000782c0ff */
[C---:B------:R-:W-:Y:S02]  /*2350*/  LOP3.LUT R0, R16.reuse, 0x3e3, RZ, 0xc0, !PT ;  /* 0x000003e310007812 */ /* 0x040fe400078ec0ff */
[----:B------:R-:W-:Y:S01]  /*2360*/  SHF.L.U32 R3, R16, 0x5, RZ ;  /* 0x0000000510037819 */ /* 0x000fe200000006ff */
[----:B------:R-:W-:Y:S01]  /*2370*/  BSSY.RECONVERGENT B0, `(.L_x_27) ;  /* 0x0000049000007945 */ /* 0x000fe20003800200 */
[----:B------:R-:W-:Y:S02]  /*2380*/  SHF.L.U32 R2, R2, 0x2, RZ ;  /* 0x0000000202027819 */ /* 0x000fe400000006ff */
[C---:B------:R-:W-:Y:S02]  /*2390*/  ISETP.NE.AND P2, PT, R0.reuse, 0x20, PT ;  /* 0x000000200000780c */ /* 0x040fe40003f45270 */
[----:B------:R-:W-:Y:S01]  /*23a0*/  ISETP.NE.AND P3, PT, R0, RZ, PT ;  /* 0x000000ff0000720c */ /* 0x000fe20003f65270 */
[----:B------:R-:W-:Y:S01]  /*23b0*/  UIADD3 UR4, UPT, UPT, UR4, 0x20, URZ ;  /* 0x0000002004047890 */ /* 0x000fe2000fffe0ff */
[----:B------:R-:W-:-:S02]  /*23c0*/  ISETP.GT.U32.AND P4, PT, R16, 0x1f, PT ;  /* 0x0000001f1000780c */ /* 0x000fc40003f84070 */
[----:B------:R-:W-:Y:S01]  /*23d0*/  LOP3.LUT R0, R2, 0x7c00, R3, 0xf8, !PT ;  /* 0x00007c0002007812 */ /* 0x000fe200078ef803 */
[----:B-1----:R-:W-:Y:S01]  /*23e0*/  ULEA UR4, UR5, UR4, 0x18 ;  /* 0x0000000405047291 */ /* 0x002fe2000f8ec0ff */
[----:B------:R-:W-:Y:S11]  /*23f0*/  @P1 BRA `(.L_x_28) ;  /* 0x0000000400001947 */ /* 0x000ff60003800000 */
[----:B------:R-:W1:Y:S04]  /*2400*/  LDS R3, [R0+UR4] ;  /* 0x0000000400037984 */ /* 0x000e680008000800 */
[----:B------:R-:W2:Y:S04]  /*2410*/  LDS R38, [R0+UR4+0x20] ;  /* 0x0000200400267984 */ /* 0x000ea80008000800 */
[----:B0-----:R-:W0:Y:S04]  /*2420*/  LDS R37, [R0+UR4+0x40] ;  /* 0x0000400400257984 */ /* 0x001e280008000800 */
[----:B------:R-:W3:Y:S04]  /*2430*/  LDS R40, [R0+UR4+0x60] ;  /* 0x0000600400287984 */ /* 0x000ee80008000800 */
[----:B------:R-:W4:Y:S04]  /*2440*/  LDS R39, [R0+UR4+0x100] ;  /* 0x0001000400277984 */ /* 0x000f280008000800 */
[----:B------:R-:W5:Y:S04]  /*2450*/  LDS R42, [R0+UR4+0x120] ;  /* 0x00012004002a7984 */ /* 0x000f680008000800 */
[----:B------:R-:W5:Y:S04]  /*2460*/  LDS R44, [R0+UR4+0x140] ;  /* 0x00014004002c7984 */ /* 0x000f680008000800 */
[----:B------:R-:W5:Y:S01]  /*2470*/  LDS R41, [R0+UR4+0x220] ;  /* 0x0002200400297984 */ /* 0x000f620008000800 */
[----:B-1----:R-:W-:-:S03]  /*2480*/  FADD.FTZ R4, R4, R3 ;  /* 0x0000000304047221 */ /* 0x002fc60000010000 */
[----:B------:R-:W1:Y:S01]  /*2490*/  LDS R3, [R0+UR4+0x80] ;  /* 0x0000800400037984 */ /* 0x000e620008000800 */
[----:B--2---:R-:W-:-:S03]  /*24a0*/  FADD.FTZ R35, R35, R38 ;  /* 0x0000002623237221 */ /* 0x004fc60000010000 */
[----:B------:R-:W2:Y:S01]  /*24b0*/  LDS R38, [R0+UR4+0xa0] ;  /* 0x0000a00400267984 */ /* 0x000ea20008000800 */
[----:B0-----:R-:W-:-:S03]  /*24c0*/  FADD.FTZ R36, R36, R37 ;  /* 0x0000002524247221 */ /* 0x001fc60000010000 */
[----:B------:R-:W0:Y:S01]  /*24d0*/  LDS R37, [R0+UR4+0xc0] ;  /* 0x0000c00400257984 */ /* 0x000e220008000800 */
[----:B---3--:R-:W-:-:S03]  /*24e0*/  FADD.FTZ R33, R33, R40 ;  /* 0x0000002821217221 */ /* 0x008fc60000010000 */
[----:B------:R-:W3:Y:S01]  /*24f0*/  LDS R40, [R0+UR4+0xe0] ;  /* 0x0000e00400287984 */ /* 0x000ee20008000800 */
[----:B----4-:R-:W-:-:S03]  /*2500*/  FADD.FTZ R6, R6, R39 ;  /* 0x0000002706067221 */ /* 0x010fc60000010000 */
[----:B------:R-:W4:Y:S01]  /*2510*/  LDS R39, [R0+UR4+0x1c0] ;  /* 0x0001c00400277984 */ /* 0x000f220008000800 */
[----:B-----5:R-:W-:-:S03]  /*2520*/  FADD.FTZ R11, R11, R42 ;  /* 0x0000002a0b0b7221 */ /* 0x020fc60000010000 */
[----:B------:R-:W5:Y:S01]  /*2530*/  LDS R42, [R0+UR4+0x200] ;  /* 0x00020004002a7984 */ /* 0x000f620008000800 */
[----:B------:R-:W-:-:S03]  /*2540*/  FADD.FTZ R5, R5, R44 ;  /* 0x0000002c05057221 */ /* 0x000fc60000010000 */
[----:B------:R-:W5:Y:S01]  /*2550*/  LDS R44, [R0+UR4+0x300] ;  /* 0x00030004002c7984 */ /* 0x000f620008000800 */
[----:B------:R-:W-:-:S03]  /*2560*/  FADD.FTZ R12, R12, R41 ;  /* 0x000000290c0c7221 */ /* 0x000fc60000010000 */
        /* <DEDUP_REMOVED lines=13> */
[----:B------:R-:W-:Y:S01]  /*2640*/  FADD.FTZ R19, R19, R44 ;  /* 0x0000002c13137221 */ /* 0x000fe20000010000 */
[----:B------:R-:W-:Y:S01]  /*2650*/  FADD.FTZ R34, R34, R41 ;  /* 0x0000002922227221 */ /* 0x000fe20000010000 */
[----:B-1----:R-:W-:Y:S02]  /*2660*/  FADD.FTZ R20, R20, R3 ;  /* 0x0000000314147221 */ /* 0x002fe40000010000 */
        /* <DEDUP_REMOVED lines=19> */
[----:B----4-:R-:W-:Y:S01]  /*27a0*/  FADD.FTZ R28, R28, R39 ;  /* 0x000000271c1c7221 */ /* 0x010fe20000010000 */
[----:B-----5:R-:W-:Y:S01]  /*27b0*/  FADD.FTZ R27, R27, R42 ;  /* 0x0000002a1b1b7221 */ /* 0x020fe20000010000 */
[----:B-1----:R-:W-:Y:S01]  /*27c0*/  FADD.FTZ R32, R32, R3 ;  /* 0x0000000320207221 */ /* 0x002fe20000010000 */
[----:B--2---:R-:W-:Y:S01]  /*27d0*/  FADD.FTZ R31, R31, R38 ;  /* 0x000000261f1f7221 */ /* 0x004fe20000010000 */
[----:B0-----:R-:W-:Y:S01]  /*27e0*/  FADD.FTZ R30, R30, R37 ;  /* 0x000000251e1e7221 */ /* 0x001fe20000010000 */
[----:B---3--:R-:W-:-:S07]  /*27f0*/  FADD.FTZ R29, R29, R40 ;  /* 0x000000281d1d7221 */ /* 0x008fce0000010000 */
.L_x_28:
[----:B------:R-:W-:Y:S05]  /*2800*/  BSYNC.RECONVERGENT B0 ;  /* 0x0000000000007941 */ /* 0x000fea0003800200 */
.L_x_27:
[----:B------:R-:W-:Y:S06]  /*2810*/  BAR.SYNC.DEFER_BLOCKING 0x0 ;  /* 0x0000000000007b1d */ /* 0x000fec0000010000 */
[----:B------:R-:W-:Y:S04]  /*2820*/  BSSY.RECONVERGENT B0, `(.L_x_29) ;  /* 0x0000022000007945 */ /* 0x000fe80003800200 */
[----:B------:R-:W-:Y:S05]  /*2830*/  @P2 BRA `(.L_x_30) ;  /* 0x0000000000802947 */ /* 0x000fea0003800000 */
[----:B------:R1:W-:Y:S04]  /*2840*/  STS [R2+UR4], R4 ;  /* 0x0000000402007988 */ /* 0x0003e80008000804 */
[----:B------:R1:W-:Y:S04]  /*2850*/  STS [R2+UR4+0x20], R35 ;  /* 0x0000202302007988 */ /* 0x0003e80008000804 */
        /* <DEDUP_REMOVED lines=29> */
[----:B------:R1:W-:Y:S02]  /*2a30*/  STS [R2+UR4+0x3e0], R27 ;  /* 0x0003e01b02007988 */ /* 0x0003e40008000804 */
.L_x_30:
[----:B------:R-:W-:Y:S05]  /*2a40*/  BSYNC.RECONVERGENT B0 ;  /* 0x0000000000007941 */ /* 0x000fea0003800200 */
.L_x_29:
[----:B------:R-:W-:Y:S06]  /*2a50*/  BAR.SYNC.DEFER_BLOCKING 0x0 ;  /* 0x0000000000007b1d */ /* 0x000fec0000010000 */
[----:B------:R-:W-:Y:S04]  /*2a60*/  BSSY.RECONVERGENT B0, `(.L_x_31) ;  /* 0x0000042000007945 */ /* 0x000fe80003800200 */
[----:B------:R-:W-:Y:S05]  /*2a70*/  @P3 BRA `(.L_x_32) ;  /* 0x0000000400003947 */ /* 0x000fea0003800000 */
[----:B------:R-:W2:Y:S04]  /*2a80*/  LDS R3, [R0+UR4] ;  /* 0x0000000400037984 */ /* 0x000ea80008000800 */
[----:B-1----:R-:W1:Y:S04]  /*2a90*/  LDS R2, [R0+UR4+0x20] ;  /* 0x0000200400027984 */ /* 0x002e680008000800 */
[----:B0-----:R-:W0:Y:S04]  /*2aa0*/  LDS R37, [R0+UR4+0x40] ;  /* 0x0000400400257984 */ /* 0x001e280008000800 */
[----:B------:R-:W3:Y:S04]  /*2ab0*/  LDS R38, [R0+UR4+0x60] ;  /* 0x0000600400267984 */ /* 0x000ee80008000800 */
[----:B------:R-:W4:Y:S04]  /*2ac0*/  LDS R39, [R0+UR4+0x80] ;  /* 0x0000800400277984 */ /* 0x000f280008000800 */
[----:B------:R-:W5:Y:S04]  /*2ad0*/  LDS R40, [R0+UR4+0xa0] ;  /* 0x0000a00400287984 */ /* 0x000f680008000800 */
[----:B------:R-:W5:Y:S04]  /*2ae0*/  LDS R41, [R0+UR4+0xc0] ;  /* 0x0000c00400297984 */ /* 0x000f680008000800 */
[----:B------:R-:W5:Y:S04]  /*2af0*/  LDS R42, [R0+UR4+0x1a0] ;  /* 0x0001a004002a7984 */ /* 0x000f680008000800 */
[----:B------:R-:W5:Y:S04]  /*2b00*/  LDS R44, [R0+UR4+0x2c0] ;  /* 0x0002c004002c7984 */ /* 0x000f680008000800 */
[----:B------:R-:W5:Y:S01]  /*2b10*/  LDS R43, [R0+UR4+0x3c0] ;  /* 0x0003c004002b7984 */ /* 0x000f620008000800 */
[----:B--2---:R-:W-:-:S03]  /*2b20*/  FADD.FTZ R4, R4, R3 ;  /* 0x0000000304047221 */ /* 0x004fc60000010000 */
[----:B------:R-:W2:Y:S01]  /*2b30*/  LDS R3, [R0+UR4+0x100] ;  /* 0x0001000400037984 */ /* 0x000ea20008000800 */
[----:B-1----:R-:W-:-:S03]  /*2b40*/  FADD.FTZ R35, R35, R2 ;  /* 0x0000000223237221 */ /* 0x002fc60000010000 */
[----:B------:R-:W1:Y:S01]  /*2b50*/  LDS R2, [R0+UR4+0xe0] ;  /* 0x0000e00400027984 */ /* 0x000e620008000800 */
        /* <DEDUP_REMOVED lines=12> */
[----:B------:R-:W-:Y:S01]  /*2c20*/  FADD.FTZ R21, R21, R44 ;  /* 0x0000002c15157221 */ /* 0x000fe20000010000 */
[----:B------:R-:W-:Y:S01]  /*2c30*/  FADD.FTZ R34, R34, R43 ;  /* 0x0000002b22227221 */ /* 0x000fe20000010000 */
[----:B--2---:R-:W-:Y:S02]  /*2c40*/  FADD.FTZ R6, R6, R3 ;  /* 0x0000000306067221 */ /* 0x004fe40000010000 */
        /* <DEDUP_REMOVED lines=29> */
[----:B--2---:R-:W-:Y:S01]  /*2e20*/  FADD.FTZ R26, R26, R3 ;  /* 0x000000031a1a7221 */ /* 0x004fe20000010000 */
[----:B-1----:R-:W-:Y:S01]  /*2e30*/  FADD.FTZ R19, R19, R2 ;  /* 0x0000000213137221 */ /* 0x002fe20000010000 */
[----:B0-----:R-:W-:Y:S01]  /*2e40*/  FADD.FTZ R32, R32, R37 ;  /* 0x0000002520207221 */ /* 0x001fe20000010000 */
[----:B---3--:R-:W-:Y:S01]  /*2e50*/  FADD.FTZ R31, R31, R38 ;  /* 0x000000261f1f7221 */ /* 0x008fe20000010000 */
[----:B----4-:R-:W-:Y:S01]  /*2e60*/  FADD.FTZ R30, R30, R39 ;  /* 0x000000271e1e7221 */ /* 0x010fe20000010000 */
[----:B-----5:R-:W-:-:S07]  /*2e70*/  FADD.FTZ R29, R29, R40 ;  /* 0x000000281d1d7221 */ /* 0x020fce0000010000 */
.L_x_32:
[----:B------:R-:W-:Y:S05]  /*2e80*/  BSYNC.RECONVERGENT B0 ;  /* 0x0000000000007941 */ /* 0x000fea0003800200 */
.L_x_31:
[----:B------:R-:W-:Y:S06]  /*2e90*/  BAR.SYNC.DEFER_BLOCKING 0x0 ;  /* 0x0000000000007b1d */ /* 0x000fec0000010000 */
[----:B------:R-:W-:Y:S05]  /*2ea0*/  @P4 EXIT ;  /* 0x000000000000494d */ /* 0x000fea0003800000 */
[----:B------:R-:W2:Y:S01]  /*2eb0*/  S2UR UR5, SR_CTAID.X ;  /* 0x00000000000579c3 */ /* 0x000ea20000002500 */
[----:B------:R-:W2:Y:S02]  /*2ec0*/  LDCU UR4, c[0x0][0x370] ;  /* 0x00006e00ff0477ac */ /* 0x000ea40008000800 */
[----:B--2---:R-:W-:-:S04]  /*2ed0*/  UIMAD UR4, UR39, UR4, UR5 ;  /* 0x00000004270472a4 */ /* 0x004fc8000f8e0205 */
[----:B------:R-:W-:Y:S01]  /*2ee0*/  UIMAD UR4, UR4, UR41, URZ ;  /* 0x00000029040472a4 */ /* 0x000fe2000f8e02ff */
[----:B------:R-:W-:Y:S11]  /*2ef0*/  @P0 EXIT ;  /* 0x000000000000094d */ /* 0x000ff60003800000 */
[----:B------:R-:W2:Y:S01]  /*2f00*/  LDCU.64 UR8, c[0x0][0x390] ;  /* 0x00007200ff0877ac */ /* 0x000ea20008000a00 */
[----:B------:R-:W-:Y:S02]  /*2f10*/  SHF.R.U32.HI R16, RZ, 0x2, R16 ;  /* 0x00000002ff107819 */ /* 0x000fe40000011610 */
[----:B01----:R-:W-:Y:S01]  /*2f20*/  F2FP.BF16.F32.PACK_AB R4, R35, R4 ;  /* 0x000000042304723e */ /* 0x003fe200000010ff */
[----:B------:R-:W-:Y:S01]  /*2f30*/  USHF.L.U32 UR6, UR40, 0x8, URZ ;  /* 0x0000000828067899 */ /* 0x000fe200080006ff */
[----:B------:R-:W-:Y:S01]  /*2f40*/  F2FP.BF16.F32.PACK_AB R33, R33, R36 ;  /* 0x000000242121723e */ /* 0x000fe200000010ff */
[----:B------:R-:W-:Y:S01]  /*2f50*/  USHF.L.U32 UR5, UR4, 0x8, URZ ;  /* 0x0000000804057899 */ /* 0x000fe200080006ff */
[----:B------:R-:W-:Y:S02]  /*2f60*/  PRMT R0, R4, 0x7632, R0 ;  /* 0x0000763204007816 */ /* 0x000fe40000000000 */
[----:B------:R-:W-:Y:S02]  /*2f70*/  F2FP.BF16.F32.PACK_AB R7, R7, R8 ;  /* 0x000000080707723e */ /* 0x000fe400000010ff */
[----:B------:R-:W-:-:S02]  /*2f80*/  MOV R3, UR6 ;  /* 0x0000000600037c02 */ /* 0x000fc40008000f00 */
[----:B------:R-:W-:Y:S02]  /*2f90*/  F2FP.BF16.F32.PACK_AB R6, R11, R6 ;  /* 0x000000060b06723e */ /* 0x000fe400000010ff */
[----:B------:R-:W-:Y:S02]  /*2fa0*/  IADD3 R16, P0, P1, R16, UR5, R3 ;  /* 0x0000000510107c10 */ /* 0x000fe4000f91e003 */
[----:B------:R-:W-:Y:S02]  /*2fb0*/  F2FP.BF16.F32.PACK_AB R9, R9, R10 ;  /* 0x0000000a0909723e */ /* 0x000fe400000010ff */
[----:B------:R-:W-:Y:S02]  /*2fc0*/  IADD3.X R3, PT, PT, RZ, RZ, RZ, P0, P1 ;  /* 0x000000ffff037210 */ /* 0x000fe400007e24ff */
[----:B--2---:R-:W-:Y:S02]  /*2fd0*/  LEA R2, P0, R16, UR8, 0x1 ;  /* 0x0000000810027c11 */ /* 0x004fe4000f8008ff */
[----:B------:R-:W-:-:S02]  /*2fe0*/  PRMT R10, R33, 0x7632, R10 ;  /* 0x00007632210a7816 */ /* 0x000fc4000000000a */
[----:B------:R-:W-:Y:S02]  /*2ff0*/  LEA.HI.X R3, R16, UR9, R3, 0x1, P0 ;  /* 0x0000000910037c11 */ /* 0x000fe400080f0c03 */
[----:B------:R-:W-:Y:S02]  /*3000*/  F2FP.BF16.F32.PACK_AB R5, R20, R5 ;  /* 0x000000051405723e */ /* 0x000fe400000010ff */
[----:B------:R-:W-:Y:S01]  /*3010*/  F2FP.BF16.F32.PACK_AB R15, R15, R18 ;  /* 0x000000120f0f723e */ /* 0x000fe200000010ff */
[----:B------:R0:W-:Y:S01]  /*3020*/  STG.E.U16 desc[UR36][R2.64], R4 ;  /* 0x0000000402007986 */ /* 0x0001e2000c101524 */
[----:B------:R-:W-:Y:S02]  /*3030*/  F2FP.BF16.F32.PACK_AB R13, R13, R14 ;  /* 0x0000000e0d0d723e */ /* 0x000fe400000010ff */
[----:B------:R-:W-:Y:S01]  /*3040*/  F2FP.BF16.F32.PACK_AB R12, R12, R17 ;  /* 0x000000110c0c723e */ /* 0x000fe200000010ff */
[----:B------:R1:W-:Y:S01]  /*3050*/  STG.E.U16 desc[UR36][R2.64+0x10], R0 ;  /* 0x0000100002007986 */ /* 0x0003e2000c101524 */
[----:B------:R-:W-:-:S02]  /*3060*/  F2FP.BF16.F32.PACK_AB R24, R24, R25 ;  /* 0x000000191818723e */ /* 0x000fc400000010ff */
[----:B------:R-:W-:Y:S01]  /*3070*/  F2FP.BF16.F32.PACK_AB R22, R22, R23 ;  /* 0x000000171616723e */ /* 0x000fe200000010ff */
[----:B------:R2:W-:Y:S01]  /*3080*/  STG.E.U16 desc[UR36][R2.64+0x30], R10 ;  /* 0x0000300a02007986 */ /* 0x0005e2000c101524 */
[----:B------:R-:W-:Y:S02]  /*3090*/  F2FP.BF16.F32.PACK_AB R21, R26, R21 ;  /* 0x000000151a15723e */ /* 0x000fe400000010ff */
[----:B------:R-:W-:Y:S01]  /*30a0*/  F2FP.BF16.F32.PACK_AB R19, R32, R19 ;  /* 0x000000132013723e */ /* 0x000fe200000010ff */
[----:B------:R3:W-:Y:S01]  /*30b0*/  STG.E.U16 desc[UR36][R2.64+0x60], R7 ;  /* 0x0000600702007986 */ /* 0x0007e2000c101524 */
[----:B0-----:R-:W-:Y:S02]  /*30c0*/  PRMT R4, R6, 0x7632, R4 ;  /* 0x0000763206047816 */ /* 0x001fe40000000004 */
[----:B------:R-:W-:Y:S01]  /*30d0*/  F2FP.BF16.F32.PACK_AB R30, R30, R31 ;  /* 0x0000001f1e1e723e */ /* 0x000fe200000010ff */
[----:B------:R0:W-:Y:S01]  /*30e0*/  STG.E.U16 desc[UR36][R2.64+0x80], R6 ;  /* 0x0000800602007986 */ /* 0x0001e2000c101524 */
[----:B-1----:R-:W-:-:S02]  /*30f0*/  PRMT R0, R7, 0x7632, R0 ;  /* 0x0000763207007816 */ /* 0x002fc40000000000 */
[----:B------:R-:W-:Y:S01]  /*3100*/  F2FP.BF16.F32.PACK_AB R28, R28, R29 ;  /* 0x0000001d1c1c723e */ /* 0x000fe200000010ff */
[----:B------:R1:W-:Y:S01]  /*3110*/  STG.E.U16 desc[UR36][R2.64+0x90], R4 ;  /* 0x0000900402007986 */ /* 0x0003e2000c101524 */
[----:B--2---:R-:W-:Y:S02]  /*3120*/  PRMT R10, R5, 0x7632, R10 ;  /* 0x00007632050a7816 */ /* 0x004fe4000000000a */
[----:B------:R-:W-:Y:S01]  /*3130*/  F2FP.BF16.F32.PACK_AB R27, R27, R34 ;  /* 0x000000221b1b723e */ /* 0x000fe200000010ff */
[----:B------:R2:W-:Y:S01]  /*3140*/  STG.E.U16 desc[UR36][R2.64+0x70], R0 ;  /* 0x0000700002007986 */ /* 0x0005e2000c101524 */
[----:B---3--:R-:W-:Y:S02]  /*3150*/  PRMT R7, R15, 0x7632, R7 ;  /* 0x000076320f077816 */ /* 0x008fe40000000007 */
[----:B------:R-:W-:Y:S01]  /*3160*/  PRMT R8, R9, 0x7632, R8 ;  /* 0x0000763209087816 */ /* 0x000fe20000000008 */
[----:B------:R3:W-:Y:S01]  /*3170*/  STG.E.U16 desc[UR36][R2.64+0xa0], R5 ;  /* 0x0000a00502007986 */ /* 0x0007e2000c101524 */
[----:B0-----:R-:W-:-:S02]  /*3180*/  PRMT R6, R22, 0x7632, R6 ;  /* 0x0000763216067816 */ /* 0x001fc40000000006 */
[----:B-1----:R-:W-:Y:S01]  /*3190*/  PRMT R4, R12, 0x7632, R4 ;  /* 0x000076320c047816 */ /* 0x002fe20000000004 */
[----:B------:R0:W-:Y:S01]  /*31a0*/  STG.E.U16 desc[UR36][R2.64+0xd0], R7 ;  /* 0x0000d00702007986 */ /* 0x0001e2000c101524 */
[----:B--2---:R-:W-:-:S03]  /*31b0*/  PRMT R0, R13, 0x7632, R0 ;  /* 0x000076320d007816 */ /* 0x004fc60000000000 */
[----:B------:R1:W-:Y:S01]  /*31c0*/  STG.E.U16 desc[UR36][R2.64+0x110], R4 ;  /* 0x0001100402007986 */ /* 0x0003e2000c101524 */
[----:B---3--:R-:W-:-:S03]  /*31d0*/  PRMT R5, R24, 0x7632, R5 ;  /* 0x0000763218057816 */ /* 0x008fc60000000005 */
[----:B------:R2:W-:Y:S04]  /*31e0*/  STG.E.U16 desc[UR36][R2.64+0xf0], R0 ;  /* 0x0000f00002007986 */ /* 0x0005e8000c101524 */
[----:B------:R3:W-:Y:S01]  /*31f0*/  STG.E.U16 desc[UR36][R2.64+0x130], R5 ;  /* 0x0001300502007986 */ /* 0x0007e2000c101524 */
[----:B0-----:R-:W-:-:S03]  /*3200*/  PRMT R7, R27, 0x7632, R7 ;  /* 0x000076321b077816 */ /* 0x001fc60000000007 */
[----:B------:R0:W-:Y:S01]  /*3210*/  STG.E.U16 desc[UR36][R2.64+0x150], R6 ;  /* 0x0001500602007986 */ /* 0x0001e2000c101524 */
[----:B-1----:R-:W-:Y:S02]  /*3220*/  PRMT R4, R19, 0x7632, R4 ;  /* 0x0000763213047816 */ /* 0x002fe40000000004 */
[----:B--2---:R-:W-:Y:S01]  /*3230*/  PRMT R0, R21, 0x7632, R0 ;  /* 0x0000763215007816 */ /* 0x004fe20000000000 */
[----:B------:R-:W-:Y:S01]  /*3240*/  STG.E.U16 desc[UR36][R2.64+0x20], R33 ;  /* 0x0000202102007986 */ /* 0x000fe2000c101524 */
[----:B---3--:R-:W-:-:S03]  /*3250*/  PRMT R5, R30, 0x7632, R5 ;  /* 0x000076321e057816 */ /* 0x008fc60000000005 */
[----:B------:R-:W-:Y:S01]  /*3260*/  STG.E.U16 desc[UR36][R2.64+0x40], R9 ;  /* 0x0000400902007986 */ /* 0x000fe2000c101524 */
[----:B0-----:R-:W-:-:S03]  /*3270*/  PRMT R6, R28, 0x7632, R6 ;  /* 0x000076321c067816 */ /* 0x001fc60000000006 */
[----:B------:R-:W-:Y:S04]  /*3280*/  STG.E.U16 desc[UR36][R2.64+0x50], R8 ;  /* 0x0000500802007986 */ /* 0x000fe8000c101524 */
        /* <DEDUP_REMOVED lines=15> */
[----:B------:R-:W-:Y:S01]  /*3380*/  STG.E.U16 desc[UR36][R2.64+0x1f0], R7 ;  /* 0x0001f00702007986 */ /* 0x000fe2000c101524 */
[----:B------:R-:W-:Y:S05]  /*3390*/  EXIT ;  /* 0x000000000000794d */ /* 0x000fea0003800000 */
.L_x_2:
[----:B------:R-:W-:Y:S01]  /*33a0*/  HFMA2 R12, -RZ, RZ, 0, 9.5367431640625e-07 ;  /* 0x00000010ff0c7431 */ /* 0x000fe200000001ff */
[----:B------:R-:W-:Y:S02]  /*33b0*/  MOV R11, 0x1f ;  /* 0x0000001f000b7802 */ /* 0x000fe40000000f00 */
[----:B------:R-:W-:-:S07]  /*33c0*/  MOV R15, 0xffffffff ;  /* 0xffffffff000f7802 */ /* 0x000fce0000000f00 */
[----:B------:R-:W-:Y:S05]  /*33d0*/  WARPSYNC.COLLECTIVE R15, `(.L_x_33) ;  /* 0x000000000f087348 */ /* 0x000fea0003c00000 */
[----:B------:R0:W1:Y:S02]  /*33e0*/  SHFL.BFLY P6, R14, R13, R12, R11 ;  /* 0x0c00000c0d0e7389 */ /* 0x00006400000c000b */
[----:B01----:R-:W-:Y:S05]  /*33f0*/  ENDCOLLECTIVE ;  /* 0x000000000000791b */ /* 0x003fea0003800000 */
.L_x_33:
[----:B------:R-:W-:Y:S01]  /*3400*/  HFMA2 R12, -RZ, RZ, 0, 4.76837158203125e-07 ;  /* 0x00000008ff0c7431 */ /* 0x000fe200000001ff */
[----:B------:R-:W-:-:S05]  /*3410*/  FMNMX.FTZ R0, R14, -3.40282346638528859812e+38, !PT ;  /* 0xff7fffff0e007809 */ /* 0x000fca0007810000 */
[----:B------:R-:W-:-:S07]  /*3420*/  IMAD.MOV.U32 R13, RZ, RZ, R0 ;  /* 0x000000ffff0d7224 */ /* 0x000fce00078e0000 */
[----:B------:R-:W-:Y:S05]  /*3430*/  WARPSYNC.COLLECTIVE R15, `(.L_x_34) ;  /* 0x000000000f087348 */ /* 0x000fea0003c00000 */
[----:B------:R0:W1:Y:S02]  /*3440*/  SHFL.BFLY P6, R14, R13, R12, R11 ;  /* 0x0c00000c0d0e7389 */ /* 0x00006400000c000b */
[----:B01----:R-:W-:Y:S05]  /*3450*/  ENDCOLLECTIVE ;  /* 0x000000000000791b */ /* 0x003fea0003800000 */
.L_x_34:
[----:B------:R-:W-:Y:S01]  /*3460*/  HFMA2 R12, -RZ, RZ, 0, 2.384185791015625e-07 ;  /* 0x00000004ff0c7431 */ /* 0x000fe200000001ff */
[----:B------:R-:W-:-:S04]  /*3470*/  FMNMX.FTZ R2, R0, R14, !PT ;  /* 0x0000000e00027209 */ /* 0x000fc80007810000 */
[----:B------:R-:W-:-:S07]  /*3480*/  MOV R13, R2 ;  /* 0x00000002000d7202 */ /* 0x000fce0000000f00 */
[----:B------:R-:W-:Y:S05]  /*3490*/  WARPSYNC.COLLECTIVE R15, `(.L_x_35) ;  /* 0x000000000f087348 */ /* 0x000fea0003c00000 */
[----:B------:R0:W1:Y:S02]  /*34a0*/  SHFL.BFLY P6, R14, R13, R12, R11 ;  /* 0x0c00000c0d0e7389 */ /* 0x00006400000c000b */
[----:B01----:R-:W-:Y:S05]  /*34b0*/  ENDCOLLECTIVE ;  /* 0x000000000000791b */ /* 0x003fea0003800000 */
.L_x_35:
[----:B------:R-:W-:Y:S01]  /*34c0*/  HFMA2 R12, -RZ, RZ, 0, 1.1920928955078125e-07 ;  /* 0x00000002ff0c7431 */ /* 0x000fe200000001ff */
[----:B------:R-:W-:-:S04]  /*34d0*/  FMNMX.FTZ R3, R2, R14, !PT ;  /* 0x0000000e02037209 */ /* 0x000fc80007810000 */
[----:B------:R-:W-:-:S07]  /*34e0*/  MOV R13, R3 ;  /* 0x00000003000d7202 */ /* 0x000fce0000000f00 */
[----:B------:R-:W-:Y:S05]  /*34f0*/  WARPSYNC.COLLECTIVE R15, `(.L_x_36) ;  /* 0x000000000f087348 */ /* 0x000fea0003c00000 */
[----:B------:R0:W1:Y:S02]  /*3500*/  SHFL.BFLY P6, R14, R13, R12, R11 ;  /* 0x0c00000c0d0e7389 */ /* 0x00006400000c000b */
[----:B01----:R-:W-:Y:S05]  /*3510*/  ENDCOLLECTIVE ;  /* 0x000000000000791b */ /* 0x003fea0003800000 */
.L_x_36:
[----:B------:R-:W-:Y:S01]  /*3520*/  HFMA2 R12, -RZ, RZ, 0, 5.9604644775390625e-08 ;  /* 0x00000001ff0c7431 */ /* 0x000fe200000001ff */
[----:B------:R-:W-:-:S04]  /*3530*/  FMNMX.FTZ R4, R3, R14, !PT ;  /* 0x0000000e03047209 */ /* 0x000fc80007810000 */
[----:B------:R-:W-:-:S07]  /*3540*/  MOV R13, R4 ;  /* 0x00000004000d7202 */ /* 0x000fce0000000f00 */
[----:B------:R-:W-:Y:S05]  /*3550*/  WARPSYNC.COLLECTIVE R15, `(.L_x_37) ;  /* 0x000000000f087348 */ /* 0x000fea0003c00000 */
[----:B------:R0:W1:Y:S02]  /*3560*/  SHFL.BFLY P6, R14, R13, R12, R11 ;  /* 0x0c00000c0d0e7389 */ /* 0x00006400000c000b */
[----:B01----:R-:W-:Y:S05]  /*3570*/  ENDCOLLECTIVE ;  /* 0x000000000000791b */ /* 0x003fea0003800000 */
.L_x_37:
[----:B------:R-:W-:Y:S05]  /*3580*/  BRA `(.L_x_38) ;  /* 0xffffffcc00a07947 */ /* 0x000fea000383ffff */
.L_x_39:
[----:B------:R-:W-:-:S00]  /*3590*/  BRA `(.L_x_39) ;  /* 0xfffffffc00fc7947 */ /* 0x000fc0000383ffff */
[----:B------:R-:W-:-:S00]  /*35a0*/  NOP ;  /* 0x0000000000007918 */ /* 0x000fc00000000000 */
        /* <DEDUP_REMOVED lines=13> */
.L_x_27157:


//--------------------- .text._ZN4vllm25paged_attention_v2_kernelI13__nv_bfloat16hLi192ELi32ELi128ELNS_18Fp8KVCacheDataTypeE2ELb0ELi512EEEvPfS3_PT_PKS4_PKT0_SA_ifPKiSC_iPKfiiiSE_SE_iiiii --------------------------
	.section	.text._ZN4vllm25paged_attention_v2_kernelI13__nv_bfloat16hLi192ELi32ELi128ELNS_18Fp8KVCacheDataTypeE2ELb0ELi512EEEvPfS3_PT_PKS4_PKT0_SA_ifPKiSC_iPKfiiiSE_SE_iiiii,"ax",@progbits
	.align	128
        .global         _ZN4vllm25paged_attention_v2_kernelI13__nv_bfloat16hLi192ELi32ELi128ELNS_18Fp8KVCacheDataTypeE2ELb0ELi512EEEvPfS3_PT_PKS4_PKT0_SA_ifPKiSC_iPKfiiiSE_SE_iiiii
        .type           _ZN4vllm25paged_attention_v2_kernelI13__nv_bfloat16hLi192ELi32ELi128ELNS_18Fp8KVCacheDataTypeE2ELb0ELi512EEEvPfS3_PT_PKS4_PKT0_SA_ifPKiSC_iPKfiiiSE_SE_iiiii,@function
        .size           _ZN4vllm25paged_attention_v2_kernelI13__nv_bfloat16hLi192ELi32ELi128ELNS_18Fp8KVCacheDataTypeE2ELb0ELi512EEEvPfS3_PT_PKS4_PKT0_SA_ifPKiSC_iPKfiiiSE_SE_iiiii,(.L_x_27158 - _ZN4vllm25paged_attention_v2_kernelI13__nv_bfloat16hLi192ELi32ELi128ELNS_18Fp8KVCacheDataTypeE2ELb0ELi512EEEvPfS3_PT_PKS4_PKT0_SA_ifPKiSC_iPKfiiiSE_SE_iiiii)
        .other          _ZN4vllm25paged_attention_v2_kernelI13__nv_bfloat16hLi192ELi32ELi128ELNS_18Fp8KVCacheDataTypeE2ELb0ELi512EEEvPfS3_PT_PKS4_PKT0_SA_ifPKiSC_iPKfiiiSE_SE_iiiii,@"STO_CUDA_ENTRY STV_DEFAULT"
_ZN4vllm25paged_attention_v2_kernelI13__nv_bfloat16hLi192ELi32ELi128ELNS_18Fp8KVCacheDataTypeE2ELb0ELi512EEEvPfS3_PT_PKS4_PKT0_SA_ifPKiSC_iPKfiiiSE_SE_iiiii:
.text._ZN4vllm25paged_attention_v2_kernelI13__nv_bfloat16hLi192ELi32ELi128ELNS_18Fp8KVCacheDataTypeE2ELb0ELi512EEEvPfS3_PT_PKS4_PKT0_SA_ifPKiSC_iPKfiiiSE_SE_iiiii:
[----:B------:R-:W0:Y:S01]  /*0000*/  LDC R1, c[0x0][0x37c] ;  /* 0x0000df00ff017b82 */ /* 0x000e220000000800 */
[----:B------:R-:W1:Y:S07]  /*0010*/  S2R R23, SR_CTAID.Y ;  /* 0x0000000000177919 */ /* 0x000e6e0000002600 */
[----:B------:R-:W1:Y:S01]  /*0020*/  LDC.64 R2, c[0x0][0x3c0] ;  /* 0x0000f000ff027b82 */ /* 0x000e620000000a00 */
[----:B------:R-:W2:Y:S01]  /*0030*/  LDCU.64 UR36, c[0x0][0x358] ;  /* 0x00006b00ff2477ac */ /* 0x000ea20008000a00 */
[----:B-1----:R-:W-:-:S06]  /*0040*/  IMAD.WIDE.U32 R2, R23, 0x4, R2 ;  /* 0x0000000417027825 */ /* 0x002fcc00078e0002 */
[----:B--2---:R-:W2:Y:S01]  /*0050*/  LDG.E.CONSTANT R2, desc[UR36][R2.64] ;  /* 0x0000002402027981 */ /* 0x004ea2000c1e9900 */
[----:B------:R-:W1:Y:S02]  /*0060*/  S2R R22, SR_CTAID.Z ;  /* 0x0000000000167919 */ /* 0x000e640000002700 */
[----:B-1----:R-:W-:-:S04]  /*0070*/  SHF.L.U32 R16, R22, 0x9, RZ ;  /* 0x0000000916107819 */ /* 0x002fc800000006ff */
[----:B--2---:R-:W-:-:S13]  /*0080*/  ISETP.GE.AND P0, PT, R16, R2, PT ;  /* 0x000000021000720c */ /* 0x004fda0003f06270 */
[----:B0-----:R-:W-:Y:S05]  /*0090*/  @P0 EXIT ;  /* 0x000000000000094d */ /* 0x001fea0003800000 */
[----:B------:R-:W0:Y:S01]  /*00a0*/  S2R R19, SR_TID.X ;  /* 0x0000000000137919 */ /* 0x000e220000002100 */
[----:B------:R-:W-:Y:S01]  /*00b0*/  IADD3 R0, PT, PT, R2, 0x1f, RZ ;  /* 0x0000001f02007810 */ /* 0x000fe20007ffe0ff */
[----:B------:R-:W1:Y:S01]  /*00c0*/  LDCU UR38, c[0x0][0x378] ;  /* 0x00006f00ff2677ac */ /* 0x000e620008000800 */
[----:B------:R-:W-:Y:S01]  /*00d0*/  LEA R3, R22, 0x10, 0x4 ;  /* 0x0000001016037811 */ /* 0x000fe200078e20ff */
[----:B------:R-:W2:Y:S01]  /*00e0*/  LDC R18, c[0x0][0x370] ;  /* 0x0000dc00ff127b82 */ /* 0x000ea20000000800 */
[----:B------:R-:W-:-:S07]  /*00f0*/  SHF.R.U32.HI R0, RZ, 0x5, R0 ;  /* 0x00000005ff007819 */ /* 0x000fce0000011600 */
[----:B------:R-:W-:Y:S01]  /*0100*/  BAR.SYNC.DEFER_BLOCKING 0x0 ;  /* 0x0000000000007b1d */ /* 0x000fe20000010000 */
[----:B------:R-:W-:-:S07]  /*0110*/  VIMNMX.U32 R3, PT, PT, R0, R3, PT ;  /* 0x0000000300037248 */ /* 0x000fce0003fe0000 */
[----:B------:R-:W3:Y:S01]  /*0120*/  S2UR UR39, SR_CTAID.X ;  /* 0x00000000002779c3 */ /* 0x000ee20000002500 */
[----:B------:R-:W-:Y:S01]  /*0130*/  BSSY.RECONVERGENT B6, `(.L_x_40) ;  /* 0x0000019000067945 */ /* 0x000fe20003800200 */
[----:B------:R-:W-:-:S05]  /*0140*/  IMAD R5, R22, -0x10, R3 ;  /* 0xfffffff016057824 */ /* 0x000fca00078e0203 */
[----:B------:R-:W-:-:S04]  /*0150*/  LEA R5, R5, R16, 0x5 ;  /* 0x0000001005057211 */ /* 0x000fc800078e28ff */
[----:B------:R-:W-:-:S04]  /*0160*/  VIMNMX R17, PT, PT, R2, R5, PT ;  /* 0x0000000502117248 */ /* 0x000fc80003fe0100 */
[----:B------:R-:W-:Y:S02]  /*0170*/  IADD3 R16, PT, PT, -R16, R17, RZ ;  /* 0x0000001110107210 */ /* 0x000fe40007ffe1ff */
[----:B0-----:R-:W-:-:S04]  /*0180*/  SHF.R.U32.HI R7, RZ, 0x5, R19 ;  /* 0x00000005ff077819 */ /* 0x001fc80000011613 */
[----:B------:R-:W-:-:S04]  /*0190*/  LEA R0, R22, R7, 0x4 ;  /* 0x0000000716007211 */ /* 0x000fc800078e20ff */
[----:B------:R-:W-:-:S13]  /*01a0*/  ISETP.GE.U32.AND P0, PT, R0, R3, PT ;  /* 0x000000030000720c */ /* 0x000fda0003f06070 */
[----:B-123--:R-:W-:Y:S05]  /*01b0*/  @P0 BRA `(.L_x_41) ;  /* 0x0000000000400947 */ /* 0x00efea0003800000 */
[----:B------:R-:W-:Y:S01]  /*01c0*/  MOV R2, 0x0 ;  /* 0x0000000000027802 */ /* 0x000fe20000000f00 */
[----:B------:R-:W0:Y:S01]  /*01d0*/  LDCU.64 UR4, c[0x4][0x178] ;  /* 0x01002f00ff0477ac */ /* 0x000e220008000a00 */
[----:B------:R-:W-:Y:S01]  /*01e0*/  HFMA2 R8, -RZ, RZ, 0, 3.2007694244384765625e-05 ;  /* 0x00000219ff087431 */ /* 0x000fe200000001ff */
[----:B------:R-:W-:Y:S01]  /*01f0*/  MOV R12, 0x1 ;  /* 0x00000001000c7802 */ /* 0x000fe20000000f00 */
[----:B------:R-:W-:Y:S01]  /*0200*/  HFMA2 R13, -RZ, RZ, 0, 0 ;  /* 0x00000000ff0d7431 */ /* 0x000fe200000001ff */
[----:B------:R-:W1:Y:S01]  /*0210*/  LDCU.64 UR6, c[0x4][0x180] ;  /* 0x01003000ff0677ac */ /* 0x000e620008000a00 */
[----:B------:R-:W2:Y:S01]  /*0220*/  LDC.64 R2, c[0x4][R2] ;  /* 0x0100000002027b82 */ /* 0x000ea20000000a00 */
[----:B------:R-:W3:Y:S01]  /*0230*/  LDCU.64 UR8, c[0x4][0x88] ;  /* 0x01001100ff0877ac */ /* 0x000ee20008000a00 */
[----:B0-----:R-:W-:Y:S02]  /*0240*/  MOV R4, UR4 ;  /* 0x0000000400047c02 */ /* 0x001fe40008000f00 */
[----:B------:R-:W-:-:S02]  /*0250*/  MOV R5, UR5 ;  /* 0x0000000500057c02 */ /* 0x000fc40008000f00 */
[----:B-1----:R-:W-:Y:S01]  /*0260*/  MOV R6, UR6 ;  /* 0x0000000600067c02 */ /* 0x002fe20008000f00 */
[----:B------:R-:W-:Y:S01]  /*0270*/  IMAD.U32 R7, RZ, RZ, UR7 ;  /* 0x00000007ff077e24 */ /* 0x000fe2000f8e00ff */
[----:B---3--:R-:W-:Y:S02]  /*0280*/  MOV R10, UR8 ;  /* 0x00000008000a7c02 */ /* 0x008fe40008000f00 */
[----:B------:R-:W-:-:S07]  /*0290*/  MOV R11, UR9 ;  /* 0x00000009000b7c02 */ /* 0x000fce0008000f00 */
[----:B------:R-:W-:-:S07]  /*02a0*/  LEPC R20, `(.L_x_41) ;  /* 0x000000001014794e */ /* 0x000fce0000000000 */
[----:B--2---:R-:W-:Y:S05]  /*02b0*/  CALL.ABS.NOINC R2 ;  /* 0x0000000002007343 */ /* 0x004fea0003c00000 */
.L_x_41:
[----:B------:R-:W-:Y:S05]  /*02c0*/  BSYNC.RECONVERGENT B6 ;  /* 0x0000000000067941 */ /* 0x000fea0003800200 */
.L_x_40:
[----:B------:R-:W-:Y:S01]  /*02d0*/  UMOV UR4, 0xffffffff ;  /* 0xffffffff00047882 */ /* 0x000fe20000000000 */
[----:B------:R-:W-:Y:S02]  /*02e0*/  SHF.L.U32 R5, R22, 0x9, RZ ;  /* 0x0000000916057819 */ /* 0x000fe400000006ff */
[----:B------:R-:W-:Y:S02]  /*02f0*/  SHF.R.U32.HI R6, RZ, 0x5, R19 ;  /* 0x00000005ff067819 */ /* 0x000fe40000011613 */
[----:B------:R-:W-:Y:S02]  /*0300*/  LOP3.LUT R7, R19, 0x1f, RZ, 0xc0, !PT ;  /* 0x0000001f13077812 */ /* 0x000fe400078ec0ff */
[----:B------:R-:W-:Y:S01]  /*0310*/  MOV R13, 0xff7fffff ;  /* 0xff7fffff000d7802 */ /* 0x000fe20000000f00 */
[----:B------:R-:W-:Y:S06]  /*0320*/  BRA.DIV UR4, `(.L_x_42) ;  /* 0x0000002a04bc7947 */ /* 0x000fec000b800000 */
        /* <DEDUP_REMOVED lines=9> */
.L_x_78:
[----:B------:R-:W2:Y:S01]  /*03c0*/  S2R R0, SR_CgaCtaId ;  /* 0x0000000000007919 */ /* 0x000ea20000008800 */
[----:B------:R-:W-:Y:S01]  /*03d0*/  MOV R3, 0x400 ;  /* 0x0000040000037802 */ /* 0x000fe20000000f00 */
[----:B------:R-:W-:Y:S05]  /*03e0*/  WARPSYNC.ALL ;  /* 0x0000000000007948 */ /* 0x000fea0003800000 */
[----:B------:R-:W-:Y:S02]  /*03f0*/  ISETP.NE.AND P1, PT, R7, RZ, PT ;  /* 0x000000ff0700720c */ /* 0x000fe40003f25270 */
[----:B-1----:R-:W-:Y:S02]  /*0400*/  FMNMX.FTZ R9, R4, R14, !PT ;  /* 0x0000000e04097209 */ /* 0x002fe40007810000 */
[----:B--2---:R-:W-:-:S05]  /*0410*/  LEA R8, R0, R3, 0x18 ;  /* 0x0000000300087211 */ /* 0x004fca00078ec0ff */
[----:B0-----:R-:W-:-:S05]  /*0420*/  IMAD R4, R6, 0x4, R8 ;  /* 0x0000000406047824 */ /* 0x001fca00078e0208 */
[----:B------:R0:W-:Y:S01]  /*0430*/  @!P1 STS [R4], R9 ;  /* 0x0000000904009388 */ /* 0x0001e20000000800 */
[----:B------:R-:W-:Y:S01]  /*0440*/  BAR.SYNC.DEFER_BLOCKING 0x0 ;  /* 0x0000000000007b1d */ /* 0x000fe20000010000 */
[C---:B------:R-:W-:Y:S01]  /*0450*/  ISETP.GT.U32.AND P2, PT, R7.reuse, 0x3, PT ;  /* 0x000000030700780c */ /* 0x040fe20003f44070 */
[----:B------:R-:W-:Y:S01]  /*0460*/  HFMA2 R12, -RZ, RZ, 0, 0 ;  /* 0x00000000ff0c7431 */ /* 0x000fe200000001ff */
[----:B0-----:R-:W-:Y:S02]  /*0470*/  MOV R9, 0xff7fffff ;  /* 0xff7fffff00097802 */ /* 0x001fe40000000f00 */
[----:B------:R-:W-:Y:S01]  /*0480*/  LEA R8, R7, R8, 0x2 ;  /* 0x0000000807087211 */ /* 0x000fe200078e10ff */
[----:B------:R-:W-:Y:S01]  /*0490*/  BSSY.RECONVERGENT B0, `(.L_x_43) ;  /* 0x00000ea000007945 */ /* 0x000fe20003800200 */
[----:B------:R-:W-:-:S07]  /*04a0*/  ISETP.GE.AND P3, PT, R19, R16, PT ;  /* 0x000000101300720c */ /* 0x000fce0003f66270 */
        /* <DEDUP_REMOVED lines=8> */
[----:B------:R-:W-:Y:S01]  /*0530*/  BSSY.RECONVERGENT B1, `(.L_x_45) ;  /* 0x000001c000017945 */ /* 0x000fe20003800200 */
[----:B------:R-:W-:Y:S02]  /*0540*/  MOV R12, RZ ;  /* 0x000000ff000c7202 */ /* 0x000fe40000000f00 */
[----:B------:R-:W-:-:S04]  /*0550*/  IADD3 R10, PT, PT, R17, R10, RZ ;  /* 0x0000000a110a7210 */ /* 0x000fc80007ffe0ff */
[----:B------:R-:W-:Y:S02]  /*0560*/  LOP3.LUT R9, R10, 0x180, RZ, 0xc0, !PT ;  /* 0x000001800a097812 */ /* 0x000fe400078ec0ff */
[----:B------:R-:W-:Y:S02]  /*0570*/  IADD3 R11, PT, PT, -R5, R10, RZ ;  /* 0x0000000a050b7210 */ /* 0x000fe40007ffe1ff */
[----:B------:R-:W-:Y:S02]  /*0580*/  ISETP.NE.AND P0, PT, R9, 0x180, PT ;  /* 0x000001800900780c */ /* 0x000fe40003f05270 */
[----:B------:R-:W-:Y:S02]  /*0590*/  ISETP.GE.U32.AND P4, PT, R11, 0x180, PT ;  /* 0x000001800b00780c */ /* 0x000fe40003f86070 */
[----:B------:R-:W-:-:S09]  /*05a0*/  MOV R11, R19 ;  /* 0x00000013000b7202 */ /* 0x000fd20000000f00 */
[----:B------:R-:W-:Y:S05]  /*05b0*/  @!P0 BRA `(.L_x_46) ;  /* 0x00000000004c8947 */ /* 0x000fea0003800000 */
[----:B------:R-:W-:Y:S01]  /*05c0*/  VIADD R9, R3, 0x20 ;  /* 0x0000002003097836 */ /* 0x000fe20000000000 */
[----:B------:R-:W-:Y:S02]  /*05d0*/  LEA.HI R11, R10, 0x1, RZ, 0x19 ;  /* 0x000000010a0b7811 */ /* 0x000fe400078fc8ff */
[----:B------:R-:W-:Y:S02]  /*05e0*/  MOV R12, RZ ;  /* 0x000000ff000c7202 */ /* 0x000fe40000000f00 */
[----:B------:R-:W-:Y:S02]  /*05f0*/  LEA R10, R0, R9, 0x18 ;  /* 0x00000009000a7211 */ /* 0x000fe400078ec0ff */
[----:B------:R-:W-:Y:S02]  /*0600*/  LOP3.LUT R9, R11, 0x3, RZ, 0xc0, !PT ;  /* 0x000000030b097812 */ /* 0x000fe400078ec0ff */
[----:B------:R-:W-:Y:S02]  /*0610*/  MOV R11, R19 ;  /* 0x00000013000b7202 */ /* 0x000fe40000000f00 */
[----:B------:R-:W-:-:S02]  /*0620*/  LEA R10, R19, R10, 0x2 ;  /* 0x0000000a130a7211 */ /* 0x000fc400078e10ff */
[----:B------:R-:W-:-:S07]  /*0630*/  IADD3 R9, PT, PT, -R9, RZ, RZ ;  /* 0x000000ff09097210 */ /* 0x000fce0007ffe1ff */
.L_x_47:
[----:B------:R-:W0:Y:S01]  /*0640*/  LDS R13, [R10] ;  /* 0x000000000a0d7984 */ /* 0x000e220000000800 */
[----:B------:R-:W-:Y:S02]  /*0650*/  IADD3 R9, PT, PT, R9, 0x1, RZ ;  /* 0x0000000109097810 */ /* 0x000fe40007ffe0ff */
[----:B------:R-:W-:Y:S02]  /*0660*/  IADD3 R11, PT, PT, R11, 0x80, RZ ;  /* 0x000000800b0b7810 */ /* 0x000fe40007ffe0ff */
        /* <DEDUP_REMOVED lines=8> */
.L_x_46:
[----:B------:R-:W-:Y:S05]  /*06f0*/  BSYNC.RECONVERGENT B1 ;  /* 0x0000000000017941 */ /* 0x000fea0003800200 */
.L_x_45:
[----:B------:R-:W-:Y:S05]  /*0700*/  @!P4 BRA `(.L_x_44) ;  /* 0x0000000c0008c947 */ /* 0x000fea0003800000 */
[----:B------:R-:W-:Y:S01]  /*0710*/  IMAD.IADD R10, R16, 0x1, -R11 ;  /* 0x00000001100a7824 */ /* 0x000fe200078e0a0b */
[----:B------:R-:W-:Y:S01]  /*0720*/  IADD3 R9, PT, PT, R3, 0x20, RZ ;  /* 0x0000002003097810 */ /* 0x000fe20007ffe0ff */
[----:B------:R-:W-:Y:S01]  /*0730*/  BSSY.RECONVERGENT B1, `(.L_x_48) ;  /* 0x000006d000017945 */ /* 0x000fe20003800200 */
[----:B------:R-:W-:Y:S02]  /*0740*/  PLOP3.LUT P0, PT, PT, PT, PT, 0x80, 0x8 ;  /* 0x000000000008781c */ /* 0x000fe40003f0f070 */
[----:B------:R-:W-:Y:S02]  /*0750*/  ISETP.GT.AND P4, PT, R10, 0x600, PT ;  /* 0x000006000a00780c */ /* 0x000fe40003f84270 */
[----:B------:R-:W-:-:S04]  /*0760*/  LEA R10, R0, R9, 0x18 ;  /* 0x00000009000a7211 */ /* 0x000fc800078ec0ff */
[----:B------:R-:W-:-:S04]  /*0770*/  LEA R10, R11, R10, 0x2 ;  /* 0x0000000a0b0a7211 */ /* 0x000fc800078e10ff */
[----:B------:R-:W-:-:S03]  /*0780*/  IADD3 R10, PT, PT, R10, 0x400, RZ ;  /* 0x000004000a0a7810 */ /* 0x000fc60007ffe0ff */
[----:B------:R-:W-:Y:S05]  /*0790*/  @!P4 BRA `(.L_x_49) ;  /* 0x000000040098c947 */ /* 0x000fea0003800000 */
[----:B------:R-:W-:Y:S02]  /*07a0*/  PLOP3.LUT P0, PT, PT, PT, PT, 0x8, 0x80 ;  /* 0x000000000080781c */ /* 0x000fe40003f0e170 */
[----:B------:R-:W-:-:S11]  /*07b0*/  IADD3 R9, PT, PT, R16, -0x600, RZ ;  /* 0xfffffa0010097810 */ /* 0x000fd60007ffe0ff */
.L_x_50:
[----:B------:R-:W0:Y:S01]  /*07c0*/  LDS R13, [R10+-0x400] ;  /* 0xfffc00000a0d7984 */ /* 0x000e220000000800 */
[----:B------:R-:W-:-:S03]  /*07d0*/  IADD3 R11, PT, PT, R11, 0x800, RZ ;  /* 0x000008000b0b7810 */ /* 0x000fc60007ffe0ff */
[----:B------:R-:W1:Y:S01]  /*07e0*/  LDS R21, [R10] ;  /* 0x000000000a157984 */ /* 0x000e620000000800 */
[----:B------:R-:W-:-:S03]  /*07f0*/  ISETP.GE.AND P4, PT, R11, R9, PT ;  /* 0x000000090b00720c */ /* 0x000fc60003f86270 */
[----:B------:R-:W2:Y:S04]  /*0800*/  LDS R15, [R10+-0x200] ;  /* 0xfffe00000a0f7984 */ /* 0x000ea80000000800 */
[----:B------:R-:W3:Y:S04]  /*0810*/  LDS R24, [R10+0x200] ;  /* 0x000200000a187984 */ /* 0x000ee80000000800 */
[----:B------:R-:W4:Y:S04]  /*0820*/  LDS R29, [R10+0x400] ;  /* 0x000400000a1d7984 */ /* 0x000f280000000800 */
[----:B------:R-:W-:Y:S04]  /*0830*/  LDS R20, [R10+0x600] ;  /* 0x000600000a147984 */ /* 0x000fe80000000800 */
[----:B------:R-:W-:Y:S04]  /*0840*/  LDS R31, [R10+0x800] ;  /* 0x000800000a1f7984 */ /* 0x000fe80000000800 */
[----:B------:R-:W5:Y:S04]  /*0850*/  LDS R33, [R10+0xa00] ;  /* 0x000a00000a217984 */ /* 0x000f680000000800 */
[----:B------:R-:W-:Y:S04]  /*0860*/  LDS R35, [R10+0xc00] ;  /* 0x000c00000a237984 */ /* 0x000fe80000000800 */
[----:B------:R-:W5:Y:S01]  /*0870*/  LDS R37, [R10+0xe00] ;  /* 0x000e00000a257984 */ /* 0x000f620000000800 */
[----:B0-----:R-:W-:-:S03]  /*0880*/  FADD.FTZ R13, -R2, R13 ;  /* 0x0000000d020d7221 */ /* 0x001fc60000010100 */
[----:B------:R-:W0:Y:S01]  /*0890*/  LDS R14, [R10+0x1000] ;  /* 0x001000000a0e7984 */ /* 0x000e220000000800 */
[C---:B-1----:R-:W-:Y:S01]  /*08a0*/  FADD.FTZ R21, -R2.reuse, R21 ;  /* 0x0000001502157221 */ /* 0x042fe20000010100 */
[----:B------:R-:W-:Y:S02]  /*08b0*/  FMUL.FTZ R25, R13, 1.4426950216293334961 ;  /* 0x3fb8aa3b0d197820 */ /* 0x000fe40000410000 */
[----:B------:R-:W-:Y:S01]  /*08c0*/  LDS R27, [R10+0x1800] ;  /* 0x001800000a1b7984 */ /* 0x000fe20000000800 */
[C---:B--2---:R-:W-:Y:S01]  /*08d0*/  FADD.FTZ R15, -R2.reuse, R15 ;  /* 0x0000000f020f7221 */ /* 0x044fe20000010100 */
[----:B------:R-:W-:Y:S01]  /*08e0*/  FMUL.FTZ R30, R21, 1.4426950216293334961 ;  /* 0x3fb8aa3b151e7820 */ /* 0x000fe20000410000 */
[----:B------:R1:W2:Y:S01]  /*08f0*/  MUFU.EX2 R26, R25 ;  /* 0x00000019001a7308 */ /* 0x0002a20000000800 */
[----:B------:R-:W0:Y:S01]  /*0900*/  LDS R21, [R10+0x1200] ;  /* 0x001200000a157984 */ /* 0x000e220000000800 */
[----:B------:R-:W-:Y:S01]  /*0910*/  FMUL.FTZ R28, R15, 1.4426950216293334961 ;  /* 0x3fb8aa3b0f1c7820 */ /* 0x000fe20000410000 */
[----:B---3--:R-:W-:-:S02]  /*0920*/  FADD.FTZ R24, -R2, R24 ;  /* 0x0000001802187221 */ /* 0x008fc40000010100 */
[----:B------:R-:W3:Y:S01]  /*0930*/  LDS R15, [R10+0x1400] ;  /* 0x001400000a0f7984 */ /* 0x000ee20000000800 */
[----:B----4-:R-:W-:Y:S01]  /*0940*/  FADD.FTZ R29, -R2, R29 ;  /* 0x0000001d021d7221 */ /* 0x010fe20000010100 */
[----:B------:R-:W4:Y:S01]  /*0950*/  MUFU.EX2 R30, R30 ;  /* 0x0000001e001e7308 */ /* 0x000f220000000800 */
[----:B------:R-:W-:Y:S01]  /*0960*/  FMUL.FTZ R24, R24, 1.4426950216293334961 ;  /* 0x3fb8aa3b18187820 */ /* 0x000fe20000410000 */
[----:B------:R-:W3:Y:S02]  /*0970*/  LDS R13, [R10+0x1600] ;  /* 0x001600000a0d7984 */ /* 0x000ee40000000800 */
[----:B------:R-:W4:Y:S02]  /*0980*/  MUFU.EX2 R28, R28 ;  /* 0x0000001c001c7308 */ /* 0x000f240000000800 */
[----:B-1----:R-:W1:Y:S01]  /*0990*/  LDS R25, [R10+0x1a00] ;  /* 0x001a00000a197984 */ /* 0x002e620000000800 */
[----:B--2---:R-:W-:-:S03]  /*09a0*/  FADD.FTZ R12, R26, R12 ;  /* 0x0000000c1a0c7221 */ /* 0x004fc60000010000 */
[----:B------:R2:W-:Y:S01]  /*09b0*/  STS [R10+-0x400], R26 ;  /* 0xfffc001a0a007388 */ /* 0x0005e20000000800 */
[----:B-----5:R-:W-:-:S03]  /*09c0*/  FADD.FTZ R32, -R2, R33 ;  /* 0x0000002102207221 */ /* 0x020fc60000010100 */
[----:B----4-:R4:W-:Y:S01]  /*09d0*/  STS [R10], R30 ;  /* 0x0000001e0a007388 */ /* 0x0109e20000000800 */
[----:B------:R-:W-:-:S03]  /*09e0*/  FMUL.FTZ R32, R32, 1.4426950216293334961 ;  /* 0x3fb8aa3b20207820 */ /* 0x000fc60000410000 */
[----:B------:R5:W-:Y:S01]  /*09f0*/  STS [R10+-0x200], R28 ;  /* 0xfffe001c0a007388 */ /* 0x000be20000000800 */
[----:B------:R-:W-:Y:S01]  /*0a00*/  FADD.FTZ R12, R12, R28 ;  /* 0x0000001c0c0c7221 */ /* 0x000fe20000010000 */
[C---:B--2---:R-:W-:Y:S01]  /*0a10*/  FADD.FTZ R26, -R2.reuse, R20 ;  /* 0x00000014021a7221 */ /* 0x044fe20000010100 */
[----:B------:R-:W-:Y:S01]  /*0a20*/  FMUL.FTZ R20, R29, 1.4426950216293334961 ;  /* 0x3fb8aa3b1d147820 */ /* 0x000fe20000410000 */
[----:B------:R-:W-:Y:S01]  /*0a30*/  FADD.FTZ R34, -R2, R37 ;  /* 0x0000002502227221 */ /* 0x000fe20000010100 */
[----:B------:R0:W2:Y:S01]  /*0a40*/  MUFU.EX2 R29, R24 ;  /* 0x00000018001d7308 */ /* 0x0000a20000000800 */
[----:B------:R-:W-:Y:S01]  /*0a50*/  FMUL.FTZ R26, R26, 1.4426950216293334961 ;  /* 0x3fb8aa3b1a1a7820 */ /* 0x000fe20000410000 */
[----:B------:R-:W-:Y:S01]  /*0a60*/  FADD.FTZ R12, R12, R30 ;  /* 0x0000001e0c0c7221 */ /* 0x000fe20000010000 */
[C---:B----4-:R-:W-:Y:S01]  /*0a70*/  FADD.FTZ R30, -R2.reuse, R35 ;  /* 0x00000023021e7221 */ /* 0x050fe20000010100 */
[----:B------:R-:W-:Y:S01]  /*0a80*/  MUFU.EX2 R37, R32 ;  /* 0x0000002000257308 */ /* 0x000fe20000000800 */
[----:B-----5:R-:W-:Y:S01]  /*0a90*/  FADD.FTZ R28, -R2, R31 ;  /* 0x0000001f021c7221 */ /* 0x020fe20000010100 */
[----:B------:R-:W-:Y:S01]  /*0aa0*/  FMUL.FTZ R34, R34, 1.4426950216293334961 ;  /* 0x3fb8aa3b22227820 */ /* 0x000fe20000410000 */
[----:B------:R-:W-:Y:S01]  /*0ab0*/  FMUL.FTZ R30, R30, 1.4426950216293334961 ;  /* 0x3fb8aa3b1e1e7820 */ /* 0x000fe20000410000 */
[----:B------:R4:W5:Y:S01]  /*0ac0*/  MUFU.EX2 R31, R20 ;  /* 0x00000014001f7308 */ /* 0x0009620000000800 */
[----:B------:R-:W-:Y:S01]  /*0ad0*/  FMUL.FTZ R28, R28, 1.4426950216293334961 ;  /* 0x3fb8aa3b1c1c7820 */ /* 0x000fe20000410000 */
[----:B0-----:R-:W-:-:S02]  /*0ae0*/  FADD.FTZ R24, -R2, R14 ;  /* 0x0000000e02187221 */ /* 0x001fc40000010100 */
[----:B------:R3:W0:Y:S01]  /*0af0*/  MUFU.EX2 R33, R26 ;  /* 0x0000001a00217308 */ /* 0x0006220000000800 */
[----:B--2---:R-:W-:Y:S01]  /*0b00*/  FADD.FTZ R12, R12, R29 ;  /* 0x0000001d0c0c7221 */ /* 0x004fe20000010000 */
[----:B------:R-:W-:Y:S02]  /*0b10*/  FMUL.FTZ R24, R24, 1.4426950216293334961 ;  /* 0x3fb8aa3b18187820 */ /* 0x000fe40000410000 */
[----:B------:R2:W1:Y:S01]  /*0b20*/  MUFU.EX2 R35, R28 ;  /* 0x0000001c00237308 */ /* 0x0004620000000800 */
[C---:B----4-:R-:W-:Y:S01]  /*0b30*/  FADD.FTZ R20, -R2.reuse, R21 ;  /* 0x0000001502147221 */ /* 0x050fe20000010100 */
[----:B------:R-:W-:Y:S02]  /*0b40*/  STS [R10+0x200], R29 ;  /* 0x0002001d0a007388 */ /* 0x000fe40000000800 */
[----:B------:R4:W1:Y:S01]  /*0b50*/  MUFU.EX2 R14, R30 ;  /* 0x0000001e000e7308 */ /* 0x0008620000000800 */
[----:B---3--:R-:W-:Y:S01]  /*0b60*/  FADD.FTZ R26, -R2, R15 ;  /* 0x0000000f021a7221 */ /* 0x008fe20000010100 */
[----:B-----5:R-:W-:Y:S01]  /*0b70*/  FADD.FTZ R12, R12, R31 ;  /* 0x0000001f0c0c7221 */ /* 0x020fe20000010000 */
[----:B------:R-:W-:Y:S01]  /*0b80*/  FMUL.FTZ R20, R20, 1.4426950216293334961 ;  /* 0x3fb8aa3b14147820 */ /* 0x000fe20000410000 */
[----:B------:R-:W3:Y:S01]  /*0b90*/  MUFU.EX2 R21, R34 ;  /* 0x0000002200157308 */ /* 0x000ee20000000800 */
[----:B--2---:R-:W-:Y:S01]  /*0ba0*/  FADD.FTZ R28, -R2, R13 ;  /* 0x0000000d021c7221 */ /* 0x004fe20000010100 */
[----:B0-----:R-:W-:Y:S01]  /*0bb0*/  FADD.FTZ R12, R12, R33 ;  /* 0x000000210c0c7221 */ /* 0x001fe20000010000 */
[----:B------:R-:W-:Y:S01]  /*0bc0*/  FMUL.FTZ R26, R26, 1.4426950216293334961 ;  /* 0x3fb8aa3b1a1a7820 */ /* 0x000fe20000410000 */
[----:B------:R-:W0:Y:S01]  /*0bd0*/  MUFU.EX2 R15, R24 ;  /* 0x00000018000f7308 */ /* 0x000e220000000800 */
[----:B----4-:R-:W-:Y:S01]  /*0be0*/  FADD.FTZ R30, -R2, R27 ;  /* 0x0000001b021e7221 */ /* 0x010fe20000010100 */
[----:B-1----:R-:W-:Y:S01]  /*0bf0*/  FADD.FTZ R12, R12, R35 ;  /* 0x000000230c0c7221 */ /* 0x002fe20000010000 */
[----:B------:R-:W-:Y:S01]  /*0c00*/  FMUL.FTZ R28, R28, 1.4426950216293334961 ;  /* 0x3fb8aa3b1c1c7820 */ /* 0x000fe20000410000 */
[----:B------:R-:W1:Y:S01]  /*0c10*/  MUFU.EX2 R13, R20 ;  /* 0x00000014000d7308 */ /* 0x000e620000000800 */
[----:B------:R-:W-:Y:S01]  /*0c20*/  FADD.FTZ R32, -R2, R25 ;  /* 0x0000001902207221 */ /* 0x000fe20000010100 */
[----:B------:R-:W-:Y:S01]  /*0c30*/  FADD.FTZ R12, R12, R37 ;  /* 0x000000250c0c7221 */ /* 0x000fe20000010000 */
[----:B------:R-:W-:Y:S01]  /*0c40*/  FMUL.FTZ R30, R30, 1.4426950216293334961 ;  /* 0x3fb8aa3b1e1e7820 */ /* 0x000fe20000410000 */
[----:B------:R-:W2:Y:S01]  /*0c50*/  MUFU.EX2 R27, R26 ;  /* 0x0000001a001b7308 */ /* 0x000ea20000000800 */
[----:B------:R-:W-:Y:S01]  /*0c60*/  FMUL.FTZ R32, R32, 1.4426950216293334961 ;  /* 0x3fb8aa3b20207820 */ /* 0x000fe20000410000 */
[----:B------:R-:W-:Y:S01]  /*0c70*/  FADD.FTZ R12, R12, R14 ;  /* 0x0000000e0c0c7221 */ /* 0x000fe20000010000 */
[----:B---3--:R3:W-:Y:S01]  /*0c80*/  STS [R10+0xe00], R21 ;  /* 0x000e00150a007388 */ /* 0x0087e20000000800 */
[----:B------:R-:W3:Y:S02]  /*0c90*/  MUFU.EX2 R25, R28 ;  /* 0x0000001c00197308 */ /* 0x000ee40000000800 */
[----:B------:R-:W-:Y:S01]  /*0ca0*/  FADD.FTZ R12, R12, R21 ;  /* 0x000000150c0c7221 */ /* 0x000fe20000010000 */
[----:B------:R-:W-:Y:S01]  /*0cb0*/  STS [R10+0x400], R31 ;  /* 0x0004001f0a007388 */ /* 0x000fe20000000800 */
[----:B------:R-:W4:Y:S02]  /*0cc0*/  MUFU.EX2 R20, R30 ;  /* 0x0000001e00147308 */ /* 0x000f240000000800 */
[----:B0-----:R-:W-:Y:S01]  /*0cd0*/  FADD.FTZ R12, R12, R15 ;  /* 0x0000000f0c0c7221 */ /* 0x001fe20000010000 */
[----:B------:R-:W-:Y:S01]  /*0ce0*/  STS [R10+0x600], R33 ;  /* 0x000600210a007388 */ /* 0x000fe20000000800 */
[----:B------:R-:W0:Y:S02]  /*0cf0*/  MUFU.EX2 R32, R32 ;  /* 0x0000002000207308 */ /* 0x000e240000000800 */
[----:B-1----:R-:W-:Y:S01]  /*0d00*/  FADD.FTZ R12, R12, R13 ;  /* 0x0000000d0c0c7221 */ /* 0x002fe20000010000 */
[----:B------:R-:W-:Y:S03]  /*0d10*/  STS [R10+0x800], R35 ;  /* 0x000800230a007388 */ /* 0x000fe60000000800 */
[----:B--2---:R-:W-:Y:S01]  /*0d20*/  FADD.FTZ R12, R12, R27 ;  /* 0x0000001b0c0c7221 */ /* 0x004fe20000010000 */
[----:B------:R-:W-:Y:S03]  /*0d30*/  STS [R10+0xa00], R37 ;  /* 0x000a00250a007388 */ /* 0x000fe60000000800 */
[----:B---3--:R-:W-:Y:S01]  /*0d40*/  FADD.FTZ R21, R12, R25 ;  /* 0x000000190c157221 */ /* 0x008fe20000010000 */
[----:B------:R-:W-:Y:S03]  /*0d50*/  STS [R10+0xc00], R14 ;  /* 0x000c000e0a007388 */ /* 0x000fe60000000800 */
[----:B----4-:R-:W-:Y:S01]  /*0d60*/  FADD.FTZ R21, R21, R20 ;  /* 0x0000001415157221 */ /* 0x010fe20000010000 */
[----:B------:R-:W-:Y:S03]  /*0d70*/  STS [R10+0x1000], R15 ;  /* 0x0010000f0a007388 */ /* 0x000fe60000000800 */
[----:B0-----:R-:W-:Y:S01]  /*0d80*/  FADD.FTZ R12, R21, R32 ;  /* 0x00000020150c7221 */ /* 0x001fe20000010000 */
[----:B------:R-:W-:Y:S04]  /*0d90*/  STS [R10+0x1200], R13 ;  /* 0x0012000d0a007388 */ /* 0x000fe80000000800 */
[----:B------:R-:W-:Y:S04]  /*0da0*/  STS [R10+0x1400], R27 ;  /* 0x0014001b0a007388 */ /* 0x000fe80000000800 */
[----:B------:R-:W-:Y:S04]  /*0db0*/  STS [R10+0x1600], R25 ;  /* 0x001600190a007388 */ /* 0x000fe80000000800 */
[----:B------:R-:W-:Y:S04]  /*0dc0*/  STS [R10+0x1800], R20 ;  /* 0x001800140a007388 */ /* 0x000fe80000000800 */
[----:B------:R0:W-:Y:S02]  /*0dd0*/  STS [R10+0x1a00], R32 ;  /* 0x001a00200a007388 */ /* 0x0001e40000000800 */
[----:B0-----:R-:W-:Y:S01]  /*0de0*/  IADD3 R10, PT, PT, R10, 0x2000, RZ ;  /* 0x000020000a0a7810 */ /* 0x001fe20007ffe0ff */
[----:B------:R-:W-:Y:S06]  /*0df0*/  @!P4 BRA `(.L_x_50) ;  /* 0xfffffff80070c947 */ /* 0x000fec000383ffff */
.L_x_49:
[----:B------:R-:W-:Y:S05]  /*0e00*/  BSYNC.RECONVERGENT B1 ;  /* 0x0000000000017941 */ /* 0x000fea0003800200 */
.L_x_48:
[----:B------:R-:W-:Y:S01]  /*0e10*/  IADD3 R9, PT, PT, R16, -R11, RZ ;  /* 0x8000000b10097210 */ /* 0x000fe20007ffe0ff */
[----:B------:R-:W-:Y:S03]  /*0e20*/  BSSY.RECONVERGENT B1, `(.L_x_51) ;  /* 0x0000036000017945 */ /* 0x000fe60003800200 */
[----:B------:R-:W-:-:S13]  /*0e30*/  ISETP.GT.AND P4, PT, R9, 0x200, PT ;  /* 0x000002000900780c */ /* 0x000fda0003f84270 */
[----:B------:R-:W-:Y:S05]  /*0e40*/  @!P4 BRA `(.L_x_52) ;  /* 0x0000000000ccc947 */ /* 0x000fea0003800000 */
[----:B------:R-:W0:Y:S01]  /*0e50*/  LDS R15, [R10+-0x400] ;  /* 0xfffc00000a0f7984 */ /* 0x000e220000000800 */
[----:B------:R-:W-:Y:S01]  /*0e60*/  PLOP3.LUT P0, PT, PT, PT, PT, 0x8, 0x80 ;  /* 0x000000000080781c */ /* 0x000fe20003f0e170 */
[----:B------:R-:W-:Y:S02]  /*0e70*/  VIADD R11, R11, 0x400 ;  /* 0x000004000b0b7836 */ /* 0x000fe40000000000 */
        /* <DEDUP_REMOVED lines=48> */
.L_x_52:
[----:B------:R-:W-:Y:S05]  /*1180*/  BSYNC.RECONVERGENT B1 ;  /* 0x0000000000017941 */ /* 0x000fea0003800200 */
.L_x_51:
[----:B------:R-:W-:-:S13]  /*1190*/  ISETP.LT.OR P0, PT, R11, R16, P0 ;  /* 0x000000100b00720c */ /* 0x000fda0000701670 */
        /* <DEDUP_REMOVED lines=25> */
.L_x_44:
[----:B------:R-:W-:Y:S05]  /*1330*/  BSYNC.RECONVERGENT B0 ;  /* 0x0000000000007941 */ /* 0x000fea0003800200 */
.L_x_43:
        /* <DEDUP_REMOVED lines=20> */
[-C--:B------:R-:W-:Y:S01]  /*1480*/  LOP3.LUT R4, RZ, R19.reuse, RZ, 0x33, !PT ;  /* 0x00000013ff047212 */ /* 0x080fe200078e33ff */
[----:B------:R-:W-:Y:S01]  /*1490*/  BSSY.RECONVERGENT B1, `(.L_x_55) ;  /* 0x000001a000017945 */ /* 0x000fe20003800200 */
[----:B------:R-:W-:Y:S02]  /*14a0*/  MOV R11, R19 ;  /* 0x00000013000b7202 */ /* 0x000fe40000000f00 */
[----:B------:R-:W-:Y:S01]  /*14b0*/  IADD3 R8, PT, PT, R17, R4, RZ ;  /* 0x0000000411087210 */ /* 0x000fe20007ffe0ff */
[----:B-1----:R-:W-:-:S03]  /*14c0*/  FADD.FTZ R4, R9, 9.9999999747524270788e-07 ;  /* 0x358637bd09047421 */ /* 0x002fc60000010000 */
[----:B------:R-:W-:Y:S02]  /*14d0*/  LOP3.LUT R10, R8, 0x180, RZ, 0xc0, !PT ;  /* 0x00000180080a7812 */ /* 0x000fe400078ec0ff */
[----:B------:R-:W-:Y:S01]  /*14e0*/  IADD3 R5, PT, PT, -R5, R8, RZ ;  /* 0x0000000805057210 */ /* 0x000fe20007ffe1ff */
[----:B------:R-:W1:Y:S01]  /*14f0*/  MUFU.RCP R4, R4 ;  /* 0x0000000400047308 */ /* 0x000e620000001000 */
[----:B------:R-:W-:Y:S02]  /*1500*/  ISETP.NE.AND P0, PT, R10, 0x180, PT ;  /* 0x000001800a00780c */ /* 0x000fe40003f05270 */
[----:B------:R-:W-:Y:S02]  /*1510*/  ISETP.GE.U32.AND P1, PT, R5, 0x180, PT ;  /* 0x000001800500780c */ /* 0x000fe40003f26070 */
[----:B------:R-:W-:-:S09]  /*1520*/  LEA.HI R8, R8, 0x1, RZ, 0x19 ;  /* 0x0000000108087811 */ /* 0x000fd200078fc8ff */
[----:B------:R-:W-:Y:S05]  /*1530*/  @!P0 BRA `(.L_x_56) ;  /* 0x00000000003c8947 */ /* 0x000fea0003800000 */
[----:B------:R-:W-:Y:S02]  /*1540*/  IADD3 R11, PT, PT, R3, 0x20, RZ ;  /* 0x00000020030b7810 */ /* 0x000fe40007ffe0ff */
[C---:B------:R-:W-:Y:S02]  /*1550*/  SHF.L.U32 R5, R8.reuse, 0x7, RZ ;  /* 0x0000000708057819 */ /* 0x040fe400000006ff */
[----:B------:R-:W-:Y:S02]  /*1560*/  LOP3.LUT R10, R8, 0x3, RZ, 0xc0, !PT ;  /* 0x00000003080a7812 */ /* 0x000fe400078ec0ff */
[----:B------:R-:W-:Y:S02]  /*1570*/  LEA R12, R0, R11, 0x18 ;  /* 0x0000000b000c7211 */ /* 0x000fe400078ec0ff */
[----:B------:R-:W-:Y:S02]  /*1580*/  LOP3.LUT R8, R5, 0x180, RZ, 0xc0, !PT ;  /* 0x0000018005087812 */ /* 0x000fe400078ec0ff */
[----:B------:R-:W-:Y:S01]  /*1590*/  IADD3 R10, PT, PT, -R10, RZ, RZ ;  /* 0x000000ff0a0a7210 */ /* 0x000fe20007ffe1ff */
[----:B------:R-:W-:Y:S01]  /*15a0*/  IMAD R5, R19, 0x4, R12 ;  /* 0x0000000413057824 */ /* 0x000fe200078e020c */
[----:B------:R-:W-:-:S07]  /*15b0*/  IADD3 R11, PT, PT, R8, R19, RZ ;  /* 0x00000013080b7210 */ /* 0x000fce0007ffe0ff */
.L_x_57:
[----:B------:R-:W1:Y:S01]  /*15c0*/  LDS R13, [R5] ;  /* 0x00000000050d7984 */ /* 0x000e620000000800 */
[----:B------:R-:W-:-:S04]  /*15d0*/  IADD3 R10, PT, PT, R10, 0x1, RZ ;  /* 0x000000010a0a7810 */ /* 0x000fc80007ffe0ff */
[----:B------:R-:W-:Y:S01]  /*15e0*/  ISETP.NE.AND P0, PT, R10, RZ, PT ;  /* 0x000000ff0a00720c */ /* 0x000fe20003f05270 */
[----:B-1----:R-:W-:-:S05]  /*15f0*/  FMUL.FTZ R8, R13, R4 ;  /* 0x000000040d087220 */ /* 0x002fca0000410000 */
[----:B------:R1:W-:Y:S02]  /*1600*/  STS [R5], R8 ;  /* 0x0000000805007388 */ /* 0x0003e40000000800 */
[----:B-1----:R-:W-:-:S05]  /*1610*/  IADD3 R5, PT, PT, R5, 0x200, RZ ;  /* 0x0000020005057810 */ /* 0x002fca0007ffe0ff */
[----:B------:R-:W-:Y:S05]  /*1620*/  @P0 BRA `(.L_x_57) ;  /* 0xfffffffc00e40947 */ /* 0x000fea000383ffff */
.L_x_56:
[----:B------:R-:W-:Y:S05]  /*1630*/  BSYNC.RECONVERGENT B1 ;  /* 0x0000000000017941 */ /* 0x000fea0003800200 */
.L_x_55:
[----:B------:R-:W-:Y:S05]  /*1640*/  @!P1 BRA `(.L_x_54) ;  /* 0x0000000400b89947 */ /* 0x000fea0003800000 */
[----:B------:R-:W-:Y:S01]  /*1650*/  IADD3 R8, PT, PT, R16, -R11, RZ ;  /* 0x8000000b10087210 */ /* 0x000fe20007ffe0ff */
        /* <DEDUP_REMOVED lines=8> */
[----:B------:R-:W-:Y:S02]  /*16e0*/  PLOP3.LUT P0, PT, PT, PT, PT, 0x8, 0x80 ;  /* 0x000000000080781c */ /* 0x000fe40003f0e170 */
[----:B------:R-:W-:-:S11]  /*16f0*/  IADD3 R8, PT, PT, R16, -0x600, RZ ;  /* 0xfffffa0010087810 */ /* 0x000fd60007ffe0ff */
.L_x_60:
        /* <DEDUP_REMOVED lines=8> */
[----:B------:R-:W0:Y:S04]  /*1780*/  LDS R28, [R5+0x800] ;  /* 0x00080000051c7984 */ /* 0x000e280000000800 */
[----:B------:R-:W-:Y:S04]  /*1790*/  LDS R33, [R5+0xa00] ;  /* 0x000a000005217984 */ /* 0x000fe80000000800 */
        /* <DEDUP_REMOVED lines=14> */
[----:B------:R0:W-:Y:S01]  /*1880*/  STS [R5+-0x400], R10 ;  /* 0xfffc000a05007388 */ /* 0x0001e20000000800 */
[----:B------:R-:W-:-:S03]  /*1890*/  FMUL.FTZ R28, R28, R4 ;  /* 0x000000041c1c7220 */ /* 0x000fc60000410000 */
[----:B------:R1:W-:Y:S04]  /*18a0*/  STS [R5+-0x200], R12 ;  /* 0xfffe000c05007388 */ /* 0x0003e80000000800 */
        /* <DEDUP_REMOVED lines=23> */
[----:B0-----:R-:W-:Y:S01]  /*1a20*/  VIADD R5, R5, 0x2000 ;  /* 0x0000200005057836 */ /* 0x001fe20000000000 */
[----:B------:R-:W-:Y:S06]  /*1a30*/  @!P1 BRA `(.L_x_60) ;  /* 0xfffffffc00309947 */ /* 0x000fec000383ffff */
.L_x_59:
[----:B------:R-:W-:Y:S05]  /*1a40*/  BSYNC.RECONVERGENT B1 ;  /* 0x0000000000017941 */ /* 0x000fea0003800200 */
.L_x_58:
[----:B------:R-:W-:Y:S01]  /*1a50*/  IADD3 R8, PT, PT, R16, -R11, RZ ;  /* 0x8000000b10087210 */ /* 0x000fe20007ffe0ff */
        /* <DEDUP_REMOVED lines=30> */
.L_x_62:
[----:B------:R-:W-:Y:S05]  /*1c40*/  BSYNC.RECONVERGENT B1 ;  /* 0x0000000000017941 */ /* 0x000fea0003800200 */
.L_x_61:
[----:B------:R-:W-:-:S13]  /*1c50*/  ISETP.LT.OR P0, PT, R11, R16, P0 ;  /* 0x000000100b00720c */ /* 0x000fda0000701670 */
        /* <DEDUP_REMOVED lines=13> */
.L_x_54:
[----:B------:R-:W-:Y:S05]  /*1d30*/  BSYNC.RECONVERGENT B0 ;  /* 0x0000000000007941 */ /* 0x000fea0003800200 */
.L_x_53:
[----:B------:R-:W-:Y:S01]  /*1d40*/  BAR.SYNC.DEFER_BLOCKING 0x0 ;  /* 0x0000000000007b1d */ /* 0x000fe20000010000 */
[C---:B------:R-:W-:Y:S02]  /*1d50*/  ISETP.NE.AND P3, PT, R19.reuse, RZ, PT ;  /* 0x000000ff1300720c */ /* 0x040fe40003f65270 */
[----:B------:R-:W-:Y:S02]  /*1d60*/  SHF.R.U32.HI R7, RZ, 0x2, R7 ;  /* 0x00000002ff077819 */ /* 0x000fe40000011607 */
[----:B-12---:R-:W-:Y:S01]  /*1d70*/  LOP3.LUT R4, R19, 0x3, RZ, 0xc0, !PT ;  /* 0x0000000313047812 */ /* 0x006fe200078ec0ff */
[----:B------:R-:W-:Y:S01]  /*1d80*/  BSSY.RECONVERGENT B0, `(.L_x_63) ;  /* 0x0000018000007945 */ /* 0x000fe20003800200 */
[----:B------:R-:W-:Y:S01]  /*1d90*/  IADD3 R3, PT, PT, R3, 0x20, RZ ;  /* 0x0000002003037810 */ /* 0x000fe20007ffe0ff */
[----:B------:R-:W-:Y:S01]  /*1da0*/  IMAD R7, R6, 0xc0, R7 ;  /* 0x000000c006077824 */ /* 0x000fe200078e0207 */
[----:B------:R-:W-:Y:S02]  /*1db0*/  ISETP.NE.AND P2, PT, R4, RZ, PT ;  /* 0x000000ff0400720c */ /* 0x000fe40003f45270 */
[----:B------:R-:W-:-:S02]  /*1dc0*/  LOP3.LUT R5, R19, 0x3c0, RZ, 0xc0, !PT ;  /* 0x000003c013057812 */ /* 0x000fc400078ec0ff */
[----:B------:R-:W-:Y:S02]  /*1dd0*/  LOP3.LUT R4, R19, 0x3e0, RZ, 0xc0, !PT ;  /* 0x000003e013047812 */ /* 0x000fe400078ec0ff */
[----:B------:R-:W-:Y:S02]  /*1de0*/  LEA R0, R0, R3, 0x18 ;  /* 0x0000000300007211 */ /* 0x000fe400078ec0ff */
[----:B------:R-:W-:Y:S02]  /*1df0*/  ISETP.NE.OR P1, PT, R5, 0x40, P2 ;  /* 0x000000400500780c */ /* 0x000fe40001725670 */
[----:B------:R-:W-:Y:S02]  /*1e00*/  ISETP.NE.OR P0, PT, R4, 0x20, P2 ;  /* 0x000000200400780c */ /* 0x000fe40001705670 */
[----:B------:R-:W-:Y:S01]  /*1e10*/  LEA R0, R7, R0, 0x2 ;  /* 0x0000000007007211 */ /* 0x000fe200078e10ff */
[----:B------:R-:W-:Y:S10]  /*1e20*/  @P3 BRA `(.L_x_64) ;  /* 0x0000000000343947 */ /* 0x000ff40003800000 */
[----:B------:R-:W-:Y:S01]  /*1e30*/  IMAD R3, R23, R18, UR39 ;  /* 0x0000002717037e24 */ /* 0x000fe2000f8e0212 */
[----:B------:R-:W1:Y:S03]  /*1e40*/  LDCU.128 UR4, c[0x0][0x380] ;  /* 0x00007000ff0477ac */ /* 0x000e660008000c00 */
[----:B------:R-:W-:-:S05]  /*1e50*/  IMAD R3, R3, UR38, RZ ;  /* 0x0000002603037c24 */ /* 0x000fca000f8e02ff */
[----:B------:R-:W-:-:S04]  /*1e60*/  IADD3 R3, P3, PT, R3, R22, RZ ;  /* 0x0000001603037210 */ /* 0x000fc80007f7e0ff */
[----:B------:R-:W-:Y:S02]  /*1e70*/  IADD3.X R4, PT, PT, RZ, RZ, RZ, P3, !PT ;  /* 0x000000ffff047210 */ /* 0x000fe40001ffe4ff */
[C---:B------:R-:W-:Y:S02]  /*1e80*/  SHF.L.U32 R6, R3.reuse, 0x2, RZ ;  /* 0x0000000203067819 */ /* 0x040fe400000006ff */
[----:B------:R-:W-:Y:S02]  /*1e90*/  SHF.L.U64.HI R3, R3, 0x2, R4 ;  /* 0x0000000203037819 */ /* 0x000fe40000010204 */
[C---:B-1----:R-:W-:Y:S02]  /*1ea0*/  IADD3 R4, P3, PT, R6.reuse, UR6, RZ ;  /* 0x0000000606047c10 */ /* 0x042fe4000ff7e0ff */
[----:B------:R-:W-:Y:S02]  /*1eb0*/  IADD3 R6, P4, PT, R6, UR4, RZ ;  /* 0x0000000406067c10 */ /* 0x000fe4000ff9e0ff */
[----:B------:R-:W-:-:S02]  /*1ec0*/  IADD3.X R5, PT, PT, R3, UR7, RZ, P3, !PT ;  /* 0x0000000703057c10 */ /* 0x000fc40009ffe4ff */
[----:B------:R-:W-:-:S03]  /*1ed0*/  IADD3.X R7, PT, PT, R3, UR5, RZ, P4, !PT ;  /* 0x0000000503077c10 */ /* 0x000fc6000a7fe4ff */
[----:B0-----:R1:W-:Y:S04]  /*1ee0*/  STG.E desc[UR36][R4.64], R2 ;  /* 0x0000000204007986 */ /* 0x0013e8000c101924 */
[----:B------:R1:W-:Y:S02]  /*1ef0*/  STG.E desc[UR36][R6.64], R9 ;  /* 0x0000000906007986 */ /* 0x0003e4000c101924 */
.L_x_64:
[----:B------:R-:W-:Y:S05]  /*1f00*/  BSYNC.RECONVERGENT B0 ;  /* 0x0000000000007941 */ /* 0x000fea0003800200 */
.L_x_63:
[----:B------:R-:W-:Y:S01]  /*1f10*/  BAR.SYNC.DEFER_BLOCKING 0x0 ;  /* 0x0000000000007b1d */ /* 0x000fe20000010000 */
[----:B------:R-:W-:Y:S01]  /*1f20*/  HFMA2 R3, -RZ, RZ, 0, 0 ;  /* 0x00000000ff037431 */ /* 0x000fe200000001ff */
[C---:B------:R-:W-:Y:S01]  /*1f30*/  LOP3.LUT P3, RZ, R19.reuse, 0x3c3, RZ, 0xc0, !PT ;  /* 0x000003c313ff7812 */ /* 0x040fe2000786c0ff */
[----:B------:R-:W-:Y:S01]  /*1f40*/  HFMA2 R35, -RZ, RZ, 0, 0 ;  /* 0x00000000ff237431 */ /* 0x000fe200000001ff */
[C---:B------:R-:W-:Y:S01]  /*1f50*/  LOP3.LUT P4, RZ, R19.reuse, 0x3e3, RZ, 0xc0, !PT ;  /* 0x000003e313ff7812 */ /* 0x040fe2000788c0ff */
[----:B------:R-:W-:Y:S01]  /*1f60*/  HFMA2 R31, -RZ, RZ, 0, 0 ;  /* 0x00000000ff1f7431 */ /* 0x000fe200000001ff */
[----:B------:R-:W-:Y:S01]  /*1f70*/  BSSY.RECONVERGENT B0, `(.L_x_65) ;  /* 0x0000028000007945 */ /* 0x000fe20003800200 */
[----:B------:R-:W-:Y:S01]  /*1f80*/  HFMA2 R29, -RZ, RZ, 0, 0 ;  /* 0x00000000ff1d7431 */ /* 0x000fe200000001ff */
[----:B------:R-:W-:Y:S02]  /*1f90*/  ISETP.GT.U32.AND P5, PT, R19, 0x1f, PT ;  /* 0x0000001f1300780c */ /* 0x000fe40003fa4070 */
[----:B-1----:R-:W-:-:S02]  /*1fa0*/  CS2R R8, SRZ ;  /* 0x0000000000087805 */ /* 0x002fc4000001ff00 */
[----:B------:R-:W-:Y:S02]  /*1fb0*/  CS2R R10, SRZ ;  /* 0x00000000000a7805 */ /* 0x000fe4000001ff00 */
[----:B------:R-:W-:Y:S02]  /*1fc0*/  CS2R R12, SRZ ;  /* 0x00000000000c7805 */ /* 0x000fe4000001ff00 */
[----:B------:R-:W-:Y:S02]  /*1fd0*/  CS2R R6, SRZ ;  /* 0x0000000000067805 */ /* 0x000fe4000001ff00 */
[----:B------:R-:W-:Y:S02]  /*1fe0*/  CS2R R4, SRZ ;  /* 0x0000000000047805 */ /* 0x000fe4000001ff00 */
[----:B------:R-:W-:Y:S02]  /*1ff0*/  CS2R R20, SRZ ;  /* 0x0000000000147805 */ /* 0x000fe4000001ff00 */
[----:B------:R-:W-:-:S02]  /*2000*/  CS2R R16, SRZ ;  /* 0x0000000000107805 */ /* 0x000fc4000001ff00 */
[----:B------:R-:W-:Y:S01]  /*2010*/  CS2R R14, SRZ ;  /* 0x00000000000e7805 */ /* 0x000fe2000001ff00 */
[----:B------:R-:W-:Y:S01]  /*2020*/  IMAD.MOV.U32 R25, RZ, RZ, RZ ;  /* 0x000000ffff197224 */ /* 0x000fe200078e00ff */
[----:B------:R-:W-:Y:S02]  /*2030*/  MOV R27, RZ ;  /* 0x000000ff001b7202 */ /* 0x000fe40000000f00 */
[----:B------:R-:W-:Y:S02]  /*2040*/  MOV R33, RZ ;  /* 0x000000ff00217202 */ /* 0x000fe40000000f00 */
[----:B------:R-:W-:Y:S01]  /*2050*/  MOV R37, RZ ;  /* 0x000000ff00257202 */ /* 0x000fe20000000f00 */
[----:B------:R-:W-:Y:S06]  /*2060*/  @P1 BRA `(.L_x_66) ;  /* 0x0000000000601947 */ /* 0x000fec0003800000 */
        /* <DEDUP_REMOVED lines=24> */
.L_x_66:
[----:B------:R-:W-:Y:S05]  /*21f0*/  BSYNC.RECONVERGENT B0 ;  /* 0x0000000000007941 */ /* 0x000fea0003800200 */
.L_x_65:
[----:B------:R-:W-:Y:S06]  /*2200*/  BAR.SYNC.DEFER_BLOCKING 0x0 ;  /* 0x0000000000007b1d */ /* 0x000fec0000010000 */
[----:B------:R-:W-:Y:S04]  /*2210*/  BSSY.RECONVERGENT B0, `(.L_x_67) ;  /* 0x0000032000007945 */ /* 0x000fe80003800200 */
[----:B------:R-:W-:Y:S05]  /*2220*/  @P3 BRA `(.L_x_68) ;  /* 0x0000000000c03947 */ /* 0x000fea0003800000 */
[----:B0-----:R-:W1:Y:S04]  /*2230*/  LDS R2, [R0] ;  /* 0x0000000000027984 */ /* 0x001e680000000800 */
[----:B------:R-:W0:Y:S04]  /*2240*/  LDS R24, [R0+0x20] ;  /* 0x0000200000187984 */ /* 0x000e280000000800 */
[----:B------:R-:W2:Y:S04]  /*2250*/  LDS R26, [R0+0x40] ;  /* 0x00004000001a7984 */ /* 0x000ea80000000800 */
[----:B------:R-:W3:Y:S04]  /*2260*/  LDS R28, [R0+0x60] ;  /* 0x00006000001c7984 */ /* 0x000ee80000000800 */
[----:B------:R-:W4:Y:S01]  /*2270*/  LDS R30, [R0+0x100] ;  /* 0x00010000001e7984 */ /* 0x000f220000000800 */
[----:B-1----:R-:W-:-:S03]  /*2280*/  FADD.FTZ R3, R3, R2 ;  /* 0x0000000203037221 */ /* 0x002fc60000010000 */
[----:B------:R-:W1:Y:S01]  /*2290*/  LDS R2, [R0+0x80] ;  /* 0x0000800000027984 */ /* 0x000e620000000800 */
[----:B0-----:R-:W-:-:S03]  /*22a0*/  FADD.FTZ R9, R9, R24 ;  /* 0x0000001809097221 */ /* 0x001fc60000010000 */
[----:B------:R-:W0:Y:S01]  /*22b0*/  LDS R24, [R0+0xa0] ;  /* 0x0000a00000187984 */ /* 0x000e220000000800 */
[----:B--2---:R-:W-:-:S03]  /*22c0*/  FADD.FTZ R11, R11, R26 ;  /* 0x0000001a0b0b7221 */ /* 0x004fc60000010000 */
[----:B------:R-:W2:Y:S01]  /*22d0*/  LDS R26, [R0+0xc0] ;  /* 0x0000c000001a7984 */ /* 0x000ea20000000800 */
[----:B---3--:R-:W-:-:S03]  /*22e0*/  FADD.FTZ R13, R13, R28 ;  /* 0x0000001c0d0d7221 */ /* 0x008fc60000010000 */
[----:B------:R-:W3:Y:S01]  /*22f0*/  LDS R28, [R0+0xe0] ;  /* 0x0000e000001c7984 */ /* 0x000ee20000000800 */
[----:B----4-:R-:W-:-:S03]  /*2300*/  FADD.FTZ R14, R14, R30 ;  /* 0x0000001e0e0e7221 */ /* 0x010fc60000010000 */
        /* <DEDUP_REMOVED lines=29> */
[----:B----4-:R-:W-:Y:S01]  /*24e0*/  FADD.FTZ R4, R4, R30 ;  /* 0x0000001e04047221 */ /* 0x010fe20000010000 */
[----:B-1----:R-:W-:Y:S01]  /*24f0*/  FADD.FTZ R10, R10, R2 ;  /* 0x000000020a0a7221 */ /* 0x002fe20000010000 */
[----:B0-----:R-:W-:Y:S01]  /*2500*/  FADD.FTZ R8, R8, R24 ;  /* 0x0000001808087221 */ /* 0x001fe20000010000 */
[----:B--2---:R-:W-:Y:S01]  /*2510*/  FADD.FTZ R6, R6, R26 ;  /* 0x0000001a06067221 */ /* 0x004fe20000010000 */
[----:B---3--:R-:W-:-:S07]  /*2520*/  FADD.FTZ R12, R12, R28 ;  /* 0x0000001c0c0c7221 */ /* 0x008fce0000010000 */
.L_x_68:
[----:B------:R-:W-:Y:S05]  /*2530*/  BSYNC.RECONVERGENT B0 ;  /* 0x0000000000007941 */ /* 0x000fea0003800200 */
.L_x_67:
[----:B------:R-:W-:Y:S06]  /*2540*/  BAR.SYNC.DEFER_BLOCKING 0x0 ;  /* 0x0000000000007b1d */ /* 0x000fec0000010000 */
[----:B------:R-:W-:Y:S04]  /*2550*/  BSSY.RECONVERGENT B0, `(.L_x_69) ;  /* 0x000001a000007945 */ /* 0x000fe80003800200 */
[----:B------:R-:W-:Y:S05]  /*2560*/  @P0 BRA `(.L_x_70) ;  /* 0x0000000000600947 */ /* 0x000fea0003800000 */
        /* <DEDUP_REMOVED lines=24> */
.L_x_70:
[----:B------:R-:W-:Y:S05]  /*26f0*/  BSYNC.RECONVERGENT B0 ;  /* 0x0000000000007941 */ /* 0x000fea0003800200 */
.L_x_69:
[----:B------:R-:W-:Y:S06]  /*2700*/  BAR.SYNC.DEFER_BLOCKING 0x0 ;  /* 0x0000000000007b1d */ /* 0x000fec0000010000 */
[----:B------:R-:W-:Y:S04]  /*2710*/  BSSY.RECONVERGENT B0, `(.L_x_71) ;  /* 0x0000032000007945 */ /* 0x000fe80003800200 */
[----:B------:R-:W-:Y:S05]  /*2720*/  @P4 BRA `(.L_x_72) ;  /* 0x0000000000c04947 */ /* 0x000fea0003800000 */
[----:B------:R-:W1:Y:S04]  /*2730*/  LDS R26, [R0+0x2e0] ;  /* 0x0002e000001a7984 */ /* 0x000e680000000800 */
[----:B0-----:R-:W0:Y:S04]  /*2740*/  LDS R2, [R0] ;  /* 0x0000000000027984 */ /* 0x001e280000000800 */
[----:B------:R-:W3:Y:S04]  /*2750*/  LDS R24, [R0+0x20] ;  /* 0x0000200000187984 */ /* 0x000ee80000000800 */
[----:B------:R-:W4:Y:S04]  /*2760*/  LDS R28, [R0+0xa0] ;  /* 0x0000a000001c7984 */ /* 0x000f280000000800 */
[----:B------:R-:W5:Y:S04]  /*2770*/  LDS R30, [R0+0xc0] ;  /* 0x0000c000001e7984 */ /* 0x000f680000000800 */
[----:B------:R-:W5:Y:S01]  /*2780*/  LDS R32, [R0+0x2c0] ;  /* 0x0002c00000207984 */ /* 0x000f620000000800 */
[----:B-12---:R-:W-:-:S03]  /*2790*/  FADD.FTZ R4, R4, R26 ;  /* 0x0000001a04047221 */ /* 0x006fc60000010000 */
[----:B------:R-:W1:Y:S01]  /*27a0*/  LDS R26, [R0+0x80] ;  /* 0x00008000001a7984 */ /* 0x000e620000000800 */
[----:B0-----:R-:W-:-:S03]  /*27b0*/  FADD.FTZ R3, R3, R2 ;  /* 0x0000000203037221 */ /* 0x001fc60000010000 */
[----:B------:R-:W0:Y:S01]  /*27c0*/  LDS R2, [R0+0x40] ;  /* 0x0000400000027984 */ /* 0x000e220000000800 */
[----:B---3--:R-:W-:-:S03]  /*27d0*/  FADD.FTZ R9, R9, R24 ;  /* 0x0000001809097221 */ /* 0x008fc60000010000 */
[----:B------:R-:W2:Y:S01]  /*27e0*/  LDS R24, [R0+0x60] ;  /* 0x0000600000187984 */ /* 0x000ea20000000800 */
[----:B----4-:R-:W-:-:S03]  /*27f0*/  FADD.FTZ R5, R5, R28 ;  /* 0x0000001c05057221 */ /* 0x010fc60000010000 */
[----:B------:R-:W3:Y:S01]  /*2800*/  LDS R28, [R0+0x140] ;  /* 0x00014000001c7984 */ /* 0x000ee20000000800 */
[----:B-----5:R-:W-:-:S03]  /*2810*/  FADD.FTZ R20, R20, R30 ;  /* 0x0000001e14147221 */ /* 0x020fc60000010000 */
[----:B------:R-:W4:Y:S01]  /*2820*/  LDS R30, [R0+0x160] ;  /* 0x00016000001e7984 */ /* 0x000f220000000800 */
[----:B------:R-:W-:Y:S01]  /*2830*/  FADD.FTZ R12, R12, R32 ;  /* 0x000000200c0c7221 */ /* 0x000fe20000010000 */
[----:B-1----:R-:W-:Y:S02]  /*2840*/  FADD.FTZ R7, R7, R26 ;  /* 0x0000001a07077221 */ /* 0x002fe40000010000 */
        /* <DEDUP_REMOVED lines=25> */
[----:B---3--:R-:W-:Y:S01]  /*29e0*/  FADD.FTZ R8, R8, R28 ;  /* 0x0000001c08087221 */ /* 0x008fe20000010000 */
[----:B----4-:R-:W-:Y:S01]  /*29f0*/  FADD.FTZ R6, R6, R30 ;  /* 0x0000001e06067221 */ /* 0x010fe20000010000 */
[----:B-1----:R-:W-:Y:S01]  /*2a00*/  FADD.FTZ R10, R10, R26 ;  /* 0x0000001a0a0a7221 */ /* 0x002fe20000010000 */
[----:B0-----:R-:W-:Y:S01]  /*2a10*/  FADD.FTZ R37, R37, R2 ;  /* 0x0000000225257221 */ /* 0x001fe20000010000 */
[----:B--2---:R-:W-:-:S07]  /*2a20*/  FADD.FTZ R29, R29, R24 ;  /* 0x000000181d1d7221 */ /* 0x004fce0000010000 */
.L_x_72:
[----:B------:R-:W-:Y:S05]  /*2a30*/  BSYNC.RECONVERGENT B0 ;  /* 0x0000000000007941 */ /* 0x000fea0003800200 */
.L_x_71:
[----:B------:R-:W-:Y:S06]  /*2a40*/  BAR.SYNC.DEFER_BLOCKING 0x0 ;  /* 0x0000000000007b1d */ /* 0x000fec0000010000 */
[----:B------:R-:W-:Y:S05]  /*2a50*/  @P5 EXIT ;  /* 0x000000000000594d */ /* 0x000fea0003800000 */
[----:B------:R-:W-:-:S04]  /*2a60*/  IMAD R18, R23, R18, UR39 ;  /* 0x0000002717127e24 */ /* 0x000fc8000f8e0212 */
[----:B-12---:R-:W-:Y:S01]  /*2a70*/  IMAD R0, R18, UR38, RZ ;  /* 0x0000002612007c24 */ /* 0x006fe2000f8e02ff */
[----:B------:R-:W-:Y:S06]  /*2a80*/  @P2 EXIT ;  /* 0x000000000000294d */ /* 0x000fec0003800000 */
[----:B------:R-:W0:Y:S01]  /*2a90*/  LDCU.64 UR4, c[0x0][0x390] ;  /* 0x00007200ff0477ac */ /* 0x000e220008000a00 */
[----:B------:R-:W-:Y:S01]  /*2aa0*/  IMAD R0, R0, 0xc0, RZ ;  /* 0x000000c000007824 */ /* 0x000fe200078e02ff */
[----:B------:R-:W-:Y:S01]  /*2ab0*/  SHF.R.U32.HI R19, RZ, 0x2, R19 ;  /* 0x00000002ff137819 */ /* 0x000fe20000011613 */
[----:B------:R-:W-:Y:S01]  /*2ac0*/  IMAD R22, R22, 0xc0, RZ ;  /* 0x000000c016167824 */ /* 0x000fe200078e02ff */
[----:B------:R-:W-:Y:S02]  /*2ad0*/  F2FP.BF16.F32.PACK_AB R9, R9, R3 ;  /* 0x000000030909723e */ /* 0x000fe400000010ff */
[----:B------:R-:W-:Y:S02]  /*2ae0*/  F2FP.BF16.F32.PACK_AB R5, R5, R7 ;  /* 0x000000070505723e */ /* 0x000fe400000010ff */
[----:B------:R-:W-:Y:S02]  /*2af0*/  IADD3 R0, P0, P1, R19, R0, R22 ;  /* 0x0000000013007210 */ /* 0x000fe4000791e016 */
[----:B------:R-:W-:-:S02]  /*2b00*/  F2FP.BF16.F32.PACK_AB R14, R25, R14 ;  /* 0x0000000e190e723e */ /* 0x000fc400000010ff */
[----:B------:R-:W-:Y:S02]  /*2b10*/  IADD3.X R19, PT, PT, RZ, RZ, RZ, P0, P1 ;  /* 0x000000ffff137210 */ /* 0x000fe400007e24ff */
[----:B------:R-:W-:Y:S02]  /*2b20*/  F2FP.BF16.F32.PACK_AB R17, R17, R21 ;  /* 0x000000151111723e */ /* 0x000fe400000010ff */
[----:B------:R-:W-:Y:S02]  /*2b30*/  F2FP.BF16.F32.PACK_AB R15, R15, R27 ;  /* 0x0000001b0f0f723e */ /* 0x000fe400000010ff */
[C---:B0-----:R-:W-:Y:S02]  /*2b40*/  LEA R2, P0, R0.reuse, UR4, 0x1 ;  /* 0x0000000400027c11 */ /* 0x041fe4000f8008ff */
[----:B------:R-:W-:Y:S02]  /*2b50*/  PRMT R7, R5, 0x7632, R7 ;  /* 0x0000763205077816 */ /* 0x000fe40000000007 */
[----:B------:R-:W-:-:S02]  /*2b60*/  LEA.HI.X R3, R0, UR5, R19, 0x1, P0 ;  /* 0x0000000500037c11 */ /* 0x000fc400080f0c13 */
[----:B------:R-:W-:Y:S02]  /*2b70*/  PRMT R0, R9, 0x7632, R0 ;  /* 0x0000763209007816 */ /* 0x000fe40000000000 */
[----:B------:R-:W-:Y:S01]  /*2b80*/  F2FP.BF16.F32.PACK_AB R11, R13, R11 ;  /* 0x0000000b0d0b723e */ /* 0x000fe200000010ff */
[----:B------:R0:W-:Y:S01]  /*2b90*/  STG.E.U16 desc[UR36][R2.64], R9 ;  /* 0x0000000902007986 */ /* 0x0001e2000c101524 */
        /* <DEDUP_REMOVED lines=9> */
[----:B0-----:R-:W-:Y:S02]  /*2c30*/  PRMT R9, R17, 0x7632, R9 ;  /* 0x0000763211097816 */ /* 0x001fe40000000009 */
[----:B------:R-:W-:Y:S01]  /*2c40*/  PRMT R13, R11, 0x7632, R13 ;  /* 0x000076320b0d7816 */ /* 0x000fe2000000000d */
[----:B------:R-:W-:Y:S01]  /*2c50*/  STG.E.U16 desc[UR36][R2.64+0x20], R11 ;  /* 0x0000200b02007986 */ /* 0x000fe2000c101524 */
[----:B-1----:R-:W-:Y:S02]  /*2c60*/  PRMT R0, R14, 0x7632, R0 ;  /* 0x000076320e007816 */ /* 0x002fe40000000000 */
[----:B------:R-:W-:Y:S01]  /*2c70*/  PRMT R18, R16, 0x7632, R18 ;  /* 0x0000763210127816 */ /* 0x000fe20000000012 */
[----:B------:R0:W-:Y:S01]  /*2c80*/  STG.E.U16 desc[UR36][R2.64+0xb0], R9 ;  /* 0x0000b00902007986 */ /* 0x0001e2000c101524 */
[----:B--2---:R-:W-:-:S02]  /*2c90*/  PRMT R5, R15, 0x7632, R5 ;  /* 0x000076320f057816 */ /* 0x004fc40000000005 */
[----:B------:R-:W-:Y:S01]  /*2ca0*/  PRMT R8, R6, 0x7632, R8 ;  /* 0x0000763206087816 */ /* 0x000fe20000000008 */
[----:B------:R1:W-:Y:S01]  /*2cb0*/  STG.E.U16 desc[UR36][R2.64+0x90], R0 ;  /* 0x0000900002007986 */ /* 0x0003e2000c101524 */
[----:B---3--:R-:W-:-:S03]  /*2cc0*/  PRMT R7, R31, 0x7632, R7 ;  /* 0x000076321f077816 */ /* 0x008fc60000000007 */
[----:B------:R2:W-:Y:S01]  /*2cd0*/  STG.E.U16 desc[UR36][R2.64+0xd0], R5 ;  /* 0x0000d00502007986 */ /* 0x0005e2000c101524 */
[----:B0-----:R-:W-:-:S03]  /*2ce0*/  PRMT R9, R4, 0x7632, R9 ;  /* 0x0000763204097816 */ /* 0x001fc60000000009 */
[----:B------:R-:W-:Y:S01]  /*2cf0*/  STG.E.U16 desc[UR36][R2.64+0x30], R13 ;  /* 0x0000300d02007986 */ /* 0x000fe2000c101524 */
[----:B-1----:R-:W-:-:S03]  /*2d00*/  PRMT R0, R33, 0x7632, R0 ;  /* 0x0000763221007816 */ /* 0x002fc60000000000 */
[----:B------:R-:W-:Y:S01]  /*2d10*/  STG.E.U16 desc[UR36][R2.64+0x60], R16 ;  /* 0x0000601002007986 */ /* 0x000fe2000c101524 */
[----:B--2---:R-:W-:-:S03]  /*2d20*/  PRMT R5, R10, 0x7632, R5 ;  /* 0x000076320a057816 */ /* 0x004fc60000000005 */
        /* <DEDUP_REMOVED lines=15> */
.L_x_42:
[----:B------:R-:W-:Y:S01]  /*2e20*/  MOV R12, 0x10 ;  /* 0x00000010000c7802 */ /* 0x000fe20000000f00 */
[----:B------:R-:W-:Y:S02]  /*2e30*/  HFMA2 R11, -RZ, RZ, 0, 1.847743988037109375e-06 ;  /* 0x0000001fff0b7431 */ /* 0x000fe400000001ff */
[----:B------:R-:W-:-:S07]  /*2e40*/  IMAD.MOV.U32 R15, RZ, RZ, -0x1 ;  /* 0xffffffffff0f7424 */ /* 0x000fce00078e00ff */
[----:B------:R-:W-:Y:S05]  /*2e50*/  WARPSYNC.COLLECTIVE R15, `(.L_x_73) ;  /* 0x000000000f087348 */ /* 0x000fea0003c00000 */
[----:B------:R0:W1:Y:S02]  /*2e60*/  SHFL.BFLY P6, R14, R13, R12, R11 ;  /* 0x0c00000c0d0e7389 */ /* 0x00006400000c000b */
[----:B01----:R-:W-:Y:S05]  /*2e70*/  ENDCOLLECTIVE ;  /* 0x000000000000791b */ /* 0x003fea0003800000 */
.L_x_73:
[----:B------:R-:W-:Y:S01]  /*2e80*/  HFMA2 R12, -RZ, RZ, 0, 4.76837158203125e-07 ;  /* 0x00000008ff0c7431 */ /* 0x000fe200000001ff */
[----:B------:R-:W-:-:S04]  /*2e90*/  FMNMX.FTZ R0, R14, -3.40282346638528859812e+38, !PT ;  /* 0xff7fffff0e007809 */ /* 0x000fc80007810000 */
[----:B------:R-:W-:-:S07]  /*2ea0*/  MOV R13, R0 ;  /* 0x00000000000d7202 */ /* 0x000fce0000000f00 */
[----:B------:R-:W-:Y:S05]  /*2eb0*/  WARPSYNC.COLLECTIVE R15, `(.L_x_74) ;  /* 0x000000000f087348 */ /* 0x000fea0003c00000 */
[----:B------:R0:W1:Y:S02]  /*2ec0*/  SHFL.BFLY P6, R14, R13, R12, R11 ;  /* 0x0c00000c0d0e7389 */ /* 0x00006400000c000b */
[----:B01----:R-:W-:Y:S05]  /*2ed0*/  ENDCOLLECTIVE ;  /* 0x000000000000791b */ /* 0x003fea0003800000 */
.L_x_74:
[----:B------:R-:W-:Y:S01]  /*2ee0*/  HFMA2 R12, -RZ, RZ, 0, 2.384185791015625e-07 ;  /* 0x00000004ff0c7431 */ /* 0x000fe200000001ff */
[----:B------:R-:W-:-:S04]  /*2ef0*/  FMNMX.FTZ R2, R0, R14, !PT ;  /* 0x0000000e00027209 */ /* 0x000fc80007810000 */
[----:B------:R-:W-:-:S07]  /*2f00*/  MOV R13, R2 ;  /* 0x00000002000d7202 */ /* 0x000fce0000000f00 */
[----:B------:R-:W-:Y:S05]  /*2f10*/  WARPSYNC.COLLECTIVE R15, `(.L_x_75) ;  /* 0x000000000f087348 */ /* 0x000fea0003c00000 */
[----:B------:R0:W1:Y:S02]  /*2f20*/  SHFL.BFLY P6, R14, R13, R12, R11 ;  /* 0x0c00000c0d0e7389 */ /* 0x00006400000c000b */
[----:B01----:R-:W-:Y:S05]  /*2f30*/  ENDCOLLECTIVE ;  /* 0x000000000000791b */ /* 0x003fea0003800000 */
.L_x_75:
[----:B------:R-:W-:Y:S01]  /*2f40*/  HFMA2 R12, -RZ, RZ, 0, 1.1920928955078125e-07 ;  /* 0x00000002ff0c7431 */ /* 0x000fe200000001ff */
[----:B------:R-:W-:-:S04]  /*2f50*/  FMNMX.FTZ R3, R2, R14, !PT ;  /* 0x0000000e02037209 */ /* 0x000fc80007810000 */
[----:B------:R-:W-:-:S07]  /*2f60*/  MOV R13, R3 ;  /* 0x00000003000d7202 */ /* 0x000fce0000000f00 */
[----:B------:R-:W-:Y:S05]  /*2f70*/  WARPSYNC.COLLECTIVE R15, `(.L_x_76) ;  /* 0x000000000f087348 */ /* 0x000fea0003c00000 */
[----:B------:R0:W1:Y:S02]  /*2f80*/  SHFL.BFLY P6, R14, R13, R12, R11 ;  /* 0x0c00000c0d0e7389 */ /* 0x00006400000c000b */
[----:B01----:R-:W-:Y:S05]  /*2f90*/  ENDCOLLECTIVE ;  /* 0x000000000000791b */ /* 0x003fea0003800000 */
.L_x_76:
[----:B------:R-:W-:Y:S01]  /*2fa0*/  HFMA2 R12, -RZ, RZ, 0, 5.9604644775390625e-08 ;  /* 0x00000001ff0c7431 */ /* 0x000fe200000001ff */
[----:B------:R-:W-:-:S04]  /*2fb0*/  FMNMX.FTZ R4, R3, R14, !PT ;  /* 0x0000000e03047209 */ /* 0x000fc80007810000 */
[----:B------:R-:W-:-:S07]  /*2fc0*/  MOV R13, R4 ;  /* 0x00000004000d7202 */ /* 0x000fce0000000f00 */
[----:B------:R-:W-:Y:S05]  /*2fd0*/  WARPSYNC.COLLECTIVE R15, `(.L_x_77) ;  /* 0x000000000f087348 */ /* 0x000fea0003c00000 */
[----:B------:R0:W1:Y:S02]  /*2fe0*/  SHFL.BFLY P6, R14, R13, R12, R11 ;  /* 0x0c00000c0d0e7389 */ /* 0x00006400000c000b */
[----:B01----:R-:W-:Y:S05]  /*2ff0*/  ENDCOLLECTIVE ;  /* 0x000000000000791b */ /* 0x003fea0003800000 */
.L_x_77:
[----:B------:R-:W-:Y:S05]  /*3000*/  BRA `(.L_x_78) ;  /* 0xffffffd000ec7947 */ /* 0x000fea000383ffff */
.L_x_79:
        /* <DEDUP_REMOVED lines=15> */
.L_x_27158:


//--------------------- .text._ZN4vllm25paged_attention_v2_kernelI13__nv_bfloat16hLi128ELi32ELi128ELNS_18Fp8KVCacheDataTypeE2ELb0ELi512EEEvPfS3_PT_PKS4_PKT0_SA_ifPKiSC_iPKfiiiSE_SE_iiiii --------------------------
	.section	.text._ZN4vllm25paged_attention_v2_kernelI13__nv_bfloat16hLi128ELi32ELi128ELNS_18Fp8KVCacheDataTypeE2ELb0ELi512EEEvPfS3_PT_PKS4_PKT0_SA_ifPKiSC_iPKfiiiSE_SE_iiiii,"ax",@progbits
	.align	128
        .global         _ZN4vllm25paged_attention_v2_kernelI13__nv_bfloat16hLi128ELi32ELi128ELNS_18Fp8KVCacheDataTypeE2ELb0ELi512EEEvPfS3_PT_PKS4_PKT0_SA_ifPKiSC_iPKfiiiSE_SE_iiiii
        .type           _ZN4vllm25paged_attention_v2_kernelI13__nv_bfloat16hLi128ELi32ELi128ELNS_18Fp8KVCacheDataTypeE2ELb0ELi512EEEvPfS3_PT_PKS4_PKT0_SA_ifPKiSC_iPKfiiiSE_SE_iiiii,@function
        .size           _ZN4vllm25paged_attention_v2_kernelI13__nv_bfloat16hLi128ELi32ELi128ELNS_18Fp8KVCacheDataTypeE2ELb0ELi512EEEvPfS3_PT_PKS4_PKT0_SA_ifPKiSC_iPKfiiiSE_SE_iiiii,(.L_x_27159 - _ZN4vllm25paged_attention_v2_kernelI13__nv_bfloat16hLi128ELi32ELi128ELNS_18Fp8KVCacheDataTypeE2ELb0ELi512EEEvPfS3_PT_PKS4_PKT0_SA_ifPKiSC_iPKfiiiSE_SE_iiiii)
        .other          _ZN4vllm25paged_attention_v2_kernelI13__nv_bfloat16hLi128ELi32ELi128ELNS_18Fp8KVCacheDataTypeE2ELb0ELi512EEEvPfS3_PT_PKS4_PKT0_SA_ifPKiSC_iPKfiiiSE_SE_iiiii,@"STO_CUDA_ENTRY STV_DEFAULT"
_ZN4vllm25paged_attention_v2_kernelI13__nv_bfloat16hLi128ELi32ELi128ELNS_18Fp8KVCacheDataTypeE2ELb0ELi512EEEvPfS3_PT_PKS4_PKT0_SA_ifPKiSC_iPKfiiiSE_SE_iiiii:
.text._ZN4vllm25paged_attention_v2_kernelI13__nv_bfloat16hLi128ELi32ELi128ELNS_18Fp8KVCacheDataTypeE2ELb0ELi512EEEvPfS3_PT_PKS4_PKT0_SA_ifPKiSC_iPKfiiiSE_SE_iiiii:
        /* <DEDUP_REMOVED lines=31> */
[----:B------:R-:W-:-:S03]  /*01f0*/  LEA R0, R3, R0, 0x4 ;  /* 0x0000000003007211 */ /* 0x000fc600078e20ff */
[----:B------:R-:W-:Y:S01]  /*0200*/  UIADD3 UR39, UPT, UPT, -UR5, UR38, URZ ;  /* 0x0000002605277290 */ /* 0x000fe2000fffe1ff */
        /* <DEDUP_REMOVED lines=10> */
[----:B0-----:R-:W-:Y:S01]  /*02b0*/  IMAD.U32 R4, RZ, RZ, UR4 ;  /* 0x00000004ff047e24 */ /* 0x001fe2000f8e00ff */
[----:B------:R-:W-:Y:S02]  /*02c0*/  MOV R5, UR5 ;  /* 0x0000000500057c02 */ /* 0x000fe40008000f00 */
[----:B---3--:R-:W-:-:S02]  /*02d0*/  MOV R6, UR6 ;  /* 0x0000000600067c02 */ /* 0x008fc40008000f00 */
[----:B------:R-:W-:Y:S02]  /*02e0*/  MOV R7, UR7 ;  /* 0x0000000700077c02 */ /* 0x000fe40008000f00 */
[----:B----4-:R-:W-:Y:S01]  /*02f0*/  MOV R10, UR8 ;  /* 0x00000008000a7c02 */ /* 0x010fe20008000f00 */
[----:B-1----:R-:W-:-:S07]  /*0300*/  IMAD.U32 R11, RZ, RZ, UR9 ;  /* 0x00000009ff0b7e24 */ /* 0x002fce000f8e00ff */
[----:B------:R-:W-:-:S07]  /*0310*/  LEPC R20, `(.L_x_81) ;  /* 0x000000001014794e */ /* 0x000fce0000000000 */
[----:B--2---:R-:W-:Y:S05]  /*0320*/  CALL.ABS.NOINC R2 ;  /* 0x0000000002007343 */ /* 0x004fea0003c00000 */
.L_x_81:
[----:B------:R-:W-:Y:S05]  /*0330*/  BSYNC.RECONVERGENT B6 ;  /* 0x0000000000067941 */ /* 0x000fea0003800200 */
.L_x_80:
[----:B------:R-:W0:Y:S01]  /*0340*/  S2R R5, SR_TID.X ;  /* 0x0000000000057919 */ /* 0x000e220000002100 */
[----:B------:R-:W-:Y:S01]  /*0350*/  UMOV UR4, 0xffffffff ;  /* 0xffffffff00047882 */ /* 0x000fe20000000000 */
[----:B------:R-:W-:Y:S01]  /*0360*/  MOV R6, UR41 ;  /* 0x0000002900067c02 */ /* 0x000fe20008000f00 */
[----:B------:R-:W-:-:S03]  /*0370*/  IMAD.MOV.U32 R13, RZ, RZ, -0x800001 ;  /* 0xff7fffffff0d7424 */ /* 0x000fc600078e00ff */
[----:B------:R-:W-:Y:S02]  /*0380*/  SHF.L.U32 R6, R6, 0x9, RZ ;  /* 0x0000000906067819 */ /* 0x000fe400000006ff */
[----:B0-----:R-:W-:Y:S02]  /*0390*/  SHF.R.U32.HI R7, RZ, 0x5, R5 ;  /* 0x00000005ff077819 */ /* 0x001fe40000011605 */
[----:B------:R-:W-:Y:S01]  /*03a0*/  LOP3.LUT R8, R5, 0x1f, RZ, 0xc0, !PT ;  /* 0x0000001f05087812 */ /* 0x000fe200078ec0ff */
        /* <DEDUP_REMOVED lines=10> */
.L_x_118:
[----:B------:R-:W2:Y:S01]  /*0450*/  S2R R0, SR_CgaCtaId ;  /* 0x0000000000007919 */ /* 0x000ea20000008800 */
[----:B------:R-:W-:Y:S01]  /*0460*/  ISETP.NE.AND P1, PT, R8, RZ, PT ;  /* 0x000000ff0800720c */ /* 0x000fe20003f25270 */
[----:B------:R-:W-:Y:S05]  /*0470*/  WARPSYNC.ALL ;  /* 0x0000000000007948 */ /* 0x000fea0003800000 */
[----:B------:R-:W-:Y:S02]  /*0480*/  MOV R3, 0x400 ;  /* 0x0000040000037802 */ /* 0x000fe40000000f00 */
[----:B-1----:R-:W-:Y:S02]  /*0490*/  FMNMX.FTZ R9, R4, R14, !PT ;  /* 0x0000000e04097209 */ /* 0x002fe40007810000 */
[----:B--2---:R-:W-:-:S04]  /*04a0*/  LEA R10, R0, R3, 0x18 ;  /* 0x00000003000a7211 */ /* 0x004fc800078ec0ff */
[----:B------:R-:W-:-:S05]  /*04b0*/  LEA R2, R7, R10, 0x2 ;  /* 0x0000000a07027211 */ /* 0x000fca00078e10ff */
[----:B------:R-:W-:Y:S01]  /*04c0*/  @!P1 STS [R2], R9 ;  /* 0x0000000902009388 */ /* 0x000fe20000000800 */
[----:B------:R-:W-:Y:S01]  /*04d0*/  BAR.SYNC.DEFER_BLOCKING 0x0 ;  /* 0x0000000000007b1d */ /* 0x000fe20000010000 */
[C---:B------:R-:W-:Y:S02]  /*04e0*/  ISETP.GT.U32.AND P2, PT, R8.reuse, 0x3, PT ;  /* 0x000000030800780c */ /* 0x040fe40003f44070 */
[----:B0-----:R-:W-:Y:S02]  /*04f0*/  LEA R4, R8, R10, 0x2 ;  /* 0x0000000a08047211 */ /* 0x001fe400078e10ff */
[----:B------:R-:W-:Y:S01]  /*0500*/  MOV R10, 0xff7fffff ;  /* 0xff7fffff000a7802 */ /* 0x000fe20000000f00 */
[----:B------:R-:W-:Y:S01]  /*0510*/  BSSY.RECONVERGENT B0, `(.L_x_83) ;  /* 0x00000ec000007945 */ /* 0x000fe20003800200 */
[----:B------:R-:W-:-:S07]  /*0520*/  ISETP.GE.AND P3, PT, R5, UR39, PT ;  /* 0x0000002705007c0c */ /* 0x000fce000bf66270 */
[----:B------:R-:W0:Y:S04]  /*0530*/  @!P2 LDS R10, [R4] ;  /* 0x00000000040aa984 */ /* 0x000e280000000800 */
[----:B0-----:R-:W0:Y:S02]  /*0540*/  SHFL.BFLY PT, R9, R10, 0x2, 0x1f ;  /* 0x0c401f000a097f89 */ /* 0x001e2400000e0000 */
[----:B0-----:R-:W-:-:S05]  /*0550*/  FMNMX.FTZ R11, R9, R10, !PT ;  /* 0x0000000a090b7209 */ /* 0x001fca0007810000 */
[----:B------:R-:W0:Y:S02]  /*0560*/  SHFL.BFLY PT, R12, R11, 0x1, 0x1f ;  /* 0x0c201f000b0c7f89 */ /* 0x000e2400000e0000 */
[----:B0-----:R-:W-:Y:S01]  /*0570*/  FMNMX.FTZ R9, R11, R12, !PT ;  /* 0x0000000c0b097209 */ /* 0x001fe20007810000 */
[----:B------:R-:W-:-:S05]  /*0580*/  IMAD.MOV.U32 R12, RZ, RZ, RZ ;  /* 0x000000ffff0c7224 */ /* 0x000fca00078e00ff */
[----:B------:R-:W0:Y:S01]  /*0590*/  SHFL.IDX PT, R9, R9, RZ, 0x1f ;  /* 0x00001fff09097589 */ /* 0x000e2200000e0000 */
[----:B------:R-:W-:Y:S05]  /*05a0*/  @P3 BRA `(.L_x_84) ;  /* 0x0000000c00883947 */ /* 0x000fea0003800000 */
[-C--:B------:R-:W-:Y:S01]  /*05b0*/  LOP3.LUT R10, RZ, R5.reuse, RZ, 0x33, !PT ;  /* 0x00000005ff0a7212 */ /* 0x080fe200078e33ff */
[----:B------:R-:W-:Y:S01]  /*05c0*/  BSSY.RECONVERGENT B1, `(.L_x_85) ;  /* 0x000001c000017945 */ /* 0x000fe20003800200 */
[----:B------:R-:W-:Y:S02]  /*05d0*/  MOV R13, R5 ;  /* 0x00000005000d7202 */ /* 0x000fe40000000f00 */
[----:B------:R-:W-:-:S04]  /*05e0*/  IADD3 R11, PT, PT, R10, UR38, RZ ;  /* 0x000000260a0b7c10 */ /* 0x000fc8000fffe0ff */
[----:B------:R-:W-:Y:S02]  /*05f0*/  LOP3.LUT R10, R11, 0x180, RZ, 0xc0, !PT ;  /* 0x000001800b0a7812 */ /* 0x000fe400078ec0ff */
[----:B------:R-:W-:Y:S02]  /*0600*/  IADD3 R12, PT, PT, -R6, R11, RZ ;  /* 0x0000000b060c7210 */ /* 0x000fe40007ffe1ff */
[----:B------:R-:W-:Y:S02]  /*0610*/  ISETP.NE.AND P0, PT, R10, 0x180, PT ;  /* 0x000001800a00780c */ /* 0x000fe40003f05270 */
[----:B------:R-:W-:Y:S01]  /*0620*/  ISETP.GE.U32.AND P4, PT, R12, 0x180, PT ;  /* 0x000001800c00780c */ /* 0x000fe20003f86070 */
[----:B------:R-:W-:-:S10]  /*0630*/  HFMA2 R12, -RZ, RZ, 0, 0 ;  /* 0x00000000ff0c7431 */ /* 0x000fd400000001ff */
        /* <DEDUP_REMOVED lines=9> */
.L_x_87:
[----:B------:R-:W0:Y:S01]  /*06d0*/  LDS R14, [R10] ;  /* 0x000000000a0e7984 */ /* 0x000e220000000800 */
[----:B------:R-:W-:Y:S01]  /*06e0*/  VIADD R11, R11, 0x1 ;  /* 0x000000010b0b7836 */ /* 0x000fe20000000000 */
[----:B------:R-:W-:-:S04]  /*06f0*/  IADD3 R13, PT, PT, R13, 0x80, RZ ;  /* 0x000000800d0d7810 */ /* 0x000fc80007ffe0ff */
[----:B------:R-:W-:Y:S01]  /*0700*/  ISETP.NE.AND P0, PT, R11, RZ, PT ;  /* 0x000000ff0b00720c */ /* 0x000fe20003f05270 */
[----:B0-----:R-:W-:-:S04]  /*0710*/  FADD.FTZ R14, -R9, R14 ;  /* 0x0000000e090e7221 */ /* 0x001fc80000010100 */
[----:B------:R-:W-:-:S04]  /*0720*/  FMUL.FTZ R14, R14, 1.4426950216293334961 ;  /* 0x3fb8aa3b0e0e7820 */ /* 0x000fc80000410000 */
[----:B------:R-:W0:Y:S02]  /*0730*/  MUFU.EX2 R15, R14 ;  /* 0x0000000e000f7308 */ /* 0x000e240000000800 */
[----:B0-----:R0:W-:Y:S01]  /*0740*/  STS [R10], R15 ;  /* 0x0000000f0a007388 */ /* 0x0011e20000000800 */
[----:B------:R-:W-:Y:S01]  /*0750*/  FADD.FTZ R12, R15, R12 ;  /* 0x0000000c0f0c7221 */ /* 0x000fe20000010000 */
[----:B0-----:R-:W-:Y:S01]  /*0760*/  IADD3 R10, PT, PT, R10, 0x200, RZ ;  /* 0x000002000a0a7810 */ /* 0x001fe20007ffe0ff */
[----:B------:R-:W-:Y:S06]  /*0770*/  @P0 BRA `(.L_x_87) ;  /* 0xfffffffc00d40947 */ /* 0x000fec000383ffff */
.L_x_86:
[----:B------:R-:W-:Y:S05]  /*0780*/  BSYNC.RECONVERGENT B1 ;  /* 0x0000000000017941 */ /* 0x000fea0003800200 */
.L_x_85:
[----:B------:R-:W-:Y:S05]  /*0790*/  @!P4 BRA `(.L_x_84) ;  /* 0x0000000c000cc947 */ /* 0x000fea0003800000 */
[----:B------:R-:W-:Y:S01]  /*07a0*/  IADD3 R10, PT, PT, -R13, UR39, RZ ;  /* 0x000000270d0a7c10 */ /* 0x000fe2000fffe1ff */
[----:B------:R-:W-:Y:S01]  /*07b0*/  BSSY.RECONVERGENT B1, `(.L_x_88) ;  /* 0x000006f000017945 */ /* 0x000fe20003800200 */
[----:B------:R-:W-:Y:S02]  /*07c0*/  IADD3 R11, PT, PT, R3, 0x20, RZ ;  /* 0x00000020030b7810 */ /* 0x000fe40007ffe0ff */
[----:B------:R-:W-:Y:S02]  /*07d0*/  ISETP.GT.AND P4, PT, R10, 0x600, PT ;  /* 0x000006000a00780c */ /* 0x000fe40003f84270 */
[----:B------:R-:W-:Y:S02]  /*07e0*/  LEA R10, R0, R11, 0x18 ;  /* 0x0000000b000a7211 */ /* 0x000fe400078ec0ff */
[----:B------:R-:W-:Y:S02]  /*07f0*/  PLOP3.LUT P0, PT, PT, PT, PT, 0x80, 0x8 ;  /* 0x000000000008781c */ /* 0x000fe40003f0f070 */
[----:B------:R-:W-:-:S05]  /*0800*/  LEA R11, R13, R10, 0x2 ;  /* 0x0000000a0d0b7211 */ /* 0x000fca00078e10ff */
[----:B------:R-:W-:Y:S02]  /*0810*/  VIADD R11, R11, 0x400 ;  /* 0x000004000b0b7836 */ /* 0x000fe40000000000 */
[----:B------:R-:W-:Y:S05]  /*0820*/  @!P4 BRA `(.L_x_89) ;  /* 0x00000004009cc947 */ /* 0x000fea0003800000 */
[----:B------:R-:W-:Y:S02]  /*0830*/  MOV R10, UR39 ;  /* 0x00000027000a7c02 */ /* 0x000fe40008000f00 */
[----:B------:R-:W-:Y:S02]  /*0840*/  PLOP3.LUT P0, PT, PT, PT, PT, 0x8, 0x80 ;  /* 0x000000000080781c */ /* 0x000fe40003f0e170 */
[----:B------:R-:W-:-:S11]  /*0850*/  IADD3 R10, PT, PT, R10, -0x600, RZ ;  /* 0xfffffa000a0a7810 */ /* 0x000fd60007ffe0ff */
.L_x_90:
[----:B------:R-:W0:Y:S01]  /*0860*/  LDS R16, [R11+-0x400] ;  /* 0xfffc00000b107984 */ /* 0x000e220000000800 */
[----:B------:R-:W-:-:S03]  /*0870*/  IADD3 R13, PT, PT, R13, 0x800, RZ ;  /* 0x000008000d0d7810 */ /* 0x000fc60007ffe0ff */
[----:B------:R-:W1:Y:S01]  /*0880*/  LDS R18, [R11+-0x200] ;  /* 0xfffe00000b127984 */ /* 0x000e620000000800 */
[----:B------:R-:W-:-:S03]  /*0890*/  ISETP.GE.AND P4, PT, R13, R10, PT ;  /* 0x0000000a0d00720c */ /* 0x000fc60003f86270 */
[----:B------:R-:W2:Y:S04]  /*08a0*/  LDS R20, [R11] ;  /* 0x000000000b147984 */ /* 0x000ea80000000800 */
[----:B------:R-:W3:Y:S04]  /*08b0*/  LDS R14, [R11+0x200] ;  /* 0x000200000b0e7984 */ /* 0x000ee80000000800 */
[----:B------:R-:W4:Y:S04]  /*08c0*/  LDS R21, [R11+0x400] ;  /* 0x000400000b157984 */ /* 0x000f280000000800 */
[----:B------:R-:W-:Y:S04]  /*08d0*/  LDS R17, [R11+0x600] ;  /* 0x000600000b117984 */ /* 0x000fe80000000800 */
[----:B------:R-:W5:Y:S04]  /*08e0*/  LDS R19, [R11+0x800] ;  /* 0x000800000b137984 */ /* 0x000f680000000800 */
[----:B------:R-:W5:Y:S04]  /*08f0*/  LDS R28, [R11+0xa00] ;  /* 0x000a00000b1c7984 */ /* 0x000f680000000800 */
[----:B------:R-:W-:Y:S04]  /*0900*/  LDS R26, [R11+0xc00] ;  /* 0x000c00000b1a7984 */ /* 0x000fe80000000800 */
[----:B------:R-:W5:Y:S01]  /*0910*/  LDS R24, [R11+0xe00] ;  /* 0x000e00000b187984 */ /* 0x000f620000000800 */
[----:B0-----:R-:W-:-:S03]  /*0920*/  FADD.FTZ R16, -R9, R16 ;  /* 0x0000001009107221 */ /* 0x001fc60000010100 */
[----:B------:R-:W0:Y:S01]  /*0930*/  LDS R22, [R11+0x1000] ;  /* 0x001000000b167984 */ /* 0x000e220000000800 */
[----:B------:R-:W-:Y:S01]  /*0940*/  FMUL.FTZ R15, R16, 1.4426950216293334961 ;  /* 0x3fb8aa3b100f7820 */ /* 0x000fe20000410000 */
[C---:B-1----:R-:W-:Y:S02]  /*0950*/  FADD.FTZ R18, -R9.reuse, R18 ;  /* 0x0000001209127221 */ /* 0x042fe40000010100 */
[----:B------:R-:W-:Y:S01]  /*0960*/  LDS R16, [R11+0x1600] ;  /* 0x001600000b107984 */ /* 0x000fe20000000800 */
[C---:B--2---:R-:W-:Y:S01]  /*0970*/  FADD.FTZ R20, -R9.reuse, R20 ;  /* 0x0000001409147221 */ /* 0x044fe20000010100 */
[----:B------:R-:W-:Y:S01]  /*0980*/  FMUL.FTZ R18, R18, 1.4426950216293334961 ;  /* 0x3fb8aa3b12127820 */ /* 0x000fe20000410000 */
[----:B------:R-:W1:Y:S02]  /*0990*/  MUFU.EX2 R15, R15 ;  /* 0x0000000f000f7308 */ /* 0x000e640000000800 */
[----:B------:R-:W-:Y:S01]  /*09a0*/  FMUL.FTZ R27, R20, 1.4426950216293334961 ;  /* 0x3fb8aa3b141b7820 */ /* 0x000fe20000410000 */
[C---:B---3--:R-:W-:Y:S01]  /*09b0*/  FADD.FTZ R14, -R9.reuse, R14 ;  /* 0x0000000e090e7221 */ /* 0x048fe20000010100 */
[----:B------:R2:W3:Y:S01]  /*09c0*/  MUFU.EX2 R25, R18 ;  /* 0x0000001200197308 */ /* 0x0004e20000000800 */
[----:B------:R-:W0:Y:S01]  /*09d0*/  LDS R20, [R11+0x1200] ;  /* 0x001200000b147984 */ /* 0x000e220000000800 */
[----:B----4-:R-:W-:Y:S01]  /*09e0*/  FADD.FTZ R21, -R9, R21 ;  /* 0x0000001509157221 */ /* 0x010fe20000010100 */
[----:B------:R-:W-:Y:S01]  /*09f0*/  FMUL.FTZ R23, R14, 1.4426950216293334961 ;  /* 0x3fb8aa3b0e177820 */ /* 0x000fe20000410000 */
[----:B------:R-:W4:Y:S01]  /*0a00*/  MUFU.EX2 R27, R27 ;  /* 0x0000001b001b7308 */ /* 0x000f220000000800 */
[----:B------:R-:W-:Y:S04]  /*0a10*/  LDS R14, [R11+0x1800] ;  /* 0x001800000b0e7984 */ /* 0x000fe80000000800 */
[----:B--2---:R-:W2:Y:S01]  /*0a20*/  LDS R18, [R11+0x1400] ;  /* 0x001400000b127984 */ /* 0x004ea20000000800 */
[----:B-1----:R-:W-:Y:S01]  /*0a30*/  FADD.FTZ R12, R15, R12 ;  /* 0x0000000c0f0c7221 */ /* 0x002fe20000010000 */
[----:B------:R-:W1:Y:S01]  /*0a40*/  MUFU.EX2 R23, R23 ;  /* 0x0000001700177308 */ /* 0x000e620000000800 */
[----:B-----5:R-:W-:Y:S01]  /*0a50*/  FADD.FTZ R19, -R9, R19 ;  /* 0x0000001309137221 */ /* 0x020fe20000010100 */
[----:B------:R1:W-:Y:S01]  /*0a60*/  STS [R11+-0x400], R15 ;  /* 0xfffc000f0b007388 */ /* 0x0003e20000000800 */
[----:B---3--:R-:W-:-:S02]  /*0a70*/  FADD.FTZ R12, R12, R25 ;  /* 0x000000190c0c7221 */ /* 0x008fc40000010000 */
[----:B------:R-:W-:Y:S01]  /*0a80*/  FMUL.FTZ R19, R19, 1.4426950216293334961 ;  /* 0x3fb8aa3b13137820 */ /* 0x000fe20000410000 */
[----:B------:R3:W-:Y:S01]  /*0a90*/  STS [R11+-0x200], R25 ;  /* 0xfffe00190b007388 */ /* 0x0007e20000000800 */
[----:B----4-:R-:W-:-:S03]  /*0aa0*/  FADD.FTZ R29, R12, R27 ;  /* 0x0000001b0c1d7221 */ /* 0x010fc60000010000 */
[----:B------:R-:W4:Y:S01]  /*0ab0*/  LDS R12, [R11+0x1a00] ;  /* 0x001a00000b0c7984 */ /* 0x000f220000000800 */
[----:B-1----:R-:W-:Y:S01]  /*0ac0*/  FADD.FTZ R15, R29, R23 ;  /* 0x000000171d0f7221 */ /* 0x002fe20000010000 */
[----:B------:R-:W-:Y:S01]  /*0ad0*/  FADD.FTZ R29, -R9, R17 ;  /* 0x00000011091d7221 */ /* 0x000fe20000010100 */
[----:B------:R-:W-:Y:S01]  /*0ae0*/  FMUL.FTZ R17, R21, 1.4426950216293334961 ;  /* 0x3fb8aa3b15117820 */ /* 0x000fe20000410000 */
[----:B------:R-:W-:Y:S01]  /*0af0*/  FADD.FTZ R21, -R9, R28 ;  /* 0x0000001c09157221 */ /* 0x000fe20000010100 */
[----:B------:R1:W-:Y:S01]  /*0b00*/  STS [R11+0x200], R23 ;  /* 0x000200170b007388 */ /* 0x0003e20000000800 */
[----:B------:R-:W-:Y:S01]  /*0b10*/  FMUL.FTZ R29, R29, 1.4426950216293334961 ;  /* 0x3fb8aa3b1d1d7820 */ /* 0x000fe20000410000 */
[----:B---3--:R-:W-:Y:S01]  /*0b20*/  FADD.FTZ R25, -R9, R24 ;  /* 0x0000001809197221 */ /* 0x008fe20000010100 */
[----:B------:R-:W-:Y:S01]  /*0b30*/  FMUL.FTZ R21, R21, 1.4426950216293334961 ;  /* 0x3fb8aa3b15157820 */ /* 0x000fe20000410000 */
[----:B------:R-:W3:Y:S01]  /*0b40*/  MUFU.EX2 R17, R17 ;  /* 0x0000001100117308 */ /* 0x000ee20000000800 */
[----:B------:R0:W-:Y:S01]  /*0b50*/  STS [R11], R27 ;  /* 0x0000001b0b007388 */ /* 0x0001e20000000800 */
[----:B------:R-:W-:-:S02]  /*0b60*/  FMUL.FTZ R25, R25, 1.4426950216293334961 ;  /* 0x3fb8aa3b19197820 */ /* 0x000fc40000410000 */
[----:B------:R-:W5:Y:S01]  /*0b70*/  MUFU.EX2 R28, R29 ;  /* 0x0000001d001c7308 */ /* 0x000f620000000800 */
[----:B-1----:R-:W-:-:S03]  /*0b80*/  FADD.FTZ R23, -R9, R26 ;  /* 0x0000001a09177221 */ /* 0x002fc60000010100 */
[----:B------:R1:W4:Y:S01]  /*0b90*/  MUFU.EX2 R26, R19 ;  /* 0x00000013001a7308 */ /* 0x0003220000000800 */
[----:B------:R-:W-:Y:S01]  /*0ba0*/  FMUL.FTZ R23, R23, 1.4426950216293334961 ;  /* 0x3fb8aa3b17177820 */ /* 0x000fe20000410000 */
[----:B0-----:R-:W-:Y:S02]  /*0bb0*/  FADD.FTZ R27, -R9, R22 ;  /* 0x00000016091b7221 */ /* 0x001fe40000010100 */
[----:B------:R2:W0:Y:S01]  /*0bc0*/  MUFU.EX2 R24, R21 ;  /* 0x0000001500187308 */ /* 0x0004220000000800 */
[----:B---3--:R-:W-:Y:S01]  /*0bd0*/  FADD.FTZ R15, R15, R17 ;  /* 0x000000110f0f7221 */ /* 0x008fe20000010000 */
[----:B------:R-:W-:Y:S02]  /*0be0*/  FMUL.FTZ R27, R27, 1.4426950216293334961 ;  /* 0x3fb8aa3b1b1b7820 */ /* 0x000fe40000410000 */
[----:B------:R4:W3:Y:S01]  /*0bf0*/  MUFU.EX2 R22, R23 ;  /* 0x0000001700167308 */ /* 0x0008e20000000800 */
[C---:B-1----:R-:W-:Y:S01]  /*0c00*/  FADD.FTZ R19, -R9.reuse, R20 ;  /* 0x0000001409137221 */ /* 0x042fe20000010100 */
[----:B------:R-:W-:Y:S02]  /*0c10*/  STS [R11+0x400], R17 ;  /* 0x000400110b007388 */ /* 0x000fe40000000800 */
[----:B------:R1:W3:Y:S01]  /*0c20*/  MUFU.EX2 R20, R25 ;  /* 0x0000001900147308 */ /* 0x0002e20000000800 */
[----:B--2---:R-:W-:Y:S01]  /*0c30*/  FADD.FTZ R21, -R9, R18 ;  /* 0x0000001209157221 */ /* 0x004fe20000010100 */
[----:B------:R-:W-:Y:S01]  /*0c40*/  FMUL.FTZ R29, R19, 1.4426950216293334961 ;  /* 0x3fb8aa3b131d7820 */ /* 0x000fe20000410000 */
[C---:B------:R-:W-:Y:S01]  /*0c50*/  FADD.FTZ R19, -R9.reuse, R16 ;  /* 0x0000001009137221 */ /* 0x040fe20000010100 */
[----:B------:R2:W3:Y:S01]  /*0c60*/  MUFU.EX2 R18, R27 ;  /* 0x0000001b00127308 */ /* 0x0004e20000000800 */
[----:B-----5:R-:W-:Y:S01]  /*0c70*/  STS [R11+0x600], R28 ;  /* 0x0006001c0b007388 */ /* 0x020fe20000000800 */
[----:B----4-:R-:W-:Y:S01]  /*0c80*/  FADD.FTZ R23, -R9, R12 ;  /* 0x0000000c09177221 */ /* 0x010fe20000010100 */
[----:B-1----:R-:W-:Y:S01]  /*0c90*/  FMUL.FTZ R25, R21, 1.4426950216293334961 ;  /* 0x3fb8aa3b15197820 */ /* 0x002fe20000410000 */
[----:B------:R-:W-:Y:S01]  /*0ca0*/  FADD.FTZ R21, -R9, R14 ;  /* 0x0000000e09157221 */ /* 0x000fe20000010100 */
[----:B------:R-:W1:Y:S01]  /*0cb0*/  MUFU.EX2 R16, R29 ;  /* 0x0000001d00107308 */ /* 0x000e620000000800 */
[----:B------:R-:W-:Y:S01]  /*0cc0*/  STS [R11+0x800], R26 ;  /* 0x0008001a0b007388 */ /* 0x000fe20000000800 */
[----:B--2---:R-:W-:Y:S01]  /*0cd0*/  FMUL.FTZ R27, R19, 1.4426950216293334961 ;  /* 0x3fb8aa3b131b7820 */ /* 0x004fe20000410000 */
[----:B------:R-:W-:Y:S01]  /*0ce0*/  FADD.FTZ R19, R15, R28 ;  /* 0x0000001c0f137221 */ /* 0x000fe20000010000 */
[----:B------:R-:W-:Y:S01]  /*0cf0*/  FMUL.FTZ R12, R21, 1.4426950216293334961 ;  /* 0x3fb8aa3b150c7820 */ /* 0x000fe20000410000 */
[----:B------:R2:W4:Y:S01]  /*0d00*/  MUFU.EX2 R14, R25 ;  /* 0x00000019000e7308 */ /* 0x0005220000000800 */
[----:B0-----:R-:W-:Y:S01]  /*0d10*/  STS [R11+0xa00], R24 ;  /* 0x000a00180b007388 */ /* 0x001fe20000000800 */
[----:B------:R-:W-:-:S02]  /*0d20*/  FADD.FTZ R21, R19, R26 ;  /* 0x0000001a13157221 */ /* 0x000fc40000010000 */
[----:B------:R-:W0:Y:S01]  /*0d30*/  MUFU.EX2 R15, R27 ;  /* 0x0000001b000f7308 */ /* 0x000e220000000800 */
[----:B---3--:R-:W-:Y:S03]  /*0d40*/  STS [R11+0xc00], R22 ;  /* 0x000c00160b007388 */ /* 0x008fe60000000800 */
[----:B------:R3:W5:Y:S01]  /*0d50*/  MUFU.EX2 R19, R12 ;  /* 0x0000000c00137308 */ /* 0x0007620000000800 */
[----:B--2---:R-:W-:Y:S01]  /*0d60*/  FMUL.FTZ R25, R23, 1.4426950216293334961 ;  /* 0x3fb8aa3b17197820 */ /* 0x004fe20000410000 */
[----:B------:R-:W-:Y:S01]  /*0d70*/  FADD.FTZ R23, R21, R24 ;  /* 0x0000001815177221 */ /* 0x000fe20000010000 */
[----:B------:R-:W-:Y:S02]  /*0d80*/  STS [R11+0xe00], R20 ;  /* 0x000e00140b007388 */ /* 0x000fe40000000800 */
[----:B------:R-:W2:Y:S01]  /*0d90*/  MUFU.EX2 R21, R25 ;  /* 0x0000001900157308 */ /* 0x000ea20000000800 */
[----:B------:R-:W-:Y:S01]  /*0da0*/  FADD.FTZ R23, R23, R22 ;  /* 0x0000001617177221 */ /* 0x000fe20000010000 */
[----:B------:R-:W-:Y:S03]  /*0db0*/  STS [R11+0x1000], R18 ;  /* 0x001000120b007388 */ /* 0x000fe60000000800 */
[----:B------:R-:W-:Y:S01]  /*0dc0*/  FADD.FTZ R23, R23, R20 ;  /* 0x0000001417177221 */ /* 0x000fe20000010000 */
[----:B-1----:R-:W-:Y:S03]  /*0dd0*/  STS [R11+0x1200], R16 ;  /* 0x001200100b007388 */ /* 0x002fe60000000800 */
[----:B------:R-:W-:Y:S01]  /*0de0*/  FADD.FTZ R23, R23, R18 ;  /* 0x0000001217177221 */ /* 0x000fe20000010000 */
[----:B----4-:R-:W-:Y:S03]  /*0df0*/  STS [R11+0x1400], R14 ;  /* 0x0014000e0b007388 */ /* 0x010fe60000000800 */
[----:B------:R-:W-:Y:S01]  /*0e00*/  FADD.FTZ R23, R23, R16 ;  /* 0x0000001017177221 */ /* 0x000fe20000010000 */
[----:B0-----:R-:W-:Y:S03]  /*0e10*/  STS [R11+0x1600], R15 ;  /* 0x0016000f0b007388 */ /* 0x001fe60000000800 */
[----:B---3--:R-:W-:Y:S01]  /*0e20*/  FADD.FTZ R12, R23, R14 ;  /* 0x0000000e170c7221 */ /* 0x008fe20000010000 */
[----:B-----5:R-:W-:Y:S03]  /*0e30*/  STS [R11+0x1800], R19 ;  /* 0x001800130b007388 */ /* 0x020fe60000000800 */
[----:B------:R-:W-:Y:S01]  /*0e40*/  FADD.FTZ R12, R12, R15 ;  /* 0x0000000f0c0c7221 */ /* 0x000fe20000010000 */
[----:B--2---:R0:W-:Y:S03]  /*0e50*/  STS [R11+0x1a00], R21 ;  /* 0x001a00150b007388 */ /* 0x0041e60000000800 */
[----:B------:R-:W-:-:S04]  /*0e60*/  FADD.FTZ R12, R12, R19 ;  /* 0x000000130c0c7221 */ /* 0x000fc80000010000 */
[----:B------:R-:W-:Y:S01]  /*0e70*/  FADD.FTZ R12, R12, R21 ;  /* 0x000000150c0c7221 */ /* 0x000fe20000010000 */
[----:B0-----:R-:W-:Y:S01]  /*0e80*/  IADD3 R11, PT, PT, R11, 0x2000, RZ ;  /* 0x000020000b0b7810 */ /* 0x001fe20007ffe0ff */
[----:B------:R-:W-:Y:S06]  /*0e90*/  @!P4 BRA `(.L_x_90) ;  /* 0xfffffff80070c947 */ /* 0x000fec000383ffff */
.L_x_89:
[----:B------:R-:W-:Y:S05]  /*0ea0*/  BSYNC.RECONVERGENT B1 ;  /* 0x0000000000017941 */ /* 0x000fea0003800200 */
.L_x_88:
[----:B------:R-:W-:Y:S01]  /*0eb0*/  IADD3 R10, PT, PT, -R13, UR39, RZ ;  /* 0x000000270d0a7c10 */ /* 0x000fe2000fffe1ff */
        /* <DEDUP_REMOVED lines=19> */
[----:B------:R-:W-:Y:S01]  /*0ff0*/  FMUL.FTZ R20, R22, 1.4426950216293334961 ;  /* 0x3fb8aa3b16147820 */ /* 0x000fe20000410000 */
[C---:B---3--:R-:W-:Y:S02]  /*1000*/  FADD.FTZ R24, -R9.reuse, R24 ;  /* 0x0000001809187221 */ /* 0x048fe40000010100 */
        /* <DEDUP_REMOVED lines=9> */
[----:B0-----:R-:W-:Y:S01]  /*10a0*/  STS [R11+-0x400], R15 ;  /* 0xfffc000f0b007388 */ /* 0x001fe20000000800 */
[----:B------:R-:W0:Y:S01]  /*10b0*/  MUFU.EX2 R10, R19 ;  /* 0x00000013000a7308 */ /* 0x000e220000000800 */
[----:B------:R-:W-:Y:S01]  /*10c0*/  FMUL.FTZ R23, R17, 1.4426950216293334961 ;  /* 0x3fb8aa3b11177820 */ /* 0x000fe20000410000 */
[----:B------:R-:W-:Y:S01]  /*10d0*/  FADD.FTZ R17, R12, R15 ;  /* 0x0000000f0c117221 */ /* 0x000fe20000010000 */
[----:B------:R-:W-:Y:S01]  /*10e0*/  FADD.FTZ R21, -R9, R14 ;  /* 0x0000000e09157221 */ /* 0x000fe20000010100 */
[----:B-1----:R-:W-:Y:S01]  /*10f0*/  STS [R11+-0x200], R18 ;  /* 0xfffe00120b007388 */ /* 0x002fe20000000800 */
[----:B------:R-:W1:Y:S01]  /*1100*/  MUFU.EX2 R14, R26 ;  /* 0x0000001a000e7308 */ /* 0x000e620000000800 */
[----:B------:R-:W-:Y:S01]  /*1110*/  FADD.FTZ R17, R17, R18 ;  /* 0x0000001211117221 */ /* 0x000fe20000010000 */
[----:B------:R-:W-:Y:S01]  /*1120*/  FMUL.FTZ R21, R21, 1.4426950216293334961 ;  /* 0x3fb8aa3b15157820 */ /* 0x000fe20000410000 */
[----:B--2---:R-:W-:Y:S01]  /*1130*/  STS [R11], R20 ;  /* 0x000000140b007388 */ /* 0x004fe20000000800 */
[----:B------:R-:W2:Y:S01]  /*1140*/  MUFU.EX2 R28, R23 ;  /* 0x00000017001c7308 */ /* 0x000ea20000000800 */
[----:B------:R-:W-:-:S02]  /*1150*/  FADD.FTZ R17, R17, R20 ;  /* 0x0000001411117221 */ /* 0x000fc40000010000 */
[----:B---3--:R-:W-:Y:S01]  /*1160*/  STS [R11+0x200], R16 ;  /* 0x000200100b007388 */ /* 0x008fe20000000800 */
[----:B------:R-:W3:Y:S01]  /*1170*/  MUFU.EX2 R22, R21 ;  /* 0x0000001500167308 */ /* 0x000ee20000000800 */
[----:B------:R-:W-:Y:S02]  /*1180*/  FADD.FTZ R17, R17, R16 ;  /* 0x0000001011117221 */ /* 0x000fe40000010000 */
[----:B0-----:R-:W-:Y:S02]  /*1190*/  STS [R11+0x600], R10 ;  /* 0x0006000a0b007388 */ /* 0x001fe40000000800 */
[----:B-1----:R-:W-:Y:S02]  /*11a0*/  FADD.FTZ R17, R17, R14 ;  /* 0x0000000e11117221 */ /* 0x002fe40000010000 */
[----:B------:R-:W-:Y:S02]  /*11b0*/  STS [R11+0x400], R14 ;  /* 0x0004000e0b007388 */ /* 0x000fe40000000800 */
[----:B------:R-:W-:-:S02]  /*11c0*/  FADD.FTZ R17, R17, R10 ;  /* 0x0000000a11117221 */ /* 0x000fc40000010000 */
[----:B--2---:R-:W-:Y:S02]  /*11d0*/  STS [R11+0xa00], R28 ;  /* 0x000a001c0b007388 */ /* 0x004fe40000000800 */
[----:B---3--:R-:W-:Y:S02]  /*11e0*/  FADD.FTZ R17, R17, R22 ;  /* 0x0000001611117221 */ /* 0x008fe40000010000 */
[----:B------:R0:W-:Y:S02]  /*11f0*/  STS [R11+0x800], R22 ;  /* 0x000800160b007388 */ /* 0x0001e40000000800 */
[----:B------:R-:W-:Y:S01]  /*1200*/  FADD.FTZ R12, R17, R28 ;  /* 0x0000001c110c7221 */ /* 0x000fe20000010000 */
[----:B0-----:R-:W-:-:S07]  /*1210*/  IADD3 R11, PT, PT, R11, 0x1000, RZ ;  /* 0x000010000b0b7810 */ /* 0x001fce0007ffe0ff */
.L_x_92:
[----:B------:R-:W-:Y:S05]  /*1220*/  BSYNC.RECONVERGENT B1 ;  /* 0x0000000000017941 */ /* 0x000fea0003800200 */
.L_x_91:
        /* <DEDUP_REMOVED lines=26> */
.L_x_84:
[----:B------:R-:W-:Y:S05]  /*13d0*/  BSYNC.RECONVERGENT B0 ;  /* 0x0000000000007941 */ /* 0x000fea0003800200 */
.L_x_83:
        /* <DEDUP_REMOVED lines=25> */
[----:B------:R-:W-:Y:S01]  /*1570*/  IADD3 R6, PT, PT, -R6, R11, RZ ;  /* 0x0000000b06067210 */ /* 0x000fe20007ffe1ff */
        /* <DEDUP_REMOVED lines=14> */
.L_x_97:
[----:B------:R-:W1:Y:S01]  /*1660*/  LDS R13, [R4] ;  /* 0x00000000040d7984 */ /* 0x000e620000000800 */
[----:B------:R-:W-:-:S04]  /*1670*/  IADD3 R11, PT, PT, R11, 0x1, RZ ;  /* 0x000000010b0b7810 */ /* 0x000fc80007ffe0ff */
[----:B------:R-:W-:Y:S01]  /*1680*/  ISETP.NE.AND P0, PT, R11, RZ, PT ;  /* 0x000000ff0b00720c */ /* 0x000fe20003f05270 */
[----:B-1----:R-:W-:-:S05]  /*1690*/  FMUL.FTZ R13, R13, R2 ;  /* 0x000000020d0d7220 */ /* 0x002fca0000410000 */
[----:B------:R1:W-:Y:S02]  /*16a0*/  STS [R4], R13 ;  /* 0x0000000d04007388 */ /* 0x0003e40000000800 */
[----:B-1----:R-:W-:-:S05]  /*16b0*/  VIADD R4, R4, 0x200 ;  /* 0x0000020004047836 */ /* 0x002fca0000000000 */
[----:B------:R-:W-:Y:S05]  /*16c0*/  @P0 BRA `(.L_x_97) ;  /* 0xfffffffc00e40947 */ /* 0x000fea000383ffff */
.L_x_96:
[----:B------:R-:W-:Y:S05]  /*16d0*/  BSYNC.RECONVERGENT B1 ;  /* 0x0000000000017941 */ /* 0x000fea0003800200 */
.L_x_95:
        /* <DEDUP_REMOVED lines=13> */
.L_x_100:
[----:B------:R-:W1:Y:S01]  /*17b0*/  LDS R29, [R4+-0x400] ;  /* 0xfffc0000041d7984 */ /* 0x000e620000000800 */
[----:B------:R-:W-:-:S03]  /*17c0*/  VIADD R6, R6, 0x800 ;  /* 0x0000080006067836 */ /* 0x000fc60000000000 */
[----:B------:R-:W2:Y:S02]  /*17d0*/  LDS R27, [R4+0x200] ;  /* 0x00020000041b7984 */ /* 0x000ea40000000800 */
[----:B------:R-:W-:Y:S02]  /*17e0*/  ISETP.GE.AND P1, PT, R6, R11, PT ;  /* 0x0000000b0600720c */ /* 0x000fe40003f26270 */
[----:B------:R-:W3:Y:S04]  /*17f0*/  LDS R25, [R4+0x400] ;  /* 0x0004000004197984 */ /* 0x000ee80000000800 */
[----:B------:R-:W4:Y:S04]  /*1800*/  LDS R23, [R4+0x600] ;  /* 0x0006000004177984 */ /* 0x000f280000000800 */
[----:B------:R-:W5:Y:S04]  /*1810*/  LDS R22, [R4+-0x200] ;  /* 0xfffe000004167984 */ /* 0x000f680000000800 */
[----:B------:R-:W0:Y:S04]  /*1820*/  LDS R24, [R4] ;  /* 0x0000000004187984 */ /* 0x000e280000000800 */
        /* <DEDUP_REMOVED lines=15> */
[----:B------:R-:W0:Y:S01]  /*1920*/  LDS R12, [R4+0x1a00] ;  /* 0x001a0000040c7984 */ /* 0x000e220000000800 */
[----:B------:R-:W-:-:S03]  /*1930*/  FMUL.FTZ R21, R21, R2 ;  /* 0x0000000215157220 */ /* 0x000fc60000410000 */
[----:B------:R-:W-:Y:S01]  /*1940*/  STS [R4+0x200], R27 ;  /* 0x0002001b04007388 */ /* 0x000fe20000000800 */
[----:B------:R-:W-:-:S03]  /*1950*/  FMUL.FTZ R13, R13, R2 ;  /* 0x000000020d0d7220 */ /* 0x000fc60000410000 */
[----:B------:R-:W-:Y:S01]  /*1960*/  STS [R4+0x400], R25 ;  /* 0x0004001904007388 */ /* 0x000fe20000000800 */
[----:B------:R-:W-:-:S03]  /*1970*/  FMUL.FTZ R19, R19, R2 ;  /* 0x0000000213137220 */ /* 0x000fc60000410000 */
[----:B------:R2:W-:Y:S01]  /*1980*/  STS [R4+0x600], R23 ;  /* 0x0006001704007388 */ /* 0x0005e20000000800 */
[----:B------:R-:W-:-:S03]  /*1990*/  FMUL.FTZ R17, R17, R2 ;  /* 0x0000000211117220 */ /* 0x000fc60000410000 */
[----:B------:R-:W-:Y:S01]  /*19a0*/  STS [R4+-0x400], R20 ;  /* 0xfffc001404007388 */ /* 0x000fe20000000800 */
[----:B-1----:R-:W-:-:S03]  /*19b0*/  FMUL.FTZ R15, R15, R2 ;  /* 0x000000020f0f7220 */ /* 0x002fc60000410000 */
[----:B------:R-:W-:Y:S01]  /*19c0*/  STS [R4+-0x200], R22 ;  /* 0xfffe001604007388 */ /* 0x000fe20000000800 */
[----:B--2---:R-:W-:-:S03]  /*19d0*/  FMUL.FTZ R23, R18, R2 ;  /* 0x0000000212177220 */ /* 0x004fc60000410000 */
[----:B------:R-:W-:Y:S01]  /*19e0*/  STS [R4], R24 ;  /* 0x0000001804007388 */ /* 0x000fe20000000800 */
[----:B---3--:R-:W-:-:S03]  /*19f0*/  FMUL.FTZ R29, R29, R2 ;  /* 0x000000021d1d7220 */ /* 0x008fc60000410000 */
[----:B------:R-:W-:Y:S01]  /*1a00*/  STS [R4+0x800], R21 ;  /* 0x0008001504007388 */ /* 0x000fe20000000800 */
[----:B----4-:R-:W-:-:S03]  /*1a10*/  FMUL.FTZ R25, R16, R2 ;  /* 0x0000000210197220 */ /* 0x010fc60000410000 */
[----:B------:R-:W-:Y:S01]  /*1a20*/  STS [R4+0xa00], R13 ;  /* 0x000a000d04007388 */ /* 0x000fe20000000800 */
[----:B-----5:R-:W-:-:S03]  /*1a30*/  FMUL.FTZ R27, R14, R2 ;  /* 0x000000020e1b7220 */ /* 0x020fc60000410000 */
[----:B------:R-:W-:Y:S01]  /*1a40*/  STS [R4+0xc00], R19 ;  /* 0x000c001304007388 */ /* 0x000fe20000000800 */
[----:B0-----:R-:W-:-:S03]  /*1a50*/  FMUL.FTZ R12, R12, R2 ;  /* 0x000000020c0c7220 */ /* 0x001fc60000410000 */
        /* <DEDUP_REMOVED lines=9> */
.L_x_99:
[----:B------:R-:W-:Y:S05]  /*1af0*/  BSYNC.RECONVERGENT B1 ;  /* 0x0000000000017941 */ /* 0x000fea0003800200 */
.L_x_98:
        /* <DEDUP_REMOVED lines=31> */
.L_x_102:
[----:B------:R-:W-:Y:S05]  /*1cf0*/  BSYNC.RECONVERGENT B1 ;  /* 0x0000000000017941 */ /* 0x000fea0003800200 */
.L_x_101:
        /* <DEDUP_REMOVED lines=14> */
.L_x_94:
[----:B------:R-:W-:Y:S05]  /*1de0*/  BSYNC.RECONVERGENT B0 ;  /* 0x0000000000007941 */ /* 0x000fea0003800200 */
.L_x_93:
[----:B------:R-:W-:Y:S01]  /*1df0*/  BAR.SYNC.DEFER_BLOCKING 0x0 ;  /* 0x0000000000007b1d */ /* 0x000fe20000010000 */
[C---:B------:R-:W-:Y:S02]  /*1e00*/  ISETP.NE.AND P4, PT, R5.reuse, RZ, PT ;  /* 0x000000ff0500720c */ /* 0x040fe40003f85270 */
[C---:B------:R-:W-:Y:S02]  /*1e10*/  LOP3.LUT P3, RZ, R5.reuse, 0x3, RZ, 0xc0, !PT ;  /* 0x0000000305ff7812 */ /* 0x040fe4000786c0ff */
[C---:B-1----:R-:W-:Y:S01]  /*1e20*/  LOP3.LUT R2, R5.reuse, 0x3c0, RZ, 0xc0, !PT ;  /* 0x000003c005027812 */ /* 0x042fe200078ec0ff */
[----:B------:R-:W-:Y:S01]  /*1e30*/  BSSY.RECONVERGENT B0, `(.L_x_103) ;  /* 0x0000017000007945 */ /* 0x000fe20003800200 */
[----:B--2---:R-:W-:Y:S02]  /*1e40*/  LOP3.LUT R4, R5, 0x3e3, RZ, 0xc0, !PT ;  /* 0x000003e305047812 */ /* 0x004fe400078ec0ff */
[----:B------:R-:W-:Y:S02]  /*1e50*/  ISETP.NE.OR P2, PT, R2, 0x40, P3 ;  /* 0x000000400200780c */ /* 0x000fe40001f45670 */
[----:B------:R-:W-:-:S02]  /*1e60*/  ISETP.NE.AND P1, PT, R4, 0x20, PT ;  /* 0x000000200400780c */ /* 0x000fc40003f25270 */
[----:B------:R-:W-:Y:S01]  /*1e70*/  ISETP.NE.AND P0, PT, R4, RZ, PT ;  /* 0x000000ff0400720c */ /* 0x000fe20003f05270 */
[----:B------:R-:W-:-:S12]  /*1e80*/  @P4 BRA `(.L_x_104) ;  /* 0x0000000000444947 */ /* 0x000fd80003800000 */
        /* <DEDUP_REMOVED lines=10> */
[----:B------:R-:W-:Y:S01]  /*1f30*/  MOV R12, UR6 ;  /* 0x00000006000c7c02 */ /* 0x000fe20008000f00 */
[----:B------:R-:W-:-:S02]  /*1f40*/  UIADD3.X UR5, UPT, UPT, UR5, UR9, URZ, UP1, !UPT ;  /* 0x0000000905057290 */ /* 0x000fc40008ffe4ff */
[----:B------:R-:W-:Y:S02]  /*1f50*/  MOV R14, UR4 ;  /* 0x00000004000e7c02 */ /* 0x000fe40008000f00 */
[----:B------:R-:W-:Y:S02]  /*1f60*/  IMAD.U32 R13, RZ, RZ, UR7 ;  /* 0x00000007ff0d7e24 */ /* 0x000fe4000f8e00ff */
[----:B------:R-:W-:-:S03]  /*1f70*/  MOV R15, UR5 ;  /* 0x00000005000f7c02 */ /* 0x000fc60008000f00 */
[----:B0-----:R1:W-:Y:S04]  /*1f80*/  STG.E desc[UR36][R12.64], R9 ;  /* 0x000000090c007986 */ /* 0x0013e8000c101924 */
[----:B------:R1:W-:Y:S02]  /*1f90*/  STG.E desc[UR36][R14.64], R10 ;  /* 0x0000000a0e007986 */ /* 0x0003e4000c101924 */
.L_x_104:
[----:B------:R-:W-:Y:S05]  /*1fa0*/  BSYNC.RECONVERGENT B0 ;  /* 0x0000000000007941 */ /* 0x000fea0003800200 */
.L_x_103:
[----:B------:R-:W-:Y:S01]  /*1fb0*/  SHF.R.U32.HI R2, RZ, 0x2, R8 ;  /* 0x00000002ff027819 */ /* 0x000fe20000011608 */
[----:B------:R-:W-:Y:S01]  /*1fc0*/  BAR.SYNC.DEFER_BLOCKING 0x0 ;  /* 0x0000000000007b1d */ /* 0x000fe20000010000 */
[----:B------:R-:W-:Y:S01]  /*1fd0*/  IADD3 R25, PT, PT, R3, 0x20, RZ ;  /* 0x0000002003197810 */ /* 0x000fe20007ffe0ff */
[----:B------:R-:W-:Y:S01]  /*1fe0*/  HFMA2 R4, -RZ, RZ, 0, 0 ;  /* 0x00000000ff047431 */ /* 0x000fe200000001ff */
[----:B------:R-:W-:Y:S01]  /*1ff0*/  LEA R20, R7, R2, 0x7 ;  /* 0x0000000207147211 */ /* 0x000fe200078e38ff */
[----:B------:R-:W-:Y:S01]  /*2000*/  HFMA2 R6, -RZ, RZ, 0, 0 ;  /* 0x00000000ff067431 */ /* 0x000fe200000001ff */
[C---:B------:R-:W-:Y:S01]  /*2010*/  LOP3.LUT P4, RZ, R5.reuse, 0x3c3, RZ, 0xc0, !PT ;  /* 0x000003c305ff7812 */ /* 0x040fe2000788c0ff */
[----:B------:R-:W-:Y:S01]  /*2020*/  BSSY.RECONVERGENT B0, `(.L_x_105) ;  /* 0x000001f000007945 */ /* 0x000fe20003800200 */
[----:B------:R-:W-:Y:S02]  /*2030*/  ISETP.GT.U32.AND P5, PT, R5, 0x1f, PT ;  /* 0x0000001f0500780c */ /* 0x000fe40003fa4070 */
[----:B01----:R-:W-:-:S02]  /*2040*/  CS2R R8, SRZ ;  /* 0x0000000000087805 */ /* 0x003fc4000001ff00 */
[----:B------:R-:W-:Y:S02]  /*2050*/  MOV R23, RZ ;  /* 0x000000ff00177202 */ /* 0x000fe40000000f00 */
[----:B------:R-:W-:Y:S02]  /*2060*/  CS2R R18, SRZ ;  /* 0x0000000000127805 */ /* 0x000fe4000001ff00 */
[----:B------:R-:W-:Y:S02]  /*2070*/  CS2R R12, SRZ ;  /* 0x00000000000c7805 */ /* 0x000fe4000001ff00 */
[----:B------:R-:W-:Y:S02]  /*2080*/  CS2R R10, SRZ ;  /* 0x00000000000a7805 */ /* 0x000fe4000001ff00 */
[----:B------:R-:W-:Y:S02]  /*2090*/  CS2R R14, SRZ ;  /* 0x00000000000e7805 */ /* 0x000fe4000001ff00 */
[----:B------:R-:W-:Y:S01]  /*20a0*/  CS2R R16, SRZ ;  /* 0x0000000000107805 */ /* 0x000fe2000001ff00 */
[----:B------:R-:W-:Y:S01]  /*20b0*/  IMAD.MOV.U32 R21, RZ, RZ, RZ ;  /* 0x000000ffff157224 */ /* 0x000fe200078e00ff */
[----:B------:R-:W-:Y:S01]  /*20c0*/  LEA R7, R0, R25, 0x18 ;  /* 0x0000001900077211 */ /* 0x000fe200078ec0ff */
[----:B------:R-:W-:Y:S06]  /*20d0*/  @P2 BRA `(.L_x_106) ;  /* 0x00000000004c2947 */ /* 0x000fec0003800000 */
[----:B------:R-:W-:-:S04]  /*20e0*/  IADD3 R3, PT, PT, R3, 0x20, RZ ;  /* 0x0000002003037810 */ /* 0x000fc80007ffe0ff */
[----:B------:R-:W-:-:S04]  /*20f0*/  LEA R3, R0, R3, 0x18 ;  /* 0x0000000300037211 */ /* 0x000fc800078ec0ff */
[----:B------:R-:W-:-:S05]  /*2100*/  LEA R0, R20, R3, 0x2 ;  /* 0x0000000314007211 */ /* 0x000fca00078e10ff */
        /* <DEDUP_REMOVED lines=16> */
.L_x_106:
[----:B------:R-:W-:Y:S05]  /*2210*/  BSYNC.RECONVERGENT B0 ;  /* 0x0000000000007941 */ /* 0x000fea0003800200 */
.L_x_105:
[----:B------:R-:W-:Y:S01]  /*2220*/  BAR.SYNC.DEFER_BLOCKING 0x0 ;  /* 0x0000000000007b1d */ /* 0x000fe20000010000 */
[----:B0-----:R-:W-:-:S05]  /*2230*/  LEA R0, R20, R7, 0x2 ;  /* 0x0000000714007211 */ /* 0x001fca00078e10ff */
[----:B------:R-:W-:Y:S04]  /*2240*/  BSSY.RECONVERGENT B0, `(.L_x_107) ;  /* 0x0000022000007945 */ /* 0x000fe80003800200 */
[----:B------:R-:W-:Y:S05]  /*2250*/  @P4 BRA `(.L_x_108) ;  /* 0x0000000000804947 */ /* 0x000fea0003800000 */
[----:B------:R-:W0:Y:S04]  /*2260*/  LDS R20, [R0] ;  /* 0x0000000000147984 */ /* 0x000e280000000800 */
[----:B------:R-:W1:Y:S04]  /*2270*/  LDS R3, [R0+0x20] ;  /* 0x0000200000037984 */ /* 0x000e680000000800 */
[----:B------:R-:W2:Y:S04]  /*2280*/  LDS R22, [R0+0x40] ;  /* 0x0000400000167984 */ /* 0x000ea80000000800 */
[----:B------:R-:W3:Y:S04]  /*2290*/  LDS R25, [R0+0x60] ;  /* 0x0000600000197984 */ /* 0x000ee80000000800 */
[----:B------:R-:W4:Y:S04]  /*22a0*/  LDS R24, [R0+0x100] ;  /* 0x0001000000187984 */ /* 0x000f280000000800 */
[----:B------:R-:W5:Y:S01]  /*22b0*/  LDS R27, [R0+0x120] ;  /* 0x00012000001b7984 */ /* 0x000f620000000800 */
[----:B0-----:R-:W-:-:S03]  /*22c0*/  FADD.FTZ R9, R9, R20 ;  /* 0x0000001409097221 */ /* 0x001fc60000010000 */
[----:B------:R-:W0:Y:S01]  /*22d0*/  LDS R20, [R0+0x80] ;  /* 0x0000800000147984 */ /* 0x000e220000000800 */
[----:B-1----:R-:W-:-:S03]  /*22e0*/  FADD.FTZ R4, R4, R3 ;  /* 0x0000000304047221 */ /* 0x002fc60000010000 */
[----:B------:R-:W1:Y:S01]  /*22f0*/  LDS R3, [R0+0xa0] ;  /* 0x0000a00000037984 */ /* 0x000e620000000800 */
[----:B--2---:R-:W-:-:S03]  /*2300*/  FADD.FTZ R23, R23, R22 ;  /* 0x0000001617177221 */ /* 0x004fc60000010000 */
[----:B------:R-:W2:Y:S01]  /*2310*/  LDS R22, [R0+0xc0] ;  /* 0x0000c00000167984 */ /* 0x000ea20000000800 */
[----:B---3--:R-:W-:-:S03]  /*2320*/  FADD.FTZ R18, R18, R25 ;  /* 0x0000001912127221 */ /* 0x008fc60000010000 */
[----:B------:R-:W3:Y:S01]  /*2330*/  LDS R25, [R0+0xe0] ;  /* 0x0000e00000197984 */ /* 0x000ee20000000800 */
[----:B----4-:R-:W-:-:S03]  /*2340*/  FADD.FTZ R15, R15, R24 ;  /* 0x000000180f0f7221 */ /* 0x010fc60000010000 */
[----:B------:R-:W4:Y:S01]  /*2350*/  LDS R24, [R0+0x1c0] ;  /* 0x0001c00000187984 */ /* 0x000f220000000800 */
[----:B-----5:R-:W-:-:S03]  /*2360*/  FADD.FTZ R6, R6, R27 ;  /* 0x0000001b06067221 */ /* 0x020fc60000010000 */
        /* <DEDUP_REMOVED lines=9> */
[----:B----4-:R-:W-:Y:S01]  /*2400*/  FADD.FTZ R21, R21, R24 ;  /* 0x0000001815157221 */ /* 0x010fe20000010000 */
[----:B-----5:R-:W-:Y:S01]  /*2410*/  FADD.FTZ R12, R12, R27 ;  /* 0x0000001b0c0c7221 */ /* 0x020fe20000010000 */
[----:B0-----:R-:W-:Y:S01]  /*2420*/  FADD.FTZ R19, R19, R20 ;  /* 0x0000001413137221 */ /* 0x001fe20000010000 */
[----:B-1----:R-:W-:Y:S01]  /*2430*/  FADD.FTZ R16, R16, R3 ;  /* 0x0000000310107221 */ /* 0x002fe20000010000 */
[----:B--2---:R-:W-:Y:S01]  /*2440*/  FADD.FTZ R17, R17, R22 ;  /* 0x0000001611117221 */ /* 0x004fe20000010000 */
[----:B---3--:R-:W-:-:S07]  /*2450*/  FADD.FTZ R14, R14, R25 ;  /* 0x000000190e0e7221 */ /* 0x008fce0000010000 */
.L_x_108:
[----:B------:R-:W-:Y:S05]  /*2460*/  BSYNC.RECONVERGENT B0 ;  /* 0x0000000000007941 */ /* 0x000fea0003800200 */
.L_x_107:
[----:B------:R-:W-:Y:S06]  /*2470*/  BAR.SYNC.DEFER_BLOCKING 0x0 ;  /* 0x0000000000007b1d */ /* 0x000fec0000010000 */
[----:B------:R-:W-:Y:S04]  /*2480*/  BSSY.RECONVERGENT B0, `(.L_x_109) ;  /* 0x0000013000007945 */ /* 0x000fe80003800200 */
[----:B------:R-:W-:Y:S05]  /*2490*/  @P1 BRA `(.L_x_110) ;  /* 0x0000000000441947 */ /* 0x000fea0003800000 */
[----:B------:R-:W-:-:S05]  /*24a0*/  LEA R2, R2, R7, 0x2 ;  /* 0x0000000702027211 */ /* 0x000fca00078e10ff */
[----:B------:R0:W-:Y:S04]  /*24b0*/  STS [R2], R9 ;  /* 0x0000000902007388 */ /* 0x0001e80000000800 */
[----:B------:R0:W-:Y:S04]  /*24c0*/  STS [R2+0x20], R4 ;  /* 0x0000200402007388 */ /* 0x0001e80000000800 */
        /* <DEDUP_REMOVED lines=13> */
[----:B------:R0:W-:Y:S02]  /*25a0*/  STS [R2+0x1e0], R12 ;  /* 0x0001e00c02007388 */ /* 0x0001e40000000800 */
.L_x_110:
[----:B------:R-:W-:Y:S05]  /*25b0*/  BSYNC.RECONVERGENT B0 ;  /* 0x0000000000007941 */ /* 0x000fea0003800200 */
.L_x_109:
[----:B------:R-:W-:Y:S06]  /*25c0*/  BAR.SYNC.DEFER_BLOCKING 0x0 ;  /* 0x0000000000007b1d */ /* 0x000fec0000010000 */
[----:B------:R-:W-:Y:S04]  /*25d0*/  BSSY.RECONVERGENT B0, `(.L_x_111) ;  /* 0x0000022000007945 */ /* 0x000fe80003800200 */
[----:B------:R-:W-:Y:S05]  /*25e0*/  @P0 BRA `(.L_x_112) ;  /* 0x0000000000800947 */ /* 0x000fea0003800000 */
[----:B0-----:R-:W0:Y:S04]  /*25f0*/  LDS R2, [R0] ;  /* 0x0000000000027984 */ /* 0x001e280000000800 */
[----:B------:R-:W1:Y:S04]  /*2600*/  LDS R3, [R0+0x20] ;  /* 0x0000200000037984 */ /* 0x000e680000000800 */
[----:B------:R-:W2:Y:S04]  /*2610*/  LDS R20, [R0+0x40] ;  /* 0x0000400000147984 */ /* 0x000ea80000000800 */
[----:B------:R-:W3:Y:S04]  /*2620*/  LDS R7, [R0+0x60] ;  /* 0x0000600000077984 */ /* 0x000ee80000000800 */
[----:B------:R-:W4:Y:S04]  /*2630*/  LDS R22, [R0+0x80] ;  /* 0x0000800000167984 */ /* 0x000f280000000800 */
[----:B------:R-:W5:Y:S04]  /*2640*/  LDS R25, [R0+0xa0] ;  /* 0x0000a00000197984 */ /* 0x000f680000000800 */
[----:B------:R-:W5:Y:S04]  /*2650*/  LDS R24, [R0+0xc0] ;  /* 0x0000c00000187984 */ /* 0x000f680000000800 */
[----:B------:R-:W5:Y:S04]  /*2660*/  LDS R27, [R0+0x1a0] ;  /* 0x0001a000001b7984 */ /* 0x000f680000000800 */
        /* <DEDUP_REMOVED lines=13> */
[----:B------:R-:W-:-:S03]  /*2740*/  FADD.FTZ R11, R11, R24 ;  /* 0x000000180b0b7221 */ /* 0x000fc60000010000 */
[----:B------:R-:W5:Y:S01]  /*2750*/  LDS R24, [R0+0x1c0] ;  /* 0x0001c00000187984 */ /* 0x000f620000000800 */
[----:B------:R-:W-:Y:S01]  /*2760*/  FADD.FTZ R14, R14, R27 ;  /* 0x0000001b0e0e7221 */ /* 0x000fe20000010000 */
[----:B------:R-:W-:Y:S01]  /*2770*/  FADD.FTZ R12, R12, R29 ;  /* 0x0000001d0c0c7221 */ /* 0x000fe20000010000 */
[----:B0-----:R-:W-:Y:S01]  /*2780*/  FADD.FTZ R15, R15, R2 ;  /* 0x000000020f0f7221 */ /* 0x001fe20000010000 */
[----:B-1----:R-:W-:Y:S01]  /*2790*/  FADD.FTZ R8, R8, R3 ;  /* 0x0000000308087221 */ /* 0x002fe20000010000 */
[----:B--2---:R-:W-:Y:S01]  /*27a0*/  FADD.FTZ R19, R19, R20 ;  /* 0x0000001413137221 */ /* 0x004fe20000010000 */
[----:B---3--:R-:W-:Y:S01]  /*27b0*/  FADD.FTZ R6, R6, R7 ;  /* 0x0000000706067221 */ /* 0x008fe20000010000 */
[----:B----4-:R-:W-:Y:S01]  /*27c0*/  FADD.FTZ R17, R17, R22 ;  /* 0x0000001611117221 */ /* 0x010fe20000010000 */
[----:B-----5:R-:W-:Y:S01]  /*27d0*/  FADD.FTZ R16, R16, R25 ;  /* 0x0000001910107221 */ /* 0x020fe20000010000 */
[----:B------:R-:W-:-:S07]  /*27e0*/  FADD.FTZ R21, R21, R24 ;  /* 0x0000001815157221 */ /* 0x000fce0000010000 */
.L_x_112:
[----:B------:R-:W-:Y:S05]  /*27f0*/  BSYNC.RECONVERGENT B0 ;  /* 0x0000000000007941 */ /* 0x000fea0003800200 */
.L_x_111:
[----:B------:R-:W-:Y:S06]  /*2800*/  BAR.SYNC.DEFER_BLOCKING 0x0 ;  /* 0x0000000000007b1d */ /* 0x000fec0000010000 */
[----:B------:R-:W-:Y:S05]  /*2810*/  @P5 EXIT ;  /* 0x000000000000594d */ /* 0x000fea0003800000 */
[----:B------:R-:W-:-:S04]  /*2820*/  UIMAD UR4, UR40, UR44, UR43 ;  /* 0x0000002c280472a4 */ /* 0x000fc8000f8e022b */
[----:B------:R-:W-:Y:S01]  /*2830*/  UIMAD UR4, UR4, UR42, URZ ;  /* 0x0000002a040472a4 */ /* 0x000fe2000f8e02ff */
[----:B------:R-:W-:Y:S11]  /*2840*/  @P3 EXIT ;  /* 0x000000000000394d */ /* 0x000ff60003800000 */
[----:B------:R-:W1:Y:S01]  /*2850*/  LDCU.64 UR8, c[0x0][0x390] ;  /* 0x00007200ff0877ac */ /* 0x000e620008000a00 */
[----:B------:R-:W-:Y:S02]  /*2860*/  SHF.R.U32.HI R5, RZ, 0x2, R5 ;  /* 0x00000002ff057819 */ /* 0x000fe40000011605 */
[----:B0-----:R-:W-:Y:S01]  /*2870*/  F2FP.BF16.F32.PACK_AB R4, R4, R9 ;  /* 0x000000090404723e */ /* 0x001fe200000010ff */
[----:B------:R-:W-:Y:S01]  /*2880*/  USHF.L.U32 UR6, UR41, 0x7, URZ ;  /* 0x0000000729067899 */ /* 0x000fe200080006ff */
[----:B------:R-:W-:Y:S01]  /*2890*/  F2FP.BF16.F32.PACK_AB R18, R18, R23 ;  /* 0x000000171212723e */ /* 0x000fe200000010ff */
[----:B------:R-:W-:Y:S01]  /*28a0*/  USHF.L.U32 UR5, UR4, 0x7, URZ ;  /* 0x0000000704057899 */ /* 0x000fe200080006ff */
[----:B------:R-:W-:Y:S02]  /*28b0*/  F2FP.BF16.F32.PACK_AB R10, R10, R13 ;  /* 0x0000000d0a0a723e */ /* 0x000fe400000010ff */
[----:B------:R-:W-:Y:S01]  /*28c0*/  F2FP.BF16.F32.PACK_AB R8, R8, R11 ;  /* 0x0000000b0808723e */ /* 0x000fe200000010ff */
[----:B------:R-:W-:Y:S01]  /*28d0*/  IMAD.U32 R0, RZ, RZ, UR6 ;  /* 0x00000006ff007e24 */ /* 0x000fe2000f8e00ff */
[----:B------:R-:W-:-:S02]  /*28e0*/  PRMT R7, R10, 0x7632, R7 ;  /* 0x000076320a077816 */ /* 0x000fc40000000007 */
[----:B------:R-:W-:Y:S02]  /*28f0*/  F2FP.BF16.F32.PACK_AB R6, R6, R15 ;  /* 0x0000000f0606723e */ /* 0x000fe400000010ff */
[----:B------:R-:W-:Y:S02]  /*2900*/  IADD3 R5, P0, P1, R5, UR5, R0 ;  /* 0x0000000505057c10 */ /* 0x000fe4000f91e000 */
[----:B------:R-:W-:Y:S02]  /*2910*/  F2FP.BF16.F32.PACK_AB R16, R16, R19 ;  /* 0x000000131010723e */ /* 0x000fe400000010ff */
[----:B------:R-:W-:Y:S02]  /*2920*/  IADD3.X R0, PT, PT, RZ, RZ, RZ, P0, P1 ;  /* 0x000000ffff007210 */ /* 0x000fe400007e24ff */
[----:B-1----:R-:W-:Y:S02]  /*2930*/  LEA R2, P0, R5, UR8, 0x1 ;  /* 0x0000000805027c11 */ /* 0x002fe4000f8008ff */
[----:B------:R-:W-:-:S02]  /*2940*/  F2FP.BF16.F32.PACK_AB R14, R14, R17 ;  /* 0x000000110e0e723e */ /* 0x000fc400000010ff */
[--C-:B------:R-:W-:Y:S02]  /*2950*/  LEA.HI.X R3, R5, UR9, R0.reuse, 0x1, P0 ;  /* 0x0000000905037c11 */ /* 0x100fe400080f0c00 */
[----:B------:R-:W-:Y:S02]  /*2960*/  PRMT R0, R4, 0x7632, R0 ;  /* 0x0000763204007816 */ /* 0x000fe40000000000 */
[----:B------:R-:W-:Y:S01]  /*2970*/  PRMT R5, R18, 0x7632, R5 ;  /* 0x0000763212057816 */ /* 0x000fe20000000005 */
[----:B------:R0:W-:Y:S01]  /*2980*/  STG.E.U16 desc[UR36][R2.64], R4 ;  /* 0x0000000402007986 */ /* 0x0001e2000c101524 */
[----:B------:R-:W-:-:S03]  /*2990*/  F2FP.BF16.F32.PACK_AB R12, R12, R21 ;  /* 0x000000150c0c723e */ /* 0x000fc600000010ff */
[----:B------:R1:W-:Y:S04]  /*29a0*/  STG.E.U16 desc[UR36][R2.64+0x10], R0 ;  /* 0x0000100002007986 */ /* 0x0003e8000c101524 */
[----:B------:R2:W-:Y:S04]  /*29b0*/  STG.E.U16 desc[UR36][R2.64+0x30], R5 ;  /* 0x0000300502007986 */ /* 0x0005e8000c101524 */
[----:B------:R3:W-:Y:S01]  /*29c0*/  STG.E.U16 desc[UR36][R2.64+0x50], R7 ;  /* 0x0000500702007986 */ /* 0x0007e2000c101524 */
[----:B0-----:R-:W-:Y:S02]  /*29d0*/  PRMT R4, R6, 0x7632, R4 ;  /* 0x0000763206047816 */ /* 0x001fe40000000004 */
[----:B-1----:R-:W-:Y:S01]  /*29e0*/  PRMT R0, R8, 0x7632, R0 ;  /* 0x0000763208007816 */ /* 0x002fe20000000000 */
[----:B------:R0:W-:Y:S01]  /*29f0*/  STG.E.U16 desc[UR36][R2.64+0x60], R8 ;  /* 0x0000600802007986 */ /* 0x0001e2000c101524 */
[----:B--2---:R-:W-:-:S03]  /*2a00*/  PRMT R5, R16, 0x7632, R5 ;  /* 0x0000763210057816 */ /* 0x004fc60000000005 */
        /* <DEDUP_REMOVED lines=14> */
.L_x_82:
[----:B------:R-:W-:Y:S01]  /*2af0*/  MOV R12, 0x10 ;  /* 0x00000010000c7802 */ /* 0x000fe20000000f00 */
[----:B------:R-:W-:Y:S01]  /*2b00*/  HFMA2 R11, -RZ, RZ, 0, 1.847743988037109375e-06 ;  /* 0x0000001fff0b7431 */ /* 0x000fe200000001ff */
[----:B------:R-:W-:-:S07]  /*2b10*/  MOV R15, 0xffffffff ;  /* 0xffffffff000f7802 */ /* 0x000fce0000000f00 */
[----:B------:R-:W-:Y:S05]  /*2b20*/  WARPSYNC.COLLECTIVE R15, `(.L_x_113) ;  /* 0x000000000f087348 */ /* 0x000fea0003c00000 */
[----:B------:R0:W1:Y:S02]  /*2b30*/  SHFL.BFLY P6, R14, R13, R12, R11 ;  /* 0x0c00000c0d0e7389 */ /* 0x00006400000c000b */
[----:B01----:R-:W-:Y:S05]  /*2b40*/  ENDCOLLECTIVE ;  /* 0x000000000000791b */ /* 0x003fea0003800000 */
.L_x_113:
[----:B------:R-:W-:Y:S01]  /*2b50*/  HFMA2 R12, -RZ, RZ, 0, 4.76837158203125e-07 ;  /* 0x00000008ff0c7431 */ /* 0x000fe200000001ff */
[----:B------:R-:W-:-:S04]  /*2b60*/  FMNMX.FTZ R0, R14, -3.40282346638528859812e+38, !PT ;  /* 0xff7fffff0e007809 */ /* 0x000fc80007810000 */
[----:B------:R-:W-:-:S07]  /*2b70*/  MOV R13, R0 ;  /* 0x00000000000d7202 */ /* 0x000fce0000000f00 */
[----:B------:R-:W-:Y:S05]  /*2b80*/  WARPSYNC.COLLECTIVE R15, `(.L_x_114) ;  /* 0x000000000f087348 */ /* 0x000fea0003c00000 */
[----:B------:R0:W1:Y:S02]  /*2b90*/  SHFL.BFLY P6, R14, R13, R12, R11 ;  /* 0x0c00000c0d0e7389 */ /* 0x00006400000c000b */
[----:B01----:R-:W-:Y:S05]  /*2ba0*/  ENDCOLLECTIVE ;  /* 0x000000000000791b */ /* 0x003fea0003800000 */
.L_x_114:
[----:B------:R-:W-:Y:S02]  /*2bb0*/  MOV R12, 0x4 ;  /* 0x00000004000c7802 */ /* 0x000fe40000000f00 */
[----:B------:R-:W-:-:S05]  /*2bc0*/  FMNMX.FTZ R2, R0, R14, !PT ;  /* 0x0000000e00027209 */ /* 0x000fca0007810000 */
[----:B------:R-:W-:-:S07]  /*2bd0*/  IMAD.MOV.U32 R13, RZ, RZ, R2 ;  /* 0x000000ffff0d7224 */ /* 0x000fce00078e0002 */
[----:B------:R-:W-:Y:S05]  /*2be0*/  WARPSYNC.COLLECTIVE R15, `(.L_x_115) ;  /* 0x000000000f087348 */ /* 0x000fea0003c00000 */
[----:B------:R0:W1:Y:S02]  /*2bf0*/  SHFL.BFLY P6, R14, R13, R12, R11 ;  /* 0x0c00000c0d0e7389 */ /* 0x00006400000c000b */
[----:B01----:R-:W-:Y:S05]  /*2c00*/  ENDCOLLECTIVE ;  /* 0x000000000000791b */ /* 0x003fea0003800000 */
.L_x_115:
[----:B------:R-:W-:Y:S01]  /*2c10*/  HFMA2 R12, -RZ, RZ, 0, 1.1920928955078125e-07 ;  /* 0x00000002ff0c7431 */ /* 0x000fe200000001ff */
[----:B------:R-:W-:-:S04]  /*2c20*/  FMNMX.FTZ R3, R2, R14, !PT ;  /* 0x0000000e02037209 */ /* 0x000fc80007810000 */
[----:B------:R-:W-:-:S07]  /*2c30*/  MOV R13, R3 ;  /* 0x00000003000d7202 */ /* 0x000fce0000000f00 */
[----:B------:R-:W-:Y:S05]  /*2c40*/  WARPSYNC.COLLECTIVE R15, `(.L_x_116) ;  /* 0x000000000f087348 */ /* 0x000fea0003c00000 */
[----:B------:R0:W1:Y:S02]  /*2c50*/  SHFL.BFLY P6, R14, R13, R12, R11 ;  /* 0x0c00000c0d0e7389 */ /* 0x00006400000c000b */
[----:B01----:R-:W-:Y:S05]  /*2c60*/  ENDCOLLECTIVE ;  /* 0x000000000000791b */ /* 0x003fea0003800000 */
.L_x_116:
[----:B------:R-:W-:Y:S01]  /*2c70*/  HFMA2 R12, -RZ, RZ, 0, 5.9604644775390625e-08 ;  /* 0x00000001ff0c7431 */ /* 0x000fe200000001ff */
[----:B------:R-:W-:-:S04]  /*2c80*/  FMNMX.FTZ R4, R3, R14, !PT ;  /* 0x0000000e03047209 */ /* 0x000fc80007810000 */
[----:B------:R-:W-:-:S07]  /*2c90*/  MOV R13, R4 ;  /* 0x00000004000d7202 */ /* 0x000fce0000000f00 */
[----:B------:R-:W-:Y:S05]  /*2ca0*/  WARPSYNC.COLLECTIVE R15, `(.L_x_117) ;  /* 0x000000000f087348 */ /* 0x000fea0003c00000 */
[----:B------:R0:W1:Y:S02]  /*2cb0*/  SHFL.BFLY P6, R14, R13, R12, R11 ;  /* 0x0c00000c0d0e7389 */ /* 0x00006400000c000b */
[----:B01----:R-:W-:Y:S05]  /*2cc0*/  ENDCOLLECTIVE ;  /* 0x000000000000791b */ /* 0x003fea0003800000 */
.L_x_117:
[----:B------:R-:W-:Y:S05]  /*2cd0*/  BRA `(.L_x_118) ;  /* 0xffffffd400dc7947 */ /* 0x000fea000383ffff */
.L_x_119:
        /* <DEDUP_REMOVED lines=10> */
.L_x_27159:


//--------------------- .text._ZN4vllm25paged_attention_v2_kernelI13__nv_bfloat16hLi120ELi32ELi128ELNS_18Fp8KVCacheDataTypeE2ELb0ELi512EEEvPfS3_PT_PKS4_PKT0_SA_ifPKiSC_iPKfiiiSE_SE_iiiii --------------------------
	.section	.text._ZN4vllm25paged_attention_v2_kernelI13__nv_bfloat16hLi120ELi32ELi128ELNS_18Fp8KVCacheDataTypeE2ELb0ELi512EEEvPfS3_PT_PKS4_PKT0_SA_ifPKiSC_iPKfiiiSE_SE_iiiii,"ax",@progbits
	.align	128
        .global         _ZN4vllm25paged_attention_v2_kernelI13__nv_bfloat16hLi120ELi32ELi128ELNS_18Fp8KVCacheDataTypeE2ELb0ELi512EEEvPfS3_PT_PKS4_PKT0_SA_ifPKiSC_iPKfiiiSE_SE_iiiii
        .type           _ZN4vllm25paged_attention_v2_kernelI13__nv_bfloat16hLi120ELi32ELi128ELNS_18Fp8KVCacheDataTypeE2ELb0ELi512EEEvPfS3_PT_PKS4_PKT0_SA_ifPKiSC_iPKfiiiSE_SE_iiiii,@function
        .size           _ZN4vllm25paged_attention_v2_kernelI13__nv_bfloat16hLi120ELi32ELi128ELNS_18Fp8KVCacheDataTypeE2ELb0ELi512EEEvPfS3_PT_PKS4_PKT0_SA_ifPKiSC_iPKfiiiSE_SE_iiiii,(.L_x_27160 - _ZN4vllm25paged_attention_v2_kernelI13__nv_bfloat16hLi120ELi32ELi128ELNS_18Fp8KVCacheDataTypeE2ELb0ELi512EEEvPfS3_PT_PKS4_PKT0_SA_ifPKiSC_iPKfiiiSE_SE_iiiii)
        .other          _ZN4vllm25paged_attention_v2_kernelI13__nv_bfloat16hLi120ELi32ELi128ELNS_18Fp8KVCacheDataTypeE2ELb0ELi512EEEvPfS3_PT_PKS4_PKT0_SA_ifPKiSC_iPKfiiiSE_SE_iiiii,@"STO_CUDA_ENTRY STV_DEFAULT"
_ZN4vllm25paged_attention_v2_kernelI13__nv_bfloat16hLi120ELi32ELi128ELNS_18Fp8KVCacheDataTypeE2ELb0ELi512EEEvPfS3_PT_PKS4_PKT0_SA_ifPKiSC_iPKfiiiSE_SE_iiiii:
.text._ZN4vllm25paged_attention_v2_kernelI13__nv_bfloat16hLi120ELi32ELi128ELNS_18Fp8KVCacheDataTypeE2ELb0ELi512EEEvPfS3_PT_PKS4_PKT0_SA_ifPKiSC_iPKfiiiSE_SE_iiiii:
        /* <DEDUP_REMOVED lines=37> */
[----:B------:R-:W-:Y:S02]  /*0250*/  HFMA2 R12, -RZ, RZ, 0, 5.9604644775390625e-08 ;  /* 0x00000001ff0c7431 */ /* 0x000fe400000001ff */
[----:B------:R-:W-:Y:S01]  /*0260*/  IMAD.MOV.U32 R8, RZ, RZ, 0x219 ;  /* 0x00000219ff087424 */ /* 0x000fe200078e00ff */
[----:B------:R1:W2:Y:S01]  /*0270*/  LDC.64 R2, c[0x4][R0] ;  /* 0x0100000000027b82 */ /* 0x0002a20000000a00 */
[----:B------:R-:W3:Y:S01]  /*0280*/  LDCU.64 UR6, c[0x4][0x180] ;  /* 0x01003000ff0677ac */ /* 0x000ee20008000a00 */
[----:B------:R-:W-:Y:S01]  /*0290*/  MOV R13, RZ ;  /* 0x000000ff000d7202 */ /* 0x000fe20000000f00 */
[----:B------:R-:W4:Y:S01]  /*02a0*/  LDCU.64 UR8, c[0x4][0x88] ;  /* 0x01001100ff0877ac */ /* 0x000f220008000a00 */
[----:B0-----:R-:W-:Y:S01]  /*02b0*/  MOV R4, UR4 ;  /* 0x0000000400047c02 */ /* 0x001fe20008000f00 */
[----:B------:R-:W-:Y:S01]  /*02c0*/  IMAD.U32 R5, RZ, RZ, UR5 ;  /* 0x00000005ff057e24 */ /* 0x000fe2000f8e00ff */
[----:B---3--:R-:W-:-:S02]  /*02d0*/  MOV R6, UR6 ;  /* 0x0000000600067c02 */ /* 0x008fc40008000f00 */
[----:B------:R-:W-:Y:S02]  /*02e0*/  MOV R7, UR7 ;  /* 0x0000000700077c02 */ /* 0x000fe40008000f00 */
[----:B----4-:R-:W-:Y:S02]  /*02f0*/  MOV R10, UR8 ;  /* 0x00000008000a7c02 */ /* 0x010fe40008000f00 */
[----:B-1----:R-:W-:-:S07]  /*0300*/  MOV R11, UR9 ;  /* 0x00000009000b7c02 */ /* 0x002fce0008000f00 */
[----:B------:R-:W-:-:S07]  /*0310*/  LEPC R20, `(.L_x_121) ;  /* 0x000000001014794e */ /* 0x000fce0000000000 */
[----:B--2---:R-:W-:Y:S05]  /*0320*/  CALL.ABS.NOINC R2 ;  /* 0x0000000002007343 */ /* 0x004fea0003c00000 */
.L_x_121:
[----:B------:R-:W-:Y:S05]  /*0330*/  BSYNC.RECONVERGENT B6 ;  /* 0x0000000000067941 */ /* 0x000fea0003800200 */
.L_x_120:
[----:B------:R-:W0:Y:S01]  /*0340*/  S2R R5, SR_TID.X ;  /* 0x0000000000057919 */ /* 0x000e220000002100 */
[----:B------:R-:W-:Y:S01]  /*0350*/  MOV R6, UR41 ;  /* 0x0000002900067c02 */ /* 0x000fe20008000f00 */
[----:B------:R-:W-:Y:S01]  /*0360*/  UMOV UR4, 0xffffffff ;  /* 0xffffffff00047882 */ /* 0x000fe20000000000 */
[----:B------:R-:W-:-:S03]  /*0370*/  MOV R13, 0xff7fffff ;  /* 0xff7fffff000d7802 */ /* 0x000fc60000000f00 */
[----:B------:R-:W-:Y:S01]  /*0380*/  IMAD.SHL.U32 R6, R6, 0x200, RZ ;  /* 0x0000020006067824 */ /* 0x000fe200078e00ff */
        /* <DEDUP_REMOVED lines=12> */
.L_x_158:
        /* <DEDUP_REMOVED lines=19> */
[----:B------:R-:W-:-:S05]  /*0580*/  HFMA2 R12, -RZ, RZ, 0, 0 ;  /* 0x00000000ff0c7431 */ /* 0x000fca00000001ff */
[----:B------:R-:W0:Y:S01]  /*0590*/  SHFL.IDX PT, R9, R9, RZ, 0x1f ;  /* 0x00001fff09097589 */ /* 0x000e2200000e0000 */
[----:B------:R-:W-:Y:S05]  /*05a0*/  @P3 BRA `(.L_x_124) ;  /* 0x0000000c00883947 */ /* 0x000fea0003800000 */
[-C--:B------:R-:W-:Y:S01]  /*05b0*/  LOP3.LUT R10, RZ, R5.reuse, RZ, 0x33, !PT ;  /* 0x00000005ff0a7212 */ /* 0x080fe200078e33ff */
[----:B------:R-:W-:Y:S01]  /*05c0*/  BSSY.RECONVERGENT B1, `(.L_x_125) ;  /* 0x000001c000017945 */ /* 0x000fe20003800200 */
[----:B------:R-:W-:-:S03]  /*05d0*/  MOV R13, R5 ;  /* 0x00000005000d7202 */ /* 0x000fc60000000f00 */
[----:B------:R-:W-:-:S05]  /*05e0*/  VIADD R11, R10, UR38 ;  /* 0x000000260a0b7c36 */ /* 0x000fca0008000000 */
[----:B------:R-:W-:Y:S02]  /*05f0*/  LOP3.LUT R10, R11, 0x180, RZ, 0xc0, !PT ;  /* 0x000001800b0a7812 */ /* 0x000fe400078ec0ff */
[----:B------:R-:W-:Y:S02]  /*0600*/  IADD3 R12, PT, PT, -R6, R11, RZ ;  /* 0x0000000b060c7210 */ /* 0x000fe40007ffe1ff */
[----:B------:R-:W-:Y:S02]  /*0610*/  ISETP.NE.AND P0, PT, R10, 0x180, PT ;  /* 0x000001800a00780c */ /* 0x000fe40003f05270 */
[----:B------:R-:W-:Y:S02]  /*0620*/  ISETP.GE.U32.AND P4, PT, R12, 0x180, PT ;  /* 0x000001800c00780c */ /* 0x000fe40003f86070 */
[----:B------:R-:W-:-:S09]  /*0630*/  MOV R12, RZ ;  /* 0x000000ff000c7202 */ /* 0x000fd20000000f00 */
[----:B------:R-:W-:Y:S05]  /*0640*/  @!P0 BRA `(.L_x_126) ;  /* 0x00000000004c8947 */ /* 0x000fea0003800000 */
[----:B------:R-:W-:Y:S01]  /*0650*/  IADD3 R13, PT, PT, R3, 0x20, RZ ;  /* 0x00000020030d7810 */ /* 0x000fe20007ffe0ff */
[----:B------:R-:W-:Y:S01]  /*0660*/  IMAD.MOV.U32 R12, RZ, RZ, RZ ;  /* 0x000000ffff0c7224 */ /* 0x000fe200078e00ff */
[----:B------:R-:W-:Y:S02]  /*0670*/  LEA.HI R11, R11, 0x1, RZ, 0x19 ;  /* 0x000000010b0b7811 */ /* 0x000fe400078fc8ff */
[----:B------:R-:W-:Y:S02]  /*0680*/  LEA R10, R0, R13, 0x18 ;  /* 0x0000000d000a7211 */ /* 0x000fe400078ec0ff */
[----:B------:R-:W-:Y:S02]  /*0690*/  LOP3.LUT R11, R11, 0x3, RZ, 0xc0, !PT ;  /* 0x000000030b0b7812 */ /* 0x000fe400078ec0ff */
[----:B------:R-:W-:Y:S02]  /*06a0*/  MOV R13, R5 ;  /* 0x00000005000d7202 */ /* 0x000fe40000000f00 */
[----:B------:R-:W-:-:S02]  /*06b0*/  LEA R10, R5, R10, 0x2 ;  /* 0x0000000a050a7211 */ /* 0x000fc400078e10ff */
[----:B------:R-:W-:-:S07]  /*06c0*/  IADD3 R11, PT, PT, -R11, RZ, RZ ;  /* 0x000000ff0b0b7210 */ /* 0x000fce0007ffe1ff */
.L_x_127:
[----:B------:R-:W0:Y:S01]  /*06d0*/  LDS R14, [R10] ;  /* 0x000000000a0e7984 */ /* 0x000e220000000800 */
[----:B------:R-:W-:Y:S02]  /*06e0*/  IADD3 R11, PT, PT, R11, 0x1, RZ ;  /* 0x000000010b0b7810 */ /* 0x000fe40007ffe0ff */
[----:B------:R-:W-:Y:S02]  /*06f0*/  IADD3 R13, PT, PT, R13, 0x80, RZ ;  /* 0x000000800d0d7810 */ /* 0x000fe40007ffe0ff */
[----:B------:R-:W-:Y:S01]  /*0700*/  ISETP.NE.AND P0, PT, R11, RZ, PT ;  /* 0x000000ff0b00720c */ /* 0x000fe20003f05270 */
[----:B0-----:R-:W-:-:S04]  /*0710*/  FADD.FTZ R14, -R9, R14 ;  /* 0x0000000e090e7221 */ /* 0x001fc80000010100 */
[----:B------:R-:W-:-:S04]  /*0720*/  FMUL.FTZ R14, R14, 1.4426950216293334961 ;  /* 0x3fb8aa3b0e0e7820 */ /* 0x000fc80000410000 */
[----:B------:R-:W0:Y:S02]  /*0730*/  MUFU.EX2 R15, R14 ;  /* 0x0000000e000f7308 */ /* 0x000e240000000800 */
[----:B0-----:R0:W-:Y:S01]  /*0740*/  STS [R10], R15 ;  /* 0x0000000f0a007388 */ /* 0x0011e20000000800 */
[----:B------:R-:W-:Y:S01]  /*0750*/  FADD.FTZ R12, R15, R12 ;  /* 0x0000000c0f0c7221 */ /* 0x000fe20000010000 */
[----:B0-----:R-:W-:Y:S01]  /*0760*/  VIADD R10, R10, 0x200 ;  /* 0x000002000a0a7836 */ /* 0x001fe20000000000 */
[----:B------:R-:W-:Y:S06]  /*0770*/  @P0 BRA `(.L_x_127) ;  /* 0xfffffffc00d40947 */ /* 0x000fec000383ffff */
.L_x_126:
[----:B------:R-:W-:Y:S05]  /*0780*/  BSYNC.RECONVERGENT B1 ;  /* 0x0000000000017941 */ /* 0x000fea0003800200 */
.L_x_125:
        /* <DEDUP_REMOVED lines=13> */
.L_x_130:
[----:B------:R-:W0:Y:S01]  /*0860*/  LDS R16, [R11+-0x400] ;  /* 0xfffc00000b107984 */ /* 0x000e220000000800 */
[----:B------:R-:W-:-:S03]  /*0870*/  VIADD R13, R13, 0x800 ;  /* 0x000008000d0d7836 */ /* 0x000fc60000000000 */
[----:B------:R-:W1:Y:S02]  /*0880*/  LDS R18, [R11+-0x200] ;  /* 0xfffe00000b127984 */ /* 0x000e640000000800 */
[----:B------:R-:W-:Y:S02]  /*0890*/  ISETP.GE.AND P4, PT, R13, R10, PT ;  /* 0x0000000a0d00720c */ /* 0x000fe40003f86270 */
        /* <DEDUP_REMOVED lines=96> */
.L_x_129:
[----:B------:R-:W-:Y:S05]  /*0ea0*/  BSYNC.RECONVERGENT B1 ;  /* 0x0000000000017941 */ /* 0x000fea0003800200 */
.L_x_128:
        /* <DEDUP_REMOVED lines=55> */
.L_x_132:
[----:B------:R-:W-:Y:S05]  /*1220*/  BSYNC.RECONVERGENT B1 ;  /* 0x0000000000017941 */ /* 0x000fea0003800200 */
.L_x_131:
        /* <DEDUP_REMOVED lines=26> */
.L_x_124:
[----:B------:R-:W-:Y:S05]  /*13d0*/  BSYNC.RECONVERGENT B0 ;  /* 0x0000000000007941 */ /* 0x000fea0003800200 */
.L_x_123:
        /* <DEDUP_REMOVED lines=28> */
[----:B------:R-:W-:Y:S01]  /*15a0*/  ISETP.GE.U32.AND P1, PT, R6, 0x180, PT ;  /* 0x000001800600780c */ /* 0x000fe20003f26070 */
[----:B------:R-:W-:Y:S01]  /*15b0*/  IMAD.MOV.U32 R6, RZ, RZ, R5 ;  /* 0x000000ffff067224 */ /* 0x000fe200078e0005 */
[----:B------:R-:W-:-:S09]  /*15c0*/  LEA.HI R11, R11, 0x1, RZ, 0x19 ;  /* 0x000000010b0b7811 */ /* 0x000fd200078fc8ff */
[----:B------:R-:W-:Y:S05]  /*15d0*/  @!P0 BRA `(.L_x_136) ;  /* 0x00000000003c8947 */ /* 0x000fea0003800000 */
[----:B------:R-:W-:Y:S02]  /*15e0*/  SHF.L.U32 R4, R11, 0x7, RZ ;  /* 0x000000070b047819 */ /* 0x000fe400000006ff */
[----:B------:R-:W-:Y:S02]  /*15f0*/  IADD3 R13, PT, PT, R3, 0x20, RZ ;  /* 0x00000020030d7810 */ /* 0x000fe40007ffe0ff */
[----:B------:R-:W-:Y:S02]  /*1600*/  LOP3.LUT R4, R4, 0x180, RZ, 0xc0, !PT ;  /* 0x0000018004047812 */ /* 0x000fe400078ec0ff */
[----:B------:R-:W-:Y:S02]  /*1610*/  LOP3.LUT R11, R11, 0x3, RZ, 0xc0, !PT ;  /* 0x000000030b0b7812 */ /* 0x000fe400078ec0ff */
[----:B------:R-:W-:Y:S02]  /*1620*/  LEA R12, R0, R13, 0x18 ;  /* 0x0000000d000c7211 */ /* 0x000fe400078ec0ff */
[----:B------:R-:W-:-:S02]  /*1630*/  IADD3 R6, PT, PT, R4, R5, RZ ;  /* 0x0000000504067210 */ /* 0x000fc40007ffe0ff */
[----:B------:R-:W-:Y:S02]  /*1640*/  IADD3 R11, PT, PT, -R11, RZ, RZ ;  /* 0x000000ff0b0b7210 */ /* 0x000fe40007ffe1ff */
[----:B------:R-:W-:-:S07]  /*1650*/  LEA R4, R5, R12, 0x2 ;  /* 0x0000000c05047211 */ /* 0x000fce00078e10ff */
.L_x_137:
[----:B------:R-:W1:Y:S01]  /*1660*/  LDS R13, [R4] ;  /* 0x00000000040d7984 */ /* 0x000e620000000800 */
[----:B------:R-:W-:-:S05]  /*1670*/  VIADD R11, R11, 0x1 ;  /* 0x000000010b0b7836 */ /* 0x000fca0000000000 */
[----:B------:R-:W-:Y:S01]  /*1680*/  ISETP.NE.AND P0, PT, R11, RZ, PT ;  /* 0x000000ff0b00720c */ /* 0x000fe20003f05270 */
[----:B-1----:R-:W-:-:S05]  /*1690*/  FMUL.FTZ R13, R13, R2 ;  /* 0x000000020d0d7220 */ /* 0x002fca0000410000 */
[----:B------:R1:W-:Y:S02]  /*16a0*/  STS [R4], R13 ;  /* 0x0000000d04007388 */ /* 0x0003e40000000800 */
[----:B-1----:R-:W-:-:S05]  /*16b0*/  IADD3 R4, PT, PT, R4, 0x200, RZ ;  /* 0x0000020004047810 */ /* 0x002fca0007ffe0ff */
[----:B------:R-:W-:Y:S05]  /*16c0*/  @P0 BRA `(.L_x_137) ;  /* 0xfffffffc00e40947 */ /* 0x000fea000383ffff */
.L_x_136:
[----:B------:R-:W-:Y:S05]  /*16d0*/  BSYNC.RECONVERGENT B1 ;  /* 0x0000000000017941 */ /* 0x000fea0003800200 */
.L_x_135:
        /* <DEDUP_REMOVED lines=11> */
[----:B------:R-:W-:-:S03]  /*1790*/  PLOP3.LUT P0, PT, PT, PT, PT, 0x8, 0x80 ;  /* 0x000000000080781c */ /* 0x000fc60003f0e170 */
[----:B------:R-:W-:-:S10]  /*17a0*/  VIADD R11, R11, 0xfffffa00 ;  /* 0xfffffa000b0b7836 */ /* 0x000fd40000000000 */
.L_x_140:
[----:B------:R-:W1:Y:S01]  /*17b0*/  LDS R29, [R4+-0x400] ;  /* 0xfffc0000041d7984 */ /* 0x000e620000000800 */
[----:B------:R-:W-:-:S03]  /*17c0*/  IADD3 R6, PT, PT, R6, 0x800, RZ ;  /* 0x0000080006067810 */ /* 0x000fc60007ffe0ff */
[----:B------:R-:W2:Y:S01]  /*17d0*/  LDS R27, [R4+0x200] ;  /* 0x00020000041b7984 */ /* 0x000ea20000000800 */
[----:B------:R-:W-:-:S03]  /*17e0*/  ISETP.GE.AND P1, PT, R6, R11, PT ;  /* 0x0000000b0600720c */ /* 0x000fc60003f26270 */
        /* <DEDUP_REMOVED lines=48> */
.L_x_139:
[----:B------:R-:W-:Y:S05]  /*1af0*/  BSYNC.RECONVERGENT B1 ;  /* 0x0000000000017941 */ /* 0x000fea0003800200 */
.L_x_138:
        /* <DEDUP_REMOVED lines=31> */
.L_x_142:
[----:B------:R-:W-:Y:S05]  /*1cf0*/  BSYNC.RECONVERGENT B1 ;  /* 0x0000000000017941 */ /* 0x000fea0003800200 */
.L_x_141:
        /* <DEDUP_REMOVED lines=14> */
.L_x_134:
[----:B------:R-:W-:Y:S05]  /*1de0*/  BSYNC.RECONVERGENT B0 ;  /* 0x0000000000007941 */ /* 0x000fea0003800200 */
.L_x_133:
[----:B------:R-:W-:Y:S01]  /*1df0*/  BAR.SYNC.DEFER_BLOCKING 0x0 ;  /* 0x0000000000007b1d */ /* 0x000fe20000010000 */
[C---:B------:R-:W-:Y:S02]  /*1e00*/  ISETP.NE.AND P3, PT, R5.reuse, RZ, PT ;  /* 0x000000ff0500720c */ /* 0x040fe40003f65270 */
[----:B-1----:R-:W-:Y:S02]  /*1e10*/  LOP3.LUT R2, R5, 0x3, RZ, 0xc0, !PT ;  /* 0x0000000305027812 */ /* 0x002fe400078ec0ff */
[----:B------:R-:W-:Y:S01]  /*1e20*/  SHF.R.U32.HI R8, RZ, 0x2, R8 ;  /* 0x00000002ff087819 */ /* 0x000fe20000011608 */
[----:B------:R-:W-:Y:S01]  /*1e30*/  BSSY.RECONVERGENT B0, `(.L_x_143) ;  /* 0x000001c000007945 */ /* 0x000fe20003800200 */
[----:B------:R-:W-:Y:S02]  /*1e40*/  IADD3 R3, PT, PT, R3, 0x20, RZ ;  /* 0x0000002003037810 */ /* 0x000fe40007ffe0ff */
[----:B------:R-:W-:Y:S01]  /*1e50*/  ISETP.NE.AND P2, PT, R2, RZ, PT ;  /* 0x000000ff0200720c */ /* 0x000fe20003f45270 */
[----:B------:R-:W-:Y:S01]  /*1e60*/  IMAD R8, R7, 0x78, R8 ;  /* 0x0000007807087824 */ /* 0x000fe200078e0208 */
[----:B------:R-:W-:-:S02]  /*1e70*/  LEA R3, R0, R3, 0x18 ;  /* 0x0000000300037211 */ /* 0x000fc400078ec0ff */
[C---:B--2---:R-:W-:Y:S02]  /*1e80*/  LOP3.LUT R4, R5.reuse, 0x3c0, RZ, 0xc0, !PT ;  /* 0x000003c005047812 */ /* 0x044fe400078ec0ff */
[----:B------:R-:W-:Y:S01]  /*1e90*/  LOP3.LUT R2, R5, 0x3e0, RZ, 0xc0, !PT ;  /* 0x000003e005027812 */ /* 0x000fe200078ec0ff */
[----:B------:R-:W-:Y:S01]  /*1ea0*/  IMAD R0, R8, 0x4, R3 ;  /* 0x0000000408007824 */ /* 0x000fe200078e0203 */
[----:B------:R-:W-:Y:S02]  /*1eb0*/  ISETP.NE.OR P1, PT, R4, 0x40, P2 ;  /* 0x000000400400780c */ /* 0x000fe40001725670 */
[----:B------:R-:W-:Y:S01]  /*1ec0*/  ISETP.NE.OR P0, PT, R2, 0x20, P2 ;  /* 0x000000200200780c */ /* 0x000fe20001705670 */
        /* <DEDUP_REMOVED lines=14> */
[----:B------:R-:W-:Y:S02]  /*1fb0*/  MOV R3, UR7 ;  /* 0x0000000700037c02 */ /* 0x000fe40008000f00 */
[----:B------:R-:W-:-:S03]  /*1fc0*/  MOV R7, UR5 ;  /* 0x0000000500077c02 */ /* 0x000fc60008000f00 */
[----:B0-----:R1:W-:Y:S04]  /*1fd0*/  STG.E desc[UR36][R2.64], R9 ;  /* 0x0000000902007986 */ /* 0x0013e8000c101924 */
[----:B------:R1:W-:Y:S02]  /*1fe0*/  STG.E desc[UR36][R6.64], R10 ;  /* 0x0000000a06007986 */ /* 0x0003e4000c101924 */
.L_x_144:
[----:B------:R-:W-:Y:S05]  /*1ff0*/  BSYNC.RECONVERGENT B0 ;  /* 0x0000000000007941 */ /* 0x000fea0003800200 */
.L_x_143:
[----:B------:R-:W-:Y:S01]  /*2000*/  BAR.SYNC.DEFER_BLOCKING 0x0 ;  /* 0x0000000000007b1d */ /* 0x000fe20000010000 */
[----:B-1----:R-:W-:Y:S01]  /*2010*/  HFMA2 R3, -RZ, RZ, 0, 0 ;  /* 0x00000000ff037431 */ /* 0x002fe200000001ff */
[C---:B------:R-:W-:Y:S01]  /*2020*/  LOP3.LUT P3, RZ, R5.reuse, 0x3c3, RZ, 0xc0, !PT ;  /* 0x000003c305ff7812 */ /* 0x040fe2000786c0ff */
[----:B------:R-:W-:Y:S01]  /*2030*/  HFMA2 R19, -RZ, RZ, 0, 0 ;  /* 0x00000000ff137431 */ /* 0x000fe200000001ff */
[C---:B------:R-:W-:Y:S01]  /*2040*/  LOP3.LUT P4, RZ, R5.reuse, 0x3e3, RZ, 0xc0, !PT ;  /* 0x000003e305ff7812 */ /* 0x040fe2000788c0ff */
[----:B------:R-:W-:Y:S01]  /*2050*/  HFMA2 R23, -RZ, RZ, 0, 0 ;  /* 0x00000000ff177431 */ /* 0x000fe200000001ff */
[----:B------:R-:W-:Y:S01]  /*2060*/  BSSY.RECONVERGENT B0, `(.L_x_145) ;  /* 0x000001d000007945 */ /* 0x000fe20003800200 */
[----:B0-----:R-:W-:Y:S01]  /*2070*/  HFMA2 R9, -RZ, RZ, 0, 0 ;  /* 0x00000000ff097431 */ /* 0x001fe200000001ff */
[----:B------:R-:W-:Y:S01]  /*2080*/  ISETP.GT.U32.AND P5, PT, R5, 0x1f, PT ;  /* 0x0000001f0500780c */ /* 0x000fe20003fa4070 */
[----:B------:R-:W-:Y:S02]  /*2090*/  HFMA2 R29, -RZ, RZ, 0, 0 ;  /* 0x00000000ff1d7431 */ /* 0x000fe400000001ff */
[----:B------:R-:W-:-:S02]  /*20a0*/  IMAD.MOV.U32 R15, RZ, RZ, RZ ;  /* 0x000000ffff0f7224 */ /* 0x000fc400078e00ff */
[----:B------:R-:W-:Y:S01]  /*20b0*/  HFMA2 R25, -RZ, RZ, 0, 0 ;  /* 0x00000000ff197431 */ /* 0x000fe200000001ff */
[----:B------:R-:W-:Y:S01]  /*20c0*/  MOV R17, RZ ;  /* 0x000000ff00117202 */ /* 0x000fe20000000f00 */
[----:B------:R-:W-:Y:S01]  /*20d0*/  IMAD.MOV.U32 R11, RZ, RZ, RZ ;  /* 0x000000ffff0b7224 */ /* 0x000fe200078e00ff */
[----:B------:R-:W-:Y:S02]  /*20e0*/  MOV R21, RZ ;  /* 0x000000ff00157202 */ /* 0x000fe40000000f00 */
[----:B------:R-:W-:Y:S02]  /*20f0*/  CS2R R6, SRZ ;  /* 0x0000000000067805 */ /* 0x000fe4000001ff00 */
        /* <DEDUP_REMOVED lines=19> */
.L_x_146:
[----:B------:R-:W-:Y:S05]  /*2230*/  BSYNC.RECONVERGENT B0 ;  /* 0x0000000000007941 */ /* 0x000fea0003800200 */
.L_x_145:
[----:B------:R-:W-:Y:S06]  /*2240*/  BAR.SYNC.DEFER_BLOCKING 0x0 ;  /* 0x0000000000007b1d */ /* 0x000fec0000010000 */
[----:B------:R-:W-:Y:S04]  /*2250*/  BSSY.RECONVERGENT B0, `(.L_x_147) ;  /* 0x0000020000007945 */ /* 0x000fe80003800200 */
[----:B------:R-:W-:Y:S05]  /*2260*/  @P3 BRA `(.L_x_148) ;  /* 0x0000000000783947 */ /* 0x000fea0003800000 */
[----:B------:R-:W0:Y:S04]  /*2270*/  LDS R2, [R0] ;  /* 0x0000000000027984 */ /* 0x000e280000000800 */
        /* <DEDUP_REMOVED lines=20> */
[----:B------:R-:W-:Y:S01]  /*23c0*/  FADD.FTZ R29, R29, R18 ;  /* 0x000000121d1d7221 */ /* 0x000fe20000010000 */
[----:B------:R-:W-:Y:S01]  /*23d0*/  FADD.FTZ R27, R27, R20 ;  /* 0x000000141b1b7221 */ /* 0x000fe20000010000 */
[----:B------:R-:W-:Y:S01]  /*23e0*/  FADD.FTZ R25, R25, R22 ;  /* 0x0000001619197221 */ /* 0x000fe20000010000 */
[----:B0-----:R-:W-:Y:S01]  /*23f0*/  FADD.FTZ R13, R13, R2 ;  /* 0x000000020d0d7221 */ /* 0x001fe20000010000 */
[----:B-1----:R-:W-:Y:S01]  /*2400*/  FADD.FTZ R11, R11, R8 ;  /* 0x000000080b0b7221 */ /* 0x002fe20000010000 */
[----:B--2---:R-:W-:Y:S01]  /*2410*/  FADD.FTZ R9, R9, R10 ;  /* 0x0000000a09097221 */ /* 0x004fe20000010000 */
[----:B---3--:R-:W-:Y:S01]  /*2420*/  FADD.FTZ R7, R7, R12 ;  /* 0x0000000c07077221 */ /* 0x008fe20000010000 */
[----:B----4-:R-:W-:Y:S01]  /*2430*/  FADD.FTZ R6, R6, R14 ;  /* 0x0000000e06067221 */ /* 0x010fe20000010000 */
[----:B-----5:R-:W-:-:S07]  /*2440*/  FADD.FTZ R4, R4, R16 ;  /* 0x0000001004047221 */ /* 0x020fce0000010000 */
.L_x_148:
[----:B------:R-:W-:Y:S05]  /*2450*/  BSYNC.RECONVERGENT B0 ;  /* 0x0000000000007941 */ /* 0x000fea0003800200 */
.L_x_147:
        /* <DEDUP_REMOVED lines=18> */
.L_x_150:
[----:B------:R-:W-:Y:S05]  /*2580*/  BSYNC.RECONVERGENT B0 ;  /* 0x0000000000007941 */ /* 0x000fea0003800200 */
.L_x_149:
[----:B------:R-:W-:Y:S06]  /*2590*/  BAR.SYNC.DEFER_BLOCKING 0x0 ;  /* 0x0000000000007b1d */ /* 0x000fec0000010000 */
[----:B------:R-:W-:Y:S04]  /*25a0*/  BSSY.RECONVERGENT B0, `(.L_x_151) ;  /* 0x0000020000007945 */ /* 0x000fe80003800200 */
[----:B------:R-:W-:Y:S05]  /*25b0*/  @P4 BRA `(.L_x_152) ;  /* 0x0000000000784947 */ /* 0x000fea0003800000 */
[----:B------:R-:W0:Y:S04]  /*25c0*/  LDS R2, [R0] ;  /* 0x0000000000027984 */ /* 0x000e280000000800 */
[----:B------:R-:W2:Y:S04]  /*25d0*/  LDS R8, [R0+0x20] ;  /* 0x0000200000087984 */ /* 0x000ea80000000800 */
[----:B------:R-:W3:Y:S04]  /*25e0*/  LDS R10, [R0+0x40] ;  /* 0x00004000000a7984 */ /* 0x000ee80000000800 */
[----:B------:R-:W4:Y:S04]  /*25f0*/  LDS R12, [R0+0x60] ;  /* 0x00006000000c7984 */ /* 0x000f280000000800 */
[----:B------:R-:W5:Y:S04]  /*2600*/  LDS R14, [R0+0x80] ;  /* 0x00008000000e7984 */ /* 0x000f680000000800 */
[----:B------:R-:W5:Y:S04]  /*2610*/  LDS R16, [R0+0x140] ;  /* 0x0001400000107984 */ /* 0x000f680000000800 */
[----:B------:R-:W5:Y:S04]  /*2620*/  LDS R18, [R0+0x160] ;  /* 0x0001600000127984 */ /* 0x000f680000000800 */
[----:B------:R-:W5:Y:S04]  /*2630*/  LDS R20, [R0+0x180] ;  /* 0x0001800000147984 */ /* 0x000f680000000800 */
[----:B------:R-:W5:Y:S04]  /*2640*/  LDS R22, [R0+0x1a0] ;  /* 0x0001a00000167984 */ /* 0x000f680000000800 */
[----:B------:R-:W5:Y:S01]  /*2650*/  LDS R24, [R0+0x1c0] ;  /* 0x0001c00000187984 */ /* 0x000f620000000800 */
[----:B01----:R-:W-:-:S03]  /*2660*/  FADD.FTZ R3, R3, R2 ;  /* 0x0000000203037221 */ /* 0x003fc60000010000 */
[----:B------:R-:W0:Y:S01]  /*2670*/  LDS R2, [R0+0xa0] ;  /* 0x0000a00000027984 */ /* 0x000e220000000800 */
[----:B--2---:R-:W-:-:S03]  /*2680*/  FADD.FTZ R15, R15, R8 ;  /* 0x000000080f0f7221 */ /* 0x004fc60000010000 */
[----:B------:R-:W1:Y:S01]  /*2690*/  LDS R8, [R0+0xc0] ;  /* 0x0000c00000087984 */ /* 0x000e620000000800 */
[----:B---3--:R-:W-:-:S03]  /*26a0*/  FADD.FTZ R17, R17, R10 ;  /* 0x0000000a11117221 */ /* 0x008fc60000010000 */
[----:B------:R-:W2:Y:S01]  /*26b0*/  LDS R10, [R0+0xe0] ;  /* 0x0000e000000a7984 */ /* 0x000ea20000000800 */
[----:B----4-:R-:W-:-:S03]  /*26c0*/  FADD.FTZ R19, R19, R12 ;  /* 0x0000000c13137221 */ /* 0x010fc60000010000 */
[----:B------:R-:W3:Y:S01]  /*26d0*/  LDS R12, [R0+0x100] ;  /* 0x00010000000c7984 */ /* 0x000ee20000000800 */
[----:B-----5:R-:W-:-:S03]  /*26e0*/  FADD.FTZ R21, R21, R14 ;  /* 0x0000000e15157221 */ /* 0x020fc60000010000 */
[----:B------:R-:W4:Y:S01]  /*26f0*/  LDS R14, [R0+0x120] ;  /* 0x00012000000e7984 */ /* 0x000f220000000800 */
[----:B------:R-:W-:Y:S01]  /*2700*/  FADD.FTZ R6, R6, R16 ;  /* 0x0000001006067221 */ /* 0x000fe20000010000 */
[----:B------:R-:W-:Y:S01]  /*2710*/  FADD.FTZ R4, R4, R18 ;  /* 0x0000001204047221 */ /* 0x000fe20000010000 */
[----:B------:R-:W-:Y:S01]  /*2720*/  FADD.FTZ R29, R29, R20 ;  /* 0x000000141d1d7221 */ /* 0x000fe20000010000 */
[----:B------:R-:W-:Y:S01]  /*2730*/  FADD.FTZ R27, R27, R22 ;  /* 0x000000161b1b7221 */ /* 0x000fe20000010000 */
[----:B------:R-:W-:Y:S01]  /*2740*/  FADD.FTZ R25, R25, R24 ;  /* 0x0000001819197221 */ /* 0x000fe20000010000 */
[----:B0-----:R-:W-:Y:S01]  /*2750*/  FADD.FTZ R23, R23, R2 ;  /* 0x0000000217177221 */ /* 0x001fe20000010000 */
[----:B-1----:R-:W-:Y:S01]  /*2760*/  FADD.FTZ R13, R13, R8 ;  /* 0x000000080d0d7221 */ /* 0x002fe20000010000 */
[----:B--2---:R-:W-:Y:S01]  /*2770*/  FADD.FTZ R11, R11, R10 ;  /* 0x0000000a0b0b7221 */ /* 0x004fe20000010000 */
[----:B---3--:R-:W-:Y:S01]  /*2780*/  FADD.FTZ R9, R9, R12 ;  /* 0x0000000c09097221 */ /* 0x008fe20000010000 */
[----:B----4-:R-:W-:-:S07]  /*2790*/  FADD.FTZ R7, R7, R14 ;  /* 0x0000000e07077221 */ /* 0x010fce0000010000 */
.L_x_152:
[----:B------:R-:W-:Y:S05]  /*27a0*/  BSYNC.RECONVERGENT B0 ;  /* 0x0000000000007941 */ /* 0x000fea0003800200 */
.L_x_151:
[----:B------:R-:W-:Y:S06]  /*27b0*/  BAR.SYNC.DEFER_BLOCKING 0x0 ;  /* 0x0000000000007b1d */ /* 0x000fec0000010000 */
[----:B------:R-:W-:Y:S05]  /*27c0*/  @P5 EXIT ;  /* 0x000000000000594d */ /* 0x000fea0003800000 */
[----:B------:R-:W-:-:S04]  /*27d0*/  UIMAD UR4, UR40, UR44, UR43 ;  /* 0x0000002c280472a4 */ /* 0x000fc8000f8e022b */
[----:B------:R-:W-:Y:S01]  /*27e0*/  UIMAD UR4, UR4, UR42, URZ ;  /* 0x0000002a040472a4 */ /* 0x000fe2000f8e02ff */
[----:B------:R-:W-:Y:S11]  /*27f0*/  @P2 EXIT ;  /* 0x000000000000294d */ /* 0x000ff60003800000 */
[----:B------:R-:W2:Y:S01]  /*2800*/  LDCU.64 UR8, c[0x0][0x390] ;  /* 0x00007200ff0877ac */ /* 0x000ea20008000a00 */
[----:B------:R-:W-:Y:S02]  /*2810*/  SHF.R.U32.HI R5, RZ, 0x2, R5 ;  /* 0x00000002ff057819 */ /* 0x000fe40000011605 */
[----:B01----:R-:W-:Y:S01]  /*2820*/  F2FP.BF16.F32.PACK_AB R15, R15, R3 ;  /* 0x000000030f0f723e */ /* 0x003fe200000010ff */
[----:B------:R-:W-:Y:S01]  /*2830*/  UIMAD UR6, UR41, 0x78, URZ ;  /* 0x00000078290678a4 */ /* 0x000fe2000f8e02ff */
[----:B------:R-:W-:Y:S01]  /*2840*/  F2FP.BF16.F32.PACK_AB R17, R19, R17 ;  /* 0x000000111311723e */ /* 0x000fe200000010ff */
[----:B------:R-:W-:Y:S01]  /*2850*/  UIMAD UR5, UR4, 0x78, URZ ;  /* 0x00000078040578a4 */ /* 0x000fe2000f8e02ff */
[----:B------:R-:W-:Y:S02]  /*2860*/  F2FP.BF16.F32.PACK_AB R21, R23, R21 ;  /* 0x000000151715723e */ /* 0x000fe400000010ff */
[----:B------:R-:W-:Y:S01]  /*2870*/  F2FP.BF16.F32.PACK_AB R11, R11, R13 ;  /* 0x0000000d0b0b723e */ /* 0x000fe200000010ff */
[----:B------:R-:W-:Y:S01]  /*2880*/  IMAD.U32 R0, RZ, RZ, UR6 ;  /* 0x00000006ff007e24 */ /* 0x000fe2000f8e00ff */
[----:B------:R-:W-:-:S02]  /*2890*/  F2FP.BF16.F32.PACK_AB R7, R7, R9 ;  /* 0x000000090707723e */ /* 0x000fc400000010ff */
[----:B------:R-:W-:Y:S02]  /*28a0*/  F2FP.BF16.F32.PACK_AB R4, R4, R6 ;  /* 0x000000060404723e */ /* 0x000fe400000010ff */
[----:B------:R-:W-:Y:S02]  /*28b0*/  IADD3 R5, P0, P1, R5, UR5, R0 ;  /* 0x0000000505057c10 */ /* 0x000fe4000f91e000 */
[----:B------:R-:W-:Y:S02]  /*28c0*/  F2FP.BF16.F32.PACK_AB R27, R27, R29 ;  /* 0x0000001d1b1b723e */ /* 0x000fe400000010ff */
[----:B------:R-:W-:Y:S02]  /*28d0*/  IADD3.X R0, PT, PT, RZ, RZ, RZ, P0, P1 ;  /* 0x000000ffff007210 */ /* 0x000fe400007e24ff */
[----:B--2---:R-:W-:Y:S02]  /*28e0*/  LEA R2, P0, R5, UR8, 0x1 ;  /* 0x0000000805027c11 */ /* 0x004fe4000f8008ff */
[----:B------:R-:W-:-:S02]  /*28f0*/  PRMT R8, R21, 0x7632, R8 ;  /* 0x0000763215087816 */ /* 0x000fc40000000008 */
[--C-:B------:R-:W-:Y:S02]  /*2900*/  LEA.HI.X R3, R5, UR9, R0.reuse, 0x1, P0 ;  /* 0x0000000905037c11 */ /* 0x100fe400080f0c00 */
[----:B------:R-:W-:Y:S02]  /*2910*/  PRMT R0, R15, 0x7632, R0 ;  /* 0x000076320f007816 */ /* 0x000fe40000000000 */
[----:B------:R-:W-:Y:S01]  /*2920*/  PRMT R5, R17, 0x7632, R5 ;  /* 0x0000763211057816 */ /* 0x000fe20000000005 */
[----:B------:R-:W-:Y:S01]  /*2930*/  STG.E.U16 desc[UR36][R2.64], R15 ;  /* 0x0000000f02007986 */ /* 0x000fe2000c101524 */
[----:B------:R-:W-:Y:S02]  /*2940*/  PRMT R9, R11, 0x7632, R9 ;  /* 0x000076320b097816 */ /* 0x000fe40000000009 */
[----:B------:R-:W-:Y:S01]  /*2950*/  F2FP.BF16.F32.PACK_AB R25, RZ, R25 ;  /* 0x00000019ff19723e */ /* 0x000fe200000010ff */
[----:B------:R0:W-:Y:S01]  /*2960*/  STG.E.U16 desc[UR36][R2.64+0x10], R0 ;  /* 0x0000100002007986 */ /* 0x0001e2000c101524 */
[----:B------:R-:W-:-:S03]  /*2970*/  PRMT R6, R27, 0x7632, R6 ;  /* 0x000076321b067816 */ /* 0x000fc60000000006 */
[----:B------:R1:W-:Y:S04]  /*2980*/  STG.E.U16 desc[UR36][R2.64+0x30], R5 ;  /* 0x0000300502007986 */ /* 0x0003e8000c101524 */
[----:B------:R-:W-:Y:S01]  /*2990*/  STG.E.U16 desc[UR36][R2.64+0x20], R17 ;  /* 0x0000201102007986 */ /* 0x000fe2000c101524 */
[----:B0-----:R-:W-:-:S03]  /*29a0*/  PRMT R0, R7, 0x7632, R0 ;  /* 0x0000763207007816 */ /* 0x001fc60000000000 */
[----:B------:R-:W-:Y:S01]  /*29b0*/  STG.E.U16 desc[UR36][R2.64+0x40], R21 ;  /* 0x0000401502007986 */ /* 0x000fe2000c101524 */
[----:B-1----:R-:W-:-:S03]  /*29c0*/  PRMT R5, R4, 0x7632, R5 ;  /* 0x0000763204057816 */ /* 0x002fc60000000005 */
        /* <DEDUP_REMOVED lines=11> */
.L_x_122:
[----:B------:R-:W-:Y:S01]  /*2a80*/  MOV R12, 0x10 ;  /* 0x00000010000c7802 */ /* 0x000fe20000000f00 */
[----:B------:R-:W-:Y:S01]  /*2a90*/  HFMA2 R11, -RZ, RZ, 0, 1.847743988037109375e-06 ;  /* 0x0000001fff0b7431 */ /* 0x000fe200000001ff */
[----:B------:R-:W-:-:S07]  /*2aa0*/  MOV R15, 0xffffffff ;  /* 0xffffffff000f7802 */ /* 0x000fce0000000f00 */
[----:B------:R-:W-:Y:S05]  /*2ab0*/  WARPSYNC.COLLECTIVE R15, `(.L_x_153) ;  /* 0x000000000f087348 */ /* 0x000fea0003c00000 */
[----:B------:R0:W1:Y:S02]  /*2ac0*/  SHFL.BFLY P6, R14, R13, R12, R11 ;  /* 0x0c00000c0d0e7389 */ /* 0x00006400000c000b */
[----:B01----:R-:W-:Y:S05]  /*2ad0*/  ENDCOLLECTIVE ;  /* 0x000000000000791b */ /* 0x003fea0003800000 */
.L_x_153:
[----:B------:R-:W-:Y:S01]  /*2ae0*/  HFMA2 R12, -RZ, RZ, 0, 4.76837158203125e-07 ;  /* 0x00000008ff0c7431 */ /* 0x000fe200000001ff */
[----:B------:R-:W-:-:S04]  /*2af0*/  FMNMX.FTZ R0, R14, -3.40282346638528859812e+38, !PT ;  /* 0xff7fffff0e007809 */ /* 0x000fc80007810000 */
[----:B------:R-:W-:-:S07]  /*2b00*/  MOV R13, R0 ;  /* 0x00000000000d7202 */ /* 0x000fce0000000f00 */
[----:B------:R-:W-:Y:S05]  /*2b10*/  WARPSYNC.COLLECTIVE R15, `(.L_x_154) ;  /* 0x000000000f087348 */ /* 0x000fea0003c00000 */
[----:B------:R0:W1:Y:S02]  /*2b20*/  SHFL.BFLY P6, R14, R13, R12, R11 ;  /* 0x0c00000c0d0e7389 */ /* 0x00006400000c000b */
[----:B01----:R-:W-:Y:S05]  /*2b30*/  ENDCOLLECTIVE ;  /* 0x000000000000791b */ /* 0x003fea0003800000 */
.L_x_154:
[----:B------:R-:W-:Y:S02]  /*2b40*/  MOV R12, 0x4 ;  /* 0x00000004000c7802 */ /* 0x000fe40000000f00 */
[----:B------:R-:W-:-:S05]  /*2b50*/  FMNMX.FTZ R2, R0, R14, !PT ;  /* 0x0000000e00027209 */ /* 0x000fca0007810000 */
[----:B------:R-:W-:-:S07]  /*2b60*/  IMAD.MOV.U32 R13, RZ, RZ, R2 ;  /* 0x000000ffff0d7224 */ /* 0x000fce00078e0002 */
[----:B------:R-:W-:Y:S05]  /*2b70*/  WARPSYNC.COLLECTIVE R15, `(.L_x_155) ;  /* 0x000000000f087348 */ /* 0x000fea0003c00000 */
[----:B------:R0:W1:Y:S02]  /*2b80*/  SHFL.BFLY P6, R14, R13, R12, R11 ;  /* 0x0c00000c0d0e7389 */ /* 0x00006400000c000b */
[----:B01----:R-:W-:Y:S05]  /*2b90*/  ENDCOLLECTIVE ;  /* 0x000000000000791b */ /* 0x003fea0003800000 */
.L_x_155:
[----:B------:R-:W-:Y:S01]  /*2ba0*/  HFMA2 R12, -RZ, RZ, 0, 1.1920928955078125e-07 ;  /* 0x00000002ff0c7431 */ /* 0x000fe200000001ff */
[----:B------:R-:W-:-:S04]  /*2bb0*/  FMNMX.FTZ R3, R2, R14, !PT ;  /* 0x0000000e02037209 */ /* 0x000fc80007810000 */
[----:B------:R-:W-:-:S07]  /*2bc0*/  MOV R13, R3 ;  /* 0x00000003000d7202 */ /* 0x000fce0000000f00 */
[----:B------:R-:W-:Y:S05]  /*2bd0*/  WARPSYNC.COLLECTIVE R15, `(.L_x_156) ;  /* 0x000000000f087348 */ /* 0x000fea0003c00000 */
[----:B------:R0:W1:Y:S02]  /*2be0*/  SHFL.BFLY P6, R14, R13, R12, R11 ;  /* 0x0c00000c0d0e7389 */ /* 0x00006400000c000b */
[----:B01----:R-:W-:Y:S05]  /*2bf0*/  ENDCOLLECTIVE ;  /* 0x000000000000791b */ /* 0x003fea0003800000 */
.L_x_156:
[----:B------:R-:W-:Y:S01]  /*2c00*/  HFMA2 R12, -RZ, RZ, 0, 5.9604644775390625e-08 ;  /* 0x00000001ff0c7431 */ /* 0x000fe200000001ff */
[----:B------:R-:W-:-:S04]  /*2c10*/  FMNMX.FTZ R4, R3, R14, !PT ;  /* 0x0000000e03047209 */ /* 0x000fc80007810000 */
[----:B------:R-:W-:-:S07]  /*2c20*/  MOV R13, R4 ;  /* 0x00000004000d7202 */ /* 0x000fce0000000f00 */
[----:B------:R-:W-:Y:S05]  /*2c30*/  WARPSYNC.COLLECTIVE R15, `(.L_x_157) ;  /* 0x000000000f087348 */ /* 0x000fea0003c00000 */
[----:B------:R0:W1:Y:S02]  /*2c40*/  SHFL.BFLY P6, R14, R13, R12, R11 ;  /* 0x0c00000c0d0e7389 */ /* 0x00006400000c000b */
[----:B01----:R-:W-:Y:S05]  /*2c50*/  ENDCOLLECTIVE ;  /* 0x000000000000791b */ /* 0x003fea0003800000 */
.L_x_157:
[----:B------:R-:W-:Y:S05]  /*2c60*/  BRA `(.L_x_158) ;  /* 0xffffffd400f87947 */ /* 0x000fea000383ffff */
.L_x_159:
        /* <DEDUP_REMOVED lines=9> */
.L_x_27160:


//--------------------- .text._ZN4vllm25paged_attention_v2_kernelI13__nv_bfloat16hLi112ELi32ELi128ELNS_18Fp8KVCacheDataTypeE2ELb0ELi512EEEvPfS3_PT_PKS4_PKT0_SA_ifPKiSC_iPKfiiiSE_SE_iiiii --------------------------
	.section	.text._ZN4vllm25paged_attention_v2_kernelI13__nv_bfloat16hLi112ELi32ELi128ELNS_18Fp8KVCacheDataTypeE2ELb0ELi512EEEvPfS3_PT_PKS4_PKT0_SA_ifPKiSC_iPKfiiiSE_SE_iiiii,"ax",@progbits
	.align	128
        .global         _ZN4vllm25paged_attention_v2_kernelI13__nv_bfloat16hLi112ELi32ELi128ELNS_18Fp8KVCacheDataTypeE2ELb0ELi512EEEvPfS3_PT_PKS4_PKT0_SA_ifPKiSC_iPKfiiiSE_SE_iiiii
        .type           _ZN4vllm25paged_attention_v2_kernelI13__nv_bfloat16hLi112ELi32ELi128ELNS_18Fp8KVCacheDataTypeE2ELb0ELi512EEEvPfS3_PT_PKS4_PKT0_SA_ifPKiSC_iPKfiiiSE_SE_iiiii,@function
        .size           _ZN4vllm25paged_attention_v2_kernelI13__nv_bfloat16hLi112ELi32ELi128ELNS_18Fp8KVCacheDataTypeE2ELb0ELi512EEEvPfS3_PT_PKS4_PKT0_SA_ifPKiSC_iPKfiiiSE_SE_iiiii,(.L_x_27161 - _ZN4vllm25paged_attention_v2_kernelI13__nv_bfloat16hLi112ELi32ELi128ELNS_18Fp8KVCacheDataTypeE2ELb0ELi512EEEvPfS3_PT_PKS4_PKT0_SA_ifPKiSC_iPKfiiiSE_SE_iiiii)
        .other          _ZN4vllm25paged_attention_v2_kernelI13__nv_bfloat16hLi112ELi32ELi128ELNS_18Fp8KVCacheDataTypeE2ELb0ELi512EEEvPfS3_PT_PKS4_PKT0_SA_ifPKiSC_iPKfiiiSE_SE_iiiii,@"STO_CUDA_ENTRY STV_DEFAULT"
_ZN4vllm25paged_attention_v2_kernelI13__nv_bfloat16hLi112ELi32ELi128ELNS_18Fp8KVCacheDataTypeE2ELb0ELi512EEEvPfS3_PT_PKS4_PKT0_SA_ifPKiSC_iPKfiiiSE_SE_iiiii:
.text._ZN4vllm25paged_attention_v2_kernelI13__nv_bfloat16hLi112ELi32ELi128ELNS_18Fp8KVCacheDataTypeE2ELb0ELi512EEEvPfS3_PT_PKS4_PKT0_SA_ifPKiSC_iPKfiiiSE_SE_iiiii:
        /* <DEDUP_REMOVED lines=51> */
.L_x_161:
[----:B------:R-:W-:Y:S05]  /*0330*/  BSYNC.RECONVERGENT B6 ;  /* 0x0000000000067941 */ /* 0x000fea0003800200 */
.L_x_160:
        /* <DEDUP_REMOVED lines=17> */
.L_x_198:
        /* <DEDUP_REMOVED lines=32> */
[----:B------:R-:W-:Y:S02]  /*0650*/  IADD3 R13, PT, PT, R3, 0x20, RZ ;  /* 0x00000020030d7810 */ /* 0x000fe40007ffe0ff */
[----:B------:R-:W-:Y:S02]  /*0660*/  LEA.HI R11, R11, 0x1, RZ, 0x19 ;  /* 0x000000010b0b7811 */ /* 0x000fe400078fc8ff */
[----:B------:R-:W-:Y:S01]  /*0670*/  LEA R10, R0, R13, 0x18 ;  /* 0x0000000d000a7211 */ /* 0x000fe200078ec0ff */
[----:B------:R-:W-:Y:S01]  /*0680*/  IMAD.MOV.U32 R13, RZ, RZ, R5 ;  /* 0x000000ffff0d7224 */ /* 0x000fe200078e0005 */
[----:B------:R-:W-:Y:S02]  /*0690*/  LOP3.LUT R11, R11, 0x3, RZ, 0xc0, !PT ;  /* 0x000000030b0b7812 */ /* 0x000fe400078ec0ff */
[----:B------:R-:W-:Y:S02]  /*06a0*/  MOV R12, RZ ;  /* 0x000000ff000c7202 */ /* 0x000fe40000000f00 */
[----:B------:R-:W-:-:S02]  /*06b0*/  LEA R10, R5, R10, 0x2 ;  /* 0x0000000a050a7211 */ /* 0x000fc400078e10ff */
[----:B------:R-:W-:-:S07]  /*06c0*/  IADD3 R11, PT, PT, -R11, RZ, RZ ;  /* 0x000000ff0b0b7210 */ /* 0x000fce0007ffe1ff */
.L_x_167:
        /* <DEDUP_REMOVED lines=11> */
.L_x_166:
[----:B------:R-:W-:Y:S05]  /*0780*/  BSYNC.RECONVERGENT B1 ;  /* 0x0000000000017941 */ /* 0x000fea0003800200 */
.L_x_165:
[----:B------:R-:W-:Y:S05]  /*0790*/  @!P4 BRA `(.L_x_164) ;  /* 0x0000000c000cc947 */ /* 0x000fea0003800000 */
[----:B------:R-:W-:Y:S01]  /*07a0*/  IADD3 R10, PT, PT, -R13, UR39, RZ ;  /* 0x000000270d0a7c10 */ /* 0x000fe2000fffe1ff */
[----:B------:R-:W-:Y:S01]  /*07b0*/  VIADD R11, R3, 0x20 ;  /* 0x00000020030b7836 */ /* 0x000fe20000000000 */
[----:B------:R-:W-:Y:S01]  /*07c0*/  BSSY.RECONVERGENT B1, `(.L_x_168) ;  /* 0x000006e000017945 */ /* 0x000fe20003800200 */
[----:B------:R-:W-:Y:S02]  /*07d0*/  PLOP3.LUT P0, PT, PT, PT, PT, 0x80, 0x8 ;  /* 0x000000000008781c */ /* 0x000fe40003f0f070 */
[----:B------:R-:W-:Y:S02]  /*07e0*/  ISETP.GT.AND P4, PT, R10, 0x600, PT ;  /* 0x000006000a00780c */ /* 0x000fe40003f84270 */
[----:B------:R-:W-:-:S04]  /*07f0*/  LEA R10, R0, R11, 0x18 ;  /* 0x0000000b000a7211 */ /* 0x000fc800078ec0ff */
[----:B------:R-:W-:-:S04]  /*0800*/  LEA R11, R13, R10, 0x2 ;  /* 0x0000000a0d0b7211 */ /* 0x000fc800078e10ff */
[----:B------:R-:W-:-:S03]  /*0810*/  IADD3 R11, PT, PT, R11, 0x400, RZ ;  /* 0x000004000b0b7810 */ /* 0x000fc60007ffe0ff */
[----:B------:R-:W-:Y:S05]  /*0820*/  @!P4 BRA `(.L_x_169) ;  /* 0x00000004009cc947 */ /* 0x000fea0003800000 */
[----:B------:R-:W-:Y:S02]  /*0830*/  MOV R10, UR39 ;  /* 0x00000027000a7c02 */ /* 0x000fe40008000f00 */
[----:B------:R-:W-:Y:S02]  /*0840*/  PLOP3.LUT P0, PT, PT, PT, PT, 0x8, 0x80 ;  /* 0x000000000080781c */ /* 0x000fe40003f0e170 */
[----:B------:R-:W-:-:S11]  /*0850*/  IADD3 R10, PT, PT, R10, -0x600, RZ ;  /* 0xfffffa000a0a7810 */ /* 0x000fd60007ffe0ff */
.L_x_170:
        /* <DEDUP_REMOVED lines=98> */
[----:B0-----:R-:W-:Y:S01]  /*0e80*/  VIADD R11, R11, 0x2000 ;  /* 0x000020000b0b7836 */ /* 0x001fe20000000000 */
[----:B------:R-:W-:Y:S06]  /*0e90*/  @!P4 BRA `(.L_x_170) ;  /* 0xfffffff80070c947 */ /* 0x000fec000383ffff */
.L_x_169:
[----:B------:R-:W-:Y:S05]  /*0ea0*/  BSYNC.RECONVERGENT B1 ;  /* 0x0000000000017941 */ /* 0x000fea0003800200 */
.L_x_168:
        /* <DEDUP_REMOVED lines=55> */
.L_x_172:
[----:B------:R-:W-:Y:S05]  /*1220*/  BSYNC.RECONVERGENT B1 ;  /* 0x0000000000017941 */ /* 0x000fea0003800200 */
.L_x_171:
        /* <DEDUP_REMOVED lines=26> */
.L_x_164:
[----:B------:R-:W-:Y:S05]  /*13d0*/  BSYNC.RECONVERGENT B0 ;  /* 0x0000000000007941 */ /* 0x000fea0003800200 */
.L_x_163:
        /* <DEDUP_REMOVED lines=40> */
.L_x_177:
[----:B------:R-:W1:Y:S01]  /*1660*/  LDS R13, [R4] ;  /* 0x00000000040d7984 */ /* 0x000e620000000800 */
[----:B------:R-:W-:-:S04]  /*1670*/  IADD3 R11, PT, PT, R11, 0x1, RZ ;  /* 0x000000010b0b7810 */ /* 0x000fc80007ffe0ff */
[----:B------:R-:W-:Y:S01]  /*1680*/  ISETP.NE.AND P0, PT, R11, RZ, PT ;  /* 0x000000ff0b00720c */ /* 0x000fe20003f05270 */
[----:B-1----:R-:W-:-:S05]  /*1690*/  FMUL.FTZ R13, R13, R2 ;  /* 0x000000020d0d7220 */ /* 0x002fca0000410000 */
[----:B------:R1:W-:Y:S02]  /*16a0*/  STS [R4], R13 ;  /* 0x0000000d04007388 */ /* 0x0003e40000000800 */
[----:B-1----:R-:W-:-:S05]  /*16b0*/  VIADD R4, R4, 0x200 ;  /* 0x0000020004047836 */ /* 0x002fca0000000000 */
[----:B------:R-:W-:Y:S05]  /*16c0*/  @P0 BRA `(.L_x_177) ;  /* 0xfffffffc00e40947 */ /* 0x000fea000383ffff */
.L_x_176:
[----:B------:R-:W-:Y:S05]  /*16d0*/  BSYNC.RECONVERGENT B1 ;  /* 0x0000000000017941 */ /* 0x000fea0003800200 */
.L_x_175:
        /* <DEDUP_REMOVED lines=13> */
.L_x_180:
        /* <DEDUP_REMOVED lines=52> */
.L_x_179:
[----:B------:R-:W-:Y:S05]  /*1af0*/  BSYNC.RECONVERGENT B1 ;  /* 0x0000000000017941 */ /* 0x000fea0003800200 */
.L_x_178:
        /* <DEDUP_REMOVED lines=31> */
.L_x_182:
[----:B------:R-:W-:Y:S05]  /*1cf0*/  BSYNC.RECONVERGENT B1 ;  /* 0x0000000000017941 */ /* 0x000fea0003800200 */
.L_x_181:
        /* <DEDUP_REMOVED lines=14> */
.L_x_174:
[----:B------:R-:W-:Y:S05]  /*1de0*/  BSYNC.RECONVERGENT B0 ;  /* 0x0000000000007941 */ /* 0x000fea0003800200 */
.L_x_173:
[----:B------:R-:W-:Y:S01]  /*1df0*/  BAR.SYNC.DEFER_BLOCKING 0x0 ;  /* 0x0000000000007b1d */ /* 0x000fe20000010000 */
[C---:B------:R-:W-:Y:S02]  /*1e00*/  ISETP.NE.AND P3, PT, R5.reuse, RZ, PT ;  /* 0x000000ff0500720c */ /* 0x040fe40003f65270 */
[----:B------:R-:W-:Y:S02]  /*1e10*/  SHF.R.U32.HI R8, RZ, 0x2, R8 ;  /* 0x00000002ff087819 */ /* 0x000fe40000011608 */
[----:B-1----:R-:W-:Y:S01]  /*1e20*/  LOP3.LUT R2, R5, 0x3, RZ, 0xc0, !PT ;  /* 0x0000000305027812 */ /* 0x002fe200078ec0ff */
[----:B------:R-:W-:Y:S01]  /*1e30*/  BSSY.RECONVERGENT B0, `(.L_x_183) ;  /* 0x000001c000007945 */ /* 0x000fe20003800200 */
[----:B------:R-:W-:Y:S01]  /*1e40*/  IADD3 R3, PT, PT, R3, 0x20, RZ ;  /* 0x0000002003037810 */ /* 0x000fe20007ffe0ff */
[----:B------:R-:W-:Y:S01]  /*1e50*/  IMAD R8, R7, 0x70, R8 ;  /* 0x0000007007087824 */ /* 0x000fe200078e0208 */
[----:B------:R-:W-:Y:S02]  /*1e60*/  ISETP.NE.AND P2, PT, R2, RZ, PT ;  /* 0x000000ff0200720c */ /* 0x000fe40003f45270 */
[----:B--2---:R-:W-:-:S02]  /*1e70*/  LOP3.LUT R4, R5, 0x3c0, RZ, 0xc0, !PT ;  /* 0x000003c005047812 */ /* 0x004fc400078ec0ff */
[----:B------:R-:W-:Y:S02]  /*1e80*/  LOP3.LUT R2, R5, 0x3e0, RZ, 0xc0, !PT ;  /* 0x000003e005027812 */ /* 0x000fe400078ec0ff */
[----:B------:R-:W-:Y:S02]  /*1e90*/  LEA R3, R0, R3, 0x18 ;  /* 0x0000000300037211 */ /* 0x000fe400078ec0ff */
[----:B------:R-:W-:Y:S02]  /*1ea0*/  ISETP.NE.OR P1, PT, R4, 0x40, P2 ;  /* 0x000000400400780c */ /* 0x000fe40001725670 */
[----:B------:R-:W-:Y:S02]  /*1eb0*/  ISETP.NE.OR P0, PT, R2, 0x20, P2 ;  /* 0x000000200200780c */ /* 0x000fe40001705670 */
[----:B------:R-:W-:Y:S01]  /*1ec0*/  LEA R0, R8, R3, 0x2 ;  /* 0x0000000308007211 */ /* 0x000fe200078e10ff */
[----:B------:R-:W-:Y:S10]  /*1ed0*/  @P3 BRA `(.L_x_184) ;  /* 0x0000000000443947 */ /* 0x000ff40003800000 */
        /* <DEDUP_REMOVED lines=17> */
.L_x_184:
[----:B------:R-:W-:Y:S05]  /*1ff0*/  BSYNC.RECONVERGENT B0 ;  /* 0x0000000000007941 */ /* 0x000fea0003800200 */
.L_x_183:
[----:B------:R-:W-:Y:S01]  /*2000*/  BAR.SYNC.DEFER_BLOCKING 0x0 ;  /* 0x0000000000007b1d */ /* 0x000fe20000010000 */
[----:B-1----:R-:W-:Y:S01]  /*2010*/  HFMA2 R3, -RZ, RZ, 0, 0 ;  /* 0x00000000ff037431 */ /* 0x002fe200000001ff */
[C---:B------:R-:W-:Y:S01]  /*2020*/  LOP3.LUT P3, RZ, R5.reuse, 0x3c3, RZ, 0xc0, !PT ;  /* 0x000003c305ff7812 */ /* 0x040fe2000786c0ff */
[----:B------:R-:W-:Y:S01]  /*2030*/  HFMA2 R25, -RZ, RZ, 0, 0 ;  /* 0x00000000ff197431 */ /* 0x000fe200000001ff */
[C---:B------:R-:W-:Y:S01]  /*2040*/  LOP3.LUT P4, RZ, R5.reuse, 0x3e3, RZ, 0xc0, !PT ;  /* 0x000003e305ff7812 */ /* 0x040fe2000788c0ff */
[----:B------:R-:W-:Y:S01]  /*2050*/  HFMA2 R17, -RZ, RZ, 0, 0 ;  /* 0x00000000ff117431 */ /* 0x000fe200000001ff */
[----:B------:R-:W-:Y:S01]  /*2060*/  BSSY.RECONVERGENT B0, `(.L_x_185) ;  /* 0x000001c000007945 */ /* 0x000fe20003800200 */
[----:B------:R-:W-:Y:S01]  /*2070*/  HFMA2 R13, -RZ, RZ, 0, 0 ;  /* 0x00000000ff0d7431 */ /* 0x000fe200000001ff */
[----:B------:R-:W-:Y:S01]  /*2080*/  ISETP.GT.U32.AND P5, PT, R5, 0x1f, PT ;  /* 0x0000001f0500780c */ /* 0x000fe20003fa4070 */
[----:B------:R-:W-:Y:S01]  /*2090*/  HFMA2 R7, -RZ, RZ, 0, 0 ;  /* 0x00000000ff077431 */ /* 0x000fe200000001ff */
[----:B------:R-:W-:Y:S01]  /*20a0*/  MOV R21, RZ ;  /* 0x000000ff00157202 */ /* 0x000fe20000000f00 */
[----:B------:R-:W-:-:S02]  /*20b0*/  HFMA2 R29, -RZ, RZ, 0, 0 ;  /* 0x00000000ff1d7431 */ /* 0x000fc400000001ff */
[----:B------:R-:W-:Y:S01]  /*20c0*/  IMAD.MOV.U32 R23, RZ, RZ, RZ ;  /* 0x000000ffff177224 */ /* 0x000fe200078e00ff */
[----:B------:R-:W-:Y:S01]  /*20d0*/  MOV R19, RZ ;  /* 0x000000ff00137202 */ /* 0x000fe20000000f00 */
[----:B------:R-:W-:Y:S01]  /*20e0*/  IMAD.MOV.U32 R11, RZ, RZ, RZ ;  /* 0x000000ffff0b7224 */ /* 0x000fe200078e00ff */
[----:B------:R-:W-:Y:S02]  /*20f0*/  MOV R15, RZ ;  /* 0x000000ff000f7202 */ /* 0x000fe40000000f00 */
[----:B0-----:R-:W-:Y:S02]  /*2100*/  MOV R9, RZ ;  /* 0x000000ff00097202 */ /* 0x001fe40000000f00 */
        /* <DEDUP_REMOVED lines=17> */
.L_x_186:
[----:B------:R-:W-:Y:S05]  /*2220*/  BSYNC.RECONVERGENT B0 ;  /* 0x0000000000007941 */ /* 0x000fea0003800200 */
.L_x_185:
        /* <DEDUP_REMOVED lines=23> */
[----:B------:R-:W-:Y:S01]  /*23a0*/  FADD.FTZ R7, R7, R16 ;  /* 0x0000001007077221 */ /* 0x000fe20000010000 */
[----:B------:R-:W-:Y:S01]  /*23b0*/  FADD.FTZ R4, R4, R18 ;  /* 0x0000001204047221 */ /* 0x000fe20000010000 */
[----:B------:R-:W-:Y:S01]  /*23c0*/  FADD.FTZ R29, R29, R20 ;  /* 0x000000141d1d7221 */ /* 0x000fe20000010000 */
[----:B------:R-:W-:Y:S01]  /*23d0*/  FADD.FTZ R27, R27, R22 ;  /* 0x000000161b1b7221 */ /* 0x000fe20000010000 */
[----:B0-----:R-:W-:Y:S01]  /*23e0*/  FADD.FTZ R19, R19, R2 ;  /* 0x0000000213137221 */ /* 0x001fe20000010000 */
[----:B-1----:R-:W-:Y:S01]  /*23f0*/  FADD.FTZ R17, R17, R6 ;  /* 0x0000000611117221 */ /* 0x002fe20000010000 */
[----:B--2---:R-:W-:Y:S01]  /*2400*/  FADD.FTZ R15, R15, R8 ;  /* 0x000000080f0f7221 */ /* 0x004fe20000010000 */
[----:B---3--:R-:W-:-:S07]  /*2410*/  FADD.FTZ R13, R13, R10 ;  /* 0x0000000a0d0d7221 */ /* 0x008fce0000010000 */
.L_x_188:
[----:B------:R-:W-:Y:S05]  /*2420*/  BSYNC.RECONVERGENT B0 ;  /* 0x0000000000007941 */ /* 0x000fea0003800200 */
.L_x_187:
        /* <DEDUP_REMOVED lines=17> */
.L_x_190:
[----:B------:R-:W-:Y:S05]  /*2540*/  BSYNC.RECONVERGENT B0 ;  /* 0x0000000000007941 */ /* 0x000fea0003800200 */
.L_x_189:
        /* <DEDUP_REMOVED lines=21> */
[----:B-----5:R-:W-:Y:S01]  /*26a0*/  FADD.FTZ R13, R13, R12 ;  /* 0x0000000c0d0d7221 */ /* 0x020fe20000010000 */
        /* <DEDUP_REMOVED lines=9> */
.L_x_192:
[----:B------:R-:W-:Y:S05]  /*2740*/  BSYNC.RECONVERGENT B0 ;  /* 0x0000000000007941 */ /* 0x000fea0003800200 */
.L_x_191:
        /* <DEDUP_REMOVED lines=26> */
[----:B------:R-:W-:Y:S01]  /*28f0*/  PRMT R7, R27, 0x7632, R7 ;  /* 0x000076321b077816 */ /* 0x000fe20000000007 */
[----:B------:R0:W-:Y:S04]  /*2900*/  STG.E.U16 desc[UR36][R2.64+0x10], R0 ;  /* 0x0000100002007986 */ /* 0x0001e8000c101524 */
        /* <DEDUP_REMOVED lines=15> */
.L_x_162:
[----:B------:R-:W-:Y:S01]  /*2a00*/  HFMA2 R12, -RZ, RZ, 0, 9.5367431640625e-07 ;  /* 0x00000010ff0c7431 */ /* 0x000fe200000001ff */
[----:B------:R-:W-:Y:S02]  /*2a10*/  MOV R11, 0x1f ;  /* 0x0000001f000b7802 */ /* 0x000fe40000000f00 */
[----:B------:R-:W-:-:S07]  /*2a20*/  MOV R15, 0xffffffff ;  /* 0xffffffff000f7802 */ /* 0x000fce0000000f00 */
[----:B------:R-:W-:Y:S05]  /*2a30*/  WARPSYNC.COLLECTIVE R15, `(.L_x_193) ;  /* 0x000000000f087348 */ /* 0x000fea0003c00000 */
[----:B------:R0:W1:Y:S02]  /*2a40*/  SHFL.BFLY P6, R14, R13, R12, R11 ;  /* 0x0c00000c0d0e7389 */ /* 0x00006400000c000b */
[----:B01----:R-:W-:Y:S05]  /*2a50*/  ENDCOLLECTIVE ;  /* 0x000000000000791b */ /* 0x003fea0003800000 */
.L_x_193:
[----:B------:R-:W-:Y:S01]  /*2a60*/  HFMA2 R12, -RZ, RZ, 0, 4.76837158203125e-07 ;  /* 0x00000008ff0c7431 */ /* 0x000fe200000001ff */
[----:B------:R-:W-:-:S04]  /*2a70*/  FMNMX.FTZ R0, R14, -3.40282346638528859812e+38, !PT ;  /* 0xff7fffff0e007809 */ /* 0x000fc80007810000 */
[----:B------:R-:W-:-:S07]  /*2a80*/  MOV R13, R0 ;  /* 0x00000000000d7202 */ /* 0x000fce0000000f00 */
[----:B------:R-:W-:Y:S05]  /*2a90*/  WARPSYNC.COLLECTIVE R15, `(.L_x_194) ;  /* 0x000000000f087348 */ /* 0x000fea0003c00000 */
[----:B------:R0:W1:Y:S02]  /*2aa0*/  SHFL.BFLY P6, R14, R13, R12, R11 ;  /* 0x0c00000c0d0e7389 */ /* 0x00006400000c000b */
[----:B01----:R-:W-:Y:S05]  /*2ab0*/  ENDCOLLECTIVE ;  /* 0x000000000000791b */ /* 0x003fea0003800000 */
.L_x_194:
[----:B------:R-:W-:Y:S02]  /*2ac0*/  MOV R12, 0x4 ;  /* 0x00000004000c7802 */ /* 0x000fe40000000f00 */
[----:B------:R-:W-:-:S05]  /*2ad0*/  FMNMX.FTZ R2, R0, R14, !PT ;  /* 0x0000000e00027209 */ /* 0x000fca0007810000 */
[----:B------:R-:W-:-:S07]  /*2ae0*/  IMAD.MOV.U32 R13, RZ, RZ, R2 ;  /* 0x000000ffff0d7224 */ /* 0x000fce00078e0002 */
[----:B------:R-:W-:Y:S05]  /*2af0*/  WARPSYNC.COLLECTIVE R15, `(.L_x_195) ;  /* 0x000000000f087348 */ /* 0x000fea0003c00000 */
[----:B------:R0:W1:Y:S02]  /*2b00*/  SHFL.BFLY P6, R14, R13, R12, R11 ;  /* 0x0c00000c0d0e7389 */ /* 0x00006400000c000b */
[----:B01----:R-:W-:Y:S05]  /*2b10*/  ENDCOLLECTIVE ;  /* 0x000000000000791b */ /* 0x003fea0003800000 */
.L_x_195:
[----:B------:R-:W-:Y:S01]  /*2b20*/  HFMA2 R12, -RZ, RZ, 0, 1.1920928955078125e-07 ;  /* 0x00000002ff0c7431 */ /* 0x000fe200000001ff */
[----:B------:R-:W-:-:S04]  /*2b30*/  FMNMX.FTZ R3, R2, R14, !PT ;  /* 0x0000000e02037209 */ /* 0x000fc80007810000 */
[----:B------:R-:W-:-:S07]  /*2b40*/  MOV R13, R3 ;  /* 0x00000003000d7202 */ /* 0x000fce0000000f00 */
[----:B------:R-:W-:Y:S05]  /*2b50*/  WARPSYNC.COLLECTIVE R15, `(.L_x_196) ;  /* 0x000000000f087348 */ /* 0x000fea0003c00000 */
[----:B------:R0:W1:Y:S02]  /*2b60*/  SHFL.BFLY P6, R14, R13, R12, R11 ;  /* 0x0c00000c0d0e7389 */ /* 0x00006400000c000b */
[----:B01----:R-:W-:Y:S05]  /*2b70*/  ENDCOLLECTIVE ;  /* 0x000000000000791b */ /* 0x003fea0003800000 */
.L_x_196:
[----:B------:R-:W-:Y:S01]  /*2b80*/  HFMA2 R12, -RZ, RZ, 0, 5.9604644775390625e-08 ;  /* 0x00000001ff0c7431 */ /* 0x000fe200000001ff */
[----:B------:R-:W-:-:S04]  /*2b90*/  FMNMX.FTZ R4, R3, R14, !PT ;  /* 0x0000000e03047209 */ /* 0x000fc80007810000 */
[----:B------:R-:W-:-:S07]  /*2ba0*/  MOV R13, R4 ;  /* 0x00000004000d7202 */ /* 0x000fce0000000f00 */
[----:B------:R-:W-:Y:S05]  /*2bb0*/  WARPSYNC.COLLECTIVE R15, `(.L_x_197) ;  /* 0x000000000f087348 */ /* 0x000fea0003c00000 */
[----:B------:R0:W1:Y:S02]  /*2bc0*/  SHFL.BFLY P6, R14, R13, R12, R11 ;  /* 0x0c00000c0d0e7389 */ /* 0x00006400000c000b */
[----:B01----:R-:W-:Y:S05]  /*2bd0*/  ENDCOLLECTIVE ;  /* 0x000000000000791b */ /* 0x003fea0003800000 */
.L_x_197:
[----:B------:R-:W-:Y:S05]  /*2be0*/  BRA `(.L_x_198) ;  /* 0xffffffd800187947 */ /* 0x000fea000383ffff */
.L_x_199:
        /* <DEDUP_REMOVED lines=9> */
.L_x_27161:


//--------------------- .text._ZN4vllm25paged_attention_v2_kernelI13__nv_bfloat16hLi96ELi32ELi128ELNS_18Fp8KVCacheDataTypeE2ELb0ELi512EEEvPfS3_PT_PKS4_PKT0_SA_ifPKiSC_iPKfiiiSE_SE_iiiii --------------------------
	.section	.text._ZN4vllm25paged_attention_v2_kernelI13__nv_bfloat16hLi96ELi32ELi128ELNS_18Fp8KVCacheDataTypeE2ELb0ELi512EEEvPfS3_PT_PKS4_PKT0_SA_ifPKiSC_iPKfiiiSE_SE_iiiii,"ax",@progbits
	.align	128
        .global         _ZN4vllm25paged_attention_v2_kernelI13__nv_bfloat16hLi96ELi32ELi128ELNS_18Fp8KVCacheDataTypeE2ELb0ELi512EEEvPfS3_PT_PKS4_PKT0_SA_ifPKiSC_iPKfiiiSE_SE_iiiii
        .type           _ZN4vllm25paged_attention_v2_kernelI13__nv_bfloat16hLi96ELi32ELi128ELNS_18Fp8KVCacheDataTypeE2ELb0ELi512EEEvPfS3_PT_PKS4_PKT0_SA_ifPKiSC_iPKfiiiSE_SE_iiiii,@function
        .size           _ZN4vllm25paged_attention_v2_kernelI13__nv_bfloat16hLi96ELi32ELi128ELNS_18Fp8KVCacheDataTypeE2ELb0ELi512EEEvPfS3_PT_PKS4_PKT0_SA_ifPKiSC_iPKfiiiSE_SE_iiiii,(.L_x_27162 - _ZN4vllm25paged_attention_v2_kernelI13__nv_bfloat16hLi96ELi32ELi128ELNS_18Fp8KVCacheDataTypeE2ELb0ELi512EEEvPfS3_PT_PKS4_PKT0_SA_ifPKiSC_iPKfiiiSE_SE_iiiii)
        .other          _ZN4vllm25paged_attention_v2_kernelI13__nv_bfloat16hLi96ELi32ELi128ELNS_18Fp8KVCacheDataTypeE2ELb0ELi512EEEvPfS3_PT_PKS4_PKT0_SA_ifPKiSC_iPKfiiiSE_SE_iiiii,@"STO_CUDA_ENTRY STV_DEFAULT"
_ZN4vllm25paged_attention_v2_kernelI13__nv_bfloat16hLi96ELi32ELi128ELNS_18Fp8KVCacheDataTypeE2ELb0ELi512EEEvPfS3_PT_PKS4_PKT0_SA_ifPKiSC_iPKfiiiSE_SE_iiiii:
.text._ZN4vllm25paged_attention_v2_kernelI13__nv_bfloat16hLi96ELi32ELi128ELNS_18Fp8KVCacheDataTypeE2ELb0ELi512EEEvPfS3_PT_PKS4_PKT0_SA_ifPKiSC_iPKfiiiSE_SE_iiiii:
        /* <DEDUP_REMOVED lines=51> */
.L_x_201:
[----:B------:R-:W-:Y:S05]  /*0330*/  BSYNC.RECONVERGENT B6 ;  /* 0x0000000000067941 */ /* 0x000fea0003800200 */
.L_x_200:
        /* <DEDUP_REMOVED lines=17> */
.L_x_238:
        /* <DEDUP_REMOVED lines=40> */
.L_x_207:
[----:B------:R-:W0:Y:S01]  /*06d0*/  LDS R14, [R10] ;  /* 0x000000000a0e7984 */ /* 0x000e220000000800 */
[----:B------:R-:W-:Y:S01]  /*06e0*/  IADD3 R11, PT, PT, R11, 0x1, RZ ;  /* 0x000000010b0b7810 */ /* 0x000fe20007ffe0ff */
[----:B------:R-:W-:-:S03]  /*06f0*/  VIADD R13, R13, 0x80 ;  /* 0x000000800d0d7836 */ /* 0x000fc60000000000 */
        /* <DEDUP_REMOVED lines=8> */
.L_x_206:
[----:B------:R-:W-:Y:S05]  /*0780*/  BSYNC.RECONVERGENT B1 ;  /* 0x0000000000017941 */ /* 0x000fea0003800200 */
.L_x_205:
        /* <DEDUP_REMOVED lines=13> */
.L_x_210:
        /* <DEDUP_REMOVED lines=100> */
.L_x_209:
[----:B------:R-:W-:Y:S05]  /*0ea0*/  BSYNC.RECONVERGENT B1 ;  /* 0x0000000000017941 */ /* 0x000fea0003800200 */
.L_x_208:
        /* <DEDUP_REMOVED lines=55> */
.L_x_212:
[----:B------:R-:W-:Y:S05]  /*1220*/  BSYNC.RECONVERGENT B1 ;  /* 0x0000000000017941 */ /* 0x000fea0003800200 */
.L_x_211:
        /* <DEDUP_REMOVED lines=26> */
.L_x_204:
[----:B------:R-:W-:Y:S05]  /*13d0*/  BSYNC.RECONVERGENT B0 ;  /* 0x0000000000007941 */ /* 0x000fea0003800200 */
.L_x_203:
        /* <DEDUP_REMOVED lines=24> */
[C---:B------:R-:W-:Y:S01]  /*1560*/  LOP3.LUT R4, R11.reuse, 0x180, RZ, 0xc0, !PT ;  /* 0x000001800b047812 */ /* 0x040fe200078ec0ff */
[C---:B------:R-:W-:Y:S01]  /*1570*/  IMAD.IADD R6, R11.reuse, 0x1, -R6 ;  /* 0x000000010b067824 */ /* 0x040fe200078e0a06 */
[----:B------:R-:W-:Y:S01]  /*1580*/  LEA.HI R11, R11, 0x1, RZ, 0x19 ;  /* 0x000000010b0b7811 */ /* 0x000fe200078fc8ff */
[----:B------:R-:W1:Y:S01]  /*1590*/  MUFU.RCP R2, R2 ;  /* 0x0000000200027308 */ /* 0x000e620000001000 */
[----:B------:R-:W-:Y:S02]  /*15a0*/  ISETP.NE.AND P0, PT, R4, 0x180, PT ;  /* 0x000001800400780c */ /* 0x000fe40003f05270 */
[----:B------:R-:W-:Y:S02]  /*15b0*/  ISETP.GE.U32.AND P1, PT, R6, 0x180, PT ;  /* 0x000001800600780c */ /* 0x000fe40003f26070 */
[----:B------:R-:W-:-:S09]  /*15c0*/  MOV R6, R5 ;  /* 0x0000000500067202 */ /* 0x000fd20000000f00 */
[----:B------:R-:W-:Y:S05]  /*15d0*/  @!P0 BRA `(.L_x_216) ;  /* 0x00000000003c8947 */ /* 0x000fea0003800000 */
[----:B------:R-:W-:Y:S02]  /*15e0*/  SHF.L.U32 R4, R11, 0x7, RZ ;  /* 0x000000070b047819 */ /* 0x000fe400000006ff */
[----:B------:R-:W-:Y:S02]  /*15f0*/  IADD3 R13, PT, PT, R3, 0x20, RZ ;  /* 0x00000020030d7810 */ /* 0x000fe40007ffe0ff */
[----:B------:R-:W-:Y:S02]  /*1600*/  LOP3.LUT R4, R4, 0x180, RZ, 0xc0, !PT ;  /* 0x0000018004047812 */ /* 0x000fe400078ec0ff */
[----:B------:R-:W-:Y:S02]  /*1610*/  LEA R12, R0, R13, 0x18 ;  /* 0x0000000d000c7211 */ /* 0x000fe400078ec0ff */
[----:B------:R-:W-:Y:S02]  /*1620*/  LOP3.LUT R11, R11, 0x3, RZ, 0xc0, !PT ;  /* 0x000000030b0b7812 */ /* 0x000fe400078ec0ff */
[----:B------:R-:W-:Y:S01]  /*1630*/  IADD3 R6, PT, PT, R4, R5, RZ ;  /* 0x0000000504067210 */ /* 0x000fe20007ffe0ff */
[----:B------:R-:W-:Y:S01]  /*1640*/  IMAD R4, R5, 0x4, R12 ;  /* 0x0000000405047824 */ /* 0x000fe200078e020c */
[----:B------:R-:W-:-:S07]  /*1650*/  IADD3 R11, PT, PT, -R11, RZ, RZ ;  /* 0x000000ff0b0b7210 */ /* 0x000fce0007ffe1ff */
.L_x_217:
[----:B------:R-:W1:Y:S01]  /*1660*/  LDS R13, [R4] ;  /* 0x00000000040d7984 */ /* 0x000e620000000800 */
[----:B------:R-:W-:-:S04]  /*1670*/  IADD3 R11, PT, PT, R11, 0x1, RZ ;  /* 0x000000010b0b7810 */ /* 0x000fc80007ffe0ff */
[----:B------:R-:W-:Y:S01]  /*1680*/  ISETP.NE.AND P0, PT, R11, RZ, PT ;  /* 0x000000ff0b00720c */ /* 0x000fe20003f05270 */
[----:B-1----:R-:W-:-:S05]  /*1690*/  FMUL.FTZ R13, R13, R2 ;  /* 0x000000020d0d7220 */ /* 0x002fca0000410000 */
[----:B------:R1:W-:Y:S02]  /*16a0*/  STS [R4], R13 ;  /* 0x0000000d04007388 */ /* 0x0003e40000000800 */
[----:B-1----:R-:W-:-:S05]  /*16b0*/  IADD3 R4, PT, PT, R4, 0x200, RZ ;  /* 0x0000020004047810 */ /* 0x002fca0007ffe0ff */
[----:B------:R-:W-:Y:S05]  /*16c0*/  @P0 BRA `(.L_x_217) ;  /* 0xfffffffc00e40947 */ /* 0x000fea000383ffff */
.L_x_216:
[----:B------:R-:W-:Y:S05]  /*16d0*/  BSYNC.RECONVERGENT B1 ;  /* 0x0000000000017941 */ /* 0x000fea0003800200 */
.L_x_215:
        /* <DEDUP_REMOVED lines=10> */
[----:B------:R-:W-:Y:S01]  /*1780*/  IMAD.U32 R11, RZ, RZ, UR39 ;  /* 0x00000027ff0b7e24 */ /* 0x000fe2000f8e00ff */
[----:B------:R-:W-:-:S04]  /*1790*/  PLOP3.LUT P0, PT, PT, PT, PT, 0x8, 0x80 ;  /* 0x000000000080781c */ /* 0x000fc80003f0e170 */
[----:B------:R-:W-:-:S09]  /*17a0*/  IADD3 R11, PT, PT, R11, -0x600, RZ ;  /* 0xfffffa000b0b7810 */ /* 0x000fd20007ffe0ff */
.L_x_220:
        /* <DEDUP_REMOVED lines=52> */
.L_x_219:
[----:B------:R-:W-:Y:S05]  /*1af0*/  BSYNC.RECONVERGENT B1 ;  /* 0x0000000000017941 */ /* 0x000fea0003800200 */
.L_x_218:
        /* <DEDUP_REMOVED lines=31> */
.L_x_222:
[----:B------:R-:W-:Y:S05]  /*1cf0*/  BSYNC.RECONVERGENT B1 ;  /* 0x0000000000017941 */ /* 0x000fea0003800200 */
.L_x_221:
        /* <DEDUP_REMOVED lines=14> */
.L_x_214:
[----:B------:R-:W-:Y:S05]  /*1de0*/  BSYNC.RECONVERGENT B0 ;  /* 0x0000000000007941 */ /* 0x000fea0003800200 */
.L_x_213:
[----:B------:R-:W-:Y:S01]  /*1df0*/  BAR.SYNC.DEFER_BLOCKING 0x0 ;  /* 0x0000000000007b1d */ /* 0x000fe20000010000 */
[----:B------:R-:W-:Y:S01]  /*1e00*/  ISETP.NE.AND P3, PT, R5, RZ, PT ;  /* 0x000000ff0500720c */ /* 0x000fe20003f65270 */
[----:B------:R-:W-:Y:S01]  /*1e10*/  VIADD R3, R3, 0x20 ;  /* 0x0000002003037836 */ /* 0x000fe20000000000 */
[----:B------:R-:W-:Y:S02]  /*1e20*/  SHF.R.U32.HI R8, RZ, 0x2, R8 ;  /* 0x00000002ff087819 */ /* 0x000fe40000011608 */
[C---:B-1----:R-:W-:Y:S01]  /*1e30*/  LOP3.LUT R2, R5.reuse, 0x3, RZ, 0xc0, !PT ;  /* 0x0000000305027812 */ /* 0x042fe200078ec0ff */
[----:B------:R-:W-:Y:S01]  /*1e40*/  BSSY.RECONVERGENT B0, `(.L_x_223) ;  /* 0x000001b000007945 */ /* 0x000fe20003800200 */
[----:B--2---:R-:W-:Y:S01]  /*1e50*/  LOP3.LUT R4, R5, 0x3c0, RZ, 0xc0, !PT ;  /* 0x000003c005047812 */ /* 0x004fe200078ec0ff */
[----:B------:R-:W-:Y:S01]  /*1e60*/  IMAD R8, R7, 0x60, R8 ;  /* 0x0000006007087824 */ /* 0x000fe200078e0208 */
[----:B------:R-:W-:Y:S02]  /*1e70*/  ISETP.NE.AND P2, PT, R2, RZ, PT ;  /* 0x000000ff0200720c */ /* 0x000fe40003f45270 */
[----:B------:R-:W-:-:S02]  /*1e80*/  LOP3.LUT R2, R5, 0x3e0, RZ, 0xc0, !PT ;  /* 0x000003e005027812 */ /* 0x000fc400078ec0ff */
        /* <DEDUP_REMOVED lines=22> */
.L_x_224:
[----:B------:R-:W-:Y:S05]  /*1ff0*/  BSYNC.RECONVERGENT B0 ;  /* 0x0000000000007941 */ /* 0x000fea0003800200 */
.L_x_223:
        /* <DEDUP_REMOVED lines=8> */
[----:B------:R-:W-:Y:S01]  /*2080*/  ISETP.GT.U32.AND P5, PT, R5, 0x1f, PT ;  /* 0x0000001f0500780c */ /* 0x000fe20003fa4070 */
[----:B------:R-:W-:Y:S02]  /*2090*/  HFMA2 R23, -RZ, RZ, 0, 0 ;  /* 0x00000000ff177431 */ /* 0x000fe400000001ff */
[----:B-1----:R-:W-:Y:S01]  /*20a0*/  IMAD.MOV.U32 R3, RZ, RZ, RZ ;  /* 0x000000ffff037224 */ /* 0x002fe200078e00ff */
[----:B------:R-:W-:Y:S01]  /*20b0*/  MOV R17, RZ ;  /* 0x000000ff00117202 */ /* 0x000fe20000000f00 */
[----:B0-----:R-:W-:Y:S01]  /*20c0*/  IMAD.MOV.U32 R9, RZ, RZ, RZ ;  /* 0x000000ffff097224 */ /* 0x001fe200078e00ff */
[----:B------:R-:W-:-:S02]  /*20d0*/  MOV R13, RZ ;  /* 0x000000ff000d7202 */ /* 0x000fc40000000f00 */
        /* <DEDUP_REMOVED lines=16> */
.L_x_226:
[----:B------:R-:W-:Y:S05]  /*21e0*/  BSYNC.RECONVERGENT B0 ;  /* 0x0000000000007941 */ /* 0x000fea0003800200 */
.L_x_225:
        /* <DEDUP_REMOVED lines=14> */
[----:B0-----:R-:W-:-:S03]  /*22d0*/  FADD.FTZ R3, R3, R2 ;  /* 0x0000000203037221 */ /* 0x001fc60000010000 */
[----:B------:R-:W0:Y:S01]  /*22e0*/  LDS R24, [R0+0x160] ;  /* 0x0001600000187984 */ /* 0x000e220000000800 */
[----:B-1----:R-:W-:Y:S01]  /*22f0*/  FADD.FTZ R19, R19, R4 ;  /* 0x0000000413137221 */ /* 0x002fe20000010000 */
[----:B--2---:R-:W-:Y:S01]  /*2300*/  FADD.FTZ R17, R17, R6 ;  /* 0x0000000611117221 */ /* 0x004fe20000010000 */
[----:B---3--:R-:W-:Y:S01]  /*2310*/  FADD.FTZ R15, R15, R8 ;  /* 0x000000080f0f7221 */ /* 0x008fe20000010000 */
[----:B----4-:R-:W-:Y:S01]  /*2320*/  FADD.FTZ R13, R13, R10 ;  /* 0x0000000a0d0d7221 */ /* 0x010fe20000010000 */
[----:B-----5:R-:W-:Y:S01]  /*2330*/  FADD.FTZ R11, R11, R12 ;  /* 0x0000000c0b0b7221 */ /* 0x020fe20000010000 */
[----:B------:R-:W-:Y:S01]  /*2340*/  FADD.FTZ R9, R9, R14 ;  /* 0x0000000e09097221 */ /* 0x000fe20000010000 */
[----:B------:R-:W-:Y:S01]  /*2350*/  FADD.FTZ R7, R7, R16 ;  /* 0x0000001007077221 */ /* 0x000fe20000010000 */
[----:B------:R-:W-:Y:S01]  /*2360*/  FADD.FTZ R27, R27, R18 ;  /* 0x000000121b1b7221 */ /* 0x000fe20000010000 */
[----:B------:R-:W-:Y:S01]  /*2370*/  FADD.FTZ R25, R25, R20 ;  /* 0x0000001419197221 */ /* 0x000fe20000010000 */
[----:B------:R-:W-:Y:S01]  /*2380*/  FADD.FTZ R23, R23, R22 ;  /* 0x0000001617177221 */ /* 0x000fe20000010000 */
[----:B0-----:R-:W-:-:S07]  /*2390*/  FADD.FTZ R21, R21, R24 ;  /* 0x0000001815157221 */ /* 0x001fce0000010000 */
.L_x_228:
[----:B------:R-:W-:Y:S05]  /*23a0*/  BSYNC.RECONVERGENT B0 ;  /* 0x0000000000007941 */ /* 0x000fea0003800200 */
.L_x_227:
        /* <DEDUP_REMOVED lines=15> */
.L_x_230:
[----:B------:R-:W-:Y:S05]  /*24a0*/  BSYNC.RECONVERGENT B0 ;  /* 0x0000000000007941 */ /* 0x000fea0003800200 */
.L_x_229:
        /* <DEDUP_REMOVED lines=25> */
[----:B------:R-:W-:Y:S01]  /*2640*/  FADD.FTZ R23, R23, R22 ;  /* 0x0000001617177221 */ /* 0x000fe20000010000 */
[----:B0-----:R-:W-:-:S07]  /*2650*/  FADD.FTZ R21, R21, R24 ;  /* 0x0000001815157221 */ /* 0x001fce0000010000 */
.L_x_232:
[----:B------:R-:W-:Y:S05]  /*2660*/  BSYNC.RECONVERGENT B0 ;  /* 0x0000000000007941 */ /* 0x000fea0003800200 */
.L_x_231:
        /* <DEDUP_REMOVED lines=17> */
[----:B------:R-:W-:Y:S02]  /*2780*/  PRMT R4, R15, 0x7632, R4 ;  /* 0x000076320f047816 */ /* 0x000fe40000000004 */
[----:B------:R-:W-:Y:S02]  /*2790*/  IADD3.X R0, PT, PT, RZ, RZ, RZ, P0, P1 ;  /* 0x000000ffff007210 */ /* 0x000fe400007e24ff */
[----:B--2---:R-:W-:Y:S02]  /*27a0*/  LEA R2, P0, R5, UR8, 0x1 ;  /* 0x0000000805027c11 */ /* 0x004fe4000f8008ff */
[----:B------:R-:W-:-:S02]  /*27b0*/  PRMT R6, R25, 0x7632, R6 ;  /* 0x0000763219067816 */ /* 0x000fc40000000006 */
[--C-:B------:R-:W-:Y:S02]  /*27c0*/  LEA.HI.X R3, R5, UR9, R0.reuse, 0x1, P0 ;  /* 0x0000000905037c11 */ /* 0x100fe400080f0c00 */
[----:B------:R-:W-:Y:S02]  /*27d0*/  PRMT R0, R19, 0x7632, R0 ;  /* 0x0000763213007816 */ /* 0x000fe40000000000 */
[----:B------:R-:W-:Y:S01]  /*27e0*/  PRMT R5, R11, 0x7632, R5 ;  /* 0x000076320b057816 */ /* 0x000fe20000000005 */
[----:B------:R-:W-:Y:S01]  /*27f0*/  STG.E.U16 desc[UR36][R2.64], R19 ;  /* 0x0000001302007986 */ /* 0x000fe2000c101524 */
[----:B------:R-:W-:-:S03]  /*2800*/  PRMT R8, R21, 0x7632, R8 ;  /* 0x0000763215087816 */ /* 0x000fc60000000008 */
[----:B------:R0:W-:Y:S04]  /*2810*/  STG.E.U16 desc[UR36][R2.64+0x10], R0 ;  /* 0x0000100002007986 */ /* 0x0001e8000c101524 */
[----:B------:R-:W-:Y:S04]  /*2820*/  STG.E.U16 desc[UR36][R2.64+0x20], R15 ;  /* 0x0000200f02007986 */ /* 0x000fe8000c101524 */
        /* <DEDUP_REMOVED lines=11> */
.L_x_202:
[----:B------:R-:W-:Y:S01]  /*28e0*/  HFMA2 R12, -RZ, RZ, 0, 9.5367431640625e-07 ;  /* 0x00000010ff0c7431 */ /* 0x000fe200000001ff */
[----:B------:R-:W-:Y:S02]  /*28f0*/  MOV R11, 0x1f ;  /* 0x0000001f000b7802 */ /* 0x000fe40000000f00 */
[----:B------:R-:W-:-:S07]  /*2900*/  MOV R15, 0xffffffff ;  /* 0xffffffff000f7802 */ /* 0x000fce0000000f00 */
[----:B------:R-:W-:Y:S05]  /*2910*/  WARPSYNC.COLLECTIVE R15, `(.L_x_233) ;  /* 0x000000000f087348 */ /* 0x000fea0003c00000 */
[----:B------:R0:W1:Y:S02]  /*2920*/  SHFL.BFLY P6, R14, R13, R12, R11 ;  /* 0x0c00000c0d0e7389 */ /* 0x00006400000c000b */
[----:B01----:R-:W-:Y:S05]  /*2930*/  ENDCOLLECTIVE ;  /* 0x000000000000791b */ /* 0x003fea0003800000 */
.L_x_233:
[----:B------:R-:W-:Y:S01]  /*2940*/  HFMA2 R12, -RZ, RZ, 0, 4.76837158203125e-07 ;  /* 0x00000008ff0c7431 */ /* 0x000fe200000001ff */
[----:B------:R-:W-:-:S04]  /*2950*/  FMNMX.FTZ R0, R14, -3.40282346638528859812e+38, !PT ;  /* 0xff7fffff0e007809 */ /* 0x000fc80007810000 */
[----:B------:R-:W-:-:S07]  /*2960*/  MOV R13, R0 ;  /* 0x00000000000d7202 */ /* 0x000fce0000000f00 */
[----:B------:R-:W-:Y:S05]  /*2970*/  WARPSYNC.COLLECTIVE R15, `(.L_x_234) ;  /* 0x000000000f087348 */ /* 0x000fea0003c00000 */
[----:B------:R0:W1:Y:S02]  /*2980*/  SHFL.BFLY P6, R14, R13, R12, R11 ;  /* 0x0c00000c0d0e7389 */ /* 0x00006400000c000b */
[----:B01----:R-:W-:Y:S05]  /*2990*/  ENDCOLLECTIVE ;  /* 0x000000000000791b */ /* 0x003fea0003800000 */
.L_x_234:
[----:B------:R-:W-:Y:S02]  /*29a0*/  MOV R12, 0x4 ;  /* 0x00000004000c7802 */ /* 0x000fe40000000f00 */
[----:B------:R-:W-:-:S05]  /*29b0*/  FMNMX.FTZ R2, R0, R14, !PT ;  /* 0x0000000e00027209 */ /* 0x000fca0007810000 */
[----:B------:R-:W-:-:S07]  /*29c0*/  IMAD.MOV.U32 R13, RZ, RZ, R2 ;  /* 0x000000ffff0d7224 */ /* 0x000fce00078e0002 */
[----:B------:R-:W-:Y:S05]  /*29d0*/  WARPSYNC.COLLECTIVE R15, `(.L_x_235) ;  /* 0x000000000f087348 */ /* 0x000fea0003c00000 */
[----:B------:R0:W1:Y:S02]  /*29e0*/  SHFL.BFLY P6, R14, R13, R12, R11 ;  /* 0x0c00000c0d0e7389 */ /* 0x00006400000c000b */
[----:B01----:R-:W-:Y:S05]  /*29f0*/  ENDCOLLECTIVE ;  /* 0x000000000000791b */ /* 0x003fea0003800000 */
.L_x_235:
[----:B------:R-:W-:Y:S01]  /*2a00*/  HFMA2 R12, -RZ, RZ, 0, 1.1920928955078125e-07 ;  /* 0x00000002ff0c7431 */ /* 0x000fe200000001ff */
[----:B------:R-:W-:-:S04]  /*2a10*/  FMNMX.FTZ R3, R2, R14, !PT ;  /* 0x0000000e02037209 */ /* 0x000fc80007810000 */
[----:B------:R-:W-:-:S07]  /*2a20*/  MOV R13, R3 ;  /* 0x00000003000d7202 */ /* 0x000fce0000000f00 */
[----:B------:R-:W-:Y:S05]  /*2a30*/  WARPSYNC.COLLECTIVE R15, `(.L_x_236) ;  /* 0x000000000f087348 */ /* 0x000fea0003c00000 */
[----:B------:R0:W1:Y:S02]  /*2a40*/  SHFL.BFLY P6, R14, R13, R12, R11 ;  /* 0x0c00000c0d0e7389 */ /* 0x00006400000c000b */
[----:B01----:R-:W-:Y:S05]  /*2a50*/  ENDCOLLECTIVE ;  /* 0x000000000000791b */ /* 0x003fea0003800000 */
.L_x_236:
[----:B------:R-:W-:Y:S01]  /*2a60*/  HFMA2 R12, -RZ, RZ, 0, 5.9604644775390625e-08 ;  /* 0x00000001ff0c7431 */ /* 0x000fe200000001ff */
[----:B------:R-:W-:-:S04]  /*2a70*/  FMNMX.FTZ R4, R3, R14, !PT ;  /* 0x0000000e03047209 */ /* 0x000fc80007810000 */
[----:B------:R-:W-:-:S07]  /*2a80*/  MOV R13, R4 ;  /* 0x00000004000d7202 */ /* 0x000fce0000000f00 */
[----:B------:R-:W-:Y:S05]  /*2a90*/  WARPSYNC.COLLECTIVE R15, `(.L_x_237) ;  /* 0x000000000f087348 */ /* 0x000fea0003c00000 */
[----:B------:R0:W1:Y:S02]  /*2aa0*/  SHFL.BFLY P6, R14, R13, R12, R11 ;  /* 0x0c00000c0d0e7389 */ /* 0x00006400000c000b */
[----:B01----:R-:W-:Y:S05]  /*2ab0*/  ENDCOLLECTIVE ;  /* 0x000000000000791b */ /* 0x003fea0003800000 */
.L_x_237:
[----:B------:R-:W-:Y:S05]  /*2ac0*/  BRA `(.L_x_238) ;  /* 0xffffffd800607947 */ /* 0x000fea000383ffff */
.L_x_239:
        /* <DEDUP_REMOVED lines=11> */
.L_x_27162:


//--------------------- .text._ZN4vllm25paged_attention_v2_kernelI13__nv_bfloat16hLi80ELi32ELi128ELNS_18Fp8KVCacheDataTypeE2ELb0ELi512EEEvPfS3_PT_PKS4_PKT0_SA_ifPKiSC_iPKfiiiSE_SE_iiiii --------------------------
	.section	.text._ZN4vllm25paged_attention_v2_kernelI13__nv_bfloat16hLi80ELi32ELi128ELNS_18Fp8KVCacheDataTypeE2ELb0ELi512EEEvPfS3_PT_PKS4_PKT0_SA_ifPKiSC_iPKfiiiSE_SE_iiiii,"ax",@progbits
	.align	128
        .global         _ZN4vllm25paged_attention_v2_kernelI13__nv_bfloat16hLi80ELi32ELi128ELNS_18Fp8KVCacheDataTypeE2ELb0ELi512EEEvPfS3_PT_PKS4_PKT0_SA_ifPKiSC_iPKfiiiSE_SE_iiiii
        .type           _ZN4vllm25paged_attention_v2_kernelI13__nv_bfloat16hLi80ELi32ELi128ELNS_18Fp8KVCacheDataTypeE2ELb0ELi512EEEvPfS3_PT_PKS4_PKT0_SA_ifPKiSC_iPKfiiiSE_SE_iiiii,@function
        .size           _ZN4vllm25paged_attention_v2_kernelI13__nv_bfloat16hLi80ELi32ELi128ELNS_18Fp8KVCacheDataTypeE2ELb0ELi512EEEvPfS3_PT_PKS4_PKT0_SA_ifPKiSC_iPKfiiiSE_SE_iiiii,(.L_x_27163 - _ZN4vllm25paged_attention_v2_kernelI13__nv_bfloat16hLi80ELi32ELi128ELNS_18Fp8KVCacheDataTypeE2ELb0ELi512EEEvPfS3_PT_PKS4_PKT0_SA_ifPKiSC_iPKfiiiSE_SE_iiiii)
        .other          _ZN4vllm25paged_attention_v2_kernelI13__nv_bfloat16hLi80ELi32ELi128ELNS_18Fp8KVCacheDataTypeE2ELb0ELi512EEEvPfS3_PT_PKS4_PKT0_SA_ifPKiSC_iPKfiiiSE_SE_iiiii,@"STO_CUDA_ENTRY STV_DEFAULT"
_ZN4vllm25paged_attention_v2_kernelI13__nv_bfloat16hLi80ELi32ELi128ELNS_18Fp8KVCacheDataTypeE2ELb0ELi512EEEvPfS3_PT_PKS4_PKT0_SA_ifPKiSC_iPKfiiiSE_SE_iiiii:
.text._ZN4vllm25paged_attention_v2_kernelI13__nv_bfloat16hLi80ELi32ELi128ELNS_18Fp8KVCacheDataTypeE2ELb0ELi512EEEvPfS3_PT_PKS4_PKT0_SA_ifPKiSC_iPKfiiiSE_SE_iiiii:
        /* <DEDUP_REMOVED lines=51> */
.L_x_241:
[----:B------:R-:W-:Y:S05]  /*0330*/  BSYNC.RECONVERGENT B6 ;  /* 0x0000000000067941 */ /* 0x000fea0003800200 */
.L_x_240:
        /* <DEDUP_REMOVED lines=17> */
.L_x_278:
        /* <DEDUP_REMOVED lines=40> */
.L_x_247:
        /* <DEDUP_REMOVED lines=11> */
.L_x_246:
[----:B------:R-:W-:Y:S05]  /*0780*/  BSYNC.RECONVERGENT B1 ;  /* 0x0000000000017941 */ /* 0x000fea0003800200 */
.L_x_245:
        /* <DEDUP_REMOVED lines=13> */
.L_x_250:
        /* <DEDUP_REMOVED lines=100> */
.L_x_249:
[----:B------:R-:W-:Y:S05]  /*0ea0*/  BSYNC.RECONVERGENT B1 ;  /* 0x0000000000017941 */ /* 0x000fea0003800200 */
.L_x_248:
        /* <DEDUP_REMOVED lines=54> */
[----:B0-----:R-:W-:-:S07]  /*1210*/  VIADD R11, R11, 0x1000 ;  /* 0x000010000b0b7836 */ /* 0x001fce0000000000 */
.L_x_252:
[----:B------:R-:W-:Y:S05]  /*1220*/  BSYNC.RECONVERGENT B1 ;  /* 0x0000000000017941 */ /* 0x000fea0003800200 */
.L_x_251:
        /* <DEDUP_REMOVED lines=26> */
.L_x_244:
[----:B------:R-:W-:Y:S05]  /*13d0*/  BSYNC.RECONVERGENT B0 ;  /* 0x0000000000007941 */ /* 0x000fea0003800200 */
.L_x_243:
        /* <DEDUP_REMOVED lines=32> */
[----:B------:R-:W-:Y:S02]  /*15e0*/  SHF.L.U32 R4, R11, 0x7, RZ ;  /* 0x000000070b047819 */ /* 0x000fe400000006ff */
[----:B------:R-:W-:Y:S02]  /*15f0*/  IADD3 R13, PT, PT, R3, 0x20, RZ ;  /* 0x00000020030d7810 */ /* 0x000fe40007ffe0ff */
[----:B------:R-:W-:Y:S02]  /*1600*/  LOP3.LUT R11, R11, 0x3, RZ, 0xc0, !PT ;  /* 0x000000030b0b7812 */ /* 0x000fe400078ec0ff */
[----:B------:R-:W-:Y:S02]  /*1610*/  LOP3.LUT R4, R4, 0x180, RZ, 0xc0, !PT ;  /* 0x0000018004047812 */ /* 0x000fe400078ec0ff */
[----:B------:R-:W-:Y:S01]  /*1620*/  LEA R12, R0, R13, 0x18 ;  /* 0x0000000d000c7211 */ /* 0x000fe200078ec0ff */
[----:B------:R-:W-:Y:S01]  /*1630*/  IMAD.MOV R11, RZ, RZ, -R11 ;  /* 0x000000ffff0b7224 */ /* 0x000fe200078e0a0b */
[----:B------:R-:W-:-:S02]  /*1640*/  IADD3 R6, PT, PT, R4, R5, RZ ;  /* 0x0000000504067210 */ /* 0x000fc40007ffe0ff */
[----:B------:R-:W-:-:S07]  /*1650*/  LEA R4, R5, R12, 0x2 ;  /* 0x0000000c05047211 */ /* 0x000fce00078e10ff */
.L_x_257:
[----:B------:R-:W1:Y:S01]  /*1660*/  LDS R13, [R4] ;  /* 0x00000000040d7984 */ /* 0x000e620000000800 */
[----:B------:R-:W-:-:S04]  /*1670*/  IADD3 R11, PT, PT, R11, 0x1, RZ ;  /* 0x000000010b0b7810 */ /* 0x000fc80007ffe0ff */
[----:B------:R-:W-:Y:S01]  /*1680*/  ISETP.NE.AND P0, PT, R11, RZ, PT ;  /* 0x000000ff0b00720c */ /* 0x000fe20003f05270 */
[----:B-1----:R-:W-:-:S05]  /*1690*/  FMUL.FTZ R13, R13, R2 ;  /* 0x000000020d0d7220 */ /* 0x002fca0000410000 */
[----:B------:R1:W-:Y:S02]  /*16a0*/  STS [R4], R13 ;  /* 0x0000000d04007388 */ /* 0x0003e40000000800 */
[----:B-1----:R-:W-:-:S05]  /*16b0*/  IADD3 R4, PT, PT, R4, 0x200, RZ ;  /* 0x0000020004047810 */ /* 0x002fca0007ffe0ff */
[----:B------:R-:W-:Y:S05]  /*16c0*/  @P0 BRA `(.L_x_257) ;  /* 0xfffffffc00e40947 */ /* 0x000fea000383ffff */
.L_x_256:
[----:B------:R-:W-:Y:S05]  /*16d0*/  BSYNC.RECONVERGENT B1 ;  /* 0x0000000000017941 */ /* 0x000fea0003800200 */
.L_x_255:
        /* <DEDUP_REMOVED lines=13> */
.L_x_260:
        /* <DEDUP_REMOVED lines=52> */
.L_x_259:
[----:B------:R-:W-:Y:S05]  /*1af0*/  BSYNC.RECONVERGENT B1 ;  /* 0x0000000000017941 */ /* 0x000fea0003800200 */
.L_x_258:
[----:B------:R-:W-:Y:S01]  /*1b00*/  IADD3 R11, PT, PT, -R6, UR39, RZ ;  /* 0x00000027060b7c10 */ /* 0x000fe2000fffe1ff */
[----:B------:R-:W-:Y:S03]  /*1b10*/  BSSY.RECONVERGENT B1, `(.L_x_261) ;  /* 0x000001e000017945 */ /* 0x000fe60003800200 */
[----:B------:R-:W-:-:S13]  /*1b20*/  ISETP.GT.AND P1, PT, R11, 0x200, PT ;  /* 0x000002000b00780c */ /* 0x000fda0003f24270 */
[----:B------:R-:W-:Y:S05]  /*1b30*/  @!P1 BRA `(.L_x_262) ;  /* 0x00000000006c9947 */ /* 0x000fea0003800000 */
[----:B------:R-:W1:Y:S01]  /*1b40*/  LDS R11, [R4+-0x400] ;  /* 0xfffc0000040b7984 */ /* 0x000e620000000800 */
[----:B------:R-:W-:Y:S01]  /*1b50*/  PLOP3.LUT P0, PT, PT, PT, PT, 0x8, 0x80 ;  /* 0x000000000080781c */ /* 0x000fe20003f0e170 */
[----:B------:R-:W-:Y:S02]  /*1b60*/  VIADD R6, R6, 0x400 ;  /* 0x0000040006067836 */ /* 0x000fe40000000000 */
        /* <DEDUP_REMOVED lines=24> */
.L_x_262:
[----:B------:R-:W-:Y:S05]  /*1cf0*/  BSYNC.RECONVERGENT B1 ;  /* 0x0000000000017941 */ /* 0x000fea0003800200 */
.L_x_261:
        /* <DEDUP_REMOVED lines=14> */
.L_x_254:
[----:B------:R-:W-:Y:S05]  /*1de0*/  BSYNC.RECONVERGENT B0 ;  /* 0x0000000000007941 */ /* 0x000fea0003800200 */
.L_x_253:
        /* <DEDUP_REMOVED lines=32> */
.L_x_264:
[----:B------:R-:W-:Y:S05]  /*1ff0*/  BSYNC.RECONVERGENT B0 ;  /* 0x0000000000007941 */ /* 0x000fea0003800200 */
.L_x_263:
[----:B------:R-:W-:Y:S01]  /*2000*/  BAR.SYNC.DEFER_BLOCKING 0x0 ;  /* 0x0000000000007b1d */ /* 0x000fe20000010000 */
[----:B------:R-:W-:Y:S01]  /*2010*/  HFMA2 R13, -RZ, RZ, 0, 0 ;  /* 0x00000000ff0d7431 */ /* 0x000fe200000001ff */
[C---:B------:R-:W-:Y:S01]  /*2020*/  LOP3.LUT P3, RZ, R5.reuse, 0x3c3, RZ, 0xc0, !PT ;  /* 0x000003c305ff7812 */ /* 0x040fe2000786c0ff */
[----:B01----:R-:W-:Y:S01]  /*2030*/  HFMA2 R9, -RZ, RZ, 0, 0 ;  /* 0x00000000ff097431 */ /* 0x003fe200000001ff */
[C---:B------:R-:W-:Y:S01]  /*2040*/  LOP3.LUT P4, RZ, R5.reuse, 0x3e3, RZ, 0xc0, !PT ;  /* 0x000003e305ff7812 */ /* 0x040fe2000788c0ff */
[----:B------:R-:W-:Y:S01]  /*2050*/  HFMA2 R23, -RZ, RZ, 0, 0 ;  /* 0x00000000ff177431 */ /* 0x000fe200000001ff */
[----:B------:R-:W-:Y:S01]  /*2060*/  BSSY.RECONVERGENT B0, `(.L_x_265) ;  /* 0x0000014000007945 */ /* 0x000fe20003800200 */
[----:B------:R-:W-:Y:S01]  /*2070*/  HFMA2 R19, -RZ, RZ, 0, 0 ;  /* 0x00000000ff137431 */ /* 0x000fe200000001ff */
[----:B------:R-:W-:Y:S01]  /*2080*/  ISETP.GT.U32.AND P5, PT, R5, 0x1f, PT ;  /* 0x0000001f0500780c */ /* 0x000fe20003fa4070 */
[----:B------:R-:W-:Y:S01]  /*2090*/  HFMA2 R15, -RZ, RZ, 0, 0 ;  /* 0x00000000ff0f7431 */ /* 0x000fe200000001ff */
[----:B------:R-:W-:Y:S01]  /*20a0*/  MOV R11, RZ ;  /* 0x000000ff000b7202 */ /* 0x000fe20000000f00 */
[----:B------:R-:W-:Y:S01]  /*20b0*/  IMAD.MOV.U32 R3, RZ, RZ, RZ ;  /* 0x000000ffff037224 */ /* 0x000fe200078e00ff */
[----:B------:R-:W-:-:S02]  /*20c0*/  MOV R7, RZ ;  /* 0x000000ff00077202 */ /* 0x000fc40000000f00 */
        /* <DEDUP_REMOVED lines=13> */
.L_x_266:
[----:B------:R-:W-:Y:S05]  /*21a0*/  BSYNC.RECONVERGENT B0 ;  /* 0x0000000000007941 */ /* 0x000fea0003800200 */
.L_x_265:
        /* <DEDUP_REMOVED lines=13> */
[----:B0-----:R-:W-:Y:S01]  /*2280*/  FADD.FTZ R13, R13, R2 ;  /* 0x000000020d0d7221 */ /* 0x001fe20000010000 */
        /* <DEDUP_REMOVED lines=8> */
[----:B------:R-:W-:-:S07]  /*2310*/  FADD.FTZ R15, R15, R20 ;  /* 0x000000140f0f7221 */ /* 0x000fce0000010000 */
.L_x_268:
[----:B------:R-:W-:Y:S05]  /*2320*/  BSYNC.RECONVERGENT B0 ;  /* 0x0000000000007941 */ /* 0x000fea0003800200 */
.L_x_267:
        /* <DEDUP_REMOVED lines=13> */
.L_x_270:
[----:B------:R-:W-:Y:S05]  /*2400*/  BSYNC.RECONVERGENT B0 ;  /* 0x0000000000007941 */ /* 0x000fea0003800200 */
.L_x_269:
        /* <DEDUP_REMOVED lines=13> */
[----:B01----:R-:W-:Y:S01]  /*24e0*/  FADD.FTZ R13, R13, R2 ;  /* 0x000000020d0d7221 */ /* 0x003fe20000010000 */
        /* <DEDUP_REMOVED lines=8> */
[----:B------:R-:W-:-:S07]  /*2570*/  FADD.FTZ R15, R15, R20 ;  /* 0x000000140f0f7221 */ /* 0x000fce0000010000 */
.L_x_272:
[----:B------:R-:W-:Y:S05]  /*2580*/  BSYNC.RECONVERGENT B0 ;  /* 0x0000000000007941 */ /* 0x000fea0003800200 */
.L_x_271:
        /* <DEDUP_REMOVED lines=15> */
[----:B------:R-:W-:Y:S02]  /*2680*/  PRMT R2, R11, 0x7632, R2 ;  /* 0x000076320b027816 */ /* 0x000fe40000000002 */
        /* <DEDUP_REMOVED lines=19> */
.L_x_242:
[----:B------:R-:W-:Y:S01]  /*27c0*/  MOV R12, 0x10 ;  /* 0x00000010000c7802 */ /* 0x000fe20000000f00 */
[----:B------:R-:W-:Y:S01]  /*27d0*/  HFMA2 R11, -RZ, RZ, 0, 1.847743988037109375e-06 ;  /* 0x0000001fff0b7431 */ /* 0x000fe200000001ff */
[----:B------:R-:W-:-:S07]  /*27e0*/  MOV R15, 0xffffffff ;  /* 0xffffffff000f7802 */ /* 0x000fce0000000f00 */
[----:B------:R-:W-:Y:S05]  /*27f0*/  WARPSYNC.COLLECTIVE R15, `(.L_x_273) ;  /* 0x000000000f087348 */ /* 0x000fea0003c00000 */
[----:B------:R0:W1:Y:S02]  /*2800*/  SHFL.BFLY P6, R14, R13, R12, R11 ;  /* 0x0c00000c0d0e7389 */ /* 0x00006400000c000b */
[----:B01----:R-:W-:Y:S05]  /*2810*/  ENDCOLLECTIVE ;  /* 0x000000000000791b */ /* 0x003fea0003800000 */
.L_x_273:
[----:B------:R-:W-:Y:S01]  /*2820*/  HFMA2 R12, -RZ, RZ, 0, 4.76837158203125e-07 ;  /* 0x00000008ff0c7431 */ /* 0x000fe200000001ff */
[----:B------:R-:W-:-:S04]  /*2830*/  FMNMX.FTZ R0, R14, -3.40282346638528859812e+38, !PT ;  /* 0xff7fffff0e007809 */ /* 0x000fc80007810000 */
[----:B------:R-:W-:-:S07]  /*2840*/  MOV R13, R0 ;  /* 0x00000000000d7202 */ /* 0x000fce0000000f00 */
[----:B------:R-:W-:Y:S05]  /*2850*/  WARPSYNC.COLLECTIVE R15, `(.L_x_274) ;  /* 0x000000000f087348 */ /* 0x000fea0003c00000 */
[----:B------:R0:W1:Y:S02]  /*2860*/  SHFL.BFLY P6, R14, R13, R12, R11 ;  /* 0x0c00000c0d0e7389 */ /* 0x00006400000c000b */
[----:B01----:R-:W-:Y:S05]  /*2870*/  ENDCOLLECTIVE ;  /* 0x000000000000791b */ /* 0x003fea0003800000 */
.L_x_274:
[----:B------:R-:W-:Y:S02]  /*2880*/  MOV R12, 0x4 ;  /* 0x00000004000c7802 */ /* 0x000fe40000000f00 */
[----:B------:R-:W-:-:S05]  /*2890*/  FMNMX.FTZ R2, R0, R14, !PT ;  /* 0x0000000e00027209 */ /* 0x000fca0007810000 */
[----:B------:R-:W-:-:S07]  /*28a0*/  IMAD.MOV.U32 R13, RZ, RZ, R2 ;  /* 0x000000ffff0d7224 */ /* 0x000fce00078e0002 */
[----:B------:R-:W-:Y:S05]  /*28b0*/  WARPSYNC.COLLECTIVE R15, `(.L_x_275) ;  /* 0x000000000f087348 */ /* 0x000fea0003c00000 */
[----:B------:R0:W1:Y:S02]  /*28c0*/  SHFL.BFLY P6, R14, R13, R12, R11 ;  /* 0x0c00000c0d0e7389 */ /* 0x00006400000c000b */
[----:B01----:R-:W-:Y:S05]  /*28d0*/  ENDCOLLECTIVE ;  /* 0x000000000000791b */ /* 0x003fea0003800000 */
.L_x_275:
[----:B------:R-:W-:Y:S01]  /*28e0*/  HFMA2 R12, -RZ, RZ, 0, 1.1920928955078125e-07 ;  /* 0x00000002ff0c7431 */ /* 0x000fe200000001ff */
[----:B------:R-:W-:-:S04]  /*28f0*/  FMNMX.FTZ R3, R2, R14, !PT ;  /* 0x0000000e02037209 */ /* 0x000fc80007810000 */
[----:B------:R-:W-:-:S07]  /*2900*/  MOV R13, R3 ;  /* 0x00000003000d7202 */ /* 0x000fce0000000f00 */
[----:B------:R-:W-:Y:S05]  /*2910*/  WARPSYNC.COLLECTIVE R15, `(.L_x_276) ;  /* 0x000000000f087348 */ /* 0x000fea0003c00000 */
[----:B------:R0:W1:Y:S02]  /*2920*/  SHFL.BFLY P6, R14, R13, R12, R11 ;  /* 0x0c00000c0d0e7389 */ /* 0x00006400000c000b */
[----:B01----:R-:W-:Y:S05]  /*2930*/  ENDCOLLECTIVE ;  /* 0x000000000000791b */ /* 0x003fea0003800000 */
.L_x_276:
[----:B------:R-:W-:Y:S01]  /*2940*/  HFMA2 R12, -RZ, RZ, 0, 5.9604644775390625e-08 ;  /* 0x00000001ff0c7431 */ /* 0x000fe200000001ff */
[----:B------:R-:W-:-:S04]  /*2950*/  FMNMX.FTZ R4, R3, R14, !PT ;  /* 0x0000000e03047209 */ /* 0x000fc80007810000 */
[----:B------:R-:W-:-:S07]  /*2960*/  MOV R13, R4 ;  /* 0x00000004000d7202 */ /* 0x000fce0000000f00 */
[----:B------:R-:W-:Y:S05]  /*2970*/  WARPSYNC.COLLECTIVE R15, `(.L_x_277) ;  /* 0x000000000f087348 */ /* 0x000fea0003c00000 */
[----:B------:R0:W1:Y:S02]  /*2980*/  SHFL.BFLY P6, R14, R13, R12, R11 ;  /* 0x0c00000c0d0e7389 */ /* 0x00006400000c000b */
[----:B01----:R-:W-:Y:S05]  /*2990*/  ENDCOLLECTIVE ;  /* 0x000000000000791b */ /* 0x003fea0003800000 */
.L_x_277:
[----:B------:R-:W-:Y:S05]  /*29a0*/  BRA `(.L_x_278) ;  /* 0xffffffd800a87947 */ /* 0x000fea000383ffff */
.L_x_279:
        /* <DEDUP_REMOVED lines=13> */
.L_x_27163:


//--------------------- .text._ZN4vllm25paged_attention_v2_kernelI13__nv_bfloat16hLi64ELi32ELi128ELNS_18Fp8KVCacheDataTypeE2ELb0ELi512EEEvPfS3_PT_PKS4_PKT0_SA_ifPKiSC_iPKfiiiSE_SE_iiiii --------------------------
	.section	.text._ZN4vllm25paged_attention_v2_kernelI13__nv_bfloat16hLi64ELi32ELi128ELNS_18Fp8KVCacheDataTypeE2ELb0ELi512EEEvPfS3_PT_PKS4_PKT0_SA_ifPKiSC_iPKfiiiSE_SE_iiiii,"ax",@progbits
	.align	128
        .global         _ZN4vllm25paged_attention_v2_kernelI13__nv_bfloat16hLi64ELi32ELi128ELNS_18Fp8KVCacheDataTypeE2ELb0ELi512EEEvPfS3_PT_PKS4_PKT0_SA_ifPKiSC_iPKfiiiSE_SE_iiiii
        .type           _ZN4vllm25paged_attention_v2_kernelI13__nv_bfloat16hLi64ELi32ELi128ELNS_18Fp8KVCacheDataTypeE2ELb0ELi512EEEvPfS3_PT_PKS4_PKT0_SA_ifPKiSC_iPKfiiiSE_SE_iiiii,@function
        .size           _ZN4vllm25paged_attention_v2_kernelI13__nv_bfloat16hLi64ELi32ELi128ELNS_18Fp8KVCacheDataTypeE2ELb0ELi512EEEvPfS3_PT_PKS4_PKT0_SA_ifPKiSC_iPKfiiiSE_SE_iiiii,(.L_x_27164 - _ZN4vllm25paged_attention_v2_kernelI13__nv_bfloat16hLi64ELi32ELi128ELNS_18Fp8KVCacheDataTypeE2ELb0ELi512EEEvPfS3_PT_PKS4_PKT0_SA_ifPKiSC_iPKfiiiSE_SE_iiiii)
        .other          _ZN4vllm25paged_attention_v2_kernelI13__nv_bfloat16hLi64ELi32ELi128ELNS_18Fp8KVCacheDataTypeE2ELb0ELi512EEEvPfS3_PT_PKS4_PKT0_SA_ifPKiSC_iPKfiiiSE_SE_iiiii,@"STO_CUDA_ENTRY STV_DEFAULT"
_ZN4vllm25paged_attention_v2_kernelI13__nv_bfloat16hLi64ELi32ELi128ELNS_18Fp8KVCacheDataTypeE2ELb0ELi512EEEvPfS3_PT_PKS4_PKT0_SA_ifPKiSC_iPKfiiiSE_SE_iiiii:
.text._ZN4vllm25paged_attention_v2_kernelI13__nv_bfloat16hLi64ELi32ELi128ELNS_18Fp8KVCacheDataTypeE2ELb0ELi512EEEvPfS3_PT_PKS4_PKT0_SA_ifPKiSC_iPKfiiiSE_SE_iiiii:
        /* <DEDUP_REMOVED lines=46> */
[----:B------:R-:W-:Y:S01]  /*02e0*/  MOV R7, UR7 ;  /* 0x0000000700077c02 */ /* 0x000fe20008000f00 */
[----:B----4-:R-:W-:Y:S01]  /*02f0*/  IMAD.U32 R10, RZ, RZ, UR8 ;  /* 0x00000008ff0a7e24 */ /* 0x010fe2000f8e00ff */
[----:B-1----:R-:W-:-:S07]  /*0300*/  MOV R11, UR9 ;  /* 0x00000009000b7c02 */ /* 0x002fce0008000f00 */
[----:B------:R-:W-:-:S07]  /*0310*/  LEPC R20, `(.L_x_281) ;  /* 0x000000001014794e */ /* 0x000fce0000000000 */
[----:B--2---:R-:W-:Y:S05]  /*0320*/  CALL.ABS.NOINC R2 ;  /* 0x0000000002007343 */ /* 0x004fea0003c00000 */
.L_x_281:
[----:B------:R-:W-:Y:S05]  /*0330*/  BSYNC.RECONVERGENT B6 ;  /* 0x0000000000067941 */ /* 0x000fea0003800200 */
.L_x_280:
[----:B------:R-:W0:Y:S01]  /*0340*/  S2R R5, SR_TID.X ;  /* 0x0000000000057919 */ /* 0x000e220000002100 */
[----:B------:R-:W-:Y:S01]  /*0350*/  IMAD.U32 R6, RZ, RZ, UR41 ;  /* 0x00000029ff067e24 */ /* 0x000fe2000f8e00ff */
[----:B------:R-:W-:Y:S01]  /*0360*/  UMOV UR4, 0xffffffff ;  /* 0xffffffff00047882 */ /* 0x000fe20000000000 */
[----:B------:R-:W-:-:S03]  /*0370*/  MOV R13, 0xff7fffff ;  /* 0xff7fffff000d7802 */ /* 0x000fc60000000f00 */
        /* <DEDUP_REMOVED lines=13> */
.L_x_318:
        /* <DEDUP_REMOVED lines=10> */
[----:B0-----:R-:W-:Y:S01]  /*04f0*/  LEA R4, R8, R10, 0x2 ;  /* 0x0000000a08047211 */ /* 0x001fe200078e10ff */
[----:B------:R-:W-:Y:S01]  /*0500*/  IMAD.MOV.U32 R10, RZ, RZ, -0x800001 ;  /* 0xff7fffffff0a7424 */ /* 0x000fe200078e00ff */
[----:B------:R-:W-:Y:S01]  /*0510*/  ISETP.GE.AND P3, PT, R5, UR39, PT ;  /* 0x0000002705007c0c */ /* 0x000fe2000bf66270 */
[----:B------:R-:W-:Y:S08]  /*0520*/  BSSY.RECONVERGENT B0, `(.L_x_283) ;  /* 0x00000eb000007945 */ /* 0x000ff00003800200 */
        /* <DEDUP_REMOVED lines=8> */
[----:B------:R-:W-:Y:S01]  /*05b0*/  LOP3.LUT R10, RZ, R5, RZ, 0x33, !PT ;  /* 0x00000005ff0a7212 */ /* 0x000fe200078e33ff */
[----:B------:R-:W-:Y:S01]  /*05c0*/  BSSY.RECONVERGENT B1, `(.L_x_285) ;  /* 0x000001c000017945 */ /* 0x000fe20003800200 */
[----:B------:R-:W-:Y:S02]  /*05d0*/  IMAD.MOV.U32 R13, RZ, RZ, R5 ;  /* 0x000000ffff0d7224 */ /* 0x000fe400078e0005 */
[----:B------:R-:W-:-:S04]  /*05e0*/  IADD3 R11, PT, PT, R10, UR38, RZ ;  /* 0x000000260a0b7c10 */ /* 0x000fc8000fffe0ff */
[----:B------:R-:W-:Y:S02]  /*05f0*/  LOP3.LUT R10, R11, 0x180, RZ, 0xc0, !PT ;  /* 0x000001800b0a7812 */ /* 0x000fe400078ec0ff */
[----:B------:R-:W-:Y:S02]  /*0600*/  IADD3 R12, PT, PT, -R6, R11, RZ ;  /* 0x0000000b060c7210 */ /* 0x000fe40007ffe1ff */
[----:B------:R-:W-:Y:S02]  /*0610*/  ISETP.NE.AND P0, PT, R10, 0x180, PT ;  /* 0x000001800a00780c */ /* 0x000fe40003f05270 */
[----:B------:R-:W-:Y:S02]  /*0620*/  ISETP.GE.U32.AND P4, PT, R12, 0x180, PT ;  /* 0x000001800c00780c */ /* 0x000fe40003f86070 */
[----:B------:R-:W-:-:S09]  /*0630*/  MOV R12, RZ ;  /* 0x000000ff000c7202 */ /* 0x000fd20000000f00 */
[----:B------:R-:W-:Y:S05]  /*0640*/  @!P0 BRA `(.L_x_286) ;  /* 0x00000000004c8947 */ /* 0x000fea0003800000 */
[----:B------:R-:W-:Y:S02]  /*0650*/  LEA.HI R11, R11, 0x1, RZ, 0x19 ;  /* 0x000000010b0b7811 */ /* 0x000fe400078fc8ff */
[----:B------:R-:W-:Y:S02]  /*0660*/  IADD3 R13, PT, PT, R3, 0x20, RZ ;  /* 0x00000020030d7810 */ /* 0x000fe40007ffe0ff */
[----:B------:R-:W-:Y:S02]  /*0670*/  LOP3.LUT R11, R11, 0x3, RZ, 0xc0, !PT ;  /* 0x000000030b0b7812 */ /* 0x000fe400078ec0ff */
[----:B------:R-:W-:Y:S02]  /*0680*/  LEA R10, R0, R13, 0x18 ;  /* 0x0000000d000a7211 */ /* 0x000fe400078ec0ff */
[----:B------:R-:W-:Y:S01]  /*0690*/  MOV R12, RZ ;  /* 0x000000ff000c7202 */ /* 0x000fe20000000f00 */
[----:B------:R-:W-:Y:S01]  /*06a0*/  IMAD.MOV R11, RZ, RZ, -R11 ;  /* 0x000000ffff0b7224 */ /* 0x000fe200078e0a0b */
[----:B------:R-:W-:-:S02]  /*06b0*/  MOV R13, R5 ;  /* 0x00000005000d7202 */ /* 0x000fc40000000f00 */
[----:B------:R-:W-:-:S07]  /*06c0*/  LEA R10, R5, R10, 0x2 ;  /* 0x0000000a050a7211 */ /* 0x000fce00078e10ff */
.L_x_287:
        /* <DEDUP_REMOVED lines=11> */
.L_x_286:
[----:B------:R-:W-:Y:S05]  /*0780*/  BSYNC.RECONVERGENT B1 ;  /* 0x0000000000017941 */ /* 0x000fea0003800200 */
.L_x_285:
        /* <DEDUP_REMOVED lines=13> */
.L_x_290:
        /* <DEDUP_REMOVED lines=100> */
.L_x_289:
[----:B------:R-:W-:Y:S05]  /*0ea0*/  BSYNC.RECONVERGENT B1 ;  /* 0x0000000000017941 */ /* 0x000fea0003800200 */
.L_x_288:
        /* <DEDUP_REMOVED lines=55> */
.L_x_292:
[----:B------:R-:W-:Y:S05]  /*1220*/  BSYNC.RECONVERGENT B1 ;  /* 0x0000000000017941 */ /* 0x000fea0003800200 */
.L_x_291:
        /* <DEDUP_REMOVED lines=26> */
.L_x_284:
[----:B------:R-:W-:Y:S05]  /*13d0*/  BSYNC.RECONVERGENT B0 ;  /* 0x0000000000007941 */ /* 0x000fea0003800200 */
.L_x_283:
        /* <DEDUP_REMOVED lines=40> */
.L_x_297:
[----:B------:R-:W1:Y:S01]  /*1660*/  LDS R13, [R4] ;  /* 0x00000000040d7984 */ /* 0x000e620000000800 */
[----:B------:R-:W-:-:S04]  /*1670*/  IADD3 R11, PT, PT, R11, 0x1, RZ ;  /* 0x000000010b0b7810 */ /* 0x000fc80007ffe0ff */
[----:B------:R-:W-:Y:S01]  /*1680*/  ISETP.NE.AND P0, PT, R11, RZ, PT ;  /* 0x000000ff0b00720c */ /* 0x000fe20003f05270 */
[----:B-1----:R-:W-:-:S05]  /*1690*/  FMUL.FTZ R13, R13, R2 ;  /* 0x000000020d0d7220 */ /* 0x002fca0000410000 */
[----:B------:R1:W-:Y:S02]  /*16a0*/  STS [R4], R13 ;  /* 0x0000000d04007388 */ /* 0x0003e40000000800 */
[----:B-1----:R-:W-:-:S05]  /*16b0*/  IADD3 R4, PT, PT, R4, 0x200, RZ ;  /* 0x0000020004047810 */ /* 0x002fca0007ffe0ff */
[----:B------:R-:W-:Y:S05]  /*16c0*/  @P0 BRA `(.L_x_297) ;  /* 0xfffffffc00e40947 */ /* 0x000fea000383ffff */
.L_x_296:
[----:B------:R-:W-:Y:S05]  /*16d0*/  BSYNC.RECONVERGENT B1 ;  /* 0x0000000000017941 */ /* 0x000fea0003800200 */
.L_x_295:
        /* <DEDUP_REMOVED lines=13> */
.L_x_300:
        /* <DEDUP_REMOVED lines=52> */
.L_x_299:
[----:B------:R-:W-:Y:S05]  /*1af0*/  BSYNC.RECONVERGENT B1 ;  /* 0x0000000000017941 */ /* 0x000fea0003800200 */
.L_x_298:
        /* <DEDUP_REMOVED lines=31> */
.L_x_302:
[----:B------:R-:W-:Y:S05]  /*1cf0*/  BSYNC.RECONVERGENT B1 ;  /* 0x0000000000017941 */ /* 0x000fea0003800200 */
.L_x_301:
        /* <DEDUP_REMOVED lines=14> */
.L_x_294:
[----:B------:R-:W-:Y:S05]  /*1de0*/  BSYNC.RECONVERGENT B0 ;  /* 0x0000000000007941 */ /* 0x000fea0003800200 */
.L_x_293:
        /* <DEDUP_REMOVED lines=24> */
[----:B------:R-:W-:-:S03]  /*1f70*/  IMAD.U32 R15, RZ, RZ, UR5 ;  /* 0x00000005ff0f7e24 */ /* 0x000fc6000f8e00ff */
[----:B0-----:R1:W-:Y:S04]  /*1f80*/  STG.E desc[UR36][R12.64], R9 ;  /* 0x000000090c007986 */ /* 0x0013e8000c101924 */
[----:B------:R1:W-:Y:S02]  /*1f90*/  STG.E desc[UR36][R14.64], R10 ;  /* 0x0000000a0e007986 */ /* 0x0003e4000c101924 */
.L_x_304:
[----:B------:R-:W-:Y:S05]  /*1fa0*/  BSYNC.RECONVERGENT B0 ;  /* 0x0000000000007941 */ /* 0x000fea0003800200 */
.L_x_303:
[----:B------:R-:W-:Y:S01]  /*1fb0*/  VIADD R17, R3, 0x20 ;  /* 0x0000002003117836 */ /* 0x000fe20000000000 */
[----:B-1----:R-:W-:Y:S01]  /*1fc0*/  SHF.R.U32.HI R10, RZ, 0x2, R8 ;  /* 0x00000002ff0a7819 */ /* 0x002fe20000011608 */
[----:B------:R-:W-:Y:S01]  /*1fd0*/  BAR.SYNC.DEFER_BLOCKING 0x0 ;  /* 0x0000000000007b1d */ /* 0x000fe20000010000 */
[----:B------:R-:W-:Y:S01]  /*1fe0*/  HFMA2 R4, -RZ, RZ, 0, 0 ;  /* 0x00000000ff047431 */ /* 0x000fe200000001ff */
[C---:B------:R-:W-:Y:S01]  /*1ff0*/  LOP3.LUT P4, RZ, R5.reuse, 0x3c3, RZ, 0xc0, !PT ;  /* 0x000003c305ff7812 */ /* 0x040fe2000788c0ff */
[----:B------:R-:W-:Y:S01]  /*2000*/  HFMA2 R15, -RZ, RZ, 0, 0 ;  /* 0x00000000ff0f7431 */ /* 0x000fe200000001ff */
[----:B------:R-:W-:Y:S01]  /*2010*/  ISETP.GT.U32.AND P5, PT, R5, 0x1f, PT ;  /* 0x0000001f0500780c */ /* 0x000fe20003fa4070 */
[----:B------:R-:W-:Y:S01]  /*2020*/  HFMA2 R11, -RZ, RZ, 0, 0 ;  /* 0x00000000ff0b7431 */ /* 0x000fe200000001ff */
[----:B------:R-:W-:Y:S01]  /*2030*/  BSSY.RECONVERGENT B0, `(.L_x_305) ;  /* 0x0000013000007945 */ /* 0x000fe20003800200 */
[----:B0-----:R-:W-:Y:S02]  /*2040*/  CS2R R8, SRZ ;  /* 0x0000000000087805 */ /* 0x001fe4000001ff00 */
[----:B------:R-:W-:-:S02]  /*2050*/  MOV R2, RZ ;  /* 0x000000ff00027202 */ /* 0x000fc40000000f00 */
[----:B------:R-:W-:Y:S02]  /*2060*/  MOV R13, RZ ;  /* 0x000000ff000d7202 */ /* 0x000fe40000000f00 */
[----:B------:R-:W-:Y:S02]  /*2070*/  MOV R6, RZ ;  /* 0x000000ff00067202 */ /* 0x000fe40000000f00 */
[----:B------:R-:W-:Y:S02]  /*2080*/  LEA R7, R7, R10, 0x6 ;  /* 0x0000000a07077211 */ /* 0x000fe400078e30ff */
[----:B------:R-:W-:Y:S01]  /*2090*/  LEA R18, R0, R17, 0x18 ;  /* 0x0000001100127211 */ /* 0x000fe200078ec0ff */
[----:B------:R-:W-:Y:S06]  /*20a0*/  @P2 BRA `(.L_x_306) ;  /* 0x00000000002c2947 */ /* 0x000fec0003800000 */
[----:B------:R-:W-:-:S04]  /*20b0*/  IADD3 R3, PT, PT, R3, 0x20, RZ ;  /* 0x0000002003037810 */ /* 0x000fc80007ffe0ff */
[----:B------:R-:W-:-:S05]  /*20c0*/  LEA R0, R0, R3, 0x18 ;  /* 0x0000000300007211 */ /* 0x000fca00078ec0ff */
[----:B------:R-:W-:-:S05]  /*20d0*/  IMAD R0, R7, 0x4, R0 ;  /* 0x0000000407007824 */ /* 0x000fca00078e0200 */
        /* <DEDUP_REMOVED lines=8> */
.L_x_306:
[----:B------:R-:W-:Y:S05]  /*2160*/  BSYNC.RECONVERGENT B0 ;  /* 0x0000000000007941 */ /* 0x000fea0003800200 */
.L_x_305:
[----:B------:R-:W-:Y:S01]  /*2170*/  BAR.SYNC.DEFER_BLOCKING 0x0 ;  /* 0x0000000000007b1d */ /* 0x000fe20000010000 */
[----:B------:R-:W-:-:S05]  /*2180*/  LEA R20, R7, R18, 0x2 ;  /* 0x0000001207147211 */ /* 0x000fca00078e10ff */
        /* <DEDUP_REMOVED lines=17> */
[----:B------:R-:W-:-:S07]  /*22a0*/  FADD.FTZ R6, R6, R19 ;  /* 0x0000001306067221 */ /* 0x000fce0000010000 */
.L_x_308:
[----:B------:R-:W-:Y:S05]  /*22b0*/  BSYNC.RECONVERGENT B0 ;  /* 0x0000000000007941 */ /* 0x000fea0003800200 */
.L_x_307:
        /* <DEDUP_REMOVED lines=11> */
[----:B------:R1:W-:Y:S02]  /*2370*/  STS [R10+0xe0], R6 ;  /* 0x0000e0060a007388 */ /* 0x0003e40000000800 */
.L_x_310:
[----:B------:R-:W-:Y:S05]  /*2380*/  BSYNC.RECONVERGENT B0 ;  /* 0x0000000000007941 */ /* 0x000fea0003800200 */
.L_x_309:
[----:B------:R-:W-:Y:S06]  /*2390*/  BAR.SYNC.DEFER_BLOCKING 0x0 ;  /* 0x0000000000007b1d */ /* 0x000fec0000010000 */
[----:B------:R-:W-:Y:S04]  /*23a0*/  BSSY.RECONVERGENT B0, `(.L_x_311) ;  /* 0x0000012000007945 */ /* 0x000fe80003800200 */
[----:B------:R-:W-:Y:S05]  /*23b0*/  @P0 BRA `(.L_x_312) ;  /* 0x0000000000400947 */ /* 0x000fea0003800000 */
[----:B0-----:R-:W0:Y:S04]  /*23c0*/  LDS R0, [R20] ;  /* 0x0000000014007984 */ /* 0x001e280000000800 */
[----:B------:R-:W2:Y:S04]  /*23d0*/  LDS R3, [R20+0x20] ;  /* 0x0000200014037984 */ /* 0x000ea80000000800 */
[----:B------:R-:W3:Y:S04]  /*23e0*/  LDS R7, [R20+0x40] ;  /* 0x0000400014077984 */ /* 0x000ee80000000800 */
[----:B-1----:R-:W1:Y:S04]  /*23f0*/  LDS R10, [R20+0x60] ;  /* 0x00006000140a7984 */ /* 0x002e680000000800 */
[----:B------:R-:W4:Y:S04]  /*2400*/  LDS R12, [R20+0x80] ;  /* 0x00008000140c7984 */ /* 0x000f280000000800 */
[----:B------:R-:W5:Y:S04]  /*2410*/  LDS R17, [R20+0xa0] ;  /* 0x0000a00014117984 */ /* 0x000f680000000800 */
[----:B------:R-:W5:Y:S04]  /*2420*/  LDS R14, [R20+0xc0] ;  /* 0x0000c000140e7984 */ /* 0x000f680000000800 */
[----:B------:R-:W5:Y:S01]  /*2430*/  LDS R19, [R20+0xe0] ;  /* 0x0000e00014137984 */ /* 0x000f620000000800 */
[----:B0-----:R-:W-:Y:S01]  /*2440*/  FADD.FTZ R9, R9, R0 ;  /* 0x0000000009097221 */ /* 0x001fe20000010000 */
[----:B--2---:R-:W-:Y:S01]  /*2450*/  FADD.FTZ R4, R4, R3 ;  /* 0x0000000304047221 */ /* 0x004fe20000010000 */
[----:B---3--:R-:W-:Y:S01]  /*2460*/  FADD.FTZ R2, R2, R7 ;  /* 0x0000000702027221 */ /* 0x008fe20000010000 */
[----:B-1----:R-:W-:Y:S01]  /*2470*/  FADD.FTZ R15, R15, R10 ;  /* 0x0000000a0f0f7221 */ /* 0x002fe20000010000 */
[----:B----4-:R-:W-:Y:S01]  /*2480*/  FADD.FTZ R13, R13, R12 ;  /* 0x0000000c0d0d7221 */ /* 0x010fe20000010000 */
[----:B-----5:R-:W-:Y:S01]  /*2490*/  FADD.FTZ R8, R8, R17 ;  /* 0x0000001108087221 */ /* 0x020fe20000010000 */
[----:B------:R-:W-:Y:S01]  /*24a0*/  FADD.FTZ R11, R11, R14 ;  /* 0x0000000e0b0b7221 */ /* 0x000fe20000010000 */
[----:B------:R-:W-:-:S07]  /*24b0*/  FADD.FTZ R6, R6, R19 ;  /* 0x0000001306067221 */ /* 0x000fce0000010000 */
.L_x_312:
[----:B------:R-:W-:Y:S05]  /*24c0*/  BSYNC.RECONVERGENT B0 ;  /* 0x0000000000007941 */ /* 0x000fea0003800200 */
.L_x_311:
        /* <DEDUP_REMOVED lines=11> */
[----:B------:R-:W-:Y:S02]  /*2580*/  F2FP.BF16.F32.PACK_AB R8, R8, R13 ;  /* 0x0000000d0808723e */ /* 0x000fe400000010ff */
[----:B------:R-:W-:Y:S02]  /*2590*/  F2FP.BF16.F32.PACK_AB R6, R6, R11 ;  /* 0x0000000b0606723e */ /* 0x000fe400000010ff */
[----:B------:R-:W-:-:S02]  /*25a0*/  MOV R0, UR6 ;  /* 0x0000000600007c02 */ /* 0x000fc40008000f00 */
[----:B------:R-:W-:Y:S02]  /*25b0*/  PRMT R7, R4, 0x7632, R7 ;  /* 0x0000763204077816 */ /* 0x000fe40000000007 */
[----:B------:R-:W-:Y:S02]  /*25c0*/  IADD3 R5, P0, P1, R5, UR5, R0 ;  /* 0x0000000505057c10 */ /* 0x000fe4000f91e000 */
[----:B------:R-:W-:Y:S02]  /*25d0*/  PRMT R3, R8, 0x7632, R3 ;  /* 0x0000763208037816 */ /* 0x000fe40000000003 */
[----:B------:R-:W-:Y:S02]  /*25e0*/  IADD3.X R0, PT, PT, RZ, RZ, RZ, P0, P1 ;  /* 0x000000ffff007210 */ /* 0x000fe400007e24ff */
[----:B--2---:R-:W-:-:S04]  /*25f0*/  LEA R14, P0, R5, UR8, 0x1 ;  /* 0x00000008050e7c11 */ /* 0x004fc8000f8008ff */
        /* <DEDUP_REMOVED lines=12> */
.L_x_282:
[----:B------:R-:W-:Y:S02]  /*26c0*/  HFMA2 R12, -RZ, RZ, 0, 9.5367431640625e-07 ;  /* 0x00000010ff0c7431 */ /* 0x000fe400000001ff */
[----:B------:R-:W-:Y:S01]  /*26d0*/  IMAD.MOV.U32 R11, RZ, RZ, 0x1f ;  /* 0x0000001fff0b7424 */ /* 0x000fe200078e00ff */
[----:B------:R-:W-:-:S07]  /*26e0*/  MOV R15, 0xffffffff ;  /* 0xffffffff000f7802 */ /* 0x000fce0000000f00 */
[----:B------:R-:W-:Y:S05]  /*26f0*/  WARPSYNC.COLLECTIVE R15, `(.L_x_313) ;  /* 0x000000000f087348 */ /* 0x000fea0003c00000 */
[----:B------:R0:W1:Y:S02]  /*2700*/  SHFL.BFLY P6, R14, R13, R12, R11 ;  /* 0x0c00000c0d0e7389 */ /* 0x00006400000c000b */
[----:B01----:R-:W-:Y:S05]  /*2710*/  ENDCOLLECTIVE ;  /* 0x000000000000791b */ /* 0x003fea0003800000 */
.L_x_313:
[----:B------:R-:W-:Y:S01]  /*2720*/  HFMA2 R12, -RZ, RZ, 0, 4.76837158203125e-07 ;  /* 0x00000008ff0c7431 */ /* 0x000fe200000001ff */
[----:B------:R-:W-:-:S04]  /*2730*/  FMNMX.FTZ R0, R14, -3.40282346638528859812e+38, !PT ;  /* 0xff7fffff0e007809 */ /* 0x000fc80007810000 */
[----:B------:R-:W-:-:S07]  /*2740*/  MOV R13, R0 ;  /* 0x00000000000d7202 */ /* 0x000fce0000000f00 */
[----:B------:R-:W-:Y:S05]  /*2750*/  WARPSYNC.COLLECTIVE R15, `(.L_x_314) ;  /* 0x000000000f087348 */ /* 0x000fea0003c00000 */
[----:B------:R0:W1:Y:S02]  /*2760*/  SHFL.BFLY P6, R14, R13, R12, R11 ;  /* 0x0c00000c0d0e7389 */ /* 0x00006400000c000b */
[----:B01----:R-:W-:Y:S05]  /*2770*/  ENDCOLLECTIVE ;  /* 0x000000000000791b */ /* 0x003fea0003800000 */
.L_x_314:
[----:B------:R-:W-:Y:S01]  /*2780*/  IMAD.MOV.U32 R12, RZ, RZ, 0x4 ;  /* 0x00000004ff0c7424 */ /* 0x000fe200078e00ff */
[----:B------:R-:W-:-:S04]  /*2790*/  FMNMX.FTZ R2, R0, R14, !PT ;  /* 0x0000000e00027209 */ /* 0x000fc80007810000 */
[----:B------:R-:W-:-:S07]  /*27a0*/  MOV R13, R2 ;  /* 0x00000002000d7202 */ /* 0x000fce0000000f00 */
[----:B------:R-:W-:Y:S05]  /*27b0*/  WARPSYNC.COLLECTIVE R15, `(.L_x_315) ;  /* 0x000000000f087348 */ /* 0x000fea0003c00000 */
[----:B------:R0:W1:Y:S02]  /*27c0*/  SHFL.BFLY P6, R14, R13, R12, R11 ;  /* 0x0c00000c0d0e7389 */ /* 0x00006400000c000b */
[----:B01----:R-:W-:Y:S05]  /*27d0*/  ENDCOLLECTIVE ;  /* 0x000000000000791b */ /* 0x003fea0003800000 */
.L_x_315:
[----:B------:R-:W-:Y:S01]  /*27e0*/  HFMA2 R12, -RZ, RZ, 0, 1.1920928955078125e-07 ;  /* 0x00000002ff0c7431 */ /* 0x000fe200000001ff */
[----:B------:R-:W-:-:S04]  /*27f0*/  FMNMX.FTZ R3, R2, R14, !PT ;  /* 0x0000000e02037209 */ /* 0x000fc80007810000 */
[----:B------:R-:W-:-:S07]  /*2800*/  MOV R13, R3 ;  /* 0x00000003000d7202 */ /* 0x000fce0000000f00 */
[----:B------:R-:W-:Y:S05]  /*2810*/  WARPSYNC.COLLECTIVE R15, `(.L_x_316) ;  /* 0x000000000f087348 */ /* 0x000fea0003c00000 */
[----:B------:R0:W1:Y:S02]  /*2820*/  SHFL.BFLY P6, R14, R13, R12, R11 ;  /* 0x0c00000c0d0e7389 */ /* 0x00006400000c000b */
[----:B01----:R-:W-:Y:S05]  /*2830*/  ENDCOLLECTIVE ;  /* 0x000000000000791b */ /* 0x003fea0003800000 */
.L_x_316:
[----:B------:R-:W-:Y:S01]  /*2840*/  HFMA2 R12, -RZ, RZ, 0, 5.9604644775390625e-08 ;  /* 0x00000001ff0c7431 */ /* 0x000fe200000001ff */
[----:B------:R-:W-:-:S04]  /*2850*/  FMNMX.FTZ R4, R3, R14, !PT ;  /* 0x0000000e03047209 */ /* 0x000fc80007810000 */
[----:B------:R-:W-:-:S07]  /*2860*/  MOV R13, R4 ;  /* 0x00000004000d7202 */ /* 0x000fce0000000f00 */
[----:B------:R-:W-:Y:S05]  /*2870*/  WARPSYNC.COLLECTIVE R15, `(.L_x_317) ;  /* 0x000000000f087348 */ /* 0x000fea0003c00000 */
[----:B------:R0:W1:Y:S02]  /*2880*/  SHFL.BFLY P6, R14, R13, R12, R11 ;  /* 0x0c00000c0d0e7389 */ /* 0x00006400000c000b */
[----:B01----:R-:W-:Y:S05]  /*2890*/  ENDCOLLECTIVE ;  /* 0x000000000000791b */ /* 0x003fea0003800000 */
.L_x_317:
[----:B------:R-:W-:Y:S05]  /*28a0*/  BRA `(.L_x_318) ;  /* 0xffffffd800e87947 */ /* 0x000fea000383ffff */
.L_x_319:
        /* <DEDUP_REMOVED lines=13> */
.L_x_27164:


//--------------------- .text._ZN4vllm25paged_attention_v2_kernelI13__nv_bfloat16hLi32ELi32ELi128ELNS_18Fp8KVCacheDataTypeE2ELb0ELi512EEEvPfS3_PT_PKS4_PKT0_SA_ifPKiSC_iPKfiiiSE_SE_iiiii --------------------------
	.section	.text._ZN4vllm25paged_attention_v2_kernelI13__nv_bfloat16hLi32ELi32ELi128ELNS_18Fp8KVCacheDataTypeE2ELb0ELi512EEEvPfS3_PT_PKS4_PKT0_SA_ifPKiSC_iPKfiiiSE_SE_iiiii,"ax",@progbits
	.align	128
        .global         _ZN4vllm25paged_attention_v2_kernelI13__nv_bfloat16hLi32ELi32ELi128ELNS_18Fp8KVCacheDataTypeE2ELb0ELi512EEEvPfS3_PT_PKS4_PKT0_SA_ifPKiSC_iPKfiiiSE_SE_iiiii
        .type           _ZN4vllm25paged_attention_v2_kernelI13__nv_bfloat16hLi32ELi32ELi128ELNS_18Fp8KVCacheDataTypeE2ELb0ELi512EEEvPfS3_PT_PKS4_PKT0_SA_ifPKiSC_iPKfiiiSE_SE_iiiii,@function
        .size           _ZN4vllm25paged_attention_v2_kernelI13__nv_bfloat16hLi32ELi32ELi128ELNS_18Fp8KVCacheDataTypeE2ELb0ELi512EEEvPfS3_PT_PKS4_PKT0_SA_ifPKiSC_iPKfiiiSE_SE_iiiii,(.L_x_27165 - _ZN4vllm25paged_attention_v2_kernelI13__nv_bfloat16hLi32ELi32ELi128ELNS_18Fp8KVCacheDataTypeE2ELb0ELi512EEEvPfS3_PT_PKS4_PKT0_SA_ifPKiSC_iPKfiiiSE_SE_iiiii)
        .other          _ZN4vllm25paged_attention_v2_kernelI13__nv_bfloat16hLi32ELi32ELi128ELNS_18Fp8KVCacheDataTypeE2ELb0ELi512EEEvPfS3_PT_PKS4_PKT0_SA_ifPKiSC_iPKfiiiSE_SE_iiiii,@"STO_CUDA_ENTRY STV_DEFAULT"
_ZN4vllm25paged_attention_v2_kernelI13__nv_bfloat16hLi32ELi32ELi128ELNS_18Fp8KVCacheDataTypeE2ELb0ELi512EEEvPfS3_PT_PKS4_PKT0_SA_ifPKiSC_iPKfiiiSE_SE_iiiii:
.text._ZN4vllm25paged_attention_v2_kernelI13__nv_bfloat16hLi32ELi32ELi128ELNS_18Fp8KVCacheDataTypeE2ELb0ELi512EEEvPfS3_PT_PKS4_PKT0_SA_ifPKiSC_iPKfiiiSE_SE_iiiii:
        /* <DEDUP_REMOVED lines=51> */
.L_x_321:
[----:B------:R-:W-:Y:S05]  /*0330*/  BSYNC.RECONVERGENT B6 ;  /* 0x0000000000067941 */ /* 0x000fea0003800200 */
.L_x_320:
        /* <DEDUP_REMOVED lines=17> */
.L_x_350:
[----:B------:R-:W2:Y:S01]  /*0450*/  S2R R3, SR_CgaCtaId ;  /* 0x0000000000037919 */ /* 0x000ea20000008800 */
[----:B------:R-:W-:Y:S01]  /*0460*/  ISETP.NE.AND P3, PT, R7, RZ, PT ;  /* 0x000000ff0700720c */ /* 0x000fe20003f65270 */
[----:B------:R-:W-:Y:S05]  /*0470*/  WARPSYNC.ALL ;  /* 0x0000000000007948 */ /* 0x000fea0003800000 */
[----:B------:R-:W-:Y:S02]  /*0480*/  MOV R0, 0x400 ;  /* 0x0000040000007802 */ /* 0x000fe40000000f00 */
[----:B-1----:R-:W-:Y:S02]  /*0490*/  FMNMX.FTZ R9, R4, R14, !PT ;  /* 0x0000000e04097209 */ /* 0x002fe40007810000 */
[----:B--2---:R-:W-:-:S04]  /*04a0*/  LEA R8, R3, R0, 0x18 ;  /* 0x0000000003087211 */ /* 0x004fc800078ec0ff */
[----:B0-----:R-:W-:-:S05]  /*04b0*/  LEA R4, R17, R8, 0x2 ;  /* 0x0000000811047211 */ /* 0x001fca00078e10ff */
[----:B------:R0:W-:Y:S01]  /*04c0*/  @!P3 STS [R4], R9 ;  /* 0x000000090400b388 */ /* 0x0001e20000000800 */
[----:B------:R-:W-:Y:S01]  /*04d0*/  BAR.SYNC.DEFER_BLOCKING 0x0 ;  /* 0x0000000000007b1d */ /* 0x000fe20000010000 */
[C---:B------:R-:W-:Y:S01]  /*04e0*/  ISETP.GT.U32.AND P2, PT, R7.reuse, 0x3, PT ;  /* 0x000000030700780c */ /* 0x040fe20003f44070 */
[----:B0-----:R-:W-:Y:S01]  /*04f0*/  IMAD.MOV.U32 R9, RZ, RZ, -0x800001 ;  /* 0xff7fffffff097424 */ /* 0x001fe200078e00ff */
[----:B------:R-:W-:Y:S01]  /*0500*/  LEA R8, R7, R8, 0x2 ;  /* 0x0000000807087211 */ /* 0x000fe200078e10ff */
[----:B------:R-:W-:Y:S01]  /*0510*/  HFMA2 R14, -RZ, RZ, 0, 0 ;  /* 0x00000000ff0e7431 */ /* 0x000fe200000001ff */
[----:B------:R-:W-:Y:S01]  /*0520*/  ISETP.GE.AND P1, PT, R5, UR39, PT ;  /* 0x0000002705007c0c */ /* 0x000fe2000bf26270 */
[----:B------:R-:W-:Y:S08]  /*0530*/  BSSY.RECONVERGENT B0, `(.L_x_323) ;  /* 0x00000ea000007945 */ /* 0x000ff00003800200 */
        /* <DEDUP_REMOVED lines=9> */
[----:B------:R-:W-:Y:S01]  /*05d0*/  MOV R14, RZ ;  /* 0x000000ff000e7202 */ /* 0x000fe20000000f00 */
[----:B------:R-:W-:Y:S01]  /*05e0*/  IMAD.MOV.U32 R12, RZ, RZ, R5 ;  /* 0x000000ffff0c7224 */ /* 0x000fe200078e0005 */
[----:B------:R-:W-:-:S04]  /*05f0*/  IADD3 R9, PT, PT, R9, UR38, RZ ;  /* 0x0000002609097c10 */ /* 0x000fc8000fffe0ff */
[----:B------:R-:W-:Y:S02]  /*0600*/  LOP3.LUT R10, R9, 0x180, RZ, 0xc0, !PT ;  /* 0x00000180090a7812 */ /* 0x000fe400078ec0ff */
[----:B------:R-:W-:Y:S02]  /*0610*/  IADD3 R11, PT, PT, -R6, R9, RZ ;  /* 0x00000009060b7210 */ /* 0x000fe40007ffe1ff */
[----:B------:R-:W-:Y:S02]  /*0620*/  ISETP.NE.AND P4, PT, R10, 0x180, PT ;  /* 0x000001800a00780c */ /* 0x000fe40003f85270 */
[----:B------:R-:W-:-:S11]  /*0630*/  ISETP.GE.U32.AND P0, PT, R11, 0x180, PT ;  /* 0x000001800b00780c */ /* 0x000fd60003f06070 */
        /* <DEDUP_REMOVED lines=9> */
.L_x_327:
        /* <DEDUP_REMOVED lines=11> */
.L_x_326:
[----:B------:R-:W-:Y:S05]  /*0780*/  BSYNC.RECONVERGENT B1 ;  /* 0x0000000000017941 */ /* 0x000fea0003800200 */
.L_x_325:
        /* <DEDUP_REMOVED lines=13> */
.L_x_330:
[----:B------:R-:W0:Y:S01]  /*0860*/  LDS R11, [R10+-0x400] ;  /* 0xfffc00000a0b7984 */ /* 0x000e220000000800 */
[----:B------:R-:W-:-:S03]  /*0870*/  IADD3 R12, PT, PT, R12, 0x800, RZ ;  /* 0x000008000c0c7810 */ /* 0x000fc60007ffe0ff */
[----:B------:R-:W1:Y:S01]  /*0880*/  LDS R13, [R10+-0x200] ;  /* 0xfffe00000a0d7984 */ /* 0x000e620000000800 */
[----:B------:R-:W-:-:S03]  /*0890*/  ISETP.GE.AND P4, PT, R12, R9, PT ;  /* 0x000000090c00720c */ /* 0x000fc60003f86270 */
[----:B------:R-:W2:Y:S04]  /*08a0*/  LDS R15, [R10] ;  /* 0x000000000a0f7984 */ /* 0x000ea80000000800 */
[----:B------:R-:W3:Y:S04]  /*08b0*/  LDS R17, [R10+0x200] ;  /* 0x000200000a117984 */ /* 0x000ee80000000800 */
[----:B------:R-:W4:Y:S04]  /*08c0*/  LDS R29, [R10+0x400] ;  /* 0x000400000a1d7984 */ /* 0x000f280000000800 */
[----:B------:R-:W5:Y:S04]  /*08d0*/  LDS R16, [R10+0x600] ;  /* 0x000600000a107984 */ /* 0x000f680000000800 */
[----:B------:R-:W5:Y:S04]  /*08e0*/  LDS R18, [R10+0x800] ;  /* 0x000800000a127984 */ /* 0x000f680000000800 */
[----:B------:R-:W5:Y:S04]  /*08f0*/  LDS R23, [R10+0xa00] ;  /* 0x000a00000a177984 */ /* 0x000f680000000800 */
[----:B------:R-:W5:Y:S04]  /*0900*/  LDS R21, [R10+0xc00] ;  /* 0x000c00000a157984 */ /* 0x000f680000000800 */
[----:B------:R-:W-:Y:S01]  /*0910*/  LDS R19, [R10+0x1600] ;  /* 0x001600000a137984 */ /* 0x000fe20000000800 */
[----:B0-----:R-:W-:-:S03]  /*0920*/  FADD.FTZ R11, -R2, R11 ;  /* 0x0000000b020b7221 */ /* 0x001fc60000010100 */
[----:B------:R-:W-:Y:S01]  /*0930*/  LDS R27, [R10+0x1a00] ;  /* 0x001a00000a1b7984 */ /* 0x000fe20000000800 */
[----:B------:R-:W-:Y:S01]  /*0940*/  FMUL.FTZ R24, R11, 1.4426950216293334961 ;  /* 0x3fb8aa3b0b187820 */ /* 0x000fe20000410000 */
[C---:B-1----:R-:W-:Y:S01]  /*0950*/  FADD.FTZ R13, -R2.reuse, R13 ;  /* 0x0000000d020d7221 */ /* 0x042fe20000010100 */
[----:B--2---:R-:W-:-:S03]  /*0960*/  FADD.FTZ R11, -R2, R15 ;  /* 0x0000000f020b7221 */ /* 0x004fc60000010100 */
[----:B------:R-:W-:Y:S01]  /*0970*/  FMUL.FTZ R22, R13, 1.4426950216293334961 ;  /* 0x3fb8aa3b0d167820 */ /* 0x000fe20000410000 */
[----:B------:R-:W0:Y:S01]  /*0980*/  MUFU.EX2 R24, R24 ;  /* 0x0000001800187308 */ /* 0x000e220000000800 */
[----:B------:R-:W1:Y:S01]  /*0990*/  LDS R15, [R10+0xe00] ;  /* 0x000e00000a0f7984 */ /* 0x000e620000000800 */
[C---:B---3--:R-:W-:Y:S01]  /*09a0*/  FADD.FTZ R17, -R2.reuse, R17 ;  /* 0x0000001102117221 */ /* 0x048fe20000010100 */
[----:B------:R-:W-:Y:S02]  /*09b0*/  FMUL.FTZ R20, R11, 1.4426950216293334961 ;  /* 0x3fb8aa3b0b147820 */ /* 0x000fe40000410000 */
[----:B------:R-:W2:Y:S01]  /*09c0*/  MUFU.EX2 R22, R22 ;  /* 0x0000001600167308 */ /* 0x000ea20000000800 */
[----:B------:R-:W3:Y:S01]  /*09d0*/  LDS R13, [R10+0x1000] ;  /* 0x001000000a0d7984 */ /* 0x000ee20000000800 */
[----:B------:R-:W-:Y:S01]  /*09e0*/  FMUL.FTZ R26, R17, 1.4426950216293334961 ;  /* 0x3fb8aa3b111a7820 */ /* 0x000fe20000410000 */
[C---:B----4-:R-:W-:Y:S01]  /*09f0*/  FADD.FTZ R29, -R2.reuse, R29 ;  /* 0x0000001d021d7221 */ /* 0x050fe20000010100 */
[----:B------:R-:W4:Y:S01]  /*0a00*/  MUFU.EX2 R20, R20 ;  /* 0x0000001400147308 */ /* 0x000f220000000800 */
[----:B------:R-:W3:Y:S01]  /*0a10*/  LDS R11, [R10+0x1200] ;  /* 0x001200000a0b7984 */ /* 0x000ee20000000800 */
[----:B-----5:R-:W-:Y:S01]  /*0a20*/  FADD.FTZ R16, -R2, R16 ;  /* 0x0000001002107221 */ /* 0x020fe20000010100 */
[----:B------:R-:W-:Y:S01]  /*0a30*/  FMUL.FTZ R29, R29, 1.4426950216293334961 ;  /* 0x3fb8aa3b1d1d7820 */ /* 0x000fe20000410000 */
[----:B------:R-:W5:Y:S01]  /*0a40*/  MUFU.EX2 R26, R26 ;  /* 0x0000001a001a7308 */ /* 0x000f620000000800 */
[----:B------:R-:W3:Y:S01]  /*0a50*/  LDS R17, [R10+0x1400] ;  /* 0x001400000a117984 */ /* 0x000ee20000000800 */
[----:B0-----:R-:W-:Y:S01]  /*0a60*/  FADD.FTZ R25, R24, R14 ;  /* 0x0000000e18197221 */ /* 0x001fe20000010000 */
[----:B------:R-:W-:Y:S01]  /*0a70*/  FADD.FTZ R18, -R2, R18 ;  /* 0x0000001202127221 */ /* 0x000fe20000010100 */
[----:B------:R-:W-:Y:S01]  /*0a80*/  FMUL.FTZ R16, R16, 1.4426950216293334961 ;  /* 0x3fb8aa3b10107820 */ /* 0x000fe20000410000 */
[----:B------:R-:W0:Y:S01]  /*0a90*/  MUFU.EX2 R29, R29 ;  /* 0x0000001d001d7308 */ /* 0x000e220000000800 */
[----:B--2---:R-:W-:Y:S01]  /*0aa0*/  FADD.FTZ R14, R25, R22 ;  /* 0x00000016190e7221 */ /* 0x004fe20000010000 */
[----:B------:R2:W-:Y:S01]  /*0ab0*/  STS [R10+-0x200], R22 ;  /* 0xfffe00160a007388 */ /* 0x0005e20000000800 */
[----:B------:R-:W-:-:S02]  /*0ac0*/  FMUL.FTZ R18, R18, 1.4426950216293334961 ;  /* 0x3fb8aa3b12127820 */ /* 0x000fc40000410000 */
[----:B----4-:R-:W-:Y:S01]  /*0ad0*/  FADD.FTZ R14, R14, R20 ;  /* 0x000000140e0e7221 */ /* 0x010fe20000010000 */
[----:B------:R-:W4:Y:S03]  /*0ae0*/  LDS R25, [R10+0x1800] ;  /* 0x001800000a197984 */ /* 0x000f260000000800 */
[----:B-----5:R-:W-:Y:S01]  /*0af0*/  FADD.FTZ R14, R14, R26 ;  /* 0x0000001a0e0e7221 */ /* 0x020fe20000010000 */
[----:B------:R5:W-:Y:S01]  /*0b00*/  STS [R10], R20 ;  /* 0x000000140a007388 */ /* 0x000be20000000800 */
[----:B--2---:R-:W-:Y:S02]  /*0b10*/  FADD.FTZ R22, -R2, R23 ;  /* 0x0000001702167221 */ /* 0x004fe40000010100 */
[----:B------:R-:W2:Y:S01]  /*0b20*/  MUFU.EX2 R23, R16 ;  /* 0x0000001000177308 */ /* 0x000ea20000000800 */
[----:B------:R1:W-:Y:S01]  /*0b30*/  STS [R10+-0x400], R24 ;  /* 0xfffc00180a007388 */ /* 0x0003e20000000800 */
[----:B------:R-:W-:Y:S01]  /*0b40*/  FMUL.FTZ R22, R22, 1.4426950216293334961 ;  /* 0x3fb8aa3b16167820 */ /* 0x000fe20000410000 */
[----:B0-----:R-:W-:-:S02]  /*0b50*/  FADD.FTZ R14, R14, R29 ;  /* 0x0000001d0e0e7221 */ /* 0x001fc40000010000 */
[----:B------:R3:W-:Y:S01]  /*0b60*/  STS [R10+0x200], R26 ;  /* 0x0002001a0a007388 */ /* 0x0007e20000000800 */
[----:B-----5:R-:W-:Y:S02]  /*0b70*/  FADD.FTZ R20, -R2, R21 ;  /* 0x0000001502147221 */ /* 0x020fe40000010100 */
[----:B------:R0:W5:Y:S01]  /*0b80*/  MUFU.EX2 R21, R18 ;  /* 0x0000001200157308 */ /* 0x0001620000000800 */
[----:B------:R-:W-:Y:S01]  /*0b90*/  STS [R10+0x400], R29 ;  /* 0x0004001d0a007388 */ /* 0x000fe20000000800 */
[----:B------:R-:W-:Y:S01]  /*0ba0*/  FMUL.FTZ R20, R20, 1.4426950216293334961 ;  /* 0x3fb8aa3b14147820 */ /* 0x000fe20000410000 */
[----:B-1----:R-:W-:Y:S02]  /*0bb0*/  FADD.FTZ R24, -R2, R15 ;  /* 0x0000000f02187221 */ /* 0x002fe40000010100 */
[----:B------:R-:W1:Y:S01]  /*0bc0*/  MUFU.EX2 R15, R22 ;  /* 0x00000016000f7308 */ /* 0x000e620000000800 */
[----:B--2---:R-:W-:Y:S01]  /*0bd0*/  FADD.FTZ R14, R14, R23 ;  /* 0x000000170e0e7221 */ /* 0x004fe20000010000 */
[----:B---3--:R-:W-:Y:S01]  /*0be0*/  FADD.FTZ R26, -R2, R13 ;  /* 0x0000000d021a7221 */ /* 0x008fe20000010100 */
[----:B------:R-:W-:Y:S01]  /*0bf0*/  FMUL.FTZ R24, R24, 1.4426950216293334961 ;  /* 0x3fb8aa3b18187820 */ /* 0x000fe20000410000 */
[----:B------:R2:W3:Y:S01]  /*0c00*/  MUFU.EX2 R13, R20 ;  /* 0x00000014000d7308 */ /* 0x0004e20000000800 */
[----:B------:R-:W-:Y:S01]  /*0c10*/  FADD.FTZ R28, -R2, R11 ;  /* 0x0000000b021c7221 */ /* 0x000fe20000010100 */
[----:B------:R-:W-:Y:S01]  /*0c20*/  FMUL.FTZ R26, R26, 1.4426950216293334961 ;  /* 0x3fb8aa3b1a1a7820 */ /* 0x000fe20000410000 */
[----:B0-----:R-:W-:Y:S01]  /*0c30*/  FADD.FTZ R18, -R2, R19 ;  /* 0x0000001302127221 */ /* 0x001fe20000010100 */
[----:B------:R-:W0:Y:S01]  /*0c40*/  MUFU.EX2 R11, R24 ;  /* 0x00000018000b7308 */ /* 0x000e220000000800 */
[----:B-----5:R-:W-:Y:S01]  /*0c50*/  FADD.FTZ R14, R14, R21 ;  /* 0x000000150e0e7221 */ /* 0x020fe20000010000 */
[----:B------:R-:W-:Y:S01]  /*0c60*/  FADD.FTZ R16, -R2, R17 ;  /* 0x0000001102107221 */ /* 0x000fe20000010100 */
[----:B------:R-:W-:Y:S01]  /*0c70*/  FMUL.FTZ R28, R28, 1.4426950216293334961 ;  /* 0x3fb8aa3b1c1c7820 */ /* 0x000fe20000410000 */
[----:B------:R-:W5:Y:S01]  /*0c80*/  MUFU.EX2 R17, R26 ;  /* 0x0000001a00117308 */ /* 0x000f620000000800 */
[----:B--2---:R-:W-:Y:S01]  /*0c90*/  FMUL.FTZ R20, R18, 1.4426950216293334961 ;  /* 0x3fb8aa3b12147820 */ /* 0x004fe20000410000 */
[----:B-1----:R-:W-:Y:S01]  /*0ca0*/  FADD.FTZ R14, R14, R15 ;  /* 0x0000000f0e0e7221 */ /* 0x002fe20000010000 */
[----:B------:R-:W-:Y:S01]  /*0cb0*/  FMUL.FTZ R22, R16, 1.4426950216293334961 ;  /* 0x3fb8aa3b10167820 */ /* 0x000fe20000410000 */
[----:B------:R-:W1:Y:S01]  /*0cc0*/  MUFU.EX2 R19, R28 ;  /* 0x0000001c00137308 */ /* 0x000e620000000800 */
[----:B------:R-:W-:Y:S01]  /*0cd0*/  FADD.FTZ R18, -R2, R27 ;  /* 0x0000001b02127221 */ /* 0x000fe20000010100 */
[----:B---3--:R-:W-:Y:S01]  /*0ce0*/  FADD.FTZ R14, R14, R13 ;  /* 0x0000000d0e0e7221 */ /* 0x008fe20000010000 */
[----:B----4-:R-:W-:Y:S01]  /*0cf0*/  FADD.FTZ R16, -R2, R25 ;  /* 0x0000001902107221 */ /* 0x010fe20000010100 */
[----:B------:R-:W-:Y:S01]  /*0d00*/  MUFU.EX2 R27, R20 ;  /* 0x00000014001b7308 */ /* 0x000fe20000000800 */
[----:B------:R-:W-:Y:S01]  /*0d10*/  FMUL.FTZ R18, R18, 1.4426950216293334961 ;  /* 0x3fb8aa3b12127820 */ /* 0x000fe20000410000 */
[----:B0-----:R-:W-:Y:S01]  /*0d20*/  FADD.FTZ R14, R14, R11 ;  /* 0x0000000b0e0e7221 */ /* 0x001fe20000010000 */
[----:B------:R-:W-:Y:S01]  /*0d30*/  FMUL.FTZ R16, R16, 1.4426950216293334961 ;  /* 0x3fb8aa3b10107820 */ /* 0x000fe20000410000 */
[----:B------:R-:W0:Y:S01]  /*0d40*/  MUFU.EX2 R25, R22 ;  /* 0x0000001600197308 */ /* 0x000e220000000800 */
[----:B------:R2:W-:Y:S01]  /*0d50*/  STS [R10+0xe00], R11 ;  /* 0x000e000b0a007388 */ /* 0x0005e20000000800 */
[----:B-----5:R-:W-:-:S02]  /*0d60*/  FADD.FTZ R14, R14, R17 ;  /* 0x000000110e0e7221 */ /* 0x020fc40000010000 */
[----:B------:R-:W-:Y:S01]  /*0d70*/  MUFU.EX2 R18, R18 ;  /* 0x0000001200127308 */ /* 0x000fe20000000800 */
[----:B------:R-:W-:Y:S01]  /*0d80*/  STS [R10+0x600], R23 ;  /* 0x000600170a007388 */ /* 0x000fe20000000800 */
[----:B-1----:R-:W-:Y:S02]  /*0d90*/  FADD.FTZ R14, R14, R19 ;  /* 0x000000130e0e7221 */ /* 0x002fe40000010000 */
[----:B------:R-:W1:Y:S01]  /*0da0*/  MUFU.EX2 R16, R16 ;  /* 0x0000001000107308 */ /* 0x000e620000000800 */
[----:B------:R-:W-:Y:S04]  /*0db0*/  STS [R10+0x800], R21 ;  /* 0x000800150a007388 */ /* 0x000fe80000000800 */
[----:B------:R-:W-:Y:S01]  /*0dc0*/  STS [R10+0xa00], R15 ;  /* 0x000a000f0a007388 */ /* 0x000fe20000000800 */
[----:B0-----:R-:W-:-:S03]  /*0dd0*/  FADD.FTZ R14, R14, R25 ;  /* 0x000000190e0e7221 */ /* 0x001fc60000010000 */
[----:B------:R-:W-:Y:S01]  /*0de0*/  STS [R10+0xc00], R13 ;  /* 0x000c000d0a007388 */ /* 0x000fe20000000800 */
[----:B--2---:R-:W-:-:S03]  /*0df0*/  FADD.FTZ R11, R14, R27 ;  /* 0x0000001b0e0b7221 */ /* 0x004fc60000010000 */
[----:B------:R-:W-:Y:S01]  /*0e00*/  STS [R10+0x1000], R17 ;  /* 0x001000110a007388 */ /* 0x000fe20000000800 */
[----:B-1----:R-:W-:-:S03]  /*0e10*/  FADD.FTZ R11, R11, R16 ;  /* 0x000000100b0b7221 */ /* 0x002fc60000010000 */
[----:B------:R-:W-:Y:S01]  /*0e20*/  STS [R10+0x1200], R19 ;  /* 0x001200130a007388 */ /* 0x000fe20000000800 */
[----:B------:R-:W-:-:S03]  /*0e30*/  FADD.FTZ R14, R11, R18 ;  /* 0x000000120b0e7221 */ /* 0x000fc60000010000 */
[----:B------:R-:W-:Y:S04]  /*0e40*/  STS [R10+0x1400], R25 ;  /* 0x001400190a007388 */ /* 0x000fe80000000800 */
[----:B------:R-:W-:Y:S04]  /*0e50*/  STS [R10+0x1600], R27 ;  /* 0x0016001b0a007388 */ /* 0x000fe80000000800 */
[----:B------:R-:W-:Y:S04]  /*0e60*/  STS [R10+0x1800], R16 ;  /* 0x001800100a007388 */ /* 0x000fe80000000800 */
[----:B------:R0:W-:Y:S02]  /*0e70*/  STS [R10+0x1a00], R18 ;  /* 0x001a00120a007388 */ /* 0x0001e40000000800 */
[----:B0-----:R-:W-:Y:S01]  /*0e80*/  VIADD R10, R10, 0x2000 ;  /* 0x000020000a0a7836 */ /* 0x001fe20000000000 */
[----:B------:R-:W-:Y:S06]  /*0e90*/  @!P4 BRA `(.L_x_330) ;  /* 0xfffffff80070c947 */ /* 0x000fec000383ffff */
.L_x_329:
[----:B------:R-:W-:Y:S05]  /*0ea0*/  BSYNC.RECONVERGENT B1 ;  /* 0x0000000000017941 */ /* 0x000fea0003800200 */
.L_x_328:
        /* <DEDUP_REMOVED lines=26> */
[----:B------:R-:W-:Y:S01]  /*1050*/  FMUL.FTZ R23, R23, 1.4426950216293334961 ;  /* 0x3fb8aa3b17177820 */ /* 0x000fe20000410000 */
[----:B-----5:R-:W-:-:S02]  /*1060*/  FADD.FTZ R16, -R2, R13 ;  /* 0x0000000d02107221 */ /* 0x020fc40000010100 */
[----:B------:R-:W3:Y:S01]  /*1070*/  MUFU.EX2 R13, R21 ;  /* 0x00000015000d7308 */ /* 0x000ee20000000800 */
[----:B------:R-:W-:Y:S01]  /*1080*/  FADD.FTZ R11, -R2, R11 ;  /* 0x0000000b020b7221 */ /* 0x000fe20000010100 */
[----:B0-----:R-:W-:Y:S01]  /*1090*/  FADD.FTZ R14, R14, R15 ;  /* 0x0000000f0e0e7221 */ /* 0x001fe20000010000 */
[----:B------:R-:W-:Y:S01]  /*10a0*/  FMUL.FTZ R16, R16, 1.4426950216293334961 ;  /* 0x3fb8aa3b10107820 */ /* 0x000fe20000410000 */
[----:B------:R-:W0:Y:S01]  /*10b0*/  MUFU.EX2 R23, R23 ;  /* 0x0000001700177308 */ /* 0x000e220000000800 */
[----:B------:R-:W-:Y:S01]  /*10c0*/  FMUL.FTZ R11, R11, 1.4426950216293334961 ;  /* 0x3fb8aa3b0b0b7820 */ /* 0x000fe20000410000 */
[----:B-1----:R-:W-:Y:S01]  /*10d0*/  FADD.FTZ R14, R14, R17 ;  /* 0x000000110e0e7221 */ /* 0x002fe20000010000 */
[----:B------:R-:W-:Y:S01]  /*10e0*/  FADD.FTZ R18, -R2, R9 ;  /* 0x0000000902127221 */ /* 0x000fe20000010100 */
[----:B------:R-:W-:Y:S01]  /*10f0*/  STS [R10+-0x400], R15 ;  /* 0xfffc000f0a007388 */ /* 0x000fe20000000800 */
[----:B------:R-:W1:Y:S01]  /*1100*/  MUFU.EX2 R9, R16 ;  /* 0x0000001000097308 */ /* 0x000e620000000800 */
[----:B--2---:R-:W-:Y:S01]  /*1110*/  FADD.FTZ R14, R14, R19 ;  /* 0x000000130e0e7221 */ /* 0x004fe20000010000 */
[----:B------:R-:W-:Y:S01]  /*1120*/  FMUL.FTZ R18, R18, 1.4426950216293334961 ;  /* 0x3fb8aa3b12127820 */ /* 0x000fe20000410000 */
[----:B------:R-:W-:Y:S01]  /*1130*/  STS [R10+-0x200], R17 ;  /* 0xfffe00110a007388 */ /* 0x000fe20000000800 */
[----:B------:R-:W2:Y:S01]  /*1140*/  MUFU.EX2 R11, R11 ;  /* 0x0000000b000b7308 */ /* 0x000ea20000000800 */
[----:B---3--:R-:W-:-:S02]  /*1150*/  FADD.FTZ R14, R14, R13 ;  /* 0x0000000d0e0e7221 */ /* 0x008fc40000010000 */
[----:B------:R-:W-:Y:S01]  /*1160*/  STS [R10], R19 ;  /* 0x000000130a007388 */ /* 0x000fe20000000800 */
[----:B------:R-:W3:Y:S01]  /*1170*/  MUFU.EX2 R25, R18 ;  /* 0x0000001200197308 */ /* 0x000ee20000000800 */
[----:B0-----:R-:W-:Y:S02]  /*1180*/  FADD.FTZ R14, R14, R23 ;  /* 0x000000170e0e7221 */ /* 0x001fe40000010000 */
[----:B------:R-:W-:Y:S02]  /*1190*/  STS [R10+0x200], R13 ;  /* 0x0002000d0a007388 */ /* 0x000fe40000000800 */
[----:B-1----:R-:W-:Y:S02]  /*11a0*/  FADD.FTZ R14, R14, R9 ;  /* 0x000000090e0e7221 */ /* 0x002fe40000010000 */
[----:B------:R-:W-:Y:S02]  /*11b0*/  STS [R10+0x400], R23 ;  /* 0x000400170a007388 */ /* 0x000fe40000000800 */
[----:B--2---:R-:W-:-:S02]  /*11c0*/  FADD.FTZ R14, R14, R11 ;  /* 0x0000000b0e0e7221 */ /* 0x004fc40000010000 */
[----:B------:R-:W-:Y:S02]  /*11d0*/  STS [R10+0x600], R9 ;  /* 0x000600090a007388 */ /* 0x000fe40000000800 */
[----:B---3--:R-:W-:Y:S02]  /*11e0*/  FADD.FTZ R14, R14, R25 ;  /* 0x000000190e0e7221 */ /* 0x008fe40000010000 */
[----:B------:R-:W-:Y:S04]  /*11f0*/  STS [R10+0x800], R11 ;  /* 0x0008000b0a007388 */ /* 0x000fe80000000800 */
[----:B------:R0:W-:Y:S02]  /*1200*/  STS [R10+0xa00], R25 ;  /* 0x000a00190a007388 */ /* 0x0001e40000000800 */
[----:B0-----:R-:W-:-:S07]  /*1210*/  IADD3 R10, PT, PT, R10, 0x1000, RZ ;  /* 0x000010000a0a7810 */ /* 0x001fce0007ffe0ff */
.L_x_332:
[----:B------:R-:W-:Y:S05]  /*1220*/  BSYNC.RECONVERGENT B1 ;  /* 0x0000000000017941 */ /* 0x000fea0003800200 */
.L_x_331:
        /* <DEDUP_REMOVED lines=26> */
.L_x_324:
[----:B------:R-:W-:Y:S05]  /*13d0*/  BSYNC.RECONVERGENT B0 ;  /* 0x0000000000007941 */ /* 0x000fea0003800200 */
.L_x_323:
        /* <DEDUP_REMOVED lines=27> */
[----:B------:R-:W-:Y:S01]  /*1590*/  ISETP.NE.AND P0, PT, R8, 0x180, PT ;  /* 0x000001800800780c */ /* 0x000fe20003f05270 */
[----:B------:R-:W-:Y:S01]  /*15a0*/  IMAD.MOV.U32 R8, RZ, RZ, R5 ;  /* 0x000000ffff087224 */ /* 0x000fe200078e0005 */
[----:B------:R-:W-:Y:S02]  /*15b0*/  ISETP.GE.U32.AND P1, PT, R6, 0x180, PT ;  /* 0x000001800600780c */ /* 0x000fe40003f26070 */
        /* <DEDUP_REMOVED lines=10> */
.L_x_337:
[----:B------:R-:W1:Y:S01]  /*1660*/  LDS R11, [R6] ;  /* 0x00000000060b7984 */ /* 0x000e620000000800 */
[----:B------:R-:W-:-:S04]  /*1670*/  IADD3 R10, PT, PT, R10, 0x1, RZ ;  /* 0x000000010a0a7810 */ /* 0x000fc80007ffe0ff */
[----:B------:R-:W-:Y:S01]  /*1680*/  ISETP.NE.AND P0, PT, R10, RZ, PT ;  /* 0x000000ff0a00720c */ /* 0x000fe20003f05270 */
[----:B-1----:R-:W-:-:S05]  /*1690*/  FMUL.FTZ R11, R11, R4 ;  /* 0x000000040b0b7220 */ /* 0x002fca0000410000 */
[----:B------:R1:W-:Y:S02]  /*16a0*/  STS [R6], R11 ;  /* 0x0000000b06007388 */ /* 0x0003e40000000800 */
[----:B-1----:R-:W-:-:S05]  /*16b0*/  IADD3 R6, PT, PT, R6, 0x200, RZ ;  /* 0x0000020006067810 */ /* 0x002fca0007ffe0ff */
[----:B------:R-:W-:Y:S05]  /*16c0*/  @P0 BRA `(.L_x_337) ;  /* 0xfffffffc00e40947 */ /* 0x000fea000383ffff */
.L_x_336:
[----:B------:R-:W-:Y:S05]  /*16d0*/  BSYNC.RECONVERGENT B1 ;  /* 0x0000000000017941 */ /* 0x000fea0003800200 */
.L_x_335:
        /* <DEDUP_REMOVED lines=13> */
.L_x_340:
        /* <DEDUP_REMOVED lines=23> */
[-C--:B0-----:R-:W-:Y:S01]  /*1920*/  FMUL.FTZ R12, R12, R4.reuse ;  /* 0x000000040c0c7220 */ /* 0x081fe20000410000 */
[-C--:B------:R-:W-:Y:S02]  /*1930*/  FMUL.FTZ R10, R10, R4.reuse ;  /* 0x000000040a0a7220 */ /* 0x080fe40000410000 */
[----:B------:R-:W-:Y:S01]  /*1940*/  STS [R6+-0x400], R16 ;  /* 0xfffc001006007388 */ /* 0x000fe20000000800 */
[----:B------:R-:W-:-:S03]  /*1950*/  FMUL.FTZ R23, R23, R4 ;  /* 0x0000000417177220 */ /* 0x000fc60000410000 */
[----:B------:R-:W-:Y:S01]  /*1960*/  STS [R6+-0x200], R18 ;  /* 0xfffe001206007388 */ /* 0x000fe20000000800 */
[----:B------:R-:W-:-:S03]  /*1970*/  FMUL.FTZ R29, R29, R4 ;  /* 0x000000041d1d7220 */ /* 0x000fc60000410000 */
[----:B------:R-:W-:Y:S01]  /*1980*/  STS [R6], R20 ;  /* 0x0000001406007388 */ /* 0x000fe20000000800 */
[----:B------:R-:W-:-:S03]  /*1990*/  FMUL.FTZ R27, R27, R4 ;  /* 0x000000041b1b7220 */ /* 0x000fc60000410000 */
[----:B------:R-:W-:Y:S01]  /*19a0*/  STS [R6+0x200], R22 ;  /* 0x0002001606007388 */ /* 0x000fe20000000800 */
[----:B------:R-:W-:-:S03]  /*19b0*/  FMUL.FTZ R25, R25, R4 ;  /* 0x0000000419197220 */ /* 0x000fc60000410000 */
[----:B------:R-:W-:Y:S01]  /*19c0*/  STS [R6+0x400], R14 ;  /* 0x0004000e06007388 */ /* 0x000fe20000000800 */
[----:B-1----:R-:W-:-:S03]  /*19d0*/  FMUL.FTZ R21, R21, R4 ;  /* 0x0000000415157220 */ /* 0x002fc60000410000 */
[----:B------:R-:W-:Y:S01]  /*19e0*/  STS [R6+0x600], R12 ;  /* 0x0006000c06007388 */ /* 0x000fe20000000800 */
[----:B--2---:R-:W-:-:S03]  /*19f0*/  FMUL.FTZ R13, R13, R4 ;  /* 0x000000040d0d7220 */ /* 0x004fc60000410000 */
        /* <DEDUP_REMOVED lines=15> */
.L_x_339:
[----:B------:R-:W-:Y:S05]  /*1af0*/  BSYNC.RECONVERGENT B1 ;  /* 0x0000000000017941 */ /* 0x000fea0003800200 */
.L_x_338:
        /* <DEDUP_REMOVED lines=31> */
.L_x_342:
[----:B------:R-:W-:Y:S05]  /*1cf0*/  BSYNC.RECONVERGENT B1 ;  /* 0x0000000000017941 */ /* 0x000fea0003800200 */
.L_x_341:
        /* <DEDUP_REMOVED lines=14> */
.L_x_334:
[----:B------:R-:W-:Y:S05]  /*1de0*/  BSYNC.RECONVERGENT B0 ;  /* 0x0000000000007941 */ /* 0x000fea0003800200 */
.L_x_333:
[----:B------:R-:W-:Y:S01]  /*1df0*/  BAR.SYNC.DEFER_BLOCKING 0x0 ;  /* 0x0000000000007b1d */ /* 0x000fe20000010000 */
[C---:B------:R-:W-:Y:S02]  /*1e00*/  ISETP.NE.AND P2, PT, R5.reuse, RZ, PT ;  /* 0x000000ff0500720c */ /* 0x040fe40003f45270 */
[----:B------:R-:W-:Y:S02]  /*1e10*/  IADD3 R0, PT, PT, R0, 0x20, RZ ;  /* 0x0000002000007810 */ /* 0x000fe40007ffe0ff */
[C---:B------:R-:W-:Y:S01]  /*1e20*/  LOP3.LUT P0, RZ, R5.reuse, 0x3, RZ, 0xc0, !PT ;  /* 0x0000000305ff7812 */ /* 0x040fe2000780c0ff */
[----:B------:R-:W-:Y:S01]  /*1e30*/  BSSY.RECONVERGENT B0, `(.L_x_343) ;  /* 0x0000019000007945 */ /* 0x000fe20003800200 */
[----:B-1----:R-:W-:Y:S02]  /*1e40*/  LOP3.LUT R4, R5, 0x3c0, RZ, 0xc0, !PT ;  /* 0x000003c005047812 */ /* 0x002fe400078ec0ff */
[----:B------:R-:W-:Y:S02]  /*1e50*/  SHF.R.U32.HI R8, RZ, 0x2, R7 ;  /* 0x00000002ff087819 */ /* 0x000fe40000011607 */
[----:B--2---:R-:W-:-:S02]  /*1e60*/  LEA R13, R3, R0, 0x18 ;  /* 0x00000000030d7211 */ /* 0x004fc400078ec0ff */
[----:B------:R-:W-:Y:S02]  /*1e70*/  LOP3.LUT P1, RZ, R5, 0x3c3, RZ, 0xc0, !PT ;  /* 0x000003c305ff7812 */ /* 0x000fe4000782c0ff */
[----:B------:R-:W-:Y:S02]  /*1e80*/  ISETP.NE.OR P3, PT, R4, 0x40, P0 ;  /* 0x000000400400780c */ /* 0x000fe40000765670 */
[----:B------:R-:W-:Y:S01]  /*1e90*/  LOP3.LUT R3, R8, 0x3e0, R5, 0xf8, !PT ;  /* 0x000003e008037812 */ /* 0x000fe200078ef805 */
        /* <DEDUP_REMOVED lines=18> */
.L_x_344:
[----:B------:R-:W-:Y:S05]  /*1fc0*/  BSYNC.RECONVERGENT B0 ;  /* 0x0000000000007941 */ /* 0x000fea0003800200 */
.L_x_343:
[----:B------:R-:W-:Y:S01]  /*1fd0*/  BAR.SYNC.DEFER_BLOCKING 0x0 ;  /* 0x0000000000007b1d */ /* 0x000fe20000010000 */
[----:B01----:R-:W-:Y:S01]  /*1fe0*/  LEA R2, R3, R13, 0x2 ;  /* 0x0000000d03027211 */ /* 0x003fe200078e10ff */
[----:B------:R-:W-:Y:S01]  /*1ff0*/  HFMA2 R0, -RZ, RZ, 0, 0 ;  /* 0x00000000ff007431 */ /* 0x000fe200000001ff */
[----:B------:R-:W-:Y:S01]  /*2000*/  MOV R3, RZ ;  /* 0x000000ff00037202 */ /* 0x000fe20000000f00 */
[----:B------:R-:W-:Y:S02]  /*2010*/  IMAD.MOV.U32 R4, RZ, RZ, RZ ;  /* 0x000000ffff047224 */ /* 0x000fe400078e00ff */
[----:B------:R-:W-:Y:S01]  /*2020*/  HFMA2 R7, -RZ, RZ, 0, 0 ;  /* 0x00000000ff077431 */ /* 0x000fe200000001ff */
[----:B------:R-:W-:-:S04]  /*2030*/  LOP3.LUT R12, R5, 0x3e3, RZ, 0xc0, !PT ;  /* 0x000003e3050c7812 */ /* 0x000fc800078ec0ff */
[C---:B------:R-:W-:Y:S01]  /*2040*/  ISETP.NE.AND P2, PT, R12.reuse, RZ, PT ;  /* 0x000000ff0c00720c */ /* 0x040fe20003f45270 */
[----:B------:R-:W-:Y:S04]  /*2050*/  @!P3 STS [R2+-0x100], R0 ;  /* 0xffff00000200b388 */ /* 0x000fe80000000800 */
[----:B------:R-:W-:Y:S04]  /*2060*/  @!P3 STS [R2+-0xe0], R3 ;  /* 0xffff20030200b388 */ /* 0x000fe80000000800 */
[----:B------:R-:W-:Y:S04]  /*2070*/  @!P3 STS [R2+-0xc0], R4 ;  /* 0xffff40040200b388 */ /* 0x000fe80000000800 */
[----:B------:R-:W-:Y:S01]  /*2080*/  @!P3 STS [R2+-0xa0], R7 ;  /* 0xffff60070200b388 */ /* 0x000fe20000000800 */
[----:B------:R-:W-:Y:S01]  /*2090*/  BAR.SYNC.DEFER_BLOCKING 0x0 ;  /* 0x0000000000007b1d */ /* 0x000fe20000010000 */
[----:B------:R-:W-:-:S13]  /*20a0*/  ISETP.NE.AND P3, PT, R12, 0x20, PT ;  /* 0x000000200c00780c */ /* 0x000fda0003f65270 */
[----:B------:R-:W-:Y:S01]  /*20b0*/  @!P3 LEA R8, R8, R13, 0x2 ;  /* 0x0000000d0808b211 */ /* 0x000fe200078e10ff */
[----:B------:R-:W0:Y:S04]  /*20c0*/  @!P1 LDS R9, [R2] ;  /* 0x0000000002099984 */ /* 0x000e280000000800 */
[----:B------:R-:W1:Y:S04]  /*20d0*/  @!P1 LDS R6, [R2+0x20] ;  /* 0x0000200002069984 */ /* 0x000e680000000800 */
[----:B------:R-:W2:Y:S04]  /*20e0*/  @!P1 LDS R11, [R2+0x40] ;  /* 0x00004000020b9984 */ /* 0x000ea80000000800 */
[----:B------:R-:W3:Y:S01]  /*20f0*/  @!P1 LDS R10, [R2+0x60] ;  /* 0x00006000020a9984 */ /* 0x000ee20000000800 */
[----:B0-----:R-:W-:Y:S01]  /*2100*/  @!P1 FADD.FTZ R0, R0, R9 ;  /* 0x0000000900009221 */ /* 0x001fe20000010000 */
[----:B------:R-:W-:Y:S01]  /*2110*/  BAR.SYNC.DEFER_BLOCKING 0x0 ;  /* 0x0000000000007b1d */ /* 0x000fe20000010000 */
[----:B-1----:R-:W-:Y:S01]  /*2120*/  @!P1 FADD.FTZ R3, R3, R6 ;  /* 0x0000000603039221 */ /* 0x002fe20000010000 */
[----:B--2---:R-:W-:Y:S01]  /*2130*/  @!P1 FADD.FTZ R4, R4, R11 ;  /* 0x0000000b04049221 */ /* 0x004fe20000010000 */
[----:B---3--:R-:W-:Y:S01]  /*2140*/  @!P1 FADD.FTZ R7, R7, R10 ;  /* 0x0000000a07079221 */ /* 0x008fe20000010000 */
[----:B------:R-:W-:-:S02]  /*2150*/  ISETP.GT.U32.AND P1, PT, R5, 0x1f, PT ;  /* 0x0000001f0500780c */ /* 0x000fc40003f24070 */
[----:B------:R0:W-:Y:S04]  /*2160*/  @!P3 STS [R8], R0 ;  /* 0x000000000800b388 */ /* 0x0001e80000000800 */
[----:B------:R0:W-:Y:S04]  /*2170*/  @!P3 STS [R8+0x20], R3 ;  /* 0x000020030800b388 */ /* 0x0001e80000000800 */
[----:B------:R0:W-:Y:S04]  /*2180*/  @!P3 STS [R8+0x40], R4 ;  /* 0x000040040800b388 */ /* 0x0001e80000000800 */
[----:B------:R0:W-:Y:S01]  /*2190*/  @!P3 STS [R8+0x60], R7 ;  /* 0x000060070800b388 */ /* 0x0001e20000000800 */
[----:B------:R-:W-:Y:S06]  /*21a0*/  BAR.SYNC.DEFER_BLOCKING 0x0 ;  /* 0x0000000000007b1d */ /* 0x000fec0000010000 */
[----:B------:R0:W1:Y:S04]  /*21b0*/  @!P2 LDS R9, [R2] ;  /* 0x000000000209a984 */ /* 0x0000680000000800 */
[----:B------:R0:W2:Y:S04]  /*21c0*/  @!P2 LDS R6, [R2+0x20] ;  /* 0x000020000206a984 */ /* 0x0000a80000000800 */
[----:B------:R0:W3:Y:S04]  /*21d0*/  @!P2 LDS R11, [R2+0x40] ;  /* 0x00004000020ba984 */ /* 0x0000e80000000800 */
[----:B------:R0:W4:Y:S01]  /*21e0*/  @!P2 LDS R10, [R2+0x60] ;  /* 0x00006000020aa984 */ /* 0x0001220000000800 */
[----:B------:R-:W-:Y:S06]  /*21f0*/  BAR.SYNC.DEFER_BLOCKING 0x0 ;  /* 0x0000000000007b1d */ /* 0x000fec0000010000 */
[----:B------:R-:W-:Y:S05]  /*2200*/  @P1 EXIT ;  /* 0x000000000000194d */ /* 0x000fea0003800000 */
[----:B------:R-:W-:-:S04]  /*2210*/  UIMAD UR4, UR40, UR44, UR43 ;  /* 0x0000002c280472a4 */ /* 0x000fc8000f8e022b */
[----:B------:R-:W-:Y:S01]  /*2220*/  UIMAD UR4, UR4, UR42, URZ ;  /* 0x0000002a040472a4 */ /* 0x000fe2000f8e02ff */
[----:B------:R-:W-:Y:S11]  /*2230*/  @P0 EXIT ;  /* 0x000000000000094d */ /* 0x000ff60003800000 */
[----:B------:R-:W5:Y:S01]  /*2240*/  LDCU.64 UR8, c[0x0][0x390] ;  /* 0x00007200ff0877ac */ /* 0x000f620008000a00 */
[----:B------:R-:W-:Y:S01]  /*2250*/  SHF.R.U32.HI R5, RZ, 0x2, R5 ;  /* 0x00000002ff057819 */ /* 0x000fe20000011605 */
[----:B01----:R-:W-:Y:S01]  /*2260*/  @!P2 FADD.FTZ R0, R0, R9 ;  /* 0x000000090000a221 */ /* 0x003fe20000010000 */
[----:B--2---:R-:W-:Y:S01]  /*2270*/  @!P2 FADD.FTZ R3, R3, R6 ;  /* 0x000000060303a221 */ /* 0x004fe20000010000 */
[----:B------:R-:W-:Y:S01]  /*2280*/  USHF.L.U32 UR6, UR41, 0x5, URZ ;  /* 0x0000000529067899 */ /* 0x000fe200080006ff */
[----:B---3--:R-:W-:Y:S01]  /*2290*/  @!P2 FADD.FTZ R4, R4, R11 ;  /* 0x0000000b0404a221 */ /* 0x008fe20000010000 */
[----:B------:R-:W-:Y:S01]  /*22a0*/  USHF.L.U32 UR5, UR4, 0x5, URZ ;  /* 0x0000000504057899 */ /* 0x000fe200080006ff */
[----:B----4-:R-:W-:Y:S01]  /*22b0*/  @!P2 FADD.FTZ R7, R7, R10 ;  /* 0x0000000a0707a221 */ /* 0x010fe20000010000 */
[----:B------:R-:W-:Y:S02]  /*22c0*/  F2FP.BF16.F32.PACK_AB R0, R3, R0 ;  /* 0x000000000300723e */ /* 0x000fe400000010ff */
[----:B------:R-:W-:-:S02]  /*22d0*/  MOV R2, UR6 ;  /* 0x0000000600027c02 */ /* 0x000fc40008000f00 */
[----:B------:R-:W-:Y:S02]  /*22e0*/  F2FP.BF16.F32.PACK_AB R4, R7, R4 ;  /* 0x000000040704723e */ /* 0x000fe400000010ff */
[----:B------:R-:W-:-:S04]  /*22f0*/  IADD3 R5, P0, P1, R5, UR5, R2 ;  /* 0x0000000505057c10 */ /* 0x000fc8000f91e002 */
[----:B------:R-:W-:Y:S02]  /*2300*/  IADD3.X R6, PT, PT, RZ, RZ, RZ, P0, P1 ;  /* 0x000000ffff067210 */ /* 0x000fe400007e24ff */
[----:B-----5:R-:W-:-:S04]  /*2310*/  LEA R2, P0, R5, UR8, 0x1 ;  /* 0x0000000805027c11 */ /* 0x020fc8000f8008ff */
[--C-:B------:R-:W-:Y:S02]  /*2320*/  LEA.HI.X R3, R5, UR9, R6.reuse, 0x1, P0 ;  /* 0x0000000905037c11 */ /* 0x100fe400080f0c06 */
[----:B------:R-:W-:Y:S02]  /*2330*/  PRMT R5, R0, 0x7632, R5 ;  /* 0x0000763200057816 */ /* 0x000fe40000000005 */
[----:B------:R-:W-:Y:S01]  /*2340*/  PRMT R6, R4, 0x7632, R6 ;  /* 0x0000763204067816 */ /* 0x000fe20000000006 */
[----:B------:R-:W-:Y:S04]  /*2350*/  STG.E.U16 desc[UR36][R2.64], R0 ;  /* 0x0000000002007986 */ /* 0x000fe8000c101524 */
[----:B------:R-:W-:Y:S04]  /*2360*/  STG.E.U16 desc[UR36][R2.64+0x10], R5 ;  /* 0x0000100502007986 */ /* 0x000fe8000c101524 */
[----:B------:R-:W-:Y:S04]  /*2370*/  STG.E.U16 desc[UR36][R2.64+0x20], R4 ;  /* 0x0000200402007986 */ /* 0x000fe8000c101524 */
[----:B------:R-:W-:Y:S01]  /*2380*/  STG.E.U16 desc[UR36][R2.64+0x30], R6 ;  /* 0x0000300602007986 */ /* 0x000fe2000c101524 */
[----:B------:R-:W-:Y:S05]  /*2390*/  EXIT ;  /* 0x000000000000794d */ /* 0x000fea0003800000 */
.L_x_322:
[----:B------:R-:W-:Y:S01]  /*23a0*/  MOV R12, 0x10 ;  /* 0x00000010000c7802 */ /* 0x000fe20000000f00 */
[----:B------:R-:W-:Y:S01]  /*23b0*/  IMAD.MOV.U32 R11, RZ, RZ, 0x1f ;  /* 0x0000001fff0b7424 */ /* 0x000fe200078e00ff */
[----:B------:R-:W-:-:S07]  /*23c0*/  MOV R15, 0xffffffff ;  /* 0xffffffff000f7802 */ /* 0x000fce0000000f00 */
[----:B------:R-:W-:Y:S05]  /*23d0*/  WARPSYNC.COLLECTIVE R15, `(.L_x_345) ;  /* 0x000000000f087348 */ /* 0x000fea0003c00000 */
[----:B------:R0:W1:Y:S02]  /*23e0*/  SHFL.BFLY P6, R14, R13, R12, R11 ;  /* 0x0c00000c0d0e7389 */ /* 0x00006400000c000b */
[----:B01----:R-:W-:Y:S05]  /*23f0*/  ENDCOLLECTIVE ;  /* 0x000000000000791b */ /* 0x003fea0003800000 */
.L_x_345:
[----:B------:R-:W-:Y:S01]  /*2400*/  HFMA2 R12, -RZ, RZ, 0, 4.76837158203125e-07 ;  /* 0x00000008ff0c7431 */ /* 0x000fe200000001ff */
[----:B------:R-:W-:-:S04]  /*2410*/  FMNMX.FTZ R0, R14, -3.40282346638528859812e+38, !PT ;  /* 0xff7fffff0e007809 */ /* 0x000fc80007810000 */
[----:B------:R-:W-:-:S07]  /*2420*/  MOV R13, R0 ;  /* 0x00000000000d7202 */ /* 0x000fce0000000f00 */
[----:B------:R-:W-:Y:S05]  /*2430*/  WARPSYNC.COLLECTIVE R15, `(.L_x_346) ;  /* 0x000000000f087348 */ /* 0x000fea0003c00000 */
[----:B------:R0:W1:Y:S02]  /*2440*/  SHFL.BFLY P6, R14, R13, R12, R11 ;  /* 0x0c00000c0d0e7389 */ /* 0x00006400000c000b */
[----:B01----:R-:W-:Y:S05]  /*2450*/  ENDCOLLECTIVE ;  /* 0x000000000000791b */ /* 0x003fea0003800000 */
.L_x_346:
[----:B------:R-:W-:Y:S01]  /*2460*/  IMAD.MOV.U32 R12, RZ, RZ, 0x4 ;  /* 0x00000004ff0c7424 */ /* 0x000fe200078e00ff */
[----:B------:R-:W-:-:S04]  /*2470*/  FMNMX.FTZ R2, R0, R14, !PT ;  /* 0x0000000e00027209 */ /* 0x000fc80007810000 */
[----:B------:R-:W-:-:S07]  /*2480*/  MOV R13, R2 ;  /* 0x00000002000d7202 */ /* 0x000fce0000000f00 */
[----:B------:R-:W-:Y:S05]  /*2490*/  WARPSYNC.COLLECTIVE R15, `(.L_x_347) ;  /* 0x000000000f087348 */ /* 0x000fea0003c00000 */
[----:B------:R0:W1:Y:S02]  /*24a0*/  SHFL.BFLY P6, R14, R13, R12, R11 ;  /* 0x0c00000c0d0e7389 */ /* 0x00006400000c000b */
[----:B01----:R-:W-:Y:S05]  /*24b0*/  ENDCOLLECTIVE ;  /* 0x000000000000791b */ /* 0x003fea0003800000 */
.L_x_347:
[----:B------:R-:W-:Y:S01]  /*24c0*/  HFMA2 R12, -RZ, RZ, 0, 1.1920928955078125e-07 ;  /* 0x00000002ff0c7431 */ /* 0x000fe200000001ff */
[----:B------:R-:W-:-:S04]  /*24d0*/  FMNMX.FTZ R3, R2, R14, !PT ;  /* 0x0000000e02037209 */ /* 0x000fc80007810000 */
[----:B------:R-:W-:-:S07]  /*24e0*/  MOV R13, R3 ;  /* 0x00000003000d7202 */ /* 0x000fce0000000f00 */
[----:B------:R-:W-:Y:S05]  /*24f0*/  WARPSYNC.COLLECTIVE R15, `(.L_x_348) ;  /* 0x000000000f087348 */ /* 0x000fea0003c00000 */
[----:B------:R0:W1:Y:S02]  /*2500*/  SHFL.BFLY P6, R14, R13, R12, R11 ;  /* 0x0c00000c0d0e7389 */ /* 0x00006400000c000b */
[----:B01----:R-:W-:Y:S05]  /*2510*/  ENDCOLLECTIVE ;  /* 0x000000000000791b */ /* 0x003fea0003800000 */
.L_x_348:
[----:B------:R-:W-:Y:S01]  /*2520*/  HFMA2 R12, -RZ, RZ, 0, 5.9604644775390625e-08 ;  /* 0x00000001ff0c7431 */ /* 0x000fe200000001ff */
[----:B------:R-:W-:-:S04]  /*2530*/  FMNMX.FTZ R4, R3, R14, !PT ;  /* 0x0000000e03047209 */ /* 0x000fc80007810000 */
[----:B------:R-:W-:-:S07]  /*2540*/  MOV R13, R4 ;  /* 0x00000004000d7202 */ /* 0x000fce0000000f00 */
[----:B------:R-:W-:Y:S05]  /*2550*/  WARPSYNC.COLLECTIVE R15, `(.L_x_349) ;  /* 0x000000000f087348 */ /* 0x000fea0003c00000 */
[----:B------:R0:W1:Y:S02]  /*2560*/  SHFL.BFLY P6, R14, R13, R12, R11 ;  /* 0x0c00000c0d0e7389 */ /* 0x00006400000c000b */
[----:B01----:R-:W-:Y:S05]  /*2570*/  ENDCOLLECTIVE ;  /* 0x000000000000791b */ /* 0x003fea0003800000 */
.L_x_349:
[----:B------:R-:W-:Y:S05]  /*2580*/  BRA `(.L_x_350) ;  /* 0xffffffdc00b07947 */ /* 0x000fea000383ffff */
.L_x_351:
        /* <DEDUP_REMOVED lines=15> */
.L_x_27165:


//--------------------- .text._ZN4vllm25paged_attention_v2_kernelI13__nv_bfloat16hLi256ELi32ELi128ELNS_18Fp8KVCacheDataTypeE2ELb1ELi512EEEvPfS3_PT_PKS4_PKT0_SA_ifPKiSC_iPKfiiiSE_SE_iiiii --------------------------
	.section	.text._ZN4vllm25paged_attention_v2_kernelI13__nv_bfloat16hLi256ELi32ELi128ELNS_18Fp8KVCacheDataTypeE2ELb1ELi512EEEvPfS3_PT_PKS4_PKT0_SA_ifPKiSC_iPKfiiiSE_SE_iiiii,"ax",@progbits
	.align	128
        .global         _ZN4vllm25paged_attention_v2_kernelI13__nv_bfloat16hLi256ELi32ELi128ELNS_18Fp8KVCacheDataTypeE2ELb1ELi512EEEvPfS3_PT_PKS4_PKT0_SA_ifPKiSC_iPKfiiiSE_SE_iiiii
        .type           _ZN4vllm25paged_attention_v2_kernelI13__nv_bfloat16hLi256ELi32ELi128ELNS_18Fp8KVCacheDataTypeE2ELb1ELi512EEEvPfS3_PT_PKS4_PKT0_SA_ifPKiSC_iPKfiiiSE_SE_iiiii,@function
        .size           _ZN4vllm25paged_attention_v2_kernelI13__nv_bfloat16hLi256ELi32ELi128ELNS_18Fp8KVCacheDataTypeE2ELb1ELi512EEEvPfS3_PT_PKS4_PKT0_SA_ifPKiSC_iPKfiiiSE_SE_iiiii,(.L_x_27166 - _ZN4vllm25paged_attention_v2_kernelI13__nv_bfloat16hLi256ELi32ELi128ELNS_18Fp8KVCacheDataTypeE2ELb1ELi512EEEvPfS3_PT_PKS4_PKT0_SA_ifPKiSC_iPKfiiiSE_SE_iiiii)
        .other          _ZN4vllm25paged_attention_v2_kernelI13__nv_bfloat16hLi256ELi32ELi128ELNS_18Fp8KVCacheDataTypeE2ELb1ELi512EEEvPfS3_PT_PKS4_PKT0_SA_ifPKiSC_iPKfiiiSE_SE_iiiii,@"STO_CUDA_ENTRY STV_DEFAULT"
_ZN4vllm25paged_attention_v2_kernelI13__nv_bfloat16hLi256ELi32ELi128ELNS_18Fp8KVCacheDataTypeE2ELb1ELi512EEEvPfS3_PT_PKS4_PKT0_SA_ifPKiSC_iPKfiiiSE_SE_iiiii:
.text._ZN4vllm25paged_attention_v2_kernelI13__nv_bfloat16hLi256ELi32ELi128ELNS_18Fp8KVCacheDataTypeE2ELb1ELi512EEEvPfS3_PT_PKS4_PKT0_SA_ifPKiSC_iPKfiiiSE_SE_iiiii:
        /* <DEDUP_REMOVED lines=8> */
[----:B------:R-:W1:Y:S02]  /*0080*/  S2R R32, SR_CTAID.Z ;  /* 0x0000000000207919 */ /* 0x000e640000002700 */
[----:B-1----:R-:W-:-:S05]  /*0090*/  IMAD.SHL.U32 R16, R32, 0x200, RZ ;  /* 0x0000020020107824 */ /* 0x002fca00078e00ff */
[----:B--2---:R-:W-:-:S13]  /*00a0*/  ISETP.GE.AND P0, PT, R16, R3, PT ;  /* 0x000000031000720c */ /* 0x004fda0003f06270 */
[----:B0-----:R-:W-:Y:S05]  /*00b0*/  @P0 EXIT ;  /* 0x000000000000094d */ /* 0x001fea0003800000 */
[----:B------:R-:W0:Y:S01]  /*00c0*/  LDC R11, c[0x0][0x404] ;  /* 0x00010100ff0b7b82 */ /* 0x000e220000000800 */
[----:B------:R-:W-:Y:S01]  /*00d0*/  IADD3 R8, PT, PT, R3, -0x1, RZ ;  /* 0xffffffff03087810 */ /* 0x000fe20007ffe0ff */
[----:B------:R-:W1:Y:S01]  /*00e0*/  S2R R31, SR_TID.X ;  /* 0x00000000001f7919 */ /* 0x000e620000002100 */
[----:B------:R-:W2:Y:S02]  /*00f0*/  LDCU UR40, c[0x0][0x370] ;  /* 0x00006e00ff2877ac */ /* 0x000ea40008000800 */
[----:B------:R-:W-:-:S03]  /*0100*/  IABS R10, R8 ;  /* 0x00000008000a7213 */ /* 0x000fc60000000000 */
[----:B------:R-:W3:Y:S08]  /*0110*/  LDC R2, c[0x0][0x408] ;  /* 0x00010200ff027b82 */ /* 0x000ef00000000800 */
[----:B------:R-:W2:Y:S01]  /*0120*/  S2UR UR39, SR_CTAID.X ;  /* 0x00000000002779c3 */ /* 0x000ea20000002500 */
[-C--:B0-----:R-:W-:Y:S02]  /*0130*/  IABS R5, R11.reuse ;  /* 0x0000000b00057213 */ /* 0x081fe40000000000 */
[----:B------:R-:W-:-:S02]  /*0140*/  LOP3.LUT R8, R8, R11, RZ, 0x3c, !PT ;  /* 0x0000000b08087212 */ /* 0x000fc400078e3cff */
[----:B------:R-:W0:Y:S03]  /*0150*/  I2F.RP R4, R5 ;  /* 0x0000000500047306 */ /* 0x000e260000209400 */
[----:B------:R-:W-:Y:S01]  /*0160*/  BAR.SYNC.DEFER_BLOCKING 0x0 ;  /* 0x0000000000007b1d */ /* 0x000fe20000010000 */
[----:B------:R-:W-:Y:S02]  /*0170*/  ISETP.GE.AND P3, PT, R8, RZ, PT ;  /* 0x000000ff0800720c */ /* 0x000fe40003f66270 */
[----:B---3--:R-:W-:Y:S02]  /*0180*/  ISETP.GE.AND P0, PT, R2, RZ, PT ;  /* 0x000000ff0200720c */ /* 0x008fe40003f06270 */
[----:B------:R-:W-:Y:S02]  /*0190*/  ISETP.NE.AND P1, PT, R11, RZ, PT ;  /* 0x000000ff0b00720c */ /* 0x000fe40003f25270 */
[----:B-1----:R-:W-:Y:S01]  /*01a0*/  SHF.R.U32.HI R19, RZ, 0x5, R31 ;  /* 0x00000005ff137819 */ /* 0x002fe2000001161f */
[----:B0-----:R-:W0:Y:S08]  /*01b0*/  MUFU.RCP R4, R4 ;  /* 0x0000000400047308 */ /* 0x001e300000001000 */
[----:B------:R-:W-:-:S05]  /*01c0*/  VOTEU.ANY UP0, P0 ;  /* 0x0000000000ff7886 */ /* 0x000fca0000000100 */
[----:B------:R-:W2:Y:S01]  /*01d0*/  @UP0 LDCU UR4, c[0x0][0x3f8] ;  /* 0x00007f00ff0407ac */ /* 0x000ea20008000800 */
[----:B0-----:R-:W-:-:S04]  /*01e0*/  IADD3 R6, PT, PT, R4, 0xffffffe, RZ ;  /* 0x0ffffffe04067810 */ /* 0x001fc80007ffe0ff */
[----:B------:R0:W1:Y:S01]  /*01f0*/  F2I.FTZ.U32.TRUNC.NTZ R7, R6 ;  /* 0x0000000600077305 */ /* 0x000062000021f000 */
[----:B--2---:R-:W-:Y:S01]  /*0200*/  @UP0 UIMAD UR4, UR40, UR4, UR39 ;  /* 0x00000004280402a4 */ /* 0x004fe2000f8e0227 */
[----:B0-----:R-:W-:Y:S02]  /*0210*/  HFMA2 R6, -RZ, RZ, 0, 0 ;  /* 0x00000000ff067431 */ /* 0x001fe400000001ff */
[----:B-1----:R-:W-:-:S04]  /*0220*/  IMAD R0, R7, R5, RZ ;  /* 0x0000000507007224 */ /* 0x002fc800078e02ff */
[----:B------:R-:W-:-:S04]  /*0230*/  IMAD.MOV R9, RZ, RZ, -R0 ;  /* 0x000000ffff097224 */ /* 0x000fc800078e0a00 */
[----:B------:R-:W-:Y:S01]  /*0240*/  IMAD.HI.U32 R0, R7, R9, R6 ;  /* 0x0000000907007227 */ /* 0x000fe200078e0006 */
[----:B------:R-:W-:-:S05]  /*0250*/  MOV R7, R10 ;  /* 0x0000000a00077202 */ /* 0x000fca0000000f00 */
[----:B------:R-:W-:-:S04]  /*0260*/  IMAD.HI.U32 R10, R0, R7, RZ ;  /* 0x00000007000a7227 */ /* 0x000fc800078e00ff */
[----:B------:R-:W-:-:S04]  /*0270*/  IMAD.MOV R4, RZ, RZ, -R10 ;  /* 0x000000ffff047224 */ /* 0x000fc800078e0a0a */
[----:B------:R-:W-:Y:S01]  /*0280*/  IMAD R6, R5, R4, R7 ;  /* 0x0000000405067224 */ /* 0x000fe200078e0207 */
[----:B------:R-:W-:Y:S02]  /*0290*/  IADD3 R4, PT, PT, R3, 0x1f, RZ ;  /* 0x0000001f03047810 */ /* 0x000fe40007ffe0ff */
[----:B------:R-:W-:Y:S02]  /*02a0*/  LEA R7, R32, 0x10, 0x4 ;  /* 0x0000001020077811 */ /* 0x000fe400078e20ff */
[----:B------:R-:W-:Y:S02]  /*02b0*/  ISETP.GT.U32.AND P2, PT, R5, R6, PT ;  /* 0x000000060500720c */ /* 0x000fe40003f44070 */
[----:B------:R-:W-:-:S04]  /*02c0*/  SHF.R.U32.HI R4, RZ, 0x5, R4 ;  /* 0x00000005ff047819 */ /* 0x000fc80000011604 */
[----:B------:R-:W-:-:S05]  /*02d0*/  VIMNMX.U32 R7, PT, PT, R4, R7, PT ;  /* 0x0000000704077248 */ /* 0x000fca0003fe0000 */
[----:B------:R-:W-:Y:S02]  /*02e0*/  IMAD R9, R32, -0x10, R7 ;  /* 0xfffffff020097824 */ /* 0x000fe400078e0207 */
[-C--:B------:R-:W-:Y:S01]  /*02f0*/  @!P2 IADD3 R6, PT, PT, R6, -R5.reuse, RZ ;  /* 0x800000050606a210 */ /* 0x080fe20007ffe0ff */
[----:B------:R-:W-:Y:S01]  /*0300*/  @!P2 VIADD R10, R10, 0x1 ;  /* 0x000000010a0aa836 */ /* 0x000fe20000000000 */
[----:B------:R-:W-:Y:S02]  /*0310*/  PLOP3.LUT P2, PT, PT, PT, UP0, 0x80, 0x8 ;  /* 0x000000000008781c */ /* 0x000fe40003f4f008 */
[----:B------:R-:W-:Y:S02]  /*0320*/  ISETP.GE.U32.AND P0, PT, R6, R5, PT ;  /* 0x000000050600720c */ /* 0x000fe40003f06070 */
[----:B------:R-:W-:Y:S02]  /*0330*/  LEA R4, R9, R16, 0x5 ;  /* 0x0000001009047211 */ /* 0x000fe400078e28ff */
[----:B------:R-:W-:-:S02]  /*0340*/  MOV R9, UR4 ;  /* 0x0000000400097c02 */ /* 0x000fc40008000f00 */
[----:B------:R-:W-:Y:S02]  /*0350*/  LEA R6, R32, R19, 0x4 ;  /* 0x0000001320067211 */ /* 0x000fe400078e20ff */
[----:B------:R-:W-:-:S03]  /*0360*/  VIMNMX R17, PT, PT, R3, R4, PT ;  /* 0x0000000403117248 */ /* 0x000fc60003fe0100 */
[----:B------:R-:W-:Y:S02]  /*0370*/  @P2 IMAD R9, R9, R2, 0x1 ;  /* 0x0000000109092424 */ /* 0x000fe400078e0202 */
[----:B------:R-:W-:Y:S02]  /*0380*/  @P0 IADD3 R10, PT, PT, R10, 0x1, RZ ;  /* 0x000000010a0a0810 */ /* 0x000fe40007ffe0ff */
[----:B------:R-:W-:-:S03]  /*0390*/  ISETP.GE.U32.AND P0, PT, R6, R7, PT ;  /* 0x000000070600720c */ /* 0x000fc60003f06070 */
[----:B------:R-:W-:-:S04]  /*03a0*/  IMAD.MOV.U32 R8, RZ, RZ, R10 ;  /* 0x000000ffff087224 */ /* 0x000fc800078e000a */
[----:B------:R-:W-:Y:S01]  /*03b0*/  @!P3 IMAD.MOV R8, RZ, RZ, -R8 ;  /* 0x000000ffff08b224 */ /* 0x000fe200078e0a08 */
[----:B------:R-:W-:Y:S01]  /*03c0*/  @!P1 LOP3.LUT R8, RZ, R11, RZ, 0x33, !PT ;  /* 0x0000000bff089212 */ /* 0x000fe200078e33ff */
[----:B------:R-:W-:Y:S06]  /*03d0*/  BRA.U UP0, `(.L_x_352) ;  /* 0x0000000100d87547 */ /* 0x000fec000b800000 */
[----:B------:R-:W0:Y:S01]  /*03e0*/  LDC R3, c[0x0][0x3b0] ;  /* 0x0000ec00ff037b82 */ /* 0x000e220000000800 */
[----:B------:R-:W-:Y:S02]  /*03f0*/  IABS R15, UR39 ;  /* 0x00000027000f7c13 */ /* 0x000fe40008000000 */
[----:B0-----:R-:W-:-:S04]  /*0400*/  IABS R9, R3 ;  /* 0x0000000300097213 */ /* 0x001fc80000000000 */
[----:B------:R-:W0:Y:S08]  /*0410*/  I2F.RP R4, R9 ;  /* 0x0000000900047306 */ /* 0x000e300000209400 */
[----:B0-----:R-:W0:Y:S02]  /*0420*/  MUFU.RCP R4, R4 ;  /* 0x0000000400047308 */ /* 0x001e240000001000 */
[----:B0-----:R-:W-:-:S06]  /*0430*/  IADD3 R10, PT, PT, R4, 0xffffffe, RZ ;  /* 0x0ffffffe040a7810 */ /* 0x001fcc0007ffe0ff */
[----:B------:R0:W1:Y:S02]  /*0440*/  F2I.FTZ.U32.TRUNC.NTZ R11, R10 ;  /* 0x0000000a000b7305 */ /* 0x000064000021f000 */
[----:B0-----:R-:W-:Y:S01]  /*0450*/  IMAD.MOV.U32 R10, RZ, RZ, RZ ;  /* 0x000000ffff0a7224 */ /* 0x001fe200078e00ff */
[----:B-1----:R-:W-:-:S05]  /*0460*/  IADD3 R12, PT, PT, RZ, -R11, RZ ;  /* 0x8000000bff0c7210 */ /* 0x002fca0007ffe0ff */
[----:B------:R-:W-:Y:S01]  /*0470*/  IMAD R13, R12, R9, RZ ;  /* 0x000000090c0d7224 */ /* 0x000fe200078e02ff */
[----:B------:R-:W-:-:S03]  /*0480*/  IABS R12, UR40 ;  /* 0x00000028000c7c13 */ /* 0x000fc60008000000 */
[----:B------:R-:W-:-:S06]  /*0490*/  IMAD.HI.U32 R11, R11, R13, R10 ;  /* 0x0000000d0b0b7227 */ /* 0x000fcc00078e000a */
[----:B------:R-:W-:-:S05]  /*04a0*/  IMAD.HI.U32 R11, R11, R12, RZ ;  /* 0x0000000c0b0b7227 */ /* 0x000fca00078e00ff */
[----:B------:R-:W-:-:S05]  /*04b0*/  IADD3 R4, PT, PT, -R11, RZ, RZ ;  /* 0x000000ff0b047210 */ /* 0x000fca0007ffe1ff */
[----:B------:R-:W-:-:S05]  /*04c0*/  IMAD R4, R9, R4, R12 ;  /* 0x0000000409047224 */ /* 0x000fca00078e020c */
[----:B------:R-:W-:-:S13]  /*04d0*/  ISETP.GT.U32.AND P2, PT, R9, R4, PT ;  /* 0x000000040900720c */ /* 0x000fda0003f44070 */
[-C--:B------:R-:W-:Y:S01]  /*04e0*/  @!P2 IADD3 R4, PT, PT, R4, -R9.reuse, RZ ;  /* 0x800000090404a210 */ /* 0x080fe20007ffe0ff */
[----:B------:R-:W-:Y:S01]  /*04f0*/  @!P2 VIADD R11, R11, 0x1 ;  /* 0x000000010b0ba836 */ /* 0x000fe20000000000 */
[C---:B------:R-:W-:Y:S02]  /*0500*/  ISETP.NE.AND P2, PT, R3.reuse, RZ, PT ;  /* 0x000000ff0300720c */ /* 0x040fe40003f45270 */
[----:B------:R-:W-:Y:S02]  /*0510*/  ISETP.GE.U32.AND P1, PT, R4, R9, PT ;  /* 0x000000090400720c */ /* 0x000fe40003f26070 */
[----:B------:R-:W-:-:S04]  /*0520*/  LOP3.LUT R4, R3, UR40, RZ, 0x3c, !PT ;  /* 0x0000002803047c12 */ /* 0x000fc8000f8e3cff */
[----:B------:R-:W-:-:S07]  /*0530*/  ISETP.GE.AND P3, PT, R4, RZ, PT ;  /* 0x000000ff0400720c */ /* 0x000fce0003f66270 */
[----:B------:R-:W-:-:S04]  /*0540*/  @P1 IADD3 R11, PT, PT, R11, 0x1, RZ ;  /* 0x000000010b0b1810 */ /* 0x000fc80007ffe0ff */
[----:B------:R-:W-:-:S05]  /*0550*/  MOV R14, R11 ;  /* 0x0000000b000e7202 */ /* 0x000fca0000000f00 */
[----:B------:R-:W-:Y:S01]  /*0560*/  @!P3 IMAD.MOV R14, RZ, RZ, -R14 ;  /* 0x000000ffff0eb224 */ /* 0x000fe200078e0a0e */
[----:B------:R-:W-:-:S04]  /*0570*/  @!P2 LOP3.LUT R14, RZ, R3, RZ, 0x33, !PT ;  /* 0x00000003ff0ea212 */ /* 0x000fc800078e33ff */
[-C--:B------:R-:W-:Y:S02]  /*0580*/  IABS R9, R14.reuse ;  /* 0x0000000e00097213 */ /* 0x080fe40000000000 */
[----:B------:R-:W-:Y:S02]  /*0590*/  IABS R18, R14 ;  /* 0x0000000e00127213 */ /* 0x000fe40000000000 */
[----:B------:R-:W0:Y:S08]  /*05a0*/  I2F.RP R4, R9 ;  /* 0x0000000900047306 */ /* 0x000e300000209400 */
[----:B0-----:R-:W0:Y:S02]  /*05b0*/  MUFU.RCP R4, R4 ;  /* 0x0000000400047308 */ /* 0x001e240000001000 */
[----:B0-----:R-:W-:-:S02]  /*05c0*/  IADD3 R10, PT, PT, R4, 0xffffffe, RZ ;  /* 0x0ffffffe040a7810 */ /* 0x001fc40007ffe0ff */
[----:B------:R-:W-:-:S04]  /*05d0*/  IADD3 R4, PT, PT, RZ, -R18, RZ ;  /* 0x80000012ff047210 */ /* 0x000fc80007ffe0ff */
[----:B------:R0:W1:Y:S02]  /*05e0*/  F2I.FTZ.U32.TRUNC.NTZ R11, R10 ;  /* 0x0000000a000b7305 */ /* 0x000064000021f000 */
[----:B0-----:R-:W-:Y:S02]  /*05f0*/  MOV R10, RZ ;  /* 0x000000ff000a7202 */ /* 0x001fe40000000f00 */
[----:B-1----:R-:W-:-:S05]  /*0600*/  IADD3 R12, PT, PT, RZ, -R11, RZ ;  /* 0x8000000bff0c7210 */ /* 0x002fca0007ffe0ff */
[----:B------:R-:W-:Y:S02]  /*0610*/  IMAD R13, R12, R9, RZ ;  /* 0x000000090c0d7224 */ /* 0x000fe400078e02ff */
[----:B------:R-:W-:Y:S02]  /*0620*/  IMAD.MOV.U32 R12, RZ, RZ, R15 ;  /* 0x000000ffff0c7224 */ /* 0x000fe400078e000f */
[----:B------:R-:W-:-:S06]  /*0630*/  IMAD.HI.U32 R11, R11, R13, R10 ;  /* 0x0000000d0b0b7227 */ /* 0x000fcc00078e000a */
[----:B------:R-:W-:-:S04]  /*0640*/  IMAD.HI.U32 R11, R11, R12, RZ ;  /* 0x0000000c0b0b7227 */ /* 0x000fc800078e00ff */
[----:B------:R-:W-:-:S05]  /*0650*/  IMAD R4, R11, R4, R12 ;  /* 0x000000040b047224 */ /* 0x000fca00078e020c */
[----:B------:R-:W-:-:S13]  /*0660*/  ISETP.GT.U32.AND P2, PT, R9, R4, PT ;  /* 0x000000040900720c */ /* 0x000fda0003f44070 */
[----:B------:R-:W-:Y:S01]  /*0670*/  @!P2 IMAD.IADD R4, R4, 0x1, -R9 ;  /* 0x000000010404a824 */ /* 0x000fe200078e0a09 */
[----:B------:R-:W-:Y:S02]  /*0680*/  @!P2 IADD3 R11, PT, PT, R11, 0x1, RZ ;  /* 0x000000010b0ba810 */ /* 0x000fe40007ffe0ff */
[----:B------:R-:W-:Y:S02]  /*0690*/  ISETP.NE.AND P2, PT, R14, RZ, PT ;  /* 0x000000ff0e00720c */ /* 0x000fe40003f45270 */
[----:B------:R-:W-:Y:S02]  /*06a0*/  ISETP.GE.U32.AND P1, PT, R4, R9, PT ;  /* 0x000000090400720c */ /* 0x000fe40003f26070 */
[----:B------:R-:W0:Y:S01]  /*06b0*/  LDC R4, c[0x0][0x3f8] ;  /* 0x0000fe00ff047b82 */ /* 0x000e220000000800 */
[----:B------:R-:W-:-:S04]  /*06c0*/  LOP3.LUT R9, R14, UR39, RZ, 0x3c, !PT ;  /* 0x000000270e097c12 */ /* 0x000fc8000f8e3cff */
[----:B------:R-:W-:-:S06]  /*06d0*/  ISETP.GE.AND P3, PT, R9, RZ, PT ;  /* 0x000000ff0900720c */ /* 0x000fcc0003f66270 */
[----:B------:R-:W-:-:S07]  /*06e0*/  @P1 IADD3 R11, PT, PT, R11, 0x1, RZ ;  /* 0x000000010b0b1810 */ /* 0x000fce0007ffe0ff */
[----:B------:R-:W-:Y:S01]  /*06f0*/  @!P3 IMAD.MOV R11, RZ, RZ, -R11 ;  /* 0x000000ffff0bb224 */ /* 0x000fe200078e0a0b */
[----:B------:R-:W-:-:S05]  /*0700*/  @!P2 LOP3.LUT R11, RZ, R14, RZ, 0x33, !PT ;  /* 0x0000000eff0ba212 */ /* 0x000fca00078e33ff */
[----:B0-----:R-:W-:-:S05]  /*0710*/  IMAD R3, R4, R3, R11 ;  /* 0x0000000304037224 */ /* 0x001fca00078e020b */
[----:B------:R-:W-:-:S05]  /*0720*/  IADD3 R3, PT, PT, -R3, RZ, RZ ;  /* 0x000000ff03037210 */ /* 0x000fca0007ffe1ff */
[----:B------:R-:W-:-:S07]  /*0730*/  IMAD R9, R2, R3, 0x1 ;  /* 0x0000000102097424 */ /* 0x000fce00078e0203 */
.L_x_352:
[----:B------:R-:W-:Y:S01]  /*0740*/  BSSY.RECONVERGENT B6, `(.L_x_353) ;  /* 0x0000040000067945 */ /* 0x000fe20003800200 */
[----:B------:R-:W-:Y:S01]  /*0750*/  LOP3.LUT R21, R31, 0x1f, RZ, 0xc0, !PT ;  /* 0x0000001f1f157812 */ /* 0x000fe200078ec0ff */
[----:B------:R-:W-:Y:S01]  /*0760*/  IMAD.IADD R10, R17, 0x1, -R16 ;  /* 0x00000001110a7824 */ /* 0x000fe200078e0a10 */
[----:B------:R-:W-:Y:S01]  /*0770*/  MOV R3, R5 ;  /* 0x0000000500037202 */ /* 0x000fe20000000f00 */
[----:B------:R-:W-:Y:S06]  /*0780*/  @P0 BRA `(.L_x_354) ;  /* 0x0000000000ec0947 */ /* 0x000fec0003800000 */
[----:B------:R-:W0:Y:S01]  /*0790*/  LDC R24, c[0x0][0x400] ;  /* 0x00010000ff187b82 */ /* 0x000e220000000800 */
[----:B------:R-:W1:Y:S01]  /*07a0*/  S2R R15, SR_CgaCtaId ;  /* 0x00000000000f7919 */ /* 0x000e620000008800 */
[----:B------:R-:W2:Y:S01]  /*07b0*/  LDCU UR4, c[0x0][0x3fc] ;  /* 0x00007f80ff0477ac */ /* 0x000ea20008000800 */
[----:B------:R-:W-:Y:S01]  /*07c0*/  MOV R12, 0x400 ;  /* 0x00000400000c7802 */ /* 0x000fe20000000f00 */
[----:B------:R-:W-:-:S04]  /*07d0*/  IMAD.MOV.U32 R14, RZ, RZ, R6 ;  /* 0x000000ffff0e7224 */ /* 0x000fc800078e0006 */
[----:B------:R-:W3:Y:S01]  /*07e0*/  LDC R11, c[0x0][0x404] ;  /* 0x00010100ff0b7b82 */ /* 0x000ee20000000800 */
[----:B------:R-:W-:Y:S01]  /*07f0*/  VIADD R12, R12, 0x20 ;  /* 0x000000200c0c7836 */ /* 0x000fe20000000000 */
[----:B--2---:R-:W-:Y:S02]  /*0800*/  IADD3 R22, PT, PT, R8, -UR4, RZ ;  /* 0x8000000408167c10 */ /* 0x004fe4000fffe0ff */
[----:B0-----:R-:W-:Y:S02]  /*0810*/  IABS R2, R24 ;  /* 0x0000001800027213 */ /* 0x001fe40000000000 */
[----:B------:R-:W-:Y:S02]  /*0820*/  ISETP.NE.AND P1, PT, R24, RZ, PT ;  /* 0x000000ff1800720c */ /* 0x000fe40003f25270 */
[----:B------:R-:W0:Y:S01]  /*0830*/  I2F.RP R13, R2 ;  /* 0x00000002000d7306 */ /* 0x000e220000209400 */
[----:B---3--:R-:W-:Y:S02]  /*0840*/  ISETP.NE.AND P2, PT, R11, RZ, PT ;  /* 0x000000ff0b00720c */ /* 0x008fe40003f45270 */
[----:B-1----:R-:W-:-:S05]  /*0850*/  LEA R12, R15, R12, 0x18 ;  /* 0x0000000c0f0c7211 */ /* 0x002fca00078ec0ff */
[----:B0-----:R-:W0:Y:S02]  /*0860*/  MUFU.RCP R13, R13 ;  /* 0x0000000d000d7308 */ /* 0x001e240000001000 */
[----:B0-----:R-:W-:-:S06]  /*0870*/  IADD3 R4, PT, PT, R13, 0xffffffe, RZ ;  /* 0x0ffffffe0d047810 */ /* 0x001fcc0007ffe0ff */
[----:B------:R0:W1:Y:S02]  /*0880*/  F2I.FTZ.U32.TRUNC.NTZ R5, R4 ;  /* 0x0000000400057305 */ /* 0x000064000021f000 */
[----:B0-----:R-:W-:Y:S01]  /*0890*/  HFMA2 R4, -RZ, RZ, 0, 0 ;  /* 0x00000000ff047431 */ /* 0x001fe200000001ff */
[----:B-1----:R-:W-:-:S05]  /*08a0*/  IADD3 R23, PT, PT, RZ, -R5, RZ ;  /* 0x80000005ff177210 */ /* 0x002fca0007ffe0ff */
[----:B------:R-:W-:-:S04]  /*08b0*/  IMAD R15, R23, R2, RZ ;  /* 0x00000002170f7224 */ /* 0x000fc800078e02ff */
[----:B------:R-:W-:Y:S01]  /*08c0*/  IMAD.HI.U32 R15, R5, R15, R4 ;  /* 0x0000000f050f7227 */ /* 0x000fe200078e0004 */
[----:B------:R-:W-:Y:S02]  /*08d0*/  IABS R5, R11 ;  /* 0x0000000b00057213 */ /* 0x000fe40000000000 */
[----:B------:R-:W-:-:S07]  /*08e0*/  IADD3 R4, PT, PT, -R16, R21, RZ ;  /* 0x0000001510047210 */ /* 0x000fce0007ffe1ff */
.L_x_356:
[----:B------:R-:W-:-:S04]  /*08f0*/  SHF.L.U32 R23, R14, 0x5, RZ ;  /* 0x000000050e177819 */ /* 0x000fc800000006ff */
[----:B------:R-:W-:-:S05]  /*0900*/  IABS R18, R23 ;  /* 0x0000001700127213 */ /* 0x000fca0000000000 */
[----:B------:R-:W-:-:S04]  /*0910*/  IMAD.HI.U32 R13, R0, R18, RZ ;  /* 0x00000012000d7227 */ /* 0x000fc800078e00ff */
[----:B------:R-:W-:-:S04]  /*0920*/  IMAD.MOV R20, RZ, RZ, -R13 ;  /* 0x000000ffff147224 */ /* 0x000fc800078e0a0d */
[----:B------:R-:W-:-:S05]  /*0930*/  IMAD R18, R5, R20, R18 ;  /* 0x0000001405127224 */ /* 0x000fca00078e0212 */
[----:B------:R-:W-:-:S13]  /*0940*/  ISETP.GT.U32.AND P3, PT, R3, R18, PT ;  /* 0x000000120300720c */ /* 0x000fda0003f64070 */
[----:B------:R-:W-:Y:S02]  /*0950*/  @!P3 IADD3 R18, PT, PT, R18, -R5, RZ ;  /* 0x800000051212b210 */ /* 0x000fe40007ffe0ff */
[----:B------:R-:W-:Y:S02]  /*0960*/  @!P3 IADD3 R13, PT, PT, R13, 0x1, RZ ;  /* 0x000000010d0db810 */ /* 0x000fe40007ffe0ff */
[----:B------:R-:W-:Y:S02]  /*0970*/  ISETP.GE.U32.AND P0, PT, R18, R3, PT ;  /* 0x000000031200720c */ /* 0x000fe40003f06070 */
[----:B------:R-:W-:-:S04]  /*0980*/  LOP3.LUT R18, R23, R11, RZ, 0x3c, !PT ;  /* 0x0000000b17127212 */ /* 0x000fc800078e3cff */
[----:B------:R-:W-:-:S07]  /*0990*/  ISETP.GE.AND P4, PT, R18, RZ, PT ;  /* 0x000000ff1200720c */ /* 0x000fce0003f86270 */
[----:B------:R-:W-:-:S05]  /*09a0*/  @P0 VIADD R13, R13, 0x1 ;  /* 0x000000010d0d0836 */ /* 0x000fca0000000000 */
[----:B------:R-:W-:-:S04]  /*09b0*/  MOV R20, R13 ;  /* 0x0000000d00147202 */ /* 0x000fc80000000f00 */
[----:B------:R-:W-:Y:S02]  /*09c0*/  @!P4 IADD3 R20, PT, PT, -R20, RZ, RZ ;  /* 0x000000ff1414c210 */ /* 0x000fe40007ffe1ff */
[----:B------:R-:W-:-:S05]  /*09d0*/  @!P2 LOP3.LUT R20, RZ, R11, RZ, 0x33, !PT ;  /* 0x0000000bff14a212 */ /* 0x000fca00078e33ff */
[----:B------:R-:W-:-:S05]  /*09e0*/  IMAD.IADD R25, R20, 0x1, R9 ;  /* 0x0000000114197824 */ /* 0x000fca00078e0209 */
[----:B------:R-:W-:Y:S02]  /*09f0*/  IABS R18, R25 ;  /* 0x0000001900127213 */ /* 0x000fe40000000000 */
[----:B------:R-:W-:-:S03]  /*0a00*/  ISETP.GE.AND P3, PT, R25, RZ, PT ;  /* 0x000000ff1900720c */ /* 0x000fc60003f66270 */
[----:B------:R-:W-:-:S05]  /*0a10*/  IMAD.HI.U32 R13, R15, R18, RZ ;  /* 0x000000120f0d7227 */ /* 0x000fca00078e00ff */
[----:B------:R-:W-:-:S05]  /*0a20*/  IADD3 R13, PT, PT, -R13, RZ, RZ ;  /* 0x000000ff0d0d7210 */ /* 0x000fca0007ffe1ff */
[----:B------:R-:W-:-:S05]  /*0a30*/  IMAD R13, R2, R13, R18 ;  /* 0x0000000d020d7224 */ /* 0x000fca00078e0212 */
[----:B------:R-:W-:-:S13]  /*0a40*/  ISETP.GT.U32.AND P0, PT, R2, R13, PT ;  /* 0x0000000d0200720c */ /* 0x000fda0003f04070 */
[----:B------:R-:W-:-:S04]  /*0a50*/  @!P0 IADD3 R13, PT, PT, R13, -R2, RZ ;  /* 0x800000020d0d8210 */ /* 0x000fc80007ffe0ff */
[----:B------:R-:W-:-:S13]  /*0a60*/  ISETP.GT.U32.AND P0, PT, R2, R13, PT ;  /* 0x0000000d0200720c */ /* 0x000fda0003f04070 */
[----:B------:R-:W-:Y:S01]  /*0a70*/  @!P0 IMAD.IADD R13, R13, 0x1, -R2 ;  /* 0x000000010d0d8824 */ /* 0x000fe200078e0a02 */
[----:B------:R-:W-:-:S04]  /*0a80*/  ISETP.GT.AND P0, PT, R20, R22, PT ;  /* 0x000000161400720c */ /* 0x000fc80003f04270 */
[----:B------:R-:W-:Y:S02]  /*0a90*/  @!P3 IADD3 R13, PT, PT, -R13, RZ, RZ ;  /* 0x000000ff0d0db210 */ /* 0x000fe40007ffe1ff */
[----:B------:R-:W-:-:S04]  /*0aa0*/  @!P1 LOP3.LUT R13, RZ, R24, RZ, 0x33, !PT ;  /* 0x00000018ff0d9212 */ /* 0x000fc800078e33ff */
[----:B------:R-:W-:-:S13]  /*0ab0*/  ISETP.EQ.OR P0, PT, R13, RZ, P0 ;  /* 0x000000ff0d00720c */ /* 0x000fda0000702670 */
[----:B------:R-:W-:Y:S05]  /*0ac0*/  @P0 BRA `(.L_x_355) ;  /* 0x0000003c00400947 */ /* 0x000fea0003800000 */
[----:B------:R-:W-:Y:S01]  /*0ad0*/  IADD3 R13, PT, PT, R4, R23, RZ ;  /* 0x00000017040d7210 */ /* 0x000fe20007ffe0ff */
[----:B------:R-:W-:Y:S01]  /*0ae0*/  IMAD.MOV.U32 R18, RZ, RZ, -0x800001 ;  /* 0xff7fffffff127424 */ /* 0x000fe200078e00ff */
[----:B------:R-:W-:Y:S02]  /*0af0*/  IADD3 R14, PT, PT, R14, 0x4, RZ ;  /* 0x000000040e0e7810 */ /* 0x000fe40007ffe0ff */
[----:B------:R-:W-:Y:S02]  /*0b00*/  LEA R13, R13, R12, 0x2 ;  /* 0x0000000c0d0d7211 */ /* 0x000fe400078e10ff */
[----:B------:R-:W-:-:S03]  /*0b10*/  ISETP.GE.U32.AND P0, PT, R14, R7, PT ;  /* 0x000000070e00720c */ /* 0x000fc60003f06070 */
[----:B------:R0:W-:Y:S10]  /*0b20*/  STS [R13], R18 ;  /* 0x000000120d007388 */ /* 0x0001f40000000800 */
[----:B0-----:R-:W-:Y:S05]  /*0b30*/  @!P0 BRA `(.L_x_356) ;  /* 0xfffffffc006c8947 */ /* 0x001fea000383ffff */
.L_x_354:
[----:B------:R-:W-:Y:S05]  /*0b40*/  BSYNC.RECONVERGENT B6 ;  /* 0x0000000000067941 */ /* 0x000fea0003800200 */
.L_x_353:
[----:B------:R-:W-:Y:S01]  /*0b50*/  UMOV UR4, 0xffffffff ;  /* 0xffffffff00047882 */ /* 0x000fe20000000000 */
[----:B------:R-:W-:Y:S02]  /*0b60*/  IMAD.MOV.U32 R13, RZ, RZ, -0x800001 ;  /* 0xff7fffffff0d7424 */ /* 0x000fe400078e00ff */
        /* <DEDUP_REMOVED lines=10> */
.L_x_399:
        /* <DEDUP_REMOVED lines=9> */
[C---:B------:R-:W-:Y:S01]  /*0ca0*/  ISETP.GT.U32.AND P2, PT, R21.reuse, 0x3, PT ;  /* 0x000000031500780c */ /* 0x040fe20003f44070 */
[----:B------:R-:W-:Y:S01]  /*0cb0*/  IMAD.MOV.U32 R11, RZ, RZ, -0x800001 ;  /* 0xff7fffffff0b7424 */ /* 0x000fe200078e00ff */
[----:B------:R-:W-:Y:S01]  /*0cc0*/  LEA R21, R21, R2, 0x2 ;  /* 0x0000000215157211 */ /* 0x000fe200078e10ff */
[----:B0-----:R-:W-:Y:S01]  /*0cd0*/  HFMA2 R4, -RZ, RZ, 0, 0 ;  /* 0x00000000ff047431 */ /* 0x001fe200000001ff */
[----:B------:R-:W-:Y:S01]  /*0ce0*/  ISETP.GE.AND P3, PT, R31, R10, PT ;  /* 0x0000000a1f00720c */ /* 0x000fe20003f66270 */
        /* <DEDUP_REMOVED lines=10> */
[----:B------:R-:W-:-:S04]  /*0d90*/  IADD3 R13, PT, PT, R17, R4, RZ ;  /* 0x00000004110d7210 */ /* 0x000fc80007ffe0ff */
[C---:B------:R-:W-:Y:S01]  /*0da0*/  LOP3.LUT R4, R13.reuse, 0x180, RZ, 0xc0, !PT ;  /* 0x000001800d047812 */ /* 0x040fe200078ec0ff */
[----:B------:R-:W-:-:S03]  /*0db0*/  IMAD.IADD R11, R13, 0x1, -R16 ;  /* 0x000000010d0b7824 */ /* 0x000fc600078e0a10 */
[----:B------:R-:W-:Y:S02]  /*0dc0*/  ISETP.NE.AND P0, PT, R4, 0x180, PT ;  /* 0x000001800400780c */ /* 0x000fe40003f05270 */
[----:B------:R-:W-:Y:S02]  /*0dd0*/  ISETP.GE.U32.AND P4, PT, R11, 0x180, PT ;  /* 0x000001800b00780c */ /* 0x000fe40003f86070 */
[----:B------:R-:W-:Y:S02]  /*0de0*/  MOV R4, RZ ;  /* 0x000000ff00047202 */ /* 0x000fe40000000f00 */
[----:B------:R-:W-:-:S07]  /*0df0*/  MOV R11, R31 ;  /* 0x0000001f000b7202 */ /* 0x000fce0000000f00 */
[----:B------:R-:W-:Y:S05]  /*0e00*/  @!P0 BRA `(.L_x_361) ;  /* 0x00000000004c8947 */ /* 0x000fea0003800000 */
[----:B------:R-:W-:Y:S01]  /*0e10*/  VIADD R11, R3, 0x20 ;  /* 0x00000020030b7836 */ /* 0x000fe20000000000 */
[----:B------:R-:W-:Y:S02]  /*0e20*/  LEA.HI R13, R13, 0x1, RZ, 0x19 ;  /* 0x000000010d0d7811 */ /* 0x000fe400078fc8ff */
[----:B------:R-:W-:Y:S02]  /*0e30*/  MOV R4, RZ ;  /* 0x000000ff00047202 */ /* 0x000fe40000000f00 */
[----:B------:R-:W-:Y:S02]  /*0e40*/  LEA R12, R0, R11, 0x18 ;  /* 0x0000000b000c7211 */ /* 0x000fe400078ec0ff */
[----:B------:R-:W-:Y:S02]  /*0e50*/  LOP3.LUT R13, R13, 0x3, RZ, 0xc0, !PT ;  /* 0x000000030d0d7812 */ /* 0x000fe400078ec0ff */
[----:B------:R-:W-:Y:S01]  /*0e60*/  MOV R11, R31 ;  /* 0x0000001f000b7202 */ /* 0x000fe20000000f00 */
[----:B------:R-:W-:Y:S01]  /*0e70*/  IMAD R12, R31, 0x4, R12 ;  /* 0x000000041f0c7824 */ /* 0x000fe200078e020c */
[----:B------:R-:W-:-:S07]  /*0e80*/  IADD3 R13, PT, PT, -R13, RZ, RZ ;  /* 0x000000ff0d0d7210 */ /* 0x000fce0007ffe1ff */
.L_x_362:
        /* <DEDUP_REMOVED lines=11> */
.L_x_361:
[----:B------:R-:W-:Y:S05]  /*0f40*/  BSYNC.RECONVERGENT B1 ;  /* 0x0000000000017941 */ /* 0x000fea0003800200 */
.L_x_360:
[----:B------:R-:W-:Y:S05]  /*0f50*/  @!P4 BRA `(.L_x_359) ;  /* 0x0000000c0008c947 */ /* 0x000fea0003800000 */
[----:B------:R-:W-:Y:S01]  /*0f60*/  IADD3 R12, PT, PT, R10, -R11, RZ ;  /* 0x8000000b0a0c7210 */ /* 0x000fe20007ffe0ff */
        /* <DEDUP_REMOVED lines=8> */
[----:B------:R-:W-:Y:S01]  /*0ff0*/  PLOP3.LUT P0, PT, PT, PT, PT, 0x8, 0x80 ;  /* 0x000000000080781c */ /* 0x000fe20003f0e170 */
[----:B------:R-:W-:-:S12]  /*1000*/  VIADD R14, R10, 0xfffffa00 ;  /* 0xfffffa000a0e7836 */ /* 0x000fd80000000000 */
.L_x_365:
        /* <DEDUP_REMOVED lines=19> */
[----:B------:R-:W-:Y:S01]  /*1140*/  FMUL.FTZ R20, R20, 1.4426950216293334961 ;  /* 0x3fb8aa3b14147820 */ /* 0x000fe20000410000 */
[----:B------:R2:W2:Y:S01]  /*1150*/  MUFU.EX2 R45, R18 ;  /* 0x00000012002d7308 */ /* 0x0004a20000000800 */
[----:B------:R-:W1:Y:S01]  /*1160*/  LDS R23, [R12+0x1600] ;  /* 0x001600000c177984 */ /* 0x000e620000000800 */
[----:B---3--:R-:W-:Y:S01]  /*1170*/  FADD.FTZ R24, -R2, R33 ;  /* 0x0000002102187221 */ /* 0x008fe20000010100 */
[----:B------:R-:W-:Y:S01]  /*1180*/  FMUL.FTZ R22, R22, 1.4426950216293334961 ;  /* 0x3fb8aa3b16167820 */ /* 0x000fe20000410000 */
[----:B------:R3:W3:Y:S01]  /*1190*/  MUFU.EX2 R47, R20 ;  /* 0x00000014002f7308 */ /* 0x0006e20000000800 */
[----:B------:R-:W1:Y:S01]  /*11a0*/  LDS R27, [R12+0x1800] ;  /* 0x001800000c1b7984 */ /* 0x000e620000000800 */
[----:B----4-:R-:W-:Y:S01]  /*11b0*/  FADD.FTZ R26, -R2, R35 ;  /* 0x00000023021a7221 */ /* 0x010fe20000010100 */
[----:B------:R-:W-:Y:S01]  /*11c0*/  FMUL.FTZ R24, R24, 1.4426950216293334961 ;  /* 0x3fb8aa3b18187820 */ /* 0x000fe20000410000 */
[----:B------:R-:W4:Y:S01]  /*11d0*/  MUFU.EX2 R35, R22 ;  /* 0x0000001600237308 */ /* 0x000f220000000800 */
[----:B------:R-:W1:Y:S01]  /*11e0*/  LDS R33, [R12+0x1a00] ;  /* 0x001a00000c217984 */ /* 0x000e620000000800 */
[----:B-----5:R-:W-:Y:S01]  /*11f0*/  FADD.FTZ R28, -R2, R43 ;  /* 0x0000002b021c7221 */ /* 0x020fe20000010100 */
[----:B------:R-:W-:Y:S01]  /*1200*/  FMUL.FTZ R26, R26, 1.4426950216293334961 ;  /* 0x3fb8aa3b1a1a7820 */ /* 0x000fe20000410000 */
[----:B------:R-:W5:Y:S01]  /*1210*/  MUFU.EX2 R43, R24 ;  /* 0x00000018002b7308 */ /* 0x000f620000000800 */
[----:B--2---:R-:W-:Y:S01]  /*1220*/  FADD.FTZ R18, -R2, R41 ;  /* 0x0000002902127221 */ /* 0x004fe20000010100 */
[----:B------:R-:W-:Y:S01]  /*1230*/  FADD.FTZ R4, R45, R4 ;  /* 0x000000042d047221 */ /* 0x000fe20000010000 */
[----:B------:R-:W-:Y:S01]  /*1240*/  FMUL.FTZ R28, R28, 1.4426950216293334961 ;  /* 0x3fb8aa3b1c1c7820 */ /* 0x000fe20000410000 */
[----:B------:R-:W2:Y:S01]  /*1250*/  MUFU.EX2 R41, R26 ;  /* 0x0000001a00297308 */ /* 0x000ea20000000800 */
[----:B---3--:R-:W-:Y:S01]  /*1260*/  FADD.FTZ R20, -R2, R39 ;  /* 0x0000002702147221 */ /* 0x008fe20000010100 */
[----:B------:R-:W-:Y:S01]  /*1270*/  FADD.FTZ R4, R4, R47 ;  /* 0x0000002f04047221 */ /* 0x000fe20000010000 */
[----:B------:R-:W-:Y:S01]  /*1280*/  FMUL.FTZ R18, R18, 1.4426950216293334961 ;  /* 0x3fb8aa3b12127820 */ /* 0x000fe20000410000 */
[----:B------:R-:W3:Y:S01]  /*1290*/  MUFU.EX2 R39, R28 ;  /* 0x0000001c00277308 */ /* 0x000ee20000000800 */
[----:B------:R-:W-:Y:S01]  /*12a0*/  FADD.FTZ R30, -R2, R37 ;  /* 0x00000025021e7221 */ /* 0x000fe20000010100 */
[----:B----4-:R-:W-:Y:S01]  /*12b0*/  FADD.FTZ R4, R4, R35 ;  /* 0x0000002304047221 */ /* 0x010fe20000010000 */
[----:B------:R-:W-:Y:S01]  /*12c0*/  FMUL.FTZ R20, R20, 1.4426950216293334961 ;  /* 0x3fb8aa3b14147820 */ /* 0x000fe20000410000 */
[----:B------:R0:W4:Y:S01]  /*12d0*/  MUFU.EX2 R37, R18 ;  /* 0x0000001200257308 */ /* 0x0001220000000800 */
[----:B------:R-:W-:Y:S01]  /*12e0*/  FADD.FTZ R22, -R2, R29 ;  /* 0x0000001d02167221 */ /* 0x000fe20000010100 */
[----:B-----5:R-:W-:Y:S01]  /*12f0*/  FADD.FTZ R4, R4, R43 ;  /* 0x0000002b04047221 */ /* 0x020fe20000010000 */
[----:B------:R-:W-:Y:S01]  /*1300*/  FMUL.FTZ R30, R30, 1.4426950216293334961 ;  /* 0x3fb8aa3b1e1e7820 */ /* 0x000fe20000410000 */
[----:B------:R1:W5:Y:S01]  /*1310*/  MUFU.EX2 R29, R20 ;  /* 0x00000014001d7308 */ /* 0x0003620000000800 */
[----:B------:R-:W-:Y:S01]  /*1320*/  FADD.FTZ R24, -R2, R25 ;  /* 0x0000001902187221 */ /* 0x000fe20000010100 */
[----:B--2---:R-:W-:Y:S01]  /*1330*/  FADD.FTZ R4, R4, R41 ;  /* 0x0000002904047221 */ /* 0x004fe20000010000 */
[----:B------:R-:W-:Y:S01]  /*1340*/  FMUL.FTZ R22, R22, 1.4426950216293334961 ;  /* 0x3fb8aa3b16167820 */ /* 0x000fe20000410000 */
[----:B------:R-:W2:Y:S01]  /*1350*/  MUFU.EX2 R25, R30 ;  /* 0x0000001e00197308 */ /* 0x000ea20000000800 */
[----:B0-----:R-:W-:Y:S01]  /*1360*/  FADD.FTZ R18, -R2, R15 ;  /* 0x0000000f02127221 */ /* 0x001fe20000010100 */
[----:B---3--:R-:W-:Y:S01]  /*1370*/  FADD.FTZ R4, R4, R39 ;  /* 0x0000002704047221 */ /* 0x008fe20000010000 */
[----:B------:R-:W-:Y:S01]  /*1380*/  FMUL.FTZ R24, R24, 1.4426950216293334961 ;  /* 0x3fb8aa3b18187820 */ /* 0x000fe20000410000 */
[----:B------:R0:W3:Y:S01]  /*1390*/  MUFU.EX2 R15, R22 ;  /* 0x00000016000f7308 */ /* 0x0000e20000000800 */
[----:B-1----:R-:W-:Y:S01]  /*13a0*/  FADD.FTZ R20, -R2, R13 ;  /* 0x0000000d02147221 */ /* 0x002fe20000010100 */
[----:B----4-:R-:W-:Y:S01]  /*13b0*/  FADD.FTZ R4, R4, R37 ;  /* 0x0000002504047221 */ /* 0x010fe20000010000 */
[----:B------:R-:W-:Y:S01]  /*13c0*/  FMUL.FTZ R18, R18, 1.4426950216293334961 ;  /* 0x3fb8aa3b12127820 */ /* 0x000fe20000410000 */
[----:B------:R-:W1:Y:S01]  /*13d0*/  MUFU.EX2 R13, R24 ;  /* 0x00000018000d7308 */ /* 0x000e620000000800 */
[----:B------:R-:W-:Y:S01]  /*13e0*/  FADD.FTZ R26, -R2, R23 ;  /* 0x00000017021a7221 */ /* 0x000fe20000010100 */
[----:B-----5:R-:W-:Y:S01]  /*13f0*/  FADD.FTZ R4, R4, R29 ;  /* 0x0000001d04047221 */ /* 0x020fe20000010000 */
[----:B------:R-:W-:Y:S01]  /*1400*/  FMUL.FTZ R20, R20, 1.4426950216293334961 ;  /* 0x3fb8aa3b14147820 */ /* 0x000fe20000410000 */
[----:B------:R-:W4:Y:S01]  /*1410*/  MUFU.EX2 R23, R18 ;  /* 0x0000001200177308 */ /* 0x000f220000000800 */
[----:B------:R-:W-:Y:S01]  /*1420*/  FADD.FTZ R28, -R2, R27 ;  /* 0x0000001b021c7221 */ /* 0x000fe20000010100 */
[----:B--2---:R-:W-:Y:S01]  /*1430*/  FADD.FTZ R4, R4, R25 ;  /* 0x0000001904047221 */ /* 0x004fe20000010000 */
[----:B------:R-:W-:Y:S01]  /*1440*/  FMUL.FTZ R26, R26, 1.4426950216293334961 ;  /* 0x3fb8aa3b1a1a7820 */ /* 0x000fe20000410000 */
[----:B------:R-:W2:Y:S01]  /*1450*/  MUFU.EX2 R27, R20 ;  /* 0x00000014001b7308 */ /* 0x000ea20000000800 */
[----:B0-----:R-:W-:Y:S01]  /*1460*/  FADD.FTZ R22, -R2, R33 ;  /* 0x0000002102167221 */ /* 0x001fe20000010100 */
[----:B---3--:R-:W-:Y:S01]  /*1470*/  FADD.FTZ R4, R4, R15 ;  /* 0x0000000f04047221 */ /* 0x008fe20000010000 */
[----:B------:R-:W-:Y:S01]  /*1480*/  FMUL.FTZ R28, R28, 1.4426950216293334961 ;  /* 0x3fb8aa3b1c1c7820 */ /* 0x000fe20000410000 */
[----:B------:R-:W0:Y:S01]  /*1490*/  MUFU.EX2 R33, R26 ;  /* 0x0000001a00217308 */ /* 0x000e220000000800 */
[----:B------:R3:W-:Y:S01]  /*14a0*/  STS [R12+-0x400], R45 ;  /* 0xfffc002d0c007388 */ /* 0x0007e20000000800 */
[----:B-1----:R-:W-:Y:S01]  /*14b0*/  FADD.FTZ R4, R4, R13 ;  /* 0x0000000d04047221 */ /* 0x002fe20000010000 */
[----:B------:R-:W-:-:S02]  /*14c0*/  FMUL.FTZ R22, R22, 1.4426950216293334961 ;  /* 0x3fb8aa3b16167820 */ /* 0x000fc40000410000 */
[----:B------:R1:W-:Y:S01]  /*14d0*/  STS [R12+-0x200], R47 ;  /* 0xfffe002f0c007388 */ /* 0x0003e20000000800 */
[----:B----4-:R-:W-:-:S03]  /*14e0*/  FADD.FTZ R4, R4, R23 ;  /* 0x0000001704047221 */ /* 0x010fc60000010000 */
[----:B------:R-:W-:Y:S01]  /*14f0*/  STS [R12], R35 ;  /* 0x000000230c007388 */ /* 0x000fe20000000800 */
[----:B--2---:R-:W-:Y:S01]  /*1500*/  FADD.FTZ R4, R4, R27 ;  /* 0x0000001b04047221 */ /* 0x004fe20000010000 */
[----:B---3--:R-:W2:Y:S02]  /*1510*/  MUFU.EX2 R45, R28 ;  /* 0x0000001c002d7308 */ /* 0x008ea40000000800 */
[----:B------:R-:W-:Y:S01]  /*1520*/  STS [R12+0x200], R43 ;  /* 0x0002002b0c007388 */ /* 0x000fe20000000800 */
[----:B0-----:R-:W-:Y:S01]  /*1530*/  FADD.FTZ R4, R4, R33 ;  /* 0x0000002104047221 */ /* 0x001fe20000010000 */
[----:B-1----:R-:W0:Y:S02]  /*1540*/  MUFU.EX2 R47, R22 ;  /* 0x00000016002f7308 */ /* 0x002e240000000800 */
[----:B------:R-:W-:Y:S04]  /*1550*/  STS [R12+0x400], R41 ;  /* 0x000400290c007388 */ /* 0x000fe80000000800 */
[----:B------:R-:W-:Y:S01]  /*1560*/  STS [R12+0x600], R39 ;  /* 0x000600270c007388 */ /* 0x000fe20000000800 */
[----:B--2---:R-:W-:-:S03]  /*1570*/  FADD.FTZ R4, R4, R45 ;  /* 0x0000002d04047221 */ /* 0x004fc60000010000 */
[----:B------:R-:W-:Y:S01]  /*1580*/  STS [R12+0x800], R37 ;  /* 0x000800250c007388 */ /* 0x000fe20000000800 */
[----:B0-----:R-:W-:-:S03]  /*1590*/  FADD.FTZ R4, R4, R47 ;  /* 0x0000002f04047221 */ /* 0x001fc60000010000 */
[----:B------:R-:W-:Y:S04]  /*15a0*/  STS [R12+0xa00], R29 ;  /* 0x000a001d0c007388 */ /* 0x000fe80000000800 */
[----:B------:R-:W-:Y:S04]  /*15b0*/  STS [R12+0xc00], R25 ;  /* 0x000c00190c007388 */ /* 0x000fe80000000800 */
        /* <DEDUP_REMOVED lines=9> */
.L_x_364:
[----:B------:R-:W-:Y:S05]  /*1650*/  BSYNC.RECONVERGENT B1 ;  /* 0x0000000000017941 */ /* 0x000fea0003800200 */
.L_x_363:
[----:B------:R-:W-:Y:S01]  /*1660*/  IMAD.IADD R13, R10, 0x1, -R11 ;  /* 0x000000010a0d7824 */ /* 0x000fe200078e0a0b */
[----:B------:R-:W-:Y:S04]  /*1670*/  BSSY.RECONVERGENT B1, `(.L_x_366) ;  /* 0x0000036000017945 */ /* 0x000fe80003800200 */
        /* <DEDUP_REMOVED lines=53> */
.L_x_367:
[----:B------:R-:W-:Y:S05]  /*19d0*/  BSYNC.RECONVERGENT B1 ;  /* 0x0000000000017941 */ /* 0x000fea0003800200 */
.L_x_366:
        /* <DEDUP_REMOVED lines=26> */
.L_x_359:
[----:B------:R-:W-:Y:S05]  /*1b80*/  BSYNC.RECONVERGENT B0 ;  /* 0x0000000000007941 */ /* 0x000fea0003800200 */
.L_x_358:
        /* <DEDUP_REMOVED lines=21> */
[----:B-1----:R-:W-:Y:S01]  /*1ce0*/  FADD.FTZ R11, R4, 9.9999999747524270788e-07 ;  /* 0x358637bd040b7421 */ /* 0x002fe20000010000 */
[----:B------:R-:W-:Y:S01]  /*1cf0*/  BSSY.RECONVERGENT B1, `(.L_x_370) ;  /* 0x0000019000017945 */ /* 0x000fe20003800200 */
[----:B------:R-:W-:Y:S02]  /*1d00*/  MOV R13, R31 ;  /* 0x0000001f000d7202 */ /* 0x000fe40000000f00 */
[----:B------:R-:W-:Y:S02]  /*1d10*/  IMAD.IADD R17, R17, 0x1, R12 ;  /* 0x0000000111117824 */ /* 0x000fe400078e020c */
[----:B------:R-:W1:Y:S03]  /*1d20*/  MUFU.RCP R11, R11 ;  /* 0x0000000b000b7308 */ /* 0x000e660000001000 */
[----:B------:R-:W-:-:S02]  /*1d30*/  LOP3.LUT R12, R17, 0x180, RZ, 0xc0, !PT ;  /* 0x00000180110c7812 */ /* 0x000fc400078ec0ff */
[----:B------:R-:W-:Y:S02]  /*1d40*/  IADD3 R16, PT, PT, -R16, R17, RZ ;  /* 0x0000001110107210 */ /* 0x000fe40007ffe1ff */
[----:B------:R-:W-:Y:S02]  /*1d50*/  ISETP.NE.AND P0, PT, R12, 0x180, PT ;  /* 0x000001800c00780c */ /* 0x000fe40003f05270 */
[----:B------:R-:W-:Y:S02]  /*1d60*/  ISETP.GE.U32.AND P1, PT, R16, 0x180, PT ;  /* 0x000001801000780c */ /* 0x000fe40003f26070 */
[----:B------:R-:W-:-:S09]  /*1d70*/  LEA.HI R17, R17, 0x1, RZ, 0x19 ;  /* 0x0000000111117811 */ /* 0x000fd200078fc8ff */
[----:B-1----:R-:W-:Y:S05]  /*1d80*/  @!P0 BRA `(.L_x_371) ;  /* 0x00000000003c8947 */ /* 0x002fea0003800000 */
[----:B------:R-:W-:Y:S01]  /*1d90*/  IMAD.SHL.U32 R12, R17, 0x80, RZ ;  /* 0x00000080110c7824 */ /* 0x000fe200078e00ff */
[----:B------:R-:W-:Y:S02]  /*1da0*/  IADD3 R13, PT, PT, R3, 0x20, RZ ;  /* 0x00000020030d7810 */ /* 0x000fe40007ffe0ff */
[----:B------:R-:W-:Y:S02]  /*1db0*/  LOP3.LUT R14, R17, 0x3, RZ, 0xc0, !PT ;  /* 0x00000003110e7812 */ /* 0x000fe400078ec0ff */
[----:B------:R-:W-:Y:S02]  /*1dc0*/  LOP3.LUT R12, R12, 0x180, RZ, 0xc0, !PT ;  /* 0x000001800c0c7812 */ /* 0x000fe400078ec0ff */
[----:B------:R-:W-:Y:S02]  /*1dd0*/  LEA R16, R0, R13, 0x18 ;  /* 0x0000000d00107211 */ /* 0x000fe400078ec0ff */
[----:B------:R-:W-:Y:S01]  /*1de0*/  IADD3 R14, PT, PT, -R14, RZ, RZ ;  /* 0x000000ff0e0e7210 */ /* 0x000fe20007ffe1ff */
[----:B------:R-:W-:Y:S01]  /*1df0*/  IMAD.IADD R13, R12, 0x1, R31 ;  /* 0x000000010c0d7824 */ /* 0x000fe200078e021f */
[----:B------:R-:W-:-:S07]  /*1e00*/  LEA R12, R31, R16, 0x2 ;  /* 0x000000101f0c7211 */ /* 0x000fce00078e10ff */
.L_x_372:
[----:B------:R-:W1:Y:S01]  /*1e10*/  LDS R16, [R12] ;  /* 0x000000000c107984 */ /* 0x000e620000000800 */
[----:B------:R-:W-:-:S04]  /*1e20*/  IADD3 R14, PT, PT, R14, 0x1, RZ ;  /* 0x000000010e0e7810 */ /* 0x000fc80007ffe0ff */
[----:B------:R-:W-:Y:S01]  /*1e30*/  ISETP.NE.AND P0, PT, R14, RZ, PT ;  /* 0x000000ff0e00720c */ /* 0x000fe20003f05270 */
[----:B-1----:R-:W-:-:S05]  /*1e40*/  FMUL.FTZ R15, R16, R11 ;  /* 0x0000000b100f7220 */ /* 0x002fca0000410000 */
[----:B------:R1:W-:Y:S02]  /*1e50*/  STS [R12], R15 ;  /* 0x0000000f0c007388 */ /* 0x0003e40000000800 */
[----:B-1----:R-:W-:-:S05]  /*1e60*/  VIADD R12, R12, 0x200 ;  /* 0x000002000c0c7836 */ /* 0x002fca0000000000 */
[----:B------:R-:W-:Y:S05]  /*1e70*/  @P0 BRA `(.L_x_372) ;  /* 0xfffffffc00e40947 */ /* 0x000fea000383ffff */
.L_x_371:
[----:B------:R-:W-:Y:S05]  /*1e80*/  BSYNC.RECONVERGENT B1 ;  /* 0x0000000000017941 */ /* 0x000fea0003800200 */
.L_x_370:
[----:B------:R-:W-:Y:S05]  /*1e90*/  @!P1 BRA `(.L_x_369) ;  /* 0x0000000400b89947 */ /* 0x000fea0003800000 */
[----:B------:R-:W-:Y:S01]  /*1ea0*/  IADD3 R12, PT, PT, R10, -R13, RZ ;  /* 0x8000000d0a0c7210 */ /* 0x000fe20007ffe0ff */
        /* <DEDUP_REMOVED lines=8> */
[----:B------:R-:W-:Y:S02]  /*1f30*/  PLOP3.LUT P0, PT, PT, PT, PT, 0x8, 0x80 ;  /* 0x000000000080781c */ /* 0x000fe40003f0e170 */
[----:B------:R-:W-:-:S11]  /*1f40*/  IADD3 R12, PT, PT, R10, -0x600, RZ ;  /* 0xfffffa000a0c7810 */ /* 0x000fd60007ffe0ff */
.L_x_375:
[----:B------:R-:W1:Y:S01]  /*1f50*/  LDS R14, [R0+-0x400] ;  /* 0xfffc0000000e7984 */ /* 0x000e620000000800 */
[----:B------:R-:W-:-:S03]  /*1f60*/  VIADD R13, R13, 0x800 ;  /* 0x000008000d0d7836 */ /* 0x000fc60000000000 */
[----:B------:R-:W2:Y:S02]  /*1f70*/  LDS R16, [R0+-0x200] ;  /* 0xfffe000000107984 */ /* 0x000ea40000000800 */
[----:B------:R-:W-:Y:S02]  /*1f80*/  ISETP.GE.AND P1, PT, R13, R12, PT ;  /* 0x0000000c0d00720c */ /* 0x000fe40003f26270 */
        /* <DEDUP_REMOVED lines=48> */
.L_x_374:
[----:B------:R-:W-:Y:S05]  /*2290*/  BSYNC.RECONVERGENT B1 ;  /* 0x0000000000017941 */ /* 0x000fea0003800200 */
.L_x_373:
[----:B------:R-:W-:Y:S01]  /*22a0*/  IADD3 R3, PT, PT, R10, -R13, RZ ;  /* 0x8000000d0a037210 */ /* 0x000fe20007ffe0ff */
        /* <DEDUP_REMOVED lines=30> */
.L_x_377:
[----:B------:R-:W-:Y:S05]  /*2490*/  BSYNC.RECONVERGENT B1 ;  /* 0x0000000000017941 */ /* 0x000fea0003800200 */
.L_x_376:
        /* <DEDUP_REMOVED lines=14> */
.L_x_369:
[----:B------:R-:W-:Y:S05]  /*2580*/  BSYNC.RECONVERGENT B0 ;  /* 0x0000000000007941 */ /* 0x000fea0003800200 */
.L_x_368:
[----:B------:R-:W-:Y:S01]  /*2590*/  BAR.SYNC.DEFER_BLOCKING 0x0 ;  /* 0x0000000000007b1d */ /* 0x000fe20000010000 */
[----:B------:R-:W-:Y:S02]  /*25a0*/  ISETP.NE.AND P0, PT, R31, RZ, PT ;  /* 0x000000ff1f00720c */ /* 0x000fe40003f05270 */
[----:B------:R-:W-:-:S03]  /*25b0*/  ISETP.GE.U32.AND P1, PT, R6, R7, PT ;  /* 0x000000070600720c */ /* 0x000fc60003f26070 */
[----:B------:R-:W-:Y:S08]  /*25c0*/  BSSY.RECONVERGENT B0, `(.L_x_378) ;  /* 0x0000010000007945 */ /* 0x000ff00003800200 */
[----:B------:R-:W-:Y:S05]  /*25d0*/  @P0 BRA `(.L_x_379) ;  /* 0x0000000000380947 */ /* 0x000fea0003800000 */
[----:B--2---:R-:W2:Y:S01]  /*25e0*/  LDC R0, c[0x0][0x378] ;  /* 0x0000de00ff007b82 */ /* 0x004ea20000000800 */
[----:B------:R-:W-:Y:S01]  /*25f0*/  UIMAD UR4, UR38, UR40, UR39 ;  /* 0x00000028260472a4 */ /* 0x000fe2000f8e0227 */
[----:B------:R-:W3:Y:S05]  /*2600*/  LDCU.128 UR8, c[0x0][0x380] ;  /* 0x00007000ff0877ac */ /* 0x000eea0008000c00 */
[----:B--2---:R-:W-:-:S05]  /*2610*/  IMAD R3, R0, UR4, RZ ;  /* 0x0000000400037c24 */ /* 0x004fca000f8e02ff */
[----:B------:R-:W-:-:S04]  /*2620*/  IADD3 R0, P0, PT, R3, R32, RZ ;  /* 0x0000002003007210 */ /* 0x000fc80007f1e0ff */
[----:B------:R-:W-:Y:S01]  /*2630*/  IADD3.X R3, PT, PT, RZ, RZ, RZ, P0, !PT ;  /* 0x000000ffff037210 */ /* 0x000fe200007fe4ff */
[----:B------:R-:W-:-:S03]  /*2640*/  IMAD.SHL.U32 R12, R0, 0x4, RZ ;  /* 0x00000004000c7824 */ /* 0x000fc600078e00ff */
[----:B------:R-:W-:Y:S02]  /*2650*/  SHF.L.U64.HI R0, R0, 0x2, R3 ;  /* 0x0000000200007819 */ /* 0x000fe40000010203 */
[C---:B---3--:R-:W-:Y:S02]  /*2660*/  IADD3 R10, P0, PT, R12.reuse, UR10, RZ ;  /* 0x0000000a0c0a7c10 */ /* 0x048fe4000ff1e0ff */
[----:B------:R-:W-:Y:S02]  /*2670*/  IADD3 R12, P2, PT, R12, UR8, RZ ;  /* 0x000000080c0c7c10 */ /* 0x000fe4000ff5e0ff */
[C---:B------:R-:W-:Y:S02]  /*2680*/  IADD3.X R11, PT, PT, R0.reuse, UR11, RZ, P0, !PT ;  /* 0x0000000b000b7c10 */ /* 0x040fe400087fe4ff */
[----:B------:R-:W-:-:S03]  /*2690*/  IADD3.X R13, PT, PT, R0, UR9, RZ, P2, !PT ;  /* 0x00000009000d7c10 */ /* 0x000fc600097fe4ff */
[----:B0-----:R3:W-:Y:S04]  /*26a0*/  STG.E desc[UR36][R10.64], R2 ;  /* 0x000000020a007986 */ /* 0x0017e8000c101924 */
[----:B-1----:R3:W-:Y:S02]  /*26b0*/  STG.E desc[UR36][R12.64], R4 ;  /* 0x000000040c007986 */ /* 0x0027e4000c101924 */
.L_x_379:
[----:B------:R-:W-:Y:S05]  /*26c0*/  BSYNC.RECONVERGENT B0 ;  /* 0x0000000000007941 */ /* 0x000fea0003800200 */
.L_x_378:
[----:B------:R-:W-:Y:S04]  /*26d0*/  BSSY.RECONVERGENT B6, `(.L_x_380) ;  /* 0x000004d000067945 */ /* 0x000fe80003800200 */
[----:B------:R-:W-:Y:S05]  /*26e0*/  @P1 BRA `(.L_x_381) ;  /* 0x00000004002c1947 */ /* 0x000fea0003800000 */
[----:B------:R-:W2:Y:S01]  /*26f0*/  LDC R16, c[0x0][0x400] ;  /* 0x00010000ff107b82 */ /* 0x000ea20000000800 */
[----:B-1-3--:R-:W1:Y:S01]  /*2700*/  I2F.RP R4, R5 ;  /* 0x0000000500047306 */ /* 0x00ae620000209400 */
[----:B------:R-:W3:Y:S06]  /*2710*/  LDCU UR4, c[0x0][0x3fc] ;  /* 0x00007f80ff0477ac */ /* 0x000eec0008000800 */
[----:B------:R-:W4:Y:S01]  /*2720*/  LDC R17, c[0x0][0x404] ;  /* 0x00010100ff117b82 */ /* 0x000f220000000800 */
[----:B-1----:R-:W0:Y:S01]  /*2730*/  MUFU.RCP R4, R4 ;  /* 0x0000000400047308 */ /* 0x002e220000001000 */
[----:B--2---:R-:W-:-:S02]  /*2740*/  IABS R0, R16 ;  /* 0x0000001000007213 */ /* 0x004fc40000000000 */
[----:B------:R-:W-:-:S05]  /*2750*/  ISETP.NE.AND P1, PT, R16, RZ, PT ;  /* 0x000000ff1000720c */ /* 0x000fca0003f25270 */
[----:B------:R-:W1:Y:S01]  /*2760*/  I2F.RP R12, R0 ;  /* 0x00000000000c7306 */ /* 0x000e620000209400 */
[----:B----4-:R-:W-:Y:S02]  /*2770*/  ISETP.NE.AND P2, PT, R17, RZ, PT ;  /* 0x000000ff1100720c */ /* 0x010fe40003f45270 */
[----:B0-----:R-:W-:-:S05]  /*2780*/  IADD3 R2, PT, PT, R4, 0xffffffe, RZ ;  /* 0x0ffffffe04027810 */ /* 0x001fca0007ffe0ff */
[----:B------:R0:W2:Y:S08]  /*2790*/  F2I.FTZ.U32.TRUNC.NTZ R3, R2 ;  /* 0x0000000200037305 */ /* 0x0000b0000021f000 */
[----:B-1----:R-:W1:Y:S01]  /*27a0*/  MUFU.RCP R12, R12 ;  /* 0x0000000c000c7308 */ /* 0x002e620000001000 */
[----:B0-----:R-:W-:Y:S02]  /*27b0*/  HFMA2 R2, -RZ, RZ, 0, 0 ;  /* 0x00000000ff027431 */ /* 0x001fe400000001ff */
[----:B--2---:R-:W-:-:S04]  /*27c0*/  IMAD.MOV R14, RZ, RZ, -R3 ;  /* 0x000000ffff0e7224 */ /* 0x004fc800078e0a03 */
[----:B------:R-:W-:-:S04]  /*27d0*/  IMAD R13, R14, R5, RZ ;  /* 0x000000050e0d7224 */ /* 0x000fc800078e02ff */
[----:B------:R-:W-:Y:S01]  /*27e0*/  IMAD.HI.U32 R15, R3, R13, R2 ;  /* 0x0000000d030f7227 */ /* 0x000fe200078e0002 */
[----:B------:R-:W-:Y:S02]  /*27f0*/  IABS R2, R17 ;  /* 0x0000001100027213 */ /* 0x000fe40000000000 */
[----:B-1----:R-:W-:Y:S02]  /*2800*/  IADD3 R10, PT, PT, R12, 0xffffffe, RZ ;  /* 0x0ffffffe0c0a7810 */ /* 0x002fe40007ffe0ff */
[----:B---3--:R-:W-:Y:S02]  /*2810*/  IADD3 R13, PT, PT, R8, -UR4, RZ ;  /* 0x80000004080d7c10 */ /* 0x008fe4000fffe0ff */
[----:B------:R0:W1:Y:S02]  /*2820*/  F2I.FTZ.U32.TRUNC.NTZ R11, R10 ;  /* 0x0000000a000b7305 */ /* 0x000064000021f000 */
[----:B0-----:R-:W-:Y:S01]  /*2830*/  IMAD.MOV.U32 R10, RZ, RZ, RZ ;  /* 0x000000ffff0a7224 */ /* 0x001fe200078e00ff */
[----:B-1----:R-:W-:-:S05]  /*2840*/  IADD3 R19, PT, PT, RZ, -R11, RZ ;  /* 0x8000000bff137210 */ /* 0x002fca0007ffe0ff */
[----:B------:R-:W-:-:S04]  /*2850*/  IMAD R19, R19, R0, RZ ;  /* 0x0000000013137224 */ /* 0x000fc800078e02ff */
[----:B------:R-:W-:Y:S01]  /*2860*/  IMAD.HI.U32 R10, R11, R19, R10 ;  /* 0x000000130b0a7227 */ /* 0x000fe200078e000a */
[----:B------:R-:W-:-:S07]  /*2870*/  MOV R19, R2 ;  /* 0x0000000200137202 */ /* 0x000fce0000000f00 */
.L_x_383:
[----:B------:R-:W-:-:S05]  /*2880*/  IMAD.SHL.U32 R2, R6, 0x20, RZ ;  /* 0x0000002006027824 */ /* 0x000fca00078e00ff */
[----:B------:R-:W-:Y:S02]  /*2890*/  IABS R4, R2 ;  /* 0x0000000200047213 */ /* 0x000fe40000000000 */
[----:B------:R-:W-:-:S03]  /*28a0*/  LOP3.LUT R2, R2, R17, RZ, 0x3c, !PT ;  /* 0x0000001102027212 */ /* 0x000fc600078e3cff */
[----:B------:R-:W-:Y:S01]  /*28b0*/  IMAD.HI.U32 R3, R15, R4, RZ ;  /* 0x000000040f037227 */ /* 0x000fe200078e00ff */
[----:B------:R-:W-:-:S04]  /*28c0*/  ISETP.GE.AND P4, PT, R2, RZ, PT ;  /* 0x000000ff0200720c */ /* 0x000fc80003f86270 */
[----:B------:R-:W-:-:S05]  /*28d0*/  IADD3 R11, PT, PT, -R3, RZ, RZ ;  /* 0x000000ff030b7210 */ /* 0x000fca0007ffe1ff */
[----:B------:R-:W-:-:S05]  /*28e0*/  IMAD R4, R19, R11, R4 ;  /* 0x0000000b13047224 */ /* 0x000fca00078e0204 */
[----:B------:R-:W-:-:S13]  /*28f0*/  ISETP.GT.U32.AND P3, PT, R5, R4, PT ;  /* 0x000000040500720c */ /* 0x000fda0003f64070 */
[----:B------:R-:W-:Y:S01]  /*2900*/  @!P3 IADD3 R4, PT, PT, R4, -R19, RZ ;  /* 0x800000130404b210 */ /* 0x000fe20007ffe0ff */
[----:B------:R-:W-:-:S03]  /*2910*/  @!P3 VIADD R3, R3, 0x1 ;  /* 0x000000010303b836 */ /* 0x000fc60000000000 */
[----:B------:R-:W-:-:S13]  /*2920*/  ISETP.GE.U32.AND P0, PT, R4, R5, PT ;  /* 0x000000050400720c */ /* 0x000fda0003f06070 */
[----:B------:R-:W-:-:S04]  /*2930*/  @P0 IADD3 R3, PT, PT, R3, 0x1, RZ ;  /* 0x0000000103030810 */ /* 0x000fc80007ffe0ff */
[----:B------:R-:W-:-:S05]  /*2940*/  MOV R4, R3 ;  /* 0x0000000300047202 */ /* 0x000fca0000000f00 */
[----:B------:R-:W-:Y:S01]  /*2950*/  @!P4 IMAD.MOV R4, RZ, RZ, -R4 ;  /* 0x000000ffff04c224 */ /* 0x000fe200078e0a04 */
[----:B------:R-:W-:-:S04]  /*2960*/  @!P2 LOP3.LUT R4, RZ, R17, RZ, 0x33, !PT ;  /* 0x00000011ff04a212 */ /* 0x000fc800078e33ff */
[----:B------:R-:W-:-:S04]  /*2970*/  IADD3 R8, PT, PT, R4, R9, RZ ;  /* 0x0000000904087210 */ /* 0x000fc80007ffe0ff */
[----:B------:R-:W-:Y:S02]  /*2980*/  IABS R3, R8 ;  /* 0x0000000800037213 */ /* 0x000fe40000000000 */
[----:B------:R-:W-:-:S03]  /*2990*/  ISETP.GE.AND P3, PT, R8, RZ, PT ;  /* 0x000000ff0800720c */ /* 0x000fc60003f66270 */
[----:B------:R-:W-:-:S05]  /*29a0*/  IMAD.HI.U32 R2, R10, R3, RZ ;  /* 0x000000030a027227 */ /* 0x000fca00078e00ff */
[----:B------:R-:W-:-:S05]  /*29b0*/  IADD3 R2, PT, PT, -R2, RZ, RZ ;  /* 0x000000ff02027210 */ /* 0x000fca0007ffe1ff */
[----:B------:R-:W-:-:S05]  /*29c0*/  IMAD R3, R0, R2, R3 ;  /* 0x0000000200037224 */ /* 0x000fca00078e0203 */
[----:B------:R-:W-:-:S13]  /*29d0*/  ISETP.GT.U32.AND P0, PT, R0, R3, PT ;  /* 0x000000030000720c */ /* 0x000fda0003f04070 */
[----:B------:R-:W-:-:S05]  /*29e0*/  @!P0 IMAD.IADD R3, R3, 0x1, -R0 ;  /* 0x0000000103038824 */ /* 0x000fca00078e0a00 */
[----:B------:R-:W-:-:S13]  /*29f0*/  ISETP.GT.U32.AND P0, PT, R0, R3, PT ;  /* 0x000000030000720c */ /* 0x000fda0003f04070 */
[----:B------:R-:W-:Y:S02]  /*2a00*/  @!P0 IADD3 R3, PT, PT, R3, -R0, RZ ;  /* 0x8000000003038210 */ /* 0x000fe40007ffe0ff */
[----:B------:R-:W-:Y:S02]  /*2a10*/  ISETP.GT.AND P0, PT, R4, R13, PT ;  /* 0x0000000d0400720c */ /* 0x000fe40003f04270 */
[----:B------:R-:W-:Y:S02]  /*2a20*/  @!P3 IADD3 R3, PT, PT, -R3, RZ, RZ ;  /* 0x000000ff0303b210 */ /* 0x000fe40007ffe1ff */
[----:B------:R-:W-:-:S04]  /*2a30*/  @!P1 LOP3.LUT R3, RZ, R16, RZ, 0x33, !PT ;  /* 0x00000010ff039212 */ /* 0x000fc800078e33ff */
[----:B------:R-:W-:-:S13]  /*2a40*/  ISETP.NE.AND P0, PT, R3, RZ, !P0 ;  /* 0x000000ff0300720c */ /* 0x000fda0004705270 */
[----:B------:R-:W-:Y:S05]  /*2a50*/  @!P0 BRA `(.L_x_382) ;  /* 0x0000000000108947 */ /* 0x000fea0003800000 */
[----:B------:R-:W-:-:S05]  /*2a60*/  VIADD R6, R6, 0x4 ;  /* 0x0000000406067836 */ /* 0x000fca0000000000 */
[----:B------:R-:W-:-:S13]  /*2a70*/  ISETP.GE.U32.AND P0, PT, R6, R7, PT ;  /* 0x000000070600720c */ /* 0x000fda0003f06070 */
[----:B------:R-:W-:Y:S05]  /*2a80*/  @P0 BRA `(.L_x_381) ;  /* 0x0000000000440947 */ /* 0x000fea0003800000 */
[----:B------:R-:W-:Y:S05]  /*2a90*/  BRA `(.L_x_383) ;  /* 0xfffffffc00787947 */ /* 0x000fea000383ffff */
.L_x_382:
[----:B------:R-:W-:Y:S01]  /*2aa0*/  MOV R0, 0x0 ;  /* 0x0000000000007802 */ /* 0x000fe20000000f00 */
[----:B------:R-:W0:Y:S01]  /*2ab0*/  LDCU.64 UR4, c[0x4][0x178] ;  /* 0x01002f00ff0477ac */ /* 0x000e220008000a00 */
[----:B------:R-:W-:Y:S01]  /*2ac0*/  HFMA2 R8, -RZ, RZ, 0, 3.2007694244384765625e-05 ;  /* 0x00000219ff087431 */ /* 0x000fe200000001ff */
[----:B------:R-:W-:Y:S01]  /*2ad0*/  MOV R12, 0x1 ;  /* 0x00000001000c7802 */ /* 0x000fe20000000f00 */
[----:B------:R1:W2:Y:S01]  /*2ae0*/  LDC.64 R2, c[0x4][R0] ;  /* 0x0100000000027b82 */ /* 0x0002a20000000a00 */
[----:B------:R-:W3:Y:S01]  /*2af0*/  LDCU.64 UR6, c[0x4][0x180] ;  /* 0x01003000ff0677ac */ /* 0x000ee20008000a00 */
[----:B------:R-:W-:Y:S01]  /*2b00*/  IMAD.MOV.U32 R13, RZ, RZ, RZ ;  /* 0x000000ffff0d7224 */ /* 0x000fe200078e00ff */
[----:B------:R-:W4:Y:S01]  /*2b10*/  LDCU.64 UR8, c[0x4][0x88] ;  /* 0x01001100ff0877ac */ /* 0x000f220008000a00 */
[----:B0-----:R-:W-:Y:S02]  /*2b20*/  MOV R4, UR4 ;  /* 0x0000000400047c02 */ /* 0x001fe40008000f00 */
[----:B------:R-:W-:Y:S01]  /*2b30*/  MOV R5, UR5 ;  /* 0x0000000500057c02 */ /* 0x000fe20008000f00 */
[----:B---3--:R-:W-:Y:S01]  /*2b40*/  IMAD.U32 R6, RZ, RZ, UR6 ;  /* 0x00000006ff067e24 */ /* 0x008fe2000f8e00ff */
[----:B------:R-:W-:-:S02]  /*2b50*/  MOV R7, UR7 ;  /* 0x0000000700077c02 */ /* 0x000fc40008000f00 */
[----:B----4-:R-:W-:Y:S01]  /*2b60*/  MOV R10, UR8 ;  /* 0x00000008000a7c02 */ /* 0x010fe20008000f00 */
[----:B-1----:R-:W-:-:S07]  /*2b70*/  IMAD.U32 R11, RZ, RZ, UR9 ;  /* 0x00000009ff0b7e24 */ /* 0x002fce000f8e00ff */
[----:B------:R-:W-:-:S07]  /*2b80*/  LEPC R20, `(.L_x_381) ;  /* 0x000000001014794e */ /* 0x000fce0000000000 */
[----:B--2---:R-:W-:Y:S05]  /*2b90*/  CALL.ABS.NOINC R2 ;  /* 0x0000000002007343 */ /* 0x004fea0003c00000 */
.L_x_381:
[----:B------:R-:W-:Y:S05]  /*2ba0*/  BSYNC.RECONVERGENT B6 ;  /* 0x0000000000067941 */ /* 0x000fea0003800200 */
.L_x_380:
[----:B------:R-:W-:-:S03]  /*2bb0*/  UMOV UR4, 0xffffffff ;  /* 0xffffffff00047882 */ /* 0x000fc60000000000 */
[----:B------:R-:W-:Y:S05]  /*2bc0*/  BRA.DIV UR4, `(.L_x_384) ;  /* 0x0000001e04c07947 */ /* 0x000fea000b800000 */
[----:B------:R-:W-:Y:S02]  /*2bd0*/  IMAD.MOV.U32 R7, RZ, RZ, RZ ;  /* 0x000000ffff077224 */ /* 0x000fe400078e00ff */
[----:B------:R-:W-:Y:S01]  /*2be0*/  HFMA2 R5, -RZ, RZ, 0, 0 ;  /* 0x00000000ff057431 */ /* 0x000fe200000001ff */
[----:B------:R-:W-:Y:S01]  /*2bf0*/  MOV R26, RZ ;  /* 0x000000ff001a7202 */ /* 0x000fe20000000f00 */
[----:B------:R-:W-:Y:S02]  /*2c00*/  HFMA2 R14, -RZ, RZ, 0, 0 ;  /* 0x00000000ff0e7431 */ /* 0x000fe400000001ff */
[----:B------:R-:W-:Y:S01]  /*2c10*/  FADD.FTZ R7, RZ, R7 ;  /* 0x00000007ff077221 */ /* 0x000fe20000010000 */
[----:B--2---:R-:W-:Y:S01]  /*2c20*/  MOV R3, RZ ;  /* 0x000000ff00037202 */ /* 0x004fe20000000f00 */
[----:B------:R-:W-:Y:S01]  /*2c30*/  FADD.FTZ R5, RZ, R5 ;  /* 0x00000005ff057221 */ /* 0x000fe20000010000 */
[----:B------:R-:W-:Y:S01]  /*2c40*/  CS2R R38, SRZ ;  /* 0x0000000000267805 */ /* 0x000fe2000001ff00 */
[----:B------:R-:W-:Y:S01]  /*2c50*/  FADD.FTZ R36, RZ, R14 ;  /* 0x0000000eff247221 */ /* 0x000fe20000010000 */
[----:B------:R-:W2:Y:S01]  /*2c60*/  SHFL.BFLY PT, R6, R7, 0x1, 0x1f ;  /* 0x0c201f0007067f89 */ /* 0x000ea200000e0000 */
[----:B------:R-:W-:Y:S01]  /*2c70*/  FADD.FTZ R26, RZ, R26 ;  /* 0x0000001aff1a7221 */ /* 0x000fe20000010000 */
[----:B------:R-:W-:Y:S01]  /*2c80*/  FADD.FTZ R3, RZ, R3 ;  /* 0x00000003ff037221 */ /* 0x000fe20000010000 */
[----:B------:R-:W-:Y:S01]  /*2c90*/  HFMA2 R28, -RZ, RZ, 0, 0 ;  /* 0x00000000ff1c7431 */ /* 0x000fe200000001ff */
[----:B-1-3--:R-:W1:Y:S01]  /*2ca0*/  SHFL.BFLY PT, R4, R5, 0x1, 0x1f ;  /* 0x0c201f0005047f89 */ /* 0x00ae6200000e0000 */
[----:B------:R-:W-:Y:S01]  /*2cb0*/  MOV R9, RZ ;  /* 0x000000ff00097202 */ /* 0x000fe20000000f00 */
[----:B------:R-:W-:Y:S01]  /*2cc0*/  FADD.FTZ R39, RZ, R39 ;  /* 0x00000027ff277221 */ /* 0x000fe20000010000 */
[----:B------:R-:W-:Y:S01]  /*2cd0*/  IMAD.MOV.U32 R0, RZ, RZ, RZ ;  /* 0x000000ffff007224 */ /* 0x000fe200078e00ff */
[----:B------:R-:W3:Y:S01]  /*2ce0*/  SHFL.BFLY PT, R47, R36, 0x1, 0x1f ;  /* 0x0c201f00242f7f89 */ /* 0x000ee200000e0000 */
[----:B------:R-:W-:Y:S01]  /*2cf0*/  FADD.FTZ R28, RZ, R28 ;  /* 0x0000001cff1c7221 */ /* 0x000fe20000010000 */
[----:B------:R-:W-:Y:S01]  /*2d00*/  FADD.FTZ R9, RZ, R9 ;  /* 0x00000009ff097221 */ /* 0x000fe20000010000 */
[----:B------:R-:W-:Y:S01]  /*2d10*/  MOV R40, RZ ;  /* 0x000000ff00287202 */ /* 0x000fe20000000f00 */
[----:B------:R-:W4:Y:S01]  /*2d20*/  SHFL.BFLY PT, R25, R26, 0x1, 0x1f ;  /* 0x0c201f001a197f89 */ /* 0x000f2200000e0000 */
[----:B------:R-:W-:Y:S01]  /*2d30*/  IMAD.MOV.U32 R24, RZ, RZ, RZ ;  /* 0x000000ffff187224 */ /* 0x000fe200078e00ff */
[----:B------:R-:W-:Y:S01]  /*2d40*/  MOV R20, RZ ;  /* 0x000000ff00147202 */ /* 0x000fe20000000f00 */
[----:B------:R-:W-:Y:S01]  /*2d50*/  IMAD.MOV.U32 R18, RZ, RZ, RZ ;  /* 0x000000ffff127224 */ /* 0x000fe200078e00ff */
[----:B0-----:R-:W0:Y:S01]  /*2d60*/  SHFL.BFLY PT, R2, R3, 0x1, 0x1f ;  /* 0x0c201f0003027f89 */ /* 0x001e2200000e0000 */
[----:B------:R-:W-:-:S02]  /*2d70*/  HFMA2 R16, -RZ, RZ, 0, 0 ;  /* 0x00000000ff107431 */ /* 0x000fc400000001ff */
[----:B------:R-:W-:Y:S01]  /*2d80*/  FADD.FTZ R0, RZ, R0 ;  /* 0x00000000ff007221 */ /* 0x000fe20000010000 */
[----:B------:R-:W-:Y:S01]  /*2d90*/  FADD.FTZ R24, RZ, R24 ;  /* 0x00000018ff187221 */ /* 0x000fe20000010000 */
[----:B------:R-:W5:Y:S01]  /*2da0*/  SHFL.BFLY PT, R46, R39, 0x1, 0x1f ;  /* 0x0c201f00272e7f89 */ /* 0x000f6200000e0000 */
[----:B------:R-:W-:Y:S01]  /*2db0*/  FADD.FTZ R18, RZ, R18 ;  /* 0x00000012ff127221 */ /* 0x000fe20000010000 */
[----:B------:R-:W-:Y:S01]  /*2dc0*/  FADD.FTZ R40, RZ, R40 ;  /* 0x00000028ff287221 */ /* 0x000fe20000010000 */
[----:B------:R-:W-:Y:S01]  /*2dd0*/  FADD.FTZ R20, RZ, R20 ;  /* 0x00000014ff147221 */ /* 0x000fe20000010000 */
[----:B------:R-:W5:Y:S01]  /*2de0*/  SHFL.BFLY PT, R27, R28, 0x1, 0x1f ;  /* 0x0c201f001c1b7f89 */ /* 0x000f6200000e0000 */
[----:B--2---:R-:W-:Y:S01]  /*2df0*/  FADD.FTZ R6, R7, R6 ;  /* 0x0000000607067221 */ /* 0x004fe20000010000 */
[----:B------:R-:W-:Y:S01]  /*2e00*/  FADD.FTZ R16, RZ, R16 ;  /* 0x00000010ff107221 */ /* 0x000fe20000010000 */
[----:B------:R-:W-:Y:S01]  /*2e10*/  HFMA2 R22, -RZ, RZ, 0, 0 ;  /* 0x00000000ff167431 */ /* 0x000fe200000001ff */
[----:B------:R-:W2:Y:S01]  /*2e20*/  SHFL.BFLY PT, R8, R9, 0x1, 0x1f ;  /* 0x0c201f0009087f89 */ /* 0x000ea200000e0000 */
[----:B-1----:R-:W-:Y:S01]  /*2e30*/  FADD.FTZ R7, R5, R4 ;  /* 0x0000000405077221 */ /* 0x002fe20000010000 */
[----:B------:R-:W-:-:S02]  /*2e40*/  HFMA2 R4, -RZ, RZ, 0, 0 ;  /* 0x00000000ff047431 */ /* 0x000fc400000001ff */
[----:B------:R-:W-:Y:S02]  /*2e50*/  IMAD.MOV.U32 R42, RZ, RZ, RZ ;  /* 0x000000ffff2a7224 */ /* 0x000fe400078e00ff */
[----:B---3--:R-:W-:Y:S01]  /*2e60*/  FADD.FTZ R47, R36, R47 ;  /* 0x0000002f242f7221 */ /* 0x008fe20000010000 */
[----:B------:R-:W-:Y:S01]  /*2e70*/  HFMA2 R36, -RZ, RZ, 0, 0 ;  /* 0x00000000ff247431 */ /* 0x000fe200000001ff */
[----:B------:R-:W1:Y:S01]  /*2e80*/  SHFL.BFLY PT, R35, R0, 0x1, 0x1f ;  /* 0x0c201f0000237f89 */ /* 0x000e6200000e0000 */
[----:B------:R-:W-:Y:S01]  /*2e90*/  FADD.FTZ R4, RZ, R4 ;  /* 0x00000004ff047221 */ /* 0x000fe20000010000 */
[----:B----4-:R-:W-:Y:S01]  /*2ea0*/  FADD.FTZ R25, R26, R25 ;  /* 0x000000191a197221 */ /* 0x010fe20000010000 */
[----:B------:R-:W-:Y:S01]  /*2eb0*/  MOV R26, RZ ;  /* 0x000000ff001a7202 */ /* 0x000fe20000000f00 */
[----:B------:R-:W3:Y:S01]  /*2ec0*/  SHFL.BFLY PT, R23, R24, 0x1, 0x1f ;  /* 0x0c201f0018177f89 */ /* 0x000ee200000e0000 */
[----:B------:R-:W-:Y:S01]  /*2ed0*/  FADD.FTZ R36, RZ, R36 ;  /* 0x00000024ff247221 */ /* 0x000fe20000010000 */
[----:B0-----:R-:W-:Y:S01]  /*2ee0*/  FADD.FTZ R2, R3, R2 ;  /* 0x0000000203027221 */ /* 0x001fe20000010000 */
[----:B------:R-:W-:Y:S01]  /*2ef0*/  FADD.FTZ R22, RZ, R22 ;  /* 0x00000016ff167221 */ /* 0x000fe20000010000 */
[----:B------:R-:W0:Y:S01]  /*2f00*/  SHFL.BFLY PT, R17, R18, 0x1, 0x1f ;  /* 0x0c201f0012117f89 */ /* 0x000e2200000e0000 */
[----:B------:R-:W-:Y:S01]  /*2f10*/  FADD.FTZ R38, RZ, R38 ;  /* 0x00000026ff267221 */ /* 0x000fe20000010000 */
[----:B------:R-:W-:Y:S01]  /*2f20*/  FADD.FTZ R42, RZ, R42 ;  /* 0x0000002aff2a7221 */ /* 0x000fe20000010000 */
[----:B------:R-:W-:Y:S01]  /*2f30*/  FADD.FTZ R44, RZ, R14 ;  /* 0x0000000eff2c7221 */ /* 0x000fe20000010000 */
[----:B------:R-:W4:Y:S01]  /*2f40*/  SHFL.BFLY PT, R41, R40, 0x1, 0x1f ;  /* 0x0c201f0028297f89 */ /* 0x000f2200000e0000 */
[----:B-----5:R-:W-:Y:S01]  /*2f50*/  FADD.FTZ R46, R39, R46 ;  /* 0x0000002e272e7221 */ /* 0x020fe20000010000 */
[----:B------:R-:W-:Y:S01]  /*2f60*/  FADD.FTZ R26, RZ, R26 ;  /* 0x0000001aff1a7221 */ /* 0x000fe20000010000 */
[----:B------:R-:W-:Y:S01]  /*2f70*/  FADD.FTZ R27, R28, R27 ;  /* 0x0000001b1c1b7221 */ /* 0x000fe20000010000 */
[----:B------:R-:W5:Y:S01]  /*2f80*/  SHFL.BFLY PT, R19, R20, 0x1, 0x1f ;  /* 0x0c201f0014137f89 */ /* 0x000f6200000e0000 */
[----:B------:R-:W-:Y:S01]  /*2f90*/  FADD.FTZ R28, RZ, R14 ;  /* 0x0000000eff1c7221 */ /* 0x000fe20000010000 */
[----:B--2---:R-:W-:Y:S01]  /*2fa0*/  FADD.FTZ R9, R9, R8 ;  /* 0x0000000809097221 */ /* 0x004fe20000010000 */
[----:B------:R-:W-:Y:S01]  /*2fb0*/  FADD.FTZ R8, RZ, R14 ;  /* 0x0000000eff087221 */ /* 0x000fe20000010000 */
[----:B------:R-:W2:Y:S01]  /*2fc0*/  SHFL.BFLY PT, R10, R16, 0x1, 0x1f ;  /* 0x0c201f00100a7f89 */ /* 0x000ea200000e0000 */
[----:B------:R-:W-:Y:S01]  /*2fd0*/  MOV R34, RZ ;  /* 0x000000ff00227202 */ /* 0x000fe20000000f00 */
[----:B------:R-:W-:-:S02]  /*2fe0*/  IMAD.MOV.U32 R30, RZ, RZ, RZ ;  /* 0x000000ffff1e7224 */ /* 0x000fc400078e00ff */
[----:B------:R-:W2:Y:S01]  /*2ff0*/  SHFL.BFLY PT, R3, R4, 0x1, 0x1f ;  /* 0x0c201f0004037f89 */ /* 0x000ea200000e0000 */
[----:B-1----:R-:W-:Y:S01]  /*3000*/  FADD.FTZ R35, R0, R35 ;  /* 0x0000002300237221 */ /* 0x002fe20000010000 */
[----:B------:R-:W-:Y:S01]  /*3010*/  MOV R0, RZ ;  /* 0x000000ff00007202 */ /* 0x000fe20000000f00 */
[----:B------:R-:W-:Y:S01]  /*3020*/  FADD.FTZ R34, RZ, R34 ;  /* 0x00000022ff227221 */ /* 0x000fe20000010000 */
[----:B------:R-:W1:Y:S01]  /*3030*/  SHFL.BFLY PT, R37, R36, 0x1, 0x1f ;  /* 0x0c201f0024257f89 */ /* 0x000e6200000e0000 */
[----:B---3--:R-:W-:Y:S01]  /*3040*/  FADD.FTZ R23, R24, R23 ;  /* 0x0000001718177221 */ /* 0x008fe20000010000 */
[----:B------:R-:W-:Y:S02]  /*3050*/  HFMA2 R24, -RZ, RZ, 0, 0 ;  /* 0x00000000ff187431 */ /* 0x000fe400000001ff */
[----:B------:R-:W-:Y:S01]  /*3060*/  FADD.FTZ R0, RZ, R0 ;  /* 0x00000000ff007221 */ /* 0x000fe20000010000 */
[----:B------:R-:W3:Y:S01]  /*3070*/  SHFL.BFLY PT, R21, R22, 0x1, 0x1f ;  /* 0x0c201f0016157f89 */ /* 0x000ee200000e0000 */
[----:B0-----:R-:W-:Y:S01]  /*3080*/  FADD.FTZ R17, R18, R17 ;  /* 0x0000001112117221 */ /* 0x001fe20000010000 */
[----:B------:R-:W-:-:S02]  /*3090*/  HFMA2 R18, -RZ, RZ, 0, 0 ;  /* 0x00000000ff127431 */ /* 0x000fc400000001ff */
[----:B------:R-:W-:Y:S01]  /*30a0*/  FADD.FTZ R30, RZ, R30 ;  /* 0x0000001eff1e7221 */ /* 0x000fe20000010000 */
[----:B------:R-:W0:Y:S01]  /*30b0*/  SHFL.BFLY PT, R39, R38, 0x1, 0x1f ;  /* 0x0c201f0026277f89 */ /* 0x000e2200000e0000 */
[----:B----4-:R-:W-:Y:S01]  /*30c0*/  FADD.FTZ R40, R40, R41 ;  /* 0x0000002928287221 */ /* 0x010fe20000010000 */
[----:B------:R-:W-:Y:S01]  /*30d0*/  MOV R41, RZ ;  /* 0x000000ff00297202 */ /* 0x000fe20000000f00 */
[----:B------:R-:W-:Y:S01]  /*30e0*/  FADD.FTZ R18, RZ, R18 ;  /* 0x00000012ff127221 */ /* 0x000fe20000010000 */
[----:B------:R-:W4:Y:S01]  /*30f0*/  SHFL.BFLY PT, R43, R42, 0x1, 0x1f ;  /* 0x0c201f002a2b7f89 */ /* 0x000f2200000e0000 */
[----:B-----5:R-:W-:Y:S01]  /*3100*/  FADD.FTZ R19, R20, R19 ;  /* 0x0000001314137221 */ /* 0x020fe20000010000 */
[----:B------:R-:W-:Y:S02]  /*3110*/  IMAD.MOV.U32 R20, RZ, RZ, RZ ;  /* 0x000000ffff147224 */ /* 0x000fe400078e00ff */
[----:B------:R-:W-:Y:S01]  /*3120*/  FADD.FTZ R41, RZ, R41 ;  /* 0x00000029ff297221 */ /* 0x000fe20000010000 */
[----:B------:R-:W5:Y:S01]  /*3130*/  SHFL.BFLY PT, R45, R44, 0x1, 0x1f ;  /* 0x0c201f002c2d7f89 */ /* 0x000f6200000e0000 */
[----:B--2---:R-:W-:Y:S01]  /*3140*/  FADD.FTZ R10, R16, R10 ;  /* 0x0000000a100a7221 */ /* 0x004fe20000010000 */
[----:B------:R-:W-:-:S02]  /*3150*/  IMAD.MOV.U32 R16, RZ, RZ, RZ ;  /* 0x000000ffff107224 */ /* 0x000fc400078e00ff */
[----:B------:R-:W-:Y:S01]  /*3160*/  FADD.FTZ R20, RZ, R20 ;  /* 0x00000014ff147221 */ /* 0x000fe20000010000 */
[----:B------:R-:W2:Y:S01]  /*3170*/  SHFL.BFLY PT, R14, R26, 0x1, 0x1f ;  /* 0x0c201f001a0e7f89 */ /* 0x000ea200000e0000 */
[----:B------:R-:W-:Y:S01]  /*3180*/  FADD.FTZ R3, R4, R3 ;  /* 0x0000000304037221 */ /* 0x000fe20000010000 */
[----:B------:R-:W-:Y:S01]  /*3190*/  FADD.FTZ R16, RZ, R16 ;  /* 0x00000010ff107221 */ /* 0x000fe20000010000 */
[----:B------:R-:W-:Y:S01]  /*31a0*/  FADD.FTZ R24, RZ, R24 ;  /* 0x00000018ff187221 */ /* 0x000fe20000010000 */
[----:B------:R-:W2:Y:S01]  /*31b0*/  SHFL.BFLY PT, R5, R8, 0x1, 0x1f ;  /* 0x0c201f0008057f89 */ /* 0x000ea200000e0000 */
[----:B------:R-:W-:Y:S02]  /*31c0*/  IMAD.MOV.U32 R4, RZ, RZ, RZ ;  /* 0x000000ffff047224 */ /* 0x000fe400078e00ff */
[----:B-1----:R-:W-:Y:S01]  /*31d0*/  FADD.FTZ R36, R36, R37 ;  /* 0x0000002524247221 */ /* 0x002fe20000010000 */
[----:B---3--:R-:W-:Y:S01]  /*31e0*/  FADD.FTZ R21, R22, R21 ;  /* 0x0000001516157221 */ /* 0x008fe20000010000 */
[----:B------:R-:W1:Y:S01]  /*31f0*/  SHFL.BFLY PT, R37, R0, 0x1, 0x1f ;  /* 0x0c201f0000257f89 */ /* 0x000e6200000e0000 */
[----:B------:R-:W-:Y:S01]  /*3200*/  FADD.FTZ R13, RZ, R4 ;  /* 0x00000004ff0d7221 */ /* 0x000fe20000010000 */
[----:B0-----:R-:W-:-:S02]  /*3210*/  FADD.FTZ R38, R38, R39 ;  /* 0x0000002726267221 */ /* 0x001fc40000010000 */
[----:B------:R-:W0:Y:S01]  /*3220*/  SHFL.BFLY PT, R33, R34, 0x1, 0x1f ;  /* 0x0c201f0022217f89 */ /* 0x000e2200000e0000 */
[----:B----4-:R-:W-:-:S03]  /*3230*/  FADD.FTZ R42, R42, R43 ;  /* 0x0000002b2a2a7221 */ /* 0x010fc60000010000 */
[----:B------:R-:W3:Y:S01]  /*3240*/  SHFL.BFLY PT, R29, R30, 0x1, 0x1f ;  /* 0x0c201f001e1d7f89 */ /* 0x000ee200000e0000 */
[----:B-----5:R-:W-:-:S03]  /*3250*/  FADD.FTZ R44, R44, R45 ;  /* 0x0000002d2c2c7221 */ /* 0x020fc60000010000 */
[----:B------:R-:W4:Y:S01]  /*3260*/  SHFL.BFLY PT, R39, R16, 0x1, 0x1f ;  /* 0x0c201f0010277f89 */ /* 0x000f2200000e0000 */
[----:B--2---:R-:W-:-:S03]  /*3270*/  FADD.FTZ R26, R26, R14 ;  /* 0x0000000e1a1a7221 */ /* 0x004fc60000010000 */
[----:B------:R-:W2:Y:S01]  /*3280*/  SHFL.BFLY PT, R43, R18, 0x1, 0x1f ;  /* 0x0c201f00122b7f89 */ /* 0x000ea200000e0000 */
[----:B------:R-:W-:-:S03]  /*3290*/  FADD.FTZ R5, R8, R5 ;  /* 0x0000000508057221 */ /* 0x000fc60000010000 */
[----:B------:R-:W5:Y:S04]  /*32a0*/  SHFL.BFLY PT, R22, R41, 0x1, 0x1f ;  /* 0x0c201f0029167f89 */ /* 0x000f6800000e0000 */
[----:B------:R-:W5:Y:S01]  /*32b0*/  SHFL.BFLY PT, R45, R20, 0x1, 0x1f ;  /* 0x0c201f00142d7f89 */ /* 0x000f6200000e0000 */
[----:B-1----:R-:W-:Y:S01]  /*32c0*/  FADD.FTZ R0, R0, R37 ;  /* 0x0000002500007221 */ /* 0x002fe20000010000 */
[----:B------:R-:W-:Y:S02]  /*32d0*/  MOV R37, R5 ;  /* 0x0000000500257202 */ /* 0x000fe40000000f00 */
[----:B------:R-:W1:Y:S01]  /*32e0*/  SHFL.BFLY PT, R49, R24, 0x1, 0x1f ;  /* 0x0c201f0018317f89 */ /* 0x000e6200000e0000 */
[----:B0-----:R-:W-:-:S03]  /*32f0*/  FADD.FTZ R33, R34, R33 ;  /* 0x0000002122217221 */ /* 0x001fc60000010000 */
[----:B------:R-:W0:Y:S01]  /*3300*/  SHFL.BFLY PT, R51, R28, 0x1, 0x1f ;  /* 0x0c201f001c337f89 */ /* 0x000e2200000e0000 */
[----:B---3--:R-:W-:-:S03]  /*3310*/  FADD.FTZ R29, R30, R29 ;  /* 0x0000001d1e1d7221 */ /* 0x008fc60000010000 */
[----:B------:R3:W3:Y:S01]  /*3320*/  SHFL.BFLY PT, R14, R13, 0x1, 0x1f ;  /* 0x0c201f000d0e7f89 */ /* 0x0006e200000e0000 */
[----:B----4-:R-:W-:Y:S01]  /*3330*/  FADD.FTZ R16, R16, R39 ;  /* 0x0000002710107221 */ /* 0x010fe20000010000 */
[----:B--2---:R-:W-:Y:S01]  /*3340*/  FADD.FTZ R18, R18, R43 ;  /* 0x0000002b12127221 */ /* 0x004fe20000010000 */
[----:B-----5:R-:W-:Y:S01]  /*3350*/  FADD.FTZ R22, R41, R22 ;  /* 0x0000001629167221 */ /* 0x020fe20000010000 */
[----:B------:R-:W-:Y:S01]  /*3360*/  FADD.FTZ R20, R20, R45 ;  /* 0x0000002d14147221 */ /* 0x000fe20000010000 */
[----:B-1----:R-:W-:Y:S01]  /*3370*/  FADD.FTZ R24, R24, R49 ;  /* 0x0000003118187221 */ /* 0x002fe20000010000 */
[----:B0-----:R-:W-:-:S07]  /*3380*/  FADD.FTZ R28, R28, R51 ;  /* 0x000000331c1c7221 */ /* 0x001fce0000010000 */
.L_x_464:
[C---:B------:R-:W-:Y:S01]  /*3390*/  LOP3.LUT P0, RZ, R31.reuse, 0x3, RZ, 0xc0, !PT ;  /* 0x000000031fff7812 */ /* 0x040fe2000780c0ff */
[----:B------:R-:W-:Y:S05]  /*33a0*/  WARPSYNC.ALL ;  /* 0x0000000000007948 */ /* 0x000fea0003800000 */
[C---:B------:R-:W-:Y:S01]  /*33b0*/  LOP3.LUT R4, R31.reuse, 0x3c0, RZ, 0xc0, !PT ;  /* 0x000003c01f047812 */ /* 0x040fe200078ec0ff */
[----:B------:R-:W-:Y:S01]  /*33c0*/  BAR.SYNC.DEFER_BLOCKING 0x0 ;  /* 0x0000000000007b1d */ /* 0x000fe20000010000 */
[----:B------:R-:W-:Y:S01]  /*33d0*/  LOP3.LUT R5, R31, 0x3e3, RZ, 0xc0, !PT ;  /* 0x000003e31f057812 */ /* 0x000fe200078ec0ff */
[----:B---3--:R-:W-:Y:S01]  /*33e0*/  FADD.FTZ R13, R13, R14 ;  /* 0x0000000e0d0d7221 */ /* 0x008fe20000010000 */
[----:B------:R-:W-:-:S02]  /*33f0*/  ISETP.NE.OR P5, PT, R4, 0x40, P0 ;  /* 0x000000400400780c */ /* 0x000fc400007a5670 */
[----:B------:R-:W-:Y:S01]  /*3400*/  LOP3.LUT R4, R31, 0x1f, RZ, 0xc0, !PT ;  /* 0x0000001f1f047812 */ /* 0x000fe200078ec0ff */
[----:B------:R-:W-:Y:S01]  /*3410*/  BSSY.RECONVERGENT B0, `(.L_x_385) ;  /* 0x000002e000007945 */ /* 0x000fe20003800200 */
[C---:B------:R-:W-:Y:S02]  /*3420*/  ISETP.NE.AND P2, PT, R5.reuse, 0x20, PT ;  /* 0x000000200500780c */ /* 0x040fe40003f45270 */
[----:B------:R-:W-:Y:S02]  /*3430*/  ISETP.NE.AND P3, PT, R5, RZ, PT ;  /* 0x000000ff0500720c */ /* 0x000fe40003f65270 */
[C---:B------:R-:W-:Y:S02]  /*3440*/  LOP3.LUT P1, RZ, R31.reuse, 0x3c3, RZ, 0xc0, !PT ;  /* 0x000003c31fff7812 */ /* 0x040fe4000782c0ff */
[----:B------:R-:W-:Y:S02]  /*3450*/  ISETP.GT.U32.AND P4, PT, R31, 0x1f, PT ;  /* 0x0000001f1f00780c */ /* 0x000fe40003f84070 */
[----:B------:R-:W-:Y:S01]  /*3460*/  SHF.R.U32.HI R4, RZ, 0x2, R4 ;  /* 0x00000002ff047819 */ /* 0x000fe20000011604 */
[----:B------:R-:W-:Y:S10]  /*3470*/  @P5 BRA `(.L_x_386) ;  /* 0x00000000009c5947 */ /* 0x000ff40003800000 */
[----:B------:R-:W0:Y:S01]  /*3480*/  S2UR UR5, SR_CgaCtaId ;  /* 0x00000000000579c3 */ /* 0x000e220000008800 */
[----:B------:R-:W-:Y:S01]  /*3490*/  UMOV UR4, 0x400 ;  /* 0x0000040000047882 */ /* 0x000fe20000000000 */
[----:B------:R-:W-:Y:S01]  /*34a0*/  SHF.L.U32 R5, R31, 0x5, RZ ;  /* 0x000000051f057819 */ /* 0x000fe200000006ff */
[----:B------:R-:W-:-:S03]  /*34b0*/  UIADD3 UR4, UPT, UPT, UR4, 0x20, URZ ;  /* 0x0000002004047890 */ /* 0x000fc6000fffe0ff */
[----:B------:R-:W-:-:S05]  /*34c0*/  LOP3.LUT R5, R5, 0x7c00, RZ, 0xc0, !PT ;  /* 0x00007c0005057812 */ /* 0x000fca00078ec0ff */
[----:B------:R-:W-:Y:S01]  /*34d0*/  IMAD R5, R4, 0x4, R5 ;  /* 0x0000000404057824 */ /* 0x000fe200078e0205 */
[----:B0-----:R-:W-:-:S09]  /*34e0*/  ULEA UR4, UR5, UR4, 0x18 ;  /* 0x0000000405047291 */ /* 0x001fd2000f8ec0ff */
[----:B------:R0:W-:Y:S04]  /*34f0*/  STS [R5+UR4+-0x800], R47 ;  /* 0xfff8002f05007988 */ /* 0x0001e80008000804 */
        /* <DEDUP_REMOVED lines=30> */
[----:B------:R0:W-:Y:S02]  /*36e0*/  STS [R5+UR4+-0x420], R13 ;  /* 0xfffbe00d05007988 */ /* 0x0001e40008000804 */
.L_x_386:
[----:B------:R-:W-:Y:S05]  /*36f0*/  BSYNC.RECONVERGENT B0 ;  /* 0x0000000000007941 */ /* 0x000fea0003800200 */
.L_x_385:
[----:B------:R-:W-:Y:S06]  /*3700*/  BAR.SYNC.DEFER_BLOCKING 0x0 ;  /* 0x0000000000007b1d */ /* 0x000fec0000010000 */
[----:B------:R-:W-:Y:S04]  /*3710*/  BSSY.RECONVERGENT B0, `(.L_x_387) ;  /* 0x0000049000007945 */ /* 0x000fe80003800200 */
[----:B------:R-:W-:Y:S05]  /*3720*/  @P1 BRA `(.L_x_388) ;  /* 0x00000004001c1947 */ /* 0x000fea0003800000 */
[----:B------:R-:W1:Y:S01]  /*3730*/  S2UR UR5, SR_CgaCtaId ;  /* 0x00000000000579c3 */ /* 0x000e620000008800 */
[----:B------:R-:W-:Y:S01]  /*3740*/  UMOV UR4, 0x400 ;  /* 0x0000040000047882 */ /* 0x000fe20000000000 */
[----:B0-----:R-:W-:Y:S01]  /*3750*/  SHF.L.U32 R5, R31, 0x5, RZ ;  /* 0x000000051f057819 */ /* 0x001fe200000006ff */
[----:B------:R-:W-:-:S03]  /*3760*/  UIADD3 UR4, UPT, UPT, UR4, 0x20, URZ ;  /* 0x0000002004047890 */ /* 0x000fc6000fffe0ff */
[----:B------:R-:W-:-:S04]  /*3770*/  LOP3.LUT R5, R5, 0x7c00, RZ, 0xc0, !PT ;  /* 0x00007c0005057812 */ /* 0x000fc800078ec0ff */
[----:B------:R-:W-:Y:S01]  /*3780*/  LEA R5, R4, R5, 0x2 ;  /* 0x0000000504057211 */ /* 0x000fe200078e10ff */
[----:B-1----:R-:W-:-:S09]  /*3790*/  ULEA UR4, UR5, UR4, 0x18 ;  /* 0x0000000405047291 */ /* 0x002fd2000f8ec0ff */
[----:B------:R-:W0:Y:S04]  /*37a0*/  LDS R8, [R5+UR4] ;  /* 0x0000000405087984 */ /* 0x000e280008000800 */
[----:B------:R-:W1:Y:S04]  /*37b0*/  LDS R11, [R5+UR4+0x20] ;  /* 0x00002004050b7984 */ /* 0x000e680008000800 */
[----:B------:R-:W2:Y:S04]  /*37c0*/  LDS R12, [R5+UR4+0x40] ;  /* 0x00004004050c7984 */ /* 0x000ea80008000800 */
[----:B------:R-:W3:Y:S04]  /*37d0*/  LDS R15, [R5+UR4+0x180] ;  /* 0x00018004050f7984 */ /* 0x000ee80008000800 */
[----:B------:R-:W4:Y:S04]  /*37e0*/  LDS R39, [R5+UR4+0x220] ;  /* 0x0002200405277984 */ /* 0x000f280008000800 */
[----:B------:R-:W5:Y:S04]  /*37f0*/  LDS R41, [R5+UR4+0x240] ;  /* 0x0002400405297984 */ /* 0x000f680008000800 */
[----:B------:R-:W5:Y:S04]  /*3800*/  LDS R14, [R5+UR4+0x80] ;  /* 0x00008004050e7984 */ /* 0x000f680008000800 */
[----:B------:R-:W5:Y:S04]  /*3810*/  LDS R30, [R5+UR4+0xa0] ;  /* 0x0000a004051e7984 */ /* 0x000f680008000800 */
[----:B------:R-:W5:Y:S04]  /*3820*/  LDS R34, [R5+UR4+0xc0] ;  /* 0x0000c00405227984 */ /* 0x000f680008000800 */
[----:B------:R-:W5:Y:S01]  /*3830*/  LDS R43, [R5+UR4+0x3a0] ;  /* 0x0003a004052b7984 */ /* 0x000f620008000800 */
[----:B0-----:R-:W-:-:S03]  /*3840*/  FADD.FTZ R47, R47, R8 ;  /* 0x000000082f2f7221 */ /* 0x001fc60000010000 */
[----:B------:R-:W0:Y:S01]  /*3850*/  LDS R45, [R5+UR4+0x3c0] ;  /* 0x0003c004052d7984 */ /* 0x000e220008000800 */
[----:B-1----:R-:W-:-:S03]  /*3860*/  FADD.FTZ R46, R46, R11 ;  /* 0x0000000b2e2e7221 */ /* 0x002fc60000010000 */
[----:B------:R-:W1:Y:S01]  /*3870*/  LDS R8, [R5+UR4+0x60] ;  /* 0x0000600405087984 */ /* 0x000e620008000800 */
[----:B--2---:R-:W-:-:S03]  /*3880*/  FADD.FTZ R33, R33, R12 ;  /* 0x0000000c21217221 */ /* 0x004fc60000010000 */
[----:B------:R-:W2:Y:S01]  /*3890*/  LDS R11, [R5+UR4+0x140] ;  /* 0x00014004050b7984 */ /* 0x000ea20008000800 */
        /* <DEDUP_REMOVED lines=10> */
[----:B------:R-:W-:-:S03]  /*3940*/  FADD.FTZ R23, R23, R34 ;  /* 0x0000002217177221 */ /* 0x000fc60000010000 */
[----:B------:R-:W5:Y:S01]  /*3950*/  LDS R30, [R5+UR4+0x160] ;  /* 0x00016004051e7984 */ /* 0x000f620008000800 */
[----:B------:R-:W-:Y:S01]  /*3960*/  FADD.FTZ R26, R26, R43 ;  /* 0x0000002b1a1a7221 */ /* 0x000fe20000010000 */
[----:B0-----:R-:W-:Y:S01]  /*3970*/  FADD.FTZ R28, R28, R45 ;  /* 0x0000002d1c1c7221 */ /* 0x001fe20000010000 */
[----:B-1----:R-:W-:Y:S02]  /*3980*/  FADD.FTZ R29, R29, R8 ;  /* 0x000000081d1d7221 */ /* 0x002fe40000010000 */
[----:B------:R-:W0:Y:S01]  /*3990*/  LDS R8, [R5+UR4+0xe0] ;  /* 0x0000e00405087984 */ /* 0x000e220008000800 */
[----:B--2---:R-:W-:-:S03]  /*39a0*/  FADD.FTZ R10, R10, R11 ;  /* 0x0000000b0a0a7221 */ /* 0x004fc60000010000 */
[----:B------:R-:W1:Y:S01]  /*39b0*/  LDS R11, [R5+UR4+0x1c0] ;  /* 0x0001c004050b7984 */ /* 0x000e620008000800 */
[----:B---3--:R-:W-:-:S03]  /*39c0*/  FADD.FTZ R19, R19, R12 ;  /* 0x0000000c13137221 */ /* 0x008fc60000010000 */
[----:B------:R-:W2:Y:S01]  /*39d0*/  LDS R12, [R5+UR4+0x1e0] ;  /* 0x0001e004050c7984 */ /* 0x000ea20008000800 */
[----:B----4-:R-:W-:-:S03]  /*39e0*/  FADD.FTZ R36, R36, R15 ;  /* 0x0000000f24247221 */ /* 0x010fc60000010000 */
[----:B------:R-:W3:Y:S01]  /*39f0*/  LDS R15, [R5+UR4+0x280] ;  /* 0x00028004050f7984 */ /* 0x000ee20008000800 */
[----:B-----5:R-:W-:-:S03]  /*3a00*/  FADD.FTZ R0, R0, R39 ;  /* 0x0000002700007221 */ /* 0x020fc60000010000 */
[----:B------:R-:W4:Y:S01]  /*3a10*/  LDS R39, [R5+UR4+0x360] ;  /* 0x0003600405277984 */ /* 0x000f220008000800 */
[----:B------:R-:W-:-:S03]  /*3a20*/  FADD.FTZ R16, R16, R41 ;  /* 0x0000002910107221 */ /* 0x000fc60000010000 */
[----:B------:R-:W5:Y:S01]  /*3a30*/  LDS R41, [R5+UR4+0x380] ;  /* 0x0003800405297984 */ /* 0x000f620008000800 */
[----:B------:R-:W-:Y:S01]  /*3a40*/  FADD.FTZ R17, R17, R14 ;  /* 0x0000000e11117221 */ /* 0x000fe20000010000 */
[----:B------:R-:W-:Y:S01]  /*3a50*/  FADD.FTZ R9, R9, R30 ;  /* 0x0000001e09097221 */ /* 0x000fe20000010000 */
[----:B0-----:R-:W-:Y:S02]  /*3a60*/  FADD.FTZ R21, R21, R8 ;  /* 0x0000000815157221 */ /* 0x001fe40000010000 */
[----:B------:R-:W0:Y:S01]  /*3a70*/  LDS R8, [R5+UR4+0x1a0] ;  /* 0x0001a00405087984 */ /* 0x000e220008000800 */
[----:B-1----:R-:W-:-:S03]  /*3a80*/  FADD.FTZ R2, R2, R11 ;  /* 0x0000000b02027221 */ /* 0x002fc60000010000 */
[----:B------:R-:W1:Y:S01]  /*3a90*/  LDS R11, [R5+UR4+0x260] ;  /* 0x00026004050b7984 */ /* 0x000e620008000800 */
[----:B--2---:R-:W-:-:S03]  /*3aa0*/  FADD.FTZ R35, R35, R12 ;  /* 0x0000000c23237221 */ /* 0x004fc60000010000 */
[----:B------:R-:W2:Y:S01]  /*3ab0*/  LDS R12, [R5+UR4+0x2c0] ;  /* 0x0002c004050c7984 */ /* 0x000ea20008000800 */
[----:B---3--:R-:W-:-:S03]  /*3ac0*/  FADD.FTZ R44, R44, R15 ;  /* 0x0000000f2c2c7221 */ /* 0x008fc60000010000 */
[----:B------:R-:W3:Y:S01]  /*3ad0*/  LDS R15, [R5+UR4+0x340] ;  /* 0x00034004050f7984 */ /* 0x000ee20008000800 */
[----:B----4-:R-:W-:Y:S01]  /*3ae0*/  FADD.FTZ R20, R20, R39 ;  /* 0x0000002714147221 */ /* 0x010fe20000010000 */
[----:B-----5:R-:W-:Y:S01]  /*3af0*/  FADD.FTZ R24, R24, R41 ;  /* 0x0000002918187221 */ /* 0x020fe20000010000 */
[----:B0-----:R-:W-:Y:S02]  /*3b00*/  FADD.FTZ R7, R7, R8 ;  /* 0x0000000807077221 */ /* 0x001fe40000010000 */
[----:B------:R-:W0:Y:S01]  /*3b10*/  LDS R8, [R5+UR4+0x2a0] ;  /* 0x0002a00405087984 */ /* 0x000e220008000800 */
[----:B-1----:R-:W-:-:S03]  /*3b20*/  FADD.FTZ R42, R42, R11 ;  /* 0x0000000b2a2a7221 */ /* 0x002fc60000010000 */
[----:B------:R-:W1:Y:S01]  /*3b30*/  LDS R11, [R5+UR4+0x320] ;  /* 0x00032004050b7984 */ /* 0x000e620008000800 */
[----:B--2---:R-:W-:Y:S01]  /*3b40*/  FADD.FTZ R3, R3, R12 ;  /* 0x0000000c03037221 */ /* 0x004fe20000010000 */
[----:B---3--:R-:W-:Y:S01]  /*3b50*/  FADD.FTZ R22, R22, R15 ;  /* 0x0000000f16167221 */ /* 0x008fe20000010000 */
[----:B0-----:R-:W-:Y:S02]  /*3b60*/  FADD.FTZ R37, R37, R8 ;  /* 0x0000000825257221 */ /* 0x001fe40000010000 */
[----:B------:R-:W0:Y:S01]  /*3b70*/  LDS R8, [R5+UR4+0x3e0] ;  /* 0x0003e00405087984 */ /* 0x000e220008000800 */
[----:B-1----:R-:W-:Y:S01]  /*3b80*/  FADD.FTZ R18, R18, R11 ;  /* 0x0000000b12127221 */ /* 0x002fe20000010000 */
[----:B0-----:R-:W-:-:S07]  /*3b90*/  FADD.FTZ R13, R13, R8 ;  /* 0x000000080d0d7221 */ /* 0x001fce0000010000 */
.L_x_388:
[----:B------:R-:W-:Y:S05]  /*3ba0*/  BSYNC.RECONVERGENT B0 ;  /* 0x0000000000007941 */ /* 0x000fea0003800200 */
.L_x_387:
[----:B------:R-:W-:Y:S06]  /*3bb0*/  BAR.SYNC.DEFER_BLOCKING 0x0 ;  /* 0x0000000000007b1d */ /* 0x000fec0000010000 */
[----:B------:R-:W-:Y:S04]  /*3bc0*/  BSSY.RECONVERGENT B0, `(.L_x_389) ;  /* 0x0000027000007945 */ /* 0x000fe80003800200 */
[----:B------:R-:W-:Y:S05]  /*3bd0*/  @P2 BRA `(.L_x_390) ;  /* 0x0000000000942947 */ /* 0x000fea0003800000 */
[----:B------:R-:W1:Y:S01]  /*3be0*/  S2UR UR5, SR_CgaCtaId ;  /* 0x00000000000579c3 */ /* 0x000e620000008800 */
[----:B------:R-:W-:Y:S02]  /*3bf0*/  UMOV UR4, 0x400 ;  /* 0x0000040000047882 */ /* 0x000fe40000000000 */
[----:B------:R-:W-:-:S04]  /*3c00*/  UIADD3 UR4, UPT, UPT, UR4, 0x20, URZ ;  /* 0x0000002004047890 */ /* 0x000fc8000fffe0ff */
[----:B-1----:R-:W-:-:S06]  /*3c10*/  ULEA UR4, UR5, UR4, 0x18 ;  /* 0x0000000405047291 */ /* 0x002fcc000f8ec0ff */
[----:B0-----:R-:W-:-:S05]  /*3c20*/  LEA R5, R4, UR4, 0x2 ;  /* 0x0000000404057c11 */ /* 0x001fca000f8e10ff */
        /* <DEDUP_REMOVED lines=32> */
.L_x_390:
[----:B------:R-:W-:Y:S05]  /*3e30*/  BSYNC.RECONVERGENT B0 ;  /* 0x0000000000007941 */ /* 0x000fea0003800200 */
.L_x_389:
[----:B------:R-:W-:Y:S06]  /*3e40*/  BAR.SYNC.DEFER_BLOCKING 0x0 ;  /* 0x0000000000007b1d */ /* 0x000fec0000010000 */
[----:B------:R-:W-:Y:S04]  /*3e50*/  BSSY.RECONVERGENT B0, `(.L_x_391) ;  /* 0x0000048000007945 */ /* 0x000fe80003800200 */
[----:B------:R-:W-:Y:S05]  /*3e60*/  @P3 BRA `(.L_x_392) ;  /* 0x0000000400183947 */ /* 0x000fea0003800000 */
[----:B------:R-:W2:Y:S01]  /*3e70*/  S2UR UR5, SR_CgaCtaId ;  /* 0x00000000000579c3 */ /* 0x000ea20000008800 */
[----:B------:R-:W-:Y:S01]  /*3e80*/  UMOV UR4, 0x400 ;  /* 0x0000040000047882 */ /* 0x000fe20000000000 */
[----:B------:R-:W-:Y:S01]  /*3e90*/  IMAD.SHL.U32 R4, R31, 0x20, RZ ;  /* 0x000000201f047824 */ /* 0x000fe200078e00ff */
[----:B------:R-:W-:-:S04]  /*3ea0*/  UIADD3 UR4, UPT, UPT, UR4, 0x20, URZ ;  /* 0x0000002004047890 */ /* 0x000fc8000fffe0ff */
[----:B------:R-:W-:Y:S01]  /*3eb0*/  LOP3.LUT R4, R4, 0x7c1c, R31, 0xc8, !PT ;  /* 0x00007c1c04047812 */ /* 0x000fe200078ec81f */
[----:B--2---:R-:W-:-:S09]  /*3ec0*/  ULEA UR4, UR5, UR4, 0x18 ;  /* 0x0000000405047291 */ /* 0x004fd2000f8ec0ff */
[----:B------:R-:W2:Y:S04]  /*3ed0*/  LDS R8, [R4+UR4] ;  /* 0x0000000404087984 */ /* 0x000ea80008000800 */
[----:B01----:R-:W0:Y:S04]  /*3ee0*/  LDS R5, [R4+UR4+0x20] ;  /* 0x0000200404057984 */ /* 0x003e280008000800 */
[----:B------:R-:W1:Y:S04]  /*3ef0*/  LDS R12, [R4+UR4+0x40] ;  /* 0x00004004040c7984 */ /* 0x000e680008000800 */
        /* <DEDUP_REMOVED lines=9> */
[----:B0-----:R-:W-:-:S03]  /*3f90*/  FADD.FTZ R46, R46, R5 ;  /* 0x000000052e2e7221 */ /* 0x001fc60000010000 */
[----:B------:R-:W0:Y:S01]  /*3fa0*/  LDS R8, [R4+UR4+0x60] ;  /* 0x0000600404087984 */ /* 0x000e220008000800 */
[----:B-1----:R-:W-:-:S03]  /*3fb0*/  FADD.FTZ R33, R33, R12 ;  /* 0x0000000c21217221 */ /* 0x002fc60000010000 */
[----:B------:R-:W1:Y:S01]  /*3fc0*/  LDS R5, [R4+UR4+0x140] ;  /* 0x0001400404057984 */ /* 0x000e620008000800 */
        /* <DEDUP_REMOVED lines=12> */
[----:B------:R-:W-:-:S03]  /*4090*/  FADD.FTZ R21, R21, R34 ;  /* 0x0000002215157221 */ /* 0x000fc60000010000 */
[----:B------:R-:W5:Y:S04]  /*40a0*/  LDS R41, [R4+UR4+0x380] ;  /* 0x0003800404297984 */ /* 0x000f680008000800 */
[----:B------:R-:W5:Y:S01]  /*40b0*/  LDS R43, [R4+UR4+0x3a0] ;  /* 0x0003a004042b7984 */ /* 0x000f620008000800 */
[----:B--2---:R-:W-:Y:S01]  /*40c0*/  FADD.FTZ R19, R19, R48 ;  /* 0x0000003013137221 */ /* 0x004fe20000010000 */
[----:B0-----:R-:W-:Y:S02]  /*40d0*/  FADD.FTZ R29, R29, R8 ;  /* 0x000000081d1d7221 */ /* 0x001fe40000010000 */
[----:B------:R-:W0:Y:S01]  /*40e0*/  LDS R45, [R4+UR4+0x3c0] ;  /* 0x0003c004042d7984 */ /* 0x000e220008000800 */
[----:B-1----:R-:W-:-:S03]  /*40f0*/  FADD.FTZ R10, R10, R5 ;  /* 0x000000050a0a7221 */ /* 0x002fc60000010000 */
        /* <DEDUP_REMOVED lines=9> */
[----:B------:R-:W-:-:S03]  /*4190*/  FADD.FTZ R17, R17, R50 ;  /* 0x0000003211117221 */ /* 0x000fc60000010000 */
[----:B------:R-:W5:Y:S01]  /*41a0*/  LDS R39, [R4+UR4+0x360] ;  /* 0x0003600404277984 */ /* 0x000f620008000800 */
[----:B------:R-:W-:Y:S01]  /*41b0*/  FADD.FTZ R35, R35, R14 ;  /* 0x0000000e23237221 */ /* 0x000fe20000010000 */
[----:B------:R-:W-:Y:S01]  /*41c0*/  FADD.FTZ R24, R24, R41 ;  /* 0x0000002918187221 */ /* 0x000fe20000010000 */
        /* <DEDUP_REMOVED lines=8> */
[----:B----4-:R-:W-:Y:S01]  /*4250*/  FADD.FTZ R18, R18, R11 ;  /* 0x0000000b12127221 */ /* 0x010fe20000010000 */
[----:B-----5:R-:W-:Y:S01]  /*4260*/  FADD.FTZ R22, R22, R15 ;  /* 0x0000000f16167221 */ /* 0x020fe20000010000 */
[----:B------:R-:W-:Y:S01]  /*4270*/  FADD.FTZ R20, R20, R39 ;  /* 0x0000002714147221 */ /* 0x000fe20000010000 */
[----:B0-----:R-:W-:Y:S02]  /*4280*/  FADD.FTZ R37, R37, R8 ;  /* 0x0000000825257221 */ /* 0x001fe40000010000 */
[----:B------:R-:W0:Y:S01]  /*4290*/  LDS R8, [R4+UR4+0x3e0] ;  /* 0x0003e00404087984 */ /* 0x000e220008000800 */
[----:B-1----:R-:W-:Y:S01]  /*42a0*/  FADD.FTZ R16, R16, R5 ;  /* 0x0000000510107221 */ /* 0x002fe20000010000 */
[----:B--2---:R-:W-:Y:S01]  /*42b0*/  FADD.FTZ R3, R3, R12 ;  /* 0x0000000c03037221 */ /* 0x004fe20000010000 */
[----:B0-----:R-:W-:-:S07]  /*42c0*/  FADD.FTZ R13, R13, R8 ;  /* 0x000000080d0d7221 */ /* 0x001fce0000010000 */
.L_x_392:
[----:B------:R-:W-:Y:S05]  /*42d0*/  BSYNC.RECONVERGENT B0 ;  /* 0x0000000000007941 */ /* 0x000fea0003800200 */
.L_x_391:
[----:B------:R-:W-:Y:S06]  /*42e0*/  BAR.SYNC.DEFER_BLOCKING 0x0 ;  /* 0x0000000000007b1d */ /* 0x000fec0000010000 */
[----:B------:R-:W-:Y:S05]  /*42f0*/  @P4 EXIT ;  /* 0x000000000000494d */ /* 0x000fea0003800000 */
[----:B------:R-:W2:Y:S01]  /*4300*/  LDCU UR4, c[0x0][0x378] ;  /* 0x00006f00ff0477ac */ /* 0x000ea20008000800 */
[----:B------:R-:W-:-:S04]  /*4310*/  UIMAD UR5, UR38, UR40, UR39 ;  /* 0x00000028260572a4 */ /* 0x000fc8000f8e0227 */
[----:B--2---:R-:W-:Y:S01]  /*4320*/  UIMAD UR4, UR5, UR4, URZ ;  /* 0x00000004050472a4 */ /* 0x004fe2000f8e02ff */
[----:B------:R-:W-:Y:S11]  /*4330*/  @P0 EXIT ;  /* 0x000000000000094d */ /* 0x000ff60003800000 */
[----:B------:R-:W2:Y:S01]  /*4340*/  LDCU.64 UR6, c[0x0][0x390] ;  /* 0x00007200ff0677ac */ /* 0x000ea20008000a00 */
[----:B------:R-:W-:Y:S02]  /*4350*/  SHF.R.U32.HI R31, RZ, 0x2, R31 ;  /* 0x00000002ff1f7819 */ /* 0x000fe4000001161f */
[----:B------:R-:W-:Y:S01]  /*4360*/  SHF.L.U32 R32, R32, 0x8, RZ ;  /* 0x0000000820207819 */ /* 0x000fe200000006ff */
[----:B------:R-:W-:Y:S01]  /*4370*/  USHF.L.U32 UR5, UR4, 0x8, URZ ;  /* 0x0000000804057899 */ /* 0x000fe200080006ff */
[----:B01----:R-:W-:Y:S02]  /*4380*/  F2FP.BF16.F32.PACK_AB R46, R46, R47 ;  /* 0x0000002f2e2e723e */ /* 0x003fe400000010ff */
[----:B------:R-:W-:Y:S02]  /*4390*/  F2FP.BF16.F32.PACK_AB R21, R21, R23 ;  /* 0x000000171515723e */ /* 0x000fe400000010ff */
[----:B------:R-:W-:Y:S02]  /*43a0*/  F2FP.BF16.F32.PACK_AB R6, R7, R6 ;  /* 0x000000060706723e */ /* 0x000fe400000010ff */
[----:B------:R-:W-:-:S02]  /*43b0*/  IADD3 R31, P0, P1, R31, UR5, R32 ;  /* 0x000000051f1f7c10 */ /* 0x000fc4000f91e020 */
[----:B------:R-:W-:Y:S02]  /*43c0*/  F2FP.BF16.F32.PACK_AB R29, R29, R33 ;  /* 0x000000211d1d723e */ /* 0x000fe400000010ff */
[----:B------:R-:W-:Y:S02]  /*43d0*/  IADD3.X R8, PT, PT, RZ, RZ, RZ, P0, P1 ;  /* 0x000000ffff087210 */ /* 0x000fe400007e24ff */
[----:B------:R-:W-:Y:S02]  /*43e0*/  F2FP.BF16.F32.PACK_AB R17, R17, R19 ;  /* 0x000000131111723e */ /* 0x000fe400000010ff */
[----:B--2---:R-:W-:Y:S02]  /*43f0*/  LEA R4, P0, R31, UR6, 0x1 ;  /* 0x000000061f047c11 */ /* 0x004fe4000f8008ff */
[----:B------:R-:W-:Y:S02]  /*4400*/  F2FP.BF16.F32.PACK_AB R37, R37, R44 ;  /* 0x0000002c2525723e */ /* 0x000fe400000010ff */
[----:B------:R-:W-:-:S02]  /*4410*/  LEA.HI.X R5, R31, UR7, R8, 0x1, P0 ;  /* 0x000000071f057c11 */ /* 0x000fc400080f0c08 */
[----:B------:R-:W-:Y:S02]  /*4420*/  PRMT R8, R46, 0x7632, R8 ;  /* 0x000076322e087816 */ /* 0x000fe40000000008 */
[----:B------:R-:W-:Y:S01]  /*4430*/  PRMT R11, R29, 0x7632, R11 ;  /* 0x000076321d0b7816 */ /* 0x000fe2000000000b */
[----:B------:R0:W-:Y:S01]  /*4440*/  STG.E.U16 desc[UR36][R4.64+0xc0], R6 ;  /* 0x0000c00604007986 */ /* 0x0001e2000c101524 */
[----:B------:R-:W-:Y:S02]  /*4450*/  F2FP.BF16.F32.PACK_AB R9, R9, R10 ;  /* 0x0000000a0909723e */ /* 0x000fe400000010ff */
[----:B------:R-:W-:Y:S01]  /*4460*/  F2FP.BF16.F32.PACK_AB R2, R35, R2 ;  /* 0x000000022302723e */ /* 0x000fe200000010ff */
[----:B------:R1:W-:Y:S01]  /*4470*/  STG.E.U16 desc[UR36][R4.64+0x10], R8 ;  /* 0x0000100804007986 */ /* 0x0003e2000c101524 */
[----:B------:R-:W-:Y:S02]  /*4480*/  PRMT R7, R6, 0x7632, R7 ;  /* 0x0000763206077816 */ /* 0x000fe40000000007 */
[----:B------:R-:W-:Y:S01]  /*4490*/  PRMT R10, R17, 0x7632, R10 ;  /* 0x00007632110a7816 */ /* 0x000fe2000000000a */
[----:B------:R2:W-:Y:S01]  /*44a0*/  STG.E.U16 desc[UR36][R4.64+0x30], R11 ;  /* 0x0000300b04007986 */ /* 0x0005e2000c101524 */
[----:B------:R-:W-:-:S02]  /*44b0*/  F2FP.BF16.F32.PACK_AB R0, R0, R3 ;  /* 0x000000030000723e */ /* 0x000fc400000010ff */
[----:B------:R-:W-:Y:S01]  /*44c0*/  F2FP.BF16.F32.PACK_AB R25, R25, R27 ;  /* 0x0000001b1919723e */ /* 0x000fe200000010ff */
[----:B------:R-:W-:Y:S01]  /*44d0*/  STG.E.U16 desc[UR36][R4.64+0xe0], R2 ;  /* 0x0000e00204007986 */ /* 0x000fe2000c101524 */
[----:B0-----:R-:W-:Y:S02]  /*44e0*/  PRMT R6, R37, 0x7632, R6 ;  /* 0x0000763225067816 */ /* 0x001fe40000000006 */
[----:B------:R-:W-:Y:S01]  /*44f0*/  F2FP.BF16.F32.PACK_AB R36, R38, R36 ;  /* 0x000000242624723e */ /* 0x000fe200000010ff */
[----:B------:R-:W-:Y:S01]  /*4500*/  STG.E.U16 desc[UR36][R4.64+0x90], R10 ;  /* 0x0000900a04007986 */ /* 0x000fe2000c101524 */
[----:B-1----:R-:W-:Y:S02]  /*4510*/  PRMT R8, R21, 0x7632, R8 ;  /* 0x0000763215087816 */ /* 0x002fe40000000008 */
        /* <DEDUP_REMOVED lines=8> */
[----:B--2---:R-:W-:Y:S02]  /*45a0*/  PRMT R11, R9, 0x7632, R11 ;  /* 0x00007632090b7816 */ /* 0x004fe4000000000b */
[----:B------:R-:W-:Y:S01]  /*45b0*/  PRMT R12, R25, 0x7632, R12 ;  /* 0x00007632190c7816 */ /* 0x000fe2000000000c */
[----:B------:R2:W-:Y:S01]  /*45c0*/  STG.E.U16 desc[UR36][R4.64+0x150], R6 ;  /* 0x0001500604007986 */ /* 0x0005e2000c101524 */
[----:B0-----:R-:W-:-:S02]  /*45d0*/  PRMT R9, R36, 0x7632, R9 ;  /* 0x0000763224097816 */ /* 0x001fc40000000009 */
[----:B------:R-:W-:Y:S01]  /*45e0*/  PRMT R10, R40, 0x7632, R10 ;  /* 0x00007632280a7816 */ /* 0x000fe2000000000a */
[----:B------:R0:W-:Y:S01]  /*45f0*/  STG.E.U16 desc[UR36][R4.64+0x160], R0 ;  /* 0x0001600004007986 */ /* 0x0001e2000c101524 */
[----:B-1----:R-:W-:Y:S02]  /*4600*/  PRMT R8, R2, 0x7632, R8 ;  /* 0x0000763202087816 */ /* 0x002fe40000000008 */
[----:B------:R-:W-:Y:S01]  /*4610*/  PRMT R2, R0, 0x7632, R2 ;  /* 0x0000763200027816 */ /* 0x000fe20000000002 */
[----:B------:R-:W-:Y:S01]  /*4620*/  STG.E.U16 desc[UR36][R4.64], R46 ;  /* 0x0000002e04007986 */ /* 0x000fe2000c101524 */
[----:B------:R-:W-:Y:S02]  /*4630*/  PRMT R3, R16, 0x7632, R3 ;  /* 0x0000763210037816 */ /* 0x000fe40000000003 */
[----:B---3--:R-:W-:Y:S01]  /*4640*/  PRMT R7, R24, 0x7632, R7 ;  /* 0x0000763218077816 */ /* 0x008fe20000000007 */
[----:B------:R-:W-:Y:S01]  /*4650*/  STG.E.U16 desc[UR36][R4.64+0x20], R29 ;  /* 0x0000201d04007986 */ /* 0x000fe2000c101524 */
[----:B--2---:R-:W-:-:S02]  /*4660*/  PRMT R6, R20, 0x7632, R6 ;  /* 0x0000763214067816 */ /* 0x004fc40000000006 */
[----:B0-----:R-:W-:Y:S01]  /*4670*/  PRMT R0, R13, 0x7632, R0 ;  /* 0x000076320d007816 */ /* 0x001fe20000000000 */
        /* <DEDUP_REMOVED lines=21> */
.L_x_355:
[----:B------:R-:W-:Y:S01]  /*47d0*/  MOV R0, 0x0 ;  /* 0x0000000000007802 */ /* 0x000fe20000000f00 */
[----:B------:R-:W0:Y:S01]  /*47e0*/  LDCU.64 UR4, c[0x4][0x178] ;  /* 0x01002f00ff0477ac */ /* 0x000e220008000a00 */
[----:B------:R-:W-:Y:S02]  /*47f0*/  HFMA2 R8, -RZ, RZ, 0, 3.2007694244384765625e-05 ;  /* 0x00000219ff087431 */ /* 0x000fe400000001ff */
        /* <DEDUP_REMOVED lines=8> */
[----:B------:R-:W-:Y:S01]  /*4880*/  MOV R7, UR7 ;  /* 0x0000000700077c02 */ /* 0x000fe20008000f00 */
[----:B----4-:R-:W-:Y:S01]  /*4890*/  IMAD.U32 R10, RZ, RZ, UR8 ;  /* 0x00000008ff0a7e24 */ /* 0x010fe2000f8e00ff */
[----:B-1----:R-:W-:-:S07]  /*48a0*/  MOV R11, UR9 ;  /* 0x00000009000b7c02 */ /* 0x002fce0008000f00 */
[----:B------:R-:W-:-:S07]  /*48b0*/  LEPC R20, `(.L_x_393) ;  /* 0x000000001014794e */ /* 0x000fce0000000000 */
[----:B--2---:R-:W-:Y:S05]  /*48c0*/  CALL.ABS.NOINC R2 ;  /* 0x0000000002007343 */ /* 0x004fea0003c00000 */
.L_x_393:
[----:B------:R-:W-:Y:S05]  /*48d0*/  EXIT ;  /* 0x000000000000794d */ /* 0x000fea0003800000 */
.L_x_357:
[----:B------:R-:W-:Y:S02]  /*48e0*/  HFMA2 R12, -RZ, RZ, 0, 9.5367431640625e-07 ;  /* 0x00000010ff0c7431 */ /* 0x000fe400000001ff */
[----:B------:R-:W-:Y:S01]  /*48f0*/  IMAD.MOV.U32 R11, RZ, RZ, 0x1f ;  /* 0x0000001fff0b7424 */ /* 0x000fe200078e00ff */
[----:B------:R-:W-:-:S07]  /*4900*/  MOV R15, 0xffffffff ;  /* 0xffffffff000f7802 */ /* 0x000fce0000000f00 */
[----:B------:R-:W-:Y:S05]  /*4910*/  WARPSYNC.COLLECTIVE R15, `(.L_x_394) ;  /* 0x000000000f087348 */ /* 0x000fea0003c00000 */
[----:B------:R0:W1:Y:S02]  /*4920*/  SHFL.BFLY P6, R14, R13, R12, R11 ;  /* 0x0c00000c0d0e7389 */ /* 0x00006400000c000b */
[----:B01----:R-:W-:Y:S05]  /*4930*/  ENDCOLLECTIVE ;  /* 0x000000000000791b */ /* 0x003fea0003800000 */
.L_x_394:
[----:B------:R-:W-:Y:S01]  /*4940*/  IMAD.MOV.U32 R12, RZ, RZ, 0x8 ;  /* 0x00000008ff0c7424 */ /* 0x000fe200078e00ff */
[----:B------:R-:W-:-:S04]  /*4950*/  FMNMX.FTZ R0, R14, -3.40282346638528859812e+38, !PT ;  /* 0xff7fffff0e007809 */ /* 0x000fc80007810000 */
[----:B------:R-:W-:-:S07]  /*4960*/  MOV R13, R0 ;  /* 0x00000000000d7202 */ /* 0x000fce0000000f00 */
[----:B------:R-:W-:Y:S05]  /*4970*/  WARPSYNC.COLLECTIVE R15, `(.L_x_395) ;  /* 0x000000000f087348 */ /* 0x000fea0003c00000 */
[----:B------:R0:W1:Y:S02]  /*4980*/  SHFL.BFLY P6, R14, R13, R12, R11 ;  /* 0x0c00000c0d0e7389 */ /* 0x00006400000c000b */
[----:B01----:R-:W-:Y:S05]  /*4990*/  ENDCOLLECTIVE ;  /* 0x000000000000791b */ /* 0x003fea0003800000 */
.L_x_395:
[----:B------:R-:W-:Y:S01]  /*49a0*/  HFMA2 R12, -RZ, RZ, 0, 2.384185791015625e-07 ;  /* 0x00000004ff0c7431 */ /* 0x000fe200000001ff */
[----:B------:R-:W-:-:S04]  /*49b0*/  FMNMX.FTZ R2, R0, R14, !PT ;  /* 0x0000000e00027209 */ /* 0x000fc80007810000 */
[----:B------:R-:W-:-:S07]  /*49c0*/  MOV R13, R2 ;  /* 0x00000002000d7202 */ /* 0x000fce0000000f00 */
[----:B------:R-:W-:Y:S05]  /*49d0*/  WARPSYNC.COLLECTIVE R15, `(.L_x_396) ;  /* 0x000000000f087348 */ /* 0x000fea0003c00000 */
[----:B------:R0:W1:Y:S02]  /*49e0*/  SHFL.BFLY P6, R14, R13, R12, R11 ;  /* 0x0c00000c0d0e7389 */ /* 0x00006400000c000b */
[----:B01----:R-:W-:Y:S05]  /*49f0*/  ENDCOLLECTIVE ;  /* 0x000000000000791b */ /* 0x003fea0003800000 */
.L_x_396:
[----:B------:R-:W-:Y:S02]  /*4a00*/  MOV R12, 0x2 ;  /* 0x00000002000c7802 */ /* 0x000fe40000000f00 */
[----:B------:R-:W-:-:S05]  /*4a10*/  FMNMX.FTZ R3, R2, R14, !PT ;  /* 0x0000000e02037209 */ /* 0x000fca0007810000 */
[----:B------:R-:W-:-:S07]  /*4a20*/  IMAD.MOV.U32 R13, RZ, RZ, R3 ;  /* 0x000000ffff0d7224 */ /* 0x000fce00078e0003 */
[----:B------:R-:W-:Y:S05]  /*4a30*/  WARPSYNC.COLLECTIVE R15, `(.L_x_397) ;  /* 0x000000000f087348 */ /* 0x000fea0003c00000 */
[----:B------:R0:W1:Y:S02]  /*4a40*/  SHFL.BFLY P6, R14, R13, R12, R11 ;  /* 0x0c00000c0d0e7389 */ /* 0x00006400000c000b */
[----:B01----:R-:W-:Y:S05]  /*4a50*/  ENDCOLLECTIVE ;  /* 0x000000000000791b */ /* 0x003fea0003800000 */
.L_x_397:
[----:B------:R-:W-:Y:S01]  /*4a60*/  HFMA2 R12, -RZ, RZ, 0, 5.9604644775390625e-08 ;  /* 0x00000001ff0c7431 */ /* 0x000fe200000001ff */
[----:B------:R-:W-:-:S04]  /*4a70*/  FMNMX.FTZ R4, R3, R14, !PT ;  /* 0x0000000e03047209 */ /* 0x000fc80007810000 */
[----:B------:R-:W-:-:S07]  /*4a80*/  MOV R13, R4 ;  /* 0x00000004000d7202 */ /* 0x000fce0000000f00 */
[----:B------:R-:W-:Y:S05]  /*4a90*/  WARPSYNC.COLLECTIVE R15, `(.L_x_398) ;  /* 0x000000000f087348 */ /* 0x000fea0003c00000 */
[----:B------:R0:W1:Y:S02]  /*4aa0*/  SHFL.BFLY P6, R14, R13, R12, R11 ;  /* 0x0c00000c0d0e7389 */ /* 0x00006400000c000b */
[----:B01----:R-:W-:Y:S05]  /*4ab0*/  ENDCOLLECTIVE ;  /* 0x000000000000791b */ /* 0x003fea0003800000 */
.L_x_398:
[----:B------:R-:W-:Y:S05]  /*4ac0*/  BRA `(.L_x_399) ;  /* 0xffffffc000507947 */ /* 0x000fea000383ffff */
.L_x_384:
[----:B--23--:R-:W-:Y:S01]  /*4ad0*/  IMAD.MOV.U32 R13, RZ, RZ, RZ ;  /* 0x000000ffff0d7224 */ /* 0x00cfe200078e00ff */
[----:B------:R-:W-:Y:S01]  /*4ae0*/  MOV R12, 0x2 ;  /* 0x00000002000c7802 */ /* 0x000fe20000000f00 */
[----:B------:R-:W-:Y:S01]  /*4af0*/  HFMA2 R11, -RZ, RZ, 0, 1.847743988037109375e-06 ;  /* 0x0000001fff0b7431 */ /* 0x000fe200000001ff */
[----:B------:R-:W-:-:S07]  /*4b00*/  MOV R15, 0xffffffff ;  /* 0xffffffff000f7802 */ /* 0x000fce0000000f00 */
[----:B01----:R-:W-:Y:S05]  /*4b10*/  WARPSYNC.COLLECTIVE R15, `(.L_x_400) ;  /* 0x000000000f087348 */ /* 0x003fea0003c00000 */
[----:B------:R2:W3:Y:S02]  /*4b20*/  SHFL.BFLY P6, R14, R13, R12, R11 ;  /* 0x0c00000c0d0e7389 */ /* 0x0004e400000c000b */
[----:B0123--:R-:W-:Y:S05]  /*4b30*/  ENDCOLLECTIVE ;  /* 0x000000000000791b */ /* 0x00ffea0003800000 */
.L_x_400:
[----:B------:R-:W-:Y:S02]  /*4b40*/  HFMA2 R12, -RZ, RZ, 0, 5.9604644775390625e-08 ;  /* 0x00000001ff0c7431 */ /* 0x000fe400000001ff */
[----:B------:R-:W-:-:S04]  /*4b50*/  FADD.FTZ R36, RZ, R14 ;  /* 0x0000000eff247221 */ /* 0x000fc80000010000 */
[----:B------:R-:W-:-:S07]  /*4b60*/  IMAD.MOV.U32 R13, RZ, RZ, R36 ;  /* 0x000000ffff0d7224 */ /* 0x000fce00078e0024 */
[----:B------:R-:W-:Y:S05]  /*4b70*/  WARPSYNC.COLLECTIVE R15, `(.L_x_401) ;  /* 0x000000000f087348 */ /* 0x000fea0003c00000 */
[----:B------:R0:W1:Y:S02]  /*4b80*/  SHFL.BFLY P6, R14, R13, R12, R11 ;  /* 0x0c00000c0d0e7389 */ /* 0x00006400000c000b */
[----:B01----:R-:W-:Y:S05]  /*4b90*/  ENDCOLLECTIVE ;  /* 0x000000000000791b */ /* 0x003fea0003800000 */
.L_x_401:
[----:B------:R-:W-:Y:S02]  /*4ba0*/  HFMA2 R13, -RZ, RZ, 0, 0 ;  /* 0x00000000ff0d7431 */ /* 0x000fe400000001ff */
[----:B------:R-:W-:Y:S01]  /*4bb0*/  IMAD.MOV.U32 R12, RZ, RZ, 0x2 ;  /* 0x00000002ff0c7424 */ /* 0x000fe200078e00ff */
[----:B------:R-:W-:-:S07]  /*4bc0*/  MOV R47, R14 ;  /* 0x0000000e002f7202 */ /* 0x000fce0000000f00 */
[----:B------:R-:W-:Y:S05]  /*4bd0*/  WARPSYNC.COLLECTIVE R15, `(.L_x_402) ;  /* 0x000000000f087348 */ /* 0x000fea0003c00000 */
[----:B------:R0:W1:Y:S02]  /*4be0*/  SHFL.BFLY P6, R14, R13, R12, R11 ;  /* 0x0c00000c0d0e7389 */ /* 0x00006400000c000b */
[----:B01----:R-:W-:Y:S05]  /*4bf0*/  ENDCOLLECTIVE ;  /* 0x000000000000791b */ /* 0x003fea0003800000 */
.L_x_402:
[----:B------:R-:W-:Y:S01]  /*4c00*/  FADD.FTZ R47, R36, R47 ;  /* 0x0000002f242f7221 */ /* 0x000fe20000010000 */
[----:B------:R-:W-:Y:S01]  /*4c10*/  HFMA2 R12, -RZ, RZ, 0, 5.9604644775390625e-08 ;  /* 0x00000001ff0c7431 */ /* 0x000fe200000001ff */
[----:B------:R-:W-:-:S05]  /*4c20*/  MOV R39, R14 ;  /* 0x0000000e00277202 */ /* 0x000fca0000000f00 */
[----:B------:R-:W-:-:S05]  /*4c30*/  FADD.FTZ R39, RZ, R39 ;  /* 0x00000027ff277221 */ /* 0x000fca0000010000 */
[----:B------:R-:W-:-:S07]  /*4c40*/  MOV R13, R39 ;  /* 0x00000027000d7202 */ /* 0x000fce0000000f00 */
[----:B------:R-:W-:Y:S05]  /*4c50*/  WARPSYNC.COLLECTIVE R15, `(.L_x_403) ;  /* 0x000000000f087348 */ /* 0x000fea0003c00000 */
[----:B------:R0:W1:Y:S02]  /*4c60*/  SHFL.BFLY P6, R14, R13, R12, R11 ;  /* 0x0c00000c0d0e7389 */ /* 0x00006400000c000b */
[----:B01----:R-:W-:Y:S05]  /*4c70*/  ENDCOLLECTIVE ;  /* 0x000000000000791b */ /* 0x003fea0003800000 */
.L_x_403:
[----:B------:R-:W-:Y:S01]  /*4c80*/  MOV R13, RZ ;  /* 0x000000ff000d7202 */ /* 0x000fe20000000f00 */
[----:B------:R-:W-:Y:S02]  /*4c90*/  HFMA2 R12, -RZ, RZ, 0, 1.1920928955078125e-07 ;  /* 0x00000002ff0c7431 */ /* 0x000fe400000001ff */
[----:B------:R-:W-:-:S07]  /*4ca0*/  IMAD.MOV.U32 R46, RZ, RZ, R14 ;  /* 0x000000ffff2e7224 */ /* 0x000fce00078e000e */
[----:B------:R-:W-:Y:S05]  /*4cb0*/  WARPSYNC.COLLECTIVE R15, `(.L_x_404) ;  /* 0x000000000f087348 */ /* 0x000fea0003c00000 */
[----:B------:R0:W1:Y:S02]  /*4cc0*/  SHFL.BFLY P6, R14, R13, R12, R11 ;  /* 0x0c00000c0d0e7389 */ /* 0x00006400000c000b */
[----:B01----:R-:W-:Y:S05]  /*4cd0*/  ENDCOLLECTIVE ;  /* 0x000000000000791b */ /* 0x003fea0003800000 */
.L_x_404:
[----:B------:R-:W-:Y:S01]  /*4ce0*/  FADD.FTZ R46, R39, R46 ;  /* 0x0000002e272e7221 */ /* 0x000fe20000010000 */
[----:B------:R-:W-:Y:S01]  /*4cf0*/  HFMA2 R12, -RZ, RZ, 0, 5.9604644775390625e-08 ;  /* 0x00000001ff0c7431 */ /* 0x000fe200000001ff */
[----:B------:R-:W-:-:S05]  /*4d00*/  MOV R34, R14 ;  /* 0x0000000e00227202 */ /* 0x000fca0000000f00 */
[----:B------:R-:W-:-:S04]  /*4d10*/  FADD.FTZ R34, RZ, R34 ;  /* 0x00000022ff227221 */ /* 0x000fc80000010000 */
[----:B------:R-:W-:-:S07]  /*4d20*/  IMAD.MOV.U32 R13, RZ, RZ, R34 ;  /* 0x000000ffff0d7224 */ /* 0x000fce00078e0022 */
[----:B------:R-:W-:Y:S05]  /*4d30*/  WARPSYNC.COLLECTIVE R15, `(.L_x_405) ;  /* 0x000000000f087348 */ /* 0x000fea0003c00000 */
[----:B------:R0:W1:Y:S02]  /*4d40*/  SHFL.BFLY P6, R14, R13, R12, R11 ;  /* 0x0c00000c0d0e7389 */ /* 0x00006400000c000b */
[----:B01----:R-:W-:Y:S05]  /*4d50*/  ENDCOLLECTIVE ;  /* 0x000000000000791b */ /* 0x003fea0003800000 */
.L_x_405:
[----:B------:R-:W-:Y:S02]  /*4d60*/  HFMA2 R13, -RZ, RZ, 0, 0 ;  /* 0x00000000ff0d7431 */ /* 0x000fe400000001ff */
[----:B------:R-:W-:Y:S01]  /*4d70*/  IMAD.MOV.U32 R12, RZ, RZ, 0x2 ;  /* 0x00000002ff0c7424 */ /* 0x000fe200078e00ff */
[----:B------:R-:W-:-:S07]  /*4d80*/  MOV R33, R14 ;  /* 0x0000000e00217202 */ /* 0x000fce0000000f00 */
[----:B------:R-:W-:Y:S05]  /*4d90*/  WARPSYNC.COLLECTIVE R15, `(.L_x_406) ;  /* 0x000000000f087348 */ /* 0x000fea0003c00000 */
[----:B------:R0:W1:Y:S02]  /*4da0*/  SHFL.BFLY P6, R14, R13, R12, R11 ;  /* 0x0c00000c0d0e7389 */ /* 0x00006400000c000b */
[----:B01----:R-:W-:Y:S05]  /*4db0*/  ENDCOLLECTIVE ;  /* 0x000000000000791b */ /* 0x003fea0003800000 */
.L_x_406:
        /* <DEDUP_REMOVED lines=8> */
.L_x_407:
[----:B------:R-:W-:Y:S01]  /*4e40*/  MOV R13, RZ ;  /* 0x000000ff000d7202 */ /* 0x000fe20000000f00 */
[----:B------:R-:W-:Y:S02]  /*4e50*/  HFMA2 R12, -RZ, RZ, 0, 1.1920928955078125e-07 ;  /* 0x00000002ff0c7431 */ /* 0x000fe400000001ff */
[----:B------:R-:W-:-:S07]  /*4e60*/  IMAD.MOV.U32 R29, RZ, RZ, R14 ;  /* 0x000000ffff1d7224 */ /* 0x000fce00078e000e */
[----:B------:R-:W-:Y:S05]  /*4e70*/  WARPSYNC.COLLECTIVE R15, `(.L_x_408) ;  /* 0x000000000f087348 */ /* 0x000fea0003c00000 */
[----:B------:R0:W1:Y:S02]  /*4e80*/  SHFL.BFLY P6, R14, R13, R12, R11 ;  /* 0x0c00000c0d0e7389 */ /* 0x00006400000c000b */
[----:B01----:R-:W-:Y:S05]  /*4e90*/  ENDCOLLECTIVE ;  /* 0x000000000000791b */ /* 0x003fea0003800000 */
.L_x_408:
        /* <DEDUP_REMOVED lines=8> */
.L_x_409:
[----:B------:R-:W-:Y:S02]  /*4f20*/  HFMA2 R13, -RZ, RZ, 0, 0 ;  /* 0x00000000ff0d7431 */ /* 0x000fe400000001ff */
[----:B------:R-:W-:Y:S01]  /*4f30*/  IMAD.MOV.U32 R12, RZ, RZ, 0x2 ;  /* 0x00000002ff0c7424 */ /* 0x000fe200078e00ff */
[----:B------:R-:W-:-:S07]  /*4f40*/  MOV R27, R14 ;  /* 0x0000000e001b7202 */ /* 0x000fce0000000f00 */
[----:B------:R-:W-:Y:S05]  /*4f50*/  WARPSYNC.COLLECTIVE R15, `(.L_x_410) ;  /* 0x000000000f087348 */ /* 0x000fea0003c00000 */
[----:B------:R0:W1:Y:S02]  /*4f60*/  SHFL.BFLY P6, R14, R13, R12, R11 ;  /* 0x0c00000c0d0e7389 */ /* 0x00006400000c000b */
[----:B01----:R-:W-:Y:S05]  /*4f70*/  ENDCOLLECTIVE ;  /* 0x000000000000791b */ /* 0x003fea0003800000 */
.L_x_410:
        /* <DEDUP_REMOVED lines=8> */
.L_x_411:
[----:B------:R-:W-:Y:S01]  /*5000*/  MOV R13, RZ ;  /* 0x000000ff000d7202 */ /* 0x000fe20000000f00 */
[----:B------:R-:W-:Y:S02]  /*5010*/  HFMA2 R12, -RZ, RZ, 0, 1.1920928955078125e-07 ;  /* 0x00000002ff0c7431 */ /* 0x000fe400000001ff */
[----:B------:R-:W-:-:S07]  /*5020*/  IMAD.MOV.U32 R25, RZ, RZ, R14 ;  /* 0x000000ffff197224 */ /* 0x000fce00078e000e */
[----:B------:R-:W-:Y:S05]  /*5030*/  WARPSYNC.COLLECTIVE R15, `(.L_x_412) ;  /* 0x000000000f087348 */ /* 0x000fea0003c00000 */
[----:B------:R0:W1:Y:S02]  /*5040*/  SHFL.BFLY P6, R14, R13, R12, R11 ;  /* 0x0c00000c0d0e7389 */ /* 0x00006400000c000b */
[----:B01----:R-:W-:Y:S05]  /*5050*/  ENDCOLLECTIVE ;  /* 0x000000000000791b */ /* 0x003fea0003800000 */
.L_x_412:
        /* <DEDUP_REMOVED lines=8> */
.L_x_413:
[----:B------:R-:W-:Y:S02]  /*50e0*/  HFMA2 R13, -RZ, RZ, 0, 0 ;  /* 0x00000000ff0d7431 */ /* 0x000fe400000001ff */
[----:B------:R-:W-:Y:S01]  /*50f0*/  IMAD.MOV.U32 R12, RZ, RZ, 0x2 ;  /* 0x00000002ff0c7424 */ /* 0x000fe200078e00ff */
[----:B------:R-:W-:-:S07]  /*5100*/  MOV R23, R14 ;  /* 0x0000000e00177202 */ /* 0x000fce0000000f00 */
[----:B------:R-:W-:Y:S05]  /*5110*/  WARPSYNC.COLLECTIVE R15, `(.L_x_414) ;  /* 0x000000000f087348 */ /* 0x000fea0003c00000 */
[----:B------:R0:W1:Y:S02]  /*5120*/  SHFL.BFLY P6, R14, R13, R12, R11 ;  /* 0x0c00000c0d0e7389 */ /* 0x00006400000c000b */
[----:B01----:R-:W-:Y:S05]  /*5130*/  ENDCOLLECTIVE ;  /* 0x000000000000791b */ /* 0x003fea0003800000 */
.L_x_414:
        /* <DEDUP_REMOVED lines=8> */
.L_x_415:
[----:B------:R-:W-:Y:S01]  /*51c0*/  MOV R13, RZ ;  /* 0x000000ff000d7202 */ /* 0x000fe20000000f00 */
[----:B------:R-:W-:Y:S02]  /*51d0*/  HFMA2 R12, -RZ, RZ, 0, 1.1920928955078125e-07 ;  /* 0x00000002ff0c7431 */ /* 0x000fe400000001ff */
[----:B------:R-:W-:-:S07]  /*51e0*/  IMAD.MOV.U32 R21, RZ, RZ, R14 ;  /* 0x000000ffff157224 */ /* 0x000fce00078e000e */
[----:B------:R-:W-:Y:S05]  /*51f0*/  WARPSYNC.COLLECTIVE R15, `(.L_x_416) ;  /* 0x000000000f087348 */ /* 0x000fea0003c00000 */
[----:B------:R0:W1:Y:S02]  /*5200*/  SHFL.BFLY P6, R14, R13, R12, R11 ;  /* 0x0c00000c0d0e7389 */ /* 0x00006400000c000b */
[----:B01----:R-:W-:Y:S05]  /*5210*/  ENDCOLLECTIVE ;  /* 0x000000000000791b */ /* 0x003fea0003800000 */
.L_x_416:
        /* <DEDUP_REMOVED lines=8> */
.L_x_417:
[----:B------:R-:W-:Y:S02]  /*52a0*/  HFMA2 R13, -RZ, RZ, 0, 0 ;  /* 0x00000000ff0d7431 */ /* 0x000fe400000001ff */
[----:B------:R-:W-:Y:S01]  /*52b0*/  IMAD.MOV.U32 R12, RZ, RZ, 0x2 ;  /* 0x00000002ff0c7424 */ /* 0x000fe200078e00ff */
[----:B------:R-:W-:-:S07]  /*52c0*/  MOV R19, R14 ;  /* 0x0000000e00137202 */ /* 0x000fce0000000f00 */
[----:B------:R-:W-:Y:S05]  /*52d0*/  WARPSYNC.COLLECTIVE R15, `(.L_x_418) ;  /* 0x000000000f087348 */ /* 0x000fea0003c00000 */
[----:B------:R0:W1:Y:S02]  /*52e0*/  SHFL.BFLY P6, R14, R13, R12, R11 ;  /* 0x0c00000c0d0e7389 */ /* 0x00006400000c000b */
[----:B01----:R-:W-:Y:S05]  /*52f0*/  ENDCOLLECTIVE ;  /* 0x000000000000791b */ /* 0x003fea0003800000 */
.L_x_418:
        /* <DEDUP_REMOVED lines=8> */
.L_x_419:
[----:B------:R-:W-:Y:S01]  /*5380*/  MOV R13, RZ ;  /* 0x000000ff000d7202 */ /* 0x000fe20000000f00 */
[----:B------:R-:W-:Y:S02]  /*5390*/  HFMA2 R12, -RZ, RZ, 0, 1.1920928955078125e-07 ;  /* 0x00000002ff0c7431 */ /* 0x000fe400000001ff */
[----:B------:R-:W-:-:S07]  /*53a0*/  IMAD.MOV.U32 R17, RZ, RZ, R14 ;  /* 0x000000ffff117224 */ /* 0x000fce00078e000e */
[----:B------:R-:W-:Y:S05]  /*53b0*/  WARPSYNC.COLLECTIVE R15, `(.L_x_420) ;  /* 0x000000000f087348 */ /* 0x000fea0003c00000 */
[----:B------:R0:W1:Y:S02]  /*53c0*/  SHFL.BFLY P6, R14, R13, R12, R11 ;  /* 0x0c00000c0d0e7389 */ /* 0x00006400000c000b */
[----:B01----:R-:W-:Y:S05]  /*53d0*/  ENDCOLLECTIVE ;  /* 0x000000000000791b */ /* 0x003fea0003800000 */
.L_x_420:
        /* <DEDUP_REMOVED lines=8> */
.L_x_421:
[----:B------:R-:W-:Y:S02]  /*5460*/  HFMA2 R13, -RZ, RZ, 0, 0 ;  /* 0x00000000ff0d7431 */ /* 0x000fe400000001ff */
[----:B------:R-:W-:Y:S01]  /*5470*/  IMAD.MOV.U32 R12, RZ, RZ, 0x2 ;  /* 0x00000002ff0c7424 */ /* 0x000fe200078e00ff */
[----:B------:R-:W-:-:S07]  /*5480*/  MOV R10, R14 ;  /* 0x0000000e000a7202 */ /* 0x000fce0000000f00 */
[----:B------:R-:W-:Y:S05]  /*5490*/  WARPSYNC.COLLECTIVE R15, `(.L_x_422) ;  /* 0x000000000f087348 */ /* 0x000fea0003c00000 */
[----:B------:R0:W1:Y:S02]  /*54a0*/  SHFL.BFLY P6, R14, R13, R12, R11 ;  /* 0x0c00000c0d0e7389 */ /* 0x00006400000c000b */
[----:B01----:R-:W-:Y:S05]  /*54b0*/  ENDCOLLECTIVE ;  /* 0x000000000000791b */ /* 0x003fea0003800000 */
.L_x_422:
        /* <DEDUP_REMOVED lines=8> */
.L_x_423:
[----:B------:R-:W-:Y:S01]  /*5540*/  MOV R13, RZ ;  /* 0x000000ff000d7202 */ /* 0x000fe20000000f00 */
[----:B------:R-:W-:Y:S02]  /*5550*/  HFMA2 R12, -RZ, RZ, 0, 1.1920928955078125e-07 ;  /* 0x00000002ff0c7431 */ /* 0x000fe400000001ff */
[----:B------:R-:W-:-:S07]  /*5560*/  IMAD.MOV.U32 R8, RZ, RZ, R14 ;  /* 0x000000ffff087224 */ /* 0x000fce00078e000e */
[----:B------:R-:W-:Y:S05]  /*5570*/  WARPSYNC.COLLECTIVE R15, `(.L_x_424) ;  /* 0x000000000f087348 */ /* 0x000fea0003c00000 */
[----:B------:R0:W1:Y:S02]  /*5580*/  SHFL.BFLY P6, R14, R13, R12, R11 ;  /* 0x0c00000c0d0e7389 */ /* 0x00006400000c000b */
[----:B01----:R-:W-:Y:S05]  /*5590*/  ENDCOLLECTIVE ;  /* 0x000000000000791b */ /* 0x003fea0003800000 */
.L_x_424:
        /* <DEDUP_REMOVED lines=8> */
.L_x_425:
[----:B------:R-:W-:Y:S02]  /*5620*/  HFMA2 R13, -RZ, RZ, 0, 0 ;  /* 0x00000000ff0d7431 */ /* 0x000fe400000001ff */
[----:B------:R-:W-:Y:S01]  /*5630*/  IMAD.MOV.U32 R12, RZ, RZ, 0x2 ;  /* 0x00000002ff0c7424 */ /* 0x000fe200078e00ff */
[----:B------:R-:W-:-:S07]  /*5640*/  MOV R6, R14 ;  /* 0x0000000e00067202 */ /* 0x000fce0000000f00 */
[----:B------:R-:W-:Y:S05]  /*5650*/  WARPSYNC.COLLECTIVE R15, `(.L_x_426) ;  /* 0x000000000f087348 */ /* 0x000fea0003c00000 */
[----:B------:R0:W1:Y:S02]  /*5660*/  SHFL.BFLY P6, R14, R13, R12, R11 ;  /* 0x0c00000c0d0e7389 */ /* 0x00006400000c000b */
[----:B01----:R-:W-:Y:S05]  /*5670*/  ENDCOLLECTIVE ;  /* 0x000000000000791b */ /* 0x003fea0003800000 */
.L_x_426:
        /* <DEDUP_REMOVED lines=8> */
.L_x_427:
[----:B------:R-:W-:Y:S01]  /*5700*/  MOV R13, RZ ;  /* 0x000000ff000d7202 */ /* 0x000fe20000000f00 */
[----:B------:R-:W-:Y:S02]  /*5710*/  HFMA2 R12, -RZ, RZ, 0, 1.1920928955078125e-07 ;  /* 0x00000002ff0c7431 */ /* 0x000fe400000001ff */
[----:B------:R-:W-:-:S07]  /*5720*/  IMAD.MOV.U32 R4, RZ, RZ, R14 ;  /* 0x000000ffff047224 */ /* 0x000fce00078e000e */
[----:B------:R-:W-:Y:S05]  /*5730*/  WARPSYNC.COLLECTIVE R15, `(.L_x_428) ;  /* 0x000000000f087348 */ /* 0x000fea0003c00000 */
[----:B------:R0:W1:Y:S02]  /*5740*/  SHFL.BFLY P6, R14, R13, R12, R11 ;  /* 0x0c00000c0d0e7389 */ /* 0x00006400000c000b */
[----:B01----:R-:W-:Y:S05]  /*5750*/  ENDCOLLECTIVE ;  /* 0x000000000000791b */ /* 0x003fea0003800000 */
.L_x_428:
        /* <DEDUP_REMOVED lines=8> */
.L_x_429:
[----:B------:R-:W-:Y:S02]  /*57e0*/  HFMA2 R13, -RZ, RZ, 0, 0 ;  /* 0x00000000ff0d7431 */ /* 0x000fe400000001ff */
[----:B------:R-:W-:Y:S01]  /*57f0*/  IMAD.MOV.U32 R12, RZ, RZ, 0x2 ;  /* 0x00000002ff0c7424 */ /* 0x000fe200078e00ff */
[----:B------:R-:W-:-:S07]  /*5800*/  MOV R2, R14 ;  /* 0x0000000e00027202 */ /* 0x000fce0000000f00 */
[----:B------:R-:W-:Y:S05]  /*5810*/  WARPSYNC.COLLECTIVE R15, `(.L_x_430) ;  /* 0x000000000f087348 */ /* 0x000fea0003c00000 */
[----:B------:R0:W1:Y:S02]  /*5820*/  SHFL.BFLY P6, R14, R13, R12, R11 ;  /* 0x0c00000c0d0e7389 */ /* 0x00006400000c000b */
[----:B01----:R-:W-:Y:S05]  /*5830*/  ENDCOLLECTIVE ;  /* 0x000000000000791b */ /* 0x003fea0003800000 */
.L_x_430:
        /* <DEDUP_REMOVED lines=8> */
.L_x_431:
[----:B------:R-:W-:Y:S01]  /*58c0*/  MOV R13, RZ ;  /* 0x000000ff000d7202 */ /* 0x000fe20000000f00 */
[----:B------:R-:W-:Y:S02]  /*58d0*/  HFMA2 R12, -RZ, RZ, 0, 1.1920928955078125e-07 ;  /* 0x00000002ff0c7431 */ /* 0x000fe400000001ff */
[----:B------:R-:W-:-:S07]  /*58e0*/  IMAD.MOV.U32 R35, RZ, RZ, R14 ;  /* 0x000000ffff237224 */ /* 0x000fce00078e000e */
[----:B------:R-:W-:Y:S05]  /*58f0*/  WARPSYNC.COLLECTIVE R15, `(.L_x_432) ;  /* 0x000000000f087348 */ /* 0x000fea0003c00000 */
[----:B------:R0:W1:Y:S02]  /*5900*/  SHFL.BFLY P6, R14, R13, R12, R11 ;  /* 0x0c00000c0d0e7389 */ /* 0x00006400000c000b */
[----:B01----:R-:W-:Y:S05]  /*5910*/  ENDCOLLECTIVE ;  /* 0x000000000000791b */ /* 0x003fea0003800000 */
.L_x_432:
        /* <DEDUP_REMOVED lines=8> */
.L_x_433:
[----:B------:R-:W-:Y:S02]  /*59a0*/  HFMA2 R13, -RZ, RZ, 0, 0 ;  /* 0x00000000ff0d7431 */ /* 0x000fe400000001ff */
[----:B------:R-:W-:Y:S01]  /*59b0*/  IMAD.MOV.U32 R12, RZ, RZ, 0x2 ;  /* 0x00000002ff0c7424 */ /* 0x000fe200078e00ff */
[----:B------:R-:W-:-:S07]  /*59c0*/  MOV R37, R14 ;  /* 0x0000000e00257202 */ /* 0x000fce0000000f00 */
[----:B------:R-:W-:Y:S05]  /*59d0*/  WARPSYNC.COLLECTIVE R15, `(.L_x_434) ;  /* 0x000000000f087348 */ /* 0x000fea0003c00000 */
[----:B------:R0:W1:Y:S02]  /*59e0*/  SHFL.BFLY P6, R14, R13, R12, R11 ;  /* 0x0c00000c0d0e7389 */ /* 0x00006400000c000b */
[----:B01----:R-:W-:Y:S05]  /*59f0*/  ENDCOLLECTIVE ;  /* 0x000000000000791b */ /* 0x003fea0003800000 */
.L_x_434:
        /* <DEDUP_REMOVED lines=8> */
.L_x_435:
[----:B------:R-:W-:Y:S01]  /*5a80*/  MOV R13, RZ ;  /* 0x000000ff000d7202 */ /* 0x000fe20000000f00 */
[----:B------:R-:W-:Y:S02]  /*5a90*/  HFMA2 R12, -RZ, RZ, 0, 1.1920928955078125e-07 ;  /* 0x00000002ff0c7431 */ /* 0x000fe400000001ff */
[----:B------:R-:W-:-:S07]  /*5aa0*/  IMAD.MOV.U32 R39, RZ, RZ, R14 ;  /* 0x000000ffff277224 */ /* 0x000fce00078e000e */
[----:B------:R-:W-:Y:S05]  /*5ab0*/  WARPSYNC.COLLECTIVE R15, `(.L_x_436) ;  /* 0x000000000f087348 */ /* 0x000fea0003c00000 */
[----:B------:R0:W1:Y:S02]  /*5ac0*/  SHFL.BFLY P6, R14, R13, R12, R11 ;  /* 0x0c00000c0d0e7389 */ /* 0x00006400000c000b */
[----:B01----:R-:W-:Y:S05]  /*5ad0*/  ENDCOLLECTIVE ;  /* 0x000000000000791b */ /* 0x003fea0003800000 */
.L_x_436:
        /* <DEDUP_REMOVED lines=8> */
.L_x_437:
[----:B------:R-:W-:Y:S02]  /*5b60*/  HFMA2 R13, -RZ, RZ, 0, 0 ;  /* 0x00000000ff0d7431 */ /* 0x000fe400000001ff */
[----:B------:R-:W-:Y:S01]  /*5b70*/  IMAD.MOV.U32 R12, RZ, RZ, 0x2 ;  /* 0x00000002ff0c7424 */ /* 0x000fe200078e00ff */
[----:B------:R-:W-:-:S07]  /*5b80*/  MOV R41, R14 ;  /* 0x0000000e00297202 */ /* 0x000fce0000000f00 */
[----:B------:R-:W-:Y:S05]  /*5b90*/  WARPSYNC.COLLECTIVE R15, `(.L_x_438) ;  /* 0x000000000f087348 */ /* 0x000fea0003c00000 */
[----:B------:R0:W1:Y:S02]  /*5ba0*/  SHFL.BFLY P6, R14, R13, R12, R11 ;  /* 0x0c00000c0d0e7389 */ /* 0x00006400000c000b */
[----:B01----:R-:W-:Y:S05]  /*5bb0*/  ENDCOLLECTIVE ;  /* 0x000000000000791b */ /* 0x003fea0003800000 */
.L_x_438:
        /* <DEDUP_REMOVED lines=8> */
.L_x_439:
[----:B------:R-:W-:Y:S01]  /*5c40*/  MOV R13, RZ ;  /* 0x000000ff000d7202 */ /* 0x000fe20000000f00 */
[----:B------:R-:W-:Y:S02]  /*5c50*/  HFMA2 R12, -RZ, RZ, 0, 1.1920928955078125e-07 ;  /* 0x00000002ff0c7431 */ /* 0x000fe400000001ff */
[----:B------:R-:W-:-:S07]  /*5c60*/  IMAD.MOV.U32 R43, RZ, RZ, R14 ;  /* 0x000000ffff2b7224 */ /* 0x000fce00078e000e */
[----:B------:R-:W-:Y:S05]  /*5c70*/  WARPSYNC.COLLECTIVE R15, `(.L_x_440) ;  /* 0x000000000f087348 */ /* 0x000fea0003c00000 */
[----:B------:R0:W1:Y:S02]  /*5c80*/  SHFL.BFLY P6, R14, R13, R12, R11 ;  /* 0x0c00000c0d0e7389 */ /* 0x00006400000c000b */
[----:B01----:R-:W-:Y:S05]  /*5c90*/  ENDCOLLECTIVE ;  /* 0x000000000000791b */ /* 0x003fea0003800000 */
.L_x_440:
[----:B------:R-:W-:Y:S01]  /*5ca0*/  FADD.FTZ R42, R42, R43 ;  /* 0x0000002b2a2a7221 */ /* 0x000fe20000010000 */
[----:B------:R-:W-:Y:S02]  /*5cb0*/  IMAD.MOV.U32 R12, RZ, RZ, 0x1 ;  /* 0x00000001ff0c7424 */ /* 0x000fe400078e00ff */
[----:B------:R-:W-:-:S05]  /*5cc0*/  FADD.FTZ R44, RZ, R14 ;  /* 0x0000000eff2c7221 */ /* 0x000fca0000010000 */
[----:B------:R-:W-:-:S07]  /*5cd0*/  MOV R13, R44 ;  /* 0x0000002c000d7202 */ /* 0x000fce0000000f00 */
[----:B------:R-:W-:Y:S05]  /*5ce0*/  WARPSYNC.COLLECTIVE R15, `(.L_x_441) ;  /* 0x000000000f087348 */ /* 0x000fea0003c00000 */
[----:B------:R0:W1:Y:S02]  /*5cf0*/  SHFL.BFLY P6, R14, R13, R12, R11 ;  /* 0x0c00000c0d0e7389 */ /* 0x00006400000c000b */
[----:B01----:R-:W-:Y:S05]  /*5d00*/  ENDCOLLECTIVE ;  /* 0x000000000000791b */ /* 0x003fea0003800000 */
.L_x_441:
[----:B------:R-:W-:Y:S01]  /*5d10*/  HFMA2 R13, -RZ, RZ, 0, 0 ;  /* 0x00000000ff0d7431 */ /* 0x000fe200000001ff */
[----:B------:R-:W-:Y:S02]  /*5d20*/  MOV R12, 0x2 ;  /* 0x00000002000c7802 */ /* 0x000fe40000000f00 */
[----:B------:R-:W-:-:S07]  /*5d30*/  MOV R45, R14 ;  /* 0x0000000e002d7202 */ /* 0x000fce0000000f00 */
[----:B------:R-:W-:Y:S05]  /*5d40*/  WARPSYNC.COLLECTIVE R15, `(.L_x_442) ;  /* 0x000000000f087348 */ /* 0x000fea0003c00000 */
[----:B------:R0:W1:Y:S02]  /*5d50*/  SHFL.BFLY P6, R14, R13, R12, R11 ;  /* 0x0c00000c0d0e7389 */ /* 0x00006400000c000b */
[----:B01----:R-:W-:Y:S05]  /*5d60*/  ENDCOLLECTIVE ;  /* 0x000000000000791b */ /* 0x003fea0003800000 */
.L_x_442:
[----:B------:R-:W-:Y:S01]  /*5d70*/  FADD.FTZ R44, R44, R45 ;  /* 0x0000002d2c2c7221 */ /* 0x000fe20000010000 */
[----:B------:R-:W-:Y:S02]  /*5d80*/  HFMA2 R12, -RZ, RZ, 0, 5.9604644775390625e-08 ;  /* 0x00000001ff0c7431 */ /* 0x000fe400000001ff */
[----:B------:R-:W-:-:S04]  /*5d90*/  FADD.FTZ R8, RZ, R14 ;  /* 0x0000000eff087221 */ /* 0x000fc80000010000 */
[----:B------:R-:W-:-:S07]  /*5da0*/  IMAD.MOV.U32 R13, RZ, RZ, R8 ;  /* 0x000000ffff0d7224 */ /* 0x000fce00078e0008 */
[----:B------:R-:W-:Y:S05]  /*5db0*/  WARPSYNC.COLLECTIVE R15, `(.L_x_443) ;  /* 0x000000000f087348 */ /* 0x000fea0003c00000 */
[----:B------:R0:W1:Y:S02]  /*5dc0*/  SHFL.BFLY P6, R14, R13, R12, R11 ;  /* 0x0c00000c0d0e7389 */ /* 0x00006400000c000b */
[----:B01----:R-:W-:Y:S05]  /*5dd0*/  ENDCOLLECTIVE ;  /* 0x000000000000791b */ /* 0x003fea0003800000 */
.L_x_443:
[----:B------:R-:W-:Y:S02]  /*5de0*/  HFMA2 R13, -RZ, RZ, 0, 0 ;  /* 0x00000000ff0d7431 */ /* 0x000fe400000001ff */
[----:B------:R-:W-:Y:S01]  /*5df0*/  IMAD.MOV.U32 R12, RZ, RZ, 0x2 ;  /* 0x00000002ff0c7424 */ /* 0x000fe200078e00ff */
[----:B------:R-:W-:-:S07]  /*5e00*/  MOV R5, R14 ;  /* 0x0000000e00057202 */ /* 0x000fce0000000f00 */
[----:B------:R-:W-:Y:S05]  /*5e10*/  WARPSYNC.COLLECTIVE R15, `(.L_x_444) ;  /* 0x000000000f087348 */ /* 0x000fea0003c00000 */
[----:B------:R0:W1:Y:S02]  /*5e20*/  SHFL.BFLY P6, R14, R13, R12, R11 ;  /* 0x0c00000c0d0e7389 */ /* 0x00006400000c000b */
[----:B01----:R-:W-:Y:S05]  /*5e30*/  ENDCOLLECTIVE ;  /* 0x000000000000791b */ /* 0x003fea0003800000 */
.L_x_444:
        /* <DEDUP_REMOVED lines=8> */
.L_x_445:
[----:B------:R-:W-:Y:S01]  /*5ec0*/  MOV R13, RZ ;  /* 0x000000ff000d7202 */ /* 0x000fe20000000f00 */
[----:B------:R-:W-:Y:S02]  /*5ed0*/  HFMA2 R12, -RZ, RZ, 0, 1.1920928955078125e-07 ;  /* 0x00000002ff0c7431 */ /* 0x000fe400000001ff */
[----:B------:R-:W-:-:S07]  /*5ee0*/  IMAD.MOV.U32 R3, RZ, RZ, R14 ;  /* 0x000000ffff037224 */ /* 0x000fce00078e000e */
[----:B------:R-:W-:Y:S05]  /*5ef0*/  WARPSYNC.COLLECTIVE R15, `(.L_x_446) ;  /* 0x000000000f087348 */ /* 0x000fea0003c00000 */
[----:B------:R0:W1:Y:S02]  /*5f00*/  SHFL.BFLY P6, R14, R13, R12, R11 ;  /* 0x0c00000c0d0e7389 */ /* 0x00006400000c000b */
[----:B01----:R-:W-:Y:S05]  /*5f10*/  ENDCOLLECTIVE ;  /* 0x000000000000791b */ /* 0x003fea0003800000 */
.L_x_446:
        /* <DEDUP_REMOVED lines=8> */
.L_x_447:
[----:B------:R-:W-:Y:S02]  /*5fa0*/  HFMA2 R13, -RZ, RZ, 0, 0 ;  /* 0x00000000ff0d7431 */ /* 0x000fe400000001ff */
[----:B------:R-:W-:Y:S01]  /*5fb0*/  IMAD.MOV.U32 R12, RZ, RZ, 0x2 ;  /* 0x00000002ff0c7424 */ /* 0x000fe200078e00ff */
[----:B------:R-:W-:-:S07]  /*5fc0*/  MOV R37, R14 ;  /* 0x0000000e00257202 */ /* 0x000fce0000000f00 */
[----:B------:R-:W-:Y:S05]  /*5fd0*/  WARPSYNC.COLLECTIVE R15, `(.L_x_448) ;  /* 0x000000000f087348 */ /* 0x000fea0003c00000 */
[----:B------:R0:W1:Y:S02]  /*5fe0*/  SHFL.BFLY P6, R14, R13, R12, R11 ;  /* 0x0c00000c0d0e7389 */ /* 0x00006400000c000b */
[----:B01----:R-:W-:Y:S05]  /*5ff0*/  ENDCOLLECTIVE ;  /* 0x000000000000791b */ /* 0x003fea0003800000 */
.L_x_448:
[----:B------:R-:W-:Y:S01]  /*6000*/  FADD.FTZ R0, R0, R37 ;  /* 0x0000002500007221 */ /* 0x000fe20000010000 */
[----:B------:R-:W-:Y:S01]  /*6010*/  MOV R37, R5 ;  /* 0x0000000500257202 */ /* 0x000fe20000000f00 */
[----:B------:R-:W-:Y:S01]  /*6020*/  HFMA2 R12, -RZ, RZ, 0, 5.9604644775390625e-08 ;  /* 0x00000001ff0c7431 */ /* 0x000fe200000001ff */
[----:B------:R-:W-:-:S05]  /*6030*/  MOV R16, R14 ;  /* 0x0000000e00107202 */ /* 0x000fca0000000f00 */
[----:B------:R-:W-:-:S05]  /*6040*/  FADD.FTZ R16, RZ, R16 ;  /* 0x00000010ff107221 */ /* 0x000fca0000010000 */
[----:B------:R-:W-:-:S07]  /*6050*/  MOV R13, R16 ;  /* 0x00000010000d7202 */ /* 0x000fce0000000f00 */
[----:B------:R-:W-:Y:S05]  /*6060*/  WARPSYNC.COLLECTIVE R15, `(.L_x_449) ;  /* 0x000000000f087348 */ /* 0x000fea0003c00000 */
[----:B------:R0:W1:Y:S02]  /*6070*/  SHFL.BFLY P6, R14, R13, R12, R11 ;  /* 0x0c00000c0d0e7389 */ /* 0x00006400000c000b */
[----:B01----:R-:W-:Y:S05]  /*6080*/  ENDCOLLECTIVE ;  /* 0x000000000000791b */ /* 0x003fea0003800000 */
.L_x_449:
[----:B------:R-:W-:Y:S01]  /*6090*/  MOV R13, RZ ;  /* 0x000000ff000d7202 */ /* 0x000fe20000000f00 */
[----:B------:R-:W-:Y:S02]  /*60a0*/  HFMA2 R12, -RZ, RZ, 0, 1.1920928955078125e-07 ;  /* 0x00000002ff0c7431 */ /* 0x000fe400000001ff */
[----:B------:R-:W-:-:S07]  /*60b0*/  IMAD.MOV.U32 R39, RZ, RZ, R14 ;  /* 0x000000ffff277224 */ /* 0x000fce00078e000e */
[----:B------:R-:W-:Y:S05]  /*60c0*/  WARPSYNC.COLLECTIVE R15, `(.L_x_450) ;  /* 0x000000000f087348 */ /* 0x000fea0003c00000 */
[----:B------:R0:W1:Y:S02]  /*60d0*/  SHFL.BFLY P6, R14, R13, R12, R11 ;  /* 0x0c00000c0d0e7389 */ /* 0x00006400000c000b */
[----:B01----:R-:W-:Y:S05]  /*60e0*/  ENDCOLLECTIVE ;  /* 0x000000000000791b */ /* 0x003fea0003800000 */
.L_x_450:
        /* <DEDUP_REMOVED lines=8> */
.L_x_451:
[----:B------:R-:W-:Y:S02]  /*6170*/  HFMA2 R13, -RZ, RZ, 0, 0 ;  /* 0x00000000ff0d7431 */ /* 0x000fe400000001ff */
[----:B------:R-:W-:Y:S01]  /*6180*/  IMAD.MOV.U32 R12, RZ, RZ, 0x2 ;  /* 0x00000002ff0c7424 */ /* 0x000fe200078e00ff */
[----:B------:R-:W-:-:S07]  /*6190*/  MOV R43, R14 ;  /* 0x0000000e002b7202 */ /* 0x000fce0000000f00 */
[----:B------:R-:W-:Y:S05]  /*61a0*/  WARPSYNC.COLLECTIVE R15, `(.L_x_452) ;  /* 0x000000000f087348 */ /* 0x000fea0003c00000 */
[----:B------:R0:W1:Y:S02]  /*61b0*/  SHFL.BFLY P6, R14, R13, R12, R11 ;  /* 0x0c00000c0d0e7389 */ /* 0x00006400000c000b */
[----:B01----:R-:W-:Y:S05]  /*61c0*/  ENDCOLLECTIVE ;  /* 0x000000000000791b */ /* 0x003fea0003800000 */
.L_x_452:
        /* <DEDUP_REMOVED lines=8> */
.L_x_453:
[----:B------:R-:W-:Y:S01]  /*6250*/  MOV R13, RZ ;  /* 0x000000ff000d7202 */ /* 0x000fe20000000f00 */
[----:B------:R-:W-:Y:S02]  /*6260*/  HFMA2 R12, -RZ, RZ, 0, 1.1920928955078125e-07 ;  /* 0x00000002ff0c7431 */ /* 0x000fe400000001ff */
[----:B------:R-:W-:-:S07]  /*6270*/  IMAD.MOV.U32 R22, RZ, RZ, R14 ;  /* 0x000000ffff167224 */ /* 0x000fce00078e000e */
[----:B------:R-:W-:Y:S05]  /*6280*/  WARPSYNC.COLLECTIVE R15, `(.L_x_454) ;  /* 0x000000000f087348 */ /* 0x000fea0003c00000 */
[----:B------:R0:W1:Y:S02]  /*6290*/  SHFL.BFLY P6, R14, R13, R12, R11 ;  /* 0x0c00000c0d0e7389 */ /* 0x00006400000c000b */
[----:B01----:R-:W-:Y:S05]  /*62a0*/  ENDCOLLECTIVE ;  /* 0x000000000000791b */ /* 0x003fea0003800000 */
.L_x_454:
        /* <DEDUP_REMOVED lines=8> */
.L_x_455:
[----:B------:R-:W-:Y:S02]  /*6330*/  HFMA2 R13, -RZ, RZ, 0, 0 ;  /* 0x00000000ff0d7431 */ /* 0x000fe400000001ff */
[----:B------:R-:W-:Y:S01]  /*6340*/  IMAD.MOV.U32 R12, RZ, RZ, 0x2 ;  /* 0x00000002ff0c7424 */ /* 0x000fe200078e00ff */
[----:B------:R-:W-:-:S07]  /*6350*/  MOV R45, R14 ;  /* 0x0000000e002d7202 */ /* 0x000fce0000000f00 */
[----:B------:R-:W-:Y:S05]  /*6360*/  WARPSYNC.COLLECTIVE R15, `(.L_x_456) ;  /* 0x000000000f087348 */ /* 0x000fea0003c00000 */
[----:B------:R0:W1:Y:S02]  /*6370*/  SHFL.BFLY P6, R14, R13, R12, R11 ;  /* 0x0c00000c0d0e7389 */ /* 0x00006400000c000b */
[----:B01----:R-:W-:Y:S05]  /*6380*/  ENDCOLLECTIVE ;  /* 0x000000000000791b */ /* 0x003fea0003800000 */
.L_x_456:
        /* <DEDUP_REMOVED lines=8> */
.L_x_457:
[----:B------:R-:W-:Y:S01]  /*6410*/  MOV R13, RZ ;  /* 0x000000ff000d7202 */ /* 0x000fe20000000f00 */
[----:B------:R-:W-:Y:S02]  /*6420*/  HFMA2 R12, -RZ, RZ, 0, 1.1920928955078125e-07 ;  /* 0x00000002ff0c7431 */ /* 0x000fe400000001ff */
[----:B------:R-:W-:-:S07]  /*6430*/  IMAD.MOV.U32 R49, RZ, RZ, R14 ;  /* 0x000000ffff317224 */ /* 0x000fce00078e000e */
[----:B------:R-:W-:Y:S05]  /*6440*/  WARPSYNC.COLLECTIVE R15, `(.L_x_458) ;  /* 0x000000000f087348 */ /* 0x000fea0003c00000 */
[----:B------:R0:W1:Y:S02]  /*6450*/  SHFL.BFLY P6, R14, R13, R12, R11 ;  /* 0x0c00000c0d0e7389 */ /* 0x00006400000c000b */
[----:B01----:R-:W-:Y:S05]  /*6460*/  ENDCOLLECTIVE ;  /* 0x000000000000791b */ /* 0x003fea0003800000 */
.L_x_458:
        /* <DEDUP_REMOVED lines=8> */
.L_x_459:
[----:B------:R-:W-:Y:S01]  /*64f0*/  MOV R13, RZ ;  /* 0x000000ff000d7202 */ /* 0x000fe20000000f00 */
[----:B------:R-:W-:Y:S02]  /*6500*/  HFMA2 R12, -RZ, RZ, 0, 1.1920928955078125e-07 ;  /* 0x00000002ff0c7431 */ /* 0x000fe400000001ff */
[----:B------:R-:W-:-:S07]  /*6510*/  FADD.FTZ R26, R26, R14 ;  /* 0x0000000e1a1a7221 */ /* 0x000fce0000010000 */
[----:B------:R-:W-:Y:S05]  /*6520*/  WARPSYNC.COLLECTIVE R15, `(.L_x_460) ;  /* 0x000000000f087348 */ /* 0x000fea0003c00000 */
[----:B------:R0:W1:Y:S02]  /*6530*/  SHFL.BFLY P6, R14, R13, R12, R11 ;  /* 0x0c00000c0d0e7389 */ /* 0x00006400000c000b */
[----:B01----:R-:W-:Y:S05]  /*6540*/  ENDCOLLECTIVE ;  /* 0x000000000000791b */ /* 0x003fea0003800000 */
.L_x_460:
[----:B------:R-:W-:Y:S01]  /*6550*/  MOV R12, 0x1 ;  /* 0x00000001000c7802 */ /* 0x000fe20000000f00 */
[----:B------:R-:W-:-:S04]  /*6560*/  FADD.FTZ R28, RZ, R14 ;  /* 0x0000000eff1c7221 */ /* 0x000fc80000010000 */
[----:B------:R-:W-:-:S07]  /*6570*/  IMAD.MOV.U32 R13, RZ, RZ, R28 ;  /* 0x000000ffff0d7224 */ /* 0x000fce00078e001c */
[----:B------:R-:W-:Y:S05]  /*6580*/  WARPSYNC.COLLECTIVE R15, `(.L_x_461) ;  /* 0x000000000f087348 */ /* 0x000fea0003c00000 */
[----:B------:R0:W1:Y:S02]  /*6590*/  SHFL.BFLY P6, R14, R13, R12, R11 ;  /* 0x0c00000c0d0e7389 */ /* 0x00006400000c000b */
[----:B01----:R-:W-:Y:S05]  /*65a0*/  ENDCOLLECTIVE ;  /* 0x000000000000791b */ /* 0x003fea0003800000 */
.L_x_461:
[----:B------:R-:W-:Y:S02]  /*65b0*/  HFMA2 R13, -RZ, RZ, 0, 0 ;  /* 0x00000000ff0d7431 */ /* 0x000fe400000001ff */
[----:B------:R-:W-:Y:S01]  /*65c0*/  IMAD.MOV.U32 R12, RZ, RZ, 0x2 ;  /* 0x00000002ff0c7424 */ /* 0x000fe200078e00ff */
[----:B------:R-:W-:-:S07]  /*65d0*/  MOV R51, R14 ;  /* 0x0000000e00337202 */ /* 0x000fce0000000f00 */
[----:B------:R-:W-:Y:S05]  /*65e0*/  WARPSYNC.COLLECTIVE R15, `(.L_x_462) ;  /* 0x000000000f087348 */ /* 0x000fea0003c00000 */
[----:B------:R0:W1:Y:S02]  /*65f0*/  SHFL.BFLY P6, R14, R13, R12, R11 ;  /* 0x0c00000c0d0e7389 */ /* 0x00006400000c000b */
[----:B01----:R-:W-:Y:S05]  /*6600*/  ENDCOLLECTIVE ;  /* 0x000000000000791b */ /* 0x003fea0003800000 */
.L_x_462:
[----:B------:R-:W-:Y:S01]  /*6610*/  FADD.FTZ R28, R28, R51 ;  /* 0x000000331c1c7221 */ /* 0x000fe20000010000 */
[----:B------:R-:W-:Y:S01]  /*6620*/  HFMA2 R12, -RZ, RZ, 0, 5.9604644775390625e-08 ;  /* 0x00000001ff0c7431 */ /* 0x000fe200000001ff */
[----:B------:R-:W-:-:S05]  /*6630*/  MOV R4, R14 ;  /* 0x0000000e00047202 */ /* 0x000fca0000000f00 */
[----:B------:R-:W-:-:S07]  /*6640*/  FADD.FTZ R13, RZ, R4 ;  /* 0x00000004ff0d7221 */ /* 0x000fce0000010000 */
[----:B------:R-:W-:Y:S05]  /*6650*/  WARPSYNC.COLLECTIVE R15, `(.L_x_463) ;  /* 0x000000000f087348 */ /* 0x000fea0003c00000 */
[----:B------:R0:W1:Y:S02]  /*6660*/  SHFL.BFLY P6, R14, R13, R12, R11 ;  /* 0x0c00000c0d0e7389 */ /* 0x00006400000c000b */
[----:B01----:R-:W-:Y:S05]  /*6670*/  ENDCOLLECTIVE ;  /* 0x000000000000791b */ /* 0x003fea0003800000 */
.L_x_463:
[----:B------:R-:W-:Y:S05]  /*6680*/  BRA `(.L_x_464) ;  /* 0xffffffcc00407947 */ /* 0x000fea000383ffff */
.L_x_465:
        /* <DEDUP_REMOVED lines=15> */
.L_x_27166:


//--------------------- .text._ZN4vllm25paged_attention_v2_kernelI13__nv_bfloat16hLi192ELi32ELi128ELNS_18Fp8KVCacheDataTypeE2ELb1ELi512EEEvPfS3_PT_PKS4_PKT0_SA_ifPKiSC_iPKfiiiSE_SE_iiiii --------------------------
	.section	.text._ZN4vllm25paged_attention_v2_kernelI13__nv_bfloat16hLi192ELi32ELi128ELNS_18Fp8KVCacheDataTypeE2ELb1ELi512EEEvPfS3_PT_PKS4_PKT0_SA_ifPKiSC_iPKfiiiSE_SE_iiiii,"ax",@progbits
	.align	128
        .global         _ZN4vllm25paged_attention_v2_kernelI13__nv_bfloat16hLi192ELi32ELi128ELNS_18Fp8KVCacheDataTypeE2ELb1ELi512EEEvPfS3_PT_PKS4_PKT0_SA_ifPKiSC_iPKfiiiSE_SE_iiiii
        .type           _ZN4vllm25paged_attention_v2_kernelI13__nv_bfloat16hLi192ELi32ELi128ELNS_18Fp8KVCacheDataTypeE2ELb1ELi512EEEvPfS3_PT_PKS4_PKT0_SA_ifPKiSC_iPKfiiiSE_SE_iiiii,@function
        .size           _ZN4vllm25paged_attention_v2_kernelI13__nv_bfloat16hLi192ELi32ELi128ELNS_18Fp8KVCacheDataTypeE2ELb1ELi512EEEvPfS3_PT_PKS4_PKT0_SA_ifPKiSC_iPKfiiiSE_SE_iiiii,(.L_x_27167 - _ZN4vllm25paged_attention_v2_kernelI13__nv_bfloat16hLi192ELi32ELi128ELNS_18Fp8KVCacheDataTypeE2ELb1ELi512EEEvPfS3_PT_PKS4_PKT0_SA_ifPKiSC_iPKfiiiSE_SE_iiiii)
        .other          _ZN4vllm25paged_attention_v2_kernelI13__nv_bfloat16hLi192ELi32ELi128ELNS_18Fp8KVCacheDataTypeE2ELb1ELi512EEEvPfS3_PT_PKS4_PKT0_SA_ifPKiSC_iPKfiiiSE_SE_iiiii,@"STO_CUDA_ENTRY STV_DEFAULT"
_ZN4vllm25paged_attention_v2_kernelI13__nv_bfloat16hLi192ELi32ELi128ELNS_18Fp8KVCacheDataTypeE2ELb1ELi512EEEvPfS3_PT_PKS4_PKT0_SA_ifPKiSC_iPKfiiiSE_SE_iiiii:
.text._ZN4vllm25paged_attention_v2_kernelI13__nv_bfloat16hLi192ELi32ELi128ELNS_18Fp8KVCacheDataTypeE2ELb1ELi512EEEvPfS3_PT_PKS4_PKT0_SA_ifPKiSC_iPKfiiiSE_SE_iiiii:
        /* <DEDUP_REMOVED lines=16> */
[----:B------:R-:W-:Y:S01]  /*0100*/  IABS R4, R7 ;  /* 0x0000000700047213 */ /* 0x000fe20000000000 */
[----:B------:R-:W3:Y:S02]  /*0110*/  LDCU UR41, c[0x0][0x370] ;  /* 0x00006e00ff2977ac */ /* 0x000ee40008000800 */
[----:B------:R-:W4:Y:S08]  /*0120*/  LDC R2, c[0x0][0x408] ;  /* 0x00010200ff027b82 */ /* 0x000f300000000800 */
[----:B------:R-:W3:Y:S01]  /*0130*/  S2UR UR40, SR_CTAID.X ;  /* 0x00000000002879c3 */ /* 0x000ee20000002500 */
[----:B0-----:R-:W-:-:S07]  /*0140*/  IABS R6, R12 ;  /* 0x0000000c00067213 */ /* 0x001fce0000000000 */
[----:B------:R-:W-:Y:S01]  /*0150*/  BAR.SYNC.DEFER_BLOCKING 0x0 ;  /* 0x0000000000007b1d */ /* 0x000fe20000010000 */
[----:B------:R-:W-:-:S05]  /*0160*/  ISETP.NE.AND P1, PT, R12, RZ, PT ;  /* 0x000000ff0c00720c */ /* 0x000fca0003f25270 */
[----:B------:R-:W0:Y:S01]  /*0170*/  I2F.RP R3, R6 ;  /* 0x0000000600037306 */ /* 0x000e220000209400 */
[----:B----4-:R-:W-:Y:S02]  /*0180*/  ISETP.GE.AND P0, PT, R2, RZ, PT ;  /* 0x000000ff0200720c */ /* 0x010fe40003f06270 */
[----:B-1----:R-:W-:-:S11]  /*0190*/  SHF.R.U32.HI R23, RZ, 0x5, R24 ;  /* 0x00000005ff177819 */ /* 0x002fd60000011618 */
[----:B------:R-:W-:Y:S01]  /*01a0*/  VOTEU.ANY UP0, P0 ;  /* 0x0000000000ff7886 */ /* 0x000fe20000000100 */
[----:B0-----:R-:W0:Y:S04]  /*01b0*/  MUFU.RCP R3, R3 ;  /* 0x0000000300037308 */ /* 0x001e280000001000 */
[----:B------:R-:W3:Y:S01]  /*01c0*/  @UP0 LDCU UR4, c[0x0][0x3f8] ;  /* 0x00007f00ff0407ac */ /* 0x000ee20008000800 */
[----:B0-----:R-:W-:-:S04]  /*01d0*/  IADD3 R8, PT, PT, R3, 0xffffffe, RZ ;  /* 0x0ffffffe03087810 */ /* 0x001fc80007ffe0ff */
[----:B------:R0:W1:Y:S01]  /*01e0*/  F2I.FTZ.U32.TRUNC.NTZ R9, R8 ;  /* 0x0000000800097305 */ /* 0x000062000021f000 */
[----:B---3--:R-:W-:Y:S01]  /*01f0*/  @UP0 UIMAD UR4, UR41, UR4, UR40 ;  /* 0x00000004290402a4 */ /* 0x008fe2000f8e0228 */
[----:B0-----:R-:W-:Y:S02]  /*0200*/  HFMA2 R8, -RZ, RZ, 0, 0 ;  /* 0x00000000ff087431 */ /* 0x001fe400000001ff */
[----:B-1----:R-:W-:-:S04]  /*0210*/  IMAD R0, R9, R6, RZ ;  /* 0x0000000609007224 */ /* 0x002fc800078e02ff */
[----:B------:R-:W-:-:S04]  /*0220*/  IMAD.MOV R11, RZ, RZ, -R0 ;  /* 0x000000ffff0b7224 */ /* 0x000fc800078e0a00 */
[----:B------:R-:W-:Y:S01]  /*0230*/  IMAD.HI.U32 R0, R9, R11, R8 ;  /* 0x0000000b09007227 */ /* 0x000fe200078e0008 */
[----:B------:R-:W-:Y:S02]  /*0240*/  MOV R11, R4 ;  /* 0x00000004000b7202 */ /* 0x000fe40000000f00 */
[----:B------:R-:W-:Y:S02]  /*0250*/  LEA R4, R26, 0x10, 0x4 ;  /* 0x000000101a047811 */ /* 0x000fe400078e20ff */
[----:B------:R-:W-:Y:S01]  /*0260*/  LOP3.LUT R8, R7, R12, RZ, 0x3c, !PT ;  /* 0x0000000c07087212 */ /* 0x000fe200078e3cff */
[----:B------:R-:W-:-:S03]  /*0270*/  IMAD.HI.U32 R9, R0, R11, RZ ;  /* 0x0000000b00097227 */ /* 0x000fc600078e00ff */
[----:B------:R-:W-:Y:S01]  /*0280*/  ISETP.GE.AND P3, PT, R8, RZ, PT ;  /* 0x000000ff0800720c */ /* 0x000fe20003f66270 */
[----:B------:R-:W-:Y:S01]  /*0290*/  IMAD.MOV R3, RZ, RZ, -R9 ;  /* 0x000000ffff037224 */ /* 0x000fe200078e0a09 */
[----:B------:R-:W-:-:S03]  /*02a0*/  LEA R8, R26, R23, 0x4 ;  /* 0x000000171a087211 */ /* 0x000fc600078e20ff */
[----:B------:R-:W-:Y:S01]  /*02b0*/  IMAD R11, R6, R3, R11 ;  /* 0x00000003060b7224 */ /* 0x000fe200078e020b */
[----:B------:R-:W-:-:S04]  /*02c0*/  IADD3 R3, PT, PT, R10, 0x1f, RZ ;  /* 0x0000001f0a037810 */ /* 0x000fc80007ffe0ff */
[----:B------:R-:W-:Y:S02]  /*02d0*/  ISETP.GT.U32.AND P2, PT, R6, R11, PT ;  /* 0x0000000b0600720c */ /* 0x000fe40003f44070 */
[----:B------:R-:W-:-:S04]  /*02e0*/  SHF.R.U32.HI R3, RZ, 0x5, R3 ;  /* 0x00000005ff037819 */ /* 0x000fc80000011603 */
[----:B------:R-:W-:-:S05]  /*02f0*/  VIMNMX.U32 R7, PT, PT, R3, R4, PT ;  /* 0x0000000403077248 */ /* 0x000fca0003fe0000 */
[----:B------:R-:W-:Y:S02]  /*0300*/  IMAD R4, R26, -0x10, R7 ;  /* 0xfffffff01a047824 */ /* 0x000fe400078e0207 */
[-C--:B------:R-:W-:Y:S01]  /*0310*/  @!P2 IADD3 R11, PT, PT, R11, -R6.reuse, RZ ;  /* 0x800000060b0ba210 */ /* 0x080fe20007ffe0ff */
[----:B------:R-:W-:Y:S01]  /*0320*/  @!P2 VIADD R9, R9, 0x1 ;  /* 0x000000010909a836 */ /* 0x000fe20000000000 */
[----:B------:R-:W-:Y:S01]  /*0330*/  PLOP3.LUT P2, PT, PT, PT, UP0, 0x80, 0x8 ;  /* 0x000000000008781c */ /* 0x000fe20003f4f008 */
[----:B------:R-:W-:Y:S01]  /*0340*/  IMAD R3, R4, 0x20, R5 ;  /* 0x0000002004037824 */ /* 0x000fe200078e0205 */
[----:B------:R-:W-:Y:S02]  /*0350*/  ISETP.GE.U32.AND P0, PT, R11, R6, PT ;  /* 0x000000060b00720c */ /* 0x000fe40003f06070 */
[----:B------:R-:W-:Y:S02]  /*0360*/  MOV R11, UR4 ;  /* 0x00000004000b7c02 */ /* 0x000fe40008000f00 */
[----:B------:R-:W-:-:S07]  /*0370*/  VIMNMX R10, PT, PT, R10, R3, PT ;  /* 0x000000030a0a7248 */ /* 0x000fce0003fe0100 */
[----:B------:R-:W-:Y:S02]  /*0380*/  @P2 IMAD R16, R11, R2, 0x1 ;  /* 0x000000010b102424 */ /* 0x000fe400078e0202 */
[----:B------:R-:W-:Y:S02]  /*0390*/  @P0 IADD3 R9, PT, PT, R9, 0x1, RZ ;  /* 0x0000000109090810 */ /* 0x000fe40007ffe0ff */
[----:B------:R-:W-:Y:S02]  /*03a0*/  ISETP.GE.U32.AND P0, PT, R8, R7, PT ;  /* 0x000000070800720c */ /* 0x000fe40003f06070 */
[----:B------:R-:W-:Y:S02]  /*03b0*/  @!P3 IADD3 R9, PT, PT, -R9, RZ, RZ ;  /* 0x000000ff0909b210 */ /* 0x000fe40007ffe1ff */
[----:B------:R-:W-:Y:S01]  /*03c0*/  @!P1 LOP3.LUT R9, RZ, R12, RZ, 0x33, !PT ;  /* 0x0000000cff099212 */ /* 0x000fe200078e33ff */
[----:B--2---:R-:W-:Y:S08]  /*03d0*/  BRA.U UP0, `(.L_x_466) ;  /* 0x0000000100d87547 */ /* 0x004ff0000b800000 */
[----:B------:R-:W0:Y:S01]  /*03e0*/  LDC R3, c[0x0][0x3b0] ;  /* 0x0000ec00ff037b82 */ /* 0x000e220000000800 */
[----:B------:R-:W-:Y:S02]  /*03f0*/  IABS R17, UR40 ;  /* 0x0000002800117c13 */ /* 0x000fe40008000000 */
[----:B0-----:R-:W-:-:S04]  /*0400*/  IABS R11, R3 ;  /* 0x00000003000b7213 */ /* 0x001fc80000000000 */
[----:B------:R-:W0:Y:S08]  /*0410*/  I2F.RP R4, R11 ;  /* 0x0000000b00047306 */ /* 0x000e300000209400 */
[----:B0-----:R-:W0:Y:S02]  /*0420*/  MUFU.RCP R4, R4 ;  /* 0x0000000400047308 */ /* 0x001e240000001000 */
[----:B0-----:R-:W-:-:S06]  /*0430*/  VIADD R12, R4, 0xffffffe ;  /* 0x0ffffffe040c7836 */ /* 0x001fcc0000000000 */
[----:B------:R0:W1:Y:S02]  /*0440*/  F2I.FTZ.U32.TRUNC.NTZ R13, R12 ;  /* 0x0000000c000d7305 */ /* 0x000064000021f000 */
[----:B0-----:R-:W-:Y:S02]  /*0450*/  MOV R12, RZ ;  /* 0x000000ff000c7202 */ /* 0x001fe40000000f00 */
[----:B-1----:R-:W-:-:S05]  /*0460*/  IADD3 R14, PT, PT, RZ, -R13, RZ ;  /* 0x8000000dff0e7210 */ /* 0x002fca0007ffe0ff */
[----:B------:R-:W-:Y:S01]  /*0470*/  IMAD R15, R14, R11, RZ ;  /* 0x0000000b0e0f7224 */ /* 0x000fe200078e02ff */
[----:B------:R-:W-:-:S03]  /*0480*/  IABS R14, UR41 ;  /* 0x00000029000e7c13 */ /* 0x000fc60008000000 */
[----:B------:R-:W-:-:S06]  /*0490*/  IMAD.HI.U32 R13, R13, R15, R12 ;  /* 0x0000000f0d0d7227 */ /* 0x000fcc00078e000c */
[----:B------:R-:W-:-:S04]  /*04a0*/  IMAD.HI.U32 R13, R13, R14, RZ ;  /* 0x0000000e0d0d7227 */ /* 0x000fc800078e00ff */
[----:B------:R-:W-:-:S04]  /*04b0*/  IMAD.MOV R4, RZ, RZ, -R13 ;  /* 0x000000ffff047224 */ /* 0x000fc800078e0a0d */
[----:B------:R-:W-:-:S05]  /*04c0*/  IMAD R4, R11, R4, R14 ;  /* 0x000000040b047224 */ /* 0x000fca00078e020e */
[----:B------:R-:W-:-:S13]  /*04d0*/  ISETP.GT.U32.AND P2, PT, R11, R4, PT ;  /* 0x000000040b00720c */ /* 0x000fda0003f44070 */
[-C--:B------:R-:W-:Y:S02]  /*04e0*/  @!P2 IADD3 R4, PT, PT, R4, -R11.reuse, RZ ;  /* 0x8000000b0404a210 */ /* 0x080fe40007ffe0ff */
[----:B------:R-:W-:Y:S02]  /*04f0*/  @!P2 IADD3 R13, PT, PT, R13, 0x1, RZ ;  /* 0x000000010d0da810 */ /* 0x000fe40007ffe0ff */
[----:B------:R-:W-:Y:S02]  /*0500*/  ISETP.GE.U32.AND P1, PT, R4, R11, PT ;  /* 0x0000000b0400720c */ /* 0x000fe40003f26070 */
[C---:B------:R-:W-:Y:S02]  /*0510*/  LOP3.LUT R4, R3.reuse, UR41, RZ, 0x3c, !PT ;  /* 0x0000002903047c12 */ /* 0x040fe4000f8e3cff */
[----:B------:R-:W-:Y:S02]  /*0520*/  ISETP.NE.AND P2, PT, R3, RZ, PT ;  /* 0x000000ff0300720c */ /* 0x000fe40003f45270 */
[----:B------:R-:W-:-:S07]  /*0530*/  ISETP.GE.AND P3, PT, R4, RZ, PT ;  /* 0x000000ff0400720c */ /* 0x000fce0003f66270 */
[----:B------:R-:W-:-:S05]  /*0540*/  @P1 VIADD R13, R13, 0x1 ;  /* 0x000000010d0d1836 */ /* 0x000fca0000000000 */
[----:B------:R-:W-:-:S04]  /*0550*/  MOV R16, R13 ;  /* 0x0000000d00107202 */ /* 0x000fc80000000f00 */
[----:B------:R-:W-:Y:S02]  /*0560*/  @!P3 IADD3 R16, PT, PT, -R16, RZ, RZ ;  /* 0x000000ff1010b210 */ /* 0x000fe40007ffe1ff */
[----:B------:R-:W-:-:S04]  /*0570*/  @!P2 LOP3.LUT R16, RZ, R3, RZ, 0x33, !PT ;  /* 0x00000003ff10a212 */ /* 0x000fc800078e33ff */
[-C--:B------:R-:W-:Y:S02]  /*0580*/  IABS R11, R16.reuse ;  /* 0x00000010000b7213 */ /* 0x080fe40000000000 */
[----:B------:R-:W-:Y:S02]  /*0590*/  IABS R18, R16 ;  /* 0x0000001000127213 */ /* 0x000fe40000000000 */
[----:B------:R-:W0:Y:S08]  /*05a0*/  I2F.RP R4, R11 ;  /* 0x0000000b00047306 */ /* 0x000e300000209400 */
[----:B0-----:R-:W0:Y:S02]  /*05b0*/  MUFU.RCP R4, R4 ;  /* 0x0000000400047308 */ /* 0x001e240000001000 */
[----:B0-----:R-:W-:Y:S01]  /*05c0*/  VIADD R12, R4, 0xffffffe ;  /* 0x0ffffffe040c7836 */ /* 0x001fe20000000000 */
[----:B------:R-:W-:-:S05]  /*05d0*/  IADD3 R4, PT, PT, RZ, -R18, RZ ;  /* 0x80000012ff047210 */ /* 0x000fca0007ffe0ff */
[----:B------:R0:W1:Y:S02]  /*05e0*/  F2I.FTZ.U32.TRUNC.NTZ R13, R12 ;  /* 0x0000000c000d7305 */ /* 0x000064000021f000 */
[----:B0-----:R-:W-:Y:S01]  /*05f0*/  IMAD.MOV.U32 R12, RZ, RZ, RZ ;  /* 0x000000ffff0c7224 */ /* 0x001fe200078e00ff */
[----:B-1----:R-:W-:-:S05]  /*0600*/  IADD3 R14, PT, PT, RZ, -R13, RZ ;  /* 0x8000000dff0e7210 */ /* 0x002fca0007ffe0ff */
[----:B------:R-:W-:Y:S01]  /*0610*/  IMAD R15, R14, R11, RZ ;  /* 0x0000000b0e0f7224 */ /* 0x000fe200078e02ff */
[----:B------:R-:W-:-:S03]  /*0620*/  MOV R14, R17 ;  /* 0x00000011000e7202 */ /* 0x000fc60000000f00 */
[----:B------:R-:W-:-:S06]  /*0630*/  IMAD.HI.U32 R13, R13, R15, R12 ;  /* 0x0000000f0d0d7227 */ /* 0x000fcc00078e000c */
[----:B------:R-:W-:-:S04]  /*0640*/  IMAD.HI.U32 R13, R13, R14, RZ ;  /* 0x0000000e0d0d7227 */ /* 0x000fc800078e00ff */
[----:B------:R-:W-:-:S05]  /*0650*/  IMAD R4, R13, R4, R14 ;  /* 0x000000040d047224 */ /* 0x000fca00078e020e */
[----:B------:R-:W-:-:S13]  /*0660*/  ISETP.GT.U32.AND P2, PT, R11, R4, PT ;  /* 0x000000040b00720c */ /* 0x000fda0003f44070 */
[-C--:B------:R-:W-:Y:S01]  /*0670*/  @!P2 IADD3 R4, PT, PT, R4, -R11.reuse, RZ ;  /* 0x8000000b0404a210 */ /* 0x080fe20007ffe0ff */
[----:B------:R-:W-:Y:S01]  /*0680*/  @!P2 VIADD R13, R13, 0x1 ;  /* 0x000000010d0da836 */ /* 0x000fe20000000000 */
[----:B------:R-:W-:Y:S02]  /*0690*/  ISETP.NE.AND P2, PT, R16, RZ, PT ;  /* 0x000000ff1000720c */ /* 0x000fe40003f45270 */
[----:B------:R-:W-:Y:S02]  /*06a0*/  ISETP.GE.U32.AND P1, PT, R4, R11, PT ;  /* 0x0000000b0400720c */ /* 0x000fe40003f26070 */
[----:B------:R-:W0:Y:S01]  /*06b0*/  LDC R4, c[0x0][0x3f8] ;  /* 0x0000fe00ff047b82 */ /* 0x000e220000000800 */
[----:B------:R-:W-:-:S04]  /*06c0*/  LOP3.LUT R11, R16, UR40, RZ, 0x3c, !PT ;  /* 0x00000028100b7c12 */ /* 0x000fc8000f8e3cff */
[----:B------:R-:W-:-:S06]  /*06d0*/  ISETP.GE.AND P3, PT, R11, RZ, PT ;  /* 0x000000ff0b00720c */ /* 0x000fcc0003f66270 */
[----:B------:R-:W-:-:S07]  /*06e0*/  @P1 IADD3 R13, PT, PT, R13, 0x1, RZ ;  /* 0x000000010d0d1810 */ /* 0x000fce0007ffe0ff */
[----:B------:R-:W-:Y:S02]  /*06f0*/  @!P3 IADD3 R13, PT, PT, -R13, RZ, RZ ;  /* 0x000000ff0d0db210 */ /* 0x000fe40007ffe1ff */
[----:B------:R-:W-:-:S05]  /*0700*/  @!P2 LOP3.LUT R13, RZ, R16, RZ, 0x33, !PT ;  /* 0x00000010ff0da212 */ /* 0x000fca00078e33ff */
[----:B0-----:R-:W-:-:S04]  /*0710*/  IMAD R3, R4, R3, R13 ;  /* 0x0000000304037224 */ /* 0x001fc800078e020d */
[----:B------:R-:W-:-:S04]  /*0720*/  IMAD.MOV R3, RZ, RZ, -R3 ;  /* 0x000000ffff037224 */ /* 0x000fc800078e0a03 */
[----:B------:R-:W-:-:S07]  /*0730*/  IMAD R16, R2, R3, 0x1 ;  /* 0x0000000102107424 */ /* 0x000fce00078e0203 */
.L_x_466:
[----:B------:R-:W-:Y:S01]  /*0740*/  BSSY.RECONVERGENT B6, `(.L_x_467) ;  /* 0x0000040000067945 */ /* 0x000fe20003800200 */
[----:B------:R-:W-:Y:S02]  /*0750*/  LOP3.LUT R22, R24, 0x1f, RZ, 0xc0, !PT ;  /* 0x0000001f18167812 */ /* 0x000fe400078ec0ff */
[----:B------:R-:W-:Y:S02]  /*0760*/  MOV R4, R6 ;  /* 0x0000000600047202 */ /* 0x000fe40000000f00 */
[----:B------:R-:W-:Y:S01]  /*0770*/  IADD3 R17, PT, PT, -R5, R10, RZ ;  /* 0x0000000a05117210 */ /* 0x000fe20007ffe1ff */
[----:B------:R-:W-:Y:S06]  /*0780*/  @P0 BRA `(.L_x_468) ;  /* 0x0000000000ec0947 */ /* 0x000fec0003800000 */
[----:B------:R-:W0:Y:S01]  /*0790*/  LDC R25, c[0x0][0x400] ;  /* 0x00010000ff197b82 */ /* 0x000e220000000800 */
[----:B------:R-:W1:Y:S01]  /*07a0*/  S2R R14, SR_CgaCtaId ;  /* 0x00000000000e7919 */ /* 0x000e620000008800 */
[----:B------:R-:W2:Y:S01]  /*07b0*/  LDCU UR4, c[0x0][0x3fc] ;  /* 0x00007f80ff0477ac */ /* 0x000ea20008000800 */
[----:B------:R-:W-:-:S04]  /*07c0*/  MOV R13, 0x400 ;  /* 0x00000400000d7802 */ /* 0x000fc80000000f00 */
[----:B------:R-:W-:Y:S01]  /*07d0*/  IADD3 R13, PT, PT, R13, 0x20, RZ ;  /* 0x000000200d0d7810 */ /* 0x000fe20007ffe0ff */
[----:B------:R-:W3:Y:S01]  /*07e0*/  LDC R12, c[0x0][0x404] ;  /* 0x00010100ff0c7b82 */ /* 0x000ee20000000800 */
[----:B0-----:R-:W-:Y:S02]  /*07f0*/  IABS R11, R25 ;  /* 0x00000019000b7213 */ /* 0x001fe40000000000 */
[----:B------:R-:W-:Y:S02]  /*0800*/  ISETP.NE.AND P1, PT, R25, RZ, PT ;  /* 0x000000ff1900720c */ /* 0x000fe40003f25270 */
[----:B------:R-:W0:Y:S01]  /*0810*/  I2F.RP R6, R11 ;  /* 0x0000000b00067306 */ /* 0x000e220000209400 */
[----:B---3--:R-:W-:Y:S02]  /*0820*/  ISETP.NE.AND P2, PT, R12, RZ, PT ;  /* 0x000000ff0c00720c */ /* 0x008fe40003f45270 */
[----:B-1----:R-:W-:Y:S02]  /*0830*/  LEA R13, R14, R13, 0x18 ;  /* 0x0000000d0e0d7211 */ /* 0x002fe400078ec0ff */
[----:B------:R-:W-:-:S03]  /*0840*/  MOV R14, R8 ;  /* 0x00000008000e7202 */ /* 0x000fc60000000f00 */
[----:B0-----:R-:W0:Y:S02]  /*0850*/  MUFU.RCP R6, R6 ;  /* 0x0000000600067308 */ /* 0x001e240000001000 */
[----:B0-----:R-:W-:Y:S01]  /*0860*/  VIADD R2, R6, 0xffffffe ;  /* 0x0ffffffe06027836 */ /* 0x001fe20000000000 */
[----:B------:R-:W-:-:S05]  /*0870*/  IABS R6, R12 ;  /* 0x0000000c00067213 */ /* 0x000fca0000000000 */
[----:B------:R0:W1:Y:S02]  /*0880*/  F2I.FTZ.U32.TRUNC.NTZ R3, R2 ;  /* 0x0000000200037305 */ /* 0x000064000021f000 */
[----:B0-----:R-:W-:Y:S01]  /*0890*/  IMAD.MOV.U32 R2, RZ, RZ, RZ ;  /* 0x000000ffff027224 */ /* 0x001fe200078e00ff */
[----:B-1----:R-:W-:-:S05]  /*08a0*/  IADD3 R18, PT, PT, RZ, -R3, RZ ;  /* 0x80000003ff127210 */ /* 0x002fca0007ffe0ff */
[----:B------:R-:W-:-:S04]  /*08b0*/  IMAD R15, R18, R11, RZ ;  /* 0x0000000b120f7224 */ /* 0x000fc800078e02ff */
[----:B------:R-:W-:Y:S01]  /*08c0*/  IMAD.HI.U32 R15, R3, R15, R2 ;  /* 0x0000000f030f7227 */ /* 0x000fe200078e0002 */
[----:B------:R-:W-:-:S03]  /*08d0*/  IADD3 R3, PT, PT, -R5, R22, RZ ;  /* 0x0000001605037210 */ /* 0x000fc60007ffe1ff */
[----:B--2---:R-:W-:-:S07]  /*08e0*/  VIADD R2, R9, -UR4 ;  /* 0x8000000409027c36 */ /* 0x004fce0008000000 */
.L_x_470:
[----:B------:R-:W-:-:S04]  /*08f0*/  SHF.L.U32 R18, R14, 0x5, RZ ;  /* 0x000000050e127819 */ /* 0x000fc800000006ff */
[----:B------:R-:W-:-:S05]  /*0900*/  IABS R21, R18 ;  /* 0x0000001200157213 */ /* 0x000fca0000000000 */
[----:B------:R-:W-:-:S05]  /*0910*/  IMAD.HI.U32 R19, R0, R21, RZ ;  /* 0x0000001500137227 */ /* 0x000fca00078e00ff */
[----:B------:R-:W-:-:S05]  /*0920*/  IADD3 R20, PT, PT, -R19, RZ, RZ ;  /* 0x000000ff13147210 */ /* 0x000fca0007ffe1ff */
[----:B------:R-:W-:Y:S01]  /*0930*/  IMAD R21, R6, R20, R21 ;  /* 0x0000001406157224 */ /* 0x000fe200078e0215 */
[----:B------:R-:W-:-:S04]  /*0940*/  LOP3.LUT R20, R18, R12, RZ, 0x3c, !PT ;  /* 0x0000000c12147212 */ /* 0x000fc800078e3cff */
[----:B------:R-:W-:Y:S02]  /*0950*/  ISETP.GT.U32.AND P3, PT, R4, R21, PT ;  /* 0x000000150400720c */ /* 0x000fe40003f64070 */
[----:B------:R-:W-:-:S11]  /*0960*/  ISETP.GE.AND P4, PT, R20, RZ, PT ;  /* 0x000000ff1400720c */ /* 0x000fd60003f86270 */
[----:B------:R-:W-:Y:S01]  /*0970*/  @!P3 IMAD.IADD R21, R21, 0x1, -R6 ;  /* 0x000000011515b824 */ /* 0x000fe200078e0a06 */
[----:B------:R-:W-:-:S04]  /*0980*/  @!P3 IADD3 R19, PT, PT, R19, 0x1, RZ ;  /* 0x000000011313b810 */ /* 0x000fc80007ffe0ff */
[----:B------:R-:W-:-:S13]  /*0990*/  ISETP.GE.U32.AND P0, PT, R21, R4, PT ;  /* 0x000000041500720c */ /* 0x000fda0003f06070 */
[----:B------:R-:W-:-:S05]  /*09a0*/  @P0 IADD3 R19, PT, PT, R19, 0x1, RZ ;  /* 0x0000000113130810 */ /* 0x000fca0007ffe0ff */
[----:B------:R-:W-:-:S05]  /*09b0*/  IMAD.MOV.U32 R21, RZ, RZ, R19 ;  /* 0x000000ffff157224 */ /* 0x000fca00078e0013 */
[----:B------:R-:W-:Y:S02]  /*09c0*/  @!P4 IADD3 R21, PT, PT, -R21, RZ, RZ ;  /* 0x000000ff1515c210 */ /* 0x000fe40007ffe1ff */
[----:B------:R-:W-:-:S04]  /*09d0*/  @!P2 LOP3.LUT R21, RZ, R12, RZ, 0x33, !PT ;  /* 0x0000000cff15a212 */ /* 0x000fc800078e33ff */
[----:B------:R-:W-:-:S04]  /*09e0*/  IADD3 R27, PT, PT, R21, R16, RZ ;  /* 0x00000010151b7210 */ /* 0x000fc80007ffe0ff */
[----:B------:R-:W-:Y:S02]  /*09f0*/  IABS R20, R27 ;  /* 0x0000001b00147213 */ /* 0x000fe40000000000 */
[----:B------:R-:W-:-:S03]  /*0a00*/  ISETP.GE.AND P3, PT, R27, RZ, PT ;  /* 0x000000ff1b00720c */ /* 0x000fc60003f66270 */
[----:B------:R-:W-:-:S04]  /*0a10*/  IMAD.HI.U32 R19, R15, R20, RZ ;  /* 0x000000140f137227 */ /* 0x000fc800078e00ff */
[----:B------:R-:W-:-:S04]  /*0a20*/  IMAD.MOV R19, RZ, RZ, -R19 ;  /* 0x000000ffff137224 */ /* 0x000fc800078e0a13 */
[----:B------:R-:W-:-:S05]  /*0a30*/  IMAD R20, R11, R19, R20 ;  /* 0x000000130b147224 */ /* 0x000fca00078e0214 */
[----:B------:R-:W-:-:S13]  /*0a40*/  ISETP.GT.U32.AND P0, PT, R11, R20, PT ;  /* 0x000000140b00720c */ /* 0x000fda0003f04070 */
[----:B------:R-:W-:-:S04]  /*0a50*/  @!P0 IADD3 R20, PT, PT, R20, -R11, RZ ;  /* 0x8000000b14148210 */ /* 0x000fc80007ffe0ff */
[----:B------:R-:W-:-:S13]  /*0a60*/  ISETP.GT.U32.AND P0, PT, R11, R20, PT ;  /* 0x000000140b00720c */ /* 0x000fda0003f04070 */
[----:B------:R-:W-:Y:S02]  /*0a70*/  @!P0 IADD3 R20, PT, PT, R20, -R11, RZ ;  /* 0x8000000b14148210 */ /* 0x000fe40007ffe0ff */
[----:B------:R-:W-:-:S03]  /*0a80*/  ISETP.GT.AND P0, PT, R21, R2, PT ;  /* 0x000000021500720c */ /* 0x000fc60003f04270 */
[----:B------:R-:W-:Y:S01]  /*0a90*/  @!P3 IMAD.MOV R20, RZ, RZ, -R20 ;  /* 0x000000ffff14b224 */ /* 0x000fe200078e0a14 */
[----:B------:R-:W-:-:S04]  /*0aa0*/  @!P1 LOP3.LUT R20, RZ, R25, RZ, 0x33, !PT ;  /* 0x00000019ff149212 */ /* 0x000fc800078e33ff */
[----:B------:R-:W-:-:S13]  /*0ab0*/  ISETP.EQ.OR P0, PT, R20, RZ, P0 ;  /* 0x000000ff1400720c */ /* 0x000fda0000702670 */
[----:B------:R-:W-:Y:S05]  /*0ac0*/  @P0 BRA `(.L_x_469) ;  /* 0x0000003400740947 */ /* 0x000fea0003800000 */
[----:B------:R-:W-:Y:S02]  /*0ad0*/  IADD3 R18, PT, PT, R3, R18, RZ ;  /* 0x0000001203127210 */ /* 0x000fe40007ffe0ff */
[----:B------:R-:W-:Y:S02]  /*0ae0*/  MOV R19, 0xff7fffff ;  /* 0xff7fffff00137802 */ /* 0x000fe40000000f00 */
[----:B------:R-:W-:Y:S01]  /*0af0*/  IADD3 R14, PT, PT, R14, 0x4, RZ ;  /* 0x000000040e0e7810 */ /* 0x000fe20007ffe0ff */
[----:B------:R-:W-:-:S03]  /*0b00*/  IMAD R18, R18, 0x4, R13 ;  /* 0x0000000412127824 */ /* 0x000fc600078e020d */
[----:B------:R-:W-:Y:S02]  /*0b10*/  ISETP.GE.U32.AND P0, PT, R14, R7, PT ;  /* 0x000000070e00720c */ /* 0x000fe40003f06070 */
[----:B------:R0:W-:Y:S11]  /*0b20*/  STS [R18], R19 ;  /* 0x0000001312007388 */ /* 0x0001f60000000800 */
[----:B0-----:R-:W-:Y:S05]  /*0b30*/  @!P0 BRA `(.L_x_470) ;  /* 0xfffffffc006c8947 */ /* 0x001fea000383ffff */
.L_x_468:
[----:B------:R-:W-:Y:S05]  /*0b40*/  BSYNC.RECONVERGENT B6 ;  /* 0x0000000000067941 */ /* 0x000fea0003800200 */
.L_x_467:
        /* <DEDUP_REMOVED lines=12> */
.L_x_513:
        /* <DEDUP_REMOVED lines=9> */
[C---:B------:R-:W-:Y:S01]  /*0ca0*/  ISETP.GT.U32.AND P2, PT, R22.reuse, 0x3, PT ;  /* 0x000000031600780c */ /* 0x040fe20003f44070 */
[----:B------:R-:W-:Y:S01]  /*0cb0*/  IMAD.MOV.U32 R20, RZ, RZ, RZ ;  /* 0x000000ffff147224 */ /* 0x000fe200078e00ff */
[----:B-1----:R-:W-:Y:S02]  /*0cc0*/  MOV R11, 0xff7fffff ;  /* 0xff7fffff000b7802 */ /* 0x002fe40000000f00 */
[----:B0-----:R-:W-:Y:S01]  /*0cd0*/  LEA R4, R22, R12, 0x2 ;  /* 0x0000000c16047211 */ /* 0x001fe200078e10ff */
[----:B------:R-:W-:Y:S01]  /*0ce0*/  BSSY.RECONVERGENT B0, `(.L_x_472) ;  /* 0x00000eb000007945 */ /* 0x000fe20003800200 */
[----:B------:R-:W-:-:S07]  /*0cf0*/  ISETP.GE.AND P3, PT, R24, R17, PT ;  /* 0x000000111800720c */ /* 0x000fce0003f66270 */
[----:B------:R-:W0:Y:S04]  /*0d00*/  @!P2 LDS R11, [R4] ;  /* 0x00000000040ba984 */ /* 0x000e280000000800 */
[----:B0-----:R-:W0:Y:S02]  /*0d10*/  SHFL.BFLY PT, R12, R11, 0x2, 0x1f ;  /* 0x0c401f000b0c7f89 */ /* 0x001e2400000e0000 */
[----:B0-----:R-:W-:-:S05]  /*0d20*/  FMNMX.FTZ R12, R12, R11, !PT ;  /* 0x0000000b0c0c7209 */ /* 0x001fca0007810000 */
[----:B------:R-:W0:Y:S02]  /*0d30*/  SHFL.BFLY PT, R13, R12, 0x1, 0x1f ;  /* 0x0c201f000c0d7f89 */ /* 0x000e2400000e0000 */
[----:B0-----:R-:W-:-:S06]  /*0d40*/  FMNMX.FTZ R13, R12, R13, !PT ;  /* 0x0000000d0c0d7209 */ /* 0x001fcc0007810000 */
[----:B------:R-:W0:Y:S02]  /*0d50*/  SHFL.IDX PT, R13, R13, RZ, 0x1f ;  /* 0x00001fff0d0d7589 */ /* 0x000e2400000e0000 */
[----:B0-----:R-:W-:Y:S01]  /*0d60*/  R2UR UR5, R13 ;  /* 0x000000000d0572ca */ /* 0x001fe200000e0000 */
[----:B------:R-:W-:-:S14]  /*0d70*/  @P3 BRA `(.L_x_473) ;  /* 0x0000000c00843947 */ /* 0x000fdc0003800000 */
[-C--:B------:R-:W-:Y:S01]  /*0d80*/  LOP3.LUT R11, RZ, R24.reuse, RZ, 0x33, !PT ;  /* 0x00000018ff0b7212 */ /* 0x080fe200078e33ff */
[----:B------:R-:W-:Y:S01]  /*0d90*/  BSSY.RECONVERGENT B1, `(.L_x_474) ;  /* 0x000001c000017945 */ /* 0x000fe20003800200 */
[----:B------:R-:W-:Y:S01]  /*0da0*/  IMAD.MOV.U32 R20, RZ, RZ, RZ ;  /* 0x000000ffff147224 */ /* 0x000fe200078e00ff */
[----:B------:R-:W-:Y:S02]  /*0db0*/  MOV R14, R24 ;  /* 0x00000018000e7202 */ /* 0x000fe40000000f00 */
[----:B------:R-:W-:-:S04]  /*0dc0*/  IADD3 R12, PT, PT, R10, R11, RZ ;  /* 0x0000000b0a0c7210 */ /* 0x000fc80007ffe0ff */
[----:B------:R-:W-:Y:S02]  /*0dd0*/  LOP3.LUT R11, R12, 0x180, RZ, 0xc0, !PT ;  /* 0x000001800c0b7812 */ /* 0x000fe400078ec0ff */
[----:B------:R-:W-:Y:S02]  /*0de0*/  IADD3 R13, PT, PT, -R5, R12, RZ ;  /* 0x0000000c050d7210 */ /* 0x000fe40007ffe1ff */
[----:B------:R-:W-:Y:S02]  /*0df0*/  ISETP.NE.AND P0, PT, R11, 0x180, PT ;  /* 0x000001800b00780c */ /* 0x000fe40003f05270 */
[----:B------:R-:W-:-:S11]  /*0e00*/  ISETP.GE.U32.AND P4, PT, R13, 0x180, PT ;  /* 0x000001800d00780c */ /* 0x000fd60003f86070 */
[----:B------:R-:W-:Y:S05]  /*0e10*/  @!P0 BRA `(.L_x_475) ;  /* 0x00000000004c8947 */ /* 0x000fea0003800000 */
[----:B------:R-:W-:Y:S01]  /*0e20*/  LEA.HI R12, R12, 0x1, RZ, 0x19 ;  /* 0x000000010c0c7811 */ /* 0x000fe200078fc8ff */
[----:B------:R-:W-:Y:S01]  /*0e30*/  IMAD.MOV.U32 R20, RZ, RZ, RZ ;  /* 0x000000ffff147224 */ /* 0x000fe200078e00ff */
[----:B------:R-:W-:Y:S02]  /*0e40*/  IADD3 R14, PT, PT, R0, 0x20, RZ ;  /* 0x00000020000e7810 */ /* 0x000fe40007ffe0ff */
[----:B------:R-:W-:Y:S02]  /*0e50*/  LOP3.LUT R12, R12, 0x3, RZ, 0xc0, !PT ;  /* 0x000000030c0c7812 */ /* 0x000fe400078ec0ff */
[----:B------:R-:W-:Y:S02]  /*0e60*/  LEA R11, R3, R14, 0x18 ;  /* 0x0000000e030b7211 */ /* 0x000fe400078ec0ff */
[----:B------:R-:W-:Y:S01]  /*0e70*/  MOV R14, R24 ;  /* 0x00000018000e7202 */ /* 0x000fe20000000f00 */
[----:B------:R-:W-:Y:S01]  /*0e80*/  IMAD.MOV R12, RZ, RZ, -R12 ;  /* 0x000000ffff0c7224 */ /* 0x000fe200078e0a0c */
[----:B------:R-:W-:-:S07]  /*0e90*/  LEA R11, R24, R11, 0x2 ;  /* 0x0000000b180b7211 */ /* 0x000fce00078e10ff */
.L_x_476:
[----:B------:R-:W0:Y:S01]  /*0ea0*/  LDS R13, [R11] ;  /* 0x000000000b0d7984 */ /* 0x000e220000000800 */
[----:B------:R-:W-:Y:S02]  /*0eb0*/  IADD3 R12, PT, PT, R12, 0x1, RZ ;  /* 0x000000010c0c7810 */ /* 0x000fe40007ffe0ff */
[----:B------:R-:W-:Y:S02]  /*0ec0*/  IADD3 R14, PT, PT, R14, 0x80, RZ ;  /* 0x000000800e0e7810 */ /* 0x000fe40007ffe0ff */
[----:B------:R-:W-:Y:S01]  /*0ed0*/  ISETP.NE.AND P0, PT, R12, RZ, PT ;  /* 0x000000ff0c00720c */ /* 0x000fe20003f05270 */
[----:B0-----:R-:W-:-:S04]  /*0ee0*/  FADD.FTZ R13, R13, -UR5 ;  /* 0x800000050d0d7e21 */ /* 0x001fc80008010000 */
[----:B------:R-:W-:-:S06]  /*0ef0*/  FMUL.FTZ R13, R13, 1.4426950216293334961 ;  /* 0x3fb8aa3b0d0d7820 */ /* 0x000fcc0000410000 */
[----:B------:R-:W0:Y:S02]  /*0f00*/  MUFU.EX2 R13, R13 ;  /* 0x0000000d000d7308 */ /* 0x000e240000000800 */
[----:B0-----:R0:W-:Y:S01]  /*0f10*/  STS [R11], R13 ;  /* 0x0000000d0b007388 */ /* 0x0011e20000000800 */
[----:B------:R-:W-:Y:S01]  /*0f20*/  FADD.FTZ R20, R13, R20 ;  /* 0x000000140d147221 */ /* 0x000fe20000010000 */
[----:B0-----:R-:W-:Y:S01]  /*0f30*/  VIADD R11, R11, 0x200 ;  /* 0x000002000b0b7836 */ /* 0x001fe20000000000 */
[----:B------:R-:W-:Y:S06]  /*0f40*/  @P0 BRA `(.L_x_476) ;  /* 0xfffffffc00d40947 */ /* 0x000fec000383ffff */
.L_x_475:
[----:B------:R-:W-:Y:S05]  /*0f50*/  BSYNC.RECONVERGENT B1 ;  /* 0x0000000000017941 */ /* 0x000fea0003800200 */
.L_x_474:
        /* <DEDUP_REMOVED lines=12> */
.L_x_479:
        /* <DEDUP_REMOVED lines=8> */
[----:B------:R-:W-:Y:S04]  /*10a0*/  LDS R32, [R12+0x800] ;  /* 0x000800000c207984 */ /* 0x000fe80000000800 */
[----:B------:R-:W5:Y:S01]  /*10b0*/  LDS R25, [R12+0x1600] ;  /* 0x001600000c197984 */ /* 0x000f620000000800 */
[----:B0-----:R-:W-:-:S04]  /*10c0*/  FADD.FTZ R13, R13, -UR5 ;  /* 0x800000050d0d7e21 */ /* 0x001fc80008010000 */
[----:B------:R-:W-:Y:S01]  /*10d0*/  FMUL.FTZ R27, R13, 1.4426950216293334961 ;  /* 0x3fb8aa3b0d1b7820 */ /* 0x000fe20000410000 */
[----:B-1----:R-:W-:Y:S01]  /*10e0*/  FADD.FTZ R18, R18, -UR5 ;  /* 0x8000000512127e21 */ /* 0x002fe20008010000 */
[----:B--2---:R-:W-:-:S03]  /*10f0*/  FADD.FTZ R13, R19, -UR5 ;  /* 0x80000005130d7e21 */ /* 0x004fc60008010000 */
[----:B------:R-:W-:Y:S01]  /*1100*/  FMUL.FTZ R35, R18, 1.4426950216293334961 ;  /* 0x3fb8aa3b12237820 */ /* 0x000fe20000410000 */
[----:B------:R-:W0:Y:S01]  /*1110*/  LDS R19, [R12+0xa00] ;  /* 0x000a00000c137984 */ /* 0x000e220000000800 */
[----:B------:R-:W1:Y:S01]  /*1120*/  MUFU.EX2 R27, R27 ;  /* 0x0000001b001b7308 */ /* 0x000e620000000800 */
[----:B------:R-:W-:Y:S01]  /*1130*/  FMUL.FTZ R33, R13, 1.4426950216293334961 ;  /* 0x3fb8aa3b0d217820 */ /* 0x000fe20000410000 */
[----:B---3--:R-:W-:Y:S01]  /*1140*/  FADD.FTZ R21, R15, -UR5 ;  /* 0x800000050f157e21 */ /* 0x008fe20008010000 */
[----:B------:R-:W-:Y:S01]  /*1150*/  LDS R18, [R12+0xc00] ;  /* 0x000c00000c127984 */ /* 0x000fe20000000800 */
[----:B------:R-:W2:Y:S01]  /*1160*/  MUFU.EX2 R35, R35 ;  /* 0x0000002300237308 */ /* 0x000ea20000000800 */
[----:B----4-:R-:W-:Y:S01]  /*1170*/  FADD.FTZ R30, R30, -UR5 ;  /* 0x800000051e1e7e21 */ /* 0x010fe20008010000 */
[----:B------:R-:W-:Y:S01]  /*1180*/  FMUL.FTZ R34, R21, 1.4426950216293334961 ;  /* 0x3fb8aa3b15227820 */ /* 0x000fe20000410000 */
[----:B------:R-:W-:Y:S01]  /*1190*/  LDS R13, [R12+0xe00] ;  /* 0x000e00000c0d7984 */ /* 0x000fe20000000800 */
[----:B------:R-:W3:Y:S01]  /*11a0*/  MUFU.EX2 R33, R33 ;  /* 0x0000002100217308 */ /* 0x000ee20000000800 */
[----:B------:R-:W-:Y:S01]  /*11b0*/  FMUL.FTZ R30, R30, 1.4426950216293334961 ;  /* 0x3fb8aa3b1e1e7820 */ /* 0x000fe20000410000 */
[----:B-----5:R-:W-:Y:S01]  /*11c0*/  FADD.FTZ R31, R31, -UR5 ;  /* 0x800000051f1f7e21 */ /* 0x020fe20008010000 */
[----:B------:R-:W4:Y:S01]  /*11d0*/  LDS R15, [R12+0x1000] ;  /* 0x001000000c0f7984 */ /* 0x000f220000000800 */
[----:B------:R-:W5:Y:S01]  /*11e0*/  MUFU.EX2 R34, R34 ;  /* 0x0000002200227308 */ /* 0x000f620000000800 */
[----:B-1----:R-:W-:-:S02]  /*11f0*/  FADD.FTZ R28, R27, R20 ;  /* 0x000000141b1c7221 */ /* 0x002fc40000010000 */
[----:B------:R-:W-:Y:S01]  /*1200*/  LDS R21, [R12+0x1400] ;  /* 0x001400000c157984 */ /* 0x000fe20000000800 */
[----:B------:R-:W1:Y:S01]  /*1210*/  MUFU.EX2 R30, R30 ;  /* 0x0000001e001e7308 */ /* 0x000e620000000800 */
[----:B------:R-:W-:Y:S01]  /*1220*/  FADD.FTZ R36, R25, -UR5 ;  /* 0x8000000519247e21 */ /* 0x000fe20008010000 */
[----:B--2---:R-:W-:Y:S01]  /*1230*/  FADD.FTZ R28, R28, R35 ;  /* 0x000000231c1c7221 */ /* 0x004fe20000010000 */
[----:B------:R-:W2:Y:S02]  /*1240*/  LDS R20, [R12+0x1200] ;  /* 0x001200000c147984 */ /* 0x000ea40000000800 */
[----:B------:R-:W-:Y:S01]  /*1250*/  FMUL.FTZ R36, R36, 1.4426950216293334961 ;  /* 0x3fb8aa3b24247820 */ /* 0x000fe20000410000 */
[----:B---3--:R-:W-:Y:S01]  /*1260*/  FADD.FTZ R29, R28, R33 ;  /* 0x000000211c1d7221 */ /* 0x008fe20000010000 */
[----:B------:R-:W-:Y:S03]  /*1270*/  STS [R12+-0x400], R27 ;  /* 0xfffc001b0c007388 */ /* 0x000fe60000000800 */
[----:B-----5:R-:W-:Y:S01]  /*1280*/  FADD.FTZ R29, R29, R34 ;  /* 0x000000221d1d7221 */ /* 0x020fe20000010000 */
[----:B------:R-:W3:Y:S04]  /*1290*/  LDS R28, [R12+0x1800] ;  /* 0x001800000c1c7984 */ /* 0x000ee80000000800 */
[----:B------:R-:W5:Y:S04]  /*12a0*/  LDS R27, [R12+0x1a00] ;  /* 0x001a00000c1b7984 */ /* 0x000f680000000800 */
[----:B------:R1:W-:Y:S04]  /*12b0*/  STS [R12+-0x200], R35 ;  /* 0xfffe00230c007388 */ /* 0x0003e80000000800 */
[----:B------:R0:W-:Y:S04]  /*12c0*/  STS [R12], R33 ;  /* 0x000000210c007388 */ /* 0x0001e80000000800 */
[----:B------:R4:W-:Y:S01]  /*12d0*/  STS [R12+0x200], R34 ;  /* 0x000200220c007388 */ /* 0x0009e20000000800 */
[----:B-1----:R-:W-:Y:S01]  /*12e0*/  FADD.FTZ R35, R32, -UR5 ;  /* 0x8000000520237e21 */ /* 0x002fe20008010000 */
[----:B------:R-:W-:-:S02]  /*12f0*/  FMUL.FTZ R32, R31, 1.4426950216293334961 ;  /* 0x3fb8aa3b1f207820 */ /* 0x000fc40000410000 */
[----:B------:R-:W-:Y:S01]  /*1300*/  STS [R12+0x400], R30 ;  /* 0x0004001e0c007388 */ /* 0x000fe20000000800 */
[----:B------:R-:W-:Y:S01]  /*1310*/  FMUL.FTZ R31, R35, 1.4426950216293334961 ;  /* 0x3fb8aa3b231f7820 */ /* 0x000fe20000410000 */
[----:B0-----:R-:W-:Y:S01]  /*1320*/  FADD.FTZ R33, R19, -UR5 ;  /* 0x8000000513217e21 */ /* 0x001fe20008010000 */
[----:B----4-:R-:W-:Y:S01]  /*1330*/  FADD.FTZ R35, R15, -UR5 ;  /* 0x800000050f237e21 */ /* 0x010fe20008010000 */
[----:B------:R0:W1:Y:S01]  /*1340*/  MUFU.EX2 R19, R32 ;  /* 0x0000002000137308 */ /* 0x0000620000000800 */
[----:B------:R-:W-:Y:S01]  /*1350*/  FADD.FTZ R34, R18, -UR5 ;  /* 0x8000000512227e21 */ /* 0x000fe20008010000 */
[----:B------:R-:W-:Y:S01]  /*1360*/  FMUL.FTZ R18, R33, 1.4426950216293334961 ;  /* 0x3fb8aa3b21127820 */ /* 0x000fe20000410000 */
[----:B------:R-:W-:Y:S01]  /*1370*/  FADD.FTZ R33, R13, -UR5 ;  /* 0x800000050d217e21 */ /* 0x000fe20008010000 */
[----:B------:R-:W4:Y:S01]  /*1380*/  MUFU.EX2 R31, R31 ;  /* 0x0000001f001f7308 */ /* 0x000f220000000800 */
[----:B------:R-:W-:Y:S01]  /*1390*/  FMUL.FTZ R34, R34, 1.4426950216293334961 ;  /* 0x3fb8aa3b22227820 */ /* 0x000fe20000410000 */
[----:B------:R-:W-:Y:S01]  /*13a0*/  FMUL.FTZ R35, R35, 1.4426950216293334961 ;  /* 0x3fb8aa3b23237820 */ /* 0x000fe20000410000 */
[----:B------:R-:W-:Y:S01]  /*13b0*/  FMUL.FTZ R33, R33, 1.4426950216293334961 ;  /* 0x3fb8aa3b21217820 */ /* 0x000fe20000410000 */
[----:B------:R1:W4:Y:S01]  /*13c0*/  MUFU.EX2 R13, R18 ;  /* 0x00000012000d7308 */ /* 0x0003220000000800 */
[----:B--2---:R-:W-:Y:S01]  /*13d0*/  FADD.FTZ R20, R20, -UR5 ;  /* 0x8000000514147e21 */ /* 0x004fe20008010000 */
[----:B0-----:R-:W-:-:S02]  /*13e0*/  FADD.FTZ R32, R21, -UR5 ;  /* 0x8000000515207e21 */ /* 0x001fc40008010000 */
[----:B------:R5:W0:Y:S01]  /*13f0*/  MUFU.EX2 R15, R34 ;  /* 0x00000022000f7308 */ /* 0x000a220000000800 */
[----:B------:R-:W-:Y:S01]  /*1400*/  FMUL.FTZ R20, R20, 1.4426950216293334961 ;  /* 0x3fb8aa3b14147820 */ /* 0x000fe20000410000 */
[----:B------:R-:W-:Y:S01]  /*1410*/  FMUL.FTZ R32, R32, 1.4426950216293334961 ;  /* 0x3fb8aa3b20207820 */ /* 0x000fe20000410000 */
[----:B---3--:R-:W-:Y:S01]  /*1420*/  FADD.FTZ R28, R28, -UR5 ;  /* 0x800000051c1c7e21 */ /* 0x008fe20008010000 */
[----:B------:R-:W2:Y:S01]  /*1430*/  MUFU.EX2 R33, R33 ;  /* 0x0000002100217308 */ /* 0x000ea20000000800 */
[----:B-1----:R-:W-:Y:S01]  /*1440*/  FADD.FTZ R18, R29, R30 ;  /* 0x0000001e1d127221 */ /* 0x002fe20000010000 */
[----:B------:R-:W-:Y:S01]  /*1450*/  STS [R12+0x600], R19 ;  /* 0x000600130c007388 */ /* 0x000fe20000000800 */
[----:B------:R-:W-:Y:S01]  /*1460*/  FMUL.FTZ R28, R28, 1.4426950216293334961 ;  /* 0x3fb8aa3b1c1c7820 */ /* 0x000fe20000410000 */
[----:B------:R-:W1:Y:S01]  /*1470*/  MUFU.EX2 R21, R35 ;  /* 0x0000002300157308 */ /* 0x000e620000000800 */
[----:B------:R-:W-:Y:S01]  /*1480*/  FADD.FTZ R18, R18, R19 ;  /* 0x0000001312127221 */ /* 0x000fe20000010000 */
[----:B-----5:R-:W-:Y:S01]  /*1490*/  FADD.FTZ R34, R27, -UR5 ;  /* 0x800000051b227e21 */ /* 0x020fe20008010000 */
[----:B----4-:R-:W-:Y:S01]  /*14a0*/  STS [R12+0x800], R31 ;  /* 0x0008001f0c007388 */ /* 0x010fe20000000800 */
[----:B------:R-:W3:Y:S01]  /*14b0*/  MUFU.EX2 R25, R20 ;  /* 0x0000001400197308 */ /* 0x000ee20000000800 */
[----:B------:R-:W-:Y:S01]  /*14c0*/  FADD.FTZ R18, R18, R31 ;  /* 0x0000001f12127221 */ /* 0x000fe20000010000 */
[----:B------:R-:W-:Y:S01]  /*14d0*/  FMUL.FTZ R34, R34, 1.4426950216293334961 ;  /* 0x3fb8aa3b22227820 */ /* 0x000fe20000410000 */
[----:B------:R-:W-:Y:S01]  /*14e0*/  STS [R12+0xa00], R13 ;  /* 0x000a000d0c007388 */ /* 0x000fe20000000800 */
[----:B------:R-:W4:Y:S01]  /*14f0*/  MUFU.EX2 R29, R32 ;  /* 0x00000020001d7308 */ /* 0x000f220000000800 */
[----:B------:R-:W-:-:S02]  /*1500*/  FADD.FTZ R18, R18, R13 ;  /* 0x0000000d12127221 */ /* 0x000fc40000010000 */
[----:B0-----:R-:W-:Y:S01]  /*1510*/  STS [R12+0xc00], R15 ;  /* 0x000c000f0c007388 */ /* 0x001fe20000000800 */
[----:B------:R-:W0:Y:S01]  /*1520*/  MUFU.EX2 R27, R36 ;  /* 0x00000024001b7308 */ /* 0x000e220000000800 */
[----:B------:R-:W-:Y:S02]  /*1530*/  FADD.FTZ R18, R18, R15 ;  /* 0x0000000f12127221 */ /* 0x000fe40000010000 */
[----:B--2---:R-:W-:Y:S01]  /*1540*/  STS [R12+0xe00], R33 ;  /* 0x000e00210c007388 */ /* 0x004fe20000000800 */
[----:B------:R-:W2:Y:S01]  /*1550*/  MUFU.EX2 R35, R28 ;  /* 0x0000001c00237308 */ /* 0x000ea20000000800 */
[----:B------:R-:W-:Y:S02]  /*1560*/  FADD.FTZ R18, R18, R33 ;  /* 0x0000002112127221 */ /* 0x000fe40000010000 */
[----:B-1----:R-:W-:Y:S01]  /*1570*/  STS [R12+0x1000], R21 ;  /* 0x001000150c007388 */ /* 0x002fe20000000800 */
[----:B------:R-:W1:Y:S01]  /*1580*/  MUFU.EX2 R37, R34 ;  /* 0x0000002200257308 */ /* 0x000e620000000800 */
[----:B------:R-:W-:-:S02]  /*1590*/  FADD.FTZ R18, R18, R21 ;  /* 0x0000001512127221 */ /* 0x000fc40000010000 */
[----:B---3--:R-:W-:Y:S02]  /*15a0*/  STS [R12+0x1200], R25 ;  /* 0x001200190c007388 */ /* 0x008fe40000000800 */
[----:B------:R-:W-:Y:S02]  /*15b0*/  FADD.FTZ R18, R18, R25 ;  /* 0x0000001912127221 */ /* 0x000fe40000010000 */
[----:B----4-:R-:W-:Y:S02]  /*15c0*/  STS [R12+0x1400], R29 ;  /* 0x0014001d0c007388 */ /* 0x010fe40000000800 */
[----:B------:R-:W-:Y:S02]  /*15d0*/  FADD.FTZ R18, R18, R29 ;  /* 0x0000001d12127221 */ /* 0x000fe40000010000 */
[----:B0-----:R-:W-:Y:S02]  /*15e0*/  STS [R12+0x1600], R27 ;  /* 0x0016001b0c007388 */ /* 0x001fe40000000800 */
[----:B------:R-:W-:-:S02]  /*15f0*/  FADD.FTZ R18, R18, R27 ;  /* 0x0000001b12127221 */ /* 0x000fc40000010000 */
[----:B--2---:R-:W-:Y:S02]  /*1600*/  STS [R12+0x1800], R35 ;  /* 0x001800230c007388 */ /* 0x004fe40000000800 */
[----:B------:R-:W-:Y:S02]  /*1610*/  FADD.FTZ R18, R18, R35 ;  /* 0x0000002312127221 */ /* 0x000fe40000010000 */
[----:B-1----:R0:W-:Y:S02]  /*1620*/  STS [R12+0x1a00], R37 ;  /* 0x001a00250c007388 */ /* 0x0021e40000000800 */
[----:B------:R-:W-:Y:S01]  /*1630*/  FADD.FTZ R20, R18, R37 ;  /* 0x0000002512147221 */ /* 0x000fe20000010000 */
[----:B0-----:R-:W-:Y:S01]  /*1640*/  IADD3 R12, PT, PT, R12, 0x2000, RZ ;  /* 0x000020000c0c7810 */ /* 0x001fe20007ffe0ff */
[----:B------:R-:W-:Y:S06]  /*1650*/  @!P4 BRA `(.L_x_479) ;  /* 0xfffffff80070c947 */ /* 0x000fec000383ffff */
.L_x_478:
[----:B------:R-:W-:Y:S05]  /*1660*/  BSYNC.RECONVERGENT B1 ;  /* 0x0000000000017941 */ /* 0x000fea0003800200 */
.L_x_477:
        /* <DEDUP_REMOVED lines=14> */
[----:B0-----:R-:W-:Y:S01]  /*1750*/  FADD.FTZ R18, R18, -UR5 ;  /* 0x8000000512127e21 */ /* 0x001fe20008010000 */
[----:B-1----:R-:W-:-:S03]  /*1760*/  FADD.FTZ R19, R19, -UR5 ;  /* 0x8000000513137e21 */ /* 0x002fc60008010000 */
[----:B------:R-:W-:Y:S01]  /*1770*/  FMUL.FTZ R18, R18, 1.4426950216293334961 ;  /* 0x3fb8aa3b12127820 */ /* 0x000fe20000410000 */
[----:B--2---:R-:W-:Y:S01]  /*1780*/  FADD.FTZ R25, R21, -UR5 ;  /* 0x8000000515197e21 */ /* 0x004fe20008010000 */
[----:B------:R-:W-:Y:S02]  /*1790*/  FMUL.FTZ R21, R19, 1.4426950216293334961 ;  /* 0x3fb8aa3b13157820 */ /* 0x000fe40000410000 */
[----:B------:R-:W0:Y:S01]  /*17a0*/  MUFU.EX2 R19, R18 ;  /* 0x0000001200137308 */ /* 0x000e220000000800 */
[----:B------:R-:W-:Y:S01]  /*17b0*/  FMUL.FTZ R25, R25, 1.4426950216293334961 ;  /* 0x3fb8aa3b19197820 */ /* 0x000fe20000410000 */
[----:B---3--:R-:W-:Y:S02]  /*17c0*/  FADD.FTZ R27, R27, -UR5 ;  /* 0x800000051b1b7e21 */ /* 0x008fe40008010000 */
[----:B------:R-:W1:Y:S01]  /*17d0*/  MUFU.EX2 R21, R21 ;  /* 0x0000001500157308 */ /* 0x000e620000000800 */
[----:B----4-:R-:W-:Y:S01]  /*17e0*/  FADD.FTZ R28, R28, -UR5 ;  /* 0x800000051c1c7e21 */ /* 0x010fe20008010000 */
[----:B------:R-:W-:-:S02]  /*17f0*/  FMUL.FTZ R27, R27, 1.4426950216293334961 ;  /* 0x3fb8aa3b1b1b7820 */ /* 0x000fc40000410000 */
[----:B------:R-:W2:Y:S01]  /*1800*/  MUFU.EX2 R25, R25 ;  /* 0x0000001900197308 */ /* 0x000ea20000000800 */
[----:B-----5:R-:W-:Y:S01]  /*1810*/  FADD.FTZ R29, R15, -UR5 ;  /* 0x800000050f1d7e21 */ /* 0x020fe20008010000 */
[----:B------:R-:W-:Y:S02]  /*1820*/  FMUL.FTZ R28, R28, 1.4426950216293334961 ;  /* 0x3fb8aa3b1c1c7820 */ /* 0x000fe40000410000 */
[----:B------:R-:W3:Y:S01]  /*1830*/  MUFU.EX2 R15, R27 ;  /* 0x0000001b000f7308 */ /* 0x000ee20000000800 */
[----:B------:R-:W-:Y:S01]  /*1840*/  FMUL.FTZ R29, R29, 1.4426950216293334961 ;  /* 0x3fb8aa3b1d1d7820 */ /* 0x000fe20000410000 */
[----:B0-----:R-:W-:Y:S01]  /*1850*/  FADD.FTZ R20, R20, R19 ;  /* 0x0000001314147221 */ /* 0x001fe20000010000 */
[----:B------:R-:W-:Y:S01]  /*1860*/  FADD.FTZ R30, R13, -UR5 ;  /* 0x800000050d1e7e21 */ /* 0x000fe20008010000 */
[----:B------:R-:W-:Y:S01]  /*1870*/  STS [R12+-0x400], R19 ;  /* 0xfffc00130c007388 */ /* 0x000fe20000000800 */
[----:B------:R-:W0:Y:S01]  /*1880*/  MUFU.EX2 R13, R28 ;  /* 0x0000001c000d7308 */ /* 0x000e220000000800 */
[----:B------:R-:W-:Y:S01]  /*1890*/  FADD.FTZ R11, R11, -UR5 ;  /* 0x800000050b0b7e21 */ /* 0x000fe20008010000 */
[----:B-1----:R-:W-:Y:S01]  /*18a0*/  FADD.FTZ R20, R20, R21 ;  /* 0x0000001514147221 */ /* 0x002fe20000010000 */
[----:B------:R-:W-:Y:S01]  /*18b0*/  FMUL.FTZ R30, R30, 1.4426950216293334961 ;  /* 0x3fb8aa3b1e1e7820 */ /* 0x000fe20000410000 */
[----:B------:R-:W1:Y:S01]  /*18c0*/  MUFU.EX2 R29, R29 ;  /* 0x0000001d001d7308 */ /* 0x000e620000000800 */
[----:B------:R-:W-:Y:S01]  /*18d0*/  FMUL.FTZ R18, R11, 1.4426950216293334961 ;  /* 0x3fb8aa3b0b127820 */ /* 0x000fe20000410000 */
[----:B--2---:R-:W-:Y:S01]  /*18e0*/  FADD.FTZ R20, R20, R25 ;  /* 0x0000001914147221 */ /* 0x004fe20000010000 */
[----:B------:R-:W-:Y:S01]  /*18f0*/  STS [R12+-0x200], R21 ;  /* 0xfffe00150c007388 */ /* 0x000fe20000000800 */
[----:B------:R-:W2:Y:S02]  /*1900*/  MUFU.EX2 R11, R30 ;  /* 0x0000001e000b7308 */ /* 0x000ea40000000800 */
[----:B---3--:R-:W-:Y:S01]  /*1910*/  FADD.FTZ R20, R20, R15 ;  /* 0x0000000f14147221 */ /* 0x008fe20000010000 */
[----:B------:R-:W-:Y:S01]  /*1920*/  STS [R12], R25 ;  /* 0x000000190c007388 */ /* 0x000fe20000000800 */
[----:B------:R-:W3:Y:S02]  /*1930*/  MUFU.EX2 R31, R18 ;  /* 0x00000012001f7308 */ /* 0x000ee40000000800 */
[----:B0-----:R-:W-:Y:S01]  /*1940*/  FADD.FTZ R20, R20, R13 ;  /* 0x0000000d14147221 */ /* 0x001fe20000010000 */
[----:B------:R-:W-:Y:S03]  /*1950*/  STS [R12+0x200], R15 ;  /* 0x0002000f0c007388 */ /* 0x000fe60000000800 */
[----:B-1----:R-:W-:Y:S01]  /*1960*/  FADD.FTZ R20, R20, R29 ;  /* 0x0000001d14147221 */ /* 0x002fe20000010000 */
[----:B------:R-:W-:Y:S03]  /*1970*/  STS [R12+0x400], R13 ;  /* 0x0004000d0c007388 */ /* 0x000fe60000000800 */
[----:B--2---:R-:W-:Y:S01]  /*1980*/  FADD.FTZ R20, R20, R11 ;  /* 0x0000000b14147221 */ /* 0x004fe20000010000 */
[----:B------:R-:W-:Y:S03]  /*1990*/  STS [R12+0x600], R29 ;  /* 0x0006001d0c007388 */ /* 0x000fe60000000800 */
[----:B---3--:R-:W-:Y:S01]  /*19a0*/  FADD.FTZ R20, R20, R31 ;  /* 0x0000001f14147221 */ /* 0x008fe20000010000 */
[----:B------:R-:W-:Y:S04]  /*19b0*/  STS [R12+0x800], R11 ;  /* 0x0008000b0c007388 */ /* 0x000fe80000000800 */
[----:B------:R0:W-:Y:S02]  /*19c0*/  STS [R12+0xa00], R31 ;  /* 0x000a001f0c007388 */ /* 0x0001e40000000800 */
[----:B0-----:R-:W-:-:S07]  /*19d0*/  IADD3 R12, PT, PT, R12, 0x1000, RZ ;  /* 0x000010000c0c7810 */ /* 0x001fce0007ffe0ff */
.L_x_481:
[----:B------:R-:W-:Y:S05]  /*19e0*/  BSYNC.RECONVERGENT B1 ;  /* 0x0000000000017941 */ /* 0x000fea0003800200 */
.L_x_480:
[----:B------:R-:W-:-:S13]  /*19f0*/  ISETP.LT.OR P0, PT, R14, R17, P0 ;  /* 0x000000110e00720c */ /* 0x000fda0000701670 */
[----:B------:R-:W-:Y:S05]  /*1a00*/  @!P0 BRA `(.L_x_473) ;  /* 0x0000000000608947 */ /* 0x000fea0003800000 */
[----:B------:R-:W0:Y:S04]  /*1a10*/  LDS R11, [R12+-0x400] ;  /* 0xfffc00000c0b7984 */ /* 0x000e280000000800 */
[----:B------:R-:W1:Y:S04]  /*1a20*/  LDS R13, [R12+-0x200] ;  /* 0xfffe00000c0d7984 */ /* 0x000e680000000800 */
[----:B------:R-:W2:Y:S04]  /*1a30*/  LDS R14, [R12] ;  /* 0x000000000c0e7984 */ /* 0x000ea80000000800 */
[----:B------:R-:W3:Y:S01]  /*1a40*/  LDS R15, [R12+0x200] ;  /* 0x000200000c0f7984 */ /* 0x000ee20000000800 */
[----:B0-----:R-:W-:Y:S01]  /*1a50*/  FADD.FTZ R11, R11, -UR5 ;  /* 0x800000050b0b7e21 */ /* 0x001fe20008010000 */
[----:B-1----:R-:W-:-:S03]  /*1a60*/  FADD.FTZ R13, R13, -UR5 ;  /* 0x800000050d0d7e21 */ /* 0x002fc60008010000 */
[----:B------:R-:W-:Y:S01]  /*1a70*/  FMUL.FTZ R11, R11, 1.4426950216293334961 ;  /* 0x3fb8aa3b0b0b7820 */ /* 0x000fe20000410000 */
[----:B--2---:R-:W-:Y:S01]  /*1a80*/  FADD.FTZ R14, R14, -UR5 ;  /* 0x800000050e0e7e21 */ /* 0x004fe20008010000 */
[----:B------:R-:W-:-:S04]  /*1a90*/  FMUL.FTZ R13, R13, 1.4426950216293334961 ;  /* 0x3fb8aa3b0d0d7820 */ /* 0x000fc80000410000 */
[----:B------:R-:W0:Y:S01]  /*1aa0*/  MUFU.EX2 R11, R11 ;  /* 0x0000000b000b7308 */ /* 0x000e220000000800 */
[----:B---3--:R-:W-:Y:S01]  /*1ab0*/  FADD.FTZ R15, R15, -UR5 ;  /* 0x800000050f0f7e21 */ /* 0x008fe20008010000 */
        /* <DEDUP_REMOVED lines=13> */
.L_x_473:
[----:B------:R-:W-:Y:S05]  /*1b90*/  BSYNC.RECONVERGENT B0 ;  /* 0x0000000000007941 */ /* 0x000fea0003800200 */
.L_x_472:
[----:B0-----:R-:W0:Y:S01]  /*1ba0*/  SHFL.BFLY PT, R11, R20, 0x10, 0x1f ;  /* 0x0e001f00140b7f89 */ /* 0x001e2200000e0000 */
[----:B------:R-:W-:Y:S01]  /*1bb0*/  BSSY.RECONVERGENT B0, `(.L_x_482) ;  /* 0x000009e000007945 */ /* 0x000fe20003800200 */
[----:B0-----:R-:W-:-:S05]  /*1bc0*/  FADD.FTZ R11, R11, R20 ;  /* 0x000000140b0b7221 */ /* 0x001fca0000010000 */
[----:B------:R-:W0:Y:S02]  /*1bd0*/  SHFL.BFLY PT, R12, R11, 0x8, 0x1f ;  /* 0x0d001f000b0c7f89 */ /* 0x000e2400000e0000 */
[----:B0-----:R-:W-:-:S05]  /*1be0*/  FADD.FTZ R12, R11, R12 ;  /* 0x0000000c0b0c7221 */ /* 0x001fca0000010000 */
[----:B------:R-:W0:Y:S02]  /*1bf0*/  SHFL.BFLY PT, R13, R12, 0x4, 0x1f ;  /* 0x0c801f000c0d7f89 */ /* 0x000e2400000e0000 */
[----:B0-----:R-:W-:-:S05]  /*1c00*/  FADD.FTZ R13, R12, R13 ;  /* 0x0000000d0c0d7221 */ /* 0x001fca0000010000 */
[----:B------:R-:W0:Y:S02]  /*1c10*/  SHFL.BFLY PT, R14, R13, 0x2, 0x1f ;  /* 0x0c401f000d0e7f89 */ /* 0x000e2400000e0000 */
[----:B0-----:R-:W-:-:S05]  /*1c20*/  FADD.FTZ R14, R13, R14 ;  /* 0x0000000e0d0e7221 */ /* 0x001fca0000010000 */
[----:B------:R-:W0:Y:S02]  /*1c30*/  SHFL.BFLY PT, R15, R14, 0x1, 0x1f ;  /* 0x0c201f000e0f7f89 */ /* 0x000e2400000e0000 */
[----:B0-----:R-:W-:-:S05]  /*1c40*/  FADD.FTZ R15, R14, R15 ;  /* 0x0000000f0e0f7221 */ /* 0x001fca0000010000 */
[----:B------:R-:W-:Y:S01]  /*1c50*/  @!P1 STS [R2+0x10], R15 ;  /* 0x0000100f02009388 */ /* 0x000fe20000000800 */
[----:B------:R-:W-:Y:S06]  /*1c60*/  BAR.SYNC.DEFER_BLOCKING 0x0 ;  /* 0x0000000000007b1d */ /* 0x000fec0000010000 */
[----:B------:R-:W0:Y:S04]  /*1c70*/  @!P2 LDS R15, [R4+0x10] ;  /* 0x00001000040fa984 */ /* 0x000e280000000800 */
[----:B0-----:R-:W0:Y:S02]  /*1c80*/  SHFL.BFLY PT, R18, R15, 0x2, 0x1f ;  /* 0x0c401f000f127f89 */ /* 0x001e2400000e0000 */
[----:B0-----:R-:W-:-:S05]  /*1c90*/  FADD.FTZ R18, R18, R15 ;  /* 0x0000000f12127221 */ /* 0x001fca0000010000 */
[----:B------:R-:W0:Y:S02]  /*1ca0*/  SHFL.BFLY PT, R11, R18, 0x1, 0x1f ;  /* 0x0c201f00120b7f89 */ /* 0x000e2400000e0000 */
[----:B0-----:R-:W-:-:S06]  /*1cb0*/  FADD.FTZ R11, R18, R11 ;  /* 0x0000000b120b7221 */ /* 0x001fcc0000010000 */
[----:B------:R-:W0:Y:S01]  /*1cc0*/  SHFL.IDX PT, R11, R11, RZ, 0x1f ;  /* 0x00001fff0b0b7589 */ /* 0x000e2200000e0000 */
[----:B------:R-:W-:Y:S05]  /*1cd0*/  @P3 BRA `(.L_x_483) ;  /* 0x00000008002c3947 */ /* 0x000fea0003800000 */
[----:B------:R-:W-:Y:S01]  /*1ce0*/  LOP3.LUT R13, RZ, R24, RZ, 0x33, !PT ;  /* 0x00000018ff0d7212 */ /* 0x000fe200078e33ff */
[----:B0-----:R-:W-:Y:S01]  /*1cf0*/  FADD.FTZ R2, R11, 9.9999999747524270788e-07 ;  /* 0x358637bd0b027421 */ /* 0x001fe20000010000 */
[----:B------:R-:W-:Y:S02]  /*1d00*/  BSSY.RECONVERGENT B1, `(.L_x_484) ;  /* 0x0000019000017945 */ /* 0x000fe40003800200 */
[----:B------:R-:W-:-:S03]  /*1d10*/  IADD3 R10, PT, PT, R10, R13, RZ ;  /* 0x0000000d0a0a7210 */ /* 0x000fc60007ffe0ff */
[----:B------:R-:W0:Y:S01]  /*1d20*/  MUFU.RCP R2, R2 ;  /* 0x0000000200027308 */ /* 0x000e220000001000 */
[C---:B------:R-:W-:Y:S01]  /*1d30*/  LOP3.LUT R4, R10.reuse, 0x180, RZ, 0xc0, !PT ;  /* 0x000001800a047812 */ /* 0x040fe200078ec0ff */
[C---:B------:R-:W-:Y:S01]  /*1d40*/  IMAD.IADD R5, R10.reuse, 0x1, -R5 ;  /* 0x000000010a057824 */ /* 0x040fe200078e0a05 */
[----:B------:R-:W-:Y:S02]  /*1d50*/  LEA.HI R10, R10, 0x1, RZ, 0x19 ;  /* 0x000000010a0a7811 */ /* 0x000fe400078fc8ff */
[----:B------:R-:W-:Y:S02]  /*1d60*/  ISETP.NE.AND P0, PT, R4, 0x180, PT ;  /* 0x000001800400780c */ /* 0x000fe40003f05270 */
[----:B------:R-:W-:Y:S02]  /*1d70*/  ISETP.GE.U32.AND P1, PT, R5, 0x180, PT ;  /* 0x000001800500780c */ /* 0x000fe40003f26070 */
[----:B------:R-:W-:-:S09]  /*1d80*/  MOV R4, R24 ;  /* 0x0000001800047202 */ /* 0x000fd20000000f00 */
[----:B0-----:R-:W-:Y:S05]  /*1d90*/  @!P0 BRA `(.L_x_485) ;  /* 0x00000000003c8947 */ /* 0x001fea0003800000 */
[----:B------:R-:W-:Y:S01]  /*1da0*/  VIADD R12, R0, 0x20 ;  /* 0x00000020000c7836 */ /* 0x000fe20000000000 */
[C---:B------:R-:W-:Y:S02]  /*1db0*/  SHF.L.U32 R4, R10.reuse, 0x7, RZ ;  /* 0x000000070a047819 */ /* 0x040fe400000006ff */
[----:B------:R-:W-:Y:S02]  /*1dc0*/  LOP3.LUT R10, R10, 0x3, RZ, 0xc0, !PT ;  /* 0x000000030a0a7812 */ /* 0x000fe400078ec0ff */
[----:B------:R-:W-:Y:S02]  /*1dd0*/  LOP3.LUT R5, R4, 0x180, RZ, 0xc0, !PT ;  /* 0x0000018004057812 */ /* 0x000fe400078ec0ff */
[----:B------:R-:W-:Y:S02]  /*1de0*/  LEA R13, R3, R12, 0x18 ;  /* 0x0000000c030d7211 */ /* 0x000fe400078ec0ff */
[----:B------:R-:W-:Y:S02]  /*1df0*/  IADD3 R4, PT, PT, R5, R24, RZ ;  /* 0x0000001805047210 */ /* 0x000fe40007ffe0ff */
[----:B------:R-:W-:Y:S01]  /*1e00*/  IADD3 R10, PT, PT, -R10, RZ, RZ ;  /* 0x000000ff0a0a7210 */ /* 0x000fe20007ffe1ff */
[----:B------:R-:W-:-:S07]  /*1e10*/  IMAD R5, R24, 0x4, R13 ;  /* 0x0000000418057824 */ /* 0x000fce00078e020d */
.L_x_486:
[----:B------:R-:W0:Y:S01]  /*1e20*/  LDS R13, [R5] ;  /* 0x00000000050d7984 */ /* 0x000e220000000800 */
[----:B------:R-:W-:-:S04]  /*1e30*/  IADD3 R10, PT, PT, R10, 0x1, RZ ;  /* 0x000000010a0a7810 */ /* 0x000fc80007ffe0ff */
[----:B------:R-:W-:Y:S01]  /*1e40*/  ISETP.NE.AND P0, PT, R10, RZ, PT ;  /* 0x000000ff0a00720c */ /* 0x000fe20003f05270 */
[----:B0-----:R-:W-:-:S05]  /*1e50*/  FMUL.FTZ R12, R13, R2 ;  /* 0x000000020d0c7220 */ /* 0x001fca0000410000 */
[----:B------:R0:W-:Y:S02]  /*1e60*/  STS [R5], R12 ;  /* 0x0000000c05007388 */ /* 0x0001e40000000800 */
[----:B0-----:R-:W-:-:S05]  /*1e70*/  IADD3 R5, PT, PT, R5, 0x200, RZ ;  /* 0x0000020005057810 */ /* 0x001fca0007ffe0ff */
[----:B------:R-:W-:Y:S05]  /*1e80*/  @P0 BRA `(.L_x_486) ;  /* 0xfffffffc00e40947 */ /* 0x000fea000383ffff */
.L_x_485:
[----:B------:R-:W-:Y:S05]  /*1e90*/  BSYNC.RECONVERGENT B1 ;  /* 0x0000000000017941 */ /* 0x000fea0003800200 */
.L_x_484:
[----:B------:R-:W-:Y:S05]  /*1ea0*/  @!P1 BRA `(.L_x_483) ;  /* 0x0000000400b89947 */ /* 0x000fea0003800000 */
[----:B------:R-:W-:Y:S01]  /*1eb0*/  IADD3 R5, PT, PT, R17, -R4, RZ ;  /* 0x8000000411057210 */ /* 0x000fe20007ffe0ff */
[----:B------:R-:W-:Y:S01]  /*1ec0*/  VIADD R0, R0, 0x20 ;  /* 0x0000002000007836 */ /* 0x000fe20000000000 */
[----:B------:R-:W-:Y:S01]  /*1ed0*/  BSSY.RECONVERGENT B1, `(.L_x_487) ;  /* 0x000003d000017945 */ /* 0x000fe20003800200 */
[----:B------:R-:W-:Y:S02]  /*1ee0*/  PLOP3.LUT P0, PT, PT, PT, PT, 0x80, 0x8 ;  /* 0x000000000008781c */ /* 0x000fe40003f0f070 */
[----:B------:R-:W-:Y:S02]  /*1ef0*/  ISETP.GT.AND P1, PT, R5, 0x600, PT ;  /* 0x000006000500780c */ /* 0x000fe40003f24270 */
[----:B------:R-:W-:-:S04]  /*1f00*/  LEA R3, R3, R0, 0x18 ;  /* 0x0000000003037211 */ /* 0x000fc800078ec0ff */
[----:B------:R-:W-:-:S05]  /*1f10*/  LEA R0, R4, R3, 0x2 ;  /* 0x0000000304007211 */ /* 0x000fca00078e10ff */
[----:B------:R-:W-:Y:S02]  /*1f20*/  VIADD R0, R0, 0x400 ;  /* 0x0000040000007836 */ /* 0x000fe40000000000 */
[----:B------:R-:W-:Y:S05]  /*1f30*/  @!P1 BRA `(.L_x_488) ;  /* 0x0000000000d89947 */ /* 0x000fea0003800000 */
[----:B------:R-:W-:Y:S02]  /*1f40*/  PLOP3.LUT P0, PT, PT, PT, PT, 0x8, 0x80 ;  /* 0x000000000080781c */ /* 0x000fe40003f0e170 */
[----:B------:R-:W-:-:S11]  /*1f50*/  IADD3 R3, PT, PT, R17, -0x600, RZ ;  /* 0xfffffa0011037810 */ /* 0x000fd60007ffe0ff */
.L_x_489:
        /* <DEDUP_REMOVED lines=13> */
[----:B0-----:R-:W-:-:S03]  /*2030*/  FMUL.FTZ R33, R33, R2 ;  /* 0x0000000221217220 */ /* 0x001fc60000410000 */
        /* <DEDUP_REMOVED lines=9> */
[-C--:B-----5:R-:W-:Y:S01]  /*20d0*/  FMUL.FTZ R43, R43, R2.reuse ;  /* 0x000000022b2b7220 */ /* 0x0a0fe20000410000 */
        /* <DEDUP_REMOVED lines=10> */
[----:B0-----:R-:W-:-:S03]  /*2180*/  FMUL.FTZ R21, R21, R2 ;  /* 0x0000000215157220 */ /* 0x001fc60000410000 */
        /* <DEDUP_REMOVED lines=17> */
.L_x_488:
[----:B------:R-:W-:Y:S05]  /*22a0*/  BSYNC.RECONVERGENT B1 ;  /* 0x0000000000017941 */ /* 0x000fea0003800200 */
.L_x_487:
[----:B------:R-:W-:Y:S01]  /*22b0*/  IADD3 R3, PT, PT, R17, -R4, RZ ;  /* 0x8000000411037210 */ /* 0x000fe20007ffe0ff */
        /* <DEDUP_REMOVED lines=13> */
[-C--:B0-----:R-:W-:Y:S01]  /*2390*/  FMUL.FTZ R3, R3, R2.reuse ;  /* 0x0000000203037220 */ /* 0x081fe20000410000 */
[----:B-1----:R-:W-:-:S04]  /*23a0*/  FMUL.FTZ R5, R5, R2 ;  /* 0x0000000205057220 */ /* 0x002fc80000410000 */
[----:B------:R-:W-:Y:S01]  /*23b0*/  STS [R0+-0x400], R3 ;  /* 0xfffc000300007388 */ /* 0x000fe20000000800 */
[----:B--2---:R-:W-:-:S03]  /*23c0*/  FMUL.FTZ R13, R13, R2 ;  /* 0x000000020d0d7220 */ /* 0x004fc60000410000 */
[----:B------:R-:W-:Y:S01]  /*23d0*/  STS [R0+-0x200], R5 ;  /* 0xfffe000500007388 */ /* 0x000fe20000000800 */
[----:B---3--:R-:W-:-:S03]  /*23e0*/  FMUL.FTZ R15, R15, R2 ;  /* 0x000000020f0f7220 */ /* 0x008fc60000410000 */
[----:B------:R-:W-:Y:S01]  /*23f0*/  STS [R0], R13 ;  /* 0x0000000d00007388 */ /* 0x000fe20000000800 */
[----:B----4-:R-:W-:-:S03]  /*2400*/  FMUL.FTZ R19, R19, R2 ;  /* 0x0000000213137220 */ /* 0x010fc60000410000 */
[----:B------:R-:W-:Y:S01]  /*2410*/  STS [R0+0x200], R15 ;  /* 0x0002000f00007388 */ /* 0x000fe20000000800 */
[----:B-----5:R-:W-:-:S03]  /*2420*/  FMUL.FTZ R21, R21, R2 ;  /* 0x0000000215157220 */ /* 0x020fc60000410000 */
[----:B------:R-:W-:Y:S01]  /*2430*/  STS [R0+0x400], R19 ;  /* 0x0004001300007388 */ /* 0x000fe20000000800 */
[----:B------:R-:W-:-:S03]  /*2440*/  FMUL.FTZ R25, R25, R2 ;  /* 0x0000000219197220 */ /* 0x000fc60000410000 */
[----:B------:R-:W-:Y:S01]  /*2450*/  STS [R0+0x600], R21 ;  /* 0x0006001500007388 */ /* 0x000fe20000000800 */
[----:B------:R-:W-:-:S03]  /*2460*/  FMUL.FTZ R27, R27, R2 ;  /* 0x000000021b1b7220 */ /* 0x000fc60000410000 */
[----:B------:R-:W-:Y:S04]  /*2470*/  STS [R0+0x800], R25 ;  /* 0x0008001900007388 */ /* 0x000fe80000000800 */
[----:B------:R0:W-:Y:S02]  /*2480*/  STS [R0+0xa00], R27 ;  /* 0x000a001b00007388 */ /* 0x0001e40000000800 */
[----:B0-----:R-:W-:-:S07]  /*2490*/  VIADD R0, R0, 0x1000 ;  /* 0x0000100000007836 */ /* 0x001fce0000000000 */
.L_x_491:
[----:B------:R-:W-:Y:S05]  /*24a0*/  BSYNC.RECONVERGENT B1 ;  /* 0x0000000000017941 */ /* 0x000fea0003800200 */
.L_x_490:
[----:B------:R-:W-:-:S13]  /*24b0*/  ISETP.LT.OR P0, PT, R4, R17, P0 ;  /* 0x000000110400720c */ /* 0x000fda0000701670 */
[----:B------:R-:W-:Y:S05]  /*24c0*/  @!P0 BRA `(.L_x_483) ;  /* 0x0000000000308947 */ /* 0x000fea0003800000 */
[----:B------:R-:W0:Y:S04]  /*24d0*/  LDS R3, [R0+-0x400] ;  /* 0xfffc000000037984 */ /* 0x000e280000000800 */
[----:B------:R-:W1:Y:S04]  /*24e0*/  LDS R5, [R0+-0x200] ;  /* 0xfffe000000057984 */ /* 0x000e680000000800 */
[----:B------:R-:W2:Y:S04]  /*24f0*/  LDS R13, [R0] ;  /* 0x00000000000d7984 */ /* 0x000ea80000000800 */
[----:B------:R-:W3:Y:S01]  /*2500*/  LDS R15, [R0+0x200] ;  /* 0x00020000000f7984 */ /* 0x000ee20000000800 */
[-C--:B0-----:R-:W-:Y:S01]  /*2510*/  FMUL.FTZ R3, R3, R2.reuse ;  /* 0x0000000203037220 */ /* 0x081fe20000410000 */
[----:B-1----:R-:W-:-:S04]  /*2520*/  FMUL.FTZ R5, R5, R2 ;  /* 0x0000000205057220 */ /* 0x002fc80000410000 */
[----:B------:R1:W-:Y:S01]  /*2530*/  STS [R0+-0x400], R3 ;  /* 0xfffc000300007388 */ /* 0x0003e20000000800 */
[----:B--2---:R-:W-:-:S03]  /*2540*/  FMUL.FTZ R13, R13, R2 ;  /* 0x000000020d0d7220 */ /* 0x004fc60000410000 */
[----:B------:R1:W-:Y:S01]  /*2550*/  STS [R0+-0x200], R5 ;  /* 0xfffe000500007388 */ /* 0x0003e20000000800 */
[----:B---3--:R-:W-:-:S03]  /*2560*/  FMUL.FTZ R15, R15, R2 ;  /* 0x000000020f0f7220 */ /* 0x008fc60000410000 */
[----:B------:R1:W-:Y:S04]  /*2570*/  STS [R0], R13 ;  /* 0x0000000d00007388 */ /* 0x0003e80000000800 */
[----:B------:R1:W-:Y:S02]  /*2580*/  STS [R0+0x200], R15 ;  /* 0x0002000f00007388 */ /* 0x0003e40000000800 */
.L_x_483:
[----:B------:R-:W-:Y:S05]  /*2590*/  BSYNC.RECONVERGENT B0 ;  /* 0x0000000000007941 */ /* 0x000fea0003800200 */
.L_x_482:
[----:B------:R-:W-:Y:S01]  /*25a0*/  BAR.SYNC.DEFER_BLOCKING 0x0 ;  /* 0x0000000000007b1d */ /* 0x000fe20000010000 */
[----:B------:R-:W-:Y:S02]  /*25b0*/  ISETP.NE.AND P0, PT, R24, RZ, PT ;  /* 0x000000ff1800720c */ /* 0x000fe40003f05270 */
[----:B------:R-:W-:-:S03]  /*25c0*/  ISETP.GE.U32.AND P1, PT, R8, R7, PT ;  /* 0x000000070800720c */ /* 0x000fc60003f26070 */
[----:B------:R-:W-:Y:S08]  /*25d0*/  BSSY.RECONVERGENT B0, `(.L_x_492) ;  /* 0x0000011000007945 */ /* 0x000ff00003800200 */
[----:B------:R-:W-:Y:S05]  /*25e0*/  @P0 BRA `(.L_x_493) ;  /* 0x00000000003c0947 */ /* 0x000fea0003800000 */
[----:B-1----:R-:W1:Y:S01]  /*25f0*/  LDC R0, c[0x0][0x378] ;  /* 0x0000de00ff007b82 */ /* 0x002e620000000800 */
[----:B------:R-:W-:Y:S01]  /*2600*/  UIMAD UR4, UR38, UR41, UR40 ;  /* 0x00000029260472a4 */ /* 0x000fe2000f8e0228 */
[----:B------:R-:W-:Y:S01]  /*2610*/  IMAD.U32 R13, RZ, RZ, UR5 ;  /* 0x00000005ff0d7e24 */ /* 0x000fe2000f8e00ff */
[----:B------:R-:W2:Y:S04]  /*2620*/  LDCU.128 UR8, c[0x0][0x380] ;  /* 0x00007000ff0877ac */ /* 0x000ea80008000c00 */
[----:B-1----:R-:W-:-:S05]  /*2630*/  IMAD R3, R0, UR4, RZ ;  /* 0x0000000400037c24 */ /* 0x002fca000f8e02ff */
[----:B------:R-:W-:-:S04]  /*2640*/  IADD3 R0, P0, PT, R3, R26, RZ ;  /* 0x0000001a03007210 */ /* 0x000fc80007f1e0ff */
[----:B------:R-:W-:Y:S02]  /*2650*/  IADD3.X R3, PT, PT, RZ, RZ, RZ, P0, !PT ;  /* 0x000000ffff037210 */ /* 0x000fe400007fe4ff */
[C---:B------:R-:W-:Y:S02]  /*2660*/  SHF.L.U32 R4, R0.reuse, 0x2, RZ ;  /* 0x0000000200047819 */ /* 0x040fe400000006ff */
[----:B------:R-:W-:Y:S02]  /*2670*/  SHF.L.U64.HI R0, R0, 0x2, R3 ;  /* 0x0000000200007819 */ /* 0x000fe40000010203 */
[C---:B--2---:R-:W-:Y:S02]  /*2680*/  IADD3 R2, P0, PT, R4.reuse, UR10, RZ ;  /* 0x0000000a04027c10 */ /* 0x044fe4000ff1e0ff */
[----:B------:R-:W-:Y:S02]  /*2690*/  IADD3 R4, P2, PT, R4, UR8, RZ ;  /* 0x0000000804047c10 */ /* 0x000fe4000ff5e0ff */
[----:B------:R-:W-:-:S02]  /*26a0*/  IADD3.X R3, PT, PT, R0, UR11, RZ, P0, !PT ;  /* 0x0000000b00037c10 */ /* 0x000fc400087fe4ff */
[----:B------:R-:W-:-:S03]  /*26b0*/  IADD3.X R5, PT, PT, R0, UR9, RZ, P2, !PT ;  /* 0x0000000900057c10 */ /* 0x000fc600097fe4ff */
[----:B------:R2:W-:Y:S04]  /*26c0*/  STG.E desc[UR36][R2.64], R13 ;  /* 0x0000000d02007986 */ /* 0x0005e8000c101924 */
[----:B0-----:R2:W-:Y:S02]  /*26d0*/  STG.E desc[UR36][R4.64], R11 ;  /* 0x0000000b04007986 */ /* 0x0015e4000c101924 */
.L_x_493:
[----:B------:R-:W-:Y:S05]  /*26e0*/  BSYNC.RECONVERGENT B0 ;  /* 0x0000000000007941 */ /* 0x000fea0003800200 */
.L_x_492:
[----:B------:R-:W-:Y:S04]  /*26f0*/  BSSY.RECONVERGENT B6, `(.L_x_494) ;  /* 0x000004c000067945 */ /* 0x000fe80003800200 */
[----:B------:R-:W-:Y:S05]  /*2700*/  @P1 BRA `(.L_x_495) ;  /* 0x0000000400281947 */ /* 0x000fea0003800000 */
[----:B-12---:R-:W1:Y:S01]  /*2710*/  LDC R13, c[0x0][0x400] ;  /* 0x00010000ff0d7b82 */ /* 0x006e620000000800 */
[----:B------:R-:W2:Y:S01]  /*2720*/  I2F.RP R5, R6 ;  /* 0x0000000600057306 */ /* 0x000ea20000209400 */
[----:B------:R-:W3:Y:S06]  /*2730*/  LDCU UR4, c[0x0][0x3fc] ;  /* 0x00007f80ff0477ac */ /* 0x000eec0008000800 */
[----:B------:R-:W4:Y:S01]  /*2740*/  LDC R4, c[0x0][0x404] ;  /* 0x00010100ff047b82 */ /* 0x000f220000000800 */
[----:B--2---:R-:W2:Y:S01]  /*2750*/  MUFU.RCP R5, R5 ;  /* 0x0000000500057308 */ /* 0x004ea20000001000 */
[----:B-1----:R-:W-:-:S02]  /*2760*/  IABS R0, R13 ;  /* 0x0000000d00007213 */ /* 0x002fc40000000000 */
[----:B------:R-:W-:-:S05]  /*2770*/  ISETP.NE.AND P1, PT, R13, RZ, PT ;  /* 0x000000ff0d00720c */ /* 0x000fca0003f25270 */
[----:B------:R-:W1:Y:S01]  /*2780*/  I2F.RP R12, R0 ;  /* 0x00000000000c7306 */ /* 0x000e620000209400 */
[----:B----4-:R-:W-:Y:S02]  /*2790*/  ISETP.NE.AND P2, PT, R4, RZ, PT ;  /* 0x000000ff0400720c */ /* 0x010fe40003f45270 */
[----:B--2---:R-:W-:Y:S02]  /*27a0*/  IADD3 R2, PT, PT, R5, 0xffffffe, RZ ;  /* 0x0ffffffe05027810 */ /* 0x004fe40007ffe0ff */
[----:B------:R-:W-:-:S03]  /*27b0*/  IABS R18, R4 ;  /* 0x0000000400127213 */ /* 0x000fc60000000000 */
[----:B------:R2:W4:Y:S08]  /*27c0*/  F2I.FTZ.U32.TRUNC.NTZ R3, R2 ;  /* 0x0000000200037305 */ /* 0x000530000021f000 */
[----:B-1----:R-:W1:Y:S01]  /*27d0*/  MUFU.RCP R12, R12 ;  /* 0x0000000c000c7308 */ /* 0x002e620000001000 */
[----:B--2---:R-:W-:Y:S02]  /*27e0*/  HFMA2 R2, -RZ, RZ, 0, 0 ;  /* 0x00000000ff027431 */ /* 0x004fe400000001ff */
[----:B----4-:R-:W-:-:S04]  /*27f0*/  IMAD.MOV R15, RZ, RZ, -R3 ;  /* 0x000000ffff0f7224 */ /* 0x010fc800078e0a03 */
[----:B------:R-:W-:-:S04]  /*2800*/  IMAD R5, R15, R6, RZ ;  /* 0x000000060f057224 */ /* 0x000fc800078e02ff */
[----:B------:R-:W-:Y:S01]  /*2810*/  IMAD.HI.U32 R14, R3, R5, R2 ;  /* 0x00000005030e7227 */ /* 0x000fe200078e0002 */
[----:B-1----:R-:W-:Y:S02]  /*2820*/  IADD3 R10, PT, PT, R12, 0xffffffe, RZ ;  /* 0x0ffffffe0c0a7810 */ /* 0x002fe40007ffe0ff */
[----:B---3--:R-:W-:Y:S02]  /*2830*/  IADD3 R12, PT, PT, R9, -UR4, RZ ;  /* 0x80000004090c7c10 */ /* 0x008fe4000fffe0ff */
[----:B0-----:R0:W1:Y:S02]  /*2840*/  F2I.FTZ.U32.TRUNC.NTZ R11, R10 ;  /* 0x0000000a000b7305 */ /* 0x001064000021f000 */
[----:B0-----:R-:W-:Y:S01]  /*2850*/  IMAD.MOV.U32 R10, RZ, RZ, RZ ;  /* 0x000000ffff0a7224 */ /* 0x001fe200078e00ff */
[----:B-1----:R-:W-:-:S05]  /*2860*/  IADD3 R17, PT, PT, RZ, -R11, RZ ;  /* 0x8000000bff117210 */ /* 0x002fca0007ffe0ff */
[----:B------:R-:W-:-:S04]  /*2870*/  IMAD R15, R17, R0, RZ ;  /* 0x00000000110f7224 */ /* 0x000fc800078e02ff */
[----:B------:R-:W-:-:S07]  /*2880*/  IMAD.HI.U32 R20, R11, R15, R10 ;  /* 0x0000000f0b147227 */ /* 0x000fce00078e000a */
.L_x_497:
[----:B------:R-:W-:-:S04]  /*2890*/  SHF.L.U32 R3, R8, 0x5, RZ ;  /* 0x0000000508037819 */ /* 0x000fc800000006ff */
[----:B------:R-:W-:Y:S02]  /*28a0*/  IABS R5, R3 ;  /* 0x0000000300057213 */ /* 0x000fe40000000000 */
[----:B------:R-:W-:-:S03]  /*28b0*/  LOP3.LUT R3, R3, R4, RZ, 0x3c, !PT ;  /* 0x0000000403037212 */ /* 0x000fc600078e3cff */
[----:B------:R-:W-:Y:S01]  /*28c0*/  IMAD.HI.U32 R2, R14, R5, RZ ;  /* 0x000000050e027227 */ /* 0x000fe200078e00ff */
[----:B------:R-:W-:-:S03]  /*28d0*/  ISETP.GE.AND P4, PT, R3, RZ, PT ;  /* 0x000000ff0300720c */ /* 0x000fc60003f86270 */
[----:B------:R-:W-:-:S04]  /*28e0*/  IMAD.MOV R10, RZ, RZ, -R2 ;  /* 0x000000ffff0a7224 */ /* 0x000fc800078e0a02 */
[----:B------:R-:W-:-:S05]  /*28f0*/  IMAD R5, R18, R10, R5 ;  /* 0x0000000a12057224 */ /* 0x000fca00078e0205 */
[----:B------:R-:W-:-:S13]  /*2900*/  ISETP.GT.U32.AND P3, PT, R6, R5, PT ;  /* 0x000000050600720c */ /* 0x000fda0003f64070 */
[----:B------:R-:W-:Y:S02]  /*2910*/  @!P3 IADD3 R5, PT, PT, R5, -R18, RZ ;  /* 0x800000120505b210 */ /* 0x000fe40007ffe0ff */
[----:B------:R-:W-:Y:S02]  /*2920*/  @!P3 IADD3 R2, PT, PT, R2, 0x1, RZ ;  /* 0x000000010202b810 */ /* 0x000fe40007ffe0ff */
[----:B------:R-:W-:-:S13]  /*2930*/  ISETP.GE.U32.AND P0, PT, R5, R6, PT ;  /* 0x000000060500720c */ /* 0x000fda0003f06070 */
        /* <DEDUP_REMOVED lines=17> */
[----:B------:R-:W-:-:S13]  /*2a50*/  ISETP.NE.AND P0, PT, R3, RZ, !P0 ;  /* 0x000000ff0300720c */ /* 0x000fda0004705270 */
[----:B------:R-:W-:Y:S05]  /*2a60*/  @!P0 BRA `(.L_x_496) ;  /* 0x0000000000108947 */ /* 0x000fea0003800000 */
[----:B------:R-:W-:-:S04]  /*2a70*/  IADD3 R8, PT, PT, R8, 0x4, RZ ;  /* 0x0000000408087810 */ /* 0x000fc80007ffe0ff */
[----:B------:R-:W-:-:S13]  /*2a80*/  ISETP.GE.U32.AND P0, PT, R8, R7, PT ;  /* 0x000000070800720c */ /* 0x000fda0003f06070 */
[----:B------:R-:W-:Y:S05]  /*2a90*/  @P0 BRA `(.L_x_495) ;  /* 0x0000000000440947 */ /* 0x000fea0003800000 */
[----:B------:R-:W-:Y:S05]  /*2aa0*/  BRA `(.L_x_497) ;  /* 0xfffffffc00787947 */ /* 0x000fea000383ffff */
.L_x_496:
        /* <DEDUP_REMOVED lines=8> */
[----:B0-----:R-:W-:Y:S01]  /*2b30*/  IMAD.U32 R4, RZ, RZ, UR4 ;  /* 0x00000004ff047e24 */ /* 0x001fe2000f8e00ff */
[----:B------:R-:W-:-:S02]  /*2b40*/  MOV R5, UR5 ;  /* 0x0000000500057c02 */ /* 0x000fc40008000f00 */
[----:B---3--:R-:W-:Y:S01]  /*2b50*/  MOV R6, UR6 ;  /* 0x0000000600067c02 */ /* 0x008fe20008000f00 */
[----:B------:R-:W-:Y:S01]  /*2b60*/  IMAD.U32 R7, RZ, RZ, UR7 ;  /* 0x00000007ff077e24 */ /* 0x000fe2000f8e00ff */
[----:B----4-:R-:W-:Y:S02]  /*2b70*/  MOV R10, UR8 ;  /* 0x00000008000a7c02 */ /* 0x010fe40008000f00 */
[----:B-1----:R-:W-:-:S07]  /*2b80*/  MOV R11, UR9 ;  /* 0x00000009000b7c02 */ /* 0x002fce0008000f00 */
[----:B------:R-:W-:-:S07]  /*2b90*/  LEPC R20, `(.L_x_495) ;  /* 0x000000001014794e */ /* 0x000fce0000000000 */
[----:B--2---:R-:W-:Y:S05]  /*2ba0*/  CALL.ABS.NOINC R2 ;  /* 0x0000000002007343 */ /* 0x004fea0003c00000 */
.L_x_495:
[----:B------:R-:W-:Y:S05]  /*2bb0*/  BSYNC.RECONVERGENT B6 ;  /* 0x0000000000067941 */ /* 0x000fea0003800200 */
.L_x_494:
[----:B------:R-:W-:-:S03]  /*2bc0*/  UMOV UR4, 0xffffffff ;  /* 0xffffffff00047882 */ /* 0x000fc60000000000 */
[----:B------:R-:W-:Y:S05]  /*2bd0*/  BRA.DIV UR4, `(.L_x_498) ;  /* 0x0000001604f07947 */ /* 0x000fea000b800000 */
[----:B-1----:R-:W-:Y:S01]  /*2be0*/  HFMA2 R0, -RZ, RZ, 0, 0 ;  /* 0x00000000ff007431 */ /* 0x002fe200000001ff */
[----:B------:R-:W-:Y:S01]  /*2bf0*/  MOV R18, RZ ;  /* 0x000000ff00127202 */ /* 0x000fe20000000f00 */
[----:B------:R-:W-:Y:S01]  /*2c00*/  HFMA2 R6, -RZ, RZ, 0, 0 ;  /* 0x00000000ff067431 */ /* 0x000fe200000001ff */
[----:B--2---:R-:W-:Y:S01]  /*2c10*/  MOV R2, RZ ;  /* 0x000000ff00027202 */ /* 0x004fe20000000f00 */
[----:B------:R-:W-:Y:S02]  /*2c20*/  HFMA2 R16, -RZ, RZ, 0, 0 ;  /* 0x00000000ff107431 */ /* 0x000fe400000001ff */
[----:B------:R-:W-:Y:S01]  /*2c30*/  FADD.FTZ R0, RZ, R0 ;  /* 0x00000000ff007221 */ /* 0x000fe20000010000 */
[----:B------:R-:W-:Y:S01]  /*2c40*/  MOV R14, RZ ;  /* 0x000000ff000e7202 */ /* 0x000fe20000000f00 */
[----:B------:R-:W-:Y:S01]  /*2c50*/  FADD.FTZ R6, RZ, R6 ;  /* 0x00000006ff067221 */ /* 0x000fe20000010000 */
[----:B------:R-:W-:Y:S01]  /*2c60*/  FADD.FTZ R18, RZ, R18 ;  /* 0x00000012ff127221 */ /* 0x000fe20000010000 */
[----:B------:R-:W-:Y:S01]  /*2c70*/  FADD.FTZ R2, RZ, R2 ;  /* 0x00000002ff027221 */ /* 0x000fe20000010000 */
[----:B------:R-:W1:Y:S01]  /*2c80*/  SHFL.BFLY PT, R3, R0, 0x1, 0x1f ;  /* 0x0c201f0000037f89 */ /* 0x000e6200000e0000 */
[----:B------:R-:W-:-:S02]  /*2c90*/  IMAD.MOV.U32 R4, RZ, RZ, RZ ;  /* 0x000000ffff047224 */ /* 0x000fc400078e00ff */
[----:B------:R-:W-:Y:S02]  /*2ca0*/  HFMA2 R28, -RZ, RZ, 0, 0 ;  /* 0x00000000ff1c7431 */ /* 0x000fe400000001ff */
[----:B------:R-:W-:Y:S01]  /*2cb0*/  IMAD.MOV.U32 R10, RZ, RZ, RZ ;  /* 0x000000ffff0a7224 */ /* 0x000fe200078e00ff */
[----:B------:R-:W2:Y:S01]  /*2cc0*/  SHFL.BFLY PT, R9, R6, 0x1, 0x1f ;  /* 0x0c201f0006097f89 */ /* 0x000ea200000e0000 */
[----:B------:R-:W-:Y:S01]  /*2cd0*/  FADD.FTZ R16, RZ, R16 ;  /* 0x00000010ff107221 */ /* 0x000fe20000010000 */
[----:B------:R-:W-:Y:S01]  /*2ce0*/  FADD.FTZ R36, RZ, R14 ;  /* 0x0000000eff247221 */ /* 0x000fe20000010000 */
[----:B------:R-:W-:Y:S01]  /*2cf0*/  FADD.FTZ R4, RZ, R4 ;  /* 0x00000004ff047221 */ /* 0x000fe20000010000 */
        /* <DEDUP_REMOVED lines=8> */
[----:B------:R-:W5:Y:S01]  /*2d80*/  SHFL.BFLY PT, R21, R16, 0x1, 0x1f ;  /* 0x0c201f0010157f89 */ /* 0x000f6200000e0000 */
[----:B------:R-:W-:Y:S01]  /*2d90*/  FADD.FTZ R8, RZ, R8 ;  /* 0x00000008ff087221 */ /* 0x000fe20000010000 */
[----:B------:R-:W-:Y:S01]  /*2da0*/  FADD.FTZ R20, RZ, R20 ;  /* 0x00000014ff147221 */ /* 0x000fe20000010000 */
[----:B------:R-:W-:Y:S01]  /*2db0*/  FADD.FTZ R32, RZ, R32 ;  /* 0x00000020ff207221 */ /* 0x000fe20000010000 */
[----:B------:R-:W0:Y:S01]  /*2dc0*/  SHFL.BFLY PT, R37, R36, 0x1, 0x1f ;  /* 0x0c201f0024257f89 */ /* 0x000e2200000e0000 */
[----:B------:R-:W-:-:S02]  /*2dd0*/  HFMA2 R34, -RZ, RZ, 0, 0 ;  /* 0x00000000ff227431 */ /* 0x000fc400000001ff */
[----:B------:R-:W-:Y:S02]  /*2de0*/  IMAD.MOV.U32 R39, RZ, RZ, RZ ;  /* 0x000000ffff277224 */ /* 0x000fe400078e00ff */
[----:B------:R-:W-:Y:S01]  /*2df0*/  FADD.FTZ R30, RZ, R30 ;  /* 0x0000001eff1e7221 */ /* 0x000fe20000010000 */
[----:B-1----:R-:W-:Y:S01]  /*2e00*/  FADD.FTZ R0, R0, R3 ;  /* 0x0000000300007221 */ /* 0x002fe20000010000 */
[----:B------:R-:W-:Y:S01]  /*2e10*/  FADD.FTZ R3, RZ, R14 ;  /* 0x0000000eff037221 */ /* 0x000fe20000010000 */
[----:B------:R-:W1:Y:S01]  /*2e20*/  SHFL.BFLY PT, R7, R4, 0x1, 0x1f ;  /* 0x0c201f0004077f89 */ /* 0x000e6200000e0000 */
[----:B------:R-:W-:Y:S01]  /*2e30*/  FADD.FTZ R39, RZ, R39 ;  /* 0x00000027ff277221 */ /* 0x000fe20000010000 */
[----:B--2---:R-:W-:Y:S01]  /*2e40*/  FADD.FTZ R6, R6, R9 ;  /* 0x0000000906067221 */ /* 0x004fe20000010000 */
[----:B------:R-:W-:Y:S01]  /*2e50*/  MOV R9, RZ ;  /* 0x000000ff00097202 */ /* 0x000fe20000000f00 */
[----:B------:R-:W2:Y:S01]  /*2e60*/  SHFL.BFLY PT, R40, R3, 0x1, 0x1f ;  /* 0x0c201f0003287f89 */ /* 0x000ea200000e0000 */
[----:B------:R-:W-:Y:S01]  /*2e70*/  FADD.FTZ R34, RZ, R34 ;  /* 0x00000022ff227221 */ /* 0x000fe20000010000 */
[----:B---3--:R-:W-:Y:S01]  /*2e80*/  FADD.FTZ R18, R18, R25 ;  /* 0x0000001912127221 */ /* 0x008fe20000010000 */
[--C-:B------:R-:W-:Y:S01]  /*2e90*/  FADD.FTZ R25, RZ, R14.reuse ;  /* 0x0000000eff197221 */ /* 0x100fe20000010000 */
[----:B------:R-:W3:Y:S01]  /*2ea0*/  SHFL.BFLY PT, R19, R10, 0x1, 0x1f ;  /* 0x0c201f000a137f89 */ /* 0x000ee200000e0000 */
[----:B------:R-:W-:Y:S01]  /*2eb0*/  FADD.FTZ R9, RZ, R9 ;  /* 0x00000009ff097221 */ /* 0x000fe20000010000 */
[----:B----4-:R-:W-:Y:S01]  /*2ec0*/  FADD.FTZ R2, R2, R5 ;  /* 0x0000000502027221 */ /* 0x010fe20000010000 */
[----:B------:R-:W-:Y:S01]  /*2ed0*/  FADD.FTZ R5, RZ, R14 ;  /* 0x0000000eff057221 */ /* 0x000fe20000010000 */
[----:B------:R-:W4:Y:S01]  /*2ee0*/  SHFL.BFLY PT, R29, R28, 0x1, 0x1f ;  /* 0x0c201f001c1d7f89 */ /* 0x000f2200000e0000 */
[----:B-----5:R-:W-:Y:S01]  /*2ef0*/  FADD.FTZ R16, R16, R21 ;  /* 0x0000001510107221 */ /* 0x020fe20000010000 */
[----:B------:R-:W-:-:S02]  /*2f00*/  HFMA2 R21, -RZ, RZ, 0, 0 ;  /* 0x00000000ff157431 */ /* 0x000fc400000001ff */
[----:B------:R-:W5:Y:S01]  /*2f10*/  SHFL.BFLY PT, R17, R8, 0x1, 0x1f ;  /* 0x0c201f0008117f89 */ /* 0x000f6200000e0000 */
[----:B0-----:R-:W-:Y:S01]  /*2f20*/  FADD.FTZ R37, R36, R37 ;  /* 0x0000002524257221 */ /* 0x001fe20000010000 */
[----:B------:R-:W-:Y:S02]  /*2f30*/  HFMA2 R36, -RZ, RZ, 0, 0 ;  /* 0x00000000ff247431 */ /* 0x000fe400000001ff */
[----:B------:R-:W0:Y:S01]  /*2f40*/  SHFL.BFLY PT, R27, R20, 0x1, 0x1f ;  /* 0x0c201f00141b7f89 */ /* 0x000e2200000e0000 */
[----:B------:R-:W-:-:S03]  /*2f50*/  FADD.FTZ R21, RZ, R21 ;  /* 0x00000015ff157221 */ /* 0x000fc60000010000 */
[----:B------:R-:W0:Y:S01]  /*2f60*/  SHFL.BFLY PT, R33, R32, 0x1, 0x1f ;  /* 0x0c201f0020217f89 */ /* 0x000e2200000e0000 */
[----:B-1----:R-:W-:Y:S01]  /*2f70*/  FADD.FTZ R4, R4, R7 ;  /* 0x0000000704047221 */ /* 0x002fe20000010000 */
[----:B------:R-:W-:Y:S02]  /*2f80*/  IMAD.MOV.U32 R7, RZ, RZ, RZ ;  /* 0x000000ffff077224 */ /* 0x000fe400078e00ff */
[----:B------:R-:W-:Y:S01]  /*2f90*/  FADD.FTZ R36, RZ, R36 ;  /* 0x00000024ff247221 */ /* 0x000fe20000010000 */
[----:B--2---:R-:W-:Y:S01]  /*2fa0*/  FADD.FTZ R3, R3, R40 ;  /* 0x0000002803037221 */ /* 0x004fe20000010000 */
[----:B------:R-:W-:Y:S01]  /*2fb0*/  SHFL.BFLY PT, R14, R25, 0x1, 0x1f ;  /* 0x0c201f00190e7f89 */ /* 0x000fe200000e0000 */
[----:B------:R-:W-:Y:S01]  /*2fc0*/  FADD.FTZ R7, RZ, R7 ;  /* 0x00000007ff077221 */ /* 0x000fe20000010000 */
[----:B---3--:R-:W-:Y:S02]  /*2fd0*/  FADD.FTZ R10, R10, R19 ;  /* 0x000000130a0a7221 */ /* 0x008fe40000010000 */
[----:B------:R-:W1:Y:S01]  /*2fe0*/  SHFL.BFLY PT, R40, R9, 0x1, 0x1f ;  /* 0x0c201f0009287f89 */ /* 0x000e6200000e0000 */
[----:B------:R-:W-:-:S02]  /*2ff0*/  IMAD.MOV.U32 R19, RZ, RZ, RZ ;  /* 0x000000ffff137224 */ /* 0x000fc400078e00ff */
[----:B----4-:R-:W-:Y:S01]  /*3000*/  FADD.FTZ R28, R28, R29 ;  /* 0x0000001d1c1c7221 */ /* 0x010fe20000010000 */
[----:B------:R-:W-:Y:S01]  /*3010*/  MOV R29, RZ ;  /* 0x000000ff001d7202 */ /* 0x000fe20000000f00 */
[----:B------:R-:W-:Y:S01]  /*3020*/  FADD.FTZ R19, RZ, R19 ;  /* 0x00000013ff137221 */ /* 0x000fe20000010000 */
[----:B------:R-:W2:Y:S01]  /*3030*/  SHFL.BFLY PT, R38, R39, 0x1, 0x1f ;  /* 0x0c201f0027267f89 */ /* 0x000ea200000e0000 */
[----:B-----5:R-:W-:Y:S02]  /*3040*/  FADD.FTZ R8, R8, R17 ;  /* 0x0000001108087221 */ /* 0x020fe40000010000 */
[----:B------:R-:W-:Y:S01]  /*3050*/  FADD.FTZ R29, RZ, R29 ;  /* 0x0000001dff1d7221 */ /* 0x000fe20000010000 */
[----:B------:R-:W3:Y:S01]  /*3060*/  SHFL.BFLY PT, R31, R30, 0x1, 0x1f ;  /* 0x0c201f001e1f7f89 */ /* 0x000ee200000e0000 */
[----:B0-----:R-:W-:-:S03]  /*3070*/  FADD.FTZ R20, R20, R27 ;  /* 0x0000001b14147221 */ /* 0x001fc60000010000 */
[----:B------:R-:W0:Y:S01]  /*3080*/  SHFL.BFLY PT, R35, R34, 0x1, 0x1f ;  /* 0x0c201f0022237f89 */ /* 0x000e2200000e0000 */
[----:B------:R-:W-:-:S03]  /*3090*/  FADD.FTZ R33, R32, R33 ;  /* 0x0000002120217221 */ /* 0x000fc60000010000 */
[----:B------:R-:W4:Y:S04]  /*30a0*/  SHFL.BFLY PT, R32, R5, 0x1, 0x1f ;  /* 0x0c201f0005207f89 */ /* 0x000f2800000e0000 */
[----:B------:R-:W5:Y:S01]  /*30b0*/  SHFL.BFLY PT, R42, R7, 0x1, 0x1f ;  /* 0x0c201f00072a7f89 */ /* 0x000f6200000e0000 */
[----:B-1----:R-:W-:Y:S01]  /*30c0*/  FADD.FTZ R40, R9, R40 ;  /* 0x0000002809287221 */ /* 0x002fe20000010000 */
[----:B------:R-:W-:Y:S02]  /*30d0*/  FADD.FTZ R9, R25, R14 ;  /* 0x0000000e19097221 */ /* 0x000fe40000010000 */
[----:B------:R-:W1:Y:S04]  /*30e0*/  SHFL.BFLY PT, R17, R36, 0x1, 0x1f ;  /* 0x0c201f0024117f89 */ /* 0x000e6800000e0000 */
[----:B------:R-:W1:Y:S01]  /*30f0*/  SHFL.BFLY PT, R27, R19, 0x1, 0x1f ;  /* 0x0c201f00131b7f89 */ /* 0x000e6200000e0000 */
[----:B--2---:R-:W-:-:S03]  /*3100*/  FADD.FTZ R38, R39, R38 ;  /* 0x0000002627267221 */ /* 0x004fc60000010000 */
[----:B------:R-:W2:Y:S01]  /*3110*/  SHFL.BFLY PT, R44, R21, 0x1, 0x1f ;  /* 0x0c201f00152c7f89 */ /* 0x000ea200000e0000 */
[----:B---3--:R-:W-:-:S03]  /*3120*/  FADD.FTZ R30, R30, R31 ;  /* 0x0000001f1e1e7221 */ /* 0x008fc60000010000 */
[----:B------:R3:W3:Y:S01]  /*3130*/  SHFL.BFLY PT, R14, R29, 0x1, 0x1f ;  /* 0x0c201f001d0e7f89 */ /* 0x0006e200000e0000 */
[----:B0-----:R-:W-:Y:S01]  /*3140*/  FADD.FTZ R34, R34, R35 ;  /* 0x0000002322227221 */ /* 0x001fe20000010000 */
[----:B----4-:R-:W-:Y:S01]  /*3150*/  FADD.FTZ R5, R5, R32 ;  /* 0x0000002005057221 */ /* 0x010fe20000010000 */
[----:B-----5:R-:W-:Y:S01]  /*3160*/  FADD.FTZ R7, R7, R42 ;  /* 0x0000002a07077221 */ /* 0x020fe20000010000 */
[----:B-1----:R-:W-:Y:S01]  /*3170*/  FADD.FTZ R17, R36, R17 ;  /* 0x0000001124117221 */ /* 0x002fe20000010000 */
[----:B------:R-:W-:Y:S01]  /*3180*/  FADD.FTZ R27, R19, R27 ;  /* 0x0000001b131b7221 */ /* 0x000fe20000010000 */
[----:B--2---:R-:W-:-:S07]  /*3190*/  FADD.FTZ R44, R21, R44 ;  /* 0x0000002c152c7221 */ /* 0x004fce0000010000 */
.L_x_562:
[----:B------:R-:W-:Y:S05]  /*31a0*/  WARPSYNC.ALL ;  /* 0x0000000000007948 */ /* 0x000fea0003800000 */
[----:B------:R-:W0:Y:S01]  /*31b0*/  S2UR UR5, SR_CgaCtaId ;  /* 0x00000000000579c3 */ /* 0x000e220000008800 */
[C---:B------:R-:W-:Y:S01]  /*31c0*/  LOP3.LUT R11, R24.reuse, 0x3, RZ, 0xc0, !PT ;  /* 0x00000003180b7812 */ /* 0x040fe200078ec0ff */
[----:B------:R-:W-:Y:S01]  /*31d0*/  UMOV UR4, 0x400 ;  /* 0x0000040000047882 */ /* 0x000fe20000000000 */
[----:B------:R-:W-:Y:S01]  /*31e0*/  LOP3.LUT R12, R24, 0x3c0, RZ, 0xc0, !PT ;  /* 0x000003c0180c7812 */ /* 0x000fe200078ec0ff */
[----:B------:R-:W-:Y:S01]  /*31f0*/  UIADD3 UR4, UPT, UPT, UR4, 0x20, URZ ;  /* 0x0000002004047890 */ /* 0x000fe2000fffe0ff */
[----:B------:R-:W-:-:S03]  /*3200*/  ISETP.NE.AND P2, PT, R11, RZ, PT ;  /* 0x000000ff0b00720c */ /* 0x000fc60003f45270 */
[----:B------:R-:W-:Y:S01]  /*3210*/  BAR.SYNC.DEFER_BLOCKING 0x0 ;  /* 0x0000000000007b1d */ /* 0x000fe20000010000 */
[----:B------:R-:W-:Y:S01]  /*3220*/  LOP3.LUT R11, R24, 0x3e0, RZ, 0xc0, !PT ;  /* 0x000003e0180b7812 */ /* 0x000fe200078ec0ff */
[----:B---3--:R-:W-:Y:S01]  /*3230*/  FADD.FTZ R14, R29, R14 ;  /* 0x0000000e1d0e7221 */ /* 0x008fe20000010000 */
[----:B------:R-:W-:Y:S02]  /*3240*/  ISETP.NE.OR P5, PT, R12, 0x40, P2 ;  /* 0x000000400c00780c */ /* 0x000fe400017a5670 */
[----:B------:R-:W-:Y:S01]  /*3250*/  SHF.R.U32.HI R22, RZ, 0x2, R22 ;  /* 0x00000002ff167819 */ /* 0x000fe20000011616 */
[----:B------:R-:W-:Y:S01]  /*3260*/  BSSY.RECONVERGENT B0, `(.L_x_499) ;  /* 0x0000021000007945 */ /* 0x000fe20003800200 */
[----:B------:R-:W-:Y:S02]  /*3270*/  ISETP.NE.OR P4, PT, R11, 0x20, P2 ;  /* 0x000000200b00780c */ /* 0x000fe40001785670 */
[C---:B------:R-:W-:Y:S01]  /*3280*/  LOP3.LUT P0, RZ, R24.reuse, 0x3c3, RZ, 0xc0, !PT ;  /* 0x000003c318ff7812 */ /* 0x040fe2000780c0ff */
[----:B------:R-:W-:Y:S01]  /*3290*/  IMAD R11, R23, 0xc0, R22 ;  /* 0x000000c0170b7824 */ /* 0x000fe200078e0216 */
[----:B------:R-:W-:-:S02]  /*32a0*/  LOP3.LUT P1, RZ, R24, 0x3e3, RZ, 0xc0, !PT ;  /* 0x000003e318ff7812 */ /* 0x000fc4000782c0ff */
[----:B------:R-:W-:Y:S01]  /*32b0*/  ISETP.GT.U32.AND P3, PT, R24, 0x1f, PT ;  /* 0x0000001f1800780c */ /* 0x000fe20003f64070 */
[----:B0-----:R-:W-:-:S06]  /*32c0*/  ULEA UR4, UR5, UR4, 0x18 ;  /* 0x0000000405047291 */ /* 0x001fcc000f8ec0ff */
[----:B------:R-:W-:Y:S01]  /*32d0*/  LEA R11, R11, UR4, 0x2 ;  /* 0x000000040b0b7c11 */ /* 0x000fe2000f8e10ff */
        /* <DEDUP_REMOVED lines=25> */
.L_x_500:
[----:B------:R-:W-:Y:S05]  /*3470*/  BSYNC.RECONVERGENT B0 ;  /* 0x0000000000007941 */ /* 0x000fea0003800200 */
.L_x_499:
        /* <DEDUP_REMOVED lines=27> */
[----:B------:R-:W-:-:S03]  /*3630*/  FADD.FTZ R10, R10, R21 ;  /* 0x000000150a0a7221 */ /* 0x000fc60000010000 */
[----:B------:R-:W5:Y:S01]  /*3640*/  LDS R36, [R11+0x2c0] ;  /* 0x0002c0000b247984 */ /* 0x000f620000000800 */
[----:B------:R-:W-:Y:S01]  /*3650*/  FADD.FTZ R16, R16, R23 ;  /* 0x0000001710107221 */ /* 0x000fe20000010000 */
[----:B------:R-:W-:Y:S01]  /*3660*/  FADD.FTZ R18, R18, R25 ;  /* 0x0000001912127221 */ /* 0x000fe20000010000 */
[----:B0-----:R-:W-:Y:S01]  /*3670*/  FADD.FTZ R20, R20, R29 ;  /* 0x0000001d14147221 */ /* 0x001fe20000010000 */
[----:B-1----:R-:W-:Y:S02]  /*3680*/  FADD.FTZ R4, R4, R13 ;  /* 0x0000000d04047221 */ /* 0x002fe40000010000 */
[----:B------:R-:W0:Y:S01]  /*3690*/  LDS R13, [R11+0x140] ;  /* 0x000140000b0d7984 */ /* 0x000e220000000800 */
[----:B--2---:R-:W-:-:S03]  /*36a0*/  FADD.FTZ R6, R6, R15 ;  /* 0x0000000f06067221 */ /* 0x004fc60000010000 */
[----:B------:R-:W1:Y:S01]  /*36b0*/  LDS R15, [R11+0x160] ;  /* 0x000160000b0f7984 */ /* 0x000e620000000800 */
[----:B---3--:R-:W-:-:S03]  /*36c0*/  FADD.FTZ R8, R8, R19 ;  /* 0x0000001308087221 */ /* 0x008fc60000010000 */
[----:B------:R-:W2:Y:S01]  /*36d0*/  LDS R19, [R11+0x1a0] ;  /* 0x0001a0000b137984 */ /* 0x000ea20000000800 */
[----:B----4-:R-:W-:Y:S01]  /*36e0*/  FADD.FTZ R7, R7, R12 ;  /* 0x0000000c07077221 */ /* 0x010fe20000010000 */
[----:B-----5:R-:W-:Y:S01]  /*36f0*/  FADD.FTZ R17, R17, R22 ;  /* 0x0000001611117221 */ /* 0x020fe20000010000 */
[----:B------:R-:W-:Y:S01]  /*3700*/  FADD.FTZ R27, R27, R32 ;  /* 0x000000201b1b7221 */ /* 0x000fe20000010000 */
[----:B------:R-:W-:Y:S01]  /*3710*/  FADD.FTZ R9, R9, R36 ;  /* 0x0000002409097221 */ /* 0x000fe20000010000 */
[----:B0-----:R-:W-:Y:S02]  /*3720*/  FADD.FTZ R28, R28, R13 ;  /* 0x0000000d1c1c7221 */ /* 0x001fe40000010000 */
[----:B------:R-:W0:Y:S01]  /*3730*/  LDS R13, [R11+0x260] ;  /* 0x000260000b0d7984 */ /* 0x000e220000000800 */
[----:B-1----:R-:W-:-:S03]  /*3740*/  FADD.FTZ R30, R30, R15 ;  /* 0x0000000f1e1e7221 */ /* 0x002fc60000010000 */
[----:B------:R-:W1:Y:S01]  /*3750*/  LDS R15, [R11+0x2a0] ;  /* 0x0002a0000b0f7984 */ /* 0x000e620000000800 */
[----:B--2---:R-:W-:-:S03]  /*3760*/  FADD.FTZ R34, R34, R19 ;  /* 0x0000001322227221 */ /* 0x004fc60000010000 */
[----:B------:R-:W2:Y:S01]  /*3770*/  LDS R19, [R11+0x2e0] ;  /* 0x0002e0000b137984 */ /* 0x000ea20000000800 */
[----:B0-----:R-:W-:Y:S01]  /*3780*/  FADD.FTZ R40, R40, R13 ;  /* 0x0000000d28287221 */ /* 0x001fe20000010000 */
[----:B-1----:R-:W-:Y:S01]  /*3790*/  FADD.FTZ R44, R44, R15 ;  /* 0x0000000f2c2c7221 */ /* 0x002fe20000010000 */
[----:B--2---:R-:W-:-:S07]  /*37a0*/  FADD.FTZ R14, R14, R19 ;  /* 0x000000130e0e7221 */ /* 0x004fce0000010000 */
.L_x_502:
[----:B------:R-:W-:Y:S05]  /*37b0*/  BSYNC.RECONVERGENT B0 ;  /* 0x0000000000007941 */ /* 0x000fea0003800200 */
.L_x_501:
        /* <DEDUP_REMOVED lines=27> */
.L_x_504:
[----:B------:R-:W-:Y:S05]  /*3970*/  BSYNC.RECONVERGENT B0 ;  /* 0x0000000000007941 */ /* 0x000fea0003800200 */
.L_x_503:
[----:B------:R-:W-:Y:S06]  /*3980*/  BAR.SYNC.DEFER_BLOCKING 0x0 ;  /* 0x0000000000007b1d */ /* 0x000fec0000010000 */
[----:B------:R-:W-:Y:S04]  /*3990*/  BSSY.RECONVERGENT B0, `(.L_x_505) ;  /* 0x0000032000007945 */ /* 0x000fe80003800200 */
[----:B------:R-:W-:Y:S05]  /*39a0*/  @P1 BRA `(.L_x_506) ;  /* 0x0000000000c01947 */ /* 0x000fea0003800000 */
[----:B------:R-:W0:Y:S04]  /*39b0*/  LDS R19, [R11+0x2e0] ;  /* 0x0002e0000b137984 */ /* 0x000e280000000800 */
        /* <DEDUP_REMOVED lines=19> */
[----:B------:R-:W-:-:S03]  /*3af0*/  FADD.FTZ R33, R33, R12 ;  /* 0x0000000c21217221 */ /* 0x000fc60000010000 */
[----:B------:R-:W5:Y:S01]  /*3b00*/  LDS R23, [R11+0x1a0] ;  /* 0x0001a0000b177984 */ /* 0x000f620000000800 */
[----:B------:R-:W-:-:S03]  /*3b10*/  FADD.FTZ R37, R37, R22 ;  /* 0x0000001625257221 */ /* 0x000fc60000010000 */
[----:B------:R-:W5:Y:S01]  /*3b20*/  LDS R12, [R11+0x1e0] ;  /* 0x0001e0000b0c7984 */ /* 0x000f620000000800 */
[----:B------:R-:W-:-:S03]  /*3b30*/  FADD.FTZ R10, R10, R25 ;  /* 0x000000190a0a7221 */ /* 0x000fc60000010000 */
[----:B------:R-:W5:Y:S01]  /*3b40*/  LDS R22, [R11+0x200] ;  /* 0x000200000b167984 */ /* 0x000f620000000800 */
[----:B------:R-:W-:-:S03]  /*3b50*/  FADD.FTZ R16, R16, R29 ;  /* 0x0000001d10107221 */ /* 0x000fc60000010000 */
[----:B------:R-:W5:Y:S01]  /*3b60*/  LDS R42, [R11+0x280] ;  /* 0x000280000b2a7984 */ /* 0x000f620000000800 */
        /* <DEDUP_REMOVED lines=12> */
[----:B------:R-:W-:Y:S01]  /*3c30*/  FADD.FTZ R27, R27, R42 ;  /* 0x0000002a1b1b7221 */ /* 0x000fe20000010000 */
[----:B0-----:R-:W-:Y:S02]  /*3c40*/  FADD.FTZ R28, R28, R19 ;  /* 0x000000131c1c7221 */ /* 0x001fe40000010000 */
[----:B------:R-:W0:Y:S01]  /*3c50*/  LDS R19, [R11+0x2c0] ;  /* 0x0002c0000b137984 */ /* 0x000e220000000800 */
[----:B-1----:R-:W-:-:S03]  /*3c60*/  FADD.FTZ R18, R18, R13 ;  /* 0x0000000d12127221 */ /* 0x002fc60000010000 */
[----:B------:R-:W1:Y:S01]  /*3c70*/  LDS R13, [R11+0x260] ;  /* 0x000260000b0d7984 */ /* 0x000e620000000800 */
[----:B--2---:R-:W-:Y:S01]  /*3c80*/  FADD.FTZ R44, R44, R15 ;  /* 0x0000000f2c2c7221 */ /* 0x004fe20000010000 */
[----:B0-----:R-:W-:Y:S01]  /*3c90*/  FADD.FTZ R9, R9, R19 ;  /* 0x0000001309097221 */ /* 0x001fe20000010000 */
[----:B-1----:R-:W-:-:S07]  /*3ca0*/  FADD.FTZ R40, R40, R13 ;  /* 0x0000000d28287221 */ /* 0x002fce0000010000 */
.L_x_506:
[----:B------:R-:W-:Y:S05]  /*3cb0*/  BSYNC.RECONVERGENT B0 ;  /* 0x0000000000007941 */ /* 0x000fea0003800200 */
.L_x_505:
[----:B------:R-:W-:Y:S06]  /*3cc0*/  BAR.SYNC.DEFER_BLOCKING 0x0 ;  /* 0x0000000000007b1d */ /* 0x000fec0000010000 */
[----:B------:R-:W-:Y:S05]  /*3cd0*/  @P3 EXIT ;  /* 0x000000000000394d */ /* 0x000fea0003800000 */
[----:B------:R-:W-:-:S04]  /*3ce0*/  UIMAD UR4, UR38, UR41, UR40 ;  /* 0x00000029260472a4 */ /* 0x000fc8000f8e0228 */
[----:B------:R-:W-:Y:S01]  /*3cf0*/  UIMAD UR4, UR4, UR39, URZ ;  /* 0x00000027040472a4 */ /* 0x000fe2000f8e02ff */
[----:B------:R-:W-:Y:S11]  /*3d00*/  @P2 EXIT ;  /* 0x000000000000294d */ /* 0x000ff60003800000 */
[----:B------:R-:W2:Y:S01]  /*3d10*/  LDCU.64 UR6, c[0x0][0x390] ;  /* 0x00007200ff0677ac */ /* 0x000ea20008000a00 */
[----:B01----:R-:W-:Y:S01]  /*3d20*/  IMAD R11, R26, 0xc0, RZ ;  /* 0x000000c01a0b7824 */ /* 0x003fe200078e02ff */
[----:B------:R-:W-:Y:S01]  /*3d30*/  SHF.R.U32.HI R24, RZ, 0x2, R24 ;  /* 0x00000002ff187819 */ /* 0x000fe20000011618 */
[----:B------:R-:W-:Y:S01]  /*3d40*/  UIMAD UR5, UR4, 0xc0, URZ ;  /* 0x000000c0040578a4 */ /* 0x000fe2000f8e02ff */
[----:B------:R-:W-:Y:S02]  /*3d50*/  F2FP.BF16.F32.PACK_AB R0, R0, R38 ;  /* 0x000000260000723e */ /* 0x000fe400000010ff */
[----:B------:R-:W-:Y:S02]  /*3d60*/  F2FP.BF16.F32.PACK_AB R2, R4, R2 ;  /* 0x000000020402723e */ /* 0x000fe400000010ff */
[----:B------:R-:W-:Y:S02]  /*3d70*/  F2FP.BF16.F32.PACK_AB R6, R8, R6 ;  /* 0x000000060806723e */ /* 0x000fe400000010ff */
[----:B------:R-:W-:-:S02]  /*3d80*/  IADD3 R11, P0, P1, R24, UR5, R11 ;  /* 0x00000005180b7c10 */ /* 0x000fc4000f91e00b */
[----:B------:R-:W-:Y:S02]  /*3d90*/  F2FP.BF16.F32.PACK_AB R18, R20, R18 ;  /* 0x000000121412723e */ /* 0x000fe400000010ff */
[----:B------:R-:W-:Y:S02]  /*3da0*/  IADD3.X R22, PT, PT, RZ, RZ, RZ, P0, P1 ;  /* 0x000000ffff167210 */ /* 0x000fe400007e24ff */
[----:B------:R-:W-:Y:S02]  /*3db0*/  F2FP.BF16.F32.PACK_AB R28, R30, R28 ;  /* 0x0000001c1e1c723e */ /* 0x000fe400000010ff */
[C---:B--2---:R-:W-:Y:S02]  /*3dc0*/  LEA R12, P0, R11.reuse, UR6, 0x1 ;  /* 0x000000060b0c7c11 */ /* 0x044fe4000f8008ff */
[----:B------:R-:W-:Y:S02]  /*3dd0*/  F2FP.BF16.F32.PACK_AB R33, R34, R33 ;  /* 0x000000212221723e */ /* 0x000fe400000010ff */
[----:B------:R-:W-:-:S02]  /*3de0*/  LEA.HI.X R13, R11, UR7, R22, 0x1, P0 ;  /* 0x000000070b0d7c11 */ /* 0x000fc400080f0c16 */
[----:B------:R-:W-:Y:S02]  /*3df0*/  PRMT R4, R0, 0x7632, R4 ;  /* 0x0000763200047816 */ /* 0x000fe40000000004 */
[----:B------:R-:W-:Y:S01]  /*3e00*/  PRMT R11, R2, 0x7632, R11 ;  /* 0x00007632020b7816 */ /* 0x000fe2000000000b */
[----:B------:R0:W-:Y:S01]  /*3e10*/  STG.E.U16 desc[UR36][R12.64], R0 ;  /* 0x000000000c007986 */ /* 0x0001e2000c101524 */
[----:B------:R-:W-:Y:S02]  /*3e20*/  PRMT R8, R6, 0x7632, R8 ;  /* 0x0000763206087816 */ /* 0x000fe40000000008 */
        /* <DEDUP_REMOVED lines=9> */
[----:B------:R-:W-:Y:S01]  /*3ec0*/  F2FP.BF16.F32.PACK_AB R9, R14, R9 ;  /* 0x000000090e09723e */ /* 0x000fe200000010ff */
[----:B------:R-:W-:Y:S01]  /*3ed0*/  STG.E.U16 desc[UR36][R12.64+0xe0], R3 ;  /* 0x0000e0030c007986 */ /* 0x000fe2000c101524 */
[----:B-1----:R-:W-:Y:S02]  /*3ee0*/  PRMT R2, R28, 0x7632, R2 ;  /* 0x000076321c027816 */ /* 0x002fe40000000002 */
[----:B------:R-:W-:Y:S01]  /*3ef0*/  PRMT R15, R10, 0x7632, R15 ;  /* 0x000076320a0f7816 */ /* 0x000fe2000000000f */
[----:B------:R0:W-:Y:S01]  /*3f00*/  STG.E.U16 desc[UR36][R12.64+0x90], R0 ;  /* 0x000090000c007986 */ /* 0x0001e2000c101524 */
[----:B--2---:R-:W-:-:S03]  /*3f10*/  PRMT R6, R33, 0x7632, R6 ;  /* 0x0000763221067816 */ /* 0x004fc60000000006 */
[----:B------:R1:W-:Y:S01]  /*3f20*/  STG.E.U16 desc[UR36][R12.64+0xb0], R2 ;  /* 0x0000b0020c007986 */ /* 0x0003e2000c101524 */
[----:B---3--:R-:W-:-:S03]  /*3f30*/  PRMT R4, R5, 0x7632, R4 ;  /* 0x0000763205047816 */ /* 0x008fc60000000004 */
[----:B------:R2:W-:Y:S01]  /*3f40*/  STG.E.U16 desc[UR36][R12.64+0xd0], R6 ;  /* 0x0000d0060c007986 */ /* 0x0005e2000c101524 */
[----:B0-----:R-:W-:-:S03]  /*3f50*/  PRMT R0, R3, 0x7632, R0 ;  /* 0x0000763203007816 */ /* 0x001fc60000000000 */
[----:B------:R-:W-:Y:S01]  /*3f60*/  STG.E.U16 desc[UR36][R12.64+0x30], R11 ;  /* 0x0000300b0c007986 */ /* 0x000fe2000c101524 */
[----:B------:R-:W-:Y:S02]  /*3f70*/  PRMT R3, R9, 0x7632, R3 ;  /* 0x0000763209037816 */ /* 0x000fe40000000003 */
[----:B-1----:R-:W-:Y:S01]  /*3f80*/  PRMT R2, R27, 0x7632, R2 ;  /* 0x000076321b027816 */ /* 0x002fe20000000002 */
        /* <DEDUP_REMOVED lines=17> */
.L_x_469:
        /* <DEDUP_REMOVED lines=16> */
.L_x_507:
[----:B------:R-:W-:Y:S05]  /*41a0*/  EXIT ;  /* 0x000000000000794d */ /* 0x000fea0003800000 */
.L_x_471:
[----:B------:R-:W-:Y:S02]  /*41b0*/  IMAD.MOV.U32 R12, RZ, RZ, 0x10 ;  /* 0x00000010ff0c7424 */ /* 0x000fe400078e00ff */
[----:B------:R-:W-:Y:S01]  /*41c0*/  HFMA2 R11, -RZ, RZ, 0, 1.847743988037109375e-06 ;  /* 0x0000001fff0b7431 */ /* 0x000fe200000001ff */
[----:B------:R-:W-:-:S07]  /*41d0*/  MOV R15, 0xffffffff ;  /* 0xffffffff000f7802 */ /* 0x000fce0000000f00 */
[----:B------:R-:W-:Y:S05]  /*41e0*/  WARPSYNC.COLLECTIVE R15, `(.L_x_508) ;  /* 0x000000000f087348 */ /* 0x000fea0003c00000 */
[----:B------:R0:W1:Y:S02]  /*41f0*/  SHFL.BFLY P6, R14, R13, R12, R11 ;  /* 0x0c00000c0d0e7389 */ /* 0x00006400000c000b */
[----:B01----:R-:W-:Y:S05]  /*4200*/  ENDCOLLECTIVE ;  /* 0x000000000000791b */ /* 0x003fea0003800000 */
.L_x_508:
[----:B------:R-:W-:Y:S01]  /*4210*/  HFMA2 R12, -RZ, RZ, 0, 4.76837158203125e-07 ;  /* 0x00000008ff0c7431 */ /* 0x000fe200000001ff */
[----:B------:R-:W-:-:S05]  /*4220*/  FMNMX.FTZ R0, R14, -3.40282346638528859812e+38, !PT ;  /* 0xff7fffff0e007809 */ /* 0x000fca0007810000 */
[----:B------:R-:W-:-:S07]  /*4230*/  IMAD.MOV.U32 R13, RZ, RZ, R0 ;  /* 0x000000ffff0d7224 */ /* 0x000fce00078e0000 */
[----:B------:R-:W-:Y:S05]  /*4240*/  WARPSYNC.COLLECTIVE R15, `(.L_x_509) ;  /* 0x000000000f087348 */ /* 0x000fea0003c00000 */
[----:B------:R0:W1:Y:S02]  /*4250*/  SHFL.BFLY P6, R14, R13, R12, R11 ;  /* 0x0c00000c0d0e7389 */ /* 0x00006400000c000b */
[----:B01----:R-:W-:Y:S05]  /*4260*/  ENDCOLLECTIVE ;  /* 0x000000000000791b */ /* 0x003fea0003800000 */
.L_x_509:
[----:B------:R-:W-:Y:S01]  /*4270*/  IMAD.MOV.U32 R12, RZ, RZ, 0x4 ;  /* 0x00000004ff0c7424 */ /* 0x000fe200078e00ff */
[----:B------:R-:W-:-:S04]  /*4280*/  FMNMX.FTZ R2, R0, R14, !PT ;  /* 0x0000000e00027209 */ /* 0x000fc80007810000 */
[----:B------:R-:W-:-:S07]  /*4290*/  MOV R13, R2 ;  /* 0x00000002000d7202 */ /* 0x000fce0000000f00 */
[----:B------:R-:W-:Y:S05]  /*42a0*/  WARPSYNC.COLLECTIVE R15, `(.L_x_510) ;  /* 0x000000000f087348 */ /* 0x000fea0003c00000 */
[----:B------:R0:W1:Y:S02]  /*42b0*/  SHFL.BFLY P6, R14, R13, R12, R11 ;  /* 0x0c00000c0d0e7389 */ /* 0x00006400000c000b */
[----:B01----:R-:W-:Y:S05]  /*42c0*/  ENDCOLLECTIVE ;  /* 0x000000000000791b */ /* 0x003fea0003800000 */
.L_x_510:
[----:B------:R-:W-:Y:S01]  /*42d0*/  HFMA2 R12, -RZ, RZ, 0, 1.1920928955078125e-07 ;  /* 0x00000002ff0c7431 */ /* 0x000fe200000001ff */
[----:B------:R-:W-:-:S04]  /*42e0*/  FMNMX.FTZ R3, R2, R14, !PT ;  /* 0x0000000e02037209 */ /* 0x000fc80007810000 */
[----:B------:R-:W-:-:S07]  /*42f0*/  MOV R13, R3 ;  /* 0x00000003000d7202 */ /* 0x000fce0000000f00 */
[----:B------:R-:W-:Y:S05]  /*4300*/  WARPSYNC.COLLECTIVE R15, `(.L_x_511) ;  /* 0x000000000f087348 */ /* 0x000fea0003c00000 */
[----:B------:R0:W1:Y:S02]  /*4310*/  SHFL.BFLY P6, R14, R13, R12, R11 ;  /* 0x0c00000c0d0e7389 */ /* 0x00006400000c000b */
[----:B01----:R-:W-:Y:S05]  /*4320*/  ENDCOLLECTIVE ;  /* 0x000000000000791b */ /* 0x003fea0003800000 */
.L_x_511:
[----:B------:R-:W-:Y:S02]  /*4330*/  MOV R12, 0x1 ;  /* 0x00000001000c7802 */ /* 0x000fe40000000f00 */
[----:B------:R-:W-:-:S05]  /*4340*/  FMNMX.FTZ R4, R3, R14, !PT ;  /* 0x0000000e03047209 */ /* 0x000fca0007810000 */
[----:B------:R-:W-:-:S07]  /*4350*/  IMAD.MOV.U32 R13, RZ, RZ, R4 ;  /* 0x000000ffff0d7224 */ /* 0x000fce00078e0004 */
[----:B------:R-:W-:Y:S05]  /*4360*/  WARPSYNC.COLLECTIVE R15, `(.L_x_512) ;  /* 0x000000000f087348 */ /* 0x000fea0003c00000 */
[----:B------:R0:W1:Y:S02]  /*4370*/  SHFL.BFLY P6, R14, R13, R12, R11 ;  /* 0x0c00000c0d0e7389 */ /* 0x00006400000c000b */
[----:B01----:R-:W-:Y:S05]  /*4380*/  ENDCOLLECTIVE ;  /* 0x000000000000791b */ /* 0x003fea0003800000 */
.L_x_512:
[----:B------:R-:W-:Y:S05]  /*4390*/  BRA `(.L_x_513) ;  /* 0xffffffc8001c7947 */ /* 0x000fea000383ffff */
.L_x_498:
[----:B-12---:R-:W-:Y:S02]  /*43a0*/  HFMA2 R13, -RZ, RZ, 0, 0 ;  /* 0x00000000ff0d7431 */ /* 0x006fe400000001ff */
[----:B------:R-:W-:Y:S01]  /*43b0*/  IMAD.MOV.U32 R12, RZ, RZ, 0x2 ;  /* 0x00000002ff0c7424 */ /* 0x000fe200078e00ff */
[----:B0-----:R-:W-:Y:S02]  /*43c0*/  MOV R11, 0x1f ;  /* 0x0000001f000b7802 */ /* 0x001fe40000000f00 */
[----:B------:R-:W-:-:S07]  /*43d0*/  MOV R15, 0xffffffff ;  /* 0xffffffff000f7802 */ /* 0x000fce0000000f00 */
[----:B------:R-:W-:Y:S05]  /*43e0*/  WARPSYNC.COLLECTIVE R15, `(.L_x_514) ;  /* 0x000000000f087348 */ /* 0x000fea0003c00000 */
[----:B------:R0:W1:Y:S02]  /*43f0*/  SHFL.BFLY P6, R14, R13, R12, R11 ;  /* 0x0c00000c0d0e7389 */ /* 0x00006400000c000b */
[----:B01----:R-:W-:Y:S05]  /*4400*/  ENDCOLLECTIVE ;  /* 0x000000000000791b */ /* 0x003fea0003800000 */
.L_x_514:
[----:B------:R-:W-:Y:S02]  /*4410*/  HFMA2 R12, -RZ, RZ, 0, 5.9604644775390625e-08 ;  /* 0x00000001ff0c7431 */ /* 0x000fe400000001ff */
[----:B------:R-:W-:-:S04]  /*4420*/  IMAD.MOV.U32 R39, RZ, RZ, R14 ;  /* 0x000000ffff277224 */ /* 0x000fc800078e000e */
[----:B------:R-:W-:-:S05]  /*4430*/  FADD.FTZ R39, RZ, R39 ;  /* 0x00000027ff277221 */ /* 0x000fca0000010000 */
[----:B------:R-:W-:-:S07]  /*4440*/  MOV R13, R39 ;  /* 0x00000027000d7202 */ /* 0x000fce0000000f00 */
[----:B------:R-:W-:Y:S05]  /*4450*/  WARPSYNC.COLLECTIVE R15, `(.L_x_515) ;  /* 0x000000000f087348 */ /* 0x000fea0003c00000 */
[----:B------:R0:W1:Y:S02]  /*4460*/  SHFL.BFLY P6, R14, R13, R12, R11 ;  /* 0x0c00000c0d0e7389 */ /* 0x00006400000c000b */
[----:B01----:R-:W-:Y:S05]  /*4470*/  ENDCOLLECTIVE ;  /* 0x000000000000791b */ /* 0x003fea0003800000 */
.L_x_515:
[----:B------:R-:W-:Y:S01]  /*4480*/  MOV R13, RZ ;  /* 0x000000ff000d7202 */ /* 0x000fe20000000f00 */
[----:B------:R-:W-:Y:S02]  /*4490*/  HFMA2 R12, -RZ, RZ, 0, 1.1920928955078125e-07 ;  /* 0x00000002ff0c7431 */ /* 0x000fe400000001ff */
[----:B------:R-:W-:-:S07]  /*44a0*/  IMAD.MOV.U32 R38, RZ, RZ, R14 ;  /* 0x000000ffff267224 */ /* 0x000fce00078e000e */
[----:B------:R-:W-:Y:S05]  /*44b0*/  WARPSYNC.COLLECTIVE R15, `(.L_x_516) ;  /* 0x000000000f087348 */ /* 0x000fea0003c00000 */
[----:B------:R0:W1:Y:S02]  /*44c0*/  SHFL.BFLY P6, R14, R13, R12, R11 ;  /* 0x0c00000c0d0e7389 */ /* 0x00006400000c000b */
[----:B01----:R-:W-:Y:S05]  /*44d0*/  ENDCOLLECTIVE ;  /* 0x000000000000791b */ /* 0x003fea0003800000 */
.L_x_516:
[----:B------:R-:W-:Y:S01]  /*44e0*/  FADD.FTZ R38, R39, R38 ;  /* 0x0000002627267221 */ /* 0x000fe20000010000 */
[----:B------:R-:W-:Y:S02]  /*44f0*/  HFMA2 R12, -RZ, RZ, 0, 5.9604644775390625e-08 ;  /* 0x00000001ff0c7431 */ /* 0x000fe400000001ff */
[----:B------:R-:W-:-:S04]  /*4500*/  IMAD.MOV.U32 R0, RZ, RZ, R14 ;  /* 0x000000ffff007224 */ /* 0x000fc800078e000e */
[----:B------:R-:W-:-:S05]  /*4510*/  FADD.FTZ R0, RZ, R0 ;  /* 0x00000000ff007221 */ /* 0x000fca0000010000 */
[----:B------:R-:W-:-:S07]  /*4520*/  MOV R13, R0 ;  /* 0x00000000000d7202 */ /* 0x000fce0000000f00 */
[----:B------:R-:W-:Y:S05]  /*4530*/  WARPSYNC.COLLECTIVE R15, `(.L_x_517) ;  /* 0x000000000f087348 */ /* 0x000fea0003c00000 */
[----:B------:R0:W1:Y:S02]  /*4540*/  SHFL.BFLY P6, R14, R13, R12, R11 ;  /* 0x0c00000c0d0e7389 */ /* 0x00006400000c000b */
[----:B01----:R-:W-:Y:S05]  /*4550*/  ENDCOLLECTIVE ;  /* 0x000000000000791b */ /* 0x003fea0003800000 */
.L_x_517:
[----:B------:R-:W-:Y:S01]  /*4560*/  MOV R13, RZ ;  /* 0x000000ff000d7202 */ /* 0x000fe20000000f00 */
[----:B------:R-:W-:Y:S02]  /*4570*/  HFMA2 R12, -RZ, RZ, 0, 1.1920928955078125e-07 ;  /* 0x00000002ff0c7431 */ /* 0x000fe400000001ff */
[----:B------:R-:W-:-:S07]  /*4580*/  IMAD.MOV.U32 R3, RZ, RZ, R14 ;  /* 0x000000ffff037224 */ /* 0x000fce00078e000e */
[----:B------:R-:W-:Y:S05]  /*4590*/  WARPSYNC.COLLECTIVE R15, `(.L_x_518) ;  /* 0x000000000f087348 */ /* 0x000fea0003c00000 */
[----:B------:R0:W1:Y:S02]  /*45a0*/  SHFL.BFLY P6, R14, R13, R12, R11 ;  /* 0x0c00000c0d0e7389 */ /* 0x00006400000c000b */
[----:B01----:R-:W-:Y:S05]  /*45b0*/  ENDCOLLECTIVE ;  /* 0x000000000000791b */ /* 0x003fea0003800000 */
.L_x_518:
        /* <DEDUP_REMOVED lines=8> */
.L_x_519:
[----:B------:R-:W-:Y:S01]  /*4640*/  MOV R13, RZ ;  /* 0x000000ff000d7202 */ /* 0x000fe20000000f00 */
[----:B------:R-:W-:Y:S02]  /*4650*/  HFMA2 R12, -RZ, RZ, 0, 1.1920928955078125e-07 ;  /* 0x00000002ff0c7431 */ /* 0x000fe400000001ff */
[----:B------:R-:W-:-:S07]  /*4660*/  IMAD.MOV.U32 R5, RZ, RZ, R14 ;  /* 0x000000ffff057224 */ /* 0x000fce00078e000e */
[----:B------:R-:W-:Y:S05]  /*4670*/  WARPSYNC.COLLECTIVE R15, `(.L_x_520) ;  /* 0x000000000f087348 */ /* 0x000fea0003c00000 */
[----:B------:R0:W1:Y:S02]  /*4680*/  SHFL.BFLY P6, R14, R13, R12, R11 ;  /* 0x0c00000c0d0e7389 */ /* 0x00006400000c000b */
[----:B01----:R-:W-:Y:S05]  /*4690*/  ENDCOLLECTIVE ;  /* 0x000000000000791b */ /* 0x003fea0003800000 */
.L_x_520:
        /* <DEDUP_REMOVED lines=8> */
.L_x_521:
[----:B------:R-:W-:Y:S01]  /*4720*/  MOV R13, RZ ;  /* 0x000000ff000d7202 */ /* 0x000fe20000000f00 */
[----:B------:R-:W-:Y:S02]  /*4730*/  HFMA2 R12, -RZ, RZ, 0, 1.1920928955078125e-07 ;  /* 0x00000002ff0c7431 */ /* 0x000fe400000001ff */
[----:B------:R-:W-:-:S07]  /*4740*/  IMAD.MOV.U32 R7, RZ, RZ, R14 ;  /* 0x000000ffff077224 */ /* 0x000fce00078e000e */
[----:B------:R-:W-:Y:S05]  /*4750*/  WARPSYNC.COLLECTIVE R15, `(.L_x_522) ;  /* 0x000000000f087348 */ /* 0x000fea0003c00000 */
[----:B------:R0:W1:Y:S02]  /*4760*/  SHFL.BFLY P6, R14, R13, R12, R11 ;  /* 0x0c00000c0d0e7389 */ /* 0x00006400000c000b */
[----:B01----:R-:W-:Y:S05]  /*4770*/  ENDCOLLECTIVE ;  /* 0x000000000000791b */ /* 0x003fea0003800000 */
.L_x_522:
        /* <DEDUP_REMOVED lines=8> */
.L_x_523:
[----:B------:R-:W-:Y:S01]  /*4800*/  MOV R13, RZ ;  /* 0x000000ff000d7202 */ /* 0x000fe20000000f00 */
[----:B------:R-:W-:Y:S02]  /*4810*/  HFMA2 R12, -RZ, RZ, 0, 1.1920928955078125e-07 ;  /* 0x00000002ff0c7431 */ /* 0x000fe400000001ff */
[----:B------:R-:W-:-:S07]  /*4820*/  IMAD.MOV.U32 R9, RZ, RZ, R14 ;  /* 0x000000ffff097224 */ /* 0x000fce00078e000e */
[----:B------:R-:W-:Y:S05]  /*4830*/  WARPSYNC.COLLECTIVE R15, `(.L_x_524) ;  /* 0x000000000f087348 */ /* 0x000fea0003c00000 */
[----:B------:R0:W1:Y:S02]  /*4840*/  SHFL.BFLY P6, R14, R13, R12, R11 ;  /* 0x0c00000c0d0e7389 */ /* 0x00006400000c000b */
[----:B01----:R-:W-:Y:S05]  /*4850*/  ENDCOLLECTIVE ;  /* 0x000000000000791b */ /* 0x003fea0003800000 */
.L_x_524:
        /* <DEDUP_REMOVED lines=8> */
.L_x_525:
[----:B------:R-:W-:Y:S01]  /*48e0*/  MOV R13, RZ ;  /* 0x000000ff000d7202 */ /* 0x000fe20000000f00 */
[----:B------:R-:W-:Y:S02]  /*48f0*/  HFMA2 R12, -RZ, RZ, 0, 1.1920928955078125e-07 ;  /* 0x00000002ff0c7431 */ /* 0x000fe400000001ff */
[----:B------:R-:W-:-:S07]  /*4900*/  IMAD.MOV.U32 R17, RZ, RZ, R14 ;  /* 0x000000ffff117224 */ /* 0x000fce00078e000e */
[----:B------:R-:W-:Y:S05]  /*4910*/  WARPSYNC.COLLECTIVE R15, `(.L_x_526) ;  /* 0x000000000f087348 */ /* 0x000fea0003c00000 */
[----:B------:R0:W1:Y:S02]  /*4920*/  SHFL.BFLY P6, R14, R13, R12, R11 ;  /* 0x0c00000c0d0e7389 */ /* 0x00006400000c000b */
[----:B01----:R-:W-:Y:S05]  /*4930*/  ENDCOLLECTIVE ;  /* 0x000000000000791b */ /* 0x003fea0003800000 */
.L_x_526:
        /* <DEDUP_REMOVED lines=8> */
.L_x_527:
[----:B------:R-:W-:Y:S02]  /*49c0*/  IMAD.MOV.U32 R13, RZ, RZ, RZ ;  /* 0x000000ffff0d7224 */ /* 0x000fe400078e00ff */
[----:B------:R-:W-:Y:S01]  /*49d0*/  HFMA2 R12, -RZ, RZ, 0, 1.1920928955078125e-07 ;  /* 0x00000002ff0c7431 */ /* 0x000fe200000001ff */
[----:B------:R-:W-:-:S07]  /*49e0*/  MOV R19, R14 ;  /* 0x0000000e00137202 */ /* 0x000fce0000000f00 */
[----:B------:R-:W-:Y:S05]  /*49f0*/  WARPSYNC.COLLECTIVE R15, `(.L_x_528) ;  /* 0x000000000f087348 */ /* 0x000fea0003c00000 */
[----:B------:R0:W1:Y:S02]  /*4a00*/  SHFL.BFLY P6, R14, R13, R12, R11 ;  /* 0x0c00000c0d0e7389 */ /* 0x00006400000c000b */
[----:B01----:R-:W-:Y:S05]  /*4a10*/  ENDCOLLECTIVE ;  /* 0x000000000000791b */ /* 0x003fea0003800000 */
.L_x_528:
[----:B------:R-:W-:Y:S01]  /*4a20*/  FADD.FTZ R10, R10, R19 ;  /* 0x000000130a0a7221 */ /* 0x000fe20000010000 */
[----:B------:R-:W-:Y:S01]  /*4a30*/  IMAD.MOV.U32 R12, RZ, RZ, 0x1 ;  /* 0x00000001ff0c7424 */ /* 0x000fe200078e00ff */
[----:B------:R-:W-:-:S05]  /*4a40*/  MOV R16, R14 ;  /* 0x0000000e00107202 */ /* 0x000fca0000000f00 */
[----:B------:R-:W-:-:S05]  /*4a50*/  FADD.FTZ R16, RZ, R16 ;  /* 0x00000010ff107221 */ /* 0x000fca0000010000 */
[----:B------:R-:W-:-:S07]  /*4a60*/  MOV R13, R16 ;  /* 0x00000010000d7202 */ /* 0x000fce0000000f00 */
[----:B------:R-:W-:Y:S05]  /*4a70*/  WARPSYNC.COLLECTIVE R15, `(.L_x_529) ;  /* 0x000000000f087348 */ /* 0x000fea0003c00000 */
[----:B------:R0:W1:Y:S02]  /*4a80*/  SHFL.BFLY P6, R14, R13, R12, R11 ;  /* 0x0c00000c0d0e7389 */ /* 0x00006400000c000b */
[----:B01----:R-:W-:Y:S05]  /*4a90*/  ENDCOLLECTIVE ;  /* 0x000000000000791b */ /* 0x003fea0003800000 */
.L_x_529:
[----:B------:R-:W-:Y:S01]  /*4aa0*/  HFMA2 R13, -RZ, RZ, 0, 0 ;  /* 0x00000000ff0d7431 */ /* 0x000fe200000001ff */
[----:B------:R-:W-:Y:S02]  /*4ab0*/  MOV R12, 0x2 ;  /* 0x00000002000c7802 */ /* 0x000fe40000000f00 */
[----:B------:R-:W-:-:S07]  /*4ac0*/  MOV R21, R14 ;  /* 0x0000000e00157202 */ /* 0x000fce0000000f00 */
[----:B------:R-:W-:Y:S05]  /*4ad0*/  WARPSYNC.COLLECTIVE R15, `(.L_x_530) ;  /* 0x000000000f087348 */ /* 0x000fea0003c00000 */
[----:B------:R0:W1:Y:S02]  /*4ae0*/  SHFL.BFLY P6, R14, R13, R12, R11 ;  /* 0x0c00000c0d0e7389 */ /* 0x00006400000c000b */
[----:B01----:R-:W-:Y:S05]  /*4af0*/  ENDCOLLECTIVE ;  /* 0x000000000000791b */ /* 0x003fea0003800000 */
.L_x_530:
        /* <DEDUP_REMOVED lines=8> */
.L_x_531:
[----:B------:R-:W-:Y:S02]  /*4b80*/  IMAD.MOV.U32 R13, RZ, RZ, RZ ;  /* 0x000000ffff0d7224 */ /* 0x000fe400078e00ff */
[----:B------:R-:W-:Y:S01]  /*4b90*/  HFMA2 R12, -RZ, RZ, 0, 1.1920928955078125e-07 ;  /* 0x00000002ff0c7431 */ /* 0x000fe200000001ff */
[----:B------:R-:W-:-:S07]  /*4ba0*/  MOV R25, R14 ;  /* 0x0000000e00197202 */ /* 0x000fce0000000f00 */
[----:B------:R-:W-:Y:S05]  /*4bb0*/  WARPSYNC.COLLECTIVE R15, `(.L_x_532) ;  /* 0x000000000f087348 */ /* 0x000fea0003c00000 */
[----:B------:R0:W1:Y:S02]  /*4bc0*/  SHFL.BFLY P6, R14, R13, R12, R11 ;  /* 0x0c00000c0d0e7389 */ /* 0x00006400000c000b */
[----:B01----:R-:W-:Y:S05]  /*4bd0*/  ENDCOLLECTIVE ;  /* 0x000000000000791b */ /* 0x003fea0003800000 */
.L_x_532:
        /* <DEDUP_REMOVED lines=8> */
.L_x_533:
[----:B------:R-:W-:Y:S01]  /*4c60*/  HFMA2 R13, -RZ, RZ, 0, 0 ;  /* 0x00000000ff0d7431 */ /* 0x000fe200000001ff */
[----:B------:R-:W-:Y:S02]  /*4c70*/  MOV R12, 0x2 ;  /* 0x00000002000c7802 */ /* 0x000fe40000000f00 */
[----:B------:R-:W-:-:S07]  /*4c80*/  MOV R27, R14 ;  /* 0x0000000e001b7202 */ /* 0x000fce0000000f00 */
[----:B------:R-:W-:Y:S05]  /*4c90*/  WARPSYNC.COLLECTIVE R15, `(.L_x_534) ;  /* 0x000000000f087348 */ /* 0x000fea0003c00000 */
[----:B------:R0:W1:Y:S02]  /*4ca0*/  SHFL.BFLY P6, R14, R13, R12, R11 ;  /* 0x0c00000c0d0e7389 */ /* 0x00006400000c000b */
[----:B01----:R-:W-:Y:S05]  /*4cb0*/  ENDCOLLECTIVE ;  /* 0x000000000000791b */ /* 0x003fea0003800000 */
.L_x_534:
        /* <DEDUP_REMOVED lines=8> */
.L_x_535:
[----:B------:R-:W-:Y:S02]  /*4d40*/  IMAD.MOV.U32 R13, RZ, RZ, RZ ;  /* 0x000000ffff0d7224 */ /* 0x000fe400078e00ff */
[----:B------:R-:W-:Y:S01]  /*4d50*/  HFMA2 R12, -RZ, RZ, 0, 1.1920928955078125e-07 ;  /* 0x00000002ff0c7431 */ /* 0x000fe200000001ff */
[----:B------:R-:W-:-:S07]  /*4d60*/  MOV R29, R14 ;  /* 0x0000000e001d7202 */ /* 0x000fce0000000f00 */
[----:B------:R-:W-:Y:S05]  /*4d70*/  WARPSYNC.COLLECTIVE R15, `(.L_x_536) ;  /* 0x000000000f087348 */ /* 0x000fea0003c00000 */
[----:B------:R0:W1:Y:S02]  /*4d80*/  SHFL.BFLY P6, R14, R13, R12, R11 ;  /* 0x0c00000c0d0e7389 */ /* 0x00006400000c000b */
[----:B01----:R-:W-:Y:S05]  /*4d90*/  ENDCOLLECTIVE ;  /* 0x000000000000791b */ /* 0x003fea0003800000 */
.L_x_536:
        /* <DEDUP_REMOVED lines=8> */
.L_x_537:
[----:B------:R-:W-:Y:S01]  /*4e20*/  HFMA2 R13, -RZ, RZ, 0, 0 ;  /* 0x00000000ff0d7431 */ /* 0x000fe200000001ff */
[----:B------:R-:W-:Y:S02]  /*4e30*/  MOV R12, 0x2 ;  /* 0x00000002000c7802 */ /* 0x000fe40000000f00 */
[----:B------:R-:W-:-:S07]  /*4e40*/  MOV R31, R14 ;  /* 0x0000000e001f7202 */ /* 0x000fce0000000f00 */
[----:B------:R-:W-:Y:S05]  /*4e50*/  WARPSYNC.COLLECTIVE R15, `(.L_x_538) ;  /* 0x000000000f087348 */ /* 0x000fea0003c00000 */
[----:B------:R0:W1:Y:S02]  /*4e60*/  SHFL.BFLY P6, R14, R13, R12, R11 ;  /* 0x0c00000c0d0e7389 */ /* 0x00006400000c000b */
[----:B01----:R-:W-:Y:S05]  /*4e70*/  ENDCOLLECTIVE ;  /* 0x000000000000791b */ /* 0x003fea0003800000 */
.L_x_538:
        /* <DEDUP_REMOVED lines=8> */
.L_x_539:
[----:B------:R-:W-:Y:S02]  /*4f00*/  IMAD.MOV.U32 R13, RZ, RZ, RZ ;  /* 0x000000ffff0d7224 */ /* 0x000fe400078e00ff */
[----:B------:R-:W-:Y:S01]  /*4f10*/  HFMA2 R12, -RZ, RZ, 0, 1.1920928955078125e-07 ;  /* 0x00000002ff0c7431 */ /* 0x000fe200000001ff */
[----:B------:R-:W-:-:S07]  /*4f20*/  MOV R33, R14 ;  /* 0x0000000e00217202 */ /* 0x000fce0000000f00 */
[----:B------:R-:W-:Y:S05]  /*4f30*/  WARPSYNC.COLLECTIVE R15, `(.L_x_540) ;  /* 0x000000000f087348 */ /* 0x000fea0003c00000 */
[----:B------:R0:W1:Y:S02]  /*4f40*/  SHFL.BFLY P6, R14, R13, R12, R11 ;  /* 0x0c00000c0d0e7389 */ /* 0x00006400000c000b */
[----:B01----:R-:W-:Y:S05]  /*4f50*/  ENDCOLLECTIVE ;  /* 0x000000000000791b */ /* 0x003fea0003800000 */
.L_x_540:
        /* <DEDUP_REMOVED lines=8> */
.L_x_541:
[----:B------:R-:W-:Y:S01]  /*4fe0*/  HFMA2 R13, -RZ, RZ, 0, 0 ;  /* 0x00000000ff0d7431 */ /* 0x000fe200000001ff */
[----:B------:R-:W-:Y:S02]  /*4ff0*/  MOV R12, 0x2 ;  /* 0x00000002000c7802 */ /* 0x000fe40000000f00 */
[----:B------:R-:W-:-:S07]  /*5000*/  MOV R35, R14 ;  /* 0x0000000e00237202 */ /* 0x000fce0000000f00 */
[----:B------:R-:W-:Y:S05]  /*5010*/  WARPSYNC.COLLECTIVE R15, `(.L_x_542) ;  /* 0x000000000f087348 */ /* 0x000fea0003c00000 */
[----:B------:R0:W1:Y:S02]  /*5020*/  SHFL.BFLY P6, R14, R13, R12, R11 ;  /* 0x0c00000c0d0e7389 */ /* 0x00006400000c000b */
[----:B01----:R-:W-:Y:S05]  /*5030*/  ENDCOLLECTIVE ;  /* 0x000000000000791b */ /* 0x003fea0003800000 */
.L_x_542:
[----:B------:R-:W-:Y:S01]  /*5040*/  FADD.FTZ R34, R34, R35 ;  /* 0x0000002322227221 */ /* 0x000fe20000010000 */
[----:B------:R-:W-:Y:S02]  /*5050*/  HFMA2 R12, -RZ, RZ, 0, 5.9604644775390625e-08 ;  /* 0x00000001ff0c7431 */ /* 0x000fe400000001ff */
[----:B------:R-:W-:-:S04]  /*5060*/  FADD.FTZ R36, RZ, R14 ;  /* 0x0000000eff247221 */ /* 0x000fc80000010000 */
[----:B------:R-:W-:-:S07]  /*5070*/  IMAD.MOV.U32 R13, RZ, RZ, R36 ;  /* 0x000000ffff0d7224 */ /* 0x000fce00078e0024 */
[----:B------:R-:W-:Y:S05]  /*5080*/  WARPSYNC.COLLECTIVE R15, `(.L_x_543) ;  /* 0x000000000f087348 */ /* 0x000fea0003c00000 */
[----:B------:R0:W1:Y:S02]  /*5090*/  SHFL.BFLY P6, R14, R13, R12, R11 ;  /* 0x0c00000c0d0e7389 */ /* 0x00006400000c000b */
[----:B01----:R-:W-:Y:S05]  /*50a0*/  ENDCOLLECTIVE ;  /* 0x000000000000791b */ /* 0x003fea0003800000 */
.L_x_543:
[----:B------:R-:W-:Y:S02]  /*50b0*/  HFMA2 R13, -RZ, RZ, 0, 0 ;  /* 0x00000000ff0d7431 */ /* 0x000fe400000001ff */
[----:B------:R-:W-:Y:S01]  /*50c0*/  IMAD.MOV.U32 R12, RZ, RZ, 0x2 ;  /* 0x00000002ff0c7424 */ /* 0x000fe200078e00ff */
[----:B------:R-:W-:-:S07]  /*50d0*/  MOV R37, R14 ;  /* 0x0000000e00257202 */ /* 0x000fce0000000f00 */
[----:B------:R-:W-:Y:S05]  /*50e0*/  WARPSYNC.COLLECTIVE R15, `(.L_x_544) ;  /* 0x000000000f087348 */ /* 0x000fea0003c00000 */
[----:B------:R0:W1:Y:S02]  /*50f0*/  SHFL.BFLY P6, R14, R13, R12, R11 ;  /* 0x0c00000c0d0e7389 */ /* 0x00006400000c000b */
[----:B01----:R-:W-:Y:S05]  /*5100*/  ENDCOLLECTIVE ;  /* 0x000000000000791b */ /* 0x003fea0003800000 */
.L_x_544:
[----:B------:R-:W-:Y:S01]  /*5110*/  FADD.FTZ R37, R36, R37 ;  /* 0x0000002524257221 */ /* 0x000fe20000010000 */
[----:B------:R-:W-:Y:S02]  /*5120*/  HFMA2 R12, -RZ, RZ, 0, 5.9604644775390625e-08 ;  /* 0x00000001ff0c7431 */ /* 0x000fe400000001ff */
[----:B------:R-:W-:-:S05]  /*5130*/  FADD.FTZ R3, RZ, R14 ;  /* 0x0000000eff037221 */ /* 0x000fca0000010000 */
[----:B------:R-:W-:-:S07]  /*5140*/  MOV R13, R3 ;  /* 0x00000003000d7202 */ /* 0x000fce0000000f00 */
[----:B------:R-:W-:Y:S05]  /*5150*/  WARPSYNC.COLLECTIVE R15, `(.L_x_545) ;  /* 0x000000000f087348 */ /* 0x000fea0003c00000 */
[----:B------:R0:W1:Y:S02]  /*5160*/  SHFL.BFLY P6, R14, R13, R12, R11 ;  /* 0x0c00000c0d0e7389 */ /* 0x00006400000c000b */
[----:B01----:R-:W-:Y:S05]  /*5170*/  ENDCOLLECTIVE ;  /* 0x000000000000791b */ /* 0x003fea0003800000 */
.L_x_545:
[----:B------:R-:W-:Y:S02]  /*5180*/  IMAD.MOV.U32 R13, RZ, RZ, RZ ;  /* 0x000000ffff0d7224 */ /* 0x000fe400078e00ff */
[----:B------:R-:W-:Y:S01]  /*5190*/  HFMA2 R12, -RZ, RZ, 0, 1.1920928955078125e-07 ;  /* 0x00000002ff0c7431 */ /* 0x000fe200000001ff */
[----:B------:R-:W-:-:S07]  /*51a0*/  MOV R40, R14 ;  /* 0x0000000e00287202 */ /* 0x000fce0000000f00 */
[----:B------:R-:W-:Y:S05]  /*51b0*/  WARPSYNC.COLLECTIVE R15, `(.L_x_546) ;  /* 0x000000000f087348 */ /* 0x000fea0003c00000 */
[----:B------:R0:W1:Y:S02]  /*51c0*/  SHFL.BFLY P6, R14, R13, R12, R11 ;  /* 0x0c00000c0d0e7389 */ /* 0x00006400000c000b */
[----:B01----:R-:W-:Y:S05]  /*51d0*/  ENDCOLLECTIVE ;  /* 0x000000000000791b */ /* 0x003fea0003800000 */
.L_x_546:
[----:B------:R-:W-:Y:S01]  /*51e0*/  FADD.FTZ R3, R3, R40 ;  /* 0x0000002803037221 */ /* 0x000fe20000010000 */
[----:B------:R-:W-:Y:S02]  /*51f0*/  HFMA2 R12, -RZ, RZ, 0, 5.9604644775390625e-08 ;  /* 0x00000001ff0c7431 */ /* 0x000fe400000001ff */
[----:B------:R-:W-:-:S05]  /*5200*/  FADD.FTZ R5, RZ, R14 ;  /* 0x0000000eff057221 */ /* 0x000fca0000010000 */
[----:B------:R-:W-:-:S07]  /*5210*/  MOV R13, R5 ;  /* 0x00000005000d7202 */ /* 0x000fce0000000f00 */
[----:B------:R-:W-:Y:S05]  /*5220*/  WARPSYNC.COLLECTIVE R15, `(.L_x_547) ;  /* 0x000000000f087348 */ /* 0x000fea0003c00000 */
[----:B------:R0:W1:Y:S02]  /*5230*/  SHFL.BFLY P6, R14, R13, R12, R11 ;  /* 0x0c00000c0d0e7389 */ /* 0x00006400000c000b */
[----:B01----:R-:W-:Y:S05]  /*5240*/  ENDCOLLECTIVE ;  /* 0x000000000000791b */ /* 0x003fea0003800000 */
.L_x_547:
[----:B------:R-:W-:Y:S01]  /*5250*/  MOV R13, RZ ;  /* 0x000000ff000d7202 */ /* 0x000fe20000000f00 */
[----:B------:R-:W-:Y:S02]  /*5260*/  HFMA2 R12, -RZ, RZ, 0, 1.1920928955078125e-07 ;  /* 0x00000002ff0c7431 */ /* 0x000fe400000001ff */
[----:B------:R-:W-:-:S07]  /*5270*/  IMAD.MOV.U32 R32, RZ, RZ, R14 ;  /* 0x000000ffff207224 */ /* 0x000fce00078e000e */
[----:B------:R-:W-:Y:S05]  /*5280*/  WARPSYNC.COLLECTIVE R15, `(.L_x_548) ;  /* 0x000000000f087348 */ /* 0x000fea0003c00000 */
[----:B------:R0:W1:Y:S02]  /*5290*/  SHFL.BFLY P6, R14, R13, R12, R11 ;  /* 0x0c00000c0d0e7389 */ /* 0x00006400000c000b */
[----:B01----:R-:W-:Y:S05]  /*52a0*/  ENDCOLLECTIVE ;  /* 0x000000000000791b */ /* 0x003fea0003800000 */
.L_x_548:
        /* <DEDUP_REMOVED lines=8> */
.L_x_549:
[----:B------:R-:W-:Y:S02]  /*5330*/  HFMA2 R13, -RZ, RZ, 0, 0 ;  /* 0x00000000ff0d7431 */ /* 0x000fe400000001ff */
[----:B------:R-:W-:Y:S01]  /*5340*/  IMAD.MOV.U32 R12, RZ, RZ, 0x2 ;  /* 0x00000002ff0c7424 */ /* 0x000fe200078e00ff */
[----:B------:R-:W-:-:S07]  /*5350*/  MOV R42, R14 ;  /* 0x0000000e002a7202 */ /* 0x000fce0000000f00 */
[----:B------:R-:W-:Y:S05]  /*5360*/  WARPSYNC.COLLECTIVE R15, `(.L_x_550) ;  /* 0x000000000f087348 */ /* 0x000fea0003c00000 */
[----:B------:R0:W1:Y:S02]  /*5370*/  SHFL.BFLY P6, R14, R13, R12, R11 ;  /* 0x0c00000c0d0e7389 */ /* 0x00006400000c000b */
[----:B01----:R-:W-:Y:S05]  /*5380*/  ENDCOLLECTIVE ;  /* 0x000000000000791b */ /* 0x003fea0003800000 */
.L_x_550:
        /* <DEDUP_REMOVED lines=8> */
.L_x_551:
[----:B------:R-:W-:Y:S01]  /*5410*/  MOV R13, RZ ;  /* 0x000000ff000d7202 */ /* 0x000fe20000000f00 */
[----:B------:R-:W-:Y:S02]  /*5420*/  HFMA2 R12, -RZ, RZ, 0, 1.1920928955078125e-07 ;  /* 0x00000002ff0c7431 */ /* 0x000fe400000001ff */
[----:B------:R-:W-:-:S07]  /*5430*/  IMAD.MOV.U32 R17, RZ, RZ, R14 ;  /* 0x000000ffff117224 */ /* 0x000fce00078e000e */
[----:B------:R-:W-:Y:S05]  /*5440*/  WARPSYNC.COLLECTIVE R15, `(.L_x_552) ;  /* 0x000000000f087348 */ /* 0x000fea0003c00000 */
[----:B------:R0:W1:Y:S02]  /*5450*/  SHFL.BFLY P6, R14, R13, R12, R11 ;  /* 0x0c00000c0d0e7389 */ /* 0x00006400000c000b */
[----:B01----:R-:W-:Y:S05]  /*5460*/  ENDCOLLECTIVE ;  /* 0x000000000000791b */ /* 0x003fea0003800000 */
.L_x_552:
        /* <DEDUP_REMOVED lines=8> */
.L_x_553:
[----:B------:R-:W-:Y:S02]  /*54f0*/  HFMA2 R13, -RZ, RZ, 0, 0 ;  /* 0x00000000ff0d7431 */ /* 0x000fe400000001ff */
[----:B------:R-:W-:Y:S01]  /*5500*/  IMAD.MOV.U32 R12, RZ, RZ, 0x2 ;  /* 0x00000002ff0c7424 */ /* 0x000fe200078e00ff */
[----:B------:R-:W-:-:S07]  /*5510*/  MOV R40, R14 ;  /* 0x0000000e00287202 */ /* 0x000fce0000000f00 */
[----:B------:R-:W-:Y:S05]  /*5520*/  WARPSYNC.COLLECTIVE R15, `(.L_x_554) ;  /* 0x000000000f087348 */ /* 0x000fea0003c00000 */
[----:B------:R0:W1:Y:S02]  /*5530*/  SHFL.BFLY P6, R14, R13, R12, R11 ;  /* 0x0c00000c0d0e7389 */ /* 0x00006400000c000b */
[----:B01----:R-:W-:Y:S05]  /*5540*/  ENDCOLLECTIVE ;  /* 0x000000000000791b */ /* 0x003fea0003800000 */
.L_x_554:
        /* <DEDUP_REMOVED lines=8> */
.L_x_555:
[----:B------:R-:W-:Y:S01]  /*55d0*/  MOV R13, RZ ;  /* 0x000000ff000d7202 */ /* 0x000fe20000000f00 */
[----:B------:R-:W-:Y:S02]  /*55e0*/  HFMA2 R12, -RZ, RZ, 0, 1.1920928955078125e-07 ;  /* 0x00000002ff0c7431 */ /* 0x000fe400000001ff */
[----:B------:R-:W-:-:S07]  /*55f0*/  IMAD.MOV.U32 R27, RZ, RZ, R14 ;  /* 0x000000ffff1b7224 */ /* 0x000fce00078e000e */
[----:B------:R-:W-:Y:S05]  /*5600*/  WARPSYNC.COLLECTIVE R15, `(.L_x_556) ;  /* 0x000000000f087348 */ /* 0x000fea0003c00000 */
[----:B------:R0:W1:Y:S02]  /*5610*/  SHFL.BFLY P6, R14, R13, R12, R11 ;  /* 0x0c00000c0d0e7389 */ /* 0x00006400000c000b */
[----:B01----:R-:W-:Y:S05]  /*5620*/  ENDCOLLECTIVE ;  /* 0x000000000000791b */ /* 0x003fea0003800000 */
.L_x_556:
        /* <DEDUP_REMOVED lines=8> */
.L_x_557:
[----:B------:R-:W-:Y:S02]  /*56b0*/  HFMA2 R13, -RZ, RZ, 0, 0 ;  /* 0x00000000ff0d7431 */ /* 0x000fe400000001ff */
[----:B------:R-:W-:Y:S01]  /*56c0*/  IMAD.MOV.U32 R12, RZ, RZ, 0x2 ;  /* 0x00000002ff0c7424 */ /* 0x000fe200078e00ff */
[----:B------:R-:W-:-:S07]  /*56d0*/  MOV R44, R14 ;  /* 0x0000000e002c7202 */ /* 0x000fce0000000f00 */
[----:B------:R-:W-:Y:S05]  /*56e0*/  WARPSYNC.COLLECTIVE R15, `(.L_x_558) ;  /* 0x000000000f087348 */ /* 0x000fea0003c00000 */
[----:B------:R0:W1:Y:S02]  /*56f0*/  SHFL.BFLY P6, R14, R13, R12, R11 ;  /* 0x0c00000c0d0e7389 */ /* 0x00006400000c000b */
[----:B01----:R-:W-:Y:S05]  /*5700*/  ENDCOLLECTIVE ;  /* 0x000000000000791b */ /* 0x003fea0003800000 */
.L_x_558:
[----:B------:R-:W-:Y:S01]  /*5710*/  FADD.FTZ R44, R21, R44 ;  /* 0x0000002c152c7221 */ /* 0x000fe20000010000 */
[----:B------:R-:W-:Y:S02]  /*5720*/  HFMA2 R12, -RZ, RZ, 0, 5.9604644775390625e-08 ;  /* 0x00000001ff0c7431 */ /* 0x000fe400000001ff */
[----:B------:R-:W-:-:S05]  /*5730*/  FADD.FTZ R25, RZ, R14 ;  /* 0x0000000eff197221 */ /* 0x000fca0000010000 */
[----:B------:R-:W-:-:S07]  /*5740*/  MOV R13, R25 ;  /* 0x00000019000d7202 */ /* 0x000fce0000000f00 */
[----:B------:R-:W-:Y:S05]  /*5750*/  WARPSYNC.COLLECTIVE R15, `(.L_x_559) ;  /* 0x000000000f087348 */ /* 0x000fea0003c00000 */
[----:B------:R0:W1:Y:S02]  /*5760*/  SHFL.BFLY P6, R14, R13, R12, R11 ;  /* 0x0c00000c0d0e7389 */ /* 0x00006400000c000b */
[----:B01----:R-:W-:Y:S05]  /*5770*/  ENDCOLLECTIVE ;  /* 0x000000000000791b */ /* 0x003fea0003800000 */
.L_x_559:
[----:B------:R-:W-:Y:S01]  /*5780*/  MOV R13, RZ ;  /* 0x000000ff000d7202 */ /* 0x000fe20000000f00 */
[----:B------:R-:W-:Y:S02]  /*5790*/  IMAD.MOV.U32 R12, RZ, RZ, 0x2 ;  /* 0x00000002ff0c7424 */ /* 0x000fe400078e00ff */
[----:B------:R-:W-:-:S07]  /*57a0*/  FADD.FTZ R9, R25, R14 ;  /* 0x0000000e19097221 */ /* 0x000fce0000010000 */
[----:B------:R-:W-:Y:S05]  /*57b0*/  WARPSYNC.COLLECTIVE R15, `(.L_x_560) ;  /* 0x000000000f087348 */ /* 0x000fea0003c00000 */
[----:B------:R0:W1:Y:S02]  /*57c0*/  SHFL.BFLY P6, R14, R13, R12, R11 ;  /* 0x0c00000c0d0e7389 */ /* 0x00006400000c000b */
[----:B01----:R-:W-:Y:S05]  /*57d0*/  ENDCOLLECTIVE ;  /* 0x000000000000791b */ /* 0x003fea0003800000 */
.L_x_560:
[----:B------:R-:W-:Y:S01]  /*57e0*/  HFMA2 R12, -RZ, RZ, 0, 5.9604644775390625e-08 ;  /* 0x00000001ff0c7431 */ /* 0x000fe200000001ff */
[----:B------:R-:W-:-:S05]  /*57f0*/  MOV R29, R14 ;  /* 0x0000000e001d7202 */ /* 0x000fca0000000f00 */
[----:B------:R-:W-:-:S05]  /*5800*/  FADD.FTZ R29, RZ, R29 ;  /* 0x0000001dff1d7221 */ /* 0x000fca0000010000 */
[----:B------:R-:W-:-:S07]  /*5810*/  MOV R13, R29 ;  /* 0x0000001d000d7202 */ /* 0x000fce0000000f00 */
[----:B------:R-:W-:Y:S05]  /*5820*/  WARPSYNC.COLLECTIVE R15, `(.L_x_561) ;  /* 0x000000000f087348 */ /* 0x000fea0003c00000 */
[----:B------:R0:W1:Y:S02]  /*5830*/  SHFL.BFLY P6, R14, R13, R12, R11 ;  /* 0x0c00000c0d0e7389 */ /* 0x00006400000c000b */
[----:B01----:R-:W-:Y:S05]  /*5840*/  ENDCOLLECTIVE ;  /* 0x000000000000791b */ /* 0x003fea0003800000 */
.L_x_561:
[----:B------:R-:W-:Y:S05]  /*5850*/  BRA `(.L_x_562) ;  /* 0xffffffd800507947 */ /* 0x000fea000383ffff */
.L_x_563:
        /* <DEDUP_REMOVED lines=10> */
.L_x_27167:


//--------------------- .text._ZN4vllm25paged_attention_v2_kernelI13__nv_bfloat16hLi128ELi32ELi128ELNS_18Fp8KVCacheDataTypeE2ELb1ELi512EEEvPfS3_PT_PKS4_PKT0_SA_ifPKiSC_iPKfiiiSE_SE_iiiii --------------------------
	.section	.text._ZN4vllm25paged_attention_v2_kernelI13__nv_bfloat16hLi128ELi32ELi128ELNS_18Fp8KVCacheDataTypeE2ELb1ELi512EEEvPfS3_PT_PKS4_PKT0_SA_ifPKiSC_iPKfiiiSE_SE_iiiii,"ax",@progbits
	.align	128
        .global         _ZN4vllm25paged_attention_v2_kernelI13__nv_bfloat16hLi128ELi32ELi128ELNS_18Fp8KVCacheDataTypeE2ELb1ELi512EEEvPfS3_PT_PKS4_PKT0_SA_ifPKiSC_iPKfiiiSE_SE_iiiii
        .type           _ZN4vllm25paged_attention_v2_kernelI13__nv_bfloat16hLi128ELi32ELi128ELNS_18Fp8KVCacheDataTypeE2ELb1ELi512EEEvPfS3_PT_PKS4_PKT0_SA_ifPKiSC_iPKfiiiSE_SE_iiiii,@function
        .size           _ZN4vllm25paged_attention_v2_kernelI13__nv_bfloat16hLi128ELi32ELi128ELNS_18Fp8KVCacheDataTypeE2ELb1ELi512EEEvPfS3_PT_PKS4_PKT0_SA_ifPKiSC_iPKfiiiSE_SE_iiiii,(.L_x_27168 - _ZN4vllm25paged_attention_v2_kernelI13__nv_bfloat16hLi128ELi32ELi128ELNS_18Fp8KVCacheDataTypeE2ELb1ELi512EEEvPfS3_PT_PKS4_PKT0_SA_ifPKiSC_iPKfiiiSE_SE_iiiii)
        .other          _ZN4vllm25paged_attention_v2_kernelI13__nv_bfloat16hLi128ELi32ELi128ELNS_18Fp8KVCacheDataTypeE2ELb1ELi512EEEvPfS3_PT_PKS4_PKT0_SA_ifPKiSC_iPKfiiiSE_SE_iiiii,@"STO_CUDA_ENTRY STV_DEFAULT"
_ZN4vllm25paged_attention_v2_kernelI13__nv_bfloat16hLi128ELi32ELi128ELNS_18Fp8KVCacheDataTypeE2ELb1ELi512EEEvPfS3_PT_PKS4_PKT0_SA_ifPKiSC_iPKfiiiSE_SE_iiiii:
.text._ZN4vllm25paged_attention_v2_kernelI13__nv_bfloat16hLi128ELi32ELi128ELNS_18Fp8KVCacheDataTypeE2ELb1ELi512EEEvPfS3_PT_PKS4_PKT0_SA_ifPKiSC_iPKfiiiSE_SE_iiiii:
[----:B------:R-:W0:Y:S01]  /*0000*/  LDC R1, c[0x0][0x37c] ;  /* 0x0000df00ff017b82 */ /* 0x000e220000000800 */
[----:B------:R-:W1:Y:S07]  /*0010*/  S2R R19, SR_CTAID.Y ;  /* 0x0000000000137919 */ /* 0x000e6e0000002600 */
[----:B------:R-:W1:Y:S01]  /*0020*/  LDC.64 R2, c[0x0][0x3c0] ;  /* 0x0000f000ff027b82 */ /* 0x000e620000000a00 */
[----:B------:R-:W2:Y:S01]  /*0030*/  LDCU.64 UR36, c[0x0][0x358] ;  /* 0x00006b00ff2477ac */ /* 0x000ea20008000a00 */
[----:B-1----:R-:W-:-:S05]  /*0040*/  IMAD.WIDE.U32 R2, R19, 0x4, R2 ;  /* 0x0000000413027825 */ /* 0x002fca00078e0002 */
[----:B--2---:R-:W2:Y:S01]  /*0050*/  LDG.E.CONSTANT R7, desc[UR36][R2.64] ;  /* 0x0000002402077981 */ /* 0x004ea2000c1e9900 */
[----:B------:R-:W1:Y:S02]  /*0060*/  S2R R18, SR_CTAID.Z ;  /* 0x0000000000127919 */ /* 0x000e640000002700 */
[----:B-1----:R-:W-:-:S04]  /*0070*/  SHF.L.U32 R4, R18, 0x9, RZ ;  /* 0x0000000912047819 */ /* 0x002fc800000006ff */
[----:B--2---:R-:W-:-:S13]  /*0080*/  ISETP.GE.AND P0, PT, R4, R7, PT ;  /* 0x000000070400720c */ /* 0x004fda0003f06270 */
[----:B0-----:R-:W-:Y:S05]  /*0090*/  @P0 EXIT ;  /* 0x000000000000094d */ /* 0x001fea0003800000 */
[----:B------:R-:W0:Y:S01]  /*00a0*/  LDC R2, c[0x0][0x404] ;  /* 0x00010100ff027b82 */ /* 0x000e220000000800 */
[----:B------:R-:W-:Y:S01]  /*00b0*/  IADD3 R11, PT, PT, R7, -0x1, RZ ;  /* 0xffffffff070b7810 */ /* 0x000fe20007ffe0ff */
[----:B------:R-:W1:Y:S01]  /*00c0*/  S2R R20, SR_TID.X ;  /* 0x0000000000147919 */ /* 0x000e620000002100 */
[----:B------:R-:W2:Y:S01]  /*00d0*/  LDCU UR38, c[0x0][0x378] ;  /* 0x00006f00ff2677ac */ /* 0x000ea20008000800 */
[----:B------:R-:W-:Y:S02]  /*00e0*/  LEA R10, R18, 0x10, 0x4 ;  /* 0x00000010120a7811 */ /* 0x000fe400078e20ff */
[----:B------:R-:W-:Y:S01]  /*00f0*/  IABS R6, R11 ;  /* 0x0000000b00067213 */ /* 0x000fe20000000000 */
[----:B------:R-:W3:Y:S01]  /*0100*/  S2R R17, SR_CTAID.X ;  /* 0x0000000000117919 */ /* 0x000ee20000002500 */
[----:B------:R-:W4:Y:S08]  /*0110*/  LDC R5, c[0x0][0x408] ;  /* 0x00010200ff057b82 */ /* 0x000f300000000800 */
[----:B------:R-:W3:Y:S01]  /*0120*/  LDC R16, c[0x0][0x370] ;  /* 0x0000dc00ff107b82 */ /* 0x000ee20000000800 */
[----:B0-----:R-:W-:-:S02]  /*0130*/  IABS R21, R2 ;  /* 0x0000000200157213 */ /* 0x001fc40000000000 */
[----:B------:R-:W-:Y:S02]  /*0140*/  LOP3.LUT R11, R11, R2, RZ, 0x3c, !PT ;  /* 0x000000020b0b7212 */ /* 0x000fe400078e3cff */
[----:B------:R-:W0:Y:S03]  /*0150*/  I2F.RP R3, R21 ;  /* 0x0000001500037306 */ /* 0x000e260000209400 */
[----:B------:R-:W-:Y:S01]  /*0160*/  BAR.SYNC.DEFER_BLOCKING 0x0 ;  /* 0x0000000000007b1d */ /* 0x000fe20000010000 */
[----:B------:R-:W-:Y:S02]  /*0170*/  ISETP.GE.AND P2, PT, R11, RZ, PT ;  /* 0x000000ff0b00720c */ /* 0x000fe40003f46270 */
[----:B----4-:R-:W-:-:S03]  /*0180*/  ISETP.GE.AND P1, PT, R5, RZ, PT ;  /* 0x000000ff0500720c */ /* 0x010fc60003f26270 */
[----:B0-----:R-:W0:Y:S10]  /*0190*/  MUFU.RCP R3, R3 ;  /* 0x0000000300037308 */ /* 0x001e340000001000 */
[----:B------:R-:W3:Y:S01]  /*01a0*/  @P1 LDC R12, c[0x0][0x3f8] ;  /* 0x0000fe00ff0c1b82 */ /* 0x000ee20000000800 */
[----:B0-----:R-:W-:-:S04]  /*01b0*/  VIADD R8, R3, 0xffffffe ;  /* 0x0ffffffe03087836 */ /* 0x001fc80000000000 */
[----:B------:R0:W4:Y:S01]  /*01c0*/  F2I.FTZ.U32.TRUNC.NTZ R9, R8 ;  /* 0x0000000800097305 */ /* 0x000122000021f000 */
[----:B---3--:R-:W-:Y:S02]  /*01d0*/  @P1 IMAD R12, R16, R12, R17 ;  /* 0x0000000c100c1224 */ /* 0x008fe400078e0211 */
[----:B0-----:R-:W-:Y:S02]  /*01e0*/  HFMA2 R8, -RZ, RZ, 0, 0 ;  /* 0x00000000ff087431 */ /* 0x001fe400000001ff */
[----:B----4-:R-:W-:-:S04]  /*01f0*/  IMAD R0, R9, R21, RZ ;  /* 0x0000001509007224 */ /* 0x010fc800078e02ff */
[----:B------:R-:W-:-:S04]  /*0200*/  IMAD.MOV R13, RZ, RZ, -R0 ;  /* 0x000000ffff0d7224 */ /* 0x000fc800078e0a00 */
[----:B------:R-:W-:Y:S01]  /*0210*/  IMAD.HI.U32 R0, R9, R13, R8 ;  /* 0x0000000d09007227 */ /* 0x000fe200078e0008 */
[----:B-1----:R-:W-:-:S04]  /*0220*/  SHF.R.U32.HI R9, RZ, 0x5, R20 ;  /* 0x00000005ff097819 */ /* 0x002fc80000011614 */
[----:B------:R-:W-:Y:S01]  /*0230*/  LEA R9, R18, R9, 0x4 ;  /* 0x0000000912097211 */ /* 0x000fe200078e20ff */
[----:B------:R-:W-:-:S04]  /*0240*/  IMAD.HI.U32 R8, R0, R6, RZ ;  /* 0x0000000600087227 */ /* 0x000fc800078e00ff */
[----:B------:R-:W-:-:S04]  /*0250*/  IMAD.MOV R3, RZ, RZ, -R8 ;  /* 0x000000ffff037224 */ /* 0x000fc800078e0a08 */
[----:B------:R-:W-:Y:S02]  /*0260*/  IMAD R6, R21, R3, R6 ;  /* 0x0000000315067224 */ /* 0x000fe400078e0206 */
[----:B------:R-:W-:-:S03]  /*0270*/  VIADD R3, R7, 0x1f ;  /* 0x0000001f07037836 */ /* 0x000fc60000000000 */
[----:B------:R-:W-:Y:S02]  /*0280*/  ISETP.GT.U32.AND P3, PT, R21, R6, PT ;  /* 0x000000061500720c */ /* 0x000fe40003f64070 */
[----:B------:R-:W-:-:S04]  /*0290*/  SHF.R.U32.HI R3, RZ, 0x5, R3 ;  /* 0x00000005ff037819 */ /* 0x000fc80000011603 */
[----:B------:R-:W-:-:S05]  /*02a0*/  VIMNMX.U32 R10, PT, PT, R3, R10, PT ;  /* 0x0000000a030a7248 */ /* 0x000fca0003fe0000 */
[----:B------:R-:W-:Y:S02]  /*02b0*/  IMAD R3, R18, -0x10, R10 ;  /* 0xfffffff012037824 */ /* 0x000fe400078e020a */
[-C--:B------:R-:W-:Y:S02]  /*02c0*/  @!P3 IADD3 R6, PT, PT, R6, -R21.reuse, RZ ;  /* 0x800000150606b210 */ /* 0x080fe40007ffe0ff */
[----:B------:R-:W-:Y:S02]  /*02d0*/  @!P3 IADD3 R8, PT, PT, R8, 0x1, RZ ;  /* 0x000000010808b810 */ /* 0x000fe40007ffe0ff */
[----:B------:R-:W-:Y:S01]  /*02e0*/  ISETP.GE.U32.AND P0, PT, R6, R21, PT ;  /* 0x000000150600720c */ /* 0x000fe20003f06070 */
[----:B------:R-:W-:Y:S01]  /*02f0*/  IMAD R6, R3, 0x20, R4 ;  /* 0x0000002003067824 */ /* 0x000fe200078e0204 */
[----:B------:R-:W-:-:S04]  /*0300*/  ISETP.NE.AND P3, PT, R2, RZ, PT ;  /* 0x000000ff0200720c */ /* 0x000fc80003f65270 */
[----:B------:R-:W-:Y:S01]  /*0310*/  VIMNMX R7, PT, PT, R7, R6, PT ;  /* 0x0000000607077248 */ /* 0x000fe20003fe0100 */
[----:B------:R-:W-:-:S06]  /*0320*/  @P1 IMAD R6, R12, R5, 0x1 ;  /* 0x000000010c061424 */ /* 0x000fcc00078e0205 */
[----:B------:R-:W-:Y:S01]  /*0330*/  @P0 VIADD R8, R8, 0x1 ;  /* 0x0000000108080836 */ /* 0x000fe20000000000 */
[----:B------:R-:W-:-:S04]  /*0340*/  ISETP.GE.U32.AND P0, PT, R9, R10, PT ;  /* 0x0000000a0900720c */ /* 0x000fc80003f06070 */
[----:B------:R-:W-:Y:S02]  /*0350*/  @!P2 IADD3 R8, PT, PT, -R8, RZ, RZ ;  /* 0x000000ff0808a210 */ /* 0x000fe40007ffe1ff */
[----:B------:R-:W-:Y:S01]  /*0360*/  @!P3 LOP3.LUT R8, RZ, R2, RZ, 0x33, !PT ;  /* 0x00000002ff08b212 */ /* 0x000fe200078e33ff */
[----:B--2---:R-:W-:Y:S06]  /*0370*/  @P1 BRA `(.L_x_564) ;  /* 0x0000000000d41947 */ /* 0x004fec0003800000 */
[----:B------:R-:W0:Y:S01]  /*0380*/  LDC R11, c[0x0][0x3b0] ;  /* 0x0000ec00ff0b7b82 */ /* 0x000e220000000800 */
[----:B------:R-:W-:Y:S02]  /*0390*/  IABS R14, R17 ;  /* 0x00000011000e7213 */ /* 0x000fe40000000000 */
[----:B0-----:R-:W-:-:S04]  /*03a0*/  IABS R13, R11 ;  /* 0x0000000b000d7213 */ /* 0x001fc80000000000 */
[----:B------:R-:W0:Y:S08]  /*03b0*/  I2F.RP R6, R13 ;  /* 0x0000000d00067306 */ /* 0x000e300000209400 */
[----:B0-----:R-:W0:Y:S02]  /*03c0*/  MUFU.RCP R6, R6 ;  /* 0x0000000600067308 */ /* 0x001e240000001000 */
[----:B0-----:R-:W-:-:S06]  /*03d0*/  IADD3 R2, PT, PT, R6, 0xffffffe, RZ ;  /* 0x0ffffffe06027810 */ /* 0x001fcc0007ffe0ff */
[----:B------:R0:W1:Y:S02]  /*03e0*/  F2I.FTZ.U32.TRUNC.NTZ R3, R2 ;  /* 0x0000000200037305 */ /* 0x000064000021f000 */
[----:B0-----:R-:W-:Y:S01]  /*03f0*/  MOV R2, RZ ;  /* 0x000000ff00027202 */ /* 0x001fe20000000f00 */
[----:B-1----:R-:W-:-:S04]  /*0400*/  IMAD.MOV R12, RZ, RZ, -R3 ;  /* 0x000000ffff0c7224 */ /* 0x002fc800078e0a03 */
[----:B------:R-:W-:Y:S01]  /*0410*/  IMAD R15, R12, R13, RZ ;  /* 0x0000000d0c0f7224 */ /* 0x000fe200078e02ff */
[----:B------:R-:W-:-:S03]  /*0420*/  IABS R12, R16 ;  /* 0x00000010000c7213 */ /* 0x000fc60000000000 */
[----:B------:R-:W-:Y:S01]  /*0430*/  IMAD.HI.U32 R3, R3, R15, R2 ;  /* 0x0000000f03037227 */ /* 0x000fe200078e0002 */
[----:B------:R-:W-:-:S04]  /*0440*/  LOP3.LUT R2, R16, R11, RZ, 0x3c, !PT ;  /* 0x0000000b10027212 */ /* 0x000fc800078e3cff */
[----:B------:R-:W-:Y:S01]  /*0450*/  ISETP.GE.AND P3, PT, R2, RZ, PT ;  /* 0x000000ff0200720c */ /* 0x000fe20003f66270 */
[----:B------:R-:W-:-:S05]  /*0460*/  IMAD.HI.U32 R3, R3, R12, RZ ;  /* 0x0000000c03037227 */ /* 0x000fca00078e00ff */
[----:B------:R-:W-:-:S05]  /*0470*/  IADD3 R6, PT, PT, -R3, RZ, RZ ;  /* 0x000000ff03067210 */ /* 0x000fca0007ffe1ff */
[----:B------:R-:W-:-:S05]  /*0480*/  IMAD R6, R13, R6, R12 ;  /* 0x000000060d067224 */ /* 0x000fca00078e020c */
[----:B------:R-:W-:-:S13]  /*0490*/  ISETP.GT.U32.AND P2, PT, R13, R6, PT ;  /* 0x000000060d00720c */ /* 0x000fda0003f44070 */
[----:B------:R-:W-:Y:S01]  /*04a0*/  @!P2 IMAD.IADD R6, R6, 0x1, -R13 ;  /* 0x000000010606a824 */ /* 0x000fe200078e0a0d */
[----:B------:R-:W-:Y:S02]  /*04b0*/  @!P2 IADD3 R3, PT, PT, R3, 0x1, RZ ;  /* 0x000000010303a810 */ /* 0x000fe40007ffe0ff */
[----:B------:R-:W-:Y:S02]  /*04c0*/  ISETP.NE.AND P2, PT, R11, RZ, PT ;  /* 0x000000ff0b00720c */ /* 0x000fe40003f45270 */
[----:B------:R-:W-:-:S13]  /*04d0*/  ISETP.GE.U32.AND P1, PT, R6, R13, PT ;  /* 0x0000000d0600720c */ /* 0x000fda0003f26070 */
[----:B------:R-:W-:-:S05]  /*04e0*/  @P1 IADD3 R3, PT, PT, R3, 0x1, RZ ;  /* 0x0000000103031810 */ /* 0x000fca0007ffe0ff */
[----:B------:R-:W-:-:S05]  /*04f0*/  IMAD.MOV.U32 R6, RZ, RZ, R3 ;  /* 0x000000ffff067224 */ /* 0x000fca00078e0003 */
[----:B------:R-:W-:Y:S02]  /*0500*/  @!P3 IADD3 R6, PT, PT, -R6, RZ, RZ ;  /* 0x000000ff0606b210 */ /* 0x000fe40007ffe1ff */
        /* <DEDUP_REMOVED lines=8> */
[----:B0-----:R-:W-:Y:S01]  /*0590*/  MOV R2, RZ ;  /* 0x000000ff00027202 */ /* 0x001fe20000000f00 */
[----:B-1----:R-:W-:-:S04]  /*05a0*/  IMAD.MOV R15, RZ, RZ, -R3 ;  /* 0x000000ffff0f7224 */ /* 0x002fc800078e0a03 */
[----:B------:R-:W-:-:S04]  /*05b0*/  IMAD R15, R15, R12, RZ ;  /* 0x0000000c0f0f7224 */ /* 0x000fc800078e02ff */
[----:B------:R-:W-:Y:S02]  /*05c0*/  IMAD.HI.U32 R3, R3, R15, R2 ;  /* 0x0000000f03037227 */ /* 0x000fe400078e0002 */
[----:B------:R-:W0:Y:S04]  /*05d0*/  LDC R2, c[0x0][0x3f8] ;  /* 0x0000fe00ff027b82 */ /* 0x000e280000000800 */
[----:B------:R-:W-:-:S04]  /*05e0*/  IMAD.HI.U32 R3, R3, R14, RZ ;  /* 0x0000000e03037227 */ /* 0x000fc800078e00ff */
[----:B------:R-:W-:-:S05]  /*05f0*/  IMAD R13, R3, R13, R14 ;  /* 0x0000000d030d7224 */ /* 0x000fca00078e020e */
[----:B------:R-:W-:-:S13]  /*0600*/  ISETP.GT.U32.AND P2, PT, R12, R13, PT ;  /* 0x0000000d0c00720c */ /* 0x000fda0003f44070 */
[----:B------:R-:W-:Y:S01]  /*0610*/  @!P2 IMAD.IADD R13, R13, 0x1, -R12 ;  /* 0x000000010d0da824 */ /* 0x000fe200078e0a0c */
[----:B------:R-:W-:Y:S02]  /*0620*/  @!P2 IADD3 R3, PT, PT, R3, 0x1, RZ ;  /* 0x000000010303a810 */ /* 0x000fe40007ffe0ff */
[----:B------:R-:W-:Y:S02]  /*0630*/  ISETP.NE.AND P2, PT, R6, RZ, PT ;  /* 0x000000ff0600720c */ /* 0x000fe40003f45270 */
[----:B------:R-:W-:Y:S02]  /*0640*/  ISETP.GE.U32.AND P1, PT, R13, R12, PT ;  /* 0x0000000c0d00720c */ /* 0x000fe40003f26070 */
[----:B------:R-:W-:-:S04]  /*0650*/  LOP3.LUT R12, R17, R6, RZ, 0x3c, !PT ;  /* 0x00000006110c7212 */ /* 0x000fc800078e3cff */
[----:B------:R-:W-:-:S07]  /*0660*/  ISETP.GE.AND P3, PT, R12, RZ, PT ;  /* 0x000000ff0c00720c */ /* 0x000fce0003f66270 */
[----:B------:R-:W-:-:S06]  /*0670*/  @P1 IADD3 R3, PT, PT, R3, 0x1, RZ ;  /* 0x0000000103031810 */ /* 0x000fcc0007ffe0ff */
[----:B------:R-:W-:Y:S01]  /*0680*/  @!P3 IMAD.MOV R3, RZ, RZ, -R3 ;  /* 0x000000ffff03b224 */ /* 0x000fe200078e0a03 */
[----:B------:R-:W-:-:S05]  /*0690*/  @!P2 LOP3.LUT R3, RZ, R6, RZ, 0x33, !PT ;  /* 0x00000006ff03a212 */ /* 0x000fca00078e33ff */
[----:B0-----:R-:W-:-:S05]  /*06a0*/  IMAD R3, R2, R11, R3 ;  /* 0x0000000b02037224 */ /* 0x001fca00078e0203 */
[----:B------:R-:W-:-:S05]  /*06b0*/  IADD3 R6, PT, PT, -R3, RZ, RZ ;  /* 0x000000ff03067210 */ /* 0x000fca0007ffe1ff */
[----:B------:R-:W-:-:S07]  /*06c0*/  IMAD R6, R5, R6, 0x1 ;  /* 0x0000000105067424 */ /* 0x000fce00078e0206 */
.L_x_564:
        /* <DEDUP_REMOVED lines=8> */
[----:B------:R-:W-:Y:S02]  /*0750*/  MOV R15, 0x400 ;  /* 0x00000400000f7802 */ /* 0x000fe40000000f00 */
[----:B------:R-:W-:-:S03]  /*0760*/  IADD3 R13, PT, PT, -R4, R13, RZ ;  /* 0x0000000d040d7210 */ /* 0x000fc60007ffe1ff */
[----:B------:R-:W3:Y:S01]  /*0770*/  LDC R12, c[0x0][0x404] ;  /* 0x00010100ff0c7b82 */ /* 0x000ee20000000800 */
[----:B------:R-:W-:Y:S01]  /*0780*/  VIADD R15, R15, 0x20 ;  /* 0x000000200f0f7836 */ /* 0x000fe20000000000 */
[----:B0-----:R-:W-:Y:S02]  /*0790*/  IABS R21, R23 ;  /* 0x0000001700157213 */ /* 0x001fe40000000000 */
[----:B------:R-:W-:Y:S02]  /*07a0*/  ISETP.NE.AND P1, PT, R23, RZ, PT ;  /* 0x000000ff1700720c */ /* 0x000fe40003f25270 */
[----:B------:R-:W0:Y:S01]  /*07b0*/  I2F.RP R14, R21 ;  /* 0x00000015000e7306 */ /* 0x000e220000209400 */
[----:B---3--:R-:W-:Y:S02]  /*07c0*/  ISETP.NE.AND P2, PT, R12, RZ, PT ;  /* 0x000000ff0c00720c */ /* 0x008fe40003f45270 */
[----:B-1----:R-:W-:Y:S01]  /*07d0*/  LEA R4, R22, R15, 0x18 ;  /* 0x0000000f16047211 */ /* 0x002fe200078ec0ff */
[----:B------:R-:W-:-:S04]  /*07e0*/  IMAD.MOV.U32 R15, RZ, RZ, R9 ;  /* 0x000000ffff0f7224 */ /* 0x000fc800078e0009 */
[----:B0-----:R-:W0:Y:S02]  /*07f0*/  MUFU.RCP R14, R14 ;  /* 0x0000000e000e7308 */ /* 0x001e240000001000 */
[----:B0-----:R-:W-:-:S06]  /*0800*/  IADD3 R2, PT, PT, R14, 0xffffffe, RZ ;  /* 0x0ffffffe0e027810 */ /* 0x001fcc0007ffe0ff */
[----:B------:R0:W1:Y:S02]  /*0810*/  F2I.FTZ.U32.TRUNC.NTZ R3, R2 ;  /* 0x0000000200037305 */ /* 0x000064000021f000 */
[----:B0-----:R-:W-:Y:S02]  /*0820*/  MOV R2, RZ ;  /* 0x000000ff00027202 */ /* 0x001fe40000000f00 */
[----:B-1----:R-:W-:-:S05]  /*0830*/  IADD3 R24, PT, PT, RZ, -R3, RZ ;  /* 0x80000003ff187210 */ /* 0x002fca0007ffe0ff */
[----:B------:R-:W-:-:S04]  /*0840*/  IMAD R25, R24, R21, RZ ;  /* 0x0000001518197224 */ /* 0x000fc800078e02ff */
[----:B------:R-:W-:Y:S01]  /*0850*/  IMAD.HI.U32 R2, R3, R25, R2 ;  /* 0x0000001903027227 */ /* 0x000fe200078e0002 */
[----:B--2---:R-:W-:-:S07]  /*0860*/  IADD3 R3, PT, PT, R8, -UR4, RZ ;  /* 0x8000000408037c10 */ /* 0x004fce000fffe0ff */
.L_x_568:
[----:B------:R-:W-:Y:S02]  /*0870*/  SHF.L.U32 R14, R15, 0x5, RZ ;  /* 0x000000050f0e7819 */ /* 0x000fe400000006ff */
[----:B------:R-:W-:Y:S02]  /*0880*/  IABS R21, R12 ;  /* 0x0000000c00157213 */ /* 0x000fe40000000000 */
[----:B------:R-:W-:Y:S02]  /*0890*/  IABS R24, R14 ;  /* 0x0000000e00187213 */ /* 0x000fe40000000000 */
[----:B------:R-:W-:-:S03]  /*08a0*/  IABS R27, R23 ;  /* 0x00000017001b7213 */ /* 0x000fc60000000000 */
        /* <DEDUP_REMOVED lines=9> */
[----:B------:R-:W-:-:S06]  /*0940*/  @P0 VIADD R22, R22, 0x1 ;  /* 0x0000000116160836 */ /* 0x000fcc0000000000 */
        /* <DEDUP_REMOVED lines=24> */
.L_x_566:
[----:B------:R-:W-:Y:S05]  /*0ad0*/  BSYNC.RECONVERGENT B6 ;  /* 0x0000000000067941 */ /* 0x000fea0003800200 */
.L_x_565:
[----:B------:R-:W-:Y:S01]  /*0ae0*/  UMOV UR4, 0xffffffff ;  /* 0xffffffff00047882 */ /* 0x000fe20000000000 */
        /* <DEDUP_REMOVED lines=13> */
.L_x_611:
[----:B------:R-:W2:Y:S01]  /*0bc0*/  S2R R2, SR_CgaCtaId ;  /* 0x0000000000027919 */ /* 0x000ea20000008800 */
[----:B------:R-:W-:Y:S01]  /*0bd0*/  MOV R3, 0x400 ;  /* 0x0000040000037802 */ /* 0x000fe20000000f00 */
[----:B------:R-:W-:Y:S05]  /*0be0*/  WARPSYNC.ALL ;  /* 0x0000000000007948 */ /* 0x000fea0003800000 */
[----:B------:R-:W-:Y:S02]  /*0bf0*/  ISETP.NE.AND P3, PT, R22, RZ, PT ;  /* 0x000000ff1600720c */ /* 0x000fe40003f65270 */
[----:B-1----:R-:W-:Y:S02]  /*0c00*/  FMNMX.FTZ R14, R4, R14, !PT ;  /* 0x0000000e040e7209 */ /* 0x002fe40007810000 */
[----:B--2---:R-:W-:-:S05]  /*0c10*/  LEA R0, R2, R3, 0x18 ;  /* 0x0000000302007211 */ /* 0x004fca00078ec0ff */
[----:B------:R-:W-:-:S05]  /*0c20*/  IMAD R23, R23, 0x4, R0 ;  /* 0x0000000417177824 */ /* 0x000fca00078e0200 */
[----:B------:R-:W-:Y:S01]  /*0c30*/  @!P3 STS [R23], R14 ;  /* 0x0000000e1700b388 */ /* 0x000fe20000000800 */
[----:B------:R-:W-:Y:S01]  /*0c40*/  BAR.SYNC.DEFER_BLOCKING 0x0 ;  /* 0x0000000000007b1d */ /* 0x000fe20000010000 */
[C---:B------:R-:W-:Y:S01]  /*0c50*/  ISETP.GT.U32.AND P2, PT, R22.reuse, 0x3, PT ;  /* 0x000000031600780c */ /* 0x040fe20003f44070 */
[----:B------:R-:W-:Y:S01]  /*0c60*/  IMAD.MOV.U32 R13, RZ, RZ, RZ ;  /* 0x000000ffff0d7224 */ /* 0x000fe200078e00ff */
        /* <DEDUP_REMOVED lines=13> */
[----:B------:R-:W-:Y:S01]  /*0d40*/  SHF.L.U32 R11, R18, 0x9, RZ ;  /* 0x00000009120b7819 */ /* 0x000fe200000006ff */
[----:B------:R-:W-:Y:S01]  /*0d50*/  HFMA2 R13, -RZ, RZ, 0, 0 ;  /* 0x00000000ff0d7431 */ /* 0x000fe200000001ff */
[----:B------:R-:W-:-:S04]  /*0d60*/  IADD3 R4, PT, PT, R7, R4, RZ ;  /* 0x0000000407047210 */ /* 0x000fc80007ffe0ff */
[C---:B------:R-:W-:Y:S01]  /*0d70*/  LOP3.LUT R12, R4.reuse, 0x180, RZ, 0xc0, !PT ;  /* 0x00000180040c7812 */ /* 0x040fe200078ec0ff */
[----:B------:R-:W-:-:S03]  /*0d80*/  IMAD.IADD R11, R4, 0x1, -R11 ;  /* 0x00000001040b7824 */ /* 0x000fc600078e0a0b */
        /* <DEDUP_REMOVED lines=12> */
.L_x_574:
        /* <DEDUP_REMOVED lines=11> */
.L_x_573:
[----:B------:R-:W-:Y:S05]  /*0f00*/  BSYNC.RECONVERGENT B1 ;  /* 0x0000000000017941 */ /* 0x000fea0003800200 */
.L_x_572:
        /* <DEDUP_REMOVED lines=12> */
.L_x_577:
[----:B------:R-:W0:Y:S01]  /*0fd0*/  LDS R15, [R4+-0x400] ;  /* 0xfffc0000040f7984 */ /* 0x000e220000000800 */
[----:B------:R-:W-:-:S03]  /*0fe0*/  IADD3 R12, PT, PT, R12, 0x800, RZ ;  /* 0x000008000c0c7810 */ /* 0x000fc60007ffe0ff */
[----:B------:R-:W1:Y:S01]  /*0ff0*/  LDS R29, [R4+-0x200] ;  /* 0xfffe0000041d7984 */ /* 0x000e620000000800 */
[----:B------:R-:W-:-:S03]  /*1000*/  ISETP.GE.AND P4, PT, R12, R11, PT ;  /* 0x0000000b0c00720c */ /* 0x000fc60003f86270 */
[----:B------:R-:W2:Y:S04]  /*1010*/  LDS R26, [R4] ;  /* 0x00000000041a7984 */ /* 0x000ea80000000800 */
[----:B------:R-:W3:Y:S04]  /*1020*/  LDS R25, [R4+0x200] ;  /* 0x0002000004197984 */ /* 0x000ee80000000800 */
[----:B------:R-:W4:Y:S01]  /*1030*/  LDS R27, [R4+0x400] ;  /* 0x00040000041b7984 */ /* 0x000f220000000800 */
[----:B0-----:R-:W-:-:S04]  /*1040*/  FADD.FTZ R15, -R0, R15 ;  /* 0x0000000f000f7221 */ /* 0x001fc80000010100 */
[----:B------:R-:W-:Y:S01]  /*1050*/  FMUL.FTZ R14, R15, 1.4426950216293334961 ;  /* 0x3fb8aa3b0f0e7820 */ /* 0x000fe20000410000 */
[C---:B-1----:R-:W-:Y:S01]  /*1060*/  FADD.FTZ R29, -R0.reuse, R29 ;  /* 0x0000001d001d7221 */ /* 0x042fe20000010100 */
[----:B------:R-:W0:Y:S01]  /*1070*/  LDS R15, [R4+0x600] ;  /* 0x00060000040f7984 */ /* 0x000e220000000800 */
[----:B--2---:R-:W-:Y:S01]  /*1080*/  FADD.FTZ R28, -R0, R26 ;  /* 0x0000001a001c7221 */ /* 0x004fe20000010100 */
[----:B------:R-:W1:Y:S01]  /*1090*/  MUFU.EX2 R24, R14 ;  /* 0x0000000e00187308 */ /* 0x000e620000000800 */
[----:B------:R-:W-:Y:S02]  /*10a0*/  FMUL.FTZ R26, R29, 1.4426950216293334961 ;  /* 0x3fb8aa3b1d1a7820 */ /* 0x000fe40000410000 */
[----:B------:R-:W-:Y:S01]  /*10b0*/  FMUL.FTZ R29, R28, 1.4426950216293334961 ;  /* 0x3fb8aa3b1c1d7820 */ /* 0x000fe20000410000 */
[C---:B---3--:R-:W-:Y:S01]  /*10c0*/  FADD.FTZ R25, -R0.reuse, R25 ;  /* 0x0000001900197221 */ /* 0x048fe20000010100 */
[----:B------:R-:W2:Y:S01]  /*10d0*/  MUFU.EX2 R14, R26 ;  /* 0x0000001a000e7308 */ /* 0x000ea20000000800 */
[----:B----4-:R-:W-:-:S02]  /*10e0*/  FADD.FTZ R27, -R0, R27 ;  /* 0x0000001b001b7221 */ /* 0x010fc40000010100 */
[----:B------:R-:W-:Y:S01]  /*10f0*/  FMUL.FTZ R25, R25, 1.4426950216293334961 ;  /* 0x3fb8aa3b19197820 */ /* 0x000fe20000410000 */
[----:B------:R-:W3:Y:S05]  /*1100*/  MUFU.EX2 R29, R29 ;  /* 0x0000001d001d7308 */ /* 0x000eea0000000800 */
[----:B------:R-:W4:Y:S01]  /*1110*/  MUFU.EX2 R25, R25 ;  /* 0x0000001900197308 */ /* 0x000f220000000800 */
[----:B-1----:R-:W-:Y:S01]  /*1120*/  FADD.FTZ R13, R24, R13 ;  /* 0x0000000d180d7221 */ /* 0x002fe20000010000 */
[----:B------:R0:W-:Y:S03]  /*1130*/  STS [R4+-0x400], R24 ;  /* 0xfffc001804007388 */ /* 0x0001e60000000800 */
[----:B--2---:R-:W-:Y:S01]  /*1140*/  FADD.FTZ R28, R13, R14 ;  /* 0x0000000e0d1c7221 */ /* 0x004fe20000010000 */
[----:B------:R-:W-:Y:S03]  /*1150*/  LDS R26, [R4+0xc00] ;  /* 0x000c0000041a7984 */ /* 0x000fe60000000800 */
[----:B---3--:R-:W-:Y:S01]  /*1160*/  FADD.FTZ R28, R28, R29 ;  /* 0x0000001d1c1c7221 */ /* 0x008fe20000010000 */
[----:B------:R-:W-:Y:S03]  /*1170*/  STS [R4+-0x200], R14 ;  /* 0xfffe000e04007388 */ /* 0x000fe60000000800 */
[----:B----4-:R-:W-:Y:S01]  /*1180*/  FADD.FTZ R13, R28, R25 ;  /* 0x000000191c0d7221 */ /* 0x010fe20000010000 */
[----:B------:R-:W1:Y:S04]  /*1190*/  LDS R14, [R4+0xe00] ;  /* 0x000e0000040e7984 */ /* 0x000e680000000800 */
[----:B------:R-:W2:Y:S01]  /*11a0*/  LDS R28, [R4+0xa00] ;  /* 0x000a0000041c7984 */ /* 0x000ea20000000800 */
[----:B0-----:R-:W-:Y:S01]  /*11b0*/  FADD.FTZ R24, -R0, R15 ;  /* 0x0000000f00187221 */ /* 0x001fe20000010100 */
[----:B------:R-:W-:-:S02]  /*11c0*/  FMUL.FTZ R15, R27, 1.4426950216293334961 ;  /* 0x3fb8aa3b1b0f7820 */ /* 0x000fc40000410000 */
[----:B------:R2:W-:Y:S01]  /*11d0*/  STS [R4+0x200], R25 ;  /* 0x0002001904007388 */ /* 0x0005e20000000800 */
[----:B------:R-:W-:-:S03]  /*11e0*/  FMUL.FTZ R24, R24, 1.4426950216293334961 ;  /* 0x3fb8aa3b18187820 */ /* 0x000fc60000410000 */
[----:B------:R-:W0:Y:S01]  /*11f0*/  LDS R27, [R4+0x800] ;  /* 0x00080000041b7984 */ /* 0x000e220000000800 */
[----:B------:R-:W3:Y:S03]  /*1200*/  MUFU.EX2 R15, R15 ;  /* 0x0000000f000f7308 */ /* 0x000ee60000000800 */
[----:B------:R-:W-:Y:S01]  /*1210*/  STS [R4], R29 ;  /* 0x0000001d04007388 */ /* 0x000fe20000000800 */
[----:B------:R-:W4:Y:S03]  /*1220*/  MUFU.EX2 R24, R24 ;  /* 0x0000001800187308 */ /* 0x000f260000000800 */
[----:B------:R-:W5:Y:S01]  /*1230*/  LDS R29, [R4+0x1000] ;  /* 0x00100000041d7984 */ /* 0x000f620000000800 */
[----:B---3--:R-:W-:-:S03]  /*1240*/  FADD.FTZ R13, R13, R15 ;  /* 0x0000000f0d0d7221 */ /* 0x008fc60000010000 */
[----:B------:R3:W-:Y:S01]  /*1250*/  STS [R4+0x400], R15 ;  /* 0x0004000f04007388 */ /* 0x0007e20000000800 */
[----:B----4-:R-:W-:-:S03]  /*1260*/  FADD.FTZ R13, R13, R24 ;  /* 0x000000180d0d7221 */ /* 0x010fc60000010000 */
[----:B------:R-:W-:Y:S04]  /*1270*/  STS [R4+0x600], R24 ;  /* 0x0006001804007388 */ /* 0x000fe80000000800 */
[----:B------:R-:W4:Y:S01]  /*1280*/  LDS R24, [R4+0x1400] ;  /* 0x0014000004187984 */ /* 0x000f220000000800 */
[C---:B-1----:R-:W-:Y:S01]  /*1290*/  FADD.FTZ R14, -R0.reuse, R14 ;  /* 0x0000000e000e7221 */ /* 0x042fe20000010100 */
[----:B--2---:R-:W-:-:S03]  /*12a0*/  FADD.FTZ R25, -R0, R28 ;  /* 0x0000001c00197221 */ /* 0x004fc60000010100 */
[----:B---3--:R-:W-:Y:S01]  /*12b0*/  FMUL.FTZ R15, R14, 1.4426950216293334961 ;  /* 0x3fb8aa3b0e0f7820 */ /* 0x008fe20000410000 */
[----:B------:R-:W-:-:S05]  /*12c0*/  FMUL.FTZ R25, R25, 1.4426950216293334961 ;  /* 0x3fb8aa3b19197820 */ /* 0x000fca0000410000 */
[----:B------:R-:W1:Y:S01]  /*12d0*/  MUFU.EX2 R15, R15 ;  /* 0x0000000f000f7308 */ /* 0x000e620000000800 */
[----:B0-----:R-:W-:-:S03]  /*12e0*/  FADD.FTZ R27, -R0, R27 ;  /* 0x0000001b001b7221 */ /* 0x001fc60000010100 */
[----:B------:R-:W0:Y:S01]  /*12f0*/  MUFU.EX2 R25, R25 ;  /* 0x0000001900197308 */ /* 0x000e220000000800 */
[----:B------:R-:W-:Y:S01]  /*1300*/  FMUL.FTZ R28, R27, 1.4426950216293334961 ;  /* 0x3fb8aa3b1b1c7820 */ /* 0x000fe20000410000 */
[----:B------:R-:W-:-:S03]  /*1310*/  FADD.FTZ R27, -R0, R26 ;  /* 0x0000001a001b7221 */ /* 0x000fc60000010100 */
[----:B------:R-:W2:Y:S01]  /*1320*/  MUFU.EX2 R26, R28 ;  /* 0x0000001c001a7308 */ /* 0x000ea20000000800 */
[----:B------:R-:W-:Y:S01]  /*1330*/  FMUL.FTZ R27, R27, 1.4426950216293334961 ;  /* 0x3fb8aa3b1b1b7820 */ /* 0x000fe20000410000 */
[C---:B-----5:R-:W-:Y:S01]  /*1340*/  FADD.FTZ R29, -R0.reuse, R29 ;  /* 0x0000001d001d7221 */ /* 0x060fe20000010100 */
[----:B-1----:R-:W-:Y:S03]  /*1350*/  STS [R4+0xe00], R15 ;  /* 0x000e000f04007388 */ /* 0x002fe60000000800 */
[----:B------:R-:W-:Y:S01]  /*1360*/  FMUL.FTZ R29, R29, 1.4426950216293334961 ;  /* 0x3fb8aa3b1d1d7820 */ /* 0x000fe20000410000 */
[----:B------:R-:W1:Y:S01]  /*1370*/  MUFU.EX2 R27, R27 ;  /* 0x0000001b001b7308 */ /* 0x000e620000000800 */
[----:B0-----:R-:W-:Y:S04]  /*1380*/  STS [R4+0xa00], R25 ;  /* 0x000a001904007388 */ /* 0x001fe80000000800 */
[----:B------:R-:W0:Y:S01]  /*1390*/  MUFU.EX2 R29, R29 ;  /* 0x0000001d001d7308 */ /* 0x000e220000000800 */
[----:B--2---:R-:W-:Y:S01]  /*13a0*/  FADD.FTZ R14, R13, R26 ;  /* 0x0000001a0d0e7221 */ /* 0x004fe20000010000 */
[----:B------:R-:W-:Y:S01]  /*13b0*/  STS [R4+0x800], R26 ;  /* 0x0008001a04007388 */ /* 0x000fe20000000800 */
[----:B----4-:R-:W-:-:S02]  /*13c0*/  FADD.FTZ R24, -R0, R24 ;  /* 0x0000001800187221 */ /* 0x010fc40000010100 */
[----:B------:R-:W-:Y:S01]  /*13d0*/  FADD.FTZ R14, R14, R25 ;  /* 0x000000190e0e7221 */ /* 0x000fe20000010000 */
[----:B------:R-:W2:Y:S03]  /*13e0*/  LDS R26, [R4+0x1800] ;  /* 0x00180000041a7984 */ /* 0x000ea60000000800 */
[----:B-1----:R-:W-:Y:S01]  /*13f0*/  FADD.FTZ R28, R14, R27 ;  /* 0x0000001b0e1c7221 */ /* 0x002fe20000010000 */
[----:B------:R-:W1:Y:S03]  /*1400*/  LDS R25, [R4+0x1a00] ;  /* 0x001a000004197984 */ /* 0x000e660000000800 */
[----:B------:R-:W-:Y:S01]  /*1410*/  FADD.FTZ R13, R28, R15 ;  /* 0x0000000f1c0d7221 */ /* 0x000fe20000010000 */
[----:B------:R-:W3:Y:S03]  /*1420*/  LDS R14, [R4+0x1200] ;  /* 0x00120000040e7984 */ /* 0x000ee60000000800 */
[----:B0-----:R-:W-:Y:S01]  /*1430*/  FADD.FTZ R13, R13, R29 ;  /* 0x0000001d0d0d7221 */ /* 0x001fe20000010000 */
[----:B------:R-:W0:Y:S04]  /*1440*/  LDS R28, [R4+0x1600] ;  /* 0x00160000041c7984 */ /* 0x000e280000000800 */
[----:B------:R-:W-:Y:S04]  /*1450*/  STS [R4+0xc00], R27 ;  /* 0x000c001b04007388 */ /* 0x000fe80000000800 */
[----:B------:R4:W-:Y:S01]  /*1460*/  STS [R4+0x1000], R29 ;  /* 0x0010001d04007388 */ /* 0x0009e20000000800 */
[C---:B--2---:R-:W-:Y:S01]  /*1470*/  FADD.FTZ R26, -R0.reuse, R26 ;  /* 0x0000001a001a7221 */ /* 0x044fe20000010100 */
[----:B-1----:R-:W-:-:S03]  /*1480*/  FADD.FTZ R25, -R0, R25 ;  /* 0x0000001900197221 */ /* 0x002fc60000010100 */
[----:B------:R-:W-:Y:S01]  /*1490*/  FMUL.FTZ R26, R26, 1.4426950216293334961 ;  /* 0x3fb8aa3b1a1a7820 */ /* 0x000fe20000410000 */
[----:B---3--:R-:W-:Y:S01]  /*14a0*/  FADD.FTZ R14, -R0, R14 ;  /* 0x0000000e000e7221 */ /* 0x008fe20000010100 */
[----:B------:R-:W-:Y:S02]  /*14b0*/  FMUL.FTZ R25, R25, 1.4426950216293334961 ;  /* 0x3fb8aa3b19197820 */ /* 0x000fe40000410000 */
[----:B----4-:R-:W1:Y:S01]  /*14c0*/  MUFU.EX2 R29, R26 ;  /* 0x0000001a001d7308 */ /* 0x010e620000000800 */
[----:B------:R-:W-:Y:S01]  /*14d0*/  FMUL.FTZ R14, R14, 1.4426950216293334961 ;  /* 0x3fb8aa3b0e0e7820 */ /* 0x000fe20000410000 */
[----:B0-----:R-:W-:Y:S01]  /*14e0*/  FADD.FTZ R27, -R0, R28 ;  /* 0x0000001c001b7221 */ /* 0x001fe20000010100 */
[----:B------:R-:W-:Y:S01]  /*14f0*/  FMUL.FTZ R28, R24, 1.4426950216293334961 ;  /* 0x3fb8aa3b181c7820 */ /* 0x000fe20000410000 */
[----:B------:R-:W0:Y:S02]  /*1500*/  MUFU.EX2 R25, R25 ;  /* 0x0000001900197308 */ /* 0x000e240000000800 */
[----:B------:R-:W-:-:S02]  /*1510*/  FMUL.FTZ R27, R27, 1.4426950216293334961 ;  /* 0x3fb8aa3b1b1b7820 */ /* 0x000fc40000410000 */
[----:B------:R-:W2:Y:S04]  /*1520*/  MUFU.EX2 R14, R14 ;  /* 0x0000000e000e7308 */ /* 0x000ea80000000800 */
[----:B------:R-:W3:Y:S01]  /*1530*/  MUFU.EX2 R15, R28 ;  /* 0x0000001c000f7308 */ /* 0x000ee20000000800 */
[----:B-1----:R-:W-:Y:S03]  /*1540*/  STS [R4+0x1800], R29 ;  /* 0x0018001d04007388 */ /* 0x002fe60000000800 */
[----:B------:R-:W1:Y:S01]  /*1550*/  MUFU.EX2 R27, R27 ;  /* 0x0000001b001b7308 */ /* 0x000e620000000800 */
[----:B0-----:R-:W-:Y:S01]  /*1560*/  STS [R4+0x1a00], R25 ;  /* 0x001a001904007388 */ /* 0x001fe20000000800 */
[----:B--2---:R-:W-:-:S03]  /*1570*/  FADD.FTZ R24, R13, R14 ;  /* 0x0000000e0d187221 */ /* 0x004fc60000010000 */
[----:B------:R-:W-:Y:S01]  /*1580*/  STS [R4+0x1200], R14 ;  /* 0x0012000e04007388 */ /* 0x000fe20000000800 */
[----:B---3--:R-:W-:-:S03]  /*1590*/  FADD.FTZ R24, R24, R15 ;  /* 0x0000000f18187221 */ /* 0x008fc60000010000 */
[----:B------:R-:W-:Y:S01]  /*15a0*/  STS [R4+0x1400], R15 ;  /* 0x0014000f04007388 */ /* 0x000fe20000000800 */
[----:B-1----:R-:W-:-:S03]  /*15b0*/  FADD.FTZ R24, R24, R27 ;  /* 0x0000001b18187221 */ /* 0x002fc60000010000 */
[----:B------:R0:W-:Y:S01]  /*15c0*/  STS [R4+0x1600], R27 ;  /* 0x0016001b04007388 */ /* 0x0001e20000000800 */
[----:B------:R-:W-:-:S04]  /*15d0*/  FADD.FTZ R24, R24, R29 ;  /* 0x0000001d18187221 */ /* 0x000fc80000010000 */
[----:B------:R-:W-:Y:S01]  /*15e0*/  FADD.FTZ R13, R24, R25 ;  /* 0x00000019180d7221 */ /* 0x000fe20000010000 */
[----:B0-----:R-:W-:Y:S01]  /*15f0*/  IADD3 R4, PT, PT, R4, 0x2000, RZ ;  /* 0x0000200004047810 */ /* 0x001fe20007ffe0ff */
[----:B------:R-:W-:Y:S06]  /*1600*/  @!P4 BRA `(.L_x_577) ;  /* 0xfffffff80070c947 */ /* 0x000fec000383ffff */
.L_x_576:
[----:B------:R-:W-:Y:S05]  /*1610*/  BSYNC.RECONVERGENT B1 ;  /* 0x0000000000017941 */ /* 0x000fea0003800200 */
.L_x_575:
        /* <DEDUP_REMOVED lines=8> */
[----:B------:R-:W2:Y:S04]  /*16a0*/  LDS R25, [R4+0x200] ;  /* 0x0002000004197984 */ /* 0x000ea80000000800 */
[----:B------:R-:W3:Y:S04]  /*16b0*/  LDS R27, [R4+0x400] ;  /* 0x00040000041b7984 */ /* 0x000ee80000000800 */
[----:B------:R-:W4:Y:S04]  /*16c0*/  LDS R29, [R4+0x600] ;  /* 0x00060000041d7984 */ /* 0x000f280000000800 */
[----:B------:R-:W5:Y:S01]  /*16d0*/  LDS R14, [R4+0x800] ;  /* 0x00080000040e7984 */ /* 0x000f620000000800 */
[C---:B0-----:R-:W-:Y:S01]  /*16e0*/  FADD.FTZ R15, -R0.reuse, R15 ;  /* 0x0000000f000f7221 */ /* 0x041fe20000010100 */
[----:B-1----:R-:W-:-:S03]  /*16f0*/  FADD.FTZ R11, -R0, R11 ;  /* 0x0000000b000b7221 */ /* 0x002fc60000010100 */
[----:B------:R-:W-:Y:S02]  /*1700*/  FMUL.FTZ R26, R15, 1.4426950216293334961 ;  /* 0x3fb8aa3b0f1a7820 */ /* 0x000fe40000410000 */
[----:B------:R-:W0:Y:S01]  /*1710*/  LDS R15, [R4] ;  /* 0x00000000040f7984 */ /* 0x000e220000000800 */
[----:B------:R-:W-:Y:S01]  /*1720*/  FMUL.FTZ R24, R11, 1.4426950216293334961 ;  /* 0x3fb8aa3b0b187820 */ /* 0x000fe20000410000 */
[C---:B--2---:R-:W-:Y:S02]  /*1730*/  FADD.FTZ R25, -R0.reuse, R25 ;  /* 0x0000001900197221 */ /* 0x044fe40000010100 */
[----:B------:R-:W1:Y:S01]  /*1740*/  MUFU.EX2 R26, R26 ;  /* 0x0000001a001a7308 */ /* 0x000e620000000800 */
[C---:B---3--:R-:W-:Y:S01]  /*1750*/  FADD.FTZ R27, -R0.reuse, R27 ;  /* 0x0000001b001b7221 */ /* 0x048fe20000010100 */
[----:B------:R-:W-:Y:S02]  /*1760*/  FMUL.FTZ R25, R25, 1.4426950216293334961 ;  /* 0x3fb8aa3b19197820 */ /* 0x000fe40000410000 */
[----:B------:R-:W2:Y:S01]  /*1770*/  MUFU.EX2 R24, R24 ;  /* 0x0000001800187308 */ /* 0x000ea20000000800 */
[----:B----4-:R-:W-:Y:S01]  /*1780*/  FADD.FTZ R29, -R0, R29 ;  /* 0x0000001d001d7221 */ /* 0x010fe20000010100 */
[----:B------:R-:W-:-:S02]  /*1790*/  FMUL.FTZ R27, R27, 1.4426950216293334961 ;  /* 0x3fb8aa3b1b1b7820 */ /* 0x000fc40000410000 */
[----:B------:R-:W3:Y:S01]  /*17a0*/  MUFU.EX2 R25, R25 ;  /* 0x0000001900197308 */ /* 0x000ee20000000800 */
[----:B-----5:R-:W-:-:S03]  /*17b0*/  FADD.FTZ R14, -R0, R14 ;  /* 0x0000000e000e7221 */ /* 0x020fc60000010100 */
[----:B------:R-:W4:Y:S01]  /*17c0*/  MUFU.EX2 R27, R27 ;  /* 0x0000001b001b7308 */ /* 0x000f220000000800 */
[----:B------:R-:W-:Y:S01]  /*17d0*/  FMUL.FTZ R14, R14, 1.4426950216293334961 ;  /* 0x3fb8aa3b0e0e7820 */ /* 0x000fe20000410000 */
[----:B-1----:R-:W-:Y:S01]  /*17e0*/  STS [R4+-0x200], R26 ;  /* 0xfffe001a04007388 */ /* 0x002fe20000000800 */
[----:B--2---:R-:W-:-:S03]  /*17f0*/  FADD.FTZ R11, R13, R24 ;  /* 0x000000180d0b7221 */ /* 0x004fc60000010000 */
[----:B------:R1:W-:Y:S01]  /*1800*/  STS [R4+-0x400], R24 ;  /* 0xfffc001804007388 */ /* 0x0003e20000000800 */
[----:B------:R-:W2:Y:S01]  /*1810*/  MUFU.EX2 R14, R14 ;  /* 0x0000000e000e7308 */ /* 0x000ea20000000800 */
[----:B------:R-:W-:Y:S02]  /*1820*/  FADD.FTZ R11, R11, R26 ;  /* 0x0000001a0b0b7221 */ /* 0x000fe40000010000 */
[----:B------:R-:W5:Y:S04]  /*1830*/  LDS R13, [R4+0xa00] ;  /* 0x000a0000040d7984 */ /* 0x000f680000000800 */
[----:B---3--:R-:W-:Y:S01]  /*1840*/  STS [R4+0x200], R25 ;  /* 0x0002001904007388 */ /* 0x008fe20000000800 */
[----:B-1----:R-:W-:-:S03]  /*1850*/  FMUL.FTZ R24, R29, 1.4426950216293334961 ;  /* 0x3fb8aa3b1d187820 */ /* 0x002fc60000410000 */
[----:B----4-:R-:W-:Y:S03]  /*1860*/  STS [R4+0x400], R27 ;  /* 0x0004001b04007388 */ /* 0x010fe60000000800 */
[----:B------:R-:W1:Y:S01]  /*1870*/  MUFU.EX2 R24, R24 ;  /* 0x0000001800187308 */ /* 0x000e620000000800 */
[----:B0-----:R-:W-:Y:S01]  /*1880*/  FADD.FTZ R15, -R0, R15 ;  /* 0x0000000f000f7221 */ /* 0x001fe20000010100 */
[----:B--2---:R-:W-:Y:S03]  /*1890*/  STS [R4+0x800], R14 ;  /* 0x0008000e04007388 */ /* 0x004fe60000000800 */
[----:B------:R-:W-:-:S06]  /*18a0*/  FMUL.FTZ R15, R15, 1.4426950216293334961 ;  /* 0x3fb8aa3b0f0f7820 */ /* 0x000fcc0000410000 */
[----:B------:R-:W0:Y:S01]  /*18b0*/  MUFU.EX2 R15, R15 ;  /* 0x0000000f000f7308 */ /* 0x000e220000000800 */
[----:B-1----:R-:W-:Y:S01]  /*18c0*/  STS [R4+0x600], R24 ;  /* 0x0006001804007388 */ /* 0x002fe20000000800 */
[----:B0-----:R-:W-:-:S03]  /*18d0*/  FADD.FTZ R26, R11, R15 ;  /* 0x0000000f0b1a7221 */ /* 0x001fc60000010000 */
[----:B------:R-:W-:Y:S01]  /*18e0*/  STS [R4], R15 ;  /* 0x0000000f04007388 */ /* 0x000fe20000000800 */
[----:B-----5:R-:W-:Y:S01]  /*18f0*/  FADD.FTZ R13, -R0, R13 ;  /* 0x0000000d000d7221 */ /* 0x020fe20000010100 */
[----:B------:R-:W-:-:S03]  /*1900*/  FADD.FTZ R26, R26, R25 ;  /* 0x000000191a1a7221 */ /* 0x000fc60000010000 */
[----:B------:R-:W-:Y:S01]  /*1910*/  FMUL.FTZ R13, R13, 1.4426950216293334961 ;  /* 0x3fb8aa3b0d0d7820 */ /* 0x000fe20000410000 */
[----:B------:R-:W-:-:S03]  /*1920*/  FADD.FTZ R11, R26, R27 ;  /* 0x0000001b1a0b7221 */ /* 0x000fc60000010000 */
[----:B------:R-:W0:Y:S01]  /*1930*/  MUFU.EX2 R29, R13 ;  /* 0x0000000d001d7308 */ /* 0x000e220000000800 */
[----:B------:R-:W-:-:S04]  /*1940*/  FADD.FTZ R11, R11, R24 ;  /* 0x000000180b0b7221 */ /* 0x000fc80000010000 */
[----:B------:R-:W-:Y:S01]  /*1950*/  FADD.FTZ R26, R11, R14 ;  /* 0x0000000e0b1a7221 */ /* 0x000fe20000010000 */
[----:B0-----:R0:W-:Y:S03]  /*1960*/  STS [R4+0xa00], R29 ;  /* 0x000a001d04007388 */ /* 0x0011e60000000800 */
[----:B------:R-:W-:Y:S01]  /*1970*/  FADD.FTZ R13, R26, R29 ;  /* 0x0000001d1a0d7221 */ /* 0x000fe20000010000 */
[----:B0-----:R-:W-:-:S07]  /*1980*/  IADD3 R4, PT, PT, R4, 0x1000, RZ ;  /* 0x0000100004047810 */ /* 0x001fce0007ffe0ff */
.L_x_579:
[----:B------:R-:W-:Y:S05]  /*1990*/  BSYNC.RECONVERGENT B1 ;  /* 0x0000000000017941 */ /* 0x000fea0003800200 */
.L_x_578:
        /* <DEDUP_REMOVED lines=26> */
.L_x_571:
[----:B------:R-:W-:Y:S05]  /*1b40*/  BSYNC.RECONVERGENT B0 ;  /* 0x0000000000007941 */ /* 0x000fea0003800200 */
.L_x_570:
        /* <DEDUP_REMOVED lines=21> */
[----:B------:R-:W-:Y:S04]  /*1ca0*/  BSSY.RECONVERGENT B1, `(.L_x_582) ;  /* 0x000001b000017945 */ /* 0x000fe80003800200 */
[----:B------:R-:W-:Y:S02]  /*1cb0*/  IMAD.IADD R11, R7, 0x1, R12 ;  /* 0x00000001070b7824 */ /* 0x000fe400078e020c */
[----:B-1----:R-:W-:Y:S01]  /*1cc0*/  FADD.FTZ R7, R4, 9.9999999747524270788e-07 ;  /* 0x358637bd04077421 */ /* 0x002fe20000010000 */
[----:B------:R-:W-:Y:S02]  /*1cd0*/  SHF.L.U32 R12, R18, 0x9, RZ ;  /* 0x00000009120c7819 */ /* 0x000fe400000006ff */
[----:B------:R-:W-:-:S03]  /*1ce0*/  LOP3.LUT R13, R11, 0x180, RZ, 0xc0, !PT ;  /* 0x000001800b0d7812 */ /* 0x000fc600078ec0ff */
[----:B------:R-:W1:Y:S01]  /*1cf0*/  MUFU.RCP R7, R7 ;  /* 0x0000000700077308 */ /* 0x000e620000001000 */
[----:B------:R-:W-:Y:S02]  /*1d00*/  IADD3 R12, PT, PT, -R12, R11, RZ ;  /* 0x0000000b0c0c7210 */ /* 0x000fe40007ffe1ff */
        /* <DEDUP_REMOVED lines=13> */
.L_x_584:
[----:B------:R-:W1:Y:S01]  /*1de0*/  LDS R14, [R11] ;  /* 0x000000000b0e7984 */ /* 0x000e620000000800 */
[----:B------:R-:W-:-:S05]  /*1df0*/  VIADD R13, R13, 0x1 ;  /* 0x000000010d0d7836 */ /* 0x000fca0000000000 */
[----:B------:R-:W-:Y:S01]  /*1e00*/  ISETP.NE.AND P0, PT, R13, RZ, PT ;  /* 0x000000ff0d00720c */ /* 0x000fe20003f05270 */
[----:B-1----:R-:W-:-:S05]  /*1e10*/  FMUL.FTZ R14, R14, R7 ;  /* 0x000000070e0e7220 */ /* 0x002fca0000410000 */
[----:B------:R1:W-:Y:S02]  /*1e20*/  STS [R11], R14 ;  /* 0x0000000e0b007388 */ /* 0x0003e40000000800 */
[----:B-1----:R-:W-:-:S05]  /*1e30*/  IADD3 R11, PT, PT, R11, 0x200, RZ ;  /* 0x000002000b0b7810 */ /* 0x002fca0007ffe0ff */
[----:B------:R-:W-:Y:S05]  /*1e40*/  @P0 BRA `(.L_x_584) ;  /* 0xfffffffc00e40947 */ /* 0x000fea000383ffff */
.L_x_583:
[----:B------:R-:W-:Y:S05]  /*1e50*/  BSYNC.RECONVERGENT B1 ;  /* 0x0000000000017941 */ /* 0x000fea0003800200 */
.L_x_582:
        /* <DEDUP_REMOVED lines=12> */
.L_x_587:
[----:B------:R-:W1:Y:S01]  /*1f20*/  LDS R11, [R2+0x400] ;  /* 0x00040000020b7984 */ /* 0x000e620000000800 */
[----:B------:R-:W-:-:S03]  /*1f30*/  IADD3 R12, PT, PT, R12, 0x800, RZ ;  /* 0x000008000c0c7810 */ /* 0x000fc60007ffe0ff */
[----:B------:R-:W2:Y:S01]  /*1f40*/  LDS R14, [R2+-0x400] ;  /* 0xfffc0000020e7984 */ /* 0x000ea20000000800 */
[----:B------:R-:W-:-:S03]  /*1f50*/  ISETP.GE.AND P1, PT, R12, R3, PT ;  /* 0x000000030c00720c */ /* 0x000fc60003f26270 */
[----:B------:R-:W3:Y:S04]  /*1f60*/  LDS R22, [R2+-0x200] ;  /* 0xfffe000002167984 */ /* 0x000ee80000000800 */
[----:B------:R-:W4:Y:S04]  /*1f70*/  LDS R13, [R2+0x600] ;  /* 0x00060000020d7984 */ /* 0x000f280000000800 */
[----:B------:R-:W5:Y:S04]  /*1f80*/  LDS R28, [R2+0x800] ;  /* 0x00080000021c7984 */ /* 0x000f680000000800 */
[----:B------:R-:W0:Y:S04]  /*1f90*/  LDS R24, [R2] ;  /* 0x0000000002187984 */ /* 0x000e280000000800 */
[----:B------:R-:W0:Y:S01]  /*1fa0*/  LDS R26, [R2+0x200] ;  /* 0x00020000021a7984 */ /* 0x000e220000000800 */
[-C--:B-1----:R-:W-:Y:S01]  /*1fb0*/  FMUL.FTZ R29, R11, R7.reuse ;  /* 0x000000070b1d7220 */ /* 0x082fe20000410000 */
[----:B--2---:R-:W-:-:S04]  /*1fc0*/  FMUL.FTZ R15, R14, R7 ;  /* 0x000000070e0f7220 */ /* 0x004fc80000410000 */
[----:B------:R-:W-:Y:S01]  /*1fd0*/  STS [R2+0x400], R29 ;  /* 0x0004001d02007388 */ /* 0x000fe20000000800 */
[----:B---3--:R-:W-:-:S03]  /*1fe0*/  FMUL.FTZ R23, R22, R7 ;  /* 0x0000000716177220 */ /* 0x008fc60000410000 */
[----:B------:R-:W-:Y:S01]  /*1ff0*/  STS [R2+-0x400], R15 ;  /* 0xfffc000f02007388 */ /* 0x000fe20000000800 */
[----:B----4-:R-:W-:-:S03]  /*2000*/  FMUL.FTZ R13, R13, R7 ;  /* 0x000000070d0d7220 */ /* 0x010fc60000410000 */
[----:B------:R-:W-:Y:S01]  /*2010*/  STS [R2+-0x200], R23 ;  /* 0xfffe001702007388 */ /* 0x000fe20000000800 */
[----:B-----5:R-:W-:-:S03]  /*2020*/  FMUL.FTZ R11, R28, R7 ;  /* 0x000000071c0b7220 */ /* 0x020fc60000410000 */
[----:B------:R-:W-:Y:S01]  /*2030*/  STS [R2+0x600], R13 ;  /* 0x0006000d02007388 */ /* 0x000fe20000000800 */
[----:B0-----:R-:W-:-:S03]  /*2040*/  FMUL.FTZ R25, R24, R7 ;  /* 0x0000000718197220 */ /* 0x001fc60000410000 */
[----:B------:R-:W-:Y:S01]  /*2050*/  STS [R2+0x800], R11 ;  /* 0x0008000b02007388 */ /* 0x000fe20000000800 */
[----:B------:R-:W-:-:S03]  /*2060*/  FMUL.FTZ R27, R26, R7 ;  /* 0x000000071a1b7220 */ /* 0x000fc60000410000 */
[----:B------:R-:W0:Y:S04]  /*2070*/  LDS R22, [R2+0xa00] ;  /* 0x000a000002167984 */ /* 0x000e280000000800 */
[----:B------:R-:W-:Y:S04]  /*2080*/  LDS R24, [R2+0xc00] ;  /* 0x000c000002187984 */ /* 0x000fe80000000800 */
[----:B------:R-:W1:Y:S04]  /*2090*/  LDS R14, [R2+0xe00] ;  /* 0x000e0000020e7984 */ /* 0x000e680000000800 */
[----:B------:R-:W2:Y:S04]  /*20a0*/  LDS R26, [R2+0x1000] ;  /* 0x00100000021a7984 */ /* 0x000ea80000000800 */
[----:B------:R-:W3:Y:S04]  /*20b0*/  LDS R23, [R2+0x1200] ;  /* 0x0012000002177984 */ /* 0x000ee80000000800 */
[----:B------:R-:W4:Y:S04]  /*20c0*/  LDS R28, [R2+0x1400] ;  /* 0x00140000021c7984 */ /* 0x000f280000000800 */
[----:B------:R-:W5:Y:S04]  /*20d0*/  LDS R15, [R2+0x1600] ;  /* 0x00160000020f7984 */ /* 0x000f680000000800 */
[----:B------:R-:W5:Y:S04]  /*20e0*/  LDS R13, [R2+0x1800] ;  /* 0x00180000020d7984 */ /* 0x000f680000000800 */
[----:B------:R-:W5:Y:S04]  /*20f0*/  LDS R11, [R2+0x1a00] ;  /* 0x001a0000020b7984 */ /* 0x000f680000000800 */
[----:B------:R0:W-:Y:S04]  /*2100*/  STS [R2], R25 ;  /* 0x0000001902007388 */ /* 0x0001e80000000800 */
[----:B------:R1:W-:Y:S01]  /*2110*/  STS [R2+0x200], R27 ;  /* 0x0002001b02007388 */ /* 0x0003e20000000800 */
[-C--:B0-----:R-:W-:Y:S01]  /*2120*/  FMUL.FTZ R25, R22, R7.reuse ;  /* 0x0000000716197220 */ /* 0x081fe20000410000 */
[-C--:B-1----:R-:W-:Y:S01]  /*2130*/  FMUL.FTZ R29, R14, R7.reuse ;  /* 0x000000070e1d7220 */ /* 0x082fe20000410000 */
[----:B------:R-:W-:-:S03]  /*2140*/  FMUL.FTZ R27, R24, R7 ;  /* 0x00000007181b7220 */ /* 0x000fc60000410000 */
        /* <DEDUP_REMOVED lines=13> */
[----:B------:R-:W-:Y:S04]  /*2220*/  STS [R2+0x1800], R13 ;  /* 0x0018000d02007388 */ /* 0x000fe80000000800 */
[----:B------:R0:W-:Y:S02]  /*2230*/  STS [R2+0x1a00], R11 ;  /* 0x001a000b02007388 */ /* 0x0001e40000000800 */
[----:B0-----:R-:W-:Y:S01]  /*2240*/  IADD3 R2, PT, PT, R2, 0x2000, RZ ;  /* 0x0000200002027810 */ /* 0x001fe20007ffe0ff */
[----:B------:R-:W-:Y:S06]  /*2250*/  @!P1 BRA `(.L_x_587) ;  /* 0xfffffffc00309947 */ /* 0x000fec000383ffff */
.L_x_586:
[----:B------:R-:W-:Y:S05]  /*2260*/  BSYNC.RECONVERGENT B1 ;  /* 0x0000000000017941 */ /* 0x000fea0003800200 */
.L_x_585:
[----:B------:R-:W-:Y:S01]  /*2270*/  IMAD.IADD R3, R5, 0x1, -R12 ;  /* 0x0000000105037824 */ /* 0x000fe200078e0a0c */
[----:B------:R-:W-:Y:S04]  /*2280*/  BSSY.RECONVERGENT B1, `(.L_x_588) ;  /* 0x000001e000017945 */ /* 0x000fe80003800200 */
        /* <DEDUP_REMOVED lines=29> */
.L_x_589:
[----:B------:R-:W-:Y:S05]  /*2460*/  BSYNC.RECONVERGENT B1 ;  /* 0x0000000000017941 */ /* 0x000fea0003800200 */
.L_x_588:
        /* <DEDUP_REMOVED lines=14> */
.L_x_581:
[----:B------:R-:W-:Y:S05]  /*2550*/  BSYNC.RECONVERGENT B0 ;  /* 0x0000000000007941 */ /* 0x000fea0003800200 */
.L_x_580:
[----:B------:R-:W-:Y:S01]  /*2560*/  BAR.SYNC.DEFER_BLOCKING 0x0 ;  /* 0x0000000000007b1d */ /* 0x000fe20000010000 */
[----:B------:R-:W-:Y:S02]  /*2570*/  ISETP.NE.AND P0, PT, R20, RZ, PT ;  /* 0x000000ff1400720c */ /* 0x000fe40003f05270 */
[----:B------:R-:W-:-:S03]  /*2580*/  ISETP.GE.U32.AND P1, PT, R9, R10, PT ;  /* 0x0000000a0900720c */ /* 0x000fc60003f26070 */
[----:B------:R-:W-:Y:S08]  /*2590*/  BSSY.RECONVERGENT B0, `(.L_x_590) ;  /* 0x000000f000007945 */ /* 0x000ff00003800200 */
[----:B------:R-:W-:Y:S05]  /*25a0*/  @P0 BRA `(.L_x_591) ;  /* 0x0000000000340947 */ /* 0x000fea0003800000 */
[----:B--2---:R-:W-:Y:S01]  /*25b0*/  IMAD R2, R19, R16, R17 ;  /* 0x0000001013027224 */ /* 0x004fe200078e0211 */
[----:B------:R-:W2:Y:S03]  /*25c0*/  LDCU.128 UR4, c[0x0][0x380] ;  /* 0x00007000ff0477ac */ /* 0x000ea60008000c00 */
[----:B------:R-:W-:-:S05]  /*25d0*/  IMAD R5, R2, UR38, RZ ;  /* 0x0000002602057c24 */ /* 0x000fca000f8e02ff */
[----:B------:R-:W-:-:S04]  /*25e0*/  IADD3 R5, P0, PT, R5, R18, RZ ;  /* 0x0000001205057210 */ /* 0x000fc80007f1e0ff */
[----:B------:R-:W-:Y:S01]  /*25f0*/  SHF.L.U32 R12, R5, 0x2, RZ ;  /* 0x00000002050c7819 */ /* 0x000fe200000006ff */
[----:B------:R-:W-:-:S05]  /*2600*/  IMAD.X R2, RZ, RZ, RZ, P0 ;  /* 0x000000ffff027224 */ /* 0x000fca00000e06ff */
[----:B------:R-:W-:Y:S02]  /*2610*/  SHF.L.U64.HI R5, R5, 0x2, R2 ;  /* 0x0000000205057819 */ /* 0x000fe40000010202 */
[C---:B--2---:R-:W-:Y:S02]  /*2620*/  IADD3 R2, P0, PT, R12.reuse, UR6, RZ ;  /* 0x000000060c027c10 */ /* 0x044fe4000ff1e0ff */
[----:B------:R-:W-:Y:S02]  /*2630*/  IADD3 R12, P2, PT, R12, UR4, RZ ;  /* 0x000000040c0c7c10 */ /* 0x000fe4000ff5e0ff */
[C---:B------:R-:W-:Y:S02]  /*2640*/  IADD3.X R3, PT, PT, R5.reuse, UR7, RZ, P0, !PT ;  /* 0x0000000705037c10 */ /* 0x040fe400087fe4ff */
[----:B------:R-:W-:-:S03]  /*2650*/  IADD3.X R13, PT, PT, R5, UR5, RZ, P2, !PT ;  /* 0x00000005050d7c10 */ /* 0x000fc600097fe4ff */
[----:B0-----:R3:W-:Y:S04]  /*2660*/  STG.E desc[UR36][R2.64], R0 ;  /* 0x0000000002007986 */ /* 0x0017e8000c101924 */
[----:B-1----:R3:W-:Y:S02]  /*2670*/  STG.E desc[UR36][R12.64], R4 ;  /* 0x000000040c007986 */ /* 0x0027e4000c101924 */
.L_x_591:
[----:B------:R-:W-:Y:S05]  /*2680*/  BSYNC.RECONVERGENT B0 ;  /* 0x0000000000007941 */ /* 0x000fea0003800200 */
.L_x_590:
[----:B------:R-:W-:Y:S04]  /*2690*/  BSSY.RECONVERGENT B6, `(.L_x_592) ;  /* 0x000004d000067945 */ /* 0x000fe80003800200 */
[----:B------:R-:W-:Y:S05]  /*26a0*/  @P1 BRA `(.L_x_593) ;  /* 0x00000004002c1947 */ /* 0x000fea0003800000 */
[----:B------:R-:W0:Y:S01]  /*26b0*/  LDC R14, c[0x0][0x400] ;  /* 0x00010000ff0e7b82 */ /* 0x000e220000000800 */
[----:B--2---:R-:W2:Y:S01]  /*26c0*/  I2F.RP R5, R21 ;  /* 0x0000001500057306 */ /* 0x004ea20000209400 */
[----:B------:R-:W4:Y:S06]  /*26d0*/  LDCU UR4, c[0x0][0x3fc] ;  /* 0x00007f80ff0477ac */ /* 0x000f2c0008000800 */
[----:B-1-3--:R-:W1:Y:S01]  /*26e0*/  LDC R4, c[0x0][0x404] ;  /* 0x00010100ff047b82 */ /* 0x00ae620000000800 */
[----:B--2---:R-:W2:Y:S01]  /*26f0*/  MUFU.RCP R5, R5 ;  /* 0x0000000500057308 */ /* 0x004ea20000001000 */
[----:B----4-:R-:W-:-:S02]  /*2700*/  IADD3 R8, PT, PT, R8, -UR4, RZ ;  /* 0x8000000408087c10 */ /* 0x010fc4000fffe0ff */
[----:B0-----:R-:W-:Y:S02]  /*2710*/  IABS R0, R14 ;  /* 0x0000000e00007213 */ /* 0x001fe40000000000 */
[----:B------:R-:W-:-:S03]  /*2720*/  ISETP.NE.AND P1, PT, R14, RZ, PT ;  /* 0x000000ff0e00720c */ /* 0x000fc60003f25270 */
[----:B------:R-:W0:Y:S01]  /*2730*/  I2F.RP R7, R0 ;  /* 0x0000000000077306 */ /* 0x000e220000209400 */
[----:B-1----:R-:W-:Y:S02]  /*2740*/  ISETP.NE.AND P2, PT, R4, RZ, PT ;  /* 0x000000ff0400720c */ /* 0x002fe40003f45270 */
[----:B--2---:R-:W-:-:S05]  /*2750*/  IADD3 R12, PT, PT, R5, 0xffffffe, RZ ;  /* 0x0ffffffe050c7810 */ /* 0x004fca0007ffe0ff */
[----:B------:R1:W2:Y:S08]  /*2760*/  F2I.FTZ.U32.TRUNC.NTZ R13, R12 ;  /* 0x0000000c000d7305 */ /* 0x0002b0000021f000 */
[----:B0-----:R-:W0:Y:S01]  /*2770*/  MUFU.RCP R7, R7 ;  /* 0x0000000700077308 */ /* 0x001e220000001000 */
[----:B-1----:R-:W-:Y:S01]  /*2780*/  IMAD.MOV.U32 R12, RZ, RZ, RZ ;  /* 0x000000ffff0c7224 */ /* 0x002fe200078e00ff */
[----:B--2---:R-:W-:-:S05]  /*2790*/  IADD3 R20, PT, PT, RZ, -R13, RZ ;  /* 0x8000000dff147210 */ /* 0x004fca0007ffe0ff */
[----:B------:R-:W-:-:S04]  /*27a0*/  IMAD R5, R20, R21, RZ ;  /* 0x0000001514057224 */ /* 0x000fc800078e02ff */
[----:B------:R-:W-:-:S04]  /*27b0*/  IMAD.HI.U32 R5, R13, R5, R12 ;  /* 0x000000050d057227 */ /* 0x000fc800078e000c */
[----:B0-----:R-:W-:-:S04]  /*27c0*/  VIADD R2, R7, 0xffffffe ;  /* 0x0ffffffe07027836 */ /* 0x001fc80000000000 */
[----:B------:R0:W1:Y:S02]  /*27d0*/  F2I.FTZ.U32.TRUNC.NTZ R3, R2 ;  /* 0x0000000200037305 */ /* 0x000064000021f000 */
[----:B0-----:R-:W-:Y:S01]  /*27e0*/  HFMA2 R2, -RZ, RZ, 0, 0 ;  /* 0x00000000ff027431 */ /* 0x001fe200000001ff */
[----:B-1----:R-:W-:-:S05]  /*27f0*/  IADD3 R11, PT, PT, RZ, -R3, RZ ;  /* 0x80000003ff0b7210 */ /* 0x002fca0007ffe0ff */
[----:B------:R-:W-:Y:S01]  /*2800*/  IMAD R7, R11, R0, RZ ;  /* 0x000000000b077224 */ /* 0x000fe200078e02ff */
[----:B------:R-:W-:-:S03]  /*2810*/  IABS R11, R4 ;  /* 0x00000004000b7213 */ /* 0x000fc60000000000 */
[----:B------:R-:W-:-:S04]  /*2820*/  IMAD.HI.U32 R2, R3, R7, R2 ;  /* 0x0000000703027227 */ /* 0x000fc800078e0002 */
[----:B------:R-:W-:-:S07]  /*2830*/  IMAD.MOV.U32 R3, RZ, RZ, R11 ;  /* 0x000000ffff037224 */ /* 0x000fce00078e000b */
.L_x_595:
[----:B------:R-:W-:-:S04]  /*2840*/  SHF.L.U32 R7, R9, 0x5, RZ ;  /* 0x0000000509077819 */ /* 0x000fc800000006ff */
[----:B------:R-:W-:Y:S02]  /*2850*/  IABS R12, R7 ;  /* 0x00000007000c7213 */ /* 0x000fe40000000000 */
[----:B------:R-:W-:-:S03]  /*2860*/  LOP3.LUT R7, R7, R4, RZ, 0x3c, !PT ;  /* 0x0000000407077212 */ /* 0x000fc600078e3cff */
[----:B------:R-:W-:Y:S01]  /*2870*/  IMAD.HI.U32 R11, R5, R12, RZ ;  /* 0x0000000c050b7227 */ /* 0x000fe200078e00ff */
[----:B------:R-:W-:-:S04]  /*2880*/  ISETP.GE.AND P4, PT, R7, RZ, PT ;  /* 0x000000ff0700720c */ /* 0x000fc80003f86270 */
[----:B------:R-:W-:-:S05]  /*2890*/  IADD3 R13, PT, PT, -R11, RZ, RZ ;  /* 0x000000ff0b0d7210 */ /* 0x000fca0007ffe1ff */
[----:B------:R-:W-:-:S05]  /*28a0*/  IMAD R12, R3, R13, R12 ;  /* 0x0000000d030c7224 */ /* 0x000fca00078e020c */
[----:B------:R-:W-:-:S13]  /*28b0*/  ISETP.GT.U32.AND P3, PT, R21, R12, PT ;  /* 0x0000000c1500720c */ /* 0x000fda0003f64070 */
        /* <DEDUP_REMOVED lines=20> */
[----:B------:R-:W-:-:S13]  /*2a00*/  ISETP.NE.AND P0, PT, R7, RZ, !P0 ;  /* 0x000000ff0700720c */ /* 0x000fda0004705270 */
[----:B------:R-:W-:Y:S05]  /*2a10*/  @!P0 BRA `(.L_x_594) ;  /* 0x0000000000108947 */ /* 0x000fea0003800000 */
[----:B------:R-:W-:-:S04]  /*2a20*/  IADD3 R9, PT, PT, R9, 0x4, RZ ;  /* 0x0000000409097810 */ /* 0x000fc80007ffe0ff */
[----:B------:R-:W-:-:S13]  /*2a30*/  ISETP.GE.U32.AND P0, PT, R9, R10, PT ;  /* 0x0000000a0900720c */ /* 0x000fda0003f06070 */
[----:B------:R-:W-:Y:S05]  /*2a40*/  @P0 BRA `(.L_x_593) ;  /* 0x0000000000440947 */ /* 0x000fea0003800000 */
[----:B------:R-:W-:Y:S05]  /*2a50*/  BRA `(.L_x_595) ;  /* 0xfffffffc00787947 */ /* 0x000fea000383ffff */
.L_x_594:
[----:B------:R-:W-:Y:S01]  /*2a60*/  MOV R2, 0x0 ;  /* 0x0000000000027802 */ /* 0x000fe20000000f00 */
[----:B------:R-:W0:Y:S01]  /*2a70*/  LDCU.64 UR4, c[0x4][0x178] ;  /* 0x01002f00ff0477ac */ /* 0x000e220008000a00 */
[----:B------:R-:W-:Y:S02]  /*2a80*/  HFMA2 R8, -RZ, RZ, 0, 3.2007694244384765625e-05 ;  /* 0x00000219ff087431 */ /* 0x000fe400000001ff */
[----:B------:R-:W-:Y:S01]  /*2a90*/  IMAD.MOV.U32 R12, RZ, RZ, 0x1 ;  /* 0x00000001ff0c7424 */ /* 0x000fe200078e00ff */
[----:B------:R-:W-:Y:S01]  /*2aa0*/  MOV R13, RZ ;  /* 0x000000ff000d7202 */ /* 0x000fe20000000f00 */
[----:B------:R-:W1:Y:S01]  /*2ab0*/  LDCU.64 UR6, c[0x4][0x180] ;  /* 0x01003000ff0677ac */ /* 0x000e620008000a00 */
[----:B------:R-:W2:Y:S01]  /*2ac0*/  LDC.64 R2, c[0x4][R2] ;  /* 0x0100000002027b82 */ /* 0x000ea20000000a00 */
[----:B------:R-:W3:Y:S01]  /*2ad0*/  LDCU.64 UR8, c[0x4][0x88] ;  /* 0x01001100ff0877ac */ /* 0x000ee20008000a00 */
[----:B0-----:R-:W-:Y:S01]  /*2ae0*/  MOV R4, UR4 ;  /* 0x0000000400047c02 */ /* 0x001fe20008000f00 */
[----:B------:R-:W-:Y:S01]  /*2af0*/  IMAD.U32 R5, RZ, RZ, UR5 ;  /* 0x00000005ff057e24 */ /* 0x000fe2000f8e00ff */
[----:B-1----:R-:W-:-:S02]  /*2b00*/  MOV R6, UR6 ;  /* 0x0000000600067c02 */ /* 0x002fc40008000f00 */
[----:B------:R-:W-:Y:S01]  /*2b10*/  MOV R7, UR7 ;  /* 0x0000000700077c02 */ /* 0x000fe20008000f00 */
[----:B---3--:R-:W-:Y:S01]  /*2b20*/  IMAD.U32 R10, RZ, RZ, UR8 ;  /* 0x00000008ff0a7e24 */ /* 0x008fe2000f8e00ff */
[----:B------:R-:W-:-:S07]  /*2b30*/  MOV R11, UR9 ;  /* 0x00000009000b7c02 */ /* 0x000fce0008000f00 */
[----:B------:R-:W-:-:S07]  /*2b40*/  LEPC R20, `(.L_x_593) ;  /* 0x000000001014794e */ /* 0x000fce0000000000 */
[----:B--2---:R-:W-:Y:S05]  /*2b50*/  CALL.ABS.NOINC R2 ;  /* 0x0000000002007343 */ /* 0x004fea0003c00000 */
.L_x_593:
[----:B------:R-:W-:Y:S05]  /*2b60*/  BSYNC.RECONVERGENT B6 ;  /* 0x0000000000067941 */ /* 0x000fea0003800200 */
.L_x_592:
[----:B------:R-:W4:Y:S01]  /*2b70*/  S2R R29, SR_TID.X ;  /* 0x00000000001d7919 */ /* 0x000f220000002100 */
[----:B------:R-:W-:Y:S01]  /*2b80*/  UMOV UR4, 0xffffffff ;  /* 0xffffffff00047882 */ /* 0x000fe20000000000 */
[----:B----4-:R-:W-:Y:S02]  /*2b90*/  LOP3.LUT R28, R29, 0x1f, RZ, 0xc0, !PT ;  /* 0x0000001f1d1c7812 */ /* 0x010fe400078ec0ff */
[----:B------:R-:W-:Y:S01]  /*2ba0*/  SHF.R.U32.HI R26, RZ, 0x5, R29 ;  /* 0x00000005ff1a7819 */ /* 0x000fe2000001161d */
[----:B------:R-:W-:Y:S06]  /*2bb0*/  BRA.DIV UR4, `(.L_x_596) ;  /* 0x0000001204807947 */ /* 0x000fec000b800000 */
[----:B------:R-:W-:Y:S01]  /*2bc0*/  HFMA2 R14, -RZ, RZ, 0, 0 ;  /* 0x00000000ff0e7431 */ /* 0x000fe200000001ff */
[----:B------:R-:W-:Y:S01]  /*2bd0*/  MOV R23, RZ ;  /* 0x000000ff00177202 */ /* 0x000fe20000000f00 */
[----:B-12---:R-:W-:Y:S01]  /*2be0*/  IMAD.MOV.U32 R7, RZ, RZ, RZ ;  /* 0x000000ffff077224 */ /* 0x006fe200078e00ff */
[----:B------:R-:W-:Y:S01]  /*2bf0*/  MOV R5, RZ ;  /* 0x000000ff00057202 */ /* 0x000fe20000000f00 */
[----:B------:R-:W-:Y:S02]  /*2c00*/  IMAD.MOV.U32 R25, RZ, RZ, RZ ;  /* 0x000000ffff197224 */ /* 0x000fe400078e00ff */
[--C-:B---3--:R-:W-:Y:S01]  /*2c10*/  FADD.FTZ R2, RZ, R14.reuse ;  /* 0x0000000eff027221 */ /* 0x108fe20000010000 */
[--C-:B------:R-:W-:Y:S01]  /*2c20*/  FADD.FTZ R3, RZ, R14.reuse ;  /* 0x0000000eff037221 */ /* 0x100fe20000010000 */
[--C-:B0-----:R-:W-:Y:S01]  /*2c30*/  FADD.FTZ R0, RZ, R14.reuse ;  /* 0x0000000eff007221 */ /* 0x101fe20000010000 */
[----:B------:R-:W-:Y:S01]  /*2c40*/  FADD.FTZ R23, RZ, R23 ;  /* 0x00000017ff177221 */ /* 0x000fe20000010000 */
[----:B------:R-:W-:Y:S01]  /*2c50*/  FADD.FTZ R5, RZ, R5 ;  /* 0x00000005ff057221 */ /* 0x000fe20000010000 */
[----:B------:R-:W0:Y:S01]  /*2c60*/  SHFL.BFLY PT, R9, R2, 0x1, 0x1f ;  /* 0x0c201f0002097f89 */ /* 0x000e2200000e0000 */
[----:B------:R-:W-:Y:S01]  /*2c70*/  FADD.FTZ R27, RZ, R14 ;  /* 0x0000000eff1b7221 */ /* 0x000fe20000010000 */
[----:B------:R-:W-:Y:S01]  /*2c80*/  FADD.FTZ R7, RZ, R7 ;  /* 0x00000007ff077221 */ /* 0x000fe20000010000 */
[----:B------:R-:W-:Y:S01]  /*2c90*/  FADD.FTZ R25, RZ, R25 ;  /* 0x00000019ff197221 */ /* 0x000fe20000010000 */
[----:B------:R-:W1:Y:S01]  /*2ca0*/  SHFL.BFLY PT, R20, R3, 0x1, 0x1f ;  /* 0x0c201f0003147f89 */ /* 0x000e6200000e0000 */
[----:B------:R-:W-:-:S02]  /*2cb0*/  HFMA2 R21, -RZ, RZ, 0, 0 ;  /* 0x00000000ff157431 */ /* 0x000fc400000001ff */
[----:B------:R-:W-:Y:S01]  /*2cc0*/  FADD.FTZ R13, RZ, R14 ;  /* 0x0000000eff0d7221 */ /* 0x000fe20000010000 */
[----:B------:R-:W2:Y:S02]  /*2cd0*/  SHFL.BFLY PT, R8, R0, 0x1, 0x1f ;  /* 0x0c201f0000087f89 */ /* 0x000ea400000e0000 */
[----:B------:R-:W-:Y:S02]  /*2ce0*/  FADD.FTZ R21, RZ, R21 ;  /* 0x00000015ff157221 */ /* 0x000fe40000010000 */
[----:B------:R-:W3:Y:S04]  /*2cf0*/  SHFL.BFLY PT, R10, R23, 0x1, 0x1f ;  /* 0x0c201f00170a7f89 */ /* 0x000ee800000e0000 */
[----:B------:R-:W4:Y:S04]  /*2d00*/  SHFL.BFLY PT, R24, R27, 0x1, 0x1f ;  /* 0x0c201f001b187f89 */ /* 0x000f2800000e0000 */
[----:B------:R-:W5:Y:S01]  /*2d10*/  SHFL.BFLY PT, R4, R7, 0x1, 0x1f ;  /* 0x0c201f0007047f89 */ /* 0x000f6200000e0000 */
[----:B0-----:R-:W-:-:S03]  /*2d20*/  FADD.FTZ R9, R2, R9 ;  /* 0x0000000902097221 */ /* 0x001fc60000010000 */
[----:B------:R-:W0:Y:S01]  /*2d30*/  SHFL.BFLY PT, R22, R25, 0x1, 0x1f ;  /* 0x0c201f0019167f89 */ /* 0x000e2200000e0000 */
[----:B-1----:R-:W-:-:S03]  /*2d40*/  FADD.FTZ R20, R3, R20 ;  /* 0x0000001403147221 */ /* 0x002fc60000010000 */
[----:B------:R-:W1:Y:S01]  /*2d50*/  SHFL.BFLY PT, R2, R5, 0x1, 0x1f ;  /* 0x0c201f0005027f89 */ /* 0x000e6200000e0000 */
[----:B------:R-:W-:Y:S02]  /*2d60*/  HFMA2 R3, -RZ, RZ, 0, 0 ;  /* 0x00000000ff037431 */ /* 0x000fe400000001ff */
[----:B--2---:R-:W-:Y:S01]  /*2d70*/  FADD.FTZ R8, R0, R8 ;  /* 0x0000000800087221 */ /* 0x004fe20000010000 */
[----:B------:R-:W-:Y:S02]  /*2d80*/  SHFL.BFLY PT, R14, R13, 0x1, 0x1f ;  /* 0x0c201f000d0e7f89 */ /* 0x000fe400000e0000 */
[----:B------:R-:W-:Y:S01]  /*2d90*/  FADD.FTZ R3, RZ, R3 ;  /* 0x00000003ff037221 */ /* 0x000fe20000010000 */
[----:B---3--:R-:W-:Y:S01]  /*2da0*/  FADD.FTZ R10, R23, R10 ;  /* 0x0000000a170a7221 */ /* 0x008fe20000010000 */
[----:B------:R-:W-:Y:S01]  /*2db0*/  MOV R23, RZ ;  /* 0x000000ff00177202 */ /* 0x000fe20000000f00 */
[----:B------:R-:W2:Y:S01]  /*2dc0*/  SHFL.BFLY PT, R6, R21, 0x1, 0x1f ;  /* 0x0c201f0015067f89 */ /* 0x000ea200000e0000 */
[----:B----4-:R-:W-:Y:S01]  /*2dd0*/  FADD.FTZ R24, R27, R24 ;  /* 0x000000181b187221 */ /* 0x010fe20000010000 */
[----:B------:R-:W-:-:S02]  /*2de0*/  IMAD.MOV.U32 R27, RZ, RZ, RZ ;  /* 0x000000ffff1b7224 */ /* 0x000fc400078e00ff */
[----:B------:R-:W3:Y:S01]  /*2df0*/  SHFL.BFLY PT, R0, R3, 0x1, 0x1f ;  /* 0x0c201f0003007f89 */ /* 0x000ee200000e0000 */
[----:B-----5:R-:W-:Y:S01]  /*2e00*/  FADD.FTZ R4, R7, R4 ;  /* 0x0000000407047221 */ /* 0x020fe20000010000 */
[----:B------:R-:W-:Y:S02]  /*2e10*/  HFMA2 R7, -RZ, RZ, 0, 0 ;  /* 0x00000000ff077431 */ /* 0x000fe400000001ff */
[----:B------:R-:W-:Y:S01]  /*2e20*/  FADD.FTZ R27, RZ, R27 ;  /* 0x0000001bff1b7221 */ /* 0x000fe20000010000 */
[----:B0-----:R-:W-:Y:S01]  /*2e30*/  FADD.FTZ R22, R25, R22 ;  /* 0x0000001619167221 */ /* 0x001fe20000010000 */
[----:B------:R-:W-:Y:S02]  /*2e40*/  IMAD.MOV.U32 R25, RZ, RZ, RZ ;  /* 0x000000ffff197224 */ /* 0x000fe400078e00ff */
[----:B------:R-:W-:Y:S01]  /*2e50*/  FADD.FTZ R7, RZ, R7 ;  /* 0x00000007ff077221 */ /* 0x000fe20000010000 */
[----:B-1----:R-:W-:Y:S01]  /*2e60*/  FADD.FTZ R2, R5, R2 ;  /* 0x0000000205027221 */ /* 0x002fe20000010000 */
[----:B------:R-:W-:Y:S01]  /*2e70*/  FADD.FTZ R5, RZ, R23 ;  /* 0x00000017ff057221 */ /* 0x000fe20000010000 */
[----:B------:R-:W-:-:S02]  /*2e80*/  FADD.FTZ R25, RZ, R25 ;  /* 0x00000019ff197221 */ /* 0x000fc40000010000 */
[----:B------:R-:W-:Y:S04]  /*2e90*/  SHFL.BFLY PT, R12, R7, 0x1, 0x1f ;  /* 0x0c201f00070c7f89 */ /* 0x000fe800000e0000 */
[----:B------:R-:W0:Y:S01]  /*2ea0*/  SHFL.BFLY PT, R23, R5, 0x1, 0x1f ;  /* 0x0c201f0005177f89 */ /* 0x000e2200000e0000 */
[----:B--2---:R-:W-:-:S03]  /*2eb0*/  FADD.FTZ R6, R21, R6 ;  /* 0x0000000615067221 */ /* 0x004fc60000010000 */
[----:B------:R-:W1:Y:S01]  /*2ec0*/  SHFL.BFLY PT, R21, R27, 0x1, 0x1f ;  /* 0x0c201f001b157f89 */ /* 0x000e6200000e0000 */
[----:B---3--:R-:W-:Y:S01]  /*2ed0*/  FADD.FTZ R0, R3, R0 ;  /* 0x0000000003007221 */ /* 0x008fe20000010000 */
[----:B------:R-:W-:Y:S01]  /*2ee0*/  FADD.FTZ R3, R13, R14 ;  /* 0x0000000e0d037221 */ /* 0x000fe20000010000 */
[----:B------:R-:W-:Y:S01]  /*2ef0*/  MOV R13, RZ ;  /* 0x000000ff000d7202 */ /* 0x000fe20000000f00 */
[----:B------:R-:W2:Y:S04]  /*2f00*/  SHFL.BFLY PT, R14, R25, 0x1, 0x1f ;  /* 0x0c201f00190e7f89 */ /* 0x000ea800000e0000 */
[----:B------:R-:W-:Y:S01]  /*2f10*/  FADD.FTZ R13, RZ, R13 ;  /* 0x0000000dff0d7221 */ /* 0x000fe20000010000 */
[----:B0-----:R-:W-:-:S04]  /*2f20*/  FADD.FTZ R23, R5, R23 ;  /* 0x0000001705177221 */ /* 0x001fc80000010000 */
[----:B------:R0:W3:Y:S01]  /*2f30*/  SHFL.BFLY PT, R5, R13, 0x1, 0x1f ;  /* 0x0c201f000d057f89 */ /* 0x0000e200000e0000 */
[----:B-1----:R-:W-:Y:S01]  /*2f40*/  FADD.FTZ R21, R27, R21 ;  /* 0x000000151b157221 */ /* 0x002fe20000010000 */
[----:B------:R-:W-:Y:S01]  /*2f50*/  FADD.FTZ R27, R7, R12 ;  /* 0x0000000c071b7221 */ /* 0x000fe20000010000 */
[----:B--2---:R-:W-:-:S07]  /*2f60*/  FADD.FTZ R25, R25, R14 ;  /* 0x0000000e19197221 */ /* 0x004fce0000010000 */
.L_x_644:
[----:B------:R-:W-:Y:S01]  /*2f70*/  LOP3.LUT P0, RZ, R29, 0x3, RZ, 0xc0, !PT ;  /* 0x000000031dff7812 */ /* 0x000fe2000780c0ff */
[----:B---3--:R-:W-:Y:S01]  /*2f80*/  FADD.FTZ R14, R13, R5 ;  /* 0x000000050d0e7221 */ /* 0x008fe20000010000 */
[----:B------:R-:W-:Y:S01]  /*2f90*/  LOP3.LUT R7, R29, 0x3c0, RZ, 0xc0, !PT ;  /* 0x000003c01d077812 */ /* 0x000fe200078ec0ff */
[----:B------:R-:W-:Y:S05]  /*2fa0*/  WARPSYNC.ALL ;  /* 0x0000000000007948 */ /* 0x000fea0003800000 */
[----:B------:R-:W-:Y:S01]  /*2fb0*/  BAR.SYNC.DEFER_BLOCKING 0x0 ;  /* 0x0000000000007b1d */ /* 0x000fe20000010000 */
[----:B------:R-:W-:Y:S02]  /*2fc0*/  ISETP.NE.OR P1, PT, R7, 0x40, P0 ;  /* 0x000000400700780c */ /* 0x000fe40000725670 */
[----:B------:R-:W-:-:S03]  /*2fd0*/  SHF.R.U32.HI R5, RZ, 0x2, R28 ;  /* 0x00000002ff057819 */ /* 0x000fc6000001161c */
[----:B------:R-:W-:Y:S01]  /*2fe0*/  BSSY.RECONVERGENT B0, `(.L_x_597) ;  /* 0x0000018000007945 */ /* 0x000fe20003800200 */
[----:B------:R-:W-:-:S07]  /*2ff0*/  LEA R26, R26, R5, 0x7 ;  /* 0x000000051a1a7211 */ /* 0x000fce00078e38ff */
[----:B------:R-:W-:Y:S05]  /*3000*/  @P1 BRA `(.L_x_598) ;  /* 0x0000000000541947 */ /* 0x000fea0003800000 */
[----:B------:R-:W1:Y:S01]  /*3010*/  S2UR UR5, SR_CgaCtaId ;  /* 0x00000000000579c3 */ /* 0x000e620000008800 */
[----:B------:R-:W-:Y:S02]  /*3020*/  UMOV UR4, 0x400 ;  /* 0x0000040000047882 */ /* 0x000fe40000000000 */
[----:B------:R-:W-:-:S04]  /*3030*/  UIADD3 UR4, UPT, UPT, UR4, 0x20, URZ ;  /* 0x0000002004047890 */ /* 0x000fc8000fffe0ff */
[----:B-1----:R-:W-:-:S06]  /*3040*/  ULEA UR4, UR5, UR4, 0x18 ;  /* 0x0000000405047291 */ /* 0x002fcc000f8ec0ff */
[----:B------:R-:W-:-:S05]  /*3050*/  LEA R7, R26, UR4, 0x2 ;  /* 0x000000041a077c11 */ /* 0x000fca000f8e10ff */
        /* <DEDUP_REMOVED lines=16> */
.L_x_598:
[----:B------:R-:W-:Y:S05]  /*3160*/  BSYNC.RECONVERGENT B0 ;  /* 0x0000000000007941 */ /* 0x000fea0003800200 */
.L_x_597:
[----:B------:R-:W2:Y:S08]  /*3170*/  S2UR UR5, SR_CgaCtaId ;  /* 0x00000000000579c3 */ /* 0x000eb00000008800 */
[----:B------:R-:W-:Y:S01]  /*3180*/  BAR.SYNC.DEFER_BLOCKING 0x0 ;  /* 0x0000000000007b1d */ /* 0x000fe20000010000 */
[C---:B------:R-:W-:Y:S02]  /*3190*/  LOP3.LUT P1, RZ, R29.reuse, 0x3c3, RZ, 0xc0, !PT ;  /* 0x000003c31dff7812 */ /* 0x040fe4000782c0ff */
[----:B-1----:R-:W-:-:S02]  /*31a0*/  LOP3.LUT R7, R29, 0x3e3, RZ, 0xc0, !PT ;  /* 0x000003e31d077812 */ /* 0x002fc400078ec0ff */
[----:B------:R-:W-:Y:S01]  /*31b0*/  ISETP.GT.U32.AND P4, PT, R29, 0x1f, PT ;  /* 0x0000001f1d00780c */ /* 0x000fe20003f84070 */
[----:B------:R-:W-:Y:S01]  /*31c0*/  UMOV UR4, 0x400 ;  /* 0x0000040000047882 */ /* 0x000fe20000000000 */
[----:B------:R-:W-:Y:S01]  /*31d0*/  BSSY.RECONVERGENT B0, `(.L_x_599) ;  /* 0x0000027000007945 */ /* 0x000fe20003800200 */
[----:B------:R-:W-:Y:S01]  /*31e0*/  UIADD3 UR4, UPT, UPT, UR4, 0x20, URZ ;  /* 0x0000002004047890 */ /* 0x000fe2000fffe0ff */
[C---:B------:R-:W-:Y:S02]  /*31f0*/  ISETP.NE.AND P2, PT, R7.reuse, 0x20, PT ;  /* 0x000000200700780c */ /* 0x040fe40003f45270 */
[----:B------:R-:W-:Y:S01]  /*3200*/  ISETP.NE.AND P3, PT, R7, RZ, PT ;  /* 0x000000ff0700720c */ /* 0x000fe20003f65270 */
[----:B--2---:R-:W-:-:S06]  /*3210*/  ULEA UR4, UR5, UR4, 0x18 ;  /* 0x0000000405047291 */ /* 0x004fcc000f8ec0ff */
[----:B------:R-:W-:Y:S01]  /*3220*/  LEA R7, R26, UR4, 0x2 ;  /* 0x000000041a077c11 */ /* 0x000fe2000f8e10ff */
[----:B------:R-:W-:Y:S06]  /*3230*/  @P1 BRA `(.L_x_600) ;  /* 0x0000000000801947 */ /* 0x000fec0003800000 */
[----:B------:R-:W1:Y:S04]  /*3240*/  LDS R11, [R7] ;  /* 0x00000000070b7984 */ /* 0x000e680000000800 */
[----:B------:R-:W2:Y:S04]  /*3250*/  LDS R12, [R7+0x20] ;  /* 0x00002000070c7984 */ /* 0x000ea80000000800 */
[----:B0-----:R-:W0:Y:S04]  /*3260*/  LDS R13, [R7+0x60] ;  /* 0x00006000070d7984 */ /* 0x001e280000000800 */
[----:B------:R-:W3:Y:S04]  /*3270*/  LDS R15, [R7+0xc0] ;  /* 0x0000c000070f7984 */ /* 0x000ee80000000800 */
[----:B------:R-:W4:Y:S04]  /*3280*/  LDS R26, [R7+0x160] ;  /* 0x00016000071a7984 */ /* 0x000f280000000800 */
[----:B------:R-:W5:Y:S01]  /*3290*/  LDS R28, [R7+0x180] ;  /* 0x00018000071c7984 */ /* 0x000f620000000800 */
[----:B-1----:R-:W-:-:S03]  /*32a0*/  FADD.FTZ R20, R20, R11 ;  /* 0x0000000b14147221 */ /* 0x002fc60000010000 */
[----:B------:R-:W1:Y:S01]  /*32b0*/  LDS R11, [R7+0x40] ;  /* 0x00004000070b7984 */ /* 0x000e620000000800 */
[----:B--2---:R-:W-:-:S03]  /*32c0*/  FADD.FTZ R9, R9, R12 ;  /* 0x0000000c09097221 */ /* 0x004fc60000010000 */
[----:B------:R-:W2:Y:S01]  /*32d0*/  LDS R12, [R7+0x140] ;  /* 0x00014000070c7984 */ /* 0x000ea20000000800 */
[----:B0-----:R-:W-:-:S03]  /*32e0*/  FADD.FTZ R24, R24, R13 ;  /* 0x0000000d18187221 */ /* 0x001fc60000010000 */
[----:B------:R-:W0:Y:S01]  /*32f0*/  LDS R13, [R7+0xa0] ;  /* 0x0000a000070d7984 */ /* 0x000e220000000800 */
[----:B---3--:R-:W-:-:S03]  /*3300*/  FADD.FTZ R6, R6, R15 ;  /* 0x0000000f06067221 */ /* 0x008fc60000010000 */
[----:B------:R-:W3:Y:S01]  /*3310*/  LDS R15, [R7+0x120] ;  /* 0x00012000070f7984 */ /* 0x000ee20000000800 */
[----:B----4-:R-:W-:-:S03]  /*3320*/  FADD.FTZ R21, R21, R26 ;  /* 0x0000001a15157221 */ /* 0x010fc60000010000 */
[----:B------:R-:W4:Y:S01]  /*3330*/  LDS R26, [R7+0x1c0] ;  /* 0x0001c000071a7984 */ /* 0x000f220000000800 */
[----:B-----5:R-:W-:Y:S01]  /*3340*/  FADD.FTZ R23, R23, R28 ;  /* 0x0000001c17177221 */ /* 0x020fe20000010000 */
[----:B-1----:R-:W-:Y:S02]  /*3350*/  FADD.FTZ R8, R8, R11 ;  /* 0x0000000b08087221 */ /* 0x002fe40000010000 */
[----:B------:R-:W1:Y:S01]  /*3360*/  LDS R11, [R7+0x80] ;  /* 0x00008000070b7984 */ /* 0x000e620000000800 */
[----:B--2---:R-:W-:-:S03]  /*3370*/  FADD.FTZ R3, R3, R12 ;  /* 0x0000000c03037221 */ /* 0x004fc60000010000 */
[----:B------:R-:W2:Y:S01]  /*3380*/  LDS R12, [R7+0x1a0] ;  /* 0x0001a000070c7984 */ /* 0x000ea20000000800 */
[----:B0-----:R-:W-:-:S03]  /*3390*/  FADD.FTZ R10, R10, R13 ;  /* 0x0000000d0a0a7221 */ /* 0x001fc60000010000 */
[----:B------:R-:W0:Y:S01]  /*33a0*/  LDS R13, [R7+0x100] ;  /* 0x00010000070d7984 */ /* 0x000e220000000800 */
[----:B---3--:R-:W-:Y:S01]  /*33b0*/  FADD.FTZ R0, R0, R15 ;  /* 0x0000000f00007221 */ /* 0x008fe20000010000 */
[----:B----4-:R-:W-:Y:S01]  /*33c0*/  FADD.FTZ R25, R25, R26 ;  /* 0x0000001a19197221 */ /* 0x010fe20000010000 */
[----:B-1----:R-:W-:Y:S02]  /*33d0*/  FADD.FTZ R22, R22, R11 ;  /* 0x0000000b16167221 */ /* 0x002fe40000010000 */
[----:B------:R-:W1:Y:S01]  /*33e0*/  LDS R11, [R7+0xe0] ;  /* 0x0000e000070b7984 */ /* 0x000e620000000800 */
[----:B--2---:R-:W-:Y:S01]  /*33f0*/  FADD.FTZ R27, R27, R12 ;  /* 0x0000000c1b1b7221 */ /* 0x004fe20000010000 */
[----:B0-----:R-:W-:Y:S01]  /*3400*/  FADD.FTZ R2, R2, R13 ;  /* 0x0000000d02027221 */ /* 0x001fe20000010000 */
[----:B-1----:R-:W-:Y:S02]  /*3410*/  FADD.FTZ R4, R4, R11 ;  /* 0x0000000b04047221 */ /* 0x002fe40000010000 */
[----:B------:R-:W0:Y:S02]  /*3420*/  LDS R11, [R7+0x1e0] ;  /* 0x0001e000070b7984 */ /* 0x000e240000000800 */
[----:B0-----:R-:W-:-:S07]  /*3430*/  FADD.FTZ R14, R14, R11 ;  /* 0x0000000b0e0e7221 */ /* 0x001fce0000010000 */
.L_x_600:
[----:B------:R-:W-:Y:S05]  /*3440*/  BSYNC.RECONVERGENT B0 ;  /* 0x0000000000007941 */ /* 0x000fea0003800200 */
.L_x_599:
[----:B------:R-:W-:Y:S06]  /*3450*/  BAR.SYNC.DEFER_BLOCKING 0x0 ;  /* 0x0000000000007b1d */ /* 0x000fec0000010000 */
[----:B------:R-:W-:Y:S04]  /*3460*/  BSSY.RECONVERGENT B0, `(.L_x_601) ;  /* 0x0000013000007945 */ /* 0x000fe80003800200 */
[----:B------:R-:W-:Y:S05]  /*3470*/  @P2 BRA `(.L_x_602) ;  /* 0x0000000000442947 */ /* 0x000fea0003800000 */
[----:B------:R-:W-:-:S05]  /*3480*/  LEA R5, R5, UR4, 0x2 ;  /* 0x0000000405057c11 */ /* 0x000fca000f8e10ff */
        /* <DEDUP_REMOVED lines=16> */
.L_x_602:
[----:B------:R-:W-:Y:S05]  /*3590*/  BSYNC.RECONVERGENT B0 ;  /* 0x0000000000007941 */ /* 0x000fea0003800200 */
.L_x_601:
[----:B------:R-:W-:Y:S06]  /*35a0*/  BAR.SYNC.DEFER_BLOCKING 0x0 ;  /* 0x0000000000007b1d */ /* 0x000fec0000010000 */
[----:B------:R-:W-:Y:S04]  /*35b0*/  BSSY.RECONVERGENT B0, `(.L_x_603) ;  /* 0x0000022000007945 */ /* 0x000fe80003800200 */
[----:B------:R-:W-:Y:S05]  /*35c0*/  @P3 BRA `(.L_x_604) ;  /* 0x0000000000803947 */ /* 0x000fea0003800000 */
[----:B-1----:R-:W1:Y:S04]  /*35d0*/  LDS R5, [R7] ;  /* 0x0000000007057984 */ /* 0x002e680000000800 */
[----:B------:R-:W2:Y:S04]  /*35e0*/  LDS R11, [R7+0x40] ;  /* 0x00004000070b7984 */ /* 0x000ea80000000800 */
[----:B------:R-:W3:Y:S04]  /*35f0*/  LDS R12, [R7+0x20] ;  /* 0x00002000070c7984 */ /* 0x000ee80000000800 */
[----:B0-----:R-:W0:Y:S04]  /*3600*/  LDS R13, [R7+0xa0] ;  /* 0x0000a000070d7984 */ /* 0x001e280000000800 */
[----:B------:R-:W4:Y:S04]  /*3610*/  LDS R15, [R7+0xc0] ;  /* 0x0000c000070f7984 */ /* 0x000f280000000800 */
[----:B------:R-:W5:Y:S04]  /*3620*/  LDS R26, [R7+0x180] ;  /* 0x00018000071a7984 */ /* 0x000f680000000800 */
[----:B------:R-:W5:Y:S01]  /*3630*/  LDS R28, [R7+0x1a0] ;  /* 0x0001a000071c7984 */ /* 0x000f620000000800 */
[----:B-1----:R-:W-:-:S03]  /*3640*/  FADD.FTZ R20, R20, R5 ;  /* 0x0000000514147221 */ /* 0x002fc60000010000 */
[----:B------:R-:W1:Y:S01]  /*3650*/  LDS R5, [R7+0x60] ;  /* 0x0000600007057984 */ /* 0x000e620000000800 */
[----:B--2---:R-:W-:-:S03]  /*3660*/  FADD.FTZ R8, R8, R11 ;  /* 0x0000000b08087221 */ /* 0x004fc60000010000 */
[----:B------:R-:W2:Y:S01]  /*3670*/  LDS R11, [R7+0x80] ;  /* 0x00008000070b7984 */ /* 0x000ea20000000800 */
[----:B---3--:R-:W-:-:S03]  /*3680*/  FADD.FTZ R9, R9, R12 ;  /* 0x0000000c09097221 */ /* 0x008fc60000010000 */
[----:B------:R-:W3:Y:S01]  /*3690*/  LDS R12, [R7+0x140] ;  /* 0x00014000070c7984 */ /* 0x000ee20000000800 */
[----:B0-----:R-:W-:-:S03]  /*36a0*/  FADD.FTZ R10, R10, R13 ;  /* 0x0000000d0a0a7221 */ /* 0x001fc60000010000 */
[----:B------:R-:W0:Y:S01]  /*36b0*/  LDS R13, [R7+0x120] ;  /* 0x00012000070d7984 */ /* 0x000e220000000800 */
[----:B----4-:R-:W-:Y:S01]  /*36c0*/  FADD.FTZ R6, R6, R15 ;  /* 0x0000000f06067221 */ /* 0x010fe20000010000 */
[----:B-----5:R-:W-:Y:S01]  /*36d0*/  FADD.FTZ R23, R23, R26 ;  /* 0x0000001a17177221 */ /* 0x020fe20000010000 */
[----:B------:R-:W-:Y:S01]  /*36e0*/  FADD.FTZ R27, R27, R28 ;  /* 0x0000001c1b1b7221 */ /* 0x000fe20000010000 */
[----:B-1----:R-:W-:Y:S02]  /*36f0*/  FADD.FTZ R24, R24, R5 ;  /* 0x0000000518187221 */ /* 0x002fe40000010000 */
[----:B------:R-:W1:Y:S01]  /*3700*/  LDS R5, [R7+0xe0] ;  /* 0x0000e00007057984 */ /* 0x000e620000000800 */
[----:B--2---:R-:W-:-:S03]  /*3710*/  FADD.FTZ R22, R22, R11 ;  /* 0x0000000b16167221 */ /* 0x004fc60000010000 */
[----:B------:R-:W2:Y:S01]  /*3720*/  LDS R11, [R7+0x100] ;  /* 0x00010000070b7984 */ /* 0x000ea20000000800 */
[----:B---3--:R-:W-:-:S03]  /*3730*/  FADD.FTZ R3, R3, R12 ;  /* 0x0000000c03037221 */ /* 0x008fc60000010000 */
[----:B------:R-:W3:Y:S01]  /*3740*/  LDS R12, [R7+0x160] ;  /* 0x00016000070c7984 */ /* 0x000ee20000000800 */
[----:B0-----:R-:W-:Y:S01]  /*3750*/  FADD.FTZ R0, R0, R13 ;  /* 0x0000000d00007221 */ /* 0x001fe20000010000 */
[----:B-1----:R-:W-:Y:S02]  /*3760*/  FADD.FTZ R4, R4, R5 ;  /* 0x0000000504047221 */ /* 0x002fe40000010000 */
[----:B------:R-:W0:Y:S01]  /*3770*/  LDS R5, [R7+0x1c0] ;  /* 0x0001c00007057984 */ /* 0x000e220000000800 */
[----:B--2---:R-:W-:-:S03]  /*3780*/  FADD.FTZ R2, R2, R11 ;  /* 0x0000000b02027221 */ /* 0x004fc60000010000 */
[----:B------:R-:W1:Y:S01]  /*3790*/  LDS R11, [R7+0x1e0] ;  /* 0x0001e000070b7984 */ /* 0x000e620000000800 */
[----:B---3--:R-:W-:Y:S01]  /*37a0*/  FADD.FTZ R21, R21, R12 ;  /* 0x0000000c15157221 */ /* 0x008fe20000010000 */
[----:B0-----:R-:W-:Y:S01]  /*37b0*/  FADD.FTZ R25, R25, R5 ;  /* 0x0000000519197221 */ /* 0x001fe20000010000 */
[----:B-1----:R-:W-:-:S07]  /*37c0*/  FADD.FTZ R14, R14, R11 ;  /* 0x0000000b0e0e7221 */ /* 0x002fce0000010000 */
.L_x_604:
[----:B------:R-:W-:Y:S05]  /*37d0*/  BSYNC.RECONVERGENT B0 ;  /* 0x0000000000007941 */ /* 0x000fea0003800200 */
.L_x_603:
[----:B------:R-:W-:Y:S06]  /*37e0*/  BAR.SYNC.DEFER_BLOCKING 0x0 ;  /* 0x0000000000007b1d */ /* 0x000fec0000010000 */
[----:B------:R-:W-:Y:S05]  /*37f0*/  @P4 EXIT ;  /* 0x000000000000494d */ /* 0x000fea0003800000 */
[----:B------:R-:W-:-:S04]  /*3800*/  IMAD R16, R19, R16, R17 ;  /* 0x0000001013107224 */ /* 0x000fc800078e0211 */
[----:B-1----:R-:W-:Y:S01]  /*3810*/  IMAD R5, R16, UR38, RZ ;  /* 0x0000002610057c24 */ /* 0x002fe2000f8e02ff */
[----:B------:R-:W-:Y:S06]  /*3820*/  @P0 EXIT ;  /* 0x000000000000094d */ /* 0x000fec0003800000 */
[----:B------:R-:W1:Y:S01]  /*3830*/  LDCU.64 UR4, c[0x0][0x390] ;  /* 0x00007200ff0477ac */ /* 0x000e620008000a00 */
[----:B------:R-:W-:Y:S01]  /*3840*/  IMAD.SHL.U32 R5, R5, 0x80, RZ ;  /* 0x0000008005057824 */ /* 0x000fe200078e00ff */
[----:B------:R-:W-:Y:S02]  /*3850*/  SHF.R.U32.HI R12, RZ, 0x2, R29 ;  /* 0x00000002ff0c7819 */ /* 0x000fe4000001161d */
[----:B------:R-:W-:Y:S02]  /*3860*/  SHF.L.U32 R18, R18, 0x7, RZ ;  /* 0x0000000712127819 */ /* 0x000fe400000006ff */
[----:B------:R-:W-:Y:S02]  /*3870*/  F2FP.BF16.F32.PACK_AB R9, R9, R20 ;  /* 0x000000140909723e */ /* 0x000fe400000010ff */
[----:B------:R-:W-:Y:S02]  /*3880*/  IADD3 R5, P0, P1, R12, R5, R18 ;  /* 0x000000050c057210 */ /* 0x000fe4000791e012 */
[----:B------:R-:W-:-:S02]  /*3890*/  F2FP.BF16.F32.PACK_AB R8, R24, R8 ;  /* 0x000000081808723e */ /* 0x000fc400000010ff */
[----:B------:R-:W-:Y:S02]  /*38a0*/  IADD3.X R16, PT, PT, RZ, RZ, RZ, P0, P1 ;  /* 0x000000ffff107210 */ /* 0x000fe400007e24ff */
[----:B------:R-:W-:Y:S02]  /*38b0*/  PRMT R7, R8, 0x7632, R7 ;  /* 0x0000763208077816 */ /* 0x000fe40000000007 */
[----:B------:R-:W-:Y:S02]  /*38c0*/  F2FP.BF16.F32.PACK_AB R4, R4, R6 ;  /* 0x000000060404723e */ /* 0x000fe400000010ff */
[C---:B-1----:R-:W-:Y:S02]  /*38d0*/  LEA R12, P0, R5.reuse, UR4, 0x1 ;  /* 0x00000004050c7c11 */ /* 0x042fe4000f8008ff */
[----:B------:R-:W-:Y:S02]  /*38e0*/  F2FP.BF16.F32.PACK_AB R10, R10, R22 ;  /* 0x000000160a0a723e */ /* 0x000fe400000010ff */
[----:B0-----:R-:W-:-:S02]  /*38f0*/  LEA.HI.X R13, R5, UR5, R16, 0x1, P0 ;  /* 0x00000005050d7c11 */ /* 0x001fc400080f0c10 */
[----:B------:R-:W-:Y:S02]  /*3900*/  PRMT R5, R9, 0x7632, R5 ;  /* 0x0000763209057816 */ /* 0x000fe40000000005 */
[----:B------:R-:W-:Y:S01]  /*3910*/  F2FP.BF16.F32.PACK_AB R0, R0, R2 ;  /* 0x000000020000723e */ /* 0x000fe200000010ff */
[----:B------:R0:W-:Y:S01]  /*3920*/  STG.E.U16 desc[UR36][R12.64+0x30], R7 ;  /* 0x000030070c007986 */ /* 0x0001e2000c101524 */
[----:B------:R-:W-:Y:S02]  /*3930*/  F2FP.BF16.F32.PACK_AB R3, R21, R3 ;  /* 0x000000031503723e */ /* 0x000fe400000010ff */
[----:B------:R-:W-:Y:S01]  /*3940*/  F2FP.BF16.F32.PACK_AB R23, R27, R23 ;  /* 0x000000171b17723e */ /* 0x000fe200000010ff */
[----:B------:R1:W-:Y:S01]  /*3950*/  STG.E.U16 desc[UR36][R12.64+0x10], R5 ;  /* 0x000010050c007986 */ /* 0x0003e2000c101524 */
[----:B------:R-:W-:Y:S02]  /*3960*/  F2FP.BF16.F32.PACK_AB R14, R14, R25 ;  /* 0x000000190e0e723e */ /* 0x000fe400000010ff */
[----:B------:R-:W-:Y:S01]  /*3970*/  PRMT R6, R4, 0x7632, R6 ;  /* 0x0000763204067816 */ /* 0x000fe20000000006 */
[----:B------:R2:W-:Y:S01]  /*3980*/  STG.E.U16 desc[UR36][R12.64+0x60], R4 ;  /* 0x000060040c007986 */ /* 0x0005e2000c101524 */
[----:B------:R-:W-:-:S02]  /*3990*/  PRMT R11, R10, 0x7632, R11 ;  /* 0x000076320a0b7816 */ /* 0x000fc4000000000b */
[----:B------:R-:W-:Y:S01]  /*39a0*/  PRMT R2, R0, 0x7632, R2 ;  /* 0x0000763200027816 */ /* 0x000fe20000000002 */
[----:B------:R-:W-:Y:S01]  /*39b0*/  STG.E.U16 desc[UR36][R12.64], R9 ;  /* 0x000000090c007986 */ /* 0x000fe2000c101524 */
[----:B0-----:R-:W-:Y:S02]  /*39c0*/  PRMT R7, R23, 0x7632, R7 ;  /* 0x0000763217077816 */ /* 0x001fe40000000007 */
        /* <DEDUP_REMOVED lines=15> */
.L_x_567:
        /* <DEDUP_REMOVED lines=16> */
.L_x_605:
[----:B------:R-:W-:Y:S05]  /*3bc0*/  EXIT ;  /* 0x000000000000794d */ /* 0x000fea0003800000 */
.L_x_569:
[----:B------:R-:W-:Y:S02]  /*3bd0*/  HFMA2 R12, -RZ, RZ, 0, 9.5367431640625e-07 ;  /* 0x00000010ff0c7431 */ /* 0x000fe400000001ff */
[----:B------:R-:W-:Y:S01]  /*3be0*/  IMAD.MOV.U32 R11, RZ, RZ, 0x1f ;  /* 0x0000001fff0b7424 */ /* 0x000fe200078e00ff */
[----:B------:R-:W-:-:S07]  /*3bf0*/  MOV R15, 0xffffffff ;  /* 0xffffffff000f7802 */ /* 0x000fce0000000f00 */
[----:B------:R-:W-:Y:S05]  /*3c00*/  WARPSYNC.COLLECTIVE R15, `(.L_x_606) ;  /* 0x000000000f087348 */ /* 0x000fea0003c00000 */
[----:B------:R0:W1:Y:S02]  /*3c10*/  SHFL.BFLY P6, R14, R13, R12, R11 ;  /* 0x0c00000c0d0e7389 */ /* 0x00006400000c000b */
[----:B01----:R-:W-:Y:S05]  /*3c20*/  ENDCOLLECTIVE ;  /* 0x000000000000791b */ /* 0x003fea0003800000 */
.L_x_606:
[----:B------:R-:W-:Y:S01]  /*3c30*/  IMAD.MOV.U32 R12, RZ, RZ, 0x8 ;  /* 0x00000008ff0c7424 */ /* 0x000fe200078e00ff */
[----:B------:R-:W-:-:S04]  /*3c40*/  FMNMX.FTZ R0, R14, -3.40282346638528859812e+38, !PT ;  /* 0xff7fffff0e007809 */ /* 0x000fc80007810000 */
[----:B------:R-:W-:-:S07]  /*3c50*/  MOV R13, R0 ;  /* 0x00000000000d7202 */ /* 0x000fce0000000f00 */
[----:B------:R-:W-:Y:S05]  /*3c60*/  WARPSYNC.COLLECTIVE R15, `(.L_x_607) ;  /* 0x000000000f087348 */ /* 0x000fea0003c00000 */
[----:B------:R0:W1:Y:S02]  /*3c70*/  SHFL.BFLY P6, R14, R13, R12, R11 ;  /* 0x0c00000c0d0e7389 */ /* 0x00006400000c000b */
[----:B01----:R-:W-:Y:S05]  /*3c80*/  ENDCOLLECTIVE ;  /* 0x000000000000791b */ /* 0x003fea0003800000 */
.L_x_607:
[----:B------:R-:W-:Y:S01]  /*3c90*/  HFMA2 R12, -RZ, RZ, 0, 2.384185791015625e-07 ;  /* 0x00000004ff0c7431 */ /* 0x000fe200000001ff */
[----:B------:R-:W-:-:S04]  /*3ca0*/  FMNMX.FTZ R2, R0, R14, !PT ;  /* 0x0000000e00027209 */ /* 0x000fc80007810000 */
[----:B------:R-:W-:-:S07]  /*3cb0*/  MOV R13, R2 ;  /* 0x00000002000d7202 */ /* 0x000fce0000000f00 */
[----:B------:R-:W-:Y:S05]  /*3cc0*/  WARPSYNC.COLLECTIVE R15, `(.L_x_608) ;  /* 0x000000000f087348 */ /* 0x000fea0003c00000 */
[----:B------:R0:W1:Y:S02]  /*3cd0*/  SHFL.BFLY P6, R14, R13, R12, R11 ;  /* 0x0c00000c0d0e7389 */ /* 0x00006400000c000b */
[----:B01----:R-:W-:Y:S05]  /*3ce0*/  ENDCOLLECTIVE ;  /* 0x000000000000791b */ /* 0x003fea0003800000 */
.L_x_608:
[----:B------:R-:W-:Y:S02]  /*3cf0*/  MOV R12, 0x2 ;  /* 0x00000002000c7802 */ /* 0x000fe40000000f00 */
[----:B------:R-:W-:-:S05]  /*3d00*/  FMNMX.FTZ R3, R2, R14, !PT ;  /* 0x0000000e02037209 */ /* 0x000fca0007810000 */
[----:B------:R-:W-:-:S07]  /*3d10*/  IMAD.MOV.U32 R13, RZ, RZ, R3 ;  /* 0x000000ffff0d7224 */ /* 0x000fce00078e0003 */
[----:B------:R-:W-:Y:S05]  /*3d20*/  WARPSYNC.COLLECTIVE R15, `(.L_x_609) ;  /* 0x000000000f087348 */ /* 0x000fea0003c00000 */
[----:B------:R0:W1:Y:S02]  /*3d30*/  SHFL.BFLY P6, R14, R13, R12, R11 ;  /* 0x0c00000c0d0e7389 */ /* 0x00006400000c000b */
[----:B01----:R-:W-:Y:S05]  /*3d40*/  ENDCOLLECTIVE ;  /* 0x000000000000791b */ /* 0x003fea0003800000 */
.L_x_609:
[----:B------:R-:W-:Y:S01]  /*3d50*/  IMAD.MOV.U32 R12, RZ, RZ, 0x1 ;  /* 0x00000001ff0c7424 */ /* 0x000fe200078e00ff */
[----:B------:R-:W-:-:S04]  /*3d60*/  FMNMX.FTZ R4, R3, R14, !PT ;  /* 0x0000000e03047209 */ /* 0x000fc80007810000 */
[----:B------:R-:W-:-:S07]  /*3d70*/  MOV R13, R4 ;  /* 0x00000004000d7202 */ /* 0x000fce0000000f00 */
[----:B------:R-:W-:Y:S05]  /*3d80*/  WARPSYNC.COLLECTIVE R15, `(.L_x_610) ;  /* 0x000000000f087348 */ /* 0x000fea0003c00000 */
[----:B------:R0:W1:Y:S02]  /*3d90*/  SHFL.BFLY P6, R14, R13, R12, R11 ;  /* 0x0c00000c0d0e7389 */ /* 0x00006400000c000b */
[----:B01----:R-:W-:Y:S05]  /*3da0*/  ENDCOLLECTIVE ;  /* 0x000000000000791b */ /* 0x003fea0003800000 */
.L_x_610:
[----:B------:R-:W-:Y:S05]  /*3db0*/  BRA `(.L_x_611) ;  /* 0xffffffcc00807947 */ /* 0x000fea000383ffff */
.L_x_596:
[----:B---3--:R-:W-:Y:S01]  /*3dc0*/  HFMA2 R13, -RZ, RZ, 0, 0 ;  /* 0x00000000ff0d7431 */ /* 0x008fe200000001ff */
[----:B------:R-:W-:Y:S01]  /*3dd0*/  MOV R12, 0x2 ;  /* 0x00000002000c7802 */ /* 0x000fe20000000f00 */
[----:B--2---:R-:W-:Y:S01]  /*3de0*/  IMAD.MOV.U32 R11, RZ, RZ, 0x1f ;  /* 0x0000001fff0b7424 */ /* 0x004fe200078e00ff */
[----:B------:R-:W-:-:S07]  /*3df0*/  MOV R15, 0xffffffff ;  /* 0xffffffff000f7802 */ /* 0x000fce0000000f00 */
[----:B01----:R-:W-:Y:S05]  /*3e00*/  WARPSYNC.COLLECTIVE R15, `(.L_x_612) ;  /* 0x000000000f087348 */ /* 0x003fea0003c00000 */
[----:B------:R2:W3:Y:S02]  /*3e10*/  SHFL.BFLY P6, R14, R13, R12, R11 ;  /* 0x0c00000c0d0e7389 */ /* 0x0004e400000c000b */
[----:B0123--:R-:W-:Y:S05]  /*3e20*/  ENDCOLLECTIVE ;  /* 0x000000000000791b */ /* 0x00ffea0003800000 */
.L_x_612:
[----:B------:R-:W-:Y:S02]  /*3e30*/  IMAD.MOV.U32 R12, RZ, RZ, 0x1 ;  /* 0x00000001ff0c7424 */ /* 0x000fe400078e00ff */
[----:B------:R-:W-:-:S05]  /*3e40*/  FADD.FTZ R3, RZ, R14 ;  /* 0x0000000eff037221 */ /* 0x000fca0000010000 */
[----:B------:R-:W-:-:S07]  /*3e50*/  MOV R13, R3 ;  /* 0x00000003000d7202 */ /* 0x000fce0000000f00 */
[----:B------:R-:W-:Y:S05]  /*3e60*/  WARPSYNC.COLLECTIVE R15, `(.L_x_613) ;  /* 0x000000000f087348 */ /* 0x000fea0003c00000 */
[----:B------:R0:W1:Y:S02]  /*3e70*/  SHFL.BFLY P6, R14, R13, R12, R11 ;  /* 0x0c00000c0d0e7389 */ /* 0x00006400000c000b */
[----:B01----:R-:W-:Y:S05]  /*3e80*/  ENDCOLLECTIVE ;  /* 0x000000000000791b */ /* 0x003fea0003800000 */
.L_x_613:
[----:B------:R-:W-:Y:S02]  /*3e90*/  HFMA2 R13, -RZ, RZ, 0, 0 ;  /* 0x00000000ff0d7431 */ /* 0x000fe400000001ff */
[----:B------:R-:W-:Y:S01]  /*3ea0*/  IMAD.MOV.U32 R12, RZ, RZ, 0x2 ;  /* 0x00000002ff0c7424 */ /* 0x000fe200078e00ff */
[----:B------:R-:W-:-:S07]  /*3eb0*/  MOV R20, R14 ;  /* 0x0000000e00147202 */ /* 0x000fce0000000f00 */
[----:B------:R-:W-:Y:S05]  /*3ec0*/  WARPSYNC.COLLECTIVE R15, `(.L_x_614) ;  /* 0x000000000f087348 */ /* 0x000fea0003c00000 */
[----:B------:R0:W1:Y:S02]  /*3ed0*/  SHFL.BFLY P6, R14, R13, R12, R11 ;  /* 0x0c00000c0d0e7389 */ /* 0x00006400000c000b */
[----:B01----:R-:W-:Y:S05]  /*3ee0*/  ENDCOLLECTIVE ;  /* 0x000000000000791b */ /* 0x003fea0003800000 */
.L_x_614:
[----:B------:R-:W-:Y:S01]  /*3ef0*/  FADD.FTZ R20, R3, R20 ;  /* 0x0000001403147221 */ /* 0x000fe20000010000 */
[----:B------:R-:W-:Y:S02]  /*3f00*/  HFMA2 R12, -RZ, RZ, 0, 5.9604644775390625e-08 ;  /* 0x00000001ff0c7431 */ /* 0x000fe400000001ff */
[----:B------:R-:W-:-:S05]  /*3f10*/  FADD.FTZ R2, RZ, R14 ;  /* 0x0000000eff027221 */ /* 0x000fca0000010000 */
[----:B------:R-:W-:-:S07]  /*3f20*/  MOV R13, R2 ;  /* 0x00000002000d7202 */ /* 0x000fce0000000f00 */
[----:B------:R-:W-:Y:S05]  /*3f30*/  WARPSYNC.COLLECTIVE R15, `(.L_x_615) ;  /* 0x000000000f087348 */ /* 0x000fea0003c00000 */
[----:B------:R0:W1:Y:S02]  /*3f40*/  SHFL.BFLY P6, R14, R13, R12, R11 ;  /* 0x0c00000c0d0e7389 */ /* 0x00006400000c000b */
[----:B01----:R-:W-:Y:S05]  /*3f50*/  ENDCOLLECTIVE ;  /* 0x000000000000791b */ /* 0x003fea0003800000 */
.L_x_615:
[----:B------:R-:W-:Y:S01]  /*3f60*/  MOV R13, RZ ;  /* 0x000000ff000d7202 */ /* 0x000fe20000000f00 */
[----:B------:R-:W-:Y:S02]  /*3f70*/  HFMA2 R12, -RZ, RZ, 0, 1.1920928955078125e-07 ;  /* 0x00000002ff0c7431 */ /* 0x000fe400000001ff */
[----:B------:R-:W-:-:S07]  /*3f80*/  IMAD.MOV.U32 R9, RZ, RZ, R14 ;  /* 0x000000ffff097224 */ /* 0x000fce00078e000e */
[----:B------:R-:W-:Y:S05]  /*3f90*/  WARPSYNC.COLLECTIVE R15, `(.L_x_616) ;  /* 0x000000000f087348 */ /* 0x000fea0003c00000 */
[----:B------:R0:W1:Y:S02]  /*3fa0*/  SHFL.BFLY P6, R14, R13, R12, R11 ;  /* 0x0c00000c0d0e7389 */ /* 0x00006400000c000b */
[----:B01----:R-:W-:Y:S05]  /*3fb0*/  ENDCOLLECTIVE ;  /* 0x000000000000791b */ /* 0x003fea0003800000 */
.L_x_616:
[----:B------:R-:W-:Y:S01]  /*3fc0*/  FADD.FTZ R9, R2, R9 ;  /* 0x0000000902097221 */ /* 0x000fe20000010000 */
[----:B------:R-:W-:Y:S01]  /*3fd0*/  MOV R12, 0x1 ;  /* 0x00000001000c7802 */ /* 0x000fe20000000f00 */
[----:B------:R-:W-:-:S04]  /*3fe0*/  FADD.FTZ R0, RZ, R14 ;  /* 0x0000000eff007221 */ /* 0x000fc80000010000 */
[----:B------:R-:W-:-:S07]  /*3ff0*/  IMAD.MOV.U32 R13, RZ, RZ, R0 ;  /* 0x000000ffff0d7224 */ /* 0x000fce00078e0000 */
[----:B------:R-:W-:Y:S05]  /*4000*/  WARPSYNC.COLLECTIVE R15, `(.L_x_617) ;  /* 0x000000000f087348 */ /* 0x000fea0003c00000 */
[----:B------:R0:W1:Y:S02]  /*4010*/  SHFL.BFLY P6, R14, R13, R12, R11 ;  /* 0x0c00000c0d0e7389 */ /* 0x00006400000c000b */
[----:B01----:R-:W-:Y:S05]  /*4020*/  ENDCOLLECTIVE ;  /* 0x000000000000791b */ /* 0x003fea0003800000 */
.L_x_617:
[----:B------:R-:W-:Y:S02]  /*4030*/  IMAD.MOV.U32 R13, RZ, RZ, RZ ;  /* 0x000000ffff0d7224 */ /* 0x000fe400078e00ff */
[----:B------:R-:W-:Y:S01]  /*4040*/  HFMA2 R12, -RZ, RZ, 0, 1.1920928955078125e-07 ;  /* 0x00000002ff0c7431 */ /* 0x000fe200000001ff */
[----:B------:R-:W-:-:S07]  /*4050*/  MOV R8, R14 ;  /* 0x0000000e00087202 */ /* 0x000fce0000000f00 */
[----:B------:R-:W-:Y:S05]  /*4060*/  WARPSYNC.COLLECTIVE R15, `(.L_x_618) ;  /* 0x000000000f087348 */ /* 0x000fea0003c00000 */
[----:B------:R0:W1:Y:S02]  /*4070*/  SHFL.BFLY P6, R14, R13, R12, R11 ;  /* 0x0c00000c0d0e7389 */ /* 0x00006400000c000b */
[----:B01----:R-:W-:Y:S05]  /*4080*/  ENDCOLLECTIVE ;  /* 0x000000000000791b */ /* 0x003fea0003800000 */
.L_x_618:
[----:B------:R-:W-:Y:S01]  /*4090*/  FADD.FTZ R8, R0, R8 ;  /* 0x0000000800087221 */ /* 0x000fe20000010000 */
[----:B------:R-:W-:Y:S02]  /*40a0*/  IMAD.MOV.U32 R12, RZ, RZ, 0x1 ;  /* 0x00000001ff0c7424 */ /* 0x000fe400078e00ff */
[----:B------:R-:W-:-:S05]  /*40b0*/  FADD.FTZ R27, RZ, R14 ;  /* 0x0000000eff1b7221 */ /* 0x000fca0000010000 */
[----:B------:R-:W-:-:S07]  /*40c0*/  MOV R13, R27 ;  /* 0x0000001b000d7202 */ /* 0x000fce0000000f00 */
[----:B------:R-:W-:Y:S05]  /*40d0*/  WARPSYNC.COLLECTIVE R15, `(.L_x_619) ;  /* 0x000000000f087348 */ /* 0x000fea0003c00000 */
[----:B------:R0:W1:Y:S02]  /*40e0*/  SHFL.BFLY P6, R14, R13, R12, R11 ;  /* 0x0c00000c0d0e7389 */ /* 0x00006400000c000b */
[----:B01----:R-:W-:Y:S05]  /*40f0*/  ENDCOLLECTIVE ;  /* 0x000000000000791b */ /* 0x003fea0003800000 */
.L_x_619:
[----:B------:R-:W-:Y:S02]  /*4100*/  HFMA2 R13, -RZ, RZ, 0, 0 ;  /* 0x00000000ff0d7431 */ /* 0x000fe400000001ff */
[----:B------:R-:W-:Y:S01]  /*4110*/  IMAD.MOV.U32 R12, RZ, RZ, 0x2 ;  /* 0x00000002ff0c7424 */ /* 0x000fe200078e00ff */
[----:B------:R-:W-:-:S07]  /*4120*/  MOV R24, R14 ;  /* 0x0000000e00187202 */ /* 0x000fce0000000f00 */
[----:B------:R-:W-:Y:S05]  /*4130*/  WARPSYNC.COLLECTIVE R15, `(.L_x_620) ;  /* 0x000000000f087348 */ /* 0x000fea0003c00000 */
[----:B------:R0:W1:Y:S02]  /*4140*/  SHFL.BFLY P6, R14, R13, R12, R11 ;  /* 0x0c00000c0d0e7389 */ /* 0x00006400000c000b */
[----:B01----:R-:W-:Y:S05]  /*4150*/  ENDCOLLECTIVE ;  /* 0x000000000000791b */ /* 0x003fea0003800000 */
.L_x_620:
        /* <DEDUP_REMOVED lines=8> */
.L_x_621:
[----:B------:R-:W-:Y:S02]  /*41e0*/  HFMA2 R13, -RZ, RZ, 0, 0 ;  /* 0x00000000ff0d7431 */ /* 0x000fe400000001ff */
[----:B------:R-:W-:Y:S01]  /*41f0*/  IMAD.MOV.U32 R12, RZ, RZ, 0x2 ;  /* 0x00000002ff0c7424 */ /* 0x000fe200078e00ff */
[----:B------:R-:W-:-:S07]  /*4200*/  MOV R22, R14 ;  /* 0x0000000e00167202 */ /* 0x000fce0000000f00 */
[----:B------:R-:W-:Y:S05]  /*4210*/  WARPSYNC.COLLECTIVE R15, `(.L_x_622) ;  /* 0x000000000f087348 */ /* 0x000fea0003c00000 */
[----:B------:R0:W1:Y:S02]  /*4220*/  SHFL.BFLY P6, R14, R13, R12, R11 ;  /* 0x0c00000c0d0e7389 */ /* 0x00006400000c000b */
[----:B01----:R-:W-:Y:S05]  /*4230*/  ENDCOLLECTIVE ;  /* 0x000000000000791b */ /* 0x003fea0003800000 */
.L_x_622:
        /* <DEDUP_REMOVED lines=8> */
.L_x_623:
[----:B------:R-:W-:Y:S02]  /*42c0*/  HFMA2 R13, -RZ, RZ, 0, 0 ;  /* 0x00000000ff0d7431 */ /* 0x000fe400000001ff */
[----:B------:R-:W-:Y:S01]  /*42d0*/  IMAD.MOV.U32 R12, RZ, RZ, 0x2 ;  /* 0x00000002ff0c7424 */ /* 0x000fe200078e00ff */
[----:B------:R-:W-:-:S07]  /*42e0*/  MOV R10, R14 ;  /* 0x0000000e000a7202 */ /* 0x000fce0000000f00 */
[----:B------:R-:W-:Y:S05]  /*42f0*/  WARPSYNC.COLLECTIVE R15, `(.L_x_624) ;  /* 0x000000000f087348 */ /* 0x000fea0003c00000 */
[----:B------:R0:W1:Y:S02]  /*4300*/  SHFL.BFLY P6, R14, R13, R12, R11 ;  /* 0x0c00000c0d0e7389 */ /* 0x00006400000c000b */
[----:B01----:R-:W-:Y:S05]  /*4310*/  ENDCOLLECTIVE ;  /* 0x000000000000791b */ /* 0x003fea0003800000 */
.L_x_624:
        /* <DEDUP_REMOVED lines=8> */
.L_x_625:
[----:B------:R-:W-:Y:S02]  /*43a0*/  HFMA2 R13, -RZ, RZ, 0, 0 ;  /* 0x00000000ff0d7431 */ /* 0x000fe400000001ff */
[----:B------:R-:W-:Y:S01]  /*43b0*/  IMAD.MOV.U32 R12, RZ, RZ, 0x2 ;  /* 0x00000002ff0c7424 */ /* 0x000fe200078e00ff */
[----:B------:R-:W-:-:S07]  /*43c0*/  MOV R6, R14 ;  /* 0x0000000e00067202 */ /* 0x000fce0000000f00 */
[----:B------:R-:W-:Y:S05]  /*43d0*/  WARPSYNC.COLLECTIVE R15, `(.L_x_626) ;  /* 0x000000000f087348 */ /* 0x000fea0003c00000 */
[----:B------:R0:W1:Y:S02]  /*43e0*/  SHFL.BFLY P6, R14, R13, R12, R11 ;  /* 0x0c00000c0d0e7389 */ /* 0x00006400000c000b */
[----:B01----:R-:W-:Y:S05]  /*43f0*/  ENDCOLLECTIVE ;  /* 0x000000000000791b */ /* 0x003fea0003800000 */
.L_x_626:
        /* <DEDUP_REMOVED lines=8> */
.L_x_627:
[----:B------:R-:W-:Y:S02]  /*4480*/  HFMA2 R13, -RZ, RZ, 0, 0 ;  /* 0x00000000ff0d7431 */ /* 0x000fe400000001ff */
[----:B------:R-:W-:Y:S01]  /*4490*/  IMAD.MOV.U32 R12, RZ, RZ, 0x2 ;  /* 0x00000002ff0c7424 */ /* 0x000fe200078e00ff */
[----:B------:R-:W-:-:S07]  /*44a0*/  MOV R4, R14 ;  /* 0x0000000e00047202 */ /* 0x000fce0000000f00 */
[----:B------:R-:W-:Y:S05]  /*44b0*/  WARPSYNC.COLLECTIVE R15, `(.L_x_628) ;  /* 0x000000000f087348 */ /* 0x000fea0003c00000 */
[----:B------:R0:W1:Y:S02]  /*44c0*/  SHFL.BFLY P6, R14, R13, R12, R11 ;  /* 0x0c00000c0d0e7389 */ /* 0x00006400000c000b */
[----:B01----:R-:W-:Y:S05]  /*44d0*/  ENDCOLLECTIVE ;  /* 0x000000000000791b */ /* 0x003fea0003800000 */
.L_x_628:
        /* <DEDUP_REMOVED lines=8> */
.L_x_629:
[----:B------:R-:W-:Y:S02]  /*4560*/  HFMA2 R13, -RZ, RZ, 0, 0 ;  /* 0x00000000ff0d7431 */ /* 0x000fe400000001ff */
[----:B------:R-:W-:Y:S01]  /*4570*/  IMAD.MOV.U32 R12, RZ, RZ, 0x2 ;  /* 0x00000002ff0c7424 */ /* 0x000fe200078e00ff */
[----:B------:R-:W-:-:S07]  /*4580*/  MOV R2, R14 ;  /* 0x0000000e00027202 */ /* 0x000fce0000000f00 */
[----:B------:R-:W-:Y:S05]  /*4590*/  WARPSYNC.COLLECTIVE R15, `(.L_x_630) ;  /* 0x000000000f087348 */ /* 0x000fea0003c00000 */
[----:B------:R0:W1:Y:S02]  /*45a0*/  SHFL.BFLY P6, R14, R13, R12, R11 ;  /* 0x0c00000c0d0e7389 */ /* 0x00006400000c000b */
[----:B01----:R-:W-:Y:S05]  /*45b0*/  ENDCOLLECTIVE ;  /* 0x000000000000791b */ /* 0x003fea0003800000 */
.L_x_630:
        /* <DEDUP_REMOVED lines=8> */
.L_x_631:
[----:B------:R-:W-:Y:S02]  /*4640*/  HFMA2 R13, -RZ, RZ, 0, 0 ;  /* 0x00000000ff0d7431 */ /* 0x000fe400000001ff */
[----:B------:R-:W-:Y:S01]  /*4650*/  IMAD.MOV.U32 R12, RZ, RZ, 0x2 ;  /* 0x00000002ff0c7424 */ /* 0x000fe200078e00ff */
[----:B------:R-:W-:-:S07]  /*4660*/  MOV R0, R14 ;  /* 0x0000000e00007202 */ /* 0x000fce0000000f00 */
[----:B------:R-:W-:Y:S05]  /*4670*/  WARPSYNC.COLLECTIVE R15, `(.L_x_632) ;  /* 0x000000000f087348 */ /* 0x000fea0003c00000 */
[----:B------:R0:W1:Y:S02]  /*4680*/  SHFL.BFLY P6, R14, R13, R12, R11 ;  /* 0x0c00000c0d0e7389 */ /* 0x00006400000c000b */
[----:B01----:R-:W-:Y:S05]  /*4690*/  ENDCOLLECTIVE ;  /* 0x000000000000791b */ /* 0x003fea0003800000 */
.L_x_632:
[----:B------:R-:W-:Y:S01]  /*46a0*/  FADD.FTZ R0, R3, R0 ;  /* 0x0000000003007221 */ /* 0x000fe20000010000 */
[----:B------:R-:W-:Y:S01]  /*46b0*/  MOV R12, 0x1 ;  /* 0x00000001000c7802 */ /* 0x000fe20000000f00 */
[----:B------:R-:W-:-:S07]  /*46c0*/  FADD.FTZ R13, RZ, R14 ;  /* 0x0000000eff0d7221 */ /* 0x000fce0000010000 */
[----:B------:R-:W-:Y:S05]  /*46d0*/  WARPSYNC.COLLECTIVE R15, `(.L_x_633) ;  /* 0x000000000f087348 */ /* 0x000fea0003c00000 */
[----:B------:R0:W1:Y:S02]  /*46e0*/  SHFL.BFLY P6, R14, R13, R12, R11 ;  /* 0x0c00000c0d0e7389 */ /* 0x00006400000c000b */
[----:B01----:R-:W-:Y:S05]  /*46f0*/  ENDCOLLECTIVE ;  /* 0x000000000000791b */ /* 0x003fea0003800000 */
.L_x_633:
[----:B------:R-:W-:Y:S02]  /*4700*/  IMAD.MOV.U32 R12, RZ, RZ, 0x2 ;  /* 0x00000002ff0c7424 */ /* 0x000fe400078e00ff */
[----:B------:R-:W-:Y:S01]  /*4710*/  FADD.FTZ R3, R13, R14 ;  /* 0x0000000e0d037221 */ /* 0x000fe20000010000 */
[----:B------:R-:W-:-:S07]  /*4720*/  HFMA2 R13, -RZ, RZ, 0, 0 ;  /* 0x00000000ff0d7431 */ /* 0x000fce00000001ff */
[----:B------:R-:W-:Y:S05]  /*4730*/  WARPSYNC.COLLECTIVE R15, `(.L_x_634) ;  /* 0x000000000f087348 */ /* 0x000fea0003c00000 */
[----:B------:R0:W1:Y:S02]  /*4740*/  SHFL.BFLY P6, R14, R13, R12, R11 ;  /* 0x0c00000c0d0e7389 */ /* 0x00006400000c000b */
[----:B01----:R-:W-:Y:S05]  /*4750*/  ENDCOLLECTIVE ;  /* 0x000000000000791b */ /* 0x003fea0003800000 */
.L_x_634:
[----:B------:R-:W-:Y:S01]  /*4760*/  IMAD.MOV.U32 R12, RZ, RZ, 0x1 ;  /* 0x00000001ff0c7424 */ /* 0x000fe200078e00ff */
[----:B------:R-:W-:-:S05]  /*4770*/  MOV R27, R14 ;  /* 0x0000000e001b7202 */ /* 0x000fca0000000f00 */
[----:B------:R-:W-:-:S05]  /*4780*/  FADD.FTZ R27, RZ, R27 ;  /* 0x0000001bff1b7221 */ /* 0x000fca0000010000 */
[----:B------:R-:W-:-:S07]  /*4790*/  MOV R13, R27 ;  /* 0x0000001b000d7202 */ /* 0x000fce0000000f00 */
[----:B------:R-:W-:Y:S05]  /*47a0*/  WARPSYNC.COLLECTIVE R15, `(.L_x_635) ;  /* 0x000000000f087348 */ /* 0x000fea0003c00000 */
[----:B------:R0:W1:Y:S02]  /*47b0*/  SHFL.BFLY P6, R14, R13, R12, R11 ;  /* 0x0c00000c0d0e7389 */ /* 0x00006400000c000b */
[----:B01----:R-:W-:Y:S05]  /*47c0*/  ENDCOLLECTIVE ;  /* 0x000000000000791b */ /* 0x003fea0003800000 */
.L_x_635:
[----:B------:R-:W-:Y:S02]  /*47d0*/  HFMA2 R13, -RZ, RZ, 0, 0 ;  /* 0x00000000ff0d7431 */ /* 0x000fe400000001ff */
[----:B------:R-:W-:Y:S01]  /*47e0*/  IMAD.MOV.U32 R12, RZ, RZ, 0x2 ;  /* 0x00000002ff0c7424 */ /* 0x000fe200078e00ff */
[----:B------:R-:W-:-:S07]  /*47f0*/  MOV R21, R14 ;  /* 0x0000000e00157202 */ /* 0x000fce0000000f00 */
[----:B------:R-:W-:Y:S05]  /*4800*/  WARPSYNC.COLLECTIVE R15, `(.L_x_636) ;  /* 0x000000000f087348 */ /* 0x000fea0003c00000 */
[----:B------:R0:W1:Y:S02]  /*4810*/  SHFL.BFLY P6, R14, R13, R12, R11 ;  /* 0x0c00000c0d0e7389 */ /* 0x00006400000c000b */
[----:B01----:R-:W-:Y:S05]  /*4820*/  ENDCOLLECTIVE ;  /* 0x000000000000791b */ /* 0x003fea0003800000 */
.L_x_636:
        /* <DEDUP_REMOVED lines=8> */
.L_x_637:
[----:B------:R-:W-:Y:S02]  /*48b0*/  HFMA2 R13, -RZ, RZ, 0, 0 ;  /* 0x00000000ff0d7431 */ /* 0x000fe400000001ff */
[----:B------:R-:W-:Y:S01]  /*48c0*/  IMAD.MOV.U32 R12, RZ, RZ, 0x2 ;  /* 0x00000002ff0c7424 */ /* 0x000fe200078e00ff */
[----:B------:R-:W-:-:S07]  /*48d0*/  MOV R23, R14 ;  /* 0x0000000e00177202 */ /* 0x000fce0000000f00 */
[----:B------:R-:W-:Y:S05]  /*48e0*/  WARPSYNC.COLLECTIVE R15, `(.L_x_638) ;  /* 0x000000000f087348 */ /* 0x000fea0003c00000 */
[----:B------:R0:W1:Y:S02]  /*48f0*/  SHFL.BFLY P6, R14, R13, R12, R11 ;  /* 0x0c00000c0d0e7389 */ /* 0x00006400000c000b */
[----:B01----:R-:W-:Y:S05]  /*4900*/  ENDCOLLECTIVE ;  /* 0x000000000000791b */ /* 0x003fea0003800000 */
.L_x_638:
        /* <DEDUP_REMOVED lines=8> */
.L_x_639:
[----:B------:R-:W-:Y:S01]  /*4990*/  HFMA2 R13, -RZ, RZ, 0, 0 ;  /* 0x00000000ff0d7431 */ /* 0x000fe200000001ff */
[----:B------:R-:W-:-:S05]  /*49a0*/  MOV R12, R14 ;  /* 0x0000000e000c7202 */ /* 0x000fca0000000f00 */
[----:B------:R-:W-:Y:S01]  /*49b0*/  FADD.FTZ R27, R7, R12 ;  /* 0x0000000c071b7221 */ /* 0x000fe20000010000 */
[----:B------:R-:W-:-:S07]  /*49c0*/  IMAD.MOV.U32 R12, RZ, RZ, 0x2 ;  /* 0x00000002ff0c7424 */ /* 0x000fce00078e00ff */
[----:B------:R-:W-:Y:S05]  /*49d0*/  WARPSYNC.COLLECTIVE R15, `(.L_x_640) ;  /* 0x000000000f087348 */ /* 0x000fea0003c00000 */
[----:B------:R0:W1:Y:S02]  /*49e0*/  SHFL.BFLY P6, R14, R13, R12, R11 ;  /* 0x0c00000c0d0e7389 */ /* 0x00006400000c000b */
[----:B01----:R-:W-:Y:S05]  /*49f0*/  ENDCOLLECTIVE ;  /* 0x000000000000791b */ /* 0x003fea0003800000 */
.L_x_640:
[----:B------:R-:W-:Y:S01]  /*4a00*/  IMAD.MOV.U32 R12, RZ, RZ, 0x1 ;  /* 0x00000001ff0c7424 */ /* 0x000fe200078e00ff */
[----:B------:R-:W-:-:S05]  /*4a10*/  MOV R25, R14 ;  /* 0x0000000e00197202 */ /* 0x000fca0000000f00 */
[----:B------:R-:W-:-:S05]  /*4a20*/  FADD.FTZ R25, RZ, R25 ;  /* 0x00000019ff197221 */ /* 0x000fca0000010000 */
[----:B------:R-:W-:-:S07]  /*4a30*/  MOV R13, R25 ;  /* 0x00000019000d7202 */ /* 0x000fce0000000f00 */
[----:B------:R-:W-:Y:S05]  /*4a40*/  WARPSYNC.COLLECTIVE R15, `(.L_x_641) ;  /* 0x000000000f087348 */ /* 0x000fea0003c00000 */
[----:B------:R0:W1:Y:S02]  /*4a50*/  SHFL.BFLY P6, R14, R13, R12, R11 ;  /* 0x0c00000c0d0e7389 */ /* 0x00006400000c000b */
[----:B01----:R-:W-:Y:S05]  /*4a60*/  ENDCOLLECTIVE ;  /* 0x000000000000791b */ /* 0x003fea0003800000 */
.L_x_641:
[----:B------:R-:W-:Y:S01]  /*4a70*/  HFMA2 R13, -RZ, RZ, 0, 0 ;  /* 0x00000000ff0d7431 */ /* 0x000fe200000001ff */
[----:B------:R-:W-:Y:S01]  /*4a80*/  MOV R12, 0x2 ;  /* 0x00000002000c7802 */ /* 0x000fe20000000f00 */
[----:B------:R-:W-:-:S07]  /*4a90*/  FADD.FTZ R25, R25, R14 ;  /* 0x0000000e19197221 */ /* 0x000fce0000010000 */
[----:B------:R-:W-:Y:S05]  /*4aa0*/  WARPSYNC.COLLECTIVE R15, `(.L_x_642) ;  /* 0x000000000f087348 */ /* 0x000fea0003c00000 */
[----:B------:R0:W1:Y:S02]  /*4ab0*/  SHFL.BFLY P6, R14, R13, R12, R11 ;  /* 0x0c00000c0d0e7389 */ /* 0x00006400000c000b */
[----:B01----:R-:W-:Y:S05]  /*4ac0*/  ENDCOLLECTIVE ;  /* 0x000000000000791b */ /* 0x003fea0003800000 */
.L_x_642:
[----:B------:R-:W-:Y:S02]  /*4ad0*/  HFMA2 R12, -RZ, RZ, 0, 5.9604644775390625e-08 ;  /* 0x00000001ff0c7431 */ /* 0x000fe400000001ff */
[----:B------:R-:W-:-:S04]  /*4ae0*/  IMAD.MOV.U32 R13, RZ, RZ, R14 ;  /* 0x000000ffff0d7224 */ /* 0x000fc800078e000e */
[----:B------:R-:W-:-:S07]  /*4af0*/  FADD.FTZ R13, RZ, R13 ;  /* 0x0000000dff0d7221 */ /* 0x000fce0000010000 */
[----:B------:R-:W-:Y:S05]  /*4b00*/  WARPSYNC.COLLECTIVE R15, `(.L_x_643) ;  /* 0x000000000f087348 */ /* 0x000fea0003c00000 */
[----:B------:R0:W1:Y:S02]  /*4b10*/  SHFL.BFLY P6, R14, R13, R12, R11 ;  /* 0x0c00000c0d0e7389 */ /* 0x00006400000c000b */
[----:B01----:R-:W-:Y:S05]  /*4b20*/  ENDCOLLECTIVE ;  /* 0x000000000000791b */ /* 0x003fea0003800000 */
.L_x_643:
[----:B------:R-:W-:Y:S01]  /*4b30*/  MOV R5, R14 ;  /* 0x0000000e00057202 */ /* 0x000fe20000000f00 */
[----:B------:R-:W-:Y:S06]  /*4b40*/  BRA `(.L_x_644) ;  /* 0xffffffe400087947 */ /* 0x000fec000383ffff */
.L_x_645:
        /* <DEDUP_REMOVED lines=11> */
.L_x_27168:


//--------------------- .text._ZN4vllm25paged_attention_v2_kernelI13__nv_bfloat16hLi120ELi32ELi128ELNS_18Fp8KVCacheDataTypeE2ELb1ELi512EEEvPfS3_PT_PKS4_PKT0_SA_ifPKiSC_iPKfiiiSE_SE_iiiii --------------------------
	.section	.text._ZN4vllm25paged_attention_v2_kernelI13__nv_bfloat16hLi120ELi32ELi128ELNS_18Fp8KVCacheDataTypeE2ELb1ELi512EEEvPfS3_PT_PKS4_PKT0_SA_ifPKiSC_iPKfiiiSE_SE_iiiii,"ax",@progbits
	.align	128
        .global         _ZN4vllm25paged_attention_v2_kernelI13__nv_bfloat16hLi120ELi32ELi128ELNS_18Fp8KVCacheDataTypeE2ELb1ELi512EEEvPfS3_PT_PKS4_PKT0_SA_ifPKiSC_iPKfiiiSE_SE_iiiii
        .type           _ZN4vllm25paged_attention_v2_kernelI13__nv_bfloat16hLi120ELi32ELi128ELNS_18Fp8KVCacheDataTypeE2ELb1ELi512EEEvPfS3_PT_PKS4_PKT0_SA_ifPKiSC_iPKfiiiSE_SE_iiiii,@function
        .size           _ZN4vllm25paged_attention_v2_kernelI13__nv_bfloat16hLi120ELi32ELi128ELNS_18Fp8KVCacheDataTypeE2ELb1ELi512EEEvPfS3_PT_PKS4_PKT0_SA_ifPKiSC_iPKfiiiSE_SE_iiiii,(.L_x_27169 - _ZN4vllm25paged_attention_v2_kernelI13__nv_bfloat16hLi120ELi32ELi128ELNS_18Fp8KVCacheDataTypeE2ELb1ELi512EEEvPfS3_PT_PKS4_PKT0_SA_ifPKiSC_iPKfiiiSE_SE_iiiii)
        .other          _ZN4vllm25paged_attention_v2_kernelI13__nv_bfloat16hLi120ELi32ELi128ELNS_18Fp8KVCacheDataTypeE2ELb1ELi512EEEvPfS3_PT_PKS4_PKT0_SA_ifPKiSC_iPKfiiiSE_SE_iiiii,@"STO_CUDA_ENTRY STV_DEFAULT"
_ZN4vllm25paged_attention_v2_kernelI13__nv_bfloat16hLi120ELi32ELi128ELNS_18Fp8KVCacheDataTypeE2ELb1ELi512EEEvPfS3_PT_PKS4_PKT0_SA_ifPKiSC_iPKfiiiSE_SE_iiiii:
.text._ZN4vllm25paged_attention_v2_kernelI13__nv_bfloat16hLi120ELi32ELi128ELNS_18Fp8KVCacheDataTypeE2ELb1ELi512EEEvPfS3_PT_PKS4_PKT0_SA_ifPKiSC_iPKfiiiSE_SE_iiiii:
        /* <DEDUP_REMOVED lines=46> */
[----:B------:R-:W-:Y:S02]  /*02e0*/  ISETP.GE.U32.AND P0, PT, R6, R21, PT ;  /* 0x000000150600720c */ /* 0x000fe40003f06070 */
[----:B------:R-:W-:Y:S02]  /*02f0*/  ISETP.NE.AND P1, PT, R2, RZ, PT ;  /* 0x000000ff0200720c */ /* 0x000fe40003f25270 */
[----:B------:R-:W-:-:S04]  /*0300*/  LEA R6, R3, R4, 0x5 ;  /* 0x0000000403067211 */ /* 0x000fc800078e28ff */
[----:B------:R-:W-:Y:S01]  /*0310*/  VIMNMX R7, PT, PT, R7, R6, PT ;  /* 0x0000000607077248 */ /* 0x000fe20003fe0100 */
[----:B------:R-:W-:-:S04]  /*0320*/  @P3 IMAD R6, R12, R5, 0x1 ;  /* 0x000000010c063424 */ /* 0x000fc800078e0205 */
[----:B------:R-:W-:Y:S01]  /*0330*/  @P0 VIADD R8, R8, 0x1 ;  /* 0x0000000108080836 */ /* 0x000fe20000000000 */
[----:B------:R-:W-:-:S03]  /*0340*/  ISETP.GE.U32.AND P0, PT, R9, R10, PT ;  /* 0x0000000a0900720c */ /* 0x000fc60003f06070 */
[----:B------:R-:W-:Y:S01]  /*0350*/  @!P2 IMAD.MOV R8, RZ, RZ, -R8 ;  /* 0x000000ffff08a224 */ /* 0x000fe200078e0a08 */
[----:B------:R-:W-:Y:S01]  /*0360*/  @!P1 LOP3.LUT R8, RZ, R2, RZ, 0x33, !PT ;  /* 0x00000002ff089212 */ /* 0x000fe200078e33ff */
[----:B--2---:R-:W-:Y:S08]  /*0370*/  @P3 BRA `(.L_x_646) ;  /* 0x0000000000d43947 */ /* 0x004ff00003800000 */
[----:B------:R-:W0:Y:S01]  /*0380*/  LDC R11, c[0x0][0x3b0] ;  /* 0x0000ec00ff0b7b82 */ /* 0x000e220000000800 */
[----:B------:R-:W-:Y:S02]  /*0390*/  IABS R14, R17 ;  /* 0x00000011000e7213 */ /* 0x000fe40000000000 */
        /* <DEDUP_REMOVED lines=16> */
[-C--:B------:R-:W-:Y:S01]  /*04a0*/  @!P2 IADD3 R6, PT, PT, R6, -R13.reuse, RZ ;  /* 0x8000000d0606a210 */ /* 0x080fe20007ffe0ff */
[----:B------:R-:W-:Y:S01]  /*04b0*/  @!P2 VIADD R3, R3, 0x1 ;  /* 0x000000010303a836 */ /* 0x000fe20000000000 */
[----:B------:R-:W-:Y:S02]  /*04c0*/  ISETP.NE.AND P2, PT, R11, RZ, PT ;  /* 0x000000ff0b00720c */ /* 0x000fe40003f45270 */
[----:B------:R-:W-:-:S13]  /*04d0*/  ISETP.GE.U32.AND P1, PT, R6, R13, PT ;  /* 0x0000000d0600720c */ /* 0x000fda0003f26070 */
        /* <DEDUP_REMOVED lines=11> */
[----:B0-----:R-:W-:Y:S01]  /*0590*/  IMAD.MOV.U32 R2, RZ, RZ, RZ ;  /* 0x000000ffff027224 */ /* 0x001fe200078e00ff */
[----:B-1----:R-:W-:-:S05]  /*05a0*/  IADD3 R15, PT, PT, RZ, -R3, RZ ;  /* 0x80000003ff0f7210 */ /* 0x002fca0007ffe0ff */
[----:B------:R-:W-:-:S04]  /*05b0*/  IMAD R15, R15, R12, RZ ;  /* 0x0000000c0f0f7224 */ /* 0x000fc800078e02ff */
[----:B------:R-:W-:Y:S02]  /*05c0*/  IMAD.HI.U32 R3, R3, R15, R2 ;  /* 0x0000000f03037227 */ /* 0x000fe400078e0002 */
[----:B------:R-:W0:Y:S04]  /*05d0*/  LDC R2, c[0x0][0x3f8] ;  /* 0x0000fe00ff027b82 */ /* 0x000e280000000800 */
[----:B------:R-:W-:-:S04]  /*05e0*/  IMAD.HI.U32 R3, R3, R14, RZ ;  /* 0x0000000e03037227 */ /* 0x000fc800078e00ff */
[----:B------:R-:W-:-:S05]  /*05f0*/  IMAD R13, R3, R13, R14 ;  /* 0x0000000d030d7224 */ /* 0x000fca00078e020e */
[----:B------:R-:W-:-:S13]  /*0600*/  ISETP.GT.U32.AND P2, PT, R12, R13, PT ;  /* 0x0000000d0c00720c */ /* 0x000fda0003f44070 */
[-C--:B------:R-:W-:Y:S01]  /*0610*/  @!P2 IADD3 R13, PT, PT, R13, -R12.reuse, RZ ;  /* 0x8000000c0d0da210 */ /* 0x080fe20007ffe0ff */
[----:B------:R-:W-:Y:S01]  /*0620*/  @!P2 VIADD R3, R3, 0x1 ;  /* 0x000000010303a836 */ /* 0x000fe20000000000 */
[----:B------:R-:W-:Y:S02]  /*0630*/  ISETP.NE.AND P2, PT, R6, RZ, PT ;  /* 0x000000ff0600720c */ /* 0x000fe40003f45270 */
[----:B------:R-:W-:Y:S02]  /*0640*/  ISETP.GE.U32.AND P1, PT, R13, R12, PT ;  /* 0x0000000c0d00720c */ /* 0x000fe40003f26070 */
[----:B------:R-:W-:-:S04]  /*0650*/  LOP3.LUT R12, R17, R6, RZ, 0x3c, !PT ;  /* 0x00000006110c7212 */ /* 0x000fc800078e3cff */
[----:B------:R-:W-:-:S07]  /*0660*/  ISETP.GE.AND P3, PT, R12, RZ, PT ;  /* 0x000000ff0c00720c */ /* 0x000fce0003f66270 */
[----:B------:R-:W-:-:S06]  /*0670*/  @P1 IADD3 R3, PT, PT, R3, 0x1, RZ ;  /* 0x0000000103031810 */ /* 0x000fcc0007ffe0ff */
[----:B------:R-:W-:Y:S02]  /*0680*/  @!P3 IADD3 R3, PT, PT, -R3, RZ, RZ ;  /* 0x000000ff0303b210 */ /* 0x000fe40007ffe1ff */
[----:B------:R-:W-:-:S05]  /*0690*/  @!P2 LOP3.LUT R3, RZ, R6, RZ, 0x33, !PT ;  /* 0x00000006ff03a212 */ /* 0x000fca00078e33ff */
[----:B0-----:R-:W-:-:S04]  /*06a0*/  IMAD R3, R2, R11, R3 ;  /* 0x0000000b02037224 */ /* 0x001fc800078e0203 */
[----:B------:R-:W-:-:S04]  /*06b0*/  IMAD.MOV R6, RZ, RZ, -R3 ;  /* 0x000000ffff067224 */ /* 0x000fc800078e0a03 */
[----:B------:R-:W-:-:S07]  /*06c0*/  IMAD R6, R5, R6, 0x1 ;  /* 0x0000000105067424 */ /* 0x000fce00078e0206 */
.L_x_646:
        /* <DEDUP_REMOVED lines=8> */
[----:B------:R-:W-:Y:S01]  /*0750*/  MOV R15, 0x400 ;  /* 0x00000400000f7802 */ /* 0x000fe20000000f00 */
[----:B------:R-:W-:-:S03]  /*0760*/  IMAD.IADD R13, R13, 0x1, -R4 ;  /* 0x000000010d0d7824 */ /* 0x000fc600078e0a04 */
        /* <DEDUP_REMOVED lines=9> */
[----:B0-----:R-:W-:-:S06]  /*0800*/  VIADD R2, R14, 0xffffffe ;  /* 0x0ffffffe0e027836 */ /* 0x001fcc0000000000 */
[----:B------:R0:W1:Y:S02]  /*0810*/  F2I.FTZ.U32.TRUNC.NTZ R3, R2 ;  /* 0x0000000200037305 */ /* 0x000064000021f000 */
[----:B0-----:R-:W-:Y:S02]  /*0820*/  MOV R2, RZ ;  /* 0x000000ff00027202 */ /* 0x001fe40000000f00 */
[----:B-1----:R-:W-:-:S05]  /*0830*/  IADD3 R24, PT, PT, RZ, -R3, RZ ;  /* 0x80000003ff187210 */ /* 0x002fca0007ffe0ff */
[----:B------:R-:W-:-:S04]  /*0840*/  IMAD R25, R24, R21, RZ ;  /* 0x0000001518197224 */ /* 0x000fc800078e02ff */
[----:B------:R-:W-:-:S04]  /*0850*/  IMAD.HI.U32 R2, R3, R25, R2 ;  /* 0x0000001903027227 */ /* 0x000fc800078e0002 */
[----:B--2---:R-:W-:-:S07]  /*0860*/  VIADD R3, R8, -UR4 ;  /* 0x8000000408037c36 */ /* 0x004fce0008000000 */
.L_x_650:
[----:B------:R-:W-:Y:S02]  /*0870*/  SHF.L.U32 R14, R15, 0x5, RZ ;  /* 0x000000050f0e7819 */ /* 0x000fe400000006ff */
[----:B------:R-:W-:Y:S02]  /*0880*/  IABS R21, R12 ;  /* 0x0000000c00157213 */ /* 0x000fe40000000000 */
[----:B------:R-:W-:Y:S02]  /*0890*/  IABS R24, R14 ;  /* 0x0000000e00187213 */ /* 0x000fe40000000000 */
[----:B------:R-:W-:-:S03]  /*08a0*/  IABS R27, R23 ;  /* 0x00000017001b7213 */ /* 0x000fc60000000000 */
[----:B------:R-:W-:-:S05]  /*08b0*/  IMAD.HI.U32 R22, R0, R24, RZ ;  /* 0x0000001800167227 */ /* 0x000fca00078e00ff */
[----:B------:R-:W-:-:S05]  /*08c0*/  IADD3 R25, PT, PT, -R22, RZ, RZ ;  /* 0x000000ff16197210 */ /* 0x000fca0007ffe1ff */
[----:B------:R-:W-:-:S05]  /*08d0*/  IMAD R24, R21, R25, R24 ;  /* 0x0000001915187224 */ /* 0x000fca00078e0218 */
[----:B------:R-:W-:-:S13]  /*08e0*/  ISETP.GT.U32.AND P3, PT, R11, R24, PT ;  /* 0x000000180b00720c */ /* 0x000fda0003f64070 */
[----:B------:R-:W-:Y:S01]  /*08f0*/  @!P3 IMAD.IADD R24, R24, 0x1, -R21 ;  /* 0x000000011818b824 */ /* 0x000fe200078e0a15 */
[----:B------:R-:W-:-:S04]  /*0900*/  @!P3 IADD3 R22, PT, PT, R22, 0x1, RZ ;  /* 0x000000011616b810 */ /* 0x000fc80007ffe0ff */
[----:B------:R-:W-:Y:S02]  /*0910*/  ISETP.GE.U32.AND P0, PT, R24, R11, PT ;  /* 0x0000000b1800720c */ /* 0x000fe40003f06070 */
[----:B------:R-:W-:-:S04]  /*0920*/  LOP3.LUT R24, R14, R12, RZ, 0x3c, !PT ;  /* 0x0000000c0e187212 */ /* 0x000fc800078e3cff */
[----:B------:R-:W-:-:S07]  /*0930*/  ISETP.GE.AND P4, PT, R24, RZ, PT ;  /* 0x000000ff1800720c */ /* 0x000fce0003f86270 */
[----:B------:R-:W-:-:S06]  /*0940*/  @P0 IADD3 R22, PT, PT, R22, 0x1, RZ ;  /* 0x0000000116160810 */ /* 0x000fcc0007ffe0ff */
        /* <DEDUP_REMOVED lines=15> */
[----:B------:R-:W-:-:S13]  /*0a40*/  ISETP.EQ.OR P0, PT, R24, RZ, P0 ;  /* 0x000000ff1800720c */ /* 0x000fda0000702670 */
[----:B------:R-:W-:Y:S05]  /*0a50*/  @P0 BRA `(.L_x_649) ;  /* 0x0000002c00d00947 */ /* 0x000fea0003800000 */
[----:B------:R-:W-:Y:S01]  /*0a60*/  IMAD.IADD R25, R13, 0x1, R14 ;  /* 0x000000010d197824 */ /* 0x000fe200078e020e */
[----:B------:R-:W-:Y:S01]  /*0a70*/  MOV R14, 0xff7fffff ;  /* 0xff7fffff000e7802 */ /* 0x000fe20000000f00 */
[----:B------:R-:W-:-:S03]  /*0a80*/  VIADD R15, R15, 0x4 ;  /* 0x000000040f0f7836 */ /* 0x000fc60000000000 */
[----:B------:R-:W-:Y:S02]  /*0a90*/  LEA R25, R25, R4, 0x2 ;  /* 0x0000000419197211 */ /* 0x000fe400078e10ff */
[----:B------:R-:W-:-:S03]  /*0aa0*/  ISETP.GE.U32.AND P0, PT, R15, R10, PT ;  /* 0x0000000a0f00720c */ /* 0x000fc60003f06070 */
[----:B------:R0:W-:Y:S10]  /*0ab0*/  STS [R25], R14 ;  /* 0x0000000e19007388 */ /* 0x0001f40000000800 */
[----:B0-----:R-:W-:Y:S05]  /*0ac0*/  @!P0 BRA `(.L_x_650) ;  /* 0xfffffffc00688947 */ /* 0x001fea000383ffff */
.L_x_648:
[----:B------:R-:W-:Y:S05]  /*0ad0*/  BSYNC.RECONVERGENT B6 ;  /* 0x0000000000067941 */ /* 0x000fea0003800200 */
.L_x_647:
        /* <DEDUP_REMOVED lines=14> */
.L_x_693:
        /* <DEDUP_REMOVED lines=10> */
[----:B------:R-:W-:Y:S01]  /*0c60*/  IMAD R22, R22, 0x4, R0 ;  /* 0x0000000416167824 */ /* 0x000fe200078e0200 */
[----:B0-----:R-:W-:Y:S01]  /*0c70*/  MOV R4, 0xff7fffff ;  /* 0xff7fffff00047802 */ /* 0x001fe20000000f00 */
[----:B------:R-:W-:Y:S01]  /*0c80*/  HFMA2 R13, -RZ, RZ, 0, 0 ;  /* 0x00000000ff0d7431 */ /* 0x000fe200000001ff */
        /* <DEDUP_REMOVED lines=12> */
[----:B------:R-:W-:Y:S02]  /*0d50*/  IMAD.MOV.U32 R13, RZ, RZ, RZ ;  /* 0x000000ffff0d7224 */ /* 0x000fe400078e00ff */
[----:B------:R-:W-:-:S05]  /*0d60*/  IMAD.IADD R4, R7, 0x1, R4 ;  /* 0x0000000107047824 */ /* 0x000fca00078e0204 */
[----:B------:R-:W-:Y:S02]  /*0d70*/  LOP3.LUT R12, R4, 0x180, RZ, 0xc0, !PT ;  /* 0x00000180040c7812 */ /* 0x000fe400078ec0ff */
[----:B------:R-:W-:Y:S02]  /*0d80*/  IADD3 R11, PT, PT, -R11, R4, RZ ;  /* 0x000000040b0b7210 */ /* 0x000fe40007ffe1ff */
[----:B------:R-:W-:Y:S02]  /*0d90*/  ISETP.NE.AND P0, PT, R12, 0x180, PT ;  /* 0x000001800c00780c */ /* 0x000fe40003f05270 */
[----:B------:R-:W-:Y:S02]  /*0da0*/  ISETP.GE.U32.AND P4, PT, R11, 0x180, PT ;  /* 0x000001800b00780c */ /* 0x000fe40003f86070 */
[----:B------:R-:W-:-:S09]  /*0db0*/  MOV R12, R20 ;  /* 0x00000014000c7202 */ /* 0x000fd20000000f00 */
        /* <DEDUP_REMOVED lines=9> */
.L_x_656:
        /* <DEDUP_REMOVED lines=11> */
.L_x_655:
[----:B------:R-:W-:Y:S05]  /*0f00*/  BSYNC.RECONVERGENT B1 ;  /* 0x0000000000017941 */ /* 0x000fea0003800200 */
.L_x_654:
        /* <DEDUP_REMOVED lines=12> */
.L_x_659:
[----:B------:R-:W0:Y:S01]  /*0fd0*/  LDS R15, [R4+-0x400] ;  /* 0xfffc0000040f7984 */ /* 0x000e220000000800 */
[----:B------:R-:W-:-:S03]  /*0fe0*/  VIADD R12, R12, 0x800 ;  /* 0x000008000c0c7836 */ /* 0x000fc60000000000 */
[----:B------:R-:W1:Y:S02]  /*0ff0*/  LDS R27, [R4+0x400] ;  /* 0x00040000041b7984 */ /* 0x000e640000000800 */
[----:B------:R-:W-:Y:S02]  /*1000*/  ISETP.GE.AND P4, PT, R12, R11, PT ;  /* 0x0000000b0c00720c */ /* 0x000fe40003f86270 */
[----:B------:R-:W2:Y:S04]  /*1010*/  LDS R29, [R4+-0x200] ;  /* 0xfffe0000041d7984 */ /* 0x000ea80000000800 */
[----:B------:R-:W3:Y:S04]  /*1020*/  LDS R31, [R4] ;  /* 0x00000000041f7984 */ /* 0x000ee80000000800 */
[----:B------:R-:W4:Y:S04]  /*1030*/  LDS R25, [R4+0x200] ;  /* 0x0002000004197984 */ /* 0x000f280000000800 */
[----:B------:R-:W5:Y:S04]  /*1040*/  LDS R35, [R4+0xa00] ;  /* 0x000a000004237984 */ /* 0x000f680000000800 */
[----:B------:R-:W5:Y:S04]  /*1050*/  LDS R33, [R4+0xc00] ;  /* 0x000c000004217984 */ /* 0x000f680000000800 */
[----:B------:R-:W5:Y:S01]  /*1060*/  LDS R37, [R4+0xe00] ;  /* 0x000e000004257984 */ /* 0x000f620000000800 */
[----:B0-----:R-:W-:-:S04]  /*1070*/  FADD.FTZ R15, -R0, R15 ;  /* 0x0000000f000f7221 */ /* 0x001fc80000010100 */
[----:B------:R-:W-:Y:S01]  /*1080*/  FMUL.FTZ R14, R15, 1.4426950216293334961 ;  /* 0x3fb8aa3b0f0e7820 */ /* 0x000fe20000410000 */
[C---:B-1----:R-:W-:Y:S01]  /*1090*/  FADD.FTZ R27, -R0.reuse, R27 ;  /* 0x0000001b001b7221 */ /* 0x042fe20000010100 */
[----:B------:R-:W0:Y:S02]  /*10a0*/  LDS R15, [R4+0x600] ;  /* 0x00060000040f7984 */ /* 0x000e240000000800 */
[----:B------:R-:W1:Y:S01]  /*10b0*/  MUFU.EX2 R24, R14 ;  /* 0x0000000e00187308 */ /* 0x000e620000000800 */
[C---:B--2---:R-:W-:Y:S01]  /*10c0*/  FADD.FTZ R29, -R0.reuse, R29 ;  /* 0x0000001d001d7221 */ /* 0x044fe20000010100 */
[----:B---3--:R-:W-:-:S03]  /*10d0*/  FADD.FTZ R31, -R0, R31 ;  /* 0x0000001f001f7221 */ /* 0x008fc60000010100 */
[----:B------:R-:W-:Y:S01]  /*10e0*/  FMUL.FTZ R26, R29, 1.4426950216293334961 ;  /* 0x3fb8aa3b1d1a7820 */ /* 0x000fe20000410000 */
[C---:B----4-:R-:W-:Y:S01]  /*10f0*/  FADD.FTZ R25, -R0.reuse, R25 ;  /* 0x0000001900197221 */ /* 0x050fe20000010100 */
[----:B------:R-:W-:Y:S02]  /*1100*/  FMUL.FTZ R29, R31, 1.4426950216293334961 ;  /* 0x3fb8aa3b1f1d7820 */ /* 0x000fe40000410000 */
[----:B------:R-:W2:Y:S01]  /*1110*/  MUFU.EX2 R14, R26 ;  /* 0x0000001a000e7308 */ /* 0x000ea20000000800 */
[----:B------:R-:W-:Y:S01]  /*1120*/  FMUL.FTZ R25, R25, 1.4426950216293334961 ;  /* 0x3fb8aa3b19197820 */ /* 0x000fe20000410000 */
[----:B-----5:R-:W-:Y:S01]  /*1130*/  FADD.FTZ R35, -R0, R35 ;  /* 0x0000002300237221 */ /* 0x020fe20000010100 */
[----:B-1----:R0:W-:Y:S01]  /*1140*/  STS [R4+-0x400], R24 ;  /* 0xfffc001804007388 */ /* 0x0021e20000000800 */
[----:B------:R-:W-:Y:S01]  /*1150*/  FADD.FTZ R13, R24, R13 ;  /* 0x0000000d180d7221 */ /* 0x000fe20000010000 */
[----:B------:R-:W1:Y:S01]  /*1160*/  MUFU.EX2 R29, R29 ;  /* 0x0000001d001d7308 */ /* 0x000e620000000800 */
[----:B------:R-:W-:-:S03]  /*1170*/  FADD.FTZ R33, -R0, R33 ;  /* 0x0000002100217221 */ /* 0x000fc60000010100 */
[----:B------:R-:W3:Y:S01]  /*1180*/  MUFU.EX2 R25, R25 ;  /* 0x0000001900197308 */ /* 0x000ee20000000800 */
[C---:B------:R-:W-:Y:S01]  /*1190*/  FADD.FTZ R37, -R0.reuse, R37 ;  /* 0x0000002500257221 */ /* 0x040fe20000010100 */
[----:B--2---:R-:W-:Y:S04]  /*11a0*/  STS [R4+-0x200], R14 ;  /* 0xfffe000e04007388 */ /* 0x004fe80000000800 */
[----:B-1----:R-:W-:Y:S04]  /*11b0*/  STS [R4], R29 ;  /* 0x0000001d04007388 */ /* 0x002fe80000000800 */
[----:B---3--:R1:W-:Y:S01]  /*11c0*/  STS [R4+0x200], R25 ;  /* 0x0002001904007388 */ /* 0x0083e20000000800 */
[----:B0-----:R-:W-:Y:S01]  /*11d0*/  FADD.FTZ R24, -R0, R15 ;  /* 0x0000000f00187221 */ /* 0x001fe20000010100 */
[----:B------:R-:W-:-:S02]  /*11e0*/  FMUL.FTZ R15, R27, 1.4426950216293334961 ;  /* 0x3fb8aa3b1b0f7820 */ /* 0x000fc40000410000 */
[----:B------:R-:W0:Y:S01]  /*11f0*/  LDS R27, [R4+0x800] ;  /* 0x00080000041b7984 */ /* 0x000e220000000800 */
[----:B------:R-:W-:Y:S01]  /*1200*/  FMUL.FTZ R31, R24, 1.4426950216293334961 ;  /* 0x3fb8aa3b181f7820 */ /* 0x000fe20000410000 */
[----:B------:R-:W-:Y:S02]  /*1210*/  FADD.FTZ R24, R13, R14 ;  /* 0x0000000e0d187221 */ /* 0x000fe40000010000 */
[----:B------:R-:W2:Y:S02]  /*1220*/  MUFU.EX2 R15, R15 ;  /* 0x0000000f000f7308 */ /* 0x000ea40000000800 */
[----:B------:R-:W-:Y:S02]  /*1230*/  FADD.FTZ R24, R24, R29 ;  /* 0x0000001d18187221 */ /* 0x000fe40000010000 */
[----:B------:R-:W3:Y:S01]  /*1240*/  MUFU.EX2 R31, R31 ;  /* 0x0000001f001f7308 */ /* 0x000ee20000000800 */
[----:B------:R-:W4:Y:S01]  /*1250*/  LDS R29, [R4+0x1000] ;  /* 0x00100000041d7984 */ /* 0x000f220000000800 */
[----:B------:R-:W-:Y:S01]  /*1260*/  FADD.FTZ R24, R24, R25 ;  /* 0x0000001918187221 */ /* 0x000fe20000010000 */
[----:B-1----:R-:W-:-:S02]  /*1270*/  FMUL.FTZ R25, R35, 1.4426950216293334961 ;  /* 0x3fb8aa3b23197820 */ /* 0x002fc40000410000 */
[----:B------:R-:W1:Y:S04]  /*1280*/  LDS R35, [R4+0x1600] ;  /* 0x0016000004237984 */ /* 0x000e680000000800 */
[----:B------:R-:W5:Y:S01]  /*1290*/  MUFU.EX2 R25, R25 ;  /* 0x0000001900197308 */ /* 0x000f620000000800 */
[----:B--2---:R-:W-:Y:S01]  /*12a0*/  FADD.FTZ R24, R24, R15 ;  /* 0x0000000f18187221 */ /* 0x004fe20000010000 */
[----:B------:R2:W-:Y:S03]  /*12b0*/  STS [R4+0x400], R15 ;  /* 0x0004000f04007388 */ /* 0x0005e60000000800 */
[----:B---3--:R-:W-:Y:S01]  /*12c0*/  FADD.FTZ R13, R24, R31 ;  /* 0x0000001f180d7221 */ /* 0x008fe20000010000 */
[----:B------:R-:W-:Y:S04]  /*12d0*/  STS [R4+0x600], R31 ;  /* 0x0006001f04007388 */ /* 0x000fe80000000800 */
[----:B------:R-:W3:Y:S01]  /*12e0*/  LDS R31, [R4+0x1200] ;  /* 0x00120000041f7984 */ /* 0x000ee20000000800 */
[----:B--2---:R-:W-:-:S03]  /*12f0*/  FMUL.FTZ R15, R37, 1.4426950216293334961 ;  /* 0x3fb8aa3b250f7820 */ /* 0x004fc60000410000 */
[----:B------:R-:W2:Y:S04]  /*1300*/  LDS R37, [R4+0x1800] ;  /* 0x0018000004257984 */ /* 0x000ea80000000800 */
[----:B-----5:R-:W-:Y:S01]  /*1310*/  STS [R4+0xa00], R25 ;  /* 0x000a001904007388 */ /* 0x020fe20000000800 */
[----:B------:R-:W5:Y:S01]  /*1320*/  MUFU.EX2 R15, R15 ;  /* 0x0000000f000f7308 */ /* 0x000f620000000800 */
[----:B0-----:R-:W-:-:S04]  /*1330*/  FADD.FTZ R27, -R0, R27 ;  /* 0x0000001b001b7221 */ /* 0x001fc80000010100 */
[----:B------:R-:W-:Y:S01]  /*1340*/  FMUL.FTZ R14, R27, 1.4426950216293334961 ;  /* 0x3fb8aa3b1b0e7820 */ /* 0x000fe20000410000 */
[----:B------:R-:W-:Y:S02]  /*1350*/  FMUL.FTZ R27, R33, 1.4426950216293334961 ;  /* 0x3fb8aa3b211b7820 */ /* 0x000fe40000410000 */
[----:B------:R-:W0:Y:S01]  /*1360*/  LDS R33, [R4+0x1400] ;  /* 0x0014000004217984 */ /* 0x000e220000000800 */
[C---:B----4-:R-:W-:Y:S02]  /*1370*/  FADD.FTZ R29, -R0.reuse, R29 ;  /* 0x0000001d001d7221 */ /* 0x050fe40000010100 */
[----:B------:R-:W4:Y:S01]  /*1380*/  MUFU.EX2 R14, R14 ;  /* 0x0000000e000e7308 */ /* 0x000f220000000800 */
[----:B-----5:R-:W-:Y:S01]  /*1390*/  STS [R4+0xe00], R15 ;  /* 0x000e000f04007388 */ /* 0x020fe20000000800 */
[----:B------:R-:W-:Y:S02]  /*13a0*/  FMUL.FTZ R29, R29, 1.4426950216293334961 ;  /* 0x3fb8aa3b1d1d7820 */ /* 0x000fe40000410000 */
[----:B------:R-:W5:Y:S01]  /*13b0*/  MUFU.EX2 R27, R27 ;  /* 0x0000001b001b7308 */ /* 0x000f620000000800 */
[----:B-1----:R-:W-:-:S03]  /*13c0*/  FADD.FTZ R35, -R0, R35 ;  /* 0x0000002300237221 */ /* 0x002fc60000010100 */
[----:B------:R-:W1:Y:S01]  /*13d0*/  MUFU.EX2 R29, R29 ;  /* 0x0000001d001d7308 */ /* 0x000e620000000800 */
[----:B----4-:R-:W-:Y:S01]  /*13e0*/  FADD.FTZ R24, R13, R14 ;  /* 0x0000000e0d187221 */ /* 0x010fe20000010000 */
[----:B------:R4:W-:Y:S01]  /*13f0*/  STS [R4+0x800], R14 ;  /* 0x0008000e04007388 */ /* 0x0009e20000000800 */
[----:B---3--:R-:W-:Y:S02]  /*1400*/  FADD.FTZ R31, -R0, R31 ;  /* 0x0000001f001f7221 */ /* 0x008fe40000010100 */
[----:B------:R-:W-:Y:S01]  /*1410*/  FADD.FTZ R24, R24, R25 ;  /* 0x0000001918187221 */ /* 0x000fe20000010000 */
[----:B-----5:R3:W-:Y:S01]  /*1420*/  STS [R4+0xc00], R27 ;  /* 0x000c001b04007388 */ /* 0x0207e20000000800 */
[----:B--2---:R-:W-:Y:S02]  /*1430*/  FADD.FTZ R37, -R0, R37 ;  /* 0x0000002500257221 */ /* 0x004fe40000010100 */
[----:B------:R-:W-:Y:S01]  /*1440*/  FADD.FTZ R24, R24, R27 ;  /* 0x0000001b18187221 */ /* 0x000fe20000010000 */
[----:B------:R-:W2:Y:S01]  /*1450*/  LDS R25, [R4+0x1a00] ;  /* 0x001a000004197984 */ /* 0x000ea20000000800 */
[----:B----4-:R-:W-:-:S02]  /*1460*/  FMUL.FTZ R14, R31, 1.4426950216293334961 ;  /* 0x3fb8aa3b1f0e7820 */ /* 0x010fc40000410000 */
[----:B------:R-:W-:Y:S01]  /*1470*/  FADD.FTZ R24, R24, R15 ;  /* 0x0000000f18187221 */ /* 0x000fe20000010000 */
[----:B-1----:R1:W-:Y:S01]  /*1480*/  STS [R4+0x1000], R29 ;  /* 0x0010001d04007388 */ /* 0x0023e20000000800 */
[----:B---3--:R-:W-:Y:S02]  /*1490*/  FMUL.FTZ R27, R35, 1.4426950216293334961 ;  /* 0x3fb8aa3b231b7820 */ /* 0x008fe40000410000 */
[----:B------:R-:W-:Y:S01]  /*14a0*/  FADD.FTZ R13, R24, R29 ;  /* 0x0000001d180d7221 */ /* 0x000fe20000010000 */
[----:B------:R-:W3:Y:S04]  /*14b0*/  MUFU.EX2 R14, R14 ;  /* 0x0000000e000e7308 */ /* 0x000ee80000000800 */
[----:B------:R-:W4:Y:S01]  /*14c0*/  MUFU.EX2 R27, R27 ;  /* 0x0000001b001b7308 */ /* 0x000f220000000800 */
[----:B0-----:R-:W-:Y:S01]  /*14d0*/  FADD.FTZ R33, -R0, R33 ;  /* 0x0000002100217221 */ /* 0x001fe20000010100 */
[----:B-1----:R-:W-:-:S03]  /*14e0*/  FMUL.FTZ R29, R37, 1.4426950216293334961 ;  /* 0x3fb8aa3b251d7820 */ /* 0x002fc60000410000 */
[----:B------:R-:W-:-:S03]  /*14f0*/  FMUL.FTZ R33, R33, 1.4426950216293334961 ;  /* 0x3fb8aa3b21217820 */ /* 0x000fc60000410000 */
[----:B------:R-:W0:Y:S01]  /*1500*/  MUFU.EX2 R29, R29 ;  /* 0x0000001d001d7308 */ /* 0x000e220000000800 */
[----:B---3--:R-:W-:Y:S01]  /*1510*/  FADD.FTZ R24, R13, R14 ;  /* 0x0000000e0d187221 */ /* 0x008fe20000010000 */
[----:B------:R-:W-:Y:S02]  /*1520*/  STS [R4+0x1200], R14 ;  /* 0x0012000e04007388 */ /* 0x000fe40000000800 */
[----:B------:R-:W1:Y:S02]  /*1530*/  MUFU.EX2 R15, R33 ;  /* 0x00000021000f7308 */ /* 0x000e640000000800 */
[----:B----4-:R-:W-:Y:S04]  /*1540*/  STS [R4+0x1600], R27 ;  /* 0x0016001b04007388 */ /* 0x010fe80000000800 */
[----:B0-----:R-:W-:Y:S01]  /*1550*/  STS [R4+0x1800], R29 ;  /* 0x0018001d04007388 */ /* 0x001fe20000000800 */
[----:B-1----:R-:W-:Y:S01]  /*1560*/  FADD.FTZ R24, R24, R15 ;  /* 0x0000000f18187221 */ /* 0x002fe20000010000 */
[----:B--2---:R-:W-:-:S02]  /*1570*/  FADD.FTZ R25, -R0, R25 ;  /* 0x0000001900197221 */ /* 0x004fc40000010100 */
[----:B------:R-:W-:Y:S01]  /*1580*/  STS [R4+0x1400], R15 ;  /* 0x0014000f04007388 */ /* 0x000fe20000000800 */
[----:B------:R-:W-:Y:S01]  /*1590*/  FADD.FTZ R24, R24, R27 ;  /* 0x0000001b18187221 */ /* 0x000fe20000010000 */
[----:B------:R-:W-:-:S03]  /*15a0*/  FMUL.FTZ R25, R25, 1.4426950216293334961 ;  /* 0x3fb8aa3b19197820 */ /* 0x000fc60000410000 */
[----:B------:R-:W-:-:S03]  /*15b0*/  FADD.FTZ R24, R24, R29 ;  /* 0x0000001d18187221 */ /* 0x000fc60000010000 */
[----:B------:R-:W0:Y:S02]  /*15c0*/  MUFU.EX2 R25, R25 ;  /* 0x0000001900197308 */ /* 0x000e240000000800 */
[----:B0-----:R0:W-:Y:S01]  /*15d0*/  STS [R4+0x1a00], R25 ;  /* 0x001a001904007388 */ /* 0x0011e20000000800 */
[----:B------:R-:W-:Y:S01]  /*15e0*/  FADD.FTZ R13, R24, R25 ;  /* 0x00000019180d7221 */ /* 0x000fe20000010000 */
[----:B0-----:R-:W-:Y:S01]  /*15f0*/  IADD3 R4, PT, PT, R4, 0x2000, RZ ;  /* 0x0000200004047810 */ /* 0x001fe20007ffe0ff */
[----:B------:R-:W-:Y:S06]  /*1600*/  @!P4 BRA `(.L_x_659) ;  /* 0xfffffff80070c947 */ /* 0x000fec000383ffff */
.L_x_658:
[----:B------:R-:W-:Y:S05]  /*1610*/  BSYNC.RECONVERGENT B1 ;  /* 0x0000000000017941 */ /* 0x000fea0003800200 */
.L_x_657:
        /* <DEDUP_REMOVED lines=8> */
[----:B------:R-:W2:Y:S04]  /*16a0*/  LDS R25, [R4+0x200] ;  /* 0x0002000004197984 */ /* 0x000ea80000000800 */
[----:B------:R-:W3:Y:S04]  /*16b0*/  LDS R27, [R4+0x400] ;  /* 0x00040000041b7984 */ /* 0x000ee80000000800 */
[----:B------:R-:W4:Y:S04]  /*16c0*/  LDS R29, [R4+0x600] ;  /* 0x00060000041d7984 */ /* 0x000f280000000800 */
[----:B------:R-:W5:Y:S01]  /*16d0*/  LDS R31, [R4+0x800] ;  /* 0x00080000041f7984 */ /* 0x000f620000000800 */
[C---:B0-----:R-:W-:Y:S01]  /*16e0*/  FADD.FTZ R11, -R0.reuse, R11 ;  /* 0x0000000b000b7221 */ /* 0x041fe20000010100 */
[----:B-1----:R-:W-:-:S03]  /*16f0*/  FADD.FTZ R15, -R0, R15 ;  /* 0x0000000f000f7221 */ /* 0x002fc60000010100 */
[----:B------:R-:W-:Y:S01]  /*1700*/  FMUL.FTZ R14, R11, 1.4426950216293334961 ;  /* 0x3fb8aa3b0b0e7820 */ /* 0x000fe20000410000 */
[----:B------:R-:W-:Y:S01]  /*1710*/  FMUL.FTZ R24, R15, 1.4426950216293334961 ;  /* 0x3fb8aa3b0f187820 */ /* 0x000fe20000410000 */
[C---:B--2---:R-:W-:Y:S01]  /*1720*/  FADD.FTZ R25, -R0.reuse, R25 ;  /* 0x0000001900197221 */ /* 0x044fe20000010100 */
[----:B------:R-:W0:Y:S03]  /*1730*/  LDS R15, [R4] ;  /* 0x00000000040f7984 */ /* 0x000e260000000800 */
[----:B------:R-:W1:Y:S01]  /*1740*/  MUFU.EX2 R14, R14 ;  /* 0x0000000e000e7308 */ /* 0x000e620000000800 */
[----:B---3--:R-:W-:-:S03]  /*1750*/  FADD.FTZ R27, -R0, R27 ;  /* 0x0000001b001b7221 */ /* 0x008fc60000010100 */
[----:B------:R-:W2:Y:S01]  /*1760*/  MUFU.EX2 R24, R24 ;  /* 0x0000001800187308 */ /* 0x000ea20000000800 */
[C---:B----4-:R-:W-:Y:S01]  /*1770*/  FADD.FTZ R29, -R0.reuse, R29 ;  /* 0x0000001d001d7221 */ /* 0x050fe20000010100 */
[----:B-1----:R-:W-:Y:S01]  /*1780*/  FADD.FTZ R11, R13, R14 ;  /* 0x0000000e0d0b7221 */ /* 0x002fe20000010000 */
[----:B------:R-:W-:Y:S03]  /*1790*/  STS [R4+-0x400], R14 ;  /* 0xfffc000e04007388 */ /* 0x000fe60000000800 */
[----:B--2---:R-:W-:Y:S01]  /*17a0*/  FADD.FTZ R11, R11, R24 ;  /* 0x000000180b0b7221 */ /* 0x004fe20000010000 */
[----:B------:R-:W1:Y:S04]  /*17b0*/  LDS R13, [R4+0xa00] ;  /* 0x000a0000040d7984 */ /* 0x000e680000000800 */
[----:B------:R5:W-:Y:S02]  /*17c0*/  STS [R4+-0x200], R24 ;  /* 0xfffe001804007388 */ /* 0x000be40000000800 */
[----:B-----5:R-:W-:Y:S01]  /*17d0*/  FADD.FTZ R24, -R0, R31 ;  /* 0x0000001f00187221 */ /* 0x020fe20000010100 */
[----:B------:R-:W-:-:S03]  /*17e0*/  FMUL.FTZ R31, R29, 1.4426950216293334961 ;  /* 0x3fb8aa3b1d1f7820 */ /* 0x000fc60000410000 */
[----:B------:R-:W-:Y:S01]  /*17f0*/  FMUL.FTZ R29, R24, 1.4426950216293334961 ;  /* 0x3fb8aa3b181d7820 */ /* 0x000fe20000410000 */
[C---:B0-----:R-:W-:Y:S02]  /*1800*/  FADD.FTZ R15, -R0.reuse, R15 ;  /* 0x0000000f000f7221 */ /* 0x041fe40000010100 */
[----:B------:R-:W0:Y:S02]  /*1810*/  MUFU.EX2 R31, R31 ;  /* 0x0000001f001f7308 */ /* 0x000e240000000800 */
[----:B------:R-:W-:Y:S01]  /*1820*/  FMUL.FTZ R26, R15, 1.4426950216293334961 ;  /* 0x3fb8aa3b0f1a7820 */ /* 0x000fe20000410000 */
[----:B------:R-:W-:Y:S01]  /*1830*/  FMUL.FTZ R15, R25, 1.4426950216293334961 ;  /* 0x3fb8aa3b190f7820 */ /* 0x000fe20000410000 */
[----:B------:R-:W-:Y:S01]  /*1840*/  FMUL.FTZ R25, R27, 1.4426950216293334961 ;  /* 0x3fb8aa3b1b197820 */ /* 0x000fe20000410000 */
[----:B------:R-:W2:Y:S04]  /*1850*/  MUFU.EX2 R29, R29 ;  /* 0x0000001d001d7308 */ /* 0x000ea80000000800 */
[----:B------:R-:W3:Y:S04]  /*1860*/  MUFU.EX2 R14, R26 ;  /* 0x0000001a000e7308 */ /* 0x000ee80000000800 */
[----:B------:R-:W4:Y:S01]  /*1870*/  MUFU.EX2 R15, R15 ;  /* 0x0000000f000f7308 */ /* 0x000f220000000800 */
[----:B0-----:R-:W-:Y:S03]  /*1880*/  STS [R4+0x600], R31 ;  /* 0x0006001f04007388 */ /* 0x001fe60000000800 */
[----:B------:R-:W0:Y:S01]  /*1890*/  MUFU.EX2 R25, R25 ;  /* 0x0000001900197308 */ /* 0x000e220000000800 */
[----:B-1----:R-:W-:Y:S01]  /*18a0*/  FADD.FTZ R13, -R0, R13 ;  /* 0x0000000d000d7221 */ /* 0x002fe20000010100 */
[----:B--2---:R-:W-:Y:S03]  /*18b0*/  STS [R4+0x800], R29 ;  /* 0x0008001d04007388 */ /* 0x004fe60000000800 */
[----:B------:R-:W-:Y:S01]  /*18c0*/  FMUL.FTZ R13, R13, 1.4426950216293334961 ;  /* 0x3fb8aa3b0d0d7820 */ /* 0x000fe20000410000 */
[----:B---3--:R-:W-:Y:S01]  /*18d0*/  FADD.FTZ R24, R11, R14 ;  /* 0x0000000e0b187221 */ /* 0x008fe20000010000 */
[----:B------:R-:W-:Y:S02]  /*18e0*/  STS [R4], R14 ;  /* 0x0000000e04007388 */ /* 0x000fe40000000800 */
[----:B------:R-:W1:Y:S01]  /*18f0*/  MUFU.EX2 R27, R13 ;  /* 0x0000000d001b7308 */ /* 0x000e620000000800 */
[----:B----4-:R-:W-:Y:S01]  /*1900*/  FADD.FTZ R24, R24, R15 ;  /* 0x0000000f18187221 */ /* 0x010fe20000010000 */
[----:B------:R-:W-:Y:S03]  /*1910*/  STS [R4+0x200], R15 ;  /* 0x0002000f04007388 */ /* 0x000fe60000000800 */
[----:B0-----:R-:W-:Y:S01]  /*1920*/  FADD.FTZ R24, R24, R25 ;  /* 0x0000001918187221 */ /* 0x001fe20000010000 */
[----:B------:R-:W-:Y:S03]  /*1930*/  STS [R4+0x400], R25 ;  /* 0x0004001904007388 */ /* 0x000fe60000000800 */
[----:B------:R-:W-:-:S04]  /*1940*/  FADD.FTZ R24, R24, R31 ;  /* 0x0000001f18187221 */ /* 0x000fc80000010000 */
[----:B------:R-:W-:Y:S01]  /*1950*/  FADD.FTZ R24, R24, R29 ;  /* 0x0000001d18187221 */ /* 0x000fe20000010000 */
[----:B-1----:R0:W-:Y:S03]  /*1960*/  STS [R4+0xa00], R27 ;  /* 0x000a001b04007388 */ /* 0x0021e60000000800 */
[----:B------:R-:W-:Y:S01]  /*1970*/  FADD.FTZ R13, R24, R27 ;  /* 0x0000001b180d7221 */ /* 0x000fe20000010000 */
[----:B0-----:R-:W-:-:S07]  /*1980*/  IADD3 R4, PT, PT, R4, 0x1000, RZ ;  /* 0x0000100004047810 */ /* 0x001fce0007ffe0ff */
.L_x_661:
[----:B------:R-:W-:Y:S05]  /*1990*/  BSYNC.RECONVERGENT B1 ;  /* 0x0000000000017941 */ /* 0x000fea0003800200 */
.L_x_660:
        /* <DEDUP_REMOVED lines=26> */
.L_x_653:
[----:B------:R-:W-:Y:S05]  /*1b40*/  BSYNC.RECONVERGENT B0 ;  /* 0x0000000000007941 */ /* 0x000fea0003800200 */
.L_x_652:
        /* <DEDUP_REMOVED lines=22> */
[----:B------:R-:W-:Y:S01]  /*1cb0*/  IADD3 R11, PT, PT, R7, R12, RZ ;  /* 0x0000000c070b7210 */ /* 0x000fe20007ffe0ff */
[----:B-1----:R-:W-:Y:S01]  /*1cc0*/  FADD.FTZ R7, R4, 9.9999999747524270788e-07 ;  /* 0x358637bd04077421 */ /* 0x002fe20000010000 */
[----:B------:R-:W-:Y:S02]  /*1cd0*/  IMAD.SHL.U32 R12, R18, 0x200, RZ ;  /* 0x00000200120c7824 */ /* 0x000fe400078e00ff */
[----:B------:R-:W-:-:S03]  /*1ce0*/  LOP3.LUT R13, R11, 0x180, RZ, 0xc0, !PT ;  /* 0x000001800b0d7812 */ /* 0x000fc600078ec0ff */
[----:B------:R-:W1:Y:S01]  /*1cf0*/  MUFU.RCP R7, R7 ;  /* 0x0000000700077308 */ /* 0x000e620000001000 */
[----:B------:R-:W-:Y:S02]  /*1d00*/  ISETP.NE.AND P0, PT, R13, 0x180, PT ;  /* 0x000001800d00780c */ /* 0x000fe40003f05270 */
[----:B------:R-:W-:Y:S02]  /*1d10*/  IADD3 R12, PT, PT, -R12, R11, RZ ;  /* 0x0000000b0c0c7210 */ /* 0x000fe40007ffe1ff */
[----:B------:R-:W-:Y:S02]  /*1d20*/  LEA.HI R13, R11, 0x1, RZ, 0x19 ;  /* 0x000000010b0d7811 */ /* 0x000fe400078fc8ff */
[----:B------:R-:W-:Y:S02]  /*1d30*/  ISETP.GE.U32.AND P1, PT, R12, 0x180, PT ;  /* 0x000001800c00780c */ /* 0x000fe40003f26070 */
[----:B------:R-:W-:-:S05]  /*1d40*/  MOV R12, R20 ;  /* 0x00000014000c7202 */ /* 0x000fca0000000f00 */
[----:B------:R-:W-:Y:S06]  /*1d50*/  @!P0 BRA `(.L_x_665) ;  /* 0x00000000003c8947 */ /* 0x000fec0003800000 */
        /* <DEDUP_REMOVED lines=8> */
.L_x_666:
[----:B------:R-:W1:Y:S01]  /*1de0*/  LDS R14, [R11] ;  /* 0x000000000b0e7984 */ /* 0x000e620000000800 */
[----:B------:R-:W-:-:S04]  /*1df0*/  IADD3 R13, PT, PT, R13, 0x1, RZ ;  /* 0x000000010d0d7810 */ /* 0x000fc80007ffe0ff */
[----:B------:R-:W-:Y:S01]  /*1e00*/  ISETP.NE.AND P0, PT, R13, RZ, PT ;  /* 0x000000ff0d00720c */ /* 0x000fe20003f05270 */
[----:B-1----:R-:W-:-:S05]  /*1e10*/  FMUL.FTZ R14, R14, R7 ;  /* 0x000000070e0e7220 */ /* 0x002fca0000410000 */
[----:B------:R1:W-:Y:S02]  /*1e20*/  STS [R11], R14 ;  /* 0x0000000e0b007388 */ /* 0x0003e40000000800 */
[----:B-1----:R-:W-:-:S05]  /*1e30*/  VIADD R11, R11, 0x200 ;  /* 0x000002000b0b7836 */ /* 0x002fca0000000000 */
[----:B------:R-:W-:Y:S05]  /*1e40*/  @P0 BRA `(.L_x_666) ;  /* 0xfffffffc00e40947 */ /* 0x000fea000383ffff */
.L_x_665:
[----:B------:R-:W-:Y:S05]  /*1e50*/  BSYNC.RECONVERGENT B1 ;  /* 0x0000000000017941 */ /* 0x000fea0003800200 */
.L_x_664:
        /* <DEDUP_REMOVED lines=12> */
.L_x_669:
        /* <DEDUP_REMOVED lines=8> */
[----:B------:R-:W0:Y:S04]  /*1fa0*/  LDS R28, [R2+0x800] ;  /* 0x00080000021c7984 */ /* 0x000e280000000800 */
[----:B------:R-:W-:Y:S04]  /*1fb0*/  LDS R36, [R2+0x1200] ;  /* 0x0012000002247984 */ /* 0x000fe80000000800 */
[----:B------:R-:W-:Y:S01]  /*1fc0*/  LDS R34, [R2+0x1600] ;  /* 0x0016000002227984 */ /* 0x000fe20000000800 */
        /* <DEDUP_REMOVED lines=9> */
[----:B------:R-:W-:Y:S01]  /*2060*/  LDS R30, [R2+0x1a00] ;  /* 0x001a0000021e7984 */ /* 0x000fe20000000800 */
[----:B0-----:R-:W-:-:S03]  /*2070*/  FMUL.FTZ R27, R32, R7 ;  /* 0x00000007201b7220 */ /* 0x001fc60000410000 */
[----:B------:R-:W0:Y:S01]  /*2080*/  LDS R32, [R2+0x1800] ;  /* 0x0018000002207984 */ /* 0x000e220000000800 */
[----:B------:R-:W-:-:S03]  /*2090*/  FMUL.FTZ R29, R28, R7 ;  /* 0x000000071c1d7220 */ /* 0x000fc60000410000 */
[----:B------:R-:W5:Y:S04]  /*20a0*/  LDS R28, [R2+0x1400] ;  /* 0x00140000021c7984 */ /* 0x000f680000000800 */
[----:B------:R1:W-:Y:S04]  /*20b0*/  STS [R2+-0x400], R11 ;  /* 0xfffc000b02007388 */ /* 0x0003e80000000800 */
[----:B------:R-:W-:Y:S04]  /*20c0*/  STS [R2+-0x200], R13 ;  /* 0xfffe000d02007388 */ /* 0x000fe80000000800 */
[----:B------:R2:W-:Y:S01]  /*20d0*/  STS [R2], R15 ;  /* 0x0000000f02007388 */ /* 0x0005e20000000800 */
[----:B-1----:R-:W-:-:S03]  /*20e0*/  FMUL.FTZ R11, R22, R7 ;  /* 0x00000007160b7220 */ /* 0x002fc60000410000 */
[----:B------:R4:W-:Y:S04]  /*20f0*/  STS [R2+0x200], R23 ;  /* 0x0002001702007388 */ /* 0x0009e80000000800 */
[----:B------:R1:W-:Y:S01]  /*2100*/  STS [R2+0x400], R25 ;  /* 0x0004001902007388 */ /* 0x0003e20000000800 */
[-C--:B--2---:R-:W-:Y:S01]  /*2110*/  FMUL.FTZ R15, R14, R7.reuse ;  /* 0x000000070e0f7220 */ /* 0x084fe20000410000 */
[-C--:B---3--:R-:W-:Y:S02]  /*2120*/  FMUL.FTZ R13, R24, R7.reuse ;  /* 0x00000007180d7220 */ /* 0x088fe40000410000 */
[----:B------:R-:W-:Y:S01]  /*2130*/  STS [R2+0x600], R27 ;  /* 0x0006001b02007388 */ /* 0x000fe20000000800 */
[----:B----4-:R-:W-:-:S03]  /*2140*/  FMUL.FTZ R23, R26, R7 ;  /* 0x000000071a177220 */ /* 0x010fc60000410000 */
[----:B------:R2:W-:Y:S01]  /*2150*/  STS [R2+0x800], R29 ;  /* 0x0008001d02007388 */ /* 0x0005e20000000800 */
[----:B-1----:R-:W-:-:S03]  /*2160*/  FMUL.FTZ R25, R36, R7 ;  /* 0x0000000724197220 */ /* 0x002fc60000410000 */
[----:B------:R1:W-:Y:S01]  /*2170*/  STS [R2+0xa00], R11 ;  /* 0x000a000b02007388 */ /* 0x0003e20000000800 */
[----:B0-----:R-:W-:-:S03]  /*2180*/  FMUL.FTZ R31, R32, R7 ;  /* 0x00000007201f7220 */ /* 0x001fc60000410000 */
[----:B------:R-:W-:Y:S01]  /*2190*/  STS [R2+0xc00], R13 ;  /* 0x000c000d02007388 */ /* 0x000fe20000000800 */
[-C--:B--2---:R-:W-:Y:S01]  /*21a0*/  FMUL.FTZ R29, R34, R7.reuse ;  /* 0x00000007221d7220 */ /* 0x084fe20000410000 */
[-C--:B-----5:R-:W-:Y:S02]  /*21b0*/  FMUL.FTZ R27, R28, R7.reuse ;  /* 0x000000071c1b7220 */ /* 0x0a0fe40000410000 */
[----:B------:R-:W-:Y:S01]  /*21c0*/  STS [R2+0xe00], R15 ;  /* 0x000e000f02007388 */ /* 0x000fe20000000800 */
[----:B-1----:R-:W-:-:S03]  /*21d0*/  FMUL.FTZ R11, R30, R7 ;  /* 0x000000071e0b7220 */ /* 0x002fc60000410000 */
        /* <DEDUP_REMOVED lines=8> */
.L_x_668:
[----:B------:R-:W-:Y:S05]  /*2260*/  BSYNC.RECONVERGENT B1 ;  /* 0x0000000000017941 */ /* 0x000fea0003800200 */
.L_x_667:
        /* <DEDUP_REMOVED lines=31> */
.L_x_671:
[----:B------:R-:W-:Y:S05]  /*2460*/  BSYNC.RECONVERGENT B1 ;  /* 0x0000000000017941 */ /* 0x000fea0003800200 */
.L_x_670:
        /* <DEDUP_REMOVED lines=14> */
.L_x_663:
[----:B------:R-:W-:Y:S05]  /*2550*/  BSYNC.RECONVERGENT B0 ;  /* 0x0000000000007941 */ /* 0x000fea0003800200 */
.L_x_662:
        /* <DEDUP_REMOVED lines=9> */
[----:B------:R-:W-:Y:S01]  /*25f0*/  IADD3.X R2, PT, PT, RZ, RZ, RZ, P0, !PT ;  /* 0x000000ffff027210 */ /* 0x000fe200007fe4ff */
[----:B------:R-:W-:-:S03]  /*2600*/  IMAD.SHL.U32 R12, R5, 0x4, RZ ;  /* 0x00000004050c7824 */ /* 0x000fc600078e00ff */
[----:B------:R-:W-:Y:S02]  /*2610*/  SHF.L.U64.HI R5, R5, 0x2, R2 ;  /* 0x0000000205057819 */ /* 0x000fe40000010202 */
[C---:B--2---:R-:W-:Y:S02]  /*2620*/  IADD3 R2, P0, PT, R12.reuse, UR6, RZ ;  /* 0x000000060c027c10 */ /* 0x044fe4000ff1e0ff */
[----:B------:R-:W-:Y:S02]  /*2630*/  IADD3 R12, P2, PT, R12, UR4, RZ ;  /* 0x000000040c0c7c10 */ /* 0x000fe4000ff5e0ff */
[C---:B------:R-:W-:Y:S02]  /*2640*/  IADD3.X R3, PT, PT, R5.reuse, UR7, RZ, P0, !PT ;  /* 0x0000000705037c10 */ /* 0x040fe400087fe4ff */
[----:B------:R-:W-:-:S03]  /*2650*/  IADD3.X R13, PT, PT, R5, UR5, RZ, P2, !PT ;  /* 0x00000005050d7c10 */ /* 0x000fc600097fe4ff */
[----:B0-----:R3:W-:Y:S04]  /*2660*/  STG.E desc[UR36][R2.64], R0 ;  /* 0x0000000002007986 */ /* 0x0017e8000c101924 */
[----:B-1----:R3:W-:Y:S02]  /*2670*/  STG.E desc[UR36][R12.64], R4 ;  /* 0x000000040c007986 */ /* 0x0027e4000c101924 */
.L_x_673:
[----:B------:R-:W-:Y:S05]  /*2680*/  BSYNC.RECONVERGENT B0 ;  /* 0x0000000000007941 */ /* 0x000fea0003800200 */
.L_x_672:
        /* <DEDUP_REMOVED lines=15> */
[----:B-1----:R-:W-:Y:S02]  /*2780*/  HFMA2 R12, -RZ, RZ, 0, 0 ;  /* 0x00000000ff0c7431 */ /* 0x002fe400000001ff */
[----:B--2---:R-:W-:-:S04]  /*2790*/  IMAD.MOV R20, RZ, RZ, -R13 ;  /* 0x000000ffff147224 */ /* 0x004fc800078e0a0d */
[----:B------:R-:W-:-:S04]  /*27a0*/  IMAD R5, R20, R21, RZ ;  /* 0x0000001514057224 */ /* 0x000fc800078e02ff */
[----:B------:R-:W-:Y:S01]  /*27b0*/  IMAD.HI.U32 R5, R13, R5, R12 ;  /* 0x000000050d057227 */ /* 0x000fe200078e000c */
[----:B0-----:R-:W-:-:S04]  /*27c0*/  IADD3 R2, PT, PT, R7, 0xffffffe, RZ ;  /* 0x0ffffffe07027810 */ /* 0x001fc80007ffe0ff */
[----:B------:R0:W1:Y:S02]  /*27d0*/  F2I.FTZ.U32.TRUNC.NTZ R3, R2 ;  /* 0x0000000200037305 */ /* 0x000064000021f000 */
[----:B0-----:R-:W-:Y:S01]  /*27e0*/  IMAD.MOV.U32 R2, RZ, RZ, RZ ;  /* 0x000000ffff027224 */ /* 0x001fe200078e00ff */
[----:B-1----:R-:W-:-:S05]  /*27f0*/  IADD3 R11, PT, PT, RZ, -R3, RZ ;  /* 0x80000003ff0b7210 */ /* 0x002fca0007ffe0ff */
[----:B------:R-:W-:Y:S01]  /*2800*/  IMAD R7, R11, R0, RZ ;  /* 0x000000000b077224 */ /* 0x000fe200078e02ff */
[----:B------:R-:W-:-:S03]  /*2810*/  IABS R11, R4 ;  /* 0x00000004000b7213 */ /* 0x000fc60000000000 */
[----:B------:R-:W-:Y:S01]  /*2820*/  IMAD.HI.U32 R2, R3, R7, R2 ;  /* 0x0000000703027227 */ /* 0x000fe200078e0002 */
[----:B------:R-:W-:-:S07]  /*2830*/  MOV R3, R11 ;  /* 0x0000000b00037202 */ /* 0x000fce0000000f00 */
.L_x_677:
        /* <DEDUP_REMOVED lines=34> */
.L_x_676:
[----:B------:R-:W-:Y:S01]  /*2a60*/  MOV R2, 0x0 ;  /* 0x0000000000027802 */ /* 0x000fe20000000f00 */
[----:B------:R-:W0:Y:S01]  /*2a70*/  LDCU.64 UR4, c[0x4][0x178] ;  /* 0x01002f00ff0477ac */ /* 0x000e220008000a00 */
[----:B------:R-:W-:Y:S01]  /*2a80*/  HFMA2 R8, -RZ, RZ, 0, 3.2007694244384765625e-05 ;  /* 0x00000219ff087431 */ /* 0x000fe200000001ff */
[----:B------:R-:W-:Y:S01]  /*2a90*/  MOV R12, 0x1 ;  /* 0x00000001000c7802 */ /* 0x000fe20000000f00 */
[----:B------:R-:W-:Y:S01]  /*2aa0*/  IMAD.MOV.U32 R13, RZ, RZ, RZ ;  /* 0x000000ffff0d7224 */ /* 0x000fe200078e00ff */
[----:B------:R-:W1:Y:S01]  /*2ab0*/  LDCU.64 UR6, c[0x4][0x180] ;  /* 0x01003000ff0677ac */ /* 0x000e620008000a00 */
[----:B------:R-:W2:Y:S01]  /*2ac0*/  LDC.64 R2, c[0x4][R2] ;  /* 0x0100000002027b82 */ /* 0x000ea20000000a00 */
[----:B------:R-:W3:Y:S01]  /*2ad0*/  LDCU.64 UR8, c[0x4][0x88] ;  /* 0x01001100ff0877ac */ /* 0x000ee20008000a00 */
[----:B0-----:R-:W-:Y:S02]  /*2ae0*/  MOV R4, UR4 ;  /* 0x0000000400047c02 */ /* 0x001fe40008000f00 */
[----:B------:R-:W-:Y:S01]  /*2af0*/  MOV R5, UR5 ;  /* 0x0000000500057c02 */ /* 0x000fe20008000f00 */
[----:B-1----:R-:W-:Y:S01]  /*2b00*/  IMAD.U32 R6, RZ, RZ, UR6 ;  /* 0x00000006ff067e24 */ /* 0x002fe2000f8e00ff */
[----:B------:R-:W-:-:S02]  /*2b10*/  MOV R7, UR7 ;  /* 0x0000000700077c02 */ /* 0x000fc40008000f00 */
[----:B---3--:R-:W-:Y:S01]  /*2b20*/  MOV R10, UR8 ;  /* 0x00000008000a7c02 */ /* 0x008fe20008000f00 */
[----:B------:R-:W-:-:S07]  /*2b30*/  IMAD.U32 R11, RZ, RZ, UR9 ;  /* 0x00000009ff0b7e24 */ /* 0x000fce000f8e00ff */
[----:B------:R-:W-:-:S07]  /*2b40*/  LEPC R20, `(.L_x_675) ;  /* 0x000000001014794e */ /* 0x000fce0000000000 */
[----:B--2---:R-:W-:Y:S05]  /*2b50*/  CALL.ABS.NOINC R2 ;  /* 0x0000000002007343 */ /* 0x004fea0003c00000 */
.L_x_675:
[----:B------:R-:W-:Y:S05]  /*2b60*/  BSYNC.RECONVERGENT B6 ;  /* 0x0000000000067941 */ /* 0x000fea0003800200 */
.L_x_674:
[----:B------:R-:W4:Y:S01]  /*2b70*/  S2R R27, SR_TID.X ;  /* 0x00000000001b7919 */ /* 0x000f220000002100 */
[----:B------:R-:W-:Y:S01]  /*2b80*/  UMOV UR4, 0xffffffff ;  /* 0xffffffff00047882 */ /* 0x000fe20000000000 */
[----:B----4-:R-:W-:Y:S02]  /*2b90*/  LOP3.LUT R26, R27, 0x1f, RZ, 0xc0, !PT ;  /* 0x0000001f1b1a7812 */ /* 0x010fe400078ec0ff */
[----:B------:R-:W-:Y:S01]  /*2ba0*/  SHF.R.U32.HI R25, RZ, 0x5, R27 ;  /* 0x00000005ff197819 */ /* 0x000fe2000001161b */
[----:B------:R-:W-:Y:S06]  /*2bb0*/  BRA.DIV UR4, `(.L_x_678) ;  /* 0x0000001204387947 */ /* 0x000fec000b800000 */
[----:B------:R-:W-:Y:S01]  /*2bc0*/  HFMA2 R21, -RZ, RZ, 0, 0 ;  /* 0x00000000ff157431 */ /* 0x000fe200000001ff */
[----:B-12---:R-:W-:Y:S02]  /*2bd0*/  CS2R R6, SRZ ;  /* 0x0000000000067805 */ /* 0x006fe4000001ff00 */
[----:B0--3--:R-:W-:Y:S01]  /*2be0*/  MOV R0, RZ ;  /* 0x000000ff00007202 */ /* 0x009fe20000000f00 */
[----:B------:R-:W-:Y:S01]  /*2bf0*/  IMAD.MOV.U32 R3, RZ, RZ, RZ ;  /* 0x000000ffff037224 */ /* 0x000fe200078e00ff */
[----:B------:R-:W-:Y:S01]  /*2c00*/  MOV R28, RZ ;  /* 0x000000ff001c7202 */ /* 0x000fe20000000f00 */
[----:B------:R-:W-:Y:S01]  /*2c10*/  FADD.FTZ R21, RZ, R21 ;  /* 0x00000015ff157221 */ /* 0x000fe20000010000 */
[----:B------:R-:W-:Y:S02]  /*2c20*/  HFMA2 R14, -RZ, RZ, 0, 0 ;  /* 0x00000000ff0e7431 */ /* 0x000fe400000001ff */
[----:B------:R-:W-:Y:S01]  /*2c30*/  FADD.FTZ R6, RZ, R6 ;  /* 0x00000006ff067221 */ /* 0x000fe20000010000 */
[----:B------:R-:W-:Y:S01]  /*2c40*/  FADD.FTZ R0, RZ, R0 ;  /* 0x00000000ff007221 */ /* 0x000fe20000010000 */
[----:B------:R-:W-:Y:S01]  /*2c50*/  FADD.FTZ R28, RZ, R28 ;  /* 0x0000001cff1c7221 */ /* 0x000fe20000010000 */
[----:B------:R-:W0:Y:S01]  /*2c60*/  SHFL.BFLY PT, R2, R21, 0x1, 0x1f ;  /* 0x0c201f0015027f89 */ /* 0x000e2200000e0000 */
[----:B------:R-:W-:Y:S01]  /*2c70*/  FADD.FTZ R7, RZ, R7 ;  /* 0x00000007ff077221 */ /* 0x000fe20000010000 */
[----:B------:R-:W-:Y:S01]  /*2c80*/  FADD.FTZ R3, RZ, R3 ;  /* 0x00000003ff037221 */ /* 0x000fe20000010000 */
[--C-:B------:R-:W-:Y:S01]  /*2c90*/  FADD.FTZ R29, RZ, R14.reuse ;  /* 0x0000000eff1d7221 */ /* 0x100fe20000010000 */
[----:B------:R-:W1:Y:S01]  /*2ca0*/  SHFL.BFLY PT, R9, R6, 0x1, 0x1f ;  /* 0x0c201f0006097f89 */ /* 0x000e6200000e0000 */
[--C-:B------:R-:W-:Y:S01]  /*2cb0*/  FADD.FTZ R30, RZ, R14.reuse ;  /* 0x0000000eff1e7221 */ /* 0x100fe20000010000 */
[----:B------:R-:W-:-:S02]  /*2cc0*/  FADD.FTZ R23, RZ, R14 ;  /* 0x0000000eff177221 */ /* 0x000fc40000010000 */
[----:B------:R-:W2:Y:S04]  /*2cd0*/  SHFL.BFLY PT, R20, R0, 0x1, 0x1f ;  /* 0x0c201f0000147f89 */ /* 0x000ea800000e0000 */
[----:B------:R-:W3:Y:S04]  /*2ce0*/  SHFL.BFLY PT, R4, R28, 0x1, 0x1f ;  /* 0x0c201f001c047f89 */ /* 0x000ee800000e0000 */
[----:B------:R-:W4:Y:S04]  /*2cf0*/  SHFL.BFLY PT, R10, R7, 0x1, 0x1f ;  /* 0x0c201f00070a7f89 */ /* 0x000f2800000e0000 */
[----:B------:R-:W5:Y:S01]  /*2d00*/  SHFL.BFLY PT, R22, R3, 0x1, 0x1f ;  /* 0x0c201f0003167f89 */ /* 0x000f6200000e0000 */
[----:B0-----:R-:W-:Y:S01]  /*2d10*/  FADD.FTZ R2, R21, R2 ;  /* 0x0000000215027221 */ /* 0x001fe20000010000 */
[----:B------:R-:W-:-:S02]  /*2d20*/  FADD.FTZ R21, RZ, R14 ;  /* 0x0000000eff157221 */ /* 0x000fc40000010000 */
[----:B------:R-:W0:Y:S01]  /*2d30*/  SHFL.BFLY PT, R24, R29, 0x1, 0x1f ;  /* 0x0c201f001d187f89 */ /* 0x000e2200000e0000 */
[----:B-1----:R-:W-:Y:S01]  /*2d40*/  FADD.FTZ R6, R6, R9 ;  /* 0x0000000906067221 */ /* 0x002fe20000010000 */
[----:B------:R-:W-:Y:S02]  /*2d50*/  HFMA2 R9, -RZ, RZ, 0, 0 ;  /* 0x00000000ff097431 */ /* 0x000fe400000001ff */
[----:B------:R-:W-:Y:S01]  /*2d60*/  SHFL.BFLY PT, R12, R23, 0x1, 0x1f ;  /* 0x0c201f00170c7f89 */ /* 0x000fe200000e0000 */
[----:B--2---:R-:W-:-:S03]  /*2d70*/  FADD.FTZ R0, R0, R20 ;  /* 0x0000001400007221 */ /* 0x004fc60000010000 */
[----:B------:R-:W1:Y:S01]  /*2d80*/  SHFL.BFLY PT, R20, R21, 0x1, 0x1f ;  /* 0x0c201f0015147f89 */ /* 0x000e6200000e0000 */
[----:B------:R-:W-:Y:S01]  /*2d90*/  FADD.FTZ R9, RZ, R9 ;  /* 0x00000009ff097221 */ /* 0x000fe20000010000 */
[----:B---3--:R-:W-:Y:S01]  /*2da0*/  FADD.FTZ R4, R28, R4 ;  /* 0x000000041c047221 */ /* 0x008fe20000010000 */
[----:B------:R-:W-:Y:S01]  /*2db0*/  IMAD.MOV.U32 R28, RZ, RZ, RZ ;  /* 0x000000ffff1c7224 */ /* 0x000fe200078e00ff */
[----:B------:R-:W2:Y:S01]  /*2dc0*/  SHFL.BFLY PT, R5, R30, 0x1, 0x1f ;  /* 0x0c201f001e057f89 */ /* 0x000ea200000e0000 */
[----:B----4-:R-:W-:Y:S02]  /*2dd0*/  FADD.FTZ R7, R7, R10 ;  /* 0x0000000a07077221 */ /* 0x010fe40000010000 */
[----:B------:R-:W-:Y:S01]  /*2de0*/  FADD.FTZ R10, RZ, R28 ;  /* 0x0000001cff0a7221 */ /* 0x000fe20000010000 */
[----:B------:R-:W3:Y:S01]  /*2df0*/  SHFL.BFLY PT, R14, R9, 0x1, 0x1f ;  /* 0x0c201f00090e7f89 */ /* 0x000ee200000e0000 */
[----:B-----5:R-:W-:Y:S01]  /*2e00*/  FADD.FTZ R3, R3, R22 ;  /* 0x0000001603037221 */ /* 0x020fe20000010000 */
[----:B------:R-:W-:-:S02]  /*2e10*/  MOV R22, RZ ;  /* 0x000000ff00167202 */ /* 0x000fc40000000f00 */
[----:B------:R-:W4:Y:S03]  /*2e20*/  SHFL.BFLY PT, R28, R10, 0x1, 0x1f ;  /* 0x0c201f000a1c7f89 */ /* 0x000f2600000e0000 */
[----:B------:R-:W-:Y:S01]  /*2e30*/  FADD.FTZ R22, RZ, R22 ;  /* 0x00000016ff167221 */ /* 0x000fe20000010000 */
[----:B0-----:R-:W-:Y:S01]  /*2e40*/  FADD.FTZ R24, R29, R24 ;  /* 0x000000181d187221 */ /* 0x001fe20000010000 */
[----:B------:R-:W0:Y:S04]  /*2e50*/  SHFL.BFLY PT, R8, R23, 0x1, 0x1f ;  /* 0x0c201f0017087f89 */ /* 0x000e2800000e0000 */
[----:B------:R-:W5:Y:S01]  /*2e60*/  SHFL.BFLY PT, R29, R22, 0x1, 0x1f ;  /* 0x0c201f00161d7f89 */ /* 0x000f6200000e0000 */
[----:B-1----:R-:W-:Y:S01]  /*2e70*/  FADD.FTZ R20, R21, R20 ;  /* 0x0000001415147221 */ /* 0x002fe20000010000 */
[----:B------:R-:W-:-:S02]  /*2e80*/  IMAD.MOV.U32 R21, RZ, RZ, RZ ;  /* 0x000000ffff157224 */ /* 0x000fc400078e00ff */
[----:B--2---:R-:W-:Y:S02]  /*2e90*/  FADD.FTZ R5, R30, R5 ;  /* 0x000000051e057221 */ /* 0x004fe40000010000 */
[----:B------:R-:W-:Y:S01]  /*2ea0*/  FADD.FTZ R21, RZ, R21 ;  /* 0x00000015ff157221 */ /* 0x000fe20000010000 */
[----:B---3--:R-:W-:-:S04]  /*2eb0*/  FADD.FTZ R9, R9, R14 ;  /* 0x0000000e09097221 */ /* 0x008fc80000010000 */
[----:B------:R1:W2:Y:S01]  /*2ec0*/  SHFL.BFLY PT, R14, R21, 0x1, 0x1f ;  /* 0x0c201f00150e7f89 */ /* 0x0002a200000e0000 */
[----:B----4-:R-:W-:Y:S01]  /*2ed0*/  FADD.FTZ R28, R10, R28 ;  /* 0x0000001c0a1c7221 */ /* 0x010fe20000010000 */
[C---:B------:R-:W-:Y:S01]  /*2ee0*/  FADD.FTZ R10, R23.reuse, R12 ;  /* 0x0000000c170a7221 */ /* 0x040fe20000010000 */
[----:B0-----:R-:W-:-:S04]  /*2ef0*/  FADD.FTZ R8, R23, R8 ;  /* 0x0000000817087221 */ /* 0x001fc80000010000 */
[----:B------:R-:W-:Y:S01]  /*2f00*/  MOV R12, R10 ;  /* 0x0000000a000c7202 */ /* 0x000fe20000000f00 */
[----:B-1---5:R-:W-:-:S07]  /*2f10*/  FADD.FTZ R29, R22, R29 ;  /* 0x0000001d161d7221 */ /* 0x022fce0000010000 */
.L_x_724:
        /* <DEDUP_REMOVED lines=9> */
[----:B--2---:R-:W-:Y:S01]  /*2fb0*/  FADD.FTZ R14, R21, R14 ;  /* 0x0000000e150e7221 */ /* 0x004fe20000010000 */
[----:B------:R-:W-:Y:S02]  /*2fc0*/  SHF.R.U32.HI R26, RZ, 0x2, R26 ;  /* 0x00000002ff1a7819 */ /* 0x000fe4000001161a */
[----:B------:R-:W-:Y:S01]  /*2fd0*/  ISETP.NE.OR P5, PT, R10, 0x40, P2 ;  /* 0x000000400a00780c */ /* 0x000fe200017a5670 */
[----:B------:R-:W-:Y:S01]  /*2fe0*/  BSSY.RECONVERGENT B0, `(.L_x_679) ;  /* 0x0000018000007945 */ /* 0x000fe20003800200 */
[----:B------:R-:W-:Y:S01]  /*2ff0*/  ISETP.NE.OR P4, PT, R11, 0x20, P2 ;  /* 0x000000200b00780c */ /* 0x000fe20001785670 */
[----:B------:R-:W-:Y:S01]  /*3000*/  IMAD R11, R25, 0x78, R26 ;  /* 0x00000078190b7824 */ /* 0x000fe200078e021a */
[C---:B------:R-:W-:Y:S02]  /*3010*/  LOP3.LUT P0, RZ, R27.reuse, 0x3c3, RZ, 0xc0, !PT ;  /* 0x000003c31bff7812 */ /* 0x040fe4000780c0ff */
        /* <DEDUP_REMOVED lines=20> */
.L_x_680:
[----:B------:R-:W-:Y:S05]  /*3160*/  BSYNC.RECONVERGENT B0 ;  /* 0x0000000000007941 */ /* 0x000fea0003800200 */
.L_x_679:
        /* <DEDUP_REMOVED lines=19> */
[----:B-----5:R-:W-:Y:S01]  /*32a0*/  FADD.FTZ R20, R20, R23 ;  /* 0x0000001714147221 */ /* 0x020fe20000010000 */
[----:B0-----:R-:W-:Y:S02]  /*32b0*/  FADD.FTZ R7, R7, R10 ;  /* 0x0000000a07077221 */ /* 0x001fe40000010000 */
        /* <DEDUP_REMOVED lines=8> */
[----:B0-----:R-:W-:Y:S01]  /*3340*/  FADD.FTZ R9, R9, R10 ;  /* 0x0000000a09097221 */ /* 0x001fe20000010000 */
[----:B-1----:R-:W-:Y:S01]  /*3350*/  FADD.FTZ R28, R28, R13 ;  /* 0x0000000d1c1c7221 */ /* 0x002fe20000010000 */
[----:B--2---:R-:W-:Y:S01]  /*3360*/  FADD.FTZ R12, R12, R15 ;  /* 0x0000000f0c0c7221 */ /* 0x004fe20000010000 */
[----:B---3--:R-:W-:-:S07]  /*3370*/  FADD.FTZ R14, R14, R21 ;  /* 0x000000150e0e7221 */ /* 0x008fce0000010000 */
.L_x_682:
[----:B------:R-:W-:Y:S05]  /*3380*/  BSYNC.RECONVERGENT B0 ;  /* 0x0000000000007941 */ /* 0x000fea0003800200 */
.L_x_681:
        /* <DEDUP_REMOVED lines=18> */
.L_x_684:
[----:B------:R-:W-:Y:S05]  /*34b0*/  BSYNC.RECONVERGENT B0 ;  /* 0x0000000000007941 */ /* 0x000fea0003800200 */
.L_x_683:
        /* <DEDUP_REMOVED lines=21> */
[----:B0-----:R-:W-:-:S03]  /*3610*/  FADD.FTZ R7, R7, R10 ;  /* 0x0000000a07077221 */ /* 0x001fc60000010000 */
[----:B------:R-:W0:Y:S01]  /*3620*/  LDS R10, [R11+0x160] ;  /* 0x000160000b0a7984 */ /* 0x000e220000000800 */
[----:B-1----:R-:W-:-:S03]  /*3630*/  FADD.FTZ R0, R0, R13 ;  /* 0x0000000d00007221 */ /* 0x002fc60000010000 */
[----:B------:R-:W1:Y:S01]  /*3640*/  LDS R13, [R11+0x120] ;  /* 0x000120000b0d7984 */ /* 0x000e620000000800 */
[----:B--2---:R-:W-:-:S03]  /*3650*/  FADD.FTZ R6, R6, R15 ;  /* 0x0000000f06067221 */ /* 0x004fc60000010000 */
[----:B------:R-:W2:Y:S01]  /*3660*/  LDS R15, [R11+0x140] ;  /* 0x000140000b0f7984 */ /* 0x000ea20000000800 */
[----:B---3--:R-:W-:Y:S01]  /*3670*/  FADD.FTZ R29, R29, R22 ;  /* 0x000000161d1d7221 */ /* 0x008fe20000010000 */
[----:B----4-:R-:W-:Y:S01]  /*3680*/  FADD.FTZ R12, R12, R21 ;  /* 0x000000150c0c7221 */ /* 0x010fe20000010000 */
[----:B-----5:R-:W-:Y:S01]  /*3690*/  FADD.FTZ R14, R14, R23 ;  /* 0x000000170e0e7221 */ /* 0x020fe20000010000 */
[----:B0-----:R-:W-:Y:S01]  /*36a0*/  FADD.FTZ R9, R9, R10 ;  /* 0x0000000a09097221 */ /* 0x001fe20000010000 */
[----:B-1----:R-:W-:Y:S01]  /*36b0*/  FADD.FTZ R20, R20, R13 ;  /* 0x0000000d14147221 */ /* 0x002fe20000010000 */
[----:B--2---:R-:W-:-:S07]  /*36c0*/  FADD.FTZ R28, R28, R15 ;  /* 0x0000000f1c1c7221 */ /* 0x004fce0000010000 */
.L_x_686:
[----:B------:R-:W-:Y:S05]  /*36d0*/  BSYNC.RECONVERGENT B0 ;  /* 0x0000000000007941 */ /* 0x000fea0003800200 */
.L_x_685:
[----:B------:R-:W-:Y:S06]  /*36e0*/  BAR.SYNC.DEFER_BLOCKING 0x0 ;  /* 0x0000000000007b1d */ /* 0x000fec0000010000 */
[----:B------:R-:W-:Y:S05]  /*36f0*/  @P3 EXIT ;  /* 0x000000000000394d */ /* 0x000fea0003800000 */
[----:B------:R-:W-:-:S04]  /*3700*/  IMAD R16, R19, R16, R17 ;  /* 0x0000001013107224 */ /* 0x000fc800078e0211 */
[----:B------:R-:W-:Y:S01]  /*3710*/  IMAD R10, R16, UR38, RZ ;  /* 0x00000026100a7c24 */ /* 0x000fe2000f8e02ff */
[----:B------:R-:W-:Y:S06]  /*3720*/  @P2 EXIT ;  /* 0x000000000000294d */ /* 0x000fec0003800000 */
[----:B------:R-:W2:Y:S01]  /*3730*/  LDCU.64 UR4, c[0x0][0x390] ;  /* 0x00007200ff0477ac */ /* 0x000ea20008000a00 */
[----:B------:R-:W-:Y:S01]  /*3740*/  IMAD R10, R10, 0x78, RZ ;  /* 0x000000780a0a7824 */ /* 0x000fe200078e02ff */
[----:B------:R-:W-:Y:S01]  /*3750*/  SHF.R.U32.HI R27, RZ, 0x2, R27 ;  /* 0x00000002ff1b7819 */ /* 0x000fe2000001161b */
[----:B------:R-:W-:Y:S01]  /*3760*/  IMAD R18, R18, 0x78, RZ ;  /* 0x0000007812127824 */ /* 0x000fe200078e02ff */
[----:B01----:R-:W-:Y:S02]  /*3770*/  F2FP.BF16.F32.PACK_AB R4, R4, R5 ;  /* 0x000000050404723e */ /* 0x003fe400000010ff */
[----:B------:R-:W-:Y:S02]  /*3780*/  F2FP.BF16.F32.PACK_AB R2, R2, R3 ;  /* 0x000000030202723e */ /* 0x000fe400000010ff */
[----:B------:R-:W-:Y:S02]  /*3790*/  IADD3 R18, P0, P1, R27, R10, R18 ;  /* 0x0000000a1b127210 */ /* 0x000fe4000791e012 */
[----:B------:R-:W-:-:S02]  /*37a0*/  F2FP.BF16.F32.PACK_AB R0, R6, R0 ;  /* 0x000000000600723e */ /* 0x000fc400000010ff */
[----:B------:R-:W-:Y:S02]  /*37b0*/  IADD3.X R11, PT, PT, RZ, RZ, RZ, P0, P1 ;  /* 0x000000ffff0b7210 */ /* 0x000fe400007e24ff */
[----:B------:R-:W-:Y:S02]  /*37c0*/  PRMT R5, R4, 0x7632, R5 ;  /* 0x0000763204057816 */ /* 0x000fe40000000005 */
[----:B------:R-:W-:Y:S02]  /*37d0*/  F2FP.BF16.F32.PACK_AB R7, R8, R7 ;  /* 0x000000070807723e */ /* 0x000fe400000010ff */
[----:B--2---:R-:W-:Y:S02]  /*37e0*/  LEA R10, P0, R18, UR4, 0x1 ;  /* 0x00000004120a7c11 */ /* 0x004fe4000f8008ff */
[----:B------:R-:W-:Y:S02]  /*37f0*/  F2FP.BF16.F32.PACK_AB R20, R20, R24 ;  /* 0x000000181414723e */ /* 0x000fe400000010ff */
[----:B------:R-:W-:-:S02]  /*3800*/  LEA.HI.X R11, R18, UR5, R11, 0x1, P0 ;  /* 0x00000005120b7c11 */ /* 0x000fc400080f0c0b */
[----:B------:R-:W-:Y:S02]  /*3810*/  F2FP.BF16.F32.PACK_AB R9, R9, R28 ;  /* 0x0000001c0909723e */ /* 0x000fe400000010ff */
[----:B------:R-:W-:Y:S01]  /*3820*/  F2FP.BF16.F32.PACK_AB R12, R12, R29 ;  /* 0x0000001d0c0c723e */ /* 0x000fe200000010ff */
[----:B------:R0:W-:Y:S01]  /*3830*/  STG.E.U16 desc[UR36][R10.64+0x10], R5 ;  /* 0x000010050a007986 */ /* 0x0001e2000c101524 */
[----:B------:R-:W-:Y:S02]  /*3840*/  PRMT R3, R2, 0x7632, R3 ;  /* 0x0000763202037816 */ /* 0x000fe40000000003 */
[----:B------:R-:W-:Y:S01]  /*3850*/  PRMT R6, R0, 0x7632, R6 ;  /* 0x0000763200067816 */ /* 0x000fe20000000006 */
[----:B------:R1:W-:Y:S01]  /*3860*/  STG.E.U16 desc[UR36][R10.64+0x20], R2 ;  /* 0x000020020a007986 */ /* 0x0003e2000c101524 */
[----:B------:R-:W-:Y:S02]  /*3870*/  PRMT R8, R7, 0x7632, R8 ;  /* 0x0000763207087816 */ /* 0x000fe40000000008 */
[----:B------:R-:W-:Y:S01]  /*3880*/  F2FP.BF16.F32.PACK_AB R14, RZ, R14 ;  /* 0x0000000eff0e723e */ /* 0x000fe200000010ff */
        /* <DEDUP_REMOVED lines=17> */
.L_x_649:
        /* <DEDUP_REMOVED lines=16> */
.L_x_687:
[----:B------:R-:W-:Y:S05]  /*3aa0*/  EXIT ;  /* 0x000000000000794d */ /* 0x000fea0003800000 */
.L_x_651:
[----:B------:R-:W-:Y:S02]  /*3ab0*/  HFMA2 R12, -RZ, RZ, 0, 9.5367431640625e-07 ;  /* 0x00000010ff0c7431 */ /* 0x000fe400000001ff */
[----:B------:R-:W-:Y:S01]  /*3ac0*/  IMAD.MOV.U32 R11, RZ, RZ, 0x1f ;  /* 0x0000001fff0b7424 */ /* 0x000fe200078e00ff */
[----:B------:R-:W-:-:S07]  /*3ad0*/  MOV R15, 0xffffffff ;  /* 0xffffffff000f7802 */ /* 0x000fce0000000f00 */
[----:B------:R-:W-:Y:S05]  /*3ae0*/  WARPSYNC.COLLECTIVE R15, `(.L_x_688) ;  /* 0x000000000f087348 */ /* 0x000fea0003c00000 */
[----:B------:R0:W1:Y:S02]  /*3af0*/  SHFL.BFLY P6, R14, R13, R12, R11 ;  /* 0x0c00000c0d0e7389 */ /* 0x00006400000c000b */
[----:B01----:R-:W-:Y:S05]  /*3b00*/  ENDCOLLECTIVE ;  /* 0x000000000000791b */ /* 0x003fea0003800000 */
.L_x_688:
[----:B------:R-:W-:Y:S01]  /*3b10*/  IMAD.MOV.U32 R12, RZ, RZ, 0x8 ;  /* 0x00000008ff0c7424 */ /* 0x000fe200078e00ff */
[----:B------:R-:W-:-:S04]  /*3b20*/  FMNMX.FTZ R0, R14, -3.40282346638528859812e+38, !PT ;  /* 0xff7fffff0e007809 */ /* 0x000fc80007810000 */
[----:B------:R-:W-:-:S07]  /*3b30*/  MOV R13, R0 ;  /* 0x00000000000d7202 */ /* 0x000fce0000000f00 */
[----:B------:R-:W-:Y:S05]  /*3b40*/  WARPSYNC.COLLECTIVE R15, `(.L_x_689) ;  /* 0x000000000f087348 */ /* 0x000fea0003c00000 */
[----:B------:R0:W1:Y:S02]  /*3b50*/  SHFL.BFLY P6, R14, R13, R12, R11 ;  /* 0x0c00000c0d0e7389 */ /* 0x00006400000c000b */
[----:B01----:R-:W-:Y:S05]  /*3b60*/  ENDCOLLECTIVE ;  /* 0x000000000000791b */ /* 0x003fea0003800000 */
.L_x_689:
[----:B------:R-:W-:Y:S01]  /*3b70*/  HFMA2 R12, -RZ, RZ, 0, 2.384185791015625e-07 ;  /* 0x00000004ff0c7431 */ /* 0x000fe200000001ff */
[----:B------:R-:W-:-:S04]  /*3b80*/  FMNMX.FTZ R2, R0, R14, !PT ;  /* 0x0000000e00027209 */ /* 0x000fc80007810000 */
[----:B------:R-:W-:-:S07]  /*3b90*/  MOV R13, R2 ;  /* 0x00000002000d7202 */ /* 0x000fce0000000f00 */
[----:B------:R-:W-:Y:S05]  /*3ba0*/  WARPSYNC.COLLECTIVE R15, `(.L_x_690) ;  /* 0x000000000f087348 */ /* 0x000fea0003c00000 */
[----:B------:R0:W1:Y:S02]  /*3bb0*/  SHFL.BFLY P6, R14, R13, R12, R11 ;  /* 0x0c00000c0d0e7389 */ /* 0x00006400000c000b */
[----:B01----:R-:W-:Y:S05]  /*3bc0*/  ENDCOLLECTIVE ;  /* 0x000000000000791b */ /* 0x003fea0003800000 */
.L_x_690:
[----:B------:R-:W-:Y:S02]  /*3bd0*/  MOV R12, 0x2 ;  /* 0x00000002000c7802 */ /* 0x000fe40000000f00 */
[----:B------:R-:W-:-:S05]  /*3be0*/  FMNMX.FTZ R3, R2, R14, !PT ;  /* 0x0000000e02037209 */ /* 0x000fca0007810000 */
[----:B------:R-:W-:-:S07]  /*3bf0*/  IMAD.MOV.U32 R13, RZ, RZ, R3 ;  /* 0x000000ffff0d7224 */ /* 0x000fce00078e0003 */
[----:B------:R-:W-:Y:S05]  /*3c00*/  WARPSYNC.COLLECTIVE R15, `(.L_x_691) ;  /* 0x000000000f087348 */ /* 0x000fea0003c00000 */
[----:B------:R0:W1:Y:S02]  /*3c10*/  SHFL.BFLY P6, R14, R13, R12, R11 ;  /* 0x0c00000c0d0e7389 */ /* 0x00006400000c000b */
[----:B01----:R-:W-:Y:S05]  /*3c20*/  ENDCOLLECTIVE ;  /* 0x000000000000791b */ /* 0x003fea0003800000 */
.L_x_691:
[----:B------:R-:W-:Y:S01]  /*3c30*/  IMAD.MOV.U32 R12, RZ, RZ, 0x1 ;  /* 0x00000001ff0c7424 */ /* 0x000fe200078e00ff */
[----:B------:R-:W-:-:S04]  /*3c40*/  FMNMX.FTZ R4, R3, R14, !PT ;  /* 0x0000000e03047209 */ /* 0x000fc80007810000 */
[----:B------:R-:W-:-:S07]  /*3c50*/  MOV R13, R4 ;  /* 0x00000004000d7202 */ /* 0x000fce0000000f00 */
[----:B------:R-:W-:Y:S05]  /*3c60*/  WARPSYNC.COLLECTIVE R15, `(.L_x_692) ;  /* 0x000000000f087348 */ /* 0x000fea0003c00000 */
[----:B------:R0:W1:Y:S02]  /*3c70*/  SHFL.BFLY P6, R14, R13, R12, R11 ;  /* 0x0c00000c0d0e7389 */ /* 0x00006400000c000b */
[----:B01----:R-:W-:Y:S05]  /*3c80*/  ENDCOLLECTIVE ;  /* 0x000000000000791b */ /* 0x003fea0003800000 */
.L_x_692:
[----:B------:R-:W-:Y:S05]  /*3c90*/  BRA `(.L_x_693) ;  /* 0xffffffcc00c87947 */ /* 0x000fea000383ffff */
.L_x_678:
[----:B---3--:R-:W-:Y:S01]  /*3ca0*/  HFMA2 R13, -RZ, RZ, 0, 0 ;  /* 0x00000000ff0d7431 */ /* 0x008fe200000001ff */
[----:B------:R-:W-:Y:S01]  /*3cb0*/  MOV R12, 0x2 ;  /* 0x00000002000c7802 */ /* 0x000fe20000000f00 */
[----:B--2---:R-:W-:Y:S01]  /*3cc0*/  IMAD.MOV.U32 R11, RZ, RZ, 0x1f ;  /* 0x0000001fff0b7424 */ /* 0x004fe200078e00ff */
[----:B------:R-:W-:-:S07]  /*3cd0*/  MOV R15, 0xffffffff ;  /* 0xffffffff000f7802 */ /* 0x000fce0000000f00 */
[----:B01----:R-:W-:Y:S05]  /*3ce0*/  WARPSYNC.COLLECTIVE R15, `(.L_x_694) ;  /* 0x000000000f087348 */ /* 0x003fea0003c00000 */
[----:B------:R2:W3:Y:S02]  /*3cf0*/  SHFL.BFLY P6, R14, R13, R12, R11 ;  /* 0x0c00000c0d0e7389 */ /* 0x0004e400000c000b */
[----:B0123--:R-:W-:Y:S05]  /*3d00*/  ENDCOLLECTIVE ;  /* 0x000000000000791b */ /* 0x00ffea0003800000 */
.L_x_694:
[----:B------:R-:W-:Y:S02]  /*3d10*/  IMAD.MOV.U32 R12, RZ, RZ, 0x1 ;  /* 0x00000001ff0c7424 */ /* 0x000fe400078e00ff */
[----:B------:R-:W-:-:S05]  /*3d20*/  FADD.FTZ R30, RZ, R14 ;  /* 0x0000000eff1e7221 */ /* 0x000fca0000010000 */
[----:B------:R-:W-:-:S07]  /*3d30*/  MOV R13, R30 ;  /* 0x0000001e000d7202 */ /* 0x000fce0000000f00 */
[----:B------:R-:W-:Y:S05]  /*3d40*/  WARPSYNC.COLLECTIVE R15, `(.L_x_695) ;  /* 0x000000000f087348 */ /* 0x000fea0003c00000 */
[----:B------:R0:W1:Y:S02]  /*3d50*/  SHFL.BFLY P6, R14, R13, R12, R11 ;  /* 0x0c00000c0d0e7389 */ /* 0x00006400000c000b */
[----:B01----:R-:W-:Y:S05]  /*3d60*/  ENDCOLLECTIVE ;  /* 0x000000000000791b */ /* 0x003fea0003800000 */
.L_x_695:
[----:B------:R-:W-:Y:S02]  /*3d70*/  HFMA2 R13, -RZ, RZ, 0, 0 ;  /* 0x00000000ff0d7431 */ /* 0x000fe400000001ff */
[----:B------:R-:W-:Y:S01]  /*3d80*/  IMAD.MOV.U32 R12, RZ, RZ, 0x2 ;  /* 0x00000002ff0c7424 */ /* 0x000fe200078e00ff */
[----:B------:R-:W-:-:S07]  /*3d90*/  MOV R5, R14 ;  /* 0x0000000e00057202 */ /* 0x000fce0000000f00 */
[----:B------:R-:W-:Y:S05]  /*3da0*/  WARPSYNC.COLLECTIVE R15, `(.L_x_696) ;  /* 0x000000000f087348 */ /* 0x000fea0003c00000 */
[----:B------:R0:W1:Y:S02]  /*3db0*/  SHFL.BFLY P6, R14, R13, R12, R11 ;  /* 0x0c00000c0d0e7389 */ /* 0x00006400000c000b */
[----:B01----:R-:W-:Y:S05]  /*3dc0*/  ENDCOLLECTIVE ;  /* 0x000000000000791b */ /* 0x003fea0003800000 */
.L_x_696:
        /* <DEDUP_REMOVED lines=8> */
.L_x_697:
[----:B------:R-:W-:Y:S02]  /*3e50*/  HFMA2 R13, -RZ, RZ, 0, 0 ;  /* 0x00000000ff0d7431 */ /* 0x000fe400000001ff */
[----:B------:R-:W-:Y:S01]  /*3e60*/  IMAD.MOV.U32 R12, RZ, RZ, 0x2 ;  /* 0x00000002ff0c7424 */ /* 0x000fe200078e00ff */
[----:B------:R-:W-:-:S07]  /*3e70*/  MOV R4, R14 ;  /* 0x0000000e00047202 */ /* 0x000fce0000000f00 */
[----:B------:R-:W-:Y:S05]  /*3e80*/  WARPSYNC.COLLECTIVE R15, `(.L_x_698) ;  /* 0x000000000f087348 */ /* 0x000fea0003c00000 */
[----:B------:R0:W1:Y:S02]  /*3e90*/  SHFL.BFLY P6, R14, R13, R12, R11 ;  /* 0x0c00000c0d0e7389 */ /* 0x00006400000c000b */
[----:B01----:R-:W-:Y:S05]  /*3ea0*/  ENDCOLLECTIVE ;  /* 0x000000000000791b */ /* 0x003fea0003800000 */
.L_x_698:
        /* <DEDUP_REMOVED lines=8> */
.L_x_699:
[----:B------:R-:W-:Y:S02]  /*3f30*/  HFMA2 R13, -RZ, RZ, 0, 0 ;  /* 0x00000000ff0d7431 */ /* 0x000fe400000001ff */
[----:B------:R-:W-:Y:S01]  /*3f40*/  IMAD.MOV.U32 R12, RZ, RZ, 0x2 ;  /* 0x00000002ff0c7424 */ /* 0x000fe200078e00ff */
[----:B------:R-:W-:-:S07]  /*3f50*/  MOV R22, R14 ;  /* 0x0000000e00167202 */ /* 0x000fce0000000f00 */
[----:B------:R-:W-:Y:S05]  /*3f60*/  WARPSYNC.COLLECTIVE R15, `(.L_x_700) ;  /* 0x000000000f087348 */ /* 0x000fea0003c00000 */
[----:B------:R0:W1:Y:S02]  /*3f70*/  SHFL.BFLY P6, R14, R13, R12, R11 ;  /* 0x0c00000c0d0e7389 */ /* 0x00006400000c000b */
[----:B01----:R-:W-:Y:S05]  /*3f80*/  ENDCOLLECTIVE ;  /* 0x000000000000791b */ /* 0x003fea0003800000 */
.L_x_700:
        /* <DEDUP_REMOVED lines=8> */
.L_x_701:
[----:B------:R-:W-:Y:S02]  /*4010*/  HFMA2 R13, -RZ, RZ, 0, 0 ;  /* 0x00000000ff0d7431 */ /* 0x000fe400000001ff */
[----:B------:R-:W-:Y:S01]  /*4020*/  IMAD.MOV.U32 R12, RZ, RZ, 0x2 ;  /* 0x00000002ff0c7424 */ /* 0x000fe200078e00ff */
[----:B------:R-:W-:-:S07]  /*4030*/  MOV R2, R14 ;  /* 0x0000000e00027202 */ /* 0x000fce0000000f00 */
[----:B------:R-:W-:Y:S05]  /*4040*/  WARPSYNC.COLLECTIVE R15, `(.L_x_702) ;  /* 0x000000000f087348 */ /* 0x000fea0003c00000 */
[----:B------:R0:W1:Y:S02]  /*4050*/  SHFL.BFLY P6, R14, R13, R12, R11 ;  /* 0x0c00000c0d0e7389 */ /* 0x00006400000c000b */
[----:B01----:R-:W-:Y:S05]  /*4060*/  ENDCOLLECTIVE ;  /* 0x000000000000791b */ /* 0x003fea0003800000 */
.L_x_702:
        /* <DEDUP_REMOVED lines=8> */
.L_x_703:
[----:B------:R-:W-:Y:S02]  /*40f0*/  HFMA2 R13, -RZ, RZ, 0, 0 ;  /* 0x00000000ff0d7431 */ /* 0x000fe400000001ff */
[----:B------:R-:W-:Y:S01]  /*4100*/  IMAD.MOV.U32 R12, RZ, RZ, 0x2 ;  /* 0x00000002ff0c7424 */ /* 0x000fe200078e00ff */
[----:B------:R-:W-:-:S07]  /*4110*/  MOV R20, R14 ;  /* 0x0000000e00147202 */ /* 0x000fce0000000f00 */
[----:B------:R-:W-:Y:S05]  /*4120*/  WARPSYNC.COLLECTIVE R15, `(.L_x_704) ;  /* 0x000000000f087348 */ /* 0x000fea0003c00000 */
[----:B------:R0:W1:Y:S02]  /*4130*/  SHFL.BFLY P6, R14, R13, R12, R11 ;  /* 0x0c00000c0d0e7389 */ /* 0x00006400000c000b */
[----:B01----:R-:W-:Y:S05]  /*4140*/  ENDCOLLECTIVE ;  /* 0x000000000000791b */ /* 0x003fea0003800000 */
.L_x_704:
        /* <DEDUP_REMOVED lines=8> */
.L_x_705:
[----:B------:R-:W-:Y:S02]  /*41d0*/  HFMA2 R13, -RZ, RZ, 0, 0 ;  /* 0x00000000ff0d7431 */ /* 0x000fe400000001ff */
[----:B------:R-:W-:Y:S01]  /*41e0*/  IMAD.MOV.U32 R12, RZ, RZ, 0x2 ;  /* 0x00000002ff0c7424 */ /* 0x000fe200078e00ff */
[----:B------:R-:W-:-:S07]  /*41f0*/  MOV R9, R14 ;  /* 0x0000000e00097202 */ /* 0x000fce0000000f00 */
[----:B------:R-:W-:Y:S05]  /*4200*/  WARPSYNC.COLLECTIVE R15, `(.L_x_706) ;  /* 0x000000000f087348 */ /* 0x000fea0003c00000 */
[----:B------:R0:W1:Y:S02]  /*4210*/  SHFL.BFLY P6, R14, R13, R12, R11 ;  /* 0x0c00000c0d0e7389 */ /* 0x00006400000c000b */
[----:B01----:R-:W-:Y:S05]  /*4220*/  ENDCOLLECTIVE ;  /* 0x000000000000791b */ /* 0x003fea0003800000 */
.L_x_706:
        /* <DEDUP_REMOVED lines=8> */
.L_x_707:
[----:B------:R-:W-:Y:S02]  /*42b0*/  HFMA2 R13, -RZ, RZ, 0, 0 ;  /* 0x00000000ff0d7431 */ /* 0x000fe400000001ff */
[----:B------:R-:W-:Y:S01]  /*42c0*/  IMAD.MOV.U32 R12, RZ, RZ, 0x2 ;  /* 0x00000002ff0c7424 */ /* 0x000fe200078e00ff */
[----:B------:R-:W-:-:S07]  /*42d0*/  MOV R10, R14 ;  /* 0x0000000e000a7202 */ /* 0x000fce0000000f00 */
[----:B------:R-:W-:Y:S05]  /*42e0*/  WARPSYNC.COLLECTIVE R15, `(.L_x_708) ;  /* 0x000000000f087348 */ /* 0x000fea0003c00000 */
[----:B------:R0:W1:Y:S02]  /*42f0*/  SHFL.BFLY P6, R14, R13, R12, R11 ;  /* 0x0c00000c0d0e7389 */ /* 0x00006400000c000b */
[----:B01----:R-:W-:Y:S05]  /*4300*/  ENDCOLLECTIVE ;  /* 0x000000000000791b */ /* 0x003fea0003800000 */
.L_x_708:
[----:B------:R-:W-:Y:S01]  /*4310*/  FADD.FTZ R7, R7, R10 ;  /* 0x0000000a07077221 */ /* 0x000fe20000010000 */
[----:B------:R-:W-:Y:S02]  /*4320*/  HFMA2 R12, -RZ, RZ, 0, 5.9604644775390625e-08 ;  /* 0x00000001ff0c7431 */ /* 0x000fe400000001ff */
[----:B------:R-:W-:-:S05]  /*4330*/  FADD.FTZ R23, RZ, R14 ;  /* 0x0000000eff177221 */ /* 0x000fca0000010000 */
[----:B------:R-:W-:-:S07]  /*4340*/  MOV R13, R23 ;  /* 0x00000017000d7202 */ /* 0x000fce0000000f00 */
[----:B------:R-:W-:Y:S05]  /*4350*/  WARPSYNC.COLLECTIVE R15, `(.L_x_709) ;  /* 0x000000000f087348 */ /* 0x000fea0003c00000 */
[----:B------:R0:W1:Y:S02]  /*4360*/  SHFL.BFLY P6, R14, R13, R12, R11 ;  /* 0x0c00000c0d0e7389 */ /* 0x00006400000c000b */
[----:B01----:R-:W-:Y:S05]  /*4370*/  ENDCOLLECTIVE ;  /* 0x000000000000791b */ /* 0x003fea0003800000 */
.L_x_709:
[----:B------:R-:W-:Y:S01]  /*4380*/  MOV R13, RZ ;  /* 0x000000ff000d7202 */ /* 0x000fe20000000f00 */
[----:B------:R-:W-:Y:S02]  /*4390*/  HFMA2 R12, -RZ, RZ, 0, 1.1920928955078125e-07 ;  /* 0x00000002ff0c7431 */ /* 0x000fe400000001ff */
[----:B------:R-:W-:-:S07]  /*43a0*/  IMAD.MOV.U32 R8, RZ, RZ, R14 ;  /* 0x000000ffff087224 */ /* 0x000fce00078e000e */
[----:B------:R-:W-:Y:S05]  /*43b0*/  WARPSYNC.COLLECTIVE R15, `(.L_x_710) ;  /* 0x000000000f087348 */ /* 0x000fea0003c00000 */
[----:B------:R0:W1:Y:S02]  /*43c0*/  SHFL.BFLY P6, R14, R13, R12, R11 ;  /* 0x0c00000c0d0e7389 */ /* 0x00006400000c000b */
[----:B01----:R-:W-:Y:S05]  /*43d0*/  ENDCOLLECTIVE ;  /* 0x000000000000791b */ /* 0x003fea0003800000 */
.L_x_710:
[----:B------:R-:W-:Y:S01]  /*43e0*/  FADD.FTZ R8, R23, R8 ;  /* 0x0000000817087221 */ /* 0x000fe20000010000 */
[----:B------:R-:W-:Y:S01]  /*43f0*/  MOV R12, 0x1 ;  /* 0x00000001000c7802 */ /* 0x000fe20000000f00 */
[----:B------:R-:W-:-:S04]  /*4400*/  FADD.FTZ R29, RZ, R14 ;  /* 0x0000000eff1d7221 */ /* 0x000fc80000010000 */
[----:B------:R-:W-:-:S07]  /*4410*/  IMAD.MOV.U32 R13, RZ, RZ, R29 ;  /* 0x000000ffff0d7224 */ /* 0x000fce00078e001d */
[----:B------:R-:W-:Y:S05]  /*4420*/  WARPSYNC.COLLECTIVE R15, `(.L_x_711) ;  /* 0x000000000f087348 */ /* 0x000fea0003c00000 */
[----:B------:R0:W1:Y:S02]  /*4430*/  SHFL.BFLY P6, R14, R13, R12, R11 ;  /* 0x0c00000c0d0e7389 */ /* 0x00006400000c000b */
[----:B01----:R-:W-:Y:S05]  /*4440*/  ENDCOLLECTIVE ;  /* 0x000000000000791b */ /* 0x003fea0003800000 */
.L_x_711:
[----:B------:R-:W-:Y:S02]  /*4450*/  IMAD.MOV.U32 R13, RZ, RZ, RZ ;  /* 0x000000ffff0d7224 */ /* 0x000fe400078e00ff */
[----:B------:R-:W-:Y:S01]  /*4460*/  HFMA2 R12, -RZ, RZ, 0, 1.1920928955078125e-07 ;  /* 0x00000002ff0c7431 */ /* 0x000fe200000001ff */
[----:B------:R-:W-:-:S07]  /*4470*/  MOV R24, R14 ;  /* 0x0000000e00187202 */ /* 0x000fce0000000f00 */
[----:B------:R-:W-:Y:S05]  /*4480*/  WARPSYNC.COLLECTIVE R15, `(.L_x_712) ;  /* 0x000000000f087348 */ /* 0x000fea0003c00000 */
[----:B------:R0:W1:Y:S02]  /*4490*/  SHFL.BFLY P6, R14, R13, R12, R11 ;  /* 0x0c00000c0d0e7389 */ /* 0x00006400000c000b */
[----:B01----:R-:W-:Y:S05]  /*44a0*/  ENDCOLLECTIVE ;  /* 0x000000000000791b */ /* 0x003fea0003800000 */
.L_x_712:
[----:B------:R-:W-:Y:S01]  /*44b0*/  FADD.FTZ R24, R29, R24 ;  /* 0x000000181d187221 */ /* 0x000fe20000010000 */
[----:B------:R-:W-:Y:S02]  /*44c0*/  IMAD.MOV.U32 R12, RZ, RZ, 0x1 ;  /* 0x00000001ff0c7424 */ /* 0x000fe400078e00ff */
[----:B------:R-:W-:-:S05]  /*44d0*/  FADD.FTZ R21, RZ, R14 ;  /* 0x0000000eff157221 */ /* 0x000fca0000010000 */
[----:B------:R-:W-:-:S07]  /*44e0*/  MOV R13, R21 ;  /* 0x00000015000d7202 */ /* 0x000fce0000000f00 */
[----:B------:R-:W-:Y:S05]  /*44f0*/  WARPSYNC.COLLECTIVE R15, `(.L_x_713) ;  /* 0x000000000f087348 */ /* 0x000fea0003c00000 */
[----:B------:R0:W1:Y:S02]  /*4500*/  SHFL.BFLY P6, R14, R13, R12, R11 ;  /* 0x0c00000c0d0e7389 */ /* 0x00006400000c000b */
[----:B01----:R-:W-:Y:S05]  /*4510*/  ENDCOLLECTIVE ;  /* 0x000000000000791b */ /* 0x003fea0003800000 */
.L_x_713:
[----:B------:R-:W-:Y:S02]  /*4520*/  HFMA2 R13, -RZ, RZ, 0, 0 ;  /* 0x00000000ff0d7431 */ /* 0x000fe400000001ff */
[----:B------:R-:W-:Y:S01]  /*4530*/  IMAD.MOV.U32 R12, RZ, RZ, 0x2 ;  /* 0x00000002ff0c7424 */ /* 0x000fe200078e00ff */
[----:B------:R-:W-:-:S07]  /*4540*/  MOV R20, R14 ;  /* 0x0000000e00147202 */ /* 0x000fce0000000f00 */
[----:B------:R-:W-:Y:S05]  /*4550*/  WARPSYNC.COLLECTIVE R15, `(.L_x_714) ;  /* 0x000000000f087348 */ /* 0x000fea0003c00000 */
[----:B------:R0:W1:Y:S02]  /*4560*/  SHFL.BFLY P6, R14, R13, R12, R11 ;  /* 0x0c00000c0d0e7389 */ /* 0x00006400000c000b */
[----:B01----:R-:W-:Y:S05]  /*4570*/  ENDCOLLECTIVE ;  /* 0x000000000000791b */ /* 0x003fea0003800000 */
.L_x_714:
        /* <DEDUP_REMOVED lines=8> */
.L_x_715:
[----:B------:R-:W-:Y:S02]  /*4600*/  HFMA2 R13, -RZ, RZ, 0, 0 ;  /* 0x00000000ff0d7431 */ /* 0x000fe400000001ff */
[----:B------:R-:W-:Y:S01]  /*4610*/  IMAD.MOV.U32 R12, RZ, RZ, 0x2 ;  /* 0x00000002ff0c7424 */ /* 0x000fe200078e00ff */
[----:B------:R-:W-:-:S07]  /*4620*/  MOV R28, R14 ;  /* 0x0000000e001c7202 */ /* 0x000fce0000000f00 */
[----:B------:R-:W-:Y:S05]  /*4630*/  WARPSYNC.COLLECTIVE R15, `(.L_x_716) ;  /* 0x000000000f087348 */ /* 0x000fea0003c00000 */
[----:B------:R0:W1:Y:S02]  /*4640*/  SHFL.BFLY P6, R14, R13, R12, R11 ;  /* 0x0c00000c0d0e7389 */ /* 0x00006400000c000b */
[----:B01----:R-:W-:Y:S05]  /*4650*/  ENDCOLLECTIVE ;  /* 0x000000000000791b */ /* 0x003fea0003800000 */
.L_x_716:
        /* <DEDUP_REMOVED lines=8> */
.L_x_717:
[----:B------:R-:W-:Y:S01]  /*46e0*/  HFMA2 R13, -RZ, RZ, 0, 0 ;  /* 0x00000000ff0d7431 */ /* 0x000fe200000001ff */
[----:B------:R-:W-:Y:S01]  /*46f0*/  MOV R12, 0x2 ;  /* 0x00000002000c7802 */ /* 0x000fe20000000f00 */
[----:B------:R-:W-:-:S07]  /*4700*/  FADD.FTZ R9, R9, R14 ;  /* 0x0000000e09097221 */ /* 0x000fce0000010000 */
[----:B------:R-:W-:Y:S05]  /*4710*/  WARPSYNC.COLLECTIVE R15, `(.L_x_718) ;  /* 0x000000000f087348 */ /* 0x000fea0003c00000 */
[----:B------:R0:W1:Y:S02]  /*4720*/  SHFL.BFLY P6, R14, R13, R12, R11 ;  /* 0x0c00000c0d0e7389 */ /* 0x00006400000c000b */
[----:B01----:R-:W-:Y:S05]  /*4730*/  ENDCOLLECTIVE ;  /* 0x000000000000791b */ /* 0x003fea0003800000 */
.L_x_718:
[----:B------:R-:W-:Y:S02]  /*4740*/  HFMA2 R12, -RZ, RZ, 0, 5.9604644775390625e-08 ;  /* 0x00000001ff0c7431 */ /* 0x000fe400000001ff */
[----:B------:R-:W-:-:S04]  /*4750*/  IMAD.MOV.U32 R22, RZ, RZ, R14 ;  /* 0x000000ffff167224 */ /* 0x000fc800078e000e */
[----:B------:R-:W-:-:S05]  /*4760*/  FADD.FTZ R22, RZ, R22 ;  /* 0x00000016ff167221 */ /* 0x000fca0000010000 */
[----:B------:R-:W-:-:S07]  /*4770*/  MOV R13, R22 ;  /* 0x00000016000d7202 */ /* 0x000fce0000000f00 */
[----:B------:R-:W-:Y:S05]  /*4780*/  WARPSYNC.COLLECTIVE R15, `(.L_x_719) ;  /* 0x000000000f087348 */ /* 0x000fea0003c00000 */
[----:B------:R0:W1:Y:S02]  /*4790*/  SHFL.BFLY P6, R14, R13, R12, R11 ;  /* 0x0c00000c0d0e7389 */ /* 0x00006400000c000b */
[----:B01----:R-:W-:Y:S05]  /*47a0*/  ENDCOLLECTIVE ;  /* 0x000000000000791b */ /* 0x003fea0003800000 */
.L_x_719:
[----:B------:R-:W-:Y:S01]  /*47b0*/  MOV R13, RZ ;  /* 0x000000ff000d7202 */ /* 0x000fe20000000f00 */
[----:B------:R-:W-:Y:S02]  /*47c0*/  HFMA2 R12, -RZ, RZ, 0, 1.1920928955078125e-07 ;  /* 0x00000002ff0c7431 */ /* 0x000fe400000001ff */
[----:B------:R-:W-:-:S07]  /*47d0*/  IMAD.MOV.U32 R29, RZ, RZ, R14 ;  /* 0x000000ffff1d7224 */ /* 0x000fce00078e000e */
[----:B------:R-:W-:Y:S05]  /*47e0*/  WARPSYNC.COLLECTIVE R15, `(.L_x_720) ;  /* 0x000000000f087348 */ /* 0x000fea0003c00000 */
[----:B------:R0:W1:Y:S02]  /*47f0*/  SHFL.BFLY P6, R14, R13, R12, R11 ;  /* 0x0c00000c0d0e7389 */ /* 0x00006400000c000b */
[----:B01----:R-:W-:Y:S05]  /*4800*/  ENDCOLLECTIVE ;  /* 0x000000000000791b */ /* 0x003fea0003800000 */
.L_x_720:
[----:B------:R-:W-:Y:S01]  /*4810*/  FADD.FTZ R29, R22, R29 ;  /* 0x0000001d161d7221 */ /* 0x000fe20000010000 */
[----:B------:R-:W-:Y:S01]  /*4820*/  MOV R12, 0x1 ;  /* 0x00000001000c7802 */ /* 0x000fe20000000f00 */
[----:B------:R-:W-:-:S04]  /*4830*/  FADD.FTZ R23, RZ, R14 ;  /* 0x0000000eff177221 */ /* 0x000fc80000010000 */
[----:B------:R-:W-:-:S07]  /*4840*/  IMAD.MOV.U32 R13, RZ, RZ, R23 ;  /* 0x000000ffff0d7224 */ /* 0x000fce00078e0017 */
[----:B------:R-:W-:Y:S05]  /*4850*/  WARPSYNC.COLLECTIVE R15, `(.L_x_721) ;  /* 0x000000000f087348 */ /* 0x000fea0003c00000 */
[----:B------:R0:W1:Y:S02]  /*4860*/  SHFL.BFLY P6, R14, R13, R12, R11 ;  /* 0x0c00000c0d0e7389 */ /* 0x00006400000c000b */
[----:B01----:R-:W-:Y:S05]  /*4870*/  ENDCOLLECTIVE ;  /* 0x000000000000791b */ /* 0x003fea0003800000 */
.L_x_721:
[----:B------:R-:W-:Y:S01]  /*4880*/  IMAD.MOV.U32 R13, RZ, RZ, RZ ;  /* 0x000000ffff0d7224 */ /* 0x000fe200078e00ff */
[----:B------:R-:W-:-:S05]  /*4890*/  MOV R12, R14 ;  /* 0x0000000e000c7202 */ /* 0x000fca0000000f00 */
[----:B------:R-:W-:Y:S01]  /*48a0*/  FADD.FTZ R10, R23, R12 ;  /* 0x0000000c170a7221 */ /* 0x000fe20000010000 */
[----:B------:R-:W-:-:S07]  /*48b0*/  HFMA2 R12, -RZ, RZ, 0, 1.1920928955078125e-07 ;  /* 0x00000002ff0c7431 */ /* 0x000fce00000001ff */
[----:B------:R-:W-:Y:S05]  /*48c0*/  WARPSYNC.COLLECTIVE R15, `(.L_x_722) ;  /* 0x000000000f087348 */ /* 0x000fea0003c00000 */
[----:B------:R0:W1:Y:S02]  /*48d0*/  SHFL.BFLY P6, R14, R13, R12, R11 ;  /* 0x0c00000c0d0e7389 */ /* 0x00006400000c000b */
[----:B01----:R-:W-:Y:S05]  /*48e0*/  ENDCOLLECTIVE ;  /* 0x000000000000791b */ /* 0x003fea0003800000 */
.L_x_722:
[----:B------:R-:W-:Y:S01]  /*48f0*/  HFMA2 R12, -RZ, RZ, 0, 5.9604644775390625e-08 ;  /* 0x00000001ff0c7431 */ /* 0x000fe200000001ff */
[----:B------:R-:W-:-:S05]  /*4900*/  MOV R21, R14 ;  /* 0x0000000e00157202 */ /* 0x000fca0000000f00 */
[----:B------:R-:W-:-:S04]  /*4910*/  FADD.FTZ R21, RZ, R21 ;  /* 0x00000015ff157221 */ /* 0x000fc80000010000 */
[----:B------:R-:W-:-:S07]  /*4920*/  IMAD.MOV.U32 R13, RZ, RZ, R21 ;  /* 0x000000ffff0d7224 */ /* 0x000fce00078e0015 */
[----:B------:R-:W-:Y:S05]  /*4930*/  WARPSYNC.COLLECTIVE R15, `(.L_x_723) ;  /* 0x000000000f087348 */ /* 0x000fea0003c00000 */
[----:B------:R0:W1:Y:S02]  /*4940*/  SHFL.BFLY P6, R14, R13, R12, R11 ;  /* 0x0c00000c0d0e7389 */ /* 0x00006400000c000b */
[----:B01----:R-:W-:Y:S05]  /*4950*/  ENDCOLLECTIVE ;  /* 0x000000000000791b */ /* 0x003fea0003800000 */
.L_x_723:
[----:B------:R-:W-:Y:S01]  /*4960*/  MOV R12, R10 ;  /* 0x0000000a000c7202 */ /* 0x000fe20000000f00 */
[----:B------:R-:W-:Y:S06]  /*4970*/  BRA `(.L_x_724) ;  /* 0xffffffe400687947 */ /* 0x000fec000383ffff */
.L_x_725:
        /* <DEDUP_REMOVED lines=16> */
.L_x_27169:


//--------------------- .text._ZN4vllm25paged_attention_v2_kernelI13__nv_bfloat16hLi112ELi32ELi128ELNS_18Fp8KVCacheDataTypeE2ELb1ELi512EEEvPfS3_PT_PKS4_PKT0_SA_ifPKiSC_iPKfiiiSE_SE_iiiii --------------------------
	.section	.text._ZN4vllm25paged_attention_v2_kernelI13__nv_bfloat16hLi112ELi32ELi128ELNS_18Fp8KVCacheDataTypeE2ELb1ELi512EEEvPfS3_PT_PKS4_PKT0_SA_ifPKiSC_iPKfiiiSE_SE_iiiii,"ax",@progbits
	.align	128
        .global         _ZN4vllm25paged_attention_v2_kernelI13__nv_bfloat16hLi112ELi32ELi128ELNS_18Fp8KVCacheDataTypeE2ELb1ELi512EEEvPfS3_PT_PKS4_PKT0_SA_ifPKiSC_iPKfiiiSE_SE_iiiii
        .type           _ZN4vllm25paged_attention_v2_kernelI13__nv_bfloat16hLi112ELi32ELi128ELNS_18Fp8KVCacheDataTypeE2ELb1ELi512EEEvPfS3_PT_PKS4_PKT0_SA_ifPKiSC_iPKfiiiSE_SE_iiiii,@function
        .size           _ZN4vllm25paged_attention_v2_kernelI13__nv_bfloat16hLi112ELi32ELi128ELNS_18Fp8KVCacheDataTypeE2ELb1ELi512EEEvPfS3_PT_PKS4_PKT0_SA_ifPKiSC_iPKfiiiSE_SE_iiiii,(.L_x_27170 - _ZN4vllm25paged_attention_v2_kernelI13__nv_bfloat16hLi112ELi32ELi128ELNS_18Fp8KVCacheDataTypeE2ELb1ELi512EEEvPfS3_PT_PKS4_PKT0_SA_ifPKiSC_iPKfiiiSE_SE_iiiii)
        .other          _ZN4vllm25paged_attention_v2_kernelI13__nv_bfloat16hLi112ELi32ELi128ELNS_18Fp8KVCacheDataTypeE2ELb1ELi512EEEvPfS3_PT_PKS4_PKT0_SA_ifPKiSC_iPKfiiiSE_SE_iiiii,@"STO_CUDA_ENTRY STV_DEFAULT"
_ZN4vllm25paged_attention_v2_kernelI13__nv_bfloat16hLi112ELi32ELi128ELNS_18Fp8KVCacheDataTypeE2ELb1ELi512EEEvPfS3_PT_PKS4_PKT0_SA_ifPKiSC_iPKfiiiSE_SE_iiiii:
.text._ZN4vllm25paged_attention_v2_kernelI13__nv_bfloat16hLi112ELi32ELi128ELNS_18Fp8KVCacheDataTypeE2ELb1ELi512EEEvPfS3_PT_PKS4_PKT0_SA_ifPKiSC_iPKfiiiSE_SE_iiiii:
        /* <DEDUP_REMOVED lines=61> */
[----:B0-----:R-:W-:-:S06]  /*03d0*/  VIADD R2, R6, 0xffffffe ;  /* 0x0ffffffe06027836 */ /* 0x001fcc0000000000 */
        /* <DEDUP_REMOVED lines=47> */
.L_x_726:
        /* <DEDUP_REMOVED lines=26> */
.L_x_730:
        /* <DEDUP_REMOVED lines=38> */
.L_x_728:
[----:B------:R-:W-:Y:S05]  /*0ad0*/  BSYNC.RECONVERGENT B6 ;  /* 0x0000000000067941 */ /* 0x000fea0003800200 */
.L_x_727:
        /* <DEDUP_REMOVED lines=14> */
.L_x_773:
        /* <DEDUP_REMOVED lines=41> */
.L_x_736:
        /* <DEDUP_REMOVED lines=11> */
.L_x_735:
[----:B------:R-:W-:Y:S05]  /*0f00*/  BSYNC.RECONVERGENT B1 ;  /* 0x0000000000017941 */ /* 0x000fea0003800200 */
.L_x_734:
        /* <DEDUP_REMOVED lines=12> */
.L_x_739:
        /* <DEDUP_REMOVED lines=100> */
.L_x_738:
[----:B------:R-:W-:Y:S05]  /*1610*/  BSYNC.RECONVERGENT B1 ;  /* 0x0000000000017941 */ /* 0x000fea0003800200 */
.L_x_737:
        /* <DEDUP_REMOVED lines=55> */
.L_x_741:
[----:B------:R-:W-:Y:S05]  /*1990*/  BSYNC.RECONVERGENT B1 ;  /* 0x0000000000017941 */ /* 0x000fea0003800200 */
.L_x_740:
        /* <DEDUP_REMOVED lines=26> */
.L_x_733:
[----:B------:R-:W-:Y:S05]  /*1b40*/  BSYNC.RECONVERGENT B0 ;  /* 0x0000000000007941 */ /* 0x000fea0003800200 */
.L_x_732:
        /* <DEDUP_REMOVED lines=41> */
.L_x_746:
[----:B------:R-:W1:Y:S01]  /*1de0*/  LDS R14, [R11] ;  /* 0x000000000b0e7984 */ /* 0x000e620000000800 */
[----:B------:R-:W-:-:S05]  /*1df0*/  VIADD R13, R13, 0x1 ;  /* 0x000000010d0d7836 */ /* 0x000fca0000000000 */
[----:B------:R-:W-:Y:S01]  /*1e00*/  ISETP.NE.AND P0, PT, R13, RZ, PT ;  /* 0x000000ff0d00720c */ /* 0x000fe20003f05270 */
[----:B-1----:R-:W-:-:S05]  /*1e10*/  FMUL.FTZ R14, R14, R7 ;  /* 0x000000070e0e7220 */ /* 0x002fca0000410000 */
[----:B------:R1:W-:Y:S02]  /*1e20*/  STS [R11], R14 ;  /* 0x0000000e0b007388 */ /* 0x0003e40000000800 */
[----:B-1----:R-:W-:-:S05]  /*1e30*/  IADD3 R11, PT, PT, R11, 0x200, RZ ;  /* 0x000002000b0b7810 */ /* 0x002fca0007ffe0ff */
[----:B------:R-:W-:Y:S05]  /*1e40*/  @P0 BRA `(.L_x_746) ;  /* 0xfffffffc00e40947 */ /* 0x000fea000383ffff */
.L_x_745:
[----:B------:R-:W-:Y:S05]  /*1e50*/  BSYNC.RECONVERGENT B1 ;  /* 0x0000000000017941 */ /* 0x000fea0003800200 */
.L_x_744:
        /* <DEDUP_REMOVED lines=12> */
.L_x_749:
        /* <DEDUP_REMOVED lines=52> */
.L_x_748:
[----:B------:R-:W-:Y:S05]  /*2260*/  BSYNC.RECONVERGENT B1 ;  /* 0x0000000000017941 */ /* 0x000fea0003800200 */
.L_x_747:
        /* <DEDUP_REMOVED lines=31> */
.L_x_751:
[----:B------:R-:W-:Y:S05]  /*2460*/  BSYNC.RECONVERGENT B1 ;  /* 0x0000000000017941 */ /* 0x000fea0003800200 */
.L_x_750:
        /* <DEDUP_REMOVED lines=14> */
.L_x_743:
[----:B------:R-:W-:Y:S05]  /*2550*/  BSYNC.RECONVERGENT B0 ;  /* 0x0000000000007941 */ /* 0x000fea0003800200 */
.L_x_742:
        /* <DEDUP_REMOVED lines=18> */
.L_x_753:
[----:B------:R-:W-:Y:S05]  /*2680*/  BSYNC.RECONVERGENT B0 ;  /* 0x0000000000007941 */ /* 0x000fea0003800200 */
.L_x_752:
        /* <DEDUP_REMOVED lines=27> */
.L_x_757:
        /* <DEDUP_REMOVED lines=34> */
.L_x_756:
        /* <DEDUP_REMOVED lines=16> */
.L_x_755:
[----:B------:R-:W-:Y:S05]  /*2b60*/  BSYNC.RECONVERGENT B6 ;  /* 0x0000000000067941 */ /* 0x000fea0003800200 */
.L_x_754:
[----:B------:R-:W4:Y:S01]  /*2b70*/  S2R R29, SR_TID.X ;  /* 0x00000000001d7919 */ /* 0x000f220000002100 */
[----:B------:R-:W-:Y:S01]  /*2b80*/  UMOV UR4, 0xffffffff ;  /* 0xffffffff00047882 */ /* 0x000fe20000000000 */
[----:B----4-:R-:W-:Y:S02]  /*2b90*/  LOP3.LUT R28, R29, 0x1f, RZ, 0xc0, !PT ;  /* 0x0000001f1d1c7812 */ /* 0x010fe400078ec0ff */
[----:B------:R-:W-:Y:S01]  /*2ba0*/  SHF.R.U32.HI R27, RZ, 0x5, R29 ;  /* 0x00000005ff1b7819 */ /* 0x000fe2000001161d */
[----:B------:R-:W-:Y:S06]  /*2bb0*/  BRA.DIV UR4, `(.L_x_758) ;  /* 0x00000012040c7947 */ /* 0x000fec000b800000 */
[----:B------:R-:W-:Y:S01]  /*2bc0*/  IMAD.MOV.U32 R9, RZ, RZ, RZ ;  /* 0x000000ffff097224 */ /* 0x000fe200078e00ff */
[----:B--2---:R-:W-:Y:S01]  /*2bd0*/  MOV R5, RZ ;  /* 0x000000ff00057202 */ /* 0x004fe20000000f00 */
[----:B------:R-:W-:Y:S01]  /*2be0*/  HFMA2 R14, -RZ, RZ, 0, 0 ;  /* 0x00000000ff0e7431 */ /* 0x000fe200000001ff */
[----:B-1----:R-:W-:Y:S01]  /*2bf0*/  CS2R R6, SRZ ;  /* 0x0000000000067805 */ /* 0x002fe2000001ff00 */
[----:B------:R-:W-:Y:S01]  /*2c00*/  FADD.FTZ R9, RZ, R9 ;  /* 0x00000009ff097221 */ /* 0x000fe20000010000 */
[----:B------:R-:W-:Y:S02]  /*2c10*/  HFMA2 R21, -RZ, RZ, 0, 0 ;  /* 0x00000000ff157431 */ /* 0x000fe400000001ff */
[----:B------:R-:W-:Y:S01]  /*2c20*/  FADD.FTZ R5, RZ, R5 ;  /* 0x00000005ff057221 */ /* 0x000fe20000010000 */
[--C-:B---3--:R-:W-:Y:S01]  /*2c30*/  FADD.FTZ R2, RZ, R14.reuse ;  /* 0x0000000eff027221 */ /* 0x108fe20000010000 */
[----:B------:R-:W-:Y:S01]  /*2c40*/  FADD.FTZ R25, RZ, R14 ;  /* 0x0000000eff197221 */ /* 0x000fe20000010000 */
[----:B------:R-:W1:Y:S01]  /*2c50*/  SHFL.BFLY PT, R20, R9, 0x1, 0x1f ;  /* 0x0c201f0009147f89 */ /* 0x000e6200000e0000 */
[----:B------:R-:W-:Y:S01]  /*2c60*/  FADD.FTZ R6, RZ, R6 ;  /* 0x00000006ff067221 */ /* 0x000fe20000010000 */
[----:B------:R-:W-:Y:S01]  /*2c70*/  FADD.FTZ R7, RZ, R7 ;  /* 0x00000007ff077221 */ /* 0x000fe20000010000 */
[----:B------:R-:W-:Y:S01]  /*2c80*/  FADD.FTZ R21, RZ, R21 ;  /* 0x00000015ff157221 */ /* 0x000fe20000010000 */
[----:B------:R-:W2:Y:S01]  /*2c90*/  SHFL.BFLY PT, R10, R5, 0x1, 0x1f ;  /* 0x0c201f00050a7f89 */ /* 0x000ea200000e0000 */
[----:B------:R-:W-:-:S02]  /*2ca0*/  HFMA2 R24, -RZ, RZ, 0, 0 ;  /* 0x00000000ff187431 */ /* 0x000fc400000001ff */
[----:B------:R-:W-:Y:S02]  /*2cb0*/  IMAD.MOV.U32 R26, RZ, RZ, RZ ;  /* 0x000000ffff1a7224 */ /* 0x000fe400078e00ff */
[----:B------:R-:W-:Y:S01]  /*2cc0*/  FADD.FTZ R13, RZ, R14 ;  /* 0x0000000eff0d7221 */ /* 0x000fe20000010000 */
[----:B------:R-:W3:Y:S01]  /*2cd0*/  SHFL.BFLY PT, R23, R2, 0x1, 0x1f ;  /* 0x0c201f0002177f89 */ /* 0x000ee200000e0000 */
[----:B------:R-:W-:Y:S01]  /*2ce0*/  FADD.FTZ R24, RZ, R24 ;  /* 0x00000018ff187221 */ /* 0x000fe20000010000 */
[----:B------:R-:W-:Y:S02]  /*2cf0*/  FADD.FTZ R26, RZ, R26 ;  /* 0x0000001aff1a7221 */ /* 0x000fe40000010000 */
[----:B------:R-:W4:Y:S04]  /*2d00*/  SHFL.BFLY PT, R3, R6, 0x1, 0x1f ;  /* 0x0c201f0006037f89 */ /* 0x000f2800000e0000 */
[----:B0-----:R-:W0:Y:S04]  /*2d10*/  SHFL.BFLY PT, R0, R7, 0x1, 0x1f ;  /* 0x0c201f0007007f89 */ /* 0x001e2800000e0000 */
[----:B------:R-:W5:Y:S01]  /*2d20*/  SHFL.BFLY PT, R22, R25, 0x1, 0x1f ;  /* 0x0c201f0019167f89 */ /* 0x000f6200000e0000 */
[----:B-1----:R-:W-:Y:S01]  /*2d30*/  FADD.FTZ R20, R9, R20 ;  /* 0x0000001409147221 */ /* 0x002fe20000010000 */
[----:B------:R-:W-:-:S02]  /*2d40*/  FADD.FTZ R9, RZ, R14 ;  /* 0x0000000eff097221 */ /* 0x000fc40000010000 */
[----:B------:R-:W1:Y:S01]  /*2d50*/  SHFL.BFLY PT, R8, R21, 0x1, 0x1f ;  /* 0x0c201f0015087f89 */ /* 0x000e6200000e0000 */
[----:B--2---:R-:W-:Y:S01]  /*2d60*/  FADD.FTZ R10, R5, R10 ;  /* 0x0000000a050a7221 */ /* 0x004fe20000010000 */
[----:B------:R-:W-:Y:S02]  /*2d70*/  IMAD.MOV.U32 R5, RZ, RZ, RZ ;  /* 0x000000ffff057224 */ /* 0x000fe400078e00ff */
[----:B------:R-:W2:Y:S01]  /*2d80*/  SHFL.BFLY PT, R4, R9, 0x1, 0x1f ;  /* 0x0c201f0009047f89 */ /* 0x000ea200000e0000 */
[----:B---3--:R-:W-:Y:S01]  /*2d90*/  FADD.FTZ R23, R2, R23 ;  /* 0x0000001702177221 */ /* 0x008fe20000010000 */
[----:B------:R-:W-:Y:S02]  /*2da0*/  FADD.FTZ R5, RZ, R5 ;  /* 0x00000005ff057221 */ /* 0x000fe40000010000 */
[----:B------:R-:W-:Y:S01]  /*2db0*/  SHFL.BFLY PT, R14, R24, 0x1, 0x1f ;  /* 0x0c201f00180e7f89 */ /* 0x000fe200000e0000 */
[----:B----4-:R-:W-:Y:S01]  /*2dc0*/  FADD.FTZ R6, R6, R3 ;  /* 0x0000000306067221 */ /* 0x010fe20000010000 */
[----:B------:R-:W-:-:S02]  /*2dd0*/  MOV R3, RZ ;  /* 0x000000ff00037202 */ /* 0x000fc40000000f00 */
[----:B------:R-:W3:Y:S01]  /*2de0*/  SHFL.BFLY PT, R2, R5, 0x1, 0x1f ;  /* 0x0c201f0005027f89 */ /* 0x000ee200000e0000 */
[----:B0-----:R-:W-:Y:S02]  /*2df0*/  FADD.FTZ R7, R7, R0 ;  /* 0x0000000007077221 */ /* 0x001fe40000010000 */
[----:B------:R-:W-:Y:S01]  /*2e00*/  FADD.FTZ R3, RZ, R3 ;  /* 0x00000003ff037221 */ /* 0x000fe20000010000 */
[----:B-----5:R-:W-:Y:S02]  /*2e10*/  FADD.FTZ R22, R25, R22 ;  /* 0x0000001619167221 */ /* 0x020fe40000010000 */
[----:B------:R-:W0:Y:S04]  /*2e20*/  SHFL.BFLY PT, R25, R13, 0x1, 0x1f ;  /* 0x0c201f000d197f89 */ /* 0x000e2800000e0000 */
[----:B------:R-:W4:Y:S01]  /*2e30*/  SHFL.BFLY PT, R0, R3, 0x1, 0x1f ;  /* 0x0c201f0003007f89 */ /* 0x000f2200000e0000 */
[----:B-1----:R-:W-:Y:S01]  /*2e40*/  FADD.FTZ R8, R21, R8 ;  /* 0x0000000815087221 */ /* 0x002fe20000010000 */
[----:B--2---:R-:W-:Y:S01]  /*2e50*/  FADD.FTZ R4, R9, R4 ;  /* 0x0000000409047221 */ /* 0x004fe20000010000 */
[----:B------:R-:W-:Y:S01]  /*2e60*/  MOV R9, RZ ;  /* 0x000000ff00097202 */ /* 0x000fe20000000f00 */
[----:B------:R-:W1:Y:S04]  /*2e70*/  SHFL.BFLY PT, R21, R26, 0x1, 0x1f ;  /* 0x0c201f001a157f89 */ /* 0x000e6800000e0000 */
[----:B------:R-:W-:Y:S01]  /*2e80*/  FADD.FTZ R9, RZ, R9 ;  /* 0x00000009ff097221 */ /* 0x000fe20000010000 */
[----:B---3--:R-:W-:-:S04]  /*2e90*/  FADD.FTZ R2, R5, R2 ;  /* 0x0000000205027221 */ /* 0x008fc80000010000 */
[----:B------:R2:W3:Y:S01]  /*2ea0*/  SHFL.BFLY PT, R5, R9, 0x1, 0x1f ;  /* 0x0c201f0009057f89 */ /* 0x0004e200000e0000 */
[----:B0-----:R-:W-:Y:S01]  /*2eb0*/  FADD.FTZ R25, R13, R25 ;  /* 0x000000190d197221 */ /* 0x001fe20000010000 */
[----:B----4-:R-:W-:Y:S01]  /*2ec0*/  FADD.FTZ R0, R3, R0 ;  /* 0x0000000003007221 */ /* 0x010fe20000010000 */
[----:B------:R-:W-:Y:S01]  /*2ed0*/  FADD.FTZ R3, R24, R14 ;  /* 0x0000000e18037221 */ /* 0x000fe20000010000 */
[----:B-12---:R-:W-:-:S07]  /*2ee0*/  FADD.FTZ R21, R26, R21 ;  /* 0x000000151a157221 */ /* 0x006fce0000010000 */
.L_x_802:
[----:B------:R-:W-:Y:S05]  /*2ef0*/  WARPSYNC.ALL ;  /* 0x0000000000007948 */ /* 0x000fea0003800000 */
[----:B------:R-:W0:Y:S01]  /*2f00*/  S2UR UR5, SR_CgaCtaId ;  /* 0x00000000000579c3 */ /* 0x000e220000008800 */
[C---:B------:R-:W-:Y:S01]  /*2f10*/  LOP3.LUT R11, R29.reuse, 0x3, RZ, 0xc0, !PT ;  /* 0x000000031d0b7812 */ /* 0x040fe200078ec0ff */
[----:B------:R-:W-:Y:S01]  /*2f20*/  UMOV UR4, 0x400 ;  /* 0x0000040000047882 */ /* 0x000fe20000000000 */
[----:B------:R-:W-:Y:S01]  /*2f30*/  LOP3.LUT R12, R29, 0x3c0, RZ, 0xc0, !PT ;  /* 0x000003c01d0c7812 */ /* 0x000fe200078ec0ff */
[----:B------:R-:W-:Y:S01]  /*2f40*/  UIADD3 UR4, UPT, UPT, UR4, 0x20, URZ ;  /* 0x0000002004047890 */ /* 0x000fe2000fffe0ff */
[----:B------:R-:W-:Y:S01]  /*2f50*/  ISETP.NE.AND P2, PT, R11, RZ, PT ;  /* 0x000000ff0b00720c */ /* 0x000fe20003f45270 */
[----:B---3--:R-:W-:Y:S01]  /*2f60*/  FADD.FTZ R14, R9, R5 ;  /* 0x00000005090e7221 */ /* 0x008fe20000010000 */
[----:B------:R-:W-:Y:S01]  /*2f70*/  SHF.R.U32.HI R28, RZ, 0x2, R28 ;  /* 0x00000002ff1c7819 */ /* 0x000fe2000001161c */
[----:B------:R-:W-:Y:S01]  /*2f80*/  BAR.SYNC.DEFER_BLOCKING 0x0 ;  /* 0x0000000000007b1d */ /* 0x000fe20000010000 */
[----:B------:R-:W-:-:S02]  /*2f90*/  ISETP.NE.OR P5, PT, R12, 0x40, P2 ;  /* 0x000000400c00780c */ /* 0x000fc400017a5670 */
[----:B------:R-:W-:Y:S01]  /*2fa0*/  LOP3.LUT R11, R29, 0x3e0, RZ, 0xc0, !PT ;  /* 0x000003e01d0b7812 */ /* 0x000fe200078ec0ff */
[----:B------:R-:W-:Y:S01]  /*2fb0*/  IMAD R27, R27, 0x70, R28 ;  /* 0x000000701b1b7824 */ /* 0x000fe200078e021c */
[----:B------:R-:W-:Y:S01]  /*2fc0*/  LOP3.LUT P0, RZ, R29, 0x3c3, RZ, 0xc0, !PT ;  /* 0x000003c31dff7812 */ /* 0x000fe2000780c0ff */
[----:B------:R-:W-:Y:S01]  /*2fd0*/  BSSY.RECONVERGENT B0, `(.L_x_759) ;  /* 0x0000015000007945 */ /* 0x000fe20003800200 */
[----:B------:R-:W-:Y:S02]  /*2fe0*/  ISETP.NE.OR P4, PT, R11, 0x20, P2 ;  /* 0x000000200b00780c */ /* 0x000fe40001785670 */
[C---:B------:R-:W-:Y:S02]  /*2ff0*/  LOP3.LUT P1, RZ, R29.reuse, 0x3e3, RZ, 0xc0, !PT ;  /* 0x000003e31dff7812 */ /* 0x040fe4000782c0ff */
        /* <DEDUP_REMOVED lines=18> */
.L_x_760:
[----:B------:R-:W-:Y:S05]  /*3120*/  BSYNC.RECONVERGENT B0 ;  /* 0x0000000000007941 */ /* 0x000fea0003800200 */
.L_x_759:
        /* <DEDUP_REMOVED lines=27> */
[----:B--2---:R-:W-:Y:S01]  /*32e0*/  FADD.FTZ R0, R0, R11 ;  /* 0x0000000b00007221 */ /* 0x004fe20000010000 */
[----:B---3--:R-:W-:Y:S01]  /*32f0*/  FADD.FTZ R14, R14, R13 ;  /* 0x0000000d0e0e7221 */ /* 0x008fe20000010000 */
[----:B0-----:R-:W-:Y:S01]  /*3300*/  FADD.FTZ R3, R3, R12 ;  /* 0x0000000c03037221 */ /* 0x001fe20000010000 */
[----:B-1----:R-:W-:-:S07]  /*3310*/  FADD.FTZ R2, R2, R9 ;  /* 0x0000000902027221 */ /* 0x002fce0000010000 */
.L_x_762:
[----:B------:R-:W-:Y:S05]  /*3320*/  BSYNC.RECONVERGENT B0 ;  /* 0x0000000000007941 */ /* 0x000fea0003800200 */
.L_x_761:
        /* <DEDUP_REMOVED lines=17> */
.L_x_764:
[----:B------:R-:W-:Y:S05]  /*3440*/  BSYNC.RECONVERGENT B0 ;  /* 0x0000000000007941 */ /* 0x000fea0003800200 */
.L_x_763:
        /* <DEDUP_REMOVED lines=24> */
[----:B0-----:R-:W-:Y:S02]  /*35d0*/  FADD.FTZ R7, R7, R12 ;  /* 0x0000000c07077221 */ /* 0x001fe40000010000 */
[----:B------:R-:W0:Y:S01]  /*35e0*/  LDS R12, [R5+0x140] ;  /* 0x00014000050c7984 */ /* 0x000e220000000800 */
[----:B-1----:R-:W-:Y:S01]  /*35f0*/  FADD.FTZ R4, R4, R9 ;  /* 0x0000000904047221 */ /* 0x002fe20000010000 */
[----:B--2---:R-:W-:Y:S01]  /*3600*/  FADD.FTZ R2, R2, R11 ;  /* 0x0000000b02027221 */ /* 0x004fe20000010000 */
[----:B---3--:R-:W-:Y:S01]  /*3610*/  FADD.FTZ R0, R0, R13 ;  /* 0x0000000d00007221 */ /* 0x008fe20000010000 */
[----:B----4-:R-:W-:Y:S01]  /*3620*/  FADD.FTZ R14, R14, R15 ;  /* 0x0000000f0e0e7221 */ /* 0x010fe20000010000 */
[----:B0-----:R-:W-:-:S07]  /*3630*/  FADD.FTZ R3, R3, R12 ;  /* 0x0000000c03037221 */ /* 0x001fce0000010000 */
.L_x_766:
[----:B------:R-:W-:Y:S05]  /*3640*/  BSYNC.RECONVERGENT B0 ;  /* 0x0000000000007941 */ /* 0x000fea0003800200 */
.L_x_765:
[----:B------:R-:W-:Y:S06]  /*3650*/  BAR.SYNC.DEFER_BLOCKING 0x0 ;  /* 0x0000000000007b1d */ /* 0x000fec0000010000 */
[----:B------:R-:W-:Y:S05]  /*3660*/  @P3 EXIT ;  /* 0x000000000000394d */ /* 0x000fea0003800000 */
[----:B------:R-:W-:-:S04]  /*3670*/  IMAD R16, R19, R16, R17 ;  /* 0x0000001013107224 */ /* 0x000fc800078e0211 */
[----:B01----:R-:W-:Y:S01]  /*3680*/  IMAD R5, R16, UR38, RZ ;  /* 0x0000002610057c24 */ /* 0x003fe2000f8e02ff */
        /* <DEDUP_REMOVED lines=12> */
[----:B0-----:R-:W-:Y:S02]  /*3750*/  LEA R12, P0, R5, UR4, 0x1 ;  /* 0x00000004050c7c11 */ /* 0x001fe4000f8008ff */
[----:B------:R-:W-:Y:S02]  /*3760*/  F2FP.BF16.F32.PACK_AB R3, R21, R3 ;  /* 0x000000031503723e */ /* 0x000fe400000010ff */
[----:B------:R-:W-:-:S02]  /*3770*/  LEA.HI.X R13, R5, UR5, R16, 0x1, P0 ;  /* 0x00000005050d7c11 */ /* 0x000fc400080f0c10 */
[----:B------:R-:W-:Y:S02]  /*3780*/  PRMT R5, R20, 0x7632, R5 ;  /* 0x0000763214057816 */ /* 0x000fe40000000005 */
[----:B------:R-:W-:Y:S01]  /*3790*/  F2FP.BF16.F32.PACK_AB R14, R14, R25 ;  /* 0x000000190e0e723e */ /* 0x000fe200000010ff */
[----:B------:R0:W-:Y:S01]  /*37a0*/  STG.E.U16 desc[UR36][R12.64+0x20], R7 ;  /* 0x000020070c007986 */ /* 0x0001e2000c101524 */
[----:B------:R-:W-:Y:S02]  /*37b0*/  PRMT R9, R7, 0x7632, R9 ;  /* 0x0000763207097816 */ /* 0x000fe40000000009 */
[----:B------:R-:W-:Y:S01]  /*37c0*/  PRMT R2, R6, 0x7632, R2 ;  /* 0x0000763206027816 */ /* 0x000fe20000000002 */
[----:B------:R1:W-:Y:S01]  /*37d0*/  STG.E.U16 desc[UR36][R12.64+0x10], R5 ;  /* 0x000010050c007986 */ /* 0x0003e2000c101524 */
[----:B------:R-:W-:-:S03]  /*37e0*/  PRMT R8, R4, 0x7632, R8 ;  /* 0x0000763204087816 */ /* 0x000fc60000000008 */
        /* <DEDUP_REMOVED lines=16> */
.L_x_729:
        /* <DEDUP_REMOVED lines=16> */
.L_x_767:
[----:B------:R-:W-:Y:S05]  /*39f0*/  EXIT ;  /* 0x000000000000794d */ /* 0x000fea0003800000 */
.L_x_731:
[----:B------:R-:W-:Y:S02]  /*3a00*/  HFMA2 R12, -RZ, RZ, 0, 9.5367431640625e-07 ;  /* 0x00000010ff0c7431 */ /* 0x000fe400000001ff */
[----:B------:R-:W-:Y:S01]  /*3a10*/  IMAD.MOV.U32 R11, RZ, RZ, 0x1f ;  /* 0x0000001fff0b7424 */ /* 0x000fe200078e00ff */
[----:B------:R-:W-:-:S07]  /*3a20*/  MOV R15, 0xffffffff ;  /* 0xffffffff000f7802 */ /* 0x000fce0000000f00 */
[----:B------:R-:W-:Y:S05]  /*3a30*/  WARPSYNC.COLLECTIVE R15, `(.L_x_768) ;  /* 0x000000000f087348 */ /* 0x000fea0003c00000 */
[----:B------:R0:W1:Y:S02]  /*3a40*/  SHFL.BFLY P6, R14, R13, R12, R11 ;  /* 0x0c00000c0d0e7389 */ /* 0x00006400000c000b */
[----:B01----:R-:W-:Y:S05]  /*3a50*/  ENDCOLLECTIVE ;  /* 0x000000000000791b */ /* 0x003fea0003800000 */
.L_x_768:
[----:B------:R-:W-:Y:S01]  /*3a60*/  IMAD.MOV.U32 R12, RZ, RZ, 0x8 ;  /* 0x00000008ff0c7424 */ /* 0x000fe200078e00ff */
[----:B------:R-:W-:-:S04]  /*3a70*/  FMNMX.FTZ R0, R14, -3.40282346638528859812e+38, !PT ;  /* 0xff7fffff0e007809 */ /* 0x000fc80007810000 */
[----:B------:R-:W-:-:S07]  /*3a80*/  MOV R13, R0 ;  /* 0x00000000000d7202 */ /* 0x000fce0000000f00 */
[----:B------:R-:W-:Y:S05]  /*3a90*/  WARPSYNC.COLLECTIVE R15, `(.L_x_769) ;  /* 0x000000000f087348 */ /* 0x000fea0003c00000 */
[----:B------:R0:W1:Y:S02]  /*3aa0*/  SHFL.BFLY P6, R14, R13, R12, R11 ;  /* 0x0c00000c0d0e7389 */ /* 0x00006400000c000b */
[----:B01----:R-:W-:Y:S05]  /*3ab0*/  ENDCOLLECTIVE ;  /* 0x000000000000791b */ /* 0x003fea0003800000 */
.L_x_769:
[----:B------:R-:W-:Y:S01]  /*3ac0*/  HFMA2 R12, -RZ, RZ, 0, 2.384185791015625e-07 ;  /* 0x00000004ff0c7431 */ /* 0x000fe200000001ff */
[----:B------:R-:W-:-:S04]  /*3ad0*/  FMNMX.FTZ R2, R0, R14, !PT ;  /* 0x0000000e00027209 */ /* 0x000fc80007810000 */
[----:B------:R-:W-:-:S07]  /*3ae0*/  MOV R13, R2 ;  /* 0x00000002000d7202 */ /* 0x000fce0000000f00 */
[----:B------:R-:W-:Y:S05]  /*3af0*/  WARPSYNC.COLLECTIVE R15, `(.L_x_770) ;  /* 0x000000000f087348 */ /* 0x000fea0003c00000 */
[----:B------:R0:W1:Y:S02]  /*3b00*/  SHFL.BFLY P6, R14, R13, R12, R11 ;  /* 0x0c00000c0d0e7389 */ /* 0x00006400000c000b */
[----:B01----:R-:W-:Y:S05]  /*3b10*/  ENDCOLLECTIVE ;  /* 0x000000000000791b */ /* 0x003fea0003800000 */
.L_x_770:
[----:B------:R-:W-:Y:S02]  /*3b20*/  MOV R12, 0x2 ;  /* 0x00000002000c7802 */ /* 0x000fe40000000f00 */
[----:B------:R-:W-:-:S05]  /*3b30*/  FMNMX.FTZ R3, R2, R14, !PT ;  /* 0x0000000e02037209 */ /* 0x000fca0007810000 */
[----:B------:R-:W-:-:S07]  /*3b40*/  IMAD.MOV.U32 R13, RZ, RZ, R3 ;  /* 0x000000ffff0d7224 */ /* 0x000fce00078e0003 */
[----:B------:R-:W-:Y:S05]  /*3b50*/  WARPSYNC.COLLECTIVE R15, `(.L_x_771) ;  /* 0x000000000f087348 */ /* 0x000fea0003c00000 */
[----:B------:R0:W1:Y:S02]  /*3b60*/  SHFL.BFLY P6, R14, R13, R12, R11 ;  /* 0x0c00000c0d0e7389 */ /* 0x00006400000c000b */
[----:B01----:R-:W-:Y:S05]  /*3b70*/  ENDCOLLECTIVE ;  /* 0x000000000000791b */ /* 0x003fea0003800000 */
.L_x_771:
[----:B------:R-:W-:Y:S01]  /*3b80*/  IMAD.MOV.U32 R12, RZ, RZ, 0x1 ;  /* 0x00000001ff0c7424 */ /* 0x000fe200078e00ff */
[----:B------:R-:W-:-:S04]  /*3b90*/  FMNMX.FTZ R4, R3, R14, !PT ;  /* 0x0000000e03047209 */ /* 0x000fc80007810000 */
[----:B------:R-:W-:-:S07]  /*3ba0*/  MOV R13, R4 ;  /* 0x00000004000d7202 */ /* 0x000fce0000000f00 */
[----:B------:R-:W-:Y:S05]  /*3bb0*/  WARPSYNC.COLLECTIVE R15, `(.L_x_772) ;  /* 0x000000000f087348 */ /* 0x000fea0003c00000 */
[----:B------:R0:W1:Y:S02]  /*3bc0*/  SHFL.BFLY P6, R14, R13, R12, R11 ;  /* 0x0c00000c0d0e7389 */ /* 0x00006400000c000b */
[----:B01----:R-:W-:Y:S05]  /*3bd0*/  ENDCOLLECTIVE ;  /* 0x000000000000791b */ /* 0x003fea0003800000 */
.L_x_772:
[----:B------:R-:W-:Y:S05]  /*3be0*/  BRA `(.L_x_773) ;  /* 0xffffffcc00f47947 */ /* 0x000fea000383ffff */
.L_x_758:
[----:B---3--:R-:W-:Y:S01]  /*3bf0*/  HFMA2 R13, -RZ, RZ, 0, 0 ;  /* 0x00000000ff0d7431 */ /* 0x008fe200000001ff */
[----:B------:R-:W-:Y:S01]  /*3c00*/  MOV R12, 0x2 ;  /* 0x00000002000c7802 */ /* 0x000fe20000000f00 */
[----:B--2---:R-:W-:Y:S01]  /*3c10*/  IMAD.MOV.U32 R11, RZ, RZ, 0x1f ;  /* 0x0000001fff0b7424 */ /* 0x004fe200078e00ff */
[----:B------:R-:W-:-:S07]  /*3c20*/  MOV R15, 0xffffffff ;  /* 0xffffffff000f7802 */ /* 0x000fce0000000f00 */
[----:B01----:R-:W-:Y:S05]  /*3c30*/  WARPSYNC.COLLECTIVE R15, `(.L_x_774) ;  /* 0x000000000f087348 */ /* 0x003fea0003c00000 */
[----:B------:R2:W3:Y:S02]  /*3c40*/  SHFL.BFLY P6, R14, R13, R12, R11 ;  /* 0x0c00000c0d0e7389 */ /* 0x0004e400000c000b */
[----:B0123--:R-:W-:Y:S05]  /*3c50*/  ENDCOLLECTIVE ;  /* 0x000000000000791b */ /* 0x00ffea0003800000 */
.L_x_774:
[----:B------:R-:W-:Y:S02]  /*3c60*/  IMAD.MOV.U32 R12, RZ, RZ, 0x1 ;  /* 0x00000001ff0c7424 */ /* 0x000fe400078e00ff */
[----:B------:R-:W-:-:S05]  /*3c70*/  FADD.FTZ R2, RZ, R14 ;  /* 0x0000000eff027221 */ /* 0x000fca0000010000 */
[----:B------:R-:W-:-:S07]  /*3c80*/  MOV R13, R2 ;  /* 0x00000002000d7202 */ /* 0x000fce0000000f00 */
[----:B------:R-:W-:Y:S05]  /*3c90*/  WARPSYNC.COLLECTIVE R15, `(.L_x_775) ;  /* 0x000000000f087348 */ /* 0x000fea0003c00000 */
[----:B------:R0:W1:Y:S02]  /*3ca0*/  SHFL.BFLY P6, R14, R13, R12, R11 ;  /* 0x0c00000c0d0e7389 */ /* 0x00006400000c000b */
[----:B01----:R-:W-:Y:S05]  /*3cb0*/  ENDCOLLECTIVE ;  /* 0x000000000000791b */ /* 0x003fea0003800000 */
.L_x_775:
[----:B------:R-:W-:Y:S02]  /*3cc0*/  HFMA2 R13, -RZ, RZ, 0, 0 ;  /* 0x00000000ff0d7431 */ /* 0x000fe400000001ff */
[----:B------:R-:W-:Y:S01]  /*3cd0*/  IMAD.MOV.U32 R12, RZ, RZ, 0x2 ;  /* 0x00000002ff0c7424 */ /* 0x000fe200078e00ff */
[----:B------:R-:W-:-:S07]  /*3ce0*/  MOV R23, R14 ;  /* 0x0000000e00177202 */ /* 0x000fce0000000f00 */
[----:B------:R-:W-:Y:S05]  /*3cf0*/  WARPSYNC.COLLECTIVE R15, `(.L_x_776) ;  /* 0x000000000f087348 */ /* 0x000fea0003c00000 */
[----:B------:R0:W1:Y:S02]  /*3d00*/  SHFL.BFLY P6, R14, R13, R12, R11 ;  /* 0x0c00000c0d0e7389 */ /* 0x00006400000c000b */
[----:B01----:R-:W-:Y:S05]  /*3d10*/  ENDCOLLECTIVE ;  /* 0x000000000000791b */ /* 0x003fea0003800000 */
.L_x_776:
        /* <DEDUP_REMOVED lines=8> */
.L_x_777:
[----:B------:R-:W-:Y:S02]  /*3da0*/  HFMA2 R13, -RZ, RZ, 0, 0 ;  /* 0x00000000ff0d7431 */ /* 0x000fe400000001ff */
[----:B------:R-:W-:Y:S01]  /*3db0*/  IMAD.MOV.U32 R12, RZ, RZ, 0x2 ;  /* 0x00000002ff0c7424 */ /* 0x000fe200078e00ff */
[----:B------:R-:W-:-:S07]  /*3dc0*/  MOV R20, R14 ;  /* 0x0000000e00147202 */ /* 0x000fce0000000f00 */
[----:B------:R-:W-:Y:S05]  /*3dd0*/  WARPSYNC.COLLECTIVE R15, `(.L_x_778) ;  /* 0x000000000f087348 */ /* 0x000fea0003c00000 */
[----:B------:R0:W1:Y:S02]  /*3de0*/  SHFL.BFLY P6, R14, R13, R12, R11 ;  /* 0x0c00000c0d0e7389 */ /* 0x00006400000c000b */
[----:B01----:R-:W-:Y:S05]  /*3df0*/  ENDCOLLECTIVE ;  /* 0x000000000000791b */ /* 0x003fea0003800000 */
.L_x_778:
        /* <DEDUP_REMOVED lines=8> */
.L_x_779:
[----:B------:R-:W-:Y:S02]  /*3e80*/  HFMA2 R13, -RZ, RZ, 0, 0 ;  /* 0x00000000ff0d7431 */ /* 0x000fe400000001ff */
[----:B------:R-:W-:Y:S01]  /*3e90*/  IMAD.MOV.U32 R12, RZ, RZ, 0x2 ;  /* 0x00000002ff0c7424 */ /* 0x000fe200078e00ff */
[----:B------:R-:W-:-:S07]  /*3ea0*/  MOV R10, R14 ;  /* 0x0000000e000a7202 */ /* 0x000fce0000000f00 */
[----:B------:R-:W-:Y:S05]  /*3eb0*/  WARPSYNC.COLLECTIVE R15, `(.L_x_780) ;  /* 0x000000000f087348 */ /* 0x000fea0003c00000 */
[----:B------:R0:W1:Y:S02]  /*3ec0*/  SHFL.BFLY P6, R14, R13, R12, R11 ;  /* 0x0c00000c0d0e7389 */ /* 0x00006400000c000b */
[----:B01----:R-:W-:Y:S05]  /*3ed0*/  ENDCOLLECTIVE ;  /* 0x000000000000791b */ /* 0x003fea0003800000 */
.L_x_780:
        /* <DEDUP_REMOVED lines=8> */
.L_x_781:
[----:B------:R-:W-:Y:S02]  /*3f60*/  HFMA2 R13, -RZ, RZ, 0, 0 ;  /* 0x00000000ff0d7431 */ /* 0x000fe400000001ff */
[----:B------:R-:W-:Y:S01]  /*3f70*/  IMAD.MOV.U32 R12, RZ, RZ, 0x2 ;  /* 0x00000002ff0c7424 */ /* 0x000fe200078e00ff */
[----:B------:R-:W-:-:S07]  /*3f80*/  MOV R0, R14 ;  /* 0x0000000e00007202 */ /* 0x000fce0000000f00 */
[----:B------:R-:W-:Y:S05]  /*3f90*/  WARPSYNC.COLLECTIVE R15, `(.L_x_782) ;  /* 0x000000000f087348 */ /* 0x000fea0003c00000 */
[----:B------:R0:W1:Y:S02]  /*3fa0*/  SHFL.BFLY P6, R14, R13, R12, R11 ;  /* 0x0c00000c0d0e7389 */ /* 0x00006400000c000b */
[----:B01----:R-:W-:Y:S05]  /*3fb0*/  ENDCOLLECTIVE ;  /* 0x000000000000791b */ /* 0x003fea0003800000 */
.L_x_782:
        /* <DEDUP_REMOVED lines=8> */
.L_x_783:
[----:B------:R-:W-:Y:S02]  /*4040*/  HFMA2 R13, -RZ, RZ, 0, 0 ;  /* 0x00000000ff0d7431 */ /* 0x000fe400000001ff */
[----:B------:R-:W-:Y:S01]  /*4050*/  IMAD.MOV.U32 R12, RZ, RZ, 0x2 ;  /* 0x00000002ff0c7424 */ /* 0x000fe200078e00ff */
[----:B------:R-:W-:-:S07]  /*4060*/  MOV R3, R14 ;  /* 0x0000000e00037202 */ /* 0x000fce0000000f00 */
[----:B------:R-:W-:Y:S05]  /*4070*/  WARPSYNC.COLLECTIVE R15, `(.L_x_784) ;  /* 0x000000000f087348 */ /* 0x000fea0003c00000 */
[----:B------:R0:W1:Y:S02]  /*4080*/  SHFL.BFLY P6, R14, R13, R12, R11 ;  /* 0x0c00000c0d0e7389 */ /* 0x00006400000c000b */
[----:B01----:R-:W-:Y:S05]  /*4090*/  ENDCOLLECTIVE ;  /* 0x000000000000791b */ /* 0x003fea0003800000 */
.L_x_784:
[----:B------:R-:W-:Y:S01]  /*40a0*/  FADD.FTZ R6, R6, R3 ;  /* 0x0000000306067221 */ /* 0x000fe20000010000 */
[----:B------:R-:W-:Y:S02]  /*40b0*/  HFMA2 R12, -RZ, RZ, 0, 5.9604644775390625e-08 ;  /* 0x00000001ff0c7431 */ /* 0x000fe400000001ff */
[----:B------:R-:W-:-:S05]  /*40c0*/  FADD.FTZ R25, RZ, R14 ;  /* 0x0000000eff197221 */ /* 0x000fca0000010000 */
[----:B------:R-:W-:-:S07]  /*40d0*/  MOV R13, R25 ;  /* 0x00000019000d7202 */ /* 0x000fce0000000f00 */
[----:B------:R-:W-:Y:S05]  /*40e0*/  WARPSYNC.COLLECTIVE R15, `(.L_x_785) ;  /* 0x000000000f087348 */ /* 0x000fea0003c00000 */
[----:B------:R0:W1:Y:S02]  /*40f0*/  SHFL.BFLY P6, R14, R13, R12, R11 ;  /* 0x0c00000c0d0e7389 */ /* 0x00006400000c000b */
[----:B01----:R-:W-:Y:S05]  /*4100*/  ENDCOLLECTIVE ;  /* 0x000000000000791b */ /* 0x003fea0003800000 */
.L_x_785:
[----:B------:R-:W-:Y:S01]  /*4110*/  MOV R13, RZ ;  /* 0x000000ff000d7202 */ /* 0x000fe20000000f00 */
[----:B------:R-:W-:Y:S02]  /*4120*/  HFMA2 R12, -RZ, RZ, 0, 1.1920928955078125e-07 ;  /* 0x00000002ff0c7431 */ /* 0x000fe400000001ff */
[----:B------:R-:W-:-:S07]  /*4130*/  IMAD.MOV.U32 R22, RZ, RZ, R14 ;  /* 0x000000ffff167224 */ /* 0x000fce00078e000e */
[----:B------:R-:W-:Y:S05]  /*4140*/  WARPSYNC.COLLECTIVE R15, `(.L_x_786) ;  /* 0x000000000f087348 */ /* 0x000fea0003c00000 */
[----:B------:R0:W1:Y:S02]  /*4150*/  SHFL.BFLY P6, R14, R13, R12, R11 ;  /* 0x0c00000c0d0e7389 */ /* 0x00006400000c000b */
[----:B01----:R-:W-:Y:S05]  /*4160*/  ENDCOLLECTIVE ;  /* 0x000000000000791b */ /* 0x003fea0003800000 */
.L_x_786:
        /* <DEDUP_REMOVED lines=8> */
.L_x_787:
[----:B------:R-:W-:Y:S01]  /*41f0*/  MOV R13, RZ ;  /* 0x000000ff000d7202 */ /* 0x000fe20000000f00 */
[----:B------:R-:W-:Y:S02]  /*4200*/  HFMA2 R12, -RZ, RZ, 0, 1.1920928955078125e-07 ;  /* 0x00000002ff0c7431 */ /* 0x000fe400000001ff */
[----:B------:R-:W-:-:S07]  /*4210*/  IMAD.MOV.U32 R8, RZ, RZ, R14 ;  /* 0x000000ffff087224 */ /* 0x000fce00078e000e */
[----:B------:R-:W-:Y:S05]  /*4220*/  WARPSYNC.COLLECTIVE R15, `(.L_x_788) ;  /* 0x000000000f087348 */ /* 0x000fea0003c00000 */
[----:B------:R0:W1:Y:S02]  /*4230*/  SHFL.BFLY P6, R14, R13, R12, R11 ;  /* 0x0c00000c0d0e7389 */ /* 0x00006400000c000b */
[----:B01----:R-:W-:Y:S05]  /*4240*/  ENDCOLLECTIVE ;  /* 0x000000000000791b */ /* 0x003fea0003800000 */
.L_x_788:
[----:B------:R-:W-:Y:S01]  /*4250*/  FADD.FTZ R8, R21, R8 ;  /* 0x0000000815087221 */ /* 0x000fe20000010000 */
[----:B------:R-:W-:Y:S01]  /*4260*/  MOV R12, 0x1 ;  /* 0x00000001000c7802 */ /* 0x000fe20000000f00 */
[----:B------:R-:W-:-:S04]  /*4270*/  FADD.FTZ R9, RZ, R14 ;  /* 0x0000000eff097221 */ /* 0x000fc80000010000 */
[----:B------:R-:W-:-:S07]  /*4280*/  IMAD.MOV.U32 R13, RZ, RZ, R9 ;  /* 0x000000ffff0d7224 */ /* 0x000fce00078e0009 */
[----:B------:R-:W-:Y:S05]  /*4290*/  WARPSYNC.COLLECTIVE R15, `(.L_x_789) ;  /* 0x000000000f087348 */ /* 0x000fea0003c00000 */
[----:B------:R0:W1:Y:S02]  /*42a0*/  SHFL.BFLY P6, R14, R13, R12, R11 ;  /* 0x0c00000c0d0e7389 */ /* 0x00006400000c000b */
[----:B01----:R-:W-:Y:S05]  /*42b0*/  ENDCOLLECTIVE ;  /* 0x000000000000791b */ /* 0x003fea0003800000 */
.L_x_789:
[----:B------:R-:W-:Y:S02]  /*42c0*/  IMAD.MOV.U32 R13, RZ, RZ, RZ ;  /* 0x000000ffff0d7224 */ /* 0x000fe400078e00ff */
[----:B------:R-:W-:Y:S01]  /*42d0*/  HFMA2 R12, -RZ, RZ, 0, 1.1920928955078125e-07 ;  /* 0x00000002ff0c7431 */ /* 0x000fe200000001ff */
[----:B------:R-:W-:-:S07]  /*42e0*/  MOV R4, R14 ;  /* 0x0000000e00047202 */ /* 0x000fce0000000f00 */
[----:B------:R-:W-:Y:S05]  /*42f0*/  WARPSYNC.COLLECTIVE R15, `(.L_x_790) ;  /* 0x000000000f087348 */ /* 0x000fea0003c00000 */
[----:B------:R0:W1:Y:S02]  /*4300*/  SHFL.BFLY P6, R14, R13, R12, R11 ;  /* 0x0c00000c0d0e7389 */ /* 0x00006400000c000b */
[----:B01----:R-:W-:Y:S05]  /*4310*/  ENDCOLLECTIVE ;  /* 0x000000000000791b */ /* 0x003fea0003800000 */
.L_x_790:
        /* <DEDUP_REMOVED lines=8> */
.L_x_791:
[----:B------:R-:W-:Y:S02]  /*43a0*/  IMAD.MOV.U32 R13, RZ, RZ, RZ ;  /* 0x000000ffff0d7224 */ /* 0x000fe400078e00ff */
[----:B------:R-:W-:Y:S01]  /*43b0*/  HFMA2 R12, -RZ, RZ, 0, 1.1920928955078125e-07 ;  /* 0x00000002ff0c7431 */ /* 0x000fe200000001ff */
[----:B------:R-:W-:-:S07]  /*43c0*/  MOV R2, R14 ;  /* 0x0000000e00027202 */ /* 0x000fce0000000f00 */
[----:B------:R-:W-:Y:S05]  /*43d0*/  WARPSYNC.COLLECTIVE R15, `(.L_x_792) ;  /* 0x000000000f087348 */ /* 0x000fea0003c00000 */
[----:B------:R0:W1:Y:S02]  /*43e0*/  SHFL.BFLY P6, R14, R13, R12, R11 ;  /* 0x0c00000c0d0e7389 */ /* 0x00006400000c000b */
[----:B01----:R-:W-:Y:S05]  /*43f0*/  ENDCOLLECTIVE ;  /* 0x000000000000791b */ /* 0x003fea0003800000 */
.L_x_792:
        /* <DEDUP_REMOVED lines=8> */
.L_x_793:
[----:B------:R-:W-:Y:S02]  /*4480*/  IMAD.MOV.U32 R13, RZ, RZ, RZ ;  /* 0x000000ffff0d7224 */ /* 0x000fe400078e00ff */
[----:B------:R-:W-:Y:S01]  /*4490*/  HFMA2 R12, -RZ, RZ, 0, 1.1920928955078125e-07 ;  /* 0x00000002ff0c7431 */ /* 0x000fe200000001ff */
[----:B------:R-:W-:-:S07]  /*44a0*/  MOV R0, R14 ;  /* 0x0000000e00007202 */ /* 0x000fce0000000f00 */
[----:B------:R-:W-:Y:S05]  /*44b0*/  WARPSYNC.COLLECTIVE R15, `(.L_x_794) ;  /* 0x000000000f087348 */ /* 0x000fea0003c00000 */
[----:B------:R0:W1:Y:S02]  /*44c0*/  SHFL.BFLY P6, R14, R13, R12, R11 ;  /* 0x0c00000c0d0e7389 */ /* 0x00006400000c000b */
[----:B01----:R-:W-:Y:S05]  /*44d0*/  ENDCOLLECTIVE ;  /* 0x000000000000791b */ /* 0x003fea0003800000 */
.L_x_794:
        /* <DEDUP_REMOVED lines=8> */
.L_x_795:
[----:B------:R-:W-:Y:S01]  /*4560*/  MOV R13, RZ ;  /* 0x000000ff000d7202 */ /* 0x000fe20000000f00 */
[----:B------:R-:W-:Y:S02]  /*4570*/  IMAD.MOV.U32 R12, RZ, RZ, 0x2 ;  /* 0x00000002ff0c7424 */ /* 0x000fe400078e00ff */
[----:B------:R-:W-:-:S07]  /*4580*/  FADD.FTZ R3, R24, R14 ;  /* 0x0000000e18037221 */ /* 0x000fce0000010000 */
[----:B------:R-:W-:Y:S05]  /*4590*/  WARPSYNC.COLLECTIVE R15, `(.L_x_796) ;  /* 0x000000000f087348 */ /* 0x000fea0003c00000 */
[----:B------:R0:W1:Y:S02]  /*45a0*/  SHFL.BFLY P6, R14, R13, R12, R11 ;  /* 0x0c00000c0d0e7389 */ /* 0x00006400000c000b */
[----:B01----:R-:W-:Y:S05]  /*45b0*/  ENDCOLLECTIVE ;  /* 0x000000000000791b */ /* 0x003fea0003800000 */
.L_x_796:
[----:B------:R-:W-:Y:S01]  /*45c0*/  IMAD.MOV.U32 R12, RZ, RZ, 0x1 ;  /* 0x00000001ff0c7424 */ /* 0x000fe200078e00ff */
[----:B------:R-:W-:-:S05]  /*45d0*/  MOV R26, R14 ;  /* 0x0000000e001a7202 */ /* 0x000fca0000000f00 */
[----:B------:R-:W-:-:S05]  /*45e0*/  FADD.FTZ R26, RZ, R26 ;  /* 0x0000001aff1a7221 */ /* 0x000fca0000010000 */
[----:B------:R-:W-:-:S07]  /*45f0*/  MOV R13, R26 ;  /* 0x0000001a000d7202 */ /* 0x000fce0000000f00 */
[----:B------:R-:W-:Y:S05]  /*4600*/  WARPSYNC.COLLECTIVE R15, `(.L_x_797) ;  /* 0x000000000f087348 */ /* 0x000fea0003c00000 */
[----:B------:R0:W1:Y:S02]  /*4610*/  SHFL.BFLY P6, R14, R13, R12, R11 ;  /* 0x0c00000c0d0e7389 */ /* 0x00006400000c000b */
[----:B01----:R-:W-:Y:S05]  /*4620*/  ENDCOLLECTIVE ;  /* 0x000000000000791b */ /* 0x003fea0003800000 */
.L_x_797:
[----:B------:R-:W-:Y:S02]  /*4630*/  HFMA2 R13, -RZ, RZ, 0, 0 ;  /* 0x00000000ff0d7431 */ /* 0x000fe400000001ff */
[----:B------:R-:W-:Y:S01]  /*4640*/  IMAD.MOV.U32 R12, RZ, RZ, 0x2 ;  /* 0x00000002ff0c7424 */ /* 0x000fe200078e00ff */
[----:B------:R-:W-:-:S07]  /*4650*/  MOV R21, R14 ;  /* 0x0000000e00157202 */ /* 0x000fce0000000f00 */
[----:B------:R-:W-:Y:S05]  /*4660*/  WARPSYNC.COLLECTIVE R15, `(.L_x_798) ;  /* 0x000000000f087348 */ /* 0x000fea0003c00000 */
[----:B------:R0:W1:Y:S02]  /*4670*/  SHFL.BFLY P6, R14, R13, R12, R11 ;  /* 0x0c00000c0d0e7389 */ /* 0x00006400000c000b */
[----:B01----:R-:W-:Y:S05]  /*4680*/  ENDCOLLECTIVE ;  /* 0x000000000000791b */ /* 0x003fea0003800000 */
.L_x_798:
[----:B------:R-:W-:Y:S01]  /*4690*/  FADD.FTZ R21, R26, R21 ;  /* 0x000000151a157221 */ /* 0x000fe20000010000 */
[----:B------:R-:W-:Y:S01]  /*46a0*/  MOV R12, 0x1 ;  /* 0x00000001000c7802 */ /* 0x000fe20000000f00 */
[----:B------:R-:W-:-:S07]  /*46b0*/  FADD.FTZ R13, RZ, R14 ;  /* 0x0000000eff0d7221 */ /* 0x000fce0000010000 */
[----:B------:R-:W-:Y:S05]  /*46c0*/  WARPSYNC.COLLECTIVE R15, `(.L_x_799) ;  /* 0x000000000f087348 */ /* 0x000fea0003c00000 */
[----:B------:R0:W1:Y:S02]  /*46d0*/  SHFL.BFLY P6, R14, R13, R12, R11 ;  /* 0x0c00000c0d0e7389 */ /* 0x00006400000c000b */
[----:B01----:R-:W-:Y:S05]  /*46e0*/  ENDCOLLECTIVE ;  /* 0x000000000000791b */ /* 0x003fea0003800000 */
.L_x_799:
[----:B------:R-:W-:Y:S01]  /*46f0*/  HFMA2 R12, -RZ, RZ, 0, 1.1920928955078125e-07 ;  /* 0x00000002ff0c7431 */ /* 0x000fe200000001ff */
[----:B------:R-:W-:-:S05]  /*4700*/  MOV R25, R14 ;  /* 0x0000000e00197202 */ /* 0x000fca0000000f00 */
[----:B------:R-:W-:Y:S01]  /*4710*/  FADD.FTZ R25, R13, R25 ;  /* 0x000000190d197221 */ /* 0x000fe20000010000 */
[----:B------:R-:W-:-:S07]  /*4720*/  IMAD.MOV.U32 R13, RZ, RZ, RZ ;  /* 0x000000ffff0d7224 */ /* 0x000fce00078e00ff */
[----:B------:R-:W-:Y:S05]  /*4730*/  WARPSYNC.COLLECTIVE R15, `(.L_x_800) ;  /* 0x000000000f087348 */ /* 0x000fea0003c00000 */
[----:B------:R0:W1:Y:S02]  /*4740*/  SHFL.BFLY P6, R14, R13, R12, R11 ;  /* 0x0c00000c0d0e7389 */ /* 0x00006400000c000b */
[----:B01----:R-:W-:Y:S05]  /*4750*/  ENDCOLLECTIVE ;  /* 0x000000000000791b */ /* 0x003fea0003800000 */
.L_x_800:
[----:B------:R-:W-:Y:S01]  /*4760*/  HFMA2 R12, -RZ, RZ, 0, 5.9604644775390625e-08 ;  /* 0x00000001ff0c7431 */ /* 0x000fe200000001ff */
[----:B------:R-:W-:-:S05]  /*4770*/  MOV R9, R14 ;  /* 0x0000000e00097202 */ /* 0x000fca0000000f00 */
[----:B------:R-:W-:-:S04]  /*4780*/  FADD.FTZ R9, RZ, R9 ;  /* 0x00000009ff097221 */ /* 0x000fc80000010000 */
[----:B------:R-:W-:-:S07]  /*4790*/  IMAD.MOV.U32 R13, RZ, RZ, R9 ;  /* 0x000000ffff0d7224 */ /* 0x000fce00078e0009 */
[----:B------:R-:W-:Y:S05]  /*47a0*/  WARPSYNC.COLLECTIVE R15, `(.L_x_801) ;  /* 0x000000000f087348 */ /* 0x000fea0003c00000 */
[----:B------:R0:W1:Y:S02]  /*47b0*/  SHFL.BFLY P6, R14, R13, R12, R11 ;  /* 0x0c00000c0d0e7389 */ /* 0x00006400000c000b */
[----:B01----:R-:W-:Y:S05]  /*47c0*/  ENDCOLLECTIVE ;  /* 0x000000000000791b */ /* 0x003fea0003800000 */
.L_x_801:
[----:B------:R-:W-:Y:S01]  /*47d0*/  MOV R5, R14 ;  /* 0x0000000e00057202 */ /* 0x000fe20000000f00 */
[----:B------:R-:W-:Y:S06]  /*47e0*/  BRA `(.L_x_802) ;  /* 0xffffffe400c07947 */ /* 0x000fec000383ffff */
.L_x_803:
        /* <DEDUP_REMOVED lines=9> */
.L_x_27170:


//--------------------- .text._ZN4vllm25paged_attention_v2_kernelI13__nv_bfloat16hLi96ELi32ELi128ELNS_18Fp8KVCacheDataTypeE2ELb1ELi512EEEvPfS3_PT_PKS4_PKT0_SA_ifPKiSC_iPKfiiiSE_SE_iiiii --------------------------
	.section	.text._ZN4vllm25paged_attention_v2_kernelI13__nv_bfloat16hLi96ELi32ELi128ELNS_18Fp8KVCacheDataTypeE2ELb1ELi512EEEvPfS3_PT_PKS4_PKT0_SA_ifPKiSC_iPKfiiiSE_SE_iiiii,"ax",@progbits
	.align	128
        .global         _ZN4vllm25paged_attention_v2_kernelI13__nv_bfloat16hLi96ELi32ELi128ELNS_18Fp8KVCacheDataTypeE2ELb1ELi512EEEvPfS3_PT_PKS4_PKT0_SA_ifPKiSC_iPKfiiiSE_SE_iiiii
        .type           _ZN4vllm25paged_attention_v2_kernelI13__nv_bfloat16hLi96ELi32ELi128ELNS_18Fp8KVCacheDataTypeE2ELb1ELi512EEEvPfS3_PT_PKS4_PKT0_SA_ifPKiSC_iPKfiiiSE_SE_iiiii,@function
        .size           _ZN4vllm25paged_attention_v2_kernelI13__nv_bfloat16hLi96ELi32ELi128ELNS_18Fp8KVCacheDataTypeE2ELb1ELi512EEEvPfS3_PT_PKS4_PKT0_SA_ifPKiSC_iPKfiiiSE_SE_iiiii,(.L_x_27171 - _ZN4vllm25paged_attention_v2_kernelI13__nv_bfloat16hLi96ELi32ELi128ELNS_18Fp8KVCacheDataTypeE2ELb1ELi512EEEvPfS3_PT_PKS4_PKT0_SA_ifPKiSC_iPKfiiiSE_SE_iiiii)
        .other          _ZN4vllm25paged_attention_v2_kernelI13__nv_bfloat16hLi96ELi32ELi128ELNS_18Fp8KVCacheDataTypeE2ELb1ELi512EEEvPfS3_PT_PKS4_PKT0_SA_ifPKiSC_iPKfiiiSE_SE_iiiii,@"STO_CUDA_ENTRY STV_DEFAULT"
_ZN4vllm25paged_attention_v2_kernelI13__nv_bfloat16hLi96ELi32ELi128ELNS_18Fp8KVCacheDataTypeE2ELb1ELi512EEEvPfS3_PT_PKS4_PKT0_SA_ifPKiSC_iPKfiiiSE_SE_iiiii:
.text._ZN4vllm25paged_attention_v2_kernelI13__nv_bfloat16hLi96ELi32ELi128ELNS_18Fp8KVCacheDataTypeE2ELb1ELi512EEEvPfS3_PT_PKS4_PKT0_SA_ifPKiSC_iPKfiiiSE_SE_iiiii:
        /* <DEDUP_REMOVED lines=78> */
[----:B------:R-:W-:-:S05]  /*04e0*/  @P1 VIADD R3, R3, 0x1 ;  /* 0x0000000103031836 */ /* 0x000fca0000000000 */
[----:B------:R-:W-:-:S05]  /*04f0*/  MOV R6, R3 ;  /* 0x0000000300067202 */ /* 0x000fca0000000f00 */
[----:B------:R-:W-:Y:S01]  /*0500*/  @!P3 IMAD.MOV R6, RZ, RZ, -R6 ;  /* 0x000000ffff06b224 */ /* 0x000fe200078e0a06 */
[----:B------:R-:W-:-:S04]  /*0510*/  @!P2 LOP3.LUT R6, RZ, R11, RZ, 0x33, !PT ;  /* 0x0000000bff06a212 */ /* 0x000fc800078e33ff */
[-C--:B------:R-:W-:Y:S02]  /*0520*/  IABS R12, R6.reuse ;  /* 0x00000006000c7213 */ /* 0x080fe40000000000 */
[----:B------:R-:W-:Y:S02]  /*0530*/  IABS R22, R6 ;  /* 0x0000000600167213 */ /* 0x000fe40000000000 */
[----:B------:R-:W0:Y:S08]  /*0540*/  I2F.RP R13, R12 ;  /* 0x0000000c000d7306 */ /* 0x000e300000209400 */
[----:B0-----:R-:W0:Y:S02]  /*0550*/  MUFU.RCP R13, R13 ;  /* 0x0000000d000d7308 */ /* 0x001e240000001000 */
[----:B0-----:R-:W-:Y:S01]  /*0560*/  IADD3 R2, PT, PT, R13, 0xffffffe, RZ ;  /* 0x0ffffffe0d027810 */ /* 0x001fe20007ffe0ff */
[----:B------:R-:W-:-:S05]  /*0570*/  IMAD.MOV R13, RZ, RZ, -R22 ;  /* 0x000000ffff0d7224 */ /* 0x000fca00078e0a16 */
        /* <DEDUP_REMOVED lines=21> */
.L_x_804:
[----:B------:R-:W-:Y:S01]  /*06d0*/  BSSY.RECONVERGENT B6, `(.L_x_805) ;  /* 0x0000040000067945 */ /* 0x000fe20003800200 */
[----:B------:R-:W-:Y:S01]  /*06e0*/  LOP3.LUT R13, R20, 0x1f, RZ, 0xc0, !PT ;  /* 0x0000001f140d7812 */ /* 0x000fe200078ec0ff */
[----:B------:R-:W-:Y:S01]  /*06f0*/  IMAD.MOV.U32 R11, RZ, RZ, R21 ;  /* 0x000000ffff0b7224 */ /* 0x000fe200078e0015 */
[----:B------:R-:W-:Y:S01]  /*0700*/  IADD3 R5, PT, PT, -R4, R7, RZ ;  /* 0x0000000704057210 */ /* 0x000fe20007ffe1ff */
[----:B------:R-:W-:Y:S06]  /*0710*/  @P0 BRA `(.L_x_806) ;  /* 0x0000000000ec0947 */ /* 0x000fec0003800000 */
[----:B------:R-:W0:Y:S01]  /*0720*/  LDC R23, c[0x0][0x400] ;  /* 0x00010000ff177b82 */ /* 0x000e220000000800 */
[----:B------:R-:W1:Y:S01]  /*0730*/  S2R R22, SR_CgaCtaId ;  /* 0x0000000000167919 */ /* 0x000e620000008800 */
[----:B------:R-:W2:Y:S01]  /*0740*/  LDCU UR4, c[0x0][0x3fc] ;  /* 0x00007f80ff0477ac */ /* 0x000ea20008000800 */
[----:B------:R-:W-:Y:S02]  /*0750*/  MOV R15, 0x400 ;  /* 0x00000400000f7802 */ /* 0x000fe40000000f00 */
[----:B------:R-:W-:Y:S02]  /*0760*/  IADD3 R13, PT, PT, -R4, R13, RZ ;  /* 0x0000000d040d7210 */ /* 0x000fe40007ffe1ff */
[----:B------:R-:W-:Y:S01]  /*0770*/  IADD3 R15, PT, PT, R15, 0x20, RZ ;  /* 0x000000200f0f7810 */ /* 0x000fe20007ffe0ff */
[----:B------:R-:W3:Y:S01]  /*0780*/  LDC R12, c[0x0][0x404] ;  /* 0x00010100ff0c7b82 */ /* 0x000ee20000000800 */
[----:B0-----:R-:W-:Y:S02]  /*0790*/  IABS R21, R23 ;  /* 0x0000001700157213 */ /* 0x001fe40000000000 */
[----:B------:R-:W-:-:S02]  /*07a0*/  ISETP.NE.AND P1, PT, R23, RZ, PT ;  /* 0x000000ff1700720c */ /* 0x000fc40003f25270 */
[----:B------:R-:W0:Y:S01]  /*07b0*/  I2F.RP R14, R21 ;  /* 0x00000015000e7306 */ /* 0x000e220000209400 */
[----:B---3--:R-:W-:Y:S02]  /*07c0*/  ISETP.NE.AND P2, PT, R12, RZ, PT ;  /* 0x000000ff0c00720c */ /* 0x008fe40003f45270 */
[----:B-1----:R-:W-:Y:S02]  /*07d0*/  LEA R4, R22, R15, 0x18 ;  /* 0x0000000f16047211 */ /* 0x002fe400078ec0ff */
[----:B------:R-:W-:-:S03]  /*07e0*/  MOV R15, R9 ;  /* 0x00000009000f7202 */ /* 0x000fc60000000f00 */
[----:B0-----:R-:W0:Y:S02]  /*07f0*/  MUFU.RCP R14, R14 ;  /* 0x0000000e000e7308 */ /* 0x001e240000001000 */
[----:B0-----:R-:W-:-:S06]  /*0800*/  IADD3 R2, PT, PT, R14, 0xffffffe, RZ ;  /* 0x0ffffffe0e027810 */ /* 0x001fcc0007ffe0ff */
[----:B------:R0:W1:Y:S02]  /*0810*/  F2I.FTZ.U32.TRUNC.NTZ R3, R2 ;  /* 0x0000000200037305 */ /* 0x000064000021f000 */
[----:B0-----:R-:W-:Y:S02]  /*0820*/  IMAD.MOV.U32 R2, RZ, RZ, RZ ;  /* 0x000000ffff027224 */ /* 0x001fe400078e00ff */
[----:B-1----:R-:W-:-:S04]  /*0830*/  IMAD.MOV R24, RZ, RZ, -R3 ;  /* 0x000000ffff187224 */ /* 0x002fc800078e0a03 */
[----:B------:R-:W-:-:S04]  /*0840*/  IMAD R25, R24, R21, RZ ;  /* 0x0000001518197224 */ /* 0x000fc800078e02ff */
[----:B------:R-:W-:Y:S01]  /*0850*/  IMAD.HI.U32 R2, R3, R25, R2 ;  /* 0x0000001903027227 */ /* 0x000fe200078e0002 */
[----:B--2---:R-:W-:-:S07]  /*0860*/  IADD3 R3, PT, PT, R8, -UR4, RZ ;  /* 0x8000000408037c10 */ /* 0x004fce000fffe0ff */
.L_x_808:
[----:B------:R-:W-:Y:S01]  /*0870*/  IMAD.SHL.U32 R14, R15, 0x20, RZ ;  /* 0x000000200f0e7824 */ /* 0x000fe200078e00ff */
[----:B------:R-:W-:Y:S02]  /*0880*/  IABS R21, R12 ;  /* 0x0000000c00157213 */ /* 0x000fe40000000000 */
[----:B------:R-:W-:Y:S02]  /*0890*/  IABS R27, R23 ;  /* 0x00000017001b7213 */ /* 0x000fe40000000000 */
[----:B------:R-:W-:-:S05]  /*08a0*/  IABS R24, R14 ;  /* 0x0000000e00187213 */ /* 0x000fca0000000000 */
[----:B------:R-:W-:-:S05]  /*08b0*/  IMAD.HI.U32 R22, R0, R24, RZ ;  /* 0x0000001800167227 */ /* 0x000fca00078e00ff */
[----:B------:R-:W-:-:S05]  /*08c0*/  IADD3 R25, PT, PT, -R22, RZ, RZ ;  /* 0x000000ff16197210 */ /* 0x000fca0007ffe1ff */
[----:B------:R-:W-:-:S05]  /*08d0*/  IMAD R24, R21, R25, R24 ;  /* 0x0000001915187224 */ /* 0x000fca00078e0218 */
[----:B------:R-:W-:-:S13]  /*08e0*/  ISETP.GT.U32.AND P3, PT, R11, R24, PT ;  /* 0x000000180b00720c */ /* 0x000fda0003f64070 */
[----:B------:R-:W-:Y:S01]  /*08f0*/  @!P3 IADD3 R24, PT, PT, R24, -R21, RZ ;  /* 0x800000151818b210 */ /* 0x000fe20007ffe0ff */
[----:B------:R-:W-:-:S03]  /*0900*/  @!P3 VIADD R22, R22, 0x1 ;  /* 0x000000011616b836 */ /* 0x000fc60000000000 */
[----:B------:R-:W-:Y:S02]  /*0910*/  ISETP.GE.U32.AND P0, PT, R24, R11, PT ;  /* 0x0000000b1800720c */ /* 0x000fe40003f06070 */
[----:B------:R-:W-:-:S04]  /*0920*/  LOP3.LUT R24, R14, R12, RZ, 0x3c, !PT ;  /* 0x0000000c0e187212 */ /* 0x000fc800078e3cff */
[----:B------:R-:W-:-:S07]  /*0930*/  ISETP.GE.AND P4, PT, R24, RZ, PT ;  /* 0x000000ff1800720c */ /* 0x000fce0003f86270 */
[----:B------:R-:W-:-:S06]  /*0940*/  @P0 IADD3 R22, PT, PT, R22, 0x1, RZ ;  /* 0x0000000116160810 */ /* 0x000fcc0007ffe0ff */
        /* <DEDUP_REMOVED lines=24> */
.L_x_806:
[----:B------:R-:W-:Y:S05]  /*0ad0*/  BSYNC.RECONVERGENT B6 ;  /* 0x0000000000067941 */ /* 0x000fea0003800200 */
.L_x_805:
[----:B------:R-:W-:Y:S01]  /*0ae0*/  UMOV UR4, 0xffffffff ;  /* 0xffffffff00047882 */ /* 0x000fe20000000000 */
[----:B------:R-:W-:Y:S01]  /*0af0*/  SHF.R.U32.HI R23, RZ, 0x5, R20 ;  /* 0x00000005ff177819 */ /* 0x000fe20000011614 */
[----:B------:R-:W-:Y:S01]  /*0b00*/  IMAD.MOV.U32 R13, RZ, RZ, -0x800001 ;  /* 0xff7fffffff0d7424 */ /* 0x000fe200078e00ff */
        /* <DEDUP_REMOVED lines=11> */
.L_x_851:
        /* <DEDUP_REMOVED lines=10> */
[----:B0-----:R-:W-:Y:S01]  /*0c60*/  IMAD.MOV.U32 R4, RZ, RZ, -0x800001 ;  /* 0xff7fffffff047424 */ /* 0x001fe200078e00ff */
[----:B------:R-:W-:Y:S01]  /*0c70*/  LEA R22, R22, R0, 0x2 ;  /* 0x0000000016167211 */ /* 0x000fe200078e10ff */
        /* <DEDUP_REMOVED lines=11> */
[----:B------:R-:W-:Y:S01]  /*0d30*/  IMAD.SHL.U32 R11, R18, 0x200, RZ ;  /* 0x00000200120b7824 */ /* 0x000fe200078e00ff */
[----:B------:R-:W-:Y:S01]  /*0d40*/  BSSY.RECONVERGENT B1, `(.L_x_812) ;  /* 0x000001c000017945 */ /* 0x000fe20003800200 */
[----:B------:R-:W-:Y:S02]  /*0d50*/  MOV R13, RZ ;  /* 0x000000ff000d7202 */ /* 0x000fe40000000f00 */
[----:B------:R-:W-:-:S04]  /*0d60*/  IADD3 R4, PT, PT, R7, R4, RZ ;  /* 0x0000000407047210 */ /* 0x000fc80007ffe0ff */
[----:B------:R-:W-:Y:S02]  /*0d70*/  LOP3.LUT R12, R4, 0x180, RZ, 0xc0, !PT ;  /* 0x00000180040c7812 */ /* 0x000fe400078ec0ff */
[----:B------:R-:W-:Y:S02]  /*0d80*/  IADD3 R11, PT, PT, -R11, R4, RZ ;  /* 0x000000040b0b7210 */ /* 0x000fe40007ffe1ff */
[----:B------:R-:W-:Y:S01]  /*0d90*/  ISETP.NE.AND P0, PT, R12, 0x180, PT ;  /* 0x000001800c00780c */ /* 0x000fe20003f05270 */
[----:B------:R-:W-:Y:S01]  /*0da0*/  IMAD.MOV.U32 R12, RZ, RZ, R20 ;  /* 0x000000ffff0c7224 */ /* 0x000fe200078e0014 */
[----:B------:R-:W-:-:S11]  /*0db0*/  ISETP.GE.U32.AND P4, PT, R11, 0x180, PT ;  /* 0x000001800b00780c */ /* 0x000fd60003f86070 */
[----:B------:R-:W-:Y:S05]  /*0dc0*/  @!P0 BRA `(.L_x_813) ;  /* 0x00000000004c8947 */ /* 0x000fea0003800000 */
[----:B------:R-:W-:Y:S01]  /*0dd0*/  IADD3 R11, PT, PT, R3, 0x20, RZ ;  /* 0x00000020030b7810 */ /* 0x000fe20007ffe0ff */
[----:B------:R-:W-:Y:S01]  /*0de0*/  IMAD.MOV.U32 R12, RZ, RZ, R20 ;  /* 0x000000ffff0c7224 */ /* 0x000fe200078e0014 */
[----:B------:R-:W-:Y:S02]  /*0df0*/  LEA.HI R4, R4, 0x1, RZ, 0x19 ;  /* 0x0000000104047811 */ /* 0x000fe400078fc8ff */
[----:B------:R-:W-:Y:S02]  /*0e00*/  LEA R11, R2, R11, 0x18 ;  /* 0x0000000b020b7211 */ /* 0x000fe400078ec0ff */
[----:B------:R-:W-:Y:S02]  /*0e10*/  LOP3.LUT R4, R4, 0x3, RZ, 0xc0, !PT ;  /* 0x0000000304047812 */ /* 0x000fe400078ec0ff */
[----:B------:R-:W-:Y:S02]  /*0e20*/  MOV R13, RZ ;  /* 0x000000ff000d7202 */ /* 0x000fe40000000f00 */
[----:B------:R-:W-:-:S02]  /*0e30*/  LEA R11, R20, R11, 0x2 ;  /* 0x0000000b140b7211 */ /* 0x000fc400078e10ff */
[----:B------:R-:W-:-:S07]  /*0e40*/  IADD3 R4, PT, PT, -R4, RZ, RZ ;  /* 0x000000ff04047210 */ /* 0x000fce0007ffe1ff */
.L_x_814:
        /* <DEDUP_REMOVED lines=11> */
.L_x_813:
[----:B------:R-:W-:Y:S05]  /*0f00*/  BSYNC.RECONVERGENT B1 ;  /* 0x0000000000017941 */ /* 0x000fea0003800200 */
.L_x_812:
[----:B------:R-:W-:Y:S05]  /*0f10*/  @!P4 BRA `(.L_x_811) ;  /* 0x0000000c0008c947 */ /* 0x000fea0003800000 */
[----:B------:R-:W-:Y:S01]  /*0f20*/  IMAD.IADD R4, R5, 0x1, -R12 ;  /* 0x0000000105047824 */ /* 0x000fe200078e0a0c */
[----:B------:R-:W-:Y:S01]  /*0f30*/  IADD3 R11, PT, PT, R3, 0x20, RZ ;  /* 0x00000020030b7810 */ /* 0x000fe20007ffe0ff */
        /* <DEDUP_REMOVED lines=9> */
.L_x_817:
        /* <DEDUP_REMOVED lines=98> */
[----:B0-----:R-:W-:Y:S01]  /*15f0*/  VIADD R4, R4, 0x2000 ;  /* 0x0000200004047836 */ /* 0x001fe20000000000 */
[----:B------:R-:W-:Y:S06]  /*1600*/  @!P4 BRA `(.L_x_817) ;  /* 0xfffffff80070c947 */ /* 0x000fec000383ffff */
.L_x_816:
[----:B------:R-:W-:Y:S05]  /*1610*/  BSYNC.RECONVERGENT B1 ;  /* 0x0000000000017941 */ /* 0x000fea0003800200 */
.L_x_815:
        /* <DEDUP_REMOVED lines=54> */
[----:B0-----:R-:W-:-:S07]  /*1980*/  VIADD R4, R4, 0x1000 ;  /* 0x0000100004047836 */ /* 0x001fce0000000000 */
.L_x_819:
[----:B------:R-:W-:Y:S05]  /*1990*/  BSYNC.RECONVERGENT B1 ;  /* 0x0000000000017941 */ /* 0x000fea0003800200 */
.L_x_818:
        /* <DEDUP_REMOVED lines=26> */
.L_x_811:
[----:B------:R-:W-:Y:S05]  /*1b40*/  BSYNC.RECONVERGENT B0 ;  /* 0x0000000000007941 */ /* 0x000fea0003800200 */
.L_x_810:
        /* <DEDUP_REMOVED lines=24> */
[----:B------:R-:W-:Y:S02]  /*1cd0*/  SHF.L.U32 R12, R18, 0x9, RZ ;  /* 0x00000009120c7819 */ /* 0x000fe400000006ff */
[----:B------:R-:W-:-:S03]  /*1ce0*/  LOP3.LUT R13, R11, 0x180, RZ, 0xc0, !PT ;  /* 0x000001800b0d7812 */ /* 0x000fc600078ec0ff */
[----:B------:R-:W1:Y:S01]  /*1cf0*/  MUFU.RCP R7, R7 ;  /* 0x0000000700077308 */ /* 0x000e620000001000 */
[----:B------:R-:W-:Y:S01]  /*1d00*/  ISETP.NE.AND P0, PT, R13, 0x180, PT ;  /* 0x000001800d00780c */ /* 0x000fe20003f05270 */
[C---:B------:R-:W-:Y:S01]  /*1d10*/  IMAD.IADD R12, R11.reuse, 0x1, -R12 ;  /* 0x000000010b0c7824 */ /* 0x040fe200078e0a0c */
[----:B------:R-:W-:-:S04]  /*1d20*/  LEA.HI R13, R11, 0x1, RZ, 0x19 ;  /* 0x000000010b0d7811 */ /* 0x000fc800078fc8ff */
[----:B------:R-:W-:Y:S02]  /*1d30*/  ISETP.GE.U32.AND P1, PT, R12, 0x180, PT ;  /* 0x000001800c00780c */ /* 0x000fe40003f26070 */
[----:B------:R-:W-:-:S05]  /*1d40*/  MOV R12, R20 ;  /* 0x00000014000c7202 */ /* 0x000fca0000000f00 */
[----:B------:R-:W-:Y:S06]  /*1d50*/  @!P0 BRA `(.L_x_823) ;  /* 0x00000000003c8947 */ /* 0x000fec0003800000 */
        /* <DEDUP_REMOVED lines=8> */
.L_x_824:
[----:B------:R-:W1:Y:S01]  /*1de0*/  LDS R14, [R11] ;  /* 0x000000000b0e7984 */ /* 0x000e620000000800 */
[----:B------:R-:W-:-:S04]  /*1df0*/  IADD3 R13, PT, PT, R13, 0x1, RZ ;  /* 0x000000010d0d7810 */ /* 0x000fc80007ffe0ff */
[----:B------:R-:W-:Y:S01]  /*1e00*/  ISETP.NE.AND P0, PT, R13, RZ, PT ;  /* 0x000000ff0d00720c */ /* 0x000fe20003f05270 */
[----:B-1----:R-:W-:-:S05]  /*1e10*/  FMUL.FTZ R14, R14, R7 ;  /* 0x000000070e0e7220 */ /* 0x002fca0000410000 */
[----:B------:R1:W-:Y:S02]  /*1e20*/  STS [R11], R14 ;  /* 0x0000000e0b007388 */ /* 0x0003e40000000800 */
[----:B-1----:R-:W-:-:S05]  /*1e30*/  IADD3 R11, PT, PT, R11, 0x200, RZ ;  /* 0x000002000b0b7810 */ /* 0x002fca0007ffe0ff */
[----:B------:R-:W-:Y:S05]  /*1e40*/  @P0 BRA `(.L_x_824) ;  /* 0xfffffffc00e40947 */ /* 0x000fea000383ffff */
.L_x_823:
[----:B------:R-:W-:Y:S05]  /*1e50*/  BSYNC.RECONVERGENT B1 ;  /* 0x0000000000017941 */ /* 0x000fea0003800200 */
.L_x_822:
        /* <DEDUP_REMOVED lines=12> */
.L_x_827:
        /* <DEDUP_REMOVED lines=50> */
[----:B0-----:R-:W-:Y:S01]  /*2240*/  VIADD R2, R2, 0x2000 ;  /* 0x0000200002027836 */ /* 0x001fe20000000000 */
[----:B------:R-:W-:Y:S06]  /*2250*/  @!P1 BRA `(.L_x_827) ;  /* 0xfffffffc00309947 */ /* 0x000fec000383ffff */
.L_x_826:
[----:B------:R-:W-:Y:S05]  /*2260*/  BSYNC.RECONVERGENT B1 ;  /* 0x0000000000017941 */ /* 0x000fea0003800200 */
.L_x_825:
        /* <DEDUP_REMOVED lines=30> */
[----:B0-----:R-:W-:-:S07]  /*2450*/  VIADD R2, R2, 0x1000 ;  /* 0x0000100002027836 */ /* 0x001fce0000000000 */
.L_x_829:
[----:B------:R-:W-:Y:S05]  /*2460*/  BSYNC.RECONVERGENT B1 ;  /* 0x0000000000017941 */ /* 0x000fea0003800200 */
.L_x_828:
        /* <DEDUP_REMOVED lines=14> */
.L_x_821:
[----:B------:R-:W-:Y:S05]  /*2550*/  BSYNC.RECONVERGENT B0 ;  /* 0x0000000000007941 */ /* 0x000fea0003800200 */
.L_x_820:
        /* <DEDUP_REMOVED lines=16> */
[----:B0-----:R3:W-:Y:S04]  /*2660*/  STG.E desc[UR36][R2.64], R0 ;  /* 0x0000000002007986 */ /* 0x0017e8000c101924 */
[----:B-1----:R3:W-:Y:S02]  /*2670*/  STG.E desc[UR36][R12.64], R4 ;  /* 0x000000040c007986 */ /* 0x0027e4000c101924 */
.L_x_831:
[----:B------:R-:W-:Y:S05]  /*2680*/  BSYNC.RECONVERGENT B0 ;  /* 0x0000000000007941 */ /* 0x000fea0003800200 */
.L_x_830:
[----:B------:R-:W-:Y:S04]  /*2690*/  BSSY.RECONVERGENT B6, `(.L_x_832) ;  /* 0x000004d000067945 */ /* 0x000fe80003800200 */
[----:B------:R-:W-:Y:S05]  /*26a0*/  @P1 BRA `(.L_x_833) ;  /* 0x00000004002c1947 */ /* 0x000fea0003800000 */
[----:B------:R-:W0:Y:S01]  /*26b0*/  LDC R14, c[0x0][0x400] ;  /* 0x00010000ff0e7b82 */ /* 0x000e220000000800 */
[----:B--2---:R-:W2:Y:S01]  /*26c0*/  I2F.RP R5, R21 ;  /* 0x0000001500057306 */ /* 0x004ea20000209400 */
[----:B------:R-:W4:Y:S06]  /*26d0*/  LDCU UR4, c[0x0][0x3fc] ;  /* 0x00007f80ff0477ac */ /* 0x000f2c0008000800 */
[----:B-1-3--:R-:W1:Y:S01]  /*26e0*/  LDC R4, c[0x0][0x404] ;  /* 0x00010100ff047b82 */ /* 0x00ae620000000800 */
[----:B--2---:R-:W2:Y:S01]  /*26f0*/  MUFU.RCP R5, R5 ;  /* 0x0000000500057308 */ /* 0x004ea20000001000 */
[----:B----4-:R-:W-:Y:S01]  /*2700*/  VIADD R8, R8, -UR4 ;  /* 0x8000000408087c36 */ /* 0x010fe20008000000 */
[----:B0-----:R-:W-:-:S02]  /*2710*/  IABS R0, R14 ;  /* 0x0000000e00007213 */ /* 0x001fc40000000000 */
[----:B------:R-:W-:-:S04]  /*2720*/  ISETP.NE.AND P1, PT, R14, RZ, PT ;  /* 0x000000ff0e00720c */ /* 0x000fc80003f25270 */
[----:B------:R-:W0:Y:S01]  /*2730*/  I2F.RP R7, R0 ;  /* 0x0000000000077306 */ /* 0x000e220000209400 */
[----:B-1----:R-:W-:Y:S01]  /*2740*/  ISETP.NE.AND P2, PT, R4, RZ, PT ;  /* 0x000000ff0400720c */ /* 0x002fe20003f45270 */
[----:B--2---:R-:W-:-:S06]  /*2750*/  VIADD R12, R5, 0xffffffe ;  /* 0x0ffffffe050c7836 */ /* 0x004fcc0000000000 */
[----:B------:R1:W2:Y:S08]  /*2760*/  F2I.FTZ.U32.TRUNC.NTZ R13, R12 ;  /* 0x0000000c000d7305 */ /* 0x0002b0000021f000 */
[----:B0-----:R-:W0:Y:S01]  /*2770*/  MUFU.RCP R7, R7 ;  /* 0x0000000700077308 */ /* 0x001e220000001000 */
[----:B-1----:R-:W-:Y:S01]  /*2780*/  HFMA2 R12, -RZ, RZ, 0, 0 ;  /* 0x00000000ff0c7431 */ /* 0x002fe200000001ff */
[----:B--2---:R-:W-:-:S05]  /*2790*/  IADD3 R20, PT, PT, RZ, -R13, RZ ;  /* 0x8000000dff147210 */ /* 0x004fca0007ffe0ff */
[----:B------:R-:W-:-:S04]  /*27a0*/  IMAD R5, R20, R21, RZ ;  /* 0x0000001514057224 */ /* 0x000fc800078e02ff */
[----:B------:R-:W-:Y:S01]  /*27b0*/  IMAD.HI.U32 R5, R13, R5, R12 ;  /* 0x000000050d057227 */ /* 0x000fe200078e000c */
[----:B0-----:R-:W-:-:S04]  /*27c0*/  IADD3 R2, PT, PT, R7, 0xffffffe, RZ ;  /* 0x0ffffffe07027810 */ /* 0x001fc80007ffe0ff */
[----:B------:R0:W1:Y:S02]  /*27d0*/  F2I.FTZ.U32.TRUNC.NTZ R3, R2 ;  /* 0x0000000200037305 */ /* 0x000064000021f000 */
[----:B0-----:R-:W-:Y:S01]  /*27e0*/  MOV R2, RZ ;  /* 0x000000ff00027202 */ /* 0x001fe20000000f00 */
[----:B-1----:R-:W-:-:S04]  /*27f0*/  IMAD.MOV R11, RZ, RZ, -R3 ;  /* 0x000000ffff0b7224 */ /* 0x002fc800078e0a03 */
[----:B------:R-:W-:Y:S01]  /*2800*/  IMAD R7, R11, R0, RZ ;  /* 0x000000000b077224 */ /* 0x000fe200078e02ff */
[----:B------:R-:W-:-:S03]  /*2810*/  IABS R11, R4 ;  /* 0x00000004000b7213 */ /* 0x000fc60000000000 */
[----:B------:R-:W-:Y:S01]  /*2820*/  IMAD.HI.U32 R2, R3, R7, R2 ;  /* 0x0000000703027227 */ /* 0x000fe200078e0002 */
[----:B------:R-:W-:-:S07]  /*2830*/  MOV R3, R11 ;  /* 0x0000000b00037202 */ /* 0x000fce0000000f00 */
.L_x_835:
        /* <DEDUP_REMOVED lines=34> */
.L_x_834:
[----:B------:R-:W-:Y:S01]  /*2a60*/  MOV R2, 0x0 ;  /* 0x0000000000027802 */ /* 0x000fe20000000f00 */
[----:B------:R-:W0:Y:S01]  /*2a70*/  LDCU.64 UR4, c[0x4][0x178] ;  /* 0x01002f00ff0477ac */ /* 0x000e220008000a00 */
[----:B------:R-:W-:Y:S02]  /*2a80*/  HFMA2 R12, -RZ, RZ, 0, 5.9604644775390625e-08 ;  /* 0x00000001ff0c7431 */ /* 0x000fe400000001ff */
[----:B------:R-:W-:Y:S01]  /*2a90*/  IMAD.MOV.U32 R8, RZ, RZ, 0x219 ;  /* 0x00000219ff087424 */ /* 0x000fe200078e00ff */
[----:B------:R-:W-:Y:S01]  /*2aa0*/  MOV R13, RZ ;  /* 0x000000ff000d7202 */ /* 0x000fe20000000f00 */
[----:B------:R-:W1:Y:S01]  /*2ab0*/  LDCU.64 UR6, c[0x4][0x180] ;  /* 0x01003000ff0677ac */ /* 0x000e620008000a00 */
[----:B------:R-:W2:Y:S01]  /*2ac0*/  LDC.64 R2, c[0x4][R2] ;  /* 0x0100000002027b82 */ /* 0x000ea20000000a00 */
[----:B------:R-:W3:Y:S01]  /*2ad0*/  LDCU.64 UR8, c[0x4][0x88] ;  /* 0x01001100ff0877ac */ /* 0x000ee20008000a00 */
[----:B0-----:R-:W-:Y:S01]  /*2ae0*/  IMAD.U32 R4, RZ, RZ, UR4 ;  /* 0x00000004ff047e24 */ /* 0x001fe2000f8e00ff */
[----:B------:R-:W-:-:S02]  /*2af0*/  MOV R5, UR5 ;  /* 0x0000000500057c02 */ /* 0x000fc40008000f00 */
[----:B-1----:R-:W-:Y:S01]  /*2b00*/  MOV R6, UR6 ;  /* 0x0000000600067c02 */ /* 0x002fe20008000f00 */
[----:B------:R-:W-:Y:S01]  /*2b10*/  IMAD.U32 R7, RZ, RZ, UR7 ;  /* 0x00000007ff077e24 */ /* 0x000fe2000f8e00ff */
[----:B---3--:R-:W-:Y:S02]  /*2b20*/  MOV R10, UR8 ;  /* 0x00000008000a7c02 */ /* 0x008fe40008000f00 */
[----:B------:R-:W-:-:S07]  /*2b30*/  MOV R11, UR9 ;  /* 0x00000009000b7c02 */ /* 0x000fce0008000f00 */
[----:B------:R-:W-:-:S07]  /*2b40*/  LEPC R20, `(.L_x_833) ;  /* 0x000000001014794e */ /* 0x000fce0000000000 */
[----:B--2---:R-:W-:Y:S05]  /*2b50*/  CALL.ABS.NOINC R2 ;  /* 0x0000000002007343 */ /* 0x004fea0003c00000 */
.L_x_833:
[----:B------:R-:W-:Y:S05]  /*2b60*/  BSYNC.RECONVERGENT B6 ;  /* 0x0000000000067941 */ /* 0x000fea0003800200 */
.L_x_832:
[----:B------:R-:W4:Y:S01]  /*2b70*/  S2R R29, SR_TID.X ;  /* 0x00000000001d7919 */ /* 0x000f220000002100 */
[----:B------:R-:W-:Y:S01]  /*2b80*/  UMOV UR4, 0xffffffff ;  /* 0xffffffff00047882 */ /* 0x000fe20000000000 */
[----:B----4-:R-:W-:Y:S02]  /*2b90*/  LOP3.LUT R28, R29, 0x1f, RZ, 0xc0, !PT ;  /* 0x0000001f1d1c7812 */ /* 0x010fe400078ec0ff */
[----:B------:R-:W-:Y:S01]  /*2ba0*/  SHF.R.U32.HI R26, RZ, 0x5, R29 ;  /* 0x00000005ff1a7819 */ /* 0x000fe2000001161d */
[----:B------:R-:W-:Y:S06]  /*2bb0*/  BRA.DIV UR4, `(.L_x_836) ;  /* 0x0000000e04b47947 */ /* 0x000fec000b800000 */
[----:B--23--:R-:W-:Y:S01]  /*2bc0*/  MOV R3, RZ ;  /* 0x000000ff00037202 */ /* 0x00cfe20000000f00 */
[----:B------:R-:W-:Y:S02]  /*2bd0*/  IMAD.MOV.U32 R14, RZ, RZ, RZ ;  /* 0x000000ffff0e7224 */ /* 0x000fe400078e00ff */
[----:B0-----:R-:W-:Y:S01]  /*2be0*/  HFMA2 R0, -RZ, RZ, 0, 0 ;  /* 0x00000000ff007431 */ /* 0x001fe200000001ff */
[----:B------:R-:W-:Y:S01]  /*2bf0*/  MOV R21, RZ ;  /* 0x000000ff00157202 */ /* 0x000fe20000000f00 */
[----:B------:R-:W-:Y:S02]  /*2c00*/  HFMA2 R23, -RZ, RZ, 0, 0 ;  /* 0x00000000ff177431 */ /* 0x000fe400000001ff */
[----:B------:R-:W-:Y:S01]  /*2c10*/  FADD.FTZ R3, RZ, R3 ;  /* 0x00000003ff037221 */ /* 0x000fe20000010000 */
[--C-:B------:R-:W-:Y:S01]  /*2c20*/  FADD.FTZ R2, RZ, R14.reuse ;  /* 0x0000000eff027221 */ /* 0x100fe20000010000 */
[----:B------:R-:W-:Y:S01]  /*2c30*/  FADD.FTZ R27, RZ, R14 ;  /* 0x0000000eff1b7221 */ /* 0x000fe20000010000 */
[----:B------:R-:W-:Y:S01]  /*2c40*/  FADD.FTZ R0, RZ, R0 ;  /* 0x00000000ff007221 */ /* 0x000fe20000010000 */
[----:B------:R-:W-:Y:S01]  /*2c50*/  FADD.FTZ R23, RZ, R23 ;  /* 0x00000017ff177221 */ /* 0x000fe20000010000 */
[----:B------:R-:W0:Y:S01]  /*2c60*/  SHFL.BFLY PT, R8, R3, 0x1, 0x1f ;  /* 0x0c201f0003087f89 */ /* 0x000e2200000e0000 */
[----:B------:R-:W-:-:S02]  /*2c70*/  IMAD.MOV.U32 R25, RZ, RZ, RZ ;  /* 0x000000ffff197224 */ /* 0x000fc400078e00ff */
[----:B------:R-:W-:Y:S01]  /*2c80*/  FADD.FTZ R21, RZ, R21 ;  /* 0x00000015ff157221 */ /* 0x000fe20000010000 */
[----:B-1----:R-:W-:Y:S01]  /*2c90*/  IMAD.MOV.U32 R7, RZ, RZ, RZ ;  /* 0x000000ffff077224 */ /* 0x002fe200078e00ff */
[----:B------:R-:W1:Y:S01]  /*2ca0*/  SHFL.BFLY PT, R5, R2, 0x1, 0x1f ;  /* 0x0c201f0002057f89 */ /* 0x000e6200000e0000 */
[----:B------:R-:W-:Y:S01]  /*2cb0*/  FADD.FTZ R25, RZ, R25 ;  /* 0x00000019ff197221 */ /* 0x000fe20000010000 */
[----:B------:R-:W-:Y:S01]  /*2cc0*/  FADD.FTZ R13, RZ, R14 ;  /* 0x0000000eff0d7221 */ /* 0x000fe20000010000 */
[----:B------:R-:W-:Y:S01]  /*2cd0*/  FADD.FTZ R7, RZ, R7 ;  /* 0x00000007ff077221 */ /* 0x000fe20000010000 */
[----:B------:R-:W2:Y:S04]  /*2ce0*/  SHFL.BFLY PT, R24, R27, 0x1, 0x1f ;  /* 0x0c201f001b187f89 */ /* 0x000ea800000e0000 */
[----:B------:R-:W3:Y:S04]  /*2cf0*/  SHFL.BFLY PT, R9, R0, 0x1, 0x1f ;  /* 0x0c201f0000097f89 */ /* 0x000ee800000e0000 */
[----:B------:R-:W4:Y:S04]  /*2d00*/  SHFL.BFLY PT, R10, R23, 0x1, 0x1f ;  /* 0x0c201f00170a7f89 */ /* 0x000f2800000e0000 */
[----:B------:R-:W5:Y:S01]  /*2d10*/  SHFL.BFLY PT, R22, R25, 0x1, 0x1f ;  /* 0x0c201f0019167f89 */ /* 0x000f6200000e0000 */
[----:B0-----:R-:W-:Y:S01]  /*2d20*/  FADD.FTZ R8, R3, R8 ;  /* 0x0000000803087221 */ /* 0x001fe20000010000 */
[----:B------:R-:W-:-:S02]  /*2d30*/  MOV R3, RZ ;  /* 0x000000ff00037202 */ /* 0x000fc40000000f00 */
[----:B------:R-:W0:Y:S01]  /*2d40*/  SHFL.BFLY PT, R6, R21, 0x1, 0x1f ;  /* 0x0c201f0015067f89 */ /* 0x000e2200000e0000 */
[----:B-1----:R-:W-:Y:S01]  /*2d50*/  FADD.FTZ R20, R2, R5 ;  /* 0x0000000502147221 */ /* 0x002fe20000010000 */
[----:B------:R-:W-:Y:S02]  /*2d60*/  HFMA2 R5, -RZ, RZ, 0, 0 ;  /* 0x00000000ff057431 */ /* 0x000fe400000001ff */
[----:B------:R-:W-:Y:S01]  /*2d70*/  FADD.FTZ R3, RZ, R3 ;  /* 0x00000003ff037221 */ /* 0x000fe20000010000 */
[----:B------:R-:W1:Y:S01]  /*2d80*/  SHFL.BFLY PT, R4, R7, 0x1, 0x1f ;  /* 0x0c201f0007047f89 */ /* 0x000e6200000e0000 */
[----:B--2---:R-:W-:Y:S01]  /*2d90*/  FADD.FTZ R24, R27, R24 ;  /* 0x000000181b187221 */ /* 0x004fe20000010000 */
[----:B------:R-:W-:Y:S02]  /*2da0*/  IMAD.MOV.U32 R27, RZ, RZ, RZ ;  /* 0x000000ffff1b7224 */ /* 0x000fe400078e00ff */
[----:B------:R-:W-:Y:S01]  /*2db0*/  FADD.FTZ R5, RZ, R5 ;  /* 0x00000005ff057221 */ /* 0x000fe20000010000 */
[----:B------:R-:W-:Y:S01]  /*2dc0*/  SHFL.BFLY PT, R14, R13, 0x1, 0x1f ;  /* 0x0c201f000d0e7f89 */ /* 0x000fe200000e0000 */
[----:B---3--:R-:W-:Y:S01]  /*2dd0*/  FADD.FTZ R9, R0, R9 ;  /* 0x0000000900097221 */ /* 0x008fe20000010000 */
[----:B------:R-:W-:-:S02]  /*2de0*/  FADD.FTZ R27, RZ, R27 ;  /* 0x0000001bff1b7221 */ /* 0x000fc40000010000 */
[----:B------:R-:W2:Y:S01]  /*2df0*/  SHFL.BFLY PT, R0, R3, 0x1, 0x1f ;  /* 0x0c201f0003007f89 */ /* 0x000ea200000e0000 */
[----:B----4-:R-:W-:-:S03]  /*2e00*/  FADD.FTZ R10, R23, R10 ;  /* 0x0000000a170a7221 */ /* 0x010fc60000010000 */
[----:B------:R-:W3:Y:S01]  /*2e10*/  SHFL.BFLY PT, R2, R5, 0x1, 0x1f ;  /* 0x0c201f0005027f89 */ /* 0x000ee200000e0000 */
[----:B-----5:R-:W-:-:S03]  /*2e20*/  FADD.FTZ R22, R25, R22 ;  /* 0x0000001619167221 */ /* 0x020fc60000010000 */
[----:B------:R4:W4:Y:S01]  /*2e30*/  SHFL.BFLY PT, R23, R27, 0x1, 0x1f ;  /* 0x0c201f001b177f89 */ /* 0x00092200000e0000 */
[----:B0-----:R-:W-:Y:S01]  /*2e40*/  FADD.FTZ R6, R21, R6 ;  /* 0x0000000615067221 */ /* 0x001fe20000010000 */
[----:B-1----:R-:W-:Y:S01]  /*2e50*/  FADD.FTZ R4, R7, R4 ;  /* 0x0000000407047221 */ /* 0x002fe20000010000 */
[----:B--2---:R-:W-:Y:S01]  /*2e60*/  FADD.FTZ R0, R3, R0 ;  /* 0x0000000003007221 */ /* 0x004fe20000010000 */
[----:B------:R-:W-:Y:S01]  /*2e70*/  FADD.FTZ R3, R13, R14 ;  /* 0x0000000e0d037221 */ /* 0x000fe20000010000 */
[----:B---3--:R-:W-:-:S07]  /*2e80*/  FADD.FTZ R2, R5, R2 ;  /* 0x0000000205027221 */ /* 0x008fce0000010000 */
.L_x_876:
[----:B------:R-:W-:Y:S05]  /*2e90*/  WARPSYNC.ALL ;  /* 0x0000000000007948 */ /* 0x000fea0003800000 */
[----:B------:R-:W0:Y:S01]  /*2ea0*/  S2UR UR5, SR_CgaCtaId ;  /* 0x00000000000579c3 */ /* 0x000e220000008800 */
[C---:B------:R-:W-:Y:S01]  /*2eb0*/  LOP3.LUT R5, R29.reuse, 0x3, RZ, 0xc0, !PT ;  /* 0x000000031d057812 */ /* 0x040fe200078ec0ff */
[----:B------:R-:W-:Y:S01]  /*2ec0*/  UMOV UR4, 0x400 ;  /* 0x0000040000047882 */ /* 0x000fe20000000000 */
[----:B------:R-:W-:Y:S01]  /*2ed0*/  LOP3.LUT R7, R29, 0x3c0, RZ, 0xc0, !PT ;  /* 0x000003c01d077812 */ /* 0x000fe200078ec0ff */
[----:B------:R-:W-:-:S04]  /*2ee0*/  UIADD3 UR4, UPT, UPT, UR4, 0x20, URZ ;  /* 0x0000002004047890 */ /* 0x000fc8000fffe0ff */
[----:B------:R-:W-:Y:S01]  /*2ef0*/  BAR.SYNC.DEFER_BLOCKING 0x0 ;  /* 0x0000000000007b1d */ /* 0x000fe20000010000 */
[----:B------:R-:W-:Y:S01]  /*2f00*/  ISETP.NE.AND P2, PT, R5, RZ, PT ;  /* 0x000000ff0500720c */ /* 0x000fe20003f45270 */
[----:B----4-:R-:W-:Y:S01]  /*2f10*/  FADD.FTZ R12, R27, R23 ;  /* 0x000000171b0c7221 */ /* 0x010fe20000010000 */
[----:B------:R-:W-:Y:S02]  /*2f20*/  LOP3.LUT R5, R29, 0x3e0, RZ, 0xc0, !PT ;  /* 0x000003e01d057812 */ /* 0x000fe400078ec0ff */
[----:B------:R-:W-:Y:S01]  /*2f30*/  ISETP.NE.OR P5, PT, R7, 0x40, P2 ;  /* 0x000000400700780c */ /* 0x000fe200017a5670 */
[----:B------:R-:W-:Y:S01]  /*2f40*/  BSSY.RECONVERGENT B0, `(.L_x_837) ;  /* 0x0000016000007945 */ /* 0x000fe20003800200 */
[----:B------:R-:W-:Y:S02]  /*2f50*/  ISETP.NE.OR P4, PT, R5, 0x20, P2 ;  /* 0x000000200500780c */ /* 0x000fe40001785670 */
[----:B------:R-:W-:Y:S02]  /*2f60*/  SHF.R.U32.HI R5, RZ, 0x2, R28 ;  /* 0x00000002ff057819 */ /* 0x000fe4000001161c */
[----:B------:R-:W-:-:S02]  /*2f70*/  LOP3.LUT P0, RZ, R29, 0x3c3, RZ, 0xc0, !PT ;  /* 0x000003c31dff7812 */ /* 0x000fc4000780c0ff */
[C---:B------:R-:W-:Y:S01]  /*2f80*/  LOP3.LUT P1, RZ, R29.reuse, 0x3e3, RZ, 0xc0, !PT ;  /* 0x000003e31dff7812 */ /* 0x040fe2000782c0ff */
[----:B------:R-:W-:Y:S01]  /*2f90*/  IMAD R5, R26, 0x60, R5 ;  /* 0x000000601a057824 */ /* 0x000fe200078e0205 */
        /* <DEDUP_REMOVED lines=16> */
.L_x_838:
[----:B------:R-:W-:Y:S05]  /*30a0*/  BSYNC.RECONVERGENT B0 ;  /* 0x0000000000007941 */ /* 0x000fea0003800200 */
.L_x_837:
        /* <DEDUP_REMOVED lines=23> */
[----:B0-----:R-:W-:Y:S01]  /*3220*/  FADD.FTZ R22, R22, R7 ;  /* 0x0000000716167221 */ /* 0x001fe20000010000 */
[----:B-1----:R-:W-:Y:S01]  /*3230*/  FADD.FTZ R3, R3, R14 ;  /* 0x0000000e03037221 */ /* 0x002fe20000010000 */
[----:B--2---:R-:W-:Y:S01]  /*3240*/  FADD.FTZ R10, R10, R11 ;  /* 0x0000000b0a0a7221 */ /* 0x004fe20000010000 */
[----:B---3--:R-:W-:-:S07]  /*3250*/  FADD.FTZ R6, R6, R13 ;  /* 0x0000000d06067221 */ /* 0x008fce0000010000 */
.L_x_840:
[----:B------:R-:W-:Y:S05]  /*3260*/  BSYNC.RECONVERGENT B0 ;  /* 0x0000000000007941 */ /* 0x000fea0003800200 */
.L_x_839:
        /* <DEDUP_REMOVED lines=15> */
.L_x_842:
[----:B------:R-:W-:Y:S05]  /*3360*/  BSYNC.RECONVERGENT B0 ;  /* 0x0000000000007941 */ /* 0x000fea0003800200 */
.L_x_841:
        /* <DEDUP_REMOVED lines=26> */
[----:B--2---:R-:W-:-:S07]  /*3510*/  FADD.FTZ R22, R22, R11 ;  /* 0x0000000b16167221 */ /* 0x004fce0000010000 */
.L_x_844:
[----:B------:R-:W-:Y:S05]  /*3520*/  BSYNC.RECONVERGENT B0 ;  /* 0x0000000000007941 */ /* 0x000fea0003800200 */
.L_x_843:
        /* <DEDUP_REMOVED lines=12> */
[----:B------:R-:W-:-:S02]  /*35f0*/  PRMT R7, R9, 0x7632, R7 ;  /* 0x0000763209077816 */ /* 0x000fc40000000007 */
[----:B------:R-:W-:Y:S02]  /*3600*/  IADD3.X R16, PT, PT, RZ, RZ, RZ, P0, P1 ;  /* 0x000000ffff107210 */ /* 0x000fe400007e24ff */
[----:B------:R-:W-:Y:S02]  /*3610*/  F2FP.BF16.F32.PACK_AB R10, R10, R22 ;  /* 0x000000160a0a723e */ /* 0x000fe400000010ff */
[----:B------:R-:W-:Y:S02]  /*3620*/  F2FP.BF16.F32.PACK_AB R4, R4, R6 ;  /* 0x000000060404723e */ /* 0x000fe400000010ff */
[C---:B0-----:R-:W-:Y:S02]  /*3630*/  LEA R14, P0, R5.reuse, UR4, 0x1 ;  /* 0x00000004050e7c11 */ /* 0x041fe4000f8008ff */
[----:B------:R-:W-:Y:S02]  /*3640*/  F2FP.BF16.F32.PACK_AB R0, R0, R2 ;  /* 0x000000020000723e */ /* 0x000fe400000010ff */
[----:B------:R-:W-:-:S02]  /*3650*/  LEA.HI.X R15, R5, UR5, R16, 0x1, P0 ;  /* 0x00000005050f7c11 */ /* 0x000fc400080f0c10 */
[----:B------:R-:W-:Y:S02]  /*3660*/  F2FP.BF16.F32.PACK_AB R3, R12, R3 ;  /* 0x000000030c03723e */ /* 0x000fe400000010ff */
[----:B------:R-:W-:Y:S01]  /*3670*/  PRMT R5, R8, 0x7632, R5 ;  /* 0x0000763208057816 */ /* 0x000fe20000000005 */
[----:B------:R0:W-:Y:S01]  /*3680*/  STG.E.U16 desc[UR36][R14.64+0x10], R7 ;  /* 0x000010070e007986 */ /* 0x0001e2000c101524 */
[----:B------:R-:W-:Y:S02]  /*3690*/  PRMT R6, R10, 0x7632, R6 ;  /* 0x000076320a067816 */ /* 0x000fe40000000006 */
[----:B------:R-:W-:Y:S01]  /*36a0*/  PRMT R2, R0, 0x7632, R2 ;  /* 0x0000763200027816 */ /* 0x000fe20000000002 */
        /* <DEDUP_REMOVED lines=14> */
.L_x_807:
        /* <DEDUP_REMOVED lines=16> */
.L_x_845:
[----:B------:R-:W-:Y:S05]  /*3890*/  EXIT ;  /* 0x000000000000794d */ /* 0x000fea0003800000 */
.L_x_809:
[----:B------:R-:W-:Y:S01]  /*38a0*/  HFMA2 R12, -RZ, RZ, 0, 9.5367431640625e-07 ;  /* 0x00000010ff0c7431 */ /* 0x000fe200000001ff */
[----:B------:R-:W-:Y:S01]  /*38b0*/  MOV R11, 0x1f ;  /* 0x0000001f000b7802 */ /* 0x000fe20000000f00 */
[----:B------:R-:W-:-:S07]  /*38c0*/  IMAD.MOV.U32 R15, RZ, RZ, -0x1 ;  /* 0xffffffffff0f7424 */ /* 0x000fce00078e00ff */
[----:B------:R-:W-:Y:S05]  /*38d0*/  WARPSYNC.COLLECTIVE R15, `(.L_x_846) ;  /* 0x000000000f087348 */ /* 0x000fea0003c00000 */
[----:B------:R0:W1:Y:S02]  /*38e0*/  SHFL.BFLY P6, R14, R13, R12, R11 ;  /* 0x0c00000c0d0e7389 */ /* 0x00006400000c000b */
[----:B01----:R-:W-:Y:S05]  /*38f0*/  ENDCOLLECTIVE ;  /* 0x000000000000791b */ /* 0x003fea0003800000 */
.L_x_846:
[----:B------:R-:W-:Y:S01]  /*3900*/  HFMA2 R12, -RZ, RZ, 0, 4.76837158203125e-07 ;  /* 0x00000008ff0c7431 */ /* 0x000fe200000001ff */
[----:B------:R-:W-:-:S04]  /*3910*/  FMNMX.FTZ R0, R14, -3.40282346638528859812e+38, !PT ;  /* 0xff7fffff0e007809 */ /* 0x000fc80007810000 */
[----:B------:R-:W-:-:S07]  /*3920*/  MOV R13, R0 ;  /* 0x00000000000d7202 */ /* 0x000fce0000000f00 */
[----:B------:R-:W-:Y:S05]  /*3930*/  WARPSYNC.COLLECTIVE R15, `(.L_x_847) ;  /* 0x000000000f087348 */ /* 0x000fea0003c00000 */
[----:B------:R0:W1:Y:S02]  /*3940*/  SHFL.BFLY P6, R14, R13, R12, R11 ;  /* 0x0c00000c0d0e7389 */ /* 0x00006400000c000b */
[----:B01----:R-:W-:Y:S05]  /*3950*/  ENDCOLLECTIVE ;  /* 0x000000000000791b */ /* 0x003fea0003800000 */
.L_x_847:
[----:B------:R-:W-:Y:S02]  /*3960*/  MOV R12, 0x4 ;  /* 0x00000004000c7802 */ /* 0x000fe40000000f00 */
[----:B------:R-:W-:-:S05]  /*3970*/  FMNMX.FTZ R2, R0, R14, !PT ;  /* 0x0000000e00027209 */ /* 0x000fca0007810000 */
[----:B------:R-:W-:-:S07]  /*3980*/  IMAD.MOV.U32 R13, RZ, RZ, R2 ;  /* 0x000000ffff0d7224 */ /* 0x000fce00078e0002 */
[----:B------:R-:W-:Y:S05]  /*3990*/  WARPSYNC.COLLECTIVE R15, `(.L_x_848) ;  /* 0x000000000f087348 */ /* 0x000fea0003c00000 */
[----:B------:R0:W1:Y:S02]  /*39a0*/  SHFL.BFLY P6, R14, R13, R12, R11 ;  /* 0x0c00000c0d0e7389 */ /* 0x00006400000c000b */
[----:B01----:R-:W-:Y:S05]  /*39b0*/  ENDCOLLECTIVE ;  /* 0x000000000000791b */ /* 0x003fea0003800000 */
.L_x_848:
[----:B------:R-:W-:Y:S01]  /*39c0*/  IMAD.MOV.U32 R12, RZ, RZ, 0x2 ;  /* 0x00000002ff0c7424 */ /* 0x000fe200078e00ff */
[----:B------:R-:W-:-:S04]  /*39d0*/  FMNMX.FTZ R3, R2, R14, !PT ;  /* 0x0000000e02037209 */ /* 0x000fc80007810000 */
[----:B------:R-:W-:-:S07]  /*39e0*/  MOV R13, R3 ;  /* 0x00000003000d7202 */ /* 0x000fce0000000f00 */
[----:B------:R-:W-:Y:S05]  /*39f0*/  WARPSYNC.COLLECTIVE R15, `(.L_x_849) ;  /* 0x000000000f087348 */ /* 0x000fea0003c00000 */
[----:B------:R0:W1:Y:S02]  /*3a00*/  SHFL.BFLY P6, R14, R13, R12, R11 ;  /* 0x0c00000c0d0e7389 */ /* 0x00006400000c000b */
[----:B01----:R-:W-:Y:S05]  /*3a10*/  ENDCOLLECTIVE ;  /* 0x000000000000791b */ /* 0x003fea0003800000 */
.L_x_849:
[----:B------:R-:W-:Y:S01]  /*3a20*/  HFMA2 R12, -RZ, RZ, 0, 5.9604644775390625e-08 ;  /* 0x00000001ff0c7431 */ /* 0x000fe200000001ff */
[----:B------:R-:W-:-:S04]  /*3a30*/  FMNMX.FTZ R4, R3, R14, !PT ;  /* 0x0000000e03047209 */ /* 0x000fc80007810000 */
[----:B------:R-:W-:-:S07]  /*3a40*/  MOV R13, R4 ;  /* 0x00000004000d7202 */ /* 0x000fce0000000f00 */
[----:B------:R-:W-:Y:S05]  /*3a50*/  WARPSYNC.COLLECTIVE R15, `(.L_x_850) ;  /* 0x000000000f087348 */ /* 0x000fea0003c00000 */
[----:B------:R0:W1:Y:S02]  /*3a60*/  SHFL.BFLY P6, R14, R13, R12, R11 ;  /* 0x0c00000c0d0e7389 */ /* 0x00006400000c000b */
[----:B01----:R-:W-:Y:S05]  /*3a70*/  ENDCOLLECTIVE ;  /* 0x000000000000791b */ /* 0x003fea0003800000 */
.L_x_850:
[----:B------:R-:W-:Y:S05]  /*3a80*/  BRA `(.L_x_851) ;  /* 0xffffffd0004c7947 */ /* 0x000fea000383ffff */
.L_x_836:
[----:B---3--:R-:W-:Y:S01]  /*3a90*/  IMAD.MOV.U32 R13, RZ, RZ, RZ ;  /* 0x000000ffff0d7224 */ /* 0x008fe200078e00ff */
[----:B------:R-:W-:Y:S01]  /*3aa0*/  MOV R12, 0x2 ;  /* 0x00000002000c7802 */ /* 0x000fe20000000f00 */
[----:B--2---:R-:W-:Y:S02]  /*3ab0*/  HFMA2 R11, -RZ, RZ, 0, 1.847743988037109375e-06 ;  /* 0x0000001fff0b7431 */ /* 0x004fe400000001ff */
[----:B------:R-:W-:-:S07]  /*3ac0*/  IMAD.MOV.U32 R15, RZ, RZ, -0x1 ;  /* 0xffffffffff0f7424 */ /* 0x000fce00078e00ff */
[----:B01----:R-:W-:Y:S05]  /*3ad0*/  WARPSYNC.COLLECTIVE R15, `(.L_x_852) ;  /* 0x000000000f087348 */ /* 0x003fea0003c00000 */
[----:B------:R2:W3:Y:S02]  /*3ae0*/  SHFL.BFLY P6, R14, R13, R12, R11 ;  /* 0x0c00000c0d0e7389 */ /* 0x0004e400000c000b */
[----:B0123--:R-:W-:Y:S05]  /*3af0*/  ENDCOLLECTIVE ;  /* 0x000000000000791b */ /* 0x00ffea0003800000 */
.L_x_852:
[----:B------:R-:W-:Y:S02]  /*3b00*/  HFMA2 R12, -RZ, RZ, 0, 5.9604644775390625e-08 ;  /* 0x00000001ff0c7431 */ /* 0x000fe400000001ff */
[----:B------:R-:W-:-:S05]  /*3b10*/  FADD.FTZ R2, RZ, R14 ;  /* 0x0000000eff027221 */ /* 0x000fca0000010000 */
[----:B------:R-:W-:-:S07]  /*3b20*/  MOV R13, R2 ;  /* 0x00000002000d7202 */ /* 0x000fce0000000f00 */
[----:B------:R-:W-:Y:S05]  /*3b30*/  WARPSYNC.COLLECTIVE R15, `(.L_x_853) ;  /* 0x000000000f087348 */ /* 0x000fea0003c00000 */
[----:B------:R0:W1:Y:S02]  /*3b40*/  SHFL.BFLY P6, R14, R13, R12, R11 ;  /* 0x0c00000c0d0e7389 */ /* 0x00006400000c000b */
[----:B01----:R-:W-:Y:S05]  /*3b50*/  ENDCOLLECTIVE ;  /* 0x000000000000791b */ /* 0x003fea0003800000 */
.L_x_853:
[----:B------:R-:W-:Y:S01]  /*3b60*/  MOV R13, RZ ;  /* 0x000000ff000d7202 */ /* 0x000fe20000000f00 */
[----:B------:R-:W-:Y:S02]  /*3b70*/  HFMA2 R12, -RZ, RZ, 0, 1.1920928955078125e-07 ;  /* 0x00000002ff0c7431 */ /* 0x000fe400000001ff */
[----:B------:R-:W-:-:S07]  /*3b80*/  IMAD.MOV.U32 R5, RZ, RZ, R14 ;  /* 0x000000ffff057224 */ /* 0x000fce00078e000e */
[----:B------:R-:W-:Y:S05]  /*3b90*/  WARPSYNC.COLLECTIVE R15, `(.L_x_854) ;  /* 0x000000000f087348 */ /* 0x000fea0003c00000 */
[----:B------:R0:W1:Y:S02]  /*3ba0*/  SHFL.BFLY P6, R14, R13, R12, R11 ;  /* 0x0c00000c0d0e7389 */ /* 0x00006400000c000b */
[----:B01----:R-:W-:Y:S05]  /*3bb0*/  ENDCOLLECTIVE ;  /* 0x000000000000791b */ /* 0x003fea0003800000 */
.L_x_854:
        /* <DEDUP_REMOVED lines=8> */
.L_x_855:
[----:B------:R-:W-:Y:S01]  /*3c40*/  MOV R13, RZ ;  /* 0x000000ff000d7202 */ /* 0x000fe20000000f00 */
[----:B------:R-:W-:Y:S02]  /*3c50*/  HFMA2 R12, -RZ, RZ, 0, 1.1920928955078125e-07 ;  /* 0x00000002ff0c7431 */ /* 0x000fe400000001ff */
[----:B------:R-:W-:-:S07]  /*3c60*/  IMAD.MOV.U32 R9, RZ, RZ, R14 ;  /* 0x000000ffff097224 */ /* 0x000fce00078e000e */
[----:B------:R-:W-:Y:S05]  /*3c70*/  WARPSYNC.COLLECTIVE R15, `(.L_x_856) ;  /* 0x000000000f087348 */ /* 0x000fea0003c00000 */
[----:B------:R0:W1:Y:S02]  /*3c80*/  SHFL.BFLY P6, R14, R13, R12, R11 ;  /* 0x0c00000c0d0e7389 */ /* 0x00006400000c000b */
[----:B01----:R-:W-:Y:S05]  /*3c90*/  ENDCOLLECTIVE ;  /* 0x000000000000791b */ /* 0x003fea0003800000 */
.L_x_856:
        /* <DEDUP_REMOVED lines=8> */
.L_x_857:
[----:B------:R-:W-:Y:S01]  /*3d20*/  MOV R13, RZ ;  /* 0x000000ff000d7202 */ /* 0x000fe20000000f00 */
[----:B------:R-:W-:Y:S02]  /*3d30*/  HFMA2 R12, -RZ, RZ, 0, 1.1920928955078125e-07 ;  /* 0x00000002ff0c7431 */ /* 0x000fe400000001ff */
[----:B------:R-:W-:-:S07]  /*3d40*/  IMAD.MOV.U32 R8, RZ, RZ, R14 ;  /* 0x000000ffff087224 */ /* 0x000fce00078e000e */
[----:B------:R-:W-:Y:S05]  /*3d50*/  WARPSYNC.COLLECTIVE R15, `(.L_x_858) ;  /* 0x000000000f087348 */ /* 0x000fea0003c00000 */
[----:B------:R0:W1:Y:S02]  /*3d60*/  SHFL.BFLY P6, R14, R13, R12, R11 ;  /* 0x0c00000c0d0e7389 */ /* 0x00006400000c000b */
[----:B01----:R-:W-:Y:S05]  /*3d70*/  ENDCOLLECTIVE ;  /* 0x000000000000791b */ /* 0x003fea0003800000 */
.L_x_858:
[----:B------:R-:W-:Y:S01]  /*3d80*/  FADD.FTZ R8, R3, R8 ;  /* 0x0000000803087221 */ /* 0x000fe20000010000 */
[----:B------:R-:W-:Y:S01]  /*3d90*/  MOV R12, 0x1 ;  /* 0x00000001000c7802 */ /* 0x000fe20000000f00 */
[----:B------:R-:W-:-:S04]  /*3da0*/  FADD.FTZ R27, RZ, R14 ;  /* 0x0000000eff1b7221 */ /* 0x000fc80000010000 */
[----:B------:R-:W-:-:S07]  /*3db0*/  IMAD.MOV.U32 R13, RZ, RZ, R27 ;  /* 0x000000ffff0d7224 */ /* 0x000fce00078e001b */
[----:B------:R-:W-:Y:S05]  /*3dc0*/  WARPSYNC.COLLECTIVE R15, `(.L_x_859) ;  /* 0x000000000f087348 */ /* 0x000fea0003c00000 */
[----:B------:R0:W1:Y:S02]  /*3dd0*/  SHFL.BFLY P6, R14, R13, R12, R11 ;  /* 0x0c00000c0d0e7389 */ /* 0x00006400000c000b */
[----:B01----:R-:W-:Y:S05]  /*3de0*/  ENDCOLLECTIVE ;  /* 0x000000000000791b */ /* 0x003fea0003800000 */
.L_x_859:
[----:B------:R-:W-:Y:S02]  /*3df0*/  IMAD.MOV.U32 R13, RZ, RZ, RZ ;  /* 0x000000ffff0d7224 */ /* 0x000fe400078e00ff */
[----:B------:R-:W-:Y:S01]  /*3e00*/  HFMA2 R12, -RZ, RZ, 0, 1.1920928955078125e-07 ;  /* 0x00000002ff0c7431 */ /* 0x000fe200000001ff */
[----:B------:R-:W-:-:S07]  /*3e10*/  MOV R24, R14 ;  /* 0x0000000e00187202 */ /* 0x000fce0000000f00 */
[----:B------:R-:W-:Y:S05]  /*3e20*/  WARPSYNC.COLLECTIVE R15, `(.L_x_860) ;  /* 0x000000000f087348 */ /* 0x000fea0003c00000 */
[----:B------:R0:W1:Y:S02]  /*3e30*/  SHFL.BFLY P6, R14, R13, R12, R11 ;  /* 0x0c00000c0d0e7389 */ /* 0x00006400000c000b */
[----:B01----:R-:W-:Y:S05]  /*3e40*/  ENDCOLLECTIVE ;  /* 0x000000000000791b */ /* 0x003fea0003800000 */
.L_x_860:
        /* <DEDUP_REMOVED lines=8> */
.L_x_861:
[----:B------:R-:W-:Y:S02]  /*3ed0*/  IMAD.MOV.U32 R13, RZ, RZ, RZ ;  /* 0x000000ffff0d7224 */ /* 0x000fe400078e00ff */
[----:B------:R-:W-:Y:S01]  /*3ee0*/  HFMA2 R12, -RZ, RZ, 0, 1.1920928955078125e-07 ;  /* 0x00000002ff0c7431 */ /* 0x000fe200000001ff */
[----:B------:R-:W-:-:S07]  /*3ef0*/  MOV R22, R14 ;  /* 0x0000000e00167202 */ /* 0x000fce0000000f00 */
[----:B------:R-:W-:Y:S05]  /*3f00*/  WARPSYNC.COLLECTIVE R15, `(.L_x_862) ;  /* 0x000000000f087348 */ /* 0x000fea0003c00000 */
[----:B------:R0:W1:Y:S02]  /*3f10*/  SHFL.BFLY P6, R14, R13, R12, R11 ;  /* 0x0c00000c0d0e7389 */ /* 0x00006400000c000b */
[----:B01----:R-:W-:Y:S05]  /*3f20*/  ENDCOLLECTIVE ;  /* 0x000000000000791b */ /* 0x003fea0003800000 */
.L_x_862:
        /* <DEDUP_REMOVED lines=8> */
.L_x_863:
[----:B------:R-:W-:Y:S02]  /*3fb0*/  IMAD.MOV.U32 R13, RZ, RZ, RZ ;  /* 0x000000ffff0d7224 */ /* 0x000fe400078e00ff */
[----:B------:R-:W-:Y:S01]  /*3fc0*/  HFMA2 R12, -RZ, RZ, 0, 1.1920928955078125e-07 ;  /* 0x00000002ff0c7431 */ /* 0x000fe200000001ff */
[----:B------:R-:W-:-:S07]  /*3fd0*/  MOV R10, R14 ;  /* 0x0000000e000a7202 */ /* 0x000fce0000000f00 */
[----:B------:R-:W-:Y:S05]  /*3fe0*/  WARPSYNC.COLLECTIVE R15, `(.L_x_864) ;  /* 0x000000000f087348 */ /* 0x000fea0003c00000 */
[----:B------:R0:W1:Y:S02]  /*3ff0*/  SHFL.BFLY P6, R14, R13, R12, R11 ;  /* 0x0c00000c0d0e7389 */ /* 0x00006400000c000b */
[----:B01----:R-:W-:Y:S05]  /*4000*/  ENDCOLLECTIVE ;  /* 0x000000000000791b */ /* 0x003fea0003800000 */
.L_x_864:
        /* <DEDUP_REMOVED lines=8> */
.L_x_865:
[----:B------:R-:W-:Y:S02]  /*4090*/  IMAD.MOV.U32 R13, RZ, RZ, RZ ;  /* 0x000000ffff0d7224 */ /* 0x000fe400078e00ff */
[----:B------:R-:W-:Y:S01]  /*40a0*/  HFMA2 R12, -RZ, RZ, 0, 1.1920928955078125e-07 ;  /* 0x00000002ff0c7431 */ /* 0x000fe200000001ff */
[----:B------:R-:W-:-:S07]  /*40b0*/  MOV R6, R14 ;  /* 0x0000000e00067202 */ /* 0x000fce0000000f00 */
[----:B------:R-:W-:Y:S05]  /*40c0*/  WARPSYNC.COLLECTIVE R15, `(.L_x_866) ;  /* 0x000000000f087348 */ /* 0x000fea0003c00000 */
[----:B------:R0:W1:Y:S02]  /*40d0*/  SHFL.BFLY P6, R14, R13, R12, R11 ;  /* 0x0c00000c0d0e7389 */ /* 0x00006400000c000b */
[----:B01----:R-:W-:Y:S05]  /*40e0*/  ENDCOLLECTIVE ;  /* 0x000000000000791b */ /* 0x003fea0003800000 */
.L_x_866:
        /* <DEDUP_REMOVED lines=8> */
.L_x_867:
[----:B------:R-:W-:Y:S02]  /*4170*/  IMAD.MOV.U32 R13, RZ, RZ, RZ ;  /* 0x000000ffff0d7224 */ /* 0x000fe400078e00ff */
[----:B------:R-:W-:Y:S01]  /*4180*/  HFMA2 R12, -RZ, RZ, 0, 1.1920928955078125e-07 ;  /* 0x00000002ff0c7431 */ /* 0x000fe200000001ff */
[----:B------:R-:W-:-:S07]  /*4190*/  MOV R4, R14 ;  /* 0x0000000e00047202 */ /* 0x000fce0000000f00 */
[----:B------:R-:W-:Y:S05]  /*41a0*/  WARPSYNC.COLLECTIVE R15, `(.L_x_868) ;  /* 0x000000000f087348 */ /* 0x000fea0003c00000 */
[----:B------:R0:W1:Y:S02]  /*41b0*/  SHFL.BFLY P6, R14, R13, R12, R11 ;  /* 0x0c00000c0d0e7389 */ /* 0x00006400000c000b */
[----:B01----:R-:W-:Y:S05]  /*41c0*/  ENDCOLLECTIVE ;  /* 0x000000000000791b */ /* 0x003fea0003800000 */
.L_x_868:
        /* <DEDUP_REMOVED lines=8> */
.L_x_869:
[----:B------:R-:W-:Y:S02]  /*4250*/  IMAD.MOV.U32 R13, RZ, RZ, RZ ;  /* 0x000000ffff0d7224 */ /* 0x000fe400078e00ff */
[----:B------:R-:W-:Y:S01]  /*4260*/  HFMA2 R12, -RZ, RZ, 0, 1.1920928955078125e-07 ;  /* 0x00000002ff0c7431 */ /* 0x000fe200000001ff */
[----:B------:R-:W-:-:S07]  /*4270*/  MOV R2, R14 ;  /* 0x0000000e00027202 */ /* 0x000fce0000000f00 */
[----:B------:R-:W-:Y:S05]  /*4280*/  WARPSYNC.COLLECTIVE R15, `(.L_x_870) ;  /* 0x000000000f087348 */ /* 0x000fea0003c00000 */
[----:B------:R0:W1:Y:S02]  /*4290*/  SHFL.BFLY P6, R14, R13, R12, R11 ;  /* 0x0c00000c0d0e7389 */ /* 0x00006400000c000b */
[----:B01----:R-:W-:Y:S05]  /*42a0*/  ENDCOLLECTIVE ;  /* 0x000000000000791b */ /* 0x003fea0003800000 */
.L_x_870:
        /* <DEDUP_REMOVED lines=8> */
.L_x_871:
[----:B------:R-:W-:Y:S02]  /*4330*/  IMAD.MOV.U32 R13, RZ, RZ, RZ ;  /* 0x000000ffff0d7224 */ /* 0x000fe400078e00ff */
[----:B------:R-:W-:Y:S01]  /*4340*/  HFMA2 R12, -RZ, RZ, 0, 1.1920928955078125e-07 ;  /* 0x00000002ff0c7431 */ /* 0x000fe200000001ff */
[----:B------:R-:W-:-:S07]  /*4350*/  MOV R0, R14 ;  /* 0x0000000e00007202 */ /* 0x000fce0000000f00 */
[----:B------:R-:W-:Y:S05]  /*4360*/  WARPSYNC.COLLECTIVE R15, `(.L_x_872) ;  /* 0x000000000f087348 */ /* 0x000fea0003c00000 */
[----:B------:R0:W1:Y:S02]  /*4370*/  SHFL.BFLY P6, R14, R13, R12, R11 ;  /* 0x0c00000c0d0e7389 */ /* 0x00006400000c000b */
[----:B01----:R-:W-:Y:S05]  /*4380*/  ENDCOLLECTIVE ;  /* 0x000000000000791b */ /* 0x003fea0003800000 */
.L_x_872:
[----:B------:R-:W-:Y:S01]  /*4390*/  FADD.FTZ R0, R3, R0 ;  /* 0x0000000003007221 */ /* 0x000fe20000010000 */
[----:B------:R-:W-:Y:S01]  /*43a0*/  MOV R12, 0x1 ;  /* 0x00000001000c7802 */ /* 0x000fe20000000f00 */
[----:B------:R-:W-:-:S07]  /*43b0*/  FADD.FTZ R13, RZ, R14 ;  /* 0x0000000eff0d7221 */ /* 0x000fce0000010000 */
[----:B------:R-:W-:Y:S05]  /*43c0*/  WARPSYNC.COLLECTIVE R15, `(.L_x_873) ;  /* 0x000000000f087348 */ /* 0x000fea0003c00000 */
[----:B------:R0:W1:Y:S02]  /*43d0*/  SHFL.BFLY P6, R14, R13, R12, R11 ;  /* 0x0c00000c0d0e7389 */ /* 0x00006400000c000b */
[----:B01----:R-:W-:Y:S05]  /*43e0*/  ENDCOLLECTIVE ;  /* 0x000000000000791b */ /* 0x003fea0003800000 */
.L_x_873:
[----:B------:R-:W-:Y:S02]  /*43f0*/  HFMA2 R12, -RZ, RZ, 0, 1.1920928955078125e-07 ;  /* 0x00000002ff0c7431 */ /* 0x000fe400000001ff */
[----:B------:R-:W-:Y:S01]  /*4400*/  FADD.FTZ R3, R13, R14 ;  /* 0x0000000e0d037221 */ /* 0x000fe20000010000 */
[----:B------:R-:W-:-:S07]  /*4410*/  IMAD.MOV.U32 R13, RZ, RZ, RZ ;  /* 0x000000ffff0d7224 */ /* 0x000fce00078e00ff */
[----:B------:R-:W-:Y:S05]  /*4420*/  WARPSYNC.COLLECTIVE R15, `(.L_x_874) ;  /* 0x000000000f087348 */ /* 0x000fea0003c00000 */
[----:B------:R0:W1:Y:S02]  /*4430*/  SHFL.BFLY P6, R14, R13, R12, R11 ;  /* 0x0c00000c0d0e7389 */ /* 0x00006400000c000b */
[----:B01----:R-:W-:Y:S05]  /*4440*/  ENDCOLLECTIVE ;  /* 0x000000000000791b */ /* 0x003fea0003800000 */
.L_x_874:
[----:B------:R-:W-:Y:S01]  /*4450*/  HFMA2 R12, -RZ, RZ, 0, 5.9604644775390625e-08 ;  /* 0x00000001ff0c7431 */ /* 0x000fe200000001ff */
[----:B------:R-:W-:-:S05]  /*4460*/  MOV R27, R14 ;  /* 0x0000000e001b7202 */ /* 0x000fca0000000f00 */
[----:B------:R-:W-:-:S04]  /*4470*/  FADD.FTZ R27, RZ, R27 ;  /* 0x0000001bff1b7221 */ /* 0x000fc80000010000 */
[----:B------:R-:W-:-:S07]  /*4480*/  IMAD.MOV.U32 R13, RZ, RZ, R27 ;  /* 0x000000ffff0d7224 */ /* 0x000fce00078e001b */
[----:B------:R-:W-:Y:S05]  /*4490*/  WARPSYNC.COLLECTIVE R15, `(.L_x_875) ;  /* 0x000000000f087348 */ /* 0x000fea0003c00000 */
[----:B------:R0:W1:Y:S02]  /*44a0*/  SHFL.BFLY P6, R14, R13, R12, R11 ;  /* 0x0c00000c0d0e7389 */ /* 0x00006400000c000b */
[----:B01----:R-:W-:Y:S05]  /*44b0*/  ENDCOLLECTIVE ;  /* 0x000000000000791b */ /* 0x003fea0003800000 */
.L_x_875:
[----:B------:R-:W-:Y:S01]  /*44c0*/  MOV R23, R14 ;  /* 0x0000000e00177202 */ /* 0x000fe20000000f00 */
[----:B------:R-:W-:Y:S06]  /*44d0*/  BRA `(.L_x_876) ;  /* 0xffffffe8006c7947 */ /* 0x000fec000383ffff */
.L_x_877:
        /* <DEDUP_REMOVED lines=10> */
.L_x_27171:


//--------------------- .text._ZN4vllm25paged_attention_v2_kernelI13__nv_bfloat16hLi80ELi32ELi128ELNS_18Fp8KVCacheDataTypeE2ELb1ELi512EEEvPfS3_PT_PKS4_PKT0_SA_ifPKiSC_iPKfiiiSE_SE_iiiii --------------------------
	.section	.text._ZN4vllm25paged_attention_v2_kernelI13__nv_bfloat16hLi80ELi32ELi128ELNS_18Fp8KVCacheDataTypeE2ELb1ELi512EEEvPfS3_PT_PKS4_PKT0_SA_ifPKiSC_iPKfiiiSE_SE_iiiii,"ax",@progbits
	.align	128
        .global         _ZN4vllm25paged_attention_v2_kernelI13__nv_bfloat16hLi80ELi32ELi128ELNS_18Fp8KVCacheDataTypeE2ELb1ELi512EEEvPfS3_PT_PKS4_PKT0_SA_ifPKiSC_iPKfiiiSE_SE_iiiii
        .type           _ZN4vllm25paged_attention_v2_kernelI13__nv_bfloat16hLi80ELi32ELi128ELNS_18Fp8KVCacheDataTypeE2ELb1ELi512EEEvPfS3_PT_PKS4_PKT0_SA_ifPKiSC_iPKfiiiSE_SE_iiiii,@function
        .size           _ZN4vllm25paged_attention_v2_kernelI13__nv_bfloat16hLi80ELi32ELi128ELNS_18Fp8KVCacheDataTypeE2ELb1ELi512EEEvPfS3_PT_PKS4_PKT0_SA_ifPKiSC_iPKfiiiSE_SE_iiiii,(.L_x_27172 - _ZN4vllm25paged_attention_v2_kernelI13__nv_bfloat16hLi80ELi32ELi128ELNS_18Fp8KVCacheDataTypeE2ELb1ELi512EEEvPfS3_PT_PKS4_PKT0_SA_ifPKiSC_iPKfiiiSE_SE_iiiii)
        .other          _ZN4vllm25paged_attention_v2_kernelI13__nv_bfloat16hLi80ELi32ELi128ELNS_18Fp8KVCacheDataTypeE2ELb1ELi512EEEvPfS3_PT_PKS4_PKT0_SA_ifPKiSC_iPKfiiiSE_SE_iiiii,@"STO_CUDA_ENTRY STV_DEFAULT"
_ZN4vllm25paged_attention_v2_kernelI13__nv_bfloat16hLi80ELi32ELi128ELNS_18Fp8KVCacheDataTypeE2ELb1ELi512EEEvPfS3_PT_PKS4_PKT0_SA_ifPKiSC_iPKfiiiSE_SE_iiiii:
.text._ZN4vllm25paged_attention_v2_kernelI13__nv_bfloat16hLi80ELi32ELi128ELNS_18Fp8KVCacheDataTypeE2ELb1ELi512EEEvPfS3_PT_PKS4_PKT0_SA_ifPKiSC_iPKfiiiSE_SE_iiiii:
        /* <DEDUP_REMOVED lines=109> */
.L_x_878:
        /* <DEDUP_REMOVED lines=21> */
[----:B0-----:R-:W-:Y:S01]  /*0820*/  IMAD.MOV.U32 R2, RZ, RZ, RZ ;  /* 0x000000ffff027224 */ /* 0x001fe200078e00ff */
[----:B-1----:R-:W-:-:S05]  /*0830*/  IADD3 R24, PT, PT, RZ, -R3, RZ ;  /* 0x80000003ff187210 */ /* 0x002fca0007ffe0ff */
[----:B------:R-:W-:-:S04]  /*0840*/  IMAD R25, R24, R21, RZ ;  /* 0x0000001518197224 */ /* 0x000fc800078e02ff */
[----:B------:R-:W-:-:S04]  /*0850*/  IMAD.HI.U32 R2, R3, R25, R2 ;  /* 0x0000001903027227 */ /* 0x000fc800078e0002 */
[----:B--2---:R-:W-:-:S07]  /*0860*/  VIADD R3, R8, -UR4 ;  /* 0x8000000408037c36 */ /* 0x004fce0008000000 */
.L_x_882:
        /* <DEDUP_REMOVED lines=31> */
[----:B------:R-:W-:Y:S01]  /*0a60*/  IMAD.IADD R25, R13, 0x1, R14 ;  /* 0x000000010d197824 */ /* 0x000fe200078e020e */
[----:B------:R-:W-:Y:S02]  /*0a70*/  MOV R14, 0xff7fffff ;  /* 0xff7fffff000e7802 */ /* 0x000fe40000000f00 */
[----:B------:R-:W-:Y:S01]  /*0a80*/  IADD3 R15, PT, PT, R15, 0x4, RZ ;  /* 0x000000040f0f7810 */ /* 0x000fe20007ffe0ff */
[----:B------:R-:W-:-:S03]  /*0a90*/  IMAD R25, R25, 0x4, R4 ;  /* 0x0000000419197824 */ /* 0x000fc600078e0204 */
[----:B------:R-:W-:Y:S02]  /*0aa0*/  ISETP.GE.U32.AND P0, PT, R15, R10, PT ;  /* 0x0000000a0f00720c */ /* 0x000fe40003f06070 */
[----:B------:R0:W-:Y:S11]  /*0ab0*/  STS [R25], R14 ;  /* 0x0000000e19007388 */ /* 0x0001f60000000800 */
[----:B0-----:R-:W-:Y:S05]  /*0ac0*/  @!P0 BRA `(.L_x_882) ;  /* 0xfffffffc00688947 */ /* 0x001fea000383ffff */
.L_x_880:
[----:B------:R-:W-:Y:S05]  /*0ad0*/  BSYNC.RECONVERGENT B6 ;  /* 0x0000000000067941 */ /* 0x000fea0003800200 */
.L_x_879:
        /* <DEDUP_REMOVED lines=14> */
.L_x_925:
        /* <DEDUP_REMOVED lines=41> */
.L_x_888:
        /* <DEDUP_REMOVED lines=11> */
.L_x_887:
[----:B------:R-:W-:Y:S05]  /*0f00*/  BSYNC.RECONVERGENT B1 ;  /* 0x0000000000017941 */ /* 0x000fea0003800200 */
.L_x_886:
        /* <DEDUP_REMOVED lines=12> */
.L_x_891:
[----:B------:R-:W0:Y:S01]  /*0fd0*/  LDS R15, [R4+-0x400] ;  /* 0xfffc0000040f7984 */ /* 0x000e220000000800 */
[----:B------:R-:W-:-:S03]  /*0fe0*/  IADD3 R12, PT, PT, R12, 0x800, RZ ;  /* 0x000008000c0c7810 */ /* 0x000fc60007ffe0ff */
[----:B------:R-:W1:Y:S01]  /*0ff0*/  LDS R27, [R4+0x400] ;  /* 0x00040000041b7984 */ /* 0x000e620000000800 */
[----:B------:R-:W-:-:S03]  /*1000*/  ISETP.GE.AND P4, PT, R12, R11, PT ;  /* 0x0000000b0c00720c */ /* 0x000fc60003f86270 */
        /* <DEDUP_REMOVED lines=96> */
.L_x_890:
[----:B------:R-:W-:Y:S05]  /*1610*/  BSYNC.RECONVERGENT B1 ;  /* 0x0000000000017941 */ /* 0x000fea0003800200 */
.L_x_889:
        /* <DEDUP_REMOVED lines=55> */
.L_x_893:
[----:B------:R-:W-:Y:S05]  /*1990*/  BSYNC.RECONVERGENT B1 ;  /* 0x0000000000017941 */ /* 0x000fea0003800200 */
.L_x_892:
        /* <DEDUP_REMOVED lines=26> */
.L_x_885:
[----:B------:R-:W-:Y:S05]  /*1b40*/  BSYNC.RECONVERGENT B0 ;  /* 0x0000000000007941 */ /* 0x000fea0003800200 */
.L_x_884:
        /* <DEDUP_REMOVED lines=41> */
.L_x_898:
[----:B------:R-:W1:Y:S01]  /*1de0*/  LDS R14, [R11] ;  /* 0x000000000b0e7984 */ /* 0x000e620000000800 */
[----:B------:R-:W-:-:S05]  /*1df0*/  VIADD R13, R13, 0x1 ;  /* 0x000000010d0d7836 */ /* 0x000fca0000000000 */
[----:B------:R-:W-:Y:S01]  /*1e00*/  ISETP.NE.AND P0, PT, R13, RZ, PT ;  /* 0x000000ff0d00720c */ /* 0x000fe20003f05270 */
[----:B-1----:R-:W-:-:S05]  /*1e10*/  FMUL.FTZ R14, R14, R7 ;  /* 0x000000070e0e7220 */ /* 0x002fca0000410000 */
[----:B------:R1:W-:Y:S02]  /*1e20*/  STS [R11], R14 ;  /* 0x0000000e0b007388 */ /* 0x0003e40000000800 */
[----:B-1----:R-:W-:-:S05]  /*1e30*/  IADD3 R11, PT, PT, R11, 0x200, RZ ;  /* 0x000002000b0b7810 */ /* 0x002fca0007ffe0ff */
[----:B------:R-:W-:Y:S05]  /*1e40*/  @P0 BRA `(.L_x_898) ;  /* 0xfffffffc00e40947 */ /* 0x000fea000383ffff */
.L_x_897:
[----:B------:R-:W-:Y:S05]  /*1e50*/  BSYNC.RECONVERGENT B1 ;  /* 0x0000000000017941 */ /* 0x000fea0003800200 */
.L_x_896:
        /* <DEDUP_REMOVED lines=12> */
.L_x_901:
        /* <DEDUP_REMOVED lines=52> */
.L_x_900:
[----:B------:R-:W-:Y:S05]  /*2260*/  BSYNC.RECONVERGENT B1 ;  /* 0x0000000000017941 */ /* 0x000fea0003800200 */
.L_x_899:
        /* <DEDUP_REMOVED lines=31> */
.L_x_903:
[----:B------:R-:W-:Y:S05]  /*2460*/  BSYNC.RECONVERGENT B1 ;  /* 0x0000000000017941 */ /* 0x000fea0003800200 */
.L_x_902:
        /* <DEDUP_REMOVED lines=14> */
.L_x_895:
[----:B------:R-:W-:Y:S05]  /*2550*/  BSYNC.RECONVERGENT B0 ;  /* 0x0000000000007941 */ /* 0x000fea0003800200 */
.L_x_894:
        /* <DEDUP_REMOVED lines=18> */
.L_x_905:
[----:B------:R-:W-:Y:S05]  /*2680*/  BSYNC.RECONVERGENT B0 ;  /* 0x0000000000007941 */ /* 0x000fea0003800200 */
.L_x_904:
        /* <DEDUP_REMOVED lines=27> */
.L_x_909:
        /* <DEDUP_REMOVED lines=34> */
.L_x_908:
        /* <DEDUP_REMOVED lines=16> */
.L_x_907:
[----:B------:R-:W-:Y:S05]  /*2b60*/  BSYNC.RECONVERGENT B6 ;  /* 0x0000000000067941 */ /* 0x000fea0003800200 */
.L_x_906:
[----:B------:R-:W4:Y:S01]  /*2b70*/  S2R R29, SR_TID.X ;  /* 0x00000000001d7919 */ /* 0x000f220000002100 */
[----:B------:R-:W-:Y:S01]  /*2b80*/  UMOV UR4, 0xffffffff ;  /* 0xffffffff00047882 */ /* 0x000fe20000000000 */
[----:B----4-:R-:W-:Y:S02]  /*2b90*/  LOP3.LUT R28, R29, 0x1f, RZ, 0xc0, !PT ;  /* 0x0000001f1d1c7812 */ /* 0x010fe400078ec0ff */
[----:B------:R-:W-:Y:S01]  /*2ba0*/  SHF.R.U32.HI R26, RZ, 0x5, R29 ;  /* 0x00000005ff1a7819 */ /* 0x000fe2000001161d */
[----:B------:R-:W-:Y:S06]  /*2bb0*/  BRA.DIV UR4, `(.L_x_910) ;  /* 0x0000000e04587947 */ /* 0x000fec000b800000 */
[----:B------:R-:W-:Y:S01]  /*2bc0*/  HFMA2 R30, -RZ, RZ, 0, 0 ;  /* 0x00000000ff1e7431 */ /* 0x000fe200000001ff */
[----:B-1-3--:R-:W-:Y:S01]  /*2bd0*/  MOV R4, RZ ;  /* 0x000000ff00047202 */ /* 0x00afe20000000f00 */
[----:B------:R-:W-:Y:S01]  /*2be0*/  HFMA2 R6, -RZ, RZ, 0, 0 ;  /* 0x00000000ff067431 */ /* 0x000fe200000001ff */
[----:B------:R-:W-:Y:S01]  /*2bf0*/  MOV R10, RZ ;  /* 0x000000ff000a7202 */ /* 0x000fe20000000f00 */
[----:B------:R-:W-:Y:S01]  /*2c00*/  HFMA2 R20, -RZ, RZ, 0, 0 ;  /* 0x00000000ff147431 */ /* 0x000fe200000001ff */
[----:B------:R-:W-:Y:S01]  /*2c10*/  MOV R14, RZ ;  /* 0x000000ff000e7202 */ /* 0x000fe20000000f00 */
[----:B--2---:R-:W-:Y:S02]  /*2c20*/  IMAD.MOV.U32 R2, RZ, RZ, RZ ;  /* 0x000000ffff027224 */ /* 0x004fe400078e00ff */
[----:B------:R-:W-:Y:S01]  /*2c30*/  FADD.FTZ R30, RZ, R30 ;  /* 0x0000001eff1e7221 */ /* 0x000fe20000010000 */
[----:B------:R-:W-:Y:S02]  /*2c40*/  IMAD.MOV.U32 R8, RZ, RZ, RZ ;  /* 0x000000ffff087224 */ /* 0x000fe400078e00ff */
[----:B------:R-:W-:Y:S01]  /*2c50*/  FADD.FTZ R4, RZ, R4 ;  /* 0x00000004ff047221 */ /* 0x000fe20000010000 */
[----:B------:R-:W-:-:S02]  /*2c60*/  IMAD.MOV.U32 R22, RZ, RZ, RZ ;  /* 0x000000ffff167224 */ /* 0x000fc400078e00ff */
[----:B------:R-:W-:Y:S01]  /*2c70*/  FADD.FTZ R2, RZ, R2 ;  /* 0x00000002ff027221 */ /* 0x000fe20000010000 */
[----:B------:R-:W-:Y:S01]  /*2c80*/  FADD.FTZ R6, RZ, R6 ;  /* 0x00000006ff067221 */ /* 0x000fe20000010000 */
[----:B------:R-:W-:Y:S01]  /*2c90*/  FADD.FTZ R8, RZ, R8 ;  /* 0x00000008ff087221 */ /* 0x000fe20000010000 */
[----:B------:R-:W-:Y:S01]  /*2ca0*/  FADD.FTZ R10, RZ, R10 ;  /* 0x0000000aff0a7221 */ /* 0x000fe20000010000 */
[----:B------:R-:W-:Y:S01]  /*2cb0*/  FADD.FTZ R20, RZ, R20 ;  /* 0x00000014ff147221 */ /* 0x000fe20000010000 */
[----:B------:R-:W-:Y:S01]  /*2cc0*/  FADD.FTZ R22, RZ, R22 ;  /* 0x00000016ff167221 */ /* 0x000fe20000010000 */
[--C-:B------:R-:W-:Y:S01]  /*2cd0*/  FADD.FTZ R24, RZ, R14.reuse ;  /* 0x0000000eff187221 */ /* 0x100fe20000010000 */
[----:B------:R-:W-:Y:S01]  /*2ce0*/  FADD.FTZ R31, RZ, R14 ;  /* 0x0000000eff1f7221 */ /* 0x000fe20000010000 */
[----:B0-----:R-:W0:Y:S04]  /*2cf0*/  SHFL.BFLY PT, R0, R30, 0x1, 0x1f ;  /* 0x0c201f001e007f89 */ /* 0x001e2800000e0000 */
[----:B------:R-:W1:Y:S04]  /*2d00*/  SHFL.BFLY PT, R3, R2, 0x1, 0x1f ;  /* 0x0c201f0002037f89 */ /* 0x000e6800000e0000 */
[----:B------:R-:W2:Y:S04]  /*2d10*/  SHFL.BFLY PT, R5, R4, 0x1, 0x1f ;  /* 0x0c201f0004057f89 */ /* 0x000ea800000e0000 */
[----:B------:R-:W3:Y:S04]  /*2d20*/  SHFL.BFLY PT, R7, R6, 0x1, 0x1f ;  /* 0x0c201f0006077f89 */ /* 0x000ee800000e0000 */
[----:B------:R-:W4:Y:S04]  /*2d30*/  SHFL.BFLY PT, R9, R8, 0x1, 0x1f ;  /* 0x0c201f0008097f89 */ /* 0x000f2800000e0000 */
[----:B------:R-:W5:Y:S04]  /*2d40*/  SHFL.BFLY PT, R21, R10, 0x1, 0x1f ;  /* 0x0c201f000a157f89 */ /* 0x000f6800000e0000 */
[----:B------:R-:W5:Y:S01]  /*2d50*/  SHFL.BFLY PT, R23, R20, 0x1, 0x1f ;  /* 0x0c201f0014177f89 */ /* 0x000f6200000e0000 */
[----:B0-----:R-:W-:-:S03]  /*2d60*/  FADD.FTZ R0, R30, R0 ;  /* 0x000000001e007221 */ /* 0x001fc60000010000 */
[----:B------:R-:W0:Y:S01]  /*2d70*/  SHFL.BFLY PT, R25, R22, 0x1, 0x1f ;  /* 0x0c201f0016197f89 */ /* 0x000e2200000e0000 */
[----:B-1----:R-:W-:-:S03]  /*2d80*/  FADD.FTZ R2, R2, R3 ;  /* 0x0000000302027221 */ /* 0x002fc60000010000 */
[----:B------:R-:W1:Y:S01]  /*2d90*/  SHFL.BFLY PT, R27, R24, 0x1, 0x1f ;  /* 0x0c201f00181b7f89 */ /* 0x000e6200000e0000 */
[----:B--2---:R-:W-:-:S03]  /*2da0*/  FADD.FTZ R4, R4, R5 ;  /* 0x0000000504047221 */ /* 0x004fc60000010000 */
[----:B------:R2:W2:Y:S01]  /*2db0*/  SHFL.BFLY PT, R14, R31, 0x1, 0x1f ;  /* 0x0c201f001f0e7f89 */ /* 0x0004a200000e0000 */
[----:B---3--:R-:W-:Y:S01]  /*2dc0*/  FADD.FTZ R6, R6, R7 ;  /* 0x0000000706067221 */ /* 0x008fe20000010000 */
[----:B----4-:R-:W-:Y:S01]  /*2dd0*/  FADD.FTZ R8, R8, R9 ;  /* 0x0000000908087221 */ /* 0x010fe20000010000 */
[----:B-----5:R-:W-:Y:S01]  /*2de0*/  FADD.FTZ R10, R10, R21 ;  /* 0x000000150a0a7221 */ /* 0x020fe20000010000 */
[----:B------:R-:W-:Y:S01]  /*2df0*/  FADD.FTZ R20, R20, R23 ;  /* 0x0000001714147221 */ /* 0x000fe20000010000 */
[----:B0-----:R-:W-:Y:S01]  /*2e00*/  FADD.FTZ R22, R22, R25 ;  /* 0x0000001916167221 */ /* 0x001fe20000010000 */
[----:B-1----:R-:W-:-:S07]  /*2e10*/  FADD.FTZ R24, R24, R27 ;  /* 0x0000001b18187221 */ /* 0x002fce0000010000 */
.L_x_946:
        /* <DEDUP_REMOVED lines=8> */
[----:B--2---:R-:W-:Y:S01]  /*2ea0*/  FADD.FTZ R31, R31, R14 ;  /* 0x0000000e1f1f7221 */ /* 0x004fe20000010000 */
        /* <DEDUP_REMOVED lines=22> */
.L_x_912:
[----:B------:R-:W-:Y:S05]  /*3010*/  BSYNC.RECONVERGENT B0 ;  /* 0x0000000000007941 */ /* 0x000fea0003800200 */
.L_x_911:
        /* <DEDUP_REMOVED lines=23> */
.L_x_914:
[----:B------:R-:W-:Y:S05]  /*3190*/  BSYNC.RECONVERGENT B0 ;  /* 0x0000000000007941 */ /* 0x000fea0003800200 */
.L_x_913:
        /* <DEDUP_REMOVED lines=13> */
.L_x_916:
[----:B------:R-:W-:Y:S05]  /*3270*/  BSYNC.RECONVERGENT B0 ;  /* 0x0000000000007941 */ /* 0x000fea0003800200 */
.L_x_915:
        /* <DEDUP_REMOVED lines=23> */
.L_x_918:
[----:B------:R-:W-:Y:S05]  /*33f0*/  BSYNC.RECONVERGENT B0 ;  /* 0x0000000000007941 */ /* 0x000fea0003800200 */
.L_x_917:
        /* <DEDUP_REMOVED lines=20> */
[----:B------:R-:W-:Y:S01]  /*3540*/  PRMT R3, R8, 0x7632, R3 ;  /* 0x0000763208037816 */ /* 0x000fe20000000003 */
[----:B------:R0:W-:Y:S01]  /*3550*/  STG.E.U16 desc[UR36][R12.64], R0 ;  /* 0x000000000c007986 */ /* 0x0001e2000c101524 */
[----:B------:R-:W-:-:S03]  /*3560*/  PRMT R5, R20, 0x7632, R5 ;  /* 0x0000763214057816 */ /* 0x000fc60000000005 */
        /* <DEDUP_REMOVED lines=11> */
.L_x_881:
        /* <DEDUP_REMOVED lines=16> */
.L_x_919:
[----:B------:R-:W-:Y:S05]  /*3720*/  EXIT ;  /* 0x000000000000794d */ /* 0x000fea0003800000 */
.L_x_883:
[----:B------:R-:W-:Y:S02]  /*3730*/  HFMA2 R12, -RZ, RZ, 0, 9.5367431640625e-07 ;  /* 0x00000010ff0c7431 */ /* 0x000fe400000001ff */
[----:B------:R-:W-:Y:S01]  /*3740*/  IMAD.MOV.U32 R11, RZ, RZ, 0x1f ;  /* 0x0000001fff0b7424 */ /* 0x000fe200078e00ff */
[----:B------:R-:W-:-:S07]  /*3750*/  MOV R15, 0xffffffff ;  /* 0xffffffff000f7802 */ /* 0x000fce0000000f00 */
[----:B------:R-:W-:Y:S05]  /*3760*/  WARPSYNC.COLLECTIVE R15, `(.L_x_920) ;  /* 0x000000000f087348 */ /* 0x000fea0003c00000 */
[----:B------:R0:W1:Y:S02]  /*3770*/  SHFL.BFLY P6, R14, R13, R12, R11 ;  /* 0x0c00000c0d0e7389 */ /* 0x00006400000c000b */
[----:B01----:R-:W-:Y:S05]  /*3780*/  ENDCOLLECTIVE ;  /* 0x000000000000791b */ /* 0x003fea0003800000 */
.L_x_920:
[----:B------:R-:W-:Y:S01]  /*3790*/  IMAD.MOV.U32 R12, RZ, RZ, 0x8 ;  /* 0x00000008ff0c7424 */ /* 0x000fe200078e00ff */
[----:B------:R-:W-:-:S04]  /*37a0*/  FMNMX.FTZ R0, R14, -3.40282346638528859812e+38, !PT ;  /* 0xff7fffff0e007809 */ /* 0x000fc80007810000 */
[----:B------:R-:W-:-:S07]  /*37b0*/  MOV R13, R0 ;  /* 0x00000000000d7202 */ /* 0x000fce0000000f00 */
[----:B------:R-:W-:Y:S05]  /*37c0*/  WARPSYNC.COLLECTIVE R15, `(.L_x_921) ;  /* 0x000000000f087348 */ /* 0x000fea0003c00000 */
[----:B------:R0:W1:Y:S02]  /*37d0*/  SHFL.BFLY P6, R14, R13, R12, R11 ;  /* 0x0c00000c0d0e7389 */ /* 0x00006400000c000b */
[----:B01----:R-:W-:Y:S05]  /*37e0*/  ENDCOLLECTIVE ;  /* 0x000000000000791b */ /* 0x003fea0003800000 */
.L_x_921:
[----:B------:R-:W-:Y:S01]  /*37f0*/  HFMA2 R12, -RZ, RZ, 0, 2.384185791015625e-07 ;  /* 0x00000004ff0c7431 */ /* 0x000fe200000001ff */
[----:B------:R-:W-:-:S04]  /*3800*/  FMNMX.FTZ R2, R0, R14, !PT ;  /* 0x0000000e00027209 */ /* 0x000fc80007810000 */
[----:B------:R-:W-:-:S07]  /*3810*/  MOV R13, R2 ;  /* 0x00000002000d7202 */ /* 0x000fce0000000f00 */
[----:B------:R-:W-:Y:S05]  /*3820*/  WARPSYNC.COLLECTIVE R15, `(.L_x_922) ;  /* 0x000000000f087348 */ /* 0x000fea0003c00000 */
[----:B------:R0:W1:Y:S02]  /*3830*/  SHFL.BFLY P6, R14, R13, R12, R11 ;  /* 0x0c00000c0d0e7389 */ /* 0x00006400000c000b */
[----:B01----:R-:W-:Y:S05]  /*3840*/  ENDCOLLECTIVE ;  /* 0x000000000000791b */ /* 0x003fea0003800000 */
.L_x_922:
[----:B------:R-:W-:Y:S02]  /*3850*/  MOV R12, 0x2 ;  /* 0x00000002000c7802 */ /* 0x000fe40000000f00 */
[----:B------:R-:W-:-:S05]  /*3860*/  FMNMX.FTZ R3, R2, R14, !PT ;  /* 0x0000000e02037209 */ /* 0x000fca0007810000 */
[----:B------:R-:W-:-:S07]  /*3870*/  IMAD.MOV.U32 R13, RZ, RZ, R3 ;  /* 0x000000ffff0d7224 */ /* 0x000fce00078e0003 */
[----:B------:R-:W-:Y:S05]  /*3880*/  WARPSYNC.COLLECTIVE R15, `(.L_x_923) ;  /* 0x000000000f087348 */ /* 0x000fea0003c00000 */
[----:B------:R0:W1:Y:S02]  /*3890*/  SHFL.BFLY P6, R14, R13, R12, R11 ;  /* 0x0c00000c0d0e7389 */ /* 0x00006400000c000b */
[----:B01----:R-:W-:Y:S05]  /*38a0*/  ENDCOLLECTIVE ;  /* 0x000000000000791b */ /* 0x003fea0003800000 */
.L_x_923:
[----:B------:R-:W-:Y:S01]  /*38b0*/  IMAD.MOV.U32 R12, RZ, RZ, 0x1 ;  /* 0x00000001ff0c7424 */ /* 0x000fe200078e00ff */
[----:B------:R-:W-:-:S04]  /*38c0*/  FMNMX.FTZ R4, R3, R14, !PT ;  /* 0x0000000e03047209 */ /* 0x000fc80007810000 */
[----:B------:R-:W-:-:S07]  /*38d0*/  MOV R13, R4 ;  /* 0x00000004000d7202 */ /* 0x000fce0000000f00 */
[----:B------:R-:W-:Y:S05]  /*38e0*/  WARPSYNC.COLLECTIVE R15, `(.L_x_924) ;  /* 0x000000000f087348 */ /* 0x000fea0003c00000 */
[----:B------:R0:W1:Y:S02]  /*38f0*/  SHFL.BFLY P6, R14, R13, R12, R11 ;  /* 0x0c00000c0d0e7389 */ /* 0x00006400000c000b */
[----:B01----:R-:W-:Y:S05]  /*3900*/  ENDCOLLECTIVE ;  /* 0x000000000000791b */ /* 0x003fea0003800000 */
.L_x_924:
[----:B------:R-:W-:Y:S05]  /*3910*/  BRA `(.L_x_925) ;  /* 0xffffffd000a87947 */ /* 0x000fea000383ffff */
.L_x_910:
[----:B---3--:R-:W-:Y:S01]  /*3920*/  HFMA2 R13, -RZ, RZ, 0, 0 ;  /* 0x00000000ff0d7431 */ /* 0x008fe200000001ff */
[----:B------:R-:W-:Y:S01]  /*3930*/  MOV R12, 0x2 ;  /* 0x00000002000c7802 */ /* 0x000fe20000000f00 */
[----:B--2---:R-:W-:Y:S01]  /*3940*/  IMAD.MOV.U32 R11, RZ, RZ, 0x1f ;  /* 0x0000001fff0b7424 */ /* 0x004fe200078e00ff */
[----:B------:R-:W-:-:S07]  /*3950*/  MOV R15, 0xffffffff ;  /* 0xffffffff000f7802 */ /* 0x000fce0000000f00 */
[----:B01----:R-:W-:Y:S05]  /*3960*/  WARPSYNC.COLLECTIVE R15, `(.L_x_926) ;  /* 0x000000000f087348 */ /* 0x003fea0003c00000 */
[----:B------:R2:W3:Y:S02]  /*3970*/  SHFL.BFLY P6, R14, R13, R12, R11 ;  /* 0x0c00000c0d0e7389 */ /* 0x0004e400000c000b */
[----:B0123--:R-:W-:Y:S05]  /*3980*/  ENDCOLLECTIVE ;  /* 0x000000000000791b */ /* 0x00ffea0003800000 */
.L_x_926:
[----:B------:R-:W-:Y:S01]  /*3990*/  HFMA2 R12, -RZ, RZ, 0, 5.9604644775390625e-08 ;  /* 0x00000001ff0c7431 */ /* 0x000fe200000001ff */
[----:B------:R-:W-:-:S05]  /*39a0*/  MOV R30, R14 ;  /* 0x0000000e001e7202 */ /* 0x000fca0000000f00 */
[----:B------:R-:W-:-:S04]  /*39b0*/  FADD.FTZ R30, RZ, R30 ;  /* 0x0000001eff1e7221 */ /* 0x000fc80000010000 */
[----:B------:R-:W-:-:S07]  /*39c0*/  IMAD.MOV.U32 R13, RZ, RZ, R30 ;  /* 0x000000ffff0d7224 */ /* 0x000fce00078e001e */
[----:B------:R-:W-:Y:S05]  /*39d0*/  WARPSYNC.COLLECTIVE R15, `(.L_x_927) ;  /* 0x000000000f087348 */ /* 0x000fea0003c00000 */
[----:B------:R0:W1:Y:S02]  /*39e0*/  SHFL.BFLY P6, R14, R13, R12, R11 ;  /* 0x0c00000c0d0e7389 */ /* 0x00006400000c000b */
[----:B01----:R-:W-:Y:S05]  /*39f0*/  ENDCOLLECTIVE ;  /* 0x000000000000791b */ /* 0x003fea0003800000 */
.L_x_927:
[----:B------:R-:W-:Y:S02]  /*3a00*/  IMAD.MOV.U32 R13, RZ, RZ, RZ ;  /* 0x000000ffff0d7224 */ /* 0x000fe400078e00ff */
[----:B------:R-:W-:Y:S01]  /*3a10*/  HFMA2 R12, -RZ, RZ, 0, 1.1920928955078125e-07 ;  /* 0x00000002ff0c7431 */ /* 0x000fe200000001ff */
[----:B------:R-:W-:-:S07]  /*3a20*/  MOV R0, R14 ;  /* 0x0000000e00007202 */ /* 0x000fce0000000f00 */
[----:B------:R-:W-:Y:S05]  /*3a30*/  WARPSYNC.COLLECTIVE R15, `(.L_x_928) ;  /* 0x000000000f087348 */ /* 0x000fea0003c00000 */
[----:B------:R0:W1:Y:S02]  /*3a40*/  SHFL.BFLY P6, R14, R13, R12, R11 ;  /* 0x0c00000c0d0e7389 */ /* 0x00006400000c000b */
[----:B01----:R-:W-:Y:S05]  /*3a50*/  ENDCOLLECTIVE ;  /* 0x000000000000791b */ /* 0x003fea0003800000 */
.L_x_928:
        /* <DEDUP_REMOVED lines=8> */
.L_x_929:
[----:B------:R-:W-:Y:S02]  /*3ae0*/  IMAD.MOV.U32 R13, RZ, RZ, RZ ;  /* 0x000000ffff0d7224 */ /* 0x000fe400078e00ff */
[----:B------:R-:W-:Y:S01]  /*3af0*/  HFMA2 R12, -RZ, RZ, 0, 1.1920928955078125e-07 ;  /* 0x00000002ff0c7431 */ /* 0x000fe200000001ff */
[----:B------:R-:W-:-:S07]  /*3b00*/  MOV R3, R14 ;  /* 0x0000000e00037202 */ /* 0x000fce0000000f00 */
[----:B------:R-:W-:Y:S05]  /*3b10*/  WARPSYNC.COLLECTIVE R15, `(.L_x_930) ;  /* 0x000000000f087348 */ /* 0x000fea0003c00000 */
[----:B------:R0:W1:Y:S02]  /*3b20*/  SHFL.BFLY P6, R14, R13, R12, R11 ;  /* 0x0c00000c0d0e7389 */ /* 0x00006400000c000b */
[----:B01----:R-:W-:Y:S05]  /*3b30*/  ENDCOLLECTIVE ;  /* 0x000000000000791b */ /* 0x003fea0003800000 */
.L_x_930:
        /* <DEDUP_REMOVED lines=8> */
.L_x_931:
[----:B------:R-:W-:Y:S02]  /*3bc0*/  IMAD.MOV.U32 R13, RZ, RZ, RZ ;  /* 0x000000ffff0d7224 */ /* 0x000fe400078e00ff */
[----:B------:R-:W-:Y:S01]  /*3bd0*/  HFMA2 R12, -RZ, RZ, 0, 1.1920928955078125e-07 ;  /* 0x00000002ff0c7431 */ /* 0x000fe200000001ff */
[----:B------:R-:W-:-:S07]  /*3be0*/  MOV R5, R14 ;  /* 0x0000000e00057202 */ /* 0x000fce0000000f00 */
[----:B------:R-:W-:Y:S05]  /*3bf0*/  WARPSYNC.COLLECTIVE R15, `(.L_x_932) ;  /* 0x000000000f087348 */ /* 0x000fea0003c00000 */
[----:B------:R0:W1:Y:S02]  /*3c00*/  SHFL.BFLY P6, R14, R13, R12, R11 ;  /* 0x0c00000c0d0e7389 */ /* 0x00006400000c000b */
[----:B01----:R-:W-:Y:S05]  /*3c10*/  ENDCOLLECTIVE ;  /* 0x000000000000791b */ /* 0x003fea0003800000 */
.L_x_932:
        /* <DEDUP_REMOVED lines=8> */
.L_x_933:
[----:B------:R-:W-:Y:S02]  /*3ca0*/  IMAD.MOV.U32 R13, RZ, RZ, RZ ;  /* 0x000000ffff0d7224 */ /* 0x000fe400078e00ff */
[----:B------:R-:W-:Y:S01]  /*3cb0*/  HFMA2 R12, -RZ, RZ, 0, 1.1920928955078125e-07 ;  /* 0x00000002ff0c7431 */ /* 0x000fe200000001ff */
[----:B------:R-:W-:-:S07]  /*3cc0*/  MOV R7, R14 ;  /* 0x0000000e00077202 */ /* 0x000fce0000000f00 */
[----:B------:R-:W-:Y:S05]  /*3cd0*/  WARPSYNC.COLLECTIVE R15, `(.L_x_934) ;  /* 0x000000000f087348 */ /* 0x000fea0003c00000 */
[----:B------:R0:W1:Y:S02]  /*3ce0*/  SHFL.BFLY P6, R14, R13, R12, R11 ;  /* 0x0c00000c0d0e7389 */ /* 0x00006400000c000b */
[----:B01----:R-:W-:Y:S05]  /*3cf0*/  ENDCOLLECTIVE ;  /* 0x000000000000791b */ /* 0x003fea0003800000 */
.L_x_934:
        /* <DEDUP_REMOVED lines=8> */
.L_x_935:
[----:B------:R-:W-:Y:S02]  /*3d80*/  IMAD.MOV.U32 R13, RZ, RZ, RZ ;  /* 0x000000ffff0d7224 */ /* 0x000fe400078e00ff */
[----:B------:R-:W-:Y:S01]  /*3d90*/  HFMA2 R12, -RZ, RZ, 0, 1.1920928955078125e-07 ;  /* 0x00000002ff0c7431 */ /* 0x000fe200000001ff */
[----:B------:R-:W-:-:S07]  /*3da0*/  MOV R9, R14 ;  /* 0x0000000e00097202 */ /* 0x000fce0000000f00 */
[----:B------:R-:W-:Y:S05]  /*3db0*/  WARPSYNC.COLLECTIVE R15, `(.L_x_936) ;  /* 0x000000000f087348 */ /* 0x000fea0003c00000 */
[----:B------:R0:W1:Y:S02]  /*3dc0*/  SHFL.BFLY P6, R14, R13, R12, R11 ;  /* 0x0c00000c0d0e7389 */ /* 0x00006400000c000b */
[----:B01----:R-:W-:Y:S05]  /*3dd0*/  ENDCOLLECTIVE ;  /* 0x000000000000791b */ /* 0x003fea0003800000 */
.L_x_936:
        /* <DEDUP_REMOVED lines=8> */
.L_x_937:
[----:B------:R-:W-:Y:S02]  /*3e60*/  IMAD.MOV.U32 R13, RZ, RZ, RZ ;  /* 0x000000ffff0d7224 */ /* 0x000fe400078e00ff */
[----:B------:R-:W-:Y:S01]  /*3e70*/  HFMA2 R12, -RZ, RZ, 0, 1.1920928955078125e-07 ;  /* 0x00000002ff0c7431 */ /* 0x000fe200000001ff */
[----:B------:R-:W-:-:S07]  /*3e80*/  MOV R21, R14 ;  /* 0x0000000e00157202 */ /* 0x000fce0000000f00 */
[----:B------:R-:W-:Y:S05]  /*3e90*/  WARPSYNC.COLLECTIVE R15, `(.L_x_938) ;  /* 0x000000000f087348 */ /* 0x000fea0003c00000 */
[----:B------:R0:W1:Y:S02]  /*3ea0*/  SHFL.BFLY P6, R14, R13, R12, R11 ;  /* 0x0c00000c0d0e7389 */ /* 0x00006400000c000b */
[----:B01----:R-:W-:Y:S05]  /*3eb0*/  ENDCOLLECTIVE ;  /* 0x000000000000791b */ /* 0x003fea0003800000 */
.L_x_938:
        /* <DEDUP_REMOVED lines=8> */
.L_x_939:
[----:B------:R-:W-:Y:S02]  /*3f40*/  IMAD.MOV.U32 R13, RZ, RZ, RZ ;  /* 0x000000ffff0d7224 */ /* 0x000fe400078e00ff */
[----:B------:R-:W-:Y:S01]  /*3f50*/  HFMA2 R12, -RZ, RZ, 0, 1.1920928955078125e-07 ;  /* 0x00000002ff0c7431 */ /* 0x000fe200000001ff */
[----:B------:R-:W-:-:S07]  /*3f60*/  MOV R23, R14 ;  /* 0x0000000e00177202 */ /* 0x000fce0000000f00 */
[----:B------:R-:W-:Y:S05]  /*3f70*/  WARPSYNC.COLLECTIVE R15, `(.L_x_940) ;  /* 0x000000000f087348 */ /* 0x000fea0003c00000 */
[----:B------:R0:W1:Y:S02]  /*3f80*/  SHFL.BFLY P6, R14, R13, R12, R11 ;  /* 0x0c00000c0d0e7389 */ /* 0x00006400000c000b */
[----:B01----:R-:W-:Y:S05]  /*3f90*/  ENDCOLLECTIVE ;  /* 0x000000000000791b */ /* 0x003fea0003800000 */
.L_x_940:
        /* <DEDUP_REMOVED lines=8> */
.L_x_941:
[----:B------:R-:W-:Y:S02]  /*4020*/  IMAD.MOV.U32 R13, RZ, RZ, RZ ;  /* 0x000000ffff0d7224 */ /* 0x000fe400078e00ff */
[----:B------:R-:W-:Y:S01]  /*4030*/  HFMA2 R12, -RZ, RZ, 0, 1.1920928955078125e-07 ;  /* 0x00000002ff0c7431 */ /* 0x000fe200000001ff */
[----:B------:R-:W-:-:S07]  /*4040*/  MOV R25, R14 ;  /* 0x0000000e00197202 */ /* 0x000fce0000000f00 */
[----:B------:R-:W-:Y:S05]  /*4050*/  WARPSYNC.COLLECTIVE R15, `(.L_x_942) ;  /* 0x000000000f087348 */ /* 0x000fea0003c00000 */
[----:B------:R0:W1:Y:S02]  /*4060*/  SHFL.BFLY P6, R14, R13, R12, R11 ;  /* 0x0c00000c0d0e7389 */ /* 0x00006400000c000b */
[----:B01----:R-:W-:Y:S05]  /*4070*/  ENDCOLLECTIVE ;  /* 0x000000000000791b */ /* 0x003fea0003800000 */
.L_x_942:
[----:B------:R-:W-:Y:S01]  /*4080*/  FADD.FTZ R22, R22, R25 ;  /* 0x0000001916167221 */ /* 0x000fe20000010000 */
[----:B------:R-:W-:Y:S02]  /*4090*/  IMAD.MOV.U32 R12, RZ, RZ, 0x1 ;  /* 0x00000001ff0c7424 */ /* 0x000fe400078e00ff */
[----:B------:R-:W-:-:S05]  /*40a0*/  FADD.FTZ R24, RZ, R14 ;  /* 0x0000000eff187221 */ /* 0x000fca0000010000 */
[----:B------:R-:W-:-:S07]  /*40b0*/  MOV R13, R24 ;  /* 0x00000018000d7202 */ /* 0x000fce0000000f00 */
[----:B------:R-:W-:Y:S05]  /*40c0*/  WARPSYNC.COLLECTIVE R15, `(.L_x_943) ;  /* 0x000000000f087348 */ /* 0x000fea0003c00000 */
[----:B------:R0:W1:Y:S02]  /*40d0*/  SHFL.BFLY P6, R14, R13, R12, R11 ;  /* 0x0c00000c0d0e7389 */ /* 0x00006400000c000b */
[----:B01----:R-:W-:Y:S05]  /*40e0*/  ENDCOLLECTIVE ;  /* 0x000000000000791b */ /* 0x003fea0003800000 */
.L_x_943:
[----:B------:R-:W-:Y:S02]  /*40f0*/  HFMA2 R13, -RZ, RZ, 0, 0 ;  /* 0x00000000ff0d7431 */ /* 0x000fe400000001ff */
[----:B------:R-:W-:Y:S01]  /*4100*/  IMAD.MOV.U32 R12, RZ, RZ, 0x2 ;  /* 0x00000002ff0c7424 */ /* 0x000fe200078e00ff */
[----:B------:R-:W-:-:S07]  /*4110*/  MOV R27, R14 ;  /* 0x0000000e001b7202 */ /* 0x000fce0000000f00 */
[----:B------:R-:W-:Y:S05]  /*4120*/  WARPSYNC.COLLECTIVE R15, `(.L_x_944) ;  /* 0x000000000f087348 */ /* 0x000fea0003c00000 */
[----:B------:R0:W1:Y:S02]  /*4130*/  SHFL.BFLY P6, R14, R13, R12, R11 ;  /* 0x0c00000c0d0e7389 */ /* 0x00006400000c000b */
[----:B01----:R-:W-:Y:S05]  /*4140*/  ENDCOLLECTIVE ;  /* 0x000000000000791b */ /* 0x003fea0003800000 */
.L_x_944:
[----:B------:R-:W-:Y:S01]  /*4150*/  FADD.FTZ R24, R24, R27 ;  /* 0x0000001b18187221 */ /* 0x000fe20000010000 */
[----:B------:R-:W-:Y:S02]  /*4160*/  HFMA2 R12, -RZ, RZ, 0, 5.9604644775390625e-08 ;  /* 0x00000001ff0c7431 */ /* 0x000fe400000001ff */
[----:B------:R-:W-:-:S05]  /*4170*/  FADD.FTZ R31, RZ, R14 ;  /* 0x0000000eff1f7221 */ /* 0x000fca0000010000 */
[----:B------:R-:W-:-:S07]  /*4180*/  MOV R13, R31 ;  /* 0x0000001f000d7202 */ /* 0x000fce0000000f00 */
[----:B------:R-:W-:Y:S05]  /*4190*/  WARPSYNC.COLLECTIVE R15, `(.L_x_945) ;  /* 0x000000000f087348 */ /* 0x000fea0003c00000 */
[----:B------:R0:W1:Y:S02]  /*41a0*/  SHFL.BFLY P6, R14, R13, R12, R11 ;  /* 0x0c00000c0d0e7389 */ /* 0x00006400000c000b */
[----:B01----:R-:W-:Y:S05]  /*41b0*/  ENDCOLLECTIVE ;  /* 0x000000000000791b */ /* 0x003fea0003800000 */
.L_x_945:
[----:B------:R-:W-:Y:S05]  /*41c0*/  BRA `(.L_x_946) ;  /* 0xffffffec00147947 */ /* 0x000fea000383ffff */
.L_x_947:
        /* <DEDUP_REMOVED lines=11> */
.L_x_27172:


//--------------------- .text._ZN4vllm25paged_attention_v2_kernelI13__nv_bfloat16hLi64ELi32ELi128ELNS_18Fp8KVCacheDataTypeE2ELb1ELi512EEEvPfS3_PT_PKS4_PKT0_SA_ifPKiSC_iPKfiiiSE_SE_iiiii --------------------------
	.section	.text._ZN4vllm25paged_attention_v2_kernelI13__nv_bfloat16hLi64ELi32ELi128ELNS_18Fp8KVCacheDataTypeE2ELb1ELi512EEEvPfS3_PT_PKS4_PKT0_SA_ifPKiSC_iPKfiiiSE_SE_iiiii,"ax",@progbits
	.align	128
        .global         _ZN4vllm25paged_attention_v2_kernelI13__nv_bfloat16hLi64ELi32ELi128ELNS_18Fp8KVCacheDataTypeE2ELb1ELi512EEEvPfS3_PT_PKS4_PKT0_SA_ifPKiSC_iPKfiiiSE_SE_iiiii
        .type           _ZN4vllm25paged_attention_v2_kernelI13__nv_bfloat16hLi64ELi32ELi128ELNS_18Fp8KVCacheDataTypeE2ELb1ELi512EEEvPfS3_PT_PKS4_PKT0_SA_ifPKiSC_iPKfiiiSE_SE_iiiii,@function
        .size           _ZN4vllm25paged_attention_v2_kernelI13__nv_bfloat16hLi64ELi32ELi128ELNS_18Fp8KVCacheDataTypeE2ELb1ELi512EEEvPfS3_PT_PKS4_PKT0_SA_ifPKiSC_iPKfiiiSE_SE_iiiii,(.L_x_27173 - _ZN4vllm25paged_attention_v2_kernelI13__nv_bfloat16hLi64ELi32ELi128ELNS_18Fp8KVCacheDataTypeE2ELb1ELi512EEEvPfS3_PT_PKS4_PKT0_SA_ifPKiSC_iPKfiiiSE_SE_iiiii)
        .other          _ZN4vllm25paged_attention_v2_kernelI13__nv_bfloat16hLi64ELi32ELi128ELNS_18Fp8KVCacheDataTypeE2ELb1ELi512EEEvPfS3_PT_PKS4_PKT0_SA_ifPKiSC_iPKfiiiSE_SE_iiiii,@"STO_CUDA_ENTRY STV_DEFAULT"
_ZN4vllm25paged_attention_v2_kernelI13__nv_bfloat16hLi64ELi32ELi128ELNS_18Fp8KVCacheDataTypeE2ELb1ELi512EEEvPfS3_PT_PKS4_PKT0_SA_ifPKiSC_iPKfiiiSE_SE_iiiii:
.text._ZN4vllm25paged_attention_v2_kernelI13__nv_bfloat16hLi64ELi32ELi128ELNS_18Fp8KVCacheDataTypeE2ELb1ELi512EEEvPfS3_PT_PKS4_PKT0_SA_ifPKiSC_iPKfiiiSE_SE_iiiii:
        /* <DEDUP_REMOVED lines=109> */
.L_x_948:
        /* <DEDUP_REMOVED lines=26> */
.L_x_952:
        /* <DEDUP_REMOVED lines=38> */
.L_x_950:
[----:B------:R-:W-:Y:S05]  /*0ad0*/  BSYNC.RECONVERGENT B6 ;  /* 0x0000000000067941 */ /* 0x000fea0003800200 */
.L_x_949:
        /* <DEDUP_REMOVED lines=14> */
.L_x_995:
        /* <DEDUP_REMOVED lines=12> */
[----:B------:R-:W-:Y:S01]  /*0c80*/  IMAD.MOV.U32 R13, RZ, RZ, RZ ;  /* 0x000000ffff0d7224 */ /* 0x000fe200078e00ff */
        /* <DEDUP_REMOVED lines=12> */
[----:B------:R-:W-:Y:S01]  /*0d50*/  IMAD.MOV.U32 R13, RZ, RZ, RZ ;  /* 0x000000ffff0d7224 */ /* 0x000fe200078e00ff */
        /* <DEDUP_REMOVED lines=8> */
[----:B------:R-:W-:Y:S01]  /*0de0*/  LEA.HI R4, R4, 0x1, RZ, 0x19 ;  /* 0x0000000104047811 */ /* 0x000fe200078fc8ff */
[----:B------:R-:W-:Y:S02]  /*0df0*/  HFMA2 R13, -RZ, RZ, 0, 0 ;  /* 0x00000000ff0d7431 */ /* 0x000fe400000001ff */
[----:B------:R-:W-:Y:S01]  /*0e00*/  IMAD.MOV.U32 R12, RZ, RZ, R20 ;  /* 0x000000ffff0c7224 */ /* 0x000fe200078e0014 */
[----:B------:R-:W-:Y:S02]  /*0e10*/  LOP3.LUT R4, R4, 0x3, RZ, 0xc0, !PT ;  /* 0x0000000304047812 */ /* 0x000fe400078ec0ff */
[----:B------:R-:W-:-:S03]  /*0e20*/  LEA R11, R2, R11, 0x18 ;  /* 0x0000000b020b7211 */ /* 0x000fc600078ec0ff */
[----:B------:R-:W-:Y:S01]  /*0e30*/  IMAD.MOV R4, RZ, RZ, -R4 ;  /* 0x000000ffff047224 */ /* 0x000fe200078e0a04 */
[----:B------:R-:W-:-:S07]  /*0e40*/  LEA R11, R20, R11, 0x2 ;  /* 0x0000000b140b7211 */ /* 0x000fce00078e10ff */
.L_x_958:
        /* <DEDUP_REMOVED lines=11> */
.L_x_957:
[----:B------:R-:W-:Y:S05]  /*0f00*/  BSYNC.RECONVERGENT B1 ;  /* 0x0000000000017941 */ /* 0x000fea0003800200 */
.L_x_956:
[----:B------:R-:W-:Y:S05]  /*0f10*/  @!P0 BRA `(.L_x_955) ;  /* 0x0000000c00088947 */ /* 0x000fea0003800000 */
[----:B------:R-:W-:Y:S01]  /*0f20*/  IMAD.IADD R4, R5, 0x1, -R12 ;  /* 0x0000000105047824 */ /* 0x000fe200078e0a0c */
[----:B------:R-:W-:Y:S01]  /*0f30*/  IADD3 R11, PT, PT, R3, 0x20, RZ ;  /* 0x00000020030b7810 */ /* 0x000fe20007ffe0ff */
[----:B------:R-:W-:Y:S01]  /*0f40*/  BSSY.RECONVERGENT B1, `(.L_x_959) ;  /* 0x000006d000017945 */ /* 0x000fe20003800200 */
[----:B------:R-:W-:Y:S02]  /*0f50*/  PLOP3.LUT P0, PT, PT, PT, PT, 0x80, 0x8 ;  /* 0x000000000008781c */ /* 0x000fe40003f0f070 */
[----:B------:R-:W-:Y:S02]  /*0f60*/  ISETP.GT.AND P4, PT, R4, 0x600, PT ;  /* 0x000006000400780c */ /* 0x000fe40003f84270 */
[----:B------:R-:W-:-:S05]  /*0f70*/  LEA R11, R2, R11, 0x18 ;  /* 0x0000000b020b7211 */ /* 0x000fca00078ec0ff */
[----:B------:R-:W-:-:S05]  /*0f80*/  IMAD R4, R12, 0x4, R11 ;  /* 0x000000040c047824 */ /* 0x000fca00078e020b */
[----:B------:R-:W-:Y:S01]  /*0f90*/  IADD3 R4, PT, PT, R4, 0x400, RZ ;  /* 0x0000040004047810 */ /* 0x000fe20007ffe0ff */
[----:B------:R-:W-:Y:S06]  /*0fa0*/  @!P4 BRA `(.L_x_960) ;  /* 0x000000040098c947 */ /* 0x000fec0003800000 */
[----:B------:R-:W-:Y:S01]  /*0fb0*/  PLOP3.LUT P0, PT, PT, PT, PT, 0x8, 0x80 ;  /* 0x000000000080781c */ /* 0x000fe20003f0e170 */
[----:B------:R-:W-:-:S12]  /*0fc0*/  VIADD R11, R5, 0xfffffa00 ;  /* 0xfffffa00050b7836 */ /* 0x000fd80000000000 */
.L_x_961:
        /* <DEDUP_REMOVED lines=100> */
.L_x_960:
[----:B------:R-:W-:Y:S05]  /*1610*/  BSYNC.RECONVERGENT B1 ;  /* 0x0000000000017941 */ /* 0x000fea0003800200 */
.L_x_959:
        /* <DEDUP_REMOVED lines=55> */
.L_x_963:
[----:B------:R-:W-:Y:S05]  /*1990*/  BSYNC.RECONVERGENT B1 ;  /* 0x0000000000017941 */ /* 0x000fea0003800200 */
.L_x_962:
        /* <DEDUP_REMOVED lines=26> */
.L_x_955:
[----:B------:R-:W-:Y:S05]  /*1b40*/  BSYNC.RECONVERGENT B0 ;  /* 0x0000000000007941 */ /* 0x000fea0003800200 */
.L_x_954:
        /* <DEDUP_REMOVED lines=41> */
.L_x_968:
[----:B------:R-:W1:Y:S01]  /*1de0*/  LDS R14, [R11] ;  /* 0x000000000b0e7984 */ /* 0x000e620000000800 */
[----:B------:R-:W-:-:S05]  /*1df0*/  VIADD R13, R13, 0x1 ;  /* 0x000000010d0d7836 */ /* 0x000fca0000000000 */
[----:B------:R-:W-:Y:S01]  /*1e00*/  ISETP.NE.AND P0, PT, R13, RZ, PT ;  /* 0x000000ff0d00720c */ /* 0x000fe20003f05270 */
[----:B-1----:R-:W-:-:S05]  /*1e10*/  FMUL.FTZ R14, R14, R7 ;  /* 0x000000070e0e7220 */ /* 0x002fca0000410000 */
[----:B------:R1:W-:Y:S02]  /*1e20*/  STS [R11], R14 ;  /* 0x0000000e0b007388 */ /* 0x0003e40000000800 */
[----:B-1----:R-:W-:-:S05]  /*1e30*/  IADD3 R11, PT, PT, R11, 0x200, RZ ;  /* 0x000002000b0b7810 */ /* 0x002fca0007ffe0ff */
[----:B------:R-:W-:Y:S05]  /*1e40*/  @P0 BRA `(.L_x_968) ;  /* 0xfffffffc00e40947 */ /* 0x000fea000383ffff */
.L_x_967:
[----:B------:R-:W-:Y:S05]  /*1e50*/  BSYNC.RECONVERGENT B1 ;  /* 0x0000000000017941 */ /* 0x000fea0003800200 */
.L_x_966:
        /* <DEDUP_REMOVED lines=12> */
.L_x_971:
        /* <DEDUP_REMOVED lines=52> */
.L_x_970:
[----:B------:R-:W-:Y:S05]  /*2260*/  BSYNC.RECONVERGENT B1 ;  /* 0x0000000000017941 */ /* 0x000fea0003800200 */
.L_x_969:
        /* <DEDUP_REMOVED lines=31> */
.L_x_973:
[----:B------:R-:W-:Y:S05]  /*2460*/  BSYNC.RECONVERGENT B1 ;  /* 0x0000000000017941 */ /* 0x000fea0003800200 */
.L_x_972:
        /* <DEDUP_REMOVED lines=14> */
.L_x_965:
[----:B------:R-:W-:Y:S05]  /*2550*/  BSYNC.RECONVERGENT B0 ;  /* 0x0000000000007941 */ /* 0x000fea0003800200 */
.L_x_964:
        /* <DEDUP_REMOVED lines=18> */
.L_x_975:
[----:B------:R-:W-:Y:S05]  /*2680*/  BSYNC.RECONVERGENT B0 ;  /* 0x0000000000007941 */ /* 0x000fea0003800200 */
.L_x_974:
        /* <DEDUP_REMOVED lines=27> */
.L_x_979:
        /* <DEDUP_REMOVED lines=34> */
.L_x_978:
        /* <DEDUP_REMOVED lines=16> */
.L_x_977:
[----:B------:R-:W-:Y:S05]  /*2b60*/  BSYNC.RECONVERGENT B6 ;  /* 0x0000000000067941 */ /* 0x000fea0003800200 */
.L_x_976:
[----:B------:R-:W4:Y:S01]  /*2b70*/  S2R R27, SR_TID.X ;  /* 0x00000000001b7919 */ /* 0x000f220000002100 */
[----:B------:R-:W-:Y:S01]  /*2b80*/  UMOV UR4, 0xffffffff ;  /* 0xffffffff00047882 */ /* 0x000fe20000000000 */
[----:B----4-:R-:W-:Y:S02]  /*2b90*/  LOP3.LUT R26, R27, 0x1f, RZ, 0xc0, !PT ;  /* 0x0000001f1b1a7812 */ /* 0x010fe400078ec0ff */
[----:B------:R-:W-:Y:S01]  /*2ba0*/  SHF.R.U32.HI R24, RZ, 0x5, R27 ;  /* 0x00000005ff187819 */ /* 0x000fe2000001161b */
[----:B------:R-:W-:Y:S06]  /*2bb0*/  BRA.DIV UR4, `(.L_x_980) ;  /* 0x0000000e04107947 */ /* 0x000fec000b800000 */
[----:B--2---:R-:W-:Y:S02]  /*2bc0*/  IMAD.MOV.U32 R5, RZ, RZ, RZ ;  /* 0x000000ffff057224 */ /* 0x004fe400078e00ff */
[----:B0--3--:R-:W-:Y:S01]  /*2bd0*/  HFMA2 R0, -RZ, RZ, 0, 0 ;  /* 0x00000000ff007431 */ /* 0x009fe200000001ff */
[----:B------:R-:W-:Y:S01]  /*2be0*/  MOV R9, RZ ;  /* 0x000000ff00097202 */ /* 0x000fe20000000f00 */
[----:B------:R-:W-:Y:S01]  /*2bf0*/  HFMA2 R14, -RZ, RZ, 0, 0 ;  /* 0x00000000ff0e7431 */ /* 0x000fe200000001ff */
[----:B------:R-:W-:Y:S01]  /*2c00*/  MOV R3, RZ ;  /* 0x000000ff00037202 */ /* 0x000fe20000000f00 */
[----:B-1----:R-:W-:Y:S02]  /*2c10*/  HFMA2 R7, -RZ, RZ, 0, 0 ;  /* 0x00000000ff077431 */ /* 0x002fe400000001ff */
[----:B------:R-:W-:Y:S02]  /*2c20*/  IMAD.MOV.U32 R23, RZ, RZ, RZ ;  /* 0x000000ffff177224 */ /* 0x000fe400078e00ff */
[----:B------:R-:W-:Y:S01]  /*2c30*/  FADD.FTZ R5, RZ, R5 ;  /* 0x00000005ff057221 */ /* 0x000fe20000010000 */
[----:B------:R-:W-:Y:S01]  /*2c40*/  FADD.FTZ R0, RZ, R0 ;  /* 0x00000000ff007221 */ /* 0x000fe20000010000 */
[--C-:B------:R-:W-:Y:S01]  /*2c50*/  FADD.FTZ R25, RZ, R14.reuse ;  /* 0x0000000eff197221 */ /* 0x100fe20000010000 */
[----:B------:R-:W-:Y:S01]  /*2c60*/  FADD.FTZ R23, RZ, R23 ;  /* 0x00000017ff177221 */ /* 0x000fe20000010000 */
[----:B------:R-:W-:Y:S01]  /*2c70*/  FADD.FTZ R9, RZ, R9 ;  /* 0x00000009ff097221 */ /* 0x000fe20000010000 */
[----:B------:R-:W-:Y:S01]  /*2c80*/  FADD.FTZ R7, RZ, R7 ;  /* 0x00000007ff077221 */ /* 0x000fe20000010000 */
[----:B------:R-:W-:Y:S01]  /*2c90*/  FADD.FTZ R3, RZ, R3 ;  /* 0x00000003ff037221 */ /* 0x000fe20000010000 */
[----:B------:R-:W0:Y:S01]  /*2ca0*/  SHFL.BFLY PT, R4, R5, 0x1, 0x1f ;  /* 0x0c201f0005047f89 */ /* 0x000e2200000e0000 */
[----:B------:R-:W-:-:S03]  /*2cb0*/  FADD.FTZ R10, RZ, R14 ;  /* 0x0000000eff0a7221 */ /* 0x000fc60000010000 */
[----:B------:R-:W1:Y:S04]  /*2cc0*/  SHFL.BFLY PT, R21, R0, 0x1, 0x1f ;  /* 0x0c201f0000157f89 */ /* 0x000e6800000e0000 */
[----:B------:R-:W2:Y:S04]  /*2cd0*/  SHFL.BFLY PT, R20, R25, 0x1, 0x1f ;  /* 0x0c201f0019147f89 */ /* 0x000ea800000e0000 */
[----:B------:R-:W3:Y:S04]  /*2ce0*/  SHFL.BFLY PT, R22, R23, 0x1, 0x1f ;  /* 0x0c201f0017167f89 */ /* 0x000ee800000e0000 */
[----:B------:R-:W4:Y:S04]  /*2cf0*/  SHFL.BFLY PT, R8, R9, 0x1, 0x1f ;  /* 0x0c201f0009087f89 */ /* 0x000f2800000e0000 */
[----:B------:R-:W5:Y:S04]  /*2d00*/  SHFL.BFLY PT, R6, R7, 0x1, 0x1f ;  /* 0x0c201f0007067f89 */ /* 0x000f6800000e0000 */
[----:B------:R-:W5:Y:S01]  /*2d10*/  SHFL.BFLY PT, R2, R3, 0x1, 0x1f ;  /* 0x0c201f0003027f89 */ /* 0x000f6200000e0000 */
[----:B0-----:R-:W-:-:S03]  /*2d20*/  FADD.FTZ R4, R5, R4 ;  /* 0x0000000405047221 */ /* 0x001fc60000010000 */
[----:B------:R0:W0:Y:S01]  /*2d30*/  SHFL.BFLY PT, R14, R10, 0x1, 0x1f ;  /* 0x0c201f000a0e7f89 */ /* 0x00002200000e0000 */
[----:B-1----:R-:W-:Y:S01]  /*2d40*/  FADD.FTZ R21, R0, R21 ;  /* 0x0000001500157221 */ /* 0x002fe20000010000 */
[----:B------:R-:W-:Y:S02]  /*2d50*/  IMAD.MOV.U32 R0, RZ, RZ, R4 ;  /* 0x000000ffff007224 */ /* 0x000fe400078e0004 */
[----:B--2---:R-:W-:Y:S01]  /*2d60*/  FADD.FTZ R20, R25, R20 ;  /* 0x0000001419147221 */ /* 0x004fe20000010000 */
[----:B---3--:R-:W-:Y:S01]  /*2d70*/  FADD.FTZ R22, R23, R22 ;  /* 0x0000001617167221 */ /* 0x008fe20000010000 */
[----:B----4-:R-:W-:Y:S01]  /*2d80*/  FADD.FTZ R8, R9, R8 ;  /* 0x0000000809087221 */ /* 0x010fe20000010000 */
[----:B-----5:R-:W-:Y:S01]  /*2d90*/  FADD.FTZ R6, R7, R6 ;  /* 0x0000000607067221 */ /* 0x020fe20000010000 */
[----:B------:R-:W-:-:S07]  /*2da0*/  FADD.FTZ R3, R3, R2 ;  /* 0x0000000203037221 */ /* 0x000fce0000010000 */
.L_x_1012:
[C---:B------:R-:W-:Y:S01]  /*2db0*/  LOP3.LUT P0, RZ, R27.reuse, 0x3, RZ, 0xc0, !PT ;  /* 0x000000031bff7812 */ /* 0x040fe2000780c0ff */
[----:B------:R-:W-:Y:S05]  /*2dc0*/  WARPSYNC.ALL ;  /* 0x0000000000007948 */ /* 0x000fea0003800000 */
[----:B------:R-:W-:Y:S01]  /*2dd0*/  LOP3.LUT R2, R27, 0x3c0, RZ, 0xc0, !PT ;  /* 0x000003c01b027812 */ /* 0x000fe200078ec0ff */
[----:B------:R-:W-:Y:S01]  /*2de0*/  BAR.SYNC.DEFER_BLOCKING 0x0 ;  /* 0x0000000000007b1d */ /* 0x000fe20000010000 */
[----:B------:R-:W-:Y:S01]  /*2df0*/  SHF.R.U32.HI R5, RZ, 0x2, R26 ;  /* 0x00000002ff057819 */ /* 0x000fe2000001161a */
[----:B0-----:R-:W-:Y:S01]  /*2e00*/  FADD.FTZ R10, R10, R14 ;  /* 0x0000000e0a0a7221 */ /* 0x001fe20000010000 */
[----:B------:R-:W-:-:S02]  /*2e10*/  ISETP.NE.OR P1, PT, R2, 0x40, P0 ;  /* 0x000000400200780c */ /* 0x000fc40000725670 */
[----:B------:R-:W-:Y:S01]  /*2e20*/  LEA R24, R24, R5, 0x6 ;  /* 0x0000000518187211 */ /* 0x000fe200078e30ff */
[----:B------:R-:W-:Y:S10]  /*2e30*/  BSSY.RECONVERGENT B0, `(.L_x_981) ;  /* 0x000000f000007945 */ /* 0x000ff40003800200 */
[----:B------:R-:W-:Y:S05]  /*2e40*/  @P1 BRA `(.L_x_982) ;  /* 0x0000000000341947 */ /* 0x000fea0003800000 */
[----:B------:R-:W0:Y:S01]  /*2e50*/  S2UR UR5, SR_CgaCtaId ;  /* 0x00000000000579c3 */ /* 0x000e220000008800 */
[----:B------:R-:W-:Y:S02]  /*2e60*/  UMOV UR4, 0x400 ;  /* 0x0000040000047882 */ /* 0x000fe40000000000 */
[----:B------:R-:W-:-:S04]  /*2e70*/  UIADD3 UR4, UPT, UPT, UR4, 0x20, URZ ;  /* 0x0000002004047890 */ /* 0x000fc8000fffe0ff */
[----:B0-----:R-:W-:-:S06]  /*2e80*/  ULEA UR4, UR5, UR4, 0x18 ;  /* 0x0000000405047291 */ /* 0x001fcc000f8ec0ff */
        /* <DEDUP_REMOVED lines=9> */
.L_x_982:
[----:B------:R-:W-:Y:S05]  /*2f20*/  BSYNC.RECONVERGENT B0 ;  /* 0x0000000000007941 */ /* 0x000fea0003800200 */
.L_x_981:
[----:B------:R-:W1:Y:S08]  /*2f30*/  S2UR UR5, SR_CgaCtaId ;  /* 0x00000000000579c3 */ /* 0x000e700000008800 */
[----:B------:R-:W-:Y:S01]  /*2f40*/  BAR.SYNC.DEFER_BLOCKING 0x0 ;  /* 0x0000000000007b1d */ /* 0x000fe20000010000 */
[C---:B------:R-:W-:Y:S02]  /*2f50*/  LOP3.LUT P1, RZ, R27.reuse, 0x3c3, RZ, 0xc0, !PT ;  /* 0x000003c31bff7812 */ /* 0x040fe4000782c0ff */
[----:B------:R-:W-:-:S02]  /*2f60*/  LOP3.LUT R2, R27, 0x3e3, RZ, 0xc0, !PT ;  /* 0x000003e31b027812 */ /* 0x000fc400078ec0ff */
[----:B------:R-:W-:Y:S01]  /*2f70*/  ISETP.GT.U32.AND P4, PT, R27, 0x1f, PT ;  /* 0x0000001f1b00780c */ /* 0x000fe20003f84070 */
[----:B------:R-:W-:Y:S01]  /*2f80*/  UMOV UR4, 0x400 ;  /* 0x0000040000047882 */ /* 0x000fe20000000000 */
[----:B------:R-:W-:Y:S01]  /*2f90*/  BSSY.RECONVERGENT B0, `(.L_x_983) ;  /* 0x0000017000007945 */ /* 0x000fe20003800200 */
[----:B------:R-:W-:Y:S01]  /*2fa0*/  UIADD3 UR4, UPT, UPT, UR4, 0x20, URZ ;  /* 0x0000002004047890 */ /* 0x000fe2000fffe0ff */
[C---:B------:R-:W-:Y:S02]  /*2fb0*/  ISETP.NE.AND P2, PT, R2.reuse, 0x20, PT ;  /* 0x000000200200780c */ /* 0x040fe40003f45270 */
[----:B------:R-:W-:Y:S01]  /*2fc0*/  ISETP.NE.AND P3, PT, R2, RZ, PT ;  /* 0x000000ff0200720c */ /* 0x000fe20003f65270 */
[----:B-1----:R-:W-:-:S06]  /*2fd0*/  ULEA UR4, UR5, UR4, 0x18 ;  /* 0x0000000405047291 */ /* 0x002fcc000f8ec0ff */
[----:B------:R-:W-:Y:S01]  /*2fe0*/  LEA R2, R24, UR4, 0x2 ;  /* 0x0000000418027c11 */ /* 0x000fe2000f8e10ff */
[----:B------:R-:W-:Y:S06]  /*2ff0*/  @P1 BRA `(.L_x_984) ;  /* 0x0000000000401947 */ /* 0x000fec0003800000 */
        /* <DEDUP_REMOVED lines=16> */
.L_x_984:
[----:B------:R-:W-:Y:S05]  /*3100*/  BSYNC.RECONVERGENT B0 ;  /* 0x0000000000007941 */ /* 0x000fea0003800200 */
.L_x_983:
        /* <DEDUP_REMOVED lines=12> */
.L_x_986:
[----:B------:R-:W-:Y:S05]  /*31d0*/  BSYNC.RECONVERGENT B0 ;  /* 0x0000000000007941 */ /* 0x000fea0003800200 */
.L_x_985:
[----:B------:R-:W-:Y:S06]  /*31e0*/  BAR.SYNC.DEFER_BLOCKING 0x0 ;  /* 0x0000000000007b1d */ /* 0x000fec0000010000 */
[----:B------:R-:W-:Y:S04]  /*31f0*/  BSSY.RECONVERGENT B0, `(.L_x_987) ;  /* 0x0000012000007945 */ /* 0x000fe80003800200 */
[----:B------:R-:W-:Y:S05]  /*3200*/  @P3 BRA `(.L_x_988) ;  /* 0x0000000000403947 */ /* 0x000fea0003800000 */
[----:B-1----:R-:W1:Y:S04]  /*3210*/  LDS R5, [R2] ;  /* 0x0000000002057984 */ /* 0x002e680000000800 */
[----:B0-----:R-:W0:Y:S04]  /*3220*/  LDS R7, [R2+0x20] ;  /* 0x0000200002077984 */ /* 0x001e280000000800 */
[----:B------:R-:W2:Y:S04]  /*3230*/  LDS R9, [R2+0x40] ;  /* 0x0000400002097984 */ /* 0x000ea80000000800 */
[----:B------:R-:W3:Y:S04]  /*3240*/  LDS R11, [R2+0x60] ;  /* 0x00006000020b7984 */ /* 0x000ee80000000800 */
[----:B------:R-:W4:Y:S04]  /*3250*/  LDS R13, [R2+0x80] ;  /* 0x00008000020d7984 */ /* 0x000f280000000800 */
[----:B------:R-:W5:Y:S04]  /*3260*/  LDS R4, [R2+0xa0] ;  /* 0x0000a00002047984 */ /* 0x000f680000000800 */
[----:B------:R-:W5:Y:S04]  /*3270*/  LDS R12, [R2+0xc0] ;  /* 0x0000c000020c7984 */ /* 0x000f680000000800 */
[----:B------:R-:W5:Y:S01]  /*3280*/  LDS R15, [R2+0xe0] ;  /* 0x0000e000020f7984 */ /* 0x000f620000000800 */
[----:B-1----:R-:W-:Y:S01]  /*3290*/  FADD.FTZ R20, R20, R5 ;  /* 0x0000000514147221 */ /* 0x002fe20000010000 */
[----:B0-----:R-:W-:Y:S01]  /*32a0*/  FADD.FTZ R22, R22, R7 ;  /* 0x0000000716167221 */ /* 0x001fe20000010000 */
[----:B--2---:R-:W-:Y:S01]  /*32b0*/  FADD.FTZ R8, R8, R9 ;  /* 0x0000000908087221 */ /* 0x004fe20000010000 */
[----:B---3--:R-:W-:Y:S01]  /*32c0*/  FADD.FTZ R6, R6, R11 ;  /* 0x0000000b06067221 */ /* 0x008fe20000010000 */
[----:B----4-:R-:W-:Y:S01]  /*32d0*/  FADD.FTZ R0, R0, R13 ;  /* 0x0000000d00007221 */ /* 0x010fe20000010000 */
[----:B-----5:R-:W-:Y:S01]  /*32e0*/  FADD.FTZ R3, R3, R4 ;  /* 0x0000000403037221 */ /* 0x020fe20000010000 */
[----:B------:R-:W-:Y:S01]  /*32f0*/  FADD.FTZ R21, R21, R12 ;  /* 0x0000000c15157221 */ /* 0x000fe20000010000 */
[----:B------:R-:W-:-:S07]  /*3300*/  FADD.FTZ R10, R10, R15 ;  /* 0x0000000f0a0a7221 */ /* 0x000fce0000010000 */
.L_x_988:
[----:B------:R-:W-:Y:S05]  /*3310*/  BSYNC.RECONVERGENT B0 ;  /* 0x0000000000007941 */ /* 0x000fea0003800200 */
.L_x_987:
[----:B------:R-:W-:Y:S06]  /*3320*/  BAR.SYNC.DEFER_BLOCKING 0x0 ;  /* 0x0000000000007b1d */ /* 0x000fec0000010000 */
[----:B------:R-:W-:Y:S05]  /*3330*/  @P4 EXIT ;  /* 0x000000000000494d */ /* 0x000fea0003800000 */
[----:B------:R-:W-:-:S04]  /*3340*/  IMAD R16, R19, R16, R17 ;  /* 0x0000001013107224 */ /* 0x000fc800078e0211 */
[----:B------:R-:W-:Y:S01]  /*3350*/  IMAD R2, R16, UR38, RZ ;  /* 0x0000002610027c24 */ /* 0x000fe2000f8e02ff */
[----:B------:R-:W-:Y:S06]  /*3360*/  @P0 EXIT ;  /* 0x000000000000094d */ /* 0x000fec0003800000 */
[----:B------:R-:W2:Y:S01]  /*3370*/  LDCU.64 UR4, c[0x0][0x390] ;  /* 0x00007200ff0477ac */ /* 0x000ea20008000a00 */
[----:B------:R-:W-:Y:S01]  /*3380*/  IMAD.SHL.U32 R18, R18, 0x40, RZ ;  /* 0x0000004012127824 */ /* 0x000fe200078e00ff */
[----:B------:R-:W-:Y:S02]  /*3390*/  SHF.L.U32 R2, R2, 0x6, RZ ;  /* 0x0000000602027819 */ /* 0x000fe400000006ff */
[----:B------:R-:W-:Y:S02]  /*33a0*/  SHF.R.U32.HI R27, RZ, 0x2, R27 ;  /* 0x00000002ff1b7819 */ /* 0x000fe4000001161b */
[----:B01----:R-:W-:Y:S02]  /*33b0*/  F2FP.BF16.F32.PACK_AB R20, R22, R20 ;  /* 0x000000141614723e */ /* 0x003fe400000010ff */
[----:B------:R-:W-:Y:S02]  /*33c0*/  IADD3 R2, P0, P1, R27, R2, R18 ;  /* 0x000000021b027210 */ /* 0x000fe4000791e012 */
[----:B------:R-:W-:-:S02]  /*33d0*/  F2FP.BF16.F32.PACK_AB R6, R6, R8 ;  /* 0x000000080606723e */ /* 0x000fc400000010ff */
[----:B------:R-:W-:Y:S02]  /*33e0*/  IADD3.X R5, PT, PT, RZ, RZ, RZ, P0, P1 ;  /* 0x000000ffff057210 */ /* 0x000fe400007e24ff */
[----:B------:R-:W-:Y:S02]  /*33f0*/  F2FP.BF16.F32.PACK_AB R0, R3, R0 ;  /* 0x000000000300723e */ /* 0x000fe400000010ff */
[----:B------:R-:W-:Y:S02]  /*3400*/  F2FP.BF16.F32.PACK_AB R10, R10, R21 ;  /* 0x000000150a0a723e */ /* 0x000fe400000010ff */
[----:B--2---:R-:W-:Y:S02]  /*3410*/  LEA R4, P0, R2, UR4, 0x1 ;  /* 0x0000000402047c11 */ /* 0x004fe4000f8008ff */
[----:B------:R-:W-:Y:S02]  /*3420*/  PRMT R3, R6, 0x7632, R3 ;  /* 0x0000763206037816 */ /* 0x000fe40000000003 */
[----:B------:R-:W-:-:S02]  /*3430*/  LEA.HI.X R5, R2, UR5, R5, 0x1, P0 ;  /* 0x0000000502057c11 */ /* 0x000fc400080f0c05 */
[----:B------:R-:W-:Y:S02]  /*3440*/  PRMT R2, R20, 0x7632, R2 ;  /* 0x0000763214027816 */ /* 0x000fe40000000002 */
[----:B------:R-:W-:Y:S01]  /*3450*/  PRMT R7, R0, 0x7632, R7 ;  /* 0x0000763200077816 */ /* 0x000fe20000000007 */
[----:B------:R-:W-:Y:S01]  /*3460*/  STG.E.U16 desc[UR36][R4.64], R20 ;  /* 0x0000001404007986 */ /* 0x000fe2000c101524 */
[----:B------:R-:W-:-:S03]  /*3470*/  PRMT R8, R10, 0x7632, R8 ;  /* 0x000076320a087816 */ /* 0x000fc60000000008 */
        /* <DEDUP_REMOVED lines=8> */
.L_x_951:
        /* <DEDUP_REMOVED lines=16> */
.L_x_989:
[----:B------:R-:W-:Y:S05]  /*3600*/  EXIT ;  /* 0x000000000000794d */ /* 0x000fea0003800000 */
.L_x_953:
[----:B------:R-:W-:Y:S01]  /*3610*/  HFMA2 R12, -RZ, RZ, 0, 9.5367431640625e-07 ;  /* 0x00000010ff0c7431 */ /* 0x000fe200000001ff */
[----:B------:R-:W-:Y:S01]  /*3620*/  MOV R11, 0x1f ;  /* 0x0000001f000b7802 */ /* 0x000fe20000000f00 */
[----:B------:R-:W-:-:S07]  /*3630*/  IMAD.MOV.U32 R15, RZ, RZ, -0x1 ;  /* 0xffffffffff0f7424 */ /* 0x000fce00078e00ff */
[----:B------:R-:W-:Y:S05]  /*3640*/  WARPSYNC.COLLECTIVE R15, `(.L_x_990) ;  /* 0x000000000f087348 */ /* 0x000fea0003c00000 */
[----:B------:R0:W1:Y:S02]  /*3650*/  SHFL.BFLY P6, R14, R13, R12, R11 ;  /* 0x0c00000c0d0e7389 */ /* 0x00006400000c000b */
[----:B01----:R-:W-:Y:S05]  /*3660*/  ENDCOLLECTIVE ;  /* 0x000000000000791b */ /* 0x003fea0003800000 */
.L_x_990:
[----:B------:R-:W-:Y:S01]  /*3670*/  HFMA2 R12, -RZ, RZ, 0, 4.76837158203125e-07 ;  /* 0x00000008ff0c7431 */ /* 0x000fe200000001ff */
[----:B------:R-:W-:-:S04]  /*3680*/  FMNMX.FTZ R0, R14, -3.40282346638528859812e+38, !PT ;  /* 0xff7fffff0e007809 */ /* 0x000fc80007810000 */
[----:B------:R-:W-:-:S07]  /*3690*/  MOV R13, R0 ;  /* 0x00000000000d7202 */ /* 0x000fce0000000f00 */
[----:B------:R-:W-:Y:S05]  /*36a0*/  WARPSYNC.COLLECTIVE R15, `(.L_x_991) ;  /* 0x000000000f087348 */ /* 0x000fea0003c00000 */
[----:B------:R0:W1:Y:S02]  /*36b0*/  SHFL.BFLY P6, R14, R13, R12, R11 ;  /* 0x0c00000c0d0e7389 */ /* 0x00006400000c000b */
[----:B01----:R-:W-:Y:S05]  /*36c0*/  ENDCOLLECTIVE ;  /* 0x000000000000791b */ /* 0x003fea0003800000 */
.L_x_991:
[----:B------:R-:W-:Y:S02]  /*36d0*/  MOV R12, 0x4 ;  /* 0x00000004000c7802 */ /* 0x000fe40000000f00 */
[----:B------:R-:W-:-:S05]  /*36e0*/  FMNMX.FTZ R2, R0, R14, !PT ;  /* 0x0000000e00027209 */ /* 0x000fca0007810000 */
[----:B------:R-:W-:-:S07]  /*36f0*/  IMAD.MOV.U32 R13, RZ, RZ, R2 ;  /* 0x000000ffff0d7224 */ /* 0x000fce00078e0002 */
[----:B------:R-:W-:Y:S05]  /*3700*/  WARPSYNC.COLLECTIVE R15, `(.L_x_992) ;  /* 0x000000000f087348 */ /* 0x000fea0003c00000 */
[----:B------:R0:W1:Y:S02]  /*3710*/  SHFL.BFLY P6, R14, R13, R12, R11 ;  /* 0x0c00000c0d0e7389 */ /* 0x00006400000c000b */
[----:B01----:R-:W-:Y:S05]  /*3720*/  ENDCOLLECTIVE ;  /* 0x000000000000791b */ /* 0x003fea0003800000 */
.L_x_992:
[----:B------:R-:W-:Y:S01]  /*3730*/  IMAD.MOV.U32 R12, RZ, RZ, 0x2 ;  /* 0x00000002ff0c7424 */ /* 0x000fe200078e00ff */
[----:B------:R-:W-:-:S04]  /*3740*/  FMNMX.FTZ R3, R2, R14, !PT ;  /* 0x0000000e02037209 */ /* 0x000fc80007810000 */
[----:B------:R-:W-:-:S07]  /*3750*/  MOV R13, R3 ;  /* 0x00000003000d7202 */ /* 0x000fce0000000f00 */
[----:B------:R-:W-:Y:S05]  /*3760*/  WARPSYNC.COLLECTIVE R15, `(.L_x_993) ;  /* 0x000000000f087348 */ /* 0x000fea0003c00000 */
[----:B------:R0:W1:Y:S02]  /*3770*/  SHFL.BFLY P6, R14, R13, R12, R11 ;  /* 0x0c00000c0d0e7389 */ /* 0x00006400000c000b */
[----:B01----:R-:W-:Y:S05]  /*3780*/  ENDCOLLECTIVE ;  /* 0x000000000000791b */ /* 0x003fea0003800000 */
.L_x_993:
[----:B------:R-:W-:Y:S01]  /*3790*/  HFMA2 R12, -RZ, RZ, 0, 5.9604644775390625e-08 ;  /* 0x00000001ff0c7431 */ /* 0x000fe200000001ff */
[----:B------:R-:W-:-:S04]  /*37a0*/  FMNMX.FTZ R4, R3, R14, !PT ;  /* 0x0000000e03047209 */ /* 0x000fc80007810000 */
[----:B------:R-:W-:-:S07]  /*37b0*/  MOV R13, R4 ;  /* 0x00000004000d7202 */ /* 0x000fce0000000f00 */
[----:B------:R-:W-:Y:S05]  /*37c0*/  WARPSYNC.COLLECTIVE R15, `(.L_x_994) ;  /* 0x000000000f087348 */ /* 0x000fea0003c00000 */
[----:B------:R0:W1:Y:S02]  /*37d0*/  SHFL.BFLY P6, R14, R13, R12, R11 ;  /* 0x0c00000c0d0e7389 */ /* 0x00006400000c000b */
[----:B01----:R-:W-:Y:S05]  /*37e0*/  ENDCOLLECTIVE ;  /* 0x000000000000791b */ /* 0x003fea0003800000 */
.L_x_994:
[----:B------:R-:W-:Y:S05]  /*37f0*/  BRA `(.L_x_995) ;  /* 0xffffffd000f07947 */ /* 0x000fea000383ffff */
.L_x_980:
[----:B---3--:R-:W-:Y:S01]  /*3800*/  IMAD.MOV.U32 R13, RZ, RZ, RZ ;  /* 0x000000ffff0d7224 */ /* 0x008fe200078e00ff */
[----:B------:R-:W-:Y:S01]  /*3810*/  MOV R12, 0x2 ;  /* 0x00000002000c7802 */ /* 0x000fe20000000f00 */
[----:B--2---:R-:W-:Y:S02]  /*3820*/  HFMA2 R11, -RZ, RZ, 0, 1.847743988037109375e-06 ;  /* 0x0000001fff0b7431 */ /* 0x004fe400000001ff */
[----:B------:R-:W-:-:S07]  /*3830*/  IMAD.MOV.U32 R15, RZ, RZ, -0x1 ;  /* 0xffffffffff0f7424 */ /* 0x000fce00078e00ff */
[----:B01----:R-:W-:Y:S05]  /*3840*/  WARPSYNC.COLLECTIVE R15, `(.L_x_996) ;  /* 0x000000000f087348 */ /* 0x003fea0003c00000 */
[----:B------:R2:W3:Y:S02]  /*3850*/  SHFL.BFLY P6, R14, R13, R12, R11 ;  /* 0x0c00000c0d0e7389 */ /* 0x0004e400000c000b */
[----:B0123--:R-:W-:Y:S05]  /*3860*/  ENDCOLLECTIVE ;  /* 0x000000000000791b */ /* 0x00ffea0003800000 */
.L_x_996:
[----:B------:R-:W-:Y:S02]  /*3870*/  HFMA2 R12, -RZ, RZ, 0, 5.9604644775390625e-08 ;  /* 0x00000001ff0c7431 */ /* 0x000fe400000001ff */
[----:B------:R-:W-:-:S05]  /*3880*/  FADD.FTZ R25, RZ, R14 ;  /* 0x0000000eff197221 */ /* 0x000fca0000010000 */
[----:B------:R-:W-:-:S07]  /*3890*/  MOV R13, R25 ;  /* 0x00000019000d7202 */ /* 0x000fce0000000f00 */
[----:B------:R-:W-:Y:S05]  /*38a0*/  WARPSYNC.COLLECTIVE R15, `(.L_x_997) ;  /* 0x000000000f087348 */ /* 0x000fea0003c00000 */
[----:B------:R0:W1:Y:S02]  /*38b0*/  SHFL.BFLY P6, R14, R13, R12, R11 ;  /* 0x0c00000c0d0e7389 */ /* 0x00006400000c000b */
[----:B01----:R-:W-:Y:S05]  /*38c0*/  ENDCOLLECTIVE ;  /* 0x000000000000791b */ /* 0x003fea0003800000 */
.L_x_997:
[----:B------:R-:W-:Y:S01]  /*38d0*/  MOV R13, RZ ;  /* 0x000000ff000d7202 */ /* 0x000fe20000000f00 */
[----:B------:R-:W-:Y:S02]  /*38e0*/  HFMA2 R12, -RZ, RZ, 0, 1.1920928955078125e-07 ;  /* 0x00000002ff0c7431 */ /* 0x000fe400000001ff */
[----:B------:R-:W-:-:S07]  /*38f0*/  IMAD.MOV.U32 R20, RZ, RZ, R14 ;  /* 0x000000ffff147224 */ /* 0x000fce00078e000e */
[----:B------:R-:W-:Y:S05]  /*3900*/  WARPSYNC.COLLECTIVE R15, `(.L_x_998) ;  /* 0x000000000f087348 */ /* 0x000fea0003c00000 */
[----:B------:R0:W1:Y:S02]  /*3910*/  SHFL.BFLY P6, R14, R13, R12, R11 ;  /* 0x0c00000c0d0e7389 */ /* 0x00006400000c000b */
[----:B01----:R-:W-:Y:S05]  /*3920*/  ENDCOLLECTIVE ;  /* 0x000000000000791b */ /* 0x003fea0003800000 */
.L_x_998:
        /* <DEDUP_REMOVED lines=8> */
.L_x_999:
[----:B------:R-:W-:Y:S01]  /*39b0*/  MOV R13, RZ ;  /* 0x000000ff000d7202 */ /* 0x000fe20000000f00 */
[----:B------:R-:W-:Y:S02]  /*39c0*/  HFMA2 R12, -RZ, RZ, 0, 1.1920928955078125e-07 ;  /* 0x00000002ff0c7431 */ /* 0x000fe400000001ff */
[----:B------:R-:W-:-:S07]  /*39d0*/  IMAD.MOV.U32 R22, RZ, RZ, R14 ;  /* 0x000000ffff167224 */ /* 0x000fce00078e000e */
[----:B------:R-:W-:Y:S05]  /*39e0*/  WARPSYNC.COLLECTIVE R15, `(.L_x_1000) ;  /* 0x000000000f087348 */ /* 0x000fea0003c00000 */
[----:B------:R0:W1:Y:S02]  /*39f0*/  SHFL.BFLY P6, R14, R13, R12, R11 ;  /* 0x0c00000c0d0e7389 */ /* 0x00006400000c000b */
[----:B01----:R-:W-:Y:S05]  /*3a00*/  ENDCOLLECTIVE ;  /* 0x000000000000791b */ /* 0x003fea0003800000 */
.L_x_1000:
        /* <DEDUP_REMOVED lines=8> */
.L_x_1001:
[----:B------:R-:W-:Y:S01]  /*3a90*/  MOV R13, RZ ;  /* 0x000000ff000d7202 */ /* 0x000fe20000000f00 */
[----:B------:R-:W-:Y:S02]  /*3aa0*/  HFMA2 R12, -RZ, RZ, 0, 1.1920928955078125e-07 ;  /* 0x00000002ff0c7431 */ /* 0x000fe400000001ff */
[----:B------:R-:W-:-:S07]  /*3ab0*/  IMAD.MOV.U32 R8, RZ, RZ, R14 ;  /* 0x000000ffff087224 */ /* 0x000fce00078e000e */
[----:B------:R-:W-:Y:S05]  /*3ac0*/  WARPSYNC.COLLECTIVE R15, `(.L_x_1002) ;  /* 0x000000000f087348 */ /* 0x000fea0003c00000 */
[----:B------:R0:W1:Y:S02]  /*3ad0*/  SHFL.BFLY P6, R14, R13, R12, R11 ;  /* 0x0c00000c0d0e7389 */ /* 0x00006400000c000b */
[----:B01----:R-:W-:Y:S05]  /*3ae0*/  ENDCOLLECTIVE ;  /* 0x000000000000791b */ /* 0x003fea0003800000 */
.L_x_1002:
        /* <DEDUP_REMOVED lines=8> */
.L_x_1003:
[----:B------:R-:W-:Y:S01]  /*3b70*/  MOV R13, RZ ;  /* 0x000000ff000d7202 */ /* 0x000fe20000000f00 */
[----:B------:R-:W-:Y:S02]  /*3b80*/  HFMA2 R12, -RZ, RZ, 0, 1.1920928955078125e-07 ;  /* 0x00000002ff0c7431 */ /* 0x000fe400000001ff */
[----:B------:R-:W-:-:S07]  /*3b90*/  IMAD.MOV.U32 R6, RZ, RZ, R14 ;  /* 0x000000ffff067224 */ /* 0x000fce00078e000e */
[----:B------:R-:W-:Y:S05]  /*3ba0*/  WARPSYNC.COLLECTIVE R15, `(.L_x_1004) ;  /* 0x000000000f087348 */ /* 0x000fea0003c00000 */
[----:B------:R0:W1:Y:S02]  /*3bb0*/  SHFL.BFLY P6, R14, R13, R12, R11 ;  /* 0x0c00000c0d0e7389 */ /* 0x00006400000c000b */
[----:B01----:R-:W-:Y:S05]  /*3bc0*/  ENDCOLLECTIVE ;  /* 0x000000000000791b */ /* 0x003fea0003800000 */
.L_x_1004:
        /* <DEDUP_REMOVED lines=8> */
.L_x_1005:
[----:B------:R-:W-:Y:S01]  /*3c50*/  MOV R13, RZ ;  /* 0x000000ff000d7202 */ /* 0x000fe20000000f00 */
[----:B------:R-:W-:Y:S02]  /*3c60*/  HFMA2 R12, -RZ, RZ, 0, 1.1920928955078125e-07 ;  /* 0x00000002ff0c7431 */ /* 0x000fe400000001ff */
[----:B------:R-:W-:-:S07]  /*3c70*/  IMAD.MOV.U32 R4, RZ, RZ, R14 ;  /* 0x000000ffff047224 */ /* 0x000fce00078e000e */
[----:B------:R-:W-:Y:S05]  /*3c80*/  WARPSYNC.COLLECTIVE R15, `(.L_x_1006) ;  /* 0x000000000f087348 */ /* 0x000fea0003c00000 */
[----:B------:R0:W1:Y:S02]  /*3c90*/  SHFL.BFLY P6, R14, R13, R12, R11 ;  /* 0x0c00000c0d0e7389 */ /* 0x00006400000c000b */
[----:B01----:R-:W-:Y:S05]  /*3ca0*/  ENDCOLLECTIVE ;  /* 0x000000000000791b */ /* 0x003fea0003800000 */
.L_x_1006:
        /* <DEDUP_REMOVED lines=8> */
.L_x_1007:
[----:B------:R-:W-:Y:S01]  /*3d30*/  MOV R13, RZ ;  /* 0x000000ff000d7202 */ /* 0x000fe20000000f00 */
[----:B------:R-:W-:Y:S02]  /*3d40*/  HFMA2 R12, -RZ, RZ, 0, 1.1920928955078125e-07 ;  /* 0x00000002ff0c7431 */ /* 0x000fe400000001ff */
[----:B------:R-:W-:-:S07]  /*3d50*/  IMAD.MOV.U32 R2, RZ, RZ, R14 ;  /* 0x000000ffff027224 */ /* 0x000fce00078e000e */
[----:B------:R-:W-:Y:S05]  /*3d60*/  WARPSYNC.COLLECTIVE R15, `(.L_x_1008) ;  /* 0x000000000f087348 */ /* 0x000fea0003c00000 */
[----:B------:R0:W1:Y:S02]  /*3d70*/  SHFL.BFLY P6, R14, R13, R12, R11 ;  /* 0x0c00000c0d0e7389 */ /* 0x00006400000c000b */
[----:B01----:R-:W-:Y:S05]  /*3d80*/  ENDCOLLECTIVE ;  /* 0x000000000000791b */ /* 0x003fea0003800000 */
.L_x_1008:
        /* <DEDUP_REMOVED lines=8> */
.L_x_1009:
[----:B------:R-:W-:Y:S01]  /*3e10*/  MOV R13, RZ ;  /* 0x000000ff000d7202 */ /* 0x000fe20000000f00 */
[----:B------:R-:W-:Y:S02]  /*3e20*/  HFMA2 R12, -RZ, RZ, 0, 1.1920928955078125e-07 ;  /* 0x00000002ff0c7431 */ /* 0x000fe400000001ff */
[----:B------:R-:W-:-:S07]  /*3e30*/  IMAD.MOV.U32 R21, RZ, RZ, R14 ;  /* 0x000000ffff157224 */ /* 0x000fce00078e000e */
[----:B------:R-:W-:Y:S05]  /*3e40*/  WARPSYNC.COLLECTIVE R15, `(.L_x_1010) ;  /* 0x000000000f087348 */ /* 0x000fea0003c00000 */
[----:B------:R0:W1:Y:S02]  /*3e50*/  SHFL.BFLY P6, R14, R13, R12, R11 ;  /* 0x0c00000c0d0e7389 */ /* 0x00006400000c000b */
[----:B01----:R-:W-:Y:S05]  /*3e60*/  ENDCOLLECTIVE ;  /* 0x000000000000791b */ /* 0x003fea0003800000 */
.L_x_1010:
[----:B------:R-:W-:Y:S01]  /*3e70*/  FADD.FTZ R21, R0, R21 ;  /* 0x0000001500157221 */ /* 0x000fe20000010000 */
[----:B------:R-:W-:Y:S02]  /*3e80*/  MOV R0, R4 ;  /* 0x0000000400007202 */ /* 0x000fe40000000f00 */
[----:B------:R-:W-:Y:S01]  /*3e90*/  MOV R12, 0x1 ;  /* 0x00000001000c7802 */ /* 0x000fe20000000f00 */
[----:B------:R-:W-:-:S04]  /*3ea0*/  FADD.FTZ R10, RZ, R14 ;  /* 0x0000000eff0a7221 */ /* 0x000fc80000010000 */
[----:B------:R-:W-:-:S07]  /*3eb0*/  IMAD.MOV.U32 R13, RZ, RZ, R10 ;  /* 0x000000ffff0d7224 */ /* 0x000fce00078e000a */
[----:B------:R-:W-:Y:S05]  /*3ec0*/  WARPSYNC.COLLECTIVE R15, `(.L_x_1011) ;  /* 0x000000000f087348 */ /* 0x000fea0003c00000 */
[----:B------:R0:W1:Y:S02]  /*3ed0*/  SHFL.BFLY P6, R14, R13, R12, R11 ;  /* 0x0c00000c0d0e7389 */ /* 0x00006400000c000b */
[----:B01----:R-:W-:Y:S05]  /*3ee0*/  ENDCOLLECTIVE ;  /* 0x000000000000791b */ /* 0x003fea0003800000 */
.L_x_1011:
[----:B------:R-:W-:Y:S05]  /*3ef0*/  BRA `(.L_x_1012) ;  /* 0xffffffec00ac7947 */ /* 0x000fea000383ffff */
.L_x_1013:
        /* <DEDUP_REMOVED lines=16> */
.L_x_27173:


//--------------------- .text._ZN4vllm25paged_attention_v2_kernelI13__nv_bfloat16hLi32ELi32ELi128ELNS_18Fp8KVCacheDataTypeE2ELb1ELi512EEEvPfS3_PT_PKS4_PKT0_SA_ifPKiSC_iPKfiiiSE_SE_iiiii --------------------------
	.section	.text._ZN4vllm25paged_attention_v2_kernelI13__nv_bfloat16hLi32ELi32ELi128ELNS_18Fp8KVCacheDataTypeE2ELb1ELi512EEEvPfS3_PT_PKS4_PKT0_SA_ifPKiSC_iPKfiiiSE_SE_iiiii,"ax",@progbits
	.align	128
        .global         _ZN4vllm25paged_attention_v2_kernelI13__nv_bfloat16hLi32ELi32ELi128ELNS_18Fp8KVCacheDataTypeE2ELb1ELi512EEEvPfS3_PT_PKS4_PKT0_SA_ifPKiSC_iPKfiiiSE_SE_iiiii
        .type           _ZN4vllm25paged_attention_v2_kernelI13__nv_bfloat16hLi32ELi32ELi128ELNS_18Fp8KVCacheDataTypeE2ELb1ELi512EEEvPfS3_PT_PKS4_PKT0_SA_ifPKiSC_iPKfiiiSE_SE_iiiii,@function
        .size           _ZN4vllm25paged_attention_v2_kernelI13__nv_bfloat16hLi32ELi32ELi128ELNS_18Fp8KVCacheDataTypeE2ELb1ELi512EEEvPfS3_PT_PKS4_PKT0_SA_ifPKiSC_iPKfiiiSE_SE_iiiii,(.L_x_27174 - _ZN4vllm25paged_attention_v2_kernelI13__nv_bfloat16hLi32ELi32ELi128ELNS_18Fp8KVCacheDataTypeE2ELb1ELi512EEEvPfS3_PT_PKS4_PKT0_SA_ifPKiSC_iPKfiiiSE_SE_iiiii)
        .other          _ZN4vllm25paged_attention_v2_kernelI13__nv_bfloat16hLi32ELi32ELi128ELNS_18Fp8KVCacheDataTypeE2ELb1ELi512EEEvPfS3_PT_PKS4_PKT0_SA_ifPKiSC_iPKfiiiSE_SE_iiiii,@"STO_CUDA_ENTRY STV_DEFAULT"
_ZN4vllm25paged_attention_v2_kernelI13__nv_bfloat16hLi32ELi32ELi128ELNS_18Fp8KVCacheDataTypeE2ELb1ELi512EEEvPfS3_PT_PKS4_PKT0_SA_ifPKiSC_iPKfiiiSE_SE_iiiii:
.text._ZN4vllm25paged_attention_v2_kernelI13__nv_bfloat16hLi32ELi32ELi128ELNS_18Fp8KVCacheDataTypeE2ELb1ELi512EEEvPfS3_PT_PKS4_PKT0_SA_ifPKiSC_iPKfiiiSE_SE_iiiii:
        /* <DEDUP_REMOVED lines=12> */
[----:B------:R-:W1:Y:S01]  /*00c0*/  S2R R17, SR_CTAID.X ;  /* 0x0000000000117919 */ /* 0x000e620000002500 */
[----:B------:R-:W2:Y:S02]  /*00d0*/  LDCU UR38, c[0x0][0x378] ;  /* 0x00006f00ff2677ac */ /* 0x000ea40008000800 */
[----:B------:R-:W-:-:S03]  /*00e0*/  IABS R8, R11 ;  /* 0x0000000b00087213 */ /* 0x000fc60000000000 */
[----:B------:R-:W3:Y:S08]  /*00f0*/  LDC R5, c[0x0][0x408] ;  /* 0x00010200ff057b82 */ /* 0x000ef00000000800 */
[----:B------:R-:W1:Y:S01]  /*0100*/  LDC R16, c[0x0][0x370] ;  /* 0x0000dc00ff107b82 */ /* 0x000e620000000800 */
[-C--:B0-----:R-:W-:Y:S02]  /*0110*/  IABS R22, R2.reuse ;  /* 0x0000000200167213 */ /* 0x081fe40000000000 */
[----:B------:R-:W-:-:S02]  /*0120*/  LOP3.LUT R11, R11, R2, RZ, 0x3c, !PT ;  /* 0x000000020b0b7212 */ /* 0x000fc400078e3cff */
[----:B------:R-:W0:Y:S03]  /*0130*/  I2F.RP R3, R22 ;  /* 0x0000001600037306 */ /* 0x000e260000209400 */
[----:B------:R-:W-:Y:S01]  /*0140*/  BAR.SYNC.DEFER_BLOCKING 0x0 ;  /* 0x0000000000007b1d */ /* 0x000fe20000010000 */
[----:B------:R-:W-:Y:S02]  /*0150*/  ISETP.GE.AND P2, PT, R11, RZ, PT ;  /* 0x000000ff0b00720c */ /* 0x000fe40003f46270 */
[----:B---3--:R-:W-:-:S03]  /*0160*/  ISETP.GE.AND P1, PT, R5, RZ, PT ;  /* 0x000000ff0500720c */ /* 0x008fc60003f26270 */
[----:B0-----:R-:W0:Y:S10]  /*0170*/  MUFU.RCP R3, R3 ;  /* 0x0000000300037308 */ /* 0x001e340000001000 */
[----:B------:R-:W1:Y:S01]  /*0180*/  @P1 LDC R12, c[0x0][0x3f8] ;  /* 0x0000fe00ff0c1b82 */ /* 0x000e620000000800 */
[----:B0-----:R-:W-:-:S04]  /*0190*/  VIADD R6, R3, 0xffffffe ;  /* 0x0ffffffe03067836 */ /* 0x001fc80000000000 */
[----:B------:R0:W3:Y:S01]  /*01a0*/  F2I.FTZ.U32.TRUNC.NTZ R7, R6 ;  /* 0x0000000600077305 */ /* 0x0000e2000021f000 */
[----:B-1----:R-:W-:Y:S02]  /*01b0*/  @P1 IMAD R12, R16, R12, R17 ;  /* 0x0000000c100c1224 */ /* 0x002fe400078e0211 */
[----:B0-----:R-:W-:Y:S02]  /*01c0*/  HFMA2 R6, -RZ, RZ, 0, 0 ;  /* 0x00000000ff067431 */ /* 0x001fe400000001ff */
[----:B---3--:R-:W-:-:S04]  /*01d0*/  IMAD R0, R7, R22, RZ ;  /* 0x0000001607007224 */ /* 0x008fc800078e02ff */
[----:B------:R-:W-:-:S04]  /*01e0*/  IMAD.MOV R13, RZ, RZ, -R0 ;  /* 0x000000ffff0d7224 */ /* 0x000fc800078e0a00 */
[----:B------:R-:W-:Y:S02]  /*01f0*/  IMAD.HI.U32 R0, R7, R13, R6 ;  /* 0x0000000d07007227 */ /* 0x000fe400078e0006 */
[----:B------:R-:W0:Y:S02]  /*0200*/  S2R R6, SR_TID.X ;  /* 0x0000000000067919 */ /* 0x000e240000002100 */
[----:B------:R-:W-:Y:S01]  /*0210*/  IMAD.MOV.U32 R7, RZ, RZ, R8 ;  /* 0x000000ffff077224 */ /* 0x000fe200078e0008 */
[----:B------:R-:W-:-:S03]  /*0220*/  LEA R8, R18, 0x10, 0x4 ;  /* 0x0000001012087811 */ /* 0x000fc600078e20ff */
[----:B------:R-:W-:-:S05]  /*0230*/  IMAD.HI.U32 R10, R0, R7, RZ ;  /* 0x00000007000a7227 */ /* 0x000fca00078e00ff */
[----:B------:R-:W-:-:S05]  /*0240*/  IADD3 R3, PT, PT, -R10, RZ, RZ ;  /* 0x000000ff0a037210 */ /* 0x000fca0007ffe1ff */
[----:B------:R-:W-:Y:S01]  /*0250*/  IMAD R7, R22, R3, R7 ;  /* 0x0000000316077224 */ /* 0x000fe200078e0207 */
[----:B------:R-:W-:-:S04]  /*0260*/  IADD3 R3, PT, PT, R9, 0x1f, RZ ;  /* 0x0000001f09037810 */ /* 0x000fc80007ffe0ff */
[----:B------:R-:W-:Y:S02]  /*0270*/  ISETP.GT.U32.AND P3, PT, R22, R7, PT ;  /* 0x000000071600720c */ /* 0x000fe40003f64070 */
[----:B------:R-:W-:-:S04]  /*0280*/  SHF.R.U32.HI R3, RZ, 0x5, R3 ;  /* 0x00000005ff037819 */ /* 0x000fc80000011603 */
[----:B------:R-:W-:Y:S02]  /*0290*/  VIMNMX.U32 R21, PT, PT, R3, R8, PT ;  /* 0x0000000803157248 */ /* 0x000fe40003fe0000 */
[----:B0-----:R-:W-:-:S05]  /*02a0*/  SHF.R.U32.HI R3, RZ, 0x5, R6 ;  /* 0x00000005ff037819 */ /* 0x001fca0000011606 */
[----:B------:R-:W-:Y:S02]  /*02b0*/  @!P3 IMAD.IADD R7, R7, 0x1, -R22 ;  /* 0x000000010707b824 */ /* 0x000fe400078e0a16 */
[----:B------:R-:W-:Y:S01]  /*02c0*/  @!P3 VIADD R10, R10, 0x1 ;  /* 0x000000010a0ab836 */ /* 0x000fe20000000000 */
[----:B------:R-:W-:Y:S01]  /*02d0*/  ISETP.NE.AND P3, PT, R2, RZ, PT ;  /* 0x000000ff0200720c */ /* 0x000fe20003f65270 */
[C---:B------:R-:W-:Y:S01]  /*02e0*/  IMAD R20, R18.reuse, 0x10, R3 ;  /* 0x0000001012147824 */ /* 0x040fe200078e0203 */
[----:B------:R-:W-:Y:S01]  /*02f0*/  ISETP.GE.U32.AND P0, PT, R7, R22, PT ;  /* 0x000000160700720c */ /* 0x000fe20003f06070 */
[----:B------:R-:W-:-:S05]  /*0300*/  IMAD R3, R18, -0x10, R21 ;  /* 0xfffffff012037824 */ /* 0x000fca00078e0215 */
[----:B------:R-:W-:-:S04]  /*0310*/  LEA R8, R3, R4, 0x5 ;  /* 0x0000000403087211 */ /* 0x000fc800078e28ff */
[----:B------:R-:W-:Y:S01]  /*0320*/  VIMNMX R9, PT, PT, R9, R8, PT ;  /* 0x0000000809097248 */ /* 0x000fe20003fe0100 */
[----:B------:R-:W-:Y:S02]  /*0330*/  @P1 IMAD R8, R12, R5, 0x1 ;  /* 0x000000010c081424 */ /* 0x000fe400078e0205 */
[----:B------:R-:W-:Y:S02]  /*0340*/  @P0 IADD3 R10, PT, PT, R10, 0x1, RZ ;  /* 0x000000010a0a0810 */ /* 0x000fe40007ffe0ff */
        /* <DEDUP_REMOVED lines=18> */
[----:B------:R-:W-:-:S04]  /*0470*/  IMAD.HI.U32 R3, R3, R12, RZ ;  /* 0x0000000c03037227 */ /* 0x000fc800078e00ff */
[----:B------:R-:W-:-:S04]  /*0480*/  IMAD.MOV R8, RZ, RZ, -R3 ;  /* 0x000000ffff087224 */ /* 0x000fc800078e0a03 */
[----:B------:R-:W-:-:S05]  /*0490*/  IMAD R8, R11, R8, R12 ;  /* 0x000000080b087224 */ /* 0x000fca00078e020c */
[----:B------:R-:W-:-:S13]  /*04a0*/  ISETP.GT.U32.AND P2, PT, R11, R8, PT ;  /* 0x000000080b00720c */ /* 0x000fda0003f44070 */
[-C--:B------:R-:W-:Y:S01]  /*04b0*/  @!P2 IADD3 R8, PT, PT, R8, -R11.reuse, RZ ;  /* 0x8000000b0808a210 */ /* 0x080fe20007ffe0ff */
[----:B------:R-:W-:Y:S01]  /*04c0*/  @!P2 VIADD R3, R3, 0x1 ;  /* 0x000000010303a836 */ /* 0x000fe20000000000 */
        /* <DEDUP_REMOVED lines=10> */
[----:B0-----:R-:W-:-:S02]  /*0570*/  VIADD R2, R12, 0xffffffe ;  /* 0x0ffffffe0c027836 */ /* 0x001fc40000000000 */
[----:B------:R-:W-:-:S04]  /*0580*/  IMAD.MOV R12, RZ, RZ, -R23 ;  /* 0x000000ffff0c7224 */ /* 0x000fc800078e0a17 */
        /* <DEDUP_REMOVED lines=14> */
[----:B------:R-:W-:-:S04]  /*0670*/  LOP3.LUT R11, R17, R8, RZ, 0x3c, !PT ;  /* 0x00000008110b7212 */ /* 0x000fc800078e3cff */
[----:B------:R-:W-:-:S06]  /*0680*/  ISETP.GE.AND P3, PT, R11, RZ, PT ;  /* 0x000000ff0b00720c */ /* 0x000fcc0003f66270 */
[----:B------:R-:W-:-:S07]  /*0690*/  @P1 IADD3 R3, PT, PT, R3, 0x1, RZ ;  /* 0x0000000103031810 */ /* 0x000fce0007ffe0ff */
[----:B------:R-:W-:Y:S01]  /*06a0*/  @!P3 IMAD.MOV R3, RZ, RZ, -R3 ;  /* 0x000000ffff03b224 */ /* 0x000fe200078e0a03 */
[----:B------:R-:W-:-:S05]  /*06b0*/  @!P2 LOP3.LUT R3, RZ, R8, RZ, 0x33, !PT ;  /* 0x00000008ff03a212 */ /* 0x000fca00078e33ff */
[----:B0-----:R-:W-:-:S05]  /*06c0*/  IMAD R3, R2, R7, R3 ;  /* 0x0000000702037224 */ /* 0x001fca00078e0203 */
[----:B------:R-:W-:-:S05]  /*06d0*/  IADD3 R8, PT, PT, -R3, RZ, RZ ;  /* 0x000000ff03087210 */ /* 0x000fca0007ffe1ff */
[----:B------:R-:W-:-:S07]  /*06e0*/  IMAD R8, R5, R8, 0x1 ;  /* 0x0000000105087424 */ /* 0x000fce00078e0208 */
.L_x_1014:
        /* <DEDUP_REMOVED lines=8> */
[----:B------:R-:W-:-:S05]  /*0770*/  MOV R14, 0x400 ;  /* 0x00000400000e7802 */ /* 0x000fca0000000f00 */
[----:B------:R-:W3:Y:S01]  /*0780*/  LDC R11, c[0x0][0x404] ;  /* 0x00010100ff0b7b82 */ /* 0x000ee20000000800 */
[----:B------:R-:W-:Y:S01]  /*0790*/  VIADD R14, R14, 0x20 ;  /* 0x000000200e0e7836 */ /* 0x000fe20000000000 */
[----:B0-----:R-:W-:Y:S02]  /*07a0*/  IABS R6, R23 ;  /* 0x0000001700067213 */ /* 0x001fe40000000000 */
[----:B------:R-:W-:Y:S02]  /*07b0*/  ISETP.NE.AND P1, PT, R23, RZ, PT ;  /* 0x000000ff1700720c */ /* 0x000fe40003f25270 */
[----:B------:R-:W0:Y:S01]  /*07c0*/  I2F.RP R12, R6 ;  /* 0x00000006000c7306 */ /* 0x000e220000209400 */
[----:B---3--:R-:W-:-:S07]  /*07d0*/  ISETP.NE.AND P2, PT, R11, RZ, PT ;  /* 0x000000ff0b00720c */ /* 0x008fce0003f45270 */
[----:B0-----:R-:W0:Y:S02]  /*07e0*/  MUFU.RCP R12, R12 ;  /* 0x0000000c000c7308 */ /* 0x001e240000001000 */
[----:B0-----:R-:W-:Y:S01]  /*07f0*/  VIADD R2, R12, 0xffffffe ;  /* 0x0ffffffe0c027836 */ /* 0x001fe20000000000 */
[----:B------:R-:W-:Y:S02]  /*0800*/  IADD3 R12, PT, PT, -R4, R13, RZ ;  /* 0x0000000d040c7210 */ /* 0x000fe40007ffe1ff */
[----:B-1----:R-:W-:-:S03]  /*0810*/  LEA R4, R15, R14, 0x18 ;  /* 0x0000000e0f047211 */ /* 0x002fc600078ec0ff */
[----:B------:R0:W1:Y:S01]  /*0820*/  F2I.FTZ.U32.TRUNC.NTZ R3, R2 ;  /* 0x0000000200037305 */ /* 0x000062000021f000 */
[----:B------:R-:W-:Y:S01]  /*0830*/  MOV R14, R20 ;  /* 0x00000014000e7202 */ /* 0x000fe20000000f00 */
[----:B0-----:R-:W-:Y:S01]  /*0840*/  IMAD.MOV.U32 R2, RZ, RZ, RZ ;  /* 0x000000ffff027224 */ /* 0x001fe200078e00ff */
[----:B-1----:R-:W-:-:S05]  /*0850*/  IADD3 R25, PT, PT, RZ, -R3, RZ ;  /* 0x80000003ff197210 */ /* 0x002fca0007ffe0ff */
[----:B------:R-:W-:-:S04]  /*0860*/  IMAD R25, R25, R6, RZ ;  /* 0x0000000619197224 */ /* 0x000fc800078e02ff */
[----:B------:R-:W-:-:S04]  /*0870*/  IMAD.HI.U32 R2, R3, R25, R2 ;  /* 0x0000001903027227 */ /* 0x000fc800078e0002 */
[----:B--2---:R-:W-:-:S07]  /*0880*/  VIADD R3, R10, -UR4 ;  /* 0x800000040a037c36 */ /* 0x004fce0008000000 */
.L_x_1018:
[----:B------:R-:W-:Y:S02]  /*0890*/  SHF.L.U32 R13, R14, 0x5, RZ ;  /* 0x000000050e0d7819 */ /* 0x000fe400000006ff */
[----:B------:R-:W-:Y:S02]  /*08a0*/  IABS R22, R11 ;  /* 0x0000000b00167213 */ /* 0x000fe40000000000 */
[----:B------:R-:W-:-:S05]  /*08b0*/  IABS R25, R13 ;  /* 0x0000000d00197213 */ /* 0x000fca0000000000 */
        /* <DEDUP_REMOVED lines=34> */
.L_x_1016:
[----:B------:R-:W-:Y:S05]  /*0ae0*/  BSYNC.RECONVERGENT B6 ;  /* 0x0000000000067941 */ /* 0x000fea0003800200 */
.L_x_1015:
[----:B------:R-:W0:Y:S01]  /*0af0*/  S2R R6, SR_TID.X ;  /* 0x0000000000067919 */ /* 0x000e220000002100 */
[----:B------:R-:W-:Y:S01]  /*0b00*/  UMOV UR4, 0xffffffff ;  /* 0xffffffff00047882 */ /* 0x000fe20000000000 */
[----:B------:R-:W-:Y:S01]  /*0b10*/  IMAD.SHL.U32 R5, R18, 0x200, RZ ;  /* 0x0000020012057824 */ /* 0x000fe200078e00ff */
[----:B------:R-:W-:Y:S02]  /*0b20*/  MOV R13, 0xff7fffff ;  /* 0xff7fffff000d7802 */ /* 0x000fe40000000f00 */
        /* <DEDUP_REMOVED lines=12> */
.L_x_1055:
        /* <DEDUP_REMOVED lines=24> */
[----:B------:R-:W-:-:S03]  /*0d70*/  IMAD.MOV.U32 R13, RZ, RZ, RZ ;  /* 0x000000ffff0d7224 */ /* 0x000fc600078e00ff */
[----:B------:R-:W-:-:S05]  /*0d80*/  IMAD.IADD R4, R9, 0x1, R4 ;  /* 0x0000000109047824 */ /* 0x000fca00078e0204 */
        /* <DEDUP_REMOVED lines=8> */
[----:B------:R-:W-:Y:S01]  /*0e10*/  IMAD.MOV.U32 R12, RZ, RZ, R6 ;  /* 0x000000ffff0c7224 */ /* 0x000fe200078e0006 */
[----:B------:R-:W-:Y:S02]  /*0e20*/  MOV R13, RZ ;  /* 0x000000ff000d7202 */ /* 0x000fe40000000f00 */
[----:B------:R-:W-:Y:S02]  /*0e30*/  LOP3.LUT R4, R4, 0x3, RZ, 0xc0, !PT ;  /* 0x0000000304047812 */ /* 0x000fe400078ec0ff */
[----:B------:R-:W-:-:S03]  /*0e40*/  LEA R11, R2, R11, 0x18 ;  /* 0x0000000b020b7211 */ /* 0x000fc600078ec0ff */
[----:B------:R-:W-:Y:S01]  /*0e50*/  IMAD.MOV R4, RZ, RZ, -R4 ;  /* 0x000000ffff047224 */ /* 0x000fe200078e0a04 */
[----:B------:R-:W-:-:S07]  /*0e60*/  LEA R11, R6, R11, 0x2 ;  /* 0x0000000b060b7211 */ /* 0x000fce00078e10ff */
.L_x_1024:
        /* <DEDUP_REMOVED lines=11> */
.L_x_1023:
[----:B------:R-:W-:Y:S05]  /*0f20*/  BSYNC.RECONVERGENT B1 ;  /* 0x0000000000017941 */ /* 0x000fea0003800200 */
.L_x_1022:
        /* <DEDUP_REMOVED lines=12> */
.L_x_1027:
[----:B------:R-:W0:Y:S01]  /*0ff0*/  LDS R25, [R4+-0x400] ;  /* 0xfffc000004197984 */ /* 0x000e220000000800 */
[----:B------:R-:W-:-:S03]  /*1000*/  IADD3 R12, PT, PT, R12, 0x800, RZ ;  /* 0x000008000c0c7810 */ /* 0x000fc60007ffe0ff */
[----:B------:R-:W1:Y:S01]  /*1010*/  LDS R27, [R4+-0x200] ;  /* 0xfffe0000041b7984 */ /* 0x000e620000000800 */
[----:B------:R-:W-:-:S03]  /*1020*/  ISETP.GE.AND P4, PT, R12, R11, PT ;  /* 0x0000000b0c00720c */ /* 0x000fc60003f86270 */
[----:B------:R-:W2:Y:S04]  /*1030*/  LDS R29, [R4] ;  /* 0x00000000041d7984 */ /* 0x000ea80000000800 */
[----:B------:R-:W3:Y:S01]  /*1040*/  LDS R15, [R4+0x200] ;  /* 0x00020000040f7984 */ /* 0x000ee20000000800 */
[----:B0-----:R-:W-:-:S04]  /*1050*/  FADD.FTZ R25, -R0, R25 ;  /* 0x0000001900197221 */ /* 0x001fc80000010100 */
[----:B------:R-:W-:Y:S01]  /*1060*/  FMUL.FTZ R14, R25, 1.4426950216293334961 ;  /* 0x3fb8aa3b190e7820 */ /* 0x000fe20000410000 */
[C---:B-1----:R-:W-:Y:S01]  /*1070*/  FADD.FTZ R27, -R0.reuse, R27 ;  /* 0x0000001b001b7221 */ /* 0x042fe20000010100 */
[----:B--2---:R-:W-:-:S03]  /*1080*/  FADD.FTZ R29, -R0, R29 ;  /* 0x0000001d001d7221 */ /* 0x004fc60000010100 */
[----:B------:R-:W-:Y:S01]  /*1090*/  FMUL.FTZ R27, R27, 1.4426950216293334961 ;  /* 0x3fb8aa3b1b1b7820 */ /* 0x000fe20000410000 */
[----:B------:R-:W0:Y:S01]  /*10a0*/  MUFU.EX2 R14, R14 ;  /* 0x0000000e000e7308 */ /* 0x000e220000000800 */
[----:B---3--:R-:W-:Y:S01]  /*10b0*/  FADD.FTZ R15, -R0, R15 ;  /* 0x0000000f000f7221 */ /* 0x008fe20000010100 */
[----:B------:R-:W-:-:S03]  /*10c0*/  FMUL.FTZ R25, R29, 1.4426950216293334961 ;  /* 0x3fb8aa3b1d197820 */ /* 0x000fc60000410000 */
[----:B------:R-:W1:Y:S01]  /*10d0*/  MUFU.EX2 R27, R27 ;  /* 0x0000001b001b7308 */ /* 0x000e620000000800 */
[----:B------:R-:W-:Y:S01]  /*10e0*/  FMUL.FTZ R15, R15, 1.4426950216293334961 ;  /* 0x3fb8aa3b0f0f7820 */ /* 0x000fe20000410000 */
[----:B------:R-:W2:Y:S02]  /*10f0*/  LDS R29, [R4+0xa00] ;  /* 0x000a0000041d7984 */ /* 0x000ea40000000800 */
[----:B------:R-:W3:Y:S04]  /*1100*/  MUFU.EX2 R25, R25 ;  /* 0x0000001900197308 */ /* 0x000ee80000000800 */
[----:B------:R-:W4:Y:S01]  /*1110*/  MUFU.EX2 R15, R15 ;  /* 0x0000000f000f7308 */ /* 0x000f220000000800 */
[----:B0-----:R-:W-:Y:S01]  /*1120*/  FADD.FTZ R26, R14, R13 ;  /* 0x0000000d0e1a7221 */ /* 0x001fe20000010000 */
[----:B------:R-:W-:Y:S03]  /*1130*/  STS [R4+-0x400], R14 ;  /* 0xfffc000e04007388 */ /* 0x000fe60000000800 */
[----:B-1----:R-:W-:Y:S01]  /*1140*/  FADD.FTZ R28, R26, R27 ;  /* 0x0000001b1a1c7221 */ /* 0x002fe20000010000 */
[----:B------:R-:W-:Y:S03]  /*1150*/  STS [R4+-0x200], R27 ;  /* 0xfffe001b04007388 */ /* 0x000fe60000000800 */
[----:B---3--:R-:W-:Y:S01]  /*1160*/  FADD.FTZ R28, R28, R25 ;  /* 0x000000191c1c7221 */ /* 0x008fe20000010000 */
[----:B------:R-:W0:Y:S03]  /*1170*/  LDS R26, [R4+0x400] ;  /* 0x00040000041a7984 */ /* 0x000e260000000800 */
[----:B----4-:R-:W-:Y:S01]  /*1180*/  FADD.FTZ R13, R28, R15 ;  /* 0x0000000f1c0d7221 */ /* 0x010fe20000010000 */
[----:B------:R-:W1:Y:S04]  /*1190*/  LDS R27, [R4+0x600] ;  /* 0x00060000041b7984 */ /* 0x000e680000000800 */
[----:B------:R-:W-:Y:S04]  /*11a0*/  STS [R4+0x200], R15 ;  /* 0x0002000f04007388 */ /* 0x000fe80000000800 */
[----:B------:R-:W3:Y:S04]  /*11b0*/  LDS R15, [R4+0x800] ;  /* 0x00080000040f7984 */ /* 0x000ee80000000800 */
[----:B------:R4:W-:Y:S01]  /*11c0*/  STS [R4], R25 ;  /* 0x0000001904007388 */ /* 0x0009e20000000800 */
[C---:B--2---:R-:W-:Y:S01]  /*11d0*/  FADD.FTZ R29, -R0.reuse, R29 ;  /* 0x0000001d001d7221 */ /* 0x044fe20000010100 */
[----:B0-----:R-:W-:-:S04]  /*11e0*/  FADD.FTZ R26, -R0, R26 ;  /* 0x0000001a001a7221 */ /* 0x001fc80000010100 */
[----:B------:R-:W-:Y:S01]  /*11f0*/  FMUL.FTZ R14, R26, 1.4426950216293334961 ;  /* 0x3fb8aa3b1a0e7820 */ /* 0x000fe20000410000 */
[----:B-1----:R-:W-:-:S04]  /*1200*/  FADD.FTZ R28, -R0, R27 ;  /* 0x0000001b001c7221 */ /* 0x002fc80000010100 */
[----:B------:R-:W-:Y:S01]  /*1210*/  FMUL.FTZ R27, R28, 1.4426950216293334961 ;  /* 0x3fb8aa3b1c1b7820 */ /* 0x000fe20000410000 */
[----:B------:R-:W0:Y:S01]  /*1220*/  MUFU.EX2 R14, R14 ;  /* 0x0000000e000e7308 */ /* 0x000e220000000800 */
[----:B---3--:R-:W-:Y:S01]  /*1230*/  FADD.FTZ R26, -R0, R15 ;  /* 0x0000000f001a7221 */ /* 0x008fe20000010100 */
[----:B------:R-:W-:-:S03]  /*1240*/  FMUL.FTZ R15, R29, 1.4426950216293334961 ;  /* 0x3fb8aa3b1d0f7820 */ /* 0x000fc60000410000 */
[----:B------:R-:W1:Y:S01]  /*1250*/  MUFU.EX2 R27, R27 ;  /* 0x0000001b001b7308 */ /* 0x000e620000000800 */
[----:B----4-:R-:W-:Y:S01]  /*1260*/  FMUL.FTZ R25, R26, 1.4426950216293334961 ;  /* 0x3fb8aa3b1a197820 */ /* 0x010fe20000410000 */
[----:B------:R-:W2:Y:S02]  /*1270*/  LDS R29, [R4+0x1200] ;  /* 0x00120000041d7984 */ /* 0x000ea40000000800 */
[----:B------:R-:W-:Y:S04]  /*1280*/  MUFU.EX2 R15, R15 ;  /* 0x0000000f000f7308 */ /* 0x000fe80000000800 */
[----:B------:R-:W3:Y:S01]  /*1290*/  MUFU.EX2 R25, R25 ;  /* 0x0000001900197308 */ /* 0x000ee20000000800 */
[----:B0-----:R-:W-:Y:S01]  /*12a0*/  FADD.FTZ R26, R13, R14 ;  /* 0x0000000e0d1a7221 */ /* 0x001fe20000010000 */
[----:B------:R-:W-:Y:S03]  /*12b0*/  STS [R4+0x400], R14 ;  /* 0x0004000e04007388 */ /* 0x000fe60000000800 */
[----:B-1----:R-:W-:Y:S01]  /*12c0*/  FADD.FTZ R28, R26, R27 ;  /* 0x0000001b1a1c7221 */ /* 0x002fe20000010000 */
[----:B------:R-:W-:Y:S04]  /*12d0*/  STS [R4+0x600], R27 ;  /* 0x0006001b04007388 */ /* 0x000fe80000000800 */
[----:B------:R-:W0:Y:S01]  /*12e0*/  LDS R26, [R4+0xc00] ;  /* 0x000c0000041a7984 */ /* 0x000e220000000800 */
[----:B---3--:R-:W-:-:S03]  /*12f0*/  FADD.FTZ R28, R28, R25 ;  /* 0x000000191c1c7221 */ /* 0x008fc60000010000 */
[----:B------:R-:W1:Y:S01]  /*1300*/  LDS R27, [R4+0xe00] ;  /* 0x000e0000041b7984 */ /* 0x000e620000000800 */
[----:B------:R-:W-:-:S03]  /*1310*/  FADD.FTZ R13, R28, R15 ;  /* 0x0000000f1c0d7221 */ /* 0x000fc60000010000 */
[----:B------:R-:W-:Y:S04]  /*1320*/  STS [R4+0xa00], R15 ;  /* 0x000a000f04007388 */ /* 0x000fe80000000800 */
[----:B------:R-:W3:Y:S04]  /*1330*/  LDS R15, [R4+0x1000] ;  /* 0x00100000040f7984 */ /* 0x000ee80000000800 */
[----:B------:R4:W-:Y:S01]  /*1340*/  STS [R4+0x800], R25 ;  /* 0x0008001904007388 */ /* 0x0009e20000000800 */
        /* <DEDUP_REMOVED lines=24> */
[----:B--2---:R-:W-:-:S04]  /*14d0*/  FADD.FTZ R29, -R0, R29 ;  /* 0x0000001d001d7221 */ /* 0x004fc80000010100 */
[----:B------:R-:W-:-:S06]  /*14e0*/  FMUL.FTZ R29, R29, 1.4426950216293334961 ;  /* 0x3fb8aa3b1d1d7820 */ /* 0x000fcc0000410000 */
[----:B------:R-:W2:Y:S01]  /*14f0*/  MUFU.EX2 R29, R29 ;  /* 0x0000001d001d7308 */ /* 0x000ea20000000800 */
[----:B0-----:R-:W-:-:S04]  /*1500*/  FADD.FTZ R26, -R0, R26 ;  /* 0x0000001a001a7221 */ /* 0x001fc80000010100 */
[----:B------:R-:W-:Y:S01]  /*1510*/  FMUL.FTZ R14, R26, 1.4426950216293334961 ;  /* 0x3fb8aa3b1a0e7820 */ /* 0x000fe20000410000 */
[----:B-1----:R-:W-:Y:S01]  /*1520*/  FADD.FTZ R28, -R0, R27 ;  /* 0x0000001b001c7221 */ /* 0x002fe20000010100 */
[----:B--2---:R-:W-:Y:S03]  /*1530*/  STS [R4+0x1a00], R29 ;  /* 0x001a001d04007388 */ /* 0x004fe60000000800 */
[----:B------:R-:W-:Y:S01]  /*1540*/  FMUL.FTZ R28, R28, 1.4426950216293334961 ;  /* 0x3fb8aa3b1c1c7820 */ /* 0x000fe20000410000 */
[----:B------:R-:W0:Y:S01]  /*1550*/  MUFU.EX2 R14, R14 ;  /* 0x0000000e000e7308 */ /* 0x000e220000000800 */
[----:B---3--:R-:W-:-:S03]  /*1560*/  FADD.FTZ R26, -R0, R15 ;  /* 0x0000000f001a7221 */ /* 0x008fc60000010100 */
[----:B------:R-:W1:Y:S01]  /*1570*/  MUFU.EX2 R15, R28 ;  /* 0x0000001c000f7308 */ /* 0x000e620000000800 */
[----:B----4-:R-:W-:-:S06]  /*1580*/  FMUL.FTZ R25, R26, 1.4426950216293334961 ;  /* 0x3fb8aa3b1a197820 */ /* 0x010fcc0000410000 */
[----:B------:R-:W2:Y:S01]  /*1590*/  MUFU.EX2 R25, R25 ;  /* 0x0000001900197308 */ /* 0x000ea20000000800 */
[----:B0-----:R-:W-:Y:S01]  /*15a0*/  FADD.FTZ R26, R13, R14 ;  /* 0x0000000e0d1a7221 */ /* 0x001fe20000010000 */
[----:B------:R-:W-:Y:S03]  /*15b0*/  STS [R4+0x1400], R14 ;  /* 0x0014000e04007388 */ /* 0x000fe60000000800 */
[----:B-1----:R-:W-:Y:S01]  /*15c0*/  FADD.FTZ R26, R26, R15 ;  /* 0x0000000f1a1a7221 */ /* 0x002fe20000010000 */
[----:B------:R-:W-:Y:S03]  /*15d0*/  STS [R4+0x1600], R15 ;  /* 0x0016000f04007388 */ /* 0x000fe60000000800 */
[----:B--2---:R-:W-:Y:S01]  /*15e0*/  FADD.FTZ R26, R26, R25 ;  /* 0x000000191a1a7221 */ /* 0x004fe20000010000 */
[----:B------:R0:W-:Y:S03]  /*15f0*/  STS [R4+0x1800], R25 ;  /* 0x0018001904007388 */ /* 0x0001e60000000800 */
[----:B------:R-:W-:Y:S01]  /*1600*/  FADD.FTZ R13, R26, R29 ;  /* 0x0000001d1a0d7221 */ /* 0x000fe20000010000 */
[----:B0-----:R-:W-:Y:S01]  /*1610*/  VIADD R4, R4, 0x2000 ;  /* 0x0000200004047836 */ /* 0x001fe20000000000 */
[----:B------:R-:W-:Y:S06]  /*1620*/  @!P4 BRA `(.L_x_1027) ;  /* 0xfffffff80070c947 */ /* 0x000fec000383ffff */
.L_x_1026:
[----:B------:R-:W-:Y:S05]  /*1630*/  BSYNC.RECONVERGENT B1 ;  /* 0x0000000000017941 */ /* 0x000fea0003800200 */
.L_x_1025:
        /* <DEDUP_REMOVED lines=10> */
[----:B------:R-:W4:Y:S01]  /*16e0*/  LDS R29, [R4+0x800] ;  /* 0x00080000041d7984 */ /* 0x000f220000000800 */
[----:B0-----:R-:W-:-:S04]  /*16f0*/  FADD.FTZ R11, -R0, R11 ;  /* 0x0000000b000b7221 */ /* 0x001fc80000010100 */
[----:B------:R-:W-:Y:S01]  /*1700*/  FMUL.FTZ R11, R11, 1.4426950216293334961 ;  /* 0x3fb8aa3b0b0b7820 */ /* 0x000fe20000410000 */
[----:B-1----:R-:W-:-:S03]  /*1710*/  FADD.FTZ R15, -R0, R15 ;  /* 0x0000000f000f7221 */ /* 0x002fc60000010100 */
[----:B------:R-:W0:Y:S01]  /*1720*/  MUFU.EX2 R14, R11 ;  /* 0x0000000b000e7308 */ /* 0x000e220000000800 */
[----:B------:R-:W-:Y:S01]  /*1730*/  FMUL.FTZ R26, R15, 1.4426950216293334961 ;  /* 0x3fb8aa3b0f1a7820 */ /* 0x000fe20000410000 */
[C---:B--2---:R-:W-:Y:S01]  /*1740*/  FADD.FTZ R25, -R0.reuse, R25 ;  /* 0x0000001900197221 */ /* 0x044fe20000010100 */
[----:B------:R-:W1:Y:S01]  /*1750*/  LDS R15, [R4+0x400] ;  /* 0x00040000040f7984 */ /* 0x000e620000000800 */
[C---:B---3--:R-:W-:Y:S02]  /*1760*/  FADD.FTZ R27, -R0.reuse, R27 ;  /* 0x0000001b001b7221 */ /* 0x048fe40000010100 */
[----:B------:R-:W-:Y:S01]  /*1770*/  FMUL.FTZ R28, R25, 1.4426950216293334961 ;  /* 0x3fb8aa3b191c7820 */ /* 0x000fe20000410000 */
[----:B------:R-:W2:Y:S01]  /*1780*/  MUFU.EX2 R26, R26 ;  /* 0x0000001a001a7308 */ /* 0x000ea20000000800 */
[----:B----4-:R-:W-:Y:S01]  /*1790*/  FADD.FTZ R29, -R0, R29 ;  /* 0x0000001d001d7221 */ /* 0x010fe20000010100 */
[----:B------:R-:W-:-:S03]  /*17a0*/  FMUL.FTZ R27, R27, 1.4426950216293334961 ;  /* 0x3fb8aa3b1b1b7820 */ /* 0x000fc60000410000 */
[----:B------:R-:W3:Y:S01]  /*17b0*/  MUFU.EX2 R28, R28 ;  /* 0x0000001c001c7308 */ /* 0x000ee20000000800 */
[----:B------:R-:W-:Y:S01]  /*17c0*/  FMUL.FTZ R29, R29, 1.4426950216293334961 ;  /* 0x3fb8aa3b1d1d7820 */ /* 0x000fe20000410000 */
[----:B0-----:R-:W-:Y:S01]  /*17d0*/  FADD.FTZ R25, R13, R14 ;  /* 0x0000000e0d197221 */ /* 0x001fe20000010000 */
[----:B------:R-:W-:Y:S01]  /*17e0*/  STS [R4+-0x400], R14 ;  /* 0xfffc000e04007388 */ /* 0x000fe20000000800 */
[----:B------:R-:W0:Y:S03]  /*17f0*/  MUFU.EX2 R27, R27 ;  /* 0x0000001b001b7308 */ /* 0x000e260000000800 */
[----:B------:R-:W4:Y:S01]  /*1800*/  LDS R13, [R4+0x200] ;  /* 0x00020000040d7984 */ /* 0x000f220000000800 */
[----:B------:R-:W5:Y:S01]  /*1810*/  MUFU.EX2 R29, R29 ;  /* 0x0000001d001d7308 */ /* 0x000f620000000800 */
[----:B--2---:R-:W-:Y:S02]  /*1820*/  FADD.FTZ R25, R25, R26 ;  /* 0x0000001a19197221 */ /* 0x004fe40000010000 */
[----:B------:R-:W-:Y:S02]  /*1830*/  STS [R4+-0x200], R26 ;  /* 0xfffe001a04007388 */ /* 0x000fe40000000800 */
[----:B---3--:R-:W-:-:S02]  /*1840*/  FADD.FTZ R11, R25, R28 ;  /* 0x0000001c190b7221 */ /* 0x008fc40000010000 */
[----:B------:R-:W-:Y:S04]  /*1850*/  STS [R4], R28 ;  /* 0x0000001c04007388 */ /* 0x000fe80000000800 */
[----:B------:R-:W2:Y:S04]  /*1860*/  LDS R25, [R4+0xa00] ;  /* 0x000a000004197984 */ /* 0x000ea80000000800 */
[----:B0-----:R-:W-:Y:S04]  /*1870*/  STS [R4+0x600], R27 ;  /* 0x0006001b04007388 */ /* 0x001fe80000000800 */
[----:B-----5:R-:W-:Y:S01]  /*1880*/  STS [R4+0x800], R29 ;  /* 0x0008001d04007388 */ /* 0x020fe20000000800 */
[----:B-1----:R-:W-:-:S04]  /*1890*/  FADD.FTZ R15, -R0, R15 ;  /* 0x0000000f000f7221 */ /* 0x002fc80000010100 */
[----:B------:R-:W-:-:S06]  /*18a0*/  FMUL.FTZ R15, R15, 1.4426950216293334961 ;  /* 0x3fb8aa3b0f0f7820 */ /* 0x000fcc0000410000 */
[----:B------:R-:W0:Y:S01]  /*18b0*/  MUFU.EX2 R15, R15 ;  /* 0x0000000f000f7308 */ /* 0x000e220000000800 */
[----:B----4-:R-:W-:-:S04]  /*18c0*/  FADD.FTZ R13, -R0, R13 ;  /* 0x0000000d000d7221 */ /* 0x010fc80000010100 */
[----:B------:R-:W-:-:S04]  /*18d0*/  FMUL.FTZ R13, R13, 1.4426950216293334961 ;  /* 0x3fb8aa3b0d0d7820 */ /* 0x000fc80000410000 */
[----:B------:R-:W1:Y:S01]  /*18e0*/  MUFU.EX2 R14, R13 ;  /* 0x0000000d000e7308 */ /* 0x000e620000000800 */
[----:B0-----:R-:W-:Y:S01]  /*18f0*/  STS [R4+0x400], R15 ;  /* 0x0004000f04007388 */ /* 0x001fe20000000800 */
[----:B--2---:R-:W-:-:S04]  /*1900*/  FADD.FTZ R25, -R0, R25 ;  /* 0x0000001900197221 */ /* 0x004fc80000010100 */
[----:B------:R-:W-:Y:S01]  /*1910*/  FMUL.FTZ R25, R25, 1.4426950216293334961 ;  /* 0x3fb8aa3b19197820 */ /* 0x000fe20000410000 */
[----:B-1----:R-:W-:-:S05]  /*1920*/  FADD.FTZ R26, R11, R14 ;  /* 0x0000000e0b1a7221 */ /* 0x002fca0000010000 */
[----:B------:R-:W0:Y:S01]  /*1930*/  MUFU.EX2 R25, R25 ;  /* 0x0000001900197308 */ /* 0x000e220000000800 */
[----:B------:R-:W-:Y:S01]  /*1940*/  STS [R4+0x200], R14 ;  /* 0x0002000e04007388 */ /* 0x000fe20000000800 */
[----:B------:R-:W-:-:S04]  /*1950*/  FADD.FTZ R26, R26, R15 ;  /* 0x0000000f1a1a7221 */ /* 0x000fc80000010000 */
[----:B------:R-:W-:-:S04]  /*1960*/  FADD.FTZ R26, R26, R27 ;  /* 0x0000001b1a1a7221 */ /* 0x000fc80000010000 */
[----:B------:R-:W-:Y:S01]  /*1970*/  FADD.FTZ R26, R26, R29 ;  /* 0x0000001d1a1a7221 */ /* 0x000fe20000010000 */
[----:B0-----:R0:W-:Y:S03]  /*1980*/  STS [R4+0xa00], R25 ;  /* 0x000a001904007388 */ /* 0x0011e60000000800 */
[----:B------:R-:W-:Y:S01]  /*1990*/  FADD.FTZ R13, R26, R25 ;  /* 0x000000191a0d7221 */ /* 0x000fe20000010000 */
[----:B0-----:R-:W-:-:S07]  /*19a0*/  IADD3 R4, PT, PT, R4, 0x1000, RZ ;  /* 0x0000100004047810 */ /* 0x001fce0007ffe0ff */
.L_x_1029:
[----:B------:R-:W-:Y:S05]  /*19b0*/  BSYNC.RECONVERGENT B1 ;  /* 0x0000000000017941 */ /* 0x000fea0003800200 */
.L_x_1028:
        /* <DEDUP_REMOVED lines=26> */
.L_x_1021:
[----:B------:R-:W-:Y:S05]  /*1b60*/  BSYNC.RECONVERGENT B0 ;  /* 0x0000000000007941 */ /* 0x000fea0003800200 */
.L_x_1020:
        /* <DEDUP_REMOVED lines=23> */
[----:B------:R-:W-:-:S03]  /*1ce0*/  IMAD.MOV.U32 R12, RZ, RZ, R6 ;  /* 0x000000ffff0c7224 */ /* 0x000fc600078e0006 */
[----:B------:R-:W-:Y:S02]  /*1cf0*/  LOP3.LUT R11, R14, 0x180, RZ, 0xc0, !PT ;  /* 0x000001800e0b7812 */ /* 0x000fe400078ec0ff */
[----:B------:R-:W-:Y:S01]  /*1d00*/  IADD3 R9, PT, PT, -R5, R14, RZ ;  /* 0x0000000e05097210 */ /* 0x000fe20007ffe1ff */
[----:B-1----:R-:W-:Y:S01]  /*1d10*/  FADD.FTZ R5, R4, 9.9999999747524270788e-07 ;  /* 0x358637bd04057421 */ /* 0x002fe20000010000 */
[----:B------:R-:W-:Y:S02]  /*1d20*/  ISETP.NE.AND P0, PT, R11, 0x180, PT ;  /* 0x000001800b00780c */ /* 0x000fe40003f05270 */
[----:B------:R-:W-:Y:S02]  /*1d30*/  ISETP.GE.U32.AND P1, PT, R9, 0x180, PT ;  /* 0x000001800900780c */ /* 0x000fe40003f26070 */
[----:B------:R-:W-:Y:S01]  /*1d40*/  LEA.HI R14, R14, 0x1, RZ, 0x19 ;  /* 0x000000010e0e7811 */ /* 0x000fe200078fc8ff */
[----:B------:R-:W1:Y:S08]  /*1d50*/  MUFU.RCP R5, R5 ;  /* 0x0000000500057308 */ /* 0x000e700000001000 */
[----:B------:R-:W-:Y:S05]  /*1d60*/  @!P0 BRA `(.L_x_1033) ;  /* 0x00000000003c8947 */ /* 0x000fea0003800000 */
[C---:B------:R-:W-:Y:S01]  /*1d70*/  SHF.L.U32 R9, R14.reuse, 0x7, RZ ;  /* 0x000000070e097819 */ /* 0x040fe200000006ff */
[----:B------:R-:W-:Y:S01]  /*1d80*/  VIADD R13, R3, 0x20 ;  /* 0x00000020030d7836 */ /* 0x000fe20000000000 */
[----:B------:R-:W-:Y:S02]  /*1d90*/  LOP3.LUT R11, R14, 0x3, RZ, 0xc0, !PT ;  /* 0x000000030e0b7812 */ /* 0x000fe400078ec0ff */
[----:B------:R-:W-:Y:S02]  /*1da0*/  LOP3.LUT R9, R9, 0x180, RZ, 0xc0, !PT ;  /* 0x0000018009097812 */ /* 0x000fe400078ec0ff */
[----:B------:R-:W-:Y:S02]  /*1db0*/  LEA R13, R2, R13, 0x18 ;  /* 0x0000000d020d7211 */ /* 0x000fe400078ec0ff */
[----:B------:R-:W-:Y:S01]  /*1dc0*/  IADD3 R11, PT, PT, -R11, RZ, RZ ;  /* 0x000000ff0b0b7210 */ /* 0x000fe20007ffe1ff */
[----:B------:R-:W-:Y:S01]  /*1dd0*/  IMAD.IADD R12, R9, 0x1, R6 ;  /* 0x00000001090c7824 */ /* 0x000fe200078e0206 */
[----:B------:R-:W-:-:S07]  /*1de0*/  LEA R9, R6, R13, 0x2 ;  /* 0x0000000d06097211 */ /* 0x000fce00078e10ff */
.L_x_1034:
[----:B------:R-:W1:Y:S01]  /*1df0*/  LDS R14, [R9] ;  /* 0x00000000090e7984 */ /* 0x000e620000000800 */
[----:B------:R-:W-:-:S05]  /*1e00*/  VIADD R11, R11, 0x1 ;  /* 0x000000010b0b7836 */ /* 0x000fca0000000000 */
[----:B------:R-:W-:Y:S01]  /*1e10*/  ISETP.NE.AND P0, PT, R11, RZ, PT ;  /* 0x000000ff0b00720c */ /* 0x000fe20003f05270 */
[----:B-1----:R-:W-:-:S05]  /*1e20*/  FMUL.FTZ R14, R14, R5 ;  /* 0x000000050e0e7220 */ /* 0x002fca0000410000 */
[----:B------:R1:W-:Y:S02]  /*1e30*/  STS [R9], R14 ;  /* 0x0000000e09007388 */ /* 0x0003e40000000800 */
[----:B-1----:R-:W-:-:S05]  /*1e40*/  IADD3 R9, PT, PT, R9, 0x200, RZ ;  /* 0x0000020009097810 */ /* 0x002fca0007ffe0ff */
[----:B------:R-:W-:Y:S05]  /*1e50*/  @P0 BRA `(.L_x_1034) ;  /* 0xfffffffc00e40947 */ /* 0x000fea000383ffff */
.L_x_1033:
[----:B------:R-:W-:Y:S05]  /*1e60*/  BSYNC.RECONVERGENT B1 ;  /* 0x0000000000017941 */ /* 0x000fea0003800200 */
.L_x_1032:
[----:B------:R-:W-:Y:S05]  /*1e70*/  @!P1 BRA `(.L_x_1031) ;  /* 0x0000000400b89947 */ /* 0x000fea0003800000 */
[----:B------:R-:W-:Y:S01]  /*1e80*/  IADD3 R9, PT, PT, R7, -R12, RZ ;  /* 0x8000000c07097210 */ /* 0x000fe20007ffe0ff */
[----:B------:R-:W-:Y:S01]  /*1e90*/  VIADD R3, R3, 0x20 ;  /* 0x0000002003037836 */ /* 0x000fe20000000000 */
        /* <DEDUP_REMOVED lines=9> */
.L_x_1037:
[----:B------:R-:W1:Y:S01]  /*1f30*/  LDS R14, [R2+-0x400] ;  /* 0xfffc0000020e7984 */ /* 0x000e620000000800 */
[----:B------:R-:W-:-:S03]  /*1f40*/  IADD3 R12, PT, PT, R12, 0x800, RZ ;  /* 0x000008000c0c7810 */ /* 0x000fc60007ffe0ff */
[----:B------:R-:W2:Y:S01]  /*1f50*/  LDS R24, [R2+-0x200] ;  /* 0xfffe000002187984 */ /* 0x000ea20000000800 */
[----:B------:R-:W-:-:S03]  /*1f60*/  ISETP.GE.AND P1, PT, R12, R3, PT ;  /* 0x000000030c00720c */ /* 0x000fc60003f26270 */
[----:B------:R-:W3:Y:S04]  /*1f70*/  LDS R13, [R2+0x600] ;  /* 0x00060000020d7984 */ /* 0x000ee80000000800 */
[----:B------:R-:W4:Y:S04]  /*1f80*/  LDS R9, [R2+0x800] ;  /* 0x0008000002097984 */ /* 0x000f280000000800 */
[----:B------:R-:W5:Y:S04]  /*1f90*/  LDS R26, [R2] ;  /* 0x00000000021a7984 */ /* 0x000f680000000800 */
[----:B------:R-:W0:Y:S04]  /*1fa0*/  LDS R28, [R2+0x200] ;  /* 0x00020000021c7984 */ /* 0x000e280000000800 */
[----:B------:R-:W0:Y:S01]  /*1fb0*/  LDS R11, [R2+0x400] ;  /* 0x00040000020b7984 */ /* 0x000e220000000800 */
[----:B-1----:R-:W-:-:S03]  /*1fc0*/  FMUL.FTZ R15, R14, R5 ;  /* 0x000000050e0f7220 */ /* 0x002fc60000410000 */
[----:B------:R-:W-:Y:S01]  /*1fd0*/  LDS R14, [R2+0xe00] ;  /* 0x000e0000020e7984 */ /* 0x000fe20000000800 */
[----:B--2---:R-:W-:-:S03]  /*1fe0*/  FMUL.FTZ R23, R24, R5 ;  /* 0x0000000518177220 */ /* 0x004fc60000410000 */
[----:B------:R-:W-:Y:S01]  /*1ff0*/  STS [R2+-0x400], R15 ;  /* 0xfffc000f02007388 */ /* 0x000fe20000000800 */
[----:B---3--:R-:W-:-:S03]  /*2000*/  FMUL.FTZ R13, R13, R5 ;  /* 0x000000050d0d7220 */ /* 0x008fc60000410000 */
[----:B------:R-:W-:Y:S01]  /*2010*/  STS [R2+-0x200], R23 ;  /* 0xfffe001702007388 */ /* 0x000fe20000000800 */
[----:B----4-:R-:W-:-:S03]  /*2020*/  FMUL.FTZ R9, R9, R5 ;  /* 0x0000000509097220 */ /* 0x010fc60000410000 */
[----:B------:R-:W-:Y:S01]  /*2030*/  STS [R2+0x600], R13 ;  /* 0x0006000d02007388 */ /* 0x000fe20000000800 */
[----:B-----5:R-:W-:-:S03]  /*2040*/  FMUL.FTZ R25, R26, R5 ;  /* 0x000000051a197220 */ /* 0x020fc60000410000 */
[----:B------:R-:W-:Y:S01]  /*2050*/  STS [R2+0x800], R9 ;  /* 0x0008000902007388 */ /* 0x000fe20000000800 */
[----:B0-----:R-:W-:-:S03]  /*2060*/  FMUL.FTZ R27, R28, R5 ;  /* 0x000000051c1b7220 */ /* 0x001fc60000410000 */
[----:B------:R-:W0:Y:S01]  /*2070*/  LDS R24, [R2+0xa00] ;  /* 0x000a000002187984 */ /* 0x000e220000000800 */
[----:B------:R-:W-:-:S03]  /*2080*/  FMUL.FTZ R29, R11, R5 ;  /* 0x000000050b1d7220 */ /* 0x000fc60000410000 */
        /* <DEDUP_REMOVED lines=8> */
[----:B------:R1:W-:Y:S04]  /*2110*/  STS [R2+0x200], R27 ;  /* 0x0002001b02007388 */ /* 0x0003e80000000800 */
[----:B------:R2:W-:Y:S01]  /*2120*/  STS [R2+0x400], R29 ;  /* 0x0004001d02007388 */ /* 0x0005e20000000800 */
[-C--:B0-----:R-:W-:Y:S01]  /*2130*/  FMUL.FTZ R25, R24, R5.reuse ;  /* 0x0000000518197220 */ /* 0x081fe20000410000 */
[----:B-1----:R-:W-:-:S04]  /*2140*/  FMUL.FTZ R27, R26, R5 ;  /* 0x000000051a1b7220 */ /* 0x002fc80000410000 */
[----:B------:R-:W-:Y:S01]  /*2150*/  STS [R2+0xa00], R25 ;  /* 0x000a001902007388 */ /* 0x000fe20000000800 */
[-C--:B--2---:R-:W-:Y:S01]  /*2160*/  FMUL.FTZ R28, R28, R5.reuse ;  /* 0x000000051c1c7220 */ /* 0x084fe20000410000 */
[-C--:B------:R-:W-:Y:S02]  /*2170*/  FMUL.FTZ R29, R14, R5.reuse ;  /* 0x000000050e1d7220 */ /* 0x080fe40000410000 */
        /* <DEDUP_REMOVED lines=15> */
.L_x_1036:
[----:B------:R-:W-:Y:S05]  /*2270*/  BSYNC.RECONVERGENT B1 ;  /* 0x0000000000017941 */ /* 0x000fea0003800200 */
.L_x_1035:
        /* <DEDUP_REMOVED lines=31> */
.L_x_1039:
[----:B------:R-:W-:Y:S05]  /*2470*/  BSYNC.RECONVERGENT B1 ;  /* 0x0000000000017941 */ /* 0x000fea0003800200 */
.L_x_1038:
        /* <DEDUP_REMOVED lines=14> */
.L_x_1031:
[----:B------:R-:W-:Y:S05]  /*2560*/  BSYNC.RECONVERGENT B0 ;  /* 0x0000000000007941 */ /* 0x000fea0003800200 */
.L_x_1030:
[----:B------:R-:W-:Y:S01]  /*2570*/  BAR.SYNC.DEFER_BLOCKING 0x0 ;  /* 0x0000000000007b1d */ /* 0x000fe20000010000 */
[----:B------:R-:W-:Y:S02]  /*2580*/  ISETP.NE.AND P0, PT, R6, RZ, PT ;  /* 0x000000ff0600720c */ /* 0x000fe40003f05270 */
[----:B------:R-:W-:-:S03]  /*2590*/  ISETP.GE.U32.AND P1, PT, R20, R21, PT ;  /* 0x000000151400720c */ /* 0x000fc60003f26070 */
[----:B------:R-:W-:Y:S08]  /*25a0*/  BSSY.RECONVERGENT B0, `(.L_x_1040) ;  /* 0x000000f000007945 */ /* 0x000ff00003800200 */
[----:B------:R-:W-:Y:S05]  /*25b0*/  @P0 BRA `(.L_x_1041) ;  /* 0x0000000000340947 */ /* 0x000fea0003800000 */
[----:B--2---:R-:W-:Y:S01]  /*25c0*/  IMAD R2, R19, R16, R17 ;  /* 0x0000001013027224 */ /* 0x004fe200078e0211 */
[----:B------:R-:W2:Y:S03]  /*25d0*/  LDCU.128 UR4, c[0x0][0x380] ;  /* 0x00007000ff0477ac */ /* 0x000ea60008000c00 */
[----:B-1----:R-:W-:-:S05]  /*25e0*/  IMAD R5, R2, UR38, RZ ;  /* 0x0000002602057c24 */ /* 0x002fca000f8e02ff */
        /* <DEDUP_REMOVED lines=9> */
[----:B------:R3:W-:Y:S02]  /*2680*/  STG.E desc[UR36][R6.64], R4 ;  /* 0x0000000406007986 */ /* 0x0007e4000c101924 */
.L_x_1041:
[----:B------:R-:W-:Y:S05]  /*2690*/  BSYNC.RECONVERGENT B0 ;  /* 0x0000000000007941 */ /* 0x000fea0003800200 */
.L_x_1040:
[----:B------:R-:W-:Y:S04]  /*26a0*/  BSSY.RECONVERGENT B6, `(.L_x_1042) ;  /* 0x000004d000067945 */ /* 0x000fe80003800200 */
[----:B------:R-:W-:Y:S05]  /*26b0*/  @P1 BRA `(.L_x_1043) ;  /* 0x00000004002c1947 */ /* 0x000fea0003800000 */
[----:B------:R-:W0:Y:S01]  /*26c0*/  LDC R11, c[0x0][0x400] ;  /* 0x00010000ff0b7b82 */ /* 0x000e220000000800 */
[----:B-12---:R-:W1:Y:S01]  /*26d0*/  I2F.RP R5, R22 ;  /* 0x0000001600057306 */ /* 0x006e620000209400 */
[----:B------:R-:W2:Y:S06]  /*26e0*/  LDCU UR4, c[0x0][0x3fc] ;  /* 0x00007f80ff0477ac */ /* 0x000eac0008000800 */
[----:B---3--:R-:W3:Y:S01]  /*26f0*/  LDC R4, c[0x0][0x404] ;  /* 0x00010100ff047b82 */ /* 0x008ee20000000800 */
[----:B-1----:R-:W1:Y:S01]  /*2700*/  MUFU.RCP R5, R5 ;  /* 0x0000000500057308 */ /* 0x002e620000001000 */
[----:B--2---:R-:W-:Y:S01]  /*2710*/  VIADD R10, R10, -UR4 ;  /* 0x800000040a0a7c36 */ /* 0x004fe20008000000 */
[----:B0-----:R-:W-:-:S02]  /*2720*/  IABS R0, R11 ;  /* 0x0000000b00007213 */ /* 0x001fc40000000000 */
[----:B------:R-:W-:-:S04]  /*2730*/  ISETP.NE.AND P1, PT, R11, RZ, PT ;  /* 0x000000ff0b00720c */ /* 0x000fc80003f25270 */
[----:B------:R-:W0:Y:S01]  /*2740*/  I2F.RP R9, R0 ;  /* 0x0000000000097306 */ /* 0x000e220000209400 */
[----:B---3--:R-:W-:Y:S01]  /*2750*/  ISETP.NE.AND P2, PT, R4, RZ, PT ;  /* 0x000000ff0400720c */ /* 0x008fe20003f45270 */
[----:B-1----:R-:W-:-:S06]  /*2760*/  VIADD R6, R5, 0xffffffe ;  /* 0x0ffffffe05067836 */ /* 0x002fcc0000000000 */
[----:B------:R1:W2:Y:S08]  /*2770*/  F2I.FTZ.U32.TRUNC.NTZ R7, R6 ;  /* 0x0000000600077305 */ /* 0x0002b0000021f000 */
[----:B0-----:R-:W0:Y:S01]  /*2780*/  MUFU.RCP R9, R9 ;  /* 0x0000000900097308 */ /* 0x001e220000001000 */
[----:B-1----:R-:W-:Y:S02]  /*2790*/  IMAD.MOV.U32 R6, RZ, RZ, RZ ;  /* 0x000000ffff067224 */ /* 0x002fe400078e00ff */
[----:B--2---:R-:W-:-:S04]  /*27a0*/  IMAD.MOV R13, RZ, RZ, -R7 ;  /* 0x000000ffff0d7224 */ /* 0x004fc800078e0a07 */
[----:B------:R-:W-:-:S04]  /*27b0*/  IMAD R5, R13, R22, RZ ;  /* 0x000000160d057224 */ /* 0x000fc800078e02ff */
[----:B------:R-:W-:Y:S01]  /*27c0*/  IMAD.HI.U32 R5, R7, R5, R6 ;  /* 0x0000000507057227 */ /* 0x000fe200078e0006 */
[----:B------:R-:W-:Y:S02]  /*27d0*/  IABS R6, R4 ;  /* 0x0000000400067213 */ /* 0x000fe40000000000 */
[----:B0-----:R-:W-:-:S04]  /*27e0*/  IADD3 R2, PT, PT, R9, 0xffffffe, RZ ;  /* 0x0ffffffe09027810 */ /* 0x001fc80007ffe0ff */
[----:B------:R0:W1:Y:S02]  /*27f0*/  F2I.FTZ.U32.TRUNC.NTZ R3, R2 ;  /* 0x0000000200037305 */ /* 0x000064000021f000 */
[----:B0-----:R-:W-:Y:S01]  /*2800*/  HFMA2 R2, -RZ, RZ, 0, 0 ;  /* 0x00000000ff027431 */ /* 0x001fe200000001ff */
[----:B-1----:R-:W-:-:S05]  /*2810*/  IADD3 R15, PT, PT, RZ, -R3, RZ ;  /* 0x80000003ff0f7210 */ /* 0x002fca0007ffe0ff */
[----:B------:R-:W-:-:S04]  /*2820*/  IMAD R9, R15, R0, RZ ;  /* 0x000000000f097224 */ /* 0x000fc800078e02ff */
[----:B------:R-:W-:Y:S01]  /*2830*/  IMAD.HI.U32 R2, R3, R9, R2 ;  /* 0x0000000903027227 */ /* 0x000fe200078e0002 */
[----:B------:R-:W-:-:S07]  /*2840*/  MOV R3, R6 ;  /* 0x0000000600037202 */ /* 0x000fce0000000f00 */
.L_x_1045:
        /* <DEDUP_REMOVED lines=34> */
.L_x_1044:
        /* <DEDUP_REMOVED lines=16> */
.L_x_1043:
[----:B------:R-:W-:Y:S05]  /*2b70*/  BSYNC.RECONVERGENT B6 ;  /* 0x0000000000067941 */ /* 0x000fea0003800200 */
.L_x_1042:
[----:B------:R-:W2:Y:S01]  /*2b80*/  S2R R10, SR_TID.X ;  /* 0x00000000000a7919 */ /* 0x000ea20000002100 */
[----:B------:R-:W-:Y:S01]  /*2b90*/  UMOV UR4, 0xffffffff ;  /* 0xffffffff00047882 */ /* 0x000fe20000000000 */
[----:B--2---:R-:W-:Y:S02]  /*2ba0*/  LOP3.LUT R9, R10, 0x1f, RZ, 0xc0, !PT ;  /* 0x0000001f0a097812 */ /* 0x004fe400078ec0ff */
[----:B------:R-:W-:Y:S05]  /*2bb0*/  BRA.DIV UR4, `(.L_x_1046) ;  /* 0x0000000a04287947 */ /* 0x000fea000b800000 */
[----:B------:R-:W-:Y:S02]  /*2bc0*/  IMAD.MOV.U32 R14, RZ, RZ, RZ ;  /* 0x000000ffff0e7224 */ /* 0x000fe400078e00ff */
[----:B0--3--:R-:W-:Y:S01]  /*2bd0*/  HFMA2 R0, -RZ, RZ, 0, 0 ;  /* 0x00000000ff007431 */ /* 0x009fe200000001ff */
[----:B------:R-:W-:Y:S01]  /*2be0*/  MOV R6, RZ ;  /* 0x000000ff00067202 */ /* 0x000fe20000000f00 */
[--C-:B------:R-:W-:Y:S01]  /*2bf0*/  FADD.FTZ R2, RZ, R14.reuse ;  /* 0x0000000eff027221 */ /* 0x100fe20000010000 */
[----:B------:R-:W-:Y:S02]  /*2c00*/  FADD.FTZ R8, RZ, R14 ;  /* 0x0000000eff087221 */ /* 0x000fe40000010000 */
[----:B-1----:R-:W-:Y:S01]  /*2c10*/  FADD.FTZ R4, RZ, R0 ;  /* 0x00000000ff047221 */ /* 0x002fe20000010000 */
[----:B------:R-:W-:Y:S01]  /*2c20*/  FADD.FTZ R6, RZ, R6 ;  /* 0x00000006ff067221 */ /* 0x000fe20000010000 */
[----:B------:R-:W0:Y:S04]  /*2c30*/  SHFL.BFLY PT, R3, R2, 0x1, 0x1f ;  /* 0x0c201f0002037f89 */ /* 0x000e2800000e0000 */
[----:B------:R-:W1:Y:S04]  /*2c40*/  SHFL.BFLY PT, R5, R4, 0x1, 0x1f ;  /* 0x0c201f0004057f89 */ /* 0x000e6800000e0000 */
[----:B------:R-:W2:Y:S04]  /*2c50*/  SHFL.BFLY PT, R7, R6, 0x1, 0x1f ;  /* 0x0c201f0006077f89 */ /* 0x000ea800000e0000 */
[----:B------:R3:W4:Y:S01]  /*2c60*/  SHFL.BFLY PT, R14, R8, 0x1, 0x1f ;  /* 0x0c201f00080e7f89 */ /* 0x00072200000e0000 */
[----:B0-----:R-:W-:Y:S01]  /*2c70*/  FADD.FTZ R0, R2, R3 ;  /* 0x0000000302007221 */ /* 0x001fe20000010000 */
[----:B-1----:R-:W-:Y:S01]  /*2c80*/  FADD.FTZ R3, R4, R5 ;  /* 0x0000000504037221 */ /* 0x002fe20000010000 */
[----:B--23--:R-:W-:-:S07]  /*2c90*/  FADD.FTZ R2, R6, R7 ;  /* 0x0000000706027221 */ /* 0x00cfce0000010000 */
.L_x_1064:
[C---:B------:R-:W-:Y:S01]  /*2ca0*/  LOP3.LUT P0, RZ, R10.reuse, 0x3, RZ, 0xc0, !PT ;  /* 0x000000030aff7812 */ /* 0x040fe2000780c0ff */
[----:B------:R-:W-:Y:S05]  /*2cb0*/  WARPSYNC.ALL ;  /* 0x0000000000007948 */ /* 0x000fea0003800000 */
[----:B------:R-:W-:Y:S01]  /*2cc0*/  LOP3.LUT R4, R10, 0x3c0, RZ, 0xc0, !PT ;  /* 0x000003c00a047812 */ /* 0x000fe200078ec0ff */
[----:B------:R-:W-:Y:S01]  /*2cd0*/  BAR.SYNC.DEFER_BLOCKING 0x0 ;  /* 0x0000000000007b1d */ /* 0x000fe20000010000 */
[----:B------:R-:W-:Y:S01]  /*2ce0*/  SHF.R.U32.HI R9, RZ, 0x2, R9 ;  /* 0x00000002ff097819 */ /* 0x000fe20000011609 */
[----:B----4-:R-:W-:Y:S01]  /*2cf0*/  FADD.FTZ R5, R8, R14 ;  /* 0x0000000e08057221 */ /* 0x010fe20000010000 */
[----:B------:R-:W-:-:S02]  /*2d00*/  ISETP.NE.OR P1, PT, R4, 0x40, P0 ;  /* 0x000000400400780c */ /* 0x000fc40000725670 */
[----:B------:R-:W-:Y:S01]  /*2d10*/  LOP3.LUT R4, R9, 0x3e0, R10, 0xf8, !PT ;  /* 0x000003e009047812 */ /* 0x000fe200078ef80a */
        /* <DEDUP_REMOVED lines=10> */
[----:B------:R0:W-:Y:S02]  /*2dc0*/  STS [R6+-0xa0], R5 ;  /* 0xffff600506007388 */ /* 0x0001e40000000800 */
.L_x_1048:
[----:B------:R-:W-:Y:S05]  /*2dd0*/  BSYNC.RECONVERGENT B0 ;  /* 0x0000000000007941 */ /* 0x000fea0003800200 */
.L_x_1047:
[----:B------:R-:W1:Y:S08]  /*2de0*/  S2UR UR5, SR_CgaCtaId ;  /* 0x00000000000579c3 */ /* 0x000e700000008800 */
[----:B------:R-:W-:Y:S01]  /*2df0*/  BAR.SYNC.DEFER_BLOCKING 0x0 ;  /* 0x0000000000007b1d */ /* 0x000fe20000010000 */
[C---:B------:R-:W-:Y:S02]  /*2e00*/  LOP3.LUT P2, RZ, R10.reuse, 0x3c3, RZ, 0xc0, !PT ;  /* 0x000003c30aff7812 */ /* 0x040fe4000784c0ff */
[----:B------:R-:W-:-:S03]  /*2e10*/  LOP3.LUT R8, R10, 0x3e3, RZ, 0xc0, !PT ;  /* 0x000003e30a087812 */ /* 0x000fc600078ec0ff */
[----:B------:R-:W-:Y:S01]  /*2e20*/  UMOV UR4, 0x400 ;  /* 0x0000040000047882 */ /* 0x000fe20000000000 */
[C---:B------:R-:W-:Y:S01]  /*2e30*/  ISETP.NE.AND P3, PT, R8.reuse, 0x20, PT ;  /* 0x000000200800780c */ /* 0x040fe20003f65270 */
[----:B------:R-:W-:Y:S01]  /*2e40*/  UIADD3 UR4, UPT, UPT, UR4, 0x20, URZ ;  /* 0x0000002004047890 */ /* 0x000fe2000fffe0ff */
[----:B------:R-:W-:-:S03]  /*2e50*/  ISETP.NE.AND P1, PT, R8, RZ, PT ;  /* 0x000000ff0800720c */ /* 0x000fc60003f25270 */
[----:B-1----:R-:W-:-:S06]  /*2e60*/  ULEA UR4, UR5, UR4, 0x18 ;  /* 0x0000000405047291 */ /* 0x002fcc000f8ec0ff */
[----:B------:R-:W-:Y:S02]  /*2e70*/  LEA R12, R4, UR4, 0x2 ;  /* 0x00000004040c7c11 */ /* 0x000fe4000f8e10ff */
[----:B------:R-:W-:-:S03]  /*2e80*/  @!P3 LEA R9, R9, UR4, 0x2 ;  /* 0x000000040909bc11 */ /* 0x000fc6000f8e10ff */
[----:B------:R-:W1:Y:S04]  /*2e90*/  @!P2 LDS R7, [R12] ;  /* 0x000000000c07a984 */ /* 0x000e680000000800 */
[----:B------:R-:W2:Y:S04]  /*2ea0*/  @!P2 LDS R4, [R12+0x20] ;  /* 0x000020000c04a984 */ /* 0x000ea80000000800 */
[----:B------:R-:W3:Y:S04]  /*2eb0*/  @!P2 LDS R11, [R12+0x40] ;  /* 0x000040000c0ba984 */ /* 0x000ee80000000800 */
[----:B0-----:R-:W0:Y:S01]  /*2ec0*/  @!P2 LDS R6, [R12+0x60] ;  /* 0x000060000c06a984 */ /* 0x001e220000000800 */
[----:B-1----:R-:W-:Y:S01]  /*2ed0*/  @!P2 FADD.FTZ R0, R0, R7 ;  /* 0x000000070000a221 */ /* 0x002fe20000010000 */
[----:B------:R-:W-:Y:S01]  /*2ee0*/  BAR.SYNC.DEFER_BLOCKING 0x0 ;  /* 0x0000000000007b1d */ /* 0x000fe20000010000 */
[----:B--2---:R-:W-:Y:S01]  /*2ef0*/  @!P2 FADD.FTZ R3, R3, R4 ;  /* 0x000000040303a221 */ /* 0x004fe20000010000 */
[----:B---3--:R-:W-:Y:S01]  /*2f00*/  @!P2 FADD.FTZ R2, R2, R11 ;  /* 0x0000000b0202a221 */ /* 0x008fe20000010000 */
[----:B0-----:R-:W-:Y:S01]  /*2f10*/  @!P2 FADD.FTZ R5, R5, R6 ;  /* 0x000000060505a221 */ /* 0x001fe20000010000 */
        /* <DEDUP_REMOVED lines=12> */
[----:B------:R-:W-:-:S04]  /*2fe0*/  IMAD R16, R19, R16, R17 ;  /* 0x0000001013107224 */ /* 0x000fc800078e0211 */
[----:B------:R-:W-:Y:S01]  /*2ff0*/  IMAD R8, R16, UR38, RZ ;  /* 0x0000002610087c24 */ /* 0x000fe2000f8e02ff */
[----:B------:R-:W-:Y:S06]  /*3000*/  @P0 EXIT ;  /* 0x000000000000094d */ /* 0x000fec0003800000 */
[----:B------:R-:W5:Y:S01]  /*3010*/  LDCU.64 UR4, c[0x0][0x390] ;  /* 0x00007200ff0477ac */ /* 0x000f620008000a00 */
[----:B------:R-:W-:Y:S01]  /*3020*/  IMAD.SHL.U32 R8, R8, 0x20, RZ ;  /* 0x0000002008087824 */ /* 0x000fe200078e00ff */
[----:B0-----:R-:W-:Y:S01]  /*3030*/  SHF.R.U32.HI R9, RZ, 0x2, R10 ;  /* 0x00000002ff097819 */ /* 0x001fe2000001160a */
[----:B-1----:R-:W-:Y:S01]  /*3040*/  @!P1 FADD.FTZ R0, R0, R7 ;  /* 0x0000000700009221 */ /* 0x002fe20000010000 */
[----:B------:R-:W-:Y:S01]  /*3050*/  SHF.L.U32 R18, R18, 0x5, RZ ;  /* 0x0000000512127819 */ /* 0x000fe200000006ff */
[----:B--2---:R-:W-:Y:S01]  /*3060*/  @!P1 FADD.FTZ R3, R3, R4 ;  /* 0x0000000403039221 */ /* 0x004fe20000010000 */
[----:B---3--:R-:W-:Y:S01]  /*3070*/  @!P1 FADD.FTZ R2, R2, R11 ;  /* 0x0000000b02029221 */ /* 0x008fe20000010000 */
[----:B----4-:R-:W-:Y:S01]  /*3080*/  @!P1 FADD.FTZ R5, R5, R6 ;  /* 0x0000000605059221 */ /* 0x010fe20000010000 */
[----:B------:R-:W-:Y:S02]  /*3090*/  IADD3 R8, P0, P2, R9, R8, R18 ;  /* 0x0000000809087210 */ /* 0x000fe40007a1e012 */
[----:B------:R-:W-:-:S02]  /*30a0*/  F2FP.BF16.F32.PACK_AB R0, R3, R0 ;  /* 0x000000000300723e */ /* 0x000fc400000010ff */
[----:B------:R-:W-:Y:S02]  /*30b0*/  IADD3.X R7, PT, PT, RZ, RZ, RZ, P0, P2 ;  /* 0x000000ffff077210 */ /* 0x000fe400007e44ff */
[----:B------:R-:W-:Y:S02]  /*30c0*/  F2FP.BF16.F32.PACK_AB R2, R5, R2 ;  /* 0x000000020502723e */ /* 0x000fe400000010ff */
[----:B------:R-:W-:Y:S02]  /*30d0*/  PRMT R3, R0, 0x7632, R3 ;  /* 0x0000763200037816 */ /* 0x000fe40000000003 */
[----:B-----5:R-:W-:Y:S02]  /*30e0*/  LEA R4, P0, R8, UR4, 0x1 ;  /* 0x0000000408047c11 */ /* 0x020fe4000f8008ff */
[----:B------:R-:W-:Y:S02]  /*30f0*/  PRMT R6, R2, 0x7632, R6 ;  /* 0x0000763202067816 */ /* 0x000fe40000000006 */
[----:B------:R-:W-:-:S05]  /*3100*/  LEA.HI.X R5, R8, UR5, R7, 0x1, P0 ;  /* 0x0000000508057c11 */ /* 0x000fca00080f0c07 */
[----:B------:R-:W-:Y:S04]  /*3110*/  STG.E.U16 desc[UR36][R4.64], R0 ;  /* 0x0000000004007986 */ /* 0x000fe8000c101524 */
[----:B------:R-:W-:Y:S04]  /*3120*/  STG.E.U16 desc[UR36][R4.64+0x10], R3 ;  /* 0x0000100304007986 */ /* 0x000fe8000c101524 */
[----:B------:R-:W-:Y:S04]  /*3130*/  STG.E.U16 desc[UR36][R4.64+0x20], R2 ;  /* 0x0000200204007986 */ /* 0x000fe8000c101524 */
[----:B------:R-:W-:Y:S01]  /*3140*/  STG.E.U16 desc[UR36][R4.64+0x30], R6 ;  /* 0x0000300604007986 */ /* 0x000fe2000c101524 */
[----:B------:R-:W-:Y:S05]  /*3150*/  EXIT ;  /* 0x000000000000794d */ /* 0x000fea0003800000 */
.L_x_1017:
        /* <DEDUP_REMOVED lines=16> */
.L_x_1049:
[----:B------:R-:W-:Y:S05]  /*3260*/  EXIT ;  /* 0x000000000000794d */ /* 0x000fea0003800000 */
.L_x_1019:
[----:B------:R-:W-:Y:S02]  /*3270*/  HFMA2 R12, -RZ, RZ, 0, 9.5367431640625e-07 ;  /* 0x00000010ff0c7431 */ /* 0x000fe400000001ff */
[----:B------:R-:W-:Y:S01]  /*3280*/  IMAD.MOV.U32 R11, RZ, RZ, 0x1f ;  /* 0x0000001fff0b7424 */ /* 0x000fe200078e00ff */
[----:B------:R-:W-:-:S07]  /*3290*/  MOV R15, 0xffffffff ;  /* 0xffffffff000f7802 */ /* 0x000fce0000000f00 */
[----:B------:R-:W-:Y:S05]  /*32a0*/  WARPSYNC.COLLECTIVE R15, `(.L_x_1050) ;  /* 0x000000000f087348 */ /* 0x000fea0003c00000 */
[----:B------:R0:W1:Y:S02]  /*32b0*/  SHFL.BFLY P6, R14, R13, R12, R11 ;  /* 0x0c00000c0d0e7389 */ /* 0x00006400000c000b */
[----:B01----:R-:W-:Y:S05]  /*32c0*/  ENDCOLLECTIVE ;  /* 0x000000000000791b */ /* 0x003fea0003800000 */
.L_x_1050:
[----:B------:R-:W-:Y:S01]  /*32d0*/  IMAD.MOV.U32 R12, RZ, RZ, 0x8 ;  /* 0x00000008ff0c7424 */ /* 0x000fe200078e00ff */
[----:B------:R-:W-:-:S04]  /*32e0*/  FMNMX.FTZ R0, R14, -3.40282346638528859812e+38, !PT ;  /* 0xff7fffff0e007809 */ /* 0x000fc80007810000 */
[----:B------:R-:W-:-:S07]  /*32f0*/  MOV R13, R0 ;  /* 0x00000000000d7202 */ /* 0x000fce0000000f00 */
[----:B------:R-:W-:Y:S05]  /*3300*/  WARPSYNC.COLLECTIVE R15, `(.L_x_1051) ;  /* 0x000000000f087348 */ /* 0x000fea0003c00000 */
[----:B------:R0:W1:Y:S02]  /*3310*/  SHFL.BFLY P6, R14, R13, R12, R11 ;  /* 0x0c00000c0d0e7389 */ /* 0x00006400000c000b */
[----:B01----:R-:W-:Y:S05]  /*3320*/  ENDCOLLECTIVE ;  /* 0x000000000000791b */ /* 0x003fea0003800000 */
.L_x_1051:
[----:B------:R-:W-:Y:S01]  /*3330*/  HFMA2 R12, -RZ, RZ, 0, 2.384185791015625e-07 ;  /* 0x00000004ff0c7431 */ /* 0x000fe200000001ff */
[----:B------:R-:W-:-:S04]  /*3340*/  FMNMX.FTZ R2, R0, R14, !PT ;  /* 0x0000000e00027209 */ /* 0x000fc80007810000 */
[----:B------:R-:W-:-:S07]  /*3350*/  MOV R13, R2 ;  /* 0x00000002000d7202 */ /* 0x000fce0000000f00 */
[----:B------:R-:W-:Y:S05]  /*3360*/  WARPSYNC.COLLECTIVE R15, `(.L_x_1052) ;  /* 0x000000000f087348 */ /* 0x000fea0003c00000 */
[----:B------:R0:W1:Y:S02]  /*3370*/  SHFL.BFLY P6, R14, R13, R12, R11 ;  /* 0x0c00000c0d0e7389 */ /* 0x00006400000c000b */
[----:B01----:R-:W-:Y:S05]  /*3380*/  ENDCOLLECTIVE ;  /* 0x000000000000791b */ /* 0x003fea0003800000 */
.L_x_1052:
[----:B------:R-:W-:Y:S02]  /*3390*/  MOV R12, 0x2 ;  /* 0x00000002000c7802 */ /* 0x000fe40000000f00 */
[----:B------:R-:W-:-:S05]  /*33a0*/  FMNMX.FTZ R3, R2, R14, !PT ;  /* 0x0000000e02037209 */ /* 0x000fca0007810000 */
[----:B------:R-:W-:-:S07]  /*33b0*/  IMAD.MOV.U32 R13, RZ, RZ, R3 ;  /* 0x000000ffff0d7224 */ /* 0x000fce00078e0003 */
[----:B------:R-:W-:Y:S05]  /*33c0*/  WARPSYNC.COLLECTIVE R15, `(.L_x_1053) ;  /* 0x000000000f087348 */ /* 0x000fea0003c00000 */
[----:B------:R0:W1:Y:S02]  /*33d0*/  SHFL.BFLY P6, R14, R13, R12, R11 ;  /* 0x0c00000c0d0e7389 */ /* 0x00006400000c000b */
[----:B01----:R-:W-:Y:S05]  /*33e0*/  ENDCOLLECTIVE ;  /* 0x000000000000791b */ /* 0x003fea0003800000 */
.L_x_1053:
[----:B------:R-:W-:Y:S01]  /*33f0*/  IMAD.MOV.U32 R12, RZ, RZ, 0x1 ;  /* 0x00000001ff0c7424 */ /* 0x000fe200078e00ff */
[----:B------:R-:W-:-:S04]  /*3400*/  FMNMX.FTZ R4, R3, R14, !PT ;  /* 0x0000000e03047209 */ /* 0x000fc80007810000 */
[----:B------:R-:W-:-:S07]  /*3410*/  MOV R13, R4 ;  /* 0x00000004000d7202 */ /* 0x000fce0000000f00 */
[----:B------:R-:W-:Y:S05]  /*3420*/  WARPSYNC.COLLECTIVE R15, `(.L_x_1054) ;  /* 0x000000000f087348 */ /* 0x000fea0003c00000 */
[----:B------:R0:W1:Y:S02]  /*3430*/  SHFL.BFLY P6, R14, R13, R12, R11 ;  /* 0x0c00000c0d0e7389 */ /* 0x00006400000c000b */
[----:B01----:R-:W-:Y:S05]  /*3440*/  ENDCOLLECTIVE ;  /* 0x000000000000791b */ /* 0x003fea0003800000 */
.L_x_1054:
[----:B------:R-:W-:Y:S05]  /*3450*/  BRA `(.L_x_1055) ;  /* 0xffffffd400e47947 */ /* 0x000fea000383ffff */
.L_x_1046:
[----:B------:R-:W-:Y:S01]  /*3460*/  HFMA2 R13, -RZ, RZ, 0, 0 ;  /* 0x00000000ff0d7431 */ /* 0x000fe200000001ff */
[----:B------:R-:W-:Y:S01]  /*3470*/  MOV R12, 0x2 ;  /* 0x00000002000c7802 */ /* 0x000fe20000000f00 */
[----:B------:R-:W-:Y:S01]  /*3480*/  IMAD.MOV.U32 R11, RZ, RZ, 0x1f ;  /* 0x0000001fff0b7424 */ /* 0x000fe200078e00ff */
[----:B------:R-:W-:-:S07]  /*3490*/  MOV R15, 0xffffffff ;  /* 0xffffffff000f7802 */ /* 0x000fce0000000f00 */
[----:B01-3--:R-:W-:Y:S05]  /*34a0*/  WARPSYNC.COLLECTIVE R15, `(.L_x_1056) ;  /* 0x000000000f087348 */ /* 0x00bfea0003c00000 */
[----:B------:R2:W4:Y:S02]  /*34b0*/  SHFL.BFLY P6, R14, R13, R12, R11 ;  /* 0x0c00000c0d0e7389 */ /* 0x00052400000c000b */
[----:B01234-:R-:W-:Y:S05]  /*34c0*/  ENDCOLLECTIVE ;  /* 0x000000000000791b */ /* 0x01ffea0003800000 */
.L_x_1056:
[----:B------:R-:W-:Y:S02]  /*34d0*/  IMAD.MOV.U32 R12, RZ, RZ, 0x1 ;  /* 0x00000001ff0c7424 */ /* 0x000fe400078e00ff */
[----:B------:R-:W-:-:S05]  /*34e0*/  FADD.FTZ R2, RZ, R14 ;  /* 0x0000000eff027221 */ /* 0x000fca0000010000 */
[----:B------:R-:W-:-:S07]  /*34f0*/  MOV R13, R2 ;  /* 0x00000002000d7202 */ /* 0x000fce0000000f00 */
[----:B------:R-:W-:Y:S05]  /*3500*/  WARPSYNC.COLLECTIVE R15, `(.L_x_1057) ;  /* 0x000000000f087348 */ /* 0x000fea0003c00000 */
[----:B------:R0:W1:Y:S02]  /*3510*/  SHFL.BFLY P6, R14, R13, R12, R11 ;  /* 0x0c00000c0d0e7389 */ /* 0x00006400000c000b */
[----:B01----:R-:W-:Y:S05]  /*3520*/  ENDCOLLECTIVE ;  /* 0x000000000000791b */ /* 0x003fea0003800000 */
.L_x_1057:
[----:B------:R-:W-:Y:S02]  /*3530*/  HFMA2 R13, -RZ, RZ, 0, 0 ;  /* 0x00000000ff0d7431 */ /* 0x000fe400000001ff */
[----:B------:R-:W-:Y:S01]  /*3540*/  IMAD.MOV.U32 R12, RZ, RZ, 0x2 ;  /* 0x00000002ff0c7424 */ /* 0x000fe200078e00ff */
[----:B------:R-:W-:-:S07]  /*3550*/  MOV R3, R14 ;  /* 0x0000000e00037202 */ /* 0x000fce0000000f00 */
[----:B------:R-:W-:Y:S05]  /*3560*/  WARPSYNC.COLLECTIVE R15, `(.L_x_1058) ;  /* 0x000000000f087348 */ /* 0x000fea0003c00000 */
[----:B------:R0:W1:Y:S02]  /*3570*/  SHFL.BFLY P6, R14, R13, R12, R11 ;  /* 0x0c00000c0d0e7389 */ /* 0x00006400000c000b */
[----:B01----:R-:W-:Y:S05]  /*3580*/  ENDCOLLECTIVE ;  /* 0x000000000000791b */ /* 0x003fea0003800000 */
.L_x_1058:
[----:B------:R-:W-:Y:S01]  /*3590*/  IMAD.MOV.U32 R12, RZ, RZ, 0x1 ;  /* 0x00000001ff0c7424 */ /* 0x000fe200078e00ff */
[----:B------:R-:W-:-:S05]  /*35a0*/  MOV R0, R14 ;  /* 0x0000000e00007202 */ /* 0x000fca0000000f00 */
[----:B------:R-:W-:Y:S01]  /*35b0*/  FADD.FTZ R4, RZ, R0 ;  /* 0x00000000ff047221 */ /* 0x000fe20000010000 */
[----:B------:R-:W-:-:S04]  /*35c0*/  FADD.FTZ R0, R2, R3 ;  /* 0x0000000302007221 */ /* 0x000fc80000010000 */
[----:B------:R-:W-:-:S07]  /*35d0*/  MOV R13, R4 ;  /* 0x00000004000d7202 */ /* 0x000fce0000000f00 */
[----:B------:R-:W-:Y:S05]  /*35e0*/  WARPSYNC.COLLECTIVE R15, `(.L_x_1059) ;  /* 0x000000000f087348 */ /* 0x000fea0003c00000 */
[----:B------:R0:W1:Y:S02]  /*35f0*/  SHFL.BFLY P6, R14, R13, R12, R11 ;  /* 0x0c00000c0d0e7389 */ /* 0x00006400000c000b */
[----:B01----:R-:W-:Y:S05]  /*3600*/  ENDCOLLECTIVE ;  /* 0x000000000000791b */ /* 0x003fea0003800000 */
.L_x_1059:
[----:B------:R-:W-:Y:S02]  /*3610*/  HFMA2 R13, -RZ, RZ, 0, 0 ;  /* 0x00000000ff0d7431 */ /* 0x000fe400000001ff */
[----:B------:R-:W-:Y:S01]  /*3620*/  IMAD.MOV.U32 R12, RZ, RZ, 0x2 ;  /* 0x00000002ff0c7424 */ /* 0x000fe200078e00ff */
[----:B------:R-:W-:-:S07]  /*3630*/  MOV R5, R14 ;  /* 0x0000000e00057202 */ /* 0x000fce0000000f00 */
[----:B------:R-:W-:Y:S05]  /*3640*/  WARPSYNC.COLLECTIVE R15, `(.L_x_1060) ;  /* 0x000000000f087348 */ /* 0x000fea0003c00000 */
[----:B------:R0:W1:Y:S02]  /*3650*/  SHFL.BFLY P6, R14, R13, R12, R11 ;  /* 0x0c00000c0d0e7389 */ /* 0x00006400000c000b */
[----:B01----:R-:W-:Y:S05]  /*3660*/  ENDCOLLECTIVE ;  /* 0x000000000000791b */ /* 0x003fea0003800000 */
.L_x_1060:
        /* <DEDUP_REMOVED lines=8> */
.L_x_1061:
[----:B------:R-:W-:Y:S02]  /*36f0*/  HFMA2 R13, -RZ, RZ, 0, 0 ;  /* 0x00000000ff0d7431 */ /* 0x000fe400000001ff */
[----:B------:R-:W-:Y:S01]  /*3700*/  IMAD.MOV.U32 R12, RZ, RZ, 0x2 ;  /* 0x00000002ff0c7424 */ /* 0x000fe200078e00ff */
[----:B------:R-:W-:-:S07]  /*3710*/  MOV R7, R14 ;  /* 0x0000000e00077202 */ /* 0x000fce0000000f00 */
[----:B------:R-:W-:Y:S05]  /*3720*/  WARPSYNC.COLLECTIVE R15, `(.L_x_1062) ;  /* 0x000000000f087348 */ /* 0x000fea0003c00000 */
[----:B------:R0:W1:Y:S02]  /*3730*/  SHFL.BFLY P6, R14, R13, R12, R11 ;  /* 0x0c00000c0d0e7389 */ /* 0x00006400000c000b */
[----:B01----:R-:W-:Y:S05]  /*3740*/  ENDCOLLECTIVE ;  /* 0x000000000000791b */ /* 0x003fea0003800000 */
.L_x_1062:
[----:B------:R-:W-:Y:S01]  /*3750*/  FADD.FTZ R2, R6, R7 ;  /* 0x0000000706027221 */ /* 0x000fe20000010000 */
[----:B------:R-:W-:Y:S02]  /*3760*/  HFMA2 R12, -RZ, RZ, 0, 5.9604644775390625e-08 ;  /* 0x00000001ff0c7431 */ /* 0x000fe400000001ff */
[----:B------:R-:W-:-:S05]  /*3770*/  FADD.FTZ R8, RZ, R14 ;  /* 0x0000000eff087221 */ /* 0x000fca0000010000 */
[----:B------:R-:W-:-:S07]  /*3780*/  MOV R13, R8 ;  /* 0x00000008000d7202 */ /* 0x000fce0000000f00 */
[----:B------:R-:W-:Y:S05]  /*3790*/  WARPSYNC.COLLECTIVE R15, `(.L_x_1063) ;  /* 0x000000000f087348 */ /* 0x000fea0003c00000 */
[----:B------:R0:W1:Y:S02]  /*37a0*/  SHFL.BFLY P6, R14, R13, R12, R11 ;  /* 0x0c00000c0d0e7389 */ /* 0x00006400000c000b */
[----:B01----:R-:W-:Y:S05]  /*37b0*/  ENDCOLLECTIVE ;  /* 0x000000000000791b */ /* 0x003fea0003800000 */
.L_x_1063:
[----:B------:R-:W-:Y:S05]  /*37c0*/  BRA `(.L_x_1064) ;  /* 0xfffffff400347947 */ /* 0x000fea000383ffff */
.L_x_1065:
        /* <DEDUP_REMOVED lines=11> */
.L_x_27174:


//--------------------- .text._ZN4vllm25paged_attention_v2_kernelI13__nv_bfloat16hLi256ELi16ELi128ELNS_18Fp8KVCacheDataTypeE2ELb0ELi512EEEvPfS3_PT_PKS4_PKT0_SA_ifPKiSC_iPKfiiiSE_SE_iiiii --------------------------
	.section	.text._ZN4vllm25paged_attention_v2_kernelI13__nv_bfloat16hLi256ELi16ELi128ELNS_18Fp8KVCacheDataTypeE2ELb0ELi512EEEvPfS3_PT_PKS4_PKT0_SA_ifPKiSC_iPKfiiiSE_SE_iiiii,"ax",@progbits
	.align	128
        .global         _ZN4vllm25paged_attention_v2_kernelI13__nv_bfloat16hLi256ELi16ELi128ELNS_18Fp8KVCacheDataTypeE2ELb0ELi512EEEvPfS3_PT_PKS4_PKT0_SA_ifPKiSC_iPKfiiiSE_SE_iiiii
        .type           _ZN4vllm25paged_attention_v2_kernelI13__nv_bfloat16hLi256ELi16ELi128ELNS_18Fp8KVCacheDataTypeE2ELb0ELi512EEEvPfS3_PT_PKS4_PKT0_SA_ifPKiSC_iPKfiiiSE_SE_iiiii,@function
        .size           _ZN4vllm25paged_attention_v2_kernelI13__nv_bfloat16hLi256ELi16ELi128ELNS_18Fp8KVCacheDataTypeE2ELb0ELi512EEEvPfS3_PT_PKS4_PKT0_SA_ifPKiSC_iPKfiiiSE_SE_iiiii,(.L_x_27175 - _ZN4vllm25paged_attention_v2_kernelI13__nv_bfloat16hLi256ELi16ELi128ELNS_18Fp8KVCacheDataTypeE2ELb0ELi512EEEvPfS3_PT_PKS4_PKT0_SA_ifPKiSC_iPKfiiiSE_SE_iiiii)
        .other          _ZN4vllm25paged_attention_v2_kernelI13__nv_bfloat16hLi256ELi16ELi128ELNS_18Fp8KVCacheDataTypeE2ELb0ELi512EEEvPfS3_PT_PKS4_PKT0_SA_ifPKiSC_iPKfiiiSE_SE_iiiii,@"STO_CUDA_ENTRY STV_DEFAULT"
_ZN4vllm25paged_attention_v2_kernelI13__nv_bfloat16hLi256ELi16ELi128ELNS_18Fp8KVCacheDataTypeE2ELb0ELi512EEEvPfS3_PT_PKS4_PKT0_SA_ifPKiSC_iPKfiiiSE_SE_iiiii:
.text._ZN4vllm25paged_attention_v2_kernelI13__nv_bfloat16hLi256ELi16ELi128ELNS_18Fp8KVCacheDataTypeE2ELb0ELi512EEEvPfS3_PT_PKS4_PKT0_SA_ifPKiSC_iPKfiiiSE_SE_iiiii:
        /* <DEDUP_REMOVED lines=16> */
[----:B------:R-:W1:Y:S01]  /*0100*/  S2UR UR44, SR_CTAID.X ;  /* 0x00000000002c79c3 */ /* 0x000e620000002500 */
[----:B------:R-:W-:-:S07]  /*0110*/  USHF.L.U32 UR7, UR41, 0x5, URZ ;  /* 0x0000000529077899 */ /* 0x000fce00080006ff */
[----:B------:R-:W-:Y:S01]  /*0120*/  BAR.SYNC.DEFER_BLOCKING 0x0 ;  /* 0x0000000000007b1d */ /* 0x000fe20000010000 */
[----:B------:R-:W-:Y:S01]  /*0130*/  USHF.R.U32.HI UR6, URZ, 0x4, UR6 ;  /* 0x00000004ff067899 */ /* 0x000fe20008011606 */
[----:B------:R-:W-:-:S04]  /*0140*/  MOV R3, UR7 ;  /* 0x0000000700037c02 */ /* 0x000fc80008000f00 */
[----:B------:R-:W2:Y:S01]  /*0150*/  LDCU UR42, c[0x0][0x378] ;  /* 0x00006f00ff2a77ac */ /* 0x000ea20008000800 */
[----:B------:R-:W-:Y:S01]  /*0160*/  MOV R2, UR6 ;  /* 0x0000000600027c02 */ /* 0x000fe20008000f00 */
[----:B------:R-:W-:Y:S01]  /*0170*/  BSSY.RECONVERGENT B6, `(.L_x_1066) ;  /* 0x000001d000067945 */ /* 0x000fe20003800200 */
[----:B------:R-:W3:Y:S02]  /*0180*/  LDCU UR43, c[0x0][0x370] ;  /* 0x00006e00ff2b77ac */ /* 0x000ee40008000800 */
[----:B------:R-:W-:-:S04]  /*0190*/  VIADDMNMX.U32 R2, R3, 0x20, R2, PT ;  /* 0x0000002003027846 */ /* 0x000fc80003800002 */
[----:B------:R-:W-:Y:S02]  /*01a0*/  R2UR UR8, R2 ;  /* 0x00000000020872ca */ /* 0x000fe400000e0000 */
[----:B0-----:R-:W-:-:S11]  /*01b0*/  SHF.R.U32.HI R0, RZ, 0x5, R0 ;  /* 0x00000005ff007819 */ /* 0x001fd60000011600 */
[----:B------:R-:W-:Y:S02]  /*01c0*/  UIADD3 UR6, UPT, UPT, -UR7, UR8, URZ ;  /* 0x0000000807067290 */ /* 0x000fe4000fffe1ff */
[----:B------:R-:W-:Y:S02]  /*01d0*/  LOP3.LUT R0, R0, UR7, RZ, 0xfc, !PT ;  /* 0x0000000700007c12 */ /* 0x000fe4000f8efcff */
[----:B------:R-:W-:Y:S02]  /*01e0*/  ULEA UR6, UR6, UR5, 0x4 ;  /* 0x0000000506067291 */ /* 0x000fe4000f8e20ff */
[----:B------:R-:W-:Y:S02]  /*01f0*/  ISETP.GE.U32.AND P0, PT, R0, UR8, PT ;  /* 0x0000000800007c0c */ /* 0x000fe4000bf06070 */
[----:B------:R-:W-:-:S04]  /*0200*/  UISETP.LT.AND UP0, UPT, UR4, UR6, UPT ;  /* 0x000000060400728c */ /* 0x000fc8000bf01270 */
[----:B------:R-:W-:-:S04]  /*0210*/  USEL UR38, UR4, UR6, UP0 ;  /* 0x0000000604267287 */ /* 0x000fc80008000000 */
[----:B------:R-:W-:-:S03]  /*0220*/  UIADD3 UR39, UPT, UPT, -UR5, UR38, URZ ;  /* 0x0000002605277290 */ /* 0x000fc6000fffe1ff */
[----:B-123--:R-:W-:Y:S09]  /*0230*/  @P0 BRA `(.L_x_1067) ;  /* 0x0000000000400947 */ /* 0x00eff20003800000 */
        /* <DEDUP_REMOVED lines=16> */
.L_x_1067:
[----:B------:R-:W-:Y:S05]  /*0340*/  BSYNC.RECONVERGENT B6 ;  /* 0x0000000000067941 */ /* 0x000fea0003800200 */
.L_x_1066:
        /* <DEDUP_REMOVED lines=14> */
[----:B------:R0:W1:Y:S02]  /*0430*/  SHFL.BFLY PT, R14, R3, 0x2, 0x1f ;  /* 0x0c401f00030e7f89 */ /* 0x00006400000e0000 */
.L_x_1103:
[----:B------:R-:W2:Y:S01]  /*0440*/  S2R R0, SR_CgaCtaId ;  /* 0x0000000000007919 */ /* 0x000ea20000008800 */
[----:B------:R-:W-:Y:S01]  /*0450*/  ISETP.NE.AND P1, PT, R7, RZ, PT ;  /* 0x000000ff0700720c */ /* 0x000fe20003f25270 */
[----:B------:R-:W-:Y:S05]  /*0460*/  WARPSYNC.ALL ;  /* 0x0000000000007948 */ /* 0x000fea0003800000 */
[----:B------:R-:W-:Y:S02]  /*0470*/  MOV R9, 0x400 ;  /* 0x0000040000097802 */ /* 0x000fe40000000f00 */
[----:B01----:R-:W-:Y:S02]  /*0480*/  FMNMX.FTZ R3, R3, R14, !PT ;  /* 0x0000000e03037209 */ /* 0x003fe40007810000 */
[----:B--2---:R-:W-:-:S04]  /*0490*/  LEA R8, R0, R9, 0x18 ;  /* 0x0000000900087211 */ /* 0x004fc800078ec0ff */
[----:B------:R-:W-:-:S05]  /*04a0*/  LEA R2, R6, R8, 0x2 ;  /* 0x0000000806027211 */ /* 0x000fca00078e10ff */
[----:B------:R0:W-:Y:S01]  /*04b0*/  @!P1 STS [R2], R3 ;  /* 0x0000000302009388 */ /* 0x0001e20000000800 */
[----:B------:R-:W-:Y:S01]  /*04c0*/  BAR.SYNC.DEFER_BLOCKING 0x0 ;  /* 0x0000000000007b1d */ /* 0x000fe20000010000 */
[C---:B------:R-:W-:Y:S02]  /*04d0*/  ISETP.GT.U32.AND P2, PT, R7.reuse, 0x3, PT ;  /* 0x000000030700780c */ /* 0x040fe40003f44070 */
[----:B------:R-:W-:Y:S02]  /*04e0*/  MOV R10, 0xff7fffff ;  /* 0xff7fffff000a7802 */ /* 0x000fe40000000f00 */
[----:B0-----:R-:W-:Y:S01]  /*04f0*/  LEA R3, R7, R8, 0x2 ;  /* 0x0000000807037211 */ /* 0x001fe200078e10ff */
        /* <DEDUP_REMOVED lines=16> */
[----:B------:R-:W-:Y:S01]  /*0600*/  ISETP.NE.AND P0, PT, R11, 0x180, PT ;  /* 0x000001800b00780c */ /* 0x000fe20003f05270 */
[----:B------:R-:W-:Y:S01]  /*0610*/  HFMA2 R11, -RZ, RZ, 0, 0 ;  /* 0x00000000ff0b7431 */ /* 0x000fe200000001ff */
[----:B------:R-:W-:-:S11]  /*0620*/  ISETP.GE.U32.AND P4, PT, R12, 0x180, PT ;  /* 0x000001800c00780c */ /* 0x000fd60003f86070 */
[----:B------:R-:W-:Y:S05]  /*0630*/  @!P0 BRA `(.L_x_1072) ;  /* 0x00000000004c8947 */ /* 0x000fea0003800000 */
[----:B------:R-:W-:Y:S01]  /*0640*/  VIADD R11, R9, 0x20 ;  /* 0x00000020090b7836 */ /* 0x000fe20000000000 */
[----:B------:R-:W-:Y:S02]  /*0650*/  LEA.HI R10, R10, 0x1, RZ, 0x19 ;  /* 0x000000010a0a7811 */ /* 0x000fe400078fc8ff */
[----:B------:R-:W-:Y:S02]  /*0660*/  MOV R13, R4 ;  /* 0x00000004000d7202 */ /* 0x000fe40000000f00 */
[----:B------:R-:W-:Y:S02]  /*0670*/  LEA R15, R0, R11, 0x18 ;  /* 0x0000000b000f7211 */ /* 0x000fe400078ec0ff */
[----:B------:R-:W-:Y:S02]  /*0680*/  LOP3.LUT R10, R10, 0x3, RZ, 0xc0, !PT ;  /* 0x000000030a0a7812 */ /* 0x000fe400078ec0ff */
[----:B------:R-:W-:Y:S02]  /*0690*/  MOV R11, RZ ;  /* 0x000000ff000b7202 */ /* 0x000fe40000000f00 */
[----:B------:R-:W-:-:S02]  /*06a0*/  LEA R15, R4, R15, 0x2 ;  /* 0x0000000f040f7211 */ /* 0x000fc400078e10ff */
[----:B------:R-:W-:-:S07]  /*06b0*/  IADD3 R10, PT, PT, -R10, RZ, RZ ;  /* 0x000000ff0a0a7210 */ /* 0x000fce0007ffe1ff */
.L_x_1073:
        /* <DEDUP_REMOVED lines=11> */
.L_x_1072:
[----:B------:R-:W-:Y:S05]  /*0770*/  BSYNC.RECONVERGENT B1 ;  /* 0x0000000000017941 */ /* 0x000fea0003800200 */
.L_x_1071:
        /* <DEDUP_REMOVED lines=13> */
.L_x_1076:
        /* <DEDUP_REMOVED lines=100> */
.L_x_1075:
[----:B------:R-:W-:Y:S05]  /*0e90*/  BSYNC.RECONVERGENT B1 ;  /* 0x0000000000017941 */ /* 0x000fea0003800200 */
.L_x_1074:
        /* <DEDUP_REMOVED lines=55> */
.L_x_1078:
[----:B------:R-:W-:Y:S05]  /*1210*/  BSYNC.RECONVERGENT B1 ;  /* 0x0000000000017941 */ /* 0x000fea0003800200 */
.L_x_1077:
        /* <DEDUP_REMOVED lines=26> */
.L_x_1070:
[----:B------:R-:W-:Y:S05]  /*13c0*/  BSYNC.RECONVERGENT B0 ;  /* 0x0000000000007941 */ /* 0x000fea0003800200 */
.L_x_1069:
[----:B------:R-:W1:Y:S01]  /*13d0*/  SHFL.BFLY PT, R10, R11, 0x10, 0x1f ;  /* 0x0e001f000b0a7f89 */ /* 0x000e6200000e0000 */
[----:B------:R-:W-:Y:S01]  /*13e0*/  BSSY.RECONVERGENT B0, `(.L_x_1079) ;  /* 0x000009f000007945 */ /* 0x000fe20003800200 */
[----:B-1----:R-:W-:-:S05]  /*13f0*/  FADD.FTZ R10, R10, R11 ;  /* 0x0000000b0a0a7221 */ /* 0x002fca0000010000 */
[----:B----4-:R-:W1:Y:S02]  /*1400*/  SHFL.BFLY PT, R13, R10, 0x8, 0x1f ;  /* 0x0d001f000a0d7f89 */ /* 0x010e6400000e0000 */
        /* <DEDUP_REMOVED lines=28> */
[C---:B------:R-:W-:Y:S01]  /*15d0*/  IMAD.SHL.U32 R3, R12.reuse, 0x80, RZ ;  /* 0x000000800c037824 */ /* 0x040fe200078e00ff */
[----:B------:R-:W-:Y:S02]  /*15e0*/  IADD3 R5, PT, PT, R9, 0x20, RZ ;  /* 0x0000002009057810 */ /* 0x000fe40007ffe0ff */
[----:B------:R-:W-:Y:S02]  /*15f0*/  LOP3.LUT R11, R12, 0x3, RZ, 0xc0, !PT ;  /* 0x000000030c0b7812 */ /* 0x000fe400078ec0ff */
[----:B------:R-:W-:Y:S02]  /*1600*/  LOP3.LUT R3, R3, 0x180, RZ, 0xc0, !PT ;  /* 0x0000018003037812 */ /* 0x000fe400078ec0ff */
[----:B------:R-:W-:Y:S02]  /*1610*/  LEA R13, R0, R5, 0x18 ;  /* 0x00000005000d7211 */ /* 0x000fe400078ec0ff */
[----:B------:R-:W-:Y:S02]  /*1620*/  IADD3 R5, PT, PT, R3, R4, RZ ;  /* 0x0000000403057210 */ /* 0x000fe40007ffe0ff */
[----:B------:R-:W-:-:S02]  /*1630*/  IADD3 R11, PT, PT, -R11, RZ, RZ ;  /* 0x000000ff0b0b7210 */ /* 0x000fc40007ffe1ff */
[----:B------:R-:W-:-:S07]  /*1640*/  LEA R3, R4, R13, 0x2 ;  /* 0x0000000d04037211 */ /* 0x000fce00078e10ff */
.L_x_1083:
[----:B------:R-:W1:Y:S01]  /*1650*/  LDS R13, [R3] ;  /* 0x00000000030d7984 */ /* 0x000e620000000800 */
[----:B------:R-:W-:-:S04]  /*1660*/  IADD3 R11, PT, PT, R11, 0x1, RZ ;  /* 0x000000010b0b7810 */ /* 0x000fc80007ffe0ff */
[----:B------:R-:W-:Y:S01]  /*1670*/  ISETP.NE.AND P0, PT, R11, RZ, PT ;  /* 0x000000ff0b00720c */ /* 0x000fe20003f05270 */
[----:B-1----:R-:W-:-:S05]  /*1680*/  FMUL.FTZ R12, R13, R2 ;  /* 0x000000020d0c7220 */ /* 0x002fca0000410000 */
[----:B------:R1:W-:Y:S02]  /*1690*/  STS [R3], R12 ;  /* 0x0000000c03007388 */ /* 0x0003e40000000800 */
[----:B-1----:R-:W-:-:S05]  /*16a0*/  VIADD R3, R3, 0x200 ;  /* 0x0000020003037836 */ /* 0x002fca0000000000 */
[----:B------:R-:W-:Y:S05]  /*16b0*/  @P0 BRA `(.L_x_1083) ;  /* 0xfffffffc00e40947 */ /* 0x000fea000383ffff */
.L_x_1082:
[----:B------:R-:W-:Y:S05]  /*16c0*/  BSYNC.RECONVERGENT B1 ;  /* 0x0000000000017941 */ /* 0x000fea0003800200 */
.L_x_1081:
        /* <DEDUP_REMOVED lines=13> */
.L_x_1086:
[----:B------:R-:W1:Y:S01]  /*17a0*/  LDS R27, [R3+-0x400] ;  /* 0xfffc0000031b7984 */ /* 0x000e620000000800 */
[----:B------:R-:W-:-:S03]  /*17b0*/  VIADD R5, R5, 0x800 ;  /* 0x0000080005057836 */ /* 0x000fc60000000000 */
[----:B------:R-:W2:Y:S02]  /*17c0*/  LDS R22, [R3+-0x200] ;  /* 0xfffe000003167984 */ /* 0x000ea40000000800 */
[----:B------:R-:W-:Y:S02]  /*17d0*/  ISETP.GE.AND P1, PT, R5, R12, PT ;  /* 0x0000000c0500720c */ /* 0x000fe40003f26270 */
[----:B------:R-:W3:Y:S04]  /*17e0*/  LDS R24, [R3] ;  /* 0x0000000003187984 */ /* 0x000ee80000000800 */
[----:B------:R-:W-:Y:S04]  /*17f0*/  LDS R21, [R3+0x600] ;  /* 0x0006000003157984 */ /* 0x000fe80000000800 */
[----:B------:R-:W4:Y:S04]  /*1800*/  LDS R25, [R3+0x200] ;  /* 0x0002000003197984 */ /* 0x000f280000000800 */
[----:B------:R-:W5:Y:S04]  /*1810*/  LDS R23, [R3+0x400] ;  /* 0x0004000003177984 */ /* 0x000f680000000800 */
[----:B------:R-:W0:Y:S04]  /*1820*/  LDS R19, [R3+0x800] ;  /* 0x0008000003137984 */ /* 0x000e280000000800 */
[----:B------:R-:W0:Y:S04]  /*1830*/  LDS R11, [R3+0xa00] ;  /* 0x000a0000030b7984 */ /* 0x000e280000000800 */
[----:B------:R-:W-:Y:S04]  /*1840*/  LDS R17, [R3+0xc00] ;  /* 0x000c000003117984 */ /* 0x000fe80000000800 */
[----:B------:R-:W0:Y:S01]  /*1850*/  LDS R15, [R3+0xe00] ;  /* 0x000e0000030f7984 */ /* 0x000e220000000800 */
[----:B-1----:R-:W-:-:S03]  /*1860*/  FMUL.FTZ R20, R27, R2 ;  /* 0x000000021b147220 */ /* 0x002fc60000410000 */
[----:B------:R-:W1:Y:S01]  /*1870*/  LDS R13, [R3+0x1000] ;  /* 0x00100000030d7984 */ /* 0x000e620000000800 */
[----:B--2---:R-:W-:-:S03]  /*1880*/  FMUL.FTZ R22, R22, R2 ;  /* 0x0000000216167220 */ /* 0x004fc60000410000 */
[----:B------:R-:W2:Y:S01]  /*1890*/  LDS R18, [R3+0x1200] ;  /* 0x0012000003127984 */ /* 0x000ea20000000800 */
[----:B---3--:R-:W-:-:S03]  /*18a0*/  FMUL.FTZ R24, R24, R2 ;  /* 0x0000000218187220 */ /* 0x008fc60000410000 */
[----:B------:R-:W3:Y:S04]  /*18b0*/  LDS R27, [R3+0x1400] ;  /* 0x00140000031b7984 */ /* 0x000ee80000000800 */
        /* <DEDUP_REMOVED lines=9> */
[----:B------:R-:W-:Y:S01]  /*1950*/  STS [R3], R24 ;  /* 0x0000001803007388 */ /* 0x000fe20000000800 */
[-C--:B0-----:R-:W-:Y:S01]  /*1960*/  FMUL.FTZ R20, R21, R2.reuse ;  /* 0x0000000215147220 */ /* 0x081fe20000410000 */
[-C--:B------:R-:W-:Y:S02]  /*1970*/  FMUL.FTZ R15, R15, R2.reuse ;  /* 0x000000020f0f7220 */ /* 0x080fe40000410000 */
[----:B------:R-:W-:Y:S01]  /*1980*/  STS [R3+0x200], R26 ;  /* 0x0002001a03007388 */ /* 0x000fe20000000800 */
[----:B-1----:R-:W-:-:S03]  /*1990*/  FMUL.FTZ R22, R17, R2 ;  /* 0x0000000211167220 */ /* 0x002fc60000410000 */
[----:B------:R3:W-:Y:S01]  /*19a0*/  STS [R3+0x600], R20 ;  /* 0x0006001403007388 */ /* 0x0007e20000000800 */
[-C--:B------:R-:W-:Y:S01]  /*19b0*/  FMUL.FTZ R13, R13, R2.reuse ;  /* 0x000000020d0d7220 */ /* 0x080fe20000410000 */
[-C--:B--2---:R-:W-:Y:S02]  /*19c0*/  FMUL.FTZ R18, R18, R2.reuse ;  /* 0x0000000212127220 */ /* 0x084fe40000410000 */
[----:B------:R-:W-:Y:S04]  /*19d0*/  STS [R3+0x400], R28 ;  /* 0x0004001c03007388 */ /* 0x000fe80000000800 */
[----:B------:R-:W-:Y:S01]  /*19e0*/  STS [R3+0x800], R19 ;  /* 0x0008001303007388 */ /* 0x000fe20000000800 */
[-C--:B---3--:R-:W-:Y:S01]  /*19f0*/  FMUL.FTZ R20, R27, R2.reuse ;  /* 0x000000021b147220 */ /* 0x088fe20000410000 */
[----:B------:R-:W-:-:S02]  /*1a00*/  FMUL.FTZ R16, R16, R2 ;  /* 0x0000000210107220 */ /* 0x000fc40000410000 */
        /* <DEDUP_REMOVED lines=13> */
.L_x_1085:
[----:B------:R-:W-:Y:S05]  /*1ae0*/  BSYNC.RECONVERGENT B1 ;  /* 0x0000000000017941 */ /* 0x000fea0003800200 */
.L_x_1084:
        /* <DEDUP_REMOVED lines=31> */
.L_x_1088:
[----:B------:R-:W-:Y:S05]  /*1ce0*/  BSYNC.RECONVERGENT B1 ;  /* 0x0000000000017941 */ /* 0x000fea0003800200 */
.L_x_1087:
        /* <DEDUP_REMOVED lines=14> */
.L_x_1080:
[----:B------:R-:W-:Y:S05]  /*1dd0*/  BSYNC.RECONVERGENT B0 ;  /* 0x0000000000007941 */ /* 0x000fea0003800200 */
.L_x_1079:
[----:B------:R-:W-:Y:S01]  /*1de0*/  BAR.SYNC.DEFER_BLOCKING 0x0 ;  /* 0x0000000000007b1d */ /* 0x000fe20000010000 */
[C---:B------:R-:W-:Y:S02]  /*1df0*/  ISETP.NE.AND P4, PT, R4.reuse, RZ, PT ;  /* 0x000000ff0400720c */ /* 0x040fe40003f85270 */
[C---:B--2---:R-:W-:Y:S02]  /*1e00*/  LOP3.LUT R3, R4.reuse, 0x1, RZ, 0xc0, !PT ;  /* 0x0000000104037812 */ /* 0x044fe400078ec0ff */
[C---:B------:R-:W-:Y:S01]  /*1e10*/  LOP3.LUT R5, R4.reuse, 0x3e1, RZ, 0xc0, !PT ;  /* 0x000003e104057812 */ /* 0x040fe200078ec0ff */
[----:B------:R-:W-:Y:S01]  /*1e20*/  BSSY.RECONVERGENT B0, `(.L_x_1089) ;  /* 0x0000018000007945 */ /* 0x000fe20003800200 */
[----:B-1----:R-:W-:Y:S02]  /*1e30*/  LOP3.LUT R2, R4, 0x3c0, RZ, 0xc0, !PT ;  /* 0x000003c004027812 */ /* 0x002fe400078ec0ff */
[----:B------:R-:W-:Y:S02]  /*1e40*/  ISETP.NE.U32.AND P3, PT, R3, 0x1, PT ;  /* 0x000000010300780c */ /* 0x000fe40003f65070 */
[----:B------:R-:W-:-:S02]  /*1e50*/  ISETP.NE.AND P2, PT, R5, 0x20, PT ;  /* 0x000000200500780c */ /* 0x000fc40003f45270 */
[----:B------:R-:W-:Y:S02]  /*1e60*/  ISETP.NE.AND P1, PT, R5, RZ, PT ;  /* 0x000000ff0500720c */ /* 0x000fe40003f25270 */
[----:B------:R-:W-:Y:S01]  /*1e70*/  ISETP.NE.OR P0, PT, R2, 0x40, !P3 ;  /* 0x000000400200780c */ /* 0x000fe20005f05670 */
        /* <DEDUP_REMOVED lines=18> */
.L_x_1090:
[----:B------:R-:W-:Y:S05]  /*1fa0*/  BSYNC.RECONVERGENT B0 ;  /* 0x0000000000007941 */ /* 0x000fea0003800200 */
.L_x_1089:
[----:B------:R-:W-:Y:S01]  /*1fb0*/  SHF.R.U32.HI R21, RZ, 0x1, R7 ;  /* 0x00000001ff157819 */ /* 0x000fe20000011607 */
[----:B------:R-:W-:Y:S01]  /*1fc0*/  BAR.SYNC.DEFER_BLOCKING 0x0 ;  /* 0x0000000000007b1d */ /* 0x000fe20000010000 */
[----:B------:R-:W-:Y:S01]  /*1fd0*/  IADD3 R25, PT, PT, R9, 0x20, RZ ;  /* 0x0000002009197810 */ /* 0x000fe20007ffe0ff */
[----:B01----:R-:W-:Y:S01]  /*1fe0*/  HFMA2 R8, -RZ, RZ, 0, 0 ;  /* 0x00000000ff087431 */ /* 0x003fe200000001ff */
[C---:B------:R-:W-:Y:S01]  /*1ff0*/  LOP3.LUT P4, RZ, R4.reuse, 0x3c1, RZ, 0xc0, !PT ;  /* 0x000003c104ff7812 */ /* 0x040fe2000788c0ff */
[----:B------:R-:W-:Y:S01]  /*2000*/  HFMA2 R22, -RZ, RZ, 0, 0 ;  /* 0x00000000ff167431 */ /* 0x000fe200000001ff */
[----:B------:R-:W-:Y:S01]  /*2010*/  ISETP.GT.U32.AND P5, PT, R4, 0x1f, PT ;  /* 0x0000001f0400780c */ /* 0x000fe20003fa4070 */
[----:B------:R-:W-:Y:S01]  /*2020*/  BSSY.RECONVERGENT B0, `(.L_x_1091) ;  /* 0x0000020000007945 */ /* 0x000fe20003800200 */
[----:B------:R-:W-:Y:S01]  /*2030*/  HFMA2 R20, -RZ, RZ, 0, 0 ;  /* 0x00000000ff147431 */ /* 0x000fe200000001ff */
[----:B------:R-:W-:Y:S02]  /*2040*/  MOV R3, RZ ;  /* 0x000000ff00037202 */ /* 0x000fe40000000f00 */
[----:B------:R-:W-:-:S02]  /*2050*/  CS2R R18, SRZ ;  /* 0x0000000000127805 */ /* 0x000fc4000001ff00 */
[----:B------:R-:W-:Y:S02]  /*2060*/  CS2R R12, SRZ ;  /* 0x00000000000c7805 */ /* 0x000fe4000001ff00 */
[----:B------:R-:W-:Y:S02]  /*2070*/  CS2R R10, SRZ ;  /* 0x00000000000a7805 */ /* 0x000fe4000001ff00 */
[----:B------:R-:W-:Y:S02]  /*2080*/  MOV R7, RZ ;  /* 0x000000ff00077202 */ /* 0x000fe40000000f00 */
[----:B------:R-:W-:Y:S01]  /*2090*/  CS2R R14, SRZ ;  /* 0x00000000000e7805 */ /* 0x000fe2000001ff00 */
[----:B------:R-:W-:Y:S01]  /*20a0*/  IMAD.MOV.U32 R5, RZ, RZ, RZ ;  /* 0x000000ffff057224 */ /* 0x000fe200078e00ff */
[----:B------:R-:W-:Y:S02]  /*20b0*/  CS2R R16, SRZ ;  /* 0x0000000000107805 */ /* 0x000fe4000001ff00 */
[----:B------:R-:W-:-:S02]  /*20c0*/  LEA R23, R6, R21, 0x8 ;  /* 0x0000001506177211 */ /* 0x000fc400078e40ff */
        /* <DEDUP_REMOVED lines=21> */
.L_x_1092:
[----:B------:R-:W-:Y:S05]  /*2220*/  BSYNC.RECONVERGENT B0 ;  /* 0x0000000000007941 */ /* 0x000fea0003800200 */
.L_x_1091:
[----:B------:R-:W-:Y:S01]  /*2230*/  BAR.SYNC.DEFER_BLOCKING 0x0 ;  /* 0x0000000000007b1d */ /* 0x000fe20000010000 */
[----:B0-----:R-:W-:-:S05]  /*2240*/  IMAD R0, R23, 0x4, R2 ;  /* 0x0000000417007824 */ /* 0x001fca00078e0202 */
        /* <DEDUP_REMOVED lines=34> */
.L_x_1094:
[----:B------:R-:W-:Y:S05]  /*2470*/  BSYNC.RECONVERGENT B0 ;  /* 0x0000000000007941 */ /* 0x000fea0003800200 */
.L_x_1093:
        /* <DEDUP_REMOVED lines=20> */
.L_x_1096:
[----:B------:R-:W-:Y:S05]  /*25c0*/  BSYNC.RECONVERGENT B0 ;  /* 0x0000000000007941 */ /* 0x000fea0003800200 */
.L_x_1095:
[----:B------:R-:W-:Y:S06]  /*25d0*/  BAR.SYNC.DEFER_BLOCKING 0x0 ;  /* 0x0000000000007b1d */ /* 0x000fec0000010000 */
[----:B------:R-:W-:Y:S04]  /*25e0*/  BSSY.RECONVERGENT B0, `(.L_x_1097) ;  /* 0x0000022000007945 */ /* 0x000fe80003800200 */
[----:B------:R-:W-:Y:S05]  /*25f0*/  @P1 BRA `(.L_x_1098) ;  /* 0x0000000000801947 */ /* 0x000fea0003800000 */
[----:B------:R-:W1:Y:S04]  /*2600*/  LDS R9, [R0] ;  /* 0x0000000000097984 */ /* 0x000e680000000800 */
[----:B0-----:R-:W0:Y:S04]  /*2610*/  LDS R2, [R0+0x40] ;  /* 0x0000400000027984 */ /* 0x001e280000000800 */
[----:B------:R-:W2:Y:S04]  /*2620*/  LDS R21, [R0+0x80] ;  /* 0x0000800000157984 */ /* 0x000ea80000000800 */
[----:B------:R-:W3:Y:S04]  /*2630*/  LDS R6, [R0+0xc0] ;  /* 0x0000c00000067984 */ /* 0x000ee80000000800 */
[----:B------:R-:W4:Y:S04]  /*2640*/  LDS R23, [R0+0x100] ;  /* 0x0001000000177984 */ /* 0x000f280000000800 */
[----:B------:R-:W5:Y:S04]  /*2650*/  LDS R24, [R0+0x140] ;  /* 0x0001400000187984 */ /* 0x000f680000000800 */
[----:B------:R-:W5:Y:S04]  /*2660*/  LDS R25, [R0+0x180] ;  /* 0x0001800000197984 */ /* 0x000f680000000800 */
[----:B------:R-:W5:Y:S04]  /*2670*/  LDS R26, [R0+0x340] ;  /* 0x00034000001a7984 */ /* 0x000f680000000800 */
[----:B------:R-:W5:Y:S01]  /*2680*/  LDS R28, [R0+0x3c0] ;  /* 0x0003c000001c7984 */ /* 0x000f620000000800 */
        /* <DEDUP_REMOVED lines=16> */
[----:B-1----:R-:W-:Y:S01]  /*2790*/  FADD.FTZ R14, R14, R9 ;  /* 0x000000090e0e7221 */ /* 0x002fe20000010000 */
[----:B0-----:R-:W-:Y:S01]  /*27a0*/  FADD.FTZ R7, R7, R2 ;  /* 0x0000000207077221 */ /* 0x001fe20000010000 */
[----:B--2---:R-:W-:Y:S01]  /*27b0*/  FADD.FTZ R18, R18, R21 ;  /* 0x0000001512127221 */ /* 0x004fe20000010000 */
[----:B---3--:R-:W-:Y:S01]  /*27c0*/  FADD.FTZ R5, R5, R6 ;  /* 0x0000000605057221 */ /* 0x008fe20000010000 */
[----:B----4-:R-:W-:Y:S01]  /*27d0*/  FADD.FTZ R16, R16, R23 ;  /* 0x0000001710107221 */ /* 0x010fe20000010000 */
[----:B-----5:R-:W-:Y:S01]  /*27e0*/  FADD.FTZ R17, R17, R24 ;  /* 0x0000001811117221 */ /* 0x020fe20000010000 */
[----:B------:R-:W-:-:S07]  /*27f0*/  FADD.FTZ R20, R20, R25 ;  /* 0x0000001914147221 */ /* 0x000fce0000010000 */
.L_x_1098:
[----:B------:R-:W-:Y:S05]  /*2800*/  BSYNC.RECONVERGENT B0 ;  /* 0x0000000000007941 */ /* 0x000fea0003800200 */
.L_x_1097:
[----:B------:R-:W-:Y:S06]  /*2810*/  BAR.SYNC.DEFER_BLOCKING 0x0 ;  /* 0x0000000000007b1d */ /* 0x000fec0000010000 */
[----:B------:R-:W-:Y:S05]  /*2820*/  @P5 EXIT ;  /* 0x000000000000594d */ /* 0x000fea0003800000 */
[----:B------:R-:W-:-:S04]  /*2830*/  UIMAD UR4, UR40, UR43, UR44 ;  /* 0x0000002b280472a4 */ /* 0x000fc8000f8e022c */
[----:B------:R-:W-:Y:S01]  /*2840*/  UIMAD UR4, UR4, UR42, URZ ;  /* 0x0000002a040472a4 */ /* 0x000fe2000f8e02ff */
[----:B------:R-:W-:Y:S11]  /*2850*/  @!P3 EXIT ;  /* 0x000000000000b94d */ /* 0x000ff60003800000 */
[----:B------:R-:W1:Y:S01]  /*2860*/  LDCU.64 UR8, c[0x0][0x390] ;  /* 0x00007200ff0877ac */ /* 0x000e620008000a00 */
[----:B------:R-:W-:Y:S02]  /*2870*/  SHF.R.U32.HI R4, RZ, 0x1, R4 ;  /* 0x00000001ff047819 */ /* 0x000fe40000011604 */
[----:B0-----:R-:W-:Y:S01]  /*2880*/  F2FP.BF16.F32.PACK_AB R8, R3, R8 ;  /* 0x000000080308723e */ /* 0x001fe200000010ff */
[----:B------:R-:W-:Y:S01]  /*2890*/  USHF.L.U32 UR6, UR41, 0x8, URZ ;  /* 0x0000000829067899 */ /* 0x000fe200080006ff */
[----:B------:R-:W-:Y:S01]  /*28a0*/  F2FP.BF16.F32.PACK_AB R19, R19, R22 ;  /* 0x000000161313723e */ /* 0x000fe200000010ff */
[----:B------:R-:W-:Y:S01]  /*28b0*/  USHF.L.U32 UR5, UR4, 0x8, URZ ;  /* 0x0000000804057899 */ /* 0x000fe200080006ff */
[----:B------:R-:W-:Y:S02]  /*28c0*/  F2FP.BF16.F32.PACK_AB R11, R11, R12 ;  /* 0x0000000c0b0b723e */ /* 0x000fe400000010ff */
[----:B------:R-:W-:Y:S02]  /*28d0*/  PRMT R0, R8, 0x7632, R0 ;  /* 0x0000763208007816 */ /* 0x000fe40000000000 */
[----:B------:R-:W-:-:S02]  /*28e0*/  MOV R9, UR6 ;  /* 0x0000000600097c02 */ /* 0x000fc40008000f00 */
[----:B------:R-:W-:Y:S02]  /*28f0*/  PRMT R6, R11, 0x7632, R6 ;  /* 0x000076320b067816 */ /* 0x000fe40000000006 */
[----:B------:R-:W-:Y:S02]  /*2900*/  IADD3 R4, P0, P1, R4, UR5, R9 ;  /* 0x0000000504047c10 */ /* 0x000fe4000f91e009 */
[----:B------:R-:W-:Y:S02]  /*2910*/  F2FP.BF16.F32.PACK_AB R7, R7, R10 ;  /* 0x0000000a0707723e */ /* 0x000fe400000010ff */
[----:B------:R-:W-:Y:S02]  /*2920*/  IADD3.X R9, PT, PT, RZ, RZ, RZ, P0, P1 ;  /* 0x000000ffff097210 */ /* 0x000fe400007e24ff */
[----:B-1----:R-:W-:Y:S02]  /*2930*/  LEA R2, P0, R4, UR8, 0x1 ;  /* 0x0000000804027c11 */ /* 0x002fe4000f8008ff */
[----:B------:R-:W-:-:S02]  /*2940*/  F2FP.BF16.F32.PACK_AB R5, R5, R14 ;  /* 0x0000000e0505723e */ /* 0x000fc400000010ff */
[----:B------:R-:W-:Y:S02]  /*2950*/  LEA.HI.X R3, R4, UR9, R9, 0x1, P0 ;  /* 0x0000000904037c11 */ /* 0x000fe400080f0c09 */
[----:B------:R-:W-:Y:S02]  /*2960*/  PRMT R4, R19, 0x7632, R4 ;  /* 0x0000763213047816 */ /* 0x000fe40000000004 */
[----:B------:R-:W-:Y:S01]  /*2970*/  F2FP.BF16.F32.PACK_AB R17, R17, R18 ;  /* 0x000000121111723e */ /* 0x000fe200000010ff */
[----:B------:R0:W-:Y:S01]  /*2980*/  STG.E.U16 desc[UR36][R2.64+0x20], R0 ;  /* 0x0000200002007986 */ /* 0x0001e2000c101524 */
[----:B------:R-:W-:Y:S02]  /*2990*/  F2FP.BF16.F32.PACK_AB R15, R15, R16 ;  /* 0x000000100f0f723e */ /* 0x000fe400000010ff */
[----:B------:R-:W-:Y:S01]  /*29a0*/  F2FP.BF16.F32.PACK_AB R13, R13, R20 ;  /* 0x000000140d0d723e */ /* 0x000fe200000010ff */
[----:B------:R1:W-:Y:S04]  /*29b0*/  STG.E.U16 desc[UR36][R2.64], R8 ;  /* 0x0000000802007986 */ /* 0x0003e8000c101524 */
        /* <DEDUP_REMOVED lines=20> */
.L_x_1068:
[----:B------:R-:W-:Y:S01]  /*2b00*/  MOV R12, 0x10 ;  /* 0x00000010000c7802 */ /* 0x000fe20000000f00 */
[----:B------:R-:W-:Y:S01]  /*2b10*/  HFMA2 R11, -RZ, RZ, 0, 1.847743988037109375e-06 ;  /* 0x0000001fff0b7431 */ /* 0x000fe200000001ff */
[----:B------:R-:W-:-:S07]  /*2b20*/  MOV R15, 0xffffffff ;  /* 0xffffffff000f7802 */ /* 0x000fce0000000f00 */
[----:B------:R-:W-:Y:S05]  /*2b30*/  WARPSYNC.COLLECTIVE R15, `(.L_x_1099) ;  /* 0x000000000f087348 */ /* 0x000fea0003c00000 */
[----:B------:R0:W1:Y:S02]  /*2b40*/  SHFL.BFLY P6, R14, R13, R12, R11 ;  /* 0x0c00000c0d0e7389 */ /* 0x00006400000c000b */
[----:B01----:R-:W-:Y:S05]  /*2b50*/  ENDCOLLECTIVE ;  /* 0x000000000000791b */ /* 0x003fea0003800000 */
.L_x_1099:
[----:B------:R-:W-:Y:S01]  /*2b60*/  HFMA2 R12, -RZ, RZ, 0, 4.76837158203125e-07 ;  /* 0x00000008ff0c7431 */ /* 0x000fe200000001ff */
[----:B------:R-:W-:-:S05]  /*2b70*/  FMNMX.FTZ R0, R14, -3.40282346638528859812e+38, !PT ;  /* 0xff7fffff0e007809 */ /* 0x000fca0007810000 */
[----:B------:R-:W-:-:S07]  /*2b80*/  IMAD.MOV.U32 R13, RZ, RZ, R0 ;  /* 0x000000ffff0d7224 */ /* 0x000fce00078e0000 */
[----:B------:R-:W-:Y:S05]  /*2b90*/  WARPSYNC.COLLECTIVE R15, `(.L_x_1100) ;  /* 0x000000000f087348 */ /* 0x000fea0003c00000 */
[----:B------:R0:W1:Y:S02]  /*2ba0*/  SHFL.BFLY P6, R14, R13, R12, R11 ;  /* 0x0c00000c0d0e7389 */ /* 0x00006400000c000b */
[----:B01----:R-:W-:Y:S05]  /*2bb0*/  ENDCOLLECTIVE ;  /* 0x000000000000791b */ /* 0x003fea0003800000 */
.L_x_1100:
[----:B------:R-:W-:Y:S01]  /*2bc0*/  HFMA2 R12, -RZ, RZ, 0, 2.384185791015625e-07 ;  /* 0x00000004ff0c7431 */ /* 0x000fe200000001ff */
[----:B------:R-:W-:-:S04]  /*2bd0*/  FMNMX.FTZ R2, R0, R14, !PT ;  /* 0x0000000e00027209 */ /* 0x000fc80007810000 */
[----:B------:R-:W-:-:S07]  /*2be0*/  MOV R13, R2 ;  /* 0x00000002000d7202 */ /* 0x000fce0000000f00 */
[----:B------:R-:W-:Y:S05]  /*2bf0*/  WARPSYNC.COLLECTIVE R15, `(.L_x_1101) ;  /* 0x000000000f087348 */ /* 0x000fea0003c00000 */
[----:B------:R0:W1:Y:S02]  /*2c00*/  SHFL.BFLY P6, R14, R13, R12, R11 ;  /* 0x0c00000c0d0e7389 */ /* 0x00006400000c000b */
[----:B01----:R-:W-:Y:S05]  /*2c10*/  ENDCOLLECTIVE ;  /* 0x000000000000791b */ /* 0x003fea0003800000 */
.L_x_1101:
[----:B------:R-:W-:Y:S01]  /*2c20*/  HFMA2 R12, -RZ, RZ, 0, 1.1920928955078125e-07 ;  /* 0x00000002ff0c7431 */ /* 0x000fe200000001ff */
[----:B------:R-:W-:-:S04]  /*2c30*/  FMNMX.FTZ R3, R2, R14, !PT ;  /* 0x0000000e02037209 */ /* 0x000fc80007810000 */
[----:B------:R-:W-:-:S07]  /*2c40*/  MOV R13, R3 ;  /* 0x00000003000d7202 */ /* 0x000fce0000000f00 */
[----:B------:R-:W-:Y:S05]  /*2c50*/  WARPSYNC.COLLECTIVE R15, `(.L_x_1102) ;  /* 0x000000000f087348 */ /* 0x000fea0003c00000 */
[----:B------:R0:W1:Y:S02]  /*2c60*/  SHFL.BFLY P6, R14, R13, R12, R11 ;  /* 0x0c00000c0d0e7389 */ /* 0x00006400000c000b */
[----:B01----:R-:W-:Y:S05]  /*2c70*/  ENDCOLLECTIVE ;  /* 0x000000000000791b */ /* 0x003fea0003800000 */
.L_x_1102:
[----:B------:R-:W-:Y:S05]  /*2c80*/  BRA `(.L_x_1103) ;  /* 0xffffffd400ec7947 */ /* 0x000fea000383ffff */
.L_x_1104:
        /* <DEDUP_REMOVED lines=15> */
.L_x_27175:


//--------------------- .text._ZN4vllm25paged_attention_v2_kernelI13__nv_bfloat16hLi192ELi16ELi128ELNS_18Fp8KVCacheDataTypeE2ELb0ELi512EEEvPfS3_PT_PKS4_PKT0_SA_ifPKiSC_iPKfiiiSE_SE_iiiii --------------------------
	.section	.text._ZN4vllm25paged_attention_v2_kernelI13__nv_bfloat16hLi192ELi16ELi128ELNS_18Fp8KVCacheDataTypeE2ELb0ELi512EEEvPfS3_PT_PKS4_PKT0_SA_ifPKiSC_iPKfiiiSE_SE_iiiii,"ax",@progbits
	.align	128
        .global         _ZN4vllm25paged_attention_v2_kernelI13__nv_bfloat16hLi192ELi16ELi128ELNS_18Fp8KVCacheDataTypeE2ELb0ELi512EEEvPfS3_PT_PKS4_PKT0_SA_ifPKiSC_iPKfiiiSE_SE_iiiii
        .type           _ZN4vllm25paged_attention_v2_kernelI13__nv_bfloat16hLi192ELi16ELi128ELNS_18Fp8KVCacheDataTypeE2ELb0ELi512EEEvPfS3_PT_PKS4_PKT0_SA_ifPKiSC_iPKfiiiSE_SE_iiiii,@function
        .size           _ZN4vllm25paged_attention_v2_kernelI13__nv_bfloat16hLi192ELi16ELi128ELNS_18Fp8KVCacheDataTypeE2ELb0ELi512EEEvPfS3_PT_PKS4_PKT0_SA_ifPKiSC_iPKfiiiSE_SE_iiiii,(.L_x_27176 - _ZN4vllm25paged_attention_v2_kernelI13__nv_bfloat16hLi192ELi16ELi128ELNS_18Fp8KVCacheDataTypeE2ELb0ELi512EEEvPfS3_PT_PKS4_PKT0_SA_ifPKiSC_iPKfiiiSE_SE_iiiii)
        .other          _ZN4vllm25paged_attention_v2_kernelI13__nv_bfloat16hLi192ELi16ELi128ELNS_18Fp8KVCacheDataTypeE2ELb0ELi512EEEvPfS3_PT_PKS4_PKT0_SA_ifPKiSC_iPKfiiiSE_SE_iiiii,@"STO_CUDA_ENTRY STV_DEFAULT"
_ZN4vllm25paged_attention_v2_kernelI13__nv_bfloat16hLi192ELi16ELi128ELNS_18Fp8KVCacheDataTypeE2ELb0ELi512EEEvPfS3_PT_PKS4_PKT0_SA_ifPKiSC_iPKfiiiSE_SE_iiiii:
.text._ZN4vllm25paged_attention_v2_kernelI13__nv_bfloat16hLi192ELi16ELi128ELNS_18Fp8KVCacheDataTypeE2ELb0ELi512EEEvPfS3_PT_PKS4_PKT0_SA_ifPKiSC_iPKfiiiSE_SE_iiiii:
        /* <DEDUP_REMOVED lines=52> */
.L_x_1106:
[----:B------:R-:W-:Y:S05]  /*0340*/  BSYNC.RECONVERGENT B6 ;  /* 0x0000000000067941 */ /* 0x000fea0003800200 */
.L_x_1105:
        /* <DEDUP_REMOVED lines=15> */
.L_x_1142:
        /* <DEDUP_REMOVED lines=40> */
.L_x_1112:
        /* <DEDUP_REMOVED lines=11> */
.L_x_1111:
[----:B------:R-:W-:Y:S05]  /*0770*/  BSYNC.RECONVERGENT B1 ;  /* 0x0000000000017941 */ /* 0x000fea0003800200 */
.L_x_1110:
        /* <DEDUP_REMOVED lines=13> */
.L_x_1115:
        /* <DEDUP_REMOVED lines=100> */
.L_x_1114:
[----:B------:R-:W-:Y:S05]  /*0e90*/  BSYNC.RECONVERGENT B1 ;  /* 0x0000000000017941 */ /* 0x000fea0003800200 */
.L_x_1113:
        /* <DEDUP_REMOVED lines=55> */
.L_x_1117:
[----:B------:R-:W-:Y:S05]  /*1210*/  BSYNC.RECONVERGENT B1 ;  /* 0x0000000000017941 */ /* 0x000fea0003800200 */
.L_x_1116:
        /* <DEDUP_REMOVED lines=26> */
.L_x_1109:
[----:B------:R-:W-:Y:S05]  /*13c0*/  BSYNC.RECONVERGENT B0 ;  /* 0x0000000000007941 */ /* 0x000fea0003800200 */
.L_x_1108:
        /* <DEDUP_REMOVED lines=32> */
[C---:B------:R-:W-:Y:S02]  /*15d0*/  SHF.L.U32 R3, R12.reuse, 0x7, RZ ;  /* 0x000000070c037819 */ /* 0x040fe400000006ff */
[----:B------:R-:W-:Y:S02]  /*15e0*/  IADD3 R5, PT, PT, R9, 0x20, RZ ;  /* 0x0000002009057810 */ /* 0x000fe40007ffe0ff */
[----:B------:R-:W-:Y:S02]  /*15f0*/  LOP3.LUT R11, R12, 0x3, RZ, 0xc0, !PT ;  /* 0x000000030c0b7812 */ /* 0x000fe400078ec0ff */
[----:B------:R-:W-:Y:S02]  /*1600*/  LOP3.LUT R3, R3, 0x180, RZ, 0xc0, !PT ;  /* 0x0000018003037812 */ /* 0x000fe400078ec0ff */
[----:B------:R-:W-:Y:S01]  /*1610*/  LEA R13, R0, R5, 0x18 ;  /* 0x00000005000d7211 */ /* 0x000fe200078ec0ff */
[----:B------:R-:W-:Y:S01]  /*1620*/  IMAD.MOV R11, RZ, RZ, -R11 ;  /* 0x000000ffff0b7224 */ /* 0x000fe200078e0a0b */
[----:B------:R-:W-:-:S02]  /*1630*/  IADD3 R5, PT, PT, R3, R4, RZ ;  /* 0x0000000403057210 */ /* 0x000fc40007ffe0ff */
[----:B------:R-:W-:-:S07]  /*1640*/  LEA R3, R4, R13, 0x2 ;  /* 0x0000000d04037211 */ /* 0x000fce00078e10ff */
.L_x_1122:
[----:B------:R-:W1:Y:S01]  /*1650*/  LDS R13, [R3] ;  /* 0x00000000030d7984 */ /* 0x000e620000000800 */
[----:B------:R-:W-:-:S04]  /*1660*/  IADD3 R11, PT, PT, R11, 0x1, RZ ;  /* 0x000000010b0b7810 */ /* 0x000fc80007ffe0ff */
[----:B------:R-:W-:Y:S01]  /*1670*/  ISETP.NE.AND P0, PT, R11, RZ, PT ;  /* 0x000000ff0b00720c */ /* 0x000fe20003f05270 */
[----:B-1----:R-:W-:-:S05]  /*1680*/  FMUL.FTZ R12, R13, R2 ;  /* 0x000000020d0c7220 */ /* 0x002fca0000410000 */
[----:B------:R1:W-:Y:S02]  /*1690*/  STS [R3], R12 ;  /* 0x0000000c03007388 */ /* 0x0003e40000000800 */
[----:B-1----:R-:W-:-:S05]  /*16a0*/  IADD3 R3, PT, PT, R3, 0x200, RZ ;  /* 0x0000020003037810 */ /* 0x002fca0007ffe0ff */
[----:B------:R-:W-:Y:S05]  /*16b0*/  @P0 BRA `(.L_x_1122) ;  /* 0xfffffffc00e40947 */ /* 0x000fea000383ffff */
.L_x_1121:
[----:B------:R-:W-:Y:S05]  /*16c0*/  BSYNC.RECONVERGENT B1 ;  /* 0x0000000000017941 */ /* 0x000fea0003800200 */
.L_x_1120:
        /* <DEDUP_REMOVED lines=13> */
.L_x_1125:
[----:B------:R-:W1:Y:S01]  /*17a0*/  LDS R27, [R3+-0x400] ;  /* 0xfffc0000031b7984 */ /* 0x000e620000000800 */
[----:B------:R-:W-:-:S03]  /*17b0*/  IADD3 R5, PT, PT, R5, 0x800, RZ ;  /* 0x0000080005057810 */ /* 0x000fc60007ffe0ff */
[----:B------:R-:W2:Y:S01]  /*17c0*/  LDS R22, [R3+-0x200] ;  /* 0xfffe000003167984 */ /* 0x000ea20000000800 */
[----:B------:R-:W-:-:S03]  /*17d0*/  ISETP.GE.AND P1, PT, R5, R12, PT ;  /* 0x0000000c0500720c */ /* 0x000fc60003f26270 */
        /* <DEDUP_REMOVED lines=48> */
.L_x_1124:
[----:B------:R-:W-:Y:S05]  /*1ae0*/  BSYNC.RECONVERGENT B1 ;  /* 0x0000000000017941 */ /* 0x000fea0003800200 */
.L_x_1123:
        /* <DEDUP_REMOVED lines=31> */
.L_x_1127:
[----:B------:R-:W-:Y:S05]  /*1ce0*/  BSYNC.RECONVERGENT B1 ;  /* 0x0000000000017941 */ /* 0x000fea0003800200 */
.L_x_1126:
        /* <DEDUP_REMOVED lines=14> */
.L_x_1119:
[----:B------:R-:W-:Y:S05]  /*1dd0*/  BSYNC.RECONVERGENT B0 ;  /* 0x0000000000007941 */ /* 0x000fea0003800200 */
.L_x_1118:
        /* <DEDUP_REMOVED lines=32> */
.L_x_1129:
[----:B------:R-:W-:Y:S05]  /*1fe0*/  BSYNC.RECONVERGENT B0 ;  /* 0x0000000000007941 */ /* 0x000fea0003800200 */
.L_x_1128:
        /* <DEDUP_REMOVED lines=30> */
.L_x_1131:
[----:B------:R-:W-:Y:S05]  /*21d0*/  BSYNC.RECONVERGENT B0 ;  /* 0x0000000000007941 */ /* 0x000fea0003800200 */
.L_x_1130:
[----:B------:R-:W-:Y:S06]  /*21e0*/  BAR.SYNC.DEFER_BLOCKING 0x0 ;  /* 0x0000000000007b1d */ /* 0x000fec0000010000 */
[----:B------:R-:W-:Y:S04]  /*21f0*/  BSSY.RECONVERGENT B0, `(.L_x_1132) ;  /* 0x000001a000007945 */ /* 0x000fe80003800200 */
[----:B------:R-:W-:Y:S05]  /*2200*/  @P3 BRA `(.L_x_1133) ;  /* 0x0000000000603947 */ /* 0x000fea0003800000 */
[----:B------:R-:W1:Y:S04]  /*2210*/  LDS R2, [R0] ;  /* 0x0000000000027984 */ /* 0x000e680000000800 */
[----:B------:R-:W2:Y:S04]  /*2220*/  LDS R6, [R0+0x40] ;  /* 0x0000400000067984 */ /* 0x000ea80000000800 */
[----:B0-----:R-:W0:Y:S04]  /*2230*/  LDS R8, [R0+0x80] ;  /* 0x0000800000087984 */ /* 0x001e280000000800 */
        /* <DEDUP_REMOVED lines=8> */
[----:B-1----:R-:W-:-:S03]  /*22c0*/  FADD.FTZ R3, R3, R2 ;  /* 0x0000000203037221 */ /* 0x002fc60000010000 */
[----:B------:R-:W1:Y:S01]  /*22d0*/  LDS R26, [R0+0x2c0] ;  /* 0x0002c000001a7984 */ /* 0x000e620000000800 */
[----:B--2---:R-:W-:Y:S01]  /*22e0*/  FADD.FTZ R17, R17, R6 ;  /* 0x0000000611117221 */ /* 0x004fe20000010000 */
[----:B0-----:R-:W-:Y:S01]  /*22f0*/  FADD.FTZ R15, R15, R8 ;  /* 0x000000080f0f7221 */ /* 0x001fe20000010000 */
        /* <DEDUP_REMOVED lines=8> */
[----:B-1----:R-:W-:-:S07]  /*2380*/  FADD.FTZ R19, R19, R26 ;  /* 0x0000001a13137221 */ /* 0x002fce0000010000 */
.L_x_1133:
[----:B------:R-:W-:Y:S05]  /*2390*/  BSYNC.RECONVERGENT B0 ;  /* 0x0000000000007941 */ /* 0x000fea0003800200 */
.L_x_1132:
        /* <DEDUP_REMOVED lines=15> */
.L_x_1135:
[----:B------:R-:W-:Y:S05]  /*2490*/  BSYNC.RECONVERGENT B0 ;  /* 0x0000000000007941 */ /* 0x000fea0003800200 */
.L_x_1134:
[----:B------:R-:W-:Y:S06]  /*24a0*/  BAR.SYNC.DEFER_BLOCKING 0x0 ;  /* 0x0000000000007b1d */ /* 0x000fec0000010000 */
[----:B------:R-:W-:Y:S04]  /*24b0*/  BSSY.RECONVERGENT B0, `(.L_x_1136) ;  /* 0x000001a000007945 */ /* 0x000fe80003800200 */
[----:B------:R-:W-:Y:S05]  /*24c0*/  @P4 BRA `(.L_x_1137) ;  /* 0x0000000000604947 */ /* 0x000fea0003800000 */
[----:B------:R-:W1:Y:S04]  /*24d0*/  LDS R2, [R0] ;  /* 0x0000000000027984 */ /* 0x000e680000000800 */
[----:B------:R-:W3:Y:S04]  /*24e0*/  LDS R6, [R0+0x40] ;  /* 0x0000400000067984 */ /* 0x000ee80000000800 */
[----:B0-----:R-:W0:Y:S04]  /*24f0*/  LDS R8, [R0+0x80] ;  /* 0x0000800000087984 */ /* 0x001e280000000800 */
        /* <DEDUP_REMOVED lines=8> */
[----:B-12---:R-:W-:-:S03]  /*2580*/  FADD.FTZ R3, R3, R2 ;  /* 0x0000000203037221 */ /* 0x006fc60000010000 */
[----:B------:R-:W1:Y:S01]  /*2590*/  LDS R26, [R0+0x2c0] ;  /* 0x0002c000001a7984 */ /* 0x000e620000000800 */
[----:B---3--:R-:W-:Y:S01]  /*25a0*/  FADD.FTZ R17, R17, R6 ;  /* 0x0000000611117221 */ /* 0x008fe20000010000 */
[----:B0-----:R-:W-:Y:S01]  /*25b0*/  FADD.FTZ R15, R15, R8 ;  /* 0x000000080f0f7221 */ /* 0x001fe20000010000 */
        /* <DEDUP_REMOVED lines=8> */
[----:B-1----:R-:W-:-:S07]  /*2640*/  FADD.FTZ R19, R19, R26 ;  /* 0x0000001a13137221 */ /* 0x002fce0000010000 */
.L_x_1137:
[----:B------:R-:W-:Y:S05]  /*2650*/  BSYNC.RECONVERGENT B0 ;  /* 0x0000000000007941 */ /* 0x000fea0003800200 */
.L_x_1136:
[----:B------:R-:W-:Y:S06]  /*2660*/  BAR.SYNC.DEFER_BLOCKING 0x0 ;  /* 0x0000000000007b1d */ /* 0x000fec0000010000 */
[----:B------:R-:W-:Y:S05]  /*2670*/  @P5 EXIT ;  /* 0x000000000000594d */ /* 0x000fea0003800000 */
[----:B------:R-:W-:-:S04]  /*2680*/  UIMAD UR4, UR40, UR43, UR44 ;  /* 0x0000002b280472a4 */ /* 0x000fc8000f8e022c */
[----:B------:R-:W-:Y:S01]  /*2690*/  UIMAD UR4, UR4, UR42, URZ ;  /* 0x0000002a040472a4 */ /* 0x000fe2000f8e02ff */
[----:B------:R-:W-:Y:S11]  /*26a0*/  @P2 EXIT ;  /* 0x000000000000294d */ /* 0x000ff60003800000 */
[----:B------:R-:W3:Y:S01]  /*26b0*/  LDCU.64 UR8, c[0x0][0x390] ;  /* 0x00007200ff0877ac */ /* 0x000ee20008000a00 */
[----:B------:R-:W-:Y:S02]  /*26c0*/  SHF.R.U32.HI R4, RZ, 0x1, R4 ;  /* 0x00000001ff047819 */ /* 0x000fe40000011604 */
[----:B-12---:R-:W-:Y:S01]  /*26d0*/  F2FP.BF16.F32.PACK_AB R17, R17, R3 ;  /* 0x000000031111723e */ /* 0x006fe200000010ff */
[----:B------:R-:W-:Y:S01]  /*26e0*/  UIMAD UR6, UR41, 0xc0, URZ ;  /* 0x000000c0290678a4 */ /* 0x000fe2000f8e02ff */
[----:B------:R-:W-:Y:S01]  /*26f0*/  F2FP.BF16.F32.PACK_AB R13, R13, R15 ;  /* 0x0000000f0d0d723e */ /* 0x000fe200000010ff */
[----:B------:R-:W-:Y:S01]  /*2700*/  UIMAD UR5, UR4, 0xc0, URZ ;  /* 0x000000c0040578a4 */ /* 0x000fe2000f8e02ff */
[----:B------:R-:W-:Y:S02]  /*2710*/  PRMT R0, R17, 0x7632, R0 ;  /* 0x0000763211007816 */ /* 0x000fe40000000000 */
[----:B------:R-:W-:Y:S02]  /*2720*/  F2FP.BF16.F32.PACK_AB R9, R9, R11 ;  /* 0x0000000b0909723e */ /* 0x000fe400000010ff */
[----:B------:R-:W-:-:S02]  /*2730*/  MOV R27, UR6 ;  /* 0x00000006001b7c02 */ /* 0x000fc40008000f00 */
[----:B------:R-:W-:Y:S02]  /*2740*/  F2FP.BF16.F32.PACK_AB R5, R5, R7 ;  /* 0x000000070505723e */ /* 0x000fe400000010ff */
[----:B------:R-:W-:Y:S02]  /*2750*/  IADD3 R4, P0, P1, R4, UR5, R27 ;  /* 0x0000000504047c10 */ /* 0x000fe4000f91e01b */
[----:B------:R-:W-:Y:S02]  /*2760*/  F2FP.BF16.F32.PACK_AB R23, R23, R25 ;  /* 0x000000191717723e */ /* 0x000fe400000010ff */
[----:B------:R-:W-:Y:S02]  /*2770*/  IADD3.X R27, PT, PT, RZ, RZ, RZ, P0, P1 ;  /* 0x000000ffff1b7210 */ /* 0x000fe400007e24ff */
[----:B---3--:R-:W-:Y:S02]  /*2780*/  LEA R2, P0, R4, UR8, 0x1 ;  /* 0x0000000804027c11 */ /* 0x008fe4000f8008ff */
[----:B------:R-:W-:-:S02]  /*2790*/  F2FP.BF16.F32.PACK_AB R19, R19, R21 ;  /* 0x000000151313723e */ /* 0x000fc400000010ff */
[----:B------:R-:W-:Y:S02]  /*27a0*/  LEA.HI.X R3, R4, UR9, R27, 0x1, P0 ;  /* 0x0000000904037c11 */ /* 0x000fe400080f0c1b */
[----:B------:R-:W-:Y:S02]  /*27b0*/  PRMT R4, R13, 0x7632, R4 ;  /* 0x000076320d047816 */ /* 0x000fe40000000004 */
[----:B------:R-:W-:Y:S01]  /*27c0*/  PRMT R6, R9, 0x7632, R6 ;  /* 0x0000763209067816 */ /* 0x000fe20000000006 */
[----:B------:R1:W-:Y:S01]  /*27d0*/  STG.E.U16 desc[UR36][R2.64+0x20], R0 ;  /* 0x0000200002007986 */ /* 0x0003e2000c101524 */
[----:B------:R-:W-:Y:S02]  /*27e0*/  PRMT R7, R23, 0x7632, R7 ;  /* 0x0000763217077816 */ /* 0x000fe40000000007 */
[----:B0-----:R-:W-:Y:S01]  /*27f0*/  PRMT R8, R19, 0x7632, R8 ;  /* 0x0000763213087816 */ /* 0x001fe20000000008 */
[----:B------:R-:W-:Y:S04]  /*2800*/  STG.E.U16 desc[UR36][R2.64], R17 ;  /* 0x0000001102007986 */ /* 0x000fe8000c101524 */
        /* <DEDUP_REMOVED lines=12> */
.L_x_1107:
[----:B------:R-:W-:Y:S01]  /*28d0*/  HFMA2 R12, -RZ, RZ, 0, 9.5367431640625e-07 ;  /* 0x00000010ff0c7431 */ /* 0x000fe200000001ff */
[----:B------:R-:W-:Y:S02]  /*28e0*/  MOV R11, 0x1f ;  /* 0x0000001f000b7802 */ /* 0x000fe40000000f00 */
[----:B------:R-:W-:-:S07]  /*28f0*/  MOV R15, 0xffffffff ;  /* 0xffffffff000f7802 */ /* 0x000fce0000000f00 */
[----:B------:R-:W-:Y:S05]  /*2900*/  WARPSYNC.COLLECTIVE R15, `(.L_x_1138) ;  /* 0x000000000f087348 */ /* 0x000fea0003c00000 */
[----:B------:R0:W1:Y:S02]  /*2910*/  SHFL.BFLY P6, R14, R13, R12, R11 ;  /* 0x0c00000c0d0e7389 */ /* 0x00006400000c000b */
[----:B01----:R-:W-:Y:S05]  /*2920*/  ENDCOLLECTIVE ;  /* 0x000000000000791b */ /* 0x003fea0003800000 */
.L_x_1138:
[----:B------:R-:W-:Y:S01]  /*2930*/  HFMA2 R12, -RZ, RZ, 0, 4.76837158203125e-07 ;  /* 0x00000008ff0c7431 */ /* 0x000fe200000001ff */
[----:B------:R-:W-:-:S05]  /*2940*/  FMNMX.FTZ R0, R14, -3.40282346638528859812e+38, !PT ;  /* 0xff7fffff0e007809 */ /* 0x000fca0007810000 */
[----:B------:R-:W-:-:S07]  /*2950*/  IMAD.MOV.U32 R13, RZ, RZ, R0 ;  /* 0x000000ffff0d7224 */ /* 0x000fce00078e0000 */
[----:B------:R-:W-:Y:S05]  /*2960*/  WARPSYNC.COLLECTIVE R15, `(.L_x_1139) ;  /* 0x000000000f087348 */ /* 0x000fea0003c00000 */
[----:B------:R0:W1:Y:S02]  /*2970*/  SHFL.BFLY P6, R14, R13, R12, R11 ;  /* 0x0c00000c0d0e7389 */ /* 0x00006400000c000b */
[----:B01----:R-:W-:Y:S05]  /*2980*/  ENDCOLLECTIVE ;  /* 0x000000000000791b */ /* 0x003fea0003800000 */
.L_x_1139:
[----:B------:R-:W-:Y:S01]  /*2990*/  HFMA2 R12, -RZ, RZ, 0, 2.384185791015625e-07 ;  /* 0x00000004ff0c7431 */ /* 0x000fe200000001ff */
[----:B------:R-:W-:-:S04]  /*29a0*/  FMNMX.FTZ R2, R0, R14, !PT ;  /* 0x0000000e00027209 */ /* 0x000fc80007810000 */
[----:B------:R-:W-:-:S07]  /*29b0*/  MOV R13, R2 ;  /* 0x00000002000d7202 */ /* 0x000fce0000000f00 */
[----:B------:R-:W-:Y:S05]  /*29c0*/  WARPSYNC.COLLECTIVE R15, `(.L_x_1140) ;  /* 0x000000000f087348 */ /* 0x000fea0003c00000 */
[----:B------:R0:W1:Y:S02]  /*29d0*/  SHFL.BFLY P6, R14, R13, R12, R11 ;  /* 0x0c00000c0d0e7389 */ /* 0x00006400000c000b */
[----:B01----:R-:W-:Y:S05]  /*29e0*/  ENDCOLLECTIVE ;  /* 0x000000000000791b */ /* 0x003fea0003800000 */
.L_x_1140:
[----:B------:R-:W-:Y:S01]  /*29f0*/  HFMA2 R12, -RZ, RZ, 0, 1.1920928955078125e-07 ;  /* 0x00000002ff0c7431 */ /* 0x000fe200000001ff */
[----:B------:R-:W-:-:S04]  /*2a00*/  FMNMX.FTZ R3, R2, R14, !PT ;  /* 0x0000000e02037209 */ /* 0x000fc80007810000 */
[----:B------:R-:W-:-:S07]  /*2a10*/  MOV R13, R3 ;  /* 0x00000003000d7202 */ /* 0x000fce0000000f00 */
[----:B------:R-:W-:Y:S05]  /*2a20*/  WARPSYNC.COLLECTIVE R15, `(.L_x_1141) ;  /* 0x000000000f087348 */ /* 0x000fea0003c00000 */
[----:B------:R0:W1:Y:S02]  /*2a30*/  SHFL.BFLY P6, R14, R13, R12, R11 ;  /* 0x0c00000c0d0e7389 */ /* 0x00006400000c000b */
[----:B01----:R-:W-:Y:S05]  /*2a40*/  ENDCOLLECTIVE ;  /* 0x000000000000791b */ /* 0x003fea0003800000 */
.L_x_1141:
[----:B------:R-:W-:Y:S05]  /*2a50*/  BRA `(.L_x_1142) ;  /* 0xffffffd800787947 */ /* 0x000fea000383ffff */
.L_x_1143:
        /* <DEDUP_REMOVED lines=10> */
.L_x_27176:


//--------------------- .text._ZN4vllm25paged_attention_v2_kernelI13__nv_bfloat16hLi128ELi16ELi128ELNS_18Fp8KVCacheDataTypeE2ELb0ELi512EEEvPfS3_PT_PKS4_PKT0_SA_ifPKiSC_iPKfiiiSE_SE_iiiii --------------------------
	.section	.text._ZN4vllm25paged_attention_v2_kernelI13__nv_bfloat16hLi128ELi16ELi128ELNS_18Fp8KVCacheDataTypeE2ELb0ELi512EEEvPfS3_PT_PKS4_PKT0_SA_ifPKiSC_iPKfiiiSE_SE_iiiii,"ax",@progbits
	.align	128
        .global         _ZN4vllm25paged_attention_v2_kernelI13__nv_bfloat16hLi128ELi16ELi128ELNS_18Fp8KVCacheDataTypeE2ELb0ELi512EEEvPfS3_PT_PKS4_PKT0_SA_ifPKiSC_iPKfiiiSE_SE_iiiii
        .type           _ZN4vllm25paged_attention_v2_kernelI13__nv_bfloat16hLi128ELi16ELi128ELNS_18Fp8KVCacheDataTypeE2ELb0ELi512EEEvPfS3_PT_PKS4_PKT0_SA_ifPKiSC_iPKfiiiSE_SE_iiiii,@function
        .size           _ZN4vllm25paged_attention_v2_kernelI13__nv_bfloat16hLi128ELi16ELi128ELNS_18Fp8KVCacheDataTypeE2ELb0ELi512EEEvPfS3_PT_PKS4_PKT0_SA_ifPKiSC_iPKfiiiSE_SE_iiiii,(.L_x_27177 - _ZN4vllm25paged_attention_v2_kernelI13__nv_bfloat16hLi128ELi16ELi128ELNS_18Fp8KVCacheDataTypeE2ELb0ELi512EEEvPfS3_PT_PKS4_PKT0_SA_ifPKiSC_iPKfiiiSE_SE_iiiii)
        .other          _ZN4vllm25paged_attention_v2_kernelI13__nv_bfloat16hLi128ELi16ELi128ELNS_18Fp8KVCacheDataTypeE2ELb0ELi512EEEvPfS3_PT_PKS4_PKT0_SA_ifPKiSC_iPKfiiiSE_SE_iiiii,@"STO_CUDA_ENTRY STV_DEFAULT"
_ZN4vllm25paged_attention_v2_kernelI13__nv_bfloat16hLi128ELi16ELi128ELNS_18Fp8KVCacheDataTypeE2ELb0ELi512EEEvPfS3_PT_PKS4_PKT0_SA_ifPKiSC_iPKfiiiSE_SE_iiiii:
.text._ZN4vllm25paged_attention_v2_kernelI13__nv_bfloat16hLi128ELi16ELi128ELNS_18Fp8KVCacheDataTypeE2ELb0ELi512EEEvPfS3_PT_PKS4_PKT0_SA_ifPKiSC_iPKfiiiSE_SE_iiiii:
        /* <DEDUP_REMOVED lines=22> */
[----:B------:R-:W-:Y:S01]  /*0160*/  IMAD.U32 R2, RZ, RZ, UR6 ;  /* 0x00000006ff027e24 */ /* 0x000fe2000f8e00ff */
[----:B------:R-:W-:Y:S01]  /*0170*/  BSSY.RECONVERGENT B6, `(.L_x_1144) ;  /* 0x000001d000067945 */ /* 0x000fe20003800200 */
[----:B------:R-:W3:Y:S03]  /*0180*/  LDCU UR43, c[0x0][0x370] ;  /* 0x00006e00ff2b77ac */ /* 0x000ee60008000800 */
        /* <DEDUP_REMOVED lines=27> */
.L_x_1145:
[----:B------:R-:W-:Y:S05]  /*0340*/  BSYNC.RECONVERGENT B6 ;  /* 0x0000000000067941 */ /* 0x000fea0003800200 */
.L_x_1144:
        /* <DEDUP_REMOVED lines=15> */
.L_x_1181:
        /* <DEDUP_REMOVED lines=40> */
.L_x_1151:
        /* <DEDUP_REMOVED lines=11> */
.L_x_1150:
[----:B------:R-:W-:Y:S05]  /*0770*/  BSYNC.RECONVERGENT B1 ;  /* 0x0000000000017941 */ /* 0x000fea0003800200 */
.L_x_1149:
        /* <DEDUP_REMOVED lines=13> */
.L_x_1154:
        /* <DEDUP_REMOVED lines=100> */
.L_x_1153:
[----:B------:R-:W-:Y:S05]  /*0e90*/  BSYNC.RECONVERGENT B1 ;  /* 0x0000000000017941 */ /* 0x000fea0003800200 */
.L_x_1152:
        /* <DEDUP_REMOVED lines=55> */
.L_x_1156:
[----:B------:R-:W-:Y:S05]  /*1210*/  BSYNC.RECONVERGENT B1 ;  /* 0x0000000000017941 */ /* 0x000fea0003800200 */
.L_x_1155:
        /* <DEDUP_REMOVED lines=26> */
.L_x_1148:
[----:B------:R-:W-:Y:S05]  /*13c0*/  BSYNC.RECONVERGENT B0 ;  /* 0x0000000000007941 */ /* 0x000fea0003800200 */
.L_x_1147:
        /* <DEDUP_REMOVED lines=40> */
.L_x_1161:
[----:B------:R-:W1:Y:S01]  /*1650*/  LDS R13, [R3] ;  /* 0x00000000030d7984 */ /* 0x000e620000000800 */
[----:B------:R-:W-:-:S05]  /*1660*/  VIADD R11, R11, 0x1 ;  /* 0x000000010b0b7836 */ /* 0x000fca0000000000 */
[----:B------:R-:W-:Y:S01]  /*1670*/  ISETP.NE.AND P0, PT, R11, RZ, PT ;  /* 0x000000ff0b00720c */ /* 0x000fe20003f05270 */
[----:B-1----:R-:W-:-:S05]  /*1680*/  FMUL.FTZ R12, R13, R2 ;  /* 0x000000020d0c7220 */ /* 0x002fca0000410000 */
[----:B------:R1:W-:Y:S02]  /*1690*/  STS [R3], R12 ;  /* 0x0000000c03007388 */ /* 0x0003e40000000800 */
[----:B-1----:R-:W-:-:S05]  /*16a0*/  IADD3 R3, PT, PT, R3, 0x200, RZ ;  /* 0x0000020003037810 */ /* 0x002fca0007ffe0ff */
[----:B------:R-:W-:Y:S05]  /*16b0*/  @P0 BRA `(.L_x_1161) ;  /* 0xfffffffc00e40947 */ /* 0x000fea000383ffff */
.L_x_1160:
[----:B------:R-:W-:Y:S05]  /*16c0*/  BSYNC.RECONVERGENT B1 ;  /* 0x0000000000017941 */ /* 0x000fea0003800200 */
.L_x_1159:
        /* <DEDUP_REMOVED lines=13> */
.L_x_1164:
        /* <DEDUP_REMOVED lines=52> */
.L_x_1163:
[----:B------:R-:W-:Y:S05]  /*1ae0*/  BSYNC.RECONVERGENT B1 ;  /* 0x0000000000017941 */ /* 0x000fea0003800200 */
.L_x_1162:
        /* <DEDUP_REMOVED lines=31> */
.L_x_1166:
[----:B------:R-:W-:Y:S05]  /*1ce0*/  BSYNC.RECONVERGENT B1 ;  /* 0x0000000000017941 */ /* 0x000fea0003800200 */
.L_x_1165:
        /* <DEDUP_REMOVED lines=14> */
.L_x_1158:
[----:B------:R-:W-:Y:S05]  /*1dd0*/  BSYNC.RECONVERGENT B0 ;  /* 0x0000000000007941 */ /* 0x000fea0003800200 */
.L_x_1157:
        /* <DEDUP_REMOVED lines=28> */
.L_x_1168:
[----:B------:R-:W-:Y:S05]  /*1fa0*/  BSYNC.RECONVERGENT B0 ;  /* 0x0000000000007941 */ /* 0x000fea0003800200 */
.L_x_1167:
[----:B-1----:R-:W-:Y:S01]  /*1fb0*/  SHF.R.U32.HI R13, RZ, 0x1, R7 ;  /* 0x00000001ff0d7819 */ /* 0x002fe20000011607 */
[----:B------:R-:W-:Y:S01]  /*1fc0*/  BAR.SYNC.DEFER_BLOCKING 0x0 ;  /* 0x0000000000007b1d */ /* 0x000fe20000010000 */
[----:B------:R-:W-:Y:S01]  /*1fd0*/  IADD3 R15, PT, PT, R9, 0x20, RZ ;  /* 0x00000020090f7810 */ /* 0x000fe20007ffe0ff */
[----:B------:R-:W-:Y:S01]  /*1fe0*/  HFMA2 R12, -RZ, RZ, 0, 0 ;  /* 0x00000000ff0c7431 */ /* 0x000fe200000001ff */
[C---:B------:R-:W-:Y:S01]  /*1ff0*/  LOP3.LUT P4, RZ, R4.reuse, 0x3c1, RZ, 0xc0, !PT ;  /* 0x000003c104ff7812 */ /* 0x040fe2000788c0ff */
[----:B------:R-:W-:Y:S01]  /*2000*/  HFMA2 R5, -RZ, RZ, 0, 0 ;  /* 0x00000000ff057431 */ /* 0x000fe200000001ff */
[----:B------:R-:W-:Y:S01]  /*2010*/  ISETP.GT.U32.AND P5, PT, R4, 0x1f, PT ;  /* 0x0000001f0400780c */ /* 0x000fe20003fa4070 */
[----:B------:R-:W-:Y:S01]  /*2020*/  BSSY.RECONVERGENT B0, `(.L_x_1169) ;  /* 0x0000013000007945 */ /* 0x000fe20003800200 */
[----:B0-----:R-:W-:Y:S01]  /*2030*/  IMAD.MOV.U32 R8, RZ, RZ, RZ ;  /* 0x000000ffff087224 */ /* 0x001fe200078e00ff */
[----:B------:R-:W-:Y:S02]  /*2040*/  CS2R R2, SRZ ;  /* 0x0000000000027805 */ /* 0x000fe4000001ff00 */
[----:B------:R-:W-:-:S02]  /*2050*/  CS2R R10, SRZ ;  /* 0x00000000000a7805 */ /* 0x000fc4000001ff00 */
[----:B------:R-:W-:Y:S01]  /*2060*/  MOV R7, RZ ;  /* 0x000000ff00077202 */ /* 0x000fe20000000f00 */
[----:B------:R-:W-:Y:S01]  /*2070*/  IMAD R6, R6, 0x80, R13 ;  /* 0x0000008006067824 */ /* 0x000fe200078e020d */
        /* <DEDUP_REMOVED lines=13> */
.L_x_1170:
[----:B------:R-:W-:Y:S05]  /*2150*/  BSYNC.RECONVERGENT B0 ;  /* 0x0000000000007941 */ /* 0x000fea0003800200 */
.L_x_1169:
[----:B------:R-:W-:Y:S01]  /*2160*/  BAR.SYNC.DEFER_BLOCKING 0x0 ;  /* 0x0000000000007b1d */ /* 0x000fe20000010000 */
[----:B------:R-:W-:-:S05]  /*2170*/  LEA R20, R6, R18, 0x2 ;  /* 0x0000001206147211 */ /* 0x000fca00078e10ff */
        /* <DEDUP_REMOVED lines=18> */
.L_x_1172:
[----:B------:R-:W-:Y:S05]  /*22a0*/  BSYNC.RECONVERGENT B0 ;  /* 0x0000000000007941 */ /* 0x000fea0003800200 */
.L_x_1171:
        /* <DEDUP_REMOVED lines=12> */
.L_x_1174:
[----:B------:R-:W-:Y:S05]  /*2370*/  BSYNC.RECONVERGENT B0 ;  /* 0x0000000000007941 */ /* 0x000fea0003800200 */
.L_x_1173:
[----:B------:R-:W-:Y:S06]  /*2380*/  BAR.SYNC.DEFER_BLOCKING 0x0 ;  /* 0x0000000000007b1d */ /* 0x000fec0000010000 */
[----:B------:R-:W-:Y:S04]  /*2390*/  BSSY.RECONVERGENT B0, `(.L_x_1175) ;  /* 0x0000012000007945 */ /* 0x000fe80003800200 */
[----:B------:R-:W-:Y:S05]  /*23a0*/  @P1 BRA `(.L_x_1176) ;  /* 0x0000000000401947 */ /* 0x000fea0003800000 */
[----:B------:R-:W2:Y:S04]  /*23b0*/  LDS R9, [R20] ;  /* 0x0000000014097984 */ /* 0x000ea80000000800 */
[----:B0-----:R-:W0:Y:S04]  /*23c0*/  LDS R0, [R20+0x40] ;  /* 0x0000400014007984 */ /* 0x001e280000000800 */
[----:B-1----:R-:W1:Y:S04]  /*23d0*/  LDS R13, [R20+0x80] ;  /* 0x00008000140d7984 */ /* 0x002e680000000800 */
[----:B------:R-:W3:Y:S04]  /*23e0*/  LDS R6, [R20+0xc0] ;  /* 0x0000c00014067984 */ /* 0x000ee80000000800 */
[----:B------:R-:W4:Y:S04]  /*23f0*/  LDS R15, [R20+0x100] ;  /* 0x00010000140f7984 */ /* 0x000f280000000800 */
[----:B------:R-:W5:Y:S04]  /*2400*/  LDS R14, [R20+0x140] ;  /* 0x00014000140e7984 */ /* 0x000f680000000800 */
[----:B------:R-:W5:Y:S04]  /*2410*/  LDS R17, [R20+0x180] ;  /* 0x0001800014117984 */ /* 0x000f680000000800 */
[----:B------:R-:W5:Y:S01]  /*2420*/  LDS R16, [R20+0x1c0] ;  /* 0x0001c00014107984 */ /* 0x000f620000000800 */
[----:B--2---:R-:W-:Y:S01]  /*2430*/  FADD.FTZ R8, R8, R9 ;  /* 0x0000000908087221 */ /* 0x004fe20000010000 */
[----:B0-----:R-:W-:Y:S01]  /*2440*/  FADD.FTZ R3, R3, R0 ;  /* 0x0000000003037221 */ /* 0x001fe20000010000 */
[----:B-1----:R-:W-:Y:S01]  /*2450*/  FADD.FTZ R2, R2, R13 ;  /* 0x0000000d02027221 */ /* 0x002fe20000010000 */
[----:B---3--:R-:W-:Y:S01]  /*2460*/  FADD.FTZ R11, R11, R6 ;  /* 0x000000060b0b7221 */ /* 0x008fe20000010000 */
[----:B----4-:R-:W-:Y:S01]  /*2470*/  FADD.FTZ R12, R12, R15 ;  /* 0x0000000f0c0c7221 */ /* 0x010fe20000010000 */
[----:B-----5:R-:W-:Y:S01]  /*2480*/  FADD.FTZ R7, R7, R14 ;  /* 0x0000000e07077221 */ /* 0x020fe20000010000 */
[----:B------:R-:W-:Y:S01]  /*2490*/  FADD.FTZ R10, R10, R17 ;  /* 0x000000110a0a7221 */ /* 0x000fe20000010000 */
[----:B------:R-:W-:-:S07]  /*24a0*/  FADD.FTZ R5, R5, R16 ;  /* 0x0000001005057221 */ /* 0x000fce0000010000 */
.L_x_1176:
[----:B------:R-:W-:Y:S05]  /*24b0*/  BSYNC.RECONVERGENT B0 ;  /* 0x0000000000007941 */ /* 0x000fea0003800200 */
.L_x_1175:
[----:B------:R-:W-:Y:S06]  /*24c0*/  BAR.SYNC.DEFER_BLOCKING 0x0 ;  /* 0x0000000000007b1d */ /* 0x000fec0000010000 */
[----:B------:R-:W-:Y:S05]  /*24d0*/  @P5 EXIT ;  /* 0x000000000000594d */ /* 0x000fea0003800000 */
[----:B------:R-:W-:-:S04]  /*24e0*/  UIMAD UR4, UR40, UR43, UR44 ;  /* 0x0000002b280472a4 */ /* 0x000fc8000f8e022c */
[----:B------:R-:W-:Y:S01]  /*24f0*/  UIMAD UR4, UR4, UR42, URZ ;  /* 0x0000002a040472a4 */ /* 0x000fe2000f8e02ff */
[----:B------:R-:W-:Y:S11]  /*2500*/  @!P3 EXIT ;  /* 0x000000000000b94d */ /* 0x000ff60003800000 */
[----:B------:R-:W2:Y:S01]  /*2510*/  LDCU.64 UR8, c[0x0][0x390] ;  /* 0x00007200ff0877ac */ /* 0x000ea20008000a00 */
[----:B------:R-:W-:Y:S02]  /*2520*/  SHF.R.U32.HI R4, RZ, 0x1, R4 ;  /* 0x00000001ff047819 */ /* 0x000fe40000011604 */
[----:B01----:R-:W-:Y:S01]  /*2530*/  F2FP.BF16.F32.PACK_AB R3, R3, R8 ;  /* 0x000000080303723e */ /* 0x003fe200000010ff */
[----:B------:R-:W-:Y:S01]  /*2540*/  USHF.L.U32 UR6, UR41, 0x7, URZ ;  /* 0x0000000729067899 */ /* 0x000fe200080006ff */
[----:B------:R-:W-:Y:S01]  /*2550*/  F2FP.BF16.F32.PACK_AB R2, R11, R2 ;  /* 0x000000020b02723e */ /* 0x000fe200000010ff */
[----:B------:R-:W-:Y:S01]  /*2560*/  USHF.L.U32 UR5, UR4, 0x7, URZ ;  /* 0x0000000704057899 */ /* 0x000fe200080006ff */
[----:B------:R-:W-:Y:S02]  /*2570*/  F2FP.BF16.F32.PACK_AB R7, R7, R12 ;  /* 0x0000000c0707723e */ /* 0x000fe400000010ff */
[----:B------:R-:W-:Y:S01]  /*2580*/  F2FP.BF16.F32.PACK_AB R5, R5, R10 ;  /* 0x0000000a0505723e */ /* 0x000fe200000010ff */
[----:B------:R-:W-:Y:S01]  /*2590*/  IMAD.U32 R9, RZ, RZ, UR6 ;  /* 0x00000006ff097e24 */ /* 0x000fe2000f8e00ff */
[----:B------:R-:W-:-:S02]  /*25a0*/  PRMT R0, R3, 0x7632, R0 ;  /* 0x0000763203007816 */ /* 0x000fc40000000000 */
[----:B------:R-:W-:Y:S02]  /*25b0*/  PRMT R6, R7, 0x7632, R6 ;  /* 0x0000763207067816 */ /* 0x000fe40000000006 */
[----:B------:R-:W-:Y:S02]  /*25c0*/  IADD3 R4, P0, P1, R4, UR5, R9 ;  /* 0x0000000504047c10 */ /* 0x000fe4000f91e009 */
[----:B------:R-:W-:Y:S02]  /*25d0*/  PRMT R8, R5, 0x7632, R8 ;  /* 0x0000763205087816 */ /* 0x000fe40000000008 */
[----:B------:R-:W-:Y:S02]  /*25e0*/  IADD3.X R9, PT, PT, RZ, RZ, RZ, P0, P1 ;  /* 0x000000ffff097210 */ /* 0x000fe400007e24ff */
[----:B--2---:R-:W-:-:S04]  /*25f0*/  LEA R14, P0, R4, UR8, 0x1 ;  /* 0x00000008040e7c11 */ /* 0x004fc8000f8008ff */
[----:B------:R-:W-:Y:S02]  /*2600*/  LEA.HI.X R15, R4, UR9, R9, 0x1, P0 ;  /* 0x00000009040f7c11 */ /* 0x000fe400080f0c09 */
[----:B------:R-:W-:-:S03]  /*2610*/  PRMT R4, R2, 0x7632, R4 ;  /* 0x0000763202047816 */ /* 0x000fc60000000004 */
        /* <DEDUP_REMOVED lines=9> */
.L_x_1146:
[----:B------:R-:W-:Y:S01]  /*26b0*/  MOV R12, 0x10 ;  /* 0x00000010000c7802 */ /* 0x000fe20000000f00 */
[----:B------:R-:W-:Y:S01]  /*26c0*/  HFMA2 R11, -RZ, RZ, 0, 1.847743988037109375e-06 ;  /* 0x0000001fff0b7431 */ /* 0x000fe200000001ff */
[----:B------:R-:W-:-:S07]  /*26d0*/  MOV R15, 0xffffffff ;  /* 0xffffffff000f7802 */ /* 0x000fce0000000f00 */
[----:B------:R-:W-:Y:S05]  /*26e0*/  WARPSYNC.COLLECTIVE R15, `(.L_x_1177) ;  /* 0x000000000f087348 */ /* 0x000fea0003c00000 */
[----:B------:R0:W1:Y:S02]  /*26f0*/  SHFL.BFLY P6, R14, R13, R12, R11 ;  /* 0x0c00000c0d0e7389 */ /* 0x00006400000c000b */
[----:B01----:R-:W-:Y:S05]  /*2700*/  ENDCOLLECTIVE ;  /* 0x000000000000791b */ /* 0x003fea0003800000 */
.L_x_1177:
[----:B------:R-:W-:Y:S01]  /*2710*/  IMAD.MOV.U32 R12, RZ, RZ, 0x8 ;  /* 0x00000008ff0c7424 */ /* 0x000fe200078e00ff */
[----:B------:R-:W-:-:S04]  /*2720*/  FMNMX.FTZ R0, R14, -3.40282346638528859812e+38, !PT ;  /* 0xff7fffff0e007809 */ /* 0x000fc80007810000 */
[----:B------:R-:W-:-:S07]  /*2730*/  MOV R13, R0 ;  /* 0x00000000000d7202 */ /* 0x000fce0000000f00 */
[----:B------:R-:W-:Y:S05]  /*2740*/  WARPSYNC.COLLECTIVE R15, `(.L_x_1178) ;  /* 0x000000000f087348 */ /* 0x000fea0003c00000 */
[----:B------:R0:W1:Y:S02]  /*2750*/  SHFL.BFLY P6, R14, R13, R12, R11 ;  /* 0x0c00000c0d0e7389 */ /* 0x00006400000c000b */
[----:B01----:R-:W-:Y:S05]  /*2760*/  ENDCOLLECTIVE ;  /* 0x000000000000791b */ /* 0x003fea0003800000 */
.L_x_1178:
[----:B------:R-:W-:Y:S01]  /*2770*/  HFMA2 R12, -RZ, RZ, 0, 2.384185791015625e-07 ;  /* 0x00000004ff0c7431 */ /* 0x000fe200000001ff */
[----:B------:R-:W-:-:S04]  /*2780*/  FMNMX.FTZ R2, R0, R14, !PT ;  /* 0x0000000e00027209 */ /* 0x000fc80007810000 */
[----:B------:R-:W-:-:S07]  /*2790*/  MOV R13, R2 ;  /* 0x00000002000d7202 */ /* 0x000fce0000000f00 */
[----:B------:R-:W-:Y:S05]  /*27a0*/  WARPSYNC.COLLECTIVE R15, `(.L_x_1179) ;  /* 0x000000000f087348 */ /* 0x000fea0003c00000 */
[----:B------:R0:W1:Y:S02]  /*27b0*/  SHFL.BFLY P6, R14, R13, R12, R11 ;  /* 0x0c00000c0d0e7389 */ /* 0x00006400000c000b */
[----:B01----:R-:W-:Y:S05]  /*27c0*/  ENDCOLLECTIVE ;  /* 0x000000000000791b */ /* 0x003fea0003800000 */
.L_x_1179:
[----:B------:R-:W-:Y:S01]  /*27d0*/  HFMA2 R12, -RZ, RZ, 0, 1.1920928955078125e-07 ;  /* 0x00000002ff0c7431 */ /* 0x000fe200000001ff */
[----:B------:R-:W-:-:S04]  /*27e0*/  FMNMX.FTZ R3, R2, R14, !PT ;  /* 0x0000000e02037209 */ /* 0x000fc80007810000 */
[----:B------:R-:W-:-:S07]  /*27f0*/  MOV R13, R3 ;  /* 0x00000003000d7202 */ /* 0x000fce0000000f00 */
[----:B------:R-:W-:Y:S05]  /*2800*/  WARPSYNC.COLLECTIVE R15, `(.L_x_1180) ;  /* 0x000000000f087348 */ /* 0x000fea0003c00000 */
[----:B------:R0:W1:Y:S02]  /*2810*/  SHFL.BFLY P6, R14, R13, R12, R11 ;  /* 0x0c00000c0d0e7389 */ /* 0x00006400000c000b */
[----:B01----:R-:W-:Y:S05]  /*2820*/  ENDCOLLECTIVE ;  /* 0x000000000000791b */ /* 0x003fea0003800000 */
.L_x_1180:
[----:B------:R-:W-:Y:S05]  /*2830*/  BRA `(.L_x_1181) ;  /* 0xffffffdc00007947 */ /* 0x000fea000383ffff */
.L_x_1182:
        /* <DEDUP_REMOVED lines=12> */
.L_x_27177:


//--------------------- .text._ZN4vllm25paged_attention_v2_kernelI13__nv_bfloat16hLi120ELi16ELi128ELNS_18Fp8KVCacheDataTypeE2ELb0ELi512EEEvPfS3_PT_PKS4_PKT0_SA_ifPKiSC_iPKfiiiSE_SE_iiiii --------------------------
	.section	.text._ZN4vllm25paged_attention_v2_kernelI13__nv_bfloat16hLi120ELi16ELi128ELNS_18Fp8KVCacheDataTypeE2ELb0ELi512EEEvPfS3_PT_PKS4_PKT0_SA_ifPKiSC_iPKfiiiSE_SE_iiiii,"ax",@progbits
	.align	128
        .global         _ZN4vllm25paged_attention_v2_kernelI13__nv_bfloat16hLi120ELi16ELi128ELNS_18Fp8KVCacheDataTypeE2ELb0ELi512EEEvPfS3_PT_PKS4_PKT0_SA_ifPKiSC_iPKfiiiSE_SE_iiiii
        .type           _ZN4vllm25paged_attention_v2_kernelI13__nv_bfloat16hLi120ELi16ELi128ELNS_18Fp8KVCacheDataTypeE2ELb0ELi512EEEvPfS3_PT_PKS4_PKT0_SA_ifPKiSC_iPKfiiiSE_SE_iiiii,@function
        .size           _ZN4vllm25paged_attention_v2_kernelI13__nv_bfloat16hLi120ELi16ELi128ELNS_18Fp8KVCacheDataTypeE2ELb0ELi512EEEvPfS3_PT_PKS4_PKT0_SA_ifPKiSC_iPKfiiiSE_SE_iiiii,(.L_x_27178 - _ZN4vllm25paged_attention_v2_kernelI13__nv_bfloat16hLi120ELi16ELi128ELNS_18Fp8KVCacheDataTypeE2ELb0ELi512EEEvPfS3_PT_PKS4_PKT0_SA_ifPKiSC_iPKfiiiSE_SE_iiiii)
        .other          _ZN4vllm25paged_attention_v2_kernelI13__nv_bfloat16hLi120ELi16ELi128ELNS_18Fp8KVCacheDataTypeE2ELb0ELi512EEEvPfS3_PT_PKS4_PKT0_SA_ifPKiSC_iPKfiiiSE_SE_iiiii,@"STO_CUDA_ENTRY STV_DEFAULT"
_ZN4vllm25paged_attention_v2_kernelI13__nv_bfloat16hLi120ELi16ELi128ELNS_18Fp8KVCacheDataTypeE2ELb0ELi512EEEvPfS3_PT_PKS4_PKT0_SA_ifPKiSC_iPKfiiiSE_SE_iiiii:
.text._ZN4vllm25paged_attention_v2_kernelI13__nv_bfloat16hLi120ELi16ELi128ELNS_18Fp8KVCacheDataTypeE2ELb0ELi512EEEvPfS3_PT_PKS4_PKT0_SA_ifPKiSC_iPKfiiiSE_SE_iiiii:
        /* <DEDUP_REMOVED lines=20> */
[----:B------:R-:W-:-:S04]  /*0140*/  IMAD.U32 R3, RZ, RZ, UR7 ;  /* 0x00000007ff037e24 */ /* 0x000fc8000f8e00ff */
        /* <DEDUP_REMOVED lines=31> */
.L_x_1184:
[----:B------:R-:W-:Y:S05]  /*0340*/  BSYNC.RECONVERGENT B6 ;  /* 0x0000000000067941 */ /* 0x000fea0003800200 */
.L_x_1183:
        /* <DEDUP_REMOVED lines=15> */
.L_x_1226:
        /* <DEDUP_REMOVED lines=9> */
[C---:B------:R-:W-:Y:S01]  /*04d0*/  ISETP.GT.U32.AND P2, PT, R7.reuse, 0x3, PT ;  /* 0x000000030700780c */ /* 0x040fe20003f44070 */
[----:B0-----:R-:W-:Y:S01]  /*04e0*/  IMAD R3, R7, 0x4, R8 ;  /* 0x0000000407037824 */ /* 0x001fe200078e0208 */
[----:B------:R-:W-:Y:S02]  /*04f0*/  MOV R10, 0xff7fffff ;  /* 0xff7fffff000a7802 */ /* 0x000fe40000000f00 */
        /* <DEDUP_REMOVED lines=12> */
[----:B------:R-:W-:-:S03]  /*05c0*/  IMAD.MOV.U32 R13, RZ, RZ, R4 ;  /* 0x000000ffff0d7224 */ /* 0x000fc600078e0004 */
        /* <DEDUP_REMOVED lines=15> */
.L_x_1190:
        /* <DEDUP_REMOVED lines=11> */
.L_x_1189:
[----:B------:R-:W-:Y:S05]  /*0770*/  BSYNC.RECONVERGENT B1 ;  /* 0x0000000000017941 */ /* 0x000fea0003800200 */
.L_x_1188:
        /* <DEDUP_REMOVED lines=13> */
.L_x_1193:
        /* <DEDUP_REMOVED lines=100> */
.L_x_1192:
[----:B------:R-:W-:Y:S05]  /*0e90*/  BSYNC.RECONVERGENT B1 ;  /* 0x0000000000017941 */ /* 0x000fea0003800200 */
.L_x_1191:
        /* <DEDUP_REMOVED lines=55> */
.L_x_1195:
[----:B------:R-:W-:Y:S05]  /*1210*/  BSYNC.RECONVERGENT B1 ;  /* 0x0000000000017941 */ /* 0x000fea0003800200 */
.L_x_1194:
        /* <DEDUP_REMOVED lines=26> */
.L_x_1187:
[----:B------:R-:W-:Y:S05]  /*13c0*/  BSYNC.RECONVERGENT B0 ;  /* 0x0000000000007941 */ /* 0x000fea0003800200 */
.L_x_1186:
        /* <DEDUP_REMOVED lines=40> */
.L_x_1200:
[----:B------:R-:W1:Y:S01]  /*1650*/  LDS R13, [R3] ;  /* 0x00000000030d7984 */ /* 0x000e620000000800 */
[----:B------:R-:W-:-:S04]  /*1660*/  IADD3 R11, PT, PT, R11, 0x1, RZ ;  /* 0x000000010b0b7810 */ /* 0x000fc80007ffe0ff */
[----:B------:R-:W-:Y:S01]  /*1670*/  ISETP.NE.AND P0, PT, R11, RZ, PT ;  /* 0x000000ff0b00720c */ /* 0x000fe20003f05270 */
[----:B-1----:R-:W-:-:S05]  /*1680*/  FMUL.FTZ R12, R13, R2 ;  /* 0x000000020d0c7220 */ /* 0x002fca0000410000 */
[----:B------:R1:W-:Y:S02]  /*1690*/  STS [R3], R12 ;  /* 0x0000000c03007388 */ /* 0x0003e40000000800 */
[----:B-1----:R-:W-:-:S05]  /*16a0*/  VIADD R3, R3, 0x200 ;  /* 0x0000020003037836 */ /* 0x002fca0000000000 */
[----:B------:R-:W-:Y:S05]  /*16b0*/  @P0 BRA `(.L_x_1200) ;  /* 0xfffffffc00e40947 */ /* 0x000fea000383ffff */
.L_x_1199:
[----:B------:R-:W-:Y:S05]  /*16c0*/  BSYNC.RECONVERGENT B1 ;  /* 0x0000000000017941 */ /* 0x000fea0003800200 */
.L_x_1198:
        /* <DEDUP_REMOVED lines=13> */
.L_x_1203:
        /* <DEDUP_REMOVED lines=52> */
.L_x_1202:
[----:B------:R-:W-:Y:S05]  /*1ae0*/  BSYNC.RECONVERGENT B1 ;  /* 0x0000000000017941 */ /* 0x000fea0003800200 */
.L_x_1201:
        /* <DEDUP_REMOVED lines=31> */
.L_x_1205:
[----:B------:R-:W-:Y:S05]  /*1ce0*/  BSYNC.RECONVERGENT B1 ;  /* 0x0000000000017941 */ /* 0x000fea0003800200 */
.L_x_1204:
        /* <DEDUP_REMOVED lines=14> */
.L_x_1197:
[----:B------:R-:W-:Y:S05]  /*1dd0*/  BSYNC.RECONVERGENT B0 ;  /* 0x0000000000007941 */ /* 0x000fea0003800200 */
.L_x_1196:
[----:B------:R-:W-:Y:S01]  /*1de0*/  BAR.SYNC.DEFER_BLOCKING 0x0 ;  /* 0x0000000000007b1d */ /* 0x000fe20000010000 */
[C---:B------:R-:W-:Y:S02]  /*1df0*/  ISETP.NE.AND P0, PT, R4.reuse, RZ, PT ;  /* 0x000000ff0400720c */ /* 0x040fe40003f05270 */
[----:B-12---:R-:W-:-:S03]  /*1e00*/  LOP3.LUT R2, R4, 0x3c0, RZ, 0xc0, !PT ;  /* 0x000003c004027812 */ /* 0x006fc600078ec0ff */
[----:B------:R-:W-:Y:S01]  /*1e10*/  BSSY.RECONVERGENT B0, `(.L_x_1206) ;  /* 0x0000015000007945 */ /* 0x000fe20003800200 */
[----:B------:R-:W-:Y:S01]  /*1e20*/  ISETP.NE.AND P1, PT, R2, 0x40, PT ;  /* 0x000000400200780c */ /* 0x000fe20003f25270 */
[----:B------:R-:W-:-:S06]  /*1e30*/  HFMA2 R2, -RZ, RZ, 0, 0 ;  /* 0x00000000ff027431 */ /* 0x000fcc00000001ff */
[----:B------:R-:W-:Y:S06]  /*1e40*/  @P0 BRA `(.L_x_1207) ;  /* 0x0000000000440947 */ /* 0x000fec0003800000 */
        /* <DEDUP_REMOVED lines=12> */
[----:B------:R-:W-:Y:S02]  /*1f10*/  IMAD.U32 R14, RZ, RZ, UR4 ;  /* 0x00000004ff0e7e24 */ /* 0x000fe4000f8e00ff */
[----:B------:R-:W-:Y:S02]  /*1f20*/  MOV R13, UR7 ;  /* 0x00000007000d7c02 */ /* 0x000fe40008000f00 */
[----:B------:R-:W-:-:S03]  /*1f30*/  MOV R15, UR5 ;  /* 0x00000005000f7c02 */ /* 0x000fc60008000f00 */
[----:B0-----:R1:W-:Y:S04]  /*1f40*/  STG.E desc[UR36][R12.64], R8 ;  /* 0x000000080c007986 */ /* 0x0013e8000c101924 */
[----:B------:R1:W-:Y:S02]  /*1f50*/  STG.E desc[UR36][R14.64], R10 ;  /* 0x0000000a0e007986 */ /* 0x0003e4000c101924 */
.L_x_1207:
[----:B------:R-:W-:Y:S05]  /*1f60*/  BSYNC.RECONVERGENT B0 ;  /* 0x0000000000007941 */ /* 0x000fea0003800200 */
.L_x_1206:
[----:B------:R-:W-:Y:S01]  /*1f70*/  BAR.SYNC.DEFER_BLOCKING 0x0 ;  /* 0x0000000000007b1d */ /* 0x000fe20000010000 */
[----:B------:R-:W-:Y:S01]  /*1f80*/  HFMA2 R5, -RZ, RZ, 0, 0 ;  /* 0x00000000ff057431 */ /* 0x000fe200000001ff */
[----:B------:R-:W-:Y:S02]  /*1f90*/  MOV R3, RZ ;  /* 0x000000ff00037202 */ /* 0x000fe40000000f00 */
[----:B-1----:R-:W-:Y:S02]  /*1fa0*/  CS2R R12, SRZ ;  /* 0x00000000000c7805 */ /* 0x002fe4000001ff00 */
[----:B------:R-:W-:Y:S01]  /*1fb0*/  CS2R R10, SRZ ;  /* 0x00000000000a7805 */ /* 0x000fe2000001ff00 */
[----:B0-----:R-:W-:Y:S01]  /*1fc0*/  IMAD.MOV.U32 R8, RZ, RZ, RZ ;  /* 0x000000ffff087224 */ /* 0x001fe200078e00ff */
[----:B------:R-:W-:Y:S01]  /*1fd0*/  BSSY.RECONVERGENT B0, `(.L_x_1208) ;  /* 0x0000013000007945 */ /* 0x000fe20003800200 */
[----:B------:R-:W-:Y:S02]  /*1fe0*/  SHF.R.U32.HI R15, RZ, 0x1, R7 ;  /* 0x00000001ff0f7819 */ /* 0x000fe40000011607 */
[----:B------:R-:W-:Y:S01]  /*1ff0*/  LOP3.LUT R22, R4, 0x1, RZ, 0xc0, !PT ;  /* 0x0000000104167812 */ /* 0x000fe200078ec0ff */
[----:B------:R-:W-:Y:S06]  /*2000*/  @P1 BRA `(.L_x_1209) ;  /* 0x00000000003c1947 */ /* 0x000fec0003800000 */
[----:B------:R-:W-:Y:S01]  /*2010*/  ISETP.GT.U32.AND P0, PT, R7, 0xf, PT ;  /* 0x0000000f0700780c */ /* 0x000fe20003f04070 */
[----:B------:R-:W-:Y:S01]  /*2020*/  IMAD R14, R6, 0x78, R15 ;  /* 0x00000078060e7824 */ /* 0x000fe200078e020f */
[C---:B------:R-:W-:Y:S02]  /*2030*/  ISETP.NE.AND P1, PT, R22.reuse, RZ, PT ;  /* 0x000000ff1600720c */ /* 0x040fe40003f25270 */
[----:B------:R-:W-:Y:S02]  /*2040*/  IADD3 R17, PT, PT, R9, 0x20, RZ ;  /* 0x0000002009117810 */ /* 0x000fe40007ffe0ff */
[----:B------:R-:W-:Y:S02]  /*2050*/  ISETP.NE.OR P0, PT, R22, RZ, P0 ;  /* 0x000000ff1600720c */ /* 0x000fe40000705670 */
[----:B------:R-:W-:-:S04]  /*2060*/  LEA R17, R0, R17, 0x18 ;  /* 0x0000001100117211 */ /* 0x000fc800078ec0ff */
[----:B------:R-:W-:-:S05]  /*2070*/  LEA R14, R14, R17, 0x2 ;  /* 0x000000110e0e7211 */ /* 0x000fca00078e10ff */
[----:B------:R0:W-:Y:S04]  /*2080*/  @!P1 STS [R14+-0x3c0], R2 ;  /* 0xfffc40020e009388 */ /* 0x0001e80000000800 */
[----:B------:R0:W-:Y:S04]  /*2090*/  @!P1 STS [R14+-0x380], R3 ;  /* 0xfffc80030e009388 */ /* 0x0001e80000000800 */
[----:B------:R0:W-:Y:S04]  /*20a0*/  @!P1 STS [R14+-0x340], R13 ;  /* 0xfffcc00d0e009388 */ /* 0x0001e80000000800 */
[----:B------:R0:W-:Y:S04]  /*20b0*/  @!P1 STS [R14+-0x300], R12 ;  /* 0xfffd000c0e009388 */ /* 0x0001e80000000800 */
[----:B------:R0:W-:Y:S04]  /*20c0*/  @!P1 STS [R14+-0x2c0], R11 ;  /* 0xfffd400b0e009388 */ /* 0x0001e80000000800 */
[----:B------:R0:W-:Y:S04]  /*20d0*/  @!P1 STS [R14+-0x280], R10 ;  /* 0xfffd800a0e009388 */ /* 0x0001e80000000800 */
[----:B------:R0:W-:Y:S04]  /*20e0*/  @!P1 STS [R14+-0x240], R8 ;  /* 0xfffdc0080e009388 */ /* 0x0001e80000000800 */
[----:B------:R0:W-:Y:S02]  /*20f0*/  @!P0 STS [R14+-0x200], R5 ;  /* 0xfffe00050e008388 */ /* 0x0001e40000000800 */
.L_x_1209:
[----:B------:R-:W-:Y:S05]  /*2100*/  BSYNC.RECONVERGENT B0 ;  /* 0x0000000000007941 */ /* 0x000fea0003800200 */
.L_x_1208:
[----:B------:R-:W-:Y:S01]  /*2110*/  BAR.SYNC.DEFER_BLOCKING 0x0 ;  /* 0x0000000000007b1d */ /* 0x000fe20000010000 */
[----:B------:R-:W-:-:S05]  /*2120*/  ISETP.GT.U32.AND P0, PT, R4, 0x3f, PT ;  /* 0x0000003f0400780c */ /* 0x000fca0003f04070 */
[----:B------:R-:W-:Y:S08]  /*2130*/  BSSY.RECONVERGENT B0, `(.L_x_1210) ;  /* 0x000001c000007945 */ /* 0x000ff00003800200 */
[----:B------:R-:W-:Y:S05]  /*2140*/  @P0 BRA `(.L_x_1211) ;  /* 0x0000000000680947 */ /* 0x000fea0003800000 */
[----:B------:R-:W-:Y:S01]  /*2150*/  ISETP.GT.U32.AND P0, PT, R7, 0xf, PT ;  /* 0x0000000f0700780c */ /* 0x000fe20003f04070 */
[----:B------:R-:W-:Y:S01]  /*2160*/  VIADD R17, R9, 0x20 ;  /* 0x0000002009117836 */ /* 0x000fe20000000000 */
[----:B------:R-:W-:Y:S01]  /*2170*/  ISETP.NE.AND P1, PT, R22, RZ, PT ;  /* 0x000000ff1600720c */ /* 0x000fe20003f25270 */
[----:B0-----:R-:W-:Y:S01]  /*2180*/  IMAD R14, R6, 0x78, R15 ;  /* 0x00000078060e7824 */ /* 0x001fe200078e020f */
[----:B------:R-:W-:Y:S01]  /*2190*/  ISETP.NE.OR P0, PT, R22, RZ, P0 ;  /* 0x000000ff1600720c */ /* 0x000fe20000705670 */
[----:B------:R-:W-:Y:S01]  /*21a0*/  BSSY.RECONVERGENT B1, `(.L_x_1212) ;  /* 0x0000013000017945 */ /* 0x000fe20003800200 */
[----:B------:R-:W-:-:S04]  /*21b0*/  LEA R17, R0, R17, 0x18 ;  /* 0x0000001100117211 */ /* 0x000fc800078ec0ff */
[----:B------:R-:W-:-:S07]  /*21c0*/  LEA R24, R14, R17, 0x2 ;  /* 0x000000110e187211 */ /* 0x000fce00078e10ff */
[----:B------:R0:W1:Y:S01]  /*21d0*/  @!P0 LDS R20, [R24+0x1c0] ;  /* 0x0001c00018148984 */ /* 0x0000620000000800 */
[----:B------:R-:W-:Y:S05]  /*21e0*/  @P1 BRA `(.L_x_1213) ;  /* 0x0000000000381947 */ /* 0x000fea0003800000 */
[----:B------:R-:W2:Y:S04]  /*21f0*/  LDS R17, [R24] ;  /* 0x0000000018117984 */ /* 0x000ea80000000800 */
[----:B------:R-:W3:Y:S04]  /*2200*/  LDS R14, [R24+0x40] ;  /* 0x00004000180e7984 */ /* 0x000ee80000000800 */
[----:B------:R-:W4:Y:S04]  /*2210*/  LDS R16, [R24+0x80] ;  /* 0x0000800018107984 */ /* 0x000f280000000800 */
[----:B------:R-:W5:Y:S04]  /*2220*/  LDS R19, [R24+0xc0] ;  /* 0x0000c00018137984 */ /* 0x000f680000000800 */
[----:B------:R-:W0:Y:S04]  /*2230*/  LDS R18, [R24+0x100] ;  /* 0x0001000018127984 */ /* 0x000e280000000800 */
[----:B------:R-:W1:Y:S04]  /*2240*/  LDS R21, [R24+0x140] ;  /* 0x0001400018157984 */ /* 0x000e680000000800 */
[----:B------:R-:W1:Y:S01]  /*2250*/  LDS R23, [R24+0x180] ;  /* 0x0001800018177984 */ /* 0x000e620000000800 */
[----:B--2---:R-:W-:Y:S01]  /*2260*/  FADD.FTZ R2, R2, R17 ;  /* 0x0000001102027221 */ /* 0x004fe20000010000 */
[----:B---3--:R-:W-:Y:S01]  /*2270*/  FADD.FTZ R3, R3, R14 ;  /* 0x0000000e03037221 */ /* 0x008fe20000010000 */
[----:B----4-:R-:W-:Y:S01]  /*2280*/  FADD.FTZ R13, R13, R16 ;  /* 0x000000100d0d7221 */ /* 0x010fe20000010000 */
[----:B-----5:R-:W-:Y:S01]  /*2290*/  FADD.FTZ R12, R12, R19 ;  /* 0x000000130c0c7221 */ /* 0x020fe20000010000 */
[----:B0-----:R-:W-:Y:S01]  /*22a0*/  FADD.FTZ R11, R11, R18 ;  /* 0x000000120b0b7221 */ /* 0x001fe20000010000 */
[----:B-1----:R-:W-:Y:S01]  /*22b0*/  FADD.FTZ R10, R10, R21 ;  /* 0x000000150a0a7221 */ /* 0x002fe20000010000 */
[----:B------:R-:W-:-:S07]  /*22c0*/  FADD.FTZ R8, R8, R23 ;  /* 0x0000001708087221 */ /* 0x000fce0000010000 */
.L_x_1213:
[----:B------:R-:W-:Y:S05]  /*22d0*/  BSYNC.RECONVERGENT B1 ;  /* 0x0000000000017941 */ /* 0x000fea0003800200 */
.L_x_1212:
[----:B-1----:R-:W-:-:S07]  /*22e0*/  @!P0 FADD.FTZ R5, R5, R20 ;  /* 0x0000001405058221 */ /* 0x002fce0000010000 */
.L_x_1211:
[----:B------:R-:W-:Y:S05]  /*22f0*/  BSYNC.RECONVERGENT B0 ;  /* 0x0000000000007941 */ /* 0x000fea0003800200 */
.L_x_1210:
[----:B0-----:R-:W-:Y:S01]  /*2300*/  LOP3.LUT R14, R4, 0x3e0, RZ, 0xc0, !PT ;  /* 0x000003e0040e7812 */ /* 0x001fe200078ec0ff */
[----:B------:R-:W-:Y:S03]  /*2310*/  BAR.SYNC.DEFER_BLOCKING 0x0 ;  /* 0x0000000000007b1d */ /* 0x000fe60000010000 */
[----:B------:R-:W-:-:S03]  /*2320*/  ISETP.NE.AND P0, PT, R14, 0x20, PT ;  /* 0x000000200e00780c */ /* 0x000fc60003f05270 */
[----:B------:R-:W-:Y:S10]  /*2330*/  BSSY.RECONVERGENT B0, `(.L_x_1214) ;  /* 0x0000011000007945 */ /* 0x000ff40003800200 */
[----:B------:R-:W-:Y:S05]  /*2340*/  @P0 BRA `(.L_x_1215) ;  /* 0x00000000003c0947 */ /* 0x000fea0003800000 */
        /* <DEDUP_REMOVED lines=15> */
.L_x_1215:
[----:B------:R-:W-:Y:S05]  /*2440*/  BSYNC.RECONVERGENT B0 ;  /* 0x0000000000007941 */ /* 0x000fea0003800200 */
.L_x_1214:
[----:B------:R-:W-:Y:S01]  /*2450*/  BAR.SYNC.DEFER_BLOCKING 0x0 ;  /* 0x0000000000007b1d */ /* 0x000fe20000010000 */
[----:B------:R-:W-:-:S05]  /*2460*/  ISETP.GT.U32.AND P1, PT, R4, 0x1f, PT ;  /* 0x0000001f0400780c */ /* 0x000fca0003f24070 */
[----:B------:R-:W-:Y:S08]  /*2470*/  BSSY.RECONVERGENT B0, `(.L_x_1216) ;  /* 0x000001c000007945 */ /* 0x000ff00003800200 */
[----:B------:R-:W-:Y:S05]  /*2480*/  @P1 BRA `(.L_x_1217) ;  /* 0x0000000000681947 */ /* 0x000fea0003800000 */
[----:B------:R-:W-:Y:S01]  /*2490*/  ISETP.GT.U32.AND P0, PT, R7, 0xf, PT ;  /* 0x0000000f0700780c */ /* 0x000fe20003f04070 */
[----:B------:R-:W-:Y:S01]  /*24a0*/  VIADD R9, R9, 0x20 ;  /* 0x0000002009097836 */ /* 0x000fe20000000000 */
[----:B------:R-:W-:Y:S01]  /*24b0*/  ISETP.NE.AND P2, PT, R22, RZ, PT ;  /* 0x000000ff1600720c */ /* 0x000fe20003f45270 */
[----:B------:R-:W-:Y:S01]  /*24c0*/  IMAD R6, R6, 0x78, R15 ;  /* 0x0000007806067824 */ /* 0x000fe200078e020f */
[----:B------:R-:W-:Y:S01]  /*24d0*/  ISETP.NE.OR P0, PT, R22, RZ, P0 ;  /* 0x000000ff1600720c */ /* 0x000fe20000705670 */
[----:B------:R-:W-:Y:S01]  /*24e0*/  BSSY.RECONVERGENT B1, `(.L_x_1218) ;  /* 0x0000013000017945 */ /* 0x000fe20003800200 */
[----:B------:R-:W-:-:S04]  /*24f0*/  LEA R9, R0, R9, 0x18 ;  /* 0x0000000900097211 */ /* 0x000fc800078ec0ff */
[----:B------:R-:W-:-:S07]  /*2500*/  LEA R18, R6, R9, 0x2 ;  /* 0x0000000906127211 */ /* 0x000fce00078e10ff */
[----:B------:R1:W2:Y:S01]  /*2510*/  @!P0 LDS R16, [R18+0x1c0] ;  /* 0x0001c00012108984 */ /* 0x0002a20000000800 */
[----:B------:R-:W-:Y:S05]  /*2520*/  @P2 BRA `(.L_x_1219) ;  /* 0x0000000000382947 */ /* 0x000fea0003800000 */
[----:B------:R-:W3:Y:S04]  /*2530*/  LDS R7, [R18] ;  /* 0x0000000012077984 */ /* 0x000ee80000000800 */
[----:B------:R-:W4:Y:S04]  /*2540*/  LDS R0, [R18+0x40] ;  /* 0x0000400012007984 */ /* 0x000f280000000800 */
[----:B------:R-:W5:Y:S04]  /*2550*/  LDS R6, [R18+0x80] ;  /* 0x0000800012067984 */ /* 0x000f680000000800 */
[----:B------:R-:W1:Y:S04]  /*2560*/  LDS R9, [R18+0xc0] ;  /* 0x0000c00012097984 */ /* 0x000e680000000800 */
[----:B0-----:R-:W0:Y:S04]  /*2570*/  LDS R14, [R18+0x100] ;  /* 0x00010000120e7984 */ /* 0x001e280000000800 */
[----:B------:R-:W2:Y:S04]  /*2580*/  LDS R15, [R18+0x140] ;  /* 0x00014000120f7984 */ /* 0x000ea80000000800 */
[----:B------:R-:W2:Y:S01]  /*2590*/  LDS R17, [R18+0x180] ;  /* 0x0001800012117984 */ /* 0x000ea20000000800 */
[----:B---3--:R-:W-:Y:S01]  /*25a0*/  FADD.FTZ R2, R2, R7 ;  /* 0x0000000702027221 */ /* 0x008fe20000010000 */
[----:B----4-:R-:W-:Y:S01]  /*25b0*/  FADD.FTZ R3, R3, R0 ;  /* 0x0000000003037221 */ /* 0x010fe20000010000 */
[----:B-----5:R-:W-:Y:S01]  /*25c0*/  FADD.FTZ R13, R13, R6 ;  /* 0x000000060d0d7221 */ /* 0x020fe20000010000 */
[----:B-1----:R-:W-:Y:S01]  /*25d0*/  FADD.FTZ R12, R12, R9 ;  /* 0x000000090c0c7221 */ /* 0x002fe20000010000 */
[----:B0-----:R-:W-:Y:S01]  /*25e0*/  FADD.FTZ R11, R11, R14 ;  /* 0x0000000e0b0b7221 */ /* 0x001fe20000010000 */
[----:B--2---:R-:W-:Y:S01]  /*25f0*/  FADD.FTZ R10, R10, R15 ;  /* 0x0000000f0a0a7221 */ /* 0x004fe20000010000 */
[----:B------:R-:W-:-:S07]  /*2600*/  FADD.FTZ R8, R8, R17 ;  /* 0x0000001108087221 */ /* 0x000fce0000010000 */
.L_x_1219:
[----:B------:R-:W-:Y:S05]  /*2610*/  BSYNC.RECONVERGENT B1 ;  /* 0x0000000000017941 */ /* 0x000fea0003800200 */
.L_x_1218:
[----:B0-2---:R-:W-:-:S07]  /*2620*/  @!P0 FADD.FTZ R5, R5, R16 ;  /* 0x0000001005058221 */ /* 0x005fce0000010000 */
.L_x_1217:
[----:B------:R-:W-:Y:S05]  /*2630*/  BSYNC.RECONVERGENT B0 ;  /* 0x0000000000007941 */ /* 0x000fea0003800200 */
.L_x_1216:
[----:B------:R-:W-:Y:S06]  /*2640*/  BAR.SYNC.DEFER_BLOCKING 0x0 ;  /* 0x0000000000007b1d */ /* 0x000fec0000010000 */
[----:B------:R-:W-:Y:S05]  /*2650*/  @P1 EXIT ;  /* 0x000000000000194d */ /* 0x000fea0003800000 */
[----:B------:R-:W-:Y:S01]  /*2660*/  UIMAD UR38, UR38, UR42, UR41 ;  /* 0x0000002a262672a4 */ /* 0x000fe2000f8e0229 */
[----:B------:R-:W-:Y:S01]  /*2670*/  SHF.R.U32.HI R0, RZ, 0x1, R4 ;  /* 0x00000001ff007819 */ /* 0x000fe20000011604 */
[----:B------:R-:W2:Y:S01]  /*2680*/  LDCU.64 UR6, c[0x0][0x390] ;  /* 0x00007200ff0677ac */ /* 0x000ea20008000a00 */
[----:B------:R-:W-:Y:S01]  /*2690*/  ISETP.NE.AND P2, PT, R22, RZ, PT ;  /* 0x000000ff1600720c */ /* 0x000fe20003f45270 */
[----:B------:R-:W-:Y:S01]  /*26a0*/  BSSY.RECONVERGENT B0, `(.L_x_1220) ;  /* 0x0000019000007945 */ /* 0x000fe20003800200 */
[----:B------:R-:W-:Y:S02]  /*26b0*/  UIMAD UR39, UR39, 0x78, URZ ;  /* 0x00000078272778a4 */ /* 0x000fe4000f8e02ff */
[----:B------:R-:W-:-:S04]  /*26c0*/  UIMAD UR4, UR38, UR40, URZ ;  /* 0x00000028260472a4 */ /* 0x000fc8000f8e02ff */
[----:B------:R-:W-:Y:S01]  /*26d0*/  UIMAD UR4, UR4, 0x78, URZ ;  /* 0x00000078040478a4 */ /* 0x000fe2000f8e02ff */
[----:B------:R-:W-:-:S05]  /*26e0*/  MOV R7, UR39 ;  /* 0x0000002700077c02 */ /* 0x000fca0008000f00 */
[----:B------:R-:W-:-:S04]  /*26f0*/  IADD3 R0, P0, P1, R0, UR4, R7 ;  /* 0x0000000400007c10 */ /* 0x000fc8000f91e007 */
[----:B------:R-:W-:Y:S02]  /*2700*/  IADD3.X R7, PT, PT, RZ, RZ, RZ, P0, P1 ;  /* 0x000000ffff077210 */ /* 0x000fe400007e24ff */
[----:B--2---:R-:W-:Y:S02]  /*2710*/  LEA R6, P1, R0, UR6, 0x1 ;  /* 0x0000000600067c11 */ /* 0x004fe4000f8208ff */
[----:B------:R-:W-:Y:S02]  /*2720*/  LOP3.LUT P0, RZ, R4, 0x11, RZ, 0xc0, !PT ;  /* 0x0000001104ff7812 */ /* 0x000fe4000780c0ff */
[----:B------:R-:W-:Y:S01]  /*2730*/  LEA.HI.X R7, R0, UR7, R7, 0x1, P1 ;  /* 0x0000000700077c11 */ /* 0x000fe200088f0c07 */
[----:B------:R-:W-:Y:S10]  /*2740*/  @P2 BRA `(.L_x_1221) ;  /* 0x0000000000382947 */ /* 0x000ff40003800000 */
[----:B0-----:R-:W-:Y:S02]  /*2750*/  F2FP.BF16.F32.PACK_AB R2, R3, R2 ;  /* 0x000000020302723e */ /* 0x001fe400000010ff */
[----:B------:R-:W-:Y:S02]  /*2760*/  F2FP.BF16.F32.PACK_AB R12, R12, R13 ;  /* 0x0000000d0c0c723e */ /* 0x000fe400000010ff */
[----:B------:R-:W-:Y:S01]  /*2770*/  F2FP.BF16.F32.PACK_AB R10, R10, R11 ;  /* 0x0000000b0a0a723e */ /* 0x000fe200000010ff */
[----:B------:R2:W-:Y:S01]  /*2780*/  STG.E.U16 desc[UR36][R6.64], R2 ;  /* 0x0000000206007986 */ /* 0x0005e2000c101524 */
[----:B------:R-:W-:Y:S02]  /*2790*/  PRMT R3, R2, 0x7632, R3 ;  /* 0x0000763202037816 */ /* 0x000fe40000000003 */
[----:B------:R-:W-:Y:S01]  /*27a0*/  F2FP.BF16.F32.PACK_AB R8, RZ, R8 ;  /* 0x00000008ff08723e */ /* 0x000fe200000010ff */
[----:B------:R2:W-:Y:S01]  /*27b0*/  STG.E.U16 desc[UR36][R6.64+0x40], R12 ;  /* 0x0000400c06007986 */ /* 0x0005e2000c101524 */
[----:B------:R-:W-:-:S02]  /*27c0*/  PRMT R0, R12, 0x7632, R0 ;  /* 0x000076320c007816 */ /* 0x000fc40000000000 */
[----:B------:R-:W-:Y:S01]  /*27d0*/  PRMT R4, R10, 0x7632, R4 ;  /* 0x000076320a047816 */ /* 0x000fe20000000004 */
[----:B------:R2:W-:Y:S04]  /*27e0*/  STG.E.U16 desc[UR36][R6.64+0x20], R3 ;  /* 0x0000200306007986 */ /* 0x0005e8000c101524 */
[----:B------:R2:W-:Y:S04]  /*27f0*/  STG.E.U16 desc[UR36][R6.64+0x60], R0 ;  /* 0x0000600006007986 */ /* 0x0005e8000c101524 */
[----:B------:R2:W-:Y:S04]  /*2800*/  STG.E.U16 desc[UR36][R6.64+0x80], R10 ;  /* 0x0000800a06007986 */ /* 0x0005e8000c101524 */
[----:B------:R2:W-:Y:S04]  /*2810*/  STG.E.U16 desc[UR36][R6.64+0xa0], R4 ;  /* 0x0000a00406007986 */ /* 0x0005e8000c101524 */
[----:B------:R2:W-:Y:S02]  /*2820*/  STG.E.U16 desc[UR36][R6.64+0xc0], R8 ;  /* 0x0000c00806007986 */ /* 0x0005e4000c101524 */
.L_x_1221:
[----:B------:R-:W-:Y:S05]  /*2830*/  BSYNC.RECONVERGENT B0 ;  /* 0x0000000000007941 */ /* 0x000fea0003800200 */
.L_x_1220:
[----:B------:R-:W-:Y:S05]  /*2840*/  @P0 EXIT ;  /* 0x000000000000094d */ /* 0x000fea0003800000 */
[----:B0-----:R-:W-:-:S05]  /*2850*/  F2FP.BF16.F32.PACK_AB R5, RZ, R5 ;  /* 0x00000005ff05723e */ /* 0x001fca00000010ff */
[----:B------:R-:W-:Y:S01]  /*2860*/  STG.E.U16 desc[UR36][R6.64+0xe0], R5 ;  /* 0x0000e00506007986 */ /* 0x000fe2000c101524 */
[----:B------:R-:W-:Y:S05]  /*2870*/  EXIT ;  /* 0x000000000000794d */ /* 0x000fea0003800000 */
.L_x_1185:
[----:B------:R-:W-:Y:S01]  /*2880*/  MOV R12, 0x10 ;  /* 0x00000010000c7802 */ /* 0x000fe20000000f00 */
[----:B------:R-:W-:Y:S01]  /*2890*/  IMAD.MOV.U32 R11, RZ, RZ, 0x1f ;  /* 0x0000001fff0b7424 */ /* 0x000fe200078e00ff */
[----:B------:R-:W-:-:S07]  /*28a0*/  MOV R15, 0xffffffff ;  /* 0xffffffff000f7802 */ /* 0x000fce0000000f00 */
[----:B------:R-:W-:Y:S05]  /*28b0*/  WARPSYNC.COLLECTIVE R15, `(.L_x_1222) ;  /* 0x000000000f087348 */ /* 0x000fea0003c00000 */
[----:B------:R0:W1:Y:S02]  /*28c0*/  SHFL.BFLY P6, R14, R13, R12, R11 ;  /* 0x0c00000c0d0e7389 */ /* 0x00006400000c000b */
[----:B01----:R-:W-:Y:S05]  /*28d0*/  ENDCOLLECTIVE ;  /* 0x000000000000791b */ /* 0x003fea0003800000 */
.L_x_1222:
[----:B------:R-:W-:Y:S01]  /*28e0*/  HFMA2 R12, -RZ, RZ, 0, 4.76837158203125e-07 ;  /* 0x00000008ff0c7431 */ /* 0x000fe200000001ff */
[----:B------:R-:W-:-:S04]  /*28f0*/  FMNMX.FTZ R0, R14, -3.40282346638528859812e+38, !PT ;  /* 0xff7fffff0e007809 */ /* 0x000fc80007810000 */
[----:B------:R-:W-:-:S07]  /*2900*/  MOV R13, R0 ;  /* 0x00000000000d7202 */ /* 0x000fce0000000f00 */
[----:B------:R-:W-:Y:S05]  /*2910*/  WARPSYNC.COLLECTIVE R15, `(.L_x_1223) ;  /* 0x000000000f087348 */ /* 0x000fea0003c00000 */
[----:B------:R0:W1:Y:S02]  /*2920*/  SHFL.BFLY P6, R14, R13, R12, R11 ;  /* 0x0c00000c0d0e7389 */ /* 0x00006400000c000b */
[----:B01----:R-:W-:Y:S05]  /*2930*/  ENDCOLLECTIVE ;  /* 0x000000000000791b */ /* 0x003fea0003800000 */
.L_x_1223:
[----:B------:R-:W-:Y:S02]  /*2940*/  MOV R12, 0x4 ;  /* 0x00000004000c7802 */ /* 0x000fe40000000f00 */
[----:B------:R-:W-:-:S05]  /*2950*/  FMNMX.FTZ R2, R0, R14, !PT ;  /* 0x0000000e00027209 */ /* 0x000fca0007810000 */
[----:B------:R-:W-:-:S07]  /*2960*/  IMAD.MOV.U32 R13, RZ, RZ, R2 ;  /* 0x000000ffff0d7224 */ /* 0x000fce00078e0002 */
[----:B------:R-:W-:Y:S05]  /*2970*/  WARPSYNC.COLLECTIVE R15, `(.L_x_1224) ;  /* 0x000000000f087348 */ /* 0x000fea0003c00000 */
[----:B------:R0:W1:Y:S02]  /*2980*/  SHFL.BFLY P6, R14, R13, R12, R11 ;  /* 0x0c00000c0d0e7389 */ /* 0x00006400000c000b */
[----:B01----:R-:W-:Y:S05]  /*2990*/  ENDCOLLECTIVE ;  /* 0x000000000000791b */ /* 0x003fea0003800000 */
.L_x_1224:
[----:B------:R-:W-:Y:S01]  /*29a0*/  HFMA2 R12, -RZ, RZ, 0, 1.1920928955078125e-07 ;  /* 0x00000002ff0c7431 */ /* 0x000fe200000001ff */
[----:B------:R-:W-:-:S04]  /*29b0*/  FMNMX.FTZ R3, R2, R14, !PT ;  /* 0x0000000e02037209 */ /* 0x000fc80007810000 */
[----:B------:R-:W-:-:S07]  /*29c0*/  MOV R13, R3 ;  /* 0x00000003000d7202 */ /* 0x000fce0000000f00 */
[----:B------:R-:W-:Y:S05]  /*29d0*/  WARPSYNC.COLLECTIVE R15, `(.L_x_1225) ;  /* 0x000000000f087348 */ /* 0x000fea0003c00000 */
[----:B------:R0:W1:Y:S02]  /*29e0*/  SHFL.BFLY P6, R14, R13, R12, R11 ;  /* 0x0c00000c0d0e7389 */ /* 0x00006400000c000b */
[----:B01----:R-:W-:Y:S05]  /*29f0*/  ENDCOLLECTIVE ;  /* 0x000000000000791b */ /* 0x003fea0003800000 */
.L_x_1225:
[----:B------:R-:W-:Y:S05]  /*2a00*/  BRA `(.L_x_1226) ;  /* 0xffffffd8008c7947 */ /* 0x000fea000383ffff */
.L_x_1227:
        /* <DEDUP_REMOVED lines=15> */
.L_x_27178:


//--------------------- .text._ZN4vllm25paged_attention_v2_kernelI13__nv_bfloat16hLi112ELi16ELi128ELNS_18Fp8KVCacheDataTypeE2ELb0ELi512EEEvPfS3_PT_PKS4_PKT0_SA_ifPKiSC_iPKfiiiSE_SE_iiiii --------------------------
	.section	.text._ZN4vllm25paged_attention_v2_kernelI13__nv_bfloat16hLi112ELi16ELi128ELNS_18Fp8KVCacheDataTypeE2ELb0ELi512EEEvPfS3_PT_PKS4_PKT0_SA_ifPKiSC_iPKfiiiSE_SE_iiiii,"ax",@progbits
	.align	128
        .global         _ZN4vllm25paged_attention_v2_kernelI13__nv_bfloat16hLi112ELi16ELi128ELNS_18Fp8KVCacheDataTypeE2ELb0ELi512EEEvPfS3_PT_PKS4_PKT0_SA_ifPKiSC_iPKfiiiSE_SE_iiiii
        .type           _ZN4vllm25paged_attention_v2_kernelI13__nv_bfloat16hLi112ELi16ELi128ELNS_18Fp8KVCacheDataTypeE2ELb0ELi512EEEvPfS3_PT_PKS4_PKT0_SA_ifPKiSC_iPKfiiiSE_SE_iiiii,@function
        .size           _ZN4vllm25paged_attention_v2_kernelI13__nv_bfloat16hLi112ELi16ELi128ELNS_18Fp8KVCacheDataTypeE2ELb0ELi512EEEvPfS3_PT_PKS4_PKT0_SA_ifPKiSC_iPKfiiiSE_SE_iiiii,(.L_x_27179 - _ZN4vllm25paged_attention_v2_kernelI13__nv_bfloat16hLi112ELi16ELi128ELNS_18Fp8KVCacheDataTypeE2ELb0ELi512EEEvPfS3_PT_PKS4_PKT0_SA_ifPKiSC_iPKfiiiSE_SE_iiiii)
        .other          _ZN4vllm25paged_attention_v2_kernelI13__nv_bfloat16hLi112ELi16ELi128ELNS_18Fp8KVCacheDataTypeE2ELb0ELi512EEEvPfS3_PT_PKS4_PKT0_SA_ifPKiSC_iPKfiiiSE_SE_iiiii,@"STO_CUDA_ENTRY STV_DEFAULT"
_ZN4vllm25paged_attention_v2_kernelI13__nv_bfloat16hLi112ELi16ELi128ELNS_18Fp8KVCacheDataTypeE2ELb0ELi512EEEvPfS3_PT_PKS4_PKT0_SA_ifPKiSC_iPKfiiiSE_SE_iiiii:
.text._ZN4vllm25paged_attention_v2_kernelI13__nv_bfloat16hLi112ELi16ELi128ELNS_18Fp8KVCacheDataTypeE2ELb0ELi512EEEvPfS3_PT_PKS4_PKT0_SA_ifPKiSC_iPKfiiiSE_SE_iiiii:
        /* <DEDUP_REMOVED lines=52> */
.L_x_1229:
[----:B------:R-:W-:Y:S05]  /*0340*/  BSYNC.RECONVERGENT B6 ;  /* 0x0000000000067941 */ /* 0x000fea0003800200 */
.L_x_1228:
        /* <DEDUP_REMOVED lines=15> */
.L_x_1261:
        /* <DEDUP_REMOVED lines=40> */
.L_x_1235:
        /* <DEDUP_REMOVED lines=11> */
.L_x_1234:
[----:B------:R-:W-:Y:S05]  /*0770*/  BSYNC.RECONVERGENT B1 ;  /* 0x0000000000017941 */ /* 0x000fea0003800200 */
.L_x_1233:
        /* <DEDUP_REMOVED lines=13> */
.L_x_1238:
        /* <DEDUP_REMOVED lines=100> */
.L_x_1237:
[----:B------:R-:W-:Y:S05]  /*0e90*/  BSYNC.RECONVERGENT B1 ;  /* 0x0000000000017941 */ /* 0x000fea0003800200 */
.L_x_1236:
        /* <DEDUP_REMOVED lines=55> */
.L_x_1240:
[----:B------:R-:W-:Y:S05]  /*1210*/  BSYNC.RECONVERGENT B1 ;  /* 0x0000000000017941 */ /* 0x000fea0003800200 */
.L_x_1239:
        /* <DEDUP_REMOVED lines=26> */
.L_x_1232:
[----:B------:R-:W-:Y:S05]  /*13c0*/  BSYNC.RECONVERGENT B0 ;  /* 0x0000000000007941 */ /* 0x000fea0003800200 */
.L_x_1231:
        /* <DEDUP_REMOVED lines=40> */
.L_x_1245:
[----:B------:R-:W1:Y:S01]  /*1650*/  LDS R13, [R3] ;  /* 0x00000000030d7984 */ /* 0x000e620000000800 */
[----:B------:R-:W-:-:S05]  /*1660*/  VIADD R11, R11, 0x1 ;  /* 0x000000010b0b7836 */ /* 0x000fca0000000000 */
[----:B------:R-:W-:Y:S01]  /*1670*/  ISETP.NE.AND P0, PT, R11, RZ, PT ;  /* 0x000000ff0b00720c */ /* 0x000fe20003f05270 */
[----:B-1----:R-:W-:-:S05]  /*1680*/  FMUL.FTZ R12, R13, R2 ;  /* 0x000000020d0c7220 */ /* 0x002fca0000410000 */
[----:B------:R1:W-:Y:S02]  /*1690*/  STS [R3], R12 ;  /* 0x0000000c03007388 */ /* 0x0003e40000000800 */
[----:B-1----:R-:W-:-:S05]  /*16a0*/  IADD3 R3, PT, PT, R3, 0x200, RZ ;  /* 0x0000020003037810 */ /* 0x002fca0007ffe0ff */
[----:B------:R-:W-:Y:S05]  /*16b0*/  @P0 BRA `(.L_x_1245) ;  /* 0xfffffffc00e40947 */ /* 0x000fea000383ffff */
.L_x_1244:
[----:B------:R-:W-:Y:S05]  /*16c0*/  BSYNC.RECONVERGENT B1 ;  /* 0x0000000000017941 */ /* 0x000fea0003800200 */
.L_x_1243:
        /* <DEDUP_REMOVED lines=13> */
.L_x_1248:
        /* <DEDUP_REMOVED lines=52> */
.L_x_1247:
[----:B------:R-:W-:Y:S05]  /*1ae0*/  BSYNC.RECONVERGENT B1 ;  /* 0x0000000000017941 */ /* 0x000fea0003800200 */
.L_x_1246:
        /* <DEDUP_REMOVED lines=31> */
.L_x_1250:
[----:B------:R-:W-:Y:S05]  /*1ce0*/  BSYNC.RECONVERGENT B1 ;  /* 0x0000000000017941 */ /* 0x000fea0003800200 */
.L_x_1249:
        /* <DEDUP_REMOVED lines=14> */
.L_x_1242:
[----:B------:R-:W-:Y:S05]  /*1dd0*/  BSYNC.RECONVERGENT B0 ;  /* 0x0000000000007941 */ /* 0x000fea0003800200 */
.L_x_1241:
[----:B------:R-:W-:Y:S01]  /*1de0*/  BAR.SYNC.DEFER_BLOCKING 0x0 ;  /* 0x0000000000007b1d */ /* 0x000fe20000010000 */
[C---:B------:R-:W-:Y:S02]  /*1df0*/  ISETP.NE.AND P3, PT, R4.reuse, RZ, PT ;  /* 0x000000ff0400720c */ /* 0x040fe40003f65270 */
[----:B-12---:R-:W-:Y:S02]  /*1e00*/  LOP3.LUT R2, R4, 0x1, RZ, 0xc0, !PT ;  /* 0x0000000104027812 */ /* 0x006fe400078ec0ff */
[----:B------:R-:W-:Y:S01]  /*1e10*/  SHF.R.U32.HI R7, RZ, 0x1, R7 ;  /* 0x00000001ff077819 */ /* 0x000fe20000011607 */
[----:B------:R-:W-:Y:S01]  /*1e20*/  BSSY.RECONVERGENT B0, `(.L_x_1251) ;  /* 0x000001c000007945 */ /* 0x000fe20003800200 */
[----:B------:R-:W-:Y:S02]  /*1e30*/  IADD3 R9, PT, PT, R9, 0x20, RZ ;  /* 0x0000002009097810 */ /* 0x000fe40007ffe0ff */
[----:B------:R-:W-:Y:S01]  /*1e40*/  ISETP.NE.AND P2, PT, R2, RZ, PT ;  /* 0x000000ff0200720c */ /* 0x000fe20003f45270 */
[----:B------:R-:W-:Y:S01]  /*1e50*/  IMAD R7, R6, 0x70, R7 ;  /* 0x0000007006077824 */ /* 0x000fe200078e0207 */
[----:B------:R-:W-:-:S02]  /*1e60*/  LEA R0, R0, R9, 0x18 ;  /* 0x0000000900007211 */ /* 0x000fc400078ec0ff */
[C---:B------:R-:W-:Y:S02]  /*1e70*/  LOP3.LUT R3, R4.reuse, 0x3c0, RZ, 0xc0, !PT ;  /* 0x000003c004037812 */ /* 0x040fe400078ec0ff */
        /* <DEDUP_REMOVED lines=22> */
.L_x_1252:
[----:B------:R-:W-:Y:S05]  /*1fe0*/  BSYNC.RECONVERGENT B0 ;  /* 0x0000000000007941 */ /* 0x000fea0003800200 */
.L_x_1251:
[----:B------:R-:W-:Y:S01]  /*1ff0*/  BAR.SYNC.DEFER_BLOCKING 0x0 ;  /* 0x0000000000007b1d */ /* 0x000fe20000010000 */
[C---:B------:R-:W-:Y:S02]  /*2000*/  LOP3.LUT P3, RZ, R4.reuse, 0x3c1, RZ, 0xc0, !PT ;  /* 0x000003c104ff7812 */ /* 0x040fe4000786c0ff */
[----:B-1----:R-:W-:Y:S01]  /*2010*/  CS2R R6, SRZ ;  /* 0x0000000000067805 */ /* 0x002fe2000001ff00 */
[----:B------:R-:W-:Y:S02]  /*2020*/  HFMA2 R10, -RZ, RZ, 0, 0 ;  /* 0x00000000ff0a7431 */ /* 0x000fe400000001ff */
[----:B------:R-:W-:Y:S01]  /*2030*/  IMAD.MOV.U32 R5, RZ, RZ, RZ ;  /* 0x000000ffff057224 */ /* 0x000fe200078e00ff */
[----:B------:R-:W-:Y:S02]  /*2040*/  CS2R R2, SRZ ;  /* 0x0000000000027805 */ /* 0x000fe4000001ff00 */
[----:B------:R-:W-:Y:S01]  /*2050*/  MOV R0, RZ ;  /* 0x000000ff00007202 */ /* 0x000fe20000000f00 */
[----:B------:R-:W-:Y:S01]  /*2060*/  BSSY.RECONVERGENT B0, `(.L_x_1253) ;  /* 0x000001a000007945 */ /* 0x000fe20003800200 */
[----:B------:R-:W-:-:S02]  /*2070*/  LOP3.LUT P4, RZ, R4, 0x3e1, RZ, 0xc0, !PT ;  /* 0x000003e104ff7812 */ /* 0x000fc4000788c0ff */
[----:B------:R-:W-:Y:S01]  /*2080*/  ISETP.GT.U32.AND P5, PT, R4, 0x1f, PT ;  /* 0x0000001f0400780c */ /* 0x000fe20003fa4070 */
[----:B------:R1:W-:Y:S04]  /*2090*/  @!P1 STS [R9+-0x380], R7 ;  /* 0xfffc800709009388 */ /* 0x0003e80000000800 */
[----:B------:R1:W-:Y:S04]  /*20a0*/  @!P1 STS [R9+-0x340], R10 ;  /* 0xfffcc00a09009388 */ /* 0x0003e80000000800 */
[----:B------:R1:W-:Y:S04]  /*20b0*/  @!P1 STS [R9+-0x300], R6 ;  /* 0xfffd000609009388 */ /* 0x0003e80000000800 */
[----:B------:R1:W-:Y:S04]  /*20c0*/  @!P1 STS [R9+-0x2c0], R5 ;  /* 0xfffd400509009388 */ /* 0x0003e80000000800 */
[----:B------:R1:W-:Y:S04]  /*20d0*/  @!P1 STS [R9+-0x280], R2 ;  /* 0xfffd800209009388 */ /* 0x0003e80000000800 */
[----:B------:R1:W-:Y:S04]  /*20e0*/  @!P1 STS [R9+-0x240], R3 ;  /* 0xfffdc00309009388 */ /* 0x0003e80000000800 */
[----:B------:R1:W-:Y:S01]  /*20f0*/  @!P1 STS [R9+-0x200], R0 ;  /* 0xfffe000009009388 */ /* 0x0003e20000000800 */
[----:B------:R-:W-:Y:S06]  /*2100*/  BAR.SYNC.DEFER_BLOCKING 0x0 ;  /* 0x0000000000007b1d */ /* 0x000fec0000010000 */
[----:B------:R-:W-:Y:S05]  /*2110*/  @P3 BRA `(.L_x_1254) ;  /* 0x0000000000383947 */ /* 0x000fea0003800000 */
[----:B0-----:R-:W1:Y:S04]  /*2120*/  LDS R8, [R9] ;  /* 0x0000000009087984 */ /* 0x001e680000000800 */
[----:B------:R-:W0:Y:S04]  /*2130*/  LDS R11, [R9+0x40] ;  /* 0x00004000090b7984 */ /* 0x000e280000000800 */
[----:B------:R-:W2:Y:S04]  /*2140*/  LDS R13, [R9+0x80] ;  /* 0x00008000090d7984 */ /* 0x000ea80000000800 */
[----:B------:R-:W3:Y:S04]  /*2150*/  LDS R12, [R9+0xc0] ;  /* 0x0000c000090c7984 */ /* 0x000ee80000000800 */
[----:B------:R-:W4:Y:S04]  /*2160*/  LDS R15, [R9+0x100] ;  /* 0x00010000090f7984 */ /* 0x000f280000000800 */
        /* <DEDUP_REMOVED lines=8> */
[----:B------:R-:W-:-:S07]  /*21f0*/  FADD.FTZ R0, R0, R17 ;  /* 0x0000001100007221 */ /* 0x000fce0000010000 */
.L_x_1254:
[----:B------:R-:W-:Y:S05]  /*2200*/  BSYNC.RECONVERGENT B0 ;  /* 0x0000000000007941 */ /* 0x000fea0003800200 */
.L_x_1253:
[----:B------:R-:W-:Y:S06]  /*2210*/  BAR.SYNC.DEFER_BLOCKING 0x0 ;  /* 0x0000000000007b1d */ /* 0x000fec0000010000 */
[----:B------:R-:W-:Y:S01]  /*2220*/  BSSY.RECONVERGENT B0, `(.L_x_1255) ;  /* 0x0000018000007945 */ /* 0x000fe20003800200 */
        /* <DEDUP_REMOVED lines=11> */
[----:B------:R-:W3:Y:S04]  /*22e0*/  LDS R13, [R9+0x80] ;  /* 0x00008000090d7984 */ /* 0x000ee80000000800 */
[----:B------:R-:W4:Y:S04]  /*22f0*/  LDS R12, [R9+0xc0] ;  /* 0x0000c000090c7984 */ /* 0x000f280000000800 */
[----:B------:R-:W5:Y:S04]  /*2300*/  LDS R15, [R9+0x100] ;  /* 0x00010000090f7984 */ /* 0x000f680000000800 */
[----:B------:R-:W5:Y:S04]  /*2310*/  LDS R14, [R9+0x140] ;  /* 0x00014000090e7984 */ /* 0x000f680000000800 */
[----:B------:R-:W5:Y:S01]  /*2320*/  LDS R17, [R9+0x180] ;  /* 0x0001800009117984 */ /* 0x000f620000000800 */
[----:B-12---:R-:W-:Y:S01]  /*2330*/  FADD.FTZ R7, R7, R8 ;  /* 0x0000000807077221 */ /* 0x006fe20000010000 */
[----:B0-----:R-:W-:Y:S01]  /*2340*/  FADD.FTZ R10, R10, R11 ;  /* 0x0000000b0a0a7221 */ /* 0x001fe20000010000 */
[----:B---3--:R-:W-:Y:S01]  /*2350*/  FADD.FTZ R6, R6, R13 ;  /* 0x0000000d06067221 */ /* 0x008fe20000010000 */
[----:B----4-:R-:W-:Y:S01]  /*2360*/  FADD.FTZ R5, R5, R12 ;  /* 0x0000000c05057221 */ /* 0x010fe20000010000 */
[----:B-----5:R-:W-:Y:S01]  /*2370*/  FADD.FTZ R2, R2, R15 ;  /* 0x0000000f02027221 */ /* 0x020fe20000010000 */
[----:B------:R-:W-:Y:S01]  /*2380*/  FADD.FTZ R3, R3, R14 ;  /* 0x0000000e03037221 */ /* 0x000fe20000010000 */
[----:B------:R-:W-:-:S07]  /*2390*/  FADD.FTZ R0, R0, R17 ;  /* 0x0000001100007221 */ /* 0x000fce0000010000 */
.L_x_1256:
[----:B------:R-:W-:Y:S05]  /*23a0*/  BSYNC.RECONVERGENT B0 ;  /* 0x0000000000007941 */ /* 0x000fea0003800200 */
.L_x_1255:
[----:B------:R-:W-:Y:S06]  /*23b0*/  BAR.SYNC.DEFER_BLOCKING 0x0 ;  /* 0x0000000000007b1d */ /* 0x000fec0000010000 */
[----:B------:R-:W-:Y:S05]  /*23c0*/  @P5 EXIT ;  /* 0x000000000000594d */ /* 0x000fea0003800000 */
[----:B------:R-:W-:-:S04]  /*23d0*/  UIMAD UR4, UR40, UR43, UR44 ;  /* 0x0000002b280472a4 */ /* 0x000fc8000f8e022c */
[----:B------:R-:W-:Y:S01]  /*23e0*/  UIMAD UR4, UR4, UR42, URZ ;  /* 0x0000002a040472a4 */ /* 0x000fe2000f8e02ff */
[----:B------:R-:W-:Y:S11]  /*23f0*/  @P2 EXIT ;  /* 0x000000000000294d */ /* 0x000ff60003800000 */
[----:B------:R-:W0:Y:S01]  /*2400*/  LDCU.64 UR8, c[0x0][0x390] ;  /* 0x00007200ff0877ac */ /* 0x000e220008000a00 */
[----:B------:R-:W-:Y:S02]  /*2410*/  SHF.R.U32.HI R4, RZ, 0x1, R4 ;  /* 0x00000001ff047819 */ /* 0x000fe40000011604 */
[----:B-12---:R-:W-:Y:S01]  /*2420*/  F2FP.BF16.F32.PACK_AB R7, R10, R7 ;  /* 0x000000070a07723e */ /* 0x006fe200000010ff */
[----:B------:R-:W-:Y:S01]  /*2430*/  UIMAD UR6, UR41, 0x70, URZ ;  /* 0x00000070290678a4 */ /* 0x000fe2000f8e02ff */
[----:B------:R-:W-:Y:S01]  /*2440*/  F2FP.BF16.F32.PACK_AB R5, R5, R6 ;  /* 0x000000060505723e */ /* 0x000fe200000010ff */
[----:B------:R-:W-:Y:S01]  /*2450*/  UIMAD UR5, UR4, 0x70, URZ ;  /* 0x00000070040578a4 */ /* 0x000fe2000f8e02ff */
[----:B------:R-:W-:Y:S02]  /*2460*/  F2FP.BF16.F32.PACK_AB R2, R3, R2 ;  /* 0x000000020302723e */ /* 0x000fe400000010ff */
[----:B------:R-:W-:Y:S02]  /*2470*/  F2FP.BF16.F32.PACK_AB R0, RZ, R0 ;  /* 0x00000000ff00723e */ /* 0x000fe400000010ff */
[----:B------:R-:W-:-:S02]  /*2480*/  MOV R9, UR6 ;  /* 0x0000000600097c02 */ /* 0x000fc40008000f00 */
[----:B------:R-:W-:Y:S02]  /*2490*/  PRMT R3, R5, 0x7632, R3 ;  /* 0x0000763205037816 */ /* 0x000fe40000000003 */
[----:B------:R-:W-:Y:S02]  /*24a0*/  IADD3 R4, P0, P1, R4, UR5, R9 ;  /* 0x0000000504047c10 */ /* 0x000fe4000f91e009 */
[----:B------:R-:W-:Y:S02]  /*24b0*/  PRMT R6, R2, 0x7632, R6 ;  /* 0x0000763202067816 */ /* 0x000fe40000000006 */
[----:B------:R-:W-:Y:S02]  /*24c0*/  IADD3.X R9, PT, PT, RZ, RZ, RZ, P0, P1 ;  /* 0x000000ffff097210 */ /* 0x000fe400007e24ff */
[----:B0-----:R-:W-:-:S04]  /*24d0*/  LEA R8, P0, R4, UR8, 0x1 ;  /* 0x0000000804087c11 */ /* 0x001fc8000f8008ff */
        /* <DEDUP_REMOVED lines=10> */
.L_x_1230:
[----:B------:R-:W-:Y:S01]  /*2580*/  HFMA2 R12, -RZ, RZ, 0, 9.5367431640625e-07 ;  /* 0x00000010ff0c7431 */ /* 0x000fe200000001ff */
[----:B------:R-:W-:Y:S02]  /*2590*/  MOV R11, 0x1f ;  /* 0x0000001f000b7802 */ /* 0x000fe40000000f00 */
[----:B------:R-:W-:-:S07]  /*25a0*/  MOV R15, 0xffffffff ;  /* 0xffffffff000f7802 */ /* 0x000fce0000000f00 */
[----:B------:R-:W-:Y:S05]  /*25b0*/  WARPSYNC.COLLECTIVE R15, `(.L_x_1257) ;  /* 0x000000000f087348 */ /* 0x000fea0003c00000 */
[----:B------:R0:W1:Y:S02]  /*25c0*/  SHFL.BFLY P6, R14, R13, R12, R11 ;  /* 0x0c00000c0d0e7389 */ /* 0x00006400000c000b */
[----:B01----:R-:W-:Y:S05]  /*25d0*/  ENDCOLLECTIVE ;  /* 0x000000000000791b */ /* 0x003fea0003800000 */
.L_x_1257:
[----:B------:R-:W-:Y:S01]  /*25e0*/  HFMA2 R12, -RZ, RZ, 0, 4.76837158203125e-07 ;  /* 0x00000008ff0c7431 */ /* 0x000fe200000001ff */
[----:B------:R-:W-:-:S05]  /*25f0*/  FMNMX.FTZ R0, R14, -3.40282346638528859812e+38, !PT ;  /* 0xff7fffff0e007809 */ /* 0x000fca0007810000 */
[----:B------:R-:W-:-:S07]  /*2600*/  IMAD.MOV.U32 R13, RZ, RZ, R0 ;  /* 0x000000ffff0d7224 */ /* 0x000fce00078e0000 */
[----:B------:R-:W-:Y:S05]  /*2610*/  WARPSYNC.COLLECTIVE R15, `(.L_x_1258) ;  /* 0x000000000f087348 */ /* 0x000fea0003c00000 */
[----:B------:R0:W1:Y:S02]  /*2620*/  SHFL.BFLY P6, R14, R13, R12, R11 ;  /* 0x0c00000c0d0e7389 */ /* 0x00006400000c000b */
[----:B01----:R-:W-:Y:S05]  /*2630*/  ENDCOLLECTIVE ;  /* 0x000000000000791b */ /* 0x003fea0003800000 */
.L_x_1258:
[----:B------:R-:W-:Y:S01]  /*2640*/  HFMA2 R12, -RZ, RZ, 0, 2.384185791015625e-07 ;  /* 0x00000004ff0c7431 */ /* 0x000fe200000001ff */
[----:B------:R-:W-:-:S04]  /*2650*/  FMNMX.FTZ R2, R0, R14, !PT ;  /* 0x0000000e00027209 */ /* 0x000fc80007810000 */
[----:B------:R-:W-:-:S07]  /*2660*/  MOV R13, R2 ;  /* 0x00000002000d7202 */ /* 0x000fce0000000f00 */
[----:B------:R-:W-:Y:S05]  /*2670*/  WARPSYNC.COLLECTIVE R15, `(.L_x_1259) ;  /* 0x000000000f087348 */ /* 0x000fea0003c00000 */
[----:B------:R0:W1:Y:S02]  /*2680*/  SHFL.BFLY P6, R14, R13, R12, R11 ;  /* 0x0c00000c0d0e7389 */ /* 0x00006400000c000b */
[----:B01----:R-:W-:Y:S05]  /*2690*/  ENDCOLLECTIVE ;  /* 0x000000000000791b */ /* 0x003fea0003800000 */
.L_x_1259:
[----:B------:R-:W-:Y:S01]  /*26a0*/  HFMA2 R12, -RZ, RZ, 0, 1.1920928955078125e-07 ;  /* 0x00000002ff0c7431 */ /* 0x000fe200000001ff */
[----:B------:R-:W-:-:S04]  /*26b0*/  FMNMX.FTZ R3, R2, R14, !PT ;  /* 0x0000000e02037209 */ /* 0x000fc80007810000 */
[----:B------:R-:W-:-:S07]  /*26c0*/  MOV R13, R3 ;  /* 0x00000003000d7202 */ /* 0x000fce0000000f00 */
[----:B------:R-:W-:Y:S05]  /*26d0*/  WARPSYNC.COLLECTIVE R15, `(.L_x_1260) ;  /* 0x000000000f087348 */ /* 0x000fea0003c00000 */
[----:B------:R0:W1:Y:S02]  /*26e0*/  SHFL.BFLY P6, R14, R13, R12, R11 ;  /* 0x0c00000c0d0e7389 */ /* 0x00006400000c000b */
[----:B01----:R-:W-:Y:S05]  /*26f0*/  ENDCOLLECTIVE ;  /* 0x000000000000791b */ /* 0x003fea0003800000 */
.L_x_1260:
[----:B------:R-:W-:Y:S05]  /*2700*/  BRA `(.L_x_1261) ;  /* 0xffffffdc004c7947 */ /* 0x000fea000383ffff */
.L_x_1262:
        /* <DEDUP_REMOVED lines=15> */
.L_x_27179:


//--------------------- .text._ZN4vllm25paged_attention_v2_kernelI13__nv_bfloat16hLi96ELi16ELi128ELNS_18Fp8KVCacheDataTypeE2ELb0ELi512EEEvPfS3_PT_PKS4_PKT0_SA_ifPKiSC_iPKfiiiSE_SE_iiiii --------------------------
	.section	.text._ZN4vllm25paged_attention_v2_kernelI13__nv_bfloat16hLi96ELi16ELi128ELNS_18Fp8KVCacheDataTypeE2ELb0ELi512EEEvPfS3_PT_PKS4_PKT0_SA_ifPKiSC_iPKfiiiSE_SE_iiiii,"ax",@progbits
	.align	128
        .global         _ZN4vllm25paged_attention_v2_kernelI13__nv_bfloat16hLi96ELi16ELi128ELNS_18Fp8KVCacheDataTypeE2ELb0ELi512EEEvPfS3_PT_PKS4_PKT0_SA_ifPKiSC_iPKfiiiSE_SE_iiiii
        .type           _ZN4vllm25paged_attention_v2_kernelI13__nv_bfloat16hLi96ELi16ELi128ELNS_18Fp8KVCacheDataTypeE2ELb0ELi512EEEvPfS3_PT_PKS4_PKT0_SA_ifPKiSC_iPKfiiiSE_SE_iiiii,@function
        .size           _ZN4vllm25paged_attention_v2_kernelI13__nv_bfloat16hLi96ELi16ELi128ELNS_18Fp8KVCacheDataTypeE2ELb0ELi512EEEvPfS3_PT_PKS4_PKT0_SA_ifPKiSC_iPKfiiiSE_SE_iiiii,(.L_x_27180 - _ZN4vllm25paged_attention_v2_kernelI13__nv_bfloat16hLi96ELi16ELi128ELNS_18Fp8KVCacheDataTypeE2ELb0ELi512EEEvPfS3_PT_PKS4_PKT0_SA_ifPKiSC_iPKfiiiSE_SE_iiiii)
        .other          _ZN4vllm25paged_attention_v2_kernelI13__nv_bfloat16hLi96ELi16ELi128ELNS_18Fp8KVCacheDataTypeE2ELb0ELi512EEEvPfS3_PT_PKS4_PKT0_SA_ifPKiSC_iPKfiiiSE_SE_iiiii,@"STO_CUDA_ENTRY STV_DEFAULT"
_ZN4vllm25paged_attention_v2_kernelI13__nv_bfloat16hLi96ELi16ELi128ELNS_18Fp8KVCacheDataTypeE2ELb0ELi512EEEvPfS3_PT_PKS4_PKT0_SA_ifPKiSC_iPKfiiiSE_SE_iiiii:
.text._ZN4vllm25paged_attention_v2_kernelI13__nv_bfloat16hLi96ELi16ELi128ELNS_18Fp8KVCacheDataTypeE2ELb0ELi512EEEvPfS3_PT_PKS4_PKT0_SA_ifPKiSC_iPKfiiiSE_SE_iiiii:
        /* <DEDUP_REMOVED lines=52> */
.L_x_1264:
[----:B------:R-:W-:Y:S05]  /*0340*/  BSYNC.RECONVERGENT B6 ;  /* 0x0000000000067941 */ /* 0x000fea0003800200 */
.L_x_1263:
        /* <DEDUP_REMOVED lines=15> */
.L_x_1296:
        /* <DEDUP_REMOVED lines=40> */
.L_x_1270:
        /* <DEDUP_REMOVED lines=11> */
.L_x_1269:
[----:B------:R-:W-:Y:S05]  /*0770*/  BSYNC.RECONVERGENT B1 ;  /* 0x0000000000017941 */ /* 0x000fea0003800200 */
.L_x_1268:
        /* <DEDUP_REMOVED lines=13> */
.L_x_1273:
        /* <DEDUP_REMOVED lines=100> */
.L_x_1272:
[----:B------:R-:W-:Y:S05]  /*0e90*/  BSYNC.RECONVERGENT B1 ;  /* 0x0000000000017941 */ /* 0x000fea0003800200 */
.L_x_1271:
        /* <DEDUP_REMOVED lines=55> */
.L_x_1275:
[----:B------:R-:W-:Y:S05]  /*1210*/  BSYNC.RECONVERGENT B1 ;  /* 0x0000000000017941 */ /* 0x000fea0003800200 */
.L_x_1274:
        /* <DEDUP_REMOVED lines=26> */
.L_x_1267:
[----:B------:R-:W-:Y:S05]  /*13c0*/  BSYNC.RECONVERGENT B0 ;  /* 0x0000000000007941 */ /* 0x000fea0003800200 */
.L_x_1266:
        /* <DEDUP_REMOVED lines=40> */
.L_x_1280:
[----:B------:R-:W1:Y:S01]  /*1650*/  LDS R13, [R3] ;  /* 0x00000000030d7984 */ /* 0x000e620000000800 */
[----:B------:R-:W-:-:S04]  /*1660*/  IADD3 R11, PT, PT, R11, 0x1, RZ ;  /* 0x000000010b0b7810 */ /* 0x000fc80007ffe0ff */
[----:B------:R-:W-:Y:S01]  /*1670*/  ISETP.NE.AND P0, PT, R11, RZ, PT ;  /* 0x000000ff0b00720c */ /* 0x000fe20003f05270 */
[----:B-1----:R-:W-:-:S05]  /*1680*/  FMUL.FTZ R12, R13, R2 ;  /* 0x000000020d0c7220 */ /* 0x002fca0000410000 */
[----:B------:R1:W-:Y:S02]  /*1690*/  STS [R3], R12 ;  /* 0x0000000c03007388 */ /* 0x0003e40000000800 */
[----:B-1----:R-:W-:-:S05]  /*16a0*/  VIADD R3, R3, 0x200 ;  /* 0x0000020003037836 */ /* 0x002fca0000000000 */
[----:B------:R-:W-:Y:S05]  /*16b0*/  @P0 BRA `(.L_x_1280) ;  /* 0xfffffffc00e40947 */ /* 0x000fea000383ffff */
.L_x_1279:
[----:B------:R-:W-:Y:S05]  /*16c0*/  BSYNC.RECONVERGENT B1 ;  /* 0x0000000000017941 */ /* 0x000fea0003800200 */
.L_x_1278:
        /* <DEDUP_REMOVED lines=13> */
.L_x_1283:
        /* <DEDUP_REMOVED lines=52> */
.L_x_1282:
[----:B------:R-:W-:Y:S05]  /*1ae0*/  BSYNC.RECONVERGENT B1 ;  /* 0x0000000000017941 */ /* 0x000fea0003800200 */
.L_x_1281:
        /* <DEDUP_REMOVED lines=31> */
.L_x_1285:
[----:B------:R-:W-:Y:S05]  /*1ce0*/  BSYNC.RECONVERGENT B1 ;  /* 0x0000000000017941 */ /* 0x000fea0003800200 */
.L_x_1284:
        /* <DEDUP_REMOVED lines=14> */
.L_x_1277:
[----:B------:R-:W-:Y:S05]  /*1dd0*/  BSYNC.RECONVERGENT B0 ;  /* 0x0000000000007941 */ /* 0x000fea0003800200 */
.L_x_1276:
        /* <DEDUP_REMOVED lines=32> */
.L_x_1287:
[----:B------:R-:W-:Y:S05]  /*1fe0*/  BSYNC.RECONVERGENT B0 ;  /* 0x0000000000007941 */ /* 0x000fea0003800200 */
.L_x_1286:
[----:B------:R-:W-:Y:S01]  /*1ff0*/  BAR.SYNC.DEFER_BLOCKING 0x0 ;  /* 0x0000000000007b1d */ /* 0x000fe20000010000 */
[C---:B------:R-:W-:Y:S01]  /*2000*/  LOP3.LUT P3, RZ, R4.reuse, 0x3c1, RZ, 0xc0, !PT ;  /* 0x000003c104ff7812 */ /* 0x040fe2000786c0ff */
[----:B------:R-:W-:Y:S01]  /*2010*/  HFMA2 R0, -RZ, RZ, 0, 0 ;  /* 0x00000000ff007431 */ /* 0x000fe200000001ff */
[----:B-1----:R-:W-:Y:S01]  /*2020*/  MOV R3, RZ ;  /* 0x000000ff00037202 */ /* 0x002fe20000000f00 */
[----:B------:R-:W-:Y:S01]  /*2030*/  IMAD.MOV.U32 R5, RZ, RZ, RZ ;  /* 0x000000ffff057224 */ /* 0x000fe200078e00ff */
[----:B------:R-:W-:Y:S01]  /*2040*/  CS2R R6, SRZ ;  /* 0x0000000000067805 */ /* 0x000fe2000001ff00 */
[----:B0-----:R-:W-:Y:S01]  /*2050*/  HFMA2 R8, -RZ, RZ, 0, 0 ;  /* 0x00000000ff087431 */ /* 0x001fe200000001ff */
[----:B------:R-:W-:Y:S01]  /*2060*/  BSSY.RECONVERGENT B0, `(.L_x_1288) ;  /* 0x0000017000007945 */ /* 0x000fe20003800200 */
[C---:B------:R-:W-:Y:S02]  /*2070*/  LOP3.LUT P4, RZ, R4.reuse, 0x3e1, RZ, 0xc0, !PT ;  /* 0x000003e104ff7812 */ /* 0x040fe4000788c0ff */
[----:B------:R-:W-:Y:S01]  /*2080*/  ISETP.GT.U32.AND P5, PT, R4, 0x1f, PT ;  /* 0x0000001f0400780c */ /* 0x000fe20003fa4070 */
        /* <DEDUP_REMOVED lines=8> */
[----:B------:R-:W0:Y:S04]  /*2110*/  LDS R11, [R9] ;  /* 0x00000000090b7984 */ /* 0x000e280000000800 */
[----:B------:R-:W1:Y:S04]  /*2120*/  LDS R2, [R9+0x40] ;  /* 0x0000400009027984 */ /* 0x000e680000000800 */
[----:B------:R-:W2:Y:S04]  /*2130*/  LDS R10, [R9+0x80] ;  /* 0x00008000090a7984 */ /* 0x000ea80000000800 */
[----:B------:R-:W3:Y:S04]  /*2140*/  LDS R13, [R9+0xc0] ;  /* 0x0000c000090d7984 */ /* 0x000ee80000000800 */
[----:B------:R-:W4:Y:S04]  /*2150*/  LDS R12, [R9+0x100] ;  /* 0x00010000090c7984 */ /* 0x000f280000000800 */
[----:B------:R-:W5:Y:S01]  /*2160*/  LDS R15, [R9+0x140] ;  /* 0x00014000090f7984 */ /* 0x000f620000000800 */
[----:B0-----:R-:W-:Y:S01]  /*2170*/  FADD.FTZ R0, R0, R11 ;  /* 0x0000000b00007221 */ /* 0x001fe20000010000 */
[----:B-1----:R-:W-:Y:S01]  /*2180*/  FADD.FTZ R3, R3, R2 ;  /* 0x0000000203037221 */ /* 0x002fe20000010000 */
[----:B--2---:R-:W-:Y:S01]  /*2190*/  FADD.FTZ R5, R5, R10 ;  /* 0x0000000a05057221 */ /* 0x004fe20000010000 */
[----:B---3--:R-:W-:Y:S01]  /*21a0*/  FADD.FTZ R6, R6, R13 ;  /* 0x0000000d06067221 */ /* 0x008fe20000010000 */
[----:B----4-:R-:W-:Y:S01]  /*21b0*/  FADD.FTZ R7, R7, R12 ;  /* 0x0000000c07077221 */ /* 0x010fe20000010000 */
[----:B-----5:R-:W-:-:S07]  /*21c0*/  FADD.FTZ R8, R8, R15 ;  /* 0x0000000f08087221 */ /* 0x020fce0000010000 */
.L_x_1289:
[----:B------:R-:W-:Y:S05]  /*21d0*/  BSYNC.RECONVERGENT B0 ;  /* 0x0000000000007941 */ /* 0x000fea0003800200 */
.L_x_1288:
[----:B------:R-:W-:Y:S06]  /*21e0*/  BAR.SYNC.DEFER_BLOCKING 0x0 ;  /* 0x0000000000007b1d */ /* 0x000fec0000010000 */
[----:B------:R-:W-:Y:S01]  /*21f0*/  BSSY.RECONVERGENT B0, `(.L_x_1290) ;  /* 0x0000015000007945 */ /* 0x000fe20003800200 */
        /* <DEDUP_REMOVED lines=9> */
[----:B------:R-:W2:Y:S04]  /*2290*/  LDS R2, [R9+0x40] ;  /* 0x0000400009027984 */ /* 0x000ea80000000800 */
[----:B------:R-:W3:Y:S04]  /*22a0*/  LDS R10, [R9+0x80] ;  /* 0x00008000090a7984 */ /* 0x000ee80000000800 */
[----:B------:R-:W4:Y:S04]  /*22b0*/  LDS R13, [R9+0xc0] ;  /* 0x0000c000090d7984 */ /* 0x000f280000000800 */
[----:B------:R-:W5:Y:S04]  /*22c0*/  LDS R12, [R9+0x100] ;  /* 0x00010000090c7984 */ /* 0x000f680000000800 */
[----:B------:R-:W5:Y:S01]  /*22d0*/  LDS R15, [R9+0x140] ;  /* 0x00014000090f7984 */ /* 0x000f620000000800 */
[----:B01----:R-:W-:Y:S01]  /*22e0*/  FADD.FTZ R0, R0, R11 ;  /* 0x0000000b00007221 */ /* 0x003fe20000010000 */
[----:B--2---:R-:W-:Y:S01]  /*22f0*/  FADD.FTZ R3, R3, R2 ;  /* 0x0000000203037221 */ /* 0x004fe20000010000 */
[----:B---3--:R-:W-:Y:S01]  /*2300*/  FADD.FTZ R5, R5, R10 ;  /* 0x0000000a05057221 */ /* 0x008fe20000010000 */
[----:B----4-:R-:W-:Y:S01]  /*2310*/  FADD.FTZ R6, R6, R13 ;  /* 0x0000000d06067221 */ /* 0x010fe20000010000 */
[----:B-----5:R-:W-:Y:S01]  /*2320*/  FADD.FTZ R7, R7, R12 ;  /* 0x0000000c07077221 */ /* 0x020fe20000010000 */
[----:B------:R-:W-:-:S07]  /*2330*/  FADD.FTZ R8, R8, R15 ;  /* 0x0000000f08087221 */ /* 0x000fce0000010000 */
.L_x_1291:
[----:B------:R-:W-:Y:S05]  /*2340*/  BSYNC.RECONVERGENT B0 ;  /* 0x0000000000007941 */ /* 0x000fea0003800200 */
.L_x_1290:
        /* <DEDUP_REMOVED lines=12> */
[----:B------:R-:W-:Y:S02]  /*2410*/  PRMT R8, R7, 0x7632, R8 ;  /* 0x0000763207087816 */ /* 0x000fe40000000008 */
[----:B------:R-:W-:-:S02]  /*2420*/  MOV R9, UR6 ;  /* 0x0000000600097c02 */ /* 0x000fc40008000f00 */
[----:B------:R-:W-:Y:S02]  /*2430*/  PRMT R6, R5, 0x7632, R6 ;  /* 0x0000763205067816 */ /* 0x000fe40000000006 */
[----:B------:R-:W-:-:S04]  /*2440*/  IADD3 R4, P0, P1, R4, UR5, R9 ;  /* 0x0000000504047c10 */ /* 0x000fc8000f91e009 */
        /* <DEDUP_REMOVED lines=9> */
[----:B------:R-:W-:Y:S01]  /*24e0*/  STG.E.U16 desc[UR36][R2.64+0xa0], R8 ;  /* 0x0000a00802007986 */ /* 0x000fe2000c101524 */
[----:B------:R-:W-:Y:S05]  /*24f0*/  EXIT ;  /* 0x000000000000794d */ /* 0x000fea0003800000 */
.L_x_1265:
[----:B------:R-:W-:Y:S01]  /*2500*/  MOV R12, 0x10 ;  /* 0x00000010000c7802 */ /* 0x000fe20000000f00 */
[----:B------:R-:W-:Y:S01]  /*2510*/  HFMA2 R11, -RZ, RZ, 0, 1.847743988037109375e-06 ;  /* 0x0000001fff0b7431 */ /* 0x000fe200000001ff */
[----:B------:R-:W-:-:S07]  /*2520*/  MOV R15, 0xffffffff ;  /* 0xffffffff000f7802 */ /* 0x000fce0000000f00 */
[----:B------:R-:W-:Y:S05]  /*2530*/  WARPSYNC.COLLECTIVE R15, `(.L_x_1292) ;  /* 0x000000000f087348 */ /* 0x000fea0003c00000 */
[----:B------:R0:W1:Y:S02]  /*2540*/  SHFL.BFLY P6, R14, R13, R12, R11 ;  /* 0x0c00000c0d0e7389 */ /* 0x00006400000c000b */
[----:B01----:R-:W-:Y:S05]  /*2550*/  ENDCOLLECTIVE ;  /* 0x000000000000791b */ /* 0x003fea0003800000 */
.L_x_1292:
[----:B------:R-:W-:Y:S01]  /*2560*/  HFMA2 R12, -RZ, RZ, 0, 4.76837158203125e-07 ;  /* 0x00000008ff0c7431 */ /* 0x000fe200000001ff */
[----:B------:R-:W-:-:S05]  /*2570*/  FMNMX.FTZ R0, R14, -3.40282346638528859812e+38, !PT ;  /* 0xff7fffff0e007809 */ /* 0x000fca0007810000 */
[----:B------:R-:W-:-:S07]  /*2580*/  IMAD.MOV.U32 R13, RZ, RZ, R0 ;  /* 0x000000ffff0d7224 */ /* 0x000fce00078e0000 */
[----:B------:R-:W-:Y:S05]  /*2590*/  WARPSYNC.COLLECTIVE R15, `(.L_x_1293) ;  /* 0x000000000f087348 */ /* 0x000fea0003c00000 */
[----:B------:R0:W1:Y:S02]  /*25a0*/  SHFL.BFLY P6, R14, R13, R12, R11 ;  /* 0x0c00000c0d0e7389 */ /* 0x00006400000c000b */
[----:B01----:R-:W-:Y:S05]  /*25b0*/  ENDCOLLECTIVE ;  /* 0x000000000000791b */ /* 0x003fea0003800000 */
.L_x_1293:
[----:B------:R-:W-:Y:S01]  /*25c0*/  HFMA2 R12, -RZ, RZ, 0, 2.384185791015625e-07 ;  /* 0x00000004ff0c7431 */ /* 0x000fe200000001ff */
[----:B------:R-:W-:-:S04]  /*25d0*/  FMNMX.FTZ R2, R0, R14, !PT ;  /* 0x0000000e00027209 */ /* 0x000fc80007810000 */
[----:B------:R-:W-:-:S07]  /*25e0*/  MOV R13, R2 ;  /* 0x00000002000d7202 */ /* 0x000fce0000000f00 */
[----:B------:R-:W-:Y:S05]  /*25f0*/  WARPSYNC.COLLECTIVE R15, `(.L_x_1294) ;  /* 0x000000000f087348 */ /* 0x000fea0003c00000 */
[----:B------:R0:W1:Y:S02]  /*2600*/  SHFL.BFLY P6, R14, R13, R12, R11 ;  /* 0x0c00000c0d0e7389 */ /* 0x00006400000c000b */
[----:B01----:R-:W-:Y:S05]  /*2610*/  ENDCOLLECTIVE ;  /* 0x000000000000791b */ /* 0x003fea0003800000 */
.L_x_1294:
[----:B------:R-:W-:Y:S01]  /*2620*/  HFMA2 R12, -RZ, RZ, 0, 1.1920928955078125e-07 ;  /* 0x00000002ff0c7431 */ /* 0x000fe200000001ff */
[----:B------:R-:W-:-:S04]  /*2630*/  FMNMX.FTZ R3, R2, R14, !PT ;  /* 0x0000000e02037209 */ /* 0x000fc80007810000 */
[----:B------:R-:W-:-:S07]  /*2640*/  MOV R13, R3 ;  /* 0x00000003000d7202 */ /* 0x000fce0000000f00 */
[----:B------:R-:W-:Y:S05]  /*2650*/  WARPSYNC.COLLECTIVE R15, `(.L_x_1295) ;  /* 0x000000000f087348 */ /* 0x000fea0003c00000 */
[----:B------:R0:W1:Y:S02]  /*2660*/  SHFL.BFLY P6, R14, R13, R12, R11 ;  /* 0x0c00000c0d0e7389 */ /* 0x00006400000c000b */
[----:B01----:R-:W-:Y:S05]  /*2670*/  ENDCOLLECTIVE ;  /* 0x000000000000791b */ /* 0x003fea0003800000 */
.L_x_1295:
[----:B------:R-:W-:Y:S05]  /*2680*/  BRA `(.L_x_1296) ;  /* 0xffffffdc006c7947 */ /* 0x000fea000383ffff */
.L_x_1297:
        /* <DEDUP_REMOVED lines=15> */
.L_x_27180:


//--------------------- .text._ZN4vllm25paged_attention_v2_kernelI13__nv_bfloat16hLi80ELi16ELi128ELNS_18Fp8KVCacheDataTypeE2ELb0ELi512EEEvPfS3_PT_PKS4_PKT0_SA_ifPKiSC_iPKfiiiSE_SE_iiiii --------------------------
	.section	.text._ZN4vllm25paged_attention_v2_kernelI13__nv_bfloat16hLi80ELi16ELi128ELNS_18Fp8KVCacheDataTypeE2ELb0ELi512EEEvPfS3_PT_PKS4_PKT0_SA_ifPKiSC_iPKfiiiSE_SE_iiiii,"ax",@progbits
	.align	128
        .global         _ZN4vllm25paged_attention_v2_kernelI13__nv_bfloat16hLi80ELi16ELi128ELNS_18Fp8KVCacheDataTypeE2ELb0ELi512EEEvPfS3_PT_PKS4_PKT0_SA_ifPKiSC_iPKfiiiSE_SE_iiiii
        .type           _ZN4vllm25paged_attention_v2_kernelI13__nv_bfloat16hLi80ELi16ELi128ELNS_18Fp8KVCacheDataTypeE2ELb0ELi512EEEvPfS3_PT_PKS4_PKT0_SA_ifPKiSC_iPKfiiiSE_SE_iiiii,@function
        .size           _ZN4vllm25paged_attention_v2_kernelI13__nv_bfloat16hLi80ELi16ELi128ELNS_18Fp8KVCacheDataTypeE2ELb0ELi512EEEvPfS3_PT_PKS4_PKT0_SA_ifPKiSC_iPKfiiiSE_SE_iiiii,(.L_x_27181 - _ZN4vllm25paged_attention_v2_kernelI13__nv_bfloat16hLi80ELi16ELi128ELNS_18Fp8KVCacheDataTypeE2ELb0ELi512EEEvPfS3_PT_PKS4_PKT0_SA_ifPKiSC_iPKfiiiSE_SE_iiiii)
        .other          _ZN4vllm25paged_attention_v2_kernelI13__nv_bfloat16hLi80ELi16ELi128ELNS_18Fp8KVCacheDataTypeE2ELb0ELi512EEEvPfS3_PT_PKS4_PKT0_SA_ifPKiSC_iPKfiiiSE_SE_iiiii,@"STO_CUDA_ENTRY STV_DEFAULT"
_ZN4vllm25paged_attention_v2_kernelI13__nv_bfloat16hLi80ELi16ELi128ELNS_18Fp8KVCacheDataTypeE2ELb0ELi512EEEvPfS3_PT_PKS4_PKT0_SA_ifPKiSC_iPKfiiiSE_SE_iiiii:
.text._ZN4vllm25paged_attention_v2_kernelI13__nv_bfloat16hLi80ELi16ELi128ELNS_18Fp8KVCacheDataTypeE2ELb0ELi512EEEvPfS3_PT_PKS4_PKT0_SA_ifPKiSC_iPKfiiiSE_SE_iiiii:
        /* <DEDUP_REMOVED lines=52> */
.L_x_1299:
[----:B------:R-:W-:Y:S05]  /*0340*/  BSYNC.RECONVERGENT B6 ;  /* 0x0000000000067941 */ /* 0x000fea0003800200 */
.L_x_1298:
        /* <DEDUP_REMOVED lines=15> */
.L_x_1331:
        /* <DEDUP_REMOVED lines=40> */
.L_x_1305:
        /* <DEDUP_REMOVED lines=11> */
.L_x_1304:
[----:B------:R-:W-:Y:S05]  /*0770*/  BSYNC.RECONVERGENT B1 ;  /* 0x0000000000017941 */ /* 0x000fea0003800200 */
.L_x_1303:
        /* <DEDUP_REMOVED lines=13> */
.L_x_1308:
        /* <DEDUP_REMOVED lines=100> */
.L_x_1307:
[----:B------:R-:W-:Y:S05]  /*0e90*/  BSYNC.RECONVERGENT B1 ;  /* 0x0000000000017941 */ /* 0x000fea0003800200 */
.L_x_1306:
        /* <DEDUP_REMOVED lines=55> */
.L_x_1310:
[----:B------:R-:W-:Y:S05]  /*1210*/  BSYNC.RECONVERGENT B1 ;  /* 0x0000000000017941 */ /* 0x000fea0003800200 */
.L_x_1309:
        /* <DEDUP_REMOVED lines=26> */
.L_x_1302:
[----:B------:R-:W-:Y:S05]  /*13c0*/  BSYNC.RECONVERGENT B0 ;  /* 0x0000000000007941 */ /* 0x000fea0003800200 */
.L_x_1301:
        /* <DEDUP_REMOVED lines=40> */
.L_x_1315:
[----:B------:R-:W1:Y:S01]  /*1650*/  LDS R13, [R3] ;  /* 0x00000000030d7984 */ /* 0x000e620000000800 */
[----:B------:R-:W-:-:S05]  /*1660*/  VIADD R11, R11, 0x1 ;  /* 0x000000010b0b7836 */ /* 0x000fca0000000000 */
[----:B------:R-:W-:Y:S01]  /*1670*/  ISETP.NE.AND P0, PT, R11, RZ, PT ;  /* 0x000000ff0b00720c */ /* 0x000fe20003f05270 */
[----:B-1----:R-:W-:-:S05]  /*1680*/  FMUL.FTZ R12, R13, R2 ;  /* 0x000000020d0c7220 */ /* 0x002fca0000410000 */
[----:B------:R1:W-:Y:S02]  /*1690*/  STS [R3], R12 ;  /* 0x0000000c03007388 */ /* 0x0003e40000000800 */
[----:B-1----:R-:W-:-:S05]  /*16a0*/  IADD3 R3, PT, PT, R3, 0x200, RZ ;  /* 0x0000020003037810 */ /* 0x002fca0007ffe0ff */
[----:B------:R-:W-:Y:S05]  /*16b0*/  @P0 BRA `(.L_x_1315) ;  /* 0xfffffffc00e40947 */ /* 0x000fea000383ffff */
.L_x_1314:
[----:B------:R-:W-:Y:S05]  /*16c0*/  BSYNC.RECONVERGENT B1 ;  /* 0x0000000000017941 */ /* 0x000fea0003800200 */
.L_x_1313:
        /* <DEDUP_REMOVED lines=13> */
.L_x_1318:
        /* <DEDUP_REMOVED lines=52> */
.L_x_1317:
[----:B------:R-:W-:Y:S05]  /*1ae0*/  BSYNC.RECONVERGENT B1 ;  /* 0x0000000000017941 */ /* 0x000fea0003800200 */
.L_x_1316:
        /* <DEDUP_REMOVED lines=31> */
.L_x_1320:
[----:B------:R-:W-:Y:S05]  /*1ce0*/  BSYNC.RECONVERGENT B1 ;  /* 0x0000000000017941 */ /* 0x000fea0003800200 */
.L_x_1319:
        /* <DEDUP_REMOVED lines=14> */
.L_x_1312:
[----:B------:R-:W-:Y:S05]  /*1dd0*/  BSYNC.RECONVERGENT B0 ;  /* 0x0000000000007941 */ /* 0x000fea0003800200 */
.L_x_1311:
        /* <DEDUP_REMOVED lines=32> */
.L_x_1322:
[----:B------:R-:W-:Y:S05]  /*1fe0*/  BSYNC.RECONVERGENT B0 ;  /* 0x0000000000007941 */ /* 0x000fea0003800200 */
.L_x_1321:
[----:B------:R-:W-:Y:S01]  /*1ff0*/  BAR.SYNC.DEFER_BLOCKING 0x0 ;  /* 0x0000000000007b1d */ /* 0x000fe20000010000 */
[C---:B------:R-:W-:Y:S01]  /*2000*/  LOP3.LUT P3, RZ, R4.reuse, 0x3c1, RZ, 0xc0, !PT ;  /* 0x000003c104ff7812 */ /* 0x040fe2000786c0ff */
[----:B------:R-:W-:Y:S02]  /*2010*/  HFMA2 R0, -RZ, RZ, 0, 0 ;  /* 0x00000000ff007431 */ /* 0x000fe400000001ff */
[----:B-1----:R-:W-:Y:S01]  /*2020*/  IMAD.MOV.U32 R3, RZ, RZ, RZ ;  /* 0x000000ffff037224 */ /* 0x002fe200078e00ff */
[----:B------:R-:W-:Y:S02]  /*2030*/  MOV R5, RZ ;  /* 0x000000ff00057202 */ /* 0x000fe40000000f00 */
[----:B------:R-:W-:Y:S01]  /*2040*/  CS2R R6, SRZ ;  /* 0x0000000000067805 */ /* 0x000fe2000001ff00 */
[----:B------:R-:W-:Y:S01]  /*2050*/  BSSY.RECONVERGENT B0, `(.L_x_1323) ;  /* 0x0000014000007945 */ /* 0x000fe20003800200 */
[C---:B------:R-:W-:Y:S02]  /*2060*/  LOP3.LUT P4, RZ, R4.reuse, 0x3e1, RZ, 0xc0, !PT ;  /* 0x000003e104ff7812 */ /* 0x040fe4000788c0ff */
[----:B------:R-:W-:Y:S01]  /*2070*/  ISETP.GT.U32.AND P5, PT, R4, 0x1f, PT ;  /* 0x0000001f0400780c */ /* 0x000fe20003fa4070 */
[----:B------:R1:W-:Y:S04]  /*2080*/  @!P1 STS [R12+-0x280], R0 ;  /* 0xfffd80000c009388 */ /* 0x0003e80000000800 */
[----:B------:R1:W-:Y:S04]  /*2090*/  @!P1 STS [R12+-0x240], R3 ;  /* 0xfffdc0030c009388 */ /* 0x0003e80000000800 */
[----:B------:R1:W-:Y:S04]  /*20a0*/  @!P1 STS [R12+-0x200], R5 ;  /* 0xfffe00050c009388 */ /* 0x0003e80000000800 */
[----:B------:R1:W-:Y:S04]  /*20b0*/  @!P1 STS [R12+-0x1c0], R6 ;  /* 0xfffe40060c009388 */ /* 0x0003e80000000800 */
[----:B------:R1:W-:Y:S01]  /*20c0*/  @!P1 STS [R12+-0x180], R7 ;  /* 0xfffe80070c009388 */ /* 0x0003e20000000800 */
[----:B------:R-:W-:Y:S06]  /*20d0*/  BAR.SYNC.DEFER_BLOCKING 0x0 ;  /* 0x0000000000007b1d */ /* 0x000fec0000010000 */
[----:B------:R-:W-:Y:S05]  /*20e0*/  @P3 BRA `(.L_x_1324) ;  /* 0x0000000000283947 */ /* 0x000fea0003800000 */
[----:B------:R-:W1:Y:S04]  /*20f0*/  LDS R9, [R12] ;  /* 0x000000000c097984 */ /* 0x000e680000000800 */
[----:B------:R-:W2:Y:S04]  /*2100*/  LDS R2, [R12+0x40] ;  /* 0x000040000c027984 */ /* 0x000ea80000000800 */
[----:B0-----:R-:W0:Y:S04]  /*2110*/  LDS R8, [R12+0x80] ;  /* 0x000080000c087984 */ /* 0x001e280000000800 */
[----:B------:R-:W3:Y:S04]  /*2120*/  LDS R11, [R12+0xc0] ;  /* 0x0000c0000c0b7984 */ /* 0x000ee80000000800 */
[----:B------:R-:W4:Y:S01]  /*2130*/  LDS R10, [R12+0x100] ;  /* 0x000100000c0a7984 */ /* 0x000f220000000800 */
[----:B-1----:R-:W-:Y:S01]  /*2140*/  FADD.FTZ R0, R0, R9 ;  /* 0x0000000900007221 */ /* 0x002fe20000010000 */
[----:B--2---:R-:W-:Y:S01]  /*2150*/  FADD.FTZ R3, R3, R2 ;  /* 0x0000000203037221 */ /* 0x004fe20000010000 */
[----:B0-----:R-:W-:Y:S01]  /*2160*/  FADD.FTZ R5, R5, R8 ;  /* 0x0000000805057221 */ /* 0x001fe20000010000 */
[----:B---3--:R-:W-:Y:S01]  /*2170*/  FADD.FTZ R6, R6, R11 ;  /* 0x0000000b06067221 */ /* 0x008fe20000010000 */
[----:B----4-:R-:W-:-:S07]  /*2180*/  FADD.FTZ R7, R7, R10 ;  /* 0x0000000a07077221 */ /* 0x010fce0000010000 */
.L_x_1324:
[----:B------:R-:W-:Y:S05]  /*2190*/  BSYNC.RECONVERGENT B0 ;  /* 0x0000000000007941 */ /* 0x000fea0003800200 */
.L_x_1323:
[----:B------:R-:W-:Y:S06]  /*21a0*/  BAR.SYNC.DEFER_BLOCKING 0x0 ;  /* 0x0000000000007b1d */ /* 0x000fec0000010000 */
[----:B------:R-:W-:Y:S01]  /*21b0*/  BSSY.RECONVERGENT B0, `(.L_x_1325) ;  /* 0x0000012000007945 */ /* 0x000fe20003800200 */
        /* <DEDUP_REMOVED lines=8> */
[----:B------:R-:W3:Y:S04]  /*2240*/  LDS R2, [R12+0x40] ;  /* 0x000040000c027984 */ /* 0x000ee80000000800 */
[----:B0-----:R-:W0:Y:S04]  /*2250*/  LDS R8, [R12+0x80] ;  /* 0x000080000c087984 */ /* 0x001e280000000800 */
[----:B------:R-:W4:Y:S04]  /*2260*/  LDS R11, [R12+0xc0] ;  /* 0x0000c0000c0b7984 */ /* 0x000f280000000800 */
[----:B------:R-:W5:Y:S01]  /*2270*/  LDS R10, [R12+0x100] ;  /* 0x000100000c0a7984 */ /* 0x000f620000000800 */
[----:B-12---:R-:W-:Y:S01]  /*2280*/  FADD.FTZ R0, R0, R9 ;  /* 0x0000000900007221 */ /* 0x006fe20000010000 */
[----:B---3--:R-:W-:Y:S01]  /*2290*/  FADD.FTZ R3, R3, R2 ;  /* 0x0000000203037221 */ /* 0x008fe20000010000 */
[----:B0-----:R-:W-:Y:S01]  /*22a0*/  FADD.FTZ R5, R5, R8 ;  /* 0x0000000805057221 */ /* 0x001fe20000010000 */
[----:B----4-:R-:W-:Y:S01]  /*22b0*/  FADD.FTZ R6, R6, R11 ;  /* 0x0000000b06067221 */ /* 0x010fe20000010000 */
[----:B-----5:R-:W-:-:S07]  /*22c0*/  FADD.FTZ R7, R7, R10 ;  /* 0x0000000a07077221 */ /* 0x020fce0000010000 */
.L_x_1326:
[----:B------:R-:W-:Y:S05]  /*22d0*/  BSYNC.RECONVERGENT B0 ;  /* 0x0000000000007941 */ /* 0x000fea0003800200 */
.L_x_1325:
        /* <DEDUP_REMOVED lines=11> */
[----:B------:R-:W-:Y:S02]  /*2390*/  F2FP.BF16.F32.PACK_AB R7, RZ, R7 ;  /* 0x00000007ff07723e */ /* 0x000fe400000010ff */
[----:B------:R-:W-:Y:S02]  /*23a0*/  PRMT R6, R5, 0x7632, R6 ;  /* 0x0000763205067816 */ /* 0x000fe40000000006 */
[----:B------:R-:W-:-:S04]  /*23b0*/  MOV R9, UR6 ;  /* 0x0000000600097c02 */ /* 0x000fc80008000f00 */
[----:B------:R-:W-:-:S04]  /*23c0*/  IADD3 R4, P0, P1, R4, UR5, R9 ;  /* 0x0000000504047c10 */ /* 0x000fc8000f91e009 */
[----:B------:R-:W-:Y:S02]  /*23d0*/  IADD3.X R9, PT, PT, RZ, RZ, RZ, P0, P1 ;  /* 0x000000ffff097210 */ /* 0x000fe400007e24ff */
[----:B---3--:R-:W-:-:S04]  /*23e0*/  LEA R2, P0, R4, UR8, 0x1 ;  /* 0x0000000804027c11 */ /* 0x008fc8000f8008ff */
[----:B------:R-:W-:Y:S02]  /*23f0*/  LEA.HI.X R3, R4, UR9, R9, 0x1, P0 ;  /* 0x0000000904037c11 */ /* 0x000fe400080f0c09 */
[----:B------:R-:W-:-:S03]  /*2400*/  PRMT R4, R0, 0x7632, R4 ;  /* 0x0000763200047816 */ /* 0x000fc60000000004 */
[----:B------:R-:W-:Y:S04]  /*2410*/  STG.E.U16 desc[UR36][R2.64], R0 ;  /* 0x0000000002007986 */ /* 0x000fe8000c101524 */
[----:B------:R-:W-:Y:S04]  /*2420*/  STG.E.U16 desc[UR36][R2.64+0x20], R4 ;  /* 0x0000200402007986 */ /* 0x000fe8000c101524 */
[----:B------:R-:W-:Y:S04]  /*2430*/  STG.E.U16 desc[UR36][R2.64+0x40], R5 ;  /* 0x0000400502007986 */ /* 0x000fe8000c101524 */
[----:B------:R-:W-:Y:S04]  /*2440*/  STG.E.U16 desc[UR36][R2.64+0x60], R6 ;  /* 0x0000600602007986 */ /* 0x000fe8000c101524 */
[----:B------:R-:W-:Y:S01]  /*2450*/  STG.E.U16 desc[UR36][R2.64+0x80], R7 ;  /* 0x0000800702007986 */ /* 0x000fe2000c101524 */
[----:B------:R-:W-:Y:S05]  /*2460*/  EXIT ;  /* 0x000000000000794d */ /* 0x000fea0003800000 */
.L_x_1300:
[----:B------:R-:W-:Y:S01]  /*2470*/  HFMA2 R12, -RZ, RZ, 0, 9.5367431640625e-07 ;  /* 0x00000010ff0c7431 */ /* 0x000fe200000001ff */
[----:B------:R-:W-:Y:S02]  /*2480*/  MOV R11, 0x1f ;  /* 0x0000001f000b7802 */ /* 0x000fe40000000f00 */
[----:B------:R-:W-:-:S07]  /*2490*/  MOV R15, 0xffffffff ;  /* 0xffffffff000f7802 */ /* 0x000fce0000000f00 */
[----:B------:R-:W-:Y:S05]  /*24a0*/  WARPSYNC.COLLECTIVE R15, `(.L_x_1327) ;  /* 0x000000000f087348 */ /* 0x000fea0003c00000 */
[----:B------:R0:W1:Y:S02]  /*24b0*/  SHFL.BFLY P6, R14, R13, R12, R11 ;  /* 0x0c00000c0d0e7389 */ /* 0x00006400000c000b */
[----:B01----:R-:W-:Y:S05]  /*24c0*/  ENDCOLLECTIVE ;  /* 0x000000000000791b */ /* 0x003fea0003800000 */
.L_x_1327:
[----:B------:R-:W-:Y:S01]  /*24d0*/  HFMA2 R12, -RZ, RZ, 0, 4.76837158203125e-07 ;  /* 0x00000008ff0c7431 */ /* 0x000fe200000001ff */
[----:B------:R-:W-:-:S05]  /*24e0*/  FMNMX.FTZ R0, R14, -3.40282346638528859812e+38, !PT ;  /* 0xff7fffff0e007809 */ /* 0x000fca0007810000 */
[----:B------:R-:W-:-:S07]  /*24f0*/  IMAD.MOV.U32 R13, RZ, RZ, R0 ;  /* 0x000000ffff0d7224 */ /* 0x000fce00078e0000 */
[----:B------:R-:W-:Y:S05]  /*2500*/  WARPSYNC.COLLECTIVE R15, `(.L_x_1328) ;  /* 0x000000000f087348 */ /* 0x000fea0003c00000 */
[----:B------:R0:W1:Y:S02]  /*2510*/  SHFL.BFLY P6, R14, R13, R12, R11 ;  /* 0x0c00000c0d0e7389 */ /* 0x00006400000c000b */
[----:B01----:R-:W-:Y:S05]  /*2520*/  ENDCOLLECTIVE ;  /* 0x000000000000791b */ /* 0x003fea0003800000 */
.L_x_1328:
[----:B------:R-:W-:Y:S01]  /*2530*/  HFMA2 R12, -RZ, RZ, 0, 2.384185791015625e-07 ;  /* 0x00000004ff0c7431 */ /* 0x000fe200000001ff */
[----:B------:R-:W-:-:S04]  /*2540*/  FMNMX.FTZ R2, R0, R14, !PT ;  /* 0x0000000e00027209 */ /* 0x000fc80007810000 */
[----:B------:R-:W-:-:S07]  /*2550*/  MOV R13, R2 ;  /* 0x00000002000d7202 */ /* 0x000fce0000000f00 */
[----:B------:R-:W-:Y:S05]  /*2560*/  WARPSYNC.COLLECTIVE R15, `(.L_x_1329) ;  /* 0x000000000f087348 */ /* 0x000fea0003c00000 */
[----:B------:R0:W1:Y:S02]  /*2570*/  SHFL.BFLY P6, R14, R13, R12, R11 ;  /* 0x0c00000c0d0e7389 */ /* 0x00006400000c000b */
[----:B01----:R-:W-:Y:S05]  /*2580*/  ENDCOLLECTIVE ;  /* 0x000000000000791b */ /* 0x003fea0003800000 */
.L_x_1329:
[----:B------:R-:W-:Y:S01]  /*2590*/  HFMA2 R12, -RZ, RZ, 0, 1.1920928955078125e-07 ;  /* 0x00000002ff0c7431 */ /* 0x000fe200000001ff */
[----:B------:R-:W-:-:S04]  /*25a0*/  FMNMX.FTZ R3, R2, R14, !PT ;  /* 0x0000000e02037209 */ /* 0x000fc80007810000 */
[----:B------:R-:W-:-:S07]  /*25b0*/  MOV R13, R3 ;  /* 0x00000003000d7202 */ /* 0x000fce0000000f00 */
[----:B------:R-:W-:Y:S05]  /*25c0*/  WARPSYNC.COLLECTIVE R15, `(.L_x_1330) ;  /* 0x000000000f087348 */ /* 0x000fea0003c00000 */
[----:B------:R0:W1:Y:S02]  /*25d0*/  SHFL.BFLY P6, R14, R13, R12, R11 ;  /* 0x0c00000c0d0e7389 */ /* 0x00006400000c000b */
[----:B01----:R-:W-:Y:S05]  /*25e0*/  ENDCOLLECTIVE ;  /* 0x000000000000791b */ /* 0x003fea0003800000 */
.L_x_1330:
[----:B------:R-:W-:Y:S05]  /*25f0*/  BRA `(.L_x_1331) ;  /* 0xffffffdc00907947 */ /* 0x000fea000383ffff */
.L_x_1332:
        /* <DEDUP_REMOVED lines=16> */
.L_x_27181:


//--------------------- .text._ZN4vllm25paged_attention_v2_kernelI13__nv_bfloat16hLi64ELi16ELi128ELNS_18Fp8KVCacheDataTypeE2ELb0ELi512EEEvPfS3_PT_PKS4_PKT0_SA_ifPKiSC_iPKfiiiSE_SE_iiiii --------------------------
	.section	.text._ZN4vllm25paged_attention_v2_kernelI13__nv_bfloat16hLi64ELi16ELi128ELNS_18Fp8KVCacheDataTypeE2ELb0ELi512EEEvPfS3_PT_PKS4_PKT0_SA_ifPKiSC_iPKfiiiSE_SE_iiiii,"ax",@progbits
	.align	128
        .global         _ZN4vllm25paged_attention_v2_kernelI13__nv_bfloat16hLi64ELi16ELi128ELNS_18Fp8KVCacheDataTypeE2ELb0ELi512EEEvPfS3_PT_PKS4_PKT0_SA_ifPKiSC_iPKfiiiSE_SE_iiiii
        .type           _ZN4vllm25paged_attention_v2_kernelI13__nv_bfloat16hLi64ELi16ELi128ELNS_18Fp8KVCacheDataTypeE2ELb0ELi512EEEvPfS3_PT_PKS4_PKT0_SA_ifPKiSC_iPKfiiiSE_SE_iiiii,@function
        .size           _ZN4vllm25paged_attention_v2_kernelI13__nv_bfloat16hLi64ELi16ELi128ELNS_18Fp8KVCacheDataTypeE2ELb0ELi512EEEvPfS3_PT_PKS4_PKT0_SA_ifPKiSC_iPKfiiiSE_SE_iiiii,(.L_x_27182 - _ZN4vllm25paged_attention_v2_kernelI13__nv_bfloat16hLi64ELi16ELi128ELNS_18Fp8KVCacheDataTypeE2ELb0ELi512EEEvPfS3_PT_PKS4_PKT0_SA_ifPKiSC_iPKfiiiSE_SE_iiiii)
        .other          _ZN4vllm25paged_attention_v2_kernelI13__nv_bfloat16hLi64ELi16ELi128ELNS_18Fp8KVCacheDataTypeE2ELb0ELi512EEEvPfS3_PT_PKS4_PKT0_SA_ifPKiSC_iPKfiiiSE_SE_iiiii,@"STO_CUDA_ENTRY STV_DEFAULT"
_ZN4vllm25paged_attention_v2_kernelI13__nv_bfloat16hLi64ELi16ELi128ELNS_18Fp8KVCacheDataTypeE2ELb0ELi512EEEvPfS3_PT_PKS4_PKT0_SA_ifPKiSC_iPKfiiiSE_SE_iiiii:
.text._ZN4vllm25paged_attention_v2_kernelI13__nv_bfloat16hLi64ELi16ELi128ELNS_18Fp8KVCacheDataTypeE2ELb0ELi512EEEvPfS3_PT_PKS4_PKT0_SA_ifPKiSC_iPKfiiiSE_SE_iiiii:
        /* <DEDUP_REMOVED lines=52> */
.L_x_1334:
[----:B------:R-:W-:Y:S05]  /*0340*/  BSYNC.RECONVERGENT B6 ;  /* 0x0000000000067941 */ /* 0x000fea0003800200 */
.L_x_1333:
[----:B------:R-:W0:Y:S01]  /*0350*/  S2R R4, SR_TID.X ;  /* 0x0000000000047919 */ /* 0x000e220000002100 */
[----:B------:R-:W-:Y:S01]  /*0360*/  UMOV UR4, 0xffffffff ;  /* 0xffffffff00047882 */ /* 0x000fe20000000000 */
[----:B------:R-:W-:Y:S02]  /*0370*/  MOV R5, UR41 ;  /* 0x0000002900057c02 */ /* 0x000fe40008000f00 */
[----:B------:R-:W-:Y:S02]  /*0380*/  MOV R13, 0xff7fffff ;  /* 0xff7fffff000d7802 */ /* 0x000fe40000000f00 */
        /* <DEDUP_REMOVED lines=11> */
.L_x_1362:
        /* <DEDUP_REMOVED lines=29> */
[----:B------:R-:W-:Y:S01]  /*0610*/  IMAD.MOV.U32 R11, RZ, RZ, RZ ;  /* 0x000000ffff0b7224 */ /* 0x000fe200078e00ff */
[----:B------:R-:W-:-:S11]  /*0620*/  ISETP.GE.U32.AND P0, PT, R12, 0x180, PT ;  /* 0x000001800c00780c */ /* 0x000fd60003f06070 */
[----:B------:R-:W-:Y:S05]  /*0630*/  @!P4 BRA `(.L_x_1339) ;  /* 0x00000000004cc947 */ /* 0x000fea0003800000 */
[----:B------:R-:W-:Y:S02]  /*0640*/  IADD3 R11, PT, PT, R9, 0x20, RZ ;  /* 0x00000020090b7810 */ /* 0x000fe40007ffe0ff */
[----:B------:R-:W-:Y:S02]  /*0650*/  LEA.HI R10, R10, 0x1, RZ, 0x19 ;  /* 0x000000010a0a7811 */ /* 0x000fe400078fc8ff */
[----:B------:R-:W-:Y:S02]  /*0660*/  LEA R15, R0, R11, 0x18 ;  /* 0x0000000b000f7211 */ /* 0x000fe400078ec0ff */
[----:B------:R-:W-:Y:S02]  /*0670*/  LOP3.LUT R10, R10, 0x3, RZ, 0xc0, !PT ;  /* 0x000000030a0a7812 */ /* 0x000fe400078ec0ff */
[----:B------:R-:W-:Y:S01]  /*0680*/  MOV R11, RZ ;  /* 0x000000ff000b7202 */ /* 0x000fe20000000f00 */
[----:B------:R-:W-:Y:S01]  /*0690*/  IMAD R15, R4, 0x4, R15 ;  /* 0x00000004040f7824 */ /* 0x000fe200078e020f */
[----:B------:R-:W-:-:S02]  /*06a0*/  MOV R13, R4 ;  /* 0x00000004000d7202 */ /* 0x000fc40000000f00 */
[----:B------:R-:W-:-:S07]  /*06b0*/  IADD3 R10, PT, PT, -R10, RZ, RZ ;  /* 0x000000ff0a0a7210 */ /* 0x000fce0007ffe1ff */
.L_x_1340:
        /* <DEDUP_REMOVED lines=11> */
.L_x_1339:
[----:B------:R-:W-:Y:S05]  /*0770*/  BSYNC.RECONVERGENT B1 ;  /* 0x0000000000017941 */ /* 0x000fea0003800200 */
.L_x_1338:
        /* <DEDUP_REMOVED lines=13> */
.L_x_1343:
        /* <DEDUP_REMOVED lines=100> */
.L_x_1342:
[----:B------:R-:W-:Y:S05]  /*0e90*/  BSYNC.RECONVERGENT B1 ;  /* 0x0000000000017941 */ /* 0x000fea0003800200 */
.L_x_1341:
        /* <DEDUP_REMOVED lines=55> */
.L_x_1345:
[----:B------:R-:W-:Y:S05]  /*1210*/  BSYNC.RECONVERGENT B1 ;  /* 0x0000000000017941 */ /* 0x000fea0003800200 */
.L_x_1344:
        /* <DEDUP_REMOVED lines=26> */
.L_x_1337:
[----:B------:R-:W-:Y:S05]  /*13c0*/  BSYNC.RECONVERGENT B0 ;  /* 0x0000000000007941 */ /* 0x000fea0003800200 */
.L_x_1336:
        /* <DEDUP_REMOVED lines=37> */
[----:B------:R-:W-:Y:S01]  /*1620*/  IMAD.IADD R5, R3, 0x1, R4 ;  /* 0x0000000103057824 */ /* 0x000fe200078e0204 */
[----:B------:R-:W-:-:S02]  /*1630*/  IADD3 R11, PT, PT, -R11, RZ, RZ ;  /* 0x000000ff0b0b7210 */ /* 0x000fc40007ffe1ff */
[----:B------:R-:W-:-:S07]  /*1640*/  LEA R3, R4, R13, 0x2 ;  /* 0x0000000d04037211 */ /* 0x000fce00078e10ff */
.L_x_1350:
[----:B------:R-:W1:Y:S01]  /*1650*/  LDS R13, [R3] ;  /* 0x00000000030d7984 */ /* 0x000e620000000800 */
[----:B------:R-:W-:-:S04]  /*1660*/  IADD3 R11, PT, PT, R11, 0x1, RZ ;  /* 0x000000010b0b7810 */ /* 0x000fc80007ffe0ff */
[----:B------:R-:W-:Y:S01]  /*1670*/  ISETP.NE.AND P0, PT, R11, RZ, PT ;  /* 0x000000ff0b00720c */ /* 0x000fe20003f05270 */
[----:B-1----:R-:W-:-:S05]  /*1680*/  FMUL.FTZ R12, R13, R2 ;  /* 0x000000020d0c7220 */ /* 0x002fca0000410000 */
[----:B------:R1:W-:Y:S02]  /*1690*/  STS [R3], R12 ;  /* 0x0000000c03007388 */ /* 0x0003e40000000800 */
[----:B-1----:R-:W-:-:S05]  /*16a0*/  IADD3 R3, PT, PT, R3, 0x200, RZ ;  /* 0x0000020003037810 */ /* 0x002fca0007ffe0ff */
[----:B------:R-:W-:Y:S05]  /*16b0*/  @P0 BRA `(.L_x_1350) ;  /* 0xfffffffc00e40947 */ /* 0x000fea000383ffff */
.L_x_1349:
[----:B------:R-:W-:Y:S05]  /*16c0*/  BSYNC.RECONVERGENT B1 ;  /* 0x0000000000017941 */ /* 0x000fea0003800200 */
.L_x_1348:
        /* <DEDUP_REMOVED lines=13> */
.L_x_1353:
        /* <DEDUP_REMOVED lines=52> */
.L_x_1352:
[----:B------:R-:W-:Y:S05]  /*1ae0*/  BSYNC.RECONVERGENT B1 ;  /* 0x0000000000017941 */ /* 0x000fea0003800200 */
.L_x_1351:
        /* <DEDUP_REMOVED lines=31> */
.L_x_1355:
[----:B------:R-:W-:Y:S05]  /*1ce0*/  BSYNC.RECONVERGENT B1 ;  /* 0x0000000000017941 */ /* 0x000fea0003800200 */
.L_x_1354:
        /* <DEDUP_REMOVED lines=14> */
.L_x_1347:
[----:B------:R-:W-:Y:S05]  /*1dd0*/  BSYNC.RECONVERGENT B0 ;  /* 0x0000000000007941 */ /* 0x000fea0003800200 */
.L_x_1346:
[----:B------:R-:W-:Y:S01]  /*1de0*/  BAR.SYNC.DEFER_BLOCKING 0x0 ;  /* 0x0000000000007b1d */ /* 0x000fe20000010000 */
[C---:B------:R-:W-:Y:S02]  /*1df0*/  ISETP.NE.AND P2, PT, R4.reuse, RZ, PT ;  /* 0x000000ff0400720c */ /* 0x040fe40003f45270 */
[C---:B--2---:R-:W-:Y:S02]  /*1e00*/  LOP3.LUT R3, R4.reuse, 0x1, RZ, 0xc0, !PT ;  /* 0x0000000104037812 */ /* 0x044fe400078ec0ff */
[----:B-1----:R-:W-:Y:S01]  /*1e10*/  LOP3.LUT R2, R4, 0x3c0, RZ, 0xc0, !PT ;  /* 0x000003c004027812 */ /* 0x002fe200078ec0ff */
[----:B------:R-:W-:Y:S01]  /*1e20*/  BSSY.RECONVERGENT B0, `(.L_x_1356) ;  /* 0x000001a000007945 */ /* 0x000fe20003800200 */
[----:B------:R-:W-:Y:S02]  /*1e30*/  ISETP.NE.U32.AND P0, PT, R3, 0x1, PT ;  /* 0x000000010300780c */ /* 0x000fe40003f05070 */
[----:B------:R-:W-:Y:S02]  /*1e40*/  IADD3 R3, PT, PT, R9, 0x20, RZ ;  /* 0x0000002009037810 */ /* 0x000fe40007ffe0ff */
[----:B------:R-:W-:-:S02]  /*1e50*/  SHF.R.U32.HI R9, RZ, 0x1, R7 ;  /* 0x00000001ff097819 */ /* 0x000fc40000011607 */
[----:B------:R-:W-:Y:S02]  /*1e60*/  LOP3.LUT P1, RZ, R4, 0x3c1, RZ, 0xc0, !PT ;  /* 0x000003c104ff7812 */ /* 0x000fe4000782c0ff */
[----:B------:R-:W-:Y:S02]  /*1e70*/  ISETP.NE.OR P3, PT, R2, 0x40, !P0 ;  /* 0x000000400200780c */ /* 0x000fe40004765670 */
[----:B------:R-:W-:Y:S02]  /*1e80*/  LEA R14, R0, R3, 0x18 ;  /* 0x00000003000e7211 */ /* 0x000fe400078ec0ff */
[----:B------:R-:W-:Y:S01]  /*1e90*/  LEA R5, R6, R9, 0x6 ;  /* 0x0000000906057211 */ /* 0x000fe200078e30ff */
        /* <DEDUP_REMOVED lines=18> */
.L_x_1357:
[----:B------:R-:W-:Y:S05]  /*1fc0*/  BSYNC.RECONVERGENT B0 ;  /* 0x0000000000007941 */ /* 0x000fea0003800200 */
.L_x_1356:
[----:B------:R-:W-:Y:S01]  /*1fd0*/  BAR.SYNC.DEFER_BLOCKING 0x0 ;  /* 0x0000000000007b1d */ /* 0x000fe20000010000 */
[----:B-1----:R-:W-:Y:S02]  /*1fe0*/  IMAD R2, R5, 0x4, R14 ;  /* 0x0000000405027824 */ /* 0x002fe400078e020e */
[----:B------:R-:W-:Y:S01]  /*1ff0*/  HFMA2 R0, -RZ, RZ, 0, 0 ;  /* 0x00000000ff007431 */ /* 0x000fe200000001ff */
[----:B------:R-:W-:Y:S01]  /*2000*/  MOV R3, RZ ;  /* 0x000000ff00037202 */ /* 0x000fe20000000f00 */
[----:B------:R-:W-:Y:S01]  /*2010*/  HFMA2 R5, -RZ, RZ, 0, 0 ;  /* 0x00000000ff057431 */ /* 0x000fe200000001ff */
[----:B------:R-:W-:Y:S02]  /*2020*/  MOV R6, RZ ;  /* 0x000000ff00067202 */ /* 0x000fe40000000f00 */
        /* <DEDUP_REMOVED lines=9> */
[----:B------:R-:W1:Y:S04]  /*20c0*/  @!P1 LDS R7, [R2] ;  /* 0x0000000002079984 */ /* 0x000e680000000800 */
[----:B0-----:R-:W0:Y:S04]  /*20d0*/  @!P1 LDS R8, [R2+0x40] ;  /* 0x0000400002089984 */ /* 0x001e280000000800 */
[----:B------:R-:W2:Y:S04]  /*20e0*/  @!P1 LDS R10, [R2+0x80] ;  /* 0x00008000020a9984 */ /* 0x000ea80000000800 */
[----:B------:R-:W3:Y:S01]  /*20f0*/  @!P1 LDS R11, [R2+0xc0] ;  /* 0x0000c000020b9984 */ /* 0x000ee20000000800 */
[----:B-1----:R-:W-:Y:S01]  /*2100*/  @!P1 FADD.FTZ R0, R0, R7 ;  /* 0x0000000700009221 */ /* 0x002fe20000010000 */
[----:B------:R-:W-:Y:S01]  /*2110*/  BAR.SYNC.DEFER_BLOCKING 0x0 ;  /* 0x0000000000007b1d */ /* 0x000fe20000010000 */
[----:B0-----:R-:W-:Y:S01]  /*2120*/  @!P1 FADD.FTZ R3, R3, R8 ;  /* 0x0000000803039221 */ /* 0x001fe20000010000 */
        /* <DEDUP_REMOVED lines=16> */
[----:B------:R-:W-:Y:S11]  /*2230*/  @!P0 EXIT ;  /* 0x000000000000894d */ /* 0x000ff60003800000 */
        /* <DEDUP_REMOVED lines=9> */
[----:B------:R-:W-:-:S02]  /*22d0*/  IMAD.U32 R9, RZ, RZ, UR6 ;  /* 0x00000006ff097e24 */ /* 0x000fc4000f8e00ff */
[----:B------:R-:W-:-:S03]  /*22e0*/  F2FP.BF16.F32.PACK_AB R5, R6, R5 ;  /* 0x000000050605723e */ /* 0x000fc600000010ff */
[----:B------:R-:W-:Y:S02]  /*22f0*/  IADD3 R4, P0, P1, R4, UR5, R9 ;  /* 0x0000000504047c10 */ /* 0x000fe4000f91e009 */
[----:B------:R-:W-:Y:S02]  /*2300*/  PRMT R6, R5, 0x7632, R6 ;  /* 0x0000763205067816 */ /* 0x000fe40000000006 */
[----:B------:R-:W-:Y:S02]  /*2310*/  IADD3.X R7, PT, PT, RZ, RZ, RZ, P0, P1 ;  /* 0x000000ffff077210 */ /* 0x000fe400007e24ff */
[----:B-----5:R-:W-:-:S04]  /*2320*/  LEA R2, P0, R4, UR8, 0x1 ;  /* 0x0000000804027c11 */ /* 0x020fc8000f8008ff */
[----:B------:R-:W-:Y:S02]  /*2330*/  LEA.HI.X R3, R4, UR9, R7, 0x1, P0 ;  /* 0x0000000904037c11 */ /* 0x000fe400080f0c07 */
[----:B------:R-:W-:-:S03]  /*2340*/  PRMT R4, R0, 0x7632, R4 ;  /* 0x0000763200047816 */ /* 0x000fc60000000004 */
[----:B------:R-:W-:Y:S04]  /*2350*/  STG.E.U16 desc[UR36][R2.64], R0 ;  /* 0x0000000002007986 */ /* 0x000fe8000c101524 */
[----:B------:R-:W-:Y:S04]  /*2360*/  STG.E.U16 desc[UR36][R2.64+0x20], R4 ;  /* 0x0000200402007986 */ /* 0x000fe8000c101524 */
[----:B------:R-:W-:Y:S04]  /*2370*/  STG.E.U16 desc[UR36][R2.64+0x40], R5 ;  /* 0x0000400502007986 */ /* 0x000fe8000c101524 */
[----:B------:R-:W-:Y:S01]  /*2380*/  STG.E.U16 desc[UR36][R2.64+0x60], R6 ;  /* 0x0000600602007986 */ /* 0x000fe2000c101524 */
[----:B------:R-:W-:Y:S05]  /*2390*/  EXIT ;  /* 0x000000000000794d */ /* 0x000fea0003800000 */
.L_x_1335:
[----:B------:R-:W-:Y:S01]  /*23a0*/  HFMA2 R12, -RZ, RZ, 0, 9.5367431640625e-07 ;  /* 0x00000010ff0c7431 */ /* 0x000fe200000001ff */
[----:B------:R-:W-:Y:S02]  /*23b0*/  MOV R11, 0x1f ;  /* 0x0000001f000b7802 */ /* 0x000fe40000000f00 */
[----:B------:R-:W-:-:S07]  /*23c0*/  MOV R15, 0xffffffff ;  /* 0xffffffff000f7802 */ /* 0x000fce0000000f00 */
[----:B------:R-:W-:Y:S05]  /*23d0*/  WARPSYNC.COLLECTIVE R15, `(.L_x_1358) ;  /* 0x000000000f087348 */ /* 0x000fea0003c00000 */
[----:B------:R0:W1:Y:S02]  /*23e0*/  SHFL.BFLY P6, R14, R13, R12, R11 ;  /* 0x0c00000c0d0e7389 */ /* 0x00006400000c000b */
[----:B01----:R-:W-:Y:S05]  /*23f0*/  ENDCOLLECTIVE ;  /* 0x000000000000791b */ /* 0x003fea0003800000 */
.L_x_1358:
[----:B------:R-:W-:Y:S01]  /*2400*/  IMAD.MOV.U32 R12, RZ, RZ, 0x8 ;  /* 0x00000008ff0c7424 */ /* 0x000fe200078e00ff */
[----:B------:R-:W-:-:S04]  /*2410*/  FMNMX.FTZ R0, R14, -3.40282346638528859812e+38, !PT ;  /* 0xff7fffff0e007809 */ /* 0x000fc80007810000 */
[----:B------:R-:W-:-:S07]  /*2420*/  MOV R13, R0 ;  /* 0x00000000000d7202 */ /* 0x000fce0000000f00 */
[----:B------:R-:W-:Y:S05]  /*2430*/  WARPSYNC.COLLECTIVE R15, `(.L_x_1359) ;  /* 0x000000000f087348 */ /* 0x000fea0003c00000 */
[----:B------:R0:W1:Y:S02]  /*2440*/  SHFL.BFLY P6, R14, R13, R12, R11 ;  /* 0x0c00000c0d0e7389 */ /* 0x00006400000c000b */
[----:B01----:R-:W-:Y:S05]  /*2450*/  ENDCOLLECTIVE ;  /* 0x000000000000791b */ /* 0x003fea0003800000 */
.L_x_1359:
[----:B------:R-:W-:Y:S01]  /*2460*/  HFMA2 R12, -RZ, RZ, 0, 2.384185791015625e-07 ;  /* 0x00000004ff0c7431 */ /* 0x000fe200000001ff */
[----:B------:R-:W-:-:S04]  /*2470*/  FMNMX.FTZ R2, R0, R14, !PT ;  /* 0x0000000e00027209 */ /* 0x000fc80007810000 */
[----:B------:R-:W-:-:S07]  /*2480*/  MOV R13, R2 ;  /* 0x00000002000d7202 */ /* 0x000fce0000000f00 */
[----:B------:R-:W-:Y:S05]  /*2490*/  WARPSYNC.COLLECTIVE R15, `(.L_x_1360) ;  /* 0x000000000f087348 */ /* 0x000fea0003c00000 */
[----:B------:R0:W1:Y:S02]  /*24a0*/  SHFL.BFLY P6, R14, R13, R12, R11 ;  /* 0x0c00000c0d0e7389 */ /* 0x00006400000c000b */
[----:B01----:R-:W-:Y:S05]  /*24b0*/  ENDCOLLECTIVE ;  /* 0x000000000000791b */ /* 0x003fea0003800000 */
.L_x_1360:
[----:B------:R-:W-:Y:S01]  /*24c0*/  HFMA2 R12, -RZ, RZ, 0, 1.1920928955078125e-07 ;  /* 0x00000002ff0c7431 */ /* 0x000fe200000001ff */
[----:B------:R-:W-:-:S04]  /*24d0*/  FMNMX.FTZ R3, R2, R14, !PT ;  /* 0x0000000e02037209 */ /* 0x000fc80007810000 */
[----:B------:R-:W-:-:S07]  /*24e0*/  MOV R13, R3 ;  /* 0x00000003000d7202 */ /* 0x000fce0000000f00 */
[----:B------:R-:W-:Y:S05]  /*24f0*/  WARPSYNC.COLLECTIVE R15, `(.L_x_1361) ;  /* 0x000000000f087348 */ /* 0x000fea0003c00000 */
[----:B------:R0:W1:Y:S02]  /*2500*/  SHFL.BFLY P6, R14, R13, R12, R11 ;  /* 0x0c00000c0d0e7389 */ /* 0x00006400000c000b */
[----:B01----:R-:W-:Y:S05]  /*2510*/  ENDCOLLECTIVE ;  /* 0x000000000000791b */ /* 0x003fea0003800000 */
.L_x_1361:
[----:B------:R-:W-:Y:S05]  /*2520*/  BRA `(.L_x_1362) ;  /* 0xffffffdc00c47947 */ /* 0x000fea000383ffff */
.L_x_1363:
        /* <DEDUP_REMOVED lines=13> */
.L_x_27182:


//--------------------- .text._ZN4vllm25paged_attention_v2_kernelI13__nv_bfloat16hLi32ELi16ELi128ELNS_18Fp8KVCacheDataTypeE2ELb0ELi512EEEvPfS3_PT_PKS4_PKT0_SA_ifPKiSC_iPKfiiiSE_SE_iiiii --------------------------
	.section	.text._ZN4vllm25paged_attention_v2_kernelI13__nv_bfloat16hLi32ELi16ELi128ELNS_18Fp8KVCacheDataTypeE2ELb0ELi512EEEvPfS3_PT_PKS4_PKT0_SA_ifPKiSC_iPKfiiiSE_SE_iiiii,"ax",@progbits
	.align	128
        .global         _ZN4vllm25paged_attention_v2_kernelI13__nv_bfloat16hLi32ELi16ELi128ELNS_18Fp8KVCacheDataTypeE2ELb0ELi512EEEvPfS3_PT_PKS4_PKT0_SA_ifPKiSC_iPKfiiiSE_SE_iiiii
        .type           _ZN4vllm25paged_attention_v2_kernelI13__nv_bfloat16hLi32ELi16ELi128ELNS_18Fp8KVCacheDataTypeE2ELb0ELi512EEEvPfS3_PT_PKS4_PKT0_SA_ifPKiSC_iPKfiiiSE_SE_iiiii,@function
        .size           _ZN4vllm25paged_attention_v2_kernelI13__nv_bfloat16hLi32ELi16ELi128ELNS_18Fp8KVCacheDataTypeE2ELb0ELi512EEEvPfS3_PT_PKS4_PKT0_SA_ifPKiSC_iPKfiiiSE_SE_iiiii,(.L_x_27183 - _ZN4vllm25paged_attention_v2_kernelI13__nv_bfloat16hLi32ELi16ELi128ELNS_18Fp8KVCacheDataTypeE2ELb0ELi512EEEvPfS3_PT_PKS4_PKT0_SA_ifPKiSC_iPKfiiiSE_SE_iiiii)
        .other          _ZN4vllm25paged_attention_v2_kernelI13__nv_bfloat16hLi32ELi16ELi128ELNS_18Fp8KVCacheDataTypeE2ELb0ELi512EEEvPfS3_PT_PKS4_PKT0_SA_ifPKiSC_iPKfiiiSE_SE_iiiii,@"STO_CUDA_ENTRY STV_DEFAULT"
_ZN4vllm25paged_attention_v2_kernelI13__nv_bfloat16hLi32ELi16ELi128ELNS_18Fp8KVCacheDataTypeE2ELb0ELi512EEEvPfS3_PT_PKS4_PKT0_SA_ifPKiSC_iPKfiiiSE_SE_iiiii:
.text._ZN4vllm25paged_attention_v2_kernelI13__nv_bfloat16hLi32ELi16ELi128ELNS_18Fp8KVCacheDataTypeE2ELb0ELi512EEEvPfS3_PT_PKS4_PKT0_SA_ifPKiSC_iPKfiiiSE_SE_iiiii:
        /* <DEDUP_REMOVED lines=52> */
.L_x_1365:
[----:B------:R-:W-:Y:S05]  /*0340*/  BSYNC.RECONVERGENT B6 ;  /* 0x0000000000067941 */ /* 0x000fea0003800200 */
.L_x_1364:
        /* <DEDUP_REMOVED lines=15> */
.L_x_1393:
        /* <DEDUP_REMOVED lines=10> */
[----:B0-----:R-:W-:Y:S01]  /*04e0*/  IMAD.MOV.U32 R14, RZ, RZ, RZ ;  /* 0x000000ffff0e7224 */ /* 0x001fe200078e00ff */
[----:B------:R-:W-:Y:S02]  /*04f0*/  LEA R8, R6, R9, 0x2 ;  /* 0x0000000906087211 */ /* 0x000fe400078e10ff */
[----:B------:R-:W-:Y:S01]  /*0500*/  MOV R9, 0xff7fffff ;  /* 0xff7fffff00097802 */ /* 0x000fe20000000f00 */
[----:B------:R-:W-:Y:S01]  /*0510*/  BSSY.RECONVERGENT B0, `(.L_x_1367) ;  /* 0x00000eb000007945 */ /* 0x000fe20003800200 */
[----:B------:R-:W-:-:S07]  /*0520*/  ISETP.GE.AND P1, PT, R4, UR39, PT ;  /* 0x0000002704007c0c */ /* 0x000fce000bf26270 */
[----:B------:R-:W0:Y:S04]  /*0530*/  @!P2 LDS R9, [R8] ;  /* 0x000000000809a984 */ /* 0x000e280000000800 */
[----:B0-----:R-:W0:Y:S02]  /*0540*/  SHFL.BFLY PT, R2, R9, 0x2, 0x1f ;  /* 0x0c401f0009027f89 */ /* 0x001e2400000e0000 */
[----:B0-----:R-:W-:-:S05]  /*0550*/  FMNMX.FTZ R10, R2, R9, !PT ;  /* 0x00000009020a7209 */ /* 0x001fca0007810000 */
[----:B------:R-:W0:Y:S02]  /*0560*/  SHFL.BFLY PT, R11, R10, 0x1, 0x1f ;  /* 0x0c201f000a0b7f89 */ /* 0x000e2400000e0000 */
[----:B0-----:R-:W-:-:S06]  /*0570*/  FMNMX.FTZ R2, R10, R11, !PT ;  /* 0x0000000b0a027209 */ /* 0x001fcc0007810000 */
[----:B------:R-:W0:Y:S01]  /*0580*/  SHFL.IDX PT, R2, R2, RZ, 0x1f ;  /* 0x00001fff02027589 */ /* 0x000e2200000e0000 */
[----:B------:R-:W-:Y:S05]  /*0590*/  @P1 BRA `(.L_x_1368) ;  /* 0x0000000c00881947 */ /* 0x000fea0003800000 */
[-C--:B------:R-:W-:Y:S01]  /*05a0*/  LOP3.LUT R9, RZ, R4.reuse, RZ, 0x33, !PT ;  /* 0x00000004ff097212 */ /* 0x080fe200078e33ff */
[----:B------:R-:W-:Y:S01]  /*05b0*/  BSSY.RECONVERGENT B1, `(.L_x_1369) ;  /* 0x000001c000017945 */ /* 0x000fe20003800200 */
[----:B------:R-:W-:Y:S01]  /*05c0*/  HFMA2 R14, -RZ, RZ, 0, 0 ;  /* 0x00000000ff0e7431 */ /* 0x000fe200000001ff */
[----:B------:R-:W-:Y:S02]  /*05d0*/  MOV R12, R4 ;  /* 0x00000004000c7202 */ /* 0x000fe40000000f00 */
[----:B------:R-:W-:-:S04]  /*05e0*/  IADD3 R10, PT, PT, R9, UR38, RZ ;  /* 0x00000026090a7c10 */ /* 0x000fc8000fffe0ff */
[----:B------:R-:W-:Y:S02]  /*05f0*/  LOP3.LUT R9, R10, 0x180, RZ, 0xc0, !PT ;  /* 0x000001800a097812 */ /* 0x000fe400078ec0ff */
[----:B------:R-:W-:Y:S02]  /*0600*/  IADD3 R11, PT, PT, -R5, R10, RZ ;  /* 0x0000000a050b7210 */ /* 0x000fe40007ffe1ff */
[----:B------:R-:W-:Y:S02]  /*0610*/  ISETP.NE.AND P4, PT, R9, 0x180, PT ;  /* 0x000001800900780c */ /* 0x000fe40003f85270 */
[----:B------:R-:W-:-:S11]  /*0620*/  ISETP.GE.U32.AND P0, PT, R11, 0x180, PT ;  /* 0x000001800b00780c */ /* 0x000fd60003f06070 */
        /* <DEDUP_REMOVED lines=9> */
.L_x_1371:
[----:B------:R-:W0:Y:S01]  /*06c0*/  LDS R11, [R9] ;  /* 0x00000000090b7984 */ /* 0x000e220000000800 */
[----:B------:R-:W-:Y:S01]  /*06d0*/  VIADD R10, R10, 0x1 ;  /* 0x000000010a0a7836 */ /* 0x000fe20000000000 */
[----:B------:R-:W-:-:S04]  /*06e0*/  IADD3 R12, PT, PT, R12, 0x80, RZ ;  /* 0x000000800c0c7810 */ /* 0x000fc80007ffe0ff */
        /* <DEDUP_REMOVED lines=8> */
.L_x_1370:
[----:B------:R-:W-:Y:S05]  /*0770*/  BSYNC.RECONVERGENT B1 ;  /* 0x0000000000017941 */ /* 0x000fea0003800200 */
.L_x_1369:
        /* <DEDUP_REMOVED lines=13> */
.L_x_1374:
        /* <DEDUP_REMOVED lines=98> */
[----:B0-----:R-:W-:Y:S01]  /*0e70*/  IADD3 R10, PT, PT, R10, 0x2000, RZ ;  /* 0x000020000a0a7810 */ /* 0x001fe20007ffe0ff */
[----:B------:R-:W-:Y:S06]  /*0e80*/  @!P4 BRA `(.L_x_1374) ;  /* 0xfffffff80070c947 */ /* 0x000fec000383ffff */
.L_x_1373:
[----:B------:R-:W-:Y:S05]  /*0e90*/  BSYNC.RECONVERGENT B1 ;  /* 0x0000000000017941 */ /* 0x000fea0003800200 */
.L_x_1372:
        /* <DEDUP_REMOVED lines=55> */
.L_x_1376:
[----:B------:R-:W-:Y:S05]  /*1210*/  BSYNC.RECONVERGENT B1 ;  /* 0x0000000000017941 */ /* 0x000fea0003800200 */
.L_x_1375:
        /* <DEDUP_REMOVED lines=26> */
.L_x_1368:
[----:B------:R-:W-:Y:S05]  /*13c0*/  BSYNC.RECONVERGENT B0 ;  /* 0x0000000000007941 */ /* 0x000fea0003800200 */
.L_x_1367:
        /* <DEDUP_REMOVED lines=24> */
[----:B------:R-:W-:Y:S02]  /*1550*/  LOP3.LUT R8, R10, 0x180, RZ, 0xc0, !PT ;  /* 0x000001800a087812 */ /* 0x000fe400078ec0ff */
        /* <DEDUP_REMOVED lines=15> */
.L_x_1381:
[----:B------:R-:W1:Y:S01]  /*1650*/  LDS R12, [R5] ;  /* 0x00000000050c7984 */ /* 0x000e620000000800 */
[----:B------:R-:W-:-:S05]  /*1660*/  VIADD R10, R10, 0x1 ;  /* 0x000000010a0a7836 */ /* 0x000fca0000000000 */
[----:B------:R-:W-:Y:S01]  /*1670*/  ISETP.NE.AND P0, PT, R10, RZ, PT ;  /* 0x000000ff0a00720c */ /* 0x000fe20003f05270 */
[----:B-1----:R-:W-:-:S05]  /*1680*/  FMUL.FTZ R12, R12, R3 ;  /* 0x000000030c0c7220 */ /* 0x002fca0000410000 */
[----:B------:R1:W-:Y:S02]  /*1690*/  STS [R5], R12 ;  /* 0x0000000c05007388 */ /* 0x0003e40000000800 */
[----:B-1----:R-:W-:-:S05]  /*16a0*/  IADD3 R5, PT, PT, R5, 0x200, RZ ;  /* 0x0000020005057810 */ /* 0x002fca0007ffe0ff */
[----:B------:R-:W-:Y:S05]  /*16b0*/  @P0 BRA `(.L_x_1381) ;  /* 0xfffffffc00e40947 */ /* 0x000fea000383ffff */
.L_x_1380:
[----:B------:R-:W-:Y:S05]  /*16c0*/  BSYNC.RECONVERGENT B1 ;  /* 0x0000000000017941 */ /* 0x000fea0003800200 */
.L_x_1379:
        /* <DEDUP_REMOVED lines=13> */
.L_x_1384:
        /* <DEDUP_REMOVED lines=52> */
.L_x_1383:
[----:B------:R-:W-:Y:S05]  /*1ae0*/  BSYNC.RECONVERGENT B1 ;  /* 0x0000000000017941 */ /* 0x000fea0003800200 */
.L_x_1382:
        /* <DEDUP_REMOVED lines=31> */
.L_x_1386:
[----:B------:R-:W-:Y:S05]  /*1ce0*/  BSYNC.RECONVERGENT B1 ;  /* 0x0000000000017941 */ /* 0x000fea0003800200 */
.L_x_1385:
        /* <DEDUP_REMOVED lines=14> */
.L_x_1378:
[----:B------:R-:W-:Y:S05]  /*1dd0*/  BSYNC.RECONVERGENT B0 ;  /* 0x0000000000007941 */ /* 0x000fea0003800200 */
.L_x_1377:
[----:B------:R-:W-:Y:S01]  /*1de0*/  BAR.SYNC.DEFER_BLOCKING 0x0 ;  /* 0x0000000000007b1d */ /* 0x000fe20000010000 */
[C---:B------:R-:W-:Y:S02]  /*1df0*/  ISETP.NE.AND P2, PT, R4.reuse, RZ, PT ;  /* 0x000000ff0400720c */ /* 0x040fe40003f45270 */
[----:B--2---:R-:W-:Y:S02]  /*1e00*/  LOP3.LUT R5, R4, 0x1, RZ, 0xc0, !PT ;  /* 0x0000000104057812 */ /* 0x004fe400078ec0ff */
[----:B------:R-:W-:Y:S01]  /*1e10*/  IADD3 R0, PT, PT, R0, 0x20, RZ ;  /* 0x0000002000007810 */ /* 0x000fe20007ffe0ff */
[----:B------:R-:W-:Y:S01]  /*1e20*/  BSSY.RECONVERGENT B0, `(.L_x_1387) ;  /* 0x000001d000007945 */ /* 0x000fe20003800200 */
[----:B------:R-:W-:Y:S02]  /*1e30*/  ISETP.NE.U32.AND P0, PT, R5, 0x1, PT ;  /* 0x000000010500780c */ /* 0x000fe40003f05070 */
[----:B------:R-:W-:Y:S02]  /*1e40*/  SHF.R.U32.HI R5, RZ, 0x1, R6 ;  /* 0x00000001ff057819 */ /* 0x000fe40000011606 */
[----:B-1----:R-:W-:-:S02]  /*1e50*/  LOP3.LUT R3, R4, 0x3c0, RZ, 0xc0, !PT ;  /* 0x000003c004037812 */ /* 0x002fc400078ec0ff */
[----:B------:R-:W-:Y:S01]  /*1e60*/  LEA R12, R7, R0, 0x18 ;  /* 0x00000000070c7211 */ /* 0x000fe200078ec0ff */
[----:B------:R-:W-:Y:S01]  /*1e70*/  HFMA2 R0, -RZ, RZ, 0, 0 ;  /* 0x00000000ff007431 */ /* 0x000fe200000001ff */
[----:B------:R-:W-:Y:S02]  /*1e80*/  LOP3.LUT R6, R5, 0x3e0, R4, 0xf8, !PT ;  /* 0x000003e005067812 */ /* 0x000fe400078ef804 */
[----:B------:R-:W-:Y:S02]  /*1e90*/  ISETP.NE.OR P3, PT, R3, 0x40, !P0 ;  /* 0x000000400300780c */ /* 0x000fe40004765670 */
[----:B------:R-:W-:Y:S02]  /*1ea0*/  LOP3.LUT P1, RZ, R4, 0x3c1, RZ, 0xc0, !PT ;  /* 0x000003c104ff7812 */ /* 0x000fe4000782c0ff */
[----:B------:R-:W-:Y:S02]  /*1eb0*/  MOV R3, RZ ;  /* 0x000000ff00037202 */ /* 0x000fe40000000f00 */
        /* <DEDUP_REMOVED lines=19> */
.L_x_1388:
[----:B------:R-:W-:Y:S05]  /*1ff0*/  BSYNC.RECONVERGENT B0 ;  /* 0x0000000000007941 */ /* 0x000fea0003800200 */
.L_x_1387:
[----:B------:R-:W-:Y:S01]  /*2000*/  BAR.SYNC.DEFER_BLOCKING 0x0 ;  /* 0x0000000000007b1d */ /* 0x000fe20000010000 */
[----:B-1----:R-:W-:-:S04]  /*2010*/  LOP3.LUT R6, R4, 0x3e1, RZ, 0xc0, !PT ;  /* 0x000003e104067812 */ /* 0x002fc800078ec0ff */
[C---:B------:R-:W-:Y:S01]  /*2020*/  ISETP.NE.AND P2, PT, R6.reuse, RZ, PT ;  /* 0x000000ff0600720c */ /* 0x040fe20003f45270 */
[----:B------:R-:W-:Y:S04]  /*2030*/  @!P3 STS [R8+-0x100], R0 ;  /* 0xffff00000800b388 */ /* 0x000fe80000000800 */
[----:B------:R-:W-:Y:S01]  /*2040*/  @!P3 STS [R8+-0xc0], R3 ;  /* 0xffff40030800b388 */ /* 0x000fe20000000800 */
[----:B------:R-:W-:Y:S01]  /*2050*/  BAR.SYNC.DEFER_BLOCKING 0x0 ;  /* 0x0000000000007b1d */ /* 0x000fe20000010000 */
[----:B------:R-:W-:-:S13]  /*2060*/  ISETP.NE.AND P3, PT, R6, 0x20, PT ;  /* 0x000000200600780c */ /* 0x000fda0003f65270 */
[----:B------:R-:W-:Y:S01]  /*2070*/  @!P3 LEA R5, R5, R12, 0x2 ;  /* 0x0000000c0505b211 */ /* 0x000fe200078e10ff */
[----:B------:R-:W1:Y:S04]  /*2080*/  @!P1 LDS R7, [R8] ;  /* 0x0000000008079984 */ /* 0x000e680000000800 */
[----:B0-----:R-:W0:Y:S01]  /*2090*/  @!P1 LDS R2, [R8+0x40] ;  /* 0x0000400008029984 */ /* 0x001e220000000800 */
[----:B-1----:R-:W-:Y:S01]  /*20a0*/  @!P1 FADD.FTZ R0, R0, R7 ;  /* 0x0000000700009221 */ /* 0x002fe20000010000 */
[----:B------:R-:W-:Y:S01]  /*20b0*/  BAR.SYNC.DEFER_BLOCKING 0x0 ;  /* 0x0000000000007b1d */ /* 0x000fe20000010000 */
[----:B0-----:R-:W-:Y:S01]  /*20c0*/  @!P1 FADD.FTZ R3, R3, R2 ;  /* 0x0000000203039221 */ /* 0x001fe20000010000 */
[----:B------:R-:W-:-:S04]  /*20d0*/  ISETP.GT.U32.AND P1, PT, R4, 0x1f, PT ;  /* 0x0000001f0400780c */ /* 0x000fc80003f24070 */
[----:B------:R0:W-:Y:S04]  /*20e0*/  @!P3 STS [R5], R0 ;  /* 0x000000000500b388 */ /* 0x0001e80000000800 */
[----:B------:R0:W-:Y:S01]  /*20f0*/  @!P3 STS [R5+0x40], R3 ;  /* 0x000040030500b388 */ /* 0x0001e20000000800 */
[----:B------:R-:W-:Y:S06]  /*2100*/  BAR.SYNC.DEFER_BLOCKING 0x0 ;  /* 0x0000000000007b1d */ /* 0x000fec0000010000 */
[----:B------:R0:W1:Y:S04]  /*2110*/  @!P2 LDS R7, [R8] ;  /* 0x000000000807a984 */ /* 0x0000680000000800 */
[----:B------:R0:W2:Y:S01]  /*2120*/  @!P2 LDS R2, [R8+0x40] ;  /* 0x000040000802a984 */ /* 0x0000a20000000800 */
[----:B------:R-:W-:Y:S06]  /*2130*/  BAR.SYNC.DEFER_BLOCKING 0x0 ;  /* 0x0000000000007b1d */ /* 0x000fec0000010000 */
[----:B------:R-:W-:Y:S05]  /*2140*/  @P1 EXIT ;  /* 0x000000000000194d */ /* 0x000fea0003800000 */
[----:B------:R-:W-:-:S04]  /*2150*/  UIMAD UR4, UR40, UR43, UR44 ;  /* 0x0000002b280472a4 */ /* 0x000fc8000f8e022c */
[----:B------:R-:W-:Y:S01]  /*2160*/  UIMAD UR4, UR4, UR42, URZ ;  /* 0x0000002a040472a4 */ /* 0x000fe2000f8e02ff */
[----:B------:R-:W-:Y:S11]  /*2170*/  @!P0 EXIT ;  /* 0x000000000000894d */ /* 0x000ff60003800000 */
[----:B------:R-:W3:Y:S01]  /*2180*/  LDCU.64 UR6, c[0x0][0x390] ;  /* 0x00007200ff0677ac */ /* 0x000ee20008000a00 */
[----:B------:R-:W-:Y:S01]  /*2190*/  SHF.R.U32.HI R4, RZ, 0x1, R4 ;  /* 0x00000001ff047819 */ /* 0x000fe20000011604 */
[----:B01----:R-:W-:Y:S01]  /*21a0*/  @!P2 FADD.FTZ R0, R0, R7 ;  /* 0x000000070000a221 */ /* 0x003fe20000010000 */
[----:B--2---:R-:W-:Y:S01]  /*21b0*/  @!P2 FADD.FTZ R3, R3, R2 ;  /* 0x000000020303a221 */ /* 0x004fe20000010000 */
[----:B------:R-:W-:Y:S02]  /*21c0*/  USHF.L.U32 UR8, UR41, 0x5, URZ ;  /* 0x0000000529087899 */ /* 0x000fe400080006ff */
[----:B------:R-:W-:Y:S02]  /*21d0*/  USHF.L.U32 UR5, UR4, 0x5, URZ ;  /* 0x0000000504057899 */ /* 0x000fe400080006ff */
[----:B------:R-:W-:Y:S02]  /*21e0*/  F2FP.BF16.F32.PACK_AB R0, R3, R0 ;  /* 0x000000000300723e */ /* 0x000fe400000010ff */
[----:B------:R-:W-:-:S05]  /*21f0*/  IMAD.U32 R5, RZ, RZ, UR8 ;  /* 0x00000008ff057e24 */ /* 0x000fca000f8e00ff */
[----:B------:R-:W-:-:S04]  /*2200*/  IADD3 R4, P0, P1, R4, UR5, R5 ;  /* 0x0000000504047c10 */ /* 0x000fc8000f91e005 */
[----:B------:R-:W-:Y:S02]  /*2210*/  IADD3.X R5, PT, PT, RZ, RZ, RZ, P0, P1 ;  /* 0x000000ffff057210 */ /* 0x000fe400007e24ff */
[----:B---3--:R-:W-:-:S04]  /*2220*/  LEA R2, P0, R4, UR6, 0x1 ;  /* 0x0000000604027c11 */ /* 0x008fc8000f8008ff */
[----:B------:R-:W-:Y:S02]  /*2230*/  LEA.HI.X R3, R4, UR7, R5, 0x1, P0 ;  /* 0x0000000704037c11 */ /* 0x000fe400080f0c05 */
[----:B------:R-:W-:-:S03]  /*2240*/  PRMT R4, R0, 0x7632, R4 ;  /* 0x0000763200047816 */ /* 0x000fc60000000004 */
[----:B------:R-:W-:Y:S04]  /*2250*/  STG.E.U16 desc[UR36][R2.64], R0 ;  /* 0x0000000002007986 */ /* 0x000fe8000c101524 */
[----:B------:R-:W-:Y:S01]  /*2260*/  STG.E.U16 desc[UR36][R2.64+0x20], R4 ;  /* 0x0000200402007986 */ /* 0x000fe2000c101524 */
[----:B------:R-:W-:Y:S05]  /*2270*/  EXIT ;  /* 0x000000000000794d */ /* 0x000fea0003800000 */
.L_x_1366:
[----:B------:R-:W-:Y:S01]  /*2280*/  HFMA2 R12, -RZ, RZ, 0, 9.5367431640625e-07 ;  /* 0x00000010ff0c7431 */ /* 0x000fe200000001ff */
[----:B------:R-:W-:Y:S02]  /*2290*/  MOV R11, 0x1f ;  /* 0x0000001f000b7802 */ /* 0x000fe40000000f00 */
[----:B------:R-:W-:-:S07]  /*22a0*/  MOV R15, 0xffffffff ;  /* 0xffffffff000f7802 */ /* 0x000fce0000000f00 */
[----:B------:R-:W-:Y:S05]  /*22b0*/  WARPSYNC.COLLECTIVE R15, `(.L_x_1389) ;  /* 0x000000000f087348 */ /* 0x000fea0003c00000 */
[----:B------:R0:W1:Y:S02]  /*22c0*/  SHFL.BFLY P6, R14, R13, R12, R11 ;  /* 0x0c00000c0d0e7389 */ /* 0x00006400000c000b */
[----:B01----:R-:W-:Y:S05]  /*22d0*/  ENDCOLLECTIVE ;  /* 0x000000000000791b */ /* 0x003fea0003800000 */
.L_x_1389:
[----:B------:R-:W-:Y:S01]  /*22e0*/  IMAD.MOV.U32 R12, RZ, RZ, 0x8 ;  /* 0x00000008ff0c7424 */ /* 0x000fe200078e00ff */
[----:B------:R-:W-:-:S04]  /*22f0*/  FMNMX.FTZ R0, R14, -3.40282346638528859812e+38, !PT ;  /* 0xff7fffff0e007809 */ /* 0x000fc80007810000 */
[----:B------:R-:W-:-:S07]  /*2300*/  MOV R13, R0 ;  /* 0x00000000000d7202 */ /* 0x000fce0000000f00 */
[----:B------:R-:W-:Y:S05]  /*2310*/  WARPSYNC.COLLECTIVE R15, `(.L_x_1390) ;  /* 0x000000000f087348 */ /* 0x000fea0003c00000 */
[----:B------:R0:W1:Y:S02]  /*2320*/  SHFL.BFLY P6, R14, R13, R12, R11 ;  /* 0x0c00000c0d0e7389 */ /* 0x00006400000c000b */
[----:B01----:R-:W-:Y:S05]  /*2330*/  ENDCOLLECTIVE ;  /* 0x000000000000791b */ /* 0x003fea0003800000 */
.L_x_1390:
[----:B------:R-:W-:Y:S01]  /*2340*/  HFMA2 R12, -RZ, RZ, 0, 2.384185791015625e-07 ;  /* 0x00000004ff0c7431 */ /* 0x000fe200000001ff */
[----:B------:R-:W-:-:S04]  /*2350*/  FMNMX.FTZ R2, R0, R14, !PT ;  /* 0x0000000e00027209 */ /* 0x000fc80007810000 */
[----:B------:R-:W-:-:S07]  /*2360*/  MOV R13, R2 ;  /* 0x00000002000d7202 */ /* 0x000fce0000000f00 */
[----:B------:R-:W-:Y:S05]  /*2370*/  WARPSYNC.COLLECTIVE R15, `(.L_x_1391) ;  /* 0x000000000f087348 */ /* 0x000fea0003c00000 */
[----:B------:R0:W1:Y:S02]  /*2380*/  SHFL.BFLY P6, R14, R13, R12, R11 ;  /* 0x0c00000c0d0e7389 */ /* 0x00006400000c000b */
[----:B01----:R-:W-:Y:S05]  /*2390*/  ENDCOLLECTIVE ;  /* 0x000000000000791b */ /* 0x003fea0003800000 */
.L_x_1391:
[----:B------:R-:W-:Y:S01]  /*23a0*/  HFMA2 R12, -RZ, RZ, 0, 1.1920928955078125e-07 ;  /* 0x00000002ff0c7431 */ /* 0x000fe200000001ff */
[----:B------:R-:W-:-:S04]  /*23b0*/  FMNMX.FTZ R3, R2, R14, !PT ;  /* 0x0000000e02037209 */ /* 0x000fc80007810000 */
[----:B------:R-:W-:-:S07]  /*23c0*/  MOV R13, R3 ;  /* 0x00000003000d7202 */ /* 0x000fce0000000f00 */
[----:B------:R-:W-:Y:S05]  /*23d0*/  WARPSYNC.COLLECTIVE R15, `(.L_x_1392) ;  /* 0x000000000f087348 */ /* 0x000fea0003c00000 */
[----:B------:R0:W1:Y:S02]  /*23e0*/  SHFL.BFLY P6, R14, R13, R12, R11 ;  /* 0x0c00000c0d0e7389 */ /* 0x00006400000c000b */
[----:B01----:R-:W-:Y:S05]  /*23f0*/  ENDCOLLECTIVE ;  /* 0x000000000000791b */ /* 0x003fea0003800000 */
.L_x_1392:
[----:B------:R-:W-:Y:S05]  /*2400*/  BRA `(.L_x_1393) ;  /* 0xffffffe0000c7947 */ /* 0x000fea000383ffff */
.L_x_1394:
        /* <DEDUP_REMOVED lines=15> */
.L_x_27183:


//--------------------- .text._ZN4vllm25paged_attention_v2_kernelI13__nv_bfloat16hLi256ELi16ELi128ELNS_18Fp8KVCacheDataTypeE2ELb1ELi512EEEvPfS3_PT_PKS4_PKT0_SA_ifPKiSC_iPKfiiiSE_SE_iiiii --------------------------
	.section	.text._ZN4vllm25paged_attention_v2_kernelI13__nv_bfloat16hLi256ELi16ELi128ELNS_18Fp8KVCacheDataTypeE2ELb1ELi512EEEvPfS3_PT_PKS4_PKT0_SA_ifPKiSC_iPKfiiiSE_SE_iiiii,"ax",@progbits
	.align	128
        .global         _ZN4vllm25paged_attention_v2_kernelI13__nv_bfloat16hLi256ELi16ELi128ELNS_18Fp8KVCacheDataTypeE2ELb1ELi512EEEvPfS3_PT_PKS4_PKT0_SA_ifPKiSC_iPKfiiiSE_SE_iiiii
        .type           _ZN4vllm25paged_attention_v2_kernelI13__nv_bfloat16hLi256ELi16ELi128ELNS_18Fp8KVCacheDataTypeE2ELb1ELi512EEEvPfS3_PT_PKS4_PKT0_SA_ifPKiSC_iPKfiiiSE_SE_iiiii,@function
        .size           _ZN4vllm25paged_attention_v2_kernelI13__nv_bfloat16hLi256ELi16ELi128ELNS_18Fp8KVCacheDataTypeE2ELb1ELi512EEEvPfS3_PT_PKS4_PKT0_SA_ifPKiSC_iPKfiiiSE_SE_iiiii,(.L_x_27184 - _ZN4vllm25paged_attention_v2_kernelI13__nv_bfloat16hLi256ELi16ELi128ELNS_18Fp8KVCacheDataTypeE2ELb1ELi512EEEvPfS3_PT_PKS4_PKT0_SA_ifPKiSC_iPKfiiiSE_SE_iiiii)
        .other          _ZN4vllm25paged_attention_v2_kernelI13__nv_bfloat16hLi256ELi16ELi128ELNS_18Fp8KVCacheDataTypeE2ELb1ELi512EEEvPfS3_PT_PKS4_PKT0_SA_ifPKiSC_iPKfiiiSE_SE_iiiii,@"STO_CUDA_ENTRY STV_DEFAULT"
_ZN4vllm25paged_attention_v2_kernelI13__nv_bfloat16hLi256ELi16ELi128ELNS_18Fp8KVCacheDataTypeE2ELb1ELi512EEEvPfS3_PT_PKS4_PKT0_SA_ifPKiSC_iPKfiiiSE_SE_iiiii:
.text._ZN4vllm25paged_attention_v2_kernelI13__nv_bfloat16hLi256ELi16ELi128ELNS_18Fp8KVCacheDataTypeE2ELb1ELi512EEEvPfS3_PT_PKS4_PKT0_SA_ifPKiSC_iPKfiiiSE_SE_iiiii:
        /* <DEDUP_REMOVED lines=13> */
[----:B------:R-:W2:Y:S02]  /*00d0*/  LDCU UR38, c[0x0][0x378] ;  /* 0x00006f00ff2677ac */ /* 0x000ea40008000800 */
[----:B------:R-:W-:Y:S01]  /*00e0*/  IABS R12, R5 ;  /* 0x00000005000c7213 */ /* 0x000fe20000000000 */
[----:B------:R-:W3:Y:S02]  /*00f0*/  S2R R18, SR_CTAID.X ;  /* 0x0000000000127919 */ /* 0x000ee40000002500 */
        /* <DEDUP_REMOVED lines=11> */
[----:B------:R0:W4:Y:S02]  /*01b0*/  F2I.FTZ.U32.TRUNC.NTZ R7, R6 ;  /* 0x0000000600077305 */ /* 0x000124000021f000 */
[----:B0-----:R-:W-:Y:S02]  /*01c0*/  HFMA2 R6, -RZ, RZ, 0, 0 ;  /* 0x00000000ff067431 */ /* 0x001fe400000001ff */
[----:B----4-:R-:W-:-:S04]  /*01d0*/  IMAD R0, R7, R4, RZ ;  /* 0x0000000407007224 */ /* 0x010fc800078e02ff */
[----:B------:R-:W-:-:S04]  /*01e0*/  IMAD.MOV R9, RZ, RZ, -R0 ;  /* 0x000000ffff097224 */ /* 0x000fc800078e0a00 */
[----:B------:R-:W-:Y:S01]  /*01f0*/  IMAD.HI.U32 R0, R7, R9, R6 ;  /* 0x0000000907007227 */ /* 0x000fe200078e0006 */
[----:B------:R-:W-:-:S03]  /*0200*/  LEA R6, R19, 0x20, 0x5 ;  /* 0x0000002013067811 */ /* 0x000fc600078e28ff */
[----:B------:R-:W-:Y:S01]  /*0210*/  IMAD.MOV.U32 R9, RZ, RZ, R12 ;  /* 0x000000ffff097224 */ /* 0x000fe200078e000c */
[----:B-1----:R-:W-:-:S03]  /*0220*/  SHF.R.U32.HI R12, RZ, 0x5, R16 ;  /* 0x00000005ff0c7819 */ /* 0x002fc60000011610 */
[----:B------:R-:W-:-:S04]  /*0230*/  IMAD.HI.U32 R7, R0, R9, RZ ;  /* 0x0000000900077227 */ /* 0x000fc800078e00ff */
[----:B------:R-:W-:Y:S01]  /*0240*/  IMAD R5, R19, 0x20, R12 ;  /* 0x0000002013057824 */ /* 0x000fe200078e020c */
[----:B------:R-:W-:-:S05]  /*0250*/  IADD3 R3, PT, PT, -R7, RZ, RZ ;  /* 0x000000ff07037210 */ /* 0x000fca0007ffe1ff */
[----:B------:R-:W-:Y:S01]  /*0260*/  IMAD R9, R4, R3, R9 ;  /* 0x0000000304097224 */ /* 0x000fe200078e0209 */
[----:B------:R-:W-:-:S04]  /*0270*/  IADD3 R3, PT, PT, R8, 0xf, RZ ;  /* 0x0000000f08037810 */ /* 0x000fc80007ffe0ff */
[----:B------:R-:W-:Y:S02]  /*0280*/  ISETP.GT.U32.AND P3, PT, R4, R9, PT ;  /* 0x000000090400720c */ /* 0x000fe40003f64070 */
[----:B------:R-:W-:-:S04]  /*0290*/  SHF.R.U32.HI R3, RZ, 0x4, R3 ;  /* 0x00000004ff037819 */ /* 0x000fc80000011603 */
[----:B------:R-:W-:-:S05]  /*02a0*/  VIMNMX.U32 R6, PT, PT, R3, R6, PT ;  /* 0x0000000603067248 */ /* 0x000fca0003fe0000 */
[----:B------:R-:W-:Y:S02]  /*02b0*/  IMAD R12, R19, -0x20, R6 ;  /* 0xffffffe0130c7824 */ /* 0x000fe400078e0206 */
[----:B------:R-:W-:Y:S02]  /*02c0*/  @!P3 IMAD.IADD R9, R9, 0x1, -R4 ;  /* 0x000000010909b824 */ /* 0x000fe400078e0a04 */
[----:B------:R-:W-:Y:S01]  /*02d0*/  @!P3 VIADD R7, R7, 0x1 ;  /* 0x000000010707b836 */ /* 0x000fe20000000000 */
[----:B------:R-:W-:Y:S02]  /*02e0*/  ISETP.NE.AND P3, PT, R2, RZ, PT ;  /* 0x000000ff0200720c */ /* 0x000fe40003f65270 */
[----:B------:R-:W-:Y:S01]  /*02f0*/  ISETP.GE.U32.AND P0, PT, R9, R4, PT ;  /* 0x000000040900720c */ /* 0x000fe20003f06070 */
[----:B---3--:R-:W-:Y:S01]  /*0300*/  @P1 IMAD R9, R17, R13, R18 ;  /* 0x0000000d11091224 */ /* 0x008fe200078e0212 */
[----:B------:R-:W-:-:S03]  /*0310*/  LEA R3, R12, R11, 0x4 ;  /* 0x0000000b0c037211 */ /* 0x000fc600078e20ff */
[----:B------:R-:W-:Y:S01]  /*0320*/  @P1 IMAD R9, R9, R10, 0x1 ;  /* 0x0000000109091424 */ /* 0x000fe200078e020a */
[----:B------:R-:W-:-:S07]  /*0330*/  VIMNMX R8, PT, PT, R8, R3, PT ;  /* 0x0000000308087248 */ /* 0x000fce0003fe0100 */
[----:B------:R-:W-:Y:S02]  /*0340*/  @P0 IADD3 R7, PT, PT, R7, 0x1, RZ ;  /* 0x0000000107070810 */ /* 0x000fe40007ffe0ff */
[----:B------:R-:W-:-:S03]  /*0350*/  ISETP.GE.U32.AND P0, PT, R5, R6, PT ;  /* 0x000000060500720c */ /* 0x000fc60003f06070 */
[----:B------:R-:W-:Y:S01]  /*0360*/  @!P2 IMAD.MOV R7, RZ, RZ, -R7 ;  /* 0x000000ffff07a224 */ /* 0x000fe200078e0a07 */
[----:B------:R-:W-:Y:S01]  /*0370*/  @!P3 LOP3.LUT R7, RZ, R2, RZ, 0x33, !PT ;  /* 0x00000002ff07b212 */ /* 0x000fe200078e33ff */
[----:B--2---:R-:W-:Y:S08]  /*0380*/  @P1 BRA `(.L_x_1395) ;  /* 0x0000000000dc1947 */ /* 0x004ff00003800000 */
[----:B------:R-:W0:Y:S01]  /*0390*/  LDC R12, c[0x0][0x3b0] ;  /* 0x0000ec00ff0c7b82 */ /* 0x000e220000000800 */
[----:B------:R-:W-:Y:S02]  /*03a0*/  IABS R15, R17 ;  /* 0x00000011000f7213 */ /* 0x000fe40000000000 */
        /* <DEDUP_REMOVED lines=8> */
[----:B------:R-:W-:-:S04]  /*0430*/  IMAD R13, R13, R14, RZ ;  /* 0x0000000e0d0d7224 */ /* 0x000fc800078e02ff */
[----:B------:R-:W-:Y:S01]  /*0440*/  IMAD.HI.U32 R3, R3, R13, R2 ;  /* 0x0000000d03037227 */ /* 0x000fe200078e0002 */
[----:B------:R-:W-:-:S03]  /*0450*/  LOP3.LUT R2, R17, R12, RZ, 0x3c, !PT ;  /* 0x0000000c11027212 */ /* 0x000fc600078e3cff */
[----:B------:R-:W-:Y:S01]  /*0460*/  IMAD.MOV.U32 R13, RZ, RZ, R15 ;  /* 0x000000ffff0d7224 */ /* 0x000fe200078e000f */
[----:B------:R-:W-:-:S03]  /*0470*/  ISETP.GE.AND P3, PT, R2, RZ, PT ;  /* 0x000000ff0200720c */ /* 0x000fc60003f66270 */
        /* <DEDUP_REMOVED lines=19> */
[----:B0-----:R-:W-:Y:S02]  /*05b0*/  IMAD.MOV.U32 R2, RZ, RZ, RZ ;  /* 0x000000ffff027224 */ /* 0x001fe400078e00ff */
[----:B-1----:R-:W-:-:S04]  /*05c0*/  IMAD.MOV R20, RZ, RZ, -R3 ;  /* 0x000000ffff147224 */ /* 0x002fc800078e0a03 */
[----:B------:R-:W-:Y:S01]  /*05d0*/  IMAD R15, R20, R13, RZ ;  /* 0x0000000d140f7224 */ /* 0x000fe200078e02ff */
[----:B------:R-:W-:-:S03]  /*05e0*/  MOV R20, R21 ;  /* 0x0000001500147202 */ /* 0x000fc60000000f00 */
        /* <DEDUP_REMOVED lines=9> */
[----:B------:R-:W-:-:S04]  /*0680*/  LOP3.LUT R13, R18, R9, RZ, 0x3c, !PT ;  /* 0x00000009120d7212 */ /* 0x000fc800078e3cff */
[----:B------:R-:W-:-:S06]  /*0690*/  ISETP.GE.AND P3, PT, R13, RZ, PT ;  /* 0x000000ff0d00720c */ /* 0x000fcc0003f66270 */
[----:B------:R-:W-:-:S07]  /*06a0*/  @P1 VIADD R3, R3, 0x1 ;  /* 0x0000000103031836 */ /* 0x000fce0000000000 */
[----:B------:R-:W-:Y:S02]  /*06b0*/  @!P3 IADD3 R3, PT, PT, -R3, RZ, RZ ;  /* 0x000000ff0303b210 */ /* 0x000fe40007ffe1ff */
[----:B------:R-:W-:-:S05]  /*06c0*/  @!P2 LOP3.LUT R3, RZ, R9, RZ, 0x33, !PT ;  /* 0x00000009ff03a212 */ /* 0x000fca00078e33ff */
[----:B0-----:R-:W-:-:S04]  /*06d0*/  IMAD R3, R2, R12, R3 ;  /* 0x0000000c02037224 */ /* 0x001fc800078e0203 */
[----:B------:R-:W-:-:S04]  /*06e0*/  IMAD.MOV R3, RZ, RZ, -R3 ;  /* 0x000000ffff037224 */ /* 0x000fc800078e0a03 */
[----:B------:R-:W-:-:S07]  /*06f0*/  IMAD R9, R10, R3, 0x1 ;  /* 0x000000010a097424 */ /* 0x000fce00078e0203 */
.L_x_1395:
[----:B------:R-:W-:Y:S01]  /*0700*/  BSSY.RECONVERGENT B6, `(.L_x_1396) ;  /* 0x0000042000067945 */ /* 0x000fe20003800200 */
[----:B------:R-:W-:Y:S01]  /*0710*/  SHF.R.U32.HI R2, RZ, 0x1, R16 ;  /* 0x00000001ff027819 */ /* 0x000fe20000011610 */
[----:B------:R-:W-:Y:S01]  /*0720*/  IMAD.IADD R10, R8, 0x1, -R11 ;  /* 0x00000001080a7824 */ /* 0x000fe200078e0a0b */
[----:B------:R-:W-:Y:S02]  /*0730*/  LOP3.LUT R16, R16, 0x1, RZ, 0xc0, !PT ;  /* 0x0000000110107812 */ /* 0x000fe400078ec0ff */
[----:B------:R-:W-:Y:S01]  /*0740*/  MOV R14, R4 ;  /* 0x00000004000e7202 */ /* 0x000fe20000000f00 */
[----:B------:R-:W-:Y:S06]  /*0750*/  @P0 BRA `(.L_x_1397) ;  /* 0x0000000000f00947 */ /* 0x000fec0003800000 */
[----:B------:R-:W0:Y:S01]  /*0760*/  LDC R21, c[0x0][0x400] ;  /* 0x00010000ff157b82 */ /* 0x000e220000000800 */
[----:B------:R-:W1:Y:S01]  /*0770*/  LDCU UR4, c[0x0][0x3fc] ;  /* 0x00007f80ff0477ac */ /* 0x000e620008000800 */
[----:B------:R-:W-:-:S04]  /*0780*/  LOP3.LUT R2, R2, 0xf, RZ, 0xc0, !PT ;  /* 0x0000000f02027812 */ /* 0x000fc800078ec0ff */
[----:B------:R-:W-:Y:S01]  /*0790*/  IADD3 R11, PT, PT, -R11, R2, RZ ;  /* 0x000000020b0b7210 */ /* 0x000fe20007ffe1ff */
[----:B------:R-:W-:Y:S01]  /*07a0*/  IMAD.MOV.U32 R2, RZ, RZ, RZ ;  /* 0x000000ffff027224 */ /* 0x000fe200078e00ff */
[----:B------:R-:W2:Y:S01]  /*07b0*/  LDC R12, c[0x0][0x404] ;  /* 0x00010100ff0c7b82 */ /* 0x000ea20000000800 */
[----:B0-----:R-:W-:Y:S02]  /*07c0*/  IABS R13, R21 ;  /* 0x00000015000d7213 */ /* 0x001fe40000000000 */
[----:B------:R-:W-:Y:S02]  /*07d0*/  ISETP.NE.AND P1, PT, R21, RZ, PT ;  /* 0x000000ff1500720c */ /* 0x000fe40003f25270 */
[----:B------:R-:W0:Y:S01]  /*07e0*/  I2F.RP R4, R13 ;  /* 0x0000000d00047306 */ /* 0x000e220000209400 */
[----:B--2---:R-:W-:-:S07]  /*07f0*/  ISETP.NE.AND P2, PT, R12, RZ, PT ;  /* 0x000000ff0c00720c */ /* 0x004fce0003f45270 */
[----:B0-----:R-:W0:Y:S02]  /*0800*/  MUFU.RCP R4, R4 ;  /* 0x0000000400047308 */ /* 0x001e240000001000 */
[----:B0-----:R-:W-:Y:S02]  /*0810*/  IADD3 R3, PT, PT, R4, 0xffffffe, RZ ;  /* 0x0ffffffe04037810 */ /* 0x001fe40007ffe0ff */
[----:B------:R-:W-:-:S04]  /*0820*/  IABS R4, R12 ;  /* 0x0000000c00047213 */ /* 0x000fc80000000000 */
[----:B------:R-:W0:Y:S02]  /*0830*/  F2I.FTZ.U32.TRUNC.NTZ R3, R3 ;  /* 0x0000000300037305 */ /* 0x000e24000021f000 */
[----:B0-----:R-:W-:-:S04]  /*0840*/  IMAD.MOV R20, RZ, RZ, -R3 ;  /* 0x000000ffff147224 */ /* 0x001fc800078e0a03 */
[----:B------:R-:W-:-:S04]  /*0850*/  IMAD R15, R20, R13, RZ ;  /* 0x0000000d140f7224 */ /* 0x000fc800078e02ff */
[----:B------:R-:W-:Y:S01]  /*0860*/  IMAD.HI.U32 R2, R3, R15, R2 ;  /* 0x0000000f03027227 */ /* 0x000fe200078e0002 */
[----:B------:R-:W-:-:S03]  /*0870*/  MOV R15, R5 ;  /* 0x00000005000f7202 */ /* 0x000fc60000000f00 */
[----:B-1----:R-:W-:-:S07]  /*0880*/  VIADD R3, R7, -UR4 ;  /* 0x8000000407037c36 */ /* 0x002fce0008000000 */
.L_x_1399:
[----:B------:R-:W-:-:S04]  /*0890*/  SHF.L.U32 R20, R15, 0x4, RZ ;  /* 0x000000040f147819 */ /* 0x000fc800000006ff */
        /* <DEDUP_REMOVED lines=28> */
[----:B------:R-:W-:Y:S01]  /*0a60*/  ISETP.NE.AND P0, PT, R16, RZ, PT ;  /* 0x000000ff1000720c */ /* 0x000fe20003f05270 */
[----:B------:R-:W-:-:S12]  /*0a70*/  VIADD R15, R15, 0x4 ;  /* 0x000000040f0f7836 */ /* 0x000fd80000000000 */
[----:B------:R-:W0:Y:S01]  /*0a80*/  @!P0 S2R R24, SR_CgaCtaId ;  /* 0x0000000000188919 */ /* 0x000e220000008800 */
[----:B------:R-:W-:Y:S01]  /*0a90*/  @!P0 MOV R23, 0x400 ;  /* 0x0000040000178802 */ /* 0x000fe20000000f00 */
[----:B------:R-:W-:-:S03]  /*0aa0*/  @!P0 IMAD.IADD R20, R11, 0x1, R20 ;  /* 0x000000010b148824 */ /* 0x000fc600078e0214 */
[----:B------:R-:W-:-:S04]  /*0ab0*/  @!P0 IADD3 R23, PT, PT, R23, 0x20, RZ ;  /* 0x0000002017178810 */ /* 0x000fc80007ffe0ff */
[----:B0-----:R-:W-:-:S04]  /*0ac0*/  @!P0 LEA R23, R24, R23, 0x18 ;  /* 0x0000001718178211 */ /* 0x001fc800078ec0ff */
[----:B------:R-:W-:Y:S02]  /*0ad0*/  @!P0 LEA R20, R20, R23, 0x2 ;  /* 0x0000001714148211 */ /* 0x000fe400078e10ff */
[----:B------:R-:W-:-:S05]  /*0ae0*/  @!P0 MOV R23, 0xff7fffff ;  /* 0xff7fffff00178802 */ /* 0x000fca0000000f00 */
[----:B------:R0:W-:Y:S01]  /*0af0*/  @!P0 STS [R20], R23 ;  /* 0x0000001714008388 */ /* 0x0001e20000000800 */
[----:B------:R-:W-:-:S13]  /*0b00*/  ISETP.GE.U32.AND P0, PT, R15, R6, PT ;  /* 0x000000060f00720c */ /* 0x000fda0003f06070 */
[----:B0-----:R-:W-:Y:S05]  /*0b10*/  @!P0 BRA `(.L_x_1399) ;  /* 0xfffffffc005c8947 */ /* 0x001fea000383ffff */
.L_x_1397:
[----:B------:R-:W-:Y:S05]  /*0b20*/  BSYNC.RECONVERGENT B6 ;  /* 0x0000000000067941 */ /* 0x000fea0003800200 */
.L_x_1396:
[----:B------:R-:W0:Y:S01]  /*0b30*/  S2R R23, SR_TID.X ;  /* 0x0000000000177919 */ /* 0x000e220000002100 */
[----:B------:R-:W-:Y:S01]  /*0b40*/  UMOV UR4, 0xffffffff ;  /* 0xffffffff00047882 */ /* 0x000fe20000000000 */
[----:B------:R-:W-:Y:S02]  /*0b50*/  MOV R13, 0xff7fffff ;  /* 0xff7fffff000d7802 */ /* 0x000fe40000000f00 */
[----:B0-----:R-:W-:Y:S02]  /*0b60*/  LOP3.LUT R21, R23, 0x1f, RZ, 0xc0, !PT ;  /* 0x0000001f17157812 */ /* 0x001fe400078ec0ff */
[----:B------:R-:W-:Y:S01]  /*0b70*/  SHF.R.U32.HI R20, RZ, 0x5, R23 ;  /* 0x00000005ff147819 */ /* 0x000fe20000011617 */
        /* <DEDUP_REMOVED lines=8> */
.L_x_1441:
        /* <DEDUP_REMOVED lines=41> */
.L_x_1405:
        /* <DEDUP_REMOVED lines=9> */
[----:B0-----:R-:W-:Y:S01]  /*0f20*/  VIADD R12, R12, 0x200 ;  /* 0x000002000c0c7836 */ /* 0x001fe20000000000 */
[----:B------:R-:W-:Y:S06]  /*0f30*/  @P4 BRA `(.L_x_1405) ;  /* 0xfffffffc00d44947 */ /* 0x000fec000383ffff */
.L_x_1404:
[----:B------:R-:W-:Y:S05]  /*0f40*/  BSYNC.RECONVERGENT B1 ;  /* 0x0000000000017941 */ /* 0x000fea0003800200 */
.L_x_1403:
        /* <DEDUP_REMOVED lines=12> */
.L_x_1408:
[----:B------:R-:W0:Y:S01]  /*1010*/  LDS R25, [R3+-0x400] ;  /* 0xfffc000003197984 */ /* 0x000e220000000800 */
[----:B------:R-:W-:-:S03]  /*1020*/  VIADD R13, R13, 0x800 ;  /* 0x000008000d0d7836 */ /* 0x000fc60000000000 */
[----:B------:R-:W1:Y:S02]  /*1030*/  LDS R27, [R3+-0x200] ;  /* 0xfffe0000031b7984 */ /* 0x000e640000000800 */
[----:B------:R-:W-:Y:S02]  /*1040*/  ISETP.GE.AND P4, PT, R13, R12, PT ;  /* 0x0000000c0d00720c */ /* 0x000fe40003f86270 */
        /* <DEDUP_REMOVED lines=8> */
[----:B------:R-:W1:Y:S01]  /*10d0*/  LDS R27, [R3+0x400] ;  /* 0x00040000031b7984 */ /* 0x000e620000000800 */
[----:B------:R-:W-:Y:S01]  /*10e0*/  FMUL.FTZ R28, R29, 1.4426950216293334961 ;  /* 0x3fb8aa3b1d1c7820 */ /* 0x000fe20000410000 */
[----:B---3--:R-:W-:Y:S02]  /*10f0*/  FADD.FTZ R26, -R2, R15 ;  /* 0x0000000f021a7221 */ /* 0x008fe40000010100 */
[----:B------:R2:W3:Y:S02]  /*1100*/  MUFU.EX2 R15, R25 ;  /* 0x00000019000f7308 */ /* 0x0004e40000000800 */
[----:B------:R-:W-:Y:S02]  /*1110*/  FMUL.FTZ R26, R26, 1.4426950216293334961 ;  /* 0x3fb8aa3b1a1a7820 */ /* 0x000fe40000410000 */
[----:B------:R-:W4:Y:S04]  /*1120*/  MUFU.EX2 R28, R28 ;  /* 0x0000001c001c7308 */ /* 0x000f280000000800 */
[----:B------:R-:W5:Y:S01]  /*1130*/  MUFU.EX2 R26, R26 ;  /* 0x0000001a001a7308 */ /* 0x000f620000000800 */
[----:B0-----:R-:W-:Y:S01]  /*1140*/  FADD.FTZ R14, R24, R14 ;  /* 0x0000000e180e7221 */ /* 0x001fe20000010000 */
[----:B--2---:R-:W0:Y:S03]  /*1150*/  LDS R25, [R3+0xa00] ;  /* 0x000a000003197984 */ /* 0x004e260000000800 */
[----:B---3--:R-:W-:Y:S01]  /*1160*/  FADD.FTZ R29, R14, R15 ;  /* 0x0000000f0e1d7221 */ /* 0x008fe20000010000 */
[----:B------:R-:W-:Y:S03]  /*1170*/  STS [R3+-0x200], R15 ;  /* 0xfffe000f03007388 */ /* 0x000fe60000000800 */
[----:B----4-:R-:W-:Y:S01]  /*1180*/  FADD.FTZ R29, R29, R28 ;  /* 0x0000001c1d1d7221 */ /* 0x010fe20000010000 */
[----:B------:R-:W2:Y:S03]  /*1190*/  LDS R15, [R3+0x600] ;  /* 0x00060000030f7984 */ /* 0x000ea60000000800 */
[----:B-----5:R-:W-:Y:S01]  /*11a0*/  FADD.FTZ R14, R29, R26 ;  /* 0x0000001a1d0e7221 */ /* 0x020fe20000010000 */
[----:B------:R2:W-:Y:S04]  /*11b0*/  STS [R3+-0x400], R24 ;  /* 0xfffc001803007388 */ /* 0x0005e80000000800 */
[----:B------:R-:W3:Y:S04]  /*11c0*/  LDS R29, [R3+0x800] ;  /* 0x00080000031d7984 */ /* 0x000ee80000000800 */
[----:B------:R4:W-:Y:S04]  /*11d0*/  STS [R3+0x200], R26 ;  /* 0x0002001a03007388 */ /* 0x0009e80000000800 */
[----:B------:R5:W-:Y:S01]  /*11e0*/  STS [R3], R28 ;  /* 0x0000001c03007388 */ /* 0x000be20000000800 */
[C---:B-1----:R-:W-:Y:S01]  /*11f0*/  FADD.FTZ R27, -R2.reuse, R27 ;  /* 0x0000001b021b7221 */ /* 0x042fe20000010100 */
[C---:B0-----:R-:W-:Y:S01]  /*1200*/  FADD.FTZ R25, -R2.reuse, R25 ;  /* 0x0000001902197221 */ /* 0x041fe20000010100 */
[----:B--2---:R-:W-:-:S02]  /*1210*/  FADD.FTZ R24, -R2, R15 ;  /* 0x0000000f02187221 */ /* 0x004fc40000010100 */
[----:B------:R-:W-:-:S06]  /*1220*/  FMUL.FTZ R15, R27, 1.4426950216293334961 ;  /* 0x3fb8aa3b1b0f7820 */ /* 0x000fcc0000410000 */
[----:B------:R-:W0:Y:S01]  /*1230*/  MUFU.EX2 R15, R15 ;  /* 0x0000000f000f7308 */ /* 0x000e220000000800 */
[----:B---3--:R-:W-:Y:S01]  /*1240*/  FADD.FTZ R27, -R2, R29 ;  /* 0x0000001d021b7221 */ /* 0x008fe20000010100 */
[----:B------:R-:W-:Y:S01]  /*1250*/  FMUL.FTZ R29, R24, 1.4426950216293334961 ;  /* 0x3fb8aa3b181d7820 */ /* 0x000fe20000410000 */
[----:B------:R-:W-:Y:S02]  /*1260*/  FMUL.FTZ R24, R25, 1.4426950216293334961 ;  /* 0x3fb8aa3b19187820 */ /* 0x000fe40000410000 */
[----:B----4-:R-:W-:Y:S01]  /*1270*/  FMUL.FTZ R26, R27, 1.4426950216293334961 ;  /* 0x3fb8aa3b1b1a7820 */ /* 0x010fe20000410000 */
[----:B-----5:R1:W2:Y:S01]  /*1280*/  MUFU.EX2 R28, R29 ;  /* 0x0000001d001c7308 */ /* 0x0202a20000000800 */
[----:B------:R-:W3:Y:S03]  /*1290*/  LDS R27, [R3+0xc00] ;  /* 0x000c0000031b7984 */ /* 0x000ee60000000800 */
[----:B------:R-:W4:Y:S04]  /*12a0*/  MUFU.EX2 R24, R24 ;  /* 0x0000001800187308 */ /* 0x000f280000000800 */
[----:B------:R-:W5:Y:S01]  /*12b0*/  MUFU.EX2 R26, R26 ;  /* 0x0000001a001a7308 */ /* 0x000f620000000800 */
[----:B0-----:R-:W-:Y:S01]  /*12c0*/  FADD.FTZ R25, R14, R15 ;  /* 0x0000000f0e197221 */ /* 0x001fe20000010000 */
[----:B-1----:R-:W0:Y:S03]  /*12d0*/  LDS R29, [R3+0xe00] ;  /* 0x000e0000031d7984 */ /* 0x002e260000000800 */
[----:B--2---:R-:W-:Y:S01]  /*12e0*/  FADD.FTZ R25, R25, R28 ;  /* 0x0000001c19197221 */ /* 0x004fe20000010000 */
[----:B------:R1:W-:Y:S04]  /*12f0*/  STS [R3+0x400], R15 ;  /* 0x0004000f03007388 */ /* 0x0003e80000000800 */
[----:B----4-:R-:W-:Y:S01]  /*1300*/  STS [R3+0xa00], R24 ;  /* 0x000a001803007388 */ /* 0x010fe20000000800 */
[----:B-----5:R-:W-:-:S03]  /*1310*/  FADD.FTZ R25, R25, R26 ;  /* 0x0000001a19197221 */ /* 0x020fc60000010000 */
[----:B------:R2:W-:Y:S01]  /*1320*/  STS [R3+0x600], R28 ;  /* 0x0006001c03007388 */ /* 0x0005e20000000800 */
[----:B------:R-:W-:-:S03]  /*1330*/  FADD.FTZ R14, R25, R24 ;  /* 0x00000018190e7221 */ /* 0x000fc60000010000 */
[----:B------:R-:W-:Y:S04]  /*1340*/  STS [R3+0x800], R26 ;  /* 0x0008001a03007388 */ /* 0x000fe80000000800 */
[----:B------:R-:W4:Y:S04]  /*1350*/  LDS R24, [R3+0x1000] ;  /* 0x0010000003187984 */ /* 0x000f280000000800 */
[----:B------:R-:W5:Y:S01]  /*1360*/  LDS R25, [R3+0x1200] ;  /* 0x0012000003197984 */ /* 0x000f620000000800 */
[----:B---3--:R-:W-:-:S04]  /*1370*/  FADD.FTZ R27, -R2, R27 ;  /* 0x0000001b021b7221 */ /* 0x008fc80000010100 */
[----:B-1----:R-:W-:Y:S01]  /*1380*/  FMUL.FTZ R15, R27, 1.4426950216293334961 ;  /* 0x3fb8aa3b1b0f7820 */ /* 0x002fe20000410000 */
[----:B0-----:R-:W-:-:S05]  /*1390*/  FADD.FTZ R29, -R2, R29 ;  /* 0x0000001d021d7221 */ /* 0x001fca0000010100 */
[----:B------:R-:W0:Y:S01]  /*13a0*/  MUFU.EX2 R15, R15 ;  /* 0x0000000f000f7308 */ /* 0x000e220000000800 */
[----:B--2---:R-:W-:Y:S02]  /*13b0*/  FMUL.FTZ R28, R29, 1.4426950216293334961 ;  /* 0x3fb8aa3b1d1c7820 */ /* 0x004fe40000410000 */
[----:B------:R-:W1:Y:S04]  /*13c0*/  LDS R29, [R3+0x1600] ;  /* 0x00160000031d7984 */ /* 0x000e680000000800 */
[----:B------:R-:W2:Y:S01]  /*13d0*/  MUFU.EX2 R28, R28 ;  /* 0x0000001c001c7308 */ /* 0x000ea20000000800 */
[----:B0-----:R-:W-:Y:S01]  /*13e0*/  STS [R3+0xc00], R15 ;  /* 0x000c000f03007388 */ /* 0x001fe20000000800 */
[----:B----4-:R-:W-:-:S03]  /*13f0*/  FADD.FTZ R27, -R2, R24 ;  /* 0x00000018021b7221 */ /* 0x010fc60000010100 */
[----:B--2---:R-:W-:Y:S01]  /*1400*/  STS [R3+0xe00], R28 ;  /* 0x000e001c03007388 */ /* 0x004fe20000000800 */
[----:B-----5:R-:W-:Y:S01]  /*1410*/  FADD.FTZ R25, -R2, R25 ;  /* 0x0000001902197221 */ /* 0x020fe20000010100 */
[----:B------:R-:W-:Y:S02]  /*1420*/  FMUL.FTZ R26, R27, 1.4426950216293334961 ;  /* 0x3fb8aa3b1b1a7820 */ /* 0x000fe40000410000 */
[----:B------:R-:W0:Y:S01]  /*1430*/  LDS R27, [R3+0x1400] ;  /* 0x00140000031b7984 */ /* 0x000e220000000800 */
[----:B------:R-:W-:Y:S01]  /*1440*/  FMUL.FTZ R24, R25, 1.4426950216293334961 ;  /* 0x3fb8aa3b19187820 */ /* 0x000fe20000410000 */
[----:B------:R-:W-:Y:S02]  /*1450*/  FADD.FTZ R25, R14, R15 ;  /* 0x0000000f0e197221 */ /* 0x000fe40000010000 */
[----:B------:R-:W2:Y:S02]  /*1460*/  MUFU.EX2 R26, R26 ;  /* 0x0000001a001a7308 */ /* 0x000ea40000000800 */
[----:B------:R-:W-:-:S02]  /*1470*/  FADD.FTZ R25, R25, R28 ;  /* 0x0000001c19197221 */ /* 0x000fc40000010000 */
[----:B------:R-:W3:Y:S02]  /*1480*/  MUFU.EX2 R24, R24 ;  /* 0x0000001800187308 */ /* 0x000ee40000000800 */
[----:B--2---:R-:W-:Y:S01]  /*1490*/  FADD.FTZ R25, R25, R26 ;  /* 0x0000001a19197221 */ /* 0x004fe20000010000 */
[C---:B-1----:R-:W-:Y:S01]  /*14a0*/  FADD.FTZ R29, -R2.reuse, R29 ;  /* 0x0000001d021d7221 */ /* 0x042fe20000010100 */
[----:B------:R-:W-:Y:S02]  /*14b0*/  STS [R3+0x1000], R26 ;  /* 0x0010001a03007388 */ /* 0x000fe40000000800 */
[----:B---3--:R-:W-:Y:S01]  /*14c0*/  FADD.FTZ R14, R25, R24 ;  /* 0x00000018190e7221 */ /* 0x008fe20000010000 */
[----:B------:R-:W-:Y:S01]  /*14d0*/  FMUL.FTZ R29, R29, 1.4426950216293334961 ;  /* 0x3fb8aa3b1d1d7820 */ /* 0x000fe20000410000 */
[----:B------:R-:W-:Y:S04]  /*14e0*/  STS [R3+0x1200], R24 ;  /* 0x0012001803007388 */ /* 0x000fe80000000800 */
[----:B------:R-:W1:Y:S04]  /*14f0*/  LDS R24, [R3+0x1800] ;  /* 0x0018000003187984 */ /* 0x000e680000000800 */
[----:B------:R-:W2:Y:S01]  /*1500*/  LDS R25, [R3+0x1a00] ;  /* 0x001a000003197984 */ /* 0x000ea20000000800 */
[----:B0-----:R-:W-:-:S04]  /*1510*/  FADD.FTZ R27, -R2, R27 ;  /* 0x0000001b021b7221 */ /* 0x001fc80000010100 */
[----:B------:R-:W-:-:S06]  /*1520*/  FMUL.FTZ R15, R27, 1.4426950216293334961 ;  /* 0x3fb8aa3b1b0f7820 */ /* 0x000fcc0000410000 */
[----:B------:R-:W0:Y:S02]  /*1530*/  MUFU.EX2 R15, R15 ;  /* 0x0000000f000f7308 */ /* 0x000e240000000800 */
[----:B0-----:R-:W-:Y:S01]  /*1540*/  STS [R3+0x1400], R15 ;  /* 0x0014000f03007388 */ /* 0x001fe20000000800 */
[C---:B-1----:R-:W-:Y:S02]  /*1550*/  FADD.FTZ R27, -R2.reuse, R24 ;  /* 0x00000018021b7221 */ /* 0x042fe40000010100 */
[----:B------:R-:W0:Y:S01]  /*1560*/  MUFU.EX2 R24, R29 ;  /* 0x0000001d00187308 */ /* 0x000e220000000800 */
[----:B--2---:R-:W-:Y:S01]  /*1570*/  FADD.FTZ R25, -R2, R25 ;  /* 0x0000001902197221 */ /* 0x004fe20000010100 */
[----:B------:R-:W-:-:S03]  /*1580*/  FMUL.FTZ R27, R27, 1.4426950216293334961 ;  /* 0x3fb8aa3b1b1b7820 */ /* 0x000fc60000410000 */
[----:B------:R-:W-:Y:S01]  /*1590*/  FMUL.FTZ R28, R25, 1.4426950216293334961 ;  /* 0x3fb8aa3b191c7820 */ /* 0x000fe20000410000 */
[----:B------:R-:W1:Y:S01]  /*15a0*/  MUFU.EX2 R26, R27 ;  /* 0x0000001b001a7308 */ /* 0x000e620000000800 */
[----:B------:R-:W-:-:S04]  /*15b0*/  FADD.FTZ R25, R14, R15 ;  /* 0x0000000f0e197221 */ /* 0x000fc80000010000 */
[----:B------:R-:W2:Y:S01]  /*15c0*/  MUFU.EX2 R28, R28 ;  /* 0x0000001c001c7308 */ /* 0x000ea20000000800 */
[----:B0-----:R-:W-:Y:S01]  /*15d0*/  FADD.FTZ R25, R25, R24 ;  /* 0x0000001819197221 */ /* 0x001fe20000010000 */
[----:B------:R-:W-:Y:S03]  /*15e0*/  STS [R3+0x1600], R24 ;  /* 0x0016001803007388 */ /* 0x000fe60000000800 */
[----:B-1----:R-:W-:Y:S01]  /*15f0*/  FADD.FTZ R25, R25, R26 ;  /* 0x0000001a19197221 */ /* 0x002fe20000010000 */
[----:B------:R-:W-:Y:S04]  /*1600*/  STS [R3+0x1800], R26 ;  /* 0x0018001a03007388 */ /* 0x000fe80000000800 */
[----:B--2---:R0:W-:Y:S01]  /*1610*/  STS [R3+0x1a00], R28 ;  /* 0x001a001c03007388 */ /* 0x0041e20000000800 */
[----:B------:R-:W-:Y:S01]  /*1620*/  FADD.FTZ R14, R25, R28 ;  /* 0x0000001c190e7221 */ /* 0x000fe20000010000 */
[----:B0-----:R-:W-:Y:S01]  /*1630*/  IADD3 R3, PT, PT, R3, 0x2000, RZ ;  /* 0x0000200003037810 */ /* 0x001fe20007ffe0ff */
[----:B------:R-:W-:Y:S06]  /*1640*/  @!P4 BRA `(.L_x_1408) ;  /* 0xfffffff80070c947 */ /* 0x000fec000383ffff */
.L_x_1407:
[----:B------:R-:W-:Y:S05]  /*1650*/  BSYNC.RECONVERGENT B1 ;  /* 0x0000000000017941 */ /* 0x000fea0003800200 */
.L_x_1406:
        /* <DEDUP_REMOVED lines=9> */
[----:B------:R-:W3:Y:S01]  /*16f0*/  LDS R29, [R3+0x600] ;  /* 0x00060000031d7984 */ /* 0x000ee20000000800 */
[----:B0-----:R-:W-:-:S04]  /*1700*/  FADD.FTZ R15, -R2, R15 ;  /* 0x0000000f020f7221 */ /* 0x001fc80000010100 */
[----:B------:R-:W-:Y:S01]  /*1710*/  FMUL.FTZ R24, R15, 1.4426950216293334961 ;  /* 0x3fb8aa3b0f187820 */ /* 0x000fe20000410000 */
[C---:B-1----:R-:W-:Y:S01]  /*1720*/  FADD.FTZ R25, -R2.reuse, R25 ;  /* 0x0000001902197221 */ /* 0x042fe20000010100 */
[----:B------:R-:W0:Y:S01]  /*1730*/  LDS R15, [R3+0x200] ;  /* 0x00020000030f7984 */ /* 0x000e220000000800 */
[C---:B--2---:R-:W-:Y:S02]  /*1740*/  FADD.FTZ R27, -R2.reuse, R27 ;  /* 0x0000001b021b7221 */ /* 0x044fe40000010100 */
[----:B------:R-:W-:Y:S01]  /*1750*/  FMUL.FTZ R26, R25, 1.4426950216293334961 ;  /* 0x3fb8aa3b191a7820 */ /* 0x000fe20000410000 */
[----:B------:R-:W1:Y:S01]  /*1760*/  MUFU.EX2 R24, R24 ;  /* 0x0000001800187308 */ /* 0x000e620000000800 */
[----:B------:R-:W2:Y:S01]  /*1770*/  LDS R25, [R3+0x400] ;  /* 0x0004000003197984 */ /* 0x000ea20000000800 */
[----:B------:R-:W-:Y:S01]  /*1780*/  FMUL.FTZ R27, R27, 1.4426950216293334961 ;  /* 0x3fb8aa3b1b1b7820 */ /* 0x000fe20000410000 */
[----:B---3--:R-:W-:Y:S02]  /*1790*/  FADD.FTZ R29, -R2, R29 ;  /* 0x0000001d021d7221 */ /* 0x008fe40000010100 */
[----:B------:R-:W3:Y:S04]  /*17a0*/  MUFU.EX2 R26, R26 ;  /* 0x0000001a001a7308 */ /* 0x000ee80000000800 */
[----:B------:R4:W5:Y:S01]  /*17b0*/  MUFU.EX2 R28, R27 ;  /* 0x0000001b001c7308 */ /* 0x0009620000000800 */
[----:B-1----:R-:W-:Y:S01]  /*17c0*/  FADD.FTZ R14, R14, R24 ;  /* 0x000000180e0e7221 */ /* 0x002fe20000010000 */
[----:B------:R-:W-:Y:S03]  /*17d0*/  STS [R3+-0x400], R24 ;  /* 0xfffc001803007388 */ /* 0x000fe60000000800 */
[----:B---3--:R-:W-:Y:S01]  /*17e0*/  FADD.FTZ R12, R14, R26 ;  /* 0x0000001a0e0c7221 */ /* 0x008fe20000010000 */
[----:B----4-:R-:W1:Y:S03]  /*17f0*/  LDS R27, [R3+0xa00] ;  /* 0x000a0000031b7984 */ /* 0x010e660000000800 */
[----:B-----5:R-:W-:Y:S01]  /*1800*/  FADD.FTZ R12, R12, R28 ;  /* 0x0000001c0c0c7221 */ /* 0x020fe20000010000 */
[----:B------:R-:W3:Y:S04]  /*1810*/  LDS R14, [R3+0x800] ;  /* 0x00080000030e7984 */ /* 0x000ee80000000800 */
[----:B------:R4:W-:Y:S04]  /*1820*/  STS [R3], R28 ;  /* 0x0000001c03007388 */ /* 0x0009e80000000800 */
[----:B------:R5:W-:Y:S01]  /*1830*/  STS [R3+-0x200], R26 ;  /* 0xfffe001a03007388 */ /* 0x000be20000000800 */
[----:B0-----:R-:W-:Y:S01]  /*1840*/  FADD.FTZ R15, -R2, R15 ;  /* 0x0000000f020f7221 */ /* 0x001fe20000010100 */
[----:B----4-:R-:W-:-:S03]  /*1850*/  FMUL.FTZ R28, R29, 1.4426950216293334961 ;  /* 0x3fb8aa3b1d1c7820 */ /* 0x010fc60000410000 */
[----:B------:R-:W-:Y:S01]  /*1860*/  FMUL.FTZ R15, R15, 1.4426950216293334961 ;  /* 0x3fb8aa3b0f0f7820 */ /* 0x000fe20000410000 */
[C---:B--2---:R-:W-:Y:S02]  /*1870*/  FADD.FTZ R25, -R2.reuse, R25 ;  /* 0x0000001902197221 */ /* 0x044fe40000010100 */
[----:B------:R-:W0:Y:S02]  /*1880*/  MUFU.EX2 R28, R28 ;  /* 0x0000001c001c7308 */ /* 0x000e240000000800 */
[----:B------:R-:W-:Y:S02]  /*1890*/  FMUL.FTZ R24, R25, 1.4426950216293334961 ;  /* 0x3fb8aa3b19187820 */ /* 0x000fe40000410000 */
[----:B------:R-:W2:Y:S04]  /*18a0*/  MUFU.EX2 R15, R15 ;  /* 0x0000000f000f7308 */ /* 0x000ea80000000800 */
[----:B------:R-:W4:Y:S01]  /*18b0*/  MUFU.EX2 R24, R24 ;  /* 0x0000001800187308 */ /* 0x000f220000000800 */
[----:B0-----:R-:W-:Y:S01]  /*18c0*/  STS [R3+0x600], R28 ;  /* 0x0006001c03007388 */ /* 0x001fe20000000800 */
[----:B-1----:R-:W-:-:S03]  /*18d0*/  FADD.FTZ R27, -R2, R27 ;  /* 0x0000001b021b7221 */ /* 0x002fc60000010100 */
[----:B--2---:R-:W-:Y:S01]  /*18e0*/  STS [R3+0x200], R15 ;  /* 0x0002000f03007388 */ /* 0x004fe20000000800 */
[----:B---3--:R-:W-:Y:S01]  /*18f0*/  FADD.FTZ R14, -R2, R14 ;  /* 0x0000000e020e7221 */ /* 0x008fe20000010100 */
[----:B-----5:R-:W-:Y:S01]  /*1900*/  FMUL.FTZ R26, R27, 1.4426950216293334961 ;  /* 0x3fb8aa3b1b1a7820 */ /* 0x020fe20000410000 */
[----:B------:R-:W-:Y:S01]  /*1910*/  FADD.FTZ R27, R12, R15 ;  /* 0x0000000f0c1b7221 */ /* 0x000fe20000010000 */
[----:B----4-:R-:W-:Y:S01]  /*1920*/  STS [R3+0x400], R24 ;  /* 0x0004001803007388 */ /* 0x010fe20000000800 */
[----:B------:R-:W-:Y:S02]  /*1930*/  FMUL.FTZ R14, R14, 1.4426950216293334961 ;  /* 0x3fb8aa3b0e0e7820 */ /* 0x000fe40000410000 */
[----:B------:R-:W-:Y:S01]  /*1940*/  FADD.FTZ R27, R27, R24 ;  /* 0x000000181b1b7221 */ /* 0x000fe20000010000 */
[----:B------:R-:W0:Y:S03]  /*1950*/  MUFU.EX2 R26, R26 ;  /* 0x0000001a001a7308 */ /* 0x000e260000000800 */
[----:B------:R-:W-:Y:S01]  /*1960*/  FADD.FTZ R12, R27, R28 ;  /* 0x0000001c1b0c7221 */ /* 0x000fe20000010000 */
[----:B------:R-:W1:Y:S01]  /*1970*/  MUFU.EX2 R25, R14 ;  /* 0x0000000e00197308 */ /* 0x000e620000000800 */
[----:B0-----:R-:W-:Y:S02]  /*1980*/  STS [R3+0xa00], R26 ;  /* 0x000a001a03007388 */ /* 0x001fe40000000800 */
[----:B-1----:R-:W-:-:S02]  /*1990*/  FADD.FTZ R27, R12, R25 ;  /* 0x000000190c1b7221 */ /* 0x002fc40000010000 */
[----:B------:R0:W-:Y:S02]  /*19a0*/  STS [R3+0x800], R25 ;  /* 0x0008001903007388 */ /* 0x0001e40000000800 */
[----:B------:R-:W-:Y:S01]  /*19b0*/  FADD.FTZ R14, R27, R26 ;  /* 0x0000001a1b0e7221 */ /* 0x000fe20000010000 */
[----:B0-----:R-:W-:-:S07]  /*19c0*/  IADD3 R3, PT, PT, R3, 0x1000, RZ ;  /* 0x0000100003037810 */ /* 0x001fce0007ffe0ff */
.L_x_1410:
[----:B------:R-:W-:Y:S05]  /*19d0*/  BSYNC.RECONVERGENT B1 ;  /* 0x0000000000017941 */ /* 0x000fea0003800200 */
.L_x_1409:
        /* <DEDUP_REMOVED lines=26> */
.L_x_1402:
[----:B------:R-:W-:Y:S05]  /*1b80*/  BSYNC.RECONVERGENT B0 ;  /* 0x0000000000007941 */ /* 0x000fea0003800200 */
.L_x_1401:
[----:B----4-:R-:W1:Y:S01]  /*1b90*/  SHFL.BFLY PT, R3, R14, 0x10, 0x1f ;  /* 0x0e001f000e037f89 */ /* 0x010e6200000e0000 */
[----:B------:R-:W-:Y:S01]  /*1ba0*/  LEA R25, R0, R11, 0x18 ;  /* 0x0000000b00197211 */ /* 0x000fe200078ec0ff */
[----:B------:R-:W-:Y:S03]  /*1bb0*/  BSSY.RECONVERGENT B0, `(.L_x_1411) ;  /* 0x00000a0000007945 */ /* 0x000fe60003800200 */
[----:B------:R-:W-:Y:S01]  /*1bc0*/  LEA R20, R20, R25, 0x2 ;  /* 0x0000001914147211 */ /* 0x000fe200078e10ff */
        /* <DEDUP_REMOVED lines=39> */
.L_x_1415:
[----:B------:R-:W1:Y:S01]  /*1e40*/  LDS R15, [R12] ;  /* 0x000000000c0f7984 */ /* 0x000e620000000800 */
[----:B------:R-:W-:-:S05]  /*1e50*/  VIADD R14, R14, 0x1 ;  /* 0x000000010e0e7836 */ /* 0x000fca0000000000 */
[----:B------:R-:W-:Y:S01]  /*1e60*/  ISETP.NE.AND P0, PT, R14, RZ, PT ;  /* 0x000000ff0e00720c */ /* 0x000fe20003f05270 */
[----:B-1----:R-:W-:-:S05]  /*1e70*/  FMUL.FTZ R15, R15, R8 ;  /* 0x000000080f0f7220 */ /* 0x002fca0000410000 */
[----:B------:R1:W-:Y:S02]  /*1e80*/  STS [R12], R15 ;  /* 0x0000000f0c007388 */ /* 0x0003e40000000800 */
[----:B-1----:R-:W-:-:S05]  /*1e90*/  IADD3 R12, PT, PT, R12, 0x200, RZ ;  /* 0x000002000c0c7810 */ /* 0x002fca0007ffe0ff */
[----:B------:R-:W-:Y:S05]  /*1ea0*/  @P0 BRA `(.L_x_1415) ;  /* 0xfffffffc00e40947 */ /* 0x000fea000383ffff */
.L_x_1414:
[----:B------:R-:W-:Y:S05]  /*1eb0*/  BSYNC.RECONVERGENT B1 ;  /* 0x0000000000017941 */ /* 0x000fea0003800200 */
.L_x_1413:
        /* <DEDUP_REMOVED lines=12> */
.L_x_1418:
[----:B------:R-:W1:Y:S01]  /*1f80*/  LDS R27, [R0+-0x400] ;  /* 0xfffc0000001b7984 */ /* 0x000e620000000800 */
[----:B------:R-:W-:-:S03]  /*1f90*/  IADD3 R13, PT, PT, R13, 0x800, RZ ;  /* 0x000008000d0d7810 */ /* 0x000fc60007ffe0ff */
[----:B------:R-:W2:Y:S01]  /*1fa0*/  LDS R29, [R0+-0x200] ;  /* 0xfffe0000001d7984 */ /* 0x000ea20000000800 */
[----:B------:R-:W-:-:S03]  /*1fb0*/  ISETP.GE.AND P1, PT, R13, R12, PT ;  /* 0x0000000c0d00720c */ /* 0x000fc60003f26270 */
[----:B------:R-:W3:Y:S04]  /*1fc0*/  LDS R21, [R0+0x600] ;  /* 0x0006000000157984 */ /* 0x000ee80000000800 */
[----:B------:R-:W4:Y:S04]  /*1fd0*/  LDS R25, [R0+0x800] ;  /* 0x0008000000197984 */ /* 0x000f280000000800 */
[----:B------:R-:W5:Y:S04]  /*1fe0*/  LDS R15, [R0+0xa00] ;  /* 0x000a0000000f7984 */ /* 0x000f680000000800 */
[----:B------:R-:W0:Y:S04]  /*1ff0*/  LDS R11, [R0+0x400] ;  /* 0x00040000000b7984 */ /* 0x000e280000000800 */
[----:B------:R-:W0:Y:S04]  /*2000*/  LDS R24, [R0] ;  /* 0x0000000000187984 */ /* 0x000e280000000800 */
[----:B------:R-:W0:Y:S01]  /*2010*/  LDS R26, [R0+0x200] ;  /* 0x00020000001a7984 */ /* 0x000e220000000800 */
[----:B-1----:R-:W-:-:S03]  /*2020*/  FMUL.FTZ R14, R27, R8 ;  /* 0x000000081b0e7220 */ /* 0x002fc60000410000 */
[----:B------:R-:W1:Y:S01]  /*2030*/  LDS R27, [R0+0xe00] ;  /* 0x000e0000001b7984 */ /* 0x000e620000000800 */
        /* <DEDUP_REMOVED lines=9> */
[----:B------:R-:W-:Y:S01]  /*20d0*/  STS [R0+0xa00], R15 ;  /* 0x000a000f00007388 */ /* 0x000fe20000000800 */
[----:B------:R-:W-:-:S03]  /*20e0*/  FMUL.FTZ R24, R24, R8 ;  /* 0x0000000818187220 */ /* 0x000fc60000410000 */
[----:B------:R-:W0:Y:S01]  /*20f0*/  LDS R29, [R0+0xc00] ;  /* 0x000c0000001d7984 */ /* 0x000e220000000800 */
[----:B------:R-:W-:-:S03]  /*2100*/  FMUL.FTZ R26, R26, R8 ;  /* 0x000000081a1a7220 */ /* 0x000fc60000410000 */
[----:B------:R-:W2:Y:S04]  /*2110*/  LDS R11, [R0+0x1000] ;  /* 0x00100000000b7984 */ /* 0x000ea80000000800 */
[----:B------:R-:W3:Y:S04]  /*2120*/  LDS R20, [R0+0x1200] ;  /* 0x0012000000147984 */ /* 0x000ee80000000800 */
[----:B------:R-:W4:Y:S04]  /*2130*/  LDS R14, [R0+0x1400] ;  /* 0x00140000000e7984 */ /* 0x000f280000000800 */
[----:B------:R-:W5:Y:S01]  /*2140*/  LDS R25, [R0+0x1600] ;  /* 0x0016000000197984 */ /* 0x000f620000000800 */
[----:B-1----:R-:W-:-:S03]  /*2150*/  FMUL.FTZ R27, R27, R8 ;  /* 0x000000081b1b7220 */ /* 0x002fc60000410000 */
[----:B------:R-:W1:Y:S04]  /*2160*/  LDS R21, [R0+0x1800] ;  /* 0x0018000000157984 */ /* 0x000e680000000800 */
[----:B------:R-:W1:Y:S04]  /*2170*/  LDS R15, [R0+0x1a00] ;  /* 0x001a0000000f7984 */ /* 0x000e680000000800 */
[----:B------:R-:W-:Y:S04]  /*2180*/  STS [R0], R24 ;  /* 0x0000001800007388 */ /* 0x000fe80000000800 */
[----:B------:R-:W-:Y:S04]  /*2190*/  STS [R0+0x200], R26 ;  /* 0x0002001a00007388 */ /* 0x000fe80000000800 */
[----:B------:R-:W-:Y:S01]  /*21a0*/  STS [R0+0x400], R28 ;  /* 0x0004001c00007388 */ /* 0x000fe20000000800 */
[----:B0-----:R-:W-:-:S03]  /*21b0*/  FMUL.FTZ R29, R29, R8 ;  /* 0x000000081d1d7220 */ /* 0x001fc60000410000 */
        /* <DEDUP_REMOVED lines=9> */
[----:B-1----:R-:W-:-:S03]  /*2250*/  FMUL.FTZ R21, R21, R8 ;  /* 0x0000000815157220 */ /* 0x002fc60000410000 */
[----:B------:R-:W-:Y:S01]  /*2260*/  STS [R0+0x1600], R25 ;  /* 0x0016001900007388 */ /* 0x000fe20000000800 */
[----:B------:R-:W-:-:S03]  /*2270*/  FMUL.FTZ R15, R15, R8 ;  /* 0x000000080f0f7220 */ /* 0x000fc60000410000 */
[----:B------:R-:W-:Y:S04]  /*2280*/  STS [R0+0x1800], R21 ;  /* 0x0018001500007388 */ /* 0x000fe80000000800 */
[----:B------:R0:W-:Y:S02]  /*2290*/  STS [R0+0x1a00], R15 ;  /* 0x001a000f00007388 */ /* 0x0001e40000000800 */
[----:B0-----:R-:W-:Y:S01]  /*22a0*/  IADD3 R0, PT, PT, R0, 0x2000, RZ ;  /* 0x0000200000007810 */ /* 0x001fe20007ffe0ff */
[----:B------:R-:W-:Y:S06]  /*22b0*/  @!P1 BRA `(.L_x_1418) ;  /* 0xfffffffc00309947 */ /* 0x000fec000383ffff */
.L_x_1417:
[----:B------:R-:W-:Y:S05]  /*22c0*/  BSYNC.RECONVERGENT B1 ;  /* 0x0000000000017941 */ /* 0x000fea0003800200 */
.L_x_1416:
        /* <DEDUP_REMOVED lines=31> */
.L_x_1420:
[----:B------:R-:W-:Y:S05]  /*24c0*/  BSYNC.RECONVERGENT B1 ;  /* 0x0000000000017941 */ /* 0x000fea0003800200 */
.L_x_1419:
        /* <DEDUP_REMOVED lines=14> */
.L_x_1412:
[----:B------:R-:W-:Y:S05]  /*25b0*/  BSYNC.RECONVERGENT B0 ;  /* 0x0000000000007941 */ /* 0x000fea0003800200 */
.L_x_1411:
        /* <DEDUP_REMOVED lines=18> */
.L_x_1422:
[----:B------:R-:W-:Y:S05]  /*26e0*/  BSYNC.RECONVERGENT B0 ;  /* 0x0000000000007941 */ /* 0x000fea0003800200 */
.L_x_1421:
[----:B------:R-:W-:Y:S04]  /*26f0*/  BSSY.RECONVERGENT B6, `(.L_x_1423) ;  /* 0x000004c000067945 */ /* 0x000fe80003800200 */
[----:B------:R-:W-:Y:S05]  /*2700*/  @P1 BRA `(.L_x_1424) ;  /* 0x0000000400281947 */ /* 0x000fea0003800000 */
[----:B------:R-:W2:Y:S01]  /*2710*/  LDC R14, c[0x0][0x400] ;  /* 0x00010000ff0e7b82 */ /* 0x000ea20000000800 */
[----:B---3--:R-:W3:Y:S01]  /*2720*/  I2F.RP R12, R4 ;  /* 0x00000004000c7306 */ /* 0x008ee20000209400 */
[----:B------:R-:W4:Y:S06]  /*2730*/  LDCU UR4, c[0x0][0x3fc] ;  /* 0x00007f80ff0477ac */ /* 0x000f2c0008000800 */
[----:B-1----:R-:W1:Y:S01]  /*2740*/  LDC R8, c[0x0][0x404] ;  /* 0x00010100ff087b82 */ /* 0x002e620000000800 */
[----:B---3--:R-:W3:Y:S01]  /*2750*/  MUFU.RCP R12, R12 ;  /* 0x0000000c000c7308 */ /* 0x008ee20000001000 */
[----:B----4-:R-:W-:-:S02]  /*2760*/  IADD3 R7, PT, PT, R7, -UR4, RZ ;  /* 0x8000000407077c10 */ /* 0x010fc4000fffe0ff */
[----:B--2---:R-:W-:Y:S02]  /*2770*/  IABS R0, R14 ;  /* 0x0000000e00007213 */ /* 0x004fe40000000000 */
[----:B------:R-:W-:-:S03]  /*2780*/  ISETP.NE.AND P1, PT, R14, RZ, PT ;  /* 0x000000ff0e00720c */ /* 0x000fc60003f25270 */
[----:B------:R-:W2:Y:S01]  /*2790*/  I2F.RP R13, R0 ;  /* 0x00000000000d7306 */ /* 0x000ea20000209400 */
[----:B-1----:R-:W-:Y:S02]  /*27a0*/  ISETP.NE.AND P2, PT, R8, RZ, PT ;  /* 0x000000ff0800720c */ /* 0x002fe40003f45270 */
[----:B---3--:R-:W-:-:S05]  /*27b0*/  IADD3 R10, PT, PT, R12, 0xffffffe, RZ ;  /* 0x0ffffffe0c0a7810 */ /* 0x008fca0007ffe0ff */
[----:B------:R1:W3:Y:S08]  /*27c0*/  F2I.FTZ.U32.TRUNC.NTZ R11, R10 ;  /* 0x0000000a000b7305 */ /* 0x0002f0000021f000 */
[----:B--2---:R-:W0:Y:S01]  /*27d0*/  MUFU.RCP R13, R13 ;  /* 0x0000000d000d7308 */ /* 0x004e220000001000 */
[----:B-1----:R-:W-:Y:S01]  /*27e0*/  IMAD.MOV.U32 R10, RZ, RZ, RZ ;  /* 0x000000ffff0a7224 */ /* 0x002fe200078e00ff */
[----:B---3--:R-:W-:Y:S01]  /*27f0*/  IADD3 R15, PT, PT, RZ, -R11, RZ ;  /* 0x8000000bff0f7210 */ /* 0x008fe20007ffe0ff */
[----:B0-----:R-:W-:-:S04]  /*2800*/  VIADD R2, R13, 0xffffffe ;  /* 0x0ffffffe0d027836 */ /* 0x001fc80000000000 */
[----:B------:R-:W-:Y:S01]  /*2810*/  IMAD R13, R15, R4, RZ ;  /* 0x000000040f0d7224 */ /* 0x000fe200078e02ff */
[----:B------:R0:W1:Y:S03]  /*2820*/  F2I.FTZ.U32.TRUNC.NTZ R3, R2 ;  /* 0x0000000200037305 */ /* 0x000066000021f000 */
[----:B------:R-:W-:Y:S01]  /*2830*/  IMAD.HI.U32 R10, R11, R13, R10 ;  /* 0x0000000d0b0a7227 */ /* 0x000fe200078e000a */
[----:B------:R-:W-:-:S03]  /*2840*/  IABS R11, R8 ;  /* 0x00000008000b7213 */ /* 0x000fc60000000000 */
[----:B0-----:R-:W-:Y:S01]  /*2850*/  HFMA2 R2, -RZ, RZ, 0, 0 ;  /* 0x00000000ff027431 */ /* 0x001fe200000001ff */
[----:B-1----:R-:W-:-:S05]  /*2860*/  IADD3 R21, PT, PT, RZ, -R3, RZ ;  /* 0x80000003ff157210 */ /* 0x002fca0007ffe0ff */
[----:B------:R-:W-:-:S04]  /*2870*/  IMAD R15, R21, R0, RZ ;  /* 0x00000000150f7224 */ /* 0x000fc800078e02ff */
[----:B------:R-:W-:-:S04]  /*2880*/  IMAD.HI.U32 R2, R3, R15, R2 ;  /* 0x0000000f03027227 */ /* 0x000fc800078e0002 */
[----:B------:R-:W-:-:S07]  /*2890*/  IMAD.MOV.U32 R3, RZ, RZ, R11 ;  /* 0x000000ffff037224 */ /* 0x000fce00078e000b */
.L_x_1426:
        /* <DEDUP_REMOVED lines=33> */
.L_x_1425:
        /* <DEDUP_REMOVED lines=16> */
.L_x_1424:
[----:B------:R-:W-:Y:S05]  /*2bb0*/  BSYNC.RECONVERGENT B6 ;  /* 0x0000000000067941 */ /* 0x000fea0003800200 */
.L_x_1423:
[----:B------:R-:W4:Y:S01]  /*2bc0*/  S2R R28, SR_TID.X ;  /* 0x00000000001c7919 */ /* 0x000f220000002100 */
[----:B------:R-:W-:Y:S01]  /*2bd0*/  UMOV UR4, 0xffffffff ;  /* 0xffffffff00047882 */ /* 0x000fe20000000000 */
[----:B----4-:R-:W-:Y:S02]  /*2be0*/  LOP3.LUT R27, R28, 0x1f, RZ, 0xc0, !PT ;  /* 0x0000001f1c1b7812 */ /* 0x010fe400078ec0ff */
[----:B------:R-:W-:Y:S01]  /*2bf0*/  SHF.R.U32.HI R25, RZ, 0x5, R28 ;  /* 0x00000005ff197819 */ /* 0x000fe2000001161c */
[----:B------:R-:W-:Y:S06]  /*2c00*/  BRA.DIV UR4, `(.L_x_1427) ;  /* 0x0000000e04ec7947 */ /* 0x000fec000b800000 */
[----:B------:R-:W-:Y:S02]  /*2c10*/  CS2R R4, SRZ ;  /* 0x0000000000047805 */ /* 0x000fe4000001ff00 */
[----:B------:R-:W-:Y:S02]  /*2c20*/  CS2R R6, SRZ ;  /* 0x0000000000067805 */ /* 0x000fe4000001ff00 */
[----:B-1----:R-:W-:Y:S02]  /*2c30*/  CS2R R8, SRZ ;  /* 0x0000000000087805 */ /* 0x002fe4000001ff00 */
[----:B--2---:R-:W-:Y:S02]  /*2c40*/  CS2R R20, SRZ ;  /* 0x0000000000147805 */ /* 0x004fe4000001ff00 */
[----:B0--3--:R-:W-:Y:S01]  /*2c50*/  CS2R R2, SRZ ;  /* 0x0000000000027805 */ /* 0x009fe2000001ff00 */
[----:B------:R-:W-:Y:S01]  /*2c60*/  HFMA2 R26, -RZ, RZ, 0, 0 ;  /* 0x00000000ff1a7431 */ /* 0x000fe200000001ff */
[----:B------:R-:W-:Y:S01]  /*2c70*/  MOV R23, RZ ;  /* 0x000000ff00177202 */ /* 0x000fe20000000f00 */
[----:B------:R-:W-:Y:S01]  /*2c80*/  HFMA2 R0, -RZ, RZ, 0, 0 ;  /* 0x00000000ff007431 */ /* 0x000fe200000001ff */
[----:B------:R-:W-:Y:S01]  /*2c90*/  MOV R10, RZ ;  /* 0x000000ff000a7202 */ /* 0x000fe20000000f00 */
[----:B------:R-:W-:Y:S01]  /*2ca0*/  FADD.FTZ R4, RZ, R4 ;  /* 0x00000004ff047221 */ /* 0x000fe20000010000 */
[----:B------:R-:W-:Y:S01]  /*2cb0*/  FADD.FTZ R5, RZ, R5 ;  /* 0x00000005ff057221 */ /* 0x000fe20000010000 */
[----:B------:R-:W-:-:S02]  /*2cc0*/  IMAD.MOV.U32 R24, RZ, RZ, RZ ;  /* 0x000000ffff187224 */ /* 0x000fc400078e00ff */
[----:B------:R-:W-:Y:S01]  /*2cd0*/  FADD.FTZ R7, RZ, R7 ;  /* 0x00000007ff077221 */ /* 0x000fe20000010000 */
[----:B------:R-:W-:Y:S02]  /*2ce0*/  IMAD.MOV.U32 R14, RZ, RZ, RZ ;  /* 0x000000ffff0e7224 */ /* 0x000fe400078e00ff */
[----:B------:R-:W-:Y:S01]  /*2cf0*/  FADD.FTZ R8, RZ, R8 ;  /* 0x00000008ff087221 */ /* 0x000fe20000010000 */
        /* <DEDUP_REMOVED lines=11> */
[----:B------:R-:W-:-:S02]  /*2db0*/  MOV R12, R4 ;  /* 0x00000004000c7202 */ /* 0x000fc40000000f00 */
[----:B------:R-:W-:-:S07]  /*2dc0*/  MOV R11, R5 ;  /* 0x00000005000b7202 */ /* 0x000fce0000000f00 */
.L_x_1458:
[----:B------:R-:W-:Y:S01]  /*2dd0*/  ISETP.NE.AND P0, PT, R16, RZ, PT ;  /* 0x000000ff1000720c */ /* 0x000fe20003f05270 */
[----:B------:R-:W-:Y:S05]  /*2de0*/  WARPSYNC.ALL ;  /* 0x0000000000007948 */ /* 0x000fea0003800000 */
[----:B------:R-:W-:Y:S01]  /*2df0*/  LOP3.LUT R4, R28, 0x3c0, RZ, 0xc0, !PT ;  /* 0x000003c01c047812 */ /* 0x000fe200078ec0ff */
[----:B------:R-:W-:Y:S01]  /*2e00*/  BAR.SYNC.DEFER_BLOCKING 0x0 ;  /* 0x0000000000007b1d */ /* 0x000fe20000010000 */
[----:B------:R-:W-:Y:S02]  /*2e10*/  FADD.FTZ R13, RZ, R14 ;  /* 0x0000000eff0d7221 */ /* 0x000fe40000010000 */
[----:B------:R-:W-:-:S02]  /*2e20*/  ISETP.NE.OR P1, PT, R4, 0x40, P0 ;  /* 0x000000400400780c */ /* 0x000fc40000725670 */
[----:B------:R-:W-:Y:S01]  /*2e30*/  SHF.R.U32.HI R4, RZ, 0x1, R27 ;  /* 0x00000001ff047819 */ /* 0x000fe2000001161b */
[----:B------:R-:W-:Y:S04]  /*2e40*/  BSSY.RECONVERGENT B0, `(.L_x_1428) ;  /* 0x0000018000007945 */ /* 0x000fe80003800200 */
[----:B------:R-:W-:-:S06]  /*2e50*/  IMAD R25, R25, 0x100, R4 ;  /* 0x0000010019197824 */ /* 0x000fcc00078e0204 */
        /* <DEDUP_REMOVED lines=22> */
.L_x_1429:
[----:B------:R-:W-:Y:S05]  /*2fc0*/  BSYNC.RECONVERGENT B0 ;  /* 0x0000000000007941 */ /* 0x000fea0003800200 */
.L_x_1428:
[----:B------:R-:W1:Y:S08]  /*2fd0*/  S2UR UR5, SR_CgaCtaId ;  /* 0x00000000000579c3 */ /* 0x000e700000008800 */
[----:B------:R-:W-:Y:S01]  /*2fe0*/  BAR.SYNC.DEFER_BLOCKING 0x0 ;  /* 0x0000000000007b1d */ /* 0x000fe20000010000 */
[C---:B------:R-:W-:Y:S02]  /*2ff0*/  LOP3.LUT P1, RZ, R28.reuse, 0x3c1, RZ, 0xc0, !PT ;  /* 0x000003c11cff7812 */ /* 0x040fe4000782c0ff */
[----:B0-----:R-:W-:-:S02]  /*3000*/  LOP3.LUT R5, R28, 0x3e1, RZ, 0xc0, !PT ;  /* 0x000003e11c057812 */ /* 0x001fc400078ec0ff */
        /* <DEDUP_REMOVED lines=9> */
[----:B------:R-:W0:Y:S04]  /*30a0*/  LDS R14, [R5] ;  /* 0x00000000050e7984 */ /* 0x000e280000000800 */
[----:B------:R-:W1:Y:S04]  /*30b0*/  LDS R15, [R5+0x40] ;  /* 0x00004000050f7984 */ /* 0x000e680000000800 */
[----:B------:R-:W2:Y:S04]  /*30c0*/  LDS R25, [R5+0xc0] ;  /* 0x0000c00005197984 */ /* 0x000ea80000000800 */
[----:B------:R-:W3:Y:S04]  /*30d0*/  LDS R16, [R5+0x180] ;  /* 0x0001800005107984 */ /* 0x000ee80000000800 */
[----:B------:R-:W4:Y:S01]  /*30e0*/  LDS R27, [R5+0x240] ;  /* 0x00024000051b7984 */ /* 0x000f220000000800 */
        /* <DEDUP_REMOVED lines=9> */
[----:B0-----:R-:W-:Y:S02]  /*3180*/  FADD.FTZ R9, R9, R14 ;  /* 0x0000000e09097221 */ /* 0x001fe40000010000 */
[----:B------:R-:W0:Y:S01]  /*3190*/  LDS R14, [R5+0x140] ;  /* 0x00014000050e7984 */ /* 0x000e220000000800 */
[----:B-1----:R-:W-:-:S03]  /*31a0*/  FADD.FTZ R20, R20, R15 ;  /* 0x0000000f14147221 */ /* 0x002fc60000010000 */
[----:B------:R-:W1:Y:S01]  /*31b0*/  LDS R15, [R5+0x1c0] ;  /* 0x0001c000050f7984 */ /* 0x000e620000000800 */
[----:B--2---:R-:W-:-:S03]  /*31c0*/  FADD.FTZ R0, R0, R25 ;  /* 0x0000001900007221 */ /* 0x004fc60000010000 */
[----:B------:R-:W2:Y:S01]  /*31d0*/  LDS R25, [R5+0x380] ;  /* 0x0003800005197984 */ /* 0x000ea20000000800 */
[----:B---3--:R-:W-:Y:S01]  /*31e0*/  FADD.FTZ R11, R11, R16 ;  /* 0x000000100b0b7221 */ /* 0x008fe20000010000 */
[----:B0-----:R-:W-:Y:S02]  /*31f0*/  FADD.FTZ R21, R21, R14 ;  /* 0x0000000e15157221 */ /* 0x001fe40000010000 */
[----:B------:R-:W0:Y:S01]  /*3200*/  LDS R14, [R5+0x280] ;  /* 0x00028000050e7984 */ /* 0x000e220000000800 */
[----:B-1----:R-:W-:-:S03]  /*3210*/  FADD.FTZ R24, R24, R15 ;  /* 0x0000000f18187221 */ /* 0x002fc60000010000 */
[----:B------:R-:W1:Y:S01]  /*3220*/  LDS R15, [R5+0x2c0] ;  /* 0x0002c000050f7984 */ /* 0x000e620000000800 */
[----:B--2---:R-:W-:Y:S01]  /*3230*/  FADD.FTZ R10, R10, R25 ;  /* 0x000000190a0a7221 */ /* 0x004fe20000010000 */
[----:B0-----:R-:W-:Y:S02]  /*3240*/  FADD.FTZ R3, R3, R14 ;  /* 0x0000000e03037221 */ /* 0x001fe40000010000 */
[----:B------:R-:W0:Y:S01]  /*3250*/  LDS R14, [R5+0x3c0] ;  /* 0x0003c000050e7984 */ /* 0x000e220000000800 */
[----:B-1----:R-:W-:-:S03]  /*3260*/  FADD.FTZ R12, R12, R15 ;  /* 0x0000000f0c0c7221 */ /* 0x002fc60000010000 */
[----:B------:R-:W1:Y:S01]  /*3270*/  LDS R15, [R5+0x340] ;  /* 0x00034000050f7984 */ /* 0x000e620000000800 */
[----:B0-----:R-:W-:Y:S01]  /*3280*/  FADD.FTZ R13, R13, R14 ;  /* 0x0000000e0d0d7221 */ /* 0x001fe20000010000 */
[----:B-1----:R-:W-:-:S07]  /*3290*/  FADD.FTZ R6, R6, R15 ;  /* 0x0000000f06067221 */ /* 0x002fce0000010000 */
.L_x_1431:
[----:B------:R-:W-:Y:S05]  /*32a0*/  BSYNC.RECONVERGENT B0 ;  /* 0x0000000000007941 */ /* 0x000fea0003800200 */
.L_x_1430:
        /* <DEDUP_REMOVED lines=20> */
.L_x_1433:
[----:B------:R-:W-:Y:S05]  /*33f0*/  BSYNC.RECONVERGENT B0 ;  /* 0x0000000000007941 */ /* 0x000fea0003800200 */
.L_x_1432:
[----:B------:R-:W-:Y:S06]  /*3400*/  BAR.SYNC.DEFER_BLOCKING 0x0 ;  /* 0x0000000000007b1d */ /* 0x000fec0000010000 */
[----:B------:R-:W-:Y:S04]  /*3410*/  BSSY.RECONVERGENT B0, `(.L_x_1434) ;  /* 0x0000022000007945 */ /* 0x000fe80003800200 */
[----:B------:R-:W-:Y:S05]  /*3420*/  @P3 BRA `(.L_x_1435) ;  /* 0x0000000000803947 */ /* 0x000fea0003800000 */
[----:B------:R-:W1:Y:S04]  /*3430*/  LDS R4, [R5] ;  /* 0x0000000005047984 */ /* 0x000e680000000800 */
[----:B0-----:R-:W0:Y:S04]  /*3440*/  LDS R15, [R5+0x40] ;  /* 0x00004000050f7984 */ /* 0x001e280000000800 */
        /* <DEDUP_REMOVED lines=22> */
[----:B-1----:R-:W-:Y:S02]  /*35b0*/  FADD.FTZ R3, R3, R4 ;  /* 0x0000000403037221 */ /* 0x002fe40000010000 */
[----:B------:R-:W1:Y:S01]  /*35c0*/  LDS R4, [R5+0x300] ;  /* 0x0003000005047984 */ /* 0x000e620000000800 */
[----:B0-----:R-:W-:-:S03]  /*35d0*/  FADD.FTZ R24, R24, R15 ;  /* 0x0000000f18187221 */ /* 0x001fc60000010000 */
[----:B------:R-:W0:Y:S01]  /*35e0*/  LDS R15, [R5+0x2c0] ;  /* 0x0002c000050f7984 */ /* 0x000e220000000800 */
[----:B--2---:R-:W-:Y:S01]  /*35f0*/  FADD.FTZ R13, R13, R14 ;  /* 0x0000000e0d0d7221 */ /* 0x004fe20000010000 */
[----:B---3--:R-:W-:Y:S01]  /*3600*/  FADD.FTZ R6, R6, R25 ;  /* 0x0000001906067221 */ /* 0x008fe20000010000 */
[----:B-1----:R-:W-:Y:S01]  /*3610*/  FADD.FTZ R11, R11, R4 ;  /* 0x000000040b0b7221 */ /* 0x002fe20000010000 */
[----:B0-----:R-:W-:-:S07]  /*3620*/  FADD.FTZ R12, R12, R15 ;  /* 0x0000000f0c0c7221 */ /* 0x001fce0000010000 */
.L_x_1435:
[----:B------:R-:W-:Y:S05]  /*3630*/  BSYNC.RECONVERGENT B0 ;  /* 0x0000000000007941 */ /* 0x000fea0003800200 */
.L_x_1434:
[----:B------:R-:W-:Y:S06]  /*3640*/  BAR.SYNC.DEFER_BLOCKING 0x0 ;  /* 0x0000000000007b1d */ /* 0x000fec0000010000 */
[----:B------:R-:W-:Y:S05]  /*3650*/  @P4 EXIT ;  /* 0x000000000000494d */ /* 0x000fea0003800000 */
[----:B------:R-:W-:-:S04]  /*3660*/  IMAD R17, R22, R17, R18 ;  /* 0x0000001116117224 */ /* 0x000fc800078e0212 */
[----:B------:R-:W-:Y:S01]  /*3670*/  IMAD R4, R17, UR38, RZ ;  /* 0x0000002611047c24 */ /* 0x000fe2000f8e02ff */
[----:B------:R-:W-:Y:S06]  /*3680*/  @P0 EXIT ;  /* 0x000000000000094d */ /* 0x000fec0003800000 */
[----:B------:R-:W1:Y:S01]  /*3690*/  LDCU.64 UR4, c[0x0][0x390] ;  /* 0x00007200ff0477ac */ /* 0x000e620008000a00 */
[----:B------:R-:W-:Y:S02]  /*36a0*/  SHF.R.U32.HI R28, RZ, 0x1, R28 ;  /* 0x00000001ff1c7819 */ /* 0x000fe4000001161c */
[----:B------:R-:W-:Y:S02]  /*36b0*/  SHF.L.U32 R4, R4, 0x8, RZ ;  /* 0x0000000804047819 */ /* 0x000fe400000006ff */
[----:B------:R-:W-:Y:S02]  /*36c0*/  SHF.L.U32 R19, R19, 0x8, RZ ;  /* 0x0000000813137819 */ /* 0x000fe400000006ff */
[----:B0-----:R-:W-:Y:S02]  /*36d0*/  F2FP.BF16.F32.PACK_AB R7, R8, R7 ;  /* 0x000000070807723e */ /* 0x001fe400000010ff */
[----:B------:R-:W-:Y:S02]  /*36e0*/  IADD3 R19, P0, P1, R28, R4, R19 ;  /* 0x000000041c137210 */ /* 0x000fe4000791e013 */
[----:B------:R-:W-:-:S02]  /*36f0*/  F2FP.BF16.F32.PACK_AB R9, R26, R9 ;  /* 0x000000091a09723e */ /* 0x000fc400000010ff */
[----:B------:R-:W-:Y:S02]  /*3700*/  IADD3.X R14, PT, PT, RZ, RZ, RZ, P0, P1 ;  /* 0x000000ffff0e7210 */ /* 0x000fe400007e24ff */
[----:B------:R-:W-:Y:S02]  /*3710*/  PRMT R8, R7, 0x7632, R8 ;  /* 0x0000763207087816 */ /* 0x000fe40000000008 */
[----:B------:R-:W-:Y:S02]  /*3720*/  F2FP.BF16.F32.PACK_AB R20, R21, R20 ;  /* 0x000000141514723e */ /* 0x000fe400000010ff */
[C---:B-1----:R-:W-:Y:S02]  /*3730*/  LEA R4, P0, R19.reuse, UR4, 0x1 ;  /* 0x0000000413047c11 */ /* 0x042fe4000f8008ff */
[----:B------:R-:W-:Y:S02]  /*3740*/  F2FP.BF16.F32.PACK_AB R23, R24, R23 ;  /* 0x000000171817723e */ /* 0x000fe400000010ff */
[----:B------:R-:W-:-:S02]  /*3750*/  LEA.HI.X R5, R19, UR5, R14, 0x1, P0 ;  /* 0x0000000513057c11 */ /* 0x000fc400080f0c0e */
[----:B------:R-:W-:Y:S02]  /*3760*/  F2FP.BF16.F32.PACK_AB R0, R2, R0 ;  /* 0x000000000200723e */ /* 0x000fe400000010ff */
[----:B------:R-:W-:Y:S01]  /*3770*/  F2FP.BF16.F32.PACK_AB R3, R12, R3 ;  /* 0x000000030c03723e */ /* 0x000fe200000010ff */
[----:B------:R0:W-:Y:S01]  /*3780*/  STG.E.U16 desc[UR36][R4.64], R7 ;  /* 0x0000000704007986 */ /* 0x0001e2000c101524 */
[----:B------:R-:W-:Y:S02]  /*3790*/  F2FP.BF16.F32.PACK_AB R6, R6, R11 ;  /* 0x0000000b0606723e */ /* 0x000fe400000010ff */
[----:B------:R-:W-:Y:S01]  /*37a0*/  F2FP.BF16.F32.PACK_AB R10, R13, R10 ;  /* 0x0000000a0d0a723e */ /* 0x000fe200000010ff */
[----:B------:R1:W-:Y:S01]  /*37b0*/  STG.E.U16 desc[UR36][R4.64+0x20], R8 ;  /* 0x0000200804007986 */ /* 0x0003e2000c101524 */
[----:B------:R-:W-:Y:S02]  /*37c0*/  PRMT R14, R9, 0x7632, R14 ;  /* 0x00007632090e7816 */ /* 0x000fe4000000000e */
        /* <DEDUP_REMOVED lines=21> */
.L_x_1398:
        /* <DEDUP_REMOVED lines=16> */
.L_x_1436:
[----:B------:R-:W-:Y:S05]  /*3a20*/  EXIT ;  /* 0x000000000000794d */ /* 0x000fea0003800000 */
.L_x_1400:
[----:B------:R-:W-:Y:S02]  /*3a30*/  IMAD.MOV.U32 R12, RZ, RZ, 0x10 ;  /* 0x00000010ff0c7424 */ /* 0x000fe400078e00ff */
[----:B------:R-:W-:Y:S01]  /*3a40*/  HFMA2 R11, -RZ, RZ, 0, 1.847743988037109375e-06 ;  /* 0x0000001fff0b7431 */ /* 0x000fe200000001ff */
[----:B------:R-:W-:-:S07]  /*3a50*/  MOV R15, 0xffffffff ;  /* 0xffffffff000f7802 */ /* 0x000fce0000000f00 */
[----:B------:R-:W-:Y:S05]  /*3a60*/  WARPSYNC.COLLECTIVE R15, `(.L_x_1437) ;  /* 0x000000000f087348 */ /* 0x000fea0003c00000 */
[----:B------:R0:W1:Y:S02]  /*3a70*/  SHFL.BFLY P6, R14, R13, R12, R11 ;  /* 0x0c00000c0d0e7389 */ /* 0x00006400000c000b */
[----:B01----:R-:W-:Y:S05]  /*3a80*/  ENDCOLLECTIVE ;  /* 0x000000000000791b */ /* 0x003fea0003800000 */
.L_x_1437:
[----:B------:R-:W-:Y:S01]  /*3a90*/  HFMA2 R12, -RZ, RZ, 0, 4.76837158203125e-07 ;  /* 0x00000008ff0c7431 */ /* 0x000fe200000001ff */
[----:B------:R-:W-:-:S05]  /*3aa0*/  FMNMX.FTZ R0, R14, -3.40282346638528859812e+38, !PT ;  /* 0xff7fffff0e007809 */ /* 0x000fca0007810000 */
[----:B------:R-:W-:-:S07]  /*3ab0*/  IMAD.MOV.U32 R13, RZ, RZ, R0 ;  /* 0x000000ffff0d7224 */ /* 0x000fce00078e0000 */
[----:B------:R-:W-:Y:S05]  /*3ac0*/  WARPSYNC.COLLECTIVE R15, `(.L_x_1438) ;  /* 0x000000000f087348 */ /* 0x000fea0003c00000 */
[----:B------:R0:W1:Y:S02]  /*3ad0*/  SHFL.BFLY P6, R14, R13, R12, R11 ;  /* 0x0c00000c0d0e7389 */ /* 0x00006400000c000b */
[----:B01----:R-:W-:Y:S05]  /*3ae0*/  ENDCOLLECTIVE ;  /* 0x000000000000791b */ /* 0x003fea0003800000 */
.L_x_1438:
[----:B------:R-:W-:Y:S01]  /*3af0*/  IMAD.MOV.U32 R12, RZ, RZ, 0x4 ;  /* 0x00000004ff0c7424 */ /* 0x000fe200078e00ff */
[----:B------:R-:W-:-:S04]  /*3b00*/  FMNMX.FTZ R2, R0, R14, !PT ;  /* 0x0000000e00027209 */ /* 0x000fc80007810000 */
[----:B------:R-:W-:-:S07]  /*3b10*/  MOV R13, R2 ;  /* 0x00000002000d7202 */ /* 0x000fce0000000f00 */
[----:B------:R-:W-:Y:S05]  /*3b20*/  WARPSYNC.COLLECTIVE R15, `(.L_x_1439) ;  /* 0x000000000f087348 */ /* 0x000fea0003c00000 */
[----:B------:R0:W1:Y:S02]  /*3b30*/  SHFL.BFLY P6, R14, R13, R12, R11 ;  /* 0x0c00000c0d0e7389 */ /* 0x00006400000c000b */
[----:B01----:R-:W-:Y:S05]  /*3b40*/  ENDCOLLECTIVE ;  /* 0x000000000000791b */ /* 0x003fea0003800000 */
.L_x_1439:
[----:B------:R-:W-:Y:S01]  /*3b50*/  HFMA2 R12, -RZ, RZ, 0, 1.1920928955078125e-07 ;  /* 0x00000002ff0c7431 */ /* 0x000fe200000001ff */
[----:B------:R-:W-:-:S04]  /*3b60*/  FMNMX.FTZ R3, R2, R14, !PT ;  /* 0x0000000e02037209 */ /* 0x000fc80007810000 */
[----:B------:R-:W-:-:S07]  /*3b70*/  MOV R13, R3 ;  /* 0x00000003000d7202 */ /* 0x000fce0000000f00 */
[----:B------:R-:W-:Y:S05]  /*3b80*/  WARPSYNC.COLLECTIVE R15, `(.L_x_1440) ;  /* 0x000000000f087348 */ /* 0x000fea0003c00000 */
[----:B------:R0:W1:Y:S02]  /*3b90*/  SHFL.BFLY P6, R14, R13, R12, R11 ;  /* 0x0c00000c0d0e7389 */ /* 0x00006400000c000b */
[----:B01----:R-:W-:Y:S05]  /*3ba0*/  ENDCOLLECTIVE ;  /* 0x000000000000791b */ /* 0x003fea0003800000 */
.L_x_1440:
[----:B------:R-:W-:Y:S05]  /*3bb0*/  BRA `(.L_x_1441) ;  /* 0xffffffd000107947 */ /* 0x000fea000383ffff */
.L_x_1427:
[----:B--23--:R-:W-:Y:S01]  /*3bc0*/  IMAD.MOV.U32 R13, RZ, RZ, RZ ;  /* 0x000000ffff0d7224 */ /* 0x00cfe200078e00ff */
[----:B------:R-:W-:Y:S01]  /*3bd0*/  MOV R12, 0x1 ;  /* 0x00000001000c7802 */ /* 0x000fe20000000f00 */
[----:B------:R-:W-:Y:S02]  /*3be0*/  HFMA2 R11, -RZ, RZ, 0, 1.847743988037109375e-06 ;  /* 0x0000001fff0b7431 */ /* 0x000fe400000001ff */
[----:B------:R-:W-:-:S07]  /*3bf0*/  IMAD.MOV.U32 R15, RZ, RZ, -0x1 ;  /* 0xffffffffff0f7424 */ /* 0x000fce00078e00ff */
[----:B01----:R-:W-:Y:S05]  /*3c00*/  WARPSYNC.COLLECTIVE R15, `(.L_x_1442) ;  /* 0x000000000f087348 */ /* 0x003fea0003c00000 */
[----:B------:R2:W3:Y:S02]  /*3c10*/  SHFL.BFLY P6, R14, R13, R12, R11 ;  /* 0x0c00000c0d0e7389 */ /* 0x0004e400000c000b */
[----:B0123--:R-:W-:Y:S05]  /*3c20*/  ENDCOLLECTIVE ;  /* 0x000000000000791b */ /* 0x00ffea0003800000 */
.L_x_1442:
[----:B------:R-:W-:-:S07]  /*3c30*/  MOV R7, R14 ;  /* 0x0000000e00077202 */ /* 0x000fce0000000f00 */
[----:B------:R-:W-:Y:S05]  /*3c40*/  WARPSYNC.COLLECTIVE R15, `(.L_x_1443) ;  /* 0x000000000f087348 */ /* 0x000fea0003c00000 */
[----:B------:R0:W1:Y:S02]  /*3c50*/  SHFL.BFLY P6, R14, R13, R12, R11 ;  /* 0x0c00000c0d0e7389 */ /* 0x00006400000c000b */
[----:B01----:R-:W-:Y:S05]  /*3c60*/  ENDCOLLECTIVE ;  /* 0x000000000000791b */ /* 0x003fea0003800000 */
.L_x_1443:
[----:B------:R-:W-:Y:S01]  /*3c70*/  FADD.FTZ R7, RZ, R7 ;  /* 0x00000007ff077221 */ /* 0x000fe20000010000 */
[----:B------:R-:W-:-:S07]  /*3c80*/  MOV R8, R14 ;  /* 0x0000000e00087202 */ /* 0x000fce0000000f00 */
[----:B------:R-:W-:Y:S05]  /*3c90*/  WARPSYNC.COLLECTIVE R15, `(.L_x_1444) ;  /* 0x000000000f087348 */ /* 0x000fea0003c00000 */
[----:B------:R0:W1:Y:S02]  /*3ca0*/  SHFL.BFLY P6, R14, R13, R12, R11 ;  /* 0x0c00000c0d0e7389 */ /* 0x00006400000c000b */
[----:B01----:R-:W-:Y:S05]  /*3cb0*/  ENDCOLLECTIVE ;  /* 0x000000000000791b */ /* 0x003fea0003800000 */
.L_x_1444:
[----:B------:R-:W-:Y:S01]  /*3cc0*/  FADD.FTZ R8, RZ, R8 ;  /* 0x00000008ff087221 */ /* 0x000fe20000010000 */
[----:B------:R-:W-:-:S07]  /*3cd0*/  IMAD.MOV.U32 R9, RZ, RZ, R14 ;  /* 0x000000ffff097224 */ /* 0x000fce00078e000e */
[----:B------:R-:W-:Y:S05]  /*3ce0*/  WARPSYNC.COLLECTIVE R15, `(.L_x_1445) ;  /* 0x000000000f087348 */ /* 0x000fea0003c00000 */
[----:B------:R0:W1:Y:S02]  /*3cf0*/  SHFL.BFLY P6, R14, R13, R12, R11 ;  /* 0x0c00000c0d0e7389 */ /* 0x00006400000c000b */
[----:B01----:R-:W-:Y:S05]  /*3d00*/  ENDCOLLECTIVE ;  /* 0x000000000000791b */ /* 0x003fea0003800000 */
.L_x_1445:
[----:B------:R-:W-:Y:S01]  /*3d10*/  FADD.FTZ R9, RZ, R9 ;  /* 0x00000009ff097221 */ /* 0x000fe20000010000 */
[----:B------:R-:W-:-:S07]  /*3d20*/  MOV R26, R14 ;  /* 0x0000000e001a7202 */ /* 0x000fce0000000f00 */
[----:B------:R-:W-:Y:S05]  /*3d30*/  WARPSYNC.COLLECTIVE R15, `(.L_x_1446) ;  /* 0x000000000f087348 */ /* 0x000fea0003c00000 */
[----:B------:R0:W1:Y:S02]  /*3d40*/  SHFL.BFLY P6, R14, R13, R12, R11 ;  /* 0x0c00000c0d0e7389 */ /* 0x00006400000c000b */
[----:B01----:R-:W-:Y:S05]  /*3d50*/  ENDCOLLECTIVE ;  /* 0x000000000000791b */ /* 0x003fea0003800000 */
.L_x_1446:
[----:B------:R-:W-:Y:S01]  /*3d60*/  FADD.FTZ R26, RZ, R26 ;  /* 0x0000001aff1a7221 */ /* 0x000fe20000010000 */
[----:B------:R-:W-:-:S07]  /*3d70*/  MOV R20, R14 ;  /* 0x0000000e00147202 */ /* 0x000fce0000000f00 */
[----:B------:R-:W-:Y:S05]  /*3d80*/  WARPSYNC.COLLECTIVE R15, `(.L_x_1447) ;  /* 0x000000000f087348 */ /* 0x000fea0003c00000 */
[----:B------:R0:W1:Y:S02]  /*3d90*/  SHFL.BFLY P6, R14, R13, R12, R11 ;  /* 0x0c00000c0d0e7389 */ /* 0x00006400000c000b */
[----:B01----:R-:W-:Y:S05]  /*3da0*/  ENDCOLLECTIVE ;  /* 0x000000000000791b */ /* 0x003fea0003800000 */
.L_x_1447:
[----:B------:R-:W-:Y:S01]  /*3db0*/  FADD.FTZ R20, RZ, R20 ;  /* 0x00000014ff147221 */ /* 0x000fe20000010000 */
[----:B------:R-:W-:-:S07]  /*3dc0*/  IMAD.MOV.U32 R21, RZ, RZ, R14 ;  /* 0x000000ffff157224 */ /* 0x000fce00078e000e */
[----:B------:R-:W-:Y:S05]  /*3dd0*/  WARPSYNC.COLLECTIVE R15, `(.L_x_1448) ;  /* 0x000000000f087348 */ /* 0x000fea0003c00000 */
[----:B------:R0:W1:Y:S02]  /*3de0*/  SHFL.BFLY P6, R14, R13, R12, R11 ;  /* 0x0c00000c0d0e7389 */ /* 0x00006400000c000b */
[----:B01----:R-:W-:Y:S05]  /*3df0*/  ENDCOLLECTIVE ;  /* 0x000000000000791b */ /* 0x003fea0003800000 */
.L_x_1448:
[----:B------:R-:W-:Y:S01]  /*3e00*/  FADD.FTZ R21, RZ, R21 ;  /* 0x00000015ff157221 */ /* 0x000fe20000010000 */
[----:B------:R-:W-:-:S07]  /*3e10*/  MOV R23, R14 ;  /* 0x0000000e00177202 */ /* 0x000fce0000000f00 */
[----:B------:R-:W-:Y:S05]  /*3e20*/  WARPSYNC.COLLECTIVE R15, `(.L_x_1449) ;  /* 0x000000000f087348 */ /* 0x000fea0003c00000 */
[----:B------:R0:W1:Y:S02]  /*3e30*/  SHFL.BFLY P6, R14, R13, R12, R11 ;  /* 0x0c00000c0d0e7389 */ /* 0x00006400000c000b */
[----:B01----:R-:W-:Y:S05]  /*3e40*/  ENDCOLLECTIVE ;  /* 0x000000000000791b */ /* 0x003fea0003800000 */
.L_x_1449:
[----:B------:R-:W-:Y:S01]  /*3e50*/  FADD.FTZ R23, RZ, R23 ;  /* 0x00000017ff177221 */ /* 0x000fe20000010000 */
[----:B------:R-:W-:-:S07]  /*3e60*/  MOV R24, R14 ;  /* 0x0000000e00187202 */ /* 0x000fce0000000f00 */
[----:B------:R-:W-:Y:S05]  /*3e70*/  WARPSYNC.COLLECTIVE R15, `(.L_x_1450) ;  /* 0x000000000f087348 */ /* 0x000fea0003c00000 */
[----:B------:R0:W1:Y:S02]  /*3e80*/  SHFL.BFLY P6, R14, R13, R12, R11 ;  /* 0x0c00000c0d0e7389 */ /* 0x00006400000c000b */
[----:B01----:R-:W-:Y:S05]  /*3e90*/  ENDCOLLECTIVE ;  /* 0x000000000000791b */ /* 0x003fea0003800000 */
.L_x_1450:
[----:B------:R-:W-:Y:S01]  /*3ea0*/  FADD.FTZ R24, RZ, R24 ;  /* 0x00000018ff187221 */ /* 0x000fe20000010000 */
[----:B------:R-:W-:-:S07]  /*3eb0*/  IMAD.MOV.U32 R0, RZ, RZ, R14 ;  /* 0x000000ffff007224 */ /* 0x000fce00078e000e */
[----:B------:R-:W-:Y:S05]  /*3ec0*/  WARPSYNC.COLLECTIVE R15, `(.L_x_1451) ;  /* 0x000000000f087348 */ /* 0x000fea0003c00000 */
[----:B------:R0:W1:Y:S02]  /*3ed0*/  SHFL.BFLY P6, R14, R13, R12, R11 ;  /* 0x0c00000c0d0e7389 */ /* 0x00006400000c000b */
[----:B01----:R-:W-:Y:S05]  /*3ee0*/  ENDCOLLECTIVE ;  /* 0x000000000000791b */ /* 0x003fea0003800000 */
.L_x_1451:
[----:B------:R-:W-:Y:S01]  /*3ef0*/  FADD.FTZ R0, RZ, R0 ;  /* 0x00000000ff007221 */ /* 0x000fe20000010000 */
[----:B------:R-:W-:-:S07]  /*3f00*/  MOV R2, R14 ;  /* 0x0000000e00027202 */ /* 0x000fce0000000f00 */
[----:B------:R-:W-:Y:S05]  /*3f10*/  WARPSYNC.COLLECTIVE R15, `(.L_x_1452) ;  /* 0x000000000f087348 */ /* 0x000fea0003c00000 */
[----:B------:R0:W1:Y:S02]  /*3f20*/  SHFL.BFLY P6, R14, R13, R12, R11 ;  /* 0x0c00000c0d0e7389 */ /* 0x00006400000c000b */
[----:B01----:R-:W-:Y:S05]  /*3f30*/  ENDCOLLECTIVE ;  /* 0x000000000000791b */ /* 0x003fea0003800000 */
.L_x_1452:
[----:B------:R-:W-:Y:S01]  /*3f40*/  FADD.FTZ R2, RZ, R2 ;  /* 0x00000002ff027221 */ /* 0x000fe20000010000 */
[----:B------:R-:W-:-:S07]  /*3f50*/  MOV R3, R14 ;  /* 0x0000000e00037202 */ /* 0x000fce0000000f00 */
[----:B------:R-:W-:Y:S05]  /*3f60*/  WARPSYNC.COLLECTIVE R15, `(.L_x_1453) ;  /* 0x000000000f087348 */ /* 0x000fea0003c00000 */
[----:B------:R0:W1:Y:S02]  /*3f70*/  SHFL.BFLY P6, R14, R13, R12, R11 ;  /* 0x0c00000c0d0e7389 */ /* 0x00006400000c000b */
[----:B01----:R-:W-:Y:S05]  /*3f80*/  ENDCOLLECTIVE ;  /* 0x000000000000791b */ /* 0x003fea0003800000 */
.L_x_1453:
[----:B------:R-:W-:Y:S01]  /*3f90*/  FADD.FTZ R3, RZ, R3 ;  /* 0x00000003ff037221 */ /* 0x000fe20000010000 */
[----:B------:R-:W-:-:S07]  /*3fa0*/  IMAD.MOV.U32 R4, RZ, RZ, R14 ;  /* 0x000000ffff047224 */ /* 0x000fce00078e000e */
[----:B------:R-:W-:Y:S05]  /*3fb0*/  WARPSYNC.COLLECTIVE R15, `(.L_x_1454) ;  /* 0x000000000f087348 */ /* 0x000fea0003c00000 */
[----:B------:R0:W1:Y:S02]  /*3fc0*/  SHFL.BFLY P6, R14, R13, R12, R11 ;  /* 0x0c00000c0d0e7389 */ /* 0x00006400000c000b */
[----:B01----:R-:W-:Y:S05]  /*3fd0*/  ENDCOLLECTIVE ;  /* 0x000000000000791b */ /* 0x003fea0003800000 */
.L_x_1454:
[----:B------:R-:W-:Y:S01]  /*3fe0*/  FADD.FTZ R4, RZ, R4 ;  /* 0x00000004ff047221 */ /* 0x000fe20000010000 */
[----:B------:R-:W-:-:S07]  /*3ff0*/  MOV R5, R14 ;  /* 0x0000000e00057202 */ /* 0x000fce0000000f00 */
[----:B------:R-:W-:Y:S05]  /*4000*/  WARPSYNC.COLLECTIVE R15, `(.L_x_1455) ;  /* 0x000000000f087348 */ /* 0x000fea0003c00000 */
[----:B------:R0:W1:Y:S02]  /*4010*/  SHFL.BFLY P6, R14, R13, R12, R11 ;  /* 0x0c00000c0d0e7389 */ /* 0x00006400000c000b */
[----:B01----:R-:W-:Y:S05]  /*4020*/  ENDCOLLECTIVE ;  /* 0x000000000000791b */ /* 0x003fea0003800000 */
.L_x_1455:
[----:B------:R-:W-:Y:S01]  /*4030*/  FADD.FTZ R5, RZ, R5 ;  /* 0x00000005ff057221 */ /* 0x000fe20000010000 */
[----:B------:R-:W-:-:S07]  /*4040*/  MOV R6, R14 ;  /* 0x0000000e00067202 */ /* 0x000fce0000000f00 */
[----:B------:R-:W-:Y:S05]  /*4050*/  WARPSYNC.COLLECTIVE R15, `(.L_x_1456) ;  /* 0x000000000f087348 */ /* 0x000fea0003c00000 */
[----:B------:R0:W1:Y:S02]  /*4060*/  SHFL.BFLY P6, R14, R13, R12, R11 ;  /* 0x0c00000c0d0e7389 */ /* 0x00006400000c000b */
[----:B01----:R-:W-:Y:S05]  /*4070*/  ENDCOLLECTIVE ;  /* 0x000000000000791b */ /* 0x003fea0003800000 */
.L_x_1456:
[----:B------:R-:W-:Y:S01]  /*4080*/  FADD.FTZ R6, RZ, R6 ;  /* 0x00000006ff067221 */ /* 0x000fe20000010000 */
[----:B------:R-:W-:-:S07]  /*4090*/  IMAD.MOV.U32 R10, RZ, RZ, R14 ;  /* 0x000000ffff0a7224 */ /* 0x000fce00078e000e */
[----:B------:R-:W-:Y:S05]  /*40a0*/  WARPSYNC.COLLECTIVE R15, `(.L_x_1457) ;  /* 0x000000000f087348 */ /* 0x000fea0003c00000 */
[----:B------:R0:W1:Y:S02]  /*40b0*/  SHFL.BFLY P6, R14, R13, R12, R11 ;  /* 0x0c00000c0d0e7389 */ /* 0x00006400000c000b */
[----:B01----:R-:W-:Y:S05]  /*40c0*/  ENDCOLLECTIVE ;  /* 0x000000000000791b */ /* 0x003fea0003800000 */
.L_x_1457:
[----:B------:R-:W-:Y:S01]  /*40d0*/  FADD.FTZ R10, RZ, R10 ;  /* 0x0000000aff0a7221 */ /* 0x000fe20000010000 */
[----:B------:R-:W-:Y:S02]  /*40e0*/  MOV R12, R4 ;  /* 0x00000004000c7202 */ /* 0x000fe40000000f00 */
[----:B------:R-:W-:Y:S01]  /*40f0*/  MOV R11, R5 ;  /* 0x00000005000b7202 */ /* 0x000fe20000000f00 */
[----:B------:R-:W-:Y:S06]  /*4100*/  BRA `(.L_x_1458) ;  /* 0xffffffec00307947 */ /* 0x000fec000383ffff */
.L_x_1459:
        /* <DEDUP_REMOVED lines=15> */
.L_x_27184:


//--------------------- .text._ZN4vllm25paged_attention_v2_kernelI13__nv_bfloat16hLi192ELi16ELi128ELNS_18Fp8KVCacheDataTypeE2ELb1ELi512EEEvPfS3_PT_PKS4_PKT0_SA_ifPKiSC_iPKfiiiSE_SE_iiiii --------------------------
	.section	.text._ZN4vllm25paged_attention_v2_kernelI13__nv_bfloat16hLi192ELi16ELi128ELNS_18Fp8KVCacheDataTypeE2ELb1ELi512EEEvPfS3_PT_PKS4_PKT0_SA_ifPKiSC_iPKfiiiSE_SE_iiiii,"ax",@progbits
	.align	128
        .global         _ZN4vllm25paged_attention_v2_kernelI13__nv_bfloat16hLi192ELi16ELi128ELNS_18Fp8KVCacheDataTypeE2ELb1ELi512EEEvPfS3_PT_PKS4_PKT0_SA_ifPKiSC_iPKfiiiSE_SE_iiiii
        .type           _ZN4vllm25paged_attention_v2_kernelI13__nv_bfloat16hLi192ELi16ELi128ELNS_18Fp8KVCacheDataTypeE2ELb1ELi512EEEvPfS3_PT_PKS4_PKT0_SA_ifPKiSC_iPKfiiiSE_SE_iiiii,@function
        .size           _ZN4vllm25paged_attention_v2_kernelI13__nv_bfloat16hLi192ELi16ELi128ELNS_18Fp8KVCacheDataTypeE2ELb1ELi512EEEvPfS3_PT_PKS4_PKT0_SA_ifPKiSC_iPKfiiiSE_SE_iiiii,(.L_x_27185 - _ZN4vllm25paged_attention_v2_kernelI13__nv_bfloat16hLi192ELi16ELi128ELNS_18Fp8KVCacheDataTypeE2ELb1ELi512EEEvPfS3_PT_PKS4_PKT0_SA_ifPKiSC_iPKfiiiSE_SE_iiiii)
        .other          _ZN4vllm25paged_attention_v2_kernelI13__nv_bfloat16hLi192ELi16ELi128ELNS_18Fp8KVCacheDataTypeE2ELb1ELi512EEEvPfS3_PT_PKS4_PKT0_SA_ifPKiSC_iPKfiiiSE_SE_iiiii,@"STO_CUDA_ENTRY STV_DEFAULT"
_ZN4vllm25paged_attention_v2_kernelI13__nv_bfloat16hLi192ELi16ELi128ELNS_18Fp8KVCacheDataTypeE2ELb1ELi512EEEvPfS3_PT_PKS4_PKT0_SA_ifPKiSC_iPKfiiiSE_SE_iiiii:
.text._ZN4vllm25paged_attention_v2_kernelI13__nv_bfloat16hLi192ELi16ELi128ELNS_18Fp8KVCacheDataTypeE2ELb1ELi512EEEvPfS3_PT_PKS4_PKT0_SA_ifPKiSC_iPKfiiiSE_SE_iiiii:
        /* <DEDUP_REMOVED lines=112> */
.L_x_1460:
        /* <DEDUP_REMOVED lines=25> */
.L_x_1464:
        /* <DEDUP_REMOVED lines=32> */
[----:B------:R-:W-:Y:S02]  /*0a90*/  @!P0 MOV R23, 0x400 ;  /* 0x0000040000178802 */ /* 0x000fe40000000f00 */
[----:B------:R-:W-:-:S03]  /*0aa0*/  @!P0 IADD3 R20, PT, PT, R11, R20, RZ ;  /* 0x000000140b148210 */ /* 0x000fc60007ffe0ff */
[----:B------:R-:W-:-:S05]  /*0ab0*/  @!P0 VIADD R23, R23, 0x20 ;  /* 0x0000002017178836 */ /* 0x000fca0000000000 */
[----:B0-----:R-:W-:-:S05]  /*0ac0*/  @!P0 LEA R23, R24, R23, 0x18 ;  /* 0x0000001718178211 */ /* 0x001fca00078ec0ff */
[----:B------:R-:W-:Y:S01]  /*0ad0*/  @!P0 IMAD R20, R20, 0x4, R23 ;  /* 0x0000000414148824 */ /* 0x000fe200078e0217 */
[----:B------:R-:W-:-:S05]  /*0ae0*/  @!P0 MOV R23, 0xff7fffff ;  /* 0xff7fffff00178802 */ /* 0x000fca0000000f00 */
[----:B------:R0:W-:Y:S01]  /*0af0*/  @!P0 STS [R20], R23 ;  /* 0x0000001714008388 */ /* 0x0001e20000000800 */
[----:B------:R-:W-:-:S13]  /*0b00*/  ISETP.GE.U32.AND P0, PT, R15, R6, PT ;  /* 0x000000060f00720c */ /* 0x000fda0003f06070 */
[----:B0-----:R-:W-:Y:S05]  /*0b10*/  @!P0 BRA `(.L_x_1464) ;  /* 0xfffffffc005c8947 */ /* 0x001fea000383ffff */
.L_x_1462:
[----:B------:R-:W-:Y:S05]  /*0b20*/  BSYNC.RECONVERGENT B6 ;  /* 0x0000000000067941 */ /* 0x000fea0003800200 */
.L_x_1461:
        /* <DEDUP_REMOVED lines=13> */
.L_x_1506:
        /* <DEDUP_REMOVED lines=10> */
[----:B0-----:R-:W-:Y:S01]  /*0ca0*/  IMAD.MOV.U32 R14, RZ, RZ, RZ ;  /* 0x000000ffff0e7224 */ /* 0x001fe200078e00ff */
[----:B------:R-:W-:Y:S02]  /*0cb0*/  MOV R3, 0xff7fffff ;  /* 0xff7fffff00037802 */ /* 0x000fe40000000f00 */
        /* <DEDUP_REMOVED lines=29> */
.L_x_1470:
        /* <DEDUP_REMOVED lines=11> */
.L_x_1469:
[----:B------:R-:W-:Y:S05]  /*0f40*/  BSYNC.RECONVERGENT B1 ;  /* 0x0000000000017941 */ /* 0x000fea0003800200 */
.L_x_1468:
        /* <DEDUP_REMOVED lines=12> */
.L_x_1473:
        /* <DEDUP_REMOVED lines=100> */
.L_x_1472:
[----:B------:R-:W-:Y:S05]  /*1650*/  BSYNC.RECONVERGENT B1 ;  /* 0x0000000000017941 */ /* 0x000fea0003800200 */
.L_x_1471:
        /* <DEDUP_REMOVED lines=55> */
.L_x_1475:
[----:B------:R-:W-:Y:S05]  /*19d0*/  BSYNC.RECONVERGENT B1 ;  /* 0x0000000000017941 */ /* 0x000fea0003800200 */
.L_x_1474:
        /* <DEDUP_REMOVED lines=26> */
.L_x_1467:
[----:B------:R-:W-:Y:S05]  /*1b80*/  BSYNC.RECONVERGENT B0 ;  /* 0x0000000000007941 */ /* 0x000fea0003800200 */
.L_x_1466:
[----:B----4-:R-:W1:Y:S01]  /*1b90*/  SHFL.BFLY PT, R3, R14, 0x10, 0x1f ;  /* 0x0e001f000e037f89 */ /* 0x010e6200000e0000 */
[----:B------:R-:W-:Y:S01]  /*1ba0*/  LEA R25, R0, R11, 0x18 ;  /* 0x0000000b00197211 */ /* 0x000fe200078ec0ff */
[----:B------:R-:W-:Y:S04]  /*1bb0*/  BSSY.RECONVERGENT B0, `(.L_x_1476) ;  /* 0x00000a0000007945 */ /* 0x000fe80003800200 */
[----:B------:R-:W-:Y:S02]  /*1bc0*/  IMAD R20, R20, 0x4, R25 ;  /* 0x0000000414147824 */ /* 0x000fe400078e0219 */
        /* <DEDUP_REMOVED lines=39> */
.L_x_1480:
[----:B------:R-:W1:Y:S01]  /*1e40*/  LDS R15, [R12] ;  /* 0x000000000c0f7984 */ /* 0x000e620000000800 */
[----:B------:R-:W-:-:S04]  /*1e50*/  IADD3 R14, PT, PT, R14, 0x1, RZ ;  /* 0x000000010e0e7810 */ /* 0x000fc80007ffe0ff */
[----:B------:R-:W-:Y:S01]  /*1e60*/  ISETP.NE.AND P0, PT, R14, RZ, PT ;  /* 0x000000ff0e00720c */ /* 0x000fe20003f05270 */
[----:B-1----:R-:W-:-:S05]  /*1e70*/  FMUL.FTZ R15, R15, R8 ;  /* 0x000000080f0f7220 */ /* 0x002fca0000410000 */
[----:B------:R1:W-:Y:S02]  /*1e80*/  STS [R12], R15 ;  /* 0x0000000f0c007388 */ /* 0x0003e40000000800 */
[----:B-1----:R-:W-:-:S05]  /*1e90*/  IADD3 R12, PT, PT, R12, 0x200, RZ ;  /* 0x000002000c0c7810 */ /* 0x002fca0007ffe0ff */
[----:B------:R-:W-:Y:S05]  /*1ea0*/  @P0 BRA `(.L_x_1480) ;  /* 0xfffffffc00e40947 */ /* 0x000fea000383ffff */
.L_x_1479:
[----:B------:R-:W-:Y:S05]  /*1eb0*/  BSYNC.RECONVERGENT B1 ;  /* 0x0000000000017941 */ /* 0x000fea0003800200 */
.L_x_1478:
        /* <DEDUP_REMOVED lines=12> */
.L_x_1483:
        /* <DEDUP_REMOVED lines=50> */
[----:B0-----:R-:W-:Y:S01]  /*22a0*/  VIADD R0, R0, 0x2000 ;  /* 0x0000200000007836 */ /* 0x001fe20000000000 */
[----:B------:R-:W-:Y:S06]  /*22b0*/  @!P1 BRA `(.L_x_1483) ;  /* 0xfffffffc00309947 */ /* 0x000fec000383ffff */
.L_x_1482:
[----:B------:R-:W-:Y:S05]  /*22c0*/  BSYNC.RECONVERGENT B1 ;  /* 0x0000000000017941 */ /* 0x000fea0003800200 */
.L_x_1481:
        /* <DEDUP_REMOVED lines=31> */
.L_x_1485:
[----:B------:R-:W-:Y:S05]  /*24c0*/  BSYNC.RECONVERGENT B1 ;  /* 0x0000000000017941 */ /* 0x000fea0003800200 */
.L_x_1484:
        /* <DEDUP_REMOVED lines=14> */
.L_x_1477:
[----:B------:R-:W-:Y:S05]  /*25b0*/  BSYNC.RECONVERGENT B0 ;  /* 0x0000000000007941 */ /* 0x000fea0003800200 */
.L_x_1476:
[----:B------:R-:W-:Y:S01]  /*25c0*/  BAR.SYNC.DEFER_BLOCKING 0x0 ;  /* 0x0000000000007b1d */ /* 0x000fe20000010000 */
[----:B------:R-:W-:Y:S02]  /*25d0*/  ISETP.NE.AND P0, PT, R23, RZ, PT ;  /* 0x000000ff1700720c */ /* 0x000fe40003f05270 */
[----:B------:R-:W-:-:S03]  /*25e0*/  ISETP.GE.U32.AND P1, PT, R5, R6, PT ;  /* 0x000000060500720c */ /* 0x000fc60003f26070 */
[----:B------:R-:W-:Y:S08]  /*25f0*/  BSSY.RECONVERGENT B0, `(.L_x_1486) ;  /* 0x000000f000007945 */ /* 0x000ff00003800200 */
[----:B------:R-:W-:Y:S05]  /*2600*/  @P0 BRA `(.L_x_1487) ;  /* 0x0000000000340947 */ /* 0x000fea0003800000 */
[----:B------:R-:W3:Y:S01]  /*2610*/  LDCU.128 UR4, c[0x0][0x380] ;  /* 0x00007000ff0477ac */ /* 0x000ee20008000c00 */
[----:B--2---:R-:W-:-:S04]  /*2620*/  IMAD R0, R22, R17, R18 ;  /* 0x0000001116007224 */ /* 0x004fc800078e0212 */
[----:B------:R-:W-:-:S05]  /*2630*/  IMAD R0, R0, UR38, RZ ;  /* 0x0000002600007c24 */ /* 0x000fca000f8e02ff */
[----:B------:R-:W-:-:S04]  /*2640*/  IADD3 R0, P0, PT, R0, R19, RZ ;  /* 0x0000001300007210 */ /* 0x000fc80007f1e0ff */
[----:B------:R-:W-:Y:S02]  /*2650*/  IADD3.X R11, PT, PT, RZ, RZ, RZ, P0, !PT ;  /* 0x000000ffff0b7210 */ /* 0x000fe400007fe4ff */
[C---:B------:R-:W-:Y:S02]  /*2660*/  SHF.L.U32 R12, R0.reuse, 0x2, RZ ;  /* 0x00000002000c7819 */ /* 0x040fe400000006ff */
[----:B------:R-:W-:Y:S02]  /*2670*/  SHF.L.U64.HI R0, R0, 0x2, R11 ;  /* 0x0000000200007819 */ /* 0x000fe4000001020b */
[C---:B---3--:R-:W-:Y:S02]  /*2680*/  IADD3 R10, P0, PT, R12.reuse, UR6, RZ ;  /* 0x000000060c0a7c10 */ /* 0x048fe4000ff1e0ff */
[----:B------:R-:W-:Y:S02]  /*2690*/  IADD3 R12, P2, PT, R12, UR4, RZ ;  /* 0x000000040c0c7c10 */ /* 0x000fe4000ff5e0ff */
[----:B------:R-:W-:-:S02]  /*26a0*/  IADD3.X R11, PT, PT, R0, UR7, RZ, P0, !PT ;  /* 0x00000007000b7c10 */ /* 0x000fc400087fe4ff */
[----:B------:R-:W-:-:S03]  /*26b0*/  IADD3.X R13, PT, PT, R0, UR5, RZ, P2, !PT ;  /* 0x00000005000d7c10 */ /* 0x000fc600097fe4ff */
[----:B0-----:R3:W-:Y:S04]  /*26c0*/  STG.E desc[UR36][R10.64], R2 ;  /* 0x000000020a007986 */ /* 0x0017e8000c101924 */
[----:B-1----:R3:W-:Y:S02]  /*26d0*/  STG.E desc[UR36][R12.64], R3 ;  /* 0x000000030c007986 */ /* 0x0027e4000c101924 */
.L_x_1487:
[----:B------:R-:W-:Y:S05]  /*26e0*/  BSYNC.RECONVERGENT B0 ;  /* 0x0000000000007941 */ /* 0x000fea0003800200 */
.L_x_1486:
[----:B------:R-:W-:Y:S04]  /*26f0*/  BSSY.RECONVERGENT B6, `(.L_x_1488) ;  /* 0x000004c000067945 */ /* 0x000fe80003800200 */
[----:B------:R-:W-:Y:S05]  /*2700*/  @P1 BRA `(.L_x_1489) ;  /* 0x0000000400281947 */ /* 0x000fea0003800000 */
[----:B------:R-:W2:Y:S01]  /*2710*/  LDC R14, c[0x0][0x400] ;  /* 0x00010000ff0e7b82 */ /* 0x000ea20000000800 */
[----:B---3--:R-:W3:Y:S01]  /*2720*/  I2F.RP R12, R4 ;  /* 0x00000004000c7306 */ /* 0x008ee20000209400 */
[----:B------:R-:W4:Y:S06]  /*2730*/  LDCU UR4, c[0x0][0x3fc] ;  /* 0x00007f80ff0477ac */ /* 0x000f2c0008000800 */
[----:B-1----:R-:W1:Y:S01]  /*2740*/  LDC R8, c[0x0][0x404] ;  /* 0x00010100ff087b82 */ /* 0x002e620000000800 */
[----:B---3--:R-:W3:Y:S01]  /*2750*/  MUFU.RCP R12, R12 ;  /* 0x0000000c000c7308 */ /* 0x008ee20000001000 */
[----:B----4-:R-:W-:Y:S01]  /*2760*/  VIADD R7, R7, -UR4 ;  /* 0x8000000407077c36 */ /* 0x010fe20008000000 */
[----:B--2---:R-:W-:-:S02]  /*2770*/  IABS R0, R14 ;  /* 0x0000000e00007213 */ /* 0x004fc40000000000 */
[----:B------:R-:W-:-:S04]  /*2780*/  ISETP.NE.AND P1, PT, R14, RZ, PT ;  /* 0x000000ff0e00720c */ /* 0x000fc80003f25270 */
[----:B------:R-:W2:Y:S01]  /*2790*/  I2F.RP R13, R0 ;  /* 0x00000000000d7306 */ /* 0x000ea20000209400 */
[----:B-1----:R-:W-:Y:S01]  /*27a0*/  ISETP.NE.AND P2, PT, R8, RZ, PT ;  /* 0x000000ff0800720c */ /* 0x002fe20003f45270 */
[----:B---3--:R-:W-:-:S06]  /*27b0*/  VIADD R10, R12, 0xffffffe ;  /* 0x0ffffffe0c0a7836 */ /* 0x008fcc0000000000 */
[----:B------:R1:W3:Y:S08]  /*27c0*/  F2I.FTZ.U32.TRUNC.NTZ R11, R10 ;  /* 0x0000000a000b7305 */ /* 0x0002f0000021f000 */
[----:B--2---:R-:W0:Y:S01]  /*27d0*/  MUFU.RCP R13, R13 ;  /* 0x0000000d000d7308 */ /* 0x004e220000001000 */
[----:B-1----:R-:W-:Y:S01]  /*27e0*/  HFMA2 R10, -RZ, RZ, 0, 0 ;  /* 0x00000000ff0a7431 */ /* 0x002fe200000001ff */
[----:B---3--:R-:W-:-:S02]  /*27f0*/  IADD3 R15, PT, PT, RZ, -R11, RZ ;  /* 0x8000000bff0f7210 */ /* 0x008fc40007ffe0ff */
[----:B0-----:R-:W-:-:S03]  /*2800*/  IADD3 R2, PT, PT, R13, 0xffffffe, RZ ;  /* 0x0ffffffe0d027810 */ /* 0x001fc60007ffe0ff */
[----:B------:R-:W-:Y:S01]  /*2810*/  IMAD R13, R15, R4, RZ ;  /* 0x000000040f0d7224 */ /* 0x000fe200078e02ff */
[----:B------:R0:W1:Y:S03]  /*2820*/  F2I.FTZ.U32.TRUNC.NTZ R3, R2 ;  /* 0x0000000200037305 */ /* 0x000066000021f000 */
[----:B------:R-:W-:Y:S01]  /*2830*/  IMAD.HI.U32 R10, R11, R13, R10 ;  /* 0x0000000d0b0a7227 */ /* 0x000fe200078e000a */
[----:B------:R-:W-:Y:S02]  /*2840*/  IABS R11, R8 ;  /* 0x00000008000b7213 */ /* 0x000fe40000000000 */
[----:B0-----:R-:W-:Y:S01]  /*2850*/  MOV R2, RZ ;  /* 0x000000ff00027202 */ /* 0x001fe20000000f00 */
[----:B-1----:R-:W-:-:S04]  /*2860*/  IMAD.MOV R21, RZ, RZ, -R3 ;  /* 0x000000ffff157224 */ /* 0x002fc800078e0a03 */
[----:B------:R-:W-:-:S04]  /*2870*/  IMAD R15, R21, R0, RZ ;  /* 0x00000000150f7224 */ /* 0x000fc800078e02ff */
[----:B------:R-:W-:Y:S01]  /*2880*/  IMAD.HI.U32 R2, R3, R15, R2 ;  /* 0x0000000f03027227 */ /* 0x000fe200078e0002 */
[----:B------:R-:W-:-:S07]  /*2890*/  MOV R3, R11 ;  /* 0x0000000b00037202 */ /* 0x000fce0000000f00 */
.L_x_1491:
        /* <DEDUP_REMOVED lines=33> */
.L_x_1490:
        /* <DEDUP_REMOVED lines=16> */
.L_x_1489:
[----:B------:R-:W-:Y:S05]  /*2bb0*/  BSYNC.RECONVERGENT B6 ;  /* 0x0000000000067941 */ /* 0x000fea0003800200 */
.L_x_1488:
[----:B------:R-:W4:Y:S01]  /*2bc0*/  S2R R24, SR_TID.X ;  /* 0x0000000000187919 */ /* 0x000f220000002100 */
[----:B------:R-:W-:Y:S01]  /*2bd0*/  UMOV UR4, 0xffffffff ;  /* 0xffffffff00047882 */ /* 0x000fe20000000000 */
[----:B----4-:R-:W-:Y:S02]  /*2be0*/  LOP3.LUT R23, R24, 0x1f, RZ, 0xc0, !PT ;  /* 0x0000001f18177812 */ /* 0x010fe400078ec0ff */
[----:B--2---:R-:W-:Y:S01]  /*2bf0*/  SHF.R.U32.HI R21, RZ, 0x5, R24 ;  /* 0x00000005ff157819 */ /* 0x004fe20000011618 */
[----:B------:R-:W-:Y:S06]  /*2c00*/  BRA.DIV UR4, `(.L_x_1492) ;  /* 0x0000000e04307947 */ /* 0x000fec000b800000 */
[----:B-1----:R-:W-:Y:S02]  /*2c10*/  CS2R R8, SRZ ;  /* 0x0000000000087805 */ /* 0x002fe4000001ff00 */
[----:B0--3--:R-:W-:Y:S02]  /*2c20*/  CS2R R2, SRZ ;  /* 0x0000000000027805 */ /* 0x009fe4000001ff00 */
[----:B------:R-:W-:Y:S02]  /*2c30*/  CS2R R6, SRZ ;  /* 0x0000000000067805 */ /* 0x000fe4000001ff00 */
[----:B------:R-:W-:Y:S01]  /*2c40*/  CS2R R4, SRZ ;  /* 0x0000000000047805 */ /* 0x000fe2000001ff00 */
[----:B------:R-:W-:Y:S01]  /*2c50*/  HFMA2 R20, -RZ, RZ, 0, 0 ;  /* 0x00000000ff147431 */ /* 0x000fe200000001ff */
[----:B------:R-:W-:Y:S01]  /*2c60*/  MOV R10, RZ ;  /* 0x000000ff000a7202 */ /* 0x000fe20000000f00 */
[----:B------:R-:W-:Y:S02]  /*2c70*/  IMAD.MOV.U32 R0, RZ, RZ, RZ ;  /* 0x000000ffff007224 */ /* 0x000fe400078e00ff */
[----:B------:R-:W-:-:S02]  /*2c80*/  HFMA2 R14, -RZ, RZ, 0, 0 ;  /* 0x00000000ff0e7431 */ /* 0x000fc400000001ff */
        /* <DEDUP_REMOVED lines=10> */
[----:B------:R-:W-:-:S07]  /*2d30*/  FADD.FTZ R4, RZ, R4 ;  /* 0x00000004ff047221 */ /* 0x000fce0000010000 */
.L_x_1519:
[----:B------:R-:W-:Y:S05]  /*2d40*/  WARPSYNC.ALL ;  /* 0x0000000000007948 */ /* 0x000fea0003800000 */
[----:B------:R-:W0:Y:S01]  /*2d50*/  S2UR UR5, SR_CgaCtaId ;  /* 0x00000000000579c3 */ /* 0x000e220000008800 */
[----:B------:R-:W-:Y:S01]  /*2d60*/  ISETP.NE.AND P5, PT, R16, RZ, PT ;  /* 0x000000ff1000720c */ /* 0x000fe20003fa5270 */
[----:B------:R-:W-:Y:S01]  /*2d70*/  UMOV UR4, 0x400 ;  /* 0x0000040000047882 */ /* 0x000fe20000000000 */
[C---:B------:R-:W-:Y:S01]  /*2d80*/  LOP3.LUT R11, R24.reuse, 0x3c0, RZ, 0xc0, !PT ;  /* 0x000003c0180b7812 */ /* 0x040fe200078ec0ff */
[----:B------:R-:W-:Y:S01]  /*2d90*/  UIADD3 UR4, UPT, UPT, UR4, 0x20, URZ ;  /* 0x0000002004047890 */ /* 0x000fe2000fffe0ff */
[----:B------:R-:W-:-:S03]  /*2da0*/  LOP3.LUT R12, R24, 0x3e0, RZ, 0xc0, !PT ;  /* 0x000003e0180c7812 */ /* 0x000fc600078ec0ff */
[----:B------:R-:W-:Y:S01]  /*2db0*/  BAR.SYNC.DEFER_BLOCKING 0x0 ;  /* 0x0000000000007b1d */ /* 0x000fe20000010000 */
[----:B------:R-:W-:Y:S01]  /*2dc0*/  ISETP.NE.OR P4, PT, R11, 0x40, P5 ;  /* 0x000000400b00780c */ /* 0x000fe20002f85670 */
[----:B------:R-:W-:Y:S01]  /*2dd0*/  FADD.FTZ R11, RZ, R14 ;  /* 0x0000000eff0b7221 */ /* 0x000fe20000010000 */
[----:B------:R-:W-:Y:S02]  /*2de0*/  ISETP.NE.OR P3, PT, R12, 0x20, P5 ;  /* 0x000000200c00780c */ /* 0x000fe40002f65670 */
[----:B------:R-:W-:Y:S01]  /*2df0*/  SHF.R.U32.HI R12, RZ, 0x1, R23 ;  /* 0x00000001ff0c7819 */ /* 0x000fe20000011617 */
[----:B------:R-:W-:Y:S01]  /*2e00*/  BSSY.RECONVERGENT B0, `(.L_x_1493) ;  /* 0x0000014000007945 */ /* 0x000fe20003800200 */
[C---:B------:R-:W-:Y:S02]  /*2e10*/  LOP3.LUT P0, RZ, R24.reuse, 0x3c1, RZ, 0xc0, !PT ;  /* 0x000003c118ff7812 */ /* 0x040fe4000780c0ff */
        /* <DEDUP_REMOVED lines=18> */
.L_x_1494:
[----:B------:R-:W-:Y:S05]  /*2f40*/  BSYNC.RECONVERGENT B0 ;  /* 0x0000000000007941 */ /* 0x000fea0003800200 */
.L_x_1493:
        /* <DEDUP_REMOVED lines=27> */
.L_x_1496:
[----:B------:R-:W-:Y:S05]  /*3100*/  BSYNC.RECONVERGENT B0 ;  /* 0x0000000000007941 */ /* 0x000fea0003800200 */
.L_x_1495:
        /* <DEDUP_REMOVED lines=15> */
.L_x_1498:
[----:B------:R-:W-:Y:S05]  /*3200*/  BSYNC.RECONVERGENT B0 ;  /* 0x0000000000007941 */ /* 0x000fea0003800200 */
.L_x_1497:
        /* <DEDUP_REMOVED lines=27> */
.L_x_1500:
[----:B------:R-:W-:Y:S05]  /*33c0*/  BSYNC.RECONVERGENT B0 ;  /* 0x0000000000007941 */ /* 0x000fea0003800200 */
.L_x_1499:
        /* <DEDUP_REMOVED lines=14> */
[----:B------:R-:W-:Y:S02]  /*34b0*/  F2FP.BF16.F32.PACK_AB R7, R7, R9 ;  /* 0x000000090707723e */ /* 0x000fe400000010ff */
[----:B------:R-:W-:Y:S02]  /*34c0*/  F2FP.BF16.F32.PACK_AB R5, R5, R6 ;  /* 0x000000060505723e */ /* 0x000fe400000010ff */
[----:B--2---:R-:W-:Y:S02]  /*34d0*/  LEA R12, P0, R19, UR4, 0x1 ;  /* 0x00000004130c7c11 */ /* 0x004fe4000f8008ff */
[----:B------:R-:W-:Y:S02]  /*34e0*/  F2FP.BF16.F32.PACK_AB R4, R11, R4 ;  /* 0x000000040b04723e */ /* 0x000fe400000010ff */
[----:B------:R-:W-:-:S02]  /*34f0*/  LEA.HI.X R13, R19, UR5, R14, 0x1, P0 ;  /* 0x00000005130d7c11 */ /* 0x000fc400080f0c0e */
[----:B------:R-:W-:Y:S02]  /*3500*/  PRMT R14, R8, 0x7632, R14 ;  /* 0x00007632080e7816 */ /* 0x000fe4000000000e */
        /* <DEDUP_REMOVED lines=18> */
.L_x_1463:
        /* <DEDUP_REMOVED lines=16> */
.L_x_1501:
[----:B------:R-:W-:Y:S05]  /*3730*/  EXIT ;  /* 0x000000000000794d */ /* 0x000fea0003800000 */
.L_x_1465:
[----:B------:R-:W-:Y:S02]  /*3740*/  IMAD.MOV.U32 R12, RZ, RZ, 0x10 ;  /* 0x00000010ff0c7424 */ /* 0x000fe400078e00ff */
[----:B------:R-:W-:Y:S01]  /*3750*/  HFMA2 R11, -RZ, RZ, 0, 1.847743988037109375e-06 ;  /* 0x0000001fff0b7431 */ /* 0x000fe200000001ff */
[----:B------:R-:W-:-:S07]  /*3760*/  MOV R15, 0xffffffff ;  /* 0xffffffff000f7802 */ /* 0x000fce0000000f00 */
[----:B------:R-:W-:Y:S05]  /*3770*/  WARPSYNC.COLLECTIVE R15, `(.L_x_1502) ;  /* 0x000000000f087348 */ /* 0x000fea0003c00000 */
[----:B------:R0:W1:Y:S02]  /*3780*/  SHFL.BFLY P6, R14, R13, R12, R11 ;  /* 0x0c00000c0d0e7389 */ /* 0x00006400000c000b */
[----:B01----:R-:W-:Y:S05]  /*3790*/  ENDCOLLECTIVE ;  /* 0x000000000000791b */ /* 0x003fea0003800000 */
.L_x_1502:
[----:B------:R-:W-:Y:S01]  /*37a0*/  HFMA2 R12, -RZ, RZ, 0, 4.76837158203125e-07 ;  /* 0x00000008ff0c7431 */ /* 0x000fe200000001ff */
[----:B------:R-:W-:-:S05]  /*37b0*/  FMNMX.FTZ R0, R14, -3.40282346638528859812e+38, !PT ;  /* 0xff7fffff0e007809 */ /* 0x000fca0007810000 */
[----:B------:R-:W-:-:S07]  /*37c0*/  IMAD.MOV.U32 R13, RZ, RZ, R0 ;  /* 0x000000ffff0d7224 */ /* 0x000fce00078e0000 */
[----:B------:R-:W-:Y:S05]  /*37d0*/  WARPSYNC.COLLECTIVE R15, `(.L_x_1503) ;  /* 0x000000000f087348 */ /* 0x000fea0003c00000 */
[----:B------:R0:W1:Y:S02]  /*37e0*/  SHFL.BFLY P6, R14, R13, R12, R11 ;  /* 0x0c00000c0d0e7389 */ /* 0x00006400000c000b */
[----:B01----:R-:W-:Y:S05]  /*37f0*/  ENDCOLLECTIVE ;  /* 0x000000000000791b */ /* 0x003fea0003800000 */
.L_x_1503:
[----:B------:R-:W-:Y:S01]  /*3800*/  IMAD.MOV.U32 R12, RZ, RZ, 0x4 ;  /* 0x00000004ff0c7424 */ /* 0x000fe200078e00ff */
[----:B------:R-:W-:-:S04]  /*3810*/  FMNMX.FTZ R2, R0, R14, !PT ;  /* 0x0000000e00027209 */ /* 0x000fc80007810000 */
[----:B------:R-:W-:-:S07]  /*3820*/  MOV R13, R2 ;  /* 0x00000002000d7202 */ /* 0x000fce0000000f00 */
[----:B------:R-:W-:Y:S05]  /*3830*/  WARPSYNC.COLLECTIVE R15, `(.L_x_1504) ;  /* 0x000000000f087348 */ /* 0x000fea0003c00000 */
[----:B------:R0:W1:Y:S02]  /*3840*/  SHFL.BFLY P6, R14, R13, R12, R11 ;  /* 0x0c00000c0d0e7389 */ /* 0x00006400000c000b */
[----:B01----:R-:W-:Y:S05]  /*3850*/  ENDCOLLECTIVE ;  /* 0x000000000000791b */ /* 0x003fea0003800000 */
.L_x_1504:
[----:B------:R-:W-:Y:S01]  /*3860*/  HFMA2 R12, -RZ, RZ, 0, 1.1920928955078125e-07 ;  /* 0x00000002ff0c7431 */ /* 0x000fe200000001ff */
[----:B------:R-:W-:-:S04]  /*3870*/  FMNMX.FTZ R3, R2, R14, !PT ;  /* 0x0000000e02037209 */ /* 0x000fc80007810000 */
[----:B------:R-:W-:-:S07]  /*3880*/  MOV R13, R3 ;  /* 0x00000003000d7202 */ /* 0x000fce0000000f00 */
[----:B------:R-:W-:Y:S05]  /*3890*/  WARPSYNC.COLLECTIVE R15, `(.L_x_1505) ;  /* 0x000000000f087348 */ /* 0x000fea0003c00000 */
[----:B------:R0:W1:Y:S02]  /*38a0*/  SHFL.BFLY P6, R14, R13, R12, R11 ;  /* 0x0c00000c0d0e7389 */ /* 0x00006400000c000b */
[----:B01----:R-:W-:Y:S05]  /*38b0*/  ENDCOLLECTIVE ;  /* 0x000000000000791b */ /* 0x003fea0003800000 */
.L_x_1505:
[----:B------:R-:W-:Y:S05]  /*38c0*/  BRA `(.L_x_1506) ;  /* 0xffffffd000cc7947 */ /* 0x000fea000383ffff */
.L_x_1492:
[----:B---3--:R-:W-:Y:S01]  /*38d0*/  IMAD.MOV.U32 R13, RZ, RZ, RZ ;  /* 0x000000ffff0d7224 */ /* 0x008fe200078e00ff */
[----:B------:R-:W-:Y:S01]  /*38e0*/  MOV R12, 0x1 ;  /* 0x00000001000c7802 */ /* 0x000fe20000000f00 */
[----:B------:R-:W-:Y:S02]  /*38f0*/  HFMA2 R11, -RZ, RZ, 0, 1.847743988037109375e-06 ;  /* 0x0000001fff0b7431 */ /* 0x000fe400000001ff */
[----:B------:R-:W-:-:S07]  /*3900*/  IMAD.MOV.U32 R15, RZ, RZ, -0x1 ;  /* 0xffffffffff0f7424 */ /* 0x000fce00078e00ff */
[----:B01----:R-:W-:Y:S05]  /*3910*/  WARPSYNC.COLLECTIVE R15, `(.L_x_1507) ;  /* 0x000000000f087348 */ /* 0x003fea0003c00000 */
[----:B------:R2:W3:Y:S02]  /*3920*/  SHFL.BFLY P6, R14, R13, R12, R11 ;  /* 0x0c00000c0d0e7389 */ /* 0x0004e400000c000b */
[----:B0123--:R-:W-:Y:S05]  /*3930*/  ENDCOLLECTIVE ;  /* 0x000000000000791b */ /* 0x00ffea0003800000 */
.L_x_1507:
[----:B------:R-:W-:-:S07]  /*3940*/  MOV R20, R14 ;  /* 0x0000000e00147202 */ /* 0x000fce0000000f00 */
[----:B------:R-:W-:Y:S05]  /*3950*/  WARPSYNC.COLLECTIVE R15, `(.L_x_1508) ;  /* 0x000000000f087348 */ /* 0x000fea0003c00000 */
[----:B------:R0:W1:Y:S02]  /*3960*/  SHFL.BFLY P6, R14, R13, R12, R11 ;  /* 0x0c00000c0d0e7389 */ /* 0x00006400000c000b */
[----:B01----:R-:W-:Y:S05]  /*3970*/  ENDCOLLECTIVE ;  /* 0x000000000000791b */ /* 0x003fea0003800000 */
.L_x_1508:
[----:B------:R-:W-:Y:S01]  /*3980*/  FADD.FTZ R20, RZ, R20 ;  /* 0x00000014ff147221 */ /* 0x000fe20000010000 */
[----:B------:R-:W-:-:S07]  /*3990*/  MOV R8, R14 ;  /* 0x0000000e00087202 */ /* 0x000fce0000000f00 */
[----:B------:R-:W-:Y:S05]  /*39a0*/  WARPSYNC.COLLECTIVE R15, `(.L_x_1509) ;  /* 0x000000000f087348 */ /* 0x000fea0003c00000 */
[----:B------:R0:W1:Y:S02]  /*39b0*/  SHFL.BFLY P6, R14, R13, R12, R11 ;  /* 0x0c00000c0d0e7389 */ /* 0x00006400000c000b */
[----:B01----:R-:W-:Y:S05]  /*39c0*/  ENDCOLLECTIVE ;  /* 0x000000000000791b */ /* 0x003fea0003800000 */
.L_x_1509:
[----:B------:R-:W-:Y:S01]  /*39d0*/  FADD.FTZ R8, RZ, R8 ;  /* 0x00000008ff087221 */ /* 0x000fe20000010000 */
[----:B------:R-:W-:-:S07]  /*39e0*/  IMAD.MOV.U32 R3, RZ, RZ, R14 ;  /* 0x000000ffff037224 */ /* 0x000fce00078e000e */
[----:B------:R-:W-:Y:S05]  /*39f0*/  WARPSYNC.COLLECTIVE R15, `(.L_x_1510) ;  /* 0x000000000f087348 */ /* 0x000fea0003c00000 */
[----:B------:R0:W1:Y:S02]  /*3a00*/  SHFL.BFLY P6, R14, R13, R12, R11 ;  /* 0x0c00000c0d0e7389 */ /* 0x00006400000c000b */
[----:B01----:R-:W-:Y:S05]  /*3a10*/  ENDCOLLECTIVE ;  /* 0x000000000000791b */ /* 0x003fea0003800000 */
.L_x_1510:
[----:B------:R-:W-:Y:S01]  /*3a20*/  FADD.FTZ R3, RZ, R3 ;  /* 0x00000003ff037221 */ /* 0x000fe20000010000 */
[----:B------:R-:W-:-:S07]  /*3a30*/  MOV R2, R14 ;  /* 0x0000000e00027202 */ /* 0x000fce0000000f00 */
[----:B------:R-:W-:Y:S05]  /*3a40*/  WARPSYNC.COLLECTIVE R15, `(.L_x_1511) ;  /* 0x000000000f087348 */ /* 0x000fea0003c00000 */
[----:B------:R0:W1:Y:S02]  /*3a50*/  SHFL.BFLY P6, R14, R13, R12, R11 ;  /* 0x0c00000c0d0e7389 */ /* 0x00006400000c000b */
[----:B01----:R-:W-:Y:S05]  /*3a60*/  ENDCOLLECTIVE ;  /* 0x000000000000791b */ /* 0x003fea0003800000 */
.L_x_1511:
[----:B------:R-:W-:Y:S01]  /*3a70*/  FADD.FTZ R2, RZ, R2 ;  /* 0x00000002ff027221 */ /* 0x000fe20000010000 */
[----:B------:R-:W-:-:S07]  /*3a80*/  MOV R0, R14 ;  /* 0x0000000e00007202 */ /* 0x000fce0000000f00 */
[----:B------:R-:W-:Y:S05]  /*3a90*/  WARPSYNC.COLLECTIVE R15, `(.L_x_1512) ;  /* 0x000000000f087348 */ /* 0x000fea0003c00000 */
[----:B------:R0:W1:Y:S02]  /*3aa0*/  SHFL.BFLY P6, R14, R13, R12, R11 ;  /* 0x0c00000c0d0e7389 */ /* 0x00006400000c000b */
[----:B01----:R-:W-:Y:S05]  /*3ab0*/  ENDCOLLECTIVE ;  /* 0x000000000000791b */ /* 0x003fea0003800000 */
.L_x_1512:
[----:B------:R-:W-:Y:S01]  /*3ac0*/  FADD.FTZ R0, RZ, R0 ;  /* 0x00000000ff007221 */ /* 0x000fe20000010000 */
[----:B------:R-:W-:-:S07]  /*3ad0*/  IMAD.MOV.U32 R10, RZ, RZ, R14 ;  /* 0x000000ffff0a7224 */ /* 0x000fce00078e000e */
[----:B------:R-:W-:Y:S05]  /*3ae0*/  WARPSYNC.COLLECTIVE R15, `(.L_x_1513) ;  /* 0x000000000f087348 */ /* 0x000fea0003c00000 */
[----:B------:R0:W1:Y:S02]  /*3af0*/  SHFL.BFLY P6, R14, R13, R12, R11 ;  /* 0x0c00000c0d0e7389 */ /* 0x00006400000c000b */
[----:B01----:R-:W-:Y:S05]  /*3b00*/  ENDCOLLECTIVE ;  /* 0x000000000000791b */ /* 0x003fea0003800000 */
.L_x_1513:
[----:B------:R-:W-:Y:S01]  /*3b10*/  FADD.FTZ R10, RZ, R10 ;  /* 0x0000000aff0a7221 */ /* 0x000fe20000010000 */
[----:B------:R-:W-:-:S07]  /*3b20*/  MOV R9, R14 ;  /* 0x0000000e00097202 */ /* 0x000fce0000000f00 */
[----:B------:R-:W-:Y:S05]  /*3b30*/  WARPSYNC.COLLECTIVE R15, `(.L_x_1514) ;  /* 0x000000000f087348 */ /* 0x000fea0003c00000 */
[----:B------:R0:W1:Y:S02]  /*3b40*/  SHFL.BFLY P6, R14, R13, R12, R11 ;  /* 0x0c00000c0d0e7389 */ /* 0x00006400000c000b */
[----:B01----:R-:W-:Y:S05]  /*3b50*/  ENDCOLLECTIVE ;  /* 0x000000000000791b */ /* 0x003fea0003800000 */
.L_x_1514:
[----:B------:R-:W-:Y:S01]  /*3b60*/  FADD.FTZ R9, RZ, R9 ;  /* 0x00000009ff097221 */ /* 0x000fe20000010000 */
[----:B------:R-:W-:-:S07]  /*3b70*/  MOV R7, R14 ;  /* 0x0000000e00077202 */ /* 0x000fce0000000f00 */
[----:B------:R-:W-:Y:S05]  /*3b80*/  WARPSYNC.COLLECTIVE R15, `(.L_x_1515) ;  /* 0x000000000f087348 */ /* 0x000fea0003c00000 */
[----:B------:R0:W1:Y:S02]  /*3b90*/  SHFL.BFLY P6, R14, R13, R12, R11 ;  /* 0x0c00000c0d0e7389 */ /* 0x00006400000c000b */
[----:B01----:R-:W-:Y:S05]  /*3ba0*/  ENDCOLLECTIVE ;  /* 0x000000000000791b */ /* 0x003fea0003800000 */
.L_x_1515:
[----:B------:R-:W-:Y:S01]  /*3bb0*/  FADD.FTZ R7, RZ, R7 ;  /* 0x00000007ff077221 */ /* 0x000fe20000010000 */
[----:B------:R-:W-:-:S07]  /*3bc0*/  IMAD.MOV.U32 R6, RZ, RZ, R14 ;  /* 0x000000ffff067224 */ /* 0x000fce00078e000e */
[----:B------:R-:W-:Y:S05]  /*3bd0*/  WARPSYNC.COLLECTIVE R15, `(.L_x_1516) ;  /* 0x000000000f087348 */ /* 0x000fea0003c00000 */
[----:B------:R0:W1:Y:S02]  /*3be0*/  SHFL.BFLY P6, R14, R13, R12, R11 ;  /* 0x0c00000c0d0e7389 */ /* 0x00006400000c000b */
[----:B01----:R-:W-:Y:S05]  /*3bf0*/  ENDCOLLECTIVE ;  /* 0x000000000000791b */ /* 0x003fea0003800000 */
.L_x_1516:
[----:B------:R-:W-:Y:S01]  /*3c00*/  FADD.FTZ R6, RZ, R6 ;  /* 0x00000006ff067221 */ /* 0x000fe20000010000 */
[----:B------:R-:W-:-:S07]  /*3c10*/  MOV R5, R14 ;  /* 0x0000000e00057202 */ /* 0x000fce0000000f00 */
[----:B------:R-:W-:Y:S05]  /*3c20*/  WARPSYNC.COLLECTIVE R15, `(.L_x_1517) ;  /* 0x000000000f087348 */ /* 0x000fea0003c00000 */
[----:B------:R0:W1:Y:S02]  /*3c30*/  SHFL.BFLY P6, R14, R13, R12, R11 ;  /* 0x0c00000c0d0e7389 */ /* 0x00006400000c000b */
[----:B01----:R-:W-:Y:S05]  /*3c40*/  ENDCOLLECTIVE ;  /* 0x000000000000791b */ /* 0x003fea0003800000 */
.L_x_1517:
[----:B------:R-:W-:Y:S01]  /*3c50*/  FADD.FTZ R5, RZ, R5 ;  /* 0x00000005ff057221 */ /* 0x000fe20000010000 */
[----:B------:R-:W-:-:S07]  /*3c60*/  MOV R4, R14 ;  /* 0x0000000e00047202 */ /* 0x000fce0000000f00 */
[----:B------:R-:W-:Y:S05]  /*3c70*/  WARPSYNC.COLLECTIVE R15, `(.L_x_1518) ;  /* 0x000000000f087348 */ /* 0x000fea0003c00000 */
[----:B------:R0:W1:Y:S02]  /*3c80*/  SHFL.BFLY P6, R14, R13, R12, R11 ;  /* 0x0c00000c0d0e7389 */ /* 0x00006400000c000b */
[----:B01----:R-:W-:Y:S05]  /*3c90*/  ENDCOLLECTIVE ;  /* 0x000000000000791b */ /* 0x003fea0003800000 */
.L_x_1518:
[----:B------:R-:W-:Y:S01]  /*3ca0*/  FADD.FTZ R4, RZ, R4 ;  /* 0x00000004ff047221 */ /* 0x000fe20000010000 */
[----:B------:R-:W-:Y:S06]  /*3cb0*/  BRA `(.L_x_1519) ;  /* 0xfffffff000207947 */ /* 0x000fec000383ffff */
.L_x_1520:
        /* <DEDUP_REMOVED lines=12> */
.L_x_27185:


//--------------------- .text._ZN4vllm25paged_attention_v2_kernelI13__nv_bfloat16hLi128ELi16ELi128ELNS_18Fp8KVCacheDataTypeE2ELb1ELi512EEEvPfS3_PT_PKS4_PKT0_SA_ifPKiSC_iPKfiiiSE_SE_iiiii --------------------------
	.section	.text._ZN4vllm25paged_attention_v2_kernelI13__nv_bfloat16hLi128ELi16ELi128ELNS_18Fp8KVCacheDataTypeE2ELb1ELi512EEEvPfS3_PT_PKS4_PKT0_SA_ifPKiSC_iPKfiiiSE_SE_iiiii,"ax",@progbits
	.align	128
        .global         _ZN4vllm25paged_attention_v2_kernelI13__nv_bfloat16hLi128ELi16ELi128ELNS_18Fp8KVCacheDataTypeE2ELb1ELi512EEEvPfS3_PT_PKS4_PKT0_SA_ifPKiSC_iPKfiiiSE_SE_iiiii
        .type           _ZN4vllm25paged_attention_v2_kernelI13__nv_bfloat16hLi128ELi16ELi128ELNS_18Fp8KVCacheDataTypeE2ELb1ELi512EEEvPfS3_PT_PKS4_PKT0_SA_ifPKiSC_iPKfiiiSE_SE_iiiii,@function
        .size           _ZN4vllm25paged_attention_v2_kernelI13__nv_bfloat16hLi128ELi16ELi128ELNS_18Fp8KVCacheDataTypeE2ELb1ELi512EEEvPfS3_PT_PKS4_PKT0_SA_ifPKiSC_iPKfiiiSE_SE_iiiii,(.L_x_27186 - _ZN4vllm25paged_attention_v2_kernelI13__nv_bfloat16hLi128ELi16ELi128ELNS_18Fp8KVCacheDataTypeE2ELb1ELi512EEEvPfS3_PT_PKS4_PKT0_SA_ifPKiSC_iPKfiiiSE_SE_iiiii)
        .other          _ZN4vllm25paged_attention_v2_kernelI13__nv_bfloat16hLi128ELi16ELi128ELNS_18Fp8KVCacheDataTypeE2ELb1ELi512EEEvPfS3_PT_PKS4_PKT0_SA_ifPKiSC_iPKfiiiSE_SE_iiiii,@"STO_CUDA_ENTRY STV_DEFAULT"
_ZN4vllm25paged_attention_v2_kernelI13__nv_bfloat16hLi128ELi16ELi128ELNS_18Fp8KVCacheDataTypeE2ELb1ELi512EEEvPfS3_PT_PKS4_PKT0_SA_ifPKiSC_iPKfiiiSE_SE_iiiii:
.text._ZN4vllm25paged_attention_v2_kernelI13__nv_bfloat16hLi128ELi16ELi128ELNS_18Fp8KVCacheDataTypeE2ELb1ELi512EEEvPfS3_PT_PKS4_PKT0_SA_ifPKiSC_iPKfiiiSE_SE_iiiii:
        /* <DEDUP_REMOVED lines=112> */
.L_x_1521:
        /* <DEDUP_REMOVED lines=25> */
.L_x_1525:
        /* <DEDUP_REMOVED lines=41> */
.L_x_1523:
[----:B------:R-:W-:Y:S05]  /*0b20*/  BSYNC.RECONVERGENT B6 ;  /* 0x0000000000067941 */ /* 0x000fea0003800200 */
.L_x_1522:
        /* <DEDUP_REMOVED lines=13> */
.L_x_1567:
        /* <DEDUP_REMOVED lines=24> */
[----:B------:R-:W-:Y:S02]  /*0d80*/  SHF.L.U32 R12, R19, 0x9, RZ ;  /* 0x00000009130c7819 */ /* 0x000fe400000006ff */
[----:B------:R-:W-:Y:S01]  /*0d90*/  MOV R14, RZ ;  /* 0x000000ff000e7202 */ /* 0x000fe20000000f00 */
[----:B------:R-:W-:-:S04]  /*0da0*/  IMAD.IADD R3, R8, 0x1, R3 ;  /* 0x0000000108037824 */ /* 0x000fc800078e0203 */
[C---:B------:R-:W-:Y:S01]  /*0db0*/  IMAD.IADD R12, R3.reuse, 0x1, -R12 ;  /* 0x00000001030c7824 */ /* 0x040fe200078e0a0c */
[----:B------:R-:W-:-:S04]  /*0dc0*/  LOP3.LUT R13, R3, 0x180, RZ, 0xc0, !PT ;  /* 0x00000180030d7812 */ /* 0x000fc800078ec0ff */
[----:B------:R-:W-:Y:S01]  /*0dd0*/  ISETP.NE.AND P4, PT, R13, 0x180, PT ;  /* 0x000001800d00780c */ /* 0x000fe20003f85270 */
[----:B------:R-:W-:Y:S01]  /*0de0*/  IMAD.MOV.U32 R13, RZ, RZ, R23 ;  /* 0x000000ffff0d7224 */ /* 0x000fe200078e0017 */
[----:B------:R-:W-:-:S11]  /*0df0*/  ISETP.GE.U32.AND P0, PT, R12, 0x180, PT ;  /* 0x000001800c00780c */ /* 0x000fd60003f06070 */
[----:B------:R-:W-:Y:S05]  /*0e00*/  @!P4 BRA `(.L_x_1530) ;  /* 0x00000000004cc947 */ /* 0x000fea0003800000 */
[----:B------:R-:W-:Y:S01]  /*0e10*/  IADD3 R13, PT, PT, R11, 0x20, RZ ;  /* 0x000000200b0d7810 */ /* 0x000fe20007ffe0ff */
[----:B------:R-:W-:Y:S01]  /*0e20*/  IMAD.MOV.U32 R14, RZ, RZ, RZ ;  /* 0x000000ffff0e7224 */ /* 0x000fe200078e00ff */
[----:B------:R-:W-:Y:S02]  /*0e30*/  LEA.HI R3, R3, 0x1, RZ, 0x19 ;  /* 0x0000000103037811 */ /* 0x000fe400078fc8ff */
[----:B------:R-:W-:Y:S02]  /*0e40*/  LEA R12, R0, R13, 0x18 ;  /* 0x0000000d000c7211 */ /* 0x000fe400078ec0ff */
[----:B------:R-:W-:Y:S02]  /*0e50*/  LOP3.LUT R3, R3, 0x3, RZ, 0xc0, !PT ;  /* 0x0000000303037812 */ /* 0x000fe400078ec0ff */
[----:B------:R-:W-:Y:S01]  /*0e60*/  MOV R13, R23 ;  /* 0x00000017000d7202 */ /* 0x000fe20000000f00 */
[----:B------:R-:W-:Y:S01]  /*0e70*/  IMAD R12, R23, 0x4, R12 ;  /* 0x00000004170c7824 */ /* 0x000fe200078e020c */
[----:B------:R-:W-:-:S07]  /*0e80*/  IADD3 R3, PT, PT, -R3, RZ, RZ ;  /* 0x000000ff03037210 */ /* 0x000fce0007ffe1ff */
.L_x_1531:
        /* <DEDUP_REMOVED lines=11> */
.L_x_1530:
[----:B------:R-:W-:Y:S05]  /*0f40*/  BSYNC.RECONVERGENT B1 ;  /* 0x0000000000017941 */ /* 0x000fea0003800200 */
.L_x_1529:
        /* <DEDUP_REMOVED lines=12> */
.L_x_1534:
        /* <DEDUP_REMOVED lines=100> */
.L_x_1533:
[----:B------:R-:W-:Y:S05]  /*1650*/  BSYNC.RECONVERGENT B1 ;  /* 0x0000000000017941 */ /* 0x000fea0003800200 */
.L_x_1532:
        /* <DEDUP_REMOVED lines=54> */
[----:B0-----:R-:W-:-:S07]  /*19c0*/  VIADD R3, R3, 0x1000 ;  /* 0x0000100003037836 */ /* 0x001fce0000000000 */
.L_x_1536:
[----:B------:R-:W-:Y:S05]  /*19d0*/  BSYNC.RECONVERGENT B1 ;  /* 0x0000000000017941 */ /* 0x000fea0003800200 */
.L_x_1535:
        /* <DEDUP_REMOVED lines=26> */
.L_x_1528:
[----:B------:R-:W-:Y:S05]  /*1b80*/  BSYNC.RECONVERGENT B0 ;  /* 0x0000000000007941 */ /* 0x000fea0003800200 */
.L_x_1527:
        /* <DEDUP_REMOVED lines=29> */
[----:B------:R-:W-:Y:S01]  /*1d60*/  IMAD.IADD R13, R12, 0x1, -R13 ;  /* 0x000000010c0d7824 */ /* 0x000fe200078e0a0d */
[----:B------:R-:W-:Y:S02]  /*1d70*/  ISETP.NE.AND P0, PT, R14, 0x180, PT ;  /* 0x000001800e00780c */ /* 0x000fe40003f05270 */
[----:B------:R-:W-:Y:S02]  /*1d80*/  LEA.HI R14, R12, 0x1, RZ, 0x19 ;  /* 0x000000010c0e7811 */ /* 0x000fe400078fc8ff */
[----:B------:R-:W-:Y:S02]  /*1d90*/  ISETP.GE.U32.AND P1, PT, R13, 0x180, PT ;  /* 0x000001800d00780c */ /* 0x000fe40003f26070 */
[----:B------:R-:W-:-:S07]  /*1da0*/  MOV R13, R23 ;  /* 0x00000017000d7202 */ /* 0x000fce0000000f00 */
[----:B------:R-:W-:Y:S05]  /*1db0*/  @!P0 BRA `(.L_x_1540) ;  /* 0x00000000003c8947 */ /* 0x000fea0003800000 */
[C---:B------:R-:W-:Y:S01]  /*1dc0*/  IMAD.SHL.U32 R12, R14.reuse, 0x80, RZ ;  /* 0x000000800e0c7824 */ /* 0x040fe200078e00ff */
[----:B------:R-:W-:Y:S02]  /*1dd0*/  IADD3 R13, PT, PT, R11, 0x20, RZ ;  /* 0x000000200b0d7810 */ /* 0x000fe40007ffe0ff */
[----:B------:R-:W-:Y:S02]  /*1de0*/  LOP3.LUT R14, R14, 0x3, RZ, 0xc0, !PT ;  /* 0x000000030e0e7812 */ /* 0x000fe400078ec0ff */
[----:B------:R-:W-:Y:S02]  /*1df0*/  LOP3.LUT R12, R12, 0x180, RZ, 0xc0, !PT ;  /* 0x000001800c0c7812 */ /* 0x000fe400078ec0ff */
[----:B------:R-:W-:Y:S01]  /*1e00*/  LEA R20, R0, R13, 0x18 ;  /* 0x0000000d00147211 */ /* 0x000fe200078ec0ff */
[----:B------:R-:W-:Y:S01]  /*1e10*/  IMAD.MOV R14, RZ, RZ, -R14 ;  /* 0x000000ffff0e7224 */ /* 0x000fe200078e0a0e */
[----:B------:R-:W-:-:S03]  /*1e20*/  IADD3 R13, PT, PT, R12, R23, RZ ;  /* 0x000000170c0d7210 */ /* 0x000fc60007ffe0ff */
[----:B------:R-:W-:-:S07]  /*1e30*/  IMAD R12, R23, 0x4, R20 ;  /* 0x00000004170c7824 */ /* 0x000fce00078e0214 */
.L_x_1541:
[----:B------:R-:W1:Y:S01]  /*1e40*/  LDS R15, [R12] ;  /* 0x000000000c0f7984 */ /* 0x000e620000000800 */
[----:B------:R-:W-:-:S04]  /*1e50*/  IADD3 R14, PT, PT, R14, 0x1, RZ ;  /* 0x000000010e0e7810 */ /* 0x000fc80007ffe0ff */
[----:B------:R-:W-:Y:S01]  /*1e60*/  ISETP.NE.AND P0, PT, R14, RZ, PT ;  /* 0x000000ff0e00720c */ /* 0x000fe20003f05270 */
[----:B-1----:R-:W-:-:S05]  /*1e70*/  FMUL.FTZ R15, R15, R8 ;  /* 0x000000080f0f7220 */ /* 0x002fca0000410000 */
[----:B------:R1:W-:Y:S02]  /*1e80*/  STS [R12], R15 ;  /* 0x0000000f0c007388 */ /* 0x0003e40000000800 */
[----:B-1----:R-:W-:-:S05]  /*1e90*/  VIADD R12, R12, 0x200 ;  /* 0x000002000c0c7836 */ /* 0x002fca0000000000 */
[----:B------:R-:W-:Y:S05]  /*1ea0*/  @P0 BRA `(.L_x_1541) ;  /* 0xfffffffc00e40947 */ /* 0x000fea000383ffff */
.L_x_1540:
[----:B------:R-:W-:Y:S05]  /*1eb0*/  BSYNC.RECONVERGENT B1 ;  /* 0x0000000000017941 */ /* 0x000fea0003800200 */
.L_x_1539:
        /* <DEDUP_REMOVED lines=12> */
.L_x_1544:
        /* <DEDUP_REMOVED lines=52> */
.L_x_1543:
[----:B------:R-:W-:Y:S05]  /*22c0*/  BSYNC.RECONVERGENT B1 ;  /* 0x0000000000017941 */ /* 0x000fea0003800200 */
.L_x_1542:
        /* <DEDUP_REMOVED lines=31> */
.L_x_1546:
[----:B------:R-:W-:Y:S05]  /*24c0*/  BSYNC.RECONVERGENT B1 ;  /* 0x0000000000017941 */ /* 0x000fea0003800200 */
.L_x_1545:
        /* <DEDUP_REMOVED lines=14> */
.L_x_1538:
[----:B------:R-:W-:Y:S05]  /*25b0*/  BSYNC.RECONVERGENT B0 ;  /* 0x0000000000007941 */ /* 0x000fea0003800200 */
.L_x_1537:
        /* <DEDUP_REMOVED lines=18> */
.L_x_1548:
[----:B------:R-:W-:Y:S05]  /*26e0*/  BSYNC.RECONVERGENT B0 ;  /* 0x0000000000007941 */ /* 0x000fea0003800200 */
.L_x_1547:
        /* <DEDUP_REMOVED lines=27> */
.L_x_1552:
        /* <DEDUP_REMOVED lines=33> */
.L_x_1551:
        /* <DEDUP_REMOVED lines=16> */
.L_x_1550:
[----:B------:R-:W-:Y:S05]  /*2bb0*/  BSYNC.RECONVERGENT B6 ;  /* 0x0000000000067941 */ /* 0x000fea0003800200 */
.L_x_1549:
[----:B---3--:R-:W3:Y:S01]  /*2bc0*/  S2R R10, SR_TID.X ;  /* 0x00000000000a7919 */ /* 0x008ee20000002100 */
[----:B------:R-:W-:Y:S01]  /*2bd0*/  UMOV UR4, 0xffffffff ;  /* 0xffffffff00047882 */ /* 0x000fe20000000000 */
[----:B---3--:R-:W-:Y:S02]  /*2be0*/  LOP3.LUT R9, R10, 0x1f, RZ, 0xc0, !PT ;  /* 0x0000001f0a097812 */ /* 0x008fe400078ec0ff */
[----:B-1----:R-:W-:Y:S01]  /*2bf0*/  SHF.R.U32.HI R8, RZ, 0x5, R10 ;  /* 0x00000005ff087819 */ /* 0x002fe2000001160a */
[----:B------:R-:W-:Y:S06]  /*2c00*/  BRA.DIV UR4, `(.L_x_1553) ;  /* 0x0000000a04ac7947 */ /* 0x000fec000b800000 */
[----:B0-----:R-:W-:Y:S02]  /*2c10*/  CS2R R2, SRZ ;  /* 0x0000000000027805 */ /* 0x001fe4000001ff00 */
[----:B------:R-:W-:Y:S02]  /*2c20*/  CS2R R4, SRZ ;  /* 0x0000000000047805 */ /* 0x000fe4000001ff00 */
[----:B------:R-:W-:Y:S01]  /*2c30*/  CS2R R6, SRZ ;  /* 0x0000000000067805 */ /* 0x000fe2000001ff00 */
[----:B--2---:R-:W-:Y:S02]  /*2c40*/  HFMA2 R0, -RZ, RZ, 0, 0 ;  /* 0x00000000ff007431 */ /* 0x004fe400000001ff */
[----:B------:R-:W-:Y:S02]  /*2c50*/  IMAD.MOV.U32 R14, RZ, RZ, RZ ;  /* 0x000000ffff0e7224 */ /* 0x000fe400078e00ff */
[----:B------:R-:W-:Y:S01]  /*2c60*/  FADD.FTZ R2, RZ, R2 ;  /* 0x00000002ff027221 */ /* 0x000fe20000010000 */
[----:B------:R-:W-:Y:S01]  /*2c70*/  FADD.FTZ R3, RZ, R3 ;  /* 0x00000003ff037221 */ /* 0x000fe20000010000 */
[----:B------:R-:W-:Y:S01]  /*2c80*/  FADD.FTZ R4, RZ, R4 ;  /* 0x00000004ff047221 */ /* 0x000fe20000010000 */
[----:B------:R-:W-:Y:S01]  /*2c90*/  FADD.FTZ R5, RZ, R5 ;  /* 0x00000005ff057221 */ /* 0x000fe20000010000 */
[----:B------:R-:W-:Y:S01]  /*2ca0*/  FADD.FTZ R6, RZ, R6 ;  /* 0x00000006ff067221 */ /* 0x000fe20000010000 */
[----:B------:R-:W-:Y:S01]  /*2cb0*/  FADD.FTZ R7, RZ, R7 ;  /* 0x00000007ff077221 */ /* 0x000fe20000010000 */
[----:B------:R-:W-:-:S07]  /*2cc0*/  FADD.FTZ R0, RZ, R0 ;  /* 0x00000000ff007221 */ /* 0x000fce0000010000 */
.L_x_1576:
[----:B------:R-:W-:Y:S01]  /*2cd0*/  ISETP.NE.AND P0, PT, R16, RZ, PT ;  /* 0x000000ff1000720c */ /* 0x000fe20003f05270 */
[----:B------:R-:W-:Y:S05]  /*2ce0*/  WARPSYNC.ALL ;  /* 0x0000000000007948 */ /* 0x000fea0003800000 */
[----:B------:R-:W-:Y:S01]  /*2cf0*/  LOP3.LUT R12, R10, 0x3c0, RZ, 0xc0, !PT ;  /* 0x000003c00a0c7812 */ /* 0x000fe200078ec0ff */
[----:B------:R-:W-:Y:S01]  /*2d00*/  BAR.SYNC.DEFER_BLOCKING 0x0 ;  /* 0x0000000000007b1d */ /* 0x000fe20000010000 */
[----:B------:R-:W-:Y:S01]  /*2d10*/  SHF.R.U32.HI R9, RZ, 0x1, R9 ;  /* 0x00000001ff097819 */ /* 0x000fe20000011609 */
[----:B------:R-:W-:Y:S01]  /*2d20*/  FADD.FTZ R11, RZ, R14 ;  /* 0x0000000eff0b7221 */ /* 0x000fe20000010000 */
        /* <DEDUP_REMOVED lines=17> */
.L_x_1555:
[----:B------:R-:W-:Y:S05]  /*2e40*/  BSYNC.RECONVERGENT B0 ;  /* 0x0000000000007941 */ /* 0x000fea0003800200 */
.L_x_1554:
        /* <DEDUP_REMOVED lines=29> */
.L_x_1557:
[----:B------:R-:W-:Y:S05]  /*3020*/  BSYNC.RECONVERGENT B0 ;  /* 0x0000000000007941 */ /* 0x000fea0003800200 */
.L_x_1556:
        /* <DEDUP_REMOVED lines=12> */
.L_x_1559:
[----:B------:R-:W-:Y:S05]  /*30f0*/  BSYNC.RECONVERGENT B0 ;  /* 0x0000000000007941 */ /* 0x000fea0003800200 */
.L_x_1558:
        /* <DEDUP_REMOVED lines=19> */
.L_x_1561:
[----:B------:R-:W-:Y:S05]  /*3230*/  BSYNC.RECONVERGENT B0 ;  /* 0x0000000000007941 */ /* 0x000fea0003800200 */
.L_x_1560:
[----:B------:R-:W-:Y:S06]  /*3240*/  BAR.SYNC.DEFER_BLOCKING 0x0 ;  /* 0x0000000000007b1d */ /* 0x000fec0000010000 */
[----:B------:R-:W-:Y:S05]  /*3250*/  @P4 EXIT ;  /* 0x000000000000494d */ /* 0x000fea0003800000 */
[----:B------:R-:W-:-:S04]  /*3260*/  IMAD R17, R22, R17, R18 ;  /* 0x0000001116117224 */ /* 0x000fc800078e0212 */
[----:B------:R-:W-:Y:S01]  /*3270*/  IMAD R8, R17, UR38, RZ ;  /* 0x0000002611087c24 */ /* 0x000fe2000f8e02ff */
[----:B------:R-:W-:Y:S06]  /*3280*/  @P0 EXIT ;  /* 0x000000000000094d */ /* 0x000fec0003800000 */
[----:B------:R-:W1:Y:S01]  /*3290*/  LDCU.64 UR4, c[0x0][0x390] ;  /* 0x00007200ff0477ac */ /* 0x000e620008000a00 */
[----:B------:R-:W-:Y:S01]  /*32a0*/  IMAD.SHL.U32 R19, R19, 0x80, RZ ;  /* 0x0000008013137824 */ /* 0x000fe200078e00ff */
[----:B------:R-:W-:Y:S02]  /*32b0*/  SHF.R.U32.HI R10, RZ, 0x1, R10 ;  /* 0x00000001ff0a7819 */ /* 0x000fe4000001160a */
[----:B------:R-:W-:Y:S02]  /*32c0*/  SHF.L.U32 R8, R8, 0x7, RZ ;  /* 0x0000000708087819 */ /* 0x000fe400000006ff */
[----:B0-----:R-:W-:Y:S02]  /*32d0*/  F2FP.BF16.F32.PACK_AB R2, R3, R2 ;  /* 0x000000020302723e */ /* 0x001fe400000010ff */
[----:B------:R-:W-:Y:S02]  /*32e0*/  IADD3 R19, P0, P1, R10, R8, R19 ;  /* 0x000000080a137210 */ /* 0x000fe4000791e013 */
[----:B------:R-:W-:-:S02]  /*32f0*/  F2FP.BF16.F32.PACK_AB R4, R5, R4 ;  /* 0x000000040504723e */ /* 0x000fc400000010ff */
[----:B------:R-:W-:Y:S02]  /*3300*/  IADD3.X R10, PT, PT, RZ, RZ, RZ, P0, P1 ;  /* 0x000000ffff0a7210 */ /* 0x000fe400007e24ff */
[----:B------:R-:W-:Y:S02]  /*3310*/  F2FP.BF16.F32.PACK_AB R6, R7, R6 ;  /* 0x000000060706723e */ /* 0x000fe400000010ff */
[----:B------:R-:W-:Y:S02]  /*3320*/  F2FP.BF16.F32.PACK_AB R0, R11, R0 ;  /* 0x000000000b00723e */ /* 0x000fe400000010ff */
[C---:B-1----:R-:W-:Y:S02]  /*3330*/  LEA R8, P0, R19.reuse, UR4, 0x1 ;  /* 0x0000000413087c11 */ /* 0x042fe4000f8008ff */
        /* <DEDUP_REMOVED lines=14> */
.L_x_1524:
        /* <DEDUP_REMOVED lines=16> */
.L_x_1562:
[----:B------:R-:W-:Y:S05]  /*3520*/  EXIT ;  /* 0x000000000000794d */ /* 0x000fea0003800000 */
.L_x_1526:
[----:B------:R-:W-:Y:S01]  /*3530*/  HFMA2 R12, -RZ, RZ, 0, 9.5367431640625e-07 ;  /* 0x00000010ff0c7431 */ /* 0x000fe200000001ff */
[----:B------:R-:W-:Y:S01]  /*3540*/  MOV R11, 0x1f ;  /* 0x0000001f000b7802 */ /* 0x000fe20000000f00 */
[----:B------:R-:W-:-:S07]  /*3550*/  IMAD.MOV.U32 R15, RZ, RZ, -0x1 ;  /* 0xffffffffff0f7424 */ /* 0x000fce00078e00ff */
[----:B------:R-:W-:Y:S05]  /*3560*/  WARPSYNC.COLLECTIVE R15, `(.L_x_1563) ;  /* 0x000000000f087348 */ /* 0x000fea0003c00000 */
[----:B------:R0:W1:Y:S02]  /*3570*/  SHFL.BFLY P6, R14, R13, R12, R11 ;  /* 0x0c00000c0d0e7389 */ /* 0x00006400000c000b */
[----:B01----:R-:W-:Y:S05]  /*3580*/  ENDCOLLECTIVE ;  /* 0x000000000000791b */ /* 0x003fea0003800000 */
.L_x_1563:
[----:B------:R-:W-:Y:S01]  /*3590*/  HFMA2 R12, -RZ, RZ, 0, 4.76837158203125e-07 ;  /* 0x00000008ff0c7431 */ /* 0x000fe200000001ff */
[----:B------:R-:W-:-:S04]  /*35a0*/  FMNMX.FTZ R0, R14, -3.40282346638528859812e+38, !PT ;  /* 0xff7fffff0e007809 */ /* 0x000fc80007810000 */
[----:B------:R-:W-:-:S07]  /*35b0*/  MOV R13, R0 ;  /* 0x00000000000d7202 */ /* 0x000fce0000000f00 */
[----:B------:R-:W-:Y:S05]  /*35c0*/  WARPSYNC.COLLECTIVE R15, `(.L_x_1564) ;  /* 0x000000000f087348 */ /* 0x000fea0003c00000 */
[----:B------:R0:W1:Y:S02]  /*35d0*/  SHFL.BFLY P6, R14, R13, R12, R11 ;  /* 0x0c00000c0d0e7389 */ /* 0x00006400000c000b */
[----:B01----:R-:W-:Y:S05]  /*35e0*/  ENDCOLLECTIVE ;  /* 0x000000000000791b */ /* 0x003fea0003800000 */
.L_x_1564:
[----:B------:R-:W-:Y:S02]  /*35f0*/  MOV R12, 0x4 ;  /* 0x00000004000c7802 */ /* 0x000fe40000000f00 */
[----:B------:R-:W-:-:S05]  /*3600*/  FMNMX.FTZ R2, R0, R14, !PT ;  /* 0x0000000e00027209 */ /* 0x000fca0007810000 */
[----:B------:R-:W-:-:S07]  /*3610*/  IMAD.MOV.U32 R13, RZ, RZ, R2 ;  /* 0x000000ffff0d7224 */ /* 0x000fce00078e0002 */
[----:B------:R-:W-:Y:S05]  /*3620*/  WARPSYNC.COLLECTIVE R15, `(.L_x_1565) ;  /* 0x000000000f087348 */ /* 0x000fea0003c00000 */
[----:B------:R0:W1:Y:S02]  /*3630*/  SHFL.BFLY P6, R14, R13, R12, R11 ;  /* 0x0c00000c0d0e7389 */ /* 0x00006400000c000b */
[----:B01----:R-:W-:Y:S05]  /*3640*/  ENDCOLLECTIVE ;  /* 0x000000000000791b */ /* 0x003fea0003800000 */
.L_x_1565:
[----:B------:R-:W-:Y:S01]  /*3650*/  IMAD.MOV.U32 R12, RZ, RZ, 0x2 ;  /* 0x00000002ff0c7424 */ /* 0x000fe200078e00ff */
[----:B------:R-:W-:-:S04]  /*3660*/  FMNMX.FTZ R3, R2, R14, !PT ;  /* 0x0000000e02037209 */ /* 0x000fc80007810000 */
[----:B------:R-:W-:-:S07]  /*3670*/  MOV R13, R3 ;  /* 0x00000003000d7202 */ /* 0x000fce0000000f00 */
[----:B------:R-:W-:Y:S05]  /*3680*/  WARPSYNC.COLLECTIVE R15, `(.L_x_1566) ;  /* 0x000000000f087348 */ /* 0x000fea0003c00000 */
[----:B------:R0:W1:Y:S02]  /*3690*/  SHFL.BFLY P6, R14, R13, R12, R11 ;  /* 0x0c00000c0d0e7389 */ /* 0x00006400000c000b */
[----:B01----:R-:W-:Y:S05]  /*36a0*/  ENDCOLLECTIVE ;  /* 0x000000000000791b */ /* 0x003fea0003800000 */
.L_x_1566:
[----:B------:R-:W-:Y:S05]  /*36b0*/  BRA `(.L_x_1567) ;  /* 0xffffffd400507947 */ /* 0x000fea000383ffff */
.L_x_1553:
[----:B--2---:R-:W-:Y:S01]  /*36c0*/  HFMA2 R13, -RZ, RZ, 0, 0 ;  /* 0x00000000ff0d7431 */ /* 0x004fe200000001ff */
[----:B------:R-:W-:Y:S01]  /*36d0*/  MOV R12, 0x1 ;  /* 0x00000001000c7802 */ /* 0x000fe20000000f00 */
[----:B------:R-:W-:Y:S01]  /*36e0*/  IMAD.MOV.U32 R11, RZ, RZ, 0x1f ;  /* 0x0000001fff0b7424 */ /* 0x000fe200078e00ff */
[----:B------:R-:W-:-:S07]  /*36f0*/  MOV R15, 0xffffffff ;  /* 0xffffffff000f7802 */ /* 0x000fce0000000f00 */
[----:B0-----:R-:W-:Y:S05]  /*3700*/  WARPSYNC.COLLECTIVE R15, `(.L_x_1568) ;  /* 0x000000000f087348 */ /* 0x001fea0003c00000 */
[----:B------:R1:W2:Y:S02]  /*3710*/  SHFL.BFLY P6, R14, R13, R12, R11 ;  /* 0x0c00000c0d0e7389 */ /* 0x0002a400000c000b */
[----:B012---:R-:W-:Y:S05]  /*3720*/  ENDCOLLECTIVE ;  /* 0x000000000000791b */ /* 0x007fea0003800000 */
.L_x_1568:
[----:B------:R-:W-:-:S07]  /*3730*/  MOV R2, R14 ;  /* 0x0000000e00027202 */ /* 0x000fce0000000f00 */
[----:B------:R-:W-:Y:S05]  /*3740*/  WARPSYNC.COLLECTIVE R15, `(.L_x_1569) ;  /* 0x000000000f087348 */ /* 0x000fea0003c00000 */
[----:B------:R0:W1:Y:S02]  /*3750*/  SHFL.BFLY P6, R14, R13, R12, R11 ;  /* 0x0c00000c0d0e7389 */ /* 0x00006400000c000b */
[----:B01----:R-:W-:Y:S05]  /*3760*/  ENDCOLLECTIVE ;  /* 0x000000000000791b */ /* 0x003fea0003800000 */
.L_x_1569:
[----:B------:R-:W-:Y:S01]  /*3770*/  FADD.FTZ R2, RZ, R2 ;  /* 0x00000002ff027221 */ /* 0x000fe20000010000 */
[----:B------:R-:W-:-:S07]  /*3780*/  IMAD.MOV.U32 R3, RZ, RZ, R14 ;  /* 0x000000ffff037224 */ /* 0x000fce00078e000e */
[----:B------:R-:W-:Y:S05]  /*3790*/  WARPSYNC.COLLECTIVE R15, `(.L_x_1570) ;  /* 0x000000000f087348 */ /* 0x000fea0003c00000 */
[----:B------:R0:W1:Y:S02]  /*37a0*/  SHFL.BFLY P6, R14, R13, R12, R11 ;  /* 0x0c00000c0d0e7389 */ /* 0x00006400000c000b */
[----:B01----:R-:W-:Y:S05]  /*37b0*/  ENDCOLLECTIVE ;  /* 0x000000000000791b */ /* 0x003fea0003800000 */
.L_x_1570:
[----:B------:R-:W-:Y:S01]  /*37c0*/  FADD.FTZ R3, RZ, R3 ;  /* 0x00000003ff037221 */ /* 0x000fe20000010000 */
[----:B------:R-:W-:-:S07]  /*37d0*/  MOV R4, R14 ;  /* 0x0000000e00047202 */ /* 0x000fce0000000f00 */
[----:B------:R-:W-:Y:S05]  /*37e0*/  WARPSYNC.COLLECTIVE R15, `(.L_x_1571) ;  /* 0x000000000f087348 */ /* 0x000fea0003c00000 */
[----:B------:R0:W1:Y:S02]  /*37f0*/  SHFL.BFLY P6, R14, R13, R12, R11 ;  /* 0x0c00000c0d0e7389 */ /* 0x00006400000c000b */
[----:B01----:R-:W-:Y:S05]  /*3800*/  ENDCOLLECTIVE ;  /* 0x000000000000791b */ /* 0x003fea0003800000 */
.L_x_1571:
[----:B------:R-:W-:Y:S01]  /*3810*/  FADD.FTZ R4, RZ, R4 ;  /* 0x00000004ff047221 */ /* 0x000fe20000010000 */
[----:B------:R-:W-:-:S07]  /*3820*/  MOV R5, R14 ;  /* 0x0000000e00057202 */ /* 0x000fce0000000f00 */
[----:B------:R-:W-:Y:S05]  /*3830*/  WARPSYNC.COLLECTIVE R15, `(.L_x_1572) ;  /* 0x000000000f087348 */ /* 0x000fea0003c00000 */
[----:B------:R0:W1:Y:S02]  /*3840*/  SHFL.BFLY P6, R14, R13, R12, R11 ;  /* 0x0c00000c0d0e7389 */ /* 0x00006400000c000b */
[----:B01----:R-:W-:Y:S05]  /*3850*/  ENDCOLLECTIVE ;  /* 0x000000000000791b */ /* 0x003fea0003800000 */
.L_x_1572:
[----:B------:R-:W-:Y:S01]  /*3860*/  FADD.FTZ R5, RZ, R5 ;  /* 0x00000005ff057221 */ /* 0x000fe20000010000 */
[----:B------:R-:W-:-:S07]  /*3870*/  IMAD.MOV.U32 R6, RZ, RZ, R14 ;  /* 0x000000ffff067224 */ /* 0x000fce00078e000e */
[----:B------:R-:W-:Y:S05]  /*3880*/  WARPSYNC.COLLECTIVE R15, `(.L_x_1573) ;  /* 0x000000000f087348 */ /* 0x000fea0003c00000 */
[----:B------:R0:W1:Y:S02]  /*3890*/  SHFL.BFLY P6, R14, R13, R12, R11 ;  /* 0x0c00000c0d0e7389 */ /* 0x00006400000c000b */
[----:B01----:R-:W-:Y:S05]  /*38a0*/  ENDCOLLECTIVE ;  /* 0x000000000000791b */ /* 0x003fea0003800000 */
.L_x_1573:
[----:B------:R-:W-:Y:S01]  /*38b0*/  FADD.FTZ R6, RZ, R6 ;  /* 0x00000006ff067221 */ /* 0x000fe20000010000 */
[----:B------:R-:W-:-:S07]  /*38c0*/  MOV R7, R14 ;  /* 0x0000000e00077202 */ /* 0x000fce0000000f00 */
[----:B------:R-:W-:Y:S05]  /*38d0*/  WARPSYNC.COLLECTIVE R15, `(.L_x_1574) ;  /* 0x000000000f087348 */ /* 0x000fea0003c00000 */
[----:B------:R0:W1:Y:S02]  /*38e0*/  SHFL.BFLY P6, R14, R13, R12, R11 ;  /* 0x0c00000c0d0e7389 */ /* 0x00006400000c000b */
[----:B01----:R-:W-:Y:S05]  /*38f0*/  ENDCOLLECTIVE ;  /* 0x000000000000791b */ /* 0x003fea0003800000 */
.L_x_1574:
[----:B------:R-:W-:Y:S01]  /*3900*/  FADD.FTZ R7, RZ, R7 ;  /* 0x00000007ff077221 */ /* 0x000fe20000010000 */
[----:B------:R-:W-:-:S07]  /*3910*/  MOV R0, R14 ;  /* 0x0000000e00007202 */ /* 0x000fce0000000f00 */
[----:B------:R-:W-:Y:S05]  /*3920*/  WARPSYNC.COLLECTIVE R15, `(.L_x_1575) ;  /* 0x000000000f087348 */ /* 0x000fea0003c00000 */
[----:B------:R0:W1:Y:S02]  /*3930*/  SHFL.BFLY P6, R14, R13, R12, R11 ;  /* 0x0c00000c0d0e7389 */ /* 0x00006400000c000b */
[----:B01----:R-:W-:Y:S05]  /*3940*/  ENDCOLLECTIVE ;  /* 0x000000000000791b */ /* 0x003fea0003800000 */
.L_x_1575:
[----:B------:R-:W-:Y:S01]  /*3950*/  FADD.FTZ R0, RZ, R0 ;  /* 0x00000000ff007221 */ /* 0x000fe20000010000 */
[----:B------:R-:W-:Y:S06]  /*3960*/  BRA `(.L_x_1576) ;  /* 0xfffffff000d87947 */ /* 0x000fec000383ffff */
.L_x_1577:
        /* <DEDUP_REMOVED lines=9> */
.L_x_27186:


//--------------------- .text._ZN4vllm25paged_attention_v2_kernelI13__nv_bfloat16hLi120ELi16ELi128ELNS_18Fp8KVCacheDataTypeE2ELb1ELi512EEEvPfS3_PT_PKS4_PKT0_SA_ifPKiSC_iPKfiiiSE_SE_iiiii --------------------------
	.section	.text._ZN4vllm25paged_attention_v2_kernelI13__nv_bfloat16hLi120ELi16ELi128ELNS_18Fp8KVCacheDataTypeE2ELb1ELi512EEEvPfS3_PT_PKS4_PKT0_SA_ifPKiSC_iPKfiiiSE_SE_iiiii,"ax",@progbits
	.align	128
        .global         _ZN4vllm25paged_attention_v2_kernelI13__nv_bfloat16hLi120ELi16ELi128ELNS_18Fp8KVCacheDataTypeE2ELb1ELi512EEEvPfS3_PT_PKS4_PKT0_SA_ifPKiSC_iPKfiiiSE_SE_iiiii
        .type           _ZN4vllm25paged_attention_v2_kernelI13__nv_bfloat16hLi120ELi16ELi128ELNS_18Fp8KVCacheDataTypeE2ELb1ELi512EEEvPfS3_PT_PKS4_PKT0_SA_ifPKiSC_iPKfiiiSE_SE_iiiii,@function
        .size           _ZN4vllm25paged_attention_v2_kernelI13__nv_bfloat16hLi120ELi16ELi128ELNS_18Fp8KVCacheDataTypeE2ELb1ELi512EEEvPfS3_PT_PKS4_PKT0_SA_ifPKiSC_iPKfiiiSE_SE_iiiii,(.L_x_27187 - _ZN4vllm25paged_attention_v2_kernelI13__nv_bfloat16hLi120ELi16ELi128ELNS_18Fp8KVCacheDataTypeE2ELb1ELi512EEEvPfS3_PT_PKS4_PKT0_SA_ifPKiSC_iPKfiiiSE_SE_iiiii)
        .other          _ZN4vllm25paged_attention_v2_kernelI13__nv_bfloat16hLi120ELi16ELi128ELNS_18Fp8KVCacheDataTypeE2ELb1ELi512EEEvPfS3_PT_PKS4_PKT0_SA_ifPKiSC_iPKfiiiSE_SE_iiiii,@"STO_CUDA_ENTRY STV_DEFAULT"
_ZN4vllm25paged_attention_v2_kernelI13__nv_bfloat16hLi120ELi16ELi128ELNS_18Fp8KVCacheDataTypeE2ELb1ELi512EEEvPfS3_PT_PKS4_PKT0_SA_ifPKiSC_iPKfiiiSE_SE_iiiii:
.text._ZN4vllm25paged_attention_v2_kernelI13__nv_bfloat16hLi120ELi16ELi128ELNS_18Fp8KVCacheDataTypeE2ELb1ELi512EEEvPfS3_PT_PKS4_PKT0_SA_ifPKiSC_iPKfiiiSE_SE_iiiii:
        /* <DEDUP_REMOVED lines=23> */
[----:B----4-:R-:W-:Y:S02]  /*0170*/  ISETP.GE.AND P1, PT, R5, RZ, PT ;  /* 0x000000ff0500720c */ /* 0x010fe40003f26270 */
[----:B-1----:R-:W-:-:S05]  /*0180*/  SHF.R.U32.HI R20, RZ, 0x5, R16 ;  /* 0x00000005ff147819 */ /* 0x002fca0000011610 */
[----:B------:R-:W-:Y:S01]  /*0190*/  IMAD R20, R19, 0x20, R20 ;  /* 0x0000002013147824 */ /* 0x000fe200078e0214 */
[----:B0-----:R-:W0:Y:S02]  /*01a0*/  MUFU.RCP R3, R3 ;  /* 0x0000000300037308 */ /* 0x001e240000001000 */
[----:B0-----:R-:W-:Y:S01]  /*01b0*/  VIADD R6, R3, 0xffffffe ;  /* 0x0ffffffe03067836 */ /* 0x001fe20000000000 */
[----:B------:R-:W-:-:S05]  /*01c0*/  IADD3 R3, PT, PT, R9, 0xf, RZ ;  /* 0x0000000f09037810 */ /* 0x000fca0007ffe0ff */
[----:B------:R0:W1:Y:S01]  /*01d0*/  F2I.FTZ.U32.TRUNC.NTZ R7, R6 ;  /* 0x0000000600077305 */ /* 0x000062000021f000 */
[----:B------:R-:W-:Y:S01]  /*01e0*/  SHF.R.U32.HI R3, RZ, 0x4, R3 ;  /* 0x00000004ff037819 */ /* 0x000fe20000011603 */
[----:B0-----:R-:W-:Y:S02]  /*01f0*/  HFMA2 R6, -RZ, RZ, 0, 0 ;  /* 0x00000000ff067431 */ /* 0x001fe400000001ff */
[----:B-1----:R-:W-:-:S04]  /*0200*/  IMAD R0, R7, R23, RZ ;  /* 0x0000001707007224 */ /* 0x002fc800078e02ff */
[----:B------:R-:W-:-:S04]  /*0210*/  IMAD.MOV R13, RZ, RZ, -R0 ;  /* 0x000000ffff0d7224 */ /* 0x000fc800078e0a00 */
[----:B------:R-:W-:-:S04]  /*0220*/  IMAD.HI.U32 R0, R7, R13, R6 ;  /* 0x0000000d07007227 */ /* 0x000fc800078e0006 */
[----:B------:R-:W-:-:S04]  /*0230*/  IMAD.MOV.U32 R7, RZ, RZ, R8 ;  /* 0x000000ffff077224 */ /* 0x000fc800078e0008 */
[----:B------:R-:W-:-:S05]  /*0240*/  IMAD.HI.U32 R10, R0, R7, RZ ;  /* 0x00000007000a7227 */ /* 0x000fca00078e00ff */
[----:B------:R-:W-:-:S05]  /*0250*/  IADD3 R8, PT, PT, -R10, RZ, RZ ;  /* 0x000000ff0a087210 */ /* 0x000fca0007ffe1ff */
[C---:B------:R-:W-:Y:S02]  /*0260*/  IMAD R6, R23.reuse, R8, R7 ;  /* 0x0000000817067224 */ /* 0x040fe400078e0207 */
[----:B------:R-:W3:Y:S03]  /*0270*/  @P1 LDC R8, c[0x0][0x3f8] ;  /* 0x0000fe00ff081b82 */ /* 0x000ee60000000800 */
[----:B------:R-:W-:-:S13]  /*0280*/  ISETP.GT.U32.AND P3, PT, R23, R6, PT ;  /* 0x000000061700720c */ /* 0x000fda0003f64070 */
[----:B------:R-:W-:Y:S02]  /*0290*/  @!P3 IMAD.IADD R6, R6, 0x1, -R23 ;  /* 0x000000010606b824 */ /* 0x000fe400078e0a17 */
[----:B------:R-:W-:Y:S01]  /*02a0*/  @!P3 VIADD R10, R10, 0x1 ;  /* 0x000000010a0ab836 */ /* 0x000fe20000000000 */
[----:B------:R-:W-:Y:S02]  /*02b0*/  ISETP.NE.AND P3, PT, R2, RZ, PT ;  /* 0x000000ff0200720c */ /* 0x000fe40003f65270 */
[----:B------:R-:W-:Y:S02]  /*02c0*/  ISETP.GE.U32.AND P0, PT, R6, R23, PT ;  /* 0x000000170600720c */ /* 0x000fe40003f06070 */
[----:B------:R-:W-:Y:S01]  /*02d0*/  LEA R6, R19, 0x20, 0x5 ;  /* 0x0000002013067811 */ /* 0x000fe200078e28ff */
[----:B---3--:R-:W-:-:S03]  /*02e0*/  @P1 IMAD R8, R17, R8, R18 ;  /* 0x0000000811081224 */ /* 0x008fc600078e0212 */
[----:B------:R-:W-:Y:S01]  /*02f0*/  VIMNMX.U32 R21, PT, PT, R3, R6, PT ;  /* 0x0000000603157248 */ /* 0x000fe20003fe0000 */
[----:B------:R-:W-:-:S04]  /*0300*/  @P1 IMAD R8, R8, R5, 0x1 ;  /* 0x0000000108081424 */ /* 0x000fc800078e0205 */
[----:B------:R-:W-:Y:S02]  /*0310*/  IMAD R3, R19, -0x20, R21 ;  /* 0xffffffe013037824 */ /* 0x000fe400078e0215 */
[----:B------:R-:W-:Y:S02]  /*0320*/  @P0 IADD3 R10, PT, PT, R10, 0x1, RZ ;  /* 0x000000010a0a0810 */ /* 0x000fe40007ffe0ff */
[----:B------:R-:W-:Y:S02]  /*0330*/  ISETP.GE.U32.AND P0, PT, R20, R21, PT ;  /* 0x000000151400720c */ /* 0x000fe40003f06070 */
[----:B------:R-:W-:Y:S01]  /*0340*/  LEA R6, R3, R4, 0x4 ;  /* 0x0000000403067211 */ /* 0x000fe200078e20ff */
[----:B------:R-:W-:Y:S01]  /*0350*/  @!P2 IMAD.MOV R10, RZ, RZ, -R10 ;  /* 0x000000ffff0aa224 */ /* 0x000fe200078e0a0a */
[----:B------:R-:W-:Y:S02]  /*0360*/  @!P3 LOP3.LUT R10, RZ, R2, RZ, 0x33, !PT ;  /* 0x00000002ff0ab212 */ /* 0x000fe400078e33ff */
[----:B------:R-:W-:Y:S01]  /*0370*/  VIMNMX R9, PT, PT, R9, R6, PT ;  /* 0x0000000609097248 */ /* 0x000fe20003fe0100 */
        /* <DEDUP_REMOVED lines=14> */
[----:B------:R-:W-:Y:S02]  /*0460*/  ISETP.GE.AND P3, PT, R2, RZ, PT ;  /* 0x000000ff0200720c */ /* 0x000fe40003f66270 */
[----:B------:R-:W-:Y:S01]  /*0470*/  IABS R12, R18 ;  /* 0x00000012000c7213 */ /* 0x000fe20000000000 */
        /* <DEDUP_REMOVED lines=39> */
.L_x_1578:
[----:B------:R-:W-:Y:S01]  /*06f0*/  BSSY.RECONVERGENT B6, `(.L_x_1579) ;  /* 0x0000042000067945 */ /* 0x000fe20003800200 */
[----:B------:R-:W-:Y:S01]  /*0700*/  SHF.R.U32.HI R2, RZ, 0x1, R16 ;  /* 0x00000001ff027819 */ /* 0x000fe20000011610 */
[----:B------:R-:W-:Y:S01]  /*0710*/  IMAD.MOV.U32 R11, RZ, RZ, R23 ;  /* 0x000000ffff0b7224 */ /* 0x000fe200078e0017 */
[----:B------:R-:W-:Y:S02]  /*0720*/  LOP3.LUT R16, R16, 0x1, RZ, 0xc0, !PT ;  /* 0x0000000110107812 */ /* 0x000fe400078ec0ff */
[----:B------:R-:W-:Y:S01]  /*0730*/  IADD3 R7, PT, PT, -R4, R9, RZ ;  /* 0x0000000904077210 */ /* 0x000fe20007ffe1ff */
[----:B------:R-:W-:Y:S06]  /*0740*/  @P0 BRA `(.L_x_1580) ;  /* 0x0000000000f00947 */ /* 0x000fec0003800000 */
[----:B------:R-:W0:Y:S01]  /*0750*/  LDC R15, c[0x0][0x400] ;  /* 0x00010000ff0f7b82 */ /* 0x000e220000000800 */
[----:B------:R-:W1:Y:S01]  /*0760*/  LDCU UR4, c[0x0][0x3fc] ;  /* 0x00007f80ff0477ac */ /* 0x000e620008000800 */
[----:B------:R-:W-:Y:S02]  /*0770*/  LOP3.LUT R13, R2, 0xf, RZ, 0xc0, !PT ;  /* 0x0000000f020d7812 */ /* 0x000fe400078ec0ff */
[----:B------:R-:W-:-:S03]  /*0780*/  MOV R2, RZ ;  /* 0x000000ff00027202 */ /* 0x000fc60000000f00 */
[----:B------:R-:W-:Y:S01]  /*0790*/  IMAD.IADD R4, R13, 0x1, -R4 ;  /* 0x000000010d047824 */ /* 0x000fe200078e0a04 */
[----:B------:R-:W2:Y:S01]  /*07a0*/  LDC R5, c[0x0][0x404] ;  /* 0x00010100ff057b82 */ /* 0x000ea20000000800 */
[----:B0-----:R-:W-:Y:S02]  /*07b0*/  IABS R6, R15 ;  /* 0x0000000f00067213 */ /* 0x001fe40000000000 */
[----:B------:R-:W-:Y:S02]  /*07c0*/  ISETP.NE.AND P1, PT, R15, RZ, PT ;  /* 0x000000ff0f00720c */ /* 0x000fe40003f25270 */
[----:B------:R-:W0:Y:S01]  /*07d0*/  I2F.RP R12, R6 ;  /* 0x00000006000c7306 */ /* 0x000e220000209400 */
[----:B--2---:R-:W-:-:S07]  /*07e0*/  ISETP.NE.AND P2, PT, R5, RZ, PT ;  /* 0x000000ff0500720c */ /* 0x004fce0003f45270 */
[----:B0-----:R-:W0:Y:S02]  /*07f0*/  MUFU.RCP R12, R12 ;  /* 0x0000000c000c7308 */ /* 0x001e240000001000 */
[----:B0-----:R-:W-:Y:S02]  /*0800*/  VIADD R3, R12, 0xffffffe ;  /* 0x0ffffffe0c037836 */ /* 0x001fe40000000000 */
[----:B------:R-:W-:-:S04]  /*0810*/  IMAD.MOV.U32 R12, RZ, RZ, R20 ;  /* 0x000000ffff0c7224 */ /* 0x000fc800078e0014 */
[----:B------:R-:W0:Y:S02]  /*0820*/  F2I.FTZ.U32.TRUNC.NTZ R3, R3 ;  /* 0x0000000300037305 */ /* 0x000e24000021f000 */
[----:B0-----:R-:W-:-:S05]  /*0830*/  IADD3 R23, PT, PT, RZ, -R3, RZ ;  /* 0x80000003ff177210 */ /* 0x001fca0007ffe0ff */
[----:B------:R-:W-:Y:S01]  /*0840*/  IMAD R13, R23, R6, RZ ;  /* 0x00000006170d7224 */ /* 0x000fe200078e02ff */
[----:B------:R-:W-:-:S03]  /*0850*/  IABS R23, R5 ;  /* 0x0000000500177213 */ /* 0x000fc60000000000 */
[----:B------:R-:W-:Y:S01]  /*0860*/  IMAD.HI.U32 R2, R3, R13, R2 ;  /* 0x0000000d03027227 */ /* 0x000fe200078e0002 */
[----:B-1----:R-:W-:-:S07]  /*0870*/  IADD3 R3, PT, PT, R10, -UR4, RZ ;  /* 0x800000040a037c10 */ /* 0x002fce000fffe0ff */
.L_x_1582:
[----:B------:R-:W-:-:S05]  /*0880*/  IMAD.SHL.U32 R13, R12, 0x10, RZ ;  /* 0x000000100c0d7824 */ /* 0x000fca00078e00ff */
[----:B------:R-:W-:-:S05]  /*0890*/  IABS R24, R13 ;  /* 0x0000000d00187213 */ /* 0x000fca0000000000 */
        /* <DEDUP_REMOVED lines=9> */
[----:B------:R-:W-:-:S06]  /*0930*/  @P0 VIADD R14, R14, 0x1 ;  /* 0x000000010e0e0836 */ /* 0x000fcc0000000000 */
        /* <DEDUP_REMOVED lines=12> */
[----:B------:R-:W-:-:S03]  /*0a00*/  ISETP.GT.AND P0, PT, R14, R3, PT ;  /* 0x000000030e00720c */ /* 0x000fc60003f04270 */
[----:B------:R-:W-:Y:S01]  /*0a10*/  @!P3 IMAD.MOV R25, RZ, RZ, -R25 ;  /* 0x000000ffff19b224 */ /* 0x000fe200078e0a19 */
[----:B------:R-:W-:-:S04]  /*0a20*/  @!P1 LOP3.LUT R25, RZ, R15, RZ, 0x33, !PT ;  /* 0x0000000fff199212 */ /* 0x000fc800078e33ff */
[----:B------:R-:W-:-:S13]  /*0a30*/  ISETP.EQ.OR P0, PT, R25, RZ, P0 ;  /* 0x000000ff1900720c */ /* 0x000fda0000702670 */
[----:B------:R-:W-:Y:S05]  /*0a40*/  @P0 BRA `(.L_x_1581) ;  /* 0x0000002800f00947 */ /* 0x000fea0003800000 */
[----:B------:R-:W-:Y:S02]  /*0a50*/  ISETP.NE.AND P0, PT, R16, RZ, PT ;  /* 0x000000ff1000720c */ /* 0x000fe40003f05270 */
[----:B------:R-:W-:-:S11]  /*0a60*/  IADD3 R12, PT, PT, R12, 0x4, RZ ;  /* 0x000000040c0c7810 */ /* 0x000fd60007ffe0ff */
[----:B------:R-:W0:Y:S01]  /*0a70*/  @!P0 S2R R25, SR_CgaCtaId ;  /* 0x0000000000198919 */ /* 0x000e220000008800 */
[----:B------:R-:W-:Y:S01]  /*0a80*/  @!P0 MOV R14, 0x400 ;  /* 0x00000400000e8802 */ /* 0x000fe20000000f00 */
[----:B------:R-:W-:-:S03]  /*0a90*/  @!P0 IMAD.IADD R13, R4, 0x1, R13 ;  /* 0x00000001040d8824 */ /* 0x000fc600078e020d */
[----:B------:R-:W-:-:S04]  /*0aa0*/  @!P0 IADD3 R14, PT, PT, R14, 0x20, RZ ;  /* 0x000000200e0e8810 */ /* 0x000fc80007ffe0ff */
[----:B0-----:R-:W-:-:S04]  /*0ab0*/  @!P0 LEA R14, R25, R14, 0x18 ;  /* 0x0000000e190e8211 */ /* 0x001fc800078ec0ff */
[----:B------:R-:W-:Y:S01]  /*0ac0*/  @!P0 LEA R13, R13, R14, 0x2 ;  /* 0x0000000e0d0d8211 */ /* 0x000fe200078e10ff */
[----:B------:R-:W-:-:S05]  /*0ad0*/  @!P0 IMAD.MOV.U32 R14, RZ, RZ, -0x800001 ;  /* 0xff7fffffff0e8424 */ /* 0x000fca00078e00ff */
[----:B------:R0:W-:Y:S01]  /*0ae0*/  @!P0 STS [R13], R14 ;  /* 0x0000000e0d008388 */ /* 0x0001e20000000800 */
[----:B------:R-:W-:-:S13]  /*0af0*/  ISETP.GE.U32.AND P0, PT, R12, R21, PT ;  /* 0x000000150c00720c */ /* 0x000fda0003f06070 */
[----:B0-----:R-:W-:Y:S05]  /*0b00*/  @!P0 BRA `(.L_x_1582) ;  /* 0xfffffffc005c8947 */ /* 0x001fea000383ffff */
.L_x_1580:
[----:B------:R-:W-:Y:S05]  /*0b10*/  BSYNC.RECONVERGENT B6 ;  /* 0x0000000000067941 */ /* 0x000fea0003800200 */
.L_x_1579:
[----:B------:R-:W0:Y:S01]  /*0b20*/  S2R R6, SR_TID.X ;  /* 0x0000000000067919 */ /* 0x000e220000002100 */
[----:B------:R-:W-:Y:S01]  /*0b30*/  UMOV UR4, 0xffffffff ;  /* 0xffffffff00047882 */ /* 0x000fe20000000000 */
[----:B------:R-:W-:Y:S01]  /*0b40*/  IMAD.MOV.U32 R13, RZ, RZ, -0x800001 ;  /* 0xff7fffffff0d7424 */ /* 0x000fe200078e00ff */
        /* <DEDUP_REMOVED lines=10> */
.L_x_1630:
        /* <DEDUP_REMOVED lines=24> */
[----:B------:R-:W-:Y:S02]  /*0d70*/  IMAD.MOV.U32 R14, RZ, RZ, RZ ;  /* 0x000000ffff0e7224 */ /* 0x000fe400078e00ff */
[----:B------:R-:W-:Y:S01]  /*0d80*/  IADD3 R3, PT, PT, R9, R12, RZ ;  /* 0x0000000c09037210 */ /* 0x000fe20007ffe0ff */
[----:B------:R-:W-:-:S03]  /*0d90*/  IMAD.SHL.U32 R12, R19, 0x200, RZ ;  /* 0x00000200130c7824 */ /* 0x000fc600078e00ff */
        /* <DEDUP_REMOVED lines=14> */
.L_x_1588:
        /* <DEDUP_REMOVED lines=11> */
.L_x_1587:
[----:B------:R-:W-:Y:S05]  /*0f30*/  BSYNC.RECONVERGENT B1 ;  /* 0x0000000000017941 */ /* 0x000fea0003800200 */
.L_x_1586:
        /* <DEDUP_REMOVED lines=12> */
.L_x_1591:
        /* <DEDUP_REMOVED lines=98> */
[----:B0-----:R-:W-:Y:S01]  /*1620*/  VIADD R3, R3, 0x2000 ;  /* 0x0000200003037836 */ /* 0x001fe20000000000 */
[----:B------:R-:W-:Y:S06]  /*1630*/  @!P4 BRA `(.L_x_1591) ;  /* 0xfffffff80070c947 */ /* 0x000fec000383ffff */
.L_x_1590:
[----:B------:R-:W-:Y:S05]  /*1640*/  BSYNC.RECONVERGENT B1 ;  /* 0x0000000000017941 */ /* 0x000fea0003800200 */
.L_x_1589:
        /* <DEDUP_REMOVED lines=9> */
[----:B------:R-:W-:Y:S01]  /*16e0*/  LDS R29, [R3+0x600] ;  /* 0x00060000031d7984 */ /* 0x000fe20000000800 */
[C---:B0-----:R-:W-:Y:S01]  /*16f0*/  FADD.FTZ R13, -R2.reuse, R13 ;  /* 0x0000000d020d7221 */ /* 0x041fe20000010100 */
[----:B-1----:R-:W-:-:S03]  /*1700*/  FADD.FTZ R15, -R2, R15 ;  /* 0x0000000f020f7221 */ /* 0x002fc60000010100 */
[----:B------:R-:W-:Y:S01]  /*1710*/  FMUL.FTZ R13, R13, 1.4426950216293334961 ;  /* 0x3fb8aa3b0d0d7820 */ /* 0x000fe20000410000 */
[----:B------:R-:W-:-:S03]  /*1720*/  FMUL.FTZ R26, R15, 1.4426950216293334961 ;  /* 0x3fb8aa3b0f1a7820 */ /* 0x000fc60000410000 */
[----:B------:R-:W0:Y:S01]  /*1730*/  MUFU.EX2 R24, R13 ;  /* 0x0000000d00187308 */ /* 0x000e220000000800 */
[----:B--2---:R-:W-:Y:S01]  /*1740*/  FADD.FTZ R25, -R2, R25 ;  /* 0x0000001902197221 */ /* 0x004fe20000010100 */
[----:B------:R-:W1:Y:S02]  /*1750*/  LDS R15, [R3+0x200] ;  /* 0x00020000030f7984 */ /* 0x000e640000000800 */
[----:B------:R-:W2:Y:S01]  /*1760*/  MUFU.EX2 R26, R26 ;  /* 0x0000001a001a7308 */ /* 0x000ea20000000800 */
[----:B------:R-:W-:Y:S02]  /*1770*/  FMUL.FTZ R27, R25, 1.4426950216293334961 ;  /* 0x3fb8aa3b191b7820 */ /* 0x000fe40000410000 */
[----:B------:R-:W3:Y:S02]  /*1780*/  LDS R25, [R3+0x400] ;  /* 0x0004000003197984 */ /* 0x000ee40000000800 */
[----:B------:R4:W5:Y:S01]  /*1790*/  MUFU.EX2 R28, R27 ;  /* 0x0000001b001c7308 */ /* 0x0009620000000800 */
[----:B0-----:R-:W-:Y:S01]  /*17a0*/  FADD.FTZ R14, R14, R24 ;  /* 0x000000180e0e7221 */ /* 0x001fe20000010000 */
[----:B------:R0:W-:Y:S03]  /*17b0*/  STS [R3+-0x400], R24 ;  /* 0xfffc001803007388 */ /* 0x0001e60000000800 */
[----:B--2---:R-:W-:Y:S01]  /*17c0*/  FADD.FTZ R14, R14, R26 ;  /* 0x0000001a0e0e7221 */ /* 0x004fe20000010000 */
[----:B----4-:R-:W2:Y:S03]  /*17d0*/  LDS R27, [R3+0xa00] ;  /* 0x000a0000031b7984 */ /* 0x010ea60000000800 */
[----:B-----5:R-:W-:Y:S01]  /*17e0*/  FADD.FTZ R13, R14, R28 ;  /* 0x0000001c0e0d7221 */ /* 0x020fe20000010000 */
[----:B------:R4:W-:Y:S04]  /*17f0*/  STS [R3+-0x200], R26 ;  /* 0xfffe001a03007388 */ /* 0x0009e80000000800 */
[----:B------:R-:W5:Y:S04]  /*1800*/  LDS R14, [R3+0x800] ;  /* 0x00080000030e7984 */ /* 0x000f680000000800 */
[----:B------:R2:W-:Y:S01]  /*1810*/  STS [R3], R28 ;  /* 0x0000001c03007388 */ /* 0x0005e20000000800 */
[----:B-1----:R-:W-:-:S04]  /*1820*/  FADD.FTZ R15, -R2, R15 ;  /* 0x0000000f020f7221 */ /* 0x002fc80000010100 */
[----:B0-----:R-:W-:Y:S01]  /*1830*/  FMUL.FTZ R24, R15, 1.4426950216293334961 ;  /* 0x3fb8aa3b0f187820 */ /* 0x001fe20000410000 */
[C---:B------:R-:W-:Y:S01]  /*1840*/  FADD.FTZ R15, -R2.reuse, R29 ;  /* 0x0000001d020f7221 */ /* 0x040fe20000010100 */
[----:B---3--:R-:W-:-:S03]  /*1850*/  FADD.FTZ R25, -R2, R25 ;  /* 0x0000001902197221 */ /* 0x008fc60000010100 */
[----:B------:R-:W-:Y:S01]  /*1860*/  FMUL.FTZ R15, R15, 1.4426950216293334961 ;  /* 0x3fb8aa3b0f0f7820 */ /* 0x000fe20000410000 */
[----:B------:R-:W-:Y:S01]  /*1870*/  FMUL.FTZ R29, R25, 1.4426950216293334961 ;  /* 0x3fb8aa3b191d7820 */ /* 0x000fe20000410000 */
[----:B------:R-:W0:Y:S04]  /*1880*/  MUFU.EX2 R24, R24 ;  /* 0x0000001800187308 */ /* 0x000e280000000800 */
[----:B----4-:R-:W1:Y:S01]  /*1890*/  MUFU.EX2 R26, R29 ;  /* 0x0000001d001a7308 */ /* 0x010e620000000800 */
[----:B--2---:R-:W-:-:S03]  /*18a0*/  FADD.FTZ R27, -R2, R27 ;  /* 0x0000001b021b7221 */ /* 0x004fc60000010100 */
[----:B------:R-:W2:Y:S01]  /*18b0*/  MUFU.EX2 R15, R15 ;  /* 0x0000000f000f7308 */ /* 0x000ea20000000800 */
[----:B------:R-:W-:Y:S01]  /*18c0*/  FMUL.FTZ R27, R27, 1.4426950216293334961 ;  /* 0x3fb8aa3b1b1b7820 */ /* 0x000fe20000410000 */
[----:B0-----:R-:W-:-:S03]  /*18d0*/  FADD.FTZ R13, R13, R24 ;  /* 0x000000180d0d7221 */ /* 0x001fc60000010000 */
[----:B------:R-:W0:Y:S01]  /*18e0*/  MUFU.EX2 R28, R27 ;  /* 0x0000001b001c7308 */ /* 0x000e220000000800 */
[----:B-----5:R-:W-:Y:S01]  /*18f0*/  FADD.FTZ R14, -R2, R14 ;  /* 0x0000000e020e7221 */ /* 0x020fe20000010100 */
[----:B------:R-:W-:Y:S03]  /*1900*/  STS [R3+0x200], R24 ;  /* 0x0002001803007388 */ /* 0x000fe60000000800 */
[----:B------:R-:W-:Y:S01]  /*1910*/  FMUL.FTZ R25, R14, 1.4426950216293334961 ;  /* 0x3fb8aa3b0e197820 */ /* 0x000fe20000410000 */
[----:B-1----:R-:W-:Y:S01]  /*1920*/  FADD.FTZ R14, R13, R26 ;  /* 0x0000001a0d0e7221 */ /* 0x002fe20000010000 */
[----:B------:R-:W-:Y:S03]  /*1930*/  STS [R3+0x400], R26 ;  /* 0x0004001a03007388 */ /* 0x000fe60000000800 */
[----:B--2---:R-:W-:Y:S01]  /*1940*/  FADD.FTZ R14, R14, R15 ;  /* 0x0000000f0e0e7221 */ /* 0x004fe20000010000 */
[----:B------:R-:W1:Y:S01]  /*1950*/  MUFU.EX2 R25, R25 ;  /* 0x0000001900197308 */ /* 0x000e620000000800 */
[----:B------:R-:W-:Y:S04]  /*1960*/  STS [R3+0x600], R15 ;  /* 0x0006000f03007388 */ /* 0x000fe80000000800 */
[----:B0-----:R-:W-:Y:S01]  /*1970*/  STS [R3+0xa00], R28 ;  /* 0x000a001c03007388 */ /* 0x001fe20000000800 */
[----:B-1----:R-:W-:-:S03]  /*1980*/  FADD.FTZ R13, R14, R25 ;  /* 0x000000190e0d7221 */ /* 0x002fc60000010000 */
[----:B------:R0:W-:Y:S01]  /*1990*/  STS [R3+0x800], R25 ;  /* 0x0008001903007388 */ /* 0x0001e20000000800 */
[----:B------:R-:W-:Y:S01]  /*19a0*/  FADD.FTZ R14, R13, R28 ;  /* 0x0000001c0d0e7221 */ /* 0x000fe20000010000 */
[----:B0-----:R-:W-:-:S07]  /*19b0*/  IADD3 R3, PT, PT, R3, 0x1000, RZ ;  /* 0x0000100003037810 */ /* 0x001fce0007ffe0ff */
.L_x_1593:
[----:B------:R-:W-:Y:S05]  /*19c0*/  BSYNC.RECONVERGENT B1 ;  /* 0x0000000000017941 */ /* 0x000fea0003800200 */
.L_x_1592:
        /* <DEDUP_REMOVED lines=26> */
.L_x_1585:
[----:B------:R-:W-:Y:S05]  /*1b70*/  BSYNC.RECONVERGENT B0 ;  /* 0x0000000000007941 */ /* 0x000fea0003800200 */
.L_x_1584:
        /* <DEDUP_REMOVED lines=22> */
[----:B------:R-:W-:Y:S01]  /*1ce0*/  IMAD.IADD R9, R9, 0x1, R4 ;  /* 0x0000000109097824 */ /* 0x000fe200078e0204 */
[----:B------:R-:W-:-:S04]  /*1cf0*/  SHF.L.U32 R4, R19, 0x9, RZ ;  /* 0x0000000913047819 */ /* 0x000fc800000006ff */
[C---:B------:R-:W-:Y:S01]  /*1d00*/  LOP3.LUT R12, R9.reuse, 0x180, RZ, 0xc0, !PT ;  /* 0x00000180090c7812 */ /* 0x040fe200078ec0ff */
[----:B------:R-:W-:Y:S02]  /*1d10*/  IMAD.IADD R5, R9, 0x1, -R4 ;  /* 0x0000000109057824 */ /* 0x000fe400078e0a04 */
[----:B-1----:R-:W-:Y:S01]  /*1d20*/  FADD.FTZ R4, R3, 9.9999999747524270788e-07 ;  /* 0x358637bd03047421 */ /* 0x002fe20000010000 */
[----:B------:R-:W-:Y:S02]  /*1d30*/  LEA.HI R9, R9, 0x1, RZ, 0x19 ;  /* 0x0000000109097811 */ /* 0x000fe400078fc8ff */
[----:B------:R-:W-:Y:S02]  /*1d40*/  ISETP.NE.AND P0, PT, R12, 0x180, PT ;  /* 0x000001800c00780c */ /* 0x000fe40003f05270 */
[----:B------:R-:W-:Y:S01]  /*1d50*/  ISETP.GE.U32.AND P1, PT, R5, 0x180, PT ;  /* 0x000001800500780c */ /* 0x000fe20003f26070 */
[----:B------:R-:W1:Y:S01]  /*1d60*/  MUFU.RCP R4, R4 ;  /* 0x0000000400047308 */ /* 0x000e620000001000 */
[----:B------:R-:W-:-:S09]  /*1d70*/  MOV R12, R6 ;  /* 0x00000006000c7202 */ /* 0x000fd20000000f00 */
[----:B------:R-:W-:Y:S05]  /*1d80*/  @!P0 BRA `(.L_x_1597) ;  /* 0x00000000003c8947 */ /* 0x000fea0003800000 */
[----:B------:R-:W-:Y:S01]  /*1d90*/  IMAD.SHL.U32 R5, R9, 0x80, RZ ;  /* 0x0000008009057824 */ /* 0x000fe200078e00ff */
[----:B------:R-:W-:Y:S02]  /*1da0*/  IADD3 R13, PT, PT, R11, 0x20, RZ ;  /* 0x000000200b0d7810 */ /* 0x000fe40007ffe0ff */
[----:B------:R-:W-:Y:S02]  /*1db0*/  LOP3.LUT R9, R9, 0x3, RZ, 0xc0, !PT ;  /* 0x0000000309097812 */ /* 0x000fe400078ec0ff */
[----:B------:R-:W-:Y:S02]  /*1dc0*/  LOP3.LUT R5, R5, 0x180, RZ, 0xc0, !PT ;  /* 0x0000018005057812 */ /* 0x000fe400078ec0ff */
[----:B------:R-:W-:Y:S01]  /*1dd0*/  LEA R13, R0, R13, 0x18 ;  /* 0x0000000d000d7211 */ /* 0x000fe200078ec0ff */
[----:B------:R-:W-:Y:S01]  /*1de0*/  IMAD.MOV R9, RZ, RZ, -R9 ;  /* 0x000000ffff097224 */ /* 0x000fe200078e0a09 */
[----:B------:R-:W-:-:S03]  /*1df0*/  IADD3 R12, PT, PT, R5, R6, RZ ;  /* 0x00000006050c7210 */ /* 0x000fc60007ffe0ff */
[----:B------:R-:W-:-:S07]  /*1e00*/  IMAD R5, R6, 0x4, R13 ;  /* 0x0000000406057824 */ /* 0x000fce00078e020d */
.L_x_1598:
[----:B------:R-:W1:Y:S01]  /*1e10*/  LDS R13, [R5] ;  /* 0x00000000050d7984 */ /* 0x000e620000000800 */
[----:B------:R-:W-:-:S04]  /*1e20*/  IADD3 R9, PT, PT, R9, 0x1, RZ ;  /* 0x0000000109097810 */ /* 0x000fc80007ffe0ff */
[----:B------:R-:W-:Y:S01]  /*1e30*/  ISETP.NE.AND P0, PT, R9, RZ, PT ;  /* 0x000000ff0900720c */ /* 0x000fe20003f05270 */
[----:B-1----:R-:W-:-:S05]  /*1e40*/  FMUL.FTZ R14, R13, R4 ;  /* 0x000000040d0e7220 */ /* 0x002fca0000410000 */
[----:B------:R1:W-:Y:S02]  /*1e50*/  STS [R5], R14 ;  /* 0x0000000e05007388 */ /* 0x0003e40000000800 */
[----:B-1----:R-:W-:-:S05]  /*1e60*/  VIADD R5, R5, 0x200 ;  /* 0x0000020005057836 */ /* 0x002fca0000000000 */
[----:B------:R-:W-:Y:S05]  /*1e70*/  @P0 BRA `(.L_x_1598) ;  /* 0xfffffffc00e40947 */ /* 0x000fea000383ffff */
.L_x_1597:
[----:B------:R-:W-:Y:S05]  /*1e80*/  BSYNC.RECONVERGENT B1 ;  /* 0x0000000000017941 */ /* 0x000fea0003800200 */
.L_x_1596:
        /* <DEDUP_REMOVED lines=12> */
.L_x_1601:
[----:B------:R-:W1:Y:S01]  /*1f50*/  LDS R25, [R0+-0x400] ;  /* 0xfffc000000197984 */ /* 0x000e620000000800 */
[----:B------:R-:W-:-:S03]  /*1f60*/  VIADD R12, R12, 0x800 ;  /* 0x000008000c0c7836 */ /* 0x000fc60000000000 */
[----:B------:R-:W2:Y:S02]  /*1f70*/  LDS R27, [R0+-0x200] ;  /* 0xfffe0000001b7984 */ /* 0x000ea40000000800 */
[----:B------:R-:W-:Y:S02]  /*1f80*/  ISETP.GE.AND P1, PT, R12, R5, PT ;  /* 0x000000050c00720c */ /* 0x000fe40003f26270 */
        /* <DEDUP_REMOVED lines=48> */
.L_x_1600:
[----:B------:R-:W-:Y:S05]  /*2290*/  BSYNC.RECONVERGENT B1 ;  /* 0x0000000000017941 */ /* 0x000fea0003800200 */
.L_x_1599:
        /* <DEDUP_REMOVED lines=31> */
.L_x_1603:
[----:B------:R-:W-:Y:S05]  /*2490*/  BSYNC.RECONVERGENT B1 ;  /* 0x0000000000017941 */ /* 0x000fea0003800200 */
.L_x_1602:
        /* <DEDUP_REMOVED lines=14> */
.L_x_1595:
[----:B------:R-:W-:Y:S05]  /*2580*/  BSYNC.RECONVERGENT B0 ;  /* 0x0000000000007941 */ /* 0x000fea0003800200 */
.L_x_1594:
[----:B------:R-:W-:Y:S01]  /*2590*/  BAR.SYNC.DEFER_BLOCKING 0x0 ;  /* 0x0000000000007b1d */ /* 0x000fe20000010000 */
[----:B------:R-:W-:Y:S02]  /*25a0*/  ISETP.NE.AND P0, PT, R6, RZ, PT ;  /* 0x000000ff0600720c */ /* 0x000fe40003f05270 */
[----:B------:R-:W-:-:S03]  /*25b0*/  ISETP.GE.U32.AND P1, PT, R20, R21, PT ;  /* 0x000000151400720c */ /* 0x000fc60003f26070 */
[----:B------:R-:W-:Y:S08]  /*25c0*/  BSSY.RECONVERGENT B0, `(.L_x_1604) ;  /* 0x000000f000007945 */ /* 0x000ff00003800200 */
[----:B------:R-:W-:Y:S05]  /*25d0*/  @P0 BRA `(.L_x_1605) ;  /* 0x0000000000340947 */ /* 0x000fea0003800000 */
[----:B--2---:R-:W-:Y:S01]  /*25e0*/  IMAD R0, R22, R17, R18 ;  /* 0x0000001116007224 */ /* 0x004fe200078e0212 */
[----:B------:R-:W1:Y:S03]  /*25f0*/  LDCU.128 UR4, c[0x0][0x380] ;  /* 0x00007000ff0477ac */ /* 0x000e660008000c00 */
[----:B------:R-:W-:-:S05]  /*2600*/  IMAD R0, R0, UR38, RZ ;  /* 0x0000002600007c24 */ /* 0x000fca000f8e02ff */
[----:B------:R-:W-:-:S04]  /*2610*/  IADD3 R0, P0, PT, R0, R19, RZ ;  /* 0x0000001300007210 */ /* 0x000fc80007f1e0ff */
[----:B------:R-:W-:Y:S01]  /*2620*/  IADD3.X R5, PT, PT, RZ, RZ, RZ, P0, !PT ;  /* 0x000000ffff057210 */ /* 0x000fe200007fe4ff */
[----:B------:R-:W-:-:S03]  /*2630*/  IMAD.SHL.U32 R6, R0, 0x4, RZ ;  /* 0x0000000400067824 */ /* 0x000fc600078e00ff */
[----:B------:R-:W-:Y:S02]  /*2640*/  SHF.L.U64.HI R0, R0, 0x2, R5 ;  /* 0x0000000200007819 */ /* 0x000fe40000010205 */
[C---:B-1----:R-:W-:Y:S02]  /*2650*/  IADD3 R4, P0, PT, R6.reuse, UR6, RZ ;  /* 0x0000000606047c10 */ /* 0x042fe4000ff1e0ff */
[----:B------:R-:W-:Y:S02]  /*2660*/  IADD3 R6, P2, PT, R6, UR4, RZ ;  /* 0x0000000406067c10 */ /* 0x000fe4000ff5e0ff */
[C---:B------:R-:W-:Y:S02]  /*2670*/  IADD3.X R5, PT, PT, R0.reuse, UR7, RZ, P0, !PT ;  /* 0x0000000700057c10 */ /* 0x040fe400087fe4ff */
[----:B------:R-:W-:-:S03]  /*2680*/  IADD3.X R7, PT, PT, R0, UR5, RZ, P2, !PT ;  /* 0x0000000500077c10 */ /* 0x000fc600097fe4ff */
[----:B0-----:R3:W-:Y:S04]  /*2690*/  STG.E desc[UR36][R4.64], R2 ;  /* 0x0000000204007986 */ /* 0x0017e8000c101924 */
[----:B------:R3:W-:Y:S02]  /*26a0*/  STG.E desc[UR36][R6.64], R3 ;  /* 0x0000000306007986 */ /* 0x0007e4000c101924 */
.L_x_1605:
[----:B------:R-:W-:Y:S05]  /*26b0*/  BSYNC.RECONVERGENT B0 ;  /* 0x0000000000007941 */ /* 0x000fea0003800200 */
.L_x_1604:
[----:B------:R-:W-:Y:S04]  /*26c0*/  BSSY.RECONVERGENT B6, `(.L_x_1606) ;  /* 0x000004d000067945 */ /* 0x000fe80003800200 */
[----:B------:R-:W-:Y:S05]  /*26d0*/  @P1 BRA `(.L_x_1607) ;  /* 0x00000004002c1947 */ /* 0x000fea0003800000 */
[----:B--2---:R-:W2:Y:S01]  /*26e0*/  LDC R9, c[0x0][0x400] ;  /* 0x00010000ff097b82 */ /* 0x004ea20000000800 */
[----:B---3--:R-:W3:Y:S01]  /*26f0*/  I2F.RP R7, R23 ;  /* 0x0000001700077306 */ /* 0x008ee20000209400 */
[----:B------:R-:W4:Y:S06]  /*2700*/  LDCU UR4, c[0x0][0x3fc] ;  /* 0x00007f80ff0477ac */ /* 0x000f2c0008000800 */
[----:B------:R-:W5:Y:S01]  /*2710*/  LDC R6, c[0x0][0x404] ;  /* 0x00010100ff067b82 */ /* 0x000f620000000800 */
[----:B---3--:R-:W1:Y:S01]  /*2720*/  MUFU.RCP R7, R7 ;  /* 0x0000000700077308 */ /* 0x008e620000001000 */
[----:B----4-:R-:W-:-:S02]  /*2730*/  IADD3 R10, PT, PT, R10, -UR4, RZ ;  /* 0x800000040a0a7c10 */ /* 0x010fc4000fffe0ff */
[----:B--2---:R-:W-:Y:S02]  /*2740*/  IABS R0, R9 ;  /* 0x0000000900007213 */ /* 0x004fe40000000000 */
[----:B------:R-:W-:-:S03]  /*2750*/  ISETP.NE.AND P1, PT, R9, RZ, PT ;  /* 0x000000ff0900720c */ /* 0x000fc60003f25270 */
[----:B------:R-:W2:Y:S01]  /*2760*/  I2F.RP R11, R0 ;  /* 0x00000000000b7306 */ /* 0x000ea20000209400 */
[----:B-----5:R-:W-:Y:S02]  /*2770*/  ISETP.NE.AND P2, PT, R6, RZ, PT ;  /* 0x000000ff0600720c */ /* 0x020fe40003f45270 */
[----:B-1----:R-:W-:-:S05]  /*2780*/  IADD3 R4, PT, PT, R7, 0xffffffe, RZ ;  /* 0x0ffffffe07047810 */ /* 0x002fca0007ffe0ff */
[----:B------:R1:W3:Y:S08]  /*2790*/  F2I.FTZ.U32.TRUNC.NTZ R5, R4 ;  /* 0x0000000400057305 */ /* 0x0002f0000021f000 */
[----:B--2---:R-:W0:Y:S01]  /*27a0*/  MUFU.RCP R11, R11 ;  /* 0x0000000b000b7308 */ /* 0x004e220000001000 */
[----:B-1----:R-:W-:Y:S01]  /*27b0*/  HFMA2 R4, -RZ, RZ, 0, 0 ;  /* 0x00000000ff047431 */ /* 0x002fe200000001ff */
[----:B---3--:R-:W-:-:S05]  /*27c0*/  IADD3 R12, PT, PT, RZ, -R5, RZ ;  /* 0x80000005ff0c7210 */ /* 0x008fca0007ffe0ff */
[----:B------:R-:W-:-:S04]  /*27d0*/  IMAD R7, R12, R23, RZ ;  /* 0x000000170c077224 */ /* 0x000fc800078e02ff */
[----:B------:R-:W-:Y:S01]  /*27e0*/  IMAD.HI.U32 R4, R5, R7, R4 ;  /* 0x0000000705047227 */ /* 0x000fe200078e0004 */
[----:B------:R-:W-:-:S03]  /*27f0*/  IABS R5, R6 ;  /* 0x0000000600057213 */ /* 0x000fc60000000000 */
[----:B0-----:R-:W-:-:S04]  /*2800*/  VIADD R2, R11, 0xffffffe ;  /* 0x0ffffffe0b027836 */ /* 0x001fc80000000000 */
[----:B------:R0:W1:Y:S02]  /*2810*/  F2I.FTZ.U32.TRUNC.NTZ R3, R2 ;  /* 0x0000000200037305 */ /* 0x000064000021f000 */
[----:B0-----:R-:W-:Y:S02]  /*2820*/  IMAD.MOV.U32 R2, RZ, RZ, RZ ;  /* 0x000000ffff027224 */ /* 0x001fe400078e00ff */
[----:B-1----:R-:W-:-:S04]  /*2830*/  IMAD.MOV R13, RZ, RZ, -R3 ;  /* 0x000000ffff0d7224 */ /* 0x002fc800078e0a03 */
[----:B------:R-:W-:-:S04]  /*2840*/  IMAD R11, R13, R0, RZ ;  /* 0x000000000d0b7224 */ /* 0x000fc800078e02ff */
[----:B------:R-:W-:-:S04]  /*2850*/  IMAD.HI.U32 R2, R3, R11, R2 ;  /* 0x0000000b03027227 */ /* 0x000fc800078e0002 */
[----:B------:R-:W-:-:S07]  /*2860*/  IMAD.MOV.U32 R3, RZ, RZ, R5 ;  /* 0x000000ffff037224 */ /* 0x000fce00078e0005 */
.L_x_1609:
        /* <DEDUP_REMOVED lines=34> */
.L_x_1608:
        /* <DEDUP_REMOVED lines=16> */
.L_x_1607:
[----:B------:R-:W-:Y:S05]  /*2b90*/  BSYNC.RECONVERGENT B6 ;  /* 0x0000000000067941 */ /* 0x000fea0003800200 */
.L_x_1606:
[----:B------:R-:W4:Y:S01]  /*2ba0*/  S2R R10, SR_TID.X ;  /* 0x00000000000a7919 */ /* 0x000f220000002100 */
[----:B------:R-:W-:Y:S01]  /*2bb0*/  UMOV UR4, 0xffffffff ;  /* 0xffffffff00047882 */ /* 0x000fe20000000000 */
[----:B----4-:R-:W-:Y:S02]  /*2bc0*/  SHF.R.U32.HI R8, RZ, 0x5, R10 ;  /* 0x00000005ff087819 */ /* 0x010fe4000001160a */
[----:B--2---:R-:W-:Y:S01]  /*2bd0*/  LOP3.LUT R9, R10, 0x1f, RZ, 0xc0, !PT ;  /* 0x0000001f0a097812 */ /* 0x004fe200078ec0ff */
[----:B------:R-:W-:Y:S06]  /*2be0*/  BRA.DIV UR4, `(.L_x_1610) ;  /* 0x0000000e04307947 */ /* 0x000fec000b800000 */
[----:B01-3--:R-:W-:Y:S02]  /*2bf0*/  CS2R R2, SRZ ;  /* 0x0000000000027805 */ /* 0x00bfe4000001ff00 */
[----:B------:R-:W-:Y:S02]  /*2c00*/  CS2R R4, SRZ ;  /* 0x0000000000047805 */ /* 0x000fe4000001ff00 */
[----:B------:R-:W-:Y:S01]  /*2c10*/  CS2R R6, SRZ ;  /* 0x0000000000067805 */ /* 0x000fe2000001ff00 */
[----:B------:R-:W-:Y:S02]  /*2c20*/  HFMA2 R0, -RZ, RZ, 0, 0 ;  /* 0x00000000ff007431 */ /* 0x000fe400000001ff */
        /* <DEDUP_REMOVED lines=8> */
.L_x_1639:
[----:B------:R-:W-:Y:S01]  /*2cb0*/  LOP3.LUT R11, R10, 0x3c0, RZ, 0xc0, !PT ;  /* 0x000003c00a0b7812 */ /* 0x000fe200078ec0ff */
[----:B------:R-:W-:Y:S05]  /*2cc0*/  WARPSYNC.ALL ;  /* 0x0000000000007948 */ /* 0x000fea0003800000 */
[----:B------:R-:W-:Y:S01]  /*2cd0*/  BAR.SYNC.DEFER_BLOCKING 0x0 ;  /* 0x0000000000007b1d */ /* 0x000fe20000010000 */
[----:B------:R-:W-:Y:S01]  /*2ce0*/  ISETP.NE.AND P0, PT, R11, 0x40, PT ;  /* 0x000000400b00780c */ /* 0x000fe20003f05270 */
[----:B------:R-:W-:Y:S01]  /*2cf0*/  FADD.FTZ R14, RZ, R14 ;  /* 0x0000000eff0e7221 */ /* 0x000fe20000010000 */
[----:B------:R-:W-:-:S03]  /*2d00*/  SHF.R.U32.HI R11, RZ, 0x1, R9 ;  /* 0x00000001ff0b7819 */ /* 0x000fc60000011609 */
[----:B------:R-:W-:Y:S08]  /*2d10*/  BSSY.RECONVERGENT B0, `(.L_x_1611) ;  /* 0x0000013000007945 */ /* 0x000ff00003800200 */
[----:B------:R-:W-:Y:S05]  /*2d20*/  @P0 BRA `(.L_x_1612) ;  /* 0x0000000000440947 */ /* 0x000fea0003800000 */
[----:B------:R-:W0:Y:S01]  /*2d30*/  S2UR UR5, SR_CgaCtaId ;  /* 0x00000000000579c3 */ /* 0x000e220000008800 */
[----:B------:R-:W-:Y:S01]  /*2d40*/  UMOV UR4, 0x400 ;  /* 0x0000040000047882 */ /* 0x000fe20000000000 */
[----:B------:R-:W-:Y:S01]  /*2d50*/  ISETP.GT.U32.AND P0, PT, R9, 0xf, PT ;  /* 0x0000000f0900780c */ /* 0x000fe20003f04070 */
[----:B------:R-:W-:Y:S01]  /*2d60*/  UIADD3 UR4, UPT, UPT, UR4, 0x20, URZ ;  /* 0x0000002004047890 */ /* 0x000fe2000fffe0ff */
[----:B------:R-:W-:Y:S01]  /*2d70*/  ISETP.NE.AND P1, PT, R16, RZ, PT ;  /* 0x000000ff1000720c */ /* 0x000fe20003f25270 */
[----:B------:R-:W-:Y:S01]  /*2d80*/  IMAD R12, R8, 0x78, R11 ;  /* 0x00000078080c7824 */ /* 0x000fe200078e020b */
[----:B------:R-:W-:Y:S01]  /*2d90*/  ISETP.NE.OR P0, PT, R16, RZ, P0 ;  /* 0x000000ff1000720c */ /* 0x000fe20000705670 */
[----:B0-----:R-:W-:-:S06]  /*2da0*/  ULEA UR4, UR5, UR4, 0x18 ;  /* 0x0000000405047291 */ /* 0x001fcc000f8ec0ff */
[----:B------:R-:W-:-:S05]  /*2db0*/  LEA R13, R12, UR4, 0x2 ;  /* 0x000000040c0d7c11 */ /* 0x000fca000f8e10ff */
        /* <DEDUP_REMOVED lines=8> */
.L_x_1612:
[----:B------:R-:W-:Y:S05]  /*2e40*/  BSYNC.RECONVERGENT B0 ;  /* 0x0000000000007941 */ /* 0x000fea0003800200 */
.L_x_1611:
[----:B------:R-:W-:Y:S01]  /*2e50*/  BAR.SYNC.DEFER_BLOCKING 0x0 ;  /* 0x0000000000007b1d */ /* 0x000fe20000010000 */
[----:B------:R-:W-:-:S05]  /*2e60*/  ISETP.GT.U32.AND P0, PT, R10, 0x3f, PT ;  /* 0x0000003f0a00780c */ /* 0x000fca0003f04070 */
[----:B------:R-:W-:Y:S08]  /*2e70*/  BSSY.RECONVERGENT B0, `(.L_x_1613) ;  /* 0x000001e000007945 */ /* 0x000ff00003800200 */
[----:B------:R-:W-:Y:S05]  /*2e80*/  @P0 BRA `(.L_x_1614) ;  /* 0x0000000000700947 */ /* 0x000fea0003800000 */
[----:B------:R-:W1:Y:S01]  /*2e90*/  S2UR UR5, SR_CgaCtaId ;  /* 0x00000000000579c3 */ /* 0x000e620000008800 */
[----:B------:R-:W-:Y:S01]  /*2ea0*/  UMOV UR4, 0x400 ;  /* 0x0000040000047882 */ /* 0x000fe20000000000 */
[----:B------:R-:W-:Y:S01]  /*2eb0*/  ISETP.GT.U32.AND P0, PT, R9, 0xf, PT ;  /* 0x0000000f0900780c */ /* 0x000fe20003f04070 */
[----:B------:R-:W-:Y:S01]  /*2ec0*/  UIADD3 UR4, UPT, UPT, UR4, 0x20, URZ ;  /* 0x0000002004047890 */ /* 0x000fe2000fffe0ff */
[----:B------:R-:W-:Y:S01]  /*2ed0*/  IMAD R12, R8, 0x78, R11 ;  /* 0x00000078080c7824 */ /* 0x000fe200078e020b */
[C---:B------:R-:W-:Y:S01]  /*2ee0*/  ISETP.NE.AND P1, PT, R16.reuse, RZ, PT ;  /* 0x000000ff1000720c */ /* 0x040fe20003f25270 */
[----:B------:R-:W-:Y:S01]  /*2ef0*/  BSSY.RECONVERGENT B1, `(.L_x_1615) ;  /* 0x0000014000017945 */ /* 0x000fe20003800200 */
[----:B------:R-:W-:Y:S01]  /*2f00*/  ISETP.NE.OR P0, PT, R16, RZ, P0 ;  /* 0x000000ff1000720c */ /* 0x000fe20000705670 */
[----:B-1----:R-:W-:-:S06]  /*2f10*/  ULEA UR4, UR5, UR4, 0x18 ;  /* 0x0000000405047291 */ /* 0x002fcc000f8ec0ff */
[----:B------:R-:W-:-:S06]  /*2f20*/  LEA R26, R12, UR4, 0x2 ;  /* 0x000000040c1a7c11 */ /* 0x000fcc000f8e10ff */
[----:B------:R1:W2:Y:S01]  /*2f30*/  @!P0 LDS R25, [R26+0x1c0] ;  /* 0x0001c0001a198984 */ /* 0x0002a20000000800 */
[----:B------:R-:W-:Y:S05]  /*2f40*/  @P1 BRA `(.L_x_1616) ;  /* 0x0000000000381947 */ /* 0x000fea0003800000 */
[----:B0-----:R-:W0:Y:S04]  /*2f50*/  LDS R13, [R26] ;  /* 0x000000001a0d7984 */ /* 0x001e280000000800 */
[----:B------:R-:W3:Y:S04]  /*2f60*/  LDS R12, [R26+0x40] ;  /* 0x000040001a0c7984 */ /* 0x000ee80000000800 */
[----:B------:R-:W4:Y:S04]  /*2f70*/  LDS R15, [R26+0x80] ;  /* 0x000080001a0f7984 */ /* 0x000f280000000800 */
[----:B------:R-:W5:Y:S04]  /*2f80*/  LDS R20, [R26+0xc0] ;  /* 0x0000c0001a147984 */ /* 0x000f680000000800 */
[----:B------:R-:W1:Y:S04]  /*2f90*/  LDS R21, [R26+0x100] ;  /* 0x000100001a157984 */ /* 0x000e680000000800 */
[----:B------:R-:W2:Y:S04]  /*2fa0*/  LDS R24, [R26+0x140] ;  /* 0x000140001a187984 */ /* 0x000ea80000000800 */
[----:B------:R-:W2:Y:S01]  /*2fb0*/  LDS R23, [R26+0x180] ;  /* 0x000180001a177984 */ /* 0x000ea20000000800 */
[----:B0-----:R-:W-:Y:S01]  /*2fc0*/  FADD.FTZ R2, R2, R13 ;  /* 0x0000000d02027221 */ /* 0x001fe20000010000 */
[----:B---3--:R-:W-:Y:S01]  /*2fd0*/  FADD.FTZ R3, R3, R12 ;  /* 0x0000000c03037221 */ /* 0x008fe20000010000 */
[----:B----4-:R-:W-:Y:S01]  /*2fe0*/  FADD.FTZ R4, R4, R15 ;  /* 0x0000000f04047221 */ /* 0x010fe20000010000 */
[----:B-----5:R-:W-:Y:S01]  /*2ff0*/  FADD.FTZ R5, R5, R20 ;  /* 0x0000001405057221 */ /* 0x020fe20000010000 */
[----:B-1----:R-:W-:Y:S01]  /*3000*/  FADD.FTZ R6, R6, R21 ;  /* 0x0000001506067221 */ /* 0x002fe20000010000 */
[----:B--2---:R-:W-:Y:S01]  /*3010*/  FADD.FTZ R7, R7, R24 ;  /* 0x0000001807077221 */ /* 0x004fe20000010000 */
[----:B------:R-:W-:-:S07]  /*3020*/  FADD.FTZ R0, R0, R23 ;  /* 0x0000001700007221 */ /* 0x000fce0000010000 */
.L_x_1616:
[----:B------:R-:W-:Y:S05]  /*3030*/  BSYNC.RECONVERGENT B1 ;  /* 0x0000000000017941 */ /* 0x000fea0003800200 */
.L_x_1615:
[----:B0-2---:R-:W-:-:S07]  /*3040*/  @!P0 FADD.FTZ R14, R14, R25 ;  /* 0x000000190e0e8221 */ /* 0x005fce0000010000 */
.L_x_1614:
[----:B------:R-:W-:Y:S05]  /*3050*/  BSYNC.RECONVERGENT B0 ;  /* 0x0000000000007941 */ /* 0x000fea0003800200 */
.L_x_1613:
[----:B------:R-:W-:Y:S01]  /*3060*/  LOP3.LUT R12, R10, 0x3e0, RZ, 0xc0, !PT ;  /* 0x000003e00a0c7812 */ /* 0x000fe200078ec0ff */
[----:B------:R-:W-:Y:S03]  /*3070*/  BAR.SYNC.DEFER_BLOCKING 0x0 ;  /* 0x0000000000007b1d */ /* 0x000fe60000010000 */
[----:B------:R-:W-:-:S03]  /*3080*/  ISETP.NE.AND P0, PT, R12, 0x20, PT ;  /* 0x000000200c00780c */ /* 0x000fc60003f05270 */
[----:B------:R-:W-:Y:S10]  /*3090*/  BSSY.RECONVERGENT B0, `(.L_x_1617) ;  /* 0x0000013000007945 */ /* 0x000ff40003800200 */
[----:B------:R-:W-:Y:S05]  /*30a0*/  @P0 BRA `(.L_x_1618) ;  /* 0x0000000000440947 */ /* 0x000fea0003800000 */
[----:B------:R-:W2:Y:S01]  /*30b0*/  S2UR UR5, SR_CgaCtaId ;  /* 0x00000000000579c3 */ /* 0x000ea20000008800 */
[----:B------:R-:W-:Y:S01]  /*30c0*/  UMOV UR4, 0x400 ;  /* 0x0000040000047882 */ /* 0x000fe20000000000 */
[----:B------:R-:W-:Y:S01]  /*30d0*/  ISETP.GT.U32.AND P0, PT, R9, 0xf, PT ;  /* 0x0000000f0900780c */ /* 0x000fe20003f04070 */
[----:B------:R-:W-:Y:S01]  /*30e0*/  UIADD3 UR4, UPT, UPT, UR4, 0x20, URZ ;  /* 0x0000002004047890 */ /* 0x000fe2000fffe0ff */
[----:B------:R-:W-:Y:S01]  /*30f0*/  ISETP.NE.AND P1, PT, R16, RZ, PT ;  /* 0x000000ff1000720c */ /* 0x000fe20003f25270 */
[----:B------:R-:W-:Y:S01]  /*3100*/  IMAD R12, R8, 0x78, R11 ;  /* 0x00000078080c7824 */ /* 0x000fe200078e020b */
[----:B------:R-:W-:Y:S01]  /*3110*/  ISETP.NE.OR P0, PT, R16, RZ, P0 ;  /* 0x000000ff1000720c */ /* 0x000fe20000705670 */
[----:B--2---:R-:W-:-:S06]  /*3120*/  ULEA UR4, UR5, UR4, 0x18 ;  /* 0x0000000405047291 */ /* 0x004fcc000f8ec0ff */
[----:B0-----:R-:W-:-:S05]  /*3130*/  LEA R13, R12, UR4, 0x2 ;  /* 0x000000040c0d7c11 */ /* 0x001fca000f8e10ff */
        /* <DEDUP_REMOVED lines=8> */
.L_x_1618:
[----:B------:R-:W-:Y:S05]  /*31c0*/  BSYNC.RECONVERGENT B0 ;  /* 0x0000000000007941 */ /* 0x000fea0003800200 */
.L_x_1617:
[----:B------:R-:W-:Y:S01]  /*31d0*/  BAR.SYNC.DEFER_BLOCKING 0x0 ;  /* 0x0000000000007b1d */ /* 0x000fe20000010000 */
[----:B------:R-:W-:-:S05]  /*31e0*/  ISETP.GT.U32.AND P1, PT, R10, 0x1f, PT ;  /* 0x0000001f0a00780c */ /* 0x000fca0003f24070 */
[----:B------:R-:W-:Y:S08]  /*31f0*/  BSSY.RECONVERGENT B0, `(.L_x_1619) ;  /* 0x000001e000007945 */ /* 0x000ff00003800200 */
[----:B------:R-:W-:Y:S05]  /*3200*/  @P1 BRA `(.L_x_1620) ;  /* 0x0000000000701947 */ /* 0x000fea0003800000 */
[----:B------:R-:W3:Y:S01]  /*3210*/  S2UR UR5, SR_CgaCtaId ;  /* 0x00000000000579c3 */ /* 0x000ee20000008800 */
[----:B------:R-:W-:Y:S01]  /*3220*/  ISETP.GT.U32.AND P0, PT, R9, 0xf, PT ;  /* 0x0000000f0900780c */ /* 0x000fe20003f04070 */
[----:B------:R-:W-:Y:S01]  /*3230*/  UMOV UR4, 0x400 ;  /* 0x0000040000047882 */ /* 0x000fe20000000000 */
[----:B------:R-:W-:Y:S01]  /*3240*/  IMAD R8, R8, 0x78, R11 ;  /* 0x0000007808087824 */ /* 0x000fe200078e020b */
[----:B------:R-:W-:Y:S01]  /*3250*/  UIADD3 UR4, UPT, UPT, UR4, 0x20, URZ ;  /* 0x0000002004047890 */ /* 0x000fe2000fffe0ff */
[C---:B------:R-:W-:Y:S01]  /*3260*/  ISETP.NE.OR P0, PT, R16.reuse, RZ, P0 ;  /* 0x000000ff1000720c */ /* 0x040fe20000705670 */
[----:B------:R-:W-:Y:S01]  /*3270*/  BSSY.RECONVERGENT B1, `(.L_x_1621) ;  /* 0x0000014000017945 */ /* 0x000fe20003800200 */
[----:B------:R-:W-:Y:S01]  /*3280*/  ISETP.NE.AND P2, PT, R16, RZ, PT ;  /* 0x000000ff1000720c */ /* 0x000fe20003f45270 */
[----:B---3--:R-:W-:-:S06]  /*3290*/  ULEA UR4, UR5, UR4, 0x18 ;  /* 0x0000000405047291 */ /* 0x008fcc000f8ec0ff */
[----:B------:R-:W-:-:S05]  /*32a0*/  LEA R23, R8, UR4, 0x2 ;  /* 0x0000000408177c11 */ /* 0x000fca000f8e10ff */
[----:B------:R3:W4:Y:S01]  /*32b0*/  @!P0 LDS R21, [R23+0x1c0] ;  /* 0x0001c00017158984 */ /* 0x0007220000000800 */
[----:B------:R-:W-:Y:S05]  /*32c0*/  @P2 BRA `(.L_x_1622) ;  /* 0x0000000000382947 */ /* 0x000fea0003800000 */
[----:B------:R-:W5:Y:S04]  /*32d0*/  LDS R9, [R23] ;  /* 0x0000000017097984 */ /* 0x000f680000000800 */
[----:B------:R-:W1:Y:S04]  /*32e0*/  LDS R8, [R23+0x40] ;  /* 0x0000400017087984 */ /* 0x000e680000000800 */
[----:B------:R-:W3:Y:S04]  /*32f0*/  LDS R11, [R23+0x80] ;  /* 0x00008000170b7984 */ /* 0x000ee80000000800 */
[----:B------:R-:W4:Y:S04]  /*3300*/  LDS R12, [R23+0xc0] ;  /* 0x0000c000170c7984 */ /* 0x000f280000000800 */
[----:B0-2---:R-:W0:Y:S04]  /*3310*/  LDS R13, [R23+0x100] ;  /* 0x00010000170d7984 */ /* 0x005e280000000800 */
[----:B------:R-:W2:Y:S04]  /*3320*/  LDS R20, [R23+0x140] ;  /* 0x0001400017147984 */ /* 0x000ea80000000800 */
[----:B------:R-:W2:Y:S01]  /*3330*/  LDS R15, [R23+0x180] ;  /* 0x00018000170f7984 */ /* 0x000ea20000000800 */
[----:B-----5:R-:W-:Y:S01]  /*3340*/  FADD.FTZ R2, R2, R9 ;  /* 0x0000000902027221 */ /* 0x020fe20000010000 */
[----:B-1----:R-:W-:Y:S01]  /*3350*/  FADD.FTZ R3, R3, R8 ;  /* 0x0000000803037221 */ /* 0x002fe20000010000 */
[----:B---3--:R-:W-:Y:S01]  /*3360*/  FADD.FTZ R4, R4, R11 ;  /* 0x0000000b04047221 */ /* 0x008fe20000010000 */
[----:B----4-:R-:W-:Y:S01]  /*3370*/  FADD.FTZ R5, R5, R12 ;  /* 0x0000000c05057221 */ /* 0x010fe20000010000 */
[----:B0-----:R-:W-:Y:S01]  /*3380*/  FADD.FTZ R6, R6, R13 ;  /* 0x0000000d06067221 */ /* 0x001fe20000010000 */
[----:B--2---:R-:W-:Y:S01]  /*3390*/  FADD.FTZ R7, R7, R20 ;  /* 0x0000001407077221 */ /* 0x004fe20000010000 */
[----:B------:R-:W-:-:S07]  /*33a0*/  FADD.FTZ R0, R0, R15 ;  /* 0x0000000f00007221 */ /* 0x000fce0000010000 */
.L_x_1622:
[----:B------:R-:W-:Y:S05]  /*33b0*/  BSYNC.RECONVERGENT B1 ;  /* 0x0000000000017941 */ /* 0x000fea0003800200 */
.L_x_1621:
[----:B0-2-4-:R-:W-:-:S07]  /*33c0*/  @!P0 FADD.FTZ R14, R14, R21 ;  /* 0x000000150e0e8221 */ /* 0x015fce0000010000 */
.L_x_1620:
[----:B------:R-:W-:Y:S05]  /*33d0*/  BSYNC.RECONVERGENT B0 ;  /* 0x0000000000007941 */ /* 0x000fea0003800200 */
.L_x_1619:
[----:B------:R-:W-:Y:S06]  /*33e0*/  BAR.SYNC.DEFER_BLOCKING 0x0 ;  /* 0x0000000000007b1d */ /* 0x000fec0000010000 */
[----:B------:R-:W-:Y:S05]  /*33f0*/  @P1 EXIT ;  /* 0x000000000000194d */ /* 0x000fea0003800000 */
[----:B------:R-:W-:Y:S01]  /*3400*/  IMAD R17, R22, R17, R18 ;  /* 0x0000001116117224 */ /* 0x000fe200078e0212 */
[----:B------:R-:W4:Y:S01]  /*3410*/  LDCU.64 UR4, c[0x0][0x390] ;  /* 0x00007200ff0477ac */ /* 0x000f220008000a00 */
[----:B------:R-:W-:Y:S01]  /*3420*/  IMAD R19, R19, 0x78, RZ ;  /* 0x0000007813137824 */ /* 0x000fe200078e02ff */
[----:B------:R-:W-:Y:S01]  /*3430*/  SHF.R.U32.HI R9, RZ, 0x1, R10 ;  /* 0x00000001ff097819 */ /* 0x000fe2000001160a */
[----:B------:R-:W-:Y:S01]  /*3440*/  IMAD R8, R17, UR38, RZ ;  /* 0x0000002611087c24 */ /* 0x000fe2000f8e02ff */
[----:B------:R-:W-:Y:S01]  /*3450*/  ISETP.NE.AND P2, PT, R16, RZ, PT ;  /* 0x000000ff1000720c */ /* 0x000fe20003f45270 */
[----:B------:R-:W-:Y:S02]  /*3460*/  BSSY.RECONVERGENT B0, `(.L_x_1623) ;  /* 0x0000016000007945 */ /* 0x000fe40003800200 */
[----:B------:R-:W-:-:S05]  /*3470*/  IMAD R8, R8, 0x78, RZ ;  /* 0x0000007808087824 */ /* 0x000fca00078e02ff */
[----:B------:R-:W-:-:S04]  /*3480*/  IADD3 R19, P0, P1, R9, R8, R19 ;  /* 0x0000000809137210 */ /* 0x000fc8000791e013 */
[----:B------:R-:W-:Y:S02]  /*3490*/  IADD3.X R12, PT, PT, RZ, RZ, RZ, P0, P1 ;  /* 0x000000ffff0c7210 */ /* 0x000fe400007e24ff */
[C---:B----4-:R-:W-:Y:S02]  /*34a0*/  LEA R8, P1, R19.reuse, UR4, 0x1 ;  /* 0x0000000413087c11 */ /* 0x050fe4000f8208ff */
[----:B------:R-:W-:Y:S02]  /*34b0*/  LOP3.LUT P0, RZ, R10, 0x11, RZ, 0xc0, !PT ;  /* 0x000000110aff7812 */ /* 0x000fe4000780c0ff */
[----:B------:R-:W-:Y:S01]  /*34c0*/  LEA.HI.X R9, R19, UR5, R12, 0x1, P1 ;  /* 0x0000000513097c11 */ /* 0x000fe200088f0c0c */
[----:B------:R-:W-:Y:S10]  /*34d0*/  @P2 BRA `(.L_x_1624) ;  /* 0x0000000000382947 */ /* 0x000ff40003800000 */
[----:B0-2---:R-:W-:Y:S02]  /*34e0*/  F2FP.BF16.F32.PACK_AB R2, R3, R2 ;  /* 0x000000020302723e */ /* 0x005fe400000010ff */
        /* <DEDUP_REMOVED lines=13> */
.L_x_1624:
[----:B------:R-:W-:Y:S05]  /*35c0*/  BSYNC.RECONVERGENT B0 ;  /* 0x0000000000007941 */ /* 0x000fea0003800200 */
.L_x_1623:
[----:B------:R-:W-:Y:S05]  /*35d0*/  @P0 EXIT ;  /* 0x000000000000094d */ /* 0x000fea0003800000 */
[----:B0-2---:R-:W-:-:S05]  /*35e0*/  F2FP.BF16.F32.PACK_AB R14, RZ, R14 ;  /* 0x0000000eff0e723e */ /* 0x005fca00000010ff */
[----:B------:R-:W-:Y:S01]  /*35f0*/  STG.E.U16 desc[UR36][R8.64+0xe0], R14 ;  /* 0x0000e00e08007986 */ /* 0x000fe2000c101524 */
[----:B------:R-:W-:Y:S05]  /*3600*/  EXIT ;  /* 0x000000000000794d */ /* 0x000fea0003800000 */
.L_x_1581:
        /* <DEDUP_REMOVED lines=16> */
.L_x_1625:
[----:B------:R-:W-:Y:S05]  /*3710*/  EXIT ;  /* 0x000000000000794d */ /* 0x000fea0003800000 */
.L_x_1583:
[----:B------:R-:W-:Y:S01]  /*3720*/  HFMA2 R12, -RZ, RZ, 0, 9.5367431640625e-07 ;  /* 0x00000010ff0c7431 */ /* 0x000fe200000001ff */
[----:B------:R-:W-:Y:S01]  /*3730*/  MOV R11, 0x1f ;  /* 0x0000001f000b7802 */ /* 0x000fe20000000f00 */
[----:B------:R-:W-:-:S07]  /*3740*/  IMAD.MOV.U32 R15, RZ, RZ, -0x1 ;  /* 0xffffffffff0f7424 */ /* 0x000fce00078e00ff */
[----:B------:R-:W-:Y:S05]  /*3750*/  WARPSYNC.COLLECTIVE R15, `(.L_x_1626) ;  /* 0x000000000f087348 */ /* 0x000fea0003c00000 */
[----:B------:R0:W1:Y:S02]  /*3760*/  SHFL.BFLY P6, R14, R13, R12, R11 ;  /* 0x0c00000c0d0e7389 */ /* 0x00006400000c000b */
[----:B01----:R-:W-:Y:S05]  /*3770*/  ENDCOLLECTIVE ;  /* 0x000000000000791b */ /* 0x003fea0003800000 */
.L_x_1626:
[----:B------:R-:W-:Y:S01]  /*3780*/  HFMA2 R12, -RZ, RZ, 0, 4.76837158203125e-07 ;  /* 0x00000008ff0c7431 */ /* 0x000fe200000001ff */
[----:B------:R-:W-:-:S04]  /*3790*/  FMNMX.FTZ R0, R14, -3.40282346638528859812e+38, !PT ;  /* 0xff7fffff0e007809 */ /* 0x000fc80007810000 */
[----:B------:R-:W-:-:S07]  /*37a0*/  MOV R13, R0 ;  /* 0x00000000000d7202 */ /* 0x000fce0000000f00 */
[----:B------:R-:W-:Y:S05]  /*37b0*/  WARPSYNC.COLLECTIVE R15, `(.L_x_1627) ;  /* 0x000000000f087348 */ /* 0x000fea0003c00000 */
[----:B------:R0:W1:Y:S02]  /*37c0*/  SHFL.BFLY P6, R14, R13, R12, R11 ;  /* 0x0c00000c0d0e7389 */ /* 0x00006400000c000b */
[----:B01----:R-:W-:Y:S05]  /*37d0*/  ENDCOLLECTIVE ;  /* 0x000000000000791b */ /* 0x003fea0003800000 */
.L_x_1627:
[----:B------:R-:W-:Y:S02]  /*37e0*/  MOV R12, 0x4 ;  /* 0x00000004000c7802 */ /* 0x000fe40000000f00 */
[----:B------:R-:W-:-:S05]  /*37f0*/  FMNMX.FTZ R2, R0, R14, !PT ;  /* 0x0000000e00027209 */ /* 0x000fca0007810000 */
[----:B------:R-:W-:-:S07]  /*3800*/  IMAD.MOV.U32 R13, RZ, RZ, R2 ;  /* 0x000000ffff0d7224 */ /* 0x000fce00078e0002 */
[----:B------:R-:W-:Y:S05]  /*3810*/  WARPSYNC.COLLECTIVE R15, `(.L_x_1628) ;  /* 0x000000000f087348 */ /* 0x000fea0003c00000 */
[----:B------:R0:W1:Y:S02]  /*3820*/  SHFL.BFLY P6, R14, R13, R12, R11 ;  /* 0x0c00000c0d0e7389 */ /* 0x00006400000c000b */
[----:B01----:R-:W-:Y:S05]  /*3830*/  ENDCOLLECTIVE ;  /* 0x000000000000791b */ /* 0x003fea0003800000 */
.L_x_1628:
[----:B------:R-:W-:Y:S01]  /*3840*/  IMAD.MOV.U32 R12, RZ, RZ, 0x2 ;  /* 0x00000002ff0c7424 */ /* 0x000fe200078e00ff */
[----:B------:R-:W-:-:S04]  /*3850*/  FMNMX.FTZ R3, R2, R14, !PT ;  /* 0x0000000e02037209 */ /* 0x000fc80007810000 */
[----:B------:R-:W-:-:S07]  /*3860*/  MOV R13, R3 ;  /* 0x00000003000d7202 */ /* 0x000fce0000000f00 */
[----:B------:R-:W-:Y:S05]  /*3870*/  WARPSYNC.COLLECTIVE R15, `(.L_x_1629) ;  /* 0x000000000f087348 */ /* 0x000fea0003c00000 */
[----:B------:R0:W1:Y:S02]  /*3880*/  SHFL.BFLY P6, R14, R13, R12, R11 ;  /* 0x0c00000c0d0e7389 */ /* 0x00006400000c000b */
[----:B01----:R-:W-:Y:S05]  /*3890*/  ENDCOLLECTIVE ;  /* 0x000000000000791b */ /* 0x003fea0003800000 */
.L_x_1629:
[----:B------:R-:W-:Y:S05]  /*38a0*/  BRA `(.L_x_1630) ;  /* 0xffffffd000d07947 */ /* 0x000fea000383ffff */
.L_x_1610:
[----:B------:R-:W-:Y:S01]  /*38b0*/  HFMA2 R13, -RZ, RZ, 0, 0 ;  /* 0x00000000ff0d7431 */ /* 0x000fe200000001ff */
[----:B------:R-:W-:Y:S01]  /*38c0*/  MOV R12, 0x1 ;  /* 0x00000001000c7802 */ /* 0x000fe20000000f00 */
[----:B------:R-:W-:Y:S01]  /*38d0*/  IMAD.MOV.U32 R11, RZ, RZ, 0x1f ;  /* 0x0000001fff0b7424 */ /* 0x000fe200078e00ff */
[----:B------:R-:W-:-:S07]  /*38e0*/  MOV R15, 0xffffffff ;  /* 0xffffffff000f7802 */ /* 0x000fce0000000f00 */
[----:B01-3--:R-:W-:Y:S05]  /*38f0*/  WARPSYNC.COLLECTIVE R15, `(.L_x_1631) ;  /* 0x000000000f087348 */ /* 0x00bfea0003c00000 */
[----:B------:R2:W4:Y:S02]  /*3900*/  SHFL.BFLY P6, R14, R13, R12, R11 ;  /* 0x0c00000c0d0e7389 */ /* 0x00052400000c000b */
[----:B01234-:R-:W-:Y:S05]  /*3910*/  ENDCOLLECTIVE ;  /* 0x000000000000791b */ /* 0x01ffea0003800000 */
.L_x_1631:
[----:B------:R-:W-:-:S07]  /*3920*/  MOV R2, R14 ;  /* 0x0000000e00027202 */ /* 0x000fce0000000f00 */
[----:B------:R-:W-:Y:S05]  /*3930*/  WARPSYNC.COLLECTIVE R15, `(.L_x_1632) ;  /* 0x000000000f087348 */ /* 0x000fea0003c00000 */
[----:B------:R0:W1:Y:S02]  /*3940*/  SHFL.BFLY P6, R14, R13, R12, R11 ;  /* 0x0c00000c0d0e7389 */ /* 0x00006400000c000b */
[----:B01----:R-:W-:Y:S05]  /*3950*/  ENDCOLLECTIVE ;  /* 0x000000000000791b */ /* 0x003fea0003800000 */
.L_x_1632:
[----:B------:R-:W-:Y:S01]  /*3960*/  FADD.FTZ R2, RZ, R2 ;  /* 0x00000002ff027221 */ /* 0x000fe20000010000 */
[----:B------:R-:W-:-:S07]  /*3970*/  IMAD.MOV.U32 R3, RZ, RZ, R14 ;  /* 0x000000ffff037224 */ /* 0x000fce00078e000e */
[----:B------:R-:W-:Y:S05]  /*3980*/  WARPSYNC.COLLECTIVE R15, `(.L_x_1633) ;  /* 0x000000000f087348 */ /* 0x000fea0003c00000 */
[----:B------:R0:W1:Y:S02]  /*3990*/  SHFL.BFLY P6, R14, R13, R12, R11 ;  /* 0x0c00000c0d0e7389 */ /* 0x00006400000c000b */
[----:B01----:R-:W-:Y:S05]  /*39a0*/  ENDCOLLECTIVE ;  /* 0x000000000000791b */ /* 0x003fea0003800000 */
.L_x_1633:
[----:B------:R-:W-:Y:S01]  /*39b0*/  FADD.FTZ R3, RZ, R3 ;  /* 0x00000003ff037221 */ /* 0x000fe20000010000 */
[----:B------:R-:W-:-:S07]  /*39c0*/  MOV R4, R14 ;  /* 0x0000000e00047202 */ /* 0x000fce0000000f00 */
[----:B------:R-:W-:Y:S05]  /*39d0*/  WARPSYNC.COLLECTIVE R15, `(.L_x_1634) ;  /* 0x000000000f087348 */ /* 0x000fea0003c00000 */
[----:B------:R0:W1:Y:S02]  /*39e0*/  SHFL.BFLY P6, R14, R13, R12, R11 ;  /* 0x0c00000c0d0e7389 */ /* 0x00006400000c000b */
[----:B01----:R-:W-:Y:S05]  /*39f0*/  ENDCOLLECTIVE ;  /* 0x000000000000791b */ /* 0x003fea0003800000 */
.L_x_1634:
[----:B------:R-:W-:Y:S01]  /*3a00*/  FADD.FTZ R4, RZ, R4 ;  /* 0x00000004ff047221 */ /* 0x000fe20000010000 */
[----:B------:R-:W-:-:S07]  /*3a10*/  MOV R5, R14 ;  /* 0x0000000e00057202 */ /* 0x000fce0000000f00 */
[----:B------:R-:W-:Y:S05]  /*3a20*/  WARPSYNC.COLLECTIVE R15, `(.L_x_1635) ;  /* 0x000000000f087348 */ /* 0x000fea0003c00000 */
[----:B------:R0:W1:Y:S02]  /*3a30*/  SHFL.BFLY P6, R14, R13, R12, R11 ;  /* 0x0c00000c0d0e7389 */ /* 0x00006400000c000b */
[----:B01----:R-:W-:Y:S05]  /*3a40*/  ENDCOLLECTIVE ;  /* 0x000000000000791b */ /* 0x003fea0003800000 */
.L_x_1635:
[----:B------:R-:W-:Y:S01]  /*3a50*/  FADD.FTZ R5, RZ, R5 ;  /* 0x00000005ff057221 */ /* 0x000fe20000010000 */
[----:B------:R-:W-:-:S07]  /*3a60*/  IMAD.MOV.U32 R6, RZ, RZ, R14 ;  /* 0x000000ffff067224 */ /* 0x000fce00078e000e */
[----:B------:R-:W-:Y:S05]  /*3a70*/  WARPSYNC.COLLECTIVE R15, `(.L_x_1636) ;  /* 0x000000000f087348 */ /* 0x000fea0003c00000 */
[----:B------:R0:W1:Y:S02]  /*3a80*/  SHFL.BFLY P6, R14, R13, R12, R11 ;  /* 0x0c00000c0d0e7389 */ /* 0x00006400000c000b */
[----:B01----:R-:W-:Y:S05]  /*3a90*/  ENDCOLLECTIVE ;  /* 0x000000000000791b */ /* 0x003fea0003800000 */
.L_x_1636:
[----:B------:R-:W-:Y:S01]  /*3aa0*/  FADD.FTZ R6, RZ, R6 ;  /* 0x00000006ff067221 */ /* 0x000fe20000010000 */
[----:B------:R-:W-:-:S07]  /*3ab0*/  MOV R7, R14 ;  /* 0x0000000e00077202 */ /* 0x000fce0000000f00 */
[----:B------:R-:W-:Y:S05]  /*3ac0*/  WARPSYNC.COLLECTIVE R15, `(.L_x_1637) ;  /* 0x000000000f087348 */ /* 0x000fea0003c00000 */
[----:B------:R0:W1:Y:S02]  /*3ad0*/  SHFL.BFLY P6, R14, R13, R12, R11 ;  /* 0x0c00000c0d0e7389 */ /* 0x00006400000c000b */
[----:B01----:R-:W-:Y:S05]  /*3ae0*/  ENDCOLLECTIVE ;  /* 0x000000000000791b */ /* 0x003fea0003800000 */
.L_x_1637:
[----:B------:R-:W-:Y:S01]  /*3af0*/  FADD.FTZ R7, RZ, R7 ;  /* 0x00000007ff077221 */ /* 0x000fe20000010000 */
[----:B------:R-:W-:-:S07]  /*3b00*/  MOV R0, R14 ;  /* 0x0000000e00007202 */ /* 0x000fce0000000f00 */
[----:B------:R-:W-:Y:S05]  /*3b10*/  WARPSYNC.COLLECTIVE R15, `(.L_x_1638) ;  /* 0x000000000f087348 */ /* 0x000fea0003c00000 */
[----:B------:R0:W1:Y:S02]  /*3b20*/  SHFL.BFLY P6, R14, R13, R12, R11 ;  /* 0x0c00000c0d0e7389 */ /* 0x00006400000c000b */
[----:B01----:R-:W-:Y:S05]  /*3b30*/  ENDCOLLECTIVE ;  /* 0x000000000000791b */ /* 0x003fea0003800000 */
.L_x_1638:
[----:B------:R-:W-:Y:S01]  /*3b40*/  FADD.FTZ R0, RZ, R0 ;  /* 0x00000000ff007221 */ /* 0x000fe20000010000 */
[----:B------:R-:W-:Y:S06]  /*3b50*/  BRA `(.L_x_1639) ;  /* 0xfffffff000547947 */ /* 0x000fec000383ffff */
.L_x_1640:
        /* <DEDUP_REMOVED lines=10> */
.L_x_27187:


//--------------------- .text._ZN4vllm25paged_attention_v2_kernelI13__nv_bfloat16hLi112ELi16ELi128ELNS_18Fp8KVCacheDataTypeE2ELb1ELi512EEEvPfS3_PT_PKS4_PKT0_SA_ifPKiSC_iPKfiiiSE_SE_iiiii --------------------------
	.section	.text._ZN4vllm25paged_attention_v2_kernelI13__nv_bfloat16hLi112ELi16ELi128ELNS_18Fp8KVCacheDataTypeE2ELb1ELi512EEEvPfS3_PT_PKS4_PKT0_SA_ifPKiSC_iPKfiiiSE_SE_iiiii,"ax",@progbits
	.align	128
        .global         _ZN4vllm25paged_attention_v2_kernelI13__nv_bfloat16hLi112ELi16ELi128ELNS_18Fp8KVCacheDataTypeE2ELb1ELi512EEEvPfS3_PT_PKS4_PKT0_SA_ifPKiSC_iPKfiiiSE_SE_iiiii
        .type           _ZN4vllm25paged_attention_v2_kernelI13__nv_bfloat16hLi112ELi16ELi128ELNS_18Fp8KVCacheDataTypeE2ELb1ELi512EEEvPfS3_PT_PKS4_PKT0_SA_ifPKiSC_iPKfiiiSE_SE_iiiii,@function
        .size           _ZN4vllm25paged_attention_v2_kernelI13__nv_bfloat16hLi112ELi16ELi128ELNS_18Fp8KVCacheDataTypeE2ELb1ELi512EEEvPfS3_PT_PKS4_PKT0_SA_ifPKiSC_iPKfiiiSE_SE_iiiii,(.L_x_27188 - _ZN4vllm25paged_attention_v2_kernelI13__nv_bfloat16hLi112ELi16ELi128ELNS_18Fp8KVCacheDataTypeE2ELb1ELi512EEEvPfS3_PT_PKS4_PKT0_SA_ifPKiSC_iPKfiiiSE_SE_iiiii)
        .other          _ZN4vllm25paged_attention_v2_kernelI13__nv_bfloat16hLi112ELi16ELi128ELNS_18Fp8KVCacheDataTypeE2ELb1ELi512EEEvPfS3_PT_PKS4_PKT0_SA_ifPKiSC_iPKfiiiSE_SE_iiiii,@"STO_CUDA_ENTRY STV_DEFAULT"
_ZN4vllm25paged_attention_v2_kernelI13__nv_bfloat16hLi112ELi16ELi128ELNS_18Fp8KVCacheDataTypeE2ELb1ELi512EEEvPfS3_PT_PKS4_PKT0_SA_ifPKiSC_iPKfiiiSE_SE_iiiii:
.text._ZN4vllm25paged_attention_v2_kernelI13__nv_bfloat16hLi112ELi16ELi128ELNS_18Fp8KVCacheDataTypeE2ELb1ELi512EEEvPfS3_PT_PKS4_PKT0_SA_ifPKiSC_iPKfiiiSE_SE_iiiii:
        /* <DEDUP_REMOVED lines=112> */
.L_x_1641:
        /* <DEDUP_REMOVED lines=25> */
.L_x_1645:
        /* <DEDUP_REMOVED lines=41> */
.L_x_1643:
[----:B------:R-:W-:Y:S05]  /*0b20*/  BSYNC.RECONVERGENT B6 ;  /* 0x0000000000067941 */ /* 0x000fea0003800200 */
.L_x_1642:
        /* <DEDUP_REMOVED lines=13> */
.L_x_1683:
        /* <DEDUP_REMOVED lines=41> */
.L_x_1651:
        /* <DEDUP_REMOVED lines=11> */
.L_x_1650:
[----:B------:R-:W-:Y:S05]  /*0f40*/  BSYNC.RECONVERGENT B1 ;  /* 0x0000000000017941 */ /* 0x000fea0003800200 */
.L_x_1649:
        /* <DEDUP_REMOVED lines=12> */
.L_x_1654:
        /* <DEDUP_REMOVED lines=100> */
.L_x_1653:
[----:B------:R-:W-:Y:S05]  /*1650*/  BSYNC.RECONVERGENT B1 ;  /* 0x0000000000017941 */ /* 0x000fea0003800200 */
.L_x_1652:
        /* <DEDUP_REMOVED lines=55> */
.L_x_1656:
[----:B------:R-:W-:Y:S05]  /*19d0*/  BSYNC.RECONVERGENT B1 ;  /* 0x0000000000017941 */ /* 0x000fea0003800200 */
.L_x_1655:
        /* <DEDUP_REMOVED lines=26> */
.L_x_1648:
[----:B------:R-:W-:Y:S05]  /*1b80*/  BSYNC.RECONVERGENT B0 ;  /* 0x0000000000007941 */ /* 0x000fea0003800200 */
.L_x_1647:
        /* <DEDUP_REMOVED lines=41> */
[----:B------:R-:W-:Y:S02]  /*1e20*/  IADD3 R13, PT, PT, R12, R23, RZ ;  /* 0x000000170c0d7210 */ /* 0x000fe40007ffe0ff */
[----:B------:R-:W-:-:S07]  /*1e30*/  LEA R12, R23, R20, 0x2 ;  /* 0x00000014170c7211 */ /* 0x000fce00078e10ff */
.L_x_1661:
[----:B------:R-:W1:Y:S01]  /*1e40*/  LDS R15, [R12] ;  /* 0x000000000c0f7984 */ /* 0x000e620000000800 */
[----:B------:R-:W-:-:S05]  /*1e50*/  VIADD R14, R14, 0x1 ;  /* 0x000000010e0e7836 */ /* 0x000fca0000000000 */
[----:B------:R-:W-:Y:S01]  /*1e60*/  ISETP.NE.AND P0, PT, R14, RZ, PT ;  /* 0x000000ff0e00720c */ /* 0x000fe20003f05270 */
[----:B-1----:R-:W-:-:S05]  /*1e70*/  FMUL.FTZ R15, R15, R8 ;  /* 0x000000080f0f7220 */ /* 0x002fca0000410000 */
[----:B------:R1:W-:Y:S02]  /*1e80*/  STS [R12], R15 ;  /* 0x0000000f0c007388 */ /* 0x0003e40000000800 */
[----:B-1----:R-:W-:-:S05]  /*1e90*/  IADD3 R12, PT, PT, R12, 0x200, RZ ;  /* 0x000002000c0c7810 */ /* 0x002fca0007ffe0ff */
[----:B------:R-:W-:Y:S05]  /*1ea0*/  @P0 BRA `(.L_x_1661) ;  /* 0xfffffffc00e40947 */ /* 0x000fea000383ffff */
.L_x_1660:
[----:B------:R-:W-:Y:S05]  /*1eb0*/  BSYNC.RECONVERGENT B1 ;  /* 0x0000000000017941 */ /* 0x000fea0003800200 */
.L_x_1659:
        /* <DEDUP_REMOVED lines=12> */
.L_x_1664:
        /* <DEDUP_REMOVED lines=52> */
.L_x_1663:
[----:B------:R-:W-:Y:S05]  /*22c0*/  BSYNC.RECONVERGENT B1 ;  /* 0x0000000000017941 */ /* 0x000fea0003800200 */
.L_x_1662:
        /* <DEDUP_REMOVED lines=31> */
.L_x_1666:
[----:B------:R-:W-:Y:S05]  /*24c0*/  BSYNC.RECONVERGENT B1 ;  /* 0x0000000000017941 */ /* 0x000fea0003800200 */
.L_x_1665:
        /* <DEDUP_REMOVED lines=14> */
.L_x_1658:
[----:B------:R-:W-:Y:S05]  /*25b0*/  BSYNC.RECONVERGENT B0 ;  /* 0x0000000000007941 */ /* 0x000fea0003800200 */
.L_x_1657:
        /* <DEDUP_REMOVED lines=18> */
.L_x_1668:
[----:B------:R-:W-:Y:S05]  /*26e0*/  BSYNC.RECONVERGENT B0 ;  /* 0x0000000000007941 */ /* 0x000fea0003800200 */
.L_x_1667:
        /* <DEDUP_REMOVED lines=27> */
.L_x_1672:
        /* <DEDUP_REMOVED lines=33> */
.L_x_1671:
        /* <DEDUP_REMOVED lines=16> */
.L_x_1670:
[----:B------:R-:W-:Y:S05]  /*2bb0*/  BSYNC.RECONVERGENT B6 ;  /* 0x0000000000067941 */ /* 0x000fea0003800200 */
.L_x_1669:
[----:B------:R-:W1:Y:S01]  /*2bc0*/  S2R R9, SR_TID.X ;  /* 0x0000000000097919 */ /* 0x000e620000002100 */
[----:B------:R-:W-:Y:S01]  /*2bd0*/  UMOV UR4, 0xffffffff ;  /* 0xffffffff00047882 */ /* 0x000fe20000000000 */
[----:B-1----:R-:W-:Y:S02]  /*2be0*/  LOP3.LUT R8, R9, 0x1f, RZ, 0xc0, !PT ;  /* 0x0000001f09087812 */ /* 0x002fe400078ec0ff */
[----:B------:R-:W-:Y:S01]  /*2bf0*/  SHF.R.U32.HI R7, RZ, 0x5, R9 ;  /* 0x00000005ff077819 */ /* 0x000fe20000011609 */
[----:B------:R-:W-:Y:S06]  /*2c00*/  BRA.DIV UR4, `(.L_x_1673) ;  /* 0x0000000a045c7947 */ /* 0x000fec000b800000 */
[----:B0--3--:R-:W-:Y:S02]  /*2c10*/  CS2R R2, SRZ ;  /* 0x0000000000027805 */ /* 0x009fe4000001ff00 */
[----:B------:R-:W-:Y:S01]  /*2c20*/  CS2R R4, SRZ ;  /* 0x0000000000047805 */ /* 0x000fe2000001ff00 */
[----:B------:R-:W-:Y:S01]  /*2c30*/  HFMA2 R6, -RZ, RZ, 0, 0 ;  /* 0x00000000ff067431 */ /* 0x000fe200000001ff */
[----:B--2---:R-:W-:Y:S01]  /*2c40*/  MOV R0, RZ ;  /* 0x000000ff00007202 */ /* 0x004fe20000000f00 */
[----:B------:R-:W-:Y:S02]  /*2c50*/  IMAD.MOV.U32 R14, RZ, RZ, RZ ;  /* 0x000000ffff0e7224 */ /* 0x000fe400078e00ff */
[----:B------:R-:W-:Y:S01]  /*2c60*/  FADD.FTZ R2, RZ, R2 ;  /* 0x00000002ff027221 */ /* 0x000fe20000010000 */
[----:B------:R-:W-:Y:S01]  /*2c70*/  FADD.FTZ R3, RZ, R3 ;  /* 0x00000003ff037221 */ /* 0x000fe20000010000 */
[----:B------:R-:W-:Y:S01]  /*2c80*/  FADD.FTZ R4, RZ, R4 ;  /* 0x00000004ff047221 */ /* 0x000fe20000010000 */
[----:B------:R-:W-:Y:S01]  /*2c90*/  FADD.FTZ R5, RZ, R5 ;  /* 0x00000005ff057221 */ /* 0x000fe20000010000 */
[----:B------:R-:W-:Y:S01]  /*2ca0*/  FADD.FTZ R6, RZ, R6 ;  /* 0x00000006ff067221 */ /* 0x000fe20000010000 */
[----:B------:R-:W-:-:S07]  /*2cb0*/  FADD.FTZ R0, RZ, R0 ;  /* 0x00000000ff007221 */ /* 0x000fce0000010000 */
.L_x_1691:
[----:B------:R-:W-:Y:S05]  /*2cc0*/  WARPSYNC.ALL ;  /* 0x0000000000007948 */ /* 0x000fea0003800000 */
[----:B------:R-:W0:Y:S08]  /*2cd0*/  S2UR UR5, SR_CgaCtaId ;  /* 0x00000000000579c3 */ /* 0x000e300000008800 */
[----:B------:R-:W-:Y:S01]  /*2ce0*/  BAR.SYNC.DEFER_BLOCKING 0x0 ;  /* 0x0000000000007b1d */ /* 0x000fe20000010000 */
[----:B------:R-:W-:Y:S01]  /*2cf0*/  ISETP.NE.AND P5, PT, R16, RZ, PT ;  /* 0x000000ff1000720c */ /* 0x000fe20003fa5270 */
[----:B------:R-:W-:Y:S01]  /*2d00*/  FADD.FTZ R14, RZ, R14 ;  /* 0x0000000eff0e7221 */ /* 0x000fe20000010000 */
[----:B------:R-:W-:-:S02]  /*2d10*/  LOP3.LUT R10, R9, 0x3c0, RZ, 0xc0, !PT ;  /* 0x000003c0090a7812 */ /* 0x000fc400078ec0ff */
[----:B------:R-:W-:Y:S01]  /*2d20*/  SHF.R.U32.HI R8, RZ, 0x1, R8 ;  /* 0x00000001ff087819 */ /* 0x000fe20000011608 */
[----:B------:R-:W-:Y:S01]  /*2d30*/  UMOV UR4, 0x400 ;  /* 0x0000040000047882 */ /* 0x000fe20000000000 */
[----:B------:R-:W-:Y:S01]  /*2d40*/  ISETP.NE.OR P4, PT, R10, 0x40, P5 ;  /* 0x000000400a00780c */ /* 0x000fe20002f85670 */
[----:B------:R-:W-:Y:S01]  /*2d50*/  UIADD3 UR4, UPT, UPT, UR4, 0x20, URZ ;  /* 0x0000002004047890 */ /* 0x000fe2000fffe0ff */
[----:B------:R-:W-:Y:S01]  /*2d60*/  LOP3.LUT P0, RZ, R9, 0x3c1, RZ, 0xc0, !PT ;  /* 0x000003c109ff7812 */ /* 0x000fe2000780c0ff */
[----:B------:R-:W-:Y:S01]  /*2d70*/  IMAD R8, R7, 0x70, R8 ;  /* 0x0000007007087824 */ /* 0x000fe200078e0208 */
[----:B------:R-:W-:Y:S01]  /*2d80*/  MOV R7, R0 ;  /* 0x0000000000077202 */ /* 0x000fe20000000f00 */
[----:B------:R-:W-:Y:S01]  /*2d90*/  BSSY.RECONVERGENT B0, `(.L_x_1674) ;  /* 0x000001e000007945 */ /* 0x000fe20003800200 */
[C---:B------:R-:W-:Y:S02]  /*2da0*/  LOP3.LUT R10, R9.reuse, 0x3e0, RZ, 0xc0, !PT ;  /* 0x000003e0090a7812 */ /* 0x040fe400078ec0ff */
[----:B------:R-:W-:-:S02]  /*2db0*/  LOP3.LUT P1, RZ, R9, 0x3e1, RZ, 0xc0, !PT ;  /* 0x000003e109ff7812 */ /* 0x000fc4000782c0ff */
[----:B------:R-:W-:Y:S02]  /*2dc0*/  ISETP.NE.OR P3, PT, R10, 0x20, P5 ;  /* 0x000000200a00780c */ /* 0x000fe40002f65670 */
[----:B------:R-:W-:Y:S01]  /*2dd0*/  ISETP.GT.U32.AND P2, PT, R9, 0x1f, PT ;  /* 0x0000001f0900780c */ /* 0x000fe20003f44070 */
        /* <DEDUP_REMOVED lines=24> */
[----:B------:R-:W-:-:S07]  /*2f60*/  FADD.FTZ R14, R14, R23 ;  /* 0x000000170e0e7221 */ /* 0x000fce0000010000 */
.L_x_1675:
[----:B------:R-:W-:Y:S05]  /*2f70*/  BSYNC.RECONVERGENT B0 ;  /* 0x0000000000007941 */ /* 0x000fea0003800200 */
.L_x_1674:
        /* <DEDUP_REMOVED lines=24> */
[----:B------:R-:W-:-:S07]  /*3100*/  FADD.FTZ R14, R14, R23 ;  /* 0x000000170e0e7221 */ /* 0x000fce0000010000 */
.L_x_1677:
[----:B------:R-:W-:Y:S05]  /*3110*/  BSYNC.RECONVERGENT B0 ;  /* 0x0000000000007941 */ /* 0x000fea0003800200 */
.L_x_1676:
        /* <DEDUP_REMOVED lines=14> */
[----:B------:R-:W-:Y:S02]  /*3200*/  F2FP.BF16.F32.PACK_AB R14, RZ, R14 ;  /* 0x0000000eff0e723e */ /* 0x000fe400000010ff */
[----:B------:R-:W-:Y:S02]  /*3210*/  PRMT R3, R4, 0x7632, R3 ;  /* 0x0000763204037816 */ /* 0x000fe40000000003 */
[----:B--2---:R-:W-:Y:S02]  /*3220*/  LEA R8, P0, R0, UR4, 0x1 ;  /* 0x0000000400087c11 */ /* 0x004fe4000f8008ff */
[----:B------:R-:W-:Y:S02]  /*3230*/  PRMT R5, R6, 0x7632, R5 ;  /* 0x0000763206057816 */ /* 0x000fe40000000005 */
[----:B------:R-:W-:-:S02]  /*3240*/  LEA.HI.X R9, R0, UR5, R9, 0x1, P0 ;  /* 0x0000000500097c11 */ /* 0x000fc400080f0c09 */
        /* <DEDUP_REMOVED lines=9> */
.L_x_1644:
        /* <DEDUP_REMOVED lines=16> */
.L_x_1678:
[----:B------:R-:W-:Y:S05]  /*33e0*/  EXIT ;  /* 0x000000000000794d */ /* 0x000fea0003800000 */
.L_x_1646:
[----:B------:R-:W-:Y:S02]  /*33f0*/  HFMA2 R12, -RZ, RZ, 0, 9.5367431640625e-07 ;  /* 0x00000010ff0c7431 */ /* 0x000fe400000001ff */
[----:B------:R-:W-:Y:S01]  /*3400*/  IMAD.MOV.U32 R11, RZ, RZ, 0x1f ;  /* 0x0000001fff0b7424 */ /* 0x000fe200078e00ff */
[----:B------:R-:W-:-:S07]  /*3410*/  MOV R15, 0xffffffff ;  /* 0xffffffff000f7802 */ /* 0x000fce0000000f00 */
[----:B------:R-:W-:Y:S05]  /*3420*/  WARPSYNC.COLLECTIVE R15, `(.L_x_1679) ;  /* 0x000000000f087348 */ /* 0x000fea0003c00000 */
[----:B------:R0:W1:Y:S02]  /*3430*/  SHFL.BFLY P6, R14, R13, R12, R11 ;  /* 0x0c00000c0d0e7389 */ /* 0x00006400000c000b */
[----:B01----:R-:W-:Y:S05]  /*3440*/  ENDCOLLECTIVE ;  /* 0x000000000000791b */ /* 0x003fea0003800000 */
.L_x_1679:
[----:B------:R-:W-:Y:S01]  /*3450*/  IMAD.MOV.U32 R12, RZ, RZ, 0x8 ;  /* 0x00000008ff0c7424 */ /* 0x000fe200078e00ff */
[----:B------:R-:W-:-:S04]  /*3460*/  FMNMX.FTZ R0, R14, -3.40282346638528859812e+38, !PT ;  /* 0xff7fffff0e007809 */ /* 0x000fc80007810000 */
[----:B------:R-:W-:-:S07]  /*3470*/  MOV R13, R0 ;  /* 0x00000000000d7202 */ /* 0x000fce0000000f00 */
[----:B------:R-:W-:Y:S05]  /*3480*/  WARPSYNC.COLLECTIVE R15, `(.L_x_1680) ;  /* 0x000000000f087348 */ /* 0x000fea0003c00000 */
[----:B------:R0:W1:Y:S02]  /*3490*/  SHFL.BFLY P6, R14, R13, R12, R11 ;  /* 0x0c00000c0d0e7389 */ /* 0x00006400000c000b */
[----:B01----:R-:W-:Y:S05]  /*34a0*/  ENDCOLLECTIVE ;  /* 0x000000000000791b */ /* 0x003fea0003800000 */
.L_x_1680:
[----:B------:R-:W-:Y:S01]  /*34b0*/  HFMA2 R12, -RZ, RZ, 0, 2.384185791015625e-07 ;  /* 0x00000004ff0c7431 */ /* 0x000fe200000001ff */
[----:B------:R-:W-:-:S04]  /*34c0*/  FMNMX.FTZ R2, R0, R14, !PT ;  /* 0x0000000e00027209 */ /* 0x000fc80007810000 */
[----:B------:R-:W-:-:S07]  /*34d0*/  MOV R13, R2 ;  /* 0x00000002000d7202 */ /* 0x000fce0000000f00 */
[----:B------:R-:W-:Y:S05]  /*34e0*/  WARPSYNC.COLLECTIVE R15, `(.L_x_1681) ;  /* 0x000000000f087348 */ /* 0x000fea0003c00000 */
[----:B------:R0:W1:Y:S02]  /*34f0*/  SHFL.BFLY P6, R14, R13, R12, R11 ;  /* 0x0c00000c0d0e7389 */ /* 0x00006400000c000b */
[----:B01----:R-:W-:Y:S05]  /*3500*/  ENDCOLLECTIVE ;  /* 0x000000000000791b */ /* 0x003fea0003800000 */
.L_x_1681:
[----:B------:R-:W-:Y:S02]  /*3510*/  MOV R12, 0x2 ;  /* 0x00000002000c7802 */ /* 0x000fe40000000f00 */
[----:B------:R-:W-:-:S05]  /*3520*/  FMNMX.FTZ R3, R2, R14, !PT ;  /* 0x0000000e02037209 */ /* 0x000fca0007810000 */
[----:B------:R-:W-:-:S07]  /*3530*/  IMAD.MOV.U32 R13, RZ, RZ, R3 ;  /* 0x000000ffff0d7224 */ /* 0x000fce00078e0003 */
[----:B------:R-:W-:Y:S05]  /*3540*/  WARPSYNC.COLLECTIVE R15, `(.L_x_1682) ;  /* 0x000000000f087348 */ /* 0x000fea0003c00000 */
[----:B------:R0:W1:Y:S02]  /*3550*/  SHFL.BFLY P6, R14, R13, R12, R11 ;  /* 0x0c00000c0d0e7389 */ /* 0x00006400000c000b */
[----:B01----:R-:W-:Y:S05]  /*3560*/  ENDCOLLECTIVE ;  /* 0x000000000000791b */ /* 0x003fea0003800000 */
.L_x_1682:
[----:B------:R-:W-:Y:S05]  /*3570*/  BRA `(.L_x_1683) ;  /* 0xffffffd400a07947 */ /* 0x000fea000383ffff */
.L_x_1673:
[----:B--23--:R-:W-:Y:S02]  /*3580*/  HFMA2 R13, -RZ, RZ, 0, 0 ;  /* 0x00000000ff0d7431 */ /* 0x00cfe400000001ff */
[----:B------:R-:W-:Y:S01]  /*3590*/  IMAD.MOV.U32 R12, RZ, RZ, 0x1 ;  /* 0x00000001ff0c7424 */ /* 0x000fe200078e00ff */
[----:B------:R-:W-:Y:S02]  /*35a0*/  MOV R11, 0x1f ;  /* 0x0000001f000b7802 */ /* 0x000fe40000000f00 */
[----:B------:R-:W-:-:S07]  /*35b0*/  MOV R15, 0xffffffff ;  /* 0xffffffff000f7802 */ /* 0x000fce0000000f00 */
[----:B0-----:R-:W-:Y:S05]  /*35c0*/  WARPSYNC.COLLECTIVE R15, `(.L_x_1684) ;  /* 0x000000000f087348 */ /* 0x001fea0003c00000 */
[----:B------:R1:W2:Y:S02]  /*35d0*/  SHFL.BFLY P6, R14, R13, R12, R11 ;  /* 0x0c00000c0d0e7389 */ /* 0x0002a400000c000b */
[----:B012---:R-:W-:Y:S05]  /*35e0*/  ENDCOLLECTIVE ;  /* 0x000000000000791b */ /* 0x007fea0003800000 */
.L_x_1684:
[----:B------:R-:W-:-:S07]  /*35f0*/  IMAD.MOV.U32 R2, RZ, RZ, R14 ;  /* 0x000000ffff027224 */ /* 0x000fce00078e000e */
[----:B------:R-:W-:Y:S05]  /*3600*/  WARPSYNC.COLLECTIVE R15, `(.L_x_1685) ;  /* 0x000000000f087348 */ /* 0x000fea0003c00000 */
[----:B------:R0:W1:Y:S02]  /*3610*/  SHFL.BFLY P6, R14, R13, R12, R11 ;  /* 0x0c00000c0d0e7389 */ /* 0x00006400000c000b */
[----:B01----:R-:W-:Y:S05]  /*3620*/  ENDCOLLECTIVE ;  /* 0x000000000000791b */ /* 0x003fea0003800000 */
.L_x_1685:
[----:B------:R-:W-:Y:S01]  /*3630*/  FADD.FTZ R2, RZ, R2 ;  /* 0x00000002ff027221 */ /* 0x000fe20000010000 */
[----:B------:R-:W-:-:S07]  /*3640*/  MOV R3, R14 ;  /* 0x0000000e00037202 */ /* 0x000fce0000000f00 */
[----:B------:R-:W-:Y:S05]  /*3650*/  WARPSYNC.COLLECTIVE R15, `(.L_x_1686) ;  /* 0x000000000f087348 */ /* 0x000fea0003c00000 */
[----:B------:R0:W1:Y:S02]  /*3660*/  SHFL.BFLY P6, R14, R13, R12, R11 ;  /* 0x0c00000c0d0e7389 */ /* 0x00006400000c000b */
[----:B01----:R-:W-:Y:S05]  /*3670*/  ENDCOLLECTIVE ;  /* 0x000000000000791b */ /* 0x003fea0003800000 */
.L_x_1686:
[----:B------:R-:W-:Y:S01]  /*3680*/  FADD.FTZ R3, RZ, R3 ;  /* 0x00000003ff037221 */ /* 0x000fe20000010000 */
[----:B------:R-:W-:-:S07]  /*3690*/  MOV R4, R14 ;  /* 0x0000000e00047202 */ /* 0x000fce0000000f00 */
[----:B------:R-:W-:Y:S05]  /*36a0*/  WARPSYNC.COLLECTIVE R15, `(.L_x_1687) ;  /* 0x000000000f087348 */ /* 0x000fea0003c00000 */
[----:B------:R0:W1:Y:S02]  /*36b0*/  SHFL.BFLY P6, R14, R13, R12, R11 ;  /* 0x0c00000c0d0e7389 */ /* 0x00006400000c000b */
[----:B01----:R-:W-:Y:S05]  /*36c0*/  ENDCOLLECTIVE ;  /* 0x000000000000791b */ /* 0x003fea0003800000 */
.L_x_1687:
[----:B------:R-:W-:Y:S01]  /*36d0*/  FADD.FTZ R4, RZ, R4 ;  /* 0x00000004ff047221 */ /* 0x000fe20000010000 */
[----:B------:R-:W-:-:S07]  /*36e0*/  IMAD.MOV.U32 R5, RZ, RZ, R14 ;  /* 0x000000ffff057224 */ /* 0x000fce00078e000e */
[----:B------:R-:W-:Y:S05]  /*36f0*/  WARPSYNC.COLLECTIVE R15, `(.L_x_1688) ;  /* 0x000000000f087348 */ /* 0x000fea0003c00000 */
[----:B------:R0:W1:Y:S02]  /*3700*/  SHFL.BFLY P6, R14, R13, R12, R11 ;  /* 0x0c00000c0d0e7389 */ /* 0x00006400000c000b */
[----:B01----:R-:W-:Y:S05]  /*3710*/  ENDCOLLECTIVE ;  /* 0x000000000000791b */ /* 0x003fea0003800000 */
.L_x_1688:
[----:B------:R-:W-:Y:S01]  /*3720*/  FADD.FTZ R5, RZ, R5 ;  /* 0x00000005ff057221 */ /* 0x000fe20000010000 */
[----:B------:R-:W-:-:S07]  /*3730*/  MOV R6, R14 ;  /* 0x0000000e00067202 */ /* 0x000fce0000000f00 */
[----:B------:R-:W-:Y:S05]  /*3740*/  WARPSYNC.COLLECTIVE R15, `(.L_x_1689) ;  /* 0x000000000f087348 */ /* 0x000fea0003c00000 */
[----:B------:R0:W1:Y:S02]  /*3750*/  SHFL.BFLY P6, R14, R13, R12, R11 ;  /* 0x0c00000c0d0e7389 */ /* 0x00006400000c000b */
[----:B01----:R-:W-:Y:S05]  /*3760*/  ENDCOLLECTIVE ;  /* 0x000000000000791b */ /* 0x003fea0003800000 */
.L_x_1689:
[----:B------:R-:W-:Y:S01]  /*3770*/  FADD.FTZ R6, RZ, R6 ;  /* 0x00000006ff067221 */ /* 0x000fe20000010000 */
[----:B------:R-:W-:-:S07]  /*3780*/  MOV R0, R14 ;  /* 0x0000000e00007202 */ /* 0x000fce0000000f00 */
[----:B------:R-:W-:Y:S05]  /*3790*/  WARPSYNC.COLLECTIVE R15, `(.L_x_1690) ;  /* 0x000000000f087348 */ /* 0x000fea0003c00000 */
[----:B------:R0:W1:Y:S02]  /*37a0*/  SHFL.BFLY P6, R14, R13, R12, R11 ;  /* 0x0c00000c0d0e7389 */ /* 0x00006400000c000b */
[----:B01----:R-:W-:Y:S05]  /*37b0*/  ENDCOLLECTIVE ;  /* 0x000000000000791b */ /* 0x003fea0003800000 */
.L_x_1690:
[----:B------:R-:W-:Y:S01]  /*37c0*/  FADD.FTZ R0, RZ, R0 ;  /* 0x00000000ff007221 */ /* 0x000fe20000010000 */
[----:B------:R-:W-:Y:S06]  /*37d0*/  BRA `(.L_x_1691) ;  /* 0xfffffff400387947 */ /* 0x000fec000383ffff */
.L_x_1692:
        /* <DEDUP_REMOVED lines=10> */
.L_x_27188:


//--------------------- .text._ZN4vllm25paged_attention_v2_kernelI13__nv_bfloat16hLi96ELi16ELi128ELNS_18Fp8KVCacheDataTypeE2ELb1ELi512EEEvPfS3_PT_PKS4_PKT0_SA_ifPKiSC_iPKfiiiSE_SE_iiiii --------------------------
	.section	.text._ZN4vllm25paged_attention_v2_kernelI13__nv_bfloat16hLi96ELi16ELi128ELNS_18Fp8KVCacheDataTypeE2ELb1ELi512EEEvPfS3_PT_PKS4_PKT0_SA_ifPKiSC_iPKfiiiSE_SE_iiiii,"ax",@progbits
	.align	128
        .global         _ZN4vllm25paged_attention_v2_kernelI13__nv_bfloat16hLi96ELi16ELi128ELNS_18Fp8KVCacheDataTypeE2ELb1ELi512EEEvPfS3_PT_PKS4_PKT0_SA_ifPKiSC_iPKfiiiSE_SE_iiiii
        .type           _ZN4vllm25paged_attention_v2_kernelI13__nv_bfloat16hLi96ELi16ELi128ELNS_18Fp8KVCacheDataTypeE2ELb1ELi512EEEvPfS3_PT_PKS4_PKT0_SA_ifPKiSC_iPKfiiiSE_SE_iiiii,@function
        .size           _ZN4vllm25paged_attention_v2_kernelI13__nv_bfloat16hLi96ELi16ELi128ELNS_18Fp8KVCacheDataTypeE2ELb1ELi512EEEvPfS3_PT_PKS4_PKT0_SA_ifPKiSC_iPKfiiiSE_SE_iiiii,(.L_x_27189 - _ZN4vllm25paged_attention_v2_kernelI13__nv_bfloat16hLi96ELi16ELi128ELNS_18Fp8KVCacheDataTypeE2ELb1ELi512EEEvPfS3_PT_PKS4_PKT0_SA_ifPKiSC_iPKfiiiSE_SE_iiiii)
        .other          _ZN4vllm25paged_attention_v2_kernelI13__nv_bfloat16hLi96ELi16ELi128ELNS_18Fp8KVCacheDataTypeE2ELb1ELi512EEEvPfS3_PT_PKS4_PKT0_SA_ifPKiSC_iPKfiiiSE_SE_iiiii,@"STO_CUDA_ENTRY STV_DEFAULT"
_ZN4vllm25paged_attention_v2_kernelI13__nv_bfloat16hLi96ELi16ELi128ELNS_18Fp8KVCacheDataTypeE2ELb1ELi512EEEvPfS3_PT_PKS4_PKT0_SA_ifPKiSC_iPKfiiiSE_SE_iiiii:
.text._ZN4vllm25paged_attention_v2_kernelI13__nv_bfloat16hLi96ELi16ELi128ELNS_18Fp8KVCacheDataTypeE2ELb1ELi512EEEvPfS3_PT_PKS4_PKT0_SA_ifPKiSC_iPKfiiiSE_SE_iiiii:
        /* <DEDUP_REMOVED lines=112> */
.L_x_1693:
        /* <DEDUP_REMOVED lines=25> */
.L_x_1697:
        /* <DEDUP_REMOVED lines=41> */
.L_x_1695:
[----:B------:R-:W-:Y:S05]  /*0b20*/  BSYNC.RECONVERGENT B6 ;  /* 0x0000000000067941 */ /* 0x000fea0003800200 */
.L_x_1694:
        /* <DEDUP_REMOVED lines=13> */
.L_x_1735:
        /* <DEDUP_REMOVED lines=41> */
.L_x_1703:
        /* <DEDUP_REMOVED lines=11> */
.L_x_1702:
[----:B------:R-:W-:Y:S05]  /*0f40*/  BSYNC.RECONVERGENT B1 ;  /* 0x0000000000017941 */ /* 0x000fea0003800200 */
.L_x_1701:
        /* <DEDUP_REMOVED lines=12> */
.L_x_1706:
        /* <DEDUP_REMOVED lines=100> */
.L_x_1705:
[----:B------:R-:W-:Y:S05]  /*1650*/  BSYNC.RECONVERGENT B1 ;  /* 0x0000000000017941 */ /* 0x000fea0003800200 */
.L_x_1704:
        /* <DEDUP_REMOVED lines=55> */
.L_x_1708:
[----:B------:R-:W-:Y:S05]  /*19d0*/  BSYNC.RECONVERGENT B1 ;  /* 0x0000000000017941 */ /* 0x000fea0003800200 */
.L_x_1707:
        /* <DEDUP_REMOVED lines=26> */
.L_x_1700:
[----:B------:R-:W-:Y:S05]  /*1b80*/  BSYNC.RECONVERGENT B0 ;  /* 0x0000000000007941 */ /* 0x000fea0003800200 */
.L_x_1699:
        /* <DEDUP_REMOVED lines=43> */
.L_x_1713:
[----:B------:R-:W1:Y:S01]  /*1e40*/  LDS R15, [R12] ;  /* 0x000000000c0f7984 */ /* 0x000e620000000800 */
[----:B------:R-:W-:-:S04]  /*1e50*/  IADD3 R14, PT, PT, R14, 0x1, RZ ;  /* 0x000000010e0e7810 */ /* 0x000fc80007ffe0ff */
[----:B------:R-:W-:Y:S01]  /*1e60*/  ISETP.NE.AND P0, PT, R14, RZ, PT ;  /* 0x000000ff0e00720c */ /* 0x000fe20003f05270 */
[----:B-1----:R-:W-:-:S05]  /*1e70*/  FMUL.FTZ R15, R15, R8 ;  /* 0x000000080f0f7220 */ /* 0x002fca0000410000 */
[----:B------:R1:W-:Y:S02]  /*1e80*/  STS [R12], R15 ;  /* 0x0000000f0c007388 */ /* 0x0003e40000000800 */
[----:B-1----:R-:W-:-:S05]  /*1e90*/  IADD3 R12, PT, PT, R12, 0x200, RZ ;  /* 0x000002000c0c7810 */ /* 0x002fca0007ffe0ff */
[----:B------:R-:W-:Y:S05]  /*1ea0*/  @P0 BRA `(.L_x_1713) ;  /* 0xfffffffc00e40947 */ /* 0x000fea000383ffff */
.L_x_1712:
[----:B------:R-:W-:Y:S05]  /*1eb0*/  BSYNC.RECONVERGENT B1 ;  /* 0x0000000000017941 */ /* 0x000fea0003800200 */
.L_x_1711:
        /* <DEDUP_REMOVED lines=12> */
.L_x_1716:
        /* <DEDUP_REMOVED lines=52> */
.L_x_1715:
[----:B------:R-:W-:Y:S05]  /*22c0*/  BSYNC.RECONVERGENT B1 ;  /* 0x0000000000017941 */ /* 0x000fea0003800200 */
.L_x_1714:
        /* <DEDUP_REMOVED lines=31> */
.L_x_1718:
[----:B------:R-:W-:Y:S05]  /*24c0*/  BSYNC.RECONVERGENT B1 ;  /* 0x0000000000017941 */ /* 0x000fea0003800200 */
.L_x_1717:
        /* <DEDUP_REMOVED lines=14> */
.L_x_1710:
[----:B------:R-:W-:Y:S05]  /*25b0*/  BSYNC.RECONVERGENT B0 ;  /* 0x0000000000007941 */ /* 0x000fea0003800200 */
.L_x_1709:
        /* <DEDUP_REMOVED lines=18> */
.L_x_1720:
[----:B------:R-:W-:Y:S05]  /*26e0*/  BSYNC.RECONVERGENT B0 ;  /* 0x0000000000007941 */ /* 0x000fea0003800200 */
.L_x_1719:
        /* <DEDUP_REMOVED lines=27> */
.L_x_1724:
        /* <DEDUP_REMOVED lines=33> */
.L_x_1723:
        /* <DEDUP_REMOVED lines=16> */
.L_x_1722:
[----:B------:R-:W-:Y:S05]  /*2bb0*/  BSYNC.RECONVERGENT B6 ;  /* 0x0000000000067941 */ /* 0x000fea0003800200 */
.L_x_1721:
[----:B------:R-:W4:Y:S01]  /*2bc0*/  S2R R7, SR_TID.X ;  /* 0x0000000000077919 */ /* 0x000f220000002100 */
[----:B------:R-:W-:Y:S01]  /*2bd0*/  UMOV UR4, 0xffffffff ;  /* 0xffffffff00047882 */ /* 0x000fe20000000000 */
[----:B----4-:R-:W-:Y:S02]  /*2be0*/  LOP3.LUT R9, R7, 0x1f, RZ, 0xc0, !PT ;  /* 0x0000001f07097812 */ /* 0x010fe400078ec0ff */
[----:B-1----:R-:W-:Y:S01]  /*2bf0*/  SHF.R.U32.HI R8, RZ, 0x5, R7 ;  /* 0x00000005ff087819 */ /* 0x002fe20000011607 */
[----:B------:R-:W-:Y:S06]  /*2c00*/  BRA.DIV UR4, `(.L_x_1725) ;  /* 0x0000000a04347947 */ /* 0x000fec000b800000 */
[----:B------:R-:W-:Y:S01]  /*2c10*/  CS2R R4, SRZ ;  /* 0x0000000000047805 */ /* 0x000fe2000001ff00 */
[----:B--2---:R-:W-:Y:S02]  /*2c20*/  HFMA2 R0, -RZ, RZ, 0, 0 ;  /* 0x00000000ff007431 */ /* 0x004fe400000001ff */
[----:B0--3--:R-:W-:Y:S01]  /*2c30*/  IMAD.MOV.U32 R2, RZ, RZ, RZ ;  /* 0x000000ffff027224 */ /* 0x009fe200078e00ff */
[----:B------:R-:W-:Y:S01]  /*2c40*/  MOV R6, RZ ;  /* 0x000000ff00067202 */ /* 0x000fe20000000f00 */
[----:B------:R-:W-:Y:S02]  /*2c50*/  HFMA2 R14, -RZ, RZ, 0, 0 ;  /* 0x00000000ff0e7431 */ /* 0x000fe400000001ff */
[----:B------:R-:W-:Y:S01]  /*2c60*/  FADD.FTZ R3, RZ, R2 ;  /* 0x00000002ff037221 */ /* 0x000fe20000010000 */
[----:B------:R-:W-:Y:S01]  /*2c70*/  FADD.FTZ R0, RZ, R0 ;  /* 0x00000000ff007221 */ /* 0x000fe20000010000 */
[----:B------:R-:W-:Y:S01]  /*2c80*/  FADD.FTZ R2, RZ, R4 ;  /* 0x00000004ff027221 */ /* 0x000fe20000010000 */
[----:B------:R-:W-:Y:S01]  /*2c90*/  FADD.FTZ R5, RZ, R5 ;  /* 0x00000005ff057221 */ /* 0x000fe20000010000 */
[----:B------:R-:W-:-:S07]  /*2ca0*/  FADD.FTZ R6, RZ, R6 ;  /* 0x00000006ff067221 */ /* 0x000fce0000010000 */
.L_x_1742:
[----:B------:R-:W-:Y:S05]  /*2cb0*/  WARPSYNC.ALL ;  /* 0x0000000000007948 */ /* 0x000fea0003800000 */
[----:B------:R-:W0:Y:S08]  /*2cc0*/  S2UR UR5, SR_CgaCtaId ;  /* 0x00000000000579c3 */ /* 0x000e300000008800 */
[----:B------:R-:W-:Y:S01]  /*2cd0*/  BAR.SYNC.DEFER_BLOCKING 0x0 ;  /* 0x0000000000007b1d */ /* 0x000fe20000010000 */
[----:B------:R-:W-:-:S02]  /*2ce0*/  ISETP.NE.AND P5, PT, R16, RZ, PT ;  /* 0x000000ff1000720c */ /* 0x000fc40003fa5270 */
[C---:B------:R-:W-:Y:S02]  /*2cf0*/  LOP3.LUT R4, R7.reuse, 0x3c0, RZ, 0xc0, !PT ;  /* 0x000003c007047812 */ /* 0x040fe400078ec0ff */
[----:B------:R-:W-:Y:S01]  /*2d00*/  SHF.R.U32.HI R9, RZ, 0x1, R9 ;  /* 0x00000001ff097819 */ /* 0x000fe20000011609 */
[----:B------:R-:W-:Y:S01]  /*2d10*/  UMOV UR4, 0x400 ;  /* 0x0000040000047882 */ /* 0x000fe20000000000 */
[----:B------:R-:W-:Y:S01]  /*2d20*/  ISETP.NE.OR P4, PT, R4, 0x40, P5 ;  /* 0x000000400400780c */ /* 0x000fe20002f85670 */
[----:B------:R-:W-:Y:S01]  /*2d30*/  UIADD3 UR4, UPT, UPT, UR4, 0x20, URZ ;  /* 0x0000002004047890 */ /* 0x000fe2000fffe0ff */
[C---:B------:R-:W-:Y:S01]  /*2d40*/  LOP3.LUT P0, RZ, R7.reuse, 0x3c1, RZ, 0xc0, !PT ;  /* 0x000003c107ff7812 */ /* 0x040fe2000780c0ff */
[----:B------:R-:W-:Y:S02]  /*2d50*/  IMAD R8, R8, 0x60, R9 ;  /* 0x0000006008087824 */ /* 0x000fe400078e0209 */
[----:B------:R-:W-:Y:S01]  /*2d60*/  FADD.FTZ R9, RZ, R14 ;  /* 0x0000000eff097221 */ /* 0x000fe20000010000 */
[C---:B------:R-:W-:Y:S01]  /*2d70*/  LOP3.LUT R4, R7.reuse, 0x3e0, RZ, 0xc0, !PT ;  /* 0x000003e007047812 */ /* 0x040fe200078ec0ff */
[----:B------:R-:W-:Y:S01]  /*2d80*/  BSSY.RECONVERGENT B0, `(.L_x_1726) ;  /* 0x000001a000007945 */ /* 0x000fe20003800200 */
        /* <DEDUP_REMOVED lines=25> */
.L_x_1727:
[----:B------:R-:W-:Y:S05]  /*2f20*/  BSYNC.RECONVERGENT B0 ;  /* 0x0000000000007941 */ /* 0x000fea0003800200 */
.L_x_1726:
        /* <DEDUP_REMOVED lines=22> */
.L_x_1729:
[----:B------:R-:W-:Y:S05]  /*3090*/  BSYNC.RECONVERGENT B0 ;  /* 0x0000000000007941 */ /* 0x000fea0003800200 */
.L_x_1728:
        /* <DEDUP_REMOVED lines=15> */
[----:B------:R-:W-:Y:S02]  /*3190*/  PRMT R3, R2, 0x7632, R3 ;  /* 0x0000763202037816 */ /* 0x000fe40000000003 */
        /* <DEDUP_REMOVED lines=10> */
.L_x_1696:
        /* <DEDUP_REMOVED lines=16> */
.L_x_1730:
[----:B------:R-:W-:Y:S05]  /*3340*/  EXIT ;  /* 0x000000000000794d */ /* 0x000fea0003800000 */
.L_x_1698:
[----:B------:R-:W-:Y:S02]  /*3350*/  IMAD.MOV.U32 R12, RZ, RZ, 0x10 ;  /* 0x00000010ff0c7424 */ /* 0x000fe400078e00ff */
[----:B------:R-:W-:Y:S01]  /*3360*/  HFMA2 R11, -RZ, RZ, 0, 1.847743988037109375e-06 ;  /* 0x0000001fff0b7431 */ /* 0x000fe200000001ff */
[----:B------:R-:W-:-:S07]  /*3370*/  MOV R15, 0xffffffff ;  /* 0xffffffff000f7802 */ /* 0x000fce0000000f00 */
[----:B------:R-:W-:Y:S05]  /*3380*/  WARPSYNC.COLLECTIVE R15, `(.L_x_1731) ;  /* 0x000000000f087348 */ /* 0x000fea0003c00000 */
[----:B------:R0:W1:Y:S02]  /*3390*/  SHFL.BFLY P6, R14, R13, R12, R11 ;  /* 0x0c00000c0d0e7389 */ /* 0x00006400000c000b */
[----:B01----:R-:W-:Y:S05]  /*33a0*/  ENDCOLLECTIVE ;  /* 0x000000000000791b */ /* 0x003fea0003800000 */
.L_x_1731:
[----:B------:R-:W-:Y:S01]  /*33b0*/  HFMA2 R12, -RZ, RZ, 0, 4.76837158203125e-07 ;  /* 0x00000008ff0c7431 */ /* 0x000fe200000001ff */
[----:B------:R-:W-:-:S05]  /*33c0*/  FMNMX.FTZ R0, R14, -3.40282346638528859812e+38, !PT ;  /* 0xff7fffff0e007809 */ /* 0x000fca0007810000 */
[----:B------:R-:W-:-:S07]  /*33d0*/  IMAD.MOV.U32 R13, RZ, RZ, R0 ;  /* 0x000000ffff0d7224 */ /* 0x000fce00078e0000 */
[----:B------:R-:W-:Y:S05]  /*33e0*/  WARPSYNC.COLLECTIVE R15, `(.L_x_1732) ;  /* 0x000000000f087348 */ /* 0x000fea0003c00000 */
[----:B------:R0:W1:Y:S02]  /*33f0*/  SHFL.BFLY P6, R14, R13, R12, R11 ;  /* 0x0c00000c0d0e7389 */ /* 0x00006400000c000b */
[----:B01----:R-:W-:Y:S05]  /*3400*/  ENDCOLLECTIVE ;  /* 0x000000000000791b */ /* 0x003fea0003800000 */
.L_x_1732:
[----:B------:R-:W-:Y:S01]  /*3410*/  IMAD.MOV.U32 R12, RZ, RZ, 0x4 ;  /* 0x00000004ff0c7424 */ /* 0x000fe200078e00ff */
[----:B------:R-:W-:-:S04]  /*3420*/  FMNMX.FTZ R2, R0, R14, !PT ;  /* 0x0000000e00027209 */ /* 0x000fc80007810000 */
[----:B------:R-:W-:-:S07]  /*3430*/  MOV R13, R2 ;  /* 0x00000002000d7202 */ /* 0x000fce0000000f00 */
[----:B------:R-:W-:Y:S05]  /*3440*/  WARPSYNC.COLLECTIVE R15, `(.L_x_1733) ;  /* 0x000000000f087348 */ /* 0x000fea0003c00000 */
[----:B------:R0:W1:Y:S02]  /*3450*/  SHFL.BFLY P6, R14, R13, R12, R11 ;  /* 0x0c00000c0d0e7389 */ /* 0x00006400000c000b */
[----:B01----:R-:W-:Y:S05]  /*3460*/  ENDCOLLECTIVE ;  /* 0x000000000000791b */ /* 0x003fea0003800000 */
.L_x_1733:
[----:B------:R-:W-:Y:S01]  /*3470*/  HFMA2 R12, -RZ, RZ, 0, 1.1920928955078125e-07 ;  /* 0x00000002ff0c7431 */ /* 0x000fe200000001ff */
[----:B------:R-:W-:-:S04]  /*3480*/  FMNMX.FTZ R3, R2, R14, !PT ;  /* 0x0000000e02037209 */ /* 0x000fc80007810000 */
[----:B------:R-:W-:-:S07]  /*3490*/  MOV R13, R3 ;  /* 0x00000003000d7202 */ /* 0x000fce0000000f00 */
[----:B------:R-:W-:Y:S05]  /*34a0*/  WARPSYNC.COLLECTIVE R15, `(.L_x_1734) ;  /* 0x000000000f087348 */ /* 0x000fea0003c00000 */
[----:B------:R0:W1:Y:S02]  /*34b0*/  SHFL.BFLY P6, R14, R13, R12, R11 ;  /* 0x0c00000c0d0e7389 */ /* 0x00006400000c000b */
[----:B01----:R-:W-:Y:S05]  /*34c0*/  ENDCOLLECTIVE ;  /* 0x000000000000791b */ /* 0x003fea0003800000 */
.L_x_1734:
[----:B------:R-:W-:Y:S05]  /*34d0*/  BRA `(.L_x_1735) ;  /* 0xffffffd400c87947 */ /* 0x000fea000383ffff */
.L_x_1725:
[----:B--23--:R-:W-:Y:S01]  /*34e0*/  IMAD.MOV.U32 R13, RZ, RZ, RZ ;  /* 0x000000ffff0d7224 */ /* 0x00cfe200078e00ff */
[----:B------:R-:W-:Y:S01]  /*34f0*/  MOV R12, 0x1 ;  /* 0x00000001000c7802 */ /* 0x000fe20000000f00 */
[----:B------:R-:W-:Y:S02]  /*3500*/  HFMA2 R11, -RZ, RZ, 0, 1.847743988037109375e-06 ;  /* 0x0000001fff0b7431 */ /* 0x000fe400000001ff */
[----:B------:R-:W-:-:S07]  /*3510*/  IMAD.MOV.U32 R15, RZ, RZ, -0x1 ;  /* 0xffffffffff0f7424 */ /* 0x000fce00078e00ff */
[----:B0-----:R-:W-:Y:S05]  /*3520*/  WARPSYNC.COLLECTIVE R15, `(.L_x_1736) ;  /* 0x000000000f087348 */ /* 0x001fea0003c00000 */
[----:B------:R1:W2:Y:S02]  /*3530*/  SHFL.BFLY P6, R14, R13, R12, R11 ;  /* 0x0c00000c0d0e7389 */ /* 0x0002a400000c000b */
[----:B012---:R-:W-:Y:S05]  /*3540*/  ENDCOLLECTIVE ;  /* 0x000000000000791b */ /* 0x007fea0003800000 */
.L_x_1736:
[----:B------:R-:W-:-:S07]  /*3550*/  MOV R0, R14 ;  /* 0x0000000e00007202 */ /* 0x000fce0000000f00 */
[----:B------:R-:W-:Y:S05]  /*3560*/  WARPSYNC.COLLECTIVE R15, `(.L_x_1737) ;  /* 0x000000000f087348 */ /* 0x000fea0003c00000 */
[----:B------:R0:W1:Y:S02]  /*3570*/  SHFL.BFLY P6, R14, R13, R12, R11 ;  /* 0x0c00000c0d0e7389 */ /* 0x00006400000c000b */
[----:B01----:R-:W-:Y:S05]  /*3580*/  ENDCOLLECTIVE ;  /* 0x000000000000791b */ /* 0x003fea0003800000 */
.L_x_1737:
[----:B------:R-:W-:Y:S01]  /*3590*/  FADD.FTZ R0, RZ, R0 ;  /* 0x00000000ff007221 */ /* 0x000fe20000010000 */
[----:B------:R-:W-:-:S07]  /*35a0*/  MOV R2, R14 ;  /* 0x0000000e00027202 */ /* 0x000fce0000000f00 */
[----:B------:R-:W-:Y:S05]  /*35b0*/  WARPSYNC.COLLECTIVE R15, `(.L_x_1738) ;  /* 0x000000000f087348 */ /* 0x000fea0003c00000 */
[----:B------:R0:W1:Y:S02]  /*35c0*/  SHFL.BFLY P6, R14, R13, R12, R11 ;  /* 0x0c00000c0d0e7389 */ /* 0x00006400000c000b */
[----:B01----:R-:W-:Y:S05]  /*35d0*/  ENDCOLLECTIVE ;  /* 0x000000000000791b */ /* 0x003fea0003800000 */
.L_x_1738:
[----:B------:R-:W-:Y:S01]  /*35e0*/  FADD.FTZ R3, RZ, R2 ;  /* 0x00000002ff037221 */ /* 0x000fe20000010000 */
[----:B------:R-:W-:-:S07]  /*35f0*/  IMAD.MOV.U32 R4, RZ, RZ, R14 ;  /* 0x000000ffff047224 */ /* 0x000fce00078e000e */
[----:B------:R-:W-:Y:S05]  /*3600*/  WARPSYNC.COLLECTIVE R15, `(.L_x_1739) ;  /* 0x000000000f087348 */ /* 0x000fea0003c00000 */
[----:B------:R0:W1:Y:S02]  /*3610*/  SHFL.BFLY P6, R14, R13, R12, R11 ;  /* 0x0c00000c0d0e7389 */ /* 0x00006400000c000b */
[----:B01----:R-:W-:Y:S05]  /*3620*/  ENDCOLLECTIVE ;  /* 0x000000000000791b */ /* 0x003fea0003800000 */
.L_x_1739:
[----:B------:R-:W-:Y:S01]  /*3630*/  FADD.FTZ R2, RZ, R4 ;  /* 0x00000004ff027221 */ /* 0x000fe20000010000 */
[----:B------:R-:W-:-:S07]  /*3640*/  MOV R5, R14 ;  /* 0x0000000e00057202 */ /* 0x000fce0000000f00 */
[----:B------:R-:W-:Y:S05]  /*3650*/  WARPSYNC.COLLECTIVE R15, `(.L_x_1740) ;  /* 0x000000000f087348 */ /* 0x000fea0003c00000 */
[----:B------:R0:W1:Y:S02]  /*3660*/  SHFL.BFLY P6, R14, R13, R12, R11 ;  /* 0x0c00000c0d0e7389 */ /* 0x00006400000c000b */
[----:B01----:R-:W-:Y:S05]  /*3670*/  ENDCOLLECTIVE ;  /* 0x000000000000791b */ /* 0x003fea0003800000 */
.L_x_1740:
[----:B------:R-:W-:Y:S01]  /*3680*/  FADD.FTZ R5, RZ, R5 ;  /* 0x00000005ff057221 */ /* 0x000fe20000010000 */
[----:B------:R-:W-:-:S07]  /*3690*/  MOV R6, R14 ;  /* 0x0000000e00067202 */ /* 0x000fce0000000f00 */
[----:B------:R-:W-:Y:S05]  /*36a0*/  WARPSYNC.COLLECTIVE R15, `(.L_x_1741) ;  /* 0x000000000f087348 */ /* 0x000fea0003c00000 */
[----:B------:R0:W1:Y:S02]  /*36b0*/  SHFL.BFLY P6, R14, R13, R12, R11 ;  /* 0x0c00000c0d0e7389 */ /* 0x00006400000c000b */
[----:B01----:R-:W-:Y:S05]  /*36c0*/  ENDCOLLECTIVE ;  /* 0x000000000000791b */ /* 0x003fea0003800000 */
.L_x_1741:
[----:B------:R-:W-:Y:S01]  /*36d0*/  FADD.FTZ R6, RZ, R6 ;  /* 0x00000006ff067221 */ /* 0x000fe20000010000 */
[----:B------:R-:W-:Y:S06]  /*36e0*/  BRA `(.L_x_1742) ;  /* 0xfffffff400707947 */ /* 0x000fec000383ffff */
.L_x_1743:
        /* <DEDUP_REMOVED lines=9> */
.L_x_27189:


//--------------------- .text._ZN4vllm25paged_attention_v2_kernelI13__nv_bfloat16hLi80ELi16ELi128ELNS_18Fp8KVCacheDataTypeE2ELb1ELi512EEEvPfS3_PT_PKS4_PKT0_SA_ifPKiSC_iPKfiiiSE_SE_iiiii --------------------------
	.section	.text._ZN4vllm25paged_attention_v2_kernelI13__nv_bfloat16hLi80ELi16ELi128ELNS_18Fp8KVCacheDataTypeE2ELb1ELi512EEEvPfS3_PT_PKS4_PKT0_SA_ifPKiSC_iPKfiiiSE_SE_iiiii,"ax",@progbits
	.align	128
        .global         _ZN4vllm25paged_attention_v2_kernelI13__nv_bfloat16hLi80ELi16ELi128ELNS_18Fp8KVCacheDataTypeE2ELb1ELi512EEEvPfS3_PT_PKS4_PKT0_SA_ifPKiSC_iPKfiiiSE_SE_iiiii
        .type           _ZN4vllm25paged_attention_v2_kernelI13__nv_bfloat16hLi80ELi16ELi128ELNS_18Fp8KVCacheDataTypeE2ELb1ELi512EEEvPfS3_PT_PKS4_PKT0_SA_ifPKiSC_iPKfiiiSE_SE_iiiii,@function
        .size           _ZN4vllm25paged_attention_v2_kernelI13__nv_bfloat16hLi80ELi16ELi128ELNS_18Fp8KVCacheDataTypeE2ELb1ELi512EEEvPfS3_PT_PKS4_PKT0_SA_ifPKiSC_iPKfiiiSE_SE_iiiii,(.L_x_27190 - _ZN4vllm25paged_attention_v2_kernelI13__nv_bfloat16hLi80ELi16ELi128ELNS_18Fp8KVCacheDataTypeE2ELb1ELi512EEEvPfS3_PT_PKS4_PKT0_SA_ifPKiSC_iPKfiiiSE_SE_iiiii)
        .other          _ZN4vllm25paged_attention_v2_kernelI13__nv_bfloat16hLi80ELi16ELi128ELNS_18Fp8KVCacheDataTypeE2ELb1ELi512EEEvPfS3_PT_PKS4_PKT0_SA_ifPKiSC_iPKfiiiSE_SE_iiiii,@"STO_CUDA_ENTRY STV_DEFAULT"
_ZN4vllm25paged_attention_v2_kernelI13__nv_bfloat16hLi80ELi16ELi128ELNS_18Fp8KVCacheDataTypeE2ELb1ELi512EEEvPfS3_PT_PKS4_PKT0_SA_ifPKiSC_iPKfiiiSE_SE_iiiii:
.text._ZN4vllm25paged_attention_v2_kernelI13__nv_bfloat16hLi80ELi16ELi128ELNS_18Fp8KVCacheDataTypeE2ELb1ELi512EEEvPfS3_PT_PKS4_PKT0_SA_ifPKiSC_iPKfiiiSE_SE_iiiii:
        /* <DEDUP_REMOVED lines=112> */
.L_x_1744:
        /* <DEDUP_REMOVED lines=25> */
.L_x_1748:
        /* <DEDUP_REMOVED lines=41> */
.L_x_1746:
[----:B------:R-:W-:Y:S05]  /*0b20*/  BSYNC.RECONVERGENT B6 ;  /* 0x0000000000067941 */ /* 0x000fea0003800200 */
.L_x_1745:
        /* <DEDUP_REMOVED lines=13> */
.L_x_1786:
        /* <DEDUP_REMOVED lines=41> */
.L_x_1754:
        /* <DEDUP_REMOVED lines=11> */
.L_x_1753:
[----:B------:R-:W-:Y:S05]  /*0f40*/  BSYNC.RECONVERGENT B1 ;  /* 0x0000000000017941 */ /* 0x000fea0003800200 */
.L_x_1752:
        /* <DEDUP_REMOVED lines=12> */
.L_x_1757:
        /* <DEDUP_REMOVED lines=100> */
.L_x_1756:
[----:B------:R-:W-:Y:S05]  /*1650*/  BSYNC.RECONVERGENT B1 ;  /* 0x0000000000017941 */ /* 0x000fea0003800200 */
.L_x_1755:
        /* <DEDUP_REMOVED lines=55> */
.L_x_1759:
[----:B------:R-:W-:Y:S05]  /*19d0*/  BSYNC.RECONVERGENT B1 ;  /* 0x0000000000017941 */ /* 0x000fea0003800200 */
.L_x_1758:
        /* <DEDUP_REMOVED lines=26> */
.L_x_1751:
[----:B------:R-:W-:Y:S05]  /*1b80*/  BSYNC.RECONVERGENT B0 ;  /* 0x0000000000007941 */ /* 0x000fea0003800200 */
.L_x_1750:
        /* <DEDUP_REMOVED lines=43> */
.L_x_1764:
[----:B------:R-:W1:Y:S01]  /*1e40*/  LDS R15, [R12] ;  /* 0x000000000c0f7984 */ /* 0x000e620000000800 */
[----:B------:R-:W-:-:S04]  /*1e50*/  IADD3 R14, PT, PT, R14, 0x1, RZ ;  /* 0x000000010e0e7810 */ /* 0x000fc80007ffe0ff */
[----:B------:R-:W-:Y:S01]  /*1e60*/  ISETP.NE.AND P0, PT, R14, RZ, PT ;  /* 0x000000ff0e00720c */ /* 0x000fe20003f05270 */
[----:B-1----:R-:W-:-:S05]  /*1e70*/  FMUL.FTZ R15, R15, R8 ;  /* 0x000000080f0f7220 */ /* 0x002fca0000410000 */
[----:B------:R1:W-:Y:S02]  /*1e80*/  STS [R12], R15 ;  /* 0x0000000f0c007388 */ /* 0x0003e40000000800 */
[----:B-1----:R-:W-:-:S05]  /*1e90*/  VIADD R12, R12, 0x200 ;  /* 0x000002000c0c7836 */ /* 0x002fca0000000000 */
[----:B------:R-:W-:Y:S05]  /*1ea0*/  @P0 BRA `(.L_x_1764) ;  /* 0xfffffffc00e40947 */ /* 0x000fea000383ffff */
.L_x_1763:
[----:B------:R-:W-:Y:S05]  /*1eb0*/  BSYNC.RECONVERGENT B1 ;  /* 0x0000000000017941 */ /* 0x000fea0003800200 */
.L_x_1762:
        /* <DEDUP_REMOVED lines=12> */
.L_x_1767:
        /* <DEDUP_REMOVED lines=52> */
.L_x_1766:
[----:B------:R-:W-:Y:S05]  /*22c0*/  BSYNC.RECONVERGENT B1 ;  /* 0x0000000000017941 */ /* 0x000fea0003800200 */
.L_x_1765:
        /* <DEDUP_REMOVED lines=31> */
.L_x_1769:
[----:B------:R-:W-:Y:S05]  /*24c0*/  BSYNC.RECONVERGENT B1 ;  /* 0x0000000000017941 */ /* 0x000fea0003800200 */
.L_x_1768:
        /* <DEDUP_REMOVED lines=14> */
.L_x_1761:
[----:B------:R-:W-:Y:S05]  /*25b0*/  BSYNC.RECONVERGENT B0 ;  /* 0x0000000000007941 */ /* 0x000fea0003800200 */
.L_x_1760:
        /* <DEDUP_REMOVED lines=18> */
.L_x_1771:
[----:B------:R-:W-:Y:S05]  /*26e0*/  BSYNC.RECONVERGENT B0 ;  /* 0x0000000000007941 */ /* 0x000fea0003800200 */
.L_x_1770:
        /* <DEDUP_REMOVED lines=27> */
.L_x_1775:
        /* <DEDUP_REMOVED lines=33> */
.L_x_1774:
        /* <DEDUP_REMOVED lines=16> */
.L_x_1773:
[----:B------:R-:W-:Y:S05]  /*2bb0*/  BSYNC.RECONVERGENT B6 ;  /* 0x0000000000067941 */ /* 0x000fea0003800200 */
.L_x_1772:
[----:B------:R-:W4:Y:S01]  /*2bc0*/  S2R R6, SR_TID.X ;  /* 0x0000000000067919 */ /* 0x000f220000002100 */
[----:B------:R-:W-:Y:S01]  /*2bd0*/  UMOV UR4, 0xffffffff ;  /* 0xffffffff00047882 */ /* 0x000fe20000000000 */
[----:B----4-:R-:W-:Y:S02]  /*2be0*/  LOP3.LUT R7, R6, 0x1f, RZ, 0xc0, !PT ;  /* 0x0000001f06077812 */ /* 0x010fe400078ec0ff */
[----:B------:R-:W-:Y:S01]  /*2bf0*/  SHF.R.U32.HI R9, RZ, 0x5, R6 ;  /* 0x00000005ff097819 */ /* 0x000fe20000011606 */
[----:B------:R-:W-:Y:S06]  /*2c00*/  BRA.DIV UR4, `(.L_x_1776) ;  /* 0x0000000a040c7947 */ /* 0x000fec000b800000 */
[----:B0--3--:R-:W-:Y:S02]  /*2c10*/  MOV R2, RZ ;  /* 0x000000ff00027202 */ /* 0x009fe40000000f00 */
[----:B------:R-:W-:Y:S01]  /*2c20*/  CS2R R4, SRZ ;  /* 0x0000000000047805 */ /* 0x000fe2000001ff00 */
[----:B--2---:R-:W-:Y:S02]  /*2c30*/  HFMA2 R0, -RZ, RZ, 0, 0 ;  /* 0x00000000ff007431 */ /* 0x004fe400000001ff */
[----:B------:R-:W-:Y:S02]  /*2c40*/  IMAD.MOV.U32 R14, RZ, RZ, RZ ;  /* 0x000000ffff0e7224 */ /* 0x000fe400078e00ff */
[----:B-1----:R-:W-:Y:S01]  /*2c50*/  FADD.FTZ R3, RZ, R2 ;  /* 0x00000002ff037221 */ /* 0x002fe20000010000 */
[----:B------:R-:W-:Y:S01]  /*2c60*/  FADD.FTZ R0, RZ, R0 ;  /* 0x00000000ff007221 */ /* 0x000fe20000010000 */
[----:B------:R-:W-:Y:S01]  /*2c70*/  FADD.FTZ R2, RZ, R4 ;  /* 0x00000004ff027221 */ /* 0x000fe20000010000 */
[----:B------:R-:W-:-:S07]  /*2c80*/  FADD.FTZ R5, RZ, R5 ;  /* 0x00000005ff057221 */ /* 0x000fce0000010000 */
.L_x_1792:
        /* <DEDUP_REMOVED lines=10> */
[C---:B------:R-:W-:Y:S01]  /*2d30*/  LOP3.LUT P0, RZ, R6.reuse, 0x3c1, RZ, 0xc0, !PT ;  /* 0x000003c106ff7812 */ /* 0x040fe2000780c0ff */
[----:B------:R-:W-:Y:S01]  /*2d40*/  IMAD R4, R9, 0x50, R4 ;  /* 0x0000005009047824 */ /* 0x000fe200078e0204 */
[C---:B------:R-:W-:Y:S01]  /*2d50*/  LOP3.LUT R7, R6.reuse, 0x3e0, RZ, 0xc0, !PT ;  /* 0x000003e006077812 */ /* 0x040fe200078ec0ff */
[----:B------:R-:W-:Y:S01]  /*2d60*/  BSSY.RECONVERGENT B0, `(.L_x_1777) ;  /* 0x0000017000007945 */ /* 0x000fe20003800200 */
[----:B------:R-:W-:Y:S02]  /*2d70*/  LOP3.LUT P1, RZ, R6, 0x3e1, RZ, 0xc0, !PT ;  /* 0x000003e106ff7812 */ /* 0x000fe4000782c0ff */
[----:B------:R-:W-:-:S02]  /*2d80*/  ISETP.NE.OR P3, PT, R7, 0x20, P5 ;  /* 0x000000200700780c */ /* 0x000fc40002f65670 */
[----:B------:R-:W-:Y:S01]  /*2d90*/  ISETP.GT.U32.AND P2, PT, R6, 0x1f, PT ;  /* 0x0000001f0600780c */ /* 0x000fe20003f44070 */
[----:B0-----:R-:W-:-:S06]  /*2da0*/  ULEA UR4, UR5, UR4, 0x18 ;  /* 0x0000000405047291 */ /* 0x001fcc000f8ec0ff */
[----:B------:R-:W-:-:S05]  /*2db0*/  LEA R7, R4, UR4, 0x2 ;  /* 0x0000000404077c11 */ /* 0x000fca000f8e10ff */
        /* <DEDUP_REMOVED lines=11> */
[----:B------:R-:W4:Y:S01]  /*2e70*/  LDS R13, [R7+0x100] ;  /* 0x00010000070d7984 */ /* 0x000f220000000800 */
[----:B0-----:R-:W-:Y:S01]  /*2e80*/  FADD.FTZ R0, R0, R9 ;  /* 0x0000000900007221 */ /* 0x001fe20000010000 */
[----:B-1----:R-:W-:Y:S01]  /*2e90*/  FADD.FTZ R3, R3, R4 ;  /* 0x0000000403037221 */ /* 0x002fe20000010000 */
[----:B--2---:R-:W-:Y:S01]  /*2ea0*/  FADD.FTZ R2, R2, R11 ;  /* 0x0000000b02027221 */ /* 0x004fe20000010000 */
[----:B---3--:R-:W-:Y:S01]  /*2eb0*/  FADD.FTZ R5, R5, R8 ;  /* 0x0000000805057221 */ /* 0x008fe20000010000 */
[----:B----4-:R-:W-:-:S07]  /*2ec0*/  FADD.FTZ R14, R14, R13 ;  /* 0x0000000d0e0e7221 */ /* 0x010fce0000010000 */
.L_x_1778:
[----:B------:R-:W-:Y:S05]  /*2ed0*/  BSYNC.RECONVERGENT B0 ;  /* 0x0000000000007941 */ /* 0x000fea0003800200 */
.L_x_1777:
        /* <DEDUP_REMOVED lines=13> */
[----:B------:R-:W5:Y:S01]  /*2fb0*/  LDS R13, [R7+0x100] ;  /* 0x00010000070d7984 */ /* 0x000f620000000800 */
[----:B01----:R-:W-:Y:S01]  /*2fc0*/  FADD.FTZ R0, R0, R9 ;  /* 0x0000000900007221 */ /* 0x003fe20000010000 */
[----:B--2---:R-:W-:Y:S01]  /*2fd0*/  FADD.FTZ R3, R3, R4 ;  /* 0x0000000403037221 */ /* 0x004fe20000010000 */
[----:B---3--:R-:W-:Y:S01]  /*2fe0*/  FADD.FTZ R2, R2, R11 ;  /* 0x0000000b02027221 */ /* 0x008fe20000010000 */
[----:B----4-:R-:W-:Y:S01]  /*2ff0*/  FADD.FTZ R5, R5, R8 ;  /* 0x0000000805057221 */ /* 0x010fe20000010000 */
[----:B-----5:R-:W-:-:S07]  /*3000*/  FADD.FTZ R14, R14, R13 ;  /* 0x0000000d0e0e7221 */ /* 0x020fce0000010000 */
.L_x_1780:
[----:B------:R-:W-:Y:S05]  /*3010*/  BSYNC.RECONVERGENT B0 ;  /* 0x0000000000007941 */ /* 0x000fea0003800200 */
.L_x_1779:
        /* <DEDUP_REMOVED lines=12> */
[----:B------:R-:W-:-:S02]  /*30e0*/  F2FP.BF16.F32.PACK_AB R14, RZ, R14 ;  /* 0x0000000eff0e723e */ /* 0x000fc400000010ff */
[----:B------:R-:W-:Y:S02]  /*30f0*/  IADD3.X R6, PT, PT, RZ, RZ, RZ, P0, P1 ;  /* 0x000000ffff067210 */ /* 0x000fe400007e24ff */
[----:B------:R-:W-:Y:S02]  /*3100*/  PRMT R3, R0, 0x7632, R3 ;  /* 0x0000763200037816 */ /* 0x000fe40000000003 */
[----:B--2---:R-:W-:-:S04]  /*3110*/  LEA R4, P0, R19, UR4, 0x1 ;  /* 0x0000000413047c11 */ /* 0x004fc8000f8008ff */
[--C-:B------:R-:W-:Y:S02]  /*3120*/  LEA.HI.X R5, R19, UR5, R6.reuse, 0x1, P0 ;  /* 0x0000000513057c11 */ /* 0x100fe400080f0c06 */
[----:B------:R-:W-:-:S03]  /*3130*/  PRMT R6, R2, 0x7632, R6 ;  /* 0x0000763202067816 */ /* 0x000fc60000000006 */
[----:B------:R-:W-:Y:S04]  /*3140*/  STG.E.U16 desc[UR36][R4.64], R0 ;  /* 0x0000000004007986 */ /* 0x000fe8000c101524 */
[----:B------:R-:W-:Y:S04]  /*3150*/  STG.E.U16 desc[UR36][R4.64+0x20], R3 ;  /* 0x0000200304007986 */ /* 0x000fe8000c101524 */
[----:B------:R-:W-:Y:S04]  /*3160*/  STG.E.U16 desc[UR36][R4.64+0x40], R2 ;  /* 0x0000400204007986 */ /* 0x000fe8000c101524 */
[----:B------:R-:W-:Y:S04]  /*3170*/  STG.E.U16 desc[UR36][R4.64+0x60], R6 ;  /* 0x0000600604007986 */ /* 0x000fe8000c101524 */
[----:B------:R-:W-:Y:S01]  /*3180*/  STG.E.U16 desc[UR36][R4.64+0x80], R14 ;  /* 0x0000800e04007986 */ /* 0x000fe2000c101524 */
[----:B------:R-:W-:Y:S05]  /*3190*/  EXIT ;  /* 0x000000000000794d */ /* 0x000fea0003800000 */
.L_x_1747:
        /* <DEDUP_REMOVED lines=16> */
.L_x_1781:
[----:B------:R-:W-:Y:S05]  /*32a0*/  EXIT ;  /* 0x000000000000794d */ /* 0x000fea0003800000 */
.L_x_1749:
[----:B------:R-:W-:Y:S01]  /*32b0*/  HFMA2 R12, -RZ, RZ, 0, 9.5367431640625e-07 ;  /* 0x00000010ff0c7431 */ /* 0x000fe200000001ff */
[----:B------:R-:W-:Y:S01]  /*32c0*/  MOV R11, 0x1f ;  /* 0x0000001f000b7802 */ /* 0x000fe20000000f00 */
[----:B------:R-:W-:-:S07]  /*32d0*/  IMAD.MOV.U32 R15, RZ, RZ, -0x1 ;  /* 0xffffffffff0f7424 */ /* 0x000fce00078e00ff */
[----:B------:R-:W-:Y:S05]  /*32e0*/  WARPSYNC.COLLECTIVE R15, `(.L_x_1782) ;  /* 0x000000000f087348 */ /* 0x000fea0003c00000 */
[----:B------:R0:W1:Y:S02]  /*32f0*/  SHFL.BFLY P6, R14, R13, R12, R11 ;  /* 0x0c00000c0d0e7389 */ /* 0x00006400000c000b */
[----:B01----:R-:W-:Y:S05]  /*3300*/  ENDCOLLECTIVE ;  /* 0x000000000000791b */ /* 0x003fea0003800000 */
.L_x_1782:
[----:B------:R-:W-:Y:S01]  /*3310*/  HFMA2 R12, -RZ, RZ, 0, 4.76837158203125e-07 ;  /* 0x00000008ff0c7431 */ /* 0x000fe200000001ff */
[----:B------:R-:W-:-:S04]  /*3320*/  FMNMX.FTZ R0, R14, -3.40282346638528859812e+38, !PT ;  /* 0xff7fffff0e007809 */ /* 0x000fc80007810000 */
[----:B------:R-:W-:-:S07]  /*3330*/  MOV R13, R0 ;  /* 0x00000000000d7202 */ /* 0x000fce0000000f00 */
[----:B------:R-:W-:Y:S05]  /*3340*/  WARPSYNC.COLLECTIVE R15, `(.L_x_1783) ;  /* 0x000000000f087348 */ /* 0x000fea0003c00000 */
[----:B------:R0:W1:Y:S02]  /*3350*/  SHFL.BFLY P6, R14, R13, R12, R11 ;  /* 0x0c00000c0d0e7389 */ /* 0x00006400000c000b */
[----:B01----:R-:W-:Y:S05]  /*3360*/  ENDCOLLECTIVE ;  /* 0x000000000000791b */ /* 0x003fea0003800000 */
.L_x_1783:
[----:B------:R-:W-:Y:S02]  /*3370*/  MOV R12, 0x4 ;  /* 0x00000004000c7802 */ /* 0x000fe40000000f00 */
[----:B------:R-:W-:-:S05]  /*3380*/  FMNMX.FTZ R2, R0, R14, !PT ;  /* 0x0000000e00027209 */ /* 0x000fca0007810000 */
[----:B------:R-:W-:-:S07]  /*3390*/  IMAD.MOV.U32 R13, RZ, RZ, R2 ;  /* 0x000000ffff0d7224 */ /* 0x000fce00078e0002 */
[----:B------:R-:W-:Y:S05]  /*33a0*/  WARPSYNC.COLLECTIVE R15, `(.L_x_1784) ;  /* 0x000000000f087348 */ /* 0x000fea0003c00000 */
[----:B------:R0:W1:Y:S02]  /*33b0*/  SHFL.BFLY P6, R14, R13, R12, R11 ;  /* 0x0c00000c0d0e7389 */ /* 0x00006400000c000b */
[----:B01----:R-:W-:Y:S05]  /*33c0*/  ENDCOLLECTIVE ;  /* 0x000000000000791b */ /* 0x003fea0003800000 */
.L_x_1784:
[----:B------:R-:W-:Y:S01]  /*33d0*/  IMAD.MOV.U32 R12, RZ, RZ, 0x2 ;  /* 0x00000002ff0c7424 */ /* 0x000fe200078e00ff */
[----:B------:R-:W-:-:S04]  /*33e0*/  FMNMX.FTZ R3, R2, R14, !PT ;  /* 0x0000000e02037209 */ /* 0x000fc80007810000 */
[----:B------:R-:W-:-:S07]  /*33f0*/  MOV R13, R3 ;  /* 0x00000003000d7202 */ /* 0x000fce0000000f00 */
[----:B------:R-:W-:Y:S05]  /*3400*/  WARPSYNC.COLLECTIVE R15, `(.L_x_1785) ;  /* 0x000000000f087348 */ /* 0x000fea0003c00000 */
[----:B------:R0:W1:Y:S02]  /*3410*/  SHFL.BFLY P6, R14, R13, R12, R11 ;  /* 0x0c00000c0d0e7389 */ /* 0x00006400000c000b */
[----:B01----:R-:W-:Y:S05]  /*3420*/  ENDCOLLECTIVE ;  /* 0x000000000000791b */ /* 0x003fea0003800000 */
.L_x_1785:
[----:B------:R-:W-:Y:S05]  /*3430*/  BRA `(.L_x_1786) ;  /* 0xffffffd400f07947 */ /* 0x000fea000383ffff */
.L_x_1776:
[----:B--23--:R-:W-:Y:S01]  /*3440*/  HFMA2 R13, -RZ, RZ, 0, 0 ;  /* 0x00000000ff0d7431 */ /* 0x00cfe200000001ff */
[----:B------:R-:W-:Y:S01]  /*3450*/  MOV R12, 0x1 ;  /* 0x00000001000c7802 */ /* 0x000fe20000000f00 */
[----:B------:R-:W-:Y:S01]  /*3460*/  IMAD.MOV.U32 R11, RZ, RZ, 0x1f ;  /* 0x0000001fff0b7424 */ /* 0x000fe200078e00ff */
[----:B------:R-:W-:-:S07]  /*3470*/  MOV R15, 0xffffffff ;  /* 0xffffffff000f7802 */ /* 0x000fce0000000f00 */
[----:B01----:R-:W-:Y:S05]  /*3480*/  WARPSYNC.COLLECTIVE R15, `(.L_x_1787) ;  /* 0x000000000f087348 */ /* 0x003fea0003c00000 */
[----:B------:R2:W3:Y:S02]  /*3490*/  SHFL.BFLY P6, R14, R13, R12, R11 ;  /* 0x0c00000c0d0e7389 */ /* 0x0004e400000c000b */
[----:B0123--:R-:W-:Y:S05]  /*34a0*/  ENDCOLLECTIVE ;  /* 0x000000000000791b */ /* 0x00ffea0003800000 */
.L_x_1787:
[----:B------:R-:W-:-:S07]  /*34b0*/  MOV R0, R14 ;  /* 0x0000000e00007202 */ /* 0x000fce0000000f00 */
[----:B------:R-:W-:Y:S05]  /*34c0*/  WARPSYNC.COLLECTIVE R15, `(.L_x_1788) ;  /* 0x000000000f087348 */ /* 0x000fea0003c00000 */
[----:B------:R0:W1:Y:S02]  /*34d0*/  SHFL.BFLY P6, R14, R13, R12, R11 ;  /* 0x0c00000c0d0e7389 */ /* 0x00006400000c000b */
[----:B01----:R-:W-:Y:S05]  /*34e0*/  ENDCOLLECTIVE ;  /* 0x000000000000791b */ /* 0x003fea0003800000 */
.L_x_1788:
[----:B------:R-:W-:Y:S01]  /*34f0*/  FADD.FTZ R0, RZ, R0 ;  /* 0x00000000ff007221 */ /* 0x000fe20000010000 */
[----:B------:R-:W-:-:S07]  /*3500*/  IMAD.MOV.U32 R2, RZ, RZ, R14 ;  /* 0x000000ffff027224 */ /* 0x000fce00078e000e */
[----:B------:R-:W-:Y:S05]  /*3510*/  WARPSYNC.COLLECTIVE R15, `(.L_x_1789) ;  /* 0x000000000f087348 */ /* 0x000fea0003c00000 */
[----:B------:R0:W1:Y:S02]  /*3520*/  SHFL.BFLY P6, R14, R13, R12, R11 ;  /* 0x0c00000c0d0e7389 */ /* 0x00006400000c000b */
[----:B01----:R-:W-:Y:S05]  /*3530*/  ENDCOLLECTIVE ;  /* 0x000000000000791b */ /* 0x003fea0003800000 */
.L_x_1789:
[----:B------:R-:W-:Y:S01]  /*3540*/  FADD.FTZ R3, RZ, R2 ;  /* 0x00000002ff037221 */ /* 0x000fe20000010000 */
[----:B------:R-:W-:-:S07]  /*3550*/  MOV R4, R14 ;  /* 0x0000000e00047202 */ /* 0x000fce0000000f00 */
[----:B------:R-:W-:Y:S05]  /*3560*/  WARPSYNC.COLLECTIVE R15, `(.L_x_1790) ;  /* 0x000000000f087348 */ /* 0x000fea0003c00000 */
[----:B------:R0:W1:Y:S02]  /*3570*/  SHFL.BFLY P6, R14, R13, R12, R11 ;  /* 0x0c00000c0d0e7389 */ /* 0x00006400000c000b */
[----:B01----:R-:W-:Y:S05]  /*3580*/  ENDCOLLECTIVE ;  /* 0x000000000000791b */ /* 0x003fea0003800000 */
.L_x_1790:
[----:B------:R-:W-:Y:S01]  /*3590*/  FADD.FTZ R2, RZ, R4 ;  /* 0x00000004ff027221 */ /* 0x000fe20000010000 */
[----:B------:R-:W-:-:S07]  /*35a0*/  MOV R5, R14 ;  /* 0x0000000e00057202 */ /* 0x000fce0000000f00 */
[----:B------:R-:W-:Y:S05]  /*35b0*/  WARPSYNC.COLLECTIVE R15, `(.L_x_1791) ;  /* 0x000000000f087348 */ /* 0x000fea0003c00000 */
[----:B------:R0:W1:Y:S02]  /*35c0*/  SHFL.BFLY P6, R14, R13, R12, R11 ;  /* 0x0c00000c0d0e7389 */ /* 0x00006400000c000b */
[----:B01----:R-:W-:Y:S05]  /*35d0*/  ENDCOLLECTIVE ;  /* 0x000000000000791b */ /* 0x003fea0003800000 */
.L_x_1791:
[----:B------:R-:W-:Y:S01]  /*35e0*/  FADD.FTZ R5, RZ, R5 ;  /* 0x00000005ff057221 */ /* 0x000fe20000010000 */
[----:B------:R-:W-:Y:S06]  /*35f0*/  BRA `(.L_x_1792) ;  /* 0xfffffff400a47947 */ /* 0x000fec000383ffff */
.L_x_1793:
        /* <DEDUP_REMOVED lines=16> */
.L_x_27190:


//--------------------- .text._ZN4vllm25paged_attention_v2_kernelI13__nv_bfloat16hLi64ELi16ELi128ELNS_18Fp8KVCacheDataTypeE2ELb1ELi512EEEvPfS3_PT_PKS4_PKT0_SA_ifPKiSC_iPKfiiiSE_SE_iiiii --------------------------
	.section	.text._ZN4vllm25paged_attention_v2_kernelI13__nv_bfloat16hLi64ELi16ELi128ELNS_18Fp8KVCacheDataTypeE2ELb1ELi512EEEvPfS3_PT_PKS4_PKT0_SA_ifPKiSC_iPKfiiiSE_SE_iiiii,"ax",@progbits
	.align	128
        .global         _ZN4vllm25paged_attention_v2_kernelI13__nv_bfloat16hLi64ELi16ELi128ELNS_18Fp8KVCacheDataTypeE2ELb1ELi512EEEvPfS3_PT_PKS4_PKT0_SA_ifPKiSC_iPKfiiiSE_SE_iiiii
        .type           _ZN4vllm25paged_attention_v2_kernelI13__nv_bfloat16hLi64ELi16ELi128ELNS_18Fp8KVCacheDataTypeE2ELb1ELi512EEEvPfS3_PT_PKS4_PKT0_SA_ifPKiSC_iPKfiiiSE_SE_iiiii,@function
        .size           _ZN4vllm25paged_attention_v2_kernelI13__nv_bfloat16hLi64ELi16ELi128ELNS_18Fp8KVCacheDataTypeE2ELb1ELi512EEEvPfS3_PT_PKS4_PKT0_SA_ifPKiSC_iPKfiiiSE_SE_iiiii,(.L_x_27191 - _ZN4vllm25paged_attention_v2_kernelI13__nv_bfloat16hLi64ELi16ELi128ELNS_18Fp8KVCacheDataTypeE2ELb1ELi512EEEvPfS3_PT_PKS4_PKT0_SA_ifPKiSC_iPKfiiiSE_SE_iiiii)
        .other          _ZN4vllm25paged_attention_v2_kernelI13__nv_bfloat16hLi64ELi16ELi128ELNS_18Fp8KVCacheDataTypeE2ELb1ELi512EEEvPfS3_PT_PKS4_PKT0_SA_ifPKiSC_iPKfiiiSE_SE_iiiii,@"STO_CUDA_ENTRY STV_DEFAULT"
_ZN4vllm25paged_attention_v2_kernelI13__nv_bfloat16hLi64ELi16ELi128ELNS_18Fp8KVCacheDataTypeE2ELb1ELi512EEEvPfS3_PT_PKS4_PKT0_SA_ifPKiSC_iPKfiiiSE_SE_iiiii:
.text._ZN4vllm25paged_attention_v2_kernelI13__nv_bfloat16hLi64ELi16ELi128ELNS_18Fp8KVCacheDataTypeE2ELb1ELi512EEEvPfS3_PT_PKS4_PKT0_SA_ifPKiSC_iPKfiiiSE_SE_iiiii:
        /* <DEDUP_REMOVED lines=112> */
.L_x_1794:
        /* <DEDUP_REMOVED lines=25> */
.L_x_1798:
        /* <DEDUP_REMOVED lines=41> */
.L_x_1796:
[----:B------:R-:W-:Y:S05]  /*0b20*/  BSYNC.RECONVERGENT B6 ;  /* 0x0000000000067941 */ /* 0x000fea0003800200 */
.L_x_1795:
        /* <DEDUP_REMOVED lines=13> */
.L_x_1834:
        /* <DEDUP_REMOVED lines=41> */
.L_x_1804:
        /* <DEDUP_REMOVED lines=11> */
.L_x_1803:
[----:B------:R-:W-:Y:S05]  /*0f40*/  BSYNC.RECONVERGENT B1 ;  /* 0x0000000000017941 */ /* 0x000fea0003800200 */
.L_x_1802:
        /* <DEDUP_REMOVED lines=12> */
.L_x_1807:
        /* <DEDUP_REMOVED lines=100> */
.L_x_1806:
[----:B------:R-:W-:Y:S05]  /*1650*/  BSYNC.RECONVERGENT B1 ;  /* 0x0000000000017941 */ /* 0x000fea0003800200 */
.L_x_1805:
        /* <DEDUP_REMOVED lines=55> */
.L_x_1809:
[----:B------:R-:W-:Y:S05]  /*19d0*/  BSYNC.RECONVERGENT B1 ;  /* 0x0000000000017941 */ /* 0x000fea0003800200 */
.L_x_1808:
        /* <DEDUP_REMOVED lines=26> */
.L_x_1801:
[----:B------:R-:W-:Y:S05]  /*1b80*/  BSYNC.RECONVERGENT B0 ;  /* 0x0000000000007941 */ /* 0x000fea0003800200 */
.L_x_1800:
        /* <DEDUP_REMOVED lines=43> */
.L_x_1814:
[----:B------:R-:W1:Y:S01]  /*1e40*/  LDS R15, [R12] ;  /* 0x000000000c0f7984 */ /* 0x000e620000000800 */
[----:B------:R-:W-:-:S04]  /*1e50*/  IADD3 R14, PT, PT, R14, 0x1, RZ ;  /* 0x000000010e0e7810 */ /* 0x000fc80007ffe0ff */
[----:B------:R-:W-:Y:S01]  /*1e60*/  ISETP.NE.AND P0, PT, R14, RZ, PT ;  /* 0x000000ff0e00720c */ /* 0x000fe20003f05270 */
[----:B-1----:R-:W-:-:S05]  /*1e70*/  FMUL.FTZ R15, R15, R8 ;  /* 0x000000080f0f7220 */ /* 0x002fca0000410000 */
[----:B------:R1:W-:Y:S02]  /*1e80*/  STS [R12], R15 ;  /* 0x0000000f0c007388 */ /* 0x0003e40000000800 */
[----:B-1----:R-:W-:-:S05]  /*1e90*/  VIADD R12, R12, 0x200 ;  /* 0x000002000c0c7836 */ /* 0x002fca0000000000 */
[----:B------:R-:W-:Y:S05]  /*1ea0*/  @P0 BRA `(.L_x_1814) ;  /* 0xfffffffc00e40947 */ /* 0x000fea000383ffff */
.L_x_1813:
[----:B------:R-:W-:Y:S05]  /*1eb0*/  BSYNC.RECONVERGENT B1 ;  /* 0x0000000000017941 */ /* 0x000fea0003800200 */
.L_x_1812:
        /* <DEDUP_REMOVED lines=12> */
.L_x_1817:
        /* <DEDUP_REMOVED lines=52> */
.L_x_1816:
[----:B------:R-:W-:Y:S05]  /*22c0*/  BSYNC.RECONVERGENT B1 ;  /* 0x0000000000017941 */ /* 0x000fea0003800200 */
.L_x_1815:
        /* <DEDUP_REMOVED lines=31> */
.L_x_1819:
[----:B------:R-:W-:Y:S05]  /*24c0*/  BSYNC.RECONVERGENT B1 ;  /* 0x0000000000017941 */ /* 0x000fea0003800200 */
.L_x_1818:
        /* <DEDUP_REMOVED lines=14> */
.L_x_1811:
[----:B------:R-:W-:Y:S05]  /*25b0*/  BSYNC.RECONVERGENT B0 ;  /* 0x0000000000007941 */ /* 0x000fea0003800200 */
.L_x_1810:
        /* <DEDUP_REMOVED lines=18> */
.L_x_1821:
[----:B------:R-:W-:Y:S05]  /*26e0*/  BSYNC.RECONVERGENT B0 ;  /* 0x0000000000007941 */ /* 0x000fea0003800200 */
.L_x_1820:
        /* <DEDUP_REMOVED lines=15> */
[----:B-1----:R-:W-:Y:S01]  /*27e0*/  HFMA2 R10, -RZ, RZ, 0, 0 ;  /* 0x00000000ff0a7431 */ /* 0x002fe200000001ff */
[----:B---3--:R-:W-:Y:S01]  /*27f0*/  IADD3 R15, PT, PT, RZ, -R11, RZ ;  /* 0x8000000bff0f7210 */ /* 0x008fe20007ffe0ff */
[----:B0-----:R-:W-:-:S04]  /*2800*/  VIADD R2, R13, 0xffffffe ;  /* 0x0ffffffe0d027836 */ /* 0x001fc80000000000 */
[----:B------:R-:W-:Y:S01]  /*2810*/  IMAD R13, R15, R4, RZ ;  /* 0x000000040f0d7224 */ /* 0x000fe200078e02ff */
[----:B------:R0:W1:Y:S03]  /*2820*/  F2I.FTZ.U32.TRUNC.NTZ R3, R2 ;  /* 0x0000000200037305 */ /* 0x000066000021f000 */
[----:B------:R-:W-:Y:S01]  /*2830*/  IMAD.HI.U32 R10, R11, R13, R10 ;  /* 0x0000000d0b0a7227 */ /* 0x000fe200078e000a */
[----:B------:R-:W-:-:S03]  /*2840*/  IABS R11, R8 ;  /* 0x00000008000b7213 */ /* 0x000fc60000000000 */
[----:B0-----:R-:W-:Y:S02]  /*2850*/  IMAD.MOV.U32 R2, RZ, RZ, RZ ;  /* 0x000000ffff027224 */ /* 0x001fe400078e00ff */
[----:B-1----:R-:W-:-:S04]  /*2860*/  IMAD.MOV R21, RZ, RZ, -R3 ;  /* 0x000000ffff157224 */ /* 0x002fc800078e0a03 */
[----:B------:R-:W-:-:S04]  /*2870*/  IMAD R15, R21, R0, RZ ;  /* 0x00000000150f7224 */ /* 0x000fc800078e02ff */
[----:B------:R-:W-:-:S04]  /*2880*/  IMAD.HI.U32 R2, R3, R15, R2 ;  /* 0x0000000f03027227 */ /* 0x000fc800078e0002 */
[----:B------:R-:W-:-:S07]  /*2890*/  IMAD.MOV.U32 R3, RZ, RZ, R11 ;  /* 0x000000ffff037224 */ /* 0x000fce00078e000b */
.L_x_1825:
        /* <DEDUP_REMOVED lines=8> */
[----:B------:R-:W-:Y:S01]  /*2920*/  @!P3 IADD3 R13, PT, PT, R13, -R3, RZ ;  /* 0x800000030d0db210 */ /* 0x000fe20007ffe0ff */
[----:B------:R-:W-:-:S03]  /*2930*/  @!P3 VIADD R12, R12, 0x1 ;  /* 0x000000010c0cb836 */ /* 0x000fc60000000000 */
[----:B------:R-:W-:-:S13]  /*2940*/  ISETP.GE.U32.AND P0, PT, R13, R4, PT ;  /* 0x000000040d00720c */ /* 0x000fda0003f06070 */
[----:B------:R-:W-:-:S05]  /*2950*/  @P0 IADD3 R12, PT, PT, R12, 0x1, RZ ;  /* 0x000000010c0c0810 */ /* 0x000fca0007ffe0ff */
        /* <DEDUP_REMOVED lines=21> */
.L_x_1824:
        /* <DEDUP_REMOVED lines=16> */
.L_x_1823:
[----:B------:R-:W-:Y:S05]  /*2bb0*/  BSYNC.RECONVERGENT B6 ;  /* 0x0000000000067941 */ /* 0x000fea0003800200 */
.L_x_1822:
[----:B------:R-:W4:Y:S01]  /*2bc0*/  S2R R5, SR_TID.X ;  /* 0x0000000000057919 */ /* 0x000f220000002100 */
[----:B------:R-:W-:Y:S01]  /*2bd0*/  UMOV UR4, 0xffffffff ;  /* 0xffffffff00047882 */ /* 0x000fe20000000000 */
[----:B----4-:R-:W-:Y:S02]  /*2be0*/  LOP3.LUT R6, R5, 0x1f, RZ, 0xc0, !PT ;  /* 0x0000001f05067812 */ /* 0x010fe400078ec0ff */
[----:B------:R-:W-:Y:S01]  /*2bf0*/  SHF.R.U32.HI R9, RZ, 0x5, R5 ;  /* 0x00000005ff097819 */ /* 0x000fe20000011605 */
[----:B------:R-:W-:Y:S06]  /*2c00*/  BRA.DIV UR4, `(.L_x_1826) ;  /* 0x0000000604f47947 */ /* 0x000fec000b800000 */
[----:B--2---:R-:W-:Y:S01]  /*2c10*/  HFMA2 R0, -RZ, RZ, 0, 0 ;  /* 0x00000000ff007431 */ /* 0x004fe200000001ff */
[----:B0--3--:R-:W-:Y:S01]  /*2c20*/  MOV R2, RZ ;  /* 0x000000ff00027202 */ /* 0x009fe20000000f00 */
[----:B------:R-:W-:Y:S02]  /*2c30*/  IMAD.MOV.U32 R4, RZ, RZ, RZ ;  /* 0x000000ffff047224 */ /* 0x000fe400078e00ff */
[----:B------:R-:W-:Y:S02]  /*2c40*/  HFMA2 R14, -RZ, RZ, 0, 0 ;  /* 0x00000000ff0e7431 */ /* 0x000fe400000001ff */
[----:B------:R-:W-:Y:S01]  /*2c50*/  FADD.FTZ R0, RZ, R0 ;  /* 0x00000000ff007221 */ /* 0x000fe20000010000 */
[----:B-1----:R-:W-:Y:S01]  /*2c60*/  FADD.FTZ R3, RZ, R2 ;  /* 0x00000002ff037221 */ /* 0x002fe20000010000 */
[----:B------:R-:W-:-:S07]  /*2c70*/  FADD.FTZ R4, RZ, R4 ;  /* 0x00000004ff047221 */ /* 0x000fce0000010000 */
.L_x_1839:
[----:B------:R-:W-:Y:S01]  /*2c80*/  ISETP.NE.AND P0, PT, R16, RZ, PT ;  /* 0x000000ff1000720c */ /* 0x000fe20003f05270 */
[----:B------:R-:W-:Y:S05]  /*2c90*/  WARPSYNC.ALL ;  /* 0x0000000000007948 */ /* 0x000fea0003800000 */
[----:B------:R-:W-:Y:S01]  /*2ca0*/  LOP3.LUT R2, R5, 0x3c0, RZ, 0xc0, !PT ;  /* 0x000003c005027812 */ /* 0x000fe200078ec0ff */
[----:B------:R-:W-:Y:S01]  /*2cb0*/  BAR.SYNC.DEFER_BLOCKING 0x0 ;  /* 0x0000000000007b1d */ /* 0x000fe20000010000 */
[----:B------:R-:W-:Y:S02]  /*2cc0*/  FADD.FTZ R7, RZ, R14 ;  /* 0x0000000eff077221 */ /* 0x000fe40000010000 */
[----:B------:R-:W-:-:S02]  /*2cd0*/  ISETP.NE.OR P1, PT, R2, 0x40, P0 ;  /* 0x000000400200780c */ /* 0x000fc40000725670 */
[----:B------:R-:W-:Y:S01]  /*2ce0*/  SHF.R.U32.HI R2, RZ, 0x1, R6 ;  /* 0x00000001ff027819 */ /* 0x000fe20000011606 */
[----:B------:R-:W-:Y:S03]  /*2cf0*/  BSSY.RECONVERGENT B0, `(.L_x_1827) ;  /* 0x000000c000007945 */ /* 0x000fe60003800200 */
[----:B------:R-:W-:-:S07]  /*2d00*/  LEA R6, R9, R2, 0x6 ;  /* 0x0000000209067211 */ /* 0x000fce00078e30ff */
        /* <DEDUP_REMOVED lines=10> */
.L_x_1828:
[----:B------:R-:W-:Y:S05]  /*2db0*/  BSYNC.RECONVERGENT B0 ;  /* 0x0000000000007941 */ /* 0x000fea0003800200 */
.L_x_1827:
        /* <DEDUP_REMOVED lines=33> */
[----:B0-----:R-:W-:Y:S01]  /*2fd0*/  IMAD R2, R17, UR38, RZ ;  /* 0x0000002611027c24 */ /* 0x001fe2000f8e02ff */
[----:B------:R-:W-:Y:S06]  /*2fe0*/  @P0 EXIT ;  /* 0x000000000000094d */ /* 0x000fec0003800000 */
[----:B------:R-:W0:Y:S01]  /*2ff0*/  LDCU.64 UR4, c[0x0][0x390] ;  /* 0x00007200ff0477ac */ /* 0x000e220008000a00 */
[----:B------:R-:W-:Y:S01]  /*3000*/  IMAD.SHL.U32 R2, R2, 0x40, RZ ;  /* 0x0000004002027824 */ /* 0x000fe200078e00ff */
[----:B------:R-:W-:Y:S01]  /*3010*/  SHF.R.U32.HI R5, RZ, 0x1, R5 ;  /* 0x00000001ff057819 */ /* 0x000fe20000011605 */
        /* <DEDUP_REMOVED lines=10> */
[----:B0-----:R-:W-:-:S04]  /*30c0*/  LEA R2, P0, R19, UR4, 0x1 ;  /* 0x0000000413027c11 */ /* 0x001fc8000f8008ff */
[--C-:B------:R-:W-:Y:S02]  /*30d0*/  LEA.HI.X R3, R19, UR5, R6.reuse, 0x1, P0 ;  /* 0x0000000513037c11 */ /* 0x100fe400080f0c06 */
[----:B------:R-:W-:-:S03]  /*30e0*/  PRMT R6, R4, 0x7632, R6 ;  /* 0x0000763204067816 */ /* 0x000fc60000000006 */
[----:B------:R-:W-:Y:S04]  /*30f0*/  STG.E.U16 desc[UR36][R2.64], R0 ;  /* 0x0000000002007986 */ /* 0x000fe8000c101524 */
[----:B------:R-:W-:Y:S04]  /*3100*/  STG.E.U16 desc[UR36][R2.64+0x20], R5 ;  /* 0x0000200502007986 */ /* 0x000fe8000c101524 */
[----:B------:R-:W-:Y:S04]  /*3110*/  STG.E.U16 desc[UR36][R2.64+0x40], R4 ;  /* 0x0000400402007986 */ /* 0x000fe8000c101524 */
[----:B------:R-:W-:Y:S01]  /*3120*/  STG.E.U16 desc[UR36][R2.64+0x60], R6 ;  /* 0x0000600602007986 */ /* 0x000fe2000c101524 */
[----:B------:R-:W-:Y:S05]  /*3130*/  EXIT ;  /* 0x000000000000794d */ /* 0x000fea0003800000 */
.L_x_1797:
        /* <DEDUP_REMOVED lines=16> */
.L_x_1829:
[----:B------:R-:W-:Y:S05]  /*3240*/  EXIT ;  /* 0x000000000000794d */ /* 0x000fea0003800000 */
.L_x_1799:
[----:B------:R-:W-:Y:S02]  /*3250*/  HFMA2 R12, -RZ, RZ, 0, 9.5367431640625e-07 ;  /* 0x00000010ff0c7431 */ /* 0x000fe400000001ff */
[----:B------:R-:W-:Y:S01]  /*3260*/  IMAD.MOV.U32 R11, RZ, RZ, 0x1f ;  /* 0x0000001fff0b7424 */ /* 0x000fe200078e00ff */
[----:B------:R-:W-:-:S07]  /*3270*/  MOV R15, 0xffffffff ;  /* 0xffffffff000f7802 */ /* 0x000fce0000000f00 */
[----:B------:R-:W-:Y:S05]  /*3280*/  WARPSYNC.COLLECTIVE R15, `(.L_x_1830) ;  /* 0x000000000f087348 */ /* 0x000fea0003c00000 */
[----:B------:R0:W1:Y:S02]  /*3290*/  SHFL.BFLY P6, R14, R13, R12, R11 ;  /* 0x0c00000c0d0e7389 */ /* 0x00006400000c000b */
[----:B01----:R-:W-:Y:S05]  /*32a0*/  ENDCOLLECTIVE ;  /* 0x000000000000791b */ /* 0x003fea0003800000 */
.L_x_1830:
[----:B------:R-:W-:Y:S01]  /*32b0*/  IMAD.MOV.U32 R12, RZ, RZ, 0x8 ;  /* 0x00000008ff0c7424 */ /* 0x000fe200078e00ff */
[----:B------:R-:W-:-:S04]  /*32c0*/  FMNMX.FTZ R0, R14, -3.40282346638528859812e+38, !PT ;  /* 0xff7fffff0e007809 */ /* 0x000fc80007810000 */
[----:B------:R-:W-:-:S07]  /*32d0*/  MOV R13, R0 ;  /* 0x00000000000d7202 */ /* 0x000fce0000000f00 */
[----:B------:R-:W-:Y:S05]  /*32e0*/  WARPSYNC.COLLECTIVE R15, `(.L_x_1831) ;  /* 0x000000000f087348 */ /* 0x000fea0003c00000 */
[----:B------:R0:W1:Y:S02]  /*32f0*/  SHFL.BFLY P6, R14, R13, R12, R11 ;  /* 0x0c00000c0d0e7389 */ /* 0x00006400000c000b */
[----:B01----:R-:W-:Y:S05]  /*3300*/  ENDCOLLECTIVE ;  /* 0x000000000000791b */ /* 0x003fea0003800000 */
.L_x_1831:
[----:B------:R-:W-:Y:S01]  /*3310*/  HFMA2 R12, -RZ, RZ, 0, 2.384185791015625e-07 ;  /* 0x00000004ff0c7431 */ /* 0x000fe200000001ff */
[----:B------:R-:W-:-:S04]  /*3320*/  FMNMX.FTZ R2, R0, R14, !PT ;  /* 0x0000000e00027209 */ /* 0x000fc80007810000 */
[----:B------:R-:W-:-:S07]  /*3330*/  MOV R13, R2 ;  /* 0x00000002000d7202 */ /* 0x000fce0000000f00 */
[----:B------:R-:W-:Y:S05]  /*3340*/  WARPSYNC.COLLECTIVE R15, `(.L_x_1832) ;  /* 0x000000000f087348 */ /* 0x000fea0003c00000 */
[----:B------:R0:W1:Y:S02]  /*3350*/  SHFL.BFLY P6, R14, R13, R12, R11 ;  /* 0x0c00000c0d0e7389 */ /* 0x00006400000c000b */
[----:B01----:R-:W-:Y:S05]  /*3360*/  ENDCOLLECTIVE ;  /* 0x000000000000791b */ /* 0x003fea0003800000 */
.L_x_1832:
[----:B------:R-:W-:Y:S02]  /*3370*/  MOV R12, 0x2 ;  /* 0x00000002000c7802 */ /* 0x000fe40000000f00 */
[----:B------:R-:W-:-:S05]  /*3380*/  FMNMX.FTZ R3, R2, R14, !PT ;  /* 0x0000000e02037209 */ /* 0x000fca0007810000 */
[----:B------:R-:W-:-:S07]  /*3390*/  IMAD.MOV.U32 R13, RZ, RZ, R3 ;  /* 0x000000ffff0d7224 */ /* 0x000fce00078e0003 */
[----:B------:R-:W-:Y:S05]  /*33a0*/  WARPSYNC.COLLECTIVE R15, `(.L_x_1833) ;  /* 0x000000000f087348 */ /* 0x000fea0003c00000 */
[----:B------:R0:W1:Y:S02]  /*33b0*/  SHFL.BFLY P6, R14, R13, R12, R11 ;  /* 0x0c00000c0d0e7389 */ /* 0x00006400000c000b */
[----:B01----:R-:W-:Y:S05]  /*33c0*/  ENDCOLLECTIVE ;  /* 0x000000000000791b */ /* 0x003fea0003800000 */
.L_x_1833:
[----:B------:R-:W-:Y:S05]  /*33d0*/  BRA `(.L_x_1834) ;  /* 0xffffffd800087947 */ /* 0x000fea000383ffff */
.L_x_1826:
[----:B--23--:R-:W-:Y:S02]  /*33e0*/  HFMA2 R13, -RZ, RZ, 0, 0 ;  /* 0x00000000ff0d7431 */ /* 0x00cfe400000001ff */
[----:B------:R-:W-:Y:S01]  /*33f0*/  IMAD.MOV.U32 R12, RZ, RZ, 0x1 ;  /* 0x00000001ff0c7424 */ /* 0x000fe200078e00ff */
[----:B------:R-:W-:Y:S02]  /*3400*/  MOV R11, 0x1f ;  /* 0x0000001f000b7802 */ /* 0x000fe40000000f00 */
[----:B------:R-:W-:-:S07]  /*3410*/  MOV R15, 0xffffffff ;  /* 0xffffffff000f7802 */ /* 0x000fce0000000f00 */
[----:B01----:R-:W-:Y:S05]  /*3420*/  WARPSYNC.COLLECTIVE R15, `(.L_x_1835) ;  /* 0x000000000f087348 */ /* 0x003fea0003c00000 */
[----:B------:R2:W3:Y:S02]  /*3430*/  SHFL.BFLY P6, R14, R13, R12, R11 ;  /* 0x0c00000c0d0e7389 */ /* 0x0004e400000c000b */
[----:B0123--:R-:W-:Y:S05]  /*3440*/  ENDCOLLECTIVE ;  /* 0x000000000000791b */ /* 0x00ffea0003800000 */
.L_x_1835:
[----:B------:R-:W-:-:S07]  /*3450*/  IMAD.MOV.U32 R0, RZ, RZ, R14 ;  /* 0x000000ffff007224 */ /* 0x000fce00078e000e */
[----:B------:R-:W-:Y:S05]  /*3460*/  WARPSYNC.COLLECTIVE R15, `(.L_x_1836) ;  /* 0x000000000f087348 */ /* 0x000fea0003c00000 */
[----:B------:R0:W1:Y:S02]  /*3470*/  SHFL.BFLY P6, R14, R13, R12, R11 ;  /* 0x0c00000c0d0e7389 */ /* 0x00006400000c000b */
[----:B01----:R-:W-:Y:S05]  /*3480*/  ENDCOLLECTIVE ;  /* 0x000000000000791b */ /* 0x003fea0003800000 */
.L_x_1836:
[----:B------:R-:W-:Y:S01]  /*3490*/  FADD.FTZ R0, RZ, R0 ;  /* 0x00000000ff007221 */ /* 0x000fe20000010000 */
[----:B------:R-:W-:-:S07]  /*34a0*/  MOV R2, R14 ;  /* 0x0000000e00027202 */ /* 0x000fce0000000f00 */
[----:B------:R-:W-:Y:S05]  /*34b0*/  WARPSYNC.COLLECTIVE R15, `(.L_x_1837) ;  /* 0x000000000f087348 */ /* 0x000fea0003c00000 */
[----:B------:R0:W1:Y:S02]  /*34c0*/  SHFL.BFLY P6, R14, R13, R12, R11 ;  /* 0x0c00000c0d0e7389 */ /* 0x00006400000c000b */
[----:B01----:R-:W-:Y:S05]  /*34d0*/  ENDCOLLECTIVE ;  /* 0x000000000000791b */ /* 0x003fea0003800000 */
.L_x_1837:
[----:B------:R-:W-:Y:S01]  /*34e0*/  FADD.FTZ R3, RZ, R2 ;  /* 0x00000002ff037221 */ /* 0x000fe20000010000 */
[----:B------:R-:W-:-:S07]  /*34f0*/  MOV R4, R14 ;  /* 0x0000000e00047202 */ /* 0x000fce0000000f00 */
[----:B------:R-:W-:Y:S05]  /*3500*/  WARPSYNC.COLLECTIVE R15, `(.L_x_1838) ;  /* 0x000000000f087348 */ /* 0x000fea0003c00000 */
[----:B------:R0:W1:Y:S02]  /*3510*/  SHFL.BFLY P6, R14, R13, R12, R11 ;  /* 0x0c00000c0d0e7389 */ /* 0x00006400000c000b */
[----:B01----:R-:W-:Y:S05]  /*3520*/  ENDCOLLECTIVE ;  /* 0x000000000000791b */ /* 0x003fea0003800000 */
.L_x_1838:
[----:B------:R-:W-:Y:S01]  /*3530*/  FADD.FTZ R4, RZ, R4 ;  /* 0x00000004ff047221 */ /* 0x000fe20000010000 */
[----:B------:R-:W-:Y:S06]  /*3540*/  BRA `(.L_x_1839) ;  /* 0xfffffff400cc7947 */ /* 0x000fec000383ffff */
.L_x_1840:
        /* <DEDUP_REMOVED lines=11> */
.L_x_27191:


//--------------------- .text._ZN4vllm25paged_attention_v2_kernelI13__nv_bfloat16hLi32ELi16ELi128ELNS_18Fp8KVCacheDataTypeE2ELb1ELi512EEEvPfS3_PT_PKS4_PKT0_SA_ifPKiSC_iPKfiiiSE_SE_iiiii --------------------------
	.section	.text._ZN4vllm25paged_attention_v2_kernelI13__nv_bfloat16hLi32ELi16ELi128ELNS_18Fp8KVCacheDataTypeE2ELb1ELi512EEEvPfS3_PT_PKS4_PKT0_SA_ifPKiSC_iPKfiiiSE_SE_iiiii,"ax",@progbits
	.align	128
        .global         _ZN4vllm25paged_attention_v2_kernelI13__nv_bfloat16hLi32ELi16ELi128ELNS_18Fp8KVCacheDataTypeE2ELb1ELi512EEEvPfS3_PT_PKS4_PKT0_SA_ifPKiSC_iPKfiiiSE_SE_iiiii
        .type           _ZN4vllm25paged_attention_v2_kernelI13__nv_bfloat16hLi32ELi16ELi128ELNS_18Fp8KVCacheDataTypeE2ELb1ELi512EEEvPfS3_PT_PKS4_PKT0_SA_ifPKiSC_iPKfiiiSE_SE_iiiii,@function
        .size           _ZN4vllm25paged_attention_v2_kernelI13__nv_bfloat16hLi32ELi16ELi128ELNS_18Fp8KVCacheDataTypeE2ELb1ELi512EEEvPfS3_PT_PKS4_PKT0_SA_ifPKiSC_iPKfiiiSE_SE_iiiii,(.L_x_27192 - _ZN4vllm25paged_attention_v2_kernelI13__nv_bfloat16hLi32ELi16ELi128ELNS_18Fp8KVCacheDataTypeE2ELb1ELi512EEEvPfS3_PT_PKS4_PKT0_SA_ifPKiSC_iPKfiiiSE_SE_iiiii)
        .other          _ZN4vllm25paged_attention_v2_kernelI13__nv_bfloat16hLi32ELi16ELi128ELNS_18Fp8KVCacheDataTypeE2ELb1ELi512EEEvPfS3_PT_PKS4_PKT0_SA_ifPKiSC_iPKfiiiSE_SE_iiiii,@"STO_CUDA_ENTRY STV_DEFAULT"
_ZN4vllm25paged_attention_v2_kernelI13__nv_bfloat16hLi32ELi16ELi128ELNS_18Fp8KVCacheDataTypeE2ELb1ELi512EEEvPfS3_PT_PKS4_PKT0_SA_ifPKiSC_iPKfiiiSE_SE_iiiii:
.text._ZN4vllm25paged_attention_v2_kernelI13__nv_bfloat16hLi32ELi16ELi128ELNS_18Fp8KVCacheDataTypeE2ELb1ELi512EEEvPfS3_PT_PKS4_PKT0_SA_ifPKiSC_iPKfiiiSE_SE_iiiii:
        /* <DEDUP_REMOVED lines=18> */
[----:B0-----:R-:W-:-:S04]  /*0120*/  IABS R4, R2 ;  /* 0x0000000200047213 */ /* 0x001fc80000000000 */
[----:B------:R-:W0:Y:S03]  /*0130*/  I2F.RP R5, R4 ;  /* 0x0000000400057306 */ /* 0x000e260000209400 */
[----:B------:R-:W-:Y:S01]  /*0140*/  BAR.SYNC.DEFER_BLOCKING 0x0 ;  /* 0x0000000000007b1d */ /* 0x000fe20000010000 */
[----:B----4-:R-:W-:-:S05]  /*0150*/  ISETP.GE.AND P1, PT, R9, RZ, PT ;  /* 0x000000ff0900720c */ /* 0x010fca0003f26270 */
[----:B0-----:R-:W0:Y:S02]  /*0160*/  MUFU.RCP R5, R5 ;  /* 0x0000000500057308 */ /* 0x001e240000001000 */
[----:B0-----:R-:W-:-:S06]  /*0170*/  VIADD R6, R5, 0xffffffe ;  /* 0x0ffffffe05067836 */ /* 0x001fcc0000000000 */
[----:B------:R0:W4:Y:S02]  /*0180*/  F2I.FTZ.U32.TRUNC.NTZ R7, R6 ;  /* 0x0000000600077305 */ /* 0x000124000021f000 */
[----:B0-----:R-:W-:Y:S02]  /*0190*/  HFMA2 R6, -RZ, RZ, 0, 0 ;  /* 0x00000000ff067431 */ /* 0x001fe400000001ff */
[----:B----4-:R-:W-:-:S04]  /*01a0*/  IMAD R0, R7, R4, RZ ;  /* 0x0000000407007224 */ /* 0x010fc800078e02ff */
[----:B------:R-:W-:-:S04]  /*01b0*/  IMAD.MOV R13, RZ, RZ, -R0 ;  /* 0x000000ffff0d7224 */ /* 0x000fc800078e0a00 */
[----:B------:R-:W-:Y:S02]  /*01c0*/  IMAD.HI.U32 R0, R7, R13, R6 ;  /* 0x0000000d07007227 */ /* 0x000fe400078e0006 */
[----:B------:R-:W3:Y:S02]  /*01d0*/  @P1 LDC R13, c[0x0][0x3f8] ;  /* 0x0000fe00ff0d1b82 */ /* 0x000ee40000000800 */
[----:B------:R-:W-:Y:S02]  /*01e0*/  IMAD.MOV.U32 R7, RZ, RZ, R8 ;  /* 0x000000ffff077224 */ /* 0x000fe400078e0008 */
[----:B------:R-:W-:Y:S02]  /*01f0*/  IMAD.SHL.U32 R8, R22, 0x20, RZ ;  /* 0x0000002016087824 */ /* 0x000fe400078e00ff */
[----:B------:R-:W-:-:S05]  /*0200*/  IMAD.HI.U32 R12, R0, R7, RZ ;  /* 0x00000007000c7227 */ /* 0x000fca00078e00ff */
[----:B------:R-:W-:-:S05]  /*0210*/  IADD3 R5, PT, PT, -R12, RZ, RZ ;  /* 0x000000ff0c057210 */ /* 0x000fca0007ffe1ff */
[----:B------:R-:W-:Y:S01]  /*0220*/  IMAD R5, R4, R5, R7 ;  /* 0x0000000504057224 */ /* 0x000fe200078e0207 */
[----:B-1----:R-:W-:-:S04]  /*0230*/  SHF.R.U32.HI R7, RZ, 0x5, R17 ;  /* 0x00000005ff077819 */ /* 0x002fc80000011611 */
[----:B------:R-:W-:Y:S02]  /*0240*/  ISETP.GT.U32.AND P3, PT, R4, R5, PT ;  /* 0x000000050400720c */ /* 0x000fe40003f64070 */
[----:B------:R-:W-:-:S11]  /*0250*/  IADD3 R6, PT, PT, R8, R7, RZ ;  /* 0x0000000708067210 */ /* 0x000fd60007ffe0ff */
[----:B------:R-:W-:Y:S01]  /*0260*/  @!P3 IMAD.IADD R5, R5, 0x1, -R4 ;  /* 0x000000010505b824 */ /* 0x000fe200078e0a04 */
[----:B------:R-:W-:Y:S02]  /*0270*/  @!P3 IADD3 R12, PT, PT, R12, 0x1, RZ ;  /* 0x000000010c0cb810 */ /* 0x000fe40007ffe0ff */
[----:B------:R-:W-:Y:S02]  /*0280*/  ISETP.NE.AND P3, PT, R2, RZ, PT ;  /* 0x000000ff0200720c */ /* 0x000fe40003f65270 */
[----:B------:R-:W-:Y:S02]  /*0290*/  ISETP.GE.U32.AND P0, PT, R5, R4, PT ;  /* 0x000000040500720c */ /* 0x000fe40003f06070 */
[----:B------:R-:W-:Y:S02]  /*02a0*/  LOP3.LUT R5, R3, R2, RZ, 0x3c, !PT ;  /* 0x0000000203057212 */ /* 0x000fe400078e3cff */
[----:B------:R-:W-:Y:S02]  /*02b0*/  IADD3 R3, PT, PT, R10, 0xf, RZ ;  /* 0x0000000f0a037810 */ /* 0x000fe40007ffe0ff */
[----:B------:R-:W-:-:S02]  /*02c0*/  ISETP.GE.AND P2, PT, R5, RZ, PT ;  /* 0x000000ff0500720c */ /* 0x000fc40003f46270 */
[----:B------:R-:W-:-:S04]  /*02d0*/  SHF.R.U32.HI R3, RZ, 0x4, R3 ;  /* 0x00000004ff037819 */ /* 0x000fc80000011603 */
[----:B------:R-:W-:Y:S01]  /*02e0*/  VIADDMNMX.U32 R5, R8, 0x20, R3, PT ;  /* 0x0000002008057846 */ /* 0x000fe20003800003 */
[----:B------:R-:W-:-:S03]  /*02f0*/  @P0 VIADD R12, R12, 0x1 ;  /* 0x000000010c0c0836 */ /* 0x000fc60000000000 */
[----:B------:R-:W-:Y:S01]  /*0300*/  ISETP.GE.U32.AND P0, PT, R6, R5, PT ;  /* 0x000000050600720c */ /* 0x000fe20003f06070 */
[----:B------:R-:W-:Y:S01]  /*0310*/  IMAD.IADD R8, R5, 0x1, -R8 ;  /* 0x0000000105087824 */ /* 0x000fe200078e0a08 */
[----:B------:R-:W-:-:S03]  /*0320*/  MOV R7, R12 ;  /* 0x0000000c00077202 */ /* 0x000fc60000000f00 */
[----:B------:R-:W-:Y:S01]  /*0330*/  IMAD R3, R8, 0x10, R11 ;  /* 0x0000001008037824 */ /* 0x000fe200078e020b */
[----:B------:R-:W-:Y:S01]  /*0340*/  @!P2 IADD3 R7, PT, PT, -R7, RZ, RZ ;  /* 0x000000ff0707a210 */ /* 0x000fe20007ffe1ff */
[----:B---3--:R-:W-:Y:S01]  /*0350*/  @P1 IMAD R8, R18, R13, R19 ;  /* 0x0000000d12081224 */ /* 0x008fe200078e0213 */
[----:B------:R-:W-:Y:S02]  /*0360*/  @!P3 LOP3.LUT R7, RZ, R2, RZ, 0x33, !PT ;  /* 0x00000002ff07b212 */ /* 0x000fe400078e33ff */
[----:B------:R-:W-:Y:S01]  /*0370*/  VIMNMX R10, PT, PT, R10, R3, PT ;  /* 0x000000030a0a7248 */ /* 0x000fe20003fe0100 */
[----:B------:R-:W-:Y:S01]  /*0380*/  @P1 IMAD R8, R8, R9, 0x1 ;  /* 0x0000000108081424 */ /* 0x000fe200078e0209 */
        /* <DEDUP_REMOVED lines=31> */
[----:B0-----:R-:W-:-:S06]  /*0580*/  IADD3 R2, PT, PT, R14, 0xffffffe, RZ ;  /* 0x0ffffffe0e027810 */ /* 0x001fcc0007ffe0ff */
[----:B------:R0:W1:Y:S02]  /*0590*/  F2I.FTZ.U32.TRUNC.NTZ R3, R2 ;  /* 0x0000000200037305 */ /* 0x000064000021f000 */
[----:B0-----:R-:W-:Y:S01]  /*05a0*/  MOV R2, RZ ;  /* 0x000000ff00027202 */ /* 0x001fe20000000f00 */
[----:B-1----:R-:W-:-:S04]  /*05b0*/  IMAD.MOV R15, RZ, RZ, -R3 ;  /* 0x000000ffff0f7224 */ /* 0x002fc800078e0a03 */
[----:B------:R-:W-:-:S04]  /*05c0*/  IMAD R15, R15, R12, RZ ;  /* 0x0000000c0f0f7224 */ /* 0x000fc800078e02ff */
[----:B------:R-:W-:Y:S02]  /*05d0*/  IMAD.HI.U32 R3, R3, R15, R2 ;  /* 0x0000000f03037227 */ /* 0x000fe400078e0002 */
[----:B------:R-:W0:Y:S02]  /*05e0*/  LDC R2, c[0x0][0x3f8] ;  /* 0x0000fe00ff027b82 */ /* 0x000e240000000800 */
[----:B------:R-:W-:Y:S02]  /*05f0*/  IMAD.MOV R15, RZ, RZ, -R20 ;  /* 0x000000ffff0f7224 */ /* 0x000fe400078e0a14 */
        /* <DEDUP_REMOVED lines=15> */
.L_x_1841:
        /* <DEDUP_REMOVED lines=8> */
[----:B------:R-:W-:-:S05]  /*0770*/  LOP3.LUT R2, R2, 0xf, RZ, 0xc0, !PT ;  /* 0x0000000f02027812 */ /* 0x000fca00078ec0ff */
[----:B------:R-:W-:Y:S01]  /*0780*/  IMAD.IADD R11, R2, 0x1, -R11 ;  /* 0x00000001020b7824 */ /* 0x000fe200078e0a0b */
[----:B------:R-:W2:Y:S01]  /*0790*/  LDC R12, c[0x0][0x404] ;  /* 0x00010100ff0c7b82 */ /* 0x000ea20000000800 */
[----:B------:R-:W-:Y:S01]  /*07a0*/  HFMA2 R2, -RZ, RZ, 0, 0 ;  /* 0x00000000ff027431 */ /* 0x000fe200000001ff */
[----:B0-----:R-:W-:Y:S02]  /*07b0*/  IABS R13, R21 ;  /* 0x00000015000d7213 */ /* 0x001fe40000000000 */
[----:B------:R-:W-:Y:S02]  /*07c0*/  ISETP.NE.AND P1, PT, R21, RZ, PT ;  /* 0x000000ff1500720c */ /* 0x000fe40003f25270 */
[----:B------:R-:W0:Y:S01]  /*07d0*/  I2F.RP R4, R13 ;  /* 0x0000000d00047306 */ /* 0x000e220000209400 */
[----:B--2---:R-:W-:-:S07]  /*07e0*/  ISETP.NE.AND P2, PT, R12, RZ, PT ;  /* 0x000000ff0c00720c */ /* 0x004fce0003f45270 */
[----:B0-----:R-:W0:Y:S02]  /*07f0*/  MUFU.RCP R4, R4 ;  /* 0x0000000400047308 */ /* 0x001e240000001000 */
[----:B0-----:R-:W-:Y:S01]  /*0800*/  VIADD R3, R4, 0xffffffe ;  /* 0x0ffffffe04037836 */ /* 0x001fe20000000000 */
[----:B------:R-:W-:-:S05]  /*0810*/  IABS R4, R12 ;  /* 0x0000000c00047213 */ /* 0x000fca0000000000 */
[----:B------:R-:W0:Y:S02]  /*0820*/  F2I.FTZ.U32.TRUNC.NTZ R3, R3 ;  /* 0x0000000300037305 */ /* 0x000e24000021f000 */
[----:B0-----:R-:W-:-:S05]  /*0830*/  IADD3 R16, PT, PT, RZ, -R3, RZ ;  /* 0x80000003ff107210 */ /* 0x001fca0007ffe0ff */
[----:B------:R-:W-:Y:S02]  /*0840*/  IMAD R15, R16, R13, RZ ;  /* 0x0000000d100f7224 */ /* 0x000fe400078e02ff */
[----:B------:R-:W-:Y:S02]  /*0850*/  IMAD.MOV.U32 R16, RZ, RZ, R6 ;  /* 0x000000ffff107224 */ /* 0x000fe400078e0006 */
[----:B------:R-:W-:Y:S01]  /*0860*/  IMAD.HI.U32 R2, R3, R15, R2 ;  /* 0x0000000f03027227 */ /* 0x000fe200078e0002 */
[----:B-1----:R-:W-:-:S07]  /*0870*/  IADD3 R3, PT, PT, R7, -UR4, RZ ;  /* 0x8000000407037c10 */ /* 0x002fce000fffe0ff */
.L_x_1845:
[----:B------:R-:W-:-:S05]  /*0880*/  IMAD.SHL.U32 R15, R16, 0x10, RZ ;  /* 0x00000010100f7824 */ /* 0x000fca00078e00ff */
        /* <DEDUP_REMOVED lines=10> */
[----:B------:R-:W-:-:S05]  /*0930*/  @P0 VIADD R20, R20, 0x1 ;  /* 0x0000000114140836 */ /* 0x000fca0000000000 */
        /* <DEDUP_REMOVED lines=29> */
.L_x_1843:
[----:B------:R-:W-:Y:S05]  /*0b10*/  BSYNC.RECONVERGENT B6 ;  /* 0x0000000000067941 */ /* 0x000fea0003800200 */
.L_x_1842:
        /* <DEDUP_REMOVED lines=13> */
.L_x_1879:
[----:B------:R-:W2:Y:S01]  /*0bf0*/  S2R R0, SR_CgaCtaId ;  /* 0x0000000000007919 */ /* 0x000ea20000008800 */
[----:B------:R-:W-:Y:S01]  /*0c00*/  ISETP.NE.AND P3, PT, R21, RZ, PT ;  /* 0x000000ff1500720c */ /* 0x000fe20003f65270 */
[----:B------:R-:W-:Y:S05]  /*0c10*/  WARPSYNC.ALL ;  /* 0x0000000000007948 */ /* 0x000fea0003800000 */
[----:B------:R-:W-:Y:S02]  /*0c20*/  MOV R11, 0x400 ;  /* 0x00000400000b7802 */ /* 0x000fe40000000f00 */
[----:B01----:R-:W-:Y:S02]  /*0c30*/  FMNMX.FTZ R3, R3, R14, !PT ;  /* 0x0000000e03037209 */ /* 0x003fe40007810000 */
[----:B--2---:R-:W-:-:S04]  /*0c40*/  LEA R2, R0, R11, 0x18 ;  /* 0x0000000b00027211 */ /* 0x004fc800078ec0ff */
[----:B------:R-:W-:-:S05]  /*0c50*/  LEA R20, R20, R2, 0x2 ;  /* 0x0000000214147211 */ /* 0x000fca00078e10ff */
[----:B------:R-:W-:Y:S01]  /*0c60*/  @!P3 STS [R20], R3 ;  /* 0x000000031400b388 */ /* 0x000fe20000000800 */
[----:B------:R-:W-:Y:S01]  /*0c70*/  BAR.SYNC.DEFER_BLOCKING 0x0 ;  /* 0x0000000000007b1d */ /* 0x000fe20000010000 */
[C---:B------:R-:W-:Y:S01]  /*0c80*/  ISETP.GT.U32.AND P2, PT, R21.reuse, 0x3, PT ;  /* 0x000000031500780c */ /* 0x040fe20003f44070 */
[----:B------:R-:W-:Y:S01]  /*0c90*/  IMAD R21, R21, 0x4, R2 ;  /* 0x0000000415157824 */ /* 0x000fe200078e0202 */
[----:B------:R-:W-:Y:S01]  /*0ca0*/  MOV R2, 0xff7fffff ;  /* 0xff7fffff00027802 */ /* 0x000fe20000000f00 */
[----:B------:R-:W-:Y:S01]  /*0cb0*/  IMAD.MOV.U32 R14, RZ, RZ, RZ ;  /* 0x000000ffff0e7224 */ /* 0x000fe200078e00ff */
[----:B------:R-:W-:Y:S01]  /*0cc0*/  ISETP.GE.AND P1, PT, R16, R9, PT ;  /* 0x000000091000720c */ /* 0x000fe20003f26270 */
[----:B------:R-:W-:Y:S08]  /*0cd0*/  BSSY.RECONVERGENT B0, `(.L_x_1847) ;  /* 0x00000ea000007945 */ /* 0x000ff00003800200 */
[----:B------:R-:W0:Y:S04]  /*0ce0*/  @!P2 LDS R2, [R21] ;  /* 0x000000001502a984 */ /* 0x000e280000000800 */
[----:B0-----:R-:W0:Y:S02]  /*0cf0*/  SHFL.BFLY PT, R3, R2, 0x2, 0x1f ;  /* 0x0c401f0002037f89 */ /* 0x001e2400000e0000 */
[----:B0-----:R-:W-:-:S05]  /*0d00*/  FMNMX.FTZ R3, R3, R2, !PT ;  /* 0x0000000203037209 */ /* 0x001fca0007810000 */
[----:B------:R-:W0:Y:S02]  /*0d10*/  SHFL.BFLY PT, R12, R3, 0x1, 0x1f ;  /* 0x0c201f00030c7f89 */ /* 0x000e2400000e0000 */
[----:B0-----:R-:W-:-:S05]  /*0d20*/  FMNMX.FTZ R12, R3, R12, !PT ;  /* 0x0000000c030c7209 */ /* 0x001fca0007810000 */
[----:B------:R0:W1:Y:S01]  /*0d30*/  SHFL.IDX PT, R13, R12, RZ, 0x1f ;  /* 0x00001fff0c0d7589 */ /* 0x00006200000e0000 */
[----:B------:R-:W-:Y:S05]  /*0d40*/  @P1 BRA `(.L_x_1848) ;  /* 0x0000000c00881947 */ /* 0x000fea0003800000 */
[----:B------:R-:W-:Y:S01]  /*0d50*/  LOP3.LUT R3, RZ, R16, RZ, 0x33, !PT ;  /* 0x00000010ff037212 */ /* 0x000fe200078e33ff */
[----:B------:R-:W-:Y:S01]  /*0d60*/  IMAD.SHL.U32 R2, R22, 0x200, RZ ;  /* 0x0000020016027824 */ /* 0x000fe200078e00ff */
[----:B------:R-:W-:Y:S01]  /*0d70*/  BSSY.RECONVERGENT B1, `(.L_x_1849) ;  /* 0x000001c000017945 */ /* 0x000fe20003800200 */
[----:B------:R-:W-:Y:S01]  /*0d80*/  IMAD.MOV.U32 R14, RZ, RZ, RZ ;  /* 0x000000ffff0e7224 */ /* 0x000fe200078e00ff */
[----:B------:R-:W-:-:S04]  /*0d90*/  IADD3 R3, PT, PT, R10, R3, RZ ;  /* 0x000000030a037210 */ /* 0x000fc80007ffe0ff */
[----:B0-----:R-:W-:Y:S02]  /*0da0*/  LOP3.LUT R12, R3, 0x180, RZ, 0xc0, !PT ;  /* 0x00000180030c7812 */ /* 0x001fe400078ec0ff */
        /* <DEDUP_REMOVED lines=13> */
.L_x_1851:
[----:B------:R-:W1:Y:S01]  /*0e80*/  LDS R24, [R2] ;  /* 0x0000000002187984 */ /* 0x000e620000000800 */
[----:B------:R-:W-:Y:S01]  /*0e90*/  IADD3 R3, PT, PT, R3, 0x1, RZ ;  /* 0x0000000103037810 */ /* 0x000fe20007ffe0ff */
[----:B------:R-:W-:-:S03]  /*0ea0*/  VIADD R12, R12, 0x80 ;  /* 0x000000800c0c7836 */ /* 0x000fc60000000000 */
[----:B------:R-:W-:Y:S01]  /*0eb0*/  ISETP.NE.AND P4, PT, R3, RZ, PT ;  /* 0x000000ff0300720c */ /* 0x000fe20003f85270 */
[----:B-1----:R-:W-:-:S04]  /*0ec0*/  FADD.FTZ R24, -R13, R24 ;  /* 0x000000180d187221 */ /* 0x002fc80000010100 */
[----:B------:R-:W-:-:S04]  /*0ed0*/  FMUL.FTZ R24, R24, 1.4426950216293334961 ;  /* 0x3fb8aa3b18187820 */ /* 0x000fc80000410000 */
[----:B------:R-:W0:Y:S02]  /*0ee0*/  MUFU.EX2 R15, R24 ;  /* 0x00000018000f7308 */ /* 0x000e240000000800 */
[----:B0-----:R0:W-:Y:S01]  /*0ef0*/  STS [R2], R15 ;  /* 0x0000000f02007388 */ /* 0x0011e20000000800 */
[----:B------:R-:W-:Y:S01]  /*0f00*/  FADD.FTZ R14, R15, R14 ;  /* 0x0000000e0f0e7221 */ /* 0x000fe20000010000 */
[----:B0-----:R-:W-:Y:S01]  /*0f10*/  IADD3 R2, PT, PT, R2, 0x200, RZ ;  /* 0x0000020002027810 */ /* 0x001fe20007ffe0ff */
[----:B------:R-:W-:Y:S06]  /*0f20*/  @P4 BRA `(.L_x_1851) ;  /* 0xfffffffc00d44947 */ /* 0x000fec000383ffff */
.L_x_1850:
[----:B------:R-:W-:Y:S05]  /*0f30*/  BSYNC.RECONVERGENT B1 ;  /* 0x0000000000017941 */ /* 0x000fea0003800200 */
.L_x_1849:
        /* <DEDUP_REMOVED lines=12> */
.L_x_1854:
[----:B------:R-:W1:Y:S01]  /*1000*/  LDS R26, [R2+-0x400] ;  /* 0xfffc0000021a7984 */ /* 0x000e620000000800 */
[----:B------:R-:W-:-:S03]  /*1010*/  IADD3 R12, PT, PT, R12, 0x800, RZ ;  /* 0x000008000c0c7810 */ /* 0x000fc60007ffe0ff */
[----:B------:R-:W0:Y:S01]  /*1020*/  LDS R28, [R2+-0x200] ;  /* 0xfffe0000021c7984 */ /* 0x000e220000000800 */
[----:B------:R-:W-:-:S03]  /*1030*/  ISETP.GE.AND P4, PT, R12, R3, PT ;  /* 0x000000030c00720c */ /* 0x000fc60003f86270 */
[----:B------:R-:W2:Y:S04]  /*1040*/  LDS R25, [R2] ;  /* 0x0000000002197984 */ /* 0x000ea80000000800 */
[----:B------:R-:W3:Y:S01]  /*1050*/  LDS R24, [R2+0x200] ;  /* 0x0002000002187984 */ /* 0x000ee20000000800 */
[----:B-1----:R-:W-:-:S04]  /*1060*/  FADD.FTZ R26, -R13, R26 ;  /* 0x0000001a0d1a7221 */ /* 0x002fc80000010100 */
[----:B------:R-:W-:Y:S01]  /*1070*/  FMUL.FTZ R15, R26, 1.4426950216293334961 ;  /* 0x3fb8aa3b1a0f7820 */ /* 0x000fe20000410000 */
[C---:B0-----:R-:W-:Y:S01]  /*1080*/  FADD.FTZ R28, -R13.reuse, R28 ;  /* 0x0000001c0d1c7221 */ /* 0x041fe20000010100 */
[----:B------:R-:W0:Y:S01]  /*1090*/  LDS R26, [R2+0x400] ;  /* 0x00040000021a7984 */ /* 0x000e220000000800 */
[----:B--2---:R-:W-:Y:S02]  /*10a0*/  FADD.FTZ R25, -R13, R25 ;  /* 0x000000190d197221 */ /* 0x004fe40000010100 */
[----:B------:R-:W-:Y:S01]  /*10b0*/  FMUL.FTZ R28, R28, 1.4426950216293334961 ;  /* 0x3fb8aa3b1c1c7820 */ /* 0x000fe20000410000 */
[----:B------:R-:W1:Y:S01]  /*10c0*/  MUFU.EX2 R15, R15 ;  /* 0x0000000f000f7308 */ /* 0x000e620000000800 */
[----:B------:R-:W-:Y:S01]  /*10d0*/  FMUL.FTZ R27, R25, 1.4426950216293334961 ;  /* 0x3fb8aa3b191b7820 */ /* 0x000fe20000410000 */
[----:B---3--:R-:W-:Y:S02]  /*10e0*/  FADD.FTZ R24, -R13, R24 ;  /* 0x000000180d187221 */ /* 0x008fe40000010100 */
[----:B------:R2:W3:Y:S02]  /*10f0*/  MUFU.EX2 R29, R28 ;  /* 0x0000001c001d7308 */ /* 0x0004e40000000800 */
[----:B------:R-:W-:-:S02]  /*1100*/  FMUL.FTZ R24, R24, 1.4426950216293334961 ;  /* 0x3fb8aa3b18187820 */ /* 0x000fc40000410000 */
[----:B------:R-:W4:Y:S04]  /*1110*/  MUFU.EX2 R27, R27 ;  /* 0x0000001b001b7308 */ /* 0x000f280000000800 */
[----:B------:R5:W4:Y:S01]  /*1120*/  MUFU.EX2 R25, R24 ;  /* 0x0000001800197308 */ /* 0x000b220000000800 */
[----:B--2---:R-:W2:Y:S01]  /*1130*/  LDS R28, [R2+0x600] ;  /* 0x00060000021c7984 */ /* 0x004ea20000000800 */
[----:B-1----:R-:W-:-:S03]  /*1140*/  FADD.FTZ R14, R15, R14 ;  /* 0x0000000e0f0e7221 */ /* 0x002fc60000010000 */
[----:B------:R1:W-:Y:S01]  /*1150*/  STS [R2+-0x400], R15 ;  /* 0xfffc000f02007388 */ /* 0x0003e20000000800 */
[----:B---3--:R-:W-:-:S03]  /*1160*/  FADD.FTZ R14, R14, R29 ;  /* 0x0000001d0e0e7221 */ /* 0x008fc60000010000 */
[----:B-----5:R-:W3:Y:S01]  /*1170*/  LDS R24, [R2+0xa00] ;  /* 0x000a000002187984 */ /* 0x020ee20000000800 */
[----:B----4-:R-:W-:-:S03]  /*1180*/  FADD.FTZ R14, R14, R27 ;  /* 0x0000001b0e0e7221 */ /* 0x010fc60000010000 */
[----:B------:R-:W-:Y:S01]  /*1190*/  STS [R2], R27 ;  /* 0x0000001b02007388 */ /* 0x000fe20000000800 */
[----:B------:R-:W-:-:S03]  /*11a0*/  FADD.FTZ R14, R14, R25 ;  /* 0x000000190e0e7221 */ /* 0x000fc60000010000 */
[----:B------:R-:W-:Y:S04]  /*11b0*/  STS [R2+0x200], R25 ;  /* 0x0002001902007388 */ /* 0x000fe80000000800 */
[----:B------:R-:W4:Y:S01]  /*11c0*/  LDS R25, [R2+0x800] ;  /* 0x0008000002197984 */ /* 0x000f220000000800 */
[----:B0-----:R-:W-:-:S03]  /*11d0*/  FADD.FTZ R26, -R13, R26 ;  /* 0x0000001a0d1a7221 */ /* 0x001fc60000010100 */
[----:B------:R0:W-:Y:S01]  /*11e0*/  STS [R2+-0x200], R29 ;  /* 0xfffe001d02007388 */ /* 0x0001e20000000800 */
[----:B-1----:R-:W-:-:S06]  /*11f0*/  FMUL.FTZ R15, R26, 1.4426950216293334961 ;  /* 0x3fb8aa3b1a0f7820 */ /* 0x002fcc0000410000 */
[----:B------:R-:W1:Y:S01]  /*1200*/  MUFU.EX2 R15, R15 ;  /* 0x0000000f000f7308 */ /* 0x000e620000000800 */
[----:B--2---:R-:W-:-:S04]  /*1210*/  FADD.FTZ R28, -R13, R28 ;  /* 0x0000001c0d1c7221 */ /* 0x004fc80000010100 */
[----:B------:R-:W-:Y:S01]  /*1220*/  FMUL.FTZ R28, R28, 1.4426950216293334961 ;  /* 0x3fb8aa3b1c1c7820 */ /* 0x000fe20000410000 */
[----:B-1----:R-:W-:Y:S01]  /*1230*/  FADD.FTZ R14, R14, R15 ;  /* 0x0000000f0e0e7221 */ /* 0x002fe20000010000 */
[----:B---3--:R-:W-:Y:S02]  /*1240*/  FADD.FTZ R24, -R13, R24 ;  /* 0x000000180d187221 */ /* 0x008fe40000010100 */
[----:B0-----:R0:W1:Y:S01]  /*1250*/  MUFU.EX2 R29, R28 ;  /* 0x0000001c001d7308 */ /* 0x0010620000000800 */
[----:B------:R-:W-:Y:S01]  /*1260*/  STS [R2+0x400], R15 ;  /* 0x0004000f02007388 */ /* 0x000fe20000000800 */
[----:B------:R-:W-:-:S03]  /*1270*/  FMUL.FTZ R24, R24, 1.4426950216293334961 ;  /* 0x3fb8aa3b18187820 */ /* 0x000fc60000410000 */
[----:B0-----:R-:W0:Y:S01]  /*1280*/  LDS R28, [R2+0xe00] ;  /* 0x000e0000021c7984 */ /* 0x001e220000000800 */
[----:B----4-:R-:W-:Y:S02]  /*1290*/  FADD.FTZ R26, -R13, R25 ;  /* 0x000000190d1a7221 */ /* 0x010fe40000010100 */
[----:B------:R2:W3:Y:S01]  /*12a0*/  MUFU.EX2 R25, R24 ;  /* 0x0000001800197308 */ /* 0x0004e20000000800 */
[----:B-1----:R-:W-:Y:S01]  /*12b0*/  FADD.FTZ R14, R14, R29 ;  /* 0x0000001d0e0e7221 */ /* 0x002fe20000010000 */
[----:B------:R-:W-:Y:S01]  /*12c0*/  FMUL.FTZ R27, R26, 1.4426950216293334961 ;  /* 0x3fb8aa3b1a1b7820 */ /* 0x000fe20000410000 */
[----:B------:R1:W-:Y:S04]  /*12d0*/  STS [R2+0x600], R29 ;  /* 0x0006001d02007388 */ /* 0x0003e80000000800 */
[----:B------:R-:W4:Y:S01]  /*12e0*/  LDS R26, [R2+0xc00] ;  /* 0x000c0000021a7984 */ /* 0x000f220000000800 */
[----:B------:R-:W5:Y:S03]  /*12f0*/  MUFU.EX2 R27, R27 ;  /* 0x0000001b001b7308 */ /* 0x000f660000000800 */
[----:B--2---:R-:W2:Y:S04]  /*1300*/  LDS R24, [R2+0x1200] ;  /* 0x0012000002187984 */ /* 0x004ea80000000800 */
[----:B---3--:R-:W-:Y:S01]  /*1310*/  STS [R2+0xa00], R25 ;  /* 0x000a001902007388 */ /* 0x008fe20000000800 */
[----:B-----5:R-:W-:-:S03]  /*1320*/  FADD.FTZ R14, R14, R27 ;  /* 0x0000001b0e0e7221 */ /* 0x020fc60000010000 */
[----:B------:R-:W-:Y:S01]  /*1330*/  STS [R2+0x800], R27 ;  /* 0x0008001b02007388 */ /* 0x000fe20000000800 */
[----:B------:R-:W-:-:S03]  /*1340*/  FADD.FTZ R14, R14, R25 ;  /* 0x000000190e0e7221 */ /* 0x000fc60000010000 */
[----:B------:R-:W3:Y:S01]  /*1350*/  LDS R25, [R2+0x1000] ;  /* 0x0010000002197984 */ /* 0x000ee20000000800 */
[----:B0-----:R-:W-:-:S04]  /*1360*/  FADD.FTZ R28, -R13, R28 ;  /* 0x0000001c0d1c7221 */ /* 0x001fc80000010100 */
[----:B------:R-:W-:-:S04]  /*1370*/  FMUL.FTZ R28, R28, 1.4426950216293334961 ;  /* 0x3fb8aa3b1c1c7820 */ /* 0x000fc80000410000 */
[----:B-1----:R0:W1:Y:S01]  /*1380*/  MUFU.EX2 R29, R28 ;  /* 0x0000001c001d7308 */ /* 0x0020620000000800 */
[----:B----4-:R-:W-:-:S04]  /*1390*/  FADD.FTZ R26, -R13, R26 ;  /* 0x0000001a0d1a7221 */ /* 0x010fc80000010100 */
[----:B------:R-:W-:Y:S01]  /*13a0*/  FMUL.FTZ R15, R26, 1.4426950216293334961 ;  /* 0x3fb8aa3b1a0f7820 */ /* 0x000fe20000410000 */
[C---:B--2---:R-:W-:Y:S01]  /*13b0*/  FADD.FTZ R24, -R13.reuse, R24 ;  /* 0x000000180d187221 */ /* 0x044fe20000010100 */
[----:B0-----:R-:W0:Y:S03]  /*13c0*/  LDS R28, [R2+0x1600] ;  /* 0x00160000021c7984 */ /* 0x001e260000000800 */
[----:B------:R-:W-:Y:S01]  /*13d0*/  FMUL.FTZ R24, R24, 1.4426950216293334961 ;  /* 0x3fb8aa3b18187820 */ /* 0x000fe20000410000 */
[----:B------:R-:W2:Y:S01]  /*13e0*/  MUFU.EX2 R15, R15 ;  /* 0x0000000f000f7308 */ /* 0x000ea20000000800 */
[----:B-1----:R-:W-:Y:S01]  /*13f0*/  STS [R2+0xe00], R29 ;  /* 0x000e001d02007388 */ /* 0x002fe20000000800 */
[----:B---3--:R-:W-:Y:S02]  /*1400*/  FADD.FTZ R26, -R13, R25 ;  /* 0x000000190d1a7221 */ /* 0x008fe40000010100 */
[----:B------:R1:W3:Y:S01]  /*1410*/  MUFU.EX2 R25, R24 ;  /* 0x0000001800197308 */ /* 0x0002e20000000800 */
[----:B--2---:R-:W-:Y:S01]  /*1420*/  FADD.FTZ R14, R14, R15 ;  /* 0x0000000f0e0e7221 */ /* 0x004fe20000010000 */
[----:B------:R-:W-:Y:S01]  /*1430*/  FMUL.FTZ R27, R26, 1.4426950216293334961 ;  /* 0x3fb8aa3b1a1b7820 */ /* 0x000fe20000410000 */
[----:B------:R-:W-:Y:S02]  /*1440*/  STS [R2+0xc00], R15 ;  /* 0x000c000f02007388 */ /* 0x000fe40000000800 */
[----:B------:R-:W-:-:S02]  /*1450*/  FADD.FTZ R14, R14, R29 ;  /* 0x0000001d0e0e7221 */ /* 0x000fc40000010000 */
[----:B------:R-:W2:Y:S01]  /*1460*/  LDS R26, [R2+0x1400] ;  /* 0x00140000021a7984 */ /* 0x000ea20000000800 */
[----:B------:R-:W4:Y:S03]  /*1470*/  MUFU.EX2 R27, R27 ;  /* 0x0000001b001b7308 */ /* 0x000f260000000800 */
[----:B-1----:R-:W1:Y:S04]  /*1480*/  LDS R24, [R2+0x1a00] ;  /* 0x001a000002187984 */ /* 0x002e680000000800 */
[----:B---3--:R-:W-:Y:S01]  /*1490*/  STS [R2+0x1200], R25 ;  /* 0x0012001902007388 */ /* 0x008fe20000000800 */
[----:B----4-:R-:W-:Y:S01]  /*14a0*/  FADD.FTZ R14, R14, R27 ;  /* 0x0000001b0e0e7221 */ /* 0x010fe20000010000 */
[----:B0-----:R-:W-:-:S02]  /*14b0*/  FADD.FTZ R28, -R13, R28 ;  /* 0x0000001c0d1c7221 */ /* 0x001fc40000010100 */
[----:B------:R-:W-:Y:S01]  /*14c0*/  STS [R2+0x1000], R27 ;  /* 0x0010001b02007388 */ /* 0x000fe20000000800 */
[----:B------:R-:W-:Y:S01]  /*14d0*/  FADD.FTZ R14, R14, R25 ;  /* 0x000000190e0e7221 */ /* 0x000fe20000010000 */
[----:B------:R-:W-:Y:S02]  /*14e0*/  FMUL.FTZ R28, R28, 1.4426950216293334961 ;  /* 0x3fb8aa3b1c1c7820 */ /* 0x000fe40000410000 */
[----:B------:R-:W0:Y:S01]  /*14f0*/  LDS R25, [R2+0x1800] ;  /* 0x0018000002197984 */ /* 0x000e220000000800 */
[----:B--2---:R-:W-:-:S04]  /*1500*/  FADD.FTZ R26, -R13, R26 ;  /* 0x0000001a0d1a7221 */ /* 0x004fc80000010100 */
[----:B------:R-:W-:Y:S01]  /*1510*/  FMUL.FTZ R15, R26, 1.4426950216293334961 ;  /* 0x3fb8aa3b1a0f7820 */ /* 0x000fe20000410000 */
[----:B-1----:R-:W-:-:S04]  /*1520*/  FADD.FTZ R24, -R13, R24 ;  /* 0x000000180d187221 */ /* 0x002fc80000010100 */
[----:B------:R-:W-:Y:S01]  /*1530*/  FMUL.FTZ R24, R24, 1.4426950216293334961 ;  /* 0x3fb8aa3b18187820 */ /* 0x000fe20000410000 */
[----:B------:R-:W1:Y:S04]  /*1540*/  MUFU.EX2 R15, R15 ;  /* 0x0000000f000f7308 */ /* 0x000e680000000800 */
[----:B------:R-:W2:Y:S01]  /*1550*/  MUFU.EX2 R29, R24 ;  /* 0x00000018001d7308 */ /* 0x000ea20000000800 */
[----:B0-----:R-:W-:-:S03]  /*1560*/  FADD.FTZ R26, -R13, R25 ;  /* 0x000000190d1a7221 */ /* 0x001fc60000010100 */
[----:B------:R-:W0:Y:S01]  /*1570*/  MUFU.EX2 R25, R28 ;  /* 0x0000001c00197308 */ /* 0x000e220000000800 */
[----:B-1----:R-:W-:Y:S01]  /*1580*/  FADD.FTZ R14, R14, R15 ;  /* 0x0000000f0e0e7221 */ /* 0x002fe20000010000 */
[----:B------:R-:W-:Y:S01]  /*1590*/  FMUL.FTZ R26, R26, 1.4426950216293334961 ;  /* 0x3fb8aa3b1a1a7820 */ /* 0x000fe20000410000 */
[----:B------:R-:W-:Y:S03]  /*15a0*/  STS [R2+0x1400], R15 ;  /* 0x0014000f02007388 */ /* 0x000fe60000000800 */
[----:B------:R-:W1:Y:S01]  /*15b0*/  MUFU.EX2 R27, R26 ;  /* 0x0000001a001b7308 */ /* 0x000e620000000800 */
[----:B--2---:R-:W-:Y:S01]  /*15c0*/  STS [R2+0x1a00], R29 ;  /* 0x001a001d02007388 */ /* 0x004fe20000000800 */
[----:B0-----:R-:W-:-:S03]  /*15d0*/  FADD.FTZ R14, R14, R25 ;  /* 0x000000190e0e7221 */ /* 0x001fc60000010000 */
[----:B------:R-:W-:Y:S01]  /*15e0*/  STS [R2+0x1600], R25 ;  /* 0x0016001902007388 */ /* 0x000fe20000000800 */
[----:B-1----:R-:W-:-:S03]  /*15f0*/  FADD.FTZ R14, R14, R27 ;  /* 0x0000001b0e0e7221 */ /* 0x002fc60000010000 */
[----:B------:R0:W-:Y:S01]  /*1600*/  STS [R2+0x1800], R27 ;  /* 0x0018001b02007388 */ /* 0x0001e20000000800 */
[----:B------:R-:W-:Y:S01]  /*1610*/  FADD.FTZ R14, R14, R29 ;  /* 0x0000001d0e0e7221 */ /* 0x000fe20000010000 */
[----:B0-----:R-:W-:Y:S01]  /*1620*/  VIADD R2, R2, 0x2000 ;  /* 0x0000200002027836 */ /* 0x001fe20000000000 */
[----:B------:R-:W-:Y:S06]  /*1630*/  @!P4 BRA `(.L_x_1854) ;  /* 0xfffffff80070c947 */ /* 0x000fec000383ffff */
.L_x_1853:
[----:B------:R-:W-:Y:S05]  /*1640*/  BSYNC.RECONVERGENT B1 ;  /* 0x0000000000017941 */ /* 0x000fea0003800200 */
.L_x_1852:
[----:B------:R-:W-:Y:S01]  /*1650*/  IADD3 R3, PT, PT, R9, -R12, RZ ;  /* 0x8000000c09037210 */ /* 0x000fe20007ffe0ff */
[----:B------:R-:W-:Y:S03]  /*1660*/  BSSY.RECONVERGENT B1, `(.L_x_1855) ;  /* 0x0000036000017945 */ /* 0x000fe60003800200 */
[----:B------:R-:W-:-:S13]  /*1670*/  ISETP.GT.AND P4, PT, R3, 0x200, PT ;  /* 0x000002000300780c */ /* 0x000fda0003f84270 */
[----:B------:R-:W-:Y:S05]  /*1680*/  @!P4 BRA `(.L_x_1856) ;  /* 0x0000000000ccc947 */ /* 0x000fea0003800000 */
[----:B------:R-:W1:Y:S01]  /*1690*/  LDS R24, [R2+-0x400] ;  /* 0xfffc000002187984 */ /* 0x000e620000000800 */
[----:B------:R-:W-:Y:S01]  /*16a0*/  PLOP3.LUT P0, PT, PT, PT, PT, 0x8, 0x80 ;  /* 0x000000000080781c */ /* 0x000fe20003f0e170 */
[----:B------:R-:W-:Y:S02]  /*16b0*/  VIADD R12, R12, 0x400 ;  /* 0x000004000c0c7836 */ /* 0x000fe40000000000 */
[----:B------:R-:W0:Y:S04]  /*16c0*/  LDS R28, [R2] ;  /* 0x00000000021c7984 */ /* 0x000e280000000800 */
[----:B------:R-:W2:Y:S04]  /*16d0*/  LDS R26, [R2+-0x200] ;  /* 0xfffe0000021a7984 */ /* 0x000ea80000000800 */
[----:B------:R-:W-:Y:S01]  /*16e0*/  LDS R25, [R2+0x800] ;  /* 0x0008000002197984 */ /* 0x000fe20000000800 */
[----:B-1----:R-:W-:-:S04]  /*16f0*/  FADD.FTZ R24, -R13, R24 ;  /* 0x000000180d187221 */ /* 0x002fc80000010100 */
[----:B------:R-:W-:Y:S01]  /*1700*/  FMUL.FTZ R15, R24, 1.4426950216293334961 ;  /* 0x3fb8aa3b180f7820 */ /* 0x000fe20000410000 */
[C---:B0-----:R-:W-:Y:S01]  /*1710*/  FADD.FTZ R28, -R13.reuse, R28 ;  /* 0x0000001c0d1c7221 */ /* 0x041fe20000010100 */
[----:B------:R-:W0:Y:S01]  /*1720*/  LDS R24, [R2+0x400] ;  /* 0x0004000002187984 */ /* 0x000e220000000800 */
[----:B--2---:R-:W-:Y:S02]  /*1730*/  FADD.FTZ R26, -R13, R26 ;  /* 0x0000001a0d1a7221 */ /* 0x004fe40000010100 */
[----:B------:R-:W-:Y:S01]  /*1740*/  FMUL.FTZ R29, R28, 1.4426950216293334961 ;  /* 0x3fb8aa3b1c1d7820 */ /* 0x000fe20000410000 */
[----:B------:R-:W1:Y:S01]  /*1750*/  MUFU.EX2 R15, R15 ;  /* 0x0000000f000f7308 */ /* 0x000e620000000800 */
[----:B------:R-:W2:Y:S01]  /*1760*/  LDS R28, [R2+0x600] ;  /* 0x00060000021c7984 */ /* 0x000ea20000000800 */
[----:B------:R-:W-:-:S03]  /*1770*/  FMUL.FTZ R26, R26, 1.4426950216293334961 ;  /* 0x3fb8aa3b1a1a7820 */ /* 0x000fc60000410000 */
[----:B------:R-:W-:Y:S04]  /*1780*/  MUFU.EX2 R29, R29 ;  /* 0x0000001d001d7308 */ /* 0x000fe80000000800 */
[----:B------:R3:W4:Y:S01]  /*1790*/  MUFU.EX2 R27, R26 ;  /* 0x0000001a001b7308 */ /* 0x0007220000000800 */
[----:B-1----:R-:W-:Y:S01]  /*17a0*/  FADD.FTZ R3, R14, R15 ;  /* 0x0000000f0e037221 */ /* 0x002fe20000010000 */
[----:B------:R-:W-:Y:S04]  /*17b0*/  STS [R2+-0x400], R15 ;  /* 0xfffc000f02007388 */ /* 0x000fe80000000800 */
[----:B------:R-:W1:Y:S04]  /*17c0*/  LDS R14, [R2+0x200] ;  /* 0x00020000020e7984 */ /* 0x000e680000000800 */
[----:B---3--:R-:W3:Y:S01]  /*17d0*/  LDS R26, [R2+0xa00] ;  /* 0x000a0000021a7984 */ /* 0x008ee20000000800 */
[----:B----4-:R-:W-:-:S03]  /*17e0*/  FADD.FTZ R3, R3, R27 ;  /* 0x0000001b03037221 */ /* 0x010fc60000010000 */
[----:B------:R2:W-:Y:S01]  /*17f0*/  STS [R2+-0x200], R27 ;  /* 0xfffe001b02007388 */ /* 0x0005e20000000800 */
[----:B------:R-:W-:-:S03]  /*1800*/  FADD.FTZ R3, R3, R29 ;  /* 0x0000001d03037221 */ /* 0x000fc60000010000 */
[----:B------:R4:W-:Y:S01]  /*1810*/  STS [R2], R29 ;  /* 0x0000001d02007388 */ /* 0x0009e20000000800 */
[C---:B0-----:R-:W-:Y:S01]  /*1820*/  FADD.FTZ R24, -R13.reuse, R24 ;  /* 0x000000180d187221 */ /* 0x041fe20000010100 */
[----:B--2---:R-:W-:-:S03]  /*1830*/  FADD.FTZ R27, -R13, R28 ;  /* 0x0000001c0d1b7221 */ /* 0x004fc60000010100 */
[----:B------:R-:W-:Y:S01]  /*1840*/  FMUL.FTZ R28, R24, 1.4426950216293334961 ;  /* 0x3fb8aa3b181c7820 */ /* 0x000fe20000410000 */
[----:B------:R-:W-:Y:S01]  /*1850*/  FADD.FTZ R24, -R13, R25 ;  /* 0x000000190d187221 */ /* 0x000fe20000010100 */
[----:B----4-:R-:W-:Y:S02]  /*1860*/  FMUL.FTZ R29, R27, 1.4426950216293334961 ;  /* 0x3fb8aa3b1b1d7820 */ /* 0x010fe40000410000 */
[----:B------:R-:W0:Y:S01]  /*1870*/  MUFU.EX2 R25, R28 ;  /* 0x0000001c00197308 */ /* 0x000e220000000800 */
[----:B------:R-:W-:-:S03]  /*1880*/  FMUL.FTZ R24, R24, 1.4426950216293334961 ;  /* 0x3fb8aa3b18187820 */ /* 0x000fc60000410000 */
[----:B------:R-:W2:Y:S04]  /*1890*/  MUFU.EX2 R29, R29 ;  /* 0x0000001d001d7308 */ /* 0x000ea80000000800 */
[----:B------:R-:W4:Y:S01]  /*18a0*/  MUFU.EX2 R24, R24 ;  /* 0x0000001800187308 */ /* 0x000f220000000800 */
[C---:B-1----:R-:W-:Y:S01]  /*18b0*/  FADD.FTZ R14, -R13.reuse, R14 ;  /* 0x0000000e0d0e7221 */ /* 0x042fe20000010100 */
[----:B0-----:R-:W-:Y:S03]  /*18c0*/  STS [R2+0x400], R25 ;  /* 0x0004001902007388 */ /* 0x001fe60000000800 */
[----:B------:R-:W-:Y:S01]  /*18d0*/  FMUL.FTZ R14, R14, 1.4426950216293334961 ;  /* 0x3fb8aa3b0e0e7820 */ /* 0x000fe20000410000 */
[----:B---3--:R-:W-:Y:S01]  /*18e0*/  FADD.FTZ R26, -R13, R26 ;  /* 0x0000001a0d1a7221 */ /* 0x008fe20000010100 */
[----:B--2---:R-:W-:Y:S02]  /*18f0*/  STS [R2+0x600], R29 ;  /* 0x0006001d02007388 */ /* 0x004fe40000000800 */
[----:B------:R-:W0:Y:S01]  /*1900*/  MUFU.EX2 R15, R14 ;  /* 0x0000000e000f7308 */ /* 0x000e220000000800 */
[----:B------:R-:W-:Y:S01]  /*1910*/  FMUL.FTZ R26, R26, 1.4426950216293334961 ;  /* 0x3fb8aa3b1a1a7820 */ /* 0x000fe20000410000 */
[----:B----4-:R-:W-:Y:S03]  /*1920*/  STS [R2+0x800], R24 ;  /* 0x0008001802007388 */ /* 0x010fe60000000800 */
[----:B------:R-:W1:Y:S01]  /*1930*/  MUFU.EX2 R27, R26 ;  /* 0x0000001a001b7308 */ /* 0x000e620000000800 */
[----:B0-----:R-:W-:Y:S01]  /*1940*/  FADD.FTZ R14, R3, R15 ;  /* 0x0000000f030e7221 */ /* 0x001fe20000010000 */
[----:B------:R-:W-:Y:S03]  /*1950*/  STS [R2+0x200], R15 ;  /* 0x0002000f02007388 */ /* 0x000fe60000000800 */
[----:B------:R-:W-:Y:S01]  /*1960*/  FADD.FTZ R14, R14, R25 ;  /* 0x000000190e0e7221 */ /* 0x000fe20000010000 */
[----:B-1----:R0:W-:Y:S03]  /*1970*/  STS [R2+0xa00], R27 ;  /* 0x000a001b02007388 */ /* 0x0021e60000000800 */
[----:B------:R-:W-:-:S04]  /*1980*/  FADD.FTZ R3, R14, R29 ;  /* 0x0000001d0e037221 */ /* 0x000fc80000010000 */
[----:B------:R-:W-:Y:S01]  /*1990*/  FADD.FTZ R14, R3, R24 ;  /* 0x00000018030e7221 */ /* 0x000fe20000010000 */
[----:B0-----:R-:W-:-:S03]  /*19a0*/  IADD3 R2, PT, PT, R2, 0x1000, RZ ;  /* 0x0000100002027810 */ /* 0x001fc60007ffe0ff */
[----:B------:R-:W-:-:S07]  /*19b0*/  FADD.FTZ R14, R14, R27 ;  /* 0x0000001b0e0e7221 */ /* 0x000fce0000010000 */
.L_x_1856:
[----:B------:R-:W-:Y:S05]  /*19c0*/  BSYNC.RECONVERGENT B1 ;  /* 0x0000000000017941 */ /* 0x000fea0003800200 */
.L_x_1855:
[----:B------:R-:W-:-:S13]  /*19d0*/  ISETP.LT.OR P0, PT, R12, R9, P0 ;  /* 0x000000090c00720c */ /* 0x000fda0000701670 */
[----:B------:R-:W-:Y:S05]  /*19e0*/  @!P0 BRA `(.L_x_1848) ;  /* 0x0000000000608947 */ /* 0x000fea0003800000 */
[----:B------:R-:W1:Y:S04]  /*19f0*/  LDS R24, [R2+-0x400] ;  /* 0xfffc000002187984 */ /* 0x000e680000000800 */
[----:B------:R-:W0:Y:S04]  /*1a00*/  LDS R26, [R2+-0x200] ;  /* 0xfffe0000021a7984 */ /* 0x000e280000000800 */
[----:B------:R-:W2:Y:S04]  /*1a10*/  LDS R28, [R2] ;  /* 0x00000000021c7984 */ /* 0x000ea80000000800 */
[----:B------:R-:W3:Y:S01]  /*1a20*/  LDS R12, [R2+0x200] ;  /* 0x00020000020c7984 */ /* 0x000ee20000000800 */
[C---:B-1----:R-:W-:Y:S01]  /*1a30*/  FADD.FTZ R24, -R13.reuse, R24 ;  /* 0x000000180d187221 */ /* 0x042fe20000010100 */
[----:B0-----:R-:W-:-:S03]  /*1a40*/  FADD.FTZ R26, -R13, R26 ;  /* 0x0000001a0d1a7221 */ /* 0x001fc60000010100 */
        /* <DEDUP_REMOVED lines=18> */
.L_x_1848:
[----:B------:R-:W-:Y:S05]  /*1b70*/  BSYNC.RECONVERGENT B0 ;  /* 0x0000000000007941 */ /* 0x000fea0003800200 */
.L_x_1847:
[----:B----4-:R-:W2:Y:S01]  /*1b80*/  SHFL.BFLY PT, R3, R14, 0x10, 0x1f ;  /* 0x0e001f000e037f89 */ /* 0x010ea200000e0000 */
[----:B------:R-:W-:Y:S01]  /*1b90*/  BSSY.RECONVERGENT B0, `(.L_x_1857) ;  /* 0x000009f000007945 */ /* 0x000fe20003800200 */
[----:B--2---:R-:W-:-:S05]  /*1ba0*/  FADD.FTZ R3, R3, R14 ;  /* 0x0000000e03037221 */ /* 0x004fca0000010000 */
[----:B------:R-:W2:Y:S02]  /*1bb0*/  SHFL.BFLY PT, R2, R3, 0x8, 0x1f ;  /* 0x0d001f0003027f89 */ /* 0x000ea400000e0000 */
[----:B--2---:R-:W-:-:S05]  /*1bc0*/  FADD.FTZ R2, R3, R2 ;  /* 0x0000000203027221 */ /* 0x004fca0000010000 */
[----:B------:R-:W2:Y:S02]  /*1bd0*/  SHFL.BFLY PT, R15, R2, 0x4, 0x1f ;  /* 0x0c801f00020f7f89 */ /* 0x000ea400000e0000 */
[----:B--2---:R-:W-:-:S05]  /*1be0*/  FADD.FTZ R15, R2, R15 ;  /* 0x0000000f020f7221 */ /* 0x004fca0000010000 */
[----:B0-----:R-:W0:Y:S02]  /*1bf0*/  SHFL.BFLY PT, R12, R15, 0x2, 0x1f ;  /* 0x0c401f000f0c7f89 */ /* 0x001e2400000e0000 */
        /* <DEDUP_REMOVED lines=9> */
[----:B0-----:R-:W-:-:S05]  /*1c90*/  FADD.FTZ R3, R14, R3 ;  /* 0x000000030e037221 */ /* 0x001fca0000010000 */
[----:B------:R0:W2:Y:S01]  /*1ca0*/  SHFL.IDX PT, R15, R3, RZ, 0x1f ;  /* 0x00001fff030f7589 */ /* 0x0000a200000e0000 */
[----:B------:R-:W-:Y:S05]  /*1cb0*/  @P1 BRA `(.L_x_1858) ;  /* 0x0000000800301947 */ /* 0x000fea0003800000 */
[----:B0-----:R-:W-:Y:S01]  /*1cc0*/  LOP3.LUT R3, RZ, R16, RZ, 0x33, !PT ;  /* 0x00000010ff037212 */ /* 0x001fe200078e33ff */
[----:B--2---:R-:W-:Y:S01]  /*1cd0*/  FADD.FTZ R2, R15, 9.9999999747524270788e-07 ;  /* 0x358637bd0f027421 */ /* 0x004fe20000010000 */
[----:B------:R-:W-:Y:S03]  /*1ce0*/  BSSY.RECONVERGENT B1, `(.L_x_1859) ;  /* 0x000001a000017945 */ /* 0x000fe60003800200 */
[----:B------:R-:W-:Y:S01]  /*1cf0*/  IMAD.IADD R3, R10, 0x1, R3 ;  /* 0x000000010a037824 */ /* 0x000fe200078e0203 */
[----:B------:R-:W-:Y:S01]  /*1d00*/  SHF.L.U32 R10, R22, 0x9, RZ ;  /* 0x00000009160a7819 */ /* 0x000fe200000006ff */
[----:B------:R-:W0:Y:S03]  /*1d10*/  MUFU.RCP R2, R2 ;  /* 0x0000000200027308 */ /* 0x000e260000001000 */
[C---:B------:R-:W-:Y:S01]  /*1d20*/  LOP3.LUT R12, R3.reuse, 0x180, RZ, 0xc0, !PT ;  /* 0x00000180030c7812 */ /* 0x040fe200078ec0ff */
[----:B------:R-:W-:-:S03]  /*1d30*/  IMAD.IADD R10, R3, 0x1, -R10 ;  /* 0x00000001030a7824 */ /* 0x000fc600078e0a0a */
[----:B------:R-:W-:Y:S02]  /*1d40*/  ISETP.NE.AND P0, PT, R12, 0x180, PT ;  /* 0x000001800c00780c */ /* 0x000fe40003f05270 */
[----:B------:R-:W-:Y:S02]  /*1d50*/  ISETP.GE.U32.AND P1, PT, R10, 0x180, PT ;  /* 0x000001800a00780c */ /* 0x000fe40003f26070 */
[----:B------:R-:W-:Y:S02]  /*1d60*/  MOV R10, R16 ;  /* 0x00000010000a7202 */ /* 0x000fe40000000f00 */
[----:B------:R-:W-:-:S07]  /*1d70*/  LEA.HI R12, R3, 0x1, RZ, 0x19 ;  /* 0x00000001030c7811 */ /* 0x000fce00078fc8ff */
[----:B0-----:R-:W-:Y:S05]  /*1d80*/  @!P0 BRA `(.L_x_1860) ;  /* 0x00000000003c8947 */ /* 0x001fea0003800000 */
        /* <DEDUP_REMOVED lines=8> */
.L_x_1861:
[----:B------:R-:W0:Y:S01]  /*1e10*/  LDS R21, [R3] ;  /* 0x0000000003157984 */ /* 0x000e220000000800 */
[----:B------:R-:W-:-:S04]  /*1e20*/  IADD3 R12, PT, PT, R12, 0x1, RZ ;  /* 0x000000010c0c7810 */ /* 0x000fc80007ffe0ff */
[----:B------:R-:W-:Y:S01]  /*1e30*/  ISETP.NE.AND P0, PT, R12, RZ, PT ;  /* 0x000000ff0c00720c */ /* 0x000fe20003f05270 */
[----:B0-----:R-:W-:-:S05]  /*1e40*/  FMUL.FTZ R14, R21, R2 ;  /* 0x00000002150e7220 */ /* 0x001fca0000410000 */
[----:B------:R0:W-:Y:S02]  /*1e50*/  STS [R3], R14 ;  /* 0x0000000e03007388 */ /* 0x0001e40000000800 */
[----:B0-----:R-:W-:-:S05]  /*1e60*/  VIADD R3, R3, 0x200 ;  /* 0x0000020003037836 */ /* 0x001fca0000000000 */
[----:B------:R-:W-:Y:S05]  /*1e70*/  @P0 BRA `(.L_x_1861) ;  /* 0xfffffffc00e40947 */ /* 0x000fea000383ffff */
.L_x_1860:
[----:B------:R-:W-:Y:S05]  /*1e80*/  BSYNC.RECONVERGENT B1 ;  /* 0x0000000000017941 */ /* 0x000fea0003800200 */
.L_x_1859:
        /* <DEDUP_REMOVED lines=12> */
.L_x_1864:
[----:B------:R-:W0:Y:S01]  /*1f50*/  LDS R29, [R0+-0x400] ;  /* 0xfffc0000001d7984 */ /* 0x000e220000000800 */
[----:B------:R-:W-:-:S03]  /*1f60*/  VIADD R10, R10, 0x800 ;  /* 0x000008000a0a7836 */ /* 0x000fc60000000000 */
[----:B------:R-:W2:Y:S02]  /*1f70*/  LDS R12, [R0+-0x200] ;  /* 0xfffe0000000c7984 */ /* 0x000ea40000000800 */
[----:B------:R-:W-:Y:S02]  /*1f80*/  ISETP.GE.AND P1, PT, R10, R3, PT ;  /* 0x000000030a00720c */ /* 0x000fe40003f26270 */
[----:B------:R-:W3:Y:S04]  /*1f90*/  LDS R25, [R0+0x600] ;  /* 0x0006000000197984 */ /* 0x000ee80000000800 */
[----:B------:R-:W4:Y:S04]  /*1fa0*/  LDS R27, [R0+0x800] ;  /* 0x00080000001b7984 */ /* 0x000f280000000800 */
[----:B------:R-:W5:Y:S04]  /*1fb0*/  LDS R21, [R0+0xa00] ;  /* 0x000a000000157984 */ /* 0x000f680000000800 */
[----:B------:R-:W1:Y:S04]  /*1fc0*/  LDS R11, [R0+0x400] ;  /* 0x00040000000b7984 */ /* 0x000e680000000800 */
[----:B------:R-:W1:Y:S04]  /*1fd0*/  LDS R24, [R0] ;  /* 0x0000000000187984 */ /* 0x000e680000000800 */
[----:B------:R-:W1:Y:S01]  /*1fe0*/  LDS R26, [R0+0x200] ;  /* 0x00020000001a7984 */ /* 0x000e620000000800 */
[----:B0-----:R-:W-:-:S03]  /*1ff0*/  FMUL.FTZ R14, R29, R2 ;  /* 0x000000021d0e7220 */ /* 0x001fc60000410000 */
[----:B------:R-:W0:Y:S01]  /*2000*/  LDS R29, [R0+0xe00] ;  /* 0x000e0000001d7984 */ /* 0x000e220000000800 */
        /* <DEDUP_REMOVED lines=8> */
[----:B-1----:R-:W-:-:S03]  /*2090*/  FMUL.FTZ R28, R11, R2 ;  /* 0x000000020b1c7220 */ /* 0x002fc60000410000 */
[----:B------:R-:W-:Y:S01]  /*20a0*/  STS [R0+0xa00], R21 ;  /* 0x000a001500007388 */ /* 0x000fe20000000800 */
[----:B------:R-:W-:-:S03]  /*20b0*/  FMUL.FTZ R24, R24, R2 ;  /* 0x0000000218187220 */ /* 0x000fc60000410000 */
[----:B------:R-:W1:Y:S01]  /*20c0*/  LDS R12, [R0+0xc00] ;  /* 0x000c0000000c7984 */ /* 0x000e620000000800 */
[----:B------:R-:W-:-:S03]  /*20d0*/  FMUL.FTZ R26, R26, R2 ;  /* 0x000000021a1a7220 */ /* 0x000fc60000410000 */
[----:B------:R-:W2:Y:S04]  /*20e0*/  LDS R11, [R0+0x1000] ;  /* 0x00100000000b7984 */ /* 0x000ea80000000800 */
[----:B------:R-:W3:Y:S04]  /*20f0*/  LDS R20, [R0+0x1200] ;  /* 0x0012000000147984 */ /* 0x000ee80000000800 */
[----:B------:R-:W4:Y:S04]  /*2100*/  LDS R14, [R0+0x1400] ;  /* 0x00140000000e7984 */ /* 0x000f280000000800 */
[----:B------:R-:W5:Y:S01]  /*2110*/  LDS R27, [R0+0x1600] ;  /* 0x00160000001b7984 */ /* 0x000f620000000800 */
[----:B0-----:R-:W-:-:S03]  /*2120*/  FMUL.FTZ R29, R29, R2 ;  /* 0x000000021d1d7220 */ /* 0x001fc60000410000 */
[----:B------:R-:W0:Y:S04]  /*2130*/  LDS R25, [R0+0x1800] ;  /* 0x0018000000197984 */ /* 0x000e280000000800 */
[----:B------:R-:W0:Y:S04]  /*2140*/  LDS R21, [R0+0x1a00] ;  /* 0x001a000000157984 */ /* 0x000e280000000800 */
[----:B------:R-:W-:Y:S04]  /*2150*/  STS [R0], R24 ;  /* 0x0000001800007388 */ /* 0x000fe80000000800 */
[----:B------:R-:W-:Y:S04]  /*2160*/  STS [R0+0x200], R26 ;  /* 0x0002001a00007388 */ /* 0x000fe80000000800 */
        /* <DEDUP_REMOVED lines=11> */
[----:B0-----:R-:W-:-:S03]  /*2220*/  FMUL.FTZ R25, R25, R2 ;  /* 0x0000000219197220 */ /* 0x001fc60000410000 */
[----:B------:R-:W-:Y:S01]  /*2230*/  STS [R0+0x1600], R27 ;  /* 0x0016001b00007388 */ /* 0x000fe20000000800 */
[----:B------:R-:W-:-:S03]  /*2240*/  FMUL.FTZ R21, R21, R2 ;  /* 0x0000000215157220 */ /* 0x000fc60000410000 */
[----:B------:R-:W-:Y:S04]  /*2250*/  STS [R0+0x1800], R25 ;  /* 0x0018001900007388 */ /* 0x000fe80000000800 */
[----:B------:R0:W-:Y:S02]  /*2260*/  STS [R0+0x1a00], R21 ;  /* 0x001a001500007388 */ /* 0x0001e40000000800 */
[----:B0-----:R-:W-:Y:S01]  /*2270*/  IADD3 R0, PT, PT, R0, 0x2000, RZ ;  /* 0x0000200000007810 */ /* 0x001fe20007ffe0ff */
[----:B------:R-:W-:Y:S06]  /*2280*/  @!P1 BRA `(.L_x_1864) ;  /* 0xfffffffc00309947 */ /* 0x000fec000383ffff */
.L_x_1863:
[----:B------:R-:W-:Y:S05]  /*2290*/  BSYNC.RECONVERGENT B1 ;  /* 0x0000000000017941 */ /* 0x000fea0003800200 */
.L_x_1862:
[----:B------:R-:W-:Y:S01]  /*22a0*/  IMAD.IADD R3, R9, 0x1, -R10 ;  /* 0x0000000109037824 */ /* 0x000fe200078e0a0a */
[----:B------:R-:W-:Y:S04]  /*22b0*/  BSSY.RECONVERGENT B1, `(.L_x_1865) ;  /* 0x000001e000017945 */ /* 0x000fe80003800200 */
[----:B------:R-:W-:-:S13]  /*22c0*/  ISETP.GT.AND P1, PT, R3, 0x200, PT ;  /* 0x000002000300780c */ /* 0x000fda0003f24270 */
[----:B------:R-:W-:Y:S05]  /*22d0*/  @!P1 BRA `(.L_x_1866) ;  /* 0x00000000006c9947 */ /* 0x000fea0003800000 */
[----:B------:R-:W0:Y:S01]  /*22e0*/  LDS R25, [R0+-0x400] ;  /* 0xfffc000000197984 */ /* 0x000e220000000800 */
[----:B------:R-:W-:Y:S02]  /*22f0*/  PLOP3.LUT P0, PT, PT, PT, PT, 0x8, 0x80 ;  /* 0x000000000080781c */ /* 0x000fe40003f0e170 */
[----:B------:R-:W-:Y:S01]  /*2300*/  IADD3 R10, PT, PT, R10, 0x400, RZ ;  /* 0x000004000a0a7810 */ /* 0x000fe20007ffe0ff */
[----:B------:R-:W2:Y:S04]  /*2310*/  LDS R27, [R0+-0x200] ;  /* 0xfffe0000001b7984 */ /* 0x000ea80000000800 */
[----:B------:R-:W3:Y:S04]  /*2320*/  LDS R29, [R0] ;  /* 0x00000000001d7984 */ /* 0x000ee80000000800 */
[----:B------:R-:W4:Y:S04]  /*2330*/  LDS R12, [R0+0x200] ;  /* 0x00020000000c7984 */ /* 0x000f280000000800 */
[----:B------:R-:W5:Y:S04]  /*2340*/  LDS R14, [R0+0x400] ;  /* 0x00040000000e7984 */ /* 0x000f680000000800 */
[----:B------:R-:W1:Y:S04]  /*2350*/  LDS R21, [R0+0x600] ;  /* 0x0006000000157984 */ /* 0x000e680000000800 */
[----:B------:R-:W1:Y:S04]  /*2360*/  LDS R11, [R0+0x800] ;  /* 0x00080000000b7984 */ /* 0x000e680000000800 */
[----:B------:R-:W1:Y:S01]  /*2370*/  LDS R3, [R0+0xa00] ;  /* 0x000a000000037984 */ /* 0x000e620000000800 */
[-C--:B0-----:R-:W-:Y:S01]  /*2380*/  FMUL.FTZ R25, R25, R2.reuse ;  /* 0x0000000219197220 */ /* 0x081fe20000410000 */
        /* <DEDUP_REMOVED lines=8> */
[----:B-1----:R-:W-:-:S03]  /*2410*/  FMUL.FTZ R21, R21, R2 ;  /* 0x0000000215157220 */ /* 0x002fc60000410000 */
[----:B------:R-:W-:Y:S01]  /*2420*/  STS [R0+0x400], R14 ;  /* 0x0004000e00007388 */ /* 0x000fe20000000800 */
[----:B------:R-:W-:-:S03]  /*2430*/  FMUL.FTZ R11, R11, R2 ;  /* 0x000000020b0b7220 */ /* 0x000fc60000410000 */
[----:B------:R-:W-:Y:S01]  /*2440*/  STS [R0+0x600], R21 ;  /* 0x0006001500007388 */ /* 0x000fe20000000800 */
[----:B------:R-:W-:-:S03]  /*2450*/  FMUL.FTZ R3, R3, R2 ;  /* 0x0000000203037220 */ /* 0x000fc60000410000 */
[----:B------:R-:W-:Y:S04]  /*2460*/  STS [R0+0x800], R11 ;  /* 0x0008000b00007388 */ /* 0x000fe80000000800 */
[----:B------:R0:W-:Y:S02]  /*2470*/  STS [R0+0xa00], R3 ;  /* 0x000a000300007388 */ /* 0x0001e40000000800 */
[----:B0-----:R-:W-:-:S07]  /*2480*/  VIADD R0, R0, 0x1000 ;  /* 0x0000100000007836 */ /* 0x001fce0000000000 */
.L_x_1866:
[----:B------:R-:W-:Y:S05]  /*2490*/  BSYNC.RECONVERGENT B1 ;  /* 0x0000000000017941 */ /* 0x000fea0003800200 */
.L_x_1865:
[----:B------:R-:W-:-:S13]  /*24a0*/  ISETP.LT.OR P0, PT, R10, R9, P0 ;  /* 0x000000090a00720c */ /* 0x000fda0000701670 */
[----:B------:R-:W-:Y:S05]  /*24b0*/  @!P0 BRA `(.L_x_1858) ;  /* 0x0000000000308947 */ /* 0x000fea0003800000 */
[----:B------:R-:W0:Y:S04]  /*24c0*/  LDS R3, [R0+-0x400] ;  /* 0xfffc000000037984 */ /* 0x000e280000000800 */
[----:B------:R-:W2:Y:S04]  /*24d0*/  LDS R9, [R0+-0x200] ;  /* 0xfffe000000097984 */ /* 0x000ea80000000800 */
[----:B------:R-:W3:Y:S04]  /*24e0*/  LDS R11, [R0] ;  /* 0x00000000000b7984 */ /* 0x000ee80000000800 */
[----:B------:R-:W4:Y:S01]  /*24f0*/  LDS R21, [R0+0x200] ;  /* 0x0002000000157984 */ /* 0x000f220000000800 */
[-C--:B0-----:R-:W-:Y:S01]  /*2500*/  FMUL.FTZ R3, R3, R2.reuse ;  /* 0x0000000203037220 */ /* 0x081fe20000410000 */
[----:B--2---:R-:W-:-:S04]  /*2510*/  FMUL.FTZ R9, R9, R2 ;  /* 0x0000000209097220 */ /* 0x004fc80000410000 */
[----:B------:R0:W-:Y:S01]  /*2520*/  STS [R0+-0x400], R3 ;  /* 0xfffc000300007388 */ /* 0x0001e20000000800 */
[----:B---3--:R-:W-:-:S03]  /*2530*/  FMUL.FTZ R11, R11, R2 ;  /* 0x000000020b0b7220 */ /* 0x008fc60000410000 */
[----:B------:R0:W-:Y:S01]  /*2540*/  STS [R0+-0x200], R9 ;  /* 0xfffe000900007388 */ /* 0x0001e20000000800 */
[----:B----4-:R-:W-:-:S03]  /*2550*/  FMUL.FTZ R21, R21, R2 ;  /* 0x0000000215157220 */ /* 0x010fc60000410000 */
[----:B------:R0:W-:Y:S04]  /*2560*/  STS [R0], R11 ;  /* 0x0000000b00007388 */ /* 0x0001e80000000800 */
[----:B------:R0:W-:Y:S02]  /*2570*/  STS [R0+0x200], R21 ;  /* 0x0002001500007388 */ /* 0x0001e40000000800 */
.L_x_1858:
[----:B------:R-:W-:Y:S05]  /*2580*/  BSYNC.RECONVERGENT B0 ;  /* 0x0000000000007941 */ /* 0x000fea0003800200 */
.L_x_1857:
[----:B------:R-:W-:Y:S01]  /*2590*/  BAR.SYNC.DEFER_BLOCKING 0x0 ;  /* 0x0000000000007b1d */ /* 0x000fe20000010000 */
[----:B------:R-:W-:Y:S02]  /*25a0*/  ISETP.NE.AND P0, PT, R16, RZ, PT ;  /* 0x000000ff1000720c */ /* 0x000fe40003f05270 */
[----:B------:R-:W-:-:S03]  /*25b0*/  ISETP.GE.U32.AND P1, PT, R6, R5, PT ;  /* 0x000000050600720c */ /* 0x000fc60003f26070 */
[----:B------:R-:W-:Y:S08]  /*25c0*/  BSSY.RECONVERGENT B0, `(.L_x_1867) ;  /* 0x000000f000007945 */ /* 0x000ff00003800200 */
[----:B------:R-:W-:Y:S05]  /*25d0*/  @P0 BRA `(.L_x_1868) ;  /* 0x0000000000340947 */ /* 0x000fea0003800000 */
[----:B0-----:R-:W-:Y:S01]  /*25e0*/  IMAD R0, R23, R18, R19 ;  /* 0x0000001217007224 */ /* 0x001fe200078e0213 */
[----:B------:R-:W0:Y:S03]  /*25f0*/  LDCU.128 UR4, c[0x0][0x380] ;  /* 0x00007000ff0477ac */ /* 0x000e260008000c00 */
[----:B------:R-:W-:-:S05]  /*2600*/  IMAD R3, R0, UR38, RZ ;  /* 0x0000002600037c24 */ /* 0x000fca000f8e02ff */
[----:B------:R-:W-:-:S04]  /*2610*/  IADD3 R0, P0, PT, R3, R22, RZ ;  /* 0x0000001603007210 */ /* 0x000fc80007f1e0ff */
[----:B------:R-:W-:Y:S01]  /*2620*/  IADD3.X R3, PT, PT, RZ, RZ, RZ, P0, !PT ;  /* 0x000000ffff037210 */ /* 0x000fe200007fe4ff */
[----:B------:R-:W-:-:S03]  /*2630*/  IMAD.SHL.U32 R10, R0, 0x4, RZ ;  /* 0x00000004000a7824 */ /* 0x000fc600078e00ff */
[----:B------:R-:W-:Y:S02]  /*2640*/  SHF.L.U64.HI R0, R0, 0x2, R3 ;  /* 0x0000000200007819 */ /* 0x000fe40000010203 */
[C---:B0-----:R-:W-:Y:S02]  /*2650*/  IADD3 R2, P0, PT, R10.reuse, UR6, RZ ;  /* 0x000000060a027c10 */ /* 0x041fe4000ff1e0ff */
[----:B------:R-:W-:Y:S02]  /*2660*/  IADD3 R10, P2, PT, R10, UR4, RZ ;  /* 0x000000040a0a7c10 */ /* 0x000fe4000ff5e0ff */
[C---:B------:R-:W-:Y:S02]  /*2670*/  IADD3.X R3, PT, PT, R0.reuse, UR7, RZ, P0, !PT ;  /* 0x0000000700037c10 */ /* 0x040fe400087fe4ff */
[----:B------:R-:W-:-:S03]  /*2680*/  IADD3.X R11, PT, PT, R0, UR5, RZ, P2, !PT ;  /* 0x00000005000b7c10 */ /* 0x000fc600097fe4ff */
[----:B-1----:R3:W-:Y:S04]  /*2690*/  STG.E desc[UR36][R2.64], R13 ;  /* 0x0000000d02007986 */ /* 0x0027e8000c101924 */
[----:B--2---:R3:W-:Y:S02]  /*26a0*/  STG.E desc[UR36][R10.64], R15 ;  /* 0x0000000f0a007986 */ /* 0x0047e4000c101924 */
.L_x_1868:
[----:B------:R-:W-:Y:S05]  /*26b0*/  BSYNC.RECONVERGENT B0 ;  /* 0x0000000000007941 */ /* 0x000fea0003800200 */
.L_x_1867:
[----:B------:R-:W-:Y:S04]  /*26c0*/  BSSY.RECONVERGENT B6, `(.L_x_1869) ;  /* 0x000004c000067945 */ /* 0x000fe80003800200 */
[----:B------:R-:W-:Y:S05]  /*26d0*/  @P1 BRA `(.L_x_1870) ;  /* 0x0000000400281947 */ /* 0x000fea0003800000 */
[----:B------:R-:W4:Y:S01]  /*26e0*/  LDC R14, c[0x0][0x400] ;  /* 0x00010000ff0e7b82 */ /* 0x000f220000000800 */
[----:B------:R-:W5:Y:S01]  /*26f0*/  I2F.RP R12, R4 ;  /* 0x00000004000c7306 */ /* 0x000f620000209400 */
[----:B------:R-:W1:Y:S06]  /*2700*/  LDCU UR4, c[0x0][0x3fc] ;  /* 0x00007f80ff0477ac */ /* 0x000e6c0008000800 */
[----:B0-----:R-:W0:Y:S01]  /*2710*/  LDC R0, c[0x0][0x404] ;  /* 0x00010100ff007b82 */ /* 0x001e220000000800 */
[----:B-----5:R-:W5:Y:S01]  /*2720*/  MUFU.RCP R12, R12 ;  /* 0x0000000c000c7308 */ /* 0x020f620000001000 */
[----:B-1----:R-:W-:-:S02]  /*2730*/  IADD3 R7, PT, PT, R7, -UR4, RZ ;  /* 0x8000000407077c10 */ /* 0x002fc4000fffe0ff */
[----:B----4-:R-:W-:Y:S02]  /*2740*/  IABS R9, R14 ;  /* 0x0000000e00097213 */ /* 0x010fe40000000000 */
[----:B------:R-:W-:-:S03]  /*2750*/  ISETP.NE.AND P1, PT, R14, RZ, PT ;  /* 0x000000ff0e00720c */ /* 0x000fc60003f25270 */
[----:B---3--:R-:W1:Y:S01]  /*2760*/  I2F.RP R13, R9 ;  /* 0x00000009000d7306 */ /* 0x008e620000209400 */
[----:B0-----:R-:W-:Y:S02]  /*2770*/  ISETP.NE.AND P2, PT, R0, RZ, PT ;  /* 0x000000ff0000720c */ /* 0x001fe40003f45270 */
[----:B-----5:R-:W-:-:S05]  /*2780*/  IADD3 R2, PT, PT, R12, 0xffffffe, RZ ;  /* 0x0ffffffe0c027810 */ /* 0x020fca0007ffe0ff */
[----:B------:R0:W2:Y:S08]  /*2790*/  F2I.FTZ.U32.TRUNC.NTZ R3, R2 ;  /* 0x0000000200037305 */ /* 0x0000b0000021f000 */
[----:B-1----:R-:W1:Y:S01]  /*27a0*/  MUFU.RCP R13, R13 ;  /* 0x0000000d000d7308 */ /* 0x002e620000001000 */
[----:B0-----:R-:W-:Y:S01]  /*27b0*/  HFMA2 R2, -RZ, RZ, 0, 0 ;  /* 0x00000000ff027431 */ /* 0x001fe200000001ff */
[----:B--2---:R-:W-:Y:S01]  /*27c0*/  IADD3 R15, PT, PT, RZ, -R3, RZ ;  /* 0x80000003ff0f7210 */ /* 0x004fe20007ffe0ff */
[----:B-1----:R-:W-:-:S04]  /*27d0*/  VIADD R10, R13, 0xffffffe ;  /* 0x0ffffffe0d0a7836 */ /* 0x002fc80000000000 */
[----:B------:R-:W-:Y:S01]  /*27e0*/  IMAD R13, R15, R4, RZ ;  /* 0x000000040f0d7224 */ /* 0x000fe200078e02ff */
[----:B------:R0:W1:Y:S03]  /*27f0*/  F2I.FTZ.U32.TRUNC.NTZ R11, R10 ;  /* 0x0000000a000b7305 */ /* 0x000066000021f000 */
[----:B------:R-:W-:Y:S01]  /*2800*/  IMAD.HI.U32 R2, R3, R13, R2 ;  /* 0x0000000d03027227 */ /* 0x000fe200078e0002 */
[----:B------:R-:W-:-:S03]  /*2810*/  IABS R3, R0 ;  /* 0x0000000000037213 */ /* 0x000fc60000000000 */
[----:B0-----:R-:W-:Y:S02]  /*2820*/  IMAD.MOV.U32 R10, RZ, RZ, RZ ;  /* 0x000000ffff0a7224 */ /* 0x001fe400078e00ff */
[----:B-1----:R-:W-:-:S04]  /*2830*/  IMAD.MOV R12, RZ, RZ, -R11 ;  /* 0x000000ffff0c7224 */ /* 0x002fc800078e0a0b */
[----:B------:R-:W-:-:S04]  /*2840*/  IMAD R15, R12, R9, RZ ;  /* 0x000000090c0f7224 */ /* 0x000fc800078e02ff */
[----:B------:R-:W-:-:S07]  /*2850*/  IMAD.HI.U32 R10, R11, R15, R10 ;  /* 0x0000000f0b0a7227 */ /* 0x000fce00078e000a */
.L_x_1872:
        /* <DEDUP_REMOVED lines=11> */
[----:B------:R-:W-:-:S05]  /*2910*/  @P0 VIADD R12, R12, 0x1 ;  /* 0x000000010c0c0836 */ /* 0x000fca0000000000 */
[----:B------:R-:W-:-:S05]  /*2920*/  MOV R13, R12 ;  /* 0x0000000c000d7202 */ /* 0x000fca0000000f00 */
        /* <DEDUP_REMOVED lines=21> */
.L_x_1871:
        /* <DEDUP_REMOVED lines=8> */
[----:B0-----:R-:W-:Y:S01]  /*2b00*/  MOV R4, UR4 ;  /* 0x0000000400047c02 */ /* 0x001fe20008000f00 */
[----:B------:R-:W-:Y:S01]  /*2b10*/  IMAD.U32 R5, RZ, RZ, UR5 ;  /* 0x00000005ff057e24 */ /* 0x000fe2000f8e00ff */
[----:B-1----:R-:W-:Y:S01]  /*2b20*/  MOV R6, UR6 ;  /* 0x0000000600067c02 */ /* 0x002fe20008000f00 */
[----:B------:R-:W-:Y:S01]  /*2b30*/  IMAD.U32 R7, RZ, RZ, UR7 ;  /* 0x00000007ff077e24 */ /* 0x000fe2000f8e00ff */
[----:B---3--:R-:W-:-:S02]  /*2b40*/  MOV R10, UR8 ;  /* 0x00000008000a7c02 */ /* 0x008fc40008000f00 */
[----:B------:R-:W-:-:S07]  /*2b50*/  MOV R11, UR9 ;  /* 0x00000009000b7c02 */ /* 0x000fce0008000f00 */
[----:B------:R-:W-:-:S07]  /*2b60*/  LEPC R20, `(.L_x_1870) ;  /* 0x000000001014794e */ /* 0x000fce0000000000 */
[----:B--2---:R-:W-:Y:S05]  /*2b70*/  CALL.ABS.NOINC R2 ;  /* 0x0000000002007343 */ /* 0x004fea0003c00000 */
.L_x_1870:
[----:B------:R-:W-:Y:S05]  /*2b80*/  BSYNC.RECONVERGENT B6 ;  /* 0x0000000000067941 */ /* 0x000fea0003800200 */
.L_x_1869:
[----:B------:R-:W-:Y:S01]  /*2b90*/  UMOV UR4, 0xffffffff ;  /* 0xffffffff00047882 */ /* 0x000fe20000000000 */
[----:B------:R-:W-:Y:S02]  /*2ba0*/  LOP3.LUT R5, R16, 0x1f, RZ, 0xc0, !PT ;  /* 0x0000001f10057812 */ /* 0x000fe400078ec0ff */
[----:B------:R-:W-:Y:S05]  /*2bb0*/  BRA.DIV UR4, `(.L_x_1873) ;  /* 0x0000000604847947 */ /* 0x000fea000b800000 */
[----:B0-----:R-:W-:Y:S02]  /*2bc0*/  IMAD.MOV.U32 R0, RZ, RZ, RZ ;  /* 0x000000ffff007224 */ /* 0x001fe400078e00ff */
[----:B------:R-:W-:Y:S02]  /*2bd0*/  HFMA2 R14, -RZ, RZ, 0, 0 ;  /* 0x00000000ff0e7431 */ /* 0x000fe400000001ff */
[----:B------:R-:W-:-:S07]  /*2be0*/  FADD.FTZ R0, RZ, R0 ;  /* 0x00000000ff007221 */ /* 0x000fce0000010000 */
.L_x_1882:
[----:B------:R-:W-:Y:S05]  /*2bf0*/  WARPSYNC.ALL ;  /* 0x0000000000007948 */ /* 0x000fea0003800000 */
[----:B------:R-:W0:Y:S08]  /*2c00*/  S2UR UR5, SR_CgaCtaId ;  /* 0x00000000000579c3 */ /* 0x000e300000008800 */
[----:B------:R-:W-:Y:S01]  /*2c10*/  BAR.SYNC.DEFER_BLOCKING 0x0 ;  /* 0x0000000000007b1d */ /* 0x000fe20000010000 */
[----:B------:R-:W-:Y:S01]  /*2c20*/  ISETP.NE.AND P0, PT, R17, RZ, PT ;  /* 0x000000ff1100720c */ /* 0x000fe20003f05270 */
[----:B---3--:R-:W-:Y:S01]  /*2c30*/  FADD.FTZ R3, RZ, R14 ;  /* 0x0000000eff037221 */ /* 0x008fe20000010000 */
[----:B------:R-:W-:-:S02]  /*2c40*/  LOP3.LUT R2, R16, 0x3c0, RZ, 0xc0, !PT ;  /* 0x000003c010027812 */ /* 0x000fc400078ec0ff */
[----:B------:R-:W-:Y:S01]  /*2c50*/  SHF.R.U32.HI R5, RZ, 0x1, R5 ;  /* 0x00000001ff057819 */ /* 0x000fe20000011605 */
[----:B------:R-:W-:Y:S01]  /*2c60*/  UMOV UR4, 0x400 ;  /* 0x0000040000047882 */ /* 0x000fe20000000000 */
[----:B------:R-:W-:Y:S01]  /*2c70*/  ISETP.NE.OR P1, PT, R2, 0x40, P0 ;  /* 0x000000400200780c */ /* 0x000fe20000725670 */
[----:B------:R-:W-:Y:S01]  /*2c80*/  UIADD3 UR4, UPT, UPT, UR4, 0x20, URZ ;  /* 0x0000002004047890 */ /* 0x000fe2000fffe0ff */
[----:B------:R-:W-:Y:S02]  /*2c90*/  LOP3.LUT R2, R5, 0x3e0, R16, 0xf8, !PT ;  /* 0x000003e005027812 */ /* 0x000fe400078ef810 */
[C---:B------:R-:W-:Y:S02]  /*2ca0*/  LOP3.LUT P2, RZ, R16.reuse, 0x3c1, RZ, 0xc0, !PT ;  /* 0x000003c110ff7812 */ /* 0x040fe4000784c0ff */
[----:B------:R-:W-:-:S04]  /*2cb0*/  LOP3.LUT R6, R16, 0x3e1, RZ, 0xc0, !PT ;  /* 0x000003e110067812 */ /* 0x000fc800078ec0ff */
[----:B------:R-:W-:Y:S01]  /*2cc0*/  ISETP.NE.AND P3, PT, R6, 0x20, PT ;  /* 0x000000200600780c */ /* 0x000fe20003f65270 */
[----:B0-----:R-:W-:-:S06]  /*2cd0*/  ULEA UR4, UR5, UR4, 0x18 ;  /* 0x0000000405047291 */ /* 0x001fcc000f8ec0ff */
[----:B------:R-:W-:-:S06]  /*2ce0*/  LEA R2, R2, UR4, 0x2 ;  /* 0x0000000402027c11 */ /* 0x000fcc000f8e10ff */
[----:B------:R-:W-:Y:S01]  /*2cf0*/  @!P3 LEA R5, R5, UR4, 0x2 ;  /* 0x000000040505bc11 */ /* 0x000fe2000f8e10ff */
[----:B------:R-:W-:Y:S04]  /*2d00*/  @!P1 STS [R2+-0x100], R0 ;  /* 0xffff000002009388 */ /* 0x000fe80000000800 */
[----:B------:R-:W-:Y:S01]  /*2d10*/  @!P1 STS [R2+-0xc0], R3 ;  /* 0xffff400302009388 */ /* 0x000fe20000000800 */
[----:B------:R-:W-:Y:S01]  /*2d20*/  BAR.SYNC.DEFER_BLOCKING 0x0 ;  /* 0x0000000000007b1d */ /* 0x000fe20000010000 */
[----:B------:R-:W-:-:S05]  /*2d30*/  ISETP.NE.AND P1, PT, R6, RZ, PT ;  /* 0x000000ff0600720c */ /* 0x000fca0003f25270 */
[----:B------:R-:W0:Y:S04]  /*2d40*/  @!P2 LDS R7, [R2] ;  /* 0x000000000207a984 */ /* 0x000e280000000800 */
[----:B------:R-:W3:Y:S01]  /*2d50*/  @!P2 LDS R4, [R2+0x40] ;  /* 0x000040000204a984 */ /* 0x000ee20000000800 */
[----:B0-----:R-:W-:Y:S01]  /*2d60*/  @!P2 FADD.FTZ R0, R0, R7 ;  /* 0x000000070000a221 */ /* 0x001fe20000010000 */
[----:B------:R-:W-:Y:S01]  /*2d70*/  BAR.SYNC.DEFER_BLOCKING 0x0 ;  /* 0x0000000000007b1d */ /* 0x000fe20000010000 */
[----:B---3--:R-:W-:Y:S01]  /*2d80*/  @!P2 FADD.FTZ R3, R3, R4 ;  /* 0x000000040303a221 */ /* 0x008fe20000010000 */
[----:B------:R-:W-:-:S04]  /*2d90*/  ISETP.GT.U32.AND P2, PT, R16, 0x1f, PT ;  /* 0x0000001f1000780c */ /* 0x000fc80003f44070 */
[----:B------:R0:W-:Y:S04]  /*2da0*/  @!P3 STS [R5], R0 ;  /* 0x000000000500b388 */ /* 0x0001e80000000800 */
[----:B------:R0:W-:Y:S01]  /*2db0*/  @!P3 STS [R5+0x40], R3 ;  /* 0x000040030500b388 */ /* 0x0001e20000000800 */
[----:B------:R-:W-:Y:S06]  /*2dc0*/  BAR.SYNC.DEFER_BLOCKING 0x0 ;  /* 0x0000000000007b1d */ /* 0x000fec0000010000 */
[----:B------:R0:W3:Y:S04]  /*2dd0*/  @!P1 LDS R7, [R2] ;  /* 0x0000000002079984 */ /* 0x0000e80000000800 */
        /* <DEDUP_REMOVED lines=9> */
[----:B---3--:R-:W-:Y:S01]  /*2e70*/  @!P1 FADD.FTZ R0, R0, R7 ;  /* 0x0000000700009221 */ /* 0x008fe20000010000 */
[----:B------:R-:W-:Y:S01]  /*2e80*/  SHF.L.U32 R22, R22, 0x5, RZ ;  /* 0x0000000516167819 */ /* 0x000fe200000006ff */
[----:B----4-:R-:W-:-:S03]  /*2e90*/  @!P1 FADD.FTZ R3, R3, R4 ;  /* 0x0000000403039221 */ /* 0x010fc60000010000 */
[----:B------:R-:W-:Y:S02]  /*2ea0*/  IADD3 R5, P0, P2, R5, R2, R22 ;  /* 0x0000000205057210 */ /* 0x000fe40007a1e016 */
[----:B------:R-:W-:Y:S02]  /*2eb0*/  F2FP.BF16.F32.PACK_AB R0, R3, R0 ;  /* 0x000000000300723e */ /* 0x000fe400000010ff */
[----:B------:R-:W-:Y:S02]  /*2ec0*/  IADD3.X R4, PT, PT, RZ, RZ, RZ, P0, P2 ;  /* 0x000000ffff047210 */ /* 0x000fe400007e44ff */
[----:B0-----:R-:W-:-:S04]  /*2ed0*/  LEA R2, P0, R5, UR4, 0x1 ;  /* 0x0000000405027c11 */ /* 0x001fc8000f8008ff */
[--C-:B------:R-:W-:Y:S02]  /*2ee0*/  LEA.HI.X R3, R5, UR5, R4.reuse, 0x1, P0 ;  /* 0x0000000505037c11 */ /* 0x100fe400080f0c04 */
[----:B------:R-:W-:-:S03]  /*2ef0*/  PRMT R4, R0, 0x7632, R4 ;  /* 0x0000763200047816 */ /* 0x000fc60000000004 */
[----:B------:R-:W-:Y:S04]  /*2f00*/  STG.E.U16 desc[UR36][R2.64], R0 ;  /* 0x0000000002007986 */ /* 0x000fe8000c101524 */
[----:B------:R-:W-:Y:S01]  /*2f10*/  STG.E.U16 desc[UR36][R2.64+0x20], R4 ;  /* 0x0000200402007986 */ /* 0x000fe2000c101524 */
[----:B------:R-:W-:Y:S05]  /*2f20*/  EXIT ;  /* 0x000000000000794d */ /* 0x000fea0003800000 */
.L_x_1844:
        /* <DEDUP_REMOVED lines=16> */
.L_x_1874:
[----:B------:R-:W-:Y:S05]  /*3030*/  EXIT ;  /* 0x000000000000794d */ /* 0x000fea0003800000 */
.L_x_1846:
[----:B------:R-:W-:Y:S01]  /*3040*/  HFMA2 R12, -RZ, RZ, 0, 9.5367431640625e-07 ;  /* 0x00000010ff0c7431 */ /* 0x000fe200000001ff */
[----:B------:R-:W-:Y:S01]  /*3050*/  MOV R11, 0x1f ;  /* 0x0000001f000b7802 */ /* 0x000fe20000000f00 */
[----:B------:R-:W-:-:S07]  /*3060*/  IMAD.MOV.U32 R15, RZ, RZ, -0x1 ;  /* 0xffffffffff0f7424 */ /* 0x000fce00078e00ff */
[----:B------:R-:W-:Y:S05]  /*3070*/  WARPSYNC.COLLECTIVE R15, `(.L_x_1875) ;  /* 0x000000000f087348 */ /* 0x000fea0003c00000 */
[----:B------:R0:W1:Y:S02]  /*3080*/  SHFL.BFLY P6, R14, R13, R12, R11 ;  /* 0x0c00000c0d0e7389 */ /* 0x00006400000c000b */
[----:B01----:R-:W-:Y:S05]  /*3090*/  ENDCOLLECTIVE ;  /* 0x000000000000791b */ /* 0x003fea0003800000 */
.L_x_1875:
[----:B------:R-:W-:Y:S01]  /*30a0*/  HFMA2 R12, -RZ, RZ, 0, 4.76837158203125e-07 ;  /* 0x00000008ff0c7431 */ /* 0x000fe200000001ff */
[----:B------:R-:W-:-:S04]  /*30b0*/  FMNMX.FTZ R0, R14, -3.40282346638528859812e+38, !PT ;  /* 0xff7fffff0e007809 */ /* 0x000fc80007810000 */
[----:B------:R-:W-:-:S07]  /*30c0*/  MOV R13, R0 ;  /* 0x00000000000d7202 */ /* 0x000fce0000000f00 */
[----:B------:R-:W-:Y:S05]  /*30d0*/  WARPSYNC.COLLECTIVE R15, `(.L_x_1876) ;  /* 0x000000000f087348 */ /* 0x000fea0003c00000 */
[----:B------:R0:W1:Y:S02]  /*30e0*/  SHFL.BFLY P6, R14, R13, R12, R11 ;  /* 0x0c00000c0d0e7389 */ /* 0x00006400000c000b */
[----:B01----:R-:W-:Y:S05]  /*30f0*/  ENDCOLLECTIVE ;  /* 0x000000000000791b */ /* 0x003fea0003800000 */
.L_x_1876:
[----:B------:R-:W-:Y:S02]  /*3100*/  MOV R12, 0x4 ;  /* 0x00000004000c7802 */ /* 0x000fe40000000f00 */
[----:B------:R-:W-:-:S05]  /*3110*/  FMNMX.FTZ R2, R0, R14, !PT ;  /* 0x0000000e00027209 */ /* 0x000fca0007810000 */
[----:B------:R-:W-:-:S07]  /*3120*/  IMAD.MOV.U32 R13, RZ, RZ, R2 ;  /* 0x000000ffff0d7224 */ /* 0x000fce00078e0002 */
[----:B------:R-:W-:Y:S05]  /*3130*/  WARPSYNC.COLLECTIVE R15, `(.L_x_1877) ;  /* 0x000000000f087348 */ /* 0x000fea0003c00000 */
[----:B------:R0:W1:Y:S02]  /*3140*/  SHFL.BFLY P6, R14, R13, R12, R11 ;  /* 0x0c00000c0d0e7389 */ /* 0x00006400000c000b */
[----:B01----:R-:W-:Y:S05]  /*3150*/  ENDCOLLECTIVE ;  /* 0x000000000000791b */ /* 0x003fea0003800000 */
.L_x_1877:
[----:B------:R-:W-:Y:S01]  /*3160*/  IMAD.MOV.U32 R12, RZ, RZ, 0x2 ;  /* 0x00000002ff0c7424 */ /* 0x000fe200078e00ff */
[----:B------:R-:W-:-:S04]  /*3170*/  FMNMX.FTZ R3, R2, R14, !PT ;  /* 0x0000000e02037209 */ /* 0x000fc80007810000 */
[----:B------:R-:W-:-:S07]  /*3180*/  MOV R13, R3 ;  /* 0x00000003000d7202 */ /* 0x000fce0000000f00 */
[----:B------:R-:W-:Y:S05]  /*3190*/  WARPSYNC.COLLECTIVE R15, `(.L_x_1878) ;  /* 0x000000000f087348 */ /* 0x000fea0003c00000 */
[----:B------:R0:W1:Y:S02]  /*31a0*/  SHFL.BFLY P6, R14, R13, R12, R11 ;  /* 0x0c00000c0d0e7389 */ /* 0x00006400000c000b */
[----:B01----:R-:W-:Y:S05]  /*31b0*/  ENDCOLLECTIVE ;  /* 0x000000000000791b */ /* 0x003fea0003800000 */
.L_x_1878:
[----:B------:R-:W-:Y:S05]  /*31c0*/  BRA `(.L_x_1879) ;  /* 0xffffffd800887947 */ /* 0x000fea000383ffff */
.L_x_1873:
[----:B-1-3--:R-:W-:Y:S01]  /*31d0*/  HFMA2 R13, -RZ, RZ, 0, 0 ;  /* 0x00000000ff0d7431 */ /* 0x00afe200000001ff */
[----:B------:R-:W-:Y:S01]  /*31e0*/  MOV R12, 0x1 ;  /* 0x00000001000c7802 */ /* 0x000fe20000000f00 */
[----:B0-----:R-:W-:Y:S01]  /*31f0*/  IMAD.MOV.U32 R11, RZ, RZ, 0x1f ;  /* 0x0000001fff0b7424 */ /* 0x001fe200078e00ff */
[----:B--2---:R-:W-:-:S07]  /*3200*/  MOV R15, 0xffffffff ;  /* 0xffffffff000f7802 */ /* 0x004fce0000000f00 */
[----:B------:R-:W-:Y:S05]  /*3210*/  WARPSYNC.COLLECTIVE R15, `(.L_x_1880) ;  /* 0x000000000f087348 */ /* 0x000fea0003c00000 */
[----:B------:R0:W1:Y:S02]  /*3220*/  SHFL.BFLY P6, R14, R13, R12, R11 ;  /* 0x0c00000c0d0e7389 */ /* 0x00006400000c000b */
[----:B01----:R-:W-:Y:S05]  /*3230*/  ENDCOLLECTIVE ;  /* 0x000000000000791b */ /* 0x003fea0003800000 */
.L_x_1880:
[----:B------:R-:W-:-:S07]  /*3240*/  MOV R0, R14 ;  /* 0x0000000e00007202 */ /* 0x000fce0000000f00 */
[----:B------:R-:W-:Y:S05]  /*3250*/  WARPSYNC.COLLECTIVE R15, `(.L_x_1881) ;  /* 0x000000000f087348 */ /* 0x000fea0003c00000 */
[----:B------:R0:W1:Y:S02]  /*3260*/  SHFL.BFLY P6, R14, R13, R12, R11 ;  /* 0x0c00000c0d0e7389 */ /* 0x00006400000c000b */
[----:B01----:R-:W-:Y:S05]  /*3270*/  ENDCOLLECTIVE ;  /* 0x000000000000791b */ /* 0x003fea0003800000 */
.L_x_1881:
[----:B------:R-:W-:Y:S01]  /*3280*/  FADD.FTZ R0, RZ, R0 ;  /* 0x00000000ff007221 */ /* 0x000fe20000010000 */
[----:B------:R-:W-:Y:S06]  /*3290*/  BRA `(.L_x_1882) ;  /* 0xfffffff800547947 */ /* 0x000fec000383ffff */
.L_x_1883:
        /* <DEDUP_REMOVED lines=14> */
.L_x_27192:


//--------------------- .text._ZN4vllm25paged_attention_v2_kernelI13__nv_bfloat16hLi256ELi8ELi128ELNS_18Fp8KVCacheDataTypeE2ELb0ELi512EEEvPfS3_PT_PKS4_PKT0_SA_ifPKiSC_iPKfiiiSE_SE_iiiii --------------------------
	.section	.text._ZN4vllm25paged_attention_v2_kernelI13__nv_bfloat16hLi256ELi8ELi128ELNS_18Fp8KVCacheDataTypeE2ELb0ELi512EEEvPfS3_PT_PKS4_PKT0_SA_ifPKiSC_iPKfiiiSE_SE_iiiii,"ax",@progbits
	.align	128
        .global         _ZN4vllm25paged_attention_v2_kernelI13__nv_bfloat16hLi256ELi8ELi128ELNS_18Fp8KVCacheDataTypeE2ELb0ELi512EEEvPfS3_PT_PKS4_PKT0_SA_ifPKiSC_iPKfiiiSE_SE_iiiii
        .type           _ZN4vllm25paged_attention_v2_kernelI13__nv_bfloat16hLi256ELi8ELi128ELNS_18Fp8KVCacheDataTypeE2ELb0ELi512EEEvPfS3_PT_PKS4_PKT0_SA_ifPKiSC_iPKfiiiSE_SE_iiiii,@function
        .size           _ZN4vllm25paged_attention_v2_kernelI13__nv_bfloat16hLi256ELi8ELi128ELNS_18Fp8KVCacheDataTypeE2ELb0ELi512EEEvPfS3_PT_PKS4_PKT0_SA_ifPKiSC_iPKfiiiSE_SE_iiiii,(.L_x_27193 - _ZN4vllm25paged_attention_v2_kernelI13__nv_bfloat16hLi256ELi8ELi128ELNS_18Fp8KVCacheDataTypeE2ELb0ELi512EEEvPfS3_PT_PKS4_PKT0_SA_ifPKiSC_iPKfiiiSE_SE_iiiii)
        .other          _ZN4vllm25paged_attention_v2_kernelI13__nv_bfloat16hLi256ELi8ELi128ELNS_18Fp8KVCacheDataTypeE2ELb0ELi512EEEvPfS3_PT_PKS4_PKT0_SA_ifPKiSC_iPKfiiiSE_SE_iiiii,@"STO_CUDA_ENTRY STV_DEFAULT"
_ZN4vllm25paged_attention_v2_kernelI13__nv_bfloat16hLi256ELi8ELi128ELNS_18Fp8KVCacheDataTypeE2ELb0ELi512EEEvPfS3_PT_PKS4_PKT0_SA_ifPKiSC_iPKfiiiSE_SE_iiiii:
.text._ZN4vllm25paged_attention_v2_kernelI13__nv_bfloat16hLi256ELi8ELi128ELNS_18Fp8KVCacheDataTypeE2ELb0ELi512EEEvPfS3_PT_PKS4_PKT0_SA_ifPKiSC_iPKfiiiSE_SE_iiiii:
        /* <DEDUP_REMOVED lines=52> */
.L_x_1885:
[----:B------:R-:W-:Y:S05]  /*0340*/  BSYNC.RECONVERGENT B6 ;  /* 0x0000000000067941 */ /* 0x000fea0003800200 */
.L_x_1884:
        /* <DEDUP_REMOVED lines=12> */
[----:B------:R0:W1:Y:S02]  /*0410*/  SHFL.BFLY PT, R14, R2, 0x4, 0x1f ;  /* 0x0c801f00020e7f89 */ /* 0x00006400000e0000 */
.L_x_1920:
[----:B------:R-:W2:Y:S01]  /*0420*/  S2R R0, SR_CgaCtaId ;  /* 0x0000000000007919 */ /* 0x000ea20000008800 */
[----:B------:R-:W-:Y:S01]  /*0430*/  ISETP.NE.AND P3, PT, R6, RZ, PT ;  /* 0x000000ff0600720c */ /* 0x000fe20003f65270 */
[----:B------:R-:W-:Y:S05]  /*0440*/  WARPSYNC.ALL ;  /* 0x0000000000007948 */ /* 0x000fea0003800000 */
[----:B------:R-:W-:Y:S02]  /*0450*/  MOV R7, 0x400 ;  /* 0x0000040000077802 */ /* 0x000fe40000000f00 */
[----:B-1----:R-:W-:Y:S02]  /*0460*/  FMNMX.FTZ R9, R2, R14, !PT ;  /* 0x0000000e02097209 */ /* 0x002fe40007810000 */
[----:B--2---:R-:W-:-:S04]  /*0470*/  LEA R8, R0, R7, 0x18 ;  /* 0x0000000700087211 */ /* 0x004fc800078ec0ff */
[----:B0-----:R-:W-:-:S05]  /*0480*/  LEA R2, R5, R8, 0x2 ;  /* 0x0000000805027211 */ /* 0x001fca00078e10ff */
[----:B------:R-:W-:Y:S01]  /*0490*/  @!P3 STS [R2], R9 ;  /* 0x000000090200b388 */ /* 0x000fe20000000800 */
[----:B------:R-:W-:Y:S01]  /*04a0*/  BAR.SYNC.DEFER_BLOCKING 0x0 ;  /* 0x0000000000007b1d */ /* 0x000fe20000010000 */
[C---:B------:R-:W-:Y:S02]  /*04b0*/  ISETP.GT.U32.AND P2, PT, R6.reuse, 0x3, PT ;  /* 0x000000030600780c */ /* 0x040fe40003f44070 */
[----:B------:R-:W-:Y:S02]  /*04c0*/  MOV R10, 0xff7fffff ;  /* 0xff7fffff000a7802 */ /* 0x000fe40000000f00 */
[----:B------:R-:W-:Y:S01]  /*04d0*/  LEA R8, R6, R8, 0x2 ;  /* 0x0000000806087211 */ /* 0x000fe200078e10ff */
        /* <DEDUP_REMOVED lines=28> */
.L_x_1891:
        /* <DEDUP_REMOVED lines=11> */
.L_x_1890:
[----:B------:R-:W-:Y:S05]  /*0750*/  BSYNC.RECONVERGENT B1 ;  /* 0x0000000000017941 */ /* 0x000fea0003800200 */
.L_x_1889:
        /* <DEDUP_REMOVED lines=13> */
.L_x_1894:
        /* <DEDUP_REMOVED lines=100> */
.L_x_1893:
[----:B------:R-:W-:Y:S05]  /*0e70*/  BSYNC.RECONVERGENT B1 ;  /* 0x0000000000017941 */ /* 0x000fea0003800200 */
.L_x_1892:
        /* <DEDUP_REMOVED lines=55> */
.L_x_1896:
[----:B------:R-:W-:Y:S05]  /*11f0*/  BSYNC.RECONVERGENT B1 ;  /* 0x0000000000017941 */ /* 0x000fea0003800200 */
.L_x_1895:
        /* <DEDUP_REMOVED lines=26> */
.L_x_1888:
[----:B------:R-:W-:Y:S05]  /*13a0*/  BSYNC.RECONVERGENT B0 ;  /* 0x0000000000007941 */ /* 0x000fea0003800200 */
.L_x_1887:
        /* <DEDUP_REMOVED lines=40> */
.L_x_1901:
[----:B------:R-:W1:Y:S01]  /*1630*/  LDS R13, [R4] ;  /* 0x00000000040d7984 */ /* 0x000e620000000800 */
[----:B------:R-:W-:-:S04]  /*1640*/  IADD3 R11, PT, PT, R11, 0x1, RZ ;  /* 0x000000010b0b7810 */ /* 0x000fc80007ffe0ff */
[----:B------:R-:W-:Y:S01]  /*1650*/  ISETP.NE.AND P0, PT, R11, RZ, PT ;  /* 0x000000ff0b00720c */ /* 0x000fe20003f05270 */
[----:B-1----:R-:W-:-:S05]  /*1660*/  FMUL.FTZ R13, R13, R2 ;  /* 0x000000020d0d7220 */ /* 0x002fca0000410000 */
[----:B------:R1:W-:Y:S02]  /*1670*/  STS [R4], R13 ;  /* 0x0000000d04007388 */ /* 0x0003e40000000800 */
[----:B-1----:R-:W-:-:S05]  /*1680*/  IADD3 R4, PT, PT, R4, 0x200, RZ ;  /* 0x0000020004047810 */ /* 0x002fca0007ffe0ff */
[----:B------:R-:W-:Y:S05]  /*1690*/  @P0 BRA `(.L_x_1901) ;  /* 0xfffffffc00e40947 */ /* 0x000fea000383ffff */
.L_x_1900:
[----:B------:R-:W-:Y:S05]  /*16a0*/  BSYNC.RECONVERGENT B1 ;  /* 0x0000000000017941 */ /* 0x000fea0003800200 */
.L_x_1899:
        /* <DEDUP_REMOVED lines=13> */
.L_x_1904:
        /* <DEDUP_REMOVED lines=52> */
.L_x_1903:
[----:B------:R-:W-:Y:S05]  /*1ac0*/  BSYNC.RECONVERGENT B1 ;  /* 0x0000000000017941 */ /* 0x000fea0003800200 */
.L_x_1902:
        /* <DEDUP_REMOVED lines=31> */
.L_x_1906:
[----:B------:R-:W-:Y:S05]  /*1cc0*/  BSYNC.RECONVERGENT B1 ;  /* 0x0000000000017941 */ /* 0x000fea0003800200 */
.L_x_1905:
        /* <DEDUP_REMOVED lines=14> */
.L_x_1898:
[----:B------:R-:W-:Y:S05]  /*1db0*/  BSYNC.RECONVERGENT B0 ;  /* 0x0000000000007941 */ /* 0x000fea0003800200 */
.L_x_1897:
[----:B------:R-:W-:Y:S01]  /*1dc0*/  BAR.SYNC.DEFER_BLOCKING 0x0 ;  /* 0x0000000000007b1d */ /* 0x000fe20000010000 */
[C---:B------:R-:W-:Y:S02]  /*1dd0*/  ISETP.NE.AND P0, PT, R3.reuse, RZ, PT ;  /* 0x000000ff0300720c */ /* 0x040fe40003f05270 */
[C---:B-1----:R-:W-:Y:S02]  /*1de0*/  LOP3.LUT R2, R3.reuse, 0x3c0, RZ, 0xc0, !PT ;  /* 0x000003c003027812 */ /* 0x042fe400078ec0ff */
[----:B--2---:R-:W-:Y:S01]  /*1df0*/  LOP3.LUT R4, R3, 0x3e0, RZ, 0xc0, !PT ;  /* 0x000003e003047812 */ /* 0x004fe200078ec0ff */
[----:B------:R-:W-:Y:S01]  /*1e00*/  BSSY.RECONVERGENT B0, `(.L_x_1907) ;  /* 0x0000015000007945 */ /* 0x000fe20003800200 */
[----:B------:R-:W-:Y:S02]  /*1e10*/  ISETP.NE.AND P1, PT, R2, 0x40, PT ;  /* 0x000000400200780c */ /* 0x000fe40003f25270 */
[----:B------:R-:W-:-:S05]  /*1e20*/  ISETP.NE.AND P2, PT, R4, 0x20, PT ;  /* 0x000000200400780c */ /* 0x000fca0003f45270 */
        /* <DEDUP_REMOVED lines=18> */
.L_x_1908:
[----:B------:R-:W-:Y:S05]  /*1f50*/  BSYNC.RECONVERGENT B0 ;  /* 0x0000000000007941 */ /* 0x000fea0003800200 */
.L_x_1907:
[----:B------:R-:W-:Y:S01]  /*1f60*/  BAR.SYNC.DEFER_BLOCKING 0x0 ;  /* 0x0000000000007b1d */ /* 0x000fe20000010000 */
[----:B-1----:R-:W-:Y:S01]  /*1f70*/  HFMA2 R13, -RZ, RZ, 0, 0 ;  /* 0x00000000ff0d7431 */ /* 0x002fe200000001ff */
[----:B------:R-:W-:Y:S02]  /*1f80*/  LEA R12, R5, R6, 0x8 ;  /* 0x00000006050c7211 */ /* 0x000fe400078e40ff */
[----:B------:R-:W-:Y:S02]  /*1f90*/  CS2R R10, SRZ ;  /* 0x00000000000a7805 */ /* 0x000fe4000001ff00 */
[C---:B------:R-:W-:Y:S02]  /*1fa0*/  ISETP.GT.U32.AND P0, PT, R3.reuse, 0x3f, PT ;  /* 0x0000003f0300780c */ /* 0x040fe40003f04070 */
[----:B0-----:R-:W-:Y:S01]  /*1fb0*/  CS2R R8, SRZ ;  /* 0x0000000000087805 */ /* 0x001fe2000001ff00 */
[----:B------:R-:W-:Y:S01]  /*1fc0*/  BSSY.RECONVERGENT B0, `(.L_x_1909) ;  /* 0x0000010000007945 */ /* 0x000fe20003800200 */
[----:B------:R-:W-:-:S02]  /*1fd0*/  ISETP.GT.U32.AND P3, PT, R3, 0x1f, PT ;  /* 0x0000001f0300780c */ /* 0x000fc40003f64070 */
[----:B------:R-:W-:Y:S01]  /*1fe0*/  CS2R R4, SRZ ;  /* 0x0000000000047805 */ /* 0x000fe2000001ff00 */
[----:B------:R-:W-:Y:S01]  /*1ff0*/  IMAD.MOV.U32 R2, RZ, RZ, RZ ;  /* 0x000000ffff027224 */ /* 0x000fe200078e00ff */
[----:B------:R-:W-:Y:S09]  /*2000*/  @P1 BRA `(.L_x_1910) ;  /* 0x00000000002c1947 */ /* 0x000ff20003800000 */
[----:B------:R-:W-:-:S04]  /*2010*/  IADD3 R15, PT, PT, R7, 0x20, RZ ;  /* 0x00000020070f7810 */ /* 0x000fc80007ffe0ff */
[----:B------:R-:W-:-:S04]  /*2020*/  LEA R15, R0, R15, 0x18 ;  /* 0x0000000f000f7211 */ /* 0x000fc800078ec0ff */
[----:B------:R-:W-:-:S05]  /*2030*/  LEA R14, R12, R15, 0x2 ;  /* 0x0000000f0c0e7211 */ /* 0x000fca00078e10ff */
[----:B------:R0:W-:Y:S04]  /*2040*/  STS [R14+-0x800], RZ ;  /* 0xfff800ff0e007388 */ /* 0x0001e80000000800 */
[----:B------:R0:W-:Y:S04]  /*2050*/  STS [R14+-0x780], RZ ;  /* 0xfff880ff0e007388 */ /* 0x0001e80000000800 */
[----:B------:R0:W-:Y:S04]  /*2060*/  STS [R14+-0x700], RZ ;  /* 0xfff900ff0e007388 */ /* 0x0001e80000000800 */
[----:B------:R0:W-:Y:S04]  /*2070*/  STS [R14+-0x680], RZ ;  /* 0xfff980ff0e007388 */ /* 0x0001e80000000800 */
[----:B------:R0:W-:Y:S04]  /*2080*/  STS [R14+-0x600], RZ ;  /* 0xfffa00ff0e007388 */ /* 0x0001e80000000800 */
[----:B------:R0:W-:Y:S04]  /*2090*/  STS [R14+-0x580], RZ ;  /* 0xfffa80ff0e007388 */ /* 0x0001e80000000800 */
[----:B------:R0:W-:Y:S04]  /*20a0*/  STS [R14+-0x500], RZ ;  /* 0xfffb00ff0e007388 */ /* 0x0001e80000000800 */
[----:B------:R0:W-:Y:S02]  /*20b0*/  STS [R14+-0x480], RZ ;  /* 0xfffb80ff0e007388 */ /* 0x0001e40000000800 */
.L_x_1910:
[----:B------:R-:W-:Y:S05]  /*20c0*/  BSYNC.RECONVERGENT B0 ;  /* 0x0000000000007941 */ /* 0x000fea0003800200 */
.L_x_1909:
[----:B------:R-:W-:Y:S06]  /*20d0*/  BAR.SYNC.DEFER_BLOCKING 0x0 ;  /* 0x0000000000007b1d */ /* 0x000fec0000010000 */
[----:B------:R-:W-:Y:S04]  /*20e0*/  BSSY.RECONVERGENT B0, `(.L_x_1911) ;  /* 0x0000015000007945 */ /* 0x000fe80003800200 */
[----:B------:R-:W-:Y:S05]  /*20f0*/  @P0 BRA `(.L_x_1912) ;  /* 0x00000000004c0947 */ /* 0x000fea0003800000 */
[----:B------:R-:W-:-:S04]  /*2100*/  IADD3 R5, PT, PT, R7, 0x20, RZ ;  /* 0x0000002007057810 */ /* 0x000fc80007ffe0ff */
[----:B------:R-:W-:-:S04]  /*2110*/  LEA R5, R0, R5, 0x18 ;  /* 0x0000000500057211 */ /* 0x000fc800078ec0ff */
[----:B0-----:R-:W-:-:S05]  /*2120*/  LEA R14, R12, R5, 0x2 ;  /* 0x000000050c0e7211 */ /* 0x001fca00078e10ff */
        /* <DEDUP_REMOVED lines=8> */
[----:B0-----:R-:W-:Y:S01]  /*21b0*/  FADD.FTZ R2, RZ, R2 ;  /* 0x00000002ff027221 */ /* 0x001fe20000010000 */
[----:B-1----:R-:W-:Y:S01]  /*21c0*/  FADD.FTZ R5, RZ, R5 ;  /* 0x00000005ff057221 */ /* 0x002fe20000010000 */
[----:B--2---:R-:W-:Y:S01]  /*21d0*/  FADD.FTZ R4, RZ, R4 ;  /* 0x00000004ff047221 */ /* 0x004fe20000010000 */
[----:B---3--:R-:W-:Y:S01]  /*21e0*/  FADD.FTZ R9, RZ, R9 ;  /* 0x00000009ff097221 */ /* 0x008fe20000010000 */
[----:B----4-:R-:W-:Y:S01]  /*21f0*/  FADD.FTZ R8, RZ, R8 ;  /* 0x00000008ff087221 */ /* 0x010fe20000010000 */
[----:B-----5:R-:W-:Y:S01]  /*2200*/  FADD.FTZ R11, RZ, R11 ;  /* 0x0000000bff0b7221 */ /* 0x020fe20000010000 */
[----:B------:R-:W-:Y:S01]  /*2210*/  FADD.FTZ R10, RZ, R10 ;  /* 0x0000000aff0a7221 */ /* 0x000fe20000010000 */
[----:B------:R-:W-:-:S07]  /*2220*/  FADD.FTZ R13, RZ, R13 ;  /* 0x0000000dff0d7221 */ /* 0x000fce0000010000 */
.L_x_1912:
[----:B------:R-:W-:Y:S05]  /*2230*/  BSYNC.RECONVERGENT B0 ;  /* 0x0000000000007941 */ /* 0x000fea0003800200 */
.L_x_1911:
[----:B------:R-:W-:Y:S06]  /*2240*/  BAR.SYNC.DEFER_BLOCKING 0x0 ;  /* 0x0000000000007b1d */ /* 0x000fec0000010000 */
[----:B------:R-:W-:Y:S04]  /*2250*/  BSSY.RECONVERGENT B0, `(.L_x_1913) ;  /* 0x000000d000007945 */ /* 0x000fe80003800200 */
[----:B------:R-:W-:Y:S05]  /*2260*/  @P2 BRA `(.L_x_1914) ;  /* 0x00000000002c2947 */ /* 0x000fea0003800000 */
[----:B------:R-:W-:-:S04]  /*2270*/  IADD3 R15, PT, PT, R7, 0x20, RZ ;  /* 0x00000020070f7810 */ /* 0x000fc80007ffe0ff */
[----:B------:R-:W-:-:S05]  /*2280*/  LEA R15, R0, R15, 0x18 ;  /* 0x0000000f000f7211 */ /* 0x000fca00078ec0ff */
[----:B------:R-:W-:-:S05]  /*2290*/  IMAD R6, R6, 0x4, R15 ;  /* 0x0000000406067824 */ /* 0x000fca00078e020f */
        /* <DEDUP_REMOVED lines=8> */
.L_x_1914:
[----:B------:R-:W-:Y:S05]  /*2320*/  BSYNC.RECONVERGENT B0 ;  /* 0x0000000000007941 */ /* 0x000fea0003800200 */
.L_x_1913:
[----:B------:R-:W-:Y:S06]  /*2330*/  BAR.SYNC.DEFER_BLOCKING 0x0 ;  /* 0x0000000000007b1d */ /* 0x000fec0000010000 */
[----:B------:R-:W-:Y:S04]  /*2340*/  BSSY.RECONVERGENT B0, `(.L_x_1915) ;  /* 0x0000015000007945 */ /* 0x000fe80003800200 */
[----:B------:R-:W-:Y:S05]  /*2350*/  @P3 BRA `(.L_x_1916) ;  /* 0x00000000004c3947 */ /* 0x000fea0003800000 */
[----:B------:R-:W-:-:S04]  /*2360*/  IADD3 R7, PT, PT, R7, 0x20, RZ ;  /* 0x0000002007077810 */ /* 0x000fc80007ffe0ff */
[----:B------:R-:W-:-:S04]  /*2370*/  LEA R7, R0, R7, 0x18 ;  /* 0x0000000700077211 */ /* 0x000fc800078ec0ff */
[----:B------:R-:W-:-:S05]  /*2380*/  LEA R16, R12, R7, 0x2 ;  /* 0x000000070c107211 */ /* 0x000fca00078e10ff */
[----:B------:R-:W2:Y:S04]  /*2390*/  LDS R7, [R16] ;  /* 0x0000000010077984 */ /* 0x000ea80000000800 */
[----:B------:R-:W3:Y:S04]  /*23a0*/  LDS R0, [R16+0x80] ;  /* 0x0000800010007984 */ /* 0x000ee80000000800 */
[----:B------:R-:W4:Y:S04]  /*23b0*/  LDS R15, [R16+0x100] ;  /* 0x00010000100f7984 */ /* 0x000f280000000800 */
[----:B-1----:R-:W1:Y:S04]  /*23c0*/  LDS R6, [R16+0x180] ;  /* 0x0001800010067984 */ /* 0x002e680000000800 */
[----:B------:R-:W5:Y:S04]  /*23d0*/  LDS R17, [R16+0x200] ;  /* 0x0002000010117984 */ /* 0x000f680000000800 */
[----:B------:R-:W5:Y:S04]  /*23e0*/  LDS R12, [R16+0x280] ;  /* 0x00028000100c7984 */ /* 0x000f680000000800 */
[----:B------:R-:W5:Y:S04]  /*23f0*/  LDS R19, [R16+0x300] ;  /* 0x0003000010137984 */ /* 0x000f680000000800 */
[----:B0-----:R-:W0:Y:S01]  /*2400*/  LDS R14, [R16+0x380] ;  /* 0x00038000100e7984 */ /* 0x001e220000000800 */
[----:B--2---:R-:W-:Y:S01]  /*2410*/  FADD.FTZ R2, R2, R7 ;  /* 0x0000000702027221 */ /* 0x004fe20000010000 */
[----:B---3--:R-:W-:Y:S01]  /*2420*/  FADD.FTZ R5, R5, R0 ;  /* 0x0000000005057221 */ /* 0x008fe20000010000 */
[----:B----4-:R-:W-:Y:S01]  /*2430*/  FADD.FTZ R4, R4, R15 ;  /* 0x0000000f04047221 */ /* 0x010fe20000010000 */
[----:B-1----:R-:W-:Y:S01]  /*2440*/  FADD.FTZ R9, R9, R6 ;  /* 0x0000000609097221 */ /* 0x002fe20000010000 */
[----:B-----5:R-:W-:Y:S01]  /*2450*/  FADD.FTZ R8, R8, R17 ;  /* 0x0000001108087221 */ /* 0x020fe20000010000 */
[----:B------:R-:W-:Y:S01]  /*2460*/  FADD.FTZ R11, R11, R12 ;  /* 0x0000000c0b0b7221 */ /* 0x000fe20000010000 */
[----:B------:R-:W-:Y:S01]  /*2470*/  FADD.FTZ R10, R10, R19 ;  /* 0x000000130a0a7221 */ /* 0x000fe20000010000 */
[----:B0-----:R-:W-:-:S07]  /*2480*/  FADD.FTZ R13, R13, R14 ;  /* 0x0000000e0d0d7221 */ /* 0x001fce0000010000 */
.L_x_1916:
[----:B------:R-:W-:Y:S05]  /*2490*/  BSYNC.RECONVERGENT B0 ;  /* 0x0000000000007941 */ /* 0x000fea0003800200 */
.L_x_1915:
[----:B------:R-:W-:Y:S06]  /*24a0*/  BAR.SYNC.DEFER_BLOCKING 0x0 ;  /* 0x0000000000007b1d */ /* 0x000fec0000010000 */
[----:B------:R-:W-:Y:S05]  /*24b0*/  @P3 EXIT ;  /* 0x000000000000394d */ /* 0x000fea0003800000 */
[----:B------:R-:W-:Y:S01]  /*24c0*/  UIMAD UR5, UR40, UR44, UR43 ;  /* 0x0000002c280572a4 */ /* 0x000fe2000f8e022b */
[----:B-1----:R-:W-:Y:S01]  /*24d0*/  F2FP.BF16.F32.PACK_AB R2, R5, R2 ;  /* 0x000000020502723e */ /* 0x002fe200000010ff */
[----:B------:R-:W-:Y:S01]  /*24e0*/  USHF.L.U32 UR4, UR41, 0x8, URZ ;  /* 0x0000000829047899 */ /* 0x000fe200080006ff */
[----:B------:R-:W-:Y:S01]  /*24f0*/  F2FP.BF16.F32.PACK_AB R4, R9, R4 ;  /* 0x000000040904723e */ /* 0x000fe200000010ff */
[----:B------:R-:W1:Y:S01]  /*2500*/  LDCU.64 UR6, c[0x0][0x390] ;  /* 0x00007200ff0677ac */ /* 0x000e620008000a00 */
[----:B------:R-:W-:Y:S02]  /*2510*/  F2FP.BF16.F32.PACK_AB R8, R11, R8 ;  /* 0x000000080b08723e */ /* 0x000fe400000010ff */
[----:B------:R-:W-:Y:S01]  /*2520*/  F2FP.BF16.F32.PACK_AB R10, R13, R10 ;  /* 0x0000000a0d0a723e */ /* 0x000fe200000010ff */
[----:B------:R-:W-:Y:S01]  /*2530*/  UIMAD UR5, UR5, UR42, URZ ;  /* 0x0000002a050572a4 */ /* 0x000fe2000f8e02ff */
[----:B------:R-:W-:Y:S02]  /*2540*/  PRMT R5, R8, 0x7632, R5 ;  /* 0x0000763208057816 */ /* 0x000fe40000000005 */
[----:B------:R-:W-:Y:S01]  /*2550*/  PRMT R9, R10, 0x7632, R9 ;  /* 0x000076320a097816 */ /* 0x000fe20000000009 */
[----:B------:R-:W-:-:S06]  /*2560*/  ULEA UR4, UP0, UR5, UR4, 0x8 ;  /* 0x0000000405047291 */ /* 0x000fcc000f8040ff */
[----:B------:R-:W-:Y:S01]  /*2570*/  MOV R0, UR4 ;  /* 0x0000000400007c02 */ /* 0x000fe20008000f00 */
[----:B------:R-:W-:-:S03]  /*2580*/  UIADD3.X UR4, UPT, UPT, URZ, URZ, URZ, UP0, !UPT ;  /* 0x000000ffff047290 */ /* 0x000fc600087fe4ff */
[----:B------:R-:W-:-:S03]  /*2590*/  LOP3.LUT R3, R0, 0x1f, R3, 0xf8, !PT ;  /* 0x0000001f00037812 */ /* 0x000fc600078ef803 */
[----:B------:R-:W-:Y:S02]  /*25a0*/  MOV R0, UR4 ;  /* 0x0000000400007c02 */ /* 0x000fe40008000f00 */
[----:B-1----:R-:W-:-:S04]  /*25b0*/  LEA R6, P0, R3, UR6, 0x1 ;  /* 0x0000000603067c11 */ /* 0x002fc8000f8008ff */
        /* <DEDUP_REMOVED lines=12> */
.L_x_1886:
[----:B------:R-:W-:Y:S01]  /*2680*/  MOV R12, 0x10 ;  /* 0x00000010000c7802 */ /* 0x000fe20000000f00 */
[----:B------:R-:W-:Y:S01]  /*2690*/  IMAD.MOV.U32 R11, RZ, RZ, 0x1f ;  /* 0x0000001fff0b7424 */ /* 0x000fe200078e00ff */
[----:B------:R-:W-:-:S07]  /*26a0*/  MOV R15, 0xffffffff ;  /* 0xffffffff000f7802 */ /* 0x000fce0000000f00 */
[----:B------:R-:W-:Y:S05]  /*26b0*/  WARPSYNC.COLLECTIVE R15, `(.L_x_1917) ;  /* 0x000000000f087348 */ /* 0x000fea0003c00000 */
[----:B------:R0:W1:Y:S02]  /*26c0*/  SHFL.BFLY P6, R14, R13, R12, R11 ;  /* 0x0c00000c0d0e7389 */ /* 0x00006400000c000b */
[----:B01----:R-:W-:Y:S05]  /*26d0*/  ENDCOLLECTIVE ;  /* 0x000000000000791b */ /* 0x003fea0003800000 */
.L_x_1917:
[----:B------:R-:W-:Y:S01]  /*26e0*/  HFMA2 R12, -RZ, RZ, 0, 4.76837158203125e-07 ;  /* 0x00000008ff0c7431 */ /* 0x000fe200000001ff */
[----:B------:R-:W-:-:S04]  /*26f0*/  FMNMX.FTZ R0, R14, -3.40282346638528859812e+38, !PT ;  /* 0xff7fffff0e007809 */ /* 0x000fc80007810000 */
[----:B------:R-:W-:-:S07]  /*2700*/  MOV R13, R0 ;  /* 0x00000000000d7202 */ /* 0x000fce0000000f00 */
[----:B------:R-:W-:Y:S05]  /*2710*/  WARPSYNC.COLLECTIVE R15, `(.L_x_1918) ;  /* 0x000000000f087348 */ /* 0x000fea0003c00000 */
[----:B------:R0:W1:Y:S02]  /*2720*/  SHFL.BFLY P6, R14, R13, R12, R11 ;  /* 0x0c00000c0d0e7389 */ /* 0x00006400000c000b */
[----:B01----:R-:W-:Y:S05]  /*2730*/  ENDCOLLECTIVE ;  /* 0x000000000000791b */ /* 0x003fea0003800000 */
.L_x_1918:
[----:B------:R-:W-:Y:S01]  /*2740*/  HFMA2 R12, -RZ, RZ, 0, 2.384185791015625e-07 ;  /* 0x00000004ff0c7431 */ /* 0x000fe200000001ff */
[----:B------:R-:W-:-:S04]  /*2750*/  FMNMX.FTZ R2, R0, R14, !PT ;  /* 0x0000000e00027209 */ /* 0x000fc80007810000 */
[----:B------:R-:W-:-:S07]  /*2760*/  MOV R13, R2 ;  /* 0x00000002000d7202 */ /* 0x000fce0000000f00 */
[----:B------:R-:W-:Y:S05]  /*2770*/  WARPSYNC.COLLECTIVE R15, `(.L_x_1919) ;  /* 0x000000000f087348 */ /* 0x000fea0003c00000 */
[----:B------:R0:W1:Y:S02]  /*2780*/  SHFL.BFLY P6, R14, R13, R12, R11 ;  /* 0x0c00000c0d0e7389 */ /* 0x00006400000c000b */
[----:B01----:R-:W-:Y:S05]  /*2790*/  ENDCOLLECTIVE ;  /* 0x000000000000791b */ /* 0x003fea0003800000 */
.L_x_1919:
[----:B------:R-:W-:Y:S05]  /*27a0*/  BRA `(.L_x_1920) ;  /* 0xffffffdc001c7947 */ /* 0x000fea000383ffff */
.L_x_1921:
        /* <DEDUP_REMOVED lines=13> */
.L_x_27193:


//--------------------- .text._ZN4vllm25paged_attention_v2_kernelI13__nv_bfloat16hLi192ELi8ELi128ELNS_18Fp8KVCacheDataTypeE2ELb0ELi512EEEvPfS3_PT_PKS4_PKT0_SA_ifPKiSC_iPKfiiiSE_SE_iiiii --------------------------
	.section	.text._ZN4vllm25paged_attention_v2_kernelI13__nv_bfloat16hLi192ELi8ELi128ELNS_18Fp8KVCacheDataTypeE2ELb0ELi512EEEvPfS3_PT_PKS4_PKT0_SA_ifPKiSC_iPKfiiiSE_SE_iiiii,"ax",@progbits
	.align	128
        .global         _ZN4vllm25paged_attention_v2_kernelI13__nv_bfloat16hLi192ELi8ELi128ELNS_18Fp8KVCacheDataTypeE2ELb0ELi512EEEvPfS3_PT_PKS4_PKT0_SA_ifPKiSC_iPKfiiiSE_SE_iiiii
        .type           _ZN4vllm25paged_attention_v2_kernelI13__nv_bfloat16hLi192ELi8ELi128ELNS_18Fp8KVCacheDataTypeE2ELb0ELi512EEEvPfS3_PT_PKS4_PKT0_SA_ifPKiSC_iPKfiiiSE_SE_iiiii,@function
        .size           _ZN4vllm25paged_attention_v2_kernelI13__nv_bfloat16hLi192ELi8ELi128ELNS_18Fp8KVCacheDataTypeE2ELb0ELi512EEEvPfS3_PT_PKS4_PKT0_SA_ifPKiSC_iPKfiiiSE_SE_iiiii,(.L_x_27194 - _ZN4vllm25paged_attention_v2_kernelI13__nv_bfloat16hLi192ELi8ELi128ELNS_18Fp8KVCacheDataTypeE2ELb0ELi512EEEvPfS3_PT_PKS4_PKT0_SA_ifPKiSC_iPKfiiiSE_SE_iiiii)
        .other          _ZN4vllm25paged_attention_v2_kernelI13__nv_bfloat16hLi192ELi8ELi128ELNS_18Fp8KVCacheDataTypeE2ELb0ELi512EEEvPfS3_PT_PKS4_PKT0_SA_ifPKiSC_iPKfiiiSE_SE_iiiii,@"STO_CUDA_ENTRY STV_DEFAULT"
_ZN4vllm25paged_attention_v2_kernelI13__nv_bfloat16hLi192ELi8ELi128ELNS_18Fp8KVCacheDataTypeE2ELb0ELi512EEEvPfS3_PT_PKS4_PKT0_SA_ifPKiSC_iPKfiiiSE_SE_iiiii:
.text._ZN4vllm25paged_attention_v2_kernelI13__nv_bfloat16hLi192ELi8ELi128ELNS_18Fp8KVCacheDataTypeE2ELb0ELi512EEEvPfS3_PT_PKS4_PKT0_SA_ifPKiSC_iPKfiiiSE_SE_iiiii:
        /* <DEDUP_REMOVED lines=9> */
[----:B-1----:R-:W-:-:S06]  /*0090*/  USHF.L.U32 UR4, UR39, 0x9, URZ ;  /* 0x0000000927047899 */ /* 0x002fcc00080006ff */
[----:B--2---:R-:W-:-:S13]  /*00a0*/  ISETP.LE.AND P0, PT, R2, UR4, PT ;  /* 0x0000000402007c0c */ /* 0x004fda000bf03270 */
[----:B0-----:R-:W-:Y:S05]  /*00b0*/  @P0 EXIT ;  /* 0x000000000000094d */ /* 0x001fea0003800000 */
[----:B------:R-:W0:Y:S01]  /*00c0*/  S2R R4, SR_TID.X ;  /* 0x0000000000047919 */ /* 0x000e220000002100 */
[----:B------:R-:W-:Y:S01]  /*00d0*/  USHF.L.U32 UR5, UR39, 0x6, URZ ;  /* 0x0000000627057899 */ /* 0x000fe200080006ff */
[----:B------:R-:W-:Y:S01]  /*00e0*/  IADD3 R0, PT, PT, R2, 0x7, RZ ;  /* 0x0000000702007810 */ /* 0x000fe20007ffe0ff */
[----:B------:R-:W1:Y:S01]  /*00f0*/  LDCU UR40, c[0x0][0x378] ;  /* 0x00006f00ff2877ac */ /* 0x000e620008000800 */
[----:B------:R-:W2:Y:S08]  /*0100*/  S2UR UR41, SR_CTAID.X ;  /* 0x00000000002979c3 */ /* 0x000eb00000002500 */
[----:B------:R-:W-:Y:S01]  /*0110*/  BAR.SYNC.DEFER_BLOCKING 0x0 ;  /* 0x0000000000007b1d */ /* 0x000fe20000010000 */
[----:B------:R-:W-:-:S02]  /*0120*/  SHF.R.U32.HI R0, RZ, 0x3, R0 ;  /* 0x00000003ff007819 */ /* 0x000fc40000011600 */
[----:B------:R-:W-:-:S03]  /*0130*/  MOV R3, UR5 ;  /* 0x0000000500037c02 */ /* 0x000fc60008000f00 */
[----:B------:R-:W3:Y:S01]  /*0140*/  LDCU UR42, c[0x0][0x370] ;  /* 0x00006e00ff2a77ac */ /* 0x000ee20008000800 */
[----:B------:R-:W-:Y:S01]  /*0150*/  VIADDMNMX.U32 R0, R3, 0x40, R0, PT ;  /* 0x0000004003007846 */ /* 0x000fe20003800000 */
[----:B------:R-:W-:Y:S03]  /*0160*/  BSSY.RECONVERGENT B6, `(.L_x_1922) ;  /* 0x0000019000067945 */ /* 0x000fe60003800200 */
[----:B------:R-:W-:-:S04]  /*0170*/  IADD3 R3, PT, PT, R0, -UR5, RZ ;  /* 0x8000000500037c10 */ /* 0x000fc8000fffe0ff */
[----:B------:R-:W-:-:S04]  /*0180*/  LEA R3, R3, UR4, 0x3 ;  /* 0x0000000403037c11 */ /* 0x000fc8000f8e18ff */
[----:B------:R-:W-:-:S04]  /*0190*/  VIMNMX R17, PT, PT, R2, R3, PT ;  /* 0x0000000302117248 */ /* 0x000fc80003fe0100 */
[----:B------:R-:W-:Y:S02]  /*01a0*/  IADD3 R16, PT, PT, R17, -UR4, RZ ;  /* 0x8000000411107c10 */ /* 0x000fe4000fffe0ff */
[----:B0-----:R-:W-:-:S04]  /*01b0*/  SHF.R.U32.HI R4, RZ, 0x5, R4 ;  /* 0x00000005ff047819 */ /* 0x001fc80000011604 */
[----:B------:R-:W-:-:S04]  /*01c0*/  LOP3.LUT R5, R4, UR5, RZ, 0xfc, !PT ;  /* 0x0000000504057c12 */ /* 0x000fc8000f8efcff */
        /* <DEDUP_REMOVED lines=10> */
[----:B0-----:R-:W-:Y:S01]  /*0270*/  MOV R4, UR4 ;  /* 0x0000000400047c02 */ /* 0x001fe20008000f00 */
[----:B------:R-:W-:Y:S01]  /*0280*/  IMAD.U32 R5, RZ, RZ, UR5 ;  /* 0x00000005ff057e24 */ /* 0x000fe2000f8e00ff */
[----:B-1----:R-:W-:-:S02]  /*0290*/  MOV R6, UR6 ;  /* 0x0000000600067c02 */ /* 0x002fc40008000f00 */
[----:B------:R-:W-:Y:S02]  /*02a0*/  MOV R7, UR7 ;  /* 0x0000000700077c02 */ /* 0x000fe40008000f00 */
[----:B---3--:R-:W-:Y:S02]  /*02b0*/  MOV R10, UR8 ;  /* 0x00000008000a7c02 */ /* 0x008fe40008000f00 */
[----:B------:R-:W-:-:S07]  /*02c0*/  MOV R11, UR9 ;  /* 0x00000009000b7c02 */ /* 0x000fce0008000f00 */
[----:B------:R-:W-:-:S07]  /*02d0*/  LEPC R20, `(.L_x_1923) ;  /* 0x000000001014794e */ /* 0x000fce0000000000 */
[----:B--2---:R-:W-:Y:S05]  /*02e0*/  CALL.ABS.NOINC R2 ;  /* 0x0000000002007343 */ /* 0x004fea0003c00000 */
.L_x_1923:
[----:B------:R-:W-:Y:S05]  /*02f0*/  BSYNC.RECONVERGENT B6 ;  /* 0x0000000000067941 */ /* 0x000fea0003800200 */
.L_x_1922:
        /* <DEDUP_REMOVED lines=13> */
.L_x_1954:
[----:B------:R-:W2:Y:S01]  /*03d0*/  S2R R0, SR_CgaCtaId ;  /* 0x0000000000007919 */ /* 0x000ea20000008800 */
[----:B------:R-:W-:Y:S01]  /*03e0*/  ISETP.NE.AND P3, PT, R6, RZ, PT ;  /* 0x000000ff0600720c */ /* 0x000fe20003f65270 */
[----:B------:R-:W-:Y:S05]  /*03f0*/  WARPSYNC.ALL ;  /* 0x0000000000007948 */ /* 0x000fea0003800000 */
[----:B------:R-:W-:Y:S02]  /*0400*/  MOV R7, 0x400 ;  /* 0x0000040000077802 */ /* 0x000fe40000000f00 */
[----:B-1----:R-:W-:Y:S02]  /*0410*/  FMNMX.FTZ R9, R2, R14, !PT ;  /* 0x0000000e02097209 */ /* 0x002fe40007810000 */
[----:B--2---:R-:W-:-:S04]  /*0420*/  LEA R10, R0, R7, 0x18 ;  /* 0x00000007000a7211 */ /* 0x004fc800078ec0ff */
[----:B------:R-:W-:-:S05]  /*0430*/  LEA R8, R5, R10, 0x2 ;  /* 0x0000000a05087211 */ /* 0x000fca00078e10ff */
[----:B------:R1:W-:Y:S01]  /*0440*/  @!P3 STS [R8], R9 ;  /* 0x000000090800b388 */ /* 0x0003e20000000800 */
[----:B------:R-:W-:Y:S01]  /*0450*/  BAR.SYNC.DEFER_BLOCKING 0x0 ;  /* 0x0000000000007b1d */ /* 0x000fe20000010000 */
[C---:B------:R-:W-:Y:S01]  /*0460*/  ISETP.GT.U32.AND P2, PT, R6.reuse, 0x3, PT ;  /* 0x000000030600780c */ /* 0x040fe20003f44070 */
[----:B------:R-:W-:Y:S01]  /*0470*/  HFMA2 R12, -RZ, RZ, 0, 0 ;  /* 0x00000000ff0c7431 */ /* 0x000fe200000001ff */
[----:B-1----:R-:W-:Y:S02]  /*0480*/  LEA R9, R6, R10, 0x2 ;  /* 0x0000000a06097211 */ /* 0x002fe400078e10ff */
[----:B------:R-:W-:Y:S01]  /*0490*/  MOV R10, 0xff7fffff ;  /* 0xff7fffff000a7802 */ /* 0x000fe20000000f00 */
[----:B------:R-:W-:Y:S01]  /*04a0*/  BSSY.RECONVERGENT B0, `(.L_x_1925) ;  /* 0x00000ea000007945 */ /* 0x000fe20003800200 */
[----:B------:R-:W-:-:S07]  /*04b0*/  ISETP.GE.AND P1, PT, R3, R16, PT ;  /* 0x000000100300720c */ /* 0x000fce0003f26270 */
[----:B------:R-:W1:Y:S04]  /*04c0*/  @!P2 LDS R10, [R9] ;  /* 0x00000000090aa984 */ /* 0x000e680000000800 */
[----:B-1----:R-:W1:Y:S02]  /*04d0*/  SHFL.BFLY PT, R11, R10, 0x2, 0x1f ;  /* 0x0c401f000a0b7f89 */ /* 0x002e6400000e0000 */
[----:B-1----:R-:W-:-:S05]  /*04e0*/  FMNMX.FTZ R11, R11, R10, !PT ;  /* 0x0000000a0b0b7209 */ /* 0x002fca0007810000 */
[----:B0-----:R-:W0:Y:S02]  /*04f0*/  SHFL.BFLY PT, R2, R11, 0x1, 0x1f ;  /* 0x0c201f000b027f89 */ /* 0x001e2400000e0000 */
[----:B0-----:R-:W-:-:S06]  /*0500*/  FMNMX.FTZ R2, R11, R2, !PT ;  /* 0x000000020b027209 */ /* 0x001fcc0007810000 */
[----:B------:R-:W0:Y:S01]  /*0510*/  SHFL.IDX PT, R2, R2, RZ, 0x1f ;  /* 0x00001fff02027589 */ /* 0x000e2200000e0000 */
[----:B------:R-:W-:Y:S05]  /*0520*/  @P1 BRA `(.L_x_1926) ;  /* 0x0000000c00841947 */ /* 0x000fea0003800000 */
[-C--:B------:R-:W-:Y:S01]  /*0530*/  LOP3.LUT R10, RZ, R3.reuse, RZ, 0x33, !PT ;  /* 0x00000003ff0a7212 */ /* 0x080fe200078e33ff */
[----:B------:R-:W-:Y:S01]  /*0540*/  BSSY.RECONVERGENT B1, `(.L_x_1927) ;  /* 0x000001c000017945 */ /* 0x000fe20003800200 */
[----:B------:R-:W-:Y:S02]  /*0550*/  MOV R13, R3 ;  /* 0x00000003000d7202 */ /* 0x000fe40000000f00 */
[----:B------:R-:W-:-:S04]  /*0560*/  IADD3 R11, PT, PT, R17, R10, RZ ;  /* 0x0000000a110b7210 */ /* 0x000fc80007ffe0ff */
[C---:B------:R-:W-:Y:S01]  /*0570*/  LOP3.LUT R10, R11.reuse, 0x180, RZ, 0xc0, !PT ;  /* 0x000001800b0a7812 */ /* 0x040fe200078ec0ff */
[----:B------:R-:W-:-:S03]  /*0580*/  IMAD.IADD R12, R11, 0x1, -R4 ;  /* 0x000000010b0c7824 */ /* 0x000fc600078e0a04 */
[----:B------:R-:W-:Y:S02]  /*0590*/  ISETP.NE.AND P4, PT, R10, 0x180, PT ;  /* 0x000001800a00780c */ /* 0x000fe40003f85270 */
[----:B------:R-:W-:Y:S02]  /*05a0*/  ISETP.GE.U32.AND P0, PT, R12, 0x180, PT ;  /* 0x000001800c00780c */ /* 0x000fe40003f06070 */
        /* <DEDUP_REMOVED lines=10> */
.L_x_1929:
        /* <DEDUP_REMOVED lines=11> */
.L_x_1928:
[----:B------:R-:W-:Y:S05]  /*0700*/  BSYNC.RECONVERGENT B1 ;  /* 0x0000000000017941 */ /* 0x000fea0003800200 */
.L_x_1927:
        /* <DEDUP_REMOVED lines=12> */
.L_x_1932:
        /* <DEDUP_REMOVED lines=8> */
[----:B------:R-:W5:Y:S01]  /*0850*/  LDS R27, [R11+0xe00] ;  /* 0x000e00000b1b7984 */ /* 0x000f620000000800 */
[C---:B0-----:R-:W-:Y:S01]  /*0860*/  FADD.FTZ R19, -R2.reuse, R19 ;  /* 0x0000001302137221 */ /* 0x041fe20000010100 */
[----:B-1----:R-:W-:-:S03]  /*0870*/  FADD.FTZ R21, -R2, R21 ;  /* 0x0000001502157221 */ /* 0x002fc60000010100 */
[----:B------:R-:W-:Y:S02]  /*0880*/  FMUL.FTZ R18, R19, 1.4426950216293334961 ;  /* 0x3fb8aa3b13127820 */ /* 0x000fe40000410000 */
[----:B------:R-:W0:Y:S01]  /*0890*/  LDS R19, [R11+0x800] ;  /* 0x000800000b137984 */ /* 0x000e220000000800 */
[----:B------:R-:W-:Y:S01]  /*08a0*/  FMUL.FTZ R14, R21, 1.4426950216293334961 ;  /* 0x3fb8aa3b150e7820 */ /* 0x000fe20000410000 */
[C---:B--2---:R-:W-:Y:S02]  /*08b0*/  FADD.FTZ R23, -R2.reuse, R23 ;  /* 0x0000001702177221 */ /* 0x044fe40000010100 */
[----:B------:R-:W1:Y:S01]  /*08c0*/  MUFU.EX2 R18, R18 ;  /* 0x0000001200127308 */ /* 0x000e620000000800 */
[C---:B---3--:R-:W-:Y:S01]  /*08d0*/  FADD.FTZ R15, -R2.reuse, R15 ;  /* 0x0000000f020f7221 */ /* 0x048fe20000010100 */
[----:B------:R-:W-:Y:S01]  /*08e0*/  FMUL.FTZ R20, R23, 1.4426950216293334961 ;  /* 0x3fb8aa3b17147820 */ /* 0x000fe20000410000 */
[----:B------:R-:W2:Y:S01]  /*08f0*/  LDS R21, [R11+0xa00] ;  /* 0x000a00000b157984 */ /* 0x000ea20000000800 */
[----:B------:R-:W3:Y:S01]  /*0900*/  MUFU.EX2 R14, R14 ;  /* 0x0000000e000e7308 */ /* 0x000ee20000000800 */
[C---:B----4-:R-:W-:Y:S01]  /*0910*/  FADD.FTZ R25, -R2.reuse, R25 ;  /* 0x0000001902197221 */ /* 0x050fe20000010100 */
[----:B------:R-:W-:Y:S01]  /*0920*/  FMUL.FTZ R24, R15, 1.4426950216293334961 ;  /* 0x3fb8aa3b0f187820 */ /* 0x000fe20000410000 */
[----:B------:R-:W4:Y:S01]  /*0930*/  LDS R23, [R11+0x1000] ;  /* 0x001000000b177984 */ /* 0x000f220000000800 */
[----:B------:R-:W3:Y:S01]  /*0940*/  MUFU.EX2 R20, R20 ;  /* 0x0000001400147308 */ /* 0x000ee20000000800 */
[----:B------:R-:W-:Y:S01]  /*0950*/  FMUL.FTZ R22, R25, 1.4426950216293334961 ;  /* 0x3fb8aa3b19167820 */ /* 0x000fe20000410000 */
[C---:B-----5:R-:W-:Y:S01]  /*0960*/  FADD.FTZ R26, -R2.reuse, R29 ;  /* 0x0000001d021a7221 */ /* 0x060fe20000010100 */
[----:B------:R-:W5:Y:S01]  /*0970*/  LDS R25, [R11+0xc00] ;  /* 0x000c00000b197984 */ /* 0x000f620000000800 */
[----:B------:R-:W-:Y:S01]  /*0980*/  MUFU.EX2 R24, R24 ;  /* 0x0000001800187308 */ /* 0x000fe20000000800 */
[----:B------:R-:W-:Y:S01]  /*0990*/  FADD.FTZ R27, -R2, R27 ;  /* 0x0000001b021b7221 */ /* 0x000fe20000010100 */
[----:B-1----:R-:W-:Y:S01]  /*09a0*/  FADD.FTZ R15, R18, R12 ;  /* 0x0000000c120f7221 */ /* 0x002fe20000010000 */
[----:B------:R-:W-:Y:S01]  /*09b0*/  STS [R11+-0x400], R18 ;  /* 0xfffc00120b007388 */ /* 0x000fe20000000800 */
[----:B------:R-:W1:Y:S01]  /*09c0*/  MUFU.EX2 R22, R22 ;  /* 0x0000001600167308 */ /* 0x000e620000000800 */
[----:B------:R-:W-:Y:S01]  /*09d0*/  FMUL.FTZ R26, R26, 1.4426950216293334961 ;  /* 0x3fb8aa3b1a1a7820 */ /* 0x000fe20000410000 */
[----:B---3--:R-:W-:Y:S01]  /*09e0*/  FADD.FTZ R15, R15, R14 ;  /* 0x0000000e0f0f7221 */ /* 0x008fe20000010000 */
[----:B------:R-:W-:Y:S03]  /*09f0*/  LDS R18, [R11+0x1800] ;  /* 0x001800000b127984 */ /* 0x000fe60000000800 */
[----:B------:R-:W-:Y:S01]  /*0a00*/  FADD.FTZ R12, R15, R20 ;  /* 0x000000140f0c7221 */ /* 0x000fe20000010000 */
[----:B------:R-:W-:Y:S01]  /*0a10*/  STS [R11], R20 ;  /* 0x000000140b007388 */ /* 0x000fe20000000800 */
[----:B------:R-:W3:Y:S03]  /*0a20*/  MUFU.EX2 R26, R26 ;  /* 0x0000001a001a7308 */ /* 0x000ee60000000800 */
[----:B------:R-:W5:Y:S01]  /*0a30*/  LDS R15, [R11+0x1200] ;  /* 0x001200000b0f7984 */ /* 0x000f620000000800 */
[----:B-1----:R-:W-:-:S03]  /*0a40*/  FADD.FTZ R12, R12, R22 ;  /* 0x000000160c0c7221 */ /* 0x002fc60000010000 */
[----:B------:R-:W1:Y:S01]  /*0a50*/  LDS R20, [R11+0x1600] ;  /* 0x001600000b147984 */ /* 0x000e620000000800 */
[----:B------:R-:W-:-:S03]  /*0a60*/  FADD.FTZ R12, R12, R24 ;  /* 0x000000180c0c7221 */ /* 0x000fc60000010000 */
[----:B------:R-:W-:Y:S01]  /*0a70*/  STS [R11+-0x200], R14 ;  /* 0xfffe000e0b007388 */ /* 0x000fe20000000800 */
[----:B0-----:R-:W-:Y:S01]  /*0a80*/  FADD.FTZ R19, -R2, R19 ;  /* 0x0000001302137221 */ /* 0x001fe20000010100 */
[----:B---3--:R-:W-:Y:S02]  /*0a90*/  FADD.FTZ R12, R12, R26 ;  /* 0x0000001a0c0c7221 */ /* 0x008fe40000010000 */
[----:B------:R-:W0:Y:S01]  /*0aa0*/  LDS R14, [R11+0x1a00] ;  /* 0x001a00000b0e7984 */ /* 0x000e220000000800 */
[----:B------:R-:W-:-:S03]  /*0ab0*/  FMUL.FTZ R19, R19, 1.4426950216293334961 ;  /* 0x3fb8aa3b13137820 */ /* 0x000fc60000410000 */
[----:B------:R-:W3:Y:S01]  /*0ac0*/  LDS R29, [R11+0x1400] ;  /* 0x001400000b1d7984 */ /* 0x000ee20000000800 */
[C---:B--2---:R-:W-:Y:S02]  /*0ad0*/  FADD.FTZ R21, -R2.reuse, R21 ;  /* 0x0000001502157221 */ /* 0x044fe40000010100 */
[----:B------:R-:W2:Y:S01]  /*0ae0*/  MUFU.EX2 R19, R19 ;  /* 0x0000001300137308 */ /* 0x000ea20000000800 */
[----:B------:R2:W-:Y:S01]  /*0af0*/  STS [R11+0x400], R24 ;  /* 0x000400180b007388 */ /* 0x0005e20000000800 */
[----:B------:R-:W-:Y:S01]  /*0b00*/  FMUL.FTZ R21, R21, 1.4426950216293334961 ;  /* 0x3fb8aa3b15157820 */ /* 0x000fe20000410000 */
[C---:B----4-:R-:W-:Y:S01]  /*0b10*/  FADD.FTZ R23, -R2.reuse, R23 ;  /* 0x0000001702177221 */ /* 0x050fe20000010100 */
[----:B-----5:R-:W-:Y:S01]  /*0b20*/  FADD.FTZ R25, -R2, R25 ;  /* 0x0000001902197221 */ /* 0x020fe20000010100 */
[----:B------:R4:W-:Y:S02]  /*0b30*/  STS [R11+0x200], R22 ;  /* 0x000200160b007388 */ /* 0x0009e40000000800 */
[----:B------:R-:W-:-:S02]  /*0b40*/  FMUL.FTZ R23, R23, 1.4426950216293334961 ;  /* 0x3fb8aa3b17177820 */ /* 0x000fc40000410000 */
[----:B------:R5:W-:Y:S01]  /*0b50*/  STS [R11+0x600], R26 ;  /* 0x0006001a0b007388 */ /* 0x000be20000000800 */
[----:B--2---:R-:W-:Y:S01]  /*0b60*/  FMUL.FTZ R24, R25, 1.4426950216293334961 ;  /* 0x3fb8aa3b19187820 */ /* 0x004fe20000410000 */
[----:B------:R-:W2:Y:S02]  /*0b70*/  MUFU.EX2 R28, R23 ;  /* 0x00000017001c7308 */ /* 0x000ea40000000800 */
[----:B------:R-:W-:Y:S02]  /*0b80*/  STS [R11+0x800], R19 ;  /* 0x000800130b007388 */ /* 0x000fe40000000800 */
[----:B----4-:R4:W0:Y:S01]  /*0b90*/  MUFU.EX2 R22, R21 ;  /* 0x0000001500167308 */ /* 0x0108220000000800 */
[----:B-----5:R-:W-:Y:S01]  /*0ba0*/  FMUL.FTZ R26, R27, 1.4426950216293334961 ;  /* 0x3fb8aa3b1b1a7820 */ /* 0x020fe20000410000 */
[C---:B------:R-:W-:Y:S02]  /*0bb0*/  FADD.FTZ R15, -R2.reuse, R15 ;  /* 0x0000000f020f7221 */ /* 0x040fe40000010100 */
[----:B------:R-:W5:Y:S02]  /*0bc0*/  MUFU.EX2 R24, R24 ;  /* 0x0000001800187308 */ /* 0x000f640000000800 */
[----:B------:R-:W-:Y:S01]  /*0bd0*/  FMUL.FTZ R25, R15, 1.4426950216293334961 ;  /* 0x3fb8aa3b0f197820 */ /* 0x000fe20000410000 */
[C---:B-1----:R-:W-:Y:S01]  /*0be0*/  FADD.FTZ R15, -R2.reuse, R20 ;  /* 0x00000014020f7221 */ /* 0x042fe20000010100 */
[----:B----4-:R-:W-:Y:S01]  /*0bf0*/  FADD.FTZ R21, -R2, R18 ;  /* 0x0000001202157221 */ /* 0x010fe20000010100 */
[----:B------:R-:W1:Y:S01]  /*0c00*/  MUFU.EX2 R26, R26 ;  /* 0x0000001a001a7308 */ /* 0x000e620000000800 */
[----:B--2---:R-:W-:Y:S01]  /*0c10*/  STS [R11+0x1000], R28 ;  /* 0x0010001c0b007388 */ /* 0x004fe20000000800 */
[----:B------:R-:W-:Y:S01]  /*0c20*/  FMUL.FTZ R27, R15, 1.4426950216293334961 ;  /* 0x3fb8aa3b0f1b7820 */ /* 0x000fe20000410000 */
[----:B------:R-:W-:Y:S01]  /*0c30*/  FMUL.FTZ R15, R21, 1.4426950216293334961 ;  /* 0x3fb8aa3b150f7820 */ /* 0x000fe20000410000 */
[----:B------:R-:W-:Y:S01]  /*0c40*/  FADD.FTZ R21, R12, R19 ;  /* 0x000000130c157221 */ /* 0x000fe20000010000 */
[C---:B0-----:R-:W-:Y:S01]  /*0c50*/  FADD.FTZ R23, -R2.reuse, R14 ;  /* 0x0000000e02177221 */ /* 0x041fe20000010100 */
[----:B------:R-:W0:Y:S01]  /*0c60*/  MUFU.EX2 R20, R25 ;  /* 0x0000001900147308 */ /* 0x000e220000000800 */
[----:B------:R-:W-:Y:S01]  /*0c70*/  STS [R11+0xa00], R22 ;  /* 0x000a00160b007388 */ /* 0x000fe20000000800 */
[----:B---3--:R-:W-:Y:S01]  /*0c80*/  FADD.FTZ R29, -R2, R29 ;  /* 0x0000001d021d7221 */ /* 0x008fe20000010100 */
[----:B------:R-:W-:Y:S01]  /*0c90*/  FMUL.FTZ R12, R23, 1.4426950216293334961 ;  /* 0x3fb8aa3b170c7820 */ /* 0x000fe20000410000 */
[----:B------:R-:W-:Y:S01]  /*0ca0*/  FADD.FTZ R23, R21, R22 ;  /* 0x0000001615177221 */ /* 0x000fe20000010000 */
[----:B------:R-:W2:Y:S01]  /*0cb0*/  MUFU.EX2 R14, R27 ;  /* 0x0000001b000e7308 */ /* 0x000ea20000000800 */
[----:B------:R-:W-:Y:S01]  /*0cc0*/  FMUL.FTZ R29, R29, 1.4426950216293334961 ;  /* 0x3fb8aa3b1d1d7820 */ /* 0x000fe20000410000 */
[----:B-----5:R-:W-:Y:S01]  /*0cd0*/  STS [R11+0xc00], R24 ;  /* 0x000c00180b007388 */ /* 0x020fe20000000800 */
[----:B------:R-:W-:Y:S01]  /*0ce0*/  FADD.FTZ R23, R23, R24 ;  /* 0x0000001817177221 */ /* 0x000fe20000010000 */
[----:B------:R-:W3:Y:S02]  /*0cf0*/  MUFU.EX2 R15, R15 ;  /* 0x0000000f000f7308 */ /* 0x000ee40000000800 */
[----:B-1----:R-:W-:Y:S01]  /*0d00*/  STS [R11+0xe00], R26 ;  /* 0x000e001a0b007388 */ /* 0x002fe20000000800 */
[----:B------:R-:W-:Y:S01]  /*0d10*/  FADD.FTZ R23, R23, R26 ;  /* 0x0000001a17177221 */ /* 0x000fe20000010000 */
[----:B------:R-:W1:Y:S02]  /*0d20*/  MUFU.EX2 R18, R29 ;  /* 0x0000001d00127308 */ /* 0x000e640000000800 */
[----:B0-----:R-:W-:Y:S01]  /*0d30*/  STS [R11+0x1200], R20 ;  /* 0x001200140b007388 */ /* 0x001fe20000000800 */
[----:B------:R-:W-:Y:S01]  /*0d40*/  FADD.FTZ R23, R23, R28 ;  /* 0x0000001c17177221 */ /* 0x000fe20000010000 */
[----:B------:R0:W4:Y:S02]  /*0d50*/  MUFU.EX2 R21, R12 ;  /* 0x0000000c00157308 */ /* 0x0001240000000800 */
[----:B--2---:R-:W-:Y:S01]  /*0d60*/  STS [R11+0x1600], R14 ;  /* 0x0016000e0b007388 */ /* 0x004fe20000000800 */
[----:B------:R-:W-:-:S03]  /*0d70*/  FADD.FTZ R23, R23, R20 ;  /* 0x0000001417177221 */ /* 0x000fc60000010000 */
[----:B---3--:R-:W-:Y:S01]  /*0d80*/  STS [R11+0x1800], R15 ;  /* 0x0018000f0b007388 */ /* 0x008fe20000000800 */
[----:B-1----:R-:W-:-:S03]  /*0d90*/  FADD.FTZ R23, R23, R18 ;  /* 0x0000001217177221 */ /* 0x002fc60000010000 */
[----:B------:R-:W-:Y:S01]  /*0da0*/  STS [R11+0x1400], R18 ;  /* 0x001400120b007388 */ /* 0x000fe20000000800 */
[----:B0-----:R-:W-:-:S03]  /*0db0*/  FADD.FTZ R12, R23, R14 ;  /* 0x0000000e170c7221 */ /* 0x001fc60000010000 */
[----:B----4-:R0:W-:Y:S01]  /*0dc0*/  STS [R11+0x1a00], R21 ;  /* 0x001a00150b007388 */ /* 0x0101e20000000800 */
[----:B------:R-:W-:-:S04]  /*0dd0*/  FADD.FTZ R12, R12, R15 ;  /* 0x0000000f0c0c7221 */ /* 0x000fc80000010000 */
[----:B------:R-:W-:Y:S01]  /*0de0*/  FADD.FTZ R12, R12, R21 ;  /* 0x000000150c0c7221 */ /* 0x000fe20000010000 */
[----:B0-----:R-:W-:Y:S01]  /*0df0*/  IADD3 R11, PT, PT, R11, 0x2000, RZ ;  /* 0x000020000b0b7810 */ /* 0x001fe20007ffe0ff */
[----:B------:R-:W-:Y:S06]  /*0e00*/  @!P4 BRA `(.L_x_1932) ;  /* 0xfffffff80070c947 */ /* 0x000fec000383ffff */
.L_x_1931:
[----:B------:R-:W-:Y:S05]  /*0e10*/  BSYNC.RECONVERGENT B1 ;  /* 0x0000000000017941 */ /* 0x000fea0003800200 */
.L_x_1930:
        /* <DEDUP_REMOVED lines=23> */
[----:B----4-:R-:W-:Y:S01]  /*0f90*/  FADD.FTZ R23, -R2, R23 ;  /* 0x0000001702177221 */ /* 0x010fe20000010100 */
        /* <DEDUP_REMOVED lines=12> */
[----:B------:R-:W-:Y:S01]  /*1060*/  MUFU.EX2 R28, R23 ;  /* 0x00000017001c7308 */ /* 0x000fe20000000800 */
[----:B------:R-:W-:Y:S01]  /*1070*/  FMUL.FTZ R19, R19, 1.4426950216293334961 ;  /* 0x3fb8aa3b13137820 */ /* 0x000fe20000410000 */
[----:B------:R-:W-:Y:S01]  /*1080*/  STS [R11+-0x400], R10 ;  /* 0xfffc000a0b007388 */ /* 0x000fe20000000800 */
[----:B--2---:R-:W-:Y:S01]  /*1090*/  FADD.FTZ R15, R15, R18 ;  /* 0x000000120f0f7221 */ /* 0x004fe20000010000 */
[----:B------:R-:W1:Y:S02]  /*10a0*/  MUFU.EX2 R24, R21 ;  /* 0x0000001500187308 */ /* 0x000e640000000800 */
[----:B------:R-:W-:Y:S01]  /*10b0*/  STS [R11+-0x200], R14 ;  /* 0xfffe000e0b007388 */ /* 0x000fe20000000800 */
[----:B---3--:R-:W-:Y:S01]  /*10c0*/  FADD.FTZ R15, R15, R20 ;  /* 0x000000140f0f7221 */ /* 0x008fe20000010000 */
[----:B------:R-:W2:Y:S02]  /*10d0*/  MUFU.EX2 R26, R19 ;  /* 0x00000013001a7308 */ /* 0x000ea40000000800 */
[----:B------:R-:W-:Y:S01]  /*10e0*/  STS [R11], R18 ;  /* 0x000000120b007388 */ /* 0x000fe20000000800 */
[----:B0-----:R-:W-:-:S03]  /*10f0*/  FADD.FTZ R15, R15, R22 ;  /* 0x000000160f0f7221 */ /* 0x001fc60000010000 */
[----:B------:R-:W-:Y:S01]  /*1100*/  STS [R11+0x200], R20 ;  /* 0x000200140b007388 */ /* 0x000fe20000000800 */
[----:B-1----:R-:W-:-:S03]  /*1110*/  FADD.FTZ R15, R15, R24 ;  /* 0x000000180f0f7221 */ /* 0x002fc60000010000 */
[----:B------:R-:W-:Y:S01]  /*1120*/  STS [R11+0x400], R22 ;  /* 0x000400160b007388 */ /* 0x000fe20000000800 */
[----:B--2---:R-:W-:-:S03]  /*1130*/  FADD.FTZ R15, R15, R26 ;  /* 0x0000001a0f0f7221 */ /* 0x004fc60000010000 */
[----:B------:R-:W-:Y:S01]  /*1140*/  STS [R11+0x600], R24 ;  /* 0x000600180b007388 */ /* 0x000fe20000000800 */
[----:B------:R-:W-:-:S03]  /*1150*/  FADD.FTZ R12, R15, R28 ;  /* 0x0000001c0f0c7221 */ /* 0x000fc60000010000 */
[----:B------:R-:W-:Y:S04]  /*1160*/  STS [R11+0x800], R26 ;  /* 0x0008001a0b007388 */ /* 0x000fe80000000800 */
[----:B------:R0:W-:Y:S02]  /*1170*/  STS [R11+0xa00], R28 ;  /* 0x000a001c0b007388 */ /* 0x0001e40000000800 */
[----:B0-----:R-:W-:-:S07]  /*1180*/  IADD3 R11, PT, PT, R11, 0x1000, RZ ;  /* 0x000010000b0b7810 */ /* 0x001fce0007ffe0ff */
.L_x_1934:
[----:B------:R-:W-:Y:S05]  /*1190*/  BSYNC.RECONVERGENT B1 ;  /* 0x0000000000017941 */ /* 0x000fea0003800200 */
.L_x_1933:
        /* <DEDUP_REMOVED lines=26> */
.L_x_1926:
[----:B------:R-:W-:Y:S05]  /*1340*/  BSYNC.RECONVERGENT B0 ;  /* 0x0000000000007941 */ /* 0x000fea0003800200 */
.L_x_1925:
        /* <DEDUP_REMOVED lines=22> */
[----:B------:R-:W-:-:S04]  /*14b0*/  IADD3 R17, PT, PT, R17, R8, RZ ;  /* 0x0000000811117210 */ /* 0x000fc80007ffe0ff */
[----:B------:R-:W-:Y:S02]  /*14c0*/  LOP3.LUT R9, R17, 0x180, RZ, 0xc0, !PT ;  /* 0x0000018011097812 */ /* 0x000fe400078ec0ff */
[----:B------:R-:W-:Y:S01]  /*14d0*/  IADD3 R8, PT, PT, -R4, R17, RZ ;  /* 0x0000001104087210 */ /* 0x000fe20007ffe1ff */
[----:B-1----:R-:W-:Y:S01]  /*14e0*/  FADD.FTZ R4, R10, 9.9999999747524270788e-07 ;  /* 0x358637bd0a047421 */ /* 0x002fe20000010000 */
[----:B------:R-:W-:Y:S02]  /*14f0*/  ISETP.NE.AND P0, PT, R9, 0x180, PT ;  /* 0x000001800900780c */ /* 0x000fe40003f05270 */
[----:B------:R-:W-:Y:S02]  /*1500*/  ISETP.GE.U32.AND P1, PT, R8, 0x180, PT ;  /* 0x000001800800780c */ /* 0x000fe40003f26070 */
[----:B------:R-:W-:Y:S01]  /*1510*/  MOV R9, R3 ;  /* 0x0000000300097202 */ /* 0x000fe20000000f00 */
[----:B------:R-:W1:Y:S01]  /*1520*/  MUFU.RCP R4, R4 ;  /* 0x0000000400047308 */ /* 0x000e620000001000 */
        /* <DEDUP_REMOVED lines=10> */
.L_x_1939:
[----:B------:R-:W1:Y:S01]  /*15d0*/  LDS R13, [R8] ;  /* 0x00000000080d7984 */ /* 0x000e620000000800 */
[----:B------:R-:W-:-:S04]  /*15e0*/  IADD3 R11, PT, PT, R11, 0x1, RZ ;  /* 0x000000010b0b7810 */ /* 0x000fc80007ffe0ff */
[----:B------:R-:W-:Y:S01]  /*15f0*/  ISETP.NE.AND P0, PT, R11, RZ, PT ;  /* 0x000000ff0b00720c */ /* 0x000fe20003f05270 */
[----:B-1----:R-:W-:-:S05]  /*1600*/  FMUL.FTZ R13, R13, R4 ;  /* 0x000000040d0d7220 */ /* 0x002fca0000410000 */
[----:B------:R1:W-:Y:S02]  /*1610*/  STS [R8], R13 ;  /* 0x0000000d08007388 */ /* 0x0003e40000000800 */
[----:B-1----:R-:W-:-:S05]  /*1620*/  IADD3 R8, PT, PT, R8, 0x200, RZ ;  /* 0x0000020008087810 */ /* 0x002fca0007ffe0ff */
[----:B------:R-:W-:Y:S05]  /*1630*/  @P0 BRA `(.L_x_1939) ;  /* 0xfffffffc00e40947 */ /* 0x000fea000383ffff */
.L_x_1938:
[----:B------:R-:W-:Y:S05]  /*1640*/  BSYNC.RECONVERGENT B1 ;  /* 0x0000000000017941 */ /* 0x000fea0003800200 */
.L_x_1937:
        /* <DEDUP_REMOVED lines=12> */
.L_x_1942:
        /* <DEDUP_REMOVED lines=25> */
[----:B------:R-:W-:Y:S01]  /*18a0*/  STS [R8], R13 ;  /* 0x0000000d08007388 */ /* 0x000fe20000000800 */
[----:B------:R-:W-:-:S03]  /*18b0*/  FMUL.FTZ R21, R21, R4 ;  /* 0x0000000415157220 */ /* 0x000fc60000410000 */
[----:B------:R-:W-:Y:S01]  /*18c0*/  STS [R8+0x200], R15 ;  /* 0x0002000f08007388 */ /* 0x000fe20000000800 */
[----:B------:R-:W-:-:S03]  /*18d0*/  FMUL.FTZ R27, R27, R4 ;  /* 0x000000041b1b7220 */ /* 0x000fc60000410000 */
[----:B------:R2:W-:Y:S01]  /*18e0*/  STS [R8+0x400], R11 ;  /* 0x0004000b08007388 */ /* 0x0005e20000000800 */
[----:B------:R-:W-:-:S03]  /*18f0*/  FMUL.FTZ R25, R25, R4 ;  /* 0x0000000419197220 */ /* 0x000fc60000410000 */
[----:B------:R0:W-:Y:S01]  /*1900*/  STS [R8+0x600], R17 ;  /* 0x0006001108007388 */ /* 0x0001e20000000800 */
[----:B-1----:R-:W-:-:S03]  /*1910*/  FMUL.FTZ R23, R23, R4 ;  /* 0x0000000417177220 */ /* 0x002fc60000410000 */
[----:B------:R-:W-:Y:S01]  /*1920*/  STS [R8+-0x400], R24 ;  /* 0xfffc001808007388 */ /* 0x000fe20000000800 */
[----:B--2---:R-:W-:-:S03]  /*1930*/  FMUL.FTZ R11, R22, R4 ;  /* 0x00000004160b7220 */ /* 0x004fc60000410000 */
[----:B------:R-:W-:Y:S01]  /*1940*/  STS [R8+-0x200], R26 ;  /* 0xfffe001a08007388 */ /* 0x000fe20000000800 */
        /* <DEDUP_REMOVED lines=16> */
.L_x_1941:
[----:B------:R-:W-:Y:S05]  /*1a50*/  BSYNC.RECONVERGENT B1 ;  /* 0x0000000000017941 */ /* 0x000fea0003800200 */
.L_x_1940:
        /* <DEDUP_REMOVED lines=31> */
.L_x_1944:
[----:B------:R-:W-:Y:S05]  /*1c50*/  BSYNC.RECONVERGENT B1 ;  /* 0x0000000000017941 */ /* 0x000fea0003800200 */
.L_x_1943:
        /* <DEDUP_REMOVED lines=14> */
.L_x_1936:
[----:B------:R-:W-:Y:S05]  /*1d40*/  BSYNC.RECONVERGENT B0 ;  /* 0x0000000000007941 */ /* 0x000fea0003800200 */
.L_x_1935:
[----:B------:R-:W-:Y:S01]  /*1d50*/  BAR.SYNC.DEFER_BLOCKING 0x0 ;  /* 0x0000000000007b1d */ /* 0x000fe20000010000 */
[----:B------:R-:W-:Y:S01]  /*1d60*/  ISETP.NE.AND P0, PT, R3, RZ, PT ;  /* 0x000000ff0300720c */ /* 0x000fe20003f05270 */
[----:B------:R-:W-:Y:S01]  /*1d70*/  IMAD R5, R5, 0xc0, R6 ;  /* 0x000000c005057824 */ /* 0x000fe200078e0206 */
[----:B------:R-:W-:Y:S02]  /*1d80*/  IADD3 R7, PT, PT, R7, 0x20, RZ ;  /* 0x0000002007077810 */ /* 0x000fe40007ffe0ff */
[C---:B-1----:R-:W-:Y:S01]  /*1d90*/  LOP3.LUT R4, R3.reuse, 0x3c0, RZ, 0xc0, !PT ;  /* 0x000003c003047812 */ /* 0x042fe200078ec0ff */
[----:B------:R-:W-:Y:S01]  /*1da0*/  BSSY.RECONVERGENT B0, `(.L_x_1945) ;  /* 0x0000018000007945 */ /* 0x000fe20003800200 */
[----:B--2---:R-:W-:Y:S02]  /*1db0*/  LOP3.LUT R8, R3, 0x3e0, RZ, 0xc0, !PT ;  /* 0x000003e003087812 */ /* 0x004fe400078ec0ff */
[----:B------:R-:W-:Y:S02]  /*1dc0*/  LEA R0, R0, R7, 0x18 ;  /* 0x0000000700007211 */ /* 0x000fe400078ec0ff */
[----:B------:R-:W-:-:S02]  /*1dd0*/  ISETP.NE.AND P1, PT, R4, 0x40, PT ;  /* 0x000000400400780c */ /* 0x000fc40003f25270 */
[----:B------:R-:W-:Y:S02]  /*1de0*/  ISETP.NE.AND P2, PT, R8, 0x20, PT ;  /* 0x000000200800780c */ /* 0x000fe40003f45270 */
        /* <DEDUP_REMOVED lines=19> */
.L_x_1946:
[----:B------:R-:W-:Y:S05]  /*1f20*/  BSYNC.RECONVERGENT B0 ;  /* 0x0000000000007941 */ /* 0x000fea0003800200 */
.L_x_1945:
[----:B------:R-:W-:Y:S01]  /*1f30*/  BAR.SYNC.DEFER_BLOCKING 0x0 ;  /* 0x0000000000007b1d */ /* 0x000fe20000010000 */
[C---:B------:R-:W-:Y:S02]  /*1f40*/  ISETP.GT.U32.AND P0, PT, R3.reuse, 0x3f, PT ;  /* 0x0000003f0300780c */ /* 0x040fe40003f04070 */
[----:B-1----:R-:W-:Y:S02]  /*1f50*/  CS2R R4, SRZ ;  /* 0x0000000000047805 */ /* 0x002fe4000001ff00 */
[----:B------:R-:W-:Y:S02]  /*1f60*/  ISETP.GT.U32.AND P3, PT, R3, 0x1f, PT ;  /* 0x0000001f0300780c */ /* 0x000fe40003f64070 */
[----:B------:R-:W-:Y:S02]  /*1f70*/  CS2R R6, SRZ ;  /* 0x0000000000067805 */ /* 0x000fe4000001ff00 */
[----:B------:R-:W-:Y:S01]  /*1f80*/  CS2R R8, SRZ ;  /* 0x0000000000087805 */ /* 0x000fe2000001ff00 */
[----:B------:R-:W-:Y:S01]  /*1f90*/  BSSY.RECONVERGENT B0, `(.L_x_1947) ;  /* 0x0000015000007945 */ /* 0x000fe20003800200 */
[----:B------:R1:W-:Y:S04]  /*1fa0*/  @!P1 STS [R0+-0x600], RZ ;  /* 0xfffa00ff00009388 */ /* 0x0003e80000000800 */
[----:B------:R1:W-:Y:S04]  /*1fb0*/  @!P1 STS [R0+-0x580], RZ ;  /* 0xfffa80ff00009388 */ /* 0x0003e80000000800 */
[----:B------:R1:W-:Y:S04]  /*1fc0*/  @!P1 STS [R0+-0x500], RZ ;  /* 0xfffb00ff00009388 */ /* 0x0003e80000000800 */
[----:B------:R1:W-:Y:S04]  /*1fd0*/  @!P1 STS [R0+-0x480], RZ ;  /* 0xfffb80ff00009388 */ /* 0x0003e80000000800 */
[----:B------:R1:W-:Y:S04]  /*1fe0*/  @!P1 STS [R0+-0x400], RZ ;  /* 0xfffc00ff00009388 */ /* 0x0003e80000000800 */
[----:B------:R1:W-:Y:S01]  /*1ff0*/  @!P1 STS [R0+-0x380], RZ ;  /* 0xfffc80ff00009388 */ /* 0x0003e20000000800 */
[----:B------:R-:W-:Y:S06]  /*2000*/  BAR.SYNC.DEFER_BLOCKING 0x0 ;  /* 0x0000000000007b1d */ /* 0x000fec0000010000 */
[----:B------:R-:W-:Y:S05]  /*2010*/  @P0 BRA `(.L_x_1948) ;  /* 0x0000000000300947 */ /* 0x000fea0003800000 */
[----:B------:R-:W2:Y:S04]  /*2020*/  LDS R8, [R0] ;  /* 0x0000000000087984 */ /* 0x000ea80000000800 */
[----:B------:R-:W3:Y:S04]  /*2030*/  LDS R9, [R0+0x80] ;  /* 0x0000800000097984 */ /* 0x000ee80000000800 */
[----:B------:R-:W4:Y:S04]  /*2040*/  LDS R6, [R0+0x100] ;  /* 0x0001000000067984 */ /* 0x000f280000000800 */
[----:B------:R-:W5:Y:S04]  /*2050*/  LDS R7, [R0+0x180] ;  /* 0x0001800000077984 */ /* 0x000f680000000800 */
[----:B------:R-:W0:Y:S04]  /*2060*/  LDS R4, [R0+0x200] ;  /* 0x0002000000047984 */ /* 0x000e280000000800 */
[----:B------:R-:W1:Y:S01]  /*2070*/  LDS R5, [R0+0x280] ;  /* 0x0002800000057984 */ /* 0x000e620000000800 */
[----:B--2---:R-:W-:Y:S01]  /*2080*/  FADD.FTZ R8, RZ, R8 ;  /* 0x00000008ff087221 */ /* 0x004fe20000010000 */
[----:B---3--:R-:W-:Y:S01]  /*2090*/  FADD.FTZ R9, RZ, R9 ;  /* 0x00000009ff097221 */ /* 0x008fe20000010000 */
[----:B----4-:R-:W-:Y:S01]  /*20a0*/  FADD.FTZ R6, RZ, R6 ;  /* 0x00000006ff067221 */ /* 0x010fe20000010000 */
[----:B-----5:R-:W-:Y:S01]  /*20b0*/  FADD.FTZ R7, RZ, R7 ;  /* 0x00000007ff077221 */ /* 0x020fe20000010000 */
[----:B0-----:R-:W-:Y:S01]  /*20c0*/  FADD.FTZ R4, RZ, R4 ;  /* 0x00000004ff047221 */ /* 0x001fe20000010000 */
[----:B-1----:R-:W-:-:S07]  /*20d0*/  FADD.FTZ R5, RZ, R5 ;  /* 0x00000005ff057221 */ /* 0x002fce0000010000 */
.L_x_1948:
[----:B------:R-:W-:Y:S05]  /*20e0*/  BSYNC.RECONVERGENT B0 ;  /* 0x0000000000007941 */ /* 0x000fea0003800200 */
.L_x_1947:
        /* <DEDUP_REMOVED lines=10> */
[----:B------:R-:W2:Y:S04]  /*2190*/  LDS R11, [R0] ;  /* 0x00000000000b7984 */ /* 0x000ea80000000800 */
[----:B0-----:R-:W0:Y:S04]  /*21a0*/  LDS R2, [R0+0x80] ;  /* 0x0000800000027984 */ /* 0x001e280000000800 */
[----:B------:R-:W3:Y:S04]  /*21b0*/  LDS R13, [R0+0x100] ;  /* 0x00010000000d7984 */ /* 0x000ee80000000800 */
[----:B------:R-:W4:Y:S04]  /*21c0*/  LDS R10, [R0+0x180] ;  /* 0x00018000000a7984 */ /* 0x000f280000000800 */
[----:B------:R-:W5:Y:S04]  /*21d0*/  LDS R15, [R0+0x200] ;  /* 0x00020000000f7984 */ /* 0x000f680000000800 */
[----:B------:R-:W1:Y:S01]  /*21e0*/  LDS R12, [R0+0x280] ;  /* 0x00028000000c7984 */ /* 0x000e620000000800 */
[----:B--2---:R-:W-:Y:S01]  /*21f0*/  FADD.FTZ R8, R8, R11 ;  /* 0x0000000b08087221 */ /* 0x004fe20000010000 */
[----:B0-----:R-:W-:Y:S01]  /*2200*/  FADD.FTZ R9, R9, R2 ;  /* 0x0000000209097221 */ /* 0x001fe20000010000 */
[----:B---3--:R-:W-:Y:S01]  /*2210*/  FADD.FTZ R6, R6, R13 ;  /* 0x0000000d06067221 */ /* 0x008fe20000010000 */
[----:B----4-:R-:W-:Y:S01]  /*2220*/  FADD.FTZ R7, R7, R10 ;  /* 0x0000000a07077221 */ /* 0x010fe20000010000 */
[----:B-----5:R-:W-:Y:S01]  /*2230*/  FADD.FTZ R4, R4, R15 ;  /* 0x0000000f04047221 */ /* 0x020fe20000010000 */
[----:B-1----:R-:W-:-:S07]  /*2240*/  FADD.FTZ R5, R5, R12 ;  /* 0x0000000c05057221 */ /* 0x002fce0000010000 */
.L_x_1950:
[----:B------:R-:W-:Y:S05]  /*2250*/  BSYNC.RECONVERGENT B0 ;  /* 0x0000000000007941 */ /* 0x000fea0003800200 */
.L_x_1949:
[----:B------:R-:W-:Y:S06]  /*2260*/  BAR.SYNC.DEFER_BLOCKING 0x0 ;  /* 0x0000000000007b1d */ /* 0x000fec0000010000 */
[----:B------:R-:W-:Y:S05]  /*2270*/  @P3 EXIT ;  /* 0x000000000000394d */ /* 0x000fea0003800000 */
[----:B------:R-:W-:Y:S01]  /*2280*/  UIMAD UR5, UR38, UR42, UR41 ;  /* 0x0000002a260572a4 */ /* 0x000fe2000f8e0229 */
[----:B--2---:R-:W-:Y:S01]  /*2290*/  F2FP.BF16.F32.PACK_AB R8, R9, R8 ;  /* 0x000000080908723e */ /* 0x004fe200000010ff */
[----:B------:R-:W-:Y:S01]  /*22a0*/  UIMAD UR4, UR39, 0xc0, URZ ;  /* 0x000000c0270478a4 */ /* 0x000fe2000f8e02ff */
[----:B------:R-:W-:Y:S01]  /*22b0*/  F2FP.BF16.F32.PACK_AB R4, R5, R4 ;  /* 0x000000040504723e */ /* 0x000fe200000010ff */
[----:B------:R-:W-:Y:S01]  /*22c0*/  UIMAD UR5, UR5, UR40, URZ ;  /* 0x00000028050572a4 */ /* 0x000fe2000f8e02ff */
[----:B------:R-:W-:Y:S01]  /*22d0*/  F2FP.BF16.F32.PACK_AB R6, R7, R6 ;  /* 0x000000060706723e */ /* 0x000fe200000010ff */
[----:B------:R-:W0:Y:S01]  /*22e0*/  LDCU.64 UR6, c[0x0][0x390] ;  /* 0x00007200ff0677ac */ /* 0x000e220008000a00 */
[----:B------:R-:W-:Y:S02]  /*22f0*/  PRMT R7, R4, 0x7632, R7 ;  /* 0x0000763204077816 */ /* 0x000fe40000000007 */
[----:B------:R-:W-:Y:S01]  /*2300*/  PRMT R5, R6, 0x7632, R5 ;  /* 0x0000763206057816 */ /* 0x000fe20000000005 */
[----:B------:R-:W-:-:S04]  /*2310*/  UIMAD UR5, UR5, 0xc0, URZ ;  /* 0x000000c0050578a4 */ /* 0x000fc8000f8e02ff */
[----:B------:R-:W-:-:S06]  /*2320*/  UIADD3 UR4, UP0, UPT, UR5, UR4, URZ ;  /* 0x0000000405047290 */ /* 0x000fcc000ff1e0ff */
[----:B-1----:R-:W-:Y:S01]  /*2330*/  MOV R0, UR4 ;  /* 0x0000000400007c02 */ /* 0x002fe20008000f00 */
[----:B------:R-:W-:-:S03]  /*2340*/  UIADD3.X UR4, UPT, UPT, URZ, URZ, URZ, UP0, !UPT ;  /* 0x000000ffff047290 */ /* 0x000fc600087fe4ff */
[----:B------:R-:W-:-:S03]  /*2350*/  LOP3.LUT R3, R0, 0x1f, R3, 0xf8, !PT ;  /* 0x0000001f00037812 */ /* 0x000fc600078ef803 */
[----:B------:R-:W-:Y:S01]  /*2360*/  IMAD.U32 R0, RZ, RZ, UR4 ;  /* 0x00000004ff007e24 */ /* 0x000fe2000f8e00ff */
[----:B0-----:R-:W-:-:S04]  /*2370*/  LEA R2, P0, R3, UR6, 0x1 ;  /* 0x0000000603027c11 */ /* 0x001fc8000f8008ff */
[--C-:B------:R-:W-:Y:S02]  /*2380*/  LEA.HI.X R3, R3, UR7, R0.reuse, 0x1, P0 ;  /* 0x0000000703037c11 */ /* 0x100fe400080f0c00 */
        /* <DEDUP_REMOVED lines=8> */
.L_x_1924:
[----:B------:R-:W-:Y:S01]  /*2410*/  HFMA2 R12, -RZ, RZ, 0, 9.5367431640625e-07 ;  /* 0x00000010ff0c7431 */ /* 0x000fe200000001ff */
[----:B------:R-:W-:Y:S02]  /*2420*/  MOV R11, 0x1f ;  /* 0x0000001f000b7802 */ /* 0x000fe40000000f00 */
[----:B------:R-:W-:-:S07]  /*2430*/  MOV R15, 0xffffffff ;  /* 0xffffffff000f7802 */ /* 0x000fce0000000f00 */
[----:B------:R-:W-:Y:S05]  /*2440*/  WARPSYNC.COLLECTIVE R15, `(.L_x_1951) ;  /* 0x000000000f087348 */ /* 0x000fea0003c00000 */
[----:B------:R0:W1:Y:S02]  /*2450*/  SHFL.BFLY P6, R14, R13, R12, R11 ;  /* 0x0c00000c0d0e7389 */ /* 0x00006400000c000b */
[----:B01----:R-:W-:Y:S05]  /*2460*/  ENDCOLLECTIVE ;  /* 0x000000000000791b */ /* 0x003fea0003800000 */
.L_x_1951:
[----:B------:R-:W-:Y:S01]  /*2470*/  HFMA2 R12, -RZ, RZ, 0, 4.76837158203125e-07 ;  /* 0x00000008ff0c7431 */ /* 0x000fe200000001ff */
[----:B------:R-:W-:-:S04]  /*2480*/  FMNMX.FTZ R0, R14, -3.40282346638528859812e+38, !PT ;  /* 0xff7fffff0e007809 */ /* 0x000fc80007810000 */
[----:B------:R-:W-:-:S07]  /*2490*/  MOV R13, R0 ;  /* 0x00000000000d7202 */ /* 0x000fce0000000f00 */
[----:B------:R-:W-:Y:S05]  /*24a0*/  WARPSYNC.COLLECTIVE R15, `(.L_x_1952) ;  /* 0x000000000f087348 */ /* 0x000fea0003c00000 */
[----:B------:R0:W1:Y:S02]  /*24b0*/  SHFL.BFLY P6, R14, R13, R12, R11 ;  /* 0x0c00000c0d0e7389 */ /* 0x00006400000c000b */
[----:B01----:R-:W-:Y:S05]  /*24c0*/  ENDCOLLECTIVE ;  /* 0x000000000000791b */ /* 0x003fea0003800000 */
.L_x_1952:
[----:B------:R-:W-:Y:S01]  /*24d0*/  HFMA2 R12, -RZ, RZ, 0, 2.384185791015625e-07 ;  /* 0x00000004ff0c7431 */ /* 0x000fe200000001ff */
[----:B------:R-:W-:-:S04]  /*24e0*/  FMNMX.FTZ R2, R0, R14, !PT ;  /* 0x0000000e00027209 */ /* 0x000fc80007810000 */
[----:B------:R-:W-:-:S07]  /*24f0*/  MOV R13, R2 ;  /* 0x00000002000d7202 */ /* 0x000fce0000000f00 */
[----:B------:R-:W-:Y:S05]  /*2500*/  WARPSYNC.COLLECTIVE R15, `(.L_x_1953) ;  /* 0x000000000f087348 */ /* 0x000fea0003c00000 */
[----:B------:R0:W1:Y:S02]  /*2510*/  SHFL.BFLY P6, R14, R13, R12, R11 ;  /* 0x0c00000c0d0e7389 */ /* 0x00006400000c000b */
[----:B01----:R-:W-:Y:S05]  /*2520*/  ENDCOLLECTIVE ;  /* 0x000000000000791b */ /* 0x003fea0003800000 */
.L_x_1953:
[----:B------:R-:W-:Y:S05]  /*2530*/  BRA `(.L_x_1954) ;  /* 0xffffffdc00a47947 */ /* 0x000fea000383ffff */
.L_x_1955:
        /* <DEDUP_REMOVED lines=12> */
.L_x_27194:


//--------------------- .text._ZN4vllm25paged_attention_v2_kernelI13__nv_bfloat16hLi128ELi8ELi128ELNS_18Fp8KVCacheDataTypeE2ELb0ELi512EEEvPfS3_PT_PKS4_PKT0_SA_ifPKiSC_iPKfiiiSE_SE_iiiii --------------------------
	.section	.text._ZN4vllm25paged_attention_v2_kernelI13__nv_bfloat16hLi128ELi8ELi128ELNS_18Fp8KVCacheDataTypeE2ELb0ELi512EEEvPfS3_PT_PKS4_PKT0_SA_ifPKiSC_iPKfiiiSE_SE_iiiii,"ax",@progbits
	.align	128
        .global         _ZN4vllm25paged_attention_v2_kernelI13__nv_bfloat16hLi128ELi8ELi128ELNS_18Fp8KVCacheDataTypeE2ELb0ELi512EEEvPfS3_PT_PKS4_PKT0_SA_ifPKiSC_iPKfiiiSE_SE_iiiii
        .type           _ZN4vllm25paged_attention_v2_kernelI13__nv_bfloat16hLi128ELi8ELi128ELNS_18Fp8KVCacheDataTypeE2ELb0ELi512EEEvPfS3_PT_PKS4_PKT0_SA_ifPKiSC_iPKfiiiSE_SE_iiiii,@function
        .size           _ZN4vllm25paged_attention_v2_kernelI13__nv_bfloat16hLi128ELi8ELi128ELNS_18Fp8KVCacheDataTypeE2ELb0ELi512EEEvPfS3_PT_PKS4_PKT0_SA_ifPKiSC_iPKfiiiSE_SE_iiiii,(.L_x_27195 - _ZN4vllm25paged_attention_v2_kernelI13__nv_bfloat16hLi128ELi8ELi128ELNS_18Fp8KVCacheDataTypeE2ELb0ELi512EEEvPfS3_PT_PKS4_PKT0_SA_ifPKiSC_iPKfiiiSE_SE_iiiii)
        .other          _ZN4vllm25paged_attention_v2_kernelI13__nv_bfloat16hLi128ELi8ELi128ELNS_18Fp8KVCacheDataTypeE2ELb0ELi512EEEvPfS3_PT_PKS4_PKT0_SA_ifPKiSC_iPKfiiiSE_SE_iiiii,@"STO_CUDA_ENTRY STV_DEFAULT"
_ZN4vllm25paged_attention_v2_kernelI13__nv_bfloat16hLi128ELi8ELi128ELNS_18Fp8KVCacheDataTypeE2ELb0ELi512EEEvPfS3_PT_PKS4_PKT0_SA_ifPKiSC_iPKfiiiSE_SE_iiiii:
.text._ZN4vllm25paged_attention_v2_kernelI13__nv_bfloat16hLi128ELi8ELi128ELNS_18Fp8KVCacheDataTypeE2ELb0ELi512EEEvPfS3_PT_PKS4_PKT0_SA_ifPKiSC_iPKfiiiSE_SE_iiiii:
        /* <DEDUP_REMOVED lines=52> */
.L_x_1957:
[----:B------:R-:W-:Y:S05]  /*0340*/  BSYNC.RECONVERGENT B6 ;  /* 0x0000000000067941 */ /* 0x000fea0003800200 */
.L_x_1956:
        /* <DEDUP_REMOVED lines=13> */
.L_x_1988:
        /* <DEDUP_REMOVED lines=40> */
.L_x_1963:
        /* <DEDUP_REMOVED lines=11> */
.L_x_1962:
[----:B------:R-:W-:Y:S05]  /*0750*/  BSYNC.RECONVERGENT B1 ;  /* 0x0000000000017941 */ /* 0x000fea0003800200 */
.L_x_1961:
        /* <DEDUP_REMOVED lines=13> */
.L_x_1966:
        /* <DEDUP_REMOVED lines=100> */
.L_x_1965:
[----:B------:R-:W-:Y:S05]  /*0e70*/  BSYNC.RECONVERGENT B1 ;  /* 0x0000000000017941 */ /* 0x000fea0003800200 */
.L_x_1964:
        /* <DEDUP_REMOVED lines=55> */
.L_x_1968:
[----:B------:R-:W-:Y:S05]  /*11f0*/  BSYNC.RECONVERGENT B1 ;  /* 0x0000000000017941 */ /* 0x000fea0003800200 */
.L_x_1967:
        /* <DEDUP_REMOVED lines=26> */
.L_x_1960:
[----:B------:R-:W-:Y:S05]  /*13a0*/  BSYNC.RECONVERGENT B0 ;  /* 0x0000000000007941 */ /* 0x000fea0003800200 */
.L_x_1959:
        /* <DEDUP_REMOVED lines=40> */
.L_x_1973:
[----:B------:R-:W1:Y:S01]  /*1630*/  LDS R13, [R4] ;  /* 0x00000000040d7984 */ /* 0x000e620000000800 */
[----:B------:R-:W-:-:S05]  /*1640*/  VIADD R11, R11, 0x1 ;  /* 0x000000010b0b7836 */ /* 0x000fca0000000000 */
[----:B------:R-:W-:Y:S01]  /*1650*/  ISETP.NE.AND P0, PT, R11, RZ, PT ;  /* 0x000000ff0b00720c */ /* 0x000fe20003f05270 */
[----:B-1----:R-:W-:-:S05]  /*1660*/  FMUL.FTZ R13, R13, R2 ;  /* 0x000000020d0d7220 */ /* 0x002fca0000410000 */
[----:B------:R1:W-:Y:S02]  /*1670*/  STS [R4], R13 ;  /* 0x0000000d04007388 */ /* 0x0003e40000000800 */
[----:B-1----:R-:W-:-:S05]  /*1680*/  IADD3 R4, PT, PT, R4, 0x200, RZ ;  /* 0x0000020004047810 */ /* 0x002fca0007ffe0ff */
[----:B------:R-:W-:Y:S05]  /*1690*/  @P0 BRA `(.L_x_1973) ;  /* 0xfffffffc00e40947 */ /* 0x000fea000383ffff */
.L_x_1972:
[----:B------:R-:W-:Y:S05]  /*16a0*/  BSYNC.RECONVERGENT B1 ;  /* 0x0000000000017941 */ /* 0x000fea0003800200 */
.L_x_1971:
        /* <DEDUP_REMOVED lines=13> */
.L_x_1976:
        /* <DEDUP_REMOVED lines=52> */
.L_x_1975:
[----:B------:R-:W-:Y:S05]  /*1ac0*/  BSYNC.RECONVERGENT B1 ;  /* 0x0000000000017941 */ /* 0x000fea0003800200 */
.L_x_1974:
        /* <DEDUP_REMOVED lines=31> */
.L_x_1978:
[----:B------:R-:W-:Y:S05]  /*1cc0*/  BSYNC.RECONVERGENT B1 ;  /* 0x0000000000017941 */ /* 0x000fea0003800200 */
.L_x_1977:
        /* <DEDUP_REMOVED lines=14> */
.L_x_1970:
[----:B------:R-:W-:Y:S05]  /*1db0*/  BSYNC.RECONVERGENT B0 ;  /* 0x0000000000007941 */ /* 0x000fea0003800200 */
.L_x_1969:
[C---:B-1----:R-:W-:Y:S01]  /*1dc0*/  LOP3.LUT R2, R3.reuse, 0x3c0, RZ, 0xc0, !PT ;  /* 0x000003c003027812 */ /* 0x042fe200078ec0ff */
[----:B------:R-:W-:Y:S01]  /*1dd0*/  BAR.SYNC.DEFER_BLOCKING 0x0 ;  /* 0x0000000000007b1d */ /* 0x000fe20000010000 */
[C---:B--2---:R-:W-:Y:S02]  /*1de0*/  LOP3.LUT R4, R3.reuse, 0x3e0, RZ, 0xc0, !PT ;  /* 0x000003e003047812 */ /* 0x044fe400078ec0ff */
[----:B------:R-:W-:Y:S02]  /*1df0*/  ISETP.NE.AND P1, PT, R2, 0x40, PT ;  /* 0x000000400200780c */ /* 0x000fe40003f25270 */
[----:B------:R-:W-:Y:S01]  /*1e00*/  ISETP.NE.AND P2, PT, R4, 0x20, PT ;  /* 0x000000200400780c */ /* 0x000fe20003f45270 */
[----:B------:R-:W-:Y:S01]  /*1e10*/  BSSY.RECONVERGENT B0, `(.L_x_1979) ;  /* 0x0000019000007945 */ /* 0x000fe20003800200 */
[----:B------:R-:W-:Y:S02]  /*1e20*/  ISETP.NE.AND P0, PT, R3, RZ, PT ;  /* 0x000000ff0300720c */ /* 0x000fe40003f05270 */
[----:B------:R-:W-:-:S07]  /*1e30*/  LEA R5, R5, R6, 0x7 ;  /* 0x0000000605057211 */ /* 0x000fce00078e38ff */
[C---:B------:R-:W-:Y:S02]  /*1e40*/  @!P1 IADD3 R11, PT, PT, R7.reuse, 0x20, RZ ;  /* 0x00000020070b9810 */ /* 0x040fe40007ffe0ff */
[----:B------:R-:W-:Y:S02]  /*1e50*/  @!P2 IADD3 R13, PT, PT, R7, 0x20, RZ ;  /* 0x00000020070da810 */ /* 0x000fe40007ffe0ff */
[C---:B------:R-:W-:Y:S02]  /*1e60*/  @!P1 LEA R2, R0.reuse, R11, 0x18 ;  /* 0x0000000b00029211 */ /* 0x040fe400078ec0ff */
[----:B------:R-:W-:Y:S01]  /*1e70*/  @!P2 LEA R11, R0, R13, 0x18 ;  /* 0x0000000d000ba211 */ /* 0x000fe200078ec0ff */
        /* <DEDUP_REMOVED lines=18> */
.L_x_1980:
[----:B------:R-:W-:Y:S05]  /*1fa0*/  BSYNC.RECONVERGENT B0 ;  /* 0x0000000000007941 */ /* 0x000fea0003800200 */
.L_x_1979:
[----:B------:R-:W-:Y:S01]  /*1fb0*/  BAR.SYNC.DEFER_BLOCKING 0x0 ;  /* 0x0000000000007b1d */ /* 0x000fe20000010000 */
[----:B------:R-:W-:Y:S01]  /*1fc0*/  ISETP.GT.U32.AND P0, PT, R3, 0x3f, PT ;  /* 0x0000003f0300780c */ /* 0x000fe20003f04070 */
[----:B01----:R-:W-:Y:S01]  /*1fd0*/  HFMA2 R9, -RZ, RZ, 0, 0 ;  /* 0x00000000ff097431 */ /* 0x003fe200000001ff */
[----:B------:R-:W-:Y:S01]  /*1fe0*/  @!P1 LEA R2, R5, R2, 0x2 ;  /* 0x0000000205029211 */ /* 0x000fe200078e10ff */
[----:B------:R-:W-:Y:S01]  /*1ff0*/  IMAD.MOV.U32 R4, RZ, RZ, RZ ;  /* 0x000000ffff047224 */ /* 0x000fe200078e00ff */
[----:B------:R-:W-:Y:S01]  /*2000*/  @!P2 LEA R8, R6, R11, 0x2 ;  /* 0x0000000b0608a211 */ /* 0x000fe200078e10ff */
[----:B------:R-:W-:Y:S01]  /*2010*/  BSSY.RECONVERGENT B0, `(.L_x_1981) ;  /* 0x0000015000007945 */ /* 0x000fe20003800200 */
[----:B------:R-:W-:Y:S01]  /*2020*/  HFMA2 R11, -RZ, RZ, 0, 0 ;  /* 0x00000000ff0b7431 */ /* 0x000fe200000001ff */
[----:B------:R-:W-:Y:S02]  /*2030*/  ISETP.GT.U32.AND P3, PT, R3, 0x1f, PT ;  /* 0x0000001f0300780c */ /* 0x000fe40003f64070 */
[----:B------:R-:W-:Y:S01]  /*2040*/  MOV R6, RZ ;  /* 0x000000ff00067202 */ /* 0x000fe20000000f00 */
[----:B------:R0:W-:Y:S04]  /*2050*/  @!P1 STS [R2+-0x400], RZ ;  /* 0xfffc00ff02009388 */ /* 0x0001e80000000800 */
[----:B------:R0:W-:Y:S04]  /*2060*/  @!P1 STS [R2+-0x380], RZ ;  /* 0xfffc80ff02009388 */ /* 0x0001e80000000800 */
[----:B------:R0:W-:Y:S04]  /*2070*/  @!P1 STS [R2+-0x300], RZ ;  /* 0xfffd00ff02009388 */ /* 0x0001e80000000800 */
[----:B------:R0:W-:Y:S01]  /*2080*/  @!P1 STS [R2+-0x280], RZ ;  /* 0xfffd80ff02009388 */ /* 0x0001e20000000800 */
[----:B------:R-:W-:Y:S06]  /*2090*/  BAR.SYNC.DEFER_BLOCKING 0x0 ;  /* 0x0000000000007b1d */ /* 0x000fec0000010000 */
[----:B------:R-:W-:Y:S05]  /*20a0*/  @P0 BRA `(.L_x_1982) ;  /* 0x00000000002c0947 */ /* 0x000fea0003800000 */
[----:B------:R-:W-:-:S04]  /*20b0*/  IADD3 R9, PT, PT, R7, 0x20, RZ ;  /* 0x0000002007097810 */ /* 0x000fc80007ffe0ff */
[----:B0-----:R-:W-:-:S05]  /*20c0*/  LEA R2, R0, R9, 0x18 ;  /* 0x0000000900027211 */ /* 0x001fca00078ec0ff */
[----:B------:R-:W-:-:S05]  /*20d0*/  IMAD R2, R5, 0x4, R2 ;  /* 0x0000000405027824 */ /* 0x000fca00078e0202 */
[----:B------:R-:W0:Y:S04]  /*20e0*/  LDS R11, [R2] ;  /* 0x00000000020b7984 */ /* 0x000e280000000800 */
[----:B------:R-:W1:Y:S04]  /*20f0*/  LDS R6, [R2+0x80] ;  /* 0x0000800002067984 */ /* 0x000e680000000800 */
[----:B------:R-:W2:Y:S04]  /*2100*/  LDS R9, [R2+0x100] ;  /* 0x0001000002097984 */ /* 0x000ea80000000800 */
[----:B------:R-:W3:Y:S01]  /*2110*/  LDS R4, [R2+0x180] ;  /* 0x0001800002047984 */ /* 0x000ee20000000800 */
[----:B0-----:R-:W-:Y:S01]  /*2120*/  FADD.FTZ R11, RZ, R11 ;  /* 0x0000000bff0b7221 */ /* 0x001fe20000010000 */
[----:B-1----:R-:W-:Y:S01]  /*2130*/  FADD.FTZ R6, RZ, R6 ;  /* 0x00000006ff067221 */ /* 0x002fe20000010000 */
[----:B--2---:R-:W-:Y:S01]  /*2140*/  FADD.FTZ R9, RZ, R9 ;  /* 0x00000009ff097221 */ /* 0x004fe20000010000 */
[----:B---3--:R-:W-:-:S07]  /*2150*/  FADD.FTZ R4, RZ, R4 ;  /* 0x00000004ff047221 */ /* 0x008fce0000010000 */
.L_x_1982:
[----:B------:R-:W-:Y:S05]  /*2160*/  BSYNC.RECONVERGENT B0 ;  /* 0x0000000000007941 */ /* 0x000fea0003800200 */
.L_x_1981:
[----:B------:R-:W-:Y:S06]  /*2170*/  BAR.SYNC.DEFER_BLOCKING 0x0 ;  /* 0x0000000000007b1d */ /* 0x000fec0000010000 */
[----:B------:R-:W-:Y:S01]  /*2180*/  BSSY.RECONVERGENT B0, `(.L_x_1983) ;  /* 0x0000012000007945 */ /* 0x000fe20003800200 */
[----:B------:R1:W-:Y:S04]  /*2190*/  @!P2 STS [R8], R11 ;  /* 0x0000000b0800a388 */ /* 0x0003e80000000800 */
[----:B------:R1:W-:Y:S04]  /*21a0*/  @!P2 STS [R8+0x80], R6 ;  /* 0x000080060800a388 */ /* 0x0003e80000000800 */
[----:B------:R1:W-:Y:S04]  /*21b0*/  @!P2 STS [R8+0x100], R9 ;  /* 0x000100090800a388 */ /* 0x0003e80000000800 */
[----:B------:R1:W-:Y:S01]  /*21c0*/  @!P2 STS [R8+0x180], R4 ;  /* 0x000180040800a388 */ /* 0x0003e20000000800 */
[----:B------:R-:W-:Y:S06]  /*21d0*/  BAR.SYNC.DEFER_BLOCKING 0x0 ;  /* 0x0000000000007b1d */ /* 0x000fec0000010000 */
[----:B------:R-:W-:Y:S05]  /*21e0*/  @P3 BRA `(.L_x_1984) ;  /* 0x00000000002c3947 */ /* 0x000fea0003800000 */
[----:B------:R-:W-:-:S04]  /*21f0*/  IADD3 R7, PT, PT, R7, 0x20, RZ ;  /* 0x0000002007077810 */ /* 0x000fc80007ffe0ff */
[----:B------:R-:W-:-:S04]  /*2200*/  LEA R0, R0, R7, 0x18 ;  /* 0x0000000700007211 */ /* 0x000fc800078ec0ff */
[----:B-1----:R-:W-:-:S05]  /*2210*/  LEA R8, R5, R0, 0x2 ;  /* 0x0000000005087211 */ /* 0x002fca00078e10ff */
[----:B------:R-:W1:Y:S04]  /*2220*/  LDS R0, [R8] ;  /* 0x0000000008007984 */ /* 0x000e680000000800 */
[----:B------:R-:W2:Y:S04]  /*2230*/  LDS R5, [R8+0x80] ;  /* 0x0000800008057984 */ /* 0x000ea80000000800 */
[----:B0-----:R-:W0:Y:S04]  /*2240*/  LDS R2, [R8+0x100] ;  /* 0x0001000008027984 */ /* 0x001e280000000800 */
[----:B------:R-:W3:Y:S01]  /*2250*/  LDS R7, [R8+0x180] ;  /* 0x0001800008077984 */ /* 0x000ee20000000800 */
[----:B-1----:R-:W-:Y:S01]  /*2260*/  FADD.FTZ R11, R11, R0 ;  /* 0x000000000b0b7221 */ /* 0x002fe20000010000 */
[----:B--2---:R-:W-:Y:S01]  /*2270*/  FADD.FTZ R6, R6, R5 ;  /* 0x0000000506067221 */ /* 0x004fe20000010000 */
[----:B0-----:R-:W-:Y:S01]  /*2280*/  FADD.FTZ R9, R9, R2 ;  /* 0x0000000209097221 */ /* 0x001fe20000010000 */
[----:B---3--:R-:W-:-:S07]  /*2290*/  FADD.FTZ R4, R4, R7 ;  /* 0x0000000704047221 */ /* 0x008fce0000010000 */
.L_x_1984:
[----:B------:R-:W-:Y:S05]  /*22a0*/  BSYNC.RECONVERGENT B0 ;  /* 0x0000000000007941 */ /* 0x000fea0003800200 */
.L_x_1983:
[----:B------:R-:W-:Y:S06]  /*22b0*/  BAR.SYNC.DEFER_BLOCKING 0x0 ;  /* 0x0000000000007b1d */ /* 0x000fec0000010000 */
[----:B------:R-:W-:Y:S05]  /*22c0*/  @P3 EXIT ;  /* 0x000000000000394d */ /* 0x000fea0003800000 */
[----:B------:R-:W-:Y:S01]  /*22d0*/  UIMAD UR5, UR40, UR44, UR43 ;  /* 0x0000002c280572a4 */ /* 0x000fe2000f8e022b */
[----:B-1----:R-:W-:Y:S01]  /*22e0*/  F2FP.BF16.F32.PACK_AB R6, R6, R11 ;  /* 0x0000000b0606723e */ /* 0x002fe200000010ff */
[----:B------:R-:W-:Y:S01]  /*22f0*/  USHF.L.U32 UR4, UR41, 0x7, URZ ;  /* 0x0000000729047899 */ /* 0x000fe200080006ff */
[----:B------:R-:W-:Y:S01]  /*2300*/  F2FP.BF16.F32.PACK_AB R4, R4, R9 ;  /* 0x000000090404723e */ /* 0x000fe200000010ff */
[----:B------:R-:W0:Y:S03]  /*2310*/  LDCU.64 UR6, c[0x0][0x390] ;  /* 0x00007200ff0677ac */ /* 0x000e260008000a00 */
[----:B------:R-:W-:Y:S01]  /*2320*/  PRMT R5, R4, 0x7632, R5 ;  /* 0x0000763204057816 */ /* 0x000fe20000000005 */
[----:B------:R-:W-:-:S04]  /*2330*/  UIMAD UR5, UR5, UR42, URZ ;  /* 0x0000002a050572a4 */ /* 0x000fc8000f8e02ff */
[----:B------:R-:W-:-:S06]  /*2340*/  ULEA UR4, UP0, UR5, UR4, 0x7 ;  /* 0x0000000405047291 */ /* 0x000fcc000f8038ff */
[----:B------:R-:W-:Y:S01]  /*2350*/  MOV R0, UR4 ;  /* 0x0000000400007c02 */ /* 0x000fe20008000f00 */
[----:B------:R-:W-:-:S03]  /*2360*/  UIADD3.X UR4, UPT, UPT, URZ, URZ, URZ, UP0, !UPT ;  /* 0x000000ffff047290 */ /* 0x000fc600087fe4ff */
[----:B------:R-:W-:-:S03]  /*2370*/  LOP3.LUT R3, R0, 0x1f, R3, 0xf8, !PT ;  /* 0x0000001f00037812 */ /* 0x000fc600078ef803 */
[----:B------:R-:W-:Y:S02]  /*2380*/  MOV R0, UR4 ;  /* 0x0000000400007c02 */ /* 0x000fe40008000f00 */
        /* <DEDUP_REMOVED lines=8> */
.L_x_1958:
[----:B------:R-:W-:Y:S01]  /*2410*/  MOV R12, 0x10 ;  /* 0x00000010000c7802 */ /* 0x000fe20000000f00 */
[----:B------:R-:W-:Y:S01]  /*2420*/  IMAD.MOV.U32 R11, RZ, RZ, 0x1f ;  /* 0x0000001fff0b7424 */ /* 0x000fe200078e00ff */
[----:B------:R-:W-:-:S07]  /*2430*/  MOV R15, 0xffffffff ;  /* 0xffffffff000f7802 */ /* 0x000fce0000000f00 */
[----:B------:R-:W-:Y:S05]  /*2440*/  WARPSYNC.COLLECTIVE R15, `(.L_x_1985) ;  /* 0x000000000f087348 */ /* 0x000fea0003c00000 */
[----:B------:R0:W1:Y:S02]  /*2450*/  SHFL.BFLY P6, R14, R13, R12, R11 ;  /* 0x0c00000c0d0e7389 */ /* 0x00006400000c000b */
[----:B01----:R-:W-:Y:S05]  /*2460*/  ENDCOLLECTIVE ;  /* 0x000000000000791b */ /* 0x003fea0003800000 */
.L_x_1985:
[----:B------:R-:W-:Y:S01]  /*2470*/  HFMA2 R12, -RZ, RZ, 0, 4.76837158203125e-07 ;  /* 0x00000008ff0c7431 */ /* 0x000fe200000001ff */
[----:B------:R-:W-:-:S04]  /*2480*/  FMNMX.FTZ R0, R14, -3.40282346638528859812e+38, !PT ;  /* 0xff7fffff0e007809 */ /* 0x000fc80007810000 */
[----:B------:R-:W-:-:S07]  /*2490*/  MOV R13, R0 ;  /* 0x00000000000d7202 */ /* 0x000fce0000000f00 */
[----:B------:R-:W-:Y:S05]  /*24a0*/  WARPSYNC.COLLECTIVE R15, `(.L_x_1986) ;  /* 0x000000000f087348 */ /* 0x000fea0003c00000 */
[----:B------:R0:W1:Y:S02]  /*24b0*/  SHFL.BFLY P6, R14, R13, R12, R11 ;  /* 0x0c00000c0d0e7389 */ /* 0x00006400000c000b */
[----:B01----:R-:W-:Y:S05]  /*24c0*/  ENDCOLLECTIVE ;  /* 0x000000000000791b */ /* 0x003fea0003800000 */
.L_x_1986:
[----:B------:R-:W-:Y:S01]  /*24d0*/  HFMA2 R12, -RZ, RZ, 0, 2.384185791015625e-07 ;  /* 0x00000004ff0c7431 */ /* 0x000fe200000001ff */
[----:B------:R-:W-:-:S04]  /*24e0*/  FMNMX.FTZ R2, R0, R14, !PT ;  /* 0x0000000e00027209 */ /* 0x000fc80007810000 */
[----:B------:R-:W-:-:S07]  /*24f0*/  MOV R13, R2 ;  /* 0x00000002000d7202 */ /* 0x000fce0000000f00 */
[----:B------:R-:W-:Y:S05]  /*2500*/  WARPSYNC.COLLECTIVE R15, `(.L_x_1987) ;  /* 0x000000000f087348 */ /* 0x000fea0003c00000 */
[----:B------:R0:W1:Y:S02]  /*2510*/  SHFL.BFLY P6, R14, R13, R12, R11 ;  /* 0x0c00000c0d0e7389 */ /* 0x00006400000c000b */
[----:B01----:R-:W-:Y:S05]  /*2520*/  ENDCOLLECTIVE ;  /* 0x000000000000791b */ /* 0x003fea0003800000 */
.L_x_1987:
[----:B------:R-:W-:Y:S05]  /*2530*/  BRA `(.L_x_1988) ;  /* 0xffffffdc00b87947 */ /* 0x000fea000383ffff */
.L_x_1989:
        /* <DEDUP_REMOVED lines=12> */
.L_x_27195:


//--------------------- .text._ZN4vllm25paged_attention_v2_kernelI13__nv_bfloat16hLi120ELi8ELi128ELNS_18Fp8KVCacheDataTypeE2ELb0ELi512EEEvPfS3_PT_PKS4_PKT0_SA_ifPKiSC_iPKfiiiSE_SE_iiiii --------------------------
	.section	.text._ZN4vllm25paged_attention_v2_kernelI13__nv_bfloat16hLi120ELi8ELi128ELNS_18Fp8KVCacheDataTypeE2ELb0ELi512EEEvPfS3_PT_PKS4_PKT0_SA_ifPKiSC_iPKfiiiSE_SE_iiiii,"ax",@progbits
	.align	128
        .global         _ZN4vllm25paged_attention_v2_kernelI13__nv_bfloat16hLi120ELi8ELi128ELNS_18Fp8KVCacheDataTypeE2ELb0ELi512EEEvPfS3_PT_PKS4_PKT0_SA_ifPKiSC_iPKfiiiSE_SE_iiiii
        .type           _ZN4vllm25paged_attention_v2_kernelI13__nv_bfloat16hLi120ELi8ELi128ELNS_18Fp8KVCacheDataTypeE2ELb0ELi512EEEvPfS3_PT_PKS4_PKT0_SA_ifPKiSC_iPKfiiiSE_SE_iiiii,@function
        .size           _ZN4vllm25paged_attention_v2_kernelI13__nv_bfloat16hLi120ELi8ELi128ELNS_18Fp8KVCacheDataTypeE2ELb0ELi512EEEvPfS3_PT_PKS4_PKT0_SA_ifPKiSC_iPKfiiiSE_SE_iiiii,(.L_x_27196 - _ZN4vllm25paged_attention_v2_kernelI13__nv_bfloat16hLi120ELi8ELi128ELNS_18Fp8KVCacheDataTypeE2ELb0ELi512EEEvPfS3_PT_PKS4_PKT0_SA_ifPKiSC_iPKfiiiSE_SE_iiiii)
        .other          _ZN4vllm25paged_attention_v2_kernelI13__nv_bfloat16hLi120ELi8ELi128ELNS_18Fp8KVCacheDataTypeE2ELb0ELi512EEEvPfS3_PT_PKS4_PKT0_SA_ifPKiSC_iPKfiiiSE_SE_iiiii,@"STO_CUDA_ENTRY STV_DEFAULT"
_ZN4vllm25paged_attention_v2_kernelI13__nv_bfloat16hLi120ELi8ELi128ELNS_18Fp8KVCacheDataTypeE2ELb0ELi512EEEvPfS3_PT_PKS4_PKT0_SA_ifPKiSC_iPKfiiiSE_SE_iiiii:
.text._ZN4vllm25paged_attention_v2_kernelI13__nv_bfloat16hLi120ELi8ELi128ELNS_18Fp8KVCacheDataTypeE2ELb0ELi512EEEvPfS3_PT_PKS4_PKT0_SA_ifPKiSC_iPKfiiiSE_SE_iiiii:
        /* <DEDUP_REMOVED lines=52> */
.L_x_1991:
[----:B------:R-:W-:Y:S05]  /*0340*/  BSYNC.RECONVERGENT B6 ;  /* 0x0000000000067941 */ /* 0x000fea0003800200 */
.L_x_1990:
        /* <DEDUP_REMOVED lines=13> */
.L_x_2026:
[----:B------:R-:W2:Y:S01]  /*0420*/  S2R R0, SR_CgaCtaId ;  /* 0x0000000000007919 */ /* 0x000ea20000008800 */
[----:B------:R-:W-:Y:S01]  /*0430*/  MOV R7, 0x400 ;  /* 0x0000040000077802 */ /* 0x000fe20000000f00 */
[----:B------:R-:W-:Y:S05]  /*0440*/  WARPSYNC.ALL ;  /* 0x0000000000007948 */ /* 0x000fea0003800000 */
[----:B------:R-:W-:Y:S02]  /*0450*/  ISETP.NE.AND P3, PT, R6, RZ, PT ;  /* 0x000000ff0600720c */ /* 0x000fe40003f65270 */
[----:B-1----:R-:W-:Y:S02]  /*0460*/  FMNMX.FTZ R9, R2, R14, !PT ;  /* 0x0000000e02097209 */ /* 0x002fe40007810000 */
[----:B--2---:R-:W-:-:S05]  /*0470*/  LEA R8, R0, R7, 0x18 ;  /* 0x0000000700087211 */ /* 0x004fca00078ec0ff */
[----:B0-----:R-:W-:-:S05]  /*0480*/  IMAD R2, R5, 0x4, R8 ;  /* 0x0000000405027824 */ /* 0x001fca00078e0208 */
        /* <DEDUP_REMOVED lines=23> */
[----:B------:R-:W-:-:S10]  /*0600*/  IMAD.MOV.U32 R12, RZ, RZ, RZ ;  /* 0x000000ffff0c7224 */ /* 0x000fd400078e00ff */
        /* <DEDUP_REMOVED lines=9> */
.L_x_1997:
        /* <DEDUP_REMOVED lines=11> */
.L_x_1996:
[----:B------:R-:W-:Y:S05]  /*0750*/  BSYNC.RECONVERGENT B1 ;  /* 0x0000000000017941 */ /* 0x000fea0003800200 */
.L_x_1995:
        /* <DEDUP_REMOVED lines=13> */
.L_x_2000:
        /* <DEDUP_REMOVED lines=100> */
.L_x_1999:
[----:B------:R-:W-:Y:S05]  /*0e70*/  BSYNC.RECONVERGENT B1 ;  /* 0x0000000000017941 */ /* 0x000fea0003800200 */
.L_x_1998:
        /* <DEDUP_REMOVED lines=55> */
.L_x_2002:
[----:B------:R-:W-:Y:S05]  /*11f0*/  BSYNC.RECONVERGENT B1 ;  /* 0x0000000000017941 */ /* 0x000fea0003800200 */
.L_x_2001:
        /* <DEDUP_REMOVED lines=26> */
.L_x_1994:
[----:B------:R-:W-:Y:S05]  /*13a0*/  BSYNC.RECONVERGENT B0 ;  /* 0x0000000000007941 */ /* 0x000fea0003800200 */
.L_x_1993:
        /* <DEDUP_REMOVED lines=40> */
.L_x_2007:
[----:B------:R-:W1:Y:S01]  /*1630*/  LDS R13, [R4] ;  /* 0x00000000040d7984 */ /* 0x000e620000000800 */
[----:B------:R-:W-:-:S04]  /*1640*/  IADD3 R11, PT, PT, R11, 0x1, RZ ;  /* 0x000000010b0b7810 */ /* 0x000fc80007ffe0ff */
[----:B------:R-:W-:Y:S01]  /*1650*/  ISETP.NE.AND P0, PT, R11, RZ, PT ;  /* 0x000000ff0b00720c */ /* 0x000fe20003f05270 */
[----:B-1----:R-:W-:-:S05]  /*1660*/  FMUL.FTZ R13, R13, R2 ;  /* 0x000000020d0d7220 */ /* 0x002fca0000410000 */
[----:B------:R1:W-:Y:S02]  /*1670*/  STS [R4], R13 ;  /* 0x0000000d04007388 */ /* 0x0003e40000000800 */
[----:B-1----:R-:W-:-:S05]  /*1680*/  IADD3 R4, PT, PT, R4, 0x200, RZ ;  /* 0x0000020004047810 */ /* 0x002fca0007ffe0ff */
[----:B------:R-:W-:Y:S05]  /*1690*/  @P0 BRA `(.L_x_2007) ;  /* 0xfffffffc00e40947 */ /* 0x000fea000383ffff */
.L_x_2006:
[----:B------:R-:W-:Y:S05]  /*16a0*/  BSYNC.RECONVERGENT B1 ;  /* 0x0000000000017941 */ /* 0x000fea0003800200 */
.L_x_2005:
        /* <DEDUP_REMOVED lines=13> */
.L_x_2010:
        /* <DEDUP_REMOVED lines=52> */
.L_x_2009:
[----:B------:R-:W-:Y:S05]  /*1ac0*/  BSYNC.RECONVERGENT B1 ;  /* 0x0000000000017941 */ /* 0x000fea0003800200 */
.L_x_2008:
        /* <DEDUP_REMOVED lines=31> */
.L_x_2012:
[----:B------:R-:W-:Y:S05]  /*1cc0*/  BSYNC.RECONVERGENT B1 ;  /* 0x0000000000017941 */ /* 0x000fea0003800200 */
.L_x_2011:
        /* <DEDUP_REMOVED lines=14> */
.L_x_2004:
[----:B------:R-:W-:Y:S05]  /*1db0*/  BSYNC.RECONVERGENT B0 ;  /* 0x0000000000007941 */ /* 0x000fea0003800200 */
.L_x_2003:
[----:B------:R-:W-:Y:S01]  /*1dc0*/  ISETP.NE.AND P3, PT, R3, RZ, PT ;  /* 0x000000ff0300720c */ /* 0x000fe20003f65270 */
[----:B------:R-:W-:Y:S01]  /*1dd0*/  IMAD R5, R5, 0x78, R6 ;  /* 0x0000007805057824 */ /* 0x000fe200078e0206 */
[----:B------:R-:W-:Y:S01]  /*1de0*/  IADD3 R7, PT, PT, R7, 0x20, RZ ;  /* 0x0000002007077810 */ /* 0x000fe20007ffe0ff */
[----:B------:R-:W-:Y:S01]  /*1df0*/  BAR.SYNC.DEFER_BLOCKING 0x0 ;  /* 0x0000000000007b1d */ /* 0x000fe20000010000 */
[C---:B-1----:R-:W-:Y:S02]  /*1e00*/  LOP3.LUT R2, R3.reuse, 0x3c0, RZ, 0xc0, !PT ;  /* 0x000003c003027812 */ /* 0x042fe400078ec0ff */
[C---:B--2---:R-:W-:Y:S02]  /*1e10*/  LOP3.LUT R4, R3.reuse, 0x3e0, RZ, 0xc0, !PT ;  /* 0x000003e003047812 */ /* 0x044fe400078ec0ff */
[----:B------:R-:W-:Y:S01]  /*1e20*/  LEA R0, R0, R7, 0x18 ;  /* 0x0000000700007211 */ /* 0x000fe200078ec0ff */
[----:B------:R-:W-:Y:S01]  /*1e30*/  BSSY.RECONVERGENT B0, `(.L_x_2013) ;  /* 0x0000018000007945 */ /* 0x000fe20003800200 */
[----:B------:R-:W-:-:S02]  /*1e40*/  ISETP.GT.U32.AND P0, PT, R3, 0x3f, PT ;  /* 0x0000003f0300780c */ /* 0x000fc40003f04070 */
[----:B------:R-:W-:Y:S02]  /*1e50*/  ISETP.GT.U32.AND P1, PT, R3, 0x1f, PT ;  /* 0x0000001f0300780c */ /* 0x000fe40003f24070 */
[----:B------:R-:W-:Y:S02]  /*1e60*/  ISETP.NE.AND P4, PT, R2, 0x40, PT ;  /* 0x000000400200780c */ /* 0x000fe40003f85270 */
        /* <DEDUP_REMOVED lines=20> */
.L_x_2014:
[----:B------:R-:W-:Y:S05]  /*1fb0*/  BSYNC.RECONVERGENT B0 ;  /* 0x0000000000007941 */ /* 0x000fea0003800200 */
.L_x_2013:
[----:B------:R-:W-:Y:S01]  /*1fc0*/  BAR.SYNC.DEFER_BLOCKING 0x0 ;  /* 0x0000000000007b1d */ /* 0x000fe20000010000 */
[----:B-1----:R-:W-:Y:S01]  /*1fd0*/  HFMA2 R3, -RZ, RZ, 0, 0 ;  /* 0x00000000ff037431 */ /* 0x002fe200000001ff */
[----:B------:R-:W-:Y:S02]  /*1fe0*/  CS2R R4, SRZ ;  /* 0x0000000000047805 */ /* 0x000fe4000001ff00 */
[----:B------:R-:W-:Y:S02]  /*1ff0*/  MOV R7, RZ ;  /* 0x000000ff00077202 */ /* 0x000fe40000000f00 */
[----:B------:R-:W-:Y:S04]  /*2000*/  BSSY.RECONVERGENT B0, `(.L_x_2015) ;  /* 0x0000007000007945 */ /* 0x000fe80003800200 */
[----:B------:R-:W-:Y:S05]  /*2010*/  @P4 BRA `(.L_x_2016) ;  /* 0x0000000000144947 */ /* 0x000fea0003800000 */
[----:B------:R-:W-:Y:S01]  /*2020*/  ISETP.GT.U32.AND P3, PT, R6, 0x17, PT ;  /* 0x000000170600780c */ /* 0x000fe20003f64070 */
[----:B------:R1:W-:Y:S04]  /*2030*/  STS [R0+-0x3c0], RZ ;  /* 0xfffc40ff00007388 */ /* 0x0003e80000000800 */
[----:B------:R1:W-:Y:S04]  /*2040*/  STS [R0+-0x340], RZ ;  /* 0xfffcc0ff00007388 */ /* 0x0003e80000000800 */
[----:B------:R1:W-:Y:S04]  /*2050*/  STS [R0+-0x2c0], RZ ;  /* 0xfffd40ff00007388 */ /* 0x0003e80000000800 */
[----:B------:R1:W-:Y:S02]  /*2060*/  @!P3 STS [R0+-0x240], RZ ;  /* 0xfffdc0ff0000b388 */ /* 0x0003e40000000800 */
.L_x_2016:
[----:B------:R-:W-:Y:S05]  /*2070*/  BSYNC.RECONVERGENT B0 ;  /* 0x0000000000007941 */ /* 0x000fea0003800200 */
.L_x_2015:
[----:B------:R-:W-:Y:S06]  /*2080*/  BAR.SYNC.DEFER_BLOCKING 0x0 ;  /* 0x0000000000007b1d */ /* 0x000fec0000010000 */
[----:B------:R-:W-:Y:S04]  /*2090*/  BSSY.RECONVERGENT B0, `(.L_x_2017) ;  /* 0x000000b000007945 */ /* 0x000fe80003800200 */
[----:B------:R-:W-:Y:S05]  /*20a0*/  @P0 BRA `(.L_x_2018) ;  /* 0x0000000000240947 */ /* 0x000fea0003800000 */
[----:B------:R-:W-:Y:S01]  /*20b0*/  ISETP.GT.U32.AND P0, PT, R6, 0x17, PT ;  /* 0x000000170600780c */ /* 0x000fe20003f04070 */
[----:B------:R-:W2:Y:S04]  /*20c0*/  LDS R4, [R0] ;  /* 0x0000000000047984 */ /* 0x000ea80000000800 */
[----:B------:R-:W3:Y:S04]  /*20d0*/  LDS R7, [R0+0x80] ;  /* 0x0000800000077984 */ /* 0x000ee80000000800 */
[----:B------:R-:W4:Y:S04]  /*20e0*/  LDS R3, [R0+0x100] ;  /* 0x0001000000037984 */ /* 0x000f280000000800 */
[----:B------:R-:W5:Y:S01]  /*20f0*/  @!P0 LDS R2, [R0+0x180] ;  /* 0x0001800000028984 */ /* 0x000f620000000800 */
[----:B--2---:R-:W-:Y:S01]  /*2100*/  FADD.FTZ R4, RZ, R4 ;  /* 0x00000004ff047221 */ /* 0x004fe20000010000 */
[----:B---3--:R-:W-:Y:S01]  /*2110*/  FADD.FTZ R7, RZ, R7 ;  /* 0x00000007ff077221 */ /* 0x008fe20000010000 */
[----:B----4-:R-:W-:Y:S01]  /*2120*/  FADD.FTZ R3, RZ, R3 ;  /* 0x00000003ff037221 */ /* 0x010fe20000010000 */
[----:B-----5:R-:W-:-:S07]  /*2130*/  @!P0 FADD.FTZ R5, RZ, R2 ;  /* 0x00000002ff058221 */ /* 0x020fce0000010000 */
.L_x_2018:
[----:B------:R-:W-:Y:S05]  /*2140*/  BSYNC.RECONVERGENT B0 ;  /* 0x0000000000007941 */ /* 0x000fea0003800200 */
.L_x_2017:
[----:B------:R-:W-:Y:S06]  /*2150*/  BAR.SYNC.DEFER_BLOCKING 0x0 ;  /* 0x0000000000007b1d */ /* 0x000fec0000010000 */
[----:B------:R-:W-:Y:S04]  /*2160*/  BSSY.RECONVERGENT B0, `(.L_x_2019) ;  /* 0x0000007000007945 */ /* 0x000fe80003800200 */
[----:B------:R-:W-:Y:S05]  /*2170*/  @P2 BRA `(.L_x_2020) ;  /* 0x0000000000142947 */ /* 0x000fea0003800000 */
[----:B------:R-:W-:Y:S01]  /*2180*/  ISETP.GT.U32.AND P0, PT, R6, 0x17, PT ;  /* 0x000000170600780c */ /* 0x000fe20003f04070 */
[----:B------:R2:W-:Y:S04]  /*2190*/  STS [R0+-0x1e0], R4 ;  /* 0xfffe200400007388 */ /* 0x0005e80000000800 */
[----:B------:R2:W-:Y:S04]  /*21a0*/  STS [R0+-0x160], R7 ;  /* 0xfffea00700007388 */ /* 0x0005e80000000800 */
[----:B------:R2:W-:Y:S04]  /*21b0*/  STS [R0+-0xe0], R3 ;  /* 0xffff200300007388 */ /* 0x0005e80000000800 */
[----:B------:R2:W-:Y:S02]  /*21c0*/  @!P0 STS [R0+-0x60], R5 ;  /* 0xffffa00500008388 */ /* 0x0005e40000000800 */
.L_x_2020:
[----:B------:R-:W-:Y:S05]  /*21d0*/  BSYNC.RECONVERGENT B0 ;  /* 0x0000000000007941 */ /* 0x000fea0003800200 */
.L_x_2019:
[----:B------:R-:W-:Y:S06]  /*21e0*/  BAR.SYNC.DEFER_BLOCKING 0x0 ;  /* 0x0000000000007b1d */ /* 0x000fec0000010000 */
[----:B------:R-:W-:Y:S04]  /*21f0*/  BSSY.RECONVERGENT B0, `(.L_x_2021) ;  /* 0x000000b000007945 */ /* 0x000fe80003800200 */
[----:B------:R-:W-:Y:S05]  /*2200*/  @P1 BRA `(.L_x_2022) ;  /* 0x0000000000241947 */ /* 0x000fea0003800000 */
[----:B------:R-:W-:Y:S01]  /*2210*/  ISETP.GT.U32.AND P0, PT, R6, 0x17, PT ;  /* 0x000000170600780c */ /* 0x000fe20003f04070 */
[----:B0-----:R-:W2:Y:S04]  /*2220*/  LDS R9, [R0] ;  /* 0x0000000000097984 */ /* 0x001ea80000000800 */
[----:B------:R-:W0:Y:S04]  /*2230*/  LDS R2, [R0+0x80] ;  /* 0x0000800000027984 */ /* 0x000e280000000800 */
[----:B------:R-:W3:Y:S04]  /*2240*/  LDS R8, [R0+0x100] ;  /* 0x0001000000087984 */ /* 0x000ee80000000800 */
[----:B------:R-:W4:Y:S01]  /*2250*/  @!P0 LDS R10, [R0+0x180] ;  /* 0x00018000000a8984 */ /* 0x000f220000000800 */
[----:B--2---:R-:W-:Y:S01]  /*2260*/  FADD.FTZ R4, R4, R9 ;  /* 0x0000000904047221 */ /* 0x004fe20000010000 */
[----:B0-----:R-:W-:Y:S01]  /*2270*/  FADD.FTZ R7, R7, R2 ;  /* 0x0000000207077221 */ /* 0x001fe20000010000 */
[----:B---3--:R-:W-:Y:S01]  /*2280*/  FADD.FTZ R3, R3, R8 ;  /* 0x0000000803037221 */ /* 0x008fe20000010000 */
[----:B----4-:R-:W-:-:S07]  /*2290*/  @!P0 FADD.FTZ R5, R5, R10 ;  /* 0x0000000a05058221 */ /* 0x010fce0000010000 */
.L_x_2022:
[----:B------:R-:W-:Y:S05]  /*22a0*/  BSYNC.RECONVERGENT B0 ;  /* 0x0000000000007941 */ /* 0x000fea0003800200 */
.L_x_2021:
[----:B------:R-:W-:Y:S06]  /*22b0*/  BAR.SYNC.DEFER_BLOCKING 0x0 ;  /* 0x0000000000007b1d */ /* 0x000fec0000010000 */
[----:B------:R-:W-:Y:S05]  /*22c0*/  @P1 EXIT ;  /* 0x000000000000194d */ /* 0x000fea0003800000 */
[----:B------:R-:W-:Y:S01]  /*22d0*/  UIMAD UR4, UR40, UR44, UR43 ;  /* 0x0000002c280472a4 */ /* 0x000fe2000f8e022b */
[----:B-12---:R-:W-:Y:S01]  /*22e0*/  F2FP.BF16.F32.PACK_AB R0, RZ, R3 ;  /* 0x00000003ff00723e */ /* 0x006fe200000010ff */
[----:B------:R-:W1:Y:S01]  /*22f0*/  LDCU.64 UR6, c[0x0][0x390] ;  /* 0x00007200ff0677ac */ /* 0x000e620008000a00 */
[----:B------:R-:W-:Y:S01]  /*2300*/  F2FP.BF16.F32.PACK_AB R4, R7, R4 ;  /* 0x000000040704723e */ /* 0x000fe200000010ff */
[----:B------:R-:W-:-:S03]  /*2310*/  UIMAD UR5, UR41, 0x78, URZ ;  /* 0x00000078290578a4 */ /* 0x000fc6000f8e02ff */
[----:B------:R-:W-:Y:S01]  /*2320*/  PRMT R7, R4, 0x7632, R7 ;  /* 0x0000763204077816 */ /* 0x000fe20000000007 */
[----:B------:R-:W-:-:S04]  /*2330*/  UIMAD UR4, UR4, UR42, URZ ;  /* 0x0000002a040472a4 */ /* 0x000fc8000f8e02ff */
[----:B------:R-:W-:Y:S01]  /*2340*/  UIMAD UR4, UR4, 0x78, URZ ;  /* 0x00000078040478a4 */ /* 0x000fe2000f8e02ff */
[----:B0-----:R-:W-:-:S05]  /*2350*/  MOV R9, UR5 ;  /* 0x0000000500097c02 */ /* 0x001fca0008000f00 */
[----:B------:R-:W-:-:S04]  /*2360*/  IADD3 R8, P0, P1, R6, UR4, R9 ;  /* 0x0000000406087c10 */ /* 0x000fc8000f91e009 */
[----:B------:R-:W-:Y:S02]  /*2370*/  IADD3.X R9, PT, PT, RZ, RZ, RZ, P0, P1 ;  /* 0x000000ffff097210 */ /* 0x000fe400007e24ff */
[----:B-1----:R-:W-:-:S04]  /*2380*/  LEA R2, P0, R8, UR6, 0x1 ;  /* 0x0000000608027c11 */ /* 0x002fc8000f8008ff */
[----:B------:R-:W-:Y:S02]  /*2390*/  LEA.HI.X R3, R8, UR7, R9, 0x1, P0 ;  /* 0x0000000708037c11 */ /* 0x000fe400080f0c09 */
[----:B------:R-:W-:-:S03]  /*23a0*/  ISETP.GT.U32.AND P0, PT, R6, 0x17, PT ;  /* 0x000000170600780c */ /* 0x000fc60003f04070 */
[----:B------:R0:W-:Y:S04]  /*23b0*/  STG.E.U16 desc[UR36][R2.64], R4 ;  /* 0x0000000402007986 */ /* 0x0001e8000c101524 */
[----:B------:R0:W-:Y:S04]  /*23c0*/  STG.E.U16 desc[UR36][R2.64+0x40], R7 ;  /* 0x0000400702007986 */ /* 0x0001e8000c101524 */
[----:B------:R0:W-:Y:S02]  /*23d0*/  STG.E.U16 desc[UR36][R2.64+0x80], R0 ;  /* 0x0000800002007986 */ /* 0x0001e4000c101524 */
[----:B------:R-:W-:Y:S05]  /*23e0*/  @P0 EXIT ;  /* 0x000000000000094d */ /* 0x000fea0003800000 */
[----:B------:R-:W-:-:S05]  /*23f0*/  F2FP.BF16.F32.PACK_AB R5, RZ, R5 ;  /* 0x00000005ff05723e */ /* 0x000fca00000010ff */
[----:B------:R-:W-:Y:S01]  /*2400*/  STG.E.U16 desc[UR36][R2.64+0xc0], R5 ;  /* 0x0000c00502007986 */ /* 0x000fe2000c101524 */
[----:B------:R-:W-:Y:S05]  /*2410*/  EXIT ;  /* 0x000000000000794d */ /* 0x000fea0003800000 */
.L_x_1992:
[----:B------:R-:W-:Y:S02]  /*2420*/  HFMA2 R12, -RZ, RZ, 0, 9.5367431640625e-07 ;  /* 0x00000010ff0c7431 */ /* 0x000fe400000001ff */
[----:B------:R-:W-:Y:S01]  /*2430*/  IMAD.MOV.U32 R11, RZ, RZ, 0x1f ;  /* 0x0000001fff0b7424 */ /* 0x000fe200078e00ff */
[----:B------:R-:W-:-:S07]  /*2440*/  MOV R15, 0xffffffff ;  /* 0xffffffff000f7802 */ /* 0x000fce0000000f00 */
[----:B------:R-:W-:Y:S05]  /*2450*/  WARPSYNC.COLLECTIVE R15, `(.L_x_2023) ;  /* 0x000000000f087348 */ /* 0x000fea0003c00000 */
[----:B------:R0:W1:Y:S02]  /*2460*/  SHFL.BFLY P6, R14, R13, R12, R11 ;  /* 0x0c00000c0d0e7389 */ /* 0x00006400000c000b */
[----:B01----:R-:W-:Y:S05]  /*2470*/  ENDCOLLECTIVE ;  /* 0x000000000000791b */ /* 0x003fea0003800000 */
.L_x_2023:
[----:B------:R-:W-:Y:S01]  /*2480*/  HFMA2 R12, -RZ, RZ, 0, 4.76837158203125e-07 ;  /* 0x00000008ff0c7431 */ /* 0x000fe200000001ff */
[----:B------:R-:W-:-:S04]  /*2490*/  FMNMX.FTZ R0, R14, -3.40282346638528859812e+38, !PT ;  /* 0xff7fffff0e007809 */ /* 0x000fc80007810000 */
[----:B------:R-:W-:-:S07]  /*24a0*/  MOV R13, R0 ;  /* 0x00000000000d7202 */ /* 0x000fce0000000f00 */
[----:B------:R-:W-:Y:S05]  /*24b0*/  WARPSYNC.COLLECTIVE R15, `(.L_x_2024) ;  /* 0x000000000f087348 */ /* 0x000fea0003c00000 */
[----:B------:R0:W1:Y:S02]  /*24c0*/  SHFL.BFLY P6, R14, R13, R12, R11 ;  /* 0x0c00000c0d0e7389 */ /* 0x00006400000c000b */
[----:B01----:R-:W-:Y:S05]  /*24d0*/  ENDCOLLECTIVE ;  /* 0x000000000000791b */ /* 0x003fea0003800000 */
.L_x_2024:
[----:B------:R-:W-:Y:S01]  /*24e0*/  HFMA2 R12, -RZ, RZ, 0, 2.384185791015625e-07 ;  /* 0x00000004ff0c7431 */ /* 0x000fe200000001ff */
[----:B------:R-:W-:-:S04]  /*24f0*/  FMNMX.FTZ R2, R0, R14, !PT ;  /* 0x0000000e00027209 */ /* 0x000fc80007810000 */
[----:B------:R-:W-:-:S07]  /*2500*/  MOV R13, R2 ;  /* 0x00000002000d7202 */ /* 0x000fce0000000f00 */
[----:B------:R-:W-:Y:S05]  /*2510*/  WARPSYNC.COLLECTIVE R15, `(.L_x_2025) ;  /* 0x000000000f087348 */ /* 0x000fea0003c00000 */
[----:B------:R0:W1:Y:S02]  /*2520*/  SHFL.BFLY P6, R14, R13, R12, R11 ;  /* 0x0c00000c0d0e7389 */ /* 0x00006400000c000b */
[----:B01----:R-:W-:Y:S05]  /*2530*/  ENDCOLLECTIVE ;  /* 0x000000000000791b */ /* 0x003fea0003800000 */
.L_x_2025:
[----:B------:R-:W-:Y:S05]  /*2540*/  BRA `(.L_x_2026) ;  /* 0xffffffdc00b47947 */ /* 0x000fea000383ffff */
.L_x_2027:
        /* <DEDUP_REMOVED lines=11> */
.L_x_27196:


//--------------------- .text._ZN4vllm25paged_attention_v2_kernelI13__nv_bfloat16hLi112ELi8ELi128ELNS_18Fp8KVCacheDataTypeE2ELb0ELi512EEEvPfS3_PT_PKS4_PKT0_SA_ifPKiSC_iPKfiiiSE_SE_iiiii --------------------------
	.section	.text._ZN4vllm25paged_attention_v2_kernelI13__nv_bfloat16hLi112ELi8ELi128ELNS_18Fp8KVCacheDataTypeE2ELb0ELi512EEEvPfS3_PT_PKS4_PKT0_SA_ifPKiSC_iPKfiiiSE_SE_iiiii,"ax",@progbits
	.align	128
        .global         _ZN4vllm25paged_attention_v2_kernelI13__nv_bfloat16hLi112ELi8ELi128ELNS_18Fp8KVCacheDataTypeE2ELb0ELi512EEEvPfS3_PT_PKS4_PKT0_SA_ifPKiSC_iPKfiiiSE_SE_iiiii
        .type           _ZN4vllm25paged_attention_v2_kernelI13__nv_bfloat16hLi112ELi8ELi128ELNS_18Fp8KVCacheDataTypeE2ELb0ELi512EEEvPfS3_PT_PKS4_PKT0_SA_ifPKiSC_iPKfiiiSE_SE_iiiii,@function
        .size           _ZN4vllm25paged_attention_v2_kernelI13__nv_bfloat16hLi112ELi8ELi128ELNS_18Fp8KVCacheDataTypeE2ELb0ELi512EEEvPfS3_PT_PKS4_PKT0_SA_ifPKiSC_iPKfiiiSE_SE_iiiii,(.L_x_27197 - _ZN4vllm25paged_attention_v2_kernelI13__nv_bfloat16hLi112ELi8ELi128ELNS_18Fp8KVCacheDataTypeE2ELb0ELi512EEEvPfS3_PT_PKS4_PKT0_SA_ifPKiSC_iPKfiiiSE_SE_iiiii)
        .other          _ZN4vllm25paged_attention_v2_kernelI13__nv_bfloat16hLi112ELi8ELi128ELNS_18Fp8KVCacheDataTypeE2ELb0ELi512EEEvPfS3_PT_PKS4_PKT0_SA_ifPKiSC_iPKfiiiSE_SE_iiiii,@"STO_CUDA_ENTRY STV_DEFAULT"
_ZN4vllm25paged_attention_v2_kernelI13__nv_bfloat16hLi112ELi8ELi128ELNS_18Fp8KVCacheDataTypeE2ELb0ELi512EEEvPfS3_PT_PKS4_PKT0_SA_ifPKiSC_iPKfiiiSE_SE_iiiii:
.text._ZN4vllm25paged_attention_v2_kernelI13__nv_bfloat16hLi112ELi8ELi128ELNS_18Fp8KVCacheDataTypeE2ELb0ELi512EEEvPfS3_PT_PKS4_PKT0_SA_ifPKiSC_iPKfiiiSE_SE_iiiii:
        /* <DEDUP_REMOVED lines=52> */
.L_x_2029:
[----:B------:R-:W-:Y:S05]  /*0340*/  BSYNC.RECONVERGENT B6 ;  /* 0x0000000000067941 */ /* 0x000fea0003800200 */
.L_x_2028:
        /* <DEDUP_REMOVED lines=13> */
.L_x_2064:
        /* <DEDUP_REMOVED lines=40> */
.L_x_2035:
        /* <DEDUP_REMOVED lines=11> */
.L_x_2034:
[----:B------:R-:W-:Y:S05]  /*0750*/  BSYNC.RECONVERGENT B1 ;  /* 0x0000000000017941 */ /* 0x000fea0003800200 */
.L_x_2033:
        /* <DEDUP_REMOVED lines=13> */
.L_x_2038:
        /* <DEDUP_REMOVED lines=100> */
.L_x_2037:
[----:B------:R-:W-:Y:S05]  /*0e70*/  BSYNC.RECONVERGENT B1 ;  /* 0x0000000000017941 */ /* 0x000fea0003800200 */
.L_x_2036:
        /* <DEDUP_REMOVED lines=55> */
.L_x_2040:
[----:B------:R-:W-:Y:S05]  /*11f0*/  BSYNC.RECONVERGENT B1 ;  /* 0x0000000000017941 */ /* 0x000fea0003800200 */
.L_x_2039:
        /* <DEDUP_REMOVED lines=26> */
.L_x_2032:
[----:B------:R-:W-:Y:S05]  /*13a0*/  BSYNC.RECONVERGENT B0 ;  /* 0x0000000000007941 */ /* 0x000fea0003800200 */
.L_x_2031:
        /* <DEDUP_REMOVED lines=40> */
.L_x_2045:
[----:B------:R-:W1:Y:S01]  /*1630*/  LDS R13, [R4] ;  /* 0x00000000040d7984 */ /* 0x000e620000000800 */
[----:B------:R-:W-:-:S04]  /*1640*/  IADD3 R11, PT, PT, R11, 0x1, RZ ;  /* 0x000000010b0b7810 */ /* 0x000fc80007ffe0ff */
[----:B------:R-:W-:Y:S01]  /*1650*/  ISETP.NE.AND P0, PT, R11, RZ, PT ;  /* 0x000000ff0b00720c */ /* 0x000fe20003f05270 */
[----:B-1----:R-:W-:-:S05]  /*1660*/  FMUL.FTZ R13, R13, R2 ;  /* 0x000000020d0d7220 */ /* 0x002fca0000410000 */
[----:B------:R1:W-:Y:S02]  /*1670*/  STS [R4], R13 ;  /* 0x0000000d04007388 */ /* 0x0003e40000000800 */
[----:B-1----:R-:W-:-:S05]  /*1680*/  IADD3 R4, PT, PT, R4, 0x200, RZ ;  /* 0x0000020004047810 */ /* 0x002fca0007ffe0ff */
[----:B------:R-:W-:Y:S05]  /*1690*/  @P0 BRA `(.L_x_2045) ;  /* 0xfffffffc00e40947 */ /* 0x000fea000383ffff */
.L_x_2044:
[----:B------:R-:W-:Y:S05]  /*16a0*/  BSYNC.RECONVERGENT B1 ;  /* 0x0000000000017941 */ /* 0x000fea0003800200 */
.L_x_2043:
        /* <DEDUP_REMOVED lines=13> */
.L_x_2048:
        /* <DEDUP_REMOVED lines=52> */
.L_x_2047:
[----:B------:R-:W-:Y:S05]  /*1ac0*/  BSYNC.RECONVERGENT B1 ;  /* 0x0000000000017941 */ /* 0x000fea0003800200 */
.L_x_2046:
        /* <DEDUP_REMOVED lines=31> */
.L_x_2050:
[----:B------:R-:W-:Y:S05]  /*1cc0*/  BSYNC.RECONVERGENT B1 ;  /* 0x0000000000017941 */ /* 0x000fea0003800200 */
.L_x_2049:
        /* <DEDUP_REMOVED lines=14> */
.L_x_2042:
[----:B------:R-:W-:Y:S05]  /*1db0*/  BSYNC.RECONVERGENT B0 ;  /* 0x0000000000007941 */ /* 0x000fea0003800200 */
.L_x_2041:
        /* <DEDUP_REMOVED lines=31> */
.L_x_2052:
[----:B------:R-:W-:Y:S05]  /*1fb0*/  BSYNC.RECONVERGENT B0 ;  /* 0x0000000000007941 */ /* 0x000fea0003800200 */
.L_x_2051:
        /* <DEDUP_REMOVED lines=11> */
.L_x_2054:
[----:B------:R-:W-:Y:S05]  /*2070*/  BSYNC.RECONVERGENT B0 ;  /* 0x0000000000007941 */ /* 0x000fea0003800200 */
.L_x_2053:
        /* <DEDUP_REMOVED lines=12> */
.L_x_2056:
[----:B------:R-:W-:Y:S05]  /*2140*/  BSYNC.RECONVERGENT B0 ;  /* 0x0000000000007941 */ /* 0x000fea0003800200 */
.L_x_2055:
        /* <DEDUP_REMOVED lines=8> */
.L_x_2058:
[----:B------:R-:W-:Y:S05]  /*21d0*/  BSYNC.RECONVERGENT B0 ;  /* 0x0000000000007941 */ /* 0x000fea0003800200 */
.L_x_2057:
        /* <DEDUP_REMOVED lines=12> */
.L_x_2060:
[----:B------:R-:W-:Y:S05]  /*22a0*/  BSYNC.RECONVERGENT B0 ;  /* 0x0000000000007941 */ /* 0x000fea0003800200 */
.L_x_2059:
        /* <DEDUP_REMOVED lines=23> */
.L_x_2030:
[----:B------:R-:W-:Y:S02]  /*2420*/  HFMA2 R12, -RZ, RZ, 0, 9.5367431640625e-07 ;  /* 0x00000010ff0c7431 */ /* 0x000fe400000001ff */
[----:B------:R-:W-:Y:S01]  /*2430*/  IMAD.MOV.U32 R11, RZ, RZ, 0x1f ;  /* 0x0000001fff0b7424 */ /* 0x000fe200078e00ff */
[----:B------:R-:W-:-:S07]  /*2440*/  MOV R15, 0xffffffff ;  /* 0xffffffff000f7802 */ /* 0x000fce0000000f00 */
[----:B------:R-:W-:Y:S05]  /*2450*/  WARPSYNC.COLLECTIVE R15, `(.L_x_2061) ;  /* 0x000000000f087348 */ /* 0x000fea0003c00000 */
[----:B------:R0:W1:Y:S02]  /*2460*/  SHFL.BFLY P6, R14, R13, R12, R11 ;  /* 0x0c00000c0d0e7389 */ /* 0x00006400000c000b */
[----:B01----:R-:W-:Y:S05]  /*2470*/  ENDCOLLECTIVE ;  /* 0x000000000000791b */ /* 0x003fea0003800000 */
.L_x_2061:
[----:B------:R-:W-:Y:S01]  /*2480*/  HFMA2 R12, -RZ, RZ, 0, 4.76837158203125e-07 ;  /* 0x00000008ff0c7431 */ /* 0x000fe200000001ff */
[----:B------:R-:W-:-:S04]  /*2490*/  FMNMX.FTZ R0, R14, -3.40282346638528859812e+38, !PT ;  /* 0xff7fffff0e007809 */ /* 0x000fc80007810000 */
[----:B------:R-:W-:-:S07]  /*24a0*/  MOV R13, R0 ;  /* 0x00000000000d7202 */ /* 0x000fce0000000f00 */
[----:B------:R-:W-:Y:S05]  /*24b0*/  WARPSYNC.COLLECTIVE R15, `(.L_x_2062) ;  /* 0x000000000f087348 */ /* 0x000fea0003c00000 */
[----:B------:R0:W1:Y:S02]  /*24c0*/  SHFL.BFLY P6, R14, R13, R12, R11 ;  /* 0x0c00000c0d0e7389 */ /* 0x00006400000c000b */
[----:B01----:R-:W-:Y:S05]  /*24d0*/  ENDCOLLECTIVE ;  /* 0x000000000000791b */ /* 0x003fea0003800000 */
.L_x_2062:
[----:B------:R-:W-:Y:S01]  /*24e0*/  HFMA2 R12, -RZ, RZ, 0, 2.384185791015625e-07 ;  /* 0x00000004ff0c7431 */ /* 0x000fe200000001ff */
[----:B------:R-:W-:-:S04]  /*24f0*/  FMNMX.FTZ R2, R0, R14, !PT ;  /* 0x0000000e00027209 */ /* 0x000fc80007810000 */
[----:B------:R-:W-:-:S07]  /*2500*/  MOV R13, R2 ;  /* 0x00000002000d7202 */ /* 0x000fce0000000f00 */
[----:B------:R-:W-:Y:S05]  /*2510*/  WARPSYNC.COLLECTIVE R15, `(.L_x_2063) ;  /* 0x000000000f087348 */ /* 0x000fea0003c00000 */
[----:B------:R0:W1:Y:S02]  /*2520*/  SHFL.BFLY P6, R14, R13, R12, R11 ;  /* 0x0c00000c0d0e7389 */ /* 0x00006400000c000b */
[----:B01----:R-:W-:Y:S05]  /*2530*/  ENDCOLLECTIVE ;  /* 0x000000000000791b */ /* 0x003fea0003800000 */
.L_x_2063:
[----:B------:R-:W-:Y:S05]  /*2540*/  BRA `(.L_x_2064) ;  /* 0xffffffdc00b47947 */ /* 0x000fea000383ffff */
.L_x_2065:
        /* <DEDUP_REMOVED lines=11> */
.L_x_27197:


//--------------------- .text._ZN4vllm25paged_attention_v2_kernelI13__nv_bfloat16hLi96ELi8ELi128ELNS_18Fp8KVCacheDataTypeE2ELb0ELi512EEEvPfS3_PT_PKS4_PKT0_SA_ifPKiSC_iPKfiiiSE_SE_iiiii --------------------------
	.section	.text._ZN4vllm25paged_attention_v2_kernelI13__nv_bfloat16hLi96ELi8ELi128ELNS_18Fp8KVCacheDataTypeE2ELb0ELi512EEEvPfS3_PT_PKS4_PKT0_SA_ifPKiSC_iPKfiiiSE_SE_iiiii,"ax",@progbits
	.align	128
        .global         _ZN4vllm25paged_attention_v2_kernelI13__nv_bfloat16hLi96ELi8ELi128ELNS_18Fp8KVCacheDataTypeE2ELb0ELi512EEEvPfS3_PT_PKS4_PKT0_SA_ifPKiSC_iPKfiiiSE_SE_iiiii
        .type           _ZN4vllm25paged_attention_v2_kernelI13__nv_bfloat16hLi96ELi8ELi128ELNS_18Fp8KVCacheDataTypeE2ELb0ELi512EEEvPfS3_PT_PKS4_PKT0_SA_ifPKiSC_iPKfiiiSE_SE_iiiii,@function
        .size           _ZN4vllm25paged_attention_v2_kernelI13__nv_bfloat16hLi96ELi8ELi128ELNS_18Fp8KVCacheDataTypeE2ELb0ELi512EEEvPfS3_PT_PKS4_PKT0_SA_ifPKiSC_iPKfiiiSE_SE_iiiii,(.L_x_27198 - _ZN4vllm25paged_attention_v2_kernelI13__nv_bfloat16hLi96ELi8ELi128ELNS_18Fp8KVCacheDataTypeE2ELb0ELi512EEEvPfS3_PT_PKS4_PKT0_SA_ifPKiSC_iPKfiiiSE_SE_iiiii)
        .other          _ZN4vllm25paged_attention_v2_kernelI13__nv_bfloat16hLi96ELi8ELi128ELNS_18Fp8KVCacheDataTypeE2ELb0ELi512EEEvPfS3_PT_PKS4_PKT0_SA_ifPKiSC_iPKfiiiSE_SE_iiiii,@"STO_CUDA_ENTRY STV_DEFAULT"
_ZN4vllm25paged_attention_v2_kernelI13__nv_bfloat16hLi96ELi8ELi128ELNS_18Fp8KVCacheDataTypeE2ELb0ELi512EEEvPfS3_PT_PKS4_PKT0_SA_ifPKiSC_iPKfiiiSE_SE_iiiii:
.text._ZN4vllm25paged_attention_v2_kernelI13__nv_bfloat16hLi96ELi8ELi128ELNS_18Fp8KVCacheDataTypeE2ELb0ELi512EEEvPfS3_PT_PKS4_PKT0_SA_ifPKiSC_iPKfiiiSE_SE_iiiii:
        /* <DEDUP_REMOVED lines=47> */
.L_x_2067:
[----:B------:R-:W-:Y:S05]  /*02f0*/  BSYNC.RECONVERGENT B6 ;  /* 0x0000000000067941 */ /* 0x000fea0003800200 */
.L_x_2066:
        /* <DEDUP_REMOVED lines=13> */
.L_x_2094:
        /* <DEDUP_REMOVED lines=10> */
[----:B------:R-:W-:Y:S01]  /*0470*/  IMAD.MOV.U32 R12, RZ, RZ, RZ ;  /* 0x000000ffff0c7224 */ /* 0x000fe200078e00ff */
        /* <DEDUP_REMOVED lines=15> */
[----:B------:R-:W-:Y:S02]  /*0570*/  LOP3.LUT R10, R11, 0x180, RZ, 0xc0, !PT ;  /* 0x000001800b0a7812 */ /* 0x000fe400078ec0ff */
[----:B------:R-:W-:Y:S02]  /*0580*/  IADD3 R12, PT, PT, -R4, R11, RZ ;  /* 0x0000000b040c7210 */ /* 0x000fe40007ffe1ff */
[----:B------:R-:W-:Y:S02]  /*0590*/  ISETP.NE.AND P4, PT, R10, 0x180, PT ;  /* 0x000001800a00780c */ /* 0x000fe40003f85270 */
[----:B------:R-:W-:Y:S01]  /*05a0*/  ISETP.GE.U32.AND P0, PT, R12, 0x180, PT ;  /* 0x000001800c00780c */ /* 0x000fe20003f06070 */
[----:B------:R-:W-:-:S10]  /*05b0*/  HFMA2 R12, -RZ, RZ, 0, 0 ;  /* 0x00000000ff0c7431 */ /* 0x000fd400000001ff */
        /* <DEDUP_REMOVED lines=9> */
.L_x_2073:
        /* <DEDUP_REMOVED lines=11> */
.L_x_2072:
[----:B------:R-:W-:Y:S05]  /*0700*/  BSYNC.RECONVERGENT B1 ;  /* 0x0000000000017941 */ /* 0x000fea0003800200 */
.L_x_2071:
        /* <DEDUP_REMOVED lines=12> */
.L_x_2076:
        /* <DEDUP_REMOVED lines=100> */
.L_x_2075:
[----:B------:R-:W-:Y:S05]  /*0e10*/  BSYNC.RECONVERGENT B1 ;  /* 0x0000000000017941 */ /* 0x000fea0003800200 */
.L_x_2074:
        /* <DEDUP_REMOVED lines=55> */
.L_x_2078:
[----:B------:R-:W-:Y:S05]  /*1190*/  BSYNC.RECONVERGENT B1 ;  /* 0x0000000000017941 */ /* 0x000fea0003800200 */
.L_x_2077:
        /* <DEDUP_REMOVED lines=26> */
.L_x_2070:
[----:B------:R-:W-:Y:S05]  /*1340*/  BSYNC.RECONVERGENT B0 ;  /* 0x0000000000007941 */ /* 0x000fea0003800200 */
.L_x_2069:
        /* <DEDUP_REMOVED lines=40> */
.L_x_2083:
[----:B------:R-:W1:Y:S01]  /*15d0*/  LDS R13, [R8] ;  /* 0x00000000080d7984 */ /* 0x000e620000000800 */
[----:B------:R-:W-:-:S04]  /*15e0*/  IADD3 R11, PT, PT, R11, 0x1, RZ ;  /* 0x000000010b0b7810 */ /* 0x000fc80007ffe0ff */
[----:B------:R-:W-:Y:S01]  /*15f0*/  ISETP.NE.AND P0, PT, R11, RZ, PT ;  /* 0x000000ff0b00720c */ /* 0x000fe20003f05270 */
[----:B-1----:R-:W-:-:S05]  /*1600*/  FMUL.FTZ R13, R13, R4 ;  /* 0x000000040d0d7220 */ /* 0x002fca0000410000 */
[----:B------:R1:W-:Y:S02]  /*1610*/  STS [R8], R13 ;  /* 0x0000000d08007388 */ /* 0x0003e40000000800 */
[----:B-1----:R-:W-:-:S05]  /*1620*/  IADD3 R8, PT, PT, R8, 0x200, RZ ;  /* 0x0000020008087810 */ /* 0x002fca0007ffe0ff */
[----:B------:R-:W-:Y:S05]  /*1630*/  @P0 BRA `(.L_x_2083) ;  /* 0xfffffffc00e40947 */ /* 0x000fea000383ffff */
.L_x_2082:
[----:B------:R-:W-:Y:S05]  /*1640*/  BSYNC.RECONVERGENT B1 ;  /* 0x0000000000017941 */ /* 0x000fea0003800200 */
.L_x_2081:
        /* <DEDUP_REMOVED lines=12> */
.L_x_2086:
        /* <DEDUP_REMOVED lines=52> */
.L_x_2085:
[----:B------:R-:W-:Y:S05]  /*1a50*/  BSYNC.RECONVERGENT B1 ;  /* 0x0000000000017941 */ /* 0x000fea0003800200 */
.L_x_2084:
        /* <DEDUP_REMOVED lines=31> */
.L_x_2088:
[----:B------:R-:W-:Y:S05]  /*1c50*/  BSYNC.RECONVERGENT B1 ;  /* 0x0000000000017941 */ /* 0x000fea0003800200 */
.L_x_2087:
        /* <DEDUP_REMOVED lines=14> */
.L_x_2080:
[----:B------:R-:W-:Y:S05]  /*1d40*/  BSYNC.RECONVERGENT B0 ;  /* 0x0000000000007941 */ /* 0x000fea0003800200 */
.L_x_2079:
[----:B------:R-:W-:Y:S01]  /*1d50*/  BAR.SYNC.DEFER_BLOCKING 0x0 ;  /* 0x0000000000007b1d */ /* 0x000fe20000010000 */
[----:B------:R-:W-:Y:S01]  /*1d60*/  ISETP.NE.AND P0, PT, R3, RZ, PT ;  /* 0x000000ff0300720c */ /* 0x000fe20003f05270 */
[----:B------:R-:W-:Y:S01]  /*1d70*/  VIADD R7, R7, 0x20 ;  /* 0x0000002007077836 */ /* 0x000fe20000000000 */
[----:B-1----:R-:W-:Y:S01]  /*1d80*/  LOP3.LUT R4, R3, 0x3c0, RZ, 0xc0, !PT ;  /* 0x000003c003047812 */ /* 0x002fe200078ec0ff */
[----:B------:R-:W-:Y:S01]  /*1d90*/  IMAD R5, R5, 0x60, R6 ;  /* 0x0000006005057824 */ /* 0x000fe200078e0206 */
[----:B------:R-:W-:Y:S01]  /*1da0*/  ISETP.GT.U32.AND P2, PT, R3, 0x3f, PT ;  /* 0x0000003f0300780c */ /* 0x000fe20003f44070 */
[----:B------:R-:W-:Y:S01]  /*1db0*/  BSSY.RECONVERGENT B0, `(.L_x_2089) ;  /* 0x0000016000007945 */ /* 0x000fe20003800200 */
[----:B------:R-:W-:Y:S02]  /*1dc0*/  LEA R0, R0, R7, 0x18 ;  /* 0x0000000700007211 */ /* 0x000fe400078ec0ff */
[----:B------:R-:W-:Y:S02]  /*1dd0*/  ISETP.NE.AND P1, PT, R4, 0x40, PT ;  /* 0x000000400400780c */ /* 0x000fe40003f25270 */
[----:B------:R-:W-:-:S03]  /*1de0*/  LEA R0, R5, R0, 0x2 ;  /* 0x0000000005007211 */ /* 0x000fc600078e10ff */
        /* <DEDUP_REMOVED lines=18> */
.L_x_2090:
[----:B------:R-:W-:Y:S05]  /*1f10*/  BSYNC.RECONVERGENT B0 ;  /* 0x0000000000007941 */ /* 0x000fea0003800200 */
.L_x_2089:
[----:B------:R-:W-:Y:S01]  /*1f20*/  BAR.SYNC.DEFER_BLOCKING 0x0 ;  /* 0x0000000000007b1d */ /* 0x000fe20000010000 */
[----:B-1----:R-:W-:Y:S01]  /*1f30*/  LOP3.LUT R4, R3, 0x3e0, RZ, 0xc0, !PT ;  /* 0x000003e003047812 */ /* 0x002fe200078ec0ff */
[----:B------:R-:W-:-:S03]  /*1f40*/  HFMA2 R7, -RZ, RZ, 0, 0 ;  /* 0x00000000ff077431 */ /* 0x000fc600000001ff */
[----:B------:R-:W-:Y:S02]  /*1f50*/  ISETP.NE.AND P0, PT, R4, 0x20, PT ;  /* 0x000000200400780c */ /* 0x000fe40003f05270 */
[----:B------:R-:W-:Y:S01]  /*1f60*/  CS2R R4, SRZ ;  /* 0x0000000000047805 */ /* 0x000fe2000001ff00 */
[----:B------:R-:W-:Y:S04]  /*1f70*/  @!P1 STS [R0+-0x300], RZ ;  /* 0xfffd00ff00009388 */ /* 0x000fe80000000800 */
[----:B------:R-:W-:Y:S04]  /*1f80*/  @!P1 STS [R0+-0x280], RZ ;  /* 0xfffd80ff00009388 */ /* 0x000fe80000000800 */
[----:B------:R-:W-:Y:S01]  /*1f90*/  @!P1 STS [R0+-0x200], RZ ;  /* 0xfffe00ff00009388 */ /* 0x000fe20000000800 */
[----:B------:R-:W-:Y:S01]  /*1fa0*/  BAR.SYNC.DEFER_BLOCKING 0x0 ;  /* 0x0000000000007b1d */ /* 0x000fe20000010000 */
[----:B------:R-:W-:-:S05]  /*1fb0*/  ISETP.GT.U32.AND P1, PT, R3, 0x1f, PT ;  /* 0x0000001f0300780c */ /* 0x000fca0003f24070 */
[----:B0-----:R-:W0:Y:S04]  /*1fc0*/  @!P2 LDS R2, [R0] ;  /* 0x000000000002a984 */ /* 0x001e280000000800 */
[----:B------:R-:W1:Y:S04]  /*1fd0*/  @!P2 LDS R6, [R0+0x80] ;  /* 0x000080000006a984 */ /* 0x000e680000000800 */
[----:B--2---:R-:W2:Y:S01]  /*1fe0*/  @!P2 LDS R8, [R0+0x100] ;  /* 0x000100000008a984 */ /* 0x004ea20000000800 */
[----:B0-----:R-:W-:Y:S01]  /*1ff0*/  @!P2 FADD.FTZ R4, RZ, R2 ;  /* 0x00000002ff04a221 */ /* 0x001fe20000010000 */
[----:B------:R-:W-:Y:S01]  /*2000*/  BAR.SYNC.DEFER_BLOCKING 0x0 ;  /* 0x0000000000007b1d */ /* 0x000fe20000010000 */
[----:B-1----:R-:W-:Y:S01]  /*2010*/  @!P2 FADD.FTZ R7, RZ, R6 ;  /* 0x00000006ff07a221 */ /* 0x002fe20000010000 */
[----:B--2---:R-:W-:-:S04]  /*2020*/  @!P2 FADD.FTZ R5, RZ, R8 ;  /* 0x00000008ff05a221 */ /* 0x004fc80000010000 */
[----:B------:R0:W-:Y:S04]  /*2030*/  @!P0 STS [R0+-0x180], R4 ;  /* 0xfffe800400008388 */ /* 0x0001e80000000800 */
[----:B------:R0:W-:Y:S04]  /*2040*/  @!P0 STS [R0+-0x100], R7 ;  /* 0xffff000700008388 */ /* 0x0001e80000000800 */
[----:B------:R0:W-:Y:S01]  /*2050*/  @!P0 STS [R0+-0x80], R5 ;  /* 0xffff800500008388 */ /* 0x0001e20000000800 */
[----:B------:R-:W-:Y:S06]  /*2060*/  BAR.SYNC.DEFER_BLOCKING 0x0 ;  /* 0x0000000000007b1d */ /* 0x000fec0000010000 */
[----:B------:R0:W1:Y:S04]  /*2070*/  @!P1 LDS R9, [R0] ;  /* 0x0000000000099984 */ /* 0x0000680000000800 */
[----:B------:R0:W2:Y:S04]  /*2080*/  @!P1 LDS R2, [R0+0x80] ;  /* 0x0000800000029984 */ /* 0x0000a80000000800 */
[----:B------:R0:W3:Y:S01]  /*2090*/  @!P1 LDS R6, [R0+0x100] ;  /* 0x0001000000069984 */ /* 0x0000e20000000800 */
[----:B------:R-:W-:Y:S06]  /*20a0*/  BAR.SYNC.DEFER_BLOCKING 0x0 ;  /* 0x0000000000007b1d */ /* 0x000fec0000010000 */
[----:B------:R-:W-:Y:S05]  /*20b0*/  @P1 EXIT ;  /* 0x000000000000194d */ /* 0x000fea0003800000 */
[----:B------:R-:W-:Y:S01]  /*20c0*/  UIMAD UR5, UR38, UR42, UR41 ;  /* 0x0000002a260572a4 */ /* 0x000fe2000f8e0229 */
[----:B01----:R-:W-:Y:S01]  /*20d0*/  @!P1 FADD.FTZ R4, R4, R9 ;  /* 0x0000000904049221 */ /* 0x003fe20000010000 */
[----:B------:R-:W-:Y:S01]  /*20e0*/  UIMAD UR4, UR39, 0x60, URZ ;  /* 0x00000060270478a4 */ /* 0x000fe2000f8e02ff */
[----:B--2---:R-:W-:Y:S01]  /*20f0*/  @!P1 FADD.FTZ R7, R7, R2 ;  /* 0x0000000207079221 */ /* 0x004fe20000010000 */
[----:B------:R-:W-:Y:S01]  /*2100*/  UIMAD UR5, UR5, UR40, URZ ;  /* 0x00000028050572a4 */ /* 0x000fe2000f8e02ff */
[----:B---3--:R-:W-:Y:S01]  /*2110*/  @!P1 FADD.FTZ R5, R5, R6 ;  /* 0x0000000605059221 */ /* 0x008fe20000010000 */
[----:B------:R-:W0:Y:S02]  /*2120*/  LDCU.64 UR6, c[0x0][0x390] ;  /* 0x00007200ff0677ac */ /* 0x000e240008000a00 */
[----:B------:R-:W-:Y:S01]  /*2130*/  F2FP.BF16.F32.PACK_AB R4, R7, R4 ;  /* 0x000000040704723e */ /* 0x000fe200000010ff */
[----:B------:R-:W-:Y:S01]  /*2140*/  UIMAD UR5, UR5, 0x60, URZ ;  /* 0x00000060050578a4 */ /* 0x000fe2000f8e02ff */
[----:B------:R-:W-:-:S03]  /*2150*/  F2FP.BF16.F32.PACK_AB R5, RZ, R5 ;  /* 0x00000005ff05723e */ /* 0x000fc600000010ff */
[----:B------:R-:W-:-:S06]  /*2160*/  UIADD3 UR4, UP0, UPT, UR5, UR4, URZ ;  /* 0x0000000405047290 */ /* 0x000fcc000ff1e0ff */
[----:B------:R-:W-:Y:S01]  /*2170*/  MOV R0, UR4 ;  /* 0x0000000400007c02 */ /* 0x000fe20008000f00 */
        /* <DEDUP_REMOVED lines=8> */
[----:B------:R-:W-:Y:S01]  /*2200*/  STG.E.U16 desc[UR36][R2.64+0x80], R5 ;  /* 0x0000800502007986 */ /* 0x000fe2000c101524 */
[----:B------:R-:W-:Y:S05]  /*2210*/  EXIT ;  /* 0x000000000000794d */ /* 0x000fea0003800000 */
.L_x_2068:
[----:B------:R-:W-:Y:S01]  /*2220*/  MOV R12, 0x10 ;  /* 0x00000010000c7802 */ /* 0x000fe20000000f00 */
[----:B------:R-:W-:Y:S01]  /*2230*/  HFMA2 R11, -RZ, RZ, 0, 1.847743988037109375e-06 ;  /* 0x0000001fff0b7431 */ /* 0x000fe200000001ff */
[----:B------:R-:W-:-:S07]  /*2240*/  MOV R15, 0xffffffff ;  /* 0xffffffff000f7802 */ /* 0x000fce0000000f00 */
[----:B------:R-:W-:Y:S05]  /*2250*/  WARPSYNC.COLLECTIVE R15, `(.L_x_2091) ;  /* 0x000000000f087348 */ /* 0x000fea0003c00000 */
[----:B------:R0:W1:Y:S02]  /*2260*/  SHFL.BFLY P6, R14, R13, R12, R11 ;  /* 0x0c00000c0d0e7389 */ /* 0x00006400000c000b */
[----:B01----:R-:W-:Y:S05]  /*2270*/  ENDCOLLECTIVE ;  /* 0x000000000000791b */ /* 0x003fea0003800000 */
.L_x_2091:
[----:B------:R-:W-:Y:S01]  /*2280*/  HFMA2 R12, -RZ, RZ, 0, 4.76837158203125e-07 ;  /* 0x00000008ff0c7431 */ /* 0x000fe200000001ff */
[----:B------:R-:W-:-:S04]  /*2290*/  FMNMX.FTZ R0, R14, -3.40282346638528859812e+38, !PT ;  /* 0xff7fffff0e007809 */ /* 0x000fc80007810000 */
[----:B------:R-:W-:-:S07]  /*22a0*/  MOV R13, R0 ;  /* 0x00000000000d7202 */ /* 0x000fce0000000f00 */
[----:B------:R-:W-:Y:S05]  /*22b0*/  WARPSYNC.COLLECTIVE R15, `(.L_x_2092) ;  /* 0x000000000f087348 */ /* 0x000fea0003c00000 */
[----:B------:R0:W1:Y:S02]  /*22c0*/  SHFL.BFLY P6, R14, R13, R12, R11 ;  /* 0x0c00000c0d0e7389 */ /* 0x00006400000c000b */
[----:B01----:R-:W-:Y:S05]  /*22d0*/  ENDCOLLECTIVE ;  /* 0x000000000000791b */ /* 0x003fea0003800000 */
.L_x_2092:
[----:B------:R-:W-:Y:S01]  /*22e0*/  HFMA2 R12, -RZ, RZ, 0, 2.384185791015625e-07 ;  /* 0x00000004ff0c7431 */ /* 0x000fe200000001ff */
[----:B------:R-:W-:-:S04]  /*22f0*/  FMNMX.FTZ R2, R0, R14, !PT ;  /* 0x0000000e00027209 */ /* 0x000fc80007810000 */
[----:B------:R-:W-:-:S07]  /*2300*/  MOV R13, R2 ;  /* 0x00000002000d7202 */ /* 0x000fce0000000f00 */
[----:B------:R-:W-:Y:S05]  /*2310*/  WARPSYNC.COLLECTIVE R15, `(.L_x_2093) ;  /* 0x000000000f087348 */ /* 0x000fea0003c00000 */
[----:B------:R0:W1:Y:S02]  /*2320*/  SHFL.BFLY P6, R14, R13, R12, R11 ;  /* 0x0c00000c0d0e7389 */ /* 0x00006400000c000b */
[----:B01----:R-:W-:Y:S05]  /*2330*/  ENDCOLLECTIVE ;  /* 0x000000000000791b */ /* 0x003fea0003800000 */
.L_x_2093:
[----:B------:R-:W-:Y:S05]  /*2340*/  BRA `(.L_x_2094) ;  /* 0xffffffe000207947 */ /* 0x000fea000383ffff */
.L_x_2095:
        /* <DEDUP_REMOVED lines=11> */
.L_x_27198:


//--------------------- .text._ZN4vllm25paged_attention_v2_kernelI13__nv_bfloat16hLi80ELi8ELi128ELNS_18Fp8KVCacheDataTypeE2ELb0ELi512EEEvPfS3_PT_PKS4_PKT0_SA_ifPKiSC_iPKfiiiSE_SE_iiiii --------------------------
	.section	.text._ZN4vllm25paged_attention_v2_kernelI13__nv_bfloat16hLi80ELi8ELi128ELNS_18Fp8KVCacheDataTypeE2ELb0ELi512EEEvPfS3_PT_PKS4_PKT0_SA_ifPKiSC_iPKfiiiSE_SE_iiiii,"ax",@progbits
	.align	128
        .global         _ZN4vllm25paged_attention_v2_kernelI13__nv_bfloat16hLi80ELi8ELi128ELNS_18Fp8KVCacheDataTypeE2ELb0ELi512EEEvPfS3_PT_PKS4_PKT0_SA_ifPKiSC_iPKfiiiSE_SE_iiiii
        .type           _ZN4vllm25paged_attention_v2_kernelI13__nv_bfloat16hLi80ELi8ELi128ELNS_18Fp8KVCacheDataTypeE2ELb0ELi512EEEvPfS3_PT_PKS4_PKT0_SA_ifPKiSC_iPKfiiiSE_SE_iiiii,@function
        .size           _ZN4vllm25paged_attention_v2_kernelI13__nv_bfloat16hLi80ELi8ELi128ELNS_18Fp8KVCacheDataTypeE2ELb0ELi512EEEvPfS3_PT_PKS4_PKT0_SA_ifPKiSC_iPKfiiiSE_SE_iiiii,(.L_x_27199 - _ZN4vllm25paged_attention_v2_kernelI13__nv_bfloat16hLi80ELi8ELi128ELNS_18Fp8KVCacheDataTypeE2ELb0ELi512EEEvPfS3_PT_PKS4_PKT0_SA_ifPKiSC_iPKfiiiSE_SE_iiiii)
        .other          _ZN4vllm25paged_attention_v2_kernelI13__nv_bfloat16hLi80ELi8ELi128ELNS_18Fp8KVCacheDataTypeE2ELb0ELi512EEEvPfS3_PT_PKS4_PKT0_SA_ifPKiSC_iPKfiiiSE_SE_iiiii,@"STO_CUDA_ENTRY STV_DEFAULT"
_ZN4vllm25paged_attention_v2_kernelI13__nv_bfloat16hLi80ELi8ELi128ELNS_18Fp8KVCacheDataTypeE2ELb0ELi512EEEvPfS3_PT_PKS4_PKT0_SA_ifPKiSC_iPKfiiiSE_SE_iiiii:
.text._ZN4vllm25paged_attention_v2_kernelI13__nv_bfloat16hLi80ELi8ELi128ELNS_18Fp8KVCacheDataTypeE2ELb0ELi512EEEvPfS3_PT_PKS4_PKT0_SA_ifPKiSC_iPKfiiiSE_SE_iiiii:
        /* <DEDUP_REMOVED lines=52> */
.L_x_2097:
[----:B------:R-:W-:Y:S05]  /*0340*/  BSYNC.RECONVERGENT B6 ;  /* 0x0000000000067941 */ /* 0x000fea0003800200 */
.L_x_2096:
        /* <DEDUP_REMOVED lines=13> */
.L_x_2132:
        /* <DEDUP_REMOVED lines=40> */
.L_x_2103:
        /* <DEDUP_REMOVED lines=11> */
.L_x_2102:
[----:B------:R-:W-:Y:S05]  /*0750*/  BSYNC.RECONVERGENT B1 ;  /* 0x0000000000017941 */ /* 0x000fea0003800200 */
.L_x_2101:
        /* <DEDUP_REMOVED lines=13> */
.L_x_2106:
        /* <DEDUP_REMOVED lines=100> */
.L_x_2105:
[----:B------:R-:W-:Y:S05]  /*0e70*/  BSYNC.RECONVERGENT B1 ;  /* 0x0000000000017941 */ /* 0x000fea0003800200 */
.L_x_2104:
        /* <DEDUP_REMOVED lines=55> */
.L_x_2108:
[----:B------:R-:W-:Y:S05]  /*11f0*/  BSYNC.RECONVERGENT B1 ;  /* 0x0000000000017941 */ /* 0x000fea0003800200 */
.L_x_2107:
        /* <DEDUP_REMOVED lines=26> */
.L_x_2100:
[----:B------:R-:W-:Y:S05]  /*13a0*/  BSYNC.RECONVERGENT B0 ;  /* 0x0000000000007941 */ /* 0x000fea0003800200 */
.L_x_2099:
        /* <DEDUP_REMOVED lines=32> */
[----:B------:R-:W-:Y:S01]  /*15b0*/  SHF.L.U32 R4, R11, 0x7, RZ ;  /* 0x000000070b047819 */ /* 0x000fe200000006ff */
[----:B------:R-:W-:Y:S01]  /*15c0*/  VIADD R13, R7, 0x20 ;  /* 0x00000020070d7836 */ /* 0x000fe20000000000 */
[----:B------:R-:W-:Y:S02]  /*15d0*/  LOP3.LUT R11, R11, 0x3, RZ, 0xc0, !PT ;  /* 0x000000030b0b7812 */ /* 0x000fe400078ec0ff */
[----:B------:R-:W-:Y:S02]  /*15e0*/  LOP3.LUT R4, R4, 0x180, RZ, 0xc0, !PT ;  /* 0x0000018004047812 */ /* 0x000fe400078ec0ff */
[----:B------:R-:W-:Y:S02]  /*15f0*/  LEA R12, R0, R13, 0x18 ;  /* 0x0000000d000c7211 */ /* 0x000fe400078ec0ff */
[----:B------:R-:W-:Y:S02]  /*1600*/  IADD3 R8, PT, PT, R4, R3, RZ ;  /* 0x0000000304087210 */ /* 0x000fe40007ffe0ff */
[----:B------:R-:W-:-:S02]  /*1610*/  IADD3 R11, PT, PT, -R11, RZ, RZ ;  /* 0x000000ff0b0b7210 */ /* 0x000fc40007ffe1ff */
[----:B------:R-:W-:-:S07]  /*1620*/  LEA R4, R3, R12, 0x2 ;  /* 0x0000000c03047211 */ /* 0x000fce00078e10ff */
.L_x_2113:
[----:B------:R-:W1:Y:S01]  /*1630*/  LDS R13, [R4] ;  /* 0x00000000040d7984 */ /* 0x000e620000000800 */
[----:B------:R-:W-:-:S04]  /*1640*/  IADD3 R11, PT, PT, R11, 0x1, RZ ;  /* 0x000000010b0b7810 */ /* 0x000fc80007ffe0ff */
[----:B------:R-:W-:Y:S01]  /*1650*/  ISETP.NE.AND P0, PT, R11, RZ, PT ;  /* 0x000000ff0b00720c */ /* 0x000fe20003f05270 */
[----:B-1----:R-:W-:-:S05]  /*1660*/  FMUL.FTZ R13, R13, R2 ;  /* 0x000000020d0d7220 */ /* 0x002fca0000410000 */
[----:B------:R1:W-:Y:S02]  /*1670*/  STS [R4], R13 ;  /* 0x0000000d04007388 */ /* 0x0003e40000000800 */
[----:B-1----:R-:W-:-:S05]  /*1680*/  IADD3 R4, PT, PT, R4, 0x200, RZ ;  /* 0x0000020004047810 */ /* 0x002fca0007ffe0ff */
[----:B------:R-:W-:Y:S05]  /*1690*/  @P0 BRA `(.L_x_2113) ;  /* 0xfffffffc00e40947 */ /* 0x000fea000383ffff */
.L_x_2112:
[----:B------:R-:W-:Y:S05]  /*16a0*/  BSYNC.RECONVERGENT B1 ;  /* 0x0000000000017941 */ /* 0x000fea0003800200 */
.L_x_2111:
        /* <DEDUP_REMOVED lines=13> */
.L_x_2116:
        /* <DEDUP_REMOVED lines=52> */
.L_x_2115:
[----:B------:R-:W-:Y:S05]  /*1ac0*/  BSYNC.RECONVERGENT B1 ;  /* 0x0000000000017941 */ /* 0x000fea0003800200 */
.L_x_2114:
        /* <DEDUP_REMOVED lines=31> */
.L_x_2118:
[----:B------:R-:W-:Y:S05]  /*1cc0*/  BSYNC.RECONVERGENT B1 ;  /* 0x0000000000017941 */ /* 0x000fea0003800200 */
.L_x_2117:
        /* <DEDUP_REMOVED lines=14> */
.L_x_2110:
[----:B------:R-:W-:Y:S05]  /*1db0*/  BSYNC.RECONVERGENT B0 ;  /* 0x0000000000007941 */ /* 0x000fea0003800200 */
.L_x_2109:
        /* <DEDUP_REMOVED lines=31> */
.L_x_2120:
[----:B------:R-:W-:Y:S05]  /*1fb0*/  BSYNC.RECONVERGENT B0 ;  /* 0x0000000000007941 */ /* 0x000fea0003800200 */
.L_x_2119:
[----:B------:R-:W-:Y:S01]  /*1fc0*/  BAR.SYNC.DEFER_BLOCKING 0x0 ;  /* 0x0000000000007b1d */ /* 0x000fe20000010000 */
[----:B-1----:R-:W-:Y:S01]  /*1fd0*/  HFMA2 R3, -RZ, RZ, 0, 0 ;  /* 0x00000000ff037431 */ /* 0x002fe200000001ff */
[----:B------:R-:W-:-:S04]  /*1fe0*/  CS2R R4, SRZ ;  /* 0x0000000000047805 */ /* 0x000fc8000001ff00 */
[----:B------:R-:W-:Y:S04]  /*1ff0*/  BSSY.RECONVERGENT B0, `(.L_x_2121) ;  /* 0x0000006000007945 */ /* 0x000fe80003800200 */
[----:B------:R-:W-:Y:S05]  /*2000*/  @P4 BRA `(.L_x_2122) ;  /* 0x0000000000104947 */ /* 0x000fea0003800000 */
[----:B------:R-:W-:Y:S01]  /*2010*/  ISETP.GT.U32.AND P3, PT, R6, 0xf, PT ;  /* 0x0000000f0600780c */ /* 0x000fe20003f64070 */
[----:B------:R1:W-:Y:S04]  /*2020*/  STS [R0+-0x280], RZ ;  /* 0xfffd80ff00007388 */ /* 0x0003e80000000800 */
[----:B------:R1:W-:Y:S08]  /*2030*/  STS [R0+-0x200], RZ ;  /* 0xfffe00ff00007388 */ /* 0x0003f00000000800 */
[----:B------:R1:W-:Y:S02]  /*2040*/  @!P3 STS [R0+-0x180], RZ ;  /* 0xfffe80ff0000b388 */ /* 0x0003e40000000800 */
.L_x_2122:
[----:B------:R-:W-:Y:S05]  /*2050*/  BSYNC.RECONVERGENT B0 ;  /* 0x0000000000007941 */ /* 0x000fea0003800200 */
.L_x_2121:
[----:B------:R-:W-:Y:S06]  /*2060*/  BAR.SYNC.DEFER_BLOCKING 0x0 ;  /* 0x0000000000007b1d */ /* 0x000fec0000010000 */
[----:B------:R-:W-:Y:S04]  /*2070*/  BSSY.RECONVERGENT B0, `(.L_x_2123) ;  /* 0x0000009000007945 */ /* 0x000fe80003800200 */
[----:B------:R-:W-:Y:S05]  /*2080*/  @P0 BRA `(.L_x_2124) ;  /* 0x00000000001c0947 */ /* 0x000fea0003800000 */
[----:B------:R-:W-:Y:S01]  /*2090*/  ISETP.GT.U32.AND P0, PT, R6, 0xf, PT ;  /* 0x0000000f0600780c */ /* 0x000fe20003f04070 */
[----:B------:R-:W2:Y:S04]  /*20a0*/  LDS R4, [R0] ;  /* 0x0000000000047984 */ /* 0x000ea80000000800 */
[----:B------:R-:W3:Y:S08]  /*20b0*/  LDS R3, [R0+0x80] ;  /* 0x0000800000037984 */ /* 0x000ef00000000800 */
[----:B------:R-:W4:Y:S01]  /*20c0*/  @!P0 LDS R2, [R0+0x100] ;  /* 0x0001000000028984 */ /* 0x000f220000000800 */
[----:B--2---:R-:W-:Y:S01]  /*20d0*/  FADD.FTZ R4, RZ, R4 ;  /* 0x00000004ff047221 */ /* 0x004fe20000010000 */
[----:B---3--:R-:W-:Y:S01]  /*20e0*/  FADD.FTZ R3, RZ, R3 ;  /* 0x00000003ff037221 */ /* 0x008fe20000010000 */
[----:B----4-:R-:W-:-:S07]  /*20f0*/  @!P0 FADD.FTZ R5, RZ, R2 ;  /* 0x00000002ff058221 */ /* 0x010fce0000010000 */
.L_x_2124:
[----:B------:R-:W-:Y:S05]  /*2100*/  BSYNC.RECONVERGENT B0 ;  /* 0x0000000000007941 */ /* 0x000fea0003800200 */
.L_x_2123:
[----:B------:R-:W-:Y:S06]  /*2110*/  BAR.SYNC.DEFER_BLOCKING 0x0 ;  /* 0x0000000000007b1d */ /* 0x000fec0000010000 */
[----:B------:R-:W-:Y:S04]  /*2120*/  BSSY.RECONVERGENT B0, `(.L_x_2125) ;  /* 0x0000006000007945 */ /* 0x000fe80003800200 */
[----:B------:R-:W-:Y:S05]  /*2130*/  @P2 BRA `(.L_x_2126) ;  /* 0x0000000000102947 */ /* 0x000fea0003800000 */
[----:B------:R-:W-:Y:S01]  /*2140*/  ISETP.GT.U32.AND P0, PT, R6, 0xf, PT ;  /* 0x0000000f0600780c */ /* 0x000fe20003f04070 */
[----:B------:R2:W-:Y:S04]  /*2150*/  STS [R0+-0x140], R4 ;  /* 0xfffec00400007388 */ /* 0x0005e80000000800 */
[----:B------:R2:W-:Y:S08]  /*2160*/  STS [R0+-0xc0], R3 ;  /* 0xffff400300007388 */ /* 0x0005f00000000800 */
[----:B------:R2:W-:Y:S02]  /*2170*/  @!P0 STS [R0+-0x40], R5 ;  /* 0xffffc00500008388 */ /* 0x0005e40000000800 */
.L_x_2126:
[----:B------:R-:W-:Y:S05]  /*2180*/  BSYNC.RECONVERGENT B0 ;  /* 0x0000000000007941 */ /* 0x000fea0003800200 */
.L_x_2125:
[----:B------:R-:W-:Y:S06]  /*2190*/  BAR.SYNC.DEFER_BLOCKING 0x0 ;  /* 0x0000000000007b1d */ /* 0x000fec0000010000 */
[----:B------:R-:W-:Y:S04]  /*21a0*/  BSSY.RECONVERGENT B0, `(.L_x_2127) ;  /* 0x0000009000007945 */ /* 0x000fe80003800200 */
[----:B------:R-:W-:Y:S05]  /*21b0*/  @P1 BRA `(.L_x_2128) ;  /* 0x00000000001c1947 */ /* 0x000fea0003800000 */
[----:B------:R-:W-:Y:S01]  /*21c0*/  ISETP.GT.U32.AND P0, PT, R6, 0xf, PT ;  /* 0x0000000f0600780c */ /* 0x000fe20003f04070 */
[----:B------:R-:W2:Y:S04]  /*21d0*/  LDS R7, [R0] ;  /* 0x0000000000077984 */ /* 0x000ea80000000800 */
[----:B------:R-:W3:Y:S08]  /*21e0*/  LDS R2, [R0+0x80] ;  /* 0x0000800000027984 */ /* 0x000ef00000000800 */
[----:B------:R-:W4:Y:S01]  /*21f0*/  @!P0 LDS R8, [R0+0x100] ;  /* 0x0001000000088984 */ /* 0x000f220000000800 */
[----:B--2---:R-:W-:Y:S01]  /*2200*/  FADD.FTZ R4, R4, R7 ;  /* 0x0000000704047221 */ /* 0x004fe20000010000 */
[----:B---3--:R-:W-:Y:S01]  /*2210*/  FADD.FTZ R3, R3, R2 ;  /* 0x0000000203037221 */ /* 0x008fe20000010000 */
[----:B----4-:R-:W-:-:S07]  /*2220*/  @!P0 FADD.FTZ R5, R5, R8 ;  /* 0x0000000805058221 */ /* 0x010fce0000010000 */
.L_x_2128:
[----:B------:R-:W-:Y:S05]  /*2230*/  BSYNC.RECONVERGENT B0 ;  /* 0x0000000000007941 */ /* 0x000fea0003800200 */
.L_x_2127:
[----:B------:R-:W-:Y:S06]  /*2240*/  BAR.SYNC.DEFER_BLOCKING 0x0 ;  /* 0x0000000000007b1d */ /* 0x000fec0000010000 */
[----:B------:R-:W-:Y:S05]  /*2250*/  @P1 EXIT ;  /* 0x000000000000194d */ /* 0x000fea0003800000 */
[----:B------:R-:W-:Y:S01]  /*2260*/  UIMAD UR4, UR40, UR44, UR43 ;  /* 0x0000002c280472a4 */ /* 0x000fe2000f8e022b */
[----:B--2---:R-:W-:Y:S01]  /*2270*/  F2FP.BF16.F32.PACK_AB R4, R3, R4 ;  /* 0x000000040304723e */ /* 0x004fe200000010ff */
[----:B------:R-:W2:Y:S01]  /*2280*/  LDCU.64 UR6, c[0x0][0x390] ;  /* 0x00007200ff0677ac */ /* 0x000ea20008000a00 */
[----:B------:R-:W-:Y:S02]  /*2290*/  UIMAD UR5, UR41, 0x50, URZ ;  /* 0x00000050290578a4 */ /* 0x000fe4000f8e02ff */
[----:B------:R-:W-:-:S04]  /*22a0*/  UIMAD UR4, UR4, UR42, URZ ;  /* 0x0000002a040472a4 */ /* 0x000fc8000f8e02ff */
[----:B------:R-:W-:Y:S01]  /*22b0*/  UIMAD UR4, UR4, 0x50, URZ ;  /* 0x00000050040478a4 */ /* 0x000fe2000f8e02ff */
[----:B------:R-:W-:-:S05]  /*22c0*/  MOV R7, UR5 ;  /* 0x0000000500077c02 */ /* 0x000fca0008000f00 */
[----:B-1----:R-:W-:-:S04]  /*22d0*/  IADD3 R0, P0, P1, R6, UR4, R7 ;  /* 0x0000000406007c10 */ /* 0x002fc8000f91e007 */
[----:B------:R-:W-:Y:S02]  /*22e0*/  IADD3.X R7, PT, PT, RZ, RZ, RZ, P0, P1 ;  /* 0x000000ffff077210 */ /* 0x000fe400007e24ff */
[----:B--2---:R-:W-:-:S04]  /*22f0*/  LEA R2, P0, R0, UR6, 0x1 ;  /* 0x0000000600027c11 */ /* 0x004fc8000f8008ff */
[----:B------:R-:W-:Y:S02]  /*2300*/  LEA.HI.X R3, R0, UR7, R7, 0x1, P0 ;  /* 0x0000000700037c11 */ /* 0x000fe400080f0c07 */
[----:B------:R-:W-:Y:S02]  /*2310*/  ISETP.GT.U32.AND P0, PT, R6, 0xf, PT ;  /* 0x0000000f0600780c */ /* 0x000fe40003f04070 */
[----:B------:R-:W-:Y:S01]  /*2320*/  PRMT R0, R4, 0x7632, R0 ;  /* 0x0000763204007816 */ /* 0x000fe20000000000 */
[----:B------:R1:W-:Y:S04]  /*2330*/  STG.E.U16 desc[UR36][R2.64], R4 ;  /* 0x0000000402007986 */ /* 0x0003e8000c101524 */
[----:B------:R1:W-:Y:S06]  /*2340*/  STG.E.U16 desc[UR36][R2.64+0x40], R0 ;  /* 0x0000400002007986 */ /* 0x0003ec000c101524 */
[----:B------:R-:W-:Y:S05]  /*2350*/  @P0 EXIT ;  /* 0x000000000000094d */ /* 0x000fea0003800000 */
[----:B------:R-:W-:-:S05]  /*2360*/  F2FP.BF16.F32.PACK_AB R5, RZ, R5 ;  /* 0x00000005ff05723e */ /* 0x000fca00000010ff */
[----:B------:R-:W-:Y:S01]  /*2370*/  STG.E.U16 desc[UR36][R2.64+0x80], R5 ;  /* 0x0000800502007986 */ /* 0x000fe2000c101524 */
[----:B------:R-:W-:Y:S05]  /*2380*/  EXIT ;  /* 0x000000000000794d */ /* 0x000fea0003800000 */
.L_x_2098:
[----:B------:R-:W-:Y:S01]  /*2390*/  MOV R12, 0x10 ;  /* 0x00000010000c7802 */ /* 0x000fe20000000f00 */
[----:B------:R-:W-:Y:S01]  /*23a0*/  IMAD.MOV.U32 R11, RZ, RZ, 0x1f ;  /* 0x0000001fff0b7424 */ /* 0x000fe200078e00ff */
[----:B------:R-:W-:-:S07]  /*23b0*/  MOV R15, 0xffffffff ;  /* 0xffffffff000f7802 */ /* 0x000fce0000000f00 */
[----:B------:R-:W-:Y:S05]  /*23c0*/  WARPSYNC.COLLECTIVE R15, `(.L_x_2129) ;  /* 0x000000000f087348 */ /* 0x000fea0003c00000 */
[----:B------:R0:W1:Y:S02]  /*23d0*/  SHFL.BFLY P6, R14, R13, R12, R11 ;  /* 0x0c00000c0d0e7389 */ /* 0x00006400000c000b */
[----:B01----:R-:W-:Y:S05]  /*23e0*/  ENDCOLLECTIVE ;  /* 0x000000000000791b */ /* 0x003fea0003800000 */
.L_x_2129:
[----:B------:R-:W-:Y:S01]  /*23f0*/  HFMA2 R12, -RZ, RZ, 0, 4.76837158203125e-07 ;  /* 0x00000008ff0c7431 */ /* 0x000fe200000001ff */
[----:B------:R-:W-:-:S04]  /*2400*/  FMNMX.FTZ R0, R14, -3.40282346638528859812e+38, !PT ;  /* 0xff7fffff0e007809 */ /* 0x000fc80007810000 */
[----:B------:R-:W-:-:S07]  /*2410*/  MOV R13, R0 ;  /* 0x00000000000d7202 */ /* 0x000fce0000000f00 */
[----:B------:R-:W-:Y:S05]  /*2420*/  WARPSYNC.COLLECTIVE R15, `(.L_x_2130) ;  /* 0x000000000f087348 */ /* 0x000fea0003c00000 */
[----:B------:R0:W1:Y:S02]  /*2430*/  SHFL.BFLY P6, R14, R13, R12, R11 ;  /* 0x0c00000c0d0e7389 */ /* 0x00006400000c000b */
[----:B01----:R-:W-:Y:S05]  /*2440*/  ENDCOLLECTIVE ;  /* 0x000000000000791b */ /* 0x003fea0003800000 */
.L_x_2130:
[----:B------:R-:W-:Y:S01]  /*2450*/  HFMA2 R12, -RZ, RZ, 0, 2.384185791015625e-07 ;  /* 0x00000004ff0c7431 */ /* 0x000fe200000001ff */
[----:B------:R-:W-:-:S04]  /*2460*/  FMNMX.FTZ R2, R0, R14, !PT ;  /* 0x0000000e00027209 */ /* 0x000fc80007810000 */
[----:B------:R-:W-:-:S07]  /*2470*/  MOV R13, R2 ;  /* 0x00000002000d7202 */ /* 0x000fce0000000f00 */
[----:B------:R-:W-:Y:S05]  /*2480*/  WARPSYNC.COLLECTIVE R15, `(.L_x_2131) ;  /* 0x000000000f087348 */ /* 0x000fea0003c00000 */
[----:B------:R0:W1:Y:S02]  /*2490*/  SHFL.BFLY P6, R14, R13, R12, R11 ;  /* 0x0c00000c0d0e7389 */ /* 0x00006400000c000b */
[----:B01----:R-:W-:Y:S05]  /*24a0*/  ENDCOLLECTIVE ;  /* 0x000000000000791b */ /* 0x003fea0003800000 */
.L_x_2131:
[----:B------:R-:W-:Y:S05]  /*24b0*/  BRA `(.L_x_2132) ;  /* 0xffffffdc00d87947 */ /* 0x000fea000383ffff */
.L_x_2133:
        /* <DEDUP_REMOVED lines=12> */
.L_x_27199:


//--------------------- .text._ZN4vllm25paged_attention_v2_kernelI13__nv_bfloat16hLi64ELi8ELi128ELNS_18Fp8KVCacheDataTypeE2ELb0ELi512EEEvPfS3_PT_PKS4_PKT0_SA_ifPKiSC_iPKfiiiSE_SE_iiiii --------------------------
	.section	.text._ZN4vllm25paged_attention_v2_kernelI13__nv_bfloat16hLi64ELi8ELi128ELNS_18Fp8KVCacheDataTypeE2ELb0ELi512EEEvPfS3_PT_PKS4_PKT0_SA_ifPKiSC_iPKfiiiSE_SE_iiiii,"ax",@progbits
	.align	128
        .global         _ZN4vllm25paged_attention_v2_kernelI13__nv_bfloat16hLi64ELi8ELi128ELNS_18Fp8KVCacheDataTypeE2ELb0ELi512EEEvPfS3_PT_PKS4_PKT0_SA_ifPKiSC_iPKfiiiSE_SE_iiiii
        .type           _ZN4vllm25paged_attention_v2_kernelI13__nv_bfloat16hLi64ELi8ELi128ELNS_18Fp8KVCacheDataTypeE2ELb0ELi512EEEvPfS3_PT_PKS4_PKT0_SA_ifPKiSC_iPKfiiiSE_SE_iiiii,@function
        .size           _ZN4vllm25paged_attention_v2_kernelI13__nv_bfloat16hLi64ELi8ELi128ELNS_18Fp8KVCacheDataTypeE2ELb0ELi512EEEvPfS3_PT_PKS4_PKT0_SA_ifPKiSC_iPKfiiiSE_SE_iiiii,(.L_x_27200 - _ZN4vllm25paged_attention_v2_kernelI13__nv_bfloat16hLi64ELi8ELi128ELNS_18Fp8KVCacheDataTypeE2ELb0ELi512EEEvPfS3_PT_PKS4_PKT0_SA_ifPKiSC_iPKfiiiSE_SE_iiiii)
        .other          _ZN4vllm25paged_attention_v2_kernelI13__nv_bfloat16hLi64ELi8ELi128ELNS_18Fp8KVCacheDataTypeE2ELb0ELi512EEEvPfS3_PT_PKS4_PKT0_SA_ifPKiSC_iPKfiiiSE_SE_iiiii,@"STO_CUDA_ENTRY STV_DEFAULT"
_ZN4vllm25paged_attention_v2_kernelI13__nv_bfloat16hLi64ELi8ELi128ELNS_18Fp8KVCacheDataTypeE2ELb0ELi512EEEvPfS3_PT_PKS4_PKT0_SA_ifPKiSC_iPKfiiiSE_SE_iiiii:
.text._ZN4vllm25paged_attention_v2_kernelI13__nv_bfloat16hLi64ELi8ELi128ELNS_18Fp8KVCacheDataTypeE2ELb0ELi512EEEvPfS3_PT_PKS4_PKT0_SA_ifPKiSC_iPKfiiiSE_SE_iiiii:
        /* <DEDUP_REMOVED lines=52> */
.L_x_2135:
[----:B------:R-:W-:Y:S05]  /*0340*/  BSYNC.RECONVERGENT B6 ;  /* 0x0000000000067941 */ /* 0x000fea0003800200 */
.L_x_2134:
        /* <DEDUP_REMOVED lines=13> */
.L_x_2162:
        /* <DEDUP_REMOVED lines=9> */
[C---:B------:R-:W-:Y:S01]  /*04b0*/  ISETP.GT.U32.AND P2, PT, R6.reuse, 0x3, PT ;  /* 0x000000030600780c */ /* 0x040fe20003f44070 */
[----:B------:R-:W-:Y:S01]  /*04c0*/  IMAD.MOV.U32 R10, RZ, RZ, -0x800001 ;  /* 0xff7fffffff0a7424 */ /* 0x000fe200078e00ff */
[----:B------:R-:W-:Y:S02]  /*04d0*/  LEA R8, R6, R8, 0x2 ;  /* 0x0000000806087211 */ /* 0x000fe400078e10ff */
        /* <DEDUP_REMOVED lines=28> */
.L_x_2141:
        /* <DEDUP_REMOVED lines=11> */
.L_x_2140:
[----:B------:R-:W-:Y:S05]  /*0750*/  BSYNC.RECONVERGENT B1 ;  /* 0x0000000000017941 */ /* 0x000fea0003800200 */
.L_x_2139:
        /* <DEDUP_REMOVED lines=13> */
.L_x_2144:
        /* <DEDUP_REMOVED lines=100> */
.L_x_2143:
[----:B------:R-:W-:Y:S05]  /*0e70*/  BSYNC.RECONVERGENT B1 ;  /* 0x0000000000017941 */ /* 0x000fea0003800200 */
.L_x_2142:
        /* <DEDUP_REMOVED lines=55> */
.L_x_2146:
[----:B------:R-:W-:Y:S05]  /*11f0*/  BSYNC.RECONVERGENT B1 ;  /* 0x0000000000017941 */ /* 0x000fea0003800200 */
.L_x_2145:
        /* <DEDUP_REMOVED lines=26> */
.L_x_2138:
[----:B------:R-:W-:Y:S05]  /*13a0*/  BSYNC.RECONVERGENT B0 ;  /* 0x0000000000007941 */ /* 0x000fea0003800200 */
.L_x_2137:
        /* <DEDUP_REMOVED lines=40> */
.L_x_2151:
[----:B------:R-:W1:Y:S01]  /*1630*/  LDS R13, [R4] ;  /* 0x00000000040d7984 */ /* 0x000e620000000800 */
[----:B------:R-:W-:-:S04]  /*1640*/  IADD3 R11, PT, PT, R11, 0x1, RZ ;  /* 0x000000010b0b7810 */ /* 0x000fc80007ffe0ff */
[----:B------:R-:W-:Y:S01]  /*1650*/  ISETP.NE.AND P0, PT, R11, RZ, PT ;  /* 0x000000ff0b00720c */ /* 0x000fe20003f05270 */
[----:B-1----:R-:W-:-:S05]  /*1660*/  FMUL.FTZ R13, R13, R2 ;  /* 0x000000020d0d7220 */ /* 0x002fca0000410000 */
[----:B------:R1:W-:Y:S02]  /*1670*/  STS [R4], R13 ;  /* 0x0000000d04007388 */ /* 0x0003e40000000800 */
[----:B-1----:R-:W-:-:S05]  /*1680*/  IADD3 R4, PT, PT, R4, 0x200, RZ ;  /* 0x0000020004047810 */ /* 0x002fca0007ffe0ff */
[----:B------:R-:W-:Y:S05]  /*1690*/  @P0 BRA `(.L_x_2151) ;  /* 0xfffffffc00e40947 */ /* 0x000fea000383ffff */
.L_x_2150:
[----:B------:R-:W-:Y:S05]  /*16a0*/  BSYNC.RECONVERGENT B1 ;  /* 0x0000000000017941 */ /* 0x000fea0003800200 */
.L_x_2149:
        /* <DEDUP_REMOVED lines=13> */
.L_x_2154:
        /* <DEDUP_REMOVED lines=52> */
.L_x_2153:
[----:B------:R-:W-:Y:S05]  /*1ac0*/  BSYNC.RECONVERGENT B1 ;  /* 0x0000000000017941 */ /* 0x000fea0003800200 */
.L_x_2152:
        /* <DEDUP_REMOVED lines=31> */
.L_x_2156:
[----:B------:R-:W-:Y:S05]  /*1cc0*/  BSYNC.RECONVERGENT B1 ;  /* 0x0000000000017941 */ /* 0x000fea0003800200 */
.L_x_2155:
        /* <DEDUP_REMOVED lines=14> */
.L_x_2148:
[----:B------:R-:W-:Y:S05]  /*1db0*/  BSYNC.RECONVERGENT B0 ;  /* 0x0000000000007941 */ /* 0x000fea0003800200 */
.L_x_2147:
[C---:B-1----:R-:W-:Y:S01]  /*1dc0*/  LOP3.LUT R2, R3.reuse, 0x3c0, RZ, 0xc0, !PT ;  /* 0x000003c003027812 */ /* 0x042fe200078ec0ff */
[----:B------:R-:W-:Y:S01]  /*1dd0*/  BAR.SYNC.DEFER_BLOCKING 0x0 ;  /* 0x0000000000007b1d */ /* 0x000fe20000010000 */
[C---:B------:R-:W-:Y:S02]  /*1de0*/  ISETP.GT.U32.AND P2, PT, R3.reuse, 0x3f, PT ;  /* 0x0000003f0300780c */ /* 0x040fe40003f44070 */
[----:B------:R-:W-:Y:S02]  /*1df0*/  ISETP.NE.AND P1, PT, R2, 0x40, PT ;  /* 0x000000400200780c */ /* 0x000fe40003f25270 */
[----:B------:R-:W-:Y:S01]  /*1e00*/  ISETP.NE.AND P0, PT, R3, RZ, PT ;  /* 0x000000ff0300720c */ /* 0x000fe20003f05270 */
[----:B------:R-:W-:Y:S01]  /*1e10*/  BSSY.RECONVERGENT B0, `(.L_x_2157) ;  /* 0x0000019000007945 */ /* 0x000fe20003800200 */
[----:B------:R-:W-:-:S07]  /*1e20*/  LEA R2, R5, R6, 0x6 ;  /* 0x0000000605027211 */ /* 0x000fce00078e30ff */
[C---:B------:R-:W-:Y:S02]  /*1e30*/  @!P2 IADD3 R5, PT, PT, R7.reuse, 0x20, RZ ;  /* 0x000000200705a810 */ /* 0x040fe40007ffe0ff */
[----:B--2---:R-:W-:Y:S02]  /*1e40*/  @!P1 IADD3 R11, PT, PT, R7, 0x20, RZ ;  /* 0x00000020070b9810 */ /* 0x004fe40007ffe0ff */
[C---:B------:R-:W-:Y:S02]  /*1e50*/  @!P2 LEA R15, R0.reuse, R5, 0x18 ;  /* 0x00000005000fa211 */ /* 0x040fe400078ec0ff */
[----:B------:R-:W-:-:S05]  /*1e60*/  @!P1 LEA R11, R0, R11, 0x18 ;  /* 0x0000000b000b9211 */ /* 0x000fca00078ec0ff */
[----:B------:R-:W-:Y:S01]  /*1e70*/  @!P1 IMAD R8, R2, 0x4, R11 ;  /* 0x0000000402089824 */ /* 0x000fe200078e020b */
        /* <DEDUP_REMOVED lines=18> */
.L_x_2158:
[----:B------:R-:W-:Y:S05]  /*1fa0*/  BSYNC.RECONVERGENT B0 ;  /* 0x0000000000007941 */ /* 0x000fea0003800200 */
.L_x_2157:
[----:B------:R-:W-:Y:S01]  /*1fb0*/  BAR.SYNC.DEFER_BLOCKING 0x0 ;  /* 0x0000000000007b1d */ /* 0x000fe20000010000 */
[----:B------:R-:W-:Y:S01]  /*1fc0*/  @!P2 IMAD R15, R2, 0x4, R15 ;  /* 0x00000004020fa824 */ /* 0x000fe200078e020f */
[----:B-1----:R-:W-:-:S04]  /*1fd0*/  LOP3.LUT R4, R3, 0x3e0, RZ, 0xc0, !PT ;  /* 0x000003e003047812 */ /* 0x002fc800078ec0ff */
[----:B------:R-:W-:Y:S01]  /*1fe0*/  ISETP.NE.AND P0, PT, R4, 0x20, PT ;  /* 0x000000200400780c */ /* 0x000fe20003f05270 */
[----:B------:R-:W-:-:S12]  /*1ff0*/  HFMA2 R4, -RZ, RZ, 0, 0 ;  /* 0x00000000ff047431 */ /* 0x000fd800000001ff */
[----:B------:R-:W-:-:S04]  /*2000*/  @!P0 IADD3 R11, PT, PT, R7, 0x20, RZ ;  /* 0x00000020070b8810 */ /* 0x000fc80007ffe0ff */
[----:B------:R-:W-:Y:S01]  /*2010*/  @!P0 LEA R11, R0, R11, 0x18 ;  /* 0x0000000b000b8211 */ /* 0x000fe200078ec0ff */
[----:B------:R-:W-:Y:S04]  /*2020*/  @!P1 STS [R8+-0x200], RZ ;  /* 0xfffe00ff08009388 */ /* 0x000fe80000000800 */
[----:B------:R-:W-:Y:S01]  /*2030*/  @!P1 STS [R8+-0x180], RZ ;  /* 0xfffe80ff08009388 */ /* 0x000fe20000000800 */
[----:B------:R-:W-:Y:S01]  /*2040*/  BAR.SYNC.DEFER_BLOCKING 0x0 ;  /* 0x0000000000007b1d */ /* 0x000fe20000010000 */
[----:B------:R-:W-:Y:S02]  /*2050*/  ISETP.GT.U32.AND P1, PT, R3, 0x1f, PT ;  /* 0x0000001f0300780c */ /* 0x000fe40003f24070 */
[----:B------:R-:W-:-:S11]  /*2060*/  MOV R3, RZ ;  /* 0x000000ff00037202 */ /* 0x000fd60000000f00 */
[----:B------:R-:W-:-:S04]  /*2070*/  @!P1 IADD3 R7, PT, PT, R7, 0x20, RZ ;  /* 0x0000002007079810 */ /* 0x000fc80007ffe0ff */
[----:B------:R-:W-:Y:S01]  /*2080*/  @!P1 LEA R7, R0, R7, 0x18 ;  /* 0x0000000700079211 */ /* 0x000fe200078ec0ff */
[----:B------:R-:W-:-:S03]  /*2090*/  @!P0 IMAD R0, R6, 0x4, R11 ;  /* 0x0000000406008824 */ /* 0x000fc600078e020b */
[----:B------:R-:W-:Y:S01]  /*20a0*/  @!P1 LEA R7, R2, R7, 0x2 ;  /* 0x0000000702079211 */ /* 0x000fe200078e10ff */
[----:B------:R-:W1:Y:S04]  /*20b0*/  @!P2 LDS R5, [R15] ;  /* 0x000000000f05a984 */ /* 0x000e680000000800 */
[----:B0-----:R-:W0:Y:S01]  /*20c0*/  @!P2 LDS R9, [R15+0x80] ;  /* 0x000080000f09a984 */ /* 0x001e220000000800 */
[----:B-1----:R-:W-:Y:S01]  /*20d0*/  @!P2 FADD.FTZ R4, RZ, R5 ;  /* 0x00000005ff04a221 */ /* 0x002fe20000010000 */
[----:B------:R-:W-:Y:S01]  /*20e0*/  BAR.SYNC.DEFER_BLOCKING 0x0 ;  /* 0x0000000000007b1d */ /* 0x000fe20000010000 */
[----:B0-----:R-:W-:-:S05]  /*20f0*/  @!P2 FADD.FTZ R3, RZ, R9 ;  /* 0x00000009ff03a221 */ /* 0x001fca0000010000 */
[----:B------:R0:W-:Y:S04]  /*2100*/  @!P0 STS [R0], R4 ;  /* 0x0000000400008388 */ /* 0x0001e80000000800 */
[----:B------:R0:W-:Y:S01]  /*2110*/  @!P0 STS [R0+0x80], R3 ;  /* 0x0000800300008388 */ /* 0x0001e20000000800 */
[----:B------:R-:W-:Y:S06]  /*2120*/  BAR.SYNC.DEFER_BLOCKING 0x0 ;  /* 0x0000000000007b1d */ /* 0x000fec0000010000 */
[----:B------:R0:W1:Y:S04]  /*2130*/  @!P1 LDS R5, [R7] ;  /* 0x0000000007059984 */ /* 0x0000680000000800 */
[----:B------:R0:W2:Y:S01]  /*2140*/  @!P1 LDS R2, [R7+0x80] ;  /* 0x0000800007029984 */ /* 0x0000a20000000800 */
[----:B------:R-:W-:Y:S06]  /*2150*/  BAR.SYNC.DEFER_BLOCKING 0x0 ;  /* 0x0000000000007b1d */ /* 0x000fec0000010000 */
[----:B------:R-:W-:Y:S05]  /*2160*/  @P1 EXIT ;  /* 0x000000000000194d */ /* 0x000fea0003800000 */
[----:B------:R-:W-:Y:S01]  /*2170*/  UIMAD UR4, UR40, UR44, UR43 ;  /* 0x0000002c280472a4 */ /* 0x000fe2000f8e022b */
[----:B01----:R-:W-:Y:S01]  /*2180*/  @!P1 FADD.FTZ R4, R4, R5 ;  /* 0x0000000504049221 */ /* 0x003fe20000010000 */
[----:B------:R-:W0:Y:S01]  /*2190*/  LDCU.64 UR6, c[0x0][0x390] ;  /* 0x00007200ff0677ac */ /* 0x000e220008000a00 */
[----:B--2---:R-:W-:Y:S01]  /*21a0*/  @!P1 FADD.FTZ R3, R3, R2 ;  /* 0x0000000203039221 */ /* 0x004fe20000010000 */
[----:B------:R-:W-:Y:S02]  /*21b0*/  USHF.L.U32 UR5, UR41, 0x6, URZ ;  /* 0x0000000629057899 */ /* 0x000fe400080006ff */
[----:B------:R-:W-:Y:S02]  /*21c0*/  UIMAD UR4, UR4, UR42, URZ ;  /* 0x0000002a040472a4 */ /* 0x000fe4000f8e02ff */
[----:B------:R-:W-:Y:S02]  /*21d0*/  F2FP.BF16.F32.PACK_AB R4, R3, R4 ;  /* 0x000000040304723e */ /* 0x000fe400000010ff */
[----:B------:R-:W-:Y:S01]  /*21e0*/  USHF.L.U32 UR4, UR4, 0x6, URZ ;  /* 0x0000000604047899 */ /* 0x000fe200080006ff */
[----:B------:R-:W-:-:S02]  /*21f0*/  MOV R7, UR5 ;  /* 0x0000000500077c02 */ /* 0x000fc40008000f00 */
[----:B------:R-:W-:-:S03]  /*2200*/  PRMT R0, R4, 0x7632, R0 ;  /* 0x0000763204007816 */ /* 0x000fc60000000000 */
[----:B------:R-:W-:-:S04]  /*2210*/  IADD3 R6, P0, P2, R6, UR4, R7 ;  /* 0x0000000406067c10 */ /* 0x000fc8000fa1e007 */
[----:B------:R-:W-:Y:S02]  /*2220*/  IADD3.X R5, PT, PT, RZ, RZ, RZ, P0, P2 ;  /* 0x000000ffff057210 */ /* 0x000fe400007e44ff */
[----:B0-----:R-:W-:-:S04]  /*2230*/  LEA R2, P0, R6, UR6, 0x1 ;  /* 0x0000000606027c11 */ /* 0x001fc8000f8008ff */
[----:B------:R-:W-:-:S05]  /*2240*/  LEA.HI.X R3, R6, UR7, R5, 0x1, P0 ;  /* 0x0000000706037c11 */ /* 0x000fca00080f0c05 */
[----:B------:R-:W-:Y:S04]  /*2250*/  STG.E.U16 desc[UR36][R2.64], R4 ;  /* 0x0000000402007986 */ /* 0x000fe8000c101524 */
[----:B------:R-:W-:Y:S01]  /*2260*/  STG.E.U16 desc[UR36][R2.64+0x40], R0 ;  /* 0x0000400002007986 */ /* 0x000fe2000c101524 */
[----:B------:R-:W-:Y:S05]  /*2270*/  EXIT ;  /* 0x000000000000794d */ /* 0x000fea0003800000 */
.L_x_2136:
[----:B------:R-:W-:Y:S01]  /*2280*/  HFMA2 R12, -RZ, RZ, 0, 9.5367431640625e-07 ;  /* 0x00000010ff0c7431 */ /* 0x000fe200000001ff */
[----:B------:R-:W-:Y:S01]  /*2290*/  MOV R11, 0x1f ;  /* 0x0000001f000b7802 */ /* 0x000fe20000000f00 */
[----:B------:R-:W-:-:S07]  /*22a0*/  IMAD.MOV.U32 R15, RZ, RZ, -0x1 ;  /* 0xffffffffff0f7424 */ /* 0x000fce00078e00ff */
[----:B------:R-:W-:Y:S05]  /*22b0*/  WARPSYNC.COLLECTIVE R15, `(.L_x_2159) ;  /* 0x000000000f087348 */ /* 0x000fea0003c00000 */
[----:B------:R0:W1:Y:S02]  /*22c0*/  SHFL.BFLY P6, R14, R13, R12, R11 ;  /* 0x0c00000c0d0e7389 */ /* 0x00006400000c000b */
[----:B01----:R-:W-:Y:S05]  /*22d0*/  ENDCOLLECTIVE ;  /* 0x000000000000791b */ /* 0x003fea0003800000 */
.L_x_2159:
[----:B------:R-:W-:Y:S01]  /*22e0*/  HFMA2 R12, -RZ, RZ, 0, 4.76837158203125e-07 ;  /* 0x00000008ff0c7431 */ /* 0x000fe200000001ff */
[----:B------:R-:W-:-:S04]  /*22f0*/  FMNMX.FTZ R0, R14, -3.40282346638528859812e+38, !PT ;  /* 0xff7fffff0e007809 */ /* 0x000fc80007810000 */
[----:B------:R-:W-:-:S07]  /*2300*/  MOV R13, R0 ;  /* 0x00000000000d7202 */ /* 0x000fce0000000f00 */
[----:B------:R-:W-:Y:S05]  /*2310*/  WARPSYNC.COLLECTIVE R15, `(.L_x_2160) ;  /* 0x000000000f087348 */ /* 0x000fea0003c00000 */
[----:B------:R0:W1:Y:S02]  /*2320*/  SHFL.BFLY P6, R14, R13, R12, R11 ;  /* 0x0c00000c0d0e7389 */ /* 0x00006400000c000b */
[----:B01----:R-:W-:Y:S05]  /*2330*/  ENDCOLLECTIVE ;  /* 0x000000000000791b */ /* 0x003fea0003800000 */
.L_x_2160:
[----:B------:R-:W-:Y:S01]  /*2340*/  HFMA2 R12, -RZ, RZ, 0, 2.384185791015625e-07 ;  /* 0x00000004ff0c7431 */ /* 0x000fe200000001ff */
[----:B------:R-:W-:-:S04]  /*2350*/  FMNMX.FTZ R2, R0, R14, !PT ;  /* 0x0000000e00027209 */ /* 0x000fc80007810000 */
[----:B------:R-:W-:-:S07]  /*2360*/  MOV R13, R2 ;  /* 0x00000002000d7202 */ /* 0x000fce0000000f00 */
[----:B------:R-:W-:Y:S05]  /*2370*/  WARPSYNC.COLLECTIVE R15, `(.L_x_2161) ;  /* 0x000000000f087348 */ /* 0x000fea0003c00000 */
[----:B------:R0:W1:Y:S02]  /*2380*/  SHFL.BFLY P6, R14, R13, R12, R11 ;  /* 0x0c00000c0d0e7389 */ /* 0x00006400000c000b */
[----:B01----:R-:W-:Y:S05]  /*2390*/  ENDCOLLECTIVE ;  /* 0x000000000000791b */ /* 0x003fea0003800000 */
.L_x_2161:
[----:B------:R-:W-:Y:S05]  /*23a0*/  BRA `(.L_x_2162) ;  /* 0xffffffe0001c7947 */ /* 0x000fea000383ffff */
.L_x_2163:
        /* <DEDUP_REMOVED lines=13> */
.L_x_27200:


//--------------------- .text._ZN4vllm25paged_attention_v2_kernelI13__nv_bfloat16hLi32ELi8ELi128ELNS_18Fp8KVCacheDataTypeE2ELb0ELi512EEEvPfS3_PT_PKS4_PKT0_SA_ifPKiSC_iPKfiiiSE_SE_iiiii --------------------------
	.section	.text._ZN4vllm25paged_attention_v2_kernelI13__nv_bfloat16hLi32ELi8ELi128ELNS_18Fp8KVCacheDataTypeE2ELb0ELi512EEEvPfS3_PT_PKS4_PKT0_SA_ifPKiSC_iPKfiiiSE_SE_iiiii,"ax",@progbits
	.align	128
        .global         _ZN4vllm25paged_attention_v2_kernelI13__nv_bfloat16hLi32ELi8ELi128ELNS_18Fp8KVCacheDataTypeE2ELb0ELi512EEEvPfS3_PT_PKS4_PKT0_SA_ifPKiSC_iPKfiiiSE_SE_iiiii
        .type           _ZN4vllm25paged_attention_v2_kernelI13__nv_bfloat16hLi32ELi8ELi128ELNS_18Fp8KVCacheDataTypeE2ELb0ELi512EEEvPfS3_PT_PKS4_PKT0_SA_ifPKiSC_iPKfiiiSE_SE_iiiii,@function
        .size           _ZN4vllm25paged_attention_v2_kernelI13__nv_bfloat16hLi32ELi8ELi128ELNS_18Fp8KVCacheDataTypeE2ELb0ELi512EEEvPfS3_PT_PKS4_PKT0_SA_ifPKiSC_iPKfiiiSE_SE_iiiii,(.L_x_27201 - _ZN4vllm25paged_attention_v2_kernelI13__nv_bfloat16hLi32ELi8ELi128ELNS_18Fp8KVCacheDataTypeE2ELb0ELi512EEEvPfS3_PT_PKS4_PKT0_SA_ifPKiSC_iPKfiiiSE_SE_iiiii)
        .other          _ZN4vllm25paged_attention_v2_kernelI13__nv_bfloat16hLi32ELi8ELi128ELNS_18Fp8KVCacheDataTypeE2ELb0ELi512EEEvPfS3_PT_PKS4_PKT0_SA_ifPKiSC_iPKfiiiSE_SE_iiiii,@"STO_CUDA_ENTRY STV_DEFAULT"
_ZN4vllm25paged_attention_v2_kernelI13__nv_bfloat16hLi32ELi8ELi128ELNS_18Fp8KVCacheDataTypeE2ELb0ELi512EEEvPfS3_PT_PKS4_PKT0_SA_ifPKiSC_iPKfiiiSE_SE_iiiii:
.text._ZN4vllm25paged_attention_v2_kernelI13__nv_bfloat16hLi32ELi8ELi128ELNS_18Fp8KVCacheDataTypeE2ELb0ELi512EEEvPfS3_PT_PKS4_PKT0_SA_ifPKiSC_iPKfiiiSE_SE_iiiii:
        /* <DEDUP_REMOVED lines=52> */
.L_x_2165:
[----:B------:R-:W-:Y:S05]  /*0340*/  BSYNC.RECONVERGENT B6 ;  /* 0x0000000000067941 */ /* 0x000fea0003800200 */
.L_x_2164:
        /* <DEDUP_REMOVED lines=13> */
.L_x_2192:
        /* <DEDUP_REMOVED lines=11> */
[----:B-1----:R-:W-:Y:S02]  /*04d0*/  MOV R9, 0xff7fffff ;  /* 0xff7fffff00097802 */ /* 0x002fe40000000f00 */
[----:B------:R-:W-:Y:S01]  /*04e0*/  LEA R8, R5, R8, 0x2 ;  /* 0x0000000805087211 */ /* 0x000fe200078e10ff */
        /* <DEDUP_REMOVED lines=11> */
[----:B------:R-:W-:Y:S02]  /*05a0*/  MOV R14, RZ ;  /* 0x000000ff000e7202 */ /* 0x000fe40000000f00 */
[----:B------:R-:W-:Y:S01]  /*05b0*/  MOV R12, R3 ;  /* 0x00000003000c7202 */ /* 0x000fe20000000f00 */
[----:B------:R-:W-:-:S05]  /*05c0*/  VIADD R9, R9, UR38 ;  /* 0x0000002609097c36 */ /* 0x000fca0008000000 */
[----:B------:R-:W-:Y:S02]  /*05d0*/  LOP3.LUT R10, R9, 0x180, RZ, 0xc0, !PT ;  /* 0x00000180090a7812 */ /* 0x000fe400078ec0ff */
[----:B------:R-:W-:Y:S02]  /*05e0*/  IADD3 R11, PT, PT, -R4, R9, RZ ;  /* 0x00000009040b7210 */ /* 0x000fe40007ffe1ff */
[----:B------:R-:W-:Y:S02]  /*05f0*/  ISETP.NE.AND P4, PT, R10, 0x180, PT ;  /* 0x000001800a00780c */ /* 0x000fe40003f85270 */
[----:B------:R-:W-:-:S11]  /*0600*/  ISETP.GE.U32.AND P0, PT, R11, 0x180, PT ;  /* 0x000001800b00780c */ /* 0x000fd60003f06070 */
        /* <DEDUP_REMOVED lines=9> */
.L_x_2171:
        /* <DEDUP_REMOVED lines=11> */
.L_x_2170:
[----:B------:R-:W-:Y:S05]  /*0750*/  BSYNC.RECONVERGENT B1 ;  /* 0x0000000000017941 */ /* 0x000fea0003800200 */
.L_x_2169:
        /* <DEDUP_REMOVED lines=13> */
.L_x_2174:
        /* <DEDUP_REMOVED lines=100> */
.L_x_2173:
[----:B------:R-:W-:Y:S05]  /*0e70*/  BSYNC.RECONVERGENT B1 ;  /* 0x0000000000017941 */ /* 0x000fea0003800200 */
.L_x_2172:
        /* <DEDUP_REMOVED lines=55> */
.L_x_2176:
[----:B------:R-:W-:Y:S05]  /*11f0*/  BSYNC.RECONVERGENT B1 ;  /* 0x0000000000017941 */ /* 0x000fea0003800200 */
.L_x_2175:
        /* <DEDUP_REMOVED lines=26> */
.L_x_2168:
[----:B------:R-:W-:Y:S05]  /*13a0*/  BSYNC.RECONVERGENT B0 ;  /* 0x0000000000007941 */ /* 0x000fea0003800200 */
.L_x_2167:
        /* <DEDUP_REMOVED lines=22> */
[----:B------:R-:W-:-:S04]  /*1510*/  IADD3 R11, PT, PT, R6, UR38, RZ ;  /* 0x00000026060b7c10 */ /* 0x000fc8000fffe0ff */
[----:B------:R-:W-:Y:S02]  /*1520*/  LOP3.LUT R8, R11, 0x180, RZ, 0xc0, !PT ;  /* 0x000001800b087812 */ /* 0x000fe400078ec0ff */
[----:B------:R-:W-:Y:S01]  /*1530*/  IADD3 R6, PT, PT, -R4, R11, RZ ;  /* 0x0000000b04067210 */ /* 0x000fe20007ffe1ff */
[----:B-1----:R-:W-:Y:S01]  /*1540*/  FADD.FTZ R4, R9, 9.9999999747524270788e-07 ;  /* 0x358637bd09047421 */ /* 0x002fe20000010000 */
[----:B------:R-:W-:Y:S01]  /*1550*/  ISETP.NE.AND P0, PT, R8, 0x180, PT ;  /* 0x000001800800780c */ /* 0x000fe20003f05270 */
[----:B------:R-:W-:Y:S01]  /*1560*/  IMAD.MOV.U32 R8, RZ, RZ, R3 ;  /* 0x000000ffff087224 */ /* 0x000fe200078e0003 */
[----:B------:R-:W-:Y:S02]  /*1570*/  ISETP.GE.U32.AND P1, PT, R6, 0x180, PT ;  /* 0x000001800600780c */ /* 0x000fe40003f26070 */
[----:B------:R-:W-:Y:S01]  /*1580*/  LEA.HI R11, R11, 0x1, RZ, 0x19 ;  /* 0x000000010b0b7811 */ /* 0x000fe200078fc8ff */
[----:B------:R-:W1:Y:S08]  /*1590*/  MUFU.RCP R4, R4 ;  /* 0x0000000400047308 */ /* 0x000e700000001000 */
[----:B------:R-:W-:Y:S05]  /*15a0*/  @!P0 BRA `(.L_x_2180) ;  /* 0x00000000003c8947 */ /* 0x000fea0003800000 */
[C---:B------:R-:W-:Y:S02]  /*15b0*/  SHF.L.U32 R6, R11.reuse, 0x7, RZ ;  /* 0x000000070b067819 */ /* 0x040fe400000006ff */
[----:B------:R-:W-:Y:S02]  /*15c0*/  IADD3 R8, PT, PT, R0, 0x20, RZ ;  /* 0x0000002000087810 */ /* 0x000fe40007ffe0ff */
[----:B------:R-:W-:Y:S02]  /*15d0*/  LOP3.LUT R6, R6, 0x180, RZ, 0xc0, !PT ;  /* 0x0000018006067812 */ /* 0x000fe400078ec0ff */
[----:B------:R-:W-:Y:S02]  /*15e0*/  LOP3.LUT R10, R11, 0x3, RZ, 0xc0, !PT ;  /* 0x000000030b0a7812 */ /* 0x000fe400078ec0ff */
[----:B------:R-:W-:Y:S02]  /*15f0*/  LEA R12, R7, R8, 0x18 ;  /* 0x00000008070c7211 */ /* 0x000fe400078ec0ff */
[----:B------:R-:W-:-:S02]  /*1600*/  IADD3 R8, PT, PT, R6, R3, RZ ;  /* 0x0000000306087210 */ /* 0x000fc40007ffe0ff */
[----:B------:R-:W-:Y:S02]  /*1610*/  IADD3 R10, PT, PT, -R10, RZ, RZ ;  /* 0x000000ff0a0a7210 */ /* 0x000fe40007ffe1ff */
[----:B------:R-:W-:-:S07]  /*1620*/  LEA R6, R3, R12, 0x2 ;  /* 0x0000000c03067211 */ /* 0x000fce00078e10ff */
.L_x_2181:
[----:B------:R-:W1:Y:S01]  /*1630*/  LDS R11, [R6] ;  /* 0x00000000060b7984 */ /* 0x000e620000000800 */
[----:B------:R-:W-:-:S05]  /*1640*/  VIADD R10, R10, 0x1 ;  /* 0x000000010a0a7836 */ /* 0x000fca0000000000 */
[----:B------:R-:W-:Y:S01]  /*1650*/  ISETP.NE.AND P0, PT, R10, RZ, PT ;  /* 0x000000ff0a00720c */ /* 0x000fe20003f05270 */
[----:B-1----:R-:W-:-:S05]  /*1660*/  FMUL.FTZ R11, R11, R4 ;  /* 0x000000040b0b7220 */ /* 0x002fca0000410000 */
[----:B------:R1:W-:Y:S02]  /*1670*/  STS [R6], R11 ;  /* 0x0000000b06007388 */ /* 0x0003e40000000800 */
[----:B-1----:R-:W-:-:S05]  /*1680*/  IADD3 R6, PT, PT, R6, 0x200, RZ ;  /* 0x0000020006067810 */ /* 0x002fca0007ffe0ff */
[----:B------:R-:W-:Y:S05]  /*1690*/  @P0 BRA `(.L_x_2181) ;  /* 0xfffffffc00e40947 */ /* 0x000fea000383ffff */
.L_x_2180:
[----:B------:R-:W-:Y:S05]  /*16a0*/  BSYNC.RECONVERGENT B1 ;  /* 0x0000000000017941 */ /* 0x000fea0003800200 */
.L_x_2179:
        /* <DEDUP_REMOVED lines=13> */
.L_x_2184:
        /* <DEDUP_REMOVED lines=52> */
.L_x_2183:
[----:B------:R-:W-:Y:S05]  /*1ac0*/  BSYNC.RECONVERGENT B1 ;  /* 0x0000000000017941 */ /* 0x000fea0003800200 */
.L_x_2182:
        /* <DEDUP_REMOVED lines=31> */
.L_x_2186:
[----:B------:R-:W-:Y:S05]  /*1cc0*/  BSYNC.RECONVERGENT B1 ;  /* 0x0000000000017941 */ /* 0x000fea0003800200 */
.L_x_2185:
        /* <DEDUP_REMOVED lines=14> */
.L_x_2178:
[----:B------:R-:W-:Y:S05]  /*1db0*/  BSYNC.RECONVERGENT B0 ;  /* 0x0000000000007941 */ /* 0x000fea0003800200 */
.L_x_2177:
[----:B------:R-:W-:Y:S01]  /*1dc0*/  BAR.SYNC.DEFER_BLOCKING 0x0 ;  /* 0x0000000000007b1d */ /* 0x000fe20000010000 */
[C---:B------:R-:W-:Y:S02]  /*1dd0*/  ISETP.NE.AND P0, PT, R3.reuse, RZ, PT ;  /* 0x000000ff0300720c */ /* 0x040fe40003f05270 */
[----:B-1----:R-:W-:Y:S02]  /*1de0*/  IADD3 R4, PT, PT, R0, 0x20, RZ ;  /* 0x0000002000047810 */ /* 0x002fe40007ffe0ff */
[----:B------:R-:W-:Y:S01]  /*1df0*/  LOP3.LUT R0, R3, 0x3e0, RZ, 0xc0, !PT ;  /* 0x000003e003007812 */ /* 0x000fe200078ec0ff */
[----:B------:R-:W-:Y:S01]  /*1e00*/  BSSY.RECONVERGENT B0, `(.L_x_2187) ;  /* 0x0000019000007945 */ /* 0x000fe20003800200 */
[----:B------:R-:W-:Y:S02]  /*1e10*/  LEA R8, R7, R4, 0x18 ;  /* 0x0000000407087211 */ /* 0x000fe400078ec0ff */
[----:B------:R-:W-:Y:S02]  /*1e20*/  LOP3.LUT R4, R0, 0x1f, R3, 0xf8, !PT ;  /* 0x0000001f00047812 */ /* 0x000fe400078ef803 */
[----:B--2---:R-:W-:-:S02]  /*1e30*/  LOP3.LUT R6, R3, 0x3c0, RZ, 0xc0, !PT ;  /* 0x000003c003067812 */ /* 0x004fc400078ec0ff */
[----:B------:R-:W-:Y:S01]  /*1e40*/  ISETP.GT.U32.AND P2, PT, R3, 0x3f, PT ;  /* 0x0000003f0300780c */ /* 0x000fe20003f44070 */
[----:B------:R-:W-:Y:S01]  /*1e50*/  IMAD R4, R4, 0x4, R8 ;  /* 0x0000000404047824 */ /* 0x000fe200078e0208 */
[----:B------:R-:W-:Y:S01]  /*1e60*/  ISETP.NE.AND P1, PT, R6, 0x40, PT ;  /* 0x000000400600780c */ /* 0x000fe20003f25270 */
        /* <DEDUP_REMOVED lines=18> */
.L_x_2188:
[----:B------:R-:W-:Y:S05]  /*1f90*/  BSYNC.RECONVERGENT B0 ;  /* 0x0000000000007941 */ /* 0x000fea0003800200 */
.L_x_2187:
[----:B------:R-:W-:Y:S01]  /*1fa0*/  BAR.SYNC.DEFER_BLOCKING 0x0 ;  /* 0x0000000000007b1d */ /* 0x000fe20000010000 */
[----:B------:R-:W-:Y:S01]  /*1fb0*/  ISETP.NE.AND P0, PT, R0, 0x20, PT ;  /* 0x000000200000780c */ /* 0x000fe20003f05270 */
[----:B------:R-:W-:-:S04]  /*1fc0*/  HFMA2 R0, -RZ, RZ, 0, 0 ;  /* 0x00000000ff007431 */ /* 0x000fc800000001ff */
[----:B------:R-:W-:Y:S02]  /*1fd0*/  @!P1 STS [R4+-0x100], RZ ;  /* 0xffff00ff04009388 */ /* 0x000fe40000000800 */
[----:B------:R-:W-:Y:S01]  /*1fe0*/  BAR.SYNC.DEFER_BLOCKING 0x0 ;  /* 0x0000000000007b1d */ /* 0x000fe20000010000 */
[----:B------:R-:W-:-:S05]  /*1ff0*/  ISETP.GT.U32.AND P1, PT, R3, 0x1f, PT ;  /* 0x0000001f0300780c */ /* 0x000fca0003f24070 */
[----:B------:R-:W-:Y:S01]  /*2000*/  @!P0 IMAD R3, R5, 0x4, R8 ;  /* 0x0000000405038824 */ /* 0x000fe200078e0208 */
[----:B01----:R-:W0:Y:S02]  /*2010*/  @!P2 LDS R2, [R4] ;  /* 0x000000000402a984 */ /* 0x003e240000000800 */
[----:B0-----:R-:W-:Y:S01]  /*2020*/  @!P2 FADD.FTZ R0, RZ, R2 ;  /* 0x00000002ff00a221 */ /* 0x001fe20000010000 */
[----:B------:R-:W-:Y:S06]  /*2030*/  BAR.SYNC.DEFER_BLOCKING 0x0 ;  /* 0x0000000000007b1d */ /* 0x000fec0000010000 */
[----:B------:R0:W-:Y:S02]  /*2040*/  @!P0 STS [R3], R0 ;  /* 0x0000000003008388 */ /* 0x0001e40000000800 */
[----:B------:R-:W-:Y:S06]  /*2050*/  BAR.SYNC.DEFER_BLOCKING 0x0 ;  /* 0x0000000000007b1d */ /* 0x000fec0000010000 */
[----:B------:R0:W1:Y:S02]  /*2060*/  @!P1 LDS R7, [R4] ;  /* 0x0000000004079984 */ /* 0x0000640000000800 */
[----:B------:R-:W-:Y:S06]  /*2070*/  BAR.SYNC.DEFER_BLOCKING 0x0 ;  /* 0x0000000000007b1d */ /* 0x000fec0000010000 */
[----:B------:R-:W-:Y:S05]  /*2080*/  @P1 EXIT ;  /* 0x000000000000194d */ /* 0x000fea0003800000 */
[----:B------:R-:W-:Y:S01]  /*2090*/  UIMAD UR4, UR40, UR43, UR44 ;  /* 0x0000002b280472a4 */ /* 0x000fe2000f8e022c */
[----:B------:R-:W-:Y:S01]  /*20a0*/  MOV R2, UR41 ;  /* 0x0000002900027c02 */ /* 0x000fe20008000f00 */
[----:B------:R-:W2:Y:S01]  /*20b0*/  LDCU.64 UR6, c[0x0][0x390] ;  /* 0x00007200ff0677ac */ /* 0x000ea20008000a00 */
[----:B01----:R-:W-:Y:S02]  /*20c0*/  @!P1 FADD.FTZ R0, R0, R7 ;  /* 0x0000000700009221 */ /* 0x003fe40000010000 */
[----:B------:R-:W-:Y:S01]  /*20d0*/  LEA R5, R2, R5, 0x5 ;  /* 0x0000000502057211 */ /* 0x000fe200078e28ff */
[----:B------:R-:W-:Y:S02]  /*20e0*/  UIMAD UR4, UR4, UR42, URZ ;  /* 0x0000002a040472a4 */ /* 0x000fe4000f8e02ff */
[----:B------:R-:W-:-:S04]  /*20f0*/  F2FP.BF16.F32.PACK_AB R0, RZ, R0 ;  /* 0x00000000ff00723e */ /* 0x000fc800000010ff */
[----:B------:R-:W-:-:S04]  /*2100*/  MOV R2, UR4 ;  /* 0x0000000400027c02 */ /* 0x000fc80008000f00 */
[----:B------:R-:W-:-:S04]  /*2110*/  LEA R5, P0, R2, R5, 0x5 ;  /* 0x0000000502057211 */ /* 0x000fc800078028ff */
[----:B------:R-:W-:Y:S02]  /*2120*/  IADD3.X R4, PT, PT, RZ, RZ, RZ, P0, !PT ;  /* 0x000000ffff047210 */ /* 0x000fe400007fe4ff */
[----:B--2---:R-:W-:-:S04]  /*2130*/  LEA R2, P0, R5, UR6, 0x1 ;  /* 0x0000000605027c11 */ /* 0x004fc8000f8008ff */
[----:B------:R-:W-:-:S05]  /*2140*/  LEA.HI.X R3, R5, UR7, R4, 0x1, P0 ;  /* 0x0000000705037c11 */ /* 0x000fca00080f0c04 */
[----:B------:R-:W-:Y:S01]  /*2150*/  STG.E.U16 desc[UR36][R2.64], R0 ;  /* 0x0000000002007986 */ /* 0x000fe2000c101524 */
[----:B------:R-:W-:Y:S05]  /*2160*/  EXIT ;  /* 0x000000000000794d */ /* 0x000fea0003800000 */
.L_x_2166:
[----:B------:R-:W-:Y:S01]  /*2170*/  MOV R12, 0x10 ;  /* 0x00000010000c7802 */ /* 0x000fe20000000f00 */
[----:B------:R-:W-:Y:S01]  /*2180*/  IMAD.MOV.U32 R11, RZ, RZ, 0x1f ;  /* 0x0000001fff0b7424 */ /* 0x000fe200078e00ff */
[----:B------:R-:W-:-:S07]  /*2190*/  MOV R15, 0xffffffff ;  /* 0xffffffff000f7802 */ /* 0x000fce0000000f00 */
[----:B------:R-:W-:Y:S05]  /*21a0*/  WARPSYNC.COLLECTIVE R15, `(.L_x_2189) ;  /* 0x000000000f087348 */ /* 0x000fea0003c00000 */
[----:B------:R0:W1:Y:S02]  /*21b0*/  SHFL.BFLY P6, R14, R13, R12, R11 ;  /* 0x0c00000c0d0e7389 */ /* 0x00006400000c000b */
[----:B01----:R-:W-:Y:S05]  /*21c0*/  ENDCOLLECTIVE ;  /* 0x000000000000791b */ /* 0x003fea0003800000 */
.L_x_2189:
[----:B------:R-:W-:Y:S01]  /*21d0*/  HFMA2 R12, -RZ, RZ, 0, 4.76837158203125e-07 ;  /* 0x00000008ff0c7431 */ /* 0x000fe200000001ff */
[----:B------:R-:W-:-:S04]  /*21e0*/  FMNMX.FTZ R0, R14, -3.40282346638528859812e+38, !PT ;  /* 0xff7fffff0e007809 */ /* 0x000fc80007810000 */
[----:B------:R-:W-:-:S07]  /*21f0*/  MOV R13, R0 ;  /* 0x00000000000d7202 */ /* 0x000fce0000000f00 */
[----:B------:R-:W-:Y:S05]  /*2200*/  WARPSYNC.COLLECTIVE R15, `(.L_x_2190) ;  /* 0x000000000f087348 */ /* 0x000fea0003c00000 */
[----:B------:R0:W1:Y:S02]  /*2210*/  SHFL.BFLY P6, R14, R13, R12, R11 ;  /* 0x0c00000c0d0e7389 */ /* 0x00006400000c000b */
[----:B01----:R-:W-:Y:S05]  /*2220*/  ENDCOLLECTIVE ;  /* 0x000000000000791b */ /* 0x003fea0003800000 */
.L_x_2190:
[----:B------:R-:W-:Y:S01]  /*2230*/  HFMA2 R12, -RZ, RZ, 0, 2.384185791015625e-07 ;  /* 0x00000004ff0c7431 */ /* 0x000fe200000001ff */
[----:B------:R-:W-:-:S04]  /*2240*/  FMNMX.FTZ R2, R0, R14, !PT ;  /* 0x0000000e00027209 */ /* 0x000fc80007810000 */
[----:B------:R-:W-:-:S07]  /*2250*/  MOV R13, R2 ;  /* 0x00000002000d7202 */ /* 0x000fce0000000f00 */
[----:B------:R-:W-:Y:S05]  /*2260*/  WARPSYNC.COLLECTIVE R15, `(.L_x_2191) ;  /* 0x000000000f087348 */ /* 0x000fea0003c00000 */
[----:B------:R0:W1:Y:S02]  /*2270*/  SHFL.BFLY P6, R14, R13, R12, R11 ;  /* 0x0c00000c0d0e7389 */ /* 0x00006400000c000b */
[----:B01----:R-:W-:Y:S05]  /*2280*/  ENDCOLLECTIVE ;  /* 0x000000000000791b */ /* 0x003fea0003800000 */
.L_x_2191:
[----:B------:R-:W-:Y:S05]  /*2290*/  BRA `(.L_x_2192) ;  /* 0xffffffe000607947 */ /* 0x000fea000383ffff */
.L_x_2193:
        /* <DEDUP_REMOVED lines=14> */
.L_x_27201:


//--------------------- .text._ZN4vllm25paged_attention_v2_kernelI13__nv_bfloat16hLi256ELi8ELi128ELNS_18Fp8KVCacheDataTypeE2ELb1ELi512EEEvPfS3_PT_PKS4_PKT0_SA_ifPKiSC_iPKfiiiSE_SE_iiiii --------------------------
	.section	.text._ZN4vllm25paged_attention_v2_kernelI13__nv_bfloat16hLi256ELi8ELi128ELNS_18Fp8KVCacheDataTypeE2ELb1ELi512EEEvPfS3_PT_PKS4_PKT0_SA_ifPKiSC_iPKfiiiSE_SE_iiiii,"ax",@progbits
	.align	128
        .global         _ZN4vllm25paged_attention_v2_kernelI13__nv_bfloat16hLi256ELi8ELi128ELNS_18Fp8KVCacheDataTypeE2ELb1ELi512EEEvPfS3_PT_PKS4_PKT0_SA_ifPKiSC_iPKfiiiSE_SE_iiiii
        .type           _ZN4vllm25paged_attention_v2_kernelI13__nv_bfloat16hLi256ELi8ELi128ELNS_18Fp8KVCacheDataTypeE2ELb1ELi512EEEvPfS3_PT_PKS4_PKT0_SA_ifPKiSC_iPKfiiiSE_SE_iiiii,@function
        .size           _ZN4vllm25paged_attention_v2_kernelI13__nv_bfloat16hLi256ELi8ELi128ELNS_18Fp8KVCacheDataTypeE2ELb1ELi512EEEvPfS3_PT_PKS4_PKT0_SA_ifPKiSC_iPKfiiiSE_SE_iiiii,(.L_x_27202 - _ZN4vllm25paged_attention_v2_kernelI13__nv_bfloat16hLi256ELi8ELi128ELNS_18Fp8KVCacheDataTypeE2ELb1ELi512EEEvPfS3_PT_PKS4_PKT0_SA_ifPKiSC_iPKfiiiSE_SE_iiiii)
        .other          _ZN4vllm25paged_attention_v2_kernelI13__nv_bfloat16hLi256ELi8ELi128ELNS_18Fp8KVCacheDataTypeE2ELb1ELi512EEEvPfS3_PT_PKS4_PKT0_SA_ifPKiSC_iPKfiiiSE_SE_iiiii,@"STO_CUDA_ENTRY STV_DEFAULT"
_ZN4vllm25paged_attention_v2_kernelI13__nv_bfloat16hLi256ELi8ELi128ELNS_18Fp8KVCacheDataTypeE2ELb1ELi512EEEvPfS3_PT_PKS4_PKT0_SA_ifPKiSC_iPKfiiiSE_SE_iiiii:
.text._ZN4vllm25paged_attention_v2_kernelI13__nv_bfloat16hLi256ELi8ELi128ELNS_18Fp8KVCacheDataTypeE2ELb1ELi512EEEvPfS3_PT_PKS4_PKT0_SA_ifPKiSC_iPKfiiiSE_SE_iiiii:
        /* <DEDUP_REMOVED lines=24> */
[----:B0-----:R-:W0:Y:S02]  /*0180*/  MUFU.RCP R3, R3 ;  /* 0x0000000300037308 */ /* 0x001e240000001000 */
[----:B0-----:R-:W-:-:S06]  /*0190*/  VIADD R4, R3, 0xffffffe ;  /* 0x0ffffffe03047836 */ /* 0x001fcc0000000000 */
[----:B------:R0:W4:Y:S02]  /*01a0*/  F2I.FTZ.U32.TRUNC.NTZ R5, R4 ;  /* 0x0000000400057305 */ /* 0x000124000021f000 */
[----:B0-----:R-:W-:Y:S02]  /*01b0*/  HFMA2 R4, -RZ, RZ, 0, 0 ;  /* 0x00000000ff047431 */ /* 0x001fe400000001ff */
[----:B----4-:R-:W-:-:S04]  /*01c0*/  IMAD R0, R5, R7, RZ ;  /* 0x0000000705007224 */ /* 0x010fc800078e02ff */
[----:B------:R-:W-:-:S04]  /*01d0*/  IMAD.MOV R11, RZ, RZ, -R0 ;  /* 0x000000ffff0b7224 */ /* 0x000fc800078e0a00 */
[----:B------:R-:W-:Y:S02]  /*01e0*/  IMAD.HI.U32 R0, R5, R11, R4 ;  /* 0x0000000b05007227 */ /* 0x000fe400078e0004 */
[----:B------:R-:W3:Y:S04]  /*01f0*/  @P1 LDC R11, c[0x0][0x3f8] ;  /* 0x0000fe00ff0b1b82 */ /* 0x000ee80000000800 */
[----:B------:R-:W-:-:S04]  /*0200*/  IMAD.HI.U32 R5, R0, R10, RZ ;  /* 0x0000000a00057227 */ /* 0x000fc800078e00ff */
[----:B------:R-:W-:-:S04]  /*0210*/  IMAD.MOV R3, RZ, RZ, -R5 ;  /* 0x000000ffff037224 */ /* 0x000fc800078e0a05 */
[----:B------:R-:W-:Y:S01]  /*0220*/  IMAD R4, R7, R3, R10 ;  /* 0x0000000307047224 */ /* 0x000fe200078e020a */
[----:B-1----:R-:W-:Y:S01]  /*0230*/  SHF.R.U32.HI R10, RZ, 0x5, R18 ;  /* 0x00000005ff0a7819 */ /* 0x002fe20000011612 */
[----:B------:R-:W-:-:S03]  /*0240*/  VIADD R3, R6, 0x7 ;  /* 0x0000000706037836 */ /* 0x000fc60000000000 */
[----:B------:R-:W-:Y:S02]  /*0250*/  ISETP.GT.U32.AND P3, PT, R7, R4, PT ;  /* 0x000000040700720c */ /* 0x000fe40003f64070 */
[----:B------:R-:W-:Y:S01]  /*0260*/  SHF.R.U32.HI R3, RZ, 0x3, R3 ;  /* 0x00000003ff037819 */ /* 0x000fe20000011603 */
[----:B---3--:R-:W-:-:S10]  /*0270*/  @P1 IMAD R11, R16, R11, R17 ;  /* 0x0000000b100b1224 */ /* 0x008fd400078e0211 */
[-C--:B------:R-:W-:Y:S02]  /*0280*/  @!P3 IADD3 R4, PT, PT, R4, -R7.reuse, RZ ;  /* 0x800000070404b210 */ /* 0x080fe40007ffe0ff */
[----:B------:R-:W-:Y:S02]  /*0290*/  @!P3 IADD3 R5, PT, PT, R5, 0x1, RZ ;  /* 0x000000010505b810 */ /* 0x000fe40007ffe0ff */
[----:B------:R-:W-:Y:S02]  /*02a0*/  ISETP.GE.U32.AND P0, PT, R4, R7, PT ;  /* 0x000000070400720c */ /* 0x000fe40003f06070 */
[----:B------:R-:W-:Y:S02]  /*02b0*/  LEA R4, R19, 0x40, 0x6 ;  /* 0x0000004013047811 */ /* 0x000fe400078e30ff */
[----:B------:R-:W-:Y:S02]  /*02c0*/  ISETP.NE.AND P3, PT, R8, RZ, PT ;  /* 0x000000ff0800720c */ /* 0x000fe40003f65270 */
[----:B------:R-:W-:-:S02]  /*02d0*/  VIMNMX.U32 R4, PT, PT, R3, R4, PT ;  /* 0x0000000403047248 */ /* 0x000fc40003fe0000 */
[----:B------:R-:W-:-:S03]  /*02e0*/  LEA R3, R19, R10, 0x6 ;  /* 0x0000000a13037211 */ /* 0x000fc600078e30ff */
[----:B------:R-:W-:Y:S02]  /*02f0*/  IMAD R10, R19, -0x40, R4 ;  /* 0xffffffc0130a7824 */ /* 0x000fe400078e0204 */
[----:B------:R-:W-:Y:S01]  /*0300*/  @P0 VIADD R5, R5, 0x1 ;  /* 0x0000000105050836 */ /* 0x000fe20000000000 */
[----:B------:R-:W-:Y:S01]  /*0310*/  ISETP.GE.U32.AND P0, PT, R3, R4, PT ;  /* 0x000000040300720c */ /* 0x000fe20003f06070 */
[----:B------:R-:W-:-:S03]  /*0320*/  IMAD R9, R10, 0x8, R13 ;  /* 0x000000080a097824 */ /* 0x000fc600078e020d */
[----:B------:R-:W-:Y:S02]  /*0330*/  @!P2 IADD3 R5, PT, PT, -R5, RZ, RZ ;  /* 0x000000ff0505a210 */ /* 0x000fe40007ffe1ff */
[----:B------:R-:W-:Y:S01]  /*0340*/  @!P3 LOP3.LUT R5, RZ, R8, RZ, 0x33, !PT ;  /* 0x00000008ff05b212 */ /* 0x000fe200078e33ff */
[----:B------:R-:W-:Y:S01]  /*0350*/  @P1 IMAD R8, R11, R2, 0x1 ;  /* 0x000000010b081424 */ /* 0x000fe200078e0202 */
[----:B------:R-:W-:Y:S01]  /*0360*/  VIMNMX R6, PT, PT, R6, R9, PT ;  /* 0x0000000906067248 */ /* 0x000fe20003fe0100 */
        /* <DEDUP_REMOVED lines=54> */
.L_x_2194:
[----:B------:R-:W-:Y:S01]  /*06d0*/  BSSY.RECONVERGENT B6, `(.L_x_2195) ;  /* 0x0000043000067945 */ /* 0x000fe20003800200 */
[----:B------:R-:W-:Y:S01]  /*06e0*/  IMAD.MOV.U32 R14, RZ, RZ, R7 ;  /* 0x000000ffff0e7224 */ /* 0x000fe200078e0007 */
[----:B------:R-:W-:Y:S02]  /*06f0*/  IADD3 R9, PT, PT, -R13, R6, RZ ;  /* 0x000000060d097210 */ /* 0x000fe40007ffe1ff */
[----:B------:R-:W-:Y:S05]  /*0700*/  @P0 BRA `(.L_x_2196) ;  /* 0x0000000000fc0947 */ /* 0x000fea0003800000 */
[----:B------:R-:W0:Y:S01]  /*0710*/  LDC R23, c[0x0][0x400] ;  /* 0x00010000ff177b82 */ /* 0x000e220000000800 */
[----:B------:R-:W1:Y:S01]  /*0720*/  LDCU UR4, c[0x0][0x3fc] ;  /* 0x00007f80ff0477ac */ /* 0x000e620008000800 */
[----:B------:R-:W-:-:S04]  /*0730*/  SHF.R.U32.HI R7, RZ, 0x2, R18 ;  /* 0x00000002ff077819 */ /* 0x000fc80000011612 */
[----:B------:R-:W-:Y:S02]  /*0740*/  LOP3.LUT R10, R7, 0x7, RZ, 0xc0, !PT ;  /* 0x00000007070a7812 */ /* 0x000fe400078ec0ff */
[----:B------:R-:W2:Y:S02]  /*0750*/  LDC R2, c[0x0][0x404] ;  /* 0x00010100ff027b82 */ /* 0x000ea40000000800 */
[----:B------:R-:W-:Y:S01]  /*0760*/  IADD3 R13, PT, PT, -R13, R10, RZ ;  /* 0x0000000a0d0d7210 */ /* 0x000fe20007ffe1ff */
[----:B------:R-:W-:Y:S01]  /*0770*/  IMAD.MOV.U32 R10, RZ, RZ, RZ ;  /* 0x000000ffff0a7224 */ /* 0x000fe200078e00ff */
[----:B0-----:R-:W-:Y:S02]  /*0780*/  IABS R12, R23 ;  /* 0x00000017000c7213 */ /* 0x001fe40000000000 */
[----:B------:R-:W-:Y:S02]  /*0790*/  ISETP.NE.AND P1, PT, R23, RZ, PT ;  /* 0x000000ff1700720c */ /* 0x000fe40003f25270 */
[----:B------:R-:W0:Y:S01]  /*07a0*/  I2F.RP R15, R12 ;  /* 0x0000000c000f7306 */ /* 0x000e220000209400 */
[----:B--2---:R-:W-:-:S07]  /*07b0*/  ISETP.NE.AND P2, PT, R2, RZ, PT ;  /* 0x000000ff0200720c */ /* 0x004fce0003f45270 */
[----:B0-----:R-:W0:Y:S02]  /*07c0*/  MUFU.RCP R15, R15 ;  /* 0x0000000f000f7308 */ /* 0x001e240000001000 */
[----:B0-----:R-:W-:Y:S01]  /*07d0*/  VIADD R11, R15, 0xffffffe ;  /* 0x0ffffffe0f0b7836 */ /* 0x001fe20000000000 */
[----:B------:R-:W-:-:S05]  /*07e0*/  MOV R15, R3 ;  /* 0x00000003000f7202 */ /* 0x000fca0000000f00 */
[----:B------:R-:W0:Y:S02]  /*07f0*/  F2I.FTZ.U32.TRUNC.NTZ R11, R11 ;  /* 0x0000000b000b7305 */ /* 0x000e24000021f000 */
[----:B0-----:R-:W-:-:S05]  /*0800*/  IADD3 R20, PT, PT, RZ, -R11, RZ ;  /* 0x8000000bff147210 */ /* 0x001fca0007ffe0ff */
[----:B------:R-:W-:Y:S01]  /*0810*/  IMAD.MOV.U32 R7, RZ, RZ, R20 ;  /* 0x000000ffff077224 */ /* 0x000fe200078e0014 */
[----:B------:R-:W-:-:S03]  /*0820*/  IABS R20, R2 ;  /* 0x0000000200147213 */ /* 0x000fc60000000000 */
[----:B------:R-:W-:-:S04]  /*0830*/  IMAD R7, R7, R12, RZ ;  /* 0x0000000c07077224 */ /* 0x000fc800078e02ff */
[----:B------:R-:W-:Y:S01]  /*0840*/  IMAD.HI.U32 R10, R11, R7, R10 ;  /* 0x000000070b0a7227 */ /* 0x000fe200078e000a */
[----:B------:R-:W-:-:S03]  /*0850*/  MOV R7, R20 ;  /* 0x0000001400077202 */ /* 0x000fc60000000f00 */
[----:B-1----:R-:W-:-:S07]  /*0860*/  VIADD R11, R5, -UR4 ;  /* 0x80000004050b7c36 */ /* 0x002fce0008000000 */
.L_x_2198:
        /* <DEDUP_REMOVED lines=29> */
[----:B------:R-:W-:Y:S02]  /*0a40*/  LOP3.LUT P0, RZ, R18, 0x3, RZ, 0xc0, !PT ;  /* 0x0000000312ff7812 */ /* 0x000fe4000780c0ff */
        /* <DEDUP_REMOVED lines=11> */
.L_x_2196:
[----:B------:R-:W-:Y:S05]  /*0b00*/  BSYNC.RECONVERGENT B6 ;  /* 0x0000000000067941 */ /* 0x000fea0003800200 */
.L_x_2195:
[----:B------:R-:W-:Y:S01]  /*0b10*/  UMOV UR4, 0xffffffff ;  /* 0xffffffff00047882 */ /* 0x000fe20000000000 */
[----:B------:R-:W-:Y:S01]  /*0b20*/  LOP3.LUT R20, R18, 0x1f, RZ, 0xc0, !PT ;  /* 0x0000001f12147812 */ /* 0x000fe200078ec0ff */
[----:B------:R-:W-:Y:S01]  /*0b30*/  IMAD.MOV.U32 R13, RZ, RZ, -0x800001 ;  /* 0xff7fffffff0d7424 */ /* 0x000fe200078e00ff */
[----:B------:R-:W-:Y:S01]  /*0b40*/  SHF.R.U32.HI R10, RZ, 0x5, R18 ;  /* 0x00000005ff0a7819 */ /* 0x000fe20000011612 */
[----:B------:R-:W-:Y:S06]  /*0b50*/  BRA.DIV UR4, `(.L_x_2199) ;  /* 0x0000002a04347947 */ /* 0x000fec000b800000 */
[----:B------:R-:W0:Y:S02]  /*0b60*/  SHFL.BFLY PT, R14, R13, 0x10, 0x1f ;  /* 0x0e001f000d0e7f89 */ /* 0x000e2400000e0000 */
[----:B0-----:R-:W-:-:S05]  /*0b70*/  FMNMX.FTZ R0, R14, -3.40282346638528859812e+38, !PT ;  /* 0xff7fffff0e007809 */ /* 0x001fca0007810000 */
[----:B------:R-:W0:Y:S02]  /*0b80*/  SHFL.BFLY PT, R14, R0, 0x8, 0x1f ;  /* 0x0d001f00000e7f89 */ /* 0x000e2400000e0000 */
[----:B0-----:R-:W-:-:S05]  /*0b90*/  FMNMX.FTZ R2, R0, R14, !PT ;  /* 0x0000000e00027209 */ /* 0x001fca0007810000 */
[----:B------:R0:W1:Y:S02]  /*0ba0*/  SHFL.BFLY PT, R14, R2, 0x4, 0x1f ;  /* 0x0c801f00020e7f89 */ /* 0x00006400000e0000 */
.L_x_2237:
        /* <DEDUP_REMOVED lines=10> */
[----:B-1----:R-:W-:Y:S01]  /*0c50*/  IMAD R13, R20, 0x4, R15 ;  /* 0x00000004140d7824 */ /* 0x002fe200078e020f */
        /* <DEDUP_REMOVED lines=30> */
.L_x_2204:
        /* <DEDUP_REMOVED lines=11> */
.L_x_2203:
[----:B------:R-:W-:Y:S05]  /*0ef0*/  BSYNC.RECONVERGENT B1 ;  /* 0x0000000000017941 */ /* 0x000fea0003800200 */
.L_x_2202:
        /* <DEDUP_REMOVED lines=12> */
.L_x_2207:
[----:B------:R-:W0:Y:S01]  /*0fc0*/  LDS R21, [R2+-0x400] ;  /* 0xfffc000002157984 */ /* 0x000e220000000800 */
[----:B------:R-:W-:-:S03]  /*0fd0*/  IADD3 R14, PT, PT, R14, 0x800, RZ ;  /* 0x000008000e0e7810 */ /* 0x000fc60007ffe0ff */
[----:B------:R-:W1:Y:S01]  /*0fe0*/  LDS R29, [R2+-0x200] ;  /* 0xfffe0000021d7984 */ /* 0x000e620000000800 */
[----:B------:R-:W-:-:S03]  /*0ff0*/  ISETP.GE.AND P4, PT, R14, R15, PT ;  /* 0x0000000f0e00720c */ /* 0x000fc60003f86270 */
[----:B------:R-:W2:Y:S04]  /*1000*/  LDS R26, [R2] ;  /* 0x00000000021a7984 */ /* 0x000ea80000000800 */
[----:B------:R-:W3:Y:S04]  /*1010*/  LDS R25, [R2+0x400] ;  /* 0x0004000002197984 */ /* 0x000ee80000000800 */
[----:B------:R-:W4:Y:S04]  /*1020*/  LDS R23, [R2+0x200] ;  /* 0x0002000002177984 */ /* 0x000f280000000800 */
[----:B------:R-:W5:Y:S01]  /*1030*/  LDS R28, [R2+0xa00] ;  /* 0x000a0000021c7984 */ /* 0x000f620000000800 */
[----:B0-----:R-:W-:-:S04]  /*1040*/  FADD.FTZ R21, -R0, R21 ;  /* 0x0000001500157221 */ /* 0x001fc80000010100 */
[----:B------:R-:W-:Y:S01]  /*1050*/  FMUL.FTZ R24, R21, 1.4426950216293334961 ;  /* 0x3fb8aa3b15187820 */ /* 0x000fe20000410000 */
[C---:B-1----:R-:W-:Y:S01]  /*1060*/  FADD.FTZ R29, -R0.reuse, R29 ;  /* 0x0000001d001d7221 */ /* 0x042fe20000010100 */
[----:B------:R-:W0:Y:S02]  /*1070*/  LDS R21, [R2+0x600] ;  /* 0x0006000002157984 */ /* 0x000e240000000800 */
[----:B------:R-:W1:Y:S01]  /*1080*/  MUFU.EX2 R27, R24 ;  /* 0x00000018001b7308 */ /* 0x000e620000000800 */
[----:B------:R-:W-:Y:S01]  /*1090*/  FMUL.FTZ R29, R29, 1.4426950216293334961 ;  /* 0x3fb8aa3b1d1d7820 */ /* 0x000fe20000410000 */
[C---:B--2---:R-:W-:Y:S01]  /*10a0*/  FADD.FTZ R26, -R0.reuse, R26 ;  /* 0x0000001a001a7221 */ /* 0x044fe20000010100 */
[----:B---3--:R-:W-:-:S03]  /*10b0*/  FADD.FTZ R25, -R0, R25 ;  /* 0x0000001900197221 */ /* 0x008fc60000010100 */
[----:B------:R-:W-:Y:S01]  /*10c0*/  FMUL.FTZ R26, R26, 1.4426950216293334961 ;  /* 0x3fb8aa3b1a1a7820 */ /* 0x000fe20000410000 */
[----:B------:R-:W2:Y:S01]  /*10d0*/  MUFU.EX2 R29, R29 ;  /* 0x0000001d001d7308 */ /* 0x000ea20000000800 */
[----:B----4-:R-:W-:-:S04]  /*10e0*/  FADD.FTZ R23, -R0, R23 ;  /* 0x0000001700177221 */ /* 0x010fc80000010100 */
[----:B------:R-:W-:Y:S01]  /*10f0*/  FMUL.FTZ R23, R23, 1.4426950216293334961 ;  /* 0x3fb8aa3b17177820 */ /* 0x000fe20000410000 */
[----:B-----5:R-:W-:Y:S01]  /*1100*/  FADD.FTZ R28, -R0, R28 ;  /* 0x0000001c001c7221 */ /* 0x020fe20000010100 */
[----:B-1----:R1:W-:Y:S01]  /*1110*/  STS [R2+-0x400], R27 ;  /* 0xfffc001b02007388 */ /* 0x0023e20000000800 */
[----:B------:R-:W-:-:S03]  /*1120*/  FADD.FTZ R20, R27, R20 ;  /* 0x000000141b147221 */ /* 0x000fc60000010000 */
[----:B------:R-:W3:Y:S01]  /*1130*/  MUFU.EX2 R23, R23 ;  /* 0x0000001700177308 */ /* 0x000ee20000000800 */
[----:B--2---:R-:W-:Y:S01]  /*1140*/  FADD.FTZ R20, R20, R29 ;  /* 0x0000001d14147221 */ /* 0x004fe20000010000 */
[----:B------:R-:W-:Y:S02]  /*1150*/  STS [R2+-0x200], R29 ;  /* 0xfffe001d02007388 */ /* 0x000fe40000000800 */
[----:B-1----:R1:W2:Y:S02]  /*1160*/  MUFU.EX2 R27, R26 ;  /* 0x0000001a001b7308 */ /* 0x0022a40000000800 */
[----:B------:R-:W4:Y:S04]  /*1170*/  LDS R29, [R2+0xe00] ;  /* 0x000e0000021d7984 */ /* 0x000f280000000800 */
[----:B---3--:R3:W-:Y:S04]  /*1180*/  STS [R2+0x200], R23 ;  /* 0x0002001702007388 */ /* 0x0087e80000000800 */
[----:B-1----:R-:W1:Y:S01]  /*1190*/  LDS R26, [R2+0xc00] ;  /* 0x000c0000021a7984 */ /* 0x002e620000000800 */
[----:B0-----:R-:W-:Y:S01]  /*11a0*/  FADD.FTZ R24, -R0, R21 ;  /* 0x0000001500187221 */ /* 0x001fe20000010100 */
[----:B------:R-:W-:Y:S01]  /*11b0*/  FMUL.FTZ R21, R25, 1.4426950216293334961 ;  /* 0x3fb8aa3b19157820 */ /* 0x000fe20000410000 */
[----:B--2---:R-:W-:Y:S01]  /*11c0*/  FADD.FTZ R20, R20, R27 ;  /* 0x0000001b14147221 */ /* 0x004fe20000010000 */
[----:B------:R-:W0:Y:S01]  /*11d0*/  LDS R25, [R2+0x800] ;  /* 0x0008000002197984 */ /* 0x000e220000000800 */
[----:B------:R-:W-:-:S02]  /*11e0*/  FMUL.FTZ R24, R24, 1.4426950216293334961 ;  /* 0x3fb8aa3b18187820 */ /* 0x000fc40000410000 */
[----:B------:R-:W-:Y:S01]  /*11f0*/  FADD.FTZ R20, R20, R23 ;  /* 0x0000001714147221 */ /* 0x000fe20000010000 */
[----:B------:R-:W-:Y:S01]  /*1200*/  STS [R2], R27 ;  /* 0x0000001b02007388 */ /* 0x000fe20000000800 */
[----:B------:R-:W2:Y:S01]  /*1210*/  MUFU.EX2 R21, R21 ;  /* 0x0000001500157308 */ /* 0x000ea20000000800 */
[----:B---3--:R-:W-:Y:S02]  /*1220*/  FMUL.FTZ R23, R28, 1.4426950216293334961 ;  /* 0x3fb8aa3b1c177820 */ /* 0x008fe40000410000 */
[----:B------:R-:W3:Y:S01]  /*1230*/  LDS R27, [R2+0x1000] ;  /* 0x00100000021b7984 */ /* 0x000ee20000000800 */
[----:B------:R-:W5:Y:S03]  /*1240*/  MUFU.EX2 R24, R24 ;  /* 0x0000001800187308 */ /* 0x000f660000000800 */
[----:B------:R-:W3:Y:S01]  /*1250*/  LDS R28, [R2+0x1600] ;  /* 0x00160000021c7984 */ /* 0x000ee20000000800 */
[----:B------:R-:W4:Y:S01]  /*1260*/  MUFU.EX2 R23, R23 ;  /* 0x0000001700177308 */ /* 0x000f220000000800 */
[----:B--2---:R-:W-:-:S02]  /*1270*/  FADD.FTZ R20, R20, R21 ;  /* 0x0000001514147221 */ /* 0x004fc40000010000 */
[----:B------:R2:W-:Y:S02]  /*1280*/  STS [R2+0x400], R21 ;  /* 0x0004001502007388 */ /* 0x0005e40000000800 */
[----:B-----5:R-:W-:Y:S02]  /*1290*/  FADD.FTZ R20, R20, R24 ;  /* 0x0000001814147221 */ /* 0x020fe40000010000 */
[----:B------:R3:W-:Y:S01]  /*12a0*/  STS [R2+0x600], R24 ;  /* 0x0006001802007388 */ /* 0x0007e20000000800 */
[----:B----4-:R-:W-:-:S03]  /*12b0*/  FADD.FTZ R29, -R0, R29 ;  /* 0x0000001d001d7221 */ /* 0x010fc60000010100 */
[----:B------:R-:W-:Y:S01]  /*12c0*/  STS [R2+0xa00], R23 ;  /* 0x000a001702007388 */ /* 0x000fe20000000800 */
[----:B--2---:R-:W-:Y:S01]  /*12d0*/  FMUL.FTZ R21, R29, 1.4426950216293334961 ;  /* 0x3fb8aa3b1d157820 */ /* 0x004fe20000410000 */
[----:B-1----:R-:W-:-:S05]  /*12e0*/  FADD.FTZ R26, -R0, R26 ;  /* 0x0000001a001a7221 */ /* 0x002fca0000010100 */
[----:B------:R-:W1:Y:S01]  /*12f0*/  MUFU.EX2 R21, R21 ;  /* 0x0000001500157308 */ /* 0x000e620000000800 */
[----:B------:R-:W-:Y:S01]  /*1300*/  FMUL.FTZ R26, R26, 1.4426950216293334961 ;  /* 0x3fb8aa3b1a1a7820 */ /* 0x000fe20000410000 */
[----:B0-----:R-:W-:-:S04]  /*1310*/  FADD.FTZ R25, -R0, R25 ;  /* 0x0000001900197221 */ /* 0x001fc80000010100 */
[----:B------:R-:W-:Y:S01]  /*1320*/  FMUL.FTZ R25, R25, 1.4426950216293334961 ;  /* 0x3fb8aa3b19197820 */ /* 0x000fe20000410000 */
[----:B---3--:R-:W-:-:S05]  /*1330*/  FADD.FTZ R24, -R0, R27 ;  /* 0x0000001b00187221 */ /* 0x008fca0000010100 */
[----:B------:R-:W0:Y:S01]  /*1340*/  MUFU.EX2 R25, R25 ;  /* 0x0000001900197308 */ /* 0x000e220000000800 */
[----:B-1----:R-:W-:Y:S01]  /*1350*/  STS [R2+0xe00], R21 ;  /* 0x000e001502007388 */ /* 0x002fe20000000800 */
[----:B------:R-:W-:Y:S01]  /*1360*/  FMUL.FTZ R29, R24, 1.4426950216293334961 ;  /* 0x3fb8aa3b181d7820 */ /* 0x000fe20000410000 */
[----:B------:R-:W-:Y:S01]  /*1370*/  FADD.FTZ R28, -R0, R28 ;  /* 0x0000001c001c7221 */ /* 0x000fe20000010100 */
[----:B------:R1:W2:Y:S01]  /*1380*/  MUFU.EX2 R27, R26 ;  /* 0x0000001a001b7308 */ /* 0x0002a20000000800 */
[----:B------:R-:W3:Y:S03]  /*1390*/  LDS R24, [R2+0x1200] ;  /* 0x0012000002187984 */ /* 0x000ee60000000800 */
[----:B------:R-:W4:Y:S01]  /*13a0*/  MUFU.EX2 R29, R29 ;  /* 0x0000001d001d7308 */ /* 0x000f220000000800 */
[----:B-1----:R-:W1:Y:S01]  /*13b0*/  LDS R26, [R2+0x1400] ;  /* 0x00140000021a7984 */ /* 0x002e620000000800 */
[----:B0-----:R-:W-:-:S03]  /*13c0*/  FADD.FTZ R20, R20, R25 ;  /* 0x0000001914147221 */ /* 0x001fc60000010000 */
[----:B------:R-:W-:Y:S01]  /*13d0*/  STS [R2+0x800], R25 ;  /* 0x0008001902007388 */ /* 0x000fe20000000800 */
[----:B------:R-:W-:-:S03]  /*13e0*/  FADD.FTZ R20, R20, R23 ;  /* 0x0000001714147221 */ /* 0x000fc60000010000 */
[----:B------:R-:W0:Y:S01]  /*13f0*/  LDS R25, [R2+0x1800] ;  /* 0x0018000002197984 */ /* 0x000e220000000800 */
[----:B--2---:R-:W-:-:S03]  /*1400*/  FADD.FTZ R20, R20, R27 ;  /* 0x0000001b14147221 */ /* 0x004fc60000010000 */
[----:B------:R-:W2:Y:S01]  /*1410*/  LDS R23, [R2+0x1a00] ;  /* 0x001a000002177984 */ /* 0x000ea20000000800 */
[----:B------:R-:W-:-:S03]  /*1420*/  FADD.FTZ R20, R20, R21 ;  /* 0x0000001514147221 */ /* 0x000fc60000010000 */
[----:B------:R5:W-:Y:S01]  /*1430*/  STS [R2+0xc00], R27 ;  /* 0x000c001b02007388 */ /* 0x000be20000000800 */
[----:B----4-:R-:W-:-:S03]  /*1440*/  FADD.FTZ R20, R20, R29 ;  /* 0x0000001d14147221 */ /* 0x010fc60000010000 */
[----:B------:R4:W-:Y:S01]  /*1450*/  STS [R2+0x1000], R29 ;  /* 0x0010001d02007388 */ /* 0x0009e20000000800 */
[----:B-----5:R-:W-:Y:S01]  /*1460*/  FMUL.FTZ R27, R28, 1.4426950216293334961 ;  /* 0x3fb8aa3b1c1b7820 */ /* 0x020fe20000410000 */
[----:B---3--:R-:W-:-:S05]  /*1470*/  FADD.FTZ R24, -R0, R24 ;  /* 0x0000001800187221 */ /* 0x008fca0000010100 */
[----:B------:R-:W3:Y:S01]  /*1480*/  MUFU.EX2 R27, R27 ;  /* 0x0000001b001b7308 */ /* 0x000ee20000000800 */
[----:B------:R-:W-:Y:S01]  /*1490*/  FMUL.FTZ R24, R24, 1.4426950216293334961 ;  /* 0x3fb8aa3b18187820 */ /* 0x000fe20000410000 */
[----:B-1----:R-:W-:-:S03]  /*14a0*/  FADD.FTZ R26, -R0, R26 ;  /* 0x0000001a001a7221 */ /* 0x002fc60000010100 */
[----:B------:R0:W1:Y:S01]  /*14b0*/  MUFU.EX2 R21, R24 ;  /* 0x0000001800157308 */ /* 0x0000620000000800 */
[----:B------:R-:W-:Y:S01]  /*14c0*/  FMUL.FTZ R26, R26, 1.4426950216293334961 ;  /* 0x3fb8aa3b1a1a7820 */ /* 0x000fe20000410000 */
[----:B---3--:R-:W-:Y:S01]  /*14d0*/  STS [R2+0x1600], R27 ;  /* 0x0016001b02007388 */ /* 0x008fe20000000800 */
[C---:B0-----:R-:W-:Y:S02]  /*14e0*/  FADD.FTZ R24, -R0.reuse, R25 ;  /* 0x0000001900187221 */ /* 0x041fe40000010100 */
[----:B------:R-:W0:Y:S01]  /*14f0*/  MUFU.EX2 R25, R26 ;  /* 0x0000001a00197308 */ /* 0x000e220000000800 */
[----:B--2---:R-:W-:Y:S01]  /*1500*/  FADD.FTZ R23, -R0, R23 ;  /* 0x0000001700177221 */ /* 0x004fe20000010100 */
[----:B----4-:R-:W-:Y:S01]  /*1510*/  FMUL.FTZ R29, R24, 1.4426950216293334961 ;  /* 0x3fb8aa3b181d7820 */ /* 0x010fe20000410000 */
[----:B-1----:R-:W-:Y:S01]  /*1520*/  FADD.FTZ R20, R20, R21 ;  /* 0x0000001514147221 */ /* 0x002fe20000010000 */
[----:B------:R-:W-:Y:S01]  /*1530*/  STS [R2+0x1200], R21 ;  /* 0x0012001502007388 */ /* 0x000fe20000000800 */
[----:B------:R-:W-:-:S03]  /*1540*/  FMUL.FTZ R23, R23, 1.4426950216293334961 ;  /* 0x3fb8aa3b17177820 */ /* 0x000fc60000410000 */
[----:B------:R-:W1:Y:S04]  /*1550*/  MUFU.EX2 R29, R29 ;  /* 0x0000001d001d7308 */ /* 0x000e680000000800 */
[----:B------:R-:W2:Y:S01]  /*1560*/  MUFU.EX2 R23, R23 ;  /* 0x0000001700177308 */ /* 0x000ea20000000800 */
[----:B0-----:R-:W-:Y:S01]  /*1570*/  FADD.FTZ R20, R20, R25 ;  /* 0x0000001914147221 */ /* 0x001fe20000010000 */
[----:B------:R-:W-:Y:S03]  /*1580*/  STS [R2+0x1400], R25 ;  /* 0x0014001902007388 */ /* 0x000fe60000000800 */
[----:B------:R-:W-:-:S04]  /*1590*/  FADD.FTZ R20, R20, R27 ;  /* 0x0000001b14147221 */ /* 0x000fc80000010000 */
[----:B-1----:R-:W-:Y:S01]  /*15a0*/  FADD.FTZ R20, R20, R29 ;  /* 0x0000001d14147221 */ /* 0x002fe20000010000 */
[----:B------:R-:W-:Y:S03]  /*15b0*/  STS [R2+0x1800], R29 ;  /* 0x0018001d02007388 */ /* 0x000fe60000000800 */
[----:B--2---:R-:W-:Y:S01]  /*15c0*/  FADD.FTZ R20, R20, R23 ;  /* 0x0000001714147221 */ /* 0x004fe20000010000 */
[----:B------:R0:W-:Y:S02]  /*15d0*/  STS [R2+0x1a00], R23 ;  /* 0x001a001702007388 */ /* 0x0001e40000000800 */
[----:B0-----:R-:W-:Y:S01]  /*15e0*/  VIADD R2, R2, 0x2000 ;  /* 0x0000200002027836 */ /* 0x001fe20000000000 */
[----:B------:R-:W-:Y:S06]  /*15f0*/  @!P4 BRA `(.L_x_2207) ;  /* 0xfffffff80070c947 */ /* 0x000fec000383ffff */
.L_x_2206:
[----:B------:R-:W-:Y:S05]  /*1600*/  BSYNC.RECONVERGENT B1 ;  /* 0x0000000000017941 */ /* 0x000fea0003800200 */
.L_x_2205:
        /* <DEDUP_REMOVED lines=28> */
[----:B-1----:R-:W-:Y:S01]  /*17d0*/  FADD.FTZ R15, R20, R24 ;  /* 0x00000018140f7221 */ /* 0x002fe20000010000 */
[----:B------:R1:W-:Y:S03]  /*17e0*/  STS [R2+-0x400], R24 ;  /* 0xfffc001802007388 */ /* 0x0003e60000000800 */
[----:B--2---:R-:W-:Y:S01]  /*17f0*/  FADD.FTZ R15, R15, R26 ;  /* 0x0000001a0f0f7221 */ /* 0x004fe20000010000 */
[----:B------:R-:W2:Y:S01]  /*1800*/  LDS R20, [R2+0x800] ;  /* 0x0008000002147984 */ /* 0x000ea20000000800 */
[----:B------:R-:W5:Y:S03]  /*1810*/  MUFU.EX2 R27, R27 ;  /* 0x0000001b001b7308 */ /* 0x000f660000000800 */
[----:B------:R-:W-:Y:S01]  /*1820*/  STS [R2+-0x200], R26 ;  /* 0xfffe001a02007388 */ /* 0x000fe20000000800 */
[----:B-1----:R-:W-:-:S03]  /*1830*/  FMUL.FTZ R24, R29, 1.4426950216293334961 ;  /* 0x3fb8aa3b1d187820 */ /* 0x002fc60000410000 */
[----:B---3--:R-:W-:Y:S03]  /*1840*/  STS [R2+0x200], R23 ;  /* 0x0002001702007388 */ /* 0x008fe60000000800 */
[----:B------:R-:W1:Y:S01]  /*1850*/  MUFU.EX2 R24, R24 ;  /* 0x0000001800187308 */ /* 0x000e620000000800 */
[----:B----4-:R-:W-:Y:S04]  /*1860*/  STS [R2+0x400], R25 ;  /* 0x0004001902007388 */ /* 0x010fe80000000800 */
[----:B-----5:R-:W-:Y:S01]  /*1870*/  STS [R2+0xa00], R27 ;  /* 0x000a001b02007388 */ /* 0x020fe20000000800 */
[----:B0-----:R-:W-:-:S04]  /*1880*/  FADD.FTZ R21, -R0, R21 ;  /* 0x0000001500157221 */ /* 0x001fc80000010100 */
[----:B------:R-:W-:Y:S01]  /*1890*/  FMUL.FTZ R21, R21, 1.4426950216293334961 ;  /* 0x3fb8aa3b15157820 */ /* 0x000fe20000410000 */
[----:B-1----:R-:W-:Y:S05]  /*18a0*/  STS [R2+0x600], R24 ;  /* 0x0006001802007388 */ /* 0x002fea0000000800 */
[----:B------:R-:W0:Y:S01]  /*18b0*/  MUFU.EX2 R21, R21 ;  /* 0x0000001500157308 */ /* 0x000e220000000800 */
[----:B--2---:R-:W-:-:S04]  /*18c0*/  FADD.FTZ R20, -R0, R20 ;  /* 0x0000001400147221 */ /* 0x004fc80000010100 */
[----:B------:R-:W-:Y:S01]  /*18d0*/  FMUL.FTZ R29, R20, 1.4426950216293334961 ;  /* 0x3fb8aa3b141d7820 */ /* 0x000fe20000410000 */
[----:B0-----:R-:W-:Y:S01]  /*18e0*/  FADD.FTZ R20, R15, R21 ;  /* 0x000000150f147221 */ /* 0x001fe20000010000 */
[----:B------:R-:W-:Y:S03]  /*18f0*/  STS [R2], R21 ;  /* 0x0000001502007388 */ /* 0x000fe60000000800 */
[----:B------:R-:W-:Y:S01]  /*1900*/  FADD.FTZ R20, R20, R23 ;  /* 0x0000001714147221 */ /* 0x000fe20000010000 */
[----:B------:R-:W0:Y:S03]  /*1910*/  MUFU.EX2 R29, R29 ;  /* 0x0000001d001d7308 */ /* 0x000e260000000800 */
[----:B------:R-:W-:-:S04]  /*1920*/  FADD.FTZ R15, R20, R25 ;  /* 0x00000019140f7221 */ /* 0x000fc80000010000 */
[----:B------:R-:W-:-:S04]  /*1930*/  FADD.FTZ R20, R15, R24 ;  /* 0x000000180f147221 */ /* 0x000fc80000010000 */
[----:B0-----:R-:W-:Y:S01]  /*1940*/  FADD.FTZ R20, R20, R29 ;  /* 0x0000001d14147221 */ /* 0x001fe20000010000 */
[----:B------:R0:W-:Y:S03]  /*1950*/  STS [R2+0x800], R29 ;  /* 0x0008001d02007388 */ /* 0x0001e60000000800 */
[----:B------:R-:W-:Y:S01]  /*1960*/  FADD.FTZ R20, R20, R27 ;  /* 0x0000001b14147221 */ /* 0x000fe20000010000 */
[----:B0-----:R-:W-:-:S07]  /*1970*/  IADD3 R2, PT, PT, R2, 0x1000, RZ ;  /* 0x0000100002027810 */ /* 0x001fce0007ffe0ff */
.L_x_2209:
[----:B------:R-:W-:Y:S05]  /*1980*/  BSYNC.RECONVERGENT B1 ;  /* 0x0000000000017941 */ /* 0x000fea0003800200 */
.L_x_2208:
        /* <DEDUP_REMOVED lines=26> */
.L_x_2201:
[----:B------:R-:W-:Y:S05]  /*1b30*/  BSYNC.RECONVERGENT B0 ;  /* 0x0000000000007941 */ /* 0x000fea0003800200 */
.L_x_2200:
        /* <DEDUP_REMOVED lines=21> */
[----:B------:R-:W-:Y:S01]  /*1c90*/  BSSY.RECONVERGENT B1, `(.L_x_2212) ;  /* 0x000001b000017945 */ /* 0x000fe20003800200 */
[----:B------:R-:W-:-:S03]  /*1ca0*/  SHF.L.U32 R10, R19, 0x9, RZ ;  /* 0x00000009130a7819 */ /* 0x000fc600000006ff */
[----:B------:R-:W-:Y:S02]  /*1cb0*/  IMAD.IADD R13, R6, 0x1, R13 ;  /* 0x00000001060d7824 */ /* 0x000fe400078e020d */
[----:B-1----:R-:W-:Y:S02]  /*1cc0*/  FADD.FTZ R6, R2, 9.9999999747524270788e-07 ;  /* 0x358637bd02067421 */ /* 0x002fe40000010000 */
[C---:B------:R-:W-:Y:S01]  /*1cd0*/  IMAD.IADD R10, R13.reuse, 0x1, -R10 ;  /* 0x000000010d0a7824 */ /* 0x040fe200078e0a0a */
[----:B------:R-:W-:-:S03]  /*1ce0*/  LOP3.LUT R14, R13, 0x180, RZ, 0xc0, !PT ;  /* 0x000001800d0e7812 */ /* 0x000fc600078ec0ff */
[----:B------:R-:W1:Y:S01]  /*1cf0*/  MUFU.RCP R6, R6 ;  /* 0x0000000600067308 */ /* 0x000e620000001000 */
[----:B------:R-:W-:Y:S02]  /*1d00*/  LEA.HI R13, R13, 0x1, RZ, 0x19 ;  /* 0x000000010d0d7811 */ /* 0x000fe400078fc8ff */
[----:B------:R-:W-:Y:S02]  /*1d10*/  ISETP.NE.AND P0, PT, R14, 0x180, PT ;  /* 0x000001800e00780c */ /* 0x000fe40003f05270 */
[----:B------:R-:W-:Y:S02]  /*1d20*/  ISETP.GE.U32.AND P1, PT, R10, 0x180, PT ;  /* 0x000001800a00780c */ /* 0x000fe40003f26070 */
[----:B------:R-:W-:-:S09]  /*1d30*/  MOV R10, R18 ;  /* 0x00000012000a7202 */ /* 0x000fd20000000f00 */
        /* <DEDUP_REMOVED lines=9> */
.L_x_2214:
[----:B------:R-:W1:Y:S01]  /*1dd0*/  LDS R15, [R13] ;  /* 0x000000000d0f7984 */ /* 0x000e620000000800 */
[----:B------:R-:W-:-:S04]  /*1de0*/  IADD3 R14, PT, PT, R14, 0x1, RZ ;  /* 0x000000010e0e7810 */ /* 0x000fc80007ffe0ff */
[----:B------:R-:W-:Y:S01]  /*1df0*/  ISETP.NE.AND P0, PT, R14, RZ, PT ;  /* 0x000000ff0e00720c */ /* 0x000fe20003f05270 */
[----:B-1----:R-:W-:-:S05]  /*1e00*/  FMUL.FTZ R20, R15, R6 ;  /* 0x000000060f147220 */ /* 0x002fca0000410000 */
[----:B------:R1:W-:Y:S02]  /*1e10*/  STS [R13], R20 ;  /* 0x000000140d007388 */ /* 0x0003e40000000800 */
[----:B-1----:R-:W-:-:S05]  /*1e20*/  VIADD R13, R13, 0x200 ;  /* 0x000002000d0d7836 */ /* 0x002fca0000000000 */
[----:B------:R-:W-:Y:S05]  /*1e30*/  @P0 BRA `(.L_x_2214) ;  /* 0xfffffffc00e40947 */ /* 0x000fea000383ffff */
.L_x_2213:
[----:B------:R-:W-:Y:S05]  /*1e40*/  BSYNC.RECONVERGENT B1 ;  /* 0x0000000000017941 */ /* 0x000fea0003800200 */
.L_x_2212:
        /* <DEDUP_REMOVED lines=12> */
.L_x_2217:
[----:B------:R-:W1:Y:S01]  /*1f10*/  LDS R23, [R11] ;  /* 0x000000000b177984 */ /* 0x000e620000000800 */
[----:B------:R-:W-:-:S03]  /*1f20*/  VIADD R10, R10, 0x800 ;  /* 0x000008000a0a7836 */ /* 0x000fc60000000000 */
[----:B------:R-:W2:Y:S02]  /*1f30*/  LDS R15, [R11+-0x400] ;  /* 0xfffc00000b0f7984 */ /* 0x000ea40000000800 */
[----:B------:R-:W-:Y:S02]  /*1f40*/  ISETP.GE.AND P1, PT, R10, R13, PT ;  /* 0x0000000d0a00720c */ /* 0x000fe40003f26270 */
[----:B------:R-:W3:Y:S04]  /*1f50*/  LDS R21, [R11+-0x200] ;  /* 0xfffe00000b157984 */ /* 0x000ee80000000800 */
[----:B------:R-:W4:Y:S04]  /*1f60*/  LDS R12, [R11+0x600] ;  /* 0x000600000b0c7984 */ /* 0x000f280000000800 */
[----:B------:R-:W5:Y:S04]  /*1f70*/  LDS R25, [R11+0x200] ;  /* 0x000200000b197984 */ /* 0x000f680000000800 */
[----:B------:R-:W0:Y:S04]  /*1f80*/  LDS R29, [R11+0x400] ;  /* 0x000400000b1d7984 */ /* 0x000e280000000800 */
[----:B------:R-:W0:Y:S01]  /*1f90*/  LDS R27, [R11+0x800] ;  /* 0x000800000b1b7984 */ /* 0x000e220000000800 */
[----:B-1----:R-:W-:-:S03]  /*1fa0*/  FMUL.FTZ R24, R23, R6 ;  /* 0x0000000617187220 */ /* 0x002fc60000410000 */
[----:B------:R-:W-:Y:S01]  /*1fb0*/  LDS R23, [R11+0xc00] ;  /* 0x000c00000b177984 */ /* 0x000fe20000000800 */
[----:B--2---:R-:W-:-:S03]  /*1fc0*/  FMUL.FTZ R14, R15, R6 ;  /* 0x000000060f0e7220 */ /* 0x004fc60000410000 */
[----:B------:R1:W-:Y:S01]  /*1fd0*/  STS [R11], R24 ;  /* 0x000000180b007388 */ /* 0x0003e20000000800 */
[----:B---3--:R-:W-:-:S03]  /*1fe0*/  FMUL.FTZ R20, R21, R6 ;  /* 0x0000000615147220 */ /* 0x008fc60000410000 */
[----:B------:R-:W-:Y:S01]  /*1ff0*/  STS [R11+-0x400], R14 ;  /* 0xfffc000e0b007388 */ /* 0x000fe20000000800 */
[----:B----4-:R-:W-:-:S03]  /*2000*/  FMUL.FTZ R12, R12, R6 ;  /* 0x000000060c0c7220 */ /* 0x010fc60000410000 */
[----:B------:R-:W-:Y:S01]  /*2010*/  STS [R11+-0x200], R20 ;  /* 0xfffe00140b007388 */ /* 0x000fe20000000800 */
[----:B-----5:R-:W-:-:S03]  /*2020*/  FMUL.FTZ R26, R25, R6 ;  /* 0x00000006191a7220 */ /* 0x020fc60000410000 */
[----:B------:R-:W-:Y:S01]  /*2030*/  STS [R11+0x600], R12 ;  /* 0x0006000c0b007388 */ /* 0x000fe20000000800 */
[----:B0-----:R-:W-:-:S03]  /*2040*/  FMUL.FTZ R28, R29, R6 ;  /* 0x000000061d1c7220 */ /* 0x001fc60000410000 */
[----:B------:R-:W0:Y:S01]  /*2050*/  LDS R21, [R11+0xa00] ;  /* 0x000a00000b157984 */ /* 0x000e220000000800 */
[----:B-1----:R-:W-:-:S03]  /*2060*/  FMUL.FTZ R24, R27, R6 ;  /* 0x000000061b187220 */ /* 0x002fc60000410000 */
[----:B------:R-:W1:Y:S04]  /*2070*/  LDS R15, [R11+0xe00] ;  /* 0x000e00000b0f7984 */ /* 0x000e680000000800 */
[----:B------:R-:W2:Y:S04]  /*2080*/  LDS R25, [R11+0x1000] ;  /* 0x001000000b197984 */ /* 0x000ea80000000800 */
[----:B------:R-:W3:Y:S04]  /*2090*/  LDS R20, [R11+0x1200] ;  /* 0x001200000b147984 */ /* 0x000ee80000000800 */
[----:B------:R-:W4:Y:S04]  /*20a0*/  LDS R27, [R11+0x1400] ;  /* 0x001400000b1b7984 */ /* 0x000f280000000800 */
[----:B------:R-:W5:Y:S04]  /*20b0*/  LDS R14, [R11+0x1600] ;  /* 0x001600000b0e7984 */ /* 0x000f680000000800 */
[----:B------:R-:W5:Y:S04]  /*20c0*/  LDS R12, [R11+0x1800] ;  /* 0x001800000b0c7984 */ /* 0x000f680000000800 */
[----:B------:R-:W5:Y:S04]  /*20d0*/  LDS R29, [R11+0x1a00] ;  /* 0x001a00000b1d7984 */ /* 0x000f680000000800 */
[----:B------:R0:W-:Y:S04]  /*20e0*/  STS [R11+0x200], R26 ;  /* 0x0002001a0b007388 */ /* 0x0001e80000000800 */
[----:B------:R1:W-:Y:S04]  /*20f0*/  STS [R11+0x400], R28 ;  /* 0x0004001c0b007388 */ /* 0x0003e80000000800 */
[----:B------:R4:W-:Y:S01]  /*2100*/  STS [R11+0x800], R24 ;  /* 0x000800180b007388 */ /* 0x0009e20000000800 */
[-C--:B0-----:R-:W-:Y:S01]  /*2110*/  FMUL.FTZ R21, R21, R6.reuse ;  /* 0x0000000615157220 */ /* 0x081fe20000410000 */
[-C--:B------:R-:W-:Y:S01]  /*2120*/  FMUL.FTZ R26, R23, R6.reuse ;  /* 0x00000006171a7220 */ /* 0x080fe20000410000 */
        /* <DEDUP_REMOVED lines=18> */
.L_x_2216:
[----:B------:R-:W-:Y:S05]  /*2250*/  BSYNC.RECONVERGENT B1 ;  /* 0x0000000000017941 */ /* 0x000fea0003800200 */
.L_x_2215:
        /* <DEDUP_REMOVED lines=31> */
.L_x_2219:
[----:B------:R-:W-:Y:S05]  /*2450*/  BSYNC.RECONVERGENT B1 ;  /* 0x0000000000017941 */ /* 0x000fea0003800200 */
.L_x_2218:
        /* <DEDUP_REMOVED lines=14> */
.L_x_2211:
[----:B------:R-:W-:Y:S05]  /*2540*/  BSYNC.RECONVERGENT B0 ;  /* 0x0000000000007941 */ /* 0x000fea0003800200 */
.L_x_2210:
[----:B------:R-:W-:Y:S01]  /*2550*/  BAR.SYNC.DEFER_BLOCKING 0x0 ;  /* 0x0000000000007b1d */ /* 0x000fe20000010000 */
[----:B------:R-:W-:Y:S02]  /*2560*/  ISETP.NE.AND P0, PT, R18, RZ, PT ;  /* 0x000000ff1200720c */ /* 0x000fe40003f05270 */
[----:B------:R-:W-:-:S03]  /*2570*/  ISETP.GE.U32.AND P1, PT, R3, R4, PT ;  /* 0x000000040300720c */ /* 0x000fc60003f26070 */
[----:B------:R-:W-:Y:S08]  /*2580*/  BSSY.RECONVERGENT B0, `(.L_x_2220) ;  /* 0x000000f000007945 */ /* 0x000ff00003800200 */
[----:B------:R-:W-:Y:S05]  /*2590*/  @P0 BRA `(.L_x_2221) ;  /* 0x0000000000340947 */ /* 0x000fea0003800000 */
[----:B-12---:R-:W-:Y:S01]  /*25a0*/  IMAD R6, R22, R16, R17 ;  /* 0x0000001016067224 */ /* 0x006fe200078e0211 */
        /* <DEDUP_REMOVED lines=12> */
.L_x_2221:
[----:B------:R-:W-:Y:S05]  /*2670*/  BSYNC.RECONVERGENT B0 ;  /* 0x0000000000007941 */ /* 0x000fea0003800200 */
.L_x_2220:
[----:B------:R-:W-:Y:S05]  /*2680*/  @P1 BRA `(.L_x_2222) ;  /* 0x0000000400281947 */ /* 0x000fea0003800000 */
[----:B------:R-:W0:Y:S01]  /*2690*/  LDC R15, c[0x0][0x400] ;  /* 0x00010000ff0f7b82 */ /* 0x000e220000000800 */
[----:B-12---:R-:W1:Y:S01]  /*26a0*/  I2F.RP R6, R7 ;  /* 0x0000000700067306 */ /* 0x006e620000209400 */
[----:B------:R-:W2:Y:S06]  /*26b0*/  LDCU UR4, c[0x0][0x3fc] ;  /* 0x00007f80ff0477ac */ /* 0x000eac0008000800 */
[----:B---3--:R-:W3:Y:S01]  /*26c0*/  LDC R2, c[0x0][0x404] ;  /* 0x00010100ff027b82 */ /* 0x008ee20000000800 */
[----:B-1----:R-:W1:Y:S01]  /*26d0*/  MUFU.RCP R6, R6 ;  /* 0x0000000600067308 */ /* 0x002e620000001000 */
[----:B--2---:R-:W-:-:S02]  /*26e0*/  IADD3 R5, PT, PT, R5, -UR4, RZ ;  /* 0x8000000405057c10 */ /* 0x004fc4000fffe0ff */
[----:B0-----:R-:W-:Y:S02]  /*26f0*/  IABS R0, R15 ;  /* 0x0000000f00007213 */ /* 0x001fe40000000000 */
[----:B------:R-:W-:-:S03]  /*2700*/  ISETP.NE.AND P1, PT, R15, RZ, PT ;  /* 0x000000ff0f00720c */ /* 0x000fc60003f25270 */
[----:B------:R-:W0:Y:S01]  /*2710*/  I2F.RP R9, R0 ;  /* 0x0000000000097306 */ /* 0x000e220000209400 */
[----:B---3--:R-:W-:Y:S02]  /*2720*/  ISETP.NE.AND P2, PT, R2, RZ, PT ;  /* 0x000000ff0200720c */ /* 0x008fe40003f45270 */
[----:B-1----:R-:W-:Y:S02]  /*2730*/  IADD3 R12, PT, PT, R6, 0xffffffe, RZ ;  /* 0x0ffffffe060c7810 */ /* 0x002fe40007ffe0ff */
[----:B------:R-:W-:-:S03]  /*2740*/  IABS R6, R2 ;  /* 0x0000000200067213 */ /* 0x000fc60000000000 */
[----:B------:R1:W2:Y:S08]  /*2750*/  F2I.FTZ.U32.TRUNC.NTZ R13, R12 ;  /* 0x0000000c000d7305 */ /* 0x0002b0000021f000 */
[----:B0-----:R-:W0:Y:S01]  /*2760*/  MUFU.RCP R9, R9 ;  /* 0x0000000900097308 */ /* 0x001e220000001000 */
[----:B-1----:R-:W-:Y:S01]  /*2770*/  HFMA2 R12, -RZ, RZ, 0, 0 ;  /* 0x00000000ff0c7431 */ /* 0x002fe200000001ff */
[----:B--2---:R-:W-:Y:S01]  /*2780*/  IADD3 R14, PT, PT, RZ, -R13, RZ ;  /* 0x8000000dff0e7210 */ /* 0x004fe20007ffe0ff */
[----:B0-----:R-:W-:-:S04]  /*2790*/  VIADD R10, R9, 0xffffffe ;  /* 0x0ffffffe090a7836 */ /* 0x001fc80000000000 */
[----:B------:R-:W-:Y:S01]  /*27a0*/  IMAD R9, R14, R7, RZ ;  /* 0x000000070e097224 */ /* 0x000fe200078e02ff */
[----:B------:R0:W1:Y:S03]  /*27b0*/  F2I.FTZ.U32.TRUNC.NTZ R11, R10 ;  /* 0x0000000a000b7305 */ /* 0x000066000021f000 */
[----:B------:R-:W-:-:S04]  /*27c0*/  IMAD.HI.U32 R12, R13, R9, R12 ;  /* 0x000000090d0c7227 */ /* 0x000fc800078e000c */
[----:B0-----:R-:W-:Y:S02]  /*27d0*/  IMAD.MOV.U32 R10, RZ, RZ, RZ ;  /* 0x000000ffff0a7224 */ /* 0x001fe400078e00ff */
[----:B-1----:R-:W-:-:S04]  /*27e0*/  IMAD.MOV R21, RZ, RZ, -R11 ;  /* 0x000000ffff157224 */ /* 0x002fc800078e0a0b */
[----:B------:R-:W-:-:S04]  /*27f0*/  IMAD R21, R21, R0, RZ ;  /* 0x0000000015157224 */ /* 0x000fc800078e02ff */
[----:B------:R-:W-:-:S07]  /*2800*/  IMAD.HI.U32 R10, R11, R21, R10 ;  /* 0x000000150b0a7227 */ /* 0x000fce00078e000a */
.L_x_2224:
        /* <DEDUP_REMOVED lines=34> */
.L_x_2223:
        /* <DEDUP_REMOVED lines=16> */
.L_x_2222:
[----:B0--3--:R-:W-:Y:S01]  /*2b30*/  LOP3.LUT R0, R18, 0x3c0, RZ, 0xc0, !PT ;  /* 0x000003c012007812 */ /* 0x009fe200078ec0ff */
[----:B------:R-:W-:Y:S05]  /*2b40*/  WARPSYNC.ALL ;  /* 0x0000000000007948 */ /* 0x000fea0003800000 */
[----:B------:R-:W-:Y:S01]  /*2b50*/  ISETP.NE.AND P0, PT, R0, 0x40, PT ;  /* 0x000000400000780c */ /* 0x000fe20003f05270 */
[----:B------:R-:W-:Y:S01]  /*2b60*/  BAR.SYNC.DEFER_BLOCKING 0x0 ;  /* 0x0000000000007b1d */ /* 0x000fe20000010000 */
[C---:B-1----:R-:W-:Y:S01]  /*2b70*/  LOP3.LUT R2, R18.reuse, 0x3e0, RZ, 0xc0, !PT ;  /* 0x000003e012027812 */ /* 0x042fe200078ec0ff */
[----:B------:R-:W-:Y:S01]  /*2b80*/  HFMA2 R0, -RZ, RZ, 0, 0 ;  /* 0x00000000ff007431 */ /* 0x000fe200000001ff */
[----:B------:R-:W-:Y:S01]  /*2b90*/  SHF.R.U32.HI R8, RZ, 0x5, R18 ;  /* 0x00000005ff087819 */ /* 0x000fe20000011612 */
[----:B------:R-:W-:Y:S01]  /*2ba0*/  IMAD.MOV.U32 R9, RZ, RZ, RZ ;  /* 0x000000ffff097224 */ /* 0x000fe200078e00ff */
[----:B--2---:R-:W-:Y:S01]  /*2bb0*/  LOP3.LUT R11, R18, 0x1f, RZ, 0xc0, !PT ;  /* 0x0000001f120b7812 */ /* 0x004fe200078ec0ff */
[----:B------:R-:W-:Y:S01]  /*2bc0*/  BSSY.RECONVERGENT B0, `(.L_x_2225) ;  /* 0x0000016000007945 */ /* 0x000fe20003800200 */
[----:B------:R-:W-:-:S02]  /*2bd0*/  ISETP.NE.AND P2, PT, R2, 0x20, PT ;  /* 0x000000200200780c */ /* 0x000fc40003f45270 */
[----:B------:R-:W-:Y:S02]  /*2be0*/  CS2R R6, SRZ ;  /* 0x0000000000067805 */ /* 0x000fe4000001ff00 */
[C---:B------:R-:W-:Y:S02]  /*2bf0*/  ISETP.GT.U32.AND P1, PT, R18.reuse, 0x3f, PT ;  /* 0x0000003f1200780c */ /* 0x040fe40003f24070 */
[----:B------:R-:W-:Y:S02]  /*2c00*/  CS2R R4, SRZ ;  /* 0x0000000000047805 */ /* 0x000fe4000001ff00 */
[----:B------:R-:W-:Y:S02]  /*2c10*/  ISETP.GT.U32.AND P3, PT, R18, 0x1f, PT ;  /* 0x0000001f1200780c */ /* 0x000fe40003f64070 */
[----:B------:R-:W-:Y:S02]  /*2c20*/  CS2R R2, SRZ ;  /* 0x0000000000027805 */ /* 0x000fe4000001ff00 */
[----:B------:R-:W-:Y:S01]  /*2c30*/  LEA R8, R8, R11, 0x8 ;  /* 0x0000000b08087211 */ /* 0x000fe200078e40ff */
[----:B------:R-:W-:Y:S08]  /*2c40*/  @P0 BRA `(.L_x_2226) ;  /* 0x0000000000340947 */ /* 0x000ff00003800000 */
[----:B------:R-:W0:Y:S01]  /*2c50*/  S2UR UR5, SR_CgaCtaId ;  /* 0x00000000000579c3 */ /* 0x000e220000008800 */
[----:B------:R-:W-:Y:S02]  /*2c60*/  UMOV UR4, 0x400 ;  /* 0x0000040000047882 */ /* 0x000fe40000000000 */
[----:B------:R-:W-:-:S04]  /*2c70*/  UIADD3 UR4, UPT, UPT, UR4, 0x20, URZ ;  /* 0x0000002004047890 */ /* 0x000fc8000fffe0ff */
[----:B0-----:R-:W-:-:S06]  /*2c80*/  ULEA UR4, UR5, UR4, 0x18 ;  /* 0x0000000405047291 */ /* 0x001fcc000f8ec0ff */
[----:B------:R-:W-:-:S05]  /*2c90*/  LEA R10, R8, UR4, 0x2 ;  /* 0x00000004080a7c11 */ /* 0x000fca000f8e10ff */
        /* <DEDUP_REMOVED lines=8> */
.L_x_2226:
[----:B------:R-:W-:Y:S05]  /*2d20*/  BSYNC.RECONVERGENT B0 ;  /* 0x0000000000007941 */ /* 0x000fea0003800200 */
.L_x_2225:
        /* <DEDUP_REMOVED lines=24> */
.L_x_2228:
[----:B------:R-:W-:Y:S05]  /*2eb0*/  BSYNC.RECONVERGENT B0 ;  /* 0x0000000000007941 */ /* 0x000fea0003800200 */
.L_x_2227:
        /* <DEDUP_REMOVED lines=16> */
.L_x_2230:
[----:B------:R-:W-:Y:S05]  /*2fc0*/  BSYNC.RECONVERGENT B0 ;  /* 0x0000000000007941 */ /* 0x000fea0003800200 */
.L_x_2229:
[----:B------:R-:W-:Y:S06]  /*2fd0*/  BAR.SYNC.DEFER_BLOCKING 0x0 ;  /* 0x0000000000007b1d */ /* 0x000fec0000010000 */
[----:B------:R-:W-:Y:S04]  /*2fe0*/  BSSY.RECONVERGENT B0, `(.L_x_2231) ;  /* 0x0000017000007945 */ /* 0x000fe80003800200 */
[----:B------:R-:W-:Y:S05]  /*2ff0*/  @P3 BRA `(.L_x_2232) ;  /* 0x0000000000543947 */ /* 0x000fea0003800000 */
[----:B------:R-:W2:Y:S01]  /*3000*/  S2UR UR5, SR_CgaCtaId ;  /* 0x00000000000579c3 */ /* 0x000ea20000008800 */
[----:B------:R-:W-:Y:S02]  /*3010*/  UMOV UR4, 0x400 ;  /* 0x0000040000047882 */ /* 0x000fe40000000000 */
[----:B------:R-:W-:-:S04]  /*3020*/  UIADD3 UR4, UPT, UPT, UR4, 0x20, URZ ;  /* 0x0000002004047890 */ /* 0x000fc8000fffe0ff */
[----:B--2---:R-:W-:-:S06]  /*3030*/  ULEA UR4, UR5, UR4, 0x18 ;  /* 0x0000000405047291 */ /* 0x004fcc000f8ec0ff */
[----:B------:R-:W-:-:S05]  /*3040*/  LEA R20, R8, UR4, 0x2 ;  /* 0x0000000408147c11 */ /* 0x000fca000f8e10ff */
[----:B------:R-:W2:Y:S04]  /*3050*/  LDS R11, [R20] ;  /* 0x00000000140b7984 */ /* 0x000ea80000000800 */
[----:B------:R-:W3:Y:S04]  /*3060*/  LDS R8, [R20+0x80] ;  /* 0x0000800014087984 */ /* 0x000ee80000000800 */
[----:B------:R-:W4:Y:S04]  /*3070*/  LDS R13, [R20+0x100] ;  /* 0x00010000140d7984 */ /* 0x000f280000000800 */
[----:B01----:R-:W0:Y:S04]  /*3080*/  LDS R10, [R20+0x180] ;  /* 0x00018000140a7984 */ /* 0x003e280000000800 */
[----:B------:R-:W1:Y:S04]  /*3090*/  LDS R15, [R20+0x200] ;  /* 0x00020000140f7984 */ /* 0x000e680000000800 */
[----:B------:R-:W5:Y:S04]  /*30a0*/  LDS R12, [R20+0x280] ;  /* 0x00028000140c7984 */ /* 0x000f680000000800 */
[----:B------:R-:W5:Y:S04]  /*30b0*/  LDS R21, [R20+0x300] ;  /* 0x0003000014157984 */ /* 0x000f680000000800 */
[----:B------:R-:W5:Y:S01]  /*30c0*/  LDS R14, [R20+0x380] ;  /* 0x00038000140e7984 */ /* 0x000f620000000800 */
[----:B--2---:R-:W-:Y:S01]  /*30d0*/  FADD.FTZ R0, R0, R11 ;  /* 0x0000000b00007221 */ /* 0x004fe20000010000 */
[----:B---3--:R-:W-:Y:S01]  /*30e0*/  FADD.FTZ R3, R3, R8 ;  /* 0x0000000803037221 */ /* 0x008fe20000010000 */
[----:B----4-:R-:W-:Y:S01]  /*30f0*/  FADD.FTZ R2, R2, R13 ;  /* 0x0000000d02027221 */ /* 0x010fe20000010000 */
[----:B0-----:R-:W-:Y:S01]  /*3100*/  FADD.FTZ R5, R5, R10 ;  /* 0x0000000a05057221 */ /* 0x001fe20000010000 */
[----:B-1----:R-:W-:Y:S01]  /*3110*/  FADD.FTZ R4, R4, R15 ;  /* 0x0000000f04047221 */ /* 0x002fe20000010000 */
[----:B-----5:R-:W-:Y:S01]  /*3120*/  FADD.FTZ R7, R7, R12 ;  /* 0x0000000c07077221 */ /* 0x020fe20000010000 */
[----:B------:R-:W-:Y:S01]  /*3130*/  FADD.FTZ R6, R6, R21 ;  /* 0x0000001506067221 */ /* 0x000fe20000010000 */
[----:B------:R-:W-:-:S07]  /*3140*/  FADD.FTZ R9, R9, R14 ;  /* 0x0000000e09097221 */ /* 0x000fce0000010000 */
.L_x_2232:
[----:B------:R-:W-:Y:S05]  /*3150*/  BSYNC.RECONVERGENT B0 ;  /* 0x0000000000007941 */ /* 0x000fea0003800200 */
.L_x_2231:
[----:B------:R-:W-:Y:S06]  /*3160*/  BAR.SYNC.DEFER_BLOCKING 0x0 ;  /* 0x0000000000007b1d */ /* 0x000fec0000010000 */
[----:B------:R-:W-:Y:S05]  /*3170*/  @P3 EXIT ;  /* 0x000000000000394d */ /* 0x000fea0003800000 */
[----:B------:R-:W0:Y:S01]  /*3180*/  LDCU.64 UR4, c[0x0][0x390] ;  /* 0x00007200ff0477ac */ /* 0x000e220008000a00 */
[----:B------:R-:W-:Y:S01]  /*3190*/  IMAD R16, R22, R16, R17 ;  /* 0x0000001016107224 */ /* 0x000fe200078e0211 */
[----:B-1----:R-:W-:Y:S01]  /*31a0*/  F2FP.BF16.F32.PACK_AB R0, R3, R0 ;  /* 0x000000000300723e */ /* 0x002fe200000010ff */
[----:B------:R-:W-:Y:S01]  /*31b0*/  IMAD.SHL.U32 R19, R19, 0x100, RZ ;  /* 0x0000010013137824 */ /* 0x000fe200078e00ff */
[----:B------:R-:W-:Y:S01]  /*31c0*/  F2FP.BF16.F32.PACK_AB R2, R5, R2 ;  /* 0x000000020502723e */ /* 0x000fe200000010ff */
[----:B------:R-:W-:Y:S01]  /*31d0*/  IMAD R16, R16, UR38, RZ ;  /* 0x0000002610107c24 */ /* 0x000fe2000f8e02ff */
[----:B------:R-:W-:Y:S02]  /*31e0*/  F2FP.BF16.F32.PACK_AB R4, R7, R4 ;  /* 0x000000040704723e */ /* 0x000fe400000010ff */
[----:B------:R-:W-:Y:S02]  /*31f0*/  F2FP.BF16.F32.PACK_AB R6, R9, R6 ;  /* 0x000000060906723e */ /* 0x000fe400000010ff */
[----:B------:R-:W-:-:S02]  /*3200*/  LEA R19, P0, R16, R19, 0x8 ;  /* 0x0000001310137211 */ /* 0x000fc400078040ff */
[----:B------:R-:W-:Y:S02]  /*3210*/  PRMT R5, R0, 0x7632, R5 ;  /* 0x0000763200057816 */ /* 0x000fe40000000005 */
[----:B------:R-:W-:Y:S02]  /*3220*/  LOP3.LUT R18, R19, 0x1f, R18, 0xf8, !PT ;  /* 0x0000001f13127812 */ /* 0x000fe400078ef812 */
[----:B------:R-:W-:Y:S02]  /*3230*/  IADD3.X R11, PT, PT, RZ, RZ, RZ, P0, !PT ;  /* 0x000000ffff0b7210 */ /* 0x000fe400007fe4ff */
[----:B0-----:R-:W-:Y:S02]  /*3240*/  LEA R10, P0, R18, UR4, 0x1 ;  /* 0x00000004120a7c11 */ /* 0x001fe4000f8008ff */
[----:B------:R-:W-:Y:S02]  /*3250*/  PRMT R3, R2, 0x7632, R3 ;  /* 0x0000763202037816 */ /* 0x000fe40000000003 */
[----:B------:R-:W-:-:S02]  /*3260*/  LEA.HI.X R11, R18, UR5, R11, 0x1, P0 ;  /* 0x00000005120b7c11 */ /* 0x000fc400080f0c0b */
        /* <DEDUP_REMOVED lines=11> */
.L_x_2197:
        /* <DEDUP_REMOVED lines=16> */
.L_x_2233:
[----:B------:R-:W-:Y:S05]  /*3420*/  EXIT ;  /* 0x000000000000794d */ /* 0x000fea0003800000 */
.L_x_2199:
[----:B------:R-:W-:Y:S02]  /*3430*/  HFMA2 R12, -RZ, RZ, 0, 9.5367431640625e-07 ;  /* 0x00000010ff0c7431 */ /* 0x000fe400000001ff */
[----:B------:R-:W-:Y:S01]  /*3440*/  IMAD.MOV.U32 R11, RZ, RZ, 0x1f ;  /* 0x0000001fff0b7424 */ /* 0x000fe200078e00ff */
[----:B------:R-:W-:-:S07]  /*3450*/  MOV R15, 0xffffffff ;  /* 0xffffffff000f7802 */ /* 0x000fce0000000f00 */
[----:B------:R-:W-:Y:S05]  /*3460*/  WARPSYNC.COLLECTIVE R15, `(.L_x_2234) ;  /* 0x000000000f087348 */ /* 0x000fea0003c00000 */
[----:B------:R0:W1:Y:S02]  /*3470*/  SHFL.BFLY P6, R14, R13, R12, R11 ;  /* 0x0c00000c0d0e7389 */ /* 0x00006400000c000b */
[----:B01----:R-:W-:Y:S05]  /*3480*/  ENDCOLLECTIVE ;  /* 0x000000000000791b */ /* 0x003fea0003800000 */
.L_x_2234:
[----:B------:R-:W-:Y:S01]  /*3490*/  IMAD.MOV.U32 R12, RZ, RZ, 0x8 ;  /* 0x00000008ff0c7424 */ /* 0x000fe200078e00ff */
[----:B------:R-:W-:-:S04]  /*34a0*/  FMNMX.FTZ R0, R14, -3.40282346638528859812e+38, !PT ;  /* 0xff7fffff0e007809 */ /* 0x000fc80007810000 */
[----:B------:R-:W-:-:S07]  /*34b0*/  MOV R13, R0 ;  /* 0x00000000000d7202 */ /* 0x000fce0000000f00 */
[----:B------:R-:W-:Y:S05]  /*34c0*/  WARPSYNC.COLLECTIVE R15, `(.L_x_2235) ;  /* 0x000000000f087348 */ /* 0x000fea0003c00000 */
[----:B------:R0:W1:Y:S02]  /*34d0*/  SHFL.BFLY P6, R14, R13, R12, R11 ;  /* 0x0c00000c0d0e7389 */ /* 0x00006400000c000b */
[----:B01----:R-:W-:Y:S05]  /*34e0*/  ENDCOLLECTIVE ;  /* 0x000000000000791b */ /* 0x003fea0003800000 */
.L_x_2235:
[----:B------:R-:W-:Y:S01]  /*34f0*/  HFMA2 R12, -RZ, RZ, 0, 2.384185791015625e-07 ;  /* 0x00000004ff0c7431 */ /* 0x000fe200000001ff */
[----:B------:R-:W-:-:S04]  /*3500*/  FMNMX.FTZ R2, R0, R14, !PT ;  /* 0x0000000e00027209 */ /* 0x000fc80007810000 */
[----:B------:R-:W-:-:S07]  /*3510*/  MOV R13, R2 ;  /* 0x00000002000d7202 */ /* 0x000fce0000000f00 */
[----:B------:R-:W-:Y:S05]  /*3520*/  WARPSYNC.COLLECTIVE R15, `(.L_x_2236) ;  /* 0x000000000f087348 */ /* 0x000fea0003c00000 */
[----:B------:R0:W1:Y:S02]  /*3530*/  SHFL.BFLY P6, R14, R13, R12, R11 ;  /* 0x0c00000c0d0e7389 */ /* 0x00006400000c000b */
[----:B01----:R-:W-:Y:S05]  /*3540*/  ENDCOLLECTIVE ;  /* 0x000000000000791b */ /* 0x003fea0003800000 */
.L_x_2236:
[----:B------:R-:W-:Y:S05]  /*3550*/  BRA `(.L_x_2237) ;  /* 0xffffffd400947947 */ /* 0x000fea000383ffff */
.L_x_2238:
        /* <DEDUP_REMOVED lines=10> */
.L_x_27202:


//--------------------- .text._ZN4vllm25paged_attention_v2_kernelI13__nv_bfloat16hLi192ELi8ELi128ELNS_18Fp8KVCacheDataTypeE2ELb1ELi512EEEvPfS3_PT_PKS4_PKT0_SA_ifPKiSC_iPKfiiiSE_SE_iiiii --------------------------
	.section	.text._ZN4vllm25paged_attention_v2_kernelI13__nv_bfloat16hLi192ELi8ELi128ELNS_18Fp8KVCacheDataTypeE2ELb1ELi512EEEvPfS3_PT_PKS4_PKT0_SA_ifPKiSC_iPKfiiiSE_SE_iiiii,"ax",@progbits
	.align	128
        .global         _ZN4vllm25paged_attention_v2_kernelI13__nv_bfloat16hLi192ELi8ELi128ELNS_18Fp8KVCacheDataTypeE2ELb1ELi512EEEvPfS3_PT_PKS4_PKT0_SA_ifPKiSC_iPKfiiiSE_SE_iiiii
        .type           _ZN4vllm25paged_attention_v2_kernelI13__nv_bfloat16hLi192ELi8ELi128ELNS_18Fp8KVCacheDataTypeE2ELb1ELi512EEEvPfS3_PT_PKS4_PKT0_SA_ifPKiSC_iPKfiiiSE_SE_iiiii,@function
        .size           _ZN4vllm25paged_attention_v2_kernelI13__nv_bfloat16hLi192ELi8ELi128ELNS_18Fp8KVCacheDataTypeE2ELb1ELi512EEEvPfS3_PT_PKS4_PKT0_SA_ifPKiSC_iPKfiiiSE_SE_iiiii,(.L_x_27203 - _ZN4vllm25paged_attention_v2_kernelI13__nv_bfloat16hLi192ELi8ELi128ELNS_18Fp8KVCacheDataTypeE2ELb1ELi512EEEvPfS3_PT_PKS4_PKT0_SA_ifPKiSC_iPKfiiiSE_SE_iiiii)
        .other          _ZN4vllm25paged_attention_v2_kernelI13__nv_bfloat16hLi192ELi8ELi128ELNS_18Fp8KVCacheDataTypeE2ELb1ELi512EEEvPfS3_PT_PKS4_PKT0_SA_ifPKiSC_iPKfiiiSE_SE_iiiii,@"STO_CUDA_ENTRY STV_DEFAULT"
_ZN4vllm25paged_attention_v2_kernelI13__nv_bfloat16hLi192ELi8ELi128ELNS_18Fp8KVCacheDataTypeE2ELb1ELi512EEEvPfS3_PT_PKS4_PKT0_SA_ifPKiSC_iPKfiiiSE_SE_iiiii:
.text._ZN4vllm25paged_attention_v2_kernelI13__nv_bfloat16hLi192ELi8ELi128ELNS_18Fp8KVCacheDataTypeE2ELb1ELi512EEEvPfS3_PT_PKS4_PKT0_SA_ifPKiSC_iPKfiiiSE_SE_iiiii:
        /* <DEDUP_REMOVED lines=12> */
[----:B------:R-:W1:Y:S03]  /*00c0*/  S2R R18, SR_TID.X ;  /* 0x0000000000127919 */ /* 0x000e660000002100 */
[----:B------:R-:W-:Y:S01]  /*00d0*/  IABS R10, R9 ;  /* 0x00000009000a7213 */ /* 0x000fe20000000000 */
[----:B------:R-:W2:Y:S02]  /*00e0*/  S2R R19, SR_CTAID.X ;  /* 0x0000000000137919 */ /* 0x000ea40000002500 */
[----:B------:R-:W3:Y:S08]  /*00f0*/  LDC R2, c[0x0][0x408] ;  /* 0x00010200ff027b82 */ /* 0x000ef00000000800 */
[----:B------:R-:W4:Y:S01]  /*0100*/  LDC R17, c[0x0][0x378] ;  /* 0x0000de00ff117b82 */ /* 0x000f220000000800 */
[----:B0-----:R-:W-:-:S07]  /*0110*/  IABS R7, R6 ;  /* 0x0000000600077213 */ /* 0x001fce0000000000 */
[----:B------:R-:W2:Y:S01]  /*0120*/  LDC R16, c[0x0][0x370] ;  /* 0x0000dc00ff107b82 */ /* 0x000ea20000000800 */
[----:B------:R-:W-:Y:S01]  /*0130*/  LOP3.LUT R9, R9, R6, RZ, 0x3c, !PT ;  /* 0x0000000609097212 */ /* 0x000fe200078e3cff */
[----:B------:R-:W0:Y:S06]  /*0140*/  I2F.RP R3, R7 ;  /* 0x0000000700037306 */ /* 0x000e2c0000209400 */
[----:B------:R-:W-:Y:S01]  /*0150*/  BAR.SYNC.DEFER_BLOCKING 0x0 ;  /* 0x0000000000007b1d */ /* 0x000fe20000010000 */
[----:B------:R-:W-:Y:S02]  /*0160*/  ISETP.GE.AND P2, PT, R9, RZ, PT ;  /* 0x000000ff0900720c */ /* 0x000fe40003f46270 */
[----:B---3--:R-:W-:-:S03]  /*0170*/  ISETP.GE.AND P1, PT, R2, RZ, PT ;  /* 0x000000ff0200720c */ /* 0x008fc60003f26270 */
[----:B0-----:R-:W0:Y:S10]  /*0180*/  MUFU.RCP R3, R3 ;  /* 0x0000000300037308 */ /* 0x001e340000001000 */
[----:B------:R-:W2:Y:S01]  /*0190*/  @P1 LDC R12, c[0x0][0x3f8] ;  /* 0x0000fe00ff0c1b82 */ /* 0x000ea20000000800 */
[----:B0-----:R-:W-:Y:S01]  /*01a0*/  VIADD R4, R3, 0xffffffe ;  /* 0x0ffffffe03047836 */ /* 0x001fe20000000000 */
[----:B------:R-:W-:-:S03]  /*01b0*/  IADD3 R3, PT, PT, R8, 0x7, RZ ;  /* 0x0000000708037810 */ /* 0x000fc60007ffe0ff */
[----:B------:R0:W3:Y:S01]  /*01c0*/  F2I.FTZ.U32.TRUNC.NTZ R5, R4 ;  /* 0x0000000400057305 */ /* 0x0000e2000021f000 */
[----:B------:R-:W-:Y:S01]  /*01d0*/  SHF.R.U32.HI R3, RZ, 0x3, R3 ;  /* 0x00000003ff037819 */ /* 0x000fe20000011603 */
[----:B0-----:R-:W-:Y:S02]  /*01e0*/  HFMA2 R4, -RZ, RZ, 0, 0 ;  /* 0x00000000ff047431 */ /* 0x001fe400000001ff */
[----:B---3--:R-:W-:-:S04]  /*01f0*/  IMAD R0, R5, R7, RZ ;  /* 0x0000000705007224 */ /* 0x008fc800078e02ff */
[----:B------:R-:W-:-:S04]  /*0200*/  IMAD.MOV R11, RZ, RZ, -R0 ;  /* 0x000000ffff0b7224 */ /* 0x000fc800078e0a00 */
[----:B------:R-:W-:-:S04]  /*0210*/  IMAD.HI.U32 R0, R5, R11, R4 ;  /* 0x0000000b05007227 */ /* 0x000fc800078e0004 */
[----:B------:R-:W-:-:S04]  /*0220*/  IMAD.MOV.U32 R5, RZ, RZ, R10 ;  /* 0x000000ffff057224 */ /* 0x000fc800078e000a */
[----:B------:R-:W-:-:S05]  /*0230*/  IMAD.HI.U32 R11, R0, R5, RZ ;  /* 0x00000005000b7227 */ /* 0x000fca00078e00ff */
[----:B------:R-:W-:-:S05]  /*0240*/  IADD3 R10, PT, PT, -R11, RZ, RZ ;  /* 0x000000ff0b0a7210 */ /* 0x000fca0007ffe1ff */
[----:B------:R-:W-:Y:S01]  /*0250*/  IMAD R4, R7, R10, R5 ;  /* 0x0000000a07047224 */ /* 0x000fe200078e0205 */
[----:B-1----:R-:W-:-:S04]  /*0260*/  SHF.R.U32.HI R5, RZ, 0x5, R18 ;  /* 0x00000005ff057819 */ /* 0x002fc80000011612 */
[----:B------:R-:W-:-:S13]  /*0270*/  ISETP.GT.U32.AND P3, PT, R7, R4, PT ;  /* 0x000000040700720c */ /* 0x000fda0003f64070 */
[----:B------:R-:W-:Y:S02]  /*0280*/  @!P3 IMAD.IADD R4, R4, 0x1, -R7 ;  /* 0x000000010404b824 */ /* 0x000fe400078e0a07 */
[----:B------:R-:W-:Y:S01]  /*0290*/  @!P3 VIADD R11, R11, 0x1 ;  /* 0x000000010b0bb836 */ /* 0x000fe20000000000 */
[----:B------:R-:W-:Y:S02]  /*02a0*/  ISETP.NE.AND P3, PT, R6, RZ, PT ;  /* 0x000000ff0600720c */ /* 0x000fe40003f65270 */
[----:B------:R-:W-:Y:S02]  /*02b0*/  ISETP.GE.U32.AND P0, PT, R4, R7, PT ;  /* 0x000000070400720c */ /* 0x000fe40003f06070 */
[----:B------:R-:W-:-:S04]  /*02c0*/  LEA R4, R22, 0x40, 0x6 ;  /* 0x0000004016047811 */ /* 0x000fc800078e30ff */
[----:B------:R-:W-:Y:S01]  /*02d0*/  VIMNMX.U32 R3, PT, PT, R3, R4, PT ;  /* 0x0000000403037248 */ /* 0x000fe20003fe0000 */
[----:B------:R-:W-:-:S04]  /*02e0*/  IMAD R4, R22, 0x40, R5 ;  /* 0x0000004016047824 */ /* 0x000fc800078e0205 */
[----:B------:R-:W-:Y:S02]  /*02f0*/  IMAD R10, R22, -0x40, R3 ;  /* 0xffffffc0160a7824 */ /* 0x000fe400078e0203 */
[----:B------:R-:W-:Y:S02]  /*0300*/  @P0 IADD3 R11, PT, PT, R11, 0x1, RZ ;  /* 0x000000010b0b0810 */ /* 0x000fe40007ffe0ff */
[----:B------:R-:W-:Y:S01]  /*0310*/  IMAD R9, R10, 0x8, R13 ;  /* 0x000000080a097824 */ /* 0x000fe200078e020d */
[----:B------:R-:W-:Y:S02]  /*0320*/  ISETP.GE.U32.AND P0, PT, R4, R3, PT ;  /* 0x000000030400720c */ /* 0x000fe40003f06070 */
[----:B------:R-:W-:Y:S01]  /*0330*/  MOV R5, R11 ;  /* 0x0000000b00057202 */ /* 0x000fe20000000f00 */
[----:B--2---:R-:W-:Y:S01]  /*0340*/  @P1 IMAD R11, R16, R12, R19 ;  /* 0x0000000c100b1224 */ /* 0x004fe200078e0213 */
[----:B------:R-:W-:Y:S02]  /*0350*/  VIMNMX R8, PT, PT, R8, R9, PT ;  /* 0x0000000908087248 */ /* 0x000fe40003fe0100 */
[----:B------:R-:W-:-:S02]  /*0360*/  @!P2 IADD3 R5, PT, PT, -R5, RZ, RZ ;  /* 0x000000ff0505a210 */ /* 0x000fc40007ffe1ff */
[----:B------:R-:W-:Y:S01]  /*0370*/  @!P3 LOP3.LUT R5, RZ, R6, RZ, 0x33, !PT ;  /* 0x00000006ff05b212 */ /* 0x000fe200078e33ff */
[----:B------:R-:W-:Y:S01]  /*0380*/  @P1 IMAD R6, R11, R2, 0x1 ;  /* 0x000000010b061424 */ /* 0x000fe200078e0202 */
[----:B----4-:R-:W-:Y:S06]  /*0390*/  @P1 BRA `(.L_x_2239) ;  /* 0x0000000000d81947 */ /* 0x010fec0003800000 */
[----:B------:R-:W0:Y:S01]  /*03a0*/  LDC R9, c[0x0][0x3b0] ;  /* 0x0000ec00ff097b82 */ /* 0x000e220000000800 */
[----:B------:R-:W-:Y:S02]  /*03b0*/  IABS R14, R16 ;  /* 0x00000010000e7213 */ /* 0x000fe40000000000 */
        /* <DEDUP_REMOVED lines=8> */
[----:B------:R-:W-:-:S04]  /*0440*/  IMAD R15, R15, R6, RZ ;  /* 0x000000060f0f7224 */ /* 0x000fc800078e02ff */
[----:B------:R-:W-:Y:S01]  /*0450*/  IMAD.HI.U32 R11, R11, R15, R10 ;  /* 0x0000000f0b0b7227 */ /* 0x000fe200078e000a */
[----:B------:R-:W-:-:S05]  /*0460*/  MOV R15, R14 ;  /* 0x0000000e000f7202 */ /* 0x000fca0000000f00 */
[----:B------:R-:W-:-:S04]  /*0470*/  IMAD.HI.U32 R11, R11, R15, RZ ;  /* 0x0000000f0b0b7227 */ /* 0x000fc800078e00ff */
[----:B------:R-:W-:-:S04]  /*0480*/  IMAD.MOV R12, RZ, RZ, -R11 ;  /* 0x000000ffff0c7224 */ /* 0x000fc800078e0a0b */
        /* <DEDUP_REMOVED lines=22> */
[----:B------:R-:W-:Y:S01]  /*05f0*/  IADD3 R15, PT, PT, RZ, -R21, RZ ;  /* 0x80000015ff0f7210 */ /* 0x000fe20007ffe0ff */
        /* <DEDUP_REMOVED lines=10> */
[----:B------:R-:W-:-:S06]  /*06a0*/  @P1 VIADD R11, R11, 0x1 ;  /* 0x000000010b0b1836 */ /* 0x000fcc0000000000 */
[----:B------:R-:W-:Y:S02]  /*06b0*/  @!P3 IADD3 R11, PT, PT, -R11, RZ, RZ ;  /* 0x000000ff0b0bb210 */ /* 0x000fe40007ffe1ff */
[----:B------:R-:W-:-:S05]  /*06c0*/  @!P2 LOP3.LUT R11, RZ, R6, RZ, 0x33, !PT ;  /* 0x00000006ff0ba212 */ /* 0x000fca00078e33ff */
[----:B0-----:R-:W-:-:S04]  /*06d0*/  IMAD R9, R10, R9, R11 ;  /* 0x000000090a097224 */ /* 0x001fc800078e020b */
[----:B------:R-:W-:-:S04]  /*06e0*/  IMAD.MOV R9, RZ, RZ, -R9 ;  /* 0x000000ffff097224 */ /* 0x000fc800078e0a09 */
[----:B------:R-:W-:-:S07]  /*06f0*/  IMAD R6, R2, R9, 0x1 ;  /* 0x0000000102067424 */ /* 0x000fce00078e0209 */
.L_x_2239:
[----:B------:R-:W-:Y:S01]  /*0700*/  BSSY.RECONVERGENT B6, `(.L_x_2240) ;  /* 0x0000043000067945 */ /* 0x000fe20003800200 */
[----:B------:R-:W-:Y:S01]  /*0710*/  MOV R14, R7 ;  /* 0x00000007000e7202 */ /* 0x000fe20000000f00 */
[----:B------:R-:W-:Y:S02]  /*0720*/  IMAD.IADD R9, R8, 0x1, -R13 ;  /* 0x0000000108097824 */ /* 0x000fe400078e0a0d */
[----:B------:R-:W-:Y:S05]  /*0730*/  @P0 BRA `(.L_x_2241) ;  /* 0x0000000000fc0947 */ /* 0x000fea0003800000 */
[----:B------:R-:W0:Y:S01]  /*0740*/  LDC R21, c[0x0][0x400] ;  /* 0x00010000ff157b82 */ /* 0x000e220000000800 */
[----:B------:R-:W1:Y:S01]  /*0750*/  LDCU UR4, c[0x0][0x3fc] ;  /* 0x00007f80ff0477ac */ /* 0x000e620008000800 */
[----:B------:R-:W-:-:S04]  /*0760*/  SHF.R.U32.HI R7, RZ, 0x2, R18 ;  /* 0x00000002ff077819 */ /* 0x000fc80000011612 */
[----:B------:R-:W-:Y:S02]  /*0770*/  LOP3.LUT R10, R7, 0x7, RZ, 0xc0, !PT ;  /* 0x00000007070a7812 */ /* 0x000fe400078ec0ff */
[----:B------:R-:W2:Y:S03]  /*0780*/  LDC R2, c[0x0][0x404] ;  /* 0x00010100ff027b82 */ /* 0x000ea60000000800 */
[----:B------:R-:W-:Y:S02]  /*0790*/  IMAD.IADD R13, R10, 0x1, -R13 ;  /* 0x000000010a0d7824 */ /* 0x000fe400078e0a0d */
[----:B------:R-:W-:Y:S01]  /*07a0*/  HFMA2 R10, -RZ, RZ, 0, 0 ;  /* 0x00000000ff0a7431 */ /* 0x000fe200000001ff */
[----:B0-----:R-:W-:Y:S02]  /*07b0*/  IABS R12, R21 ;  /* 0x00000015000c7213 */ /* 0x001fe40000000000 */
[----:B------:R-:W-:-:S02]  /*07c0*/  ISETP.NE.AND P1, PT, R21, RZ, PT ;  /* 0x000000ff1500720c */ /* 0x000fc40003f25270 */
[----:B------:R-:W0:Y:S01]  /*07d0*/  I2F.RP R15, R12 ;  /* 0x0000000c000f7306 */ /* 0x000e220000209400 */
[----:B--2---:R-:W-:-:S07]  /*07e0*/  ISETP.NE.AND P2, PT, R2, RZ, PT ;  /* 0x000000ff0200720c */ /* 0x004fce0003f45270 */
[----:B0-----:R-:W0:Y:S02]  /*07f0*/  MUFU.RCP R15, R15 ;  /* 0x0000000f000f7308 */ /* 0x001e240000001000 */
[----:B0-----:R-:W-:Y:S02]  /*0800*/  IADD3 R11, PT, PT, R15, 0xffffffe, RZ ;  /* 0x0ffffffe0f0b7810 */ /* 0x001fe40007ffe0ff */
[----:B------:R-:W-:-:S04]  /*0810*/  IABS R15, R2 ;  /* 0x00000002000f7213 */ /* 0x000fc80000000000 */
[----:B------:R-:W0:Y:S02]  /*0820*/  F2I.FTZ.U32.TRUNC.NTZ R11, R11 ;  /* 0x0000000b000b7305 */ /* 0x000e24000021f000 */
[----:B0-----:R-:W-:-:S05]  /*0830*/  IMAD.MOV R20, RZ, RZ, -R11 ;  /* 0x000000ffff147224 */ /* 0x001fca00078e0a0b */
[----:B------:R-:W-:Y:S01]  /*0840*/  MOV R7, R20 ;  /* 0x0000001400077202 */ /* 0x000fe20000000f00 */
[----:B------:R-:W-:-:S04]  /*0850*/  IMAD.MOV.U32 R20, RZ, RZ, R4 ;  /* 0x000000ffff147224 */ /* 0x000fc800078e0004 */
[----:B------:R-:W-:-:S04]  /*0860*/  IMAD R7, R7, R12, RZ ;  /* 0x0000000c07077224 */ /* 0x000fc800078e02ff */
[----:B------:R-:W-:Y:S01]  /*0870*/  IMAD.HI.U32 R10, R11, R7, R10 ;  /* 0x000000070b0a7227 */ /* 0x000fe200078e000a */
[----:B-1----:R-:W-:-:S03]  /*0880*/  IADD3 R11, PT, PT, R5, -UR4, RZ ;  /* 0x80000004050b7c10 */ /* 0x002fc6000fffe0ff */
[----:B------:R-:W-:-:S07]  /*0890*/  IMAD.MOV.U32 R7, RZ, RZ, R15 ;  /* 0x000000ffff077224 */ /* 0x000fce00078e000f */
.L_x_2243:
        /* <DEDUP_REMOVED lines=14> */
[C---:B------:R-:W-:Y:S02]  /*0980*/  IADD3 R26, PT, PT, R24.reuse, R6, RZ ;  /* 0x00000006181a7210 */ /* 0x040fe40007ffe0ff */
[----:B------:R-:W-:Y:S02]  /*0990*/  ISETP.GT.AND P0, PT, R24, R11, PT ;  /* 0x0000000b1800720c */ /* 0x000fe40003f04270 */
        /* <DEDUP_REMOVED lines=8> */
[----:B------:R-:W-:-:S05]  /*0a20*/  @!P4 IMAD.IADD R25, R25, 0x1, -R12 ;  /* 0x000000011919c824 */ /* 0x000fca00078e0a0c */
[----:B------:R-:W-:Y:S02]  /*0a30*/  @!P3 IADD3 R25, PT, PT, -R25, RZ, RZ ;  /* 0x000000ff1919b210 */ /* 0x000fe40007ffe1ff */
[----:B------:R-:W-:-:S04]  /*0a40*/  @!P1 LOP3.LUT R25, RZ, R21, RZ, 0x33, !PT ;  /* 0x00000015ff199212 */ /* 0x000fc800078e33ff */
[----:B------:R-:W-:-:S13]  /*0a50*/  ISETP.EQ.OR P0, PT, R25, RZ, P0 ;  /* 0x000000ff1900720c */ /* 0x000fda0000702670 */
[----:B------:R-:W-:Y:S05]  /*0a60*/  @P0 BRA `(.L_x_2242) ;  /* 0x0000002400a40947 */ /* 0x000fea0003800000 */
[----:B------:R-:W-:Y:S01]  /*0a70*/  LOP3.LUT P0, RZ, R18, 0x3, RZ, 0xc0, !PT ;  /* 0x0000000312ff7812 */ /* 0x000fe2000780c0ff */
        /* <DEDUP_REMOVED lines=11> */
.L_x_2241:
[----:B------:R-:W-:Y:S05]  /*0b30*/  BSYNC.RECONVERGENT B6 ;  /* 0x0000000000067941 */ /* 0x000fea0003800200 */
.L_x_2240:
[----:B------:R-:W-:Y:S01]  /*0b40*/  UMOV UR4, 0xffffffff ;  /* 0xffffffff00047882 */ /* 0x000fe20000000000 */
[----:B------:R-:W-:Y:S02]  /*0b50*/  LOP3.LUT R10, R18, 0x1f, RZ, 0xc0, !PT ;  /* 0x0000001f120a7812 */ /* 0x000fe400078ec0ff */
[----:B------:R-:W-:Y:S02]  /*0b60*/  SHF.R.U32.HI R20, RZ, 0x5, R18 ;  /* 0x00000005ff147819 */ /* 0x000fe40000011612 */
[----:B------:R-:W-:Y:S01]  /*0b70*/  MOV R13, 0xff7fffff ;  /* 0xff7fffff000d7802 */ /* 0x000fe20000000f00 */
[----:B------:R-:W-:Y:S06]  /*0b80*/  BRA.DIV UR4, `(.L_x_2244) ;  /* 0x0000002604a07947 */ /* 0x000fec000b800000 */
[----:B------:R-:W0:Y:S02]  /*0b90*/  SHFL.BFLY PT, R14, R13, 0x10, 0x1f ;  /* 0x0e001f000d0e7f89 */ /* 0x000e2400000e0000 */
[----:B0-----:R-:W-:-:S05]  /*0ba0*/  FMNMX.FTZ R0, R14, -3.40282346638528859812e+38, !PT ;  /* 0xff7fffff0e007809 */ /* 0x001fca0007810000 */
[----:B------:R-:W0:Y:S02]  /*0bb0*/  SHFL.BFLY PT, R14, R0, 0x8, 0x1f ;  /* 0x0d001f00000e7f89 */ /* 0x000e2400000e0000 */
[----:B0-----:R-:W-:-:S05]  /*0bc0*/  FMNMX.FTZ R2, R0, R14, !PT ;  /* 0x0000000e00027209 */ /* 0x001fca0007810000 */
[----:B------:R0:W1:Y:S02]  /*0bd0*/  SHFL.BFLY PT, R14, R2, 0x4, 0x1f ;  /* 0x0c801f00020e7f89 */ /* 0x00006400000e0000 */
.L_x_2278:
        /* <DEDUP_REMOVED lines=9> */
[C---:B------:R-:W-:Y:S01]  /*0c70*/  ISETP.GT.U32.AND P2, PT, R10.reuse, 0x3, PT ;  /* 0x000000030a00780c */ /* 0x040fe20003f44070 */
[----:B------:R-:W-:Y:S01]  /*0c80*/  IMAD.MOV.U32 R12, RZ, RZ, -0x800001 ;  /* 0xff7fffffff0c7424 */ /* 0x000fe200078e00ff */
        /* <DEDUP_REMOVED lines=30> */
.L_x_2249:
        /* <DEDUP_REMOVED lines=11> */
.L_x_2248:
[----:B------:R-:W-:Y:S05]  /*0f20*/  BSYNC.RECONVERGENT B1 ;  /* 0x0000000000017941 */ /* 0x000fea0003800200 */
.L_x_2247:
        /* <DEDUP_REMOVED lines=12> */
.L_x_2252:
        /* <DEDUP_REMOVED lines=98> */
[----:B0-----:R-:W-:Y:S01]  /*1610*/  IADD3 R12, PT, PT, R12, 0x2000, RZ ;  /* 0x000020000c0c7810 */ /* 0x001fe20007ffe0ff */
[----:B------:R-:W-:Y:S06]  /*1620*/  @!P4 BRA `(.L_x_2252) ;  /* 0xfffffff80070c947 */ /* 0x000fec000383ffff */
.L_x_2251:
[----:B------:R-:W-:Y:S05]  /*1630*/  BSYNC.RECONVERGENT B1 ;  /* 0x0000000000017941 */ /* 0x000fea0003800200 */
.L_x_2250:
[----:B------:R-:W-:Y:S01]  /*1640*/  IMAD.IADD R15, R9, 0x1, -R14 ;  /* 0x00000001090f7824 */ /* 0x000fe200078e0a0e */
[----:B------:R-:W-:Y:S04]  /*1650*/  BSSY.RECONVERGENT B1, `(.L_x_2253) ;  /* 0x0000036000017945 */ /* 0x000fe80003800200 */
[----:B------:R-:W-:-:S13]  /*1660*/  ISETP.GT.AND P4, PT, R15, 0x200, PT ;  /* 0x000002000f00780c */ /* 0x000fda0003f84270 */
[----:B------:R-:W-:Y:S05]  /*1670*/  @!P4 BRA `(.L_x_2254) ;  /* 0x0000000000ccc947 */ /* 0x000fea0003800000 */
[----:B------:R-:W0:Y:S01]  /*1680*/  LDS R24, [R12+-0x400] ;  /* 0xfffc00000c187984 */ /* 0x000e220000000800 */
[----:B------:R-:W-:Y:S02]  /*1690*/  PLOP3.LUT P0, PT, PT, PT, PT, 0x8, 0x80 ;  /* 0x000000000080781c */ /* 0x000fe40003f0e170 */
[----:B------:R-:W-:Y:S01]  /*16a0*/  IADD3 R14, PT, PT, R14, 0x400, RZ ;  /* 0x000004000e0e7810 */ /* 0x000fe20007ffe0ff */
[----:B------:R-:W1:Y:S04]  /*16b0*/  LDS R28, [R12] ;  /* 0x000000000c1c7984 */ /* 0x000e680000000800 */
[----:B------:R-:W2:Y:S04]  /*16c0*/  LDS R26, [R12+-0x200] ;  /* 0xfffe00000c1a7984 */ /* 0x000ea80000000800 */
[----:B------:R-:W-:Y:S01]  /*16d0*/  LDS R25, [R12+0x800] ;  /* 0x000800000c197984 */ /* 0x000fe20000000800 */
[----:B0-----:R-:W-:-:S04]  /*16e0*/  FADD.FTZ R24, -R13, R24 ;  /* 0x000000180d187221 */ /* 0x001fc80000010100 */
[----:B------:R-:W-:Y:S01]  /*16f0*/  FMUL.FTZ R21, R24, 1.4426950216293334961 ;  /* 0x3fb8aa3b18157820 */ /* 0x000fe20000410000 */
[C---:B-1----:R-:W-:Y:S01]  /*1700*/  FADD.FTZ R28, -R13.reuse, R28 ;  /* 0x0000001c0d1c7221 */ /* 0x042fe20000010100 */
        /* <DEDUP_REMOVED lines=40> */
[----:B0-----:R-:W-:-:S03]  /*1990*/  VIADD R12, R12, 0x1000 ;  /* 0x000010000c0c7836 */ /* 0x001fc60000000000 */
[----:B------:R-:W-:-:S07]  /*19a0*/  FADD.FTZ R20, R20, R27 ;  /* 0x0000001b14147221 */ /* 0x000fce0000010000 */
.L_x_2254:
[----:B------:R-:W-:Y:S05]  /*19b0*/  BSYNC.RECONVERGENT B1 ;  /* 0x0000000000017941 */ /* 0x000fea0003800200 */
.L_x_2253:
        /* <DEDUP_REMOVED lines=26> */
.L_x_2246:
[----:B------:R-:W-:Y:S05]  /*1b60*/  BSYNC.RECONVERGENT B0 ;  /* 0x0000000000007941 */ /* 0x000fea0003800200 */
.L_x_2245:
        /* <DEDUP_REMOVED lines=21> */
[----:B-1----:R-:W-:Y:S01]  /*1cc0*/  FADD.FTZ R2, R15, 9.9999999747524270788e-07 ;  /* 0x358637bd0f027421 */ /* 0x002fe20000010000 */
[----:B------:R-:W-:Y:S02]  /*1cd0*/  BSSY.RECONVERGENT B1, `(.L_x_2257) ;  /* 0x000001a000017945 */ /* 0x000fe40003800200 */
[----:B------:R-:W-:Y:S01]  /*1ce0*/  IADD3 R21, PT, PT, R8, R21, RZ ;  /* 0x0000001508157210 */ /* 0x000fe20007ffe0ff */
[----:B------:R-:W-:Y:S02]  /*1cf0*/  IMAD.SHL.U32 R8, R22, 0x200, RZ ;  /* 0x0000020016087824 */ /* 0x000fe400078e00ff */
[----:B------:R-:W1:Y:S01]  /*1d00*/  MUFU.RCP R2, R2 ;  /* 0x0000000200027308 */ /* 0x000e620000001000 */
[----:B------:R-:W-:Y:S02]  /*1d10*/  LOP3.LUT R10, R21, 0x180, RZ, 0xc0, !PT ;  /* 0x00000180150a7812 */ /* 0x000fe400078ec0ff */
[----:B------:R-:W-:-:S02]  /*1d20*/  IADD3 R8, PT, PT, -R8, R21, RZ ;  /* 0x0000001508087210 */ /* 0x000fc40007ffe1ff */
[----:B------:R-:W-:Y:S02]  /*1d30*/  ISETP.NE.AND P0, PT, R10, 0x180, PT ;  /* 0x000001800a00780c */ /* 0x000fe40003f05270 */
[----:B------:R-:W-:Y:S01]  /*1d40*/  ISETP.GE.U32.AND P1, PT, R8, 0x180, PT ;  /* 0x000001800800780c */ /* 0x000fe20003f26070 */
[----:B------:R-:W-:Y:S01]  /*1d50*/  IMAD.MOV.U32 R8, RZ, RZ, R18 ;  /* 0x000000ffff087224 */ /* 0x000fe200078e0012 */
[----:B------:R-:W-:-:S09]  /*1d60*/  LEA.HI R21, R21, 0x1, RZ, 0x19 ;  /* 0x0000000115157811 */ /* 0x000fd200078fc8ff */
[----:B-1----:R-:W-:Y:S05]  /*1d70*/  @!P0 BRA `(.L_x_2258) ;  /* 0x00000000003c8947 */ /* 0x002fea0003800000 */
[----:B------:R-:W-:Y:S01]  /*1d80*/  SHF.L.U32 R8, R21, 0x7, RZ ;  /* 0x0000000715087819 */ /* 0x000fe200000006ff */
[----:B------:R-:W-:Y:S01]  /*1d90*/  VIADD R25, R11, 0x20 ;  /* 0x000000200b197836 */ /* 0x000fe20000000000 */
[----:B------:R-:W-:Y:S02]  /*1da0*/  LOP3.LUT R12, R21, 0x3, RZ, 0xc0, !PT ;  /* 0x00000003150c7812 */ /* 0x000fe400078ec0ff */
[----:B------:R-:W-:Y:S02]  /*1db0*/  LOP3.LUT R21, R8, 0x180, RZ, 0xc0, !PT ;  /* 0x0000018008157812 */ /* 0x000fe400078ec0ff */
[----:B------:R-:W-:Y:S02]  /*1dc0*/  LEA R25, R0, R25, 0x18 ;  /* 0x0000001900197211 */ /* 0x000fe400078ec0ff */
[----:B------:R-:W-:Y:S01]  /*1dd0*/  IADD3 R12, PT, PT, -R12, RZ, RZ ;  /* 0x000000ff0c0c7210 */ /* 0x000fe20007ffe1ff */
[----:B------:R-:W-:Y:S01]  /*1de0*/  IMAD.IADD R8, R21, 0x1, R18 ;  /* 0x0000000115087824 */ /* 0x000fe200078e0212 */
[----:B------:R-:W-:-:S07]  /*1df0*/  LEA R10, R18, R25, 0x2 ;  /* 0x00000019120a7211 */ /* 0x000fce00078e10ff */
.L_x_2259:
[----:B------:R-:W1:Y:S01]  /*1e00*/  LDS R21, [R10] ;  /* 0x000000000a157984 */ /* 0x000e620000000800 */
[----:B------:R-:W-:-:S05]  /*1e10*/  VIADD R12, R12, 0x1 ;  /* 0x000000010c0c7836 */ /* 0x000fca0000000000 */
[----:B------:R-:W-:Y:S01]  /*1e20*/  ISETP.NE.AND P0, PT, R12, RZ, PT ;  /* 0x000000ff0c00720c */ /* 0x000fe20003f05270 */
[----:B-1----:R-:W-:-:S05]  /*1e30*/  FMUL.FTZ R21, R21, R2 ;  /* 0x0000000215157220 */ /* 0x002fca0000410000 */
[----:B------:R1:W-:Y:S02]  /*1e40*/  STS [R10], R21 ;  /* 0x000000150a007388 */ /* 0x0003e40000000800 */
[----:B-1----:R-:W-:-:S05]  /*1e50*/  IADD3 R10, PT, PT, R10, 0x200, RZ ;  /* 0x000002000a0a7810 */ /* 0x002fca0007ffe0ff */
[----:B------:R-:W-:Y:S05]  /*1e60*/  @P0 BRA `(.L_x_2259) ;  /* 0xfffffffc00e40947 */ /* 0x000fea000383ffff */
.L_x_2258:
[----:B------:R-:W-:Y:S05]  /*1e70*/  BSYNC.RECONVERGENT B1 ;  /* 0x0000000000017941 */ /* 0x000fea0003800200 */
.L_x_2257:
        /* <DEDUP_REMOVED lines=12> */
.L_x_2262:
        /* <DEDUP_REMOVED lines=52> */
.L_x_2261:
[----:B------:R-:W-:Y:S05]  /*2280*/  BSYNC.RECONVERGENT B1 ;  /* 0x0000000000017941 */ /* 0x000fea0003800200 */
.L_x_2260:
        /* <DEDUP_REMOVED lines=31> */
.L_x_2264:
[----:B------:R-:W-:Y:S05]  /*2480*/  BSYNC.RECONVERGENT B1 ;  /* 0x0000000000017941 */ /* 0x000fea0003800200 */
.L_x_2263:
        /* <DEDUP_REMOVED lines=14> */
.L_x_2256:
[----:B------:R-:W-:Y:S05]  /*2570*/  BSYNC.RECONVERGENT B0 ;  /* 0x0000000000007941 */ /* 0x000fea0003800200 */
.L_x_2255:
[----:B------:R-:W-:Y:S01]  /*2580*/  BAR.SYNC.DEFER_BLOCKING 0x0 ;  /* 0x0000000000007b1d */ /* 0x000fe20000010000 */
[----:B------:R-:W-:Y:S02]  /*2590*/  ISETP.NE.AND P0, PT, R18, RZ, PT ;  /* 0x000000ff1200720c */ /* 0x000fe40003f05270 */
[----:B------:R-:W-:-:S03]  /*25a0*/  ISETP.GE.U32.AND P1, PT, R4, R3, PT ;  /* 0x000000030400720c */ /* 0x000fc60003f26070 */
[----:B------:R-:W-:Y:S08]  /*25b0*/  BSSY.RECONVERGENT B0, `(.L_x_2265) ;  /* 0x000000f000007945 */ /* 0x000ff00003800200 */
[----:B------:R-:W-:Y:S05]  /*25c0*/  @P0 BRA `(.L_x_2266) ;  /* 0x0000000000340947 */ /* 0x000fea0003800000 */
[----:B------:R-:W3:Y:S01]  /*25d0*/  LDCU.128 UR4, c[0x0][0x380] ;  /* 0x00007000ff0477ac */ /* 0x000ee20008000c00 */
[----:B--2---:R-:W-:-:S04]  /*25e0*/  IMAD R0, R23, R16, R19 ;  /* 0x0000001017007224 */ /* 0x004fc800078e0213 */
[----:B------:R-:W-:-:S05]  /*25f0*/  IMAD R9, R0, R17, RZ ;  /* 0x0000001100097224 */ /* 0x000fca00078e02ff */
        /* <DEDUP_REMOVED lines=10> */
.L_x_2266:
[----:B------:R-:W-:Y:S05]  /*26a0*/  BSYNC.RECONVERGENT B0 ;  /* 0x0000000000007941 */ /* 0x000fea0003800200 */
.L_x_2265:
[----:B------:R-:W-:Y:S05]  /*26b0*/  @P1 BRA `(.L_x_2267) ;  /* 0x0000000400281947 */ /* 0x000fea0003800000 */
[----:B0--3--:R-:W0:Y:S01]  /*26c0*/  LDC R13, c[0x0][0x400] ;  /* 0x00010000ff0d7b82 */ /* 0x009e220000000800 */
[----:B------:R-:W3:Y:S01]  /*26d0*/  I2F.RP R12, R7 ;  /* 0x00000007000c7306 */ /* 0x000ee20000209400 */
[----:B------:R-:W4:Y:S06]  /*26e0*/  LDCU UR4, c[0x0][0x3fc] ;  /* 0x00007f80ff0477ac */ /* 0x000f2c0008000800 */
[----:B--2---:R-:W2:Y:S01]  /*26f0*/  LDC R0, c[0x0][0x404] ;  /* 0x00010100ff007b82 */ /* 0x004ea20000000800 */
[----:B---3--:R-:W3:Y:S01]  /*2700*/  MUFU.RCP R12, R12 ;  /* 0x0000000c000c7308 */ /* 0x008ee20000001000 */
[----:B0-----:R-:W-:-:S02]  /*2710*/  IABS R2, R13 ;  /* 0x0000000d00027213 */ /* 0x001fc40000000000 */
[----:B------:R-:W-:-:S05]  /*2720*/  ISETP.NE.AND P1, PT, R13, RZ, PT ;  /* 0x000000ff0d00720c */ /* 0x000fca0003f25270 */
[----:B------:R-:W0:Y:S01]  /*2730*/  I2F.RP R14, R2 ;  /* 0x00000002000e7306 */ /* 0x000e220000209400 */
[----:B--2---:R-:W-:Y:S01]  /*2740*/  ISETP.NE.AND P2, PT, R0, RZ, PT ;  /* 0x000000ff0000720c */ /* 0x004fe20003f45270 */
[----:B---3--:R-:W-:Y:S01]  /*2750*/  VIADD R8, R12, 0xffffffe ;  /* 0x0ffffffe0c087836 */ /* 0x008fe20000000000 */
[----:B------:R-:W-:-:S05]  /*2760*/  IABS R12, R0 ;  /* 0x00000000000c7213 */ /* 0x000fca0000000000 */
[----:B------:R2:W3:Y:S08]  /*2770*/  F2I.FTZ.U32.TRUNC.NTZ R9, R8 ;  /* 0x0000000800097305 */ /* 0x0004f0000021f000 */
[----:B0-----:R-:W0:Y:S01]  /*2780*/  MUFU.RCP R14, R14 ;  /* 0x0000000e000e7308 */ /* 0x001e220000001000 */
[----:B--2---:R-:W-:Y:S01]  /*2790*/  HFMA2 R8, -RZ, RZ, 0, 0 ;  /* 0x00000000ff087431 */ /* 0x004fe200000001ff */
[----:B---3--:R-:W-:-:S05]  /*27a0*/  IADD3 R20, PT, PT, RZ, -R9, RZ ;  /* 0x80000009ff147210 */ /* 0x008fca0007ffe0ff */
[----:B-1----:R-:W-:-:S04]  /*27b0*/  IMAD R15, R20, R7, RZ ;  /* 0x00000007140f7224 */ /* 0x002fc800078e02ff */
[----:B------:R-:W-:Y:S01]  /*27c0*/  IMAD.HI.U32 R8, R9, R15, R8 ;  /* 0x0000000f09087227 */ /* 0x000fe200078e0008 */
[----:B0-----:R-:W-:-:S03]  /*27d0*/  IADD3 R10, PT, PT, R14, 0xffffffe, RZ ;  /* 0x0ffffffe0e0a7810 */ /* 0x001fc60007ffe0ff */
[----:B----4-:R-:W-:Y:S01]  /*27e0*/  VIADD R9, R5, -UR4 ;  /* 0x8000000405097c36 */ /* 0x010fe20008000000 */
[----:B------:R-:W-:Y:S01]  /*27f0*/  MOV R5, R12 ;  /* 0x0000000c00057202 */ /* 0x000fe20000000f00 */
[----:B------:R0:W1:Y:S02]  /*2800*/  F2I.FTZ.U32.TRUNC.NTZ R11, R10 ;  /* 0x0000000a000b7305 */ /* 0x000064000021f000 */
[----:B0-----:R-:W-:Y:S01]  /*2810*/  MOV R10, RZ ;  /* 0x000000ff000a7202 */ /* 0x001fe20000000f00 */
[----:B-1----:R-:W-:-:S04]  /*2820*/  IMAD.MOV R21, RZ, RZ, -R11 ;  /* 0x000000ffff157224 */ /* 0x002fc800078e0a0b */
[----:B------:R-:W-:-:S04]  /*2830*/  IMAD R21, R21, R2, RZ ;  /* 0x0000000215157224 */ /* 0x000fc800078e02ff */
[----:B------:R-:W-:-:S07]  /*2840*/  IMAD.HI.U32 R10, R11, R21, R10 ;  /* 0x000000150b0a7227 */ /* 0x000fce00078e000a */
.L_x_2269:
        /* <DEDUP_REMOVED lines=33> */
.L_x_2268:
        /* <DEDUP_REMOVED lines=16> */
.L_x_2267:
[----:B------:R-:W-:Y:S05]  /*2b60*/  WARPSYNC.ALL ;  /* 0x0000000000007948 */ /* 0x000fea0003800000 */
[----:B------:R-:W4:Y:S08]  /*2b70*/  S2UR UR5, SR_CgaCtaId ;  /* 0x00000000000579c3 */ /* 0x000f300000008800 */
[----:B------:R-:W-:Y:S01]  /*2b80*/  BAR.SYNC.DEFER_BLOCKING 0x0 ;  /* 0x0000000000007b1d */ /* 0x000fe20000010000 */
[----:B------:R-:W-:Y:S01]  /*2b90*/  LOP3.LUT R2, R18, 0x3c0, RZ, 0xc0, !PT ;  /* 0x000003c012027812 */ /* 0x000fe200078ec0ff */
[----:B------:R-:W-:Y:S01]  /*2ba0*/  HFMA2 R7, -RZ, RZ, 0, 0 ;  /* 0x00000000ff077431 */ /* 0x000fe200000001ff */
[----:B--2---:R-:W-:-:S02]  /*2bb0*/  SHF.R.U32.HI R0, RZ, 0x5, R18 ;  /* 0x00000005ff007819 */ /* 0x004fc40000011612 */
[----:B------:R-:W-:Y:S01]  /*2bc0*/  LOP3.LUT R3, R18, 0x1f, RZ, 0xc0, !PT ;  /* 0x0000001f12037812 */ /* 0x000fe200078ec0ff */
[----:B------:R-:W-:Y:S01]  /*2bd0*/  UMOV UR4, 0x400 ;  /* 0x0000040000047882 */ /* 0x000fe20000000000 */
[----:B------:R-:W-:Y:S01]  /*2be0*/  ISETP.NE.AND P0, PT, R2, 0x40, PT ;  /* 0x000000400200780c */ /* 0x000fe20003f05270 */
[----:B------:R-:W-:Y:S01]  /*2bf0*/  UIADD3 UR4, UPT, UPT, UR4, 0x20, URZ ;  /* 0x0000002004047890 */ /* 0x000fe2000fffe0ff */
[----:B------:R-:W-:Y:S01]  /*2c00*/  ISETP.GT.U32.AND P1, PT, R18, 0x3f, PT ;  /* 0x0000003f1200780c */ /* 0x000fe20003f24070 */
[----:B------:R-:W-:Y:S01]  /*2c10*/  IMAD R0, R0, 0xc0, R3 ;  /* 0x000000c000007824 */ /* 0x000fe200078e0203 */
[C---:B------:R-:W-:Y:S01]  /*2c20*/  LOP3.LUT R4, R18.reuse, 0x3e0, RZ, 0xc0, !PT ;  /* 0x000003e012047812 */ /* 0x040fe200078ec0ff */
[----:B------:R-:W-:Y:S01]  /*2c30*/  BSSY.RECONVERGENT B0, `(.L_x_2270) ;  /* 0x000001c000007945 */ /* 0x000fe20003800200 */
[----:B------:R-:W-:Y:S02]  /*2c40*/  ISETP.GT.U32.AND P3, PT, R18, 0x1f, PT ;  /* 0x0000001f1200780c */ /* 0x000fe40003f64070 */
[----:B------:R-:W-:-:S02]  /*2c50*/  CS2R R2, SRZ ;  /* 0x0000000000027805 */ /* 0x000fc4000001ff00 */
[----:B------:R-:W-:Y:S02]  /*2c60*/  ISETP.NE.AND P2, PT, R4, 0x20, PT ;  /* 0x000000200400780c */ /* 0x000fe40003f45270 */
[----:B------:R-:W-:Y:S01]  /*2c70*/  CS2R R4, SRZ ;  /* 0x0000000000047805 */ /* 0x000fe2000001ff00 */
[----:B----4-:R-:W-:-:S06]  /*2c80*/  ULEA UR4, UR5, UR4, 0x18 ;  /* 0x0000000405047291 */ /* 0x010fcc000f8ec0ff */
[----:B------:R-:W-:Y:S01]  /*2c90*/  LEA R6, R0, UR4, 0x2 ;  /* 0x0000000400067c11 */ /* 0x000fe2000f8e10ff */
[----:B------:R-:W-:-:S04]  /*2ca0*/  IMAD.MOV.U32 R0, RZ, RZ, RZ ;  /* 0x000000ffff007224 */ /* 0x000fc800078e00ff */
        /* <DEDUP_REMOVED lines=8> */
[----:B------:R-:W4:Y:S04]  /*2d30*/  LDS R2, [R6] ;  /* 0x0000000006027984 */ /* 0x000f280000000800 */
[----:B------:R-:W5:Y:S04]  /*2d40*/  LDS R5, [R6+0x80] ;  /* 0x0000800006057984 */ /* 0x000f680000000800 */
[----:B------:R-:W0:Y:S04]  /*2d50*/  LDS R0, [R6+0x100] ;  /* 0x0001000006007984 */ /* 0x000e280000000800 */
[----:B------:R-:W1:Y:S04]  /*2d60*/  LDS R3, [R6+0x180] ;  /* 0x0001800006037984 */ /* 0x000e680000000800 */
[----:B------:R-:W2:Y:S04]  /*2d70*/  LDS R4, [R6+0x200] ;  /* 0x0002000006047984 */ /* 0x000ea80000000800 */
[----:B------:R-:W3:Y:S01]  /*2d80*/  LDS R7, [R6+0x280] ;  /* 0x0002800006077984 */ /* 0x000ee20000000800 */
[----:B----4-:R-:W-:Y:S01]  /*2d90*/  FADD.FTZ R2, RZ, R2 ;  /* 0x00000002ff027221 */ /* 0x010fe20000010000 */
[----:B-----5:R-:W-:Y:S01]  /*2da0*/  FADD.FTZ R5, RZ, R5 ;  /* 0x00000005ff057221 */ /* 0x020fe20000010000 */
[----:B0-----:R-:W-:Y:S01]  /*2db0*/  FADD.FTZ R0, RZ, R0 ;  /* 0x00000000ff007221 */ /* 0x001fe20000010000 */
[----:B-1----:R-:W-:Y:S01]  /*2dc0*/  FADD.FTZ R3, RZ, R3 ;  /* 0x00000003ff037221 */ /* 0x002fe20000010000 */
[----:B--2---:R-:W-:Y:S01]  /*2dd0*/  FADD.FTZ R4, RZ, R4 ;  /* 0x00000004ff047221 */ /* 0x004fe20000010000 */
[----:B---3--:R-:W-:-:S07]  /*2de0*/  FADD.FTZ R7, RZ, R7 ;  /* 0x00000007ff077221 */ /* 0x008fce0000010000 */
.L_x_2271:
[----:B------:R-:W-:Y:S05]  /*2df0*/  BSYNC.RECONVERGENT B0 ;  /* 0x0000000000007941 */ /* 0x000fea0003800200 */
.L_x_2270:
        /* <DEDUP_REMOVED lines=10> */
[----:B---3--:R-:W4:Y:S04]  /*2ea0*/  LDS R9, [R6] ;  /* 0x0000000006097984 */ /* 0x008f280000000800 */
[----:B------:R-:W3:Y:S04]  /*2eb0*/  LDS R8, [R6+0x80] ;  /* 0x0000800006087984 */ /* 0x000ee80000000800 */
[----:B------:R-:W5:Y:S04]  /*2ec0*/  LDS R11, [R6+0x100] ;  /* 0x00010000060b7984 */ /* 0x000f680000000800 */
[----:B------:R-:W1:Y:S04]  /*2ed0*/  LDS R10, [R6+0x180] ;  /* 0x00018000060a7984 */ /* 0x000e680000000800 */
[----:B0-----:R-:W0:Y:S04]  /*2ee0*/  LDS R13, [R6+0x200] ;  /* 0x00020000060d7984 */ /* 0x001e280000000800 */
[----:B------:R-:W2:Y:S01]  /*2ef0*/  LDS R12, [R6+0x280] ;  /* 0x00028000060c7984 */ /* 0x000ea20000000800 */
[----:B----4-:R-:W-:Y:S01]  /*2f00*/  FADD.FTZ R2, R2, R9 ;  /* 0x0000000902027221 */ /* 0x010fe20000010000 */
[----:B---3--:R-:W-:Y:S01]  /*2f10*/  FADD.FTZ R5, R5, R8 ;  /* 0x0000000805057221 */ /* 0x008fe20000010000 */
[----:B-----5:R-:W-:Y:S01]  /*2f20*/  FADD.FTZ R0, R0, R11 ;  /* 0x0000000b00007221 */ /* 0x020fe20000010000 */
[----:B-1----:R-:W-:Y:S01]  /*2f30*/  FADD.FTZ R3, R3, R10 ;  /* 0x0000000a03037221 */ /* 0x002fe20000010000 */
[----:B0-----:R-:W-:Y:S01]  /*2f40*/  FADD.FTZ R4, R4, R13 ;  /* 0x0000000d04047221 */ /* 0x001fe20000010000 */
[----:B--2---:R-:W-:-:S07]  /*2f50*/  FADD.FTZ R7, R7, R12 ;  /* 0x0000000c07077221 */ /* 0x004fce0000010000 */
.L_x_2273:
[----:B------:R-:W-:Y:S05]  /*2f60*/  BSYNC.RECONVERGENT B0 ;  /* 0x0000000000007941 */ /* 0x000fea0003800200 */
.L_x_2272:
[----:B------:R-:W-:Y:S06]  /*2f70*/  BAR.SYNC.DEFER_BLOCKING 0x0 ;  /* 0x0000000000007b1d */ /* 0x000fec0000010000 */
[----:B------:R-:W-:Y:S05]  /*2f80*/  @P3 EXIT ;  /* 0x000000000000394d */ /* 0x000fea0003800000 */
[----:B------:R-:W-:Y:S01]  /*2f90*/  IMAD R16, R23, R16, R19 ;  /* 0x0000001017107224 */ /* 0x000fe200078e0213 */
[----:B------:R-:W5:Y:S01]  /*2fa0*/  LDCU.64 UR4, c[0x0][0x390] ;  /* 0x00007200ff0477ac */ /* 0x000f620008000a00 */
[----:B------:R-:W-:Y:S01]  /*2fb0*/  IMAD R22, R22, 0xc0, RZ ;  /* 0x000000c016167824 */ /* 0x000fe200078e02ff */
[----:B----4-:R-:W-:Y:S01]  /*2fc0*/  F2FP.BF16.F32.PACK_AB R2, R5, R2 ;  /* 0x000000020502723e */ /* 0x010fe200000010ff */
[----:B------:R-:W-:Y:S01]  /*2fd0*/  IMAD R16, R16, R17, RZ ;  /* 0x0000001110107224 */ /* 0x000fe200078e02ff */
[----:B------:R-:W-:Y:S02]  /*2fe0*/  F2FP.BF16.F32.PACK_AB R4, R7, R4 ;  /* 0x000000040704723e */ /* 0x000fe400000010ff */
[----:B------:R-:W-:Y:S01]  /*2ff0*/  F2FP.BF16.F32.PACK_AB R0, R3, R0 ;  /* 0x000000000300723e */ /* 0x000fe200000010ff */
[----:B---3--:R-:W-:Y:S01]  /*3000*/  IMAD R9, R16, 0xc0, RZ ;  /* 0x000000c010097824 */ /* 0x008fe200078e02ff */
[----:B------:R-:W-:Y:S02]  /*3010*/  PRMT R3, R2, 0x7632, R3 ;  /* 0x0000763202037816 */ /* 0x000fe40000000003 */
[----:B------:R-:W-:-:S02]  /*3020*/  PRMT R5, R0, 0x7632, R5 ;  /* 0x0000763200057816 */ /* 0x000fc40000000005 */
[----:B------:R-:W-:Y:S02]  /*3030*/  IADD3 R9, P0, PT, R9, R22, RZ ;  /* 0x0000001609097210 */ /* 0x000fe40007f1e0ff */
[----:B--2---:R-:W-:Y:S02]  /*3040*/  PRMT R6, R4, 0x7632, R6 ;  /* 0x0000763204067816 */ /* 0x004fe40000000006 */
[----:B------:R-:W-:Y:S02]  /*3050*/  LOP3.LUT R18, R9, 0x1f, R18, 0xf8, !PT ;  /* 0x0000001f09127812 */ /* 0x000fe400078ef812 */
[----:B------:R-:W-:Y:S02]  /*3060*/  IADD3.X R9, PT, PT, RZ, RZ, RZ, P0, !PT ;  /* 0x000000ffff097210 */ /* 0x000fe400007fe4ff */
[----:B-----5:R-:W-:-:S04]  /*3070*/  LEA R8, P0, R18, UR4, 0x1 ;  /* 0x0000000412087c11 */ /* 0x020fc8000f8008ff */
[----:B------:R-:W-:-:S05]  /*3080*/  LEA.HI.X R9, R18, UR5, R9, 0x1, P0 ;  /* 0x0000000512097c11 */ /* 0x000fca00080f0c09 */
[----:B------:R-:W-:Y:S04]  /*3090*/  STG.E.U16 desc[UR36][R8.64], R2 ;  /* 0x0000000208007986 */ /* 0x000fe8000c101524 */
[----:B------:R-:W-:Y:S04]  /*30a0*/  STG.E.U16 desc[UR36][R8.64+0x40], R3 ;  /* 0x0000400308007986 */ /* 0x000fe8000c101524 */
[----:B------:R-:W-:Y:S04]  /*30b0*/  STG.E.U16 desc[UR36][R8.64+0x80], R0 ;  /* 0x0000800008007986 */ /* 0x000fe8000c101524 */
[----:B------:R-:W-:Y:S04]  /*30c0*/  STG.E.U16 desc[UR36][R8.64+0xc0], R5 ;  /* 0x0000c00508007986 */ /* 0x000fe8000c101524 */
[----:B------:R-:W-:Y:S04]  /*30d0*/  STG.E.U16 desc[UR36][R8.64+0x100], R4 ;  /* 0x0001000408007986 */ /* 0x000fe8000c101524 */
[----:B------:R-:W-:Y:S01]  /*30e0*/  STG.E.U16 desc[UR36][R8.64+0x140], R6 ;  /* 0x0001400608007986 */ /* 0x000fe2000c101524 */
[----:B------:R-:W-:Y:S05]  /*30f0*/  EXIT ;  /* 0x000000000000794d */ /* 0x000fea0003800000 */
.L_x_2242:
        /* <DEDUP_REMOVED lines=16> */
.L_x_2274:
[----:B------:R-:W-:Y:S05]  /*3200*/  EXIT ;  /* 0x000000000000794d */ /* 0x000fea0003800000 */
.L_x_2244:
[----:B------:R-:W-:Y:S02]  /*3210*/  HFMA2 R12, -RZ, RZ, 0, 9.5367431640625e-07 ;  /* 0x00000010ff0c7431 */ /* 0x000fe400000001ff */
[----:B------:R-:W-:Y:S01]  /*3220*/  IMAD.MOV.U32 R11, RZ, RZ, 0x1f ;  /* 0x0000001fff0b7424 */ /* 0x000fe200078e00ff */
[----:B------:R-:W-:-:S07]  /*3230*/  MOV R15, 0xffffffff ;  /* 0xffffffff000f7802 */ /* 0x000fce0000000f00 */
[----:B------:R-:W-:Y:S05]  /*3240*/  WARPSYNC.COLLECTIVE R15, `(.L_x_2275) ;  /* 0x000000000f087348 */ /* 0x000fea0003c00000 */
[----:B------:R0:W1:Y:S02]  /*3250*/  SHFL.BFLY P6, R14, R13, R12, R11 ;  /* 0x0c00000c0d0e7389 */ /* 0x00006400000c000b */
[----:B01----:R-:W-:Y:S05]  /*3260*/  ENDCOLLECTIVE ;  /* 0x000000000000791b */ /* 0x003fea0003800000 */
.L_x_2275:
[----:B------:R-:W-:Y:S01]  /*3270*/  IMAD.MOV.U32 R12, RZ, RZ, 0x8 ;  /* 0x00000008ff0c7424 */ /* 0x000fe200078e00ff */
[----:B------:R-:W-:-:S04]  /*3280*/  FMNMX.FTZ R0, R14, -3.40282346638528859812e+38, !PT ;  /* 0xff7fffff0e007809 */ /* 0x000fc80007810000 */
[----:B------:R-:W-:-:S07]  /*3290*/  MOV R13, R0 ;  /* 0x00000000000d7202 */ /* 0x000fce0000000f00 */
[----:B------:R-:W-:Y:S05]  /*32a0*/  WARPSYNC.COLLECTIVE R15, `(.L_x_2276) ;  /* 0x000000000f087348 */ /* 0x000fea0003c00000 */
[----:B------:R0:W1:Y:S02]  /*32b0*/  SHFL.BFLY P6, R14, R13, R12, R11 ;  /* 0x0c00000c0d0e7389 */ /* 0x00006400000c000b */
[----:B01----:R-:W-:Y:S05]  /*32c0*/  ENDCOLLECTIVE ;  /* 0x000000000000791b */ /* 0x003fea0003800000 */
.L_x_2276:
[----:B------:R-:W-:Y:S01]  /*32d0*/  HFMA2 R12, -RZ, RZ, 0, 2.384185791015625e-07 ;  /* 0x00000004ff0c7431 */ /* 0x000fe200000001ff */
[----:B------:R-:W-:-:S04]  /*32e0*/  FMNMX.FTZ R2, R0, R14, !PT ;  /* 0x0000000e00027209 */ /* 0x000fc80007810000 */
[----:B------:R-:W-:-:S07]  /*32f0*/  MOV R13, R2 ;  /* 0x00000002000d7202 */ /* 0x000fce0000000f00 */
[----:B------:R-:W-:Y:S05]  /*3300*/  WARPSYNC.COLLECTIVE R15, `(.L_x_2277) ;  /* 0x000000000f087348 */ /* 0x000fea0003c00000 */
[----:B------:R0:W1:Y:S02]  /*3310*/  SHFL.BFLY P6, R14, R13, R12, R11 ;  /* 0x0c00000c0d0e7389 */ /* 0x00006400000c000b */
[----:B01----:R-:W-:Y:S05]  /*3320*/  ENDCOLLECTIVE ;  /* 0x000000000000791b */ /* 0x003fea0003800000 */
.L_x_2277:
[----:B------:R-:W-:Y:S05]  /*3330*/  BRA `(.L_x_2278) ;  /* 0xffffffd800287947 */ /* 0x000fea000383ffff */
.L_x_2279:
        /* <DEDUP_REMOVED lines=12> */
.L_x_27203:


//--------------------- .text._ZN4vllm25paged_attention_v2_kernelI13__nv_bfloat16hLi128ELi8ELi128ELNS_18Fp8KVCacheDataTypeE2ELb1ELi512EEEvPfS3_PT_PKS4_PKT0_SA_ifPKiSC_iPKfiiiSE_SE_iiiii --------------------------
	.section	.text._ZN4vllm25paged_attention_v2_kernelI13__nv_bfloat16hLi128ELi8ELi128ELNS_18Fp8KVCacheDataTypeE2ELb1ELi512EEEvPfS3_PT_PKS4_PKT0_SA_ifPKiSC_iPKfiiiSE_SE_iiiii,"ax",@progbits
	.align	128
        .global         _ZN4vllm25paged_attention_v2_kernelI13__nv_bfloat16hLi128ELi8ELi128ELNS_18Fp8KVCacheDataTypeE2ELb1ELi512EEEvPfS3_PT_PKS4_PKT0_SA_ifPKiSC_iPKfiiiSE_SE_iiiii
        .type           _ZN4vllm25paged_attention_v2_kernelI13__nv_bfloat16hLi128ELi8ELi128ELNS_18Fp8KVCacheDataTypeE2ELb1ELi512EEEvPfS3_PT_PKS4_PKT0_SA_ifPKiSC_iPKfiiiSE_SE_iiiii,@function
        .size           _ZN4vllm25paged_attention_v2_kernelI13__nv_bfloat16hLi128ELi8ELi128ELNS_18Fp8KVCacheDataTypeE2ELb1ELi512EEEvPfS3_PT_PKS4_PKT0_SA_ifPKiSC_iPKfiiiSE_SE_iiiii,(.L_x_27204 - _ZN4vllm25paged_attention_v2_kernelI13__nv_bfloat16hLi128ELi8ELi128ELNS_18Fp8KVCacheDataTypeE2ELb1ELi512EEEvPfS3_PT_PKS4_PKT0_SA_ifPKiSC_iPKfiiiSE_SE_iiiii)
        .other          _ZN4vllm25paged_attention_v2_kernelI13__nv_bfloat16hLi128ELi8ELi128ELNS_18Fp8KVCacheDataTypeE2ELb1ELi512EEEvPfS3_PT_PKS4_PKT0_SA_ifPKiSC_iPKfiiiSE_SE_iiiii,@"STO_CUDA_ENTRY STV_DEFAULT"
_ZN4vllm25paged_attention_v2_kernelI13__nv_bfloat16hLi128ELi8ELi128ELNS_18Fp8KVCacheDataTypeE2ELb1ELi512EEEvPfS3_PT_PKS4_PKT0_SA_ifPKiSC_iPKfiiiSE_SE_iiiii:
.text._ZN4vllm25paged_attention_v2_kernelI13__nv_bfloat16hLi128ELi8ELi128ELNS_18Fp8KVCacheDataTypeE2ELb1ELi512EEEvPfS3_PT_PKS4_PKT0_SA_ifPKiSC_iPKfiiiSE_SE_iiiii:
        /* <DEDUP_REMOVED lines=109> */
.L_x_2280:
        /* <DEDUP_REMOVED lines=26> */
.L_x_2284:
        /* <DEDUP_REMOVED lines=41> */
.L_x_2282:
[----:B------:R-:W-:Y:S05]  /*0b00*/  BSYNC.RECONVERGENT B6 ;  /* 0x0000000000067941 */ /* 0x000fea0003800200 */
.L_x_2281:
        /* <DEDUP_REMOVED lines=10> */
.L_x_2323:
        /* <DEDUP_REMOVED lines=41> */
.L_x_2290:
        /* <DEDUP_REMOVED lines=11> */
.L_x_2289:
[----:B------:R-:W-:Y:S05]  /*0ef0*/  BSYNC.RECONVERGENT B1 ;  /* 0x0000000000017941 */ /* 0x000fea0003800200 */
.L_x_2288:
        /* <DEDUP_REMOVED lines=12> */
.L_x_2293:
        /* <DEDUP_REMOVED lines=100> */
.L_x_2292:
[----:B------:R-:W-:Y:S05]  /*1600*/  BSYNC.RECONVERGENT B1 ;  /* 0x0000000000017941 */ /* 0x000fea0003800200 */
.L_x_2291:
        /* <DEDUP_REMOVED lines=55> */
.L_x_2295:
[----:B------:R-:W-:Y:S05]  /*1980*/  BSYNC.RECONVERGENT B1 ;  /* 0x0000000000017941 */ /* 0x000fea0003800200 */
.L_x_2294:
        /* <DEDUP_REMOVED lines=26> */
.L_x_2287:
[----:B------:R-:W-:Y:S05]  /*1b30*/  BSYNC.RECONVERGENT B0 ;  /* 0x0000000000007941 */ /* 0x000fea0003800200 */
.L_x_2286:
        /* <DEDUP_REMOVED lines=41> */
.L_x_2300:
[----:B------:R-:W1:Y:S01]  /*1dd0*/  LDS R15, [R13] ;  /* 0x000000000d0f7984 */ /* 0x000e620000000800 */
[----:B------:R-:W-:-:S04]  /*1de0*/  IADD3 R14, PT, PT, R14, 0x1, RZ ;  /* 0x000000010e0e7810 */ /* 0x000fc80007ffe0ff */
[----:B------:R-:W-:Y:S01]  /*1df0*/  ISETP.NE.AND P0, PT, R14, RZ, PT ;  /* 0x000000ff0e00720c */ /* 0x000fe20003f05270 */
[----:B-1----:R-:W-:-:S05]  /*1e00*/  FMUL.FTZ R20, R15, R6 ;  /* 0x000000060f147220 */ /* 0x002fca0000410000 */
[----:B------:R1:W-:Y:S02]  /*1e10*/  STS [R13], R20 ;  /* 0x000000140d007388 */ /* 0x0003e40000000800 */
[----:B-1----:R-:W-:-:S05]  /*1e20*/  VIADD R13, R13, 0x200 ;  /* 0x000002000d0d7836 */ /* 0x002fca0000000000 */
[----:B------:R-:W-:Y:S05]  /*1e30*/  @P0 BRA `(.L_x_2300) ;  /* 0xfffffffc00e40947 */ /* 0x000fea000383ffff */
.L_x_2299:
[----:B------:R-:W-:Y:S05]  /*1e40*/  BSYNC.RECONVERGENT B1 ;  /* 0x0000000000017941 */ /* 0x000fea0003800200 */
.L_x_2298:
        /* <DEDUP_REMOVED lines=12> */
.L_x_2303:
        /* <DEDUP_REMOVED lines=52> */
.L_x_2302:
[----:B------:R-:W-:Y:S05]  /*2250*/  BSYNC.RECONVERGENT B1 ;  /* 0x0000000000017941 */ /* 0x000fea0003800200 */
.L_x_2301:
        /* <DEDUP_REMOVED lines=31> */
.L_x_2305:
[----:B------:R-:W-:Y:S05]  /*2450*/  BSYNC.RECONVERGENT B1 ;  /* 0x0000000000017941 */ /* 0x000fea0003800200 */
.L_x_2304:
        /* <DEDUP_REMOVED lines=14> */
.L_x_2297:
[----:B------:R-:W-:Y:S05]  /*2540*/  BSYNC.RECONVERGENT B0 ;  /* 0x0000000000007941 */ /* 0x000fea0003800200 */
.L_x_2296:
        /* <DEDUP_REMOVED lines=18> */
.L_x_2307:
[----:B------:R-:W-:Y:S05]  /*2670*/  BSYNC.RECONVERGENT B0 ;  /* 0x0000000000007941 */ /* 0x000fea0003800200 */
.L_x_2306:
        /* <DEDUP_REMOVED lines=25> */
.L_x_2310:
        /* <DEDUP_REMOVED lines=34> */
.L_x_2309:
        /* <DEDUP_REMOVED lines=16> */
.L_x_2308:
[----:B0--3--:R-:W-:Y:S01]  /*2b30*/  LOP3.LUT R0, R18, 0x3c0, RZ, 0xc0, !PT ;  /* 0x000003c012007812 */ /* 0x009fe200078ec0ff */
[----:B------:R-:W-:Y:S05]  /*2b40*/  WARPSYNC.ALL ;  /* 0x0000000000007948 */ /* 0x000fea0003800000 */
[----:B------:R-:W-:Y:S01]  /*2b50*/  ISETP.NE.AND P0, PT, R0, 0x40, PT ;  /* 0x000000400000780c */ /* 0x000fe20003f05270 */
[----:B------:R-:W-:Y:S01]  /*2b60*/  BAR.SYNC.DEFER_BLOCKING 0x0 ;  /* 0x0000000000007b1d */ /* 0x000fe20000010000 */
[C---:B-1----:R-:W-:Y:S01]  /*2b70*/  LOP3.LUT R2, R18.reuse, 0x3e0, RZ, 0xc0, !PT ;  /* 0x000003e012027812 */ /* 0x042fe200078ec0ff */
[----:B------:R-:W-:Y:S01]  /*2b80*/  HFMA2 R0, -RZ, RZ, 0, 0 ;  /* 0x00000000ff007431 */ /* 0x000fe200000001ff */
[----:B------:R-:W-:Y:S01]  /*2b90*/  LOP3.LUT R7, R18, 0x1f, RZ, 0xc0, !PT ;  /* 0x0000001f12077812 */ /* 0x000fe200078ec0ff */
[----:B------:R-:W-:Y:S01]  /*2ba0*/  IMAD.MOV.U32 R3, RZ, RZ, RZ ;  /* 0x000000ffff037224 */ /* 0x000fe200078e00ff */
[----:B------:R-:W-:Y:S01]  /*2bb0*/  ISETP.NE.AND P2, PT, R2, 0x20, PT ;  /* 0x000000200200780c */ /* 0x000fe20003f45270 */
[----:B------:R-:W-:Y:S01]  /*2bc0*/  BSSY.RECONVERGENT B0, `(.L_x_2311) ;  /* 0x0000010000007945 */ /* 0x000fe20003800200 */
[----:B------:R-:W-:-:S02]  /*2bd0*/  SHF.R.U32.HI R2, RZ, 0x5, R18 ;  /* 0x00000005ff027819 */ /* 0x000fc40000011612 */
[----:B------:R-:W-:Y:S02]  /*2be0*/  CS2R R4, SRZ ;  /* 0x0000000000047805 */ /* 0x000fe4000001ff00 */
[C---:B------:R-:W-:Y:S02]  /*2bf0*/  ISETP.GT.U32.AND P1, PT, R18.reuse, 0x3f, PT ;  /* 0x0000003f1200780c */ /* 0x040fe40003f24070 */
[----:B------:R-:W-:Y:S02]  /*2c00*/  ISETP.GT.U32.AND P3, PT, R18, 0x1f, PT ;  /* 0x0000001f1200780c */ /* 0x000fe40003f64070 */
[----:B------:R-:W-:Y:S01]  /*2c10*/  LEA R2, R2, R7, 0x7 ;  /* 0x0000000702027211 */ /* 0x000fe200078e38ff */
[----:B------:R-:W-:Y:S10]  /*2c20*/  @P0 BRA `(.L_x_2312) ;  /* 0x0000000000240947 */ /* 0x000ff40003800000 */
[----:B------:R-:W0:Y:S01]  /*2c30*/  S2UR UR5, SR_CgaCtaId ;  /* 0x00000000000579c3 */ /* 0x000e220000008800 */
[----:B------:R-:W-:Y:S02]  /*2c40*/  UMOV UR4, 0x400 ;  /* 0x0000040000047882 */ /* 0x000fe40000000000 */
[----:B------:R-:W-:-:S04]  /*2c50*/  UIADD3 UR4, UPT, UPT, UR4, 0x20, URZ ;  /* 0x0000002004047890 */ /* 0x000fc8000fffe0ff */
[----:B0-----:R-:W-:-:S06]  /*2c60*/  ULEA UR4, UR5, UR4, 0x18 ;  /* 0x0000000405047291 */ /* 0x001fcc000f8ec0ff */
[----:B--2---:R-:W-:-:S05]  /*2c70*/  LEA R6, R2, UR4, 0x2 ;  /* 0x0000000402067c11 */ /* 0x004fca000f8e10ff */
[----:B------:R0:W-:Y:S04]  /*2c80*/  STS [R6+-0x400], RZ ;  /* 0xfffc00ff06007388 */ /* 0x0001e80000000800 */
[----:B------:R0:W-:Y:S04]  /*2c90*/  STS [R6+-0x380], RZ ;  /* 0xfffc80ff06007388 */ /* 0x0001e80000000800 */
[----:B------:R0:W-:Y:S04]  /*2ca0*/  STS [R6+-0x300], RZ ;  /* 0xfffd00ff06007388 */ /* 0x0001e80000000800 */
[----:B------:R0:W-:Y:S02]  /*2cb0*/  STS [R6+-0x280], RZ ;  /* 0xfffd80ff06007388 */ /* 0x0001e40000000800 */
.L_x_2312:
[----:B------:R-:W-:Y:S05]  /*2cc0*/  BSYNC.RECONVERGENT B0 ;  /* 0x0000000000007941 */ /* 0x000fea0003800200 */
.L_x_2311:
[----:B------:R-:W-:Y:S06]  /*2cd0*/  BAR.SYNC.DEFER_BLOCKING 0x0 ;  /* 0x0000000000007b1d */ /* 0x000fec0000010000 */
[----:B------:R-:W-:Y:S04]  /*2ce0*/  BSSY.RECONVERGENT B0, `(.L_x_2313) ;  /* 0x000000f000007945 */ /* 0x000fe80003800200 */
[----:B------:R-:W-:Y:S05]  /*2cf0*/  @P1 BRA `(.L_x_2314) ;  /* 0x0000000000341947 */ /* 0x000fea0003800000 */
[----:B------:R-:W1:Y:S01]  /*2d00*/  S2UR UR5, SR_CgaCtaId ;  /* 0x00000000000579c3 */ /* 0x000e620000008800 */
[----:B------:R-:W-:Y:S02]  /*2d10*/  UMOV UR4, 0x400 ;  /* 0x0000040000047882 */ /* 0x000fe40000000000 */
[----:B------:R-:W-:-:S04]  /*2d20*/  UIADD3 UR4, UPT, UPT, UR4, 0x20, URZ ;  /* 0x0000002004047890 */ /* 0x000fc8000fffe0ff */
[----:B-1----:R-:W-:-:S06]  /*2d30*/  ULEA UR4, UR5, UR4, 0x18 ;  /* 0x0000000405047291 */ /* 0x002fcc000f8ec0ff */
[----:B0-2---:R-:W-:-:S05]  /*2d40*/  LEA R6, R2, UR4, 0x2 ;  /* 0x0000000402067c11 */ /* 0x005fca000f8e10ff */
        /* <DEDUP_REMOVED lines=8> */
.L_x_2314:
[----:B------:R-:W-:Y:S05]  /*2dd0*/  BSYNC.RECONVERGENT B0 ;  /* 0x0000000000007941 */ /* 0x000fea0003800200 */
.L_x_2313:
        /* <DEDUP_REMOVED lines=8> */
[----:B------:R1:W-:Y:S04]  /*2e60*/  STS [R6], R0 ;  /* 0x0000000006007388 */ /* 0x0003e80000000800 */
[----:B------:R1:W-:Y:S04]  /*2e70*/  STS [R6+0x80], R5 ;  /* 0x0000800506007388 */ /* 0x0003e80000000800 */
[----:B------:R1:W-:Y:S04]  /*2e80*/  STS [R6+0x100], R4 ;  /* 0x0001000406007388 */ /* 0x0003e80000000800 */
[----:B------:R1:W-:Y:S02]  /*2e90*/  STS [R6+0x180], R3 ;  /* 0x0001800306007388 */ /* 0x0003e40000000800 */
.L_x_2316:
[----:B------:R-:W-:Y:S05]  /*2ea0*/  BSYNC.RECONVERGENT B0 ;  /* 0x0000000000007941 */ /* 0x000fea0003800200 */
.L_x_2315:
[----:B------:R-:W-:Y:S06]  /*2eb0*/  BAR.SYNC.DEFER_BLOCKING 0x0 ;  /* 0x0000000000007b1d */ /* 0x000fec0000010000 */
[----:B------:R-:W-:Y:S04]  /*2ec0*/  BSSY.RECONVERGENT B0, `(.L_x_2317) ;  /* 0x000000f000007945 */ /* 0x000fe80003800200 */
[----:B------:R-:W-:Y:S05]  /*2ed0*/  @P3 BRA `(.L_x_2318) ;  /* 0x0000000000343947 */ /* 0x000fea0003800000 */
[----:B------:R-:W3:Y:S01]  /*2ee0*/  S2UR UR5, SR_CgaCtaId ;  /* 0x00000000000579c3 */ /* 0x000ee20000008800 */
[----:B------:R-:W-:Y:S02]  /*2ef0*/  UMOV UR4, 0x400 ;  /* 0x0000040000047882 */ /* 0x000fe40000000000 */
[----:B------:R-:W-:-:S04]  /*2f00*/  UIADD3 UR4, UPT, UPT, UR4, 0x20, URZ ;  /* 0x0000002004047890 */ /* 0x000fc8000fffe0ff */
[----:B---3--:R-:W-:-:S06]  /*2f10*/  ULEA UR4, UR5, UR4, 0x18 ;  /* 0x0000000405047291 */ /* 0x008fcc000f8ec0ff */
[----:B------:R-:W-:-:S05]  /*2f20*/  LEA R8, R2, UR4, 0x2 ;  /* 0x0000000402087c11 */ /* 0x000fca000f8e10ff */
[----:B------:R-:W3:Y:S04]  /*2f30*/  LDS R7, [R8] ;  /* 0x0000000008077984 */ /* 0x000ee80000000800 */
[----:B------:R-:W4:Y:S04]  /*2f40*/  LDS R2, [R8+0x80] ;  /* 0x0000800008027984 */ /* 0x000f280000000800 */
[----:B------:R-:W5:Y:S04]  /*2f50*/  LDS R9, [R8+0x100] ;  /* 0x0001000008097984 */ /* 0x000f680000000800 */
[----:B012---:R-:W0:Y:S01]  /*2f60*/  LDS R6, [R8+0x180] ;  /* 0x0001800008067984 */ /* 0x007e220000000800 */
[----:B---3--:R-:W-:Y:S01]  /*2f70*/  FADD.FTZ R0, R0, R7 ;  /* 0x0000000700007221 */ /* 0x008fe20000010000 */
[----:B----4-:R-:W-:Y:S01]  /*2f80*/  FADD.FTZ R5, R5, R2 ;  /* 0x0000000205057221 */ /* 0x010fe20000010000 */
[----:B-----5:R-:W-:Y:S01]  /*2f90*/  FADD.FTZ R4, R4, R9 ;  /* 0x0000000904047221 */ /* 0x020fe20000010000 */
[----:B0-----:R-:W-:-:S07]  /*2fa0*/  FADD.FTZ R3, R3, R6 ;  /* 0x0000000603037221 */ /* 0x001fce0000010000 */
.L_x_2318:
[----:B------:R-:W-:Y:S05]  /*2fb0*/  BSYNC.RECONVERGENT B0 ;  /* 0x0000000000007941 */ /* 0x000fea0003800200 */
.L_x_2317:
[----:B------:R-:W-:Y:S06]  /*2fc0*/  BAR.SYNC.DEFER_BLOCKING 0x0 ;  /* 0x0000000000007b1d */ /* 0x000fec0000010000 */
[----:B------:R-:W-:Y:S05]  /*2fd0*/  @P3 EXIT ;  /* 0x000000000000394d */ /* 0x000fea0003800000 */
[----:B------:R-:W3:Y:S01]  /*2fe0*/  LDCU.64 UR4, c[0x0][0x390] ;  /* 0x00007200ff0477ac */ /* 0x000ee20008000a00 */
[----:B------:R-:W-:Y:S01]  /*2ff0*/  IMAD R16, R22, R16, R17 ;  /* 0x0000001016107224 */ /* 0x000fe200078e0211 */
[----:B-1----:R-:W-:Y:S01]  /*3000*/  F2FP.BF16.F32.PACK_AB R0, R5, R0 ;  /* 0x000000000500723e */ /* 0x002fe200000010ff */
[----:B------:R-:W-:Y:S01]  /*3010*/  IMAD.SHL.U32 R19, R19, 0x80, RZ ;  /* 0x0000008013137824 */ /* 0x000fe200078e00ff */
[----:B------:R-:W-:Y:S01]  /*3020*/  F2FP.BF16.F32.PACK_AB R4, R3, R4 ;  /* 0x000000040304723e */ /* 0x000fe200000010ff */
[----:B------:R-:W-:Y:S01]  /*3030*/  IMAD R16, R16, UR38, RZ ;  /* 0x0000002610107c24 */ /* 0x000fe2000f8e02ff */
[----:B------:R-:W-:Y:S02]  /*3040*/  PRMT R5, R0, 0x7632, R5 ;  /* 0x0000763200057816 */ /* 0x000fe40000000005 */
[----:B0-2---:R-:W-:Y:S02]  /*3050*/  PRMT R6, R4, 0x7632, R6 ;  /* 0x0000763204067816 */ /* 0x005fe40000000006 */
[----:B------:R-:W-:-:S04]  /*3060*/  LEA R19, P0, R16, R19, 0x7 ;  /* 0x0000001310137211 */ /* 0x000fc800078038ff */
[----:B------:R-:W-:Y:S02]  /*3070*/  LOP3.LUT R18, R19, 0x1f, R18, 0xf8, !PT ;  /* 0x0000001f13127812 */ /* 0x000fe400078ef812 */
[----:B------:R-:W-:Y:S02]  /*3080*/  IADD3.X R7, PT, PT, RZ, RZ, RZ, P0, !PT ;  /* 0x000000ffff077210 */ /* 0x000fe400007fe4ff */
[----:B---3--:R-:W-:-:S04]  /*3090*/  LEA R2, P0, R18, UR4, 0x1 ;  /* 0x0000000412027c11 */ /* 0x008fc8000f8008ff */
[----:B------:R-:W-:-:S05]  /*30a0*/  LEA.HI.X R3, R18, UR5, R7, 0x1, P0 ;  /* 0x0000000512037c11 */ /* 0x000fca00080f0c07 */
[----:B------:R-:W-:Y:S04]  /*30b0*/  STG.E.U16 desc[UR36][R2.64], R0 ;  /* 0x0000000002007986 */ /* 0x000fe8000c101524 */
[----:B------:R-:W-:Y:S04]  /*30c0*/  STG.E.U16 desc[UR36][R2.64+0x40], R5 ;  /* 0x0000400502007986 */ /* 0x000fe8000c101524 */
[----:B------:R-:W-:Y:S04]  /*30d0*/  STG.E.U16 desc[UR36][R2.64+0x80], R4 ;  /* 0x0000800402007986 */ /* 0x000fe8000c101524 */
[----:B------:R-:W-:Y:S01]  /*30e0*/  STG.E.U16 desc[UR36][R2.64+0xc0], R6 ;  /* 0x0000c00602007986 */ /* 0x000fe2000c101524 */
[----:B------:R-:W-:Y:S05]  /*30f0*/  EXIT ;  /* 0x000000000000794d */ /* 0x000fea0003800000 */
.L_x_2283:
        /* <DEDUP_REMOVED lines=16> */
.L_x_2319:
[----:B------:R-:W-:Y:S05]  /*3200*/  EXIT ;  /* 0x000000000000794d */ /* 0x000fea0003800000 */
.L_x_2285:
[----:B------:R-:W-:Y:S02]  /*3210*/  HFMA2 R12, -RZ, RZ, 0, 9.5367431640625e-07 ;  /* 0x00000010ff0c7431 */ /* 0x000fe400000001ff */
[----:B------:R-:W-:Y:S01]  /*3220*/  IMAD.MOV.U32 R11, RZ, RZ, 0x1f ;  /* 0x0000001fff0b7424 */ /* 0x000fe200078e00ff */
[----:B------:R-:W-:-:S07]  /*3230*/  MOV R15, 0xffffffff ;  /* 0xffffffff000f7802 */ /* 0x000fce0000000f00 */
[----:B------:R-:W-:Y:S05]  /*3240*/  WARPSYNC.COLLECTIVE R15, `(.L_x_2320) ;  /* 0x000000000f087348 */ /* 0x000fea0003c00000 */
[----:B------:R0:W1:Y:S02]  /*3250*/  SHFL.BFLY P6, R14, R13, R12, R11 ;  /* 0x0c00000c0d0e7389 */ /* 0x00006400000c000b */
[----:B01----:R-:W-:Y:S05]  /*3260*/  ENDCOLLECTIVE ;  /* 0x000000000000791b */ /* 0x003fea0003800000 */
.L_x_2320:
[----:B------:R-:W-:Y:S01]  /*3270*/  IMAD.MOV.U32 R12, RZ, RZ, 0x8 ;  /* 0x00000008ff0c7424 */ /* 0x000fe200078e00ff */
[----:B------:R-:W-:-:S04]  /*3280*/  FMNMX.FTZ R0, R14, -3.40282346638528859812e+38, !PT ;  /* 0xff7fffff0e007809 */ /* 0x000fc80007810000 */
[----:B------:R-:W-:-:S07]  /*3290*/  MOV R13, R0 ;  /* 0x00000000000d7202 */ /* 0x000fce0000000f00 */
[----:B------:R-:W-:Y:S05]  /*32a0*/  WARPSYNC.COLLECTIVE R15, `(.L_x_2321) ;  /* 0x000000000f087348 */ /* 0x000fea0003c00000 */
[----:B------:R0:W1:Y:S02]  /*32b0*/  SHFL.BFLY P6, R14, R13, R12, R11 ;  /* 0x0c00000c0d0e7389 */ /* 0x00006400000c000b */
[----:B01----:R-:W-:Y:S05]  /*32c0*/  ENDCOLLECTIVE ;  /* 0x000000000000791b */ /* 0x003fea0003800000 */
.L_x_2321:
[----:B------:R-:W-:Y:S01]  /*32d0*/  HFMA2 R12, -RZ, RZ, 0, 2.384185791015625e-07 ;  /* 0x00000004ff0c7431 */ /* 0x000fe200000001ff */
[----:B------:R-:W-:-:S04]  /*32e0*/  FMNMX.FTZ R2, R0, R14, !PT ;  /* 0x0000000e00027209 */ /* 0x000fc80007810000 */
[----:B------:R-:W-:-:S07]  /*32f0*/  MOV R13, R2 ;  /* 0x00000002000d7202 */ /* 0x000fce0000000f00 */
[----:B------:R-:W-:Y:S05]  /*3300*/  WARPSYNC.COLLECTIVE R15, `(.L_x_2322) ;  /* 0x000000000f087348 */ /* 0x000fea0003c00000 */
[----:B------:R0:W1:Y:S02]  /*3310*/  SHFL.BFLY P6, R14, R13, R12, R11 ;  /* 0x0c00000c0d0e7389 */ /* 0x00006400000c000b */
[----:B01----:R-:W-:Y:S05]  /*3320*/  ENDCOLLECTIVE ;  /* 0x000000000000791b */ /* 0x003fea0003800000 */
.L_x_2322:
[----:B------:R-:W-:Y:S05]  /*3330*/  BRA `(.L_x_2323) ;  /* 0xffffffd8001c7947 */ /* 0x000fea000383ffff */
.L_x_2324:
        /* <DEDUP_REMOVED lines=12> */
.L_x_27204:


//--------------------- .text._ZN4vllm25paged_attention_v2_kernelI13__nv_bfloat16hLi120ELi8ELi128ELNS_18Fp8KVCacheDataTypeE2ELb1ELi512EEEvPfS3_PT_PKS4_PKT0_SA_ifPKiSC_iPKfiiiSE_SE_iiiii --------------------------
	.section	.text._ZN4vllm25paged_attention_v2_kernelI13__nv_bfloat16hLi120ELi8ELi128ELNS_18Fp8KVCacheDataTypeE2ELb1ELi512EEEvPfS3_PT_PKS4_PKT0_SA_ifPKiSC_iPKfiiiSE_SE_iiiii,"ax",@progbits
	.align	128
        .global         _ZN4vllm25paged_attention_v2_kernelI13__nv_bfloat16hLi120ELi8ELi128ELNS_18Fp8KVCacheDataTypeE2ELb1ELi512EEEvPfS3_PT_PKS4_PKT0_SA_ifPKiSC_iPKfiiiSE_SE_iiiii
        .type           _ZN4vllm25paged_attention_v2_kernelI13__nv_bfloat16hLi120ELi8ELi128ELNS_18Fp8KVCacheDataTypeE2ELb1ELi512EEEvPfS3_PT_PKS4_PKT0_SA_ifPKiSC_iPKfiiiSE_SE_iiiii,@function
        .size           _ZN4vllm25paged_attention_v2_kernelI13__nv_bfloat16hLi120ELi8ELi128ELNS_18Fp8KVCacheDataTypeE2ELb1ELi512EEEvPfS3_PT_PKS4_PKT0_SA_ifPKiSC_iPKfiiiSE_SE_iiiii,(.L_x_27205 - _ZN4vllm25paged_attention_v2_kernelI13__nv_bfloat16hLi120ELi8ELi128ELNS_18Fp8KVCacheDataTypeE2ELb1ELi512EEEvPfS3_PT_PKS4_PKT0_SA_ifPKiSC_iPKfiiiSE_SE_iiiii)
        .other          _ZN4vllm25paged_attention_v2_kernelI13__nv_bfloat16hLi120ELi8ELi128ELNS_18Fp8KVCacheDataTypeE2ELb1ELi512EEEvPfS3_PT_PKS4_PKT0_SA_ifPKiSC_iPKfiiiSE_SE_iiiii,@"STO_CUDA_ENTRY STV_DEFAULT"
_ZN4vllm25paged_attention_v2_kernelI13__nv_bfloat16hLi120ELi8ELi128ELNS_18Fp8KVCacheDataTypeE2ELb1ELi512EEEvPfS3_PT_PKS4_PKT0_SA_ifPKiSC_iPKfiiiSE_SE_iiiii:
.text._ZN4vllm25paged_attention_v2_kernelI13__nv_bfloat16hLi120ELi8ELi128ELNS_18Fp8KVCacheDataTypeE2ELb1ELi512EEEvPfS3_PT_PKS4_PKT0_SA_ifPKiSC_iPKfiiiSE_SE_iiiii:
        /* <DEDUP_REMOVED lines=109> */
.L_x_2325:
        /* <DEDUP_REMOVED lines=26> */
.L_x_2329:
        /* <DEDUP_REMOVED lines=41> */
.L_x_2327:
[----:B------:R-:W-:Y:S05]  /*0b00*/  BSYNC.RECONVERGENT B6 ;  /* 0x0000000000067941 */ /* 0x000fea0003800200 */
.L_x_2326:
[----:B------:R-:W0:Y:S01]  /*0b10*/  S2R R20, SR_TID.X ;  /* 0x0000000000147919 */ /* 0x000e220000002100 */
[----:B------:R-:W-:Y:S01]  /*0b20*/  UMOV UR4, 0xffffffff ;  /* 0xffffffff00047882 */ /* 0x000fe20000000000 */
[----:B------:R-:W-:Y:S01]  /*0b30*/  SHF.R.U32.HI R21, RZ, 0x5, R18 ;  /* 0x00000005ff157819 */ /* 0x000fe20000011612 */
[----:B------:R-:W-:Y:S01]  /*0b40*/  IMAD.MOV.U32 R13, RZ, RZ, -0x800001 ;  /* 0xff7fffffff0d7424 */ /* 0x000fe200078e00ff */
[----:B0-----:R-:W-:Y:S01]  /*0b50*/  LOP3.LUT R20, R20, 0x1f, RZ, 0xc0, !PT ;  /* 0x0000001f14147812 */ /* 0x001fe200078ec0ff */
[----:B------:R-:W-:Y:S06]  /*0b60*/  BRA.DIV UR4, `(.L_x_2330) ;  /* 0x00000026048c7947 */ /* 0x000fec000b800000 */
[----:B------:R-:W0:Y:S02]  /*0b70*/  SHFL.BFLY PT, R14, R13, 0x10, 0x1f ;  /* 0x0e001f000d0e7f89 */ /* 0x000e2400000e0000 */
[----:B0-----:R-:W-:-:S05]  /*0b80*/  FMNMX.FTZ R0, R14, -3.40282346638528859812e+38, !PT ;  /* 0xff7fffff0e007809 */ /* 0x001fca0007810000 */
[----:B------:R-:W0:Y:S02]  /*0b90*/  SHFL.BFLY PT, R14, R0, 0x8, 0x1f ;  /* 0x0d001f00000e7f89 */ /* 0x000e2400000e0000 */
[----:B0-----:R-:W-:-:S05]  /*0ba0*/  FMNMX.FTZ R2, R0, R14, !PT ;  /* 0x0000000e00027209 */ /* 0x001fca0007810000 */
[----:B------:R0:W1:Y:S02]  /*0bb0*/  SHFL.BFLY PT, R14, R2, 0x4, 0x1f ;  /* 0x0c801f00020e7f89 */ /* 0x00006400000e0000 */
.L_x_2368:
        /* <DEDUP_REMOVED lines=41> */
.L_x_2335:
        /* <DEDUP_REMOVED lines=11> */
.L_x_2334:
[----:B------:R-:W-:Y:S05]  /*0f00*/  BSYNC.RECONVERGENT B1 ;  /* 0x0000000000017941 */ /* 0x000fea0003800200 */
.L_x_2333:
        /* <DEDUP_REMOVED lines=12> */
.L_x_2338:
        /* <DEDUP_REMOVED lines=100> */
.L_x_2337:
[----:B------:R-:W-:Y:S05]  /*1610*/  BSYNC.RECONVERGENT B1 ;  /* 0x0000000000017941 */ /* 0x000fea0003800200 */
.L_x_2336:
        /* <DEDUP_REMOVED lines=55> */
.L_x_2340:
[----:B------:R-:W-:Y:S05]  /*1990*/  BSYNC.RECONVERGENT B1 ;  /* 0x0000000000017941 */ /* 0x000fea0003800200 */
.L_x_2339:
        /* <DEDUP_REMOVED lines=26> */
.L_x_2332:
[----:B------:R-:W-:Y:S05]  /*1b40*/  BSYNC.RECONVERGENT B0 ;  /* 0x0000000000007941 */ /* 0x000fea0003800200 */
.L_x_2331:
        /* <DEDUP_REMOVED lines=41> */
.L_x_2345:
[----:B------:R-:W1:Y:S01]  /*1de0*/  LDS R15, [R13] ;  /* 0x000000000d0f7984 */ /* 0x000e620000000800 */
[----:B------:R-:W-:-:S04]  /*1df0*/  IADD3 R14, PT, PT, R14, 0x1, RZ ;  /* 0x000000010e0e7810 */ /* 0x000fc80007ffe0ff */
[----:B------:R-:W-:Y:S01]  /*1e00*/  ISETP.NE.AND P0, PT, R14, RZ, PT ;  /* 0x000000ff0e00720c */ /* 0x000fe20003f05270 */
[----:B-1----:R-:W-:-:S05]  /*1e10*/  FMUL.FTZ R20, R15, R6 ;  /* 0x000000060f147220 */ /* 0x002fca0000410000 */
[----:B------:R1:W-:Y:S02]  /*1e20*/  STS [R13], R20 ;  /* 0x000000140d007388 */ /* 0x0003e40000000800 */
[----:B-1----:R-:W-:-:S05]  /*1e30*/  VIADD R13, R13, 0x200 ;  /* 0x000002000d0d7836 */ /* 0x002fca0000000000 */
[----:B------:R-:W-:Y:S05]  /*1e40*/  @P0 BRA `(.L_x_2345) ;  /* 0xfffffffc00e40947 */ /* 0x000fea000383ffff */
.L_x_2344:
[----:B------:R-:W-:Y:S05]  /*1e50*/  BSYNC.RECONVERGENT B1 ;  /* 0x0000000000017941 */ /* 0x000fea0003800200 */
.L_x_2343:
        /* <DEDUP_REMOVED lines=12> */
.L_x_2348:
[----:B------:R-:W1:Y:S01]  /*1f20*/  LDS R13, [R10+-0x400] ;  /* 0xfffc00000a0d7984 */ /* 0x000e620000000800 */
[----:B------:R-:W-:-:S03]  /*1f30*/  VIADD R12, R12, 0x800 ;  /* 0x000008000c0c7836 */ /* 0x000fc60000000000 */
[----:B------:R-:W2:Y:S02]  /*1f40*/  LDS R15, [R10+-0x200] ;  /* 0xfffe00000a0f7984 */ /* 0x000ea40000000800 */
[----:B------:R-:W-:Y:S02]  /*1f50*/  ISETP.GE.AND P1, PT, R12, R11, PT ;  /* 0x0000000b0c00720c */ /* 0x000fe40003f26270 */
[----:B------:R-:W3:Y:S04]  /*1f60*/  LDS R29, [R10+0x600] ;  /* 0x000600000a1d7984 */ /* 0x000ee80000000800 */
[----:B------:R-:W4:Y:S04]  /*1f70*/  LDS R25, [R10+0x800] ;  /* 0x000800000a197984 */ /* 0x000f280000000800 */
[----:B------:R-:W5:Y:S04]  /*1f80*/  LDS R21, [R10] ;  /* 0x000000000a157984 */ /* 0x000f680000000800 */
[----:B------:R-:W0:Y:S04]  /*1f90*/  LDS R23, [R10+0x200] ;  /* 0x000200000a177984 */ /* 0x000e280000000800 */
        /* <DEDUP_REMOVED lines=14> */
[----:B------:R-:W2:Y:S04]  /*2080*/  LDS R21, [R10+0xc00] ;  /* 0x000c00000a157984 */ /* 0x000ea80000000800 */
[----:B------:R-:W3:Y:S04]  /*2090*/  LDS R23, [R10+0x1000] ;  /* 0x001000000a177984 */ /* 0x000ee80000000800 */
[----:B------:R-:W4:Y:S04]  /*20a0*/  LDS R20, [R10+0x1200] ;  /* 0x001200000a147984 */ /* 0x000f280000000800 */
[----:B------:R-:W5:Y:S04]  /*20b0*/  LDS R25, [R10+0x1400] ;  /* 0x001400000a197984 */ /* 0x000f680000000800 */
[----:B------:R-:W5:Y:S01]  /*20c0*/  LDS R14, [R10+0x1600] ;  /* 0x001600000a0e7984 */ /* 0x000f620000000800 */
[----:B-1----:R-:W-:-:S03]  /*20d0*/  FMUL.FTZ R13, R13, R6 ;  /* 0x000000060d0d7220 */ /* 0x002fc60000410000 */
[----:B------:R-:W1:Y:S04]  /*20e0*/  LDS R29, [R10+0x1800] ;  /* 0x001800000a1d7984 */ /* 0x000e680000000800 */
[----:B------:R-:W1:Y:S04]  /*20f0*/  LDS R27, [R10+0x1a00] ;  /* 0x001a00000a1b7984 */ /* 0x000e680000000800 */
[----:B------:R-:W-:Y:S04]  /*2100*/  STS [R10], R24 ;  /* 0x000000180a007388 */ /* 0x000fe80000000800 */
        /* <DEDUP_REMOVED lines=13> */
[----:B-1----:R-:W-:-:S03]  /*21e0*/  FMUL.FTZ R29, R29, R6 ;  /* 0x000000061d1d7220 */ /* 0x002fc60000410000 */
[----:B------:R-:W-:Y:S01]  /*21f0*/  STS [R10+0x1400], R25 ;  /* 0x001400190a007388 */ /* 0x000fe20000000800 */
[----:B------:R-:W-:-:S03]  /*2200*/  FMUL.FTZ R27, R27, R6 ;  /* 0x000000061b1b7220 */ /* 0x000fc60000410000 */
[----:B------:R-:W-:Y:S04]  /*2210*/  STS [R10+0x1600], R14 ;  /* 0x0016000e0a007388 */ /* 0x000fe80000000800 */
[----:B------:R-:W-:Y:S04]  /*2220*/  STS [R10+0x1800], R29 ;  /* 0x0018001d0a007388 */ /* 0x000fe80000000800 */
[----:B------:R0:W-:Y:S02]  /*2230*/  STS [R10+0x1a00], R27 ;  /* 0x001a001b0a007388 */ /* 0x0001e40000000800 */
[----:B0-----:R-:W-:Y:S01]  /*2240*/  IADD3 R10, PT, PT, R10, 0x2000, RZ ;  /* 0x000020000a0a7810 */ /* 0x001fe20007ffe0ff */
[----:B------:R-:W-:Y:S06]  /*2250*/  @!P1 BRA `(.L_x_2348) ;  /* 0xfffffffc00309947 */ /* 0x000fec000383ffff */
.L_x_2347:
[----:B------:R-:W-:Y:S05]  /*2260*/  BSYNC.RECONVERGENT B1 ;  /* 0x0000000000017941 */ /* 0x000fea0003800200 */
.L_x_2346:
        /* <DEDUP_REMOVED lines=31> */
.L_x_2350:
[----:B------:R-:W-:Y:S05]  /*2460*/  BSYNC.RECONVERGENT B1 ;  /* 0x0000000000017941 */ /* 0x000fea0003800200 */
.L_x_2349:
        /* <DEDUP_REMOVED lines=14> */
.L_x_2342:
[----:B------:R-:W-:Y:S05]  /*2550*/  BSYNC.RECONVERGENT B0 ;  /* 0x0000000000007941 */ /* 0x000fea0003800200 */
.L_x_2341:
[----:B------:R-:W-:Y:S01]  /*2560*/  BAR.SYNC.DEFER_BLOCKING 0x0 ;  /* 0x0000000000007b1d */ /* 0x000fe20000010000 */
[----:B------:R-:W-:Y:S02]  /*2570*/  ISETP.NE.AND P0, PT, R18, RZ, PT ;  /* 0x000000ff1200720c */ /* 0x000fe40003f05270 */
[----:B------:R-:W-:-:S03]  /*2580*/  ISETP.GE.U32.AND P1, PT, R3, R4, PT ;  /* 0x000000040300720c */ /* 0x000fc60003f26070 */
[----:B------:R-:W-:Y:S08]  /*2590*/  BSSY.RECONVERGENT B0, `(.L_x_2351) ;  /* 0x000000f000007945 */ /* 0x000ff00003800200 */
[----:B------:R-:W-:Y:S05]  /*25a0*/  @P0 BRA `(.L_x_2352) ;  /* 0x0000000000340947 */ /* 0x000fea0003800000 */
[----:B-1----:R-:W-:Y:S01]  /*25b0*/  IMAD R6, R22, R16, R17 ;  /* 0x0000001016067224 */ /* 0x002fe200078e0211 */
[----:B------:R-:W1:Y:S03]  /*25c0*/  LDCU.128 UR4, c[0x0][0x380] ;  /* 0x00007000ff0477ac */ /* 0x000e660008000c00 */
[----:B------:R-:W-:-:S05]  /*25d0*/  IMAD R6, R6, UR38, RZ ;  /* 0x0000002606067c24 */ /* 0x000fca000f8e02ff */
[----:B------:R-:W-:-:S04]  /*25e0*/  IADD3 R6, P0, PT, R6, R19, RZ ;  /* 0x0000001306067210 */ /* 0x000fc80007f1e0ff */
[----:B--2---:R-:W-:Y:S01]  /*25f0*/  IADD3.X R9, PT, PT, RZ, RZ, RZ, P0, !PT ;  /* 0x000000ffff097210 */ /* 0x004fe200007fe4ff */
        /* <DEDUP_REMOVED lines=8> */
.L_x_2352:
[----:B------:R-:W-:Y:S05]  /*2680*/  BSYNC.RECONVERGENT B0 ;  /* 0x0000000000007941 */ /* 0x000fea0003800200 */
.L_x_2351:
[----:B------:R-:W-:Y:S05]  /*2690*/  @P1 BRA `(.L_x_2353) ;  /* 0x0000000400281947 */ /* 0x000fea0003800000 */
[----:B--2---:R-:W0:Y:S01]  /*26a0*/  LDC R15, c[0x0][0x400] ;  /* 0x00010000ff0f7b82 */ /* 0x004e220000000800 */
[----:B-1----:R-:W1:Y:S01]  /*26b0*/  I2F.RP R6, R7 ;  /* 0x0000000700067306 */ /* 0x002e620000209400 */
        /* <DEDUP_REMOVED lines=22> */
.L_x_2355:
        /* <DEDUP_REMOVED lines=34> */
.L_x_2354:
        /* <DEDUP_REMOVED lines=16> */
.L_x_2353:
[----:B------:R-:W4:Y:S01]  /*2b40*/  S2R R3, SR_TID.X ;  /* 0x0000000000037919 */ /* 0x000f220000002100 */
[----:B------:R-:W-:Y:S05]  /*2b50*/  WARPSYNC.ALL ;  /* 0x0000000000007948 */ /* 0x000fea0003800000 */
[----:B------:R-:W5:Y:S01]  /*2b60*/  S2UR UR5, SR_CgaCtaId ;  /* 0x00000000000579c3 */ /* 0x000f620000008800 */
[----:B0--3--:R-:W-:Y:S01]  /*2b70*/  LOP3.LUT R0, R18, 0x3c0, RZ, 0xc0, !PT ;  /* 0x000003c012007812 */ /* 0x009fe200078ec0ff */
[----:B------:R-:W-:Y:S01]  /*2b80*/  UMOV UR4, 0x400 ;  /* 0x0000040000047882 */ /* 0x000fe20000000000 */
[----:B-1----:R-:W-:Y:S01]  /*2b90*/  SHF.R.U32.HI R2, RZ, 0x5, R18 ;  /* 0x00000005ff027819 */ /* 0x002fe20000011612 */
[----:B------:R-:W-:Y:S01]  /*2ba0*/  UIADD3 UR4, UPT, UPT, UR4, 0x20, URZ ;  /* 0x0000002004047890 */ /* 0x000fe2000fffe0ff */
[----:B------:R-:W-:-:S03]  /*2bb0*/  ISETP.NE.AND P2, PT, R0, 0x40, PT ;  /* 0x000000400000780c */ /* 0x000fc60003f45270 */
[----:B------:R-:W-:Y:S01]  /*2bc0*/  BAR.SYNC.DEFER_BLOCKING 0x0 ;  /* 0x0000000000007b1d */ /* 0x000fe20000010000 */
[C---:B------:R-:W-:Y:S01]  /*2bd0*/  ISETP.GT.U32.AND P3, PT, R18.reuse, 0x3f, PT ;  /* 0x0000003f1200780c */ /* 0x040fe20003f64070 */
[----:B------:R-:W-:Y:S01]  /*2be0*/  HFMA2 R0, -RZ, RZ, 0, 0 ;  /* 0x00000000ff007431 */ /* 0x000fe200000001ff */
[C---:B------:R-:W-:Y:S01]  /*2bf0*/  ISETP.GT.U32.AND P0, PT, R18.reuse, 0x1f, PT ;  /* 0x0000001f1200780c */ /* 0x040fe20003f04070 */
[----:B------:R-:W-:Y:S01]  /*2c00*/  IMAD.MOV.U32 R4, RZ, RZ, RZ ;  /* 0x000000ffff047224 */ /* 0x000fe200078e00ff */
[----:B------:R-:W-:Y:S01]  /*2c10*/  LOP3.LUT R18, R18, 0x3e0, RZ, 0xc0, !PT ;  /* 0x000003e012127812 */ /* 0x000fe200078ec0ff */
[----:B------:R-:W-:Y:S01]  /*2c20*/  BSSY.RECONVERGENT B0, `(.L_x_2356) ;  /* 0x000000d000007945 */ /* 0x000fe20003800200 */
[----:B------:R-:W-:Y:S02]  /*2c30*/  CS2R R6, SRZ ;  /* 0x0000000000067805 */ /* 0x000fe4000001ff00 */
[----:B------:R-:W-:Y:S01]  /*2c40*/  ISETP.NE.AND P1, PT, R18, 0x20, PT ;  /* 0x000000201200780c */ /* 0x000fe20003f25270 */
[----:B-----5:R-:W-:Y:S01]  /*2c50*/  ULEA UR4, UR5, UR4, 0x18 ;  /* 0x0000000405047291 */ /* 0x020fe2000f8ec0ff */
[----:B----4-:R-:W-:-:S05]  /*2c60*/  LOP3.LUT R3, R3, 0x1f, RZ, 0xc0, !PT ;  /* 0x0000001f03037812 */ /* 0x010fca00078ec0ff */
[----:B------:R-:W-:-:S05]  /*2c70*/  IMAD R2, R2, 0x78, R3 ;  /* 0x0000007802027824 */ /* 0x000fca00078e0203 */
[----:B------:R-:W-:Y:S01]  /*2c80*/  LEA R5, R2, UR4, 0x2 ;  /* 0x0000000402057c11 */ /* 0x000fe2000f8e10ff */
[----:B------:R-:W-:Y:S06]  /*2c90*/  @P2 BRA `(.L_x_2357) ;  /* 0x0000000000142947 */ /* 0x000fec0003800000 */
[----:B------:R-:W-:Y:S01]  /*2ca0*/  ISETP.GT.U32.AND P2, PT, R3, 0x17, PT ;  /* 0x000000170300780c */ /* 0x000fe20003f44070 */
[----:B------:R0:W-:Y:S04]  /*2cb0*/  STS [R5+-0x3c0], RZ ;  /* 0xfffc40ff05007388 */ /* 0x0001e80000000800 */
[----:B------:R0:W-:Y:S04]  /*2cc0*/  STS [R5+-0x340], RZ ;  /* 0xfffcc0ff05007388 */ /* 0x0001e80000000800 */
[----:B------:R0:W-:Y:S04]  /*2cd0*/  STS [R5+-0x2c0], RZ ;  /* 0xfffd40ff05007388 */ /* 0x0001e80000000800 */
[----:B------:R0:W-:Y:S02]  /*2ce0*/  @!P2 STS [R5+-0x240], RZ ;  /* 0xfffdc0ff0500a388 */ /* 0x0001e40000000800 */
.L_x_2357:
[----:B------:R-:W-:Y:S05]  /*2cf0*/  BSYNC.RECONVERGENT B0 ;  /* 0x0000000000007941 */ /* 0x000fea0003800200 */
.L_x_2356:
[----:B------:R-:W-:Y:S06]  /*2d00*/  BAR.SYNC.DEFER_BLOCKING 0x0 ;  /* 0x0000000000007b1d */ /* 0x000fec0000010000 */
[----:B------:R-:W-:Y:S04]  /*2d10*/  BSSY.RECONVERGENT B0, `(.L_x_2358) ;  /* 0x000000b000007945 */ /* 0x000fe80003800200 */
[----:B------:R-:W-:Y:S05]  /*2d20*/  @P3 BRA `(.L_x_2359) ;  /* 0x0000000000243947 */ /* 0x000fea0003800000 */
[----:B------:R-:W-:Y:S01]  /*2d30*/  ISETP.GT.U32.AND P2, PT, R3, 0x17, PT ;  /* 0x000000170300780c */ /* 0x000fe20003f44070 */
[----:B------:R-:W1:Y:S04]  /*2d40*/  LDS R7, [R5] ;  /* 0x0000000005077984 */ /* 0x000e680000000800 */
[----:B------:R-:W3:Y:S04]  /*2d50*/  LDS R6, [R5+0x80] ;  /* 0x0000800005067984 */ /* 0x000ee80000000800 */
[----:B------:R-:W4:Y:S04]  /*2d60*/  LDS R4, [R5+0x100] ;  /* 0x0001000005047984 */ /* 0x000f280000000800 */
[----:B------:R-:W5:Y:S01]  /*2d70*/  @!P2 LDS R2, [R5+0x180] ;  /* 0x000180000502a984 */ /* 0x000f620000000800 */
[----:B-1----:R-:W-:Y:S01]  /*2d80*/  FADD.FTZ R7, RZ, R7 ;  /* 0x00000007ff077221 */ /* 0x002fe20000010000 */
[----:B---3--:R-:W-:Y:S01]  /*2d90*/  FADD.FTZ R6, RZ, R6 ;  /* 0x00000006ff067221 */ /* 0x008fe20000010000 */
[----:B----4-:R-:W-:Y:S01]  /*2da0*/  FADD.FTZ R4, RZ, R4 ;  /* 0x00000004ff047221 */ /* 0x010fe20000010000 */
[----:B-----5:R-:W-:-:S07]  /*2db0*/  @!P2 FADD.FTZ R0, RZ, R2 ;  /* 0x00000002ff00a221 */ /* 0x020fce0000010000 */
.L_x_2359:
[----:B------:R-:W-:Y:S05]  /*2dc0*/  BSYNC.RECONVERGENT B0 ;  /* 0x0000000000007941 */ /* 0x000fea0003800200 */
.L_x_2358:
        /* <DEDUP_REMOVED lines=8> */
.L_x_2361:
[----:B------:R-:W-:Y:S05]  /*2e50*/  BSYNC.RECONVERGENT B0 ;  /* 0x0000000000007941 */ /* 0x000fea0003800200 */
.L_x_2360:
[----:B------:R-:W-:Y:S06]  /*2e60*/  BAR.SYNC.DEFER_BLOCKING 0x0 ;  /* 0x0000000000007b1d */ /* 0x000fec0000010000 */
[----:B------:R-:W-:Y:S04]  /*2e70*/  BSSY.RECONVERGENT B0, `(.L_x_2362) ;  /* 0x000000b000007945 */ /* 0x000fe80003800200 */
[----:B------:R-:W-:Y:S05]  /*2e80*/  @P0 BRA `(.L_x_2363) ;  /* 0x0000000000240947 */ /* 0x000fea0003800000 */
[----:B------:R-:W-:Y:S01]  /*2e90*/  ISETP.GT.U32.AND P1, PT, R3, 0x17, PT ;  /* 0x000000170300780c */ /* 0x000fe20003f24070 */
[----:B------:R-:W1:Y:S04]  /*2ea0*/  LDS R2, [R5] ;  /* 0x0000000005027984 */ /* 0x000e680000000800 */
[----:B--2---:R-:W2:Y:S04]  /*2eb0*/  LDS R9, [R5+0x80] ;  /* 0x0000800005097984 */ /* 0x004ea80000000800 */
[----:B------:R-:W3:Y:S04]  /*2ec0*/  LDS R11, [R5+0x100] ;  /* 0x00010000050b7984 */ /* 0x000ee80000000800 */
[----:B------:R-:W4:Y:S01]  /*2ed0*/  @!P1 LDS R13, [R5+0x180] ;  /* 0x00018000050d9984 */ /* 0x000f220000000800 */
[----:B-1----:R-:W-:Y:S01]  /*2ee0*/  FADD.FTZ R7, R7, R2 ;  /* 0x0000000207077221 */ /* 0x002fe20000010000 */
[----:B--2---:R-:W-:Y:S01]  /*2ef0*/  FADD.FTZ R6, R6, R9 ;  /* 0x0000000906067221 */ /* 0x004fe20000010000 */
[----:B---3--:R-:W-:Y:S01]  /*2f00*/  FADD.FTZ R4, R4, R11 ;  /* 0x0000000b04047221 */ /* 0x008fe20000010000 */
[----:B----4-:R-:W-:-:S07]  /*2f10*/  @!P1 FADD.FTZ R0, R0, R13 ;  /* 0x0000000d00009221 */ /* 0x010fce0000010000 */
.L_x_2363:
[----:B------:R-:W-:Y:S05]  /*2f20*/  BSYNC.RECONVERGENT B0 ;  /* 0x0000000000007941 */ /* 0x000fea0003800200 */
.L_x_2362:
[----:B------:R-:W-:Y:S06]  /*2f30*/  BAR.SYNC.DEFER_BLOCKING 0x0 ;  /* 0x0000000000007b1d */ /* 0x000fec0000010000 */
[----:B------:R-:W-:Y:S05]  /*2f40*/  @P0 EXIT ;  /* 0x000000000000094d */ /* 0x000fea0003800000 */
[----:B------:R-:W-:Y:S01]  /*2f50*/  IMAD R16, R22, R16, R17 ;  /* 0x0000001016107224 */ /* 0x000fe200078e0211 */
[----:B------:R-:W3:Y:S01]  /*2f60*/  LDCU.64 UR4, c[0x0][0x390] ;  /* 0x00007200ff0477ac */ /* 0x000ee20008000a00 */
[----:B------:R-:W-:Y:S01]  /*2f70*/  IMAD R19, R19, 0x78, RZ ;  /* 0x0000007813137824 */ /* 0x000fe200078e02ff */
[----:B-1----:R-:W-:Y:S01]  /*2f80*/  F2FP.BF16.F32.PACK_AB R6, R6, R7 ;  /* 0x000000070606723e */ /* 0x002fe200000010ff */
[----:B------:R-:W-:Y:S01]  /*2f90*/  IMAD R2, R16, UR38, RZ ;  /* 0x0000002610027c24 */ /* 0x000fe2000f8e02ff */
[----:B------:R-:W-:Y:S02]  /*2fa0*/  F2FP.BF16.F32.PACK_AB R4, RZ, R4 ;  /* 0x00000004ff04723e */ /* 0x000fe400000010ff */
[----:B0-----:R-:W-:Y:S01]  /*2fb0*/  PRMT R5, R6, 0x7632, R5 ;  /* 0x0000763206057816 */ /* 0x001fe20000000005 */
[----:B------:R-:W-:-:S05]  /*2fc0*/  IMAD R2, R2, 0x78, RZ ;  /* 0x0000007802027824 */ /* 0x000fca00078e02ff */
[----:B------:R-:W-:-:S04]  /*2fd0*/  IADD3 R19, P0, P1, R3, R2, R19 ;  /* 0x0000000203137210 */ /* 0x000fc8000791e013 */
[----:B------:R-:W-:Y:S02]  /*2fe0*/  IADD3.X R8, PT, PT, RZ, RZ, RZ, P0, P1 ;  /* 0x000000ffff087210 */ /* 0x000fe400007e24ff */
[----:B------:R-:W-:Y:S02]  /*2ff0*/  ISETP.GT.U32.AND P1, PT, R3, 0x17, PT ;  /* 0x000000170300780c */ /* 0x000fe40003f24070 */
[----:B---3--:R-:W-:-:S04]  /*3000*/  LEA R2, P0, R19, UR4, 0x1 ;  /* 0x0000000413027c11 */ /* 0x008fc8000f8008ff */
[----:B------:R-:W-:-:S05]  /*3010*/  LEA.HI.X R3, R19, UR5, R8, 0x1, P0 ;  /* 0x0000000513037c11 */ /* 0x000fca00080f0c08 */
[----:B------:R0:W-:Y:S04]  /*3020*/  STG.E.U16 desc[UR36][R2.64], R6 ;  /* 0x0000000602007986 */ /* 0x0001e8000c101524 */
[----:B------:R0:W-:Y:S04]  /*3030*/  STG.E.U16 desc[UR36][R2.64+0x40], R5 ;  /* 0x0000400502007986 */ /* 0x0001e8000c101524 */
[----:B------:R0:W-:Y:S01]  /*3040*/  STG.E.U16 desc[UR36][R2.64+0x80], R4 ;  /* 0x0000800402007986 */ /* 0x0001e2000c101524 */
[----:B------:R-:W-:Y:S05]  /*3050*/  @P1 EXIT ;  /* 0x000000000000194d */ /* 0x000fea0003800000 */
[----:B------:R-:W-:-:S05]  /*3060*/  F2FP.BF16.F32.PACK_AB R0, RZ, R0 ;  /* 0x00000000ff00723e */ /* 0x000fca00000010ff */
[----:B------:R-:W-:Y:S01]  /*3070*/  STG.E.U16 desc[UR36][R2.64+0xc0], R0 ;  /* 0x0000c00002007986 */ /* 0x000fe2000c101524 */
[----:B------:R-:W-:Y:S05]  /*3080*/  EXIT ;  /* 0x000000000000794d */ /* 0x000fea0003800000 */
.L_x_2328:
        /* <DEDUP_REMOVED lines=16> */
.L_x_2364:
[----:B------:R-:W-:Y:S05]  /*3190*/  EXIT ;  /* 0x000000000000794d */ /* 0x000fea0003800000 */
.L_x_2330:
[----:B------:R-:W-:Y:S02]  /*31a0*/  HFMA2 R12, -RZ, RZ, 0, 9.5367431640625e-07 ;  /* 0x00000010ff0c7431 */ /* 0x000fe400000001ff */
[----:B------:R-:W-:Y:S01]  /*31b0*/  IMAD.MOV.U32 R11, RZ, RZ, 0x1f ;  /* 0x0000001fff0b7424 */ /* 0x000fe200078e00ff */
[----:B------:R-:W-:-:S07]  /*31c0*/  MOV R15, 0xffffffff ;  /* 0xffffffff000f7802 */ /* 0x000fce0000000f00 */
[----:B------:R-:W-:Y:S05]  /*31d0*/  WARPSYNC.COLLECTIVE R15, `(.L_x_2365) ;  /* 0x000000000f087348 */ /* 0x000fea0003c00000 */
[----:B------:R0:W1:Y:S02]  /*31e0*/  SHFL.BFLY P6, R14, R13, R12, R11 ;  /* 0x0c00000c0d0e7389 */ /* 0x00006400000c000b */
[----:B01----:R-:W-:Y:S05]  /*31f0*/  ENDCOLLECTIVE ;  /* 0x000000000000791b */ /* 0x003fea0003800000 */
.L_x_2365:
[----:B------:R-:W-:Y:S01]  /*3200*/  IMAD.MOV.U32 R12, RZ, RZ, 0x8 ;  /* 0x00000008ff0c7424 */ /* 0x000fe200078e00ff */
[----:B------:R-:W-:-:S04]  /*3210*/  FMNMX.FTZ R0, R14, -3.40282346638528859812e+38, !PT ;  /* 0xff7fffff0e007809 */ /* 0x000fc80007810000 */
[----:B------:R-:W-:-:S07]  /*3220*/  MOV R13, R0 ;  /* 0x00000000000d7202 */ /* 0x000fce0000000f00 */
[----:B------:R-:W-:Y:S05]  /*3230*/  WARPSYNC.COLLECTIVE R15, `(.L_x_2366) ;  /* 0x000000000f087348 */ /* 0x000fea0003c00000 */
[----:B------:R0:W1:Y:S02]  /*3240*/  SHFL.BFLY P6, R14, R13, R12, R11 ;  /* 0x0c00000c0d0e7389 */ /* 0x00006400000c000b */
[----:B01----:R-:W-:Y:S05]  /*3250*/  ENDCOLLECTIVE ;  /* 0x000000000000791b */ /* 0x003fea0003800000 */
.L_x_2366:
[----:B------:R-:W-:Y:S01]  /*3260*/  HFMA2 R12, -RZ, RZ, 0, 2.384185791015625e-07 ;  /* 0x00000004ff0c7431 */ /* 0x000fe200000001ff */
[----:B------:R-:W-:-:S04]  /*3270*/  FMNMX.FTZ R2, R0, R14, !PT ;  /* 0x0000000e00027209 */ /* 0x000fc80007810000 */
[----:B------:R-:W-:-:S07]  /*3280*/  MOV R13, R2 ;  /* 0x00000002000d7202 */ /* 0x000fce0000000f00 */
[----:B------:R-:W-:Y:S05]  /*3290*/  WARPSYNC.COLLECTIVE R15, `(.L_x_2367) ;  /* 0x000000000f087348 */ /* 0x000fea0003c00000 */
[----:B------:R0:W1:Y:S02]  /*32a0*/  SHFL.BFLY P6, R14, R13, R12, R11 ;  /* 0x0c00000c0d0e7389 */ /* 0x00006400000c000b */
[----:B01----:R-:W-:Y:S05]  /*32b0*/  ENDCOLLECTIVE ;  /* 0x000000000000791b */ /* 0x003fea0003800000 */
.L_x_2367:
[----:B------:R-:W-:Y:S05]  /*32c0*/  BRA `(.L_x_2368) ;  /* 0xffffffd8003c7947 */ /* 0x000fea000383ffff */
.L_x_2369:
        /* <DEDUP_REMOVED lines=11> */
.L_x_27205:


//--------------------- .text._ZN4vllm25paged_attention_v2_kernelI13__nv_bfloat16hLi112ELi8ELi128ELNS_18Fp8KVCacheDataTypeE2ELb1ELi512EEEvPfS3_PT_PKS4_PKT0_SA_ifPKiSC_iPKfiiiSE_SE_iiiii --------------------------
	.section	.text._ZN4vllm25paged_attention_v2_kernelI13__nv_bfloat16hLi112ELi8ELi128ELNS_18Fp8KVCacheDataTypeE2ELb1ELi512EEEvPfS3_PT_PKS4_PKT0_SA_ifPKiSC_iPKfiiiSE_SE_iiiii,"ax",@progbits
	.align	128
        .global         _ZN4vllm25paged_attention_v2_kernelI13__nv_bfloat16hLi112ELi8ELi128ELNS_18Fp8KVCacheDataTypeE2ELb1ELi512EEEvPfS3_PT_PKS4_PKT0_SA_ifPKiSC_iPKfiiiSE_SE_iiiii
        .type           _ZN4vllm25paged_attention_v2_kernelI13__nv_bfloat16hLi112ELi8ELi128ELNS_18Fp8KVCacheDataTypeE2ELb1ELi512EEEvPfS3_PT_PKS4_PKT0_SA_ifPKiSC_iPKfiiiSE_SE_iiiii,@function
        .size           _ZN4vllm25paged_attention_v2_kernelI13__nv_bfloat16hLi112ELi8ELi128ELNS_18Fp8KVCacheDataTypeE2ELb1ELi512EEEvPfS3_PT_PKS4_PKT0_SA_ifPKiSC_iPKfiiiSE_SE_iiiii,(.L_x_27206 - _ZN4vllm25paged_attention_v2_kernelI13__nv_bfloat16hLi112ELi8ELi128ELNS_18Fp8KVCacheDataTypeE2ELb1ELi512EEEvPfS3_PT_PKS4_PKT0_SA_ifPKiSC_iPKfiiiSE_SE_iiiii)
        .other          _ZN4vllm25paged_attention_v2_kernelI13__nv_bfloat16hLi112ELi8ELi128ELNS_18Fp8KVCacheDataTypeE2ELb1ELi512EEEvPfS3_PT_PKS4_PKT0_SA_ifPKiSC_iPKfiiiSE_SE_iiiii,@"STO_CUDA_ENTRY STV_DEFAULT"
_ZN4vllm25paged_attention_v2_kernelI13__nv_bfloat16hLi112ELi8ELi128ELNS_18Fp8KVCacheDataTypeE2ELb1ELi512EEEvPfS3_PT_PKS4_PKT0_SA_ifPKiSC_iPKfiiiSE_SE_iiiii:
.text._ZN4vllm25paged_attention_v2_kernelI13__nv_bfloat16hLi112ELi8ELi128ELNS_18Fp8KVCacheDataTypeE2ELb1ELi512EEEvPfS3_PT_PKS4_PKT0_SA_ifPKiSC_iPKfiiiSE_SE_iiiii:
        /* <DEDUP_REMOVED lines=109> */
.L_x_2370:
        /* <DEDUP_REMOVED lines=26> */
.L_x_2374:
        /* <DEDUP_REMOVED lines=41> */
.L_x_2372:
[----:B------:R-:W-:Y:S05]  /*0b00*/  BSYNC.RECONVERGENT B6 ;  /* 0x0000000000067941 */ /* 0x000fea0003800200 */
.L_x_2371:
        /* <DEDUP_REMOVED lines=11> */
.L_x_2413:
        /* <DEDUP_REMOVED lines=41> */
.L_x_2380:
        /* <DEDUP_REMOVED lines=11> */
.L_x_2379:
[----:B------:R-:W-:Y:S05]  /*0f00*/  BSYNC.RECONVERGENT B1 ;  /* 0x0000000000017941 */ /* 0x000fea0003800200 */
.L_x_2378:
        /* <DEDUP_REMOVED lines=12> */
.L_x_2383:
        /* <DEDUP_REMOVED lines=100> */
.L_x_2382:
[----:B------:R-:W-:Y:S05]  /*1610*/  BSYNC.RECONVERGENT B1 ;  /* 0x0000000000017941 */ /* 0x000fea0003800200 */
.L_x_2381:
        /* <DEDUP_REMOVED lines=55> */
.L_x_2385:
[----:B------:R-:W-:Y:S05]  /*1990*/  BSYNC.RECONVERGENT B1 ;  /* 0x0000000000017941 */ /* 0x000fea0003800200 */
.L_x_2384:
        /* <DEDUP_REMOVED lines=26> */
.L_x_2377:
[----:B------:R-:W-:Y:S05]  /*1b40*/  BSYNC.RECONVERGENT B0 ;  /* 0x0000000000007941 */ /* 0x000fea0003800200 */
.L_x_2376:
        /* <DEDUP_REMOVED lines=41> */
.L_x_2390:
[----:B------:R-:W1:Y:S01]  /*1de0*/  LDS R15, [R13] ;  /* 0x000000000d0f7984 */ /* 0x000e620000000800 */
[----:B------:R-:W-:-:S04]  /*1df0*/  IADD3 R14, PT, PT, R14, 0x1, RZ ;  /* 0x000000010e0e7810 */ /* 0x000fc80007ffe0ff */
[----:B------:R-:W-:Y:S01]  /*1e00*/  ISETP.NE.AND P0, PT, R14, RZ, PT ;  /* 0x000000ff0e00720c */ /* 0x000fe20003f05270 */
[----:B-1----:R-:W-:-:S05]  /*1e10*/  FMUL.FTZ R20, R15, R6 ;  /* 0x000000060f147220 */ /* 0x002fca0000410000 */
[----:B------:R1:W-:Y:S02]  /*1e20*/  STS [R13], R20 ;  /* 0x000000140d007388 */ /* 0x0003e40000000800 */
[----:B-1----:R-:W-:-:S05]  /*1e30*/  VIADD R13, R13, 0x200 ;  /* 0x000002000d0d7836 */ /* 0x002fca0000000000 */
[----:B------:R-:W-:Y:S05]  /*1e40*/  @P0 BRA `(.L_x_2390) ;  /* 0xfffffffc00e40947 */ /* 0x000fea000383ffff */
.L_x_2389:
[----:B------:R-:W-:Y:S05]  /*1e50*/  BSYNC.RECONVERGENT B1 ;  /* 0x0000000000017941 */ /* 0x000fea0003800200 */
.L_x_2388:
        /* <DEDUP_REMOVED lines=12> */
.L_x_2393:
        /* <DEDUP_REMOVED lines=52> */
.L_x_2392:
[----:B------:R-:W-:Y:S05]  /*2260*/  BSYNC.RECONVERGENT B1 ;  /* 0x0000000000017941 */ /* 0x000fea0003800200 */
.L_x_2391:
        /* <DEDUP_REMOVED lines=31> */
.L_x_2395:
[----:B------:R-:W-:Y:S05]  /*2460*/  BSYNC.RECONVERGENT B1 ;  /* 0x0000000000017941 */ /* 0x000fea0003800200 */
.L_x_2394:
        /* <DEDUP_REMOVED lines=14> */
.L_x_2387:
[----:B------:R-:W-:Y:S05]  /*2550*/  BSYNC.RECONVERGENT B0 ;  /* 0x0000000000007941 */ /* 0x000fea0003800200 */
.L_x_2386:
        /* <DEDUP_REMOVED lines=18> */
.L_x_2397:
[----:B------:R-:W-:Y:S05]  /*2680*/  BSYNC.RECONVERGENT B0 ;  /* 0x0000000000007941 */ /* 0x000fea0003800200 */
.L_x_2396:
        /* <DEDUP_REMOVED lines=25> */
.L_x_2400:
        /* <DEDUP_REMOVED lines=34> */
.L_x_2399:
        /* <DEDUP_REMOVED lines=16> */
.L_x_2398:
        /* <DEDUP_REMOVED lines=27> */
.L_x_2402:
[----:B------:R-:W-:Y:S05]  /*2cf0*/  BSYNC.RECONVERGENT B0 ;  /* 0x0000000000007941 */ /* 0x000fea0003800200 */
.L_x_2401:
        /* <DEDUP_REMOVED lines=12> */
.L_x_2404:
[----:B------:R-:W-:Y:S05]  /*2dc0*/  BSYNC.RECONVERGENT B0 ;  /* 0x0000000000007941 */ /* 0x000fea0003800200 */
.L_x_2403:
        /* <DEDUP_REMOVED lines=8> */
.L_x_2406:
[----:B------:R-:W-:Y:S05]  /*2e50*/  BSYNC.RECONVERGENT B0 ;  /* 0x0000000000007941 */ /* 0x000fea0003800200 */
.L_x_2405:
        /* <DEDUP_REMOVED lines=12> */
.L_x_2408:
[----:B------:R-:W-:Y:S05]  /*2f20*/  BSYNC.RECONVERGENT B0 ;  /* 0x0000000000007941 */ /* 0x000fea0003800200 */
.L_x_2407:
        /* <DEDUP_REMOVED lines=22> */
.L_x_2373:
        /* <DEDUP_REMOVED lines=16> */
.L_x_2409:
[----:B------:R-:W-:Y:S05]  /*3190*/  EXIT ;  /* 0x000000000000794d */ /* 0x000fea0003800000 */
.L_x_2375:
[----:B------:R-:W-:Y:S02]  /*31a0*/  HFMA2 R12, -RZ, RZ, 0, 9.5367431640625e-07 ;  /* 0x00000010ff0c7431 */ /* 0x000fe400000001ff */
[----:B------:R-:W-:Y:S01]  /*31b0*/  IMAD.MOV.U32 R11, RZ, RZ, 0x1f ;  /* 0x0000001fff0b7424 */ /* 0x000fe200078e00ff */
[----:B------:R-:W-:-:S07]  /*31c0*/  MOV R15, 0xffffffff ;  /* 0xffffffff000f7802 */ /* 0x000fce0000000f00 */
[----:B------:R-:W-:Y:S05]  /*31d0*/  WARPSYNC.COLLECTIVE R15, `(.L_x_2410) ;  /* 0x000000000f087348 */ /* 0x000fea0003c00000 */
[----:B------:R0:W1:Y:S02]  /*31e0*/  SHFL.BFLY P6, R14, R13, R12, R11 ;  /* 0x0c00000c0d0e7389 */ /* 0x00006400000c000b */
[----:B01----:R-:W-:Y:S05]  /*31f0*/  ENDCOLLECTIVE ;  /* 0x000000000000791b */ /* 0x003fea0003800000 */
.L_x_2410:
[----:B------:R-:W-:Y:S01]  /*3200*/  IMAD.MOV.U32 R12, RZ, RZ, 0x8 ;  /* 0x00000008ff0c7424 */ /* 0x000fe200078e00ff */
[----:B------:R-:W-:-:S04]  /*3210*/  FMNMX.FTZ R0, R14, -3.40282346638528859812e+38, !PT ;  /* 0xff7fffff0e007809 */ /* 0x000fc80007810000 */
[----:B------:R-:W-:-:S07]  /*3220*/  MOV R13, R0 ;  /* 0x00000000000d7202 */ /* 0x000fce0000000f00 */
[----:B------:R-:W-:Y:S05]  /*3230*/  WARPSYNC.COLLECTIVE R15, `(.L_x_2411) ;  /* 0x000000000f087348 */ /* 0x000fea0003c00000 */
[----:B------:R0:W1:Y:S02]  /*3240*/  SHFL.BFLY P6, R14, R13, R12, R11 ;  /* 0x0c00000c0d0e7389 */ /* 0x00006400000c000b */
[----:B01----:R-:W-:Y:S05]  /*3250*/  ENDCOLLECTIVE ;  /* 0x000000000000791b */ /* 0x003fea0003800000 */
.L_x_2411:
[----:B------:R-:W-:Y:S01]  /*3260*/  HFMA2 R12, -RZ, RZ, 0, 2.384185791015625e-07 ;  /* 0x00000004ff0c7431 */ /* 0x000fe200000001ff */
[----:B------:R-:W-:-:S04]  /*3270*/  FMNMX.FTZ R2, R0, R14, !PT ;  /* 0x0000000e00027209 */ /* 0x000fc80007810000 */
[----:B------:R-:W-:-:S07]  /*3280*/  MOV R13, R2 ;  /* 0x00000002000d7202 */ /* 0x000fce0000000f00 */
[----:B------:R-:W-:Y:S05]  /*3290*/  WARPSYNC.COLLECTIVE R15, `(.L_x_2412) ;  /* 0x000000000f087348 */ /* 0x000fea0003c00000 */
[----:B------:R0:W1:Y:S02]  /*32a0*/  SHFL.BFLY P6, R14, R13, R12, R11 ;  /* 0x0c00000c0d0e7389 */ /* 0x00006400000c000b */
[----:B01----:R-:W-:Y:S05]  /*32b0*/  ENDCOLLECTIVE ;  /* 0x000000000000791b */ /* 0x003fea0003800000 */
.L_x_2412:
[----:B------:R-:W-:Y:S05]  /*32c0*/  BRA `(.L_x_2413) ;  /* 0xffffffd8003c7947 */ /* 0x000fea000383ffff */
.L_x_2414:
        /* <DEDUP_REMOVED lines=11> */
.L_x_27206:


//--------------------- .text._ZN4vllm25paged_attention_v2_kernelI13__nv_bfloat16hLi96ELi8ELi128ELNS_18Fp8KVCacheDataTypeE2ELb1ELi512EEEvPfS3_PT_PKS4_PKT0_SA_ifPKiSC_iPKfiiiSE_SE_iiiii --------------------------
	.section	.text._ZN4vllm25paged_attention_v2_kernelI13__nv_bfloat16hLi96ELi8ELi128ELNS_18Fp8KVCacheDataTypeE2ELb1ELi512EEEvPfS3_PT_PKS4_PKT0_SA_ifPKiSC_iPKfiiiSE_SE_iiiii,"ax",@progbits
	.align	128
        .global         _ZN4vllm25paged_attention_v2_kernelI13__nv_bfloat16hLi96ELi8ELi128ELNS_18Fp8KVCacheDataTypeE2ELb1ELi512EEEvPfS3_PT_PKS4_PKT0_SA_ifPKiSC_iPKfiiiSE_SE_iiiii
        .type           _ZN4vllm25paged_attention_v2_kernelI13__nv_bfloat16hLi96ELi8ELi128ELNS_18Fp8KVCacheDataTypeE2ELb1ELi512EEEvPfS3_PT_PKS4_PKT0_SA_ifPKiSC_iPKfiiiSE_SE_iiiii,@function
        .size           _ZN4vllm25paged_attention_v2_kernelI13__nv_bfloat16hLi96ELi8ELi128ELNS_18Fp8KVCacheDataTypeE2ELb1ELi512EEEvPfS3_PT_PKS4_PKT0_SA_ifPKiSC_iPKfiiiSE_SE_iiiii,(.L_x_27207 - _ZN4vllm25paged_attention_v2_kernelI13__nv_bfloat16hLi96ELi8ELi128ELNS_18Fp8KVCacheDataTypeE2ELb1ELi512EEEvPfS3_PT_PKS4_PKT0_SA_ifPKiSC_iPKfiiiSE_SE_iiiii)
        .other          _ZN4vllm25paged_attention_v2_kernelI13__nv_bfloat16hLi96ELi8ELi128ELNS_18Fp8KVCacheDataTypeE2ELb1ELi512EEEvPfS3_PT_PKS4_PKT0_SA_ifPKiSC_iPKfiiiSE_SE_iiiii,@"STO_CUDA_ENTRY STV_DEFAULT"
_ZN4vllm25paged_attention_v2_kernelI13__nv_bfloat16hLi96ELi8ELi128ELNS_18Fp8KVCacheDataTypeE2ELb1ELi512EEEvPfS3_PT_PKS4_PKT0_SA_ifPKiSC_iPKfiiiSE_SE_iiiii:
.text._ZN4vllm25paged_attention_v2_kernelI13__nv_bfloat16hLi96ELi8ELi128ELNS_18Fp8KVCacheDataTypeE2ELb1ELi512EEEvPfS3_PT_PKS4_PKT0_SA_ifPKiSC_iPKfiiiSE_SE_iiiii:
        /* <DEDUP_REMOVED lines=112> */
.L_x_2415:
        /* <DEDUP_REMOVED lines=26> */
.L_x_2419:
        /* <DEDUP_REMOVED lines=41> */
.L_x_2417:
[----:B------:R-:W-:Y:S05]  /*0b30*/  BSYNC.RECONVERGENT B6 ;  /* 0x0000000000067941 */ /* 0x000fea0003800200 */
.L_x_2416:
        /* <DEDUP_REMOVED lines=10> */
.L_x_2450:
        /* <DEDUP_REMOVED lines=41> */
.L_x_2425:
        /* <DEDUP_REMOVED lines=11> */
.L_x_2424:
[----:B------:R-:W-:Y:S05]  /*0f20*/  BSYNC.RECONVERGENT B1 ;  /* 0x0000000000017941 */ /* 0x000fea0003800200 */
.L_x_2423:
        /* <DEDUP_REMOVED lines=12> */
.L_x_2428:
        /* <DEDUP_REMOVED lines=100> */
.L_x_2427:
[----:B------:R-:W-:Y:S05]  /*1630*/  BSYNC.RECONVERGENT B1 ;  /* 0x0000000000017941 */ /* 0x000fea0003800200 */
.L_x_2426:
        /* <DEDUP_REMOVED lines=55> */
.L_x_2430:
[----:B------:R-:W-:Y:S05]  /*19b0*/  BSYNC.RECONVERGENT B1 ;  /* 0x0000000000017941 */ /* 0x000fea0003800200 */
.L_x_2429:
        /* <DEDUP_REMOVED lines=26> */
.L_x_2422:
[----:B------:R-:W-:Y:S05]  /*1b60*/  BSYNC.RECONVERGENT B0 ;  /* 0x0000000000007941 */ /* 0x000fea0003800200 */
.L_x_2421:
        /* <DEDUP_REMOVED lines=41> */
.L_x_2435:
[----:B------:R-:W1:Y:S01]  /*1e00*/  LDS R21, [R10] ;  /* 0x000000000a157984 */ /* 0x000e620000000800 */
[----:B------:R-:W-:-:S05]  /*1e10*/  VIADD R12, R12, 0x1 ;  /* 0x000000010c0c7836 */ /* 0x000fca0000000000 */
[----:B------:R-:W-:Y:S01]  /*1e20*/  ISETP.NE.AND P0, PT, R12, RZ, PT ;  /* 0x000000ff0c00720c */ /* 0x000fe20003f05270 */
[----:B-1----:R-:W-:-:S05]  /*1e30*/  FMUL.FTZ R21, R21, R2 ;  /* 0x0000000215157220 */ /* 0x002fca0000410000 */
[----:B------:R1:W-:Y:S02]  /*1e40*/  STS [R10], R21 ;  /* 0x000000150a007388 */ /* 0x0003e40000000800 */
[----:B-1----:R-:W-:-:S05]  /*1e50*/  IADD3 R10, PT, PT, R10, 0x200, RZ ;  /* 0x000002000a0a7810 */ /* 0x002fca0007ffe0ff */
[----:B------:R-:W-:Y:S05]  /*1e60*/  @P0 BRA `(.L_x_2435) ;  /* 0xfffffffc00e40947 */ /* 0x000fea000383ffff */
.L_x_2434:
[----:B------:R-:W-:Y:S05]  /*1e70*/  BSYNC.RECONVERGENT B1 ;  /* 0x0000000000017941 */ /* 0x000fea0003800200 */
.L_x_2433:
        /* <DEDUP_REMOVED lines=10> */
[----:B------:R-:W-:Y:S02]  /*1f20*/  PLOP3.LUT P0, PT, PT, PT, PT, 0x8, 0x80 ;  /* 0x000000000080781c */ /* 0x000fe40003f0e170 */
[----:B------:R-:W-:-:S11]  /*1f30*/  IADD3 R11, PT, PT, R9, -0x600, RZ ;  /* 0xfffffa00090b7810 */ /* 0x000fd60007ffe0ff */
.L_x_2438:
        /* <DEDUP_REMOVED lines=52> */
.L_x_2437:
[----:B------:R-:W-:Y:S05]  /*2280*/  BSYNC.RECONVERGENT B1 ;  /* 0x0000000000017941 */ /* 0x000fea0003800200 */
.L_x_2436:
        /* <DEDUP_REMOVED lines=31> */
.L_x_2440:
[----:B------:R-:W-:Y:S05]  /*2480*/  BSYNC.RECONVERGENT B1 ;  /* 0x0000000000017941 */ /* 0x000fea0003800200 */
.L_x_2439:
        /* <DEDUP_REMOVED lines=14> */
.L_x_2432:
[----:B------:R-:W-:Y:S05]  /*2570*/  BSYNC.RECONVERGENT B0 ;  /* 0x0000000000007941 */ /* 0x000fea0003800200 */
.L_x_2431:
[----:B------:R-:W-:Y:S01]  /*2580*/  BAR.SYNC.DEFER_BLOCKING 0x0 ;  /* 0x0000000000007b1d */ /* 0x000fe20000010000 */
[----:B------:R-:W-:Y:S02]  /*2590*/  ISETP.NE.AND P0, PT, R18, RZ, PT ;  /* 0x000000ff1200720c */ /* 0x000fe40003f05270 */
[----:B------:R-:W-:-:S03]  /*25a0*/  ISETP.GE.U32.AND P1, PT, R4, R3, PT ;  /* 0x000000030400720c */ /* 0x000fc60003f26070 */
[----:B------:R-:W-:Y:S08]  /*25b0*/  BSSY.RECONVERGENT B0, `(.L_x_2441) ;  /* 0x000000f000007945 */ /* 0x000ff00003800200 */
[----:B------:R-:W-:Y:S05]  /*25c0*/  @P0 BRA `(.L_x_2442) ;  /* 0x0000000000340947 */ /* 0x000fea0003800000 */
[----:B--2---:R-:W-:Y:S01]  /*25d0*/  IMAD R0, R23, R16, R19 ;  /* 0x0000001017007224 */ /* 0x004fe200078e0213 */
[----:B------:R-:W2:Y:S03]  /*25e0*/  LDCU.128 UR4, c[0x0][0x380] ;  /* 0x00007000ff0477ac */ /* 0x000ea60008000c00 */
[----:B------:R-:W-:-:S05]  /*25f0*/  IMAD R9, R0, R17, RZ ;  /* 0x0000001100097224 */ /* 0x000fca00078e02ff */
        /* <DEDUP_REMOVED lines=10> */
.L_x_2442:
[----:B------:R-:W-:Y:S05]  /*26a0*/  BSYNC.RECONVERGENT B0 ;  /* 0x0000000000007941 */ /* 0x000fea0003800200 */
.L_x_2441:
        /* <DEDUP_REMOVED lines=9> */
[----:B--2---:R-:W-:Y:S02]  /*2740*/  ISETP.NE.AND P2, PT, R0, RZ, PT ;  /* 0x000000ff0000720c */ /* 0x004fe40003f45270 */
[----:B---3--:R-:W-:Y:S02]  /*2750*/  IADD3 R8, PT, PT, R12, 0xffffffe, RZ ;  /* 0x0ffffffe0c087810 */ /* 0x008fe40007ffe0ff */
[----:B------:R-:W-:-:S03]  /*2760*/  IABS R12, R0 ;  /* 0x00000000000c7213 */ /* 0x000fc60000000000 */
[----:B------:R2:W3:Y:S08]  /*2770*/  F2I.FTZ.U32.TRUNC.NTZ R9, R8 ;  /* 0x0000000800097305 */ /* 0x0004f0000021f000 */
[----:B0-----:R-:W0:Y:S01]  /*2780*/  MUFU.RCP R14, R14 ;  /* 0x0000000e000e7308 */ /* 0x001e220000001000 */
[----:B--2---:R-:W-:Y:S02]  /*2790*/  HFMA2 R8, -RZ, RZ, 0, 0 ;  /* 0x00000000ff087431 */ /* 0x004fe400000001ff */
[----:B---3--:R-:W-:-:S04]  /*27a0*/  IMAD.MOV R20, RZ, RZ, -R9 ;  /* 0x000000ffff147224 */ /* 0x008fc800078e0a09 */
[----:B-1----:R-:W-:-:S04]  /*27b0*/  IMAD R15, R20, R7, RZ ;  /* 0x00000007140f7224 */ /* 0x002fc800078e02ff */
[----:B------:R-:W-:Y:S01]  /*27c0*/  IMAD.HI.U32 R8, R9, R15, R8 ;  /* 0x0000000f09087227 */ /* 0x000fe200078e0008 */
[----:B----4-:R-:W-:Y:S02]  /*27d0*/  IADD3 R9, PT, PT, R5, -UR4, RZ ;  /* 0x8000000405097c10 */ /* 0x010fe4000fffe0ff */
[----:B0-----:R-:W-:Y:S02]  /*27e0*/  IADD3 R10, PT, PT, R14, 0xffffffe, RZ ;  /* 0x0ffffffe0e0a7810 */ /* 0x001fe40007ffe0ff */
[----:B------:R-:W-:Y:S02]  /*27f0*/  MOV R5, R12 ;  /* 0x0000000c00057202 */ /* 0x000fe40000000f00 */
[----:B------:R0:W1:Y:S02]  /*2800*/  F2I.FTZ.U32.TRUNC.NTZ R11, R10 ;  /* 0x0000000a000b7305 */ /* 0x000064000021f000 */
[----:B0-----:R-:W-:Y:S01]  /*2810*/  IMAD.MOV.U32 R10, RZ, RZ, RZ ;  /* 0x000000ffff0a7224 */ /* 0x001fe200078e00ff */
[----:B-1----:R-:W-:-:S05]  /*2820*/  IADD3 R21, PT, PT, RZ, -R11, RZ ;  /* 0x8000000bff157210 */ /* 0x002fca0007ffe0ff */
[----:B------:R-:W-:-:S04]  /*2830*/  IMAD R21, R21, R2, RZ ;  /* 0x0000000215157224 */ /* 0x000fc800078e02ff */
[----:B------:R-:W-:-:S07]  /*2840*/  IMAD.HI.U32 R10, R11, R21, R10 ;  /* 0x000000150b0a7227 */ /* 0x000fce00078e000a */
.L_x_2445:
        /* <DEDUP_REMOVED lines=33> */
.L_x_2444:
        /* <DEDUP_REMOVED lines=16> */
.L_x_2443:
[----:B------:R-:W-:Y:S05]  /*2b60*/  WARPSYNC.ALL ;  /* 0x0000000000007948 */ /* 0x000fea0003800000 */
[----:B------:R-:W4:Y:S08]  /*2b70*/  S2UR UR5, SR_CgaCtaId ;  /* 0x00000000000579c3 */ /* 0x000f300000008800 */
[----:B------:R-:W-:Y:S01]  /*2b80*/  BAR.SYNC.DEFER_BLOCKING 0x0 ;  /* 0x0000000000007b1d */ /* 0x000fe20000010000 */
[----:B------:R-:W-:-:S02]  /*2b90*/  LOP3.LUT R2, R18, 0x3c0, RZ, 0xc0, !PT ;  /* 0x000003c012027812 */ /* 0x000fc400078ec0ff */
[----:B------:R-:W-:Y:S02]  /*2ba0*/  CS2R R4, SRZ ;  /* 0x0000000000047805 */ /* 0x000fe4000001ff00 */
[----:B--2---:R-:W-:Y:S02]  /*2bb0*/  SHF.R.U32.HI R0, RZ, 0x5, R18 ;  /* 0x00000005ff007819 */ /* 0x004fe40000011612 */
[----:B------:R-:W-:Y:S01]  /*2bc0*/  LOP3.LUT R3, R18, 0x1f, RZ, 0xc0, !PT ;  /* 0x0000001f12037812 */ /* 0x000fe200078ec0ff */
[----:B------:R-:W-:Y:S01]  /*2bd0*/  UMOV UR4, 0x400 ;  /* 0x0000040000047882 */ /* 0x000fe20000000000 */
[----:B------:R-:W-:Y:S01]  /*2be0*/  ISETP.NE.AND P0, PT, R2, 0x40, PT ;  /* 0x000000400200780c */ /* 0x000fe20003f05270 */
[----:B------:R-:W-:Y:S01]  /*2bf0*/  UIADD3 UR4, UPT, UPT, UR4, 0x20, URZ ;  /* 0x0000002004047890 */ /* 0x000fe2000fffe0ff */
[----:B------:R-:W-:Y:S01]  /*2c00*/  ISETP.GT.U32.AND P1, PT, R18, 0x3f, PT ;  /* 0x0000003f1200780c */ /* 0x000fe20003f24070 */
[----:B------:R-:W-:Y:S01]  /*2c10*/  IMAD R0, R0, 0x60, R3 ;  /* 0x0000006000007824 */ /* 0x000fe200078e0203 */
[----:B------:R-:W-:-:S02]  /*2c20*/  LOP3.LUT R3, R18, 0x3e0, RZ, 0xc0, !PT ;  /* 0x000003e012037812 */ /* 0x000fc400078ec0ff */
[----:B------:R-:W-:Y:S01]  /*2c30*/  ISETP.GT.U32.AND P2, PT, R18, 0x1f, PT ;  /* 0x0000001f1200780c */ /* 0x000fe20003f44070 */
[----:B----4-:R-:W-:-:S06]  /*2c40*/  ULEA UR4, UR5, UR4, 0x18 ;  /* 0x0000000405047291 */ /* 0x010fcc000f8ec0ff */
[----:B------:R-:W-:-:S05]  /*2c50*/  LEA R0, R0, UR4, 0x2 ;  /* 0x0000000400007c11 */ /* 0x000fca000f8e10ff */
[----:B------:R-:W-:Y:S04]  /*2c60*/  @!P0 STS [R0+-0x300], RZ ;  /* 0xfffd00ff00008388 */ /* 0x000fe80000000800 */
[----:B------:R-:W-:Y:S04]  /*2c70*/  @!P0 STS [R0+-0x280], RZ ;  /* 0xfffd80ff00008388 */ /* 0x000fe80000000800 */
[----:B------:R-:W-:Y:S01]  /*2c80*/  @!P0 STS [R0+-0x200], RZ ;  /* 0xfffe00ff00008388 */ /* 0x000fe20000000800 */
[----:B------:R-:W-:Y:S01]  /*2c90*/  BAR.SYNC.DEFER_BLOCKING 0x0 ;  /* 0x0000000000007b1d */ /* 0x000fe20000010000 */
[----:B------:R-:W-:Y:S01]  /*2ca0*/  ISETP.NE.AND P0, PT, R3, 0x20, PT ;  /* 0x000000200300780c */ /* 0x000fe20003f05270 */
[----:B------:R-:W-:-:S04]  /*2cb0*/  IMAD.MOV.U32 R3, RZ, RZ, RZ ;  /* 0x000000ffff037224 */ /* 0x000fc800078e00ff */
[----:B------:R-:W2:Y:S04]  /*2cc0*/  @!P1 LDS R2, [R0] ;  /* 0x0000000000029984 */ /* 0x000ea80000000800 */
[----:B------:R-:W4:Y:S04]  /*2cd0*/  @!P1 LDS R6, [R0+0x80] ;  /* 0x0000800000069984 */ /* 0x000f280000000800 */
[----:B------:R-:W5:Y:S01]  /*2ce0*/  @!P1 LDS R7, [R0+0x100] ;  /* 0x0001000000079984 */ /* 0x000f620000000800 */
[----:B--2---:R-:W-:Y:S01]  /*2cf0*/  @!P1 FADD.FTZ R4, RZ, R2 ;  /* 0x00000002ff049221 */ /* 0x004fe20000010000 */
[----:B------:R-:W-:Y:S01]  /*2d00*/  BAR.SYNC.DEFER_BLOCKING 0x0 ;  /* 0x0000000000007b1d */ /* 0x000fe20000010000 */
[----:B----4-:R-:W-:Y:S01]  /*2d10*/  @!P1 FADD.FTZ R5, RZ, R6 ;  /* 0x00000006ff059221 */ /* 0x010fe20000010000 */
[----:B-----5:R-:W-:-:S04]  /*2d20*/  @!P1 FADD.FTZ R3, RZ, R7 ;  /* 0x00000007ff039221 */ /* 0x020fc80000010000 */
[----:B------:R2:W-:Y:S04]  /*2d30*/  @!P0 STS [R0+-0x180], R4 ;  /* 0xfffe800400008388 */ /* 0x0005e80000000800 */
[----:B------:R2:W-:Y:S04]  /*2d40*/  @!P0 STS [R0+-0x100], R5 ;  /* 0xffff000500008388 */ /* 0x0005e80000000800 */
[----:B------:R2:W-:Y:S01]  /*2d50*/  @!P0 STS [R0+-0x80], R3 ;  /* 0xffff800300008388 */ /* 0x0005e20000000800 */
[----:B------:R-:W-:Y:S06]  /*2d60*/  BAR.SYNC.DEFER_BLOCKING 0x0 ;  /* 0x0000000000007b1d */ /* 0x000fec0000010000 */
[----:B------:R2:W4:Y:S04]  /*2d70*/  @!P2 LDS R7, [R0] ;  /* 0x000000000007a984 */ /* 0x0005280000000800 */
[----:B------:R2:W0:Y:S04]  /*2d80*/  @!P2 LDS R2, [R0+0x80] ;  /* 0x000080000002a984 */ /* 0x0004280000000800 */
[----:B------:R2:W0:Y:S01]  /*2d90*/  @!P2 LDS R6, [R0+0x100] ;  /* 0x000100000006a984 */ /* 0x0004220000000800 */
[----:B------:R-:W-:Y:S06]  /*2da0*/  BAR.SYNC.DEFER_BLOCKING 0x0 ;  /* 0x0000000000007b1d */ /* 0x000fec0000010000 */
[----:B------:R-:W-:Y:S05]  /*2db0*/  @P2 EXIT ;  /* 0x000000000000294d */ /* 0x000fea0003800000 */
[----:B------:R-:W-:Y:S01]  /*2dc0*/  IMAD R16, R23, R16, R19 ;  /* 0x0000001017107224 */ /* 0x000fe200078e0213 */
[----:B------:R-:W5:Y:S01]  /*2dd0*/  LDCU.64 UR4, c[0x0][0x390] ;  /* 0x00007200ff0477ac */ /* 0x000f620008000a00 */
[----:B------:R-:W-:Y:S02]  /*2de0*/  IMAD R22, R22, 0x60, RZ ;  /* 0x0000006016167824 */ /* 0x000fe400078e02ff */
[----:B--2-4-:R-:W-:Y:S01]  /*2df0*/  @!P2 FADD.FTZ R4, R4, R7 ;  /* 0x000000070404a221 */ /* 0x014fe20000010000 */
[----:B------:R-:W-:Y:S02]  /*2e00*/  IMAD R16, R16, R17, RZ ;  /* 0x0000001110107224 */ /* 0x000fe400078e02ff */
[----:B0-----:R-:W-:Y:S01]  /*2e10*/  @!P2 FADD.FTZ R5, R5, R2 ;  /* 0x000000020505a221 */ /* 0x001fe20000010000 */
[----:B------:R-:W-:Y:S01]  /*2e20*/  @!P2 FADD.FTZ R3, R3, R6 ;  /* 0x000000060303a221 */ /* 0x000fe20000010000 */
[----:B---3--:R-:W-:-:S03]  /*2e30*/  IMAD R9, R16, 0x60, RZ ;  /* 0x0000006010097824 */ /* 0x008fc600078e02ff */
[----:B------:R-:W-:Y:S02]  /*2e40*/  F2FP.BF16.F32.PACK_AB R4, R5, R4 ;  /* 0x000000040504723e */ /* 0x000fe400000010ff */
[----:B------:R-:W-:Y:S02]  /*2e50*/  F2FP.BF16.F32.PACK_AB R0, RZ, R3 ;  /* 0x00000003ff00723e */ /* 0x000fe400000010ff */
[----:B------:R-:W-:Y:S02]  /*2e60*/  IADD3 R9, P0, PT, R9, R22, RZ ;  /* 0x0000001609097210 */ /* 0x000fe40007f1e0ff */
[----:B------:R-:W-:Y:S02]  /*2e70*/  PRMT R5, R4, 0x7632, R5 ;  /* 0x0000763204057816 */ /* 0x000fe40000000005 */
[----:B------:R-:W-:Y:S02]  /*2e80*/  LOP3.LUT R18, R9, 0x1f, R18, 0xf8, !PT ;  /* 0x0000001f09127812 */ /* 0x000fe400078ef812 */
[----:B------:R-:W-:-:S02]  /*2e90*/  IADD3.X R7, PT, PT, RZ, RZ, RZ, P0, !PT ;  /* 0x000000ffff077210 */ /* 0x000fc400007fe4ff */
[----:B-----5:R-:W-:-:S04]  /*2ea0*/  LEA R2, P0, R18, UR4, 0x1 ;  /* 0x0000000412027c11 */ /* 0x020fc8000f8008ff */
[----:B------:R-:W-:-:S05]  /*2eb0*/  LEA.HI.X R3, R18, UR5, R7, 0x1, P0 ;  /* 0x0000000512037c11 */ /* 0x000fca00080f0c07 */
[----:B------:R-:W-:Y:S04]  /*2ec0*/  STG.E.U16 desc[UR36][R2.64], R4 ;  /* 0x0000000402007986 */ /* 0x000fe8000c101524 */
[----:B------:R-:W-:Y:S04]  /*2ed0*/  STG.E.U16 desc[UR36][R2.64+0x40], R5 ;  /* 0x0000400502007986 */ /* 0x000fe8000c101524 */
[----:B------:R-:W-:Y:S01]  /*2ee0*/  STG.E.U16 desc[UR36][R2.64+0x80], R0 ;  /* 0x0000800002007986 */ /* 0x000fe2000c101524 */
[----:B------:R-:W-:Y:S05]  /*2ef0*/  EXIT ;  /* 0x000000000000794d */ /* 0x000fea0003800000 */
.L_x_2418:
        /* <DEDUP_REMOVED lines=16> */
.L_x_2446:
[----:B------:R-:W-:Y:S05]  /*3000*/  EXIT ;  /* 0x000000000000794d */ /* 0x000fea0003800000 */
.L_x_2420:
[----:B------:R-:W-:Y:S02]  /*3010*/  HFMA2 R12, -RZ, RZ, 0, 9.5367431640625e-07 ;  /* 0x00000010ff0c7431 */ /* 0x000fe400000001ff */
[----:B------:R-:W-:Y:S01]  /*3020*/  IMAD.MOV.U32 R11, RZ, RZ, 0x1f ;  /* 0x0000001fff0b7424 */ /* 0x000fe200078e00ff */
[----:B------:R-:W-:-:S07]  /*3030*/  MOV R15, 0xffffffff ;  /* 0xffffffff000f7802 */ /* 0x000fce0000000f00 */
[----:B------:R-:W-:Y:S05]  /*3040*/  WARPSYNC.COLLECTIVE R15, `(.L_x_2447) ;  /* 0x000000000f087348 */ /* 0x000fea0003c00000 */
[----:B------:R0:W1:Y:S02]  /*3050*/  SHFL.BFLY P6, R14, R13, R12, R11 ;  /* 0x0c00000c0d0e7389 */ /* 0x00006400000c000b */
[----:B01----:R-:W-:Y:S05]  /*3060*/  ENDCOLLECTIVE ;  /* 0x000000000000791b */ /* 0x003fea0003800000 */
.L_x_2447:
[----:B------:R-:W-:Y:S01]  /*3070*/  IMAD.MOV.U32 R12, RZ, RZ, 0x8 ;  /* 0x00000008ff0c7424 */ /* 0x000fe200078e00ff */
[----:B------:R-:W-:-:S04]  /*3080*/  FMNMX.FTZ R0, R14, -3.40282346638528859812e+38, !PT ;  /* 0xff7fffff0e007809 */ /* 0x000fc80007810000 */
[----:B------:R-:W-:-:S07]  /*3090*/  MOV R13, R0 ;  /* 0x00000000000d7202 */ /* 0x000fce0000000f00 */
[----:B------:R-:W-:Y:S05]  /*30a0*/  WARPSYNC.COLLECTIVE R15, `(.L_x_2448) ;  /* 0x000000000f087348 */ /* 0x000fea0003c00000 */
[----:B------:R0:W1:Y:S02]  /*30b0*/  SHFL.BFLY P6, R14, R13, R12, R11 ;  /* 0x0c00000c0d0e7389 */ /* 0x00006400000c000b */
[----:B01----:R-:W-:Y:S05]  /*30c0*/  ENDCOLLECTIVE ;  /* 0x000000000000791b */ /* 0x003fea0003800000 */
.L_x_2448:
[----:B------:R-:W-:Y:S01]  /*30d0*/  HFMA2 R12, -RZ, RZ, 0, 2.384185791015625e-07 ;  /* 0x00000004ff0c7431 */ /* 0x000fe200000001ff */
[----:B------:R-:W-:-:S04]  /*30e0*/  FMNMX.FTZ R2, R0, R14, !PT ;  /* 0x0000000e00027209 */ /* 0x000fc80007810000 */
[----:B------:R-:W-:-:S07]  /*30f0*/  MOV R13, R2 ;  /* 0x00000002000d7202 */ /* 0x000fce0000000f00 */
[----:B------:R-:W-:Y:S05]  /*3100*/  WARPSYNC.COLLECTIVE R15, `(.L_x_2449) ;  /* 0x000000000f087348 */ /* 0x000fea0003c00000 */
[----:B------:R0:W1:Y:S02]  /*3110*/  SHFL.BFLY P6, R14, R13, R12, R11 ;  /* 0x0c00000c0d0e7389 */ /* 0x00006400000c000b */
[----:B01----:R-:W-:Y:S05]  /*3120*/  ENDCOLLECTIVE ;  /* 0x000000000000791b */ /* 0x003fea0003800000 */
.L_x_2449:
[----:B------:R-:W-:Y:S05]  /*3130*/  BRA `(.L_x_2450) ;  /* 0xffffffd800a87947 */ /* 0x000fea000383ffff */
.L_x_2451:
        /* <DEDUP_REMOVED lines=12> */
.L_x_27207:


//--------------------- .text._ZN4vllm25paged_attention_v2_kernelI13__nv_bfloat16hLi80ELi8ELi128ELNS_18Fp8KVCacheDataTypeE2ELb1ELi512EEEvPfS3_PT_PKS4_PKT0_SA_ifPKiSC_iPKfiiiSE_SE_iiiii --------------------------
	.section	.text._ZN4vllm25paged_attention_v2_kernelI13__nv_bfloat16hLi80ELi8ELi128ELNS_18Fp8KVCacheDataTypeE2ELb1ELi512EEEvPfS3_PT_PKS4_PKT0_SA_ifPKiSC_iPKfiiiSE_SE_iiiii,"ax",@progbits
	.align	128
        .global         _ZN4vllm25paged_attention_v2_kernelI13__nv_bfloat16hLi80ELi8ELi128ELNS_18Fp8KVCacheDataTypeE2ELb1ELi512EEEvPfS3_PT_PKS4_PKT0_SA_ifPKiSC_iPKfiiiSE_SE_iiiii
        .type           _ZN4vllm25paged_attention_v2_kernelI13__nv_bfloat16hLi80ELi8ELi128ELNS_18Fp8KVCacheDataTypeE2ELb1ELi512EEEvPfS3_PT_PKS4_PKT0_SA_ifPKiSC_iPKfiiiSE_SE_iiiii,@function
        .size           _ZN4vllm25paged_attention_v2_kernelI13__nv_bfloat16hLi80ELi8ELi128ELNS_18Fp8KVCacheDataTypeE2ELb1ELi512EEEvPfS3_PT_PKS4_PKT0_SA_ifPKiSC_iPKfiiiSE_SE_iiiii,(.L_x_27208 - _ZN4vllm25paged_attention_v2_kernelI13__nv_bfloat16hLi80ELi8ELi128ELNS_18Fp8KVCacheDataTypeE2ELb1ELi512EEEvPfS3_PT_PKS4_PKT0_SA_ifPKiSC_iPKfiiiSE_SE_iiiii)
        .other          _ZN4vllm25paged_attention_v2_kernelI13__nv_bfloat16hLi80ELi8ELi128ELNS_18Fp8KVCacheDataTypeE2ELb1ELi512EEEvPfS3_PT_PKS4_PKT0_SA_ifPKiSC_iPKfiiiSE_SE_iiiii,@"STO_CUDA_ENTRY STV_DEFAULT"
_ZN4vllm25paged_attention_v2_kernelI13__nv_bfloat16hLi80ELi8ELi128ELNS_18Fp8KVCacheDataTypeE2ELb1ELi512EEEvPfS3_PT_PKS4_PKT0_SA_ifPKiSC_iPKfiiiSE_SE_iiiii:
.text._ZN4vllm25paged_attention_v2_kernelI13__nv_bfloat16hLi80ELi8ELi128ELNS_18Fp8KVCacheDataTypeE2ELb1ELi512EEEvPfS3_PT_PKS4_PKT0_SA_ifPKiSC_iPKfiiiSE_SE_iiiii:
        /* <DEDUP_REMOVED lines=109> */
.L_x_2452:
        /* <DEDUP_REMOVED lines=26> */
.L_x_2456:
        /* <DEDUP_REMOVED lines=41> */
.L_x_2454:
[----:B------:R-:W-:Y:S05]  /*0b00*/  BSYNC.RECONVERGENT B6 ;  /* 0x0000000000067941 */ /* 0x000fea0003800200 */
.L_x_2453:
        /* <DEDUP_REMOVED lines=11> */
.L_x_2495:
        /* <DEDUP_REMOVED lines=41> */
.L_x_2462:
        /* <DEDUP_REMOVED lines=11> */
.L_x_2461:
[----:B------:R-:W-:Y:S05]  /*0f00*/  BSYNC.RECONVERGENT B1 ;  /* 0x0000000000017941 */ /* 0x000fea0003800200 */
.L_x_2460:
        /* <DEDUP_REMOVED lines=12> */
.L_x_2465:
        /* <DEDUP_REMOVED lines=100> */
.L_x_2464:
[----:B------:R-:W-:Y:S05]  /*1610*/  BSYNC.RECONVERGENT B1 ;  /* 0x0000000000017941 */ /* 0x000fea0003800200 */
.L_x_2463:
        /* <DEDUP_REMOVED lines=55> */
.L_x_2467:
[----:B------:R-:W-:Y:S05]  /*1990*/  BSYNC.RECONVERGENT B1 ;  /* 0x0000000000017941 */ /* 0x000fea0003800200 */
.L_x_2466:
        /* <DEDUP_REMOVED lines=26> */
.L_x_2459:
[----:B------:R-:W-:Y:S05]  /*1b40*/  BSYNC.RECONVERGENT B0 ;  /* 0x0000000000007941 */ /* 0x000fea0003800200 */
.L_x_2458:
        /* <DEDUP_REMOVED lines=41> */
.L_x_2472:
[----:B------:R-:W1:Y:S01]  /*1de0*/  LDS R15, [R13] ;  /* 0x000000000d0f7984 */ /* 0x000e620000000800 */
[----:B------:R-:W-:-:S04]  /*1df0*/  IADD3 R14, PT, PT, R14, 0x1, RZ ;  /* 0x000000010e0e7810 */ /* 0x000fc80007ffe0ff */
[----:B------:R-:W-:Y:S01]  /*1e00*/  ISETP.NE.AND P0, PT, R14, RZ, PT ;  /* 0x000000ff0e00720c */ /* 0x000fe20003f05270 */
[----:B-1----:R-:W-:-:S05]  /*1e10*/  FMUL.FTZ R20, R15, R6 ;  /* 0x000000060f147220 */ /* 0x002fca0000410000 */
[----:B------:R1:W-:Y:S02]  /*1e20*/  STS [R13], R20 ;  /* 0x000000140d007388 */ /* 0x0003e40000000800 */
[----:B-1----:R-:W-:-:S05]  /*1e30*/  VIADD R13, R13, 0x200 ;  /* 0x000002000d0d7836 */ /* 0x002fca0000000000 */
[----:B------:R-:W-:Y:S05]  /*1e40*/  @P0 BRA `(.L_x_2472) ;  /* 0xfffffffc00e40947 */ /* 0x000fea000383ffff */
.L_x_2471:
[----:B------:R-:W-:Y:S05]  /*1e50*/  BSYNC.RECONVERGENT B1 ;  /* 0x0000000000017941 */ /* 0x000fea0003800200 */
.L_x_2470:
        /* <DEDUP_REMOVED lines=12> */
.L_x_2475:
        /* <DEDUP_REMOVED lines=52> */
.L_x_2474:
[----:B------:R-:W-:Y:S05]  /*2260*/  BSYNC.RECONVERGENT B1 ;  /* 0x0000000000017941 */ /* 0x000fea0003800200 */
.L_x_2473:
        /* <DEDUP_REMOVED lines=31> */
.L_x_2477:
[----:B------:R-:W-:Y:S05]  /*2460*/  BSYNC.RECONVERGENT B1 ;  /* 0x0000000000017941 */ /* 0x000fea0003800200 */
.L_x_2476:
        /* <DEDUP_REMOVED lines=14> */
.L_x_2469:
[----:B------:R-:W-:Y:S05]  /*2550*/  BSYNC.RECONVERGENT B0 ;  /* 0x0000000000007941 */ /* 0x000fea0003800200 */
.L_x_2468:
        /* <DEDUP_REMOVED lines=18> */
.L_x_2479:
[----:B------:R-:W-:Y:S05]  /*2680*/  BSYNC.RECONVERGENT B0 ;  /* 0x0000000000007941 */ /* 0x000fea0003800200 */
.L_x_2478:
        /* <DEDUP_REMOVED lines=25> */
.L_x_2482:
        /* <DEDUP_REMOVED lines=34> */
.L_x_2481:
        /* <DEDUP_REMOVED lines=16> */
.L_x_2480:
[----:B-1-3--:R-:W2:Y:S01]  /*2b40*/  S2R R2, SR_TID.X ;  /* 0x0000000000027919 */ /* 0x00aea20000002100 */
[----:B------:R-:W-:Y:S05]  /*2b50*/  WARPSYNC.ALL ;  /* 0x0000000000007948 */ /* 0x000fea0003800000 */
[----:B------:R-:W1:Y:S01]  /*2b60*/  S2UR UR5, SR_CgaCtaId ;  /* 0x00000000000579c3 */ /* 0x000e620000008800 */
[----:B------:R-:W-:Y:S01]  /*2b70*/  LOP3.LUT R3, R18, 0x3c0, RZ, 0xc0, !PT ;  /* 0x000003c012037812 */ /* 0x000fe200078ec0ff */
[----:B------:R-:W-:Y:S01]  /*2b80*/  UMOV UR4, 0x400 ;  /* 0x0000040000047882 */ /* 0x000fe20000000000 */
[----:B0-----:R-:W-:Y:S01]  /*2b90*/  SHF.R.U32.HI R0, RZ, 0x5, R18 ;  /* 0x00000005ff007819 */ /* 0x001fe20000011612 */
[----:B------:R-:W-:-:S04]  /*2ba0*/  UIADD3 UR4, UPT, UPT, UR4, 0x20, URZ ;  /* 0x0000002004047890 */ /* 0x000fc8000fffe0ff */
[----:B------:R-:W-:Y:S01]  /*2bb0*/  BAR.SYNC.DEFER_BLOCKING 0x0 ;  /* 0x0000000000007b1d */ /* 0x000fe20000010000 */
[----:B------:R-:W-:Y:S01]  /*2bc0*/  ISETP.NE.AND P2, PT, R3, 0x40, PT ;  /* 0x000000400300780c */ /* 0x000fe20003f45270 */
[----:B------:R-:W-:Y:S01]  /*2bd0*/  HFMA2 R3, -RZ, RZ, 0, 0 ;  /* 0x00000000ff037431 */ /* 0x000fe200000001ff */
[C---:B------:R-:W-:Y:S02]  /*2be0*/  LOP3.LUT R4, R18.reuse, 0x3e0, RZ, 0xc0, !PT ;  /* 0x000003e012047812 */ /* 0x040fe400078ec0ff */
[----:B------:R-:W-:Y:S01]  /*2bf0*/  ISETP.GT.U32.AND P3, PT, R18, 0x3f, PT ;  /* 0x0000003f1200780c */ /* 0x000fe20003f64070 */
[----:B------:R-:W-:Y:S01]  /*2c00*/  BSSY.RECONVERGENT B0, `(.L_x_2483) ;  /* 0x000000d000007945 */ /* 0x000fe20003800200 */
[----:B------:R-:W-:Y:S02]  /*2c10*/  ISETP.NE.AND P1, PT, R4, 0x20, PT ;  /* 0x000000200400780c */ /* 0x000fe40003f25270 */
[----:B------:R-:W-:Y:S02]  /*2c20*/  CS2R R4, SRZ ;  /* 0x0000000000047805 */ /* 0x000fe4000001ff00 */
[----:B------:R-:W-:Y:S01]  /*2c30*/  ISETP.GT.U32.AND P0, PT, R18, 0x1f, PT ;  /* 0x0000001f1200780c */ /* 0x000fe20003f04070 */
[----:B-1----:R-:W-:Y:S01]  /*2c40*/  ULEA UR4, UR5, UR4, 0x18 ;  /* 0x0000000405047291 */ /* 0x002fe2000f8ec0ff */
[----:B--2---:R-:W-:-:S05]  /*2c50*/  LOP3.LUT R9, R2, 0x1f, RZ, 0xc0, !PT ;  /* 0x0000001f02097812 */ /* 0x004fca00078ec0ff */
[----:B------:R-:W-:-:S05]  /*2c60*/  IMAD R0, R0, 0x50, R9 ;  /* 0x0000005000007824 */ /* 0x000fca00078e0209 */
[----:B------:R-:W-:Y:S01]  /*2c70*/  LEA R0, R0, UR4, 0x2 ;  /* 0x0000000400007c11 */ /* 0x000fe2000f8e10ff */
[----:B------:R-:W-:Y:S06]  /*2c80*/  @P2 BRA `(.L_x_2484) ;  /* 0x0000000000102947 */ /* 0x000fec0003800000 */
[----:B------:R-:W-:Y:S01]  /*2c90*/  ISETP.GT.U32.AND P2, PT, R9, 0xf, PT ;  /* 0x0000000f0900780c */ /* 0x000fe20003f44070 */
[----:B------:R0:W-:Y:S04]  /*2ca0*/  STS [R0+-0x280], RZ ;  /* 0xfffd80ff00007388 */ /* 0x0001e80000000800 */
[----:B------:R0:W-:Y:S08]  /*2cb0*/  STS [R0+-0x200], RZ ;  /* 0xfffe00ff00007388 */ /* 0x0001f00000000800 */
[----:B------:R0:W-:Y:S02]  /*2cc0*/  @!P2 STS [R0+-0x180], RZ ;  /* 0xfffe80ff0000a388 */ /* 0x0001e40000000800 */
.L_x_2484:
[----:B------:R-:W-:Y:S05]  /*2cd0*/  BSYNC.RECONVERGENT B0 ;  /* 0x0000000000007941 */ /* 0x000fea0003800200 */
.L_x_2483:
[----:B------:R-:W-:Y:S06]  /*2ce0*/  BAR.SYNC.DEFER_BLOCKING 0x0 ;  /* 0x0000000000007b1d */ /* 0x000fec0000010000 */
[----:B------:R-:W-:Y:S04]  /*2cf0*/  BSSY.RECONVERGENT B0, `(.L_x_2485) ;  /* 0x0000009000007945 */ /* 0x000fe80003800200 */
[----:B------:R-:W-:Y:S05]  /*2d00*/  @P3 BRA `(.L_x_2486) ;  /* 0x00000000001c3947 */ /* 0x000fea0003800000 */
[----:B------:R-:W-:Y:S01]  /*2d10*/  ISETP.GT.U32.AND P2, PT, R9, 0xf, PT ;  /* 0x0000000f0900780c */ /* 0x000fe20003f44070 */
[----:B------:R-:W1:Y:S04]  /*2d20*/  LDS R4, [R0] ;  /* 0x0000000000047984 */ /* 0x000e680000000800 */
[----:B------:R-:W2:Y:S08]  /*2d30*/  LDS R3, [R0+0x80] ;  /* 0x0000800000037984 */ /* 0x000eb00000000800 */
[----:B------:R-:W3:Y:S01]  /*2d40*/  @!P2 LDS R2, [R0+0x100] ;  /* 0x000100000002a984 */ /* 0x000ee20000000800 */
[----:B-1----:R-:W-:Y:S01]  /*2d50*/  FADD.FTZ R4, RZ, R4 ;  /* 0x00000004ff047221 */ /* 0x002fe20000010000 */
[----:B--2---:R-:W-:Y:S01]  /*2d60*/  FADD.FTZ R3, RZ, R3 ;  /* 0x00000003ff037221 */ /* 0x004fe20000010000 */
[----:B---3--:R-:W-:-:S07]  /*2d70*/  @!P2 FADD.FTZ R5, RZ, R2 ;  /* 0x00000002ff05a221 */ /* 0x008fce0000010000 */
.L_x_2486:
[----:B------:R-:W-:Y:S05]  /*2d80*/  BSYNC.RECONVERGENT B0 ;  /* 0x0000000000007941 */ /* 0x000fea0003800200 */
.L_x_2485:
[----:B------:R-:W-:Y:S06]  /*2d90*/  BAR.SYNC.DEFER_BLOCKING 0x0 ;  /* 0x0000000000007b1d */ /* 0x000fec0000010000 */
[----:B------:R-:W-:Y:S04]  /*2da0*/  BSSY.RECONVERGENT B0, `(.L_x_2487) ;  /* 0x0000006000007945 */ /* 0x000fe80003800200 */
[----:B------:R-:W-:Y:S05]  /*2db0*/  @P1 BRA `(.L_x_2488) ;  /* 0x0000000000101947 */ /* 0x000fea0003800000 */
[----:B------:R-:W-:Y:S01]  /*2dc0*/  ISETP.GT.U32.AND P1, PT, R9, 0xf, PT ;  /* 0x0000000f0900780c */ /* 0x000fe20003f24070 */
[----:B------:R1:W-:Y:S04]  /*2dd0*/  STS [R0+-0x140], R4 ;  /* 0xfffec00400007388 */ /* 0x0003e80000000800 */
[----:B------:R1:W-:Y:S08]  /*2de0*/  STS [R0+-0xc0], R3 ;  /* 0xffff400300007388 */ /* 0x0003f00000000800 */
[----:B------:R1:W-:Y:S02]  /*2df0*/  @!P1 STS [R0+-0x40], R5 ;  /* 0xffffc00500009388 */ /* 0x0003e40000000800 */
.L_x_2488:
[----:B------:R-:W-:Y:S05]  /*2e00*/  BSYNC.RECONVERGENT B0 ;  /* 0x0000000000007941 */ /* 0x000fea0003800200 */
.L_x_2487:
[----:B------:R-:W-:Y:S06]  /*2e10*/  BAR.SYNC.DEFER_BLOCKING 0x0 ;  /* 0x0000000000007b1d */ /* 0x000fec0000010000 */
[----:B------:R-:W-:Y:S04]  /*2e20*/  BSSY.RECONVERGENT B0, `(.L_x_2489) ;  /* 0x0000009000007945 */ /* 0x000fe80003800200 */
[----:B------:R-:W-:Y:S05]  /*2e30*/  @P0 BRA `(.L_x_2490) ;  /* 0x00000000001c0947 */ /* 0x000fea0003800000 */
[----:B------:R-:W-:Y:S01]  /*2e40*/  ISETP.GT.U32.AND P1, PT, R9, 0xf, PT ;  /* 0x0000000f0900780c */ /* 0x000fe20003f24070 */
[----:B------:R-:W1:Y:S04]  /*2e50*/  LDS R7, [R0] ;  /* 0x0000000000077984 */ /* 0x000e680000000800 */
[----:B------:R-:W2:Y:S08]  /*2e60*/  LDS R2, [R0+0x80] ;  /* 0x0000800000027984 */ /* 0x000eb00000000800 */
[----:B------:R-:W3:Y:S01]  /*2e70*/  @!P1 LDS R6, [R0+0x100] ;  /* 0x0001000000069984 */ /* 0x000ee20000000800 */
[----:B-1----:R-:W-:Y:S01]  /*2e80*/  FADD.FTZ R4, R4, R7 ;  /* 0x0000000704047221 */ /* 0x002fe20000010000 */
[----:B--2---:R-:W-:Y:S01]  /*2e90*/  FADD.FTZ R3, R3, R2 ;  /* 0x0000000203037221 */ /* 0x004fe20000010000 */
[----:B---3--:R-:W-:-:S07]  /*2ea0*/  @!P1 FADD.FTZ R5, R5, R6 ;  /* 0x0000000605059221 */ /* 0x008fce0000010000 */
.L_x_2490:
[----:B------:R-:W-:Y:S05]  /*2eb0*/  BSYNC.RECONVERGENT B0 ;  /* 0x0000000000007941 */ /* 0x000fea0003800200 */
.L_x_2489:
[----:B------:R-:W-:Y:S06]  /*2ec0*/  BAR.SYNC.DEFER_BLOCKING 0x0 ;  /* 0x0000000000007b1d */ /* 0x000fec0000010000 */
[----:B------:R-:W-:Y:S05]  /*2ed0*/  @P0 EXIT ;  /* 0x000000000000094d */ /* 0x000fea0003800000 */
[----:B------:R-:W-:Y:S01]  /*2ee0*/  IMAD R16, R22, R16, R17 ;  /* 0x0000001016107224 */ /* 0x000fe200078e0211 */
[----:B------:R-:W2:Y:S01]  /*2ef0*/  LDCU.64 UR4, c[0x0][0x390] ;  /* 0x00007200ff0477ac */ /* 0x000ea20008000a00 */
[----:B------:R-:W-:Y:S01]  /*2f00*/  IMAD R19, R19, 0x50, RZ ;  /* 0x0000005013137824 */ /* 0x000fe200078e02ff */
[----:B-1----:R-:W-:Y:S01]  /*2f10*/  F2FP.BF16.F32.PACK_AB R4, R3, R4 ;  /* 0x000000040304723e */ /* 0x002fe200000010ff */
[----:B0-----:R-:W-:-:S04]  /*2f20*/  IMAD R0, R16, UR38, RZ ;  /* 0x0000002610007c24 */ /* 0x001fc8000f8e02ff */
[----:B------:R-:W-:-:S05]  /*2f30*/  IMAD R0, R0, 0x50, RZ ;  /* 0x0000005000007824 */ /* 0x000fca00078e02ff */
[----:B------:R-:W-:-:S04]  /*2f40*/  IADD3 R0, P0, P1, R9, R0, R19 ;  /* 0x0000000009007210 */ /* 0x000fc8000791e013 */
[----:B------:R-:W-:Y:S02]  /*2f50*/  IADD3.X R7, PT, PT, RZ, RZ, RZ, P0, P1 ;  /* 0x000000ffff077210 */ /* 0x000fe400007e24ff */
[----:B------:R-:W-:Y:S02]  /*2f60*/  ISETP.GT.U32.AND P1, PT, R9, 0xf, PT ;  /* 0x0000000f0900780c */ /* 0x000fe40003f24070 */
[----:B--2---:R-:W-:-:S04]  /*2f70*/  LEA R2, P0, R0, UR4, 0x1 ;  /* 0x0000000400027c11 */ /* 0x004fc8000f8008ff */
[----:B------:R-:W-:Y:S02]  /*2f80*/  LEA.HI.X R3, R0, UR5, R7, 0x1, P0 ;  /* 0x0000000500037c11 */ /* 0x000fe400080f0c07 */
[----:B------:R-:W-:-:S03]  /*2f90*/  PRMT R0, R4, 0x7632, R0 ;  /* 0x0000763204007816 */ /* 0x000fc60000000000 */
[----:B------:R0:W-:Y:S04]  /*2fa0*/  STG.E.U16 desc[UR36][R2.64], R4 ;  /* 0x0000000402007986 */ /* 0x0001e8000c101524 */
[----:B------:R0:W-:Y:S01]  /*2fb0*/  STG.E.U16 desc[UR36][R2.64+0x40], R0 ;  /* 0x0000400002007986 */ /* 0x0001e2000c101524 */
[----:B------:R-:W-:Y:S05]  /*2fc0*/  @P1 EXIT ;  /* 0x000000000000194d */ /* 0x000fea0003800000 */
[----:B------:R-:W-:-:S05]  /*2fd0*/  F2FP.BF16.F32.PACK_AB R5, RZ, R5 ;  /* 0x00000005ff05723e */ /* 0x000fca00000010ff */
[----:B------:R-:W-:Y:S01]  /*2fe0*/  STG.E.U16 desc[UR36][R2.64+0x80], R5 ;  /* 0x0000800502007986 */ /* 0x000fe2000c101524 */
[----:B------:R-:W-:Y:S05]  /*2ff0*/  EXIT ;  /* 0x000000000000794d */ /* 0x000fea0003800000 */
.L_x_2455:
        /* <DEDUP_REMOVED lines=16> */
.L_x_2491:
[----:B------:R-:W-:Y:S05]  /*3100*/  EXIT ;  /* 0x000000000000794d */ /* 0x000fea0003800000 */
.L_x_2457:
[----:B------:R-:W-:Y:S02]  /*3110*/  HFMA2 R12, -RZ, RZ, 0, 9.5367431640625e-07 ;  /* 0x00000010ff0c7431 */ /* 0x000fe400000001ff */
[----:B------:R-:W-:Y:S01]  /*3120*/  IMAD.MOV.U32 R11, RZ, RZ, 0x1f ;  /* 0x0000001fff0b7424 */ /* 0x000fe200078e00ff */
[----:B------:R-:W-:-:S07]  /*3130*/  MOV R15, 0xffffffff ;  /* 0xffffffff000f7802 */ /* 0x000fce0000000f00 */
[----:B------:R-:W-:Y:S05]  /*3140*/  WARPSYNC.COLLECTIVE R15, `(.L_x_2492) ;  /* 0x000000000f087348 */ /* 0x000fea0003c00000 */
[----:B------:R0:W1:Y:S02]  /*3150*/  SHFL.BFLY P6, R14, R13, R12, R11 ;  /* 0x0c00000c0d0e7389 */ /* 0x00006400000c000b */
[----:B01----:R-:W-:Y:S05]  /*3160*/  ENDCOLLECTIVE ;  /* 0x000000000000791b */ /* 0x003fea0003800000 */
.L_x_2492:
[----:B------:R-:W-:Y:S01]  /*3170*/  IMAD.MOV.U32 R12, RZ, RZ, 0x8 ;  /* 0x00000008ff0c7424 */ /* 0x000fe200078e00ff */
[----:B------:R-:W-:-:S04]  /*3180*/  FMNMX.FTZ R0, R14, -3.40282346638528859812e+38, !PT ;  /* 0xff7fffff0e007809 */ /* 0x000fc80007810000 */
[----:B------:R-:W-:-:S07]  /*3190*/  MOV R13, R0 ;  /* 0x00000000000d7202 */ /* 0x000fce0000000f00 */
[----:B------:R-:W-:Y:S05]  /*31a0*/  WARPSYNC.COLLECTIVE R15, `(.L_x_2493) ;  /* 0x000000000f087348 */ /* 0x000fea0003c00000 */
[----:B------:R0:W1:Y:S02]  /*31b0*/  SHFL.BFLY P6, R14, R13, R12, R11 ;  /* 0x0c00000c0d0e7389 */ /* 0x00006400000c000b */
[----:B01----:R-:W-:Y:S05]  /*31c0*/  ENDCOLLECTIVE ;  /* 0x000000000000791b */ /* 0x003fea0003800000 */
.L_x_2493:
[----:B------:R-:W-:Y:S01]  /*31d0*/  HFMA2 R12, -RZ, RZ, 0, 2.384185791015625e-07 ;  /* 0x00000004ff0c7431 */ /* 0x000fe200000001ff */
[----:B------:R-:W-:-:S04]  /*31e0*/  FMNMX.FTZ R2, R0, R14, !PT ;  /* 0x0000000e00027209 */ /* 0x000fc80007810000 */
[----:B------:R-:W-:-:S07]  /*31f0*/  MOV R13, R2 ;  /* 0x00000002000d7202 */ /* 0x000fce0000000f00 */
[----:B------:R-:W-:Y:S05]  /*3200*/  WARPSYNC.COLLECTIVE R15, `(.L_x_2494) ;  /* 0x000000000f087348 */ /* 0x000fea0003c00000 */
[----:B------:R0:W1:Y:S02]  /*3210*/  SHFL.BFLY P6, R14, R13, R12, R11 ;  /* 0x0c00000c0d0e7389 */ /* 0x00006400000c000b */
[----:B01----:R-:W-:Y:S05]  /*3220*/  ENDCOLLECTIVE ;  /* 0x000000000000791b */ /* 0x003fea0003800000 */
.L_x_2494:
[----:B------:R-:W-:Y:S05]  /*3230*/  BRA `(.L_x_2495) ;  /* 0xffffffd800607947 */ /* 0x000fea000383ffff */
.L_x_2496:
        /* <DEDUP_REMOVED lines=12> */
.L_x_27208:


//--------------------- .text._ZN4vllm25paged_attention_v2_kernelI13__nv_bfloat16hLi64ELi8ELi128ELNS_18Fp8KVCacheDataTypeE2ELb1ELi512EEEvPfS3_PT_PKS4_PKT0_SA_ifPKiSC_iPKfiiiSE_SE_iiiii --------------------------
	.section	.text._ZN4vllm25paged_attention_v2_kernelI13__nv_bfloat16hLi64ELi8ELi128ELNS_18Fp8KVCacheDataTypeE2ELb1ELi512EEEvPfS3_PT_PKS4_PKT0_SA_ifPKiSC_iPKfiiiSE_SE_iiiii,"ax",@progbits
	.align	128
        .global         _ZN4vllm25paged_attention_v2_kernelI13__nv_bfloat16hLi64ELi8ELi128ELNS_18Fp8KVCacheDataTypeE2ELb1ELi512EEEvPfS3_PT_PKS4_PKT0_SA_ifPKiSC_iPKfiiiSE_SE_iiiii
        .type           _ZN4vllm25paged_attention_v2_kernelI13__nv_bfloat16hLi64ELi8ELi128ELNS_18Fp8KVCacheDataTypeE2ELb1ELi512EEEvPfS3_PT_PKS4_PKT0_SA_ifPKiSC_iPKfiiiSE_SE_iiiii,@function
        .size           _ZN4vllm25paged_attention_v2_kernelI13__nv_bfloat16hLi64ELi8ELi128ELNS_18Fp8KVCacheDataTypeE2ELb1ELi512EEEvPfS3_PT_PKS4_PKT0_SA_ifPKiSC_iPKfiiiSE_SE_iiiii,(.L_x_27209 - _ZN4vllm25paged_attention_v2_kernelI13__nv_bfloat16hLi64ELi8ELi128ELNS_18Fp8KVCacheDataTypeE2ELb1ELi512EEEvPfS3_PT_PKS4_PKT0_SA_ifPKiSC_iPKfiiiSE_SE_iiiii)
        .other          _ZN4vllm25paged_attention_v2_kernelI13__nv_bfloat16hLi64ELi8ELi128ELNS_18Fp8KVCacheDataTypeE2ELb1ELi512EEEvPfS3_PT_PKS4_PKT0_SA_ifPKiSC_iPKfiiiSE_SE_iiiii,@"STO_CUDA_ENTRY STV_DEFAULT"
_ZN4vllm25paged_attention_v2_kernelI13__nv_bfloat16hLi64ELi8ELi128ELNS_18Fp8KVCacheDataTypeE2ELb1ELi512EEEvPfS3_PT_PKS4_PKT0_SA_ifPKiSC_iPKfiiiSE_SE_iiiii:
.text._ZN4vllm25paged_attention_v2_kernelI13__nv_bfloat16hLi64ELi8ELi128ELNS_18Fp8KVCacheDataTypeE2ELb1ELi512EEEvPfS3_PT_PKS4_PKT0_SA_ifPKiSC_iPKfiiiSE_SE_iiiii:
        /* <DEDUP_REMOVED lines=30> */
[----:B------:R-:W-:-:S04]  /*01e0*/  IMAD.MOV.U32 R5, RZ, RZ, R10 ;  /* 0x000000ffff057224 */ /* 0x000fc800078e000a */
[----:B------:R-:W-:-:S05]  /*01f0*/  IMAD.HI.U32 R9, R0, R5, RZ ;  /* 0x0000000500097227 */ /* 0x000fca00078e00ff */
[----:B------:R-:W-:-:S05]  /*0200*/  IADD3 R10, PT, PT, -R9, RZ, RZ ;  /* 0x000000ff090a7210 */ /* 0x000fca0007ffe1ff */
[----:B------:R-:W-:Y:S01]  /*0210*/  IMAD R4, R7, R10, R5 ;  /* 0x0000000a07047224 */ /* 0x000fe200078e0205 */
[----:B-1----:R-:W-:Y:S01]  /*0220*/  SHF.R.U32.HI R5, RZ, 0x5, R18 ;  /* 0x00000005ff057819 */ /* 0x002fe20000011612 */
[----:B------:R-:W-:-:S03]  /*0230*/  IMAD.SHL.U32 R10, R19, 0x40, RZ ;  /* 0x00000040130a7824 */ /* 0x000fc600078e00ff */
[----:B------:R-:W-:Y:S01]  /*0240*/  ISETP.GT.U32.AND P3, PT, R7, R4, PT ;  /* 0x000000040700720c */ /* 0x000fe20003f64070 */
[----:B---3--:R-:W-:-:S12]  /*0250*/  @P1 IMAD R11, R16, R11, R17 ;  /* 0x0000000b100b1224 */ /* 0x008fd800078e0211 */
[----:B------:R-:W-:Y:S01]  /*0260*/  @!P3 IMAD.IADD R4, R4, 0x1, -R7 ;  /* 0x000000010404b824 */ /* 0x000fe200078e0a07 */
[----:B------:R-:W-:Y:S02]  /*0270*/  @!P3 IADD3 R9, PT, PT, R9, 0x1, RZ ;  /* 0x000000010909b810 */ /* 0x000fe40007ffe0ff */
[----:B------:R-:W-:Y:S02]  /*0280*/  ISETP.NE.AND P3, PT, R8, RZ, PT ;  /* 0x000000ff0800720c */ /* 0x000fe40003f65270 */
[----:B------:R-:W-:Y:S02]  /*0290*/  ISETP.GE.U32.AND P0, PT, R4, R7, PT ;  /* 0x000000070400720c */ /* 0x000fe40003f06070 */
[----:B------:R-:W-:Y:S02]  /*02a0*/  LOP3.LUT R4, R3, R8, RZ, 0x3c, !PT ;  /* 0x0000000803047212 */ /* 0x000fe400078e3cff */
[----:B------:R-:W-:Y:S02]  /*02b0*/  IADD3 R3, PT, PT, R6, 0x7, RZ ;  /* 0x0000000706037810 */ /* 0x000fe40007ffe0ff */
[----:B------:R-:W-:-:S02]  /*02c0*/  ISETP.GE.AND P2, PT, R4, RZ, PT ;  /* 0x000000ff0400720c */ /* 0x000fc40003f46270 */
[----:B------:R-:W-:Y:S02]  /*02d0*/  SHF.R.U32.HI R3, RZ, 0x3, R3 ;  /* 0x00000003ff037819 */ /* 0x000fe40000011603 */
[C---:B------:R-:W-:Y:S02]  /*02e0*/  IADD3 R4, PT, PT, R10.reuse, R5, RZ ;  /* 0x000000050a047210 */ /* 0x040fe40007ffe0ff */
[----:B------:R-:W-:Y:S01]  /*02f0*/  VIADDMNMX.U32 R3, R10, 0x40, R3, PT ;  /* 0x000000400a037846 */ /* 0x000fe20003800003 */
[----:B------:R-:W-:-:S03]  /*0300*/  @P0 VIADD R9, R9, 0x1 ;  /* 0x0000000109090836 */ /* 0x000fc60000000000 */
[----:B------:R-:W-:Y:S01]  /*0310*/  ISETP.GE.U32.AND P0, PT, R4, R3, PT ;  /* 0x000000030400720c */ /* 0x000fe20003f06070 */
[----:B------:R-:W-:Y:S01]  /*0320*/  IMAD.IADD R10, R3, 0x1, -R10 ;  /* 0x00000001030a7824 */ /* 0x000fe200078e0a0a */
[----:B------:R-:W-:-:S03]  /*0330*/  MOV R5, R9 ;  /* 0x0000000900057202 */ /* 0x000fc60000000f00 */
[----:B------:R-:W-:Y:S01]  /*0340*/  IMAD R9, R10, 0x8, R13 ;  /* 0x000000080a097824 */ /* 0x000fe200078e020d */
        /* <DEDUP_REMOVED lines=58> */
.L_x_2497:
[----:B------:R-:W-:Y:S01]  /*06f0*/  BSSY.RECONVERGENT B6, `(.L_x_2498) ;  /* 0x0000041000067945 */ /* 0x000fe20003800200 */
[----:B------:R-:W-:Y:S01]  /*0700*/  IMAD.MOV.U32 R2, RZ, RZ, R7 ;  /* 0x000000ffff027224 */ /* 0x000fe200078e0007 */
[----:B------:R-:W-:Y:S02]  /*0710*/  IADD3 R9, PT, PT, -R13, R6, RZ ;  /* 0x000000060d097210 */ /* 0x000fe40007ffe1ff */
[----:B------:R-:W-:Y:S05]  /*0720*/  @P0 BRA `(.L_x_2499) ;  /* 0x0000000000f40947 */ /* 0x000fea0003800000 */
[----:B------:R-:W0:Y:S01]  /*0730*/  LDC R23, c[0x0][0x400] ;  /* 0x00010000ff177b82 */ /* 0x000e220000000800 */
[----:B------:R-:W1:Y:S01]  /*0740*/  LDCU UR4, c[0x0][0x3fc] ;  /* 0x00007f80ff0477ac */ /* 0x000e620008000800 */
[----:B------:R-:W-:Y:S01]  /*0750*/  SHF.R.U32.HI R7, RZ, 0x2, R18 ;  /* 0x00000002ff077819 */ /* 0x000fe20000011612 */
[----:B------:R-:W-:-:S03]  /*0760*/  IMAD.MOV.U32 R20, RZ, RZ, R4 ;  /* 0x000000ffff147224 */ /* 0x000fc600078e0004 */
        /* <DEDUP_REMOVED lines=9> */
[----:B0-----:R-:W-:-:S06]  /*0800*/  VIADD R11, R15, 0xffffffe ;  /* 0x0ffffffe0f0b7836 */ /* 0x001fcc0000000000 */
[----:B------:R-:W0:Y:S02]  /*0810*/  F2I.FTZ.U32.TRUNC.NTZ R11, R11 ;  /* 0x0000000b000b7305 */ /* 0x000e24000021f000 */
[----:B0-----:R-:W-:-:S05]  /*0820*/  IADD3 R21, PT, PT, RZ, -R11, RZ ;  /* 0x8000000bff157210 */ /* 0x001fca0007ffe0ff */
[----:B------:R-:W-:-:S04]  /*0830*/  IMAD R7, R21, R12, RZ ;  /* 0x0000000c15077224 */ /* 0x000fc800078e02ff */
[----:B------:R-:W-:Y:S01]  /*0840*/  IMAD.HI.U32 R10, R11, R7, R10 ;  /* 0x000000070b0a7227 */ /* 0x000fe200078e000a */
[----:B-1----:R-:W-:-:S07]  /*0850*/  IADD3 R11, PT, PT, R5, -UR4, RZ ;  /* 0x80000004050b7c10 */ /* 0x002fce000fffe0ff */
.L_x_2501:
[----:B------:R-:W-:Y:S01]  /*0860*/  IMAD.SHL.U32 R15, R20, 0x8, RZ ;  /* 0x00000008140f7824 */ /* 0x000fe200078e00ff */
[----:B------:R-:W-:-:S04]  /*0870*/  IABS R7, R14 ;  /* 0x0000000e00077213 */ /* 0x000fc80000000000 */
        /* <DEDUP_REMOVED lines=32> */
[----:B------:R-:W-:Y:S01]  /*0a80*/  @!P0 IMAD.IADD R15, R13, 0x1, R15 ;  /* 0x000000010d0f8824 */ /* 0x000fe200078e020f */
[----:B------:R-:W-:Y:S02]  /*0a90*/  @!P0 MOV R26, 0xff7fffff ;  /* 0xff7fffff001a8802 */ /* 0x000fe40000000f00 */
[----:B------:R-:W-:-:S04]  /*0aa0*/  @!P0 IADD3 R21, PT, PT, R21, 0x20, RZ ;  /* 0x0000002015158810 */ /* 0x000fc80007ffe0ff */
[----:B0-----:R-:W-:-:S05]  /*0ab0*/  @!P0 LEA R24, R24, R21, 0x18 ;  /* 0x0000001518188211 */ /* 0x001fca00078ec0ff */
[----:B------:R-:W-:-:S05]  /*0ac0*/  @!P0 IMAD R15, R15, 0x4, R24 ;  /* 0x000000040f0f8824 */ /* 0x000fca00078e0218 */
[----:B------:R0:W-:Y:S01]  /*0ad0*/  @!P0 STS [R15], R26 ;  /* 0x0000001a0f008388 */ /* 0x0001e20000000800 */
[----:B------:R-:W-:-:S13]  /*0ae0*/  ISETP.GE.U32.AND P0, PT, R20, R3, PT ;  /* 0x000000031400720c */ /* 0x000fda0003f06070 */
[----:B0-----:R-:W-:Y:S05]  /*0af0*/  @!P0 BRA `(.L_x_2501) ;  /* 0xfffffffc00588947 */ /* 0x001fea000383ffff */
.L_x_2499:
[----:B------:R-:W-:Y:S05]  /*0b00*/  BSYNC.RECONVERGENT B6 ;  /* 0x0000000000067941 */ /* 0x000fea0003800200 */
.L_x_2498:
        /* <DEDUP_REMOVED lines=11> */
.L_x_2537:
        /* <DEDUP_REMOVED lines=41> */
.L_x_2507:
        /* <DEDUP_REMOVED lines=11> */
.L_x_2506:
[----:B------:R-:W-:Y:S05]  /*0f00*/  BSYNC.RECONVERGENT B1 ;  /* 0x0000000000017941 */ /* 0x000fea0003800200 */
.L_x_2505:
        /* <DEDUP_REMOVED lines=12> */
.L_x_2510:
        /* <DEDUP_REMOVED lines=100> */
.L_x_2509:
[----:B------:R-:W-:Y:S05]  /*1610*/  BSYNC.RECONVERGENT B1 ;  /* 0x0000000000017941 */ /* 0x000fea0003800200 */
.L_x_2508:
        /* <DEDUP_REMOVED lines=55> */
.L_x_2512:
[----:B------:R-:W-:Y:S05]  /*1990*/  BSYNC.RECONVERGENT B1 ;  /* 0x0000000000017941 */ /* 0x000fea0003800200 */
.L_x_2511:
        /* <DEDUP_REMOVED lines=26> */
.L_x_2504:
[----:B------:R-:W-:Y:S05]  /*1b40*/  BSYNC.RECONVERGENT B0 ;  /* 0x0000000000007941 */ /* 0x000fea0003800200 */
.L_x_2503:
        /* <DEDUP_REMOVED lines=41> */
.L_x_2517:
[----:B------:R-:W1:Y:S01]  /*1de0*/  LDS R15, [R13] ;  /* 0x000000000d0f7984 */ /* 0x000e620000000800 */
[----:B------:R-:W-:-:S04]  /*1df0*/  IADD3 R14, PT, PT, R14, 0x1, RZ ;  /* 0x000000010e0e7810 */ /* 0x000fc80007ffe0ff */
[----:B------:R-:W-:Y:S01]  /*1e00*/  ISETP.NE.AND P0, PT, R14, RZ, PT ;  /* 0x000000ff0e00720c */ /* 0x000fe20003f05270 */
[----:B-1----:R-:W-:-:S05]  /*1e10*/  FMUL.FTZ R20, R15, R6 ;  /* 0x000000060f147220 */ /* 0x002fca0000410000 */
[----:B------:R1:W-:Y:S02]  /*1e20*/  STS [R13], R20 ;  /* 0x000000140d007388 */ /* 0x0003e40000000800 */
[----:B-1----:R-:W-:-:S05]  /*1e30*/  VIADD R13, R13, 0x200 ;  /* 0x000002000d0d7836 */ /* 0x002fca0000000000 */
[----:B------:R-:W-:Y:S05]  /*1e40*/  @P0 BRA `(.L_x_2517) ;  /* 0xfffffffc00e40947 */ /* 0x000fea000383ffff */
.L_x_2516:
[----:B------:R-:W-:Y:S05]  /*1e50*/  BSYNC.RECONVERGENT B1 ;  /* 0x0000000000017941 */ /* 0x000fea0003800200 */
.L_x_2515:
        /* <DEDUP_REMOVED lines=12> */
.L_x_2520:
        /* <DEDUP_REMOVED lines=52> */
.L_x_2519:
[----:B------:R-:W-:Y:S05]  /*2260*/  BSYNC.RECONVERGENT B1 ;  /* 0x0000000000017941 */ /* 0x000fea0003800200 */
.L_x_2518:
        /* <DEDUP_REMOVED lines=31> */
.L_x_2522:
[----:B------:R-:W-:Y:S05]  /*2460*/  BSYNC.RECONVERGENT B1 ;  /* 0x0000000000017941 */ /* 0x000fea0003800200 */
.L_x_2521:
        /* <DEDUP_REMOVED lines=14> */
.L_x_2514:
[----:B------:R-:W-:Y:S05]  /*2550*/  BSYNC.RECONVERGENT B0 ;  /* 0x0000000000007941 */ /* 0x000fea0003800200 */
.L_x_2513:
        /* <DEDUP_REMOVED lines=18> */
.L_x_2524:
[----:B------:R-:W-:Y:S05]  /*2680*/  BSYNC.RECONVERGENT B0 ;  /* 0x0000000000007941 */ /* 0x000fea0003800200 */
.L_x_2523:
[----:B------:R-:W-:Y:S04]  /*2690*/  BSSY.RECONVERGENT B6, `(.L_x_2525) ;  /* 0x000004c000067945 */ /* 0x000fe80003800200 */
        /* <DEDUP_REMOVED lines=25> */
.L_x_2528:
        /* <DEDUP_REMOVED lines=34> */
.L_x_2527:
        /* <DEDUP_REMOVED lines=16> */
.L_x_2526:
[----:B------:R-:W-:Y:S05]  /*2b50*/  BSYNC.RECONVERGENT B6 ;  /* 0x0000000000067941 */ /* 0x000fea0003800200 */
.L_x_2525:
[----:B0--3--:R-:W-:Y:S01]  /*2b60*/  LOP3.LUT R0, R18, 0x3c0, RZ, 0xc0, !PT ;  /* 0x000003c012007812 */ /* 0x009fe200078ec0ff */
[----:B------:R-:W0:Y:S01]  /*2b70*/  S2R R4, SR_TID.X ;  /* 0x0000000000047919 */ /* 0x000e220000002100 */
[----:B------:R-:W-:Y:S05]  /*2b80*/  WARPSYNC.ALL ;  /* 0x0000000000007948 */ /* 0x000fea0003800000 */
[----:B------:R-:W-:Y:S01]  /*2b90*/  BAR.SYNC.DEFER_BLOCKING 0x0 ;  /* 0x0000000000007b1d */ /* 0x000fe20000010000 */
[----:B------:R-:W-:Y:S02]  /*2ba0*/  ISETP.NE.AND P0, PT, R0, 0x40, PT ;  /* 0x000000400000780c */ /* 0x000fe40003f05270 */
[----:B------:R-:W-:-:S02]  /*2bb0*/  LOP3.LUT R0, R18, 0x3e0, RZ, 0xc0, !PT ;  /* 0x000003e012007812 */ /* 0x000fc400078ec0ff */
[----:B------:R-:W-:Y:S01]  /*2bc0*/  SHF.R.U32.HI R7, RZ, 0x5, R18 ;  /* 0x00000005ff077819 */ /* 0x000fe20000011612 */
[----:B------:R-:W-:Y:S01]  /*2bd0*/  BSSY.RECONVERGENT B0, `(.L_x_2529) ;  /* 0x000001f000007945 */ /* 0x000fe20003800200 */
[----:B------:R-:W-:Y:S02]  /*2be0*/  ISETP.NE.AND P2, PT, R0, 0x20, PT ;  /* 0x000000200000780c */ /* 0x000fe40003f45270 */
[C---:B------:R-:W-:Y:S02]  /*2bf0*/  ISETP.GT.U32.AND P1, PT, R18.reuse, 0x3f, PT ;  /* 0x0000003f1200780c */ /* 0x040fe40003f24070 */
[----:B------:R-:W-:-:S03]  /*2c00*/  ISETP.GT.U32.AND P3, PT, R18, 0x1f, PT ;  /* 0x0000001f1200780c */ /* 0x000fc60003f64070 */
[----:B------:R-:W3:Y:S01]  /*2c10*/  @!P0 S2R R3, SR_CgaCtaId ;  /* 0x0000000000038919 */ /* 0x000ee20000008800 */
[----:B------:R-:W-:-:S04]  /*2c20*/  @!P0 MOV R0, 0x400 ;  /* 0x0000040000008802 */ /* 0x000fc80000000f00 */
[----:B------:R-:W-:Y:S01]  /*2c30*/  @!P0 IADD3 R0, PT, PT, R0, 0x20, RZ ;  /* 0x0000002000008810 */ /* 0x000fe20007ffe0ff */
[----:B------:R-:W4:Y:S01]  /*2c40*/  @!P2 S2R R5, SR_CgaCtaId ;  /* 0x000000000005a919 */ /* 0x000f220000008800 */
[----:B-1----:R-:W-:Y:S02]  /*2c50*/  @!P2 MOV R2, 0x400 ;  /* 0x000004000002a802 */ /* 0x002fe40000000f00 */
[----:B0-----:R-:W-:-:S03]  /*2c60*/  LOP3.LUT R6, R4, 0x1f, RZ, 0xc0, !PT ;  /* 0x0000001f04067812 */ /* 0x001fc600078ec0ff */
[----:B------:R-:W-:Y:S02]  /*2c70*/  @!P2 VIADD R2, R2, 0x20 ;  /* 0x000000200202a836 */ /* 0x000fe40000000000 */
[----:B------:R-:W-:Y:S01]  /*2c80*/  HFMA2 R4, -RZ, RZ, 0, 0 ;  /* 0x00000000ff047431 */ /* 0x000fe200000001ff */
[----:B---3--:R-:W-:Y:S02]  /*2c90*/  @!P0 LEA R3, R3, R0, 0x18 ;  /* 0x0000000003038211 */ /* 0x008fe400078ec0ff */
[----:B------:R-:W-:Y:S02]  /*2ca0*/  LEA R0, R7, R6, 0x6 ;  /* 0x0000000607007211 */ /* 0x000fe400078e30ff */
[----:B----4-:R-:W-:Y:S02]  /*2cb0*/  @!P2 LEA R5, R5, R2, 0x18 ;  /* 0x000000020505a211 */ /* 0x010fe400078ec0ff */
[----:B------:R-:W-:Y:S01]  /*2cc0*/  @!P0 LEA R2, R0, R3, 0x2 ;  /* 0x0000000300028211 */ /* 0x000fe200078e10ff */
[----:B------:R-:W-:Y:S01]  /*2cd0*/  IMAD.MOV.U32 R3, RZ, RZ, RZ ;  /* 0x000000ffff037224 */ /* 0x000fe200078e00ff */
[----:B------:R-:W-:-:S03]  /*2ce0*/  @!P2 LEA R5, R6, R5, 0x2 ;  /* 0x000000050605a211 */ /* 0x000fc600078e10ff */
[----:B------:R0:W-:Y:S04]  /*2cf0*/  @!P0 STS [R2+-0x200], RZ ;  /* 0xfffe00ff02008388 */ /* 0x0001e80000000800 */
[----:B------:R0:W-:Y:S01]  /*2d00*/  @!P0 STS [R2+-0x180], RZ ;  /* 0xfffe80ff02008388 */ /* 0x0001e20000000800 */
[----:B------:R-:W-:Y:S06]  /*2d10*/  BAR.SYNC.DEFER_BLOCKING 0x0 ;  /* 0x0000000000007b1d */ /* 0x000fec0000010000 */
[----:B------:R-:W-:Y:S05]  /*2d20*/  @P1 BRA `(.L_x_2530) ;  /* 0x0000000000241947 */ /* 0x000fea0003800000 */
[----:B------:R-:W1:Y:S01]  /*2d30*/  S2UR UR5, SR_CgaCtaId ;  /* 0x00000000000579c3 */ /* 0x000e620000008800 */
[----:B------:R-:W-:Y:S02]  /*2d40*/  UMOV UR4, 0x400 ;  /* 0x0000040000047882 */ /* 0x000fe40000000000 */
[----:B------:R-:W-:-:S04]  /*2d50*/  UIADD3 UR4, UPT, UPT, UR4, 0x20, URZ ;  /* 0x0000002004047890 */ /* 0x000fc8000fffe0ff */
[----:B-1----:R-:W-:-:S06]  /*2d60*/  ULEA UR4, UR5, UR4, 0x18 ;  /* 0x0000000405047291 */ /* 0x002fcc000f8ec0ff */
[----:B0-----:R-:W-:-:S05]  /*2d70*/  LEA R2, R0, UR4, 0x2 ;  /* 0x0000000400027c11 */ /* 0x001fca000f8e10ff */
[----:B------:R-:W0:Y:S04]  /*2d80*/  LDS R4, [R2] ;  /* 0x0000000002047984 */ /* 0x000e280000000800 */
[----:B------:R-:W1:Y:S01]  /*2d90*/  LDS R3, [R2+0x80] ;  /* 0x0000800002037984 */ /* 0x000e620000000800 */
[----:B0-----:R-:W-:Y:S01]  /*2da0*/  FADD.FTZ R4, RZ, R4 ;  /* 0x00000004ff047221 */ /* 0x001fe20000010000 */
[----:B-1----:R-:W-:-:S07]  /*2db0*/  FADD.FTZ R3, RZ, R3 ;  /* 0x00000003ff037221 */ /* 0x002fce0000010000 */
.L_x_2530:
[----:B------:R-:W-:Y:S05]  /*2dc0*/  BSYNC.RECONVERGENT B0 ;  /* 0x0000000000007941 */ /* 0x000fea0003800200 */
.L_x_2529:
[----:B------:R-:W-:Y:S06]  /*2dd0*/  BAR.SYNC.DEFER_BLOCKING 0x0 ;  /* 0x0000000000007b1d */ /* 0x000fec0000010000 */
[----:B------:R-:W-:Y:S01]  /*2de0*/  BSSY.RECONVERGENT B0, `(.L_x_2531) ;  /* 0x000000e000007945 */ /* 0x000fe20003800200 */
[----:B------:R1:W-:Y:S04]  /*2df0*/  @!P2 STS [R5], R4 ;  /* 0x000000040500a388 */ /* 0x0003e80000000800 */
[----:B------:R1:W-:Y:S01]  /*2e00*/  @!P2 STS [R5+0x80], R3 ;  /* 0x000080030500a388 */ /* 0x0003e20000000800 */
[----:B------:R-:W-:Y:S06]  /*2e10*/  BAR.SYNC.DEFER_BLOCKING 0x0 ;  /* 0x0000000000007b1d */ /* 0x000fec0000010000 */
[----:B------:R-:W-:Y:S05]  /*2e20*/  @P3 BRA `(.L_x_2532) ;  /* 0x0000000000243947 */ /* 0x000fea0003800000 */
[----:B------:R-:W3:Y:S01]  /*2e30*/  S2UR UR5, SR_CgaCtaId ;  /* 0x00000000000579c3 */ /* 0x000ee20000008800 */
[----:B------:R-:W-:Y:S02]  /*2e40*/  UMOV UR4, 0x400 ;  /* 0x0000040000047882 */ /* 0x000fe40000000000 */
[----:B------:R-:W-:-:S04]  /*2e50*/  UIADD3 UR4, UPT, UPT, UR4, 0x20, URZ ;  /* 0x0000002004047890 */ /* 0x000fc8000fffe0ff */
[----:B---3--:R-:W-:-:S06]  /*2e60*/  ULEA UR4, UR5, UR4, 0x18 ;  /* 0x0000000405047291 */ /* 0x008fcc000f8ec0ff */
[----:B0-----:R-:W-:-:S05]  /*2e70*/  LEA R2, R0, UR4, 0x2 ;  /* 0x0000000400027c11 */ /* 0x001fca000f8e10ff */
[----:B-1----:R-:W0:Y:S04]  /*2e80*/  LDS R5, [R2] ;  /* 0x0000000002057984 */ /* 0x002e280000000800 */
[----:B------:R-:W1:Y:S01]  /*2e90*/  LDS R0, [R2+0x80] ;  /* 0x0000800002007984 */ /* 0x000e620000000800 */
[----:B0-----:R-:W-:Y:S01]  /*2ea0*/  FADD.FTZ R4, R4, R5 ;  /* 0x0000000504047221 */ /* 0x001fe20000010000 */
[----:B-1----:R-:W-:-:S07]  /*2eb0*/  FADD.FTZ R3, R3, R0 ;  /* 0x0000000003037221 */ /* 0x002fce0000010000 */
.L_x_2532:
[----:B------:R-:W-:Y:S05]  /*2ec0*/  BSYNC.RECONVERGENT B0 ;  /* 0x0000000000007941 */ /* 0x000fea0003800200 */
.L_x_2531:
[----:B------:R-:W-:Y:S06]  /*2ed0*/  BAR.SYNC.DEFER_BLOCKING 0x0 ;  /* 0x0000000000007b1d */ /* 0x000fec0000010000 */
[----:B------:R-:W-:Y:S05]  /*2ee0*/  @P3 EXIT ;  /* 0x000000000000394d */ /* 0x000fea0003800000 */
[----:B------:R-:W-:Y:S01]  /*2ef0*/  IMAD R16, R22, R16, R17 ;  /* 0x0000001016107224 */ /* 0x000fe200078e0211 */
[----:B------:R-:W0:Y:S01]  /*2f00*/  LDCU.64 UR4, c[0x0][0x390] ;  /* 0x00007200ff0477ac */ /* 0x000e220008000a00 */
[----:B------:R-:W-:Y:S01]  /*2f10*/  IMAD.SHL.U32 R19, R19, 0x40, RZ ;  /* 0x0000004013137824 */ /* 0x000fe200078e00ff */
[----:B-1----:R-:W-:Y:S01]  /*2f20*/  F2FP.BF16.F32.PACK_AB R4, R3, R4 ;  /* 0x000000040304723e */ /* 0x002fe200000010ff */
[----:B------:R-:W-:-:S05]  /*2f30*/  IMAD R0, R16, UR38, RZ ;  /* 0x0000002610007c24 */ /* 0x000fca000f8e02ff */
[----:B------:R-:W-:-:S04]  /*2f40*/  SHF.L.U32 R0, R0, 0x6, RZ ;  /* 0x0000000600007819 */ /* 0x000fc800000006ff */
[----:B------:R-:W-:-:S04]  /*2f50*/  IADD3 R0, P0, P1, R6, R0, R19 ;  /* 0x0000000006007210 */ /* 0x000fc8000791e013 */
[----:B------:R-:W-:Y:S02]  /*2f60*/  IADD3.X R5, PT, PT, RZ, RZ, RZ, P0, P1 ;  /* 0x000000ffff057210 */ /* 0x000fe400007e24ff */
[----:B0-----:R-:W-:-:S04]  /*2f70*/  LEA R2, P0, R0, UR4, 0x1 ;  /* 0x0000000400027c11 */ /* 0x001fc8000f8008ff */
[----:B------:R-:W-:Y:S02]  /*2f80*/  LEA.HI.X R3, R0, UR5, R5, 0x1, P0 ;  /* 0x0000000500037c11 */ /* 0x000fe400080f0c05 */
[----:B------:R-:W-:-:S03]  /*2f90*/  PRMT R0, R4, 0x7632, R0 ;  /* 0x0000763204007816 */ /* 0x000fc60000000000 */
[----:B------:R-:W-:Y:S04]  /*2fa0*/  STG.E.U16 desc[UR36][R2.64], R4 ;  /* 0x0000000402007986 */ /* 0x000fe8000c101524 */
[----:B------:R-:W-:Y:S01]  /*2fb0*/  STG.E.U16 desc[UR36][R2.64+0x40], R0 ;  /* 0x0000400002007986 */ /* 0x000fe2000c101524 */
[----:B------:R-:W-:Y:S05]  /*2fc0*/  EXIT ;  /* 0x000000000000794d */ /* 0x000fea0003800000 */
.L_x_2500:
        /* <DEDUP_REMOVED lines=16> */
.L_x_2533:
[----:B------:R-:W-:Y:S05]  /*30d0*/  EXIT ;  /* 0x000000000000794d */ /* 0x000fea0003800000 */
.L_x_2502:
[----:B------:R-:W-:Y:S02]  /*30e0*/  HFMA2 R12, -RZ, RZ, 0, 9.5367431640625e-07 ;  /* 0x00000010ff0c7431 */ /* 0x000fe400000001ff */
[----:B------:R-:W-:Y:S01]  /*30f0*/  IMAD.MOV.U32 R11, RZ, RZ, 0x1f ;  /* 0x0000001fff0b7424 */ /* 0x000fe200078e00ff */
[----:B------:R-:W-:-:S07]  /*3100*/  MOV R15, 0xffffffff ;  /* 0xffffffff000f7802 */ /* 0x000fce0000000f00 */
[----:B------:R-:W-:Y:S05]  /*3110*/  WARPSYNC.COLLECTIVE R15, `(.L_x_2534) ;  /* 0x000000000f087348 */ /* 0x000fea0003c00000 */
[----:B------:R0:W1:Y:S02]  /*3120*/  SHFL.BFLY P6, R14, R13, R12, R11 ;  /* 0x0c00000c0d0e7389 */ /* 0x00006400000c000b */
[----:B01----:R-:W-:Y:S05]  /*3130*/  ENDCOLLECTIVE ;  /* 0x000000000000791b */ /* 0x003fea0003800000 */
.L_x_2534:
[----:B------:R-:W-:Y:S01]  /*3140*/  IMAD.MOV.U32 R12, RZ, RZ, 0x8 ;  /* 0x00000008ff0c7424 */ /* 0x000fe200078e00ff */
[----:B------:R-:W-:-:S04]  /*3150*/  FMNMX.FTZ R0, R14, -3.40282346638528859812e+38, !PT ;  /* 0xff7fffff0e007809 */ /* 0x000fc80007810000 */
[----:B------:R-:W-:-:S07]  /*3160*/  MOV R13, R0 ;  /* 0x00000000000d7202 */ /* 0x000fce0000000f00 */
[----:B------:R-:W-:Y:S05]  /*3170*/  WARPSYNC.COLLECTIVE R15, `(.L_x_2535) ;  /* 0x000000000f087348 */ /* 0x000fea0003c00000 */
[----:B------:R0:W1:Y:S02]  /*3180*/  SHFL.BFLY P6, R14, R13, R12, R11 ;  /* 0x0c00000c0d0e7389 */ /* 0x00006400000c000b */
[----:B01----:R-:W-:Y:S05]  /*3190*/  ENDCOLLECTIVE ;  /* 0x000000000000791b */ /* 0x003fea0003800000 */
.L_x_2535:
[----:B------:R-:W-:Y:S01]  /*31a0*/  HFMA2 R12, -RZ, RZ, 0, 2.384185791015625e-07 ;  /* 0x00000004ff0c7431 */ /* 0x000fe200000001ff */
[----:B------:R-:W-:-:S04]  /*31b0*/  FMNMX.FTZ R2, R0, R14, !PT ;  /* 0x0000000e00027209 */ /* 0x000fc80007810000 */
[----:B------:R-:W-:-:S07]  /*31c0*/  MOV R13, R2 ;  /* 0x00000002000d7202 */ /* 0x000fce0000000f00 */
[----:B------:R-:W-:Y:S05]  /*31d0*/  WARPSYNC.COLLECTIVE R15, `(.L_x_2536) ;  /* 0x000000000f087348 */ /* 0x000fea0003c00000 */
[----:B------:R0:W1:Y:S02]  /*31e0*/  SHFL.BFLY P6, R14, R13, R12, R11 ;  /* 0x0c00000c0d0e7389 */ /* 0x00006400000c000b */
[----:B01----:R-:W-:Y:S05]  /*31f0*/  ENDCOLLECTIVE ;  /* 0x000000000000791b */ /* 0x003fea0003800000 */
.L_x_2536:
[----:B------:R-:W-:Y:S05]  /*3200*/  BRA `(.L_x_2537) ;  /* 0xffffffd8006c7947 */ /* 0x000fea000383ffff */
.L_x_2538:
        /* <DEDUP_REMOVED lines=15> */
.L_x_27209:


//--------------------- .text._ZN4vllm25paged_attention_v2_kernelI13__nv_bfloat16hLi32ELi8ELi128ELNS_18Fp8KVCacheDataTypeE2ELb1ELi512EEEvPfS3_PT_PKS4_PKT0_SA_ifPKiSC_iPKfiiiSE_SE_iiiii --------------------------
	.section	.text._ZN4vllm25paged_attention_v2_kernelI13__nv_bfloat16hLi32ELi8ELi128ELNS_18Fp8KVCacheDataTypeE2ELb1ELi512EEEvPfS3_PT_PKS4_PKT0_SA_ifPKiSC_iPKfiiiSE_SE_iiiii,"ax",@progbits
	.align	128
        .global         _ZN4vllm25paged_attention_v2_kernelI13__nv_bfloat16hLi32ELi8ELi128ELNS_18Fp8KVCacheDataTypeE2ELb1ELi512EEEvPfS3_PT_PKS4_PKT0_SA_ifPKiSC_iPKfiiiSE_SE_iiiii
        .type           _ZN4vllm25paged_attention_v2_kernelI13__nv_bfloat16hLi32ELi8ELi128ELNS_18Fp8KVCacheDataTypeE2ELb1ELi512EEEvPfS3_PT_PKS4_PKT0_SA_ifPKiSC_iPKfiiiSE_SE_iiiii,@function
        .size           _ZN4vllm25paged_attention_v2_kernelI13__nv_bfloat16hLi32ELi8ELi128ELNS_18Fp8KVCacheDataTypeE2ELb1ELi512EEEvPfS3_PT_PKS4_PKT0_SA_ifPKiSC_iPKfiiiSE_SE_iiiii,(.L_x_27210 - _ZN4vllm25paged_attention_v2_kernelI13__nv_bfloat16hLi32ELi8ELi128ELNS_18Fp8KVCacheDataTypeE2ELb1ELi512EEEvPfS3_PT_PKS4_PKT0_SA_ifPKiSC_iPKfiiiSE_SE_iiiii)
        .other          _ZN4vllm25paged_attention_v2_kernelI13__nv_bfloat16hLi32ELi8ELi128ELNS_18Fp8KVCacheDataTypeE2ELb1ELi512EEEvPfS3_PT_PKS4_PKT0_SA_ifPKiSC_iPKfiiiSE_SE_iiiii,@"STO_CUDA_ENTRY STV_DEFAULT"
_ZN4vllm25paged_attention_v2_kernelI13__nv_bfloat16hLi32ELi8ELi128ELNS_18Fp8KVCacheDataTypeE2ELb1ELi512EEEvPfS3_PT_PKS4_PKT0_SA_ifPKiSC_iPKfiiiSE_SE_iiiii:
.text._ZN4vllm25paged_attention_v2_kernelI13__nv_bfloat16hLi32ELi8ELi128ELNS_18Fp8KVCacheDataTypeE2ELb1ELi512EEEvPfS3_PT_PKS4_PKT0_SA_ifPKiSC_iPKfiiiSE_SE_iiiii:
        /* <DEDUP_REMOVED lines=109> */
.L_x_2539:
        /* <DEDUP_REMOVED lines=26> */
.L_x_2543:
        /* <DEDUP_REMOVED lines=41> */
.L_x_2541:
[----:B------:R-:W-:Y:S05]  /*0b00*/  BSYNC.RECONVERGENT B6 ;  /* 0x0000000000067941 */ /* 0x000fea0003800200 */
.L_x_2540:
[----:B------:R-:W0:Y:S01]  /*0b10*/  S2R R20, SR_TID.X ;  /* 0x0000000000147919 */ /* 0x000e220000002100 */
[----:B------:R-:W-:Y:S01]  /*0b20*/  UMOV UR4, 0xffffffff ;  /* 0xffffffff00047882 */ /* 0x000fe20000000000 */
[----:B------:R-:W-:Y:S01]  /*0b30*/  IMAD.SHL.U32 R10, R19, 0x200, RZ ;  /* 0x00000200130a7824 */ /* 0x000fe200078e00ff */
[----:B------:R-:W-:Y:S02]  /*0b40*/  SHF.R.U32.HI R21, RZ, 0x5, R18 ;  /* 0x00000005ff157819 */ /* 0x000fe40000011612 */
[----:B------:R-:W-:Y:S02]  /*0b50*/  MOV R13, 0xff7fffff ;  /* 0xff7fffff000d7802 */ /* 0x000fe40000000f00 */
[----:B0-----:R-:W-:Y:S01]  /*0b60*/  LOP3.LUT R20, R20, 0x1f, RZ, 0xc0, !PT ;  /* 0x0000001f14147812 */ /* 0x001fe200078ec0ff */
[----:B------:R-:W-:Y:S06]  /*0b70*/  BRA.DIV UR4, `(.L_x_2544) ;  /* 0x0000002204d07947 */ /* 0x000fec000b800000 */
[----:B------:R-:W0:Y:S02]  /*0b80*/  SHFL.BFLY PT, R14, R13, 0x10, 0x1f ;  /* 0x0e001f000d0e7f89 */ /* 0x000e2400000e0000 */
[----:B0-----:R-:W-:-:S05]  /*0b90*/  FMNMX.FTZ R0, R14, -3.40282346638528859812e+38, !PT ;  /* 0xff7fffff0e007809 */ /* 0x001fca0007810000 */
[----:B------:R-:W0:Y:S02]  /*0ba0*/  SHFL.BFLY PT, R14, R0, 0x8, 0x1f ;  /* 0x0d001f00000e7f89 */ /* 0x000e2400000e0000 */
[----:B0-----:R-:W-:-:S05]  /*0bb0*/  FMNMX.FTZ R2, R0, R14, !PT ;  /* 0x0000000e00027209 */ /* 0x001fca0007810000 */
[----:B------:R0:W1:Y:S02]  /*0bc0*/  SHFL.BFLY PT, R14, R2, 0x4, 0x1f ;  /* 0x0c801f00020e7f89 */ /* 0x00006400000e0000 */
.L_x_2574:
        /* <DEDUP_REMOVED lines=10> */
[----:B0-----:R-:W-:Y:S01]  /*0c70*/  IMAD.MOV.U32 R2, RZ, RZ, -0x800001 ;  /* 0xff7fffffff027424 */ /* 0x001fe200078e00ff */
[----:B-1----:R-:W-:Y:S01]  /*0c80*/  LEA R14, R20, R0, 0x2 ;  /* 0x00000000140e7211 */ /* 0x002fe200078e10ff */
        /* <DEDUP_REMOVED lines=28> */
.L_x_2549:
        /* <DEDUP_REMOVED lines=11> */
.L_x_2548:
[----:B------:R-:W-:Y:S05]  /*0f00*/  BSYNC.RECONVERGENT B1 ;  /* 0x0000000000017941 */ /* 0x000fea0003800200 */
.L_x_2547:
        /* <DEDUP_REMOVED lines=12> */
.L_x_2552:
        /* <DEDUP_REMOVED lines=100> */
.L_x_2551:
[----:B------:R-:W-:Y:S05]  /*1610*/  BSYNC.RECONVERGENT B1 ;  /* 0x0000000000017941 */ /* 0x000fea0003800200 */
.L_x_2550:
        /* <DEDUP_REMOVED lines=10> */
[C---:B0-----:R-:W-:Y:S01]  /*16c0*/  FADD.FTZ R15, -R0.reuse, R15 ;  /* 0x0000000f000f7221 */ /* 0x041fe20000010100 */
[----:B-1----:R-:W-:-:S03]  /*16d0*/  FADD.FTZ R24, -R0, R23 ;  /* 0x0000001700187221 */ /* 0x002fc60000010100 */
[----:B------:R-:W-:Y:S01]  /*16e0*/  FMUL.FTZ R15, R15, 1.4426950216293334961 ;  /* 0x3fb8aa3b0f0f7820 */ /* 0x000fe20000410000 */
[----:B------:R-:W-:-:S03]  /*16f0*/  FMUL.FTZ R26, R24, 1.4426950216293334961 ;  /* 0x3fb8aa3b181a7820 */ /* 0x000fc60000410000 */
[----:B------:R-:W0:Y:S01]  /*1700*/  MUFU.EX2 R23, R15 ;  /* 0x0000000f00177308 */ /* 0x000e220000000800 */
[C---:B--2---:R-:W-:Y:S01]  /*1710*/  FADD.FTZ R25, -R0.reuse, R25 ;  /* 0x0000001900197221 */ /* 0x044fe20000010100 */
[----:B---3--:R-:W-:Y:S02]  /*1720*/  FADD.FTZ R29, -R0, R29 ;  /* 0x0000001d001d7221 */ /* 0x008fe40000010100 */
[----:B------:R-:W1:Y:S01]  /*1730*/  MUFU.EX2 R26, R26 ;  /* 0x0000001a001a7308 */ /* 0x000e620000000800 */
[----:B------:R-:W-:Y:S01]  /*1740*/  FMUL.FTZ R27, R25, 1.4426950216293334961 ;  /* 0x3fb8aa3b191b7820 */ /* 0x000fe20000410000 */
[----:B------:R-:W-:Y:S01]  /*1750*/  FMUL.FTZ R29, R29, 1.4426950216293334961 ;  /* 0x3fb8aa3b1d1d7820 */ /* 0x000fe20000410000 */
[----:B------:R-:W2:Y:S02]  /*1760*/  LDS R25, [R2+0x400] ;  /* 0x0004000002197984 */ /* 0x000ea40000000800 */
[----:B------:R3:W4:Y:S01]  /*1770*/  MUFU.EX2 R28, R27 ;  /* 0x0000001b001c7308 */ /* 0x0007220000000800 */
[----:B0-----:R-:W-:Y:S01]  /*1780*/  FADD.FTZ R24, R21, R23 ;  /* 0x0000001715187221 */ /* 0x001fe20000010000 */
[----:B------:R-:W-:Y:S02]  /*1790*/  STS [R2+-0x400], R23 ;  /* 0xfffc001702007388 */ /* 0x000fe40000000800 */
[----:B------:R-:W0:Y:S02]  /*17a0*/  MUFU.EX2 R29, R29 ;  /* 0x0000001d001d7308 */ /* 0x000e240000000800 */
[----:B------:R-:W5:Y:S01]  /*17b0*/  LDS R21, [R2+0x200] ;  /* 0x0002000002157984 */ /* 0x000f620000000800 */
[----:B-1----:R-:W-:-:S03]  /*17c0*/  FADD.FTZ R24, R24, R26 ;  /* 0x0000001a18187221 */ /* 0x002fc60000010000 */
[----:B---3--:R-:W1:Y:S01]  /*17d0*/  LDS R27, [R2+0xa00] ;  /* 0x000a0000021b7984 */ /* 0x008e620000000800 */
[----:B----4-:R-:W-:-:S03]  /*17e0*/  FADD.FTZ R15, R24, R28 ;  /* 0x0000001c180f7221 */ /* 0x010fc60000010000 */
[----:B------:R-:W3:Y:S04]  /*17f0*/  LDS R24, [R2+0x800] ;  /* 0x0008000002187984 */ /* 0x000ee80000000800 */
[----:B------:R4:W-:Y:S04]  /*1800*/  STS [R2+-0x200], R26 ;  /* 0xfffe001a02007388 */ /* 0x0009e80000000800 */
[----:B------:R-:W-:Y:S04]  /*1810*/  STS [R2], R28 ;  /* 0x0000001c02007388 */ /* 0x000fe80000000800 */
[----:B0-----:R-:W-:Y:S01]  /*1820*/  STS [R2+0x600], R29 ;  /* 0x0006001d02007388 */ /* 0x001fe20000000800 */
[----:B--2---:R-:W-:-:S04]  /*1830*/  FADD.FTZ R25, -R0, R25 ;  /* 0x0000001900197221 */ /* 0x004fc80000010100 */
[----:B------:R-:W-:-:S06]  /*1840*/  FMUL.FTZ R25, R25, 1.4426950216293334961 ;  /* 0x3fb8aa3b19197820 */ /* 0x000fcc0000410000 */
[----:B------:R-:W0:Y:S01]  /*1850*/  MUFU.EX2 R25, R25 ;  /* 0x0000001900197308 */ /* 0x000e220000000800 */
[----:B-----5:R-:W-:-:S04]  /*1860*/  FADD.FTZ R21, -R0, R21 ;  /* 0x0000001500157221 */ /* 0x020fc80000010100 */
[----:B------:R-:W-:Y:S01]  /*1870*/  FMUL.FTZ R21, R21, 1.4426950216293334961 ;  /* 0x3fb8aa3b15157820 */ /* 0x000fe20000410000 */
[----:B-1----:R-:W-:-:S03]  /*1880*/  FADD.FTZ R27, -R0, R27 ;  /* 0x0000001b001b7221 */ /* 0x002fc60000010100 */
[----:B------:R-:W4:Y:S01]  /*1890*/  MUFU.EX2 R23, R21 ;  /* 0x0000001500177308 */ /* 0x000f220000000800 */
[----:B---3--:R-:W-:Y:S01]  /*18a0*/  FADD.FTZ R24, -R0, R24 ;  /* 0x0000001800187221 */ /* 0x008fe20000010100 */
[----:B------:R-:W-:-:S03]  /*18b0*/  FMUL.FTZ R27, R27, 1.4426950216293334961 ;  /* 0x3fb8aa3b1b1b7820 */ /* 0x000fc60000410000 */
[----:B------:R-:W-:Y:S01]  /*18c0*/  FMUL.FTZ R24, R24, 1.4426950216293334961 ;  /* 0x3fb8aa3b18187820 */ /* 0x000fe20000410000 */
[----:B0-----:R-:W-:Y:S02]  /*18d0*/  STS [R2+0x400], R25 ;  /* 0x0004001902007388 */ /* 0x001fe40000000800 */
[----:B------:R-:W0:Y:S04]  /*18e0*/  MUFU.EX2 R27, R27 ;  /* 0x0000001b001b7308 */ /* 0x000e280000000800 */
[----:B------:R-:W1:Y:S01]  /*18f0*/  MUFU.EX2 R24, R24 ;  /* 0x0000001800187308 */ /* 0x000e620000000800 */
[----:B----4-:R-:W-:Y:S01]  /*1900*/  FADD.FTZ R26, R15, R23 ;  /* 0x000000170f1a7221 */ /* 0x010fe20000010000 */
[----:B------:R-:W-:Y:S03]  /*1910*/  STS [R2+0x200], R23 ;  /* 0x0002001702007388 */ /* 0x000fe60000000800 */
[----:B------:R-:W-:-:S04]  /*1920*/  FADD.FTZ R26, R26, R25 ;  /* 0x000000191a1a7221 */ /* 0x000fc80000010000 */
[----:B------:R-:W-:Y:S01]  /*1930*/  FADD.FTZ R15, R26, R29 ;  /* 0x0000001d1a0f7221 */ /* 0x000fe20000010000 */
[----:B0-----:R-:W-:Y:S03]  /*1940*/  STS [R2+0xa00], R27 ;  /* 0x000a001b02007388 */ /* 0x001fe60000000800 */
[----:B-1----:R-:W-:Y:S01]  /*1950*/  FADD.FTZ R26, R15, R24 ;  /* 0x000000180f1a7221 */ /* 0x002fe20000010000 */
[----:B------:R0:W-:Y:S03]  /*1960*/  STS [R2+0x800], R24 ;  /* 0x0008001802007388 */ /* 0x0001e60000000800 */
[----:B------:R-:W-:Y:S01]  /*1970*/  FADD.FTZ R21, R26, R27 ;  /* 0x0000001b1a157221 */ /* 0x000fe20000010000 */
[----:B0-----:R-:W-:-:S07]  /*1980*/  IADD3 R2, PT, PT, R2, 0x1000, RZ ;  /* 0x0000100002027810 */ /* 0x001fce0007ffe0ff */
.L_x_2554:
[----:B------:R-:W-:Y:S05]  /*1990*/  BSYNC.RECONVERGENT B1 ;  /* 0x0000000000017941 */ /* 0x000fea0003800200 */
.L_x_2553:
        /* <DEDUP_REMOVED lines=26> */
.L_x_2546:
[----:B------:R-:W-:Y:S05]  /*1b40*/  BSYNC.RECONVERGENT B0 ;  /* 0x0000000000007941 */ /* 0x000fea0003800200 */
.L_x_2545:
        /* <DEDUP_REMOVED lines=23> */
[----:B-1----:R-:W-:-:S03]  /*1cc0*/  FADD.FTZ R6, R2, 9.9999999747524270788e-07 ;  /* 0x358637bd02067421 */ /* 0x002fc60000010000 */
        /* <DEDUP_REMOVED lines=16> */
.L_x_2559:
[----:B------:R-:W1:Y:S01]  /*1dd0*/  LDS R15, [R13] ;  /* 0x000000000d0f7984 */ /* 0x000e620000000800 */
[----:B------:R-:W-:-:S05]  /*1de0*/  VIADD R14, R14, 0x1 ;  /* 0x000000010e0e7836 */ /* 0x000fca0000000000 */
[----:B------:R-:W-:Y:S01]  /*1df0*/  ISETP.NE.AND P0, PT, R14, RZ, PT ;  /* 0x000000ff0e00720c */ /* 0x000fe20003f05270 */
[----:B-1----:R-:W-:-:S05]  /*1e00*/  FMUL.FTZ R20, R15, R6 ;  /* 0x000000060f147220 */ /* 0x002fca0000410000 */
[----:B------:R1:W-:Y:S02]  /*1e10*/  STS [R13], R20 ;  /* 0x000000140d007388 */ /* 0x0003e40000000800 */
[----:B-1----:R-:W-:-:S05]  /*1e20*/  IADD3 R13, PT, PT, R13, 0x200, RZ ;  /* 0x000002000d0d7810 */ /* 0x002fca0007ffe0ff */
[----:B------:R-:W-:Y:S05]  /*1e30*/  @P0 BRA `(.L_x_2559) ;  /* 0xfffffffc00e40947 */ /* 0x000fea000383ffff */
.L_x_2558:
[----:B------:R-:W-:Y:S05]  /*1e40*/  BSYNC.RECONVERGENT B1 ;  /* 0x0000000000017941 */ /* 0x000fea0003800200 */
.L_x_2557:
        /* <DEDUP_REMOVED lines=12> */
.L_x_2562:
[----:B------:R-:W1:Y:S01]  /*1f10*/  LDS R23, [R11] ;  /* 0x000000000b177984 */ /* 0x000e620000000800 */
[----:B------:R-:W-:-:S03]  /*1f20*/  IADD3 R10, PT, PT, R10, 0x800, RZ ;  /* 0x000008000a0a7810 */ /* 0x000fc60007ffe0ff */
[----:B------:R-:W2:Y:S01]  /*1f30*/  LDS R15, [R11+-0x400] ;  /* 0xfffc00000b0f7984 */ /* 0x000ea20000000800 */
[----:B------:R-:W-:-:S03]  /*1f40*/  ISETP.GE.AND P1, PT, R10, R13, PT ;  /* 0x0000000d0a00720c */ /* 0x000fc60003f26270 */
        /* <DEDUP_REMOVED lines=48> */
.L_x_2561:
[----:B------:R-:W-:Y:S05]  /*2250*/  BSYNC.RECONVERGENT B1 ;  /* 0x0000000000017941 */ /* 0x000fea0003800200 */
.L_x_2560:
        /* <DEDUP_REMOVED lines=31> */
.L_x_2564:
[----:B------:R-:W-:Y:S05]  /*2450*/  BSYNC.RECONVERGENT B1 ;  /* 0x0000000000017941 */ /* 0x000fea0003800200 */
.L_x_2563:
        /* <DEDUP_REMOVED lines=14> */
.L_x_2556:
[----:B------:R-:W-:Y:S05]  /*2540*/  BSYNC.RECONVERGENT B0 ;  /* 0x0000000000007941 */ /* 0x000fea0003800200 */
.L_x_2555:
        /* <DEDUP_REMOVED lines=9> */
[----:B------:R-:W-:Y:S01]  /*25e0*/  SHF.L.U32 R12, R6, 0x2, RZ ;  /* 0x00000002060c7819 */ /* 0x000fe200000006ff */
[----:B------:R-:W-:-:S05]  /*25f0*/  IMAD.X R9, RZ, RZ, RZ, P0 ;  /* 0x000000ffff097224 */ /* 0x000fca00000e06ff */
[----:B------:R-:W-:Y:S02]  /*2600*/  SHF.L.U64.HI R6, R6, 0x2, R9 ;  /* 0x0000000206067819 */ /* 0x000fe40000010209 */
[C---:B-1----:R-:W-:Y:S02]  /*2610*/  IADD3 R10, P0, PT, R12.reuse, UR6, RZ ;  /* 0x000000060c0a7c10 */ /* 0x042fe4000ff1e0ff */
[----:B------:R-:W-:Y:S02]  /*2620*/  IADD3 R12, P2, PT, R12, UR4, RZ ;  /* 0x000000040c0c7c10 */ /* 0x000fe4000ff5e0ff */
[C---:B------:R-:W-:Y:S02]  /*2630*/  IADD3.X R11, PT, PT, R6.reuse, UR7, RZ, P0, !PT ;  /* 0x00000007060b7c10 */ /* 0x040fe400087fe4ff */
[----:B------:R-:W-:-:S03]  /*2640*/  IADD3.X R13, PT, PT, R6, UR5, RZ, P2, !PT ;  /* 0x00000005060d7c10 */ /* 0x000fc600097fe4ff */
[----:B0-----:R3:W-:Y:S04]  /*2650*/  STG.E desc[UR36][R10.64], R0 ;  /* 0x000000000a007986 */ /* 0x0017e8000c101924 */
[----:B------:R3:W-:Y:S02]  /*2660*/  STG.E desc[UR36][R12.64], R2 ;  /* 0x000000020c007986 */ /* 0x0007e4000c101924 */
.L_x_2566:
[----:B------:R-:W-:Y:S05]  /*2670*/  BSYNC.RECONVERGENT B0 ;  /* 0x0000000000007941 */ /* 0x000fea0003800200 */
.L_x_2565:
        /* <DEDUP_REMOVED lines=11> */
[----:B-1----:R-:W-:Y:S01]  /*2730*/  VIADD R12, R6, 0xffffffe ;  /* 0x0ffffffe060c7836 */ /* 0x002fe20000000000 */
[----:B------:R-:W-:-:S05]  /*2740*/  IABS R6, R2 ;  /* 0x0000000200067213 */ /* 0x000fca0000000000 */
[----:B------:R1:W2:Y:S08]  /*2750*/  F2I.FTZ.U32.TRUNC.NTZ R13, R12 ;  /* 0x0000000c000d7305 */ /* 0x0002b0000021f000 */
[----:B0-----:R-:W0:Y:S01]  /*2760*/  MUFU.RCP R9, R9 ;  /* 0x0000000900097308 */ /* 0x001e220000001000 */
[----:B-1----:R-:W-:Y:S02]  /*2770*/  IMAD.MOV.U32 R12, RZ, RZ, RZ ;  /* 0x000000ffff0c7224 */ /* 0x002fe400078e00ff */
[----:B--2---:R-:W-:Y:S01]  /*2780*/  IMAD.MOV R14, RZ, RZ, -R13 ;  /* 0x000000ffff0e7224 */ /* 0x004fe200078e0a0d */
[----:B0-----:R-:W-:-:S03]  /*2790*/  IADD3 R10, PT, PT, R9, 0xffffffe, RZ ;  /* 0x0ffffffe090a7810 */ /* 0x001fc60007ffe0ff */
[----:B------:R-:W-:Y:S01]  /*27a0*/  IMAD R9, R14, R7, RZ ;  /* 0x000000070e097224 */ /* 0x000fe200078e02ff */
[----:B------:R0:W1:Y:S03]  /*27b0*/  F2I.FTZ.U32.TRUNC.NTZ R11, R10 ;  /* 0x0000000a000b7305 */ /* 0x000066000021f000 */
[----:B------:R-:W-:-:S04]  /*27c0*/  IMAD.HI.U32 R12, R13, R9, R12 ;  /* 0x000000090d0c7227 */ /* 0x000fc800078e000c */
[----:B0-----:R-:W-:Y:S01]  /*27d0*/  HFMA2 R10, -RZ, RZ, 0, 0 ;  /* 0x00000000ff0a7431 */ /* 0x001fe200000001ff */
[----:B-1----:R-:W-:-:S05]  /*27e0*/  IADD3 R21, PT, PT, RZ, -R11, RZ ;  /* 0x8000000bff157210 */ /* 0x002fca0007ffe0ff */
[----:B------:R-:W-:-:S04]  /*27f0*/  IMAD R21, R21, R0, RZ ;  /* 0x0000000015157224 */ /* 0x000fc800078e02ff */
[----:B------:R-:W-:-:S07]  /*2800*/  IMAD.HI.U32 R10, R11, R21, R10 ;  /* 0x000000150b0a7227 */ /* 0x000fce00078e000a */
.L_x_2569:
        /* <DEDUP_REMOVED lines=34> */
.L_x_2568:
        /* <DEDUP_REMOVED lines=16> */
.L_x_2567:
[----:B------:R-:W-:Y:S05]  /*2b30*/  WARPSYNC.ALL ;  /* 0x0000000000007948 */ /* 0x000fea0003800000 */
[----:B------:R-:W4:Y:S08]  /*2b40*/  S2UR UR5, SR_CgaCtaId ;  /* 0x00000000000579c3 */ /* 0x000f300000008800 */
[----:B------:R-:W-:Y:S01]  /*2b50*/  BAR.SYNC.DEFER_BLOCKING 0x0 ;  /* 0x0000000000007b1d */ /* 0x000fe20000010000 */
[----:B0--3--:R-:W-:-:S02]  /*2b60*/  LOP3.LUT R0, R18, 0x3c0, RZ, 0xc0, !PT ;  /* 0x000003c012007812 */ /* 0x009fc400078ec0ff */
[----:B------:R-:W-:Y:S02]  /*2b70*/  LOP3.LUT R3, R18, 0x3e0, RZ, 0xc0, !PT ;  /* 0x000003e012037812 */ /* 0x000fe400078ec0ff */
[----:B------:R-:W-:Y:S01]  /*2b80*/  ISETP.NE.AND P0, PT, R0, 0x40, PT ;  /* 0x000000400000780c */ /* 0x000fe20003f05270 */
[----:B------:R-:W-:Y:S01]  /*2b90*/  UMOV UR4, 0x400 ;  /* 0x0000040000047882 */ /* 0x000fe20000000000 */
[----:B------:R-:W-:Y:S01]  /*2ba0*/  LOP3.LUT R0, R3, 0x1f, R18, 0xf8, !PT ;  /* 0x0000001f03007812 */ /* 0x000fe200078ef812 */
[----:B------:R-:W-:Y:S01]  /*2bb0*/  UIADD3 UR4, UPT, UPT, UR4, 0x20, URZ ;  /* 0x0000002004047890 */ /* 0x000fe2000fffe0ff */
[C---:B------:R-:W-:Y:S01]  /*2bc0*/  ISETP.GT.U32.AND P1, PT, R18.reuse, 0x3f, PT ;  /* 0x0000003f1200780c */ /* 0x040fe20003f24070 */
[----:B------:R-:W1:Y:S01]  /*2bd0*/  S2R R4, SR_TID.X ;  /* 0x0000000000047919 */ /* 0x000e620000002100 */
[----:B------:R-:W-:Y:S01]  /*2be0*/  ISETP.GT.U32.AND P2, PT, R18, 0x1f, PT ;  /* 0x0000001f1200780c */ /* 0x000fe20003f44070 */
[----:B----4-:R-:W-:-:S06]  /*2bf0*/  ULEA UR4, UR5, UR4, 0x18 ;  /* 0x0000000405047291 */ /* 0x010fcc000f8ec0ff */
[----:B------:R-:W-:-:S05]  /*2c00*/  LEA R0, R0, UR4, 0x2 ;  /* 0x0000000400007c11 */ /* 0x000fca000f8e10ff */
[----:B------:R-:W-:Y:S01]  /*2c10*/  @!P0 STS [R0+-0x100], RZ ;  /* 0xffff00ff00008388 */ /* 0x000fe20000000800 */
[----:B------:R-:W-:Y:S01]  /*2c20*/  BAR.SYNC.DEFER_BLOCKING 0x0 ;  /* 0x0000000000007b1d */ /* 0x000fe20000010000 */
[----:B------:R-:W-:Y:S01]  /*2c30*/  ISETP.NE.AND P0, PT, R3, 0x20, PT ;  /* 0x000000200300780c */ /* 0x000fe20003f05270 */
[----:B------:R-:W-:Y:S01]  /*2c40*/  HFMA2 R3, -RZ, RZ, 0, 0 ;  /* 0x00000000ff037431 */ /* 0x000fe200000001ff */
[----:B-12---:R-:W-:-:S11]  /*2c50*/  LOP3.LUT R6, R4, 0x1f, RZ, 0xc0, !PT ;  /* 0x0000001f04067812 */ /* 0x006fd600078ec0ff */
[----:B------:R-:W-:Y:S01]  /*2c60*/  @!P0 LEA R4, R6, UR4, 0x2 ;  /* 0x0000000406048c11 */ /* 0x000fe2000f8e10ff */
[----:B------:R-:W0:Y:S01]  /*2c70*/  @!P1 LDS R2, [R0] ;  /* 0x0000000000029984 */ /* 0x000e220000000800 */
[----:B------:R-:W-:Y:S01]  /*2c80*/  BAR.SYNC.DEFER_BLOCKING 0x0 ;  /* 0x0000000000007b1d */ /* 0x000fe20000010000 */
[----:B0-----:R-:W-:-:S05]  /*2c90*/  @!P1 FADD.FTZ R3, RZ, R2 ;  /* 0x00000002ff039221 */ /* 0x001fca0000010000 */
[----:B------:R0:W-:Y:S02]  /*2ca0*/  @!P0 STS [R4], R3 ;  /* 0x0000000304008388 */ /* 0x0001e40000000800 */
[----:B------:R-:W-:Y:S06]  /*2cb0*/  BAR.SYNC.DEFER_BLOCKING 0x0 ;  /* 0x0000000000007b1d */ /* 0x000fec0000010000 */
[----:B------:R-:W1:Y:S02]  /*2cc0*/  @!P2 LDS R0, [R0] ;  /* 0x000000000000a984 */ /* 0x000e640000000800 */
[----:B------:R-:W-:Y:S06]  /*2cd0*/  BAR.SYNC.DEFER_BLOCKING 0x0 ;  /* 0x0000000000007b1d */ /* 0x000fec0000010000 */
[----:B------:R-:W-:Y:S05]  /*2ce0*/  @P2 EXIT ;  /* 0x000000000000294d */ /* 0x000fea0003800000 */
[----:B------:R-:W2:Y:S01]  /*2cf0*/  LDCU.64 UR4, c[0x0][0x390] ;  /* 0x00007200ff0477ac */ /* 0x000ea20008000a00 */
[----:B------:R-:W-:Y:S02]  /*2d00*/  IMAD R16, R22, R16, R17 ;  /* 0x0000001016107224 */ /* 0x000fe400078e0211 */
[----:B01----:R-:W-:Y:S01]  /*2d10*/  @!P2 FADD.FTZ R3, R3, R0 ;  /* 0x000000000303a221 */ /* 0x003fe20000010000 */
[----:B------:R-:W-:Y:S02]  /*2d20*/  IMAD R19, R19, 0x20, R6 ;  /* 0x0000002013137824 */ /* 0x000fe400078e0206 */
[----:B------:R-:W-:Y:S02]  /*2d30*/  IMAD R16, R16, UR38, RZ ;  /* 0x0000002610107c24 */ /* 0x000fe4000f8e02ff */
[----:B------:R-:W-:-:S03]  /*2d40*/  F2FP.BF16.F32.PACK_AB R0, RZ, R3 ;  /* 0x00000003ff00723e */ /* 0x000fc600000010ff */
[----:B------:R-:W-:-:S04]  /*2d50*/  LEA R19, P0, R16, R19, 0x5 ;  /* 0x0000001310137211 */ /* 0x000fc800078028ff */
[----:B------:R-:W-:Y:S02]  /*2d60*/  IADD3.X R4, PT, PT, RZ, RZ, RZ, P0, !PT ;  /* 0x000000ffff047210 */ /* 0x000fe400007fe4ff */
[----:B--2---:R-:W-:-:S04]  /*2d70*/  LEA R2, P0, R19, UR4, 0x1 ;  /* 0x0000000413027c11 */ /* 0x004fc8000f8008ff */
[----:B------:R-:W-:-:S05]  /*2d80*/  LEA.HI.X R3, R19, UR5, R4, 0x1, P0 ;  /* 0x0000000513037c11 */ /* 0x000fca00080f0c04 */
[----:B------:R-:W-:Y:S01]  /*2d90*/  STG.E.U16 desc[UR36][R2.64], R0 ;  /* 0x0000000002007986 */ /* 0x000fe2000c101524 */
[----:B------:R-:W-:Y:S05]  /*2da0*/  EXIT ;  /* 0x000000000000794d */ /* 0x000fea0003800000 */
.L_x_2542:
        /* <DEDUP_REMOVED lines=16> */
.L_x_2570:
[----:B------:R-:W-:Y:S05]  /*2eb0*/  EXIT ;  /* 0x000000000000794d */ /* 0x000fea0003800000 */
.L_x_2544:
[----:B------:R-:W-:Y:S02]  /*2ec0*/  HFMA2 R12, -RZ, RZ, 0, 9.5367431640625e-07 ;  /* 0x00000010ff0c7431 */ /* 0x000fe400000001ff */
[----:B------:R-:W-:Y:S01]  /*2ed0*/  IMAD.MOV.U32 R11, RZ, RZ, 0x1f ;  /* 0x0000001fff0b7424 */ /* 0x000fe200078e00ff */
[----:B------:R-:W-:-:S07]  /*2ee0*/  MOV R15, 0xffffffff ;  /* 0xffffffff000f7802 */ /* 0x000fce0000000f00 */
[----:B------:R-:W-:Y:S05]  /*2ef0*/  WARPSYNC.COLLECTIVE R15, `(.L_x_2571) ;  /* 0x000000000f087348 */ /* 0x000fea0003c00000 */
[----:B------:R0:W1:Y:S02]  /*2f00*/  SHFL.BFLY P6, R14, R13, R12, R11 ;  /* 0x0c00000c0d0e7389 */ /* 0x00006400000c000b */
[----:B01----:R-:W-:Y:S05]  /*2f10*/  ENDCOLLECTIVE ;  /* 0x000000000000791b */ /* 0x003fea0003800000 */
.L_x_2571:
[----:B------:R-:W-:Y:S01]  /*2f20*/  IMAD.MOV.U32 R12, RZ, RZ, 0x8 ;  /* 0x00000008ff0c7424 */ /* 0x000fe200078e00ff */
[----:B------:R-:W-:-:S04]  /*2f30*/  FMNMX.FTZ R0, R14, -3.40282346638528859812e+38, !PT ;  /* 0xff7fffff0e007809 */ /* 0x000fc80007810000 */
[----:B------:R-:W-:-:S07]  /*2f40*/  MOV R13, R0 ;  /* 0x00000000000d7202 */ /* 0x000fce0000000f00 */
[----:B------:R-:W-:Y:S05]  /*2f50*/  WARPSYNC.COLLECTIVE R15, `(.L_x_2572) ;  /* 0x000000000f087348 */ /* 0x000fea0003c00000 */
[----:B------:R0:W1:Y:S02]  /*2f60*/  SHFL.BFLY P6, R14, R13, R12, R11 ;  /* 0x0c00000c0d0e7389 */ /* 0x00006400000c000b */
[----:B01----:R-:W-:Y:S05]  /*2f70*/  ENDCOLLECTIVE ;  /* 0x000000000000791b */ /* 0x003fea0003800000 */
.L_x_2572:
[----:B------:R-:W-:Y:S01]  /*2f80*/  HFMA2 R12, -RZ, RZ, 0, 2.384185791015625e-07 ;  /* 0x00000004ff0c7431 */ /* 0x000fe200000001ff */
[----:B------:R-:W-:-:S04]  /*2f90*/  FMNMX.FTZ R2, R0, R14, !PT ;  /* 0x0000000e00027209 */ /* 0x000fc80007810000 */
[----:B------:R-:W-:-:S07]  /*2fa0*/  MOV R13, R2 ;  /* 0x00000002000d7202 */ /* 0x000fce0000000f00 */
[----:B------:R-:W-:Y:S05]  /*2fb0*/  WARPSYNC.COLLECTIVE R15, `(.L_x_2573) ;  /* 0x000000000f087348 */ /* 0x000fea0003c00000 */
[----:B------:R0:W1:Y:S02]  /*2fc0*/  SHFL.BFLY P6, R14, R13, R12, R11 ;  /* 0x0c00000c0d0e7389 */ /* 0x00006400000c000b */
[----:B01----:R-:W-:Y:S05]  /*2fd0*/  ENDCOLLECTIVE ;  /* 0x000000000000791b */ /* 0x003fea0003800000 */
.L_x_2573:
[----:B------:R-:W-:Y:S05]  /*2fe0*/  BRA `(.L_x_2574) ;  /* 0xffffffd800f87947 */ /* 0x000fea000383ffff */
.L_x_2575:
        /* <DEDUP_REMOVED lines=9> */
.L_x_27210:


//--------------------- .text._ZN4vllm25paged_attention_v2_kernelIthLi256ELi32ELi128ELNS_18Fp8KVCacheDataTypeE2ELb0ELi512EEEvPfS2_PT_PKS3_PKT0_S9_ifPKiSB_iPKfiiiSD_SD_iiiii --------------------------
	.section	.text._ZN4vllm25paged_attention_v2_kernelIthLi256ELi32ELi128ELNS_18Fp8KVCacheDataTypeE2ELb0ELi512EEEvPfS2_PT_PKS3_PKT0_S9_ifPKiSB_iPKfiiiSD_SD_iiiii,"ax",@progbits
	.align	128
        .global         _ZN4vllm25paged_attention_v2_kernelIthLi256ELi32ELi128ELNS_18Fp8KVCacheDataTypeE2ELb0ELi512EEEvPfS2_PT_PKS3_PKT0_S9_ifPKiSB_iPKfiiiSD_SD_iiiii
        .type           _ZN4vllm25paged_attention_v2_kernelIthLi256ELi32ELi128ELNS_18Fp8KVCacheDataTypeE2ELb0ELi512EEEvPfS2_PT_PKS3_PKT0_S9_ifPKiSB_iPKfiiiSD_SD_iiiii,@function
        .size           _ZN4vllm25paged_attention_v2_kernelIthLi256ELi32ELi128ELNS_18Fp8KVCacheDataTypeE2ELb0ELi512EEEvPfS2_PT_PKS3_PKT0_S9_ifPKiSB_iPKfiiiSD_SD_iiiii,(.L_x_27211 - _ZN4vllm25paged_attention_v2_kernelIthLi256ELi32ELi128ELNS_18Fp8KVCacheDataTypeE2ELb0ELi512EEEvPfS2_PT_PKS3_PKT0_S9_ifPKiSB_iPKfiiiSD_SD_iiiii)
        .other          _ZN4vllm25paged_attention_v2_kernelIthLi256ELi32ELi128ELNS_18Fp8KVCacheDataTypeE2ELb0ELi512EEEvPfS2_PT_PKS3_PKT0_S9_ifPKiSB_iPKfiiiSD_SD_iiiii,@"STO_CUDA_ENTRY STV_DEFAULT"
_ZN4vllm25paged_attention_v2_kernelIthLi256ELi32ELi128ELNS_18Fp8KVCacheDataTypeE2ELb0ELi512EEEvPfS2_PT_PKS3_PKT0_S9_ifPKiSB_iPKfiiiSD_SD_iiiii:
.text._ZN4vllm25paged_attention_v2_kernelIthLi256ELi32ELi128ELNS_18Fp8KVCacheDataTypeE2ELb0ELi512EEEvPfS2_PT_PKS3_PKT0_S9_ifPKiSB_iPKfiiiSD_SD_iiiii:
        /* <DEDUP_REMOVED lines=52> */
.L_x_2577:
[----:B------:R-:W-:Y:S05]  /*0340*/  BSYNC.RECONVERGENT B6 ;  /* 0x0000000000067941 */ /* 0x000fea0003800200 */
.L_x_2576:
        /* <DEDUP_REMOVED lines=12> */
.L_x_2614:
        /* <DEDUP_REMOVED lines=40> */
.L_x_2583:
        /* <DEDUP_REMOVED lines=11> */
.L_x_2582:
[----:B------:R-:W-:Y:S05]  /*0740*/  BSYNC.RECONVERGENT B1 ;  /* 0x0000000000017941 */ /* 0x000fea0003800200 */
.L_x_2581:
        /* <DEDUP_REMOVED lines=13> */
.L_x_2586:
        /* <DEDUP_REMOVED lines=100> */
.L_x_2585:
[----:B------:R-:W-:Y:S05]  /*0e60*/  BSYNC.RECONVERGENT B1 ;  /* 0x0000000000017941 */ /* 0x000fea0003800200 */
.L_x_2584:
        /* <DEDUP_REMOVED lines=55> */
.L_x_2588:
[----:B------:R-:W-:Y:S05]  /*11e0*/  BSYNC.RECONVERGENT B1 ;  /* 0x0000000000017941 */ /* 0x000fea0003800200 */
.L_x_2587:
        /* <DEDUP_REMOVED lines=26> */
.L_x_2580:
[----:B------:R-:W-:Y:S05]  /*1390*/  BSYNC.RECONVERGENT B0 ;  /* 0x0000000000007941 */ /* 0x000fea0003800200 */
.L_x_2579:
        /* <DEDUP_REMOVED lines=40> */
.L_x_2593:
[----:B------:R-:W1:Y:S01]  /*1620*/  LDS R9, [R5] ;  /* 0x0000000005097984 */ /* 0x000e620000000800 */
[----:B------:R-:W-:-:S04]  /*1630*/  IADD3 R8, PT, PT, R8, 0x1, RZ ;  /* 0x0000000108087810 */ /* 0x000fc80007ffe0ff */
[----:B------:R-:W-:Y:S01]  /*1640*/  ISETP.NE.AND P0, PT, R8, RZ, PT ;  /* 0x000000ff0800720c */ /* 0x000fe20003f05270 */
[----:B-1----:R-:W-:-:S05]  /*1650*/  FMUL.FTZ R10, R9, R2 ;  /* 0x00000002090a7220 */ /* 0x002fca0000410000 */
[----:B------:R1:W-:Y:S02]  /*1660*/  STS [R5], R10 ;  /* 0x0000000a05007388 */ /* 0x0003e40000000800 */
[----:B-1----:R-:W-:-:S05]  /*1670*/  IADD3 R5, PT, PT, R5, 0x200, RZ ;  /* 0x0000020005057810 */ /* 0x002fca0007ffe0ff */
[----:B------:R-:W-:Y:S05]  /*1680*/  @P0 BRA `(.L_x_2593) ;  /* 0xfffffffc00e40947 */ /* 0x000fea000383ffff */
.L_x_2592:
[----:B------:R-:W-:Y:S05]  /*1690*/  BSYNC.RECONVERGENT B1 ;  /* 0x0000000000017941 */ /* 0x000fea0003800200 */
.L_x_2591:
        /* <DEDUP_REMOVED lines=13> */
.L_x_2596:
        /* <DEDUP_REMOVED lines=52> */
.L_x_2595:
[----:B------:R-:W-:Y:S05]  /*1ab0*/  BSYNC.RECONVERGENT B1 ;  /* 0x0000000000017941 */ /* 0x000fea0003800200 */
.L_x_2594:
        /* <DEDUP_REMOVED lines=31> */
.L_x_2598:
[----:B------:R-:W-:Y:S05]  /*1cb0*/  BSYNC.RECONVERGENT B1 ;  /* 0x0000000000017941 */ /* 0x000fea0003800200 */
.L_x_2597:
        /* <DEDUP_REMOVED lines=14> */
.L_x_2590:
[----:B------:R-:W-:Y:S05]  /*1da0*/  BSYNC.RECONVERGENT B0 ;  /* 0x0000000000007941 */ /* 0x000fea0003800200 */
.L_x_2589:
        /* <DEDUP_REMOVED lines=25> */
.L_x_2600:
[----:B------:R-:W-:Y:S05]  /*1f40*/  BSYNC.RECONVERGENT B0 ;  /* 0x0000000000007941 */ /* 0x000fea0003800200 */
.L_x_2599:
        /* <DEDUP_REMOVED lines=59> */
.L_x_2602:
[----:B------:R-:W-:Y:S05]  /*2300*/  BSYNC.RECONVERGENT B0 ;  /* 0x0000000000007941 */ /* 0x000fea0003800200 */
.L_x_2601:
        /* <DEDUP_REMOVED lines=79> */
.L_x_2604:
[----:B------:R-:W-:Y:S05]  /*2800*/  BSYNC.RECONVERGENT B0 ;  /* 0x0000000000007941 */ /* 0x000fea0003800200 */
.L_x_2603:
        /* <DEDUP_REMOVED lines=35> */
.L_x_2606:
[----:B------:R-:W-:Y:S05]  /*2a40*/  BSYNC.RECONVERGENT B0 ;  /* 0x0000000000007941 */ /* 0x000fea0003800200 */
.L_x_2605:
        /* <DEDUP_REMOVED lines=67> */
.L_x_2608:
[----:B------:R-:W-:Y:S05]  /*2e80*/  BSYNC.RECONVERGENT B0 ;  /* 0x0000000000007941 */ /* 0x000fea0003800200 */
.L_x_2607:
        /* <DEDUP_REMOVED lines=9> */
[----:B01----:R-:W-:Y:S01]  /*2f20*/  F2FP.F16.F32.PACK_AB R4, R35, R4 ;  /* 0x000000042304723e */ /* 0x003fe200000000ff */
[----:B------:R-:W-:Y:S01]  /*2f30*/  USHF.L.U32 UR6, UR40, 0x8, URZ ;  /* 0x0000000828067899 */ /* 0x000fe200080006ff */
[----:B------:R-:W-:Y:S01]  /*2f40*/  F2FP.F16.F32.PACK_AB R33, R33, R36 ;  /* 0x000000242121723e */ /* 0x000fe200000000ff */
[----:B------:R-:W-:Y:S01]  /*2f50*/  USHF.L.U32 UR5, UR4, 0x8, URZ ;  /* 0x0000000804057899 */ /* 0x000fe200080006ff */
[----:B------:R-:W-:Y:S02]  /*2f60*/  PRMT R0, R4, 0x7632, R0 ;  /* 0x0000763204007816 */ /* 0x000fe40000000000 */
[----:B------:R-:W-:Y:S02]  /*2f70*/  F2FP.F16.F32.PACK_AB R7, R7, R8 ;  /* 0x000000080707723e */ /* 0x000fe400000000ff */
[----:B------:R-:W-:-:S02]  /*2f80*/  MOV R3, UR6 ;  /* 0x0000000600037c02 */ /* 0x000fc40008000f00 */
[----:B------:R-:W-:Y:S02]  /*2f90*/  F2FP.F16.F32.PACK_AB R6, R11, R6 ;  /* 0x000000060b06723e */ /* 0x000fe400000000ff */
[----:B------:R-:W-:Y:S02]  /*2fa0*/  IADD3 R16, P0, P1, R16, UR5, R3 ;  /* 0x0000000510107c10 */ /* 0x000fe4000f91e003 */
[----:B------:R-:W-:Y:S02]  /*2fb0*/  F2FP.F16.F32.PACK_AB R9, R9, R10 ;  /* 0x0000000a0909723e */ /* 0x000fe400000000ff */
[----:B------:R-:W-:Y:S02]  /*2fc0*/  IADD3.X R3, PT, PT, RZ, RZ, RZ, P0, P1 ;  /* 0x000000ffff037210 */ /* 0x000fe400007e24ff */
[----:B--2---:R-:W-:Y:S02]  /*2fd0*/  LEA R2, P0, R16, UR8, 0x1 ;  /* 0x0000000810027c11 */ /* 0x004fe4000f8008ff */
[----:B------:R-:W-:-:S02]  /*2fe0*/  PRMT R10, R33, 0x7632, R10 ;  /* 0x00007632210a7816 */ /* 0x000fc4000000000a */
[----:B------:R-:W-:Y:S02]  /*2ff0*/  LEA.HI.X R3, R16, UR9, R3, 0x1, P0 ;  /* 0x0000000910037c11 */ /* 0x000fe400080f0c03 */
[----:B------:R-:W-:Y:S02]  /*3000*/  F2FP.F16.F32.PACK_AB R5, R20, R5 ;  /* 0x000000051405723e */ /* 0x000fe400000000ff */
[----:B------:R-:W-:Y:S01]  /*3010*/  F2FP.F16.F32.PACK_AB R15, R15, R18 ;  /* 0x000000120f0f723e */ /* 0x000fe200000000ff */
[----:B------:R0:W-:Y:S01]  /*3020*/  STG.E.U16 desc[UR36][R2.64], R4 ;  /* 0x0000000402007986 */ /* 0x0001e2000c101524 */
[----:B------:R-:W-:Y:S02]  /*3030*/  F2FP.F16.F32.PACK_AB R13, R13, R14 ;  /* 0x0000000e0d0d723e */ /* 0x000fe400000000ff */
[----:B------:R-:W-:Y:S01]  /*3040*/  F2FP.F16.F32.PACK_AB R12, R12, R17 ;  /* 0x000000110c0c723e */ /* 0x000fe200000000ff */
[----:B------:R1:W-:Y:S01]  /*3050*/  STG.E.U16 desc[UR36][R2.64+0x10], R0 ;  /* 0x0000100002007986 */ /* 0x0003e2000c101524 */
[----:B------:R-:W-:-:S02]  /*3060*/  F2FP.F16.F32.PACK_AB R24, R24, R25 ;  /* 0x000000191818723e */ /* 0x000fc400000000ff */
[----:B------:R-:W-:Y:S01]  /*3070*/  F2FP.F16.F32.PACK_AB R22, R22, R23 ;  /* 0x000000171616723e */ /* 0x000fe200000000ff */
[----:B------:R2:W-:Y:S01]  /*3080*/  STG.E.U16 desc[UR36][R2.64+0x30], R10 ;  /* 0x0000300a02007986 */ /* 0x0005e2000c101524 */
[----:B------:R-:W-:Y:S02]  /*3090*/  F2FP.F16.F32.PACK_AB R21, R26, R21 ;  /* 0x000000151a15723e */ /* 0x000fe400000000ff */
[----:B------:R-:W-:Y:S01]  /*30a0*/  F2FP.F16.F32.PACK_AB R19, R32, R19 ;  /* 0x000000132013723e */ /* 0x000fe200000000ff */
[----:B------:R3:W-:Y:S01]  /*30b0*/  STG.E.U16 desc[UR36][R2.64+0x60], R7 ;  /* 0x0000600702007986 */ /* 0x0007e2000c101524 */
[----:B0-----:R-:W-:Y:S02]  /*30c0*/  PRMT R4, R6, 0x7632, R4 ;  /* 0x0000763206047816 */ /* 0x001fe40000000004 */
[----:B------:R-:W-:Y:S01]  /*30d0*/  F2FP.F16.F32.PACK_AB R30, R30, R31 ;  /* 0x0000001f1e1e723e */ /* 0x000fe200000000ff */
[----:B------:R0:W-:Y:S01]  /*30e0*/  STG.E.U16 desc[UR36][R2.64+0x80], R6 ;  /* 0x0000800602007986 */ /* 0x0001e2000c101524 */
[----:B-1----:R-:W-:-:S02]  /*30f0*/  PRMT R0, R7, 0x7632, R0 ;  /* 0x0000763207007816 */ /* 0x002fc40000000000 */
[----:B------:R-:W-:Y:S01]  /*3100*/  F2FP.F16.F32.PACK_AB R28, R28, R29 ;  /* 0x0000001d1c1c723e */ /* 0x000fe200000000ff */
[----:B------:R1:W-:Y:S01]  /*3110*/  STG.E.U16 desc[UR36][R2.64+0x90], R4 ;  /* 0x0000900402007986 */ /* 0x0003e2000c101524 */
[----:B--2---:R-:W-:Y:S02]  /*3120*/  PRMT R10, R5, 0x7632, R10 ;  /* 0x00007632050a7816 */ /* 0x004fe4000000000a */
[----:B------:R-:W-:Y:S01]  /*3130*/  F2FP.F16.F32.PACK_AB R27, R27, R34 ;  /* 0x000000221b1b723e */ /* 0x000fe200000000ff */
        /* <DEDUP_REMOVED lines=38> */
.L_x_2578:
[----:B------:R-:W-:Y:S01]  /*33a0*/  HFMA2 R12, -RZ, RZ, 0, 9.5367431640625e-07 ;  /* 0x00000010ff0c7431 */ /* 0x000fe200000001ff */
[----:B------:R-:W-:Y:S02]  /*33b0*/  MOV R11, 0x1f ;  /* 0x0000001f000b7802 */ /* 0x000fe40000000f00 */
[----:B------:R-:W-:-:S07]  /*33c0*/  MOV R15, 0xffffffff ;  /* 0xffffffff000f7802 */ /* 0x000fce0000000f00 */
[----:B------:R-:W-:Y:S05]  /*33d0*/  WARPSYNC.COLLECTIVE R15, `(.L_x_2609) ;  /* 0x000000000f087348 */ /* 0x000fea0003c00000 */
[----:B------:R0:W1:Y:S02]  /*33e0*/  SHFL.BFLY P6, R14, R13, R12, R11 ;  /* 0x0c00000c0d0e7389 */ /* 0x00006400000c000b */
[----:B01----:R-:W-:Y:S05]  /*33f0*/  ENDCOLLECTIVE ;  /* 0x000000000000791b */ /* 0x003fea0003800000 */
.L_x_2609:
[----:B------:R-:W-:Y:S01]  /*3400*/  HFMA2 R12, -RZ, RZ, 0, 4.76837158203125e-07 ;  /* 0x00000008ff0c7431 */ /* 0x000fe200000001ff */
[----:B------:R-:W-:-:S05]  /*3410*/  FMNMX.FTZ R0, R14, -3.40282346638528859812e+38, !PT ;  /* 0xff7fffff0e007809 */ /* 0x000fca0007810000 */
[----:B------:R-:W-:-:S07]  /*3420*/  IMAD.MOV.U32 R13, RZ, RZ, R0 ;  /* 0x000000ffff0d7224 */ /* 0x000fce00078e0000 */
[----:B------:R-:W-:Y:S05]  /*3430*/  WARPSYNC.COLLECTIVE R15, `(.L_x_2610) ;  /* 0x000000000f087348 */ /* 0x000fea0003c00000 */
[----:B------:R0:W1:Y:S02]  /*3440*/  SHFL.BFLY P6, R14, R13, R12, R11 ;  /* 0x0c00000c0d0e7389 */ /* 0x00006400000c000b */
[----:B01----:R-:W-:Y:S05]  /*3450*/  ENDCOLLECTIVE ;  /* 0x000000000000791b */ /* 0x003fea0003800000 */
.L_x_2610:
[----:B------:R-:W-:Y:S01]  /*3460*/  HFMA2 R12, -RZ, RZ, 0, 2.384185791015625e-07 ;  /* 0x00000004ff0c7431 */ /* 0x000fe200000001ff */
[----:B------:R-:W-:-:S04]  /*3470*/  FMNMX.FTZ R2, R0, R14, !PT ;  /* 0x0000000e00027209 */ /* 0x000fc80007810000 */
[----:B------:R-:W-:-:S07]  /*3480*/  MOV R13, R2 ;  /* 0x00000002000d7202 */ /* 0x000fce0000000f00 */
[----:B------:R-:W-:Y:S05]  /*3490*/  WARPSYNC.COLLECTIVE R15, `(.L_x_2611) ;  /* 0x000000000f087348 */ /* 0x000fea0003c00000 */
[----:B------:R0:W1:Y:S02]  /*34a0*/  SHFL.BFLY P6, R14, R13, R12, R11 ;  /* 0x0c00000c0d0e7389 */ /* 0x00006400000c000b */
[----:B01----:R-:W-:Y:S05]  /*34b0*/  ENDCOLLECTIVE ;  /* 0x000000000000791b */ /* 0x003fea0003800000 */
.L_x_2611:
[----:B------:R-:W-:Y:S01]  /*34c0*/  HFMA2 R12, -RZ, RZ, 0, 1.1920928955078125e-07 ;  /* 0x00000002ff0c7431 */ /* 0x000fe200000001ff */
[----:B------:R-:W-:-:S04]  /*34d0*/  FMNMX.FTZ R3, R2, R14, !PT ;  /* 0x0000000e02037209 */ /* 0x000fc80007810000 */
[----:B------:R-:W-:-:S07]  /*34e0*/  MOV R13, R3 ;  /* 0x00000003000d7202 */ /* 0x000fce0000000f00 */
[----:B------:R-:W-:Y:S05]  /*34f0*/  WARPSYNC.COLLECTIVE R15, `(.L_x_2612) ;  /* 0x000000000f087348 */ /* 0x000fea0003c00000 */
[----:B------:R0:W1:Y:S02]  /*3500*/  SHFL.BFLY P6, R14, R13, R12, R11 ;  /* 0x0c00000c0d0e7389 */ /* 0x00006400000c000b */
[----:B01----:R-:W-:Y:S05]  /*3510*/  ENDCOLLECTIVE ;  /* 0x000000000000791b */ /* 0x003fea0003800000 */
.L_x_2612:
[----:B------:R-:W-:Y:S01]  /*3520*/  HFMA2 R12, -RZ, RZ, 0, 5.9604644775390625e-08 ;  /* 0x00000001ff0c7431 */ /* 0x000fe200000001ff */
[----:B------:R-:W-:-:S04]  /*3530*/  FMNMX.FTZ R4, R3, R14, !PT ;  /* 0x0000000e03047209 */ /* 0x000fc80007810000 */
[----:B------:R-:W-:-:S07]  /*3540*/  MOV R13, R4 ;  /* 0x00000004000d7202 */ /* 0x000fce0000000f00 */
[----:B------:R-:W-:Y:S05]  /*3550*/  WARPSYNC.COLLECTIVE R15, `(.L_x_2613) ;  /* 0x000000000f087348 */ /* 0x000fea0003c00000 */
[----:B------:R0:W1:Y:S02]  /*3560*/  SHFL.BFLY P6, R14, R13, R12, R11 ;  /* 0x0c00000c0d0e7389 */ /* 0x00006400000c000b */
[----:B01----:R-:W-:Y:S05]  /*3570*/  ENDCOLLECTIVE ;  /* 0x000000000000791b */ /* 0x003fea0003800000 */
.L_x_2613:
[----:B------:R-:W-:Y:S05]  /*3580*/  BRA `(.L_x_2614) ;  /* 0xffffffcc00a07947 */ /* 0x000fea000383ffff */
.L_x_2615:
        /* <DEDUP_REMOVED lines=15> */
.L_x_27211:


//--------------------- .text._ZN4vllm25paged_attention_v2_kernelIthLi192ELi32ELi128ELNS_18Fp8KVCacheDataTypeE2ELb0ELi512EEEvPfS2_PT_PKS3_PKT0_S9_ifPKiSB_iPKfiiiSD_SD_iiiii --------------------------
	.section	.text._ZN4vllm25paged_attention_v2_kernelIthLi192ELi32ELi128ELNS_18Fp8KVCacheDataTypeE2ELb0ELi512EEEvPfS2_PT_PKS3_PKT0_S9_ifPKiSB_iPKfiiiSD_SD_iiiii,"ax",@progbits
	.align	128
        .global         _ZN4vllm25paged_attention_v2_kernelIthLi192ELi32ELi128ELNS_18Fp8KVCacheDataTypeE2ELb0ELi512EEEvPfS2_PT_PKS3_PKT0_S9_ifPKiSB_iPKfiiiSD_SD_iiiii
        .type           _ZN4vllm25paged_attention_v2_kernelIthLi192ELi32ELi128ELNS_18Fp8KVCacheDataTypeE2ELb0ELi512EEEvPfS2_PT_PKS3_PKT0_S9_ifPKiSB_iPKfiiiSD_SD_iiiii,@function
        .size           _ZN4vllm25paged_attention_v2_kernelIthLi192ELi32ELi128ELNS_18Fp8KVCacheDataTypeE2ELb0ELi512EEEvPfS2_PT_PKS3_PKT0_S9_ifPKiSB_iPKfiiiSD_SD_iiiii,(.L_x_27212 - _ZN4vllm25paged_attention_v2_kernelIthLi192ELi32ELi128ELNS_18Fp8KVCacheDataTypeE2ELb0ELi512EEEvPfS2_PT_PKS3_PKT0_S9_ifPKiSB_iPKfiiiSD_SD_iiiii)
        .other          _ZN4vllm25paged_attention_v2_kernelIthLi192ELi32ELi128ELNS_18Fp8KVCacheDataTypeE2ELb0ELi512EEEvPfS2_PT_PKS3_PKT0_S9_ifPKiSB_iPKfiiiSD_SD_iiiii,@"STO_CUDA_ENTRY STV_DEFAULT"
_ZN4vllm25paged_attention_v2_kernelIthLi192ELi32ELi128ELNS_18Fp8KVCacheDataTypeE2ELb0ELi512EEEvPfS2_PT_PKS3_PKT0_S9_ifPKiSB_iPKfiiiSD_SD_iiiii:
.text._ZN4vllm25paged_attention_v2_kernelIthLi192ELi32ELi128ELNS_18Fp8KVCacheDataTypeE2ELb0ELi512EEEvPfS2_PT_PKS3_PKT0_S9_ifPKiSB_iPKfiiiSD_SD_iiiii:
        /* <DEDUP_REMOVED lines=44> */
.L_x_2617:
[----:B------:R-:W-:Y:S05]  /*02c0*/  BSYNC.RECONVERGENT B6 ;  /* 0x0000000000067941 */ /* 0x000fea0003800200 */
.L_x_2616:
        /* <DEDUP_REMOVED lines=15> */
.L_x_2654:
        /* <DEDUP_REMOVED lines=40> */
.L_x_2623:
        /* <DEDUP_REMOVED lines=11> */
.L_x_2622:
[----:B------:R-:W-:Y:S05]  /*06f0*/  BSYNC.RECONVERGENT B1 ;  /* 0x0000000000017941 */ /* 0x000fea0003800200 */
.L_x_2621:
        /* <DEDUP_REMOVED lines=12> */
.L_x_2626:
        /* <DEDUP_REMOVED lines=100> */
.L_x_2625:
[----:B------:R-:W-:Y:S05]  /*0e00*/  BSYNC.RECONVERGENT B1 ;  /* 0x0000000000017941 */ /* 0x000fea0003800200 */
.L_x_2624:
        /* <DEDUP_REMOVED lines=55> */
.L_x_2628:
[----:B------:R-:W-:Y:S05]  /*1180*/  BSYNC.RECONVERGENT B1 ;  /* 0x0000000000017941 */ /* 0x000fea0003800200 */
.L_x_2627:
        /* <DEDUP_REMOVED lines=26> */
.L_x_2620:
[----:B------:R-:W-:Y:S05]  /*1330*/  BSYNC.RECONVERGENT B0 ;  /* 0x0000000000007941 */ /* 0x000fea0003800200 */
.L_x_2619:
        /* <DEDUP_REMOVED lines=40> */
.L_x_2633:
[----:B------:R-:W1:Y:S01]  /*15c0*/  LDS R13, [R5] ;  /* 0x00000000050d7984 */ /* 0x000e620000000800 */
[----:B------:R-:W-:-:S04]  /*15d0*/  IADD3 R10, PT, PT, R10, 0x1, RZ ;  /* 0x000000010a0a7810 */ /* 0x000fc80007ffe0ff */
[----:B------:R-:W-:Y:S01]  /*15e0*/  ISETP.NE.AND P0, PT, R10, RZ, PT ;  /* 0x000000ff0a00720c */ /* 0x000fe20003f05270 */
[----:B-1----:R-:W-:-:S05]  /*15f0*/  FMUL.FTZ R8, R13, R4 ;  /* 0x000000040d087220 */ /* 0x002fca0000410000 */
[----:B------:R1:W-:Y:S02]  /*1600*/  STS [R5], R8 ;  /* 0x0000000805007388 */ /* 0x0003e40000000800 */
[----:B-1----:R-:W-:-:S05]  /*1610*/  IADD3 R5, PT, PT, R5, 0x200, RZ ;  /* 0x0000020005057810 */ /* 0x002fca0007ffe0ff */
[----:B------:R-:W-:Y:S05]  /*1620*/  @P0 BRA `(.L_x_2633) ;  /* 0xfffffffc00e40947 */ /* 0x000fea000383ffff */
.L_x_2632:
[----:B------:R-:W-:Y:S05]  /*1630*/  BSYNC.RECONVERGENT B1 ;  /* 0x0000000000017941 */ /* 0x000fea0003800200 */
.L_x_2631:
        /* <DEDUP_REMOVED lines=12> */
.L_x_2636:
        /* <DEDUP_REMOVED lines=52> */
.L_x_2635:
[----:B------:R-:W-:Y:S05]  /*1a40*/  BSYNC.RECONVERGENT B1 ;  /* 0x0000000000017941 */ /* 0x000fea0003800200 */
.L_x_2634:
        /* <DEDUP_REMOVED lines=31> */
.L_x_2638:
[----:B------:R-:W-:Y:S05]  /*1c40*/  BSYNC.RECONVERGENT B1 ;  /* 0x0000000000017941 */ /* 0x000fea0003800200 */
.L_x_2637:
        /* <DEDUP_REMOVED lines=14> */
.L_x_2630:
[----:B------:R-:W-:Y:S05]  /*1d30*/  BSYNC.RECONVERGENT B0 ;  /* 0x0000000000007941 */ /* 0x000fea0003800200 */
.L_x_2629:
        /* <DEDUP_REMOVED lines=28> */
.L_x_2640:
[----:B------:R-:W-:Y:S05]  /*1f00*/  BSYNC.RECONVERGENT B0 ;  /* 0x0000000000007941 */ /* 0x000fea0003800200 */
.L_x_2639:
        /* <DEDUP_REMOVED lines=46> */
.L_x_2642:
[----:B------:R-:W-:Y:S05]  /*21f0*/  BSYNC.RECONVERGENT B0 ;  /* 0x0000000000007941 */ /* 0x000fea0003800200 */
.L_x_2641:
        /* <DEDUP_REMOVED lines=51> */
.L_x_2644:
[----:B------:R-:W-:Y:S05]  /*2530*/  BSYNC.RECONVERGENT B0 ;  /* 0x0000000000007941 */ /* 0x000fea0003800200 */
.L_x_2643:
        /* <DEDUP_REMOVED lines=27> */
.L_x_2646:
[----:B------:R-:W-:Y:S05]  /*26f0*/  BSYNC.RECONVERGENT B0 ;  /* 0x0000000000007941 */ /* 0x000fea0003800200 */
.L_x_2645:
        /* <DEDUP_REMOVED lines=51> */
.L_x_2648:
[----:B------:R-:W-:Y:S05]  /*2a30*/  BSYNC.RECONVERGENT B0 ;  /* 0x0000000000007941 */ /* 0x000fea0003800200 */
.L_x_2647:
        /* <DEDUP_REMOVED lines=9> */
[----:B------:R-:W-:Y:S02]  /*2ad0*/  F2FP.F16.F32.PACK_AB R9, R9, R3 ;  /* 0x000000030909723e */ /* 0x000fe400000000ff */
[----:B------:R-:W-:Y:S02]  /*2ae0*/  F2FP.F16.F32.PACK_AB R5, R5, R7 ;  /* 0x000000070505723e */ /* 0x000fe400000000ff */
[----:B------:R-:W-:Y:S02]  /*2af0*/  IADD3 R0, P0, P1, R19, R0, R22 ;  /* 0x0000000013007210 */ /* 0x000fe4000791e016 */
[----:B------:R-:W-:-:S02]  /*2b00*/  F2FP.F16.F32.PACK_AB R14, R25, R14 ;  /* 0x0000000e190e723e */ /* 0x000fc400000000ff */
[----:B------:R-:W-:Y:S02]  /*2b10*/  IADD3.X R19, PT, PT, RZ, RZ, RZ, P0, P1 ;  /* 0x000000ffff137210 */ /* 0x000fe400007e24ff */
[----:B------:R-:W-:Y:S02]  /*2b20*/  F2FP.F16.F32.PACK_AB R17, R17, R21 ;  /* 0x000000151111723e */ /* 0x000fe400000000ff */
[----:B------:R-:W-:Y:S02]  /*2b30*/  F2FP.F16.F32.PACK_AB R15, R15, R27 ;  /* 0x0000001b0f0f723e */ /* 0x000fe400000000ff */
[C---:B0-----:R-:W-:Y:S02]  /*2b40*/  LEA R2, P0, R0.reuse, UR4, 0x1 ;  /* 0x0000000400027c11 */ /* 0x041fe4000f8008ff */
[----:B------:R-:W-:Y:S02]  /*2b50*/  PRMT R7, R5, 0x7632, R7 ;  /* 0x0000763205077816 */ /* 0x000fe40000000007 */
[----:B------:R-:W-:-:S02]  /*2b60*/  LEA.HI.X R3, R0, UR5, R19, 0x1, P0 ;  /* 0x0000000500037c11 */ /* 0x000fc400080f0c13 */
[----:B------:R-:W-:Y:S02]  /*2b70*/  PRMT R0, R9, 0x7632, R0 ;  /* 0x0000763209007816 */ /* 0x000fe40000000000 */
[----:B------:R-:W-:Y:S01]  /*2b80*/  F2FP.F16.F32.PACK_AB R11, R13, R11 ;  /* 0x0000000b0d0b723e */ /* 0x000fe200000000ff */
[----:B------:R0:W-:Y:S01]  /*2b90*/  STG.E.U16 desc[UR36][R2.64], R9 ;  /* 0x0000000902007986 */ /* 0x0001e2000c101524 */
        /* <DEDUP_REMOVED lines=40> */
.L_x_2618:
[----:B------:R-:W-:Y:S01]  /*2e20*/  MOV R12, 0x10 ;  /* 0x00000010000c7802 */ /* 0x000fe20000000f00 */
[----:B------:R-:W-:Y:S02]  /*2e30*/  HFMA2 R11, -RZ, RZ, 0, 1.847743988037109375e-06 ;  /* 0x0000001fff0b7431 */ /* 0x000fe400000001ff */
[----:B------:R-:W-:-:S07]  /*2e40*/  IMAD.MOV.U32 R15, RZ, RZ, -0x1 ;  /* 0xffffffffff0f7424 */ /* 0x000fce00078e00ff */
[----:B------:R-:W-:Y:S05]  /*2e50*/  WARPSYNC.COLLECTIVE R15, `(.L_x_2649) ;  /* 0x000000000f087348 */ /* 0x000fea0003c00000 */
[----:B------:R0:W1:Y:S02]  /*2e60*/  SHFL.BFLY P6, R14, R13, R12, R11 ;  /* 0x0c00000c0d0e7389 */ /* 0x00006400000c000b */
[----:B01----:R-:W-:Y:S05]  /*2e70*/  ENDCOLLECTIVE ;  /* 0x000000000000791b */ /* 0x003fea0003800000 */
.L_x_2649:
[----:B------:R-:W-:Y:S01]  /*2e80*/  HFMA2 R12, -RZ, RZ, 0, 4.76837158203125e-07 ;  /* 0x00000008ff0c7431 */ /* 0x000fe200000001ff */
[----:B------:R-:W-:-:S04]  /*2e90*/  FMNMX.FTZ R0, R14, -3.40282346638528859812e+38, !PT ;  /* 0xff7fffff0e007809 */ /* 0x000fc80007810000 */
[----:B------:R-:W-:-:S07]  /*2ea0*/  MOV R13, R0 ;  /* 0x00000000000d7202 */ /* 0x000fce0000000f00 */
[----:B------:R-:W-:Y:S05]  /*2eb0*/  WARPSYNC.COLLECTIVE R15, `(.L_x_2650) ;  /* 0x000000000f087348 */ /* 0x000fea0003c00000 */
[----:B------:R0:W1:Y:S02]  /*2ec0*/  SHFL.BFLY P6, R14, R13, R12, R11 ;  /* 0x0c00000c0d0e7389 */ /* 0x00006400000c000b */
[----:B01----:R-:W-:Y:S05]  /*2ed0*/  ENDCOLLECTIVE ;  /* 0x000000000000791b */ /* 0x003fea0003800000 */
.L_x_2650:
[----:B------:R-:W-:Y:S01]  /*2ee0*/  HFMA2 R12, -RZ, RZ, 0, 2.384185791015625e-07 ;  /* 0x00000004ff0c7431 */ /* 0x000fe200000001ff */
[----:B------:R-:W-:-:S04]  /*2ef0*/  FMNMX.FTZ R2, R0, R14, !PT ;  /* 0x0000000e00027209 */ /* 0x000fc80007810000 */
[----:B------:R-:W-:-:S07]  /*2f00*/  MOV R13, R2 ;  /* 0x00000002000d7202 */ /* 0x000fce0000000f00 */
[----:B------:R-:W-:Y:S05]  /*2f10*/  WARPSYNC.COLLECTIVE R15, `(.L_x_2651) ;  /* 0x000000000f087348 */ /* 0x000fea0003c00000 */
[----:B------:R0:W1:Y:S02]  /*2f20*/  SHFL.BFLY P6, R14, R13, R12, R11 ;  /* 0x0c00000c0d0e7389 */ /* 0x00006400000c000b */
[----:B01----:R-:W-:Y:S05]  /*2f30*/  ENDCOLLECTIVE ;  /* 0x000000000000791b */ /* 0x003fea0003800000 */
.L_x_2651:
[----:B------:R-:W-:Y:S01]  /*2f40*/  HFMA2 R12, -RZ, RZ, 0, 1.1920928955078125e-07 ;  /* 0x00000002ff0c7431 */ /* 0x000fe200000001ff */
[----:B------:R-:W-:-:S04]  /*2f50*/  FMNMX.FTZ R3, R2, R14, !PT ;  /* 0x0000000e02037209 */ /* 0x000fc80007810000 */
[----:B------:R-:W-:-:S07]  /*2f60*/  MOV R13, R3 ;  /* 0x00000003000d7202 */ /* 0x000fce0000000f00 */
[----:B------:R-:W-:Y:S05]  /*2f70*/  WARPSYNC.COLLECTIVE R15, `(.L_x_2652) ;  /* 0x000000000f087348 */ /* 0x000fea0003c00000 */
[----:B------:R0:W1:Y:S02]  /*2f80*/  SHFL.BFLY P6, R14, R13, R12, R11 ;  /* 0x0c00000c0d0e7389 */ /* 0x00006400000c000b */
[----:B01----:R-:W-:Y:S05]  /*2f90*/  ENDCOLLECTIVE ;  /* 0x000000000000791b */ /* 0x003fea0003800000 */
.L_x_2652:
[----:B------:R-:W-:Y:S01]  /*2fa0*/  HFMA2 R12, -RZ, RZ, 0, 5.9604644775390625e-08 ;  /* 0x00000001ff0c7431 */ /* 0x000fe200000001ff */
[----:B------:R-:W-:-:S04]  /*2fb0*/  FMNMX.FTZ R4, R3, R14, !PT ;  /* 0x0000000e03047209 */ /* 0x000fc80007810000 */
[----:B------:R-:W-:-:S07]  /*2fc0*/  MOV R13, R4 ;  /* 0x00000004000d7202 */ /* 0x000fce0000000f00 */
[----:B------:R-:W-:Y:S05]  /*2fd0*/  WARPSYNC.COLLECTIVE R15, `(.L_x_2653) ;  /* 0x000000000f087348 */ /* 0x000fea0003c00000 */
[----:B------:R0:W1:Y:S02]  /*2fe0*/  SHFL.BFLY P6, R14, R13, R12, R11 ;  /* 0x0c00000c0d0e7389 */ /* 0x00006400000c000b */
[----:B01----:R-:W-:Y:S05]  /*2ff0*/  ENDCOLLECTIVE ;  /* 0x000000000000791b */ /* 0x003fea0003800000 */
.L_x_2653:
[----:B------:R-:W-:Y:S05]  /*3000*/  BRA `(.L_x_2654) ;  /* 0xffffffd000ec7947 */ /* 0x000fea000383ffff */
.L_x_2655:
        /* <DEDUP_REMOVED lines=15> */
.L_x_27212:


//--------------------- .text._ZN4vllm25paged_attention_v2_kernelIthLi128ELi32ELi128ELNS_18Fp8KVCacheDataTypeE2ELb0ELi512EEEvPfS2_PT_PKS3_PKT0_S9_ifPKiSB_iPKfiiiSD_SD_iiiii --------------------------
	.section	.text._ZN4vllm25paged_attention_v2_kernelIthLi128ELi32ELi128ELNS_18Fp8KVCacheDataTypeE2ELb0ELi512EEEvPfS2_PT_PKS3_PKT0_S9_ifPKiSB_iPKfiiiSD_SD_iiiii,"ax",@progbits
	.align	128
        .global         _ZN4vllm25paged_attention_v2_kernelIthLi128ELi32ELi128ELNS_18Fp8KVCacheDataTypeE2ELb0ELi512EEEvPfS2_PT_PKS3_PKT0_S9_ifPKiSB_iPKfiiiSD_SD_iiiii
        .type           _ZN4vllm25paged_attention_v2_kernelIthLi128ELi32ELi128ELNS_18Fp8KVCacheDataTypeE2ELb0ELi512EEEvPfS2_PT_PKS3_PKT0_S9_ifPKiSB_iPKfiiiSD_SD_iiiii,@function
        .size           _ZN4vllm25paged_attention_v2_kernelIthLi128ELi32ELi128ELNS_18Fp8KVCacheDataTypeE2ELb0ELi512EEEvPfS2_PT_PKS3_PKT0_S9_ifPKiSB_iPKfiiiSD_SD_iiiii,(.L_x_27213 - _ZN4vllm25paged_attention_v2_kernelIthLi128ELi32ELi128ELNS_18Fp8KVCacheDataTypeE2ELb0ELi512EEEvPfS2_PT_PKS3_PKT0_S9_ifPKiSB_iPKfiiiSD_SD_iiiii)
        .other          _ZN4vllm25paged_attention_v2_kernelIthLi128ELi32ELi128ELNS_18Fp8KVCacheDataTypeE2ELb0ELi512EEEvPfS2_PT_PKS3_PKT0_S9_ifPKiSB_iPKfiiiSD_SD_iiiii,@"STO_CUDA_ENTRY STV_DEFAULT"
_ZN4vllm25paged_attention_v2_kernelIthLi128ELi32ELi128ELNS_18Fp8KVCacheDataTypeE2ELb0ELi512EEEvPfS2_PT_PKS3_PKT0_S9_ifPKiSB_iPKfiiiSD_SD_iiiii:
.text._ZN4vllm25paged_attention_v2_kernelIthLi128ELi32ELi128ELNS_18Fp8KVCacheDataTypeE2ELb0ELi512EEEvPfS2_PT_PKS3_PKT0_S9_ifPKiSB_iPKfiiiSD_SD_iiiii:
        /* <DEDUP_REMOVED lines=51> */
.L_x_2657:
[----:B------:R-:W-:Y:S05]  /*0330*/  BSYNC.RECONVERGENT B6 ;  /* 0x0000000000067941 */ /* 0x000fea0003800200 */
.L_x_2656:
        /* <DEDUP_REMOVED lines=17> */
.L_x_2694:
        /* <DEDUP_REMOVED lines=40> */
.L_x_2663:
        /* <DEDUP_REMOVED lines=11> */
.L_x_2662:
[----:B------:R-:W-:Y:S05]  /*0780*/  BSYNC.RECONVERGENT B1 ;  /* 0x0000000000017941 */ /* 0x000fea0003800200 */
.L_x_2661:
        /* <DEDUP_REMOVED lines=13> */
.L_x_2666:
        /* <DEDUP_REMOVED lines=100> */
.L_x_2665:
[----:B------:R-:W-:Y:S05]  /*0ea0*/  BSYNC.RECONVERGENT B1 ;  /* 0x0000000000017941 */ /* 0x000fea0003800200 */
.L_x_2664:
        /* <DEDUP_REMOVED lines=55> */
.L_x_2668:
[----:B------:R-:W-:Y:S05]  /*1220*/  BSYNC.RECONVERGENT B1 ;  /* 0x0000000000017941 */ /* 0x000fea0003800200 */
.L_x_2667:
        /* <DEDUP_REMOVED lines=26> */
.L_x_2660:
[----:B------:R-:W-:Y:S05]  /*13d0*/  BSYNC.RECONVERGENT B0 ;  /* 0x0000000000007941 */ /* 0x000fea0003800200 */
.L_x_2659:
        /* <DEDUP_REMOVED lines=40> */
.L_x_2673:
[----:B------:R-:W1:Y:S01]  /*1660*/  LDS R13, [R4] ;  /* 0x00000000040d7984 */ /* 0x000e620000000800 */
[----:B------:R-:W-:-:S04]  /*1670*/  IADD3 R11, PT, PT, R11, 0x1, RZ ;  /* 0x000000010b0b7810 */ /* 0x000fc80007ffe0ff */
[----:B------:R-:W-:Y:S01]  /*1680*/  ISETP.NE.AND P0, PT, R11, RZ, PT ;  /* 0x000000ff0b00720c */ /* 0x000fe20003f05270 */
[----:B-1----:R-:W-:-:S05]  /*1690*/  FMUL.FTZ R13, R13, R2 ;  /* 0x000000020d0d7220 */ /* 0x002fca0000410000 */
[----:B------:R1:W-:Y:S02]  /*16a0*/  STS [R4], R13 ;  /* 0x0000000d04007388 */ /* 0x0003e40000000800 */
[----:B-1----:R-:W-:-:S05]  /*16b0*/  VIADD R4, R4, 0x200 ;  /* 0x0000020004047836 */ /* 0x002fca0000000000 */
[----:B------:R-:W-:Y:S05]  /*16c0*/  @P0 BRA `(.L_x_2673) ;  /* 0xfffffffc00e40947 */ /* 0x000fea000383ffff */
.L_x_2672:
[----:B------:R-:W-:Y:S05]  /*16d0*/  BSYNC.RECONVERGENT B1 ;  /* 0x0000000000017941 */ /* 0x000fea0003800200 */
.L_x_2671:
        /* <DEDUP_REMOVED lines=13> */
.L_x_2676:
        /* <DEDUP_REMOVED lines=52> */
.L_x_2675:
[----:B------:R-:W-:Y:S05]  /*1af0*/  BSYNC.RECONVERGENT B1 ;  /* 0x0000000000017941 */ /* 0x000fea0003800200 */
.L_x_2674:
        /* <DEDUP_REMOVED lines=31> */
.L_x_2678:
[----:B------:R-:W-:Y:S05]  /*1cf0*/  BSYNC.RECONVERGENT B1 ;  /* 0x0000000000017941 */ /* 0x000fea0003800200 */
.L_x_2677:
        /* <DEDUP_REMOVED lines=14> */
.L_x_2670:
[----:B------:R-:W-:Y:S05]  /*1de0*/  BSYNC.RECONVERGENT B0 ;  /* 0x0000000000007941 */ /* 0x000fea0003800200 */
.L_x_2669:
        /* <DEDUP_REMOVED lines=27> */
.L_x_2680:
[----:B------:R-:W-:Y:S05]  /*1fa0*/  BSYNC.RECONVERGENT B0 ;  /* 0x0000000000007941 */ /* 0x000fea0003800200 */
.L_x_2679:
        /* <DEDUP_REMOVED lines=38> */
.L_x_2682:
[----:B------:R-:W-:Y:S05]  /*2210*/  BSYNC.RECONVERGENT B0 ;  /* 0x0000000000007941 */ /* 0x000fea0003800200 */
.L_x_2681:
        /* <DEDUP_REMOVED lines=36> */
.L_x_2684:
[----:B------:R-:W-:Y:S05]  /*2460*/  BSYNC.RECONVERGENT B0 ;  /* 0x0000000000007941 */ /* 0x000fea0003800200 */
.L_x_2683:
        /* <DEDUP_REMOVED lines=20> */
.L_x_2686:
[----:B------:R-:W-:Y:S05]  /*25b0*/  BSYNC.RECONVERGENT B0 ;  /* 0x0000000000007941 */ /* 0x000fea0003800200 */
.L_x_2685:
        /* <DEDUP_REMOVED lines=35> */
.L_x_2688:
[----:B------:R-:W-:Y:S05]  /*27f0*/  BSYNC.RECONVERGENT B0 ;  /* 0x0000000000007941 */ /* 0x000fea0003800200 */
.L_x_2687:
[----:B------:R-:W-:Y:S06]  /*2800*/  BAR.SYNC.DEFER_BLOCKING 0x0 ;  /* 0x0000000000007b1d */ /* 0x000fec0000010000 */
[----:B------:R-:W-:Y:S05]  /*2810*/  @P5 EXIT ;  /* 0x000000000000594d */ /* 0x000fea0003800000 */
[----:B------:R-:W-:-:S04]  /*2820*/  UIMAD UR4, UR40, UR44, UR43 ;  /* 0x0000002c280472a4 */ /* 0x000fc8000f8e022b */
[----:B------:R-:W-:Y:S01]  /*2830*/  UIMAD UR4, UR4, UR42, URZ ;  /* 0x0000002a040472a4 */ /* 0x000fe2000f8e02ff */
[----:B------:R-:W-:Y:S11]  /*2840*/  @P3 EXIT ;  /* 0x000000000000394d */ /* 0x000ff60003800000 */
[----:B------:R-:W1:Y:S01]  /*2850*/  LDCU.64 UR8, c[0x0][0x390] ;  /* 0x00007200ff0877ac */ /* 0x000e620008000a00 */
[----:B------:R-:W-:Y:S02]  /*2860*/  SHF.R.U32.HI R5, RZ, 0x2, R5 ;  /* 0x00000002ff057819 */ /* 0x000fe40000011605 */
[----:B0-----:R-:W-:Y:S01]  /*2870*/  F2FP.F16.F32.PACK_AB R4, R4, R9 ;  /* 0x000000090404723e */ /* 0x001fe200000000ff */
[----:B------:R-:W-:Y:S01]  /*2880*/  USHF.L.U32 UR6, UR41, 0x7, URZ ;  /* 0x0000000729067899 */ /* 0x000fe200080006ff */
[----:B------:R-:W-:Y:S01]  /*2890*/  F2FP.F16.F32.PACK_AB R18, R18, R23 ;  /* 0x000000171212723e */ /* 0x000fe200000000ff */
[----:B------:R-:W-:Y:S01]  /*28a0*/  USHF.L.U32 UR5, UR4, 0x7, URZ ;  /* 0x0000000704057899 */ /* 0x000fe200080006ff */
[----:B------:R-:W-:Y:S02]  /*28b0*/  F2FP.F16.F32.PACK_AB R10, R10, R13 ;  /* 0x0000000d0a0a723e */ /* 0x000fe400000000ff */
[----:B------:R-:W-:Y:S01]  /*28c0*/  F2FP.F16.F32.PACK_AB R8, R8, R11 ;  /* 0x0000000b0808723e */ /* 0x000fe200000000ff */
[----:B------:R-:W-:Y:S01]  /*28d0*/  IMAD.U32 R0, RZ, RZ, UR6 ;  /* 0x00000006ff007e24 */ /* 0x000fe2000f8e00ff */
[----:B------:R-:W-:-:S02]  /*28e0*/  PRMT R7, R10, 0x7632, R7 ;  /* 0x000076320a077816 */ /* 0x000fc40000000007 */
[----:B------:R-:W-:Y:S02]  /*28f0*/  F2FP.F16.F32.PACK_AB R6, R6, R15 ;  /* 0x0000000f0606723e */ /* 0x000fe400000000ff */
[----:B------:R-:W-:Y:S02]  /*2900*/  IADD3 R5, P0, P1, R5, UR5, R0 ;  /* 0x0000000505057c10 */ /* 0x000fe4000f91e000 */
[----:B------:R-:W-:Y:S02]  /*2910*/  F2FP.F16.F32.PACK_AB R16, R16, R19 ;  /* 0x000000131010723e */ /* 0x000fe400000000ff */
[----:B------:R-:W-:Y:S02]  /*2920*/  IADD3.X R0, PT, PT, RZ, RZ, RZ, P0, P1 ;  /* 0x000000ffff007210 */ /* 0x000fe400007e24ff */
[----:B-1----:R-:W-:Y:S02]  /*2930*/  LEA R2, P0, R5, UR8, 0x1 ;  /* 0x0000000805027c11 */ /* 0x002fe4000f8008ff */
[----:B------:R-:W-:-:S02]  /*2940*/  F2FP.F16.F32.PACK_AB R14, R14, R17 ;  /* 0x000000110e0e723e */ /* 0x000fc400000000ff */
[--C-:B------:R-:W-:Y:S02]  /*2950*/  LEA.HI.X R3, R5, UR9, R0.reuse, 0x1, P0 ;  /* 0x0000000905037c11 */ /* 0x100fe400080f0c00 */
[----:B------:R-:W-:Y:S02]  /*2960*/  PRMT R0, R4, 0x7632, R0 ;  /* 0x0000763204007816 */ /* 0x000fe40000000000 */
[----:B------:R-:W-:Y:S01]  /*2970*/  PRMT R5, R18, 0x7632, R5 ;  /* 0x0000763212057816 */ /* 0x000fe20000000005 */
[----:B------:R0:W-:Y:S01]  /*2980*/  STG.E.U16 desc[UR36][R2.64], R4 ;  /* 0x0000000402007986 */ /* 0x0001e2000c101524 */
[----:B------:R-:W-:-:S03]  /*2990*/  F2FP.F16.F32.PACK_AB R12, R12, R21 ;  /* 0x000000150c0c723e */ /* 0x000fc600000000ff */
        /* <DEDUP_REMOVED lines=21> */
.L_x_2658:
[----:B------:R-:W-:Y:S01]  /*2af0*/  MOV R12, 0x10 ;  /* 0x00000010000c7802 */ /* 0x000fe20000000f00 */
[----:B------:R-:W-:Y:S01]  /*2b00*/  HFMA2 R11, -RZ, RZ, 0, 1.847743988037109375e-06 ;  /* 0x0000001fff0b7431 */ /* 0x000fe200000001ff */
[----:B------:R-:W-:-:S07]  /*2b10*/  MOV R15, 0xffffffff ;  /* 0xffffffff000f7802 */ /* 0x000fce0000000f00 */
[----:B------:R-:W-:Y:S05]  /*2b20*/  WARPSYNC.COLLECTIVE R15, `(.L_x_2689) ;  /* 0x000000000f087348 */ /* 0x000fea0003c00000 */
[----:B------:R0:W1:Y:S02]  /*2b30*/  SHFL.BFLY P6, R14, R13, R12, R11 ;  /* 0x0c00000c0d0e7389 */ /* 0x00006400000c000b */
[----:B01----:R-:W-:Y:S05]  /*2b40*/  ENDCOLLECTIVE ;  /* 0x000000000000791b */ /* 0x003fea0003800000 */
.L_x_2689:
[----:B------:R-:W-:Y:S01]  /*2b50*/  HFMA2 R12, -RZ, RZ, 0, 4.76837158203125e-07 ;  /* 0x00000008ff0c7431 */ /* 0x000fe200000001ff */
[----:B------:R-:W-:-:S04]  /*2b60*/  FMNMX.FTZ R0, R14, -3.40282346638528859812e+38, !PT ;  /* 0xff7fffff0e007809 */ /* 0x000fc80007810000 */
[----:B------:R-:W-:-:S07]  /*2b70*/  MOV R13, R0 ;  /* 0x00000000000d7202 */ /* 0x000fce0000000f00 */
[----:B------:R-:W-:Y:S05]  /*2b80*/  WARPSYNC.COLLECTIVE R15, `(.L_x_2690) ;  /* 0x000000000f087348 */ /* 0x000fea0003c00000 */
[----:B------:R0:W1:Y:S02]  /*2b90*/  SHFL.BFLY P6, R14, R13, R12, R11 ;  /* 0x0c00000c0d0e7389 */ /* 0x00006400000c000b */
[----:B01----:R-:W-:Y:S05]  /*2ba0*/  ENDCOLLECTIVE ;  /* 0x000000000000791b */ /* 0x003fea0003800000 */
.L_x_2690:
[----:B------:R-:W-:Y:S02]  /*2bb0*/  MOV R12, 0x4 ;  /* 0x00000004000c7802 */ /* 0x000fe40000000f00 */
[----:B------:R-:W-:-:S05]  /*2bc0*/  FMNMX.FTZ R2, R0, R14, !PT ;  /* 0x0000000e00027209 */ /* 0x000fca0007810000 */
[----:B------:R-:W-:-:S07]  /*2bd0*/  IMAD.MOV.U32 R13, RZ, RZ, R2 ;  /* 0x000000ffff0d7224 */ /* 0x000fce00078e0002 */
[----:B------:R-:W-:Y:S05]  /*2be0*/  WARPSYNC.COLLECTIVE R15, `(.L_x_2691) ;  /* 0x000000000f087348 */ /* 0x000fea0003c00000 */
[----:B------:R0:W1:Y:S02]  /*2bf0*/  SHFL.BFLY P6, R14, R13, R12, R11 ;  /* 0x0c00000c0d0e7389 */ /* 0x00006400000c000b */
[----:B01----:R-:W-:Y:S05]  /*2c00*/  ENDCOLLECTIVE ;  /* 0x000000000000791b */ /* 0x003fea0003800000 */
.L_x_2691:
[----:B------:R-:W-:Y:S01]  /*2c10*/  HFMA2 R12, -RZ, RZ, 0, 1.1920928955078125e-07 ;  /* 0x00000002ff0c7431 */ /* 0x000fe200000001ff */
[----:B------:R-:W-:-:S04]  /*2c20*/  FMNMX.FTZ R3, R2, R14, !PT ;  /* 0x0000000e02037209 */ /* 0x000fc80007810000 */
[----:B------:R-:W-:-:S07]  /*2c30*/  MOV R13, R3 ;  /* 0x00000003000d7202 */ /* 0x000fce0000000f00 */
[----:B------:R-:W-:Y:S05]  /*2c40*/  WARPSYNC.COLLECTIVE R15, `(.L_x_2692) ;  /* 0x000000000f087348 */ /* 0x000fea0003c00000 */
[----:B------:R0:W1:Y:S02]  /*2c50*/  SHFL.BFLY P6, R14, R13, R12, R11 ;  /* 0x0c00000c0d0e7389 */ /* 0x00006400000c000b */
[----:B01----:R-:W-:Y:S05]  /*2c60*/  ENDCOLLECTIVE ;  /* 0x000000000000791b */ /* 0x003fea0003800000 */
.L_x_2692:
[----:B------:R-:W-:Y:S01]  /*2c70*/  HFMA2 R12, -RZ, RZ, 0, 5.9604644775390625e-08 ;  /* 0x00000001ff0c7431 */ /* 0x000fe200000001ff */
[----:B------:R-:W-:-:S04]  /*2c80*/  FMNMX.FTZ R4, R3, R14, !PT ;  /* 0x0000000e03047209 */ /* 0x000fc80007810000 */
[----:B------:R-:W-:-:S07]  /*2c90*/  MOV R13, R4 ;  /* 0x00000004000d7202 */ /* 0x000fce0000000f00 */
[----:B------:R-:W-:Y:S05]  /*2ca0*/  WARPSYNC.COLLECTIVE R15, `(.L_x_2693) ;  /* 0x000000000f087348 */ /* 0x000fea0003c00000 */
[----:B------:R0:W1:Y:S02]  /*2cb0*/  SHFL.BFLY P6, R14, R13, R12, R11 ;  /* 0x0c00000c0d0e7389 */ /* 0x00006400000c000b */
[----:B01----:R-:W-:Y:S05]  /*2cc0*/  ENDCOLLECTIVE ;  /* 0x000000000000791b */ /* 0x003fea0003800000 */
.L_x_2693:
[----:B------:R-:W-:Y:S05]  /*2cd0*/  BRA `(.L_x_2694) ;  /* 0xffffffd400dc7947 */ /* 0x000fea000383ffff */
.L_x_2695:
        /* <DEDUP_REMOVED lines=10> */
.L_x_27213:


//--------------------- .text._ZN4vllm25paged_attention_v2_kernelIthLi120ELi32ELi128ELNS_18Fp8KVCacheDataTypeE2ELb0ELi512EEEvPfS2_PT_PKS3_PKT0_S9_ifPKiSB_iPKfiiiSD_SD_iiiii --------------------------
	.section	.text._ZN4vllm25paged_attention_v2_kernelIthLi120ELi32ELi128ELNS_18Fp8KVCacheDataTypeE2ELb0ELi512EEEvPfS2_PT_PKS3_PKT0_S9_ifPKiSB_iPKfiiiSD_SD_iiiii,"ax",@progbits
	.align	128
        .global         _ZN4vllm25paged_attention_v2_kernelIthLi120ELi32ELi128ELNS_18Fp8KVCacheDataTypeE2ELb0ELi512EEEvPfS2_PT_PKS3_PKT0_S9_ifPKiSB_iPKfiiiSD_SD_iiiii
        .type           _ZN4vllm25paged_attention_v2_kernelIthLi120ELi32ELi128ELNS_18Fp8KVCacheDataTypeE2ELb0ELi512EEEvPfS2_PT_PKS3_PKT0_S9_ifPKiSB_iPKfiiiSD_SD_iiiii,@function
        .size           _ZN4vllm25paged_attention_v2_kernelIthLi120ELi32ELi128ELNS_18Fp8KVCacheDataTypeE2ELb0ELi512EEEvPfS2_PT_PKS3_PKT0_S9_ifPKiSB_iPKfiiiSD_SD_iiiii,(.L_x_27214 - _ZN4vllm25paged_attention_v2_kernelIthLi120ELi32ELi128ELNS_18Fp8KVCacheDataTypeE2ELb0ELi512EEEvPfS2_PT_PKS3_PKT0_S9_ifPKiSB_iPKfiiiSD_SD_iiiii)
        .other          _ZN4vllm25paged_attention_v2_kernelIthLi120ELi32ELi128ELNS_18Fp8KVCacheDataTypeE2ELb0ELi512EEEvPfS2_PT_PKS3_PKT0_S9_ifPKiSB_iPKfiiiSD_SD_iiiii,@"STO_CUDA_ENTRY STV_DEFAULT"
_ZN4vllm25paged_attention_v2_kernelIthLi120ELi32ELi128ELNS_18Fp8KVCacheDataTypeE2ELb0ELi512EEEvPfS2_PT_PKS3_PKT0_S9_ifPKiSB_iPKfiiiSD_SD_iiiii:
.text._ZN4vllm25paged_attention_v2_kernelIthLi120ELi32ELi128ELNS_18Fp8KVCacheDataTypeE2ELb0ELi512EEEvPfS2_PT_PKS3_PKT0_S9_ifPKiSB_iPKfiiiSD_SD_iiiii:
        /* <DEDUP_REMOVED lines=51> */
.L_x_2697:
[----:B------:R-:W-:Y:S05]  /*0330*/  BSYNC.RECONVERGENT B6 ;  /* 0x0000000000067941 */ /* 0x000fea0003800200 */
.L_x_2696:
        /* <DEDUP_REMOVED lines=17> */
.L_x_2734:
        /* <DEDUP_REMOVED lines=40> */
.L_x_2703:
        /* <DEDUP_REMOVED lines=11> */
.L_x_2702:
[----:B------:R-:W-:Y:S05]  /*0780*/  BSYNC.RECONVERGENT B1 ;  /* 0x0000000000017941 */ /* 0x000fea0003800200 */
.L_x_2701:
        /* <DEDUP_REMOVED lines=13> */
.L_x_2706:
        /* <DEDUP_REMOVED lines=100> */
.L_x_2705:
[----:B------:R-:W-:Y:S05]  /*0ea0*/  BSYNC.RECONVERGENT B1 ;  /* 0x0000000000017941 */ /* 0x000fea0003800200 */
.L_x_2704:
        /* <DEDUP_REMOVED lines=55> */
.L_x_2708:
[----:B------:R-:W-:Y:S05]  /*1220*/  BSYNC.RECONVERGENT B1 ;  /* 0x0000000000017941 */ /* 0x000fea0003800200 */
.L_x_2707:
        /* <DEDUP_REMOVED lines=26> */
.L_x_2700:
[----:B------:R-:W-:Y:S05]  /*13d0*/  BSYNC.RECONVERGENT B0 ;  /* 0x0000000000007941 */ /* 0x000fea0003800200 */
.L_x_2699:
        /* <DEDUP_REMOVED lines=40> */
.L_x_2713:
[----:B------:R-:W1:Y:S01]  /*1660*/  LDS R13, [R4] ;  /* 0x00000000040d7984 */ /* 0x000e620000000800 */
[----:B------:R-:W-:-:S05]  /*1670*/  VIADD R11, R11, 0x1 ;  /* 0x000000010b0b7836 */ /* 0x000fca0000000000 */
[----:B------:R-:W-:Y:S01]  /*1680*/  ISETP.NE.AND P0, PT, R11, RZ, PT ;  /* 0x000000ff0b00720c */ /* 0x000fe20003f05270 */
[----:B-1----:R-:W-:-:S05]  /*1690*/  FMUL.FTZ R13, R13, R2 ;  /* 0x000000020d0d7220 */ /* 0x002fca0000410000 */
[----:B------:R1:W-:Y:S02]  /*16a0*/  STS [R4], R13 ;  /* 0x0000000d04007388 */ /* 0x0003e40000000800 */
[----:B-1----:R-:W-:-:S05]  /*16b0*/  IADD3 R4, PT, PT, R4, 0x200, RZ ;  /* 0x0000020004047810 */ /* 0x002fca0007ffe0ff */
[----:B------:R-:W-:Y:S05]  /*16c0*/  @P0 BRA `(.L_x_2713) ;  /* 0xfffffffc00e40947 */ /* 0x000fea000383ffff */
.L_x_2712:
[----:B------:R-:W-:Y:S05]  /*16d0*/  BSYNC.RECONVERGENT B1 ;  /* 0x0000000000017941 */ /* 0x000fea0003800200 */
.L_x_2711:
        /* <DEDUP_REMOVED lines=13> */
.L_x_2716:
        /* <DEDUP_REMOVED lines=52> */
.L_x_2715:
[----:B------:R-:W-:Y:S05]  /*1af0*/  BSYNC.RECONVERGENT B1 ;  /* 0x0000000000017941 */ /* 0x000fea0003800200 */
.L_x_2714:
        /* <DEDUP_REMOVED lines=31> */
.L_x_2718:
[----:B------:R-:W-:Y:S05]  /*1cf0*/  BSYNC.RECONVERGENT B1 ;  /* 0x0000000000017941 */ /* 0x000fea0003800200 */
.L_x_2717:
        /* <DEDUP_REMOVED lines=14> */
.L_x_2710:
[----:B------:R-:W-:Y:S05]  /*1de0*/  BSYNC.RECONVERGENT B0 ;  /* 0x0000000000007941 */ /* 0x000fea0003800200 */
.L_x_2709:
        /* <DEDUP_REMOVED lines=32> */
.L_x_2720:
[----:B------:R-:W-:Y:S05]  /*1ff0*/  BSYNC.RECONVERGENT B0 ;  /* 0x0000000000007941 */ /* 0x000fea0003800200 */
.L_x_2719:
        /* <DEDUP_REMOVED lines=35> */
.L_x_2722:
[----:B------:R-:W-:Y:S05]  /*2230*/  BSYNC.RECONVERGENT B0 ;  /* 0x0000000000007941 */ /* 0x000fea0003800200 */
.L_x_2721:
        /* <DEDUP_REMOVED lines=33> */
.L_x_2724:
[----:B------:R-:W-:Y:S05]  /*2450*/  BSYNC.RECONVERGENT B0 ;  /* 0x0000000000007941 */ /* 0x000fea0003800200 */
.L_x_2723:
        /* <DEDUP_REMOVED lines=18> */
.L_x_2726:
[----:B------:R-:W-:Y:S05]  /*2580*/  BSYNC.RECONVERGENT B0 ;  /* 0x0000000000007941 */ /* 0x000fea0003800200 */
.L_x_2725:
        /* <DEDUP_REMOVED lines=33> */
.L_x_2728:
[----:B------:R-:W-:Y:S05]  /*27a0*/  BSYNC.RECONVERGENT B0 ;  /* 0x0000000000007941 */ /* 0x000fea0003800200 */
.L_x_2727:
[----:B------:R-:W-:Y:S06]  /*27b0*/  BAR.SYNC.DEFER_BLOCKING 0x0 ;  /* 0x0000000000007b1d */ /* 0x000fec0000010000 */
[----:B------:R-:W-:Y:S05]  /*27c0*/  @P5 EXIT ;  /* 0x000000000000594d */ /* 0x000fea0003800000 */
[----:B------:R-:W-:-:S04]  /*27d0*/  UIMAD UR4, UR40, UR44, UR43 ;  /* 0x0000002c280472a4 */ /* 0x000fc8000f8e022b */
[----:B------:R-:W-:Y:S01]  /*27e0*/  UIMAD UR4, UR4, UR42, URZ ;  /* 0x0000002a040472a4 */ /* 0x000fe2000f8e02ff */
[----:B------:R-:W-:Y:S11]  /*27f0*/  @P2 EXIT ;  /* 0x000000000000294d */ /* 0x000ff60003800000 */
[----:B------:R-:W2:Y:S01]  /*2800*/  LDCU.64 UR8, c[0x0][0x390] ;  /* 0x00007200ff0877ac */ /* 0x000ea20008000a00 */
[----:B------:R-:W-:Y:S02]  /*2810*/  SHF.R.U32.HI R5, RZ, 0x2, R5 ;  /* 0x00000002ff057819 */ /* 0x000fe40000011605 */
[----:B01----:R-:W-:Y:S01]  /*2820*/  F2FP.F16.F32.PACK_AB R15, R15, R3 ;  /* 0x000000030f0f723e */ /* 0x003fe200000000ff */
[----:B------:R-:W-:Y:S01]  /*2830*/  UIMAD UR6, UR41, 0x78, URZ ;  /* 0x00000078290678a4 */ /* 0x000fe2000f8e02ff */
[----:B------:R-:W-:Y:S01]  /*2840*/  F2FP.F16.F32.PACK_AB R17, R19, R17 ;  /* 0x000000111311723e */ /* 0x000fe200000000ff */
[----:B------:R-:W-:Y:S01]  /*2850*/  UIMAD UR5, UR4, 0x78, URZ ;  /* 0x00000078040578a4 */ /* 0x000fe2000f8e02ff */
[----:B------:R-:W-:Y:S02]  /*2860*/  F2FP.F16.F32.PACK_AB R21, R23, R21 ;  /* 0x000000151715723e */ /* 0x000fe400000000ff */
[----:B------:R-:W-:Y:S01]  /*2870*/  F2FP.F16.F32.PACK_AB R11, R11, R13 ;  /* 0x0000000d0b0b723e */ /* 0x000fe200000000ff */
[----:B------:R-:W-:Y:S01]  /*2880*/  IMAD.U32 R0, RZ, RZ, UR6 ;  /* 0x00000006ff007e24 */ /* 0x000fe2000f8e00ff */
[----:B------:R-:W-:-:S02]  /*2890*/  F2FP.F16.F32.PACK_AB R7, R7, R9 ;  /* 0x000000090707723e */ /* 0x000fc400000000ff */
[----:B------:R-:W-:Y:S02]  /*28a0*/  F2FP.F16.F32.PACK_AB R4, R4, R6 ;  /* 0x000000060404723e */ /* 0x000fe400000000ff */
[----:B------:R-:W-:Y:S02]  /*28b0*/  IADD3 R5, P0, P1, R5, UR5, R0 ;  /* 0x0000000505057c10 */ /* 0x000fe4000f91e000 */
[----:B------:R-:W-:Y:S02]  /*28c0*/  F2FP.F16.F32.PACK_AB R27, R27, R29 ;  /* 0x0000001d1b1b723e */ /* 0x000fe400000000ff */
        /* <DEDUP_REMOVED lines=8> */
[----:B------:R-:W-:Y:S01]  /*2950*/  F2FP.F16.F32.PACK_AB R25, RZ, R25 ;  /* 0x00000019ff19723e */ /* 0x000fe200000000ff */
        /* <DEDUP_REMOVED lines=18> */
.L_x_2698:
[----:B------:R-:W-:Y:S01]  /*2a80*/  MOV R12, 0x10 ;  /* 0x00000010000c7802 */ /* 0x000fe20000000f00 */
[----:B------:R-:W-:Y:S01]  /*2a90*/  HFMA2 R11, -RZ, RZ, 0, 1.847743988037109375e-06 ;  /* 0x0000001fff0b7431 */ /* 0x000fe200000001ff */
[----:B------:R-:W-:-:S07]  /*2aa0*/  MOV R15, 0xffffffff ;  /* 0xffffffff000f7802 */ /* 0x000fce0000000f00 */
[----:B------:R-:W-:Y:S05]  /*2ab0*/  WARPSYNC.COLLECTIVE R15, `(.L_x_2729) ;  /* 0x000000000f087348 */ /* 0x000fea0003c00000 */
[----:B------:R0:W1:Y:S02]  /*2ac0*/  SHFL.BFLY P6, R14, R13, R12, R11 ;  /* 0x0c00000c0d0e7389 */ /* 0x00006400000c000b */
[----:B01----:R-:W-:Y:S05]  /*2ad0*/  ENDCOLLECTIVE ;  /* 0x000000000000791b */ /* 0x003fea0003800000 */
.L_x_2729:
[----:B------:R-:W-:Y:S01]  /*2ae0*/  HFMA2 R12, -RZ, RZ, 0, 4.76837158203125e-07 ;  /* 0x00000008ff0c7431 */ /* 0x000fe200000001ff */
[----:B------:R-:W-:-:S04]  /*2af0*/  FMNMX.FTZ R0, R14, -3.40282346638528859812e+38, !PT ;  /* 0xff7fffff0e007809 */ /* 0x000fc80007810000 */
[----:B------:R-:W-:-:S07]  /*2b00*/  MOV R13, R0 ;  /* 0x00000000000d7202 */ /* 0x000fce0000000f00 */
[----:B------:R-:W-:Y:S05]  /*2b10*/  WARPSYNC.COLLECTIVE R15, `(.L_x_2730) ;  /* 0x000000000f087348 */ /* 0x000fea0003c00000 */
[----:B------:R0:W1:Y:S02]  /*2b20*/  SHFL.BFLY P6, R14, R13, R12, R11 ;  /* 0x0c00000c0d0e7389 */ /* 0x00006400000c000b */
[----:B01----:R-:W-:Y:S05]  /*2b30*/  ENDCOLLECTIVE ;  /* 0x000000000000791b */ /* 0x003fea0003800000 */
.L_x_2730:
[----:B------:R-:W-:Y:S02]  /*2b40*/  MOV R12, 0x4 ;  /* 0x00000004000c7802 */ /* 0x000fe40000000f00 */
[----:B------:R-:W-:-:S05]  /*2b50*/  FMNMX.FTZ R2, R0, R14, !PT ;  /* 0x0000000e00027209 */ /* 0x000fca0007810000 */
[----:B------:R-:W-:-:S07]  /*2b60*/  IMAD.MOV.U32 R13, RZ, RZ, R2 ;  /* 0x000000ffff0d7224 */ /* 0x000fce00078e0002 */
[----:B------:R-:W-:Y:S05]  /*2b70*/  WARPSYNC.COLLECTIVE R15, `(.L_x_2731) ;  /* 0x000000000f087348 */ /* 0x000fea0003c00000 */
[----:B------:R0:W1:Y:S02]  /*2b80*/  SHFL.BFLY P6, R14, R13, R12, R11 ;  /* 0x0c00000c0d0e7389 */ /* 0x00006400000c000b */
[----:B01----:R-:W-:Y:S05]  /*2b90*/  ENDCOLLECTIVE ;  /* 0x000000000000791b */ /* 0x003fea0003800000 */
.L_x_2731:
[----:B------:R-:W-:Y:S01]  /*2ba0*/  HFMA2 R12, -RZ, RZ, 0, 1.1920928955078125e-07 ;  /* 0x00000002ff0c7431 */ /* 0x000fe200000001ff */
[----:B------:R-:W-:-:S04]  /*2bb0*/  FMNMX.FTZ R3, R2, R14, !PT ;  /* 0x0000000e02037209 */ /* 0x000fc80007810000 */
[----:B------:R-:W-:-:S07]  /*2bc0*/  MOV R13, R3 ;  /* 0x00000003000d7202 */ /* 0x000fce0000000f00 */
[----:B------:R-:W-:Y:S05]  /*2bd0*/  WARPSYNC.COLLECTIVE R15, `(.L_x_2732) ;  /* 0x000000000f087348 */ /* 0x000fea0003c00000 */
[----:B------:R0:W1:Y:S02]  /*2be0*/  SHFL.BFLY P6, R14, R13, R12, R11 ;  /* 0x0c00000c0d0e7389 */ /* 0x00006400000c000b */
[----:B01----:R-:W-:Y:S05]  /*2bf0*/  ENDCOLLECTIVE ;  /* 0x000000000000791b */ /* 0x003fea0003800000 */
.L_x_2732:
[----:B------:R-:W-:Y:S01]  /*2c00*/  HFMA2 R12, -RZ, RZ, 0, 5.9604644775390625e-08 ;  /* 0x00000001ff0c7431 */ /* 0x000fe200000001ff */
[----:B------:R-:W-:-:S04]  /*2c10*/  FMNMX.FTZ R4, R3, R14, !PT ;  /* 0x0000000e03047209 */ /* 0x000fc80007810000 */
[----:B------:R-:W-:-:S07]  /*2c20*/  MOV R13, R4 ;  /* 0x00000004000d7202 */ /* 0x000fce0000000f00 */
[----:B------:R-:W-:Y:S05]  /*2c30*/  WARPSYNC.COLLECTIVE R15, `(.L_x_2733) ;  /* 0x000000000f087348 */ /* 0x000fea0003c00000 */
[----:B------:R0:W1:Y:S02]  /*2c40*/  SHFL.BFLY P6, R14, R13, R12, R11 ;  /* 0x0c00000c0d0e7389 */ /* 0x00006400000c000b */
[----:B01----:R-:W-:Y:S05]  /*2c50*/  ENDCOLLECTIVE ;  /* 0x000000000000791b */ /* 0x003fea0003800000 */
.L_x_2733:
[----:B------:R-:W-:Y:S05]  /*2c60*/  BRA `(.L_x_2734) ;  /* 0xffffffd400f87947 */ /* 0x000fea000383ffff */
.L_x_2735:
        /* <DEDUP_REMOVED lines=9> */
.L_x_27214:


//--------------------- .text._ZN4vllm25paged_attention_v2_kernelIthLi112ELi32ELi128ELNS_18Fp8KVCacheDataTypeE2ELb0ELi512EEEvPfS2_PT_PKS3_PKT0_S9_ifPKiSB_iPKfiiiSD_SD_iiiii --------------------------
	.section	.text._ZN4vllm25paged_attention_v2_kernelIthLi112ELi32ELi128ELNS_18Fp8KVCacheDataTypeE2ELb0ELi512EEEvPfS2_PT_PKS3_PKT0_S9_ifPKiSB_iPKfiiiSD_SD_iiiii,"ax",@progbits
	.align	128
        .global         _ZN4vllm25paged_attention_v2_kernelIthLi112ELi32ELi128ELNS_18Fp8KVCacheDataTypeE2ELb0ELi512EEEvPfS2_PT_PKS3_PKT0_S9_ifPKiSB_iPKfiiiSD_SD_iiiii
        .type           _ZN4vllm25paged_attention_v2_kernelIthLi112ELi32ELi128ELNS_18Fp8KVCacheDataTypeE2ELb0ELi512EEEvPfS2_PT_PKS3_PKT0_S9_ifPKiSB_iPKfiiiSD_SD_iiiii,@function
        .size           _ZN4vllm25paged_attention_v2_kernelIthLi112ELi32ELi128ELNS_18Fp8KVCacheDataTypeE2ELb0ELi512EEEvPfS2_PT_PKS3_PKT0_S9_ifPKiSB_iPKfiiiSD_SD_iiiii,(.L_x_27215 - _ZN4vllm25paged_attention_v2_kernelIthLi112ELi32ELi128ELNS_18Fp8KVCacheDataTypeE2ELb0ELi512EEEvPfS2_PT_PKS3_PKT0_S9_ifPKiSB_iPKfiiiSD_SD_iiiii)
        .other          _ZN4vllm25paged_attention_v2_kernelIthLi112ELi32ELi128ELNS_18Fp8KVCacheDataTypeE2ELb0ELi512EEEvPfS2_PT_PKS3_PKT0_S9_ifPKiSB_iPKfiiiSD_SD_iiiii,@"STO_CUDA_ENTRY STV_DEFAULT"
_ZN4vllm25paged_attention_v2_kernelIthLi112ELi32ELi128ELNS_18Fp8KVCacheDataTypeE2ELb0ELi512EEEvPfS2_PT_PKS3_PKT0_S9_ifPKiSB_iPKfiiiSD_SD_iiiii:
.text._ZN4vllm25paged_attention_v2_kernelIthLi112ELi32ELi128ELNS_18Fp8KVCacheDataTypeE2ELb0ELi512EEEvPfS2_PT_PKS3_PKT0_S9_ifPKiSB_iPKfiiiSD_SD_iiiii:
        /* <DEDUP_REMOVED lines=51> */
.L_x_2737:
[----:B------:R-:W-:Y:S05]  /*0330*/  BSYNC.RECONVERGENT B6 ;  /* 0x0000000000067941 */ /* 0x000fea0003800200 */
.L_x_2736:
        /* <DEDUP_REMOVED lines=17> */
.L_x_2774:
        /* <DEDUP_REMOVED lines=40> */
.L_x_2743:
        /* <DEDUP_REMOVED lines=11> */
.L_x_2742:
[----:B------:R-:W-:Y:S05]  /*0780*/  BSYNC.RECONVERGENT B1 ;  /* 0x0000000000017941 */ /* 0x000fea0003800200 */
.L_x_2741:
        /* <DEDUP_REMOVED lines=13> */
.L_x_2746:
        /* <DEDUP_REMOVED lines=100> */
.L_x_2745:
[----:B------:R-:W-:Y:S05]  /*0ea0*/  BSYNC.RECONVERGENT B1 ;  /* 0x0000000000017941 */ /* 0x000fea0003800200 */
.L_x_2744:
        /* <DEDUP_REMOVED lines=55> */
.L_x_2748:
[----:B------:R-:W-:Y:S05]  /*1220*/  BSYNC.RECONVERGENT B1 ;  /* 0x0000000000017941 */ /* 0x000fea0003800200 */
.L_x_2747:
        /* <DEDUP_REMOVED lines=26> */
.L_x_2740:
[----:B------:R-:W-:Y:S05]  /*13d0*/  BSYNC.RECONVERGENT B0 ;  /* 0x0000000000007941 */ /* 0x000fea0003800200 */
.L_x_2739:
        /* <DEDUP_REMOVED lines=40> */
.L_x_2753:
[----:B------:R-:W1:Y:S01]  /*1660*/  LDS R13, [R4] ;  /* 0x00000000040d7984 */ /* 0x000e620000000800 */
[----:B------:R-:W-:-:S04]  /*1670*/  IADD3 R11, PT, PT, R11, 0x1, RZ ;  /* 0x000000010b0b7810 */ /* 0x000fc80007ffe0ff */
[----:B------:R-:W-:Y:S01]  /*1680*/  ISETP.NE.AND P0, PT, R11, RZ, PT ;  /* 0x000000ff0b00720c */ /* 0x000fe20003f05270 */
[----:B-1----:R-:W-:-:S05]  /*1690*/  FMUL.FTZ R13, R13, R2 ;  /* 0x000000020d0d7220 */ /* 0x002fca0000410000 */
[----:B------:R1:W-:Y:S02]  /*16a0*/  STS [R4], R13 ;  /* 0x0000000d04007388 */ /* 0x0003e40000000800 */
[----:B-1----:R-:W-:-:S05]  /*16b0*/  VIADD R4, R4, 0x200 ;  /* 0x0000020004047836 */ /* 0x002fca0000000000 */
[----:B------:R-:W-:Y:S05]  /*16c0*/  @P0 BRA `(.L_x_2753) ;  /* 0xfffffffc00e40947 */ /* 0x000fea000383ffff */
.L_x_2752:
[----:B------:R-:W-:Y:S05]  /*16d0*/  BSYNC.RECONVERGENT B1 ;  /* 0x0000000000017941 */ /* 0x000fea0003800200 */
.L_x_2751:
        /* <DEDUP_REMOVED lines=13> */
.L_x_2756:
        /* <DEDUP_REMOVED lines=52> */
.L_x_2755:
[----:B------:R-:W-:Y:S05]  /*1af0*/  BSYNC.RECONVERGENT B1 ;  /* 0x0000000000017941 */ /* 0x000fea0003800200 */
.L_x_2754:
        /* <DEDUP_REMOVED lines=31> */
.L_x_2758:
[----:B------:R-:W-:Y:S05]  /*1cf0*/  BSYNC.RECONVERGENT B1 ;  /* 0x0000000000017941 */ /* 0x000fea0003800200 */
.L_x_2757:
        /* <DEDUP_REMOVED lines=14> */
.L_x_2750:
[----:B------:R-:W-:Y:S05]  /*1de0*/  BSYNC.RECONVERGENT B0 ;  /* 0x0000000000007941 */ /* 0x000fea0003800200 */
.L_x_2749:
        /* <DEDUP_REMOVED lines=32> */
.L_x_2760:
[----:B------:R-:W-:Y:S05]  /*1ff0*/  BSYNC.RECONVERGENT B0 ;  /* 0x0000000000007941 */ /* 0x000fea0003800200 */
.L_x_2759:
        /* <DEDUP_REMOVED lines=34> */
.L_x_2762:
[----:B------:R-:W-:Y:S05]  /*2220*/  BSYNC.RECONVERGENT B0 ;  /* 0x0000000000007941 */ /* 0x000fea0003800200 */
.L_x_2761:
        /* <DEDUP_REMOVED lines=31> */
.L_x_2764:
[----:B------:R-:W-:Y:S05]  /*2420*/  BSYNC.RECONVERGENT B0 ;  /* 0x0000000000007941 */ /* 0x000fea0003800200 */
.L_x_2763:
        /* <DEDUP_REMOVED lines=17> */
.L_x_2766:
[----:B------:R-:W-:Y:S05]  /*2540*/  BSYNC.RECONVERGENT B0 ;  /* 0x0000000000007941 */ /* 0x000fea0003800200 */
.L_x_2765:
        /* <DEDUP_REMOVED lines=31> */
.L_x_2768:
[----:B------:R-:W-:Y:S05]  /*2740*/  BSYNC.RECONVERGENT B0 ;  /* 0x0000000000007941 */ /* 0x000fea0003800200 */
.L_x_2767:
        /* <DEDUP_REMOVED lines=43> */
.L_x_2738:
[----:B------:R-:W-:Y:S01]  /*2a00*/  HFMA2 R12, -RZ, RZ, 0, 9.5367431640625e-07 ;  /* 0x00000010ff0c7431 */ /* 0x000fe200000001ff */
[----:B------:R-:W-:Y:S02]  /*2a10*/  MOV R11, 0x1f ;  /* 0x0000001f000b7802 */ /* 0x000fe40000000f00 */
[----:B------:R-:W-:-:S07]  /*2a20*/  MOV R15, 0xffffffff ;  /* 0xffffffff000f7802 */ /* 0x000fce0000000f00 */
[----:B------:R-:W-:Y:S05]  /*2a30*/  WARPSYNC.COLLECTIVE R15, `(.L_x_2769) ;  /* 0x000000000f087348 */ /* 0x000fea0003c00000 */
[----:B------:R0:W1:Y:S02]  /*2a40*/  SHFL.BFLY P6, R14, R13, R12, R11 ;  /* 0x0c00000c0d0e7389 */ /* 0x00006400000c000b */
[----:B01----:R-:W-:Y:S05]  /*2a50*/  ENDCOLLECTIVE ;  /* 0x000000000000791b */ /* 0x003fea0003800000 */
.L_x_2769:
[----:B------:R-:W-:Y:S01]  /*2a60*/  HFMA2 R12, -RZ, RZ, 0, 4.76837158203125e-07 ;  /* 0x00000008ff0c7431 */ /* 0x000fe200000001ff */
[----:B------:R-:W-:-:S04]  /*2a70*/  FMNMX.FTZ R0, R14, -3.40282346638528859812e+38, !PT ;  /* 0xff7fffff0e007809 */ /* 0x000fc80007810000 */
[----:B------:R-:W-:-:S07]  /*2a80*/  MOV R13, R0 ;  /* 0x00000000000d7202 */ /* 0x000fce0000000f00 */
[----:B------:R-:W-:Y:S05]  /*2a90*/  WARPSYNC.COLLECTIVE R15, `(.L_x_2770) ;  /* 0x000000000f087348 */ /* 0x000fea0003c00000 */
[----:B------:R0:W1:Y:S02]  /*2aa0*/  SHFL.BFLY P6, R14, R13, R12, R11 ;  /* 0x0c00000c0d0e7389 */ /* 0x00006400000c000b */
[----:B01----:R-:W-:Y:S05]  /*2ab0*/  ENDCOLLECTIVE ;  /* 0x000000000000791b */ /* 0x003fea0003800000 */
.L_x_2770:
[----:B------:R-:W-:Y:S02]  /*2ac0*/  MOV R12, 0x4 ;  /* 0x00000004000c7802 */ /* 0x000fe40000000f00 */
[----:B------:R-:W-:-:S05]  /*2ad0*/  FMNMX.FTZ R2, R0, R14, !PT ;  /* 0x0000000e00027209 */ /* 0x000fca0007810000 */
[----:B------:R-:W-:-:S07]  /*2ae0*/  IMAD.MOV.U32 R13, RZ, RZ, R2 ;  /* 0x000000ffff0d7224 */ /* 0x000fce00078e0002 */
[----:B------:R-:W-:Y:S05]  /*2af0*/  WARPSYNC.COLLECTIVE R15, `(.L_x_2771) ;  /* 0x000000000f087348 */ /* 0x000fea0003c00000 */
[----:B------:R0:W1:Y:S02]  /*2b00*/  SHFL.BFLY P6, R14, R13, R12, R11 ;  /* 0x0c00000c0d0e7389 */ /* 0x00006400000c000b */
[----:B01----:R-:W-:Y:S05]  /*2b10*/  ENDCOLLECTIVE ;  /* 0x000000000000791b */ /* 0x003fea0003800000 */
.L_x_2771:
[----:B------:R-:W-:Y:S01]  /*2b20*/  HFMA2 R12, -RZ, RZ, 0, 1.1920928955078125e-07 ;  /* 0x00000002ff0c7431 */ /* 0x000fe200000001ff */
[----:B------:R-:W-:-:S04]  /*2b30*/  FMNMX.FTZ R3, R2, R14, !PT ;  /* 0x0000000e02037209 */ /* 0x000fc80007810000 */
[----:B------:R-:W-:-:S07]  /*2b40*/  MOV R13, R3 ;  /* 0x00000003000d7202 */ /* 0x000fce0000000f00 */
[----:B------:R-:W-:Y:S05]  /*2b50*/  WARPSYNC.COLLECTIVE R15, `(.L_x_2772) ;  /* 0x000000000f087348 */ /* 0x000fea0003c00000 */
[----:B------:R0:W1:Y:S02]  /*2b60*/  SHFL.BFLY P6, R14, R13, R12, R11 ;  /* 0x0c00000c0d0e7389 */ /* 0x00006400000c000b */
[----:B01----:R-:W-:Y:S05]  /*2b70*/  ENDCOLLECTIVE ;  /* 0x000000000000791b */ /* 0x003fea0003800000 */
.L_x_2772:
[----:B------:R-:W-:Y:S01]  /*2b80*/  HFMA2 R12, -RZ, RZ, 0, 5.9604644775390625e-08 ;  /* 0x00000001ff0c7431 */ /* 0x000fe200000001ff */
[----:B------:R-:W-:-:S04]  /*2b90*/  FMNMX.FTZ R4, R3, R14, !PT ;  /* 0x0000000e03047209 */ /* 0x000fc80007810000 */
[----:B------:R-:W-:-:S07]  /*2ba0*/  MOV R13, R4 ;  /* 0x00000004000d7202 */ /* 0x000fce0000000f00 */
[----:B------:R-:W-:Y:S05]  /*2bb0*/  WARPSYNC.COLLECTIVE R15, `(.L_x_2773) ;  /* 0x000000000f087348 */ /* 0x000fea0003c00000 */
[----:B------:R0:W1:Y:S02]  /*2bc0*/  SHFL.BFLY P6, R14, R13, R12, R11 ;  /* 0x0c00000c0d0e7389 */ /* 0x00006400000c000b */
[----:B01----:R-:W-:Y:S05]  /*2bd0*/  ENDCOLLECTIVE ;  /* 0x000000000000791b */ /* 0x003fea0003800000 */
.L_x_2773:
[----:B------:R-:W-:Y:S05]  /*2be0*/  BRA `(.L_x_2774) ;  /* 0xffffffd800187947 */ /* 0x000fea000383ffff */
.L_x_2775:
        /* <DEDUP_REMOVED lines=9> */
.L_x_27215:


//--------------------- .text._ZN4vllm25paged_attention_v2_kernelIthLi96ELi32ELi128ELNS_18Fp8KVCacheDataTypeE2ELb0ELi512EEEvPfS2_PT_PKS3_PKT0_S9_ifPKiSB_iPKfiiiSD_SD_iiiii --------------------------
	.section	.text._ZN4vllm25paged_attention_v2_kernelIthLi96ELi32ELi128ELNS_18Fp8KVCacheDataTypeE2ELb0ELi512EEEvPfS2_PT_PKS3_PKT0_S9_ifPKiSB_iPKfiiiSD_SD_iiiii,"ax",@progbits
	.align	128
        .global         _ZN4vllm25paged_attention_v2_kernelIthLi96ELi32ELi128ELNS_18Fp8KVCacheDataTypeE2ELb0ELi512EEEvPfS2_PT_PKS3_PKT0_S9_ifPKiSB_iPKfiiiSD_SD_iiiii
        .type           _ZN4vllm25paged_attention_v2_kernelIthLi96ELi32ELi128ELNS_18Fp8KVCacheDataTypeE2ELb0ELi512EEEvPfS2_PT_PKS3_PKT0_S9_ifPKiSB_iPKfiiiSD_SD_iiiii,@function
        .size           _ZN4vllm25paged_attention_v2_kernelIthLi96ELi32ELi128ELNS_18Fp8KVCacheDataTypeE2ELb0ELi512EEEvPfS2_PT_PKS3_PKT0_S9_ifPKiSB_iPKfiiiSD_SD_iiiii,(.L_x_27216 - _ZN4vllm25paged_attention_v2_kernelIthLi96ELi32ELi128ELNS_18Fp8KVCacheDataTypeE2ELb0ELi512EEEvPfS2_PT_PKS3_PKT0_S9_ifPKiSB_iPKfiiiSD_SD_iiiii)
        .other          _ZN4vllm25paged_attention_v2_kernelIthLi96ELi32ELi128ELNS_18Fp8KVCacheDataTypeE2ELb0ELi512EEEvPfS2_PT_PKS3_PKT0_S9_ifPKiSB_iPKfiiiSD_SD_iiiii,@"STO_CUDA_ENTRY STV_DEFAULT"
_ZN4vllm25paged_attention_v2_kernelIthLi96ELi32ELi128ELNS_18Fp8KVCacheDataTypeE2ELb0ELi512EEEvPfS2_PT_PKS3_PKT0_S9_ifPKiSB_iPKfiiiSD_SD_iiiii:
.text._ZN4vllm25paged_attention_v2_kernelIthLi96ELi32ELi128ELNS_18Fp8KVCacheDataTypeE2ELb0ELi512EEEvPfS2_PT_PKS3_PKT0_S9_ifPKiSB_iPKfiiiSD_SD_iiiii:
        /* <DEDUP_REMOVED lines=51> */
.L_x_2777:
[----:B------:R-:W-:Y:S05]  /*0330*/  BSYNC.RECONVERGENT B6 ;  /* 0x0000000000067941 */ /* 0x000fea0003800200 */
.L_x_2776:
        /* <DEDUP_REMOVED lines=17> */
.L_x_2814:
        /* <DEDUP_REMOVED lines=40> */
.L_x_2783:
        /* <DEDUP_REMOVED lines=11> */
.L_x_2782:
[----:B------:R-:W-:Y:S05]  /*0780*/  BSYNC.RECONVERGENT B1 ;  /* 0x0000000000017941 */ /* 0x000fea0003800200 */
.L_x_2781:
        /* <DEDUP_REMOVED lines=13> */
.L_x_2786:
        /* <DEDUP_REMOVED lines=100> */
.L_x_2785:
[----:B------:R-:W-:Y:S05]  /*0ea0*/  BSYNC.RECONVERGENT B1 ;  /* 0x0000000000017941 */ /* 0x000fea0003800200 */
.L_x_2784:
        /* <DEDUP_REMOVED lines=55> */
.L_x_2788:
[----:B------:R-:W-:Y:S05]  /*1220*/  BSYNC.RECONVERGENT B1 ;  /* 0x0000000000017941 */ /* 0x000fea0003800200 */
.L_x_2787:
        /* <DEDUP_REMOVED lines=26> */
.L_x_2780:
[----:B------:R-:W-:Y:S05]  /*13d0*/  BSYNC.RECONVERGENT B0 ;  /* 0x0000000000007941 */ /* 0x000fea0003800200 */
.L_x_2779:
        /* <DEDUP_REMOVED lines=40> */
.L_x_2793:
[----:B------:R-:W1:Y:S01]  /*1660*/  LDS R13, [R4] ;  /* 0x00000000040d7984 */ /* 0x000e620000000800 */
[----:B------:R-:W-:-:S04]  /*1670*/  IADD3 R11, PT, PT, R11, 0x1, RZ ;  /* 0x000000010b0b7810 */ /* 0x000fc80007ffe0ff */
[----:B------:R-:W-:Y:S01]  /*1680*/  ISETP.NE.AND P0, PT, R11, RZ, PT ;  /* 0x000000ff0b00720c */ /* 0x000fe20003f05270 */
[----:B-1----:R-:W-:-:S05]  /*1690*/  FMUL.FTZ R13, R13, R2 ;  /* 0x000000020d0d7220 */ /* 0x002fca0000410000 */
[----:B------:R1:W-:Y:S02]  /*16a0*/  STS [R4], R13 ;  /* 0x0000000d04007388 */ /* 0x0003e40000000800 */
[----:B-1----:R-:W-:-:S05]  /*16b0*/  IADD3 R4, PT, PT, R4, 0x200, RZ ;  /* 0x0000020004047810 */ /* 0x002fca0007ffe0ff */
[----:B------:R-:W-:Y:S05]  /*16c0*/  @P0 BRA `(.L_x_2793) ;  /* 0xfffffffc00e40947 */ /* 0x000fea000383ffff */
.L_x_2792:
[----:B------:R-:W-:Y:S05]  /*16d0*/  BSYNC.RECONVERGENT B1 ;  /* 0x0000000000017941 */ /* 0x000fea0003800200 */
.L_x_2791:
        /* <DEDUP_REMOVED lines=13> */
.L_x_2796:
        /* <DEDUP_REMOVED lines=52> */
.L_x_2795:
[----:B------:R-:W-:Y:S05]  /*1af0*/  BSYNC.RECONVERGENT B1 ;  /* 0x0000000000017941 */ /* 0x000fea0003800200 */
.L_x_2794:
        /* <DEDUP_REMOVED lines=31> */
.L_x_2798:
[----:B------:R-:W-:Y:S05]  /*1cf0*/  BSYNC.RECONVERGENT B1 ;  /* 0x0000000000017941 */ /* 0x000fea0003800200 */
.L_x_2797:
        /* <DEDUP_REMOVED lines=14> */
.L_x_2790:
[----:B------:R-:W-:Y:S05]  /*1de0*/  BSYNC.RECONVERGENT B0 ;  /* 0x0000000000007941 */ /* 0x000fea0003800200 */
.L_x_2789:
        /* <DEDUP_REMOVED lines=32> */
.L_x_2800:
[----:B------:R-:W-:Y:S05]  /*1ff0*/  BSYNC.RECONVERGENT B0 ;  /* 0x0000000000007941 */ /* 0x000fea0003800200 */
.L_x_2799:
        /* <DEDUP_REMOVED lines=30> */
.L_x_2802:
[----:B------:R-:W-:Y:S05]  /*21e0*/  BSYNC.RECONVERGENT B0 ;  /* 0x0000000000007941 */ /* 0x000fea0003800200 */
.L_x_2801:
        /* <DEDUP_REMOVED lines=27> */
.L_x_2804:
[----:B------:R-:W-:Y:S05]  /*23a0*/  BSYNC.RECONVERGENT B0 ;  /* 0x0000000000007941 */ /* 0x000fea0003800200 */
.L_x_2803:
        /* <DEDUP_REMOVED lines=15> */
.L_x_2806:
[----:B------:R-:W-:Y:S05]  /*24a0*/  BSYNC.RECONVERGENT B0 ;  /* 0x0000000000007941 */ /* 0x000fea0003800200 */
.L_x_2805:
        /* <DEDUP_REMOVED lines=27> */
.L_x_2808:
[----:B------:R-:W-:Y:S05]  /*2660*/  BSYNC.RECONVERGENT B0 ;  /* 0x0000000000007941 */ /* 0x000fea0003800200 */
.L_x_2807:
        /* <DEDUP_REMOVED lines=39> */
.L_x_2778:
[----:B------:R-:W-:Y:S01]  /*28e0*/  HFMA2 R12, -RZ, RZ, 0, 9.5367431640625e-07 ;  /* 0x00000010ff0c7431 */ /* 0x000fe200000001ff */
[----:B------:R-:W-:Y:S02]  /*28f0*/  MOV R11, 0x1f ;  /* 0x0000001f000b7802 */ /* 0x000fe40000000f00 */
[----:B------:R-:W-:-:S07]  /*2900*/  MOV R15, 0xffffffff ;  /* 0xffffffff000f7802 */ /* 0x000fce0000000f00 */
[----:B------:R-:W-:Y:S05]  /*2910*/  WARPSYNC.COLLECTIVE R15, `(.L_x_2809) ;  /* 0x000000000f087348 */ /* 0x000fea0003c00000 */
[----:B------:R0:W1:Y:S02]  /*2920*/  SHFL.BFLY P6, R14, R13, R12, R11 ;  /* 0x0c00000c0d0e7389 */ /* 0x00006400000c000b */
[----:B01----:R-:W-:Y:S05]  /*2930*/  ENDCOLLECTIVE ;  /* 0x000000000000791b */ /* 0x003fea0003800000 */
.L_x_2809:
[----:B------:R-:W-:Y:S01]  /*2940*/  HFMA2 R12, -RZ, RZ, 0, 4.76837158203125e-07 ;  /* 0x00000008ff0c7431 */ /* 0x000fe200000001ff */
[----:B------:R-:W-:-:S04]  /*2950*/  FMNMX.FTZ R0, R14, -3.40282346638528859812e+38, !PT ;  /* 0xff7fffff0e007809 */ /* 0x000fc80007810000 */
[----:B------:R-:W-:-:S07]  /*2960*/  MOV R13, R0 ;  /* 0x00000000000d7202 */ /* 0x000fce0000000f00 */
[----:B------:R-:W-:Y:S05]  /*2970*/  WARPSYNC.COLLECTIVE R15, `(.L_x_2810) ;  /* 0x000000000f087348 */ /* 0x000fea0003c00000 */
[----:B------:R0:W1:Y:S02]  /*2980*/  SHFL.BFLY P6, R14, R13, R12, R11 ;  /* 0x0c00000c0d0e7389 */ /* 0x00006400000c000b */
[----:B01----:R-:W-:Y:S05]  /*2990*/  ENDCOLLECTIVE ;  /* 0x000000000000791b */ /* 0x003fea0003800000 */
.L_x_2810:
[----:B------:R-:W-:Y:S02]  /*29a0*/  MOV R12, 0x4 ;  /* 0x00000004000c7802 */ /* 0x000fe40000000f00 */
[----:B------:R-:W-:-:S05]  /*29b0*/  FMNMX.FTZ R2, R0, R14, !PT ;  /* 0x0000000e00027209 */ /* 0x000fca0007810000 */
[----:B------:R-:W-:-:S07]  /*29c0*/  IMAD.MOV.U32 R13, RZ, RZ, R2 ;  /* 0x000000ffff0d7224 */ /* 0x000fce00078e0002 */
[----:B------:R-:W-:Y:S05]  /*29d0*/  WARPSYNC.COLLECTIVE R15, `(.L_x_2811) ;  /* 0x000000000f087348 */ /* 0x000fea0003c00000 */
[----:B------:R0:W1:Y:S02]  /*29e0*/  SHFL.BFLY P6, R14, R13, R12, R11 ;  /* 0x0c00000c0d0e7389 */ /* 0x00006400000c000b */
[----:B01----:R-:W-:Y:S05]  /*29f0*/  ENDCOLLECTIVE ;  /* 0x000000000000791b */ /* 0x003fea0003800000 */
.L_x_2811:
[----:B------:R-:W-:Y:S01]  /*2a00*/  HFMA2 R12, -RZ, RZ, 0, 1.1920928955078125e-07 ;  /* 0x00000002ff0c7431 */ /* 0x000fe200000001ff */
[----:B------:R-:W-:-:S04]  /*2a10*/  FMNMX.FTZ R3, R2, R14, !PT ;  /* 0x0000000e02037209 */ /* 0x000fc80007810000 */
[----:B------:R-:W-:-:S07]  /*2a20*/  MOV R13, R3 ;  /* 0x00000003000d7202 */ /* 0x000fce0000000f00 */
[----:B------:R-:W-:Y:S05]  /*2a30*/  WARPSYNC.COLLECTIVE R15, `(.L_x_2812) ;  /* 0x000000000f087348 */ /* 0x000fea0003c00000 */
[----:B------:R0:W1:Y:S02]  /*2a40*/  SHFL.BFLY P6, R14, R13, R12, R11 ;  /* 0x0c00000c0d0e7389 */ /* 0x00006400000c000b */
[----:B01----:R-:W-:Y:S05]  /*2a50*/  ENDCOLLECTIVE ;  /* 0x000000000000791b */ /* 0x003fea0003800000 */
.L_x_2812:
[----:B------:R-:W-:Y:S01]  /*2a60*/  HFMA2 R12, -RZ, RZ, 0, 5.9604644775390625e-08 ;  /* 0x00000001ff0c7431 */ /* 0x000fe200000001ff */
[----:B------:R-:W-:-:S04]  /*2a70*/  FMNMX.FTZ R4, R3, R14, !PT ;  /* 0x0000000e03047209 */ /* 0x000fc80007810000 */
[----:B------:R-:W-:-:S07]  /*2a80*/  MOV R13, R4 ;  /* 0x00000004000d7202 */ /* 0x000fce0000000f00 */
[----:B------:R-:W-:Y:S05]  /*2a90*/  WARPSYNC.COLLECTIVE R15, `(.L_x_2813) ;  /* 0x000000000f087348 */ /* 0x000fea0003c00000 */
[----:B------:R0:W1:Y:S02]  /*2aa0*/  SHFL.BFLY P6, R14, R13, R12, R11 ;  /* 0x0c00000c0d0e7389 */ /* 0x00006400000c000b */
[----:B01----:R-:W-:Y:S05]  /*2ab0*/  ENDCOLLECTIVE ;  /* 0x000000000000791b */ /* 0x003fea0003800000 */
.L_x_2813:
[----:B------:R-:W-:Y:S05]  /*2ac0*/  BRA `(.L_x_2814) ;  /* 0xffffffd800607947 */ /* 0x000fea000383ffff */
.L_x_2815:
        /* <DEDUP_REMOVED lines=11> */
.L_x_27216:


//--------------------- .text._ZN4vllm25paged_attention_v2_kernelIthLi80ELi32ELi128ELNS_18Fp8KVCacheDataTypeE2ELb0ELi512EEEvPfS2_PT_PKS3_PKT0_S9_ifPKiSB_iPKfiiiSD_SD_iiiii --------------------------
	.section	.text._ZN4vllm25paged_attention_v2_kernelIthLi80ELi32ELi128ELNS_18Fp8KVCacheDataTypeE2ELb0ELi512EEEvPfS2_PT_PKS3_PKT0_S9_ifPKiSB_iPKfiiiSD_SD_iiiii,"ax",@progbits
	.align	128
        .global         _ZN4vllm25paged_attention_v2_kernelIthLi80ELi32ELi128ELNS_18Fp8KVCacheDataTypeE2ELb0ELi512EEEvPfS2_PT_PKS3_PKT0_S9_ifPKiSB_iPKfiiiSD_SD_iiiii
        .type           _ZN4vllm25paged_attention_v2_kernelIthLi80ELi32ELi128ELNS_18Fp8KVCacheDataTypeE2ELb0ELi512EEEvPfS2_PT_PKS3_PKT0_S9_ifPKiSB_iPKfiiiSD_SD_iiiii,@function
        .size           _ZN4vllm25paged_attention_v2_kernelIthLi80ELi32ELi128ELNS_18Fp8KVCacheDataTypeE2ELb0ELi512EEEvPfS2_PT_PKS3_PKT0_S9_ifPKiSB_iPKfiiiSD_SD_iiiii,(.L_x_27217 - _ZN4vllm25paged_attention_v2_kernelIthLi80ELi32ELi128ELNS_18Fp8KVCacheDataTypeE2ELb0ELi512EEEvPfS2_PT_PKS3_PKT0_S9_ifPKiSB_iPKfiiiSD_SD_iiiii)
        .other          _ZN4vllm25paged_attention_v2_kernelIthLi80ELi32ELi128ELNS_18Fp8KVCacheDataTypeE2ELb0ELi512EEEvPfS2_PT_PKS3_PKT0_S9_ifPKiSB_iPKfiiiSD_SD_iiiii,@"STO_CUDA_ENTRY STV_DEFAULT"
_ZN4vllm25paged_attention_v2_kernelIthLi80ELi32ELi128ELNS_18Fp8KVCacheDataTypeE2ELb0ELi512EEEvPfS2_PT_PKS3_PKT0_S9_ifPKiSB_iPKfiiiSD_SD_iiiii:
.text._ZN4vllm25paged_attention_v2_kernelIthLi80ELi32ELi128ELNS_18Fp8KVCacheDataTypeE2ELb0ELi512EEEvPfS2_PT_PKS3_PKT0_S9_ifPKiSB_iPKfiiiSD_SD_iiiii:
        /* <DEDUP_REMOVED lines=51> */
.L_x_2817:
[----:B------:R-:W-:Y:S05]  /*0330*/  BSYNC.RECONVERGENT B6 ;  /* 0x0000000000067941 */ /* 0x000fea0003800200 */
.L_x_2816:
        /* <DEDUP_REMOVED lines=17> */
.L_x_2854:
        /* <DEDUP_REMOVED lines=40> */
.L_x_2823:
        /* <DEDUP_REMOVED lines=11> */
.L_x_2822:
[----:B------:R-:W-:Y:S05]  /*0780*/  BSYNC.RECONVERGENT B1 ;  /* 0x0000000000017941 */ /* 0x000fea0003800200 */
.L_x_2821:
        /* <DEDUP_REMOVED lines=13> */
.L_x_2826:
        /* <DEDUP_REMOVED lines=100> */
.L_x_2825:
[----:B------:R-:W-:Y:S05]  /*0ea0*/  BSYNC.RECONVERGENT B1 ;  /* 0x0000000000017941 */ /* 0x000fea0003800200 */
.L_x_2824:
        /* <DEDUP_REMOVED lines=55> */
.L_x_2828:
[----:B------:R-:W-:Y:S05]  /*1220*/  BSYNC.RECONVERGENT B1 ;  /* 0x0000000000017941 */ /* 0x000fea0003800200 */
.L_x_2827:
        /* <DEDUP_REMOVED lines=26> */
.L_x_2820:
[----:B------:R-:W-:Y:S05]  /*13d0*/  BSYNC.RECONVERGENT B0 ;  /* 0x0000000000007941 */ /* 0x000fea0003800200 */
.L_x_2819:
        /* <DEDUP_REMOVED lines=40> */
.L_x_2833:
[----:B------:R-:W1:Y:S01]  /*1660*/  LDS R13, [R4] ;  /* 0x00000000040d7984 */ /* 0x000e620000000800 */
[----:B------:R-:W-:-:S04]  /*1670*/  IADD3 R11, PT, PT, R11, 0x1, RZ ;  /* 0x000000010b0b7810 */ /* 0x000fc80007ffe0ff */
[----:B------:R-:W-:Y:S01]  /*1680*/  ISETP.NE.AND P0, PT, R11, RZ, PT ;  /* 0x000000ff0b00720c */ /* 0x000fe20003f05270 */
[----:B-1----:R-:W-:-:S05]  /*1690*/  FMUL.FTZ R13, R13, R2 ;  /* 0x000000020d0d7220 */ /* 0x002fca0000410000 */
[----:B------:R1:W-:Y:S02]  /*16a0*/  STS [R4], R13 ;  /* 0x0000000d04007388 */ /* 0x0003e40000000800 */
[----:B-1----:R-:W-:-:S05]  /*16b0*/  IADD3 R4, PT, PT, R4, 0x200, RZ ;  /* 0x0000020004047810 */ /* 0x002fca0007ffe0ff */
[----:B------:R-:W-:Y:S05]  /*16c0*/  @P0 BRA `(.L_x_2833) ;  /* 0xfffffffc00e40947 */ /* 0x000fea000383ffff */
.L_x_2832:
[----:B------:R-:W-:Y:S05]  /*16d0*/  BSYNC.RECONVERGENT B1 ;  /* 0x0000000000017941 */ /* 0x000fea0003800200 */
.L_x_2831:
        /* <DEDUP_REMOVED lines=13> */
.L_x_2836:
        /* <DEDUP_REMOVED lines=52> */
.L_x_2835:
[----:B------:R-:W-:Y:S05]  /*1af0*/  BSYNC.RECONVERGENT B1 ;  /* 0x0000000000017941 */ /* 0x000fea0003800200 */
.L_x_2834:
        /* <DEDUP_REMOVED lines=31> */
.L_x_2838:
[----:B------:R-:W-:Y:S05]  /*1cf0*/  BSYNC.RECONVERGENT B1 ;  /* 0x0000000000017941 */ /* 0x000fea0003800200 */
.L_x_2837:
        /* <DEDUP_REMOVED lines=14> */
.L_x_2830:
[----:B------:R-:W-:Y:S05]  /*1de0*/  BSYNC.RECONVERGENT B0 ;  /* 0x0000000000007941 */ /* 0x000fea0003800200 */
.L_x_2829:
        /* <DEDUP_REMOVED lines=32> */
.L_x_2840:
[----:B------:R-:W-:Y:S05]  /*1ff0*/  BSYNC.RECONVERGENT B0 ;  /* 0x0000000000007941 */ /* 0x000fea0003800200 */
.L_x_2839:
        /* <DEDUP_REMOVED lines=26> */
.L_x_2842:
[----:B------:R-:W-:Y:S05]  /*21a0*/  BSYNC.RECONVERGENT B0 ;  /* 0x0000000000007941 */ /* 0x000fea0003800200 */
.L_x_2841:
        /* <DEDUP_REMOVED lines=23> */
.L_x_2844:
[----:B------:R-:W-:Y:S05]  /*2320*/  BSYNC.RECONVERGENT B0 ;  /* 0x0000000000007941 */ /* 0x000fea0003800200 */
.L_x_2843:
        /* <DEDUP_REMOVED lines=13> */
.L_x_2846:
[----:B------:R-:W-:Y:S05]  /*2400*/  BSYNC.RECONVERGENT B0 ;  /* 0x0000000000007941 */ /* 0x000fea0003800200 */
.L_x_2845:
        /* <DEDUP_REMOVED lines=23> */
.L_x_2848:
[----:B------:R-:W-:Y:S05]  /*2580*/  BSYNC.RECONVERGENT B0 ;  /* 0x0000000000007941 */ /* 0x000fea0003800200 */
.L_x_2847:
        /* <DEDUP_REMOVED lines=35> */
.L_x_2818:
[----:B------:R-:W-:Y:S01]  /*27c0*/  MOV R12, 0x10 ;  /* 0x00000010000c7802 */ /* 0x000fe20000000f00 */
[----:B------:R-:W-:Y:S01]  /*27d0*/  HFMA2 R11, -RZ, RZ, 0, 1.847743988037109375e-06 ;  /* 0x0000001fff0b7431 */ /* 0x000fe200000001ff */
[----:B------:R-:W-:-:S07]  /*27e0*/  MOV R15, 0xffffffff ;  /* 0xffffffff000f7802 */ /* 0x000fce0000000f00 */
[----:B------:R-:W-:Y:S05]  /*27f0*/  WARPSYNC.COLLECTIVE R15, `(.L_x_2849) ;  /* 0x000000000f087348 */ /* 0x000fea0003c00000 */
[----:B------:R0:W1:Y:S02]  /*2800*/  SHFL.BFLY P6, R14, R13, R12, R11 ;  /* 0x0c00000c0d0e7389 */ /* 0x00006400000c000b */
[----:B01----:R-:W-:Y:S05]  /*2810*/  ENDCOLLECTIVE ;  /* 0x000000000000791b */ /* 0x003fea0003800000 */
.L_x_2849:
[----:B------:R-:W-:Y:S01]  /*2820*/  HFMA2 R12, -RZ, RZ, 0, 4.76837158203125e-07 ;  /* 0x00000008ff0c7431 */ /* 0x000fe200000001ff */
[----:B------:R-:W-:-:S04]  /*2830*/  FMNMX.FTZ R0, R14, -3.40282346638528859812e+38, !PT ;  /* 0xff7fffff0e007809 */ /* 0x000fc80007810000 */
[----:B------:R-:W-:-:S07]  /*2840*/  MOV R13, R0 ;  /* 0x00000000000d7202 */ /* 0x000fce0000000f00 */
[----:B------:R-:W-:Y:S05]  /*2850*/  WARPSYNC.COLLECTIVE R15, `(.L_x_2850) ;  /* 0x000000000f087348 */ /* 0x000fea0003c00000 */
[----:B------:R0:W1:Y:S02]  /*2860*/  SHFL.BFLY P6, R14, R13, R12, R11 ;  /* 0x0c00000c0d0e7389 */ /* 0x00006400000c000b */
[----:B01----:R-:W-:Y:S05]  /*2870*/  ENDCOLLECTIVE ;  /* 0x000000000000791b */ /* 0x003fea0003800000 */
.L_x_2850:
[----:B------:R-:W-:Y:S02]  /*2880*/  MOV R12, 0x4 ;  /* 0x00000004000c7802 */ /* 0x000fe40000000f00 */
[----:B------:R-:W-:-:S05]  /*2890*/  FMNMX.FTZ R2, R0, R14, !PT ;  /* 0x0000000e00027209 */ /* 0x000fca0007810000 */
[----:B------:R-:W-:-:S07]  /*28a0*/  IMAD.MOV.U32 R13, RZ, RZ, R2 ;  /* 0x000000ffff0d7224 */ /* 0x000fce00078e0002 */
[----:B------:R-:W-:Y:S05]  /*28b0*/  WARPSYNC.COLLECTIVE R15, `(.L_x_2851) ;  /* 0x000000000f087348 */ /* 0x000fea0003c00000 */
[----:B------:R0:W1:Y:S02]  /*28c0*/  SHFL.BFLY P6, R14, R13, R12, R11 ;  /* 0x0c00000c0d0e7389 */ /* 0x00006400000c000b */
[----:B01----:R-:W-:Y:S05]  /*28d0*/  ENDCOLLECTIVE ;  /* 0x000000000000791b */ /* 0x003fea0003800000 */
.L_x_2851:
[----:B------:R-:W-:Y:S01]  /*28e0*/  HFMA2 R12, -RZ, RZ, 0, 1.1920928955078125e-07 ;  /* 0x00000002ff0c7431 */ /* 0x000fe200000001ff */
[----:B------:R-:W-:-:S04]  /*28f0*/  FMNMX.FTZ R3, R2, R14, !PT ;  /* 0x0000000e02037209 */ /* 0x000fc80007810000 */
[----:B------:R-:W-:-:S07]  /*2900*/  MOV R13, R3 ;  /* 0x00000003000d7202 */ /* 0x000fce0000000f00 */
[----:B------:R-:W-:Y:S05]  /*2910*/  WARPSYNC.COLLECTIVE R15, `(.L_x_2852) ;  /* 0x000000000f087348 */ /* 0x000fea0003c00000 */
[----:B------:R0:W1:Y:S02]  /*2920*/  SHFL.BFLY P6, R14, R13, R12, R11 ;  /* 0x0c00000c0d0e7389 */ /* 0x00006400000c000b */
[----:B01----:R-:W-:Y:S05]  /*2930*/  ENDCOLLECTIVE ;  /* 0x000000000000791b */ /* 0x003fea0003800000 */
.L_x_2852:
[----:B------:R-:W-:Y:S01]  /*2940*/  HFMA2 R12, -RZ, RZ, 0, 5.9604644775390625e-08 ;  /* 0x00000001ff0c7431 */ /* 0x000fe200000001ff */
[----:B------:R-:W-:-:S04]  /*2950*/  FMNMX.FTZ R4, R3, R14, !PT ;  /* 0x0000000e03047209 */ /* 0x000fc80007810000 */
[----:B------:R-:W-:-:S07]  /*2960*/  MOV R13, R4 ;  /* 0x00000004000d7202 */ /* 0x000fce0000000f00 */
[----:B------:R-:W-:Y:S05]  /*2970*/  WARPSYNC.COLLECTIVE R15, `(.L_x_2853) ;  /* 0x000000000f087348 */ /* 0x000fea0003c00000 */
[----:B------:R0:W1:Y:S02]  /*2980*/  SHFL.BFLY P6, R14, R13, R12, R11 ;  /* 0x0c00000c0d0e7389 */ /* 0x00006400000c000b */
[----:B01----:R-:W-:Y:S05]  /*2990*/  ENDCOLLECTIVE ;  /* 0x000000000000791b */ /* 0x003fea0003800000 */
.L_x_2853:
[----:B------:R-:W-:Y:S05]  /*29a0*/  BRA `(.L_x_2854) ;  /* 0xffffffd800a87947 */ /* 0x000fea000383ffff */
.L_x_2855:
        /* <DEDUP_REMOVED lines=13> */
.L_x_27217:


//--------------------- .text._ZN4vllm25paged_attention_v2_kernelIthLi64ELi32ELi128ELNS_18Fp8KVCacheDataTypeE2ELb0ELi512EEEvPfS2_PT_PKS3_PKT0_S9_ifPKiSB_iPKfiiiSD_SD_iiiii --------------------------
	.section	.text._ZN4vllm25paged_attention_v2_kernelIthLi64ELi32ELi128ELNS_18Fp8KVCacheDataTypeE2ELb0ELi512EEEvPfS2_PT_PKS3_PKT0_S9_ifPKiSB_iPKfiiiSD_SD_iiiii,"ax",@progbits
	.align	128
        .global         _ZN4vllm25paged_attention_v2_kernelIthLi64ELi32ELi128ELNS_18Fp8KVCacheDataTypeE2ELb0ELi512EEEvPfS2_PT_PKS3_PKT0_S9_ifPKiSB_iPKfiiiSD_SD_iiiii
        .type           _ZN4vllm25paged_attention_v2_kernelIthLi64ELi32ELi128ELNS_18Fp8KVCacheDataTypeE2ELb0ELi512EEEvPfS2_PT_PKS3_PKT0_S9_ifPKiSB_iPKfiiiSD_SD_iiiii,@function
        .size           _ZN4vllm25paged_attention_v2_kernelIthLi64ELi32ELi128ELNS_18Fp8KVCacheDataTypeE2ELb0ELi512EEEvPfS2_PT_PKS3_PKT0_S9_ifPKiSB_iPKfiiiSD_SD_iiiii,(.L_x_27218 - _ZN4vllm25paged_attention_v2_kernelIthLi64ELi32ELi128ELNS_18Fp8KVCacheDataTypeE2ELb0ELi512EEEvPfS2_PT_PKS3_PKT0_S9_ifPKiSB_iPKfiiiSD_SD_iiiii)
        .other          _ZN4vllm25paged_attention_v2_kernelIthLi64ELi32ELi128ELNS_18Fp8KVCacheDataTypeE2ELb0ELi512EEEvPfS2_PT_PKS3_PKT0_S9_ifPKiSB_iPKfiiiSD_SD_iiiii,@"STO_CUDA_ENTRY STV_DEFAULT"
_ZN4vllm25paged_attention_v2_kernelIthLi64ELi32ELi128ELNS_18Fp8KVCacheDataTypeE2ELb0ELi512EEEvPfS2_PT_PKS3_PKT0_S9_ifPKiSB_iPKfiiiSD_SD_iiiii:
.text._ZN4vllm25paged_attention_v2_kernelIthLi64ELi32ELi128ELNS_18Fp8KVCacheDataTypeE2ELb0ELi512EEEvPfS2_PT_PKS3_PKT0_S9_ifPKiSB_iPKfiiiSD_SD_iiiii:
        /* <DEDUP_REMOVED lines=51> */
.L_x_2857:
[----:B------:R-:W-:Y:S05]  /*0330*/  BSYNC.RECONVERGENT B6 ;  /* 0x0000000000067941 */ /* 0x000fea0003800200 */
.L_x_2856:
        /* <DEDUP_REMOVED lines=17> */
.L_x_2894:
        /* <DEDUP_REMOVED lines=40> */
.L_x_2863:
        /* <DEDUP_REMOVED lines=11> */
.L_x_2862:
[----:B------:R-:W-:Y:S05]  /*0780*/  BSYNC.RECONVERGENT B1 ;  /* 0x0000000000017941 */ /* 0x000fea0003800200 */
.L_x_2861:
        /* <DEDUP_REMOVED lines=13> */
.L_x_2866:
        /* <DEDUP_REMOVED lines=100> */
.L_x_2865:
[----:B------:R-:W-:Y:S05]  /*0ea0*/  BSYNC.RECONVERGENT B1 ;  /* 0x0000000000017941 */ /* 0x000fea0003800200 */
.L_x_2864:
        /* <DEDUP_REMOVED lines=55> */
.L_x_2868:
[----:B------:R-:W-:Y:S05]  /*1220*/  BSYNC.RECONVERGENT B1 ;  /* 0x0000000000017941 */ /* 0x000fea0003800200 */
.L_x_2867:
        /* <DEDUP_REMOVED lines=26> */
.L_x_2860:
[----:B------:R-:W-:Y:S05]  /*13d0*/  BSYNC.RECONVERGENT B0 ;  /* 0x0000000000007941 */ /* 0x000fea0003800200 */
.L_x_2859:
        /* <DEDUP_REMOVED lines=40> */
.L_x_2873:
[----:B------:R-:W1:Y:S01]  /*1660*/  LDS R13, [R4] ;  /* 0x00000000040d7984 */ /* 0x000e620000000800 */
[----:B------:R-:W-:-:S04]  /*1670*/  IADD3 R11, PT, PT, R11, 0x1, RZ ;  /* 0x000000010b0b7810 */ /* 0x000fc80007ffe0ff */
[----:B------:R-:W-:Y:S01]  /*1680*/  ISETP.NE.AND P0, PT, R11, RZ, PT ;  /* 0x000000ff0b00720c */ /* 0x000fe20003f05270 */
[----:B-1----:R-:W-:-:S05]  /*1690*/  FMUL.FTZ R13, R13, R2 ;  /* 0x000000020d0d7220 */ /* 0x002fca0000410000 */
[----:B------:R1:W-:Y:S02]  /*16a0*/  STS [R4], R13 ;  /* 0x0000000d04007388 */ /* 0x0003e40000000800 */
[----:B-1----:R-:W-:-:S05]  /*16b0*/  IADD3 R4, PT, PT, R4, 0x200, RZ ;  /* 0x0000020004047810 */ /* 0x002fca0007ffe0ff */
[----:B------:R-:W-:Y:S05]  /*16c0*/  @P0 BRA `(.L_x_2873) ;  /* 0xfffffffc00e40947 */ /* 0x000fea000383ffff */
.L_x_2872:
[----:B------:R-:W-:Y:S05]  /*16d0*/  BSYNC.RECONVERGENT B1 ;  /* 0x0000000000017941 */ /* 0x000fea0003800200 */
.L_x_2871:
        /* <DEDUP_REMOVED lines=13> */
.L_x_2876:
        /* <DEDUP_REMOVED lines=52> */
.L_x_2875:
[----:B------:R-:W-:Y:S05]  /*1af0*/  BSYNC.RECONVERGENT B1 ;  /* 0x0000000000017941 */ /* 0x000fea0003800200 */
.L_x_2874:
        /* <DEDUP_REMOVED lines=31> */
.L_x_2878:
[----:B------:R-:W-:Y:S05]  /*1cf0*/  BSYNC.RECONVERGENT B1 ;  /* 0x0000000000017941 */ /* 0x000fea0003800200 */
.L_x_2877:
        /* <DEDUP_REMOVED lines=14> */
.L_x_2870:
[----:B------:R-:W-:Y:S05]  /*1de0*/  BSYNC.RECONVERGENT B0 ;  /* 0x0000000000007941 */ /* 0x000fea0003800200 */
.L_x_2869:
        /* <DEDUP_REMOVED lines=27> */
.L_x_2880:
[----:B------:R-:W-:Y:S05]  /*1fa0*/  BSYNC.RECONVERGENT B0 ;  /* 0x0000000000007941 */ /* 0x000fea0003800200 */
.L_x_2879:
        /* <DEDUP_REMOVED lines=27> */
.L_x_2882:
[----:B------:R-:W-:Y:S05]  /*2160*/  BSYNC.RECONVERGENT B0 ;  /* 0x0000000000007941 */ /* 0x000fea0003800200 */
.L_x_2881:
        /* <DEDUP_REMOVED lines=20> */
.L_x_2884:
[----:B------:R-:W-:Y:S05]  /*22b0*/  BSYNC.RECONVERGENT B0 ;  /* 0x0000000000007941 */ /* 0x000fea0003800200 */
.L_x_2883:
        /* <DEDUP_REMOVED lines=12> */
.L_x_2886:
[----:B------:R-:W-:Y:S05]  /*2380*/  BSYNC.RECONVERGENT B0 ;  /* 0x0000000000007941 */ /* 0x000fea0003800200 */
.L_x_2885:
        /* <DEDUP_REMOVED lines=19> */
.L_x_2888:
[----:B------:R-:W-:Y:S05]  /*24c0*/  BSYNC.RECONVERGENT B0 ;  /* 0x0000000000007941 */ /* 0x000fea0003800200 */
.L_x_2887:
        /* <DEDUP_REMOVED lines=11> */
[----:B------:R-:W-:Y:S02]  /*2580*/  F2FP.F16.F32.PACK_AB R8, R8, R13 ;  /* 0x0000000d0808723e */ /* 0x000fe400000000ff */
[----:B------:R-:W-:Y:S02]  /*2590*/  F2FP.F16.F32.PACK_AB R6, R6, R11 ;  /* 0x0000000b0606723e */ /* 0x000fe400000000ff */
        /* <DEDUP_REMOVED lines=18> */
.L_x_2858:
[----:B------:R-:W-:Y:S02]  /*26c0*/  HFMA2 R12, -RZ, RZ, 0, 9.5367431640625e-07 ;  /* 0x00000010ff0c7431 */ /* 0x000fe400000001ff */
[----:B------:R-:W-:Y:S01]  /*26d0*/  IMAD.MOV.U32 R11, RZ, RZ, 0x1f ;  /* 0x0000001fff0b7424 */ /* 0x000fe200078e00ff */
[----:B------:R-:W-:-:S07]  /*26e0*/  MOV R15, 0xffffffff ;  /* 0xffffffff000f7802 */ /* 0x000fce0000000f00 */
[----:B------:R-:W-:Y:S05]  /*26f0*/  WARPSYNC.COLLECTIVE R15, `(.L_x_2889) ;  /* 0x000000000f087348 */ /* 0x000fea0003c00000 */
[----:B------:R0:W1:Y:S02]  /*2700*/  SHFL.BFLY P6, R14, R13, R12, R11 ;  /* 0x0c00000c0d0e7389 */ /* 0x00006400000c000b */
[----:B01----:R-:W-:Y:S05]  /*2710*/  ENDCOLLECTIVE ;  /* 0x000000000000791b */ /* 0x003fea0003800000 */
.L_x_2889:
[----:B------:R-:W-:Y:S01]  /*2720*/  HFMA2 R12, -RZ, RZ, 0, 4.76837158203125e-07 ;  /* 0x00000008ff0c7431 */ /* 0x000fe200000001ff */
[----:B------:R-:W-:-:S04]  /*2730*/  FMNMX.FTZ R0, R14, -3.40282346638528859812e+38, !PT ;  /* 0xff7fffff0e007809 */ /* 0x000fc80007810000 */
[----:B------:R-:W-:-:S07]  /*2740*/  MOV R13, R0 ;  /* 0x00000000000d7202 */ /* 0x000fce0000000f00 */
[----:B------:R-:W-:Y:S05]  /*2750*/  WARPSYNC.COLLECTIVE R15, `(.L_x_2890) ;  /* 0x000000000f087348 */ /* 0x000fea0003c00000 */
[----:B------:R0:W1:Y:S02]  /*2760*/  SHFL.BFLY P6, R14, R13, R12, R11 ;  /* 0x0c00000c0d0e7389 */ /* 0x00006400000c000b */
[----:B01----:R-:W-:Y:S05]  /*2770*/  ENDCOLLECTIVE ;  /* 0x000000000000791b */ /* 0x003fea0003800000 */
.L_x_2890:
[----:B------:R-:W-:Y:S01]  /*2780*/  IMAD.MOV.U32 R12, RZ, RZ, 0x4 ;  /* 0x00000004ff0c7424 */ /* 0x000fe200078e00ff */
[----:B------:R-:W-:-:S04]  /*2790*/  FMNMX.FTZ R2, R0, R14, !PT ;  /* 0x0000000e00027209 */ /* 0x000fc80007810000 */
[----:B------:R-:W-:-:S07]  /*27a0*/  MOV R13, R2 ;  /* 0x00000002000d7202 */ /* 0x000fce0000000f00 */
[----:B------:R-:W-:Y:S05]  /*27b0*/  WARPSYNC.COLLECTIVE R15, `(.L_x_2891) ;  /* 0x000000000f087348 */ /* 0x000fea0003c00000 */
[----:B------:R0:W1:Y:S02]  /*27c0*/  SHFL.BFLY P6, R14, R13, R12, R11 ;  /* 0x0c00000c0d0e7389 */ /* 0x00006400000c000b */
[----:B01----:R-:W-:Y:S05]  /*27d0*/  ENDCOLLECTIVE ;  /* 0x000000000000791b */ /* 0x003fea0003800000 */
.L_x_2891:
[----:B------:R-:W-:Y:S01]  /*27e0*/  HFMA2 R12, -RZ, RZ, 0, 1.1920928955078125e-07 ;  /* 0x00000002ff0c7431 */ /* 0x000fe200000001ff */
[----:B------:R-:W-:-:S04]  /*27f0*/  FMNMX.FTZ R3, R2, R14, !PT ;  /* 0x0000000e02037209 */ /* 0x000fc80007810000 */
[----:B------:R-:W-:-:S07]  /*2800*/  MOV R13, R3 ;  /* 0x00000003000d7202 */ /* 0x000fce0000000f00 */
[----:B------:R-:W-:Y:S05]  /*2810*/  WARPSYNC.COLLECTIVE R15, `(.L_x_2892) ;  /* 0x000000000f087348 */ /* 0x000fea0003c00000 */
[----:B------:R0:W1:Y:S02]  /*2820*/  SHFL.BFLY P6, R14, R13, R12, R11 ;  /* 0x0c00000c0d0e7389 */ /* 0x00006400000c000b */
[----:B01----:R-:W-:Y:S05]  /*2830*/  ENDCOLLECTIVE ;  /* 0x000000000000791b */ /* 0x003fea0003800000 */
.L_x_2892:
[----:B------:R-:W-:Y:S01]  /*2840*/  HFMA2 R12, -RZ, RZ, 0, 5.9604644775390625e-08 ;  /* 0x00000001ff0c7431 */ /* 0x000fe200000001ff */
[----:B------:R-:W-:-:S04]  /*2850*/  FMNMX.FTZ R4, R3, R14, !PT ;  /* 0x0000000e03047209 */ /* 0x000fc80007810000 */
[----:B------:R-:W-:-:S07]  /*2860*/  MOV R13, R4 ;  /* 0x00000004000d7202 */ /* 0x000fce0000000f00 */
[----:B------:R-:W-:Y:S05]  /*2870*/  WARPSYNC.COLLECTIVE R15, `(.L_x_2893) ;  /* 0x000000000f087348 */ /* 0x000fea0003c00000 */
[----:B------:R0:W1:Y:S02]  /*2880*/  SHFL.BFLY P6, R14, R13, R12, R11 ;  /* 0x0c00000c0d0e7389 */ /* 0x00006400000c000b */
[----:B01----:R-:W-:Y:S05]  /*2890*/  ENDCOLLECTIVE ;  /* 0x000000000000791b */ /* 0x003fea0003800000 */
.L_x_2893:
[----:B------:R-:W-:Y:S05]  /*28a0*/  BRA `(.L_x_2894) ;  /* 0xffffffd800e87947 */ /* 0x000fea000383ffff */
.L_x_2895:
        /* <DEDUP_REMOVED lines=13> */
.L_x_27218:


//--------------------- .text._ZN4vllm25paged_attention_v2_kernelIthLi32ELi32ELi128ELNS_18Fp8KVCacheDataTypeE2ELb0ELi512EEEvPfS2_PT_PKS3_PKT0_S9_ifPKiSB_iPKfiiiSD_SD_iiiii --------------------------
	.section	.text._ZN4vllm25paged_attention_v2_kernelIthLi32ELi32ELi128ELNS_18Fp8KVCacheDataTypeE2ELb0ELi512EEEvPfS2_PT_PKS3_PKT0_S9_ifPKiSB_iPKfiiiSD_SD_iiiii,"ax",@progbits
	.align	128
        .global         _ZN4vllm25paged_attention_v2_kernelIthLi32ELi32ELi128ELNS_18Fp8KVCacheDataTypeE2ELb0ELi512EEEvPfS2_PT_PKS3_PKT0_S9_ifPKiSB_iPKfiiiSD_SD_iiiii
        .type           _ZN4vllm25paged_attention_v2_kernelIthLi32ELi32ELi128ELNS_18Fp8KVCacheDataTypeE2ELb0ELi512EEEvPfS2_PT_PKS3_PKT0_S9_ifPKiSB_iPKfiiiSD_SD_iiiii,@function
        .size           _ZN4vllm25paged_attention_v2_kernelIthLi32ELi32ELi128ELNS_18Fp8KVCacheDataTypeE2ELb0ELi512EEEvPfS2_PT_PKS3_PKT0_S9_ifPKiSB_iPKfiiiSD_SD_iiiii,(.L_x_27219 - _ZN4vllm25paged_attention_v2_kernelIthLi32ELi32ELi128ELNS_18Fp8KVCacheDataTypeE2ELb0ELi512EEEvPfS2_PT_PKS3_PKT0_S9_ifPKiSB_iPKfiiiSD_SD_iiiii)
        .other          _ZN4vllm25paged_attention_v2_kernelIthLi32ELi32ELi128ELNS_18Fp8KVCacheDataTypeE2ELb0ELi512EEEvPfS2_PT_PKS3_PKT0_S9_ifPKiSB_iPKfiiiSD_SD_iiiii,@"STO_CUDA_ENTRY STV_DEFAULT"
_ZN4vllm25paged_attention_v2_kernelIthLi32ELi32ELi128ELNS_18Fp8KVCacheDataTypeE2ELb0ELi512EEEvPfS2_PT_PKS3_PKT0_S9_ifPKiSB_iPKfiiiSD_SD_iiiii:
.text._ZN4vllm25paged_attention_v2_kernelIthLi32ELi32ELi128ELNS_18Fp8KVCacheDataTypeE2ELb0ELi512EEEvPfS2_PT_PKS3_PKT0_S9_ifPKiSB_iPKfiiiSD_SD_iiiii:
        /* <DEDUP_REMOVED lines=51> */
.L_x_2897:
[----:B------:R-:W-:Y:S05]  /*0330*/  BSYNC.RECONVERGENT B6 ;  /* 0x0000000000067941 */ /* 0x000fea0003800200 */
.L_x_2896:
        /* <DEDUP_REMOVED lines=17> */
.L_x_2926:
        /* <DEDUP_REMOVED lines=40> */
.L_x_2903:
        /* <DEDUP_REMOVED lines=11> */
.L_x_2902:
[----:B------:R-:W-:Y:S05]  /*0780*/  BSYNC.RECONVERGENT B1 ;  /* 0x0000000000017941 */ /* 0x000fea0003800200 */
.L_x_2901:
        /* <DEDUP_REMOVED lines=13> */
.L_x_2906:
        /* <DEDUP_REMOVED lines=100> */
.L_x_2905:
[----:B------:R-:W-:Y:S05]  /*0ea0*/  BSYNC.RECONVERGENT B1 ;  /* 0x0000000000017941 */ /* 0x000fea0003800200 */
.L_x_2904:
        /* <DEDUP_REMOVED lines=55> */
.L_x_2908:
[----:B------:R-:W-:Y:S05]  /*1220*/  BSYNC.RECONVERGENT B1 ;  /* 0x0000000000017941 */ /* 0x000fea0003800200 */
.L_x_2907:
        /* <DEDUP_REMOVED lines=26> */
.L_x_2900:
[----:B------:R-:W-:Y:S05]  /*13d0*/  BSYNC.RECONVERGENT B0 ;  /* 0x0000000000007941 */ /* 0x000fea0003800200 */
.L_x_2899:
        /* <DEDUP_REMOVED lines=40> */
.L_x_2913:
[----:B------:R-:W1:Y:S01]  /*1660*/  LDS R11, [R6] ;  /* 0x00000000060b7984 */ /* 0x000e620000000800 */
[----:B------:R-:W-:-:S04]  /*1670*/  IADD3 R10, PT, PT, R10, 0x1, RZ ;  /* 0x000000010a0a7810 */ /* 0x000fc80007ffe0ff */
[----:B------:R-:W-:Y:S01]  /*1680*/  ISETP.NE.AND P0, PT, R10, RZ, PT ;  /* 0x000000ff0a00720c */ /* 0x000fe20003f05270 */
[----:B-1----:R-:W-:-:S05]  /*1690*/  FMUL.FTZ R11, R11, R4 ;  /* 0x000000040b0b7220 */ /* 0x002fca0000410000 */
[----:B------:R1:W-:Y:S02]  /*16a0*/  STS [R6], R11 ;  /* 0x0000000b06007388 */ /* 0x0003e40000000800 */
[----:B-1----:R-:W-:-:S05]  /*16b0*/  IADD3 R6, PT, PT, R6, 0x200, RZ ;  /* 0x0000020006067810 */ /* 0x002fca0007ffe0ff */
[----:B------:R-:W-:Y:S05]  /*16c0*/  @P0 BRA `(.L_x_2913) ;  /* 0xfffffffc00e40947 */ /* 0x000fea000383ffff */
.L_x_2912:
[----:B------:R-:W-:Y:S05]  /*16d0*/  BSYNC.RECONVERGENT B1 ;  /* 0x0000000000017941 */ /* 0x000fea0003800200 */
.L_x_2911:
        /* <DEDUP_REMOVED lines=13> */
.L_x_2916:
        /* <DEDUP_REMOVED lines=52> */
.L_x_2915:
[----:B------:R-:W-:Y:S05]  /*1af0*/  BSYNC.RECONVERGENT B1 ;  /* 0x0000000000017941 */ /* 0x000fea0003800200 */
.L_x_2914:
        /* <DEDUP_REMOVED lines=31> */
.L_x_2918:
[----:B------:R-:W-:Y:S05]  /*1cf0*/  BSYNC.RECONVERGENT B1 ;  /* 0x0000000000017941 */ /* 0x000fea0003800200 */
.L_x_2917:
        /* <DEDUP_REMOVED lines=14> */
.L_x_2910:
[----:B------:R-:W-:Y:S05]  /*1de0*/  BSYNC.RECONVERGENT B0 ;  /* 0x0000000000007941 */ /* 0x000fea0003800200 */
.L_x_2909:
        /* <DEDUP_REMOVED lines=29> */
.L_x_2920:
[----:B------:R-:W-:Y:S05]  /*1fc0*/  BSYNC.RECONVERGENT B0 ;  /* 0x0000000000007941 */ /* 0x000fea0003800200 */
.L_x_2919:
        /* <DEDUP_REMOVED lines=47> */
[----:B------:R-:W-:Y:S02]  /*22c0*/  F2FP.F16.F32.PACK_AB R0, R3, R0 ;  /* 0x000000000300723e */ /* 0x000fe400000000ff */
[----:B------:R-:W-:-:S02]  /*22d0*/  MOV R2, UR6 ;  /* 0x0000000600027c02 */ /* 0x000fc40008000f00 */
[----:B------:R-:W-:Y:S02]  /*22e0*/  F2FP.F16.F32.PACK_AB R4, R7, R4 ;  /* 0x000000040704723e */ /* 0x000fe400000000ff */
        /* <DEDUP_REMOVED lines=11> */
.L_x_2898:
[----:B------:R-:W-:Y:S01]  /*23a0*/  MOV R12, 0x10 ;  /* 0x00000010000c7802 */ /* 0x000fe20000000f00 */
[----:B------:R-:W-:Y:S01]  /*23b0*/  IMAD.MOV.U32 R11, RZ, RZ, 0x1f ;  /* 0x0000001fff0b7424 */ /* 0x000fe200078e00ff */
[----:B------:R-:W-:-:S07]  /*23c0*/  MOV R15, 0xffffffff ;  /* 0xffffffff000f7802 */ /* 0x000fce0000000f00 */
[----:B------:R-:W-:Y:S05]  /*23d0*/  WARPSYNC.COLLECTIVE R15, `(.L_x_2921) ;  /* 0x000000000f087348 */ /* 0x000fea0003c00000 */
[----:B------:R0:W1:Y:S02]  /*23e0*/  SHFL.BFLY P6, R14, R13, R12, R11 ;  /* 0x0c00000c0d0e7389 */ /* 0x00006400000c000b */
[----:B01----:R-:W-:Y:S05]  /*23f0*/  ENDCOLLECTIVE ;  /* 0x000000000000791b */ /* 0x003fea0003800000 */
.L_x_2921:
[----:B------:R-:W-:Y:S01]  /*2400*/  HFMA2 R12, -RZ, RZ, 0, 4.76837158203125e-07 ;  /* 0x00000008ff0c7431 */ /* 0x000fe200000001ff */
[----:B------:R-:W-:-:S04]  /*2410*/  FMNMX.FTZ R0, R14, -3.40282346638528859812e+38, !PT ;  /* 0xff7fffff0e007809 */ /* 0x000fc80007810000 */
[----:B------:R-:W-:-:S07]  /*2420*/  MOV R13, R0 ;  /* 0x00000000000d7202 */ /* 0x000fce0000000f00 */
[----:B------:R-:W-:Y:S05]  /*2430*/  WARPSYNC.COLLECTIVE R15, `(.L_x_2922) ;  /* 0x000000000f087348 */ /* 0x000fea0003c00000 */
[----:B------:R0:W1:Y:S02]  /*2440*/  SHFL.BFLY P6, R14, R13, R12, R11 ;  /* 0x0c00000c0d0e7389 */ /* 0x00006400000c000b */
[----:B01----:R-:W-:Y:S05]  /*2450*/  ENDCOLLECTIVE ;  /* 0x000000000000791b */ /* 0x003fea0003800000 */
.L_x_2922:
[----:B------:R-:W-:Y:S01]  /*2460*/  IMAD.MOV.U32 R12, RZ, RZ, 0x4 ;  /* 0x00000004ff0c7424 */ /* 0x000fe200078e00ff */
[----:B------:R-:W-:-:S04]  /*2470*/  FMNMX.FTZ R2, R0, R14, !PT ;  /* 0x0000000e00027209 */ /* 0x000fc80007810000 */
[----:B------:R-:W-:-:S07]  /*2480*/  MOV R13, R2 ;  /* 0x00000002000d7202 */ /* 0x000fce0000000f00 */
[----:B------:R-:W-:Y:S05]  /*2490*/  WARPSYNC.COLLECTIVE R15, `(.L_x_2923) ;  /* 0x000000000f087348 */ /* 0x000fea0003c00000 */
[----:B------:R0:W1:Y:S02]  /*24a0*/  SHFL.BFLY P6, R14, R13, R12, R11 ;  /* 0x0c00000c0d0e7389 */ /* 0x00006400000c000b */
[----:B01----:R-:W-:Y:S05]  /*24b0*/  ENDCOLLECTIVE ;  /* 0x000000000000791b */ /* 0x003fea0003800000 */
.L_x_2923:
[----:B------:R-:W-:Y:S01]  /*24c0*/  HFMA2 R12, -RZ, RZ, 0, 1.1920928955078125e-07 ;  /* 0x00000002ff0c7431 */ /* 0x000fe200000001ff */
[----:B------:R-:W-:-:S04]  /*24d0*/  FMNMX.FTZ R3, R2, R14, !PT ;  /* 0x0000000e02037209 */ /* 0x000fc80007810000 */
[----:B------:R-:W-:-:S07]  /*24e0*/  MOV R13, R3 ;  /* 0x00000003000d7202 */ /* 0x000fce0000000f00 */
[----:B------:R-:W-:Y:S05]  /*24f0*/  WARPSYNC.COLLECTIVE R15, `(.L_x_2924) ;  /* 0x000000000f087348 */ /* 0x000fea0003c00000 */
[----:B------:R0:W1:Y:S02]  /*2500*/  SHFL.BFLY P6, R14, R13, R12, R11 ;  /* 0x0c00000c0d0e7389 */ /* 0x00006400000c000b */
[----:B01----:R-:W-:Y:S05]  /*2510*/  ENDCOLLECTIVE ;  /* 0x000000000000791b */ /* 0x003fea0003800000 */
.L_x_2924:
[----:B------:R-:W-:Y:S01]  /*2520*/  HFMA2 R12, -RZ, RZ, 0, 5.9604644775390625e-08 ;  /* 0x00000001ff0c7431 */ /* 0x000fe200000001ff */
[----:B------:R-:W-:-:S04]  /*2530*/  FMNMX.FTZ R4, R3, R14, !PT ;  /* 0x0000000e03047209 */ /* 0x000fc80007810000 */
[----:B------:R-:W-:-:S07]  /*2540*/  MOV R13, R4 ;  /* 0x00000004000d7202 */ /* 0x000fce0000000f00 */
[----:B------:R-:W-:Y:S05]  /*2550*/  WARPSYNC.COLLECTIVE R15, `(.L_x_2925) ;  /* 0x000000000f087348 */ /* 0x000fea0003c00000 */
[----:B------:R0:W1:Y:S02]  /*2560*/  SHFL.BFLY P6, R14, R13, R12, R11 ;  /* 0x0c00000c0d0e7389 */ /* 0x00006400000c000b */
[----:B01----:R-:W-:Y:S05]  /*2570*/  ENDCOLLECTIVE ;  /* 0x000000000000791b */ /* 0x003fea0003800000 */
.L_x_2925:
[----:B------:R-:W-:Y:S05]  /*2580*/  BRA `(.L_x_2926) ;  /* 0xffffffdc00b07947 */ /* 0x000fea000383ffff */
.L_x_2927:
        /* <DEDUP_REMOVED lines=15> */
.L_x_27219:


//--------------------- .text._ZN4vllm25paged_attention_v2_kernelIthLi256ELi32ELi128ELNS_18Fp8KVCacheDataTypeE2ELb1ELi512EEEvPfS2_PT_PKS3_PKT0_S9_ifPKiSB_iPKfiiiSD_SD_iiiii --------------------------
	.section	.text._ZN4vllm25paged_attention_v2_kernelIthLi256ELi32ELi128ELNS_18Fp8KVCacheDataTypeE2ELb1ELi512EEEvPfS2_PT_PKS3_PKT0_S9_ifPKiSB_iPKfiiiSD_SD_iiiii,"ax",@progbits
	.align	128
        .global         _ZN4vllm25paged_attention_v2_kernelIthLi256ELi32ELi128ELNS_18Fp8KVCacheDataTypeE2ELb1ELi512EEEvPfS2_PT_PKS3_PKT0_S9_ifPKiSB_iPKfiiiSD_SD_iiiii
        .type           _ZN4vllm25paged_attention_v2_kernelIthLi256ELi32ELi128ELNS_18Fp8KVCacheDataTypeE2ELb1ELi512EEEvPfS2_PT_PKS3_PKT0_S9_ifPKiSB_iPKfiiiSD_SD_iiiii,@function
        .size           _ZN4vllm25paged_attention_v2_kernelIthLi256ELi32ELi128ELNS_18Fp8KVCacheDataTypeE2ELb1ELi512EEEvPfS2_PT_PKS3_PKT0_S9_ifPKiSB_iPKfiiiSD_SD_iiiii,(.L_x_27220 - _ZN4vllm25paged_attention_v2_kernelIthLi256ELi32ELi128ELNS_18Fp8KVCacheDataTypeE2ELb1ELi512EEEvPfS2_PT_PKS3_PKT0_S9_ifPKiSB_iPKfiiiSD_SD_iiiii)
        .other          _ZN4vllm25paged_attention_v2_kernelIthLi256ELi32ELi128ELNS_18Fp8KVCacheDataTypeE2ELb1ELi512EEEvPfS2_PT_PKS3_PKT0_S9_ifPKiSB_iPKfiiiSD_SD_iiiii,@"STO_CUDA_ENTRY STV_DEFAULT"
_ZN4vllm25paged_attention_v2_kernelIthLi256ELi32ELi128ELNS_18Fp8KVCacheDataTypeE2ELb1ELi512EEEvPfS2_PT_PKS3_PKT0_S9_ifPKiSB_iPKfiiiSD_SD_iiiii:
.text._ZN4vllm25paged_attention_v2_kernelIthLi256ELi32ELi128ELNS_18Fp8KVCacheDataTypeE2ELb1ELi512EEEvPfS2_PT_PKS3_PKT0_S9_ifPKiSB_iPKfiiiSD_SD_iiiii:
        /* <DEDUP_REMOVED lines=116> */
.L_x_2928:
        /* <DEDUP_REMOVED lines=27> */
.L_x_2932:
        /* <DEDUP_REMOVED lines=37> */
.L_x_2930:
[----:B------:R-:W-:Y:S05]  /*0b40*/  BSYNC.RECONVERGENT B6 ;  /* 0x0000000000067941 */ /* 0x000fea0003800200 */
.L_x_2929:
        /* <DEDUP_REMOVED lines=12> */
.L_x_2975:
        /* <DEDUP_REMOVED lines=40> */
.L_x_2938:
        /* <DEDUP_REMOVED lines=11> */
.L_x_2937:
[----:B------:R-:W-:Y:S05]  /*0f40*/  BSYNC.RECONVERGENT B1 ;  /* 0x0000000000017941 */ /* 0x000fea0003800200 */
.L_x_2936:
        /* <DEDUP_REMOVED lines=12> */
.L_x_2941:
        /* <DEDUP_REMOVED lines=100> */
.L_x_2940:
[----:B------:R-:W-:Y:S05]  /*1650*/  BSYNC.RECONVERGENT B1 ;  /* 0x0000000000017941 */ /* 0x000fea0003800200 */
.L_x_2939:
        /* <DEDUP_REMOVED lines=55> */
.L_x_2943:
[----:B------:R-:W-:Y:S05]  /*19d0*/  BSYNC.RECONVERGENT B1 ;  /* 0x0000000000017941 */ /* 0x000fea0003800200 */
.L_x_2942:
        /* <DEDUP_REMOVED lines=26> */
.L_x_2935:
[----:B------:R-:W-:Y:S05]  /*1b80*/  BSYNC.RECONVERGENT B0 ;  /* 0x0000000000007941 */ /* 0x000fea0003800200 */
.L_x_2934:
        /* <DEDUP_REMOVED lines=29> */
[----:B------:R-:W-:-:S11]  /*1d60*/  ISETP.GE.U32.AND P1, PT, R16, 0x180, PT ;  /* 0x000001801000780c */ /* 0x000fd60003f26070 */
[----:B-1----:R-:W-:Y:S05]  /*1d70*/  @!P0 BRA `(.L_x_2947) ;  /* 0x0000000000408947 */ /* 0x002fea0003800000 */
[----:B------:R-:W-:Y:S01]  /*1d80*/  LEA.HI R17, R17, 0x1, RZ, 0x19 ;  /* 0x0000000111117811 */ /* 0x000fe200078fc8ff */
[----:B------:R-:W-:-:S03]  /*1d90*/  VIADD R13, R3, 0x20 ;  /* 0x00000020030d7836 */ /* 0x000fc60000000000 */
[C---:B------:R-:W-:Y:S02]  /*1da0*/  SHF.L.U32 R12, R17.reuse, 0x7, RZ ;  /* 0x00000007110c7819 */ /* 0x040fe400000006ff */
[----:B------:R-:W-:Y:S02]  /*1db0*/  LEA R14, R0, R13, 0x18 ;  /* 0x0000000d000e7211 */ /* 0x000fe400078ec0ff */
[----:B------:R-:W-:Y:S02]  /*1dc0*/  LOP3.LUT R15, R17, 0x3, RZ, 0xc0, !PT ;  /* 0x00000003110f7812 */ /* 0x000fe400078ec0ff */
[----:B------:R-:W-:Y:S01]  /*1dd0*/  LOP3.LUT R12, R12, 0x180, RZ, 0xc0, !PT ;  /* 0x000001800c0c7812 */ /* 0x000fe200078ec0ff */
[----:B------:R-:W-:Y:S01]  /*1de0*/  IMAD R14, R31, 0x4, R14 ;  /* 0x000000041f0e7824 */ /* 0x000fe200078e020e */
[----:B------:R-:W-:Y:S02]  /*1df0*/  IADD3 R15, PT, PT, -R15, RZ, RZ ;  /* 0x000000ff0f0f7210 */ /* 0x000fe40007ffe1ff */
[----:B------:R-:W-:-:S07]  /*1e00*/  IADD3 R13, PT, PT, R12, R31, RZ ;  /* 0x0000001f0c0d7210 */ /* 0x000fce0007ffe0ff */
.L_x_2948:
[----:B------:R-:W1:Y:S01]  /*1e10*/  LDS R12, [R14] ;  /* 0x000000000e0c7984 */ /* 0x000e620000000800 */
[----:B------:R-:W-:-:S04]  /*1e20*/  IADD3 R15, PT, PT, R15, 0x1, RZ ;  /* 0x000000010f0f7810 */ /* 0x000fc80007ffe0ff */
[----:B------:R-:W-:Y:S01]  /*1e30*/  ISETP.NE.AND P0, PT, R15, RZ, PT ;  /* 0x000000ff0f00720c */ /* 0x000fe20003f05270 */
[----:B-1----:R-:W-:-:S05]  /*1e40*/  FMUL.FTZ R17, R12, R11 ;  /* 0x0000000b0c117220 */ /* 0x002fca0000410000 */
[----:B------:R1:W-:Y:S02]  /*1e50*/  STS [R14], R17 ;  /* 0x000000110e007388 */ /* 0x0003e40000000800 */
[----:B-1----:R-:W-:-:S05]  /*1e60*/  VIADD R14, R14, 0x200 ;  /* 0x000002000e0e7836 */ /* 0x002fca0000000000 */
[----:B------:R-:W-:Y:S05]  /*1e70*/  @P0 BRA `(.L_x_2948) ;  /* 0xfffffffc00e40947 */ /* 0x000fea000383ffff */
.L_x_2947:
[----:B------:R-:W-:Y:S05]  /*1e80*/  BSYNC.RECONVERGENT B1 ;  /* 0x0000000000017941 */ /* 0x000fea0003800200 */
.L_x_2946:
        /* <DEDUP_REMOVED lines=12> */
.L_x_2951:
        /* <DEDUP_REMOVED lines=52> */
.L_x_2950:
[----:B------:R-:W-:Y:S05]  /*2290*/  BSYNC.RECONVERGENT B1 ;  /* 0x0000000000017941 */ /* 0x000fea0003800200 */
.L_x_2949:
        /* <DEDUP_REMOVED lines=31> */
.L_x_2953:
[----:B------:R-:W-:Y:S05]  /*2490*/  BSYNC.RECONVERGENT B1 ;  /* 0x0000000000017941 */ /* 0x000fea0003800200 */
.L_x_2952:
        /* <DEDUP_REMOVED lines=14> */
.L_x_2945:
[----:B------:R-:W-:Y:S05]  /*2580*/  BSYNC.RECONVERGENT B0 ;  /* 0x0000000000007941 */ /* 0x000fea0003800200 */
.L_x_2944:
        /* <DEDUP_REMOVED lines=19> */
.L_x_2955:
[----:B------:R-:W-:Y:S05]  /*26c0*/  BSYNC.RECONVERGENT B0 ;  /* 0x0000000000007941 */ /* 0x000fea0003800200 */
.L_x_2954:
        /* <DEDUP_REMOVED lines=27> */
.L_x_2959:
        /* <DEDUP_REMOVED lines=34> */
.L_x_2958:
        /* <DEDUP_REMOVED lines=16> */
.L_x_2957:
[----:B------:R-:W-:Y:S05]  /*2ba0*/  BSYNC.RECONVERGENT B6 ;  /* 0x0000000000067941 */ /* 0x000fea0003800200 */
.L_x_2956:
        /* <DEDUP_REMOVED lines=126> */
.L_x_3040:
        /* <DEDUP_REMOVED lines=54> */
.L_x_2962:
[----:B------:R-:W-:Y:S05]  /*36f0*/  BSYNC.RECONVERGENT B0 ;  /* 0x0000000000007941 */ /* 0x000fea0003800200 */
.L_x_2961:
        /* <DEDUP_REMOVED lines=74> */
.L_x_2964:
[----:B------:R-:W-:Y:S05]  /*3ba0*/  BSYNC.RECONVERGENT B0 ;  /* 0x0000000000007941 */ /* 0x000fea0003800200 */
.L_x_2963:
        /* <DEDUP_REMOVED lines=40> */
.L_x_2966:
[----:B------:R-:W-:Y:S05]  /*3e30*/  BSYNC.RECONVERGENT B0 ;  /* 0x0000000000007941 */ /* 0x000fea0003800200 */
.L_x_2965:
        /* <DEDUP_REMOVED lines=73> */
.L_x_2968:
[----:B------:R-:W-:Y:S05]  /*42d0*/  BSYNC.RECONVERGENT B0 ;  /* 0x0000000000007941 */ /* 0x000fea0003800200 */
.L_x_2967:
        /* <DEDUP_REMOVED lines=10> */
[----:B01----:R-:W-:Y:S02]  /*4380*/  F2FP.F16.F32.PACK_AB R46, R46, R47 ;  /* 0x0000002f2e2e723e */ /* 0x003fe400000000ff */
[----:B------:R-:W-:Y:S02]  /*4390*/  F2FP.F16.F32.PACK_AB R21, R21, R23 ;  /* 0x000000171515723e */ /* 0x000fe400000000ff */
[----:B------:R-:W-:Y:S02]  /*43a0*/  F2FP.F16.F32.PACK_AB R6, R7, R6 ;  /* 0x000000060706723e */ /* 0x000fe400000000ff */
[----:B------:R-:W-:-:S02]  /*43b0*/  IADD3 R31, P0, P1, R31, UR5, R32 ;  /* 0x000000051f1f7c10 */ /* 0x000fc4000f91e020 */
[----:B------:R-:W-:Y:S02]  /*43c0*/  F2FP.F16.F32.PACK_AB R29, R29, R33 ;  /* 0x000000211d1d723e */ /* 0x000fe400000000ff */
[----:B------:R-:W-:Y:S02]  /*43d0*/  IADD3.X R8, PT, PT, RZ, RZ, RZ, P0, P1 ;  /* 0x000000ffff087210 */ /* 0x000fe400007e24ff */
[----:B------:R-:W-:Y:S02]  /*43e0*/  F2FP.F16.F32.PACK_AB R17, R17, R19 ;  /* 0x000000131111723e */ /* 0x000fe400000000ff */
[----:B--2---:R-:W-:Y:S02]  /*43f0*/  LEA R4, P0, R31, UR6, 0x1 ;  /* 0x000000061f047c11 */ /* 0x004fe4000f8008ff */
[----:B------:R-:W-:Y:S02]  /*4400*/  F2FP.F16.F32.PACK_AB R37, R37, R44 ;  /* 0x0000002c2525723e */ /* 0x000fe400000000ff */
[----:B------:R-:W-:-:S02]  /*4410*/  LEA.HI.X R5, R31, UR7, R8, 0x1, P0 ;  /* 0x000000071f057c11 */ /* 0x000fc400080f0c08 */
[----:B------:R-:W-:Y:S02]  /*4420*/  PRMT R8, R46, 0x7632, R8 ;  /* 0x000076322e087816 */ /* 0x000fe40000000008 */
[----:B------:R-:W-:Y:S01]  /*4430*/  PRMT R11, R29, 0x7632, R11 ;  /* 0x000076321d0b7816 */ /* 0x000fe2000000000b */
[----:B------:R0:W-:Y:S01]  /*4440*/  STG.E.U16 desc[UR36][R4.64+0xc0], R6 ;  /* 0x0000c00604007986 */ /* 0x0001e2000c101524 */
[----:B------:R-:W-:Y:S02]  /*4450*/  F2FP.F16.F32.PACK_AB R9, R9, R10 ;  /* 0x0000000a0909723e */ /* 0x000fe400000000ff */
[----:B------:R-:W-:Y:S01]  /*4460*/  F2FP.F16.F32.PACK_AB R2, R35, R2 ;  /* 0x000000022302723e */ /* 0x000fe200000000ff */
[----:B------:R1:W-:Y:S01]  /*4470*/  STG.E.U16 desc[UR36][R4.64+0x10], R8 ;  /* 0x0000100804007986 */ /* 0x0003e2000c101524 */
[----:B------:R-:W-:Y:S02]  /*4480*/  PRMT R7, R6, 0x7632, R7 ;  /* 0x0000763206077816 */ /* 0x000fe40000000007 */
[----:B------:R-:W-:Y:S01]  /*4490*/  PRMT R10, R17, 0x7632, R10 ;  /* 0x00007632110a7816 */ /* 0x000fe2000000000a */
[----:B------:R2:W-:Y:S01]  /*44a0*/  STG.E.U16 desc[UR36][R4.64+0x30], R11 ;  /* 0x0000300b04007986 */ /* 0x0005e2000c101524 */
[----:B------:R-:W-:-:S02]  /*44b0*/  F2FP.F16.F32.PACK_AB R0, R0, R3 ;  /* 0x000000030000723e */ /* 0x000fc400000000ff */
[----:B------:R-:W-:Y:S01]  /*44c0*/  F2FP.F16.F32.PACK_AB R25, R25, R27 ;  /* 0x0000001b1919723e */ /* 0x000fe200000000ff */
[----:B------:R-:W-:Y:S01]  /*44d0*/  STG.E.U16 desc[UR36][R4.64+0xe0], R2 ;  /* 0x0000e00204007986 */ /* 0x000fe2000c101524 */
[----:B0-----:R-:W-:Y:S02]  /*44e0*/  PRMT R6, R37, 0x7632, R6 ;  /* 0x0000763225067816 */ /* 0x001fe40000000006 */
[----:B------:R-:W-:Y:S01]  /*44f0*/  F2FP.F16.F32.PACK_AB R36, R38, R36 ;  /* 0x000000242624723e */ /* 0x000fe200000000ff */
[----:B------:R-:W-:Y:S01]  /*4500*/  STG.E.U16 desc[UR36][R4.64+0x90], R10 ;  /* 0x0000900a04007986 */ /* 0x000fe2000c101524 */
[----:B-1----:R-:W-:Y:S02]  /*4510*/  PRMT R8, R21, 0x7632, R8 ;  /* 0x0000763215087816 */ /* 0x002fe40000000008 */
        /* <DEDUP_REMOVED lines=43> */
.L_x_2931:
        /* <DEDUP_REMOVED lines=16> */
.L_x_2969:
[----:B------:R-:W-:Y:S05]  /*48d0*/  EXIT ;  /* 0x000000000000794d */ /* 0x000fea0003800000 */
.L_x_2933:
[----:B------:R-:W-:Y:S02]  /*48e0*/  HFMA2 R12, -RZ, RZ, 0, 9.5367431640625e-07 ;  /* 0x00000010ff0c7431 */ /* 0x000fe400000001ff */
[----:B------:R-:W-:Y:S01]  /*48f0*/  IMAD.MOV.U32 R11, RZ, RZ, 0x1f ;  /* 0x0000001fff0b7424 */ /* 0x000fe200078e00ff */
[----:B------:R-:W-:-:S07]  /*4900*/  MOV R15, 0xffffffff ;  /* 0xffffffff000f7802 */ /* 0x000fce0000000f00 */
[----:B------:R-:W-:Y:S05]  /*4910*/  WARPSYNC.COLLECTIVE R15, `(.L_x_2970) ;  /* 0x000000000f087348 */ /* 0x000fea0003c00000 */
[----:B------:R0:W1:Y:S02]  /*4920*/  SHFL.BFLY P6, R14, R13, R12, R11 ;  /* 0x0c00000c0d0e7389 */ /* 0x00006400000c000b */
[----:B01----:R-:W-:Y:S05]  /*4930*/  ENDCOLLECTIVE ;  /* 0x000000000000791b */ /* 0x003fea0003800000 */
.L_x_2970:
[----:B------:R-:W-:Y:S01]  /*4940*/  IMAD.MOV.U32 R12, RZ, RZ, 0x8 ;  /* 0x00000008ff0c7424 */ /* 0x000fe200078e00ff */
[----:B------:R-:W-:-:S04]  /*4950*/  FMNMX.FTZ R0, R14, -3.40282346638528859812e+38, !PT ;  /* 0xff7fffff0e007809 */ /* 0x000fc80007810000 */
[----:B------:R-:W-:-:S07]  /*4960*/  MOV R13, R0 ;  /* 0x00000000000d7202 */ /* 0x000fce0000000f00 */
[----:B------:R-:W-:Y:S05]  /*4970*/  WARPSYNC.COLLECTIVE R15, `(.L_x_2971) ;  /* 0x000000000f087348 */ /* 0x000fea0003c00000 */
[----:B------:R0:W1:Y:S02]  /*4980*/  SHFL.BFLY P6, R14, R13, R12, R11 ;  /* 0x0c00000c0d0e7389 */ /* 0x00006400000c000b */
[----:B01----:R-:W-:Y:S05]  /*4990*/  ENDCOLLECTIVE ;  /* 0x000000000000791b */ /* 0x003fea0003800000 */
.L_x_2971:
[----:B------:R-:W-:Y:S01]  /*49a0*/  HFMA2 R12, -RZ, RZ, 0, 2.384185791015625e-07 ;  /* 0x00000004ff0c7431 */ /* 0x000fe200000001ff */
[----:B------:R-:W-:-:S04]  /*49b0*/  FMNMX.FTZ R2, R0, R14, !PT ;  /* 0x0000000e00027209 */ /* 0x000fc80007810000 */
[----:B------:R-:W-:-:S07]  /*49c0*/  MOV R13, R2 ;  /* 0x00000002000d7202 */ /* 0x000fce0000000f00 */
[----:B------:R-:W-:Y:S05]  /*49d0*/  WARPSYNC.COLLECTIVE R15, `(.L_x_2972) ;  /* 0x000000000f087348 */ /* 0x000fea0003c00000 */
[----:B------:R0:W1:Y:S02]  /*49e0*/  SHFL.BFLY P6, R14, R13, R12, R11 ;  /* 0x0c00000c0d0e7389 */ /* 0x00006400000c000b */
[----:B01----:R-:W-:Y:S05]  /*49f0*/  ENDCOLLECTIVE ;  /* 0x000000000000791b */ /* 0x003fea0003800000 */
.L_x_2972:
[----:B------:R-:W-:Y:S02]  /*4a00*/  MOV R12, 0x2 ;  /* 0x00000002000c7802 */ /* 0x000fe40000000f00 */
[----:B------:R-:W-:-:S05]  /*4a10*/  FMNMX.FTZ R3, R2, R14, !PT ;  /* 0x0000000e02037209 */ /* 0x000fca0007810000 */
[----:B------:R-:W-:-:S07]  /*4a20*/  IMAD.MOV.U32 R13, RZ, RZ, R3 ;  /* 0x000000ffff0d7224 */ /* 0x000fce00078e0003 */
[----:B------:R-:W-:Y:S05]  /*4a30*/  WARPSYNC.COLLECTIVE R15, `(.L_x_2973) ;  /* 0x000000000f087348 */ /* 0x000fea0003c00000 */
[----:B------:R0:W1:Y:S02]  /*4a40*/  SHFL.BFLY P6, R14, R13, R12, R11 ;  /* 0x0c00000c0d0e7389 */ /* 0x00006400000c000b */
[----:B01----:R-:W-:Y:S05]  /*4a50*/  ENDCOLLECTIVE ;  /* 0x000000000000791b */ /* 0x003fea0003800000 */
.L_x_2973:
[----:B------:R-:W-:Y:S01]  /*4a60*/  HFMA2 R12, -RZ, RZ, 0, 5.9604644775390625e-08 ;  /* 0x00000001ff0c7431 */ /* 0x000fe200000001ff */
[----:B------:R-:W-:-:S04]  /*4a70*/  FMNMX.FTZ R4, R3, R14, !PT ;  /* 0x0000000e03047209 */ /* 0x000fc80007810000 */
[----:B------:R-:W-:-:S07]  /*4a80*/  MOV R13, R4 ;  /* 0x00000004000d7202 */ /* 0x000fce0000000f00 */
[----:B------:R-:W-:Y:S05]  /*4a90*/  WARPSYNC.COLLECTIVE R15, `(.L_x_2974) ;  /* 0x000000000f087348 */ /* 0x000fea0003c00000 */
[----:B------:R0:W1:Y:S02]  /*4aa0*/  SHFL.BFLY P6, R14, R13, R12, R11 ;  /* 0x0c00000c0d0e7389 */ /* 0x00006400000c000b */
[----:B01----:R-:W-:Y:S05]  /*4ab0*/  ENDCOLLECTIVE ;  /* 0x000000000000791b */ /* 0x003fea0003800000 */
.L_x_2974:
[----:B------:R-:W-:Y:S05]  /*4ac0*/  BRA `(.L_x_2975) ;  /* 0xffffffc000507947 */ /* 0x000fea000383ffff */
.L_x_2960:
[----:B--23--:R-:W-:Y:S01]  /*4ad0*/  IMAD.MOV.U32 R13, RZ, RZ, RZ ;  /* 0x000000ffff0d7224 */ /* 0x00cfe200078e00ff */
[----:B------:R-:W-:Y:S01]  /*4ae0*/  MOV R12, 0x2 ;  /* 0x00000002000c7802 */ /* 0x000fe20000000f00 */
[----:B------:R-:W-:Y:S01]  /*4af0*/  HFMA2 R11, -RZ, RZ, 0, 1.847743988037109375e-06 ;  /* 0x0000001fff0b7431 */ /* 0x000fe200000001ff */
[----:B------:R-:W-:-:S07]  /*4b00*/  MOV R15, 0xffffffff ;  /* 0xffffffff000f7802 */ /* 0x000fce0000000f00 */
[----:B01----:R-:W-:Y:S05]  /*4b10*/  WARPSYNC.COLLECTIVE R15, `(.L_x_2976) ;  /* 0x000000000f087348 */ /* 0x003fea0003c00000 */
[----:B------:R2:W3:Y:S02]  /*4b20*/  SHFL.BFLY P6, R14, R13, R12, R11 ;  /* 0x0c00000c0d0e7389 */ /* 0x0004e400000c000b */
[----:B0123--:R-:W-:Y:S05]  /*4b30*/  ENDCOLLECTIVE ;  /* 0x000000000000791b */ /* 0x00ffea0003800000 */
.L_x_2976:
[----:B------:R-:W-:Y:S02]  /*4b40*/  HFMA2 R12, -RZ, RZ, 0, 5.9604644775390625e-08 ;  /* 0x00000001ff0c7431 */ /* 0x000fe400000001ff */
[----:B------:R-:W-:-:S04]  /*4b50*/  FADD.FTZ R36, RZ, R14 ;  /* 0x0000000eff247221 */ /* 0x000fc80000010000 */
[----:B------:R-:W-:-:S07]  /*4b60*/  IMAD.MOV.U32 R13, RZ, RZ, R36 ;  /* 0x000000ffff0d7224 */ /* 0x000fce00078e0024 */
[----:B------:R-:W-:Y:S05]  /*4b70*/  WARPSYNC.COLLECTIVE R15, `(.L_x_2977) ;  /* 0x000000000f087348 */ /* 0x000fea0003c00000 */
[----:B------:R0:W1:Y:S02]  /*4b80*/  SHFL.BFLY P6, R14, R13, R12, R11 ;  /* 0x0c00000c0d0e7389 */ /* 0x00006400000c000b */
[----:B01----:R-:W-:Y:S05]  /*4b90*/  ENDCOLLECTIVE ;  /* 0x000000000000791b */ /* 0x003fea0003800000 */
.L_x_2977:
[----:B------:R-:W-:Y:S02]  /*4ba0*/  HFMA2 R13, -RZ, RZ, 0, 0 ;  /* 0x00000000ff0d7431 */ /* 0x000fe400000001ff */
[----:B------:R-:W-:Y:S01]  /*4bb0*/  IMAD.MOV.U32 R12, RZ, RZ, 0x2 ;  /* 0x00000002ff0c7424 */ /* 0x000fe200078e00ff */
[----:B------:R-:W-:-:S07]  /*4bc0*/  MOV R47, R14 ;  /* 0x0000000e002f7202 */ /* 0x000fce0000000f00 */
[----:B------:R-:W-:Y:S05]  /*4bd0*/  WARPSYNC.COLLECTIVE R15, `(.L_x_2978) ;  /* 0x000000000f087348 */ /* 0x000fea0003c00000 */
[----:B------:R0:W1:Y:S02]  /*4be0*/  SHFL.BFLY P6, R14, R13, R12, R11 ;  /* 0x0c00000c0d0e7389 */ /* 0x00006400000c000b */
[----:B01----:R-:W-:Y:S05]  /*4bf0*/  ENDCOLLECTIVE ;  /* 0x000000000000791b */ /* 0x003fea0003800000 */
.L_x_2978:
        /* <DEDUP_REMOVED lines=8> */
.L_x_2979:
[----:B------:R-:W-:Y:S01]  /*4c80*/  MOV R13, RZ ;  /* 0x000000ff000d7202 */ /* 0x000fe20000000f00 */
[----:B------:R-:W-:Y:S02]  /*4c90*/  HFMA2 R12, -RZ, RZ, 0, 1.1920928955078125e-07 ;  /* 0x00000002ff0c7431 */ /* 0x000fe400000001ff */
[----:B------:R-:W-:-:S07]  /*4ca0*/  IMAD.MOV.U32 R46, RZ, RZ, R14 ;  /* 0x000000ffff2e7224 */ /* 0x000fce00078e000e */
[----:B------:R-:W-:Y:S05]  /*4cb0*/  WARPSYNC.COLLECTIVE R15, `(.L_x_2980) ;  /* 0x000000000f087348 */ /* 0x000fea0003c00000 */
[----:B------:R0:W1:Y:S02]  /*4cc0*/  SHFL.BFLY P6, R14, R13, R12, R11 ;  /* 0x0c00000c0d0e7389 */ /* 0x00006400000c000b */
[----:B01----:R-:W-:Y:S05]  /*4cd0*/  ENDCOLLECTIVE ;  /* 0x000000000000791b */ /* 0x003fea0003800000 */
.L_x_2980:
        /* <DEDUP_REMOVED lines=8> */
.L_x_2981:
[----:B------:R-:W-:Y:S02]  /*4d60*/  HFMA2 R13, -RZ, RZ, 0, 0 ;  /* 0x00000000ff0d7431 */ /* 0x000fe400000001ff */
[----:B------:R-:W-:Y:S01]  /*4d70*/  IMAD.MOV.U32 R12, RZ, RZ, 0x2 ;  /* 0x00000002ff0c7424 */ /* 0x000fe200078e00ff */
[----:B------:R-:W-:-:S07]  /*4d80*/  MOV R33, R14 ;  /* 0x0000000e00217202 */ /* 0x000fce0000000f00 */
[----:B------:R-:W-:Y:S05]  /*4d90*/  WARPSYNC.COLLECTIVE R15, `(.L_x_2982) ;  /* 0x000000000f087348 */ /* 0x000fea0003c00000 */
[----:B------:R0:W1:Y:S02]  /*4da0*/  SHFL.BFLY P6, R14, R13, R12, R11 ;  /* 0x0c00000c0d0e7389 */ /* 0x00006400000c000b */
[----:B01----:R-:W-:Y:S05]  /*4db0*/  ENDCOLLECTIVE ;  /* 0x000000000000791b */ /* 0x003fea0003800000 */
.L_x_2982:
        /* <DEDUP_REMOVED lines=8> */
.L_x_2983:
[----:B------:R-:W-:Y:S01]  /*4e40*/  MOV R13, RZ ;  /* 0x000000ff000d7202 */ /* 0x000fe20000000f00 */
[----:B------:R-:W-:Y:S02]  /*4e50*/  HFMA2 R12, -RZ, RZ, 0, 1.1920928955078125e-07 ;  /* 0x00000002ff0c7431 */ /* 0x000fe400000001ff */
[----:B------:R-:W-:-:S07]  /*4e60*/  IMAD.MOV.U32 R29, RZ, RZ, R14 ;  /* 0x000000ffff1d7224 */ /* 0x000fce00078e000e */
[----:B------:R-:W-:Y:S05]  /*4e70*/  WARPSYNC.COLLECTIVE R15, `(.L_x_2984) ;  /* 0x000000000f087348 */ /* 0x000fea0003c00000 */
[----:B------:R0:W1:Y:S02]  /*4e80*/  SHFL.BFLY P6, R14, R13, R12, R11 ;  /* 0x0c00000c0d0e7389 */ /* 0x00006400000c000b */
[----:B01----:R-:W-:Y:S05]  /*4e90*/  ENDCOLLECTIVE ;  /* 0x000000000000791b */ /* 0x003fea0003800000 */
.L_x_2984:
        /* <DEDUP_REMOVED lines=8> */
.L_x_2985:
[----:B------:R-:W-:Y:S02]  /*4f20*/  HFMA2 R13, -RZ, RZ, 0, 0 ;  /* 0x00000000ff0d7431 */ /* 0x000fe400000001ff */
[----:B------:R-:W-:Y:S01]  /*4f30*/  IMAD.MOV.U32 R12, RZ, RZ, 0x2 ;  /* 0x00000002ff0c7424 */ /* 0x000fe200078e00ff */
[----:B------:R-:W-:-:S07]  /*4f40*/  MOV R27, R14 ;  /* 0x0000000e001b7202 */ /* 0x000fce0000000f00 */
[----:B------:R-:W-:Y:S05]  /*4f50*/  WARPSYNC.COLLECTIVE R15, `(.L_x_2986) ;  /* 0x000000000f087348 */ /* 0x000fea0003c00000 */
[----:B------:R0:W1:Y:S02]  /*4f60*/  SHFL.BFLY P6, R14, R13, R12, R11 ;  /* 0x0c00000c0d0e7389 */ /* 0x00006400000c000b */
[----:B01----:R-:W-:Y:S05]  /*4f70*/  ENDCOLLECTIVE ;  /* 0x000000000000791b */ /* 0x003fea0003800000 */
.L_x_2986:
        /* <DEDUP_REMOVED lines=8> */
.L_x_2987:
[----:B------:R-:W-:Y:S01]  /*5000*/  MOV R13, RZ ;  /* 0x000000ff000d7202 */ /* 0x000fe20000000f00 */
[----:B------:R-:W-:Y:S02]  /*5010*/  HFMA2 R12, -RZ, RZ, 0, 1.1920928955078125e-07 ;  /* 0x00000002ff0c7431 */ /* 0x000fe400000001ff */
[----:B------:R-:W-:-:S07]  /*5020*/  IMAD.MOV.U32 R25, RZ, RZ, R14 ;  /* 0x000000ffff197224 */ /* 0x000fce00078e000e */
[----:B------:R-:W-:Y:S05]  /*5030*/  WARPSYNC.COLLECTIVE R15, `(.L_x_2988) ;  /* 0x000000000f087348 */ /* 0x000fea0003c00000 */
[----:B------:R0:W1:Y:S02]  /*5040*/  SHFL.BFLY P6, R14, R13, R12, R11 ;  /* 0x0c00000c0d0e7389 */ /* 0x00006400000c000b */
[----:B01----:R-:W-:Y:S05]  /*5050*/  ENDCOLLECTIVE ;  /* 0x000000000000791b */ /* 0x003fea0003800000 */
.L_x_2988:
        /* <DEDUP_REMOVED lines=8> */
.L_x_2989:
[----:B------:R-:W-:Y:S02]  /*50e0*/  HFMA2 R13, -RZ, RZ, 0, 0 ;  /* 0x00000000ff0d7431 */ /* 0x000fe400000001ff */
[----:B------:R-:W-:Y:S01]  /*50f0*/  IMAD.MOV.U32 R12, RZ, RZ, 0x2 ;  /* 0x00000002ff0c7424 */ /* 0x000fe200078e00ff */
[----:B------:R-:W-:-:S07]  /*5100*/  MOV R23, R14 ;  /* 0x0000000e00177202 */ /* 0x000fce0000000f00 */
[----:B------:R-:W-:Y:S05]  /*5110*/  WARPSYNC.COLLECTIVE R15, `(.L_x_2990) ;  /* 0x000000000f087348 */ /* 0x000fea0003c00000 */
[----:B------:R0:W1:Y:S02]  /*5120*/  SHFL.BFLY P6, R14, R13, R12, R11 ;  /* 0x0c00000c0d0e7389 */ /* 0x00006400000c000b */
[----:B01----:R-:W-:Y:S05]  /*5130*/  ENDCOLLECTIVE ;  /* 0x000000000000791b */ /* 0x003fea0003800000 */
.L_x_2990:
        /* <DEDUP_REMOVED lines=8> */
.L_x_2991:
[----:B------:R-:W-:Y:S01]  /*51c0*/  MOV R13, RZ ;  /* 0x000000ff000d7202 */ /* 0x000fe20000000f00 */
[----:B------:R-:W-:Y:S02]  /*51d0*/  HFMA2 R12, -RZ, RZ, 0, 1.1920928955078125e-07 ;  /* 0x00000002ff0c7431 */ /* 0x000fe400000001ff */
[----:B------:R-:W-:-:S07]  /*51e0*/  IMAD.MOV.U32 R21, RZ, RZ, R14 ;  /* 0x000000ffff157224 */ /* 0x000fce00078e000e */
[----:B------:R-:W-:Y:S05]  /*51f0*/  WARPSYNC.COLLECTIVE R15, `(.L_x_2992) ;  /* 0x000000000f087348 */ /* 0x000fea0003c00000 */
[----:B------:R0:W1:Y:S02]  /*5200*/  SHFL.BFLY P6, R14, R13, R12, R11 ;  /* 0x0c00000c0d0e7389 */ /* 0x00006400000c000b */
[----:B01----:R-:W-:Y:S05]  /*5210*/  ENDCOLLECTIVE ;  /* 0x000000000000791b */ /* 0x003fea0003800000 */
.L_x_2992:
        /* <DEDUP_REMOVED lines=8> */
.L_x_2993:
[----:B------:R-:W-:Y:S02]  /*52a0*/  HFMA2 R13, -RZ, RZ, 0, 0 ;  /* 0x00000000ff0d7431 */ /* 0x000fe400000001ff */
[----:B------:R-:W-:Y:S01]  /*52b0*/  IMAD.MOV.U32 R12, RZ, RZ, 0x2 ;  /* 0x00000002ff0c7424 */ /* 0x000fe200078e00ff */
[----:B------:R-:W-:-:S07]  /*52c0*/  MOV R19, R14 ;  /* 0x0000000e00137202 */ /* 0x000fce0000000f00 */
[----:B------:R-:W-:Y:S05]  /*52d0*/  WARPSYNC.COLLECTIVE R15, `(.L_x_2994) ;  /* 0x000000000f087348 */ /* 0x000fea0003c00000 */
[----:B------:R0:W1:Y:S02]  /*52e0*/  SHFL.BFLY P6, R14, R13, R12, R11 ;  /* 0x0c00000c0d0e7389 */ /* 0x00006400000c000b */
[----:B01----:R-:W-:Y:S05]  /*52f0*/  ENDCOLLECTIVE ;  /* 0x000000000000791b */ /* 0x003fea0003800000 */
.L_x_2994:
        /* <DEDUP_REMOVED lines=8> */
.L_x_2995:
[----:B------:R-:W-:Y:S01]  /*5380*/  MOV R13, RZ ;  /* 0x000000ff000d7202 */ /* 0x000fe20000000f00 */
[----:B------:R-:W-:Y:S02]  /*5390*/  HFMA2 R12, -RZ, RZ, 0, 1.1920928955078125e-07 ;  /* 0x00000002ff0c7431 */ /* 0x000fe400000001ff */
[----:B------:R-:W-:-:S07]  /*53a0*/  IMAD.MOV.U32 R17, RZ, RZ, R14 ;  /* 0x000000ffff117224 */ /* 0x000fce00078e000e */
[----:B------:R-:W-:Y:S05]  /*53b0*/  WARPSYNC.COLLECTIVE R15, `(.L_x_2996) ;  /* 0x000000000f087348 */ /* 0x000fea0003c00000 */
[----:B------:R0:W1:Y:S02]  /*53c0*/  SHFL.BFLY P6, R14, R13, R12, R11 ;  /* 0x0c00000c0d0e7389 */ /* 0x00006400000c000b */
[----:B01----:R-:W-:Y:S05]  /*53d0*/  ENDCOLLECTIVE ;  /* 0x000000000000791b */ /* 0x003fea0003800000 */
.L_x_2996:
        /* <DEDUP_REMOVED lines=8> */
.L_x_2997:
[----:B------:R-:W-:Y:S02]  /*5460*/  HFMA2 R13, -RZ, RZ, 0, 0 ;  /* 0x00000000ff0d7431 */ /* 0x000fe400000001ff */
[----:B------:R-:W-:Y:S01]  /*5470*/  IMAD.MOV.U32 R12, RZ, RZ, 0x2 ;  /* 0x00000002ff0c7424 */ /* 0x000fe200078e00ff */
[----:B------:R-:W-:-:S07]  /*5480*/  MOV R10, R14 ;  /* 0x0000000e000a7202 */ /* 0x000fce0000000f00 */
[----:B------:R-:W-:Y:S05]  /*5490*/  WARPSYNC.COLLECTIVE R15, `(.L_x_2998) ;  /* 0x000000000f087348 */ /* 0x000fea0003c00000 */
[----:B------:R0:W1:Y:S02]  /*54a0*/  SHFL.BFLY P6, R14, R13, R12, R11 ;  /* 0x0c00000c0d0e7389 */ /* 0x00006400000c000b */
[----:B01----:R-:W-:Y:S05]  /*54b0*/  ENDCOLLECTIVE ;  /* 0x000000000000791b */ /* 0x003fea0003800000 */
.L_x_2998:
        /* <DEDUP_REMOVED lines=8> */
.L_x_2999:
[----:B------:R-:W-:Y:S01]  /*5540*/  MOV R13, RZ ;  /* 0x000000ff000d7202 */ /* 0x000fe20000000f00 */
[----:B------:R-:W-:Y:S02]  /*5550*/  HFMA2 R12, -RZ, RZ, 0, 1.1920928955078125e-07 ;  /* 0x00000002ff0c7431 */ /* 0x000fe400000001ff */
[----:B------:R-:W-:-:S07]  /*5560*/  IMAD.MOV.U32 R8, RZ, RZ, R14 ;  /* 0x000000ffff087224 */ /* 0x000fce00078e000e */
[----:B------:R-:W-:Y:S05]  /*5570*/  WARPSYNC.COLLECTIVE R15, `(.L_x_3000) ;  /* 0x000000000f087348 */ /* 0x000fea0003c00000 */
[----:B------:R0:W1:Y:S02]  /*5580*/  SHFL.BFLY P6, R14, R13, R12, R11 ;  /* 0x0c00000c0d0e7389 */ /* 0x00006400000c000b */
[----:B01----:R-:W-:Y:S05]  /*5590*/  ENDCOLLECTIVE ;  /* 0x000000000000791b */ /* 0x003fea0003800000 */
.L_x_3000:
        /* <DEDUP_REMOVED lines=8> */
.L_x_3001:
[----:B------:R-:W-:Y:S02]  /*5620*/  HFMA2 R13, -RZ, RZ, 0, 0 ;  /* 0x00000000ff0d7431 */ /* 0x000fe400000001ff */
[----:B------:R-:W-:Y:S01]  /*5630*/  IMAD.MOV.U32 R12, RZ, RZ, 0x2 ;  /* 0x00000002ff0c7424 */ /* 0x000fe200078e00ff */
[----:B------:R-:W-:-:S07]  /*5640*/  MOV R6, R14 ;  /* 0x0000000e00067202 */ /* 0x000fce0000000f00 */
[----:B------:R-:W-:Y:S05]  /*5650*/  WARPSYNC.COLLECTIVE R15, `(.L_x_3002) ;  /* 0x000000000f087348 */ /* 0x000fea0003c00000 */
[----:B------:R0:W1:Y:S02]  /*5660*/  SHFL.BFLY P6, R14, R13, R12, R11 ;  /* 0x0c00000c0d0e7389 */ /* 0x00006400000c000b */
[----:B01----:R-:W-:Y:S05]  /*5670*/  ENDCOLLECTIVE ;  /* 0x000000000000791b */ /* 0x003fea0003800000 */
.L_x_3002:
        /* <DEDUP_REMOVED lines=8> */
.L_x_3003:
[----:B------:R-:W-:Y:S01]  /*5700*/  MOV R13, RZ ;  /* 0x000000ff000d7202 */ /* 0x000fe20000000f00 */
[----:B------:R-:W-:Y:S02]  /*5710*/  HFMA2 R12, -RZ, RZ, 0, 1.1920928955078125e-07 ;  /* 0x00000002ff0c7431 */ /* 0x000fe400000001ff */
[----:B------:R-:W-:-:S07]  /*5720*/  IMAD.MOV.U32 R4, RZ, RZ, R14 ;  /* 0x000000ffff047224 */ /* 0x000fce00078e000e */
[----:B------:R-:W-:Y:S05]  /*5730*/  WARPSYNC.COLLECTIVE R15, `(.L_x_3004) ;  /* 0x000000000f087348 */ /* 0x000fea0003c00000 */
[----:B------:R0:W1:Y:S02]  /*5740*/  SHFL.BFLY P6, R14, R13, R12, R11 ;  /* 0x0c00000c0d0e7389 */ /* 0x00006400000c000b */
[----:B01----:R-:W-:Y:S05]  /*5750*/  ENDCOLLECTIVE ;  /* 0x000000000000791b */ /* 0x003fea0003800000 */
.L_x_3004:
        /* <DEDUP_REMOVED lines=8> */
.L_x_3005:
[----:B------:R-:W-:Y:S02]  /*57e0*/  HFMA2 R13, -RZ, RZ, 0, 0 ;  /* 0x00000000ff0d7431 */ /* 0x000fe400000001ff */
[----:B------:R-:W-:Y:S01]  /*57f0*/  IMAD.MOV.U32 R12, RZ, RZ, 0x2 ;  /* 0x00000002ff0c7424 */ /* 0x000fe200078e00ff */
[----:B------:R-:W-:-:S07]  /*5800*/  MOV R2, R14 ;  /* 0x0000000e00027202 */ /* 0x000fce0000000f00 */
[----:B------:R-:W-:Y:S05]  /*5810*/  WARPSYNC.COLLECTIVE R15, `(.L_x_3006) ;  /* 0x000000000f087348 */ /* 0x000fea0003c00000 */
[----:B------:R0:W1:Y:S02]  /*5820*/  SHFL.BFLY P6, R14, R13, R12, R11 ;  /* 0x0c00000c0d0e7389 */ /* 0x00006400000c000b */
[----:B01----:R-:W-:Y:S05]  /*5830*/  ENDCOLLECTIVE ;  /* 0x000000000000791b */ /* 0x003fea0003800000 */
.L_x_3006:
        /* <DEDUP_REMOVED lines=8> */
.L_x_3007:
[----:B------:R-:W-:Y:S01]  /*58c0*/  MOV R13, RZ ;  /* 0x000000ff000d7202 */ /* 0x000fe20000000f00 */
[----:B------:R-:W-:Y:S02]  /*58d0*/  HFMA2 R12, -RZ, RZ, 0, 1.1920928955078125e-07 ;  /* 0x00000002ff0c7431 */ /* 0x000fe400000001ff */
[----:B------:R-:W-:-:S07]  /*58e0*/  IMAD.MOV.U32 R35, RZ, RZ, R14 ;  /* 0x000000ffff237224 */ /* 0x000fce00078e000e */
[----:B------:R-:W-:Y:S05]  /*58f0*/  WARPSYNC.COLLECTIVE R15, `(.L_x_3008) ;  /* 0x000000000f087348 */ /* 0x000fea0003c00000 */
[----:B------:R0:W1:Y:S02]  /*5900*/  SHFL.BFLY P6, R14, R13, R12, R11 ;  /* 0x0c00000c0d0e7389 */ /* 0x00006400000c000b */
[----:B01----:R-:W-:Y:S05]  /*5910*/  ENDCOLLECTIVE ;  /* 0x000000000000791b */ /* 0x003fea0003800000 */
.L_x_3008:
        /* <DEDUP_REMOVED lines=8> */
.L_x_3009:
[----:B------:R-:W-:Y:S02]  /*59a0*/  HFMA2 R13, -RZ, RZ, 0, 0 ;  /* 0x00000000ff0d7431 */ /* 0x000fe400000001ff */
[----:B------:R-:W-:Y:S01]  /*59b0*/  IMAD.MOV.U32 R12, RZ, RZ, 0x2 ;  /* 0x00000002ff0c7424 */ /* 0x000fe200078e00ff */
[----:B------:R-:W-:-:S07]  /*59c0*/  MOV R37, R14 ;  /* 0x0000000e00257202 */ /* 0x000fce0000000f00 */
[----:B------:R-:W-:Y:S05]  /*59d0*/  WARPSYNC.COLLECTIVE R15, `(.L_x_3010) ;  /* 0x000000000f087348 */ /* 0x000fea0003c00000 */
[----:B------:R0:W1:Y:S02]  /*59e0*/  SHFL.BFLY P6, R14, R13, R12, R11 ;  /* 0x0c00000c0d0e7389 */ /* 0x00006400000c000b */
[----:B01----:R-:W-:Y:S05]  /*59f0*/  ENDCOLLECTIVE ;  /* 0x000000000000791b */ /* 0x003fea0003800000 */
.L_x_3010:
        /* <DEDUP_REMOVED lines=8> */
.L_x_3011:
[----:B------:R-:W-:Y:S01]  /*5a80*/  MOV R13, RZ ;  /* 0x000000ff000d7202 */ /* 0x000fe20000000f00 */
[----:B------:R-:W-:Y:S02]  /*5a90*/  HFMA2 R12, -RZ, RZ, 0, 1.1920928955078125e-07 ;  /* 0x00000002ff0c7431 */ /* 0x000fe400000001ff */
[----:B------:R-:W-:-:S07]  /*5aa0*/  IMAD.MOV.U32 R39, RZ, RZ, R14 ;  /* 0x000000ffff277224 */ /* 0x000fce00078e000e */
[----:B------:R-:W-:Y:S05]  /*5ab0*/  WARPSYNC.COLLECTIVE R15, `(.L_x_3012) ;  /* 0x000000000f087348 */ /* 0x000fea0003c00000 */
[----:B------:R0:W1:Y:S02]  /*5ac0*/  SHFL.BFLY P6, R14, R13, R12, R11 ;  /* 0x0c00000c0d0e7389 */ /* 0x00006400000c000b */
[----:B01----:R-:W-:Y:S05]  /*5ad0*/  ENDCOLLECTIVE ;  /* 0x000000000000791b */ /* 0x003fea0003800000 */
.L_x_3012:
        /* <DEDUP_REMOVED lines=8> */
.L_x_3013:
[----:B------:R-:W-:Y:S02]  /*5b60*/  HFMA2 R13, -RZ, RZ, 0, 0 ;  /* 0x00000000ff0d7431 */ /* 0x000fe400000001ff */
[----:B------:R-:W-:Y:S01]  /*5b70*/  IMAD.MOV.U32 R12, RZ, RZ, 0x2 ;  /* 0x00000002ff0c7424 */ /* 0x000fe200078e00ff */
[----:B------:R-:W-:-:S07]  /*5b80*/  MOV R41, R14 ;  /* 0x0000000e00297202 */ /* 0x000fce0000000f00 */
[----:B------:R-:W-:Y:S05]  /*5b90*/  WARPSYNC.COLLECTIVE R15, `(.L_x_3014) ;  /* 0x000000000f087348 */ /* 0x000fea0003c00000 */
[----:B------:R0:W1:Y:S02]  /*5ba0*/  SHFL.BFLY P6, R14, R13, R12, R11 ;  /* 0x0c00000c0d0e7389 */ /* 0x00006400000c000b */
[----:B01----:R-:W-:Y:S05]  /*5bb0*/  ENDCOLLECTIVE ;  /* 0x000000000000791b */ /* 0x003fea0003800000 */
.L_x_3014:
        /* <DEDUP_REMOVED lines=8> */
.L_x_3015:
[----:B------:R-:W-:Y:S01]  /*5c40*/  MOV R13, RZ ;  /* 0x000000ff000d7202 */ /* 0x000fe20000000f00 */
[----:B------:R-:W-:Y:S02]  /*5c50*/  HFMA2 R12, -RZ, RZ, 0, 1.1920928955078125e-07 ;  /* 0x00000002ff0c7431 */ /* 0x000fe400000001ff */
[----:B------:R-:W-:-:S07]  /*5c60*/  IMAD.MOV.U32 R43, RZ, RZ, R14 ;  /* 0x000000ffff2b7224 */ /* 0x000fce00078e000e */
[----:B------:R-:W-:Y:S05]  /*5c70*/  WARPSYNC.COLLECTIVE R15, `(.L_x_3016) ;  /* 0x000000000f087348 */ /* 0x000fea0003c00000 */
[----:B------:R0:W1:Y:S02]  /*5c80*/  SHFL.BFLY P6, R14, R13, R12, R11 ;  /* 0x0c00000c0d0e7389 */ /* 0x00006400000c000b */
[----:B01----:R-:W-:Y:S05]  /*5c90*/  ENDCOLLECTIVE ;  /* 0x000000000000791b */ /* 0x003fea0003800000 */
.L_x_3016:
[----:B------:R-:W-:Y:S01]  /*5ca0*/  FADD.FTZ R42, R42, R43 ;  /* 0x0000002b2a2a7221 */ /* 0x000fe20000010000 */
[----:B------:R-:W-:Y:S02]  /*5cb0*/  IMAD.MOV.U32 R12, RZ, RZ, 0x1 ;  /* 0x00000001ff0c7424 */ /* 0x000fe400078e00ff */
[----:B------:R-:W-:-:S05]  /*5cc0*/  FADD.FTZ R44, RZ, R14 ;  /* 0x0000000eff2c7221 */ /* 0x000fca0000010000 */
[----:B------:R-:W-:-:S07]  /*5cd0*/  MOV R13, R44 ;  /* 0x0000002c000d7202 */ /* 0x000fce0000000f00 */
[----:B------:R-:W-:Y:S05]  /*5ce0*/  WARPSYNC.COLLECTIVE R15, `(.L_x_3017) ;  /* 0x000000000f087348 */ /* 0x000fea0003c00000 */
[----:B------:R0:W1:Y:S02]  /*5cf0*/  SHFL.BFLY P6, R14, R13, R12, R11 ;  /* 0x0c00000c0d0e7389 */ /* 0x00006400000c000b */
[----:B01----:R-:W-:Y:S05]  /*5d00*/  ENDCOLLECTIVE ;  /* 0x000000000000791b */ /* 0x003fea0003800000 */
.L_x_3017:
[----:B------:R-:W-:Y:S01]  /*5d10*/  HFMA2 R13, -RZ, RZ, 0, 0 ;  /* 0x00000000ff0d7431 */ /* 0x000fe200000001ff */
[----:B------:R-:W-:Y:S02]  /*5d20*/  MOV R12, 0x2 ;  /* 0x00000002000c7802 */ /* 0x000fe40000000f00 */
[----:B------:R-:W-:-:S07]  /*5d30*/  MOV R45, R14 ;  /* 0x0000000e002d7202 */ /* 0x000fce0000000f00 */
[----:B------:R-:W-:Y:S05]  /*5d40*/  WARPSYNC.COLLECTIVE R15, `(.L_x_3018) ;  /* 0x000000000f087348 */ /* 0x000fea0003c00000 */
[----:B------:R0:W1:Y:S02]  /*5d50*/  SHFL.BFLY P6, R14, R13, R12, R11 ;  /* 0x0c00000c0d0e7389 */ /* 0x00006400000c000b */
[----:B01----:R-:W-:Y:S05]  /*5d60*/  ENDCOLLECTIVE ;  /* 0x000000000000791b */ /* 0x003fea0003800000 */
.L_x_3018:
[----:B------:R-:W-:Y:S01]  /*5d70*/  FADD.FTZ R44, R44, R45 ;  /* 0x0000002d2c2c7221 */ /* 0x000fe20000010000 */
[----:B------:R-:W-:Y:S02]  /*5d80*/  HFMA2 R12, -RZ, RZ, 0, 5.9604644775390625e-08 ;  /* 0x00000001ff0c7431 */ /* 0x000fe400000001ff */
[----:B------:R-:W-:-:S04]  /*5d90*/  FADD.FTZ R8, RZ, R14 ;  /* 0x0000000eff087221 */ /* 0x000fc80000010000 */
[----:B------:R-:W-:-:S07]  /*5da0*/  IMAD.MOV.U32 R13, RZ, RZ, R8 ;  /* 0x000000ffff0d7224 */ /* 0x000fce00078e0008 */
[----:B------:R-:W-:Y:S05]  /*5db0*/  WARPSYNC.COLLECTIVE R15, `(.L_x_3019) ;  /* 0x000000000f087348 */ /* 0x000fea0003c00000 */
[----:B------:R0:W1:Y:S02]  /*5dc0*/  SHFL.BFLY P6, R14, R13, R12, R11 ;  /* 0x0c00000c0d0e7389 */ /* 0x00006400000c000b */
[----:B01----:R-:W-:Y:S05]  /*5dd0*/  ENDCOLLECTIVE ;  /* 0x000000000000791b */ /* 0x003fea0003800000 */
.L_x_3019:
[----:B------:R-:W-:Y:S02]  /*5de0*/  HFMA2 R13, -RZ, RZ, 0, 0 ;  /* 0x00000000ff0d7431 */ /* 0x000fe400000001ff */
[----:B------:R-:W-:Y:S01]  /*5df0*/  IMAD.MOV.U32 R12, RZ, RZ, 0x2 ;  /* 0x00000002ff0c7424 */ /* 0x000fe200078e00ff */
[----:B------:R-:W-:-:S07]  /*5e00*/  MOV R5, R14 ;  /* 0x0000000e00057202 */ /* 0x000fce0000000f00 */
[----:B------:R-:W-:Y:S05]  /*5e10*/  WARPSYNC.COLLECTIVE R15, `(.L_x_3020) ;  /* 0x000000000f087348 */ /* 0x000fea0003c00000 */
[----:B------:R0:W1:Y:S02]  /*5e20*/  SHFL.BFLY P6, R14, R13, R12, R11 ;  /* 0x0c00000c0d0e7389 */ /* 0x00006400000c000b */
[----:B01----:R-:W-:Y:S05]  /*5e30*/  ENDCOLLECTIVE ;  /* 0x000000000000791b */ /* 0x003fea0003800000 */
.L_x_3020:
        /* <DEDUP_REMOVED lines=8> */
.L_x_3021:
[----:B------:R-:W-:Y:S01]  /*5ec0*/  MOV R13, RZ ;  /* 0x000000ff000d7202 */ /* 0x000fe20000000f00 */
[----:B------:R-:W-:Y:S02]  /*5ed0*/  HFMA2 R12, -RZ, RZ, 0, 1.1920928955078125e-07 ;  /* 0x00000002ff0c7431 */ /* 0x000fe400000001ff */
[----:B------:R-:W-:-:S07]  /*5ee0*/  IMAD.MOV.U32 R3, RZ, RZ, R14 ;  /* 0x000000ffff037224 */ /* 0x000fce00078e000e */
[----:B------:R-:W-:Y:S05]  /*5ef0*/  WARPSYNC.COLLECTIVE R15, `(.L_x_3022) ;  /* 0x000000000f087348 */ /* 0x000fea0003c00000 */
[----:B------:R0:W1:Y:S02]  /*5f00*/  SHFL.BFLY P6, R14, R13, R12, R11 ;  /* 0x0c00000c0d0e7389 */ /* 0x00006400000c000b */
[----:B01----:R-:W-:Y:S05]  /*5f10*/  ENDCOLLECTIVE ;  /* 0x000000000000791b */ /* 0x003fea0003800000 */
.L_x_3022:
        /* <DEDUP_REMOVED lines=8> */
.L_x_3023:
[----:B------:R-:W-:Y:S02]  /*5fa0*/  HFMA2 R13, -RZ, RZ, 0, 0 ;  /* 0x00000000ff0d7431 */ /* 0x000fe400000001ff */
[----:B------:R-:W-:Y:S01]  /*5fb0*/  IMAD.MOV.U32 R12, RZ, RZ, 0x2 ;  /* 0x00000002ff0c7424 */ /* 0x000fe200078e00ff */
[----:B------:R-:W-:-:S07]  /*5fc0*/  MOV R37, R14 ;  /* 0x0000000e00257202 */ /* 0x000fce0000000f00 */
[----:B------:R-:W-:Y:S05]  /*5fd0*/  WARPSYNC.COLLECTIVE R15, `(.L_x_3024) ;  /* 0x000000000f087348 */ /* 0x000fea0003c00000 */
[----:B------:R0:W1:Y:S02]  /*5fe0*/  SHFL.BFLY P6, R14, R13, R12, R11 ;  /* 0x0c00000c0d0e7389 */ /* 0x00006400000c000b */
[----:B01----:R-:W-:Y:S05]  /*5ff0*/  ENDCOLLECTIVE ;  /* 0x000000000000791b */ /* 0x003fea0003800000 */
.L_x_3024:
        /* <DEDUP_REMOVED lines=9> */
.L_x_3025:
[----:B------:R-:W-:Y:S01]  /*6090*/  MOV R13, RZ ;  /* 0x000000ff000d7202 */ /* 0x000fe20000000f00 */
[----:B------:R-:W-:Y:S02]  /*60a0*/  HFMA2 R12, -RZ, RZ, 0, 1.1920928955078125e-07 ;  /* 0x00000002ff0c7431 */ /* 0x000fe400000001ff */
[----:B------:R-:W-:-:S07]  /*60b0*/  IMAD.MOV.U32 R39, RZ, RZ, R14 ;  /* 0x000000ffff277224 */ /* 0x000fce00078e000e */
[----:B------:R-:W-:Y:S05]  /*60c0*/  WARPSYNC.COLLECTIVE R15, `(.L_x_3026) ;  /* 0x000000000f087348 */ /* 0x000fea0003c00000 */
[----:B------:R0:W1:Y:S02]  /*60d0*/  SHFL.BFLY P6, R14, R13, R12, R11 ;  /* 0x0c00000c0d0e7389 */ /* 0x00006400000c000b */
[----:B01----:R-:W-:Y:S05]  /*60e0*/  ENDCOLLECTIVE ;  /* 0x000000000000791b */ /* 0x003fea0003800000 */
.L_x_3026:
        /* <DEDUP_REMOVED lines=8> */
.L_x_3027:
[----:B------:R-:W-:Y:S02]  /*6170*/  HFMA2 R13, -RZ, RZ, 0, 0 ;  /* 0x00000000ff0d7431 */ /* 0x000fe400000001ff */
[----:B------:R-:W-:Y:S01]  /*6180*/  IMAD.MOV.U32 R12, RZ, RZ, 0x2 ;  /* 0x00000002ff0c7424 */ /* 0x000fe200078e00ff */
[----:B------:R-:W-:-:S07]  /*6190*/  MOV R43, R14 ;  /* 0x0000000e002b7202 */ /* 0x000fce0000000f00 */
[----:B------:R-:W-:Y:S05]  /*61a0*/  WARPSYNC.COLLECTIVE R15, `(.L_x_3028) ;  /* 0x000000000f087348 */ /* 0x000fea0003c00000 */
[----:B------:R0:W1:Y:S02]  /*61b0*/  SHFL.BFLY P6, R14, R13, R12, R11 ;  /* 0x0c00000c0d0e7389 */ /* 0x00006400000c000b */
[----:B01----:R-:W-:Y:S05]  /*61c0*/  ENDCOLLECTIVE ;  /* 0x000000000000791b */ /* 0x003fea0003800000 */
.L_x_3028:
        /* <DEDUP_REMOVED lines=8> */
.L_x_3029:
[----:B------:R-:W-:Y:S01]  /*6250*/  MOV R13, RZ ;  /* 0x000000ff000d7202 */ /* 0x000fe20000000f00 */
[----:B------:R-:W-:Y:S02]  /*6260*/  HFMA2 R12, -RZ, RZ, 0, 1.1920928955078125e-07 ;  /* 0x00000002ff0c7431 */ /* 0x000fe400000001ff */
[----:B------:R-:W-:-:S07]  /*6270*/  IMAD.MOV.U32 R22, RZ, RZ, R14 ;  /* 0x000000ffff167224 */ /* 0x000fce00078e000e */
[----:B------:R-:W-:Y:S05]  /*6280*/  WARPSYNC.COLLECTIVE R15, `(.L_x_3030) ;  /* 0x000000000f087348 */ /* 0x000fea0003c00000 */
[----:B------:R0:W1:Y:S02]  /*6290*/  SHFL.BFLY P6, R14, R13, R12, R11 ;  /* 0x0c00000c0d0e7389 */ /* 0x00006400000c000b */
[----:B01----:R-:W-:Y:S05]  /*62a0*/  ENDCOLLECTIVE ;  /* 0x000000000000791b */ /* 0x003fea0003800000 */
.L_x_3030:
        /* <DEDUP_REMOVED lines=8> */
.L_x_3031:
[----:B------:R-:W-:Y:S02]  /*6330*/  HFMA2 R13, -RZ, RZ, 0, 0 ;  /* 0x00000000ff0d7431 */ /* 0x000fe400000001ff */
[----:B------:R-:W-:Y:S01]  /*6340*/  IMAD.MOV.U32 R12, RZ, RZ, 0x2 ;  /* 0x00000002ff0c7424 */ /* 0x000fe200078e00ff */
[----:B------:R-:W-:-:S07]  /*6350*/  MOV R45, R14 ;  /* 0x0000000e002d7202 */ /* 0x000fce0000000f00 */
[----:B------:R-:W-:Y:S05]  /*6360*/  WARPSYNC.COLLECTIVE R15, `(.L_x_3032) ;  /* 0x000000000f087348 */ /* 0x000fea0003c00000 */
[----:B------:R0:W1:Y:S02]  /*6370*/  SHFL.BFLY P6, R14, R13, R12, R11 ;  /* 0x0c00000c0d0e7389 */ /* 0x00006400000c000b */
[----:B01----:R-:W-:Y:S05]  /*6380*/  ENDCOLLECTIVE ;  /* 0x000000000000791b */ /* 0x003fea0003800000 */
.L_x_3032:
        /* <DEDUP_REMOVED lines=8> */
.L_x_3033:
[----:B------:R-:W-:Y:S01]  /*6410*/  MOV R13, RZ ;  /* 0x000000ff000d7202 */ /* 0x000fe20000000f00 */
[----:B------:R-:W-:Y:S02]  /*6420*/  HFMA2 R12, -RZ, RZ, 0, 1.1920928955078125e-07 ;  /* 0x00000002ff0c7431 */ /* 0x000fe400000001ff */
[----:B------:R-:W-:-:S07]  /*6430*/  IMAD.MOV.U32 R49, RZ, RZ, R14 ;  /* 0x000000ffff317224 */ /* 0x000fce00078e000e */
[----:B------:R-:W-:Y:S05]  /*6440*/  WARPSYNC.COLLECTIVE R15, `(.L_x_3034) ;  /* 0x000000000f087348 */ /* 0x000fea0003c00000 */
[----:B------:R0:W1:Y:S02]  /*6450*/  SHFL.BFLY P6, R14, R13, R12, R11 ;  /* 0x0c00000c0d0e7389 */ /* 0x00006400000c000b */
[----:B01----:R-:W-:Y:S05]  /*6460*/  ENDCOLLECTIVE ;  /* 0x000000000000791b */ /* 0x003fea0003800000 */
.L_x_3034:
        /* <DEDUP_REMOVED lines=8> */
.L_x_3035:
[----:B------:R-:W-:Y:S01]  /*64f0*/  MOV R13, RZ ;  /* 0x000000ff000d7202 */ /* 0x000fe20000000f00 */
[----:B------:R-:W-:Y:S02]  /*6500*/  HFMA2 R12, -RZ, RZ, 0, 1.1920928955078125e-07 ;  /* 0x00000002ff0c7431 */ /* 0x000fe400000001ff */
[----:B------:R-:W-:-:S07]  /*6510*/  FADD.FTZ R26, R26, R14 ;  /* 0x0000000e1a1a7221 */ /* 0x000fce0000010000 */
[----:B------:R-:W-:Y:S05]  /*6520*/  WARPSYNC.COLLECTIVE R15, `(.L_x_3036) ;  /* 0x000000000f087348 */ /* 0x000fea0003c00000 */
[----:B------:R0:W1:Y:S02]  /*6530*/  SHFL.BFLY P6, R14, R13, R12, R11 ;  /* 0x0c00000c0d0e7389 */ /* 0x00006400000c000b */
[----:B01----:R-:W-:Y:S05]  /*6540*/  ENDCOLLECTIVE ;  /* 0x000000000000791b */ /* 0x003fea0003800000 */
.L_x_3036:
[----:B------:R-:W-:Y:S01]  /*6550*/  MOV R12, 0x1 ;  /* 0x00000001000c7802 */ /* 0x000fe20000000f00 */
[----:B------:R-:W-:-:S04]  /*6560*/  FADD.FTZ R28, RZ, R14 ;  /* 0x0000000eff1c7221 */ /* 0x000fc80000010000 */
[----:B------:R-:W-:-:S07]  /*6570*/  IMAD.MOV.U32 R13, RZ, RZ, R28 ;  /* 0x000000ffff0d7224 */ /* 0x000fce00078e001c */
[----:B------:R-:W-:Y:S05]  /*6580*/  WARPSYNC.COLLECTIVE R15, `(.L_x_3037) ;  /* 0x000000000f087348 */ /* 0x000fea0003c00000 */
[----:B------:R0:W1:Y:S02]  /*6590*/  SHFL.BFLY P6, R14, R13, R12, R11 ;  /* 0x0c00000c0d0e7389 */ /* 0x00006400000c000b */
[----:B01----:R-:W-:Y:S05]  /*65a0*/  ENDCOLLECTIVE ;  /* 0x000000000000791b */ /* 0x003fea0003800000 */
.L_x_3037:
[----:B------:R-:W-:Y:S02]  /*65b0*/  HFMA2 R13, -RZ, RZ, 0, 0 ;  /* 0x00000000ff0d7431 */ /* 0x000fe400000001ff */
[----:B------:R-:W-:Y:S01]  /*65c0*/  IMAD.MOV.U32 R12, RZ, RZ, 0x2 ;  /* 0x00000002ff0c7424 */ /* 0x000fe200078e00ff */
[----:B------:R-:W-:-:S07]  /*65d0*/  MOV R51, R14 ;  /* 0x0000000e00337202 */ /* 0x000fce0000000f00 */
[----:B------:R-:W-:Y:S05]  /*65e0*/  WARPSYNC.COLLECTIVE R15, `(.L_x_3038) ;  /* 0x000000000f087348 */ /* 0x000fea0003c00000 */
[----:B------:R0:W1:Y:S02]  /*65f0*/  SHFL.BFLY P6, R14, R13, R12, R11 ;  /* 0x0c00000c0d0e7389 */ /* 0x00006400000c000b */
[----:B01----:R-:W-:Y:S05]  /*6600*/  ENDCOLLECTIVE ;  /* 0x000000000000791b */ /* 0x003fea0003800000 */
.L_x_3038:
[----:B------:R-:W-:Y:S01]  /*6610*/  FADD.FTZ R28, R28, R51 ;  /* 0x000000331c1c7221 */ /* 0x000fe20000010000 */
[----:B------:R-:W-:Y:S01]  /*6620*/  HFMA2 R12, -RZ, RZ, 0, 5.9604644775390625e-08 ;  /* 0x00000001ff0c7431 */ /* 0x000fe200000001ff */
[----:B------:R-:W-:-:S05]  /*6630*/  MOV R4, R14 ;  /* 0x0000000e00047202 */ /* 0x000fca0000000f00 */
[----:B------:R-:W-:-:S07]  /*6640*/  FADD.FTZ R13, RZ, R4 ;  /* 0x00000004ff0d7221 */ /* 0x000fce0000010000 */
[----:B------:R-:W-:Y:S05]  /*6650*/  WARPSYNC.COLLECTIVE R15, `(.L_x_3039) ;  /* 0x000000000f087348 */ /* 0x000fea0003c00000 */
[----:B------:R0:W1:Y:S02]  /*6660*/  SHFL.BFLY P6, R14, R13, R12, R11 ;  /* 0x0c00000c0d0e7389 */ /* 0x00006400000c000b */
[----:B01----:R-:W-:Y:S05]  /*6670*/  ENDCOLLECTIVE ;  /* 0x000000000000791b */ /* 0x003fea0003800000 */
.L_x_3039:
[----:B------:R-:W-:Y:S05]  /*6680*/  BRA `(.L_x_3040) ;  /* 0xffffffcc00407947 */ /* 0x000fea000383ffff */
.L_x_3041:
        /* <DEDUP_REMOVED lines=15> */
.L_x_27220:


//--------------------- .text._ZN4vllm25paged_attention_v2_kernelIthLi192ELi32ELi128ELNS_18Fp8KVCacheDataTypeE2ELb1ELi512EEEvPfS2_PT_PKS3_PKT0_S9_ifPKiSB_iPKfiiiSD_SD_iiiii --------------------------
	.section	.text._ZN4vllm25paged_attention_v2_kernelIthLi192ELi32ELi128ELNS_18Fp8KVCacheDataTypeE2ELb1ELi512EEEvPfS2_PT_PKS3_PKT0_S9_ifPKiSB_iPKfiiiSD_SD_iiiii,"ax",@progbits
	.align	128
        .global         _ZN4vllm25paged_attention_v2_kernelIthLi192ELi32ELi128ELNS_18Fp8KVCacheDataTypeE2ELb1ELi512EEEvPfS2_PT_PKS3_PKT0_S9_ifPKiSB_iPKfiiiSD_SD_iiiii
        .type           _ZN4vllm25paged_attention_v2_kernelIthLi192ELi32ELi128ELNS_18Fp8KVCacheDataTypeE2ELb1ELi512EEEvPfS2_PT_PKS3_PKT0_S9_ifPKiSB_iPKfiiiSD_SD_iiiii,@function
        .size           _ZN4vllm25paged_attention_v2_kernelIthLi192ELi32ELi128ELNS_18Fp8KVCacheDataTypeE2ELb1ELi512EEEvPfS2_PT_PKS3_PKT0_S9_ifPKiSB_iPKfiiiSD_SD_iiiii,(.L_x_27221 - _ZN4vllm25paged_attention_v2_kernelIthLi192ELi32ELi128ELNS_18Fp8KVCacheDataTypeE2ELb1ELi512EEEvPfS2_PT_PKS3_PKT0_S9_ifPKiSB_iPKfiiiSD_SD_iiiii)
        .other          _ZN4vllm25paged_attention_v2_kernelIthLi192ELi32ELi128ELNS_18Fp8KVCacheDataTypeE2ELb1ELi512EEEvPfS2_PT_PKS3_PKT0_S9_ifPKiSB_iPKfiiiSD_SD_iiiii,@"STO_CUDA_ENTRY STV_DEFAULT"
_ZN4vllm25paged_attention_v2_kernelIthLi192ELi32ELi128ELNS_18Fp8KVCacheDataTypeE2ELb1ELi512EEEvPfS2_PT_PKS3_PKT0_S9_ifPKiSB_iPKfiiiSD_SD_iiiii:
.text._ZN4vllm25paged_attention_v2_kernelIthLi192ELi32ELi128ELNS_18Fp8KVCacheDataTypeE2ELb1ELi512EEEvPfS2_PT_PKS3_PKT0_S9_ifPKiSB_iPKfiiiSD_SD_iiiii:
        /* <DEDUP_REMOVED lines=116> */
.L_x_3042:
        /* <DEDUP_REMOVED lines=27> */
.L_x_3046:
        /* <DEDUP_REMOVED lines=37> */
.L_x_3044:
[----:B------:R-:W-:Y:S05]  /*0b40*/  BSYNC.RECONVERGENT B6 ;  /* 0x0000000000067941 */ /* 0x000fea0003800200 */
.L_x_3043:
        /* <DEDUP_REMOVED lines=12> */
.L_x_3089:
        /* <DEDUP_REMOVED lines=41> */
.L_x_3052:
        /* <DEDUP_REMOVED lines=11> */
.L_x_3051:
[----:B------:R-:W-:Y:S05]  /*0f50*/  BSYNC.RECONVERGENT B1 ;  /* 0x0000000000017941 */ /* 0x000fea0003800200 */
.L_x_3050:
        /* <DEDUP_REMOVED lines=12> */
.L_x_3055:
        /* <DEDUP_REMOVED lines=100> */
.L_x_3054:
[----:B------:R-:W-:Y:S05]  /*1660*/  BSYNC.RECONVERGENT B1 ;  /* 0x0000000000017941 */ /* 0x000fea0003800200 */
.L_x_3053:
        /* <DEDUP_REMOVED lines=55> */
.L_x_3057:
[----:B------:R-:W-:Y:S05]  /*19e0*/  BSYNC.RECONVERGENT B1 ;  /* 0x0000000000017941 */ /* 0x000fea0003800200 */
.L_x_3056:
        /* <DEDUP_REMOVED lines=26> */
.L_x_3049:
[----:B------:R-:W-:Y:S05]  /*1b90*/  BSYNC.RECONVERGENT B0 ;  /* 0x0000000000007941 */ /* 0x000fea0003800200 */
.L_x_3048:
        /* <DEDUP_REMOVED lines=26> */
[----:B------:R-:W-:-:S03]  /*1d40*/  IMAD.IADD R5, R10, 0x1, -R5 ;  /* 0x000000010a057824 */ /* 0x000fc600078e0a05 */
[----:B------:R-:W-:Y:S02]  /*1d50*/  ISETP.NE.AND P0, PT, R4, 0x180, PT ;  /* 0x000001800400780c */ /* 0x000fe40003f05270 */
[----:B------:R-:W-:Y:S02]  /*1d60*/  ISETP.GE.U32.AND P1, PT, R5, 0x180, PT ;  /* 0x000001800500780c */ /* 0x000fe40003f26070 */
[----:B------:R-:W-:-:S09]  /*1d70*/  MOV R4, R24 ;  /* 0x0000001800047202 */ /* 0x000fd20000000f00 */
[----:B0-----:R-:W-:Y:S05]  /*1d80*/  @!P0 BRA `(.L_x_3061) ;  /* 0x0000000000408947 */ /* 0x001fea0003800000 */
[----:B------:R-:W-:Y:S02]  /*1d90*/  LEA.HI R10, R10, 0x1, RZ, 0x19 ;  /* 0x000000010a0a7811 */ /* 0x000fe400078fc8ff */
[----:B------:R-:W-:-:S03]  /*1da0*/  IADD3 R12, PT, PT, R0, 0x20, RZ ;  /* 0x00000020000c7810 */ /* 0x000fc60007ffe0ff */
[C---:B------:R-:W-:Y:S01]  /*1db0*/  IMAD.SHL.U32 R4, R10.reuse, 0x80, RZ ;  /* 0x000000800a047824 */ /* 0x040fe200078e00ff */
[----:B------:R-:W-:Y:S02]  /*1dc0*/  LOP3.LUT R10, R10, 0x3, RZ, 0xc0, !PT ;  /* 0x000000030a0a7812 */ /* 0x000fe400078ec0ff */
[----:B------:R-:W-:Y:S02]  /*1dd0*/  LEA R13, R3, R12, 0x18 ;  /* 0x0000000c030d7211 */ /* 0x000fe400078ec0ff */
[----:B------:R-:W-:Y:S02]  /*1de0*/  LOP3.LUT R5, R4, 0x180, RZ, 0xc0, !PT ;  /* 0x0000018004057812 */ /* 0x000fe400078ec0ff */
[----:B------:R-:W-:Y:S02]  /*1df0*/  IADD3 R12, PT, PT, -R10, RZ, RZ ;  /* 0x000000ff0a0c7210 */ /* 0x000fe40007ffe1ff */
[----:B------:R-:W-:Y:S01]  /*1e00*/  LEA R10, R24, R13, 0x2 ;  /* 0x0000000d180a7211 */ /* 0x000fe200078e10ff */
[----:B------:R-:W-:-:S07]  /*1e10*/  IMAD.IADD R4, R5, 0x1, R24 ;  /* 0x0000000105047824 */ /* 0x000fce00078e0218 */
.L_x_3062:
[----:B------:R-:W0:Y:S01]  /*1e20*/  LDS R5, [R10] ;  /* 0x000000000a057984 */ /* 0x000e220000000800 */
[----:B------:R-:W-:-:S04]  /*1e30*/  IADD3 R12, PT, PT, R12, 0x1, RZ ;  /* 0x000000010c0c7810 */ /* 0x000fc80007ffe0ff */
[----:B------:R-:W-:Y:S01]  /*1e40*/  ISETP.NE.AND P0, PT, R12, RZ, PT ;  /* 0x000000ff0c00720c */ /* 0x000fe20003f05270 */
[----:B0-----:R-:W-:-:S05]  /*1e50*/  FMUL.FTZ R5, R5, R2 ;  /* 0x0000000205057220 */ /* 0x001fca0000410000 */
[----:B------:R0:W-:Y:S02]  /*1e60*/  STS [R10], R5 ;  /* 0x000000050a007388 */ /* 0x0001e40000000800 */
[----:B0-----:R-:W-:-:S05]  /*1e70*/  IADD3 R10, PT, PT, R10, 0x200, RZ ;  /* 0x000002000a0a7810 */ /* 0x001fca0007ffe0ff */
[----:B------:R-:W-:Y:S05]  /*1e80*/  @P0 BRA `(.L_x_3062) ;  /* 0xfffffffc00e40947 */ /* 0x000fea000383ffff */
.L_x_3061:
[----:B------:R-:W-:Y:S05]  /*1e90*/  BSYNC.RECONVERGENT B1 ;  /* 0x0000000000017941 */ /* 0x000fea0003800200 */
.L_x_3060:
        /* <DEDUP_REMOVED lines=12> */
.L_x_3065:
        /* <DEDUP_REMOVED lines=52> */
.L_x_3064:
[----:B------:R-:W-:Y:S05]  /*22a0*/  BSYNC.RECONVERGENT B1 ;  /* 0x0000000000017941 */ /* 0x000fea0003800200 */
.L_x_3063:
        /* <DEDUP_REMOVED lines=31> */
.L_x_3067:
[----:B------:R-:W-:Y:S05]  /*24a0*/  BSYNC.RECONVERGENT B1 ;  /* 0x0000000000017941 */ /* 0x000fea0003800200 */
.L_x_3066:
        /* <DEDUP_REMOVED lines=14> */
.L_x_3059:
[----:B------:R-:W-:Y:S05]  /*2590*/  BSYNC.RECONVERGENT B0 ;  /* 0x0000000000007941 */ /* 0x000fea0003800200 */
.L_x_3058:
        /* <DEDUP_REMOVED lines=20> */
.L_x_3069:
[----:B------:R-:W-:Y:S05]  /*26e0*/  BSYNC.RECONVERGENT B0 ;  /* 0x0000000000007941 */ /* 0x000fea0003800200 */
.L_x_3068:
        /* <DEDUP_REMOVED lines=26> */
.L_x_3073:
        /* <DEDUP_REMOVED lines=34> */
.L_x_3072:
        /* <DEDUP_REMOVED lines=16> */
.L_x_3071:
[----:B------:R-:W-:Y:S05]  /*2bb0*/  BSYNC.RECONVERGENT B6 ;  /* 0x0000000000067941 */ /* 0x000fea0003800200 */
.L_x_3070:
        /* <DEDUP_REMOVED lines=94> */
.L_x_3138:
        /* <DEDUP_REMOVED lines=45> */
.L_x_3076:
[----:B------:R-:W-:Y:S05]  /*3470*/  BSYNC.RECONVERGENT B0 ;  /* 0x0000000000007941 */ /* 0x000fea0003800200 */
.L_x_3075:
        /* <DEDUP_REMOVED lines=51> */
.L_x_3078:
[----:B------:R-:W-:Y:S05]  /*37b0*/  BSYNC.RECONVERGENT B0 ;  /* 0x0000000000007941 */ /* 0x000fea0003800200 */
.L_x_3077:
        /* <DEDUP_REMOVED lines=27> */
.L_x_3080:
[----:B------:R-:W-:Y:S05]  /*3970*/  BSYNC.RECONVERGENT B0 ;  /* 0x0000000000007941 */ /* 0x000fea0003800200 */
.L_x_3079:
        /* <DEDUP_REMOVED lines=51> */
.L_x_3082:
[----:B------:R-:W-:Y:S05]  /*3cb0*/  BSYNC.RECONVERGENT B0 ;  /* 0x0000000000007941 */ /* 0x000fea0003800200 */
.L_x_3081:
        /* <DEDUP_REMOVED lines=9> */
[----:B------:R-:W-:Y:S02]  /*3d50*/  F2FP.F16.F32.PACK_AB R0, R0, R38 ;  /* 0x000000260000723e */ /* 0x000fe400000000ff */
[----:B------:R-:W-:Y:S02]  /*3d60*/  F2FP.F16.F32.PACK_AB R2, R4, R2 ;  /* 0x000000020402723e */ /* 0x000fe400000000ff */
[----:B------:R-:W-:Y:S02]  /*3d70*/  F2FP.F16.F32.PACK_AB R6, R8, R6 ;  /* 0x000000060806723e */ /* 0x000fe400000000ff */
[----:B------:R-:W-:-:S02]  /*3d80*/  IADD3 R11, P0, P1, R24, UR5, R11 ;  /* 0x00000005180b7c10 */ /* 0x000fc4000f91e00b */
[----:B------:R-:W-:Y:S02]  /*3d90*/  F2FP.F16.F32.PACK_AB R18, R20, R18 ;  /* 0x000000121412723e */ /* 0x000fe400000000ff */
[----:B------:R-:W-:Y:S02]  /*3da0*/  IADD3.X R22, PT, PT, RZ, RZ, RZ, P0, P1 ;  /* 0x000000ffff167210 */ /* 0x000fe400007e24ff */
[----:B------:R-:W-:Y:S02]  /*3db0*/  F2FP.F16.F32.PACK_AB R28, R30, R28 ;  /* 0x0000001c1e1c723e */ /* 0x000fe400000000ff */
[C---:B--2---:R-:W-:Y:S02]  /*3dc0*/  LEA R12, P0, R11.reuse, UR6, 0x1 ;  /* 0x000000060b0c7c11 */ /* 0x044fe4000f8008ff */
[----:B------:R-:W-:Y:S02]  /*3dd0*/  F2FP.F16.F32.PACK_AB R33, R34, R33 ;  /* 0x000000212221723e */ /* 0x000fe400000000ff */
[----:B------:R-:W-:-:S02]  /*3de0*/  LEA.HI.X R13, R11, UR7, R22, 0x1, P0 ;  /* 0x000000070b0d7c11 */ /* 0x000fc400080f0c16 */
[----:B------:R-:W-:Y:S02]  /*3df0*/  PRMT R4, R0, 0x7632, R4 ;  /* 0x0000763200047816 */ /* 0x000fe40000000004 */
[----:B------:R-:W-:Y:S01]  /*3e00*/  PRMT R11, R2, 0x7632, R11 ;  /* 0x00007632020b7816 */ /* 0x000fe2000000000b */
[----:B------:R0:W-:Y:S01]  /*3e10*/  STG.E.U16 desc[UR36][R12.64], R0 ;  /* 0x000000000c007986 */ /* 0x0001e2000c101524 */
[----:B------:R-:W-:Y:S02]  /*3e20*/  PRMT R8, R6, 0x7632, R8 ;  /* 0x0000763206087816 */ /* 0x000fe40000000008 */
        /* <DEDUP_REMOVED lines=9> */
[----:B------:R-:W-:Y:S01]  /*3ec0*/  F2FP.F16.F32.PACK_AB R9, R14, R9 ;  /* 0x000000090e09723e */ /* 0x000fe200000000ff */
        /* <DEDUP_REMOVED lines=29> */
.L_x_3045:
        /* <DEDUP_REMOVED lines=16> */
.L_x_3083:
[----:B------:R-:W-:Y:S05]  /*41a0*/  EXIT ;  /* 0x000000000000794d */ /* 0x000fea0003800000 */
.L_x_3047:
[----:B------:R-:W-:Y:S02]  /*41b0*/  IMAD.MOV.U32 R12, RZ, RZ, 0x10 ;  /* 0x00000010ff0c7424 */ /* 0x000fe400078e00ff */
[----:B------:R-:W-:Y:S01]  /*41c0*/  HFMA2 R11, -RZ, RZ, 0, 1.847743988037109375e-06 ;  /* 0x0000001fff0b7431 */ /* 0x000fe200000001ff */
[----:B------:R-:W-:-:S07]  /*41d0*/  MOV R15, 0xffffffff ;  /* 0xffffffff000f7802 */ /* 0x000fce0000000f00 */
[----:B------:R-:W-:Y:S05]  /*41e0*/  WARPSYNC.COLLECTIVE R15, `(.L_x_3084) ;  /* 0x000000000f087348 */ /* 0x000fea0003c00000 */
[----:B------:R0:W1:Y:S02]  /*41f0*/  SHFL.BFLY P6, R14, R13, R12, R11 ;  /* 0x0c00000c0d0e7389 */ /* 0x00006400000c000b */
[----:B01----:R-:W-:Y:S05]  /*4200*/  ENDCOLLECTIVE ;  /* 0x000000000000791b */ /* 0x003fea0003800000 */
.L_x_3084:
[----:B------:R-:W-:Y:S01]  /*4210*/  HFMA2 R12, -RZ, RZ, 0, 4.76837158203125e-07 ;  /* 0x00000008ff0c7431 */ /* 0x000fe200000001ff */
[----:B------:R-:W-:-:S05]  /*4220*/  FMNMX.FTZ R0, R14, -3.40282346638528859812e+38, !PT ;  /* 0xff7fffff0e007809 */ /* 0x000fca0007810000 */
[----:B------:R-:W-:-:S07]  /*4230*/  IMAD.MOV.U32 R13, RZ, RZ, R0 ;  /* 0x000000ffff0d7224 */ /* 0x000fce00078e0000 */
[----:B------:R-:W-:Y:S05]  /*4240*/  WARPSYNC.COLLECTIVE R15, `(.L_x_3085) ;  /* 0x000000000f087348 */ /* 0x000fea0003c00000 */
[----:B------:R0:W1:Y:S02]  /*4250*/  SHFL.BFLY P6, R14, R13, R12, R11 ;  /* 0x0c00000c0d0e7389 */ /* 0x00006400000c000b */
[----:B01----:R-:W-:Y:S05]  /*4260*/  ENDCOLLECTIVE ;  /* 0x000000000000791b */ /* 0x003fea0003800000 */
.L_x_3085:
[----:B------:R-:W-:Y:S01]  /*4270*/  IMAD.MOV.U32 R12, RZ, RZ, 0x4 ;  /* 0x00000004ff0c7424 */ /* 0x000fe200078e00ff */
[----:B------:R-:W-:-:S04]  /*4280*/  FMNMX.FTZ R2, R0, R14, !PT ;  /* 0x0000000e00027209 */ /* 0x000fc80007810000 */
[----:B------:R-:W-:-:S07]  /*4290*/  MOV R13, R2 ;  /* 0x00000002000d7202 */ /* 0x000fce0000000f00 */
[----:B------:R-:W-:Y:S05]  /*42a0*/  WARPSYNC.COLLECTIVE R15, `(.L_x_3086) ;  /* 0x000000000f087348 */ /* 0x000fea0003c00000 */
[----:B------:R0:W1:Y:S02]  /*42b0*/  SHFL.BFLY P6, R14, R13, R12, R11 ;  /* 0x0c00000c0d0e7389 */ /* 0x00006400000c000b */
[----:B01----:R-:W-:Y:S05]  /*42c0*/  ENDCOLLECTIVE ;  /* 0x000000000000791b */ /* 0x003fea0003800000 */
.L_x_3086:
[----:B------:R-:W-:Y:S01]  /*42d0*/  HFMA2 R12, -RZ, RZ, 0, 1.1920928955078125e-07 ;  /* 0x00000002ff0c7431 */ /* 0x000fe200000001ff */
[----:B------:R-:W-:-:S04]  /*42e0*/  FMNMX.FTZ R3, R2, R14, !PT ;  /* 0x0000000e02037209 */ /* 0x000fc80007810000 */
[----:B------:R-:W-:-:S07]  /*42f0*/  MOV R13, R3 ;  /* 0x00000003000d7202 */ /* 0x000fce0000000f00 */
[----:B------:R-:W-:Y:S05]  /*4300*/  WARPSYNC.COLLECTIVE R15, `(.L_x_3087) ;  /* 0x000000000f087348 */ /* 0x000fea0003c00000 */
[----:B------:R0:W1:Y:S02]  /*4310*/  SHFL.BFLY P6, R14, R13, R12, R11 ;  /* 0x0c00000c0d0e7389 */ /* 0x00006400000c000b */
[----:B01----:R-:W-:Y:S05]  /*4320*/  ENDCOLLECTIVE ;  /* 0x000000000000791b */ /* 0x003fea0003800000 */
.L_x_3087:
[----:B------:R-:W-:Y:S02]  /*4330*/  MOV R12, 0x1 ;  /* 0x00000001000c7802 */ /* 0x000fe40000000f00 */
[----:B------:R-:W-:-:S05]  /*4340*/  FMNMX.FTZ R4, R3, R14, !PT ;  /* 0x0000000e03047209 */ /* 0x000fca0007810000 */
[----:B------:R-:W-:-:S07]  /*4350*/  IMAD.MOV.U32 R13, RZ, RZ, R4 ;  /* 0x000000ffff0d7224 */ /* 0x000fce00078e0004 */
[----:B------:R-:W-:Y:S05]  /*4360*/  WARPSYNC.COLLECTIVE R15, `(.L_x_3088) ;  /* 0x000000000f087348 */ /* 0x000fea0003c00000 */
[----:B------:R0:W1:Y:S02]  /*4370*/  SHFL.BFLY P6, R14, R13, R12, R11 ;  /* 0x0c00000c0d0e7389 */ /* 0x00006400000c000b */
[----:B01----:R-:W-:Y:S05]  /*4380*/  ENDCOLLECTIVE ;  /* 0x000000000000791b */ /* 0x003fea0003800000 */
.L_x_3088:
[----:B------:R-:W-:Y:S05]  /*4390*/  BRA `(.L_x_3089) ;  /* 0xffffffc8001c7947 */ /* 0x000fea000383ffff */
.L_x_3074:
[----:B-12---:R-:W-:Y:S02]  /*43a0*/  HFMA2 R13, -RZ, RZ, 0, 0 ;  /* 0x00000000ff0d7431 */ /* 0x006fe400000001ff */
[----:B------:R-:W-:Y:S01]  /*43b0*/  IMAD.MOV.U32 R12, RZ, RZ, 0x2 ;  /* 0x00000002ff0c7424 */ /* 0x000fe200078e00ff */
[----:B0-----:R-:W-:Y:S02]  /*43c0*/  MOV R11, 0x1f ;  /* 0x0000001f000b7802 */ /* 0x001fe40000000f00 */
[----:B------:R-:W-:-:S07]  /*43d0*/  MOV R15, 0xffffffff ;  /* 0xffffffff000f7802 */ /* 0x000fce0000000f00 */
[----:B------:R-:W-:Y:S05]  /*43e0*/  WARPSYNC.COLLECTIVE R15, `(.L_x_3090) ;  /* 0x000000000f087348 */ /* 0x000fea0003c00000 */
[----:B------:R0:W1:Y:S02]  /*43f0*/  SHFL.BFLY P6, R14, R13, R12, R11 ;  /* 0x0c00000c0d0e7389 */ /* 0x00006400000c000b */
[----:B01----:R-:W-:Y:S05]  /*4400*/  ENDCOLLECTIVE ;  /* 0x000000000000791b */ /* 0x003fea0003800000 */
.L_x_3090:
[----:B------:R-:W-:Y:S02]  /*4410*/  HFMA2 R12, -RZ, RZ, 0, 5.9604644775390625e-08 ;  /* 0x00000001ff0c7431 */ /* 0x000fe400000001ff */
[----:B------:R-:W-:-:S04]  /*4420*/  IMAD.MOV.U32 R39, RZ, RZ, R14 ;  /* 0x000000ffff277224 */ /* 0x000fc800078e000e */
[----:B------:R-:W-:-:S05]  /*4430*/  FADD.FTZ R39, RZ, R39 ;  /* 0x00000027ff277221 */ /* 0x000fca0000010000 */
[----:B------:R-:W-:-:S07]  /*4440*/  MOV R13, R39 ;  /* 0x00000027000d7202 */ /* 0x000fce0000000f00 */
[----:B------:R-:W-:Y:S05]  /*4450*/  WARPSYNC.COLLECTIVE R15, `(.L_x_3091) ;  /* 0x000000000f087348 */ /* 0x000fea0003c00000 */
[----:B------:R0:W1:Y:S02]  /*4460*/  SHFL.BFLY P6, R14, R13, R12, R11 ;  /* 0x0c00000c0d0e7389 */ /* 0x00006400000c000b */
[----:B01----:R-:W-:Y:S05]  /*4470*/  ENDCOLLECTIVE ;  /* 0x000000000000791b */ /* 0x003fea0003800000 */
.L_x_3091:
[----:B------:R-:W-:Y:S01]  /*4480*/  MOV R13, RZ ;  /* 0x000000ff000d7202 */ /* 0x000fe20000000f00 */
[----:B------:R-:W-:Y:S02]  /*4490*/  HFMA2 R12, -RZ, RZ, 0, 1.1920928955078125e-07 ;  /* 0x00000002ff0c7431 */ /* 0x000fe400000001ff */
[----:B------:R-:W-:-:S07]  /*44a0*/  IMAD.MOV.U32 R38, RZ, RZ, R14 ;  /* 0x000000ffff267224 */ /* 0x000fce00078e000e */
[----:B------:R-:W-:Y:S05]  /*44b0*/  WARPSYNC.COLLECTIVE R15, `(.L_x_3092) ;  /* 0x000000000f087348 */ /* 0x000fea0003c00000 */
[----:B------:R0:W1:Y:S02]  /*44c0*/  SHFL.BFLY P6, R14, R13, R12, R11 ;  /* 0x0c00000c0d0e7389 */ /* 0x00006400000c000b */
[----:B01----:R-:W-:Y:S05]  /*44d0*/  ENDCOLLECTIVE ;  /* 0x000000000000791b */ /* 0x003fea0003800000 */
.L_x_3092:
        /* <DEDUP_REMOVED lines=8> */
.L_x_3093:
[----:B------:R-:W-:Y:S01]  /*4560*/  MOV R13, RZ ;  /* 0x000000ff000d7202 */ /* 0x000fe20000000f00 */
[----:B------:R-:W-:Y:S02]  /*4570*/  HFMA2 R12, -RZ, RZ, 0, 1.1920928955078125e-07 ;  /* 0x00000002ff0c7431 */ /* 0x000fe400000001ff */
[----:B------:R-:W-:-:S07]  /*4580*/  IMAD.MOV.U32 R3, RZ, RZ, R14 ;  /* 0x000000ffff037224 */ /* 0x000fce00078e000e */
[----:B------:R-:W-:Y:S05]  /*4590*/  WARPSYNC.COLLECTIVE R15, `(.L_x_3094) ;  /* 0x000000000f087348 */ /* 0x000fea0003c00000 */
[----:B------:R0:W1:Y:S02]  /*45a0*/  SHFL.BFLY P6, R14, R13, R12, R11 ;  /* 0x0c00000c0d0e7389 */ /* 0x00006400000c000b */
[----:B01----:R-:W-:Y:S05]  /*45b0*/  ENDCOLLECTIVE ;  /* 0x000000000000791b */ /* 0x003fea0003800000 */
.L_x_3094:
        /* <DEDUP_REMOVED lines=8> */
.L_x_3095:
[----:B------:R-:W-:Y:S01]  /*4640*/  MOV R13, RZ ;  /* 0x000000ff000d7202 */ /* 0x000fe20000000f00 */
[----:B------:R-:W-:Y:S02]  /*4650*/  HFMA2 R12, -RZ, RZ, 0, 1.1920928955078125e-07 ;  /* 0x00000002ff0c7431 */ /* 0x000fe400000001ff */
[----:B------:R-:W-:-:S07]  /*4660*/  IMAD.MOV.U32 R5, RZ, RZ, R14 ;  /* 0x000000ffff057224 */ /* 0x000fce00078e000e */
[----:B------:R-:W-:Y:S05]  /*4670*/  WARPSYNC.COLLECTIVE R15, `(.L_x_3096) ;  /* 0x000000000f087348 */ /* 0x000fea0003c00000 */
[----:B------:R0:W1:Y:S02]  /*4680*/  SHFL.BFLY P6, R14, R13, R12, R11 ;  /* 0x0c00000c0d0e7389 */ /* 0x00006400000c000b */
[----:B01----:R-:W-:Y:S05]  /*4690*/  ENDCOLLECTIVE ;  /* 0x000000000000791b */ /* 0x003fea0003800000 */
.L_x_3096:
        /* <DEDUP_REMOVED lines=8> */
.L_x_3097:
[----:B------:R-:W-:Y:S01]  /*4720*/  MOV R13, RZ ;  /* 0x000000ff000d7202 */ /* 0x000fe20000000f00 */
[----:B------:R-:W-:Y:S02]  /*4730*/  HFMA2 R12, -RZ, RZ, 0, 1.1920928955078125e-07 ;  /* 0x00000002ff0c7431 */ /* 0x000fe400000001ff */
[----:B------:R-:W-:-:S07]  /*4740*/  IMAD.MOV.U32 R7, RZ, RZ, R14 ;  /* 0x000000ffff077224 */ /* 0x000fce00078e000e */
[----:B------:R-:W-:Y:S05]  /*4750*/  WARPSYNC.COLLECTIVE R15, `(.L_x_3098) ;  /* 0x000000000f087348 */ /* 0x000fea0003c00000 */
[----:B------:R0:W1:Y:S02]  /*4760*/  SHFL.BFLY P6, R14, R13, R12, R11 ;  /* 0x0c00000c0d0e7389 */ /* 0x00006400000c000b */
[----:B01----:R-:W-:Y:S05]  /*4770*/  ENDCOLLECTIVE ;  /* 0x000000000000791b */ /* 0x003fea0003800000 */
.L_x_3098:
        /* <DEDUP_REMOVED lines=8> */
.L_x_3099:
[----:B------:R-:W-:Y:S01]  /*4800*/  MOV R13, RZ ;  /* 0x000000ff000d7202 */ /* 0x000fe20000000f00 */
[----:B------:R-:W-:Y:S02]  /*4810*/  HFMA2 R12, -RZ, RZ, 0, 1.1920928955078125e-07 ;  /* 0x00000002ff0c7431 */ /* 0x000fe400000001ff */
[----:B------:R-:W-:-:S07]  /*4820*/  IMAD.MOV.U32 R9, RZ, RZ, R14 ;  /* 0x000000ffff097224 */ /* 0x000fce00078e000e */
[----:B------:R-:W-:Y:S05]  /*4830*/  WARPSYNC.COLLECTIVE R15, `(.L_x_3100) ;  /* 0x000000000f087348 */ /* 0x000fea0003c00000 */
[----:B------:R0:W1:Y:S02]  /*4840*/  SHFL.BFLY P6, R14, R13, R12, R11 ;  /* 0x0c00000c0d0e7389 */ /* 0x00006400000c000b */
[----:B01----:R-:W-:Y:S05]  /*4850*/  ENDCOLLECTIVE ;  /* 0x000000000000791b */ /* 0x003fea0003800000 */
.L_x_3100:
        /* <DEDUP_REMOVED lines=8> */
.L_x_3101:
[----:B------:R-:W-:Y:S01]  /*48e0*/  MOV R13, RZ ;  /* 0x000000ff000d7202 */ /* 0x000fe20000000f00 */
[----:B------:R-:W-:Y:S02]  /*48f0*/  HFMA2 R12, -RZ, RZ, 0, 1.1920928955078125e-07 ;  /* 0x00000002ff0c7431 */ /* 0x000fe400000001ff */
[----:B------:R-:W-:-:S07]  /*4900*/  IMAD.MOV.U32 R17, RZ, RZ, R14 ;  /* 0x000000ffff117224 */ /* 0x000fce00078e000e */
[----:B------:R-:W-:Y:S05]  /*4910*/  WARPSYNC.COLLECTIVE R15, `(.L_x_3102) ;  /* 0x000000000f087348 */ /* 0x000fea0003c00000 */
[----:B------:R0:W1:Y:S02]  /*4920*/  SHFL.BFLY P6, R14, R13, R12, R11 ;  /* 0x0c00000c0d0e7389 */ /* 0x00006400000c000b */
[----:B01----:R-:W-:Y:S05]  /*4930*/  ENDCOLLECTIVE ;  /* 0x000000000000791b */ /* 0x003fea0003800000 */
.L_x_3102:
        /* <DEDUP_REMOVED lines=8> */
.L_x_3103:
[----:B------:R-:W-:Y:S02]  /*49c0*/  IMAD.MOV.U32 R13, RZ, RZ, RZ ;  /* 0x000000ffff0d7224 */ /* 0x000fe400078e00ff */
[----:B------:R-:W-:Y:S01]  /*49d0*/  HFMA2 R12, -RZ, RZ, 0, 1.1920928955078125e-07 ;  /* 0x00000002ff0c7431 */ /* 0x000fe200000001ff */
[----:B------:R-:W-:-:S07]  /*49e0*/  MOV R19, R14 ;  /* 0x0000000e00137202 */ /* 0x000fce0000000f00 */
[----:B------:R-:W-:Y:S05]  /*49f0*/  WARPSYNC.COLLECTIVE R15, `(.L_x_3104) ;  /* 0x000000000f087348 */ /* 0x000fea0003c00000 */
[----:B------:R0:W1:Y:S02]  /*4a00*/  SHFL.BFLY P6, R14, R13, R12, R11 ;  /* 0x0c00000c0d0e7389 */ /* 0x00006400000c000b */
[----:B01----:R-:W-:Y:S05]  /*4a10*/  ENDCOLLECTIVE ;  /* 0x000000000000791b */ /* 0x003fea0003800000 */
.L_x_3104:
        /* <DEDUP_REMOVED lines=8> */
.L_x_3105:
[----:B------:R-:W-:Y:S01]  /*4aa0*/  HFMA2 R13, -RZ, RZ, 0, 0 ;  /* 0x00000000ff0d7431 */ /* 0x000fe200000001ff */
[----:B------:R-:W-:Y:S02]  /*4ab0*/  MOV R12, 0x2 ;  /* 0x00000002000c7802 */ /* 0x000fe40000000f00 */
[----:B------:R-:W-:-:S07]  /*4ac0*/  MOV R21, R14 ;  /* 0x0000000e00157202 */ /* 0x000fce0000000f00 */
[----:B------:R-:W-:Y:S05]  /*4ad0*/  WARPSYNC.COLLECTIVE R15, `(.L_x_3106) ;  /* 0x000000000f087348 */ /* 0x000fea0003c00000 */
[----:B------:R0:W1:Y:S02]  /*4ae0*/  SHFL.BFLY P6, R14, R13, R12, R11 ;  /* 0x0c00000c0d0e7389 */ /* 0x00006400000c000b */
[----:B01----:R-:W-:Y:S05]  /*4af0*/  ENDCOLLECTIVE ;  /* 0x000000000000791b */ /* 0x003fea0003800000 */
.L_x_3106:
        /* <DEDUP_REMOVED lines=8> */
.L_x_3107:
[----:B------:R-:W-:Y:S02]  /*4b80*/  IMAD.MOV.U32 R13, RZ, RZ, RZ ;  /* 0x000000ffff0d7224 */ /* 0x000fe400078e00ff */
[----:B------:R-:W-:Y:S01]  /*4b90*/  HFMA2 R12, -RZ, RZ, 0, 1.1920928955078125e-07 ;  /* 0x00000002ff0c7431 */ /* 0x000fe200000001ff */
[----:B------:R-:W-:-:S07]  /*4ba0*/  MOV R25, R14 ;  /* 0x0000000e00197202 */ /* 0x000fce0000000f00 */
[----:B------:R-:W-:Y:S05]  /*4bb0*/  WARPSYNC.COLLECTIVE R15, `(.L_x_3108) ;  /* 0x000000000f087348 */ /* 0x000fea0003c00000 */
[----:B------:R0:W1:Y:S02]  /*4bc0*/  SHFL.BFLY P6, R14, R13, R12, R11 ;  /* 0x0c00000c0d0e7389 */ /* 0x00006400000c000b */
[----:B01----:R-:W-:Y:S05]  /*4bd0*/  ENDCOLLECTIVE ;  /* 0x000000000000791b */ /* 0x003fea0003800000 */
.L_x_3108:
        /* <DEDUP_REMOVED lines=8> */
.L_x_3109:
[----:B------:R-:W-:Y:S01]  /*4c60*/  HFMA2 R13, -RZ, RZ, 0, 0 ;  /* 0x00000000ff0d7431 */ /* 0x000fe200000001ff */
[----:B------:R-:W-:Y:S02]  /*4c70*/  MOV R12, 0x2 ;  /* 0x00000002000c7802 */ /* 0x000fe40000000f00 */
[----:B------:R-:W-:-:S07]  /*4c80*/  MOV R27, R14 ;  /* 0x0000000e001b7202 */ /* 0x000fce0000000f00 */
[----:B------:R-:W-:Y:S05]  /*4c90*/  WARPSYNC.COLLECTIVE R15, `(.L_x_3110) ;  /* 0x000000000f087348 */ /* 0x000fea0003c00000 */
[----:B------:R0:W1:Y:S02]  /*4ca0*/  SHFL.BFLY P6, R14, R13, R12, R11 ;  /* 0x0c00000c0d0e7389 */ /* 0x00006400000c000b */
[----:B01----:R-:W-:Y:S05]  /*4cb0*/  ENDCOLLECTIVE ;  /* 0x000000000000791b */ /* 0x003fea0003800000 */
.L_x_3110:
        /* <DEDUP_REMOVED lines=8> */
.L_x_3111:
[----:B------:R-:W-:Y:S02]  /*4d40*/  IMAD.MOV.U32 R13, RZ, RZ, RZ ;  /* 0x000000ffff0d7224 */ /* 0x000fe400078e00ff */
[----:B------:R-:W-:Y:S01]  /*4d50*/  HFMA2 R12, -RZ, RZ, 0, 1.1920928955078125e-07 ;  /* 0x00000002ff0c7431 */ /* 0x000fe200000001ff */
[----:B------:R-:W-:-:S07]  /*4d60*/  MOV R29, R14 ;  /* 0x0000000e001d7202 */ /* 0x000fce0000000f00 */
[----:B------:R-:W-:Y:S05]  /*4d70*/  WARPSYNC.COLLECTIVE R15, `(.L_x_3112) ;  /* 0x000000000f087348 */ /* 0x000fea0003c00000 */
[----:B------:R0:W1:Y:S02]  /*4d80*/  SHFL.BFLY P6, R14, R13, R12, R11 ;  /* 0x0c00000c0d0e7389 */ /* 0x00006400000c000b */
[----:B01----:R-:W-:Y:S05]  /*4d90*/  ENDCOLLECTIVE ;  /* 0x000000000000791b */ /* 0x003fea0003800000 */
.L_x_3112:
        /* <DEDUP_REMOVED lines=8> */
.L_x_3113:
[----:B------:R-:W-:Y:S01]  /*4e20*/  HFMA2 R13, -RZ, RZ, 0, 0 ;  /* 0x00000000ff0d7431 */ /* 0x000fe200000001ff */
[----:B------:R-:W-:Y:S02]  /*4e30*/  MOV R12, 0x2 ;  /* 0x00000002000c7802 */ /* 0x000fe40000000f00 */
[----:B------:R-:W-:-:S07]  /*4e40*/  MOV R31, R14 ;  /* 0x0000000e001f7202 */ /* 0x000fce0000000f00 */
[----:B------:R-:W-:Y:S05]  /*4e50*/  WARPSYNC.COLLECTIVE R15, `(.L_x_3114) ;  /* 0x000000000f087348 */ /* 0x000fea0003c00000 */
[----:B------:R0:W1:Y:S02]  /*4e60*/  SHFL.BFLY P6, R14, R13, R12, R11 ;  /* 0x0c00000c0d0e7389 */ /* 0x00006400000c000b */
[----:B01----:R-:W-:Y:S05]  /*4e70*/  ENDCOLLECTIVE ;  /* 0x000000000000791b */ /* 0x003fea0003800000 */
.L_x_3114:
        /* <DEDUP_REMOVED lines=8> */
.L_x_3115:
[----:B------:R-:W-:Y:S02]  /*4f00*/  IMAD.MOV.U32 R13, RZ, RZ, RZ ;  /* 0x000000ffff0d7224 */ /* 0x000fe400078e00ff */
[----:B------:R-:W-:Y:S01]  /*4f10*/  HFMA2 R12, -RZ, RZ, 0, 1.1920928955078125e-07 ;  /* 0x00000002ff0c7431 */ /* 0x000fe200000001ff */
[----:B------:R-:W-:-:S07]  /*4f20*/  MOV R33, R14 ;  /* 0x0000000e00217202 */ /* 0x000fce0000000f00 */
[----:B------:R-:W-:Y:S05]  /*4f30*/  WARPSYNC.COLLECTIVE R15, `(.L_x_3116) ;  /* 0x000000000f087348 */ /* 0x000fea0003c00000 */
[----:B------:R0:W1:Y:S02]  /*4f40*/  SHFL.BFLY P6, R14, R13, R12, R11 ;  /* 0x0c00000c0d0e7389 */ /* 0x00006400000c000b */
[----:B01----:R-:W-:Y:S05]  /*4f50*/  ENDCOLLECTIVE ;  /* 0x000000000000791b */ /* 0x003fea0003800000 */
.L_x_3116:
        /* <DEDUP_REMOVED lines=8> */
.L_x_3117:
[----:B------:R-:W-:Y:S01]  /*4fe0*/  HFMA2 R13, -RZ, RZ, 0, 0 ;  /* 0x00000000ff0d7431 */ /* 0x000fe200000001ff */
[----:B------:R-:W-:Y:S02]  /*4ff0*/  MOV R12, 0x2 ;  /* 0x00000002000c7802 */ /* 0x000fe40000000f00 */
[----:B------:R-:W-:-:S07]  /*5000*/  MOV R35, R14 ;  /* 0x0000000e00237202 */ /* 0x000fce0000000f00 */
[----:B------:R-:W-:Y:S05]  /*5010*/  WARPSYNC.COLLECTIVE R15, `(.L_x_3118) ;  /* 0x000000000f087348 */ /* 0x000fea0003c00000 */
[----:B------:R0:W1:Y:S02]  /*5020*/  SHFL.BFLY P6, R14, R13, R12, R11 ;  /* 0x0c00000c0d0e7389 */ /* 0x00006400000c000b */
[----:B01----:R-:W-:Y:S05]  /*5030*/  ENDCOLLECTIVE ;  /* 0x000000000000791b */ /* 0x003fea0003800000 */
.L_x_3118:
[----:B------:R-:W-:Y:S01]  /*5040*/  FADD.FTZ R34, R34, R35 ;  /* 0x0000002322227221 */ /* 0x000fe20000010000 */
[----:B------:R-:W-:Y:S02]  /*5050*/  HFMA2 R12, -RZ, RZ, 0, 5.9604644775390625e-08 ;  /* 0x00000001ff0c7431 */ /* 0x000fe400000001ff */
[----:B------:R-:W-:-:S04]  /*5060*/  FADD.FTZ R36, RZ, R14 ;  /* 0x0000000eff247221 */ /* 0x000fc80000010000 */
[----:B------:R-:W-:-:S07]  /*5070*/  IMAD.MOV.U32 R13, RZ, RZ, R36 ;  /* 0x000000ffff0d7224 */ /* 0x000fce00078e0024 */
[----:B------:R-:W-:Y:S05]  /*5080*/  WARPSYNC.COLLECTIVE R15, `(.L_x_3119) ;  /* 0x000000000f087348 */ /* 0x000fea0003c00000 */
[----:B------:R0:W1:Y:S02]  /*5090*/  SHFL.BFLY P6, R14, R13, R12, R11 ;  /* 0x0c00000c0d0e7389 */ /* 0x00006400000c000b */
[----:B01----:R-:W-:Y:S05]  /*50a0*/  ENDCOLLECTIVE ;  /* 0x000000000000791b */ /* 0x003fea0003800000 */
.L_x_3119:
[----:B------:R-:W-:Y:S02]  /*50b0*/  HFMA2 R13, -RZ, RZ, 0, 0 ;  /* 0x00000000ff0d7431 */ /* 0x000fe400000001ff */
[----:B------:R-:W-:Y:S01]  /*50c0*/  IMAD.MOV.U32 R12, RZ, RZ, 0x2 ;  /* 0x00000002ff0c7424 */ /* 0x000fe200078e00ff */
[----:B------:R-:W-:-:S07]  /*50d0*/  MOV R37, R14 ;  /* 0x0000000e00257202 */ /* 0x000fce0000000f00 */
[----:B------:R-:W-:Y:S05]  /*50e0*/  WARPSYNC.COLLECTIVE R15, `(.L_x_3120) ;  /* 0x000000000f087348 */ /* 0x000fea0003c00000 */
[----:B------:R0:W1:Y:S02]  /*50f0*/  SHFL.BFLY P6, R14, R13, R12, R11 ;  /* 0x0c00000c0d0e7389 */ /* 0x00006400000c000b */
[----:B01----:R-:W-:Y:S05]  /*5100*/  ENDCOLLECTIVE ;  /* 0x000000000000791b */ /* 0x003fea0003800000 */
.L_x_3120:
[----:B------:R-:W-:Y:S01]  /*5110*/  FADD.FTZ R37, R36, R37 ;  /* 0x0000002524257221 */ /* 0x000fe20000010000 */
[----:B------:R-:W-:Y:S02]  /*5120*/  HFMA2 R12, -RZ, RZ, 0, 5.9604644775390625e-08 ;  /* 0x00000001ff0c7431 */ /* 0x000fe400000001ff */
[----:B------:R-:W-:-:S05]  /*5130*/  FADD.FTZ R3, RZ, R14 ;  /* 0x0000000eff037221 */ /* 0x000fca0000010000 */
[----:B------:R-:W-:-:S07]  /*5140*/  MOV R13, R3 ;  /* 0x00000003000d7202 */ /* 0x000fce0000000f00 */
[----:B------:R-:W-:Y:S05]  /*5150*/  WARPSYNC.COLLECTIVE R15, `(.L_x_3121) ;  /* 0x000000000f087348 */ /* 0x000fea0003c00000 */
[----:B------:R0:W1:Y:S02]  /*5160*/  SHFL.BFLY P6, R14, R13, R12, R11 ;  /* 0x0c00000c0d0e7389 */ /* 0x00006400000c000b */
[----:B01----:R-:W-:Y:S05]  /*5170*/  ENDCOLLECTIVE ;  /* 0x000000000000791b */ /* 0x003fea0003800000 */
.L_x_3121:
[----:B------:R-:W-:Y:S02]  /*5180*/  IMAD.MOV.U32 R13, RZ, RZ, RZ ;  /* 0x000000ffff0d7224 */ /* 0x000fe400078e00ff */
[----:B------:R-:W-:Y:S01]  /*5190*/  HFMA2 R12, -RZ, RZ, 0, 1.1920928955078125e-07 ;  /* 0x00000002ff0c7431 */ /* 0x000fe200000001ff */
[----:B------:R-:W-:-:S07]  /*51a0*/  MOV R40, R14 ;  /* 0x0000000e00287202 */ /* 0x000fce0000000f00 */
[----:B------:R-:W-:Y:S05]  /*51b0*/  WARPSYNC.COLLECTIVE R15, `(.L_x_3122) ;  /* 0x000000000f087348 */ /* 0x000fea0003c00000 */
[----:B------:R0:W1:Y:S02]  /*51c0*/  SHFL.BFLY P6, R14, R13, R12, R11 ;  /* 0x0c00000c0d0e7389 */ /* 0x00006400000c000b */
[----:B01----:R-:W-:Y:S05]  /*51d0*/  ENDCOLLECTIVE ;  /* 0x000000000000791b */ /* 0x003fea0003800000 */
.L_x_3122:
[----:B------:R-:W-:Y:S01]  /*51e0*/  FADD.FTZ R3, R3, R40 ;  /* 0x0000002803037221 */ /* 0x000fe20000010000 */
[----:B------:R-:W-:Y:S02]  /*51f0*/  HFMA2 R12, -RZ, RZ, 0, 5.9604644775390625e-08 ;  /* 0x00000001ff0c7431 */ /* 0x000fe400000001ff */
[----:B------:R-:W-:-:S05]  /*5200*/  FADD.FTZ R5, RZ, R14 ;  /* 0x0000000eff057221 */ /* 0x000fca0000010000 */
[----:B------:R-:W-:-:S07]  /*5210*/  MOV R13, R5 ;  /* 0x00000005000d7202 */ /* 0x000fce0000000f00 */
[----:B------:R-:W-:Y:S05]  /*5220*/  WARPSYNC.COLLECTIVE R15, `(.L_x_3123) ;  /* 0x000000000f087348 */ /* 0x000fea0003c00000 */
[----:B------:R0:W1:Y:S02]  /*5230*/  SHFL.BFLY P6, R14, R13, R12, R11 ;  /* 0x0c00000c0d0e7389 */ /* 0x00006400000c000b */
[----:B01----:R-:W-:Y:S05]  /*5240*/  ENDCOLLECTIVE ;  /* 0x000000000000791b */ /* 0x003fea0003800000 */
.L_x_3123:
[----:B------:R-:W-:Y:S01]  /*5250*/  MOV R13, RZ ;  /* 0x000000ff000d7202 */ /* 0x000fe20000000f00 */
[----:B------:R-:W-:Y:S02]  /*5260*/  HFMA2 R12, -RZ, RZ, 0, 1.1920928955078125e-07 ;  /* 0x00000002ff0c7431 */ /* 0x000fe400000001ff */
[----:B------:R-:W-:-:S07]  /*5270*/  IMAD.MOV.U32 R32, RZ, RZ, R14 ;  /* 0x000000ffff207224 */ /* 0x000fce00078e000e */
[----:B------:R-:W-:Y:S05]  /*5280*/  WARPSYNC.COLLECTIVE R15, `(.L_x_3124) ;  /* 0x000000000f087348 */ /* 0x000fea0003c00000 */
[----:B------:R0:W1:Y:S02]  /*5290*/  SHFL.BFLY P6, R14, R13, R12, R11 ;  /* 0x0c00000c0d0e7389 */ /* 0x00006400000c000b */
[----:B01----:R-:W-:Y:S05]  /*52a0*/  ENDCOLLECTIVE ;  /* 0x000000000000791b */ /* 0x003fea0003800000 */
.L_x_3124:
        /* <DEDUP_REMOVED lines=8> */
.L_x_3125:
[----:B------:R-:W-:Y:S02]  /*5330*/  HFMA2 R13, -RZ, RZ, 0, 0 ;  /* 0x00000000ff0d7431 */ /* 0x000fe400000001ff */
[----:B------:R-:W-:Y:S01]  /*5340*/  IMAD.MOV.U32 R12, RZ, RZ, 0x2 ;  /* 0x00000002ff0c7424 */ /* 0x000fe200078e00ff */
[----:B------:R-:W-:-:S07]  /*5350*/  MOV R42, R14 ;  /* 0x0000000e002a7202 */ /* 0x000fce0000000f00 */
[----:B------:R-:W-:Y:S05]  /*5360*/  WARPSYNC.COLLECTIVE R15, `(.L_x_3126) ;  /* 0x000000000f087348 */ /* 0x000fea0003c00000 */
[----:B------:R0:W1:Y:S02]  /*5370*/  SHFL.BFLY P6, R14, R13, R12, R11 ;  /* 0x0c00000c0d0e7389 */ /* 0x00006400000c000b */
[----:B01----:R-:W-:Y:S05]  /*5380*/  ENDCOLLECTIVE ;  /* 0x000000000000791b */ /* 0x003fea0003800000 */
.L_x_3126:
        /* <DEDUP_REMOVED lines=8> */
.L_x_3127:
[----:B------:R-:W-:Y:S01]  /*5410*/  MOV R13, RZ ;  /* 0x000000ff000d7202 */ /* 0x000fe20000000f00 */
[----:B------:R-:W-:Y:S02]  /*5420*/  HFMA2 R12, -RZ, RZ, 0, 1.1920928955078125e-07 ;  /* 0x00000002ff0c7431 */ /* 0x000fe400000001ff */
[----:B------:R-:W-:-:S07]  /*5430*/  IMAD.MOV.U32 R17, RZ, RZ, R14 ;  /* 0x000000ffff117224 */ /* 0x000fce00078e000e */
[----:B------:R-:W-:Y:S05]  /*5440*/  WARPSYNC.COLLECTIVE R15, `(.L_x_3128) ;  /* 0x000000000f087348 */ /* 0x000fea0003c00000 */
[----:B------:R0:W1:Y:S02]  /*5450*/  SHFL.BFLY P6, R14, R13, R12, R11 ;  /* 0x0c00000c0d0e7389 */ /* 0x00006400000c000b */
[----:B01----:R-:W-:Y:S05]  /*5460*/  ENDCOLLECTIVE ;  /* 0x000000000000791b */ /* 0x003fea0003800000 */
.L_x_3128:
        /* <DEDUP_REMOVED lines=8> */
.L_x_3129:
[----:B------:R-:W-:Y:S02]  /*54f0*/  HFMA2 R13, -RZ, RZ, 0, 0 ;  /* 0x00000000ff0d7431 */ /* 0x000fe400000001ff */
[----:B------:R-:W-:Y:S01]  /*5500*/  IMAD.MOV.U32 R12, RZ, RZ, 0x2 ;  /* 0x00000002ff0c7424 */ /* 0x000fe200078e00ff */
[----:B------:R-:W-:-:S07]  /*5510*/  MOV R40, R14 ;  /* 0x0000000e00287202 */ /* 0x000fce0000000f00 */
[----:B------:R-:W-:Y:S05]  /*5520*/  WARPSYNC.COLLECTIVE R15, `(.L_x_3130) ;  /* 0x000000000f087348 */ /* 0x000fea0003c00000 */
[----:B------:R0:W1:Y:S02]  /*5530*/  SHFL.BFLY P6, R14, R13, R12, R11 ;  /* 0x0c00000c0d0e7389 */ /* 0x00006400000c000b */
[----:B01----:R-:W-:Y:S05]  /*5540*/  ENDCOLLECTIVE ;  /* 0x000000000000791b */ /* 0x003fea0003800000 */
.L_x_3130:
        /* <DEDUP_REMOVED lines=8> */
.L_x_3131:
[----:B------:R-:W-:Y:S01]  /*55d0*/  MOV R13, RZ ;  /* 0x000000ff000d7202 */ /* 0x000fe20000000f00 */
[----:B------:R-:W-:Y:S02]  /*55e0*/  HFMA2 R12, -RZ, RZ, 0, 1.1920928955078125e-07 ;  /* 0x00000002ff0c7431 */ /* 0x000fe400000001ff */
[----:B------:R-:W-:-:S07]  /*55f0*/  IMAD.MOV.U32 R27, RZ, RZ, R14 ;  /* 0x000000ffff1b7224 */ /* 0x000fce00078e000e */
[----:B------:R-:W-:Y:S05]  /*5600*/  WARPSYNC.COLLECTIVE R15, `(.L_x_3132) ;  /* 0x000000000f087348 */ /* 0x000fea0003c00000 */
[----:B------:R0:W1:Y:S02]  /*5610*/  SHFL.BFLY P6, R14, R13, R12, R11 ;  /* 0x0c00000c0d0e7389 */ /* 0x00006400000c000b */
[----:B01----:R-:W-:Y:S05]  /*5620*/  ENDCOLLECTIVE ;  /* 0x000000000000791b */ /* 0x003fea0003800000 */
.L_x_3132:
        /* <DEDUP_REMOVED lines=8> */
.L_x_3133:
[----:B------:R-:W-:Y:S02]  /*56b0*/  HFMA2 R13, -RZ, RZ, 0, 0 ;  /* 0x00000000ff0d7431 */ /* 0x000fe400000001ff */
[----:B------:R-:W-:Y:S01]  /*56c0*/  IMAD.MOV.U32 R12, RZ, RZ, 0x2 ;  /* 0x00000002ff0c7424 */ /* 0x000fe200078e00ff */
[----:B------:R-:W-:-:S07]  /*56d0*/  MOV R44, R14 ;  /* 0x0000000e002c7202 */ /* 0x000fce0000000f00 */
[----:B------:R-:W-:Y:S05]  /*56e0*/  WARPSYNC.COLLECTIVE R15, `(.L_x_3134) ;  /* 0x000000000f087348 */ /* 0x000fea0003c00000 */
[----:B------:R0:W1:Y:S02]  /*56f0*/  SHFL.BFLY P6, R14, R13, R12, R11 ;  /* 0x0c00000c0d0e7389 */ /* 0x00006400000c000b */
[----:B01----:R-:W-:Y:S05]  /*5700*/  ENDCOLLECTIVE ;  /* 0x000000000000791b */ /* 0x003fea0003800000 */
.L_x_3134:
[----:B------:R-:W-:Y:S01]  /*5710*/  FADD.FTZ R44, R21, R44 ;  /* 0x0000002c152c7221 */ /* 0x000fe20000010000 */
[----:B------:R-:W-:Y:S02]  /*5720*/  HFMA2 R12, -RZ, RZ, 0, 5.9604644775390625e-08 ;  /* 0x00000001ff0c7431 */ /* 0x000fe400000001ff */
[----:B------:R-:W-:-:S05]  /*5730*/  FADD.FTZ R25, RZ, R14 ;  /* 0x0000000eff197221 */ /* 0x000fca0000010000 */
[----:B------:R-:W-:-:S07]  /*5740*/  MOV R13, R25 ;  /* 0x00000019000d7202 */ /* 0x000fce0000000f00 */
[----:B------:R-:W-:Y:S05]  /*5750*/  WARPSYNC.COLLECTIVE R15, `(.L_x_3135) ;  /* 0x000000000f087348 */ /* 0x000fea0003c00000 */
[----:B------:R0:W1:Y:S02]  /*5760*/  SHFL.BFLY P6, R14, R13, R12, R11 ;  /* 0x0c00000c0d0e7389 */ /* 0x00006400000c000b */
[----:B01----:R-:W-:Y:S05]  /*5770*/  ENDCOLLECTIVE ;  /* 0x000000000000791b */ /* 0x003fea0003800000 */
.L_x_3135:
[----:B------:R-:W-:Y:S01]  /*5780*/  MOV R13, RZ ;  /* 0x000000ff000d7202 */ /* 0x000fe20000000f00 */
[----:B------:R-:W-:Y:S02]  /*5790*/  IMAD.MOV.U32 R12, RZ, RZ, 0x2 ;  /* 0x00000002ff0c7424 */ /* 0x000fe400078e00ff */
[----:B------:R-:W-:-:S07]  /*57a0*/  FADD.FTZ R9, R25, R14 ;  /* 0x0000000e19097221 */ /* 0x000fce0000010000 */
[----:B------:R-:W-:Y:S05]  /*57b0*/  WARPSYNC.COLLECTIVE R15, `(.L_x_3136) ;  /* 0x000000000f087348 */ /* 0x000fea0003c00000 */
[----:B------:R0:W1:Y:S02]  /*57c0*/  SHFL.BFLY P6, R14, R13, R12, R11 ;  /* 0x0c00000c0d0e7389 */ /* 0x00006400000c000b */
[----:B01----:R-:W-:Y:S05]  /*57d0*/  ENDCOLLECTIVE ;  /* 0x000000000000791b */ /* 0x003fea0003800000 */
.L_x_3136:
[----:B------:R-:W-:Y:S01]  /*57e0*/  HFMA2 R12, -RZ, RZ, 0, 5.9604644775390625e-08 ;  /* 0x00000001ff0c7431 */ /* 0x000fe200000001ff */
[----:B------:R-:W-:-:S05]  /*57f0*/  MOV R29, R14 ;  /* 0x0000000e001d7202 */ /* 0x000fca0000000f00 */
[----:B------:R-:W-:-:S05]  /*5800*/  FADD.FTZ R29, RZ, R29 ;  /* 0x0000001dff1d7221 */ /* 0x000fca0000010000 */
[----:B------:R-:W-:-:S07]  /*5810*/  MOV R13, R29 ;  /* 0x0000001d000d7202 */ /* 0x000fce0000000f00 */
[----:B------:R-:W-:Y:S05]  /*5820*/  WARPSYNC.COLLECTIVE R15, `(.L_x_3137) ;  /* 0x000000000f087348 */ /* 0x000fea0003c00000 */
[----:B------:R0:W1:Y:S02]  /*5830*/  SHFL.BFLY P6, R14, R13, R12, R11 ;  /* 0x0c00000c0d0e7389 */ /* 0x00006400000c000b */
[----:B01----:R-:W-:Y:S05]  /*5840*/  ENDCOLLECTIVE ;  /* 0x000000000000791b */ /* 0x003fea0003800000 */
.L_x_3137:
[----:B------:R-:W-:Y:S05]  /*5850*/  BRA `(.L_x_3138) ;  /* 0xffffffd800507947 */ /* 0x000fea000383ffff */
.L_x_3139:
        /* <DEDUP_REMOVED lines=10> */
.L_x_27221:


//--------------------- .text._ZN4vllm25paged_attention_v2_kernelIthLi128ELi32ELi128ELNS_18Fp8KVCacheDataTypeE2ELb1ELi512EEEvPfS2_PT_PKS3_PKT0_S9_ifPKiSB_iPKfiiiSD_SD_iiiii --------------------------
	.section	.text._ZN4vllm25paged_attention_v2_kernelIthLi128ELi32ELi128ELNS_18Fp8KVCacheDataTypeE2ELb1ELi512EEEvPfS2_PT_PKS3_PKT0_S9_ifPKiSB_iPKfiiiSD_SD_iiiii,"ax",@progbits
	.align	128
        .global         _ZN4vllm25paged_attention_v2_kernelIthLi128ELi32ELi128ELNS_18Fp8KVCacheDataTypeE2ELb1ELi512EEEvPfS2_PT_PKS3_PKT0_S9_ifPKiSB_iPKfiiiSD_SD_iiiii
        .type           _ZN4vllm25paged_attention_v2_kernelIthLi128ELi32ELi128ELNS_18Fp8KVCacheDataTypeE2ELb1ELi512EEEvPfS2_PT_PKS3_PKT0_S9_ifPKiSB_iPKfiiiSD_SD_iiiii,@function
        .size           _ZN4vllm25paged_attention_v2_kernelIthLi128ELi32ELi128ELNS_18Fp8KVCacheDataTypeE2ELb1ELi512EEEvPfS2_PT_PKS3_PKT0_S9_ifPKiSB_iPKfiiiSD_SD_iiiii,(.L_x_27222 - _ZN4vllm25paged_attention_v2_kernelIthLi128ELi32ELi128ELNS_18Fp8KVCacheDataTypeE2ELb1ELi512EEEvPfS2_PT_PKS3_PKT0_S9_ifPKiSB_iPKfiiiSD_SD_iiiii)
        .other          _ZN4vllm25paged_attention_v2_kernelIthLi128ELi32ELi128ELNS_18Fp8KVCacheDataTypeE2ELb1ELi512EEEvPfS2_PT_PKS3_PKT0_S9_ifPKiSB_iPKfiiiSD_SD_iiiii,@"STO_CUDA_ENTRY STV_DEFAULT"
_ZN4vllm25paged_attention_v2_kernelIthLi128ELi32ELi128ELNS_18Fp8KVCacheDataTypeE2ELb1ELi512EEEvPfS2_PT_PKS3_PKT0_S9_ifPKiSB_iPKfiiiSD_SD_iiiii:
.text._ZN4vllm25paged_attention_v2_kernelIthLi128ELi32ELi128ELNS_18Fp8KVCacheDataTypeE2ELb1ELi512EEEvPfS2_PT_PKS3_PKT0_S9_ifPKiSB_iPKfiiiSD_SD_iiiii:
        /* <DEDUP_REMOVED lines=109> */
.L_x_3140:
        /* <DEDUP_REMOVED lines=26> */
.L_x_3144:
        /* <DEDUP_REMOVED lines=38> */
.L_x_3142:
[----:B------:R-:W-:Y:S05]  /*0ad0*/  BSYNC.RECONVERGENT B6 ;  /* 0x0000000000067941 */ /* 0x000fea0003800200 */
.L_x_3141:
        /* <DEDUP_REMOVED lines=14> */
.L_x_3187:
        /* <DEDUP_REMOVED lines=41> */
.L_x_3150:
        /* <DEDUP_REMOVED lines=11> */
.L_x_3149:
[----:B------:R-:W-:Y:S05]  /*0f00*/  BSYNC.RECONVERGENT B1 ;  /* 0x0000000000017941 */ /* 0x000fea0003800200 */
.L_x_3148:
        /* <DEDUP_REMOVED lines=12> */
.L_x_3153:
        /* <DEDUP_REMOVED lines=100> */
.L_x_3152:
[----:B------:R-:W-:Y:S05]  /*1610*/  BSYNC.RECONVERGENT B1 ;  /* 0x0000000000017941 */ /* 0x000fea0003800200 */
.L_x_3151:
        /* <DEDUP_REMOVED lines=55> */
.L_x_3155:
[----:B------:R-:W-:Y:S05]  /*1990*/  BSYNC.RECONVERGENT B1 ;  /* 0x0000000000017941 */ /* 0x000fea0003800200 */
.L_x_3154:
        /* <DEDUP_REMOVED lines=26> */
.L_x_3147:
[----:B------:R-:W-:Y:S05]  /*1b40*/  BSYNC.RECONVERGENT B0 ;  /* 0x0000000000007941 */ /* 0x000fea0003800200 */
.L_x_3146:
        /* <DEDUP_REMOVED lines=30> */
[----:B------:R-:W-:-:S10]  /*1d30*/  IMAD.MOV.U32 R12, RZ, RZ, R20 ;  /* 0x000000ffff0c7224 */ /* 0x000fd400078e0014 */
[----:B------:R-:W-:Y:S05]  /*1d40*/  @!P0 BRA `(.L_x_3159) ;  /* 0x0000000000408947 */ /* 0x000fea0003800000 */
[----:B------:R-:W-:Y:S02]  /*1d50*/  LEA.HI R12, R11, 0x1, RZ, 0x19 ;  /* 0x000000010b0c7811 */ /* 0x000fe400078fc8ff */
[----:B------:R-:W-:Y:S02]  /*1d60*/  IADD3 R13, PT, PT, R3, 0x20, RZ ;  /* 0x00000020030d7810 */ /* 0x000fe40007ffe0ff */
[C---:B------:R-:W-:Y:S02]  /*1d70*/  SHF.L.U32 R11, R12.reuse, 0x7, RZ ;  /* 0x000000070c0b7819 */ /* 0x040fe400000006ff */
[----:B------:R-:W-:Y:S02]  /*1d80*/  LOP3.LUT R12, R12, 0x3, RZ, 0xc0, !PT ;  /* 0x000000030c0c7812 */ /* 0x000fe400078ec0ff */
[----:B------:R-:W-:Y:S02]  /*1d90*/  LEA R13, R2, R13, 0x18 ;  /* 0x0000000d020d7211 */ /* 0x000fe400078ec0ff */
[----:B------:R-:W-:Y:S01]  /*1da0*/  LOP3.LUT R11, R11, 0x180, RZ, 0xc0, !PT ;  /* 0x000001800b0b7812 */ /* 0x000fe200078ec0ff */
[----:B------:R-:W-:Y:S01]  /*1db0*/  IMAD.MOV R14, RZ, RZ, -R12 ;  /* 0x000000ffff0e7224 */ /* 0x000fe200078e0a0c */
[----:B------:R-:W-:-:S02]  /*1dc0*/  LEA R13, R20, R13, 0x2 ;  /* 0x0000000d140d7211 */ /* 0x000fc400078e10ff */
[----:B------:R-:W-:-:S07]  /*1dd0*/  IADD3 R12, PT, PT, R11, R20, RZ ;  /* 0x000000140b0c7210 */ /* 0x000fce0007ffe0ff */
.L_x_3160:
[----:B------:R-:W1:Y:S01]  /*1de0*/  LDS R22, [R13] ;  /* 0x000000000d167984 */ /* 0x000e620000000800 */
[----:B------:R-:W-:-:S05]  /*1df0*/  VIADD R14, R14, 0x1 ;  /* 0x000000010e0e7836 */ /* 0x000fca0000000000 */
[----:B------:R-:W-:Y:S01]  /*1e00*/  ISETP.NE.AND P0, PT, R14, RZ, PT ;  /* 0x000000ff0e00720c */ /* 0x000fe20003f05270 */
[----:B-1----:R-:W-:-:S05]  /*1e10*/  FMUL.FTZ R22, R22, R7 ;  /* 0x0000000716167220 */ /* 0x002fca0000410000 */
[----:B------:R1:W-:Y:S02]  /*1e20*/  STS [R13], R22 ;  /* 0x000000160d007388 */ /* 0x0003e40000000800 */
[----:B-1----:R-:W-:-:S05]  /*1e30*/  IADD3 R13, PT, PT, R13, 0x200, RZ ;  /* 0x000002000d0d7810 */ /* 0x002fca0007ffe0ff */
[----:B------:R-:W-:Y:S05]  /*1e40*/  @P0 BRA `(.L_x_3160) ;  /* 0xfffffffc00e40947 */ /* 0x000fea000383ffff */
.L_x_3159:
[----:B------:R-:W-:Y:S05]  /*1e50*/  BSYNC.RECONVERGENT B1 ;  /* 0x0000000000017941 */ /* 0x000fea0003800200 */
.L_x_3158:
        /* <DEDUP_REMOVED lines=12> */
.L_x_3163:
        /* <DEDUP_REMOVED lines=52> */
.L_x_3162:
[----:B------:R-:W-:Y:S05]  /*2260*/  BSYNC.RECONVERGENT B1 ;  /* 0x0000000000017941 */ /* 0x000fea0003800200 */
.L_x_3161:
        /* <DEDUP_REMOVED lines=31> */
.L_x_3165:
[----:B------:R-:W-:Y:S05]  /*2460*/  BSYNC.RECONVERGENT B1 ;  /* 0x0000000000017941 */ /* 0x000fea0003800200 */
.L_x_3164:
        /* <DEDUP_REMOVED lines=14> */
.L_x_3157:
[----:B------:R-:W-:Y:S05]  /*2550*/  BSYNC.RECONVERGENT B0 ;  /* 0x0000000000007941 */ /* 0x000fea0003800200 */
.L_x_3156:
        /* <DEDUP_REMOVED lines=18> */
.L_x_3167:
[----:B------:R-:W-:Y:S05]  /*2680*/  BSYNC.RECONVERGENT B0 ;  /* 0x0000000000007941 */ /* 0x000fea0003800200 */
.L_x_3166:
        /* <DEDUP_REMOVED lines=27> */
.L_x_3171:
        /* <DEDUP_REMOVED lines=34> */
.L_x_3170:
        /* <DEDUP_REMOVED lines=16> */
.L_x_3169:
[----:B------:R-:W-:Y:S05]  /*2b60*/  BSYNC.RECONVERGENT B6 ;  /* 0x0000000000067941 */ /* 0x000fea0003800200 */
.L_x_3168:
[----:B------:R-:W4:Y:S01]  /*2b70*/  S2R R29, SR_TID.X ;  /* 0x00000000001d7919 */ /* 0x000f220000002100 */
[----:B------:R-:W-:Y:S01]  /*2b80*/  UMOV UR4, 0xffffffff ;  /* 0xffffffff00047882 */ /* 0x000fe20000000000 */
[----:B----4-:R-:W-:Y:S02]  /*2b90*/  SHF.R.U32.HI R28, RZ, 0x5, R29 ;  /* 0x00000005ff1c7819 */ /* 0x010fe4000001161d */
[----:B------:R-:W-:Y:S01]  /*2ba0*/  LOP3.LUT R26, R29, 0x1f, RZ, 0xc0, !PT ;  /* 0x0000001f1d1a7812 */ /* 0x000fe200078ec0ff */
        /* <DEDUP_REMOVED lines=60> */
.L_x_3220:
        /* <DEDUP_REMOVED lines=31> */
.L_x_3174:
[----:B------:R-:W-:Y:S05]  /*3160*/  BSYNC.RECONVERGENT B0 ;  /* 0x0000000000007941 */ /* 0x000fea0003800200 */
.L_x_3173:
        /* <DEDUP_REMOVED lines=45> */
.L_x_3176:
[----:B------:R-:W-:Y:S05]  /*3440*/  BSYNC.RECONVERGENT B0 ;  /* 0x0000000000007941 */ /* 0x000fea0003800200 */
.L_x_3175:
        /* <DEDUP_REMOVED lines=20> */
.L_x_3178:
[----:B------:R-:W-:Y:S05]  /*3590*/  BSYNC.RECONVERGENT B0 ;  /* 0x0000000000007941 */ /* 0x000fea0003800200 */
.L_x_3177:
        /* <DEDUP_REMOVED lines=35> */
.L_x_3180:
[----:B------:R-:W-:Y:S05]  /*37d0*/  BSYNC.RECONVERGENT B0 ;  /* 0x0000000000007941 */ /* 0x000fea0003800200 */
.L_x_3179:
        /* <DEDUP_REMOVED lines=9> */
[----:B------:R-:W-:Y:S02]  /*3870*/  F2FP.F16.F32.PACK_AB R9, R9, R20 ;  /* 0x000000140909723e */ /* 0x000fe400000000ff */
[----:B------:R-:W-:Y:S02]  /*3880*/  IADD3 R5, P0, P1, R12, R5, R18 ;  /* 0x000000050c057210 */ /* 0x000fe4000791e012 */
[----:B------:R-:W-:-:S02]  /*3890*/  F2FP.F16.F32.PACK_AB R8, R24, R8 ;  /* 0x000000081808723e */ /* 0x000fc400000000ff */
[----:B------:R-:W-:Y:S02]  /*38a0*/  IADD3.X R16, PT, PT, RZ, RZ, RZ, P0, P1 ;  /* 0x000000ffff107210 */ /* 0x000fe400007e24ff */
[----:B------:R-:W-:Y:S02]  /*38b0*/  PRMT R7, R8, 0x7632, R7 ;  /* 0x0000763208077816 */ /* 0x000fe40000000007 */
[----:B------:R-:W-:Y:S02]  /*38c0*/  F2FP.F16.F32.PACK_AB R4, R4, R6 ;  /* 0x000000060404723e */ /* 0x000fe400000000ff */
[C---:B-1----:R-:W-:Y:S02]  /*38d0*/  LEA R12, P0, R5.reuse, UR4, 0x1 ;  /* 0x00000004050c7c11 */ /* 0x042fe4000f8008ff */
[----:B------:R-:W-:Y:S02]  /*38e0*/  F2FP.F16.F32.PACK_AB R10, R10, R22 ;  /* 0x000000160a0a723e */ /* 0x000fe400000000ff */
[----:B0-----:R-:W-:-:S02]  /*38f0*/  LEA.HI.X R13, R5, UR5, R16, 0x1, P0 ;  /* 0x00000005050d7c11 */ /* 0x001fc400080f0c10 */
[----:B------:R-:W-:Y:S02]  /*3900*/  PRMT R5, R9, 0x7632, R5 ;  /* 0x0000763209057816 */ /* 0x000fe40000000005 */
[----:B------:R-:W-:Y:S01]  /*3910*/  F2FP.F16.F32.PACK_AB R0, R0, R2 ;  /* 0x000000020000723e */ /* 0x000fe200000000ff */
[----:B------:R0:W-:Y:S01]  /*3920*/  STG.E.U16 desc[UR36][R12.64+0x30], R7 ;  /* 0x000030070c007986 */ /* 0x0001e2000c101524 */
[----:B------:R-:W-:Y:S02]  /*3930*/  F2FP.F16.F32.PACK_AB R3, R21, R3 ;  /* 0x000000031503723e */ /* 0x000fe400000000ff */
[----:B------:R-:W-:Y:S01]  /*3940*/  F2FP.F16.F32.PACK_AB R23, R27, R23 ;  /* 0x000000171b17723e */ /* 0x000fe200000000ff */
[----:B------:R1:W-:Y:S01]  /*3950*/  STG.E.U16 desc[UR36][R12.64+0x10], R5 ;  /* 0x000010050c007986 */ /* 0x0003e2000c101524 */
[----:B------:R-:W-:Y:S02]  /*3960*/  F2FP.F16.F32.PACK_AB R14, R14, R25 ;  /* 0x000000190e0e723e */ /* 0x000fe400000000ff */
        /* <DEDUP_REMOVED lines=21> */
.L_x_3143:
        /* <DEDUP_REMOVED lines=16> */
.L_x_3181:
[----:B------:R-:W-:Y:S05]  /*3bc0*/  EXIT ;  /* 0x000000000000794d */ /* 0x000fea0003800000 */
.L_x_3145:
[----:B------:R-:W-:Y:S02]  /*3bd0*/  HFMA2 R12, -RZ, RZ, 0, 9.5367431640625e-07 ;  /* 0x00000010ff0c7431 */ /* 0x000fe400000001ff */
[----:B------:R-:W-:Y:S01]  /*3be0*/  IMAD.MOV.U32 R11, RZ, RZ, 0x1f ;  /* 0x0000001fff0b7424 */ /* 0x000fe200078e00ff */
[----:B------:R-:W-:-:S07]  /*3bf0*/  MOV R15, 0xffffffff ;  /* 0xffffffff000f7802 */ /* 0x000fce0000000f00 */
[----:B------:R-:W-:Y:S05]  /*3c00*/  WARPSYNC.COLLECTIVE R15, `(.L_x_3182) ;  /* 0x000000000f087348 */ /* 0x000fea0003c00000 */
[----:B------:R0:W1:Y:S02]  /*3c10*/  SHFL.BFLY P6, R14, R13, R12, R11 ;  /* 0x0c00000c0d0e7389 */ /* 0x00006400000c000b */
[----:B01----:R-:W-:Y:S05]  /*3c20*/  ENDCOLLECTIVE ;  /* 0x000000000000791b */ /* 0x003fea0003800000 */
.L_x_3182:
[----:B------:R-:W-:Y:S01]  /*3c30*/  IMAD.MOV.U32 R12, RZ, RZ, 0x8 ;  /* 0x00000008ff0c7424 */ /* 0x000fe200078e00ff */
[----:B------:R-:W-:-:S04]  /*3c40*/  FMNMX.FTZ R0, R14, -3.40282346638528859812e+38, !PT ;  /* 0xff7fffff0e007809 */ /* 0x000fc80007810000 */
[----:B------:R-:W-:-:S07]  /*3c50*/  MOV R13, R0 ;  /* 0x00000000000d7202 */ /* 0x000fce0000000f00 */
[----:B------:R-:W-:Y:S05]  /*3c60*/  WARPSYNC.COLLECTIVE R15, `(.L_x_3183) ;  /* 0x000000000f087348 */ /* 0x000fea0003c00000 */
[----:B------:R0:W1:Y:S02]  /*3c70*/  SHFL.BFLY P6, R14, R13, R12, R11 ;  /* 0x0c00000c0d0e7389 */ /* 0x00006400000c000b */
[----:B01----:R-:W-:Y:S05]  /*3c80*/  ENDCOLLECTIVE ;  /* 0x000000000000791b */ /* 0x003fea0003800000 */
.L_x_3183:
[----:B------:R-:W-:Y:S01]  /*3c90*/  HFMA2 R12, -RZ, RZ, 0, 2.384185791015625e-07 ;  /* 0x00000004ff0c7431 */ /* 0x000fe200000001ff */
[----:B------:R-:W-:-:S04]  /*3ca0*/  FMNMX.FTZ R2, R0, R14, !PT ;  /* 0x0000000e00027209 */ /* 0x000fc80007810000 */
[----:B------:R-:W-:-:S07]  /*3cb0*/  MOV R13, R2 ;  /* 0x00000002000d7202 */ /* 0x000fce0000000f00 */
[----:B------:R-:W-:Y:S05]  /*3cc0*/  WARPSYNC.COLLECTIVE R15, `(.L_x_3184) ;  /* 0x000000000f087348 */ /* 0x000fea0003c00000 */
[----:B------:R0:W1:Y:S02]  /*3cd0*/  SHFL.BFLY P6, R14, R13, R12, R11 ;  /* 0x0c00000c0d0e7389 */ /* 0x00006400000c000b */
[----:B01----:R-:W-:Y:S05]  /*3ce0*/  ENDCOLLECTIVE ;  /* 0x000000000000791b */ /* 0x003fea0003800000 */
.L_x_3184:
[----:B------:R-:W-:Y:S02]  /*3cf0*/  MOV R12, 0x2 ;  /* 0x00000002000c7802 */ /* 0x000fe40000000f00 */
[----:B------:R-:W-:-:S05]  /*3d00*/  FMNMX.FTZ R3, R2, R14, !PT ;  /* 0x0000000e02037209 */ /* 0x000fca0007810000 */
[----:B------:R-:W-:-:S07]  /*3d10*/  IMAD.MOV.U32 R13, RZ, RZ, R3 ;  /* 0x000000ffff0d7224 */ /* 0x000fce00078e0003 */
[----:B------:R-:W-:Y:S05]  /*3d20*/  WARPSYNC.COLLECTIVE R15, `(.L_x_3185) ;  /* 0x000000000f087348 */ /* 0x000fea0003c00000 */
[----:B------:R0:W1:Y:S02]  /*3d30*/  SHFL.BFLY P6, R14, R13, R12, R11 ;  /* 0x0c00000c0d0e7389 */ /* 0x00006400000c000b */
[----:B01----:R-:W-:Y:S05]  /*3d40*/  ENDCOLLECTIVE ;  /* 0x000000000000791b */ /* 0x003fea0003800000 */
.L_x_3185:
[----:B------:R-:W-:Y:S01]  /*3d50*/  IMAD.MOV.U32 R12, RZ, RZ, 0x1 ;  /* 0x00000001ff0c7424 */ /* 0x000fe200078e00ff */
[----:B------:R-:W-:-:S04]  /*3d60*/  FMNMX.FTZ R4, R3, R14, !PT ;  /* 0x0000000e03047209 */ /* 0x000fc80007810000 */
[----:B------:R-:W-:-:S07]  /*3d70*/  MOV R13, R4 ;  /* 0x00000004000d7202 */ /* 0x000fce0000000f00 */
[----:B------:R-:W-:Y:S05]  /*3d80*/  WARPSYNC.COLLECTIVE R15, `(.L_x_3186) ;  /* 0x000000000f087348 */ /* 0x000fea0003c00000 */
[----:B------:R0:W1:Y:S02]  /*3d90*/  SHFL.BFLY P6, R14, R13, R12, R11 ;  /* 0x0c00000c0d0e7389 */ /* 0x00006400000c000b */
[----:B01----:R-:W-:Y:S05]  /*3da0*/  ENDCOLLECTIVE ;  /* 0x000000000000791b */ /* 0x003fea0003800000 */
.L_x_3186:
[----:B------:R-:W-:Y:S05]  /*3db0*/  BRA `(.L_x_3187) ;  /* 0xffffffcc00807947 */ /* 0x000fea000383ffff */
.L_x_3172:
[----:B---3--:R-:W-:Y:S01]  /*3dc0*/  HFMA2 R13, -RZ, RZ, 0, 0 ;  /* 0x00000000ff0d7431 */ /* 0x008fe200000001ff */
[----:B------:R-:W-:Y:S01]  /*3dd0*/  MOV R12, 0x2 ;  /* 0x00000002000c7802 */ /* 0x000fe20000000f00 */
[----:B--2---:R-:W-:Y:S01]  /*3de0*/  IMAD.MOV.U32 R11, RZ, RZ, 0x1f ;  /* 0x0000001fff0b7424 */ /* 0x004fe200078e00ff */
[----:B------:R-:W-:-:S07]  /*3df0*/  MOV R15, 0xffffffff ;  /* 0xffffffff000f7802 */ /* 0x000fce0000000f00 */
[----:B01----:R-:W-:Y:S05]  /*3e00*/  WARPSYNC.COLLECTIVE R15, `(.L_x_3188) ;  /* 0x000000000f087348 */ /* 0x003fea0003c00000 */
[----:B------:R2:W3:Y:S02]  /*3e10*/  SHFL.BFLY P6, R14, R13, R12, R11 ;  /* 0x0c00000c0d0e7389 */ /* 0x0004e400000c000b */
[----:B0123--:R-:W-:Y:S05]  /*3e20*/  ENDCOLLECTIVE ;  /* 0x000000000000791b */ /* 0x00ffea0003800000 */
.L_x_3188:
[----:B------:R-:W-:Y:S02]  /*3e30*/  IMAD.MOV.U32 R12, RZ, RZ, 0x1 ;  /* 0x00000001ff0c7424 */ /* 0x000fe400078e00ff */
[----:B------:R-:W-:-:S05]  /*3e40*/  FADD.FTZ R3, RZ, R14 ;  /* 0x0000000eff037221 */ /* 0x000fca0000010000 */
[----:B------:R-:W-:-:S07]  /*3e50*/  MOV R13, R3 ;  /* 0x00000003000d7202 */ /* 0x000fce0000000f00 */
[----:B------:R-:W-:Y:S05]  /*3e60*/  WARPSYNC.COLLECTIVE R15, `(.L_x_3189) ;  /* 0x000000000f087348 */ /* 0x000fea0003c00000 */
[----:B------:R0:W1:Y:S02]  /*3e70*/  SHFL.BFLY P6, R14, R13, R12, R11 ;  /* 0x0c00000c0d0e7389 */ /* 0x00006400000c000b */
[----:B01----:R-:W-:Y:S05]  /*3e80*/  ENDCOLLECTIVE ;  /* 0x000000000000791b */ /* 0x003fea0003800000 */
.L_x_3189:
[----:B------:R-:W-:Y:S02]  /*3e90*/  HFMA2 R13, -RZ, RZ, 0, 0 ;  /* 0x00000000ff0d7431 */ /* 0x000fe400000001ff */
[----:B------:R-:W-:Y:S01]  /*3ea0*/  IMAD.MOV.U32 R12, RZ, RZ, 0x2 ;  /* 0x00000002ff0c7424 */ /* 0x000fe200078e00ff */
[----:B------:R-:W-:-:S07]  /*3eb0*/  MOV R20, R14 ;  /* 0x0000000e00147202 */ /* 0x000fce0000000f00 */
[----:B------:R-:W-:Y:S05]  /*3ec0*/  WARPSYNC.COLLECTIVE R15, `(.L_x_3190) ;  /* 0x000000000f087348 */ /* 0x000fea0003c00000 */
[----:B------:R0:W1:Y:S02]  /*3ed0*/  SHFL.BFLY P6, R14, R13, R12, R11 ;  /* 0x0c00000c0d0e7389 */ /* 0x00006400000c000b */
[----:B01----:R-:W-:Y:S05]  /*3ee0*/  ENDCOLLECTIVE ;  /* 0x000000000000791b */ /* 0x003fea0003800000 */
.L_x_3190:
[----:B------:R-:W-:Y:S01]  /*3ef0*/  FADD.FTZ R20, R3, R20 ;  /* 0x0000001403147221 */ /* 0x000fe20000010000 */
[----:B------:R-:W-:Y:S02]  /*3f00*/  HFMA2 R12, -RZ, RZ, 0, 5.9604644775390625e-08 ;  /* 0x00000001ff0c7431 */ /* 0x000fe400000001ff */
[----:B------:R-:W-:-:S05]  /*3f10*/  FADD.FTZ R2, RZ, R14 ;  /* 0x0000000eff027221 */ /* 0x000fca0000010000 */
[----:B------:R-:W-:-:S07]  /*3f20*/  MOV R13, R2 ;  /* 0x00000002000d7202 */ /* 0x000fce0000000f00 */
[----:B------:R-:W-:Y:S05]  /*3f30*/  WARPSYNC.COLLECTIVE R15, `(.L_x_3191) ;  /* 0x000000000f087348 */ /* 0x000fea0003c00000 */
[----:B------:R0:W1:Y:S02]  /*3f40*/  SHFL.BFLY P6, R14, R13, R12, R11 ;  /* 0x0c00000c0d0e7389 */ /* 0x00006400000c000b */
[----:B01----:R-:W-:Y:S05]  /*3f50*/  ENDCOLLECTIVE ;  /* 0x000000000000791b */ /* 0x003fea0003800000 */
.L_x_3191:
[----:B------:R-:W-:Y:S01]  /*3f60*/  MOV R13, RZ ;  /* 0x000000ff000d7202 */ /* 0x000fe20000000f00 */
[----:B------:R-:W-:Y:S02]  /*3f70*/  HFMA2 R12, -RZ, RZ, 0, 1.1920928955078125e-07 ;  /* 0x00000002ff0c7431 */ /* 0x000fe400000001ff */
[----:B------:R-:W-:-:S07]  /*3f80*/  IMAD.MOV.U32 R9, RZ, RZ, R14 ;  /* 0x000000ffff097224 */ /* 0x000fce00078e000e */
[----:B------:R-:W-:Y:S05]  /*3f90*/  WARPSYNC.COLLECTIVE R15, `(.L_x_3192) ;  /* 0x000000000f087348 */ /* 0x000fea0003c00000 */
[----:B------:R0:W1:Y:S02]  /*3fa0*/  SHFL.BFLY P6, R14, R13, R12, R11 ;  /* 0x0c00000c0d0e7389 */ /* 0x00006400000c000b */
[----:B01----:R-:W-:Y:S05]  /*3fb0*/  ENDCOLLECTIVE ;  /* 0x000000000000791b */ /* 0x003fea0003800000 */
.L_x_3192:
[----:B------:R-:W-:Y:S01]  /*3fc0*/  FADD.FTZ R9, R2, R9 ;  /* 0x0000000902097221 */ /* 0x000fe20000010000 */
[----:B------:R-:W-:Y:S01]  /*3fd0*/  MOV R12, 0x1 ;  /* 0x00000001000c7802 */ /* 0x000fe20000000f00 */
[----:B------:R-:W-:-:S04]  /*3fe0*/  FADD.FTZ R0, RZ, R14 ;  /* 0x0000000eff007221 */ /* 0x000fc80000010000 */
[----:B------:R-:W-:-:S07]  /*3ff0*/  IMAD.MOV.U32 R13, RZ, RZ, R0 ;  /* 0x000000ffff0d7224 */ /* 0x000fce00078e0000 */
[----:B------:R-:W-:Y:S05]  /*4000*/  WARPSYNC.COLLECTIVE R15, `(.L_x_3193) ;  /* 0x000000000f087348 */ /* 0x000fea0003c00000 */
[----:B------:R0:W1:Y:S02]  /*4010*/  SHFL.BFLY P6, R14, R13, R12, R11 ;  /* 0x0c00000c0d0e7389 */ /* 0x00006400000c000b */
[----:B01----:R-:W-:Y:S05]  /*4020*/  ENDCOLLECTIVE ;  /* 0x000000000000791b */ /* 0x003fea0003800000 */
.L_x_3193:
[----:B------:R-:W-:Y:S02]  /*4030*/  IMAD.MOV.U32 R13, RZ, RZ, RZ ;  /* 0x000000ffff0d7224 */ /* 0x000fe400078e00ff */
[----:B------:R-:W-:Y:S01]  /*4040*/  HFMA2 R12, -RZ, RZ, 0, 1.1920928955078125e-07 ;  /* 0x00000002ff0c7431 */ /* 0x000fe200000001ff */
[----:B------:R-:W-:-:S07]  /*4050*/  MOV R8, R14 ;  /* 0x0000000e00087202 */ /* 0x000fce0000000f00 */
[----:B------:R-:W-:Y:S05]  /*4060*/  WARPSYNC.COLLECTIVE R15, `(.L_x_3194) ;  /* 0x000000000f087348 */ /* 0x000fea0003c00000 */
[----:B------:R0:W1:Y:S02]  /*4070*/  SHFL.BFLY P6, R14, R13, R12, R11 ;  /* 0x0c00000c0d0e7389 */ /* 0x00006400000c000b */
[----:B01----:R-:W-:Y:S05]  /*4080*/  ENDCOLLECTIVE ;  /* 0x000000000000791b */ /* 0x003fea0003800000 */
.L_x_3194:
[----:B------:R-:W-:Y:S01]  /*4090*/  FADD.FTZ R8, R0, R8 ;  /* 0x0000000800087221 */ /* 0x000fe20000010000 */
[----:B------:R-:W-:Y:S02]  /*40a0*/  IMAD.MOV.U32 R12, RZ, RZ, 0x1 ;  /* 0x00000001ff0c7424 */ /* 0x000fe400078e00ff */
[----:B------:R-:W-:-:S05]  /*40b0*/  FADD.FTZ R27, RZ, R14 ;  /* 0x0000000eff1b7221 */ /* 0x000fca0000010000 */
[----:B------:R-:W-:-:S07]  /*40c0*/  MOV R13, R27 ;  /* 0x0000001b000d7202 */ /* 0x000fce0000000f00 */
[----:B------:R-:W-:Y:S05]  /*40d0*/  WARPSYNC.COLLECTIVE R15, `(.L_x_3195) ;  /* 0x000000000f087348 */ /* 0x000fea0003c00000 */
[----:B------:R0:W1:Y:S02]  /*40e0*/  SHFL.BFLY P6, R14, R13, R12, R11 ;  /* 0x0c00000c0d0e7389 */ /* 0x00006400000c000b */
[----:B01----:R-:W-:Y:S05]  /*40f0*/  ENDCOLLECTIVE ;  /* 0x000000000000791b */ /* 0x003fea0003800000 */
.L_x_3195:
[----:B------:R-:W-:Y:S02]  /*4100*/  HFMA2 R13, -RZ, RZ, 0, 0 ;  /* 0x00000000ff0d7431 */ /* 0x000fe400000001ff */
[----:B------:R-:W-:Y:S01]  /*4110*/  IMAD.MOV.U32 R12, RZ, RZ, 0x2 ;  /* 0x00000002ff0c7424 */ /* 0x000fe200078e00ff */
[----:B------:R-:W-:-:S07]  /*4120*/  MOV R24, R14 ;  /* 0x0000000e00187202 */ /* 0x000fce0000000f00 */
[----:B------:R-:W-:Y:S05]  /*4130*/  WARPSYNC.COLLECTIVE R15, `(.L_x_3196) ;  /* 0x000000000f087348 */ /* 0x000fea0003c00000 */
[----:B------:R0:W1:Y:S02]  /*4140*/  SHFL.BFLY P6, R14, R13, R12, R11 ;  /* 0x0c00000c0d0e7389 */ /* 0x00006400000c000b */
[----:B01----:R-:W-:Y:S05]  /*4150*/  ENDCOLLECTIVE ;  /* 0x000000000000791b */ /* 0x003fea0003800000 */
.L_x_3196:
        /* <DEDUP_REMOVED lines=8> */
.L_x_3197:
[----:B------:R-:W-:Y:S02]  /*41e0*/  HFMA2 R13, -RZ, RZ, 0, 0 ;  /* 0x00000000ff0d7431 */ /* 0x000fe400000001ff */
[----:B------:R-:W-:Y:S01]  /*41f0*/  IMAD.MOV.U32 R12, RZ, RZ, 0x2 ;  /* 0x00000002ff0c7424 */ /* 0x000fe200078e00ff */
[----:B------:R-:W-:-:S07]  /*4200*/  MOV R22, R14 ;  /* 0x0000000e00167202 */ /* 0x000fce0000000f00 */
[----:B------:R-:W-:Y:S05]  /*4210*/  WARPSYNC.COLLECTIVE R15, `(.L_x_3198) ;  /* 0x000000000f087348 */ /* 0x000fea0003c00000 */
[----:B------:R0:W1:Y:S02]  /*4220*/  SHFL.BFLY P6, R14, R13, R12, R11 ;  /* 0x0c00000c0d0e7389 */ /* 0x00006400000c000b */
[----:B01----:R-:W-:Y:S05]  /*4230*/  ENDCOLLECTIVE ;  /* 0x000000000000791b */ /* 0x003fea0003800000 */
.L_x_3198:
        /* <DEDUP_REMOVED lines=8> */
.L_x_3199:
[----:B------:R-:W-:Y:S02]  /*42c0*/  HFMA2 R13, -RZ, RZ, 0, 0 ;  /* 0x00000000ff0d7431 */ /* 0x000fe400000001ff */
[----:B------:R-:W-:Y:S01]  /*42d0*/  IMAD.MOV.U32 R12, RZ, RZ, 0x2 ;  /* 0x00000002ff0c7424 */ /* 0x000fe200078e00ff */
[----:B------:R-:W-:-:S07]  /*42e0*/  MOV R10, R14 ;  /* 0x0000000e000a7202 */ /* 0x000fce0000000f00 */
[----:B------:R-:W-:Y:S05]  /*42f0*/  WARPSYNC.COLLECTIVE R15, `(.L_x_3200) ;  /* 0x000000000f087348 */ /* 0x000fea0003c00000 */
[----:B------:R0:W1:Y:S02]  /*4300*/  SHFL.BFLY P6, R14, R13, R12, R11 ;  /* 0x0c00000c0d0e7389 */ /* 0x00006400000c000b */
[----:B01----:R-:W-:Y:S05]  /*4310*/  ENDCOLLECTIVE ;  /* 0x000000000000791b */ /* 0x003fea0003800000 */
.L_x_3200:
        /* <DEDUP_REMOVED lines=8> */
.L_x_3201:
[----:B------:R-:W-:Y:S02]  /*43a0*/  HFMA2 R13, -RZ, RZ, 0, 0 ;  /* 0x00000000ff0d7431 */ /* 0x000fe400000001ff */
[----:B------:R-:W-:Y:S01]  /*43b0*/  IMAD.MOV.U32 R12, RZ, RZ, 0x2 ;  /* 0x00000002ff0c7424 */ /* 0x000fe200078e00ff */
[----:B------:R-:W-:-:S07]  /*43c0*/  MOV R6, R14 ;  /* 0x0000000e00067202 */ /* 0x000fce0000000f00 */
[----:B------:R-:W-:Y:S05]  /*43d0*/  WARPSYNC.COLLECTIVE R15, `(.L_x_3202) ;  /* 0x000000000f087348 */ /* 0x000fea0003c00000 */
[----:B------:R0:W1:Y:S02]  /*43e0*/  SHFL.BFLY P6, R14, R13, R12, R11 ;  /* 0x0c00000c0d0e7389 */ /* 0x00006400000c000b */
[----:B01----:R-:W-:Y:S05]  /*43f0*/  ENDCOLLECTIVE ;  /* 0x000000000000791b */ /* 0x003fea0003800000 */
.L_x_3202:
        /* <DEDUP_REMOVED lines=8> */
.L_x_3203:
[----:B------:R-:W-:Y:S02]  /*4480*/  HFMA2 R13, -RZ, RZ, 0, 0 ;  /* 0x00000000ff0d7431 */ /* 0x000fe400000001ff */
[----:B------:R-:W-:Y:S01]  /*4490*/  IMAD.MOV.U32 R12, RZ, RZ, 0x2 ;  /* 0x00000002ff0c7424 */ /* 0x000fe200078e00ff */
[----:B------:R-:W-:-:S07]  /*44a0*/  MOV R4, R14 ;  /* 0x0000000e00047202 */ /* 0x000fce0000000f00 */
[----:B------:R-:W-:Y:S05]  /*44b0*/  WARPSYNC.COLLECTIVE R15, `(.L_x_3204) ;  /* 0x000000000f087348 */ /* 0x000fea0003c00000 */
[----:B------:R0:W1:Y:S02]  /*44c0*/  SHFL.BFLY P6, R14, R13, R12, R11 ;  /* 0x0c00000c0d0e7389 */ /* 0x00006400000c000b */
[----:B01----:R-:W-:Y:S05]  /*44d0*/  ENDCOLLECTIVE ;  /* 0x000000000000791b */ /* 0x003fea0003800000 */
.L_x_3204:
        /* <DEDUP_REMOVED lines=8> */
.L_x_3205:
[----:B------:R-:W-:Y:S02]  /*4560*/  HFMA2 R13, -RZ, RZ, 0, 0 ;  /* 0x00000000ff0d7431 */ /* 0x000fe400000001ff */
[----:B------:R-:W-:Y:S01]  /*4570*/  IMAD.MOV.U32 R12, RZ, RZ, 0x2 ;  /* 0x00000002ff0c7424 */ /* 0x000fe200078e00ff */
[----:B------:R-:W-:-:S07]  /*4580*/  MOV R2, R14 ;  /* 0x0000000e00027202 */ /* 0x000fce0000000f00 */
[----:B------:R-:W-:Y:S05]  /*4590*/  WARPSYNC.COLLECTIVE R15, `(.L_x_3206) ;  /* 0x000000000f087348 */ /* 0x000fea0003c00000 */
[----:B------:R0:W1:Y:S02]  /*45a0*/  SHFL.BFLY P6, R14, R13, R12, R11 ;  /* 0x0c00000c0d0e7389 */ /* 0x00006400000c000b */
[----:B01----:R-:W-:Y:S05]  /*45b0*/  ENDCOLLECTIVE ;  /* 0x000000000000791b */ /* 0x003fea0003800000 */
.L_x_3206:
        /* <DEDUP_REMOVED lines=8> */
.L_x_3207:
[----:B------:R-:W-:Y:S02]  /*4640*/  HFMA2 R13, -RZ, RZ, 0, 0 ;  /* 0x00000000ff0d7431 */ /* 0x000fe400000001ff */
[----:B------:R-:W-:Y:S01]  /*4650*/  IMAD.MOV.U32 R12, RZ, RZ, 0x2 ;  /* 0x00000002ff0c7424 */ /* 0x000fe200078e00ff */
[----:B------:R-:W-:-:S07]  /*4660*/  MOV R0, R14 ;  /* 0x0000000e00007202 */ /* 0x000fce0000000f00 */
[----:B------:R-:W-:Y:S05]  /*4670*/  WARPSYNC.COLLECTIVE R15, `(.L_x_3208) ;  /* 0x000000000f087348 */ /* 0x000fea0003c00000 */
[----:B------:R0:W1:Y:S02]  /*4680*/  SHFL.BFLY P6, R14, R13, R12, R11 ;  /* 0x0c00000c0d0e7389 */ /* 0x00006400000c000b */
[----:B01----:R-:W-:Y:S05]  /*4690*/  ENDCOLLECTIVE ;  /* 0x000000000000791b */ /* 0x003fea0003800000 */
.L_x_3208:
[----:B------:R-:W-:Y:S01]  /*46a0*/  FADD.FTZ R0, R3, R0 ;  /* 0x0000000003007221 */ /* 0x000fe20000010000 */
[----:B------:R-:W-:Y:S01]  /*46b0*/  MOV R12, 0x1 ;  /* 0x00000001000c7802 */ /* 0x000fe20000000f00 */
[----:B------:R-:W-:-:S07]  /*46c0*/  FADD.FTZ R13, RZ, R14 ;  /* 0x0000000eff0d7221 */ /* 0x000fce0000010000 */
[----:B------:R-:W-:Y:S05]  /*46d0*/  WARPSYNC.COLLECTIVE R15, `(.L_x_3209) ;  /* 0x000000000f087348 */ /* 0x000fea0003c00000 */
[----:B------:R0:W1:Y:S02]  /*46e0*/  SHFL.BFLY P6, R14, R13, R12, R11 ;  /* 0x0c00000c0d0e7389 */ /* 0x00006400000c000b */
[----:B01----:R-:W-:Y:S05]  /*46f0*/  ENDCOLLECTIVE ;  /* 0x000000000000791b */ /* 0x003fea0003800000 */
.L_x_3209:
[----:B------:R-:W-:Y:S02]  /*4700*/  IMAD.MOV.U32 R12, RZ, RZ, 0x2 ;  /* 0x00000002ff0c7424 */ /* 0x000fe400078e00ff */
[----:B------:R-:W-:Y:S01]  /*4710*/  FADD.FTZ R3, R13, R14 ;  /* 0x0000000e0d037221 */ /* 0x000fe20000010000 */
[----:B------:R-:W-:-:S07]  /*4720*/  HFMA2 R13, -RZ, RZ, 0, 0 ;  /* 0x00000000ff0d7431 */ /* 0x000fce00000001ff */
[----:B------:R-:W-:Y:S05]  /*4730*/  WARPSYNC.COLLECTIVE R15, `(.L_x_3210) ;  /* 0x000000000f087348 */ /* 0x000fea0003c00000 */
[----:B------:R0:W1:Y:S02]  /*4740*/  SHFL.BFLY P6, R14, R13, R12, R11 ;  /* 0x0c00000c0d0e7389 */ /* 0x00006400000c000b */
[----:B01----:R-:W-:Y:S05]  /*4750*/  ENDCOLLECTIVE ;  /* 0x000000000000791b */ /* 0x003fea0003800000 */
.L_x_3210:
[----:B------:R-:W-:Y:S01]  /*4760*/  IMAD.MOV.U32 R12, RZ, RZ, 0x1 ;  /* 0x00000001ff0c7424 */ /* 0x000fe200078e00ff */
[----:B------:R-:W-:-:S05]  /*4770*/  MOV R27, R14 ;  /* 0x0000000e001b7202 */ /* 0x000fca0000000f00 */
[----:B------:R-:W-:-:S05]  /*4780*/  FADD.FTZ R27, RZ, R27 ;  /* 0x0000001bff1b7221 */ /* 0x000fca0000010000 */
[----:B------:R-:W-:-:S07]  /*4790*/  MOV R13, R27 ;  /* 0x0000001b000d7202 */ /* 0x000fce0000000f00 */
[----:B------:R-:W-:Y:S05]  /*47a0*/  WARPSYNC.COLLECTIVE R15, `(.L_x_3211) ;  /* 0x000000000f087348 */ /* 0x000fea0003c00000 */
[----:B------:R0:W1:Y:S02]  /*47b0*/  SHFL.BFLY P6, R14, R13, R12, R11 ;  /* 0x0c00000c0d0e7389 */ /* 0x00006400000c000b */
[----:B01----:R-:W-:Y:S05]  /*47c0*/  ENDCOLLECTIVE ;  /* 0x000000000000791b */ /* 0x003fea0003800000 */
.L_x_3211:
[----:B------:R-:W-:Y:S02]  /*47d0*/  HFMA2 R13, -RZ, RZ, 0, 0 ;  /* 0x00000000ff0d7431 */ /* 0x000fe400000001ff */
[----:B------:R-:W-:Y:S01]  /*47e0*/  IMAD.MOV.U32 R12, RZ, RZ, 0x2 ;  /* 0x00000002ff0c7424 */ /* 0x000fe200078e00ff */
[----:B------:R-:W-:-:S07]  /*47f0*/  MOV R21, R14 ;  /* 0x0000000e00157202 */ /* 0x000fce0000000f00 */
[----:B------:R-:W-:Y:S05]  /*4800*/  WARPSYNC.COLLECTIVE R15, `(.L_x_3212) ;  /* 0x000000000f087348 */ /* 0x000fea0003c00000 */
[----:B------:R0:W1:Y:S02]  /*4810*/  SHFL.BFLY P6, R14, R13, R12, R11 ;  /* 0x0c00000c0d0e7389 */ /* 0x00006400000c000b */
[----:B01----:R-:W-:Y:S05]  /*4820*/  ENDCOLLECTIVE ;  /* 0x000000000000791b */ /* 0x003fea0003800000 */
.L_x_3212:
        /* <DEDUP_REMOVED lines=8> */
.L_x_3213:
[----:B------:R-:W-:Y:S02]  /*48b0*/  HFMA2 R13, -RZ, RZ, 0, 0 ;  /* 0x00000000ff0d7431 */ /* 0x000fe400000001ff */
[----:B------:R-:W-:Y:S01]  /*48c0*/  IMAD.MOV.U32 R12, RZ, RZ, 0x2 ;  /* 0x00000002ff0c7424 */ /* 0x000fe200078e00ff */
[----:B------:R-:W-:-:S07]  /*48d0*/  MOV R23, R14 ;  /* 0x0000000e00177202 */ /* 0x000fce0000000f00 */
[----:B------:R-:W-:Y:S05]  /*48e0*/  WARPSYNC.COLLECTIVE R15, `(.L_x_3214) ;  /* 0x000000000f087348 */ /* 0x000fea0003c00000 */
[----:B------:R0:W1:Y:S02]  /*48f0*/  SHFL.BFLY P6, R14, R13, R12, R11 ;  /* 0x0c00000c0d0e7389 */ /* 0x00006400000c000b */
[----:B01----:R-:W-:Y:S05]  /*4900*/  ENDCOLLECTIVE ;  /* 0x000000000000791b */ /* 0x003fea0003800000 */
.L_x_3214:
        /* <DEDUP_REMOVED lines=8> */
.L_x_3215:
[----:B------:R-:W-:Y:S01]  /*4990*/  HFMA2 R13, -RZ, RZ, 0, 0 ;  /* 0x00000000ff0d7431 */ /* 0x000fe200000001ff */
[----:B------:R-:W-:-:S05]  /*49a0*/  MOV R12, R14 ;  /* 0x0000000e000c7202 */ /* 0x000fca0000000f00 */
[----:B------:R-:W-:Y:S01]  /*49b0*/  FADD.FTZ R27, R7, R12 ;  /* 0x0000000c071b7221 */ /* 0x000fe20000010000 */
[----:B------:R-:W-:-:S07]  /*49c0*/  IMAD.MOV.U32 R12, RZ, RZ, 0x2 ;  /* 0x00000002ff0c7424 */ /* 0x000fce00078e00ff */
[----:B------:R-:W-:Y:S05]  /*49d0*/  WARPSYNC.COLLECTIVE R15, `(.L_x_3216) ;  /* 0x000000000f087348 */ /* 0x000fea0003c00000 */
[----:B------:R0:W1:Y:S02]  /*49e0*/  SHFL.BFLY P6, R14, R13, R12, R11 ;  /* 0x0c00000c0d0e7389 */ /* 0x00006400000c000b */
[----:B01----:R-:W-:Y:S05]  /*49f0*/  ENDCOLLECTIVE ;  /* 0x000000000000791b */ /* 0x003fea0003800000 */
.L_x_3216:
[----:B------:R-:W-:Y:S01]  /*4a00*/  IMAD.MOV.U32 R12, RZ, RZ, 0x1 ;  /* 0x00000001ff0c7424 */ /* 0x000fe200078e00ff */
[----:B------:R-:W-:-:S05]  /*4a10*/  MOV R25, R14 ;  /* 0x0000000e00197202 */ /* 0x000fca0000000f00 */
[----:B------:R-:W-:-:S05]  /*4a20*/  FADD.FTZ R25, RZ, R25 ;  /* 0x00000019ff197221 */ /* 0x000fca0000010000 */
[----:B------:R-:W-:-:S07]  /*4a30*/  MOV R13, R25 ;  /* 0x00000019000d7202 */ /* 0x000fce0000000f00 */
[----:B------:R-:W-:Y:S05]  /*4a40*/  WARPSYNC.COLLECTIVE R15, `(.L_x_3217) ;  /* 0x000000000f087348 */ /* 0x000fea0003c00000 */
[----:B------:R0:W1:Y:S02]  /*4a50*/  SHFL.BFLY P6, R14, R13, R12, R11 ;  /* 0x0c00000c0d0e7389 */ /* 0x00006400000c000b */
[----:B01----:R-:W-:Y:S05]  /*4a60*/  ENDCOLLECTIVE ;  /* 0x000000000000791b */ /* 0x003fea0003800000 */
.L_x_3217:
[----:B------:R-:W-:Y:S01]  /*4a70*/  HFMA2 R13, -RZ, RZ, 0, 0 ;  /* 0x00000000ff0d7431 */ /* 0x000fe200000001ff */
[----:B------:R-:W-:Y:S01]  /*4a80*/  MOV R12, 0x2 ;  /* 0x00000002000c7802 */ /* 0x000fe20000000f00 */
[----:B------:R-:W-:-:S07]  /*4a90*/  FADD.FTZ R25, R25, R14 ;  /* 0x0000000e19197221 */ /* 0x000fce0000010000 */
[----:B------:R-:W-:Y:S05]  /*4aa0*/  WARPSYNC.COLLECTIVE R15, `(.L_x_3218) ;  /* 0x000000000f087348 */ /* 0x000fea0003c00000 */
[----:B------:R0:W1:Y:S02]  /*4ab0*/  SHFL.BFLY P6, R14, R13, R12, R11 ;  /* 0x0c00000c0d0e7389 */ /* 0x00006400000c000b */
[----:B01----:R-:W-:Y:S05]  /*4ac0*/  ENDCOLLECTIVE ;  /* 0x000000000000791b */ /* 0x003fea0003800000 */
.L_x_3218:
[----:B------:R-:W-:Y:S02]  /*4ad0*/  HFMA2 R12, -RZ, RZ, 0, 5.9604644775390625e-08 ;  /* 0x00000001ff0c7431 */ /* 0x000fe400000001ff */
[----:B------:R-:W-:-:S04]  /*4ae0*/  IMAD.MOV.U32 R13, RZ, RZ, R14 ;  /* 0x000000ffff0d7224 */ /* 0x000fc800078e000e */
[----:B------:R-:W-:-:S07]  /*4af0*/  FADD.FTZ R13, RZ, R13 ;  /* 0x0000000dff0d7221 */ /* 0x000fce0000010000 */
[----:B------:R-:W-:Y:S05]  /*4b00*/  WARPSYNC.COLLECTIVE R15, `(.L_x_3219) ;  /* 0x000000000f087348 */ /* 0x000fea0003c00000 */
[----:B------:R0:W1:Y:S02]  /*4b10*/  SHFL.BFLY P6, R14, R13, R12, R11 ;  /* 0x0c00000c0d0e7389 */ /* 0x00006400000c000b */
[----:B01----:R-:W-:Y:S05]  /*4b20*/  ENDCOLLECTIVE ;  /* 0x000000000000791b */ /* 0x003fea0003800000 */
.L_x_3219:
[----:B------:R-:W-:Y:S01]  /*4b30*/  MOV R5, R14 ;  /* 0x0000000e00057202 */ /* 0x000fe20000000f00 */
[----:B------:R-:W-:Y:S06]  /*4b40*/  BRA `(.L_x_3220) ;  /* 0xffffffe400087947 */ /* 0x000fec000383ffff */
.L_x_3221:
        /* <DEDUP_REMOVED lines=11> */
.L_x_27222:


//--------------------- .text._ZN4vllm25paged_attention_v2_kernelIthLi120ELi32ELi128ELNS_18Fp8KVCacheDataTypeE2ELb1ELi512EEEvPfS2_PT_PKS3_PKT0_S9_ifPKiSB_iPKfiiiSD_SD_iiiii --------------------------
	.section	.text._ZN4vllm25paged_attention_v2_kernelIthLi120ELi32ELi128ELNS_18Fp8KVCacheDataTypeE2ELb1ELi512EEEvPfS2_PT_PKS3_PKT0_S9_ifPKiSB_iPKfiiiSD_SD_iiiii,"ax",@progbits
	.align	128
        .global         _ZN4vllm25paged_attention_v2_kernelIthLi120ELi32ELi128ELNS_18Fp8KVCacheDataTypeE2ELb1ELi512EEEvPfS2_PT_PKS3_PKT0_S9_ifPKiSB_iPKfiiiSD_SD_iiiii
        .type           _ZN4vllm25paged_attention_v2_kernelIthLi120ELi32ELi128ELNS_18Fp8KVCacheDataTypeE2ELb1ELi512EEEvPfS2_PT_PKS3_PKT0_S9_ifPKiSB_iPKfiiiSD_SD_iiiii,@function
        .size           _ZN4vllm25paged_attention_v2_kernelIthLi120ELi32ELi128ELNS_18Fp8KVCacheDataTypeE2ELb1ELi512EEEvPfS2_PT_PKS3_PKT0_S9_ifPKiSB_iPKfiiiSD_SD_iiiii,(.L_x_27223 - _ZN4vllm25paged_attention_v2_kernelIthLi120ELi32ELi128ELNS_18Fp8KVCacheDataTypeE2ELb1ELi512EEEvPfS2_PT_PKS3_PKT0_S9_ifPKiSB_iPKfiiiSD_SD_iiiii)
        .other          _ZN4vllm25paged_attention_v2_kernelIthLi120ELi32ELi128ELNS_18Fp8KVCacheDataTypeE2ELb1ELi512EEEvPfS2_PT_PKS3_PKT0_S9_ifPKiSB_iPKfiiiSD_SD_iiiii,@"STO_CUDA_ENTRY STV_DEFAULT"
_ZN4vllm25paged_attention_v2_kernelIthLi120ELi32ELi128ELNS_18Fp8KVCacheDataTypeE2ELb1ELi512EEEvPfS2_PT_PKS3_PKT0_S9_ifPKiSB_iPKfiiiSD_SD_iiiii:
.text._ZN4vllm25paged_attention_v2_kernelIthLi120ELi32ELi128ELNS_18Fp8KVCacheDataTypeE2ELb1ELi512EEEvPfS2_PT_PKS3_PKT0_S9_ifPKiSB_iPKfiiiSD_SD_iiiii:
        /* <DEDUP_REMOVED lines=109> */
.L_x_3222:
        /* <DEDUP_REMOVED lines=26> */
.L_x_3226:
        /* <DEDUP_REMOVED lines=38> */
.L_x_3224:
[----:B------:R-:W-:Y:S05]  /*0ad0*/  BSYNC.RECONVERGENT B6 ;  /* 0x0000000000067941 */ /* 0x000fea0003800200 */
.L_x_3223:
        /* <DEDUP_REMOVED lines=14> */
.L_x_3269:
        /* <DEDUP_REMOVED lines=41> */
.L_x_3232:
        /* <DEDUP_REMOVED lines=11> */
.L_x_3231:
[----:B------:R-:W-:Y:S05]  /*0f00*/  BSYNC.RECONVERGENT B1 ;  /* 0x0000000000017941 */ /* 0x000fea0003800200 */
.L_x_3230:
        /* <DEDUP_REMOVED lines=12> */
.L_x_3235:
        /* <DEDUP_REMOVED lines=100> */
.L_x_3234:
[----:B------:R-:W-:Y:S05]  /*1610*/  BSYNC.RECONVERGENT B1 ;  /* 0x0000000000017941 */ /* 0x000fea0003800200 */
.L_x_3233:
        /* <DEDUP_REMOVED lines=55> */
.L_x_3237:
[----:B------:R-:W-:Y:S05]  /*1990*/  BSYNC.RECONVERGENT B1 ;  /* 0x0000000000017941 */ /* 0x000fea0003800200 */
.L_x_3236:
        /* <DEDUP_REMOVED lines=26> */
.L_x_3229:
[----:B------:R-:W-:Y:S05]  /*1b40*/  BSYNC.RECONVERGENT B0 ;  /* 0x0000000000007941 */ /* 0x000fea0003800200 */
.L_x_3228:
        /* <DEDUP_REMOVED lines=28> */
[----:B------:R-:W-:-:S04]  /*1d10*/  IADD3 R12, PT, PT, -R12, R11, RZ ;  /* 0x0000000b0c0c7210 */ /* 0x000fc80007ffe1ff */
[----:B------:R-:W-:Y:S02]  /*1d20*/  ISETP.GE.U32.AND P1, PT, R12, 0x180, PT ;  /* 0x000001800c00780c */ /* 0x000fe40003f26070 */
[----:B------:R-:W-:-:S05]  /*1d30*/  MOV R12, R20 ;  /* 0x00000014000c7202 */ /* 0x000fca0000000f00 */
[----:B------:R-:W-:Y:S06]  /*1d40*/  @!P0 BRA `(.L_x_3241) ;  /* 0x0000000000408947 */ /* 0x000fec0003800000 */
[----:B------:R-:W-:Y:S01]  /*1d50*/  LEA.HI R12, R11, 0x1, RZ, 0x19 ;  /* 0x000000010b0c7811 */ /* 0x000fe200078fc8ff */
[----:B------:R-:W-:-:S03]  /*1d60*/  VIADD R13, R3, 0x20 ;  /* 0x00000020030d7836 */ /* 0x000fc60000000000 */
[C---:B------:R-:W-:Y:S02]  /*1d70*/  SHF.L.U32 R11, R12.reuse, 0x7, RZ ;  /* 0x000000070c0b7819 */ /* 0x040fe400000006ff */
[----:B------:R-:W-:Y:S02]  /*1d80*/  LOP3.LUT R12, R12, 0x3, RZ, 0xc0, !PT ;  /* 0x000000030c0c7812 */ /* 0x000fe400078ec0ff */
[----:B------:R-:W-:Y:S02]  /*1d90*/  LEA R13, R2, R13, 0x18 ;  /* 0x0000000d020d7211 */ /* 0x000fe400078ec0ff */
[----:B------:R-:W-:Y:S02]  /*1da0*/  LOP3.LUT R11, R11, 0x180, RZ, 0xc0, !PT ;  /* 0x000001800b0b7812 */ /* 0x000fe400078ec0ff */
[----:B------:R-:W-:Y:S01]  /*1db0*/  IADD3 R14, PT, PT, -R12, RZ, RZ ;  /* 0x000000ff0c0e7210 */ /* 0x000fe20007ffe1ff */
[----:B------:R-:W-:Y:S01]  /*1dc0*/  IMAD R13, R20, 0x4, R13 ;  /* 0x00000004140d7824 */ /* 0x000fe200078e020d */
[----:B------:R-:W-:-:S07]  /*1dd0*/  IADD3 R12, PT, PT, R11, R20, RZ ;  /* 0x000000140b0c7210 */ /* 0x000fce0007ffe0ff */
.L_x_3242:
[----:B------:R-:W1:Y:S01]  /*1de0*/  LDS R22, [R13] ;  /* 0x000000000d167984 */ /* 0x000e620000000800 */
[----:B------:R-:W-:-:S04]  /*1df0*/  IADD3 R14, PT, PT, R14, 0x1, RZ ;  /* 0x000000010e0e7810 */ /* 0x000fc80007ffe0ff */
[----:B------:R-:W-:Y:S01]  /*1e00*/  ISETP.NE.AND P0, PT, R14, RZ, PT ;  /* 0x000000ff0e00720c */ /* 0x000fe20003f05270 */
[----:B-1----:R-:W-:-:S05]  /*1e10*/  FMUL.FTZ R22, R22, R7 ;  /* 0x0000000716167220 */ /* 0x002fca0000410000 */
[----:B------:R1:W-:Y:S02]  /*1e20*/  STS [R13], R22 ;  /* 0x000000160d007388 */ /* 0x0003e40000000800 */
[----:B-1----:R-:W-:-:S05]  /*1e30*/  VIADD R13, R13, 0x200 ;  /* 0x000002000d0d7836 */ /* 0x002fca0000000000 */
[----:B------:R-:W-:Y:S05]  /*1e40*/  @P0 BRA `(.L_x_3242) ;  /* 0xfffffffc00e40947 */ /* 0x000fea000383ffff */
.L_x_3241:
[----:B------:R-:W-:Y:S05]  /*1e50*/  BSYNC.RECONVERGENT B1 ;  /* 0x0000000000017941 */ /* 0x000fea0003800200 */
.L_x_3240:
        /* <DEDUP_REMOVED lines=12> */
.L_x_3245:
        /* <DEDUP_REMOVED lines=52> */
.L_x_3244:
[----:B------:R-:W-:Y:S05]  /*2260*/  BSYNC.RECONVERGENT B1 ;  /* 0x0000000000017941 */ /* 0x000fea0003800200 */
.L_x_3243:
        /* <DEDUP_REMOVED lines=31> */
.L_x_3247:
[----:B------:R-:W-:Y:S05]  /*2460*/  BSYNC.RECONVERGENT B1 ;  /* 0x0000000000017941 */ /* 0x000fea0003800200 */
.L_x_3246:
        /* <DEDUP_REMOVED lines=14> */
.L_x_3239:
[----:B------:R-:W-:Y:S05]  /*2550*/  BSYNC.RECONVERGENT B0 ;  /* 0x0000000000007941 */ /* 0x000fea0003800200 */
.L_x_3238:
        /* <DEDUP_REMOVED lines=18> */
.L_x_3249:
[----:B------:R-:W-:Y:S05]  /*2680*/  BSYNC.RECONVERGENT B0 ;  /* 0x0000000000007941 */ /* 0x000fea0003800200 */
.L_x_3248:
        /* <DEDUP_REMOVED lines=27> */
.L_x_3253:
        /* <DEDUP_REMOVED lines=34> */
.L_x_3252:
        /* <DEDUP_REMOVED lines=16> */
.L_x_3251:
[----:B------:R-:W-:Y:S05]  /*2b60*/  BSYNC.RECONVERGENT B6 ;  /* 0x0000000000067941 */ /* 0x000fea0003800200 */
.L_x_3250:
[----:B------:R-:W4:Y:S01]  /*2b70*/  S2R R27, SR_TID.X ;  /* 0x00000000001b7919 */ /* 0x000f220000002100 */
[----:B------:R-:W-:Y:S01]  /*2b80*/  UMOV UR4, 0xffffffff ;  /* 0xffffffff00047882 */ /* 0x000fe20000000000 */
[----:B----4-:R-:W-:Y:S02]  /*2b90*/  SHF.R.U32.HI R26, RZ, 0x5, R27 ;  /* 0x00000005ff1a7819 */ /* 0x010fe4000001161b */
[----:B------:R-:W-:Y:S01]  /*2ba0*/  LOP3.LUT R25, R27, 0x1f, RZ, 0xc0, !PT ;  /* 0x0000001f1b197812 */ /* 0x000fe200078ec0ff */
        /* <DEDUP_REMOVED lines=55> */
.L_x_3300:
        /* <DEDUP_REMOVED lines=36> */
.L_x_3256:
[----:B------:R-:W-:Y:S05]  /*3160*/  BSYNC.RECONVERGENT B0 ;  /* 0x0000000000007941 */ /* 0x000fea0003800200 */
.L_x_3255:
        /* <DEDUP_REMOVED lines=33> */
.L_x_3258:
[----:B------:R-:W-:Y:S05]  /*3380*/  BSYNC.RECONVERGENT B0 ;  /* 0x0000000000007941 */ /* 0x000fea0003800200 */
.L_x_3257:
        /* <DEDUP_REMOVED lines=18> */
.L_x_3260:
[----:B------:R-:W-:Y:S05]  /*34b0*/  BSYNC.RECONVERGENT B0 ;  /* 0x0000000000007941 */ /* 0x000fea0003800200 */
.L_x_3259:
        /* <DEDUP_REMOVED lines=33> */
.L_x_3262:
[----:B------:R-:W-:Y:S05]  /*36d0*/  BSYNC.RECONVERGENT B0 ;  /* 0x0000000000007941 */ /* 0x000fea0003800200 */
.L_x_3261:
        /* <DEDUP_REMOVED lines=9> */
[----:B01----:R-:W-:Y:S02]  /*3770*/  F2FP.F16.F32.PACK_AB R4, R4, R5 ;  /* 0x000000050404723e */ /* 0x003fe400000000ff */
[----:B------:R-:W-:Y:S02]  /*3780*/  F2FP.F16.F32.PACK_AB R2, R2, R3 ;  /* 0x000000030202723e */ /* 0x000fe400000000ff */
[----:B------:R-:W-:Y:S02]  /*3790*/  IADD3 R18, P0, P1, R27, R10, R18 ;  /* 0x0000000a1b127210 */ /* 0x000fe4000791e012 */
[----:B------:R-:W-:-:S02]  /*37a0*/  F2FP.F16.F32.PACK_AB R0, R6, R0 ;  /* 0x000000000600723e */ /* 0x000fc400000000ff */
[----:B------:R-:W-:Y:S02]  /*37b0*/  IADD3.X R11, PT, PT, RZ, RZ, RZ, P0, P1 ;  /* 0x000000ffff0b7210 */ /* 0x000fe400007e24ff */
[----:B------:R-:W-:Y:S02]  /*37c0*/  PRMT R5, R4, 0x7632, R5 ;  /* 0x0000763204057816 */ /* 0x000fe40000000005 */
[----:B------:R-:W-:Y:S02]  /*37d0*/  F2FP.F16.F32.PACK_AB R7, R8, R7 ;  /* 0x000000070807723e */ /* 0x000fe400000000ff */
[----:B--2---:R-:W-:Y:S02]  /*37e0*/  LEA R10, P0, R18, UR4, 0x1 ;  /* 0x00000004120a7c11 */ /* 0x004fe4000f8008ff */
[----:B------:R-:W-:Y:S02]  /*37f0*/  F2FP.F16.F32.PACK_AB R20, R20, R24 ;  /* 0x000000181414723e */ /* 0x000fe400000000ff */
[----:B------:R-:W-:-:S02]  /*3800*/  LEA.HI.X R11, R18, UR5, R11, 0x1, P0 ;  /* 0x00000005120b7c11 */ /* 0x000fc400080f0c0b */
[----:B------:R-:W-:Y:S02]  /*3810*/  F2FP.F16.F32.PACK_AB R9, R9, R28 ;  /* 0x0000001c0909723e */ /* 0x000fe400000000ff */
[----:B------:R-:W-:Y:S01]  /*3820*/  F2FP.F16.F32.PACK_AB R12, R12, R29 ;  /* 0x0000001d0c0c723e */ /* 0x000fe200000000ff */
[----:B------:R0:W-:Y:S01]  /*3830*/  STG.E.U16 desc[UR36][R10.64+0x10], R5 ;  /* 0x000010050a007986 */ /* 0x0001e2000c101524 */
[----:B------:R-:W-:Y:S02]  /*3840*/  PRMT R3, R2, 0x7632, R3 ;  /* 0x0000763202037816 */ /* 0x000fe40000000003 */
[----:B------:R-:W-:Y:S01]  /*3850*/  PRMT R6, R0, 0x7632, R6 ;  /* 0x0000763200067816 */ /* 0x000fe20000000006 */
[----:B------:R1:W-:Y:S01]  /*3860*/  STG.E.U16 desc[UR36][R10.64+0x20], R2 ;  /* 0x000020020a007986 */ /* 0x0003e2000c101524 */
[----:B------:R-:W-:Y:S02]  /*3870*/  PRMT R8, R7, 0x7632, R8 ;  /* 0x0000763207087816 */ /* 0x000fe40000000008 */
[----:B------:R-:W-:Y:S01]  /*3880*/  F2FP.F16.F32.PACK_AB R14, RZ, R14 ;  /* 0x0000000eff0e723e */ /* 0x000fe200000000ff */
        /* <DEDUP_REMOVED lines=17> */
.L_x_3225:
        /* <DEDUP_REMOVED lines=16> */
.L_x_3263:
[----:B------:R-:W-:Y:S05]  /*3aa0*/  EXIT ;  /* 0x000000000000794d */ /* 0x000fea0003800000 */
.L_x_3227:
[----:B------:R-:W-:Y:S02]  /*3ab0*/  HFMA2 R12, -RZ, RZ, 0, 9.5367431640625e-07 ;  /* 0x00000010ff0c7431 */ /* 0x000fe400000001ff */
[----:B------:R-:W-:Y:S01]  /*3ac0*/  IMAD.MOV.U32 R11, RZ, RZ, 0x1f ;  /* 0x0000001fff0b7424 */ /* 0x000fe200078e00ff */
[----:B------:R-:W-:-:S07]  /*3ad0*/  MOV R15, 0xffffffff ;  /* 0xffffffff000f7802 */ /* 0x000fce0000000f00 */
[----:B------:R-:W-:Y:S05]  /*3ae0*/  WARPSYNC.COLLECTIVE R15, `(.L_x_3264) ;  /* 0x000000000f087348 */ /* 0x000fea0003c00000 */
[----:B------:R0:W1:Y:S02]  /*3af0*/  SHFL.BFLY P6, R14, R13, R12, R11 ;  /* 0x0c00000c0d0e7389 */ /* 0x00006400000c000b */
[----:B01----:R-:W-:Y:S05]  /*3b00*/  ENDCOLLECTIVE ;  /* 0x000000000000791b */ /* 0x003fea0003800000 */
.L_x_3264:
[----:B------:R-:W-:Y:S01]  /*3b10*/  IMAD.MOV.U32 R12, RZ, RZ, 0x8 ;  /* 0x00000008ff0c7424 */ /* 0x000fe200078e00ff */
[----:B------:R-:W-:-:S04]  /*3b20*/  FMNMX.FTZ R0, R14, -3.40282346638528859812e+38, !PT ;  /* 0xff7fffff0e007809 */ /* 0x000fc80007810000 */
[----:B------:R-:W-:-:S07]  /*3b30*/  MOV R13, R0 ;  /* 0x00000000000d7202 */ /* 0x000fce0000000f00 */
[----:B------:R-:W-:Y:S05]  /*3b40*/  WARPSYNC.COLLECTIVE R15, `(.L_x_3265) ;  /* 0x000000000f087348 */ /* 0x000fea0003c00000 */
[----:B------:R0:W1:Y:S02]  /*3b50*/  SHFL.BFLY P6, R14, R13, R12, R11 ;  /* 0x0c00000c0d0e7389 */ /* 0x00006400000c000b */
[----:B01----:R-:W-:Y:S05]  /*3b60*/  ENDCOLLECTIVE ;  /* 0x000000000000791b */ /* 0x003fea0003800000 */
.L_x_3265:
[----:B------:R-:W-:Y:S01]  /*3b70*/  HFMA2 R12, -RZ, RZ, 0, 2.384185791015625e-07 ;  /* 0x00000004ff0c7431 */ /* 0x000fe200000001ff */
[----:B------:R-:W-:-:S04]  /*3b80*/  FMNMX.FTZ R2, R0, R14, !PT ;  /* 0x0000000e00027209 */ /* 0x000fc80007810000 */
[----:B------:R-:W-:-:S07]  /*3b90*/  MOV R13, R2 ;  /* 0x00000002000d7202 */ /* 0x000fce0000000f00 */
[----:B------:R-:W-:Y:S05]  /*3ba0*/  WARPSYNC.COLLECTIVE R15, `(.L_x_3266) ;  /* 0x000000000f087348 */ /* 0x000fea0003c00000 */
[----:B------:R0:W1:Y:S02]  /*3bb0*/  SHFL.BFLY P6, R14, R13, R12, R11 ;  /* 0x0c00000c0d0e7389 */ /* 0x00006400000c000b */
[----:B01----:R-:W-:Y:S05]  /*3bc0*/  ENDCOLLECTIVE ;  /* 0x000000000000791b */ /* 0x003fea0003800000 */
.L_x_3266:
[----:B------:R-:W-:Y:S02]  /*3bd0*/  MOV R12, 0x2 ;  /* 0x00000002000c7802 */ /* 0x000fe40000000f00 */
[----:B------:R-:W-:-:S05]  /*3be0*/  FMNMX.FTZ R3, R2, R14, !PT ;  /* 0x0000000e02037209 */ /* 0x000fca0007810000 */
[----:B------:R-:W-:-:S07]  /*3bf0*/  IMAD.MOV.U32 R13, RZ, RZ, R3 ;  /* 0x000000ffff0d7224 */ /* 0x000fce00078e0003 */
[----:B------:R-:W-:Y:S05]  /*3c00*/  WARPSYNC.COLLECTIVE R15, `(.L_x_3267) ;  /* 0x000000000f087348 */ /* 0x000fea0003c00000 */
[----:B------:R0:W1:Y:S02]  /*3c10*/  SHFL.BFLY P6, R14, R13, R12, R11 ;  /* 0x0c00000c0d0e7389 */ /* 0x00006400000c000b */
[----:B01----:R-:W-:Y:S05]  /*3c20*/  ENDCOLLECTIVE ;  /* 0x000000000000791b */ /* 0x003fea0003800000 */
.L_x_3267:
[----:B------:R-:W-:Y:S01]  /*3c30*/  IMAD.MOV.U32 R12, RZ, RZ, 0x1 ;  /* 0x00000001ff0c7424 */ /* 0x000fe200078e00ff */
[----:B------:R-:W-:-:S04]  /*3c40*/  FMNMX.FTZ R4, R3, R14, !PT ;  /* 0x0000000e03047209 */ /* 0x000fc80007810000 */
[----:B------:R-:W-:-:S07]  /*3c50*/  MOV R13, R4 ;  /* 0x00000004000d7202 */ /* 0x000fce0000000f00 */
[----:B------:R-:W-:Y:S05]  /*3c60*/  WARPSYNC.COLLECTIVE R15, `(.L_x_3268) ;  /* 0x000000000f087348 */ /* 0x000fea0003c00000 */
[----:B------:R0:W1:Y:S02]  /*3c70*/  SHFL.BFLY P6, R14, R13, R12, R11 ;  /* 0x0c00000c0d0e7389 */ /* 0x00006400000c000b */
[----:B01----:R-:W-:Y:S05]  /*3c80*/  ENDCOLLECTIVE ;  /* 0x000000000000791b */ /* 0x003fea0003800000 */
.L_x_3268:
[----:B------:R-:W-:Y:S05]  /*3c90*/  BRA `(.L_x_3269) ;  /* 0xffffffcc00c87947 */ /* 0x000fea000383ffff */
.L_x_3254:
[----:B---3--:R-:W-:Y:S01]  /*3ca0*/  HFMA2 R13, -RZ, RZ, 0, 0 ;  /* 0x00000000ff0d7431 */ /* 0x008fe200000001ff */
[----:B------:R-:W-:Y:S01]  /*3cb0*/  MOV R12, 0x2 ;  /* 0x00000002000c7802 */ /* 0x000fe20000000f00 */
[----:B--2---:R-:W-:Y:S01]  /*3cc0*/  IMAD.MOV.U32 R11, RZ, RZ, 0x1f ;  /* 0x0000001fff0b7424 */ /* 0x004fe200078e00ff */
[----:B------:R-:W-:-:S07]  /*3cd0*/  MOV R15, 0xffffffff ;  /* 0xffffffff000f7802 */ /* 0x000fce0000000f00 */
[----:B01----:R-:W-:Y:S05]  /*3ce0*/  WARPSYNC.COLLECTIVE R15, `(.L_x_3270) ;  /* 0x000000000f087348 */ /* 0x003fea0003c00000 */
[----:B------:R2:W3:Y:S02]  /*3cf0*/  SHFL.BFLY P6, R14, R13, R12, R11 ;  /* 0x0c00000c0d0e7389 */ /* 0x0004e400000c000b */
[----:B0123--:R-:W-:Y:S05]  /*3d00*/  ENDCOLLECTIVE ;  /* 0x000000000000791b */ /* 0x00ffea0003800000 */
.L_x_3270:
[----:B------:R-:W-:Y:S02]  /*3d10*/  IMAD.MOV.U32 R12, RZ, RZ, 0x1 ;  /* 0x00000001ff0c7424 */ /* 0x000fe400078e00ff */
[----:B------:R-:W-:-:S05]  /*3d20*/  FADD.FTZ R30, RZ, R14 ;  /* 0x0000000eff1e7221 */ /* 0x000fca0000010000 */
[----:B------:R-:W-:-:S07]  /*3d30*/  MOV R13, R30 ;  /* 0x0000001e000d7202 */ /* 0x000fce0000000f00 */
[----:B------:R-:W-:Y:S05]  /*3d40*/  WARPSYNC.COLLECTIVE R15, `(.L_x_3271) ;  /* 0x000000000f087348 */ /* 0x000fea0003c00000 */
[----:B------:R0:W1:Y:S02]  /*3d50*/  SHFL.BFLY P6, R14, R13, R12, R11 ;  /* 0x0c00000c0d0e7389 */ /* 0x00006400000c000b */
[----:B01----:R-:W-:Y:S05]  /*3d60*/  ENDCOLLECTIVE ;  /* 0x000000000000791b */ /* 0x003fea0003800000 */
.L_x_3271:
[----:B------:R-:W-:Y:S02]  /*3d70*/  HFMA2 R13, -RZ, RZ, 0, 0 ;  /* 0x00000000ff0d7431 */ /* 0x000fe400000001ff */
[----:B------:R-:W-:Y:S01]  /*3d80*/  IMAD.MOV.U32 R12, RZ, RZ, 0x2 ;  /* 0x00000002ff0c7424 */ /* 0x000fe200078e00ff */
[----:B------:R-:W-:-:S07]  /*3d90*/  MOV R5, R14 ;  /* 0x0000000e00057202 */ /* 0x000fce0000000f00 */
[----:B------:R-:W-:Y:S05]  /*3da0*/  WARPSYNC.COLLECTIVE R15, `(.L_x_3272) ;  /* 0x000000000f087348 */ /* 0x000fea0003c00000 */
[----:B------:R0:W1:Y:S02]  /*3db0*/  SHFL.BFLY P6, R14, R13, R12, R11 ;  /* 0x0c00000c0d0e7389 */ /* 0x00006400000c000b */
[----:B01----:R-:W-:Y:S05]  /*3dc0*/  ENDCOLLECTIVE ;  /* 0x000000000000791b */ /* 0x003fea0003800000 */
.L_x_3272:
        /* <DEDUP_REMOVED lines=8> */
.L_x_3273:
[----:B------:R-:W-:Y:S02]  /*3e50*/  HFMA2 R13, -RZ, RZ, 0, 0 ;  /* 0x00000000ff0d7431 */ /* 0x000fe400000001ff */
[----:B------:R-:W-:Y:S01]  /*3e60*/  IMAD.MOV.U32 R12, RZ, RZ, 0x2 ;  /* 0x00000002ff0c7424 */ /* 0x000fe200078e00ff */
[----:B------:R-:W-:-:S07]  /*3e70*/  MOV R4, R14 ;  /* 0x0000000e00047202 */ /* 0x000fce0000000f00 */
[----:B------:R-:W-:Y:S05]  /*3e80*/  WARPSYNC.COLLECTIVE R15, `(.L_x_3274) ;  /* 0x000000000f087348 */ /* 0x000fea0003c00000 */
[----:B------:R0:W1:Y:S02]  /*3e90*/  SHFL.BFLY P6, R14, R13, R12, R11 ;  /* 0x0c00000c0d0e7389 */ /* 0x00006400000c000b */
[----:B01----:R-:W-:Y:S05]  /*3ea0*/  ENDCOLLECTIVE ;  /* 0x000000000000791b */ /* 0x003fea0003800000 */
.L_x_3274:
        /* <DEDUP_REMOVED lines=8> */
.L_x_3275:
[----:B------:R-:W-:Y:S02]  /*3f30*/  HFMA2 R13, -RZ, RZ, 0, 0 ;  /* 0x00000000ff0d7431 */ /* 0x000fe400000001ff */
[----:B------:R-:W-:Y:S01]  /*3f40*/  IMAD.MOV.U32 R12, RZ, RZ, 0x2 ;  /* 0x00000002ff0c7424 */ /* 0x000fe200078e00ff */
[----:B------:R-:W-:-:S07]  /*3f50*/  MOV R22, R14 ;  /* 0x0000000e00167202 */ /* 0x000fce0000000f00 */
[----:B------:R-:W-:Y:S05]  /*3f60*/  WARPSYNC.COLLECTIVE R15, `(.L_x_3276) ;  /* 0x000000000f087348 */ /* 0x000fea0003c00000 */
[----:B------:R0:W1:Y:S02]  /*3f70*/  SHFL.BFLY P6, R14, R13, R12, R11 ;  /* 0x0c00000c0d0e7389 */ /* 0x00006400000c000b */
[----:B01----:R-:W-:Y:S05]  /*3f80*/  ENDCOLLECTIVE ;  /* 0x000000000000791b */ /* 0x003fea0003800000 */
.L_x_3276:
        /* <DEDUP_REMOVED lines=8> */
.L_x_3277:
[----:B------:R-:W-:Y:S02]  /*4010*/  HFMA2 R13, -RZ, RZ, 0, 0 ;  /* 0x00000000ff0d7431 */ /* 0x000fe400000001ff */
[----:B------:R-:W-:Y:S01]  /*4020*/  IMAD.MOV.U32 R12, RZ, RZ, 0x2 ;  /* 0x00000002ff0c7424 */ /* 0x000fe200078e00ff */
[----:B------:R-:W-:-:S07]  /*4030*/  MOV R2, R14 ;  /* 0x0000000e00027202 */ /* 0x000fce0000000f00 */
[----:B------:R-:W-:Y:S05]  /*4040*/  WARPSYNC.COLLECTIVE R15, `(.L_x_3278) ;  /* 0x000000000f087348 */ /* 0x000fea0003c00000 */
[----:B------:R0:W1:Y:S02]  /*4050*/  SHFL.BFLY P6, R14, R13, R12, R11 ;  /* 0x0c00000c0d0e7389 */ /* 0x00006400000c000b */
[----:B01----:R-:W-:Y:S05]  /*4060*/  ENDCOLLECTIVE ;  /* 0x000000000000791b */ /* 0x003fea0003800000 */
.L_x_3278:
        /* <DEDUP_REMOVED lines=8> */
.L_x_3279:
[----:B------:R-:W-:Y:S02]  /*40f0*/  HFMA2 R13, -RZ, RZ, 0, 0 ;  /* 0x00000000ff0d7431 */ /* 0x000fe400000001ff */
[----:B------:R-:W-:Y:S01]  /*4100*/  IMAD.MOV.U32 R12, RZ, RZ, 0x2 ;  /* 0x00000002ff0c7424 */ /* 0x000fe200078e00ff */
[----:B------:R-:W-:-:S07]  /*4110*/  MOV R20, R14 ;  /* 0x0000000e00147202 */ /* 0x000fce0000000f00 */
[----:B------:R-:W-:Y:S05]  /*4120*/  WARPSYNC.COLLECTIVE R15, `(.L_x_3280) ;  /* 0x000000000f087348 */ /* 0x000fea0003c00000 */
[----:B------:R0:W1:Y:S02]  /*4130*/  SHFL.BFLY P6, R14, R13, R12, R11 ;  /* 0x0c00000c0d0e7389 */ /* 0x00006400000c000b */
[----:B01----:R-:W-:Y:S05]  /*4140*/  ENDCOLLECTIVE ;  /* 0x000000000000791b */ /* 0x003fea0003800000 */
.L_x_3280:
        /* <DEDUP_REMOVED lines=8> */
.L_x_3281:
[----:B------:R-:W-:Y:S02]  /*41d0*/  HFMA2 R13, -RZ, RZ, 0, 0 ;  /* 0x00000000ff0d7431 */ /* 0x000fe400000001ff */
[----:B------:R-:W-:Y:S01]  /*41e0*/  IMAD.MOV.U32 R12, RZ, RZ, 0x2 ;  /* 0x00000002ff0c7424 */ /* 0x000fe200078e00ff */
[----:B------:R-:W-:-:S07]  /*41f0*/  MOV R9, R14 ;  /* 0x0000000e00097202 */ /* 0x000fce0000000f00 */
[----:B------:R-:W-:Y:S05]  /*4200*/  WARPSYNC.COLLECTIVE R15, `(.L_x_3282) ;  /* 0x000000000f087348 */ /* 0x000fea0003c00000 */
[----:B------:R0:W1:Y:S02]  /*4210*/  SHFL.BFLY P6, R14, R13, R12, R11 ;  /* 0x0c00000c0d0e7389 */ /* 0x00006400000c000b */
[----:B01----:R-:W-:Y:S05]  /*4220*/  ENDCOLLECTIVE ;  /* 0x000000000000791b */ /* 0x003fea0003800000 */
.L_x_3282:
        /* <DEDUP_REMOVED lines=8> */
.L_x_3283:
[----:B------:R-:W-:Y:S02]  /*42b0*/  HFMA2 R13, -RZ, RZ, 0, 0 ;  /* 0x00000000ff0d7431 */ /* 0x000fe400000001ff */
[----:B------:R-:W-:Y:S01]  /*42c0*/  IMAD.MOV.U32 R12, RZ, RZ, 0x2 ;  /* 0x00000002ff0c7424 */ /* 0x000fe200078e00ff */
[----:B------:R-:W-:-:S07]  /*42d0*/  MOV R10, R14 ;  /* 0x0000000e000a7202 */ /* 0x000fce0000000f00 */
[----:B------:R-:W-:Y:S05]  /*42e0*/  WARPSYNC.COLLECTIVE R15, `(.L_x_3284) ;  /* 0x000000000f087348 */ /* 0x000fea0003c00000 */
[----:B------:R0:W1:Y:S02]  /*42f0*/  SHFL.BFLY P6, R14, R13, R12, R11 ;  /* 0x0c00000c0d0e7389 */ /* 0x00006400000c000b */
[----:B01----:R-:W-:Y:S05]  /*4300*/  ENDCOLLECTIVE ;  /* 0x000000000000791b */ /* 0x003fea0003800000 */
.L_x_3284:
[----:B------:R-:W-:Y:S01]  /*4310*/  FADD.FTZ R7, R7, R10 ;  /* 0x0000000a07077221 */ /* 0x000fe20000010000 */
[----:B------:R-:W-:Y:S02]  /*4320*/  HFMA2 R12, -RZ, RZ, 0, 5.9604644775390625e-08 ;  /* 0x00000001ff0c7431 */ /* 0x000fe400000001ff */
[----:B------:R-:W-:-:S05]  /*4330*/  FADD.FTZ R23, RZ, R14 ;  /* 0x0000000eff177221 */ /* 0x000fca0000010000 */
[----:B------:R-:W-:-:S07]  /*4340*/  MOV R13, R23 ;  /* 0x00000017000d7202 */ /* 0x000fce0000000f00 */
[----:B------:R-:W-:Y:S05]  /*4350*/  WARPSYNC.COLLECTIVE R15, `(.L_x_3285) ;  /* 0x000000000f087348 */ /* 0x000fea0003c00000 */
[----:B------:R0:W1:Y:S02]  /*4360*/  SHFL.BFLY P6, R14, R13, R12, R11 ;  /* 0x0c00000c0d0e7389 */ /* 0x00006400000c000b */
[----:B01----:R-:W-:Y:S05]  /*4370*/  ENDCOLLECTIVE ;  /* 0x000000000000791b */ /* 0x003fea0003800000 */
.L_x_3285:
[----:B------:R-:W-:Y:S01]  /*4380*/  MOV R13, RZ ;  /* 0x000000ff000d7202 */ /* 0x000fe20000000f00 */
[----:B------:R-:W-:Y:S02]  /*4390*/  HFMA2 R12, -RZ, RZ, 0, 1.1920928955078125e-07 ;  /* 0x00000002ff0c7431 */ /* 0x000fe400000001ff */
[----:B------:R-:W-:-:S07]  /*43a0*/  IMAD.MOV.U32 R8, RZ, RZ, R14 ;  /* 0x000000ffff087224 */ /* 0x000fce00078e000e */
[----:B------:R-:W-:Y:S05]  /*43b0*/  WARPSYNC.COLLECTIVE R15, `(.L_x_3286) ;  /* 0x000000000f087348 */ /* 0x000fea0003c00000 */
[----:B------:R0:W1:Y:S02]  /*43c0*/  SHFL.BFLY P6, R14, R13, R12, R11 ;  /* 0x0c00000c0d0e7389 */ /* 0x00006400000c000b */
[----:B01----:R-:W-:Y:S05]  /*43d0*/  ENDCOLLECTIVE ;  /* 0x000000000000791b */ /* 0x003fea0003800000 */
.L_x_3286:
[----:B------:R-:W-:Y:S01]  /*43e0*/  FADD.FTZ R8, R23, R8 ;  /* 0x0000000817087221 */ /* 0x000fe20000010000 */
[----:B------:R-:W-:Y:S01]  /*43f0*/  MOV R12, 0x1 ;  /* 0x00000001000c7802 */ /* 0x000fe20000000f00 */
[----:B------:R-:W-:-:S04]  /*4400*/  FADD.FTZ R29, RZ, R14 ;  /* 0x0000000eff1d7221 */ /* 0x000fc80000010000 */
[----:B------:R-:W-:-:S07]  /*4410*/  IMAD.MOV.U32 R13, RZ, RZ, R29 ;  /* 0x000000ffff0d7224 */ /* 0x000fce00078e001d */
[----:B------:R-:W-:Y:S05]  /*4420*/  WARPSYNC.COLLECTIVE R15, `(.L_x_3287) ;  /* 0x000000000f087348 */ /* 0x000fea0003c00000 */
[----:B------:R0:W1:Y:S02]  /*4430*/  SHFL.BFLY P6, R14, R13, R12, R11 ;  /* 0x0c00000c0d0e7389 */ /* 0x00006400000c000b */
[----:B01----:R-:W-:Y:S05]  /*4440*/  ENDCOLLECTIVE ;  /* 0x000000000000791b */ /* 0x003fea0003800000 */
.L_x_3287:
[----:B------:R-:W-:Y:S02]  /*4450*/  IMAD.MOV.U32 R13, RZ, RZ, RZ ;  /* 0x000000ffff0d7224 */ /* 0x000fe400078e00ff */
[----:B------:R-:W-:Y:S01]  /*4460*/  HFMA2 R12, -RZ, RZ, 0, 1.1920928955078125e-07 ;  /* 0x00000002ff0c7431 */ /* 0x000fe200000001ff */
[----:B------:R-:W-:-:S07]  /*4470*/  MOV R24, R14 ;  /* 0x0000000e00187202 */ /* 0x000fce0000000f00 */
[----:B------:R-:W-:Y:S05]  /*4480*/  WARPSYNC.COLLECTIVE R15, `(.L_x_3288) ;  /* 0x000000000f087348 */ /* 0x000fea0003c00000 */
[----:B------:R0:W1:Y:S02]  /*4490*/  SHFL.BFLY P6, R14, R13, R12, R11 ;  /* 0x0c00000c0d0e7389 */ /* 0x00006400000c000b */
[----:B01----:R-:W-:Y:S05]  /*44a0*/  ENDCOLLECTIVE ;  /* 0x000000000000791b */ /* 0x003fea0003800000 */
.L_x_3288:
[----:B------:R-:W-:Y:S01]  /*44b0*/  FADD.FTZ R24, R29, R24 ;  /* 0x000000181d187221 */ /* 0x000fe20000010000 */
[----:B------:R-:W-:Y:S02]  /*44c0*/  IMAD.MOV.U32 R12, RZ, RZ, 0x1 ;  /* 0x00000001ff0c7424 */ /* 0x000fe400078e00ff */
[----:B------:R-:W-:-:S05]  /*44d0*/  FADD.FTZ R21, RZ, R14 ;  /* 0x0000000eff157221 */ /* 0x000fca0000010000 */
[----:B------:R-:W-:-:S07]  /*44e0*/  MOV R13, R21 ;  /* 0x00000015000d7202 */ /* 0x000fce0000000f00 */
[----:B------:R-:W-:Y:S05]  /*44f0*/  WARPSYNC.COLLECTIVE R15, `(.L_x_3289) ;  /* 0x000000000f087348 */ /* 0x000fea0003c00000 */
[----:B------:R0:W1:Y:S02]  /*4500*/  SHFL.BFLY P6, R14, R13, R12, R11 ;  /* 0x0c00000c0d0e7389 */ /* 0x00006400000c000b */
[----:B01----:R-:W-:Y:S05]  /*4510*/  ENDCOLLECTIVE ;  /* 0x000000000000791b */ /* 0x003fea0003800000 */
.L_x_3289:
[----:B------:R-:W-:Y:S02]  /*4520*/  HFMA2 R13, -RZ, RZ, 0, 0 ;  /* 0x00000000ff0d7431 */ /* 0x000fe400000001ff */
[----:B------:R-:W-:Y:S01]  /*4530*/  IMAD.MOV.U32 R12, RZ, RZ, 0x2 ;  /* 0x00000002ff0c7424 */ /* 0x000fe200078e00ff */
[----:B------:R-:W-:-:S07]  /*4540*/  MOV R20, R14 ;  /* 0x0000000e00147202 */ /* 0x000fce0000000f00 */
[----:B------:R-:W-:Y:S05]  /*4550*/  WARPSYNC.COLLECTIVE R15, `(.L_x_3290) ;  /* 0x000000000f087348 */ /* 0x000fea0003c00000 */
[----:B------:R0:W1:Y:S02]  /*4560*/  SHFL.BFLY P6, R14, R13, R12, R11 ;  /* 0x0c00000c0d0e7389 */ /* 0x00006400000c000b */
[----:B01----:R-:W-:Y:S05]  /*4570*/  ENDCOLLECTIVE ;  /* 0x000000000000791b */ /* 0x003fea0003800000 */
.L_x_3290:
        /* <DEDUP_REMOVED lines=8> */
.L_x_3291:
[----:B------:R-:W-:Y:S02]  /*4600*/  HFMA2 R13, -RZ, RZ, 0, 0 ;  /* 0x00000000ff0d7431 */ /* 0x000fe400000001ff */
[----:B------:R-:W-:Y:S01]  /*4610*/  IMAD.MOV.U32 R12, RZ, RZ, 0x2 ;  /* 0x00000002ff0c7424 */ /* 0x000fe200078e00ff */
[----:B------:R-:W-:-:S07]  /*4620*/  MOV R28, R14 ;  /* 0x0000000e001c7202 */ /* 0x000fce0000000f00 */
[----:B------:R-:W-:Y:S05]  /*4630*/  WARPSYNC.COLLECTIVE R15, `(.L_x_3292) ;  /* 0x000000000f087348 */ /* 0x000fea0003c00000 */
[----:B------:R0:W1:Y:S02]  /*4640*/  SHFL.BFLY P6, R14, R13, R12, R11 ;  /* 0x0c00000c0d0e7389 */ /* 0x00006400000c000b */
[----:B01----:R-:W-:Y:S05]  /*4650*/  ENDCOLLECTIVE ;  /* 0x000000000000791b */ /* 0x003fea0003800000 */
.L_x_3292:
        /* <DEDUP_REMOVED lines=8> */
.L_x_3293:
[----:B------:R-:W-:Y:S01]  /*46e0*/  HFMA2 R13, -RZ, RZ, 0, 0 ;  /* 0x00000000ff0d7431 */ /* 0x000fe200000001ff */
[----:B------:R-:W-:Y:S01]  /*46f0*/  MOV R12, 0x2 ;  /* 0x00000002000c7802 */ /* 0x000fe20000000f00 */
[----:B------:R-:W-:-:S07]  /*4700*/  FADD.FTZ R9, R9, R14 ;  /* 0x0000000e09097221 */ /* 0x000fce0000010000 */
[----:B------:R-:W-:Y:S05]  /*4710*/  WARPSYNC.COLLECTIVE R15, `(.L_x_3294) ;  /* 0x000000000f087348 */ /* 0x000fea0003c00000 */
[----:B------:R0:W1:Y:S02]  /*4720*/  SHFL.BFLY P6, R14, R13, R12, R11 ;  /* 0x0c00000c0d0e7389 */ /* 0x00006400000c000b */
[----:B01----:R-:W-:Y:S05]  /*4730*/  ENDCOLLECTIVE ;  /* 0x000000000000791b */ /* 0x003fea0003800000 */
.L_x_3294:
[----:B------:R-:W-:Y:S02]  /*4740*/  HFMA2 R12, -RZ, RZ, 0, 5.9604644775390625e-08 ;  /* 0x00000001ff0c7431 */ /* 0x000fe400000001ff */
[----:B------:R-:W-:-:S04]  /*4750*/  IMAD.MOV.U32 R22, RZ, RZ, R14 ;  /* 0x000000ffff167224 */ /* 0x000fc800078e000e */
[----:B------:R-:W-:-:S05]  /*4760*/  FADD.FTZ R22, RZ, R22 ;  /* 0x00000016ff167221 */ /* 0x000fca0000010000 */
[----:B------:R-:W-:-:S07]  /*4770*/  MOV R13, R22 ;  /* 0x00000016000d7202 */ /* 0x000fce0000000f00 */
[----:B------:R-:W-:Y:S05]  /*4780*/  WARPSYNC.COLLECTIVE R15, `(.L_x_3295) ;  /* 0x000000000f087348 */ /* 0x000fea0003c00000 */
[----:B------:R0:W1:Y:S02]  /*4790*/  SHFL.BFLY P6, R14, R13, R12, R11 ;  /* 0x0c00000c0d0e7389 */ /* 0x00006400000c000b */
[----:B01----:R-:W-:Y:S05]  /*47a0*/  ENDCOLLECTIVE ;  /* 0x000000000000791b */ /* 0x003fea0003800000 */
.L_x_3295:
[----:B------:R-:W-:Y:S01]  /*47b0*/  MOV R13, RZ ;  /* 0x000000ff000d7202 */ /* 0x000fe20000000f00 */
[----:B------:R-:W-:Y:S02]  /*47c0*/  HFMA2 R12, -RZ, RZ, 0, 1.1920928955078125e-07 ;  /* 0x00000002ff0c7431 */ /* 0x000fe400000001ff */
[----:B------:R-:W-:-:S07]  /*47d0*/  IMAD.MOV.U32 R29, RZ, RZ, R14 ;  /* 0x000000ffff1d7224 */ /* 0x000fce00078e000e */
[----:B------:R-:W-:Y:S05]  /*47e0*/  WARPSYNC.COLLECTIVE R15, `(.L_x_3296) ;  /* 0x000000000f087348 */ /* 0x000fea0003c00000 */
[----:B------:R0:W1:Y:S02]  /*47f0*/  SHFL.BFLY P6, R14, R13, R12, R11 ;  /* 0x0c00000c0d0e7389 */ /* 0x00006400000c000b */
[----:B01----:R-:W-:Y:S05]  /*4800*/  ENDCOLLECTIVE ;  /* 0x000000000000791b */ /* 0x003fea0003800000 */
.L_x_3296:
[----:B------:R-:W-:Y:S01]  /*4810*/  FADD.FTZ R29, R22, R29 ;  /* 0x0000001d161d7221 */ /* 0x000fe20000010000 */
[----:B------:R-:W-:Y:S01]  /*4820*/  MOV R12, 0x1 ;  /* 0x00000001000c7802 */ /* 0x000fe20000000f00 */
[----:B------:R-:W-:-:S04]  /*4830*/  FADD.FTZ R23, RZ, R14 ;  /* 0x0000000eff177221 */ /* 0x000fc80000010000 */
[----:B------:R-:W-:-:S07]  /*4840*/  IMAD.MOV.U32 R13, RZ, RZ, R23 ;  /* 0x000000ffff0d7224 */ /* 0x000fce00078e0017 */
[----:B------:R-:W-:Y:S05]  /*4850*/  WARPSYNC.COLLECTIVE R15, `(.L_x_3297) ;  /* 0x000000000f087348 */ /* 0x000fea0003c00000 */
[----:B------:R0:W1:Y:S02]  /*4860*/  SHFL.BFLY P6, R14, R13, R12, R11 ;  /* 0x0c00000c0d0e7389 */ /* 0x00006400000c000b */
[----:B01----:R-:W-:Y:S05]  /*4870*/  ENDCOLLECTIVE ;  /* 0x000000000000791b */ /* 0x003fea0003800000 */
.L_x_3297:
[----:B------:R-:W-:Y:S01]  /*4880*/  IMAD.MOV.U32 R13, RZ, RZ, RZ ;  /* 0x000000ffff0d7224 */ /* 0x000fe200078e00ff */
[----:B------:R-:W-:-:S05]  /*4890*/  MOV R12, R14 ;  /* 0x0000000e000c7202 */ /* 0x000fca0000000f00 */
[----:B------:R-:W-:Y:S01]  /*48a0*/  FADD.FTZ R10, R23, R12 ;  /* 0x0000000c170a7221 */ /* 0x000fe20000010000 */
[----:B------:R-:W-:-:S07]  /*48b0*/  HFMA2 R12, -RZ, RZ, 0, 1.1920928955078125e-07 ;  /* 0x00000002ff0c7431 */ /* 0x000fce00000001ff */
[----:B------:R-:W-:Y:S05]  /*48c0*/  WARPSYNC.COLLECTIVE R15, `(.L_x_3298) ;  /* 0x000000000f087348 */ /* 0x000fea0003c00000 */
[----:B------:R0:W1:Y:S02]  /*48d0*/  SHFL.BFLY P6, R14, R13, R12, R11 ;  /* 0x0c00000c0d0e7389 */ /* 0x00006400000c000b */
[----:B01----:R-:W-:Y:S05]  /*48e0*/  ENDCOLLECTIVE ;  /* 0x000000000000791b */ /* 0x003fea0003800000 */
.L_x_3298:
[----:B------:R-:W-:Y:S01]  /*48f0*/  HFMA2 R12, -RZ, RZ, 0, 5.9604644775390625e-08 ;  /* 0x00000001ff0c7431 */ /* 0x000fe200000001ff */
[----:B------:R-:W-:-:S05]  /*4900*/  MOV R21, R14 ;  /* 0x0000000e00157202 */ /* 0x000fca0000000f00 */
[----:B------:R-:W-:-:S04]  /*4910*/  FADD.FTZ R21, RZ, R21 ;  /* 0x00000015ff157221 */ /* 0x000fc80000010000 */
[----:B------:R-:W-:-:S07]  /*4920*/  IMAD.MOV.U32 R13, RZ, RZ, R21 ;  /* 0x000000ffff0d7224 */ /* 0x000fce00078e0015 */
[----:B------:R-:W-:Y:S05]  /*4930*/  WARPSYNC.COLLECTIVE R15, `(.L_x_3299) ;  /* 0x000000000f087348 */ /* 0x000fea0003c00000 */
[----:B------:R0:W1:Y:S02]  /*4940*/  SHFL.BFLY P6, R14, R13, R12, R11 ;  /* 0x0c00000c0d0e7389 */ /* 0x00006400000c000b */
[----:B01----:R-:W-:Y:S05]  /*4950*/  ENDCOLLECTIVE ;  /* 0x000000000000791b */ /* 0x003fea0003800000 */
.L_x_3299:
[----:B------:R-:W-:Y:S01]  /*4960*/  MOV R12, R10 ;  /* 0x0000000a000c7202 */ /* 0x000fe20000000f00 */
[----:B------:R-:W-:Y:S06]  /*4970*/  BRA `(.L_x_3300) ;  /* 0xffffffe400687947 */ /* 0x000fec000383ffff */
.L_x_3301:
        /* <DEDUP_REMOVED lines=16> */
.L_x_27223:


//--------------------- .text._ZN4vllm25paged_attention_v2_kernelIthLi112ELi32ELi128ELNS_18Fp8KVCacheDataTypeE2ELb1ELi512EEEvPfS2_PT_PKS3_PKT0_S9_ifPKiSB_iPKfiiiSD_SD_iiiii --------------------------
	.section	.text._ZN4vllm25paged_attention_v2_kernelIthLi112ELi32ELi128ELNS_18Fp8KVCacheDataTypeE2ELb1ELi512EEEvPfS2_PT_PKS3_PKT0_S9_ifPKiSB_iPKfiiiSD_SD_iiiii,"ax",@progbits
	.align	128
        .global         _ZN4vllm25paged_attention_v2_kernelIthLi112ELi32ELi128ELNS_18Fp8KVCacheDataTypeE2ELb1ELi512EEEvPfS2_PT_PKS3_PKT0_S9_ifPKiSB_iPKfiiiSD_SD_iiiii
        .type           _ZN4vllm25paged_attention_v2_kernelIthLi112ELi32ELi128ELNS_18Fp8KVCacheDataTypeE2ELb1ELi512EEEvPfS2_PT_PKS3_PKT0_S9_ifPKiSB_iPKfiiiSD_SD_iiiii,@function
        .size           _ZN4vllm25paged_attention_v2_kernelIthLi112ELi32ELi128ELNS_18Fp8KVCacheDataTypeE2ELb1ELi512EEEvPfS2_PT_PKS3_PKT0_S9_ifPKiSB_iPKfiiiSD_SD_iiiii,(.L_x_27224 - _ZN4vllm25paged_attention_v2_kernelIthLi112ELi32ELi128ELNS_18Fp8KVCacheDataTypeE2ELb1ELi512EEEvPfS2_PT_PKS3_PKT0_S9_ifPKiSB_iPKfiiiSD_SD_iiiii)
        .other          _ZN4vllm25paged_attention_v2_kernelIthLi112ELi32ELi128ELNS_18Fp8KVCacheDataTypeE2ELb1ELi512EEEvPfS2_PT_PKS3_PKT0_S9_ifPKiSB_iPKfiiiSD_SD_iiiii,@"STO_CUDA_ENTRY STV_DEFAULT"
_ZN4vllm25paged_attention_v2_kernelIthLi112ELi32ELi128ELNS_18Fp8KVCacheDataTypeE2ELb1ELi512EEEvPfS2_PT_PKS3_PKT0_S9_ifPKiSB_iPKfiiiSD_SD_iiiii:
.text._ZN4vllm25paged_attention_v2_kernelIthLi112ELi32ELi128ELNS_18Fp8KVCacheDataTypeE2ELb1ELi512EEEvPfS2_PT_PKS3_PKT0_S9_ifPKiSB_iPKfiiiSD_SD_iiiii:
        /* <DEDUP_REMOVED lines=109> */
.L_x_3302:
        /* <DEDUP_REMOVED lines=26> */
.L_x_3306:
        /* <DEDUP_REMOVED lines=38> */
.L_x_3304:
[----:B------:R-:W-:Y:S05]  /*0ad0*/  BSYNC.RECONVERGENT B6 ;  /* 0x0000000000067941 */ /* 0x000fea0003800200 */
.L_x_3303:
        /* <DEDUP_REMOVED lines=14> */
.L_x_3349:
        /* <DEDUP_REMOVED lines=41> */
.L_x_3312:
        /* <DEDUP_REMOVED lines=11> */
.L_x_3311:
[----:B------:R-:W-:Y:S05]  /*0f00*/  BSYNC.RECONVERGENT B1 ;  /* 0x0000000000017941 */ /* 0x000fea0003800200 */
.L_x_3310:
        /* <DEDUP_REMOVED lines=12> */
.L_x_3315:
        /* <DEDUP_REMOVED lines=100> */
.L_x_3314:
[----:B------:R-:W-:Y:S05]  /*1610*/  BSYNC.RECONVERGENT B1 ;  /* 0x0000000000017941 */ /* 0x000fea0003800200 */
.L_x_3313:
        /* <DEDUP_REMOVED lines=55> */
.L_x_3317:
[----:B------:R-:W-:Y:S05]  /*1990*/  BSYNC.RECONVERGENT B1 ;  /* 0x0000000000017941 */ /* 0x000fea0003800200 */
.L_x_3316:
        /* <DEDUP_REMOVED lines=26> */
.L_x_3309:
[----:B------:R-:W-:Y:S05]  /*1b40*/  BSYNC.RECONVERGENT B0 ;  /* 0x0000000000007941 */ /* 0x000fea0003800200 */
.L_x_3308:
        /* <DEDUP_REMOVED lines=41> */
.L_x_3322:
[----:B------:R-:W1:Y:S01]  /*1de0*/  LDS R22, [R13] ;  /* 0x000000000d167984 */ /* 0x000e620000000800 */
[----:B------:R-:W-:-:S05]  /*1df0*/  VIADD R14, R14, 0x1 ;  /* 0x000000010e0e7836 */ /* 0x000fca0000000000 */
[----:B------:R-:W-:Y:S01]  /*1e00*/  ISETP.NE.AND P0, PT, R14, RZ, PT ;  /* 0x000000ff0e00720c */ /* 0x000fe20003f05270 */
[----:B-1----:R-:W-:-:S05]  /*1e10*/  FMUL.FTZ R22, R22, R7 ;  /* 0x0000000716167220 */ /* 0x002fca0000410000 */
[----:B------:R1:W-:Y:S02]  /*1e20*/  STS [R13], R22 ;  /* 0x000000160d007388 */ /* 0x0003e40000000800 */
[----:B-1----:R-:W-:-:S05]  /*1e30*/  IADD3 R13, PT, PT, R13, 0x200, RZ ;  /* 0x000002000d0d7810 */ /* 0x002fca0007ffe0ff */
[----:B------:R-:W-:Y:S05]  /*1e40*/  @P0 BRA `(.L_x_3322) ;  /* 0xfffffffc00e40947 */ /* 0x000fea000383ffff */
.L_x_3321:
[----:B------:R-:W-:Y:S05]  /*1e50*/  BSYNC.RECONVERGENT B1 ;  /* 0x0000000000017941 */ /* 0x000fea0003800200 */
.L_x_3320:
        /* <DEDUP_REMOVED lines=12> */
.L_x_3325:
        /* <DEDUP_REMOVED lines=52> */
.L_x_3324:
[----:B------:R-:W-:Y:S05]  /*2260*/  BSYNC.RECONVERGENT B1 ;  /* 0x0000000000017941 */ /* 0x000fea0003800200 */
.L_x_3323:
        /* <DEDUP_REMOVED lines=31> */
.L_x_3327:
[----:B------:R-:W-:Y:S05]  /*2460*/  BSYNC.RECONVERGENT B1 ;  /* 0x0000000000017941 */ /* 0x000fea0003800200 */
.L_x_3326:
        /* <DEDUP_REMOVED lines=14> */
.L_x_3319:
[----:B------:R-:W-:Y:S05]  /*2550*/  BSYNC.RECONVERGENT B0 ;  /* 0x0000000000007941 */ /* 0x000fea0003800200 */
.L_x_3318:
        /* <DEDUP_REMOVED lines=18> */
.L_x_3329:
[----:B------:R-:W-:Y:S05]  /*2680*/  BSYNC.RECONVERGENT B0 ;  /* 0x0000000000007941 */ /* 0x000fea0003800200 */
.L_x_3328:
        /* <DEDUP_REMOVED lines=27> */
.L_x_3333:
        /* <DEDUP_REMOVED lines=34> */
.L_x_3332:
        /* <DEDUP_REMOVED lines=16> */
.L_x_3331:
[----:B------:R-:W-:Y:S05]  /*2b60*/  BSYNC.RECONVERGENT B6 ;  /* 0x0000000000067941 */ /* 0x000fea0003800200 */
.L_x_3330:
[----:B------:R-:W4:Y:S01]  /*2b70*/  S2R R29, SR_TID.X ;  /* 0x00000000001d7919 */ /* 0x000f220000002100 */
[----:B------:R-:W-:Y:S01]  /*2b80*/  UMOV UR4, 0xffffffff ;  /* 0xffffffff00047882 */ /* 0x000fe20000000000 */
[----:B----4-:R-:W-:Y:S02]  /*2b90*/  SHF.R.U32.HI R28, RZ, 0x5, R29 ;  /* 0x00000005ff1c7819 */ /* 0x010fe4000001161d */
[----:B------:R-:W-:Y:S01]  /*2ba0*/  LOP3.LUT R27, R29, 0x1f, RZ, 0xc0, !PT ;  /* 0x0000001f1d1b7812 */ /* 0x000fe200078ec0ff */
        /* <DEDUP_REMOVED lines=52> */
.L_x_3378:
        /* <DEDUP_REMOVED lines=11> */
[C---:B------:R-:W-:Y:S01]  /*2fa0*/  LOP3.LUT R11, R29.reuse, 0x3e0, RZ, 0xc0, !PT ;  /* 0x000003e01d0b7812 */ /* 0x040fe200078ec0ff */
        /* <DEDUP_REMOVED lines=23> */
.L_x_3336:
[----:B------:R-:W-:Y:S05]  /*3120*/  BSYNC.RECONVERGENT B0 ;  /* 0x0000000000007941 */ /* 0x000fea0003800200 */
.L_x_3335:
        /* <DEDUP_REMOVED lines=31> */
.L_x_3338:
[----:B------:R-:W-:Y:S05]  /*3320*/  BSYNC.RECONVERGENT B0 ;  /* 0x0000000000007941 */ /* 0x000fea0003800200 */
.L_x_3337:
        /* <DEDUP_REMOVED lines=17> */
.L_x_3340:
[----:B------:R-:W-:Y:S05]  /*3440*/  BSYNC.RECONVERGENT B0 ;  /* 0x0000000000007941 */ /* 0x000fea0003800200 */
.L_x_3339:
        /* <DEDUP_REMOVED lines=31> */
.L_x_3342:
[----:B------:R-:W-:Y:S05]  /*3640*/  BSYNC.RECONVERGENT B0 ;  /* 0x0000000000007941 */ /* 0x000fea0003800200 */
.L_x_3341:
        /* <DEDUP_REMOVED lines=16> */
[----:B0-----:R-:W-:Y:S02]  /*3750*/  LEA R12, P0, R5, UR4, 0x1 ;  /* 0x00000004050c7c11 */ /* 0x001fe4000f8008ff */
[----:B------:R-:W-:Y:S02]  /*3760*/  F2FP.F16.F32.PACK_AB R3, R21, R3 ;  /* 0x000000031503723e */ /* 0x000fe400000000ff */
[----:B------:R-:W-:-:S02]  /*3770*/  LEA.HI.X R13, R5, UR5, R16, 0x1, P0 ;  /* 0x00000005050d7c11 */ /* 0x000fc400080f0c10 */
[----:B------:R-:W-:Y:S02]  /*3780*/  PRMT R5, R20, 0x7632, R5 ;  /* 0x0000763214057816 */ /* 0x000fe40000000005 */
[----:B------:R-:W-:Y:S01]  /*3790*/  F2FP.F16.F32.PACK_AB R14, R14, R25 ;  /* 0x000000190e0e723e */ /* 0x000fe200000000ff */
        /* <DEDUP_REMOVED lines=21> */
.L_x_3305:
        /* <DEDUP_REMOVED lines=16> */
.L_x_3343:
[----:B------:R-:W-:Y:S05]  /*39f0*/  EXIT ;  /* 0x000000000000794d */ /* 0x000fea0003800000 */
.L_x_3307:
[----:B------:R-:W-:Y:S02]  /*3a00*/  HFMA2 R12, -RZ, RZ, 0, 9.5367431640625e-07 ;  /* 0x00000010ff0c7431 */ /* 0x000fe400000001ff */
[----:B------:R-:W-:Y:S01]  /*3a10*/  IMAD.MOV.U32 R11, RZ, RZ, 0x1f ;  /* 0x0000001fff0b7424 */ /* 0x000fe200078e00ff */
[----:B------:R-:W-:-:S07]  /*3a20*/  MOV R15, 0xffffffff ;  /* 0xffffffff000f7802 */ /* 0x000fce0000000f00 */
[----:B------:R-:W-:Y:S05]  /*3a30*/  WARPSYNC.COLLECTIVE R15, `(.L_x_3344) ;  /* 0x000000000f087348 */ /* 0x000fea0003c00000 */
[----:B------:R0:W1:Y:S02]  /*3a40*/  SHFL.BFLY P6, R14, R13, R12, R11 ;  /* 0x0c00000c0d0e7389 */ /* 0x00006400000c000b */
[----:B01----:R-:W-:Y:S05]  /*3a50*/  ENDCOLLECTIVE ;  /* 0x000000000000791b */ /* 0x003fea0003800000 */
.L_x_3344:
[----:B------:R-:W-:Y:S01]  /*3a60*/  IMAD.MOV.U32 R12, RZ, RZ, 0x8 ;  /* 0x00000008ff0c7424 */ /* 0x000fe200078e00ff */
[----:B------:R-:W-:-:S04]  /*3a70*/  FMNMX.FTZ R0, R14, -3.40282346638528859812e+38, !PT ;  /* 0xff7fffff0e007809 */ /* 0x000fc80007810000 */
[----:B------:R-:W-:-:S07]  /*3a80*/  MOV R13, R0 ;  /* 0x00000000000d7202 */ /* 0x000fce0000000f00 */
[----:B------:R-:W-:Y:S05]  /*3a90*/  WARPSYNC.COLLECTIVE R15, `(.L_x_3345) ;  /* 0x000000000f087348 */ /* 0x000fea0003c00000 */
[----:B------:R0:W1:Y:S02]  /*3aa0*/  SHFL.BFLY P6, R14, R13, R12, R11 ;  /* 0x0c00000c0d0e7389 */ /* 0x00006400000c000b */
[----:B01----:R-:W-:Y:S05]  /*3ab0*/  ENDCOLLECTIVE ;  /* 0x000000000000791b */ /* 0x003fea0003800000 */
.L_x_3345:
[----:B------:R-:W-:Y:S01]  /*3ac0*/  HFMA2 R12, -RZ, RZ, 0, 2.384185791015625e-07 ;  /* 0x00000004ff0c7431 */ /* 0x000fe200000001ff */
[----:B------:R-:W-:-:S04]  /*3ad0*/  FMNMX.FTZ R2, R0, R14, !PT ;  /* 0x0000000e00027209 */ /* 0x000fc80007810000 */
[----:B------:R-:W-:-:S07]  /*3ae0*/  MOV R13, R2 ;  /* 0x00000002000d7202 */ /* 0x000fce0000000f00 */
[----:B------:R-:W-:Y:S05]  /*3af0*/  WARPSYNC.COLLECTIVE R15, `(.L_x_3346) ;  /* 0x000000000f087348 */ /* 0x000fea0003c00000 */
[----:B------:R0:W1:Y:S02]  /*3b00*/  SHFL.BFLY P6, R14, R13, R12, R11 ;  /* 0x0c00000c0d0e7389 */ /* 0x00006400000c000b */
[----:B01----:R-:W-:Y:S05]  /*3b10*/  ENDCOLLECTIVE ;  /* 0x000000000000791b */ /* 0x003fea0003800000 */
.L_x_3346:
[----:B------:R-:W-:Y:S02]  /*3b20*/  MOV R12, 0x2 ;  /* 0x00000002000c7802 */ /* 0x000fe40000000f00 */
[----:B------:R-:W-:-:S05]  /*3b30*/  FMNMX.FTZ R3, R2, R14, !PT ;  /* 0x0000000e02037209 */ /* 0x000fca0007810000 */
[----:B------:R-:W-:-:S07]  /*3b40*/  IMAD.MOV.U32 R13, RZ, RZ, R3 ;  /* 0x000000ffff0d7224 */ /* 0x000fce00078e0003 */
[----:B------:R-:W-:Y:S05]  /*3b50*/  WARPSYNC.COLLECTIVE R15, `(.L_x_3347) ;  /* 0x000000000f087348 */ /* 0x000fea0003c00000 */
[----:B------:R0:W1:Y:S02]  /*3b60*/  SHFL.BFLY P6, R14, R13, R12, R11 ;  /* 0x0c00000c0d0e7389 */ /* 0x00006400000c000b */
[----:B01----:R-:W-:Y:S05]  /*3b70*/  ENDCOLLECTIVE ;  /* 0x000000000000791b */ /* 0x003fea0003800000 */
.L_x_3347:
[----:B------:R-:W-:Y:S01]  /*3b80*/  IMAD.MOV.U32 R12, RZ, RZ, 0x1 ;  /* 0x00000001ff0c7424 */ /* 0x000fe200078e00ff */
[----:B------:R-:W-:-:S04]  /*3b90*/  FMNMX.FTZ R4, R3, R14, !PT ;  /* 0x0000000e03047209 */ /* 0x000fc80007810000 */
[----:B------:R-:W-:-:S07]  /*3ba0*/  MOV R13, R4 ;  /* 0x00000004000d7202 */ /* 0x000fce0000000f00 */
[----:B------:R-:W-:Y:S05]  /*3bb0*/  WARPSYNC.COLLECTIVE R15, `(.L_x_3348) ;  /* 0x000000000f087348 */ /* 0x000fea0003c00000 */
[----:B------:R0:W1:Y:S02]  /*3bc0*/  SHFL.BFLY P6, R14, R13, R12, R11 ;  /* 0x0c00000c0d0e7389 */ /* 0x00006400000c000b */
[----:B01----:R-:W-:Y:S05]  /*3bd0*/  ENDCOLLECTIVE ;  /* 0x000000000000791b */ /* 0x003fea0003800000 */
.L_x_3348:
[----:B------:R-:W-:Y:S05]  /*3be0*/  BRA `(.L_x_3349) ;  /* 0xffffffcc00f47947 */ /* 0x000fea000383ffff */
.L_x_3334:
[----:B---3--:R-:W-:Y:S01]  /*3bf0*/  HFMA2 R13, -RZ, RZ, 0, 0 ;  /* 0x00000000ff0d7431 */ /* 0x008fe200000001ff */
[----:B------:R-:W-:Y:S01]  /*3c00*/  MOV R12, 0x2 ;  /* 0x00000002000c7802 */ /* 0x000fe20000000f00 */
[----:B--2---:R-:W-:Y:S01]  /*3c10*/  IMAD.MOV.U32 R11, RZ, RZ, 0x1f ;  /* 0x0000001fff0b7424 */ /* 0x004fe200078e00ff */
[----:B------:R-:W-:-:S07]  /*3c20*/  MOV R15, 0xffffffff ;  /* 0xffffffff000f7802 */ /* 0x000fce0000000f00 */
[----:B01----:R-:W-:Y:S05]  /*3c30*/  WARPSYNC.COLLECTIVE R15, `(.L_x_3350) ;  /* 0x000000000f087348 */ /* 0x003fea0003c00000 */
[----:B------:R2:W3:Y:S02]  /*3c40*/  SHFL.BFLY P6, R14, R13, R12, R11 ;  /* 0x0c00000c0d0e7389 */ /* 0x0004e400000c000b */
[----:B0123--:R-:W-:Y:S05]  /*3c50*/  ENDCOLLECTIVE ;  /* 0x000000000000791b */ /* 0x00ffea0003800000 */
.L_x_3350:
[----:B------:R-:W-:Y:S02]  /*3c60*/  IMAD.MOV.U32 R12, RZ, RZ, 0x1 ;  /* 0x00000001ff0c7424 */ /* 0x000fe400078e00ff */
[----:B------:R-:W-:-:S05]  /*3c70*/  FADD.FTZ R2, RZ, R14 ;  /* 0x0000000eff027221 */ /* 0x000fca0000010000 */
[----:B------:R-:W-:-:S07]  /*3c80*/  MOV R13, R2 ;  /* 0x00000002000d7202 */ /* 0x000fce0000000f00 */
[----:B------:R-:W-:Y:S05]  /*3c90*/  WARPSYNC.COLLECTIVE R15, `(.L_x_3351) ;  /* 0x000000000f087348 */ /* 0x000fea0003c00000 */
[----:B------:R0:W1:Y:S02]  /*3ca0*/  SHFL.BFLY P6, R14, R13, R12, R11 ;  /* 0x0c00000c0d0e7389 */ /* 0x00006400000c000b */
[----:B01----:R-:W-:Y:S05]  /*3cb0*/  ENDCOLLECTIVE ;  /* 0x000000000000791b */ /* 0x003fea0003800000 */
.L_x_3351:
[----:B------:R-:W-:Y:S02]  /*3cc0*/  HFMA2 R13, -RZ, RZ, 0, 0 ;  /* 0x00000000ff0d7431 */ /* 0x000fe400000001ff */
[----:B------:R-:W-:Y:S01]  /*3cd0*/  IMAD.MOV.U32 R12, RZ, RZ, 0x2 ;  /* 0x00000002ff0c7424 */ /* 0x000fe200078e00ff */
[----:B------:R-:W-:-:S07]  /*3ce0*/  MOV R23, R14 ;  /* 0x0000000e00177202 */ /* 0x000fce0000000f00 */
[----:B------:R-:W-:Y:S05]  /*3cf0*/  WARPSYNC.COLLECTIVE R15, `(.L_x_3352) ;  /* 0x000000000f087348 */ /* 0x000fea0003c00000 */
[----:B------:R0:W1:Y:S02]  /*3d00*/  SHFL.BFLY P6, R14, R13, R12, R11 ;  /* 0x0c00000c0d0e7389 */ /* 0x00006400000c000b */
[----:B01----:R-:W-:Y:S05]  /*3d10*/  ENDCOLLECTIVE ;  /* 0x000000000000791b */ /* 0x003fea0003800000 */
.L_x_3352:
        /* <DEDUP_REMOVED lines=8> */
.L_x_3353:
[----:B------:R-:W-:Y:S02]  /*3da0*/  HFMA2 R13, -RZ, RZ, 0, 0 ;  /* 0x00000000ff0d7431 */ /* 0x000fe400000001ff */
[----:B------:R-:W-:Y:S01]  /*3db0*/  IMAD.MOV.U32 R12, RZ, RZ, 0x2 ;  /* 0x00000002ff0c7424 */ /* 0x000fe200078e00ff */
[----:B------:R-:W-:-:S07]  /*3dc0*/  MOV R20, R14 ;  /* 0x0000000e00147202 */ /* 0x000fce0000000f00 */
[----:B------:R-:W-:Y:S05]  /*3dd0*/  WARPSYNC.COLLECTIVE R15, `(.L_x_3354) ;  /* 0x000000000f087348 */ /* 0x000fea0003c00000 */
[----:B------:R0:W1:Y:S02]  /*3de0*/  SHFL.BFLY P6, R14, R13, R12, R11 ;  /* 0x0c00000c0d0e7389 */ /* 0x00006400000c000b */
[----:B01----:R-:W-:Y:S05]  /*3df0*/  ENDCOLLECTIVE ;  /* 0x000000000000791b */ /* 0x003fea0003800000 */
.L_x_3354:
        /* <DEDUP_REMOVED lines=8> */
.L_x_3355:
[----:B------:R-:W-:Y:S02]  /*3e80*/  HFMA2 R13, -RZ, RZ, 0, 0 ;  /* 0x00000000ff0d7431 */ /* 0x000fe400000001ff */
[----:B------:R-:W-:Y:S01]  /*3e90*/  IMAD.MOV.U32 R12, RZ, RZ, 0x2 ;  /* 0x00000002ff0c7424 */ /* 0x000fe200078e00ff */
[----:B------:R-:W-:-:S07]  /*3ea0*/  MOV R10, R14 ;  /* 0x0000000e000a7202 */ /* 0x000fce0000000f00 */
[----:B------:R-:W-:Y:S05]  /*3eb0*/  WARPSYNC.COLLECTIVE R15, `(.L_x_3356) ;  /* 0x000000000f087348 */ /* 0x000fea0003c00000 */
[----:B------:R0:W1:Y:S02]  /*3ec0*/  SHFL.BFLY P6, R14, R13, R12, R11 ;  /* 0x0c00000c0d0e7389 */ /* 0x00006400000c000b */
[----:B01----:R-:W-:Y:S05]  /*3ed0*/  ENDCOLLECTIVE ;  /* 0x000000000000791b */ /* 0x003fea0003800000 */
.L_x_3356:
        /* <DEDUP_REMOVED lines=8> */
.L_x_3357:
[----:B------:R-:W-:Y:S02]  /*3f60*/  HFMA2 R13, -RZ, RZ, 0, 0 ;  /* 0x00000000ff0d7431 */ /* 0x000fe400000001ff */
[----:B------:R-:W-:Y:S01]  /*3f70*/  IMAD.MOV.U32 R12, RZ, RZ, 0x2 ;  /* 0x00000002ff0c7424 */ /* 0x000fe200078e00ff */
[----:B------:R-:W-:-:S07]  /*3f80*/  MOV R0, R14 ;  /* 0x0000000e00007202 */ /* 0x000fce0000000f00 */
[----:B------:R-:W-:Y:S05]  /*3f90*/  WARPSYNC.COLLECTIVE R15, `(.L_x_3358) ;  /* 0x000000000f087348 */ /* 0x000fea0003c00000 */
[----:B------:R0:W1:Y:S02]  /*3fa0*/  SHFL.BFLY P6, R14, R13, R12, R11 ;  /* 0x0c00000c0d0e7389 */ /* 0x00006400000c000b */
[----:B01----:R-:W-:Y:S05]  /*3fb0*/  ENDCOLLECTIVE ;  /* 0x000000000000791b */ /* 0x003fea0003800000 */
.L_x_3358:
        /* <DEDUP_REMOVED lines=8> */
.L_x_3359:
[----:B------:R-:W-:Y:S02]  /*4040*/  HFMA2 R13, -RZ, RZ, 0, 0 ;  /* 0x00000000ff0d7431 */ /* 0x000fe400000001ff */
[----:B------:R-:W-:Y:S01]  /*4050*/  IMAD.MOV.U32 R12, RZ, RZ, 0x2 ;  /* 0x00000002ff0c7424 */ /* 0x000fe200078e00ff */
[----:B------:R-:W-:-:S07]  /*4060*/  MOV R3, R14 ;  /* 0x0000000e00037202 */ /* 0x000fce0000000f00 */
[----:B------:R-:W-:Y:S05]  /*4070*/  WARPSYNC.COLLECTIVE R15, `(.L_x_3360) ;  /* 0x000000000f087348 */ /* 0x000fea0003c00000 */
[----:B------:R0:W1:Y:S02]  /*4080*/  SHFL.BFLY P6, R14, R13, R12, R11 ;  /* 0x0c00000c0d0e7389 */ /* 0x00006400000c000b */
[----:B01----:R-:W-:Y:S05]  /*4090*/  ENDCOLLECTIVE ;  /* 0x000000000000791b */ /* 0x003fea0003800000 */
.L_x_3360:
[----:B------:R-:W-:Y:S01]  /*40a0*/  FADD.FTZ R6, R6, R3 ;  /* 0x0000000306067221 */ /* 0x000fe20000010000 */
[----:B------:R-:W-:Y:S02]  /*40b0*/  HFMA2 R12, -RZ, RZ, 0, 5.9604644775390625e-08 ;  /* 0x00000001ff0c7431 */ /* 0x000fe400000001ff */
[----:B------:R-:W-:-:S05]  /*40c0*/  FADD.FTZ R25, RZ, R14 ;  /* 0x0000000eff197221 */ /* 0x000fca0000010000 */
[----:B------:R-:W-:-:S07]  /*40d0*/  MOV R13, R25 ;  /* 0x00000019000d7202 */ /* 0x000fce0000000f00 */
[----:B------:R-:W-:Y:S05]  /*40e0*/  WARPSYNC.COLLECTIVE R15, `(.L_x_3361) ;  /* 0x000000000f087348 */ /* 0x000fea0003c00000 */
[----:B------:R0:W1:Y:S02]  /*40f0*/  SHFL.BFLY P6, R14, R13, R12, R11 ;  /* 0x0c00000c0d0e7389 */ /* 0x00006400000c000b */
[----:B01----:R-:W-:Y:S05]  /*4100*/  ENDCOLLECTIVE ;  /* 0x000000000000791b */ /* 0x003fea0003800000 */
.L_x_3361:
[----:B------:R-:W-:Y:S01]  /*4110*/  MOV R13, RZ ;  /* 0x000000ff000d7202 */ /* 0x000fe20000000f00 */
[----:B------:R-:W-:Y:S02]  /*4120*/  HFMA2 R12, -RZ, RZ, 0, 1.1920928955078125e-07 ;  /* 0x00000002ff0c7431 */ /* 0x000fe400000001ff */
[----:B------:R-:W-:-:S07]  /*4130*/  IMAD.MOV.U32 R22, RZ, RZ, R14 ;  /* 0x000000ffff167224 */ /* 0x000fce00078e000e */
[----:B------:R-:W-:Y:S05]  /*4140*/  WARPSYNC.COLLECTIVE R15, `(.L_x_3362) ;  /* 0x000000000f087348 */ /* 0x000fea0003c00000 */
[----:B------:R0:W1:Y:S02]  /*4150*/  SHFL.BFLY P6, R14, R13, R12, R11 ;  /* 0x0c00000c0d0e7389 */ /* 0x00006400000c000b */
[----:B01----:R-:W-:Y:S05]  /*4160*/  ENDCOLLECTIVE ;  /* 0x000000000000791b */ /* 0x003fea0003800000 */
.L_x_3362:
        /* <DEDUP_REMOVED lines=8> */
.L_x_3363:
[----:B------:R-:W-:Y:S01]  /*41f0*/  MOV R13, RZ ;  /* 0x000000ff000d7202 */ /* 0x000fe20000000f00 */
[----:B------:R-:W-:Y:S02]  /*4200*/  HFMA2 R12, -RZ, RZ, 0, 1.1920928955078125e-07 ;  /* 0x00000002ff0c7431 */ /* 0x000fe400000001ff */
[----:B------:R-:W-:-:S07]  /*4210*/  IMAD.MOV.U32 R8, RZ, RZ, R14 ;  /* 0x000000ffff087224 */ /* 0x000fce00078e000e */
[----:B------:R-:W-:Y:S05]  /*4220*/  WARPSYNC.COLLECTIVE R15, `(.L_x_3364) ;  /* 0x000000000f087348 */ /* 0x000fea0003c00000 */
[----:B------:R0:W1:Y:S02]  /*4230*/  SHFL.BFLY P6, R14, R13, R12, R11 ;  /* 0x0c00000c0d0e7389 */ /* 0x00006400000c000b */
[----:B01----:R-:W-:Y:S05]  /*4240*/  ENDCOLLECTIVE ;  /* 0x000000000000791b */ /* 0x003fea0003800000 */
.L_x_3364:
[----:B------:R-:W-:Y:S01]  /*4250*/  FADD.FTZ R8, R21, R8 ;  /* 0x0000000815087221 */ /* 0x000fe20000010000 */
[----:B------:R-:W-:Y:S01]  /*4260*/  MOV R12, 0x1 ;  /* 0x00000001000c7802 */ /* 0x000fe20000000f00 */
[----:B------:R-:W-:-:S04]  /*4270*/  FADD.FTZ R9, RZ, R14 ;  /* 0x0000000eff097221 */ /* 0x000fc80000010000 */
[----:B------:R-:W-:-:S07]  /*4280*/  IMAD.MOV.U32 R13, RZ, RZ, R9 ;  /* 0x000000ffff0d7224 */ /* 0x000fce00078e0009 */
[----:B------:R-:W-:Y:S05]  /*4290*/  WARPSYNC.COLLECTIVE R15, `(.L_x_3365) ;  /* 0x000000000f087348 */ /* 0x000fea0003c00000 */
[----:B------:R0:W1:Y:S02]  /*42a0*/  SHFL.BFLY P6, R14, R13, R12, R11 ;  /* 0x0c00000c0d0e7389 */ /* 0x00006400000c000b */
[----:B01----:R-:W-:Y:S05]  /*42b0*/  ENDCOLLECTIVE ;  /* 0x000000000000791b */ /* 0x003fea0003800000 */
.L_x_3365:
[----:B------:R-:W-:Y:S02]  /*42c0*/  IMAD.MOV.U32 R13, RZ, RZ, RZ ;  /* 0x000000ffff0d7224 */ /* 0x000fe400078e00ff */
[----:B------:R-:W-:Y:S01]  /*42d0*/  HFMA2 R12, -RZ, RZ, 0, 1.1920928955078125e-07 ;  /* 0x00000002ff0c7431 */ /* 0x000fe200000001ff */
[----:B------:R-:W-:-:S07]  /*42e0*/  MOV R4, R14 ;  /* 0x0000000e00047202 */ /* 0x000fce0000000f00 */
[----:B------:R-:W-:Y:S05]  /*42f0*/  WARPSYNC.COLLECTIVE R15, `(.L_x_3366) ;  /* 0x000000000f087348 */ /* 0x000fea0003c00000 */
[----:B------:R0:W1:Y:S02]  /*4300*/  SHFL.BFLY P6, R14, R13, R12, R11 ;  /* 0x0c00000c0d0e7389 */ /* 0x00006400000c000b */
[----:B01----:R-:W-:Y:S05]  /*4310*/  ENDCOLLECTIVE ;  /* 0x000000000000791b */ /* 0x003fea0003800000 */
.L_x_3366:
        /* <DEDUP_REMOVED lines=8> */
.L_x_3367:
[----:B------:R-:W-:Y:S02]  /*43a0*/  IMAD.MOV.U32 R13, RZ, RZ, RZ ;  /* 0x000000ffff0d7224 */ /* 0x000fe400078e00ff */
[----:B------:R-:W-:Y:S01]  /*43b0*/  HFMA2 R12, -RZ, RZ, 0, 1.1920928955078125e-07 ;  /* 0x00000002ff0c7431 */ /* 0x000fe200000001ff */
[----:B------:R-:W-:-:S07]  /*43c0*/  MOV R2, R14 ;  /* 0x0000000e00027202 */ /* 0x000fce0000000f00 */
[----:B------:R-:W-:Y:S05]  /*43d0*/  WARPSYNC.COLLECTIVE R15, `(.L_x_3368) ;  /* 0x000000000f087348 */ /* 0x000fea0003c00000 */
[----:B------:R0:W1:Y:S02]  /*43e0*/  SHFL.BFLY P6, R14, R13, R12, R11 ;  /* 0x0c00000c0d0e7389 */ /* 0x00006400000c000b */
[----:B01----:R-:W-:Y:S05]  /*43f0*/  ENDCOLLECTIVE ;  /* 0x000000000000791b */ /* 0x003fea0003800000 */
.L_x_3368:
        /* <DEDUP_REMOVED lines=8> */
.L_x_3369:
[----:B------:R-:W-:Y:S02]  /*4480*/  IMAD.MOV.U32 R13, RZ, RZ, RZ ;  /* 0x000000ffff0d7224 */ /* 0x000fe400078e00ff */
[----:B------:R-:W-:Y:S01]  /*4490*/  HFMA2 R12, -RZ, RZ, 0, 1.1920928955078125e-07 ;  /* 0x00000002ff0c7431 */ /* 0x000fe200000001ff */
[----:B------:R-:W-:-:S07]  /*44a0*/  MOV R0, R14 ;  /* 0x0000000e00007202 */ /* 0x000fce0000000f00 */
[----:B------:R-:W-:Y:S05]  /*44b0*/  WARPSYNC.COLLECTIVE R15, `(.L_x_3370) ;  /* 0x000000000f087348 */ /* 0x000fea0003c00000 */
[----:B------:R0:W1:Y:S02]  /*44c0*/  SHFL.BFLY P6, R14, R13, R12, R11 ;  /* 0x0c00000c0d0e7389 */ /* 0x00006400000c000b */
[----:B01----:R-:W-:Y:S05]  /*44d0*/  ENDCOLLECTIVE ;  /* 0x000000000000791b */ /* 0x003fea0003800000 */
.L_x_3370:
        /* <DEDUP_REMOVED lines=8> */
.L_x_3371:
[----:B------:R-:W-:Y:S01]  /*4560*/  MOV R13, RZ ;  /* 0x000000ff000d7202 */ /* 0x000fe20000000f00 */
[----:B------:R-:W-:Y:S02]  /*4570*/  IMAD.MOV.U32 R12, RZ, RZ, 0x2 ;  /* 0x00000002ff0c7424 */ /* 0x000fe400078e00ff */
[----:B------:R-:W-:-:S07]  /*4580*/  FADD.FTZ R3, R24, R14 ;  /* 0x0000000e18037221 */ /* 0x000fce0000010000 */
[----:B------:R-:W-:Y:S05]  /*4590*/  WARPSYNC.COLLECTIVE R15, `(.L_x_3372) ;  /* 0x000000000f087348 */ /* 0x000fea0003c00000 */
[----:B------:R0:W1:Y:S02]  /*45a0*/  SHFL.BFLY P6, R14, R13, R12, R11 ;  /* 0x0c00000c0d0e7389 */ /* 0x00006400000c000b */
[----:B01----:R-:W-:Y:S05]  /*45b0*/  ENDCOLLECTIVE ;  /* 0x000000000000791b */ /* 0x003fea0003800000 */
.L_x_3372:
[----:B------:R-:W-:Y:S01]  /*45c0*/  IMAD.MOV.U32 R12, RZ, RZ, 0x1 ;  /* 0x00000001ff0c7424 */ /* 0x000fe200078e00ff */
[----:B------:R-:W-:-:S05]  /*45d0*/  MOV R26, R14 ;  /* 0x0000000e001a7202 */ /* 0x000fca0000000f00 */
[----:B------:R-:W-:-:S05]  /*45e0*/  FADD.FTZ R26, RZ, R26 ;  /* 0x0000001aff1a7221 */ /* 0x000fca0000010000 */
[----:B------:R-:W-:-:S07]  /*45f0*/  MOV R13, R26 ;  /* 0x0000001a000d7202 */ /* 0x000fce0000000f00 */
[----:B------:R-:W-:Y:S05]  /*4600*/  WARPSYNC.COLLECTIVE R15, `(.L_x_3373) ;  /* 0x000000000f087348 */ /* 0x000fea0003c00000 */
[----:B------:R0:W1:Y:S02]  /*4610*/  SHFL.BFLY P6, R14, R13, R12, R11 ;  /* 0x0c00000c0d0e7389 */ /* 0x00006400000c000b */
[----:B01----:R-:W-:Y:S05]  /*4620*/  ENDCOLLECTIVE ;  /* 0x000000000000791b */ /* 0x003fea0003800000 */
.L_x_3373:
[----:B------:R-:W-:Y:S02]  /*4630*/  HFMA2 R13, -RZ, RZ, 0, 0 ;  /* 0x00000000ff0d7431 */ /* 0x000fe400000001ff */
[----:B------:R-:W-:Y:S01]  /*4640*/  IMAD.MOV.U32 R12, RZ, RZ, 0x2 ;  /* 0x00000002ff0c7424 */ /* 0x000fe200078e00ff */
[----:B------:R-:W-:-:S07]  /*4650*/  MOV R21, R14 ;  /* 0x0000000e00157202 */ /* 0x000fce0000000f00 */
[----:B------:R-:W-:Y:S05]  /*4660*/  WARPSYNC.COLLECTIVE R15, `(.L_x_3374) ;  /* 0x000000000f087348 */ /* 0x000fea0003c00000 */
[----:B------:R0:W1:Y:S02]  /*4670*/  SHFL.BFLY P6, R14, R13, R12, R11 ;  /* 0x0c00000c0d0e7389 */ /* 0x00006400000c000b */
[----:B01----:R-:W-:Y:S05]  /*4680*/  ENDCOLLECTIVE ;  /* 0x000000000000791b */ /* 0x003fea0003800000 */
.L_x_3374:
[----:B------:R-:W-:Y:S01]  /*4690*/  FADD.FTZ R21, R26, R21 ;  /* 0x000000151a157221 */ /* 0x000fe20000010000 */
[----:B------:R-:W-:Y:S01]  /*46a0*/  MOV R12, 0x1 ;  /* 0x00000001000c7802 */ /* 0x000fe20000000f00 */
[----:B------:R-:W-:-:S07]  /*46b0*/  FADD.FTZ R13, RZ, R14 ;  /* 0x0000000eff0d7221 */ /* 0x000fce0000010000 */
[----:B------:R-:W-:Y:S05]  /*46c0*/  WARPSYNC.COLLECTIVE R15, `(.L_x_3375) ;  /* 0x000000000f087348 */ /* 0x000fea0003c00000 */
[----:B------:R0:W1:Y:S02]  /*46d0*/  SHFL.BFLY P6, R14, R13, R12, R11 ;  /* 0x0c00000c0d0e7389 */ /* 0x00006400000c000b */
[----:B01----:R-:W-:Y:S05]  /*46e0*/  ENDCOLLECTIVE ;  /* 0x000000000000791b */ /* 0x003fea0003800000 */
.L_x_3375:
[----:B------:R-:W-:Y:S01]  /*46f0*/  HFMA2 R12, -RZ, RZ, 0, 1.1920928955078125e-07 ;  /* 0x00000002ff0c7431 */ /* 0x000fe200000001ff */
[----:B------:R-:W-:-:S05]  /*4700*/  MOV R25, R14 ;  /* 0x0000000e00197202 */ /* 0x000fca0000000f00 */
[----:B------:R-:W-:Y:S01]  /*4710*/  FADD.FTZ R25, R13, R25 ;  /* 0x000000190d197221 */ /* 0x000fe20000010000 */
[----:B------:R-:W-:-:S07]  /*4720*/  IMAD.MOV.U32 R13, RZ, RZ, RZ ;  /* 0x000000ffff0d7224 */ /* 0x000fce00078e00ff */
[----:B------:R-:W-:Y:S05]  /*4730*/  WARPSYNC.COLLECTIVE R15, `(.L_x_3376) ;  /* 0x000000000f087348 */ /* 0x000fea0003c00000 */
[----:B------:R0:W1:Y:S02]  /*4740*/  SHFL.BFLY P6, R14, R13, R12, R11 ;  /* 0x0c00000c0d0e7389 */ /* 0x00006400000c000b */
[----:B01----:R-:W-:Y:S05]  /*4750*/  ENDCOLLECTIVE ;  /* 0x000000000000791b */ /* 0x003fea0003800000 */
.L_x_3376:
[----:B------:R-:W-:Y:S01]  /*4760*/  HFMA2 R12, -RZ, RZ, 0, 5.9604644775390625e-08 ;  /* 0x00000001ff0c7431 */ /* 0x000fe200000001ff */
[----:B------:R-:W-:-:S05]  /*4770*/  MOV R9, R14 ;  /* 0x0000000e00097202 */ /* 0x000fca0000000f00 */
[----:B------:R-:W-:-:S04]  /*4780*/  FADD.FTZ R9, RZ, R9 ;  /* 0x00000009ff097221 */ /* 0x000fc80000010000 */
[----:B------:R-:W-:-:S07]  /*4790*/  IMAD.MOV.U32 R13, RZ, RZ, R9 ;  /* 0x000000ffff0d7224 */ /* 0x000fce00078e0009 */
[----:B------:R-:W-:Y:S05]  /*47a0*/  WARPSYNC.COLLECTIVE R15, `(.L_x_3377) ;  /* 0x000000000f087348 */ /* 0x000fea0003c00000 */
[----:B------:R0:W1:Y:S02]  /*47b0*/  SHFL.BFLY P6, R14, R13, R12, R11 ;  /* 0x0c00000c0d0e7389 */ /* 0x00006400000c000b */
[----:B01----:R-:W-:Y:S05]  /*47c0*/  ENDCOLLECTIVE ;  /* 0x000000000000791b */ /* 0x003fea0003800000 */
.L_x_3377:
[----:B------:R-:W-:Y:S01]  /*47d0*/  MOV R5, R14 ;  /* 0x0000000e00057202 */ /* 0x000fe20000000f00 */
[----:B------:R-:W-:Y:S06]  /*47e0*/  BRA `(.L_x_3378) ;  /* 0xffffffe400c07947 */ /* 0x000fec000383ffff */
.L_x_3379:
        /* <DEDUP_REMOVED lines=9> */
.L_x_27224:


//--------------------- .text._ZN4vllm25paged_attention_v2_kernelIthLi96ELi32ELi128ELNS_18Fp8KVCacheDataTypeE2ELb1ELi512EEEvPfS2_PT_PKS3_PKT0_S9_ifPKiSB_iPKfiiiSD_SD_iiiii --------------------------
	.section	.text._ZN4vllm25paged_attention_v2_kernelIthLi96ELi32ELi128ELNS_18Fp8KVCacheDataTypeE2ELb1ELi512EEEvPfS2_PT_PKS3_PKT0_S9_ifPKiSB_iPKfiiiSD_SD_iiiii,"ax",@progbits
	.align	128
        .global         _ZN4vllm25paged_attention_v2_kernelIthLi96ELi32ELi128ELNS_18Fp8KVCacheDataTypeE2ELb1ELi512EEEvPfS2_PT_PKS3_PKT0_S9_ifPKiSB_iPKfiiiSD_SD_iiiii
        .type           _ZN4vllm25paged_attention_v2_kernelIthLi96ELi32ELi128ELNS_18Fp8KVCacheDataTypeE2ELb1ELi512EEEvPfS2_PT_PKS3_PKT0_S9_ifPKiSB_iPKfiiiSD_SD_iiiii,@function
        .size           _ZN4vllm25paged_attention_v2_kernelIthLi96ELi32ELi128ELNS_18Fp8KVCacheDataTypeE2ELb1ELi512EEEvPfS2_PT_PKS3_PKT0_S9_ifPKiSB_iPKfiiiSD_SD_iiiii,(.L_x_27225 - _ZN4vllm25paged_attention_v2_kernelIthLi96ELi32ELi128ELNS_18Fp8KVCacheDataTypeE2ELb1ELi512EEEvPfS2_PT_PKS3_PKT0_S9_ifPKiSB_iPKfiiiSD_SD_iiiii)
        .other          _ZN4vllm25paged_attention_v2_kernelIthLi96ELi32ELi128ELNS_18Fp8KVCacheDataTypeE2ELb1ELi512EEEvPfS2_PT_PKS3_PKT0_S9_ifPKiSB_iPKfiiiSD_SD_iiiii,@"STO_CUDA_ENTRY STV_DEFAULT"
_ZN4vllm25paged_attention_v2_kernelIthLi96ELi32ELi128ELNS_18Fp8KVCacheDataTypeE2ELb1ELi512EEEvPfS2_PT_PKS3_PKT0_S9_ifPKiSB_iPKfiiiSD_SD_iiiii:
.text._ZN4vllm25paged_attention_v2_kernelIthLi96ELi32ELi128ELNS_18Fp8KVCacheDataTypeE2ELb1ELi512EEEvPfS2_PT_PKS3_PKT0_S9_ifPKiSB_iPKfiiiSD_SD_iiiii:
        /* <DEDUP_REMOVED lines=109> */
.L_x_3380:
        /* <DEDUP_REMOVED lines=26> */
.L_x_3384:
        /* <DEDUP_REMOVED lines=38> */
.L_x_3382:
[----:B------:R-:W-:Y:S05]  /*0ad0*/  BSYNC.RECONVERGENT B6 ;  /* 0x0000000000067941 */ /* 0x000fea0003800200 */
.L_x_3381:
        /* <DEDUP_REMOVED lines=14> */
.L_x_3427:
        /* <DEDUP_REMOVED lines=41> */
.L_x_3390:
        /* <DEDUP_REMOVED lines=11> */
.L_x_3389:
[----:B------:R-:W-:Y:S05]  /*0f00*/  BSYNC.RECONVERGENT B1 ;  /* 0x0000000000017941 */ /* 0x000fea0003800200 */
.L_x_3388:
        /* <DEDUP_REMOVED lines=12> */
.L_x_3393:
        /* <DEDUP_REMOVED lines=100> */
.L_x_3392:
[----:B------:R-:W-:Y:S05]  /*1610*/  BSYNC.RECONVERGENT B1 ;  /* 0x0000000000017941 */ /* 0x000fea0003800200 */
.L_x_3391:
        /* <DEDUP_REMOVED lines=55> */
.L_x_3395:
[----:B------:R-:W-:Y:S05]  /*1990*/  BSYNC.RECONVERGENT B1 ;  /* 0x0000000000017941 */ /* 0x000fea0003800200 */
.L_x_3394:
        /* <DEDUP_REMOVED lines=26> */
.L_x_3387:
[----:B------:R-:W-:Y:S05]  /*1b40*/  BSYNC.RECONVERGENT B0 ;  /* 0x0000000000007941 */ /* 0x000fea0003800200 */
.L_x_3386:
        /* <DEDUP_REMOVED lines=28> */
[----:B------:R-:W-:-:S05]  /*1d10*/  IMAD.IADD R12, R11, 0x1, -R12 ;  /* 0x000000010b0c7824 */ /* 0x000fca00078e0a0c */
[----:B------:R-:W-:Y:S02]  /*1d20*/  ISETP.GE.U32.AND P1, PT, R12, 0x180, PT ;  /* 0x000001800c00780c */ /* 0x000fe40003f26070 */
[----:B------:R-:W-:-:S05]  /*1d30*/  MOV R12, R20 ;  /* 0x00000014000c7202 */ /* 0x000fca0000000f00 */
[----:B------:R-:W-:Y:S06]  /*1d40*/  @!P0 BRA `(.L_x_3399) ;  /* 0x0000000000408947 */ /* 0x000fec0003800000 */
        /* <DEDUP_REMOVED lines=9> */
.L_x_3400:
[----:B------:R-:W1:Y:S01]  /*1de0*/  LDS R22, [R13] ;  /* 0x000000000d167984 */ /* 0x000e620000000800 */
[----:B------:R-:W-:-:S04]  /*1df0*/  IADD3 R14, PT, PT, R14, 0x1, RZ ;  /* 0x000000010e0e7810 */ /* 0x000fc80007ffe0ff */
[----:B------:R-:W-:Y:S01]  /*1e00*/  ISETP.NE.AND P0, PT, R14, RZ, PT ;  /* 0x000000ff0e00720c */ /* 0x000fe20003f05270 */
[----:B-1----:R-:W-:-:S05]  /*1e10*/  FMUL.FTZ R22, R22, R7 ;  /* 0x0000000716167220 */ /* 0x002fca0000410000 */
[----:B------:R1:W-:Y:S02]  /*1e20*/  STS [R13], R22 ;  /* 0x000000160d007388 */ /* 0x0003e40000000800 */
[----:B-1----:R-:W-:-:S05]  /*1e30*/  IADD3 R13, PT, PT, R13, 0x200, RZ ;  /* 0x000002000d0d7810 */ /* 0x002fca0007ffe0ff */
[----:B------:R-:W-:Y:S05]  /*1e40*/  @P0 BRA `(.L_x_3400) ;  /* 0xfffffffc00e40947 */ /* 0x000fea000383ffff */
.L_x_3399:
[----:B------:R-:W-:Y:S05]  /*1e50*/  BSYNC.RECONVERGENT B1 ;  /* 0x0000000000017941 */ /* 0x000fea0003800200 */
.L_x_3398:
        /* <DEDUP_REMOVED lines=12> */
.L_x_3403:
        /* <DEDUP_REMOVED lines=52> */
.L_x_3402:
[----:B------:R-:W-:Y:S05]  /*2260*/  BSYNC.RECONVERGENT B1 ;  /* 0x0000000000017941 */ /* 0x000fea0003800200 */
.L_x_3401:
        /* <DEDUP_REMOVED lines=31> */
.L_x_3405:
[----:B------:R-:W-:Y:S05]  /*2460*/  BSYNC.RECONVERGENT B1 ;  /* 0x0000000000017941 */ /* 0x000fea0003800200 */
.L_x_3404:
        /* <DEDUP_REMOVED lines=14> */
.L_x_3397:
[----:B------:R-:W-:Y:S05]  /*2550*/  BSYNC.RECONVERGENT B0 ;  /* 0x0000000000007941 */ /* 0x000fea0003800200 */
.L_x_3396:
        /* <DEDUP_REMOVED lines=18> */
.L_x_3407:
[----:B------:R-:W-:Y:S05]  /*2680*/  BSYNC.RECONVERGENT B0 ;  /* 0x0000000000007941 */ /* 0x000fea0003800200 */
.L_x_3406:
        /* <DEDUP_REMOVED lines=27> */
.L_x_3411:
        /* <DEDUP_REMOVED lines=34> */
.L_x_3410:
        /* <DEDUP_REMOVED lines=16> */
.L_x_3409:
[----:B------:R-:W-:Y:S05]  /*2b60*/  BSYNC.RECONVERGENT B6 ;  /* 0x0000000000067941 */ /* 0x000fea0003800200 */
.L_x_3408:
[----:B------:R-:W4:Y:S01]  /*2b70*/  S2R R29, SR_TID.X ;  /* 0x00000000001d7919 */ /* 0x000f220000002100 */
[----:B------:R-:W-:Y:S01]  /*2b80*/  UMOV UR4, 0xffffffff ;  /* 0xffffffff00047882 */ /* 0x000fe20000000000 */
[----:B----4-:R-:W-:Y:S02]  /*2b90*/  SHF.R.U32.HI R28, RZ, 0x5, R29 ;  /* 0x00000005ff1c7819 */ /* 0x010fe4000001161d */
[----:B------:R-:W-:Y:S01]  /*2ba0*/  LOP3.LUT R26, R29, 0x1f, RZ, 0xc0, !PT ;  /* 0x0000001f1d1a7812 */ /* 0x000fe200078ec0ff */
        /* <DEDUP_REMOVED lines=46> */
.L_x_3452:
        /* <DEDUP_REMOVED lines=33> */
.L_x_3414:
[----:B------:R-:W-:Y:S05]  /*30a0*/  BSYNC.RECONVERGENT B0 ;  /* 0x0000000000007941 */ /* 0x000fea0003800200 */
.L_x_3413:
        /* <DEDUP_REMOVED lines=27> */
.L_x_3416:
[----:B------:R-:W-:Y:S05]  /*3260*/  BSYNC.RECONVERGENT B0 ;  /* 0x0000000000007941 */ /* 0x000fea0003800200 */
.L_x_3415:
        /* <DEDUP_REMOVED lines=15> */
.L_x_3418:
[----:B------:R-:W-:Y:S05]  /*3360*/  BSYNC.RECONVERGENT B0 ;  /* 0x0000000000007941 */ /* 0x000fea0003800200 */
.L_x_3417:
        /* <DEDUP_REMOVED lines=27> */
.L_x_3420:
[----:B------:R-:W-:Y:S05]  /*3520*/  BSYNC.RECONVERGENT B0 ;  /* 0x0000000000007941 */ /* 0x000fea0003800200 */
.L_x_3419:
        /* <DEDUP_REMOVED lines=12> */
[----:B------:R-:W-:-:S02]  /*35f0*/  PRMT R7, R9, 0x7632, R7 ;  /* 0x0000763209077816 */ /* 0x000fc40000000007 */
[----:B------:R-:W-:Y:S02]  /*3600*/  IADD3.X R16, PT, PT, RZ, RZ, RZ, P0, P1 ;  /* 0x000000ffff107210 */ /* 0x000fe400007e24ff */
[----:B------:R-:W-:Y:S02]  /*3610*/  F2FP.F16.F32.PACK_AB R10, R10, R22 ;  /* 0x000000160a0a723e */ /* 0x000fe400000000ff */
[----:B------:R-:W-:Y:S02]  /*3620*/  F2FP.F16.F32.PACK_AB R4, R4, R6 ;  /* 0x000000060404723e */ /* 0x000fe400000000ff */
[C---:B0-----:R-:W-:Y:S02]  /*3630*/  LEA R14, P0, R5.reuse, UR4, 0x1 ;  /* 0x00000004050e7c11 */ /* 0x041fe4000f8008ff */
[----:B------:R-:W-:Y:S02]  /*3640*/  F2FP.F16.F32.PACK_AB R0, R0, R2 ;  /* 0x000000020000723e */ /* 0x000fe400000000ff */
[----:B------:R-:W-:-:S02]  /*3650*/  LEA.HI.X R15, R5, UR5, R16, 0x1, P0 ;  /* 0x00000005050f7c11 */ /* 0x000fc400080f0c10 */
[----:B------:R-:W-:Y:S02]  /*3660*/  F2FP.F16.F32.PACK_AB R3, R12, R3 ;  /* 0x000000030c03723e */ /* 0x000fe400000000ff */
        /* <DEDUP_REMOVED lines=18> */
.L_x_3383:
        /* <DEDUP_REMOVED lines=16> */
.L_x_3421:
[----:B------:R-:W-:Y:S05]  /*3890*/  EXIT ;  /* 0x000000000000794d */ /* 0x000fea0003800000 */
.L_x_3385:
[----:B------:R-:W-:Y:S01]  /*38a0*/  HFMA2 R12, -RZ, RZ, 0, 9.5367431640625e-07 ;  /* 0x00000010ff0c7431 */ /* 0x000fe200000001ff */
[----:B------:R-:W-:Y:S01]  /*38b0*/  MOV R11, 0x1f ;  /* 0x0000001f000b7802 */ /* 0x000fe20000000f00 */
[----:B------:R-:W-:-:S07]  /*38c0*/  IMAD.MOV.U32 R15, RZ, RZ, -0x1 ;  /* 0xffffffffff0f7424 */ /* 0x000fce00078e00ff */
[----:B------:R-:W-:Y:S05]  /*38d0*/  WARPSYNC.COLLECTIVE R15, `(.L_x_3422) ;  /* 0x000000000f087348 */ /* 0x000fea0003c00000 */
[----:B------:R0:W1:Y:S02]  /*38e0*/  SHFL.BFLY P6, R14, R13, R12, R11 ;  /* 0x0c00000c0d0e7389 */ /* 0x00006400000c000b */
[----:B01----:R-:W-:Y:S05]  /*38f0*/  ENDCOLLECTIVE ;  /* 0x000000000000791b */ /* 0x003fea0003800000 */
.L_x_3422:
[----:B------:R-:W-:Y:S01]  /*3900*/  HFMA2 R12, -RZ, RZ, 0, 4.76837158203125e-07 ;  /* 0x00000008ff0c7431 */ /* 0x000fe200000001ff */
[----:B------:R-:W-:-:S04]  /*3910*/  FMNMX.FTZ R0, R14, -3.40282346638528859812e+38, !PT ;  /* 0xff7fffff0e007809 */ /* 0x000fc80007810000 */
[----:B------:R-:W-:-:S07]  /*3920*/  MOV R13, R0 ;  /* 0x00000000000d7202 */ /* 0x000fce0000000f00 */
[----:B------:R-:W-:Y:S05]  /*3930*/  WARPSYNC.COLLECTIVE R15, `(.L_x_3423) ;  /* 0x000000000f087348 */ /* 0x000fea0003c00000 */
[----:B------:R0:W1:Y:S02]  /*3940*/  SHFL.BFLY P6, R14, R13, R12, R11 ;  /* 0x0c00000c0d0e7389 */ /* 0x00006400000c000b */
[----:B01----:R-:W-:Y:S05]  /*3950*/  ENDCOLLECTIVE ;  /* 0x000000000000791b */ /* 0x003fea0003800000 */
.L_x_3423:
[----:B------:R-:W-:Y:S02]  /*3960*/  MOV R12, 0x4 ;  /* 0x00000004000c7802 */ /* 0x000fe40000000f00 */
[----:B------:R-:W-:-:S05]  /*3970*/  FMNMX.FTZ R2, R0, R14, !PT ;  /* 0x0000000e00027209 */ /* 0x000fca0007810000 */
[----:B------:R-:W-:-:S07]  /*3980*/  IMAD.MOV.U32 R13, RZ, RZ, R2 ;  /* 0x000000ffff0d7224 */ /* 0x000fce00078e0002 */
[----:B------:R-:W-:Y:S05]  /*3990*/  WARPSYNC.COLLECTIVE R15, `(.L_x_3424) ;  /* 0x000000000f087348 */ /* 0x000fea0003c00000 */
[----:B------:R0:W1:Y:S02]  /*39a0*/  SHFL.BFLY P6, R14, R13, R12, R11 ;  /* 0x0c00000c0d0e7389 */ /* 0x00006400000c000b */
[----:B01----:R-:W-:Y:S05]  /*39b0*/  ENDCOLLECTIVE ;  /* 0x000000000000791b */ /* 0x003fea0003800000 */
.L_x_3424:
[----:B------:R-:W-:Y:S01]  /*39c0*/  IMAD.MOV.U32 R12, RZ, RZ, 0x2 ;  /* 0x00000002ff0c7424 */ /* 0x000fe200078e00ff */
[----:B------:R-:W-:-:S04]  /*39d0*/  FMNMX.FTZ R3, R2, R14, !PT ;  /* 0x0000000e02037209 */ /* 0x000fc80007810000 */
[----:B------:R-:W-:-:S07]  /*39e0*/  MOV R13, R3 ;  /* 0x00000003000d7202 */ /* 0x000fce0000000f00 */
[----:B------:R-:W-:Y:S05]  /*39f0*/  WARPSYNC.COLLECTIVE R15, `(.L_x_3425) ;  /* 0x000000000f087348 */ /* 0x000fea0003c00000 */
[----:B------:R0:W1:Y:S02]  /*3a00*/  SHFL.BFLY P6, R14, R13, R12, R11 ;  /* 0x0c00000c0d0e7389 */ /* 0x00006400000c000b */
[----:B01----:R-:W-:Y:S05]  /*3a10*/  ENDCOLLECTIVE ;  /* 0x000000000000791b */ /* 0x003fea0003800000 */
.L_x_3425:
[----:B------:R-:W-:Y:S01]  /*3a20*/  HFMA2 R12, -RZ, RZ, 0, 5.9604644775390625e-08 ;  /* 0x00000001ff0c7431 */ /* 0x000fe200000001ff */
[----:B------:R-:W-:-:S04]  /*3a30*/  FMNMX.FTZ R4, R3, R14, !PT ;  /* 0x0000000e03047209 */ /* 0x000fc80007810000 */
[----:B------:R-:W-:-:S07]  /*3a40*/  MOV R13, R4 ;  /* 0x00000004000d7202 */ /* 0x000fce0000000f00 */
[----:B------:R-:W-:Y:S05]  /*3a50*/  WARPSYNC.COLLECTIVE R15, `(.L_x_3426) ;  /* 0x000000000f087348 */ /* 0x000fea0003c00000 */
[----:B------:R0:W1:Y:S02]  /*3a60*/  SHFL.BFLY P6, R14, R13, R12, R11 ;  /* 0x0c00000c0d0e7389 */ /* 0x00006400000c000b */
[----:B01----:R-:W-:Y:S05]  /*3a70*/  ENDCOLLECTIVE ;  /* 0x000000000000791b */ /* 0x003fea0003800000 */
.L_x_3426:
[----:B------:R-:W-:Y:S05]  /*3a80*/  BRA `(.L_x_3427) ;  /* 0xffffffd0004c7947 */ /* 0x000fea000383ffff */
.L_x_3412:
[----:B---3--:R-:W-:Y:S01]  /*3a90*/  IMAD.MOV.U32 R13, RZ, RZ, RZ ;  /* 0x000000ffff0d7224 */ /* 0x008fe200078e00ff */
[----:B------:R-:W-:Y:S01]  /*3aa0*/  MOV R12, 0x2 ;  /* 0x00000002000c7802 */ /* 0x000fe20000000f00 */
[----:B--2---:R-:W-:Y:S02]  /*3ab0*/  HFMA2 R11, -RZ, RZ, 0, 1.847743988037109375e-06 ;  /* 0x0000001fff0b7431 */ /* 0x004fe400000001ff */
[----:B------:R-:W-:-:S07]  /*3ac0*/  IMAD.MOV.U32 R15, RZ, RZ, -0x1 ;  /* 0xffffffffff0f7424 */ /* 0x000fce00078e00ff */
[----:B01----:R-:W-:Y:S05]  /*3ad0*/  WARPSYNC.COLLECTIVE R15, `(.L_x_3428) ;  /* 0x000000000f087348 */ /* 0x003fea0003c00000 */
[----:B------:R2:W3:Y:S02]  /*3ae0*/  SHFL.BFLY P6, R14, R13, R12, R11 ;  /* 0x0c00000c0d0e7389 */ /* 0x0004e400000c000b */
[----:B0123--:R-:W-:Y:S05]  /*3af0*/  ENDCOLLECTIVE ;  /* 0x000000000000791b */ /* 0x00ffea0003800000 */
.L_x_3428:
[----:B------:R-:W-:Y:S02]  /*3b00*/  HFMA2 R12, -RZ, RZ, 0, 5.9604644775390625e-08 ;  /* 0x00000001ff0c7431 */ /* 0x000fe400000001ff */
[----:B------:R-:W-:-:S05]  /*3b10*/  FADD.FTZ R2, RZ, R14 ;  /* 0x0000000eff027221 */ /* 0x000fca0000010000 */
[----:B------:R-:W-:-:S07]  /*3b20*/  MOV R13, R2 ;  /* 0x00000002000d7202 */ /* 0x000fce0000000f00 */
[----:B------:R-:W-:Y:S05]  /*3b30*/  WARPSYNC.COLLECTIVE R15, `(.L_x_3429) ;  /* 0x000000000f087348 */ /* 0x000fea0003c00000 */
[----:B------:R0:W1:Y:S02]  /*3b40*/  SHFL.BFLY P6, R14, R13, R12, R11 ;  /* 0x0c00000c0d0e7389 */ /* 0x00006400000c000b */
[----:B01----:R-:W-:Y:S05]  /*3b50*/  ENDCOLLECTIVE ;  /* 0x000000000000791b */ /* 0x003fea0003800000 */
.L_x_3429:
[----:B------:R-:W-:Y:S01]  /*3b60*/  MOV R13, RZ ;  /* 0x000000ff000d7202 */ /* 0x000fe20000000f00 */
[----:B------:R-:W-:Y:S02]  /*3b70*/  HFMA2 R12, -RZ, RZ, 0, 1.1920928955078125e-07 ;  /* 0x00000002ff0c7431 */ /* 0x000fe400000001ff */
[----:B------:R-:W-:-:S07]  /*3b80*/  IMAD.MOV.U32 R5, RZ, RZ, R14 ;  /* 0x000000ffff057224 */ /* 0x000fce00078e000e */
[----:B------:R-:W-:Y:S05]  /*3b90*/  WARPSYNC.COLLECTIVE R15, `(.L_x_3430) ;  /* 0x000000000f087348 */ /* 0x000fea0003c00000 */
[----:B------:R0:W1:Y:S02]  /*3ba0*/  SHFL.BFLY P6, R14, R13, R12, R11 ;  /* 0x0c00000c0d0e7389 */ /* 0x00006400000c000b */
[----:B01----:R-:W-:Y:S05]  /*3bb0*/  ENDCOLLECTIVE ;  /* 0x000000000000791b */ /* 0x003fea0003800000 */
.L_x_3430:
        /* <DEDUP_REMOVED lines=8> */
.L_x_3431:
[----:B------:R-:W-:Y:S01]  /*3c40*/  MOV R13, RZ ;  /* 0x000000ff000d7202 */ /* 0x000fe20000000f00 */
[----:B------:R-:W-:Y:S02]  /*3c50*/  HFMA2 R12, -RZ, RZ, 0, 1.1920928955078125e-07 ;  /* 0x00000002ff0c7431 */ /* 0x000fe400000001ff */
[----:B------:R-:W-:-:S07]  /*3c60*/  IMAD.MOV.U32 R9, RZ, RZ, R14 ;  /* 0x000000ffff097224 */ /* 0x000fce00078e000e */
[----:B------:R-:W-:Y:S05]  /*3c70*/  WARPSYNC.COLLECTIVE R15, `(.L_x_3432) ;  /* 0x000000000f087348 */ /* 0x000fea0003c00000 */
[----:B------:R0:W1:Y:S02]  /*3c80*/  SHFL.BFLY P6, R14, R13, R12, R11 ;  /* 0x0c00000c0d0e7389 */ /* 0x00006400000c000b */
[----:B01----:R-:W-:Y:S05]  /*3c90*/  ENDCOLLECTIVE ;  /* 0x000000000000791b */ /* 0x003fea0003800000 */
.L_x_3432:
        /* <DEDUP_REMOVED lines=8> */
.L_x_3433:
[----:B------:R-:W-:Y:S01]  /*3d20*/  MOV R13, RZ ;  /* 0x000000ff000d7202 */ /* 0x000fe20000000f00 */
[----:B------:R-:W-:Y:S02]  /*3d30*/  HFMA2 R12, -RZ, RZ, 0, 1.1920928955078125e-07 ;  /* 0x00000002ff0c7431 */ /* 0x000fe400000001ff */
[----:B------:R-:W-:-:S07]  /*3d40*/  IMAD.MOV.U32 R8, RZ, RZ, R14 ;  /* 0x000000ffff087224 */ /* 0x000fce00078e000e */
[----:B------:R-:W-:Y:S05]  /*3d50*/  WARPSYNC.COLLECTIVE R15, `(.L_x_3434) ;  /* 0x000000000f087348 */ /* 0x000fea0003c00000 */
[----:B------:R0:W1:Y:S02]  /*3d60*/  SHFL.BFLY P6, R14, R13, R12, R11 ;  /* 0x0c00000c0d0e7389 */ /* 0x00006400000c000b */
[----:B01----:R-:W-:Y:S05]  /*3d70*/  ENDCOLLECTIVE ;  /* 0x000000000000791b */ /* 0x003fea0003800000 */
.L_x_3434:
[----:B------:R-:W-:Y:S01]  /*3d80*/  FADD.FTZ R8, R3, R8 ;  /* 0x0000000803087221 */ /* 0x000fe20000010000 */
[----:B------:R-:W-:Y:S01]  /*3d90*/  MOV R12, 0x1 ;  /* 0x00000001000c7802 */ /* 0x000fe20000000f00 */
[----:B------:R-:W-:-:S04]  /*3da0*/  FADD.FTZ R27, RZ, R14 ;  /* 0x0000000eff1b7221 */ /* 0x000fc80000010000 */
[----:B------:R-:W-:-:S07]  /*3db0*/  IMAD.MOV.U32 R13, RZ, RZ, R27 ;  /* 0x000000ffff0d7224 */ /* 0x000fce00078e001b */
[----:B------:R-:W-:Y:S05]  /*3dc0*/  WARPSYNC.COLLECTIVE R15, `(.L_x_3435) ;  /* 0x000000000f087348 */ /* 0x000fea0003c00000 */
[----:B------:R0:W1:Y:S02]  /*3dd0*/  SHFL.BFLY P6, R14, R13, R12, R11 ;  /* 0x0c00000c0d0e7389 */ /* 0x00006400000c000b */
[----:B01----:R-:W-:Y:S05]  /*3de0*/  ENDCOLLECTIVE ;  /* 0x000000000000791b */ /* 0x003fea0003800000 */
.L_x_3435:
[----:B------:R-:W-:Y:S02]  /*3df0*/  IMAD.MOV.U32 R13, RZ, RZ, RZ ;  /* 0x000000ffff0d7224 */ /* 0x000fe400078e00ff */
[----:B------:R-:W-:Y:S01]  /*3e00*/  HFMA2 R12, -RZ, RZ, 0, 1.1920928955078125e-07 ;  /* 0x00000002ff0c7431 */ /* 0x000fe200000001ff */
[----:B------:R-:W-:-:S07]  /*3e10*/  MOV R24, R14 ;  /* 0x0000000e00187202 */ /* 0x000fce0000000f00 */
[----:B------:R-:W-:Y:S05]  /*3e20*/  WARPSYNC.COLLECTIVE R15, `(.L_x_3436) ;  /* 0x000000000f087348 */ /* 0x000fea0003c00000 */
[----:B------:R0:W1:Y:S02]  /*3e30*/  SHFL.BFLY P6, R14, R13, R12, R11 ;  /* 0x0c00000c0d0e7389 */ /* 0x00006400000c000b */
[----:B01----:R-:W-:Y:S05]  /*3e40*/  ENDCOLLECTIVE ;  /* 0x000000000000791b */ /* 0x003fea0003800000 */
.L_x_3436:
        /* <DEDUP_REMOVED lines=8> */
.L_x_3437:
[----:B------:R-:W-:Y:S02]  /*3ed0*/  IMAD.MOV.U32 R13, RZ, RZ, RZ ;  /* 0x000000ffff0d7224 */ /* 0x000fe400078e00ff */
[----:B------:R-:W-:Y:S01]  /*3ee0*/  HFMA2 R12, -RZ, RZ, 0, 1.1920928955078125e-07 ;  /* 0x00000002ff0c7431 */ /* 0x000fe200000001ff */
[----:B------:R-:W-:-:S07]  /*3ef0*/  MOV R22, R14 ;  /* 0x0000000e00167202 */ /* 0x000fce0000000f00 */
[----:B------:R-:W-:Y:S05]  /*3f00*/  WARPSYNC.COLLECTIVE R15, `(.L_x_3438) ;  /* 0x000000000f087348 */ /* 0x000fea0003c00000 */
[----:B------:R0:W1:Y:S02]  /*3f10*/  SHFL.BFLY P6, R14, R13, R12, R11 ;  /* 0x0c00000c0d0e7389 */ /* 0x00006400000c000b */
[----:B01----:R-:W-:Y:S05]  /*3f20*/  ENDCOLLECTIVE ;  /* 0x000000000000791b */ /* 0x003fea0003800000 */
.L_x_3438:
        /* <DEDUP_REMOVED lines=8> */
.L_x_3439:
[----:B------:R-:W-:Y:S02]  /*3fb0*/  IMAD.MOV.U32 R13, RZ, RZ, RZ ;  /* 0x000000ffff0d7224 */ /* 0x000fe400078e00ff */
[----:B------:R-:W-:Y:S01]  /*3fc0*/  HFMA2 R12, -RZ, RZ, 0, 1.1920928955078125e-07 ;  /* 0x00000002ff0c7431 */ /* 0x000fe200000001ff */
[----:B------:R-:W-:-:S07]  /*3fd0*/  MOV R10, R14 ;  /* 0x0000000e000a7202 */ /* 0x000fce0000000f00 */
[----:B------:R-:W-:Y:S05]  /*3fe0*/  WARPSYNC.COLLECTIVE R15, `(.L_x_3440) ;  /* 0x000000000f087348 */ /* 0x000fea0003c00000 */
[----:B------:R0:W1:Y:S02]  /*3ff0*/  SHFL.BFLY P6, R14, R13, R12, R11 ;  /* 0x0c00000c0d0e7389 */ /* 0x00006400000c000b */
[----:B01----:R-:W-:Y:S05]  /*4000*/  ENDCOLLECTIVE ;  /* 0x000000000000791b */ /* 0x003fea0003800000 */
.L_x_3440:
        /* <DEDUP_REMOVED lines=8> */
.L_x_3441:
[----:B------:R-:W-:Y:S02]  /*4090*/  IMAD.MOV.U32 R13, RZ, RZ, RZ ;  /* 0x000000ffff0d7224 */ /* 0x000fe400078e00ff */
[----:B------:R-:W-:Y:S01]  /*40a0*/  HFMA2 R12, -RZ, RZ, 0, 1.1920928955078125e-07 ;  /* 0x00000002ff0c7431 */ /* 0x000fe200000001ff */
[----:B------:R-:W-:-:S07]  /*40b0*/  MOV R6, R14 ;  /* 0x0000000e00067202 */ /* 0x000fce0000000f00 */
[----:B------:R-:W-:Y:S05]  /*40c0*/  WARPSYNC.COLLECTIVE R15, `(.L_x_3442) ;  /* 0x000000000f087348 */ /* 0x000fea0003c00000 */
[----:B------:R0:W1:Y:S02]  /*40d0*/  SHFL.BFLY P6, R14, R13, R12, R11 ;  /* 0x0c00000c0d0e7389 */ /* 0x00006400000c000b */
[----:B01----:R-:W-:Y:S05]  /*40e0*/  ENDCOLLECTIVE ;  /* 0x000000000000791b */ /* 0x003fea0003800000 */
.L_x_3442:
        /* <DEDUP_REMOVED lines=8> */
.L_x_3443:
[----:B------:R-:W-:Y:S02]  /*4170*/  IMAD.MOV.U32 R13, RZ, RZ, RZ ;  /* 0x000000ffff0d7224 */ /* 0x000fe400078e00ff */
[----:B------:R-:W-:Y:S01]  /*4180*/  HFMA2 R12, -RZ, RZ, 0, 1.1920928955078125e-07 ;  /* 0x00000002ff0c7431 */ /* 0x000fe200000001ff */
[----:B------:R-:W-:-:S07]  /*4190*/  MOV R4, R14 ;  /* 0x0000000e00047202 */ /* 0x000fce0000000f00 */
[----:B------:R-:W-:Y:S05]  /*41a0*/  WARPSYNC.COLLECTIVE R15, `(.L_x_3444) ;  /* 0x000000000f087348 */ /* 0x000fea0003c00000 */
[----:B------:R0:W1:Y:S02]  /*41b0*/  SHFL.BFLY P6, R14, R13, R12, R11 ;  /* 0x0c00000c0d0e7389 */ /* 0x00006400000c000b */
[----:B01----:R-:W-:Y:S05]  /*41c0*/  ENDCOLLECTIVE ;  /* 0x000000000000791b */ /* 0x003fea0003800000 */
.L_x_3444:
        /* <DEDUP_REMOVED lines=8> */
.L_x_3445:
[----:B------:R-:W-:Y:S02]  /*4250*/  IMAD.MOV.U32 R13, RZ, RZ, RZ ;  /* 0x000000ffff0d7224 */ /* 0x000fe400078e00ff */
[----:B------:R-:W-:Y:S01]  /*4260*/  HFMA2 R12, -RZ, RZ, 0, 1.1920928955078125e-07 ;  /* 0x00000002ff0c7431 */ /* 0x000fe200000001ff */
[----:B------:R-:W-:-:S07]  /*4270*/  MOV R2, R14 ;  /* 0x0000000e00027202 */ /* 0x000fce0000000f00 */
[----:B------:R-:W-:Y:S05]  /*4280*/  WARPSYNC.COLLECTIVE R15, `(.L_x_3446) ;  /* 0x000000000f087348 */ /* 0x000fea0003c00000 */
[----:B------:R0:W1:Y:S02]  /*4290*/  SHFL.BFLY P6, R14, R13, R12, R11 ;  /* 0x0c00000c0d0e7389 */ /* 0x00006400000c000b */
[----:B01----:R-:W-:Y:S05]  /*42a0*/  ENDCOLLECTIVE ;  /* 0x000000000000791b */ /* 0x003fea0003800000 */
.L_x_3446:
        /* <DEDUP_REMOVED lines=8> */
.L_x_3447:
[----:B------:R-:W-:Y:S02]  /*4330*/  IMAD.MOV.U32 R13, RZ, RZ, RZ ;  /* 0x000000ffff0d7224 */ /* 0x000fe400078e00ff */
[----:B------:R-:W-:Y:S01]  /*4340*/  HFMA2 R12, -RZ, RZ, 0, 1.1920928955078125e-07 ;  /* 0x00000002ff0c7431 */ /* 0x000fe200000001ff */
[----:B------:R-:W-:-:S07]  /*4350*/  MOV R0, R14 ;  /* 0x0000000e00007202 */ /* 0x000fce0000000f00 */
[----:B------:R-:W-:Y:S05]  /*4360*/  WARPSYNC.COLLECTIVE R15, `(.L_x_3448) ;  /* 0x000000000f087348 */ /* 0x000fea0003c00000 */
[----:B------:R0:W1:Y:S02]  /*4370*/  SHFL.BFLY P6, R14, R13, R12, R11 ;  /* 0x0c00000c0d0e7389 */ /* 0x00006400000c000b */
[----:B01----:R-:W-:Y:S05]  /*4380*/  ENDCOLLECTIVE ;  /* 0x000000000000791b */ /* 0x003fea0003800000 */
.L_x_3448:
[----:B------:R-:W-:Y:S01]  /*4390*/  FADD.FTZ R0, R3, R0 ;  /* 0x0000000003007221 */ /* 0x000fe20000010000 */
[----:B------:R-:W-:Y:S01]  /*43a0*/  MOV R12, 0x1 ;  /* 0x00000001000c7802 */ /* 0x000fe20000000f00 */
[----:B------:R-:W-:-:S07]  /*43b0*/  FADD.FTZ R13, RZ, R14 ;  /* 0x0000000eff0d7221 */ /* 0x000fce0000010000 */
[----:B------:R-:W-:Y:S05]  /*43c0*/  WARPSYNC.COLLECTIVE R15, `(.L_x_3449) ;  /* 0x000000000f087348 */ /* 0x000fea0003c00000 */
[----:B------:R0:W1:Y:S02]  /*43d0*/  SHFL.BFLY P6, R14, R13, R12, R11 ;  /* 0x0c00000c0d0e7389 */ /* 0x00006400000c000b */
[----:B01----:R-:W-:Y:S05]  /*43e0*/  ENDCOLLECTIVE ;  /* 0x000000000000791b */ /* 0x003fea0003800000 */
.L_x_3449:
[----:B------:R-:W-:Y:S02]  /*43f0*/  HFMA2 R12, -RZ, RZ, 0, 1.1920928955078125e-07 ;  /* 0x00000002ff0c7431 */ /* 0x000fe400000001ff */
[----:B------:R-:W-:Y:S01]  /*4400*/  FADD.FTZ R3, R13, R14 ;  /* 0x0000000e0d037221 */ /* 0x000fe20000010000 */
[----:B------:R-:W-:-:S07]  /*4410*/  IMAD.MOV.U32 R13, RZ, RZ, RZ ;  /* 0x000000ffff0d7224 */ /* 0x000fce00078e00ff */
[----:B------:R-:W-:Y:S05]  /*4420*/  WARPSYNC.COLLECTIVE R15, `(.L_x_3450) ;  /* 0x000000000f087348 */ /* 0x000fea0003c00000 */
[----:B------:R0:W1:Y:S02]  /*4430*/  SHFL.BFLY P6, R14, R13, R12, R11 ;  /* 0x0c00000c0d0e7389 */ /* 0x00006400000c000b */
[----:B01----:R-:W-:Y:S05]  /*4440*/  ENDCOLLECTIVE ;  /* 0x000000000000791b */ /* 0x003fea0003800000 */
.L_x_3450:
[----:B------:R-:W-:Y:S01]  /*4450*/  HFMA2 R12, -RZ, RZ, 0, 5.9604644775390625e-08 ;  /* 0x00000001ff0c7431 */ /* 0x000fe200000001ff */
[----:B------:R-:W-:-:S05]  /*4460*/  MOV R27, R14 ;  /* 0x0000000e001b7202 */ /* 0x000fca0000000f00 */
[----:B------:R-:W-:-:S04]  /*4470*/  FADD.FTZ R27, RZ, R27 ;  /* 0x0000001bff1b7221 */ /* 0x000fc80000010000 */
[----:B------:R-:W-:-:S07]  /*4480*/  IMAD.MOV.U32 R13, RZ, RZ, R27 ;  /* 0x000000ffff0d7224 */ /* 0x000fce00078e001b */
[----:B------:R-:W-:Y:S05]  /*4490*/  WARPSYNC.COLLECTIVE R15, `(.L_x_3451) ;  /* 0x000000000f087348 */ /* 0x000fea0003c00000 */
[----:B------:R0:W1:Y:S02]  /*44a0*/  SHFL.BFLY P6, R14, R13, R12, R11 ;  /* 0x0c00000c0d0e7389 */ /* 0x00006400000c000b */
[----:B01----:R-:W-:Y:S05]  /*44b0*/  ENDCOLLECTIVE ;  /* 0x000000000000791b */ /* 0x003fea0003800000 */
.L_x_3451:
[----:B------:R-:W-:Y:S01]  /*44c0*/  MOV R23, R14 ;  /* 0x0000000e00177202 */ /* 0x000fe20000000f00 */
[----:B------:R-:W-:Y:S06]  /*44d0*/  BRA `(.L_x_3452) ;  /* 0xffffffe8006c7947 */ /* 0x000fec000383ffff */
.L_x_3453:
        /* <DEDUP_REMOVED lines=10> */
.L_x_27225:


//--------------------- .text._ZN4vllm25paged_attention_v2_kernelIthLi80ELi32ELi128ELNS_18Fp8KVCacheDataTypeE2ELb1ELi512EEEvPfS2_PT_PKS3_PKT0_S9_ifPKiSB_iPKfiiiSD_SD_iiiii --------------------------
	.section	.text._ZN4vllm25paged_attention_v2_kernelIthLi80ELi32ELi128ELNS_18Fp8KVCacheDataTypeE2ELb1ELi512EEEvPfS2_PT_PKS3_PKT0_S9_ifPKiSB_iPKfiiiSD_SD_iiiii,"ax",@progbits
	.align	128
        .global         _ZN4vllm25paged_attention_v2_kernelIthLi80ELi32ELi128ELNS_18Fp8KVCacheDataTypeE2ELb1ELi512EEEvPfS2_PT_PKS3_PKT0_S9_ifPKiSB_iPKfiiiSD_SD_iiiii
        .type           _ZN4vllm25paged_attention_v2_kernelIthLi80ELi32ELi128ELNS_18Fp8KVCacheDataTypeE2ELb1ELi512EEEvPfS2_PT_PKS3_PKT0_S9_ifPKiSB_iPKfiiiSD_SD_iiiii,@function
        .size           _ZN4vllm25paged_attention_v2_kernelIthLi80ELi32ELi128ELNS_18Fp8KVCacheDataTypeE2ELb1ELi512EEEvPfS2_PT_PKS3_PKT0_S9_ifPKiSB_iPKfiiiSD_SD_iiiii,(.L_x_27226 - _ZN4vllm25paged_attention_v2_kernelIthLi80ELi32ELi128ELNS_18Fp8KVCacheDataTypeE2ELb1ELi512EEEvPfS2_PT_PKS3_PKT0_S9_ifPKiSB_iPKfiiiSD_SD_iiiii)
        .other          _ZN4vllm25paged_attention_v2_kernelIthLi80ELi32ELi128ELNS_18Fp8KVCacheDataTypeE2ELb1ELi512EEEvPfS2_PT_PKS3_PKT0_S9_ifPKiSB_iPKfiiiSD_SD_iiiii,@"STO_CUDA_ENTRY STV_DEFAULT"
_ZN4vllm25paged_attention_v2_kernelIthLi80ELi32ELi128ELNS_18Fp8KVCacheDataTypeE2ELb1ELi512EEEvPfS2_PT_PKS3_PKT0_S9_ifPKiSB_iPKfiiiSD_SD_iiiii:
.text._ZN4vllm25paged_attention_v2_kernelIthLi80ELi32ELi128ELNS_18Fp8KVCacheDataTypeE2ELb1ELi512EEEvPfS2_PT_PKS3_PKT0_S9_ifPKiSB_iPKfiiiSD_SD_iiiii:
        /* <DEDUP_REMOVED lines=109> */
.L_x_3454:
        /* <DEDUP_REMOVED lines=26> */
.L_x_3458:
        /* <DEDUP_REMOVED lines=38> */
.L_x_3456:
[----:B------:R-:W-:Y:S05]  /*0ad0*/  BSYNC.RECONVERGENT B6 ;  /* 0x0000000000067941 */ /* 0x000fea0003800200 */
.L_x_3455:
        /* <DEDUP_REMOVED lines=14> */
.L_x_3501:
        /* <DEDUP_REMOVED lines=41> */
.L_x_3464:
        /* <DEDUP_REMOVED lines=11> */
.L_x_3463:
[----:B------:R-:W-:Y:S05]  /*0f00*/  BSYNC.RECONVERGENT B1 ;  /* 0x0000000000017941 */ /* 0x000fea0003800200 */
.L_x_3462:
        /* <DEDUP_REMOVED lines=12> */
.L_x_3467:
        /* <DEDUP_REMOVED lines=100> */
.L_x_3466:
[----:B------:R-:W-:Y:S05]  /*1610*/  BSYNC.RECONVERGENT B1 ;  /* 0x0000000000017941 */ /* 0x000fea0003800200 */
.L_x_3465:
        /* <DEDUP_REMOVED lines=55> */
.L_x_3469:
[----:B------:R-:W-:Y:S05]  /*1990*/  BSYNC.RECONVERGENT B1 ;  /* 0x0000000000017941 */ /* 0x000fea0003800200 */
.L_x_3468:
        /* <DEDUP_REMOVED lines=26> */
.L_x_3461:
[----:B------:R-:W-:Y:S05]  /*1b40*/  BSYNC.RECONVERGENT B0 ;  /* 0x0000000000007941 */ /* 0x000fea0003800200 */
.L_x_3460:
        /* <DEDUP_REMOVED lines=41> */
.L_x_3474:
[----:B------:R-:W1:Y:S01]  /*1de0*/  LDS R22, [R13] ;  /* 0x000000000d167984 */ /* 0x000e620000000800 */
[----:B------:R-:W-:-:S05]  /*1df0*/  VIADD R14, R14, 0x1 ;  /* 0x000000010e0e7836 */ /* 0x000fca0000000000 */
[----:B------:R-:W-:Y:S01]  /*1e00*/  ISETP.NE.AND P0, PT, R14, RZ, PT ;  /* 0x000000ff0e00720c */ /* 0x000fe20003f05270 */
[----:B-1----:R-:W-:-:S05]  /*1e10*/  FMUL.FTZ R22, R22, R7 ;  /* 0x0000000716167220 */ /* 0x002fca0000410000 */
[----:B------:R1:W-:Y:S02]  /*1e20*/  STS [R13], R22 ;  /* 0x000000160d007388 */ /* 0x0003e40000000800 */
[----:B-1----:R-:W-:-:S05]  /*1e30*/  IADD3 R13, PT, PT, R13, 0x200, RZ ;  /* 0x000002000d0d7810 */ /* 0x002fca0007ffe0ff */
[----:B------:R-:W-:Y:S05]  /*1e40*/  @P0 BRA `(.L_x_3474) ;  /* 0xfffffffc00e40947 */ /* 0x000fea000383ffff */
.L_x_3473:
[----:B------:R-:W-:Y:S05]  /*1e50*/  BSYNC.RECONVERGENT B1 ;  /* 0x0000000000017941 */ /* 0x000fea0003800200 */
.L_x_3472:
        /* <DEDUP_REMOVED lines=12> */
.L_x_3477:
        /* <DEDUP_REMOVED lines=52> */
.L_x_3476:
[----:B------:R-:W-:Y:S05]  /*2260*/  BSYNC.RECONVERGENT B1 ;  /* 0x0000000000017941 */ /* 0x000fea0003800200 */
.L_x_3475:
        /* <DEDUP_REMOVED lines=31> */
.L_x_3479:
[----:B------:R-:W-:Y:S05]  /*2460*/  BSYNC.RECONVERGENT B1 ;  /* 0x0000000000017941 */ /* 0x000fea0003800200 */
.L_x_3478:
        /* <DEDUP_REMOVED lines=14> */
.L_x_3471:
[----:B------:R-:W-:Y:S05]  /*2550*/  BSYNC.RECONVERGENT B0 ;  /* 0x0000000000007941 */ /* 0x000fea0003800200 */
.L_x_3470:
        /* <DEDUP_REMOVED lines=18> */
.L_x_3481:
[----:B------:R-:W-:Y:S05]  /*2680*/  BSYNC.RECONVERGENT B0 ;  /* 0x0000000000007941 */ /* 0x000fea0003800200 */
.L_x_3480:
        /* <DEDUP_REMOVED lines=27> */
.L_x_3485:
        /* <DEDUP_REMOVED lines=34> */
.L_x_3484:
        /* <DEDUP_REMOVED lines=16> */
.L_x_3483:
[----:B------:R-:W-:Y:S05]  /*2b60*/  BSYNC.RECONVERGENT B6 ;  /* 0x0000000000067941 */ /* 0x000fea0003800200 */
.L_x_3482:
[----:B------:R-:W4:Y:S01]  /*2b70*/  S2R R29, SR_TID.X ;  /* 0x00000000001d7919 */ /* 0x000f220000002100 */
[----:B------:R-:W-:Y:S01]  /*2b80*/  UMOV UR4, 0xffffffff ;  /* 0xffffffff00047882 */ /* 0x000fe20000000000 */
[----:B----4-:R-:W-:Y:S02]  /*2b90*/  SHF.R.U32.HI R28, RZ, 0x5, R29 ;  /* 0x00000005ff1c7819 */ /* 0x010fe4000001161d */
[----:B------:R-:W-:Y:S01]  /*2ba0*/  LOP3.LUT R26, R29, 0x1f, RZ, 0xc0, !PT ;  /* 0x0000001f1d1a7812 */ /* 0x000fe200078ec0ff */
        /* <DEDUP_REMOVED lines=39> */
.L_x_3522:
        /* <DEDUP_REMOVED lines=31> */
.L_x_3488:
[----:B------:R-:W-:Y:S05]  /*3010*/  BSYNC.RECONVERGENT B0 ;  /* 0x0000000000007941 */ /* 0x000fea0003800200 */
.L_x_3487:
        /* <DEDUP_REMOVED lines=23> */
.L_x_3490:
[----:B------:R-:W-:Y:S05]  /*3190*/  BSYNC.RECONVERGENT B0 ;  /* 0x0000000000007941 */ /* 0x000fea0003800200 */
.L_x_3489:
        /* <DEDUP_REMOVED lines=13> */
.L_x_3492:
[----:B------:R-:W-:Y:S05]  /*3270*/  BSYNC.RECONVERGENT B0 ;  /* 0x0000000000007941 */ /* 0x000fea0003800200 */
.L_x_3491:
        /* <DEDUP_REMOVED lines=23> */
.L_x_3494:
[----:B------:R-:W-:Y:S05]  /*33f0*/  BSYNC.RECONVERGENT B0 ;  /* 0x0000000000007941 */ /* 0x000fea0003800200 */
.L_x_3493:
        /* <DEDUP_REMOVED lines=34> */
.L_x_3457:
        /* <DEDUP_REMOVED lines=16> */
.L_x_3495:
[----:B------:R-:W-:Y:S05]  /*3720*/  EXIT ;  /* 0x000000000000794d */ /* 0x000fea0003800000 */
.L_x_3459:
[----:B------:R-:W-:Y:S02]  /*3730*/  HFMA2 R12, -RZ, RZ, 0, 9.5367431640625e-07 ;  /* 0x00000010ff0c7431 */ /* 0x000fe400000001ff */
[----:B------:R-:W-:Y:S01]  /*3740*/  IMAD.MOV.U32 R11, RZ, RZ, 0x1f ;  /* 0x0000001fff0b7424 */ /* 0x000fe200078e00ff */
[----:B------:R-:W-:-:S07]  /*3750*/  MOV R15, 0xffffffff ;  /* 0xffffffff000f7802 */ /* 0x000fce0000000f00 */
[----:B------:R-:W-:Y:S05]  /*3760*/  WARPSYNC.COLLECTIVE R15, `(.L_x_3496) ;  /* 0x000000000f087348 */ /* 0x000fea0003c00000 */
[----:B------:R0:W1:Y:S02]  /*3770*/  SHFL.BFLY P6, R14, R13, R12, R11 ;  /* 0x0c00000c0d0e7389 */ /* 0x00006400000c000b */
[----:B01----:R-:W-:Y:S05]  /*3780*/  ENDCOLLECTIVE ;  /* 0x000000000000791b */ /* 0x003fea0003800000 */
.L_x_3496:
[----:B------:R-:W-:Y:S01]  /*3790*/  IMAD.MOV.U32 R12, RZ, RZ, 0x8 ;  /* 0x00000008ff0c7424 */ /* 0x000fe200078e00ff */
[----:B------:R-:W-:-:S04]  /*37a0*/  FMNMX.FTZ R0, R14, -3.40282346638528859812e+38, !PT ;  /* 0xff7fffff0e007809 */ /* 0x000fc80007810000 */
[----:B------:R-:W-:-:S07]  /*37b0*/  MOV R13, R0 ;  /* 0x00000000000d7202 */ /* 0x000fce0000000f00 */
[----:B------:R-:W-:Y:S05]  /*37c0*/  WARPSYNC.COLLECTIVE R15, `(.L_x_3497) ;  /* 0x000000000f087348 */ /* 0x000fea0003c00000 */
[----:B------:R0:W1:Y:S02]  /*37d0*/  SHFL.BFLY P6, R14, R13, R12, R11 ;  /* 0x0c00000c0d0e7389 */ /* 0x00006400000c000b */
[----:B01----:R-:W-:Y:S05]  /*37e0*/  ENDCOLLECTIVE ;  /* 0x000000000000791b */ /* 0x003fea0003800000 */
.L_x_3497:
[----:B------:R-:W-:Y:S01]  /*37f0*/  HFMA2 R12, -RZ, RZ, 0, 2.384185791015625e-07 ;  /* 0x00000004ff0c7431 */ /* 0x000fe200000001ff */
[----:B------:R-:W-:-:S04]  /*3800*/  FMNMX.FTZ R2, R0, R14, !PT ;  /* 0x0000000e00027209 */ /* 0x000fc80007810000 */
[----:B------:R-:W-:-:S07]  /*3810*/  MOV R13, R2 ;  /* 0x00000002000d7202 */ /* 0x000fce0000000f00 */
[----:B------:R-:W-:Y:S05]  /*3820*/  WARPSYNC.COLLECTIVE R15, `(.L_x_3498) ;  /* 0x000000000f087348 */ /* 0x000fea0003c00000 */
[----:B------:R0:W1:Y:S02]  /*3830*/  SHFL.BFLY P6, R14, R13, R12, R11 ;  /* 0x0c00000c0d0e7389 */ /* 0x00006400000c000b */
[----:B01----:R-:W-:Y:S05]  /*3840*/  ENDCOLLECTIVE ;  /* 0x000000000000791b */ /* 0x003fea0003800000 */
.L_x_3498:
[----:B------:R-:W-:Y:S02]  /*3850*/  MOV R12, 0x2 ;  /* 0x00000002000c7802 */ /* 0x000fe40000000f00 */
[----:B------:R-:W-:-:S05]  /*3860*/  FMNMX.FTZ R3, R2, R14, !PT ;  /* 0x0000000e02037209 */ /* 0x000fca0007810000 */
[----:B------:R-:W-:-:S07]  /*3870*/  IMAD.MOV.U32 R13, RZ, RZ, R3 ;  /* 0x000000ffff0d7224 */ /* 0x000fce00078e0003 */
[----:B------:R-:W-:Y:S05]  /*3880*/  WARPSYNC.COLLECTIVE R15, `(.L_x_3499) ;  /* 0x000000000f087348 */ /* 0x000fea0003c00000 */
[----:B------:R0:W1:Y:S02]  /*3890*/  SHFL.BFLY P6, R14, R13, R12, R11 ;  /* 0x0c00000c0d0e7389 */ /* 0x00006400000c000b */
[----:B01----:R-:W-:Y:S05]  /*38a0*/  ENDCOLLECTIVE ;  /* 0x000000000000791b */ /* 0x003fea0003800000 */
.L_x_3499:
[----:B------:R-:W-:Y:S01]  /*38b0*/  IMAD.MOV.U32 R12, RZ, RZ, 0x1 ;  /* 0x00000001ff0c7424 */ /* 0x000fe200078e00ff */
[----:B------:R-:W-:-:S04]  /*38c0*/  FMNMX.FTZ R4, R3, R14, !PT ;  /* 0x0000000e03047209 */ /* 0x000fc80007810000 */
[----:B------:R-:W-:-:S07]  /*38d0*/  MOV R13, R4 ;  /* 0x00000004000d7202 */ /* 0x000fce0000000f00 */
[----:B------:R-:W-:Y:S05]  /*38e0*/  WARPSYNC.COLLECTIVE R15, `(.L_x_3500) ;  /* 0x000000000f087348 */ /* 0x000fea0003c00000 */
[----:B------:R0:W1:Y:S02]  /*38f0*/  SHFL.BFLY P6, R14, R13, R12, R11 ;  /* 0x0c00000c0d0e7389 */ /* 0x00006400000c000b */
[----:B01----:R-:W-:Y:S05]  /*3900*/  ENDCOLLECTIVE ;  /* 0x000000000000791b */ /* 0x003fea0003800000 */
.L_x_3500:
[----:B------:R-:W-:Y:S05]  /*3910*/  BRA `(.L_x_3501) ;  /* 0xffffffd000a87947 */ /* 0x000fea000383ffff */
.L_x_3486:
[----:B---3--:R-:W-:Y:S01]  /*3920*/  HFMA2 R13, -RZ, RZ, 0, 0 ;  /* 0x00000000ff0d7431 */ /* 0x008fe200000001ff */
[----:B------:R-:W-:Y:S01]  /*3930*/  MOV R12, 0x2 ;  /* 0x00000002000c7802 */ /* 0x000fe20000000f00 */
[----:B--2---:R-:W-:Y:S01]  /*3940*/  IMAD.MOV.U32 R11, RZ, RZ, 0x1f ;  /* 0x0000001fff0b7424 */ /* 0x004fe200078e00ff */
[----:B------:R-:W-:-:S07]  /*3950*/  MOV R15, 0xffffffff ;  /* 0xffffffff000f7802 */ /* 0x000fce0000000f00 */
[----:B01----:R-:W-:Y:S05]  /*3960*/  WARPSYNC.COLLECTIVE R15, `(.L_x_3502) ;  /* 0x000000000f087348 */ /* 0x003fea0003c00000 */
[----:B------:R2:W3:Y:S02]  /*3970*/  SHFL.BFLY P6, R14, R13, R12, R11 ;  /* 0x0c00000c0d0e7389 */ /* 0x0004e400000c000b */
[----:B0123--:R-:W-:Y:S05]  /*3980*/  ENDCOLLECTIVE ;  /* 0x000000000000791b */ /* 0x00ffea0003800000 */
.L_x_3502:
[----:B------:R-:W-:Y:S01]  /*3990*/  HFMA2 R12, -RZ, RZ, 0, 5.9604644775390625e-08 ;  /* 0x00000001ff0c7431 */ /* 0x000fe200000001ff */
[----:B------:R-:W-:-:S05]  /*39a0*/  MOV R30, R14 ;  /* 0x0000000e001e7202 */ /* 0x000fca0000000f00 */
[----:B------:R-:W-:-:S04]  /*39b0*/  FADD.FTZ R30, RZ, R30 ;  /* 0x0000001eff1e7221 */ /* 0x000fc80000010000 */
[----:B------:R-:W-:-:S07]  /*39c0*/  IMAD.MOV.U32 R13, RZ, RZ, R30 ;  /* 0x000000ffff0d7224 */ /* 0x000fce00078e001e */
[----:B------:R-:W-:Y:S05]  /*39d0*/  WARPSYNC.COLLECTIVE R15, `(.L_x_3503) ;  /* 0x000000000f087348 */ /* 0x000fea0003c00000 */
[----:B------:R0:W1:Y:S02]  /*39e0*/  SHFL.BFLY P6, R14, R13, R12, R11 ;  /* 0x0c00000c0d0e7389 */ /* 0x00006400000c000b */
[----:B01----:R-:W-:Y:S05]  /*39f0*/  ENDCOLLECTIVE ;  /* 0x000000000000791b */ /* 0x003fea0003800000 */
.L_x_3503:
[----:B------:R-:W-:Y:S02]  /*3a00*/  IMAD.MOV.U32 R13, RZ, RZ, RZ ;  /* 0x000000ffff0d7224 */ /* 0x000fe400078e00ff */
[----:B------:R-:W-:Y:S01]  /*3a10*/  HFMA2 R12, -RZ, RZ, 0, 1.1920928955078125e-07 ;  /* 0x00000002ff0c7431 */ /* 0x000fe200000001ff */
[----:B------:R-:W-:-:S07]  /*3a20*/  MOV R0, R14 ;  /* 0x0000000e00007202 */ /* 0x000fce0000000f00 */
[----:B------:R-:W-:Y:S05]  /*3a30*/  WARPSYNC.COLLECTIVE R15, `(.L_x_3504) ;  /* 0x000000000f087348 */ /* 0x000fea0003c00000 */
[----:B------:R0:W1:Y:S02]  /*3a40*/  SHFL.BFLY P6, R14, R13, R12, R11 ;  /* 0x0c00000c0d0e7389 */ /* 0x00006400000c000b */
[----:B01----:R-:W-:Y:S05]  /*3a50*/  ENDCOLLECTIVE ;  /* 0x000000000000791b */ /* 0x003fea0003800000 */
.L_x_3504:
        /* <DEDUP_REMOVED lines=8> */
.L_x_3505:
[----:B------:R-:W-:Y:S02]  /*3ae0*/  IMAD.MOV.U32 R13, RZ, RZ, RZ ;  /* 0x000000ffff0d7224 */ /* 0x000fe400078e00ff */
[----:B------:R-:W-:Y:S01]  /*3af0*/  HFMA2 R12, -RZ, RZ, 0, 1.1920928955078125e-07 ;  /* 0x00000002ff0c7431 */ /* 0x000fe200000001ff */
[----:B------:R-:W-:-:S07]  /*3b00*/  MOV R3, R14 ;  /* 0x0000000e00037202 */ /* 0x000fce0000000f00 */
[----:B------:R-:W-:Y:S05]  /*3b10*/  WARPSYNC.COLLECTIVE R15, `(.L_x_3506) ;  /* 0x000000000f087348 */ /* 0x000fea0003c00000 */
[----:B------:R0:W1:Y:S02]  /*3b20*/  SHFL.BFLY P6, R14, R13, R12, R11 ;  /* 0x0c00000c0d0e7389 */ /* 0x00006400000c000b */
[----:B01----:R-:W-:Y:S05]  /*3b30*/  ENDCOLLECTIVE ;  /* 0x000000000000791b */ /* 0x003fea0003800000 */
.L_x_3506:
        /* <DEDUP_REMOVED lines=8> */
.L_x_3507:
[----:B------:R-:W-:Y:S02]  /*3bc0*/  IMAD.MOV.U32 R13, RZ, RZ, RZ ;  /* 0x000000ffff0d7224 */ /* 0x000fe400078e00ff */
[----:B------:R-:W-:Y:S01]  /*3bd0*/  HFMA2 R12, -RZ, RZ, 0, 1.1920928955078125e-07 ;  /* 0x00000002ff0c7431 */ /* 0x000fe200000001ff */
[----:B------:R-:W-:-:S07]  /*3be0*/  MOV R5, R14 ;  /* 0x0000000e00057202 */ /* 0x000fce0000000f00 */
[----:B------:R-:W-:Y:S05]  /*3bf0*/  WARPSYNC.COLLECTIVE R15, `(.L_x_3508) ;  /* 0x000000000f087348 */ /* 0x000fea0003c00000 */
[----:B------:R0:W1:Y:S02]  /*3c00*/  SHFL.BFLY P6, R14, R13, R12, R11 ;  /* 0x0c00000c0d0e7389 */ /* 0x00006400000c000b */
[----:B01----:R-:W-:Y:S05]  /*3c10*/  ENDCOLLECTIVE ;  /* 0x000000000000791b */ /* 0x003fea0003800000 */
.L_x_3508:
        /* <DEDUP_REMOVED lines=8> */
.L_x_3509:
[----:B------:R-:W-:Y:S02]  /*3ca0*/  IMAD.MOV.U32 R13, RZ, RZ, RZ ;  /* 0x000000ffff0d7224 */ /* 0x000fe400078e00ff */
[----:B------:R-:W-:Y:S01]  /*3cb0*/  HFMA2 R12, -RZ, RZ, 0, 1.1920928955078125e-07 ;  /* 0x00000002ff0c7431 */ /* 0x000fe200000001ff */
[----:B------:R-:W-:-:S07]  /*3cc0*/  MOV R7, R14 ;  /* 0x0000000e00077202 */ /* 0x000fce0000000f00 */
[----:B------:R-:W-:Y:S05]  /*3cd0*/  WARPSYNC.COLLECTIVE R15, `(.L_x_3510) ;  /* 0x000000000f087348 */ /* 0x000fea0003c00000 */
[----:B------:R0:W1:Y:S02]  /*3ce0*/  SHFL.BFLY P6, R14, R13, R12, R11 ;  /* 0x0c00000c0d0e7389 */ /* 0x00006400000c000b */
[----:B01----:R-:W-:Y:S05]  /*3cf0*/  ENDCOLLECTIVE ;  /* 0x000000000000791b */ /* 0x003fea0003800000 */
.L_x_3510:
        /* <DEDUP_REMOVED lines=8> */
.L_x_3511:
[----:B------:R-:W-:Y:S02]  /*3d80*/  IMAD.MOV.U32 R13, RZ, RZ, RZ ;  /* 0x000000ffff0d7224 */ /* 0x000fe400078e00ff */
[----:B------:R-:W-:Y:S01]  /*3d90*/  HFMA2 R12, -RZ, RZ, 0, 1.1920928955078125e-07 ;  /* 0x00000002ff0c7431 */ /* 0x000fe200000001ff */
[----:B------:R-:W-:-:S07]  /*3da0*/  MOV R9, R14 ;  /* 0x0000000e00097202 */ /* 0x000fce0000000f00 */
[----:B------:R-:W-:Y:S05]  /*3db0*/  WARPSYNC.COLLECTIVE R15, `(.L_x_3512) ;  /* 0x000000000f087348 */ /* 0x000fea0003c00000 */
[----:B------:R0:W1:Y:S02]  /*3dc0*/  SHFL.BFLY P6, R14, R13, R12, R11 ;  /* 0x0c00000c0d0e7389 */ /* 0x00006400000c000b */
[----:B01----:R-:W-:Y:S05]  /*3dd0*/  ENDCOLLECTIVE ;  /* 0x000000000000791b */ /* 0x003fea0003800000 */
.L_x_3512:
        /* <DEDUP_REMOVED lines=8> */
.L_x_3513:
[----:B------:R-:W-:Y:S02]  /*3e60*/  IMAD.MOV.U32 R13, RZ, RZ, RZ ;  /* 0x000000ffff0d7224 */ /* 0x000fe400078e00ff */
[----:B------:R-:W-:Y:S01]  /*3e70*/  HFMA2 R12, -RZ, RZ, 0, 1.1920928955078125e-07 ;  /* 0x00000002ff0c7431 */ /* 0x000fe200000001ff */
[----:B------:R-:W-:-:S07]  /*3e80*/  MOV R21, R14 ;  /* 0x0000000e00157202 */ /* 0x000fce0000000f00 */
[----:B------:R-:W-:Y:S05]  /*3e90*/  WARPSYNC.COLLECTIVE R15, `(.L_x_3514) ;  /* 0x000000000f087348 */ /* 0x000fea0003c00000 */
[----:B------:R0:W1:Y:S02]  /*3ea0*/  SHFL.BFLY P6, R14, R13, R12, R11 ;  /* 0x0c00000c0d0e7389 */ /* 0x00006400000c000b */
[----:B01----:R-:W-:Y:S05]  /*3eb0*/  ENDCOLLECTIVE ;  /* 0x000000000000791b */ /* 0x003fea0003800000 */
.L_x_3514:
        /* <DEDUP_REMOVED lines=8> */
.L_x_3515:
[----:B------:R-:W-:Y:S02]  /*3f40*/  IMAD.MOV.U32 R13, RZ, RZ, RZ ;  /* 0x000000ffff0d7224 */ /* 0x000fe400078e00ff */
[----:B------:R-:W-:Y:S01]  /*3f50*/  HFMA2 R12, -RZ, RZ, 0, 1.1920928955078125e-07 ;  /* 0x00000002ff0c7431 */ /* 0x000fe200000001ff */
[----:B------:R-:W-:-:S07]  /*3f60*/  MOV R23, R14 ;  /* 0x0000000e00177202 */ /* 0x000fce0000000f00 */
[----:B------:R-:W-:Y:S05]  /*3f70*/  WARPSYNC.COLLECTIVE R15, `(.L_x_3516) ;  /* 0x000000000f087348 */ /* 0x000fea0003c00000 */
[----:B------:R0:W1:Y:S02]  /*3f80*/  SHFL.BFLY P6, R14, R13, R12, R11 ;  /* 0x0c00000c0d0e7389 */ /* 0x00006400000c000b */
[----:B01----:R-:W-:Y:S05]  /*3f90*/  ENDCOLLECTIVE ;  /* 0x000000000000791b */ /* 0x003fea0003800000 */
.L_x_3516:
        /* <DEDUP_REMOVED lines=8> */
.L_x_3517:
[----:B------:R-:W-:Y:S02]  /*4020*/  IMAD.MOV.U32 R13, RZ, RZ, RZ ;  /* 0x000000ffff0d7224 */ /* 0x000fe400078e00ff */
[----:B------:R-:W-:Y:S01]  /*4030*/  HFMA2 R12, -RZ, RZ, 0, 1.1920928955078125e-07 ;  /* 0x00000002ff0c7431 */ /* 0x000fe200000001ff */
[----:B------:R-:W-:-:S07]  /*4040*/  MOV R25, R14 ;  /* 0x0000000e00197202 */ /* 0x000fce0000000f00 */
[----:B------:R-:W-:Y:S05]  /*4050*/  WARPSYNC.COLLECTIVE R15, `(.L_x_3518) ;  /* 0x000000000f087348 */ /* 0x000fea0003c00000 */
[----:B------:R0:W1:Y:S02]  /*4060*/  SHFL.BFLY P6, R14, R13, R12, R11 ;  /* 0x0c00000c0d0e7389 */ /* 0x00006400000c000b */
[----:B01----:R-:W-:Y:S05]  /*4070*/  ENDCOLLECTIVE ;  /* 0x000000000000791b */ /* 0x003fea0003800000 */
.L_x_3518:
[----:B------:R-:W-:Y:S01]  /*4080*/  FADD.FTZ R22, R22, R25 ;  /* 0x0000001916167221 */ /* 0x000fe20000010000 */
[----:B------:R-:W-:Y:S02]  /*4090*/  IMAD.MOV.U32 R12, RZ, RZ, 0x1 ;  /* 0x00000001ff0c7424 */ /* 0x000fe400078e00ff */
[----:B------:R-:W-:-:S05]  /*40a0*/  FADD.FTZ R24, RZ, R14 ;  /* 0x0000000eff187221 */ /* 0x000fca0000010000 */
[----:B------:R-:W-:-:S07]  /*40b0*/  MOV R13, R24 ;  /* 0x00000018000d7202 */ /* 0x000fce0000000f00 */
[----:B------:R-:W-:Y:S05]  /*40c0*/  WARPSYNC.COLLECTIVE R15, `(.L_x_3519) ;  /* 0x000000000f087348 */ /* 0x000fea0003c00000 */
[----:B------:R0:W1:Y:S02]  /*40d0*/  SHFL.BFLY P6, R14, R13, R12, R11 ;  /* 0x0c00000c0d0e7389 */ /* 0x00006400000c000b */
[----:B01----:R-:W-:Y:S05]  /*40e0*/  ENDCOLLECTIVE ;  /* 0x000000000000791b */ /* 0x003fea0003800000 */
.L_x_3519:
[----:B------:R-:W-:Y:S02]  /*40f0*/  HFMA2 R13, -RZ, RZ, 0, 0 ;  /* 0x00000000ff0d7431 */ /* 0x000fe400000001ff */
[----:B------:R-:W-:Y:S01]  /*4100*/  IMAD.MOV.U32 R12, RZ, RZ, 0x2 ;  /* 0x00000002ff0c7424 */ /* 0x000fe200078e00ff */
[----:B------:R-:W-:-:S07]  /*4110*/  MOV R27, R14 ;  /* 0x0000000e001b7202 */ /* 0x000fce0000000f00 */
[----:B------:R-:W-:Y:S05]  /*4120*/  WARPSYNC.COLLECTIVE R15, `(.L_x_3520) ;  /* 0x000000000f087348 */ /* 0x000fea0003c00000 */
[----:B------:R0:W1:Y:S02]  /*4130*/  SHFL.BFLY P6, R14, R13, R12, R11 ;  /* 0x0c00000c0d0e7389 */ /* 0x00006400000c000b */
[----:B01----:R-:W-:Y:S05]  /*4140*/  ENDCOLLECTIVE ;  /* 0x000000000000791b */ /* 0x003fea0003800000 */
.L_x_3520:
[----:B------:R-:W-:Y:S01]  /*4150*/  FADD.FTZ R24, R24, R27 ;  /* 0x0000001b18187221 */ /* 0x000fe20000010000 */
[----:B------:R-:W-:Y:S02]  /*4160*/  HFMA2 R12, -RZ, RZ, 0, 5.9604644775390625e-08 ;  /* 0x00000001ff0c7431 */ /* 0x000fe400000001ff */
[----:B------:R-:W-:-:S05]  /*4170*/  FADD.FTZ R31, RZ, R14 ;  /* 0x0000000eff1f7221 */ /* 0x000fca0000010000 */
[----:B------:R-:W-:-:S07]  /*4180*/  MOV R13, R31 ;  /* 0x0000001f000d7202 */ /* 0x000fce0000000f00 */
[----:B------:R-:W-:Y:S05]  /*4190*/  WARPSYNC.COLLECTIVE R15, `(.L_x_3521) ;  /* 0x000000000f087348 */ /* 0x000fea0003c00000 */
[----:B------:R0:W1:Y:S02]  /*41a0*/  SHFL.BFLY P6, R14, R13, R12, R11 ;  /* 0x0c00000c0d0e7389 */ /* 0x00006400000c000b */
[----:B01----:R-:W-:Y:S05]  /*41b0*/  ENDCOLLECTIVE ;  /* 0x000000000000791b */ /* 0x003fea0003800000 */
.L_x_3521:
[----:B------:R-:W-:Y:S05]  /*41c0*/  BRA `(.L_x_3522) ;  /* 0xffffffec00147947 */ /* 0x000fea000383ffff */
.L_x_3523:
        /* <DEDUP_REMOVED lines=11> */
.L_x_27226:


//--------------------- .text._ZN4vllm25paged_attention_v2_kernelIthLi64ELi32ELi128ELNS_18Fp8KVCacheDataTypeE2ELb1ELi512EEEvPfS2_PT_PKS3_PKT0_S9_ifPKiSB_iPKfiiiSD_SD_iiiii --------------------------
	.section	.text._ZN4vllm25paged_attention_v2_kernelIthLi64ELi32ELi128ELNS_18Fp8KVCacheDataTypeE2ELb1ELi512EEEvPfS2_PT_PKS3_PKT0_S9_ifPKiSB_iPKfiiiSD_SD_iiiii,"ax",@progbits
	.align	128
        .global         _ZN4vllm25paged_attention_v2_kernelIthLi64ELi32ELi128ELNS_18Fp8KVCacheDataTypeE2ELb1ELi512EEEvPfS2_PT_PKS3_PKT0_S9_ifPKiSB_iPKfiiiSD_SD_iiiii
        .type           _ZN4vllm25paged_attention_v2_kernelIthLi64ELi32ELi128ELNS_18Fp8KVCacheDataTypeE2ELb1ELi512EEEvPfS2_PT_PKS3_PKT0_S9_ifPKiSB_iPKfiiiSD_SD_iiiii,@function
        .size           _ZN4vllm25paged_attention_v2_kernelIthLi64ELi32ELi128ELNS_18Fp8KVCacheDataTypeE2ELb1ELi512EEEvPfS2_PT_PKS3_PKT0_S9_ifPKiSB_iPKfiiiSD_SD_iiiii,(.L_x_27227 - _ZN4vllm25paged_attention_v2_kernelIthLi64ELi32ELi128ELNS_18Fp8KVCacheDataTypeE2ELb1ELi512EEEvPfS2_PT_PKS3_PKT0_S9_ifPKiSB_iPKfiiiSD_SD_iiiii)
        .other          _ZN4vllm25paged_attention_v2_kernelIthLi64ELi32ELi128ELNS_18Fp8KVCacheDataTypeE2ELb1ELi512EEEvPfS2_PT_PKS3_PKT0_S9_ifPKiSB_iPKfiiiSD_SD_iiiii,@"STO_CUDA_ENTRY STV_DEFAULT"
_ZN4vllm25paged_attention_v2_kernelIthLi64ELi32ELi128ELNS_18Fp8KVCacheDataTypeE2ELb1ELi512EEEvPfS2_PT_PKS3_PKT0_S9_ifPKiSB_iPKfiiiSD_SD_iiiii:
.text._ZN4vllm25paged_attention_v2_kernelIthLi64ELi32ELi128ELNS_18Fp8KVCacheDataTypeE2ELb1ELi512EEEvPfS2_PT_PKS3_PKT0_S9_ifPKiSB_iPKfiiiSD_SD_iiiii:
        /* <DEDUP_REMOVED lines=109> */
.L_x_3524:
        /* <DEDUP_REMOVED lines=26> */
.L_x_3528:
        /* <DEDUP_REMOVED lines=38> */
.L_x_3526:
[----:B------:R-:W-:Y:S05]  /*0ad0*/  BSYNC.RECONVERGENT B6 ;  /* 0x0000000000067941 */ /* 0x000fea0003800200 */
.L_x_3525:
        /* <DEDUP_REMOVED lines=14> */
.L_x_3571:
        /* <DEDUP_REMOVED lines=41> */
.L_x_3534:
        /* <DEDUP_REMOVED lines=11> */
.L_x_3533:
[----:B------:R-:W-:Y:S05]  /*0f00*/  BSYNC.RECONVERGENT B1 ;  /* 0x0000000000017941 */ /* 0x000fea0003800200 */
.L_x_3532:
        /* <DEDUP_REMOVED lines=12> */
.L_x_3537:
        /* <DEDUP_REMOVED lines=100> */
.L_x_3536:
[----:B------:R-:W-:Y:S05]  /*1610*/  BSYNC.RECONVERGENT B1 ;  /* 0x0000000000017941 */ /* 0x000fea0003800200 */
.L_x_3535:
        /* <DEDUP_REMOVED lines=55> */
.L_x_3539:
[----:B------:R-:W-:Y:S05]  /*1990*/  BSYNC.RECONVERGENT B1 ;  /* 0x0000000000017941 */ /* 0x000fea0003800200 */
.L_x_3538:
        /* <DEDUP_REMOVED lines=26> */
.L_x_3531:
[----:B------:R-:W-:Y:S05]  /*1b40*/  BSYNC.RECONVERGENT B0 ;  /* 0x0000000000007941 */ /* 0x000fea0003800200 */
.L_x_3530:
        /* <DEDUP_REMOVED lines=41> */
.L_x_3544:
[----:B------:R-:W1:Y:S01]  /*1de0*/  LDS R22, [R13] ;  /* 0x000000000d167984 */ /* 0x000e620000000800 */
[----:B------:R-:W-:-:S05]  /*1df0*/  VIADD R14, R14, 0x1 ;  /* 0x000000010e0e7836 */ /* 0x000fca0000000000 */
[----:B------:R-:W-:Y:S01]  /*1e00*/  ISETP.NE.AND P0, PT, R14, RZ, PT ;  /* 0x000000ff0e00720c */ /* 0x000fe20003f05270 */
[----:B-1----:R-:W-:-:S05]  /*1e10*/  FMUL.FTZ R22, R22, R7 ;  /* 0x0000000716167220 */ /* 0x002fca0000410000 */
[----:B------:R1:W-:Y:S02]  /*1e20*/  STS [R13], R22 ;  /* 0x000000160d007388 */ /* 0x0003e40000000800 */
[----:B-1----:R-:W-:-:S05]  /*1e30*/  IADD3 R13, PT, PT, R13, 0x200, RZ ;  /* 0x000002000d0d7810 */ /* 0x002fca0007ffe0ff */
[----:B------:R-:W-:Y:S05]  /*1e40*/  @P0 BRA `(.L_x_3544) ;  /* 0xfffffffc00e40947 */ /* 0x000fea000383ffff */
.L_x_3543:
[----:B------:R-:W-:Y:S05]  /*1e50*/  BSYNC.RECONVERGENT B1 ;  /* 0x0000000000017941 */ /* 0x000fea0003800200 */
.L_x_3542:
        /* <DEDUP_REMOVED lines=12> */
.L_x_3547:
        /* <DEDUP_REMOVED lines=52> */
.L_x_3546:
[----:B------:R-:W-:Y:S05]  /*2260*/  BSYNC.RECONVERGENT B1 ;  /* 0x0000000000017941 */ /* 0x000fea0003800200 */
.L_x_3545:
        /* <DEDUP_REMOVED lines=31> */
.L_x_3549:
[----:B------:R-:W-:Y:S05]  /*2460*/  BSYNC.RECONVERGENT B1 ;  /* 0x0000000000017941 */ /* 0x000fea0003800200 */
.L_x_3548:
        /* <DEDUP_REMOVED lines=14> */
.L_x_3541:
[----:B------:R-:W-:Y:S05]  /*2550*/  BSYNC.RECONVERGENT B0 ;  /* 0x0000000000007941 */ /* 0x000fea0003800200 */
.L_x_3540:
        /* <DEDUP_REMOVED lines=18> */
.L_x_3551:
[----:B------:R-:W-:Y:S05]  /*2680*/  BSYNC.RECONVERGENT B0 ;  /* 0x0000000000007941 */ /* 0x000fea0003800200 */
.L_x_3550:
        /* <DEDUP_REMOVED lines=27> */
.L_x_3555:
        /* <DEDUP_REMOVED lines=34> */
.L_x_3554:
        /* <DEDUP_REMOVED lines=16> */
.L_x_3553:
[----:B------:R-:W-:Y:S05]  /*2b60*/  BSYNC.RECONVERGENT B6 ;  /* 0x0000000000067941 */ /* 0x000fea0003800200 */
.L_x_3552:
[----:B------:R-:W4:Y:S01]  /*2b70*/  S2R R27, SR_TID.X ;  /* 0x00000000001b7919 */ /* 0x000f220000002100 */
[----:B------:R-:W-:Y:S01]  /*2b80*/  UMOV UR4, 0xffffffff ;  /* 0xffffffff00047882 */ /* 0x000fe20000000000 */
[----:B----4-:R-:W-:Y:S02]  /*2b90*/  SHF.R.U32.HI R26, RZ, 0x5, R27 ;  /* 0x00000005ff1a7819 */ /* 0x010fe4000001161b */
[----:B------:R-:W-:Y:S01]  /*2ba0*/  LOP3.LUT R24, R27, 0x1f, RZ, 0xc0, !PT ;  /* 0x0000001f1b187812 */ /* 0x000fe200078ec0ff */
        /* <DEDUP_REMOVED lines=32> */
.L_x_3588:
        /* <DEDUP_REMOVED lines=23> */
.L_x_3558:
[----:B------:R-:W-:Y:S05]  /*2f20*/  BSYNC.RECONVERGENT B0 ;  /* 0x0000000000007941 */ /* 0x000fea0003800200 */
.L_x_3557:
        /* <DEDUP_REMOVED lines=29> */
.L_x_3560:
[----:B------:R-:W-:Y:S05]  /*3100*/  BSYNC.RECONVERGENT B0 ;  /* 0x0000000000007941 */ /* 0x000fea0003800200 */
.L_x_3559:
        /* <DEDUP_REMOVED lines=12> */
.L_x_3562:
[----:B------:R-:W-:Y:S05]  /*31d0*/  BSYNC.RECONVERGENT B0 ;  /* 0x0000000000007941 */ /* 0x000fea0003800200 */
.L_x_3561:
        /* <DEDUP_REMOVED lines=19> */
.L_x_3564:
[----:B------:R-:W-:Y:S05]  /*3310*/  BSYNC.RECONVERGENT B0 ;  /* 0x0000000000007941 */ /* 0x000fea0003800200 */
.L_x_3563:
        /* <DEDUP_REMOVED lines=9> */
[----:B01----:R-:W-:Y:S02]  /*33b0*/  F2FP.F16.F32.PACK_AB R20, R22, R20 ;  /* 0x000000141614723e */ /* 0x003fe400000000ff */
[----:B------:R-:W-:Y:S02]  /*33c0*/  IADD3 R2, P0, P1, R27, R2, R18 ;  /* 0x000000021b027210 */ /* 0x000fe4000791e012 */
[----:B------:R-:W-:-:S02]  /*33d0*/  F2FP.F16.F32.PACK_AB R6, R6, R8 ;  /* 0x000000080606723e */ /* 0x000fc400000000ff */
[----:B------:R-:W-:Y:S02]  /*33e0*/  IADD3.X R5, PT, PT, RZ, RZ, RZ, P0, P1 ;  /* 0x000000ffff057210 */ /* 0x000fe400007e24ff */
[----:B------:R-:W-:Y:S02]  /*33f0*/  F2FP.F16.F32.PACK_AB R0, R3, R0 ;  /* 0x000000000300723e */ /* 0x000fe400000000ff */
[----:B------:R-:W-:Y:S02]  /*3400*/  F2FP.F16.F32.PACK_AB R10, R10, R21 ;  /* 0x000000150a0a723e */ /* 0x000fe400000000ff */
        /* <DEDUP_REMOVED lines=15> */
.L_x_3527:
        /* <DEDUP_REMOVED lines=16> */
.L_x_3565:
[----:B------:R-:W-:Y:S05]  /*3600*/  EXIT ;  /* 0x000000000000794d */ /* 0x000fea0003800000 */
.L_x_3529:
[----:B------:R-:W-:Y:S01]  /*3610*/  HFMA2 R12, -RZ, RZ, 0, 9.5367431640625e-07 ;  /* 0x00000010ff0c7431 */ /* 0x000fe200000001ff */
[----:B------:R-:W-:Y:S01]  /*3620*/  MOV R11, 0x1f ;  /* 0x0000001f000b7802 */ /* 0x000fe20000000f00 */
[----:B------:R-:W-:-:S07]  /*3630*/  IMAD.MOV.U32 R15, RZ, RZ, -0x1 ;  /* 0xffffffffff0f7424 */ /* 0x000fce00078e00ff */
[----:B------:R-:W-:Y:S05]  /*3640*/  WARPSYNC.COLLECTIVE R15, `(.L_x_3566) ;  /* 0x000000000f087348 */ /* 0x000fea0003c00000 */
[----:B------:R0:W1:Y:S02]  /*3650*/  SHFL.BFLY P6, R14, R13, R12, R11 ;  /* 0x0c00000c0d0e7389 */ /* 0x00006400000c000b */
[----:B01----:R-:W-:Y:S05]  /*3660*/  ENDCOLLECTIVE ;  /* 0x000000000000791b */ /* 0x003fea0003800000 */
.L_x_3566:
[----:B------:R-:W-:Y:S01]  /*3670*/  HFMA2 R12, -RZ, RZ, 0, 4.76837158203125e-07 ;  /* 0x00000008ff0c7431 */ /* 0x000fe200000001ff */
[----:B------:R-:W-:-:S04]  /*3680*/  FMNMX.FTZ R0, R14, -3.40282346638528859812e+38, !PT ;  /* 0xff7fffff0e007809 */ /* 0x000fc80007810000 */
[----:B------:R-:W-:-:S07]  /*3690*/  MOV R13, R0 ;  /* 0x00000000000d7202 */ /* 0x000fce0000000f00 */
[----:B------:R-:W-:Y:S05]  /*36a0*/  WARPSYNC.COLLECTIVE R15, `(.L_x_3567) ;  /* 0x000000000f087348 */ /* 0x000fea0003c00000 */
[----:B------:R0:W1:Y:S02]  /*36b0*/  SHFL.BFLY P6, R14, R13, R12, R11 ;  /* 0x0c00000c0d0e7389 */ /* 0x00006400000c000b */
[----:B01----:R-:W-:Y:S05]  /*36c0*/  ENDCOLLECTIVE ;  /* 0x000000000000791b */ /* 0x003fea0003800000 */
.L_x_3567:
[----:B------:R-:W-:Y:S02]  /*36d0*/  MOV R12, 0x4 ;  /* 0x00000004000c7802 */ /* 0x000fe40000000f00 */
[----:B------:R-:W-:-:S05]  /*36e0*/  FMNMX.FTZ R2, R0, R14, !PT ;  /* 0x0000000e00027209 */ /* 0x000fca0007810000 */
[----:B------:R-:W-:-:S07]  /*36f0*/  IMAD.MOV.U32 R13, RZ, RZ, R2 ;  /* 0x000000ffff0d7224 */ /* 0x000fce00078e0002 */
[----:B------:R-:W-:Y:S05]  /*3700*/  WARPSYNC.COLLECTIVE R15, `(.L_x_3568) ;  /* 0x000000000f087348 */ /* 0x000fea0003c00000 */
[----:B------:R0:W1:Y:S02]  /*3710*/  SHFL.BFLY P6, R14, R13, R12, R11 ;  /* 0x0c00000c0d0e7389 */ /* 0x00006400000c000b */
[----:B01----:R-:W-:Y:S05]  /*3720*/  ENDCOLLECTIVE ;  /* 0x000000000000791b */ /* 0x003fea0003800000 */
.L_x_3568:
[----:B------:R-:W-:Y:S01]  /*3730*/  IMAD.MOV.U32 R12, RZ, RZ, 0x2 ;  /* 0x00000002ff0c7424 */ /* 0x000fe200078e00ff */
[----:B------:R-:W-:-:S04]  /*3740*/  FMNMX.FTZ R3, R2, R14, !PT ;  /* 0x0000000e02037209 */ /* 0x000fc80007810000 */
[----:B------:R-:W-:-:S07]  /*3750*/  MOV R13, R3 ;  /* 0x00000003000d7202 */ /* 0x000fce0000000f00 */
[----:B------:R-:W-:Y:S05]  /*3760*/  WARPSYNC.COLLECTIVE R15, `(.L_x_3569) ;  /* 0x000000000f087348 */ /* 0x000fea0003c00000 */
[----:B------:R0:W1:Y:S02]  /*3770*/  SHFL.BFLY P6, R14, R13, R12, R11 ;  /* 0x0c00000c0d0e7389 */ /* 0x00006400000c000b */
[----:B01----:R-:W-:Y:S05]  /*3780*/  ENDCOLLECTIVE ;  /* 0x000000000000791b */ /* 0x003fea0003800000 */
.L_x_3569:
[----:B------:R-:W-:Y:S01]  /*3790*/  HFMA2 R12, -RZ, RZ, 0, 5.9604644775390625e-08 ;  /* 0x00000001ff0c7431 */ /* 0x000fe200000001ff */
[----:B------:R-:W-:-:S04]  /*37a0*/  FMNMX.FTZ R4, R3, R14, !PT ;  /* 0x0000000e03047209 */ /* 0x000fc80007810000 */
[----:B------:R-:W-:-:S07]  /*37b0*/  MOV R13, R4 ;  /* 0x00000004000d7202 */ /* 0x000fce0000000f00 */
[----:B------:R-:W-:Y:S05]  /*37c0*/  WARPSYNC.COLLECTIVE R15, `(.L_x_3570) ;  /* 0x000000000f087348 */ /* 0x000fea0003c00000 */
[----:B------:R0:W1:Y:S02]  /*37d0*/  SHFL.BFLY P6, R14, R13, R12, R11 ;  /* 0x0c00000c0d0e7389 */ /* 0x00006400000c000b */
[----:B01----:R-:W-:Y:S05]  /*37e0*/  ENDCOLLECTIVE ;  /* 0x000000000000791b */ /* 0x003fea0003800000 */
.L_x_3570:
[----:B------:R-:W-:Y:S05]  /*37f0*/  BRA `(.L_x_3571) ;  /* 0xffffffd000f07947 */ /* 0x000fea000383ffff */
.L_x_3556:
[----:B---3--:R-:W-:Y:S01]  /*3800*/  IMAD.MOV.U32 R13, RZ, RZ, RZ ;  /* 0x000000ffff0d7224 */ /* 0x008fe200078e00ff */
[----:B------:R-:W-:Y:S01]  /*3810*/  MOV R12, 0x2 ;  /* 0x00000002000c7802 */ /* 0x000fe20000000f00 */
[----:B--2---:R-:W-:Y:S02]  /*3820*/  HFMA2 R11, -RZ, RZ, 0, 1.847743988037109375e-06 ;  /* 0x0000001fff0b7431 */ /* 0x004fe400000001ff */
[----:B------:R-:W-:-:S07]  /*3830*/  IMAD.MOV.U32 R15, RZ, RZ, -0x1 ;  /* 0xffffffffff0f7424 */ /* 0x000fce00078e00ff */
[----:B01----:R-:W-:Y:S05]  /*3840*/  WARPSYNC.COLLECTIVE R15, `(.L_x_3572) ;  /* 0x000000000f087348 */ /* 0x003fea0003c00000 */
[----:B------:R2:W3:Y:S02]  /*3850*/  SHFL.BFLY P6, R14, R13, R12, R11 ;  /* 0x0c00000c0d0e7389 */ /* 0x0004e400000c000b */
[----:B0123--:R-:W-:Y:S05]  /*3860*/  ENDCOLLECTIVE ;  /* 0x000000000000791b */ /* 0x00ffea0003800000 */
.L_x_3572:
[----:B------:R-:W-:Y:S02]  /*3870*/  HFMA2 R12, -RZ, RZ, 0, 5.9604644775390625e-08 ;  /* 0x00000001ff0c7431 */ /* 0x000fe400000001ff */
[----:B------:R-:W-:-:S05]  /*3880*/  FADD.FTZ R25, RZ, R14 ;  /* 0x0000000eff197221 */ /* 0x000fca0000010000 */
[----:B------:R-:W-:-:S07]  /*3890*/  MOV R13, R25 ;  /* 0x00000019000d7202 */ /* 0x000fce0000000f00 */
[----:B------:R-:W-:Y:S05]  /*38a0*/  WARPSYNC.COLLECTIVE R15, `(.L_x_3573) ;  /* 0x000000000f087348 */ /* 0x000fea0003c00000 */
[----:B------:R0:W1:Y:S02]  /*38b0*/  SHFL.BFLY P6, R14, R13, R12, R11 ;  /* 0x0c00000c0d0e7389 */ /* 0x00006400000c000b */
[----:B01----:R-:W-:Y:S05]  /*38c0*/  ENDCOLLECTIVE ;  /* 0x000000000000791b */ /* 0x003fea0003800000 */
.L_x_3573:
[----:B------:R-:W-:Y:S01]  /*38d0*/  MOV R13, RZ ;  /* 0x000000ff000d7202 */ /* 0x000fe20000000f00 */
[----:B------:R-:W-:Y:S02]  /*38e0*/  HFMA2 R12, -RZ, RZ, 0, 1.1920928955078125e-07 ;  /* 0x00000002ff0c7431 */ /* 0x000fe400000001ff */
[----:B------:R-:W-:-:S07]  /*38f0*/  IMAD.MOV.U32 R20, RZ, RZ, R14 ;  /* 0x000000ffff147224 */ /* 0x000fce00078e000e */
[----:B------:R-:W-:Y:S05]  /*3900*/  WARPSYNC.COLLECTIVE R15, `(.L_x_3574) ;  /* 0x000000000f087348 */ /* 0x000fea0003c00000 */
[----:B------:R0:W1:Y:S02]  /*3910*/  SHFL.BFLY P6, R14, R13, R12, R11 ;  /* 0x0c00000c0d0e7389 */ /* 0x00006400000c000b */
[----:B01----:R-:W-:Y:S05]  /*3920*/  ENDCOLLECTIVE ;  /* 0x000000000000791b */ /* 0x003fea0003800000 */
.L_x_3574:
        /* <DEDUP_REMOVED lines=8> */
.L_x_3575:
[----:B------:R-:W-:Y:S01]  /*39b0*/  MOV R13, RZ ;  /* 0x000000ff000d7202 */ /* 0x000fe20000000f00 */
[----:B------:R-:W-:Y:S02]  /*39c0*/  HFMA2 R12, -RZ, RZ, 0, 1.1920928955078125e-07 ;  /* 0x00000002ff0c7431 */ /* 0x000fe400000001ff */
[----:B------:R-:W-:-:S07]  /*39d0*/  IMAD.MOV.U32 R22, RZ, RZ, R14 ;  /* 0x000000ffff167224 */ /* 0x000fce00078e000e */
[----:B------:R-:W-:Y:S05]  /*39e0*/  WARPSYNC.COLLECTIVE R15, `(.L_x_3576) ;  /* 0x000000000f087348 */ /* 0x000fea0003c00000 */
[----:B------:R0:W1:Y:S02]  /*39f0*/  SHFL.BFLY P6, R14, R13, R12, R11 ;  /* 0x0c00000c0d0e7389 */ /* 0x00006400000c000b */
[----:B01----:R-:W-:Y:S05]  /*3a00*/  ENDCOLLECTIVE ;  /* 0x000000000000791b */ /* 0x003fea0003800000 */
.L_x_3576:
        /* <DEDUP_REMOVED lines=8> */
.L_x_3577:
[----:B------:R-:W-:Y:S01]  /*3a90*/  MOV R13, RZ ;  /* 0x000000ff000d7202 */ /* 0x000fe20000000f00 */
[----:B------:R-:W-:Y:S02]  /*3aa0*/  HFMA2 R12, -RZ, RZ, 0, 1.1920928955078125e-07 ;  /* 0x00000002ff0c7431 */ /* 0x000fe400000001ff */
[----:B------:R-:W-:-:S07]  /*3ab0*/  IMAD.MOV.U32 R8, RZ, RZ, R14 ;  /* 0x000000ffff087224 */ /* 0x000fce00078e000e */
[----:B------:R-:W-:Y:S05]  /*3ac0*/  WARPSYNC.COLLECTIVE R15, `(.L_x_3578) ;  /* 0x000000000f087348 */ /* 0x000fea0003c00000 */
[----:B------:R0:W1:Y:S02]  /*3ad0*/  SHFL.BFLY P6, R14, R13, R12, R11 ;  /* 0x0c00000c0d0e7389 */ /* 0x00006400000c000b */
[----:B01----:R-:W-:Y:S05]  /*3ae0*/  ENDCOLLECTIVE ;  /* 0x000000000000791b */ /* 0x003fea0003800000 */
.L_x_3578:
        /* <DEDUP_REMOVED lines=8> */
.L_x_3579:
[----:B------:R-:W-:Y:S01]  /*3b70*/  MOV R13, RZ ;  /* 0x000000ff000d7202 */ /* 0x000fe20000000f00 */
[----:B------:R-:W-:Y:S02]  /*3b80*/  HFMA2 R12, -RZ, RZ, 0, 1.1920928955078125e-07 ;  /* 0x00000002ff0c7431 */ /* 0x000fe400000001ff */
[----:B------:R-:W-:-:S07]  /*3b90*/  IMAD.MOV.U32 R6, RZ, RZ, R14 ;  /* 0x000000ffff067224 */ /* 0x000fce00078e000e */
[----:B------:R-:W-:Y:S05]  /*3ba0*/  WARPSYNC.COLLECTIVE R15, `(.L_x_3580) ;  /* 0x000000000f087348 */ /* 0x000fea0003c00000 */
[----:B------:R0:W1:Y:S02]  /*3bb0*/  SHFL.BFLY P6, R14, R13, R12, R11 ;  /* 0x0c00000c0d0e7389 */ /* 0x00006400000c000b */
[----:B01----:R-:W-:Y:S05]  /*3bc0*/  ENDCOLLECTIVE ;  /* 0x000000000000791b */ /* 0x003fea0003800000 */
.L_x_3580:
        /* <DEDUP_REMOVED lines=8> */
.L_x_3581:
[----:B------:R-:W-:Y:S01]  /*3c50*/  MOV R13, RZ ;  /* 0x000000ff000d7202 */ /* 0x000fe20000000f00 */
[----:B------:R-:W-:Y:S02]  /*3c60*/  HFMA2 R12, -RZ, RZ, 0, 1.1920928955078125e-07 ;  /* 0x00000002ff0c7431 */ /* 0x000fe400000001ff */
[----:B------:R-:W-:-:S07]  /*3c70*/  IMAD.MOV.U32 R4, RZ, RZ, R14 ;  /* 0x000000ffff047224 */ /* 0x000fce00078e000e */
[----:B------:R-:W-:Y:S05]  /*3c80*/  WARPSYNC.COLLECTIVE R15, `(.L_x_3582) ;  /* 0x000000000f087348 */ /* 0x000fea0003c00000 */
[----:B------:R0:W1:Y:S02]  /*3c90*/  SHFL.BFLY P6, R14, R13, R12, R11 ;  /* 0x0c00000c0d0e7389 */ /* 0x00006400000c000b */
[----:B01----:R-:W-:Y:S05]  /*3ca0*/  ENDCOLLECTIVE ;  /* 0x000000000000791b */ /* 0x003fea0003800000 */
.L_x_3582:
        /* <DEDUP_REMOVED lines=8> */
.L_x_3583:
[----:B------:R-:W-:Y:S01]  /*3d30*/  MOV R13, RZ ;  /* 0x000000ff000d7202 */ /* 0x000fe20000000f00 */
[----:B------:R-:W-:Y:S02]  /*3d40*/  HFMA2 R12, -RZ, RZ, 0, 1.1920928955078125e-07 ;  /* 0x00000002ff0c7431 */ /* 0x000fe400000001ff */
[----:B------:R-:W-:-:S07]  /*3d50*/  IMAD.MOV.U32 R2, RZ, RZ, R14 ;  /* 0x000000ffff027224 */ /* 0x000fce00078e000e */
[----:B------:R-:W-:Y:S05]  /*3d60*/  WARPSYNC.COLLECTIVE R15, `(.L_x_3584) ;  /* 0x000000000f087348 */ /* 0x000fea0003c00000 */
[----:B------:R0:W1:Y:S02]  /*3d70*/  SHFL.BFLY P6, R14, R13, R12, R11 ;  /* 0x0c00000c0d0e7389 */ /* 0x00006400000c000b */
[----:B01----:R-:W-:Y:S05]  /*3d80*/  ENDCOLLECTIVE ;  /* 0x000000000000791b */ /* 0x003fea0003800000 */
.L_x_3584:
        /* <DEDUP_REMOVED lines=8> */
.L_x_3585:
[----:B------:R-:W-:Y:S01]  /*3e10*/  MOV R13, RZ ;  /* 0x000000ff000d7202 */ /* 0x000fe20000000f00 */
[----:B------:R-:W-:Y:S02]  /*3e20*/  HFMA2 R12, -RZ, RZ, 0, 1.1920928955078125e-07 ;  /* 0x00000002ff0c7431 */ /* 0x000fe400000001ff */
[----:B------:R-:W-:-:S07]  /*3e30*/  IMAD.MOV.U32 R21, RZ, RZ, R14 ;  /* 0x000000ffff157224 */ /* 0x000fce00078e000e */
[----:B------:R-:W-:Y:S05]  /*3e40*/  WARPSYNC.COLLECTIVE R15, `(.L_x_3586) ;  /* 0x000000000f087348 */ /* 0x000fea0003c00000 */
[----:B------:R0:W1:Y:S02]  /*3e50*/  SHFL.BFLY P6, R14, R13, R12, R11 ;  /* 0x0c00000c0d0e7389 */ /* 0x00006400000c000b */
[----:B01----:R-:W-:Y:S05]  /*3e60*/  ENDCOLLECTIVE ;  /* 0x000000000000791b */ /* 0x003fea0003800000 */
.L_x_3586:
        /* <DEDUP_REMOVED lines=8> */
.L_x_3587:
[----:B------:R-:W-:Y:S05]  /*3ef0*/  BRA `(.L_x_3588) ;  /* 0xffffffec00ac7947 */ /* 0x000fea000383ffff */
.L_x_3589:
        /* <DEDUP_REMOVED lines=16> */
.L_x_27227:


//--------------------- .text._ZN4vllm25paged_attention_v2_kernelIthLi32ELi32ELi128ELNS_18Fp8KVCacheDataTypeE2ELb1ELi512EEEvPfS2_PT_PKS3_PKT0_S9_ifPKiSB_iPKfiiiSD_SD_iiiii --------------------------
	.section	.text._ZN4vllm25paged_attention_v2_kernelIthLi32ELi32ELi128ELNS_18Fp8KVCacheDataTypeE2ELb1ELi512EEEvPfS2_PT_PKS3_PKT0_S9_ifPKiSB_iPKfiiiSD_SD_iiiii,"ax",@progbits
	.align	128
        .global         _ZN4vllm25paged_attention_v2_kernelIthLi32ELi32ELi128ELNS_18Fp8KVCacheDataTypeE2ELb1ELi512EEEvPfS2_PT_PKS3_PKT0_S9_ifPKiSB_iPKfiiiSD_SD_iiiii
        .type           _ZN4vllm25paged_attention_v2_kernelIthLi32ELi32ELi128ELNS_18Fp8KVCacheDataTypeE2ELb1ELi512EEEvPfS2_PT_PKS3_PKT0_S9_ifPKiSB_iPKfiiiSD_SD_iiiii,@function
        .size           _ZN4vllm25paged_attention_v2_kernelIthLi32ELi32ELi128ELNS_18Fp8KVCacheDataTypeE2ELb1ELi512EEEvPfS2_PT_PKS3_PKT0_S9_ifPKiSB_iPKfiiiSD_SD_iiiii,(.L_x_27228 - _ZN4vllm25paged_attention_v2_kernelIthLi32ELi32ELi128ELNS_18Fp8KVCacheDataTypeE2ELb1ELi512EEEvPfS2_PT_PKS3_PKT0_S9_ifPKiSB_iPKfiiiSD_SD_iiiii)
        .other          _ZN4vllm25paged_attention_v2_kernelIthLi32ELi32ELi128ELNS_18Fp8KVCacheDataTypeE2ELb1ELi512EEEvPfS2_PT_PKS3_PKT0_S9_ifPKiSB_iPKfiiiSD_SD_iiiii,@"STO_CUDA_ENTRY STV_DEFAULT"
_ZN4vllm25paged_attention_v2_kernelIthLi32ELi32ELi128ELNS_18Fp8KVCacheDataTypeE2ELb1ELi512EEEvPfS2_PT_PKS3_PKT0_S9_ifPKiSB_iPKfiiiSD_SD_iiiii:
.text._ZN4vllm25paged_attention_v2_kernelIthLi32ELi32ELi128ELNS_18Fp8KVCacheDataTypeE2ELb1ELi512EEEvPfS2_PT_PKS3_PKT0_S9_ifPKiSB_iPKfiiiSD_SD_iiiii:
        /* <DEDUP_REMOVED lines=111> */
.L_x_3590:
        /* <DEDUP_REMOVED lines=26> */
.L_x_3594:
        /* <DEDUP_REMOVED lines=37> */
.L_x_3592:
[----:B------:R-:W-:Y:S05]  /*0ae0*/  BSYNC.RECONVERGENT B6 ;  /* 0x0000000000067941 */ /* 0x000fea0003800200 */
.L_x_3591:
        /* <DEDUP_REMOVED lines=16> */
.L_x_3631:
        /* <DEDUP_REMOVED lines=40> */
.L_x_3600:
        /* <DEDUP_REMOVED lines=11> */
.L_x_3599:
[----:B------:R-:W-:Y:S05]  /*0f20*/  BSYNC.RECONVERGENT B1 ;  /* 0x0000000000017941 */ /* 0x000fea0003800200 */
.L_x_3598:
        /* <DEDUP_REMOVED lines=12> */
.L_x_3603:
        /* <DEDUP_REMOVED lines=100> */
.L_x_3602:
[----:B------:R-:W-:Y:S05]  /*1630*/  BSYNC.RECONVERGENT B1 ;  /* 0x0000000000017941 */ /* 0x000fea0003800200 */
.L_x_3601:
        /* <DEDUP_REMOVED lines=55> */
.L_x_3605:
[----:B------:R-:W-:Y:S05]  /*19b0*/  BSYNC.RECONVERGENT B1 ;  /* 0x0000000000017941 */ /* 0x000fea0003800200 */
.L_x_3604:
        /* <DEDUP_REMOVED lines=26> */
.L_x_3597:
[----:B------:R-:W-:Y:S05]  /*1b60*/  BSYNC.RECONVERGENT B0 ;  /* 0x0000000000007941 */ /* 0x000fea0003800200 */
.L_x_3596:
        /* <DEDUP_REMOVED lines=28> */
[----:B------:R-:W-:-:S03]  /*1d30*/  ISETP.GE.U32.AND P1, PT, R9, 0x180, PT ;  /* 0x000001800900780c */ /* 0x000fc60003f26070 */
[----:B------:R-:W1:Y:S08]  /*1d40*/  MUFU.RCP R5, R5 ;  /* 0x0000000500057308 */ /* 0x000e700000001000 */
[----:B------:R-:W-:Y:S05]  /*1d50*/  @!P0 BRA `(.L_x_3609) ;  /* 0x0000000000408947 */ /* 0x000fea0003800000 */
[----:B------:R-:W-:Y:S02]  /*1d60*/  LEA.HI R14, R14, 0x1, RZ, 0x19 ;  /* 0x000000010e0e7811 */ /* 0x000fe400078fc8ff */
[----:B------:R-:W-:Y:S02]  /*1d70*/  IADD3 R11, PT, PT, R3, 0x20, RZ ;  /* 0x00000020030b7810 */ /* 0x000fe40007ffe0ff */
[C---:B------:R-:W-:Y:S01]  /*1d80*/  LOP3.LUT R13, R14.reuse, 0x3, RZ, 0xc0, !PT ;  /* 0x000000030e0d7812 */ /* 0x040fe200078ec0ff */
[----:B------:R-:W-:Y:S01]  /*1d90*/  IMAD.SHL.U32 R9, R14, 0x80, RZ ;  /* 0x000000800e097824 */ /* 0x000fe200078e00ff */
[----:B------:R-:W-:Y:S02]  /*1da0*/  LEA R11, R2, R11, 0x18 ;  /* 0x0000000b020b7211 */ /* 0x000fe400078ec0ff */
[----:B------:R-:W-:Y:S02]  /*1db0*/  IADD3 R13, PT, PT, -R13, RZ, RZ ;  /* 0x000000ff0d0d7210 */ /* 0x000fe40007ffe1ff */
[----:B------:R-:W-:Y:S01]  /*1dc0*/  LOP3.LUT R9, R9, 0x180, RZ, 0xc0, !PT ;  /* 0x0000018009097812 */ /* 0x000fe200078ec0ff */
[----:B------:R-:W-:-:S03]  /*1dd0*/  IMAD R11, R6, 0x4, R11 ;  /* 0x00000004060b7824 */ /* 0x000fc600078e020b */
[----:B------:R-:W-:-:S07]  /*1de0*/  IADD3 R12, PT, PT, R9, R6, RZ ;  /* 0x00000006090c7210 */ /* 0x000fce0007ffe0ff */
.L_x_3610:
[----:B------:R-:W1:Y:S01]  /*1df0*/  LDS R14, [R11] ;  /* 0x000000000b0e7984 */ /* 0x000e620000000800 */
[----:B------:R-:W-:-:S05]  /*1e00*/  VIADD R13, R13, 0x1 ;  /* 0x000000010d0d7836 */ /* 0x000fca0000000000 */
[----:B------:R-:W-:Y:S01]  /*1e10*/  ISETP.NE.AND P0, PT, R13, RZ, PT ;  /* 0x000000ff0d00720c */ /* 0x000fe20003f05270 */
[----:B-1----:R-:W-:-:S05]  /*1e20*/  FMUL.FTZ R14, R14, R5 ;  /* 0x000000050e0e7220 */ /* 0x002fca0000410000 */
[----:B------:R1:W-:Y:S02]  /*1e30*/  STS [R11], R14 ;  /* 0x0000000e0b007388 */ /* 0x0003e40000000800 */
[----:B-1----:R-:W-:-:S05]  /*1e40*/  IADD3 R11, PT, PT, R11, 0x200, RZ ;  /* 0x000002000b0b7810 */ /* 0x002fca0007ffe0ff */
[----:B------:R-:W-:Y:S05]  /*1e50*/  @P0 BRA `(.L_x_3610) ;  /* 0xfffffffc00e40947 */ /* 0x000fea000383ffff */
.L_x_3609:
[----:B------:R-:W-:Y:S05]  /*1e60*/  BSYNC.RECONVERGENT B1 ;  /* 0x0000000000017941 */ /* 0x000fea0003800200 */
.L_x_3608:
        /* <DEDUP_REMOVED lines=12> */
.L_x_3613:
        /* <DEDUP_REMOVED lines=52> */
.L_x_3612:
[----:B------:R-:W-:Y:S05]  /*2270*/  BSYNC.RECONVERGENT B1 ;  /* 0x0000000000017941 */ /* 0x000fea0003800200 */
.L_x_3611:
        /* <DEDUP_REMOVED lines=31> */
.L_x_3615:
[----:B------:R-:W-:Y:S05]  /*2470*/  BSYNC.RECONVERGENT B1 ;  /* 0x0000000000017941 */ /* 0x000fea0003800200 */
.L_x_3614:
        /* <DEDUP_REMOVED lines=14> */
.L_x_3607:
[----:B------:R-:W-:Y:S05]  /*2560*/  BSYNC.RECONVERGENT B0 ;  /* 0x0000000000007941 */ /* 0x000fea0003800200 */
.L_x_3606:
        /* <DEDUP_REMOVED lines=18> */
.L_x_3617:
[----:B------:R-:W-:Y:S05]  /*2690*/  BSYNC.RECONVERGENT B0 ;  /* 0x0000000000007941 */ /* 0x000fea0003800200 */
.L_x_3616:
        /* <DEDUP_REMOVED lines=27> */
.L_x_3621:
        /* <DEDUP_REMOVED lines=34> */
.L_x_3620:
        /* <DEDUP_REMOVED lines=16> */
.L_x_3619:
[----:B------:R-:W-:Y:S05]  /*2b70*/  BSYNC.RECONVERGENT B6 ;  /* 0x0000000000067941 */ /* 0x000fea0003800200 */
.L_x_3618:
        /* <DEDUP_REMOVED lines=18> */
.L_x_3640:
        /* <DEDUP_REMOVED lines=19> */
.L_x_3624:
[----:B------:R-:W-:Y:S05]  /*2dd0*/  BSYNC.RECONVERGENT B0 ;  /* 0x0000000000007941 */ /* 0x000fea0003800200 */
.L_x_3623:
        /* <DEDUP_REMOVED lines=44> */
[----:B------:R-:W-:-:S02]  /*30a0*/  F2FP.F16.F32.PACK_AB R0, R3, R0 ;  /* 0x000000000300723e */ /* 0x000fc400000000ff */
[----:B------:R-:W-:Y:S02]  /*30b0*/  IADD3.X R7, PT, PT, RZ, RZ, RZ, P0, P2 ;  /* 0x000000ffff077210 */ /* 0x000fe400007e44ff */
[----:B------:R-:W-:Y:S02]  /*30c0*/  F2FP.F16.F32.PACK_AB R2, R5, R2 ;  /* 0x000000020502723e */ /* 0x000fe400000000ff */
        /* <DEDUP_REMOVED lines=9> */
.L_x_3593:
        /* <DEDUP_REMOVED lines=16> */
.L_x_3625:
[----:B------:R-:W-:Y:S05]  /*3260*/  EXIT ;  /* 0x000000000000794d */ /* 0x000fea0003800000 */
.L_x_3595:
[----:B------:R-:W-:Y:S02]  /*3270*/  HFMA2 R12, -RZ, RZ, 0, 9.5367431640625e-07 ;  /* 0x00000010ff0c7431 */ /* 0x000fe400000001ff */
[----:B------:R-:W-:Y:S01]  /*3280*/  IMAD.MOV.U32 R11, RZ, RZ, 0x1f ;  /* 0x0000001fff0b7424 */ /* 0x000fe200078e00ff */
[----:B------:R-:W-:-:S07]  /*3290*/  MOV R15, 0xffffffff ;  /* 0xffffffff000f7802 */ /* 0x000fce0000000f00 */
[----:B------:R-:W-:Y:S05]  /*32a0*/  WARPSYNC.COLLECTIVE R15, `(.L_x_3626) ;  /* 0x000000000f087348 */ /* 0x000fea0003c00000 */
[----:B------:R0:W1:Y:S02]  /*32b0*/  SHFL.BFLY P6, R14, R13, R12, R11 ;  /* 0x0c00000c0d0e7389 */ /* 0x00006400000c000b */
[----:B01----:R-:W-:Y:S05]  /*32c0*/  ENDCOLLECTIVE ;  /* 0x000000000000791b */ /* 0x003fea0003800000 */
.L_x_3626:
[----:B------:R-:W-:Y:S01]  /*32d0*/  IMAD.MOV.U32 R12, RZ, RZ, 0x8 ;  /* 0x00000008ff0c7424 */ /* 0x000fe200078e00ff */
[----:B------:R-:W-:-:S04]  /*32e0*/  FMNMX.FTZ R0, R14, -3.40282346638528859812e+38, !PT ;  /* 0xff7fffff0e007809 */ /* 0x000fc80007810000 */
[----:B------:R-:W-:-:S07]  /*32f0*/  MOV R13, R0 ;  /* 0x00000000000d7202 */ /* 0x000fce0000000f00 */
[----:B------:R-:W-:Y:S05]  /*3300*/  WARPSYNC.COLLECTIVE R15, `(.L_x_3627) ;  /* 0x000000000f087348 */ /* 0x000fea0003c00000 */
[----:B------:R0:W1:Y:S02]  /*3310*/  SHFL.BFLY P6, R14, R13, R12, R11 ;  /* 0x0c00000c0d0e7389 */ /* 0x00006400000c000b */
[----:B01----:R-:W-:Y:S05]  /*3320*/  ENDCOLLECTIVE ;  /* 0x000000000000791b */ /* 0x003fea0003800000 */
.L_x_3627:
[----:B------:R-:W-:Y:S01]  /*3330*/  HFMA2 R12, -RZ, RZ, 0, 2.384185791015625e-07 ;  /* 0x00000004ff0c7431 */ /* 0x000fe200000001ff */
[----:B------:R-:W-:-:S04]  /*3340*/  FMNMX.FTZ R2, R0, R14, !PT ;  /* 0x0000000e00027209 */ /* 0x000fc80007810000 */
[----:B------:R-:W-:-:S07]  /*3350*/  MOV R13, R2 ;  /* 0x00000002000d7202 */ /* 0x000fce0000000f00 */
[----:B------:R-:W-:Y:S05]  /*3360*/  WARPSYNC.COLLECTIVE R15, `(.L_x_3628) ;  /* 0x000000000f087348 */ /* 0x000fea0003c00000 */
[----:B------:R0:W1:Y:S02]  /*3370*/  SHFL.BFLY P6, R14, R13, R12, R11 ;  /* 0x0c00000c0d0e7389 */ /* 0x00006400000c000b */
[----:B01----:R-:W-:Y:S05]  /*3380*/  ENDCOLLECTIVE ;  /* 0x000000000000791b */ /* 0x003fea0003800000 */
.L_x_3628:
[----:B------:R-:W-:Y:S02]  /*3390*/  MOV R12, 0x2 ;  /* 0x00000002000c7802 */ /* 0x000fe40000000f00 */
[----:B------:R-:W-:-:S05]  /*33a0*/  FMNMX.FTZ R3, R2, R14, !PT ;  /* 0x0000000e02037209 */ /* 0x000fca0007810000 */
[----:B------:R-:W-:-:S07]  /*33b0*/  IMAD.MOV.U32 R13, RZ, RZ, R3 ;  /* 0x000000ffff0d7224 */ /* 0x000fce00078e0003 */
[----:B------:R-:W-:Y:S05]  /*33c0*/  WARPSYNC.COLLECTIVE R15, `(.L_x_3629) ;  /* 0x000000000f087348 */ /* 0x000fea0003c00000 */
[----:B------:R0:W1:Y:S02]  /*33d0*/  SHFL.BFLY P6, R14, R13, R12, R11 ;  /* 0x0c00000c0d0e7389 */ /* 0x00006400000c000b */
[----:B01----:R-:W-:Y:S05]  /*33e0*/  ENDCOLLECTIVE ;  /* 0x000000000000791b */ /* 0x003fea0003800000 */
.L_x_3629:
[----:B------:R-:W-:Y:S01]  /*33f0*/  IMAD.MOV.U32 R12, RZ, RZ, 0x1 ;  /* 0x00000001ff0c7424 */ /* 0x000fe200078e00ff */
[----:B------:R-:W-:-:S04]  /*3400*/  FMNMX.FTZ R4, R3, R14, !PT ;  /* 0x0000000e03047209 */ /* 0x000fc80007810000 */
[----:B------:R-:W-:-:S07]  /*3410*/  MOV R13, R4 ;  /* 0x00000004000d7202 */ /* 0x000fce0000000f00 */
[----:B------:R-:W-:Y:S05]  /*3420*/  WARPSYNC.COLLECTIVE R15, `(.L_x_3630) ;  /* 0x000000000f087348 */ /* 0x000fea0003c00000 */
[----:B------:R0:W1:Y:S02]  /*3430*/  SHFL.BFLY P6, R14, R13, R12, R11 ;  /* 0x0c00000c0d0e7389 */ /* 0x00006400000c000b */
[----:B01----:R-:W-:Y:S05]  /*3440*/  ENDCOLLECTIVE ;  /* 0x000000000000791b */ /* 0x003fea0003800000 */
.L_x_3630:
[----:B------:R-:W-:Y:S05]  /*3450*/  BRA `(.L_x_3631) ;  /* 0xffffffd400e47947 */ /* 0x000fea000383ffff */
.L_x_3622:
[----:B------:R-:W-:Y:S01]  /*3460*/  HFMA2 R13, -RZ, RZ, 0, 0 ;  /* 0x00000000ff0d7431 */ /* 0x000fe200000001ff */
[----:B------:R-:W-:Y:S01]  /*3470*/  MOV R12, 0x2 ;  /* 0x00000002000c7802 */ /* 0x000fe20000000f00 */
[----:B------:R-:W-:Y:S01]  /*3480*/  IMAD.MOV.U32 R11, RZ, RZ, 0x1f ;  /* 0x0000001fff0b7424 */ /* 0x000fe200078e00ff */
[----:B------:R-:W-:-:S07]  /*3490*/  MOV R15, 0xffffffff ;  /* 0xffffffff000f7802 */ /* 0x000fce0000000f00 */
[----:B01-3--:R-:W-:Y:S05]  /*34a0*/  WARPSYNC.COLLECTIVE R15, `(.L_x_3632) ;  /* 0x000000000f087348 */ /* 0x00bfea0003c00000 */
[----:B------:R2:W4:Y:S02]  /*34b0*/  SHFL.BFLY P6, R14, R13, R12, R11 ;  /* 0x0c00000c0d0e7389 */ /* 0x00052400000c000b */
[----:B01234-:R-:W-:Y:S05]  /*34c0*/  ENDCOLLECTIVE ;  /* 0x000000000000791b */ /* 0x01ffea0003800000 */
.L_x_3632:
[----:B------:R-:W-:Y:S02]  /*34d0*/  IMAD.MOV.U32 R12, RZ, RZ, 0x1 ;  /* 0x00000001ff0c7424 */ /* 0x000fe400078e00ff */
[----:B------:R-:W-:-:S05]  /*34e0*/  FADD.FTZ R2, RZ, R14 ;  /* 0x0000000eff027221 */ /* 0x000fca0000010000 */
[----:B------:R-:W-:-:S07]  /*34f0*/  MOV R13, R2 ;  /* 0x00000002000d7202 */ /* 0x000fce0000000f00 */
[----:B------:R-:W-:Y:S05]  /*3500*/  WARPSYNC.COLLECTIVE R15, `(.L_x_3633) ;  /* 0x000000000f087348 */ /* 0x000fea0003c00000 */
[----:B------:R0:W1:Y:S02]  /*3510*/  SHFL.BFLY P6, R14, R13, R12, R11 ;  /* 0x0c00000c0d0e7389 */ /* 0x00006400000c000b */
[----:B01----:R-:W-:Y:S05]  /*3520*/  ENDCOLLECTIVE ;  /* 0x000000000000791b */ /* 0x003fea0003800000 */
.L_x_3633:
[----:B------:R-:W-:Y:S02]  /*3530*/  HFMA2 R13, -RZ, RZ, 0, 0 ;  /* 0x00000000ff0d7431 */ /* 0x000fe400000001ff */
[----:B------:R-:W-:Y:S01]  /*3540*/  IMAD.MOV.U32 R12, RZ, RZ, 0x2 ;  /* 0x00000002ff0c7424 */ /* 0x000fe200078e00ff */
[----:B------:R-:W-:-:S07]  /*3550*/  MOV R3, R14 ;  /* 0x0000000e00037202 */ /* 0x000fce0000000f00 */
[----:B------:R-:W-:Y:S05]  /*3560*/  WARPSYNC.COLLECTIVE R15, `(.L_x_3634) ;  /* 0x000000000f087348 */ /* 0x000fea0003c00000 */
[----:B------:R0:W1:Y:S02]  /*3570*/  SHFL.BFLY P6, R14, R13, R12, R11 ;  /* 0x0c00000c0d0e7389 */ /* 0x00006400000c000b */
[----:B01----:R-:W-:Y:S05]  /*3580*/  ENDCOLLECTIVE ;  /* 0x000000000000791b */ /* 0x003fea0003800000 */
.L_x_3634:
        /* <DEDUP_REMOVED lines=8> */
.L_x_3635:
[----:B------:R-:W-:Y:S02]  /*3610*/  HFMA2 R13, -RZ, RZ, 0, 0 ;  /* 0x00000000ff0d7431 */ /* 0x000fe400000001ff */
[----:B------:R-:W-:Y:S01]  /*3620*/  IMAD.MOV.U32 R12, RZ, RZ, 0x2 ;  /* 0x00000002ff0c7424 */ /* 0x000fe200078e00ff */
[----:B------:R-:W-:-:S07]  /*3630*/  MOV R5, R14 ;  /* 0x0000000e00057202 */ /* 0x000fce0000000f00 */
[----:B------:R-:W-:Y:S05]  /*3640*/  WARPSYNC.COLLECTIVE R15, `(.L_x_3636) ;  /* 0x000000000f087348 */ /* 0x000fea0003c00000 */
[----:B------:R0:W1:Y:S02]  /*3650*/  SHFL.BFLY P6, R14, R13, R12, R11 ;  /* 0x0c00000c0d0e7389 */ /* 0x00006400000c000b */
[----:B01----:R-:W-:Y:S05]  /*3660*/  ENDCOLLECTIVE ;  /* 0x000000000000791b */ /* 0x003fea0003800000 */
.L_x_3636:
        /* <DEDUP_REMOVED lines=8> */
.L_x_3637:
[----:B------:R-:W-:Y:S02]  /*36f0*/  HFMA2 R13, -RZ, RZ, 0, 0 ;  /* 0x00000000ff0d7431 */ /* 0x000fe400000001ff */
[----:B------:R-:W-:Y:S01]  /*3700*/  IMAD.MOV.U32 R12, RZ, RZ, 0x2 ;  /* 0x00000002ff0c7424 */ /* 0x000fe200078e00ff */
[----:B------:R-:W-:-:S07]  /*3710*/  MOV R7, R14 ;  /* 0x0000000e00077202 */ /* 0x000fce0000000f00 */
[----:B------:R-:W-:Y:S05]  /*3720*/  WARPSYNC.COLLECTIVE R15, `(.L_x_3638) ;  /* 0x000000000f087348 */ /* 0x000fea0003c00000 */
[----:B------:R0:W1:Y:S02]  /*3730*/  SHFL.BFLY P6, R14, R13, R12, R11 ;  /* 0x0c00000c0d0e7389 */ /* 0x00006400000c000b */
[----:B01----:R-:W-:Y:S05]  /*3740*/  ENDCOLLECTIVE ;  /* 0x000000000000791b */ /* 0x003fea0003800000 */
.L_x_3638:
[----:B------:R-:W-:Y:S01]  /*3750*/  FADD.FTZ R2, R6, R7 ;  /* 0x0000000706027221 */ /* 0x000fe20000010000 */
[----:B------:R-:W-:Y:S02]  /*3760*/  HFMA2 R12, -RZ, RZ, 0, 5.9604644775390625e-08 ;  /* 0x00000001ff0c7431 */ /* 0x000fe400000001ff */
[----:B------:R-:W-:-:S05]  /*3770*/  FADD.FTZ R8, RZ, R14 ;  /* 0x0000000eff087221 */ /* 0x000fca0000010000 */
[----:B------:R-:W-:-:S07]  /*3780*/  MOV R13, R8 ;  /* 0x00000008000d7202 */ /* 0x000fce0000000f00 */
[----:B------:R-:W-:Y:S05]  /*3790*/  WARPSYNC.COLLECTIVE R15, `(.L_x_3639) ;  /* 0x000000000f087348 */ /* 0x000fea0003c00000 */
[----:B------:R0:W1:Y:S02]  /*37a0*/  SHFL.BFLY P6, R14, R13, R12, R11 ;  /* 0x0c00000c0d0e7389 */ /* 0x00006400000c000b */
[----:B01----:R-:W-:Y:S05]  /*37b0*/  ENDCOLLECTIVE ;  /* 0x000000000000791b */ /* 0x003fea0003800000 */
.L_x_3639:
[----:B------:R-:W-:Y:S05]  /*37c0*/  BRA `(.L_x_3640) ;  /* 0xfffffff400347947 */ /* 0x000fea000383ffff */
.L_x_3641:
        /* <DEDUP_REMOVED lines=11> */
.L_x_27228:


//--------------------- .text._ZN4vllm25paged_attention_v2_kernelIthLi256ELi16ELi128ELNS_18Fp8KVCacheDataTypeE2ELb0ELi512EEEvPfS2_PT_PKS3_PKT0_S9_ifPKiSB_iPKfiiiSD_SD_iiiii --------------------------
	.section	.text._ZN4vllm25paged_attention_v2_kernelIthLi256ELi16ELi128ELNS_18Fp8KVCacheDataTypeE2ELb0ELi512EEEvPfS2_PT_PKS3_PKT0_S9_ifPKiSB_iPKfiiiSD_SD_iiiii,"ax",@progbits
	.align	128
        .global         _ZN4vllm25paged_attention_v2_kernelIthLi256ELi16ELi128ELNS_18Fp8KVCacheDataTypeE2ELb0ELi512EEEvPfS2_PT_PKS3_PKT0_S9_ifPKiSB_iPKfiiiSD_SD_iiiii
        .type           _ZN4vllm25paged_attention_v2_kernelIthLi256ELi16ELi128ELNS_18Fp8KVCacheDataTypeE2ELb0ELi512EEEvPfS2_PT_PKS3_PKT0_S9_ifPKiSB_iPKfiiiSD_SD_iiiii,@function
        .size           _ZN4vllm25paged_attention_v2_kernelIthLi256ELi16ELi128ELNS_18Fp8KVCacheDataTypeE2ELb0ELi512EEEvPfS2_PT_PKS3_PKT0_S9_ifPKiSB_iPKfiiiSD_SD_iiiii,(.L_x_27229 - _ZN4vllm25paged_attention_v2_kernelIthLi256ELi16ELi128ELNS_18Fp8KVCacheDataTypeE2ELb0ELi512EEEvPfS2_PT_PKS3_PKT0_S9_ifPKiSB_iPKfiiiSD_SD_iiiii)
        .other          _ZN4vllm25paged_attention_v2_kernelIthLi256ELi16ELi128ELNS_18Fp8KVCacheDataTypeE2ELb0ELi512EEEvPfS2_PT_PKS3_PKT0_S9_ifPKiSB_iPKfiiiSD_SD_iiiii,@"STO_CUDA_ENTRY STV_DEFAULT"
_ZN4vllm25paged_attention_v2_kernelIthLi256ELi16ELi128ELNS_18Fp8KVCacheDataTypeE2ELb0ELi512EEEvPfS2_PT_PKS3_PKT0_S9_ifPKiSB_iPKfiiiSD_SD_iiiii:
.text._ZN4vllm25paged_attention_v2_kernelIthLi256ELi16ELi128ELNS_18Fp8KVCacheDataTypeE2ELb0ELi512EEEvPfS2_PT_PKS3_PKT0_S9_ifPKiSB_iPKfiiiSD_SD_iiiii:
        /* <DEDUP_REMOVED lines=52> */
.L_x_3643:
[----:B------:R-:W-:Y:S05]  /*0340*/  BSYNC.RECONVERGENT B6 ;  /* 0x0000000000067941 */ /* 0x000fea0003800200 */
.L_x_3642:
        /* <DEDUP_REMOVED lines=15> */
.L_x_3679:
        /* <DEDUP_REMOVED lines=40> */
.L_x_3649:
        /* <DEDUP_REMOVED lines=11> */
.L_x_3648:
[----:B------:R-:W-:Y:S05]  /*0770*/  BSYNC.RECONVERGENT B1 ;  /* 0x0000000000017941 */ /* 0x000fea0003800200 */
.L_x_3647:
        /* <DEDUP_REMOVED lines=13> */
.L_x_3652:
        /* <DEDUP_REMOVED lines=100> */
.L_x_3651:
[----:B------:R-:W-:Y:S05]  /*0e90*/  BSYNC.RECONVERGENT B1 ;  /* 0x0000000000017941 */ /* 0x000fea0003800200 */
.L_x_3650:
        /* <DEDUP_REMOVED lines=55> */
.L_x_3654:
[----:B------:R-:W-:Y:S05]  /*1210*/  BSYNC.RECONVERGENT B1 ;  /* 0x0000000000017941 */ /* 0x000fea0003800200 */
.L_x_3653:
        /* <DEDUP_REMOVED lines=26> */
.L_x_3646:
[----:B------:R-:W-:Y:S05]  /*13c0*/  BSYNC.RECONVERGENT B0 ;  /* 0x0000000000007941 */ /* 0x000fea0003800200 */
.L_x_3645:
        /* <DEDUP_REMOVED lines=40> */
.L_x_3659:
[----:B------:R-:W1:Y:S01]  /*1650*/  LDS R13, [R3] ;  /* 0x00000000030d7984 */ /* 0x000e620000000800 */
[----:B------:R-:W-:-:S04]  /*1660*/  IADD3 R11, PT, PT, R11, 0x1, RZ ;  /* 0x000000010b0b7810 */ /* 0x000fc80007ffe0ff */
[----:B------:R-:W-:Y:S01]  /*1670*/  ISETP.NE.AND P0, PT, R11, RZ, PT ;  /* 0x000000ff0b00720c */ /* 0x000fe20003f05270 */
[----:B-1----:R-:W-:-:S05]  /*1680*/  FMUL.FTZ R12, R13, R2 ;  /* 0x000000020d0c7220 */ /* 0x002fca0000410000 */
[----:B------:R1:W-:Y:S02]  /*1690*/  STS [R3], R12 ;  /* 0x0000000c03007388 */ /* 0x0003e40000000800 */
[----:B-1----:R-:W-:-:S05]  /*16a0*/  VIADD R3, R3, 0x200 ;  /* 0x0000020003037836 */ /* 0x002fca0000000000 */
[----:B------:R-:W-:Y:S05]  /*16b0*/  @P0 BRA `(.L_x_3659) ;  /* 0xfffffffc00e40947 */ /* 0x000fea000383ffff */
.L_x_3658:
[----:B------:R-:W-:Y:S05]  /*16c0*/  BSYNC.RECONVERGENT B1 ;  /* 0x0000000000017941 */ /* 0x000fea0003800200 */
.L_x_3657:
        /* <DEDUP_REMOVED lines=13> */
.L_x_3662:
        /* <DEDUP_REMOVED lines=52> */
.L_x_3661:
[----:B------:R-:W-:Y:S05]  /*1ae0*/  BSYNC.RECONVERGENT B1 ;  /* 0x0000000000017941 */ /* 0x000fea0003800200 */
.L_x_3660:
        /* <DEDUP_REMOVED lines=31> */
.L_x_3664:
[----:B------:R-:W-:Y:S05]  /*1ce0*/  BSYNC.RECONVERGENT B1 ;  /* 0x0000000000017941 */ /* 0x000fea0003800200 */
.L_x_3663:
        /* <DEDUP_REMOVED lines=14> */
.L_x_3656:
[----:B------:R-:W-:Y:S05]  /*1dd0*/  BSYNC.RECONVERGENT B0 ;  /* 0x0000000000007941 */ /* 0x000fea0003800200 */
.L_x_3655:
        /* <DEDUP_REMOVED lines=28> */
.L_x_3666:
[----:B------:R-:W-:Y:S05]  /*1fa0*/  BSYNC.RECONVERGENT B0 ;  /* 0x0000000000007941 */ /* 0x000fea0003800200 */
.L_x_3665:
        /* <DEDUP_REMOVED lines=39> */
.L_x_3668:
[----:B------:R-:W-:Y:S05]  /*2220*/  BSYNC.RECONVERGENT B0 ;  /* 0x0000000000007941 */ /* 0x000fea0003800200 */
.L_x_3667:
        /* <DEDUP_REMOVED lines=36> */
.L_x_3670:
[----:B------:R-:W-:Y:S05]  /*2470*/  BSYNC.RECONVERGENT B0 ;  /* 0x0000000000007941 */ /* 0x000fea0003800200 */
.L_x_3669:
        /* <DEDUP_REMOVED lines=20> */
.L_x_3672:
[----:B------:R-:W-:Y:S05]  /*25c0*/  BSYNC.RECONVERGENT B0 ;  /* 0x0000000000007941 */ /* 0x000fea0003800200 */
.L_x_3671:
        /* <DEDUP_REMOVED lines=35> */
.L_x_3674:
[----:B------:R-:W-:Y:S05]  /*2800*/  BSYNC.RECONVERGENT B0 ;  /* 0x0000000000007941 */ /* 0x000fea0003800200 */
.L_x_3673:
[----:B------:R-:W-:Y:S06]  /*2810*/  BAR.SYNC.DEFER_BLOCKING 0x0 ;  /* 0x0000000000007b1d */ /* 0x000fec0000010000 */
[----:B------:R-:W-:Y:S05]  /*2820*/  @P5 EXIT ;  /* 0x000000000000594d */ /* 0x000fea0003800000 */
[----:B------:R-:W-:-:S04]  /*2830*/  UIMAD UR4, UR40, UR43, UR44 ;  /* 0x0000002b280472a4 */ /* 0x000fc8000f8e022c */
[----:B------:R-:W-:Y:S01]  /*2840*/  UIMAD UR4, UR4, UR42, URZ ;  /* 0x0000002a040472a4 */ /* 0x000fe2000f8e02ff */
[----:B------:R-:W-:Y:S11]  /*2850*/  @!P3 EXIT ;  /* 0x000000000000b94d */ /* 0x000ff60003800000 */
[----:B------:R-:W1:Y:S01]  /*2860*/  LDCU.64 UR8, c[0x0][0x390] ;  /* 0x00007200ff0877ac */ /* 0x000e620008000a00 */
[----:B------:R-:W-:Y:S02]  /*2870*/  SHF.R.U32.HI R4, RZ, 0x1, R4 ;  /* 0x00000001ff047819 */ /* 0x000fe40000011604 */
[----:B0-----:R-:W-:Y:S01]  /*2880*/  F2FP.F16.F32.PACK_AB R8, R3, R8 ;  /* 0x000000080308723e */ /* 0x001fe200000000ff */
[----:B------:R-:W-:Y:S01]  /*2890*/  USHF.L.U32 UR6, UR41, 0x8, URZ ;  /* 0x0000000829067899 */ /* 0x000fe200080006ff */
[----:B------:R-:W-:Y:S01]  /*28a0*/  F2FP.F16.F32.PACK_AB R19, R19, R22 ;  /* 0x000000161313723e */ /* 0x000fe200000000ff */
[----:B------:R-:W-:Y:S01]  /*28b0*/  USHF.L.U32 UR5, UR4, 0x8, URZ ;  /* 0x0000000804057899 */ /* 0x000fe200080006ff */
[----:B------:R-:W-:Y:S02]  /*28c0*/  F2FP.F16.F32.PACK_AB R11, R11, R12 ;  /* 0x0000000c0b0b723e */ /* 0x000fe400000000ff */
[----:B------:R-:W-:Y:S02]  /*28d0*/  PRMT R0, R8, 0x7632, R0 ;  /* 0x0000763208007816 */ /* 0x000fe40000000000 */
[----:B------:R-:W-:-:S02]  /*28e0*/  MOV R9, UR6 ;  /* 0x0000000600097c02 */ /* 0x000fc40008000f00 */
[----:B------:R-:W-:Y:S02]  /*28f0*/  PRMT R6, R11, 0x7632, R6 ;  /* 0x000076320b067816 */ /* 0x000fe40000000006 */
[----:B------:R-:W-:Y:S02]  /*2900*/  IADD3 R4, P0, P1, R4, UR5, R9 ;  /* 0x0000000504047c10 */ /* 0x000fe4000f91e009 */
[----:B------:R-:W-:Y:S02]  /*2910*/  F2FP.F16.F32.PACK_AB R7, R7, R10 ;  /* 0x0000000a0707723e */ /* 0x000fe400000000ff */
[----:B------:R-:W-:Y:S02]  /*2920*/  IADD3.X R9, PT, PT, RZ, RZ, RZ, P0, P1 ;  /* 0x000000ffff097210 */ /* 0x000fe400007e24ff */
[----:B-1----:R-:W-:Y:S02]  /*2930*/  LEA R2, P0, R4, UR8, 0x1 ;  /* 0x0000000804027c11 */ /* 0x002fe4000f8008ff */
[----:B------:R-:W-:-:S02]  /*2940*/  F2FP.F16.F32.PACK_AB R5, R5, R14 ;  /* 0x0000000e0505723e */ /* 0x000fc400000000ff */
[----:B------:R-:W-:Y:S02]  /*2950*/  LEA.HI.X R3, R4, UR9, R9, 0x1, P0 ;  /* 0x0000000904037c11 */ /* 0x000fe400080f0c09 */
[----:B------:R-:W-:Y:S02]  /*2960*/  PRMT R4, R19, 0x7632, R4 ;  /* 0x0000763213047816 */ /* 0x000fe40000000004 */
[----:B------:R-:W-:Y:S01]  /*2970*/  F2FP.F16.F32.PACK_AB R17, R17, R18 ;  /* 0x000000121111723e */ /* 0x000fe200000000ff */
[----:B------:R0:W-:Y:S01]  /*2980*/  STG.E.U16 desc[UR36][R2.64+0x20], R0 ;  /* 0x0000200002007986 */ /* 0x0001e2000c101524 */
[----:B------:R-:W-:Y:S02]  /*2990*/  F2FP.F16.F32.PACK_AB R15, R15, R16 ;  /* 0x000000100f0f723e */ /* 0x000fe400000000ff */
[----:B------:R-:W-:Y:S01]  /*29a0*/  F2FP.F16.F32.PACK_AB R13, R13, R20 ;  /* 0x000000140d0d723e */ /* 0x000fe200000000ff */
        /* <DEDUP_REMOVED lines=21> */
.L_x_3644:
[----:B------:R-:W-:Y:S01]  /*2b00*/  MOV R12, 0x10 ;  /* 0x00000010000c7802 */ /* 0x000fe20000000f00 */
[----:B------:R-:W-:Y:S01]  /*2b10*/  HFMA2 R11, -RZ, RZ, 0, 1.847743988037109375e-06 ;  /* 0x0000001fff0b7431 */ /* 0x000fe200000001ff */
[----:B------:R-:W-:-:S07]  /*2b20*/  MOV R15, 0xffffffff ;  /* 0xffffffff000f7802 */ /* 0x000fce0000000f00 */
[----:B------:R-:W-:Y:S05]  /*2b30*/  WARPSYNC.COLLECTIVE R15, `(.L_x_3675) ;  /* 0x000000000f087348 */ /* 0x000fea0003c00000 */
[----:B------:R0:W1:Y:S02]  /*2b40*/  SHFL.BFLY P6, R14, R13, R12, R11 ;  /* 0x0c00000c0d0e7389 */ /* 0x00006400000c000b */
[----:B01----:R-:W-:Y:S05]  /*2b50*/  ENDCOLLECTIVE ;  /* 0x000000000000791b */ /* 0x003fea0003800000 */
.L_x_3675:
[----:B------:R-:W-:Y:S01]  /*2b60*/  HFMA2 R12, -RZ, RZ, 0, 4.76837158203125e-07 ;  /* 0x00000008ff0c7431 */ /* 0x000fe200000001ff */
[----:B------:R-:W-:-:S05]  /*2b70*/  FMNMX.FTZ R0, R14, -3.40282346638528859812e+38, !PT ;  /* 0xff7fffff0e007809 */ /* 0x000fca0007810000 */
[----:B------:R-:W-:-:S07]  /*2b80*/  IMAD.MOV.U32 R13, RZ, RZ, R0 ;  /* 0x000000ffff0d7224 */ /* 0x000fce00078e0000 */
[----:B------:R-:W-:Y:S05]  /*2b90*/  WARPSYNC.COLLECTIVE R15, `(.L_x_3676) ;  /* 0x000000000f087348 */ /* 0x000fea0003c00000 */
[----:B------:R0:W1:Y:S02]  /*2ba0*/  SHFL.BFLY P6, R14, R13, R12, R11 ;  /* 0x0c00000c0d0e7389 */ /* 0x00006400000c000b */
[----:B01----:R-:W-:Y:S05]  /*2bb0*/  ENDCOLLECTIVE ;  /* 0x000000000000791b */ /* 0x003fea0003800000 */
.L_x_3676:
[----:B------:R-:W-:Y:S01]  /*2bc0*/  HFMA2 R12, -RZ, RZ, 0, 2.384185791015625e-07 ;  /* 0x00000004ff0c7431 */ /* 0x000fe200000001ff */
[----:B------:R-:W-:-:S04]  /*2bd0*/  FMNMX.FTZ R2, R0, R14, !PT ;  /* 0x0000000e00027209 */ /* 0x000fc80007810000 */
[----:B------:R-:W-:-:S07]  /*2be0*/  MOV R13, R2 ;  /* 0x00000002000d7202 */ /* 0x000fce0000000f00 */
[----:B------:R-:W-:Y:S05]  /*2bf0*/  WARPSYNC.COLLECTIVE R15, `(.L_x_3677) ;  /* 0x000000000f087348 */ /* 0x000fea0003c00000 */
[----:B------:R0:W1:Y:S02]  /*2c00*/  SHFL.BFLY P6, R14, R13, R12, R11 ;  /* 0x0c00000c0d0e7389 */ /* 0x00006400000c000b */
[----:B01----:R-:W-:Y:S05]  /*2c10*/  ENDCOLLECTIVE ;  /* 0x000000000000791b */ /* 0x003fea0003800000 */
.L_x_3677:
[----:B------:R-:W-:Y:S01]  /*2c20*/  HFMA2 R12, -RZ, RZ, 0, 1.1920928955078125e-07 ;  /* 0x00000002ff0c7431 */ /* 0x000fe200000001ff */
[----:B------:R-:W-:-:S04]  /*2c30*/  FMNMX.FTZ R3, R2, R14, !PT ;  /* 0x0000000e02037209 */ /* 0x000fc80007810000 */
[----:B------:R-:W-:-:S07]  /*2c40*/  MOV R13, R3 ;  /* 0x00000003000d7202 */ /* 0x000fce0000000f00 */
[----:B------:R-:W-:Y:S05]  /*2c50*/  WARPSYNC.COLLECTIVE R15, `(.L_x_3678) ;  /* 0x000000000f087348 */ /* 0x000fea0003c00000 */
[----:B------:R0:W1:Y:S02]  /*2c60*/  SHFL.BFLY P6, R14, R13, R12, R11 ;  /* 0x0c00000c0d0e7389 */ /* 0x00006400000c000b */
[----:B01----:R-:W-:Y:S05]  /*2c70*/  ENDCOLLECTIVE ;  /* 0x000000000000791b */ /* 0x003fea0003800000 */
.L_x_3678:
[----:B------:R-:W-:Y:S05]  /*2c80*/  BRA `(.L_x_3679) ;  /* 0xffffffd400ec7947 */ /* 0x000fea000383ffff */
.L_x_3680:
        /* <DEDUP_REMOVED lines=15> */
.L_x_27229:


//--------------------- .text._ZN4vllm25paged_attention_v2_kernelIthLi192ELi16ELi128ELNS_18Fp8KVCacheDataTypeE2ELb0ELi512EEEvPfS2_PT_PKS3_PKT0_S9_ifPKiSB_iPKfiiiSD_SD_iiiii --------------------------
	.section	.text._ZN4vllm25paged_attention_v2_kernelIthLi192ELi16ELi128ELNS_18Fp8KVCacheDataTypeE2ELb0ELi512EEEvPfS2_PT_PKS3_PKT0_S9_ifPKiSB_iPKfiiiSD_SD_iiiii,"ax",@progbits
	.align	128
        .global         _ZN4vllm25paged_attention_v2_kernelIthLi192ELi16ELi128ELNS_18Fp8KVCacheDataTypeE2ELb0ELi512EEEvPfS2_PT_PKS3_PKT0_S9_ifPKiSB_iPKfiiiSD_SD_iiiii
        .type           _ZN4vllm25paged_attention_v2_kernelIthLi192ELi16ELi128ELNS_18Fp8KVCacheDataTypeE2ELb0ELi512EEEvPfS2_PT_PKS3_PKT0_S9_ifPKiSB_iPKfiiiSD_SD_iiiii,@function
        .size           _ZN4vllm25paged_attention_v2_kernelIthLi192ELi16ELi128ELNS_18Fp8KVCacheDataTypeE2ELb0ELi512EEEvPfS2_PT_PKS3_PKT0_S9_ifPKiSB_iPKfiiiSD_SD_iiiii,(.L_x_27230 - _ZN4vllm25paged_attention_v2_kernelIthLi192ELi16ELi128ELNS_18Fp8KVCacheDataTypeE2ELb0ELi512EEEvPfS2_PT_PKS3_PKT0_S9_ifPKiSB_iPKfiiiSD_SD_iiiii)
        .other          _ZN4vllm25paged_attention_v2_kernelIthLi192ELi16ELi128ELNS_18Fp8KVCacheDataTypeE2ELb0ELi512EEEvPfS2_PT_PKS3_PKT0_S9_ifPKiSB_iPKfiiiSD_SD_iiiii,@"STO_CUDA_ENTRY STV_DEFAULT"
_ZN4vllm25paged_attention_v2_kernelIthLi192ELi16ELi128ELNS_18Fp8KVCacheDataTypeE2ELb0ELi512EEEvPfS2_PT_PKS3_PKT0_S9_ifPKiSB_iPKfiiiSD_SD_iiiii:
.text._ZN4vllm25paged_attention_v2_kernelIthLi192ELi16ELi128ELNS_18Fp8KVCacheDataTypeE2ELb0ELi512EEEvPfS2_PT_PKS3_PKT0_S9_ifPKiSB_iPKfiiiSD_SD_iiiii:
        /* <DEDUP_REMOVED lines=52> */
.L_x_3682:
[----:B------:R-:W-:Y:S05]  /*0340*/  BSYNC.RECONVERGENT B6 ;  /* 0x0000000000067941 */ /* 0x000fea0003800200 */
.L_x_3681:
        /* <DEDUP_REMOVED lines=15> */
.L_x_3718:
        /* <DEDUP_REMOVED lines=40> */
.L_x_3688:
        /* <DEDUP_REMOVED lines=11> */
.L_x_3687:
[----:B------:R-:W-:Y:S05]  /*0770*/  BSYNC.RECONVERGENT B1 ;  /* 0x0000000000017941 */ /* 0x000fea0003800200 */
.L_x_3686:
        /* <DEDUP_REMOVED lines=13> */
.L_x_3691:
        /* <DEDUP_REMOVED lines=100> */
.L_x_3690:
[----:B------:R-:W-:Y:S05]  /*0e90*/  BSYNC.RECONVERGENT B1 ;  /* 0x0000000000017941 */ /* 0x000fea0003800200 */
.L_x_3689:
        /* <DEDUP_REMOVED lines=55> */
.L_x_3693:
[----:B------:R-:W-:Y:S05]  /*1210*/  BSYNC.RECONVERGENT B1 ;  /* 0x0000000000017941 */ /* 0x000fea0003800200 */
.L_x_3692:
        /* <DEDUP_REMOVED lines=26> */
.L_x_3685:
[----:B------:R-:W-:Y:S05]  /*13c0*/  BSYNC.RECONVERGENT B0 ;  /* 0x0000000000007941 */ /* 0x000fea0003800200 */
.L_x_3684:
        /* <DEDUP_REMOVED lines=40> */
.L_x_3698:
[----:B------:R-:W1:Y:S01]  /*1650*/  LDS R13, [R3] ;  /* 0x00000000030d7984 */ /* 0x000e620000000800 */
[----:B------:R-:W-:-:S04]  /*1660*/  IADD3 R11, PT, PT, R11, 0x1, RZ ;  /* 0x000000010b0b7810 */ /* 0x000fc80007ffe0ff */
[----:B------:R-:W-:Y:S01]  /*1670*/  ISETP.NE.AND P0, PT, R11, RZ, PT ;  /* 0x000000ff0b00720c */ /* 0x000fe20003f05270 */
[----:B-1----:R-:W-:-:S05]  /*1680*/  FMUL.FTZ R12, R13, R2 ;  /* 0x000000020d0c7220 */ /* 0x002fca0000410000 */
[----:B------:R1:W-:Y:S02]  /*1690*/  STS [R3], R12 ;  /* 0x0000000c03007388 */ /* 0x0003e40000000800 */
[----:B-1----:R-:W-:-:S05]  /*16a0*/  IADD3 R3, PT, PT, R3, 0x200, RZ ;  /* 0x0000020003037810 */ /* 0x002fca0007ffe0ff */
[----:B------:R-:W-:Y:S05]  /*16b0*/  @P0 BRA `(.L_x_3698) ;  /* 0xfffffffc00e40947 */ /* 0x000fea000383ffff */
.L_x_3697:
[----:B------:R-:W-:Y:S05]  /*16c0*/  BSYNC.RECONVERGENT B1 ;  /* 0x0000000000017941 */ /* 0x000fea0003800200 */
.L_x_3696:
        /* <DEDUP_REMOVED lines=13> */
.L_x_3701:
        /* <DEDUP_REMOVED lines=52> */
.L_x_3700:
[----:B------:R-:W-:Y:S05]  /*1ae0*/  BSYNC.RECONVERGENT B1 ;  /* 0x0000000000017941 */ /* 0x000fea0003800200 */
.L_x_3699:
        /* <DEDUP_REMOVED lines=31> */
.L_x_3703:
[----:B------:R-:W-:Y:S05]  /*1ce0*/  BSYNC.RECONVERGENT B1 ;  /* 0x0000000000017941 */ /* 0x000fea0003800200 */
.L_x_3702:
        /* <DEDUP_REMOVED lines=14> */
.L_x_3695:
[----:B------:R-:W-:Y:S05]  /*1dd0*/  BSYNC.RECONVERGENT B0 ;  /* 0x0000000000007941 */ /* 0x000fea0003800200 */
.L_x_3694:
        /* <DEDUP_REMOVED lines=32> */
.L_x_3705:
[----:B------:R-:W-:Y:S05]  /*1fe0*/  BSYNC.RECONVERGENT B0 ;  /* 0x0000000000007941 */ /* 0x000fea0003800200 */
.L_x_3704:
        /* <DEDUP_REMOVED lines=30> */
.L_x_3707:
[----:B------:R-:W-:Y:S05]  /*21d0*/  BSYNC.RECONVERGENT B0 ;  /* 0x0000000000007941 */ /* 0x000fea0003800200 */
.L_x_3706:
        /* <DEDUP_REMOVED lines=27> */
.L_x_3709:
[----:B------:R-:W-:Y:S05]  /*2390*/  BSYNC.RECONVERGENT B0 ;  /* 0x0000000000007941 */ /* 0x000fea0003800200 */
.L_x_3708:
        /* <DEDUP_REMOVED lines=15> */
.L_x_3711:
[----:B------:R-:W-:Y:S05]  /*2490*/  BSYNC.RECONVERGENT B0 ;  /* 0x0000000000007941 */ /* 0x000fea0003800200 */
.L_x_3710:
        /* <DEDUP_REMOVED lines=27> */
.L_x_3713:
[----:B------:R-:W-:Y:S05]  /*2650*/  BSYNC.RECONVERGENT B0 ;  /* 0x0000000000007941 */ /* 0x000fea0003800200 */
.L_x_3712:
[----:B------:R-:W-:Y:S06]  /*2660*/  BAR.SYNC.DEFER_BLOCKING 0x0 ;  /* 0x0000000000007b1d */ /* 0x000fec0000010000 */
[----:B------:R-:W-:Y:S05]  /*2670*/  @P5 EXIT ;  /* 0x000000000000594d */ /* 0x000fea0003800000 */
[----:B------:R-:W-:-:S04]  /*2680*/  UIMAD UR4, UR40, UR43, UR44 ;  /* 0x0000002b280472a4 */ /* 0x000fc8000f8e022c */
[----:B------:R-:W-:Y:S01]  /*2690*/  UIMAD UR4, UR4, UR42, URZ ;  /* 0x0000002a040472a4 */ /* 0x000fe2000f8e02ff */
[----:B------:R-:W-:Y:S11]  /*26a0*/  @P2 EXIT ;  /* 0x000000000000294d */ /* 0x000ff60003800000 */
[----:B------:R-:W3:Y:S01]  /*26b0*/  LDCU.64 UR8, c[0x0][0x390] ;  /* 0x00007200ff0877ac */ /* 0x000ee20008000a00 */
[----:B------:R-:W-:Y:S02]  /*26c0*/  SHF.R.U32.HI R4, RZ, 0x1, R4 ;  /* 0x00000001ff047819 */ /* 0x000fe40000011604 */
[----:B-12---:R-:W-:Y:S01]  /*26d0*/  F2FP.F16.F32.PACK_AB R17, R17, R3 ;  /* 0x000000031111723e */ /* 0x006fe200000000ff */
[----:B------:R-:W-:Y:S01]  /*26e0*/  UIMAD UR6, UR41, 0xc0, URZ ;  /* 0x000000c0290678a4 */ /* 0x000fe2000f8e02ff */
[----:B------:R-:W-:Y:S01]  /*26f0*/  F2FP.F16.F32.PACK_AB R13, R13, R15 ;  /* 0x0000000f0d0d723e */ /* 0x000fe200000000ff */
[----:B------:R-:W-:Y:S01]  /*2700*/  UIMAD UR5, UR4, 0xc0, URZ ;  /* 0x000000c0040578a4 */ /* 0x000fe2000f8e02ff */
[----:B------:R-:W-:Y:S02]  /*2710*/  PRMT R0, R17, 0x7632, R0 ;  /* 0x0000763211007816 */ /* 0x000fe40000000000 */
[----:B------:R-:W-:Y:S02]  /*2720*/  F2FP.F16.F32.PACK_AB R9, R9, R11 ;  /* 0x0000000b0909723e */ /* 0x000fe400000000ff */
[----:B------:R-:W-:-:S02]  /*2730*/  MOV R27, UR6 ;  /* 0x00000006001b7c02 */ /* 0x000fc40008000f00 */
[----:B------:R-:W-:Y:S02]  /*2740*/  F2FP.F16.F32.PACK_AB R5, R5, R7 ;  /* 0x000000070505723e */ /* 0x000fe400000000ff */
[----:B------:R-:W-:Y:S02]  /*2750*/  IADD3 R4, P0, P1, R4, UR5, R27 ;  /* 0x0000000504047c10 */ /* 0x000fe4000f91e01b */
[----:B------:R-:W-:Y:S02]  /*2760*/  F2FP.F16.F32.PACK_AB R23, R23, R25 ;  /* 0x000000191717723e */ /* 0x000fe400000000ff */
[----:B------:R-:W-:Y:S02]  /*2770*/  IADD3.X R27, PT, PT, RZ, RZ, RZ, P0, P1 ;  /* 0x000000ffff1b7210 */ /* 0x000fe400007e24ff */
[----:B---3--:R-:W-:Y:S02]  /*2780*/  LEA R2, P0, R4, UR8, 0x1 ;  /* 0x0000000804027c11 */ /* 0x008fe4000f8008ff */
[----:B------:R-:W-:-:S02]  /*2790*/  F2FP.F16.F32.PACK_AB R19, R19, R21 ;  /* 0x000000151313723e */ /* 0x000fc400000000ff */
        /* <DEDUP_REMOVED lines=19> */
.L_x_3683:
[----:B------:R-:W-:Y:S01]  /*28d0*/  HFMA2 R12, -RZ, RZ, 0, 9.5367431640625e-07 ;  /* 0x00000010ff0c7431 */ /* 0x000fe200000001ff */
[----:B------:R-:W-:Y:S02]  /*28e0*/  MOV R11, 0x1f ;  /* 0x0000001f000b7802 */ /* 0x000fe40000000f00 */
[----:B------:R-:W-:-:S07]  /*28f0*/  MOV R15, 0xffffffff ;  /* 0xffffffff000f7802 */ /* 0x000fce0000000f00 */
[----:B------:R-:W-:Y:S05]  /*2900*/  WARPSYNC.COLLECTIVE R15, `(.L_x_3714) ;  /* 0x000000000f087348 */ /* 0x000fea0003c00000 */
[----:B------:R0:W1:Y:S02]  /*2910*/  SHFL.BFLY P6, R14, R13, R12, R11 ;  /* 0x0c00000c0d0e7389 */ /* 0x00006400000c000b */
[----:B01----:R-:W-:Y:S05]  /*2920*/  ENDCOLLECTIVE ;  /* 0x000000000000791b */ /* 0x003fea0003800000 */
.L_x_3714:
[----:B------:R-:W-:Y:S01]  /*2930*/  HFMA2 R12, -RZ, RZ, 0, 4.76837158203125e-07 ;  /* 0x00000008ff0c7431 */ /* 0x000fe200000001ff */
[----:B------:R-:W-:-:S05]  /*2940*/  FMNMX.FTZ R0, R14, -3.40282346638528859812e+38, !PT ;  /* 0xff7fffff0e007809 */ /* 0x000fca0007810000 */
[----:B------:R-:W-:-:S07]  /*2950*/  IMAD.MOV.U32 R13, RZ, RZ, R0 ;  /* 0x000000ffff0d7224 */ /* 0x000fce00078e0000 */
[----:B------:R-:W-:Y:S05]  /*2960*/  WARPSYNC.COLLECTIVE R15, `(.L_x_3715) ;  /* 0x000000000f087348 */ /* 0x000fea0003c00000 */
[----:B------:R0:W1:Y:S02]  /*2970*/  SHFL.BFLY P6, R14, R13, R12, R11 ;  /* 0x0c00000c0d0e7389 */ /* 0x00006400000c000b */
[----:B01----:R-:W-:Y:S05]  /*2980*/  ENDCOLLECTIVE ;  /* 0x000000000000791b */ /* 0x003fea0003800000 */
.L_x_3715:
[----:B------:R-:W-:Y:S01]  /*2990*/  HFMA2 R12, -RZ, RZ, 0, 2.384185791015625e-07 ;  /* 0x00000004ff0c7431 */ /* 0x000fe200000001ff */
[----:B------:R-:W-:-:S04]  /*29a0*/  FMNMX.FTZ R2, R0, R14, !PT ;  /* 0x0000000e00027209 */ /* 0x000fc80007810000 */
[----:B------:R-:W-:-:S07]  /*29b0*/  MOV R13, R2 ;  /* 0x00000002000d7202 */ /* 0x000fce0000000f00 */
[----:B------:R-:W-:Y:S05]  /*29c0*/  WARPSYNC.COLLECTIVE R15, `(.L_x_3716) ;  /* 0x000000000f087348 */ /* 0x000fea0003c00000 */
[----:B------:R0:W1:Y:S02]  /*29d0*/  SHFL.BFLY P6, R14, R13, R12, R11 ;  /* 0x0c00000c0d0e7389 */ /* 0x00006400000c000b */
[----:B01----:R-:W-:Y:S05]  /*29e0*/  ENDCOLLECTIVE ;  /* 0x000000000000791b */ /* 0x003fea0003800000 */
.L_x_3716:
[----:B------:R-:W-:Y:S01]  /*29f0*/  HFMA2 R12, -RZ, RZ, 0, 1.1920928955078125e-07 ;  /* 0x00000002ff0c7431 */ /* 0x000fe200000001ff */
[----:B------:R-:W-:-:S04]  /*2a00*/  FMNMX.FTZ R3, R2, R14, !PT ;  /* 0x0000000e02037209 */ /* 0x000fc80007810000 */
[----:B------:R-:W-:-:S07]  /*2a10*/  MOV R13, R3 ;  /* 0x00000003000d7202 */ /* 0x000fce0000000f00 */
[----:B------:R-:W-:Y:S05]  /*2a20*/  WARPSYNC.COLLECTIVE R15, `(.L_x_3717) ;  /* 0x000000000f087348 */ /* 0x000fea0003c00000 */
[----:B------:R0:W1:Y:S02]  /*2a30*/  SHFL.BFLY P6, R14, R13, R12, R11 ;  /* 0x0c00000c0d0e7389 */ /* 0x00006400000c000b */
[----:B01----:R-:W-:Y:S05]  /*2a40*/  ENDCOLLECTIVE ;  /* 0x000000000000791b */ /* 0x003fea0003800000 */
.L_x_3717:
[----:B------:R-:W-:Y:S05]  /*2a50*/  BRA `(.L_x_3718) ;  /* 0xffffffd800787947 */ /* 0x000fea000383ffff */
.L_x_3719:
        /* <DEDUP_REMOVED lines=10> */
.L_x_27230:


//--------------------- .text._ZN4vllm25paged_attention_v2_kernelIthLi128ELi16ELi128ELNS_18Fp8KVCacheDataTypeE2ELb0ELi512EEEvPfS2_PT_PKS3_PKT0_S9_ifPKiSB_iPKfiiiSD_SD_iiiii --------------------------
	.section	.text._ZN4vllm25paged_attention_v2_kernelIthLi128ELi16ELi128ELNS_18Fp8KVCacheDataTypeE2ELb0ELi512EEEvPfS2_PT_PKS3_PKT0_S9_ifPKiSB_iPKfiiiSD_SD_iiiii,"ax",@progbits
	.align	128
        .global         _ZN4vllm25paged_attention_v2_kernelIthLi128ELi16ELi128ELNS_18Fp8KVCacheDataTypeE2ELb0ELi512EEEvPfS2_PT_PKS3_PKT0_S9_ifPKiSB_iPKfiiiSD_SD_iiiii
        .type           _ZN4vllm25paged_attention_v2_kernelIthLi128ELi16ELi128ELNS_18Fp8KVCacheDataTypeE2ELb0ELi512EEEvPfS2_PT_PKS3_PKT0_S9_ifPKiSB_iPKfiiiSD_SD_iiiii,@function
        .size           _ZN4vllm25paged_attention_v2_kernelIthLi128ELi16ELi128ELNS_18Fp8KVCacheDataTypeE2ELb0ELi512EEEvPfS2_PT_PKS3_PKT0_S9_ifPKiSB_iPKfiiiSD_SD_iiiii,(.L_x_27231 - _ZN4vllm25paged_attention_v2_kernelIthLi128ELi16ELi128ELNS_18Fp8KVCacheDataTypeE2ELb0ELi512EEEvPfS2_PT_PKS3_PKT0_S9_ifPKiSB_iPKfiiiSD_SD_iiiii)
        .other          _ZN4vllm25paged_attention_v2_kernelIthLi128ELi16ELi128ELNS_18Fp8KVCacheDataTypeE2ELb0ELi512EEEvPfS2_PT_PKS3_PKT0_S9_ifPKiSB_iPKfiiiSD_SD_iiiii,@"STO_CUDA_ENTRY STV_DEFAULT"
_ZN4vllm25paged_attention_v2_kernelIthLi128ELi16ELi128ELNS_18Fp8KVCacheDataTypeE2ELb0ELi512EEEvPfS2_PT_PKS3_PKT0_S9_ifPKiSB_iPKfiiiSD_SD_iiiii:
.text._ZN4vllm25paged_attention_v2_kernelIthLi128ELi16ELi128ELNS_18Fp8KVCacheDataTypeE2ELb0ELi512EEEvPfS2_PT_PKS3_PKT0_S9_ifPKiSB_iPKfiiiSD_SD_iiiii:
        /* <DEDUP_REMOVED lines=52> */
.L_x_3721:
[----:B------:R-:W-:Y:S05]  /*0340*/  BSYNC.RECONVERGENT B6 ;  /* 0x0000000000067941 */ /* 0x000fea0003800200 */
.L_x_3720:
        /* <DEDUP_REMOVED lines=15> */
.L_x_3757:
        /* <DEDUP_REMOVED lines=40> */
.L_x_3727:
        /* <DEDUP_REMOVED lines=11> */
.L_x_3726:
[----:B------:R-:W-:Y:S05]  /*0770*/  BSYNC.RECONVERGENT B1 ;  /* 0x0000000000017941 */ /* 0x000fea0003800200 */
.L_x_3725:
        /* <DEDUP_REMOVED lines=13> */
.L_x_3730:
        /* <DEDUP_REMOVED lines=100> */
.L_x_3729:
[----:B------:R-:W-:Y:S05]  /*0e90*/  BSYNC.RECONVERGENT B1 ;  /* 0x0000000000017941 */ /* 0x000fea0003800200 */
.L_x_3728:
        /* <DEDUP_REMOVED lines=55> */
.L_x_3732:
[----:B------:R-:W-:Y:S05]  /*1210*/  BSYNC.RECONVERGENT B1 ;  /* 0x0000000000017941 */ /* 0x000fea0003800200 */
.L_x_3731:
        /* <DEDUP_REMOVED lines=26> */
.L_x_3724:
[----:B------:R-:W-:Y:S05]  /*13c0*/  BSYNC.RECONVERGENT B0 ;  /* 0x0000000000007941 */ /* 0x000fea0003800200 */
.L_x_3723:
        /* <DEDUP_REMOVED lines=40> */
.L_x_3737:
[----:B------:R-:W1:Y:S01]  /*1650*/  LDS R13, [R3] ;  /* 0x00000000030d7984 */ /* 0x000e620000000800 */
[----:B------:R-:W-:-:S05]  /*1660*/  VIADD R11, R11, 0x1 ;  /* 0x000000010b0b7836 */ /* 0x000fca0000000000 */
[----:B------:R-:W-:Y:S01]  /*1670*/  ISETP.NE.AND P0, PT, R11, RZ, PT ;  /* 0x000000ff0b00720c */ /* 0x000fe20003f05270 */
[----:B-1----:R-:W-:-:S05]  /*1680*/  FMUL.FTZ R12, R13, R2 ;  /* 0x000000020d0c7220 */ /* 0x002fca0000410000 */
[----:B------:R1:W-:Y:S02]  /*1690*/  STS [R3], R12 ;  /* 0x0000000c03007388 */ /* 0x0003e40000000800 */
[----:B-1----:R-:W-:-:S05]  /*16a0*/  IADD3 R3, PT, PT, R3, 0x200, RZ ;  /* 0x0000020003037810 */ /* 0x002fca0007ffe0ff */
[----:B------:R-:W-:Y:S05]  /*16b0*/  @P0 BRA `(.L_x_3737) ;  /* 0xfffffffc00e40947 */ /* 0x000fea000383ffff */
.L_x_3736:
[----:B------:R-:W-:Y:S05]  /*16c0*/  BSYNC.RECONVERGENT B1 ;  /* 0x0000000000017941 */ /* 0x000fea0003800200 */
.L_x_3735:
        /* <DEDUP_REMOVED lines=13> */
.L_x_3740:
        /* <DEDUP_REMOVED lines=52> */
.L_x_3739:
[----:B------:R-:W-:Y:S05]  /*1ae0*/  BSYNC.RECONVERGENT B1 ;  /* 0x0000000000017941 */ /* 0x000fea0003800200 */
.L_x_3738:
        /* <DEDUP_REMOVED lines=31> */
.L_x_3742:
[----:B------:R-:W-:Y:S05]  /*1ce0*/  BSYNC.RECONVERGENT B1 ;  /* 0x0000000000017941 */ /* 0x000fea0003800200 */
.L_x_3741:
        /* <DEDUP_REMOVED lines=14> */
.L_x_3734:
[----:B------:R-:W-:Y:S05]  /*1dd0*/  BSYNC.RECONVERGENT B0 ;  /* 0x0000000000007941 */ /* 0x000fea0003800200 */
.L_x_3733:
        /* <DEDUP_REMOVED lines=28> */
.L_x_3744:
[----:B------:R-:W-:Y:S05]  /*1fa0*/  BSYNC.RECONVERGENT B0 ;  /* 0x0000000000007941 */ /* 0x000fea0003800200 */
.L_x_3743:
        /* <DEDUP_REMOVED lines=26> */
.L_x_3746:
[----:B------:R-:W-:Y:S05]  /*2150*/  BSYNC.RECONVERGENT B0 ;  /* 0x0000000000007941 */ /* 0x000fea0003800200 */
.L_x_3745:
        /* <DEDUP_REMOVED lines=20> */
.L_x_3748:
[----:B------:R-:W-:Y:S05]  /*22a0*/  BSYNC.RECONVERGENT B0 ;  /* 0x0000000000007941 */ /* 0x000fea0003800200 */
.L_x_3747:
        /* <DEDUP_REMOVED lines=12> */
.L_x_3750:
[----:B------:R-:W-:Y:S05]  /*2370*/  BSYNC.RECONVERGENT B0 ;  /* 0x0000000000007941 */ /* 0x000fea0003800200 */
.L_x_3749:
        /* <DEDUP_REMOVED lines=19> */
.L_x_3752:
[----:B------:R-:W-:Y:S05]  /*24b0*/  BSYNC.RECONVERGENT B0 ;  /* 0x0000000000007941 */ /* 0x000fea0003800200 */
.L_x_3751:
[----:B------:R-:W-:Y:S06]  /*24c0*/  BAR.SYNC.DEFER_BLOCKING 0x0 ;  /* 0x0000000000007b1d */ /* 0x000fec0000010000 */
[----:B------:R-:W-:Y:S05]  /*24d0*/  @P5 EXIT ;  /* 0x000000000000594d */ /* 0x000fea0003800000 */
[----:B------:R-:W-:-:S04]  /*24e0*/  UIMAD UR4, UR40, UR43, UR44 ;  /* 0x0000002b280472a4 */ /* 0x000fc8000f8e022c */
[----:B------:R-:W-:Y:S01]  /*24f0*/  UIMAD UR4, UR4, UR42, URZ ;  /* 0x0000002a040472a4 */ /* 0x000fe2000f8e02ff */
[----:B------:R-:W-:Y:S11]  /*2500*/  @!P3 EXIT ;  /* 0x000000000000b94d */ /* 0x000ff60003800000 */
[----:B------:R-:W2:Y:S01]  /*2510*/  LDCU.64 UR8, c[0x0][0x390] ;  /* 0x00007200ff0877ac */ /* 0x000ea20008000a00 */
[----:B------:R-:W-:Y:S02]  /*2520*/  SHF.R.U32.HI R4, RZ, 0x1, R4 ;  /* 0x00000001ff047819 */ /* 0x000fe40000011604 */
[----:B01----:R-:W-:Y:S01]  /*2530*/  F2FP.F16.F32.PACK_AB R3, R3, R8 ;  /* 0x000000080303723e */ /* 0x003fe200000000ff */
[----:B------:R-:W-:Y:S01]  /*2540*/  USHF.L.U32 UR6, UR41, 0x7, URZ ;  /* 0x0000000729067899 */ /* 0x000fe200080006ff */
[----:B------:R-:W-:Y:S01]  /*2550*/  F2FP.F16.F32.PACK_AB R2, R11, R2 ;  /* 0x000000020b02723e */ /* 0x000fe200000000ff */
[----:B------:R-:W-:Y:S01]  /*2560*/  USHF.L.U32 UR5, UR4, 0x7, URZ ;  /* 0x0000000704057899 */ /* 0x000fe200080006ff */
[----:B------:R-:W-:Y:S02]  /*2570*/  F2FP.F16.F32.PACK_AB R7, R7, R12 ;  /* 0x0000000c0707723e */ /* 0x000fe400000000ff */
[----:B------:R-:W-:Y:S01]  /*2580*/  F2FP.F16.F32.PACK_AB R5, R5, R10 ;  /* 0x0000000a0505723e */ /* 0x000fe200000000ff */
        /* <DEDUP_REMOVED lines=18> */
.L_x_3722:
[----:B------:R-:W-:Y:S01]  /*26b0*/  MOV R12, 0x10 ;  /* 0x00000010000c7802 */ /* 0x000fe20000000f00 */
[----:B------:R-:W-:Y:S01]  /*26c0*/  HFMA2 R11, -RZ, RZ, 0, 1.847743988037109375e-06 ;  /* 0x0000001fff0b7431 */ /* 0x000fe200000001ff */
[----:B------:R-:W-:-:S07]  /*26d0*/  MOV R15, 0xffffffff ;  /* 0xffffffff000f7802 */ /* 0x000fce0000000f00 */
[----:B------:R-:W-:Y:S05]  /*26e0*/  WARPSYNC.COLLECTIVE R15, `(.L_x_3753) ;  /* 0x000000000f087348 */ /* 0x000fea0003c00000 */
[----:B------:R0:W1:Y:S02]  /*26f0*/  SHFL.BFLY P6, R14, R13, R12, R11 ;  /* 0x0c00000c0d0e7389 */ /* 0x00006400000c000b */
[----:B01----:R-:W-:Y:S05]  /*2700*/  ENDCOLLECTIVE ;  /* 0x000000000000791b */ /* 0x003fea0003800000 */
.L_x_3753:
[----:B------:R-:W-:Y:S01]  /*2710*/  IMAD.MOV.U32 R12, RZ, RZ, 0x8 ;  /* 0x00000008ff0c7424 */ /* 0x000fe200078e00ff */
[----:B------:R-:W-:-:S04]  /*2720*/  FMNMX.FTZ R0, R14, -3.40282346638528859812e+38, !PT ;  /* 0xff7fffff0e007809 */ /* 0x000fc80007810000 */
[----:B------:R-:W-:-:S07]  /*2730*/  MOV R13, R0 ;  /* 0x00000000000d7202 */ /* 0x000fce0000000f00 */
[----:B------:R-:W-:Y:S05]  /*2740*/  WARPSYNC.COLLECTIVE R15, `(.L_x_3754) ;  /* 0x000000000f087348 */ /* 0x000fea0003c00000 */
[----:B------:R0:W1:Y:S02]  /*2750*/  SHFL.BFLY P6, R14, R13, R12, R11 ;  /* 0x0c00000c0d0e7389 */ /* 0x00006400000c000b */
[----:B01----:R-:W-:Y:S05]  /*2760*/  ENDCOLLECTIVE ;  /* 0x000000000000791b */ /* 0x003fea0003800000 */
.L_x_3754:
[----:B------:R-:W-:Y:S01]  /*2770*/  HFMA2 R12, -RZ, RZ, 0, 2.384185791015625e-07 ;  /* 0x00000004ff0c7431 */ /* 0x000fe200000001ff */
[----:B------:R-:W-:-:S04]  /*2780*/  FMNMX.FTZ R2, R0, R14, !PT ;  /* 0x0000000e00027209 */ /* 0x000fc80007810000 */
[----:B------:R-:W-:-:S07]  /*2790*/  MOV R13, R2 ;  /* 0x00000002000d7202 */ /* 0x000fce0000000f00 */
[----:B------:R-:W-:Y:S05]  /*27a0*/  WARPSYNC.COLLECTIVE R15, `(.L_x_3755) ;  /* 0x000000000f087348 */ /* 0x000fea0003c00000 */
[----:B------:R0:W1:Y:S02]  /*27b0*/  SHFL.BFLY P6, R14, R13, R12, R11 ;  /* 0x0c00000c0d0e7389 */ /* 0x00006400000c000b */
[----:B01----:R-:W-:Y:S05]  /*27c0*/  ENDCOLLECTIVE ;  /* 0x000000000000791b */ /* 0x003fea0003800000 */
.L_x_3755:
[----:B------:R-:W-:Y:S01]  /*27d0*/  HFMA2 R12, -RZ, RZ, 0, 1.1920928955078125e-07 ;  /* 0x00000002ff0c7431 */ /* 0x000fe200000001ff */
[----:B------:R-:W-:-:S04]  /*27e0*/  FMNMX.FTZ R3, R2, R14, !PT ;  /* 0x0000000e02037209 */ /* 0x000fc80007810000 */
[----:B------:R-:W-:-:S07]  /*27f0*/  MOV R13, R3 ;  /* 0x00000003000d7202 */ /* 0x000fce0000000f00 */
[----:B------:R-:W-:Y:S05]  /*2800*/  WARPSYNC.COLLECTIVE R15, `(.L_x_3756) ;  /* 0x000000000f087348 */ /* 0x000fea0003c00000 */
[----:B------:R0:W1:Y:S02]  /*2810*/  SHFL.BFLY P6, R14, R13, R12, R11 ;  /* 0x0c00000c0d0e7389 */ /* 0x00006400000c000b */
[----:B01----:R-:W-:Y:S05]  /*2820*/  ENDCOLLECTIVE ;  /* 0x000000000000791b */ /* 0x003fea0003800000 */
.L_x_3756:
[----:B------:R-:W-:Y:S05]  /*2830*/  BRA `(.L_x_3757) ;  /* 0xffffffdc00007947 */ /* 0x000fea000383ffff */
.L_x_3758:
        /* <DEDUP_REMOVED lines=12> */
.L_x_27231:


//--------------------- .text._ZN4vllm25paged_attention_v2_kernelIthLi120ELi16ELi128ELNS_18Fp8KVCacheDataTypeE2ELb0ELi512EEEvPfS2_PT_PKS3_PKT0_S9_ifPKiSB_iPKfiiiSD_SD_iiiii --------------------------
	.section	.text._ZN4vllm25paged_attention_v2_kernelIthLi120ELi16ELi128ELNS_18Fp8KVCacheDataTypeE2ELb0ELi512EEEvPfS2_PT_PKS3_PKT0_S9_ifPKiSB_iPKfiiiSD_SD_iiiii,"ax",@progbits
	.align	128
        .global         _ZN4vllm25paged_attention_v2_kernelIthLi120ELi16ELi128ELNS_18Fp8KVCacheDataTypeE2ELb0ELi512EEEvPfS2_PT_PKS3_PKT0_S9_ifPKiSB_iPKfiiiSD_SD_iiiii
        .type           _ZN4vllm25paged_attention_v2_kernelIthLi120ELi16ELi128ELNS_18Fp8KVCacheDataTypeE2ELb0ELi512EEEvPfS2_PT_PKS3_PKT0_S9_ifPKiSB_iPKfiiiSD_SD_iiiii,@function
        .size           _ZN4vllm25paged_attention_v2_kernelIthLi120ELi16ELi128ELNS_18Fp8KVCacheDataTypeE2ELb0ELi512EEEvPfS2_PT_PKS3_PKT0_S9_ifPKiSB_iPKfiiiSD_SD_iiiii,(.L_x_27232 - _ZN4vllm25paged_attention_v2_kernelIthLi120ELi16ELi128ELNS_18Fp8KVCacheDataTypeE2ELb0ELi512EEEvPfS2_PT_PKS3_PKT0_S9_ifPKiSB_iPKfiiiSD_SD_iiiii)
        .other          _ZN4vllm25paged_attention_v2_kernelIthLi120ELi16ELi128ELNS_18Fp8KVCacheDataTypeE2ELb0ELi512EEEvPfS2_PT_PKS3_PKT0_S9_ifPKiSB_iPKfiiiSD_SD_iiiii,@"STO_CUDA_ENTRY STV_DEFAULT"
_ZN4vllm25paged_attention_v2_kernelIthLi120ELi16ELi128ELNS_18Fp8KVCacheDataTypeE2ELb0ELi512EEEvPfS2_PT_PKS3_PKT0_S9_ifPKiSB_iPKfiiiSD_SD_iiiii:
.text._ZN4vllm25paged_attention_v2_kernelIthLi120ELi16ELi128ELNS_18Fp8KVCacheDataTypeE2ELb0ELi512EEEvPfS2_PT_PKS3_PKT0_S9_ifPKiSB_iPKfiiiSD_SD_iiiii:
        /* <DEDUP_REMOVED lines=52> */
.L_x_3760:
[----:B------:R-:W-:Y:S05]  /*0340*/  BSYNC.RECONVERGENT B6 ;  /* 0x0000000000067941 */ /* 0x000fea0003800200 */
.L_x_3759:
        /* <DEDUP_REMOVED lines=15> */
.L_x_3802:
        /* <DEDUP_REMOVED lines=40> */
.L_x_3766:
        /* <DEDUP_REMOVED lines=11> */
.L_x_3765:
[----:B------:R-:W-:Y:S05]  /*0770*/  BSYNC.RECONVERGENT B1 ;  /* 0x0000000000017941 */ /* 0x000fea0003800200 */
.L_x_3764:
        /* <DEDUP_REMOVED lines=13> */
.L_x_3769:
        /* <DEDUP_REMOVED lines=100> */
.L_x_3768:
[----:B------:R-:W-:Y:S05]  /*0e90*/  BSYNC.RECONVERGENT B1 ;  /* 0x0000000000017941 */ /* 0x000fea0003800200 */
.L_x_3767:
        /* <DEDUP_REMOVED lines=55> */
.L_x_3771:
[----:B------:R-:W-:Y:S05]  /*1210*/  BSYNC.RECONVERGENT B1 ;  /* 0x0000000000017941 */ /* 0x000fea0003800200 */
.L_x_3770:
        /* <DEDUP_REMOVED lines=26> */
.L_x_3763:
[----:B------:R-:W-:Y:S05]  /*13c0*/  BSYNC.RECONVERGENT B0 ;  /* 0x0000000000007941 */ /* 0x000fea0003800200 */
.L_x_3762:
        /* <DEDUP_REMOVED lines=40> */
.L_x_3776:
[----:B------:R-:W1:Y:S01]  /*1650*/  LDS R13, [R3] ;  /* 0x00000000030d7984 */ /* 0x000e620000000800 */
[----:B------:R-:W-:-:S04]  /*1660*/  IADD3 R11, PT, PT, R11, 0x1, RZ ;  /* 0x000000010b0b7810 */ /* 0x000fc80007ffe0ff */
[----:B------:R-:W-:Y:S01]  /*1670*/  ISETP.NE.AND P0, PT, R11, RZ, PT ;  /* 0x000000ff0b00720c */ /* 0x000fe20003f05270 */
[----:B-1----:R-:W-:-:S05]  /*1680*/  FMUL.FTZ R12, R13, R2 ;  /* 0x000000020d0c7220 */ /* 0x002fca0000410000 */
[----:B------:R1:W-:Y:S02]  /*1690*/  STS [R3], R12 ;  /* 0x0000000c03007388 */ /* 0x0003e40000000800 */
[----:B-1----:R-:W-:-:S05]  /*16a0*/  VIADD R3, R3, 0x200 ;  /* 0x0000020003037836 */ /* 0x002fca0000000000 */
[----:B------:R-:W-:Y:S05]  /*16b0*/  @P0 BRA `(.L_x_3776) ;  /* 0xfffffffc00e40947 */ /* 0x000fea000383ffff */
.L_x_3775:
[----:B------:R-:W-:Y:S05]  /*16c0*/  BSYNC.RECONVERGENT B1 ;  /* 0x0000000000017941 */ /* 0x000fea0003800200 */
.L_x_3774:
        /* <DEDUP_REMOVED lines=13> */
.L_x_3779:
        /* <DEDUP_REMOVED lines=52> */
.L_x_3778:
[----:B------:R-:W-:Y:S05]  /*1ae0*/  BSYNC.RECONVERGENT B1 ;  /* 0x0000000000017941 */ /* 0x000fea0003800200 */
.L_x_3777:
        /* <DEDUP_REMOVED lines=31> */
.L_x_3781:
[----:B------:R-:W-:Y:S05]  /*1ce0*/  BSYNC.RECONVERGENT B1 ;  /* 0x0000000000017941 */ /* 0x000fea0003800200 */
.L_x_3780:
        /* <DEDUP_REMOVED lines=14> */
.L_x_3773:
[----:B------:R-:W-:Y:S05]  /*1dd0*/  BSYNC.RECONVERGENT B0 ;  /* 0x0000000000007941 */ /* 0x000fea0003800200 */
.L_x_3772:
        /* <DEDUP_REMOVED lines=24> */
.L_x_3783:
[----:B------:R-:W-:Y:S05]  /*1f60*/  BSYNC.RECONVERGENT B0 ;  /* 0x0000000000007941 */ /* 0x000fea0003800200 */
.L_x_3782:
        /* <DEDUP_REMOVED lines=25> */
.L_x_3785:
[----:B------:R-:W-:Y:S05]  /*2100*/  BSYNC.RECONVERGENT B0 ;  /* 0x0000000000007941 */ /* 0x000fea0003800200 */
.L_x_3784:
        /* <DEDUP_REMOVED lines=28> */
.L_x_3789:
[----:B------:R-:W-:Y:S05]  /*22d0*/  BSYNC.RECONVERGENT B1 ;  /* 0x0000000000017941 */ /* 0x000fea0003800200 */
.L_x_3788:
[----:B-1----:R-:W-:-:S07]  /*22e0*/  @!P0 FADD.FTZ R5, R5, R20 ;  /* 0x0000001405058221 */ /* 0x002fce0000010000 */
.L_x_3787:
[----:B------:R-:W-:Y:S05]  /*22f0*/  BSYNC.RECONVERGENT B0 ;  /* 0x0000000000007941 */ /* 0x000fea0003800200 */
.L_x_3786:
        /* <DEDUP_REMOVED lines=20> */
.L_x_3791:
[----:B------:R-:W-:Y:S05]  /*2440*/  BSYNC.RECONVERGENT B0 ;  /* 0x0000000000007941 */ /* 0x000fea0003800200 */
.L_x_3790:
        /* <DEDUP_REMOVED lines=28> */
.L_x_3795:
[----:B------:R-:W-:Y:S05]  /*2610*/  BSYNC.RECONVERGENT B1 ;  /* 0x0000000000017941 */ /* 0x000fea0003800200 */
.L_x_3794:
[----:B0-2---:R-:W-:-:S07]  /*2620*/  @!P0 FADD.FTZ R5, R5, R16 ;  /* 0x0000001005058221 */ /* 0x005fce0000010000 */
.L_x_3793:
[----:B------:R-:W-:Y:S05]  /*2630*/  BSYNC.RECONVERGENT B0 ;  /* 0x0000000000007941 */ /* 0x000fea0003800200 */
.L_x_3792:
        /* <DEDUP_REMOVED lines=17> */
[----:B0-----:R-:W-:Y:S02]  /*2750*/  F2FP.F16.F32.PACK_AB R2, R3, R2 ;  /* 0x000000020302723e */ /* 0x001fe400000000ff */
[----:B------:R-:W-:Y:S02]  /*2760*/  F2FP.F16.F32.PACK_AB R12, R12, R13 ;  /* 0x0000000d0c0c723e */ /* 0x000fe400000000ff */
[----:B------:R-:W-:Y:S01]  /*2770*/  F2FP.F16.F32.PACK_AB R10, R10, R11 ;  /* 0x0000000b0a0a723e */ /* 0x000fe200000000ff */
[----:B------:R2:W-:Y:S01]  /*2780*/  STG.E.U16 desc[UR36][R6.64], R2 ;  /* 0x0000000206007986 */ /* 0x0005e2000c101524 */
[----:B------:R-:W-:Y:S02]  /*2790*/  PRMT R3, R2, 0x7632, R3 ;  /* 0x0000763202037816 */ /* 0x000fe40000000003 */
[----:B------:R-:W-:Y:S01]  /*27a0*/  F2FP.F16.F32.PACK_AB R8, RZ, R8 ;  /* 0x00000008ff08723e */ /* 0x000fe200000000ff */
        /* <DEDUP_REMOVED lines=8> */
.L_x_3797:
[----:B------:R-:W-:Y:S05]  /*2830*/  BSYNC.RECONVERGENT B0 ;  /* 0x0000000000007941 */ /* 0x000fea0003800200 */
.L_x_3796:
[----:B------:R-:W-:Y:S05]  /*2840*/  @P0 EXIT ;  /* 0x000000000000094d */ /* 0x000fea0003800000 */
[----:B0-----:R-:W-:-:S05]  /*2850*/  F2FP.F16.F32.PACK_AB R5, RZ, R5 ;  /* 0x00000005ff05723e */ /* 0x001fca00000000ff */
[----:B------:R-:W-:Y:S01]  /*2860*/  STG.E.U16 desc[UR36][R6.64+0xe0], R5 ;  /* 0x0000e00506007986 */ /* 0x000fe2000c101524 */
[----:B------:R-:W-:Y:S05]  /*2870*/  EXIT ;  /* 0x000000000000794d */ /* 0x000fea0003800000 */
.L_x_3761:
[----:B------:R-:W-:Y:S01]  /*2880*/  MOV R12, 0x10 ;  /* 0x00000010000c7802 */ /* 0x000fe20000000f00 */
[----:B------:R-:W-:Y:S01]  /*2890*/  IMAD.MOV.U32 R11, RZ, RZ, 0x1f ;  /* 0x0000001fff0b7424 */ /* 0x000fe200078e00ff */
[----:B------:R-:W-:-:S07]  /*28a0*/  MOV R15, 0xffffffff ;  /* 0xffffffff000f7802 */ /* 0x000fce0000000f00 */
[----:B------:R-:W-:Y:S05]  /*28b0*/  WARPSYNC.COLLECTIVE R15, `(.L_x_3798) ;  /* 0x000000000f087348 */ /* 0x000fea0003c00000 */
[----:B------:R0:W1:Y:S02]  /*28c0*/  SHFL.BFLY P6, R14, R13, R12, R11 ;  /* 0x0c00000c0d0e7389 */ /* 0x00006400000c000b */
[----:B01----:R-:W-:Y:S05]  /*28d0*/  ENDCOLLECTIVE ;  /* 0x000000000000791b */ /* 0x003fea0003800000 */
.L_x_3798:
[----:B------:R-:W-:Y:S01]  /*28e0*/  HFMA2 R12, -RZ, RZ, 0, 4.76837158203125e-07 ;  /* 0x00000008ff0c7431 */ /* 0x000fe200000001ff */
[----:B------:R-:W-:-:S04]  /*28f0*/  FMNMX.FTZ R0, R14, -3.40282346638528859812e+38, !PT ;  /* 0xff7fffff0e007809 */ /* 0x000fc80007810000 */
[----:B------:R-:W-:-:S07]  /*2900*/  MOV R13, R0 ;  /* 0x00000000000d7202 */ /* 0x000fce0000000f00 */
[----:B------:R-:W-:Y:S05]  /*2910*/  WARPSYNC.COLLECTIVE R15, `(.L_x_3799) ;  /* 0x000000000f087348 */ /* 0x000fea0003c00000 */
[----:B------:R0:W1:Y:S02]  /*2920*/  SHFL.BFLY P6, R14, R13, R12, R11 ;  /* 0x0c00000c0d0e7389 */ /* 0x00006400000c000b */
[----:B01----:R-:W-:Y:S05]  /*2930*/  ENDCOLLECTIVE ;  /* 0x000000000000791b */ /* 0x003fea0003800000 */
.L_x_3799:
[----:B------:R-:W-:Y:S02]  /*2940*/  MOV R12, 0x4 ;  /* 0x00000004000c7802 */ /* 0x000fe40000000f00 */
[----:B------:R-:W-:-:S05]  /*2950*/  FMNMX.FTZ R2, R0, R14, !PT ;  /* 0x0000000e00027209 */ /* 0x000fca0007810000 */
[----:B------:R-:W-:-:S07]  /*2960*/  IMAD.MOV.U32 R13, RZ, RZ, R2 ;  /* 0x000000ffff0d7224 */ /* 0x000fce00078e0002 */
[----:B------:R-:W-:Y:S05]  /*2970*/  WARPSYNC.COLLECTIVE R15, `(.L_x_3800) ;  /* 0x000000000f087348 */ /* 0x000fea0003c00000 */
[----:B------:R0:W1:Y:S02]  /*2980*/  SHFL.BFLY P6, R14, R13, R12, R11 ;  /* 0x0c00000c0d0e7389 */ /* 0x00006400000c000b */
[----:B01----:R-:W-:Y:S05]  /*2990*/  ENDCOLLECTIVE ;  /* 0x000000000000791b */ /* 0x003fea0003800000 */
.L_x_3800:
[----:B------:R-:W-:Y:S01]  /*29a0*/  HFMA2 R12, -RZ, RZ, 0, 1.1920928955078125e-07 ;  /* 0x00000002ff0c7431 */ /* 0x000fe200000001ff */
[----:B------:R-:W-:-:S04]  /*29b0*/  FMNMX.FTZ R3, R2, R14, !PT ;  /* 0x0000000e02037209 */ /* 0x000fc80007810000 */
[----:B------:R-:W-:-:S07]  /*29c0*/  MOV R13, R3 ;  /* 0x00000003000d7202 */ /* 0x000fce0000000f00 */
[----:B------:R-:W-:Y:S05]  /*29d0*/  WARPSYNC.COLLECTIVE R15, `(.L_x_3801) ;  /* 0x000000000f087348 */ /* 0x000fea0003c00000 */
[----:B------:R0:W1:Y:S02]  /*29e0*/  SHFL.BFLY P6, R14, R13, R12, R11 ;  /* 0x0c00000c0d0e7389 */ /* 0x00006400000c000b */
[----:B01----:R-:W-:Y:S05]  /*29f0*/  ENDCOLLECTIVE ;  /* 0x000000000000791b */ /* 0x003fea0003800000 */
.L_x_3801:
[----:B------:R-:W-:Y:S05]  /*2a00*/  BRA `(.L_x_3802) ;  /* 0xffffffd8008c7947 */ /* 0x000fea000383ffff */
.L_x_3803:
        /* <DEDUP_REMOVED lines=15> */
.L_x_27232:


//--------------------- .text._ZN4vllm25paged_attention_v2_kernelIthLi112ELi16ELi128ELNS_18Fp8KVCacheDataTypeE2ELb0ELi512EEEvPfS2_PT_PKS3_PKT0_S9_ifPKiSB_iPKfiiiSD_SD_iiiii --------------------------
	.section	.text._ZN4vllm25paged_attention_v2_kernelIthLi112ELi16ELi128ELNS_18Fp8KVCacheDataTypeE2ELb0ELi512EEEvPfS2_PT_PKS3_PKT0_S9_ifPKiSB_iPKfiiiSD_SD_iiiii,"ax",@progbits
	.align	128
        .global         _ZN4vllm25paged_attention_v2_kernelIthLi112ELi16ELi128ELNS_18Fp8KVCacheDataTypeE2ELb0ELi512EEEvPfS2_PT_PKS3_PKT0_S9_ifPKiSB_iPKfiiiSD_SD_iiiii
        .type           _ZN4vllm25paged_attention_v2_kernelIthLi112ELi16ELi128ELNS_18Fp8KVCacheDataTypeE2ELb0ELi512EEEvPfS2_PT_PKS3_PKT0_S9_ifPKiSB_iPKfiiiSD_SD_iiiii,@function
        .size           _ZN4vllm25paged_attention_v2_kernelIthLi112ELi16ELi128ELNS_18Fp8KVCacheDataTypeE2ELb0ELi512EEEvPfS2_PT_PKS3_PKT0_S9_ifPKiSB_iPKfiiiSD_SD_iiiii,(.L_x_27233 - _ZN4vllm25paged_attention_v2_kernelIthLi112ELi16ELi128ELNS_18Fp8KVCacheDataTypeE2ELb0ELi512EEEvPfS2_PT_PKS3_PKT0_S9_ifPKiSB_iPKfiiiSD_SD_iiiii)
        .other          _ZN4vllm25paged_attention_v2_kernelIthLi112ELi16ELi128ELNS_18Fp8KVCacheDataTypeE2ELb0ELi512EEEvPfS2_PT_PKS3_PKT0_S9_ifPKiSB_iPKfiiiSD_SD_iiiii,@"STO_CUDA_ENTRY STV_DEFAULT"
_ZN4vllm25paged_attention_v2_kernelIthLi112ELi16ELi128ELNS_18Fp8KVCacheDataTypeE2ELb0ELi512EEEvPfS2_PT_PKS3_PKT0_S9_ifPKiSB_iPKfiiiSD_SD_iiiii:
.text._ZN4vllm25paged_attention_v2_kernelIthLi112ELi16ELi128ELNS_18Fp8KVCacheDataTypeE2ELb0ELi512EEEvPfS2_PT_PKS3_PKT0_S9_ifPKiSB_iPKfiiiSD_SD_iiiii:
        /* <DEDUP_REMOVED lines=52> */
.L_x_3805:
[----:B------:R-:W-:Y:S05]  /*0340*/  BSYNC.RECONVERGENT B6 ;  /* 0x0000000000067941 */ /* 0x000fea0003800200 */
.L_x_3804:
        /* <DEDUP_REMOVED lines=15> */
.L_x_3837:
        /* <DEDUP_REMOVED lines=40> */
.L_x_3811:
        /* <DEDUP_REMOVED lines=11> */
.L_x_3810:
[----:B------:R-:W-:Y:S05]  /*0770*/  BSYNC.RECONVERGENT B1 ;  /* 0x0000000000017941 */ /* 0x000fea0003800200 */
.L_x_3809:
        /* <DEDUP_REMOVED lines=13> */
.L_x_3814:
        /* <DEDUP_REMOVED lines=100> */
.L_x_3813:
[----:B------:R-:W-:Y:S05]  /*0e90*/  BSYNC.RECONVERGENT B1 ;  /* 0x0000000000017941 */ /* 0x000fea0003800200 */
.L_x_3812:
        /* <DEDUP_REMOVED lines=55> */
.L_x_3816:
[----:B------:R-:W-:Y:S05]  /*1210*/  BSYNC.RECONVERGENT B1 ;  /* 0x0000000000017941 */ /* 0x000fea0003800200 */
.L_x_3815:
        /* <DEDUP_REMOVED lines=26> */
.L_x_3808:
[----:B------:R-:W-:Y:S05]  /*13c0*/  BSYNC.RECONVERGENT B0 ;  /* 0x0000000000007941 */ /* 0x000fea0003800200 */
.L_x_3807:
        /* <DEDUP_REMOVED lines=40> */
.L_x_3821:
[----:B------:R-:W1:Y:S01]  /*1650*/  LDS R13, [R3] ;  /* 0x00000000030d7984 */ /* 0x000e620000000800 */
[----:B------:R-:W-:-:S05]  /*1660*/  VIADD R11, R11, 0x1 ;  /* 0x000000010b0b7836 */ /* 0x000fca0000000000 */
[----:B------:R-:W-:Y:S01]  /*1670*/  ISETP.NE.AND P0, PT, R11, RZ, PT ;  /* 0x000000ff0b00720c */ /* 0x000fe20003f05270 */
[----:B-1----:R-:W-:-:S05]  /*1680*/  FMUL.FTZ R12, R13, R2 ;  /* 0x000000020d0c7220 */ /* 0x002fca0000410000 */
[----:B------:R1:W-:Y:S02]  /*1690*/  STS [R3], R12 ;  /* 0x0000000c03007388 */ /* 0x0003e40000000800 */
[----:B-1----:R-:W-:-:S05]  /*16a0*/  IADD3 R3, PT, PT, R3, 0x200, RZ ;  /* 0x0000020003037810 */ /* 0x002fca0007ffe0ff */
[----:B------:R-:W-:Y:S05]  /*16b0*/  @P0 BRA `(.L_x_3821) ;  /* 0xfffffffc00e40947 */ /* 0x000fea000383ffff */
.L_x_3820:
[----:B------:R-:W-:Y:S05]  /*16c0*/  BSYNC.RECONVERGENT B1 ;  /* 0x0000000000017941 */ /* 0x000fea0003800200 */
.L_x_3819:
        /* <DEDUP_REMOVED lines=13> */
.L_x_3824:
        /* <DEDUP_REMOVED lines=52> */
.L_x_3823:
[----:B------:R-:W-:Y:S05]  /*1ae0*/  BSYNC.RECONVERGENT B1 ;  /* 0x0000000000017941 */ /* 0x000fea0003800200 */
.L_x_3822:
        /* <DEDUP_REMOVED lines=31> */
.L_x_3826:
[----:B------:R-:W-:Y:S05]  /*1ce0*/  BSYNC.RECONVERGENT B1 ;  /* 0x0000000000017941 */ /* 0x000fea0003800200 */
.L_x_3825:
        /* <DEDUP_REMOVED lines=14> */
.L_x_3818:
[----:B------:R-:W-:Y:S05]  /*1dd0*/  BSYNC.RECONVERGENT B0 ;  /* 0x0000000000007941 */ /* 0x000fea0003800200 */
.L_x_3817:
        /* <DEDUP_REMOVED lines=32> */
.L_x_3828:
[----:B------:R-:W-:Y:S05]  /*1fe0*/  BSYNC.RECONVERGENT B0 ;  /* 0x0000000000007941 */ /* 0x000fea0003800200 */
.L_x_3827:
        /* <DEDUP_REMOVED lines=33> */
.L_x_3830:
[----:B------:R-:W-:Y:S05]  /*2200*/  BSYNC.RECONVERGENT B0 ;  /* 0x0000000000007941 */ /* 0x000fea0003800200 */
.L_x_3829:
        /* <DEDUP_REMOVED lines=25> */
.L_x_3832:
[----:B------:R-:W-:Y:S05]  /*23a0*/  BSYNC.RECONVERGENT B0 ;  /* 0x0000000000007941 */ /* 0x000fea0003800200 */
.L_x_3831:
[----:B------:R-:W-:Y:S06]  /*23b0*/  BAR.SYNC.DEFER_BLOCKING 0x0 ;  /* 0x0000000000007b1d */ /* 0x000fec0000010000 */
[----:B------:R-:W-:Y:S05]  /*23c0*/  @P5 EXIT ;  /* 0x000000000000594d */ /* 0x000fea0003800000 */
[----:B------:R-:W-:-:S04]  /*23d0*/  UIMAD UR4, UR40, UR43, UR44 ;  /* 0x0000002b280472a4 */ /* 0x000fc8000f8e022c */
[----:B------:R-:W-:Y:S01]  /*23e0*/  UIMAD UR4, UR4, UR42, URZ ;  /* 0x0000002a040472a4 */ /* 0x000fe2000f8e02ff */
[----:B------:R-:W-:Y:S11]  /*23f0*/  @P2 EXIT ;  /* 0x000000000000294d */ /* 0x000ff60003800000 */
[----:B------:R-:W0:Y:S01]  /*2400*/  LDCU.64 UR8, c[0x0][0x390] ;  /* 0x00007200ff0877ac */ /* 0x000e220008000a00 */
[----:B------:R-:W-:Y:S02]  /*2410*/  SHF.R.U32.HI R4, RZ, 0x1, R4 ;  /* 0x00000001ff047819 */ /* 0x000fe40000011604 */
[----:B-12---:R-:W-:Y:S01]  /*2420*/  F2FP.F16.F32.PACK_AB R7, R10, R7 ;  /* 0x000000070a07723e */ /* 0x006fe200000000ff */
[----:B------:R-:W-:Y:S01]  /*2430*/  UIMAD UR6, UR41, 0x70, URZ ;  /* 0x00000070290678a4 */ /* 0x000fe2000f8e02ff */
[----:B------:R-:W-:Y:S01]  /*2440*/  F2FP.F16.F32.PACK_AB R5, R5, R6 ;  /* 0x000000060505723e */ /* 0x000fe200000000ff */
[----:B------:R-:W-:Y:S01]  /*2450*/  UIMAD UR5, UR4, 0x70, URZ ;  /* 0x00000070040578a4 */ /* 0x000fe2000f8e02ff */
[----:B------:R-:W-:Y:S02]  /*2460*/  F2FP.F16.F32.PACK_AB R2, R3, R2 ;  /* 0x000000020302723e */ /* 0x000fe400000000ff */
[----:B------:R-:W-:Y:S02]  /*2470*/  F2FP.F16.F32.PACK_AB R0, RZ, R0 ;  /* 0x00000000ff00723e */ /* 0x000fe400000000ff */
        /* <DEDUP_REMOVED lines=16> */
.L_x_3806:
[----:B------:R-:W-:Y:S01]  /*2580*/  HFMA2 R12, -RZ, RZ, 0, 9.5367431640625e-07 ;  /* 0x00000010ff0c7431 */ /* 0x000fe200000001ff */
[----:B------:R-:W-:Y:S02]  /*2590*/  MOV R11, 0x1f ;  /* 0x0000001f000b7802 */ /* 0x000fe40000000f00 */
[----:B------:R-:W-:-:S07]  /*25a0*/  MOV R15, 0xffffffff ;  /* 0xffffffff000f7802 */ /* 0x000fce0000000f00 */
[----:B------:R-:W-:Y:S05]  /*25b0*/  WARPSYNC.COLLECTIVE R15, `(.L_x_3833) ;  /* 0x000000000f087348 */ /* 0x000fea0003c00000 */
[----:B------:R0:W1:Y:S02]  /*25c0*/  SHFL.BFLY P6, R14, R13, R12, R11 ;  /* 0x0c00000c0d0e7389 */ /* 0x00006400000c000b */
[----:B01----:R-:W-:Y:S05]  /*25d0*/  ENDCOLLECTIVE ;  /* 0x000000000000791b */ /* 0x003fea0003800000 */
.L_x_3833:
[----:B------:R-:W-:Y:S01]  /*25e0*/  HFMA2 R12, -RZ, RZ, 0, 4.76837158203125e-07 ;  /* 0x00000008ff0c7431 */ /* 0x000fe200000001ff */
[----:B------:R-:W-:-:S05]  /*25f0*/  FMNMX.FTZ R0, R14, -3.40282346638528859812e+38, !PT ;  /* 0xff7fffff0e007809 */ /* 0x000fca0007810000 */
[----:B------:R-:W-:-:S07]  /*2600*/  IMAD.MOV.U32 R13, RZ, RZ, R0 ;  /* 0x000000ffff0d7224 */ /* 0x000fce00078e0000 */
[----:B------:R-:W-:Y:S05]  /*2610*/  WARPSYNC.COLLECTIVE R15, `(.L_x_3834) ;  /* 0x000000000f087348 */ /* 0x000fea0003c00000 */
[----:B------:R0:W1:Y:S02]  /*2620*/  SHFL.BFLY P6, R14, R13, R12, R11 ;  /* 0x0c00000c0d0e7389 */ /* 0x00006400000c000b */
[----:B01----:R-:W-:Y:S05]  /*2630*/  ENDCOLLECTIVE ;  /* 0x000000000000791b */ /* 0x003fea0003800000 */
.L_x_3834:
[----:B------:R-:W-:Y:S01]  /*2640*/  HFMA2 R12, -RZ, RZ, 0, 2.384185791015625e-07 ;  /* 0x00000004ff0c7431 */ /* 0x000fe200000001ff */
[----:B------:R-:W-:-:S04]  /*2650*/  FMNMX.FTZ R2, R0, R14, !PT ;  /* 0x0000000e00027209 */ /* 0x000fc80007810000 */
[----:B------:R-:W-:-:S07]  /*2660*/  MOV R13, R2 ;  /* 0x00000002000d7202 */ /* 0x000fce0000000f00 */
[----:B------:R-:W-:Y:S05]  /*2670*/  WARPSYNC.COLLECTIVE R15, `(.L_x_3835) ;  /* 0x000000000f087348 */ /* 0x000fea0003c00000 */
[----:B------:R0:W1:Y:S02]  /*2680*/  SHFL.BFLY P6, R14, R13, R12, R11 ;  /* 0x0c00000c0d0e7389 */ /* 0x00006400000c000b */
[----:B01----:R-:W-:Y:S05]  /*2690*/  ENDCOLLECTIVE ;  /* 0x000000000000791b */ /* 0x003fea0003800000 */
.L_x_3835:
[----:B------:R-:W-:Y:S01]  /*26a0*/  HFMA2 R12, -RZ, RZ, 0, 1.1920928955078125e-07 ;  /* 0x00000002ff0c7431 */ /* 0x000fe200000001ff */
[----:B------:R-:W-:-:S04]  /*26b0*/  FMNMX.FTZ R3, R2, R14, !PT ;  /* 0x0000000e02037209 */ /* 0x000fc80007810000 */
[----:B------:R-:W-:-:S07]  /*26c0*/  MOV R13, R3 ;  /* 0x00000003000d7202 */ /* 0x000fce0000000f00 */
[----:B------:R-:W-:Y:S05]  /*26d0*/  WARPSYNC.COLLECTIVE R15, `(.L_x_3836) ;  /* 0x000000000f087348 */ /* 0x000fea0003c00000 */
[----:B------:R0:W1:Y:S02]  /*26e0*/  SHFL.BFLY P6, R14, R13, R12, R11 ;  /* 0x0c00000c0d0e7389 */ /* 0x00006400000c000b */
[----:B01----:R-:W-:Y:S05]  /*26f0*/  ENDCOLLECTIVE ;  /* 0x000000000000791b */ /* 0x003fea0003800000 */
.L_x_3836:
[----:B------:R-:W-:Y:S05]  /*2700*/  BRA `(.L_x_3837) ;  /* 0xffffffdc004c7947 */ /* 0x000fea000383ffff */
.L_x_3838:
        /* <DEDUP_REMOVED lines=15> */
.L_x_27233:


//--------------------- .text._ZN4vllm25paged_attention_v2_kernelIthLi96ELi16ELi128ELNS_18Fp8KVCacheDataTypeE2ELb0ELi512EEEvPfS2_PT_PKS3_PKT0_S9_ifPKiSB_iPKfiiiSD_SD_iiiii --------------------------
	.section	.text._ZN4vllm25paged_attention_v2_kernelIthLi96ELi16ELi128ELNS_18Fp8KVCacheDataTypeE2ELb0ELi512EEEvPfS2_PT_PKS3_PKT0_S9_ifPKiSB_iPKfiiiSD_SD_iiiii,"ax",@progbits
	.align	128
        .global         _ZN4vllm25paged_attention_v2_kernelIthLi96ELi16ELi128ELNS_18Fp8KVCacheDataTypeE2ELb0ELi512EEEvPfS2_PT_PKS3_PKT0_S9_ifPKiSB_iPKfiiiSD_SD_iiiii
        .type           _ZN4vllm25paged_attention_v2_kernelIthLi96ELi16ELi128ELNS_18Fp8KVCacheDataTypeE2ELb0ELi512EEEvPfS2_PT_PKS3_PKT0_S9_ifPKiSB_iPKfiiiSD_SD_iiiii,@function
        .size           _ZN4vllm25paged_attention_v2_kernelIthLi96ELi16ELi128ELNS_18Fp8KVCacheDataTypeE2ELb0ELi512EEEvPfS2_PT_PKS3_PKT0_S9_ifPKiSB_iPKfiiiSD_SD_iiiii,(.L_x_27234 - _ZN4vllm25paged_attention_v2_kernelIthLi96ELi16ELi128ELNS_18Fp8KVCacheDataTypeE2ELb0ELi512EEEvPfS2_PT_PKS3_PKT0_S9_ifPKiSB_iPKfiiiSD_SD_iiiii)
        .other          _ZN4vllm25paged_attention_v2_kernelIthLi96ELi16ELi128ELNS_18Fp8KVCacheDataTypeE2ELb0ELi512EEEvPfS2_PT_PKS3_PKT0_S9_ifPKiSB_iPKfiiiSD_SD_iiiii,@"STO_CUDA_ENTRY STV_DEFAULT"
_ZN4vllm25paged_attention_v2_kernelIthLi96ELi16ELi128ELNS_18Fp8KVCacheDataTypeE2ELb0ELi512EEEvPfS2_PT_PKS3_PKT0_S9_ifPKiSB_iPKfiiiSD_SD_iiiii:
.text._ZN4vllm25paged_attention_v2_kernelIthLi96ELi16ELi128ELNS_18Fp8KVCacheDataTypeE2ELb0ELi512EEEvPfS2_PT_PKS3_PKT0_S9_ifPKiSB_iPKfiiiSD_SD_iiiii:
        /* <DEDUP_REMOVED lines=52> */
.L_x_3840:
[----:B------:R-:W-:Y:S05]  /*0340*/  BSYNC.RECONVERGENT B6 ;  /* 0x0000000000067941 */ /* 0x000fea0003800200 */
.L_x_3839:
        /* <DEDUP_REMOVED lines=15> */
.L_x_3872:
        /* <DEDUP_REMOVED lines=40> */
.L_x_3846:
        /* <DEDUP_REMOVED lines=11> */
.L_x_3845:
[----:B------:R-:W-:Y:S05]  /*0770*/  BSYNC.RECONVERGENT B1 ;  /* 0x0000000000017941 */ /* 0x000fea0003800200 */
.L_x_3844:
        /* <DEDUP_REMOVED lines=13> */
.L_x_3849:
        /* <DEDUP_REMOVED lines=100> */
.L_x_3848:
[----:B------:R-:W-:Y:S05]  /*0e90*/  BSYNC.RECONVERGENT B1 ;  /* 0x0000000000017941 */ /* 0x000fea0003800200 */
.L_x_3847:
        /* <DEDUP_REMOVED lines=55> */
.L_x_3851:
[----:B------:R-:W-:Y:S05]  /*1210*/  BSYNC.RECONVERGENT B1 ;  /* 0x0000000000017941 */ /* 0x000fea0003800200 */
.L_x_3850:
        /* <DEDUP_REMOVED lines=26> */
.L_x_3843:
[----:B------:R-:W-:Y:S05]  /*13c0*/  BSYNC.RECONVERGENT B0 ;  /* 0x0000000000007941 */ /* 0x000fea0003800200 */
.L_x_3842:
        /* <DEDUP_REMOVED lines=40> */
.L_x_3856:
[----:B------:R-:W1:Y:S01]  /*1650*/  LDS R13, [R3] ;  /* 0x00000000030d7984 */ /* 0x000e620000000800 */
[----:B------:R-:W-:-:S04]  /*1660*/  IADD3 R11, PT, PT, R11, 0x1, RZ ;  /* 0x000000010b0b7810 */ /* 0x000fc80007ffe0ff */
[----:B------:R-:W-:Y:S01]  /*1670*/  ISETP.NE.AND P0, PT, R11, RZ, PT ;  /* 0x000000ff0b00720c */ /* 0x000fe20003f05270 */
[----:B-1----:R-:W-:-:S05]  /*1680*/  FMUL.FTZ R12, R13, R2 ;  /* 0x000000020d0c7220 */ /* 0x002fca0000410000 */
[----:B------:R1:W-:Y:S02]  /*1690*/  STS [R3], R12 ;  /* 0x0000000c03007388 */ /* 0x0003e40000000800 */
[----:B-1----:R-:W-:-:S05]  /*16a0*/  VIADD R3, R3, 0x200 ;  /* 0x0000020003037836 */ /* 0x002fca0000000000 */
[----:B------:R-:W-:Y:S05]  /*16b0*/  @P0 BRA `(.L_x_3856) ;  /* 0xfffffffc00e40947 */ /* 0x000fea000383ffff */
.L_x_3855:
[----:B------:R-:W-:Y:S05]  /*16c0*/  BSYNC.RECONVERGENT B1 ;  /* 0x0000000000017941 */ /* 0x000fea0003800200 */
.L_x_3854:
        /* <DEDUP_REMOVED lines=13> */
.L_x_3859:
        /* <DEDUP_REMOVED lines=52> */
.L_x_3858:
[----:B------:R-:W-:Y:S05]  /*1ae0*/  BSYNC.RECONVERGENT B1 ;  /* 0x0000000000017941 */ /* 0x000fea0003800200 */
.L_x_3857:
        /* <DEDUP_REMOVED lines=31> */
.L_x_3861:
[----:B------:R-:W-:Y:S05]  /*1ce0*/  BSYNC.RECONVERGENT B1 ;  /* 0x0000000000017941 */ /* 0x000fea0003800200 */
.L_x_3860:
        /* <DEDUP_REMOVED lines=14> */
.L_x_3853:
[----:B------:R-:W-:Y:S05]  /*1dd0*/  BSYNC.RECONVERGENT B0 ;  /* 0x0000000000007941 */ /* 0x000fea0003800200 */
.L_x_3852:
        /* <DEDUP_REMOVED lines=32> */
.L_x_3863:
[----:B------:R-:W-:Y:S05]  /*1fe0*/  BSYNC.RECONVERGENT B0 ;  /* 0x0000000000007941 */ /* 0x000fea0003800200 */
.L_x_3862:
        /* <DEDUP_REMOVED lines=30> */
.L_x_3865:
[----:B------:R-:W-:Y:S05]  /*21d0*/  BSYNC.RECONVERGENT B0 ;  /* 0x0000000000007941 */ /* 0x000fea0003800200 */
.L_x_3864:
        /* <DEDUP_REMOVED lines=22> */
.L_x_3867:
[----:B------:R-:W-:Y:S05]  /*2340*/  BSYNC.RECONVERGENT B0 ;  /* 0x0000000000007941 */ /* 0x000fea0003800200 */
.L_x_3866:
        /* <DEDUP_REMOVED lines=27> */
.L_x_3841:
[----:B------:R-:W-:Y:S01]  /*2500*/  MOV R12, 0x10 ;  /* 0x00000010000c7802 */ /* 0x000fe20000000f00 */
[----:B------:R-:W-:Y:S01]  /*2510*/  HFMA2 R11, -RZ, RZ, 0, 1.847743988037109375e-06 ;  /* 0x0000001fff0b7431 */ /* 0x000fe200000001ff */
[----:B------:R-:W-:-:S07]  /*2520*/  MOV R15, 0xffffffff ;  /* 0xffffffff000f7802 */ /* 0x000fce0000000f00 */
[----:B------:R-:W-:Y:S05]  /*2530*/  WARPSYNC.COLLECTIVE R15, `(.L_x_3868) ;  /* 0x000000000f087348 */ /* 0x000fea0003c00000 */
[----:B------:R0:W1:Y:S02]  /*2540*/  SHFL.BFLY P6, R14, R13, R12, R11 ;  /* 0x0c00000c0d0e7389 */ /* 0x00006400000c000b */
[----:B01----:R-:W-:Y:S05]  /*2550*/  ENDCOLLECTIVE ;  /* 0x000000000000791b */ /* 0x003fea0003800000 */
.L_x_3868:
[----:B------:R-:W-:Y:S01]  /*2560*/  HFMA2 R12, -RZ, RZ, 0, 4.76837158203125e-07 ;  /* 0x00000008ff0c7431 */ /* 0x000fe200000001ff */
[----:B------:R-:W-:-:S05]  /*2570*/  FMNMX.FTZ R0, R14, -3.40282346638528859812e+38, !PT ;  /* 0xff7fffff0e007809 */ /* 0x000fca0007810000 */
[----:B------:R-:W-:-:S07]  /*2580*/  IMAD.MOV.U32 R13, RZ, RZ, R0 ;  /* 0x000000ffff0d7224 */ /* 0x000fce00078e0000 */
[----:B------:R-:W-:Y:S05]  /*2590*/  WARPSYNC.COLLECTIVE R15, `(.L_x_3869) ;  /* 0x000000000f087348 */ /* 0x000fea0003c00000 */
[----:B------:R0:W1:Y:S02]  /*25a0*/  SHFL.BFLY P6, R14, R13, R12, R11 ;  /* 0x0c00000c0d0e7389 */ /* 0x00006400000c000b */
[----:B01----:R-:W-:Y:S05]  /*25b0*/  ENDCOLLECTIVE ;  /* 0x000000000000791b */ /* 0x003fea0003800000 */
.L_x_3869:
[----:B------:R-:W-:Y:S01]  /*25c0*/  HFMA2 R12, -RZ, RZ, 0, 2.384185791015625e-07 ;  /* 0x00000004ff0c7431 */ /* 0x000fe200000001ff */
[----:B------:R-:W-:-:S04]  /*25d0*/  FMNMX.FTZ R2, R0, R14, !PT ;  /* 0x0000000e00027209 */ /* 0x000fc80007810000 */
[----:B------:R-:W-:-:S07]  /*25e0*/  MOV R13, R2 ;  /* 0x00000002000d7202 */ /* 0x000fce0000000f00 */
[----:B------:R-:W-:Y:S05]  /*25f0*/  WARPSYNC.COLLECTIVE R15, `(.L_x_3870) ;  /* 0x000000000f087348 */ /* 0x000fea0003c00000 */
[----:B------:R0:W1:Y:S02]  /*2600*/  SHFL.BFLY P6, R14, R13, R12, R11 ;  /* 0x0c00000c0d0e7389 */ /* 0x00006400000c000b */
[----:B01----:R-:W-:Y:S05]  /*2610*/  ENDCOLLECTIVE ;  /* 0x000000000000791b */ /* 0x003fea0003800000 */
.L_x_3870:
[----:B------:R-:W-:Y:S01]  /*2620*/  HFMA2 R12, -RZ, RZ, 0, 1.1920928955078125e-07 ;  /* 0x00000002ff0c7431 */ /* 0x000fe200000001ff */
[----:B------:R-:W-:-:S04]  /*2630*/  FMNMX.FTZ R3, R2, R14, !PT ;  /* 0x0000000e02037209 */ /* 0x000fc80007810000 */
[----:B------:R-:W-:-:S07]  /*2640*/  MOV R13, R3 ;  /* 0x00000003000d7202 */ /* 0x000fce0000000f00 */
[----:B------:R-:W-:Y:S05]  /*2650*/  WARPSYNC.COLLECTIVE R15, `(.L_x_3871) ;  /* 0x000000000f087348 */ /* 0x000fea0003c00000 */
[----:B------:R0:W1:Y:S02]  /*2660*/  SHFL.BFLY P6, R14, R13, R12, R11 ;  /* 0x0c00000c0d0e7389 */ /* 0x00006400000c000b */
[----:B01----:R-:W-:Y:S05]  /*2670*/  ENDCOLLECTIVE ;  /* 0x000000000000791b */ /* 0x003fea0003800000 */
.L_x_3871:
[----:B------:R-:W-:Y:S05]  /*2680*/  BRA `(.L_x_3872) ;  /* 0xffffffdc006c7947 */ /* 0x000fea000383ffff */
.L_x_3873:
        /* <DEDUP_REMOVED lines=15> */
.L_x_27234:


//--------------------- .text._ZN4vllm25paged_attention_v2_kernelIthLi80ELi16ELi128ELNS_18Fp8KVCacheDataTypeE2ELb0ELi512EEEvPfS2_PT_PKS3_PKT0_S9_ifPKiSB_iPKfiiiSD_SD_iiiii --------------------------
	.section	.text._ZN4vllm25paged_attention_v2_kernelIthLi80ELi16ELi128ELNS_18Fp8KVCacheDataTypeE2ELb0ELi512EEEvPfS2_PT_PKS3_PKT0_S9_ifPKiSB_iPKfiiiSD_SD_iiiii,"ax",@progbits
	.align	128
        .global         _ZN4vllm25paged_attention_v2_kernelIthLi80ELi16ELi128ELNS_18Fp8KVCacheDataTypeE2ELb0ELi512EEEvPfS2_PT_PKS3_PKT0_S9_ifPKiSB_iPKfiiiSD_SD_iiiii
        .type           _ZN4vllm25paged_attention_v2_kernelIthLi80ELi16ELi128ELNS_18Fp8KVCacheDataTypeE2ELb0ELi512EEEvPfS2_PT_PKS3_PKT0_S9_ifPKiSB_iPKfiiiSD_SD_iiiii,@function
        .size           _ZN4vllm25paged_attention_v2_kernelIthLi80ELi16ELi128ELNS_18Fp8KVCacheDataTypeE2ELb0ELi512EEEvPfS2_PT_PKS3_PKT0_S9_ifPKiSB_iPKfiiiSD_SD_iiiii,(.L_x_27235 - _ZN4vllm25paged_attention_v2_kernelIthLi80ELi16ELi128ELNS_18Fp8KVCacheDataTypeE2ELb0ELi512EEEvPfS2_PT_PKS3_PKT0_S9_ifPKiSB_iPKfiiiSD_SD_iiiii)
        .other          _ZN4vllm25paged_attention_v2_kernelIthLi80ELi16ELi128ELNS_18Fp8KVCacheDataTypeE2ELb0ELi512EEEvPfS2_PT_PKS3_PKT0_S9_ifPKiSB_iPKfiiiSD_SD_iiiii,@"STO_CUDA_ENTRY STV_DEFAULT"
_ZN4vllm25paged_attention_v2_kernelIthLi80ELi16ELi128ELNS_18Fp8KVCacheDataTypeE2ELb0ELi512EEEvPfS2_PT_PKS3_PKT0_S9_ifPKiSB_iPKfiiiSD_SD_iiiii:
.text._ZN4vllm25paged_attention_v2_kernelIthLi80ELi16ELi128ELNS_18Fp8KVCacheDataTypeE2ELb0ELi512EEEvPfS2_PT_PKS3_PKT0_S9_ifPKiSB_iPKfiiiSD_SD_iiiii:
        /* <DEDUP_REMOVED lines=52> */
.L_x_3875:
[----:B------:R-:W-:Y:S05]  /*0340*/  BSYNC.RECONVERGENT B6 ;  /* 0x0000000000067941 */ /* 0x000fea0003800200 */
.L_x_3874:
        /* <DEDUP_REMOVED lines=15> */
.L_x_3907:
        /* <DEDUP_REMOVED lines=40> */
.L_x_3881:
        /* <DEDUP_REMOVED lines=11> */
.L_x_3880:
[----:B------:R-:W-:Y:S05]  /*0770*/  BSYNC.RECONVERGENT B1 ;  /* 0x0000000000017941 */ /* 0x000fea0003800200 */
.L_x_3879:
        /* <DEDUP_REMOVED lines=13> */
.L_x_3884:
        /* <DEDUP_REMOVED lines=100> */
.L_x_3883:
[----:B------:R-:W-:Y:S05]  /*0e90*/  BSYNC.RECONVERGENT B1 ;  /* 0x0000000000017941 */ /* 0x000fea0003800200 */
.L_x_3882:
        /* <DEDUP_REMOVED lines=55> */
.L_x_3886:
[----:B------:R-:W-:Y:S05]  /*1210*/  BSYNC.RECONVERGENT B1 ;  /* 0x0000000000017941 */ /* 0x000fea0003800200 */
.L_x_3885:
        /* <DEDUP_REMOVED lines=26> */
.L_x_3878:
[----:B------:R-:W-:Y:S05]  /*13c0*/  BSYNC.RECONVERGENT B0 ;  /* 0x0000000000007941 */ /* 0x000fea0003800200 */
.L_x_3877:
        /* <DEDUP_REMOVED lines=40> */
.L_x_3891:
[----:B------:R-:W1:Y:S01]  /*1650*/  LDS R13, [R3] ;  /* 0x00000000030d7984 */ /* 0x000e620000000800 */
[----:B------:R-:W-:-:S05]  /*1660*/  VIADD R11, R11, 0x1 ;  /* 0x000000010b0b7836 */ /* 0x000fca0000000000 */
[----:B------:R-:W-:Y:S01]  /*1670*/  ISETP.NE.AND P0, PT, R11, RZ, PT ;  /* 0x000000ff0b00720c */ /* 0x000fe20003f05270 */
[----:B-1----:R-:W-:-:S05]  /*1680*/  FMUL.FTZ R12, R13, R2 ;  /* 0x000000020d0c7220 */ /* 0x002fca0000410000 */
[----:B------:R1:W-:Y:S02]  /*1690*/  STS [R3], R12 ;  /* 0x0000000c03007388 */ /* 0x0003e40000000800 */
[----:B-1----:R-:W-:-:S05]  /*16a0*/  IADD3 R3, PT, PT, R3, 0x200, RZ ;  /* 0x0000020003037810 */ /* 0x002fca0007ffe0ff */
[----:B------:R-:W-:Y:S05]  /*16b0*/  @P0 BRA `(.L_x_3891) ;  /* 0xfffffffc00e40947 */ /* 0x000fea000383ffff */
.L_x_3890:
[----:B------:R-:W-:Y:S05]  /*16c0*/  BSYNC.RECONVERGENT B1 ;  /* 0x0000000000017941 */ /* 0x000fea0003800200 */
.L_x_3889:
        /* <DEDUP_REMOVED lines=13> */
.L_x_3894:
        /* <DEDUP_REMOVED lines=52> */
.L_x_3893:
[----:B------:R-:W-:Y:S05]  /*1ae0*/  BSYNC.RECONVERGENT B1 ;  /* 0x0000000000017941 */ /* 0x000fea0003800200 */
.L_x_3892:
        /* <DEDUP_REMOVED lines=31> */
.L_x_3896:
[----:B------:R-:W-:Y:S05]  /*1ce0*/  BSYNC.RECONVERGENT B1 ;  /* 0x0000000000017941 */ /* 0x000fea0003800200 */
.L_x_3895:
        /* <DEDUP_REMOVED lines=14> */
.L_x_3888:
[----:B------:R-:W-:Y:S05]  /*1dd0*/  BSYNC.RECONVERGENT B0 ;  /* 0x0000000000007941 */ /* 0x000fea0003800200 */
.L_x_3887:
        /* <DEDUP_REMOVED lines=32> */
.L_x_3898:
[----:B------:R-:W-:Y:S05]  /*1fe0*/  BSYNC.RECONVERGENT B0 ;  /* 0x0000000000007941 */ /* 0x000fea0003800200 */
.L_x_3897:
        /* <DEDUP_REMOVED lines=26> */
.L_x_3900:
[----:B------:R-:W-:Y:S05]  /*2190*/  BSYNC.RECONVERGENT B0 ;  /* 0x0000000000007941 */ /* 0x000fea0003800200 */
.L_x_3899:
        /* <DEDUP_REMOVED lines=19> */
.L_x_3902:
[----:B------:R-:W-:Y:S05]  /*22d0*/  BSYNC.RECONVERGENT B0 ;  /* 0x0000000000007941 */ /* 0x000fea0003800200 */
.L_x_3901:
        /* <DEDUP_REMOVED lines=11> */
[----:B------:R-:W-:Y:S02]  /*2390*/  F2FP.F16.F32.PACK_AB R7, RZ, R7 ;  /* 0x00000007ff07723e */ /* 0x000fe400000000ff */
        /* <DEDUP_REMOVED lines=13> */
.L_x_3876:
[----:B------:R-:W-:Y:S01]  /*2470*/  HFMA2 R12, -RZ, RZ, 0, 9.5367431640625e-07 ;  /* 0x00000010ff0c7431 */ /* 0x000fe200000001ff */
[----:B------:R-:W-:Y:S02]  /*2480*/  MOV R11, 0x1f ;  /* 0x0000001f000b7802 */ /* 0x000fe40000000f00 */
[----:B------:R-:W-:-:S07]  /*2490*/  MOV R15, 0xffffffff ;  /* 0xffffffff000f7802 */ /* 0x000fce0000000f00 */
[----:B------:R-:W-:Y:S05]  /*24a0*/  WARPSYNC.COLLECTIVE R15, `(.L_x_3903) ;  /* 0x000000000f087348 */ /* 0x000fea0003c00000 */
[----:B------:R0:W1:Y:S02]  /*24b0*/  SHFL.BFLY P6, R14, R13, R12, R11 ;  /* 0x0c00000c0d0e7389 */ /* 0x00006400000c000b */
[----:B01----:R-:W-:Y:S05]  /*24c0*/  ENDCOLLECTIVE ;  /* 0x000000000000791b */ /* 0x003fea0003800000 */
.L_x_3903:
[----:B------:R-:W-:Y:S01]  /*24d0*/  HFMA2 R12, -RZ, RZ, 0, 4.76837158203125e-07 ;  /* 0x00000008ff0c7431 */ /* 0x000fe200000001ff */
[----:B------:R-:W-:-:S05]  /*24e0*/  FMNMX.FTZ R0, R14, -3.40282346638528859812e+38, !PT ;  /* 0xff7fffff0e007809 */ /* 0x000fca0007810000 */
[----:B------:R-:W-:-:S07]  /*24f0*/  IMAD.MOV.U32 R13, RZ, RZ, R0 ;  /* 0x000000ffff0d7224 */ /* 0x000fce00078e0000 */
[----:B------:R-:W-:Y:S05]  /*2500*/  WARPSYNC.COLLECTIVE R15, `(.L_x_3904) ;  /* 0x000000000f087348 */ /* 0x000fea0003c00000 */
[----:B------:R0:W1:Y:S02]  /*2510*/  SHFL.BFLY P6, R14, R13, R12, R11 ;  /* 0x0c00000c0d0e7389 */ /* 0x00006400000c000b */
[----:B01----:R-:W-:Y:S05]  /*2520*/  ENDCOLLECTIVE ;  /* 0x000000000000791b */ /* 0x003fea0003800000 */
.L_x_3904:
[----:B------:R-:W-:Y:S01]  /*2530*/  HFMA2 R12, -RZ, RZ, 0, 2.384185791015625e-07 ;  /* 0x00000004ff0c7431 */ /* 0x000fe200000001ff */
[----:B------:R-:W-:-:S04]  /*2540*/  FMNMX.FTZ R2, R0, R14, !PT ;  /* 0x0000000e00027209 */ /* 0x000fc80007810000 */
[----:B------:R-:W-:-:S07]  /*2550*/  MOV R13, R2 ;  /* 0x00000002000d7202 */ /* 0x000fce0000000f00 */
[----:B------:R-:W-:Y:S05]  /*2560*/  WARPSYNC.COLLECTIVE R15, `(.L_x_3905) ;  /* 0x000000000f087348 */ /* 0x000fea0003c00000 */
[----:B------:R0:W1:Y:S02]  /*2570*/  SHFL.BFLY P6, R14, R13, R12, R11 ;  /* 0x0c00000c0d0e7389 */ /* 0x00006400000c000b */
[----:B01----:R-:W-:Y:S05]  /*2580*/  ENDCOLLECTIVE ;  /* 0x000000000000791b */ /* 0x003fea0003800000 */
.L_x_3905:
[----:B------:R-:W-:Y:S01]  /*2590*/  HFMA2 R12, -RZ, RZ, 0, 1.1920928955078125e-07 ;  /* 0x00000002ff0c7431 */ /* 0x000fe200000001ff */
[----:B------:R-:W-:-:S04]  /*25a0*/  FMNMX.FTZ R3, R2, R14, !PT ;  /* 0x0000000e02037209 */ /* 0x000fc80007810000 */
[----:B------:R-:W-:-:S07]  /*25b0*/  MOV R13, R3 ;  /* 0x00000003000d7202 */ /* 0x000fce0000000f00 */
[----:B------:R-:W-:Y:S05]  /*25c0*/  WARPSYNC.COLLECTIVE R15, `(.L_x_3906) ;  /* 0x000000000f087348 */ /* 0x000fea0003c00000 */
[----:B------:R0:W1:Y:S02]  /*25d0*/  SHFL.BFLY P6, R14, R13, R12, R11 ;  /* 0x0c00000c0d0e7389 */ /* 0x00006400000c000b */
[----:B01----:R-:W-:Y:S05]  /*25e0*/  ENDCOLLECTIVE ;  /* 0x000000000000791b */ /* 0x003fea0003800000 */
.L_x_3906:
[----:B------:R-:W-:Y:S05]  /*25f0*/  BRA `(.L_x_3907) ;  /* 0xffffffdc00907947 */ /* 0x000fea000383ffff */
.L_x_3908:
        /* <DEDUP_REMOVED lines=16> */
.L_x_27235:


//--------------------- .text._ZN4vllm25paged_attention_v2_kernelIthLi64ELi16ELi128ELNS_18Fp8KVCacheDataTypeE2ELb0ELi512EEEvPfS2_PT_PKS3_PKT0_S9_ifPKiSB_iPKfiiiSD_SD_iiiii --------------------------
	.section	.text._ZN4vllm25paged_attention_v2_kernelIthLi64ELi16ELi128ELNS_18Fp8KVCacheDataTypeE2ELb0ELi512EEEvPfS2_PT_PKS3_PKT0_S9_ifPKiSB_iPKfiiiSD_SD_iiiii,"ax",@progbits
	.align	128
        .global         _ZN4vllm25paged_attention_v2_kernelIthLi64ELi16ELi128ELNS_18Fp8KVCacheDataTypeE2ELb0ELi512EEEvPfS2_PT_PKS3_PKT0_S9_ifPKiSB_iPKfiiiSD_SD_iiiii
        .type           _ZN4vllm25paged_attention_v2_kernelIthLi64ELi16ELi128ELNS_18Fp8KVCacheDataTypeE2ELb0ELi512EEEvPfS2_PT_PKS3_PKT0_S9_ifPKiSB_iPKfiiiSD_SD_iiiii,@function
        .size           _ZN4vllm25paged_attention_v2_kernelIthLi64ELi16ELi128ELNS_18Fp8KVCacheDataTypeE2ELb0ELi512EEEvPfS2_PT_PKS3_PKT0_S9_ifPKiSB_iPKfiiiSD_SD_iiiii,(.L_x_27236 - _ZN4vllm25paged_attention_v2_kernelIthLi64ELi16ELi128ELNS_18Fp8KVCacheDataTypeE2ELb0ELi512EEEvPfS2_PT_PKS3_PKT0_S9_ifPKiSB_iPKfiiiSD_SD_iiiii)
        .other          _ZN4vllm25paged_attention_v2_kernelIthLi64ELi16ELi128ELNS_18Fp8KVCacheDataTypeE2ELb0ELi512EEEvPfS2_PT_PKS3_PKT0_S9_ifPKiSB_iPKfiiiSD_SD_iiiii,@"STO_CUDA_ENTRY STV_DEFAULT"
_ZN4vllm25paged_attention_v2_kernelIthLi64ELi16ELi128ELNS_18Fp8KVCacheDataTypeE2ELb0ELi512EEEvPfS2_PT_PKS3_PKT0_S9_ifPKiSB_iPKfiiiSD_SD_iiiii:
.text._ZN4vllm25paged_attention_v2_kernelIthLi64ELi16ELi128ELNS_18Fp8KVCacheDataTypeE2ELb0ELi512EEEvPfS2_PT_PKS3_PKT0_S9_ifPKiSB_iPKfiiiSD_SD_iiiii:
        /* <DEDUP_REMOVED lines=52> */
.L_x_3910:
[----:B------:R-:W-:Y:S05]  /*0340*/  BSYNC.RECONVERGENT B6 ;  /* 0x0000000000067941 */ /* 0x000fea0003800200 */
.L_x_3909:
        /* <DEDUP_REMOVED lines=15> */
.L_x_3938:
        /* <DEDUP_REMOVED lines=40> */
.L_x_3916:
        /* <DEDUP_REMOVED lines=11> */
.L_x_3915:
[----:B------:R-:W-:Y:S05]  /*0770*/  BSYNC.RECONVERGENT B1 ;  /* 0x0000000000017941 */ /* 0x000fea0003800200 */
.L_x_3914:
        /* <DEDUP_REMOVED lines=13> */
.L_x_3919:
        /* <DEDUP_REMOVED lines=100> */
.L_x_3918:
[----:B------:R-:W-:Y:S05]  /*0e90*/  BSYNC.RECONVERGENT B1 ;  /* 0x0000000000017941 */ /* 0x000fea0003800200 */
.L_x_3917:
        /* <DEDUP_REMOVED lines=55> */
.L_x_3921:
[----:B------:R-:W-:Y:S05]  /*1210*/  BSYNC.RECONVERGENT B1 ;  /* 0x0000000000017941 */ /* 0x000fea0003800200 */
.L_x_3920:
        /* <DEDUP_REMOVED lines=26> */
.L_x_3913:
[----:B------:R-:W-:Y:S05]  /*13c0*/  BSYNC.RECONVERGENT B0 ;  /* 0x0000000000007941 */ /* 0x000fea0003800200 */
.L_x_3912:
        /* <DEDUP_REMOVED lines=40> */
.L_x_3926:
[----:B------:R-:W1:Y:S01]  /*1650*/  LDS R13, [R3] ;  /* 0x00000000030d7984 */ /* 0x000e620000000800 */
[----:B------:R-:W-:-:S04]  /*1660*/  IADD3 R11, PT, PT, R11, 0x1, RZ ;  /* 0x000000010b0b7810 */ /* 0x000fc80007ffe0ff */
[----:B------:R-:W-:Y:S01]  /*1670*/  ISETP.NE.AND P0, PT, R11, RZ, PT ;  /* 0x000000ff0b00720c */ /* 0x000fe20003f05270 */
[----:B-1----:R-:W-:-:S05]  /*1680*/  FMUL.FTZ R12, R13, R2 ;  /* 0x000000020d0c7220 */ /* 0x002fca0000410000 */
[----:B------:R1:W-:Y:S02]  /*1690*/  STS [R3], R12 ;  /* 0x0000000c03007388 */ /* 0x0003e40000000800 */
[----:B-1----:R-:W-:-:S05]  /*16a0*/  IADD3 R3, PT, PT, R3, 0x200, RZ ;  /* 0x0000020003037810 */ /* 0x002fca0007ffe0ff */
[----:B------:R-:W-:Y:S05]  /*16b0*/  @P0 BRA `(.L_x_3926) ;  /* 0xfffffffc00e40947 */ /* 0x000fea000383ffff */
.L_x_3925:
[----:B------:R-:W-:Y:S05]  /*16c0*/  BSYNC.RECONVERGENT B1 ;  /* 0x0000000000017941 */ /* 0x000fea0003800200 */
.L_x_3924:
        /* <DEDUP_REMOVED lines=13> */
.L_x_3929:
        /* <DEDUP_REMOVED lines=52> */
.L_x_3928:
[----:B------:R-:W-:Y:S05]  /*1ae0*/  BSYNC.RECONVERGENT B1 ;  /* 0x0000000000017941 */ /* 0x000fea0003800200 */
.L_x_3927:
        /* <DEDUP_REMOVED lines=31> */
.L_x_3931:
[----:B------:R-:W-:Y:S05]  /*1ce0*/  BSYNC.RECONVERGENT B1 ;  /* 0x0000000000017941 */ /* 0x000fea0003800200 */
.L_x_3930:
        /* <DEDUP_REMOVED lines=14> */
.L_x_3923:
[----:B------:R-:W-:Y:S05]  /*1dd0*/  BSYNC.RECONVERGENT B0 ;  /* 0x0000000000007941 */ /* 0x000fea0003800200 */
.L_x_3922:
        /* <DEDUP_REMOVED lines=30> */
.L_x_3933:
[----:B------:R-:W-:Y:S05]  /*1fc0*/  BSYNC.RECONVERGENT B0 ;  /* 0x0000000000007941 */ /* 0x000fea0003800200 */
.L_x_3932:
        /* <DEDUP_REMOVED lines=48> */
[----:B------:R-:W-:-:S02]  /*22d0*/  IMAD.U32 R9, RZ, RZ, UR6 ;  /* 0x00000006ff097e24 */ /* 0x000fc4000f8e00ff */
[----:B------:R-:W-:-:S03]  /*22e0*/  F2FP.F16.F32.PACK_AB R5, R6, R5 ;  /* 0x000000050605723e */ /* 0x000fc600000000ff */
        /* <DEDUP_REMOVED lines=11> */
.L_x_3911:
[----:B------:R-:W-:Y:S01]  /*23a0*/  HFMA2 R12, -RZ, RZ, 0, 9.5367431640625e-07 ;  /* 0x00000010ff0c7431 */ /* 0x000fe200000001ff */
[----:B------:R-:W-:Y:S02]  /*23b0*/  MOV R11, 0x1f ;  /* 0x0000001f000b7802 */ /* 0x000fe40000000f00 */
[----:B------:R-:W-:-:S07]  /*23c0*/  MOV R15, 0xffffffff ;  /* 0xffffffff000f7802 */ /* 0x000fce0000000f00 */
[----:B------:R-:W-:Y:S05]  /*23d0*/  WARPSYNC.COLLECTIVE R15, `(.L_x_3934) ;  /* 0x000000000f087348 */ /* 0x000fea0003c00000 */
[----:B------:R0:W1:Y:S02]  /*23e0*/  SHFL.BFLY P6, R14, R13, R12, R11 ;  /* 0x0c00000c0d0e7389 */ /* 0x00006400000c000b */
[----:B01----:R-:W-:Y:S05]  /*23f0*/  ENDCOLLECTIVE ;  /* 0x000000000000791b */ /* 0x003fea0003800000 */
.L_x_3934:
[----:B------:R-:W-:Y:S01]  /*2400*/  IMAD.MOV.U32 R12, RZ, RZ, 0x8 ;  /* 0x00000008ff0c7424 */ /* 0x000fe200078e00ff */
[----:B------:R-:W-:-:S04]  /*2410*/  FMNMX.FTZ R0, R14, -3.40282346638528859812e+38, !PT ;  /* 0xff7fffff0e007809 */ /* 0x000fc80007810000 */
[----:B------:R-:W-:-:S07]  /*2420*/  MOV R13, R0 ;  /* 0x00000000000d7202 */ /* 0x000fce0000000f00 */
[----:B------:R-:W-:Y:S05]  /*2430*/  WARPSYNC.COLLECTIVE R15, `(.L_x_3935) ;  /* 0x000000000f087348 */ /* 0x000fea0003c00000 */
[----:B------:R0:W1:Y:S02]  /*2440*/  SHFL.BFLY P6, R14, R13, R12, R11 ;  /* 0x0c00000c0d0e7389 */ /* 0x00006400000c000b */
[----:B01----:R-:W-:Y:S05]  /*2450*/  ENDCOLLECTIVE ;  /* 0x000000000000791b */ /* 0x003fea0003800000 */
.L_x_3935:
[----:B------:R-:W-:Y:S01]  /*2460*/  HFMA2 R12, -RZ, RZ, 0, 2.384185791015625e-07 ;  /* 0x00000004ff0c7431 */ /* 0x000fe200000001ff */
[----:B------:R-:W-:-:S04]  /*2470*/  FMNMX.FTZ R2, R0, R14, !PT ;  /* 0x0000000e00027209 */ /* 0x000fc80007810000 */
[----:B------:R-:W-:-:S07]  /*2480*/  MOV R13, R2 ;  /* 0x00000002000d7202 */ /* 0x000fce0000000f00 */
[----:B------:R-:W-:Y:S05]  /*2490*/  WARPSYNC.COLLECTIVE R15, `(.L_x_3936) ;  /* 0x000000000f087348 */ /* 0x000fea0003c00000 */
[----:B------:R0:W1:Y:S02]  /*24a0*/  SHFL.BFLY P6, R14, R13, R12, R11 ;  /* 0x0c00000c0d0e7389 */ /* 0x00006400000c000b */
[----:B01----:R-:W-:Y:S05]  /*24b0*/  ENDCOLLECTIVE ;  /* 0x000000000000791b */ /* 0x003fea0003800000 */
.L_x_3936:
[----:B------:R-:W-:Y:S01]  /*24c0*/  HFMA2 R12, -RZ, RZ, 0, 1.1920928955078125e-07 ;  /* 0x00000002ff0c7431 */ /* 0x000fe200000001ff */
[----:B------:R-:W-:-:S04]  /*24d0*/  FMNMX.FTZ R3, R2, R14, !PT ;  /* 0x0000000e02037209 */ /* 0x000fc80007810000 */
[----:B------:R-:W-:-:S07]  /*24e0*/  MOV R13, R3 ;  /* 0x00000003000d7202 */ /* 0x000fce0000000f00 */
[----:B------:R-:W-:Y:S05]  /*24f0*/  WARPSYNC.COLLECTIVE R15, `(.L_x_3937) ;  /* 0x000000000f087348 */ /* 0x000fea0003c00000 */
[----:B------:R0:W1:Y:S02]  /*2500*/  SHFL.BFLY P6, R14, R13, R12, R11 ;  /* 0x0c00000c0d0e7389 */ /* 0x00006400000c000b */
[----:B01----:R-:W-:Y:S05]  /*2510*/  ENDCOLLECTIVE ;  /* 0x000000000000791b */ /* 0x003fea0003800000 */
.L_x_3937:
[----:B------:R-:W-:Y:S05]  /*2520*/  BRA `(.L_x_3938) ;  /* 0xffffffdc00c47947 */ /* 0x000fea000383ffff */
.L_x_3939:
        /* <DEDUP_REMOVED lines=13> */
.L_x_27236:


//--------------------- .text._ZN4vllm25paged_attention_v2_kernelIthLi32ELi16ELi128ELNS_18Fp8KVCacheDataTypeE2ELb0ELi512EEEvPfS2_PT_PKS3_PKT0_S9_ifPKiSB_iPKfiiiSD_SD_iiiii --------------------------
	.section	.text._ZN4vllm25paged_attention_v2_kernelIthLi32ELi16ELi128ELNS_18Fp8KVCacheDataTypeE2ELb0ELi512EEEvPfS2_PT_PKS3_PKT0_S9_ifPKiSB_iPKfiiiSD_SD_iiiii,"ax",@progbits
	.align	128
        .global         _ZN4vllm25paged_attention_v2_kernelIthLi32ELi16ELi128ELNS_18Fp8KVCacheDataTypeE2ELb0ELi512EEEvPfS2_PT_PKS3_PKT0_S9_ifPKiSB_iPKfiiiSD_SD_iiiii
        .type           _ZN4vllm25paged_attention_v2_kernelIthLi32ELi16ELi128ELNS_18Fp8KVCacheDataTypeE2ELb0ELi512EEEvPfS2_PT_PKS3_PKT0_S9_ifPKiSB_iPKfiiiSD_SD_iiiii,@function
        .size           _ZN4vllm25paged_attention_v2_kernelIthLi32ELi16ELi128ELNS_18Fp8KVCacheDataTypeE2ELb0ELi512EEEvPfS2_PT_PKS3_PKT0_S9_ifPKiSB_iPKfiiiSD_SD_iiiii,(.L_x_27237 - _ZN4vllm25paged_attention_v2_kernelIthLi32ELi16ELi128ELNS_18Fp8KVCacheDataTypeE2ELb0ELi512EEEvPfS2_PT_PKS3_PKT0_S9_ifPKiSB_iPKfiiiSD_SD_iiiii)
        .other          _ZN4vllm25paged_attention_v2_kernelIthLi32ELi16ELi128ELNS_18Fp8KVCacheDataTypeE2ELb0ELi512EEEvPfS2_PT_PKS3_PKT0_S9_ifPKiSB_iPKfiiiSD_SD_iiiii,@"STO_CUDA_ENTRY STV_DEFAULT"
_ZN4vllm25paged_attention_v2_kernelIthLi32ELi16ELi128ELNS_18Fp8KVCacheDataTypeE2ELb0ELi512EEEvPfS2_PT_PKS3_PKT0_S9_ifPKiSB_iPKfiiiSD_SD_iiiii:
.text._ZN4vllm25paged_attention_v2_kernelIthLi32ELi16ELi128ELNS_18Fp8KVCacheDataTypeE2ELb0ELi512EEEvPfS2_PT_PKS3_PKT0_S9_ifPKiSB_iPKfiiiSD_SD_iiiii:
        /* <DEDUP_REMOVED lines=52> */
.L_x_3941:
[----:B------:R-:W-:Y:S05]  /*0340*/  BSYNC.RECONVERGENT B6 ;  /* 0x0000000000067941 */ /* 0x000fea0003800200 */
.L_x_3940:
        /* <DEDUP_REMOVED lines=15> */
.L_x_3969:
        /* <DEDUP_REMOVED lines=40> */
.L_x_3947:
        /* <DEDUP_REMOVED lines=11> */
.L_x_3946:
[----:B------:R-:W-:Y:S05]  /*0770*/  BSYNC.RECONVERGENT B1 ;  /* 0x0000000000017941 */ /* 0x000fea0003800200 */
.L_x_3945:
        /* <DEDUP_REMOVED lines=13> */
.L_x_3950:
        /* <DEDUP_REMOVED lines=100> */
.L_x_3949:
[----:B------:R-:W-:Y:S05]  /*0e90*/  BSYNC.RECONVERGENT B1 ;  /* 0x0000000000017941 */ /* 0x000fea0003800200 */
.L_x_3948:
        /* <DEDUP_REMOVED lines=55> */
.L_x_3952:
[----:B------:R-:W-:Y:S05]  /*1210*/  BSYNC.RECONVERGENT B1 ;  /* 0x0000000000017941 */ /* 0x000fea0003800200 */
.L_x_3951:
        /* <DEDUP_REMOVED lines=26> */
.L_x_3944:
[----:B------:R-:W-:Y:S05]  /*13c0*/  BSYNC.RECONVERGENT B0 ;  /* 0x0000000000007941 */ /* 0x000fea0003800200 */
.L_x_3943:
        /* <DEDUP_REMOVED lines=40> */
.L_x_3957:
[----:B------:R-:W1:Y:S01]  /*1650*/  LDS R12, [R5] ;  /* 0x00000000050c7984 */ /* 0x000e620000000800 */
[----:B------:R-:W-:-:S05]  /*1660*/  VIADD R10, R10, 0x1 ;  /* 0x000000010a0a7836 */ /* 0x000fca0000000000 */
[----:B------:R-:W-:Y:S01]  /*1670*/  ISETP.NE.AND P0, PT, R10, RZ, PT ;  /* 0x000000ff0a00720c */ /* 0x000fe20003f05270 */
[----:B-1----:R-:W-:-:S05]  /*1680*/  FMUL.FTZ R12, R12, R3 ;  /* 0x000000030c0c7220 */ /* 0x002fca0000410000 */
[----:B------:R1:W-:Y:S02]  /*1690*/  STS [R5], R12 ;  /* 0x0000000c05007388 */ /* 0x0003e40000000800 */
[----:B-1----:R-:W-:-:S05]  /*16a0*/  IADD3 R5, PT, PT, R5, 0x200, RZ ;  /* 0x0000020005057810 */ /* 0x002fca0007ffe0ff */
[----:B------:R-:W-:Y:S05]  /*16b0*/  @P0 BRA `(.L_x_3957) ;  /* 0xfffffffc00e40947 */ /* 0x000fea000383ffff */
.L_x_3956:
[----:B------:R-:W-:Y:S05]  /*16c0*/  BSYNC.RECONVERGENT B1 ;  /* 0x0000000000017941 */ /* 0x000fea0003800200 */
.L_x_3955:
        /* <DEDUP_REMOVED lines=13> */
.L_x_3960:
        /* <DEDUP_REMOVED lines=52> */
.L_x_3959:
[----:B------:R-:W-:Y:S05]  /*1ae0*/  BSYNC.RECONVERGENT B1 ;  /* 0x0000000000017941 */ /* 0x000fea0003800200 */
.L_x_3958:
        /* <DEDUP_REMOVED lines=31> */
.L_x_3962:
[----:B------:R-:W-:Y:S05]  /*1ce0*/  BSYNC.RECONVERGENT B1 ;  /* 0x0000000000017941 */ /* 0x000fea0003800200 */
.L_x_3961:
        /* <DEDUP_REMOVED lines=14> */
.L_x_3954:
[----:B------:R-:W-:Y:S05]  /*1dd0*/  BSYNC.RECONVERGENT B0 ;  /* 0x0000000000007941 */ /* 0x000fea0003800200 */
.L_x_3953:
        /* <DEDUP_REMOVED lines=33> */
.L_x_3964:
[----:B------:R-:W-:Y:S05]  /*1ff0*/  BSYNC.RECONVERGENT B0 ;  /* 0x0000000000007941 */ /* 0x000fea0003800200 */
.L_x_3963:
        /* <DEDUP_REMOVED lines=30> */
[----:B------:R-:W-:Y:S02]  /*21e0*/  F2FP.F16.F32.PACK_AB R0, R3, R0 ;  /* 0x000000000300723e */ /* 0x000fe400000000ff */
        /* <DEDUP_REMOVED lines=9> */
.L_x_3942:
[----:B------:R-:W-:Y:S01]  /*2280*/  HFMA2 R12, -RZ, RZ, 0, 9.5367431640625e-07 ;  /* 0x00000010ff0c7431 */ /* 0x000fe200000001ff */
[----:B------:R-:W-:Y:S02]  /*2290*/  MOV R11, 0x1f ;  /* 0x0000001f000b7802 */ /* 0x000fe40000000f00 */
[----:B------:R-:W-:-:S07]  /*22a0*/  MOV R15, 0xffffffff ;  /* 0xffffffff000f7802 */ /* 0x000fce0000000f00 */
[----:B------:R-:W-:Y:S05]  /*22b0*/  WARPSYNC.COLLECTIVE R15, `(.L_x_3965) ;  /* 0x000000000f087348 */ /* 0x000fea0003c00000 */
[----:B------:R0:W1:Y:S02]  /*22c0*/  SHFL.BFLY P6, R14, R13, R12, R11 ;  /* 0x0c00000c0d0e7389 */ /* 0x00006400000c000b */
[----:B01----:R-:W-:Y:S05]  /*22d0*/  ENDCOLLECTIVE ;  /* 0x000000000000791b */ /* 0x003fea0003800000 */
.L_x_3965:
[----:B------:R-:W-:Y:S01]  /*22e0*/  IMAD.MOV.U32 R12, RZ, RZ, 0x8 ;  /* 0x00000008ff0c7424 */ /* 0x000fe200078e00ff */
[----:B------:R-:W-:-:S04]  /*22f0*/  FMNMX.FTZ R0, R14, -3.40282346638528859812e+38, !PT ;  /* 0xff7fffff0e007809 */ /* 0x000fc80007810000 */
[----:B------:R-:W-:-:S07]  /*2300*/  MOV R13, R0 ;  /* 0x00000000000d7202 */ /* 0x000fce0000000f00 */
[----:B------:R-:W-:Y:S05]  /*2310*/  WARPSYNC.COLLECTIVE R15, `(.L_x_3966) ;  /* 0x000000000f087348 */ /* 0x000fea0003c00000 */
[----:B------:R0:W1:Y:S02]  /*2320*/  SHFL.BFLY P6, R14, R13, R12, R11 ;  /* 0x0c00000c0d0e7389 */ /* 0x00006400000c000b */
[----:B01----:R-:W-:Y:S05]  /*2330*/  ENDCOLLECTIVE ;  /* 0x000000000000791b */ /* 0x003fea0003800000 */
.L_x_3966:
[----:B------:R-:W-:Y:S01]  /*2340*/  HFMA2 R12, -RZ, RZ, 0, 2.384185791015625e-07 ;  /* 0x00000004ff0c7431 */ /* 0x000fe200000001ff */
[----:B------:R-:W-:-:S04]  /*2350*/  FMNMX.FTZ R2, R0, R14, !PT ;  /* 0x0000000e00027209 */ /* 0x000fc80007810000 */
[----:B------:R-:W-:-:S07]  /*2360*/  MOV R13, R2 ;  /* 0x00000002000d7202 */ /* 0x000fce0000000f00 */
[----:B------:R-:W-:Y:S05]  /*2370*/  WARPSYNC.COLLECTIVE R15, `(.L_x_3967) ;  /* 0x000000000f087348 */ /* 0x000fea0003c00000 */
[----:B------:R0:W1:Y:S02]  /*2380*/  SHFL.BFLY P6, R14, R13, R12, R11 ;  /* 0x0c00000c0d0e7389 */ /* 0x00006400000c000b */
[----:B01----:R-:W-:Y:S05]  /*2390*/  ENDCOLLECTIVE ;  /* 0x000000000000791b */ /* 0x003fea0003800000 */
.L_x_3967:
[----:B------:R-:W-:Y:S01]  /*23a0*/  HFMA2 R12, -RZ, RZ, 0, 1.1920928955078125e-07 ;  /* 0x00000002ff0c7431 */ /* 0x000fe200000001ff */
[----:B------:R-:W-:-:S04]  /*23b0*/  FMNMX.FTZ R3, R2, R14, !PT ;  /* 0x0000000e02037209 */ /* 0x000fc80007810000 */
[----:B------:R-:W-:-:S07]  /*23c0*/  MOV R13, R3 ;  /* 0x00000003000d7202 */ /* 0x000fce0000000f00 */
[----:B------:R-:W-:Y:S05]  /*23d0*/  WARPSYNC.COLLECTIVE R15, `(.L_x_3968) ;  /* 0x000000000f087348 */ /* 0x000fea0003c00000 */
[----:B------:R0:W1:Y:S02]  /*23e0*/  SHFL.BFLY P6, R14, R13, R12, R11 ;  /* 0x0c00000c0d0e7389 */ /* 0x00006400000c000b */
[----:B01----:R-:W-:Y:S05]  /*23f0*/  ENDCOLLECTIVE ;  /* 0x000000000000791b */ /* 0x003fea0003800000 */
.L_x_3968:
[----:B------:R-:W-:Y:S05]  /*2400*/  BRA `(.L_x_3969) ;  /* 0xffffffe0000c7947 */ /* 0x000fea000383ffff */
.L_x_3970:
        /* <DEDUP_REMOVED lines=15> */
.L_x_27237:


//--------------------- .text._ZN4vllm25paged_attention_v2_kernelIthLi256ELi16ELi128ELNS_18Fp8KVCacheDataTypeE2ELb1ELi512EEEvPfS2_PT_PKS3_PKT0_S9_ifPKiSB_iPKfiiiSD_SD_iiiii --------------------------
	.section	.text._ZN4vllm25paged_attention_v2_kernelIthLi256ELi16ELi128ELNS_18Fp8KVCacheDataTypeE2ELb1ELi512EEEvPfS2_PT_PKS3_PKT0_S9_ifPKiSB_iPKfiiiSD_SD_iiiii,"ax",@progbits
	.align	128
        .global         _ZN4vllm25paged_attention_v2_kernelIthLi256ELi16ELi128ELNS_18Fp8KVCacheDataTypeE2ELb1ELi512EEEvPfS2_PT_PKS3_PKT0_S9_ifPKiSB_iPKfiiiSD_SD_iiiii
        .type           _ZN4vllm25paged_attention_v2_kernelIthLi256ELi16ELi128ELNS_18Fp8KVCacheDataTypeE2ELb1ELi512EEEvPfS2_PT_PKS3_PKT0_S9_ifPKiSB_iPKfiiiSD_SD_iiiii,@function
        .size           _ZN4vllm25paged_attention_v2_kernelIthLi256ELi16ELi128ELNS_18Fp8KVCacheDataTypeE2ELb1ELi512EEEvPfS2_PT_PKS3_PKT0_S9_ifPKiSB_iPKfiiiSD_SD_iiiii,(.L_x_27238 - _ZN4vllm25paged_attention_v2_kernelIthLi256ELi16ELi128ELNS_18Fp8KVCacheDataTypeE2ELb1ELi512EEEvPfS2_PT_PKS3_PKT0_S9_ifPKiSB_iPKfiiiSD_SD_iiiii)
        .other          _ZN4vllm25paged_attention_v2_kernelIthLi256ELi16ELi128ELNS_18Fp8KVCacheDataTypeE2ELb1ELi512EEEvPfS2_PT_PKS3_PKT0_S9_ifPKiSB_iPKfiiiSD_SD_iiiii,@"STO_CUDA_ENTRY STV_DEFAULT"
_ZN4vllm25paged_attention_v2_kernelIthLi256ELi16ELi128ELNS_18Fp8KVCacheDataTypeE2ELb1ELi512EEEvPfS2_PT_PKS3_PKT0_S9_ifPKiSB_iPKfiiiSD_SD_iiiii:
.text._ZN4vllm25paged_attention_v2_kernelIthLi256ELi16ELi128ELNS_18Fp8KVCacheDataTypeE2ELb1ELi512EEEvPfS2_PT_PKS3_PKT0_S9_ifPKiSB_iPKfiiiSD_SD_iiiii:
        /* <DEDUP_REMOVED lines=112> */
.L_x_3971:
        /* <DEDUP_REMOVED lines=25> */
.L_x_3975:
        /* <DEDUP_REMOVED lines=41> */
.L_x_3973:
[----:B------:R-:W-:Y:S05]  /*0b20*/  BSYNC.RECONVERGENT B6 ;  /* 0x0000000000067941 */ /* 0x000fea0003800200 */
.L_x_3972:
[----:B------:R-:W0:Y:S01]  /*0b30*/  S2R R23, SR_TID.X ;  /* 0x0000000000177919 */ /* 0x000e220000002100 */
[----:B------:R-:W-:Y:S01]  /*0b40*/  UMOV UR4, 0xffffffff ;  /* 0xffffffff00047882 */ /* 0x000fe20000000000 */
        /* <DEDUP_REMOVED lines=11> */
.L_x_4017:
        /* <DEDUP_REMOVED lines=41> */
.L_x_3981:
        /* <DEDUP_REMOVED lines=11> */
.L_x_3980:
[----:B------:R-:W-:Y:S05]  /*0f40*/  BSYNC.RECONVERGENT B1 ;  /* 0x0000000000017941 */ /* 0x000fea0003800200 */
.L_x_3979:
        /* <DEDUP_REMOVED lines=12> */
.L_x_3984:
        /* <DEDUP_REMOVED lines=100> */
.L_x_3983:
[----:B------:R-:W-:Y:S05]  /*1650*/  BSYNC.RECONVERGENT B1 ;  /* 0x0000000000017941 */ /* 0x000fea0003800200 */
.L_x_3982:
        /* <DEDUP_REMOVED lines=55> */
.L_x_3986:
[----:B------:R-:W-:Y:S05]  /*19d0*/  BSYNC.RECONVERGENT B1 ;  /* 0x0000000000017941 */ /* 0x000fea0003800200 */
.L_x_3985:
        /* <DEDUP_REMOVED lines=26> */
.L_x_3978:
[----:B------:R-:W-:Y:S05]  /*1b80*/  BSYNC.RECONVERGENT B0 ;  /* 0x0000000000007941 */ /* 0x000fea0003800200 */
.L_x_3977:
        /* <DEDUP_REMOVED lines=43> */
.L_x_3991:
[----:B------:R-:W1:Y:S01]  /*1e40*/  LDS R21, [R14] ;  /* 0x000000000e157984 */ /* 0x000e620000000800 */
[----:B------:R-:W-:-:S05]  /*1e50*/  VIADD R15, R15, 0x1 ;  /* 0x000000010f0f7836 */ /* 0x000fca0000000000 */
[----:B------:R-:W-:Y:S01]  /*1e60*/  ISETP.NE.AND P0, PT, R15, RZ, PT ;  /* 0x000000ff0f00720c */ /* 0x000fe20003f05270 */
[----:B-1----:R-:W-:-:S05]  /*1e70*/  FMUL.FTZ R21, R21, R8 ;  /* 0x0000000815157220 */ /* 0x002fca0000410000 */
[----:B------:R1:W-:Y:S02]  /*1e80*/  STS [R14], R21 ;  /* 0x000000150e007388 */ /* 0x0003e40000000800 */
[----:B-1----:R-:W-:-:S05]  /*1e90*/  IADD3 R14, PT, PT, R14, 0x200, RZ ;  /* 0x000002000e0e7810 */ /* 0x002fca0007ffe0ff */
[----:B------:R-:W-:Y:S05]  /*1ea0*/  @P0 BRA `(.L_x_3991) ;  /* 0xfffffffc00e40947 */ /* 0x000fea000383ffff */
.L_x_3990:
[----:B------:R-:W-:Y:S05]  /*1eb0*/  BSYNC.RECONVERGENT B1 ;  /* 0x0000000000017941 */ /* 0x000fea0003800200 */
.L_x_3989:
        /* <DEDUP_REMOVED lines=12> */
.L_x_3994:
        /* <DEDUP_REMOVED lines=52> */
.L_x_3993:
[----:B------:R-:W-:Y:S05]  /*22c0*/  BSYNC.RECONVERGENT B1 ;  /* 0x0000000000017941 */ /* 0x000fea0003800200 */
.L_x_3992:
        /* <DEDUP_REMOVED lines=31> */
.L_x_3996:
[----:B------:R-:W-:Y:S05]  /*24c0*/  BSYNC.RECONVERGENT B1 ;  /* 0x0000000000017941 */ /* 0x000fea0003800200 */
.L_x_3995:
        /* <DEDUP_REMOVED lines=14> */
.L_x_3988:
[----:B------:R-:W-:Y:S05]  /*25b0*/  BSYNC.RECONVERGENT B0 ;  /* 0x0000000000007941 */ /* 0x000fea0003800200 */
.L_x_3987:
        /* <DEDUP_REMOVED lines=18> */
.L_x_3998:
[----:B------:R-:W-:Y:S05]  /*26e0*/  BSYNC.RECONVERGENT B0 ;  /* 0x0000000000007941 */ /* 0x000fea0003800200 */
.L_x_3997:
        /* <DEDUP_REMOVED lines=27> */
.L_x_4002:
        /* <DEDUP_REMOVED lines=33> */
.L_x_4001:
        /* <DEDUP_REMOVED lines=16> */
.L_x_4000:
[----:B------:R-:W-:Y:S05]  /*2bb0*/  BSYNC.RECONVERGENT B6 ;  /* 0x0000000000067941 */ /* 0x000fea0003800200 */
.L_x_3999:
        /* <DEDUP_REMOVED lines=33> */
.L_x_4034:
        /* <DEDUP_REMOVED lines=31> */
.L_x_4005:
[----:B------:R-:W-:Y:S05]  /*2fc0*/  BSYNC.RECONVERGENT B0 ;  /* 0x0000000000007941 */ /* 0x000fea0003800200 */
.L_x_4004:
        /* <DEDUP_REMOVED lines=45> */
.L_x_4007:
[----:B------:R-:W-:Y:S05]  /*32a0*/  BSYNC.RECONVERGENT B0 ;  /* 0x0000000000007941 */ /* 0x000fea0003800200 */
.L_x_4006:
        /* <DEDUP_REMOVED lines=20> */
.L_x_4009:
[----:B------:R-:W-:Y:S05]  /*33f0*/  BSYNC.RECONVERGENT B0 ;  /* 0x0000000000007941 */ /* 0x000fea0003800200 */
.L_x_4008:
        /* <DEDUP_REMOVED lines=35> */
.L_x_4011:
[----:B------:R-:W-:Y:S05]  /*3630*/  BSYNC.RECONVERGENT B0 ;  /* 0x0000000000007941 */ /* 0x000fea0003800200 */
.L_x_4010:
        /* <DEDUP_REMOVED lines=9> */
[----:B0-----:R-:W-:Y:S02]  /*36d0*/  F2FP.F16.F32.PACK_AB R7, R8, R7 ;  /* 0x000000070807723e */ /* 0x001fe400000000ff */
[----:B------:R-:W-:Y:S02]  /*36e0*/  IADD3 R19, P0, P1, R28, R4, R19 ;  /* 0x000000041c137210 */ /* 0x000fe4000791e013 */
[----:B------:R-:W-:-:S02]  /*36f0*/  F2FP.F16.F32.PACK_AB R9, R26, R9 ;  /* 0x000000091a09723e */ /* 0x000fc400000000ff */
[----:B------:R-:W-:Y:S02]  /*3700*/  IADD3.X R14, PT, PT, RZ, RZ, RZ, P0, P1 ;  /* 0x000000ffff0e7210 */ /* 0x000fe400007e24ff */
[----:B------:R-:W-:Y:S02]  /*3710*/  PRMT R8, R7, 0x7632, R8 ;  /* 0x0000763207087816 */ /* 0x000fe40000000008 */
[----:B------:R-:W-:Y:S02]  /*3720*/  F2FP.F16.F32.PACK_AB R20, R21, R20 ;  /* 0x000000141514723e */ /* 0x000fe400000000ff */
[C---:B-1----:R-:W-:Y:S02]  /*3730*/  LEA R4, P0, R19.reuse, UR4, 0x1 ;  /* 0x0000000413047c11 */ /* 0x042fe4000f8008ff */
[----:B------:R-:W-:Y:S02]  /*3740*/  F2FP.F16.F32.PACK_AB R23, R24, R23 ;  /* 0x000000171817723e */ /* 0x000fe400000000ff */
[----:B------:R-:W-:-:S02]  /*3750*/  LEA.HI.X R5, R19, UR5, R14, 0x1, P0 ;  /* 0x0000000513057c11 */ /* 0x000fc400080f0c0e */
[----:B------:R-:W-:Y:S02]  /*3760*/  F2FP.F16.F32.PACK_AB R0, R2, R0 ;  /* 0x000000000200723e */ /* 0x000fe400000000ff */
[----:B------:R-:W-:Y:S01]  /*3770*/  F2FP.F16.F32.PACK_AB R3, R12, R3 ;  /* 0x000000030c03723e */ /* 0x000fe200000000ff */
[----:B------:R0:W-:Y:S01]  /*3780*/  STG.E.U16 desc[UR36][R4.64], R7 ;  /* 0x0000000704007986 */ /* 0x0001e2000c101524 */
[----:B------:R-:W-:Y:S02]  /*3790*/  F2FP.F16.F32.PACK_AB R6, R6, R11 ;  /* 0x0000000b0606723e */ /* 0x000fe400000000ff */
[----:B------:R-:W-:Y:S01]  /*37a0*/  F2FP.F16.F32.PACK_AB R10, R13, R10 ;  /* 0x0000000a0d0a723e */ /* 0x000fe200000000ff */
        /* <DEDUP_REMOVED lines=23> */
.L_x_3974:
        /* <DEDUP_REMOVED lines=16> */
.L_x_4012:
[----:B------:R-:W-:Y:S05]  /*3a20*/  EXIT ;  /* 0x000000000000794d */ /* 0x000fea0003800000 */
.L_x_3976:
[----:B------:R-:W-:Y:S02]  /*3a30*/  IMAD.MOV.U32 R12, RZ, RZ, 0x10 ;  /* 0x00000010ff0c7424 */ /* 0x000fe400078e00ff */
[----:B------:R-:W-:Y:S01]  /*3a40*/  HFMA2 R11, -RZ, RZ, 0, 1.847743988037109375e-06 ;  /* 0x0000001fff0b7431 */ /* 0x000fe200000001ff */
[----:B------:R-:W-:-:S07]  /*3a50*/  MOV R15, 0xffffffff ;  /* 0xffffffff000f7802 */ /* 0x000fce0000000f00 */
[----:B------:R-:W-:Y:S05]  /*3a60*/  WARPSYNC.COLLECTIVE R15, `(.L_x_4013) ;  /* 0x000000000f087348 */ /* 0x000fea0003c00000 */
[----:B------:R0:W1:Y:S02]  /*3a70*/  SHFL.BFLY P6, R14, R13, R12, R11 ;  /* 0x0c00000c0d0e7389 */ /* 0x00006400000c000b */
[----:B01----:R-:W-:Y:S05]  /*3a80*/  ENDCOLLECTIVE ;  /* 0x000000000000791b */ /* 0x003fea0003800000 */
.L_x_4013:
[----:B------:R-:W-:Y:S01]  /*3a90*/  HFMA2 R12, -RZ, RZ, 0, 4.76837158203125e-07 ;  /* 0x00000008ff0c7431 */ /* 0x000fe200000001ff */
[----:B------:R-:W-:-:S05]  /*3aa0*/  FMNMX.FTZ R0, R14, -3.40282346638528859812e+38, !PT ;  /* 0xff7fffff0e007809 */ /* 0x000fca0007810000 */
[----:B------:R-:W-:-:S07]  /*3ab0*/  IMAD.MOV.U32 R13, RZ, RZ, R0 ;  /* 0x000000ffff0d7224 */ /* 0x000fce00078e0000 */
[----:B------:R-:W-:Y:S05]  /*3ac0*/  WARPSYNC.COLLECTIVE R15, `(.L_x_4014) ;  /* 0x000000000f087348 */ /* 0x000fea0003c00000 */
[----:B------:R0:W1:Y:S02]  /*3ad0*/  SHFL.BFLY P6, R14, R13, R12, R11 ;  /* 0x0c00000c0d0e7389 */ /* 0x00006400000c000b */
[----:B01----:R-:W-:Y:S05]  /*3ae0*/  ENDCOLLECTIVE ;  /* 0x000000000000791b */ /* 0x003fea0003800000 */
.L_x_4014:
[----:B------:R-:W-:Y:S01]  /*3af0*/  IMAD.MOV.U32 R12, RZ, RZ, 0x4 ;  /* 0x00000004ff0c7424 */ /* 0x000fe200078e00ff */
[----:B------:R-:W-:-:S04]  /*3b00*/  FMNMX.FTZ R2, R0, R14, !PT ;  /* 0x0000000e00027209 */ /* 0x000fc80007810000 */
[----:B------:R-:W-:-:S07]  /*3b10*/  MOV R13, R2 ;  /* 0x00000002000d7202 */ /* 0x000fce0000000f00 */
[----:B------:R-:W-:Y:S05]  /*3b20*/  WARPSYNC.COLLECTIVE R15, `(.L_x_4015) ;  /* 0x000000000f087348 */ /* 0x000fea0003c00000 */
[----:B------:R0:W1:Y:S02]  /*3b30*/  SHFL.BFLY P6, R14, R13, R12, R11 ;  /* 0x0c00000c0d0e7389 */ /* 0x00006400000c000b */
[----:B01----:R-:W-:Y:S05]  /*3b40*/  ENDCOLLECTIVE ;  /* 0x000000000000791b */ /* 0x003fea0003800000 */
.L_x_4015:
[----:B------:R-:W-:Y:S01]  /*3b50*/  HFMA2 R12, -RZ, RZ, 0, 1.1920928955078125e-07 ;  /* 0x00000002ff0c7431 */ /* 0x000fe200000001ff */
[----:B------:R-:W-:-:S04]  /*3b60*/  FMNMX.FTZ R3, R2, R14, !PT ;  /* 0x0000000e02037209 */ /* 0x000fc80007810000 */
[----:B------:R-:W-:-:S07]  /*3b70*/  MOV R13, R3 ;  /* 0x00000003000d7202 */ /* 0x000fce0000000f00 */
[----:B------:R-:W-:Y:S05]  /*3b80*/  WARPSYNC.COLLECTIVE R15, `(.L_x_4016) ;  /* 0x000000000f087348 */ /* 0x000fea0003c00000 */
[----:B------:R0:W1:Y:S02]  /*3b90*/  SHFL.BFLY P6, R14, R13, R12, R11 ;  /* 0x0c00000c0d0e7389 */ /* 0x00006400000c000b */
[----:B01----:R-:W-:Y:S05]  /*3ba0*/  ENDCOLLECTIVE ;  /* 0x000000000000791b */ /* 0x003fea0003800000 */
.L_x_4016:
[----:B------:R-:W-:Y:S05]  /*3bb0*/  BRA `(.L_x_4017) ;  /* 0xffffffd000107947 */ /* 0x000fea000383ffff */
.L_x_4003:
[----:B--23--:R-:W-:Y:S01]  /*3bc0*/  IMAD.MOV.U32 R13, RZ, RZ, RZ ;  /* 0x000000ffff0d7224 */ /* 0x00cfe200078e00ff */
[----:B------:R-:W-:Y:S01]  /*3bd0*/  MOV R12, 0x1 ;  /* 0x00000001000c7802 */ /* 0x000fe20000000f00 */
[----:B------:R-:W-:Y:S02]  /*3be0*/  HFMA2 R11, -RZ, RZ, 0, 1.847743988037109375e-06 ;  /* 0x0000001fff0b7431 */ /* 0x000fe400000001ff */
[----:B------:R-:W-:-:S07]  /*3bf0*/  IMAD.MOV.U32 R15, RZ, RZ, -0x1 ;  /* 0xffffffffff0f7424 */ /* 0x000fce00078e00ff */
[----:B01----:R-:W-:Y:S05]  /*3c00*/  WARPSYNC.COLLECTIVE R15, `(.L_x_4018) ;  /* 0x000000000f087348 */ /* 0x003fea0003c00000 */
[----:B------:R2:W3:Y:S02]  /*3c10*/  SHFL.BFLY P6, R14, R13, R12, R11 ;  /* 0x0c00000c0d0e7389 */ /* 0x0004e400000c000b */
[----:B0123--:R-:W-:Y:S05]  /*3c20*/  ENDCOLLECTIVE ;  /* 0x000000000000791b */ /* 0x00ffea0003800000 */
.L_x_4018:
[----:B------:R-:W-:-:S07]  /*3c30*/  MOV R7, R14 ;  /* 0x0000000e00077202 */ /* 0x000fce0000000f00 */
[----:B------:R-:W-:Y:S05]  /*3c40*/  WARPSYNC.COLLECTIVE R15, `(.L_x_4019) ;  /* 0x000000000f087348 */ /* 0x000fea0003c00000 */
[----:B------:R0:W1:Y:S02]  /*3c50*/  SHFL.BFLY P6, R14, R13, R12, R11 ;  /* 0x0c00000c0d0e7389 */ /* 0x00006400000c000b */
[----:B01----:R-:W-:Y:S05]  /*3c60*/  ENDCOLLECTIVE ;  /* 0x000000000000791b */ /* 0x003fea0003800000 */
.L_x_4019:
[----:B------:R-:W-:Y:S01]  /*3c70*/  FADD.FTZ R7, RZ, R7 ;  /* 0x00000007ff077221 */ /* 0x000fe20000010000 */
[----:B------:R-:W-:-:S07]  /*3c80*/  MOV R8, R14 ;  /* 0x0000000e00087202 */ /* 0x000fce0000000f00 */
[----:B------:R-:W-:Y:S05]  /*3c90*/  WARPSYNC.COLLECTIVE R15, `(.L_x_4020) ;  /* 0x000000000f087348 */ /* 0x000fea0003c00000 */
[----:B------:R0:W1:Y:S02]  /*3ca0*/  SHFL.BFLY P6, R14, R13, R12, R11 ;  /* 0x0c00000c0d0e7389 */ /* 0x00006400000c000b */
[----:B01----:R-:W-:Y:S05]  /*3cb0*/  ENDCOLLECTIVE ;  /* 0x000000000000791b */ /* 0x003fea0003800000 */
.L_x_4020:
[----:B------:R-:W-:Y:S01]  /*3cc0*/  FADD.FTZ R8, RZ, R8 ;  /* 0x00000008ff087221 */ /* 0x000fe20000010000 */
[----:B------:R-:W-:-:S07]  /*3cd0*/  IMAD.MOV.U32 R9, RZ, RZ, R14 ;  /* 0x000000ffff097224 */ /* 0x000fce00078e000e */
[----:B------:R-:W-:Y:S05]  /*3ce0*/  WARPSYNC.COLLECTIVE R15, `(.L_x_4021) ;  /* 0x000000000f087348 */ /* 0x000fea0003c00000 */
[----:B------:R0:W1:Y:S02]  /*3cf0*/  SHFL.BFLY P6, R14, R13, R12, R11 ;  /* 0x0c00000c0d0e7389 */ /* 0x00006400000c000b */
[----:B01----:R-:W-:Y:S05]  /*3d00*/  ENDCOLLECTIVE ;  /* 0x000000000000791b */ /* 0x003fea0003800000 */
.L_x_4021:
[----:B------:R-:W-:Y:S01]  /*3d10*/  FADD.FTZ R9, RZ, R9 ;  /* 0x00000009ff097221 */ /* 0x000fe20000010000 */
[----:B------:R-:W-:-:S07]  /*3d20*/  MOV R26, R14 ;  /* 0x0000000e001a7202 */ /* 0x000fce0000000f00 */
[----:B------:R-:W-:Y:S05]  /*3d30*/  WARPSYNC.COLLECTIVE R15, `(.L_x_4022) ;  /* 0x000000000f087348 */ /* 0x000fea0003c00000 */
[----:B------:R0:W1:Y:S02]  /*3d40*/  SHFL.BFLY P6, R14, R13, R12, R11 ;  /* 0x0c00000c0d0e7389 */ /* 0x00006400000c000b */
[----:B01----:R-:W-:Y:S05]  /*3d50*/  ENDCOLLECTIVE ;  /* 0x000000000000791b */ /* 0x003fea0003800000 */
.L_x_4022:
[----:B------:R-:W-:Y:S01]  /*3d60*/  FADD.FTZ R26, RZ, R26 ;  /* 0x0000001aff1a7221 */ /* 0x000fe20000010000 */
[----:B------:R-:W-:-:S07]  /*3d70*/  MOV R20, R14 ;  /* 0x0000000e00147202 */ /* 0x000fce0000000f00 */
[----:B------:R-:W-:Y:S05]  /*3d80*/  WARPSYNC.COLLECTIVE R15, `(.L_x_4023) ;  /* 0x000000000f087348 */ /* 0x000fea0003c00000 */
[----:B------:R0:W1:Y:S02]  /*3d90*/  SHFL.BFLY P6, R14, R13, R12, R11 ;  /* 0x0c00000c0d0e7389 */ /* 0x00006400000c000b */
[----:B01----:R-:W-:Y:S05]  /*3da0*/  ENDCOLLECTIVE ;  /* 0x000000000000791b */ /* 0x003fea0003800000 */
.L_x_4023:
[----:B------:R-:W-:Y:S01]  /*3db0*/  FADD.FTZ R20, RZ, R20 ;  /* 0x00000014ff147221 */ /* 0x000fe20000010000 */
[----:B------:R-:W-:-:S07]  /*3dc0*/  IMAD.MOV.U32 R21, RZ, RZ, R14 ;  /* 0x000000ffff157224 */ /* 0x000fce00078e000e */
[----:B------:R-:W-:Y:S05]  /*3dd0*/  WARPSYNC.COLLECTIVE R15, `(.L_x_4024) ;  /* 0x000000000f087348 */ /* 0x000fea0003c00000 */
[----:B------:R0:W1:Y:S02]  /*3de0*/  SHFL.BFLY P6, R14, R13, R12, R11 ;  /* 0x0c00000c0d0e7389 */ /* 0x00006400000c000b */
[----:B01----:R-:W-:Y:S05]  /*3df0*/  ENDCOLLECTIVE ;  /* 0x000000000000791b */ /* 0x003fea0003800000 */
.L_x_4024:
[----:B------:R-:W-:Y:S01]  /*3e00*/  FADD.FTZ R21, RZ, R21 ;  /* 0x00000015ff157221 */ /* 0x000fe20000010000 */
[----:B------:R-:W-:-:S07]  /*3e10*/  MOV R23, R14 ;  /* 0x0000000e00177202 */ /* 0x000fce0000000f00 */
[----:B------:R-:W-:Y:S05]  /*3e20*/  WARPSYNC.COLLECTIVE R15, `(.L_x_4025) ;  /* 0x000000000f087348 */ /* 0x000fea0003c00000 */
[----:B------:R0:W1:Y:S02]  /*3e30*/  SHFL.BFLY P6, R14, R13, R12, R11 ;  /* 0x0c00000c0d0e7389 */ /* 0x00006400000c000b */
[----:B01----:R-:W-:Y:S05]  /*3e40*/  ENDCOLLECTIVE ;  /* 0x000000000000791b */ /* 0x003fea0003800000 */
.L_x_4025:
[----:B------:R-:W-:Y:S01]  /*3e50*/  FADD.FTZ R23, RZ, R23 ;  /* 0x00000017ff177221 */ /* 0x000fe20000010000 */
[----:B------:R-:W-:-:S07]  /*3e60*/  MOV R24, R14 ;  /* 0x0000000e00187202 */ /* 0x000fce0000000f00 */
[----:B------:R-:W-:Y:S05]  /*3e70*/  WARPSYNC.COLLECTIVE R15, `(.L_x_4026) ;  /* 0x000000000f087348 */ /* 0x000fea0003c00000 */
[----:B------:R0:W1:Y:S02]  /*3e80*/  SHFL.BFLY P6, R14, R13, R12, R11 ;  /* 0x0c00000c0d0e7389 */ /* 0x00006400000c000b */
[----:B01----:R-:W-:Y:S05]  /*3e90*/  ENDCOLLECTIVE ;  /* 0x000000000000791b */ /* 0x003fea0003800000 */
.L_x_4026:
[----:B------:R-:W-:Y:S01]  /*3ea0*/  FADD.FTZ R24, RZ, R24 ;  /* 0x00000018ff187221 */ /* 0x000fe20000010000 */
[----:B------:R-:W-:-:S07]  /*3eb0*/  IMAD.MOV.U32 R0, RZ, RZ, R14 ;  /* 0x000000ffff007224 */ /* 0x000fce00078e000e */
[----:B------:R-:W-:Y:S05]  /*3ec0*/  WARPSYNC.COLLECTIVE R15, `(.L_x_4027) ;  /* 0x000000000f087348 */ /* 0x000fea0003c00000 */
[----:B------:R0:W1:Y:S02]  /*3ed0*/  SHFL.BFLY P6, R14, R13, R12, R11 ;  /* 0x0c00000c0d0e7389 */ /* 0x00006400000c000b */
[----:B01----:R-:W-:Y:S05]  /*3ee0*/  ENDCOLLECTIVE ;  /* 0x000000000000791b */ /* 0x003fea0003800000 */
.L_x_4027:
[----:B------:R-:W-:Y:S01]  /*3ef0*/  FADD.FTZ R0, RZ, R0 ;  /* 0x00000000ff007221 */ /* 0x000fe20000010000 */
[----:B------:R-:W-:-:S07]  /*3f00*/  MOV R2, R14 ;  /* 0x0000000e00027202 */ /* 0x000fce0000000f00 */
[----:B------:R-:W-:Y:S05]  /*3f10*/  WARPSYNC.COLLECTIVE R15, `(.L_x_4028) ;  /* 0x000000000f087348 */ /* 0x000fea0003c00000 */
[----:B------:R0:W1:Y:S02]  /*3f20*/  SHFL.BFLY P6, R14, R13, R12, R11 ;  /* 0x0c00000c0d0e7389 */ /* 0x00006400000c000b */
[----:B01----:R-:W-:Y:S05]  /*3f30*/  ENDCOLLECTIVE ;  /* 0x000000000000791b */ /* 0x003fea0003800000 */
.L_x_4028:
[----:B------:R-:W-:Y:S01]  /*3f40*/  FADD.FTZ R2, RZ, R2 ;  /* 0x00000002ff027221 */ /* 0x000fe20000010000 */
[----:B------:R-:W-:-:S07]  /*3f50*/  MOV R3, R14 ;  /* 0x0000000e00037202 */ /* 0x000fce0000000f00 */
[----:B------:R-:W-:Y:S05]  /*3f60*/  WARPSYNC.COLLECTIVE R15, `(.L_x_4029) ;  /* 0x000000000f087348 */ /* 0x000fea0003c00000 */
[----:B------:R0:W1:Y:S02]  /*3f70*/  SHFL.BFLY P6, R14, R13, R12, R11 ;  /* 0x0c00000c0d0e7389 */ /* 0x00006400000c000b */
[----:B01----:R-:W-:Y:S05]  /*3f80*/  ENDCOLLECTIVE ;  /* 0x000000000000791b */ /* 0x003fea0003800000 */
.L_x_4029:
[----:B------:R-:W-:Y:S01]  /*3f90*/  FADD.FTZ R3, RZ, R3 ;  /* 0x00000003ff037221 */ /* 0x000fe20000010000 */
[----:B------:R-:W-:-:S07]  /*3fa0*/  IMAD.MOV.U32 R4, RZ, RZ, R14 ;  /* 0x000000ffff047224 */ /* 0x000fce00078e000e */
[----:B------:R-:W-:Y:S05]  /*3fb0*/  WARPSYNC.COLLECTIVE R15, `(.L_x_4030) ;  /* 0x000000000f087348 */ /* 0x000fea0003c00000 */
[----:B------:R0:W1:Y:S02]  /*3fc0*/  SHFL.BFLY P6, R14, R13, R12, R11 ;  /* 0x0c00000c0d0e7389 */ /* 0x00006400000c000b */
[----:B01----:R-:W-:Y:S05]  /*3fd0*/  ENDCOLLECTIVE ;  /* 0x000000000000791b */ /* 0x003fea0003800000 */
.L_x_4030:
[----:B------:R-:W-:Y:S01]  /*3fe0*/  FADD.FTZ R4, RZ, R4 ;  /* 0x00000004ff047221 */ /* 0x000fe20000010000 */
[----:B------:R-:W-:-:S07]  /*3ff0*/  MOV R5, R14 ;  /* 0x0000000e00057202 */ /* 0x000fce0000000f00 */
[----:B------:R-:W-:Y:S05]  /*4000*/  WARPSYNC.COLLECTIVE R15, `(.L_x_4031) ;  /* 0x000000000f087348 */ /* 0x000fea0003c00000 */
[----:B------:R0:W1:Y:S02]  /*4010*/  SHFL.BFLY P6, R14, R13, R12, R11 ;  /* 0x0c00000c0d0e7389 */ /* 0x00006400000c000b */
[----:B01----:R-:W-:Y:S05]  /*4020*/  ENDCOLLECTIVE ;  /* 0x000000000000791b */ /* 0x003fea0003800000 */
.L_x_4031:
[----:B------:R-:W-:Y:S01]  /*4030*/  FADD.FTZ R5, RZ, R5 ;  /* 0x00000005ff057221 */ /* 0x000fe20000010000 */
[----:B------:R-:W-:-:S07]  /*4040*/  MOV R6, R14 ;  /* 0x0000000e00067202 */ /* 0x000fce0000000f00 */
[----:B------:R-:W-:Y:S05]  /*4050*/  WARPSYNC.COLLECTIVE R15, `(.L_x_4032) ;  /* 0x000000000f087348 */ /* 0x000fea0003c00000 */
[----:B------:R0:W1:Y:S02]  /*4060*/  SHFL.BFLY P6, R14, R13, R12, R11 ;  /* 0x0c00000c0d0e7389 */ /* 0x00006400000c000b */
[----:B01----:R-:W-:Y:S05]  /*4070*/  ENDCOLLECTIVE ;  /* 0x000000000000791b */ /* 0x003fea0003800000 */
.L_x_4032:
[----:B------:R-:W-:Y:S01]  /*4080*/  FADD.FTZ R6, RZ, R6 ;  /* 0x00000006ff067221 */ /* 0x000fe20000010000 */
[----:B------:R-:W-:-:S07]  /*4090*/  IMAD.MOV.U32 R10, RZ, RZ, R14 ;  /* 0x000000ffff0a7224 */ /* 0x000fce00078e000e */
[----:B------:R-:W-:Y:S05]  /*40a0*/  WARPSYNC.COLLECTIVE R15, `(.L_x_4033) ;  /* 0x000000000f087348 */ /* 0x000fea0003c00000 */
[----:B------:R0:W1:Y:S02]  /*40b0*/  SHFL.BFLY P6, R14, R13, R12, R11 ;  /* 0x0c00000c0d0e7389 */ /* 0x00006400000c000b */
[----:B01----:R-:W-:Y:S05]  /*40c0*/  ENDCOLLECTIVE ;  /* 0x000000000000791b */ /* 0x003fea0003800000 */
.L_x_4033:
[----:B------:R-:W-:Y:S01]  /*40d0*/  FADD.FTZ R10, RZ, R10 ;  /* 0x0000000aff0a7221 */ /* 0x000fe20000010000 */
[----:B------:R-:W-:Y:S02]  /*40e0*/  MOV R12, R4 ;  /* 0x00000004000c7202 */ /* 0x000fe40000000f00 */
[----:B------:R-:W-:Y:S01]  /*40f0*/  MOV R11, R5 ;  /* 0x00000005000b7202 */ /* 0x000fe20000000f00 */
[----:B------:R-:W-:Y:S06]  /*4100*/  BRA `(.L_x_4034) ;  /* 0xffffffec00307947 */ /* 0x000fec000383ffff */
.L_x_4035:
        /* <DEDUP_REMOVED lines=15> */
.L_x_27238:


//--------------------- .text._ZN4vllm25paged_attention_v2_kernelIthLi192ELi16ELi128ELNS_18Fp8KVCacheDataTypeE2ELb1ELi512EEEvPfS2_PT_PKS3_PKT0_S9_ifPKiSB_iPKfiiiSD_SD_iiiii --------------------------
	.section	.text._ZN4vllm25paged_attention_v2_kernelIthLi192ELi16ELi128ELNS_18Fp8KVCacheDataTypeE2ELb1ELi512EEEvPfS2_PT_PKS3_PKT0_S9_ifPKiSB_iPKfiiiSD_SD_iiiii,"ax",@progbits
	.align	128
        .global         _ZN4vllm25paged_attention_v2_kernelIthLi192ELi16ELi128ELNS_18Fp8KVCacheDataTypeE2ELb1ELi512EEEvPfS2_PT_PKS3_PKT0_S9_ifPKiSB_iPKfiiiSD_SD_iiiii
        .type           _ZN4vllm25paged_attention_v2_kernelIthLi192ELi16ELi128ELNS_18Fp8KVCacheDataTypeE2ELb1ELi512EEEvPfS2_PT_PKS3_PKT0_S9_ifPKiSB_iPKfiiiSD_SD_iiiii,@function
        .size           _ZN4vllm25paged_attention_v2_kernelIthLi192ELi16ELi128ELNS_18Fp8KVCacheDataTypeE2ELb1ELi512EEEvPfS2_PT_PKS3_PKT0_S9_ifPKiSB_iPKfiiiSD_SD_iiiii,(.L_x_27239 - _ZN4vllm25paged_attention_v2_kernelIthLi192ELi16ELi128ELNS_18Fp8KVCacheDataTypeE2ELb1ELi512EEEvPfS2_PT_PKS3_PKT0_S9_ifPKiSB_iPKfiiiSD_SD_iiiii)
        .other          _ZN4vllm25paged_attention_v2_kernelIthLi192ELi16ELi128ELNS_18Fp8KVCacheDataTypeE2ELb1ELi512EEEvPfS2_PT_PKS3_PKT0_S9_ifPKiSB_iPKfiiiSD_SD_iiiii,@"STO_CUDA_ENTRY STV_DEFAULT"
_ZN4vllm25paged_attention_v2_kernelIthLi192ELi16ELi128ELNS_18Fp8KVCacheDataTypeE2ELb1ELi512EEEvPfS2_PT_PKS3_PKT0_S9_ifPKiSB_iPKfiiiSD_SD_iiiii:
.text._ZN4vllm25paged_attention_v2_kernelIthLi192ELi16ELi128ELNS_18Fp8KVCacheDataTypeE2ELb1ELi512EEEvPfS2_PT_PKS3_PKT0_S9_ifPKiSB_iPKfiiiSD_SD_iiiii:
        /* <DEDUP_REMOVED lines=112> */
.L_x_4036:
        /* <DEDUP_REMOVED lines=25> */
.L_x_4040:
        /* <DEDUP_REMOVED lines=41> */
.L_x_4038:
[----:B------:R-:W-:Y:S05]  /*0b20*/  BSYNC.RECONVERGENT B6 ;  /* 0x0000000000067941 */ /* 0x000fea0003800200 */
.L_x_4037:
        /* <DEDUP_REMOVED lines=13> */
.L_x_4082:
        /* <DEDUP_REMOVED lines=41> */
.L_x_4046:
        /* <DEDUP_REMOVED lines=11> */
.L_x_4045:
[----:B------:R-:W-:Y:S05]  /*0f40*/  BSYNC.RECONVERGENT B1 ;  /* 0x0000000000017941 */ /* 0x000fea0003800200 */
.L_x_4044:
        /* <DEDUP_REMOVED lines=12> */
.L_x_4049:
        /* <DEDUP_REMOVED lines=100> */
.L_x_4048:
[----:B------:R-:W-:Y:S05]  /*1650*/  BSYNC.RECONVERGENT B1 ;  /* 0x0000000000017941 */ /* 0x000fea0003800200 */
.L_x_4047:
        /* <DEDUP_REMOVED lines=55> */
.L_x_4051:
[----:B------:R-:W-:Y:S05]  /*19d0*/  BSYNC.RECONVERGENT B1 ;  /* 0x0000000000017941 */ /* 0x000fea0003800200 */
.L_x_4050:
        /* <DEDUP_REMOVED lines=26> */
.L_x_4043:
[----:B------:R-:W-:Y:S05]  /*1b80*/  BSYNC.RECONVERGENT B0 ;  /* 0x0000000000007941 */ /* 0x000fea0003800200 */
.L_x_4042:
        /* <DEDUP_REMOVED lines=43> */
.L_x_4056:
[----:B------:R-:W1:Y:S01]  /*1e40*/  LDS R21, [R14] ;  /* 0x000000000e157984 */ /* 0x000e620000000800 */
[----:B------:R-:W-:-:S04]  /*1e50*/  IADD3 R15, PT, PT, R15, 0x1, RZ ;  /* 0x000000010f0f7810 */ /* 0x000fc80007ffe0ff */
[----:B------:R-:W-:Y:S01]  /*1e60*/  ISETP.NE.AND P0, PT, R15, RZ, PT ;  /* 0x000000ff0f00720c */ /* 0x000fe20003f05270 */
[----:B-1----:R-:W-:-:S05]  /*1e70*/  FMUL.FTZ R21, R21, R8 ;  /* 0x0000000815157220 */ /* 0x002fca0000410000 */
[----:B------:R1:W-:Y:S02]  /*1e80*/  STS [R14], R21 ;  /* 0x000000150e007388 */ /* 0x0003e40000000800 */
[----:B-1----:R-:W-:-:S05]  /*1e90*/  IADD3 R14, PT, PT, R14, 0x200, RZ ;  /* 0x000002000e0e7810 */ /* 0x002fca0007ffe0ff */
[----:B------:R-:W-:Y:S05]  /*1ea0*/  @P0 BRA `(.L_x_4056) ;  /* 0xfffffffc00e40947 */ /* 0x000fea000383ffff */
.L_x_4055:
[----:B------:R-:W-:Y:S05]  /*1eb0*/  BSYNC.RECONVERGENT B1 ;  /* 0x0000000000017941 */ /* 0x000fea0003800200 */
.L_x_4054:
        /* <DEDUP_REMOVED lines=12> */
.L_x_4059:
        /* <DEDUP_REMOVED lines=52> */
.L_x_4058:
[----:B------:R-:W-:Y:S05]  /*22c0*/  BSYNC.RECONVERGENT B1 ;  /* 0x0000000000017941 */ /* 0x000fea0003800200 */
.L_x_4057:
        /* <DEDUP_REMOVED lines=31> */
.L_x_4061:
[----:B------:R-:W-:Y:S05]  /*24c0*/  BSYNC.RECONVERGENT B1 ;  /* 0x0000000000017941 */ /* 0x000fea0003800200 */
.L_x_4060:
        /* <DEDUP_REMOVED lines=14> */
.L_x_4053:
[----:B------:R-:W-:Y:S05]  /*25b0*/  BSYNC.RECONVERGENT B0 ;  /* 0x0000000000007941 */ /* 0x000fea0003800200 */
.L_x_4052:
        /* <DEDUP_REMOVED lines=18> */
.L_x_4063:
[----:B------:R-:W-:Y:S05]  /*26e0*/  BSYNC.RECONVERGENT B0 ;  /* 0x0000000000007941 */ /* 0x000fea0003800200 */
.L_x_4062:
        /* <DEDUP_REMOVED lines=27> */
.L_x_4067:
        /* <DEDUP_REMOVED lines=33> */
.L_x_4066:
        /* <DEDUP_REMOVED lines=16> */
.L_x_4065:
[----:B------:R-:W-:Y:S05]  /*2bb0*/  BSYNC.RECONVERGENT B6 ;  /* 0x0000000000067941 */ /* 0x000fea0003800200 */
.L_x_4064:
        /* <DEDUP_REMOVED lines=24> */
.L_x_4095:
        /* <DEDUP_REMOVED lines=32> */
.L_x_4070:
[----:B------:R-:W-:Y:S05]  /*2f40*/  BSYNC.RECONVERGENT B0 ;  /* 0x0000000000007941 */ /* 0x000fea0003800200 */
.L_x_4069:
        /* <DEDUP_REMOVED lines=27> */
.L_x_4072:
[----:B------:R-:W-:Y:S05]  /*3100*/  BSYNC.RECONVERGENT B0 ;  /* 0x0000000000007941 */ /* 0x000fea0003800200 */
.L_x_4071:
        /* <DEDUP_REMOVED lines=15> */
.L_x_4074:
[----:B------:R-:W-:Y:S05]  /*3200*/  BSYNC.RECONVERGENT B0 ;  /* 0x0000000000007941 */ /* 0x000fea0003800200 */
.L_x_4073:
        /* <DEDUP_REMOVED lines=27> */
.L_x_4076:
[----:B------:R-:W-:Y:S05]  /*33c0*/  BSYNC.RECONVERGENT B0 ;  /* 0x0000000000007941 */ /* 0x000fea0003800200 */
.L_x_4075:
        /* <DEDUP_REMOVED lines=14> */
[----:B------:R-:W-:Y:S02]  /*34b0*/  F2FP.F16.F32.PACK_AB R7, R7, R9 ;  /* 0x000000090707723e */ /* 0x000fe400000000ff */
[----:B------:R-:W-:Y:S02]  /*34c0*/  F2FP.F16.F32.PACK_AB R5, R5, R6 ;  /* 0x000000060505723e */ /* 0x000fe400000000ff */
[----:B--2---:R-:W-:Y:S02]  /*34d0*/  LEA R12, P0, R19, UR4, 0x1 ;  /* 0x00000004130c7c11 */ /* 0x004fe4000f8008ff */
[----:B------:R-:W-:Y:S02]  /*34e0*/  F2FP.F16.F32.PACK_AB R4, R11, R4 ;  /* 0x000000040b04723e */ /* 0x000fe400000000ff */
        /* <DEDUP_REMOVED lines=20> */
.L_x_4039:
        /* <DEDUP_REMOVED lines=16> */
.L_x_4077:
[----:B------:R-:W-:Y:S05]  /*3730*/  EXIT ;  /* 0x000000000000794d */ /* 0x000fea0003800000 */
.L_x_4041:
[----:B------:R-:W-:Y:S02]  /*3740*/  IMAD.MOV.U32 R12, RZ, RZ, 0x10 ;  /* 0x00000010ff0c7424 */ /* 0x000fe400078e00ff */
[----:B------:R-:W-:Y:S01]  /*3750*/  HFMA2 R11, -RZ, RZ, 0, 1.847743988037109375e-06 ;  /* 0x0000001fff0b7431 */ /* 0x000fe200000001ff */
[----:B------:R-:W-:-:S07]  /*3760*/  MOV R15, 0xffffffff ;  /* 0xffffffff000f7802 */ /* 0x000fce0000000f00 */
[----:B------:R-:W-:Y:S05]  /*3770*/  WARPSYNC.COLLECTIVE R15, `(.L_x_4078) ;  /* 0x000000000f087348 */ /* 0x000fea0003c00000 */
[----:B------:R0:W1:Y:S02]  /*3780*/  SHFL.BFLY P6, R14, R13, R12, R11 ;  /* 0x0c00000c0d0e7389 */ /* 0x00006400000c000b */
[----:B01----:R-:W-:Y:S05]  /*3790*/  ENDCOLLECTIVE ;  /* 0x000000000000791b */ /* 0x003fea0003800000 */
.L_x_4078:
[----:B------:R-:W-:Y:S01]  /*37a0*/  HFMA2 R12, -RZ, RZ, 0, 4.76837158203125e-07 ;  /* 0x00000008ff0c7431 */ /* 0x000fe200000001ff */
[----:B------:R-:W-:-:S05]  /*37b0*/  FMNMX.FTZ R0, R14, -3.40282346638528859812e+38, !PT ;  /* 0xff7fffff0e007809 */ /* 0x000fca0007810000 */
[----:B------:R-:W-:-:S07]  /*37c0*/  IMAD.MOV.U32 R13, RZ, RZ, R0 ;  /* 0x000000ffff0d7224 */ /* 0x000fce00078e0000 */
[----:B------:R-:W-:Y:S05]  /*37d0*/  WARPSYNC.COLLECTIVE R15, `(.L_x_4079) ;  /* 0x000000000f087348 */ /* 0x000fea0003c00000 */
[----:B------:R0:W1:Y:S02]  /*37e0*/  SHFL.BFLY P6, R14, R13, R12, R11 ;  /* 0x0c00000c0d0e7389 */ /* 0x00006400000c000b */
[----:B01----:R-:W-:Y:S05]  /*37f0*/  ENDCOLLECTIVE ;  /* 0x000000000000791b */ /* 0x003fea0003800000 */
.L_x_4079:
[----:B------:R-:W-:Y:S01]  /*3800*/  IMAD.MOV.U32 R12, RZ, RZ, 0x4 ;  /* 0x00000004ff0c7424 */ /* 0x000fe200078e00ff */
[----:B------:R-:W-:-:S04]  /*3810*/  FMNMX.FTZ R2, R0, R14, !PT ;  /* 0x0000000e00027209 */ /* 0x000fc80007810000 */
[----:B------:R-:W-:-:S07]  /*3820*/  MOV R13, R2 ;  /* 0x00000002000d7202 */ /* 0x000fce0000000f00 */
[----:B------:R-:W-:Y:S05]  /*3830*/  WARPSYNC.COLLECTIVE R15, `(.L_x_4080) ;  /* 0x000000000f087348 */ /* 0x000fea0003c00000 */
[----:B------:R0:W1:Y:S02]  /*3840*/  SHFL.BFLY P6, R14, R13, R12, R11 ;  /* 0x0c00000c0d0e7389 */ /* 0x00006400000c000b */
[----:B01----:R-:W-:Y:S05]  /*3850*/  ENDCOLLECTIVE ;  /* 0x000000000000791b */ /* 0x003fea0003800000 */
.L_x_4080:
[----:B------:R-:W-:Y:S01]  /*3860*/  HFMA2 R12, -RZ, RZ, 0, 1.1920928955078125e-07 ;  /* 0x00000002ff0c7431 */ /* 0x000fe200000001ff */
[----:B------:R-:W-:-:S04]  /*3870*/  FMNMX.FTZ R3, R2, R14, !PT ;  /* 0x0000000e02037209 */ /* 0x000fc80007810000 */
[----:B------:R-:W-:-:S07]  /*3880*/  MOV R13, R3 ;  /* 0x00000003000d7202 */ /* 0x000fce0000000f00 */
[----:B------:R-:W-:Y:S05]  /*3890*/  WARPSYNC.COLLECTIVE R15, `(.L_x_4081) ;  /* 0x000000000f087348 */ /* 0x000fea0003c00000 */
[----:B------:R0:W1:Y:S02]  /*38a0*/  SHFL.BFLY P6, R14, R13, R12, R11 ;  /* 0x0c00000c0d0e7389 */ /* 0x00006400000c000b */
[----:B01----:R-:W-:Y:S05]  /*38b0*/  ENDCOLLECTIVE ;  /* 0x000000000000791b */ /* 0x003fea0003800000 */
.L_x_4081:
[----:B------:R-:W-:Y:S05]  /*38c0*/  BRA `(.L_x_4082) ;  /* 0xffffffd000cc7947 */ /* 0x000fea000383ffff */
.L_x_4068:
[----:B---3--:R-:W-:Y:S01]  /*38d0*/  IMAD.MOV.U32 R13, RZ, RZ, RZ ;  /* 0x000000ffff0d7224 */ /* 0x008fe200078e00ff */
[----:B------:R-:W-:Y:S01]  /*38e0*/  MOV R12, 0x1 ;  /* 0x00000001000c7802 */ /* 0x000fe20000000f00 */
[----:B------:R-:W-:Y:S02]  /*38f0*/  HFMA2 R11, -RZ, RZ, 0, 1.847743988037109375e-06 ;  /* 0x0000001fff0b7431 */ /* 0x000fe400000001ff */
[----:B------:R-:W-:-:S07]  /*3900*/  IMAD.MOV.U32 R15, RZ, RZ, -0x1 ;  /* 0xffffffffff0f7424 */ /* 0x000fce00078e00ff */
[----:B01----:R-:W-:Y:S05]  /*3910*/  WARPSYNC.COLLECTIVE R15, `(.L_x_4083) ;  /* 0x000000000f087348 */ /* 0x003fea0003c00000 */
[----:B------:R2:W3:Y:S02]  /*3920*/  SHFL.BFLY P6, R14, R13, R12, R11 ;  /* 0x0c00000c0d0e7389 */ /* 0x0004e400000c000b */
[----:B0123--:R-:W-:Y:S05]  /*3930*/  ENDCOLLECTIVE ;  /* 0x000000000000791b */ /* 0x00ffea0003800000 */
.L_x_4083:
[----:B------:R-:W-:-:S07]  /*3940*/  MOV R20, R14 ;  /* 0x0000000e00147202 */ /* 0x000fce0000000f00 */
[----:B------:R-:W-:Y:S05]  /*3950*/  WARPSYNC.COLLECTIVE R15, `(.L_x_4084) ;  /* 0x000000000f087348 */ /* 0x000fea0003c00000 */
[----:B------:R0:W1:Y:S02]  /*3960*/  SHFL.BFLY P6, R14, R13, R12, R11 ;  /* 0x0c00000c0d0e7389 */ /* 0x00006400000c000b */
[----:B01----:R-:W-:Y:S05]  /*3970*/  ENDCOLLECTIVE ;  /* 0x000000000000791b */ /* 0x003fea0003800000 */
.L_x_4084:
[----:B------:R-:W-:Y:S01]  /*3980*/  FADD.FTZ R20, RZ, R20 ;  /* 0x00000014ff147221 */ /* 0x000fe20000010000 */
[----:B------:R-:W-:-:S07]  /*3990*/  MOV R8, R14 ;  /* 0x0000000e00087202 */ /* 0x000fce0000000f00 */
[----:B------:R-:W-:Y:S05]  /*39a0*/  WARPSYNC.COLLECTIVE R15, `(.L_x_4085) ;  /* 0x000000000f087348 */ /* 0x000fea0003c00000 */
[----:B------:R0:W1:Y:S02]  /*39b0*/  SHFL.BFLY P6, R14, R13, R12, R11 ;  /* 0x0c00000c0d0e7389 */ /* 0x00006400000c000b */
[----:B01----:R-:W-:Y:S05]  /*39c0*/  ENDCOLLECTIVE ;  /* 0x000000000000791b */ /* 0x003fea0003800000 */
.L_x_4085:
[----:B------:R-:W-:Y:S01]  /*39d0*/  FADD.FTZ R8, RZ, R8 ;  /* 0x00000008ff087221 */ /* 0x000fe20000010000 */
[----:B------:R-:W-:-:S07]  /*39e0*/  IMAD.MOV.U32 R3, RZ, RZ, R14 ;  /* 0x000000ffff037224 */ /* 0x000fce00078e000e */
[----:B------:R-:W-:Y:S05]  /*39f0*/  WARPSYNC.COLLECTIVE R15, `(.L_x_4086) ;  /* 0x000000000f087348 */ /* 0x000fea0003c00000 */
[----:B------:R0:W1:Y:S02]  /*3a00*/  SHFL.BFLY P6, R14, R13, R12, R11 ;  /* 0x0c00000c0d0e7389 */ /* 0x00006400000c000b */
[----:B01----:R-:W-:Y:S05]  /*3a10*/  ENDCOLLECTIVE ;  /* 0x000000000000791b */ /* 0x003fea0003800000 */
.L_x_4086:
[----:B------:R-:W-:Y:S01]  /*3a20*/  FADD.FTZ R3, RZ, R3 ;  /* 0x00000003ff037221 */ /* 0x000fe20000010000 */
[----:B------:R-:W-:-:S07]  /*3a30*/  MOV R2, R14 ;  /* 0x0000000e00027202 */ /* 0x000fce0000000f00 */
[----:B------:R-:W-:Y:S05]  /*3a40*/  WARPSYNC.COLLECTIVE R15, `(.L_x_4087) ;  /* 0x000000000f087348 */ /* 0x000fea0003c00000 */
[----:B------:R0:W1:Y:S02]  /*3a50*/  SHFL.BFLY P6, R14, R13, R12, R11 ;  /* 0x0c00000c0d0e7389 */ /* 0x00006400000c000b */
[----:B01----:R-:W-:Y:S05]  /*3a60*/  ENDCOLLECTIVE ;  /* 0x000000000000791b */ /* 0x003fea0003800000 */
.L_x_4087:
[----:B------:R-:W-:Y:S01]  /*3a70*/  FADD.FTZ R2, RZ, R2 ;  /* 0x00000002ff027221 */ /* 0x000fe20000010000 */
[----:B------:R-:W-:-:S07]  /*3a80*/  MOV R0, R14 ;  /* 0x0000000e00007202 */ /* 0x000fce0000000f00 */
[----:B------:R-:W-:Y:S05]  /*3a90*/  WARPSYNC.COLLECTIVE R15, `(.L_x_4088) ;  /* 0x000000000f087348 */ /* 0x000fea0003c00000 */
[----:B------:R0:W1:Y:S02]  /*3aa0*/  SHFL.BFLY P6, R14, R13, R12, R11 ;  /* 0x0c00000c0d0e7389 */ /* 0x00006400000c000b */
[----:B01----:R-:W-:Y:S05]  /*3ab0*/  ENDCOLLECTIVE ;  /* 0x000000000000791b */ /* 0x003fea0003800000 */
.L_x_4088:
[----:B------:R-:W-:Y:S01]  /*3ac0*/  FADD.FTZ R0, RZ, R0 ;  /* 0x00000000ff007221 */ /* 0x000fe20000010000 */
[----:B------:R-:W-:-:S07]  /*3ad0*/  IMAD.MOV.U32 R10, RZ, RZ, R14 ;  /* 0x000000ffff0a7224 */ /* 0x000fce00078e000e */
[----:B------:R-:W-:Y:S05]  /*3ae0*/  WARPSYNC.COLLECTIVE R15, `(.L_x_4089) ;  /* 0x000000000f087348 */ /* 0x000fea0003c00000 */
[----:B------:R0:W1:Y:S02]  /*3af0*/  SHFL.BFLY P6, R14, R13, R12, R11 ;  /* 0x0c00000c0d0e7389 */ /* 0x00006400000c000b */
[----:B01----:R-:W-:Y:S05]  /*3b00*/  ENDCOLLECTIVE ;  /* 0x000000000000791b */ /* 0x003fea0003800000 */
.L_x_4089:
[----:B------:R-:W-:Y:S01]  /*3b10*/  FADD.FTZ R10, RZ, R10 ;  /* 0x0000000aff0a7221 */ /* 0x000fe20000010000 */
[----:B------:R-:W-:-:S07]  /*3b20*/  MOV R9, R14 ;  /* 0x0000000e00097202 */ /* 0x000fce0000000f00 */
[----:B------:R-:W-:Y:S05]  /*3b30*/  WARPSYNC.COLLECTIVE R15, `(.L_x_4090) ;  /* 0x000000000f087348 */ /* 0x000fea0003c00000 */
[----:B------:R0:W1:Y:S02]  /*3b40*/  SHFL.BFLY P6, R14, R13, R12, R11 ;  /* 0x0c00000c0d0e7389 */ /* 0x00006400000c000b */
[----:B01----:R-:W-:Y:S05]  /*3b50*/  ENDCOLLECTIVE ;  /* 0x000000000000791b */ /* 0x003fea0003800000 */
.L_x_4090:
[----:B------:R-:W-:Y:S01]  /*3b60*/  FADD.FTZ R9, RZ, R9 ;  /* 0x00000009ff097221 */ /* 0x000fe20000010000 */
[----:B------:R-:W-:-:S07]  /*3b70*/  MOV R7, R14 ;  /* 0x0000000e00077202 */ /* 0x000fce0000000f00 */
[----:B------:R-:W-:Y:S05]  /*3b80*/  WARPSYNC.COLLECTIVE R15, `(.L_x_4091) ;  /* 0x000000000f087348 */ /* 0x000fea0003c00000 */
[----:B------:R0:W1:Y:S02]  /*3b90*/  SHFL.BFLY P6, R14, R13, R12, R11 ;  /* 0x0c00000c0d0e7389 */ /* 0x00006400000c000b */
[----:B01----:R-:W-:Y:S05]  /*3ba0*/  ENDCOLLECTIVE ;  /* 0x000000000000791b */ /* 0x003fea0003800000 */
.L_x_4091:
[----:B------:R-:W-:Y:S01]  /*3bb0*/  FADD.FTZ R7, RZ, R7 ;  /* 0x00000007ff077221 */ /* 0x000fe20000010000 */
[----:B------:R-:W-:-:S07]  /*3bc0*/  IMAD.MOV.U32 R6, RZ, RZ, R14 ;  /* 0x000000ffff067224 */ /* 0x000fce00078e000e */
[----:B------:R-:W-:Y:S05]  /*3bd0*/  WARPSYNC.COLLECTIVE R15, `(.L_x_4092) ;  /* 0x000000000f087348 */ /* 0x000fea0003c00000 */
[----:B------:R0:W1:Y:S02]  /*3be0*/  SHFL.BFLY P6, R14, R13, R12, R11 ;  /* 0x0c00000c0d0e7389 */ /* 0x00006400000c000b */
[----:B01----:R-:W-:Y:S05]  /*3bf0*/  ENDCOLLECTIVE ;  /* 0x000000000000791b */ /* 0x003fea0003800000 */
.L_x_4092:
[----:B------:R-:W-:Y:S01]  /*3c00*/  FADD.FTZ R6, RZ, R6 ;  /* 0x00000006ff067221 */ /* 0x000fe20000010000 */
[----:B------:R-:W-:-:S07]  /*3c10*/  MOV R5, R14 ;  /* 0x0000000e00057202 */ /* 0x000fce0000000f00 */
[----:B------:R-:W-:Y:S05]  /*3c20*/  WARPSYNC.COLLECTIVE R15, `(.L_x_4093) ;  /* 0x000000000f087348 */ /* 0x000fea0003c00000 */
[----:B------:R0:W1:Y:S02]  /*3c30*/  SHFL.BFLY P6, R14, R13, R12, R11 ;  /* 0x0c00000c0d0e7389 */ /* 0x00006400000c000b */
[----:B01----:R-:W-:Y:S05]  /*3c40*/  ENDCOLLECTIVE ;  /* 0x000000000000791b */ /* 0x003fea0003800000 */
.L_x_4093:
[----:B------:R-:W-:Y:S01]  /*3c50*/  FADD.FTZ R5, RZ, R5 ;  /* 0x00000005ff057221 */ /* 0x000fe20000010000 */
[----:B------:R-:W-:-:S07]  /*3c60*/  MOV R4, R14 ;  /* 0x0000000e00047202 */ /* 0x000fce0000000f00 */
[----:B------:R-:W-:Y:S05]  /*3c70*/  WARPSYNC.COLLECTIVE R15, `(.L_x_4094) ;  /* 0x000000000f087348 */ /* 0x000fea0003c00000 */
[----:B------:R0:W1:Y:S02]  /*3c80*/  SHFL.BFLY P6, R14, R13, R12, R11 ;  /* 0x0c00000c0d0e7389 */ /* 0x00006400000c000b */
[----:B01----:R-:W-:Y:S05]  /*3c90*/  ENDCOLLECTIVE ;  /* 0x000000000000791b */ /* 0x003fea0003800000 */
.L_x_4094:
[----:B------:R-:W-:Y:S01]  /*3ca0*/  FADD.FTZ R4, RZ, R4 ;  /* 0x00000004ff047221 */ /* 0x000fe20000010000 */
[----:B------:R-:W-:Y:S06]  /*3cb0*/  BRA `(.L_x_4095) ;  /* 0xfffffff000207947 */ /* 0x000fec000383ffff */
.L_x_4096:
        /* <DEDUP_REMOVED lines=12> */
.L_x_27239:


//--------------------- .text._ZN4vllm25paged_attention_v2_kernelIthLi128ELi16ELi128ELNS_18Fp8KVCacheDataTypeE2ELb1ELi512EEEvPfS2_PT_PKS3_PKT0_S9_ifPKiSB_iPKfiiiSD_SD_iiiii --------------------------
	.section	.text._ZN4vllm25paged_attention_v2_kernelIthLi128ELi16ELi128ELNS_18Fp8KVCacheDataTypeE2ELb1ELi512EEEvPfS2_PT_PKS3_PKT0_S9_ifPKiSB_iPKfiiiSD_SD_iiiii,"ax",@progbits
	.align	128
        .global         _ZN4vllm25paged_attention_v2_kernelIthLi128ELi16ELi128ELNS_18Fp8KVCacheDataTypeE2ELb1ELi512EEEvPfS2_PT_PKS3_PKT0_S9_ifPKiSB_iPKfiiiSD_SD_iiiii
        .type           _ZN4vllm25paged_attention_v2_kernelIthLi128ELi16ELi128ELNS_18Fp8KVCacheDataTypeE2ELb1ELi512EEEvPfS2_PT_PKS3_PKT0_S9_ifPKiSB_iPKfiiiSD_SD_iiiii,@function
        .size           _ZN4vllm25paged_attention_v2_kernelIthLi128ELi16ELi128ELNS_18Fp8KVCacheDataTypeE2ELb1ELi512EEEvPfS2_PT_PKS3_PKT0_S9_ifPKiSB_iPKfiiiSD_SD_iiiii,(.L_x_27240 - _ZN4vllm25paged_attention_v2_kernelIthLi128ELi16ELi128ELNS_18Fp8KVCacheDataTypeE2ELb1ELi512EEEvPfS2_PT_PKS3_PKT0_S9_ifPKiSB_iPKfiiiSD_SD_iiiii)
        .other          _ZN4vllm25paged_attention_v2_kernelIthLi128ELi16ELi128ELNS_18Fp8KVCacheDataTypeE2ELb1ELi512EEEvPfS2_PT_PKS3_PKT0_S9_ifPKiSB_iPKfiiiSD_SD_iiiii,@"STO_CUDA_ENTRY STV_DEFAULT"
_ZN4vllm25paged_attention_v2_kernelIthLi128ELi16ELi128ELNS_18Fp8KVCacheDataTypeE2ELb1ELi512EEEvPfS2_PT_PKS3_PKT0_S9_ifPKiSB_iPKfiiiSD_SD_iiiii:
.text._ZN4vllm25paged_attention_v2_kernelIthLi128ELi16ELi128ELNS_18Fp8KVCacheDataTypeE2ELb1ELi512EEEvPfS2_PT_PKS3_PKT0_S9_ifPKiSB_iPKfiiiSD_SD_iiiii:
        /* <DEDUP_REMOVED lines=112> */
.L_x_4097:
        /* <DEDUP_REMOVED lines=25> */
.L_x_4101:
        /* <DEDUP_REMOVED lines=41> */
.L_x_4099:
[----:B------:R-:W-:Y:S05]  /*0b20*/  BSYNC.RECONVERGENT B6 ;  /* 0x0000000000067941 */ /* 0x000fea0003800200 */
.L_x_4098:
        /* <DEDUP_REMOVED lines=13> */
.L_x_4143:
        /* <DEDUP_REMOVED lines=41> */
.L_x_4107:
        /* <DEDUP_REMOVED lines=11> */
.L_x_4106:
[----:B------:R-:W-:Y:S05]  /*0f40*/  BSYNC.RECONVERGENT B1 ;  /* 0x0000000000017941 */ /* 0x000fea0003800200 */
.L_x_4105:
        /* <DEDUP_REMOVED lines=12> */
.L_x_4110:
        /* <DEDUP_REMOVED lines=100> */
.L_x_4109:
[----:B------:R-:W-:Y:S05]  /*1650*/  BSYNC.RECONVERGENT B1 ;  /* 0x0000000000017941 */ /* 0x000fea0003800200 */
.L_x_4108:
        /* <DEDUP_REMOVED lines=55> */
.L_x_4112:
[----:B------:R-:W-:Y:S05]  /*19d0*/  BSYNC.RECONVERGENT B1 ;  /* 0x0000000000017941 */ /* 0x000fea0003800200 */
.L_x_4111:
        /* <DEDUP_REMOVED lines=26> */
.L_x_4104:
[----:B------:R-:W-:Y:S05]  /*1b80*/  BSYNC.RECONVERGENT B0 ;  /* 0x0000000000007941 */ /* 0x000fea0003800200 */
.L_x_4103:
        /* <DEDUP_REMOVED lines=30> */
[----:B------:R-:W-:-:S04]  /*1d70*/  ISETP.NE.AND P0, PT, R14, 0x180, PT ;  /* 0x000001800e00780c */ /* 0x000fc80003f05270 */
[----:B------:R-:W-:Y:S02]  /*1d80*/  ISETP.GE.U32.AND P1, PT, R13, 0x180, PT ;  /* 0x000001800d00780c */ /* 0x000fe40003f26070 */
[----:B------:R-:W-:-:S07]  /*1d90*/  MOV R13, R23 ;  /* 0x00000017000d7202 */ /* 0x000fce0000000f00 */
[----:B------:R-:W-:Y:S05]  /*1da0*/  @!P0 BRA `(.L_x_4116) ;  /* 0x0000000000408947 */ /* 0x000fea0003800000 */
[----:B------:R-:W-:Y:S01]  /*1db0*/  LEA.HI R13, R12, 0x1, RZ, 0x19 ;  /* 0x000000010c0d7811 */ /* 0x000fe200078fc8ff */
[----:B------:R-:W-:-:S03]  /*1dc0*/  VIADD R15, R11, 0x20 ;  /* 0x000000200b0f7836 */ /* 0x000fc60000000000 */
[C---:B------:R-:W-:Y:S02]  /*1dd0*/  SHF.L.U32 R12, R13.reuse, 0x7, RZ ;  /* 0x000000070d0c7819 */ /* 0x040fe400000006ff */
[----:B------:R-:W-:Y:S02]  /*1de0*/  LOP3.LUT R13, R13, 0x3, RZ, 0xc0, !PT ;  /* 0x000000030d0d7812 */ /* 0x000fe400078ec0ff */
[----:B------:R-:W-:Y:S02]  /*1df0*/  LOP3.LUT R12, R12, 0x180, RZ, 0xc0, !PT ;  /* 0x000001800c0c7812 */ /* 0x000fe400078ec0ff */
[----:B------:R-:W-:Y:S01]  /*1e00*/  LEA R14, R0, R15, 0x18 ;  /* 0x0000000f000e7211 */ /* 0x000fe200078ec0ff */
[----:B------:R-:W-:Y:S02]  /*1e10*/  IMAD.MOV R15, RZ, RZ, -R13 ;  /* 0x000000ffff0f7224 */ /* 0x000fe400078e0a0d */
[----:B------:R-:W-:Y:S01]  /*1e20*/  IMAD.IADD R13, R12, 0x1, R23 ;  /* 0x000000010c0d7824 */ /* 0x000fe200078e0217 */
[----:B------:R-:W-:-:S07]  /*1e30*/  LEA R14, R23, R14, 0x2 ;  /* 0x0000000e170e7211 */ /* 0x000fce00078e10ff */
.L_x_4117:
[----:B------:R-:W1:Y:S01]  /*1e40*/  LDS R21, [R14] ;  /* 0x000000000e157984 */ /* 0x000e620000000800 */
[----:B------:R-:W-:-:S04]  /*1e50*/  IADD3 R15, PT, PT, R15, 0x1, RZ ;  /* 0x000000010f0f7810 */ /* 0x000fc80007ffe0ff */
[----:B------:R-:W-:Y:S01]  /*1e60*/  ISETP.NE.AND P0, PT, R15, RZ, PT ;  /* 0x000000ff0f00720c */ /* 0x000fe20003f05270 */
[----:B-1----:R-:W-:-:S05]  /*1e70*/  FMUL.FTZ R21, R21, R8 ;  /* 0x0000000815157220 */ /* 0x002fca0000410000 */
[----:B------:R1:W-:Y:S02]  /*1e80*/  STS [R14], R21 ;  /* 0x000000150e007388 */ /* 0x0003e40000000800 */
[----:B-1----:R-:W-:-:S05]  /*1e90*/  VIADD R14, R14, 0x200 ;  /* 0x000002000e0e7836 */ /* 0x002fca0000000000 */
[----:B------:R-:W-:Y:S05]  /*1ea0*/  @P0 BRA `(.L_x_4117) ;  /* 0xfffffffc00e40947 */ /* 0x000fea000383ffff */
.L_x_4116:
[----:B------:R-:W-:Y:S05]  /*1eb0*/  BSYNC.RECONVERGENT B1 ;  /* 0x0000000000017941 */ /* 0x000fea0003800200 */
.L_x_4115:
        /* <DEDUP_REMOVED lines=12> */
.L_x_4120:
        /* <DEDUP_REMOVED lines=52> */
.L_x_4119:
[----:B------:R-:W-:Y:S05]  /*22c0*/  BSYNC.RECONVERGENT B1 ;  /* 0x0000000000017941 */ /* 0x000fea0003800200 */
.L_x_4118:
        /* <DEDUP_REMOVED lines=31> */
.L_x_4122:
[----:B------:R-:W-:Y:S05]  /*24c0*/  BSYNC.RECONVERGENT B1 ;  /* 0x0000000000017941 */ /* 0x000fea0003800200 */
.L_x_4121:
        /* <DEDUP_REMOVED lines=14> */
.L_x_4114:
[----:B------:R-:W-:Y:S05]  /*25b0*/  BSYNC.RECONVERGENT B0 ;  /* 0x0000000000007941 */ /* 0x000fea0003800200 */
.L_x_4113:
        /* <DEDUP_REMOVED lines=18> */
.L_x_4124:
[----:B------:R-:W-:Y:S05]  /*26e0*/  BSYNC.RECONVERGENT B0 ;  /* 0x0000000000007941 */ /* 0x000fea0003800200 */
.L_x_4123:
        /* <DEDUP_REMOVED lines=27> */
.L_x_4128:
        /* <DEDUP_REMOVED lines=33> */
.L_x_4127:
        /* <DEDUP_REMOVED lines=16> */
.L_x_4126:
[----:B------:R-:W-:Y:S05]  /*2bb0*/  BSYNC.RECONVERGENT B6 ;  /* 0x0000000000067941 */ /* 0x000fea0003800200 */
.L_x_4125:
        /* <DEDUP_REMOVED lines=17> */
.L_x_4152:
        /* <DEDUP_REMOVED lines=23> */
.L_x_4131:
[----:B------:R-:W-:Y:S05]  /*2e40*/  BSYNC.RECONVERGENT B0 ;  /* 0x0000000000007941 */ /* 0x000fea0003800200 */
.L_x_4130:
        /* <DEDUP_REMOVED lines=29> */
.L_x_4133:
[----:B------:R-:W-:Y:S05]  /*3020*/  BSYNC.RECONVERGENT B0 ;  /* 0x0000000000007941 */ /* 0x000fea0003800200 */
.L_x_4132:
        /* <DEDUP_REMOVED lines=12> */
.L_x_4135:
[----:B------:R-:W-:Y:S05]  /*30f0*/  BSYNC.RECONVERGENT B0 ;  /* 0x0000000000007941 */ /* 0x000fea0003800200 */
.L_x_4134:
        /* <DEDUP_REMOVED lines=19> */
.L_x_4137:
[----:B------:R-:W-:Y:S05]  /*3230*/  BSYNC.RECONVERGENT B0 ;  /* 0x0000000000007941 */ /* 0x000fea0003800200 */
.L_x_4136:
        /* <DEDUP_REMOVED lines=9> */
[----:B0-----:R-:W-:Y:S02]  /*32d0*/  F2FP.F16.F32.PACK_AB R2, R3, R2 ;  /* 0x000000020302723e */ /* 0x001fe400000000ff */
[----:B------:R-:W-:Y:S02]  /*32e0*/  IADD3 R19, P0, P1, R10, R8, R19 ;  /* 0x000000080a137210 */ /* 0x000fe4000791e013 */
[----:B------:R-:W-:-:S02]  /*32f0*/  F2FP.F16.F32.PACK_AB R4, R5, R4 ;  /* 0x000000040504723e */ /* 0x000fc400000000ff */
[----:B------:R-:W-:Y:S02]  /*3300*/  IADD3.X R10, PT, PT, RZ, RZ, RZ, P0, P1 ;  /* 0x000000ffff0a7210 */ /* 0x000fe400007e24ff */
[----:B------:R-:W-:Y:S02]  /*3310*/  F2FP.F16.F32.PACK_AB R6, R7, R6 ;  /* 0x000000060706723e */ /* 0x000fe400000000ff */
[----:B------:R-:W-:Y:S02]  /*3320*/  F2FP.F16.F32.PACK_AB R0, R11, R0 ;  /* 0x000000000b00723e */ /* 0x000fe400000000ff */
        /* <DEDUP_REMOVED lines=15> */
.L_x_4100:
        /* <DEDUP_REMOVED lines=16> */
.L_x_4138:
[----:B------:R-:W-:Y:S05]  /*3520*/  EXIT ;  /* 0x000000000000794d */ /* 0x000fea0003800000 */
.L_x_4102:
[----:B------:R-:W-:Y:S01]  /*3530*/  HFMA2 R12, -RZ, RZ, 0, 9.5367431640625e-07 ;  /* 0x00000010ff0c7431 */ /* 0x000fe200000001ff */
[----:B------:R-:W-:Y:S01]  /*3540*/  MOV R11, 0x1f ;  /* 0x0000001f000b7802 */ /* 0x000fe20000000f00 */
[----:B------:R-:W-:-:S07]  /*3550*/  IMAD.MOV.U32 R15, RZ, RZ, -0x1 ;  /* 0xffffffffff0f7424 */ /* 0x000fce00078e00ff */
[----:B------:R-:W-:Y:S05]  /*3560*/  WARPSYNC.COLLECTIVE R15, `(.L_x_4139) ;  /* 0x000000000f087348 */ /* 0x000fea0003c00000 */
[----:B------:R0:W1:Y:S02]  /*3570*/  SHFL.BFLY P6, R14, R13, R12, R11 ;  /* 0x0c00000c0d0e7389 */ /* 0x00006400000c000b */
[----:B01----:R-:W-:Y:S05]  /*3580*/  ENDCOLLECTIVE ;  /* 0x000000000000791b */ /* 0x003fea0003800000 */
.L_x_4139:
[----:B------:R-:W-:Y:S01]  /*3590*/  HFMA2 R12, -RZ, RZ, 0, 4.76837158203125e-07 ;  /* 0x00000008ff0c7431 */ /* 0x000fe200000001ff */
[----:B------:R-:W-:-:S04]  /*35a0*/  FMNMX.FTZ R0, R14, -3.40282346638528859812e+38, !PT ;  /* 0xff7fffff0e007809 */ /* 0x000fc80007810000 */
[----:B------:R-:W-:-:S07]  /*35b0*/  MOV R13, R0 ;  /* 0x00000000000d7202 */ /* 0x000fce0000000f00 */
[----:B------:R-:W-:Y:S05]  /*35c0*/  WARPSYNC.COLLECTIVE R15, `(.L_x_4140) ;  /* 0x000000000f087348 */ /* 0x000fea0003c00000 */
[----:B------:R0:W1:Y:S02]  /*35d0*/  SHFL.BFLY P6, R14, R13, R12, R11 ;  /* 0x0c00000c0d0e7389 */ /* 0x00006400000c000b */
[----:B01----:R-:W-:Y:S05]  /*35e0*/  ENDCOLLECTIVE ;  /* 0x000000000000791b */ /* 0x003fea0003800000 */
.L_x_4140:
[----:B------:R-:W-:Y:S02]  /*35f0*/  MOV R12, 0x4 ;  /* 0x00000004000c7802 */ /* 0x000fe40000000f00 */
[----:B------:R-:W-:-:S05]  /*3600*/  FMNMX.FTZ R2, R0, R14, !PT ;  /* 0x0000000e00027209 */ /* 0x000fca0007810000 */
[----:B------:R-:W-:-:S07]  /*3610*/  IMAD.MOV.U32 R13, RZ, RZ, R2 ;  /* 0x000000ffff0d7224 */ /* 0x000fce00078e0002 */
[----:B------:R-:W-:Y:S05]  /*3620*/  WARPSYNC.COLLECTIVE R15, `(.L_x_4141) ;  /* 0x000000000f087348 */ /* 0x000fea0003c00000 */
[----:B------:R0:W1:Y:S02]  /*3630*/  SHFL.BFLY P6, R14, R13, R12, R11 ;  /* 0x0c00000c0d0e7389 */ /* 0x00006400000c000b */
[----:B01----:R-:W-:Y:S05]  /*3640*/  ENDCOLLECTIVE ;  /* 0x000000000000791b */ /* 0x003fea0003800000 */
.L_x_4141:
[----:B------:R-:W-:Y:S01]  /*3650*/  IMAD.MOV.U32 R12, RZ, RZ, 0x2 ;  /* 0x00000002ff0c7424 */ /* 0x000fe200078e00ff */
[----:B------:R-:W-:-:S04]  /*3660*/  FMNMX.FTZ R3, R2, R14, !PT ;  /* 0x0000000e02037209 */ /* 0x000fc80007810000 */
[----:B------:R-:W-:-:S07]  /*3670*/  MOV R13, R3 ;  /* 0x00000003000d7202 */ /* 0x000fce0000000f00 */
[----:B------:R-:W-:Y:S05]  /*3680*/  WARPSYNC.COLLECTIVE R15, `(.L_x_4142) ;  /* 0x000000000f087348 */ /* 0x000fea0003c00000 */
[----:B------:R0:W1:Y:S02]  /*3690*/  SHFL.BFLY P6, R14, R13, R12, R11 ;  /* 0x0c00000c0d0e7389 */ /* 0x00006400000c000b */
[----:B01----:R-:W-:Y:S05]  /*36a0*/  ENDCOLLECTIVE ;  /* 0x000000000000791b */ /* 0x003fea0003800000 */
.L_x_4142:
[----:B------:R-:W-:Y:S05]  /*36b0*/  BRA `(.L_x_4143) ;  /* 0xffffffd400507947 */ /* 0x000fea000383ffff */
.L_x_4129:
[----:B--2---:R-:W-:Y:S01]  /*36c0*/  HFMA2 R13, -RZ, RZ, 0, 0 ;  /* 0x00000000ff0d7431 */ /* 0x004fe200000001ff */
[----:B------:R-:W-:Y:S01]  /*36d0*/  MOV R12, 0x1 ;  /* 0x00000001000c7802 */ /* 0x000fe20000000f00 */
[----:B------:R-:W-:Y:S01]  /*36e0*/  IMAD.MOV.U32 R11, RZ, RZ, 0x1f ;  /* 0x0000001fff0b7424 */ /* 0x000fe200078e00ff */
[----:B------:R-:W-:-:S07]  /*36f0*/  MOV R15, 0xffffffff ;  /* 0xffffffff000f7802 */ /* 0x000fce0000000f00 */
[----:B0-----:R-:W-:Y:S05]  /*3700*/  WARPSYNC.COLLECTIVE R15, `(.L_x_4144) ;  /* 0x000000000f087348 */ /* 0x001fea0003c00000 */
[----:B------:R1:W2:Y:S02]  /*3710*/  SHFL.BFLY P6, R14, R13, R12, R11 ;  /* 0x0c00000c0d0e7389 */ /* 0x0002a400000c000b */
[----:B012---:R-:W-:Y:S05]  /*3720*/  ENDCOLLECTIVE ;  /* 0x000000000000791b */ /* 0x007fea0003800000 */
.L_x_4144:
[----:B------:R-:W-:-:S07]  /*3730*/  MOV R2, R14 ;  /* 0x0000000e00027202 */ /* 0x000fce0000000f00 */
[----:B------:R-:W-:Y:S05]  /*3740*/  WARPSYNC.COLLECTIVE R15, `(.L_x_4145) ;  /* 0x000000000f087348 */ /* 0x000fea0003c00000 */
[----:B------:R0:W1:Y:S02]  /*3750*/  SHFL.BFLY P6, R14, R13, R12, R11 ;  /* 0x0c00000c0d0e7389 */ /* 0x00006400000c000b */
[----:B01----:R-:W-:Y:S05]  /*3760*/  ENDCOLLECTIVE ;  /* 0x000000000000791b */ /* 0x003fea0003800000 */
.L_x_4145:
[----:B------:R-:W-:Y:S01]  /*3770*/  FADD.FTZ R2, RZ, R2 ;  /* 0x00000002ff027221 */ /* 0x000fe20000010000 */
[----:B------:R-:W-:-:S07]  /*3780*/  IMAD.MOV.U32 R3, RZ, RZ, R14 ;  /* 0x000000ffff037224 */ /* 0x000fce00078e000e */
[----:B------:R-:W-:Y:S05]  /*3790*/  WARPSYNC.COLLECTIVE R15, `(.L_x_4146) ;  /* 0x000000000f087348 */ /* 0x000fea0003c00000 */
[----:B------:R0:W1:Y:S02]  /*37a0*/  SHFL.BFLY P6, R14, R13, R12, R11 ;  /* 0x0c00000c0d0e7389 */ /* 0x00006400000c000b */
[----:B01----:R-:W-:Y:S05]  /*37b0*/  ENDCOLLECTIVE ;  /* 0x000000000000791b */ /* 0x003fea0003800000 */
.L_x_4146:
[----:B------:R-:W-:Y:S01]  /*37c0*/  FADD.FTZ R3, RZ, R3 ;  /* 0x00000003ff037221 */ /* 0x000fe20000010000 */
[----:B------:R-:W-:-:S07]  /*37d0*/  MOV R4, R14 ;  /* 0x0000000e00047202 */ /* 0x000fce0000000f00 */
[----:B------:R-:W-:Y:S05]  /*37e0*/  WARPSYNC.COLLECTIVE R15, `(.L_x_4147) ;  /* 0x000000000f087348 */ /* 0x000fea0003c00000 */
[----:B------:R0:W1:Y:S02]  /*37f0*/  SHFL.BFLY P6, R14, R13, R12, R11 ;  /* 0x0c00000c0d0e7389 */ /* 0x00006400000c000b */
[----:B01----:R-:W-:Y:S05]  /*3800*/  ENDCOLLECTIVE ;  /* 0x000000000000791b */ /* 0x003fea0003800000 */
.L_x_4147:
[----:B------:R-:W-:Y:S01]  /*3810*/  FADD.FTZ R4, RZ, R4 ;  /* 0x00000004ff047221 */ /* 0x000fe20000010000 */
[----:B------:R-:W-:-:S07]  /*3820*/  MOV R5, R14 ;  /* 0x0000000e00057202 */ /* 0x000fce0000000f00 */
[----:B------:R-:W-:Y:S05]  /*3830*/  WARPSYNC.COLLECTIVE R15, `(.L_x_4148) ;  /* 0x000000000f087348 */ /* 0x000fea0003c00000 */
[----:B------:R0:W1:Y:S02]  /*3840*/  SHFL.BFLY P6, R14, R13, R12, R11 ;  /* 0x0c00000c0d0e7389 */ /* 0x00006400000c000b */
[----:B01----:R-:W-:Y:S05]  /*3850*/  ENDCOLLECTIVE ;  /* 0x000000000000791b */ /* 0x003fea0003800000 */
.L_x_4148:
[----:B------:R-:W-:Y:S01]  /*3860*/  FADD.FTZ R5, RZ, R5 ;  /* 0x00000005ff057221 */ /* 0x000fe20000010000 */
[----:B------:R-:W-:-:S07]  /*3870*/  IMAD.MOV.U32 R6, RZ, RZ, R14 ;  /* 0x000000ffff067224 */ /* 0x000fce00078e000e */
[----:B------:R-:W-:Y:S05]  /*3880*/  WARPSYNC.COLLECTIVE R15, `(.L_x_4149) ;  /* 0x000000000f087348 */ /* 0x000fea0003c00000 */
[----:B------:R0:W1:Y:S02]  /*3890*/  SHFL.BFLY P6, R14, R13, R12, R11 ;  /* 0x0c00000c0d0e7389 */ /* 0x00006400000c000b */
[----:B01----:R-:W-:Y:S05]  /*38a0*/  ENDCOLLECTIVE ;  /* 0x000000000000791b */ /* 0x003fea0003800000 */
.L_x_4149:
[----:B------:R-:W-:Y:S01]  /*38b0*/  FADD.FTZ R6, RZ, R6 ;  /* 0x00000006ff067221 */ /* 0x000fe20000010000 */
[----:B------:R-:W-:-:S07]  /*38c0*/  MOV R7, R14 ;  /* 0x0000000e00077202 */ /* 0x000fce0000000f00 */
[----:B------:R-:W-:Y:S05]  /*38d0*/  WARPSYNC.COLLECTIVE R15, `(.L_x_4150) ;  /* 0x000000000f087348 */ /* 0x000fea0003c00000 */
[----:B------:R0:W1:Y:S02]  /*38e0*/  SHFL.BFLY P6, R14, R13, R12, R11 ;  /* 0x0c00000c0d0e7389 */ /* 0x00006400000c000b */
[----:B01----:R-:W-:Y:S05]  /*38f0*/  ENDCOLLECTIVE ;  /* 0x000000000000791b */ /* 0x003fea0003800000 */
.L_x_4150:
[----:B------:R-:W-:Y:S01]  /*3900*/  FADD.FTZ R7, RZ, R7 ;  /* 0x00000007ff077221 */ /* 0x000fe20000010000 */
[----:B------:R-:W-:-:S07]  /*3910*/  MOV R0, R14 ;  /* 0x0000000e00007202 */ /* 0x000fce0000000f00 */
[----:B------:R-:W-:Y:S05]  /*3920*/  WARPSYNC.COLLECTIVE R15, `(.L_x_4151) ;  /* 0x000000000f087348 */ /* 0x000fea0003c00000 */
[----:B------:R0:W1:Y:S02]  /*3930*/  SHFL.BFLY P6, R14, R13, R12, R11 ;  /* 0x0c00000c0d0e7389 */ /* 0x00006400000c000b */
[----:B01----:R-:W-:Y:S05]  /*3940*/  ENDCOLLECTIVE ;  /* 0x000000000000791b */ /* 0x003fea0003800000 */
.L_x_4151:
[----:B------:R-:W-:Y:S01]  /*3950*/  FADD.FTZ R0, RZ, R0 ;  /* 0x00000000ff007221 */ /* 0x000fe20000010000 */
[----:B------:R-:W-:Y:S06]  /*3960*/  BRA `(.L_x_4152) ;  /* 0xfffffff000d87947 */ /* 0x000fec000383ffff */
.L_x_4153:
        /* <DEDUP_REMOVED lines=9> */
.L_x_27240:


//--------------------- .text._ZN4vllm25paged_attention_v2_kernelIthLi120ELi16ELi128ELNS_18Fp8KVCacheDataTypeE2ELb1ELi512EEEvPfS2_PT_PKS3_PKT0_S9_ifPKiSB_iPKfiiiSD_SD_iiiii --------------------------
	.section	.text._ZN4vllm25paged_attention_v2_kernelIthLi120ELi16ELi128ELNS_18Fp8KVCacheDataTypeE2ELb1ELi512EEEvPfS2_PT_PKS3_PKT0_S9_ifPKiSB_iPKfiiiSD_SD_iiiii,"ax",@progbits
	.align	128
        .global         _ZN4vllm25paged_attention_v2_kernelIthLi120ELi16ELi128ELNS_18Fp8KVCacheDataTypeE2ELb1ELi512EEEvPfS2_PT_PKS3_PKT0_S9_ifPKiSB_iPKfiiiSD_SD_iiiii
        .type           _ZN4vllm25paged_attention_v2_kernelIthLi120ELi16ELi128ELNS_18Fp8KVCacheDataTypeE2ELb1ELi512EEEvPfS2_PT_PKS3_PKT0_S9_ifPKiSB_iPKfiiiSD_SD_iiiii,@function
        .size           _ZN4vllm25paged_attention_v2_kernelIthLi120ELi16ELi128ELNS_18Fp8KVCacheDataTypeE2ELb1ELi512EEEvPfS2_PT_PKS3_PKT0_S9_ifPKiSB_iPKfiiiSD_SD_iiiii,(.L_x_27241 - _ZN4vllm25paged_attention_v2_kernelIthLi120ELi16ELi128ELNS_18Fp8KVCacheDataTypeE2ELb1ELi512EEEvPfS2_PT_PKS3_PKT0_S9_ifPKiSB_iPKfiiiSD_SD_iiiii)
        .other          _ZN4vllm25paged_attention_v2_kernelIthLi120ELi16ELi128ELNS_18Fp8KVCacheDataTypeE2ELb1ELi512EEEvPfS2_PT_PKS3_PKT0_S9_ifPKiSB_iPKfiiiSD_SD_iiiii,@"STO_CUDA_ENTRY STV_DEFAULT"
_ZN4vllm25paged_attention_v2_kernelIthLi120ELi16ELi128ELNS_18Fp8KVCacheDataTypeE2ELb1ELi512EEEvPfS2_PT_PKS3_PKT0_S9_ifPKiSB_iPKfiiiSD_SD_iiiii:
.text._ZN4vllm25paged_attention_v2_kernelIthLi120ELi16ELi128ELNS_18Fp8KVCacheDataTypeE2ELb1ELi512EEEvPfS2_PT_PKS3_PKT0_S9_ifPKiSB_iPKfiiiSD_SD_iiiii:
        /* <DEDUP_REMOVED lines=111> */
.L_x_4154:
        /* <DEDUP_REMOVED lines=25> */
.L_x_4158:
        /* <DEDUP_REMOVED lines=41> */
.L_x_4156:
[----:B------:R-:W-:Y:S05]  /*0b10*/  BSYNC.RECONVERGENT B6 ;  /* 0x0000000000067941 */ /* 0x000fea0003800200 */
.L_x_4155:
[----:B------:R-:W0:Y:S01]  /*0b20*/  S2R R6, SR_TID.X ;  /* 0x0000000000067919 */ /* 0x000e220000002100 */
[----:B------:R-:W-:Y:S01]  /*0b30*/  UMOV UR4, 0xffffffff ;  /* 0xffffffff00047882 */ /* 0x000fe20000000000 */
[----:B------:R-:W-:Y:S01]  /*0b40*/  IMAD.MOV.U32 R13, RZ, RZ, -0x800001 ;  /* 0xff7fffffff0d7424 */ /* 0x000fe200078e00ff */
        /* <DEDUP_REMOVED lines=10> */
.L_x_4206:
        /* <DEDUP_REMOVED lines=10> */
[----:B------:R-:W-:Y:S01]  /*0c90*/  IMAD R4, R4, 0x4, R2 ;  /* 0x0000000404047824 */ /* 0x000fe200078e0202 */
[----:B0-----:R-:W-:Y:S01]  /*0ca0*/  MOV R3, 0xff7fffff ;  /* 0xff7fffff00037802 */ /* 0x001fe20000000f00 */
[----:B-1----:R-:W-:Y:S01]  /*0cb0*/  IMAD.MOV.U32 R14, RZ, RZ, RZ ;  /* 0x000000ffff0e7224 */ /* 0x002fe200078e00ff */
        /* <DEDUP_REMOVED lines=28> */
.L_x_4164:
        /* <DEDUP_REMOVED lines=11> */
.L_x_4163:
[----:B------:R-:W-:Y:S05]  /*0f30*/  BSYNC.RECONVERGENT B1 ;  /* 0x0000000000017941 */ /* 0x000fea0003800200 */
.L_x_4162:
        /* <DEDUP_REMOVED lines=12> */
.L_x_4167:
        /* <DEDUP_REMOVED lines=100> */
.L_x_4166:
[----:B------:R-:W-:Y:S05]  /*1640*/  BSYNC.RECONVERGENT B1 ;  /* 0x0000000000017941 */ /* 0x000fea0003800200 */
.L_x_4165:
        /* <DEDUP_REMOVED lines=55> */
.L_x_4169:
[----:B------:R-:W-:Y:S05]  /*19c0*/  BSYNC.RECONVERGENT B1 ;  /* 0x0000000000017941 */ /* 0x000fea0003800200 */
.L_x_4168:
        /* <DEDUP_REMOVED lines=26> */
.L_x_4161:
[----:B------:R-:W-:Y:S05]  /*1b70*/  BSYNC.RECONVERGENT B0 ;  /* 0x0000000000007941 */ /* 0x000fea0003800200 */
.L_x_4160:
        /* <DEDUP_REMOVED lines=27> */
[----:B------:R-:W-:Y:S02]  /*1d30*/  ISETP.NE.AND P0, PT, R12, 0x180, PT ;  /* 0x000001800c00780c */ /* 0x000fe40003f05270 */
[----:B------:R-:W-:-:S03]  /*1d40*/  ISETP.GE.U32.AND P1, PT, R5, 0x180, PT ;  /* 0x000001800500780c */ /* 0x000fc60003f26070 */
[----:B------:R-:W1:Y:S01]  /*1d50*/  MUFU.RCP R4, R4 ;  /* 0x0000000400047308 */ /* 0x000e620000001000 */
        /* <DEDUP_REMOVED lines=11> */
.L_x_4174:
[----:B------:R-:W1:Y:S01]  /*1e10*/  LDS R5, [R9] ;  /* 0x0000000009057984 */ /* 0x000e620000000800 */
[----:B------:R-:W-:-:S04]  /*1e20*/  IADD3 R13, PT, PT, R13, 0x1, RZ ;  /* 0x000000010d0d7810 */ /* 0x000fc80007ffe0ff */
[----:B------:R-:W-:Y:S01]  /*1e30*/  ISETP.NE.AND P0, PT, R13, RZ, PT ;  /* 0x000000ff0d00720c */ /* 0x000fe20003f05270 */
[----:B-1----:R-:W-:-:S05]  /*1e40*/  FMUL.FTZ R14, R5, R4 ;  /* 0x00000004050e7220 */ /* 0x002fca0000410000 */
[----:B------:R1:W-:Y:S02]  /*1e50*/  STS [R9], R14 ;  /* 0x0000000e09007388 */ /* 0x0003e40000000800 */
[----:B-1----:R-:W-:-:S05]  /*1e60*/  VIADD R9, R9, 0x200 ;  /* 0x0000020009097836 */ /* 0x002fca0000000000 */
[----:B------:R-:W-:Y:S05]  /*1e70*/  @P0 BRA `(.L_x_4174) ;  /* 0xfffffffc00e40947 */ /* 0x000fea000383ffff */
.L_x_4173:
[----:B------:R-:W-:Y:S05]  /*1e80*/  BSYNC.RECONVERGENT B1 ;  /* 0x0000000000017941 */ /* 0x000fea0003800200 */
.L_x_4172:
        /* <DEDUP_REMOVED lines=12> */
.L_x_4177:
        /* <DEDUP_REMOVED lines=52> */
.L_x_4176:
[----:B------:R-:W-:Y:S05]  /*2290*/  BSYNC.RECONVERGENT B1 ;  /* 0x0000000000017941 */ /* 0x000fea0003800200 */
.L_x_4175:
        /* <DEDUP_REMOVED lines=31> */
.L_x_4179:
[----:B------:R-:W-:Y:S05]  /*2490*/  BSYNC.RECONVERGENT B1 ;  /* 0x0000000000017941 */ /* 0x000fea0003800200 */
.L_x_4178:
        /* <DEDUP_REMOVED lines=14> */
.L_x_4171:
[----:B------:R-:W-:Y:S05]  /*2580*/  BSYNC.RECONVERGENT B0 ;  /* 0x0000000000007941 */ /* 0x000fea0003800200 */
.L_x_4170:
        /* <DEDUP_REMOVED lines=18> */
.L_x_4181:
[----:B------:R-:W-:Y:S05]  /*26b0*/  BSYNC.RECONVERGENT B0 ;  /* 0x0000000000007941 */ /* 0x000fea0003800200 */
.L_x_4180:
        /* <DEDUP_REMOVED lines=27> */
.L_x_4185:
        /* <DEDUP_REMOVED lines=34> */
.L_x_4184:
        /* <DEDUP_REMOVED lines=16> */
.L_x_4183:
[----:B------:R-:W-:Y:S05]  /*2b90*/  BSYNC.RECONVERGENT B6 ;  /* 0x0000000000067941 */ /* 0x000fea0003800200 */
.L_x_4182:
        /* <DEDUP_REMOVED lines=17> */
.L_x_4215:
        /* <DEDUP_REMOVED lines=25> */
.L_x_4188:
[----:B------:R-:W-:Y:S05]  /*2e40*/  BSYNC.RECONVERGENT B0 ;  /* 0x0000000000007941 */ /* 0x000fea0003800200 */
.L_x_4187:
        /* <DEDUP_REMOVED lines=30> */
.L_x_4192:
[----:B------:R-:W-:Y:S05]  /*3030*/  BSYNC.RECONVERGENT B1 ;  /* 0x0000000000017941 */ /* 0x000fea0003800200 */
.L_x_4191:
[----:B0-2---:R-:W-:-:S07]  /*3040*/  @!P0 FADD.FTZ R14, R14, R25 ;  /* 0x000000190e0e8221 */ /* 0x005fce0000010000 */
.L_x_4190:
[----:B------:R-:W-:Y:S05]  /*3050*/  BSYNC.RECONVERGENT B0 ;  /* 0x0000000000007941 */ /* 0x000fea0003800200 */
.L_x_4189:
        /* <DEDUP_REMOVED lines=22> */
.L_x_4194:
[----:B------:R-:W-:Y:S05]  /*31c0*/  BSYNC.RECONVERGENT B0 ;  /* 0x0000000000007941 */ /* 0x000fea0003800200 */
.L_x_4193:
        /* <DEDUP_REMOVED lines=30> */
.L_x_4198:
[----:B------:R-:W-:Y:S05]  /*33b0*/  BSYNC.RECONVERGENT B1 ;  /* 0x0000000000017941 */ /* 0x000fea0003800200 */
.L_x_4197:
[----:B0-2-4-:R-:W-:-:S07]  /*33c0*/  @!P0 FADD.FTZ R14, R14, R21 ;  /* 0x000000150e0e8221 */ /* 0x015fce0000010000 */
.L_x_4196:
[----:B------:R-:W-:Y:S05]  /*33d0*/  BSYNC.RECONVERGENT B0 ;  /* 0x0000000000007941 */ /* 0x000fea0003800200 */
.L_x_4195:
        /* <DEDUP_REMOVED lines=16> */
[----:B0-2---:R-:W-:Y:S02]  /*34e0*/  F2FP.F16.F32.PACK_AB R2, R3, R2 ;  /* 0x000000020302723e */ /* 0x005fe400000000ff */
        /* <DEDUP_REMOVED lines=13> */
.L_x_4200:
[----:B------:R-:W-:Y:S05]  /*35c0*/  BSYNC.RECONVERGENT B0 ;  /* 0x0000000000007941 */ /* 0x000fea0003800200 */
.L_x_4199:
[----:B------:R-:W-:Y:S05]  /*35d0*/  @P0 EXIT ;  /* 0x000000000000094d */ /* 0x000fea0003800000 */
[----:B0-2---:R-:W-:-:S05]  /*35e0*/  F2FP.F16.F32.PACK_AB R14, RZ, R14 ;  /* 0x0000000eff0e723e */ /* 0x005fca00000000ff */
[----:B------:R-:W-:Y:S01]  /*35f0*/  STG.E.U16 desc[UR36][R8.64+0xe0], R14 ;  /* 0x0000e00e08007986 */ /* 0x000fe2000c101524 */
[----:B------:R-:W-:Y:S05]  /*3600*/  EXIT ;  /* 0x000000000000794d */ /* 0x000fea0003800000 */
.L_x_4157:
        /* <DEDUP_REMOVED lines=16> */
.L_x_4201:
[----:B------:R-:W-:Y:S05]  /*3710*/  EXIT ;  /* 0x000000000000794d */ /* 0x000fea0003800000 */
.L_x_4159:
[----:B------:R-:W-:Y:S01]  /*3720*/  HFMA2 R12, -RZ, RZ, 0, 9.5367431640625e-07 ;  /* 0x00000010ff0c7431 */ /* 0x000fe200000001ff */
[----:B------:R-:W-:Y:S01]  /*3730*/  MOV R11, 0x1f ;  /* 0x0000001f000b7802 */ /* 0x000fe20000000f00 */
[----:B------:R-:W-:-:S07]  /*3740*/  IMAD.MOV.U32 R15, RZ, RZ, -0x1 ;  /* 0xffffffffff0f7424 */ /* 0x000fce00078e00ff */
[----:B------:R-:W-:Y:S05]  /*3750*/  WARPSYNC.COLLECTIVE R15, `(.L_x_4202) ;  /* 0x000000000f087348 */ /* 0x000fea0003c00000 */
[----:B------:R0:W1:Y:S02]  /*3760*/  SHFL.BFLY P6, R14, R13, R12, R11 ;  /* 0x0c00000c0d0e7389 */ /* 0x00006400000c000b */
[----:B01----:R-:W-:Y:S05]  /*3770*/  ENDCOLLECTIVE ;  /* 0x000000000000791b */ /* 0x003fea0003800000 */
.L_x_4202:
[----:B------:R-:W-:Y:S01]  /*3780*/  HFMA2 R12, -RZ, RZ, 0, 4.76837158203125e-07 ;  /* 0x00000008ff0c7431 */ /* 0x000fe200000001ff */
[----:B------:R-:W-:-:S04]  /*3790*/  FMNMX.FTZ R0, R14, -3.40282346638528859812e+38, !PT ;  /* 0xff7fffff0e007809 */ /* 0x000fc80007810000 */
[----:B------:R-:W-:-:S07]  /*37a0*/  MOV R13, R0 ;  /* 0x00000000000d7202 */ /* 0x000fce0000000f00 */
[----:B------:R-:W-:Y:S05]  /*37b0*/  WARPSYNC.COLLECTIVE R15, `(.L_x_4203) ;  /* 0x000000000f087348 */ /* 0x000fea0003c00000 */
[----:B------:R0:W1:Y:S02]  /*37c0*/  SHFL.BFLY P6, R14, R13, R12, R11 ;  /* 0x0c00000c0d0e7389 */ /* 0x00006400000c000b */
[----:B01----:R-:W-:Y:S05]  /*37d0*/  ENDCOLLECTIVE ;  /* 0x000000000000791b */ /* 0x003fea0003800000 */
.L_x_4203:
[----:B------:R-:W-:Y:S02]  /*37e0*/  MOV R12, 0x4 ;  /* 0x00000004000c7802 */ /* 0x000fe40000000f00 */
[----:B------:R-:W-:-:S05]  /*37f0*/  FMNMX.FTZ R2, R0, R14, !PT ;  /* 0x0000000e00027209 */ /* 0x000fca0007810000 */
[----:B------:R-:W-:-:S07]  /*3800*/  IMAD.MOV.U32 R13, RZ, RZ, R2 ;  /* 0x000000ffff0d7224 */ /* 0x000fce00078e0002 */
[----:B------:R-:W-:Y:S05]  /*3810*/  WARPSYNC.COLLECTIVE R15, `(.L_x_4204) ;  /* 0x000000000f087348 */ /* 0x000fea0003c00000 */
[----:B------:R0:W1:Y:S02]  /*3820*/  SHFL.BFLY P6, R14, R13, R12, R11 ;  /* 0x0c00000c0d0e7389 */ /* 0x00006400000c000b */
[----:B01----:R-:W-:Y:S05]  /*3830*/  ENDCOLLECTIVE ;  /* 0x000000000000791b */ /* 0x003fea0003800000 */
.L_x_4204:
[----:B------:R-:W-:Y:S01]  /*3840*/  IMAD.MOV.U32 R12, RZ, RZ, 0x2 ;  /* 0x00000002ff0c7424 */ /* 0x000fe200078e00ff */
[----:B------:R-:W-:-:S04]  /*3850*/  FMNMX.FTZ R3, R2, R14, !PT ;  /* 0x0000000e02037209 */ /* 0x000fc80007810000 */
[----:B------:R-:W-:-:S07]  /*3860*/  MOV R13, R3 ;  /* 0x00000003000d7202 */ /* 0x000fce0000000f00 */
[----:B------:R-:W-:Y:S05]  /*3870*/  WARPSYNC.COLLECTIVE R15, `(.L_x_4205) ;  /* 0x000000000f087348 */ /* 0x000fea0003c00000 */
[----:B------:R0:W1:Y:S02]  /*3880*/  SHFL.BFLY P6, R14, R13, R12, R11 ;  /* 0x0c00000c0d0e7389 */ /* 0x00006400000c000b */
[----:B01----:R-:W-:Y:S05]  /*3890*/  ENDCOLLECTIVE ;  /* 0x000000000000791b */ /* 0x003fea0003800000 */
.L_x_4205:
[----:B------:R-:W-:Y:S05]  /*38a0*/  BRA `(.L_x_4206) ;  /* 0xffffffd000d07947 */ /* 0x000fea000383ffff */
.L_x_4186:
[----:B------:R-:W-:Y:S01]  /*38b0*/  HFMA2 R13, -RZ, RZ, 0, 0 ;  /* 0x00000000ff0d7431 */ /* 0x000fe200000001ff */
[----:B------:R-:W-:Y:S01]  /*38c0*/  MOV R12, 0x1 ;  /* 0x00000001000c7802 */ /* 0x000fe20000000f00 */
[----:B------:R-:W-:Y:S01]  /*38d0*/  IMAD.MOV.U32 R11, RZ, RZ, 0x1f ;  /* 0x0000001fff0b7424 */ /* 0x000fe200078e00ff */
[----:B------:R-:W-:-:S07]  /*38e0*/  MOV R15, 0xffffffff ;  /* 0xffffffff000f7802 */ /* 0x000fce0000000f00 */
[----:B01-3--:R-:W-:Y:S05]  /*38f0*/  WARPSYNC.COLLECTIVE R15, `(.L_x_4207) ;  /* 0x000000000f087348 */ /* 0x00bfea0003c00000 */
[----:B------:R2:W4:Y:S02]  /*3900*/  SHFL.BFLY P6, R14, R13, R12, R11 ;  /* 0x0c00000c0d0e7389 */ /* 0x00052400000c000b */
[----:B01234-:R-:W-:Y:S05]  /*3910*/  ENDCOLLECTIVE ;  /* 0x000000000000791b */ /* 0x01ffea0003800000 */
.L_x_4207:
[----:B------:R-:W-:-:S07]  /*3920*/  MOV R2, R14 ;  /* 0x0000000e00027202 */ /* 0x000fce0000000f00 */
[----:B------:R-:W-:Y:S05]  /*3930*/  WARPSYNC.COLLECTIVE R15, `(.L_x_4208) ;  /* 0x000000000f087348 */ /* 0x000fea0003c00000 */
[----:B------:R0:W1:Y:S02]  /*3940*/  SHFL.BFLY P6, R14, R13, R12, R11 ;  /* 0x0c00000c0d0e7389 */ /* 0x00006400000c000b */
[----:B01----:R-:W-:Y:S05]  /*3950*/  ENDCOLLECTIVE ;  /* 0x000000000000791b */ /* 0x003fea0003800000 */
.L_x_4208:
[----:B------:R-:W-:Y:S01]  /*3960*/  FADD.FTZ R2, RZ, R2 ;  /* 0x00000002ff027221 */ /* 0x000fe20000010000 */
[----:B------:R-:W-:-:S07]  /*3970*/  IMAD.MOV.U32 R3, RZ, RZ, R14 ;  /* 0x000000ffff037224 */ /* 0x000fce00078e000e */
[----:B------:R-:W-:Y:S05]  /*3980*/  WARPSYNC.COLLECTIVE R15, `(.L_x_4209) ;  /* 0x000000000f087348 */ /* 0x000fea0003c00000 */
[----:B------:R0:W1:Y:S02]  /*3990*/  SHFL.BFLY P6, R14, R13, R12, R11 ;  /* 0x0c00000c0d0e7389 */ /* 0x00006400000c000b */
[----:B01----:R-:W-:Y:S05]  /*39a0*/  ENDCOLLECTIVE ;  /* 0x000000000000791b */ /* 0x003fea0003800000 */
.L_x_4209:
[----:B------:R-:W-:Y:S01]  /*39b0*/  FADD.FTZ R3, RZ, R3 ;  /* 0x00000003ff037221 */ /* 0x000fe20000010000 */
[----:B------:R-:W-:-:S07]  /*39c0*/  MOV R4, R14 ;  /* 0x0000000e00047202 */ /* 0x000fce0000000f00 */
[----:B------:R-:W-:Y:S05]  /*39d0*/  WARPSYNC.COLLECTIVE R15, `(.L_x_4210) ;  /* 0x000000000f087348 */ /* 0x000fea0003c00000 */
[----:B------:R0:W1:Y:S02]  /*39e0*/  SHFL.BFLY P6, R14, R13, R12, R11 ;  /* 0x0c00000c0d0e7389 */ /* 0x00006400000c000b */
[----:B01----:R-:W-:Y:S05]  /*39f0*/  ENDCOLLECTIVE ;  /* 0x000000000000791b */ /* 0x003fea0003800000 */
.L_x_4210:
[----:B------:R-:W-:Y:S01]  /*3a00*/  FADD.FTZ R4, RZ, R4 ;  /* 0x00000004ff047221 */ /* 0x000fe20000010000 */
[----:B------:R-:W-:-:S07]  /*3a10*/  MOV R5, R14 ;  /* 0x0000000e00057202 */ /* 0x000fce0000000f00 */
[----:B------:R-:W-:Y:S05]  /*3a20*/  WARPSYNC.COLLECTIVE R15, `(.L_x_4211) ;  /* 0x000000000f087348 */ /* 0x000fea0003c00000 */
[----:B------:R0:W1:Y:S02]  /*3a30*/  SHFL.BFLY P6, R14, R13, R12, R11 ;  /* 0x0c00000c0d0e7389 */ /* 0x00006400000c000b */
[----:B01----:R-:W-:Y:S05]  /*3a40*/  ENDCOLLECTIVE ;  /* 0x000000000000791b */ /* 0x003fea0003800000 */
.L_x_4211:
[----:B------:R-:W-:Y:S01]  /*3a50*/  FADD.FTZ R5, RZ, R5 ;  /* 0x00000005ff057221 */ /* 0x000fe20000010000 */
[----:B------:R-:W-:-:S07]  /*3a60*/  IMAD.MOV.U32 R6, RZ, RZ, R14 ;  /* 0x000000ffff067224 */ /* 0x000fce00078e000e */
[----:B------:R-:W-:Y:S05]  /*3a70*/  WARPSYNC.COLLECTIVE R15, `(.L_x_4212) ;  /* 0x000000000f087348 */ /* 0x000fea0003c00000 */
[----:B------:R0:W1:Y:S02]  /*3a80*/  SHFL.BFLY P6, R14, R13, R12, R11 ;  /* 0x0c00000c0d0e7389 */ /* 0x00006400000c000b */
[----:B01----:R-:W-:Y:S05]  /*3a90*/  ENDCOLLECTIVE ;  /* 0x000000000000791b */ /* 0x003fea0003800000 */
.L_x_4212:
[----:B------:R-:W-:Y:S01]  /*3aa0*/  FADD.FTZ R6, RZ, R6 ;  /* 0x00000006ff067221 */ /* 0x000fe20000010000 */
[----:B------:R-:W-:-:S07]  /*3ab0*/  MOV R7, R14 ;  /* 0x0000000e00077202 */ /* 0x000fce0000000f00 */
[----:B------:R-:W-:Y:S05]  /*3ac0*/  WARPSYNC.COLLECTIVE R15, `(.L_x_4213) ;  /* 0x000000000f087348 */ /* 0x000fea0003c00000 */
[----:B------:R0:W1:Y:S02]  /*3ad0*/  SHFL.BFLY P6, R14, R13, R12, R11 ;  /* 0x0c00000c0d0e7389 */ /* 0x00006400000c000b */
[----:B01----:R-:W-:Y:S05]  /*3ae0*/  ENDCOLLECTIVE ;  /* 0x000000000000791b */ /* 0x003fea0003800000 */
.L_x_4213:
[----:B------:R-:W-:Y:S01]  /*3af0*/  FADD.FTZ R7, RZ, R7 ;  /* 0x00000007ff077221 */ /* 0x000fe20000010000 */
[----:B------:R-:W-:-:S07]  /*3b00*/  MOV R0, R14 ;  /* 0x0000000e00007202 */ /* 0x000fce0000000f00 */
[----:B------:R-:W-:Y:S05]  /*3b10*/  WARPSYNC.COLLECTIVE R15, `(.L_x_4214) ;  /* 0x000000000f087348 */ /* 0x000fea0003c00000 */
[----:B------:R0:W1:Y:S02]  /*3b20*/  SHFL.BFLY P6, R14, R13, R12, R11 ;  /* 0x0c00000c0d0e7389 */ /* 0x00006400000c000b */
[----:B01----:R-:W-:Y:S05]  /*3b30*/  ENDCOLLECTIVE ;  /* 0x000000000000791b */ /* 0x003fea0003800000 */
.L_x_4214:
[----:B------:R-:W-:Y:S01]  /*3b40*/  FADD.FTZ R0, RZ, R0 ;  /* 0x00000000ff007221 */ /* 0x000fe20000010000 */
[----:B------:R-:W-:Y:S06]  /*3b50*/  BRA `(.L_x_4215) ;  /* 0xfffffff000547947 */ /* 0x000fec000383ffff */
.L_x_4216:
        /* <DEDUP_REMOVED lines=10> */
.L_x_27241:


//--------------------- .text._ZN4vllm25paged_attention_v2_kernelIthLi112ELi16ELi128ELNS_18Fp8KVCacheDataTypeE2ELb1ELi512EEEvPfS2_PT_PKS3_PKT0_S9_ifPKiSB_iPKfiiiSD_SD_iiiii --------------------------
	.section	.text._ZN4vllm25paged_attention_v2_kernelIthLi112ELi16ELi128ELNS_18Fp8KVCacheDataTypeE2ELb1ELi512EEEvPfS2_PT_PKS3_PKT0_S9_ifPKiSB_iPKfiiiSD_SD_iiiii,"ax",@progbits
	.align	128
        .global         _ZN4vllm25paged_attention_v2_kernelIthLi112ELi16ELi128ELNS_18Fp8KVCacheDataTypeE2ELb1ELi512EEEvPfS2_PT_PKS3_PKT0_S9_ifPKiSB_iPKfiiiSD_SD_iiiii
        .type           _ZN4vllm25paged_attention_v2_kernelIthLi112ELi16ELi128ELNS_18Fp8KVCacheDataTypeE2ELb1ELi512EEEvPfS2_PT_PKS3_PKT0_S9_ifPKiSB_iPKfiiiSD_SD_iiiii,@function
        .size           _ZN4vllm25paged_attention_v2_kernelIthLi112ELi16ELi128ELNS_18Fp8KVCacheDataTypeE2ELb1ELi512EEEvPfS2_PT_PKS3_PKT0_S9_ifPKiSB_iPKfiiiSD_SD_iiiii,(.L_x_27242 - _ZN4vllm25paged_attention_v2_kernelIthLi112ELi16ELi128ELNS_18Fp8KVCacheDataTypeE2ELb1ELi512EEEvPfS2_PT_PKS3_PKT0_S9_ifPKiSB_iPKfiiiSD_SD_iiiii)
        .other          _ZN4vllm25paged_attention_v2_kernelIthLi112ELi16ELi128ELNS_18Fp8KVCacheDataTypeE2ELb1ELi512EEEvPfS2_PT_PKS3_PKT0_S9_ifPKiSB_iPKfiiiSD_SD_iiiii,@"STO_CUDA_ENTRY STV_DEFAULT"
_ZN4vllm25paged_attention_v2_kernelIthLi112ELi16ELi128ELNS_18Fp8KVCacheDataTypeE2ELb1ELi512EEEvPfS2_PT_PKS3_PKT0_S9_ifPKiSB_iPKfiiiSD_SD_iiiii:
.text._ZN4vllm25paged_attention_v2_kernelIthLi112ELi16ELi128ELNS_18Fp8KVCacheDataTypeE2ELb1ELi512EEEvPfS2_PT_PKS3_PKT0_S9_ifPKiSB_iPKfiiiSD_SD_iiiii:
        /* <DEDUP_REMOVED lines=112> */
.L_x_4217:
        /* <DEDUP_REMOVED lines=25> */
.L_x_4221:
        /* <DEDUP_REMOVED lines=41> */
.L_x_4219:
[----:B------:R-:W-:Y:S05]  /*0b20*/  BSYNC.RECONVERGENT B6 ;  /* 0x0000000000067941 */ /* 0x000fea0003800200 */
.L_x_4218:
        /* <DEDUP_REMOVED lines=13> */
.L_x_4259:
        /* <DEDUP_REMOVED lines=41> */
.L_x_4227:
        /* <DEDUP_REMOVED lines=11> */
.L_x_4226:
[----:B------:R-:W-:Y:S05]  /*0f40*/  BSYNC.RECONVERGENT B1 ;  /* 0x0000000000017941 */ /* 0x000fea0003800200 */
.L_x_4225:
        /* <DEDUP_REMOVED lines=12> */
.L_x_4230:
        /* <DEDUP_REMOVED lines=100> */
.L_x_4229:
[----:B------:R-:W-:Y:S05]  /*1650*/  BSYNC.RECONVERGENT B1 ;  /* 0x0000000000017941 */ /* 0x000fea0003800200 */
.L_x_4228:
        /* <DEDUP_REMOVED lines=55> */
.L_x_4232:
[----:B------:R-:W-:Y:S05]  /*19d0*/  BSYNC.RECONVERGENT B1 ;  /* 0x0000000000017941 */ /* 0x000fea0003800200 */
.L_x_4231:
        /* <DEDUP_REMOVED lines=26> */
.L_x_4224:
[----:B------:R-:W-:Y:S05]  /*1b80*/  BSYNC.RECONVERGENT B0 ;  /* 0x0000000000007941 */ /* 0x000fea0003800200 */
.L_x_4223:
        /* <DEDUP_REMOVED lines=38> */
[----:B------:R-:W-:Y:S02]  /*1df0*/  LEA R14, R0, R15, 0x18 ;  /* 0x0000000f000e7211 */ /* 0x000fe400078ec0ff */
[----:B------:R-:W-:Y:S01]  /*1e00*/  LOP3.LUT R12, R12, 0x180, RZ, 0xc0, !PT ;  /* 0x000001800c0c7812 */ /* 0x000fe200078ec0ff */
[----:B------:R-:W-:Y:S01]  /*1e10*/  IMAD.MOV R15, RZ, RZ, -R13 ;  /* 0x000000ffff0f7224 */ /* 0x000fe200078e0a0d */
[----:B------:R-:W-:Y:S02]  /*1e20*/  LEA R14, R23, R14, 0x2 ;  /* 0x0000000e170e7211 */ /* 0x000fe400078e10ff */
[----:B------:R-:W-:-:S07]  /*1e30*/  IADD3 R13, PT, PT, R12, R23, RZ ;  /* 0x000000170c0d7210 */ /* 0x000fce0007ffe0ff */
.L_x_4237:
[----:B------:R-:W1:Y:S01]  /*1e40*/  LDS R21, [R14] ;  /* 0x000000000e157984 */ /* 0x000e620000000800 */
[----:B------:R-:W-:-:S05]  /*1e50*/  VIADD R15, R15, 0x1 ;  /* 0x000000010f0f7836 */ /* 0x000fca0000000000 */
[----:B------:R-:W-:Y:S01]  /*1e60*/  ISETP.NE.AND P0, PT, R15, RZ, PT ;  /* 0x000000ff0f00720c */ /* 0x000fe20003f05270 */
[----:B-1----:R-:W-:-:S05]  /*1e70*/  FMUL.FTZ R21, R21, R8 ;  /* 0x0000000815157220 */ /* 0x002fca0000410000 */
[----:B------:R1:W-:Y:S02]  /*1e80*/  STS [R14], R21 ;  /* 0x000000150e007388 */ /* 0x0003e40000000800 */
[----:B-1----:R-:W-:-:S05]  /*1e90*/  IADD3 R14, PT, PT, R14, 0x200, RZ ;  /* 0x000002000e0e7810 */ /* 0x002fca0007ffe0ff */
[----:B------:R-:W-:Y:S05]  /*1ea0*/  @P0 BRA `(.L_x_4237) ;  /* 0xfffffffc00e40947 */ /* 0x000fea000383ffff */
.L_x_4236:
[----:B------:R-:W-:Y:S05]  /*1eb0*/  BSYNC.RECONVERGENT B1 ;  /* 0x0000000000017941 */ /* 0x000fea0003800200 */
.L_x_4235:
        /* <DEDUP_REMOVED lines=12> */
.L_x_4240:
        /* <DEDUP_REMOVED lines=52> */
.L_x_4239:
[----:B------:R-:W-:Y:S05]  /*22c0*/  BSYNC.RECONVERGENT B1 ;  /* 0x0000000000017941 */ /* 0x000fea0003800200 */
.L_x_4238:
        /* <DEDUP_REMOVED lines=31> */
.L_x_4242:
[----:B------:R-:W-:Y:S05]  /*24c0*/  BSYNC.RECONVERGENT B1 ;  /* 0x0000000000017941 */ /* 0x000fea0003800200 */
.L_x_4241:
        /* <DEDUP_REMOVED lines=14> */
.L_x_4234:
[----:B------:R-:W-:Y:S05]  /*25b0*/  BSYNC.RECONVERGENT B0 ;  /* 0x0000000000007941 */ /* 0x000fea0003800200 */
.L_x_4233:
        /* <DEDUP_REMOVED lines=18> */
.L_x_4244:
[----:B------:R-:W-:Y:S05]  /*26e0*/  BSYNC.RECONVERGENT B0 ;  /* 0x0000000000007941 */ /* 0x000fea0003800200 */
.L_x_4243:
        /* <DEDUP_REMOVED lines=27> */
.L_x_4248:
        /* <DEDUP_REMOVED lines=33> */
.L_x_4247:
        /* <DEDUP_REMOVED lines=16> */
.L_x_4246:
[----:B------:R-:W-:Y:S05]  /*2bb0*/  BSYNC.RECONVERGENT B6 ;  /* 0x0000000000067941 */ /* 0x000fea0003800200 */
.L_x_4245:
        /* <DEDUP_REMOVED lines=16> */
.L_x_4267:
        /* <DEDUP_REMOVED lines=43> */
.L_x_4251:
[----:B------:R-:W-:Y:S05]  /*2f70*/  BSYNC.RECONVERGENT B0 ;  /* 0x0000000000007941 */ /* 0x000fea0003800200 */
.L_x_4250:
        /* <DEDUP_REMOVED lines=25> */
.L_x_4253:
[----:B------:R-:W-:Y:S05]  /*3110*/  BSYNC.RECONVERGENT B0 ;  /* 0x0000000000007941 */ /* 0x000fea0003800200 */
.L_x_4252:
        /* <DEDUP_REMOVED lines=14> */
[----:B------:R-:W-:Y:S02]  /*3200*/  F2FP.F16.F32.PACK_AB R14, RZ, R14 ;  /* 0x0000000eff0e723e */ /* 0x000fe400000000ff */
        /* <DEDUP_REMOVED lines=13> */
.L_x_4220:
        /* <DEDUP_REMOVED lines=16> */
.L_x_4254:
[----:B------:R-:W-:Y:S05]  /*33e0*/  EXIT ;  /* 0x000000000000794d */ /* 0x000fea0003800000 */
.L_x_4222:
[----:B------:R-:W-:Y:S02]  /*33f0*/  HFMA2 R12, -RZ, RZ, 0, 9.5367431640625e-07 ;  /* 0x00000010ff0c7431 */ /* 0x000fe400000001ff */
[----:B------:R-:W-:Y:S01]  /*3400*/  IMAD.MOV.U32 R11, RZ, RZ, 0x1f ;  /* 0x0000001fff0b7424 */ /* 0x000fe200078e00ff */
[----:B------:R-:W-:-:S07]  /*3410*/  MOV R15, 0xffffffff ;  /* 0xffffffff000f7802 */ /* 0x000fce0000000f00 */
[----:B------:R-:W-:Y:S05]  /*3420*/  WARPSYNC.COLLECTIVE R15, `(.L_x_4255) ;  /* 0x000000000f087348 */ /* 0x000fea0003c00000 */
[----:B------:R0:W1:Y:S02]  /*3430*/  SHFL.BFLY P6, R14, R13, R12, R11 ;  /* 0x0c00000c0d0e7389 */ /* 0x00006400000c000b */
[----:B01----:R-:W-:Y:S05]  /*3440*/  ENDCOLLECTIVE ;  /* 0x000000000000791b */ /* 0x003fea0003800000 */
.L_x_4255:
[----:B------:R-:W-:Y:S01]  /*3450*/  IMAD.MOV.U32 R12, RZ, RZ, 0x8 ;  /* 0x00000008ff0c7424 */ /* 0x000fe200078e00ff */
[----:B------:R-:W-:-:S04]  /*3460*/  FMNMX.FTZ R0, R14, -3.40282346638528859812e+38, !PT ;  /* 0xff7fffff0e007809 */ /* 0x000fc80007810000 */
[----:B------:R-:W-:-:S07]  /*3470*/  MOV R13, R0 ;  /* 0x00000000000d7202 */ /* 0x000fce0000000f00 */
[----:B------:R-:W-:Y:S05]  /*3480*/  WARPSYNC.COLLECTIVE R15, `(.L_x_4256) ;  /* 0x000000000f087348 */ /* 0x000fea0003c00000 */
[----:B------:R0:W1:Y:S02]  /*3490*/  SHFL.BFLY P6, R14, R13, R12, R11 ;  /* 0x0c00000c0d0e7389 */ /* 0x00006400000c000b */
[----:B01----:R-:W-:Y:S05]  /*34a0*/  ENDCOLLECTIVE ;  /* 0x000000000000791b */ /* 0x003fea0003800000 */
.L_x_4256:
[----:B------:R-:W-:Y:S01]  /*34b0*/  HFMA2 R12, -RZ, RZ, 0, 2.384185791015625e-07 ;  /* 0x00000004ff0c7431 */ /* 0x000fe200000001ff */
[----:B------:R-:W-:-:S04]  /*34c0*/  FMNMX.FTZ R2, R0, R14, !PT ;  /* 0x0000000e00027209 */ /* 0x000fc80007810000 */
[----:B------:R-:W-:-:S07]  /*34d0*/  MOV R13, R2 ;  /* 0x00000002000d7202 */ /* 0x000fce0000000f00 */
[----:B------:R-:W-:Y:S05]  /*34e0*/  WARPSYNC.COLLECTIVE R15, `(.L_x_4257) ;  /* 0x000000000f087348 */ /* 0x000fea0003c00000 */
[----:B------:R0:W1:Y:S02]  /*34f0*/  SHFL.BFLY P6, R14, R13, R12, R11 ;  /* 0x0c00000c0d0e7389 */ /* 0x00006400000c000b */
[----:B01----:R-:W-:Y:S05]  /*3500*/  ENDCOLLECTIVE ;  /* 0x000000000000791b */ /* 0x003fea0003800000 */
.L_x_4257:
[----:B------:R-:W-:Y:S02]  /*3510*/  MOV R12, 0x2 ;  /* 0x00000002000c7802 */ /* 0x000fe40000000f00 */
[----:B------:R-:W-:-:S05]  /*3520*/  FMNMX.FTZ R3, R2, R14, !PT ;  /* 0x0000000e02037209 */ /* 0x000fca0007810000 */
[----:B------:R-:W-:-:S07]  /*3530*/  IMAD.MOV.U32 R13, RZ, RZ, R3 ;  /* 0x000000ffff0d7224 */ /* 0x000fce00078e0003 */
[----:B------:R-:W-:Y:S05]  /*3540*/  WARPSYNC.COLLECTIVE R15, `(.L_x_4258) ;  /* 0x000000000f087348 */ /* 0x000fea0003c00000 */
[----:B------:R0:W1:Y:S02]  /*3550*/  SHFL.BFLY P6, R14, R13, R12, R11 ;  /* 0x0c00000c0d0e7389 */ /* 0x00006400000c000b */
[----:B01----:R-:W-:Y:S05]  /*3560*/  ENDCOLLECTIVE ;  /* 0x000000000000791b */ /* 0x003fea0003800000 */
.L_x_4258:
[----:B------:R-:W-:Y:S05]  /*3570*/  BRA `(.L_x_4259) ;  /* 0xffffffd400a07947 */ /* 0x000fea000383ffff */
.L_x_4249:
[----:B--23--:R-:W-:Y:S02]  /*3580*/  HFMA2 R13, -RZ, RZ, 0, 0 ;  /* 0x00000000ff0d7431 */ /* 0x00cfe400000001ff */
[----:B------:R-:W-:Y:S01]  /*3590*/  IMAD.MOV.U32 R12, RZ, RZ, 0x1 ;  /* 0x00000001ff0c7424 */ /* 0x000fe200078e00ff */
[----:B------:R-:W-:Y:S02]  /*35a0*/  MOV R11, 0x1f ;  /* 0x0000001f000b7802 */ /* 0x000fe40000000f00 */
[----:B------:R-:W-:-:S07]  /*35b0*/  MOV R15, 0xffffffff ;  /* 0xffffffff000f7802 */ /* 0x000fce0000000f00 */
[----:B0-----:R-:W-:Y:S05]  /*35c0*/  WARPSYNC.COLLECTIVE R15, `(.L_x_4260) ;  /* 0x000000000f087348 */ /* 0x001fea0003c00000 */
[----:B------:R1:W2:Y:S02]  /*35d0*/  SHFL.BFLY P6, R14, R13, R12, R11 ;  /* 0x0c00000c0d0e7389 */ /* 0x0002a400000c000b */
[----:B012---:R-:W-:Y:S05]  /*35e0*/  ENDCOLLECTIVE ;  /* 0x000000000000791b */ /* 0x007fea0003800000 */
.L_x_4260:
[----:B------:R-:W-:-:S07]  /*35f0*/  IMAD.MOV.U32 R2, RZ, RZ, R14 ;  /* 0x000000ffff027224 */ /* 0x000fce00078e000e */
[----:B------:R-:W-:Y:S05]  /*3600*/  WARPSYNC.COLLECTIVE R15, `(.L_x_4261) ;  /* 0x000000000f087348 */ /* 0x000fea0003c00000 */
[----:B------:R0:W1:Y:S02]  /*3610*/  SHFL.BFLY P6, R14, R13, R12, R11 ;  /* 0x0c00000c0d0e7389 */ /* 0x00006400000c000b */
[----:B01----:R-:W-:Y:S05]  /*3620*/  ENDCOLLECTIVE ;  /* 0x000000000000791b */ /* 0x003fea0003800000 */
.L_x_4261:
[----:B------:R-:W-:Y:S01]  /*3630*/  FADD.FTZ R2, RZ, R2 ;  /* 0x00000002ff027221 */ /* 0x000fe20000010000 */
[----:B------:R-:W-:-:S07]  /*3640*/  MOV R3, R14 ;  /* 0x0000000e00037202 */ /* 0x000fce0000000f00 */
[----:B------:R-:W-:Y:S05]  /*3650*/  WARPSYNC.COLLECTIVE R15, `(.L_x_4262) ;  /* 0x000000000f087348 */ /* 0x000fea0003c00000 */
[----:B------:R0:W1:Y:S02]  /*3660*/  SHFL.BFLY P6, R14, R13, R12, R11 ;  /* 0x0c00000c0d0e7389 */ /* 0x00006400000c000b */
[----:B01----:R-:W-:Y:S05]  /*3670*/  ENDCOLLECTIVE ;  /* 0x000000000000791b */ /* 0x003fea0003800000 */
.L_x_4262:
[----:B------:R-:W-:Y:S01]  /*3680*/  FADD.FTZ R3, RZ, R3 ;  /* 0x00000003ff037221 */ /* 0x000fe20000010000 */
[----:B------:R-:W-:-:S07]  /*3690*/  MOV R4, R14 ;  /* 0x0000000e00047202 */ /* 0x000fce0000000f00 */
[----:B------:R-:W-:Y:S05]  /*36a0*/  WARPSYNC.COLLECTIVE R15, `(.L_x_4263) ;  /* 0x000000000f087348 */ /* 0x000fea0003c00000 */
[----:B------:R0:W1:Y:S02]  /*36b0*/  SHFL.BFLY P6, R14, R13, R12, R11 ;  /* 0x0c00000c0d0e7389 */ /* 0x00006400000c000b */
[----:B01----:R-:W-:Y:S05]  /*36c0*/  ENDCOLLECTIVE ;  /* 0x000000000000791b */ /* 0x003fea0003800000 */
.L_x_4263:
[----:B------:R-:W-:Y:S01]  /*36d0*/  FADD.FTZ R4, RZ, R4 ;  /* 0x00000004ff047221 */ /* 0x000fe20000010000 */
[----:B------:R-:W-:-:S07]  /*36e0*/  IMAD.MOV.U32 R5, RZ, RZ, R14 ;  /* 0x000000ffff057224 */ /* 0x000fce00078e000e */
[----:B------:R-:W-:Y:S05]  /*36f0*/  WARPSYNC.COLLECTIVE R15, `(.L_x_4264) ;  /* 0x000000000f087348 */ /* 0x000fea0003c00000 */
[----:B------:R0:W1:Y:S02]  /*3700*/  SHFL.BFLY P6, R14, R13, R12, R11 ;  /* 0x0c00000c0d0e7389 */ /* 0x00006400000c000b */
[----:B01----:R-:W-:Y:S05]  /*3710*/  ENDCOLLECTIVE ;  /* 0x000000000000791b */ /* 0x003fea0003800000 */
.L_x_4264:
[----:B------:R-:W-:Y:S01]  /*3720*/  FADD.FTZ R5, RZ, R5 ;  /* 0x00000005ff057221 */ /* 0x000fe20000010000 */
[----:B------:R-:W-:-:S07]  /*3730*/  MOV R6, R14 ;  /* 0x0000000e00067202 */ /* 0x000fce0000000f00 */
[----:B------:R-:W-:Y:S05]  /*3740*/  WARPSYNC.COLLECTIVE R15, `(.L_x_4265) ;  /* 0x000000000f087348 */ /* 0x000fea0003c00000 */
[----:B------:R0:W1:Y:S02]  /*3750*/  SHFL.BFLY P6, R14, R13, R12, R11 ;  /* 0x0c00000c0d0e7389 */ /* 0x00006400000c000b */
[----:B01----:R-:W-:Y:S05]  /*3760*/  ENDCOLLECTIVE ;  /* 0x000000000000791b */ /* 0x003fea0003800000 */
.L_x_4265:
[----:B------:R-:W-:Y:S01]  /*3770*/  FADD.FTZ R6, RZ, R6 ;  /* 0x00000006ff067221 */ /* 0x000fe20000010000 */
[----:B------:R-:W-:-:S07]  /*3780*/  MOV R0, R14 ;  /* 0x0000000e00007202 */ /* 0x000fce0000000f00 */
[----:B------:R-:W-:Y:S05]  /*3790*/  WARPSYNC.COLLECTIVE R15, `(.L_x_4266) ;  /* 0x000000000f087348 */ /* 0x000fea0003c00000 */
[----:B------:R0:W1:Y:S02]  /*37a0*/  SHFL.BFLY P6, R14, R13, R12, R11 ;  /* 0x0c00000c0d0e7389 */ /* 0x00006400000c000b */
[----:B01----:R-:W-:Y:S05]  /*37b0*/  ENDCOLLECTIVE ;  /* 0x000000000000791b */ /* 0x003fea0003800000 */
.L_x_4266:
[----:B------:R-:W-:Y:S01]  /*37c0*/  FADD.FTZ R0, RZ, R0 ;  /* 0x00000000ff007221 */ /* 0x000fe20000010000 */
[----:B------:R-:W-:Y:S06]  /*37d0*/  BRA `(.L_x_4267) ;  /* 0xfffffff400387947 */ /* 0x000fec000383ffff */
.L_x_4268:
        /* <DEDUP_REMOVED lines=10> */
.L_x_27242:


//--------------------- .text._ZN4vllm25paged_attention_v2_kernelIthLi96ELi16ELi128ELNS_18Fp8KVCacheDataTypeE2ELb1ELi512EEEvPfS2_PT_PKS3_PKT0_S9_ifPKiSB_iPKfiiiSD_SD_iiiii --------------------------
	.section	.text._ZN4vllm25paged_attention_v2_kernelIthLi96ELi16ELi128ELNS_18Fp8KVCacheDataTypeE2ELb1ELi512EEEvPfS2_PT_PKS3_PKT0_S9_ifPKiSB_iPKfiiiSD_SD_iiiii,"ax",@progbits
	.align	128
        .global         _ZN4vllm25paged_attention_v2_kernelIthLi96ELi16ELi128ELNS_18Fp8KVCacheDataTypeE2ELb1ELi512EEEvPfS2_PT_PKS3_PKT0_S9_ifPKiSB_iPKfiiiSD_SD_iiiii
        .type           _ZN4vllm25paged_attention_v2_kernelIthLi96ELi16ELi128ELNS_18Fp8KVCacheDataTypeE2ELb1ELi512EEEvPfS2_PT_PKS3_PKT0_S9_ifPKiSB_iPKfiiiSD_SD_iiiii,@function
        .size           _ZN4vllm25paged_attention_v2_kernelIthLi96ELi16ELi128ELNS_18Fp8KVCacheDataTypeE2ELb1ELi512EEEvPfS2_PT_PKS3_PKT0_S9_ifPKiSB_iPKfiiiSD_SD_iiiii,(.L_x_27243 - _ZN4vllm25paged_attention_v2_kernelIthLi96ELi16ELi128ELNS_18Fp8KVCacheDataTypeE2ELb1ELi512EEEvPfS2_PT_PKS3_PKT0_S9_ifPKiSB_iPKfiiiSD_SD_iiiii)
        .other          _ZN4vllm25paged_attention_v2_kernelIthLi96ELi16ELi128ELNS_18Fp8KVCacheDataTypeE2ELb1ELi512EEEvPfS2_PT_PKS3_PKT0_S9_ifPKiSB_iPKfiiiSD_SD_iiiii,@"STO_CUDA_ENTRY STV_DEFAULT"
_ZN4vllm25paged_attention_v2_kernelIthLi96ELi16ELi128ELNS_18Fp8KVCacheDataTypeE2ELb1ELi512EEEvPfS2_PT_PKS3_PKT0_S9_ifPKiSB_iPKfiiiSD_SD_iiiii:
.text._ZN4vllm25paged_attention_v2_kernelIthLi96ELi16ELi128ELNS_18Fp8KVCacheDataTypeE2ELb1ELi512EEEvPfS2_PT_PKS3_PKT0_S9_ifPKiSB_iPKfiiiSD_SD_iiiii:
        /* <DEDUP_REMOVED lines=112> */
.L_x_4269:
        /* <DEDUP_REMOVED lines=25> */
.L_x_4273:
        /* <DEDUP_REMOVED lines=41> */
.L_x_4271:
[----:B------:R-:W-:Y:S05]  /*0b20*/  BSYNC.RECONVERGENT B6 ;  /* 0x0000000000067941 */ /* 0x000fea0003800200 */
.L_x_4270:
        /* <DEDUP_REMOVED lines=13> */
.L_x_4311:
        /* <DEDUP_REMOVED lines=41> */
.L_x_4279:
        /* <DEDUP_REMOVED lines=11> */
.L_x_4278:
[----:B------:R-:W-:Y:S05]  /*0f40*/  BSYNC.RECONVERGENT B1 ;  /* 0x0000000000017941 */ /* 0x000fea0003800200 */
.L_x_4277:
        /* <DEDUP_REMOVED lines=12> */
.L_x_4282:
        /* <DEDUP_REMOVED lines=100> */
.L_x_4281:
[----:B------:R-:W-:Y:S05]  /*1650*/  BSYNC.RECONVERGENT B1 ;  /* 0x0000000000017941 */ /* 0x000fea0003800200 */
.L_x_4280:
        /* <DEDUP_REMOVED lines=55> */
.L_x_4284:
[----:B------:R-:W-:Y:S05]  /*19d0*/  BSYNC.RECONVERGENT B1 ;  /* 0x0000000000017941 */ /* 0x000fea0003800200 */
.L_x_4283:
        /* <DEDUP_REMOVED lines=26> */
.L_x_4276:
[----:B------:R-:W-:Y:S05]  /*1b80*/  BSYNC.RECONVERGENT B0 ;  /* 0x0000000000007941 */ /* 0x000fea0003800200 */
.L_x_4275:
        /* <DEDUP_REMOVED lines=43> */
.L_x_4289:
[----:B------:R-:W1:Y:S01]  /*1e40*/  LDS R21, [R14] ;  /* 0x000000000e157984 */ /* 0x000e620000000800 */
[----:B------:R-:W-:-:S04]  /*1e50*/  IADD3 R15, PT, PT, R15, 0x1, RZ ;  /* 0x000000010f0f7810 */ /* 0x000fc80007ffe0ff */
[----:B------:R-:W-:Y:S01]  /*1e60*/  ISETP.NE.AND P0, PT, R15, RZ, PT ;  /* 0x000000ff0f00720c */ /* 0x000fe20003f05270 */
[----:B-1----:R-:W-:-:S05]  /*1e70*/  FMUL.FTZ R21, R21, R8 ;  /* 0x0000000815157220 */ /* 0x002fca0000410000 */
[----:B------:R1:W-:Y:S02]  /*1e80*/  STS [R14], R21 ;  /* 0x000000150e007388 */ /* 0x0003e40000000800 */
[----:B-1----:R-:W-:-:S05]  /*1e90*/  IADD3 R14, PT, PT, R14, 0x200, RZ ;  /* 0x000002000e0e7810 */ /* 0x002fca0007ffe0ff */
[----:B------:R-:W-:Y:S05]  /*1ea0*/  @P0 BRA `(.L_x_4289) ;  /* 0xfffffffc00e40947 */ /* 0x000fea000383ffff */
.L_x_4288:
[----:B------:R-:W-:Y:S05]  /*1eb0*/  BSYNC.RECONVERGENT B1 ;  /* 0x0000000000017941 */ /* 0x000fea0003800200 */
.L_x_4287:
        /* <DEDUP_REMOVED lines=12> */
.L_x_4292:
        /* <DEDUP_REMOVED lines=52> */
.L_x_4291:
[----:B------:R-:W-:Y:S05]  /*22c0*/  BSYNC.RECONVERGENT B1 ;  /* 0x0000000000017941 */ /* 0x000fea0003800200 */
.L_x_4290:
        /* <DEDUP_REMOVED lines=31> */
.L_x_4294:
[----:B------:R-:W-:Y:S05]  /*24c0*/  BSYNC.RECONVERGENT B1 ;  /* 0x0000000000017941 */ /* 0x000fea0003800200 */
.L_x_4293:
        /* <DEDUP_REMOVED lines=14> */
.L_x_4286:
[----:B------:R-:W-:Y:S05]  /*25b0*/  BSYNC.RECONVERGENT B0 ;  /* 0x0000000000007941 */ /* 0x000fea0003800200 */
.L_x_4285:
        /* <DEDUP_REMOVED lines=18> */
.L_x_4296:
[----:B------:R-:W-:Y:S05]  /*26e0*/  BSYNC.RECONVERGENT B0 ;  /* 0x0000000000007941 */ /* 0x000fea0003800200 */
.L_x_4295:
        /* <DEDUP_REMOVED lines=27> */
.L_x_4300:
        /* <DEDUP_REMOVED lines=33> */
.L_x_4299:
        /* <DEDUP_REMOVED lines=16> */
.L_x_4298:
[----:B------:R-:W-:Y:S05]  /*2bb0*/  BSYNC.RECONVERGENT B6 ;  /* 0x0000000000067941 */ /* 0x000fea0003800200 */
.L_x_4297:
        /* <DEDUP_REMOVED lines=15> */
.L_x_4318:
        /* <DEDUP_REMOVED lines=39> */
.L_x_4303:
[----:B------:R-:W-:Y:S05]  /*2f20*/  BSYNC.RECONVERGENT B0 ;  /* 0x0000000000007941 */ /* 0x000fea0003800200 */
.L_x_4302:
        /* <DEDUP_REMOVED lines=22> */
.L_x_4305:
[----:B------:R-:W-:Y:S05]  /*3090*/  BSYNC.RECONVERGENT B0 ;  /* 0x0000000000007941 */ /* 0x000fea0003800200 */
.L_x_4304:
        /* <DEDUP_REMOVED lines=26> */
.L_x_4272:
        /* <DEDUP_REMOVED lines=16> */
.L_x_4306:
[----:B------:R-:W-:Y:S05]  /*3340*/  EXIT ;  /* 0x000000000000794d */ /* 0x000fea0003800000 */
.L_x_4274:
[----:B------:R-:W-:Y:S02]  /*3350*/  IMAD.MOV.U32 R12, RZ, RZ, 0x10 ;  /* 0x00000010ff0c7424 */ /* 0x000fe400078e00ff */
[----:B------:R-:W-:Y:S01]  /*3360*/  HFMA2 R11, -RZ, RZ, 0, 1.847743988037109375e-06 ;  /* 0x0000001fff0b7431 */ /* 0x000fe200000001ff */
[----:B------:R-:W-:-:S07]  /*3370*/  MOV R15, 0xffffffff ;  /* 0xffffffff000f7802 */ /* 0x000fce0000000f00 */
[----:B------:R-:W-:Y:S05]  /*3380*/  WARPSYNC.COLLECTIVE R15, `(.L_x_4307) ;  /* 0x000000000f087348 */ /* 0x000fea0003c00000 */
[----:B------:R0:W1:Y:S02]  /*3390*/  SHFL.BFLY P6, R14, R13, R12, R11 ;  /* 0x0c00000c0d0e7389 */ /* 0x00006400000c000b */
[----:B01----:R-:W-:Y:S05]  /*33a0*/  ENDCOLLECTIVE ;  /* 0x000000000000791b */ /* 0x003fea0003800000 */
.L_x_4307:
[----:B------:R-:W-:Y:S01]  /*33b0*/  HFMA2 R12, -RZ, RZ, 0, 4.76837158203125e-07 ;  /* 0x00000008ff0c7431 */ /* 0x000fe200000001ff */
[----:B------:R-:W-:-:S05]  /*33c0*/  FMNMX.FTZ R0, R14, -3.40282346638528859812e+38, !PT ;  /* 0xff7fffff0e007809 */ /* 0x000fca0007810000 */
[----:B------:R-:W-:-:S07]  /*33d0*/  IMAD.MOV.U32 R13, RZ, RZ, R0 ;  /* 0x000000ffff0d7224 */ /* 0x000fce00078e0000 */
[----:B------:R-:W-:Y:S05]  /*33e0*/  WARPSYNC.COLLECTIVE R15, `(.L_x_4308) ;  /* 0x000000000f087348 */ /* 0x000fea0003c00000 */
[----:B------:R0:W1:Y:S02]  /*33f0*/  SHFL.BFLY P6, R14, R13, R12, R11 ;  /* 0x0c00000c0d0e7389 */ /* 0x00006400000c000b */
[----:B01----:R-:W-:Y:S05]  /*3400*/  ENDCOLLECTIVE ;  /* 0x000000000000791b */ /* 0x003fea0003800000 */
.L_x_4308:
[----:B------:R-:W-:Y:S01]  /*3410*/  IMAD.MOV.U32 R12, RZ, RZ, 0x4 ;  /* 0x00000004ff0c7424 */ /* 0x000fe200078e00ff */
[----:B------:R-:W-:-:S04]  /*3420*/  FMNMX.FTZ R2, R0, R14, !PT ;  /* 0x0000000e00027209 */ /* 0x000fc80007810000 */
[----:B------:R-:W-:-:S07]  /*3430*/  MOV R13, R2 ;  /* 0x00000002000d7202 */ /* 0x000fce0000000f00 */
[----:B------:R-:W-:Y:S05]  /*3440*/  WARPSYNC.COLLECTIVE R15, `(.L_x_4309) ;  /* 0x000000000f087348 */ /* 0x000fea0003c00000 */
[----:B------:R0:W1:Y:S02]  /*3450*/  SHFL.BFLY P6, R14, R13, R12, R11 ;  /* 0x0c00000c0d0e7389 */ /* 0x00006400000c000b */
[----:B01----:R-:W-:Y:S05]  /*3460*/  ENDCOLLECTIVE ;  /* 0x000000000000791b */ /* 0x003fea0003800000 */
.L_x_4309:
[----:B------:R-:W-:Y:S01]  /*3470*/  HFMA2 R12, -RZ, RZ, 0, 1.1920928955078125e-07 ;  /* 0x00000002ff0c7431 */ /* 0x000fe200000001ff */
[----:B------:R-:W-:-:S04]  /*3480*/  FMNMX.FTZ R3, R2, R14, !PT ;  /* 0x0000000e02037209 */ /* 0x000fc80007810000 */
[----:B------:R-:W-:-:S07]  /*3490*/  MOV R13, R3 ;  /* 0x00000003000d7202 */ /* 0x000fce0000000f00 */
[----:B------:R-:W-:Y:S05]  /*34a0*/  WARPSYNC.COLLECTIVE R15, `(.L_x_4310) ;  /* 0x000000000f087348 */ /* 0x000fea0003c00000 */
[----:B------:R0:W1:Y:S02]  /*34b0*/  SHFL.BFLY P6, R14, R13, R12, R11 ;  /* 0x0c00000c0d0e7389 */ /* 0x00006400000c000b */
[----:B01----:R-:W-:Y:S05]  /*34c0*/  ENDCOLLECTIVE ;  /* 0x000000000000791b */ /* 0x003fea0003800000 */
.L_x_4310:
[----:B------:R-:W-:Y:S05]  /*34d0*/  BRA `(.L_x_4311) ;  /* 0xffffffd400c87947 */ /* 0x000fea000383ffff */
.L_x_4301:
[----:B--23--:R-:W-:Y:S01]  /*34e0*/  IMAD.MOV.U32 R13, RZ, RZ, RZ ;  /* 0x000000ffff0d7224 */ /* 0x00cfe200078e00ff */
[----:B------:R-:W-:Y:S01]  /*34f0*/  MOV R12, 0x1 ;  /* 0x00000001000c7802 */ /* 0x000fe20000000f00 */
[----:B------:R-:W-:Y:S02]  /*3500*/  HFMA2 R11, -RZ, RZ, 0, 1.847743988037109375e-06 ;  /* 0x0000001fff0b7431 */ /* 0x000fe400000001ff */
[----:B------:R-:W-:-:S07]  /*3510*/  IMAD.MOV.U32 R15, RZ, RZ, -0x1 ;  /* 0xffffffffff0f7424 */ /* 0x000fce00078e00ff */
[----:B0-----:R-:W-:Y:S05]  /*3520*/  WARPSYNC.COLLECTIVE R15, `(.L_x_4312) ;  /* 0x000000000f087348 */ /* 0x001fea0003c00000 */
[----:B------:R1:W2:Y:S02]  /*3530*/  SHFL.BFLY P6, R14, R13, R12, R11 ;  /* 0x0c00000c0d0e7389 */ /* 0x0002a400000c000b */
[----:B012---:R-:W-:Y:S05]  /*3540*/  ENDCOLLECTIVE ;  /* 0x000000000000791b */ /* 0x007fea0003800000 */
.L_x_4312:
[----:B------:R-:W-:-:S07]  /*3550*/  MOV R0, R14 ;  /* 0x0000000e00007202 */ /* 0x000fce0000000f00 */
[----:B------:R-:W-:Y:S05]  /*3560*/  WARPSYNC.COLLECTIVE R15, `(.L_x_4313) ;  /* 0x000000000f087348 */ /* 0x000fea0003c00000 */
[----:B------:R0:W1:Y:S02]  /*3570*/  SHFL.BFLY P6, R14, R13, R12, R11 ;  /* 0x0c00000c0d0e7389 */ /* 0x00006400000c000b */
[----:B01----:R-:W-:Y:S05]  /*3580*/  ENDCOLLECTIVE ;  /* 0x000000000000791b */ /* 0x003fea0003800000 */
.L_x_4313:
[----:B------:R-:W-:Y:S01]  /*3590*/  FADD.FTZ R0, RZ, R0 ;  /* 0x00000000ff007221 */ /* 0x000fe20000010000 */
[----:B------:R-:W-:-:S07]  /*35a0*/  MOV R2, R14 ;  /* 0x0000000e00027202 */ /* 0x000fce0000000f00 */
[----:B------:R-:W-:Y:S05]  /*35b0*/  WARPSYNC.COLLECTIVE R15, `(.L_x_4314) ;  /* 0x000000000f087348 */ /* 0x000fea0003c00000 */
[----:B------:R0:W1:Y:S02]  /*35c0*/  SHFL.BFLY P6, R14, R13, R12, R11 ;  /* 0x0c00000c0d0e7389 */ /* 0x00006400000c000b */
[----:B01----:R-:W-:Y:S05]  /*35d0*/  ENDCOLLECTIVE ;  /* 0x000000000000791b */ /* 0x003fea0003800000 */
.L_x_4314:
[----:B------:R-:W-:Y:S01]  /*35e0*/  FADD.FTZ R3, RZ, R2 ;  /* 0x00000002ff037221 */ /* 0x000fe20000010000 */
[----:B------:R-:W-:-:S07]  /*35f0*/  IMAD.MOV.U32 R4, RZ, RZ, R14 ;  /* 0x000000ffff047224 */ /* 0x000fce00078e000e */
[----:B------:R-:W-:Y:S05]  /*3600*/  WARPSYNC.COLLECTIVE R15, `(.L_x_4315) ;  /* 0x000000000f087348 */ /* 0x000fea0003c00000 */
[----:B------:R0:W1:Y:S02]  /*3610*/  SHFL.BFLY P6, R14, R13, R12, R11 ;  /* 0x0c00000c0d0e7389 */ /* 0x00006400000c000b */
[----:B01----:R-:W-:Y:S05]  /*3620*/  ENDCOLLECTIVE ;  /* 0x000000000000791b */ /* 0x003fea0003800000 */
.L_x_4315:
[----:B------:R-:W-:Y:S01]  /*3630*/  FADD.FTZ R2, RZ, R4 ;  /* 0x00000004ff027221 */ /* 0x000fe20000010000 */
[----:B------:R-:W-:-:S07]  /*3640*/  MOV R5, R14 ;  /* 0x0000000e00057202 */ /* 0x000fce0000000f00 */
[----:B------:R-:W-:Y:S05]  /*3650*/  WARPSYNC.COLLECTIVE R15, `(.L_x_4316) ;  /* 0x000000000f087348 */ /* 0x000fea0003c00000 */
[----:B------:R0:W1:Y:S02]  /*3660*/  SHFL.BFLY P6, R14, R13, R12, R11 ;  /* 0x0c00000c0d0e7389 */ /* 0x00006400000c000b */
[----:B01----:R-:W-:Y:S05]  /*3670*/  ENDCOLLECTIVE ;  /* 0x000000000000791b */ /* 0x003fea0003800000 */
.L_x_4316:
[----:B------:R-:W-:Y:S01]  /*3680*/  FADD.FTZ R5, RZ, R5 ;  /* 0x00000005ff057221 */ /* 0x000fe20000010000 */
[----:B------:R-:W-:-:S07]  /*3690*/  MOV R6, R14 ;  /* 0x0000000e00067202 */ /* 0x000fce0000000f00 */
[----:B------:R-:W-:Y:S05]  /*36a0*/  WARPSYNC.COLLECTIVE R15, `(.L_x_4317) ;  /* 0x000000000f087348 */ /* 0x000fea0003c00000 */
[----:B------:R0:W1:Y:S02]  /*36b0*/  SHFL.BFLY P6, R14, R13, R12, R11 ;  /* 0x0c00000c0d0e7389 */ /* 0x00006400000c000b */
[----:B01----:R-:W-:Y:S05]  /*36c0*/  ENDCOLLECTIVE ;  /* 0x000000000000791b */ /* 0x003fea0003800000 */
.L_x_4317:
[----:B------:R-:W-:Y:S01]  /*36d0*/  FADD.FTZ R6, RZ, R6 ;  /* 0x00000006ff067221 */ /* 0x000fe20000010000 */
[----:B------:R-:W-:Y:S06]  /*36e0*/  BRA `(.L_x_4318) ;  /* 0xfffffff400707947 */ /* 0x000fec000383ffff */
.L_x_4319:
        /* <DEDUP_REMOVED lines=9> */
.L_x_27243:


//--------------------- .text._ZN4vllm25paged_attention_v2_kernelIthLi80ELi16ELi128ELNS_18Fp8KVCacheDataTypeE2ELb1ELi512EEEvPfS2_PT_PKS3_PKT0_S9_ifPKiSB_iPKfiiiSD_SD_iiiii --------------------------
	.section	.text._ZN4vllm25paged_attention_v2_kernelIthLi80ELi16ELi128ELNS_18Fp8KVCacheDataTypeE2ELb1ELi512EEEvPfS2_PT_PKS3_PKT0_S9_ifPKiSB_iPKfiiiSD_SD_iiiii,"ax",@progbits
	.align	128
        .global         _ZN4vllm25paged_attention_v2_kernelIthLi80ELi16ELi128ELNS_18Fp8KVCacheDataTypeE2ELb1ELi512EEEvPfS2_PT_PKS3_PKT0_S9_ifPKiSB_iPKfiiiSD_SD_iiiii
        .type           _ZN4vllm25paged_attention_v2_kernelIthLi80ELi16ELi128ELNS_18Fp8KVCacheDataTypeE2ELb1ELi512EEEvPfS2_PT_PKS3_PKT0_S9_ifPKiSB_iPKfiiiSD_SD_iiiii,@function
        .size           _ZN4vllm25paged_attention_v2_kernelIthLi80ELi16ELi128ELNS_18Fp8KVCacheDataTypeE2ELb1ELi512EEEvPfS2_PT_PKS3_PKT0_S9_ifPKiSB_iPKfiiiSD_SD_iiiii,(.L_x_27244 - _ZN4vllm25paged_attention_v2_kernelIthLi80ELi16ELi128ELNS_18Fp8KVCacheDataTypeE2ELb1ELi512EEEvPfS2_PT_PKS3_PKT0_S9_ifPKiSB_iPKfiiiSD_SD_iiiii)
        .other          _ZN4vllm25paged_attention_v2_kernelIthLi80ELi16ELi128ELNS_18Fp8KVCacheDataTypeE2ELb1ELi512EEEvPfS2_PT_PKS3_PKT0_S9_ifPKiSB_iPKfiiiSD_SD_iiiii,@"STO_CUDA_ENTRY STV_DEFAULT"
_ZN4vllm25paged_attention_v2_kernelIthLi80ELi16ELi128ELNS_18Fp8KVCacheDataTypeE2ELb1ELi512EEEvPfS2_PT_PKS3_PKT0_S9_ifPKiSB_iPKfiiiSD_SD_iiiii:
.text._ZN4vllm25paged_attention_v2_kernelIthLi80ELi16ELi128ELNS_18Fp8KVCacheDataTypeE2ELb1ELi512EEEvPfS2_PT_PKS3_PKT0_S9_ifPKiSB_iPKfiiiSD_SD_iiiii:
        /* <DEDUP_REMOVED lines=112> */
.L_x_4320:
        /* <DEDUP_REMOVED lines=25> */
.L_x_4324:
        /* <DEDUP_REMOVED lines=41> */
.L_x_4322:
[----:B------:R-:W-:Y:S05]  /*0b20*/  BSYNC.RECONVERGENT B6 ;  /* 0x0000000000067941 */ /* 0x000fea0003800200 */
.L_x_4321:
        /* <DEDUP_REMOVED lines=13> */
.L_x_4362:
        /* <DEDUP_REMOVED lines=41> */
.L_x_4330:
        /* <DEDUP_REMOVED lines=11> */
.L_x_4329:
[----:B------:R-:W-:Y:S05]  /*0f40*/  BSYNC.RECONVERGENT B1 ;  /* 0x0000000000017941 */ /* 0x000fea0003800200 */
.L_x_4328:
        /* <DEDUP_REMOVED lines=12> */
.L_x_4333:
        /* <DEDUP_REMOVED lines=100> */
.L_x_4332:
[----:B------:R-:W-:Y:S05]  /*1650*/  BSYNC.RECONVERGENT B1 ;  /* 0x0000000000017941 */ /* 0x000fea0003800200 */
.L_x_4331:
        /* <DEDUP_REMOVED lines=55> */
.L_x_4335:
[----:B------:R-:W-:Y:S05]  /*19d0*/  BSYNC.RECONVERGENT B1 ;  /* 0x0000000000017941 */ /* 0x000fea0003800200 */
.L_x_4334:
        /* <DEDUP_REMOVED lines=26> */
.L_x_4327:
[----:B------:R-:W-:Y:S05]  /*1b80*/  BSYNC.RECONVERGENT B0 ;  /* 0x0000000000007941 */ /* 0x000fea0003800200 */
.L_x_4326:
        /* <DEDUP_REMOVED lines=43> */
.L_x_4340:
[----:B------:R-:W1:Y:S01]  /*1e40*/  LDS R21, [R14] ;  /* 0x000000000e157984 */ /* 0x000e620000000800 */
[----:B------:R-:W-:-:S04]  /*1e50*/  IADD3 R15, PT, PT, R15, 0x1, RZ ;  /* 0x000000010f0f7810 */ /* 0x000fc80007ffe0ff */
[----:B------:R-:W-:Y:S01]  /*1e60*/  ISETP.NE.AND P0, PT, R15, RZ, PT ;  /* 0x000000ff0f00720c */ /* 0x000fe20003f05270 */
[----:B-1----:R-:W-:-:S05]  /*1e70*/  FMUL.FTZ R21, R21, R8 ;  /* 0x0000000815157220 */ /* 0x002fca0000410000 */
[----:B------:R1:W-:Y:S02]  /*1e80*/  STS [R14], R21 ;  /* 0x000000150e007388 */ /* 0x0003e40000000800 */
[----:B-1----:R-:W-:-:S05]  /*1e90*/  VIADD R14, R14, 0x200 ;  /* 0x000002000e0e7836 */ /* 0x002fca0000000000 */
[----:B------:R-:W-:Y:S05]  /*1ea0*/  @P0 BRA `(.L_x_4340) ;  /* 0xfffffffc00e40947 */ /* 0x000fea000383ffff */
.L_x_4339:
[----:B------:R-:W-:Y:S05]  /*1eb0*/  BSYNC.RECONVERGENT B1 ;  /* 0x0000000000017941 */ /* 0x000fea0003800200 */
.L_x_4338:
        /* <DEDUP_REMOVED lines=12> */
.L_x_4343:
        /* <DEDUP_REMOVED lines=52> */
.L_x_4342:
[----:B------:R-:W-:Y:S05]  /*22c0*/  BSYNC.RECONVERGENT B1 ;  /* 0x0000000000017941 */ /* 0x000fea0003800200 */
.L_x_4341:
        /* <DEDUP_REMOVED lines=31> */
.L_x_4345:
[----:B------:R-:W-:Y:S05]  /*24c0*/  BSYNC.RECONVERGENT B1 ;  /* 0x0000000000017941 */ /* 0x000fea0003800200 */
.L_x_4344:
        /* <DEDUP_REMOVED lines=14> */
.L_x_4337:
[----:B------:R-:W-:Y:S05]  /*25b0*/  BSYNC.RECONVERGENT B0 ;  /* 0x0000000000007941 */ /* 0x000fea0003800200 */
.L_x_4336:
        /* <DEDUP_REMOVED lines=18> */
.L_x_4347:
[----:B------:R-:W-:Y:S05]  /*26e0*/  BSYNC.RECONVERGENT B0 ;  /* 0x0000000000007941 */ /* 0x000fea0003800200 */
.L_x_4346:
        /* <DEDUP_REMOVED lines=27> */
.L_x_4351:
        /* <DEDUP_REMOVED lines=33> */
.L_x_4350:
        /* <DEDUP_REMOVED lines=16> */
.L_x_4349:
[----:B------:R-:W-:Y:S05]  /*2bb0*/  BSYNC.RECONVERGENT B6 ;  /* 0x0000000000067941 */ /* 0x000fea0003800200 */
.L_x_4348:
        /* <DEDUP_REMOVED lines=13> */
.L_x_4368:
        /* <DEDUP_REMOVED lines=36> */
.L_x_4354:
[----:B------:R-:W-:Y:S05]  /*2ed0*/  BSYNC.RECONVERGENT B0 ;  /* 0x0000000000007941 */ /* 0x000fea0003800200 */
.L_x_4353:
        /* <DEDUP_REMOVED lines=19> */
.L_x_4356:
[----:B------:R-:W-:Y:S05]  /*3010*/  BSYNC.RECONVERGENT B0 ;  /* 0x0000000000007941 */ /* 0x000fea0003800200 */
.L_x_4355:
        /* <DEDUP_REMOVED lines=12> */
[----:B------:R-:W-:-:S02]  /*30e0*/  F2FP.F16.F32.PACK_AB R14, RZ, R14 ;  /* 0x0000000eff0e723e */ /* 0x000fc400000000ff */
        /* <DEDUP_REMOVED lines=11> */
.L_x_4323:
        /* <DEDUP_REMOVED lines=16> */
.L_x_4357:
[----:B------:R-:W-:Y:S05]  /*32a0*/  EXIT ;  /* 0x000000000000794d */ /* 0x000fea0003800000 */
.L_x_4325:
[----:B------:R-:W-:Y:S01]  /*32b0*/  HFMA2 R12, -RZ, RZ, 0, 9.5367431640625e-07 ;  /* 0x00000010ff0c7431 */ /* 0x000fe200000001ff */
[----:B------:R-:W-:Y:S01]  /*32c0*/  MOV R11, 0x1f ;  /* 0x0000001f000b7802 */ /* 0x000fe20000000f00 */
[----:B------:R-:W-:-:S07]  /*32d0*/  IMAD.MOV.U32 R15, RZ, RZ, -0x1 ;  /* 0xffffffffff0f7424 */ /* 0x000fce00078e00ff */
[----:B------:R-:W-:Y:S05]  /*32e0*/  WARPSYNC.COLLECTIVE R15, `(.L_x_4358) ;  /* 0x000000000f087348 */ /* 0x000fea0003c00000 */
[----:B------:R0:W1:Y:S02]  /*32f0*/  SHFL.BFLY P6, R14, R13, R12, R11 ;  /* 0x0c00000c0d0e7389 */ /* 0x00006400000c000b */
[----:B01----:R-:W-:Y:S05]  /*3300*/  ENDCOLLECTIVE ;  /* 0x000000000000791b */ /* 0x003fea0003800000 */
.L_x_4358:
[----:B------:R-:W-:Y:S01]  /*3310*/  HFMA2 R12, -RZ, RZ, 0, 4.76837158203125e-07 ;  /* 0x00000008ff0c7431 */ /* 0x000fe200000001ff */
[----:B------:R-:W-:-:S04]  /*3320*/  FMNMX.FTZ R0, R14, -3.40282346638528859812e+38, !PT ;  /* 0xff7fffff0e007809 */ /* 0x000fc80007810000 */
[----:B------:R-:W-:-:S07]  /*3330*/  MOV R13, R0 ;  /* 0x00000000000d7202 */ /* 0x000fce0000000f00 */
[----:B------:R-:W-:Y:S05]  /*3340*/  WARPSYNC.COLLECTIVE R15, `(.L_x_4359) ;  /* 0x000000000f087348 */ /* 0x000fea0003c00000 */
[----:B------:R0:W1:Y:S02]  /*3350*/  SHFL.BFLY P6, R14, R13, R12, R11 ;  /* 0x0c00000c0d0e7389 */ /* 0x00006400000c000b */
[----:B01----:R-:W-:Y:S05]  /*3360*/  ENDCOLLECTIVE ;  /* 0x000000000000791b */ /* 0x003fea0003800000 */
.L_x_4359:
[----:B------:R-:W-:Y:S02]  /*3370*/  MOV R12, 0x4 ;  /* 0x00000004000c7802 */ /* 0x000fe40000000f00 */
[----:B------:R-:W-:-:S05]  /*3380*/  FMNMX.FTZ R2, R0, R14, !PT ;  /* 0x0000000e00027209 */ /* 0x000fca0007810000 */
[----:B------:R-:W-:-:S07]  /*3390*/  IMAD.MOV.U32 R13, RZ, RZ, R2 ;  /* 0x000000ffff0d7224 */ /* 0x000fce00078e0002 */
[----:B------:R-:W-:Y:S05]  /*33a0*/  WARPSYNC.COLLECTIVE R15, `(.L_x_4360) ;  /* 0x000000000f087348 */ /* 0x000fea0003c00000 */
[----:B------:R0:W1:Y:S02]  /*33b0*/  SHFL.BFLY P6, R14, R13, R12, R11 ;  /* 0x0c00000c0d0e7389 */ /* 0x00006400000c000b */
[----:B01----:R-:W-:Y:S05]  /*33c0*/  ENDCOLLECTIVE ;  /* 0x000000000000791b */ /* 0x003fea0003800000 */
.L_x_4360:
[----:B------:R-:W-:Y:S01]  /*33d0*/  IMAD.MOV.U32 R12, RZ, RZ, 0x2 ;  /* 0x00000002ff0c7424 */ /* 0x000fe200078e00ff */
[----:B------:R-:W-:-:S04]  /*33e0*/  FMNMX.FTZ R3, R2, R14, !PT ;  /* 0x0000000e02037209 */ /* 0x000fc80007810000 */
[----:B------:R-:W-:-:S07]  /*33f0*/  MOV R13, R3 ;  /* 0x00000003000d7202 */ /* 0x000fce0000000f00 */
[----:B------:R-:W-:Y:S05]  /*3400*/  WARPSYNC.COLLECTIVE R15, `(.L_x_4361) ;  /* 0x000000000f087348 */ /* 0x000fea0003c00000 */
[----:B------:R0:W1:Y:S02]  /*3410*/  SHFL.BFLY P6, R14, R13, R12, R11 ;  /* 0x0c00000c0d0e7389 */ /* 0x00006400000c000b */
[----:B01----:R-:W-:Y:S05]  /*3420*/  ENDCOLLECTIVE ;  /* 0x000000000000791b */ /* 0x003fea0003800000 */
.L_x_4361:
[----:B------:R-:W-:Y:S05]  /*3430*/  BRA `(.L_x_4362) ;  /* 0xffffffd400f07947 */ /* 0x000fea000383ffff */
.L_x_4352:
[----:B--23--:R-:W-:Y:S01]  /*3440*/  HFMA2 R13, -RZ, RZ, 0, 0 ;  /* 0x00000000ff0d7431 */ /* 0x00cfe200000001ff */
[----:B------:R-:W-:Y:S01]  /*3450*/  MOV R12, 0x1 ;  /* 0x00000001000c7802 */ /* 0x000fe20000000f00 */
[----:B------:R-:W-:Y:S01]  /*3460*/  IMAD.MOV.U32 R11, RZ, RZ, 0x1f ;  /* 0x0000001fff0b7424 */ /* 0x000fe200078e00ff */
[----:B------:R-:W-:-:S07]  /*3470*/  MOV R15, 0xffffffff ;  /* 0xffffffff000f7802 */ /* 0x000fce0000000f00 */
[----:B01----:R-:W-:Y:S05]  /*3480*/  WARPSYNC.COLLECTIVE R15, `(.L_x_4363) ;  /* 0x000000000f087348 */ /* 0x003fea0003c00000 */
[----:B------:R2:W3:Y:S02]  /*3490*/  SHFL.BFLY P6, R14, R13, R12, R11 ;  /* 0x0c00000c0d0e7389 */ /* 0x0004e400000c000b */
[----:B0123--:R-:W-:Y:S05]  /*34a0*/  ENDCOLLECTIVE ;  /* 0x000000000000791b */ /* 0x00ffea0003800000 */
.L_x_4363:
[----:B------:R-:W-:-:S07]  /*34b0*/  MOV R0, R14 ;  /* 0x0000000e00007202 */ /* 0x000fce0000000f00 */
[----:B------:R-:W-:Y:S05]  /*34c0*/  WARPSYNC.COLLECTIVE R15, `(.L_x_4364) ;  /* 0x000000000f087348 */ /* 0x000fea0003c00000 */
[----:B------:R0:W1:Y:S02]  /*34d0*/  SHFL.BFLY P6, R14, R13, R12, R11 ;  /* 0x0c00000c0d0e7389 */ /* 0x00006400000c000b */
[----:B01----:R-:W-:Y:S05]  /*34e0*/  ENDCOLLECTIVE ;  /* 0x000000000000791b */ /* 0x003fea0003800000 */
.L_x_4364:
[----:B------:R-:W-:Y:S01]  /*34f0*/  FADD.FTZ R0, RZ, R0 ;  /* 0x00000000ff007221 */ /* 0x000fe20000010000 */
[----:B------:R-:W-:-:S07]  /*3500*/  IMAD.MOV.U32 R2, RZ, RZ, R14 ;  /* 0x000000ffff027224 */ /* 0x000fce00078e000e */
[----:B------:R-:W-:Y:S05]  /*3510*/  WARPSYNC.COLLECTIVE R15, `(.L_x_4365) ;  /* 0x000000000f087348 */ /* 0x000fea0003c00000 */
[----:B------:R0:W1:Y:S02]  /*3520*/  SHFL.BFLY P6, R14, R13, R12, R11 ;  /* 0x0c00000c0d0e7389 */ /* 0x00006400000c000b */
[----:B01----:R-:W-:Y:S05]  /*3530*/  ENDCOLLECTIVE ;  /* 0x000000000000791b */ /* 0x003fea0003800000 */
.L_x_4365:
[----:B------:R-:W-:Y:S01]  /*3540*/  FADD.FTZ R3, RZ, R2 ;  /* 0x00000002ff037221 */ /* 0x000fe20000010000 */
[----:B------:R-:W-:-:S07]  /*3550*/  MOV R4, R14 ;  /* 0x0000000e00047202 */ /* 0x000fce0000000f00 */
[----:B------:R-:W-:Y:S05]  /*3560*/  WARPSYNC.COLLECTIVE R15, `(.L_x_4366) ;  /* 0x000000000f087348 */ /* 0x000fea0003c00000 */
[----:B------:R0:W1:Y:S02]  /*3570*/  SHFL.BFLY P6, R14, R13, R12, R11 ;  /* 0x0c00000c0d0e7389 */ /* 0x00006400000c000b */
[----:B01----:R-:W-:Y:S05]  /*3580*/  ENDCOLLECTIVE ;  /* 0x000000000000791b */ /* 0x003fea0003800000 */
.L_x_4366:
[----:B------:R-:W-:Y:S01]  /*3590*/  FADD.FTZ R2, RZ, R4 ;  /* 0x00000004ff027221 */ /* 0x000fe20000010000 */
[----:B------:R-:W-:-:S07]  /*35a0*/  MOV R5, R14 ;  /* 0x0000000e00057202 */ /* 0x000fce0000000f00 */
[----:B------:R-:W-:Y:S05]  /*35b0*/  WARPSYNC.COLLECTIVE R15, `(.L_x_4367) ;  /* 0x000000000f087348 */ /* 0x000fea0003c00000 */
[----:B------:R0:W1:Y:S02]  /*35c0*/  SHFL.BFLY P6, R14, R13, R12, R11 ;  /* 0x0c00000c0d0e7389 */ /* 0x00006400000c000b */
[----:B01----:R-:W-:Y:S05]  /*35d0*/  ENDCOLLECTIVE ;  /* 0x000000000000791b */ /* 0x003fea0003800000 */
.L_x_4367:
[----:B------:R-:W-:Y:S01]  /*35e0*/  FADD.FTZ R5, RZ, R5 ;  /* 0x00000005ff057221 */ /* 0x000fe20000010000 */
[----:B------:R-:W-:Y:S06]  /*35f0*/  BRA `(.L_x_4368) ;  /* 0xfffffff400a47947 */ /* 0x000fec000383ffff */
.L_x_4369:
        /* <DEDUP_REMOVED lines=16> */
.L_x_27244:


//--------------------- .text._ZN4vllm25paged_attention_v2_kernelIthLi64ELi16ELi128ELNS_18Fp8KVCacheDataTypeE2ELb1ELi512EEEvPfS2_PT_PKS3_PKT0_S9_ifPKiSB_iPKfiiiSD_SD_iiiii --------------------------
	.section	.text._ZN4vllm25paged_attention_v2_kernelIthLi64ELi16ELi128ELNS_18Fp8KVCacheDataTypeE2ELb1ELi512EEEvPfS2_PT_PKS3_PKT0_S9_ifPKiSB_iPKfiiiSD_SD_iiiii,"ax",@progbits
	.align	128
        .global         _ZN4vllm25paged_attention_v2_kernelIthLi64ELi16ELi128ELNS_18Fp8KVCacheDataTypeE2ELb1ELi512EEEvPfS2_PT_PKS3_PKT0_S9_ifPKiSB_iPKfiiiSD_SD_iiiii
        .type           _ZN4vllm25paged_attention_v2_kernelIthLi64ELi16ELi128ELNS_18Fp8KVCacheDataTypeE2ELb1ELi512EEEvPfS2_PT_PKS3_PKT0_S9_ifPKiSB_iPKfiiiSD_SD_iiiii,@function
        .size           _ZN4vllm25paged_attention_v2_kernelIthLi64ELi16ELi128ELNS_18Fp8KVCacheDataTypeE2ELb1ELi512EEEvPfS2_PT_PKS3_PKT0_S9_ifPKiSB_iPKfiiiSD_SD_iiiii,(.L_x_27245 - _ZN4vllm25paged_attention_v2_kernelIthLi64ELi16ELi128ELNS_18Fp8KVCacheDataTypeE2ELb1ELi512EEEvPfS2_PT_PKS3_PKT0_S9_ifPKiSB_iPKfiiiSD_SD_iiiii)
        .other          _ZN4vllm25paged_attention_v2_kernelIthLi64ELi16ELi128ELNS_18Fp8KVCacheDataTypeE2ELb1ELi512EEEvPfS2_PT_PKS3_PKT0_S9_ifPKiSB_iPKfiiiSD_SD_iiiii,@"STO_CUDA_ENTRY STV_DEFAULT"
_ZN4vllm25paged_attention_v2_kernelIthLi64ELi16ELi128ELNS_18Fp8KVCacheDataTypeE2ELb1ELi512EEEvPfS2_PT_PKS3_PKT0_S9_ifPKiSB_iPKfiiiSD_SD_iiiii:
.text._ZN4vllm25paged_attention_v2_kernelIthLi64ELi16ELi128ELNS_18Fp8KVCacheDataTypeE2ELb1ELi512EEEvPfS2_PT_PKS3_PKT0_S9_ifPKiSB_iPKfiiiSD_SD_iiiii:
        /* <DEDUP_REMOVED lines=112> */
.L_x_4370:
        /* <DEDUP_REMOVED lines=25> */
.L_x_4374:
        /* <DEDUP_REMOVED lines=41> */
.L_x_4372:
[----:B------:R-:W-:Y:S05]  /*0b20*/  BSYNC.RECONVERGENT B6 ;  /* 0x0000000000067941 */ /* 0x000fea0003800200 */
.L_x_4371:
        /* <DEDUP_REMOVED lines=13> */
.L_x_4410:
        /* <DEDUP_REMOVED lines=41> */
.L_x_4380:
        /* <DEDUP_REMOVED lines=11> */
.L_x_4379:
[----:B------:R-:W-:Y:S05]  /*0f40*/  BSYNC.RECONVERGENT B1 ;  /* 0x0000000000017941 */ /* 0x000fea0003800200 */
.L_x_4378:
        /* <DEDUP_REMOVED lines=12> */
.L_x_4383:
        /* <DEDUP_REMOVED lines=100> */
.L_x_4382:
[----:B------:R-:W-:Y:S05]  /*1650*/  BSYNC.RECONVERGENT B1 ;  /* 0x0000000000017941 */ /* 0x000fea0003800200 */
.L_x_4381:
        /* <DEDUP_REMOVED lines=55> */
.L_x_4385:
[----:B------:R-:W-:Y:S05]  /*19d0*/  BSYNC.RECONVERGENT B1 ;  /* 0x0000000000017941 */ /* 0x000fea0003800200 */
.L_x_4384:
        /* <DEDUP_REMOVED lines=26> */
.L_x_4377:
[----:B------:R-:W-:Y:S05]  /*1b80*/  BSYNC.RECONVERGENT B0 ;  /* 0x0000000000007941 */ /* 0x000fea0003800200 */
.L_x_4376:
        /* <DEDUP_REMOVED lines=43> */
.L_x_4390:
[----:B------:R-:W1:Y:S01]  /*1e40*/  LDS R21, [R14] ;  /* 0x000000000e157984 */ /* 0x000e620000000800 */
[----:B------:R-:W-:-:S04]  /*1e50*/  IADD3 R15, PT, PT, R15, 0x1, RZ ;  /* 0x000000010f0f7810 */ /* 0x000fc80007ffe0ff */
[----:B------:R-:W-:Y:S01]  /*1e60*/  ISETP.NE.AND P0, PT, R15, RZ, PT ;  /* 0x000000ff0f00720c */ /* 0x000fe20003f05270 */
[----:B-1----:R-:W-:-:S05]  /*1e70*/  FMUL.FTZ R21, R21, R8 ;  /* 0x0000000815157220 */ /* 0x002fca0000410000 */
[----:B------:R1:W-:Y:S02]  /*1e80*/  STS [R14], R21 ;  /* 0x000000150e007388 */ /* 0x0003e40000000800 */
[----:B-1----:R-:W-:-:S05]  /*1e90*/  VIADD R14, R14, 0x200 ;  /* 0x000002000e0e7836 */ /* 0x002fca0000000000 */
[----:B------:R-:W-:Y:S05]  /*1ea0*/  @P0 BRA `(.L_x_4390) ;  /* 0xfffffffc00e40947 */ /* 0x000fea000383ffff */
.L_x_4389:
[----:B------:R-:W-:Y:S05]  /*1eb0*/  BSYNC.RECONVERGENT B1 ;  /* 0x0000000000017941 */ /* 0x000fea0003800200 */
.L_x_4388:
        /* <DEDUP_REMOVED lines=12> */
.L_x_4393:
        /* <DEDUP_REMOVED lines=52> */
.L_x_4392:
[----:B------:R-:W-:Y:S05]  /*22c0*/  BSYNC.RECONVERGENT B1 ;  /* 0x0000000000017941 */ /* 0x000fea0003800200 */
.L_x_4391:
        /* <DEDUP_REMOVED lines=31> */
.L_x_4395:
[----:B------:R-:W-:Y:S05]  /*24c0*/  BSYNC.RECONVERGENT B1 ;  /* 0x0000000000017941 */ /* 0x000fea0003800200 */
.L_x_4394:
        /* <DEDUP_REMOVED lines=14> */
.L_x_4387:
[----:B------:R-:W-:Y:S05]  /*25b0*/  BSYNC.RECONVERGENT B0 ;  /* 0x0000000000007941 */ /* 0x000fea0003800200 */
.L_x_4386:
        /* <DEDUP_REMOVED lines=18> */
.L_x_4397:
[----:B------:R-:W-:Y:S05]  /*26e0*/  BSYNC.RECONVERGENT B0 ;  /* 0x0000000000007941 */ /* 0x000fea0003800200 */
.L_x_4396:
        /* <DEDUP_REMOVED lines=27> */
.L_x_4401:
        /* <DEDUP_REMOVED lines=33> */
.L_x_4400:
        /* <DEDUP_REMOVED lines=16> */
.L_x_4399:
[----:B------:R-:W-:Y:S05]  /*2bb0*/  BSYNC.RECONVERGENT B6 ;  /* 0x0000000000067941 */ /* 0x000fea0003800200 */
.L_x_4398:
        /* <DEDUP_REMOVED lines=12> */
.L_x_4415:
        /* <DEDUP_REMOVED lines=19> */
.L_x_4404:
[----:B------:R-:W-:Y:S05]  /*2db0*/  BSYNC.RECONVERGENT B0 ;  /* 0x0000000000007941 */ /* 0x000fea0003800200 */
.L_x_4403:
        /* <DEDUP_REMOVED lines=56> */
.L_x_4373:
        /* <DEDUP_REMOVED lines=16> */
.L_x_4405:
[----:B------:R-:W-:Y:S05]  /*3240*/  EXIT ;  /* 0x000000000000794d */ /* 0x000fea0003800000 */
.L_x_4375:
[----:B------:R-:W-:Y:S02]  /*3250*/  HFMA2 R12, -RZ, RZ, 0, 9.5367431640625e-07 ;  /* 0x00000010ff0c7431 */ /* 0x000fe400000001ff */
[----:B------:R-:W-:Y:S01]  /*3260*/  IMAD.MOV.U32 R11, RZ, RZ, 0x1f ;  /* 0x0000001fff0b7424 */ /* 0x000fe200078e00ff */
[----:B------:R-:W-:-:S07]  /*3270*/  MOV R15, 0xffffffff ;  /* 0xffffffff000f7802 */ /* 0x000fce0000000f00 */
[----:B------:R-:W-:Y:S05]  /*3280*/  WARPSYNC.COLLECTIVE R15, `(.L_x_4406) ;  /* 0x000000000f087348 */ /* 0x000fea0003c00000 */
[----:B------:R0:W1:Y:S02]  /*3290*/  SHFL.BFLY P6, R14, R13, R12, R11 ;  /* 0x0c00000c0d0e7389 */ /* 0x00006400000c000b */
[----:B01----:R-:W-:Y:S05]  /*32a0*/  ENDCOLLECTIVE ;  /* 0x000000000000791b */ /* 0x003fea0003800000 */
.L_x_4406:
[----:B------:R-:W-:Y:S01]  /*32b0*/  IMAD.MOV.U32 R12, RZ, RZ, 0x8 ;  /* 0x00000008ff0c7424 */ /* 0x000fe200078e00ff */
[----:B------:R-:W-:-:S04]  /*32c0*/  FMNMX.FTZ R0, R14, -3.40282346638528859812e+38, !PT ;  /* 0xff7fffff0e007809 */ /* 0x000fc80007810000 */
[----:B------:R-:W-:-:S07]  /*32d0*/  MOV R13, R0 ;  /* 0x00000000000d7202 */ /* 0x000fce0000000f00 */
[----:B------:R-:W-:Y:S05]  /*32e0*/  WARPSYNC.COLLECTIVE R15, `(.L_x_4407) ;  /* 0x000000000f087348 */ /* 0x000fea0003c00000 */
[----:B------:R0:W1:Y:S02]  /*32f0*/  SHFL.BFLY P6, R14, R13, R12, R11 ;  /* 0x0c00000c0d0e7389 */ /* 0x00006400000c000b */
[----:B01----:R-:W-:Y:S05]  /*3300*/  ENDCOLLECTIVE ;  /* 0x000000000000791b */ /* 0x003fea0003800000 */
.L_x_4407:
[----:B------:R-:W-:Y:S01]  /*3310*/  HFMA2 R12, -RZ, RZ, 0, 2.384185791015625e-07 ;  /* 0x00000004ff0c7431 */ /* 0x000fe200000001ff */
[----:B------:R-:W-:-:S04]  /*3320*/  FMNMX.FTZ R2, R0, R14, !PT ;  /* 0x0000000e00027209 */ /* 0x000fc80007810000 */
[----:B------:R-:W-:-:S07]  /*3330*/  MOV R13, R2 ;  /* 0x00000002000d7202 */ /* 0x000fce0000000f00 */
[----:B------:R-:W-:Y:S05]  /*3340*/  WARPSYNC.COLLECTIVE R15, `(.L_x_4408) ;  /* 0x000000000f087348 */ /* 0x000fea0003c00000 */
[----:B------:R0:W1:Y:S02]  /*3350*/  SHFL.BFLY P6, R14, R13, R12, R11 ;  /* 0x0c00000c0d0e7389 */ /* 0x00006400000c000b */
[----:B01----:R-:W-:Y:S05]  /*3360*/  ENDCOLLECTIVE ;  /* 0x000000000000791b */ /* 0x003fea0003800000 */
.L_x_4408:
[----:B------:R-:W-:Y:S02]  /*3370*/  MOV R12, 0x2 ;  /* 0x00000002000c7802 */ /* 0x000fe40000000f00 */
[----:B------:R-:W-:-:S05]  /*3380*/  FMNMX.FTZ R3, R2, R14, !PT ;  /* 0x0000000e02037209 */ /* 0x000fca0007810000 */
[----:B------:R-:W-:-:S07]  /*3390*/  IMAD.MOV.U32 R13, RZ, RZ, R3 ;  /* 0x000000ffff0d7224 */ /* 0x000fce00078e0003 */
[----:B------:R-:W-:Y:S05]  /*33a0*/  WARPSYNC.COLLECTIVE R15, `(.L_x_4409) ;  /* 0x000000000f087348 */ /* 0x000fea0003c00000 */
[----:B------:R0:W1:Y:S02]  /*33b0*/  SHFL.BFLY P6, R14, R13, R12, R11 ;  /* 0x0c00000c0d0e7389 */ /* 0x00006400000c000b */
[----:B01----:R-:W-:Y:S05]  /*33c0*/  ENDCOLLECTIVE ;  /* 0x000000000000791b */ /* 0x003fea0003800000 */
.L_x_4409:
[----:B------:R-:W-:Y:S05]  /*33d0*/  BRA `(.L_x_4410) ;  /* 0xffffffd800087947 */ /* 0x000fea000383ffff */
.L_x_4402:
[----:B--23--:R-:W-:Y:S02]  /*33e0*/  HFMA2 R13, -RZ, RZ, 0, 0 ;  /* 0x00000000ff0d7431 */ /* 0x00cfe400000001ff */
[----:B------:R-:W-:Y:S01]  /*33f0*/  IMAD.MOV.U32 R12, RZ, RZ, 0x1 ;  /* 0x00000001ff0c7424 */ /* 0x000fe200078e00ff */
[----:B------:R-:W-:Y:S02]  /*3400*/  MOV R11, 0x1f ;  /* 0x0000001f000b7802 */ /* 0x000fe40000000f00 */
[----:B------:R-:W-:-:S07]  /*3410*/  MOV R15, 0xffffffff ;  /* 0xffffffff000f7802 */ /* 0x000fce0000000f00 */
[----:B01----:R-:W-:Y:S05]  /*3420*/  WARPSYNC.COLLECTIVE R15, `(.L_x_4411) ;  /* 0x000000000f087348 */ /* 0x003fea0003c00000 */
[----:B------:R2:W3:Y:S02]  /*3430*/  SHFL.BFLY P6, R14, R13, R12, R11 ;  /* 0x0c00000c0d0e7389 */ /* 0x0004e400000c000b */
[----:B0123--:R-:W-:Y:S05]  /*3440*/  ENDCOLLECTIVE ;  /* 0x000000000000791b */ /* 0x00ffea0003800000 */
.L_x_4411:
[----:B------:R-:W-:-:S07]  /*3450*/  IMAD.MOV.U32 R0, RZ, RZ, R14 ;  /* 0x000000ffff007224 */ /* 0x000fce00078e000e */
[----:B------:R-:W-:Y:S05]  /*3460*/  WARPSYNC.COLLECTIVE R15, `(.L_x_4412) ;  /* 0x000000000f087348 */ /* 0x000fea0003c00000 */
[----:B------:R0:W1:Y:S02]  /*3470*/  SHFL.BFLY P6, R14, R13, R12, R11 ;  /* 0x0c00000c0d0e7389 */ /* 0x00006400000c000b */
[----:B01----:R-:W-:Y:S05]  /*3480*/  ENDCOLLECTIVE ;  /* 0x000000000000791b */ /* 0x003fea0003800000 */
.L_x_4412:
[----:B------:R-:W-:Y:S01]  /*3490*/  FADD.FTZ R0, RZ, R0 ;  /* 0x00000000ff007221 */ /* 0x000fe20000010000 */
[----:B------:R-:W-:-:S07]  /*34a0*/  MOV R2, R14 ;  /* 0x0000000e00027202 */ /* 0x000fce0000000f00 */
[----:B------:R-:W-:Y:S05]  /*34b0*/  WARPSYNC.COLLECTIVE R15, `(.L_x_4413) ;  /* 0x000000000f087348 */ /* 0x000fea0003c00000 */
[----:B------:R0:W1:Y:S02]  /*34c0*/  SHFL.BFLY P6, R14, R13, R12, R11 ;  /* 0x0c00000c0d0e7389 */ /* 0x00006400000c000b */
[----:B01----:R-:W-:Y:S05]  /*34d0*/  ENDCOLLECTIVE ;  /* 0x000000000000791b */ /* 0x003fea0003800000 */
.L_x_4413:
[----:B------:R-:W-:Y:S01]  /*34e0*/  FADD.FTZ R3, RZ, R2 ;  /* 0x00000002ff037221 */ /* 0x000fe20000010000 */
[----:B------:R-:W-:-:S07]  /*34f0*/  MOV R4, R14 ;  /* 0x0000000e00047202 */ /* 0x000fce0000000f00 */
[----:B------:R-:W-:Y:S05]  /*3500*/  WARPSYNC.COLLECTIVE R15, `(.L_x_4414) ;  /* 0x000000000f087348 */ /* 0x000fea0003c00000 */
[----:B------:R0:W1:Y:S02]  /*3510*/  SHFL.BFLY P6, R14, R13, R12, R11 ;  /* 0x0c00000c0d0e7389 */ /* 0x00006400000c000b */
[----:B01----:R-:W-:Y:S05]  /*3520*/  ENDCOLLECTIVE ;  /* 0x000000000000791b */ /* 0x003fea0003800000 */
.L_x_4414:
[----:B------:R-:W-:Y:S01]  /*3530*/  FADD.FTZ R4, RZ, R4 ;  /* 0x00000004ff047221 */ /* 0x000fe20000010000 */
[----:B------:R-:W-:Y:S06]  /*3540*/  BRA `(.L_x_4415) ;  /* 0xfffffff400cc7947 */ /* 0x000fec000383ffff */
.L_x_4416:
        /* <DEDUP_REMOVED lines=11> */
.L_x_27245:


//--------------------- .text._ZN4vllm25paged_attention_v2_kernelIthLi32ELi16ELi128ELNS_18Fp8KVCacheDataTypeE2ELb1ELi512EEEvPfS2_PT_PKS3_PKT0_S9_ifPKiSB_iPKfiiiSD_SD_iiiii --------------------------
	.section	.text._ZN4vllm25paged_attention_v2_kernelIthLi32ELi16ELi128ELNS_18Fp8KVCacheDataTypeE2ELb1ELi512EEEvPfS2_PT_PKS3_PKT0_S9_ifPKiSB_iPKfiiiSD_SD_iiiii,"ax",@progbits
	.align	128
        .global         _ZN4vllm25paged_attention_v2_kernelIthLi32ELi16ELi128ELNS_18Fp8KVCacheDataTypeE2ELb1ELi512EEEvPfS2_PT_PKS3_PKT0_S9_ifPKiSB_iPKfiiiSD_SD_iiiii
        .type           _ZN4vllm25paged_attention_v2_kernelIthLi32ELi16ELi128ELNS_18Fp8KVCacheDataTypeE2ELb1ELi512EEEvPfS2_PT_PKS3_PKT0_S9_ifPKiSB_iPKfiiiSD_SD_iiiii,@function
        .size           _ZN4vllm25paged_attention_v2_kernelIthLi32ELi16ELi128ELNS_18Fp8KVCacheDataTypeE2ELb1ELi512EEEvPfS2_PT_PKS3_PKT0_S9_ifPKiSB_iPKfiiiSD_SD_iiiii,(.L_x_27246 - _ZN4vllm25paged_attention_v2_kernelIthLi32ELi16ELi128ELNS_18Fp8KVCacheDataTypeE2ELb1ELi512EEEvPfS2_PT_PKS3_PKT0_S9_ifPKiSB_iPKfiiiSD_SD_iiiii)
        .other          _ZN4vllm25paged_attention_v2_kernelIthLi32ELi16ELi128ELNS_18Fp8KVCacheDataTypeE2ELb1ELi512EEEvPfS2_PT_PKS3_PKT0_S9_ifPKiSB_iPKfiiiSD_SD_iiiii,@"STO_CUDA_ENTRY STV_DEFAULT"
_ZN4vllm25paged_attention_v2_kernelIthLi32ELi16ELi128ELNS_18Fp8KVCacheDataTypeE2ELb1ELi512EEEvPfS2_PT_PKS3_PKT0_S9_ifPKiSB_iPKfiiiSD_SD_iiiii:
.text._ZN4vllm25paged_attention_v2_kernelIthLi32ELi16ELi128ELNS_18Fp8KVCacheDataTypeE2ELb1ELi512EEEvPfS2_PT_PKS3_PKT0_S9_ifPKiSB_iPKfiiiSD_SD_iiiii:
        /* <DEDUP_REMOVED lines=111> */
.L_x_4417:
        /* <DEDUP_REMOVED lines=25> */
.L_x_4421:
        /* <DEDUP_REMOVED lines=41> */
.L_x_4419:
[----:B------:R-:W-:Y:S05]  /*0b10*/  BSYNC.RECONVERGENT B6 ;  /* 0x0000000000067941 */ /* 0x000fea0003800200 */
.L_x_4418:
        /* <DEDUP_REMOVED lines=13> */
.L_x_4455:
        /* <DEDUP_REMOVED lines=41> */
.L_x_4427:
        /* <DEDUP_REMOVED lines=11> */
.L_x_4426:
[----:B------:R-:W-:Y:S05]  /*0f30*/  BSYNC.RECONVERGENT B1 ;  /* 0x0000000000017941 */ /* 0x000fea0003800200 */
.L_x_4425:
        /* <DEDUP_REMOVED lines=12> */
.L_x_4430:
        /* <DEDUP_REMOVED lines=100> */
.L_x_4429:
[----:B------:R-:W-:Y:S05]  /*1640*/  BSYNC.RECONVERGENT B1 ;  /* 0x0000000000017941 */ /* 0x000fea0003800200 */
.L_x_4428:
        /* <DEDUP_REMOVED lines=55> */
.L_x_4432:
[----:B------:R-:W-:Y:S05]  /*19c0*/  BSYNC.RECONVERGENT B1 ;  /* 0x0000000000017941 */ /* 0x000fea0003800200 */
.L_x_4431:
        /* <DEDUP_REMOVED lines=26> */
.L_x_4424:
[----:B------:R-:W-:Y:S05]  /*1b70*/  BSYNC.RECONVERGENT B0 ;  /* 0x0000000000007941 */ /* 0x000fea0003800200 */
.L_x_4423:
        /* <DEDUP_REMOVED lines=30> */
[----:B------:R-:W-:-:S09]  /*1d60*/  MOV R10, R16 ;  /* 0x00000010000a7202 */ /* 0x000fd20000000f00 */
[----:B0-----:R-:W-:Y:S05]  /*1d70*/  @!P0 BRA `(.L_x_4436) ;  /* 0x0000000000408947 */ /* 0x001fea0003800000 */
        /* <DEDUP_REMOVED lines=9> */
.L_x_4437:
[----:B------:R-:W0:Y:S01]  /*1e10*/  LDS R3, [R12] ;  /* 0x000000000c037984 */ /* 0x000e220000000800 */
[----:B------:R-:W-:-:S04]  /*1e20*/  IADD3 R14, PT, PT, R14, 0x1, RZ ;  /* 0x000000010e0e7810 */ /* 0x000fc80007ffe0ff */
[----:B------:R-:W-:Y:S01]  /*1e30*/  ISETP.NE.AND P0, PT, R14, RZ, PT ;  /* 0x000000ff0e00720c */ /* 0x000fe20003f05270 */
[----:B0-----:R-:W-:-:S05]  /*1e40*/  FMUL.FTZ R3, R3, R2 ;  /* 0x0000000203037220 */ /* 0x001fca0000410000 */
[----:B------:R0:W-:Y:S02]  /*1e50*/  STS [R12], R3 ;  /* 0x000000030c007388 */ /* 0x0001e40000000800 */
[----:B0-----:R-:W-:-:S05]  /*1e60*/  VIADD R12, R12, 0x200 ;  /* 0x000002000c0c7836 */ /* 0x001fca0000000000 */
[----:B------:R-:W-:Y:S05]  /*1e70*/  @P0 BRA `(.L_x_4437) ;  /* 0xfffffffc00e40947 */ /* 0x000fea000383ffff */
.L_x_4436:
[----:B------:R-:W-:Y:S05]  /*1e80*/  BSYNC.RECONVERGENT B1 ;  /* 0x0000000000017941 */ /* 0x000fea0003800200 */
.L_x_4435:
        /* <DEDUP_REMOVED lines=12> */
.L_x_4440:
        /* <DEDUP_REMOVED lines=52> */
.L_x_4439:
[----:B------:R-:W-:Y:S05]  /*2290*/  BSYNC.RECONVERGENT B1 ;  /* 0x0000000000017941 */ /* 0x000fea0003800200 */
.L_x_4438:
        /* <DEDUP_REMOVED lines=31> */
.L_x_4442:
[----:B------:R-:W-:Y:S05]  /*2490*/  BSYNC.RECONVERGENT B1 ;  /* 0x0000000000017941 */ /* 0x000fea0003800200 */
.L_x_4441:
        /* <DEDUP_REMOVED lines=14> */
.L_x_4434:
[----:B------:R-:W-:Y:S05]  /*2580*/  BSYNC.RECONVERGENT B0 ;  /* 0x0000000000007941 */ /* 0x000fea0003800200 */
.L_x_4433:
        /* <DEDUP_REMOVED lines=18> */
.L_x_4444:
[----:B------:R-:W-:Y:S05]  /*26b0*/  BSYNC.RECONVERGENT B0 ;  /* 0x0000000000007941 */ /* 0x000fea0003800200 */
.L_x_4443:
        /* <DEDUP_REMOVED lines=26> */
.L_x_4448:
        /* <DEDUP_REMOVED lines=34> */
.L_x_4447:
        /* <DEDUP_REMOVED lines=16> */
.L_x_4446:
[----:B------:R-:W-:Y:S05]  /*2b80*/  BSYNC.RECONVERGENT B6 ;  /* 0x0000000000067941 */ /* 0x000fea0003800200 */
.L_x_4445:
[----:B------:R-:W-:Y:S01]  /*2b90*/  UMOV UR4, 0xffffffff ;  /* 0xffffffff00047882 */ /* 0x000fe20000000000 */
[----:B------:R-:W-:Y:S02]  /*2ba0*/  LOP3.LUT R5, R16, 0x1f, RZ, 0xc0, !PT ;  /* 0x0000001f10057812 */ /* 0x000fe400078ec0ff */
[----:B------:R-:W-:Y:S05]  /*2bb0*/  BRA.DIV UR4, `(.L_x_4449) ;  /* 0x0000000604847947 */ /* 0x000fea000b800000 */
[----:B0-----:R-:W-:Y:S02]  /*2bc0*/  IMAD.MOV.U32 R0, RZ, RZ, RZ ;  /* 0x000000ffff007224 */ /* 0x001fe400078e00ff */
[----:B------:R-:W-:Y:S02]  /*2bd0*/  HFMA2 R14, -RZ, RZ, 0, 0 ;  /* 0x00000000ff0e7431 */ /* 0x000fe400000001ff */
[----:B------:R-:W-:-:S07]  /*2be0*/  FADD.FTZ R0, RZ, R0 ;  /* 0x00000000ff007221 */ /* 0x000fce0000010000 */
.L_x_4458:
        /* <DEDUP_REMOVED lines=44> */
[----:B------:R-:W-:Y:S02]  /*2eb0*/  F2FP.F16.F32.PACK_AB R0, R3, R0 ;  /* 0x000000000300723e */ /* 0x000fe400000000ff */
[----:B------:R-:W-:Y:S02]  /*2ec0*/  IADD3.X R4, PT, PT, RZ, RZ, RZ, P0, P2 ;  /* 0x000000ffff047210 */ /* 0x000fe400007e44ff */
[----:B0-----:R-:W-:-:S04]  /*2ed0*/  LEA R2, P0, R5, UR4, 0x1 ;  /* 0x0000000405027c11 */ /* 0x001fc8000f8008ff */
[--C-:B------:R-:W-:Y:S02]  /*2ee0*/  LEA.HI.X R3, R5, UR5, R4.reuse, 0x1, P0 ;  /* 0x0000000505037c11 */ /* 0x100fe400080f0c04 */
[----:B------:R-:W-:-:S03]  /*2ef0*/  PRMT R4, R0, 0x7632, R4 ;  /* 0x0000763200047816 */ /* 0x000fc60000000004 */
[----:B------:R-:W-:Y:S04]  /*2f00*/  STG.E.U16 desc[UR36][R2.64], R0 ;  /* 0x0000000002007986 */ /* 0x000fe8000c101524 */
[----:B------:R-:W-:Y:S01]  /*2f10*/  STG.E.U16 desc[UR36][R2.64+0x20], R4 ;  /* 0x0000200402007986 */ /* 0x000fe2000c101524 */
[----:B------:R-:W-:Y:S05]  /*2f20*/  EXIT ;  /* 0x000000000000794d */ /* 0x000fea0003800000 */
.L_x_4420:
        /* <DEDUP_REMOVED lines=16> */
.L_x_4450:
[----:B------:R-:W-:Y:S05]  /*3030*/  EXIT ;  /* 0x000000000000794d */ /* 0x000fea0003800000 */
.L_x_4422:
[----:B------:R-:W-:Y:S01]  /*3040*/  HFMA2 R12, -RZ, RZ, 0, 9.5367431640625e-07 ;  /* 0x00000010ff0c7431 */ /* 0x000fe200000001ff */
[----:B------:R-:W-:Y:S01]  /*3050*/  MOV R11, 0x1f ;  /* 0x0000001f000b7802 */ /* 0x000fe20000000f00 */
[----:B------:R-:W-:-:S07]  /*3060*/  IMAD.MOV.U32 R15, RZ, RZ, -0x1 ;  /* 0xffffffffff0f7424 */ /* 0x000fce00078e00ff */
[----:B------:R-:W-:Y:S05]  /*3070*/  WARPSYNC.COLLECTIVE R15, `(.L_x_4451) ;  /* 0x000000000f087348 */ /* 0x000fea0003c00000 */
[----:B------:R0:W1:Y:S02]  /*3080*/  SHFL.BFLY P6, R14, R13, R12, R11 ;  /* 0x0c00000c0d0e7389 */ /* 0x00006400000c000b */
[----:B01----:R-:W-:Y:S05]  /*3090*/  ENDCOLLECTIVE ;  /* 0x000000000000791b */ /* 0x003fea0003800000 */
.L_x_4451:
[----:B------:R-:W-:Y:S01]  /*30a0*/  HFMA2 R12, -RZ, RZ, 0, 4.76837158203125e-07 ;  /* 0x00000008ff0c7431 */ /* 0x000fe200000001ff */
[----:B------:R-:W-:-:S04]  /*30b0*/  FMNMX.FTZ R0, R14, -3.40282346638528859812e+38, !PT ;  /* 0xff7fffff0e007809 */ /* 0x000fc80007810000 */
[----:B------:R-:W-:-:S07]  /*30c0*/  MOV R13, R0 ;  /* 0x00000000000d7202 */ /* 0x000fce0000000f00 */
[----:B------:R-:W-:Y:S05]  /*30d0*/  WARPSYNC.COLLECTIVE R15, `(.L_x_4452) ;  /* 0x000000000f087348 */ /* 0x000fea0003c00000 */
[----:B------:R0:W1:Y:S02]  /*30e0*/  SHFL.BFLY P6, R14, R13, R12, R11 ;  /* 0x0c00000c0d0e7389 */ /* 0x00006400000c000b */
[----:B01----:R-:W-:Y:S05]  /*30f0*/  ENDCOLLECTIVE ;  /* 0x000000000000791b */ /* 0x003fea0003800000 */
.L_x_4452:
[----:B------:R-:W-:Y:S02]  /*3100*/  MOV R12, 0x4 ;  /* 0x00000004000c7802 */ /* 0x000fe40000000f00 */
[----:B------:R-:W-:-:S05]  /*3110*/  FMNMX.FTZ R2, R0, R14, !PT ;  /* 0x0000000e00027209 */ /* 0x000fca0007810000 */
[----:B------:R-:W-:-:S07]  /*3120*/  IMAD.MOV.U32 R13, RZ, RZ, R2 ;  /* 0x000000ffff0d7224 */ /* 0x000fce00078e0002 */
[----:B------:R-:W-:Y:S05]  /*3130*/  WARPSYNC.COLLECTIVE R15, `(.L_x_4453) ;  /* 0x000000000f087348 */ /* 0x000fea0003c00000 */
[----:B------:R0:W1:Y:S02]  /*3140*/  SHFL.BFLY P6, R14, R13, R12, R11 ;  /* 0x0c00000c0d0e7389 */ /* 0x00006400000c000b */
[----:B01----:R-:W-:Y:S05]  /*3150*/  ENDCOLLECTIVE ;  /* 0x000000000000791b */ /* 0x003fea0003800000 */
.L_x_4453:
[----:B------:R-:W-:Y:S01]  /*3160*/  IMAD.MOV.U32 R12, RZ, RZ, 0x2 ;  /* 0x00000002ff0c7424 */ /* 0x000fe200078e00ff */
[----:B------:R-:W-:-:S04]  /*3170*/  FMNMX.FTZ R3, R2, R14, !PT ;  /* 0x0000000e02037209 */ /* 0x000fc80007810000 */
[----:B------:R-:W-:-:S07]  /*3180*/  MOV R13, R3 ;  /* 0x00000003000d7202 */ /* 0x000fce0000000f00 */
[----:B------:R-:W-:Y:S05]  /*3190*/  WARPSYNC.COLLECTIVE R15, `(.L_x_4454) ;  /* 0x000000000f087348 */ /* 0x000fea0003c00000 */
[----:B------:R0:W1:Y:S02]  /*31a0*/  SHFL.BFLY P6, R14, R13, R12, R11 ;  /* 0x0c00000c0d0e7389 */ /* 0x00006400000c000b */
[----:B01----:R-:W-:Y:S05]  /*31b0*/  ENDCOLLECTIVE ;  /* 0x000000000000791b */ /* 0x003fea0003800000 */
.L_x_4454:
[----:B------:R-:W-:Y:S05]  /*31c0*/  BRA `(.L_x_4455) ;  /* 0xffffffd800887947 */ /* 0x000fea000383ffff */
.L_x_4449:
[----:B-1-3--:R-:W-:Y:S01]  /*31d0*/  HFMA2 R13, -RZ, RZ, 0, 0 ;  /* 0x00000000ff0d7431 */ /* 0x00afe200000001ff */
[----:B------:R-:W-:Y:S01]  /*31e0*/  MOV R12, 0x1 ;  /* 0x00000001000c7802 */ /* 0x000fe20000000f00 */
[----:B0-----:R-:W-:Y:S01]  /*31f0*/  IMAD.MOV.U32 R11, RZ, RZ, 0x1f ;  /* 0x0000001fff0b7424 */ /* 0x001fe200078e00ff */
[----:B--2---:R-:W-:-:S07]  /*3200*/  MOV R15, 0xffffffff ;  /* 0xffffffff000f7802 */ /* 0x004fce0000000f00 */
[----:B------:R-:W-:Y:S05]  /*3210*/  WARPSYNC.COLLECTIVE R15, `(.L_x_4456) ;  /* 0x000000000f087348 */ /* 0x000fea0003c00000 */
[----:B------:R0:W1:Y:S02]  /*3220*/  SHFL.BFLY P6, R14, R13, R12, R11 ;  /* 0x0c00000c0d0e7389 */ /* 0x00006400000c000b */
[----:B01----:R-:W-:Y:S05]  /*3230*/  ENDCOLLECTIVE ;  /* 0x000000000000791b */ /* 0x003fea0003800000 */
.L_x_4456:
[----:B------:R-:W-:-:S07]  /*3240*/  MOV R0, R14 ;  /* 0x0000000e00007202 */ /* 0x000fce0000000f00 */
[----:B------:R-:W-:Y:S05]  /*3250*/  WARPSYNC.COLLECTIVE R15, `(.L_x_4457) ;  /* 0x000000000f087348 */ /* 0x000fea0003c00000 */
[----:B------:R0:W1:Y:S02]  /*3260*/  SHFL.BFLY P6, R14, R13, R12, R11 ;  /* 0x0c00000c0d0e7389 */ /* 0x00006400000c000b */
[----:B01----:R-:W-:Y:S05]  /*3270*/  ENDCOLLECTIVE ;  /* 0x000000000000791b */ /* 0x003fea0003800000 */
.L_x_4457:
[----:B------:R-:W-:Y:S01]  /*3280*/  FADD.FTZ R0, RZ, R0 ;  /* 0x00000000ff007221 */ /* 0x000fe20000010000 */
[----:B------:R-:W-:Y:S06]  /*3290*/  BRA `(.L_x_4458) ;  /* 0xfffffff800547947 */ /* 0x000fec000383ffff */
.L_x_4459:
        /* <DEDUP_REMOVED lines=14> */
.L_x_27246:


//--------------------- .text._ZN4vllm25paged_attention_v2_kernelIthLi256ELi8ELi128ELNS_18Fp8KVCacheDataTypeE2ELb0ELi512EEEvPfS2_PT_PKS3_PKT0_S9_ifPKiSB_iPKfiiiSD_SD_iiiii --------------------------
	.section	.text._ZN4vllm25paged_attention_v2_kernelIthLi256ELi8ELi128ELNS_18Fp8KVCacheDataTypeE2ELb0ELi512EEEvPfS2_PT_PKS3_PKT0_S9_ifPKiSB_iPKfiiiSD_SD_iiiii,"ax",@progbits
	.align	128
        .global         _ZN4vllm25paged_attention_v2_kernelIthLi256ELi8ELi128ELNS_18Fp8KVCacheDataTypeE2ELb0ELi512EEEvPfS2_PT_PKS3_PKT0_S9_ifPKiSB_iPKfiiiSD_SD_iiiii
        .type           _ZN4vllm25paged_attention_v2_kernelIthLi256ELi8ELi128ELNS_18Fp8KVCacheDataTypeE2ELb0ELi512EEEvPfS2_PT_PKS3_PKT0_S9_ifPKiSB_iPKfiiiSD_SD_iiiii,@function
        .size           _ZN4vllm25paged_attention_v2_kernelIthLi256ELi8ELi128ELNS_18Fp8KVCacheDataTypeE2ELb0ELi512EEEvPfS2_PT_PKS3_PKT0_S9_ifPKiSB_iPKfiiiSD_SD_iiiii,(.L_x_27247 - _ZN4vllm25paged_attention_v2_kernelIthLi256ELi8ELi128ELNS_18Fp8KVCacheDataTypeE2ELb0ELi512EEEvPfS2_PT_PKS3_PKT0_S9_ifPKiSB_iPKfiiiSD_SD_iiiii)
        .other          _ZN4vllm25paged_attention_v2_kernelIthLi256ELi8ELi128ELNS_18Fp8KVCacheDataTypeE2ELb0ELi512EEEvPfS2_PT_PKS3_PKT0_S9_ifPKiSB_iPKfiiiSD_SD_iiiii,@"STO_CUDA_ENTRY STV_DEFAULT"
_ZN4vllm25paged_attention_v2_kernelIthLi256ELi8ELi128ELNS_18Fp8KVCacheDataTypeE2ELb0ELi512EEEvPfS2_PT_PKS3_PKT0_S9_ifPKiSB_iPKfiiiSD_SD_iiiii:
.text._ZN4vllm25paged_attention_v2_kernelIthLi256ELi8ELi128ELNS_18Fp8KVCacheDataTypeE2ELb0ELi512EEEvPfS2_PT_PKS3_PKT0_S9_ifPKiSB_iPKfiiiSD_SD_iiiii:
        /* <DEDUP_REMOVED lines=52> */
.L_x_4461:
[----:B------:R-:W-:Y:S05]  /*0340*/  BSYNC.RECONVERGENT B6 ;  /* 0x0000000000067941 */ /* 0x000fea0003800200 */
.L_x_4460:
        /* <DEDUP_REMOVED lines=13> */
.L_x_4496:
        /* <DEDUP_REMOVED lines=40> */
.L_x_4467:
        /* <DEDUP_REMOVED lines=11> */
.L_x_4466:
[----:B------:R-:W-:Y:S05]  /*0750*/  BSYNC.RECONVERGENT B1 ;  /* 0x0000000000017941 */ /* 0x000fea0003800200 */
.L_x_4465:
        /* <DEDUP_REMOVED lines=13> */
.L_x_4470:
        /* <DEDUP_REMOVED lines=100> */
.L_x_4469:
[----:B------:R-:W-:Y:S05]  /*0e70*/  BSYNC.RECONVERGENT B1 ;  /* 0x0000000000017941 */ /* 0x000fea0003800200 */
.L_x_4468:
        /* <DEDUP_REMOVED lines=55> */
.L_x_4472:
[----:B------:R-:W-:Y:S05]  /*11f0*/  BSYNC.RECONVERGENT B1 ;  /* 0x0000000000017941 */ /* 0x000fea0003800200 */
.L_x_4471:
        /* <DEDUP_REMOVED lines=26> */
.L_x_4464:
[----:B------:R-:W-:Y:S05]  /*13a0*/  BSYNC.RECONVERGENT B0 ;  /* 0x0000000000007941 */ /* 0x000fea0003800200 */
.L_x_4463:
        /* <DEDUP_REMOVED lines=40> */
.L_x_4477:
[----:B------:R-:W1:Y:S01]  /*1630*/  LDS R13, [R4] ;  /* 0x00000000040d7984 */ /* 0x000e620000000800 */
[----:B------:R-:W-:-:S04]  /*1640*/  IADD3 R11, PT, PT, R11, 0x1, RZ ;  /* 0x000000010b0b7810 */ /* 0x000fc80007ffe0ff */
[----:B------:R-:W-:Y:S01]  /*1650*/  ISETP.NE.AND P0, PT, R11, RZ, PT ;  /* 0x000000ff0b00720c */ /* 0x000fe20003f05270 */
[----:B-1----:R-:W-:-:S05]  /*1660*/  FMUL.FTZ R13, R13, R2 ;  /* 0x000000020d0d7220 */ /* 0x002fca0000410000 */
[----:B------:R1:W-:Y:S02]  /*1670*/  STS [R4], R13 ;  /* 0x0000000d04007388 */ /* 0x0003e40000000800 */
[----:B-1----:R-:W-:-:S05]  /*1680*/  IADD3 R4, PT, PT, R4, 0x200, RZ ;  /* 0x0000020004047810 */ /* 0x002fca0007ffe0ff */
[----:B------:R-:W-:Y:S05]  /*1690*/  @P0 BRA `(.L_x_4477) ;  /* 0xfffffffc00e40947 */ /* 0x000fea000383ffff */
.L_x_4476:
[----:B------:R-:W-:Y:S05]  /*16a0*/  BSYNC.RECONVERGENT B1 ;  /* 0x0000000000017941 */ /* 0x000fea0003800200 */
.L_x_4475:
        /* <DEDUP_REMOVED lines=13> */
.L_x_4480:
        /* <DEDUP_REMOVED lines=52> */
.L_x_4479:
[----:B------:R-:W-:Y:S05]  /*1ac0*/  BSYNC.RECONVERGENT B1 ;  /* 0x0000000000017941 */ /* 0x000fea0003800200 */
.L_x_4478:
        /* <DEDUP_REMOVED lines=31> */
.L_x_4482:
[----:B------:R-:W-:Y:S05]  /*1cc0*/  BSYNC.RECONVERGENT B1 ;  /* 0x0000000000017941 */ /* 0x000fea0003800200 */
.L_x_4481:
        /* <DEDUP_REMOVED lines=14> */
.L_x_4474:
[----:B------:R-:W-:Y:S05]  /*1db0*/  BSYNC.RECONVERGENT B0 ;  /* 0x0000000000007941 */ /* 0x000fea0003800200 */
.L_x_4473:
        /* <DEDUP_REMOVED lines=25> */
.L_x_4484:
[----:B------:R-:W-:Y:S05]  /*1f50*/  BSYNC.RECONVERGENT B0 ;  /* 0x0000000000007941 */ /* 0x000fea0003800200 */
.L_x_4483:
        /* <DEDUP_REMOVED lines=22> */
.L_x_4486:
[----:B------:R-:W-:Y:S05]  /*20c0*/  BSYNC.RECONVERGENT B0 ;  /* 0x0000000000007941 */ /* 0x000fea0003800200 */
.L_x_4485:
        /* <DEDUP_REMOVED lines=22> */
.L_x_4488:
[----:B------:R-:W-:Y:S05]  /*2230*/  BSYNC.RECONVERGENT B0 ;  /* 0x0000000000007941 */ /* 0x000fea0003800200 */
.L_x_4487:
        /* <DEDUP_REMOVED lines=14> */
.L_x_4490:
[----:B------:R-:W-:Y:S05]  /*2320*/  BSYNC.RECONVERGENT B0 ;  /* 0x0000000000007941 */ /* 0x000fea0003800200 */
.L_x_4489:
        /* <DEDUP_REMOVED lines=22> */
.L_x_4492:
[----:B------:R-:W-:Y:S05]  /*2490*/  BSYNC.RECONVERGENT B0 ;  /* 0x0000000000007941 */ /* 0x000fea0003800200 */
.L_x_4491:
[----:B------:R-:W-:Y:S06]  /*24a0*/  BAR.SYNC.DEFER_BLOCKING 0x0 ;  /* 0x0000000000007b1d */ /* 0x000fec0000010000 */
[----:B------:R-:W-:Y:S05]  /*24b0*/  @P3 EXIT ;  /* 0x000000000000394d */ /* 0x000fea0003800000 */
[----:B------:R-:W-:Y:S01]  /*24c0*/  UIMAD UR5, UR40, UR44, UR43 ;  /* 0x0000002c280572a4 */ /* 0x000fe2000f8e022b */
[----:B-1----:R-:W-:Y:S01]  /*24d0*/  F2FP.F16.F32.PACK_AB R2, R5, R2 ;  /* 0x000000020502723e */ /* 0x002fe200000000ff */
[----:B------:R-:W-:Y:S01]  /*24e0*/  USHF.L.U32 UR4, UR41, 0x8, URZ ;  /* 0x0000000829047899 */ /* 0x000fe200080006ff */
[----:B------:R-:W-:Y:S01]  /*24f0*/  F2FP.F16.F32.PACK_AB R4, R9, R4 ;  /* 0x000000040904723e */ /* 0x000fe200000000ff */
[----:B------:R-:W1:Y:S01]  /*2500*/  LDCU.64 UR6, c[0x0][0x390] ;  /* 0x00007200ff0677ac */ /* 0x000e620008000a00 */
[----:B------:R-:W-:Y:S02]  /*2510*/  F2FP.F16.F32.PACK_AB R8, R11, R8 ;  /* 0x000000080b08723e */ /* 0x000fe400000000ff */
[----:B------:R-:W-:Y:S01]  /*2520*/  F2FP.F16.F32.PACK_AB R10, R13, R10 ;  /* 0x0000000a0d0a723e */ /* 0x000fe200000000ff */
        /* <DEDUP_REMOVED lines=21> */
.L_x_4462:
[----:B------:R-:W-:Y:S01]  /*2680*/  MOV R12, 0x10 ;  /* 0x00000010000c7802 */ /* 0x000fe20000000f00 */
[----:B------:R-:W-:Y:S01]  /*2690*/  IMAD.MOV.U32 R11, RZ, RZ, 0x1f ;  /* 0x0000001fff0b7424 */ /* 0x000fe200078e00ff */
[----:B------:R-:W-:-:S07]  /*26a0*/  MOV R15, 0xffffffff ;  /* 0xffffffff000f7802 */ /* 0x000fce0000000f00 */
[----:B------:R-:W-:Y:S05]  /*26b0*/  WARPSYNC.COLLECTIVE R15, `(.L_x_4493) ;  /* 0x000000000f087348 */ /* 0x000fea0003c00000 */
[----:B------:R0:W1:Y:S02]  /*26c0*/  SHFL.BFLY P6, R14, R13, R12, R11 ;  /* 0x0c00000c0d0e7389 */ /* 0x00006400000c000b */
[----:B01----:R-:W-:Y:S05]  /*26d0*/  ENDCOLLECTIVE ;  /* 0x000000000000791b */ /* 0x003fea0003800000 */
.L_x_4493:
[----:B------:R-:W-:Y:S01]  /*26e0*/  HFMA2 R12, -RZ, RZ, 0, 4.76837158203125e-07 ;  /* 0x00000008ff0c7431 */ /* 0x000fe200000001ff */
[----:B------:R-:W-:-:S04]  /*26f0*/  FMNMX.FTZ R0, R14, -3.40282346638528859812e+38, !PT ;  /* 0xff7fffff0e007809 */ /* 0x000fc80007810000 */
[----:B------:R-:W-:-:S07]  /*2700*/  MOV R13, R0 ;  /* 0x00000000000d7202 */ /* 0x000fce0000000f00 */
[----:B------:R-:W-:Y:S05]  /*2710*/  WARPSYNC.COLLECTIVE R15, `(.L_x_4494) ;  /* 0x000000000f087348 */ /* 0x000fea0003c00000 */
[----:B------:R0:W1:Y:S02]  /*2720*/  SHFL.BFLY P6, R14, R13, R12, R11 ;  /* 0x0c00000c0d0e7389 */ /* 0x00006400000c000b */
[----:B01----:R-:W-:Y:S05]  /*2730*/  ENDCOLLECTIVE ;  /* 0x000000000000791b */ /* 0x003fea0003800000 */
.L_x_4494:
[----:B------:R-:W-:Y:S01]  /*2740*/  HFMA2 R12, -RZ, RZ, 0, 2.384185791015625e-07 ;  /* 0x00000004ff0c7431 */ /* 0x000fe200000001ff */
[----:B------:R-:W-:-:S04]  /*2750*/  FMNMX.FTZ R2, R0, R14, !PT ;  /* 0x0000000e00027209 */ /* 0x000fc80007810000 */
[----:B------:R-:W-:-:S07]  /*2760*/  MOV R13, R2 ;  /* 0x00000002000d7202 */ /* 0x000fce0000000f00 */
[----:B------:R-:W-:Y:S05]  /*2770*/  WARPSYNC.COLLECTIVE R15, `(.L_x_4495) ;  /* 0x000000000f087348 */ /* 0x000fea0003c00000 */
[----:B------:R0:W1:Y:S02]  /*2780*/  SHFL.BFLY P6, R14, R13, R12, R11 ;  /* 0x0c00000c0d0e7389 */ /* 0x00006400000c000b */
[----:B01----:R-:W-:Y:S05]  /*2790*/  ENDCOLLECTIVE ;  /* 0x000000000000791b */ /* 0x003fea0003800000 */
.L_x_4495:
[----:B------:R-:W-:Y:S05]  /*27a0*/  BRA `(.L_x_4496) ;  /* 0xffffffdc001c7947 */ /* 0x000fea000383ffff */
.L_x_4497:
        /* <DEDUP_REMOVED lines=13> */
.L_x_27247:


//--------------------- .text._ZN4vllm25paged_attention_v2_kernelIthLi192ELi8ELi128ELNS_18Fp8KVCacheDataTypeE2ELb0ELi512EEEvPfS2_PT_PKS3_PKT0_S9_ifPKiSB_iPKfiiiSD_SD_iiiii --------------------------
	.section	.text._ZN4vllm25paged_attention_v2_kernelIthLi192ELi8ELi128ELNS_18Fp8KVCacheDataTypeE2ELb0ELi512EEEvPfS2_PT_PKS3_PKT0_S9_ifPKiSB_iPKfiiiSD_SD_iiiii,"ax",@progbits
	.align	128
        .global         _ZN4vllm25paged_attention_v2_kernelIthLi192ELi8ELi128ELNS_18Fp8KVCacheDataTypeE2ELb0ELi512EEEvPfS2_PT_PKS3_PKT0_S9_ifPKiSB_iPKfiiiSD_SD_iiiii
        .type           _ZN4vllm25paged_attention_v2_kernelIthLi192ELi8ELi128ELNS_18Fp8KVCacheDataTypeE2ELb0ELi512EEEvPfS2_PT_PKS3_PKT0_S9_ifPKiSB_iPKfiiiSD_SD_iiiii,@function
        .size           _ZN4vllm25paged_attention_v2_kernelIthLi192ELi8ELi128ELNS_18Fp8KVCacheDataTypeE2ELb0ELi512EEEvPfS2_PT_PKS3_PKT0_S9_ifPKiSB_iPKfiiiSD_SD_iiiii,(.L_x_27248 - _ZN4vllm25paged_attention_v2_kernelIthLi192ELi8ELi128ELNS_18Fp8KVCacheDataTypeE2ELb0ELi512EEEvPfS2_PT_PKS3_PKT0_S9_ifPKiSB_iPKfiiiSD_SD_iiiii)
        .other          _ZN4vllm25paged_attention_v2_kernelIthLi192ELi8ELi128ELNS_18Fp8KVCacheDataTypeE2ELb0ELi512EEEvPfS2_PT_PKS3_PKT0_S9_ifPKiSB_iPKfiiiSD_SD_iiiii,@"STO_CUDA_ENTRY STV_DEFAULT"
_ZN4vllm25paged_attention_v2_kernelIthLi192ELi8ELi128ELNS_18Fp8KVCacheDataTypeE2ELb0ELi512EEEvPfS2_PT_PKS3_PKT0_S9_ifPKiSB_iPKfiiiSD_SD_iiiii:
.text._ZN4vllm25paged_attention_v2_kernelIthLi192ELi8ELi128ELNS_18Fp8KVCacheDataTypeE2ELb0ELi512EEEvPfS2_PT_PKS3_PKT0_S9_ifPKiSB_iPKfiiiSD_SD_iiiii:
        /* <DEDUP_REMOVED lines=47> */
.L_x_4499:
[----:B------:R-:W-:Y:S05]  /*02f0*/  BSYNC.RECONVERGENT B6 ;  /* 0x0000000000067941 */ /* 0x000fea0003800200 */
.L_x_4498:
        /* <DEDUP_REMOVED lines=13> */
.L_x_4530:
        /* <DEDUP_REMOVED lines=40> */
.L_x_4505:
        /* <DEDUP_REMOVED lines=11> */
.L_x_4504:
[----:B------:R-:W-:Y:S05]  /*0700*/  BSYNC.RECONVERGENT B1 ;  /* 0x0000000000017941 */ /* 0x000fea0003800200 */
.L_x_4503:
        /* <DEDUP_REMOVED lines=12> */
.L_x_4508:
        /* <DEDUP_REMOVED lines=100> */
.L_x_4507:
[----:B------:R-:W-:Y:S05]  /*0e10*/  BSYNC.RECONVERGENT B1 ;  /* 0x0000000000017941 */ /* 0x000fea0003800200 */
.L_x_4506:
        /* <DEDUP_REMOVED lines=55> */
.L_x_4510:
[----:B------:R-:W-:Y:S05]  /*1190*/  BSYNC.RECONVERGENT B1 ;  /* 0x0000000000017941 */ /* 0x000fea0003800200 */
.L_x_4509:
        /* <DEDUP_REMOVED lines=26> */
.L_x_4502:
[----:B------:R-:W-:Y:S05]  /*1340*/  BSYNC.RECONVERGENT B0 ;  /* 0x0000000000007941 */ /* 0x000fea0003800200 */
.L_x_4501:
        /* <DEDUP_REMOVED lines=40> */
.L_x_4515:
[----:B------:R-:W1:Y:S01]  /*15d0*/  LDS R13, [R8] ;  /* 0x00000000080d7984 */ /* 0x000e620000000800 */
[----:B------:R-:W-:-:S04]  /*15e0*/  IADD3 R11, PT, PT, R11, 0x1, RZ ;  /* 0x000000010b0b7810 */ /* 0x000fc80007ffe0ff */
[----:B------:R-:W-:Y:S01]  /*15f0*/  ISETP.NE.AND P0, PT, R11, RZ, PT ;  /* 0x000000ff0b00720c */ /* 0x000fe20003f05270 */
[----:B-1----:R-:W-:-:S05]  /*1600*/  FMUL.FTZ R13, R13, R4 ;  /* 0x000000040d0d7220 */ /* 0x002fca0000410000 */
[----:B------:R1:W-:Y:S02]  /*1610*/  STS [R8], R13 ;  /* 0x0000000d08007388 */ /* 0x0003e40000000800 */
[----:B-1----:R-:W-:-:S05]  /*1620*/  IADD3 R8, PT, PT, R8, 0x200, RZ ;  /* 0x0000020008087810 */ /* 0x002fca0007ffe0ff */
[----:B------:R-:W-:Y:S05]  /*1630*/  @P0 BRA `(.L_x_4515) ;  /* 0xfffffffc00e40947 */ /* 0x000fea000383ffff */
.L_x_4514:
[----:B------:R-:W-:Y:S05]  /*1640*/  BSYNC.RECONVERGENT B1 ;  /* 0x0000000000017941 */ /* 0x000fea0003800200 */
.L_x_4513:
        /* <DEDUP_REMOVED lines=12> */
.L_x_4518:
        /* <DEDUP_REMOVED lines=52> */
.L_x_4517:
[----:B------:R-:W-:Y:S05]  /*1a50*/  BSYNC.RECONVERGENT B1 ;  /* 0x0000000000017941 */ /* 0x000fea0003800200 */
.L_x_4516:
        /* <DEDUP_REMOVED lines=31> */
.L_x_4520:
[----:B------:R-:W-:Y:S05]  /*1c50*/  BSYNC.RECONVERGENT B1 ;  /* 0x0000000000017941 */ /* 0x000fea0003800200 */
.L_x_4519:
        /* <DEDUP_REMOVED lines=14> */
.L_x_4512:
[----:B------:R-:W-:Y:S05]  /*1d40*/  BSYNC.RECONVERGENT B0 ;  /* 0x0000000000007941 */ /* 0x000fea0003800200 */
.L_x_4511:
        /* <DEDUP_REMOVED lines=29> */
.L_x_4522:
[----:B------:R-:W-:Y:S05]  /*1f20*/  BSYNC.RECONVERGENT B0 ;  /* 0x0000000000007941 */ /* 0x000fea0003800200 */
.L_x_4521:
        /* <DEDUP_REMOVED lines=27> */
.L_x_4524:
[----:B------:R-:W-:Y:S05]  /*20e0*/  BSYNC.RECONVERGENT B0 ;  /* 0x0000000000007941 */ /* 0x000fea0003800200 */
.L_x_4523:
        /* <DEDUP_REMOVED lines=22> */
.L_x_4526:
[----:B------:R-:W-:Y:S05]  /*2250*/  BSYNC.RECONVERGENT B0 ;  /* 0x0000000000007941 */ /* 0x000fea0003800200 */
.L_x_4525:
[----:B------:R-:W-:Y:S06]  /*2260*/  BAR.SYNC.DEFER_BLOCKING 0x0 ;  /* 0x0000000000007b1d */ /* 0x000fec0000010000 */
[----:B------:R-:W-:Y:S05]  /*2270*/  @P3 EXIT ;  /* 0x000000000000394d */ /* 0x000fea0003800000 */
[----:B------:R-:W-:Y:S01]  /*2280*/  UIMAD UR5, UR38, UR42, UR41 ;  /* 0x0000002a260572a4 */ /* 0x000fe2000f8e0229 */
[----:B--2---:R-:W-:Y:S01]  /*2290*/  F2FP.F16.F32.PACK_AB R8, R9, R8 ;  /* 0x000000080908723e */ /* 0x004fe200000000ff */
[----:B------:R-:W-:Y:S01]  /*22a0*/  UIMAD UR4, UR39, 0xc0, URZ ;  /* 0x000000c0270478a4 */ /* 0x000fe2000f8e02ff */
[----:B------:R-:W-:Y:S01]  /*22b0*/  F2FP.F16.F32.PACK_AB R4, R5, R4 ;  /* 0x000000040504723e */ /* 0x000fe200000000ff */
[----:B------:R-:W-:Y:S01]  /*22c0*/  UIMAD UR5, UR5, UR40, URZ ;  /* 0x00000028050572a4 */ /* 0x000fe2000f8e02ff */
[----:B------:R-:W-:Y:S01]  /*22d0*/  F2FP.F16.F32.PACK_AB R6, R7, R6 ;  /* 0x000000060706723e */ /* 0x000fe200000000ff */
        /* <DEDUP_REMOVED lines=19> */
.L_x_4500:
[----:B------:R-:W-:Y:S01]  /*2410*/  HFMA2 R12, -RZ, RZ, 0, 9.5367431640625e-07 ;  /* 0x00000010ff0c7431 */ /* 0x000fe200000001ff */
[----:B------:R-:W-:Y:S02]  /*2420*/  MOV R11, 0x1f ;  /* 0x0000001f000b7802 */ /* 0x000fe40000000f00 */
[----:B------:R-:W-:-:S07]  /*2430*/  MOV R15, 0xffffffff ;  /* 0xffffffff000f7802 */ /* 0x000fce0000000f00 */
[----:B------:R-:W-:Y:S05]  /*2440*/  WARPSYNC.COLLECTIVE R15, `(.L_x_4527) ;  /* 0x000000000f087348 */ /* 0x000fea0003c00000 */
[----:B------:R0:W1:Y:S02]  /*2450*/  SHFL.BFLY P6, R14, R13, R12, R11 ;  /* 0x0c00000c0d0e7389 */ /* 0x00006400000c000b */
[----:B01----:R-:W-:Y:S05]  /*2460*/  ENDCOLLECTIVE ;  /* 0x000000000000791b */ /* 0x003fea0003800000 */
.L_x_4527:
[----:B------:R-:W-:Y:S01]  /*2470*/  HFMA2 R12, -RZ, RZ, 0, 4.76837158203125e-07 ;  /* 0x00000008ff0c7431 */ /* 0x000fe200000001ff */
[----:B------:R-:W-:-:S04]  /*2480*/  FMNMX.FTZ R0, R14, -3.40282346638528859812e+38, !PT ;  /* 0xff7fffff0e007809 */ /* 0x000fc80007810000 */
[----:B------:R-:W-:-:S07]  /*2490*/  MOV R13, R0 ;  /* 0x00000000000d7202 */ /* 0x000fce0000000f00 */
[----:B------:R-:W-:Y:S05]  /*24a0*/  WARPSYNC.COLLECTIVE R15, `(.L_x_4528) ;  /* 0x000000000f087348 */ /* 0x000fea0003c00000 */
[----:B------:R0:W1:Y:S02]  /*24b0*/  SHFL.BFLY P6, R14, R13, R12, R11 ;  /* 0x0c00000c0d0e7389 */ /* 0x00006400000c000b */
[----:B01----:R-:W-:Y:S05]  /*24c0*/  ENDCOLLECTIVE ;  /* 0x000000000000791b */ /* 0x003fea0003800000 */
.L_x_4528:
[----:B------:R-:W-:Y:S01]  /*24d0*/  HFMA2 R12, -RZ, RZ, 0, 2.384185791015625e-07 ;  /* 0x00000004ff0c7431 */ /* 0x000fe200000001ff */
[----:B------:R-:W-:-:S04]  /*24e0*/  FMNMX.FTZ R2, R0, R14, !PT ;  /* 0x0000000e00027209 */ /* 0x000fc80007810000 */
[----:B------:R-:W-:-:S07]  /*24f0*/  MOV R13, R2 ;  /* 0x00000002000d7202 */ /* 0x000fce0000000f00 */
[----:B------:R-:W-:Y:S05]  /*2500*/  WARPSYNC.COLLECTIVE R15, `(.L_x_4529) ;  /* 0x000000000f087348 */ /* 0x000fea0003c00000 */
[----:B------:R0:W1:Y:S02]  /*2510*/  SHFL.BFLY P6, R14, R13, R12, R11 ;  /* 0x0c00000c0d0e7389 */ /* 0x00006400000c000b */
[----:B01----:R-:W-:Y:S05]  /*2520*/  ENDCOLLECTIVE ;  /* 0x000000000000791b */ /* 0x003fea0003800000 */
.L_x_4529:
[----:B------:R-:W-:Y:S05]  /*2530*/  BRA `(.L_x_4530) ;  /* 0xffffffdc00a47947 */ /* 0x000fea000383ffff */
.L_x_4531:
        /* <DEDUP_REMOVED lines=12> */
.L_x_27248:


//--------------------- .text._ZN4vllm25paged_attention_v2_kernelIthLi128ELi8ELi128ELNS_18Fp8KVCacheDataTypeE2ELb0ELi512EEEvPfS2_PT_PKS3_PKT0_S9_ifPKiSB_iPKfiiiSD_SD_iiiii --------------------------
	.section	.text._ZN4vllm25paged_attention_v2_kernelIthLi128ELi8ELi128ELNS_18Fp8KVCacheDataTypeE2ELb0ELi512EEEvPfS2_PT_PKS3_PKT0_S9_ifPKiSB_iPKfiiiSD_SD_iiiii,"ax",@progbits
	.align	128
        .global         _ZN4vllm25paged_attention_v2_kernelIthLi128ELi8ELi128ELNS_18Fp8KVCacheDataTypeE2ELb0ELi512EEEvPfS2_PT_PKS3_PKT0_S9_ifPKiSB_iPKfiiiSD_SD_iiiii
        .type           _ZN4vllm25paged_attention_v2_kernelIthLi128ELi8ELi128ELNS_18Fp8KVCacheDataTypeE2ELb0ELi512EEEvPfS2_PT_PKS3_PKT0_S9_ifPKiSB_iPKfiiiSD_SD_iiiii,@function
        .size           _ZN4vllm25paged_attention_v2_kernelIthLi128ELi8ELi128ELNS_18Fp8KVCacheDataTypeE2ELb0ELi512EEEvPfS2_PT_PKS3_PKT0_S9_ifPKiSB_iPKfiiiSD_SD_iiiii,(.L_x_27249 - _ZN4vllm25paged_attention_v2_kernelIthLi128ELi8ELi128ELNS_18Fp8KVCacheDataTypeE2ELb0ELi512EEEvPfS2_PT_PKS3_PKT0_S9_ifPKiSB_iPKfiiiSD_SD_iiiii)
        .other          _ZN4vllm25paged_attention_v2_kernelIthLi128ELi8ELi128ELNS_18Fp8KVCacheDataTypeE2ELb0ELi512EEEvPfS2_PT_PKS3_PKT0_S9_ifPKiSB_iPKfiiiSD_SD_iiiii,@"STO_CUDA_ENTRY STV_DEFAULT"
_ZN4vllm25paged_attention_v2_kernelIthLi128ELi8ELi128ELNS_18Fp8KVCacheDataTypeE2ELb0ELi512EEEvPfS2_PT_PKS3_PKT0_S9_ifPKiSB_iPKfiiiSD_SD_iiiii:
.text._ZN4vllm25paged_attention_v2_kernelIthLi128ELi8ELi128ELNS_18Fp8KVCacheDataTypeE2ELb0ELi512EEEvPfS2_PT_PKS3_PKT0_S9_ifPKiSB_iPKfiiiSD_SD_iiiii:
        /* <DEDUP_REMOVED lines=52> */
.L_x_4533:
[----:B------:R-:W-:Y:S05]  /*0340*/  BSYNC.RECONVERGENT B6 ;  /* 0x0000000000067941 */ /* 0x000fea0003800200 */
.L_x_4532:
        /* <DEDUP_REMOVED lines=13> */
.L_x_4564:
        /* <DEDUP_REMOVED lines=40> */
.L_x_4539:
        /* <DEDUP_REMOVED lines=11> */
.L_x_4538:
[----:B------:R-:W-:Y:S05]  /*0750*/  BSYNC.RECONVERGENT B1 ;  /* 0x0000000000017941 */ /* 0x000fea0003800200 */
.L_x_4537:
        /* <DEDUP_REMOVED lines=13> */
.L_x_4542:
        /* <DEDUP_REMOVED lines=100> */
.L_x_4541:
[----:B------:R-:W-:Y:S05]  /*0e70*/  BSYNC.RECONVERGENT B1 ;  /* 0x0000000000017941 */ /* 0x000fea0003800200 */
.L_x_4540:
        /* <DEDUP_REMOVED lines=55> */
.L_x_4544:
[----:B------:R-:W-:Y:S05]  /*11f0*/  BSYNC.RECONVERGENT B1 ;  /* 0x0000000000017941 */ /* 0x000fea0003800200 */
.L_x_4543:
        /* <DEDUP_REMOVED lines=26> */
.L_x_4536:
[----:B------:R-:W-:Y:S05]  /*13a0*/  BSYNC.RECONVERGENT B0 ;  /* 0x0000000000007941 */ /* 0x000fea0003800200 */
.L_x_4535:
        /* <DEDUP_REMOVED lines=40> */
.L_x_4549:
[----:B------:R-:W1:Y:S01]  /*1630*/  LDS R13, [R4] ;  /* 0x00000000040d7984 */ /* 0x000e620000000800 */
[----:B------:R-:W-:-:S05]  /*1640*/  VIADD R11, R11, 0x1 ;  /* 0x000000010b0b7836 */ /* 0x000fca0000000000 */
[----:B------:R-:W-:Y:S01]  /*1650*/  ISETP.NE.AND P0, PT, R11, RZ, PT ;  /* 0x000000ff0b00720c */ /* 0x000fe20003f05270 */
[----:B-1----:R-:W-:-:S05]  /*1660*/  FMUL.FTZ R13, R13, R2 ;  /* 0x000000020d0d7220 */ /* 0x002fca0000410000 */
[----:B------:R1:W-:Y:S02]  /*1670*/  STS [R4], R13 ;  /* 0x0000000d04007388 */ /* 0x0003e40000000800 */
[----:B-1----:R-:W-:-:S05]  /*1680*/  IADD3 R4, PT, PT, R4, 0x200, RZ ;  /* 0x0000020004047810 */ /* 0x002fca0007ffe0ff */
[----:B------:R-:W-:Y:S05]  /*1690*/  @P0 BRA `(.L_x_4549) ;  /* 0xfffffffc00e40947 */ /* 0x000fea000383ffff */
.L_x_4548:
[----:B------:R-:W-:Y:S05]  /*16a0*/  BSYNC.RECONVERGENT B1 ;  /* 0x0000000000017941 */ /* 0x000fea0003800200 */
.L_x_4547:
        /* <DEDUP_REMOVED lines=13> */
.L_x_4552:
        /* <DEDUP_REMOVED lines=52> */
.L_x_4551:
[----:B------:R-:W-:Y:S05]  /*1ac0*/  BSYNC.RECONVERGENT B1 ;  /* 0x0000000000017941 */ /* 0x000fea0003800200 */
.L_x_4550:
        /* <DEDUP_REMOVED lines=31> */
.L_x_4554:
[----:B------:R-:W-:Y:S05]  /*1cc0*/  BSYNC.RECONVERGENT B1 ;  /* 0x0000000000017941 */ /* 0x000fea0003800200 */
.L_x_4553:
        /* <DEDUP_REMOVED lines=14> */
.L_x_4546:
[----:B------:R-:W-:Y:S05]  /*1db0*/  BSYNC.RECONVERGENT B0 ;  /* 0x0000000000007941 */ /* 0x000fea0003800200 */
.L_x_4545:
        /* <DEDUP_REMOVED lines=30> */
.L_x_4556:
[----:B------:R-:W-:Y:S05]  /*1fa0*/  BSYNC.RECONVERGENT B0 ;  /* 0x0000000000007941 */ /* 0x000fea0003800200 */
.L_x_4555:
        /* <DEDUP_REMOVED lines=27> */
.L_x_4558:
[----:B------:R-:W-:Y:S05]  /*2160*/  BSYNC.RECONVERGENT B0 ;  /* 0x0000000000007941 */ /* 0x000fea0003800200 */
.L_x_4557:
        /* <DEDUP_REMOVED lines=19> */
.L_x_4560:
[----:B------:R-:W-:Y:S05]  /*22a0*/  BSYNC.RECONVERGENT B0 ;  /* 0x0000000000007941 */ /* 0x000fea0003800200 */
.L_x_4559:
[----:B------:R-:W-:Y:S06]  /*22b0*/  BAR.SYNC.DEFER_BLOCKING 0x0 ;  /* 0x0000000000007b1d */ /* 0x000fec0000010000 */
[----:B------:R-:W-:Y:S05]  /*22c0*/  @P3 EXIT ;  /* 0x000000000000394d */ /* 0x000fea0003800000 */
[----:B------:R-:W-:Y:S01]  /*22d0*/  UIMAD UR5, UR40, UR44, UR43 ;  /* 0x0000002c280572a4 */ /* 0x000fe2000f8e022b */
[----:B-1----:R-:W-:Y:S01]  /*22e0*/  F2FP.F16.F32.PACK_AB R6, R6, R11 ;  /* 0x0000000b0606723e */ /* 0x002fe200000000ff */
[----:B------:R-:W-:Y:S01]  /*22f0*/  USHF.L.U32 UR4, UR41, 0x7, URZ ;  /* 0x0000000729047899 */ /* 0x000fe200080006ff */
[----:B------:R-:W-:Y:S01]  /*2300*/  F2FP.F16.F32.PACK_AB R4, R4, R9 ;  /* 0x000000090404723e */ /* 0x000fe200000000ff */
        /* <DEDUP_REMOVED lines=16> */
.L_x_4534:
[----:B------:R-:W-:Y:S01]  /*2410*/  MOV R12, 0x10 ;  /* 0x00000010000c7802 */ /* 0x000fe20000000f00 */
[----:B------:R-:W-:Y:S01]  /*2420*/  IMAD.MOV.U32 R11, RZ, RZ, 0x1f ;  /* 0x0000001fff0b7424 */ /* 0x000fe200078e00ff */
[----:B------:R-:W-:-:S07]  /*2430*/  MOV R15, 0xffffffff ;  /* 0xffffffff000f7802 */ /* 0x000fce0000000f00 */
[----:B------:R-:W-:Y:S05]  /*2440*/  WARPSYNC.COLLECTIVE R15, `(.L_x_4561) ;  /* 0x000000000f087348 */ /* 0x000fea0003c00000 */
[----:B------:R0:W1:Y:S02]  /*2450*/  SHFL.BFLY P6, R14, R13, R12, R11 ;  /* 0x0c00000c0d0e7389 */ /* 0x00006400000c000b */
[----:B01----:R-:W-:Y:S05]  /*2460*/  ENDCOLLECTIVE ;  /* 0x000000000000791b */ /* 0x003fea0003800000 */
.L_x_4561:
[----:B------:R-:W-:Y:S01]  /*2470*/  HFMA2 R12, -RZ, RZ, 0, 4.76837158203125e-07 ;  /* 0x00000008ff0c7431 */ /* 0x000fe200000001ff */
[----:B------:R-:W-:-:S04]  /*2480*/  FMNMX.FTZ R0, R14, -3.40282346638528859812e+38, !PT ;  /* 0xff7fffff0e007809 */ /* 0x000fc80007810000 */
[----:B------:R-:W-:-:S07]  /*2490*/  MOV R13, R0 ;  /* 0x00000000000d7202 */ /* 0x000fce0000000f00 */
[----:B------:R-:W-:Y:S05]  /*24a0*/  WARPSYNC.COLLECTIVE R15, `(.L_x_4562) ;  /* 0x000000000f087348 */ /* 0x000fea0003c00000 */
[----:B------:R0:W1:Y:S02]  /*24b0*/  SHFL.BFLY P6, R14, R13, R12, R11 ;  /* 0x0c00000c0d0e7389 */ /* 0x00006400000c000b */
[----:B01----:R-:W-:Y:S05]  /*24c0*/  ENDCOLLECTIVE ;  /* 0x000000000000791b */ /* 0x003fea0003800000 */
.L_x_4562:
[----:B------:R-:W-:Y:S01]  /*24d0*/  HFMA2 R12, -RZ, RZ, 0, 2.384185791015625e-07 ;  /* 0x00000004ff0c7431 */ /* 0x000fe200000001ff */
[----:B------:R-:W-:-:S04]  /*24e0*/  FMNMX.FTZ R2, R0, R14, !PT ;  /* 0x0000000e00027209 */ /* 0x000fc80007810000 */
[----:B------:R-:W-:-:S07]  /*24f0*/  MOV R13, R2 ;  /* 0x00000002000d7202 */ /* 0x000fce0000000f00 */
[----:B------:R-:W-:Y:S05]  /*2500*/  WARPSYNC.COLLECTIVE R15, `(.L_x_4563) ;  /* 0x000000000f087348 */ /* 0x000fea0003c00000 */
[----:B------:R0:W1:Y:S02]  /*2510*/  SHFL.BFLY P6, R14, R13, R12, R11 ;  /* 0x0c00000c0d0e7389 */ /* 0x00006400000c000b */
[----:B01----:R-:W-:Y:S05]  /*2520*/  ENDCOLLECTIVE ;  /* 0x000000000000791b */ /* 0x003fea0003800000 */
.L_x_4563:
[----:B------:R-:W-:Y:S05]  /*2530*/  BRA `(.L_x_4564) ;  /* 0xffffffdc00b87947 */ /* 0x000fea000383ffff */
.L_x_4565:
        /* <DEDUP_REMOVED lines=12> */
.L_x_27249:


//--------------------- .text._ZN4vllm25paged_attention_v2_kernelIthLi120ELi8ELi128ELNS_18Fp8KVCacheDataTypeE2ELb0ELi512EEEvPfS2_PT_PKS3_PKT0_S9_ifPKiSB_iPKfiiiSD_SD_iiiii --------------------------
	.section	.text._ZN4vllm25paged_attention_v2_kernelIthLi120ELi8ELi128ELNS_18Fp8KVCacheDataTypeE2ELb0ELi512EEEvPfS2_PT_PKS3_PKT0_S9_ifPKiSB_iPKfiiiSD_SD_iiiii,"ax",@progbits
	.align	128
        .global         _ZN4vllm25paged_attention_v2_kernelIthLi120ELi8ELi128ELNS_18Fp8KVCacheDataTypeE2ELb0ELi512EEEvPfS2_PT_PKS3_PKT0_S9_ifPKiSB_iPKfiiiSD_SD_iiiii
        .type           _ZN4vllm25paged_attention_v2_kernelIthLi120ELi8ELi128ELNS_18Fp8KVCacheDataTypeE2ELb0ELi512EEEvPfS2_PT_PKS3_PKT0_S9_ifPKiSB_iPKfiiiSD_SD_iiiii,@function
        .size           _ZN4vllm25paged_attention_v2_kernelIthLi120ELi8ELi128ELNS_18Fp8KVCacheDataTypeE2ELb0ELi512EEEvPfS2_PT_PKS3_PKT0_S9_ifPKiSB_iPKfiiiSD_SD_iiiii,(.L_x_27250 - _ZN4vllm25paged_attention_v2_kernelIthLi120ELi8ELi128ELNS_18Fp8KVCacheDataTypeE2ELb0ELi512EEEvPfS2_PT_PKS3_PKT0_S9_ifPKiSB_iPKfiiiSD_SD_iiiii)
        .other          _ZN4vllm25paged_attention_v2_kernelIthLi120ELi8ELi128ELNS_18Fp8KVCacheDataTypeE2ELb0ELi512EEEvPfS2_PT_PKS3_PKT0_S9_ifPKiSB_iPKfiiiSD_SD_iiiii,@"STO_CUDA_ENTRY STV_DEFAULT"
_ZN4vllm25paged_attention_v2_kernelIthLi120ELi8ELi128ELNS_18Fp8KVCacheDataTypeE2ELb0ELi512EEEvPfS2_PT_PKS3_PKT0_S9_ifPKiSB_iPKfiiiSD_SD_iiiii:
.text._ZN4vllm25paged_attention_v2_kernelIthLi120ELi8ELi128ELNS_18Fp8KVCacheDataTypeE2ELb0ELi512EEEvPfS2_PT_PKS3_PKT0_S9_ifPKiSB_iPKfiiiSD_SD_iiiii:
        /* <DEDUP_REMOVED lines=52> */
.L_x_4567:
[----:B------:R-:W-:Y:S05]  /*0340*/  BSYNC.RECONVERGENT B6 ;  /* 0x0000000000067941 */ /* 0x000fea0003800200 */
.L_x_4566:
        /* <DEDUP_REMOVED lines=13> */
.L_x_4602:
        /* <DEDUP_REMOVED lines=40> */
.L_x_4573:
        /* <DEDUP_REMOVED lines=11> */
.L_x_4572:
[----:B------:R-:W-:Y:S05]  /*0750*/  BSYNC.RECONVERGENT B1 ;  /* 0x0000000000017941 */ /* 0x000fea0003800200 */
.L_x_4571:
        /* <DEDUP_REMOVED lines=13> */
.L_x_4576:
        /* <DEDUP_REMOVED lines=100> */
.L_x_4575:
[----:B------:R-:W-:Y:S05]  /*0e70*/  BSYNC.RECONVERGENT B1 ;  /* 0x0000000000017941 */ /* 0x000fea0003800200 */
.L_x_4574:
        /* <DEDUP_REMOVED lines=55> */
.L_x_4578:
[----:B------:R-:W-:Y:S05]  /*11f0*/  BSYNC.RECONVERGENT B1 ;  /* 0x0000000000017941 */ /* 0x000fea0003800200 */
.L_x_4577:
        /* <DEDUP_REMOVED lines=26> */
.L_x_4570:
[----:B------:R-:W-:Y:S05]  /*13a0*/  BSYNC.RECONVERGENT B0 ;  /* 0x0000000000007941 */ /* 0x000fea0003800200 */
.L_x_4569:
        /* <DEDUP_REMOVED lines=40> */
.L_x_4583:
[----:B------:R-:W1:Y:S01]  /*1630*/  LDS R13, [R4] ;  /* 0x00000000040d7984 */ /* 0x000e620000000800 */
[----:B------:R-:W-:-:S04]  /*1640*/  IADD3 R11, PT, PT, R11, 0x1, RZ ;  /* 0x000000010b0b7810 */ /* 0x000fc80007ffe0ff */
[----:B------:R-:W-:Y:S01]  /*1650*/  ISETP.NE.AND P0, PT, R11, RZ, PT ;  /* 0x000000ff0b00720c */ /* 0x000fe20003f05270 */
[----:B-1----:R-:W-:-:S05]  /*1660*/  FMUL.FTZ R13, R13, R2 ;  /* 0x000000020d0d7220 */ /* 0x002fca0000410000 */
[----:B------:R1:W-:Y:S02]  /*1670*/  STS [R4], R13 ;  /* 0x0000000d04007388 */ /* 0x0003e40000000800 */
[----:B-1----:R-:W-:-:S05]  /*1680*/  IADD3 R4, PT, PT, R4, 0x200, RZ ;  /* 0x0000020004047810 */ /* 0x002fca0007ffe0ff */
[----:B------:R-:W-:Y:S05]  /*1690*/  @P0 BRA `(.L_x_4583) ;  /* 0xfffffffc00e40947 */ /* 0x000fea000383ffff */
.L_x_4582:
[----:B------:R-:W-:Y:S05]  /*16a0*/  BSYNC.RECONVERGENT B1 ;  /* 0x0000000000017941 */ /* 0x000fea0003800200 */
.L_x_4581:
        /* <DEDUP_REMOVED lines=13> */
.L_x_4586:
        /* <DEDUP_REMOVED lines=52> */
.L_x_4585:
[----:B------:R-:W-:Y:S05]  /*1ac0*/  BSYNC.RECONVERGENT B1 ;  /* 0x0000000000017941 */ /* 0x000fea0003800200 */
.L_x_4584:
        /* <DEDUP_REMOVED lines=31> */
.L_x_4588:
[----:B------:R-:W-:Y:S05]  /*1cc0*/  BSYNC.RECONVERGENT B1 ;  /* 0x0000000000017941 */ /* 0x000fea0003800200 */
.L_x_4587:
        /* <DEDUP_REMOVED lines=14> */
.L_x_4580:
[----:B------:R-:W-:Y:S05]  /*1db0*/  BSYNC.RECONVERGENT B0 ;  /* 0x0000000000007941 */ /* 0x000fea0003800200 */
.L_x_4579:
        /* <DEDUP_REMOVED lines=31> */
.L_x_4590:
[----:B------:R-:W-:Y:S05]  /*1fb0*/  BSYNC.RECONVERGENT B0 ;  /* 0x0000000000007941 */ /* 0x000fea0003800200 */
.L_x_4589:
        /* <DEDUP_REMOVED lines=11> */
.L_x_4592:
[----:B------:R-:W-:Y:S05]  /*2070*/  BSYNC.RECONVERGENT B0 ;  /* 0x0000000000007941 */ /* 0x000fea0003800200 */
.L_x_4591:
        /* <DEDUP_REMOVED lines=12> */
.L_x_4594:
[----:B------:R-:W-:Y:S05]  /*2140*/  BSYNC.RECONVERGENT B0 ;  /* 0x0000000000007941 */ /* 0x000fea0003800200 */
.L_x_4593:
        /* <DEDUP_REMOVED lines=8> */
.L_x_4596:
[----:B------:R-:W-:Y:S05]  /*21d0*/  BSYNC.RECONVERGENT B0 ;  /* 0x0000000000007941 */ /* 0x000fea0003800200 */
.L_x_4595:
        /* <DEDUP_REMOVED lines=12> */
.L_x_4598:
[----:B------:R-:W-:Y:S05]  /*22a0*/  BSYNC.RECONVERGENT B0 ;  /* 0x0000000000007941 */ /* 0x000fea0003800200 */
.L_x_4597:
[----:B------:R-:W-:Y:S06]  /*22b0*/  BAR.SYNC.DEFER_BLOCKING 0x0 ;  /* 0x0000000000007b1d */ /* 0x000fec0000010000 */
[----:B------:R-:W-:Y:S05]  /*22c0*/  @P1 EXIT ;  /* 0x000000000000194d */ /* 0x000fea0003800000 */
[----:B------:R-:W-:Y:S01]  /*22d0*/  UIMAD UR4, UR40, UR44, UR43 ;  /* 0x0000002c280472a4 */ /* 0x000fe2000f8e022b */
[----:B-12---:R-:W-:Y:S01]  /*22e0*/  F2FP.F16.F32.PACK_AB R0, RZ, R3 ;  /* 0x00000003ff00723e */ /* 0x006fe200000000ff */
[----:B------:R-:W1:Y:S01]  /*22f0*/  LDCU.64 UR6, c[0x0][0x390] ;  /* 0x00007200ff0677ac */ /* 0x000e620008000a00 */
[----:B------:R-:W-:Y:S01]  /*2300*/  F2FP.F16.F32.PACK_AB R4, R7, R4 ;  /* 0x000000040704723e */ /* 0x000fe200000000ff */
        /* <DEDUP_REMOVED lines=14> */
[----:B------:R-:W-:-:S05]  /*23f0*/  F2FP.F16.F32.PACK_AB R5, RZ, R5 ;  /* 0x00000005ff05723e */ /* 0x000fca00000000ff */
[----:B------:R-:W-:Y:S01]  /*2400*/  STG.E.U16 desc[UR36][R2.64+0xc0], R5 ;  /* 0x0000c00502007986 */ /* 0x000fe2000c101524 */
[----:B------:R-:W-:Y:S05]  /*2410*/  EXIT ;  /* 0x000000000000794d */ /* 0x000fea0003800000 */
.L_x_4568:
[----:B------:R-:W-:Y:S02]  /*2420*/  HFMA2 R12, -RZ, RZ, 0, 9.5367431640625e-07 ;  /* 0x00000010ff0c7431 */ /* 0x000fe400000001ff */
[----:B------:R-:W-:Y:S01]  /*2430*/  IMAD.MOV.U32 R11, RZ, RZ, 0x1f ;  /* 0x0000001fff0b7424 */ /* 0x000fe200078e00ff */
[----:B------:R-:W-:-:S07]  /*2440*/  MOV R15, 0xffffffff ;  /* 0xffffffff000f7802 */ /* 0x000fce0000000f00 */
[----:B------:R-:W-:Y:S05]  /*2450*/  WARPSYNC.COLLECTIVE R15, `(.L_x_4599) ;  /* 0x000000000f087348 */ /* 0x000fea0003c00000 */
[----:B------:R0:W1:Y:S02]  /*2460*/  SHFL.BFLY P6, R14, R13, R12, R11 ;  /* 0x0c00000c0d0e7389 */ /* 0x00006400000c000b */
[----:B01----:R-:W-:Y:S05]  /*2470*/  ENDCOLLECTIVE ;  /* 0x000000000000791b */ /* 0x003fea0003800000 */
.L_x_4599:
[----:B------:R-:W-:Y:S01]  /*2480*/  HFMA2 R12, -RZ, RZ, 0, 4.76837158203125e-07 ;  /* 0x00000008ff0c7431 */ /* 0x000fe200000001ff */
[----:B------:R-:W-:-:S04]  /*2490*/  FMNMX.FTZ R0, R14, -3.40282346638528859812e+38, !PT ;  /* 0xff7fffff0e007809 */ /* 0x000fc80007810000 */
[----:B------:R-:W-:-:S07]  /*24a0*/  MOV R13, R0 ;  /* 0x00000000000d7202 */ /* 0x000fce0000000f00 */
[----:B------:R-:W-:Y:S05]  /*24b0*/  WARPSYNC.COLLECTIVE R15, `(.L_x_4600) ;  /* 0x000000000f087348 */ /* 0x000fea0003c00000 */
[----:B------:R0:W1:Y:S02]  /*24c0*/  SHFL.BFLY P6, R14, R13, R12, R11 ;  /* 0x0c00000c0d0e7389 */ /* 0x00006400000c000b */
[----:B01----:R-:W-:Y:S05]  /*24d0*/  ENDCOLLECTIVE ;  /* 0x000000000000791b */ /* 0x003fea0003800000 */
.L_x_4600:
[----:B------:R-:W-:Y:S01]  /*24e0*/  HFMA2 R12, -RZ, RZ, 0, 2.384185791015625e-07 ;  /* 0x00000004ff0c7431 */ /* 0x000fe200000001ff */
[----:B------:R-:W-:-:S04]  /*24f0*/  FMNMX.FTZ R2, R0, R14, !PT ;  /* 0x0000000e00027209 */ /* 0x000fc80007810000 */
[----:B------:R-:W-:-:S07]  /*2500*/  MOV R13, R2 ;  /* 0x00000002000d7202 */ /* 0x000fce0000000f00 */
[----:B------:R-:W-:Y:S05]  /*2510*/  WARPSYNC.COLLECTIVE R15, `(.L_x_4601) ;  /* 0x000000000f087348 */ /* 0x000fea0003c00000 */
[----:B------:R0:W1:Y:S02]  /*2520*/  SHFL.BFLY P6, R14, R13, R12, R11 ;  /* 0x0c00000c0d0e7389 */ /* 0x00006400000c000b */
[----:B01----:R-:W-:Y:S05]  /*2530*/  ENDCOLLECTIVE ;  /* 0x000000000000791b */ /* 0x003fea0003800000 */
.L_x_4601:
[----:B------:R-:W-:Y:S05]  /*2540*/  BRA `(.L_x_4602) ;  /* 0xffffffdc00b47947 */ /* 0x000fea000383ffff */
.L_x_4603:
        /* <DEDUP_REMOVED lines=11> */
.L_x_27250:


//--------------------- .text._ZN4vllm25paged_attention_v2_kernelIthLi112ELi8ELi128ELNS_18Fp8KVCacheDataTypeE2ELb0ELi512EEEvPfS2_PT_PKS3_PKT0_S9_ifPKiSB_iPKfiiiSD_SD_iiiii --------------------------
	.section	.text._ZN4vllm25paged_attention_v2_kernelIthLi112ELi8ELi128ELNS_18Fp8KVCacheDataTypeE2ELb0ELi512EEEvPfS2_PT_PKS3_PKT0_S9_ifPKiSB_iPKfiiiSD_SD_iiiii,"ax",@progbits
	.align	128
        .global         _ZN4vllm25paged_attention_v2_kernelIthLi112ELi8ELi128ELNS_18Fp8KVCacheDataTypeE2ELb0ELi512EEEvPfS2_PT_PKS3_PKT0_S9_ifPKiSB_iPKfiiiSD_SD_iiiii
        .type           _ZN4vllm25paged_attention_v2_kernelIthLi112ELi8ELi128ELNS_18Fp8KVCacheDataTypeE2ELb0ELi512EEEvPfS2_PT_PKS3_PKT0_S9_ifPKiSB_iPKfiiiSD_SD_iiiii,@function
        .size           _ZN4vllm25paged_attention_v2_kernelIthLi112ELi8ELi128ELNS_18Fp8KVCacheDataTypeE2ELb0ELi512EEEvPfS2_PT_PKS3_PKT0_S9_ifPKiSB_iPKfiiiSD_SD_iiiii,(.L_x_27251 - _ZN4vllm25paged_attention_v2_kernelIthLi112ELi8ELi128ELNS_18Fp8KVCacheDataTypeE2ELb0ELi512EEEvPfS2_PT_PKS3_PKT0_S9_ifPKiSB_iPKfiiiSD_SD_iiiii)
        .other          _ZN4vllm25paged_attention_v2_kernelIthLi112ELi8ELi128ELNS_18Fp8KVCacheDataTypeE2ELb0ELi512EEEvPfS2_PT_PKS3_PKT0_S9_ifPKiSB_iPKfiiiSD_SD_iiiii,@"STO_CUDA_ENTRY STV_DEFAULT"
_ZN4vllm25paged_attention_v2_kernelIthLi112ELi8ELi128ELNS_18Fp8KVCacheDataTypeE2ELb0ELi512EEEvPfS2_PT_PKS3_PKT0_S9_ifPKiSB_iPKfiiiSD_SD_iiiii:
.text._ZN4vllm25paged_attention_v2_kernelIthLi112ELi8ELi128ELNS_18Fp8KVCacheDataTypeE2ELb0ELi512EEEvPfS2_PT_PKS3_PKT0_S9_ifPKiSB_iPKfiiiSD_SD_iiiii:
        /* <DEDUP_REMOVED lines=52> */
.L_x_4605:
[----:B------:R-:W-:Y:S05]  /*0340*/  BSYNC.RECONVERGENT B6 ;  /* 0x0000000000067941 */ /* 0x000fea0003800200 */
.L_x_4604:
        /* <DEDUP_REMOVED lines=13> */
.L_x_4640:
        /* <DEDUP_REMOVED lines=40> */
.L_x_4611:
        /* <DEDUP_REMOVED lines=11> */
.L_x_4610:
[----:B------:R-:W-:Y:S05]  /*0750*/  BSYNC.RECONVERGENT B1 ;  /* 0x0000000000017941 */ /* 0x000fea0003800200 */
.L_x_4609:
        /* <DEDUP_REMOVED lines=13> */
.L_x_4614:
        /* <DEDUP_REMOVED lines=100> */
.L_x_4613:
[----:B------:R-:W-:Y:S05]  /*0e70*/  BSYNC.RECONVERGENT B1 ;  /* 0x0000000000017941 */ /* 0x000fea0003800200 */
.L_x_4612:
        /* <DEDUP_REMOVED lines=55> */
.L_x_4616:
[----:B------:R-:W-:Y:S05]  /*11f0*/  BSYNC.RECONVERGENT B1 ;  /* 0x0000000000017941 */ /* 0x000fea0003800200 */
.L_x_4615:
        /* <DEDUP_REMOVED lines=26> */
.L_x_4608:
[----:B------:R-:W-:Y:S05]  /*13a0*/  BSYNC.RECONVERGENT B0 ;  /* 0x0000000000007941 */ /* 0x000fea0003800200 */
.L_x_4607:
        /* <DEDUP_REMOVED lines=40> */
.L_x_4621:
[----:B------:R-:W1:Y:S01]  /*1630*/  LDS R13, [R4] ;  /* 0x00000000040d7984 */ /* 0x000e620000000800 */
[----:B------:R-:W-:-:S04]  /*1640*/  IADD3 R11, PT, PT, R11, 0x1, RZ ;  /* 0x000000010b0b7810 */ /* 0x000fc80007ffe0ff */
[----:B------:R-:W-:Y:S01]  /*1650*/  ISETP.NE.AND P0, PT, R11, RZ, PT ;  /* 0x000000ff0b00720c */ /* 0x000fe20003f05270 */
[----:B-1----:R-:W-:-:S05]  /*1660*/  FMUL.FTZ R13, R13, R2 ;  /* 0x000000020d0d7220 */ /* 0x002fca0000410000 */
[----:B------:R1:W-:Y:S02]  /*1670*/  STS [R4], R13 ;  /* 0x0000000d04007388 */ /* 0x0003e40000000800 */
[----:B-1----:R-:W-:-:S05]  /*1680*/  IADD3 R4, PT, PT, R4, 0x200, RZ ;  /* 0x0000020004047810 */ /* 0x002fca0007ffe0ff */
[----:B------:R-:W-:Y:S05]  /*1690*/  @P0 BRA `(.L_x_4621) ;  /* 0xfffffffc00e40947 */ /* 0x000fea000383ffff */
.L_x_4620:
[----:B------:R-:W-:Y:S05]  /*16a0*/  BSYNC.RECONVERGENT B1 ;  /* 0x0000000000017941 */ /* 0x000fea0003800200 */
.L_x_4619:
        /* <DEDUP_REMOVED lines=13> */
.L_x_4624:
        /* <DEDUP_REMOVED lines=52> */
.L_x_4623:
[----:B------:R-:W-:Y:S05]  /*1ac0*/  BSYNC.RECONVERGENT B1 ;  /* 0x0000000000017941 */ /* 0x000fea0003800200 */
.L_x_4622:
        /* <DEDUP_REMOVED lines=31> */
.L_x_4626:
[----:B------:R-:W-:Y:S05]  /*1cc0*/  BSYNC.RECONVERGENT B1 ;  /* 0x0000000000017941 */ /* 0x000fea0003800200 */
.L_x_4625:
        /* <DEDUP_REMOVED lines=14> */
.L_x_4618:
[----:B------:R-:W-:Y:S05]  /*1db0*/  BSYNC.RECONVERGENT B0 ;  /* 0x0000000000007941 */ /* 0x000fea0003800200 */
.L_x_4617:
        /* <DEDUP_REMOVED lines=31> */
.L_x_4628:
[----:B------:R-:W-:Y:S05]  /*1fb0*/  BSYNC.RECONVERGENT B0 ;  /* 0x0000000000007941 */ /* 0x000fea0003800200 */
.L_x_4627:
        /* <DEDUP_REMOVED lines=11> */
.L_x_4630:
[----:B------:R-:W-:Y:S05]  /*2070*/  BSYNC.RECONVERGENT B0 ;  /* 0x0000000000007941 */ /* 0x000fea0003800200 */
.L_x_4629:
        /* <DEDUP_REMOVED lines=12> */
.L_x_4632:
[----:B------:R-:W-:Y:S05]  /*2140*/  BSYNC.RECONVERGENT B0 ;  /* 0x0000000000007941 */ /* 0x000fea0003800200 */
.L_x_4631:
        /* <DEDUP_REMOVED lines=8> */
.L_x_4634:
[----:B------:R-:W-:Y:S05]  /*21d0*/  BSYNC.RECONVERGENT B0 ;  /* 0x0000000000007941 */ /* 0x000fea0003800200 */
.L_x_4633:
        /* <DEDUP_REMOVED lines=12> */
.L_x_4636:
[----:B------:R-:W-:Y:S05]  /*22a0*/  BSYNC.RECONVERGENT B0 ;  /* 0x0000000000007941 */ /* 0x000fea0003800200 */
.L_x_4635:
        /* <DEDUP_REMOVED lines=23> */
.L_x_4606:
[----:B------:R-:W-:Y:S02]  /*2420*/  HFMA2 R12, -RZ, RZ, 0, 9.5367431640625e-07 ;  /* 0x00000010ff0c7431 */ /* 0x000fe400000001ff */
[----:B------:R-:W-:Y:S01]  /*2430*/  IMAD.MOV.U32 R11, RZ, RZ, 0x1f ;  /* 0x0000001fff0b7424 */ /* 0x000fe200078e00ff */
[----:B------:R-:W-:-:S07]  /*2440*/  MOV R15, 0xffffffff ;  /* 0xffffffff000f7802 */ /* 0x000fce0000000f00 */
[----:B------:R-:W-:Y:S05]  /*2450*/  WARPSYNC.COLLECTIVE R15, `(.L_x_4637) ;  /* 0x000000000f087348 */ /* 0x000fea0003c00000 */
[----:B------:R0:W1:Y:S02]  /*2460*/  SHFL.BFLY P6, R14, R13, R12, R11 ;  /* 0x0c00000c0d0e7389 */ /* 0x00006400000c000b */
[----:B01----:R-:W-:Y:S05]  /*2470*/  ENDCOLLECTIVE ;  /* 0x000000000000791b */ /* 0x003fea0003800000 */
.L_x_4637:
[----:B------:R-:W-:Y:S01]  /*2480*/  HFMA2 R12, -RZ, RZ, 0, 4.76837158203125e-07 ;  /* 0x00000008ff0c7431 */ /* 0x000fe200000001ff */
[----:B------:R-:W-:-:S04]  /*2490*/  FMNMX.FTZ R0, R14, -3.40282346638528859812e+38, !PT ;  /* 0xff7fffff0e007809 */ /* 0x000fc80007810000 */
[----:B------:R-:W-:-:S07]  /*24a0*/  MOV R13, R0 ;  /* 0x00000000000d7202 */ /* 0x000fce0000000f00 */
[----:B------:R-:W-:Y:S05]  /*24b0*/  WARPSYNC.COLLECTIVE R15, `(.L_x_4638) ;  /* 0x000000000f087348 */ /* 0x000fea0003c00000 */
[----:B------:R0:W1:Y:S02]  /*24c0*/  SHFL.BFLY P6, R14, R13, R12, R11 ;  /* 0x0c00000c0d0e7389 */ /* 0x00006400000c000b */
[----:B01----:R-:W-:Y:S05]  /*24d0*/  ENDCOLLECTIVE ;  /* 0x000000000000791b */ /* 0x003fea0003800000 */
.L_x_4638:
[----:B------:R-:W-:Y:S01]  /*24e0*/  HFMA2 R12, -RZ, RZ, 0, 2.384185791015625e-07 ;  /* 0x00000004ff0c7431 */ /* 0x000fe200000001ff */
[----:B------:R-:W-:-:S04]  /*24f0*/  FMNMX.FTZ R2, R0, R14, !PT ;  /* 0x0000000e00027209 */ /* 0x000fc80007810000 */
[----:B------:R-:W-:-:S07]  /*2500*/  MOV R13, R2 ;  /* 0x00000002000d7202 */ /* 0x000fce0000000f00 */
[----:B------:R-:W-:Y:S05]  /*2510*/  WARPSYNC.COLLECTIVE R15, `(.L_x_4639) ;  /* 0x000000000f087348 */ /* 0x000fea0003c00000 */
[----:B------:R0:W1:Y:S02]  /*2520*/  SHFL.BFLY P6, R14, R13, R12, R11 ;  /* 0x0c00000c0d0e7389 */ /* 0x00006400000c000b */
[----:B01----:R-:W-:Y:S05]  /*2530*/  ENDCOLLECTIVE ;  /* 0x000000000000791b */ /* 0x003fea0003800000 */
.L_x_4639:
[----:B------:R-:W-:Y:S05]  /*2540*/  BRA `(.L_x_4640) ;  /* 0xffffffdc00b47947 */ /* 0x000fea000383ffff */
.L_x_4641:
        /* <DEDUP_REMOVED lines=11> */
.L_x_27251:


//--------------------- .text._ZN4vllm25paged_attention_v2_kernelIthLi96ELi8ELi128ELNS_18Fp8KVCacheDataTypeE2ELb0ELi512EEEvPfS2_PT_PKS3_PKT0_S9_ifPKiSB_iPKfiiiSD_SD_iiiii --------------------------
	.section	.text._ZN4vllm25paged_attention_v2_kernelIthLi96ELi8ELi128ELNS_18Fp8KVCacheDataTypeE2ELb0ELi512EEEvPfS2_PT_PKS3_PKT0_S9_ifPKiSB_iPKfiiiSD_SD_iiiii,"ax",@progbits
	.align	128
        .global         _ZN4vllm25paged_attention_v2_kernelIthLi96ELi8ELi128ELNS_18Fp8KVCacheDataTypeE2ELb0ELi512EEEvPfS2_PT_PKS3_PKT0_S9_ifPKiSB_iPKfiiiSD_SD_iiiii
        .type           _ZN4vllm25paged_attention_v2_kernelIthLi96ELi8ELi128ELNS_18Fp8KVCacheDataTypeE2ELb0ELi512EEEvPfS2_PT_PKS3_PKT0_S9_ifPKiSB_iPKfiiiSD_SD_iiiii,@function
        .size           _ZN4vllm25paged_attention_v2_kernelIthLi96ELi8ELi128ELNS_18Fp8KVCacheDataTypeE2ELb0ELi512EEEvPfS2_PT_PKS3_PKT0_S9_ifPKiSB_iPKfiiiSD_SD_iiiii,(.L_x_27252 - _ZN4vllm25paged_attention_v2_kernelIthLi96ELi8ELi128ELNS_18Fp8KVCacheDataTypeE2ELb0ELi512EEEvPfS2_PT_PKS3_PKT0_S9_ifPKiSB_iPKfiiiSD_SD_iiiii)
        .other          _ZN4vllm25paged_attention_v2_kernelIthLi96ELi8ELi128ELNS_18Fp8KVCacheDataTypeE2ELb0ELi512EEEvPfS2_PT_PKS3_PKT0_S9_ifPKiSB_iPKfiiiSD_SD_iiiii,@"STO_CUDA_ENTRY STV_DEFAULT"
_ZN4vllm25paged_attention_v2_kernelIthLi96ELi8ELi128ELNS_18Fp8KVCacheDataTypeE2ELb0ELi512EEEvPfS2_PT_PKS3_PKT0_S9_ifPKiSB_iPKfiiiSD_SD_iiiii:
.text._ZN4vllm25paged_attention_v2_kernelIthLi96ELi8ELi128ELNS_18Fp8KVCacheDataTypeE2ELb0ELi512EEEvPfS2_PT_PKS3_PKT0_S9_ifPKiSB_iPKfiiiSD_SD_iiiii:
        /* <DEDUP_REMOVED lines=47> */
.L_x_4643:
[----:B------:R-:W-:Y:S05]  /*02f0*/  BSYNC.RECONVERGENT B6 ;  /* 0x0000000000067941 */ /* 0x000fea0003800200 */
.L_x_4642:
        /* <DEDUP_REMOVED lines=13> */
.L_x_4670:
        /* <DEDUP_REMOVED lines=40> */
.L_x_4649:
        /* <DEDUP_REMOVED lines=11> */
.L_x_4648:
[----:B------:R-:W-:Y:S05]  /*0700*/  BSYNC.RECONVERGENT B1 ;  /* 0x0000000000017941 */ /* 0x000fea0003800200 */
.L_x_4647:
        /* <DEDUP_REMOVED lines=12> */
.L_x_4652:
        /* <DEDUP_REMOVED lines=100> */
.L_x_4651:
[----:B------:R-:W-:Y:S05]  /*0e10*/  BSYNC.RECONVERGENT B1 ;  /* 0x0000000000017941 */ /* 0x000fea0003800200 */
.L_x_4650:
        /* <DEDUP_REMOVED lines=55> */
.L_x_4654:
[----:B------:R-:W-:Y:S05]  /*1190*/  BSYNC.RECONVERGENT B1 ;  /* 0x0000000000017941 */ /* 0x000fea0003800200 */
.L_x_4653:
        /* <DEDUP_REMOVED lines=26> */
.L_x_4646:
[----:B------:R-:W-:Y:S05]  /*1340*/  BSYNC.RECONVERGENT B0 ;  /* 0x0000000000007941 */ /* 0x000fea0003800200 */
.L_x_4645:
        /* <DEDUP_REMOVED lines=40> */
.L_x_4659:
[----:B------:R-:W1:Y:S01]  /*15d0*/  LDS R13, [R8] ;  /* 0x00000000080d7984 */ /* 0x000e620000000800 */
[----:B------:R-:W-:-:S04]  /*15e0*/  IADD3 R11, PT, PT, R11, 0x1, RZ ;  /* 0x000000010b0b7810 */ /* 0x000fc80007ffe0ff */
[----:B------:R-:W-:Y:S01]  /*15f0*/  ISETP.NE.AND P0, PT, R11, RZ, PT ;  /* 0x000000ff0b00720c */ /* 0x000fe20003f05270 */
[----:B-1----:R-:W-:-:S05]  /*1600*/  FMUL.FTZ R13, R13, R4 ;  /* 0x000000040d0d7220 */ /* 0x002fca0000410000 */
[----:B------:R1:W-:Y:S02]  /*1610*/  STS [R8], R13 ;  /* 0x0000000d08007388 */ /* 0x0003e40000000800 */
[----:B-1----:R-:W-:-:S05]  /*1620*/  IADD3 R8, PT, PT, R8, 0x200, RZ ;  /* 0x0000020008087810 */ /* 0x002fca0007ffe0ff */
[----:B------:R-:W-:Y:S05]  /*1630*/  @P0 BRA `(.L_x_4659) ;  /* 0xfffffffc00e40947 */ /* 0x000fea000383ffff */
.L_x_4658:
[----:B------:R-:W-:Y:S05]  /*1640*/  BSYNC.RECONVERGENT B1 ;  /* 0x0000000000017941 */ /* 0x000fea0003800200 */
.L_x_4657:
        /* <DEDUP_REMOVED lines=12> */
.L_x_4662:
        /* <DEDUP_REMOVED lines=52> */
.L_x_4661:
[----:B------:R-:W-:Y:S05]  /*1a50*/  BSYNC.RECONVERGENT B1 ;  /* 0x0000000000017941 */ /* 0x000fea0003800200 */
.L_x_4660:
        /* <DEDUP_REMOVED lines=31> */
.L_x_4664:
[----:B------:R-:W-:Y:S05]  /*1c50*/  BSYNC.RECONVERGENT B1 ;  /* 0x0000000000017941 */ /* 0x000fea0003800200 */
.L_x_4663:
        /* <DEDUP_REMOVED lines=14> */
.L_x_4656:
[----:B------:R-:W-:Y:S05]  /*1d40*/  BSYNC.RECONVERGENT B0 ;  /* 0x0000000000007941 */ /* 0x000fea0003800200 */
.L_x_4655:
        /* <DEDUP_REMOVED lines=28> */
.L_x_4666:
[----:B------:R-:W-:Y:S05]  /*1f10*/  BSYNC.RECONVERGENT B0 ;  /* 0x0000000000007941 */ /* 0x000fea0003800200 */
.L_x_4665:
        /* <DEDUP_REMOVED lines=33> */
[----:B------:R-:W-:Y:S01]  /*2130*/  F2FP.F16.F32.PACK_AB R4, R7, R4 ;  /* 0x000000040704723e */ /* 0x000fe200000000ff */
[----:B------:R-:W-:Y:S01]  /*2140*/  UIMAD UR5, UR5, 0x60, URZ ;  /* 0x00000060050578a4 */ /* 0x000fe2000f8e02ff */
[----:B------:R-:W-:-:S03]  /*2150*/  F2FP.F16.F32.PACK_AB R5, RZ, R5 ;  /* 0x00000005ff05723e */ /* 0x000fc600000000ff */
        /* <DEDUP_REMOVED lines=12> */
.L_x_4644:
[----:B------:R-:W-:Y:S01]  /*2220*/  MOV R12, 0x10 ;  /* 0x00000010000c7802 */ /* 0x000fe20000000f00 */
[----:B------:R-:W-:Y:S01]  /*2230*/  HFMA2 R11, -RZ, RZ, 0, 1.847743988037109375e-06 ;  /* 0x0000001fff0b7431 */ /* 0x000fe200000001ff */
[----:B------:R-:W-:-:S07]  /*2240*/  MOV R15, 0xffffffff ;  /* 0xffffffff000f7802 */ /* 0x000fce0000000f00 */
[----:B------:R-:W-:Y:S05]  /*2250*/  WARPSYNC.COLLECTIVE R15, `(.L_x_4667) ;  /* 0x000000000f087348 */ /* 0x000fea0003c00000 */
[----:B------:R0:W1:Y:S02]  /*2260*/  SHFL.BFLY P6, R14, R13, R12, R11 ;  /* 0x0c00000c0d0e7389 */ /* 0x00006400000c000b */
[----:B01----:R-:W-:Y:S05]  /*2270*/  ENDCOLLECTIVE ;  /* 0x000000000000791b */ /* 0x003fea0003800000 */
.L_x_4667:
[----:B------:R-:W-:Y:S01]  /*2280*/  HFMA2 R12, -RZ, RZ, 0, 4.76837158203125e-07 ;  /* 0x00000008ff0c7431 */ /* 0x000fe200000001ff */
[----:B------:R-:W-:-:S04]  /*2290*/  FMNMX.FTZ R0, R14, -3.40282346638528859812e+38, !PT ;  /* 0xff7fffff0e007809 */ /* 0x000fc80007810000 */
[----:B------:R-:W-:-:S07]  /*22a0*/  MOV R13, R0 ;  /* 0x00000000000d7202 */ /* 0x000fce0000000f00 */
[----:B------:R-:W-:Y:S05]  /*22b0*/  WARPSYNC.COLLECTIVE R15, `(.L_x_4668) ;  /* 0x000000000f087348 */ /* 0x000fea0003c00000 */
[----:B------:R0:W1:Y:S02]  /*22c0*/  SHFL.BFLY P6, R14, R13, R12, R11 ;  /* 0x0c00000c0d0e7389 */ /* 0x00006400000c000b */
[----:B01----:R-:W-:Y:S05]  /*22d0*/  ENDCOLLECTIVE ;  /* 0x000000000000791b */ /* 0x003fea0003800000 */
.L_x_4668:
[----:B------:R-:W-:Y:S01]  /*22e0*/  HFMA2 R12, -RZ, RZ, 0, 2.384185791015625e-07 ;  /* 0x00000004ff0c7431 */ /* 0x000fe200000001ff */
[----:B------:R-:W-:-:S04]  /*22f0*/  FMNMX.FTZ R2, R0, R14, !PT ;  /* 0x0000000e00027209 */ /* 0x000fc80007810000 */
[----:B------:R-:W-:-:S07]  /*2300*/  MOV R13, R2 ;  /* 0x00000002000d7202 */ /* 0x000fce0000000f00 */
[----:B------:R-:W-:Y:S05]  /*2310*/  WARPSYNC.COLLECTIVE R15, `(.L_x_4669) ;  /* 0x000000000f087348 */ /* 0x000fea0003c00000 */
[----:B------:R0:W1:Y:S02]  /*2320*/  SHFL.BFLY P6, R14, R13, R12, R11 ;  /* 0x0c00000c0d0e7389 */ /* 0x00006400000c000b */
[----:B01----:R-:W-:Y:S05]  /*2330*/  ENDCOLLECTIVE ;  /* 0x000000000000791b */ /* 0x003fea0003800000 */
.L_x_4669:
[----:B------:R-:W-:Y:S05]  /*2340*/  BRA `(.L_x_4670) ;  /* 0xffffffe000207947 */ /* 0x000fea000383ffff */
.L_x_4671:
        /* <DEDUP_REMOVED lines=11> */
.L_x_27252:


//--------------------- .text._ZN4vllm25paged_attention_v2_kernelIthLi80ELi8ELi128ELNS_18Fp8KVCacheDataTypeE2ELb0ELi512EEEvPfS2_PT_PKS3_PKT0_S9_ifPKiSB_iPKfiiiSD_SD_iiiii --------------------------
	.section	.text._ZN4vllm25paged_attention_v2_kernelIthLi80ELi8ELi128ELNS_18Fp8KVCacheDataTypeE2ELb0ELi512EEEvPfS2_PT_PKS3_PKT0_S9_ifPKiSB_iPKfiiiSD_SD_iiiii,"ax",@progbits
	.align	128
        .global         _ZN4vllm25paged_attention_v2_kernelIthLi80ELi8ELi128ELNS_18Fp8KVCacheDataTypeE2ELb0ELi512EEEvPfS2_PT_PKS3_PKT0_S9_ifPKiSB_iPKfiiiSD_SD_iiiii
        .type           _ZN4vllm25paged_attention_v2_kernelIthLi80ELi8ELi128ELNS_18Fp8KVCacheDataTypeE2ELb0ELi512EEEvPfS2_PT_PKS3_PKT0_S9_ifPKiSB_iPKfiiiSD_SD_iiiii,@function
        .size           _ZN4vllm25paged_attention_v2_kernelIthLi80ELi8ELi128ELNS_18Fp8KVCacheDataTypeE2ELb0ELi512EEEvPfS2_PT_PKS3_PKT0_S9_ifPKiSB_iPKfiiiSD_SD_iiiii,(.L_x_27253 - _ZN4vllm25paged_attention_v2_kernelIthLi80ELi8ELi128ELNS_18Fp8KVCacheDataTypeE2ELb0ELi512EEEvPfS2_PT_PKS3_PKT0_S9_ifPKiSB_iPKfiiiSD_SD_iiiii)
        .other          _ZN4vllm25paged_attention_v2_kernelIthLi80ELi8ELi128ELNS_18Fp8KVCacheDataTypeE2ELb0ELi512EEEvPfS2_PT_PKS3_PKT0_S9_ifPKiSB_iPKfiiiSD_SD_iiiii,@"STO_CUDA_ENTRY STV_DEFAULT"
_ZN4vllm25paged_attention_v2_kernelIthLi80ELi8ELi128ELNS_18Fp8KVCacheDataTypeE2ELb0ELi512EEEvPfS2_PT_PKS3_PKT0_S9_ifPKiSB_iPKfiiiSD_SD_iiiii:
.text._ZN4vllm25paged_attention_v2_kernelIthLi80ELi8ELi128ELNS_18Fp8KVCacheDataTypeE2ELb0ELi512EEEvPfS2_PT_PKS3_PKT0_S9_ifPKiSB_iPKfiiiSD_SD_iiiii:
        /* <DEDUP_REMOVED lines=52> */
.L_x_4673:
[----:B------:R-:W-:Y:S05]  /*0340*/  BSYNC.RECONVERGENT B6 ;  /* 0x0000000000067941 */ /* 0x000fea0003800200 */
.L_x_4672:
        /* <DEDUP_REMOVED lines=13> */
.L_x_4708:
        /* <DEDUP_REMOVED lines=40> */
.L_x_4679:
        /* <DEDUP_REMOVED lines=11> */
.L_x_4678:
[----:B------:R-:W-:Y:S05]  /*0750*/  BSYNC.RECONVERGENT B1 ;  /* 0x0000000000017941 */ /* 0x000fea0003800200 */
.L_x_4677:
        /* <DEDUP_REMOVED lines=13> */
.L_x_4682:
        /* <DEDUP_REMOVED lines=100> */
.L_x_4681:
[----:B------:R-:W-:Y:S05]  /*0e70*/  BSYNC.RECONVERGENT B1 ;  /* 0x0000000000017941 */ /* 0x000fea0003800200 */
.L_x_4680:
        /* <DEDUP_REMOVED lines=55> */
.L_x_4684:
[----:B------:R-:W-:Y:S05]  /*11f0*/  BSYNC.RECONVERGENT B1 ;  /* 0x0000000000017941 */ /* 0x000fea0003800200 */
.L_x_4683:
        /* <DEDUP_REMOVED lines=26> */
.L_x_4676:
[----:B------:R-:W-:Y:S05]  /*13a0*/  BSYNC.RECONVERGENT B0 ;  /* 0x0000000000007941 */ /* 0x000fea0003800200 */
.L_x_4675:
        /* <DEDUP_REMOVED lines=40> */
.L_x_4689:
[----:B------:R-:W1:Y:S01]  /*1630*/  LDS R13, [R4] ;  /* 0x00000000040d7984 */ /* 0x000e620000000800 */
[----:B------:R-:W-:-:S04]  /*1640*/  IADD3 R11, PT, PT, R11, 0x1, RZ ;  /* 0x000000010b0b7810 */ /* 0x000fc80007ffe0ff */
[----:B------:R-:W-:Y:S01]  /*1650*/  ISETP.NE.AND P0, PT, R11, RZ, PT ;  /* 0x000000ff0b00720c */ /* 0x000fe20003f05270 */
[----:B-1----:R-:W-:-:S05]  /*1660*/  FMUL.FTZ R13, R13, R2 ;  /* 0x000000020d0d7220 */ /* 0x002fca0000410000 */
[----:B------:R1:W-:Y:S02]  /*1670*/  STS [R4], R13 ;  /* 0x0000000d04007388 */ /* 0x0003e40000000800 */
[----:B-1----:R-:W-:-:S05]  /*1680*/  IADD3 R4, PT, PT, R4, 0x200, RZ ;  /* 0x0000020004047810 */ /* 0x002fca0007ffe0ff */
[----:B------:R-:W-:Y:S05]  /*1690*/  @P0 BRA `(.L_x_4689) ;  /* 0xfffffffc00e40947 */ /* 0x000fea000383ffff */
.L_x_4688:
[----:B------:R-:W-:Y:S05]  /*16a0*/  BSYNC.RECONVERGENT B1 ;  /* 0x0000000000017941 */ /* 0x000fea0003800200 */
.L_x_4687:
        /* <DEDUP_REMOVED lines=13> */
.L_x_4692:
        /* <DEDUP_REMOVED lines=52> */
.L_x_4691:
[----:B------:R-:W-:Y:S05]  /*1ac0*/  BSYNC.RECONVERGENT B1 ;  /* 0x0000000000017941 */ /* 0x000fea0003800200 */
.L_x_4690:
        /* <DEDUP_REMOVED lines=31> */
.L_x_4694:
[----:B------:R-:W-:Y:S05]  /*1cc0*/  BSYNC.RECONVERGENT B1 ;  /* 0x0000000000017941 */ /* 0x000fea0003800200 */
.L_x_4693:
        /* <DEDUP_REMOVED lines=14> */
.L_x_4686:
[----:B------:R-:W-:Y:S05]  /*1db0*/  BSYNC.RECONVERGENT B0 ;  /* 0x0000000000007941 */ /* 0x000fea0003800200 */
.L_x_4685:
        /* <DEDUP_REMOVED lines=31> */
.L_x_4696:
[----:B------:R-:W-:Y:S05]  /*1fb0*/  BSYNC.RECONVERGENT B0 ;  /* 0x0000000000007941 */ /* 0x000fea0003800200 */
.L_x_4695:
        /* <DEDUP_REMOVED lines=9> */
.L_x_4698:
[----:B------:R-:W-:Y:S05]  /*2050*/  BSYNC.RECONVERGENT B0 ;  /* 0x0000000000007941 */ /* 0x000fea0003800200 */
.L_x_4697:
        /* <DEDUP_REMOVED lines=10> */
.L_x_4700:
[----:B------:R-:W-:Y:S05]  /*2100*/  BSYNC.RECONVERGENT B0 ;  /* 0x0000000000007941 */ /* 0x000fea0003800200 */
.L_x_4699:
[----:B------:R-:W-:Y:S06]  /*2110*/  BAR.SYNC.DEFER_BLOCKING 0x0 ;  /* 0x0000000000007b1d */ /* 0x000fec0000010000 */
[----:B------:R-:W-:Y:S04]  /*2120*/  BSSY.RECONVERGENT B0, `(.L_x_4701) ;  /* 0x0000006000007945 */ /* 0x000fe80003800200 */
[----:B------:R-:W-:Y:S05]  /*2130*/  @P2 BRA `(.L_x_4702) ;  /* 0x0000000000102947 */ /* 0x000fea0003800000 */
[----:B------:R-:W-:Y:S01]  /*2140*/  ISETP.GT.U32.AND P0, PT, R6, 0xf, PT ;  /* 0x0000000f0600780c */ /* 0x000fe20003f04070 */
[----:B------:R2:W-:Y:S04]  /*2150*/  STS [R0+-0x140], R4 ;  /* 0xfffec00400007388 */ /* 0x0005e80000000800 */
[----:B------:R2:W-:Y:S08]  /*2160*/  STS [R0+-0xc0], R3 ;  /* 0xffff400300007388 */ /* 0x0005f00000000800 */
[----:B------:R2:W-:Y:S02]  /*2170*/  @!P0 STS [R0+-0x40], R5 ;  /* 0xffffc00500008388 */ /* 0x0005e40000000800 */
.L_x_4702:
[----:B------:R-:W-:Y:S05]  /*2180*/  BSYNC.RECONVERGENT B0 ;  /* 0x0000000000007941 */ /* 0x000fea0003800200 */
.L_x_4701:
        /* <DEDUP_REMOVED lines=10> */
.L_x_4704:
[----:B------:R-:W-:Y:S05]  /*2230*/  BSYNC.RECONVERGENT B0 ;  /* 0x0000000000007941 */ /* 0x000fea0003800200 */
.L_x_4703:
[----:B------:R-:W-:Y:S06]  /*2240*/  BAR.SYNC.DEFER_BLOCKING 0x0 ;  /* 0x0000000000007b1d */ /* 0x000fec0000010000 */
[----:B------:R-:W-:Y:S05]  /*2250*/  @P1 EXIT ;  /* 0x000000000000194d */ /* 0x000fea0003800000 */
[----:B------:R-:W-:Y:S01]  /*2260*/  UIMAD UR4, UR40, UR44, UR43 ;  /* 0x0000002c280472a4 */ /* 0x000fe2000f8e022b */
[----:B--2---:R-:W-:Y:S01]  /*2270*/  F2FP.F16.F32.PACK_AB R4, R3, R4 ;  /* 0x000000040304723e */ /* 0x004fe200000000ff */
        /* <DEDUP_REMOVED lines=14> */
[----:B------:R-:W-:-:S05]  /*2360*/  F2FP.F16.F32.PACK_AB R5, RZ, R5 ;  /* 0x00000005ff05723e */ /* 0x000fca00000000ff */
[----:B------:R-:W-:Y:S01]  /*2370*/  STG.E.U16 desc[UR36][R2.64+0x80], R5 ;  /* 0x0000800502007986 */ /* 0x000fe2000c101524 */
[----:B------:R-:W-:Y:S05]  /*2380*/  EXIT ;  /* 0x000000000000794d */ /* 0x000fea0003800000 */
.L_x_4674:
[----:B------:R-:W-:Y:S01]  /*2390*/  MOV R12, 0x10 ;  /* 0x00000010000c7802 */ /* 0x000fe20000000f00 */
[----:B------:R-:W-:Y:S01]  /*23a0*/  IMAD.MOV.U32 R11, RZ, RZ, 0x1f ;  /* 0x0000001fff0b7424 */ /* 0x000fe200078e00ff */
[----:B------:R-:W-:-:S07]  /*23b0*/  MOV R15, 0xffffffff ;  /* 0xffffffff000f7802 */ /* 0x000fce0000000f00 */
[----:B------:R-:W-:Y:S05]  /*23c0*/  WARPSYNC.COLLECTIVE R15, `(.L_x_4705) ;  /* 0x000000000f087348 */ /* 0x000fea0003c00000 */
[----:B------:R0:W1:Y:S02]  /*23d0*/  SHFL.BFLY P6, R14, R13, R12, R11 ;  /* 0x0c00000c0d0e7389 */ /* 0x00006400000c000b */
[----:B01----:R-:W-:Y:S05]  /*23e0*/  ENDCOLLECTIVE ;  /* 0x000000000000791b */ /* 0x003fea0003800000 */
.L_x_4705:
[----:B------:R-:W-:Y:S01]  /*23f0*/  HFMA2 R12, -RZ, RZ, 0, 4.76837158203125e-07 ;  /* 0x00000008ff0c7431 */ /* 0x000fe200000001ff */
[----:B------:R-:W-:-:S04]  /*2400*/  FMNMX.FTZ R0, R14, -3.40282346638528859812e+38, !PT ;  /* 0xff7fffff0e007809 */ /* 0x000fc80007810000 */
[----:B------:R-:W-:-:S07]  /*2410*/  MOV R13, R0 ;  /* 0x00000000000d7202 */ /* 0x000fce0000000f00 */
[----:B------:R-:W-:Y:S05]  /*2420*/  WARPSYNC.COLLECTIVE R15, `(.L_x_4706) ;  /* 0x000000000f087348 */ /* 0x000fea0003c00000 */
[----:B------:R0:W1:Y:S02]  /*2430*/  SHFL.BFLY P6, R14, R13, R12, R11 ;  /* 0x0c00000c0d0e7389 */ /* 0x00006400000c000b */
[----:B01----:R-:W-:Y:S05]  /*2440*/  ENDCOLLECTIVE ;  /* 0x000000000000791b */ /* 0x003fea0003800000 */
.L_x_4706:
[----:B------:R-:W-:Y:S01]  /*2450*/  HFMA2 R12, -RZ, RZ, 0, 2.384185791015625e-07 ;  /* 0x00000004ff0c7431 */ /* 0x000fe200000001ff */
[----:B------:R-:W-:-:S04]  /*2460*/  FMNMX.FTZ R2, R0, R14, !PT ;  /* 0x0000000e00027209 */ /* 0x000fc80007810000 */
[----:B------:R-:W-:-:S07]  /*2470*/  MOV R13, R2 ;  /* 0x00000002000d7202 */ /* 0x000fce0000000f00 */
[----:B------:R-:W-:Y:S05]  /*2480*/  WARPSYNC.COLLECTIVE R15, `(.L_x_4707) ;  /* 0x000000000f087348 */ /* 0x000fea0003c00000 */
[----:B------:R0:W1:Y:S02]  /*2490*/  SHFL.BFLY P6, R14, R13, R12, R11 ;  /* 0x0c00000c0d0e7389 */ /* 0x00006400000c000b */
[----:B01----:R-:W-:Y:S05]  /*24a0*/  ENDCOLLECTIVE ;  /* 0x000000000000791b */ /* 0x003fea0003800000 */
.L_x_4707:
[----:B------:R-:W-:Y:S05]  /*24b0*/  BRA `(.L_x_4708) ;  /* 0xffffffdc00d87947 */ /* 0x000fea000383ffff */
.L_x_4709:
        /* <DEDUP_REMOVED lines=12> */
.L_x_27253:


//--------------------- .text._ZN4vllm25paged_attention_v2_kernelIthLi64ELi8ELi128ELNS_18Fp8KVCacheDataTypeE2ELb0ELi512EEEvPfS2_PT_PKS3_PKT0_S9_ifPKiSB_iPKfiiiSD_SD_iiiii --------------------------
	.section	.text._ZN4vllm25paged_attention_v2_kernelIthLi64ELi8ELi128ELNS_18Fp8KVCacheDataTypeE2ELb0ELi512EEEvPfS2_PT_PKS3_PKT0_S9_ifPKiSB_iPKfiiiSD_SD_iiiii,"ax",@progbits
	.align	128
        .global         _ZN4vllm25paged_attention_v2_kernelIthLi64ELi8ELi128ELNS_18Fp8KVCacheDataTypeE2ELb0ELi512EEEvPfS2_PT_PKS3_PKT0_S9_ifPKiSB_iPKfiiiSD_SD_iiiii
        .type           _ZN4vllm25paged_attention_v2_kernelIthLi64ELi8ELi128ELNS_18Fp8KVCacheDataTypeE2ELb0ELi512EEEvPfS2_PT_PKS3_PKT0_S9_ifPKiSB_iPKfiiiSD_SD_iiiii,@function
        .size           _ZN4vllm25paged_attention_v2_kernelIthLi64ELi8ELi128ELNS_18Fp8KVCacheDataTypeE2ELb0ELi512EEEvPfS2_PT_PKS3_PKT0_S9_ifPKiSB_iPKfiiiSD_SD_iiiii,(.L_x_27254 - _ZN4vllm25paged_attention_v2_kernelIthLi64ELi8ELi128ELNS_18Fp8KVCacheDataTypeE2ELb0ELi512EEEvPfS2_PT_PKS3_PKT0_S9_ifPKiSB_iPKfiiiSD_SD_iiiii)
        .other          _ZN4vllm25paged_attention_v2_kernelIthLi64ELi8ELi128ELNS_18Fp8KVCacheDataTypeE2ELb0ELi512EEEvPfS2_PT_PKS3_PKT0_S9_ifPKiSB_iPKfiiiSD_SD_iiiii,@"STO_CUDA_ENTRY STV_DEFAULT"
_ZN4vllm25paged_attention_v2_kernelIthLi64ELi8ELi128ELNS_18Fp8KVCacheDataTypeE2ELb0ELi512EEEvPfS2_PT_PKS3_PKT0_S9_ifPKiSB_iPKfiiiSD_SD_iiiii:
.text._ZN4vllm25paged_attention_v2_kernelIthLi64ELi8ELi128ELNS_18Fp8KVCacheDataTypeE2ELb0ELi512EEEvPfS2_PT_PKS3_PKT0_S9_ifPKiSB_iPKfiiiSD_SD_iiiii:
        /* <DEDUP_REMOVED lines=52> */
.L_x_4711:
[----:B------:R-:W-:Y:S05]  /*0340*/  BSYNC.RECONVERGENT B6 ;  /* 0x0000000000067941 */ /* 0x000fea0003800200 */
.L_x_4710:
        /* <DEDUP_REMOVED lines=13> */
.L_x_4738:
        /* <DEDUP_REMOVED lines=40> */
.L_x_4717:
        /* <DEDUP_REMOVED lines=11> */
.L_x_4716:
[----:B------:R-:W-:Y:S05]  /*0750*/  BSYNC.RECONVERGENT B1 ;  /* 0x0000000000017941 */ /* 0x000fea0003800200 */
.L_x_4715:
        /* <DEDUP_REMOVED lines=13> */
.L_x_4720:
        /* <DEDUP_REMOVED lines=100> */
.L_x_4719:
[----:B------:R-:W-:Y:S05]  /*0e70*/  BSYNC.RECONVERGENT B1 ;  /* 0x0000000000017941 */ /* 0x000fea0003800200 */
.L_x_4718:
        /* <DEDUP_REMOVED lines=55> */
.L_x_4722:
[----:B------:R-:W-:Y:S05]  /*11f0*/  BSYNC.RECONVERGENT B1 ;  /* 0x0000000000017941 */ /* 0x000fea0003800200 */
.L_x_4721:
        /* <DEDUP_REMOVED lines=26> */
.L_x_4714:
[----:B------:R-:W-:Y:S05]  /*13a0*/  BSYNC.RECONVERGENT B0 ;  /* 0x0000000000007941 */ /* 0x000fea0003800200 */
.L_x_4713:
        /* <DEDUP_REMOVED lines=40> */
.L_x_4727:
[----:B------:R-:W1:Y:S01]  /*1630*/  LDS R13, [R4] ;  /* 0x00000000040d7984 */ /* 0x000e620000000800 */
[----:B------:R-:W-:-:S04]  /*1640*/  IADD3 R11, PT, PT, R11, 0x1, RZ ;  /* 0x000000010b0b7810 */ /* 0x000fc80007ffe0ff */
[----:B------:R-:W-:Y:S01]  /*1650*/  ISETP.NE.AND P0, PT, R11, RZ, PT ;  /* 0x000000ff0b00720c */ /* 0x000fe20003f05270 */
[----:B-1----:R-:W-:-:S05]  /*1660*/  FMUL.FTZ R13, R13, R2 ;  /* 0x000000020d0d7220 */ /* 0x002fca0000410000 */
[----:B------:R1:W-:Y:S02]  /*1670*/  STS [R4], R13 ;  /* 0x0000000d04007388 */ /* 0x0003e40000000800 */
[----:B-1----:R-:W-:-:S05]  /*1680*/  IADD3 R4, PT, PT, R4, 0x200, RZ ;  /* 0x0000020004047810 */ /* 0x002fca0007ffe0ff */
[----:B------:R-:W-:Y:S05]  /*1690*/  @P0 BRA `(.L_x_4727) ;  /* 0xfffffffc00e40947 */ /* 0x000fea000383ffff */
.L_x_4726:
[----:B------:R-:W-:Y:S05]  /*16a0*/  BSYNC.RECONVERGENT B1 ;  /* 0x0000000000017941 */ /* 0x000fea0003800200 */
.L_x_4725:
        /* <DEDUP_REMOVED lines=13> */
.L_x_4730:
        /* <DEDUP_REMOVED lines=52> */
.L_x_4729:
[----:B------:R-:W-:Y:S05]  /*1ac0*/  BSYNC.RECONVERGENT B1 ;  /* 0x0000000000017941 */ /* 0x000fea0003800200 */
.L_x_4728:
        /* <DEDUP_REMOVED lines=31> */
.L_x_4732:
[----:B------:R-:W-:Y:S05]  /*1cc0*/  BSYNC.RECONVERGENT B1 ;  /* 0x0000000000017941 */ /* 0x000fea0003800200 */
.L_x_4731:
        /* <DEDUP_REMOVED lines=14> */
.L_x_4724:
[----:B------:R-:W-:Y:S05]  /*1db0*/  BSYNC.RECONVERGENT B0 ;  /* 0x0000000000007941 */ /* 0x000fea0003800200 */
.L_x_4723:
        /* <DEDUP_REMOVED lines=30> */
.L_x_4734:
[----:B------:R-:W-:Y:S05]  /*1fa0*/  BSYNC.RECONVERGENT B0 ;  /* 0x0000000000007941 */ /* 0x000fea0003800200 */
.L_x_4733:
        /* <DEDUP_REMOVED lines=34> */
[----:B------:R-:W-:Y:S02]  /*21d0*/  F2FP.F16.F32.PACK_AB R4, R3, R4 ;  /* 0x000000040304723e */ /* 0x000fe400000000ff */
        /* <DEDUP_REMOVED lines=10> */
.L_x_4712:
[----:B------:R-:W-:Y:S01]  /*2280*/  HFMA2 R12, -RZ, RZ, 0, 9.5367431640625e-07 ;  /* 0x00000010ff0c7431 */ /* 0x000fe200000001ff */
[----:B------:R-:W-:Y:S01]  /*2290*/  MOV R11, 0x1f ;  /* 0x0000001f000b7802 */ /* 0x000fe20000000f00 */
[----:B------:R-:W-:-:S07]  /*22a0*/  IMAD.MOV.U32 R15, RZ, RZ, -0x1 ;  /* 0xffffffffff0f7424 */ /* 0x000fce00078e00ff */
[----:B------:R-:W-:Y:S05]  /*22b0*/  WARPSYNC.COLLECTIVE R15, `(.L_x_4735) ;  /* 0x000000000f087348 */ /* 0x000fea0003c00000 */
[----:B------:R0:W1:Y:S02]  /*22c0*/  SHFL.BFLY P6, R14, R13, R12, R11 ;  /* 0x0c00000c0d0e7389 */ /* 0x00006400000c000b */
[----:B01----:R-:W-:Y:S05]  /*22d0*/  ENDCOLLECTIVE ;  /* 0x000000000000791b */ /* 0x003fea0003800000 */
.L_x_4735:
[----:B------:R-:W-:Y:S01]  /*22e0*/  HFMA2 R12, -RZ, RZ, 0, 4.76837158203125e-07 ;  /* 0x00000008ff0c7431 */ /* 0x000fe200000001ff */
[----:B------:R-:W-:-:S04]  /*22f0*/  FMNMX.FTZ R0, R14, -3.40282346638528859812e+38, !PT ;  /* 0xff7fffff0e007809 */ /* 0x000fc80007810000 */
[----:B------:R-:W-:-:S07]  /*2300*/  MOV R13, R0 ;  /* 0x00000000000d7202 */ /* 0x000fce0000000f00 */
[----:B------:R-:W-:Y:S05]  /*2310*/  WARPSYNC.COLLECTIVE R15, `(.L_x_4736) ;  /* 0x000000000f087348 */ /* 0x000fea0003c00000 */
[----:B------:R0:W1:Y:S02]  /*2320*/  SHFL.BFLY P6, R14, R13, R12, R11 ;  /* 0x0c00000c0d0e7389 */ /* 0x00006400000c000b */
[----:B01----:R-:W-:Y:S05]  /*2330*/  ENDCOLLECTIVE ;  /* 0x000000000000791b */ /* 0x003fea0003800000 */
.L_x_4736:
[----:B------:R-:W-:Y:S01]  /*2340*/  HFMA2 R12, -RZ, RZ, 0, 2.384185791015625e-07 ;  /* 0x00000004ff0c7431 */ /* 0x000fe200000001ff */
[----:B------:R-:W-:-:S04]  /*2350*/  FMNMX.FTZ R2, R0, R14, !PT ;  /* 0x0000000e00027209 */ /* 0x000fc80007810000 */
[----:B------:R-:W-:-:S07]  /*2360*/  MOV R13, R2 ;  /* 0x00000002000d7202 */ /* 0x000fce0000000f00 */
[----:B------:R-:W-:Y:S05]  /*2370*/  WARPSYNC.COLLECTIVE R15, `(.L_x_4737) ;  /* 0x000000000f087348 */ /* 0x000fea0003c00000 */
[----:B------:R0:W1:Y:S02]  /*2380*/  SHFL.BFLY P6, R14, R13, R12, R11 ;  /* 0x0c00000c0d0e7389 */ /* 0x00006400000c000b */
[----:B01----:R-:W-:Y:S05]  /*2390*/  ENDCOLLECTIVE ;  /* 0x000000000000791b */ /* 0x003fea0003800000 */
.L_x_4737:
[----:B------:R-:W-:Y:S05]  /*23a0*/  BRA `(.L_x_4738) ;  /* 0xffffffe0001c7947 */ /* 0x000fea000383ffff */
.L_x_4739:
        /* <DEDUP_REMOVED lines=13> */
.L_x_27254:


//--------------------- .text._ZN4vllm25paged_attention_v2_kernelIthLi32ELi8ELi128ELNS_18Fp8KVCacheDataTypeE2ELb0ELi512EEEvPfS2_PT_PKS3_PKT0_S9_ifPKiSB_iPKfiiiSD_SD_iiiii --------------------------
	.section	.text._ZN4vllm25paged_attention_v2_kernelIthLi32ELi8ELi128ELNS_18Fp8KVCacheDataTypeE2ELb0ELi512EEEvPfS2_PT_PKS3_PKT0_S9_ifPKiSB_iPKfiiiSD_SD_iiiii,"ax",@progbits
	.align	128
        .global         _ZN4vllm25paged_attention_v2_kernelIthLi32ELi8ELi128ELNS_18Fp8KVCacheDataTypeE2ELb0ELi512EEEvPfS2_PT_PKS3_PKT0_S9_ifPKiSB_iPKfiiiSD_SD_iiiii
        .type           _ZN4vllm25paged_attention_v2_kernelIthLi32ELi8ELi128ELNS_18Fp8KVCacheDataTypeE2ELb0ELi512EEEvPfS2_PT_PKS3_PKT0_S9_ifPKiSB_iPKfiiiSD_SD_iiiii,@function
        .size           _ZN4vllm25paged_attention_v2_kernelIthLi32ELi8ELi128ELNS_18Fp8KVCacheDataTypeE2ELb0ELi512EEEvPfS2_PT_PKS3_PKT0_S9_ifPKiSB_iPKfiiiSD_SD_iiiii,(.L_x_27255 - _ZN4vllm25paged_attention_v2_kernelIthLi32ELi8ELi128ELNS_18Fp8KVCacheDataTypeE2ELb0ELi512EEEvPfS2_PT_PKS3_PKT0_S9_ifPKiSB_iPKfiiiSD_SD_iiiii)
        .other          _ZN4vllm25paged_attention_v2_kernelIthLi32ELi8ELi128ELNS_18Fp8KVCacheDataTypeE2ELb0ELi512EEEvPfS2_PT_PKS3_PKT0_S9_ifPKiSB_iPKfiiiSD_SD_iiiii,@"STO_CUDA_ENTRY STV_DEFAULT"
_ZN4vllm25paged_attention_v2_kernelIthLi32ELi8ELi128ELNS_18Fp8KVCacheDataTypeE2ELb0ELi512EEEvPfS2_PT_PKS3_PKT0_S9_ifPKiSB_iPKfiiiSD_SD_iiiii:
.text._ZN4vllm25paged_attention_v2_kernelIthLi32ELi8ELi128ELNS_18Fp8KVCacheDataTypeE2ELb0ELi512EEEvPfS2_PT_PKS3_PKT0_S9_ifPKiSB_iPKfiiiSD_SD_iiiii:
        /* <DEDUP_REMOVED lines=52> */
.L_x_4741:
[----:B------:R-:W-:Y:S05]  /*0340*/  BSYNC.RECONVERGENT B6 ;  /* 0x0000000000067941 */ /* 0x000fea0003800200 */
.L_x_4740:
        /* <DEDUP_REMOVED lines=13> */
.L_x_4768:
        /* <DEDUP_REMOVED lines=40> */
.L_x_4747:
        /* <DEDUP_REMOVED lines=11> */
.L_x_4746:
[----:B------:R-:W-:Y:S05]  /*0750*/  BSYNC.RECONVERGENT B1 ;  /* 0x0000000000017941 */ /* 0x000fea0003800200 */
.L_x_4745:
        /* <DEDUP_REMOVED lines=13> */
.L_x_4750:
        /* <DEDUP_REMOVED lines=100> */
.L_x_4749:
[----:B------:R-:W-:Y:S05]  /*0e70*/  BSYNC.RECONVERGENT B1 ;  /* 0x0000000000017941 */ /* 0x000fea0003800200 */
.L_x_4748:
        /* <DEDUP_REMOVED lines=55> */
.L_x_4752:
[----:B------:R-:W-:Y:S05]  /*11f0*/  BSYNC.RECONVERGENT B1 ;  /* 0x0000000000017941 */ /* 0x000fea0003800200 */
.L_x_4751:
        /* <DEDUP_REMOVED lines=26> */
.L_x_4744:
[----:B------:R-:W-:Y:S05]  /*13a0*/  BSYNC.RECONVERGENT B0 ;  /* 0x0000000000007941 */ /* 0x000fea0003800200 */
.L_x_4743:
        /* <DEDUP_REMOVED lines=40> */
.L_x_4757:
[----:B------:R-:W1:Y:S01]  /*1630*/  LDS R11, [R6] ;  /* 0x00000000060b7984 */ /* 0x000e620000000800 */
[----:B------:R-:W-:-:S05]  /*1640*/  VIADD R10, R10, 0x1 ;  /* 0x000000010a0a7836 */ /* 0x000fca0000000000 */
[----:B------:R-:W-:Y:S01]  /*1650*/  ISETP.NE.AND P0, PT, R10, RZ, PT ;  /* 0x000000ff0a00720c */ /* 0x000fe20003f05270 */
[----:B-1----:R-:W-:-:S05]  /*1660*/  FMUL.FTZ R11, R11, R4 ;  /* 0x000000040b0b7220 */ /* 0x002fca0000410000 */
[----:B------:R1:W-:Y:S02]  /*1670*/  STS [R6], R11 ;  /* 0x0000000b06007388 */ /* 0x0003e40000000800 */
[----:B-1----:R-:W-:-:S05]  /*1680*/  IADD3 R6, PT, PT, R6, 0x200, RZ ;  /* 0x0000020006067810 */ /* 0x002fca0007ffe0ff */
[----:B------:R-:W-:Y:S05]  /*1690*/  @P0 BRA `(.L_x_4757) ;  /* 0xfffffffc00e40947 */ /* 0x000fea000383ffff */
.L_x_4756:
[----:B------:R-:W-:Y:S05]  /*16a0*/  BSYNC.RECONVERGENT B1 ;  /* 0x0000000000017941 */ /* 0x000fea0003800200 */
.L_x_4755:
        /* <DEDUP_REMOVED lines=13> */
.L_x_4760:
        /* <DEDUP_REMOVED lines=52> */
.L_x_4759:
[----:B------:R-:W-:Y:S05]  /*1ac0*/  BSYNC.RECONVERGENT B1 ;  /* 0x0000000000017941 */ /* 0x000fea0003800200 */
.L_x_4758:
        /* <DEDUP_REMOVED lines=31> */
.L_x_4762:
[----:B------:R-:W-:Y:S05]  /*1cc0*/  BSYNC.RECONVERGENT B1 ;  /* 0x0000000000017941 */ /* 0x000fea0003800200 */
.L_x_4761:
        /* <DEDUP_REMOVED lines=14> */
.L_x_4754:
[----:B------:R-:W-:Y:S05]  /*1db0*/  BSYNC.RECONVERGENT B0 ;  /* 0x0000000000007941 */ /* 0x000fea0003800200 */
.L_x_4753:
        /* <DEDUP_REMOVED lines=29> */
.L_x_4764:
[----:B------:R-:W-:Y:S05]  /*1f90*/  BSYNC.RECONVERGENT B0 ;  /* 0x0000000000007941 */ /* 0x000fea0003800200 */
.L_x_4763:
        /* <DEDUP_REMOVED lines=21> */
[----:B------:R-:W-:-:S04]  /*20f0*/  F2FP.F16.F32.PACK_AB R0, RZ, R0 ;  /* 0x00000000ff00723e */ /* 0x000fc800000000ff */
[----:B------:R-:W-:-:S04]  /*2100*/  MOV R2, UR4 ;  /* 0x0000000400027c02 */ /* 0x000fc80008000f00 */
[----:B------:R-:W-:-:S04]  /*2110*/  LEA R5, P0, R2, R5, 0x5 ;  /* 0x0000000502057211 */ /* 0x000fc800078028ff */
[----:B------:R-:W-:Y:S02]  /*2120*/  IADD3.X R4, PT, PT, RZ, RZ, RZ, P0, !PT ;  /* 0x000000ffff047210 */ /* 0x000fe400007fe4ff */
[----:B--2---:R-:W-:-:S04]  /*2130*/  LEA R2, P0, R5, UR6, 0x1 ;  /* 0x0000000605027c11 */ /* 0x004fc8000f8008ff */
[----:B------:R-:W-:-:S05]  /*2140*/  LEA.HI.X R3, R5, UR7, R4, 0x1, P0 ;  /* 0x0000000705037c11 */ /* 0x000fca00080f0c04 */
[----:B------:R-:W-:Y:S01]  /*2150*/  STG.E.U16 desc[UR36][R2.64], R0 ;  /* 0x0000000002007986 */ /* 0x000fe2000c101524 */
[----:B------:R-:W-:Y:S05]  /*2160*/  EXIT ;  /* 0x000000000000794d */ /* 0x000fea0003800000 */
.L_x_4742:
[----:B------:R-:W-:Y:S01]  /*2170*/  MOV R12, 0x10 ;  /* 0x00000010000c7802 */ /* 0x000fe20000000f00 */
[----:B------:R-:W-:Y:S01]  /*2180*/  IMAD.MOV.U32 R11, RZ, RZ, 0x1f ;  /* 0x0000001fff0b7424 */ /* 0x000fe200078e00ff */
[----:B------:R-:W-:-:S07]  /*2190*/  MOV R15, 0xffffffff ;  /* 0xffffffff000f7802 */ /* 0x000fce0000000f00 */
[----:B------:R-:W-:Y:S05]  /*21a0*/  WARPSYNC.COLLECTIVE R15, `(.L_x_4765) ;  /* 0x000000000f087348 */ /* 0x000fea0003c00000 */
[----:B------:R0:W1:Y:S02]  /*21b0*/  SHFL.BFLY P6, R14, R13, R12, R11 ;  /* 0x0c00000c0d0e7389 */ /* 0x00006400000c000b */
[----:B01----:R-:W-:Y:S05]  /*21c0*/  ENDCOLLECTIVE ;  /* 0x000000000000791b */ /* 0x003fea0003800000 */
.L_x_4765:
[----:B------:R-:W-:Y:S01]  /*21d0*/  HFMA2 R12, -RZ, RZ, 0, 4.76837158203125e-07 ;  /* 0x00000008ff0c7431 */ /* 0x000fe200000001ff */
[----:B------:R-:W-:-:S04]  /*21e0*/  FMNMX.FTZ R0, R14, -3.40282346638528859812e+38, !PT ;  /* 0xff7fffff0e007809 */ /* 0x000fc80007810000 */
[----:B------:R-:W-:-:S07]  /*21f0*/  MOV R13, R0 ;  /* 0x00000000000d7202 */ /* 0x000fce0000000f00 */
[----:B------:R-:W-:Y:S05]  /*2200*/  WARPSYNC.COLLECTIVE R15, `(.L_x_4766) ;  /* 0x000000000f087348 */ /* 0x000fea0003c00000 */
[----:B------:R0:W1:Y:S02]  /*2210*/  SHFL.BFLY P6, R14, R13, R12, R11 ;  /* 0x0c00000c0d0e7389 */ /* 0x00006400000c000b */
[----:B01----:R-:W-:Y:S05]  /*2220*/  ENDCOLLECTIVE ;  /* 0x000000000000791b */ /* 0x003fea0003800000 */
.L_x_4766:
[----:B------:R-:W-:Y:S01]  /*2230*/  HFMA2 R12, -RZ, RZ, 0, 2.384185791015625e-07 ;  /* 0x00000004ff0c7431 */ /* 0x000fe200000001ff */
[----:B------:R-:W-:-:S04]  /*2240*/  FMNMX.FTZ R2, R0, R14, !PT ;  /* 0x0000000e00027209 */ /* 0x000fc80007810000 */
[----:B------:R-:W-:-:S07]  /*2250*/  MOV R13, R2 ;  /* 0x00000002000d7202 */ /* 0x000fce0000000f00 */
[----:B------:R-:W-:Y:S05]  /*2260*/  WARPSYNC.COLLECTIVE R15, `(.L_x_4767) ;  /* 0x000000000f087348 */ /* 0x000fea0003c00000 */
[----:B------:R0:W1:Y:S02]  /*2270*/  SHFL.BFLY P6, R14, R13, R12, R11 ;  /* 0x0c00000c0d0e7389 */ /* 0x00006400000c000b */
[----:B01----:R-:W-:Y:S05]  /*2280*/  ENDCOLLECTIVE ;  /* 0x000000000000791b */ /* 0x003fea0003800000 */
.L_x_4767:
[----:B------:R-:W-:Y:S05]  /*2290*/  BRA `(.L_x_4768) ;  /* 0xffffffe000607947 */ /* 0x000fea000383ffff */
.L_x_4769:
        /* <DEDUP_REMOVED lines=14> */
.L_x_27255:


//--------------------- .text._ZN4vllm25paged_attention_v2_kernelIthLi256ELi8ELi128ELNS_18Fp8KVCacheDataTypeE2ELb1ELi512EEEvPfS2_PT_PKS3_PKT0_S9_ifPKiSB_iPKfiiiSD_SD_iiiii --------------------------
	.section	.text._ZN4vllm25paged_attention_v2_kernelIthLi256ELi8ELi128ELNS_18Fp8KVCacheDataTypeE2ELb1ELi512EEEvPfS2_PT_PKS3_PKT0_S9_ifPKiSB_iPKfiiiSD_SD_iiiii,"ax",@progbits
	.align	128
        .global         _ZN4vllm25paged_attention_v2_kernelIthLi256ELi8ELi128ELNS_18Fp8KVCacheDataTypeE2ELb1ELi512EEEvPfS2_PT_PKS3_PKT0_S9_ifPKiSB_iPKfiiiSD_SD_iiiii
        .type           _ZN4vllm25paged_attention_v2_kernelIthLi256ELi8ELi128ELNS_18Fp8KVCacheDataTypeE2ELb1ELi512EEEvPfS2_PT_PKS3_PKT0_S9_ifPKiSB_iPKfiiiSD_SD_iiiii,@function
        .size           _ZN4vllm25paged_attention_v2_kernelIthLi256ELi8ELi128ELNS_18Fp8KVCacheDataTypeE2ELb1ELi512EEEvPfS2_PT_PKS3_PKT0_S9_ifPKiSB_iPKfiiiSD_SD_iiiii,(.L_x_27256 - _ZN4vllm25paged_attention_v2_kernelIthLi256ELi8ELi128ELNS_18Fp8KVCacheDataTypeE2ELb1ELi512EEEvPfS2_PT_PKS3_PKT0_S9_ifPKiSB_iPKfiiiSD_SD_iiiii)
        .other          _ZN4vllm25paged_attention_v2_kernelIthLi256ELi8ELi128ELNS_18Fp8KVCacheDataTypeE2ELb1ELi512EEEvPfS2_PT_PKS3_PKT0_S9_ifPKiSB_iPKfiiiSD_SD_iiiii,@"STO_CUDA_ENTRY STV_DEFAULT"
_ZN4vllm25paged_attention_v2_kernelIthLi256ELi8ELi128ELNS_18Fp8KVCacheDataTypeE2ELb1ELi512EEEvPfS2_PT_PKS3_PKT0_S9_ifPKiSB_iPKfiiiSD_SD_iiiii:
.text._ZN4vllm25paged_attention_v2_kernelIthLi256ELi8ELi128ELNS_18Fp8KVCacheDataTypeE2ELb1ELi512EEEvPfS2_PT_PKS3_PKT0_S9_ifPKiSB_iPKfiiiSD_SD_iiiii:
        /* <DEDUP_REMOVED lines=109> */
.L_x_4770:
        /* <DEDUP_REMOVED lines=26> */
.L_x_4774:
        /* <DEDUP_REMOVED lines=41> */
.L_x_4772:
[----:B------:R-:W-:Y:S05]  /*0b00*/  BSYNC.RECONVERGENT B6 ;  /* 0x0000000000067941 */ /* 0x000fea0003800200 */
.L_x_4771:
        /* <DEDUP_REMOVED lines=10> */
.L_x_4813:
        /* <DEDUP_REMOVED lines=41> */
.L_x_4780:
        /* <DEDUP_REMOVED lines=11> */
.L_x_4779:
[----:B------:R-:W-:Y:S05]  /*0ef0*/  BSYNC.RECONVERGENT B1 ;  /* 0x0000000000017941 */ /* 0x000fea0003800200 */
.L_x_4778:
        /* <DEDUP_REMOVED lines=12> */
.L_x_4783:
        /* <DEDUP_REMOVED lines=100> */
.L_x_4782:
[----:B------:R-:W-:Y:S05]  /*1600*/  BSYNC.RECONVERGENT B1 ;  /* 0x0000000000017941 */ /* 0x000fea0003800200 */
.L_x_4781:
        /* <DEDUP_REMOVED lines=55> */
.L_x_4785:
[----:B------:R-:W-:Y:S05]  /*1980*/  BSYNC.RECONVERGENT B1 ;  /* 0x0000000000017941 */ /* 0x000fea0003800200 */
.L_x_4784:
        /* <DEDUP_REMOVED lines=26> */
.L_x_4777:
[----:B------:R-:W-:Y:S05]  /*1b30*/  BSYNC.RECONVERGENT B0 ;  /* 0x0000000000007941 */ /* 0x000fea0003800200 */
.L_x_4776:
        /* <DEDUP_REMOVED lines=28> */
[----:B------:R-:W-:Y:S02]  /*1d00*/  ISETP.NE.AND P0, PT, R14, 0x180, PT ;  /* 0x000001800e00780c */ /* 0x000fe40003f05270 */
[----:B------:R-:W-:Y:S02]  /*1d10*/  ISETP.GE.U32.AND P1, PT, R10, 0x180, PT ;  /* 0x000001800a00780c */ /* 0x000fe40003f26070 */
[----:B------:R-:W-:-:S09]  /*1d20*/  MOV R10, R18 ;  /* 0x00000012000a7202 */ /* 0x000fd20000000f00 */
        /* <DEDUP_REMOVED lines=10> */
.L_x_4790:
[----:B------:R-:W1:Y:S01]  /*1dd0*/  LDS R13, [R14] ;  /* 0x000000000e0d7984 */ /* 0x000e620000000800 */
[----:B------:R-:W-:-:S04]  /*1de0*/  IADD3 R15, PT, PT, R15, 0x1, RZ ;  /* 0x000000010f0f7810 */ /* 0x000fc80007ffe0ff */
[----:B------:R-:W-:Y:S01]  /*1df0*/  ISETP.NE.AND P0, PT, R15, RZ, PT ;  /* 0x000000ff0f00720c */ /* 0x000fe20003f05270 */
[----:B-1----:R-:W-:-:S05]  /*1e00*/  FMUL.FTZ R13, R13, R6 ;  /* 0x000000060d0d7220 */ /* 0x002fca0000410000 */
[----:B------:R1:W-:Y:S02]  /*1e10*/  STS [R14], R13 ;  /* 0x0000000d0e007388 */ /* 0x0003e40000000800 */
[----:B-1----:R-:W-:-:S05]  /*1e20*/  VIADD R14, R14, 0x200 ;  /* 0x000002000e0e7836 */ /* 0x002fca0000000000 */
[----:B------:R-:W-:Y:S05]  /*1e30*/  @P0 BRA `(.L_x_4790) ;  /* 0xfffffffc00e40947 */ /* 0x000fea000383ffff */
.L_x_4789:
[----:B------:R-:W-:Y:S05]  /*1e40*/  BSYNC.RECONVERGENT B1 ;  /* 0x0000000000017941 */ /* 0x000fea0003800200 */
.L_x_4788:
        /* <DEDUP_REMOVED lines=12> */
.L_x_4793:
        /* <DEDUP_REMOVED lines=52> */
.L_x_4792:
[----:B------:R-:W-:Y:S05]  /*2250*/  BSYNC.RECONVERGENT B1 ;  /* 0x0000000000017941 */ /* 0x000fea0003800200 */
.L_x_4791:
        /* <DEDUP_REMOVED lines=31> */
.L_x_4795:
[----:B------:R-:W-:Y:S05]  /*2450*/  BSYNC.RECONVERGENT B1 ;  /* 0x0000000000017941 */ /* 0x000fea0003800200 */
.L_x_4794:
        /* <DEDUP_REMOVED lines=14> */
.L_x_4787:
[----:B------:R-:W-:Y:S05]  /*2540*/  BSYNC.RECONVERGENT B0 ;  /* 0x0000000000007941 */ /* 0x000fea0003800200 */
.L_x_4786:
        /* <DEDUP_REMOVED lines=18> */
.L_x_4797:
[----:B------:R-:W-:Y:S05]  /*2670*/  BSYNC.RECONVERGENT B0 ;  /* 0x0000000000007941 */ /* 0x000fea0003800200 */
.L_x_4796:
        /* <DEDUP_REMOVED lines=25> */
.L_x_4800:
        /* <DEDUP_REMOVED lines=34> */
.L_x_4799:
        /* <DEDUP_REMOVED lines=16> */
.L_x_4798:
        /* <DEDUP_REMOVED lines=31> */
.L_x_4802:
[----:B------:R-:W-:Y:S05]  /*2d20*/  BSYNC.RECONVERGENT B0 ;  /* 0x0000000000007941 */ /* 0x000fea0003800200 */
.L_x_4801:
        /* <DEDUP_REMOVED lines=24> */
.L_x_4804:
[----:B------:R-:W-:Y:S05]  /*2eb0*/  BSYNC.RECONVERGENT B0 ;  /* 0x0000000000007941 */ /* 0x000fea0003800200 */
.L_x_4803:
        /* <DEDUP_REMOVED lines=16> */
.L_x_4806:
[----:B------:R-:W-:Y:S05]  /*2fc0*/  BSYNC.RECONVERGENT B0 ;  /* 0x0000000000007941 */ /* 0x000fea0003800200 */
.L_x_4805:
        /* <DEDUP_REMOVED lines=24> */
.L_x_4808:
[----:B------:R-:W-:Y:S05]  /*3150*/  BSYNC.RECONVERGENT B0 ;  /* 0x0000000000007941 */ /* 0x000fea0003800200 */
.L_x_4807:
[----:B------:R-:W-:Y:S06]  /*3160*/  BAR.SYNC.DEFER_BLOCKING 0x0 ;  /* 0x0000000000007b1d */ /* 0x000fec0000010000 */
[----:B------:R-:W-:Y:S05]  /*3170*/  @P3 EXIT ;  /* 0x000000000000394d */ /* 0x000fea0003800000 */
[----:B------:R-:W0:Y:S01]  /*3180*/  LDCU.64 UR4, c[0x0][0x390] ;  /* 0x00007200ff0477ac */ /* 0x000e220008000a00 */
[----:B------:R-:W-:Y:S01]  /*3190*/  IMAD R16, R22, R16, R17 ;  /* 0x0000001016107224 */ /* 0x000fe200078e0211 */
[----:B-1----:R-:W-:Y:S01]  /*31a0*/  F2FP.F16.F32.PACK_AB R0, R3, R0 ;  /* 0x000000000300723e */ /* 0x002fe200000000ff */
[----:B------:R-:W-:Y:S01]  /*31b0*/  IMAD.SHL.U32 R19, R19, 0x100, RZ ;  /* 0x0000010013137824 */ /* 0x000fe200078e00ff */
[----:B------:R-:W-:Y:S01]  /*31c0*/  F2FP.F16.F32.PACK_AB R2, R5, R2 ;  /* 0x000000020502723e */ /* 0x000fe200000000ff */
[----:B------:R-:W-:Y:S01]  /*31d0*/  IMAD R16, R16, UR38, RZ ;  /* 0x0000002610107c24 */ /* 0x000fe2000f8e02ff */
[----:B------:R-:W-:Y:S02]  /*31e0*/  F2FP.F16.F32.PACK_AB R4, R7, R4 ;  /* 0x000000040704723e */ /* 0x000fe400000000ff */
[----:B------:R-:W-:Y:S02]  /*31f0*/  F2FP.F16.F32.PACK_AB R6, R9, R6 ;  /* 0x000000060906723e */ /* 0x000fe400000000ff */
        /* <DEDUP_REMOVED lines=18> */
.L_x_4773:
        /* <DEDUP_REMOVED lines=16> */
.L_x_4809:
[----:B------:R-:W-:Y:S05]  /*3420*/  EXIT ;  /* 0x000000000000794d */ /* 0x000fea0003800000 */
.L_x_4775:
[----:B------:R-:W-:Y:S02]  /*3430*/  HFMA2 R12, -RZ, RZ, 0, 9.5367431640625e-07 ;  /* 0x00000010ff0c7431 */ /* 0x000fe400000001ff */
[----:B------:R-:W-:Y:S01]  /*3440*/  IMAD.MOV.U32 R11, RZ, RZ, 0x1f ;  /* 0x0000001fff0b7424 */ /* 0x000fe200078e00ff */
[----:B------:R-:W-:-:S07]  /*3450*/  MOV R15, 0xffffffff ;  /* 0xffffffff000f7802 */ /* 0x000fce0000000f00 */
[----:B------:R-:W-:Y:S05]  /*3460*/  WARPSYNC.COLLECTIVE R15, `(.L_x_4810) ;  /* 0x000000000f087348 */ /* 0x000fea0003c00000 */
[----:B------:R0:W1:Y:S02]  /*3470*/  SHFL.BFLY P6, R14, R13, R12, R11 ;  /* 0x0c00000c0d0e7389 */ /* 0x00006400000c000b */
[----:B01----:R-:W-:Y:S05]  /*3480*/  ENDCOLLECTIVE ;  /* 0x000000000000791b */ /* 0x003fea0003800000 */
.L_x_4810:
[----:B------:R-:W-:Y:S01]  /*3490*/  IMAD.MOV.U32 R12, RZ, RZ, 0x8 ;  /* 0x00000008ff0c7424 */ /* 0x000fe200078e00ff */
[----:B------:R-:W-:-:S04]  /*34a0*/  FMNMX.FTZ R0, R14, -3.40282346638528859812e+38, !PT ;  /* 0xff7fffff0e007809 */ /* 0x000fc80007810000 */
[----:B------:R-:W-:-:S07]  /*34b0*/  MOV R13, R0 ;  /* 0x00000000000d7202 */ /* 0x000fce0000000f00 */
[----:B------:R-:W-:Y:S05]  /*34c0*/  WARPSYNC.COLLECTIVE R15, `(.L_x_4811) ;  /* 0x000000000f087348 */ /* 0x000fea0003c00000 */
[----:B------:R0:W1:Y:S02]  /*34d0*/  SHFL.BFLY P6, R14, R13, R12, R11 ;  /* 0x0c00000c0d0e7389 */ /* 0x00006400000c000b */
[----:B01----:R-:W-:Y:S05]  /*34e0*/  ENDCOLLECTIVE ;  /* 0x000000000000791b */ /* 0x003fea0003800000 */
.L_x_4811:
[----:B------:R-:W-:Y:S01]  /*34f0*/  HFMA2 R12, -RZ, RZ, 0, 2.384185791015625e-07 ;  /* 0x00000004ff0c7431 */ /* 0x000fe200000001ff */
[----:B------:R-:W-:-:S04]  /*3500*/  FMNMX.FTZ R2, R0, R14, !PT ;  /* 0x0000000e00027209 */ /* 0x000fc80007810000 */
[----:B------:R-:W-:-:S07]  /*3510*/  MOV R13, R2 ;  /* 0x00000002000d7202 */ /* 0x000fce0000000f00 */
[----:B------:R-:W-:Y:S05]  /*3520*/  WARPSYNC.COLLECTIVE R15, `(.L_x_4812) ;  /* 0x000000000f087348 */ /* 0x000fea0003c00000 */
[----:B------:R0:W1:Y:S02]  /*3530*/  SHFL.BFLY P6, R14, R13, R12, R11 ;  /* 0x0c00000c0d0e7389 */ /* 0x00006400000c000b */
[----:B01----:R-:W-:Y:S05]  /*3540*/  ENDCOLLECTIVE ;  /* 0x000000000000791b */ /* 0x003fea0003800000 */
.L_x_4812:
[----:B------:R-:W-:Y:S05]  /*3550*/  BRA `(.L_x_4813) ;  /* 0xffffffd400947947 */ /* 0x000fea000383ffff */
.L_x_4814:
        /* <DEDUP_REMOVED lines=10> */
.L_x_27256:


//--------------------- .text._ZN4vllm25paged_attention_v2_kernelIthLi192ELi8ELi128ELNS_18Fp8KVCacheDataTypeE2ELb1ELi512EEEvPfS2_PT_PKS3_PKT0_S9_ifPKiSB_iPKfiiiSD_SD_iiiii --------------------------
	.section	.text._ZN4vllm25paged_attention_v2_kernelIthLi192ELi8ELi128ELNS_18Fp8KVCacheDataTypeE2ELb1ELi512EEEvPfS2_PT_PKS3_PKT0_S9_ifPKiSB_iPKfiiiSD_SD_iiiii,"ax",@progbits
	.align	128
        .global         _ZN4vllm25paged_attention_v2_kernelIthLi192ELi8ELi128ELNS_18Fp8KVCacheDataTypeE2ELb1ELi512EEEvPfS2_PT_PKS3_PKT0_S9_ifPKiSB_iPKfiiiSD_SD_iiiii
        .type           _ZN4vllm25paged_attention_v2_kernelIthLi192ELi8ELi128ELNS_18Fp8KVCacheDataTypeE2ELb1ELi512EEEvPfS2_PT_PKS3_PKT0_S9_ifPKiSB_iPKfiiiSD_SD_iiiii,@function
        .size           _ZN4vllm25paged_attention_v2_kernelIthLi192ELi8ELi128ELNS_18Fp8KVCacheDataTypeE2ELb1ELi512EEEvPfS2_PT_PKS3_PKT0_S9_ifPKiSB_iPKfiiiSD_SD_iiiii,(.L_x_27257 - _ZN4vllm25paged_attention_v2_kernelIthLi192ELi8ELi128ELNS_18Fp8KVCacheDataTypeE2ELb1ELi512EEEvPfS2_PT_PKS3_PKT0_S9_ifPKiSB_iPKfiiiSD_SD_iiiii)
        .other          _ZN4vllm25paged_attention_v2_kernelIthLi192ELi8ELi128ELNS_18Fp8KVCacheDataTypeE2ELb1ELi512EEEvPfS2_PT_PKS3_PKT0_S9_ifPKiSB_iPKfiiiSD_SD_iiiii,@"STO_CUDA_ENTRY STV_DEFAULT"
_ZN4vllm25paged_attention_v2_kernelIthLi192ELi8ELi128ELNS_18Fp8KVCacheDataTypeE2ELb1ELi512EEEvPfS2_PT_PKS3_PKT0_S9_ifPKiSB_iPKfiiiSD_SD_iiiii:
.text._ZN4vllm25paged_attention_v2_kernelIthLi192ELi8ELi128ELNS_18Fp8KVCacheDataTypeE2ELb1ELi512EEEvPfS2_PT_PKS3_PKT0_S9_ifPKiSB_iPKfiiiSD_SD_iiiii:
        /* <DEDUP_REMOVED lines=112> */
.L_x_4815:
        /* <DEDUP_REMOVED lines=26> */
.L_x_4819:
        /* <DEDUP_REMOVED lines=41> */
.L_x_4817:
[----:B------:R-:W-:Y:S05]  /*0b30*/  BSYNC.RECONVERGENT B6 ;  /* 0x0000000000067941 */ /* 0x000fea0003800200 */
.L_x_4816:
        /* <DEDUP_REMOVED lines=10> */
.L_x_4854:
        /* <DEDUP_REMOVED lines=41> */
.L_x_4825:
        /* <DEDUP_REMOVED lines=11> */
.L_x_4824:
[----:B------:R-:W-:Y:S05]  /*0f20*/  BSYNC.RECONVERGENT B1 ;  /* 0x0000000000017941 */ /* 0x000fea0003800200 */
.L_x_4823:
        /* <DEDUP_REMOVED lines=12> */
.L_x_4828:
        /* <DEDUP_REMOVED lines=100> */
.L_x_4827:
[----:B------:R-:W-:Y:S05]  /*1630*/  BSYNC.RECONVERGENT B1 ;  /* 0x0000000000017941 */ /* 0x000fea0003800200 */
.L_x_4826:
        /* <DEDUP_REMOVED lines=55> */
.L_x_4830:
[----:B------:R-:W-:Y:S05]  /*19b0*/  BSYNC.RECONVERGENT B1 ;  /* 0x0000000000017941 */ /* 0x000fea0003800200 */
.L_x_4829:
        /* <DEDUP_REMOVED lines=26> */
.L_x_4822:
[----:B------:R-:W-:Y:S05]  /*1b60*/  BSYNC.RECONVERGENT B0 ;  /* 0x0000000000007941 */ /* 0x000fea0003800200 */
.L_x_4821:
        /* <DEDUP_REMOVED lines=30> */
[----:B------:R-:W-:-:S10]  /*1d50*/  IMAD.MOV.U32 R8, RZ, RZ, R18 ;  /* 0x000000ffff087224 */ /* 0x000fd400078e0012 */
[----:B-1----:R-:W-:Y:S05]  /*1d60*/  @!P0 BRA `(.L_x_4834) ;  /* 0x0000000000408947 */ /* 0x002fea0003800000 */
        /* <DEDUP_REMOVED lines=9> */
.L_x_4835:
[----:B------:R-:W1:Y:S01]  /*1e00*/  LDS R21, [R10] ;  /* 0x000000000a157984 */ /* 0x000e620000000800 */
[----:B------:R-:W-:-:S05]  /*1e10*/  VIADD R12, R12, 0x1 ;  /* 0x000000010c0c7836 */ /* 0x000fca0000000000 */
[----:B------:R-:W-:Y:S01]  /*1e20*/  ISETP.NE.AND P0, PT, R12, RZ, PT ;  /* 0x000000ff0c00720c */ /* 0x000fe20003f05270 */
[----:B-1----:R-:W-:-:S05]  /*1e30*/  FMUL.FTZ R21, R21, R2 ;  /* 0x0000000215157220 */ /* 0x002fca0000410000 */
[----:B------:R1:W-:Y:S02]  /*1e40*/  STS [R10], R21 ;  /* 0x000000150a007388 */ /* 0x0003e40000000800 */
[----:B-1----:R-:W-:-:S05]  /*1e50*/  IADD3 R10, PT, PT, R10, 0x200, RZ ;  /* 0x000002000a0a7810 */ /* 0x002fca0007ffe0ff */
[----:B------:R-:W-:Y:S05]  /*1e60*/  @P0 BRA `(.L_x_4835) ;  /* 0xfffffffc00e40947 */ /* 0x000fea000383ffff */
.L_x_4834:
[----:B------:R-:W-:Y:S05]  /*1e70*/  BSYNC.RECONVERGENT B1 ;  /* 0x0000000000017941 */ /* 0x000fea0003800200 */
.L_x_4833:
        /* <DEDUP_REMOVED lines=12> */
.L_x_4838:
        /* <DEDUP_REMOVED lines=52> */
.L_x_4837:
[----:B------:R-:W-:Y:S05]  /*2280*/  BSYNC.RECONVERGENT B1 ;  /* 0x0000000000017941 */ /* 0x000fea0003800200 */
.L_x_4836:
        /* <DEDUP_REMOVED lines=31> */
.L_x_4840:
[----:B------:R-:W-:Y:S05]  /*2480*/  BSYNC.RECONVERGENT B1 ;  /* 0x0000000000017941 */ /* 0x000fea0003800200 */
.L_x_4839:
        /* <DEDUP_REMOVED lines=14> */
.L_x_4832:
[----:B------:R-:W-:Y:S05]  /*2570*/  BSYNC.RECONVERGENT B0 ;  /* 0x0000000000007941 */ /* 0x000fea0003800200 */
.L_x_4831:
        /* <DEDUP_REMOVED lines=18> */
.L_x_4842:
[----:B------:R-:W-:Y:S05]  /*26a0*/  BSYNC.RECONVERGENT B0 ;  /* 0x0000000000007941 */ /* 0x000fea0003800200 */
.L_x_4841:
        /* <DEDUP_REMOVED lines=26> */
.L_x_4845:
        /* <DEDUP_REMOVED lines=33> */
.L_x_4844:
        /* <DEDUP_REMOVED lines=16> */
.L_x_4843:
        /* <DEDUP_REMOVED lines=41> */
.L_x_4847:
[----:B------:R-:W-:Y:S05]  /*2df0*/  BSYNC.RECONVERGENT B0 ;  /* 0x0000000000007941 */ /* 0x000fea0003800200 */
.L_x_4846:
        /* <DEDUP_REMOVED lines=22> */
.L_x_4849:
[----:B------:R-:W-:Y:S05]  /*2f60*/  BSYNC.RECONVERGENT B0 ;  /* 0x0000000000007941 */ /* 0x000fea0003800200 */
.L_x_4848:
[----:B------:R-:W-:Y:S06]  /*2f70*/  BAR.SYNC.DEFER_BLOCKING 0x0 ;  /* 0x0000000000007b1d */ /* 0x000fec0000010000 */
[----:B------:R-:W-:Y:S05]  /*2f80*/  @P3 EXIT ;  /* 0x000000000000394d */ /* 0x000fea0003800000 */
[----:B------:R-:W-:Y:S01]  /*2f90*/  IMAD R16, R23, R16, R19 ;  /* 0x0000001017107224 */ /* 0x000fe200078e0213 */
[----:B------:R-:W5:Y:S01]  /*2fa0*/  LDCU.64 UR4, c[0x0][0x390] ;  /* 0x00007200ff0477ac */ /* 0x000f620008000a00 */
[----:B------:R-:W-:Y:S01]  /*2fb0*/  IMAD R22, R22, 0xc0, RZ ;  /* 0x000000c016167824 */ /* 0x000fe200078e02ff */
[----:B----4-:R-:W-:Y:S01]  /*2fc0*/  F2FP.F16.F32.PACK_AB R2, R5, R2 ;  /* 0x000000020502723e */ /* 0x010fe200000000ff */
[----:B------:R-:W-:Y:S01]  /*2fd0*/  IMAD R16, R16, R17, RZ ;  /* 0x0000001110107224 */ /* 0x000fe200078e02ff */
[----:B------:R-:W-:Y:S02]  /*2fe0*/  F2FP.F16.F32.PACK_AB R4, R7, R4 ;  /* 0x000000040704723e */ /* 0x000fe400000000ff */
[----:B------:R-:W-:Y:S01]  /*2ff0*/  F2FP.F16.F32.PACK_AB R0, R3, R0 ;  /* 0x000000000300723e */ /* 0x000fe200000000ff */
        /* <DEDUP_REMOVED lines=16> */
.L_x_4818:
        /* <DEDUP_REMOVED lines=16> */
.L_x_4850:
[----:B------:R-:W-:Y:S05]  /*3200*/  EXIT ;  /* 0x000000000000794d */ /* 0x000fea0003800000 */
.L_x_4820:
[----:B------:R-:W-:Y:S02]  /*3210*/  HFMA2 R12, -RZ, RZ, 0, 9.5367431640625e-07 ;  /* 0x00000010ff0c7431 */ /* 0x000fe400000001ff */
[----:B------:R-:W-:Y:S01]  /*3220*/  IMAD.MOV.U32 R11, RZ, RZ, 0x1f ;  /* 0x0000001fff0b7424 */ /* 0x000fe200078e00ff */
[----:B------:R-:W-:-:S07]  /*3230*/  MOV R15, 0xffffffff ;  /* 0xffffffff000f7802 */ /* 0x000fce0000000f00 */
[----:B------:R-:W-:Y:S05]  /*3240*/  WARPSYNC.COLLECTIVE R15, `(.L_x_4851) ;  /* 0x000000000f087348 */ /* 0x000fea0003c00000 */
[----:B------:R0:W1:Y:S02]  /*3250*/  SHFL.BFLY P6, R14, R13, R12, R11 ;  /* 0x0c00000c0d0e7389 */ /* 0x00006400000c000b */
[----:B01----:R-:W-:Y:S05]  /*3260*/  ENDCOLLECTIVE ;  /* 0x000000000000791b */ /* 0x003fea0003800000 */
.L_x_4851:
[----:B------:R-:W-:Y:S01]  /*3270*/  IMAD.MOV.U32 R12, RZ, RZ, 0x8 ;  /* 0x00000008ff0c7424 */ /* 0x000fe200078e00ff */
[----:B------:R-:W-:-:S04]  /*3280*/  FMNMX.FTZ R0, R14, -3.40282346638528859812e+38, !PT ;  /* 0xff7fffff0e007809 */ /* 0x000fc80007810000 */
[----:B------:R-:W-:-:S07]  /*3290*/  MOV R13, R0 ;  /* 0x00000000000d7202 */ /* 0x000fce0000000f00 */
[----:B------:R-:W-:Y:S05]  /*32a0*/  WARPSYNC.COLLECTIVE R15, `(.L_x_4852) ;  /* 0x000000000f087348 */ /* 0x000fea0003c00000 */
[----:B------:R0:W1:Y:S02]  /*32b0*/  SHFL.BFLY P6, R14, R13, R12, R11 ;  /* 0x0c00000c0d0e7389 */ /* 0x00006400000c000b */
[----:B01----:R-:W-:Y:S05]  /*32c0*/  ENDCOLLECTIVE ;  /* 0x000000000000791b */ /* 0x003fea0003800000 */
.L_x_4852:
[----:B------:R-:W-:Y:S01]  /*32d0*/  HFMA2 R12, -RZ, RZ, 0, 2.384185791015625e-07 ;  /* 0x00000004ff0c7431 */ /* 0x000fe200000001ff */
[----:B------:R-:W-:-:S04]  /*32e0*/  FMNMX.FTZ R2, R0, R14, !PT ;  /* 0x0000000e00027209 */ /* 0x000fc80007810000 */
[----:B------:R-:W-:-:S07]  /*32f0*/  MOV R13, R2 ;  /* 0x00000002000d7202 */ /* 0x000fce0000000f00 */
[----:B------:R-:W-:Y:S05]  /*3300*/  WARPSYNC.COLLECTIVE R15, `(.L_x_4853) ;  /* 0x000000000f087348 */ /* 0x000fea0003c00000 */
[----:B------:R0:W1:Y:S02]  /*3310*/  SHFL.BFLY P6, R14, R13, R12, R11 ;  /* 0x0c00000c0d0e7389 */ /* 0x00006400000c000b */
[----:B01----:R-:W-:Y:S05]  /*3320*/  ENDCOLLECTIVE ;  /* 0x000000000000791b */ /* 0x003fea0003800000 */
.L_x_4853:
[----:B------:R-:W-:Y:S05]  /*3330*/  BRA `(.L_x_4854) ;  /* 0xffffffd800287947 */ /* 0x000fea000383ffff */
.L_x_4855:
        /* <DEDUP_REMOVED lines=12> */
.L_x_27257:


//--------------------- .text._ZN4vllm25paged_attention_v2_kernelIthLi128ELi8ELi128ELNS_18Fp8KVCacheDataTypeE2ELb1ELi512EEEvPfS2_PT_PKS3_PKT0_S9_ifPKiSB_iPKfiiiSD_SD_iiiii --------------------------
	.section	.text._ZN4vllm25paged_attention_v2_kernelIthLi128ELi8ELi128ELNS_18Fp8KVCacheDataTypeE2ELb1ELi512EEEvPfS2_PT_PKS3_PKT0_S9_ifPKiSB_iPKfiiiSD_SD_iiiii,"ax",@progbits
	.align	128
        .global         _ZN4vllm25paged_attention_v2_kernelIthLi128ELi8ELi128ELNS_18Fp8KVCacheDataTypeE2ELb1ELi512EEEvPfS2_PT_PKS3_PKT0_S9_ifPKiSB_iPKfiiiSD_SD_iiiii
        .type           _ZN4vllm25paged_attention_v2_kernelIthLi128ELi8ELi128ELNS_18Fp8KVCacheDataTypeE2ELb1ELi512EEEvPfS2_PT_PKS3_PKT0_S9_ifPKiSB_iPKfiiiSD_SD_iiiii,@function
        .size           _ZN4vllm25paged_attention_v2_kernelIthLi128ELi8ELi128ELNS_18Fp8KVCacheDataTypeE2ELb1ELi512EEEvPfS2_PT_PKS3_PKT0_S9_ifPKiSB_iPKfiiiSD_SD_iiiii,(.L_x_27258 - _ZN4vllm25paged_attention_v2_kernelIthLi128ELi8ELi128ELNS_18Fp8KVCacheDataTypeE2ELb1ELi512EEEvPfS2_PT_PKS3_PKT0_S9_ifPKiSB_iPKfiiiSD_SD_iiiii)
        .other          _ZN4vllm25paged_attention_v2_kernelIthLi128ELi8ELi128ELNS_18Fp8KVCacheDataTypeE2ELb1ELi512EEEvPfS2_PT_PKS3_PKT0_S9_ifPKiSB_iPKfiiiSD_SD_iiiii,@"STO_CUDA_ENTRY STV_DEFAULT"
_ZN4vllm25paged_attention_v2_kernelIthLi128ELi8ELi128ELNS_18Fp8KVCacheDataTypeE2ELb1ELi512EEEvPfS2_PT_PKS3_PKT0_S9_ifPKiSB_iPKfiiiSD_SD_iiiii:
.text._ZN4vllm25paged_attention_v2_kernelIthLi128ELi8ELi128ELNS_18Fp8KVCacheDataTypeE2ELb1ELi512EEEvPfS2_PT_PKS3_PKT0_S9_ifPKiSB_iPKfiiiSD_SD_iiiii:
        /* <DEDUP_REMOVED lines=109> */
.L_x_4856:
        /* <DEDUP_REMOVED lines=26> */
.L_x_4860:
        /* <DEDUP_REMOVED lines=41> */
.L_x_4858:
[----:B------:R-:W-:Y:S05]  /*0b00*/  BSYNC.RECONVERGENT B6 ;  /* 0x0000000000067941 */ /* 0x000fea0003800200 */
.L_x_4857:
        /* <DEDUP_REMOVED lines=10> */
.L_x_4899:
        /* <DEDUP_REMOVED lines=41> */
.L_x_4866:
        /* <DEDUP_REMOVED lines=11> */
.L_x_4865:
[----:B------:R-:W-:Y:S05]  /*0ef0*/  BSYNC.RECONVERGENT B1 ;  /* 0x0000000000017941 */ /* 0x000fea0003800200 */
.L_x_4864:
        /* <DEDUP_REMOVED lines=12> */
.L_x_4869:
        /* <DEDUP_REMOVED lines=100> */
.L_x_4868:
[----:B------:R-:W-:Y:S05]  /*1600*/  BSYNC.RECONVERGENT B1 ;  /* 0x0000000000017941 */ /* 0x000fea0003800200 */
.L_x_4867:
        /* <DEDUP_REMOVED lines=55> */
.L_x_4871:
[----:B------:R-:W-:Y:S05]  /*1980*/  BSYNC.RECONVERGENT B1 ;  /* 0x0000000000017941 */ /* 0x000fea0003800200 */
.L_x_4870:
        /* <DEDUP_REMOVED lines=26> */
.L_x_4863:
[----:B------:R-:W-:Y:S05]  /*1b30*/  BSYNC.RECONVERGENT B0 ;  /* 0x0000000000007941 */ /* 0x000fea0003800200 */
.L_x_4862:
        /* <DEDUP_REMOVED lines=41> */
.L_x_4876:
[----:B------:R-:W1:Y:S01]  /*1dd0*/  LDS R13, [R14] ;  /* 0x000000000e0d7984 */ /* 0x000e620000000800 */
[----:B------:R-:W-:-:S04]  /*1de0*/  IADD3 R15, PT, PT, R15, 0x1, RZ ;  /* 0x000000010f0f7810 */ /* 0x000fc80007ffe0ff */
[----:B------:R-:W-:Y:S01]  /*1df0*/  ISETP.NE.AND P0, PT, R15, RZ, PT ;  /* 0x000000ff0f00720c */ /* 0x000fe20003f05270 */
[----:B-1----:R-:W-:-:S05]  /*1e00*/  FMUL.FTZ R13, R13, R6 ;  /* 0x000000060d0d7220 */ /* 0x002fca0000410000 */
[----:B------:R1:W-:Y:S02]  /*1e10*/  STS [R14], R13 ;  /* 0x0000000d0e007388 */ /* 0x0003e40000000800 */
[----:B-1----:R-:W-:-:S05]  /*1e20*/  VIADD R14, R14, 0x200 ;  /* 0x000002000e0e7836 */ /* 0x002fca0000000000 */
[----:B------:R-:W-:Y:S05]  /*1e30*/  @P0 BRA `(.L_x_4876) ;  /* 0xfffffffc00e40947 */ /* 0x000fea000383ffff */
.L_x_4875:
[----:B------:R-:W-:Y:S05]  /*1e40*/  BSYNC.RECONVERGENT B1 ;  /* 0x0000000000017941 */ /* 0x000fea0003800200 */
.L_x_4874:
        /* <DEDUP_REMOVED lines=12> */
.L_x_4879:
        /* <DEDUP_REMOVED lines=52> */
.L_x_4878:
[----:B------:R-:W-:Y:S05]  /*2250*/  BSYNC.RECONVERGENT B1 ;  /* 0x0000000000017941 */ /* 0x000fea0003800200 */
.L_x_4877:
        /* <DEDUP_REMOVED lines=31> */
.L_x_4881:
[----:B------:R-:W-:Y:S05]  /*2450*/  BSYNC.RECONVERGENT B1 ;  /* 0x0000000000017941 */ /* 0x000fea0003800200 */
.L_x_4880:
        /* <DEDUP_REMOVED lines=14> */
.L_x_4873:
[----:B------:R-:W-:Y:S05]  /*2540*/  BSYNC.RECONVERGENT B0 ;  /* 0x0000000000007941 */ /* 0x000fea0003800200 */
.L_x_4872:
        /* <DEDUP_REMOVED lines=18> */
.L_x_4883:
[----:B------:R-:W-:Y:S05]  /*2670*/  BSYNC.RECONVERGENT B0 ;  /* 0x0000000000007941 */ /* 0x000fea0003800200 */
.L_x_4882:
        /* <DEDUP_REMOVED lines=25> */
.L_x_4886:
        /* <DEDUP_REMOVED lines=34> */
.L_x_4885:
        /* <DEDUP_REMOVED lines=16> */
.L_x_4884:
        /* <DEDUP_REMOVED lines=25> */
.L_x_4888:
[----:B------:R-:W-:Y:S05]  /*2cc0*/  BSYNC.RECONVERGENT B0 ;  /* 0x0000000000007941 */ /* 0x000fea0003800200 */
.L_x_4887:
        /* <DEDUP_REMOVED lines=16> */
.L_x_4890:
[----:B------:R-:W-:Y:S05]  /*2dd0*/  BSYNC.RECONVERGENT B0 ;  /* 0x0000000000007941 */ /* 0x000fea0003800200 */
.L_x_4889:
        /* <DEDUP_REMOVED lines=12> */
.L_x_4892:
[----:B------:R-:W-:Y:S05]  /*2ea0*/  BSYNC.RECONVERGENT B0 ;  /* 0x0000000000007941 */ /* 0x000fea0003800200 */
.L_x_4891:
        /* <DEDUP_REMOVED lines=16> */
.L_x_4894:
[----:B------:R-:W-:Y:S05]  /*2fb0*/  BSYNC.RECONVERGENT B0 ;  /* 0x0000000000007941 */ /* 0x000fea0003800200 */
.L_x_4893:
[----:B------:R-:W-:Y:S06]  /*2fc0*/  BAR.SYNC.DEFER_BLOCKING 0x0 ;  /* 0x0000000000007b1d */ /* 0x000fec0000010000 */
[----:B------:R-:W-:Y:S05]  /*2fd0*/  @P3 EXIT ;  /* 0x000000000000394d */ /* 0x000fea0003800000 */
[----:B------:R-:W3:Y:S01]  /*2fe0*/  LDCU.64 UR4, c[0x0][0x390] ;  /* 0x00007200ff0477ac */ /* 0x000ee20008000a00 */
[----:B------:R-:W-:Y:S01]  /*2ff0*/  IMAD R16, R22, R16, R17 ;  /* 0x0000001016107224 */ /* 0x000fe200078e0211 */
[----:B-1----:R-:W-:Y:S01]  /*3000*/  F2FP.F16.F32.PACK_AB R0, R5, R0 ;  /* 0x000000000500723e */ /* 0x002fe200000000ff */
[----:B------:R-:W-:Y:S01]  /*3010*/  IMAD.SHL.U32 R19, R19, 0x80, RZ ;  /* 0x0000008013137824 */ /* 0x000fe200078e00ff */
[----:B------:R-:W-:Y:S01]  /*3020*/  F2FP.F16.F32.PACK_AB R4, R3, R4 ;  /* 0x000000040304723e */ /* 0x000fe200000000ff */
        /* <DEDUP_REMOVED lines=13> */
.L_x_4859:
        /* <DEDUP_REMOVED lines=16> */
.L_x_4895:
[----:B------:R-:W-:Y:S05]  /*3200*/  EXIT ;  /* 0x000000000000794d */ /* 0x000fea0003800000 */
.L_x_4861:
[----:B------:R-:W-:Y:S02]  /*3210*/  HFMA2 R12, -RZ, RZ, 0, 9.5367431640625e-07 ;  /* 0x00000010ff0c7431 */ /* 0x000fe400000001ff */
[----:B------:R-:W-:Y:S01]  /*3220*/  IMAD.MOV.U32 R11, RZ, RZ, 0x1f ;  /* 0x0000001fff0b7424 */ /* 0x000fe200078e00ff */
[----:B------:R-:W-:-:S07]  /*3230*/  MOV R15, 0xffffffff ;  /* 0xffffffff000f7802 */ /* 0x000fce0000000f00 */
[----:B------:R-:W-:Y:S05]  /*3240*/  WARPSYNC.COLLECTIVE R15, `(.L_x_4896) ;  /* 0x000000000f087348 */ /* 0x000fea0003c00000 */
[----:B------:R0:W1:Y:S02]  /*3250*/  SHFL.BFLY P6, R14, R13, R12, R11 ;  /* 0x0c00000c0d0e7389 */ /* 0x00006400000c000b */
[----:B01----:R-:W-:Y:S05]  /*3260*/  ENDCOLLECTIVE ;  /* 0x000000000000791b */ /* 0x003fea0003800000 */
.L_x_4896:
[----:B------:R-:W-:Y:S01]  /*3270*/  IMAD.MOV.U32 R12, RZ, RZ, 0x8 ;  /* 0x00000008ff0c7424 */ /* 0x000fe200078e00ff */
[----:B------:R-:W-:-:S04]  /*3280*/  FMNMX.FTZ R0, R14, -3.40282346638528859812e+38, !PT ;  /* 0xff7fffff0e007809 */ /* 0x000fc80007810000 */
[----:B------:R-:W-:-:S07]  /*3290*/  MOV R13, R0 ;  /* 0x00000000000d7202 */ /* 0x000fce0000000f00 */
[----:B------:R-:W-:Y:S05]  /*32a0*/  WARPSYNC.COLLECTIVE R15, `(.L_x_4897) ;  /* 0x000000000f087348 */ /* 0x000fea0003c00000 */
[----:B------:R0:W1:Y:S02]  /*32b0*/  SHFL.BFLY P6, R14, R13, R12, R11 ;  /* 0x0c00000c0d0e7389 */ /* 0x00006400000c000b */
[----:B01----:R-:W-:Y:S05]  /*32c0*/  ENDCOLLECTIVE ;  /* 0x000000000000791b */ /* 0x003fea0003800000 */
.L_x_4897:
[----:B------:R-:W-:Y:S01]  /*32d0*/  HFMA2 R12, -RZ, RZ, 0, 2.384185791015625e-07 ;  /* 0x00000004ff0c7431 */ /* 0x000fe200000001ff */
[----:B------:R-:W-:-:S04]  /*32e0*/  FMNMX.FTZ R2, R0, R14, !PT ;  /* 0x0000000e00027209 */ /* 0x000fc80007810000 */
[----:B------:R-:W-:-:S07]  /*32f0*/  MOV R13, R2 ;  /* 0x00000002000d7202 */ /* 0x000fce0000000f00 */
[----:B------:R-:W-:Y:S05]  /*3300*/  WARPSYNC.COLLECTIVE R15, `(.L_x_4898) ;  /* 0x000000000f087348 */ /* 0x000fea0003c00000 */
[----:B------:R0:W1:Y:S02]  /*3310*/  SHFL.BFLY P6, R14, R13, R12, R11 ;  /* 0x0c00000c0d0e7389 */ /* 0x00006400000c000b */
[----:B01----:R-:W-:Y:S05]  /*3320*/  ENDCOLLECTIVE ;  /* 0x000000000000791b */ /* 0x003fea0003800000 */
.L_x_4898:
[----:B------:R-:W-:Y:S05]  /*3330*/  BRA `(.L_x_4899) ;  /* 0xffffffd8001c7947 */ /* 0x000fea000383ffff */
.L_x_4900:
        /* <DEDUP_REMOVED lines=12> */
.L_x_27258:


//--------------------- .text._ZN4vllm25paged_attention_v2_kernelIthLi120ELi8ELi128ELNS_18Fp8KVCacheDataTypeE2ELb1ELi512EEEvPfS2_PT_PKS3_PKT0_S9_ifPKiSB_iPKfiiiSD_SD_iiiii --------------------------
	.section	.text._ZN4vllm25paged_attention_v2_kernelIthLi120ELi8ELi128ELNS_18Fp8KVCacheDataTypeE2ELb1ELi512EEEvPfS2_PT_PKS3_PKT0_S9_ifPKiSB_iPKfiiiSD_SD_iiiii,"ax",@progbits
	.align	128
        .global         _ZN4vllm25paged_attention_v2_kernelIthLi120ELi8ELi128ELNS_18Fp8KVCacheDataTypeE2ELb1ELi512EEEvPfS2_PT_PKS3_PKT0_S9_ifPKiSB_iPKfiiiSD_SD_iiiii
        .type           _ZN4vllm25paged_attention_v2_kernelIthLi120ELi8ELi128ELNS_18Fp8KVCacheDataTypeE2ELb1ELi512EEEvPfS2_PT_PKS3_PKT0_S9_ifPKiSB_iPKfiiiSD_SD_iiiii,@function
        .size           _ZN4vllm25paged_attention_v2_kernelIthLi120ELi8ELi128ELNS_18Fp8KVCacheDataTypeE2ELb1ELi512EEEvPfS2_PT_PKS3_PKT0_S9_ifPKiSB_iPKfiiiSD_SD_iiiii,(.L_x_27259 - _ZN4vllm25paged_attention_v2_kernelIthLi120ELi8ELi128ELNS_18Fp8KVCacheDataTypeE2ELb1ELi512EEEvPfS2_PT_PKS3_PKT0_S9_ifPKiSB_iPKfiiiSD_SD_iiiii)
        .other          _ZN4vllm25paged_attention_v2_kernelIthLi120ELi8ELi128ELNS_18Fp8KVCacheDataTypeE2ELb1ELi512EEEvPfS2_PT_PKS3_PKT0_S9_ifPKiSB_iPKfiiiSD_SD_iiiii,@"STO_CUDA_ENTRY STV_DEFAULT"
_ZN4vllm25paged_attention_v2_kernelIthLi120ELi8ELi128ELNS_18Fp8KVCacheDataTypeE2ELb1ELi512EEEvPfS2_PT_PKS3_PKT0_S9_ifPKiSB_iPKfiiiSD_SD_iiiii:
.text._ZN4vllm25paged_attention_v2_kernelIthLi120ELi8ELi128ELNS_18Fp8KVCacheDataTypeE2ELb1ELi512EEEvPfS2_PT_PKS3_PKT0_S9_ifPKiSB_iPKfiiiSD_SD_iiiii:
        /* <DEDUP_REMOVED lines=109> */
.L_x_4901:
        /* <DEDUP_REMOVED lines=26> */
.L_x_4905:
        /* <DEDUP_REMOVED lines=41> */
.L_x_4903:
[----:B------:R-:W-:Y:S05]  /*0b00*/  BSYNC.RECONVERGENT B6 ;  /* 0x0000000000067941 */ /* 0x000fea0003800200 */
.L_x_4902:
        /* <DEDUP_REMOVED lines=11> */
.L_x_4944:
        /* <DEDUP_REMOVED lines=41> */
.L_x_4911:
        /* <DEDUP_REMOVED lines=11> */
.L_x_4910:
[----:B------:R-:W-:Y:S05]  /*0f00*/  BSYNC.RECONVERGENT B1 ;  /* 0x0000000000017941 */ /* 0x000fea0003800200 */
.L_x_4909:
        /* <DEDUP_REMOVED lines=12> */
.L_x_4914:
        /* <DEDUP_REMOVED lines=100> */
.L_x_4913:
[----:B------:R-:W-:Y:S05]  /*1610*/  BSYNC.RECONVERGENT B1 ;  /* 0x0000000000017941 */ /* 0x000fea0003800200 */
.L_x_4912:
        /* <DEDUP_REMOVED lines=55> */
.L_x_4916:
[----:B------:R-:W-:Y:S05]  /*1990*/  BSYNC.RECONVERGENT B1 ;  /* 0x0000000000017941 */ /* 0x000fea0003800200 */
.L_x_4915:
        /* <DEDUP_REMOVED lines=26> */
.L_x_4908:
[----:B------:R-:W-:Y:S05]  /*1b40*/  BSYNC.RECONVERGENT B0 ;  /* 0x0000000000007941 */ /* 0x000fea0003800200 */
.L_x_4907:
        /* <DEDUP_REMOVED lines=41> */
.L_x_4921:
[----:B------:R-:W1:Y:S01]  /*1de0*/  LDS R13, [R14] ;  /* 0x000000000e0d7984 */ /* 0x000e620000000800 */
[----:B------:R-:W-:-:S04]  /*1df0*/  IADD3 R15, PT, PT, R15, 0x1, RZ ;  /* 0x000000010f0f7810 */ /* 0x000fc80007ffe0ff */
[----:B------:R-:W-:Y:S01]  /*1e00*/  ISETP.NE.AND P0, PT, R15, RZ, PT ;  /* 0x000000ff0f00720c */ /* 0x000fe20003f05270 */
[----:B-1----:R-:W-:-:S05]  /*1e10*/  FMUL.FTZ R13, R13, R6 ;  /* 0x000000060d0d7220 */ /* 0x002fca0000410000 */
[----:B------:R1:W-:Y:S02]  /*1e20*/  STS [R14], R13 ;  /* 0x0000000d0e007388 */ /* 0x0003e40000000800 */
[----:B-1----:R-:W-:-:S05]  /*1e30*/  VIADD R14, R14, 0x200 ;  /* 0x000002000e0e7836 */ /* 0x002fca0000000000 */
[----:B------:R-:W-:Y:S05]  /*1e40*/  @P0 BRA `(.L_x_4921) ;  /* 0xfffffffc00e40947 */ /* 0x000fea000383ffff */
.L_x_4920:
[----:B------:R-:W-:Y:S05]  /*1e50*/  BSYNC.RECONVERGENT B1 ;  /* 0x0000000000017941 */ /* 0x000fea0003800200 */
.L_x_4919:
        /* <DEDUP_REMOVED lines=12> */
.L_x_4924:
        /* <DEDUP_REMOVED lines=52> */
.L_x_4923:
[----:B------:R-:W-:Y:S05]  /*2260*/  BSYNC.RECONVERGENT B1 ;  /* 0x0000000000017941 */ /* 0x000fea0003800200 */
.L_x_4922:
        /* <DEDUP_REMOVED lines=31> */
.L_x_4926:
[----:B------:R-:W-:Y:S05]  /*2460*/  BSYNC.RECONVERGENT B1 ;  /* 0x0000000000017941 */ /* 0x000fea0003800200 */
.L_x_4925:
        /* <DEDUP_REMOVED lines=14> */
.L_x_4918:
[----:B------:R-:W-:Y:S05]  /*2550*/  BSYNC.RECONVERGENT B0 ;  /* 0x0000000000007941 */ /* 0x000fea0003800200 */
.L_x_4917:
        /* <DEDUP_REMOVED lines=18> */
.L_x_4928:
[----:B------:R-:W-:Y:S05]  /*2680*/  BSYNC.RECONVERGENT B0 ;  /* 0x0000000000007941 */ /* 0x000fea0003800200 */
.L_x_4927:
        /* <DEDUP_REMOVED lines=25> */
.L_x_4931:
        /* <DEDUP_REMOVED lines=34> */
.L_x_4930:
        /* <DEDUP_REMOVED lines=16> */
.L_x_4929:
        /* <DEDUP_REMOVED lines=27> */
.L_x_4933:
[----:B------:R-:W-:Y:S05]  /*2cf0*/  BSYNC.RECONVERGENT B0 ;  /* 0x0000000000007941 */ /* 0x000fea0003800200 */
.L_x_4932:
        /* <DEDUP_REMOVED lines=12> */
.L_x_4935:
[----:B------:R-:W-:Y:S05]  /*2dc0*/  BSYNC.RECONVERGENT B0 ;  /* 0x0000000000007941 */ /* 0x000fea0003800200 */
.L_x_4934:
        /* <DEDUP_REMOVED lines=8> */
.L_x_4937:
[----:B------:R-:W-:Y:S05]  /*2e50*/  BSYNC.RECONVERGENT B0 ;  /* 0x0000000000007941 */ /* 0x000fea0003800200 */
.L_x_4936:
        /* <DEDUP_REMOVED lines=12> */
.L_x_4939:
[----:B------:R-:W-:Y:S05]  /*2f20*/  BSYNC.RECONVERGENT B0 ;  /* 0x0000000000007941 */ /* 0x000fea0003800200 */
.L_x_4938:
[----:B------:R-:W-:Y:S06]  /*2f30*/  BAR.SYNC.DEFER_BLOCKING 0x0 ;  /* 0x0000000000007b1d */ /* 0x000fec0000010000 */
[----:B------:R-:W-:Y:S05]  /*2f40*/  @P0 EXIT ;  /* 0x000000000000094d */ /* 0x000fea0003800000 */
[----:B------:R-:W-:Y:S01]  /*2f50*/  IMAD R16, R22, R16, R17 ;  /* 0x0000001016107224 */ /* 0x000fe200078e0211 */
[----:B------:R-:W3:Y:S01]  /*2f60*/  LDCU.64 UR4, c[0x0][0x390] ;  /* 0x00007200ff0477ac */ /* 0x000ee20008000a00 */
[----:B------:R-:W-:Y:S01]  /*2f70*/  IMAD R19, R19, 0x78, RZ ;  /* 0x0000007813137824 */ /* 0x000fe200078e02ff */
[----:B-1----:R-:W-:Y:S01]  /*2f80*/  F2FP.F16.F32.PACK_AB R6, R6, R7 ;  /* 0x000000070606723e */ /* 0x002fe200000000ff */
[----:B------:R-:W-:Y:S01]  /*2f90*/  IMAD R2, R16, UR38, RZ ;  /* 0x0000002610027c24 */ /* 0x000fe2000f8e02ff */
[----:B------:R-:W-:Y:S02]  /*2fa0*/  F2FP.F16.F32.PACK_AB R4, RZ, R4 ;  /* 0x00000004ff04723e */ /* 0x000fe400000000ff */
        /* <DEDUP_REMOVED lines=11> */
[----:B------:R-:W-:-:S05]  /*3060*/  F2FP.F16.F32.PACK_AB R0, RZ, R0 ;  /* 0x00000000ff00723e */ /* 0x000fca00000000ff */
[----:B------:R-:W-:Y:S01]  /*3070*/  STG.E.U16 desc[UR36][R2.64+0xc0], R0 ;  /* 0x0000c00002007986 */ /* 0x000fe2000c101524 */
[----:B------:R-:W-:Y:S05]  /*3080*/  EXIT ;  /* 0x000000000000794d */ /* 0x000fea0003800000 */
.L_x_4904:
        /* <DEDUP_REMOVED lines=16> */
.L_x_4940:
[----:B------:R-:W-:Y:S05]  /*3190*/  EXIT ;  /* 0x000000000000794d */ /* 0x000fea0003800000 */
.L_x_4906:
[----:B------:R-:W-:Y:S02]  /*31a0*/  HFMA2 R12, -RZ, RZ, 0, 9.5367431640625e-07 ;  /* 0x00000010ff0c7431 */ /* 0x000fe400000001ff */
[----:B------:R-:W-:Y:S01]  /*31b0*/  IMAD.MOV.U32 R11, RZ, RZ, 0x1f ;  /* 0x0000001fff0b7424 */ /* 0x000fe200078e00ff */
[----:B------:R-:W-:-:S07]  /*31c0*/  MOV R15, 0xffffffff ;  /* 0xffffffff000f7802 */ /* 0x000fce0000000f00 */
[----:B------:R-:W-:Y:S05]  /*31d0*/  WARPSYNC.COLLECTIVE R15, `(.L_x_4941) ;  /* 0x000000000f087348 */ /* 0x000fea0003c00000 */
[----:B------:R0:W1:Y:S02]  /*31e0*/  SHFL.BFLY P6, R14, R13, R12, R11 ;  /* 0x0c00000c0d0e7389 */ /* 0x00006400000c000b */
[----:B01----:R-:W-:Y:S05]  /*31f0*/  ENDCOLLECTIVE ;  /* 0x000000000000791b */ /* 0x003fea0003800000 */
.L_x_4941:
[----:B------:R-:W-:Y:S01]  /*3200*/  IMAD.MOV.U32 R12, RZ, RZ, 0x8 ;  /* 0x00000008ff0c7424 */ /* 0x000fe200078e00ff */
[----:B------:R-:W-:-:S04]  /*3210*/  FMNMX.FTZ R0, R14, -3.40282346638528859812e+38, !PT ;  /* 0xff7fffff0e007809 */ /* 0x000fc80007810000 */
[----:B------:R-:W-:-:S07]  /*3220*/  MOV R13, R0 ;  /* 0x00000000000d7202 */ /* 0x000fce0000000f00 */
[----:B------:R-:W-:Y:S05]  /*3230*/  WARPSYNC.COLLECTIVE R15, `(.L_x_4942) ;  /* 0x000000000f087348 */ /* 0x000fea0003c00000 */
[----:B------:R0:W1:Y:S02]  /*3240*/  SHFL.BFLY P6, R14, R13, R12, R11 ;  /* 0x0c00000c0d0e7389 */ /* 0x00006400000c000b */
[----:B01----:R-:W-:Y:S05]  /*3250*/  ENDCOLLECTIVE ;  /* 0x000000000000791b */ /* 0x003fea0003800000 */
.L_x_4942:
[----:B------:R-:W-:Y:S01]  /*3260*/  HFMA2 R12, -RZ, RZ, 0, 2.384185791015625e-07 ;  /* 0x00000004ff0c7431 */ /* 0x000fe200000001ff */
[----:B------:R-:W-:-:S04]  /*3270*/  FMNMX.FTZ R2, R0, R14, !PT ;  /* 0x0000000e00027209 */ /* 0x000fc80007810000 */
[----:B------:R-:W-:-:S07]  /*3280*/  MOV R13, R2 ;  /* 0x00000002000d7202 */ /* 0x000fce0000000f00 */
[----:B------:R-:W-:Y:S05]  /*3290*/  WARPSYNC.COLLECTIVE R15, `(.L_x_4943) ;  /* 0x000000000f087348 */ /* 0x000fea0003c00000 */
[----:B------:R0:W1:Y:S02]  /*32a0*/  SHFL.BFLY P6, R14, R13, R12, R11 ;  /* 0x0c00000c0d0e7389 */ /* 0x00006400000c000b */
[----:B01----:R-:W-:Y:S05]  /*32b0*/  ENDCOLLECTIVE ;  /* 0x000000000000791b */ /* 0x003fea0003800000 */
.L_x_4943:
[----:B------:R-:W-:Y:S05]  /*32c0*/  BRA `(.L_x_4944) ;  /* 0xffffffd8003c7947 */ /* 0x000fea000383ffff */
.L_x_4945:
        /* <DEDUP_REMOVED lines=11> */
.L_x_27259:


//--------------------- .text._ZN4vllm25paged_attention_v2_kernelIthLi112ELi8ELi128ELNS_18Fp8KVCacheDataTypeE2ELb1ELi512EEEvPfS2_PT_PKS3_PKT0_S9_ifPKiSB_iPKfiiiSD_SD_iiiii --------------------------
	.section	.text._ZN4vllm25paged_attention_v2_kernelIthLi112ELi8ELi128ELNS_18Fp8KVCacheDataTypeE2ELb1ELi512EEEvPfS2_PT_PKS3_PKT0_S9_ifPKiSB_iPKfiiiSD_SD_iiiii,"ax",@progbits
	.align	128
        .global         _ZN4vllm25paged_attention_v2_kernelIthLi112ELi8ELi128ELNS_18Fp8KVCacheDataTypeE2ELb1ELi512EEEvPfS2_PT_PKS3_PKT0_S9_ifPKiSB_iPKfiiiSD_SD_iiiii
        .type           _ZN4vllm25paged_attention_v2_kernelIthLi112ELi8ELi128ELNS_18Fp8KVCacheDataTypeE2ELb1ELi512EEEvPfS2_PT_PKS3_PKT0_S9_ifPKiSB_iPKfiiiSD_SD_iiiii,@function
        .size           _ZN4vllm25paged_attention_v2_kernelIthLi112ELi8ELi128ELNS_18Fp8KVCacheDataTypeE2ELb1ELi512EEEvPfS2_PT_PKS3_PKT0_S9_ifPKiSB_iPKfiiiSD_SD_iiiii,(.L_x_27260 - _ZN4vllm25paged_attention_v2_kernelIthLi112ELi8ELi128ELNS_18Fp8KVCacheDataTypeE2ELb1ELi512EEEvPfS2_PT_PKS3_PKT0_S9_ifPKiSB_iPKfiiiSD_SD_iiiii)
        .other          _ZN4vllm25paged_attention_v2_kernelIthLi112ELi8ELi128ELNS_18Fp8KVCacheDataTypeE2ELb1ELi512EEEvPfS2_PT_PKS3_PKT0_S9_ifPKiSB_iPKfiiiSD_SD_iiiii,@"STO_CUDA_ENTRY STV_DEFAULT"
_ZN4vllm25paged_attention_v2_kernelIthLi112ELi8ELi128ELNS_18Fp8KVCacheDataTypeE2ELb1ELi512EEEvPfS2_PT_PKS3_PKT0_S9_ifPKiSB_iPKfiiiSD_SD_iiiii:
.text._ZN4vllm25paged_attention_v2_kernelIthLi112ELi8ELi128ELNS_18Fp8KVCacheDataTypeE2ELb1ELi512EEEvPfS2_PT_PKS3_PKT0_S9_ifPKiSB_iPKfiiiSD_SD_iiiii:
        /* <DEDUP_REMOVED lines=109> */
.L_x_4946:
        /* <DEDUP_REMOVED lines=26> */
.L_x_4950:
        /* <DEDUP_REMOVED lines=41> */
.L_x_4948:
[----:B------:R-:W-:Y:S05]  /*0b00*/  BSYNC.RECONVERGENT B6 ;  /* 0x0000000000067941 */ /* 0x000fea0003800200 */
.L_x_4947:
        /* <DEDUP_REMOVED lines=11> */
.L_x_4989:
        /* <DEDUP_REMOVED lines=41> */
.L_x_4956:
        /* <DEDUP_REMOVED lines=11> */
.L_x_4955:
[----:B------:R-:W-:Y:S05]  /*0f00*/  BSYNC.RECONVERGENT B1 ;  /* 0x0000000000017941 */ /* 0x000fea0003800200 */
.L_x_4954:
        /* <DEDUP_REMOVED lines=12> */
.L_x_4959:
        /* <DEDUP_REMOVED lines=100> */
.L_x_4958:
[----:B------:R-:W-:Y:S05]  /*1610*/  BSYNC.RECONVERGENT B1 ;  /* 0x0000000000017941 */ /* 0x000fea0003800200 */
.L_x_4957:
        /* <DEDUP_REMOVED lines=55> */
.L_x_4961:
[----:B------:R-:W-:Y:S05]  /*1990*/  BSYNC.RECONVERGENT B1 ;  /* 0x0000000000017941 */ /* 0x000fea0003800200 */
.L_x_4960:
        /* <DEDUP_REMOVED lines=26> */
.L_x_4953:
[----:B------:R-:W-:Y:S05]  /*1b40*/  BSYNC.RECONVERGENT B0 ;  /* 0x0000000000007941 */ /* 0x000fea0003800200 */
.L_x_4952:
        /* <DEDUP_REMOVED lines=41> */
.L_x_4966:
[----:B------:R-:W1:Y:S01]  /*1de0*/  LDS R13, [R14] ;  /* 0x000000000e0d7984 */ /* 0x000e620000000800 */
[----:B------:R-:W-:-:S04]  /*1df0*/  IADD3 R15, PT, PT, R15, 0x1, RZ ;  /* 0x000000010f0f7810 */ /* 0x000fc80007ffe0ff */
[----:B------:R-:W-:Y:S01]  /*1e00*/  ISETP.NE.AND P0, PT, R15, RZ, PT ;  /* 0x000000ff0f00720c */ /* 0x000fe20003f05270 */
[----:B-1----:R-:W-:-:S05]  /*1e10*/  FMUL.FTZ R13, R13, R6 ;  /* 0x000000060d0d7220 */ /* 0x002fca0000410000 */
[----:B------:R1:W-:Y:S02]  /*1e20*/  STS [R14], R13 ;  /* 0x0000000d0e007388 */ /* 0x0003e40000000800 */
[----:B-1----:R-:W-:-:S05]  /*1e30*/  VIADD R14, R14, 0x200 ;  /* 0x000002000e0e7836 */ /* 0x002fca0000000000 */
[----:B------:R-:W-:Y:S05]  /*1e40*/  @P0 BRA `(.L_x_4966) ;  /* 0xfffffffc00e40947 */ /* 0x000fea000383ffff */
.L_x_4965:
[----:B------:R-:W-:Y:S05]  /*1e50*/  BSYNC.RECONVERGENT B1 ;  /* 0x0000000000017941 */ /* 0x000fea0003800200 */
.L_x_4964:
        /* <DEDUP_REMOVED lines=12> */
.L_x_4969:
        /* <DEDUP_REMOVED lines=52> */
.L_x_4968:
[----:B------:R-:W-:Y:S05]  /*2260*/  BSYNC.RECONVERGENT B1 ;  /* 0x0000000000017941 */ /* 0x000fea0003800200 */
.L_x_4967:
        /* <DEDUP_REMOVED lines=31> */
.L_x_4971:
[----:B------:R-:W-:Y:S05]  /*2460*/  BSYNC.RECONVERGENT B1 ;  /* 0x0000000000017941 */ /* 0x000fea0003800200 */
.L_x_4970:
        /* <DEDUP_REMOVED lines=14> */
.L_x_4963:
[----:B------:R-:W-:Y:S05]  /*2550*/  BSYNC.RECONVERGENT B0 ;  /* 0x0000000000007941 */ /* 0x000fea0003800200 */
.L_x_4962:
        /* <DEDUP_REMOVED lines=18> */
.L_x_4973:
[----:B------:R-:W-:Y:S05]  /*2680*/  BSYNC.RECONVERGENT B0 ;  /* 0x0000000000007941 */ /* 0x000fea0003800200 */
.L_x_4972:
        /* <DEDUP_REMOVED lines=25> */
.L_x_4976:
        /* <DEDUP_REMOVED lines=34> */
.L_x_4975:
        /* <DEDUP_REMOVED lines=16> */
.L_x_4974:
        /* <DEDUP_REMOVED lines=27> */
.L_x_4978:
[----:B------:R-:W-:Y:S05]  /*2cf0*/  BSYNC.RECONVERGENT B0 ;  /* 0x0000000000007941 */ /* 0x000fea0003800200 */
.L_x_4977:
        /* <DEDUP_REMOVED lines=12> */
.L_x_4980:
[----:B------:R-:W-:Y:S05]  /*2dc0*/  BSYNC.RECONVERGENT B0 ;  /* 0x0000000000007941 */ /* 0x000fea0003800200 */
.L_x_4979:
        /* <DEDUP_REMOVED lines=8> */
.L_x_4982:
[----:B------:R-:W-:Y:S05]  /*2e50*/  BSYNC.RECONVERGENT B0 ;  /* 0x0000000000007941 */ /* 0x000fea0003800200 */
.L_x_4981:
        /* <DEDUP_REMOVED lines=12> */
.L_x_4984:
[----:B------:R-:W-:Y:S05]  /*2f20*/  BSYNC.RECONVERGENT B0 ;  /* 0x0000000000007941 */ /* 0x000fea0003800200 */
.L_x_4983:
        /* <DEDUP_REMOVED lines=22> */
.L_x_4949:
        /* <DEDUP_REMOVED lines=16> */
.L_x_4985:
[----:B------:R-:W-:Y:S05]  /*3190*/  EXIT ;  /* 0x000000000000794d */ /* 0x000fea0003800000 */
.L_x_4951:
[----:B------:R-:W-:Y:S02]  /*31a0*/  HFMA2 R12, -RZ, RZ, 0, 9.5367431640625e-07 ;  /* 0x00000010ff0c7431 */ /* 0x000fe400000001ff */
[----:B------:R-:W-:Y:S01]  /*31b0*/  IMAD.MOV.U32 R11, RZ, RZ, 0x1f ;  /* 0x0000001fff0b7424 */ /* 0x000fe200078e00ff */
[----:B------:R-:W-:-:S07]  /*31c0*/  MOV R15, 0xffffffff ;  /* 0xffffffff000f7802 */ /* 0x000fce0000000f00 */
[----:B------:R-:W-:Y:S05]  /*31d0*/  WARPSYNC.COLLECTIVE R15, `(.L_x_4986) ;  /* 0x000000000f087348 */ /* 0x000fea0003c00000 */
[----:B------:R0:W1:Y:S02]  /*31e0*/  SHFL.BFLY P6, R14, R13, R12, R11 ;  /* 0x0c00000c0d0e7389 */ /* 0x00006400000c000b */
[----:B01----:R-:W-:Y:S05]  /*31f0*/  ENDCOLLECTIVE ;  /* 0x000000000000791b */ /* 0x003fea0003800000 */
.L_x_4986:
[----:B------:R-:W-:Y:S01]  /*3200*/  IMAD.MOV.U32 R12, RZ, RZ, 0x8 ;  /* 0x00000008ff0c7424 */ /* 0x000fe200078e00ff */
[----:B------:R-:W-:-:S04]  /*3210*/  FMNMX.FTZ R0, R14, -3.40282346638528859812e+38, !PT ;  /* 0xff7fffff0e007809 */ /* 0x000fc80007810000 */
[----:B------:R-:W-:-:S07]  /*3220*/  MOV R13, R0 ;  /* 0x00000000000d7202 */ /* 0x000fce0000000f00 */
[----:B------:R-:W-:Y:S05]  /*3230*/  WARPSYNC.COLLECTIVE R15, `(.L_x_4987) ;  /* 0x000000000f087348 */ /* 0x000fea0003c00000 */
[----:B------:R0:W1:Y:S02]  /*3240*/  SHFL.BFLY P6, R14, R13, R12, R11 ;  /* 0x0c00000c0d0e7389 */ /* 0x00006400000c000b */
[----:B01----:R-:W-:Y:S05]  /*3250*/  ENDCOLLECTIVE ;  /* 0x000000000000791b */ /* 0x003fea0003800000 */
.L_x_4987:
[----:B------:R-:W-:Y:S01]  /*3260*/  HFMA2 R12, -RZ, RZ, 0, 2.384185791015625e-07 ;  /* 0x00000004ff0c7431 */ /* 0x000fe200000001ff */
[----:B------:R-:W-:-:S04]  /*3270*/  FMNMX.FTZ R2, R0, R14, !PT ;  /* 0x0000000e00027209 */ /* 0x000fc80007810000 */
[----:B------:R-:W-:-:S07]  /*3280*/  MOV R13, R2 ;  /* 0x00000002000d7202 */ /* 0x000fce0000000f00 */
[----:B------:R-:W-:Y:S05]  /*3290*/  WARPSYNC.COLLECTIVE R15, `(.L_x_4988) ;  /* 0x000000000f087348 */ /* 0x000fea0003c00000 */
[----:B------:R0:W1:Y:S02]  /*32a0*/  SHFL.BFLY P6, R14, R13, R12, R11 ;  /* 0x0c00000c0d0e7389 */ /* 0x00006400000c000b */
[----:B01----:R-:W-:Y:S05]  /*32b0*/  ENDCOLLECTIVE ;  /* 0x000000000000791b */ /* 0x003fea0003800000 */
.L_x_4988:
[----:B------:R-:W-:Y:S05]  /*32c0*/  BRA `(.L_x_4989) ;  /* 0xffffffd8003c7947 */ /* 0x000fea000383ffff */
.L_x_4990:
        /* <DEDUP_REMOVED lines=11> */
.L_x_27260:


//--------------------- .text._ZN4vllm25paged_attention_v2_kernelIthLi96ELi8ELi128ELNS_18Fp8KVCacheDataTypeE2ELb1ELi512EEEvPfS2_PT_PKS3_PKT0_S9_ifPKiSB_iPKfiiiSD_SD_iiiii --------------------------
	.section	.text._ZN4vllm25paged_attention_v2_kernelIthLi96ELi8ELi128ELNS_18Fp8KVCacheDataTypeE2ELb1ELi512EEEvPfS2_PT_PKS3_PKT0_S9_ifPKiSB_iPKfiiiSD_SD_iiiii,"ax",@progbits
	.align	128
        .global         _ZN4vllm25paged_attention_v2_kernelIthLi96ELi8ELi128ELNS_18Fp8KVCacheDataTypeE2ELb1ELi512EEEvPfS2_PT_PKS3_PKT0_S9_ifPKiSB_iPKfiiiSD_SD_iiiii
        .type           _ZN4vllm25paged_attention_v2_kernelIthLi96ELi8ELi128ELNS_18Fp8KVCacheDataTypeE2ELb1ELi512EEEvPfS2_PT_PKS3_PKT0_S9_ifPKiSB_iPKfiiiSD_SD_iiiii,@function
        .size           _ZN4vllm25paged_attention_v2_kernelIthLi96ELi8ELi128ELNS_18Fp8KVCacheDataTypeE2ELb1ELi512EEEvPfS2_PT_PKS3_PKT0_S9_ifPKiSB_iPKfiiiSD_SD_iiiii,(.L_x_27261 - _ZN4vllm25paged_attention_v2_kernelIthLi96ELi8ELi128ELNS_18Fp8KVCacheDataTypeE2ELb1ELi512EEEvPfS2_PT_PKS3_PKT0_S9_ifPKiSB_iPKfiiiSD_SD_iiiii)
        .other          _ZN4vllm25paged_attention_v2_kernelIthLi96ELi8ELi128ELNS_18Fp8KVCacheDataTypeE2ELb1ELi512EEEvPfS2_PT_PKS3_PKT0_S9_ifPKiSB_iPKfiiiSD_SD_iiiii,@"STO_CUDA_ENTRY STV_DEFAULT"
_ZN4vllm25paged_attention_v2_kernelIthLi96ELi8ELi128ELNS_18Fp8KVCacheDataTypeE2ELb1ELi512EEEvPfS2_PT_PKS3_PKT0_S9_ifPKiSB_iPKfiiiSD_SD_iiiii:
.text._ZN4vllm25paged_attention_v2_kernelIthLi96ELi8ELi128ELNS_18Fp8KVCacheDataTypeE2ELb1ELi512EEEvPfS2_PT_PKS3_PKT0_S9_ifPKiSB_iPKfiiiSD_SD_iiiii:
        /* <DEDUP_REMOVED lines=112> */
.L_x_4991:
        /* <DEDUP_REMOVED lines=26> */
.L_x_4995:
        /* <DEDUP_REMOVED lines=41> */
.L_x_4993:
[----:B------:R-:W-:Y:S05]  /*0b30*/  BSYNC.RECONVERGENT B6 ;  /* 0x0000000000067941 */ /* 0x000fea0003800200 */
.L_x_4992:
        /* <DEDUP_REMOVED lines=10> */
.L_x_5026:
        /* <DEDUP_REMOVED lines=41> */
.L_x_5001:
        /* <DEDUP_REMOVED lines=11> */
.L_x_5000:
[----:B------:R-:W-:Y:S05]  /*0f20*/  BSYNC.RECONVERGENT B1 ;  /* 0x0000000000017941 */ /* 0x000fea0003800200 */
.L_x_4999:
        /* <DEDUP_REMOVED lines=12> */
.L_x_5004:
        /* <DEDUP_REMOVED lines=100> */
.L_x_5003:
[----:B------:R-:W-:Y:S05]  /*1630*/  BSYNC.RECONVERGENT B1 ;  /* 0x0000000000017941 */ /* 0x000fea0003800200 */
.L_x_5002:
        /* <DEDUP_REMOVED lines=55> */
.L_x_5006:
[----:B------:R-:W-:Y:S05]  /*19b0*/  BSYNC.RECONVERGENT B1 ;  /* 0x0000000000017941 */ /* 0x000fea0003800200 */
.L_x_5005:
        /* <DEDUP_REMOVED lines=26> */
.L_x_4998:
[----:B------:R-:W-:Y:S05]  /*1b60*/  BSYNC.RECONVERGENT B0 ;  /* 0x0000000000007941 */ /* 0x000fea0003800200 */
.L_x_4997:
        /* <DEDUP_REMOVED lines=41> */
.L_x_5011:
[----:B------:R-:W1:Y:S01]  /*1e00*/  LDS R21, [R10] ;  /* 0x000000000a157984 */ /* 0x000e620000000800 */
[----:B------:R-:W-:-:S05]  /*1e10*/  VIADD R12, R12, 0x1 ;  /* 0x000000010c0c7836 */ /* 0x000fca0000000000 */
[----:B------:R-:W-:Y:S01]  /*1e20*/  ISETP.NE.AND P0, PT, R12, RZ, PT ;  /* 0x000000ff0c00720c */ /* 0x000fe20003f05270 */
[----:B-1----:R-:W-:-:S05]  /*1e30*/  FMUL.FTZ R21, R21, R2 ;  /* 0x0000000215157220 */ /* 0x002fca0000410000 */
[----:B------:R1:W-:Y:S02]  /*1e40*/  STS [R10], R21 ;  /* 0x000000150a007388 */ /* 0x0003e40000000800 */
[----:B-1----:R-:W-:-:S05]  /*1e50*/  IADD3 R10, PT, PT, R10, 0x200, RZ ;  /* 0x000002000a0a7810 */ /* 0x002fca0007ffe0ff */
[----:B------:R-:W-:Y:S05]  /*1e60*/  @P0 BRA `(.L_x_5011) ;  /* 0xfffffffc00e40947 */ /* 0x000fea000383ffff */
.L_x_5010:
[----:B------:R-:W-:Y:S05]  /*1e70*/  BSYNC.RECONVERGENT B1 ;  /* 0x0000000000017941 */ /* 0x000fea0003800200 */
.L_x_5009:
        /* <DEDUP_REMOVED lines=12> */
.L_x_5014:
        /* <DEDUP_REMOVED lines=52> */
.L_x_5013:
[----:B------:R-:W-:Y:S05]  /*2280*/  BSYNC.RECONVERGENT B1 ;  /* 0x0000000000017941 */ /* 0x000fea0003800200 */
.L_x_5012:
        /* <DEDUP_REMOVED lines=31> */
.L_x_5016:
[----:B------:R-:W-:Y:S05]  /*2480*/  BSYNC.RECONVERGENT B1 ;  /* 0x0000000000017941 */ /* 0x000fea0003800200 */
.L_x_5015:
        /* <DEDUP_REMOVED lines=14> */
.L_x_5008:
[----:B------:R-:W-:Y:S05]  /*2570*/  BSYNC.RECONVERGENT B0 ;  /* 0x0000000000007941 */ /* 0x000fea0003800200 */
.L_x_5007:
        /* <DEDUP_REMOVED lines=18> */
.L_x_5018:
[----:B------:R-:W-:Y:S05]  /*26a0*/  BSYNC.RECONVERGENT B0 ;  /* 0x0000000000007941 */ /* 0x000fea0003800200 */
.L_x_5017:
        /* <DEDUP_REMOVED lines=26> */
.L_x_5021:
        /* <DEDUP_REMOVED lines=33> */
.L_x_5020:
        /* <DEDUP_REMOVED lines=16> */
.L_x_5019:
        /* <DEDUP_REMOVED lines=46> */
[----:B------:R-:W-:Y:S02]  /*2e40*/  F2FP.F16.F32.PACK_AB R4, R5, R4 ;  /* 0x000000040504723e */ /* 0x000fe400000000ff */
[----:B------:R-:W-:Y:S02]  /*2e50*/  F2FP.F16.F32.PACK_AB R0, RZ, R3 ;  /* 0x00000003ff00723e */ /* 0x000fe400000000ff */
        /* <DEDUP_REMOVED lines=10> */
.L_x_4994:
        /* <DEDUP_REMOVED lines=16> */
.L_x_5022:
[----:B------:R-:W-:Y:S05]  /*3000*/  EXIT ;  /* 0x000000000000794d */ /* 0x000fea0003800000 */
.L_x_4996:
[----:B------:R-:W-:Y:S02]  /*3010*/  HFMA2 R12, -RZ, RZ, 0, 9.5367431640625e-07 ;  /* 0x00000010ff0c7431 */ /* 0x000fe400000001ff */
[----:B------:R-:W-:Y:S01]  /*3020*/  IMAD.MOV.U32 R11, RZ, RZ, 0x1f ;  /* 0x0000001fff0b7424 */ /* 0x000fe200078e00ff */
[----:B------:R-:W-:-:S07]  /*3030*/  MOV R15, 0xffffffff ;  /* 0xffffffff000f7802 */ /* 0x000fce0000000f00 */
[----:B------:R-:W-:Y:S05]  /*3040*/  WARPSYNC.COLLECTIVE R15, `(.L_x_5023) ;  /* 0x000000000f087348 */ /* 0x000fea0003c00000 */
[----:B------:R0:W1:Y:S02]  /*3050*/  SHFL.BFLY P6, R14, R13, R12, R11 ;  /* 0x0c00000c0d0e7389 */ /* 0x00006400000c000b */
[----:B01----:R-:W-:Y:S05]  /*3060*/  ENDCOLLECTIVE ;  /* 0x000000000000791b */ /* 0x003fea0003800000 */
.L_x_5023:
[----:B------:R-:W-:Y:S01]  /*3070*/  IMAD.MOV.U32 R12, RZ, RZ, 0x8 ;  /* 0x00000008ff0c7424 */ /* 0x000fe200078e00ff */
[----:B------:R-:W-:-:S04]  /*3080*/  FMNMX.FTZ R0, R14, -3.40282346638528859812e+38, !PT ;  /* 0xff7fffff0e007809 */ /* 0x000fc80007810000 */
[----:B------:R-:W-:-:S07]  /*3090*/  MOV R13, R0 ;  /* 0x00000000000d7202 */ /* 0x000fce0000000f00 */
[----:B------:R-:W-:Y:S05]  /*30a0*/  WARPSYNC.COLLECTIVE R15, `(.L_x_5024) ;  /* 0x000000000f087348 */ /* 0x000fea0003c00000 */
[----:B------:R0:W1:Y:S02]  /*30b0*/  SHFL.BFLY P6, R14, R13, R12, R11 ;  /* 0x0c00000c0d0e7389 */ /* 0x00006400000c000b */
[----:B01----:R-:W-:Y:S05]  /*30c0*/  ENDCOLLECTIVE ;  /* 0x000000000000791b */ /* 0x003fea0003800000 */
.L_x_5024:
[----:B------:R-:W-:Y:S01]  /*30d0*/  HFMA2 R12, -RZ, RZ, 0, 2.384185791015625e-07 ;  /* 0x00000004ff0c7431 */ /* 0x000fe200000001ff */
[----:B------:R-:W-:-:S04]  /*30e0*/  FMNMX.FTZ R2, R0, R14, !PT ;  /* 0x0000000e00027209 */ /* 0x000fc80007810000 */
[----:B------:R-:W-:-:S07]  /*30f0*/  MOV R13, R2 ;  /* 0x00000002000d7202 */ /* 0x000fce0000000f00 */
[----:B------:R-:W-:Y:S05]  /*3100*/  WARPSYNC.COLLECTIVE R15, `(.L_x_5025) ;  /* 0x000000000f087348 */ /* 0x000fea0003c00000 */
[----:B------:R0:W1:Y:S02]  /*3110*/  SHFL.BFLY P6, R14, R13, R12, R11 ;  /* 0x0c00000c0d0e7389 */ /* 0x00006400000c000b */
[----:B01----:R-:W-:Y:S05]  /*3120*/  ENDCOLLECTIVE ;  /* 0x000000000000791b */ /* 0x003fea0003800000 */
.L_x_5025:
[----:B------:R-:W-:Y:S05]  /*3130*/  BRA `(.L_x_5026) ;  /* 0xffffffd800a87947 */ /* 0x000fea000383ffff */
.L_x_5027:
        /* <DEDUP_REMOVED lines=12> */
.L_x_27261:


//--------------------- .text._ZN4vllm25paged_attention_v2_kernelIthLi80ELi8ELi128ELNS_18Fp8KVCacheDataTypeE2ELb1ELi512EEEvPfS2_PT_PKS3_PKT0_S9_ifPKiSB_iPKfiiiSD_SD_iiiii --------------------------
	.section	.text._ZN4vllm25paged_attention_v2_kernelIthLi80ELi8ELi128ELNS_18Fp8KVCacheDataTypeE2ELb1ELi512EEEvPfS2_PT_PKS3_PKT0_S9_ifPKiSB_iPKfiiiSD_SD_iiiii,"ax",@progbits
	.align	128
        .global         _ZN4vllm25paged_attention_v2_kernelIthLi80ELi8ELi128ELNS_18Fp8KVCacheDataTypeE2ELb1ELi512EEEvPfS2_PT_PKS3_PKT0_S9_ifPKiSB_iPKfiiiSD_SD_iiiii
        .type           _ZN4vllm25paged_attention_v2_kernelIthLi80ELi8ELi128ELNS_18Fp8KVCacheDataTypeE2ELb1ELi512EEEvPfS2_PT_PKS3_PKT0_S9_ifPKiSB_iPKfiiiSD_SD_iiiii,@function
        .size           _ZN4vllm25paged_attention_v2_kernelIthLi80ELi8ELi128ELNS_18Fp8KVCacheDataTypeE2ELb1ELi512EEEvPfS2_PT_PKS3_PKT0_S9_ifPKiSB_iPKfiiiSD_SD_iiiii,(.L_x_27262 - _ZN4vllm25paged_attention_v2_kernelIthLi80ELi8ELi128ELNS_18Fp8KVCacheDataTypeE2ELb1ELi512EEEvPfS2_PT_PKS3_PKT0_S9_ifPKiSB_iPKfiiiSD_SD_iiiii)
        .other          _ZN4vllm25paged_attention_v2_kernelIthLi80ELi8ELi128ELNS_18Fp8KVCacheDataTypeE2ELb1ELi512EEEvPfS2_PT_PKS3_PKT0_S9_ifPKiSB_iPKfiiiSD_SD_iiiii,@"STO_CUDA_ENTRY STV_DEFAULT"
_ZN4vllm25paged_attention_v2_kernelIthLi80ELi8ELi128ELNS_18Fp8KVCacheDataTypeE2ELb1ELi512EEEvPfS2_PT_PKS3_PKT0_S9_ifPKiSB_iPKfiiiSD_SD_iiiii:
.text._ZN4vllm25paged_attention_v2_kernelIthLi80ELi8ELi128ELNS_18Fp8KVCacheDataTypeE2ELb1ELi512EEEvPfS2_PT_PKS3_PKT0_S9_ifPKiSB_iPKfiiiSD_SD_iiiii:
        /* <DEDUP_REMOVED lines=109> */
.L_x_5028:
        /* <DEDUP_REMOVED lines=26> */
.L_x_5032:
        /* <DEDUP_REMOVED lines=41> */
.L_x_5030:
[----:B------:R-:W-:Y:S05]  /*0b00*/  BSYNC.RECONVERGENT B6 ;  /* 0x0000000000067941 */ /* 0x000fea0003800200 */
.L_x_5029:
        /* <DEDUP_REMOVED lines=11> */
.L_x_5071:
        /* <DEDUP_REMOVED lines=41> */
.L_x_5038:
        /* <DEDUP_REMOVED lines=11> */
.L_x_5037:
[----:B------:R-:W-:Y:S05]  /*0f00*/  BSYNC.RECONVERGENT B1 ;  /* 0x0000000000017941 */ /* 0x000fea0003800200 */
.L_x_5036:
        /* <DEDUP_REMOVED lines=12> */
.L_x_5041:
        /* <DEDUP_REMOVED lines=100> */
.L_x_5040:
[----:B------:R-:W-:Y:S05]  /*1610*/  BSYNC.RECONVERGENT B1 ;  /* 0x0000000000017941 */ /* 0x000fea0003800200 */
.L_x_5039:
        /* <DEDUP_REMOVED lines=55> */
.L_x_5043:
[----:B------:R-:W-:Y:S05]  /*1990*/  BSYNC.RECONVERGENT B1 ;  /* 0x0000000000017941 */ /* 0x000fea0003800200 */
.L_x_5042:
        /* <DEDUP_REMOVED lines=26> */
.L_x_5035:
[----:B------:R-:W-:Y:S05]  /*1b40*/  BSYNC.RECONVERGENT B0 ;  /* 0x0000000000007941 */ /* 0x000fea0003800200 */
.L_x_5034:
        /* <DEDUP_REMOVED lines=41> */
.L_x_5048:
[----:B------:R-:W1:Y:S01]  /*1de0*/  LDS R13, [R14] ;  /* 0x000000000e0d7984 */ /* 0x000e620000000800 */
[----:B------:R-:W-:-:S04]  /*1df0*/  IADD3 R15, PT, PT, R15, 0x1, RZ ;  /* 0x000000010f0f7810 */ /* 0x000fc80007ffe0ff */
[----:B------:R-:W-:Y:S01]  /*1e00*/  ISETP.NE.AND P0, PT, R15, RZ, PT ;  /* 0x000000ff0f00720c */ /* 0x000fe20003f05270 */
[----:B-1----:R-:W-:-:S05]  /*1e10*/  FMUL.FTZ R13, R13, R6 ;  /* 0x000000060d0d7220 */ /* 0x002fca0000410000 */
[----:B------:R1:W-:Y:S02]  /*1e20*/  STS [R14], R13 ;  /* 0x0000000d0e007388 */ /* 0x0003e40000000800 */
[----:B-1----:R-:W-:-:S05]  /*1e30*/  VIADD R14, R14, 0x200 ;  /* 0x000002000e0e7836 */ /* 0x002fca0000000000 */
[----:B------:R-:W-:Y:S05]  /*1e40*/  @P0 BRA `(.L_x_5048) ;  /* 0xfffffffc00e40947 */ /* 0x000fea000383ffff */
.L_x_5047:
[----:B------:R-:W-:Y:S05]  /*1e50*/  BSYNC.RECONVERGENT B1 ;  /* 0x0000000000017941 */ /* 0x000fea0003800200 */
.L_x_5046:
        /* <DEDUP_REMOVED lines=12> */
.L_x_5051:
        /* <DEDUP_REMOVED lines=52> */
.L_x_5050:
[----:B------:R-:W-:Y:S05]  /*2260*/  BSYNC.RECONVERGENT B1 ;  /* 0x0000000000017941 */ /* 0x000fea0003800200 */
.L_x_5049:
        /* <DEDUP_REMOVED lines=31> */
.L_x_5053:
[----:B------:R-:W-:Y:S05]  /*2460*/  BSYNC.RECONVERGENT B1 ;  /* 0x0000000000017941 */ /* 0x000fea0003800200 */
.L_x_5052:
        /* <DEDUP_REMOVED lines=14> */
.L_x_5045:
[----:B------:R-:W-:Y:S05]  /*2550*/  BSYNC.RECONVERGENT B0 ;  /* 0x0000000000007941 */ /* 0x000fea0003800200 */
.L_x_5044:
        /* <DEDUP_REMOVED lines=18> */
.L_x_5055:
[----:B------:R-:W-:Y:S05]  /*2680*/  BSYNC.RECONVERGENT B0 ;  /* 0x0000000000007941 */ /* 0x000fea0003800200 */
.L_x_5054:
        /* <DEDUP_REMOVED lines=25> */
.L_x_5058:
        /* <DEDUP_REMOVED lines=34> */
.L_x_5057:
        /* <DEDUP_REMOVED lines=16> */
.L_x_5056:
        /* <DEDUP_REMOVED lines=25> */
.L_x_5060:
[----:B------:R-:W-:Y:S05]  /*2cd0*/  BSYNC.RECONVERGENT B0 ;  /* 0x0000000000007941 */ /* 0x000fea0003800200 */
.L_x_5059:
        /* <DEDUP_REMOVED lines=10> */
.L_x_5062:
[----:B------:R-:W-:Y:S05]  /*2d80*/  BSYNC.RECONVERGENT B0 ;  /* 0x0000000000007941 */ /* 0x000fea0003800200 */
.L_x_5061:
[----:B------:R-:W-:Y:S06]  /*2d90*/  BAR.SYNC.DEFER_BLOCKING 0x0 ;  /* 0x0000000000007b1d */ /* 0x000fec0000010000 */
[----:B------:R-:W-:Y:S04]  /*2da0*/  BSSY.RECONVERGENT B0, `(.L_x_5063) ;  /* 0x0000006000007945 */ /* 0x000fe80003800200 */
[----:B------:R-:W-:Y:S05]  /*2db0*/  @P1 BRA `(.L_x_5064) ;  /* 0x0000000000101947 */ /* 0x000fea0003800000 */
[----:B------:R-:W-:Y:S01]  /*2dc0*/  ISETP.GT.U32.AND P1, PT, R9, 0xf, PT ;  /* 0x0000000f0900780c */ /* 0x000fe20003f24070 */
[----:B------:R1:W-:Y:S04]  /*2dd0*/  STS [R0+-0x140], R4 ;  /* 0xfffec00400007388 */ /* 0x0003e80000000800 */
[----:B------:R1:W-:Y:S08]  /*2de0*/  STS [R0+-0xc0], R3 ;  /* 0xffff400300007388 */ /* 0x0003f00000000800 */
[----:B------:R1:W-:Y:S02]  /*2df0*/  @!P1 STS [R0+-0x40], R5 ;  /* 0xffffc00500009388 */ /* 0x0003e40000000800 */
.L_x_5064:
[----:B------:R-:W-:Y:S05]  /*2e00*/  BSYNC.RECONVERGENT B0 ;  /* 0x0000000000007941 */ /* 0x000fea0003800200 */
.L_x_5063:
        /* <DEDUP_REMOVED lines=10> */
.L_x_5066:
[----:B------:R-:W-:Y:S05]  /*2eb0*/  BSYNC.RECONVERGENT B0 ;  /* 0x0000000000007941 */ /* 0x000fea0003800200 */
.L_x_5065:
[----:B------:R-:W-:Y:S06]  /*2ec0*/  BAR.SYNC.DEFER_BLOCKING 0x0 ;  /* 0x0000000000007b1d */ /* 0x000fec0000010000 */
[----:B------:R-:W-:Y:S05]  /*2ed0*/  @P0 EXIT ;  /* 0x000000000000094d */ /* 0x000fea0003800000 */
[----:B------:R-:W-:Y:S01]  /*2ee0*/  IMAD R16, R22, R16, R17 ;  /* 0x0000001016107224 */ /* 0x000fe200078e0211 */
[----:B------:R-:W2:Y:S01]  /*2ef0*/  LDCU.64 UR4, c[0x0][0x390] ;  /* 0x00007200ff0477ac */ /* 0x000ea20008000a00 */
[----:B------:R-:W-:Y:S01]  /*2f00*/  IMAD R19, R19, 0x50, RZ ;  /* 0x0000005013137824 */ /* 0x000fe200078e02ff */
[----:B-1----:R-:W-:Y:S01]  /*2f10*/  F2FP.F16.F32.PACK_AB R4, R3, R4 ;  /* 0x000000040304723e */ /* 0x002fe200000000ff */
        /* <DEDUP_REMOVED lines=11> */
[----:B------:R-:W-:-:S05]  /*2fd0*/  F2FP.F16.F32.PACK_AB R5, RZ, R5 ;  /* 0x00000005ff05723e */ /* 0x000fca00000000ff */
[----:B------:R-:W-:Y:S01]  /*2fe0*/  STG.E.U16 desc[UR36][R2.64+0x80], R5 ;  /* 0x0000800502007986 */ /* 0x000fe2000c101524 */
[----:B------:R-:W-:Y:S05]  /*2ff0*/  EXIT ;  /* 0x000000000000794d */ /* 0x000fea0003800000 */
.L_x_5031:
        /* <DEDUP_REMOVED lines=16> */
.L_x_5067:
[----:B------:R-:W-:Y:S05]  /*3100*/  EXIT ;  /* 0x000000000000794d */ /* 0x000fea0003800000 */
.L_x_5033:
[----:B------:R-:W-:Y:S02]  /*3110*/  HFMA2 R12, -RZ, RZ, 0, 9.5367431640625e-07 ;  /* 0x00000010ff0c7431 */ /* 0x000fe400000001ff */
[----:B------:R-:W-:Y:S01]  /*3120*/  IMAD.MOV.U32 R11, RZ, RZ, 0x1f ;  /* 0x0000001fff0b7424 */ /* 0x000fe200078e00ff */
[----:B------:R-:W-:-:S07]  /*3130*/  MOV R15, 0xffffffff ;  /* 0xffffffff000f7802 */ /* 0x000fce0000000f00 */
[----:B------:R-:W-:Y:S05]  /*3140*/  WARPSYNC.COLLECTIVE R15, `(.L_x_5068) ;  /* 0x000000000f087348 */ /* 0x000fea0003c00000 */
[----:B------:R0:W1:Y:S02]  /*3150*/  SHFL.BFLY P6, R14, R13, R12, R11 ;  /* 0x0c00000c0d0e7389 */ /* 0x00006400000c000b */
[----:B01----:R-:W-:Y:S05]  /*3160*/  ENDCOLLECTIVE ;  /* 0x000000000000791b */ /* 0x003fea0003800000 */
.L_x_5068:
[----:B------:R-:W-:Y:S01]  /*3170*/  IMAD.MOV.U32 R12, RZ, RZ, 0x8 ;  /* 0x00000008ff0c7424 */ /* 0x000fe200078e00ff */
[----:B------:R-:W-:-:S04]  /*3180*/  FMNMX.FTZ R0, R14, -3.40282346638528859812e+38, !PT ;  /* 0xff7fffff0e007809 */ /* 0x000fc80007810000 */
[----:B------:R-:W-:-:S07]  /*3190*/  MOV R13, R0 ;  /* 0x00000000000d7202 */ /* 0x000fce0000000f00 */
[----:B------:R-:W-:Y:S05]  /*31a0*/  WARPSYNC.COLLECTIVE R15, `(.L_x_5069) ;  /* 0x000000000f087348 */ /* 0x000fea0003c00000 */
[----:B------:R0:W1:Y:S02]  /*31b0*/  SHFL.BFLY P6, R14, R13, R12, R11 ;  /* 0x0c00000c0d0e7389 */ /* 0x00006400000c000b */
[----:B01----:R-:W-:Y:S05]  /*31c0*/  ENDCOLLECTIVE ;  /* 0x000000000000791b */ /* 0x003fea0003800000 */
.L_x_5069:
[----:B------:R-:W-:Y:S01]  /*31d0*/  HFMA2 R12, -RZ, RZ, 0, 2.384185791015625e-07 ;  /* 0x00000004ff0c7431 */ /* 0x000fe200000001ff */
[----:B------:R-:W-:-:S04]  /*31e0*/  FMNMX.FTZ R2, R0, R14, !PT ;  /* 0x0000000e00027209 */ /* 0x000fc80007810000 */
[----:B------:R-:W-:-:S07]  /*31f0*/  MOV R13, R2 ;  /* 0x00000002000d7202 */ /* 0x000fce0000000f00 */
[----:B------:R-:W-:Y:S05]  /*3200*/  WARPSYNC.COLLECTIVE R15, `(.L_x_5070) ;  /* 0x000000000f087348 */ /* 0x000fea0003c00000 */
[----:B------:R0:W1:Y:S02]  /*3210*/  SHFL.BFLY P6, R14, R13, R12, R11 ;  /* 0x0c00000c0d0e7389 */ /* 0x00006400000c000b */
[----:B01----:R-:W-:Y:S05]  /*3220*/  ENDCOLLECTIVE ;  /* 0x000000000000791b */ /* 0x003fea0003800000 */
.L_x_5070:
[----:B------:R-:W-:Y:S05]  /*3230*/  BRA `(.L_x_5071) ;  /* 0xffffffd800607947 */ /* 0x000fea000383ffff */
.L_x_5072:
        /* <DEDUP_REMOVED lines=12> */
.L_x_27262:


//--------------------- .text._ZN4vllm25paged_attention_v2_kernelIthLi64ELi8ELi128ELNS_18Fp8KVCacheDataTypeE2ELb1ELi512EEEvPfS2_PT_PKS3_PKT0_S9_ifPKiSB_iPKfiiiSD_SD_iiiii --------------------------
	.section	.text._ZN4vllm25paged_attention_v2_kernelIthLi64ELi8ELi128ELNS_18Fp8KVCacheDataTypeE2ELb1ELi512EEEvPfS2_PT_PKS3_PKT0_S9_ifPKiSB_iPKfiiiSD_SD_iiiii,"ax",@progbits
	.align	128
        .global         _ZN4vllm25paged_attention_v2_kernelIthLi64ELi8ELi128ELNS_18Fp8KVCacheDataTypeE2ELb1ELi512EEEvPfS2_PT_PKS3_PKT0_S9_ifPKiSB_iPKfiiiSD_SD_iiiii
        .type           _ZN4vllm25paged_attention_v2_kernelIthLi64ELi8ELi128ELNS_18Fp8KVCacheDataTypeE2ELb1ELi512EEEvPfS2_PT_PKS3_PKT0_S9_ifPKiSB_iPKfiiiSD_SD_iiiii,@function
        .size           _ZN4vllm25paged_attention_v2_kernelIthLi64ELi8ELi128ELNS_18Fp8KVCacheDataTypeE2ELb1ELi512EEEvPfS2_PT_PKS3_PKT0_S9_ifPKiSB_iPKfiiiSD_SD_iiiii,(.L_x_27263 - _ZN4vllm25paged_attention_v2_kernelIthLi64ELi8ELi128ELNS_18Fp8KVCacheDataTypeE2ELb1ELi512EEEvPfS2_PT_PKS3_PKT0_S9_ifPKiSB_iPKfiiiSD_SD_iiiii)
        .other          _ZN4vllm25paged_attention_v2_kernelIthLi64ELi8ELi128ELNS_18Fp8KVCacheDataTypeE2ELb1ELi512EEEvPfS2_PT_PKS3_PKT0_S9_ifPKiSB_iPKfiiiSD_SD_iiiii,@"STO_CUDA_ENTRY STV_DEFAULT"
_ZN4vllm25paged_attention_v2_kernelIthLi64ELi8ELi128ELNS_18Fp8KVCacheDataTypeE2ELb1ELi512EEEvPfS2_PT_PKS3_PKT0_S9_ifPKiSB_iPKfiiiSD_SD_iiiii:
.text._ZN4vllm25paged_attention_v2_kernelIthLi64ELi8ELi128ELNS_18Fp8KVCacheDataTypeE2ELb1ELi512EEEvPfS2_PT_PKS3_PKT0_S9_ifPKiSB_iPKfiiiSD_SD_iiiii:
        /* <DEDUP_REMOVED lines=111> */
.L_x_5073:
        /* <DEDUP_REMOVED lines=23> */
.L_x_5077:
        /* <DEDUP_REMOVED lines=42> */
.L_x_5075:
[----:B------:R-:W-:Y:S05]  /*0b00*/  BSYNC.RECONVERGENT B6 ;  /* 0x0000000000067941 */ /* 0x000fea0003800200 */
.L_x_5074:
        /* <DEDUP_REMOVED lines=11> */
.L_x_5113:
        /* <DEDUP_REMOVED lines=41> */
.L_x_5083:
        /* <DEDUP_REMOVED lines=11> */
.L_x_5082:
[----:B------:R-:W-:Y:S05]  /*0f00*/  BSYNC.RECONVERGENT B1 ;  /* 0x0000000000017941 */ /* 0x000fea0003800200 */
.L_x_5081:
        /* <DEDUP_REMOVED lines=12> */
.L_x_5086:
        /* <DEDUP_REMOVED lines=100> */
.L_x_5085:
[----:B------:R-:W-:Y:S05]  /*1610*/  BSYNC.RECONVERGENT B1 ;  /* 0x0000000000017941 */ /* 0x000fea0003800200 */
.L_x_5084:
        /* <DEDUP_REMOVED lines=55> */
.L_x_5088:
[----:B------:R-:W-:Y:S05]  /*1990*/  BSYNC.RECONVERGENT B1 ;  /* 0x0000000000017941 */ /* 0x000fea0003800200 */
.L_x_5087:
        /* <DEDUP_REMOVED lines=26> */
.L_x_5080:
[----:B------:R-:W-:Y:S05]  /*1b40*/  BSYNC.RECONVERGENT B0 ;  /* 0x0000000000007941 */ /* 0x000fea0003800200 */
.L_x_5079:
        /* <DEDUP_REMOVED lines=41> */
.L_x_5093:
[----:B------:R-:W1:Y:S01]  /*1de0*/  LDS R13, [R14] ;  /* 0x000000000e0d7984 */ /* 0x000e620000000800 */
[----:B------:R-:W-:-:S04]  /*1df0*/  IADD3 R15, PT, PT, R15, 0x1, RZ ;  /* 0x000000010f0f7810 */ /* 0x000fc80007ffe0ff */
[----:B------:R-:W-:Y:S01]  /*1e00*/  ISETP.NE.AND P0, PT, R15, RZ, PT ;  /* 0x000000ff0f00720c */ /* 0x000fe20003f05270 */
[----:B-1----:R-:W-:-:S05]  /*1e10*/  FMUL.FTZ R13, R13, R6 ;  /* 0x000000060d0d7220 */ /* 0x002fca0000410000 */
[----:B------:R1:W-:Y:S02]  /*1e20*/  STS [R14], R13 ;  /* 0x0000000d0e007388 */ /* 0x0003e40000000800 */
[----:B-1----:R-:W-:-:S05]  /*1e30*/  VIADD R14, R14, 0x200 ;  /* 0x000002000e0e7836 */ /* 0x002fca0000000000 */
[----:B------:R-:W-:Y:S05]  /*1e40*/  @P0 BRA `(.L_x_5093) ;  /* 0xfffffffc00e40947 */ /* 0x000fea000383ffff */
.L_x_5092:
[----:B------:R-:W-:Y:S05]  /*1e50*/  BSYNC.RECONVERGENT B1 ;  /* 0x0000000000017941 */ /* 0x000fea0003800200 */
.L_x_5091:
        /* <DEDUP_REMOVED lines=12> */
.L_x_5096:
        /* <DEDUP_REMOVED lines=52> */
.L_x_5095:
[----:B------:R-:W-:Y:S05]  /*2260*/  BSYNC.RECONVERGENT B1 ;  /* 0x0000000000017941 */ /* 0x000fea0003800200 */
.L_x_5094:
        /* <DEDUP_REMOVED lines=31> */
.L_x_5098:
[----:B------:R-:W-:Y:S05]  /*2460*/  BSYNC.RECONVERGENT B1 ;  /* 0x0000000000017941 */ /* 0x000fea0003800200 */
.L_x_5097:
        /* <DEDUP_REMOVED lines=14> */
.L_x_5090:
[----:B------:R-:W-:Y:S05]  /*2550*/  BSYNC.RECONVERGENT B0 ;  /* 0x0000000000007941 */ /* 0x000fea0003800200 */
.L_x_5089:
        /* <DEDUP_REMOVED lines=18> */
.L_x_5100:
[----:B------:R-:W-:Y:S05]  /*2680*/  BSYNC.RECONVERGENT B0 ;  /* 0x0000000000007941 */ /* 0x000fea0003800200 */
.L_x_5099:
        /* <DEDUP_REMOVED lines=26> */
.L_x_5104:
        /* <DEDUP_REMOVED lines=34> */
.L_x_5103:
        /* <DEDUP_REMOVED lines=16> */
.L_x_5102:
[----:B------:R-:W-:Y:S05]  /*2b50*/  BSYNC.RECONVERGENT B6 ;  /* 0x0000000000067941 */ /* 0x000fea0003800200 */
.L_x_5101:
        /* <DEDUP_REMOVED lines=38> */
.L_x_5106:
[----:B------:R-:W-:Y:S05]  /*2dc0*/  BSYNC.RECONVERGENT B0 ;  /* 0x0000000000007941 */ /* 0x000fea0003800200 */
.L_x_5105:
        /* <DEDUP_REMOVED lines=15> */
.L_x_5108:
[----:B------:R-:W-:Y:S05]  /*2ec0*/  BSYNC.RECONVERGENT B0 ;  /* 0x0000000000007941 */ /* 0x000fea0003800200 */
.L_x_5107:
[----:B------:R-:W-:Y:S06]  /*2ed0*/  BAR.SYNC.DEFER_BLOCKING 0x0 ;  /* 0x0000000000007b1d */ /* 0x000fec0000010000 */
[----:B------:R-:W-:Y:S05]  /*2ee0*/  @P3 EXIT ;  /* 0x000000000000394d */ /* 0x000fea0003800000 */
[----:B------:R-:W-:Y:S01]  /*2ef0*/  IMAD R16, R22, R16, R17 ;  /* 0x0000001016107224 */ /* 0x000fe200078e0211 */
[----:B------:R-:W0:Y:S01]  /*2f00*/  LDCU.64 UR4, c[0x0][0x390] ;  /* 0x00007200ff0477ac */ /* 0x000e220008000a00 */
[----:B------:R-:W-:Y:S01]  /*2f10*/  IMAD.SHL.U32 R19, R19, 0x40, RZ ;  /* 0x0000004013137824 */ /* 0x000fe200078e00ff */
[----:B-1----:R-:W-:Y:S01]  /*2f20*/  F2FP.F16.F32.PACK_AB R4, R3, R4 ;  /* 0x000000040304723e */ /* 0x002fe200000000ff */
        /* <DEDUP_REMOVED lines=10> */
.L_x_5076:
        /* <DEDUP_REMOVED lines=16> */
.L_x_5109:
[----:B------:R-:W-:Y:S05]  /*30d0*/  EXIT ;  /* 0x000000000000794d */ /* 0x000fea0003800000 */
.L_x_5078:
[----:B------:R-:W-:Y:S02]  /*30e0*/  HFMA2 R12, -RZ, RZ, 0, 9.5367431640625e-07 ;  /* 0x00000010ff0c7431 */ /* 0x000fe400000001ff */
[----:B------:R-:W-:Y:S01]  /*30f0*/  IMAD.MOV.U32 R11, RZ, RZ, 0x1f ;  /* 0x0000001fff0b7424 */ /* 0x000fe200078e00ff */
[----:B------:R-:W-:-:S07]  /*3100*/  MOV R15, 0xffffffff ;  /* 0xffffffff000f7802 */ /* 0x000fce0000000f00 */
[----:B------:R-:W-:Y:S05]  /*3110*/  WARPSYNC.COLLECTIVE R15, `(.L_x_5110) ;  /* 0x000000000f087348 */ /* 0x000fea0003c00000 */
[----:B------:R0:W1:Y:S02]  /*3120*/  SHFL.BFLY P6, R14, R13, R12, R11 ;  /* 0x0c00000c0d0e7389 */ /* 0x00006400000c000b */
[----:B01----:R-:W-:Y:S05]  /*3130*/  ENDCOLLECTIVE ;  /* 0x000000000000791b */ /* 0x003fea0003800000 */
.L_x_5110:
[----:B------:R-:W-:Y:S01]  /*3140*/  IMAD.MOV.U32 R12, RZ, RZ, 0x8 ;  /* 0x00000008ff0c7424 */ /* 0x000fe200078e00ff */
[----:B------:R-:W-:-:S04]  /*3150*/  FMNMX.FTZ R0, R14, -3.40282346638528859812e+38, !PT ;  /* 0xff7fffff0e007809 */ /* 0x000fc80007810000 */
[----:B------:R-:W-:-:S07]  /*3160*/  MOV R13, R0 ;  /* 0x00000000000d7202 */ /* 0x000fce0000000f00 */
[----:B------:R-:W-:Y:S05]  /*3170*/  WARPSYNC.COLLECTIVE R15, `(.L_x_5111) ;  /* 0x000000000f087348 */ /* 0x000fea0003c00000 */
[----:B------:R0:W1:Y:S02]  /*3180*/  SHFL.BFLY P6, R14, R13, R12, R11 ;  /* 0x0c00000c0d0e7389 */ /* 0x00006400000c000b */
[----:B01----:R-:W-:Y:S05]  /*3190*/  ENDCOLLECTIVE ;  /* 0x000000000000791b */ /* 0x003fea0003800000 */
.L_x_5111:
[----:B------:R-:W-:Y:S01]  /*31a0*/  HFMA2 R12, -RZ, RZ, 0, 2.384185791015625e-07 ;  /* 0x00000004ff0c7431 */ /* 0x000fe200000001ff */
[----:B------:R-:W-:-:S04]  /*31b0*/  FMNMX.FTZ R2, R0, R14, !PT ;  /* 0x0000000e00027209 */ /* 0x000fc80007810000 */
[----:B------:R-:W-:-:S07]  /*31c0*/  MOV R13, R2 ;  /* 0x00000002000d7202 */ /* 0x000fce0000000f00 */
[----:B------:R-:W-:Y:S05]  /*31d0*/  WARPSYNC.COLLECTIVE R15, `(.L_x_5112) ;  /* 0x000000000f087348 */ /* 0x000fea0003c00000 */
[----:B------:R0:W1:Y:S02]  /*31e0*/  SHFL.BFLY P6, R14, R13, R12, R11 ;  /* 0x0c00000c0d0e7389 */ /* 0x00006400000c000b */
[----:B01----:R-:W-:Y:S05]  /*31f0*/  ENDCOLLECTIVE ;  /* 0x000000000000791b */ /* 0x003fea0003800000 */
.L_x_5112:
[----:B------:R-:W-:Y:S05]  /*3200*/  BRA `(.L_x_5113) ;  /* 0xffffffd8006c7947 */ /* 0x000fea000383ffff */
.L_x_5114:
        /* <DEDUP_REMOVED lines=15> */
.L_x_27263:


//--------------------- .text._ZN4vllm25paged_attention_v2_kernelIthLi32ELi8ELi128ELNS_18Fp8KVCacheDataTypeE2ELb1ELi512EEEvPfS2_PT_PKS3_PKT0_S9_ifPKiSB_iPKfiiiSD_SD_iiiii --------------------------
	.section	.text._ZN4vllm25paged_attention_v2_kernelIthLi32ELi8ELi128ELNS_18Fp8KVCacheDataTypeE2ELb1ELi512EEEvPfS2_PT_PKS3_PKT0_S9_ifPKiSB_iPKfiiiSD_SD_iiiii,"ax",@progbits
	.align	128
        .global         _ZN4vllm25paged_attention_v2_kernelIthLi32ELi8ELi128ELNS_18Fp8KVCacheDataTypeE2ELb1ELi512EEEvPfS2_PT_PKS3_PKT0_S9_ifPKiSB_iPKfiiiSD_SD_iiiii
        .type           _ZN4vllm25paged_attention_v2_kernelIthLi32ELi8ELi128ELNS_18Fp8KVCacheDataTypeE2ELb1ELi512EEEvPfS2_PT_PKS3_PKT0_S9_ifPKiSB_iPKfiiiSD_SD_iiiii,@function
        .size           _ZN4vllm25paged_attention_v2_kernelIthLi32ELi8ELi128ELNS_18Fp8KVCacheDataTypeE2ELb1ELi512EEEvPfS2_PT_PKS3_PKT0_S9_ifPKiSB_iPKfiiiSD_SD_iiiii,(.L_x_27264 - _ZN4vllm25paged_attention_v2_kernelIthLi32ELi8ELi128ELNS_18Fp8KVCacheDataTypeE2ELb1ELi512EEEvPfS2_PT_PKS3_PKT0_S9_ifPKiSB_iPKfiiiSD_SD_iiiii)
        .other          _ZN4vllm25paged_attention_v2_kernelIthLi32ELi8ELi128ELNS_18Fp8KVCacheDataTypeE2ELb1ELi512EEEvPfS2_PT_PKS3_PKT0_S9_ifPKiSB_iPKfiiiSD_SD_iiiii,@"STO_CUDA_ENTRY STV_DEFAULT"
_ZN4vllm25paged_attention_v2_kernelIthLi32ELi8ELi128ELNS_18Fp8KVCacheDataTypeE2ELb1ELi512EEEvPfS2_PT_PKS3_PKT0_S9_ifPKiSB_iPKfiiiSD_SD_iiiii:
.text._ZN4vllm25paged_attention_v2_kernelIthLi32ELi8ELi128ELNS_18Fp8KVCacheDataTypeE2ELb1ELi512EEEvPfS2_PT_PKS3_PKT0_S9_ifPKiSB_iPKfiiiSD_SD_iiiii:
        /* <DEDUP_REMOVED lines=109> */
.L_x_5115:
        /* <DEDUP_REMOVED lines=26> */
.L_x_5119:
        /* <DEDUP_REMOVED lines=41> */
.L_x_5117:
[----:B------:R-:W-:Y:S05]  /*0b00*/  BSYNC.RECONVERGENT B6 ;  /* 0x0000000000067941 */ /* 0x000fea0003800200 */
.L_x_5116:
        /* <DEDUP_REMOVED lines=12> */
.L_x_5150:
        /* <DEDUP_REMOVED lines=40> */
.L_x_5125:
        /* <DEDUP_REMOVED lines=11> */
.L_x_5124:
[----:B------:R-:W-:Y:S05]  /*0f00*/  BSYNC.RECONVERGENT B1 ;  /* 0x0000000000017941 */ /* 0x000fea0003800200 */
.L_x_5123:
        /* <DEDUP_REMOVED lines=12> */
.L_x_5128:
        /* <DEDUP_REMOVED lines=100> */
.L_x_5127:
[----:B------:R-:W-:Y:S05]  /*1610*/  BSYNC.RECONVERGENT B1 ;  /* 0x0000000000017941 */ /* 0x000fea0003800200 */
.L_x_5126:
        /* <DEDUP_REMOVED lines=55> */
.L_x_5130:
[----:B------:R-:W-:Y:S05]  /*1990*/  BSYNC.RECONVERGENT B1 ;  /* 0x0000000000017941 */ /* 0x000fea0003800200 */
.L_x_5129:
        /* <DEDUP_REMOVED lines=26> */
.L_x_5122:
[----:B------:R-:W-:Y:S05]  /*1b40*/  BSYNC.RECONVERGENT B0 ;  /* 0x0000000000007941 */ /* 0x000fea0003800200 */
.L_x_5121:
        /* <DEDUP_REMOVED lines=40> */
.L_x_5135:
[----:B------:R-:W1:Y:S01]  /*1dd0*/  LDS R13, [R14] ;  /* 0x000000000e0d7984 */ /* 0x000e620000000800 */
[----:B------:R-:W-:-:S05]  /*1de0*/  VIADD R15, R15, 0x1 ;  /* 0x000000010f0f7836 */ /* 0x000fca0000000000 */
[----:B------:R-:W-:Y:S01]  /*1df0*/  ISETP.NE.AND P0, PT, R15, RZ, PT ;  /* 0x000000ff0f00720c */ /* 0x000fe20003f05270 */
[----:B-1----:R-:W-:-:S05]  /*1e00*/  FMUL.FTZ R13, R13, R6 ;  /* 0x000000060d0d7220 */ /* 0x002fca0000410000 */
[----:B------:R1:W-:Y:S02]  /*1e10*/  STS [R14], R13 ;  /* 0x0000000d0e007388 */ /* 0x0003e40000000800 */
[----:B-1----:R-:W-:-:S05]  /*1e20*/  IADD3 R14, PT, PT, R14, 0x200, RZ ;  /* 0x000002000e0e7810 */ /* 0x002fca0007ffe0ff */
[----:B------:R-:W-:Y:S05]  /*1e30*/  @P0 BRA `(.L_x_5135) ;  /* 0xfffffffc00e40947 */ /* 0x000fea000383ffff */
.L_x_5134:
[----:B------:R-:W-:Y:S05]  /*1e40*/  BSYNC.RECONVERGENT B1 ;  /* 0x0000000000017941 */ /* 0x000fea0003800200 */
.L_x_5133:
        /* <DEDUP_REMOVED lines=12> */
.L_x_5138:
        /* <DEDUP_REMOVED lines=52> */
.L_x_5137:
[----:B------:R-:W-:Y:S05]  /*2250*/  BSYNC.RECONVERGENT B1 ;  /* 0x0000000000017941 */ /* 0x000fea0003800200 */
.L_x_5136:
        /* <DEDUP_REMOVED lines=31> */
.L_x_5140:
[----:B------:R-:W-:Y:S05]  /*2450*/  BSYNC.RECONVERGENT B1 ;  /* 0x0000000000017941 */ /* 0x000fea0003800200 */
.L_x_5139:
        /* <DEDUP_REMOVED lines=14> */
.L_x_5132:
[----:B------:R-:W-:Y:S05]  /*2540*/  BSYNC.RECONVERGENT B0 ;  /* 0x0000000000007941 */ /* 0x000fea0003800200 */
.L_x_5131:
        /* <DEDUP_REMOVED lines=18> */
.L_x_5142:
[----:B------:R-:W-:Y:S05]  /*2670*/  BSYNC.RECONVERGENT B0 ;  /* 0x0000000000007941 */ /* 0x000fea0003800200 */
.L_x_5141:
        /* <DEDUP_REMOVED lines=25> */
.L_x_5145:
        /* <DEDUP_REMOVED lines=34> */
.L_x_5144:
        /* <DEDUP_REMOVED lines=16> */
.L_x_5143:
        /* <DEDUP_REMOVED lines=33> */
[----:B------:R-:W-:-:S03]  /*2d40*/  F2FP.F16.F32.PACK_AB R0, RZ, R3 ;  /* 0x00000003ff00723e */ /* 0x000fc600000000ff */
[----:B------:R-:W-:-:S04]  /*2d50*/  LEA R19, P0, R16, R19, 0x5 ;  /* 0x0000001310137211 */ /* 0x000fc800078028ff */
[----:B------:R-:W-:Y:S02]  /*2d60*/  IADD3.X R4, PT, PT, RZ, RZ, RZ, P0, !PT ;  /* 0x000000ffff047210 */ /* 0x000fe400007fe4ff */
[----:B--2---:R-:W-:-:S04]  /*2d70*/  LEA R2, P0, R19, UR4, 0x1 ;  /* 0x0000000413027c11 */ /* 0x004fc8000f8008ff */
[----:B------:R-:W-:-:S05]  /*2d80*/  LEA.HI.X R3, R19, UR5, R4, 0x1, P0 ;  /* 0x0000000513037c11 */ /* 0x000fca00080f0c04 */
[----:B------:R-:W-:Y:S01]  /*2d90*/  STG.E.U16 desc[UR36][R2.64], R0 ;  /* 0x0000000002007986 */ /* 0x000fe2000c101524 */
[----:B------:R-:W-:Y:S05]  /*2da0*/  EXIT ;  /* 0x000000000000794d */ /* 0x000fea0003800000 */
.L_x_5118:
        /* <DEDUP_REMOVED lines=16> */
.L_x_5146:
[----:B------:R-:W-:Y:S05]  /*2eb0*/  EXIT ;  /* 0x000000000000794d */ /* 0x000fea0003800000 */
.L_x_5120:
[----:B------:R-:W-:Y:S02]  /*2ec0*/  HFMA2 R12, -RZ, RZ, 0, 9.5367431640625e-07 ;  /* 0x00000010ff0c7431 */ /* 0x000fe400000001ff */
[----:B------:R-:W-:Y:S01]  /*2ed0*/  IMAD.MOV.U32 R11, RZ, RZ, 0x1f ;  /* 0x0000001fff0b7424 */ /* 0x000fe200078e00ff */
[----:B------:R-:W-:-:S07]  /*2ee0*/  MOV R15, 0xffffffff ;  /* 0xffffffff000f7802 */ /* 0x000fce0000000f00 */
[----:B------:R-:W-:Y:S05]  /*2ef0*/  WARPSYNC.COLLECTIVE R15, `(.L_x_5147) ;  /* 0x000000000f087348 */ /* 0x000fea0003c00000 */
[----:B------:R0:W1:Y:S02]  /*2f00*/  SHFL.BFLY P6, R14, R13, R12, R11 ;  /* 0x0c00000c0d0e7389 */ /* 0x00006400000c000b */
[----:B01----:R-:W-:Y:S05]  /*2f10*/  ENDCOLLECTIVE ;  /* 0x000000000000791b */ /* 0x003fea0003800000 */
.L_x_5147:
[----:B------:R-:W-:Y:S01]  /*2f20*/  IMAD.MOV.U32 R12, RZ, RZ, 0x8 ;  /* 0x00000008ff0c7424 */ /* 0x000fe200078e00ff */
[----:B------:R-:W-:-:S04]  /*2f30*/  FMNMX.FTZ R0, R14, -3.40282346638528859812e+38, !PT ;  /* 0xff7fffff0e007809 */ /* 0x000fc80007810000 */
[----:B------:R-:W-:-:S07]  /*2f40*/  MOV R13, R0 ;  /* 0x00000000000d7202 */ /* 0x000fce0000000f00 */
[----:B------:R-:W-:Y:S05]  /*2f50*/  WARPSYNC.COLLECTIVE R15, `(.L_x_5148) ;  /* 0x000000000f087348 */ /* 0x000fea0003c00000 */
[----:B------:R0:W1:Y:S02]  /*2f60*/  SHFL.BFLY P6, R14, R13, R12, R11 ;  /* 0x0c00000c0d0e7389 */ /* 0x00006400000c000b */
[----:B01----:R-:W-:Y:S05]  /*2f70*/  ENDCOLLECTIVE ;  /* 0x000000000000791b */ /* 0x003fea0003800000 */
.L_x_5148:
[----:B------:R-:W-:Y:S01]  /*2f80*/  HFMA2 R12, -RZ, RZ, 0, 2.384185791015625e-07 ;  /* 0x00000004ff0c7431 */ /* 0x000fe200000001ff */
[----:B------:R-:W-:-:S04]  /*2f90*/  FMNMX.FTZ R2, R0, R14, !PT ;  /* 0x0000000e00027209 */ /* 0x000fc80007810000 */
[----:B------:R-:W-:-:S07]  /*2fa0*/  MOV R13, R2 ;  /* 0x00000002000d7202 */ /* 0x000fce0000000f00 */
[----:B------:R-:W-:Y:S05]  /*2fb0*/  WARPSYNC.COLLECTIVE R15, `(.L_x_5149) ;  /* 0x000000000f087348 */ /* 0x000fea0003c00000 */
[----:B------:R0:W1:Y:S02]  /*2fc0*/  SHFL.BFLY P6, R14, R13, R12, R11 ;  /* 0x0c00000c0d0e7389 */ /* 0x00006400000c000b */
[----:B01----:R-:W-:Y:S05]  /*2fd0*/  ENDCOLLECTIVE ;  /* 0x000000000000791b */ /* 0x003fea0003800000 */
.L_x_5149:
[----:B------:R-:W-:Y:S05]  /*2fe0*/  BRA `(.L_x_5150) ;  /* 0xffffffd800f87947 */ /* 0x000fea000383ffff */
.L_x_5151:
        /* <DEDUP_REMOVED lines=9> */
.L_x_27264:


//--------------------- .text._ZN4vllm25paged_attention_v2_kernelIfhLi256ELi32ELi128ELNS_18Fp8KVCacheDataTypeE2ELb0ELi512EEEvPfS2_PT_PKS3_PKT0_S9_ifPKiSB_iPKfiiiSD_SD_iiiii --------------------------
	.section	.text._ZN4vllm25paged_attention_v2_kernelIfhLi256ELi32ELi128ELNS_18Fp8KVCacheDataTypeE2ELb0ELi512EEEvPfS2_PT_PKS3_PKT0_S9_ifPKiSB_iPKfiiiSD_SD_iiiii,"ax",@progbits
	.align	128
        .global         _ZN4vllm25paged_attention_v2_kernelIfhLi256ELi32ELi128ELNS_18Fp8KVCacheDataTypeE2ELb0ELi512EEEvPfS2_PT_PKS3_PKT0_S9_ifPKiSB_iPKfiiiSD_SD_iiiii
        .type           _ZN4vllm25paged_attention_v2_kernelIfhLi256ELi32ELi128ELNS_18Fp8KVCacheDataTypeE2ELb0ELi512EEEvPfS2_PT_PKS3_PKT0_S9_ifPKiSB_iPKfiiiSD_SD_iiiii,@function
        .size           _ZN4vllm25paged_attention_v2_kernelIfhLi256ELi32ELi128ELNS_18Fp8KVCacheDataTypeE2ELb0ELi512EEEvPfS2_PT_PKS3_PKT0_S9_ifPKiSB_iPKfiiiSD_SD_iiiii,(.L_x_27265 - _ZN4vllm25paged_attention_v2_kernelIfhLi256ELi32ELi128ELNS_18Fp8KVCacheDataTypeE2ELb0ELi512EEEvPfS2_PT_PKS3_PKT0_S9_ifPKiSB_iPKfiiiSD_SD_iiiii)
        .other          _ZN4vllm25paged_attention_v2_kernelIfhLi256ELi32ELi128ELNS_18Fp8KVCacheDataTypeE2ELb0ELi512EEEvPfS2_PT_PKS3_PKT0_S9_ifPKiSB_iPKfiiiSD_SD_iiiii,@"STO_CUDA_ENTRY STV_DEFAULT"
_ZN4vllm25paged_attention_v2_kernelIfhLi256ELi32ELi128ELNS_18Fp8KVCacheDataTypeE2ELb0ELi512EEEvPfS2_PT_PKS3_PKT0_S9_ifPKiSB_iPKfiiiSD_SD_iiiii:
.text._ZN4vllm25paged_attention_v2_kernelIfhLi256ELi32ELi128ELNS_18Fp8KVCacheDataTypeE2ELb0ELi512EEEvPfS2_PT_PKS3_PKT0_S9_ifPKiSB_iPKfiiiSD_SD_iiiii:
        /* <DEDUP_REMOVED lines=24> */
[----:B0-----:R-:W-:Y:S02]  /*0180*/  SHF.R.U32.HI R24, RZ, 0x5, R18 ;  /* 0x00000005ff187819 */ /* 0x001fe40000011612 */
[----:B------:R-:W-:Y:S02]  /*0190*/  LOP3.LUT R26, R18, 0x1f, RZ, 0xc0, !PT ;  /* 0x0000001f121a7812 */ /* 0x000fe400078ec0ff */
[----:B------:R-:W-:-:S04]  /*01a0*/  LEA R5, R17, R24, 0x4 ;  /* 0x0000001811057211 */ /* 0x000fc800078e20ff */
[----:B------:R-:W-:-:S13]  /*01b0*/  ISETP.GE.U32.AND P0, PT, R5, R0, PT ;  /* 0x000000000500720c */ /* 0x000fda0003f06070 */
        /* <DEDUP_REMOVED lines=11> */
[----:B---3--:R-:W-:Y:S02]  /*0270*/  MOV R6, UR6 ;  /* 0x0000000600067c02 */ /* 0x008fe40008000f00 */
[----:B------:R-:W-:Y:S02]  /*0280*/  MOV R7, UR7 ;  /* 0x0000000700077c02 */ /* 0x000fe40008000f00 */
[----:B----4-:R-:W-:Y:S02]  /*0290*/  MOV R10, UR8 ;  /* 0x00000008000a7c02 */ /* 0x010fe40008000f00 */
[----:B-1----:R-:W-:-:S07]  /*02a0*/  MOV R11, UR9 ;  /* 0x00000009000b7c02 */ /* 0x002fce0008000f00 */
[----:B------:R-:W-:-:S07]  /*02b0*/  LEPC R20, `(.L_x_5153) ;  /* 0x000000001014794e */ /* 0x000fce0000000000 */
[----:B--2---:R-:W-:Y:S05]  /*02c0*/  CALL.ABS.NOINC R2 ;  /* 0x0000000002007343 */ /* 0x004fea0003c00000 */
.L_x_5153:
[----:B------:R-:W-:Y:S05]  /*02d0*/  BSYNC.RECONVERGENT B6 ;  /* 0x0000000000067941 */ /* 0x000fea0003800200 */
.L_x_5152:
        /* <DEDUP_REMOVED lines=12> */
.L_x_5190:
        /* <DEDUP_REMOVED lines=10> */
[----:B0-----:R-:W-:Y:S01]  /*0440*/  HFMA2 R4, -RZ, RZ, 0, 0 ;  /* 0x00000000ff047431 */ /* 0x001fe200000001ff */
[----:B------:R-:W-:Y:S02]  /*0450*/  LEA R6, R26, R7, 0x2 ;  /* 0x000000071a067211 */ /* 0x000fe400078e10ff */
[----:B------:R-:W-:Y:S01]  /*0460*/  MOV R7, 0xff7fffff ;  /* 0xff7fffff00077802 */ /* 0x000fe20000000f00 */
        /* <DEDUP_REMOVED lines=27> */
.L_x_5159:
        /* <DEDUP_REMOVED lines=11> */
.L_x_5158:
[----:B------:R-:W-:Y:S05]  /*06d0*/  BSYNC.RECONVERGENT B1 ;  /* 0x0000000000017941 */ /* 0x000fea0003800200 */
.L_x_5157:
        /* <DEDUP_REMOVED lines=12> */
.L_x_5162:
        /* <DEDUP_REMOVED lines=15> */
[C---:B-1----:R-:W-:Y:S01]  /*0890*/  FADD.FTZ R13, -R2.reuse, R13 ;  /* 0x0000000d020d7221 */ /* 0x042fe20000010100 */
[----:B------:R-:W-:Y:S02]  /*08a0*/  FMUL.FTZ R11, R11, 1.4426950216293334961 ;  /* 0x3fb8aa3b0b0b7820 */ /* 0x000fe40000410000 */
[----:B------:R-:W1:Y:S01]  /*08b0*/  LDS R43, [R7+0x1400] ;  /* 0x00140000072b7984 */ /* 0x000e620000000800 */
[C---:B--2---:R-:W-:Y:S01]  /*08c0*/  FADD.FTZ R15, -R2.reuse, R15 ;  /* 0x0000000f020f7221 */ /* 0x044fe20000010100 */
[----:B------:R-:W-:Y:S02]  /*08d0*/  FMUL.FTZ R13, R13, 1.4426950216293334961 ;  /* 0x3fb8aa3b0d0d7820 */ /* 0x000fe40000410000 */
[----:B------:R-:W2:Y:S01]  /*08e0*/  MUFU.EX2 R11, R11 ;  /* 0x0000000b000b7308 */ /* 0x000ea20000000800 */
[----:B------:R-:W1:Y:S01]  /*08f0*/  LDS R45, [R7+0x1600] ;  /* 0x00160000072d7984 */ /* 0x000e620000000800 */
[C---:B---3--:R-:W-:Y:S01]  /*0900*/  FADD.FTZ R21, -R2.reuse, R21 ;  /* 0x0000001502157221 */ /* 0x048fe20000010100 */
[----:B------:R-:W-:Y:S01]  /*0910*/  FMUL.FTZ R15, R15, 1.4426950216293334961 ;  /* 0x3fb8aa3b0f0f7820 */ /* 0x000fe20000410000 */
[----:B------:R-:W3:Y:S01]  /*0920*/  MUFU.EX2 R13, R13 ;  /* 0x0000000d000d7308 */ /* 0x000ee20000000800 */
[----:B------:R-:W1:Y:S01]  /*0930*/  LDS R47, [R7+0x1800] ;  /* 0x00180000072f7984 */ /* 0x000e620000000800 */
[C---:B----4-:R-:W-:Y:S01]  /*0940*/  FADD.FTZ R27, -R2.reuse, R27 ;  /* 0x0000001b021b7221 */ /* 0x050fe20000010100 */
[----:B------:R-:W-:Y:S01]  /*0950*/  FMUL.FTZ R21, R21, 1.4426950216293334961 ;  /* 0x3fb8aa3b15157820 */ /* 0x000fe20000410000 */
[C---:B-----5:R-:W-:Y:S01]  /*0960*/  FADD.FTZ R29, -R2.reuse, R29 ;  /* 0x0000001d021d7221 */ /* 0x060fe20000010100 */
[----:B------:R-:W4:Y:S01]  /*0970*/  MUFU.EX2 R15, R15 ;  /* 0x0000000f000f7308 */ /* 0x000f220000000800 */
[----:B------:R-:W5:Y:S01]  /*0980*/  LDS R49, [R7+0x1a00] ;  /* 0x001a000007317984 */ /* 0x000f620000000800 */
[----:B------:R-:W-:Y:S01]  /*0990*/  FMUL.FTZ R27, R27, 1.4426950216293334961 ;  /* 0x3fb8aa3b1b1b7820 */ /* 0x000fe20000410000 */
[C---:B------:R-:W-:Y:S01]  /*09a0*/  FADD.FTZ R31, -R2.reuse, R31 ;  /* 0x0000001f021f7221 */ /* 0x040fe20000010100 */
[----:B------:R-:W4:Y:S01]  /*09b0*/  MUFU.EX2 R21, R21 ;  /* 0x0000001500157308 */ /* 0x000f220000000800 */
[----:B------:R-:W-:Y:S01]  /*09c0*/  FMUL.FTZ R29, R29, 1.4426950216293334961 ;  /* 0x3fb8aa3b1d1d7820 */ /* 0x000fe20000410000 */
[----:B--2---:R-:W-:Y:S01]  /*09d0*/  FADD.FTZ R4, R11, R4 ;  /* 0x000000040b047221 */ /* 0x004fe20000010000 */
[----:B------:R-:W-:Y:S01]  /*09e0*/  FADD.FTZ R33, -R2, R33 ;  /* 0x0000002102217221 */ /* 0x000fe20000010100 */
[----:B------:R-:W2:Y:S01]  /*09f0*/  MUFU.EX2 R27, R27 ;  /* 0x0000001b001b7308 */ /* 0x000ea20000000800 */
[----:B------:R-:W-:Y:S01]  /*0a00*/  FMUL.FTZ R31, R31, 1.4426950216293334961 ;  /* 0x3fb8aa3b1f1f7820 */ /* 0x000fe20000410000 */
[----:B---3--:R-:W-:Y:S01]  /*0a10*/  FADD.FTZ R4, R4, R13 ;  /* 0x0000000d04047221 */ /* 0x008fe20000010000 */
[----:B------:R-:W-:Y:S01]  /*0a20*/  FADD.FTZ R35, -R2, R35 ;  /* 0x0000002302237221 */ /* 0x000fe20000010100 */
[----:B------:R-:W3:Y:S01]  /*0a30*/  MUFU.EX2 R29, R29 ;  /* 0x0000001d001d7308 */ /* 0x000ee20000000800 */
[----:B------:R-:W-:Y:S01]  /*0a40*/  FMUL.FTZ R33, R33, 1.4426950216293334961 ;  /* 0x3fb8aa3b21217820 */ /* 0x000fe20000410000 */
[----:B----4-:R-:W-:Y:S01]  /*0a50*/  FADD.FTZ R4, R4, R15 ;  /* 0x0000000f04047221 */ /* 0x010fe20000010000 */
[----:B------:R-:W-:Y:S01]  /*0a60*/  FADD.FTZ R37, -R2, R37 ;  /* 0x0000002502257221 */ /* 0x000fe20000010100 */
[----:B------:R-:W4:Y:S01]  /*0a70*/  MUFU.EX2 R31, R31 ;  /* 0x0000001f001f7308 */ /* 0x000f220000000800 */
[----:B------:R-:W-:Y:S01]  /*0a80*/  FMUL.FTZ R35, R35, 1.4426950216293334961 ;  /* 0x3fb8aa3b23237820 */ /* 0x000fe20000410000 */
[----:B------:R-:W-:Y:S01]  /*0a90*/  FADD.FTZ R4, R4, R21 ;  /* 0x0000001504047221 */ /* 0x000fe20000010000 */
[----:B------:R-:W-:Y:S01]  /*0aa0*/  FADD.FTZ R39, -R2, R39 ;  /* 0x0000002702277221 */ /* 0x000fe20000010100 */
[----:B------:R-:W4:Y:S01]  /*0ab0*/  MUFU.EX2 R33, R33 ;  /* 0x0000002100217308 */ /* 0x000f220000000800 */
[----:B------:R-:W-:Y:S01]  /*0ac0*/  FMUL.FTZ R37, R37, 1.4426950216293334961 ;  /* 0x3fb8aa3b25257820 */ /* 0x000fe20000410000 */
[----:B--2---:R-:W-:Y:S01]  /*0ad0*/  FADD.FTZ R4, R4, R27 ;  /* 0x0000001b04047221 */ /* 0x004fe20000010000 */
[----:B0-----:R-:W-:Y:S01]  /*0ae0*/  FADD.FTZ R41, -R2, R41 ;  /* 0x0000002902297221 */ /* 0x001fe20000010100 */
[----:B------:R-:W0:Y:S01]  /*0af0*/  MUFU.EX2 R35, R35 ;  /* 0x0000002300237308 */ /* 0x000e220000000800 */
[----:B------:R-:W-:Y:S01]  /*0b00*/  FMUL.FTZ R39, R39, 1.4426950216293334961 ;  /* 0x3fb8aa3b27277820 */ /* 0x000fe20000410000 */
[----:B---3--:R-:W-:Y:S01]  /*0b10*/  FADD.FTZ R4, R4, R29 ;  /* 0x0000001d04047221 */ /* 0x008fe20000010000 */
[----:B-1----:R-:W-:Y:S01]  /*0b20*/  FADD.FTZ R43, -R2, R43 ;  /* 0x0000002b022b7221 */ /* 0x002fe20000010100 */
[----:B------:R-:W1:Y:S01]  /*0b30*/  MUFU.EX2 R37, R37 ;  /* 0x0000002500257308 */ /* 0x000e620000000800 */
[----:B------:R-:W-:Y:S01]  /*0b40*/  FMUL.FTZ R41, R41, 1.4426950216293334961 ;  /* 0x3fb8aa3b29297820 */ /* 0x000fe20000410000 */
[----:B----4-:R-:W-:Y:S01]  /*0b50*/  FADD.FTZ R4, R4, R31 ;  /* 0x0000001f04047221 */ /* 0x010fe20000010000 */
[----:B------:R-:W-:Y:S01]  /*0b60*/  FMUL.FTZ R43, R43, 1.4426950216293334961 ;  /* 0x3fb8aa3b2b2b7820 */ /* 0x000fe20000410000 */
[----:B------:R-:W2:Y:S01]  /*0b70*/  MUFU.EX2 R39, R39 ;  /* 0x0000002700277308 */ /* 0x000ea20000000800 */
[----:B------:R-:W-:Y:S01]  /*0b80*/  FADD.FTZ R45, -R2, R45 ;  /* 0x0000002d022d7221 */ /* 0x000fe20000010100 */
[----:B------:R-:W-:Y:S01]  /*0b90*/  FADD.FTZ R4, R4, R33 ;  /* 0x0000002104047221 */ /* 0x000fe20000010000 */
[----:B------:R-:W-:Y:S01]  /*0ba0*/  STS [R7+-0x400], R11 ;  /* 0xfffc000b07007388 */ /* 0x000fe20000000800 */
[----:B------:R-:W3:Y:S01]  /*0bb0*/  MUFU.EX2 R41, R41 ;  /* 0x0000002900297308 */ /* 0x000ee20000000800 */
[----:B------:R-:W-:Y:S01]  /*0bc0*/  FADD.FTZ R47, -R2, R47 ;  /* 0x0000002f022f7221 */ /* 0x000fe20000010100 */
[----:B------:R-:W-:Y:S01]  /*0bd0*/  FMUL.FTZ R45, R45, 1.4426950216293334961 ;  /* 0x3fb8aa3b2d2d7820 */ /* 0x000fe20000410000 */
[----:B0-----:R-:W-:Y:S01]  /*0be0*/  FADD.FTZ R4, R4, R35 ;  /* 0x0000002304047221 */ /* 0x001fe20000010000 */
[----:B------:R-:W0:Y:S01]  /*0bf0*/  MUFU.EX2 R43, R43 ;  /* 0x0000002b002b7308 */ /* 0x000e220000000800 */
[----:B-----5:R-:W-:Y:S01]  /*0c00*/  FADD.FTZ R49, -R2, R49 ;  /* 0x0000003102317221 */ /* 0x020fe20000010100 */
[----:B------:R-:W-:Y:S01]  /*0c10*/  FMUL.FTZ R47, R47, 1.4426950216293334961 ;  /* 0x3fb8aa3b2f2f7820 */ /* 0x000fe20000410000 */
[----:B-1----:R-:W-:Y:S01]  /*0c20*/  FADD.FTZ R4, R4, R37 ;  /* 0x0000002504047221 */ /* 0x002fe20000010000 */
[----:B------:R-:W1:Y:S01]  /*0c30*/  MUFU.EX2 R45, R45 ;  /* 0x0000002d002d7308 */ /* 0x000e620000000800 */
[----:B------:R-:W-:Y:S01]  /*0c40*/  FMUL.FTZ R49, R49, 1.4426950216293334961 ;  /* 0x3fb8aa3b31317820 */ /* 0x000fe20000410000 */
[----:B------:R-:W-:Y:S01]  /*0c50*/  STS [R7+-0x200], R13 ;  /* 0xfffe000d07007388 */ /* 0x000fe20000000800 */
[----:B--2---:R-:W-:Y:S01]  /*0c60*/  FADD.FTZ R4, R4, R39 ;  /* 0x0000002704047221 */ /* 0x004fe20000010000 */
[----:B------:R-:W2:Y:S02]  /*0c70*/  MUFU.EX2 R47, R47 ;  /* 0x0000002f002f7308 */ /* 0x000ea40000000800 */
[----:B------:R-:W-:Y:S01]  /*0c80*/  STS [R7], R15 ;  /* 0x0000000f07007388 */ /* 0x000fe20000000800 */
[----:B---3--:R-:W-:Y:S01]  /*0c90*/  FADD.FTZ R4, R4, R41 ;  /* 0x0000002904047221 */ /* 0x008fe20000010000 */
[----:B------:R-:W3:Y:S02]  /*0ca0*/  MUFU.EX2 R49, R49 ;  /* 0x0000003100317308 */ /* 0x000ee40000000800 */
[----:B------:R-:W-:Y:S01]  /*0cb0*/  STS [R7+0x200], R21 ;  /* 0x0002001507007388 */ /* 0x000fe20000000800 */
        /* <DEDUP_REMOVED lines=18> */
.L_x_5161:
[----:B------:R-:W-:Y:S05]  /*0de0*/  BSYNC.RECONVERGENT B1 ;  /* 0x0000000000017941 */ /* 0x000fea0003800200 */
.L_x_5160:
        /* <DEDUP_REMOVED lines=55> */
.L_x_5164:
[----:B------:R-:W-:Y:S05]  /*1160*/  BSYNC.RECONVERGENT B1 ;  /* 0x0000000000017941 */ /* 0x000fea0003800200 */
.L_x_5163:
        /* <DEDUP_REMOVED lines=26> */
.L_x_5156:
[----:B------:R-:W-:Y:S05]  /*1310*/  BSYNC.RECONVERGENT B0 ;  /* 0x0000000000007941 */ /* 0x000fea0003800200 */
.L_x_5155:
        /* <DEDUP_REMOVED lines=40> */
.L_x_5169:
[----:B------:R-:W1:Y:S01]  /*15a0*/  LDS R10, [R7] ;  /* 0x00000000070a7984 */ /* 0x000e620000000800 */
[----:B------:R-:W-:-:S04]  /*15b0*/  IADD3 R8, PT, PT, R8, 0x1, RZ ;  /* 0x0000000108087810 */ /* 0x000fc80007ffe0ff */
[----:B------:R-:W-:Y:S01]  /*15c0*/  ISETP.NE.AND P0, PT, R8, RZ, PT ;  /* 0x000000ff0800720c */ /* 0x000fe20003f05270 */
[----:B-1----:R-:W-:-:S05]  /*15d0*/  FMUL.FTZ R10, R10, R5 ;  /* 0x000000050a0a7220 */ /* 0x002fca0000410000 */
[----:B------:R1:W-:Y:S02]  /*15e0*/  STS [R7], R10 ;  /* 0x0000000a07007388 */ /* 0x0003e40000000800 */
[----:B-1----:R-:W-:-:S05]  /*15f0*/  IADD3 R7, PT, PT, R7, 0x200, RZ ;  /* 0x0000020007077810 */ /* 0x002fca0007ffe0ff */
[----:B------:R-:W-:Y:S05]  /*1600*/  @P0 BRA `(.L_x_5169) ;  /* 0xfffffffc00e40947 */ /* 0x000fea000383ffff */
.L_x_5168:
[----:B------:R-:W-:Y:S05]  /*1610*/  BSYNC.RECONVERGENT B1 ;  /* 0x0000000000017941 */ /* 0x000fea0003800200 */
.L_x_5167:
        /* <DEDUP_REMOVED lines=12> */
.L_x_5172:
        /* <DEDUP_REMOVED lines=52> */
.L_x_5171:
[----:B------:R-:W-:Y:S05]  /*1a20*/  BSYNC.RECONVERGENT B1 ;  /* 0x0000000000017941 */ /* 0x000fea0003800200 */
.L_x_5170:
        /* <DEDUP_REMOVED lines=31> */
.L_x_5174:
[----:B------:R-:W-:Y:S05]  /*1c20*/  BSYNC.RECONVERGENT B1 ;  /* 0x0000000000017941 */ /* 0x000fea0003800200 */
.L_x_5173:
        /* <DEDUP_REMOVED lines=14> */
.L_x_5166:
[----:B------:R-:W-:Y:S05]  /*1d10*/  BSYNC.RECONVERGENT B0 ;  /* 0x0000000000007941 */ /* 0x000fea0003800200 */
.L_x_5165:
[----:B--2---:R-:W2:Y:S01]  /*1d20*/  S2R R0, SR_TID.X ;  /* 0x0000000000007919 */ /* 0x004ea20000002100 */
[----:B------:R-:W-:Y:S01]  /*1d30*/  BAR.SYNC.DEFER_BLOCKING 0x0 ;  /* 0x0000000000007b1d */ /* 0x000fe20000010000 */
[----:B------:R-:W-:-:S05]  /*1d40*/  ISETP.NE.AND P3, PT, R18, RZ, PT ;  /* 0x000000ff1200720c */ /* 0x000fca0003f65270 */
[----:B------:R-:W-:Y:S01]  /*1d50*/  BSSY.RECONVERGENT B0, `(.L_x_5175) ;  /* 0x0000014000007945 */ /* 0x000fe20003800200 */
[C---:B--2---:R-:W-:Y:S02]  /*1d60*/  LOP3.LUT P2, RZ, R0.reuse, 0x7, RZ, 0xc0, !PT ;  /* 0x0000000700ff7812 */ /* 0x044fe4000784c0ff */
[C---:B------:R-:W-:Y:S02]  /*1d70*/  LOP3.LUT R3, R0.reuse, 0x3c0, RZ, 0xc0, !PT ;  /* 0x000003c000037812 */ /* 0x040fe400078ec0ff */
[----:B-1----:R-:W-:Y:S02]  /*1d80*/  LOP3.LUT R5, R0, 0x3e7, RZ, 0xc0, !PT ;  /* 0x000003e700057812 */ /* 0x002fe400078ec0ff */
[----:B------:R-:W-:Y:S02]  /*1d90*/  ISETP.NE.OR P1, PT, R3, 0x40, P2 ;  /* 0x000000400300780c */ /* 0x000fe40001725670 */
[----:B------:R-:W-:Y:S01]  /*1da0*/  ISETP.NE.AND P0, PT, R5, 0x20, PT ;  /* 0x000000200500780c */ /* 0x000fe20003f05270 */
[----:B------:R-:W-:-:S12]  /*1db0*/  @P3 BRA `(.L_x_5176) ;  /* 0x0000000000343947 */ /* 0x000fd80003800000 */
        /* <DEDUP_REMOVED lines=13> */
.L_x_5176:
[----:B------:R-:W-:Y:S05]  /*1e90*/  BSYNC.RECONVERGENT B0 ;  /* 0x0000000000007941 */ /* 0x000fea0003800200 */
.L_x_5175:
[----:B------:R-:W-:Y:S01]  /*1ea0*/  BAR.SYNC.DEFER_BLOCKING 0x0 ;  /* 0x0000000000007b1d */ /* 0x000fe20000010000 */
[----:B------:R-:W-:Y:S01]  /*1eb0*/  HFMA2 R67, -RZ, RZ, 0, 0 ;  /* 0x00000000ff437431 */ /* 0x000fe200000001ff */
[----:B------:R-:W-:Y:S01]  /*1ec0*/  CS2R R12, SRZ ;  /* 0x00000000000c7805 */ /* 0x000fe2000001ff00 */
[----:B------:R-:W-:Y:S01]  /*1ed0*/  HFMA2 R63, -RZ, RZ, 0, 0 ;  /* 0x00000000ff3f7431 */ /* 0x000fe200000001ff */
[----:B------:R-:W-:Y:S01]  /*1ee0*/  CS2R R10, SRZ ;  /* 0x00000000000a7805 */ /* 0x000fe2000001ff00 */
[----:B------:R-:W-:Y:S01]  /*1ef0*/  HFMA2 R59, -RZ, RZ, 0, 0 ;  /* 0x00000000ff3b7431 */ /* 0x000fe200000001ff */
[----:B------:R-:W-:Y:S01]  /*1f00*/  BSSY.RECONVERGENT B0, `(.L_x_5177) ;  /* 0x000006c000007945 */ /* 0x000fe20003800200 */
[----:B------:R-:W-:Y:S01]  /*1f10*/  HFMA2 R77, -RZ, RZ, 0, 0 ;  /* 0x00000000ff4d7431 */ /* 0x000fe200000001ff */
[----:B-1----:R-:W-:Y:S01]  /*1f20*/  CS2R R8, SRZ ;  /* 0x0000000000087805 */ /* 0x002fe2000001ff00 */
[----:B------:R-:W-:Y:S01]  /*1f30*/  HFMA2 R73, -RZ, RZ, 0, 0 ;  /* 0x00000000ff497431 */ /* 0x000fe200000001ff */
[----:B------:R-:W-:-:S02]  /*1f40*/  CS2R R6, SRZ ;  /* 0x0000000000067805 */ /* 0x000fc4000001ff00 */
[----:B------:R-:W-:Y:S02]  /*1f50*/  CS2R R4, SRZ ;  /* 0x0000000000047805 */ /* 0x000fe4000001ff00 */
[----:B------:R-:W-:Y:S02]  /*1f60*/  CS2R R56, SRZ ;  /* 0x0000000000387805 */ /* 0x000fe4000001ff00 */
[----:B------:R-:W-:Y:S02]  /*1f70*/  CS2R R54, SRZ ;  /* 0x0000000000367805 */ /* 0x000fe4000001ff00 */
[----:B------:R-:W-:Y:S02]  /*1f80*/  CS2R R24, SRZ ;  /* 0x0000000000187805 */ /* 0x000fe4000001ff00 */
[----:B------:R-:W-:Y:S02]  /*1f90*/  CS2R R22, SRZ ;  /* 0x0000000000167805 */ /* 0x000fe4000001ff00 */
        /* <DEDUP_REMOVED lines=18> */
[----:B------:R-:W-:-:S02]  /*20c0*/  MOV R65, RZ ;  /* 0x000000ff00417202 */ /* 0x000fc40000000f00 */
[----:B------:R-:W-:Y:S02]  /*20d0*/  MOV R61, RZ ;  /* 0x000000ff003d7202 */ /* 0x000fe40000000f00 */
[----:B------:R-:W-:Y:S02]  /*20e0*/  MOV R69, RZ ;  /* 0x000000ff00457202 */ /* 0x000fe40000000f00 */
[----:B------:R-:W-:Y:S02]  /*20f0*/  MOV R75, RZ ;  /* 0x000000ff004b7202 */ /* 0x000fe40000000f00 */
[----:B------:R-:W-:Y:S02]  /*2100*/  MOV R71, RZ ;  /* 0x000000ff00477202 */ /* 0x000fe40000000f00 */
[C---:B------:R-:W-:Y:S02]  /*2110*/  LOP3.LUT P3, RZ, R0.reuse, 0x3c7, RZ, 0xc0, !PT ;  /* 0x000003c700ff7812 */ /* 0x040fe4000786c0ff */
[----:B------:R-:W-:-:S02]  /*2120*/  LOP3.LUT P4, RZ, R0, 0x3e7, RZ, 0xc0, !PT ;  /* 0x000003e700ff7812 */ /* 0x000fc4000788c0ff */
[----:B------:R-:W-:Y:S01]  /*2130*/  ISETP.GT.U32.AND P5, PT, R0, 0x1f, PT ;  /* 0x0000001f0000780c */ /* 0x000fe20003fa4070 */
[----:B------:R-:W-:-:S12]  /*2140*/  @P1 BRA `(.L_x_5178) ;  /* 0x00000004001c1947 */ /* 0x000fd80003800000 */
[----:B------:R-:W1:Y:S01]  /*2150*/  S2UR UR5, SR_CgaCtaId ;  /* 0x00000000000579c3 */ /* 0x000e620000008800 */
[----:B------:R-:W-:Y:S01]  /*2160*/  UMOV UR4, 0x400 ;  /* 0x0000040000047882 */ /* 0x000fe20000000000 */
[----:B0-----:R-:W-:Y:S01]  /*2170*/  SHF.R.U32.HI R2, RZ, 0x1, R0 ;  /* 0x00000001ff027819 */ /* 0x001fe20000011600 */
[----:B------:R-:W-:Y:S01]  /*2180*/  UIADD3 UR4, UPT, UPT, UR4, 0x20, URZ ;  /* 0x0000002004047890 */ /* 0x000fe2000fffe0ff */
[----:B------:R-:W-:-:S04]  /*2190*/  SHF.L.U32 R3, R0, 0x5, RZ ;  /* 0x0000000500037819 */ /* 0x000fc800000006ff */
[----:B------:R-:W-:Y:S01]  /*21a0*/  LOP3.LUT R2, R3, 0x7c0c, R2, 0xc8, !PT ;  /* 0x00007c0c03027812 */ /* 0x000fe200078ec802 */
[----:B-1----:R-:W-:-:S09]  /*21b0*/  ULEA UR4, UR5, UR4, 0x18 ;  /* 0x0000000405047291 */ /* 0x002fd2000f8ec0ff */
        /* <DEDUP_REMOVED lines=64> */
.L_x_5178:
[----:B------:R-:W-:Y:S05]  /*25c0*/  BSYNC.RECONVERGENT B0 ;  /* 0x0000000000007941 */ /* 0x000fea0003800200 */
.L_x_5177:
[----:B------:R-:W-:Y:S06]  /*25d0*/  BAR.SYNC.DEFER_BLOCKING 0x0 ;  /* 0x0000000000007b1d */ /* 0x000fec0000010000 */
[----:B------:R-:W-:Y:S04]  /*25e0*/  BSSY.RECONVERGENT B0, `(.L_x_5179) ;  /* 0x0000089000007945 */ /* 0x000fe80003800200 */
[----:B------:R-:W-:Y:S05]  /*25f0*/  @P3 BRA `(.L_x_5180) ;  /* 0x00000008001c3947 */ /* 0x000fea0003800000 */
[----:B------:R-:W2:Y:S01]  /*2600*/  S2UR UR5, SR_CgaCtaId ;  /* 0x00000000000579c3 */ /* 0x000ea20000008800 */
[----:B------:R-:W-:Y:S01]  /*2610*/  UMOV UR4, 0x400 ;  /* 0x0000040000047882 */ /* 0x000fe20000000000 */
[----:B01----:R-:W-:Y:S01]  /*2620*/  SHF.R.U32.HI R2, RZ, 0x1, R0 ;  /* 0x00000001ff027819 */ /* 0x003fe20000011600 */
[----:B------:R-:W-:Y:S01]  /*2630*/  UIADD3 UR4, UPT, UPT, UR4, 0x20, URZ ;  /* 0x0000002004047890 */ /* 0x000fe2000fffe0ff */
[----:B------:R-:W-:-:S04]  /*2640*/  SHF.L.U32 R3, R0, 0x5, RZ ;  /* 0x0000000500037819 */ /* 0x000fc800000006ff */
[----:B------:R-:W-:Y:S01]  /*2650*/  LOP3.LUT R2, R3, 0x7c0c, R2, 0xc8, !PT ;  /* 0x00007c0c03027812 */ /* 0x000fe200078ec802 */
[----:B--2---:R-:W-:-:S09]  /*2660*/  ULEA UR4, UR5, UR4, 0x18 ;  /* 0x0000000405047291 */ /* 0x004fd2000f8ec0ff */
[----:B------:R-:W0:Y:S04]  /*2670*/  LDS R58, [R2+UR4] ;  /* 0x00000004023a7984 */ /* 0x000e280008000800 */
[----:B------:R-:W1:Y:S04]  /*2680*/  LDS R60, [R2+UR4+0x10] ;  /* 0x00001004023c7984 */ /* 0x000e680008000800 */
[----:B------:R-:W2:Y:S04]  /*2690*/  LDS R62, [R2+UR4+0x20] ;  /* 0x00002004023e7984 */ /* 0x000ea80008000800 */
[----:B------:R-:W3:Y:S04]  /*26a0*/  LDS R64, [R2+UR4+0x30] ;  /* 0x0000300402407984 */ /* 0x000ee80008000800 */
[----:B------:R-:W4:Y:S04]  /*26b0*/  LDS R66, [R2+UR4+0x40] ;  /* 0x0000400402427984 */ /* 0x000f280008000800 */
        /* <DEDUP_REMOVED lines=117> */
[----:B0-----:R-:W-:Y:S01]  /*2e10*/  FADD.FTZ R46, R46, R58 ;  /* 0x0000003a2e2e7221 */ /* 0x001fe20000010000 */
[----:B-1----:R-:W-:Y:S01]  /*2e20*/  FADD.FTZ R44, R44, R60 ;  /* 0x0000003c2c2c7221 */ /* 0x002fe20000010000 */
[----:B--2---:R-:W-:Y:S01]  /*2e30*/  FADD.FTZ R42, R42, R62 ;  /* 0x0000003e2a2a7221 */ /* 0x004fe20000010000 */
[----:B---3--:R-:W-:Y:S01]  /*2e40*/  FADD.FTZ R40, R40, R64 ;  /* 0x0000004028287221 */ /* 0x008fe20000010000 */
[----:B----4-:R-:W-:Y:S01]  /*2e50*/  FADD.FTZ R50, R50, R66 ;  /* 0x0000004232327221 */ /* 0x010fe20000010000 */
[----:B-----5:R-:W-:-:S07]  /*2e60*/  FADD.FTZ R38, R38, R68 ;  /* 0x0000004426267221 */ /* 0x020fce0000010000 */
.L_x_5180:
[----:B------:R-:W-:Y:S05]  /*2e70*/  BSYNC.RECONVERGENT B0 ;  /* 0x0000000000007941 */ /* 0x000fea0003800200 */
.L_x_5179:
[----:B------:R-:W-:Y:S06]  /*2e80*/  BAR.SYNC.DEFER_BLOCKING 0x0 ;  /* 0x0000000000007b1d */ /* 0x000fec0000010000 */
[----:B------:R-:W-:Y:S04]  /*2e90*/  BSSY.RECONVERGENT B0, `(.L_x_5181) ;  /* 0x0000048000007945 */ /* 0x000fe80003800200 */
[----:B------:R-:W-:Y:S05]  /*2ea0*/  @P0 BRA `(.L_x_5182) ;  /* 0x0000000400180947 */ /* 0x000fea0003800000 */
[----:B------:R-:W2:Y:S01]  /*2eb0*/  S2UR UR5, SR_CgaCtaId ;  /* 0x00000000000579c3 */ /* 0x000ea20000008800 */
[----:B------:R-:W-:Y:S01]  /*2ec0*/  UMOV UR4, 0x400 ;  /* 0x0000040000047882 */ /* 0x000fe20000000000 */
[----:B01----:R-:W-:Y:S01]  /*2ed0*/  SHF.R.U32.HI R2, RZ, 0x1, R0 ;  /* 0x00000001ff027819 */ /* 0x003fe20000011600 */
[----:B------:R-:W-:-:S03]  /*2ee0*/  UIADD3 UR4, UPT, UPT, UR4, 0x20, URZ ;  /* 0x0000002004047890 */ /* 0x000fc6000fffe0ff */
[----:B------:R-:W-:Y:S01]  /*2ef0*/  LOP3.LUT R2, R2, 0xc, RZ, 0xc0, !PT ;  /* 0x0000000c02027812 */ /* 0x000fe200078ec0ff */
[----:B--2---:R-:W-:-:S09]  /*2f00*/  ULEA UR4, UR5, UR4, 0x18 ;  /* 0x0000000405047291 */ /* 0x004fd2000f8ec0ff */
        /* <DEDUP_REMOVED lines=64> */
.L_x_5182:
[----:B------:R-:W-:Y:S05]  /*3310*/  BSYNC.RECONVERGENT B0 ;  /* 0x0000000000007941 */ /* 0x000fea0003800200 */
.L_x_5181:
[----:B------:R-:W-:Y:S06]  /*3320*/  BAR.SYNC.DEFER_BLOCKING 0x0 ;  /* 0x0000000000007b1d */ /* 0x000fec0000010000 */
[----:B------:R-:W-:Y:S04]  /*3330*/  BSSY.RECONVERGENT B0, `(.L_x_5183) ;  /* 0x0000089000007945 */ /* 0x000fe80003800200 */
[----:B------:R-:W-:Y:S05]  /*3340*/  @P4 BRA `(.L_x_5184) ;  /* 0x00000008001c4947 */ /* 0x000fea0003800000 */
[----:B------:R-:W3:Y:S01]  /*3350*/  S2UR UR5, SR_CgaCtaId ;  /* 0x00000000000579c3 */ /* 0x000ee20000008800 */
[----:B------:R-:W-:Y:S01]  /*3360*/  UMOV UR4, 0x400 ;  /* 0x0000040000047882 */ /* 0x000fe20000000000 */
[----:B012---:R-:W-:Y:S01]  /*3370*/  SHF.L.U32 R2, R0, 0x5, RZ ;  /* 0x0000000500027819 */ /* 0x007fe200000006ff */
[----:B------:R-:W-:Y:S01]  /*3380*/  UIADD3 UR4, UPT, UPT, UR4, 0x20, URZ ;  /* 0x0000002004047890 */ /* 0x000fe2000fffe0ff */
[----:B------:R-:W-:-:S04]  /*3390*/  SHF.R.U32.HI R3, RZ, 0x1, R0 ;  /* 0x00000001ff037819 */ /* 0x000fc80000011600 */
[----:B------:R-:W-:Y:S01]  /*33a0*/  LOP3.LUT R0, R2, 0x7c0c, R3, 0xc8, !PT ;  /* 0x00007c0c02007812 */ /* 0x000fe200078ec803 */
[----:B---3--:R-:W-:-:S09]  /*33b0*/  ULEA UR4, UR5, UR4, 0x18 ;  /* 0x0000000405047291 */ /* 0x008fd2000f8ec0ff */
        /* <DEDUP_REMOVED lines=122> */
[----:B0-----:R-:W-:Y:S01]  /*3b60*/  FADD.FTZ R48, R48, R2 ;  /* 0x0000000230307221 */ /* 0x001fe20000010000 */
[----:B-1----:R-:W-:Y:S01]  /*3b70*/  FADD.FTZ R46, R46, R58 ;  /* 0x0000003a2e2e7221 */ /* 0x002fe20000010000 */
[----:B--2---:R-:W-:Y:S01]  /*3b80*/  FADD.FTZ R44, R44, R60 ;  /* 0x0000003c2c2c7221 */ /* 0x004fe20000010000 */
[----:B---3--:R-:W-:Y:S01]  /*3b90*/  FADD.FTZ R42, R42, R62 ;  /* 0x0000003e2a2a7221 */ /* 0x008fe20000010000 */
[----:B----4-:R-:W-:Y:S01]  /*3ba0*/  FADD.FTZ R40, R40, R64 ;  /* 0x0000004028287221 */ /* 0x010fe20000010000 */
[----:B-----5:R-:W-:-:S07]  /*3bb0*/  FADD.FTZ R50, R50, R66 ;  /* 0x0000004232327221 */ /* 0x020fce0000010000 */
.L_x_5184:
[----:B------:R-:W-:Y:S05]  /*3bc0*/  BSYNC.RECONVERGENT B0 ;  /* 0x0000000000007941 */ /* 0x000fea0003800200 */
.L_x_5183:
[----:B------:R-:W-:Y:S06]  /*3bd0*/  BAR.SYNC.DEFER_BLOCKING 0x0 ;  /* 0x0000000000007b1d */ /* 0x000fec0000010000 */
[----:B------:R-:W-:Y:S05]  /*3be0*/  @P5 EXIT ;  /* 0x000000000000594d */ /* 0x000fea0003800000 */
[----:B------:R-:W-:Y:S05]  /*3bf0*/  @P2 EXIT ;  /* 0x000000000000294d */ /* 0x000fea0003800000 */
[----:B------:R-:W3:Y:S01]  /*3c00*/  S2R R58, SR_CTAID.Y ;  /* 0x00000000003a7919 */ /* 0x000ee20000002600 */
[----:B------:R-:W4:Y:S01]  /*3c10*/  LDC R3, c[0x0][0x378] ;  /* 0x0000de00ff037b82 */ /* 0x000f220000000800 */
[----:B------:R-:W5:Y:S01]  /*3c20*/  LDCU.64 UR4, c[0x0][0x390] ;  /* 0x00007200ff0477ac */ /* 0x000f620008000a00 */
[----:B------:R-:W3:Y:S01]  /*3c30*/  S2R R60, SR_CTAID.X ;  /* 0x00000000003c7919 */ /* 0x000ee20000002500 */
[----:B------:R-:W5:Y:S05]  /*3c40*/  S2R R62, SR_TID.X ;  /* 0x00000000003e7919 */ /* 0x000f6a0000002100 */
[----:B------:R-:W3:Y:S01]  /*3c50*/  LDC R0, c[0x0][0x370] ;  /* 0x0000dc00ff007b82 */ /* 0x000ee20000000800 */
[----:B012---:R-:W0:Y:S01]  /*3c60*/  S2R R2, SR_CTAID.Z ;  /* 0x0000000000027919 */ /* 0x007e220000002700 */
[----:B---3--:R-:W-:-:S04]  /*3c70*/  IMAD R0, R58, R0, R60 ;  /* 0x000000003a007224 */ /* 0x008fc800078e023c */
[----:B----4-:R-:W-:Y:S01]  /*3c80*/  IMAD R0, R0, R3, RZ ;  /* 0x0000000300007224 */ /* 0x010fe200078e02ff */
[----:B-----5:R-:W-:-:S04]  /*3c90*/  SHF.R.U32.HI R3, RZ, 0x3, R62 ;  /* 0x00000003ff037819 */ /* 0x020fc8000001163e */
[----:B------:R-:W-:-:S04]  /*3ca0*/  SHF.L.U32 R0, R0, 0x8, RZ ;  /* 0x0000000800007819 */ /* 0x000fc800000006ff */
[----:B0-----:R-:W-:-:S04]  /*3cb0*/  LEA R0, P0, R2, R0, 0x8 ;  /* 0x0000000002007211 */ /* 0x001fc800078040ff */
[----:B------:R-:W-:Y:S02]  /*3cc0*/  LOP3.LUT R0, R0, R3, RZ, 0xfc, !PT ;  /* 0x0000000300007212 */ /* 0x000fe400078efcff */
[----:B------:R-:W-:Y:S02]  /*3cd0*/  IADD3.X R3, PT, PT, RZ, RZ, RZ, P0, !PT ;  /* 0x000000ffff037210 */ /* 0x000fe400007fe4ff */
[----:B------:R-:W-:-:S04]  /*3ce0*/  LEA R2, P0, R0, UR4, 0x2 ;  /* 0x0000000400027c11 */ /* 0x000fc8000f8010ff */
[----:B------:R-:W-:-:S05]  /*3cf0*/  LEA.HI.X R3, R0, UR5, R3, 0x2, P0 ;  /* 0x0000000500037c11 */ /* 0x000fca00080f1403 */
[----:B------:R-:W-:Y:S04]  /*3d00*/  STG.E desc[UR36][R2.64], R13 ;  /* 0x0000000d02007986 */ /* 0x000fe8000c101924 */
        /* <DEDUP_REMOVED lines=62> */
[----:B------:R-:W-:Y:S01]  /*40f0*/  STG.E desc[UR36][R2.64+0x3f0], R52 ;  /* 0x0003f03402007986 */ /* 0x000fe2000c101924 */
[----:B------:R-:W-:Y:S05]  /*4100*/  EXIT ;  /* 0x000000000000794d */ /* 0x000fea0003800000 */
.L_x_5154:
[----:B------:R-:W-:Y:S01]  /*4110*/  HFMA2 R12, -RZ, RZ, 0, 9.5367431640625e-07 ;  /* 0x00000010ff0c7431 */ /* 0x000fe200000001ff */
[----:B------:R-:W-:Y:S02]  /*4120*/  MOV R11, 0x1f ;  /* 0x0000001f000b7802 */ /* 0x000fe40000000f00 */
[----:B------:R-:W-:-:S07]  /*4130*/  MOV R15, 0xffffffff ;  /* 0xffffffff000f7802 */ /* 0x000fce0000000f00 */
[----:B------:R-:W-:Y:S05]  /*4140*/  WARPSYNC.COLLECTIVE R15, `(.L_x_5185) ;  /* 0x000000000f087348 */ /* 0x000fea0003c00000 */
[----:B------:R0:W1:Y:S02]  /*4150*/  SHFL.BFLY P6, R14, R13, R12, R11 ;  /* 0x0c00000c0d0e7389 */ /* 0x00006400000c000b */
[----:B01----:R-:W-:Y:S05]  /*4160*/  ENDCOLLECTIVE ;  /* 0x000000000000791b */ /* 0x003fea0003800000 */
.L_x_5185:
[----:B------:R-:W-:Y:S01]  /*4170*/  HFMA2 R12, -RZ, RZ, 0, 4.76837158203125e-07 ;  /* 0x00000008ff0c7431 */ /* 0x000fe200000001ff */
[----:B------:R-:W-:-:S04]  /*4180*/  FMNMX.FTZ R0, R14, -3.40282346638528859812e+38, !PT ;  /* 0xff7fffff0e007809 */ /* 0x000fc80007810000 */
[----:B------:R-:W-:-:S07]  /*4190*/  MOV R13, R0 ;  /* 0x00000000000d7202 */ /* 0x000fce0000000f00 */
[----:B------:R-:W-:Y:S05]  /*41a0*/  WARPSYNC.COLLECTIVE R15, `(.L_x_5186) ;  /* 0x000000000f087348 */ /* 0x000fea0003c00000 */
[----:B------:R0:W1:Y:S02]  /*41b0*/  SHFL.BFLY P6, R14, R13, R12, R11 ;  /* 0x0c00000c0d0e7389 */ /* 0x00006400000c000b */
[----:B01----:R-:W-:Y:S05]  /*41c0*/  ENDCOLLECTIVE ;  /* 0x000000000000791b */ /* 0x003fea0003800000 */
.L_x_5186:
[----:B------:R-:W-:Y:S01]  /*41d0*/  HFMA2 R12, -RZ, RZ, 0, 2.384185791015625e-07 ;  /* 0x00000004ff0c7431 */ /* 0x000fe200000001ff */
[----:B------:R-:W-:-:S04]  /*41e0*/  FMNMX.FTZ R2, R0, R14, !PT ;  /* 0x0000000e00027209 */ /* 0x000fc80007810000 */
[----:B------:R-:W-:-:S07]  /*41f0*/  MOV R13, R2 ;  /* 0x00000002000d7202 */ /* 0x000fce0000000f00 */
[----:B------:R-:W-:Y:S05]  /*4200*/  WARPSYNC.COLLECTIVE R15, `(.L_x_5187) ;  /* 0x000000000f087348 */ /* 0x000fea0003c00000 */
[----:B------:R0:W1:Y:S02]  /*4210*/  SHFL.BFLY P6, R14, R13, R12, R11 ;  /* 0x0c00000c0d0e7389 */ /* 0x00006400000c000b */
[----:B01----:R-:W-:Y:S05]  /*4220*/  ENDCOLLECTIVE ;  /* 0x000000000000791b */ /* 0x003fea0003800000 */
.L_x_5187:
[----:B------:R-:W-:Y:S01]  /*4230*/  HFMA2 R12, -RZ, RZ, 0, 1.1920928955078125e-07 ;  /* 0x00000002ff0c7431 */ /* 0x000fe200000001ff */
[----:B------:R-:W-:-:S04]  /*4240*/  FMNMX.FTZ R3, R2, R14, !PT ;  /* 0x0000000e02037209 */ /* 0x000fc80007810000 */
[----:B------:R-:W-:-:S07]  /*4250*/  MOV R13, R3 ;  /* 0x00000003000d7202 */ /* 0x000fce0000000f00 */
[----:B------:R-:W-:Y:S05]  /*4260*/  WARPSYNC.COLLECTIVE R15, `(.L_x_5188) ;  /* 0x000000000f087348 */ /* 0x000fea0003c00000 */
[----:B------:R0:W1:Y:S02]  /*4270*/  SHFL.BFLY P6, R14, R13, R12, R11 ;  /* 0x0c00000c0d0e7389 */ /* 0x00006400000c000b */
[----:B01----:R-:W-:Y:S05]  /*4280*/  ENDCOLLECTIVE ;  /* 0x000000000000791b */ /* 0x003fea0003800000 */
.L_x_5188:
[----:B------:R-:W-:Y:S01]  /*4290*/  HFMA2 R12, -RZ, RZ, 0, 5.9604644775390625e-08 ;  /* 0x00000001ff0c7431 */ /* 0x000fe200000001ff */
[----:B------:R-:W-:-:S04]  /*42a0*/  FMNMX.FTZ R4, R3, R14, !PT ;  /* 0x0000000e03047209 */ /* 0x000fc80007810000 */
[----:B------:R-:W-:-:S07]  /*42b0*/  MOV R13, R4 ;  /* 0x00000004000d7202 */ /* 0x000fce0000000f00 */
[----:B------:R-:W-:Y:S05]  /*42c0*/  WARPSYNC.COLLECTIVE R15, `(.L_x_5189) ;  /* 0x000000000f087348 */ /* 0x000fea0003c00000 */
[----:B------:R0:W1:Y:S02]  /*42d0*/  SHFL.BFLY P6, R14, R13, R12, R11 ;  /* 0x0c00000c0d0e7389 */ /* 0x00006400000c000b */
[----:B01----:R-:W-:Y:S05]  /*42e0*/  ENDCOLLECTIVE ;  /* 0x000000000000791b */ /* 0x003fea0003800000 */
.L_x_5189:
[----:B------:R-:W-:Y:S05]  /*42f0*/  BRA `(.L_x_5190) ;  /* 0xffffffc000287947 */ /* 0x000fea000383ffff */
.L_x_5191:
        /* <DEDUP_REMOVED lines=16> */
.L_x_27265:


//--------------------- .text._ZN4vllm25paged_attention_v2_kernelIfhLi192ELi32ELi128ELNS_18Fp8KVCacheDataTypeE2ELb0ELi512EEEvPfS2_PT_PKS3_PKT0_S9_ifPKiSB_iPKfiiiSD_SD_iiiii --------------------------
	.section	.text._ZN4vllm25paged_attention_v2_kernelIfhLi192ELi32ELi128ELNS_18Fp8KVCacheDataTypeE2ELb0ELi512EEEvPfS2_PT_PKS3_PKT0_S9_ifPKiSB_iPKfiiiSD_SD_iiiii,"ax",@progbits
	.align	128
        .global         _ZN4vllm25paged_attention_v2_kernelIfhLi192ELi32ELi128ELNS_18Fp8KVCacheDataTypeE2ELb0ELi512EEEvPfS2_PT_PKS3_PKT0_S9_ifPKiSB_iPKfiiiSD_SD_iiiii
        .type           _ZN4vllm25paged_attention_v2_kernelIfhLi192ELi32ELi128ELNS_18Fp8KVCacheDataTypeE2ELb0ELi512EEEvPfS2_PT_PKS3_PKT0_S9_ifPKiSB_iPKfiiiSD_SD_iiiii,@function
        .size           _ZN4vllm25paged_attention_v2_kernelIfhLi192ELi32ELi128ELNS_18Fp8KVCacheDataTypeE2ELb0ELi512EEEvPfS2_PT_PKS3_PKT0_S9_ifPKiSB_iPKfiiiSD_SD_iiiii,(.L_x_27266 - _ZN4vllm25paged_attention_v2_kernelIfhLi192ELi32ELi128ELNS_18Fp8KVCacheDataTypeE2ELb0ELi512EEEvPfS2_PT_PKS3_PKT0_S9_ifPKiSB_iPKfiiiSD_SD_iiiii)
        .other          _ZN4vllm25paged_attention_v2_kernelIfhLi192ELi32ELi128ELNS_18Fp8KVCacheDataTypeE2ELb0ELi512EEEvPfS2_PT_PKS3_PKT0_S9_ifPKiSB_iPKfiiiSD_SD_iiiii,@"STO_CUDA_ENTRY STV_DEFAULT"
_ZN4vllm25paged_attention_v2_kernelIfhLi192ELi32ELi128ELNS_18Fp8KVCacheDataTypeE2ELb0ELi512EEEvPfS2_PT_PKS3_PKT0_S9_ifPKiSB_iPKfiiiSD_SD_iiiii:
.text._ZN4vllm25paged_attention_v2_kernelIfhLi192ELi32ELi128ELNS_18Fp8KVCacheDataTypeE2ELb0ELi512EEEvPfS2_PT_PKS3_PKT0_S9_ifPKiSB_iPKfiiiSD_SD_iiiii:
        /* <DEDUP_REMOVED lines=45> */
.L_x_5193:
[----:B------:R-:W-:Y:S05]  /*02d0*/  BSYNC.RECONVERGENT B6 ;  /* 0x0000000000067941 */ /* 0x000fea0003800200 */
.L_x_5192:
        /* <DEDUP_REMOVED lines=12> */
.L_x_5230:
        /* <DEDUP_REMOVED lines=10> */
[----:B------:R-:W-:Y:S01]  /*0440*/  HFMA2 R6, -RZ, RZ, 0, 0 ;  /* 0x00000000ff067431 */ /* 0x000fe200000001ff */
[----:B0-----:R-:W-:Y:S02]  /*0450*/  LEA R5, R26, R7, 0x2 ;  /* 0x000000071a057211 */ /* 0x001fe400078e10ff */
        /* <DEDUP_REMOVED lines=13> */
[----:B------:R-:W-:Y:S02]  /*0530*/  LOP3.LUT R6, R7, 0x180, RZ, 0xc0, !PT ;  /* 0x0000018007067812 */ /* 0x000fe400078ec0ff */
[----:B------:R-:W-:Y:S02]  /*0540*/  IADD3 R8, PT, PT, -R22, R7, RZ ;  /* 0x0000000716087210 */ /* 0x000fe40007ffe1ff */
[----:B------:R-:W-:Y:S02]  /*0550*/  ISETP.NE.AND P0, PT, R6, 0x180, PT ;  /* 0x000001800600780c */ /* 0x000fe40003f05270 */
[----:B------:R-:W-:Y:S02]  /*0560*/  ISETP.GE.U32.AND P4, PT, R8, 0x180, PT ;  /* 0x000001800800780c */ /* 0x000fe40003f86070 */
[----:B------:R-:W-:Y:S02]  /*0570*/  MOV R6, RZ ;  /* 0x000000ff00067202 */ /* 0x000fe40000000f00 */
[----:B------:R-:W-:-:S07]  /*0580*/  MOV R8, R18 ;  /* 0x0000001200087202 */ /* 0x000fce0000000f00 */
        /* <DEDUP_REMOVED lines=9> */
.L_x_5199:
        /* <DEDUP_REMOVED lines=11> */
.L_x_5198:
[----:B------:R-:W-:Y:S05]  /*06d0*/  BSYNC.RECONVERGENT B1 ;  /* 0x0000000000017941 */ /* 0x000fea0003800200 */
.L_x_5197:
        /* <DEDUP_REMOVED lines=12> */
.L_x_5202:
        /* <DEDUP_REMOVED lines=16> */
[----:B------:R-:W-:Y:S01]  /*08a0*/  FMUL.FTZ R12, R10, 1.4426950216293334961 ;  /* 0x3fb8aa3b0a0c7820 */ /* 0x000fe20000410000 */
[----:B--2---:R-:W-:Y:S01]  /*08b0*/  FADD.FTZ R10, -R2, R21 ;  /* 0x00000015020a7221 */ /* 0x004fe20000010100 */
[----:B------:R-:W1:Y:S01]  /*08c0*/  LDS R11, [R7+0x1400] ;  /* 0x00140000070b7984 */ /* 0x000e620000000800 */
[----:B------:R-:W-:Y:S01]  /*08d0*/  FMUL.FTZ R20, R14, 1.4426950216293334961 ;  /* 0x3fb8aa3b0e147820 */ /* 0x000fe20000410000 */
[----:B------:R-:W2:Y:S01]  /*08e0*/  MUFU.EX2 R28, R12 ;  /* 0x0000000c001c7308 */ /* 0x000ea20000000800 */
[----:B------:R-:W-:Y:S01]  /*08f0*/  FMUL.FTZ R10, R10, 1.4426950216293334961 ;  /* 0x3fb8aa3b0a0a7820 */ /* 0x000fe20000410000 */
[----:B------:R-:W1:Y:S01]  /*0900*/  LDS R15, [R7+0x1600] ;  /* 0x00160000070f7984 */ /* 0x000e620000000800 */
[C---:B---3--:R-:W-:Y:S01]  /*0910*/  FADD.FTZ R14, -R2.reuse, R27 ;  /* 0x0000001b020e7221 */ /* 0x048fe20000010100 */
[----:B------:R-:W3:Y:S01]  /*0920*/  MUFU.EX2 R29, R20 ;  /* 0x00000014001d7308 */ /* 0x000ee20000000800 */
[----:B----4-:R-:W-:Y:S01]  /*0930*/  FADD.FTZ R31, -R2, R31 ;  /* 0x0000001f021f7221 */ /* 0x010fe20000010100 */
[----:B------:R-:W4:Y:S01]  /*0940*/  LDS R21, [R7+0x1800] ;  /* 0x0018000007157984 */ /* 0x000f220000000800 */
[----:B------:R-:W-:Y:S01]  /*0950*/  FMUL.FTZ R26, R14, 1.4426950216293334961 ;  /* 0x3fb8aa3b0e1a7820 */ /* 0x000fe20000410000 */
[----:B------:R-:W3:Y:S01]  /*0960*/  MUFU.EX2 R10, R10 ;  /* 0x0000000a000a7308 */ /* 0x000ee20000000800 */
[----:B------:R-:W-:Y:S01]  /*0970*/  FMUL.FTZ R14, R31, 1.4426950216293334961 ;  /* 0x3fb8aa3b1f0e7820 */ /* 0x000fe20000410000 */
[----:B------:R-:W4:Y:S01]  /*0980*/  LDS R27, [R7+0x1a00] ;  /* 0x001a0000071b7984 */ /* 0x000f220000000800 */
[C---:B-----5:R-:W-:Y:S01]  /*0990*/  FADD.FTZ R33, -R2.reuse, R33 ;  /* 0x0000002102217221 */ /* 0x060fe20000010100 */
[----:B------:R-:W5:Y:S01]  /*09a0*/  MUFU.EX2 R12, R26 ;  /* 0x0000001a000c7308 */ /* 0x000f620000000800 */
[----:B------:R-:W-:Y:S01]  /*09b0*/  FADD.FTZ R35, -R2, R35 ;  /* 0x0000002302237221 */ /* 0x000fe20000010100 */
[----:B--2---:R-:W-:Y:S01]  /*09c0*/  FADD.FTZ R6, R28, R6 ;  /* 0x000000061c067221 */ /* 0x004fe20000010000 */
[----:B------:R-:W-:Y:S01]  /*09d0*/  FMUL.FTZ R33, R33, 1.4426950216293334961 ;  /* 0x3fb8aa3b21217820 */ /* 0x000fe20000410000 */
[----:B------:R-:W2:Y:S01]  /*09e0*/  MUFU.EX2 R14, R14 ;  /* 0x0000000e000e7308 */ /* 0x000ea20000000800 */
[----:B------:R-:W-:Y:S01]  /*09f0*/  FMUL.FTZ R24, R35, 1.4426950216293334961 ;  /* 0x3fb8aa3b23187820 */ /* 0x000fe20000410000 */
[----:B---3--:R-:W-:Y:S01]  /*0a00*/  FADD.FTZ R31, R6, R29 ;  /* 0x0000001d061f7221 */ /* 0x008fe20000010000 */
[C---:B------:R-:W-:Y:S01]  /*0a10*/  FADD.FTZ R37, -R2.reuse, R37 ;  /* 0x0000002502257221 */ /* 0x040fe20000010100 */
[----:B------:R-:W3:Y:S01]  /*0a20*/  MUFU.EX2 R20, R33 ;  /* 0x0000002100147308 */ /* 0x000ee20000000800 */
[C---:B------:R-:W-:Y:S01]  /*0a30*/  FADD.FTZ R39, -R2.reuse, R39 ;  /* 0x0000002702277221 */ /* 0x040fe20000010100 */
[----:B------:R-:W-:Y:S01]  /*0a40*/  FADD.FTZ R31, R31, R10 ;  /* 0x0000000a1f1f7221 */ /* 0x000fe20000010000 */
[----:B------:R-:W-:Y:S01]  /*0a50*/  FMUL.FTZ R37, R37, 1.4426950216293334961 ;  /* 0x3fb8aa3b25257820 */ /* 0x000fe20000410000 */
[----:B------:R-:W1:Y:S01]  /*0a60*/  MUFU.EX2 R24, R24 ;  /* 0x0000001800187308 */ /* 0x000e620000000800 */
[C---:B------:R-:W-:Y:S01]  /*0a70*/  FADD.FTZ R41, -R2.reuse, R41 ;  /* 0x0000002902297221 */ /* 0x040fe20000010100 */
[----:B-----5:R-:W-:Y:S01]  /*0a80*/  FADD.FTZ R31, R31, R12 ;  /* 0x0000000c1f1f7221 */ /* 0x020fe20000010000 */
[----:B------:R-:W-:Y:S01]  /*0a90*/  FMUL.FTZ R39, R39, 1.4426950216293334961 ;  /* 0x3fb8aa3b27277820 */ /* 0x000fe20000410000 */
[----:B------:R-:W5:Y:S01]  /*0aa0*/  MUFU.EX2 R26, R37 ;  /* 0x00000025001a7308 */ /* 0x000f620000000800 */
[C---:B------:R-:W-:Y:S01]  /*0ab0*/  FADD.FTZ R43, -R2.reuse, R43 ;  /* 0x0000002b022b7221 */ /* 0x040fe20000010100 */
[----:B--2---:R-:W-:Y:S01]  /*0ac0*/  FADD.FTZ R31, R31, R14 ;  /* 0x0000000e1f1f7221 */ /* 0x004fe20000010000 */
[----:B------:R-:W-:Y:S01]  /*0ad0*/  FMUL.FTZ R41, R41, 1.4426950216293334961 ;  /* 0x3fb8aa3b29297820 */ /* 0x000fe20000410000 */
[----:B------:R-:W2:Y:S01]  /*0ae0*/  MUFU.EX2 R30, R39 ;  /* 0x00000027001e7308 */ /* 0x000ea20000000800 */
[C---:B0-----:R-:W-:Y:S01]  /*0af0*/  FADD.FTZ R13, -R2.reuse, R13 ;  /* 0x0000000d020d7221 */ /* 0x041fe20000010100 */
[----:B---3--:R-:W-:Y:S01]  /*0b00*/  FADD.FTZ R31, R31, R20 ;  /* 0x000000141f1f7221 */ /* 0x008fe20000010000 */
[----:B------:R-:W-:Y:S01]  /*0b10*/  FMUL.FTZ R43, R43, 1.4426950216293334961 ;  /* 0x3fb8aa3b2b2b7820 */ /* 0x000fe20000410000 */
[----:B------:R-:W0:Y:S01]  /*0b20*/  MUFU.EX2 R6, R41 ;  /* 0x0000002900067308 */ /* 0x000e220000000800 */
[----:B------:R3:W-:Y:S01]  /*0b30*/  STS [R7+-0x400], R28 ;  /* 0xfffc001c07007388 */ /* 0x0007e20000000800 */
[----:B-1----:R-:W-:Y:S01]  /*0b40*/  FADD.FTZ R31, R31, R24 ;  /* 0x000000181f1f7221 */ /* 0x002fe20000010000 */
[C---:B------:R-:W-:Y:S01]  /*0b50*/  FADD.FTZ R11, -R2.reuse, R11 ;  /* 0x0000000b020b7221 */ /* 0x040fe20000010100 */
[----:B------:R-:W-:Y:S01]  /*0b60*/  FMUL.FTZ R13, R13, 1.4426950216293334961 ;  /* 0x3fb8aa3b0d0d7820 */ /* 0x000fe20000410000 */
[----:B------:R-:W-:Y:S01]  /*0b70*/  STS [R7+-0x200], R29 ;  /* 0xfffe001d07007388 */ /* 0x000fe20000000800 */
[----:B-----5:R-:W-:Y:S01]  /*0b80*/  FADD.FTZ R31, R31, R26 ;  /* 0x0000001a1f1f7221 */ /* 0x020fe20000010000 */
[C---:B------:R-:W-:Y:S01]  /*0b90*/  FADD.FTZ R15, -R2.reuse, R15 ;  /* 0x0000000f020f7221 */ /* 0x040fe20000010100 */
[----:B------:R-:W-:Y:S01]  /*0ba0*/  FMUL.FTZ R11, R11, 1.4426950216293334961 ;  /* 0x3fb8aa3b0b0b7820 */ /* 0x000fe20000410000 */
[----:B------:R-:W-:Y:S01]  /*0bb0*/  MUFU.EX2 R32, R13 ;  /* 0x0000000d00207308 */ /* 0x000fe20000000800 */
[----:B--2---:R-:W-:Y:S01]  /*0bc0*/  FADD.FTZ R31, R31, R30 ;  /* 0x0000001e1f1f7221 */ /* 0x004fe20000010000 */
[C---:B----4-:R-:W-:Y:S01]  /*0bd0*/  FADD.FTZ R21, -R2.reuse, R21 ;  /* 0x0000001502157221 */ /* 0x050fe20000010100 */
[----:B------:R-:W-:Y:S01]  /*0be0*/  FMUL.FTZ R15, R15, 1.4426950216293334961 ;  /* 0x3fb8aa3b0f0f7820 */ /* 0x000fe20000410000 */
[----:B---3--:R-:W1:Y:S01]  /*0bf0*/  MUFU.EX2 R28, R43 ;  /* 0x0000002b001c7308 */ /* 0x008e620000000800 */
[----:B0-----:R-:W-:Y:S01]  /*0c00*/  FADD.FTZ R31, R31, R6 ;  /* 0x000000061f1f7221 */ /* 0x001fe20000010000 */
[----:B------:R-:W-:Y:S01]  /*0c10*/  FADD.FTZ R27, -R2, R27 ;  /* 0x0000001b021b7221 */ /* 0x000fe20000010100 */
[----:B------:R-:W-:Y:S01]  /*0c20*/  FMUL.FTZ R21, R21, 1.4426950216293334961 ;  /* 0x3fb8aa3b15157820 */ /* 0x000fe20000410000 */
[----:B------:R-:W0:Y:S01]  /*0c30*/  MUFU.EX2 R34, R11 ;  /* 0x0000000b00227308 */ /* 0x000e220000000800 */
[----:B------:R-:W-:Y:S01]  /*0c40*/  STS [R7], R10 ;  /* 0x0000000a07007388 */ /* 0x000fe20000000800 */
[----:B------:R-:W-:-:S02]  /*0c50*/  FMUL.FTZ R27, R27, 1.4426950216293334961 ;  /* 0x3fb8aa3b1b1b7820 */ /* 0x000fc40000410000 */
[----:B------:R-:W2:Y:S01]  /*0c60*/  MUFU.EX2 R36, R15 ;  /* 0x0000000f00247308 */ /* 0x000ea20000000800 */
[----:B------:R-:W-:Y:S03]  /*0c70*/  STS [R7+0x200], R12 ;  /* 0x0002000c07007388 */ /* 0x000fe60000000800 */
[----:B------:R-:W3:Y:S01]  /*0c80*/  MUFU.EX2 R38, R21 ;  /* 0x0000001500267308 */ /* 0x000ee20000000800 */
[----:B------:R-:W-:Y:S01]  /*0c90*/  STS [R7+0x400], R14 ;  /* 0x0004000e07007388 */ /* 0x000fe20000000800 */
[----:B-1----:R-:W-:Y:S02]  /*0ca0*/  FADD.FTZ R31, R31, R28 ;  /* 0x0000001c1f1f7221 */ /* 0x002fe40000010000 */
[----:B------:R-:W1:Y:S01]  /*0cb0*/  MUFU.EX2 R40, R27 ;  /* 0x0000001b00287308 */ /* 0x000e620000000800 */
[----:B------:R-:W-:Y:S01]  /*0cc0*/  STS [R7+0x600], R20 ;  /* 0x0006001407007388 */ /* 0x000fe20000000800 */
[----:B------:R-:W-:-:S03]  /*0cd0*/  FADD.FTZ R31, R31, R32 ;  /* 0x000000201f1f7221 */ /* 0x000fc60000010000 */
[----:B------:R-:W-:Y:S01]  /*0ce0*/  STS [R7+0x800], R24 ;  /* 0x0008001807007388 */ /* 0x000fe20000000800 */
[----:B0-----:R-:W-:-:S03]  /*0cf0*/  FADD.FTZ R31, R31, R34 ;  /* 0x000000221f1f7221 */ /* 0x001fc60000010000 */
[----:B------:R-:W-:Y:S01]  /*0d00*/  STS [R7+0xa00], R26 ;  /* 0x000a001a07007388 */ /* 0x000fe20000000800 */
[----:B--2---:R-:W-:-:S03]  /*0d10*/  FADD.FTZ R31, R31, R36 ;  /* 0x000000241f1f7221 */ /* 0x004fc60000010000 */
[----:B------:R-:W-:Y:S01]  /*0d20*/  STS [R7+0xc00], R30 ;  /* 0x000c001e07007388 */ /* 0x000fe20000000800 */
[----:B---3--:R-:W-:-:S03]  /*0d30*/  FADD.FTZ R31, R31, R38 ;  /* 0x000000261f1f7221 */ /* 0x008fc60000010000 */
[----:B------:R1:W-:Y:S04]  /*0d40*/  STS [R7+0xe00], R6 ;  /* 0x000e000607007388 */ /* 0x0003e80000000800 */
[----:B------:R-:W-:Y:S04]  /*0d50*/  STS [R7+0x1000], R28 ;  /* 0x0010001c07007388 */ /* 0x000fe80000000800 */
[----:B------:R-:W-:Y:S01]  /*0d60*/  STS [R7+0x1200], R32 ;  /* 0x0012002007007388 */ /* 0x000fe20000000800 */
[----:B-1----:R-:W-:-:S03]  /*0d70*/  FADD.FTZ R6, R31, R40 ;  /* 0x000000281f067221 */ /* 0x002fc60000010000 */
[----:B------:R-:W-:Y:S04]  /*0d80*/  STS [R7+0x1400], R34 ;  /* 0x0014002207007388 */ /* 0x000fe80000000800 */
[----:B------:R-:W-:Y:S04]  /*0d90*/  STS [R7+0x1600], R36 ;  /* 0x0016002407007388 */ /* 0x000fe80000000800 */
[----:B------:R-:W-:Y:S04]  /*0da0*/  STS [R7+0x1800], R38 ;  /* 0x0018002607007388 */ /* 0x000fe80000000800 */
[----:B------:R0:W-:Y:S02]  /*0db0*/  STS [R7+0x1a00], R40 ;  /* 0x001a002807007388 */ /* 0x0001e40000000800 */
[----:B0-----:R-:W-:Y:S01]  /*0dc0*/  IADD3 R7, PT, PT, R7, 0x2000, RZ ;  /* 0x0000200007077810 */ /* 0x001fe20007ffe0ff */
[----:B------:R-:W-:Y:S06]  /*0dd0*/  @!P4 BRA `(.L_x_5202) ;  /* 0xfffffff80070c947 */ /* 0x000fec000383ffff */
.L_x_5201:
[----:B------:R-:W-:Y:S05]  /*0de0*/  BSYNC.RECONVERGENT B1 ;  /* 0x0000000000017941 */ /* 0x000fea0003800200 */
.L_x_5200:
        /* <DEDUP_REMOVED lines=55> */
.L_x_5204:
[----:B------:R-:W-:Y:S05]  /*1160*/  BSYNC.RECONVERGENT B1 ;  /* 0x0000000000017941 */ /* 0x000fea0003800200 */
.L_x_5203:
        /* <DEDUP_REMOVED lines=26> */
.L_x_5196:
[----:B------:R-:W-:Y:S05]  /*1310*/  BSYNC.RECONVERGENT B0 ;  /* 0x0000000000007941 */ /* 0x000fea0003800200 */
.L_x_5195:
        /* <DEDUP_REMOVED lines=40> */
.L_x_5209:
[----:B------:R-:W1:Y:S01]  /*15a0*/  LDS R9, [R5] ;  /* 0x0000000005097984 */ /* 0x000e620000000800 */
[----:B------:R-:W-:-:S04]  /*15b0*/  IADD3 R7, PT, PT, R7, 0x1, RZ ;  /* 0x0000000107077810 */ /* 0x000fc80007ffe0ff */
[----:B------:R-:W-:Y:S01]  /*15c0*/  ISETP.NE.AND P0, PT, R7, RZ, PT ;  /* 0x000000ff0700720c */ /* 0x000fe20003f05270 */
[----:B-1----:R-:W-:-:S05]  /*15d0*/  FMUL.FTZ R10, R9, R4 ;  /* 0x00000004090a7220 */ /* 0x002fca0000410000 */
[----:B------:R1:W-:Y:S02]  /*15e0*/  STS [R5], R10 ;  /* 0x0000000a05007388 */ /* 0x0003e40000000800 */
[----:B-1----:R-:W-:-:S05]  /*15f0*/  IADD3 R5, PT, PT, R5, 0x200, RZ ;  /* 0x0000020005057810 */ /* 0x002fca0007ffe0ff */
[----:B------:R-:W-:Y:S05]  /*1600*/  @P0 BRA `(.L_x_5209) ;  /* 0xfffffffc00e40947 */ /* 0x000fea000383ffff */
.L_x_5208:
[----:B------:R-:W-:Y:S05]  /*1610*/  BSYNC.RECONVERGENT B1 ;  /* 0x0000000000017941 */ /* 0x000fea0003800200 */
.L_x_5207:
        /* <DEDUP_REMOVED lines=12> */
.L_x_5212:
        /* <DEDUP_REMOVED lines=52> */
.L_x_5211:
[----:B------:R-:W-:Y:S05]  /*1a20*/  BSYNC.RECONVERGENT B1 ;  /* 0x0000000000017941 */ /* 0x000fea0003800200 */
.L_x_5210:
        /* <DEDUP_REMOVED lines=31> */
.L_x_5214:
[----:B------:R-:W-:Y:S05]  /*1c20*/  BSYNC.RECONVERGENT B1 ;  /* 0x0000000000017941 */ /* 0x000fea0003800200 */
.L_x_5213:
        /* <DEDUP_REMOVED lines=14> */
.L_x_5206:
[----:B------:R-:W-:Y:S05]  /*1d10*/  BSYNC.RECONVERGENT B0 ;  /* 0x0000000000007941 */ /* 0x000fea0003800200 */
.L_x_5205:
[----:B--2---:R-:W2:Y:S01]  /*1d20*/  S2R R3, SR_TID.X ;  /* 0x0000000000037919 */ /* 0x004ea20000002100 */
[----:B------:R-:W-:Y:S01]  /*1d30*/  BAR.SYNC.DEFER_BLOCKING 0x0 ;  /* 0x0000000000007b1d */ /* 0x000fe20000010000 */
[----:B------:R-:W-:-:S05]  /*1d40*/  ISETP.NE.AND P3, PT, R18, RZ, PT ;  /* 0x000000ff1200720c */ /* 0x000fca0003f65270 */
[----:B------:R-:W-:Y:S01]  /*1d50*/  BSSY.RECONVERGENT B0, `(.L_x_5215) ;  /* 0x0000014000007945 */ /* 0x000fe20003800200 */
[C---:B--2---:R-:W-:Y:S02]  /*1d60*/  LOP3.LUT P2, RZ, R3.reuse, 0x7, RZ, 0xc0, !PT ;  /* 0x0000000703ff7812 */ /* 0x044fe4000784c0ff */
[C---:B-1----:R-:W-:Y:S02]  /*1d70*/  LOP3.LUT R4, R3.reuse, 0x3c0, RZ, 0xc0, !PT ;  /* 0x000003c003047812 */ /* 0x042fe400078ec0ff */
[----:B------:R-:W-:Y:S02]  /*1d80*/  LOP3.LUT R5, R3, 0x3e0, RZ, 0xc0, !PT ;  /* 0x000003e003057812 */ /* 0x000fe400078ec0ff */
[----:B------:R-:W-:Y:S02]  /*1d90*/  ISETP.NE.OR P1, PT, R4, 0x40, P2 ;  /* 0x000000400400780c */ /* 0x000fe40001725670 */
[----:B------:R-:W-:Y:S01]  /*1da0*/  ISETP.NE.OR P0, PT, R5, 0x20, P2 ;  /* 0x000000200500780c */ /* 0x000fe20001705670 */
        /* <DEDUP_REMOVED lines=14> */
.L_x_5216:
[----:B------:R-:W-:Y:S05]  /*1e90*/  BSYNC.RECONVERGENT B0 ;  /* 0x0000000000007941 */ /* 0x000fea0003800200 */
.L_x_5215:
[----:B------:R-:W-:Y:S01]  /*1ea0*/  BAR.SYNC.DEFER_BLOCKING 0x0 ;  /* 0x0000000000007b1d */ /* 0x000fe20000010000 */
[----:B------:R-:W-:Y:S01]  /*1eb0*/  HFMA2 R51, -RZ, RZ, 0, 0 ;  /* 0x00000000ff337431 */ /* 0x000fe200000001ff */
[----:B------:R-:W-:Y:S01]  /*1ec0*/  CS2R R10, SRZ ;  /* 0x00000000000a7805 */ /* 0x000fe2000001ff00 */
[----:B------:R-:W-:Y:S01]  /*1ed0*/  HFMA2 R47, -RZ, RZ, 0, 0 ;  /* 0x00000000ff2f7431 */ /* 0x000fe200000001ff */
[----:B-1----:R-:W-:Y:S01]  /*1ee0*/  CS2R R8, SRZ ;  /* 0x0000000000087805 */ /* 0x002fe2000001ff00 */
[----:B------:R-:W-:Y:S01]  /*1ef0*/  HFMA2 R43, -RZ, RZ, 0, 0 ;  /* 0x00000000ff2b7431 */ /* 0x000fe200000001ff */
[----:B------:R-:W-:Y:S01]  /*1f00*/  BSSY.RECONVERGENT B0, `(.L_x_5217) ;  /* 0x0000055000007945 */ /* 0x000fe20003800200 */
[----:B------:R-:W-:Y:S01]  /*1f10*/  HFMA2 R61, -RZ, RZ, 0, 0 ;  /* 0x00000000ff3d7431 */ /* 0x000fe200000001ff */
[----:B------:R-:W-:Y:S01]  /*1f20*/  CS2R R6, SRZ ;  /* 0x0000000000067805 */ /* 0x000fe2000001ff00 */
        /* <DEDUP_REMOVED lines=17> */
[----:B------:R-:W-:Y:S02]  /*2040*/  MOV R49, RZ ;  /* 0x000000ff00317202 */ /* 0x000fe40000000f00 */
[----:B------:R-:W-:Y:S02]  /*2050*/  MOV R45, RZ ;  /* 0x000000ff002d7202 */ /* 0x000fe40000000f00 */
[----:B------:R-:W-:-:S02]  /*2060*/  MOV R53, RZ ;  /* 0x000000ff00357202 */ /* 0x000fc40000000f00 */
[----:B------:R-:W-:Y:S02]  /*2070*/  MOV R59, RZ ;  /* 0x000000ff003b7202 */ /* 0x000fe40000000f00 */
[----:B------:R-:W-:Y:S02]  /*2080*/  MOV R55, RZ ;  /* 0x000000ff00377202 */ /* 0x000fe40000000f00 */
[C---:B------:R-:W-:Y:S02]  /*2090*/  LOP3.LUT P3, RZ, R3.reuse, 0x3c7, RZ, 0xc0, !PT ;  /* 0x000003c703ff7812 */ /* 0x040fe4000786c0ff */
[C---:B------:R-:W-:Y:S02]  /*20a0*/  LOP3.LUT P4, RZ, R3.reuse, 0x3e7, RZ, 0xc0, !PT ;  /* 0x000003e703ff7812 */ /* 0x040fe4000788c0ff */
[----:B------:R-:W-:Y:S01]  /*20b0*/  ISETP.GT.U32.AND P5, PT, R3, 0x1f, PT ;  /* 0x0000001f0300780c */ /* 0x000fe20003fa4070 */
[----:B------:R-:W-:-:S12]  /*20c0*/  @P1 BRA `(.L_x_5218) ;  /* 0x0000000000e01947 */ /* 0x000fd80003800000 */
[----:B0-----:R-:W-:Y:S02]  /*20d0*/  LOP3.LUT R2, R3, 0x1f, RZ, 0xc0, !PT ;  /* 0x0000001f03027812 */ /* 0x001fe400078ec0ff */
[----:B------:R-:W-:Y:S02]  /*20e0*/  MOV R44, 0x400 ;  /* 0x00000400002c7802 */ /* 0x000fe40000000f00 */
[----:B------:R-:W-:Y:S02]  /*20f0*/  SHF.R.U32.HI R42, RZ, 0x5, R3 ;  /* 0x00000005ff2a7819 */ /* 0x000fe40000011603 */
[----:B------:R-:W-:Y:S02]  /*2100*/  SHF.R.U32.HI R2, RZ, 0x3, R2 ;  /* 0x00000003ff027819 */ /* 0x000fe40000011602 */
[----:B------:R-:W-:-:S03]  /*2110*/  IADD3 R44, PT, PT, R44, 0x20, RZ ;  /* 0x000000202c2c7810 */ /* 0x000fc60007ffe0ff */
[----:B------:R-:W-:Y:S01]  /*2120*/  IMAD R2, R42, 0xc0, R2 ;  /* 0x000000c02a027824 */ /* 0x000fe200078e0202 */
        /* <DEDUP_REMOVED lines=50> */
.L_x_5218:
[----:B------:R-:W-:Y:S05]  /*2450*/  BSYNC.RECONVERGENT B0 ;  /* 0x0000000000007941 */ /* 0x000fea0003800200 */
.L_x_5217:
[----:B------:R-:W-:Y:S06]  /*2460*/  BAR.SYNC.DEFER_BLOCKING 0x0 ;  /* 0x0000000000007b1d */ /* 0x000fec0000010000 */
[----:B------:R-:W-:Y:S04]  /*2470*/  BSSY.RECONVERGENT B0, `(.L_x_5219) ;  /* 0x000006a000007945 */ /* 0x000fe80003800200 */
[----:B------:R-:W-:Y:S05]  /*2480*/  @P3 BRA `(.L_x_5220) ;  /* 0x0000000400a03947 */ /* 0x000fea0003800000 */
[----:B------:R-:W-:Y:S02]  /*2490*/  LOP3.LUT R42, R3, 0x1f, RZ, 0xc0, !PT ;  /* 0x0000001f032a7812 */ /* 0x000fe400078ec0ff */
[----:B------:R-:W-:Y:S02]  /*24a0*/  MOV R44, 0x400 ;  /* 0x00000400002c7802 */ /* 0x000fe40000000f00 */
[----:B01----:R-:W-:Y:S02]  /*24b0*/  SHF.R.U32.HI R2, RZ, 0x5, R3 ;  /* 0x00000005ff027819 */ /* 0x003fe40000011603 */
[----:B------:R-:W-:Y:S02]  /*24c0*/  SHF.R.U32.HI R42, RZ, 0x3, R42 ;  /* 0x00000003ff2a7819 */ /* 0x000fe4000001162a */
[----:B------:R-:W-:-:S03]  /*24d0*/  IADD3 R44, PT, PT, R44, 0x20, RZ ;  /* 0x000000202c2c7810 */ /* 0x000fc60007ffe0ff */
[----:B------:R-:W-:Y:S01]  /*24e0*/  IMAD R2, R2, 0xc0, R42 ;  /* 0x000000c002027824 */ /* 0x000fe200078e022a */
[----:B------:R-:W-:-:S04]  /*24f0*/  LEA R44, R0, R44, 0x18 ;  /* 0x0000002c002c7211 */ /* 0x000fc800078ec0ff */
[----:B------:R-:W-:-:S05]  /*2500*/  LEA R2, R2, R44, 0x2 ;  /* 0x0000002c02027211 */ /* 0x000fca00078e10ff */
        /* <DEDUP_REMOVED lines=90> */
[----:B------:R-:W-:Y:S01]  /*2ab0*/  FADD.FTZ R24, R24, R54 ;  /* 0x0000003618187221 */ /* 0x000fe20000010000 */
[----:B0-----:R-:W-:Y:S01]  /*2ac0*/  FADD.FTZ R34, R34, R42 ;  /* 0x0000002a22227221 */ /* 0x001fe20000010000 */
[----:B-1----:R-:W-:Y:S01]  /*2ad0*/  FADD.FTZ R32, R32, R44 ;  /* 0x0000002c20207221 */ /* 0x002fe20000010000 */
[----:B--2---:R-:W-:Y:S01]  /*2ae0*/  FADD.FTZ R30, R30, R46 ;  /* 0x0000002e1e1e7221 */ /* 0x004fe20000010000 */
[----:B---3--:R-:W-:Y:S01]  /*2af0*/  FADD.FTZ R28, R28, R48 ;  /* 0x000000301c1c7221 */ /* 0x008fe20000010000 */
[----:B----4-:R-:W-:-:S07]  /*2b00*/  FADD.FTZ R26, R26, R50 ;  /* 0x000000321a1a7221 */ /* 0x010fce0000010000 */
.L_x_5220:
[----:B------:R-:W-:Y:S05]  /*2b10*/  BSYNC.RECONVERGENT B0 ;  /* 0x0000000000007941 */ /* 0x000fea0003800200 */
.L_x_5219:
        /* <DEDUP_REMOVED lines=59> */
.L_x_5222:
[----:B------:R-:W-:Y:S05]  /*2ed0*/  BSYNC.RECONVERGENT B0 ;  /* 0x0000000000007941 */ /* 0x000fea0003800200 */
.L_x_5221:
[----:B------:R-:W-:Y:S06]  /*2ee0*/  BAR.SYNC.DEFER_BLOCKING 0x0 ;  /* 0x0000000000007b1d */ /* 0x000fec0000010000 */
[----:B------:R-:W-:Y:S04]  /*2ef0*/  BSSY.RECONVERGENT B0, `(.L_x_5223) ;  /* 0x000006a000007945 */ /* 0x000fe80003800200 */
[----:B------:R-:W-:Y:S05]  /*2f00*/  @P4 BRA `(.L_x_5224) ;  /* 0x0000000400a04947 */ /* 0x000fea0003800000 */
[----:B012---:R-:W-:Y:S02]  /*2f10*/  LOP3.LUT R2, R3, 0x1f, RZ, 0xc0, !PT ;  /* 0x0000001f03027812 */ /* 0x007fe400078ec0ff */
[----:B------:R-:W-:Y:S02]  /*2f20*/  MOV R42, 0x400 ;  /* 0x00000400002a7802 */ /* 0x000fe40000000f00 */
[----:B------:R-:W-:Y:S02]  /*2f30*/  SHF.R.U32.HI R44, RZ, 0x5, R3 ;  /* 0x00000005ff2c7819 */ /* 0x000fe40000011603 */
        /* <DEDUP_REMOVED lines=93> */
[----:B--2---:R-:W-:Y:S01]  /*3510*/  FADD.FTZ R32, R32, R44 ;  /* 0x0000002c20207221 */ /* 0x004fe20000010000 */
[----:B---3--:R-:W-:Y:S01]  /*3520*/  FADD.FTZ R30, R30, R46 ;  /* 0x0000002e1e1e7221 */ /* 0x008fe20000010000 */
[----:B----4-:R-:W-:Y:S01]  /*3530*/  FADD.FTZ R28, R28, R48 ;  /* 0x000000301c1c7221 */ /* 0x010fe20000010000 */
[----:B-----5:R-:W-:Y:S01]  /*3540*/  FADD.FTZ R26, R26, R50 ;  /* 0x000000321a1a7221 */ /* 0x020fe20000010000 */
[----:B------:R-:W-:Y:S01]  /*3550*/  FADD.FTZ R36, R36, R52 ;  /* 0x0000003424247221 */ /* 0x000fe20000010000 */
[----:B------:R-:W-:Y:S01]  /*3560*/  FADD.FTZ R24, R24, R54 ;  /* 0x0000003618187221 */ /* 0x000fe20000010000 */
[----:B0-----:R-:W-:Y:S01]  /*3570*/  FADD.FTZ R10, R10, R2 ;  /* 0x000000020a0a7221 */ /* 0x001fe20000010000 */
[----:B-1----:R-:W-:-:S07]  /*3580*/  FADD.FTZ R34, R34, R42 ;  /* 0x0000002a22227221 */ /* 0x002fce0000010000 */
.L_x_5224:
[----:B------:R-:W-:Y:S05]  /*3590*/  BSYNC.RECONVERGENT B0 ;  /* 0x0000000000007941 */ /* 0x000fea0003800200 */
.L_x_5223:
[----:B------:R-:W-:Y:S06]  /*35a0*/  BAR.SYNC.DEFER_BLOCKING 0x0 ;  /* 0x0000000000007b1d */ /* 0x000fec0000010000 */
[----:B------:R-:W-:Y:S05]  /*35b0*/  @P5 EXIT ;  /* 0x000000000000594d */ /* 0x000fea0003800000 */
[----:B------:R-:W-:Y:S05]  /*35c0*/  @P2 EXIT ;  /* 0x000000000000294d */ /* 0x000fea0003800000 */
[----:B------:R-:W3:Y:S01]  /*35d0*/  S2R R3, SR_CTAID.X ;  /* 0x0000000000037919 */ /* 0x000ee20000002500 */
[----:B------:R-:W4:Y:S01]  /*35e0*/  LDCU UR5, c[0x0][0x378] ;  /* 0x00006f00ff0577ac */ /* 0x000f220008000800 */
[----:B------:R-:W3:Y:S01]  /*35f0*/  S2UR UR6, SR_CTAID.Y ;  /* 0x00000000000679c3 */ /* 0x000ee20000002600 */
[----:B012---:R-:W0:Y:S07]  /*3600*/  S2R R2, SR_TID.X ;  /* 0x0000000000027919 */ /* 0x007e2e0000002100 */
[----:B------:R-:W3:Y:S08]  /*3610*/  LDC R0, c[0x0][0x370] ;  /* 0x0000dc00ff007b82 */ /* 0x000ef00000000800 */
[----:B------:R-:W1:Y:S01]  /*3620*/  S2UR UR4, SR_CTAID.Z ;  /* 0x00000000000479c3 */ /* 0x000e620000002700 */
[----:B---3--:R-:W-:Y:S01]  /*3630*/  IMAD R0, R0, UR6, R3 ;  /* 0x0000000600007c24 */ /* 0x008fe2000f8e0203 */
[----:B------:R-:W2:Y:S01]  /*3640*/  LDCU.64 UR6, c[0x0][0x390] ;  /* 0x00007200ff0677ac */ /* 0x000ea20008000a00 */
[----:B0-----:R-:W-:-:S02]  /*3650*/  SHF.R.U32.HI R3, RZ, 0x3, R2 ;  /* 0x00000003ff037819 */ /* 0x001fc40000011602 */
[----:B----4-:R-:W-:Y:S01]  /*3660*/  IMAD R0, R0, UR5, RZ ;  /* 0x0000000500007c24 */ /* 0x010fe2000f8e02ff */
[----:B-1----:R-:W-:-:S03]  /*3670*/  UIMAD UR4, UR4, 0xc0, URZ ;  /* 0x000000c0040478a4 */ /* 0x002fc6000f8e02ff */
[----:B------:R-:W-:-:S05]  /*3680*/  IMAD R0, R0, 0xc0, RZ ;  /* 0x000000c000007824 */ /* 0x000fca00078e02ff */
[----:B------:R-:W-:-:S04]  /*3690*/  IADD3 R0, P0, P1, R3, UR4, R0 ;  /* 0x0000000403007c10 */ /* 0x000fc8000f91e000 */
[----:B------:R-:W-:Y:S02]  /*36a0*/  IADD3.X R3, PT, PT, RZ, RZ, RZ, P0, P1 ;  /* 0x000000ffff037210 */ /* 0x000fe400007e24ff */
[----:B--2---:R-:W-:-:S04]  /*36b0*/  LEA R2, P0, R0, UR6, 0x2 ;  /* 0x0000000600027c11 */ /* 0x004fc8000f8010ff */
        /* <DEDUP_REMOVED lines=50> */
.L_x_5194:
[----:B------:R-:W-:Y:S01]  /*39e0*/  HFMA2 R12, -RZ, RZ, 0, 9.5367431640625e-07 ;  /* 0x00000010ff0c7431 */ /* 0x000fe200000001ff */
[----:B------:R-:W-:Y:S02]  /*39f0*/  MOV R11, 0x1f ;  /* 0x0000001f000b7802 */ /* 0x000fe40000000f00 */
[----:B------:R-:W-:-:S07]  /*3a00*/  MOV R15, 0xffffffff ;  /* 0xffffffff000f7802 */ /* 0x000fce0000000f00 */
[----:B------:R-:W-:Y:S05]  /*3a10*/  WARPSYNC.COLLECTIVE R15, `(.L_x_5225) ;  /* 0x000000000f087348 */ /* 0x000fea0003c00000 */
[----:B------:R0:W1:Y:S02]  /*3a20*/  SHFL.BFLY P6, R14, R13, R12, R11 ;  /* 0x0c00000c0d0e7389 */ /* 0x00006400000c000b */
[----:B01----:R-:W-:Y:S05]  /*3a30*/  ENDCOLLECTIVE ;  /* 0x000000000000791b */ /* 0x003fea0003800000 */
.L_x_5225:
[----:B------:R-:W-:Y:S01]  /*3a40*/  HFMA2 R12, -RZ, RZ, 0, 4.76837158203125e-07 ;  /* 0x00000008ff0c7431 */ /* 0x000fe200000001ff */
[----:B------:R-:W-:-:S04]  /*3a50*/  FMNMX.FTZ R0, R14, -3.40282346638528859812e+38, !PT ;  /* 0xff7fffff0e007809 */ /* 0x000fc80007810000 */
[----:B------:R-:W-:-:S07]  /*3a60*/  MOV R13, R0 ;  /* 0x00000000000d7202 */ /* 0x000fce0000000f00 */
[----:B------:R-:W-:Y:S05]  /*3a70*/  WARPSYNC.COLLECTIVE R15, `(.L_x_5226) ;  /* 0x000000000f087348 */ /* 0x000fea0003c00000 */
[----:B------:R0:W1:Y:S02]  /*3a80*/  SHFL.BFLY P6, R14, R13, R12, R11 ;  /* 0x0c00000c0d0e7389 */ /* 0x00006400000c000b */
[----:B01----:R-:W-:Y:S05]  /*3a90*/  ENDCOLLECTIVE ;  /* 0x000000000000791b */ /* 0x003fea0003800000 */
.L_x_5226:
[----:B------:R-:W-:Y:S01]  /*3aa0*/  HFMA2 R12, -RZ, RZ, 0, 2.384185791015625e-07 ;  /* 0x00000004ff0c7431 */ /* 0x000fe200000001ff */
[----:B------:R-:W-:-:S04]  /*3ab0*/  FMNMX.FTZ R2, R0, R14, !PT ;  /* 0x0000000e00027209 */ /* 0x000fc80007810000 */
[----:B------:R-:W-:-:S07]  /*3ac0*/  MOV R13, R2 ;  /* 0x00000002000d7202 */ /* 0x000fce0000000f00 */
[----:B------:R-:W-:Y:S05]  /*3ad0*/  WARPSYNC.COLLECTIVE R15, `(.L_x_5227) ;  /* 0x000000000f087348 */ /* 0x000fea0003c00000 */
[----:B------:R0:W1:Y:S02]  /*3ae0*/  SHFL.BFLY P6, R14, R13, R12, R11 ;  /* 0x0c00000c0d0e7389 */ /* 0x00006400000c000b */
[----:B01----:R-:W-:Y:S05]  /*3af0*/  ENDCOLLECTIVE ;  /* 0x000000000000791b */ /* 0x003fea0003800000 */
.L_x_5227:
[----:B------:R-:W-:Y:S01]  /*3b00*/  HFMA2 R12, -RZ, RZ, 0, 1.1920928955078125e-07 ;  /* 0x00000002ff0c7431 */ /* 0x000fe200000001ff */
[----:B------:R-:W-:-:S04]  /*3b10*/  FMNMX.FTZ R3, R2, R14, !PT ;  /* 0x0000000e02037209 */ /* 0x000fc80007810000 */
[----:B------:R-:W-:-:S07]  /*3b20*/  MOV R13, R3 ;  /* 0x00000003000d7202 */ /* 0x000fce0000000f00 */
[----:B------:R-:W-:Y:S05]  /*3b30*/  WARPSYNC.COLLECTIVE R15, `(.L_x_5228) ;  /* 0x000000000f087348 */ /* 0x000fea0003c00000 */
[----:B------:R0:W1:Y:S02]  /*3b40*/  SHFL.BFLY P6, R14, R13, R12, R11 ;  /* 0x0c00000c0d0e7389 */ /* 0x00006400000c000b */
[----:B01----:R-:W-:Y:S05]  /*3b50*/  ENDCOLLECTIVE ;  /* 0x000000000000791b */ /* 0x003fea0003800000 */
.L_x_5228:
[----:B------:R-:W-:Y:S01]  /*3b60*/  HFMA2 R12, -RZ, RZ, 0, 5.9604644775390625e-08 ;  /* 0x00000001ff0c7431 */ /* 0x000fe200000001ff */
[----:B------:R-:W-:-:S04]  /*3b70*/  FMNMX.FTZ R4, R3, R14, !PT ;  /* 0x0000000e03047209 */ /* 0x000fc80007810000 */
[----:B------:R-:W-:-:S07]  /*3b80*/  MOV R13, R4 ;  /* 0x00000004000d7202 */ /* 0x000fce0000000f00 */
[----:B------:R-:W-:Y:S05]  /*3b90*/  WARPSYNC.COLLECTIVE R15, `(.L_x_5229) ;  /* 0x000000000f087348 */ /* 0x000fea0003c00000 */
[----:B------:R0:W1:Y:S02]  /*3ba0*/  SHFL.BFLY P6, R14, R13, R12, R11 ;  /* 0x0c00000c0d0e7389 */ /* 0x00006400000c000b */
[----:B01----:R-:W-:Y:S05]  /*3bb0*/  ENDCOLLECTIVE ;  /* 0x000000000000791b */ /* 0x003fea0003800000 */
.L_x_5229:
[----:B------:R-:W-:Y:S05]  /*3bc0*/  BRA `(.L_x_5230) ;  /* 0xffffffc400f47947 */ /* 0x000fea000383ffff */
.L_x_5231:
        /* <DEDUP_REMOVED lines=11> */
.L_x_27266:


//--------------------- .text._ZN4vllm25paged_attention_v2_kernelIfhLi128ELi32ELi128ELNS_18Fp8KVCacheDataTypeE2ELb0ELi512EEEvPfS2_PT_PKS3_PKT0_S9_ifPKiSB_iPKfiiiSD_SD_iiiii --------------------------
	.section	.text._ZN4vllm25paged_attention_v2_kernelIfhLi128ELi32ELi128ELNS_18Fp8KVCacheDataTypeE2ELb0ELi512EEEvPfS2_PT_PKS3_PKT0_S9_ifPKiSB_iPKfiiiSD_SD_iiiii,"ax",@progbits
	.align	128
        .global         _ZN4vllm25paged_attention_v2_kernelIfhLi128ELi32ELi128ELNS_18Fp8KVCacheDataTypeE2ELb0ELi512EEEvPfS2_PT_PKS3_PKT0_S9_ifPKiSB_iPKfiiiSD_SD_iiiii
        .type           _ZN4vllm25paged_attention_v2_kernelIfhLi128ELi32ELi128ELNS_18Fp8KVCacheDataTypeE2ELb0ELi512EEEvPfS2_PT_PKS3_PKT0_S9_ifPKiSB_iPKfiiiSD_SD_iiiii,@function
        .size           _ZN4vllm25paged_attention_v2_kernelIfhLi128ELi32ELi128ELNS_18Fp8KVCacheDataTypeE2ELb0ELi512EEEvPfS2_PT_PKS3_PKT0_S9_ifPKiSB_iPKfiiiSD_SD_iiiii,(.L_x_27267 - _ZN4vllm25paged_attention_v2_kernelIfhLi128ELi32ELi128ELNS_18Fp8KVCacheDataTypeE2ELb0ELi512EEEvPfS2_PT_PKS3_PKT0_S9_ifPKiSB_iPKfiiiSD_SD_iiiii)
        .other          _ZN4vllm25paged_attention_v2_kernelIfhLi128ELi32ELi128ELNS_18Fp8KVCacheDataTypeE2ELb0ELi512EEEvPfS2_PT_PKS3_PKT0_S9_ifPKiSB_iPKfiiiSD_SD_iiiii,@"STO_CUDA_ENTRY STV_DEFAULT"
_ZN4vllm25paged_attention_v2_kernelIfhLi128ELi32ELi128ELNS_18Fp8KVCacheDataTypeE2ELb0ELi512EEEvPfS2_PT_PKS3_PKT0_S9_ifPKiSB_iPKfiiiSD_SD_iiiii:
.text._ZN4vllm25paged_attention_v2_kernelIfhLi128ELi32ELi128ELNS_18Fp8KVCacheDataTypeE2ELb0ELi512EEEvPfS2_PT_PKS3_PKT0_S9_ifPKiSB_iPKfiiiSD_SD_iiiii:
        /* <DEDUP_REMOVED lines=52> */
.L_x_5233:
[----:B------:R-:W-:Y:S05]  /*0340*/  BSYNC.RECONVERGENT B6 ;  /* 0x0000000000067941 */ /* 0x000fea0003800200 */
.L_x_5232:
        /* <DEDUP_REMOVED lines=12> */
.L_x_5270:
        /* <DEDUP_REMOVED lines=40> */
.L_x_5239:
        /* <DEDUP_REMOVED lines=11> */
.L_x_5238:
[----:B------:R-:W-:Y:S05]  /*0740*/  BSYNC.RECONVERGENT B1 ;  /* 0x0000000000017941 */ /* 0x000fea0003800200 */
.L_x_5237:
        /* <DEDUP_REMOVED lines=13> */
.L_x_5242:
        /* <DEDUP_REMOVED lines=100> */
.L_x_5241:
[----:B------:R-:W-:Y:S05]  /*0e60*/  BSYNC.RECONVERGENT B1 ;  /* 0x0000000000017941 */ /* 0x000fea0003800200 */
.L_x_5240:
        /* <DEDUP_REMOVED lines=55> */
.L_x_5244:
[----:B------:R-:W-:Y:S05]  /*11e0*/  BSYNC.RECONVERGENT B1 ;  /* 0x0000000000017941 */ /* 0x000fea0003800200 */
.L_x_5243:
        /* <DEDUP_REMOVED lines=26> */
.L_x_5236:
[----:B------:R-:W-:Y:S05]  /*1390*/  BSYNC.RECONVERGENT B0 ;  /* 0x0000000000007941 */ /* 0x000fea0003800200 */
.L_x_5235:
        /* <DEDUP_REMOVED lines=40> */
.L_x_5249:
[----:B------:R-:W1:Y:S01]  /*1620*/  LDS R9, [R5] ;  /* 0x0000000005097984 */ /* 0x000e620000000800 */
[----:B------:R-:W-:-:S04]  /*1630*/  IADD3 R8, PT, PT, R8, 0x1, RZ ;  /* 0x0000000108087810 */ /* 0x000fc80007ffe0ff */
[----:B------:R-:W-:Y:S01]  /*1640*/  ISETP.NE.AND P0, PT, R8, RZ, PT ;  /* 0x000000ff0800720c */ /* 0x000fe20003f05270 */
[----:B-1----:R-:W-:-:S05]  /*1650*/  FMUL.FTZ R10, R9, R2 ;  /* 0x00000002090a7220 */ /* 0x002fca0000410000 */
[----:B------:R1:W-:Y:S02]  /*1660*/  STS [R5], R10 ;  /* 0x0000000a05007388 */ /* 0x0003e40000000800 */
[----:B-1----:R-:W-:-:S05]  /*1670*/  IADD3 R5, PT, PT, R5, 0x200, RZ ;  /* 0x0000020005057810 */ /* 0x002fca0007ffe0ff */
[----:B------:R-:W-:Y:S05]  /*1680*/  @P0 BRA `(.L_x_5249) ;  /* 0xfffffffc00e40947 */ /* 0x000fea000383ffff */
.L_x_5248:
[----:B------:R-:W-:Y:S05]  /*1690*/  BSYNC.RECONVERGENT B1 ;  /* 0x0000000000017941 */ /* 0x000fea0003800200 */
.L_x_5247:
        /* <DEDUP_REMOVED lines=13> */
.L_x_5252:
        /* <DEDUP_REMOVED lines=52> */
.L_x_5251:
[----:B------:R-:W-:Y:S05]  /*1ab0*/  BSYNC.RECONVERGENT B1 ;  /* 0x0000000000017941 */ /* 0x000fea0003800200 */
.L_x_5250:
        /* <DEDUP_REMOVED lines=31> */
.L_x_5254:
[----:B------:R-:W-:Y:S05]  /*1cb0*/  BSYNC.RECONVERGENT B1 ;  /* 0x0000000000017941 */ /* 0x000fea0003800200 */
.L_x_5253:
        /* <DEDUP_REMOVED lines=14> */
.L_x_5246:
[----:B------:R-:W-:Y:S05]  /*1da0*/  BSYNC.RECONVERGENT B0 ;  /* 0x0000000000007941 */ /* 0x000fea0003800200 */
.L_x_5245:
        /* <DEDUP_REMOVED lines=25> */
.L_x_5256:
[----:B------:R-:W-:Y:S05]  /*1f40*/  BSYNC.RECONVERGENT B0 ;  /* 0x0000000000007941 */ /* 0x000fea0003800200 */
.L_x_5255:
[----:B------:R-:W-:Y:S01]  /*1f50*/  BAR.SYNC.DEFER_BLOCKING 0x0 ;  /* 0x0000000000007b1d */ /* 0x000fe20000010000 */
[----:B------:R-:W-:Y:S01]  /*1f60*/  HFMA2 R17, -RZ, RZ, 0, 0 ;  /* 0x00000000ff117431 */ /* 0x000fe200000001ff */
[----:B01----:R-:W-:Y:S01]  /*1f70*/  CS2R R4, SRZ ;  /* 0x0000000000047805 */ /* 0x003fe2000001ff00 */
[----:B------:R-:W-:Y:S01]  /*1f80*/  HFMA2 R29, -RZ, RZ, 0, 0 ;  /* 0x00000000ff1d7431 */ /* 0x000fe200000001ff */
[----:B------:R-:W-:Y:S01]  /*1f90*/  CS2R R26, SRZ ;  /* 0x00000000001a7805 */ /* 0x000fe2000001ff00 */
        /* <DEDUP_REMOVED lines=12> */
[----:B------:R-:W-:Y:S02]  /*2060*/  MOV R31, RZ ;  /* 0x000000ff001f7202 */ /* 0x000fe40000000f00 */
[----:B------:R-:W-:Y:S02]  /*2070*/  CS2R R20, SRZ ;  /* 0x0000000000147805 */ /* 0x000fe4000001ff00 */
[----:B------:R-:W-:Y:S02]  /*2080*/  MOV R33, RZ ;  /* 0x000000ff00217202 */ /* 0x000fe40000000f00 */
[----:B------:R-:W-:Y:S02]  /*2090*/  MOV R43, RZ ;  /* 0x000000ff002b7202 */ /* 0x000fe40000000f00 */
[----:B------:R-:W-:Y:S02]  /*20a0*/  MOV R39, RZ ;  /* 0x000000ff00277202 */ /* 0x000fe40000000f00 */
[----:B------:R-:W-:-:S02]  /*20b0*/  MOV R35, RZ ;  /* 0x000000ff00237202 */ /* 0x000fc40000000f00 */
[----:B------:R-:W-:Y:S01]  /*20c0*/  SHF.R.U32.HI R2, RZ, 0x3, R2 ;  /* 0x00000003ff027819 */ /* 0x000fe20000011602 */
[----:B------:R-:W-:Y:S06]  /*20d0*/  @P2 BRA `(.L_x_5258) ;  /* 0x0000000000982947 */ /* 0x000fec0003800000 */
[----:B------:R-:W-:Y:S02]  /*20e0*/  SHF.L.U32 R28, R16, 0x4, RZ ;  /* 0x00000004101c7819 */ /* 0x000fe400000006ff */
[----:B------:R-:W-:Y:S02]  /*20f0*/  IADD3 R30, PT, PT, R0, 0x20, RZ ;  /* 0x00000020001e7810 */ /* 0x000fe40007ffe0ff */
[----:B------:R-:W-:Y:S02]  /*2100*/  LOP3.LUT R28, R28, 0x3e00, RZ, 0xc0, !PT ;  /* 0x00003e001c1c7812 */ /* 0x000fe400078ec0ff */
[----:B------:R-:W-:Y:S02]  /*2110*/  LEA R3, R3, R30, 0x18 ;  /* 0x0000001e03037211 */ /* 0x000fe400078ec0ff */
[----:B------:R-:W-:-:S04]  /*2120*/  LEA R28, R2, R28, 0x2 ;  /* 0x0000001c021c7211 */ /* 0x000fc800078e10ff */
        /* <DEDUP_REMOVED lines=33> */
.L_x_5258:
[----:B------:R-:W-:Y:S05]  /*2340*/  BSYNC.RECONVERGENT B0 ;  /* 0x0000000000007941 */ /* 0x000fea0003800200 */
.L_x_5257:
        /* <DEDUP_REMOVED lines=15> */
[----:B0-----:R-:W0:Y:S04]  /*2440*/  LDS R28, [R0+UR4] ;  /* 0x00000004001c7984 */ /* 0x001e280008000800 */
        /* <DEDUP_REMOVED lines=57> */
[----:B---3--:R-:W-:Y:S01]  /*27e0*/  FADD.FTZ R8, R8, R34 ;  /* 0x0000002208087221 */ /* 0x008fe20000010000 */
[----:B----4-:R-:W-:Y:S01]  /*27f0*/  FADD.FTZ R20, R20, R36 ;  /* 0x0000002414147221 */ /* 0x010fe20000010000 */
[----:B-----5:R-:W-:Y:S01]  /*2800*/  FADD.FTZ R6, R6, R38 ;  /* 0x0000002606067221 */ /* 0x020fe20000010000 */
[----:B0-----:R-:W-:Y:S01]  /*2810*/  FADD.FTZ R14, R14, R28 ;  /* 0x0000001c0e0e7221 */ /* 0x001fe20000010000 */
[----:B-1----:R-:W-:Y:S01]  /*2820*/  FADD.FTZ R12, R12, R30 ;  /* 0x0000001e0c0c7221 */ /* 0x002fe20000010000 */
[----:B--2---:R-:W-:-:S07]  /*2830*/  FADD.FTZ R10, R10, R32 ;  /* 0x000000200a0a7221 */ /* 0x004fce0000010000 */
.L_x_5260:
[----:B------:R-:W-:Y:S05]  /*2840*/  BSYNC.RECONVERGENT B0 ;  /* 0x0000000000007941 */ /* 0x000fea0003800200 */
.L_x_5259:
        /* <DEDUP_REMOVED lines=35> */
.L_x_5262:
[----:B------:R-:W-:Y:S05]  /*2a80*/  BSYNC.RECONVERGENT B0 ;  /* 0x0000000000007941 */ /* 0x000fea0003800200 */
.L_x_5261:
[----:B------:R-:W-:Y:S06]  /*2a90*/  BAR.SYNC.DEFER_BLOCKING 0x0 ;  /* 0x0000000000007b1d */ /* 0x000fec0000010000 */
[----:B------:R-:W-:Y:S04]  /*2aa0*/  BSSY.RECONVERGENT B0, `(.L_x_5263) ;  /* 0x0000042000007945 */ /* 0x000fe80003800200 */
[----:B------:R-:W-:Y:S05]  /*2ab0*/  @P3 BRA `(.L_x_5264) ;  /* 0x0000000400003947 */ /* 0x000fea0003800000 */
[----:B-1----:R-:W1:Y:S04]  /*2ac0*/  LDS R2, [R0+UR4] ;  /* 0x0000000400027984 */ /* 0x002e680008000800 */
[----:B0-----:R-:W0:Y:S04]  /*2ad0*/  LDS R28, [R0+UR4+0x20] ;  /* 0x00002004001c7984 */ /* 0x001e280008000800 */
[----:B------:R-:W2:Y:S04]  /*2ae0*/  LDS R30, [R0+UR4+0x30] ;  /* 0x00003004001e7984 */ /* 0x000ea80008000800 */
[----:B------:R-:W3:Y:S04]  /*2af0*/  LDS R32, [R0+UR4+0x40] ;  /* 0x0000400400207984 */ /* 0x000ee80008000800 */
[----:B------:R-:W4:Y:S04]  /*2b00*/  LDS R34, [R0+UR4+0x50] ;  /* 0x0000500400227984 */ /* 0x000f280008000800 */
[----:B------:R-:W5:Y:S04]  /*2b10*/  LDS R36, [R0+UR4+0x60] ;  /* 0x0000600400247984 */ /* 0x000f680008000800 */
[----:B------:R-:W5:Y:S04]  /*2b20*/  LDS R38, [R0+UR4+0xd0] ;  /* 0x0000d00400267984 */ /* 0x000f680008000800 */
[----:B------:R-:W5:Y:S04]  /*2b30*/  LDS R40, [R0+UR4+0xe0] ;  /* 0x0000e00400287984 */ /* 0x000f680008000800 */
[----:B------:R-:W5:Y:S01]  /*2b40*/  LDS R3, [R0+UR4+0x10] ;  /* 0x0000100400037984 */ /* 0x000f620008000800 */
[----:B-1----:R-:W-:-:S03]  /*2b50*/  FADD.FTZ R5, R5, R2 ;  /* 0x0000000205057221 */ /* 0x002fc60000010000 */
[----:B------:R-:W1:Y:S01]  /*2b60*/  LDS R2, [R0+UR4+0x70] ;  /* 0x0000700400027984 */ /* 0x000e620008000800 */
[----:B0-----:R-:W-:-:S03]  /*2b70*/  FADD.FTZ R24, R24, R28 ;  /* 0x0000001c18187221 */ /* 0x001fc60000010000 */
[----:B------:R-:W0:Y:S01]  /*2b80*/  LDS R28, [R0+UR4+0x80] ;  /* 0x00008004001c7984 */ /* 0x000e220008000800 */
        /* <DEDUP_REMOVED lines=31> */
[----:B-1----:R-:W-:Y:S02]  /*2d80*/  FADD.FTZ R23, R23, R2 ;  /* 0x0000000217177221 */ /* 0x002fe40000010000 */
        /* <DEDUP_REMOVED lines=13> */
[----:B-1----:R-:W-:Y:S01]  /*2e60*/  FADD.FTZ R35, R35, R2 ;  /* 0x0000000223237221 */ /* 0x002fe20000010000 */
[----:B0-----:R-:W-:Y:S01]  /*2e70*/  FADD.FTZ R18, R18, R28 ;  /* 0x0000001c12127221 */ /* 0x001fe20000010000 */
[----:B--2---:R-:W-:Y:S01]  /*2e80*/  FADD.FTZ R14, R14, R30 ;  /* 0x0000001e0e0e7221 */ /* 0x004fe20000010000 */
[----:B---3--:R-:W-:Y:S01]  /*2e90*/  FADD.FTZ R12, R12, R32 ;  /* 0x000000200c0c7221 */ /* 0x008fe20000010000 */
[----:B----4-:R-:W-:Y:S01]  /*2ea0*/  FADD.FTZ R10, R10, R34 ;  /* 0x000000220a0a7221 */ /* 0x010fe20000010000 */
[----:B-----5:R-:W-:-:S07]  /*2eb0*/  FADD.FTZ R8, R8, R36 ;  /* 0x0000002408087221 */ /* 0x020fce0000010000 */
.L_x_5264:
[----:B------:R-:W-:Y:S05]  /*2ec0*/  BSYNC.RECONVERGENT B0 ;  /* 0x0000000000007941 */ /* 0x000fea0003800200 */
.L_x_5263:
[----:B------:R-:W-:Y:S06]  /*2ed0*/  BAR.SYNC.DEFER_BLOCKING 0x0 ;  /* 0x0000000000007b1d */ /* 0x000fec0000010000 */
[----:B------:R-:W-:Y:S05]  /*2ee0*/  @P4 EXIT ;  /* 0x000000000000494d */ /* 0x000fea0003800000 */
[----:B------:R-:W2:Y:S01]  /*2ef0*/  S2UR UR5, SR_CTAID.X ;  /* 0x00000000000579c3 */ /* 0x000ea20000002500 */
[----:B------:R-:W2:Y:S02]  /*2f00*/  LDCU UR4, c[0x0][0x370] ;  /* 0x00006e00ff0477ac */ /* 0x000ea40008000800 */
[----:B--2---:R-:W-:-:S04]  /*2f10*/  UIMAD UR4, UR39, UR4, UR5 ;  /* 0x00000004270472a4 */ /* 0x004fc8000f8e0205 */
[----:B------:R-:W-:Y:S01]  /*2f20*/  UIMAD UR4, UR4, UR41, URZ ;  /* 0x00000029040472a4 */ /* 0x000fe2000f8e02ff */
[----:B------:R-:W-:Y:S11]  /*2f30*/  @P0 EXIT ;  /* 0x000000000000094d */ /* 0x000ff60003800000 */
[----:B------:R-:W1:Y:S01]  /*2f40*/  LDCU.64 UR8, c[0x0][0x390] ;  /* 0x00007200ff0877ac */ /* 0x000e620008000a00 */
[----:B------:R-:W-:Y:S01]  /*2f50*/  SHF.R.U32.HI R16, RZ, 0x3, R16 ;  /* 0x00000003ff107819 */ /* 0x000fe20000011610 */
[----:B------:R-:W-:Y:S02]  /*2f60*/  USHF.L.U32 UR6, UR40, 0x7, URZ ;  /* 0x0000000728067899 */ /* 0x000fe400080006ff */
[----:B------:R-:W-:-:S04]  /*2f70*/  USHF.L.U32 UR5, UR4, 0x7, URZ ;  /* 0x0000000704057899 */ /* 0x000fc800080006ff */
[----:B------:R-:W-:-:S04]  /*2f80*/  MOV R3, UR6 ;  /* 0x0000000600037c02 */ /* 0x000fc80008000f00 */
[----:B------:R-:W-:-:S04]  /*2f90*/  IADD3 R16, P0, P1, R16, UR5, R3 ;  /* 0x0000000510107c10 */ /* 0x000fc8000f91e003 */
[----:B------:R-:W-:Y:S02]  /*2fa0*/  IADD3.X R3, PT, PT, RZ, RZ, RZ, P0, P1 ;  /* 0x000000ffff037210 */ /* 0x000fe400007e24ff */
[----:B-1----:R-:W-:-:S04]  /*2fb0*/  LEA R2, P0, R16, UR8, 0x2 ;  /* 0x0000000810027c11 */ /* 0x002fc8000f8010ff */
        /* <DEDUP_REMOVED lines=34> */
.L_x_5234:
[----:B------:R-:W-:Y:S01]  /*31e0*/  HFMA2 R12, -RZ, RZ, 0, 9.5367431640625e-07 ;  /* 0x00000010ff0c7431 */ /* 0x000fe200000001ff */
[----:B------:R-:W-:Y:S02]  /*31f0*/  MOV R11, 0x1f ;  /* 0x0000001f000b7802 */ /* 0x000fe40000000f00 */
[----:B------:R-:W-:-:S07]  /*3200*/  MOV R15, 0xffffffff ;  /* 0xffffffff000f7802 */ /* 0x000fce0000000f00 */
[----:B------:R-:W-:Y:S05]  /*3210*/  WARPSYNC.COLLECTIVE R15, `(.L_x_5265) ;  /* 0x000000000f087348 */ /* 0x000fea0003c00000 */
[----:B------:R0:W1:Y:S02]  /*3220*/  SHFL.BFLY P6, R14, R13, R12, R11 ;  /* 0x0c00000c0d0e7389 */ /* 0x00006400000c000b */
[----:B01----:R-:W-:Y:S05]  /*3230*/  ENDCOLLECTIVE ;  /* 0x000000000000791b */ /* 0x003fea0003800000 */
.L_x_5265:
[----:B------:R-:W-:Y:S01]  /*3240*/  HFMA2 R12, -RZ, RZ, 0, 4.76837158203125e-07 ;  /* 0x00000008ff0c7431 */ /* 0x000fe200000001ff */
[----:B------:R-:W-:-:S04]  /*3250*/  FMNMX.FTZ R0, R14, -3.40282346638528859812e+38, !PT ;  /* 0xff7fffff0e007809 */ /* 0x000fc80007810000 */
[----:B------:R-:W-:-:S07]  /*3260*/  MOV R13, R0 ;  /* 0x00000000000d7202 */ /* 0x000fce0000000f00 */
[----:B------:R-:W-:Y:S05]  /*3270*/  WARPSYNC.COLLECTIVE R15, `(.L_x_5266) ;  /* 0x000000000f087348 */ /* 0x000fea0003c00000 */
[----:B------:R0:W1:Y:S02]  /*3280*/  SHFL.BFLY P6, R14, R13, R12, R11 ;  /* 0x0c00000c0d0e7389 */ /* 0x00006400000c000b */
[----:B01----:R-:W-:Y:S05]  /*3290*/  ENDCOLLECTIVE ;  /* 0x000000000000791b */ /* 0x003fea0003800000 */
.L_x_5266:
[----:B------:R-:W-:Y:S01]  /*32a0*/  HFMA2 R12, -RZ, RZ, 0, 2.384185791015625e-07 ;  /* 0x00000004ff0c7431 */ /* 0x000fe200000001ff */
[----:B------:R-:W-:-:S04]  /*32b0*/  FMNMX.FTZ R2, R0, R14, !PT ;  /* 0x0000000e00027209 */ /* 0x000fc80007810000 */
[----:B------:R-:W-:-:S07]  /*32c0*/  MOV R13, R2 ;  /* 0x00000002000d7202 */ /* 0x000fce0000000f00 */
[----:B------:R-:W-:Y:S05]  /*32d0*/  WARPSYNC.COLLECTIVE R15, `(.L_x_5267) ;  /* 0x000000000f087348 */ /* 0x000fea0003c00000 */
[----:B------:R0:W1:Y:S02]  /*32e0*/  SHFL.BFLY P6, R14, R13, R12, R11 ;  /* 0x0c00000c0d0e7389 */ /* 0x00006400000c000b */
[----:B01----:R-:W-:Y:S05]  /*32f0*/  ENDCOLLECTIVE ;  /* 0x000000000000791b */ /* 0x003fea0003800000 */
.L_x_5267:
[----:B------:R-:W-:Y:S01]  /*3300*/  HFMA2 R12, -RZ, RZ, 0, 1.1920928955078125e-07 ;  /* 0x00000002ff0c7431 */ /* 0x000fe200000001ff */
[----:B------:R-:W-:-:S04]  /*3310*/  FMNMX.FTZ R3, R2, R14, !PT ;  /* 0x0000000e02037209 */ /* 0x000fc80007810000 */
[----:B------:R-:W-:-:S07]  /*3320*/  MOV R13, R3 ;  /* 0x00000003000d7202 */ /* 0x000fce0000000f00 */
[----:B------:R-:W-:Y:S05]  /*3330*/  WARPSYNC.COLLECTIVE R15, `(.L_x_5268) ;  /* 0x000000000f087348 */ /* 0x000fea0003c00000 */
[----:B------:R0:W1:Y:S02]  /*3340*/  SHFL.BFLY P6, R14, R13, R12, R11 ;  /* 0x0c00000c0d0e7389 */ /* 0x00006400000c000b */
[----:B01----:R-:W-:Y:S05]  /*3350*/  ENDCOLLECTIVE ;  /* 0x000000000000791b */ /* 0x003fea0003800000 */
.L_x_5268:
[----:B------:R-:W-:Y:S01]  /*3360*/  HFMA2 R12, -RZ, RZ, 0, 5.9604644775390625e-08 ;  /* 0x00000001ff0c7431 */ /* 0x000fe200000001ff */
[----:B------:R-:W-:-:S04]  /*3370*/  FMNMX.FTZ R4, R3, R14, !PT ;  /* 0x0000000e03047209 */ /* 0x000fc80007810000 */
[----:B------:R-:W-:-:S07]  /*3380*/  MOV R13, R4 ;  /* 0x00000004000d7202 */ /* 0x000fce0000000f00 */
[----:B------:R-:W-:Y:S05]  /*3390*/  WARPSYNC.COLLECTIVE R15, `(.L_x_5269) ;  /* 0x000000000f087348 */ /* 0x000fea0003c00000 */
[----:B------:R0:W1:Y:S02]  /*33a0*/  SHFL.BFLY P6, R14, R13, R12, R11 ;  /* 0x0c00000c0d0e7389 */ /* 0x00006400000c000b */
[----:B01----:R-:W-:Y:S05]  /*33b0*/  ENDCOLLECTIVE ;  /* 0x000000000000791b */ /* 0x003fea0003800000 */
.L_x_5269:
[----:B------:R-:W-:Y:S05]  /*33c0*/  BRA `(.L_x_5270) ;  /* 0xffffffd000107947 */ /* 0x000fea000383ffff */
.L_x_5271:
        /* <DEDUP_REMOVED lines=11> */
.L_x_27267:


//--------------------- .text._ZN4vllm25paged_attention_v2_kernelIfhLi120ELi32ELi128ELNS_18Fp8KVCacheDataTypeE2ELb0ELi512EEEvPfS2_PT_PKS3_PKT0_S9_ifPKiSB_iPKfiiiSD_SD_iiiii --------------------------
	.section	.text._ZN4vllm25paged_attention_v2_kernelIfhLi120ELi32ELi128ELNS_18Fp8KVCacheDataTypeE2ELb0ELi512EEEvPfS2_PT_PKS3_PKT0_S9_ifPKiSB_iPKfiiiSD_SD_iiiii,"ax",@progbits
	.align	128
        .global         _ZN4vllm25paged_attention_v2_kernelIfhLi120ELi32ELi128ELNS_18Fp8KVCacheDataTypeE2ELb0ELi512EEEvPfS2_PT_PKS3_PKT0_S9_ifPKiSB_iPKfiiiSD_SD_iiiii
        .type           _ZN4vllm25paged_attention_v2_kernelIfhLi120ELi32ELi128ELNS_18Fp8KVCacheDataTypeE2ELb0ELi512EEEvPfS2_PT_PKS3_PKT0_S9_ifPKiSB_iPKfiiiSD_SD_iiiii,@function
        .size           _ZN4vllm25paged_attention_v2_kernelIfhLi120ELi32ELi128ELNS_18Fp8KVCacheDataTypeE2ELb0ELi512EEEvPfS2_PT_PKS3_PKT0_S9_ifPKiSB_iPKfiiiSD_SD_iiiii,(.L_x_27268 - _ZN4vllm25paged_attention_v2_kernelIfhLi120ELi32ELi128ELNS_18Fp8KVCacheDataTypeE2ELb0ELi512EEEvPfS2_PT_PKS3_PKT0_S9_ifPKiSB_iPKfiiiSD_SD_iiiii)
        .other          _ZN4vllm25paged_attention_v2_kernelIfhLi120ELi32ELi128ELNS_18Fp8KVCacheDataTypeE2ELb0ELi512EEEvPfS2_PT_PKS3_PKT0_S9_ifPKiSB_iPKfiiiSD_SD_iiiii,@"STO_CUDA_ENTRY STV_DEFAULT"
_ZN4vllm25paged_attention_v2_kernelIfhLi120ELi32ELi128ELNS_18Fp8KVCacheDataTypeE2ELb0ELi512EEEvPfS2_PT_PKS3_PKT0_S9_ifPKiSB_iPKfiiiSD_SD_iiiii:
.text._ZN4vllm25paged_attention_v2_kernelIfhLi120ELi32ELi128ELNS_18Fp8KVCacheDataTypeE2ELb0ELi512EEEvPfS2_PT_PKS3_PKT0_S9_ifPKiSB_iPKfiiiSD_SD_iiiii:
        /* <DEDUP_REMOVED lines=51> */
.L_x_5273:
[----:B------:R-:W-:Y:S05]  /*0330*/  BSYNC.RECONVERGENT B6 ;  /* 0x0000000000067941 */ /* 0x000fea0003800200 */
.L_x_5272:
        /* <DEDUP_REMOVED lines=14> */
.L_x_5310:
        /* <DEDUP_REMOVED lines=40> */
.L_x_5279:
        /* <DEDUP_REMOVED lines=11> */
.L_x_5278:
[----:B------:R-:W-:Y:S05]  /*0750*/  BSYNC.RECONVERGENT B1 ;  /* 0x0000000000017941 */ /* 0x000fea0003800200 */
.L_x_5277:
        /* <DEDUP_REMOVED lines=13> */
.L_x_5282:
        /* <DEDUP_REMOVED lines=14> */
[----:B------:R-:W-:-:S03]  /*0910*/  FMUL.FTZ R12, R12, 1.4426950216293334961 ;  /* 0x3fb8aa3b0c0c7820 */ /* 0x000fc60000410000 */
[----:B------:R-:W0:Y:S01]  /*0920*/  LDS R15, [R10+0x1200] ;  /* 0x001200000a0f7984 */ /* 0x000e220000000800 */
[C---:B-1----:R-:W-:Y:S01]  /*0930*/  FADD.FTZ R14, -R2.reuse, R17 ;  /* 0x00000011020e7221 */ /* 0x042fe20000010100 */
[----:B--2---:R-:W-:Y:S02]  /*0940*/  FADD.FTZ R21, -R2, R21 ;  /* 0x0000001502157221 */ /* 0x004fe40000010100 */
[----:B------:R-:W1:Y:S01]  /*0950*/  LDS R13, [R10+0x1400] ;  /* 0x001400000a0d7984 */ /* 0x000e620000000800 */
[----:B------:R-:W-:Y:S01]  /*0960*/  FMUL.FTZ R14, R14, 1.4426950216293334961 ;  /* 0x3fb8aa3b0e0e7820 */ /* 0x000fe20000410000 */
[----:B------:R-:W2:Y:S01]  /*0970*/  MUFU.EX2 R12, R12 ;  /* 0x0000000c000c7308 */ /* 0x000ea20000000800 */
[C---:B---3--:R-:W-:Y:S01]  /*0980*/  FADD.FTZ R18, -R2.reuse, R23 ;  /* 0x0000001702127221 */ /* 0x048fe20000010100 */
[----:B------:R-:W3:Y:S01]  /*0990*/  LDS R17, [R10+0x1600] ;  /* 0x001600000a117984 */ /* 0x000ee20000000800 */
[----:B------:R-:W-:Y:S01]  /*09a0*/  FMUL.FTZ R23, R21, 1.4426950216293334961 ;  /* 0x3fb8aa3b15177820 */ /* 0x000fe20000410000 */
[----:B------:R5:W2:Y:S01]  /*09b0*/  MUFU.EX2 R37, R14 ;  /* 0x0000000e00257308 */ /* 0x000aa20000000800 */
[----:B----4-:R-:W-:Y:S01]  /*09c0*/  FADD.FTZ R20, -R2, R20 ;  /* 0x0000001402147221 */ /* 0x010fe20000010100 */
[----:B------:R-:W4:Y:S01]  /*09d0*/  LDS R25, [R10+0x1800] ;  /* 0x001800000a197984 */ /* 0x000f220000000800 */
[----:B------:R-:W-:-:S02]  /*09e0*/  FMUL.FTZ R18, R18, 1.4426950216293334961 ;  /* 0x3fb8aa3b12127820 */ /* 0x000fc40000410000 */
[----:B------:R-:W0:Y:S01]  /*09f0*/  MUFU.EX2 R23, R23 ;  /* 0x0000001700177308 */ /* 0x000e220000000800 */
[----:B------:R-:W4:Y:S01]  /*0a00*/  LDS R21, [R10+0x1a00] ;  /* 0x001a00000a157984 */ /* 0x000f220000000800 */
[----:B------:R-:W-:Y:S01]  /*0a10*/  FMUL.FTZ R20, R20, 1.4426950216293334961 ;  /* 0x3fb8aa3b14147820 */ /* 0x000fe20000410000 */
[C---:B-----5:R-:W-:Y:S01]  /*0a20*/  FADD.FTZ R14, -R2.reuse, R33 ;  /* 0x00000021020e7221 */ /* 0x060fe20000010100 */
[----:B------:R-:W-:Y:S01]  /*0a30*/  FADD.FTZ R22, -R2, R31 ;  /* 0x0000001f02167221 */ /* 0x000fe20000010100 */
[----:B--2---:R1:W-:Y:S01]  /*0a40*/  STS [R10+-0x400], R12 ;  /* 0xfffc000c0a007388 */ /* 0x0043e20000000800 */
[----:B------:R-:W2:Y:S01]  /*0a50*/  MUFU.EX2 R31, R18 ;  /* 0x00000012001f7308 */ /* 0x000ea20000000800 */
[----:B------:R-:W-:Y:S01]  /*0a60*/  FMUL.FTZ R26, R14, 1.4426950216293334961 ;  /* 0x3fb8aa3b0e1a7820 */ /* 0x000fe20000410000 */
[----:B------:R-:W-:Y:S01]  /*0a70*/  FADD.FTZ R14, R12, R9 ;  /* 0x000000090c0e7221 */ /* 0x000fe20000010000 */
[----:B------:R-:W-:Y:S01]  /*0a80*/  FADD.FTZ R24, -R2, R35 ;  /* 0x0000002302187221 */ /* 0x000fe20000010100 */
[----:B------:R-:W-:Y:S01]  /*0a90*/  FMUL.FTZ R22, R22, 1.4426950216293334961 ;  /* 0x3fb8aa3b16167820 */ /* 0x000fe20000410000 */
[----:B------:R5:W5:Y:S01]  /*0aa0*/  MUFU.EX2 R35, R20 ;  /* 0x0000001400237308 */ /* 0x000b620000000800 */
[----:B------:R-:W-:Y:S01]  /*0ab0*/  FADD.FTZ R14, R14, R37 ;  /* 0x000000250e0e7221 */ /* 0x000fe20000010000 */
[----:B------:R-:W-:Y:S01]  /*0ac0*/  FMUL.FTZ R24, R24, 1.4426950216293334961 ;  /* 0x3fb8aa3b18187820 */ /* 0x000fe20000410000 */
[----:B------:R-:W-:Y:S01]  /*0ad0*/  FADD.FTZ R28, -R2, R29 ;  /* 0x0000001d021c7221 */ /* 0x000fe20000010100 */
[----:B------:R-:W1:Y:S01]  /*0ae0*/  MUFU.EX2 R33, R22 ;  /* 0x0000001600217308 */ /* 0x000e620000000800 */
[----:B0-----:R-:W-:Y:S01]  /*0af0*/  FADD.FTZ R14, R14, R23 ;  /* 0x000000170e0e7221 */ /* 0x001fe20000010000 */
[----:B------:R-:W-:Y:S01]  /*0b00*/  FADD.FTZ R30, -R2, R27 ;  /* 0x0000001b021e7221 */ /* 0x000fe20000010100 */
[----:B------:R-:W-:Y:S01]  /*0b10*/  FMUL.FTZ R28, R28, 1.4426950216293334961 ;  /* 0x3fb8aa3b1c1c7820 */ /* 0x000fe20000410000 */
[----:B------:R-:W0:Y:S01]  /*0b20*/  MUFU.EX2 R29, R24 ;  /* 0x00000018001d7308 */ /* 0x000e220000000800 */
[----:B--2---:R-:W-:Y:S01]  /*0b30*/  FADD.FTZ R14, R14, R31 ;  /* 0x0000001f0e0e7221 */ /* 0x004fe20000010000 */
[----:B------:R-:W-:Y:S01]  /*0b40*/  FADD.FTZ R19, -R2, R19 ;  /* 0x0000001302137221 */ /* 0x000fe20000010100 */
[----:B------:R-:W-:Y:S01]  /*0b50*/  FMUL.FTZ R30, R30, 1.4426950216293334961 ;  /* 0x3fb8aa3b1e1e7820 */ /* 0x000fe20000410000 */
[----:B------:R-:W2:Y:S01]  /*0b60*/  MUFU.EX2 R27, R26 ;  /* 0x0000001a001b7308 */ /* 0x000ea20000000800 */
[----:B-----5:R-:W-:Y:S01]  /*0b70*/  FADD.FTZ R20, -R2, R15 ;  /* 0x0000000f02147221 */ /* 0x020fe20000010100 */
[----:B------:R-:W-:Y:S01]  /*0b80*/  FADD.FTZ R14, R14, R35 ;  /* 0x000000230e0e7221 */ /* 0x000fe20000010000 */
[----:B------:R-:W-:Y:S01]  /*0b90*/  FMUL.FTZ R18, R19, 1.4426950216293334961 ;  /* 0x3fb8aa3b13127820 */ /* 0x000fe20000410000 */
[----:B------:R-:W5:Y:S01]  /*0ba0*/  MUFU.EX2 R9, R28 ;  /* 0x0000001c00097308 */ /* 0x000f620000000800 */
[----:B-1----:R-:W-:Y:S01]  /*0bb0*/  FADD.FTZ R12, -R2, R13 ;  /* 0x0000000d020c7221 */ /* 0x002fe20000010100 */
[----:B------:R-:W-:Y:S01]  /*0bc0*/  FADD.FTZ R14, R14, R33 ;  /* 0x000000210e0e7221 */ /* 0x000fe20000010000 */
[----:B------:R-:W-:Y:S01]  /*0bd0*/  FMUL.FTZ R20, R20, 1.4426950216293334961 ;  /* 0x3fb8aa3b14147820 */ /* 0x000fe20000410000 */
[----:B------:R-:W1:Y:S01]  /*0be0*/  MUFU.EX2 R15, R30 ;  /* 0x0000001e000f7308 */ /* 0x000e620000000800 */
[----:B---3--:R-:W-:Y:S01]  /*0bf0*/  FADD.FTZ R19, -R2, R17 ;  /* 0x0000001102137221 */ /* 0x008fe20000010100 */
[----:B0-----:R-:W-:Y:S01]  /*0c00*/  FADD.FTZ R14, R14, R29 ;  /* 0x0000001d0e0e7221 */ /* 0x001fe20000010000 */
[----:B------:R-:W-:Y:S01]  /*0c10*/  FMUL.FTZ R12, R12, 1.4426950216293334961 ;  /* 0x3fb8aa3b0c0c7820 */ /* 0x000fe20000410000 */
[----:B------:R-:W0:Y:S01]  /*0c20*/  MUFU.EX2 R13, R18 ;  /* 0x00000012000d7308 */ /* 0x000e220000000800 */
[----:B----4-:R-:W-:Y:S01]  /*0c30*/  FADD.FTZ R25, -R2, R25 ;  /* 0x0000001902197221 */ /* 0x010fe20000010100 */
[----:B--2---:R-:W-:Y:S01]  /*0c40*/  FADD.FTZ R14, R14, R27 ;  /* 0x0000001b0e0e7221 */ /* 0x004fe20000010000 */
[----:B------:R-:W-:Y:S01]  /*0c50*/  FMUL.FTZ R22, R19, 1.4426950216293334961 ;  /* 0x3fb8aa3b13167820 */ /* 0x000fe20000410000 */
[----:B------:R-:W2:Y:S01]  /*0c60*/  MUFU.EX2 R17, R20 ;  /* 0x0000001400117308 */ /* 0x000ea20000000800 */
[----:B------:R-:W-:Y:S01]  /*0c70*/  FMUL.FTZ R25, R25, 1.4426950216293334961 ;  /* 0x3fb8aa3b19197820 */ /* 0x000fe20000410000 */
[----:B-----5:R-:W-:Y:S01]  /*0c80*/  FADD.FTZ R14, R14, R9 ;  /* 0x000000090e0e7221 */ /* 0x020fe20000010000 */
[----:B------:R-:W-:Y:S01]  /*0c90*/  FADD.FTZ R24, -R2, R21 ;  /* 0x0000001502187221 */ /* 0x000fe20000010100 */
[----:B------:R-:W3:Y:S01]  /*0ca0*/  MUFU.EX2 R19, R12 ;  /* 0x0000000c00137308 */ /* 0x000ee20000000800 */
[----:B------:R4:W-:Y:S01]  /*0cb0*/  STS [R10+-0x200], R37 ;  /* 0xfffe00250a007388 */ /* 0x0009e20000000800 */
[----:B-1----:R-:W-:Y:S01]  /*0cc0*/  FADD.FTZ R14, R14, R15 ;  /* 0x0000000f0e0e7221 */ /* 0x002fe20000010000 */
[----:B------:R-:W-:Y:S01]  /*0cd0*/  FMUL.FTZ R24, R24, 1.4426950216293334961 ;  /* 0x3fb8aa3b18187820 */ /* 0x000fe20000410000 */
[----:B------:R-:W1:Y:S01]  /*0ce0*/  MUFU.EX2 R21, R22 ;  /* 0x0000001600157308 */ /* 0x000e620000000800 */
[----:B------:R-:W-:Y:S01]  /*0cf0*/  STS [R10], R23 ;  /* 0x000000170a007388 */ /* 0x000fe20000000800 */
[----:B0-----:R-:W-:-:S02]  /*0d00*/  FADD.FTZ R14, R14, R13 ;  /* 0x0000000d0e0e7221 */ /* 0x001fc40000010000 */
[----:B------:R-:W0:Y:S01]  /*0d10*/  MUFU.EX2 R25, R25 ;  /* 0x0000001900197308 */ /* 0x000e220000000800 */
[----:B------:R-:W-:Y:S01]  /*0d20*/  STS [R10+0x200], R31 ;  /* 0x0002001f0a007388 */ /* 0x000fe20000000800 */
[----:B--2---:R-:W-:Y:S02]  /*0d30*/  FADD.FTZ R14, R14, R17 ;  /* 0x000000110e0e7221 */ /* 0x004fe40000010000 */
[----:B----4-:R-:W2:Y:S01]  /*0d40*/  MUFU.EX2 R37, R24 ;  /* 0x0000001800257308 */ /* 0x010ea20000000800 */
[----:B------:R-:W-:Y:S01]  /*0d50*/  STS [R10+0x400], R35 ;  /* 0x000400230a007388 */ /* 0x000fe20000000800 */
[----:B---3--:R-:W-:-:S03]  /*0d60*/  FADD.FTZ R14, R14, R19 ;  /* 0x000000130e0e7221 */ /* 0x008fc60000010000 */
[----:B------:R-:W-:Y:S01]  /*0d70*/  STS [R10+0x600], R33 ;  /* 0x000600210a007388 */ /* 0x000fe20000000800 */
[----:B-1----:R-:W-:-:S03]  /*0d80*/  FADD.FTZ R14, R14, R21 ;  /* 0x000000150e0e7221 */ /* 0x002fc60000010000 */
[----:B------:R-:W-:Y:S01]  /*0d90*/  STS [R10+0x800], R29 ;  /* 0x0008001d0a007388 */ /* 0x000fe20000000800 */
[----:B0-----:R-:W-:-:S03]  /*0da0*/  FADD.FTZ R14, R14, R25 ;  /* 0x000000190e0e7221 */ /* 0x001fc60000010000 */
[----:B------:R-:W-:Y:S04]  /*0db0*/  STS [R10+0xa00], R27 ;  /* 0x000a001b0a007388 */ /* 0x000fe80000000800 */
[----:B------:R2:W-:Y:S04]  /*0dc0*/  STS [R10+0xc00], R9 ;  /* 0x000c00090a007388 */ /* 0x0005e80000000800 */
[----:B------:R-:W-:Y:S04]  /*0dd0*/  STS [R10+0xe00], R15 ;  /* 0x000e000f0a007388 */ /* 0x000fe80000000800 */
[----:B------:R-:W-:Y:S01]  /*0de0*/  STS [R10+0x1000], R13 ;  /* 0x0010000d0a007388 */ /* 0x000fe20000000800 */
[----:B--2---:R-:W-:-:S03]  /*0df0*/  FADD.FTZ R9, R14, R37 ;  /* 0x000000250e097221 */ /* 0x004fc60000010000 */
[----:B------:R-:W-:Y:S04]  /*0e00*/  STS [R10+0x1200], R17 ;  /* 0x001200110a007388 */ /* 0x000fe80000000800 */
[----:B------:R-:W-:Y:S04]  /*0e10*/  STS [R10+0x1400], R19 ;  /* 0x001400130a007388 */ /* 0x000fe80000000800 */
[----:B------:R-:W-:Y:S04]  /*0e20*/  STS [R10+0x1600], R21 ;  /* 0x001600150a007388 */ /* 0x000fe80000000800 */
[----:B------:R-:W-:Y:S04]  /*0e30*/  STS [R10+0x1800], R25 ;  /* 0x001800190a007388 */ /* 0x000fe80000000800 */
[----:B------:R0:W-:Y:S02]  /*0e40*/  STS [R10+0x1a00], R37 ;  /* 0x001a00250a007388 */ /* 0x0001e40000000800 */
[----:B0-----:R-:W-:Y:S01]  /*0e50*/  IADD3 R10, PT, PT, R10, 0x2000, RZ ;  /* 0x000020000a0a7810 */ /* 0x001fe20007ffe0ff */
[----:B------:R-:W-:Y:S06]  /*0e60*/  @!P4 BRA `(.L_x_5282) ;  /* 0xfffffff80070c947 */ /* 0x000fec000383ffff */
.L_x_5281:
[----:B------:R-:W-:Y:S05]  /*0e70*/  BSYNC.RECONVERGENT B1 ;  /* 0x0000000000017941 */ /* 0x000fea0003800200 */
.L_x_5280:
        /* <DEDUP_REMOVED lines=29> */
[C---:B------:R-:W-:Y:S01]  /*1050*/  FADD.FTZ R23, -R2.reuse, R23 ;  /* 0x0000001702177221 */ /* 0x040fe20000010100 */
        /* <DEDUP_REMOVED lines=25> */
.L_x_5284:
[----:B------:R-:W-:Y:S05]  /*11f0*/  BSYNC.RECONVERGENT B1 ;  /* 0x0000000000017941 */ /* 0x000fea0003800200 */
.L_x_5283:
        /* <DEDUP_REMOVED lines=26> */
.L_x_5276:
[----:B------:R-:W-:Y:S05]  /*13a0*/  BSYNC.RECONVERGENT B0 ;  /* 0x0000000000007941 */ /* 0x000fea0003800200 */
.L_x_5275:
        /* <DEDUP_REMOVED lines=40> */
.L_x_5289:
[----:B------:R-:W1:Y:S01]  /*1630*/  LDS R11, [R7] ;  /* 0x00000000070b7984 */ /* 0x000e620000000800 */
[----:B------:R-:W-:-:S04]  /*1640*/  IADD3 R10, PT, PT, R10, 0x1, RZ ;  /* 0x000000010a0a7810 */ /* 0x000fc80007ffe0ff */
[----:B------:R-:W-:Y:S01]  /*1650*/  ISETP.NE.AND P0, PT, R10, RZ, PT ;  /* 0x000000ff0a00720c */ /* 0x000fe20003f05270 */
[----:B-1----:R-:W-:-:S05]  /*1660*/  FMUL.FTZ R12, R11, R4 ;  /* 0x000000040b0c7220 */ /* 0x002fca0000410000 */
[----:B------:R1:W-:Y:S02]  /*1670*/  STS [R7], R12 ;  /* 0x0000000c07007388 */ /* 0x0003e40000000800 */
[----:B-1----:R-:W-:-:S05]  /*1680*/  IADD3 R7, PT, PT, R7, 0x200, RZ ;  /* 0x0000020007077810 */ /* 0x002fca0007ffe0ff */
[----:B------:R-:W-:Y:S05]  /*1690*/  @P0 BRA `(.L_x_5289) ;  /* 0xfffffffc00e40947 */ /* 0x000fea000383ffff */
.L_x_5288:
[----:B------:R-:W-:Y:S05]  /*16a0*/  BSYNC.RECONVERGENT B1 ;  /* 0x0000000000017941 */ /* 0x000fea0003800200 */
.L_x_5287:
        /* <DEDUP_REMOVED lines=13> */
.L_x_5292:
        /* <DEDUP_REMOVED lines=52> */
.L_x_5291:
[----:B------:R-:W-:Y:S05]  /*1ac0*/  BSYNC.RECONVERGENT B1 ;  /* 0x0000000000017941 */ /* 0x000fea0003800200 */
.L_x_5290:
        /* <DEDUP_REMOVED lines=31> */
.L_x_5294:
[----:B------:R-:W-:Y:S05]  /*1cc0*/  BSYNC.RECONVERGENT B1 ;  /* 0x0000000000017941 */ /* 0x000fea0003800200 */
.L_x_5293:
        /* <DEDUP_REMOVED lines=14> */
.L_x_5286:
[----:B------:R-:W-:Y:S05]  /*1db0*/  BSYNC.RECONVERGENT B0 ;  /* 0x0000000000007941 */ /* 0x000fea0003800200 */
.L_x_5285:
[----:B------:R-:W-:Y:S01]  /*1dc0*/  BAR.SYNC.DEFER_BLOCKING 0x0 ;  /* 0x0000000000007b1d */ /* 0x000fe20000010000 */
[C---:B------:R-:W-:Y:S02]  /*1dd0*/  ISETP.NE.AND P3, PT, R16.reuse, RZ, PT ;  /* 0x000000ff1000720c */ /* 0x040fe40003f65270 */
[----:B------:R-:W-:Y:S02]  /*1de0*/  SHF.R.U32.HI R6, RZ, 0x3, R6 ;  /* 0x00000003ff067819 */ /* 0x000fe40000011606 */
[----:B------:R-:W-:Y:S01]  /*1df0*/  IADD3 R3, PT, PT, R3, 0x20, RZ ;  /* 0x0000002003037810 */ /* 0x000fe20007ffe0ff */
[----:B------:R-:W-:Y:S01]  /*1e00*/  BSSY.RECONVERGENT B0, `(.L_x_5295) ;  /* 0x000001b000007945 */ /* 0x000fe20003800200 */
[C---:B------:R-:W-:Y:S01]  /*1e10*/  LOP3.LUT P1, RZ, R16.reuse, 0x7, RZ, 0xc0, !PT ;  /* 0x0000000710ff7812 */ /* 0x040fe2000782c0ff */
[----:B------:R-:W-:Y:S01]  /*1e20*/  IMAD R6, R5, 0x78, R6 ;  /* 0x0000007805067824 */ /* 0x000fe200078e0206 */
[C---:B-12---:R-:W-:Y:S02]  /*1e30*/  LOP3.LUT R4, R16.reuse, 0x3c0, RZ, 0xc0, !PT ;  /* 0x000003c010047812 */ /* 0x046fe400078ec0ff */
        /* <DEDUP_REMOVED lines=23> */
.L_x_5296:
[----:B------:R-:W-:Y:S05]  /*1fb0*/  BSYNC.RECONVERGENT B0 ;  /* 0x0000000000007941 */ /* 0x000fea0003800200 */
.L_x_5295:
[----:B------:R-:W-:Y:S01]  /*1fc0*/  BAR.SYNC.DEFER_BLOCKING 0x0 ;  /* 0x0000000000007b1d */ /* 0x000fe20000010000 */
[----:B------:R-:W-:Y:S01]  /*1fd0*/  HFMA2 R17, -RZ, RZ, 0, 0 ;  /* 0x00000000ff117431 */ /* 0x000fe200000001ff */
[C---:B------:R-:W-:Y:S01]  /*1fe0*/  LOP3.LUT P3, RZ, R16.reuse, 0x3c7, RZ, 0xc0, !PT ;  /* 0x000003c710ff7812 */ /* 0x040fe2000786c0ff */
[----:B------:R-:W-:Y:S01]  /*1ff0*/  HFMA2 R37, -RZ, RZ, 0, 0 ;  /* 0x00000000ff257431 */ /* 0x000fe200000001ff */
[----:B------:R-:W-:Y:S02]  /*2000*/  LOP3.LUT P4, RZ, R16, 0x3e7, RZ, 0xc0, !PT ;  /* 0x000003e710ff7812 */ /* 0x000fe4000788c0ff */
[----:B-1----:R-:W-:Y:S01]  /*2010*/  CS2R R6, SRZ ;  /* 0x0000000000067805 */ /* 0x002fe2000001ff00 */
[----:B------:R-:W-:Y:S01]  /*2020*/  BSSY.RECONVERGENT B0, `(.L_x_5297) ;  /* 0x000002e000007945 */ /* 0x000fe20003800200 */
        /* <DEDUP_REMOVED lines=45> */
.L_x_5298:
[----:B------:R-:W-:Y:S05]  /*2300*/  BSYNC.RECONVERGENT B0 ;  /* 0x0000000000007941 */ /* 0x000fea0003800200 */
.L_x_5297:
[----:B------:R-:W-:Y:S06]  /*2310*/  BAR.SYNC.DEFER_BLOCKING 0x0 ;  /* 0x0000000000007b1d */ /* 0x000fec0000010000 */
[----:B------:R-:W-:Y:S04]  /*2320*/  BSSY.RECONVERGENT B0, `(.L_x_5299) ;  /* 0x000003e000007945 */ /* 0x000fe80003800200 */
[----:B------:R-:W-:Y:S05]  /*2330*/  @P3 BRA `(.L_x_5300) ;  /* 0x0000000000f03947 */ /* 0x000fea0003800000 */
[----:B0-----:R-:W1:Y:S04]  /*2340*/  LDS R2, [R0] ;  /* 0x0000000000027984 */ /* 0x001e680000000800 */
[----:B------:R-:W0:Y:S04]  /*2350*/  LDS R32, [R0+0x10] ;  /* 0x0000100000207984 */ /* 0x000e280000000800 */
[----:B------:R-:W2:Y:S01]  /*2360*/  LDS R3, [R0+0x30] ;  /* 0x0000300000037984 */ /* 0x000ea20000000800 */
[----:B-1----:R-:W-:-:S03]  /*2370*/  FADD.FTZ R7, R7, R2 ;  /* 0x0000000207077221 */ /* 0x002fc60000010000 */
[----:B------:R-:W1:Y:S01]  /*2380*/  LDS R2, [R0+0x20] ;  /* 0x0000200000027984 */ /* 0x000e620000000800 */
[----:B0-----:R-:W-:-:S03]  /*2390*/  FADD.FTZ R9, R9, R32 ;  /* 0x0000002009097221 */ /* 0x001fc60000010000 */
[----:B------:R-:W0:Y:S01]  /*23a0*/  LDS R32, [R0+0x50] ;  /* 0x0000500000207984 */ /* 0x000e220000000800 */
[----:B--2---:R-:W-:-:S03]  /*23b0*/  FADD.FTZ R30, R30, R3 ;  /* 0x000000031e1e7221 */ /* 0x004fc60000010000 */
        /* <DEDUP_REMOVED lines=35> */
[----:B--2---:R-:W-:Y:S01]  /*25f0*/  FADD.FTZ R28, R28, R3 ;  /* 0x000000031c1c7221 */ /* 0x004fe20000010000 */
[----:B-1----:R-:W-:Y:S02]  /*2600*/  FADD.FTZ R33, R33, R2 ;  /* 0x0000000221217221 */ /* 0x002fe40000010000 */
[----:B------:R-:W1:Y:S01]  /*2610*/  LDS R2, [R0+0x100] ;  /* 0x0001000000027984 */ /* 0x000e620000000800 */
[----:B0-----:R-:W-:Y:S01]  /*2620*/  FADD.FTZ R35, R35, R32 ;  /* 0x0000002023237221 */ /* 0x001fe20000010000 */
[----:B-1----:R-:W-:Y:S02]  /*2630*/  FADD.FTZ R37, R37, R2 ;  /* 0x0000000225257221 */ /* 0x002fe40000010000 */
[----:B------:R-:W0:Y:S02]  /*2640*/  LDS R2, [R0+0x130] ;  /* 0x0001300000027984 */ /* 0x000e240000000800 */
[----:B0-----:R-:W-:-:S02]  /*2650*/  FADD.FTZ R4, R4, R2 ;  /* 0x0000000204047221 */ /* 0x001fc40000010000 */
[----:B------:R-:W0:Y:S02]  /*2660*/  LDS R2, [R0+0x150] ;  /* 0x0001500000027984 */ /* 0x000e240000000800 */
[----:B0-----:R-:W-:Y:S02]  /*2670*/  FADD.FTZ R8, R8, R2 ;  /* 0x0000000208087221 */ /* 0x001fe40000010000 */
[----:B------:R-:W0:Y:S02]  /*2680*/  LDS R2, [R0+0x170] ;  /* 0x0001700000027984 */ /* 0x000e240000000800 */
[----:B0-----:R-:W-:Y:S02]  /*2690*/  FADD.FTZ R12, R12, R2 ;  /* 0x000000020c0c7221 */ /* 0x001fe40000010000 */
[----:B------:R-:W0:Y:S02]  /*26a0*/  LDS R2, [R0+0x190] ;  /* 0x0001900000027984 */ /* 0x000e240000000800 */
[----:B0-----:R-:W-:-:S02]  /*26b0*/  FADD.FTZ R18, R18, R2 ;  /* 0x0000000212127221 */ /* 0x001fc40000010000 */
[----:B------:R-:W0:Y:S02]  /*26c0*/  LDS R2, [R0+0x1b0] ;  /* 0x0001b00000027984 */ /* 0x000e240000000800 */
[----:B0-----:R-:W-:Y:S02]  /*26d0*/  FADD.FTZ R22, R22, R2 ;  /* 0x0000000216167221 */ /* 0x001fe40000010000 */
[----:B------:R-:W0:Y:S02]  /*26e0*/  LDS R2, [R0+0x1d0] ;  /* 0x0001d00000027984 */ /* 0x000e240000000800 */
[----:B0-----:R-:W-:-:S07]  /*26f0*/  FADD.FTZ R26, R26, R2 ;  /* 0x000000021a1a7221 */ /* 0x001fce0000010000 */
.L_x_5300:
[----:B------:R-:W-:Y:S05]  /*2700*/  BSYNC.RECONVERGENT B0 ;  /* 0x0000000000007941 */ /* 0x000fea0003800200 */
.L_x_5299:
        /* <DEDUP_REMOVED lines=33> */
.L_x_5302:
[----:B------:R-:W-:Y:S05]  /*2920*/  BSYNC.RECONVERGENT B0 ;  /* 0x0000000000007941 */ /* 0x000fea0003800200 */
.L_x_5301:
[----:B------:R-:W-:Y:S06]  /*2930*/  BAR.SYNC.DEFER_BLOCKING 0x0 ;  /* 0x0000000000007b1d */ /* 0x000fec0000010000 */
[----:B------:R-:W-:Y:S04]  /*2940*/  BSSY.RECONVERGENT B0, `(.L_x_5303) ;  /* 0x000003e000007945 */ /* 0x000fe80003800200 */
[----:B------:R-:W-:Y:S05]  /*2950*/  @P4 BRA `(.L_x_5304) ;  /* 0x0000000000f04947 */ /* 0x000fea0003800000 */
[----:B0-----:R-:W1:Y:S04]  /*2960*/  LDS R2, [R0] ;  /* 0x0000000000027984 */ /* 0x001e680000000800 */
[----:B------:R-:W0:Y:S04]  /*2970*/  LDS R32, [R0+0x10] ;  /* 0x0000100000207984 */ /* 0x000e280000000800 */
[----:B------:R-:W3:Y:S01]  /*2980*/  LDS R3, [R0+0x1d0] ;  /* 0x0001d00000037984 */ /* 0x000ee20000000800 */
[----:B-12---:R-:W-:-:S03]  /*2990*/  FADD.FTZ R7, R7, R2 ;  /* 0x0000000207077221 */ /* 0x006fc60000010000 */
[----:B------:R-:W1:Y:S01]  /*29a0*/  LDS R2, [R0+0x20] ;  /* 0x0000200000027984 */ /* 0x000e620000000800 */
[----:B0-----:R-:W-:-:S03]  /*29b0*/  FADD.FTZ R9, R9, R32 ;  /* 0x0000002009097221 */ /* 0x001fc60000010000 */
[----:B------:R-:W0:Y:S01]  /*29c0*/  LDS R32, [R0+0x50] ;  /* 0x0000500000207984 */ /* 0x000e220000000800 */
[----:B---3--:R-:W-:-:S03]  /*29d0*/  FADD.FTZ R26, R26, R3 ;  /* 0x000000031a1a7221 */ /* 0x008fc60000010000 */
        /* <DEDUP_REMOVED lines=38> */
[----:B0-----:R-:W-:-:S03]  /*2c40*/  FADD.FTZ R35, R35, R32 ;  /* 0x0000002023237221 */ /* 0x001fc60000010000 */
[----:B------:R-:W0:Y:S01]  /*2c50*/  LDS R32, [R0+0x1c0] ;  /* 0x0001c00000207984 */ /* 0x000e220000000800 */
[----:B-1----:R-:W-:-:S03]  /*2c60*/  FADD.FTZ R37, R37, R2 ;  /* 0x0000000225257221 */ /* 0x002fc60000010000 */
[----:B------:R-:W1:Y:S01]  /*2c70*/  LDS R2, [R0+0x130] ;  /* 0x0001300000027984 */ /* 0x000e620000000800 */
[----:B0-----:R-:W-:Y:S01]  /*2c80*/  FADD.FTZ R28, R28, R32 ;  /* 0x000000201c1c7221 */ /* 0x001fe20000010000 */
[----:B-1----:R-:W-:Y:S02]  /*2c90*/  FADD.FTZ R4, R4, R2 ;  /* 0x0000000204047221 */ /* 0x002fe40000010000 */
        /* <DEDUP_REMOVED lines=8> */
.L_x_5304:
[----:B------:R-:W-:Y:S05]  /*2d20*/  BSYNC.RECONVERGENT B0 ;  /* 0x0000000000007941 */ /* 0x000fea0003800200 */
.L_x_5303:
[----:B------:R-:W-:Y:S01]  /*2d30*/  BAR.SYNC.DEFER_BLOCKING 0x0 ;  /* 0x0000000000007b1d */ /* 0x000fe20000010000 */
[----:B------:R-:W-:-:S13]  /*2d40*/  ISETP.GT.U32.AND P0, PT, R16, 0x1f, PT ;  /* 0x0000001f1000780c */ /* 0x000fda0003f04070 */
[----:B------:R-:W-:Y:S05]  /*2d50*/  @P0 EXIT ;  /* 0x000000000000094d */ /* 0x000fea0003800000 */
[----:B------:R-:W-:-:S04]  /*2d60*/  UIMAD UR4, UR39, UR42, UR43 ;  /* 0x0000002a270472a4 */ /* 0x000fc8000f8e022b */
[----:B------:R-:W-:Y:S01]  /*2d70*/  UIMAD UR4, UR4, UR41, URZ ;  /* 0x00000029040472a4 */ /* 0x000fe2000f8e02ff */
[----:B------:R-:W-:Y:S11]  /*2d80*/  @P1 EXIT ;  /* 0x000000000000194d */ /* 0x000ff60003800000 */
[----:B------:R-:W0:Y:S01]  /*2d90*/  LDCU.64 UR8, c[0x0][0x390] ;  /* 0x00007200ff0877ac */ /* 0x000e220008000a00 */
[----:B------:R-:W-:Y:S01]  /*2da0*/  SHF.R.U32.HI R16, RZ, 0x3, R16 ;  /* 0x00000003ff107819 */ /* 0x000fe20000011610 */
[----:B------:R-:W-:Y:S02]  /*2db0*/  UIMAD UR6, UR40, 0x78, URZ ;  /* 0x00000078280678a4 */ /* 0x000fe4000f8e02ff */
[----:B------:R-:W-:-:S04]  /*2dc0*/  UIMAD UR5, UR4, 0x78, URZ ;  /* 0x00000078040578a4 */ /* 0x000fc8000f8e02ff */
[----:B------:R-:W-:-:S04]  /*2dd0*/  MOV R3, UR6 ;  /* 0x0000000600037c02 */ /* 0x000fc80008000f00 */
[----:B------:R-:W-:-:S04]  /*2de0*/  IADD3 R16, P0, P1, R16, UR5, R3 ;  /* 0x0000000510107c10 */ /* 0x000fc8000f91e003 */
[----:B------:R-:W-:Y:S02]  /*2df0*/  IADD3.X R3, PT, PT, RZ, RZ, RZ, P0, P1 ;  /* 0x000000ffff037210 */ /* 0x000fe400007e24ff */
[----:B0-----:R-:W-:-:S04]  /*2e00*/  LEA R2, P0, R16, UR8, 0x2 ;  /* 0x0000000810027c11 */ /* 0x001fc8000f8010ff */
        /* <DEDUP_REMOVED lines=32> */
.L_x_5274:
[----:B------:R-:W-:Y:S01]  /*3010*/  HFMA2 R12, -RZ, RZ, 0, 9.5367431640625e-07 ;  /* 0x00000010ff0c7431 */ /* 0x000fe200000001ff */
[----:B------:R-:W-:Y:S02]  /*3020*/  MOV R11, 0x1f ;  /* 0x0000001f000b7802 */ /* 0x000fe40000000f00 */
[----:B------:R-:W-:-:S07]  /*3030*/  MOV R15, 0xffffffff ;  /* 0xffffffff000f7802 */ /* 0x000fce0000000f00 */
[----:B------:R-:W-:Y:S05]  /*3040*/  WARPSYNC.COLLECTIVE R15, `(.L_x_5305) ;  /* 0x000000000f087348 */ /* 0x000fea0003c00000 */
[----:B------:R0:W1:Y:S02]  /*3050*/  SHFL.BFLY P6, R14, R13, R12, R11 ;  /* 0x0c00000c0d0e7389 */ /* 0x00006400000c000b */
[----:B01----:R-:W-:Y:S05]  /*3060*/  ENDCOLLECTIVE ;  /* 0x000000000000791b */ /* 0x003fea0003800000 */
.L_x_5305:
[----:B------:R-:W-:Y:S01]  /*3070*/  HFMA2 R12, -RZ, RZ, 0, 4.76837158203125e-07 ;  /* 0x00000008ff0c7431 */ /* 0x000fe200000001ff */
[----:B------:R-:W-:-:S04]  /*3080*/  FMNMX.FTZ R0, R14, -3.40282346638528859812e+38, !PT ;  /* 0xff7fffff0e007809 */ /* 0x000fc80007810000 */
[----:B------:R-:W-:-:S07]  /*3090*/  MOV R13, R0 ;  /* 0x00000000000d7202 */ /* 0x000fce0000000f00 */
[----:B------:R-:W-:Y:S05]  /*30a0*/  WARPSYNC.COLLECTIVE R15, `(.L_x_5306) ;  /* 0x000000000f087348 */ /* 0x000fea0003c00000 */
[----:B------:R0:W1:Y:S02]  /*30b0*/  SHFL.BFLY P6, R14, R13, R12, R11 ;  /* 0x0c00000c0d0e7389 */ /* 0x00006400000c000b */
[----:B01----:R-:W-:Y:S05]  /*30c0*/  ENDCOLLECTIVE ;  /* 0x000000000000791b */ /* 0x003fea0003800000 */
.L_x_5306:
[----:B------:R-:W-:Y:S01]  /*30d0*/  HFMA2 R12, -RZ, RZ, 0, 2.384185791015625e-07 ;  /* 0x00000004ff0c7431 */ /* 0x000fe200000001ff */
[----:B------:R-:W-:-:S04]  /*30e0*/  FMNMX.FTZ R2, R0, R14, !PT ;  /* 0x0000000e00027209 */ /* 0x000fc80007810000 */
[----:B------:R-:W-:-:S07]  /*30f0*/  MOV R13, R2 ;  /* 0x00000002000d7202 */ /* 0x000fce0000000f00 */
[----:B------:R-:W-:Y:S05]  /*3100*/  WARPSYNC.COLLECTIVE R15, `(.L_x_5307) ;  /* 0x000000000f087348 */ /* 0x000fea0003c00000 */
[----:B------:R0:W1:Y:S02]  /*3110*/  SHFL.BFLY P6, R14, R13, R12, R11 ;  /* 0x0c00000c0d0e7389 */ /* 0x00006400000c000b */
[----:B01----:R-:W-:Y:S05]  /*3120*/  ENDCOLLECTIVE ;  /* 0x000000000000791b */ /* 0x003fea0003800000 */
.L_x_5307:
[----:B------:R-:W-:Y:S01]  /*3130*/  HFMA2 R12, -RZ, RZ, 0, 1.1920928955078125e-07 ;  /* 0x00000002ff0c7431 */ /* 0x000fe200000001ff */
[----:B------:R-:W-:-:S04]  /*3140*/  FMNMX.FTZ R3, R2, R14, !PT ;  /* 0x0000000e02037209 */ /* 0x000fc80007810000 */
[----:B------:R-:W-:-:S07]  /*3150*/  MOV R13, R3 ;  /* 0x00000003000d7202 */ /* 0x000fce0000000f00 */
[----:B------:R-:W-:Y:S05]  /*3160*/  WARPSYNC.COLLECTIVE R15, `(.L_x_5308) ;  /* 0x000000000f087348 */ /* 0x000fea0003c00000 */
[----:B------:R0:W1:Y:S02]  /*3170*/  SHFL.BFLY P6, R14, R13, R12, R11 ;  /* 0x0c00000c0d0e7389 */ /* 0x00006400000c000b */
[----:B01----:R-:W-:Y:S05]  /*3180*/  ENDCOLLECTIVE ;  /* 0x000000000000791b */ /* 0x003fea0003800000 */
.L_x_5308:
[----:B------:R-:W-:Y:S01]  /*3190*/  HFMA2 R12, -RZ, RZ, 0, 5.9604644775390625e-08 ;  /* 0x00000001ff0c7431 */ /* 0x000fe200000001ff */
[----:B------:R-:W-:-:S04]  /*31a0*/  FMNMX.FTZ R4, R3, R14, !PT ;  /* 0x0000000e03047209 */ /* 0x000fc80007810000 */
[----:B------:R-:W-:-:S07]  /*31b0*/  MOV R13, R4 ;  /* 0x00000004000d7202 */ /* 0x000fce0000000f00 */
[----:B------:R-:W-:Y:S05]  /*31c0*/  WARPSYNC.COLLECTIVE R15, `(.L_x_5309) ;  /* 0x000000000f087348 */ /* 0x000fea0003c00000 */
[----:B------:R0:W1:Y:S02]  /*31d0*/  SHFL.BFLY P6, R14, R13, R12, R11 ;  /* 0x0c00000c0d0e7389 */ /* 0x00006400000c000b */
[----:B01----:R-:W-:Y:S05]  /*31e0*/  ENDCOLLECTIVE ;  /* 0x000000000000791b */ /* 0x003fea0003800000 */
.L_x_5309:
[----:B------:R-:W-:Y:S05]  /*31f0*/  BRA `(.L_x_5310) ;  /* 0xffffffd000887947 */ /* 0x000fea000383ffff */
.L_x_5311:
        /* <DEDUP_REMOVED lines=16> */
.L_x_27268:


//--------------------- .text._ZN4vllm25paged_attention_v2_kernelIfhLi112ELi32ELi128ELNS_18Fp8KVCacheDataTypeE2ELb0ELi512EEEvPfS2_PT_PKS3_PKT0_S9_ifPKiSB_iPKfiiiSD_SD_iiiii --------------------------
	.section	.text._ZN4vllm25paged_attention_v2_kernelIfhLi112ELi32ELi128ELNS_18Fp8KVCacheDataTypeE2ELb0ELi512EEEvPfS2_PT_PKS3_PKT0_S9_ifPKiSB_iPKfiiiSD_SD_iiiii,"ax",@progbits
	.align	128
        .global         _ZN4vllm25paged_attention_v2_kernelIfhLi112ELi32ELi128ELNS_18Fp8KVCacheDataTypeE2ELb0ELi512EEEvPfS2_PT_PKS3_PKT0_S9_ifPKiSB_iPKfiiiSD_SD_iiiii
        .type           _ZN4vllm25paged_attention_v2_kernelIfhLi112ELi32ELi128ELNS_18Fp8KVCacheDataTypeE2ELb0ELi512EEEvPfS2_PT_PKS3_PKT0_S9_ifPKiSB_iPKfiiiSD_SD_iiiii,@function
        .size           _ZN4vllm25paged_attention_v2_kernelIfhLi112ELi32ELi128ELNS_18Fp8KVCacheDataTypeE2ELb0ELi512EEEvPfS2_PT_PKS3_PKT0_S9_ifPKiSB_iPKfiiiSD_SD_iiiii,(.L_x_27269 - _ZN4vllm25paged_attention_v2_kernelIfhLi112ELi32ELi128ELNS_18Fp8KVCacheDataTypeE2ELb0ELi512EEEvPfS2_PT_PKS3_PKT0_S9_ifPKiSB_iPKfiiiSD_SD_iiiii)
        .other          _ZN4vllm25paged_attention_v2_kernelIfhLi112ELi32ELi128ELNS_18Fp8KVCacheDataTypeE2ELb0ELi512EEEvPfS2_PT_PKS3_PKT0_S9_ifPKiSB_iPKfiiiSD_SD_iiiii,@"STO_CUDA_ENTRY STV_DEFAULT"
_ZN4vllm25paged_attention_v2_kernelIfhLi112ELi32ELi128ELNS_18Fp8KVCacheDataTypeE2ELb0ELi512EEEvPfS2_PT_PKS3_PKT0_S9_ifPKiSB_iPKfiiiSD_SD_iiiii:
.text._ZN4vllm25paged_attention_v2_kernelIfhLi112ELi32ELi128ELNS_18Fp8KVCacheDataTypeE2ELb0ELi512EEEvPfS2_PT_PKS3_PKT0_S9_ifPKiSB_iPKfiiiSD_SD_iiiii:
        /* <DEDUP_REMOVED lines=39> */
[----:B-1----:R-:W-:Y:S02]  /*0270*/  MOV R6, UR6 ;  /* 0x0000000600067c02 */ /* 0x002fe40008000f00 */
[----:B------:R-:W-:Y:S02]  /*0280*/  MOV R7, UR7 ;  /* 0x0000000700077c02 */ /* 0x000fe40008000f00 */
[----:B---3--:R-:W-:Y:S02]  /*0290*/  MOV R10, UR8 ;  /* 0x00000008000a7c02 */ /* 0x008fe40008000f00 */
[----:B------:R-:W-:-:S07]  /*02a0*/  MOV R11, UR9 ;  /* 0x00000009000b7c02 */ /* 0x000fce0008000f00 */
[----:B------:R-:W-:-:S07]  /*02b0*/  LEPC R20, `(.L_x_5313) ;  /* 0x000000001014794e */ /* 0x000fce0000000000 */
[----:B--2---:R-:W-:Y:S05]  /*02c0*/  CALL.ABS.NOINC R2 ;  /* 0x0000000002007343 */ /* 0x004fea0003c00000 */
.L_x_5313:
[----:B------:R-:W-:Y:S05]  /*02d0*/  BSYNC.RECONVERGENT B6 ;  /* 0x0000000000067941 */ /* 0x000fea0003800200 */
.L_x_5312:
        /* <DEDUP_REMOVED lines=12> */
.L_x_5350:
        /* <DEDUP_REMOVED lines=11> */
[----:B------:R-:W-:Y:S02]  /*0450*/  MOV R6, 0xff7fffff ;  /* 0xff7fffff00067802 */ /* 0x000fe40000000f00 */
        /* <DEDUP_REMOVED lines=28> */
.L_x_5319:
        /* <DEDUP_REMOVED lines=11> */
.L_x_5318:
[----:B------:R-:W-:Y:S05]  /*06d0*/  BSYNC.RECONVERGENT B1 ;  /* 0x0000000000017941 */ /* 0x000fea0003800200 */
.L_x_5317:
        /* <DEDUP_REMOVED lines=12> */
.L_x_5322:
[----:B------:R-:W0:Y:S01]  /*07a0*/  LDS R13, [R7+-0x200] ;  /* 0xfffe0000070d7984 */ /* 0x000e220000000800 */
[----:B------:R-:W-:-:S03]  /*07b0*/  IADD3 R9, PT, PT, R9, 0x800, RZ ;  /* 0x0000080009097810 */ /* 0x000fc60007ffe0ff */
[----:B------:R-:W1:Y:S01]  /*07c0*/  LDS R15, [R7] ;  /* 0x00000000070f7984 */ /* 0x000e620000000800 */
[----:B------:R-:W-:-:S03]  /*07d0*/  ISETP.GE.AND P4, PT, R9, R6, PT ;  /* 0x000000060900720c */ /* 0x000fc60003f86270 */
[----:B------:R-:W2:Y:S04]  /*07e0*/  LDS R11, [R7+-0x400] ;  /* 0xfffc0000070b7984 */ /* 0x000ea80000000800 */
[----:B------:R-:W3:Y:S04]  /*07f0*/  LDS R20, [R7+0x200] ;  /* 0x0002000007147984 */ /* 0x000ee80000000800 */
[----:B------:R-:W4:Y:S04]  /*0800*/  LDS R10, [R7+0x400] ;  /* 0x00040000070a7984 */ /* 0x000f280000000800 */
[----:B------:R-:W5:Y:S04]  /*0810*/  LDS R12, [R7+0x600] ;  /* 0x00060000070c7984 */ /* 0x000f680000000800 */
[----:B------:R-:W5:Y:S04]  /*0820*/  LDS R37, [R7+0x800] ;  /* 0x0008000007257984 */ /* 0x000f680000000800 */
[----:B------:R-:W-:Y:S04]  /*0830*/  LDS R14, [R7+0xa00] ;  /* 0x000a0000070e7984 */ /* 0x000fe80000000800 */
[----:B------:R-:W5:Y:S04]  /*0840*/  LDS R31, [R7+0xc00] ;  /* 0x000c0000071f7984 */ /* 0x000f680000000800 */
[----:B------:R-:W5:Y:S01]  /*0850*/  LDS R33, [R7+0xe00] ;  /* 0x000e000007217984 */ /* 0x000f620000000800 */
[----:B0-----:R-:W-:-:S03]  /*0860*/  FADD.FTZ R13, -R2, R13 ;  /* 0x0000000d020d7221 */ /* 0x001fc60000010100 */
[----:B------:R-:W0:Y:S01]  /*0870*/  LDS R35, [R7+0x1000] ;  /* 0x0010000007237984 */ /* 0x000e220000000800 */
[----:B------:R-:W-:Y:S01]  /*0880*/  FMUL.FTZ R28, R13, 1.4426950216293334961 ;  /* 0x3fb8aa3b0d1c7820 */ /* 0x000fe20000410000 */
[C---:B-1----:R-:W-:Y:S02]  /*0890*/  FADD.FTZ R15, -R2.reuse, R15 ;  /* 0x0000000f020f7221 */ /* 0x042fe40000010100 */
[----:B------:R-:W1:Y:S01]  /*08a0*/  LDS R13, [R7+0x1400] ;  /* 0x00140000070d7984 */ /* 0x000e620000000800 */
[C---:B--2---:R-:W-:Y:S01]  /*08b0*/  FADD.FTZ R11, -R2.reuse, R11 ;  /* 0x0000000b020b7221 */ /* 0x044fe20000010100 */
[----:B------:R-:W-:Y:S01]  /*08c0*/  FMUL.FTZ R30, R15, 1.4426950216293334961 ;  /* 0x3fb8aa3b0f1e7820 */ /* 0x000fe20000410000 */
[----:B------:R-:W2:Y:S01]  /*08d0*/  MUFU.EX2 R28, R28 ;  /* 0x0000001c001c7308 */ /* 0x000ea20000000800 */
[----:B------:R-:W1:Y:S01]  /*08e0*/  LDS R15, [R7+0x1200] ;  /* 0x00120000070f7984 */ /* 0x000e620000000800 */
[----:B------:R-:W-:Y:S01]  /*08f0*/  FMUL.FTZ R21, R11, 1.4426950216293334961 ;  /* 0x3fb8aa3b0b157820 */ /* 0x000fe20000410000 */
[----:B---3--:R-:W-:-:S02]  /*0900*/  FADD.FTZ R20, -R2, R20 ;  /* 0x0000001402147221 */ /* 0x008fc40000010100 */
[----:B------:R-:W3:Y:S01]  /*0910*/  LDS R11, [R7+0x1600] ;  /* 0x00160000070b7984 */ /* 0x000ee20000000800 */
[----:B------:R2:W2:Y:S01]  /*0920*/  MUFU.EX2 R26, R21 ;  /* 0x00000015001a7308 */ /* 0x0004a20000000800 */
[----:B----4-:R-:W-:Y:S01]  /*0930*/  FADD.FTZ R32, -R2, R10 ;  /* 0x0000000a02207221 */ /* 0x010fe20000010100 */
[----:B------:R-:W-:Y:S01]  /*0940*/  FMUL.FTZ R10, R20, 1.4426950216293334961 ;  /* 0x3fb8aa3b140a7820 */ /* 0x000fe20000410000 */
[----:B------:R-:W4:Y:S01]  /*0950*/  LDS R29, [R7+0x1800] ;  /* 0x00180000071d7984 */ /* 0x000f220000000800 */
[----:B------:R-:W0:Y:S01]  /*0960*/  MUFU.EX2 R30, R30 ;  /* 0x0000001e001e7308 */ /* 0x000e220000000800 */
[----:B-----5:R-:W-:Y:S01]  /*0970*/  FADD.FTZ R20, -R2, R12 ;  /* 0x0000000c02147221 */ /* 0x020fe20000010100 */
[----:B------:R-:W-:Y:S02]  /*0980*/  FMUL.FTZ R12, R32, 1.4426950216293334961 ;  /* 0x3fb8aa3b200c7820 */ /* 0x000fe40000410000 */
[----:B------:R-:W5:Y:S01]  /*0990*/  MUFU.EX2 R10, R10 ;  /* 0x0000000a000a7308 */ /* 0x000f620000000800 */
[----:B--2---:R-:W2:Y:S01]  /*09a0*/  LDS R21, [R7+0x1a00] ;  /* 0x001a000007157984 */ /* 0x004ea20000000800 */
[----:B------:R-:W-:Y:S01]  /*09b0*/  FADD.FTZ R37, -R2, R37 ;  /* 0x0000002502257221 */ /* 0x000fe20000010100 */
[----:B------:R-:W-:Y:S01]  /*09c0*/  FMUL.FTZ R32, R20, 1.4426950216293334961 ;  /* 0x3fb8aa3b14207820 */ /* 0x000fe20000410000 */
[----:B------:R-:W1:Y:S01]  /*09d0*/  MUFU.EX2 R12, R12 ;  /* 0x0000000c000c7308 */ /* 0x000e620000000800 */
[----:B------:R5:W-:Y:S01]  /*09e0*/  STS [R7+-0x200], R28 ;  /* 0xfffe001c07007388 */ /* 0x000be20000000800 */
[----:B------:R-:W-:Y:S01]  /*09f0*/  FADD.FTZ R8, R26, R8 ;  /* 0x000000081a087221 */ /* 0x000fe20000010000 */
[----:B------:R-:W-:Y:S01]  /*0a00*/  FMUL.FTZ R20, R37, 1.4426950216293334961 ;  /* 0x3fb8aa3b25147820 */ /* 0x000fe20000410000 */
[----:B------:R-:W-:Y:S01]  /*0a10*/  FADD.FTZ R31, -R2, R31 ;  /* 0x0000001f021f7221 */ /* 0x000fe20000010100 */
[----:B------:R1:W-:Y:S01]  /*0a20*/  STS [R7+-0x400], R26 ;  /* 0xfffc001a07007388 */ /* 0x0003e20000000800 */
[----:B------:R-:W-:Y:S01]  /*0a30*/  FADD.FTZ R8, R8, R28 ;  /* 0x0000001c08087221 */ /* 0x000fe20000010000 */
[----:B------:R-:W-:-:S02]  /*0a40*/  FADD.FTZ R33, -R2, R33 ;  /* 0x0000002102217221 */ /* 0x000fc40000010100 */
[----:B------:R-:W-:Y:S01]  /*0a50*/  MUFU.EX2 R20, R20 ;  /* 0x0000001400147308 */ /* 0x000fe20000000800 */
[----:B0-----:R-:W-:Y:S01]  /*0a60*/  FADD.FTZ R8, R8, R30 ;  /* 0x0000001e08087221 */ /* 0x001fe20000010000 */
[----:B-----5:R-:W-:Y:S01]  /*0a70*/  FMUL.FTZ R28, R31, 1.4426950216293334961 ;  /* 0x3fb8aa3b1f1c7820 */ /* 0x020fe20000410000 */
[----:B------:R0:W-:Y:S01]  /*0a80*/  STS [R7], R30 ;  /* 0x0000001e07007388 */ /* 0x0001e20000000800 */
[C---:B------:R-:W-:Y:S01]  /*0a90*/  FADD.FTZ R35, -R2.reuse, R35 ;  /* 0x0000002302237221 */ /* 0x040fe20000010100 */
[C---:B-1----:R-:W-:Y:S02]  /*0aa0*/  FADD.FTZ R26, -R2.reuse, R14 ;  /* 0x0000000e021a7221 */ /* 0x042fe40000010100 */
[----:B------:R1:W-:Y:S01]  /*0ab0*/  STS [R7+0x200], R10 ;  /* 0x0002000a07007388 */ /* 0x0003e20000000800 */
[----:B------:R5:W1:Y:S01]  /*0ac0*/  MUFU.EX2 R14, R32 ;  /* 0x00000020000e7308 */ /* 0x000a620000000800 */
[----:B------:R-:W-:Y:S01]  /*0ad0*/  FADD.FTZ R31, -R2, R13 ;  /* 0x0000000d021f7221 */ /* 0x000fe20000010100 */
[----:B------:R-:W-:Y:S01]  /*0ae0*/  FMUL.FTZ R26, R26, 1.4426950216293334961 ;  /* 0x3fb8aa3b1a1a7820 */ /* 0x000fe20000410000 */
[----:B------:R-:W-:Y:S01]  /*0af0*/  FADD.FTZ R13, R8, R10 ;  /* 0x0000000a080d7221 */ /* 0x000fe20000010000 */
[----:B------:R-:W-:Y:S01]  /*0b00*/  MUFU.EX2 R28, R28 ;  /* 0x0000001c001c7308 */ /* 0x000fe20000000800 */
[----:B0-----:R-:W-:Y:S01]  /*0b10*/  FMUL.FTZ R30, R33, 1.4426950216293334961 ;  /* 0x3fb8aa3b211e7820 */ /* 0x001fe20000410000 */
[C---:B------:R-:W-:Y:S01]  /*0b20*/  FADD.FTZ R15, -R2.reuse, R15 ;  /* 0x0000000f020f7221 */ /* 0x040fe20000010100 */
[----:B------:R-:W-:Y:S01]  /*0b30*/  FADD.FTZ R13, R13, R12 ;  /* 0x0000000c0d0d7221 */ /* 0x000fe20000010000 */
[----:B------:R-:W0:Y:S01]  /*0b40*/  MUFU.EX2 R26, R26 ;  /* 0x0000001a001a7308 */ /* 0x000e220000000800 */
[----:B-----5:R-:W-:Y:S01]  /*0b50*/  FMUL.FTZ R32, R35, 1.4426950216293334961 ;  /* 0x3fb8aa3b23207820 */ /* 0x020fe20000410000 */
[----:B------:R-:W-:Y:S01]  /*0b60*/  FMUL.FTZ R15, R15, 1.4426950216293334961 ;  /* 0x3fb8aa3b0f0f7820 */ /* 0x000fe20000410000 */
[C---:B---3--:R-:W-:Y:S01]  /*0b70*/  FADD.FTZ R11, -R2.reuse, R11 ;  /* 0x0000000b020b7221 */ /* 0x048fe20000010100 */
[----:B------:R-:W3:Y:S01]  /*0b80*/  MUFU.EX2 R30, R30 ;  /* 0x0000001e001e7308 */ /* 0x000ee20000000800 */
[----:B------:R-:W-:Y:S01]  /*0b90*/  FMUL.FTZ R31, R31, 1.4426950216293334961 ;  /* 0x3fb8aa3b1f1f7820 */ /* 0x000fe20000410000 */
[----:B-1----:R-:W-:Y:S01]  /*0ba0*/  FADD.FTZ R13, R13, R14 ;  /* 0x0000000e0d0d7221 */ /* 0x002fe20000010000 */
[C---:B----4-:R-:W-:Y:S01]  /*0bb0*/  FADD.FTZ R29, -R2.reuse, R29 ;  /* 0x0000001d021d7221 */ /* 0x050fe20000010100 */
[----:B------:R-:W1:Y:S01]  /*0bc0*/  MUFU.EX2 R32, R32 ;  /* 0x0000002000207308 */ /* 0x000e620000000800 */
[----:B------:R-:W-:Y:S01]  /*0bd0*/  FMUL.FTZ R36, R11, 1.4426950216293334961 ;  /* 0x3fb8aa3b0b247820 */ /* 0x000fe20000410000 */
[----:B------:R-:W-:Y:S01]  /*0be0*/  FADD.FTZ R13, R13, R20 ;  /* 0x000000140d0d7221 */ /* 0x000fe20000010000 */
[----:B------:R-:W-:Y:S01]  /*0bf0*/  FMUL.FTZ R11, R29, 1.4426950216293334961 ;  /* 0x3fb8aa3b1d0b7820 */ /* 0x000fe20000410000 */
[----:B------:R-:W4:Y:S01]  /*0c00*/  MUFU.EX2 R8, R15 ;  /* 0x0000000f00087308 */ /* 0x000f220000000800 */
[----:B--2---:R-:W-:Y:S01]  /*0c10*/  FADD.FTZ R21, -R2, R21 ;  /* 0x0000001502157221 */ /* 0x004fe20000010100 */
[----:B0-----:R-:W-:Y:S01]  /*0c20*/  FADD.FTZ R13, R13, R26 ;  /* 0x0000001a0d0d7221 */ /* 0x001fe20000010000 */
[----:B------:R-:W-:Y:S01]  /*0c30*/  STS [R7+0x400], R12 ;  /* 0x0004000c07007388 */ /* 0x000fe20000000800 */
[----:B------:R-:W0:Y:S01]  /*0c40*/  MUFU.EX2 R34, R31 ;  /* 0x0000001f00227308 */ /* 0x000e220000000800 */
[----:B------:R-:W-:Y:S01]  /*0c50*/  FMUL.FTZ R21, R21, 1.4426950216293334961 ;  /* 0x3fb8aa3b15157820 */ /* 0x000fe20000410000 */
[----:B------:R-:W-:Y:S01]  /*0c60*/  FADD.FTZ R13, R13, R28 ;  /* 0x0000001c0d0d7221 */ /* 0x000fe20000010000 */
[----:B------:R-:W-:Y:S01]  /*0c70*/  STS [R7+0x600], R14 ;  /* 0x0006000e07007388 */ /* 0x000fe20000000800 */
[----:B------:R-:W2:Y:S02]  /*0c80*/  MUFU.EX2 R36, R36 ;  /* 0x0000002400247308 */ /* 0x000ea40000000800 */
[----:B---3--:R-:W-:Y:S01]  /*0c90*/  FADD.FTZ R13, R13, R30 ;  /* 0x0000001e0d0d7221 */ /* 0x008fe20000010000 */
[----:B------:R-:W-:Y:S01]  /*0ca0*/  STS [R7+0x800], R20 ;  /* 0x0008001407007388 */ /* 0x000fe20000000800 */
[----:B------:R-:W3:Y:S02]  /*0cb0*/  MUFU.EX2 R11, R11 ;  /* 0x0000000b000b7308 */ /* 0x000ee40000000800 */
[----:B-1----:R-:W-:Y:S01]  /*0cc0*/  FADD.FTZ R13, R13, R32 ;  /* 0x000000200d0d7221 */ /* 0x002fe20000010000 */
[----:B------:R-:W-:Y:S01]  /*0cd0*/  STS [R7+0xa00], R26 ;  /* 0x000a001a07007388 */ /* 0x000fe20000000800 */
[----:B------:R-:W1:Y:S02]  /*0ce0*/  MUFU.EX2 R21, R21 ;  /* 0x0000001500157308 */ /* 0x000e640000000800 */
[----:B----4-:R-:W-:Y:S01]  /*0cf0*/  FADD.FTZ R13, R13, R8 ;  /* 0x000000080d0d7221 */ /* 0x010fe20000010000 */
[----:B------:R-:W-:Y:S03]  /*0d00*/  STS [R7+0xc00], R28 ;  /* 0x000c001c07007388 */ /* 0x000fe60000000800 */
[----:B0-----:R-:W-:Y:S01]  /*0d10*/  FADD.FTZ R13, R13, R34 ;  /* 0x000000220d0d7221 */ /* 0x001fe20000010000 */
[----:B------:R-:W-:Y:S03]  /*0d20*/  STS [R7+0xe00], R30 ;  /* 0x000e001e07007388 */ /* 0x000fe60000000800 */
[----:B--2---:R-:W-:Y:S01]  /*0d30*/  FADD.FTZ R10, R13, R36 ;  /* 0x000000240d0a7221 */ /* 0x004fe20000010000 */
[----:B------:R-:W-:Y:S03]  /*0d40*/  STS [R7+0x1000], R32 ;  /* 0x0010002007007388 */ /* 0x000fe60000000800 */
[----:B---3--:R-:W-:Y:S01]  /*0d50*/  FADD.FTZ R10, R10, R11 ;  /* 0x0000000b0a0a7221 */ /* 0x008fe20000010000 */
[----:B------:R1:W-:Y:S04]  /*0d60*/  STS [R7+0x1200], R8 ;  /* 0x0012000807007388 */ /* 0x0003e80000000800 */
[----:B------:R-:W-:Y:S04]  /*0d70*/  STS [R7+0x1400], R34 ;  /* 0x0014002207007388 */ /* 0x000fe80000000800 */
[----:B------:R-:W-:Y:S01]  /*0d80*/  STS [R7+0x1600], R36 ;  /* 0x0016002407007388 */ /* 0x000fe20000000800 */
[----:B-1----:R-:W-:-:S03]  /*0d90*/  FADD.FTZ R8, R10, R21 ;  /* 0x000000150a087221 */ /* 0x002fc60000010000 */
[----:B------:R-:W-:Y:S04]  /*0da0*/  STS [R7+0x1800], R11 ;  /* 0x0018000b07007388 */ /* 0x000fe80000000800 */
[----:B------:R0:W-:Y:S02]  /*0db0*/  STS [R7+0x1a00], R21 ;  /* 0x001a001507007388 */ /* 0x0001e40000000800 */
[----:B0-----:R-:W-:Y:S01]  /*0dc0*/  IADD3 R7, PT, PT, R7, 0x2000, RZ ;  /* 0x0000200007077810 */ /* 0x001fe20007ffe0ff */
[----:B------:R-:W-:Y:S06]  /*0dd0*/  @!P4 BRA `(.L_x_5322) ;  /* 0xfffffff80070c947 */ /* 0x000fec000383ffff */
.L_x_5321:
[----:B------:R-:W-:Y:S05]  /*0de0*/  BSYNC.RECONVERGENT B1 ;  /* 0x0000000000017941 */ /* 0x000fea0003800200 */
.L_x_5320:
        /* <DEDUP_REMOVED lines=55> */
.L_x_5324:
[----:B------:R-:W-:Y:S05]  /*1160*/  BSYNC.RECONVERGENT B1 ;  /* 0x0000000000017941 */ /* 0x000fea0003800200 */
.L_x_5323:
        /* <DEDUP_REMOVED lines=26> */
.L_x_5316:
[----:B------:R-:W-:Y:S05]  /*1310*/  BSYNC.RECONVERGENT B0 ;  /* 0x0000000000007941 */ /* 0x000fea0003800200 */
.L_x_5315:
        /* <DEDUP_REMOVED lines=23> */
[----:B------:R-:W-:-:S03]  /*1490*/  IADD3 R18, PT, PT, R18, R5, RZ ;  /* 0x0000000512127210 */ /* 0x000fc60007ffe0ff */
[----:B------:R-:W1:Y:S01]  /*14a0*/  MUFU.RCP R4, R4 ;  /* 0x0000000400047308 */ /* 0x000e620000001000 */
[C---:B------:R-:W-:Y:S02]  /*14b0*/  LOP3.LUT R5, R18.reuse, 0x180, RZ, 0xc0, !PT ;  /* 0x0000018012057812 */ /* 0x040fe400078ec0ff */
[----:B------:R-:W-:Y:S02]  /*14c0*/  IADD3 R25, PT, PT, -R25, R18, RZ ;  /* 0x0000001219197210 */ /* 0x000fe40007ffe1ff */
[----:B------:R-:W-:Y:S02]  /*14d0*/  ISETP.NE.AND P0, PT, R5, 0x180, PT ;  /* 0x000001800500780c */ /* 0x000fe40003f05270 */
[----:B------:R-:W-:Y:S02]  /*14e0*/  ISETP.GE.U32.AND P1, PT, R25, 0x180, PT ;  /* 0x000001801900780c */ /* 0x000fe40003f26070 */
[----:B------:R-:W-:Y:S02]  /*14f0*/  MOV R5, R23 ;  /* 0x0000001700057202 */ /* 0x000fe40000000f00 */
[----:B------:R-:W-:-:S07]  /*1500*/  LEA.HI R18, R18, 0x1, RZ, 0x19 ;  /* 0x0000000112127811 */ /* 0x000fce00078fc8ff */
[----:B-1----:R-:W-:Y:S05]  /*1510*/  @!P0 BRA `(.L_x_5328) ;  /* 0x00000000003c8947 */ /* 0x002fea0003800000 */
[----:B------:R-:W-:Y:S02]  /*1520*/  SHF.L.U32 R5, R18, 0x7, RZ ;  /* 0x0000000712057819 */ /* 0x000fe400000006ff */
[----:B------:R-:W-:Y:S02]  /*1530*/  IADD3 R10, PT, PT, R0, 0x20, RZ ;  /* 0x00000020000a7810 */ /* 0x000fe40007ffe0ff */
[----:B------:R-:W-:Y:S02]  /*1540*/  LOP3.LUT R9, R18, 0x3, RZ, 0xc0, !PT ;  /* 0x0000000312097812 */ /* 0x000fe400078ec0ff */
[----:B------:R-:W-:Y:S02]  /*1550*/  LOP3.LUT R8, R5, 0x180, RZ, 0xc0, !PT ;  /* 0x0000018005087812 */ /* 0x000fe400078ec0ff */
[----:B------:R-:W-:Y:S02]  /*1560*/  LEA R10, R3, R10, 0x18 ;  /* 0x0000000a030a7211 */ /* 0x000fe400078ec0ff */
[----:B------:R-:W-:-:S02]  /*1570*/  IADD3 R9, PT, PT, -R9, RZ, RZ ;  /* 0x000000ff09097210 */ /* 0x000fc40007ffe1ff */
[----:B------:R-:W-:Y:S02]  /*1580*/  IADD3 R5, PT, PT, R8, R23, RZ ;  /* 0x0000001708057210 */ /* 0x000fe40007ffe0ff */
[----:B------:R-:W-:-:S07]  /*1590*/  LEA R7, R23, R10, 0x2 ;  /* 0x0000000a17077211 */ /* 0x000fce00078e10ff */
.L_x_5329:
[----:B------:R-:W1:Y:S01]  /*15a0*/  LDS R11, [R7] ;  /* 0x00000000070b7984 */ /* 0x000e620000000800 */
[----:B------:R-:W-:-:S04]  /*15b0*/  IADD3 R9, PT, PT, R9, 0x1, RZ ;  /* 0x0000000109097810 */ /* 0x000fc80007ffe0ff */
[----:B------:R-:W-:Y:S01]  /*15c0*/  ISETP.NE.AND P0, PT, R9, RZ, PT ;  /* 0x000000ff0900720c */ /* 0x000fe20003f05270 */
[----:B-1----:R-:W-:-:S05]  /*15d0*/  FMUL.FTZ R8, R11, R4 ;  /* 0x000000040b087220 */ /* 0x002fca0000410000 */
[----:B------:R1:W-:Y:S02]  /*15e0*/  STS [R7], R8 ;  /* 0x0000000807007388 */ /* 0x0003e40000000800 */
[----:B-1----:R-:W-:-:S05]  /*15f0*/  IADD3 R7, PT, PT, R7, 0x200, RZ ;  /* 0x0000020007077810 */ /* 0x002fca0007ffe0ff */
[----:B------:R-:W-:Y:S05]  /*1600*/  @P0 BRA `(.L_x_5329) ;  /* 0xfffffffc00e40947 */ /* 0x000fea000383ffff */
.L_x_5328:
[----:B------:R-:W-:Y:S05]  /*1610*/  BSYNC.RECONVERGENT B1 ;  /* 0x0000000000017941 */ /* 0x000fea0003800200 */
.L_x_5327:
        /* <DEDUP_REMOVED lines=12> */
.L_x_5332:
        /* <DEDUP_REMOVED lines=26> */
[----:B------:R1:W-:Y:S01]  /*1880*/  STS [R3+-0x200], R12 ;  /* 0xfffe000c03007388 */ /* 0x0003e20000000800 */
[----:B------:R-:W-:-:S03]  /*1890*/  FMUL.FTZ R30, R30, R4 ;  /* 0x000000041e1e7220 */ /* 0x000fc60000410000 */
[----:B------:R2:W-:Y:S01]  /*18a0*/  STS [R3], R14 ;  /* 0x0000000e03007388 */ /* 0x0005e20000000800 */
[----:B0-----:R-:W-:-:S03]  /*18b0*/  FMUL.FTZ R10, R29, R4 ;  /* 0x000000041d0a7220 */ /* 0x001fc60000410000 */
        /* <DEDUP_REMOVED lines=22> */
.L_x_5331:
[----:B------:R-:W-:Y:S05]  /*1a20*/  BSYNC.RECONVERGENT B1 ;  /* 0x0000000000017941 */ /* 0x000fea0003800200 */
.L_x_5330:
        /* <DEDUP_REMOVED lines=31> */
.L_x_5334:
[----:B------:R-:W-:Y:S05]  /*1c20*/  BSYNC.RECONVERGENT B1 ;  /* 0x0000000000017941 */ /* 0x000fea0003800200 */
.L_x_5333:
        /* <DEDUP_REMOVED lines=14> */
.L_x_5326:
[----:B------:R-:W-:Y:S05]  /*1d10*/  BSYNC.RECONVERGENT B0 ;  /* 0x0000000000007941 */ /* 0x000fea0003800200 */
.L_x_5325:
[----:B--2---:R-:W2:Y:S01]  /*1d20*/  S2R R8, SR_CgaCtaId ;  /* 0x0000000000087919 */ /* 0x004ea20000008800 */
[----:B------:R-:W-:Y:S01]  /*1d30*/  BAR.SYNC.DEFER_BLOCKING 0x0 ;  /* 0x0000000000007b1d */ /* 0x000fe20000010000 */
[C---:B------:R-:W-:Y:S02]  /*1d40*/  ISETP.NE.AND P3, PT, R23.reuse, RZ, PT ;  /* 0x000000ff1700720c */ /* 0x040fe40003f65270 */
[----:B------:R-:W-:Y:S02]  /*1d50*/  LOP3.LUT R3, R23, 0x7, RZ, 0xc0, !PT ;  /* 0x0000000717037812 */ /* 0x000fe400078ec0ff */
[----:B------:R-:W-:Y:S01]  /*1d60*/  SHF.R.U32.HI R4, RZ, 0x3, R17 ;  /* 0x00000003ff047819 */ /* 0x000fe20000011611 */
[----:B------:R-:W-:Y:S01]  /*1d70*/  BSSY.RECONVERGENT B0, `(.L_x_5335) ;  /* 0x0000018000007945 */ /* 0x000fe20003800200 */
[----:B------:R-:W-:Y:S02]  /*1d80*/  ISETP.NE.AND P2, PT, R3, RZ, PT ;  /* 0x000000ff0300720c */ /* 0x000fe40003f45270 */
[----:B------:R-:W-:Y:S01]  /*1d90*/  IADD3 R3, PT, PT, R0, 0x20, RZ ;  /* 0x0000002000037810 */ /* 0x000fe20007ffe0ff */
[----:B------:R-:W-:Y:S01]  /*1da0*/  IMAD R0, R19, 0x70, R4 ;  /* 0x0000007013007824 */ /* 0x000fe200078e0204 */
[----:B------:R-:W-:-:S02]  /*1db0*/  LOP3.LUT R7, R23, 0x3c0, RZ, 0xc0, !PT ;  /* 0x000003c017077812 */ /* 0x000fc400078ec0ff */
[----:B------:R-:W-:Y:S02]  /*1dc0*/  LOP3.LUT R5, R23, 0x3e0, RZ, 0xc0, !PT ;  /* 0x000003e017057812 */ /* 0x000fe400078ec0ff */
[----:B------:R-:W-:Y:S02]  /*1dd0*/  ISETP.NE.OR P1, PT, R7, 0x40, P2 ;  /* 0x000000400700780c */ /* 0x000fe40001725670 */
[----:B------:R-:W-:Y:S02]  /*1de0*/  ISETP.NE.OR P0, PT, R5, 0x20, P2 ;  /* 0x000000200500780c */ /* 0x000fe40001705670 */
[----:B--2---:R-:W-:-:S04]  /*1df0*/  LEA R3, R8, R3, 0x18 ;  /* 0x0000000308037211 */ /* 0x004fc800078ec0ff */
[----:B------:R-:W-:Y:S01]  /*1e00*/  LEA R0, R0, R3, 0x2 ;  /* 0x0000000300007211 */ /* 0x000fe200078e10ff */
[----:B------:R-:W-:Y:S06]  /*1e10*/  @P3 BRA `(.L_x_5336) ;  /* 0x0000000000343947 */ /* 0x000fec0003800000 */
[----:B------:R-:W-:Y:S01]  /*1e20*/  IMAD R3, R27, R22, UR39 ;  /* 0x000000271b037e24 */ /* 0x000fe2000f8e0216 */
        /* <DEDUP_REMOVED lines=12> */
.L_x_5336:
[----:B------:R-:W-:Y:S05]  /*1ef0*/  BSYNC.RECONVERGENT B0 ;  /* 0x0000000000007941 */ /* 0x000fea0003800200 */
.L_x_5335:
[----:B------:R-:W-:Y:S01]  /*1f00*/  BAR.SYNC.DEFER_BLOCKING 0x0 ;  /* 0x0000000000007b1d */ /* 0x000fe20000010000 */
[----:B------:R-:W-:Y:S01]  /*1f10*/  HFMA2 R25, -RZ, RZ, 0, 0 ;  /* 0x00000000ff197431 */ /* 0x000fe200000001ff */
[C---:B------:R-:W-:Y:S01]  /*1f20*/  LOP3.LUT P3, RZ, R23.reuse, 0x3c7, RZ, 0xc0, !PT ;  /* 0x000003c717ff7812 */ /* 0x040fe2000786c0ff */
[----:B------:R-:W-:Y:S01]  /*1f30*/  HFMA2 R37, -RZ, RZ, 0, 0 ;  /* 0x00000000ff257431 */ /* 0x000fe200000001ff */
[C---:B------:R-:W-:Y:S02]  /*1f40*/  LOP3.LUT P4, RZ, R23.reuse, 0x3e7, RZ, 0xc0, !PT ;  /* 0x000003e717ff7812 */ /* 0x040fe4000788c0ff */
[----:B--2---:R-:W-:Y:S01]  /*1f50*/  CS2R R4, SRZ ;  /* 0x0000000000047805 */ /* 0x004fe2000001ff00 */
[----:B------:R-:W-:Y:S01]  /*1f60*/  BSSY.RECONVERGENT B0, `(.L_x_5337) ;  /* 0x000002c000007945 */ /* 0x000fe20003800200 */
        /* <DEDUP_REMOVED lines=43> */
.L_x_5338:
[----:B------:R-:W-:Y:S05]  /*2220*/  BSYNC.RECONVERGENT B0 ;  /* 0x0000000000007941 */ /* 0x000fea0003800200 */
.L_x_5337:
[----:B------:R-:W-:Y:S06]  /*2230*/  BAR.SYNC.DEFER_BLOCKING 0x0 ;  /* 0x0000000000007b1d */ /* 0x000fec0000010000 */
[----:B------:R-:W-:Y:S04]  /*2240*/  BSSY.RECONVERGENT B0, `(.L_x_5339) ;  /* 0x000003a000007945 */ /* 0x000fe80003800200 */
[----:B------:R-:W-:Y:S05]  /*2250*/  @P3 BRA `(.L_x_5340) ;  /* 0x0000000000e03947 */ /* 0x000fea0003800000 */
[----:B0-----:R-:W1:Y:S04]  /*2260*/  LDS R2, [R0] ;  /* 0x0000000000027984 */ /* 0x001e680000000800 */
[----:B------:R-:W0:Y:S01]  /*2270*/  LDS R3, [R0+0x20] ;  /* 0x0000200000037984 */ /* 0x000e220000000800 */
[----:B-1----:R-:W-:-:S03]  /*2280*/  FADD.FTZ R5, R5, R2 ;  /* 0x0000000205057221 */ /* 0x002fc60000010000 */
[----:B------:R-:W1:Y:S01]  /*2290*/  LDS R2, [R0+0x10] ;  /* 0x0000100000027984 */ /* 0x000e620000000800 */
[----:B0-----:R-:W-:-:S03]  /*22a0*/  FADD.FTZ R32, R32, R3 ;  /* 0x0000000320207221 */ /* 0x001fc60000010000 */
        /* <DEDUP_REMOVED lines=50> */
[----:B0-----:R-:W-:-:S07]  /*25d0*/  FADD.FTZ R37, R37, R2 ;  /* 0x0000000225257221 */ /* 0x001fce0000010000 */
.L_x_5340:
[----:B------:R-:W-:Y:S05]  /*25e0*/  BSYNC.RECONVERGENT B0 ;  /* 0x0000000000007941 */ /* 0x000fea0003800200 */
.L_x_5339:
        /* <DEDUP_REMOVED lines=31> */
.L_x_5342:
[----:B------:R-:W-:Y:S05]  /*27e0*/  BSYNC.RECONVERGENT B0 ;  /* 0x0000000000007941 */ /* 0x000fea0003800200 */
.L_x_5341:
[----:B------:R-:W-:Y:S06]  /*27f0*/  BAR.SYNC.DEFER_BLOCKING 0x0 ;  /* 0x0000000000007b1d */ /* 0x000fec0000010000 */
[----:B------:R-:W-:Y:S04]  /*2800*/  BSSY.RECONVERGENT B0, `(.L_x_5343) ;  /* 0x000003a000007945 */ /* 0x000fe80003800200 */
[----:B------:R-:W-:Y:S05]  /*2810*/  @P4 BRA `(.L_x_5344) ;  /* 0x0000000000e04947 */ /* 0x000fea0003800000 */
[----:B0-----:R-:W1:Y:S04]  /*2820*/  LDS R2, [R0] ;  /* 0x0000000000027984 */ /* 0x001e680000000800 */
[----:B------:R-:W0:Y:S01]  /*2830*/  LDS R3, [R0+0x1b0] ;  /* 0x0001b00000037984 */ /* 0x000e220000000800 */
[----:B-12---:R-:W-:-:S03]  /*2840*/  FADD.FTZ R5, R5, R2 ;  /* 0x0000000205057221 */ /* 0x006fc60000010000 */
        /* <DEDUP_REMOVED lines=52> */
[----:B0-----:R-:W-:-:S07]  /*2b90*/  FADD.FTZ R28, R28, R2 ;  /* 0x000000021c1c7221 */ /* 0x001fce0000010000 */
.L_x_5344:
[----:B------:R-:W-:Y:S05]  /*2ba0*/  BSYNC.RECONVERGENT B0 ;  /* 0x0000000000007941 */ /* 0x000fea0003800200 */
.L_x_5343:
        /* <DEDUP_REMOVED lines=8> */
[----:B------:R-:W-:-:S05]  /*2c30*/  IMAD R24, R24, 0x70, RZ ;  /* 0x0000007018187824 */ /* 0x000fca00078e02ff */
[----:B------:R-:W-:-:S04]  /*2c40*/  IADD3 R0, P0, P1, R23, R0, R24 ;  /* 0x0000000017007210 */ /* 0x000fc8000791e018 */
        /* <DEDUP_REMOVED lines=32> */
.L_x_5314:
[----:B------:R-:W-:Y:S01]  /*2e50*/  HFMA2 R12, -RZ, RZ, 0, 9.5367431640625e-07 ;  /* 0x00000010ff0c7431 */ /* 0x000fe200000001ff */
[----:B------:R-:W-:Y:S02]  /*2e60*/  MOV R11, 0x1f ;  /* 0x0000001f000b7802 */ /* 0x000fe40000000f00 */
[----:B------:R-:W-:-:S07]  /*2e70*/  MOV R15, 0xffffffff ;  /* 0xffffffff000f7802 */ /* 0x000fce0000000f00 */
[----:B------:R-:W-:Y:S05]  /*2e80*/  WARPSYNC.COLLECTIVE R15, `(.L_x_5345) ;  /* 0x000000000f087348 */ /* 0x000fea0003c00000 */
[----:B------:R0:W1:Y:S02]  /*2e90*/  SHFL.BFLY P6, R14, R13, R12, R11 ;  /* 0x0c00000c0d0e7389 */ /* 0x00006400000c000b */
[----:B01----:R-:W-:Y:S05]  /*2ea0*/  ENDCOLLECTIVE ;  /* 0x000000000000791b */ /* 0x003fea0003800000 */
.L_x_5345:
[----:B------:R-:W-:Y:S01]  /*2eb0*/  HFMA2 R12, -RZ, RZ, 0, 4.76837158203125e-07 ;  /* 0x00000008ff0c7431 */ /* 0x000fe200000001ff */
[----:B------:R-:W-:-:S04]  /*2ec0*/  FMNMX.FTZ R0, R14, -3.40282346638528859812e+38, !PT ;  /* 0xff7fffff0e007809 */ /* 0x000fc80007810000 */
[----:B------:R-:W-:-:S07]  /*2ed0*/  MOV R13, R0 ;  /* 0x00000000000d7202 */ /* 0x000fce0000000f00 */
[----:B------:R-:W-:Y:S05]  /*2ee0*/  WARPSYNC.COLLECTIVE R15, `(.L_x_5346) ;  /* 0x000000000f087348 */ /* 0x000fea0003c00000 */
[----:B------:R0:W1:Y:S02]  /*2ef0*/  SHFL.BFLY P6, R14, R13, R12, R11 ;  /* 0x0c00000c0d0e7389 */ /* 0x00006400000c000b */
[----:B01----:R-:W-:Y:S05]  /*2f00*/  ENDCOLLECTIVE ;  /* 0x000000000000791b */ /* 0x003fea0003800000 */
.L_x_5346:
[----:B------:R-:W-:Y:S01]  /*2f10*/  HFMA2 R12, -RZ, RZ, 0, 2.384185791015625e-07 ;  /* 0x00000004ff0c7431 */ /* 0x000fe200000001ff */
[----:B------:R-:W-:-:S04]  /*2f20*/  FMNMX.FTZ R2, R0, R14, !PT ;  /* 0x0000000e00027209 */ /* 0x000fc80007810000 */
[----:B------:R-:W-:-:S07]  /*2f30*/  MOV R13, R2 ;  /* 0x00000002000d7202 */ /* 0x000fce0000000f00 */
[----:B------:R-:W-:Y:S05]  /*2f40*/  WARPSYNC.COLLECTIVE R15, `(.L_x_5347) ;  /* 0x000000000f087348 */ /* 0x000fea0003c00000 */
[----:B------:R0:W1:Y:S02]  /*2f50*/  SHFL.BFLY P6, R14, R13, R12, R11 ;  /* 0x0c00000c0d0e7389 */ /* 0x00006400000c000b */
[----:B01----:R-:W-:Y:S05]  /*2f60*/  ENDCOLLECTIVE ;  /* 0x000000000000791b */ /* 0x003fea0003800000 */
.L_x_5347:
[----:B------:R-:W-:Y:S01]  /*2f70*/  HFMA2 R12, -RZ, RZ, 0, 1.1920928955078125e-07 ;  /* 0x00000002ff0c7431 */ /* 0x000fe200000001ff */
[----:B------:R-:W-:-:S04]  /*2f80*/  FMNMX.FTZ R3, R2, R14, !PT ;  /* 0x0000000e02037209 */ /* 0x000fc80007810000 */
[----:B------:R-:W-:-:S07]  /*2f90*/  MOV R13, R3 ;  /* 0x00000003000d7202 */ /* 0x000fce0000000f00 */
[----:B------:R-:W-:Y:S05]  /*2fa0*/  WARPSYNC.COLLECTIVE R15, `(.L_x_5348) ;  /* 0x000000000f087348 */ /* 0x000fea0003c00000 */
[----:B------:R0:W1:Y:S02]  /*2fb0*/  SHFL.BFLY P6, R14, R13, R12, R11 ;  /* 0x0c00000c0d0e7389 */ /* 0x00006400000c000b */
[----:B01----:R-:W-:Y:S05]  /*2fc0*/  ENDCOLLECTIVE ;  /* 0x000000000000791b */ /* 0x003fea0003800000 */
.L_x_5348:
[----:B------:R-:W-:Y:S01]  /*2fd0*/  HFMA2 R12, -RZ, RZ, 0, 5.9604644775390625e-08 ;  /* 0x00000001ff0c7431 */ /* 0x000fe200000001ff */
[----:B------:R-:W-:-:S04]  /*2fe0*/  FMNMX.FTZ R4, R3, R14, !PT ;  /* 0x0000000e03047209 */ /* 0x000fc80007810000 */
[----:B------:R-:W-:-:S07]  /*2ff0*/  MOV R13, R4 ;  /* 0x00000004000d7202 */ /* 0x000fce0000000f00 */
[----:B------:R-:W-:Y:S05]  /*3000*/  WARPSYNC.COLLECTIVE R15, `(.L_x_5349) ;  /* 0x000000000f087348 */ /* 0x000fea0003c00000 */
[----:B------:R0:W1:Y:S02]  /*3010*/  SHFL.BFLY P6, R14, R13, R12, R11 ;  /* 0x0c00000c0d0e7389 */ /* 0x00006400000c000b */
[----:B01----:R-:W-:Y:S05]  /*3020*/  ENDCOLLECTIVE ;  /* 0x000000000000791b */ /* 0x003fea0003800000 */
.L_x_5349:
[----:B------:R-:W-:Y:S05]  /*3030*/  BRA `(.L_x_5350) ;  /* 0xffffffd000d87947 */ /* 0x000fea000383ffff */
.L_x_5351:
        /* <DEDUP_REMOVED lines=12> */
.L_x_27269:


//--------------------- .text._ZN4vllm25paged_attention_v2_kernelIfhLi96ELi32ELi128ELNS_18Fp8KVCacheDataTypeE2ELb0ELi512EEEvPfS2_PT_PKS3_PKT0_S9_ifPKiSB_iPKfiiiSD_SD_iiiii --------------------------
	.section	.text._ZN4vllm25paged_attention_v2_kernelIfhLi96ELi32ELi128ELNS_18Fp8KVCacheDataTypeE2ELb0ELi512EEEvPfS2_PT_PKS3_PKT0_S9_ifPKiSB_iPKfiiiSD_SD_iiiii,"ax",@progbits
	.align	128
        .global         _ZN4vllm25paged_attention_v2_kernelIfhLi96ELi32ELi128ELNS_18Fp8KVCacheDataTypeE2ELb0ELi512EEEvPfS2_PT_PKS3_PKT0_S9_ifPKiSB_iPKfiiiSD_SD_iiiii
        .type           _ZN4vllm25paged_attention_v2_kernelIfhLi96ELi32ELi128ELNS_18Fp8KVCacheDataTypeE2ELb0ELi512EEEvPfS2_PT_PKS3_PKT0_S9_ifPKiSB_iPKfiiiSD_SD_iiiii,@function
        .size           _ZN4vllm25paged_attention_v2_kernelIfhLi96ELi32ELi128ELNS_18Fp8KVCacheDataTypeE2ELb0ELi512EEEvPfS2_PT_PKS3_PKT0_S9_ifPKiSB_iPKfiiiSD_SD_iiiii,(.L_x_27270 - _ZN4vllm25paged_attention_v2_kernelIfhLi96ELi32ELi128ELNS_18Fp8KVCacheDataTypeE2ELb0ELi512EEEvPfS2_PT_PKS3_PKT0_S9_ifPKiSB_iPKfiiiSD_SD_iiiii)
        .other          _ZN4vllm25paged_attention_v2_kernelIfhLi96ELi32ELi128ELNS_18Fp8KVCacheDataTypeE2ELb0ELi512EEEvPfS2_PT_PKS3_PKT0_S9_ifPKiSB_iPKfiiiSD_SD_iiiii,@"STO_CUDA_ENTRY STV_DEFAULT"
_ZN4vllm25paged_attention_v2_kernelIfhLi96ELi32ELi128ELNS_18Fp8KVCacheDataTypeE2ELb0ELi512EEEvPfS2_PT_PKS3_PKT0_S9_ifPKiSB_iPKfiiiSD_SD_iiiii:
.text._ZN4vllm25paged_attention_v2_kernelIfhLi96ELi32ELi128ELNS_18Fp8KVCacheDataTypeE2ELb0ELi512EEEvPfS2_PT_PKS3_PKT0_S9_ifPKiSB_iPKfiiiSD_SD_iiiii:
        /* <DEDUP_REMOVED lines=44> */
.L_x_5353:
[----:B------:R-:W-:Y:S05]  /*02c0*/  BSYNC.RECONVERGENT B6 ;  /* 0x0000000000067941 */ /* 0x000fea0003800200 */
.L_x_5352:
        /* <DEDUP_REMOVED lines=15> */
.L_x_5390:
        /* <DEDUP_REMOVED lines=40> */
.L_x_5359:
        /* <DEDUP_REMOVED lines=11> */
.L_x_5358:
[----:B------:R-:W-:Y:S05]  /*06f0*/  BSYNC.RECONVERGENT B1 ;  /* 0x0000000000017941 */ /* 0x000fea0003800200 */
.L_x_5357:
        /* <DEDUP_REMOVED lines=12> */
.L_x_5362:
        /* <DEDUP_REMOVED lines=100> */
.L_x_5361:
[----:B------:R-:W-:Y:S05]  /*0e00*/  BSYNC.RECONVERGENT B1 ;  /* 0x0000000000017941 */ /* 0x000fea0003800200 */
.L_x_5360:
        /* <DEDUP_REMOVED lines=55> */
.L_x_5364:
[----:B------:R-:W-:Y:S05]  /*1180*/  BSYNC.RECONVERGENT B1 ;  /* 0x0000000000017941 */ /* 0x000fea0003800200 */
.L_x_5363:
        /* <DEDUP_REMOVED lines=26> */
.L_x_5356:
[----:B------:R-:W-:Y:S05]  /*1330*/  BSYNC.RECONVERGENT B0 ;  /* 0x0000000000007941 */ /* 0x000fea0003800200 */
.L_x_5355:
        /* <DEDUP_REMOVED lines=32> */
[C---:B------:R-:W-:Y:S02]  /*1540*/  SHF.L.U32 R5, R8.reuse, 0x7, RZ ;  /* 0x0000000708057819 */ /* 0x040fe400000006ff */
[----:B------:R-:W-:Y:S02]  /*1550*/  IADD3 R11, PT, PT, R3, 0x20, RZ ;  /* 0x00000020030b7810 */ /* 0x000fe40007ffe0ff */
[----:B------:R-:W-:Y:S02]  /*1560*/  LOP3.LUT R10, R8, 0x3, RZ, 0xc0, !PT ;  /* 0x00000003080a7812 */ /* 0x000fe400078ec0ff */
[----:B------:R-:W-:Y:S02]  /*1570*/  LOP3.LUT R8, R5, 0x180, RZ, 0xc0, !PT ;  /* 0x0000018005087812 */ /* 0x000fe400078ec0ff */
[----:B------:R-:W-:Y:S02]  /*1580*/  LEA R12, R0, R11, 0x18 ;  /* 0x0000000b000c7211 */ /* 0x000fe400078ec0ff */
[----:B------:R-:W-:-:S02]  /*1590*/  IADD3 R10, PT, PT, -R10, RZ, RZ ;  /* 0x000000ff0a0a7210 */ /* 0x000fc40007ffe1ff */
[----:B------:R-:W-:Y:S02]  /*15a0*/  IADD3 R11, PT, PT, R8, R19, RZ ;  /* 0x00000013080b7210 */ /* 0x000fe40007ffe0ff */
[----:B------:R-:W-:-:S07]  /*15b0*/  LEA R5, R19, R12, 0x2 ;  /* 0x0000000c13057211 */ /* 0x000fce00078e10ff */
.L_x_5369:
[----:B------:R-:W1:Y:S01]  /*15c0*/  LDS R13, [R5] ;  /* 0x00000000050d7984 */ /* 0x000e620000000800 */
[----:B------:R-:W-:-:S04]  /*15d0*/  IADD3 R10, PT, PT, R10, 0x1, RZ ;  /* 0x000000010a0a7810 */ /* 0x000fc80007ffe0ff */
[----:B------:R-:W-:Y:S01]  /*15e0*/  ISETP.NE.AND P0, PT, R10, RZ, PT ;  /* 0x000000ff0a00720c */ /* 0x000fe20003f05270 */
[----:B-1----:R-:W-:-:S05]  /*15f0*/  FMUL.FTZ R8, R13, R4 ;  /* 0x000000040d087220 */ /* 0x002fca0000410000 */
[----:B------:R1:W-:Y:S02]  /*1600*/  STS [R5], R8 ;  /* 0x0000000805007388 */ /* 0x0003e40000000800 */
[----:B-1----:R-:W-:-:S05]  /*1610*/  IADD3 R5, PT, PT, R5, 0x200, RZ ;  /* 0x0000020005057810 */ /* 0x002fca0007ffe0ff */
[----:B------:R-:W-:Y:S05]  /*1620*/  @P0 BRA `(.L_x_5369) ;  /* 0xfffffffc00e40947 */ /* 0x000fea000383ffff */
.L_x_5368:
[----:B------:R-:W-:Y:S05]  /*1630*/  BSYNC.RECONVERGENT B1 ;  /* 0x0000000000017941 */ /* 0x000fea0003800200 */
.L_x_5367:
        /* <DEDUP_REMOVED lines=12> */
.L_x_5372:
        /* <DEDUP_REMOVED lines=52> */
.L_x_5371:
[----:B------:R-:W-:Y:S05]  /*1a40*/  BSYNC.RECONVERGENT B1 ;  /* 0x0000000000017941 */ /* 0x000fea0003800200 */
.L_x_5370:
        /* <DEDUP_REMOVED lines=31> */
.L_x_5374:
[----:B------:R-:W-:Y:S05]  /*1c40*/  BSYNC.RECONVERGENT B1 ;  /* 0x0000000000017941 */ /* 0x000fea0003800200 */
.L_x_5373:
        /* <DEDUP_REMOVED lines=14> */
.L_x_5366:
[----:B------:R-:W-:Y:S05]  /*1d30*/  BSYNC.RECONVERGENT B0 ;  /* 0x0000000000007941 */ /* 0x000fea0003800200 */
.L_x_5365:
        /* <DEDUP_REMOVED lines=28> */
.L_x_5376:
[----:B------:R-:W-:Y:S05]  /*1f00*/  BSYNC.RECONVERGENT B0 ;  /* 0x0000000000007941 */ /* 0x000fea0003800200 */
.L_x_5375:
[----:B------:R-:W-:Y:S01]  /*1f10*/  BAR.SYNC.DEFER_BLOCKING 0x0 ;  /* 0x0000000000007b1d */ /* 0x000fe20000010000 */
[----:B------:R-:W-:Y:S01]  /*1f20*/  HFMA2 R27, -RZ, RZ, 0, 0 ;  /* 0x00000000ff1b7431 */ /* 0x000fe200000001ff */
[C---:B------:R-:W-:Y:S01]  /*1f30*/  LOP3.LUT P3, RZ, R19.reuse, 0x3c7, RZ, 0xc0, !PT ;  /* 0x000003c713ff7812 */ /* 0x040fe2000786c0ff */
[----:B------:R-:W-:Y:S01]  /*1f40*/  HFMA2 R37, -RZ, RZ, 0, 0 ;  /* 0x00000000ff257431 */ /* 0x000fe200000001ff */
[C---:B------:R-:W-:Y:S01]  /*1f50*/  LOP3.LUT P4, RZ, R19.reuse, 0x3e7, RZ, 0xc0, !PT ;  /* 0x000003e713ff7812 */ /* 0x040fe2000788c0ff */
[----:B------:R-:W-:Y:S01]  /*1f60*/  HFMA2 R33, -RZ, RZ, 0, 0 ;  /* 0x00000000ff217431 */ /* 0x000fe200000001ff */
[----:B------:R-:W-:Y:S01]  /*1f70*/  BSSY.RECONVERGENT B0, `(.L_x_5377) ;  /* 0x0000027000007945 */ /* 0x000fe20003800200 */
[----:B------:R-:W-:Y:S02]  /*1f80*/  ISETP.GT.U32.AND P5, PT, R19, 0x1f, PT ;  /* 0x0000001f1300780c */ /* 0x000fe40003fa4070 */
[----:B-1----:R-:W-:Y:S02]  /*1f90*/  CS2R R8, SRZ ;  /* 0x0000000000087805 */ /* 0x002fe4000001ff00 */
        /* <DEDUP_REMOVED lines=36> */
.L_x_5378:
[----:B------:R-:W-:Y:S05]  /*21e0*/  BSYNC.RECONVERGENT B0 ;  /* 0x0000000000007941 */ /* 0x000fea0003800200 */
.L_x_5377:
[----:B------:R-:W-:Y:S06]  /*21f0*/  BAR.SYNC.DEFER_BLOCKING 0x0 ;  /* 0x0000000000007b1d */ /* 0x000fec0000010000 */
[----:B------:R-:W-:Y:S04]  /*2200*/  BSSY.RECONVERGENT B0, `(.L_x_5379) ;  /* 0x0000032000007945 */ /* 0x000fe80003800200 */
[----:B------:R-:W-:Y:S05]  /*2210*/  @P3 BRA `(.L_x_5380) ;  /* 0x0000000000c03947 */ /* 0x000fea0003800000 */
[----:B0-----:R-:W1:Y:S04]  /*2220*/  LDS R2, [R0] ;  /* 0x0000000000027984 */ /* 0x001e680000000800 */
[----:B------:R-:W0:Y:S04]  /*2230*/  LDS R26, [R0+0x10] ;  /* 0x00001000001a7984 */ /* 0x000e280000000800 */
[----:B------:R-:W2:Y:S04]  /*2240*/  LDS R28, [R0+0x20] ;  /* 0x00002000001c7984 */ /* 0x000ea80000000800 */
[----:B------:R-:W3:Y:S04]  /*2250*/  LDS R30, [R0+0x30] ;  /* 0x00003000001e7984 */ /* 0x000ee80000000800 */
[----:B------:R-:W4:Y:S04]  /*2260*/  LDS R3, [R0+0x60] ;  /* 0x0000600000037984 */ /* 0x000f280000000800 */
        /* <DEDUP_REMOVED lines=11> */
[----:B-----5:R-:W-:Y:S01]  /*2320*/  FADD.FTZ R17, R17, R32 ;  /* 0x0000002011117221 */ /* 0x020fe20000010000 */
        /* <DEDUP_REMOVED lines=27> */
[----:B-1----:R-:W-:Y:S01]  /*24e0*/  FADD.FTZ R10, R10, R2 ;  /* 0x000000020a0a7221 */ /* 0x002fe20000010000 */
[----:B0-----:R-:W-:Y:S01]  /*24f0*/  FADD.FTZ R8, R8, R26 ;  /* 0x0000001a08087221 */ /* 0x001fe20000010000 */
[----:B--2---:R-:W-:Y:S01]  /*2500*/  FADD.FTZ R14, R14, R28 ;  /* 0x0000001c0e0e7221 */ /* 0x004fe20000010000 */
[----:B---3--:R-:W-:-:S07]  /*2510*/  FADD.FTZ R6, R6, R30 ;  /* 0x0000001e06067221 */ /* 0x008fce0000010000 */
.L_x_5380:
[----:B------:R-:W-:Y:S05]  /*2520*/  BSYNC.RECONVERGENT B0 ;  /* 0x0000000000007941 */ /* 0x000fea0003800200 */
.L_x_5379:
        /* <DEDUP_REMOVED lines=27> */
.L_x_5382:
[----:B------:R-:W-:Y:S05]  /*26e0*/  BSYNC.RECONVERGENT B0 ;  /* 0x0000000000007941 */ /* 0x000fea0003800200 */
.L_x_5381:
[----:B------:R-:W-:Y:S06]  /*26f0*/  BAR.SYNC.DEFER_BLOCKING 0x0 ;  /* 0x0000000000007b1d */ /* 0x000fec0000010000 */
[----:B------:R-:W-:Y:S04]  /*2700*/  BSSY.RECONVERGENT B0, `(.L_x_5383) ;  /* 0x0000032000007945 */ /* 0x000fe80003800200 */
[----:B------:R-:W-:Y:S05]  /*2710*/  @P4 BRA `(.L_x_5384) ;  /* 0x0000000000c04947 */ /* 0x000fea0003800000 */
[----:B0-----:R-:W1:Y:S04]  /*2720*/  LDS R2, [R0] ;  /* 0x0000000000027984 */ /* 0x001e680000000800 */
[----:B------:R-:W0:Y:S04]  /*2730*/  LDS R26, [R0+0x10] ;  /* 0x00001000001a7984 */ /* 0x000e280000000800 */
        /* <DEDUP_REMOVED lines=41> */
[----:B--2---:R-:W-:Y:S01]  /*29d0*/  FADD.FTZ R4, R4, R3 ;  /* 0x0000000304047221 */ /* 0x004fe20000010000 */
[----:B---3--:R-:W-:Y:S01]  /*29e0*/  FADD.FTZ R10, R10, R28 ;  /* 0x0000001c0a0a7221 */ /* 0x008fe20000010000 */
[----:B----4-:R-:W-:Y:S01]  /*29f0*/  FADD.FTZ R8, R8, R30 ;  /* 0x0000001e08087221 */ /* 0x010fe20000010000 */
[----:B-1----:R-:W-:Y:S01]  /*2a00*/  FADD.FTZ R31, R31, R2 ;  /* 0x000000021f1f7221 */ /* 0x002fe20000010000 */
[----:B0-----:R-:W-:-:S07]  /*2a10*/  FADD.FTZ R12, R12, R26 ;  /* 0x0000001a0c0c7221 */ /* 0x001fce0000010000 */
.L_x_5384:
[----:B------:R-:W-:Y:S05]  /*2a20*/  BSYNC.RECONVERGENT B0 ;  /* 0x0000000000007941 */ /* 0x000fea0003800200 */
.L_x_5383:
        /* <DEDUP_REMOVED lines=38> */
.L_x_5354:
[----:B------:R-:W-:Y:S01]  /*2c90*/  HFMA2 R12, -RZ, RZ, 0, 9.5367431640625e-07 ;  /* 0x00000010ff0c7431 */ /* 0x000fe200000001ff */
[----:B------:R-:W-:Y:S02]  /*2ca0*/  MOV R11, 0x1f ;  /* 0x0000001f000b7802 */ /* 0x000fe40000000f00 */
[----:B------:R-:W-:-:S07]  /*2cb0*/  MOV R15, 0xffffffff ;  /* 0xffffffff000f7802 */ /* 0x000fce0000000f00 */
[----:B------:R-:W-:Y:S05]  /*2cc0*/  WARPSYNC.COLLECTIVE R15, `(.L_x_5385) ;  /* 0x000000000f087348 */ /* 0x000fea0003c00000 */
[----:B------:R0:W1:Y:S02]  /*2cd0*/  SHFL.BFLY P6, R14, R13, R12, R11 ;  /* 0x0c00000c0d0e7389 */ /* 0x00006400000c000b */
[----:B01----:R-:W-:Y:S05]  /*2ce0*/  ENDCOLLECTIVE ;  /* 0x000000000000791b */ /* 0x003fea0003800000 */
.L_x_5385:
[----:B------:R-:W-:Y:S01]  /*2cf0*/  HFMA2 R12, -RZ, RZ, 0, 4.76837158203125e-07 ;  /* 0x00000008ff0c7431 */ /* 0x000fe200000001ff */
[----:B------:R-:W-:-:S04]  /*2d00*/  FMNMX.FTZ R0, R14, -3.40282346638528859812e+38, !PT ;  /* 0xff7fffff0e007809 */ /* 0x000fc80007810000 */
[----:B------:R-:W-:-:S07]  /*2d10*/  MOV R13, R0 ;  /* 0x00000000000d7202 */ /* 0x000fce0000000f00 */
[----:B------:R-:W-:Y:S05]  /*2d20*/  WARPSYNC.COLLECTIVE R15, `(.L_x_5386) ;  /* 0x000000000f087348 */ /* 0x000fea0003c00000 */
[----:B------:R0:W1:Y:S02]  /*2d30*/  SHFL.BFLY P6, R14, R13, R12, R11 ;  /* 0x0c00000c0d0e7389 */ /* 0x00006400000c000b */
[----:B01----:R-:W-:Y:S05]  /*2d40*/  ENDCOLLECTIVE ;  /* 0x000000000000791b */ /* 0x003fea0003800000 */
.L_x_5386:
[----:B------:R-:W-:Y:S01]  /*2d50*/  HFMA2 R12, -RZ, RZ, 0, 2.384185791015625e-07 ;  /* 0x00000004ff0c7431 */ /* 0x000fe200000001ff */
[----:B------:R-:W-:-:S04]  /*2d60*/  FMNMX.FTZ R2, R0, R14, !PT ;  /* 0x0000000e00027209 */ /* 0x000fc80007810000 */
[----:B------:R-:W-:-:S07]  /*2d70*/  MOV R13, R2 ;  /* 0x00000002000d7202 */ /* 0x000fce0000000f00 */
[----:B------:R-:W-:Y:S05]  /*2d80*/  WARPSYNC.COLLECTIVE R15, `(.L_x_5387) ;  /* 0x000000000f087348 */ /* 0x000fea0003c00000 */
[----:B------:R0:W1:Y:S02]  /*2d90*/  SHFL.BFLY P6, R14, R13, R12, R11 ;  /* 0x0c00000c0d0e7389 */ /* 0x00006400000c000b */
[----:B01----:R-:W-:Y:S05]  /*2da0*/  ENDCOLLECTIVE ;  /* 0x000000000000791b */ /* 0x003fea0003800000 */
.L_x_5387:
[----:B------:R-:W-:Y:S01]  /*2db0*/  HFMA2 R12, -RZ, RZ, 0, 1.1920928955078125e-07 ;  /* 0x00000002ff0c7431 */ /* 0x000fe200000001ff */
[----:B------:R-:W-:-:S04]  /*2dc0*/  FMNMX.FTZ R3, R2, R14, !PT ;  /* 0x0000000e02037209 */ /* 0x000fc80007810000 */
[----:B------:R-:W-:-:S07]  /*2dd0*/  MOV R13, R3 ;  /* 0x00000003000d7202 */ /* 0x000fce0000000f00 */
[----:B------:R-:W-:Y:S05]  /*2de0*/  WARPSYNC.COLLECTIVE R15, `(.L_x_5388) ;  /* 0x000000000f087348 */ /* 0x000fea0003c00000 */
[----:B------:R0:W1:Y:S02]  /*2df0*/  SHFL.BFLY P6, R14, R13, R12, R11 ;  /* 0x0c00000c0d0e7389 */ /* 0x00006400000c000b */
[----:B01----:R-:W-:Y:S05]  /*2e00*/  ENDCOLLECTIVE ;  /* 0x000000000000791b */ /* 0x003fea0003800000 */
.L_x_5388:
[----:B------:R-:W-:Y:S01]  /*2e10*/  HFMA2 R12, -RZ, RZ, 0, 5.9604644775390625e-08 ;  /* 0x00000001ff0c7431 */ /* 0x000fe200000001ff */
[----:B------:R-:W-:-:S04]  /*2e20*/  FMNMX.FTZ R4, R3, R14, !PT ;  /* 0x0000000e03047209 */ /* 0x000fc80007810000 */
[----:B------:R-:W-:-:S07]  /*2e30*/  MOV R13, R4 ;  /* 0x00000004000d7202 */ /* 0x000fce0000000f00 */
[----:B------:R-:W-:Y:S05]  /*2e40*/  WARPSYNC.COLLECTIVE R15, `(.L_x_5389) ;  /* 0x000000000f087348 */ /* 0x000fea0003c00000 */
[----:B------:R0:W1:Y:S02]  /*2e50*/  SHFL.BFLY P6, R14, R13, R12, R11 ;  /* 0x0c00000c0d0e7389 */ /* 0x00006400000c000b */
[----:B01----:R-:W-:Y:S05]  /*2e60*/  ENDCOLLECTIVE ;  /* 0x000000000000791b */ /* 0x003fea0003800000 */
.L_x_5389:
[----:B------:R-:W-:Y:S05]  /*2e70*/  BRA `(.L_x_5390) ;  /* 0xffffffd400507947 */ /* 0x000fea000383ffff */
.L_x_5391:
        /* <DEDUP_REMOVED lines=16> */
.L_x_27270:


//--------------------- .text._ZN4vllm25paged_attention_v2_kernelIfhLi80ELi32ELi128ELNS_18Fp8KVCacheDataTypeE2ELb0ELi512EEEvPfS2_PT_PKS3_PKT0_S9_ifPKiSB_iPKfiiiSD_SD_iiiii --------------------------
	.section	.text._ZN4vllm25paged_attention_v2_kernelIfhLi80ELi32ELi128ELNS_18Fp8KVCacheDataTypeE2ELb0ELi512EEEvPfS2_PT_PKS3_PKT0_S9_ifPKiSB_iPKfiiiSD_SD_iiiii,"ax",@progbits
	.align	128
        .global         _ZN4vllm25paged_attention_v2_kernelIfhLi80ELi32ELi128ELNS_18Fp8KVCacheDataTypeE2ELb0ELi512EEEvPfS2_PT_PKS3_PKT0_S9_ifPKiSB_iPKfiiiSD_SD_iiiii
        .type           _ZN4vllm25paged_attention_v2_kernelIfhLi80ELi32ELi128ELNS_18Fp8KVCacheDataTypeE2ELb0ELi512EEEvPfS2_PT_PKS3_PKT0_S9_ifPKiSB_iPKfiiiSD_SD_iiiii,@function
        .size           _ZN4vllm25paged_attention_v2_kernelIfhLi80ELi32ELi128ELNS_18Fp8KVCacheDataTypeE2ELb0ELi512EEEvPfS2_PT_PKS3_PKT0_S9_ifPKiSB_iPKfiiiSD_SD_iiiii,(.L_x_27271 - _ZN4vllm25paged_attention_v2_kernelIfhLi80ELi32ELi128ELNS_18Fp8KVCacheDataTypeE2ELb0ELi512EEEvPfS2_PT_PKS3_PKT0_S9_ifPKiSB_iPKfiiiSD_SD_iiiii)
        .other          _ZN4vllm25paged_attention_v2_kernelIfhLi80ELi32ELi128ELNS_18Fp8KVCacheDataTypeE2ELb0ELi512EEEvPfS2_PT_PKS3_PKT0_S9_ifPKiSB_iPKfiiiSD_SD_iiiii,@"STO_CUDA_ENTRY STV_DEFAULT"
_ZN4vllm25paged_attention_v2_kernelIfhLi80ELi32ELi128ELNS_18Fp8KVCacheDataTypeE2ELb0ELi512EEEvPfS2_PT_PKS3_PKT0_S9_ifPKiSB_iPKfiiiSD_SD_iiiii:
.text._ZN4vllm25paged_attention_v2_kernelIfhLi80ELi32ELi128ELNS_18Fp8KVCacheDataTypeE2ELb0ELi512EEEvPfS2_PT_PKS3_PKT0_S9_ifPKiSB_iPKfiiiSD_SD_iiiii:
        /* <DEDUP_REMOVED lines=44> */
.L_x_5393:
[----:B------:R-:W-:Y:S05]  /*02c0*/  BSYNC.RECONVERGENT B6 ;  /* 0x0000000000067941 */ /* 0x000fea0003800200 */
.L_x_5392:
        /* <DEDUP_REMOVED lines=15> */
.L_x_5430:
        /* <DEDUP_REMOVED lines=40> */
.L_x_5399:
        /* <DEDUP_REMOVED lines=11> */
.L_x_5398:
[----:B------:R-:W-:Y:S05]  /*06f0*/  BSYNC.RECONVERGENT B1 ;  /* 0x0000000000017941 */ /* 0x000fea0003800200 */
.L_x_5397:
        /* <DEDUP_REMOVED lines=12> */
.L_x_5402:
        /* <DEDUP_REMOVED lines=9> */
[----:B0-----:R-:W-:-:S03]  /*0850*/  FADD.FTZ R14, -R2, R13 ;  /* 0x0000000d020e7221 */ /* 0x001fc60000010100 */
[----:B------:R-:W0:Y:S01]  /*0860*/  LDS R13, [R9+0x800] ;  /* 0x00080000090d7984 */ /* 0x000e220000000800 */
[----:B-1----:R-:W-:Y:S01]  /*0870*/  FADD.FTZ R20, -R2, R21 ;  /* 0x0000001502147221 */ /* 0x002fe20000010100 */
[----:B------:R-:W-:Y:S02]  /*0880*/  FMUL.FTZ R14, R14, 1.4426950216293334961 ;  /* 0x3fb8aa3b0e0e7820 */ /* 0x000fe40000410000 */
[----:B------:R-:W1:Y:S01]  /*0890*/  LDS R21, [R9+0xa00] ;  /* 0x000a000009157984 */ /* 0x000e620000000800 */
[----:B------:R-:W-:Y:S01]  /*08a0*/  FMUL.FTZ R20, R20, 1.4426950216293334961 ;  /* 0x3fb8aa3b14147820 */ /* 0x000fe20000410000 */
[C---:B--2---:R-:W-:Y:S02]  /*08b0*/  FADD.FTZ R29, -R2.reuse, R29 ;  /* 0x0000001d021d7221 */ /* 0x044fe40000010100 */
[----:B------:R-:W2:Y:S01]  /*08c0*/  MUFU.EX2 R14, R14 ;  /* 0x0000000e000e7308 */ /* 0x000ea20000000800 */
[----:B---3--:R-:W-:Y:S01]  /*08d0*/  FADD.FTZ R24, -R2, R25 ;  /* 0x0000001902187221 */ /* 0x008fe20000010100 */
[----:B------:R-:W-:-:S02]  /*08e0*/  FMUL.FTZ R29, R29, 1.4426950216293334961 ;  /* 0x3fb8aa3b1d1d7820 */ /* 0x000fc40000410000 */
[----:B------:R-:W3:Y:S01]  /*08f0*/  MUFU.EX2 R20, R20 ;  /* 0x0000001400147308 */ /* 0x000ee20000000800 */
[----:B----4-:R-:W-:Y:S01]  /*0900*/  FADD.FTZ R27, -R2, R27 ;  /* 0x0000001b021b7221 */ /* 0x010fe20000010100 */
[----:B------:R-:W-:Y:S02]  /*0910*/  FMUL.FTZ R28, R24, 1.4426950216293334961 ;  /* 0x3fb8aa3b181c7820 */ /* 0x000fe40000410000 */
[----:B------:R-:W4:Y:S01]  /*0920*/  MUFU.EX2 R25, R29 ;  /* 0x0000001d00197308 */ /* 0x000f220000000800 */
[----:B-----5:R-:W-:-:S03]  /*0930*/  FADD.FTZ R15, -R2, R15 ;  /* 0x0000000f020f7221 */ /* 0x020fc60000010100 */
[----:B------:R-:W5:Y:S01]  /*0940*/  MUFU.EX2 R28, R28 ;  /* 0x0000001c001c7308 */ /* 0x000f620000000800 */
[----:B------:R-:W-:Y:S01]  /*0950*/  FADD.FTZ R26, -R2, R26 ;  /* 0x0000001a021a7221 */ /* 0x000fe20000010100 */
[----:B--2---:R2:W-:Y:S01]  /*0960*/  STS [R9+-0x400], R14 ;  /* 0xfffc000e09007388 */ /* 0x0045e20000000800 */
[----:B------:R-:W-:-:S03]  /*0970*/  FADD.FTZ R12, R14, R12 ;  /* 0x0000000c0e0c7221 */ /* 0x000fc60000010000 */
[----:B---3--:R3:W-:Y:S01]  /*0980*/  STS [R9+-0x200], R20 ;  /* 0xfffe001409007388 */ /* 0x0087e20000000800 */
[----:B------:R-:W-:-:S03]  /*0990*/  FADD.FTZ R12, R12, R20 ;  /* 0x000000140c0c7221 */ /* 0x000fc60000010000 */
[----:B----4-:R-:W-:Y:S01]  /*09a0*/  STS [R9], R25 ;  /* 0x0000001909007388 */ /* 0x010fe20000000800 */
[----:B--2---:R-:W-:-:S03]  /*09b0*/  FMUL.FTZ R14, R27, 1.4426950216293334961 ;  /* 0x3fb8aa3b1b0e7820 */ /* 0x004fc60000410000 */
[----:B-----5:R-:W-:Y:S01]  /*09c0*/  STS [R9+0x200], R28 ;  /* 0x0002001c09007388 */ /* 0x020fe20000000800 */
[----:B---3--:R-:W-:Y:S01]  /*09d0*/  FMUL.FTZ R20, R15, 1.4426950216293334961 ;  /* 0x3fb8aa3b0f147820 */ /* 0x008fe20000410000 */
[----:B------:R-:W-:Y:S01]  /*09e0*/  FADD.FTZ R15, R12, R25 ;  /* 0x000000190c0f7221 */ /* 0x000fe20000010000 */
[----:B------:R-:W2:Y:S01]  /*09f0*/  MUFU.EX2 R14, R14 ;  /* 0x0000000e000e7308 */ /* 0x000ea20000000800 */
[C---:B0-----:R-:W-:Y:S01]  /*0a00*/  FADD.FTZ R13, -R2.reuse, R13 ;  /* 0x0000000d020d7221 */ /* 0x041fe20000010100 */
[----:B------:R-:W0:Y:S02]  /*0a10*/  LDS R25, [R9+0x1400] ;  /* 0x0014000009197984 */ /* 0x000e240000000800 */
[----:B------:R-:W3:Y:S01]  /*0a20*/  MUFU.EX2 R20, R20 ;  /* 0x0000001400147308 */ /* 0x000ee20000000800 */
[----:B------:R-:W-:Y:S01]  /*0a30*/  FMUL.FTZ R24, R13, 1.4426950216293334961 ;  /* 0x3fb8aa3b0d187820 */ /* 0x000fe20000410000 */
[----:B-1----:R-:W-:Y:S01]  /*0a40*/  FADD.FTZ R21, -R2, R21 ;  /* 0x0000001502157221 */ /* 0x002fe20000010100 */
[----:B------:R-:W1:Y:S03]  /*0a50*/  LDS R13, [R9+0xc00] ;  /* 0x000c0000090d7984 */ /* 0x000e660000000800 */
[----:B------:R-:W-:Y:S01]  /*0a60*/  FMUL.FTZ R12, R21, 1.4426950216293334961 ;  /* 0x3fb8aa3b150c7820 */ /* 0x000fe20000410000 */
[----:B------:R-:W4:Y:S01]  /*0a70*/  MUFU.EX2 R24, R24 ;  /* 0x0000001800187308 */ /* 0x000f220000000800 */
[----:B------:R-:W-:-:S02]  /*0a80*/  FADD.FTZ R21, R15, R28 ;  /* 0x0000001c0f157221 */ /* 0x000fc40000010000 */
[----:B------:R-:W5:Y:S02]  /*0a90*/  LDS R15, [R9+0xe00] ;  /* 0x000e0000090f7984 */ /* 0x000f640000000800 */
[----:B--2---:R-:W-:Y:S01]  /*0aa0*/  FADD.FTZ R21, R21, R14 ;  /* 0x0000000e15157221 */ /* 0x004fe20000010000 */
[----:B------:R-:W2:Y:S01]  /*0ab0*/  MUFU.EX2 R12, R12 ;  /* 0x0000000c000c7308 */ /* 0x000ea20000000800 */
[----:B------:R-:W-:Y:S02]  /*0ac0*/  STS [R9+0x400], R14 ;  /* 0x0004000e09007388 */ /* 0x000fe40000000800 */
[----:B---3--:R-:W-:Y:S02]  /*0ad0*/  FADD.FTZ R27, R21, R20 ;  /* 0x00000014151b7221 */ /* 0x008fe40000010000 */
[----:B------:R-:W3:Y:S02]  /*0ae0*/  LDS R21, [R9+0x1200] ;  /* 0x0012000009157984 */ /* 0x000ee40000000800 */
[----:B----4-:R-:W-:-:S02]  /*0af0*/  FADD.FTZ R29, R27, R24 ;  /* 0x000000181b1d7221 */ /* 0x010fc40000010000 */
[----:B------:R-:W-:Y:S04]  /*0b00*/  LDS R14, [R9+0x1800] ;  /* 0x00180000090e7984 */ /* 0x000fe80000000800 */
[----:B------:R-:W4:Y:S04]  /*0b10*/  LDS R27, [R9+0x1600] ;  /* 0x00160000091b7984 */ /* 0x000f280000000800 */
[----:B--2---:R2:W-:Y:S04]  /*0b20*/  STS [R9+0xa00], R12 ;  /* 0x000a000c09007388 */ /* 0x0045e80000000800 */
[----:B------:R1:W-:Y:S04]  /*0b30*/  STS [R9+0x800], R24 ;  /* 0x0008001809007388 */ /* 0x0003e80000000800 */
[----:B------:R3:W-:Y:S01]  /*0b40*/  STS [R9+0x600], R20 ;  /* 0x0006001409007388 */ /* 0x0007e20000000800 */
[----:B0-----:R-:W-:Y:S01]  /*0b50*/  FADD.FTZ R25, -R2, R25 ;  /* 0x0000001902197221 */ /* 0x001fe20000010100 */
[----:B--2---:R-:W-:-:S02]  /*0b60*/  FADD.FTZ R12, R29, R12 ;  /* 0x0000000c1d0c7221 */ /* 0x004fc40000010000 */
[----:B------:R-:W0:Y:S01]  /*0b70*/  LDS R29, [R9+0x1a00] ;  /* 0x001a0000091d7984 */ /* 0x000e220000000800 */
[----:B-1----:R-:W-:Y:S01]  /*0b80*/  FADD.FTZ R13, -R2, R13 ;  /* 0x0000000d020d7221 */ /* 0x002fe20000010100 */
[----:B------:R-:W-:-:S03]  /*0b90*/  FMUL.FTZ R24, R26, 1.4426950216293334961 ;  /* 0x3fb8aa3b1a187820 */ /* 0x000fc60000410000 */
[----:B------:R-:W-:Y:S01]  /*0ba0*/  FMUL.FTZ R13, R13, 1.4426950216293334961 ;  /* 0x3fb8aa3b0d0d7820 */ /* 0x000fe20000410000 */
[C---:B-----5:R-:W-:Y:S02]  /*0bb0*/  FADD.FTZ R15, -R2.reuse, R15 ;  /* 0x0000000f020f7221 */ /* 0x060fe40000010100 */
[----:B------:R-:W1:Y:S02]  /*0bc0*/  MUFU.EX2 R24, R24 ;  /* 0x0000001800187308 */ /* 0x000e640000000800 */
[----:B------:R-:W-:Y:S02]  /*0bd0*/  FMUL.FTZ R15, R15, 1.4426950216293334961 ;  /* 0x3fb8aa3b0f0f7820 */ /* 0x000fe40000410000 */
[----:B------:R-:W2:Y:S01]  /*0be0*/  MUFU.EX2 R13, R13 ;  /* 0x0000000d000d7308 */ /* 0x000ea20000000800 */
[----:B---3--:R-:W-:-:S03]  /*0bf0*/  FADD.FTZ R21, -R2, R21 ;  /* 0x0000001502157221 */ /* 0x008fc60000010100 */
[----:B------:R-:W3:Y:S01]  /*0c00*/  MUFU.EX2 R20, R15 ;  /* 0x0000000f00147308 */ /* 0x000ee20000000800 */
[----:B------:R-:W-:Y:S01]  /*0c10*/  FMUL.FTZ R26, R21, 1.4426950216293334961 ;  /* 0x3fb8aa3b151a7820 */ /* 0x000fe20000410000 */
[----:B-1----:R-:W-:Y:S01]  /*0c20*/  STS [R9+0x1000], R24 ;  /* 0x0010001809007388 */ /* 0x002fe20000000800 */
[C---:B----4-:R-:W-:Y:S01]  /*0c30*/  FADD.FTZ R21, -R2.reuse, R27 ;  /* 0x0000001b02157221 */ /* 0x050fe20000010100 */
[----:B------:R-:W-:Y:S01]  /*0c40*/  FMUL.FTZ R27, R25, 1.4426950216293334961 ;  /* 0x3fb8aa3b191b7820 */ /* 0x000fe20000410000 */
[----:B------:R-:W-:Y:S02]  /*0c50*/  FADD.FTZ R25, -R2, R14 ;  /* 0x0000000e02197221 */ /* 0x000fe40000010100 */
[----:B------:R-:W1:Y:S01]  /*0c60*/  MUFU.EX2 R26, R26 ;  /* 0x0000001a001a7308 */ /* 0x000e620000000800 */
[----:B------:R-:W-:Y:S01]  /*0c70*/  FMUL.FTZ R28, R21, 1.4426950216293334961 ;  /* 0x3fb8aa3b151c7820 */ /* 0x000fe20000410000 */
[----:B--2---:R-:W-:Y:S01]  /*0c80*/  STS [R9+0xc00], R13 ;  /* 0x000c000d09007388 */ /* 0x004fe20000000800 */
[----:B------:R-:W-:Y:S01]  /*0c90*/  FMUL.FTZ R21, R25, 1.4426950216293334961 ;  /* 0x3fb8aa3b19157820 */ /* 0x000fe20000410000 */
[----:B------:R-:W-:Y:S01]  /*0ca0*/  FADD.FTZ R25, R12, R13 ;  /* 0x0000000d0c197221 */ /* 0x000fe20000010000 */
[----:B------:R-:W2:Y:S01]  /*0cb0*/  MUFU.EX2 R14, R27 ;  /* 0x0000001b000e7308 */ /* 0x000ea20000000800 */
[----:B---3--:R-:W-:Y:S02]  /*0cc0*/  STS [R9+0xe00], R20 ;  /* 0x000e001409007388 */ /* 0x008fe40000000800 */
[----:B------:R-:W-:Y:S01]  /*0cd0*/  FADD.FTZ R25, R25, R20 ;  /* 0x0000001419197221 */ /* 0x000fe20000010000 */
[----:B------:R-:W3:Y:S03]  /*0ce0*/  MUFU.EX2 R28, R28 ;  /* 0x0000001c001c7308 */ /* 0x000ee60000000800 */
[----:B------:R-:W-:Y:S01]  /*0cf0*/  FADD.FTZ R25, R25, R24 ;  /* 0x0000001819197221 */ /* 0x000fe20000010000 */
[----:B0-----:R-:W-:Y:S01]  /*0d00*/  FADD.FTZ R29, -R2, R29 ;  /* 0x0000001d021d7221 */ /* 0x001fe20000010100 */
[----:B------:R-:W0:Y:S01]  /*0d10*/  MUFU.EX2 R21, R21 ;  /* 0x0000001500157308 */ /* 0x000e220000000800 */
[----:B-1----:R-:W-:Y:S01]  /*0d20*/  STS [R9+0x1200], R26 ;  /* 0x0012001a09007388 */ /* 0x002fe20000000800 */
[----:B------:R-:W-:Y:S01]  /*0d30*/  FADD.FTZ R25, R25, R26 ;  /* 0x0000001a19197221 */ /* 0x000fe20000010000 */
[----:B------:R-:W-:-:S02]  /*0d40*/  FMUL.FTZ R15, R29, 1.4426950216293334961 ;  /* 0x3fb8aa3b1d0f7820 */ /* 0x000fc40000410000 */
[----:B--2---:R-:W-:Y:S01]  /*0d50*/  STS [R9+0x1400], R14 ;  /* 0x0014000e09007388 */ /* 0x004fe20000000800 */
[----:B------:R-:W-:-:S03]  /*0d60*/  FADD.FTZ R25, R25, R14 ;  /* 0x0000000e19197221 */ /* 0x000fc60000010000 */
[----:B------:R-:W1:Y:S01]  /*0d70*/  MUFU.EX2 R15, R15 ;  /* 0x0000000f000f7308 */ /* 0x000e620000000800 */
[----:B---3--:R-:W-:Y:S01]  /*0d80*/  FADD.FTZ R12, R25, R28 ;  /* 0x0000001c190c7221 */ /* 0x008fe20000010000 */
[----:B------:R-:W-:Y:S03]  /*0d90*/  STS [R9+0x1600], R28 ;  /* 0x0016001c09007388 */ /* 0x000fe60000000800 */
[----:B0-----:R-:W-:Y:S01]  /*0da0*/  FADD.FTZ R12, R12, R21 ;  /* 0x000000150c0c7221 */ /* 0x001fe20000010000 */
[----:B------:R-:W-:Y:S04]  /*0db0*/  STS [R9+0x1800], R21 ;  /* 0x0018001509007388 */ /* 0x000fe80000000800 */
[----:B-1----:R0:W-:Y:S01]  /*0dc0*/  STS [R9+0x1a00], R15 ;  /* 0x001a000f09007388 */ /* 0x0021e20000000800 */
[----:B------:R-:W-:Y:S01]  /*0dd0*/  FADD.FTZ R12, R12, R15 ;  /* 0x0000000f0c0c7221 */ /* 0x000fe20000010000 */
[----:B0-----:R-:W-:Y:S01]  /*0de0*/  IADD3 R9, PT, PT, R9, 0x2000, RZ ;  /* 0x0000200009097810 */ /* 0x001fe20007ffe0ff */
[----:B------:R-:W-:Y:S06]  /*0df0*/  @!P4 BRA `(.L_x_5402) ;  /* 0xfffffff80070c947 */ /* 0x000fec000383ffff */
.L_x_5401:
[----:B------:R-:W-:Y:S05]  /*0e00*/  BSYNC.RECONVERGENT B1 ;  /* 0x0000000000017941 */ /* 0x000fea0003800200 */
.L_x_5400:
        /* <DEDUP_REMOVED lines=31> */
[----:B0-----:R-:W-:Y:S01]  /*1000*/  STS [R9+-0x400], R10 ;  /* 0xfffc000a09007388 */ /* 0x001fe20000000800 */
[----:B------:R-:W-:Y:S01]  /*1010*/  FADD.FTZ R21, -R2, R13 ;  /* 0x0000000d02157221 */ /* 0x000fe20000010100 */
[----:B------:R-:W-:Y:S01]  /*1020*/  FMUL.FTZ R28, R15, 1.4426950216293334961 ;  /* 0x3fb8aa3b0f1c7820 */ /* 0x000fe20000410000 */
[----:B------:R-:W0:Y:S01]  /*1030*/  MUFU.EX2 R26, R25 ;  /* 0x00000019001a7308 */ /* 0x000e220000000800 */
[----:B-1----:R-:W-:Y:S01]  /*1040*/  STS [R9+-0x200], R14 ;  /* 0xfffe000e09007388 */ /* 0x002fe20000000800 */
[----:B------:R-:W-:Y:S01]  /*1050*/  FMUL.FTZ R15, R21, 1.4426950216293334961 ;  /* 0x3fb8aa3b150f7820 */ /* 0x000fe20000410000 */
[----:B------:R-:W-:Y:S01]  /*1060*/  FADD.FTZ R21, R12, R10 ;  /* 0x0000000a0c157221 */ /* 0x000fe20000010000 */
[----:B------:R-:W1:Y:S01]  /*1070*/  MUFU.EX2 R13, R27 ;  /* 0x0000001b000d7308 */ /* 0x000e620000000800 */
[----:B--2---:R-:W-:Y:S02]  /*1080*/  STS [R9], R20 ;  /* 0x0000001409007388 */ /* 0x004fe40000000800 */
[----:B------:R-:W-:Y:S01]  /*1090*/  FADD.FTZ R21, R21, R14 ;  /* 0x0000000e15157221 */ /* 0x000fe20000010000 */
[----:B------:R-:W2:Y:S01]  /*10a0*/  MUFU.EX2 R28, R28 ;  /* 0x0000001c001c7308 */ /* 0x000ea20000000800 */
[----:B---3--:R-:W-:Y:S02]  /*10b0*/  STS [R9+0x200], R24 ;  /* 0x0002001809007388 */ /* 0x008fe40000000800 */
[----:B------:R-:W-:Y:S01]  /*10c0*/  FADD.FTZ R21, R21, R20 ;  /* 0x0000001415157221 */ /* 0x000fe20000010000 */
[----:B------:R-:W3:Y:S01]  /*10d0*/  MUFU.EX2 R15, R15 ;  /* 0x0000000f000f7308 */ /* 0x000ee20000000800 */
[----:B0-----:R-:W-:Y:S02]  /*10e0*/  STS [R9+0x400], R26 ;  /* 0x0004001a09007388 */ /* 0x001fe40000000800 */
[----:B------:R-:W-:-:S02]  /*10f0*/  FADD.FTZ R21, R21, R24 ;  /* 0x0000001815157221 */ /* 0x000fc40000010000 */
[----:B-1----:R-:W-:Y:S02]  /*1100*/  STS [R9+0x600], R13 ;  /* 0x0006000d09007388 */ /* 0x002fe40000000800 */
[----:B------:R-:W-:Y:S02]  /*1110*/  FADD.FTZ R12, R21, R26 ;  /* 0x0000001a150c7221 */ /* 0x000fe40000010000 */
[----:B--2---:R-:W-:Y:S02]  /*1120*/  STS [R9+0x800], R28 ;  /* 0x0008001c09007388 */ /* 0x004fe40000000800 */
[----:B------:R-:W-:Y:S02]  /*1130*/  FADD.FTZ R21, R12, R13 ;  /* 0x0000000d0c157221 */ /* 0x000fe40000010000 */
[----:B---3--:R0:W-:Y:S02]  /*1140*/  STS [R9+0xa00], R15 ;  /* 0x000a000f09007388 */ /* 0x0081e40000000800 */
[----:B------:R-:W-:-:S04]  /*1150*/  FADD.FTZ R12, R21, R28 ;  /* 0x0000001c150c7221 */ /* 0x000fc80000010000 */
[----:B------:R-:W-:Y:S01]  /*1160*/  FADD.FTZ R12, R12, R15 ;  /* 0x0000000f0c0c7221 */ /* 0x000fe20000010000 */
[----:B0-----:R-:W-:-:S07]  /*1170*/  IADD3 R9, PT, PT, R9, 0x1000, RZ ;  /* 0x0000100009097810 */ /* 0x001fce0007ffe0ff */
.L_x_5404:
[----:B------:R-:W-:Y:S05]  /*1180*/  BSYNC.RECONVERGENT B1 ;  /* 0x0000000000017941 */ /* 0x000fea0003800200 */
.L_x_5403:
        /* <DEDUP_REMOVED lines=26> */
.L_x_5396:
[----:B------:R-:W-:Y:S05]  /*1330*/  BSYNC.RECONVERGENT B0 ;  /* 0x0000000000007941 */ /* 0x000fea0003800200 */
.L_x_5395:
        /* <DEDUP_REMOVED lines=40> */
.L_x_5409:
[----:B------:R-:W1:Y:S01]  /*15c0*/  LDS R11, [R8] ;  /* 0x00000000080b7984 */ /* 0x000e620000000800 */
[----:B------:R-:W-:-:S04]  /*15d0*/  IADD3 R10, PT, PT, R10, 0x1, RZ ;  /* 0x000000010a0a7810 */ /* 0x000fc80007ffe0ff */
[----:B------:R-:W-:Y:S01]  /*15e0*/  ISETP.NE.AND P0, PT, R10, RZ, PT ;  /* 0x000000ff0a00720c */ /* 0x000fe20003f05270 */
[----:B-1----:R-:W-:-:S05]  /*15f0*/  FMUL.FTZ R11, R11, R4 ;  /* 0x000000040b0b7220 */ /* 0x002fca0000410000 */
[----:B------:R1:W-:Y:S02]  /*1600*/  STS [R8], R11 ;  /* 0x0000000b08007388 */ /* 0x0003e40000000800 */
[----:B-1----:R-:W-:-:S05]  /*1610*/  IADD3 R8, PT, PT, R8, 0x200, RZ ;  /* 0x0000020008087810 */ /* 0x002fca0007ffe0ff */
[----:B------:R-:W-:Y:S05]  /*1620*/  @P0 BRA `(.L_x_5409) ;  /* 0xfffffffc00e40947 */ /* 0x000fea000383ffff */
.L_x_5408:
[----:B------:R-:W-:Y:S05]  /*1630*/  BSYNC.RECONVERGENT B1 ;  /* 0x0000000000017941 */ /* 0x000fea0003800200 */
.L_x_5407:
        /* <DEDUP_REMOVED lines=12> */
.L_x_5412:
[----:B------:R-:W1:Y:S01]  /*1700*/  LDS R11, [R8+-0x400] ;  /* 0xfffc0000080b7984 */ /* 0x000e620000000800 */
[----:B------:R-:W-:-:S03]  /*1710*/  IADD3 R7, PT, PT, R7, 0x800, RZ ;  /* 0x0000080007077810 */ /* 0x000fc60007ffe0ff */
[----:B------:R-:W2:Y:S01]  /*1720*/  LDS R29, [R8] ;  /* 0x00000000081d7984 */ /* 0x000ea20000000800 */
[----:B------:R-:W-:-:S03]  /*1730*/  ISETP.GE.AND P1, PT, R7, R10, PT ;  /* 0x0000000a0700720c */ /* 0x000fc60003f26270 */
[----:B------:R-:W3:Y:S04]  /*1740*/  LDS R14, [R8+0x400] ;  /* 0x00040000080e7984 */ /* 0x000ee80000000800 */
[----:B------:R-:W4:Y:S04]  /*1750*/  LDS R25, [R8+-0x200] ;  /* 0xfffe000008197984 */ /* 0x000f280000000800 */
        /* <DEDUP_REMOVED lines=9> */
[----:B------:R-:W-:Y:S01]  /*17f0*/  STS [R8+-0x400], R27 ;  /* 0xfffc001b08007388 */ /* 0x000fe20000000800 */
[----:B---3--:R-:W-:-:S03]  /*1800*/  FMUL.FTZ R29, R14, R4 ;  /* 0x000000040e1d7220 */ /* 0x008fc60000410000 */
[----:B------:R-:W2:Y:S01]  /*1810*/  LDS R27, [R8+0x1400] ;  /* 0x00140000081b7984 */ /* 0x000ea20000000800 */
[----:B----4-:R-:W-:-:S03]  /*1820*/  FMUL.FTZ R24, R25, R4 ;  /* 0x0000000419187220 */ /* 0x010fc60000410000 */
[----:B------:R-:W-:Y:S01]  /*1830*/  STS [R8+0x400], R29 ;  /* 0x0004001d08007388 */ /* 0x000fe20000000800 */
[----:B-----5:R-:W-:-:S03]  /*1840*/  FMUL.FTZ R28, R12, R4 ;  /* 0x000000040c1c7220 */ /* 0x020fc60000410000 */
[----:B------:R-:W3:Y:S01]  /*1850*/  LDS R25, [R8+0x1000] ;  /* 0x0010000008197984 */ /* 0x000ee20000000800 */
[----:B0-----:R-:W-:-:S03]  /*1860*/  FMUL.FTZ R13, R13, R4 ;  /* 0x000000040d0d7220 */ /* 0x001fc60000410000 */
[----:B------:R-:W0:Y:S01]  /*1870*/  LDS R14, [R8+0x1600] ;  /* 0x00160000080e7984 */ /* 0x000e220000000800 */
[----:B------:R-:W-:-:S03]  /*1880*/  FMUL.FTZ R17, R17, R4 ;  /* 0x0000000411117220 */ /* 0x000fc60000410000 */
[----:B------:R-:W4:Y:S01]  /*1890*/  LDS R12, [R8+0x1800] ;  /* 0x00180000080c7984 */ /* 0x000f220000000800 */
[----:B------:R-:W-:-:S03]  /*18a0*/  FMUL.FTZ R21, R21, R4 ;  /* 0x0000000415157220 */ /* 0x000fc60000410000 */
[----:B------:R-:W5:Y:S01]  /*18b0*/  LDS R29, [R8+0x1a00] ;  /* 0x001a0000081d7984 */ /* 0x000f620000000800 */
[----:B------:R-:W-:-:S03]  /*18c0*/  FMUL.FTZ R15, R15, R4 ;  /* 0x000000040f0f7220 */ /* 0x000fc60000410000 */
[----:B------:R-:W-:Y:S01]  /*18d0*/  STS [R8+0x800], R13 ;  /* 0x0008000d08007388 */ /* 0x000fe20000000800 */
[----:B------:R-:W-:-:S03]  /*18e0*/  FMUL.FTZ R20, R20, R4 ;  /* 0x0000000414147220 */ /* 0x000fc60000410000 */
[----:B------:R-:W-:Y:S01]  /*18f0*/  STS [R8+-0x200], R24 ;  /* 0xfffe001808007388 */ /* 0x000fe20000000800 */
[----:B-1----:R-:W-:-:S03]  /*1900*/  FMUL.FTZ R11, R11, R4 ;  /* 0x000000040b0b7220 */ /* 0x002fc60000410000 */
[----:B------:R-:W-:Y:S04]  /*1910*/  STS [R8], R26 ;  /* 0x0000001a08007388 */ /* 0x000fe80000000800 */
[----:B------:R0:W-:Y:S01]  /*1920*/  STS [R8+0x600], R11 ;  /* 0x0006000b08007388 */ /* 0x0001e20000000800 */
[----:B--2---:R-:W-:-:S03]  /*1930*/  FMUL.FTZ R27, R27, R4 ;  /* 0x000000041b1b7220 */ /* 0x004fc60000410000 */
[----:B------:R-:W-:Y:S04]  /*1940*/  STS [R8+0x200], R28 ;  /* 0x0002001c08007388 */ /* 0x000fe80000000800 */
[----:B------:R-:W-:Y:S01]  /*1950*/  STS [R8+0xa00], R17 ;  /* 0x000a001108007388 */ /* 0x000fe20000000800 */
[----:B---3--:R-:W-:-:S03]  /*1960*/  FMUL.FTZ R25, R25, R4 ;  /* 0x0000000419197220 */ /* 0x008fc60000410000 */
[----:B------:R-:W-:Y:S01]  /*1970*/  STS [R8+0xc00], R21 ;  /* 0x000c001508007388 */ /* 0x000fe20000000800 */
[----:B0-----:R-:W-:-:S03]  /*1980*/  FMUL.FTZ R11, R14, R4 ;  /* 0x000000040e0b7220 */ /* 0x001fc60000410000 */
        /* <DEDUP_REMOVED lines=8> */
[----:B------:R0:W-:Y:S02]  /*1a10*/  STS [R8+0x1a00], R29 ;  /* 0x001a001d08007388 */ /* 0x0001e40000000800 */
[----:B0-----:R-:W-:Y:S01]  /*1a20*/  IADD3 R8, PT, PT, R8, 0x2000, RZ ;  /* 0x0000200008087810 */ /* 0x001fe20007ffe0ff */
[----:B------:R-:W-:Y:S06]  /*1a30*/  @!P1 BRA `(.L_x_5412) ;  /* 0xfffffffc00309947 */ /* 0x000fec000383ffff */
.L_x_5411:
[----:B------:R-:W-:Y:S05]  /*1a40*/  BSYNC.RECONVERGENT B1 ;  /* 0x0000000000017941 */ /* 0x000fea0003800200 */
.L_x_5410:
        /* <DEDUP_REMOVED lines=31> */
.L_x_5414:
[----:B------:R-:W-:Y:S05]  /*1c40*/  BSYNC.RECONVERGENT B1 ;  /* 0x0000000000017941 */ /* 0x000fea0003800200 */
.L_x_5413:
        /* <DEDUP_REMOVED lines=14> */
.L_x_5406:
[----:B------:R-:W-:Y:S05]  /*1d30*/  BSYNC.RECONVERGENT B0 ;  /* 0x0000000000007941 */ /* 0x000fea0003800200 */
.L_x_5405:
[----:B------:R-:W-:Y:S01]  /*1d40*/  BAR.SYNC.DEFER_BLOCKING 0x0 ;  /* 0x0000000000007b1d */ /* 0x000fe20000010000 */
[C---:B------:R-:W-:Y:S02]  /*1d50*/  ISETP.NE.AND P3, PT, R19.reuse, RZ, PT ;  /* 0x000000ff1300720c */ /* 0x040fe40003f65270 */
[C---:B-1----:R-:W-:Y:S02]  /*1d60*/  LOP3.LUT R4, R19.reuse, 0x7, RZ, 0xc0, !PT ;  /* 0x0000000713047812 */ /* 0x042fe400078ec0ff */
[----:B------:R-:W-:Y:S01]  /*1d70*/  SHF.R.U32.HI R5, RZ, 0x3, R5 ;  /* 0x00000003ff057819 */ /* 0x000fe20000011605 */
[----:B------:R-:W-:Y:S01]  /*1d80*/  BSSY.RECONVERGENT B0, `(.L_x_5415) ;  /* 0x0000018000007945 */ /* 0x000fe20003800200 */
[----:B------:R-:W-:Y:S02]  /*1d90*/  ISETP.NE.AND P2, PT, R4, RZ, PT ;  /* 0x000000ff0400720c */ /* 0x000fe40003f45270 */
[----:B------:R-:W-:Y:S01]  /*1da0*/  IADD3 R4, PT, PT, R0, 0x20, RZ ;  /* 0x0000002000047810 */ /* 0x000fe20007ffe0ff */
[----:B------:R-:W-:Y:S01]  /*1db0*/  IMAD R0, R6, 0x50, R5 ;  /* 0x0000005006007824 */ /* 0x000fe200078e0205 */
[----:B--2---:R-:W-:-:S02]  /*1dc0*/  LOP3.LUT R7, R19, 0x3c0, RZ, 0xc0, !PT ;  /* 0x000003c013077812 */ /* 0x004fc400078ec0ff */
        /* <DEDUP_REMOVED lines=19> */
.L_x_5416:
[----:B------:R-:W-:Y:S05]  /*1f00*/  BSYNC.RECONVERGENT B0 ;  /* 0x0000000000007941 */ /* 0x000fea0003800200 */
.L_x_5415:
[----:B------:R-:W-:Y:S01]  /*1f10*/  BAR.SYNC.DEFER_BLOCKING 0x0 ;  /* 0x0000000000007b1d */ /* 0x000fe20000010000 */
[----:B------:R-:W-:Y:S01]  /*1f20*/  HFMA2 R27, -RZ, RZ, 0, 0 ;  /* 0x00000000ff1b7431 */ /* 0x000fe200000001ff */
[C---:B------:R-:W-:Y:S02]  /*1f30*/  LOP3.LUT P3, RZ, R19.reuse, 0x3c7, RZ, 0xc0, !PT ;  /* 0x000003c713ff7812 */ /* 0x040fe4000786c0ff */
[----:B-1----:R-:W-:Y:S02]  /*1f40*/  CS2R R4, SRZ ;  /* 0x0000000000047805 */ /* 0x002fe4000001ff00 */
[C---:B------:R-:W-:Y:S02]  /*1f50*/  LOP3.LUT P4, RZ, R19.reuse, 0x3e7, RZ, 0xc0, !PT ;  /* 0x000003e713ff7812 */ /* 0x040fe4000788c0ff */
[----:B------:R-:W-:Y:S01]  /*1f60*/  CS2R R6, SRZ ;  /* 0x0000000000067805 */ /* 0x000fe2000001ff00 */
[----:B------:R-:W-:Y:S01]  /*1f70*/  BSSY.RECONVERGENT B0, `(.L_x_5417) ;  /* 0x000001f000007945 */ /* 0x000fe20003800200 */
[----:B------:R-:W-:-:S02]  /*1f80*/  ISETP.GT.U32.AND P5, PT, R19, 0x1f, PT ;  /* 0x0000001f1300780c */ /* 0x000fc40003fa4070 */
[----:B------:R-:W-:Y:S02]  /*1f90*/  CS2R R24, SRZ ;  /* 0x0000000000187805 */ /* 0x000fe4000001ff00 */
[----:B------:R-:W-:Y:S02]  /*1fa0*/  CS2R R8, SRZ ;  /* 0x0000000000087805 */ /* 0x000fe4000001ff00 */
[----:B------:R-:W-:Y:S02]  /*1fb0*/  CS2R R10, SRZ ;  /* 0x00000000000a7805 */ /* 0x000fe4000001ff00 */
[----:B------:R-:W-:Y:S02]  /*1fc0*/  CS2R R12, SRZ ;  /* 0x00000000000c7805 */ /* 0x000fe4000001ff00 */
[----:B------:R-:W-:Y:S02]  /*1fd0*/  CS2R R14, SRZ ;  /* 0x00000000000e7805 */ /* 0x000fe4000001ff00 */
[----:B------:R-:W-:-:S02]  /*1fe0*/  CS2R R16, SRZ ;  /* 0x0000000000107805 */ /* 0x000fc4000001ff00 */
[----:B------:R-:W-:Y:S02]  /*1ff0*/  CS2R R20, SRZ ;  /* 0x0000000000147805 */ /* 0x000fe4000001ff00 */
        /* <DEDUP_REMOVED lines=22> */
.L_x_5418:
[----:B------:R-:W-:Y:S05]  /*2160*/  BSYNC.RECONVERGENT B0 ;  /* 0x0000000000007941 */ /* 0x000fea0003800200 */
.L_x_5417:
        /* <DEDUP_REMOVED lines=43> */
.L_x_5420:
[----:B------:R-:W-:Y:S05]  /*2420*/  BSYNC.RECONVERGENT B0 ;  /* 0x0000000000007941 */ /* 0x000fea0003800200 */
.L_x_5419:
        /* <DEDUP_REMOVED lines=23> */
.L_x_5422:
[----:B------:R-:W-:Y:S05]  /*25a0*/  BSYNC.RECONVERGENT B0 ;  /* 0x0000000000007941 */ /* 0x000fea0003800200 */
.L_x_5421:
        /* <DEDUP_REMOVED lines=43> */
.L_x_5424:
[----:B------:R-:W-:Y:S05]  /*2860*/  BSYNC.RECONVERGENT B0 ;  /* 0x0000000000007941 */ /* 0x000fea0003800200 */
.L_x_5423:
        /* <DEDUP_REMOVED lines=34> */
.L_x_5394:
[----:B------:R-:W-:Y:S01]  /*2a90*/  HFMA2 R12, -RZ, RZ, 0, 9.5367431640625e-07 ;  /* 0x00000010ff0c7431 */ /* 0x000fe200000001ff */
[----:B------:R-:W-:Y:S02]  /*2aa0*/  MOV R11, 0x1f ;  /* 0x0000001f000b7802 */ /* 0x000fe40000000f00 */
[----:B------:R-:W-:-:S07]  /*2ab0*/  MOV R15, 0xffffffff ;  /* 0xffffffff000f7802 */ /* 0x000fce0000000f00 */
[----:B------:R-:W-:Y:S05]  /*2ac0*/  WARPSYNC.COLLECTIVE R15, `(.L_x_5425) ;  /* 0x000000000f087348 */ /* 0x000fea0003c00000 */
[----:B------:R0:W1:Y:S02]  /*2ad0*/  SHFL.BFLY P6, R14, R13, R12, R11 ;  /* 0x0c00000c0d0e7389 */ /* 0x00006400000c000b */
[----:B01----:R-:W-:Y:S05]  /*2ae0*/  ENDCOLLECTIVE ;  /* 0x000000000000791b */ /* 0x003fea0003800000 */
.L_x_5425:
[----:B------:R-:W-:Y:S01]  /*2af0*/  HFMA2 R12, -RZ, RZ, 0, 4.76837158203125e-07 ;  /* 0x00000008ff0c7431 */ /* 0x000fe200000001ff */
[----:B------:R-:W-:-:S04]  /*2b00*/  FMNMX.FTZ R0, R14, -3.40282346638528859812e+38, !PT ;  /* 0xff7fffff0e007809 */ /* 0x000fc80007810000 */
[----:B------:R-:W-:-:S07]  /*2b10*/  MOV R13, R0 ;  /* 0x00000000000d7202 */ /* 0x000fce0000000f00 */
[----:B------:R-:W-:Y:S05]  /*2b20*/  WARPSYNC.COLLECTIVE R15, `(.L_x_5426) ;  /* 0x000000000f087348 */ /* 0x000fea0003c00000 */
[----:B------:R0:W1:Y:S02]  /*2b30*/  SHFL.BFLY P6, R14, R13, R12, R11 ;  /* 0x0c00000c0d0e7389 */ /* 0x00006400000c000b */
[----:B01----:R-:W-:Y:S05]  /*2b40*/  ENDCOLLECTIVE ;  /* 0x000000000000791b */ /* 0x003fea0003800000 */
.L_x_5426:
[----:B------:R-:W-:Y:S01]  /*2b50*/  HFMA2 R12, -RZ, RZ, 0, 2.384185791015625e-07 ;  /* 0x00000004ff0c7431 */ /* 0x000fe200000001ff */
[----:B------:R-:W-:-:S04]  /*2b60*/  FMNMX.FTZ R2, R0, R14, !PT ;  /* 0x0000000e00027209 */ /* 0x000fc80007810000 */
[----:B------:R-:W-:-:S07]  /*2b70*/  MOV R13, R2 ;  /* 0x00000002000d7202 */ /* 0x000fce0000000f00 */
[----:B------:R-:W-:Y:S05]  /*2b80*/  WARPSYNC.COLLECTIVE R15, `(.L_x_5427) ;  /* 0x000000000f087348 */ /* 0x000fea0003c00000 */
[----:B------:R0:W1:Y:S02]  /*2b90*/  SHFL.BFLY P6, R14, R13, R12, R11 ;  /* 0x0c00000c0d0e7389 */ /* 0x00006400000c000b */
[----:B01----:R-:W-:Y:S05]  /*2ba0*/  ENDCOLLECTIVE ;  /* 0x000000000000791b */ /* 0x003fea0003800000 */
.L_x_5427:
[----:B------:R-:W-:Y:S01]  /*2bb0*/  HFMA2 R12, -RZ, RZ, 0, 1.1920928955078125e-07 ;  /* 0x00000002ff0c7431 */ /* 0x000fe200000001ff */
[----:B------:R-:W-:-:S04]  /*2bc0*/  FMNMX.FTZ R3, R2, R14, !PT ;  /* 0x0000000e02037209 */ /* 0x000fc80007810000 */
[----:B------:R-:W-:-:S07]  /*2bd0*/  MOV R13, R3 ;  /* 0x00000003000d7202 */ /* 0x000fce0000000f00 */
[----:B------:R-:W-:Y:S05]  /*2be0*/  WARPSYNC.COLLECTIVE R15, `(.L_x_5428) ;  /* 0x000000000f087348 */ /* 0x000fea0003c00000 */
[----:B------:R0:W1:Y:S02]  /*2bf0*/  SHFL.BFLY P6, R14, R13, R12, R11 ;  /* 0x0c00000c0d0e7389 */ /* 0x00006400000c000b */
[----:B01----:R-:W-:Y:S05]  /*2c00*/  ENDCOLLECTIVE ;  /* 0x000000000000791b */ /* 0x003fea0003800000 */
.L_x_5428:
[----:B------:R-:W-:Y:S01]  /*2c10*/  HFMA2 R12, -RZ, RZ, 0, 5.9604644775390625e-08 ;  /* 0x00000001ff0c7431 */ /* 0x000fe200000001ff */
[----:B------:R-:W-:-:S04]  /*2c20*/  FMNMX.FTZ R4, R3, R14, !PT ;  /* 0x0000000e03047209 */ /* 0x000fc80007810000 */
[----:B------:R-:W-:-:S07]  /*2c30*/  MOV R13, R4 ;  /* 0x00000004000d7202 */ /* 0x000fce0000000f00 */
[----:B------:R-:W-:Y:S05]  /*2c40*/  WARPSYNC.COLLECTIVE R15, `(.L_x_5429) ;  /* 0x000000000f087348 */ /* 0x000fea0003c00000 */
[----:B------:R0:W1:Y:S02]  /*2c50*/  SHFL.BFLY P6, R14, R13, R12, R11 ;  /* 0x0c00000c0d0e7389 */ /* 0x00006400000c000b */
[----:B01----:R-:W-:Y:S05]  /*2c60*/  ENDCOLLECTIVE ;  /* 0x000000000000791b */ /* 0x003fea0003800000 */
.L_x_5429:
[----:B------:R-:W-:Y:S05]  /*2c70*/  BRA `(.L_x_5430) ;  /* 0xffffffd400d07947 */ /* 0x000fea000383ffff */
.L_x_5431:
        /* <DEDUP_REMOVED lines=16> */
.L_x_27271:


//--------------------- .text._ZN4vllm25paged_attention_v2_kernelIfhLi64ELi32ELi128ELNS_18Fp8KVCacheDataTypeE2ELb0ELi512EEEvPfS2_PT_PKS3_PKT0_S9_ifPKiSB_iPKfiiiSD_SD_iiiii --------------------------
	.section	.text._ZN4vllm25paged_attention_v2_kernelIfhLi64ELi32ELi128ELNS_18Fp8KVCacheDataTypeE2ELb0ELi512EEEvPfS2_PT_PKS3_PKT0_S9_ifPKiSB_iPKfiiiSD_SD_iiiii,"ax",@progbits
	.align	128
        .global         _ZN4vllm25paged_attention_v2_kernelIfhLi64ELi32ELi128ELNS_18Fp8KVCacheDataTypeE2ELb0ELi512EEEvPfS2_PT_PKS3_PKT0_S9_ifPKiSB_iPKfiiiSD_SD_iiiii
        .type           _ZN4vllm25paged_attention_v2_kernelIfhLi64ELi32ELi128ELNS_18Fp8KVCacheDataTypeE2ELb0ELi512EEEvPfS2_PT_PKS3_PKT0_S9_ifPKiSB_iPKfiiiSD_SD_iiiii,@function
        .size           _ZN4vllm25paged_attention_v2_kernelIfhLi64ELi32ELi128ELNS_18Fp8KVCacheDataTypeE2ELb0ELi512EEEvPfS2_PT_PKS3_PKT0_S9_ifPKiSB_iPKfiiiSD_SD_iiiii,(.L_x_27272 - _ZN4vllm25paged_attention_v2_kernelIfhLi64ELi32ELi128ELNS_18Fp8KVCacheDataTypeE2ELb0ELi512EEEvPfS2_PT_PKS3_PKT0_S9_ifPKiSB_iPKfiiiSD_SD_iiiii)
        .other          _ZN4vllm25paged_attention_v2_kernelIfhLi64ELi32ELi128ELNS_18Fp8KVCacheDataTypeE2ELb0ELi512EEEvPfS2_PT_PKS3_PKT0_S9_ifPKiSB_iPKfiiiSD_SD_iiiii,@"STO_CUDA_ENTRY STV_DEFAULT"
_ZN4vllm25paged_attention_v2_kernelIfhLi64ELi32ELi128ELNS_18Fp8KVCacheDataTypeE2ELb0ELi512EEEvPfS2_PT_PKS3_PKT0_S9_ifPKiSB_iPKfiiiSD_SD_iiiii:
.text._ZN4vllm25paged_attention_v2_kernelIfhLi64ELi32ELi128ELNS_18Fp8KVCacheDataTypeE2ELb0ELi512EEEvPfS2_PT_PKS3_PKT0_S9_ifPKiSB_iPKfiiiSD_SD_iiiii:
        /* <DEDUP_REMOVED lines=51> */
.L_x_5433:
[----:B------:R-:W-:Y:S05]  /*0330*/  BSYNC.RECONVERGENT B6 ;  /* 0x0000000000067941 */ /* 0x000fea0003800200 */
.L_x_5432:
        /* <DEDUP_REMOVED lines=17> */
.L_x_5470:
        /* <DEDUP_REMOVED lines=40> */
.L_x_5439:
        /* <DEDUP_REMOVED lines=11> */
.L_x_5438:
[----:B------:R-:W-:Y:S05]  /*0780*/  BSYNC.RECONVERGENT B1 ;  /* 0x0000000000017941 */ /* 0x000fea0003800200 */
.L_x_5437:
        /* <DEDUP_REMOVED lines=13> */
.L_x_5442:
        /* <DEDUP_REMOVED lines=100> */
.L_x_5441:
[----:B------:R-:W-:Y:S05]  /*0ea0*/  BSYNC.RECONVERGENT B1 ;  /* 0x0000000000017941 */ /* 0x000fea0003800200 */
.L_x_5440:
        /* <DEDUP_REMOVED lines=55> */
.L_x_5444:
[----:B------:R-:W-:Y:S05]  /*1220*/  BSYNC.RECONVERGENT B1 ;  /* 0x0000000000017941 */ /* 0x000fea0003800200 */
.L_x_5443:
        /* <DEDUP_REMOVED lines=26> */
.L_x_5436:
[----:B------:R-:W-:Y:S05]  /*13d0*/  BSYNC.RECONVERGENT B0 ;  /* 0x0000000000007941 */ /* 0x000fea0003800200 */
.L_x_5435:
        /* <DEDUP_REMOVED lines=40> */
.L_x_5449:
[----:B------:R-:W1:Y:S01]  /*1660*/  LDS R13, [R4] ;  /* 0x00000000040d7984 */ /* 0x000e620000000800 */
[----:B------:R-:W-:-:S04]  /*1670*/  IADD3 R11, PT, PT, R11, 0x1, RZ ;  /* 0x000000010b0b7810 */ /* 0x000fc80007ffe0ff */
[----:B------:R-:W-:Y:S01]  /*1680*/  ISETP.NE.AND P0, PT, R11, RZ, PT ;  /* 0x000000ff0b00720c */ /* 0x000fe20003f05270 */
[----:B-1----:R-:W-:-:S05]  /*1690*/  FMUL.FTZ R13, R13, R2 ;  /* 0x000000020d0d7220 */ /* 0x002fca0000410000 */
[----:B------:R1:W-:Y:S02]  /*16a0*/  STS [R4], R13 ;  /* 0x0000000d04007388 */ /* 0x0003e40000000800 */
[----:B-1----:R-:W-:-:S05]  /*16b0*/  VIADD R4, R4, 0x200 ;  /* 0x0000020004047836 */ /* 0x002fca0000000000 */
[----:B------:R-:W-:Y:S05]  /*16c0*/  @P0 BRA `(.L_x_5449) ;  /* 0xfffffffc00e40947 */ /* 0x000fea000383ffff */
.L_x_5448:
[----:B------:R-:W-:Y:S05]  /*16d0*/  BSYNC.RECONVERGENT B1 ;  /* 0x0000000000017941 */ /* 0x000fea0003800200 */
.L_x_5447:
        /* <DEDUP_REMOVED lines=13> */
.L_x_5452:
        /* <DEDUP_REMOVED lines=52> */
.L_x_5451:
[----:B------:R-:W-:Y:S05]  /*1af0*/  BSYNC.RECONVERGENT B1 ;  /* 0x0000000000017941 */ /* 0x000fea0003800200 */
.L_x_5450:
        /* <DEDUP_REMOVED lines=31> */
.L_x_5454:
[----:B------:R-:W-:Y:S05]  /*1cf0*/  BSYNC.RECONVERGENT B1 ;  /* 0x0000000000017941 */ /* 0x000fea0003800200 */
.L_x_5453:
        /* <DEDUP_REMOVED lines=14> */
.L_x_5446:
[----:B------:R-:W-:Y:S05]  /*1de0*/  BSYNC.RECONVERGENT B0 ;  /* 0x0000000000007941 */ /* 0x000fea0003800200 */
.L_x_5445:
        /* <DEDUP_REMOVED lines=27> */
.L_x_5456:
[----:B------:R-:W-:Y:S05]  /*1fa0*/  BSYNC.RECONVERGENT B0 ;  /* 0x0000000000007941 */ /* 0x000fea0003800200 */
.L_x_5455:
[----:B------:R-:W-:Y:S01]  /*1fb0*/  SHF.R.U32.HI R2, RZ, 0x3, R8 ;  /* 0x00000003ff027819 */ /* 0x000fe20000011608 */
[----:B------:R-:W-:Y:S01]  /*1fc0*/  BAR.SYNC.DEFER_BLOCKING 0x0 ;  /* 0x0000000000007b1d */ /* 0x000fe20000010000 */
[----:B------:R-:W-:Y:S01]  /*1fd0*/  IADD3 R16, PT, PT, R3, 0x20, RZ ;  /* 0x0000002003107810 */ /* 0x000fe20007ffe0ff */
[----:B------:R-:W-:Y:S01]  /*1fe0*/  HFMA2 R21, -RZ, RZ, 0, 0 ;  /* 0x00000000ff157431 */ /* 0x000fe200000001ff */
[----:B-1----:R-:W-:Y:S01]  /*1ff0*/  LEA R14, R7, R2, 0x6 ;  /* 0x00000002070e7211 */ /* 0x002fe200078e30ff */
[----:B------:R-:W-:Y:S01]  /*2000*/  HFMA2 R17, -RZ, RZ, 0, 0 ;  /* 0x00000000ff117431 */ /* 0x000fe200000001ff */
[C---:B------:R-:W-:Y:S01]  /*2010*/  LOP3.LUT P4, RZ, R5.reuse, 0x3c7, RZ, 0xc0, !PT ;  /* 0x000003c705ff7812 */ /* 0x040fe2000788c0ff */
[----:B------:R-:W-:Y:S01]  /*2020*/  BSSY.RECONVERGENT B0, `(.L_x_5457) ;  /* 0x0000022000007945 */ /* 0x000fe20003800200 */
[----:B------:R-:W-:Y:S01]  /*2030*/  HFMA2 R23, -RZ, RZ, 0, 0 ;  /* 0x00000000ff177431 */ /* 0x000fe200000001ff */
[----:B------:R-:W-:Y:S01]  /*2040*/  ISETP.GT.U32.AND P5, PT, R5, 0x1f, PT ;  /* 0x0000001f0500780c */ /* 0x000fe20003fa4070 */
[----:B------:R-:W-:Y:S01]  /*2050*/  HFMA2 R29, -RZ, RZ, 0, 0 ;  /* 0x00000000ff1d7431 */ /* 0x000fe200000001ff */
[----:B------:R-:W-:Y:S01]  /*2060*/  CS2R R10, SRZ ;  /* 0x00000000000a7805 */ /* 0x000fe2000001ff00 */
[----:B------:R-:W-:Y:S01]  /*2070*/  HFMA2 R25, -RZ, RZ, 0, 0 ;  /* 0x00000000ff197431 */ /* 0x000fe200000001ff */
[----:B0-----:R-:W-:-:S02]  /*2080*/  CS2R R8, SRZ ;  /* 0x0000000000087805 */ /* 0x001fc4000001ff00 */
[----:B------:R-:W-:Y:S02]  /*2090*/  CS2R R12, SRZ ;  /* 0x00000000000c7805 */ /* 0x000fe4000001ff00 */
[----:B------:R-:W-:Y:S01]  /*20a0*/  MOV R19, RZ ;  /* 0x000000ff00137202 */ /* 0x000fe20000000f00 */
[----:B------:R-:W-:Y:S01]  /*20b0*/  IMAD.MOV.U32 R4, RZ, RZ, RZ ;  /* 0x000000ffff047224 */ /* 0x000fe200078e00ff */
[----:B------:R-:W-:Y:S02]  /*20c0*/  MOV R15, RZ ;  /* 0x000000ff000f7202 */ /* 0x000fe40000000f00 */
[----:B------:R-:W-:Y:S02]  /*20d0*/  MOV R6, RZ ;  /* 0x000000ff00067202 */ /* 0x000fe40000000f00 */
[----:B------:R-:W-:Y:S02]  /*20e0*/  MOV R27, RZ ;  /* 0x000000ff001b7202 */ /* 0x000fe40000000f00 */
        /* <DEDUP_REMOVED lines=21> */
.L_x_5458:
[----:B------:R-:W-:Y:S05]  /*2240*/  BSYNC.RECONVERGENT B0 ;  /* 0x0000000000007941 */ /* 0x000fea0003800200 */
.L_x_5457:
        /* <DEDUP_REMOVED lines=36> */
.L_x_5460:
[----:B------:R-:W-:Y:S05]  /*2490*/  BSYNC.RECONVERGENT B0 ;  /* 0x0000000000007941 */ /* 0x000fea0003800200 */
.L_x_5459:
        /* <DEDUP_REMOVED lines=20> */
.L_x_5462:
[----:B------:R-:W-:Y:S05]  /*25e0*/  BSYNC.RECONVERGENT B0 ;  /* 0x0000000000007941 */ /* 0x000fea0003800200 */
.L_x_5461:
        /* <DEDUP_REMOVED lines=35> */
.L_x_5464:
[----:B------:R-:W-:Y:S05]  /*2820*/  BSYNC.RECONVERGENT B0 ;  /* 0x0000000000007941 */ /* 0x000fea0003800200 */
.L_x_5463:
[----:B------:R-:W-:Y:S06]  /*2830*/  BAR.SYNC.DEFER_BLOCKING 0x0 ;  /* 0x0000000000007b1d */ /* 0x000fec0000010000 */
[----:B------:R-:W-:Y:S05]  /*2840*/  @P5 EXIT ;  /* 0x000000000000594d */ /* 0x000fea0003800000 */
[----:B------:R-:W-:-:S04]  /*2850*/  UIMAD UR4, UR40, UR44, UR43 ;  /* 0x0000002c280472a4 */ /* 0x000fc8000f8e022b */
[----:B------:R-:W-:Y:S01]  /*2860*/  UIMAD UR4, UR4, UR42, URZ ;  /* 0x0000002a040472a4 */ /* 0x000fe2000f8e02ff */
[----:B------:R-:W-:Y:S11]  /*2870*/  @P3 EXIT ;  /* 0x000000000000394d */ /* 0x000ff60003800000 */
[----:B------:R-:W0:Y:S01]  /*2880*/  LDCU.64 UR8, c[0x0][0x390] ;  /* 0x00007200ff0877ac */ /* 0x000e220008000a00 */
[----:B------:R-:W-:Y:S01]  /*2890*/  SHF.R.U32.HI R5, RZ, 0x3, R5 ;  /* 0x00000003ff057819 */ /* 0x000fe20000011605 */
[----:B------:R-:W-:Y:S02]  /*28a0*/  USHF.L.U32 UR6, UR41, 0x6, URZ ;  /* 0x0000000629067899 */ /* 0x000fe400080006ff */
[----:B------:R-:W-:-:S04]  /*28b0*/  USHF.L.U32 UR5, UR4, 0x6, URZ ;  /* 0x0000000604057899 */ /* 0x000fc800080006ff */
        /* <DEDUP_REMOVED lines=22> */
.L_x_5434:
[----:B------:R-:W-:Y:S01]  /*2a20*/  IMAD.MOV.U32 R12, RZ, RZ, 0x10 ;  /* 0x00000010ff0c7424 */ /* 0x000fe200078e00ff */
[----:B------:R-:W-:Y:S02]  /*2a30*/  MOV R11, 0x1f ;  /* 0x0000001f000b7802 */ /* 0x000fe40000000f00 */
[----:B------:R-:W-:-:S07]  /*2a40*/  MOV R15, 0xffffffff ;  /* 0xffffffff000f7802 */ /* 0x000fce0000000f00 */
[----:B------:R-:W-:Y:S05]  /*2a50*/  WARPSYNC.COLLECTIVE R15, `(.L_x_5465) ;  /* 0x000000000f087348 */ /* 0x000fea0003c00000 */
[----:B------:R0:W1:Y:S02]  /*2a60*/  SHFL.BFLY P6, R14, R13, R12, R11 ;  /* 0x0c00000c0d0e7389 */ /* 0x00006400000c000b */
[----:B01----:R-:W-:Y:S05]  /*2a70*/  ENDCOLLECTIVE ;  /* 0x000000000000791b */ /* 0x003fea0003800000 */
.L_x_5465:
[----:B------:R-:W-:Y:S01]  /*2a80*/  HFMA2 R12, -RZ, RZ, 0, 4.76837158203125e-07 ;  /* 0x00000008ff0c7431 */ /* 0x000fe200000001ff */
[----:B------:R-:W-:-:S04]  /*2a90*/  FMNMX.FTZ R0, R14, -3.40282346638528859812e+38, !PT ;  /* 0xff7fffff0e007809 */ /* 0x000fc80007810000 */
[----:B------:R-:W-:-:S07]  /*2aa0*/  MOV R13, R0 ;  /* 0x00000000000d7202 */ /* 0x000fce0000000f00 */
[----:B------:R-:W-:Y:S05]  /*2ab0*/  WARPSYNC.COLLECTIVE R15, `(.L_x_5466) ;  /* 0x000000000f087348 */ /* 0x000fea0003c00000 */
[----:B------:R0:W1:Y:S02]  /*2ac0*/  SHFL.BFLY P6, R14, R13, R12, R11 ;  /* 0x0c00000c0d0e7389 */ /* 0x00006400000c000b */
[----:B01----:R-:W-:Y:S05]  /*2ad0*/  ENDCOLLECTIVE ;  /* 0x000000000000791b */ /* 0x003fea0003800000 */
.L_x_5466:
[----:B------:R-:W-:Y:S01]  /*2ae0*/  HFMA2 R12, -RZ, RZ, 0, 2.384185791015625e-07 ;  /* 0x00000004ff0c7431 */ /* 0x000fe200000001ff */
[----:B------:R-:W-:-:S04]  /*2af0*/  FMNMX.FTZ R2, R0, R14, !PT ;  /* 0x0000000e00027209 */ /* 0x000fc80007810000 */
[----:B------:R-:W-:-:S07]  /*2b00*/  MOV R13, R2 ;  /* 0x00000002000d7202 */ /* 0x000fce0000000f00 */
[----:B------:R-:W-:Y:S05]  /*2b10*/  WARPSYNC.COLLECTIVE R15, `(.L_x_5467) ;  /* 0x000000000f087348 */ /* 0x000fea0003c00000 */
[----:B------:R0:W1:Y:S02]  /*2b20*/  SHFL.BFLY P6, R14, R13, R12, R11 ;  /* 0x0c00000c0d0e7389 */ /* 0x00006400000c000b */
[----:B01----:R-:W-:Y:S05]  /*2b30*/  ENDCOLLECTIVE ;  /* 0x000000000000791b */ /* 0x003fea0003800000 */
.L_x_5467:
[----:B------:R-:W-:Y:S01]  /*2b40*/  HFMA2 R12, -RZ, RZ, 0, 1.1920928955078125e-07 ;  /* 0x00000002ff0c7431 */ /* 0x000fe200000001ff */
[----:B------:R-:W-:-:S04]  /*2b50*/  FMNMX.FTZ R3, R2, R14, !PT ;  /* 0x0000000e02037209 */ /* 0x000fc80007810000 */
[----:B------:R-:W-:-:S07]  /*2b60*/  MOV R13, R3 ;  /* 0x00000003000d7202 */ /* 0x000fce0000000f00 */
[----:B------:R-:W-:Y:S05]  /*2b70*/  WARPSYNC.COLLECTIVE R15, `(.L_x_5468) ;  /* 0x000000000f087348 */ /* 0x000fea0003c00000 */
[----:B------:R0:W1:Y:S02]  /*2b80*/  SHFL.BFLY P6, R14, R13, R12, R11 ;  /* 0x0c00000c0d0e7389 */ /* 0x00006400000c000b */
[----:B01----:R-:W-:Y:S05]  /*2b90*/  ENDCOLLECTIVE ;  /* 0x000000000000791b */ /* 0x003fea0003800000 */
.L_x_5468:
[----:B------:R-:W-:Y:S01]  /*2ba0*/  HFMA2 R12, -RZ, RZ, 0, 5.9604644775390625e-08 ;  /* 0x00000001ff0c7431 */ /* 0x000fe200000001ff */
[----:B------:R-:W-:-:S04]  /*2bb0*/  FMNMX.FTZ R4, R3, R14, !PT ;  /* 0x0000000e03047209 */ /* 0x000fc80007810000 */
[----:B------:R-:W-:-:S07]  /*2bc0*/  MOV R13, R4 ;  /* 0x00000004000d7202 */ /* 0x000fce0000000f00 */
[----:B------:R-:W-:Y:S05]  /*2bd0*/  WARPSYNC.COLLECTIVE R15, `(.L_x_5469) ;  /* 0x000000000f087348 */ /* 0x000fea0003c00000 */
[----:B------:R0:W1:Y:S02]  /*2be0*/  SHFL.BFLY P6, R14, R13, R12, R11 ;  /* 0x0c00000c0d0e7389 */ /* 0x00006400000c000b */
[----:B01----:R-:W-:Y:S05]  /*2bf0*/  ENDCOLLECTIVE ;  /* 0x000000000000791b */ /* 0x003fea0003800000 */
.L_x_5469:
[----:B------:R-:W-:Y:S05]  /*2c00*/  BRA `(.L_x_5470) ;  /* 0xffffffd800107947 */ /* 0x000fea000383ffff */
.L_x_5471:
        /* <DEDUP_REMOVED lines=15> */
.L_x_27272:


//--------------------- .text._ZN4vllm25paged_attention_v2_kernelIfhLi32ELi32ELi128ELNS_18Fp8KVCacheDataTypeE2ELb0ELi512EEEvPfS2_PT_PKS3_PKT0_S9_ifPKiSB_iPKfiiiSD_SD_iiiii --------------------------
	.section	.text._ZN4vllm25paged_attention_v2_kernelIfhLi32ELi32ELi128ELNS_18Fp8KVCacheDataTypeE2ELb0ELi512EEEvPfS2_PT_PKS3_PKT0_S9_ifPKiSB_iPKfiiiSD_SD_iiiii,"ax",@progbits
	.align	128
        .global         _ZN4vllm25paged_attention_v2_kernelIfhLi32ELi32ELi128ELNS_18Fp8KVCacheDataTypeE2ELb0ELi512EEEvPfS2_PT_PKS3_PKT0_S9_ifPKiSB_iPKfiiiSD_SD_iiiii
        .type           _ZN4vllm25paged_attention_v2_kernelIfhLi32ELi32ELi128ELNS_18Fp8KVCacheDataTypeE2ELb0ELi512EEEvPfS2_PT_PKS3_PKT0_S9_ifPKiSB_iPKfiiiSD_SD_iiiii,@function
        .size           _ZN4vllm25paged_attention_v2_kernelIfhLi32ELi32ELi128ELNS_18Fp8KVCacheDataTypeE2ELb0ELi512EEEvPfS2_PT_PKS3_PKT0_S9_ifPKiSB_iPKfiiiSD_SD_iiiii,(.L_x_27273 - _ZN4vllm25paged_attention_v2_kernelIfhLi32ELi32ELi128ELNS_18Fp8KVCacheDataTypeE2ELb0ELi512EEEvPfS2_PT_PKS3_PKT0_S9_ifPKiSB_iPKfiiiSD_SD_iiiii)
        .other          _ZN4vllm25paged_attention_v2_kernelIfhLi32ELi32ELi128ELNS_18Fp8KVCacheDataTypeE2ELb0ELi512EEEvPfS2_PT_PKS3_PKT0_S9_ifPKiSB_iPKfiiiSD_SD_iiiii,@"STO_CUDA_ENTRY STV_DEFAULT"
_ZN4vllm25paged_attention_v2_kernelIfhLi32ELi32ELi128ELNS_18Fp8KVCacheDataTypeE2ELb0ELi512EEEvPfS2_PT_PKS3_PKT0_S9_ifPKiSB_iPKfiiiSD_SD_iiiii:
.text._ZN4vllm25paged_attention_v2_kernelIfhLi32ELi32ELi128ELNS_18Fp8KVCacheDataTypeE2ELb0ELi512EEEvPfS2_PT_PKS3_PKT0_S9_ifPKiSB_iPKfiiiSD_SD_iiiii:
        /* <DEDUP_REMOVED lines=51> */
.L_x_5473:
[----:B------:R-:W-:Y:S05]  /*0330*/  BSYNC.RECONVERGENT B6 ;  /* 0x0000000000067941 */ /* 0x000fea0003800200 */
.L_x_5472:
        /* <DEDUP_REMOVED lines=17> */
.L_x_5510:
        /* <DEDUP_REMOVED lines=40> */
.L_x_5479:
        /* <DEDUP_REMOVED lines=11> */
.L_x_5478:
[----:B------:R-:W-:Y:S05]  /*0780*/  BSYNC.RECONVERGENT B1 ;  /* 0x0000000000017941 */ /* 0x000fea0003800200 */
.L_x_5477:
        /* <DEDUP_REMOVED lines=13> */
.L_x_5482:
        /* <DEDUP_REMOVED lines=100> */
.L_x_5481:
[----:B------:R-:W-:Y:S05]  /*0ea0*/  BSYNC.RECONVERGENT B1 ;  /* 0x0000000000017941 */ /* 0x000fea0003800200 */
.L_x_5480:
        /* <DEDUP_REMOVED lines=55> */
.L_x_5484:
[----:B------:R-:W-:Y:S05]  /*1220*/  BSYNC.RECONVERGENT B1 ;  /* 0x0000000000017941 */ /* 0x000fea0003800200 */
.L_x_5483:
        /* <DEDUP_REMOVED lines=26> */
.L_x_5476:
[----:B------:R-:W-:Y:S05]  /*13d0*/  BSYNC.RECONVERGENT B0 ;  /* 0x0000000000007941 */ /* 0x000fea0003800200 */
.L_x_5475:
        /* <DEDUP_REMOVED lines=22> */
[----:B------:R-:W-:Y:S02]  /*1540*/  VIADD R11, R4, UR38 ;  /* 0x00000026040b7c36 */ /* 0x000fe40008000000 */
[----:B-1----:R-:W-:-:S03]  /*1550*/  FADD.FTZ R4, R9, 9.9999999747524270788e-07 ;  /* 0x358637bd09047421 */ /* 0x002fc60000010000 */
[----:B------:R-:W-:-:S03]  /*1560*/  LOP3.LUT R8, R11, 0x180, RZ, 0xc0, !PT ;  /* 0x000001800b087812 */ /* 0x000fc600078ec0ff */
[----:B------:R-:W1:Y:S01]  /*1570*/  MUFU.RCP R4, R4 ;  /* 0x0000000400047308 */ /* 0x000e620000001000 */
[----:B------:R-:W-:Y:S02]  /*1580*/  IADD3 R6, PT, PT, -R6, R11, RZ ;  /* 0x0000000b06067210 */ /* 0x000fe40007ffe1ff */
        /* <DEDUP_REMOVED lines=13> */
.L_x_5489:
[----:B------:R-:W1:Y:S01]  /*1660*/  LDS R11, [R6] ;  /* 0x00000000060b7984 */ /* 0x000e620000000800 */
[----:B------:R-:W-:-:S04]  /*1670*/  IADD3 R10, PT, PT, R10, 0x1, RZ ;  /* 0x000000010a0a7810 */ /* 0x000fc80007ffe0ff */
[----:B------:R-:W-:Y:S01]  /*1680*/  ISETP.NE.AND P0, PT, R10, RZ, PT ;  /* 0x000000ff0a00720c */ /* 0x000fe20003f05270 */
[----:B-1----:R-:W-:-:S05]  /*1690*/  FMUL.FTZ R11, R11, R4 ;  /* 0x000000040b0b7220 */ /* 0x002fca0000410000 */
[----:B------:R1:W-:Y:S02]  /*16a0*/  STS [R6], R11 ;  /* 0x0000000b06007388 */ /* 0x0003e40000000800 */
[----:B-1----:R-:W-:-:S05]  /*16b0*/  IADD3 R6, PT, PT, R6, 0x200, RZ ;  /* 0x0000020006067810 */ /* 0x002fca0007ffe0ff */
[----:B------:R-:W-:Y:S05]  /*16c0*/  @P0 BRA `(.L_x_5489) ;  /* 0xfffffffc00e40947 */ /* 0x000fea000383ffff */
.L_x_5488:
[----:B------:R-:W-:Y:S05]  /*16d0*/  BSYNC.RECONVERGENT B1 ;  /* 0x0000000000017941 */ /* 0x000fea0003800200 */
.L_x_5487:
        /* <DEDUP_REMOVED lines=13> */
.L_x_5492:
        /* <DEDUP_REMOVED lines=52> */
.L_x_5491:
[----:B------:R-:W-:Y:S05]  /*1af0*/  BSYNC.RECONVERGENT B1 ;  /* 0x0000000000017941 */ /* 0x000fea0003800200 */
.L_x_5490:
        /* <DEDUP_REMOVED lines=31> */
.L_x_5494:
[----:B------:R-:W-:Y:S05]  /*1cf0*/  BSYNC.RECONVERGENT B1 ;  /* 0x0000000000017941 */ /* 0x000fea0003800200 */
.L_x_5493:
        /* <DEDUP_REMOVED lines=14> */
.L_x_5486:
[----:B------:R-:W-:Y:S05]  /*1de0*/  BSYNC.RECONVERGENT B0 ;  /* 0x0000000000007941 */ /* 0x000fea0003800200 */
.L_x_5485:
        /* <DEDUP_REMOVED lines=27> */
.L_x_5496:
[----:B------:R-:W-:Y:S05]  /*1fa0*/  BSYNC.RECONVERGENT B0 ;  /* 0x0000000000007941 */ /* 0x000fea0003800200 */
.L_x_5495:
[----:B-1----:R-:W-:Y:S01]  /*1fb0*/  SHF.R.U32.HI R12, RZ, 0x3, R7 ;  /* 0x00000003ff0c7819 */ /* 0x002fe20000011607 */
[----:B------:R-:W-:Y:S01]  /*1fc0*/  BAR.SYNC.DEFER_BLOCKING 0x0 ;  /* 0x0000000000007b1d */ /* 0x000fe20000010000 */
[----:B------:R-:W-:Y:S01]  /*1fd0*/  IADD3 R14, PT, PT, R0, 0x20, RZ ;  /* 0x00000020000e7810 */ /* 0x000fe20007ffe0ff */
[----:B------:R-:W-:Y:S01]  /*1fe0*/  HFMA2 R4, -RZ, RZ, 0, 0 ;  /* 0x00000000ff047431 */ /* 0x000fe200000001ff */
[C---:B------:R-:W-:Y:S02]  /*1ff0*/  LOP3.LUT P4, RZ, R5.reuse, 0x3c7, RZ, 0xc0, !PT ;  /* 0x000003c705ff7812 */ /* 0x040fe4000788c0ff */
[----:B------:R-:W-:Y:S02]  /*2000*/  CS2R R6, SRZ ;  /* 0x0000000000067805 */ /* 0x000fe4000001ff00 */
[----:B------:R-:W-:Y:S01]  /*2010*/  ISETP.GT.U32.AND P5, PT, R5, 0x1f, PT ;  /* 0x0000001f0500780c */ /* 0x000fe20003fa4070 */
[----:B------:R-:W-:Y:S01]  /*2020*/  BSSY.RECONVERGENT B0, `(.L_x_5497) ;  /* 0x0000012000007945 */ /* 0x000fe20003800200 */
[----:B0-----:R-:W-:-:S02]  /*2030*/  MOV R2, RZ ;  /* 0x000000ff00027202 */ /* 0x001fc40000000f00 */
[----:B------:R-:W-:Y:S02]  /*2040*/  CS2R R10, SRZ ;  /* 0x00000000000a7805 */ /* 0x000fe4000001ff00 */
[----:B------:R-:W-:Y:S02]  /*2050*/  CS2R R8, SRZ ;  /* 0x0000000000087805 */ /* 0x000fe4000001ff00 */
[----:B------:R-:W-:Y:S02]  /*2060*/  LEA R18, R3, R14, 0x18 ;  /* 0x0000000e03127211 */ /* 0x000fe400078ec0ff */
[----:B------:R-:W-:Y:S01]  /*2070*/  LOP3.LUT R13, R12, 0x3e0, R5, 0xf8, !PT ;  /* 0x000003e00c0d7812 */ /* 0x000fe200078ef805 */
        /* <DEDUP_REMOVED lines=12> */
.L_x_5498:
[----:B------:R-:W-:Y:S05]  /*2140*/  BSYNC.RECONVERGENT B0 ;  /* 0x0000000000007941 */ /* 0x000fea0003800200 */
.L_x_5497:
[----:B------:R-:W-:Y:S01]  /*2150*/  BAR.SYNC.DEFER_BLOCKING 0x0 ;  /* 0x0000000000007b1d */ /* 0x000fe20000010000 */
[----:B------:R-:W-:-:S05]  /*2160*/  IMAD R20, R13, 0x4, R18 ;  /* 0x000000040d147824 */ /* 0x000fca00078e0212 */
        /* <DEDUP_REMOVED lines=18> */
.L_x_5500:
[----:B------:R-:W-:Y:S05]  /*2290*/  BSYNC.RECONVERGENT B0 ;  /* 0x0000000000007941 */ /* 0x000fea0003800200 */
.L_x_5499:
[----:B------:R-:W-:Y:S06]  /*22a0*/  BAR.SYNC.DEFER_BLOCKING 0x0 ;  /* 0x0000000000007b1d */ /* 0x000fec0000010000 */
[----:B------:R-:W-:Y:S04]  /*22b0*/  BSSY.RECONVERGENT B0, `(.L_x_5501) ;  /* 0x000000b000007945 */ /* 0x000fe80003800200 */
[----:B------:R-:W-:Y:S05]  /*22c0*/  @P1 BRA `(.L_x_5502) ;  /* 0x0000000000241947 */ /* 0x000fea0003800000 */
[----:B0-----:R-:W-:-:S05]  /*22d0*/  LEA R3, R12, R18, 0x2 ;  /* 0x000000120c037211 */ /* 0x001fca00078e10ff */
        /* <DEDUP_REMOVED lines=8> */
.L_x_5502:
[----:B------:R-:W-:Y:S05]  /*2360*/  BSYNC.RECONVERGENT B0 ;  /* 0x0000000000007941 */ /* 0x000fea0003800200 */
.L_x_5501:
[----:B------:R-:W-:Y:S06]  /*2370*/  BAR.SYNC.DEFER_BLOCKING 0x0 ;  /* 0x0000000000007b1d */ /* 0x000fec0000010000 */
[----:B------:R-:W-:Y:S04]  /*2380*/  BSSY.RECONVERGENT B0, `(.L_x_5503) ;  /* 0x0000012000007945 */ /* 0x000fe80003800200 */
[----:B------:R-:W-:Y:S05]  /*2390*/  @P0 BRA `(.L_x_5504) ;  /* 0x0000000000400947 */ /* 0x000fea0003800000 */
[----:B------:R-:W2:Y:S04]  /*23a0*/  LDS R0, [R20] ;  /* 0x0000000014007984 */ /* 0x000ea80000000800 */
[----:B01----:R-:W0:Y:S04]  /*23b0*/  LDS R3, [R20+0x10] ;  /* 0x0000100014037984 */ /* 0x003e280000000800 */
[----:B------:R-:W1:Y:S04]  /*23c0*/  LDS R13, [R20+0x20] ;  /* 0x00002000140d7984 */ /* 0x000e680000000800 */
        /* <DEDUP_REMOVED lines=13> */
.L_x_5504:
[----:B------:R-:W-:Y:S05]  /*24a0*/  BSYNC.RECONVERGENT B0 ;  /* 0x0000000000007941 */ /* 0x000fea0003800200 */
.L_x_5503:
[----:B------:R-:W-:Y:S06]  /*24b0*/  BAR.SYNC.DEFER_BLOCKING 0x0 ;  /* 0x0000000000007b1d */ /* 0x000fec0000010000 */
[----:B------:R-:W-:Y:S05]  /*24c0*/  @P5 EXIT ;  /* 0x000000000000594d */ /* 0x000fea0003800000 */
[----:B------:R-:W-:-:S04]  /*24d0*/  UIMAD UR4, UR40, UR44, UR43 ;  /* 0x0000002c280472a4 */ /* 0x000fc8000f8e022b */
[----:B------:R-:W-:Y:S01]  /*24e0*/  UIMAD UR4, UR4, UR42, URZ ;  /* 0x0000002a040472a4 */ /* 0x000fe2000f8e02ff */
[----:B------:R-:W-:Y:S11]  /*24f0*/  @P3 EXIT ;  /* 0x000000000000394d */ /* 0x000ff60003800000 */
[----:B------:R-:W2:Y:S01]  /*2500*/  LDCU.64 UR8, c[0x0][0x390] ;  /* 0x00007200ff0877ac */ /* 0x000ea20008000a00 */
[----:B------:R-:W-:Y:S01]  /*2510*/  SHF.R.U32.HI R5, RZ, 0x3, R5 ;  /* 0x00000003ff057819 */ /* 0x000fe20000011605 */
[----:B------:R-:W-:Y:S02]  /*2520*/  USHF.L.U32 UR6, UR41, 0x5, URZ ;  /* 0x0000000529067899 */ /* 0x000fe400080006ff */
[----:B------:R-:W-:-:S04]  /*2530*/  USHF.L.U32 UR5, UR4, 0x5, URZ ;  /* 0x0000000504057899 */ /* 0x000fc800080006ff */
[----:B------:R-:W-:-:S04]  /*2540*/  MOV R0, UR6 ;  /* 0x0000000600007c02 */ /* 0x000fc80008000f00 */
        /* <DEDUP_REMOVED lines=13> */
.L_x_5474:
[----:B------:R-:W-:Y:S01]  /*2620*/  HFMA2 R12, -RZ, RZ, 0, 9.5367431640625e-07 ;  /* 0x00000010ff0c7431 */ /* 0x000fe200000001ff */
[----:B------:R-:W-:Y:S02]  /*2630*/  MOV R11, 0x1f ;  /* 0x0000001f000b7802 */ /* 0x000fe40000000f00 */
[----:B------:R-:W-:-:S07]  /*2640*/  MOV R15, 0xffffffff ;  /* 0xffffffff000f7802 */ /* 0x000fce0000000f00 */
[----:B------:R-:W-:Y:S05]  /*2650*/  WARPSYNC.COLLECTIVE R15, `(.L_x_5505) ;  /* 0x000000000f087348 */ /* 0x000fea0003c00000 */
[----:B------:R0:W1:Y:S02]  /*2660*/  SHFL.BFLY P6, R14, R13, R12, R11 ;  /* 0x0c00000c0d0e7389 */ /* 0x00006400000c000b */
[----:B01----:R-:W-:Y:S05]  /*2670*/  ENDCOLLECTIVE ;  /* 0x000000000000791b */ /* 0x003fea0003800000 */
.L_x_5505:
[----:B------:R-:W-:Y:S01]  /*2680*/  IMAD.MOV.U32 R12, RZ, RZ, 0x8 ;  /* 0x00000008ff0c7424 */ /* 0x000fe200078e00ff */
[----:B------:R-:W-:-:S04]  /*2690*/  FMNMX.FTZ R0, R14, -3.40282346638528859812e+38, !PT ;  /* 0xff7fffff0e007809 */ /* 0x000fc80007810000 */
[----:B------:R-:W-:-:S07]  /*26a0*/  MOV R13, R0 ;  /* 0x00000000000d7202 */ /* 0x000fce0000000f00 */
[----:B------:R-:W-:Y:S05]  /*26b0*/  WARPSYNC.COLLECTIVE R15, `(.L_x_5506) ;  /* 0x000000000f087348 */ /* 0x000fea0003c00000 */
[----:B------:R0:W1:Y:S02]  /*26c0*/  SHFL.BFLY P6, R14, R13, R12, R11 ;  /* 0x0c00000c0d0e7389 */ /* 0x00006400000c000b */
[----:B01----:R-:W-:Y:S05]  /*26d0*/  ENDCOLLECTIVE ;  /* 0x000000000000791b */ /* 0x003fea0003800000 */
.L_x_5506:
[----:B------:R-:W-:Y:S01]  /*26e0*/  HFMA2 R12, -RZ, RZ, 0, 2.384185791015625e-07 ;  /* 0x00000004ff0c7431 */ /* 0x000fe200000001ff */
[----:B------:R-:W-:-:S04]  /*26f0*/  FMNMX.FTZ R2, R0, R14, !PT ;  /* 0x0000000e00027209 */ /* 0x000fc80007810000 */
[----:B------:R-:W-:-:S07]  /*2700*/  MOV R13, R2 ;  /* 0x00000002000d7202 */ /* 0x000fce0000000f00 */
[----:B------:R-:W-:Y:S05]  /*2710*/  WARPSYNC.COLLECTIVE R15, `(.L_x_5507) ;  /* 0x000000000f087348 */ /* 0x000fea0003c00000 */
[----:B------:R0:W1:Y:S02]  /*2720*/  SHFL.BFLY P6, R14, R13, R12, R11 ;  /* 0x0c00000c0d0e7389 */ /* 0x00006400000c000b */
[----:B01----:R-:W-:Y:S05]  /*2730*/  ENDCOLLECTIVE ;  /* 0x000000000000791b */ /* 0x003fea0003800000 */
.L_x_5507:
[----:B------:R-:W-:Y:S01]  /*2740*/  HFMA2 R12, -RZ, RZ, 0, 1.1920928955078125e-07 ;  /* 0x00000002ff0c7431 */ /* 0x000fe200000001ff */
[----:B------:R-:W-:-:S04]  /*2750*/  FMNMX.FTZ R3, R2, R14, !PT ;  /* 0x0000000e02037209 */ /* 0x000fc80007810000 */
[----:B------:R-:W-:-:S07]  /*2760*/  MOV R13, R3 ;  /* 0x00000003000d7202 */ /* 0x000fce0000000f00 */
[----:B------:R-:W-:Y:S05]  /*2770*/  WARPSYNC.COLLECTIVE R15, `(.L_x_5508) ;  /* 0x000000000f087348 */ /* 0x000fea0003c00000 */
[----:B------:R0:W1:Y:S02]  /*2780*/  SHFL.BFLY P6, R14, R13, R12, R11 ;  /* 0x0c00000c0d0e7389 */ /* 0x00006400000c000b */
[----:B01----:R-:W-:Y:S05]  /*2790*/  ENDCOLLECTIVE ;  /* 0x000000000000791b */ /* 0x003fea0003800000 */
.L_x_5508:
[----:B------:R-:W-:Y:S01]  /*27a0*/  HFMA2 R12, -RZ, RZ, 0, 5.9604644775390625e-08 ;  /* 0x00000001ff0c7431 */ /* 0x000fe200000001ff */
[----:B------:R-:W-:-:S04]  /*27b0*/  FMNMX.FTZ R4, R3, R14, !PT ;  /* 0x0000000e03047209 */ /* 0x000fc80007810000 */
[----:B------:R-:W-:-:S07]  /*27c0*/  MOV R13, R4 ;  /* 0x00000004000d7202 */ /* 0x000fce0000000f00 */
[----:B------:R-:W-:Y:S05]  /*27d0*/  WARPSYNC.COLLECTIVE R15, `(.L_x_5509) ;  /* 0x000000000f087348 */ /* 0x000fea0003c00000 */
[----:B------:R0:W1:Y:S02]  /*27e0*/  SHFL.BFLY P6, R14, R13, R12, R11 ;  /* 0x0c00000c0d0e7389 */ /* 0x00006400000c000b */
[----:B01----:R-:W-:Y:S05]  /*27f0*/  ENDCOLLECTIVE ;  /* 0x000000000000791b */ /* 0x003fea0003800000 */
.L_x_5509:
[----:B------:R-:W-:Y:S05]  /*2800*/  BRA `(.L_x_5510) ;  /* 0xffffffdc00107947 */ /* 0x000fea000383ffff */
.L_x_5511:
        /* <DEDUP_REMOVED lines=15> */
.L_x_27273:


//--------------------- .text._ZN4vllm25paged_attention_v2_kernelIfhLi256ELi32ELi128ELNS_18Fp8KVCacheDataTypeE2ELb1ELi512EEEvPfS2_PT_PKS3_PKT0_S9_ifPKiSB_iPKfiiiSD_SD_iiiii --------------------------
	.section	.text._ZN4vllm25paged_attention_v2_kernelIfhLi256ELi32ELi128ELNS_18Fp8KVCacheDataTypeE2ELb1ELi512EEEvPfS2_PT_PKS3_PKT0_S9_ifPKiSB_iPKfiiiSD_SD_iiiii,"ax",@progbits
	.align	128
        .global         _ZN4vllm25paged_attention_v2_kernelIfhLi256ELi32ELi128ELNS_18Fp8KVCacheDataTypeE2ELb1ELi512EEEvPfS2_PT_PKS3_PKT0_S9_ifPKiSB_iPKfiiiSD_SD_iiiii
        .type           _ZN4vllm25paged_attention_v2_kernelIfhLi256ELi32ELi128ELNS_18Fp8KVCacheDataTypeE2ELb1ELi512EEEvPfS2_PT_PKS3_PKT0_S9_ifPKiSB_iPKfiiiSD_SD_iiiii,@function
        .size           _ZN4vllm25paged_attention_v2_kernelIfhLi256ELi32ELi128ELNS_18Fp8KVCacheDataTypeE2ELb1ELi512EEEvPfS2_PT_PKS3_PKT0_S9_ifPKiSB_iPKfiiiSD_SD_iiiii,(.L_x_27274 - _ZN4vllm25paged_attention_v2_kernelIfhLi256ELi32ELi128ELNS_18Fp8KVCacheDataTypeE2ELb1ELi512EEEvPfS2_PT_PKS3_PKT0_S9_ifPKiSB_iPKfiiiSD_SD_iiiii)
        .other          _ZN4vllm25paged_attention_v2_kernelIfhLi256ELi32ELi128ELNS_18Fp8KVCacheDataTypeE2ELb1ELi512EEEvPfS2_PT_PKS3_PKT0_S9_ifPKiSB_iPKfiiiSD_SD_iiiii,@"STO_CUDA_ENTRY STV_DEFAULT"
_ZN4vllm25paged_attention_v2_kernelIfhLi256ELi32ELi128ELNS_18Fp8KVCacheDataTypeE2ELb1ELi512EEEvPfS2_PT_PKS3_PKT0_S9_ifPKiSB_iPKfiiiSD_SD_iiiii:
.text._ZN4vllm25paged_attention_v2_kernelIfhLi256ELi32ELi128ELNS_18Fp8KVCacheDataTypeE2ELb1ELi512EEEvPfS2_PT_PKS3_PKT0_S9_ifPKiSB_iPKfiiiSD_SD_iiiii:
        /* <DEDUP_REMOVED lines=24> */
[----:B-1----:R-:W-:Y:S01]  /*0180*/  SHF.R.U32.HI R24, RZ, 0x5, R19 ;  /* 0x00000005ff187819 */ /* 0x002fe20000011613 */
[----:B0-----:R-:W0:Y:S10]  /*0190*/  MUFU.RCP R9, R9 ;  /* 0x0000000900097308 */ /* 0x001e340000001000 */
[----:B------:R-:W3:Y:S01]  /*01a0*/  @P3 LDC R20, c[0x0][0x3f8] ;  /* 0x0000fe00ff143b82 */ /* 0x000ee20000000800 */
[----:B0-----:R-:W-:-:S02]  /*01b0*/  IADD3 R2, PT, PT, R9, 0xffffffe, RZ ;  /* 0x0ffffffe09027810 */ /* 0x001fc40007ffe0ff */
[----:B------:R-:W-:Y:S02]  /*01c0*/  LEA R9, R7, R24, 0x4 ;  /* 0x0000001807097211 */ /* 0x000fe400078e20ff */
[----:B------:R0:W1:Y:S01]  /*01d0*/  F2I.FTZ.U32.TRUNC.NTZ R3, R2 ;  /* 0x0000000200037305 */ /* 0x000062000021f000 */
[----:B---3--:R-:W-:-:S04]  /*01e0*/  @P3 IMAD R20, R17, R20, R18 ;  /* 0x0000001411143224 */ /* 0x008fc800078e0212 */
[----:B------:R-:W-:Y:S02]  /*01f0*/  @P3 IMAD R20, R20, R15, 0x1 ;  /* 0x0000000114143424 */ /* 0x000fe400078e020f */
[----:B0-----:R-:W-:Y:S02]  /*0200*/  IMAD.MOV.U32 R2, RZ, RZ, RZ ;  /* 0x000000ffff027224 */ /* 0x001fe400078e00ff */
[----:B-1----:R-:W-:-:S05]  /*0210*/  IMAD R0, R3, R5, RZ ;  /* 0x0000000503007224 */ /* 0x002fca00078e02ff */
[----:B------:R-:W-:-:S05]  /*0220*/  IADD3 R13, PT, PT, -R0, RZ, RZ ;  /* 0x000000ff000d7210 */ /* 0x000fca0007ffe1ff */
[----:B------:R-:W-:Y:S01]  /*0230*/  IMAD.HI.U32 R0, R3, R13, R2 ;  /* 0x0000000d03007227 */ /* 0x000fe200078e0002 */
[----:B------:R-:W-:-:S04]  /*0240*/  IADD3 R2, PT, PT, R21, 0x1f, RZ ;  /* 0x0000001f15027810 */ /* 0x000fc80007ffe0ff */
[----:B------:R-:W-:Y:S01]  /*0250*/  SHF.R.U32.HI R2, RZ, 0x5, R2 ;  /* 0x00000005ff027819 */ /* 0x000fe20000011602 */
[----:B------:R-:W-:-:S05]  /*0260*/  IMAD.HI.U32 R16, R0, R10, RZ ;  /* 0x0000000a00107227 */ /* 0x000fca00078e00ff */
[----:B------:R-:W-:-:S05]  /*0270*/  IADD3 R3, PT, PT, -R16, RZ, RZ ;  /* 0x000000ff10037210 */ /* 0x000fca0007ffe1ff */
[----:B------:R-:W-:Y:S01]  /*0280*/  IMAD R10, R5, R3, R10 ;  /* 0x00000003050a7224 */ /* 0x000fe200078e020a */
[----:B------:R-:W-:-:S04]  /*0290*/  LEA R3, R7, 0x10, 0x4 ;  /* 0x0000001007037811 */ /* 0x000fc800078e20ff */
[----:B------:R-:W-:-:S13]  /*02a0*/  ISETP.GT.U32.AND P1, PT, R5, R10, PT ;  /* 0x0000000a0500720c */ /* 0x000fda0003f24070 */
[-C--:B------:R-:W-:Y:S02]  /*02b0*/  @!P1 IADD3 R10, PT, PT, R10, -R5.reuse, RZ ;  /* 0x800000050a0a9210 */ /* 0x080fe40007ffe0ff */
[----:B------:R-:W-:Y:S02]  /*02c0*/  @!P1 IADD3 R16, PT, PT, R16, 0x1, RZ ;  /* 0x0000000110109810 */ /* 0x000fe40007ffe0ff */
[----:B------:R-:W-:Y:S02]  /*02d0*/  ISETP.GE.U32.AND P0, PT, R10, R5, PT ;  /* 0x000000050a00720c */ /* 0x000fe40003f06070 */
[----:B------:R-:W-:Y:S02]  /*02e0*/  VIMNMX.U32 R10, PT, PT, R2, R3, PT ;  /* 0x00000003020a7248 */ /* 0x000fe40003fe0000 */
[----:B------:R-:W-:-:S03]  /*02f0*/  ISETP.NE.AND P1, PT, R11, RZ, PT ;  /* 0x000000ff0b00720c */ /* 0x000fc60003f25270 */
[----:B------:R-:W-:-:S05]  /*0300*/  IMAD R3, R7, -0x10, R10 ;  /* 0xfffffff007037824 */ /* 0x000fca00078e020a */
[----:B------:R-:W-:Y:S01]  /*0310*/  LEA R2, R3, R8, 0x5 ;  /* 0x0000000803027211 */ /* 0x000fe200078e28ff */
[----:B------:R-:W-:Y:S01]  /*0320*/  @P0 VIADD R16, R16, 0x1 ;  /* 0x0000000110100836 */ /* 0x000fe20000000000 */
[----:B------:R-:W-:Y:S02]  /*0330*/  ISETP.GE.U32.AND P0, PT, R9, R10, PT ;  /* 0x0000000a0900720c */ /* 0x000fe40003f06070 */
[----:B------:R-:W-:Y:S02]  /*0340*/  VIMNMX R21, PT, PT, R21, R2, PT ;  /* 0x0000000215157248 */ /* 0x000fe40003fe0100 */
        /* <DEDUP_REMOVED lines=10> */
[----:B0-----:R-:W-:Y:S02]  /*03f0*/  HFMA2 R2, -RZ, RZ, 0, 0 ;  /* 0x00000000ff027431 */ /* 0x001fe400000001ff */
        /* <DEDUP_REMOVED lines=10> */
[-C--:B------:R-:W-:Y:S02]  /*04a0*/  @!P2 IADD3 R4, PT, PT, R4, -R11.reuse, RZ ;  /* 0x8000000b0404a210 */ /* 0x080fe40007ffe0ff */
[----:B------:R-:W-:Y:S02]  /*04b0*/  @!P2 IADD3 R3, PT, PT, R3, 0x1, RZ ;  /* 0x000000010303a810 */ /* 0x000fe40007ffe0ff */
[----:B------:R-:W-:Y:S02]  /*04c0*/  ISETP.GE.U32.AND P1, PT, R4, R11, PT ;  /* 0x0000000b0400720c */ /* 0x000fe40003f26070 */
[----:B------:R-:W-:-:S11]  /*04d0*/  ISETP.NE.AND P2, PT, R12, RZ, PT ;  /* 0x000000ff0c00720c */ /* 0x000fd60003f45270 */
        /* <DEDUP_REMOVED lines=11> */
[----:B0-----:R-:W-:Y:S01]  /*0590*/  HFMA2 R2, -RZ, RZ, 0, 0 ;  /* 0x00000000ff027431 */ /* 0x001fe200000001ff */
[----:B-1----:R-:W-:-:S05]  /*05a0*/  IADD3 R14, PT, PT, RZ, -R3, RZ ;  /* 0x80000003ff0e7210 */ /* 0x002fca0007ffe0ff */
[----:B------:R-:W-:Y:S02]  /*05b0*/  IMAD R13, R14, R11, RZ ;  /* 0x0000000b0e0d7224 */ /* 0x000fe400078e02ff */
[----:B------:R-:W-:Y:S02]  /*05c0*/  IMAD.MOV.U32 R14, RZ, RZ, R20 ;  /* 0x000000ffff0e7224 */ /* 0x000fe400078e0014 */
[----:B------:R-:W-:-:S06]  /*05d0*/  IMAD.HI.U32 R3, R3, R13, R2 ;  /* 0x0000000d03037227 */ /* 0x000fcc00078e0002 */
[----:B------:R-:W-:-:S04]  /*05e0*/  IMAD.HI.U32 R3, R3, R14, RZ ;  /* 0x0000000e03037227 */ /* 0x000fc800078e00ff */
[----:B------:R-:W-:Y:S01]  /*05f0*/  IMAD R2, R3, R4, R14 ;  /* 0x0000000403027224 */ /* 0x000fe200078e020e */
[----:B------:R-:W-:-:S04]  /*0600*/  LOP3.LUT R4, R18, R23, RZ, 0x3c, !PT ;  /* 0x0000001712047212 */ /* 0x000fc800078e3cff */
[----:B------:R-:W-:Y:S02]  /*0610*/  ISETP.GT.U32.AND P2, PT, R11, R2, PT ;  /* 0x000000020b00720c */ /* 0x000fe40003f44070 */
[----:B------:R-:W-:-:S11]  /*0620*/  ISETP.GE.AND P3, PT, R4, RZ, PT ;  /* 0x000000ff0400720c */ /* 0x000fd60003f66270 */
[-C--:B------:R-:W-:Y:S02]  /*0630*/  @!P2 IADD3 R2, PT, PT, R2, -R11.reuse, RZ ;  /* 0x8000000b0202a210 */ /* 0x080fe40007ffe0ff */
[----:B------:R-:W-:Y:S02]  /*0640*/  @!P2 IADD3 R3, PT, PT, R3, 0x1, RZ ;  /* 0x000000010303a810 */ /* 0x000fe40007ffe0ff */
[----:B------:R-:W-:Y:S02]  /*0650*/  ISETP.GE.U32.AND P1, PT, R2, R11, PT ;  /* 0x0000000b0200720c */ /* 0x000fe40003f26070 */
[----:B------:R-:W0:Y:S01]  /*0660*/  LDC R2, c[0x0][0x3f8] ;  /* 0x0000fe00ff027b82 */ /* 0x000e220000000800 */
[----:B------:R-:W-:-:S10]  /*0670*/  ISETP.NE.AND P2, PT, R23, RZ, PT ;  /* 0x000000ff1700720c */ /* 0x000fd40003f45270 */
[----:B------:R-:W-:-:S05]  /*0680*/  @P1 VIADD R3, R3, 0x1 ;  /* 0x0000000103031836 */ /* 0x000fca0000000000 */
[----:B------:R-:W-:Y:S02]  /*0690*/  @!P3 IADD3 R3, PT, PT, -R3, RZ, RZ ;  /* 0x000000ff0303b210 */ /* 0x000fe40007ffe1ff */
[----:B------:R-:W-:-:S05]  /*06a0*/  @!P2 LOP3.LUT R3, RZ, R23, RZ, 0x33, !PT ;  /* 0x00000017ff03a212 */ /* 0x000fca00078e33ff */
[----:B0-----:R-:W-:-:S05]  /*06b0*/  IMAD R3, R2, R12, R3 ;  /* 0x0000000c02037224 */ /* 0x001fca00078e0203 */
[----:B------:R-:W-:-:S05]  /*06c0*/  IADD3 R20, PT, PT, -R3, RZ, RZ ;  /* 0x000000ff03147210 */ /* 0x000fca0007ffe1ff */
[----:B------:R-:W-:-:S07]  /*06d0*/  IMAD R20, R15, R20, 0x1 ;  /* 0x000000010f147424 */ /* 0x000fce00078e0214 */
.L_x_5512:
        /* <DEDUP_REMOVED lines=20> */
[----:B0-----:R-:W-:Y:S01]  /*0820*/  MOV R2, RZ ;  /* 0x000000ff00027202 */ /* 0x001fe20000000f00 */
[----:B-1----:R-:W-:-:S04]  /*0830*/  IMAD.MOV R13, RZ, RZ, -R3 ;  /* 0x000000ffff0d7224 */ /* 0x002fc800078e0a03 */
[----:B------:R-:W-:-:S04]  /*0840*/  IMAD R5, R13, R28, RZ ;  /* 0x0000001c0d057224 */ /* 0x000fc800078e02ff */
[----:B------:R-:W-:Y:S01]  /*0850*/  IMAD.HI.U32 R12, R3, R5, R2 ;  /* 0x00000005030c7227 */ /* 0x000fe200078e0002 */
[----:B------:R-:W-:Y:S02]  /*0860*/  IABS R5, R30 ;  /* 0x0000001e00057213 */ /* 0x000fe40000000000 */
[----:B------:R-:W-:Y:S02]  /*0870*/  IADD3 R2, PT, PT, -R8, R23, RZ ;  /* 0x0000001708027210 */ /* 0x000fe40007ffe1ff */
[----:B------:R-:W-:-:S07]  /*0880*/  MOV R3, R9 ;  /* 0x0000000900037202 */ /* 0x000fce0000000f00 */
.L_x_5516:
[----:B------:R-:W-:-:S05]  /*0890*/  IMAD.SHL.U32 R25, R3, 0x20, RZ ;  /* 0x0000002003197824 */ /* 0x000fca00078e00ff */
[----:B------:R-:W-:-:S05]  /*08a0*/  IABS R13, R25 ;  /* 0x00000019000d7213 */ /* 0x000fca0000000000 */
[----:B------:R-:W-:-:S05]  /*08b0*/  IMAD.HI.U32 R11, R0, R13, RZ ;  /* 0x0000000d000b7227 */ /* 0x000fca00078e00ff */
[----:B------:R-:W-:-:S05]  /*08c0*/  IADD3 R26, PT, PT, -R11, RZ, RZ ;  /* 0x000000ff0b1a7210 */ /* 0x000fca0007ffe1ff */
[----:B------:R-:W-:-:S05]  /*08d0*/  IMAD R13, R5, R26, R13 ;  /* 0x0000001a050d7224 */ /* 0x000fca00078e020d */
[----:B------:R-:W-:-:S13]  /*08e0*/  ISETP.GT.U32.AND P3, PT, R4, R13, PT ;  /* 0x0000000d0400720c */ /* 0x000fda0003f64070 */
[----:B------:R-:W-:Y:S02]  /*08f0*/  @!P3 IADD3 R13, PT, PT, R13, -R5, RZ ;  /* 0x800000050d0db210 */ /* 0x000fe40007ffe0ff */
[----:B------:R-:W-:Y:S02]  /*0900*/  @!P3 IADD3 R11, PT, PT, R11, 0x1, RZ ;  /* 0x000000010b0bb810 */ /* 0x000fe40007ffe0ff */
[----:B------:R-:W-:Y:S02]  /*0910*/  ISETP.GE.U32.AND P0, PT, R13, R4, PT ;  /* 0x000000040d00720c */ /* 0x000fe40003f06070 */
[----:B------:R-:W-:-:S04]  /*0920*/  LOP3.LUT R13, R25, R30, RZ, 0x3c, !PT ;  /* 0x0000001e190d7212 */ /* 0x000fc800078e3cff */
[----:B------:R-:W-:-:S07]  /*0930*/  ISETP.GE.AND P4, PT, R13, RZ, PT ;  /* 0x000000ff0d00720c */ /* 0x000fce0003f86270 */
        /* <DEDUP_REMOVED lines=20> */
[----:B------:R-:W-:Y:S02]  /*0a80*/  MOV R26, 0xff7fffff ;  /* 0xff7fffff001a7802 */ /* 0x000fe40000000f00 */
[----:B------:R-:W-:Y:S02]  /*0a90*/  IADD3 R3, PT, PT, R3, 0x4, RZ ;  /* 0x0000000403037810 */ /* 0x000fe40007ffe0ff */
[----:B------:R-:W-:Y:S02]  /*0aa0*/  LEA R11, R11, R14, 0x2 ;  /* 0x0000000e0b0b7211 */ /* 0x000fe400078e10ff */
[----:B------:R-:W-:-:S03]  /*0ab0*/  ISETP.GE.U32.AND P0, PT, R3, R10, PT ;  /* 0x0000000a0300720c */ /* 0x000fc60003f06070 */
[----:B------:R0:W-:Y:S10]  /*0ac0*/  STS [R11], R26 ;  /* 0x0000001a0b007388 */ /* 0x0001f40000000800 */
[----:B0-----:R-:W-:Y:S05]  /*0ad0*/  @!P0 BRA `(.L_x_5516) ;  /* 0xfffffffc006c8947 */ /* 0x001fea000383ffff */
.L_x_5514:
[----:B------:R-:W-:Y:S05]  /*0ae0*/  BSYNC.RECONVERGENT B6 ;  /* 0x0000000000067941 */ /* 0x000fea0003800200 */
.L_x_5513:
        /* <DEDUP_REMOVED lines=12> */
.L_x_5559:
        /* <DEDUP_REMOVED lines=11> */
[----:B------:R-:W-:Y:S01]  /*0c60*/  MOV R12, 0xff7fffff ;  /* 0xff7fffff000c7802 */ /* 0x000fe20000000f00 */
        /* <DEDUP_REMOVED lines=12> */
[----:B------:R-:W-:Y:S02]  /*0d30*/  IMAD.MOV.U32 R13, RZ, RZ, R19 ;  /* 0x000000ffff0d7224 */ /* 0x000fe400078e0013 */
        /* <DEDUP_REMOVED lines=15> */
.L_x_5522:
        /* <DEDUP_REMOVED lines=11> */
.L_x_5521:
[----:B------:R-:W-:Y:S05]  /*0ee0*/  BSYNC.RECONVERGENT B1 ;  /* 0x0000000000017941 */ /* 0x000fea0003800200 */
.L_x_5520:
[----:B------:R-:W-:Y:S05]  /*0ef0*/  @!P4 BRA `(.L_x_5519) ;  /* 0x0000000c0008c947 */ /* 0x000fea0003800000 */
[----:B------:R-:W-:Y:S01]  /*0f00*/  IADD3 R12, PT, PT, R22, -R13, RZ ;  /* 0x8000000d160c7210 */ /* 0x000fe20007ffe0ff */
        /* <DEDUP_REMOVED lines=8> */
[----:B------:R-:W-:Y:S02]  /*0f90*/  PLOP3.LUT P0, PT, PT, PT, PT, 0x8, 0x80 ;  /* 0x000000000080781c */ /* 0x000fe40003f0e170 */
[----:B------:R-:W-:-:S11]  /*0fa0*/  IADD3 R14, PT, PT, R22, -0x600, RZ ;  /* 0xfffffa00160e7810 */ /* 0x000fd60007ffe0ff */
.L_x_5525:
        /* <DEDUP_REMOVED lines=22> */
[----:B------:R-:W-:Y:S01]  /*1110*/  FMUL.FTZ R15, R27, 1.4426950216293334961 ;  /* 0x3fb8aa3b1b0f7820 */ /* 0x000fe20000410000 */
[C---:B---3--:R-:W-:Y:S01]  /*1120*/  FADD.FTZ R29, -R2.reuse, R29 ;  /* 0x0000001d021d7221 */ /* 0x048fe20000010100 */
[----:B------:R-:W3:Y:S01]  /*1130*/  MUFU.EX2 R27, R26 ;  /* 0x0000001a001b7308 */ /* 0x000ee20000000800 */
[----:B------:R-:W1:Y:S01]  /*1140*/  LDS R51, [R12+0x1800] ;  /* 0x001800000c337984 */ /* 0x000e620000000800 */
[C---:B----4-:R-:W-:Y:S01]  /*1150*/  FADD.FTZ R31, -R2.reuse, R31 ;  /* 0x0000001f021f7221 */ /* 0x050fe20000010100 */
[----:B------:R-:W-:Y:S01]  /*1160*/  FMUL.FTZ R29, R29, 1.4426950216293334961 ;  /* 0x3fb8aa3b1d1d7820 */ /* 0x000fe20000410000 */
[----:B------:R-:W4:Y:S01]  /*1170*/  MUFU.EX2 R15, R15 ;  /* 0x0000000f000f7308 */ /* 0x000f220000000800 */
[----:B------:R-:W1:Y:S01]  /*1180*/  LDS R53, [R12+0x1a00] ;  /* 0x001a00000c357984 */ /* 0x000e620000000800 */
[C---:B-----5:R-:W-:Y:S01]  /*1190*/  FADD.FTZ R33, -R2.reuse, R33 ;  /* 0x0000002102217221 */ /* 0x060fe20000010100 */
[----:B------:R-:W-:Y:S01]  /*11a0*/  FMUL.FTZ R31, R31, 1.4426950216293334961 ;  /* 0x3fb8aa3b1f1f7820 */ /* 0x000fe20000410000 */
[----:B------:R-:W5:Y:S01]  /*11b0*/  MUFU.EX2 R23, R29 ;  /* 0x0000001d00177308 */ /* 0x000f620000000800 */
[C---:B------:R-:W-:Y:S01]  /*11c0*/  FADD.FTZ R35, -R2.reuse, R35 ;  /* 0x0000002302237221 */ /* 0x040fe20000010100 */
        /* <DEDUP_REMOVED lines=13> */
[----:B-----5:R-:W-:Y:S01]  /*12a0*/  FADD.FTZ R4, R4, R23 ;  /* 0x0000001704047221 */ /* 0x020fe20000010000 */
[----:B------:R-:W-:Y:S01]  /*12b0*/  FADD.FTZ R43, -R2, R43 ;  /* 0x0000002b022b7221 */ /* 0x000fe20000010100 */
[----:B------:R-:W5:Y:S01]  /*12c0*/  MUFU.EX2 R37, R37 ;  /* 0x0000002500257308 */ /* 0x000f620000000800 */
        /* <DEDUP_REMOVED lines=13> */
[----:B-----5:R-:W-:Y:S01]  /*13a0*/  FADD.FTZ R4, R4, R37 ;  /* 0x0000002504047221 */ /* 0x020fe20000010000 */
[----:B------:R-:W-:Y:S01]  /*13b0*/  STS [R12+-0x400], R25 ;  /* 0xfffc00190c007388 */ /* 0x000fe20000000800 */
        /* <DEDUP_REMOVED lines=35> */
.L_x_5524:
[----:B------:R-:W-:Y:S05]  /*15f0*/  BSYNC.RECONVERGENT B1 ;  /* 0x0000000000017941 */ /* 0x000fea0003800200 */
.L_x_5523:
        /* <DEDUP_REMOVED lines=54> */
[----:B0-----:R-:W-:-:S07]  /*1960*/  VIADD R12, R12, 0x1000 ;  /* 0x000010000c0c7836 */ /* 0x001fce0000000000 */
.L_x_5527:
[----:B------:R-:W-:Y:S05]  /*1970*/  BSYNC.RECONVERGENT B1 ;  /* 0x0000000000017941 */ /* 0x000fea0003800200 */
.L_x_5526:
        /* <DEDUP_REMOVED lines=26> */
.L_x_5519:
[----:B------:R-:W-:Y:S05]  /*1b20*/  BSYNC.RECONVERGENT B0 ;  /* 0x0000000000007941 */ /* 0x000fea0003800200 */
.L_x_5518:
        /* <DEDUP_REMOVED lines=40> */
.L_x_5532:
[----:B------:R-:W1:Y:S01]  /*1db0*/  LDS R15, [R12] ;  /* 0x000000000c0f7984 */ /* 0x000e620000000800 */
[----:B------:R-:W-:-:S04]  /*1dc0*/  IADD3 R13, PT, PT, R13, 0x1, RZ ;  /* 0x000000010d0d7810 */ /* 0x000fc80007ffe0ff */
[----:B------:R-:W-:Y:S01]  /*1dd0*/  ISETP.NE.AND P0, PT, R13, RZ, PT ;  /* 0x000000ff0d00720c */ /* 0x000fe20003f05270 */
[----:B-1----:R-:W-:-:S05]  /*1de0*/  FMUL.FTZ R15, R15, R8 ;  /* 0x000000080f0f7220 */ /* 0x002fca0000410000 */
[----:B------:R1:W-:Y:S02]  /*1df0*/  STS [R12], R15 ;  /* 0x0000000f0c007388 */ /* 0x0003e40000000800 */
[----:B-1----:R-:W-:-:S05]  /*1e00*/  IADD3 R12, PT, PT, R12, 0x200, RZ ;  /* 0x000002000c0c7810 */ /* 0x002fca0007ffe0ff */
[----:B------:R-:W-:Y:S05]  /*1e10*/  @P0 BRA `(.L_x_5532) ;  /* 0xfffffffc00e40947 */ /* 0x000fea000383ffff */
.L_x_5531:
[----:B------:R-:W-:Y:S05]  /*1e20*/  BSYNC.RECONVERGENT B1 ;  /* 0x0000000000017941 */ /* 0x000fea0003800200 */
.L_x_5530:
        /* <DEDUP_REMOVED lines=12> */
.L_x_5535:
        /* <DEDUP_REMOVED lines=52> */
.L_x_5534:
[----:B------:R-:W-:Y:S05]  /*2230*/  BSYNC.RECONVERGENT B1 ;  /* 0x0000000000017941 */ /* 0x000fea0003800200 */
.L_x_5533:
        /* <DEDUP_REMOVED lines=31> */
.L_x_5537:
[----:B------:R-:W-:Y:S05]  /*2430*/  BSYNC.RECONVERGENT B1 ;  /* 0x0000000000017941 */ /* 0x000fea0003800200 */
.L_x_5536:
        /* <DEDUP_REMOVED lines=14> */
.L_x_5529:
[----:B------:R-:W-:Y:S05]  /*2520*/  BSYNC.RECONVERGENT B0 ;  /* 0x0000000000007941 */ /* 0x000fea0003800200 */
.L_x_5528:
[----:B------:R-:W-:Y:S01]  /*2530*/  BAR.SYNC.DEFER_BLOCKING 0x0 ;  /* 0x0000000000007b1d */ /* 0x000fe20000010000 */
[----:B------:R-:W-:Y:S02]  /*2540*/  ISETP.NE.AND P0, PT, R19, RZ, PT ;  /* 0x000000ff1300720c */ /* 0x000fe40003f05270 */
[----:B------:R-:W-:-:S03]  /*2550*/  ISETP.GE.U32.AND P1, PT, R9, R10, PT ;  /* 0x0000000a0900720c */ /* 0x000fc60003f26070 */
[----:B------:R-:W-:Y:S08]  /*2560*/  BSSY.RECONVERGENT B0, `(.L_x_5538) ;  /* 0x000000f000007945 */ /* 0x000ff00003800200 */
[----:B------:R-:W-:Y:S05]  /*2570*/  @P0 BRA `(.L_x_5539) ;  /* 0x0000000000340947 */ /* 0x000fea0003800000 */
[----:B------:R-:W3:Y:S01]  /*2580*/  LDCU.128 UR4, c[0x0][0x380] ;  /* 0x00007000ff0477ac */ /* 0x000ee20008000c00 */
[----:B------:R-:W-:-:S04]  /*2590*/  IMAD R6, R6, R17, R18 ;  /* 0x0000001106067224 */ /* 0x000fc800078e0212 */
[----:B--2---:R-:W-:-:S05]  /*25a0*/  IMAD R0, R6, UR38, RZ ;  /* 0x0000002606007c24 */ /* 0x004fca000f8e02ff */
        /* <DEDUP_REMOVED lines=10> */
.L_x_5539:
[----:B------:R-:W-:Y:S05]  /*2650*/  BSYNC.RECONVERGENT B0 ;  /* 0x0000000000007941 */ /* 0x000fea0003800200 */
.L_x_5538:
[----:B------:R-:W-:Y:S04]  /*2660*/  BSSY.RECONVERGENT B6, `(.L_x_5540) ;  /* 0x000004d000067945 */ /* 0x000fe80003800200 */
[----:B------:R-:W-:Y:S05]  /*2670*/  @P1 BRA `(.L_x_5541) ;  /* 0x00000004002c1947 */ /* 0x000fea0003800000 */
[----:B---3--:R-:W3:Y:S01]  /*2680*/  LDC R12, c[0x0][0x400] ;  /* 0x00010000ff0c7b82 */ /* 0x008ee20000000800 */
[----:B--2---:R-:W2:Y:S01]  /*2690*/  I2F.RP R0, R5 ;  /* 0x0000000500007306 */ /* 0x004ea20000209400 */
[----:B------:R-:W4:Y:S06]  /*26a0*/  LDCU UR4, c[0x0][0x3fc] ;  /* 0x00007f80ff0477ac */ /* 0x000f2c0008000800 */
[----:B------:R-:W5:Y:S01]  /*26b0*/  LDC R13, c[0x0][0x404] ;  /* 0x00010100ff0d7b82 */ /* 0x000f620000000800 */
[----:B--2---:R-:W0:Y:S01]  /*26c0*/  MUFU.RCP R0, R0 ;  /* 0x0000000000007308 */ /* 0x004e220000001000 */
[----:B----4-:R-:W-:-:S02]  /*26d0*/  IADD3 R16, PT, PT, R16, -UR4, RZ ;  /* 0x8000000410107c10 */ /* 0x010fc4000fffe0ff */
[----:B---3--:R-:W-:Y:S02]  /*26e0*/  IABS R17, R12 ;  /* 0x0000000c00117213 */ /* 0x008fe40000000000 */
[----:B------:R-:W-:-:S03]  /*26f0*/  ISETP.NE.AND P1, PT, R12, RZ, PT ;  /* 0x000000ff0c00720c */ /* 0x000fc60003f25270 */
[----:B-1----:R-:W1:Y:S01]  /*2700*/  I2F.RP R4, R17 ;  /* 0x0000001100047306 */ /* 0x002e620000209400 */
[----:B-----5:R-:W-:Y:S02]  /*2710*/  ISETP.NE.AND P2, PT, R13, RZ, PT ;  /* 0x000000ff0d00720c */ /* 0x020fe40003f45270 */
[----:B0-----:R-:W-:-:S05]  /*2720*/  IADD3 R2, PT, PT, R0, 0xffffffe, RZ ;  /* 0x0ffffffe00027810 */ /* 0x001fca0007ffe0ff */
[----:B------:R0:W2:Y:S08]  /*2730*/  F2I.FTZ.U32.TRUNC.NTZ R3, R2 ;  /* 0x0000000200037305 */ /* 0x0000b0000021f000 */
[----:B-1----:R-:W1:Y:S01]  /*2740*/  MUFU.RCP R4, R4 ;  /* 0x0000000400047308 */ /* 0x002e620000001000 */
[----:B0-----:R-:W-:Y:S01]  /*2750*/  HFMA2 R2, -RZ, RZ, 0, 0 ;  /* 0x00000000ff027431 */ /* 0x001fe200000001ff */
[----:B--2---:R-:W-:-:S05]  /*2760*/  IADD3 R8, PT, PT, RZ, -R3, RZ ;  /* 0x80000003ff087210 */ /* 0x004fca0007ffe0ff */
[----:B------:R-:W-:-:S04]  /*2770*/  IMAD R11, R8, R5, RZ ;  /* 0x00000005080b7224 */ /* 0x000fc800078e02ff */
[----:B------:R-:W-:-:S04]  /*2780*/  IMAD.HI.U32 R11, R3, R11, R2 ;  /* 0x0000000b030b7227 */ /* 0x000fc800078e0002 */
[----:B-1----:R-:W-:-:S04]  /*2790*/  VIADD R6, R4, 0xffffffe ;  /* 0x0ffffffe04067836 */ /* 0x002fc80000000000 */
[----:B------:R0:W1:Y:S02]  /*27a0*/  F2I.FTZ.U32.TRUNC.NTZ R7, R6 ;  /* 0x0000000600077305 */ /* 0x000064000021f000 */
[----:B0-----:R-:W-:Y:S02]  /*27b0*/  MOV R6, RZ ;  /* 0x000000ff00067202 */ /* 0x001fe40000000f00 */
[----:B-1----:R-:W-:-:S05]  /*27c0*/  IADD3 R0, PT, PT, RZ, -R7, RZ ;  /* 0x80000007ff007210 */ /* 0x002fca0007ffe0ff */
[----:B------:R-:W-:Y:S01]  /*27d0*/  IMAD R15, R0, R17, RZ ;  /* 0x00000011000f7224 */ /* 0x000fe200078e02ff */
[----:B------:R-:W-:-:S03]  /*27e0*/  IABS R0, R13 ;  /* 0x0000000d00007213 */ /* 0x000fc60000000000 */
[----:B------:R-:W-:-:S04]  /*27f0*/  IMAD.HI.U32 R19, R7, R15, R6 ;  /* 0x0000000f07137227 */ /* 0x000fc800078e0006 */
[----:B------:R-:W-:-:S07]  /*2800*/  IMAD.MOV.U32 R15, RZ, RZ, R0 ;  /* 0x000000ffff0f7224 */ /* 0x000fce00078e0000 */
.L_x_5543:
        /* <DEDUP_REMOVED lines=8> */
[----:B------:R-:W-:Y:S02]  /*2890*/  @!P3 IADD3 R4, PT, PT, R4, -R15, RZ ;  /* 0x8000000f0404b210 */ /* 0x000fe40007ffe0ff */
[----:B------:R-:W-:Y:S02]  /*28a0*/  @!P3 IADD3 R2, PT, PT, R2, 0x1, RZ ;  /* 0x000000010202b810 */ /* 0x000fe40007ffe0ff */
        /* <DEDUP_REMOVED lines=24> */
.L_x_5542:
        /* <DEDUP_REMOVED lines=11> */
[----:B------:R-:W-:Y:S01]  /*2ae0*/  MOV R7, UR7 ;  /* 0x0000000700077c02 */ /* 0x000fe20008000f00 */
[----:B----4-:R-:W-:Y:S01]  /*2af0*/  IMAD.U32 R10, RZ, RZ, UR8 ;  /* 0x00000008ff0a7e24 */ /* 0x010fe2000f8e00ff */
[----:B-1----:R-:W-:-:S07]  /*2b00*/  MOV R11, UR9 ;  /* 0x00000009000b7c02 */ /* 0x002fce0008000f00 */
[----:B------:R-:W-:-:S07]  /*2b10*/  LEPC R20, `(.L_x_5541) ;  /* 0x000000001014794e */ /* 0x000fce0000000000 */
[----:B--2---:R-:W-:Y:S05]  /*2b20*/  CALL.ABS.NOINC R2 ;  /* 0x0000000002007343 */ /* 0x004fea0003c00000 */
.L_x_5541:
[----:B------:R-:W-:Y:S05]  /*2b30*/  BSYNC.RECONVERGENT B6 ;  /* 0x0000000000067941 */ /* 0x000fea0003800200 */
.L_x_5540:
[----:B------:R-:W-:-:S03]  /*2b40*/  UMOV UR4, 0xffffffff ;  /* 0xffffffff00047882 */ /* 0x000fc60000000000 */
[----:B------:R-:W-:Y:S05]  /*2b50*/  BRA.DIV UR4, `(.L_x_5544) ;  /* 0x0000003a049c7947 */ /* 0x000fea000b800000 */
[----:B------:R-:W-:Y:S02]  /*2b60*/  CS2R R48, SRZ ;  /* 0x0000000000307805 */ /* 0x000fe4000001ff00 */
[----:B------:R-:W-:Y:S01]  /*2b70*/  CS2R R44, SRZ ;  /* 0x00000000002c7805 */ /* 0x000fe2000001ff00 */
[----:B--2---:R-:W-:Y:S01]  /*2b80*/  IMAD.MOV.U32 R0, RZ, RZ, RZ ;  /* 0x000000ffff007224 */ /* 0x004fe200078e00ff */
[----:B---3--:R-:W-:Y:S02]  /*2b90*/  CS2R R6, SRZ ;  /* 0x0000000000067805 */ /* 0x008fe4000001ff00 */
[----:B------:R-:W-:Y:S02]  /*2ba0*/  CS2R R52, SRZ ;  /* 0x0000000000347805 */ /* 0x000fe4000001ff00 */
[----:B------:R-:W-:Y:S01]  /*2bb0*/  CS2R R18, SRZ ;  /* 0x0000000000127805 */ /* 0x000fe2000001ff00 */
[----:B------:R-:W-:Y:S01]  /*2bc0*/  FADD.FTZ R48, RZ, R48 ;  /* 0x00000030ff307221 */ /* 0x000fe20000010000 */
[----:B------:R-:W-:Y:S01]  /*2bd0*/  FADD.FTZ R44, RZ, R44 ;  /* 0x0000002cff2c7221 */ /* 0x000fe20000010000 */
[----:B------:R-:W-:Y:S01]  /*2be0*/  FADD.FTZ R0, RZ, R0 ;  /* 0x00000000ff007221 */ /* 0x000fe20000010000 */
[----:B------:R-:W-:Y:S01]  /*2bf0*/  FADD.FTZ R6, RZ, R6 ;  /* 0x00000006ff067221 */ /* 0x000fe20000010000 */
[----:B------:R-:W-:Y:S01]  /*2c00*/  FADD.FTZ R52, RZ, R52 ;  /* 0x00000034ff347221 */ /* 0x000fe20000010000 */
[----:B------:R-:W2:Y:S01]  /*2c10*/  SHFL.BFLY PT, R39, R48, 0x2, 0x1f ;  /* 0x0c401f0030277f89 */ /* 0x000ea200000e0000 */
[----:B------:R-:W-:-:S02]  /*2c20*/  HFMA2 R14, -RZ, RZ, 0, 0 ;  /* 0x00000000ff0e7431 */ /* 0x000fc400000001ff */
[----:B------:R-:W-:Y:S01]  /*2c30*/  FADD.FTZ R37, RZ, R19 ;  /* 0x00000013ff257221 */ /* 0x000fe20000010000 */
[----:B------:R-:W-:Y:S01]  /*2c40*/  FADD.FTZ R49, RZ, R49 ;  /* 0x00000031ff317221 */ /* 0x000fe20000010000 */
[----:B------:R-:W3:Y:S01]  /*2c50*/  SHFL.BFLY PT, R35, R44, 0x2, 0x1f ;  /* 0x0c401f002c237f89 */ /* 0x000ee200000e0000 */
[----:B------:R-:W-:Y:S01]  /*2c60*/  MOV R60, RZ ;  /* 0x000000ff003c7202 */ /* 0x000fe20000000f00 */
[----:B------:R-:W-:Y:S01]  /*2c70*/  FADD.FTZ R80, RZ, R14 ;  /* 0x0000000eff507221 */ /* 0x000fe20000010000 */
[----:B------:R-:W-:Y:S01]  /*2c80*/  FADD.FTZ R53, RZ, R53 ;  /* 0x00000035ff357221 */ /* 0x000fe20000010000 */
[----:B------:R-:W4:Y:S01]  /*2c90*/  SHFL.BFLY PT, R79, R0, 0x2, 0x1f ;  /* 0x0c401f00004f7f89 */ /* 0x000f2200000e0000 */
[----:B0-----:R-:W-:Y:S01]  /*2ca0*/  CS2R R2, SRZ ;  /* 0x0000000000027805 */ /* 0x001fe2000001ff00 */
[----:B------:R-:W-:Y:S01]  /*2cb0*/  FADD.FTZ R60, RZ, R60 ;  /* 0x0000003cff3c7221 */ /* 0x000fe20000010000 */
[----:B-1----:R-:W-:Y:S01]  /*2cc0*/  CS2R R4, SRZ ;  /* 0x0000000000047805 */ /* 0x002fe2000001ff00 */
[----:B------:R-:W0:Y:S01]  /*2cd0*/  SHFL.BFLY PT, R19, R6, 0x2, 0x1f ;  /* 0x0c401f0006137f89 */ /* 0x000e2200000e0000 */
[----:B------:R-:W-:-:S02]  /*2ce0*/  CS2R R8, SRZ ;  /* 0x0000000000087805 */ /* 0x000fc4000001ff00 */
[----:B------:R-:W-:Y:S01]  /*2cf0*/  MOV R21, RZ ;  /* 0x000000ff00157202 */ /* 0x000fe20000000f00 */
[----:B------:R-:W-:Y:S01]  /*2d00*/  FADD.FTZ R2, RZ, R2 ;  /* 0x00000002ff027221 */ /* 0x000fe20000010000 */
[----:B------:R-:W1:Y:S01]  /*2d10*/  SHFL.BFLY PT, R65, R52, 0x2, 0x1f ;  /* 0x0c401f0034417f89 */ /* 0x000e6200000e0000 */
[----:B------:R-:W-:Y:S01]  /*2d20*/  FADD.FTZ R22, RZ, R5 ;  /* 0x00000005ff167221 */ /* 0x000fe20000010000 */
[----:B------:R-:W-:Y:S01]  /*2d30*/  FADD.FTZ R4, RZ, R4 ;  /* 0x00000004ff047221 */ /* 0x000fe20000010000 */
[----:B------:R-:W-:Y:S01]  /*2d40*/  FADD.FTZ R29, RZ, R9 ;  /* 0x00000009ff1d7221 */ /* 0x000fe20000010000 */
[----:B------:R-:W5:Y:S01]  /*2d50*/  SHFL.BFLY PT, R14, R49, 0x2, 0x1f ;  /* 0x0c401f00310e7f89 */ /* 0x000f6200000e0000 */
[----:B------:R-:W-:Y:S01]  /*2d60*/  MOV R10, RZ ;  /* 0x000000ff000a7202 */ /* 0x000fe20000000f00 */
[----:B------:R-:W-:Y:S02]  /*2d70*/  HFMA2 R17, -RZ, RZ, 0, 0 ;  /* 0x00000000ff117431 */ /* 0x000fe400000001ff */
[----:B------:R-:W-:Y:S01]  /*2d80*/  FADD.FTZ R40, RZ, R21 ;  /* 0x00000015ff287221 */ /* 0x000fe20000010000 */
[----:B--2---:R-:W-:Y:S01]  /*2d90*/  FADD.FTZ R48, R48, R39 ;  /* 0x0000002730307221 */ /* 0x004fe20000010000 */
[----:B------:R-:W-:Y:S01]  /*2da0*/  MOV R39, RZ ;  /* 0x000000ff00277202 */ /* 0x000fe20000000f00 */
[----:B------:R-:W2:Y:S01]  /*2db0*/  SHFL.BFLY PT, R61, R60, 0x2, 0x1f ;  /* 0x0c401f003c3d7f89 */ /* 0x000ea200000e0000 */
[----:B------:R-:W-:Y:S01]  /*2dc0*/  CS2R R74, SRZ ;  /* 0x00000000004a7805 */ /* 0x000fe2000001ff00 */
[----:B---3--:R-:W-:Y:S01]  /*2dd0*/  FADD.FTZ R44, R44, R35 ;  /* 0x000000232c2c7221 */ /* 0x008fe20000010000 */
[----:B------:R-:W-:-:S02]  /*2de0*/  HFMA2 R35, -RZ, RZ, 0, 0 ;  /* 0x00000000ff237431 */ /* 0x000fc400000001ff */
[----:B------:R-:W-:Y:S01]  /*2df0*/  FADD.FTZ R39, RZ, R39 ;  /* 0x00000027ff277221 */ /* 0x000fe20000010000 */
[----:B------:R-:W3:Y:S01]  /*2e00*/  SHFL.BFLY PT, R70, R53, 0x2, 0x1f ;  /* 0x0c401f0035467f89 */ /* 0x000ee200000e0000 */
[----:B----4-:R-:W-:Y:S01]  /*2e10*/  FADD.FTZ R79, R0, R79 ;  /* 0x0000004f004f7221 */ /* 0x010fe20000010000 */
[----:B------:R-:W-:Y:S02]  /*2e20*/  HFMA2 R0, -RZ, RZ, 0, 0 ;  /* 0x00000000ff007431 */ /* 0x000fe400000001ff */
[----:B------:R-:W-:Y:S01]  /*2e30*/  FADD.FTZ R35, RZ, R35 ;  /* 0x00000023ff237221 */ /* 0x000fe20000010000 */
[----:B------:R-:W4:Y:S01]  /*2e40*/  SHFL.BFLY PT, R64, R39, 0x2, 0x1f ;  /* 0x0c401f0027407f89 */ /* 0x000f2200000e0000 */
[----:B0-----:R-:W-:Y:S01]  /*2e50*/  FADD.FTZ R24, R6, R19 ;  /* 0x0000001306187221 */ /* 0x001fe20000010000 */
[----:B------:R-:W-:Y:S01]  /*2e60*/  FADD.FTZ R32, RZ, R10 ;  /* 0x0000000aff207221 */ /* 0x000fe20000010000 */
[----:B------:R-:W-:Y:S01]  /*2e70*/  FADD.FTZ R0, RZ, R0 ;  /* 0x00000000ff007221 */ /* 0x000fe20000010000 */
[----:B------:R-:W0:Y:S01]  /*2e80*/  SHFL.BFLY PT, R66, R35, 0x2, 0x1f ;  /* 0x0c401f0023427f89 */ /* 0x000e2200000e0000 */
[----:B-1----:R-:W-:Y:S01]  /*2e90*/  FADD.FTZ R52, R52, R65 ;  /* 0x0000004134347221 */ /* 0x002fe20000010000 */
[----:B------:R-:W-:Y:S01]  /*2ea0*/  FADD.FTZ R33, RZ, R17 ;  /* 0x00000011ff217221 */ /* 0x000fe20000010000 */
[----:B------:R-:W-:Y:S01]  /*2eb0*/  FADD.FTZ R36, RZ, R18 ;  /* 0x00000012ff247221 */ /* 0x000fe20000010000 */
[----:B------:R-:W1:Y:S01]  /*2ec0*/  SHFL.BFLY PT, R19, R0, 0x2, 0x1f ;  /* 0x0c401f0000137f89 */ /* 0x000e6200000e0000 */
[----:B-----5:R-:W-:Y:S01]  /*2ed0*/  FADD.FTZ R49, R49, R14 ;  /* 0x0000000e31317221 */ /* 0x020fe20000010000 */
[----:B------:R-:W-:-:S02]  /*2ee0*/  MOV R14, RZ ;  /* 0x000000ff000e7202 */ /* 0x000fc40000000f00 */
[----:B------:R-:W-:Y:S01]  /*2ef0*/  CS2R R56, SRZ ;  /* 0x0000000000387805 */ /* 0x000fe2000001ff00 */
[----:B------:R-:W5:Y:S01]  /*2f00*/  SHFL.BFLY PT, R5, R2, 0x2, 0x1f ;  /* 0x0c401f0002057f89 */ /* 0x000f6200000e0000 */
[----:B------:R-:W-:Y:S01]  /*2f10*/  FADD.FTZ R75, RZ, R75 ;  /* 0x0000004bff4b7221 */ /* 0x000fe20000010000 */
[----:B------:R-:W-:Y:S01]  /*2f20*/  FADD.FTZ R28, RZ, R8 ;  /* 0x00000008ff1c7221 */ /* 0x000fe20000010000 */
[----:B--2---:R-:W-:Y:S01]  /*2f30*/  FADD.FTZ R60, R60, R61 ;  /* 0x0000003d3c3c7221 */ /* 0x004fe20000010000 */
[--C-:B------:R-:W-:Y:S01]  /*2f40*/  FADD.FTZ R59, RZ, R14.reuse ;  /* 0x0000000eff3b7221 */ /* 0x100fe20000010000 */
[--C-:B------:R-:W-:Y:S01]  /*2f50*/  FADD.FTZ R61, RZ, R14.reuse ;  /* 0x0000000eff3d7221 */ /* 0x100fe20000010000 */
[----:B------:R-:W-:Y:S01]  /*2f60*/  FADD.FTZ R67, RZ, R14 ;  /* 0x0000000eff437221 */ /* 0x000fe20000010000 */
[----:B------:R-:W2:Y:S01]  /*2f70*/  SHFL.BFLY PT, R9, R4, 0x2, 0x1f ;  /* 0x0c401f0004097f89 */ /* 0x000ea200000e0000 */
[----:B---3--:R-:W-:Y:S01]  /*2f80*/  FADD.FTZ R53, R53, R70 ;  /* 0x0000004635357221 */ /* 0x008fe20000010000 */
[----:B------:R-:W-:Y:S01]  /*2f90*/  CS2R R70, SRZ ;  /* 0x0000000000467805 */ /* 0x000fe2000001ff00 */
[----:B------:R-:W-:Y:S01]  /*2fa0*/  FADD.FTZ R25, RZ, R7 ;  /* 0x00000007ff197221 */ /* 0x000fe20000010000 */
[----:B------:R-:W3:Y:S01]  /*2fb0*/  SHFL.BFLY PT, R31, R40, 0x2, 0x1f ;  /* 0x0c401f00281f7f89 */ /* 0x000ee200000e0000 */
[----:B----4-:R-:W-:Y:S01]  /*2fc0*/  FADD.FTZ R39, R39, R64 ;  /* 0x0000004027277221 */ /* 0x010fe20000010000 */
[----:B------:R-:W-:Y:S01]  /*2fd0*/  CS2R R64, SRZ ;  /* 0x0000000000407805 */ /* 0x000fe2000001ff00 */
[----:B------:R-:W-:Y:S01]  /*2fe0*/  FADD.FTZ R57, RZ, R57 ;  /* 0x00000039ff397221 */ /* 0x000fe20000010000 */
[----:B------:R-:W-:Y:S01]  /*2ff0*/  FADD.FTZ R70, RZ, R70 ;  /* 0x00000046ff467221 */ /* 0x000fe20000010000 */
[----:B0-----:R-:W-:Y:S01]  /*3000*/  FADD.FTZ R35, R35, R66 ;  /* 0x0000004223237221 */ /* 0x001fe20000010000 */
[----:B------:R-:W-:Y:S01]  /*3010*/  IMAD.MOV.U32 R66, RZ, RZ, RZ ;  /* 0x000000ffff427224 */ /* 0x000fe200078e00ff */
[----:B------:R-:W0:Y:S01]  /*3020*/  SHFL.BFLY PT, R23, R32, 0x2, 0x1f ;  /* 0x0c401f0020177f89 */ /* 0x000e2200000e0000 */
[----:B------:R-:W-:Y:S01]  /*3030*/  FADD.FTZ R64, RZ, R64 ;  /* 0x00000040ff407221 */ /* 0x000fe20000010000 */
[----:B-1----:R-:W-:Y:S01]  /*3040*/  FADD.FTZ R0, R0, R19 ;  /* 0x0000001300007221 */ /* 0x002fe20000010000 */
[----:B------:R-:W-:Y:S01]  /*3050*/  FADD.FTZ R66, RZ, R66 ;  /* 0x00000042ff427221 */ /* 0x000fe20000010000 */
[----:B------:R-:W1:Y:S01]  /*3060*/  SHFL.BFLY PT, R83, R70, 0x2, 0x1f ;  /* 0x0c401f0046537f89 */ /* 0x000e6200000e0000 */
[----:B------:R-:W-:Y:S01]  /*3070*/  FADD.FTZ R56, RZ, R56 ;  /* 0x00000038ff387221 */ /* 0x000fe20000010000 */
[----:B-----5:R-:W-:Y:S01]  /*3080*/  FADD.FTZ R78, R2, R5 ;  /* 0x00000005024e7221 */ /* 0x020fe20000010000 */
[----:B------:R-:W-:Y:S01]  /*3090*/  HFMA2 R5, -RZ, RZ, 0, 0 ;  /* 0x00000000ff057431 */ /* 0x000fe200000001ff */
[----:B------:R-:W4:Y:S01]  /*30a0*/  SHFL.BFLY PT, R14, R64, 0x2, 0x1f ;  /* 0x0c401f00400e7f89 */ /* 0x000f2200000e0000 */
[----:B------:R-:W-:Y:S01]  /*30b0*/  FADD.FTZ R74, RZ, R74 ;  /* 0x0000004aff4a7221 */ /* 0x000fe20000010000 */
[----:B------:R-:W-:Y:S01]  /*30c0*/  FADD.FTZ R65, RZ, R65 ;  /* 0x00000041ff417221 */ /* 0x000fe20000010000 */
[----:B------:R-:W-:Y:S01]  /*30d0*/  HFMA2 R41, -RZ, RZ, 0, 0 ;  /* 0x00000000ff297431 */ /* 0x000fe200000001ff */
[----:B------:R-:W5:Y:S01]  /*30e0*/  SHFL.BFLY PT, R19, R66, 0x2, 0x1f ;  /* 0x0c401f0042137f89 */ /* 0x000f6200000e0000 */
[----:B------:R-:W-:Y:S01]  /*30f0*/  FADD.FTZ R5, RZ, R5 ;  /* 0x00000005ff057221 */ /* 0x000fe20000010000 */
[----:B--2---:R-:W-:Y:S01]  /*3100*/  FADD.FTZ R20, R4, R9 ;  /* 0x0000000904147221 */ /* 0x004fe20000010000 */
[----:B------:R-:W-:Y:S01]  /*3110*/  HFMA2 R9, -RZ, RZ, 0, 0 ;  /* 0x00000000ff097431 */ /* 0x000fe200000001ff */
[----:B------:R-:W2:Y:S01]  /*3120*/  SHFL.BFLY PT, R18, R33, 0x2, 0x1f ;  /* 0x0c401f0021127f89 */ /* 0x000ea200000e0000 */
[----:B---3--:R-:W-:Y:S01]  /*3130*/  FADD.FTZ R40, R40, R31 ;  /* 0x0000001f28287221 */ /* 0x008fe20000010000 */
[----:B------:R-:W-:Y:S01]  /*3140*/  MOV R31, RZ ;  /* 0x000000ff001f7202 */ /* 0x000fe20000000f00 */
[----:B------:R-:W-:Y:S01]  /*3150*/  FADD.FTZ R41, RZ, R41 ;  /* 0x00000029ff297221 */ /* 0x000fe20000010000 */
[----:B------:R-:W3:Y:S01]  /*3160*/  SHFL.BFLY PT, R27, R36, 0x2, 0x1f ;  /* 0x0c401f00241b7f89 */ /* 0x000ee200000e0000 */
[----:B------:R-:W-:Y:S01]  /*3170*/  FADD.FTZ R9, RZ, R9 ;  /* 0x00000009ff097221 */ /* 0x000fe20000010000 */
[----:B------:R-:W-:Y:S01]  /*3180*/  MOV R51, RZ ;  /* 0x000000ff00337202 */ /* 0x000fe20000000f00 */
[----:B------:R-:W-:Y:S01]  /*3190*/  FADD.FTZ R31, RZ, R31 ;  /* 0x0000001fff1f7221 */ /* 0x000fe20000010000 */
[----:B------:R-:W3:Y:S01]  /*31a0*/  SHFL.BFLY PT, R4, R5, 0x2, 0x1f ;  /* 0x0c401f0005047f89 */ /* 0x000ee200000e0000 */
[----:B0-----:R-:W-:Y:S01]  /*31b0*/  FADD.FTZ R32, R32, R23 ;  /* 0x0000001720207221 */ /* 0x001fe20000010000 */
[----:B------:R-:W-:Y:S01]  /*31c0*/  MOV R23, RZ ;  /* 0x000000ff00177202 */ /* 0x000fe20000000f00 */
[----:B------:R-:W-:Y:S01]  /*31d0*/  FADD.FTZ R45, RZ, R45 ;  /* 0x0000002dff2d7221 */ /* 0x000fe20000010000 */
[----:B------:R-:W0:Y:S01]  /*31e0*/  SHFL.BFLY PT, R21, R28, 0x2, 0x1f ;  /* 0x0c401f001c157f89 */ /* 0x000e2200000e0000 */
[----:B-1----:R-:W-:Y:S01]  /*31f0*/  FADD.FTZ R70, R70, R83 ;  /* 0x0000005346467221 */ /* 0x002fe20000010000 */
[----:B------:R-:W-:Y:S01]  /*3200*/  FADD.FTZ R51, RZ, R51 ;  /* 0x00000033ff337221 */ /* 0x000fe20000010000 */
[----:B------:R-:W-:Y:S01]  /*3210*/  FADD.FTZ R23, RZ, R23 ;  /* 0x00000017ff177221 */ /* 0x000fe20000010000 */
[----:B----4-:R-:W-:Y:S01]  /*3220*/  FADD.FTZ R64, R64, R14 ;  /* 0x0000000e40407221 */ /* 0x010fe20000010000 */
[----:B------:R-:W1:Y:S01]  /*3230*/  SHFL.BFLY PT, R8, R25, 0x2, 0x1f ;  /* 0x0c401f0019087f89 */ /* 0x000e6200000e0000 */
[----:B------:R-:W-:Y:S01]  /*3240*/  FADD.FTZ R71, RZ, R71 ;  /* 0x00000047ff477221 */ /* 0x000fe20000010000 */
[----:B------:R-:W-:Y:S01]  /*3250*/  FADD.FTZ R16, RZ, R3 ;  /* 0x00000003ff107221 */ /* 0x000fe20000010000 */
[----:B-----5:R-:W-:Y:S01]  /*3260*/  FADD.FTZ R66, R66, R19 ;  /* 0x0000001342427221 */ /* 0x020fe20000010000 */
[----:B------:R-:W4:Y:S01]  /*3270*/  SHFL.BFLY PT, R14, R75, 0x2, 0x1f ;  /* 0x0c401f004b0e7f89 */ /* 0x000f2200000e0000 */
[----:B------:R-:W-:Y:S01]  /*3280*/  MOV R19, RZ ;  /* 0x000000ff00137202 */ /* 0x000fe20000000f00 */
[----:B------:R-:W-:-:S02]  /*3290*/  HFMA2 R47, -RZ, RZ, 0, 0 ;  /* 0x00000000ff2f7431 */ /* 0x000fc400000001ff */
[----:B--2---:R-:W-:Y:S01]  /*32a0*/  FADD.FTZ R33, R33, R18 ;  /* 0x0000001221217221 */ /* 0x004fe20000010000 */
[----:B------:R-:W2:Y:S01]  /*32b0*/  SHFL.BFLY PT, R26, R37, 0x2, 0x1f ;  /* 0x0c401f00251a7f89 */ /* 0x000ea200000e0000 */
[----:B------:R-:W-:Y:S02]  /*32c0*/  IMAD.MOV.U32 R18, RZ, RZ, RZ ;  /* 0x000000ffff127224 */ /* 0x000fe400078e00ff */
[----:B------:R-:W-:Y:S01]  /*32d0*/  FADD.FTZ R83, RZ, R19 ;  /* 0x00000013ff537221 */ /* 0x000fe20000010000 */
[----:B---3--:R-:W-:Y:S01]  /*32e0*/  FADD.FTZ R36, R36, R27 ;  /* 0x0000001b24247221 */ /* 0x008fe20000010000 */
[----:B------:R-:W3:Y:S01]  /*32f0*/  SHFL.BFLY PT, R68, R57, 0x2, 0x1f ;  /* 0x0c401f0039447f89 */ /* 0x000ee200000e0000 */
[----:B------:R-:W-:Y:S02]  /*3300*/  HFMA2 R27, -RZ, RZ, 0, 0 ;  /* 0x00000000ff1b7431 */ /* 0x000fe400000001ff */
[----:B------:R-:W-:Y:S01]  /*3310*/  FADD.FTZ R19, RZ, R19 ;  /* 0x00000013ff137221 */ /* 0x000fe20000010000 */
[----:B------:R-:W-:Y:S01]  /*3320*/  FADD.FTZ R18, RZ, R18 ;  /* 0x00000012ff127221 */ /* 0x000fe20000010000 */
[----:B------:R-:W5:Y:S01]  /*3330*/  SHFL.BFLY PT, R63, R56, 0x2, 0x1f ;  /* 0x0c401f00383f7f89 */ /* 0x000f6200000e0000 */
[----:B------:R-:W-:Y:S01]  /*3340*/  FADD.FTZ R5, R5, R4 ;  /* 0x0000000405057221 */ /* 0x000fe20000010000 */
[----:B------:R-:W-:Y:S01]  /*3350*/  FADD.FTZ R27, RZ, R27 ;  /* 0x0000001bff1b7221 */ /* 0x000fe20000010000 */
[----:B0-----:R-:W-:Y:S01]  /*3360*/  FADD.FTZ R28, R28, R21 ;  /* 0x000000151c1c7221 */ /* 0x001fe20000010000 */
[----:B------:R-:W0:Y:S01]  /*3370*/  SHFL.BFLY PT, R72, R61, 0x2, 0x1f ;  /* 0x0c401f003d487f89 */ /* 0x000e2200000e0000 */
[----:B------:R-:W-:-:S02]  /*3380*/  HFMA2 R55, -RZ, RZ, 0, 0 ;  /* 0x00000000ff377431 */ /* 0x000fc400000001ff */
[----:B------:R-:W-:Y:S02]  /*3390*/  IMAD.MOV.U32 R43, RZ, RZ, RZ ;  /* 0x000000ffff2b7224 */ /* 0x000fe400078e00ff */
[----:B------:R-:W-:Y:S01]  /*33a0*/  FADD.FTZ R47, RZ, R47 ;  /* 0x0000002fff2f7221 */ /* 0x000fe20000010000 */
[----:B------:R-:W0:Y:S01]  /*33b0*/  SHFL.BFLY PT, R81, R74, 0x2, 0x1f ;  /* 0x0c401f004a517f89 */ /* 0x000e2200000e0000 */
[----:B-1----:R-:W-:Y:S01]  /*33c0*/  FADD.FTZ R25, R25, R8 ;  /* 0x0000000819197221 */ /* 0x002fe20000010000 */
[----:B------:R-:W-:Y:S01]  /*33d0*/  FADD.FTZ R43, RZ, R43 ;  /* 0x0000002bff2b7221 */ /* 0x000fe20000010000 */
[----:B------:R-:W-:Y:S01]  /*33e0*/  FADD.FTZ R55, RZ, R55 ;  /* 0x00000037ff377221 */ /* 0x000fe20000010000 */
[----:B----4-:R-:W-:Y:S01]  /*33f0*/  FADD.FTZ R75, R75, R14 ;  /* 0x0000000e4b4b7221 */ /* 0x010fe20000010000 */
[----:B------:R-:W1:Y:S01]  /*3400*/  SHFL.BFLY PT, R34, R31, 0x2, 0x1f ;  /* 0x0c401f001f227f89 */ /* 0x000e6200000e0000 */
[----:B--2---:R-:W-:-:S03]  /*3410*/  FADD.FTZ R37, R37, R26 ;  /* 0x0000001a25257221 */ /* 0x004fc60000010000 */
[----:B------:R-:W2:Y:S01]  /*3420*/  SHFL.BFLY PT, R14, R19, 0x2, 0x1f ;  /* 0x0c401f00130e7f89 */ /* 0x000ea200000e0000 */
[----:B---3--:R-:W-:-:S03]  /*3430*/  FADD.FTZ R57, R57, R68 ;  /* 0x0000004439397221 */ /* 0x008fc60000010000 */
[----:B------:R-:W3:Y:S01]  /*3440*/  SHFL.BFLY PT, R21, R18, 0x2, 0x1f ;  /* 0x0c401f0012157f89 */ /* 0x000ee200000e0000 */
[----:B------:R-:W-:Y:S01]  /*3450*/  CS2R R68, SRZ ;  /* 0x0000000000447805 */ /* 0x000fe2000001ff00 */
[----:B-----5:R-:W-:Y:S02]  /*3460*/  FADD.FTZ R56, R56, R63 ;  /* 0x0000003f38387221 */ /* 0x020fe40000010000 */
[----:B------:R-:W4:Y:S01]  /*3470*/  SHFL.BFLY PT, R8, R9, 0x2, 0x1f ;  /* 0x0c401f0009087f89 */ /* 0x000f2200000e0000 */
[----:B------:R-:W-:Y:S02]  /*3480*/  HFMA2 R63, -RZ, RZ, 0, 0 ;  /* 0x00000000ff3f7431 */ /* 0x000fe400000001ff */
[----:B------:R-:W-:Y:S01]  /*3490*/  FADD.FTZ R68, RZ, R68 ;  /* 0x00000044ff447221 */ /* 0x000fe20000010000 */
[----:B------:R-:W5:Y:S01]  /*34a0*/  SHFL.BFLY PT, R26, R23, 0x2, 0x1f ;  /* 0x0c401f00171a7f89 */ /* 0x000f6200000e0000 */
[----:B0-----:R-:W-:Y:S01]  /*34b0*/  FADD.FTZ R61, R61, R72 ;  /* 0x000000483d3d7221 */ /* 0x001fe20000010000 */
[----:B------:R-:W-:Y:S01]  /*34c0*/  FADD.FTZ R63, RZ, R63 ;  /* 0x0000003fff3f7221 */ /* 0x000fe20000010000 */
[----:B------:R-:W-:Y:S01]  /*34d0*/  CS2R R72, SRZ ;  /* 0x0000000000487805 */ /* 0x000fe2000001ff00 */
[----:B------:R-:W0:Y:S01]  /*34e0*/  SHFL.BFLY PT, R30, R27, 0x2, 0x1f ;  /* 0x0c401f001b1e7f89 */ /* 0x000e2200000e0000 */
[----:B------:R-:W-:Y:S01]  /*34f0*/  FADD.FTZ R69, RZ, R69 ;  /* 0x00000045ff457221 */ /* 0x000fe20000010000 */
[----:B------:R-:W-:-:S02]  /*3500*/  FADD.FTZ R74, R74, R81 ;  /* 0x000000514a4a7221 */ /* 0x000fc40000010000 */
[----:B------:R-:W0:Y:S01]  /*3510*/  SHFL.BFLY PT, R4, R5, 0x1, 0x1f ;  /* 0x0c201f0005047f89 */ /* 0x000e2200000e0000 */
[----:B------:R-:W-:Y:S01]  /*3520*/  FADD.FTZ R72, RZ, R72 ;  /* 0x00000048ff487221 */ /* 0x000fe20000010000 */
[----:B-1----:R-:W-:Y:S01]  /*3530*/  FADD.FTZ R31, R31, R34 ;  /* 0x000000221f1f7221 */ /* 0x002fe20000010000 */
[----:B------:R-:W-:Y:S01]  /*3540*/  FADD.FTZ R73, RZ, R73 ;  /* 0x00000049ff497221 */ /* 0x000fe20000010000 */
[----:B------:R-:W1:Y:S01]  /*3550*/  SHFL.BFLY PT, R76, R65, 0x2, 0x1f ;  /* 0x0c401f00414c7f89 */ /* 0x000e6200000e0000 */
[----:B--2---:R-:W-:Y:S01]  /*3560*/  FADD.FTZ R81, R19, R14 ;  /* 0x0000000e13517221 */ /* 0x004fe20000010000 */
[----:B------:R-:W-:Y:S02]  /*3570*/  MOV R14, RZ ;  /* 0x000000ff000e7202 */ /* 0x000fe40000000f00 */
[----:B------:R-:W2:Y:S01]  /*3580*/  SHFL.BFLY PT, R77, R68, 0x2, 0x1f ;  /* 0x0c401f00444d7f89 */ /* 0x000ea200000e0000 */
[----:B---3--:R-:W-:-:S03]  /*3590*/  FADD.FTZ R18, R18, R21 ;  /* 0x0000001512127221 */ /* 0x008fc60000010000 */
[----:B------:R-:W3:Y:S01]  /*35a0*/  SHFL.BFLY PT, R82, R63, 0x2, 0x1f ;  /* 0x0c401f003f527f89 */ /* 0x000ee200000e0000 */
[----:B----4-:R-:W-:-:S03]  /*35b0*/  FADD.FTZ R9, R9, R8 ;  /* 0x0000000809097221 */ /* 0x010fc60000010000 */
[----:B------:R-:W4:Y:S01]  /*35c0*/  SHFL.BFLY PT, R34, R69, 0x2, 0x1f ;  /* 0x0c401f0045227f89 */ /* 0x000f2200000e0000 */
[----:B-----5:R-:W-:Y:S01]  /*35d0*/  FADD.FTZ R23, R23, R26 ;  /* 0x0000001a17177221 */ /* 0x020fe20000010000 */
[----:B0-----:R-:W-:Y:S02]  /*35e0*/  FADD.FTZ R27, R27, R30 ;  /* 0x0000001e1b1b7221 */ /* 0x001fe40000010000 */
[----:B------:R-:W0:Y:S01]  /*35f0*/  SHFL.BFLY PT, R21, R72, 0x2, 0x1f ;  /* 0x0c401f0048157f89 */ /* 0x000e2200000e0000 */
[----:B------:R-:W-:-:S03]  /*3600*/  FADD.FTZ R4, R5, R4 ;  /* 0x0000000405047221 */ /* 0x000fc60000010000 */
[----:B------:R-:W5:Y:S01]  /*3610*/  SHFL.BFLY PT, R46, R41, 0x2, 0x1f ;  /* 0x0c401f00292e7f89 */ /* 0x000f6200000e0000 */
[----:B------:R-:W-:Y:S01]  /*3620*/  FADD.FTZ R5, RZ, R14 ;  /* 0x0000000eff057221 */ /* 0x000fe20000010000 */
[----:B-1----:R-:W-:Y:S02]  /*3630*/  FADD.FTZ R65, R65, R76 ;  /* 0x0000004c41417221 */ /* 0x002fe40000010000 */
[----:B------:R-:W1:Y:S01]  /*3640*/  SHFL.BFLY PT, R50, R45, 0x2, 0x1f ;  /* 0x0c401f002d327f89 */ /* 0x000e6200000e0000 */
[----:B--2---:R-:W-:-:S03]  /*3650*/  FADD.FTZ R68, R68, R77 ;  /* 0x0000004d44447221 */ /* 0x004fc60000010000 */
[----:B------:R-:W2:Y:S01]  /*3660*/  SHFL.BFLY PT, R54, R51, 0x2, 0x1f ;  /* 0x0c401f0033367f89 */ /* 0x000ea200000e0000 */
[----:B------:R-:W-:Y:S01]  /*3670*/  CS2R R76, SRZ ;  /* 0x00000000004c7805 */ /* 0x000fe2000001ff00 */
[----:B---3--:R-:W-:Y:S02]  /*3680*/  FADD.FTZ R63, R63, R82 ;  /* 0x000000523f3f7221 */ /* 0x008fe40000010000 */
[----:B------:R-:W3:Y:S01]  /*3690*/  SHFL.BFLY PT, R26, R67, 0x2, 0x1f ;  /* 0x0c401f00431a7f89 */ /* 0x000ee200000e0000 */
[----:B------:R-:W-:Y:S02]  /*36a0*/  HFMA2 R82, -RZ, RZ, 0, 0 ;  /* 0x00000000ff527431 */ /* 0x000fe400000001ff */
[----:B------:R-:W-:Y:S01]  /*36b0*/  FADD.FTZ R77, RZ, R77 ;  /* 0x0000004dff4d7221 */ /* 0x000fe20000010000 */
[----:B------:R-:W3:Y:S01]  /*36c0*/  SHFL.BFLY PT, R30, R71, 0x2, 0x1f ;  /* 0x0c401f00471e7f89 */ /* 0x000ee200000e0000 */
[----:B----4-:R-:W-:Y:S01]  /*36d0*/  FADD.FTZ R69, R69, R34 ;  /* 0x0000002245457221 */ /* 0x010fe20000010000 */
[----:B------:R-:W-:Y:S01]  /*36e0*/  FADD.FTZ R82, RZ, R82 ;  /* 0x00000052ff527221 */ /* 0x000fe20000010000 */
[----:B------:R-:W-:Y:S01]  /*36f0*/  FADD.FTZ R76, RZ, R76 ;  /* 0x0000004cff4c7221 */ /* 0x000fe20000010000 */
[----:B------:R-:W4:Y:S01]  /*3700*/  SHFL.BFLY PT, R8, R9, 0x1, 0x1f ;  /* 0x0c201f0009087f89 */ /* 0x000f2200000e0000 */
[----:B0-----:R-:W-:-:S03]  /*3710*/  FADD.FTZ R72, R72, R21 ;  /* 0x0000001548487221 */ /* 0x001fc60000010000 */
[----:B------:R-:W0:Y:S01]  /*3720*/  SHFL.BFLY PT, R14, R5, 0x2, 0x1f ;  /* 0x0c401f00050e7f89 */ /* 0x000e2200000e0000 */
[----:B-----5:R-:W-:-:S03]  /*3730*/  FADD.FTZ R41, R41, R46 ;  /* 0x0000002e29297221 */ /* 0x020fc60000010000 */
[----:B------:R-:W5:Y:S01]  /*3740*/  SHFL.BFLY PT, R19, R0, 0x1, 0x1f ;  /* 0x0c201f0000137f89 */ /* 0x000f6200000e0000 */
[----:B-1----:R-:W-:-:S03]  /*3750*/  FADD.FTZ R45, R45, R50 ;  /* 0x000000322d2d7221 */ /* 0x002fc60000010000 */
[----:B------:R-:W1:Y:S01]  /*3760*/  SHFL.BFLY PT, R3, R80, 0x2, 0x1f ;  /* 0x0c401f0050037f89 */ /* 0x000e6200000e0000 */
[----:B--2---:R-:W-:-:S03]  /*3770*/  FADD.FTZ R51, R51, R54 ;  /* 0x0000003633337221 */ /* 0x004fc60000010000 */
[----:B------:R-:W2:Y:S01]  /*3780*/  SHFL.BFLY PT, R7, R16, 0x2, 0x1f ;  /* 0x0c401f0010077f89 */ /* 0x000ea200000e0000 */
[----:B---3--:R-:W-:-:S03]  /*3790*/  FADD.FTZ R67, R67, R26 ;  /* 0x0000001a43437221 */ /* 0x008fc60000010000 */
[----:B------:R-:W3:Y:S01]  /*37a0*/  SHFL.BFLY PT, R17, R22, 0x2, 0x1f ;  /* 0x0c401f0016117f89 */ /* 0x000ee200000e0000 */
[----:B------:R-:W-:-:S03]  /*37b0*/  FADD.FTZ R71, R71, R30 ;  /* 0x0000001e47477221 */ /* 0x000fc60000010000 */
[----:B------:R-:W3:Y:S01]  /*37c0*/  SHFL.BFLY PT, R10, R29, 0x2, 0x1f ;  /* 0x0c401f001d0a7f89 */ /* 0x000ee200000e0000 */
[----:B----4-:R-:W-:-:S03]  /*37d0*/  FADD.FTZ R8, R9, R8 ;  /* 0x0000000809087221 */ /* 0x010fc60000010000 */
[----:B------:R-:W4:Y:S01]  /*37e0*/  SHFL.BFLY PT, R34, R77, 0x2, 0x1f ;  /* 0x0c401f004d227f89 */ /* 0x000f2200000e0000 */
[----:B0-----:R-:W-:Y:S01]  /*37f0*/  FADD.FTZ R9, R5, R14 ;  /* 0x0000000e05097221 */ /* 0x001fe20000010000 */
[----:B------:R-:W-:Y:S02]  /*3800*/  HFMA2 R14, -RZ, RZ, 0, 0 ;  /* 0x00000000ff0e7431 */ /* 0x000fe400000001ff */
[----:B------:R-:W0:Y:S01]  /*3810*/  SHFL.BFLY PT, R21, R82, 0x2, 0x1f ;  /* 0x0c401f0052157f89 */ /* 0x000e2200000e0000 */
[----:B-----5:R-:W-:Y:S02]  /*3820*/  FADD.FTZ R0, R0, R19 ;  /* 0x0000001300007221 */ /* 0x020fe40000010000 */
[----:B------:R-:W-:Y:S01]  /*3830*/  FADD.FTZ R19, RZ, R14 ;  /* 0x0000000eff137221 */ /* 0x000fe20000010000 */
[----:B------:R-:W5:Y:S01]  /*3840*/  SHFL.BFLY PT, R46, R43, 0x2, 0x1f ;  /* 0x0c401f002b2e7f89 */ /* 0x000f6200000e0000 */
[----:B-1----:R-:W-:Y:S01]  /*3850*/  FADD.FTZ R80, R80, R3 ;  /* 0x0000000350507221 */ /* 0x002fe20000010000 */
[----:B------:R-:W-:-:S02]  /*3860*/  MOV R3, RZ ;  /* 0x000000ff00037202 */ /* 0x000fc40000000f00 */
[----:B------:R-:W1:Y:S01]  /*3870*/  SHFL.BFLY PT, R50, R47, 0x2, 0x1f ;  /* 0x0c401f002f327f89 */ /* 0x000e6200000e0000 */
[----:B--2---:R-:W-:Y:S01]  /*3880*/  FADD.FTZ R16, R16, R7 ;  /* 0x0000000710107221 */ /* 0x004fe20000010000 */
[----:B------:R-:W-:Y:S01]  /*3890*/  MOV R7, RZ ;  /* 0x000000ff00077202 */ /* 0x000fe20000000f00 */
[----:B------:R-:W-:Y:S01]  /*38a0*/  FADD.FTZ R3, RZ, R3 ;  /* 0x00000003ff037221 */ /* 0x000fe20000010000 */
[----:B------:R-:W2:Y:S01]  /*38b0*/  SHFL.BFLY PT, R58, R55, 0x2, 0x1f ;  /* 0x0c401f00373a7f89 */ /* 0x000ea200000e0000 */
[----:B---3--:R-:W-:Y:S01]  /*38c0*/  FADD.FTZ R22, R22, R17 ;  /* 0x0000001116167221 */ /* 0x008fe20000010000 */
[----:B------:R-:W-:Y:S02]  /*38d0*/  IMAD.MOV.U32 R17, RZ, RZ, RZ ;  /* 0x000000ffff117224 */ /* 0x000fe400078e00ff */
[----:B------:R-:W-:Y:S01]  /*38e0*/  FADD.FTZ R7, RZ, R7 ;  /* 0x00000007ff077221 */ /* 0x000fe20000010000 */
[----:B------:R-:W3:Y:S01]  /*38f0*/  SHFL.BFLY PT, R38, R73, 0x2, 0x1f ;  /* 0x0c401f0049267f89 */ /* 0x000ee200000e0000 */
[----:B------:R-:W-:Y:S01]  /*3900*/  FADD.FTZ R29, R29, R10 ;  /* 0x0000000a1d1d7221 */ /* 0x000fe20000010000 */
[----:B------:R-:W-:-:S02]  /*3910*/  FADD.FTZ R17, RZ, R17 ;  /* 0x00000011ff117221 */ /* 0x000fc40000010000 */
[----:B------:R-:W3:Y:S01]  /*3920*/  SHFL.BFLY PT, R26, R83, 0x2, 0x1f ;  /* 0x0c401f00531a7f89 */ /* 0x000ee200000e0000 */
[----:B----4-:R-:W-:-:S03]  /*3930*/  FADD.FTZ R77, R77, R34 ;  /* 0x000000224d4d7221 */ /* 0x010fc60000010000 */
        /* <DEDUP_REMOVED lines=15> */
[----:B0-----:R-:W-:-:S03]  /*3a30*/  FADD.FTZ R49, R49, R54 ;  /* 0x0000003631317221 */ /* 0x001fc60000010000 */
[----:B------:R-:W0:Y:S01]  /*3a40*/  SHFL.BFLY PT, R34, R29, 0x1, 0x1f ;  /* 0x0c201f001d227f89 */ /* 0x000e2200000e0000 */
[----:B-----5:R-:W-:-:S03]  /*3a50*/  FADD.FTZ R59, R59, R62 ;  /* 0x0000003e3b3b7221 */ /* 0x020fc60000010000 */
[----:B------:R-:W5:Y:S01]  /*3a60*/  SHFL.BFLY PT, R21, R18, 0x1, 0x1f ;  /* 0x0c201f0012157f89 */ /* 0x000f6200000e0000 */
[----:B-1----:R-:W-:Y:S01]  /*3a70*/  FADD.FTZ R19, R19, R14 ;  /* 0x0000000e13137221 */ /* 0x002fe20000010000 */
[----:B------:R-:W-:Y:S02]  /*3a80*/  MOV R14, RZ ;  /* 0x000000ff000e7202 */ /* 0x000fe40000000f00 */
[----:B------:R-:W1:Y:S01]  /*3a90*/  SHFL.BFLY PT, R38, R36, 0x1, 0x1f ;  /* 0x0c201f0024267f89 */ /* 0x000e6200000e0000 */
[----:B--2---:R-:W-:Y:S02]  /*3aa0*/  FADD.FTZ R66, R66, R5 ;  /* 0x0000000542427221 */ /* 0x004fe40000010000 */
[----:B------:R-:W-:Y:S01]  /*3ab0*/  FADD.FTZ R5, RZ, R14 ;  /* 0x0000000eff057221 */ /* 0x000fe20000010000 */
        /* <DEDUP_REMOVED lines=19> */
[----:B----4-:R-:W-:Y:S01]  /*3bf0*/  FADD.FTZ R53, R53, R58 ;  /* 0x0000003a35357221 */ /* 0x010fe20000010000 */
[----:B0-----:R-:W-:Y:S02]  /*3c00*/  FADD.FTZ R23, R23, R26 ;  /* 0x0000001a17177221 */ /* 0x001fe40000010000 */
[----:B------:R-:W0:Y:S01]  /*3c10*/  SHFL.BFLY PT, R21, R72, 0x1, 0x1f ;  /* 0x0c201f0048157f89 */ /* 0x000e2200000e0000 */
[----:B-----5:R-:W-:-:S03]  /*3c20*/  FADD.FTZ R27, R27, R30 ;  /* 0x0000001e1b1b7221 */ /* 0x020fc60000010000 */
[----:B------:R-:W4:Y:S01]  /*3c30*/  SHFL.BFLY PT, R86, R22, 0x1, 0x1f ;  /* 0x0c201f0016567f89 */ /* 0x000f2200000e0000 */
[----:B-1----:R-:W-:-:S03]  /*3c40*/  FADD.FTZ R51, R51, R54 ;  /* 0x0000003633337221 */ /* 0x002fc60000010000 */
[----:B------:R-:W1:Y:S01]  /*3c50*/  SHFL.BFLY PT, R88, R33, 0x1, 0x1f ;  /* 0x0c201f0021587f89 */ /* 0x000e6200000e0000 */
[----:B--2---:R-:W-:-:S03]  /*3c60*/  FADD.FTZ R57, R57, R62 ;  /* 0x0000003e39397221 */ /* 0x004fc60000010000 */
[----:B------:R-:W2:Y:S01]  /*3c70*/  SHFL.BFLY PT, R84, R37, 0x1, 0x1f ;  /* 0x0c201f0025547f89 */ /* 0x000ea200000e0000 */
[----:B---3--:R-:W-:-:S03]  /*3c80*/  FADD.FTZ R76, R76, R85 ;  /* 0x000000554c4c7221 */ /* 0x008fc60000010000 */
[----:B------:R-:W3:Y:S01]  /*3c90*/  SHFL.BFLY PT, R87, R56, 0x1, 0x1f ;  /* 0x0c201f0038577f89 */ /* 0x000ee200000e0000 */
[----:B------:R-:W-:-:S03]  /*3ca0*/  FADD.FTZ R31, R31, R34 ;  /* 0x000000221f1f7221 */ /* 0x000fc60000010000 */
[----:B------:R-:W5:Y:S04]  /*3cb0*/  SHFL.BFLY PT, R10, R17, 0x1, 0x1f ;  /* 0x0c201f00110a7f89 */ /* 0x000f6800000e0000 */
[----:B------:R-:W5:Y:S01]  /*3cc0*/  SHFL.BFLY PT, R6, R7, 0x1, 0x1f ;  /* 0x0c201f0007067f89 */ /* 0x000f6200000e0000 */
[----:B0-----:R-:W-:-:S03]  /*3cd0*/  FADD.FTZ R72, R72, R21 ;  /* 0x0000001548487221 */ /* 0x001fc60000010000 */
[----:B------:R-:W0:Y:S01]  /*3ce0*/  SHFL.BFLY PT, R2, R3, 0x1, 0x1f ;  /* 0x0c201f0003027f89 */ /* 0x000e2200000e0000 */
[----:B----4-:R-:W-:-:S03]  /*3cf0*/  FADD.FTZ R22, R22, R86 ;  /* 0x0000005616167221 */ /* 0x010fc60000010000 */
[----:B------:R-:W4:Y:S01]  /*3d00*/  SHFL.BFLY PT, R38, R35, 0x1, 0x1f ;  /* 0x0c201f0023267f89 */ /* 0x000f2200000e0000 */
[----:B-1----:R-:W-:-:S03]  /*3d10*/  FADD.FTZ R33, R33, R88 ;  /* 0x0000005821217221 */ /* 0x002fc60000010000 */
[----:B------:R-:W1:Y:S01]  /*3d20*/  SHFL.BFLY PT, R42, R39, 0x1, 0x1f ;  /* 0x0c201f00272a7f89 */ /* 0x000e6200000e0000 */
[----:B--2---:R-:W-:-:S03]  /*3d30*/  FADD.FTZ R37, R37, R84 ;  /* 0x0000005425257221 */ /* 0x004fc60000010000 */
[----:B------:R-:W2:Y:S01]  /*3d40*/  SHFL.BFLY PT, R46, R43, 0x1, 0x1f ;  /* 0x0c201f002b2e7f89 */ /* 0x000ea200000e0000 */
[----:B---3--:R-:W-:-:S03]  /*3d50*/  FADD.FTZ R56, R56, R87 ;  /* 0x0000005738387221 */ /* 0x008fc60000010000 */
[----:B------:R-:W3:Y:S01]  /*3d60*/  SHFL.BFLY PT, R50, R47, 0x1, 0x1f ;  /* 0x0c201f002f327f89 */ /* 0x000ee200000e0000 */
[----:B-----5:R-:W-:-:S03]  /*3d70*/  FADD.FTZ R10, R17, R10 ;  /* 0x0000000a110a7221 */ /* 0x020fc60000010000 */
[----:B------:R-:W5:Y:S01]  /*3d80*/  SHFL.BFLY PT, R58, R55, 0x1, 0x1f ;  /* 0x0c201f00373a7f89 */ /* 0x000f6200000e0000 */
[----:B------:R-:W-:-:S03]  /*3d90*/  FADD.FTZ R6, R7, R6 ;  /* 0x0000000607067221 */ /* 0x000fc60000010000 */
        /* <DEDUP_REMOVED lines=11> */
[----:B-----5:R-:W-:Y:S01]  /*3e50*/  FADD.FTZ R55, R55, R58 ;  /* 0x0000003a37377221 */ /* 0x020fe20000010000 */
[----:B------:R-:W-:Y:S02]  /*3e60*/  FADD.FTZ R67, R67, R26 ;  /* 0x0000001a43437221 */ /* 0x000fe40000010000 */
        /* <DEDUP_REMOVED lines=10> */
[----:B------:R-:W3:Y:S04]  /*3f10*/  SHFL.BFLY PT, R92, R20, 0x1, 0x1f ;  /* 0x0c201f00145c7f89 */ /* 0x000ee800000e0000 */
[----:B------:R-:W3:Y:S01]  /*3f20*/  SHFL.BFLY PT, R96, R25, 0x1, 0x1f ;  /* 0x0c201f0019607f89 */ /* 0x000ee200000e0000 */
[----:B-----5:R-:W-:-:S03]  /*3f30*/  FADD.FTZ R34, R76, R21 ;  /* 0x000000154c227221 */ /* 0x020fc60000010000 */
        /* <DEDUP_REMOVED lines=40> */
[----:B------:R1:W3:Y:S01]  /*41c0*/  SHFL.BFLY PT, R14, R54, 0x1, 0x1f ;  /* 0x0c201f00360e7f89 */ /* 0x0002e200000e0000 */
[----:B-----5:R-:W-:Y:S01]  /*41d0*/  FADD.FTZ R42, R75, R42 ;  /* 0x0000002a4b2a7221 */ /* 0x020fe20000010000 */
[----:B0-----:R-:W-:Y:S01]  /*41e0*/  FADD.FTZ R46, R77, R46 ;  /* 0x0000002e4d2e7221 */ /* 0x001fe20000010000 */
[----:B----4-:R-:W-:Y:S01]  /*41f0*/  FADD.FTZ R26, R83, R26 ;  /* 0x0000001a531a7221 */ /* 0x010fe20000010000 */
[----:B-1----:R-:W-:Y:S01]  /*4200*/  FADD.FTZ R21, R82, R71 ;  /* 0x0000004752157221 */ /* 0x002fe20000010000 */
[----:B--2---:R-:W-:Y:S01]  /*4210*/  FADD.FTZ R50, R81, R50 ;  /* 0x0000003251327221 */ /* 0x004fe20000010000 */
[----:B---3--:R-:W-:-:S07]  /*4220*/  FADD.FTZ R58, R9, R58 ;  /* 0x0000003a093a7221 */ /* 0x008fce0000010000 */
.L_x_5752:
[----:B------:R-:W0:Y:S01]  /*4230*/  S2R R9, SR_TID.X ;  /* 0x0000000000097919 */ /* 0x000e220000002100 */
[----:B------:R-:W-:Y:S05]  /*4240*/  WARPSYNC.ALL ;  /* 0x0000000000007948 */ /* 0x000fea0003800000 */
[----:B------:R-:W-:Y:S06]  /*4250*/  BAR.SYNC.DEFER_BLOCKING 0x0 ;  /* 0x0000000000007b1d */ /* 0x000fec0000010000 */
[----:B------:R-:W-:Y:S01]  /*4260*/  BSSY.RECONVERGENT B0, `(.L_x_5545) ;  /* 0x0000052000007945 */ /* 0x000fe20003800200 */
[----:B0-----:R-:W-:-:S02]  /*4270*/  LOP3.LUT P0, RZ, R9, 0x7, RZ, 0xc0, !PT ;  /* 0x0000000709ff7812 */ /* 0x001fc4000780c0ff */
[C---:B------:R-:W-:Y:S02]  /*4280*/  LOP3.LUT R5, R9.reuse, 0x3c0, RZ, 0xc0, !PT ;  /* 0x000003c009057812 */ /* 0x040fe400078ec0ff */
[----:B------:R-:W-:Y:S02]  /*4290*/  LOP3.LUT R11, R9, 0x3e7, RZ, 0xc0, !PT ;  /* 0x000003e7090b7812 */ /* 0x000fe400078ec0ff */
[----:B------:R-:W-:Y:S01]  /*42a0*/  ISETP.NE.OR P5, PT, R5, 0x40, P0 ;  /* 0x000000400500780c */ /* 0x000fe200007a5670 */
[----:B------:R-:W-:Y:S01]  /*42b0*/  FADD.FTZ R5, R54, R14 ;  /* 0x0000000e36057221 */ /* 0x000fe20000010000 */
[----:B------:R-:W-:Y:S02]  /*42c0*/  LOP3.LUT P1, RZ, R9, 0x3c7, RZ, 0xc0, !PT ;  /* 0x000003c709ff7812 */ /* 0x000fe4000782c0ff */
[----:B------:R-:W-:Y:S02]  /*42d0*/  ISETP.NE.AND P3, PT, R11, 0x20, PT ;  /* 0x000000200b00780c */ /* 0x000fe40003f65270 */
[----:B------:R-:W-:-:S02]  /*42e0*/  LOP3.LUT P2, RZ, R9, 0x3e7, RZ, 0xc0, !PT ;  /* 0x000003e709ff7812 */ /* 0x000fc4000784c0ff */
[----:B------:R-:W-:-:S05]  /*42f0*/  ISETP.GT.U32.AND P4, PT, R9, 0x1f, PT ;  /* 0x0000001f0900780c */ /* 0x000fca0003f84070 */
[----:B------:R-:W-:Y:S08]  /*4300*/  @P5 BRA `(.L_x_5546) ;  /* 0x00000004001c5947 */ /* 0x000ff00003800000 */
[----:B------:R-:W0:Y:S01]  /*4310*/  S2UR UR5, SR_CgaCtaId ;  /* 0x00000000000579c3 */ /* 0x000e220000008800 */
[----:B------:R-:W-:Y:S01]  /*4320*/  UMOV UR4, 0x400 ;  /* 0x0000040000047882 */ /* 0x000fe20000000000 */
[----:B------:R-:W-:Y:S01]  /*4330*/  IMAD.SHL.U32 R12, R9, 0x20, RZ ;  /* 0x00000020090c7824 */ /* 0x000fe200078e00ff */
[----:B------:R-:W-:Y:S01]  /*4340*/  UIADD3 UR4, UPT, UPT, UR4, 0x20, URZ ;  /* 0x0000002004047890 */ /* 0x000fe2000fffe0ff */
[----:B------:R-:W-:-:S04]  /*4350*/  SHF.R.U32.HI R11, RZ, 0x1, R9 ;  /* 0x00000001ff0b7819 */ /* 0x000fc80000011609 */
[----:B------:R-:W-:Y:S01]  /*4360*/  LOP3.LUT R11, R12, 0x7c0c, R11, 0xc8, !PT ;  /* 0x00007c0c0c0b7812 */ /* 0x000fe200078ec80b */
        /* <DEDUP_REMOVED lines=65> */
.L_x_5546:
[----:B------:R-:W-:Y:S05]  /*4780*/  BSYNC.RECONVERGENT B0 ;  /* 0x0000000000007941 */ /* 0x000fea0003800200 */
.L_x_5545:
[----:B------:R-:W-:Y:S06]  /*4790*/  BAR.SYNC.DEFER_BLOCKING 0x0 ;  /* 0x0000000000007b1d */ /* 0x000fec0000010000 */
[----:B------:R-:W-:Y:S04]  /*47a0*/  BSSY.RECONVERGENT B0, `(.L_x_5547) ;  /* 0x0000089000007945 */ /* 0x000fe80003800200 */
[----:B------:R-:W-:Y:S05]  /*47b0*/  @P1 BRA `(.L_x_5548) ;  /* 0x00000008001c1947 */ /* 0x000fea0003800000 */
[----:B------:R-:W1:Y:S01]  /*47c0*/  S2UR UR5, SR_CgaCtaId ;  /* 0x00000000000579c3 */ /* 0x000e620000008800 */
[----:B------:R-:W-:Y:S01]  /*47d0*/  UMOV UR4, 0x400 ;  /* 0x0000040000047882 */ /* 0x000fe20000000000 */
[----:B0-----:R-:W-:Y:S01]  /*47e0*/  SHF.R.U32.HI R11, RZ, 0x1, R9 ;  /* 0x00000001ff0b7819 */ /* 0x001fe20000011609 */
[----:B------:R-:W-:Y:S01]  /*47f0*/  UIADD3 UR4, UPT, UPT, UR4, 0x20, URZ ;  /* 0x0000002004047890 */ /* 0x000fe2000fffe0ff */
[----:B------:R-:W-:-:S04]  /*4800*/  SHF.L.U32 R12, R9, 0x5, RZ ;  /* 0x00000005090c7819 */ /* 0x000fc800000006ff */
[----:B------:R-:W-:Y:S01]  /*4810*/  LOP3.LUT R11, R12, 0x7c0c, R11, 0xc8, !PT ;  /* 0x00007c0c0c0b7812 */ /* 0x000fe200078ec80b */
[----:B-1----:R-:W-:-:S09]  /*4820*/  ULEA UR4, UR5, UR4, 0x18 ;  /* 0x0000000405047291 */ /* 0x002fd2000f8ec0ff */
[----:B------:R-:W0:Y:S04]  /*4830*/  LDS R12, [R11+UR4+0x10] ;  /* 0x000010040b0c7984 */ /* 0x000e280008000800 */
[----:B------:R-:W1:Y:S04]  /*4840*/  LDS R13, [R11+UR4] ;  /* 0x000000040b0d7984 */ /* 0x000e680008000800 */
        /* <DEDUP_REMOVED lines=112> */
[----:B-----5:R-:W-:Y:S01]  /*4f50*/  FADD.FTZ R50, R50, R71 ;  /* 0x0000004732327221 */ /* 0x020fe20000010000 */
        /* <DEDUP_REMOVED lines=8> */
[----:B0-----:R-:W-:Y:S02]  /*4fe0*/  FADD.FTZ R69, R69, R12 ;  /* 0x0000000c45457221 */ /* 0x001fe40000010000 */
[----:B------:R-:W0:Y:S01]  /*4ff0*/  LDS R12, [R11+UR4+0x3b0] ;  /* 0x0003b0040b0c7984 */ /* 0x000e220008000800 */
[----:B-1----:R-:W-:Y:S01]  /*5000*/  FADD.FTZ R34, R34, R13 ;  /* 0x0000000d22227221 */ /* 0x002fe20000010000 */
[----:B--2---:R-:W-:Y:S01]  /*5010*/  FADD.FTZ R5, R5, R14 ;  /* 0x0000000e05057221 */ /* 0x004fe20000010000 */
[----:B0-----:R-:W-:-:S07]  /*5020*/  FADD.FTZ R21, R21, R12 ;  /* 0x0000000c15157221 */ /* 0x001fce0000010000 */
.L_x_5548:
[----:B------:R-:W-:Y:S05]  /*5030*/  BSYNC.RECONVERGENT B0 ;  /* 0x0000000000007941 */ /* 0x000fea0003800200 */
.L_x_5547:
[----:B------:R-:W-:Y:S06]  /*5040*/  BAR.SYNC.DEFER_BLOCKING 0x0 ;  /* 0x0000000000007b1d */ /* 0x000fec0000010000 */
[----:B------:R-:W-:Y:S04]  /*5050*/  BSSY.RECONVERGENT B0, `(.L_x_5549) ;  /* 0x0000048000007945 */ /* 0x000fe80003800200 */
[----:B------:R-:W-:Y:S05]  /*5060*/  @P3 BRA `(.L_x_5550) ;  /* 0x0000000400183947 */ /* 0x000fea0003800000 */
[----:B------:R-:W1:Y:S01]  /*5070*/  S2UR UR5, SR_CgaCtaId ;  /* 0x00000000000579c3 */ /* 0x000e620000008800 */
[----:B------:R-:W-:Y:S01]  /*5080*/  UMOV UR4, 0x400 ;  /* 0x0000040000047882 */ /* 0x000fe20000000000 */
[----:B0-----:R-:W-:Y:S01]  /*5090*/  SHF.R.U32.HI R11, RZ, 0x1, R9 ;  /* 0x00000001ff0b7819 */ /* 0x001fe20000011609 */
[----:B------:R-:W-:-:S03]  /*50a0*/  UIADD3 UR4, UPT, UPT, UR4, 0x20, URZ ;  /* 0x0000002004047890 */ /* 0x000fc6000fffe0ff */
[----:B------:R-:W-:Y:S01]  /*50b0*/  LOP3.LUT R11, R11, 0xc, RZ, 0xc0, !PT ;  /* 0x0000000c0b0b7812 */ /* 0x000fe200078ec0ff */
[----:B-1----:R-:W-:-:S09]  /*50c0*/  ULEA UR4, UR5, UR4, 0x18 ;  /* 0x0000000405047291 */ /* 0x002fd2000f8ec0ff */
        /* <DEDUP_REMOVED lines=64> */
.L_x_5550:
[----:B------:R-:W-:Y:S05]  /*54d0*/  BSYNC.RECONVERGENT B0 ;  /* 0x0000000000007941 */ /* 0x000fea0003800200 */
.L_x_5549:
        /* <DEDUP_REMOVED lines=122> */
[----:B------:R-:W-:Y:S01]  /*5c80*/  FADD.FTZ R58, R58, R73 ;  /* 0x000000493a3a7221 */ /* 0x000fe20000010000 */
[----:B------:R-:W-:Y:S01]  /*5c90*/  FADD.FTZ R62, R62, R75 ;  /* 0x0000004b3e3e7221 */ /* 0x000fe20000010000 */
[----:B0-----:R-:W-:Y:S02]  /*5ca0*/  FADD.FTZ R66, R66, R11 ;  /* 0x0000000b42427221 */ /* 0x001fe40000010000 */
[----:B------:R-:W0:Y:S01]  /*5cb0*/  LDS R11, [R9+UR4+0x330] ;  /* 0x00033004090b7984 */ /* 0x000e220008000800 */
[----:B-1----:R-:W-:-:S03]  /*5cc0*/  FADD.FTZ R51, R51, R12 ;  /* 0x0000000c33337221 */ /* 0x002fc60000010000 */
[----:B------:R-:W1:Y:S01]  /*5cd0*/  LDS R12, [R9+UR4+0x2f0] ;  /* 0x0002f004090c7984 */ /* 0x000e620008000800 */
[----:B--2---:R-:W-:Y:S01]  /*5ce0*/  FADD.FTZ R34, R34, R13 ;  /* 0x0000000d22227221 */ /* 0x004fe20000010000 */
[----:B---3--:R-:W-:Y:S01]  /*5cf0*/  FADD.FTZ R46, R46, R15 ;  /* 0x0000000f2e2e7221 */ /* 0x008fe20000010000 */
[----:B----4-:R-:W-:Y:S01]  /*5d00*/  FADD.FTZ R26, R26, R19 ;  /* 0x000000131a1a7221 */ /* 0x010fe20000010000 */
[----:B-----5:R-:W-:Y:S01]  /*5d10*/  FADD.FTZ R5, R5, R14 ;  /* 0x0000000e05057221 */ /* 0x020fe20000010000 */
[----:B0-----:R-:W-:Y:S02]  /*5d20*/  FADD.FTZ R30, R30, R11 ;  /* 0x0000000b1e1e7221 */ /* 0x001fe40000010000 */
[----:B------:R-:W0:Y:S01]  /*5d30*/  LDS R11, [R9+UR4+0x370] ;  /* 0x00037004090b7984 */ /* 0x000e220008000800 */
[----:B-1----:R-:W-:-:S03]  /*5d40*/  FADD.FTZ R67, R67, R12 ;  /* 0x0000000c43437221 */ /* 0x002fc60000010000 */
[----:B------:R-:W1:Y:S01]  /*5d50*/  LDS R12, [R9+UR4+0x3b0] ;  /* 0x0003b004090c7984 */ /* 0x000e620008000800 */
[----:B0-----:R-:W-:Y:S01]  /*5d60*/  FADD.FTZ R42, R42, R11 ;  /* 0x0000000b2a2a7221 */ /* 0x001fe20000010000 */
[----:B-1----:R-:W-:-:S07]  /*5d70*/  FADD.FTZ R21, R21, R12 ;  /* 0x0000000c15157221 */ /* 0x002fce0000010000 */
.L_x_5552:
[----:B------:R-:W-:Y:S05]  /*5d80*/  BSYNC.RECONVERGENT B0 ;  /* 0x0000000000007941 */ /* 0x000fea0003800200 */
.L_x_5551:
[----:B------:R-:W-:Y:S06]  /*5d90*/  BAR.SYNC.DEFER_BLOCKING 0x0 ;  /* 0x0000000000007b1d */ /* 0x000fec0000010000 */
[----:B------:R-:W-:Y:S05]  /*5da0*/  @P4 EXIT ;  /* 0x000000000000494d */ /* 0x000fea0003800000 */
[----:B------:R-:W-:Y:S05]  /*5db0*/  @P0 EXIT ;  /* 0x000000000000094d */ /* 0x000fea0003800000 */
[----:B------:R-:W2:Y:S01]  /*5dc0*/  S2R R54, SR_CTAID.Y ;  /* 0x0000000000367919 */ /* 0x000ea20000002600 */
[----:B------:R-:W3:Y:S01]  /*5dd0*/  LDC R12, c[0x0][0x378] ;  /* 0x0000de00ff0c7b82 */ /* 0x000ee20000000800 */
[----:B------:R-:W4:Y:S01]  /*5de0*/  LDCU.64 UR4, c[0x0][0x390] ;  /* 0x00007200ff0477ac */ /* 0x000f220008000a00 */
[----:B01----:R-:W2:Y:S01]  /*5df0*/  S2R R11, SR_CTAID.X ;  /* 0x00000000000b7919 */ /* 0x003ea20000002500 */
[----:B------:R-:W0:Y:S05]  /*5e00*/  S2R R13, SR_TID.X ;  /* 0x00000000000d7919 */ /* 0x000e2a0000002100 */
[----:B------:R-:W2:Y:S01]  /*5e10*/  LDC R9, c[0x0][0x370] ;  /* 0x0000dc00ff097b82 */ /* 0x000ea20000000800 */
[----:B------:R-:W1:Y:S01]  /*5e20*/  S2R R14, SR_CTAID.Z ;  /* 0x00000000000e7919 */ /* 0x000e620000002700 */
[----:B--2---:R-:W-:-:S04]  /*5e30*/  IMAD R9, R54, R9, R11 ;  /* 0x0000000936097224 */ /* 0x004fc800078e020b */
[----:B---3--:R-:W-:Y:S01]  /*5e40*/  IMAD R9, R9, R12, RZ ;  /* 0x0000000c09097224 */ /* 0x008fe200078e02ff */
[----:B0-----:R-:W-:-:S04]  /*5e50*/  SHF.R.U32.HI R12, RZ, 0x3, R13 ;  /* 0x00000003ff0c7819 */ /* 0x001fc8000001160d */
[----:B------:R-:W-:-:S04]  /*5e60*/  SHF.L.U32 R9, R9, 0x8, RZ ;  /* 0x0000000809097819 */ /* 0x000fc800000006ff */
[----:B-1----:R-:W-:-:S04]  /*5e70*/  LEA R9, P0, R14, R9, 0x8 ;  /* 0x000000090e097211 */ /* 0x002fc800078040ff */
[----:B------:R-:W-:Y:S02]  /*5e80*/  LOP3.LUT R9, R9, R12, RZ, 0xfc, !PT ;  /* 0x0000000c09097212 */ /* 0x000fe400078efcff */
[----:B------:R-:W-:Y:S02]  /*5e90*/  IADD3.X R14, PT, PT, RZ, RZ, RZ, P0, !PT ;  /* 0x000000ffff0e7210 */ /* 0x000fe400007fe4ff */
[----:B----4-:R-:W-:-:S04]  /*5ea0*/  LEA R12, P0, R9, UR4, 0x2 ;  /* 0x00000004090c7c11 */ /* 0x010fc8000f8010ff */
        /* <DEDUP_REMOVED lines=66> */
.L_x_5515:
        /* <DEDUP_REMOVED lines=16> */
.L_x_5553:
[----:B------:R-:W-:Y:S05]  /*63d0*/  EXIT ;  /* 0x000000000000794d */ /* 0x000fea0003800000 */
.L_x_5517:
[----:B------:R-:W-:Y:S01]  /*63e0*/  HFMA2 R12, -RZ, RZ, 0, 9.5367431640625e-07 ;  /* 0x00000010ff0c7431 */ /* 0x000fe200000001ff */
[----:B------:R-:W-:Y:S02]  /*63f0*/  MOV R11, 0x1f ;  /* 0x0000001f000b7802 */ /* 0x000fe40000000f00 */
[----:B------:R-:W-:-:S07]  /*6400*/  MOV R15, 0xffffffff ;  /* 0xffffffff000f7802 */ /* 0x000fce0000000f00 */
[----:B------:R-:W-:Y:S05]  /*6410*/  WARPSYNC.COLLECTIVE R15, `(.L_x_5554) ;  /* 0x000000000f087348 */ /* 0x000fea0003c00000 */
[----:B------:R0:W1:Y:S02]  /*6420*/  SHFL.BFLY P6, R14, R13, R12, R11 ;  /* 0x0c00000c0d0e7389 */ /* 0x00006400000c000b */
[----:B01----:R-:W-:Y:S05]  /*6430*/  ENDCOLLECTIVE ;  /* 0x000000000000791b */ /* 0x003fea0003800000 */
.L_x_5554:
[----:B------:R-:W-:Y:S01]  /*6440*/  IMAD.MOV.U32 R12, RZ, RZ, 0x8 ;  /* 0x00000008ff0c7424 */ /* 0x000fe200078e00ff */
[----:B------:R-:W-:-:S04]  /*6450*/  FMNMX.FTZ R0, R14, -3.40282346638528859812e+38, !PT ;  /* 0xff7fffff0e007809 */ /* 0x000fc80007810000 */
[----:B------:R-:W-:-:S07]  /*6460*/  MOV R13, R0 ;  /* 0x00000000000d7202 */ /* 0x000fce0000000f00 */
[----:B------:R-:W-:Y:S05]  /*6470*/  WARPSYNC.COLLECTIVE R15, `(.L_x_5555) ;  /* 0x000000000f087348 */ /* 0x000fea0003c00000 */
[----:B------:R0:W1:Y:S02]  /*6480*/  SHFL.BFLY P6, R14, R13, R12, R11 ;  /* 0x0c00000c0d0e7389 */ /* 0x00006400000c000b */
[----:B01----:R-:W-:Y:S05]  /*6490*/  ENDCOLLECTIVE ;  /* 0x000000000000791b */ /* 0x003fea0003800000 */
.L_x_5555:
[----:B------:R-:W-:Y:S01]  /*64a0*/  HFMA2 R12, -RZ, RZ, 0, 2.384185791015625e-07 ;  /* 0x00000004ff0c7431 */ /* 0x000fe200000001ff */
[----:B------:R-:W-:-:S04]  /*64b0*/  FMNMX.FTZ R2, R0, R14, !PT ;  /* 0x0000000e00027209 */ /* 0x000fc80007810000 */
[----:B------:R-:W-:-:S07]  /*64c0*/  MOV R13, R2 ;  /* 0x00000002000d7202 */ /* 0x000fce0000000f00 */
[----:B------:R-:W-:Y:S05]  /*64d0*/  WARPSYNC.COLLECTIVE R15, `(.L_x_5556) ;  /* 0x000000000f087348 */ /* 0x000fea0003c00000 */
[----:B------:R0:W1:Y:S02]  /*64e0*/  SHFL.BFLY P6, R14, R13, R12, R11 ;  /* 0x0c00000c0d0e7389 */ /* 0x00006400000c000b */
[----:B01----:R-:W-:Y:S05]  /*64f0*/  ENDCOLLECTIVE ;  /* 0x000000000000791b */ /* 0x003fea0003800000 */
.L_x_5556:
[----:B------:R-:W-:Y:S01]  /*6500*/  HFMA2 R12, -RZ, RZ, 0, 1.1920928955078125e-07 ;  /* 0x00000002ff0c7431 */ /* 0x000fe200000001ff */
[----:B------:R-:W-:-:S04]  /*6510*/  FMNMX.FTZ R3, R2, R14, !PT ;  /* 0x0000000e02037209 */ /* 0x000fc80007810000 */
[----:B------:R-:W-:-:S07]  /*6520*/  MOV R13, R3 ;  /* 0x00000003000d7202 */ /* 0x000fce0000000f00 */
[----:B------:R-:W-:Y:S05]  /*6530*/  WARPSYNC.COLLECTIVE R15, `(.L_x_5557) ;  /* 0x000000000f087348 */ /* 0x000fea0003c00000 */
[----:B------:R0:W1:Y:S02]  /*6540*/  SHFL.BFLY P6, R14, R13, R12, R11 ;  /* 0x0c00000c0d0e7389 */ /* 0x00006400000c000b */
[----:B01----:R-:W-:Y:S05]  /*6550*/  ENDCOLLECTIVE ;  /* 0x000000000000791b */ /* 0x003fea0003800000 */
.L_x_5557:
[----:B------:R-:W-:Y:S01]  /*6560*/  IMAD.MOV.U32 R12, RZ, RZ, 0x1 ;  /* 0x00000001ff0c7424 */ /* 0x000fe200078e00ff */
[----:B------:R-:W-:-:S04]  /*6570*/  FMNMX.FTZ R4, R3, R14, !PT ;  /* 0x0000000e03047209 */ /* 0x000fc80007810000 */
[----:B------:R-:W-:-:S07]  /*6580*/  MOV R13, R4 ;  /* 0x00000004000d7202 */ /* 0x000fce0000000f00 */
[----:B------:R-:W-:Y:S05]  /*6590*/  WARPSYNC.COLLECTIVE R15, `(.L_x_5558) ;  /* 0x000000000f087348 */ /* 0x000fea0003c00000 */
[----:B------:R0:W1:Y:S02]  /*65a0*/  SHFL.BFLY P6, R14, R13, R12, R11 ;  /* 0x0c00000c0d0e7389 */ /* 0x00006400000c000b */
[----:B01----:R-:W-:Y:S05]  /*65b0*/  ENDCOLLECTIVE ;  /* 0x000000000000791b */ /* 0x003fea0003800000 */
.L_x_5558:
[----:B------:R-:W-:Y:S05]  /*65c0*/  BRA `(.L_x_5559) ;  /* 0xffffffa400787947 */ /* 0x000fea000383ffff */
.L_x_5544:
[----:B--23--:R-:W-:Y:S01]  /*65d0*/  HFMA2 R13, -RZ, RZ, 0, 0 ;  /* 0x00000000ff0d7431 */ /* 0x00cfe200000001ff */
[----:B------:R-:W-:Y:S01]  /*65e0*/  MOV R12, 0x4 ;  /* 0x00000004000c7802 */ /* 0x000fe20000000f00 */
[----:B------:R-:W-:Y:S01]  /*65f0*/  HFMA2 R11, -RZ, RZ, 0, 1.847743988037109375e-06 ;  /* 0x0000001fff0b7431 */ /* 0x000fe200000001ff */
[----:B------:R-:W-:-:S07]  /*6600*/  MOV R15, 0xffffffff ;  /* 0xffffffff000f7802 */ /* 0x000fce0000000f00 */
[----:B01----:R-:W-:Y:S05]  /*6610*/  WARPSYNC.COLLECTIVE R15, `(.L_x_5560) ;  /* 0x000000000f087348 */ /* 0x003fea0003c00000 */
[----:B------:R2:W3:Y:S02]  /*6620*/  SHFL.BFLY P6, R14, R13, R12, R11 ;  /* 0x0c00000c0d0e7389 */ /* 0x0004e400000c000b */
[----:B0123--:R-:W-:Y:S05]  /*6630*/  ENDCOLLECTIVE ;  /* 0x000000000000791b */ /* 0x00ffea0003800000 */
.L_x_5560:
[----:B------:R-:W-:Y:S02]  /*6640*/  IMAD.MOV.U32 R12, RZ, RZ, 0x2 ;  /* 0x00000002ff0c7424 */ /* 0x000fe400078e00ff */
[----:B------:R-:W-:-:S05]  /*6650*/  FADD.FTZ R80, RZ, R14 ;  /* 0x0000000eff507221 */ /* 0x000fca0000010000 */
[----:B------:R-:W-:-:S07]  /*6660*/  MOV R13, R80 ;  /* 0x00000050000d7202 */ /* 0x000fce0000000f00 */
[----:B------:R-:W-:Y:S05]  /*6670*/  WARPSYNC.COLLECTIVE R15, `(.L_x_5561) ;  /* 0x000000000f087348 */ /* 0x000fea0003c00000 */
[----:B------:R0:W1:Y:S02]  /*6680*/  SHFL.BFLY P6, R14, R13, R12, R11 ;  /* 0x0c00000c0d0e7389 */ /* 0x00006400000c000b */
[----:B01----:R-:W-:Y:S05]  /*6690*/  ENDCOLLECTIVE ;  /* 0x000000000000791b */ /* 0x003fea0003800000 */
.L_x_5561:
[----:B------:R-:W-:Y:S01]  /*66a0*/  HFMA2 R12, -RZ, RZ, 0, 5.9604644775390625e-08 ;  /* 0x00000001ff0c7431 */ /* 0x000fe200000001ff */
[----:B------:R-:W-:-:S05]  /*66b0*/  MOV R3, R14 ;  /* 0x0000000e00037202 */ /* 0x000fca0000000f00 */
[----:B------:R-:W-:-:S05]  /*66c0*/  FADD.FTZ R80, R80, R3 ;  /* 0x0000000350507221 */ /* 0x000fca0000010000 */
[----:B------:R-:W-:-:S07]  /*66d0*/  MOV R13, R80 ;  /* 0x00000050000d7202 */ /* 0x000fce0000000f00 */
[----:B------:R-:W-:Y:S05]  /*66e0*/  WARPSYNC.COLLECTIVE R15, `(.L_x_5562) ;  /* 0x000000000f087348 */ /* 0x000fea0003c00000 */
[----:B------:R0:W1:Y:S02]  /*66f0*/  SHFL.BFLY P6, R14, R13, R12, R11 ;  /* 0x0c00000c0d0e7389 */ /* 0x00006400000c000b */
[----:B01----:R-:W-:Y:S05]  /*6700*/  ENDCOLLECTIVE ;  /* 0x000000000000791b */ /* 0x003fea0003800000 */
.L_x_5562:
[----:B------:R-:W-:Y:S02]  /*6710*/  HFMA2 R13, -RZ, RZ, 0, 0 ;  /* 0x00000000ff0d7431 */ /* 0x000fe400000001ff */
[----:B------:R-:W-:Y:S01]  /*6720*/  IMAD.MOV.U32 R12, RZ, RZ, 0x4 ;  /* 0x00000004ff0c7424 */ /* 0x000fe200078e00ff */
[----:B------:R-:W-:-:S07]  /*6730*/  MOV R99, R14 ;  /* 0x0000000e00637202 */ /* 0x000fce0000000f00 */
[----:B------:R-:W-:Y:S05]  /*6740*/  WARPSYNC.COLLECTIVE R15, `(.L_x_5563) ;  /* 0x000000000f087348 */ /* 0x000fea0003c00000 */
[----:B------:R0:W1:Y:S02]  /*6750*/  SHFL.BFLY P6, R14, R13, R12, R11 ;  /* 0x0c00000c0d0e7389 */ /* 0x00006400000c000b */
[----:B01----:R-:W-:Y:S05]  /*6760*/  ENDCOLLECTIVE ;  /* 0x000000000000791b */ /* 0x003fea0003800000 */
.L_x_5563:
[----:B------:R-:W-:Y:S01]  /*6770*/  FADD.FTZ R80, R80, R99 ;  /* 0x0000006350507221 */ /* 0x000fe20000010000 */
[----:B------:R-:W-:Y:S01]  /*6780*/  HFMA2 R12, -RZ, RZ, 0, 1.1920928955078125e-07 ;  /* 0x00000002ff0c7431 */ /* 0x000fe200000001ff */
[----:B------:R-:W-:-:S05]  /*6790*/  MOV R0, R14 ;  /* 0x0000000e00007202 */ /* 0x000fca0000000f00 */
[----:B------:R-:W-:-:S05]  /*67a0*/  FADD.FTZ R0, RZ, R0 ;  /* 0x00000000ff007221 */ /* 0x000fca0000010000 */
[----:B------:R-:W-:-:S07]  /*67b0*/  MOV R13, R0 ;  /* 0x00000000000d7202 */ /* 0x000fce0000000f00 */
[----:B------:R-:W-:Y:S05]  /*67c0*/  WARPSYNC.COLLECTIVE R15, `(.L_x_5564) ;  /* 0x000000000f087348 */ /* 0x000fea0003c00000 */
[----:B------:R0:W1:Y:S02]  /*67d0*/  SHFL.BFLY P6, R14, R13, R12, R11 ;  /* 0x0c00000c0d0e7389 */ /* 0x00006400000c000b */
[----:B01----:R-:W-:Y:S05]  /*67e0*/  ENDCOLLECTIVE ;  /* 0x000000000000791b */ /* 0x003fea0003800000 */
.L_x_5564:
[----:B------:R-:W-:Y:S01]  /*67f0*/  IMAD.MOV.U32 R12, RZ, RZ, 0x1 ;  /* 0x00000001ff0c7424 */ /* 0x000fe200078e00ff */
[----:B------:R-:W-:-:S05]  /*6800*/  MOV R79, R14 ;  /* 0x0000000e004f7202 */ /* 0x000fca0000000f00 */
[----:B------:R-:W-:-:S05]  /*6810*/  FADD.FTZ R79, R0, R79 ;  /* 0x0000004f004f7221 */ /* 0x000fca0000010000 */
[----:B------:R-:W-:-:S07]  /*6820*/  MOV R13, R79 ;  /* 0x0000004f000d7202 */ /* 0x000fce0000000f00 */
[----:B------:R-:W-:Y:S05]  /*6830*/  WARPSYNC.COLLECTIVE R15, `(.L_x_5565) ;  /* 0x000000000f087348 */ /* 0x000fea0003c00000 */
[----:B------:R0:W1:Y:S02]  /*6840*/  SHFL.BFLY P6, R14, R13, R12, R11 ;  /* 0x0c00000c0d0e7389 */ /* 0x00006400000c000b */
[----:B01----:R-:W-:Y:S05]  /*6850*/  ENDCOLLECTIVE ;  /* 0x000000000000791b */ /* 0x003fea0003800000 */
.L_x_5565:
[----:B------:R-:W-:Y:S01]  /*6860*/  HFMA2 R13, -RZ, RZ, 0, 0 ;  /* 0x00000000ff0d7431 */ /* 0x000fe200000001ff */
[----:B------:R-:W-:Y:S02]  /*6870*/  MOV R12, 0x4 ;  /* 0x00000004000c7802 */ /* 0x000fe40000000f00 */
[----:B------:R-:W-:-:S07]  /*6880*/  MOV R98, R14 ;  /* 0x0000000e00627202 */ /* 0x000fce0000000f00 */
[----:B------:R-:W-:Y:S05]  /*6890*/  WARPSYNC.COLLECTIVE R15, `(.L_x_5566) ;  /* 0x000000000f087348 */ /* 0x000fea0003c00000 */
[----:B------:R0:W1:Y:S02]  /*68a0*/  SHFL.BFLY P6, R14, R13, R12, R11 ;  /* 0x0c00000c0d0e7389 */ /* 0x00006400000c000b */
[----:B01----:R-:W-:Y:S05]  /*68b0*/  ENDCOLLECTIVE ;  /* 0x000000000000791b */ /* 0x003fea0003800000 */
.L_x_5566:
        /* <DEDUP_REMOVED lines=8> */
.L_x_5567:
[----:B------:R-:W-:Y:S01]  /*6940*/  HFMA2 R12, -RZ, RZ, 0, 5.9604644775390625e-08 ;  /* 0x00000001ff0c7431 */ /* 0x000fe200000001ff */
[----:B------:R-:W-:-:S05]  /*6950*/  MOV R5, R14 ;  /* 0x0000000e00057202 */ /* 0x000fca0000000f00 */
[----:B------:R-:W-:-:S05]  /*6960*/  FADD.FTZ R78, R2, R5 ;  /* 0x00000005024e7221 */ /* 0x000fca0000010000 */
[----:B------:R-:W-:-:S07]  /*6970*/  MOV R13, R78 ;  /* 0x0000004e000d7202 */ /* 0x000fce0000000f00 */
[----:B------:R-:W-:Y:S05]  /*6980*/  WARPSYNC.COLLECTIVE R15, `(.L_x_5568) ;  /* 0x000000000f087348 */ /* 0x000fea0003c00000 */
[----:B------:R0:W1:Y:S02]  /*6990*/  SHFL.BFLY P6, R14, R13, R12, R11 ;  /* 0x0c00000c0d0e7389 */ /* 0x00006400000c000b */
[----:B01----:R-:W-:Y:S05]  /*69a0*/  ENDCOLLECTIVE ;  /* 0x000000000000791b */ /* 0x003fea0003800000 */
.L_x_5568:
[----:B------:R-:W-:Y:S02]  /*69b0*/  HFMA2 R13, -RZ, RZ, 0, 0 ;  /* 0x00000000ff0d7431 */ /* 0x000fe400000001ff */
[----:B------:R-:W-:Y:S01]  /*69c0*/  IMAD.MOV.U32 R12, RZ, RZ, 0x4 ;  /* 0x00000004ff0c7424 */ /* 0x000fe200078e00ff */
[----:B------:R-:W-:-:S07]  /*69d0*/  MOV R97, R14 ;  /* 0x0000000e00617202 */ /* 0x000fce0000000f00 */
[----:B------:R-:W-:Y:S05]  /*69e0*/  WARPSYNC.COLLECTIVE R15, `(.L_x_5569) ;  /* 0x000000000f087348 */ /* 0x000fea0003c00000 */
[----:B------:R0:W1:Y:S02]  /*69f0*/  SHFL.BFLY P6, R14, R13, R12, R11 ;  /* 0x0c00000c0d0e7389 */ /* 0x00006400000c000b */
[----:B01----:R-:W-:Y:S05]  /*6a00*/  ENDCOLLECTIVE ;  /* 0x000000000000791b */ /* 0x003fea0003800000 */
.L_x_5569:
        /* <DEDUP_REMOVED lines=8> */
.L_x_5570:
[----:B------:R-:W-:Y:S01]  /*6a90*/  IMAD.MOV.U32 R12, RZ, RZ, 0x1 ;  /* 0x00000001ff0c7424 */ /* 0x000fe200078e00ff */
[----:B------:R-:W-:-:S05]  /*6aa0*/  MOV R7, R14 ;  /* 0x0000000e00077202 */ /* 0x000fca0000000f00 */
[----:B------:R-:W-:-:S05]  /*6ab0*/  FADD.FTZ R16, R16, R7 ;  /* 0x0000000710107221 */ /* 0x000fca0000010000 */
[----:B------:R-:W-:-:S07]  /*6ac0*/  MOV R13, R16 ;  /* 0x00000010000d7202 */ /* 0x000fce0000000f00 */
[----:B------:R-:W-:Y:S05]  /*6ad0*/  WARPSYNC.COLLECTIVE R15, `(.L_x_5571) ;  /* 0x000000000f087348 */ /* 0x000fea0003c00000 */
[----:B------:R0:W1:Y:S02]  /*6ae0*/  SHFL.BFLY P6, R14, R13, R12, R11 ;  /* 0x0c00000c0d0e7389 */ /* 0x00006400000c000b */
[----:B01----:R-:W-:Y:S05]  /*6af0*/  ENDCOLLECTIVE ;  /* 0x000000000000791b */ /* 0x003fea0003800000 */
.L_x_5571:
[----:B------:R-:W-:Y:S01]  /*6b00*/  HFMA2 R13, -RZ, RZ, 0, 0 ;  /* 0x00000000ff0d7431 */ /* 0x000fe200000001ff */
[----:B------:R-:W-:Y:S02]  /*6b10*/  MOV R12, 0x4 ;  /* 0x00000004000c7802 */ /* 0x000fe40000000f00 */
[----:B------:R-:W-:-:S07]  /*6b20*/  MOV R95, R14 ;  /* 0x0000000e005f7202 */ /* 0x000fce0000000f00 */
[----:B------:R-:W-:Y:S05]  /*6b30*/  WARPSYNC.COLLECTIVE R15, `(.L_x_5572) ;  /* 0x000000000f087348 */ /* 0x000fea0003c00000 */
[----:B------:R0:W1:Y:S02]  /*6b40*/  SHFL.BFLY P6, R14, R13, R12, R11 ;  /* 0x0c00000c0d0e7389 */ /* 0x00006400000c000b */
[----:B01----:R-:W-:Y:S05]  /*6b50*/  ENDCOLLECTIVE ;  /* 0x000000000000791b */ /* 0x003fea0003800000 */
.L_x_5572:
        /* <DEDUP_REMOVED lines=8> */
.L_x_5573:
[----:B------:R-:W-:Y:S01]  /*6be0*/  HFMA2 R12, -RZ, RZ, 0, 5.9604644775390625e-08 ;  /* 0x00000001ff0c7431 */ /* 0x000fe200000001ff */
[----:B------:R-:W-:-:S05]  /*6bf0*/  MOV R9, R14 ;  /* 0x0000000e00097202 */ /* 0x000fca0000000f00 */
[----:B------:R-:W-:-:S05]  /*6c00*/  FADD.FTZ R20, R4, R9 ;  /* 0x0000000904147221 */ /* 0x000fca0000010000 */
[----:B------:R-:W-:-:S07]  /*6c10*/  MOV R13, R20 ;  /* 0x00000014000d7202 */ /* 0x000fce0000000f00 */
[----:B------:R-:W-:Y:S05]  /*6c20*/  WARPSYNC.COLLECTIVE R15, `(.L_x_5574) ;  /* 0x000000000f087348 */ /* 0x000fea0003c00000 */
[----:B------:R0:W1:Y:S02]  /*6c30*/  SHFL.BFLY P6, R14, R13, R12, R11 ;  /* 0x0c00000c0d0e7389 */ /* 0x00006400000c000b */
[----:B01----:R-:W-:Y:S05]  /*6c40*/  ENDCOLLECTIVE ;  /* 0x000000000000791b */ /* 0x003fea0003800000 */
.L_x_5574:
[----:B------:R-:W-:Y:S02]  /*6c50*/  HFMA2 R13, -RZ, RZ, 0, 0 ;  /* 0x00000000ff0d7431 */ /* 0x000fe400000001ff */
[----:B------:R-:W-:Y:S01]  /*6c60*/  IMAD.MOV.U32 R12, RZ, RZ, 0x4 ;  /* 0x00000004ff0c7424 */ /* 0x000fe200078e00ff */
[----:B------:R-:W-:-:S07]  /*6c70*/  MOV R92, R14 ;  /* 0x0000000e005c7202 */ /* 0x000fce0000000f00 */
[----:B------:R-:W-:Y:S05]  /*6c80*/  WARPSYNC.COLLECTIVE R15, `(.L_x_5575) ;  /* 0x000000000f087348 */ /* 0x000fea0003c00000 */
[----:B------:R0:W1:Y:S02]  /*6c90*/  SHFL.BFLY P6, R14, R13, R12, R11 ;  /* 0x0c00000c0d0e7389 */ /* 0x00006400000c000b */
[----:B01----:R-:W-:Y:S05]  /*6ca0*/  ENDCOLLECTIVE ;  /* 0x000000000000791b */ /* 0x003fea0003800000 */
.L_x_5575:
        /* <DEDUP_REMOVED lines=8> */
.L_x_5576:
[----:B------:R-:W-:Y:S01]  /*6d30*/  IMAD.MOV.U32 R12, RZ, RZ, 0x1 ;  /* 0x00000001ff0c7424 */ /* 0x000fe200078e00ff */
[----:B------:R-:W-:-:S05]  /*6d40*/  MOV R17, R14 ;  /* 0x0000000e00117202 */ /* 0x000fca0000000f00 */
[----:B------:R-:W-:-:S05]  /*6d50*/  FADD.FTZ R22, R22, R17 ;  /* 0x0000001116167221 */ /* 0x000fca0000010000 */
[----:B------:R-:W-:-:S07]  /*6d60*/  MOV R13, R22 ;  /* 0x00000016000d7202 */ /* 0x000fce0000000f00 */
[----:B------:R-:W-:Y:S05]  /*6d70*/  WARPSYNC.COLLECTIVE R15, `(.L_x_5577) ;  /* 0x000000000f087348 */ /* 0x000fea0003c00000 */
[----:B------:R0:W1:Y:S02]  /*6d80*/  SHFL.BFLY P6, R14, R13, R12, R11 ;  /* 0x0c00000c0d0e7389 */ /* 0x00006400000c000b */
[----:B01----:R-:W-:Y:S05]  /*6d90*/  ENDCOLLECTIVE ;  /* 0x000000000000791b */ /* 0x003fea0003800000 */
.L_x_5577:
[----:B------:R-:W-:Y:S01]  /*6da0*/  HFMA2 R13, -RZ, RZ, 0, 0 ;  /* 0x00000000ff0d7431 */ /* 0x000fe200000001ff */
[----:B------:R-:W-:Y:S02]  /*6db0*/  MOV R12, 0x4 ;  /* 0x00000004000c7802 */ /* 0x000fe40000000f00 */
[----:B------:R-:W-:-:S07]  /*6dc0*/  MOV R86, R14 ;  /* 0x0000000e00567202 */ /* 0x000fce0000000f00 */
[----:B------:R-:W-:Y:S05]  /*6dd0*/  WARPSYNC.COLLECTIVE R15, `(.L_x_5578) ;  /* 0x000000000f087348 */ /* 0x000fea0003c00000 */
[----:B------:R0:W1:Y:S02]  /*6de0*/  SHFL.BFLY P6, R14, R13, R12, R11 ;  /* 0x0c00000c0d0e7389 */ /* 0x00006400000c000b */
[----:B01----:R-:W-:Y:S05]  /*6df0*/  ENDCOLLECTIVE ;  /* 0x000000000000791b */ /* 0x003fea0003800000 */
.L_x_5578:
        /* <DEDUP_REMOVED lines=8> */
.L_x_5579:
[----:B------:R-:W-:Y:S01]  /*6e80*/  HFMA2 R12, -RZ, RZ, 0, 5.9604644775390625e-08 ;  /* 0x00000001ff0c7431 */ /* 0x000fe200000001ff */
[----:B------:R-:W-:-:S05]  /*6e90*/  MOV R19, R14 ;  /* 0x0000000e00137202 */ /* 0x000fca0000000f00 */
[----:B------:R-:W-:-:S05]  /*6ea0*/  FADD.FTZ R24, R6, R19 ;  /* 0x0000001306187221 */ /* 0x000fca0000010000 */
[----:B------:R-:W-:-:S07]  /*6eb0*/  MOV R13, R24 ;  /* 0x00000018000d7202 */ /* 0x000fce0000000f00 */
[----:B------:R-:W-:Y:S05]  /*6ec0*/  WARPSYNC.COLLECTIVE R15, `(.L_x_5580) ;  /* 0x000000000f087348 */ /* 0x000fea0003c00000 */
[----:B------:R0:W1:Y:S02]  /*6ed0*/  SHFL.BFLY P6, R14, R13, R12, R11 ;  /* 0x0c00000c0d0e7389 */ /* 0x00006400000c000b */
[----:B01----:R-:W-:Y:S05]  /*6ee0*/  ENDCOLLECTIVE ;  /* 0x000000000000791b */ /* 0x003fea0003800000 */
.L_x_5580:
[----:B------:R-:W-:Y:S02]  /*6ef0*/  HFMA2 R13, -RZ, RZ, 0, 0 ;  /* 0x00000000ff0d7431 */ /* 0x000fe400000001ff */
[----:B------:R-:W-:Y:S01]  /*6f00*/  IMAD.MOV.U32 R12, RZ, RZ, 0x4 ;  /* 0x00000004ff0c7424 */ /* 0x000fe200078e00ff */
[----:B------:R-:W-:-:S07]  /*6f10*/  MOV R30, R14 ;  /* 0x0000000e001e7202 */ /* 0x000fce0000000f00 */
[----:B------:R-:W-:Y:S05]  /*6f20*/  WARPSYNC.COLLECTIVE R15, `(.L_x_5581) ;  /* 0x000000000f087348 */ /* 0x000fea0003c00000 */
[----:B------:R0:W1:Y:S02]  /*6f30*/  SHFL.BFLY P6, R14, R13, R12, R11 ;  /* 0x0c00000c0d0e7389 */ /* 0x00006400000c000b */
[----:B01----:R-:W-:Y:S05]  /*6f40*/  ENDCOLLECTIVE ;  /* 0x000000000000791b */ /* 0x003fea0003800000 */
.L_x_5581:
        /* <DEDUP_REMOVED lines=8> */
.L_x_5582:
[----:B------:R-:W-:Y:S01]  /*6fd0*/  IMAD.MOV.U32 R12, RZ, RZ, 0x1 ;  /* 0x00000001ff0c7424 */ /* 0x000fe200078e00ff */
[----:B------:R-:W-:-:S05]  /*6fe0*/  MOV R8, R14 ;  /* 0x0000000e00087202 */ /* 0x000fca0000000f00 */
[----:B------:R-:W-:-:S05]  /*6ff0*/  FADD.FTZ R25, R25, R8 ;  /* 0x0000000819197221 */ /* 0x000fca0000010000 */
[----:B------:R-:W-:-:S07]  /*7000*/  MOV R13, R25 ;  /* 0x00000019000d7202 */ /* 0x000fce0000000f00 */
[----:B------:R-:W-:Y:S05]  /*7010*/  WARPSYNC.COLLECTIVE R15, `(.L_x_5583) ;  /* 0x000000000f087348 */ /* 0x000fea0003c00000 */
[----:B------:R0:W1:Y:S02]  /*7020*/  SHFL.BFLY P6, R14, R13, R12, R11 ;  /* 0x0c00000c0d0e7389 */ /* 0x00006400000c000b */
[----:B01----:R-:W-:Y:S05]  /*7030*/  ENDCOLLECTIVE ;  /* 0x000000000000791b */ /* 0x003fea0003800000 */
.L_x_5583:
[----:B------:R-:W-:Y:S01]  /*7040*/  HFMA2 R13, -RZ, RZ, 0, 0 ;  /* 0x00000000ff0d7431 */ /* 0x000fe200000001ff */
[----:B------:R-:W-:Y:S02]  /*7050*/  MOV R12, 0x4 ;  /* 0x00000004000c7802 */ /* 0x000fe40000000f00 */
[----:B------:R-:W-:-:S07]  /*7060*/  MOV R96, R14 ;  /* 0x0000000e00607202 */ /* 0x000fce0000000f00 */
[----:B------:R-:W-:Y:S05]  /*7070*/  WARPSYNC.COLLECTIVE R15, `(.L_x_5584) ;  /* 0x000000000f087348 */ /* 0x000fea0003c00000 */
[----:B------:R0:W1:Y:S02]  /*7080*/  SHFL.BFLY P6, R14, R13, R12, R11 ;  /* 0x0c00000c0d0e7389 */ /* 0x00006400000c000b */
[----:B01----:R-:W-:Y:S05]  /*7090*/  ENDCOLLECTIVE ;  /* 0x000000000000791b */ /* 0x003fea0003800000 */
.L_x_5584:
        /* <DEDUP_REMOVED lines=8> */
.L_x_5585:
[----:B------:R-:W-:Y:S01]  /*7120*/  HFMA2 R12, -RZ, RZ, 0, 5.9604644775390625e-08 ;  /* 0x00000001ff0c7431 */ /* 0x000fe200000001ff */
[----:B------:R-:W-:-:S05]  /*7130*/  MOV R21, R14 ;  /* 0x0000000e00157202 */ /* 0x000fca0000000f00 */
[----:B------:R-:W-:-:S05]  /*7140*/  FADD.FTZ R28, R28, R21 ;  /* 0x000000151c1c7221 */ /* 0x000fca0000010000 */
[----:B------:R-:W-:-:S07]  /*7150*/  MOV R13, R28 ;  /* 0x0000001c000d7202 */ /* 0x000fce0000000f00 */
[----:B------:R-:W-:Y:S05]  /*7160*/  WARPSYNC.COLLECTIVE R15, `(.L_x_5586) ;  /* 0x000000000f087348 */ /* 0x000fea0003c00000 */
[----:B------:R0:W1:Y:S02]  /*7170*/  SHFL.BFLY P6, R14, R13, R12, R11 ;  /* 0x0c00000c0d0e7389 */ /* 0x00006400000c000b */
[----:B01----:R-:W-:Y:S05]  /*7180*/  ENDCOLLECTIVE ;  /* 0x000000000000791b */ /* 0x003fea0003800000 */
.L_x_5586:
[----:B------:R-:W-:Y:S02]  /*7190*/  HFMA2 R13, -RZ, RZ, 0, 0 ;  /* 0x00000000ff0d7431 */ /* 0x000fe400000001ff */
[----:B------:R-:W-:Y:S01]  /*71a0*/  IMAD.MOV.U32 R12, RZ, RZ, 0x4 ;  /* 0x00000004ff0c7424 */ /* 0x000fe200078e00ff */
[----:B------:R-:W-:-:S07]  /*71b0*/  MOV R90, R14 ;  /* 0x0000000e005a7202 */ /* 0x000fce0000000f00 */
[----:B------:R-:W-:Y:S05]  /*71c0*/  WARPSYNC.COLLECTIVE R15, `(.L_x_5587) ;  /* 0x000000000f087348 */ /* 0x000fea0003c00000 */
[----:B------:R0:W1:Y:S02]  /*71d0*/  SHFL.BFLY P6, R14, R13, R12, R11 ;  /* 0x0c00000c0d0e7389 */ /* 0x00006400000c000b */
[----:B01----:R-:W-:Y:S05]  /*71e0*/  ENDCOLLECTIVE ;  /* 0x000000000000791b */ /* 0x003fea0003800000 */
.L_x_5587:
        /* <DEDUP_REMOVED lines=8> */
.L_x_5588:
[----:B------:R-:W-:Y:S01]  /*7270*/  IMAD.MOV.U32 R12, RZ, RZ, 0x1 ;  /* 0x00000001ff0c7424 */ /* 0x000fe200078e00ff */
[----:B------:R-:W-:-:S05]  /*7280*/  MOV R10, R14 ;  /* 0x0000000e000a7202 */ /* 0x000fca0000000f00 */
[----:B------:R-:W-:-:S05]  /*7290*/  FADD.FTZ R29, R29, R10 ;  /* 0x0000000a1d1d7221 */ /* 0x000fca0000010000 */
[----:B------:R-:W-:-:S07]  /*72a0*/  MOV R13, R29 ;  /* 0x0000001d000d7202 */ /* 0x000fce0000000f00 */
[----:B------:R-:W-:Y:S05]  /*72b0*/  WARPSYNC.COLLECTIVE R15, `(.L_x_5589) ;  /* 0x000000000f087348 */ /* 0x000fea0003c00000 */
[----:B------:R0:W1:Y:S02]  /*72c0*/  SHFL.BFLY P6, R14, R13, R12, R11 ;  /* 0x0c00000c0d0e7389 */ /* 0x00006400000c000b */
[----:B01----:R-:W-:Y:S05]  /*72d0*/  ENDCOLLECTIVE ;  /* 0x000000000000791b */ /* 0x003fea0003800000 */
.L_x_5589:
[----:B------:R-:W-:Y:S01]  /*72e0*/  HFMA2 R13, -RZ, RZ, 0, 0 ;  /* 0x00000000ff0d7431 */ /* 0x000fe200000001ff */
[----:B------:R-:W-:Y:S02]  /*72f0*/  MOV R12, 0x4 ;  /* 0x00000004000c7802 */ /* 0x000fe40000000f00 */
[----:B------:R-:W-:-:S07]  /*7300*/  MOV R34, R14 ;  /* 0x0000000e00227202 */ /* 0x000fce0000000f00 */
[----:B------:R-:W-:Y:S05]  /*7310*/  WARPSYNC.COLLECTIVE R15, `(.L_x_5590) ;  /* 0x000000000f087348 */ /* 0x000fea0003c00000 */
[----:B------:R0:W1:Y:S02]  /*7320*/  SHFL.BFLY P6, R14, R13, R12, R11 ;  /* 0x0c00000c0d0e7389 */ /* 0x00006400000c000b */
[----:B01----:R-:W-:Y:S05]  /*7330*/  ENDCOLLECTIVE ;  /* 0x000000000000791b */ /* 0x003fea0003800000 */
.L_x_5590:
        /* <DEDUP_REMOVED lines=8> */
.L_x_5591:
[----:B------:R-:W-:Y:S01]  /*73c0*/  HFMA2 R12, -RZ, RZ, 0, 5.9604644775390625e-08 ;  /* 0x00000001ff0c7431 */ /* 0x000fe200000001ff */
[----:B------:R-:W-:-:S05]  /*73d0*/  MOV R23, R14 ;  /* 0x0000000e00177202 */ /* 0x000fca0000000f00 */
[----:B------:R-:W-:-:S05]  /*73e0*/  FADD.FTZ R32, R32, R23 ;  /* 0x0000001720207221 */ /* 0x000fca0000010000 */
[----:B------:R-:W-:-:S07]  /*73f0*/  MOV R13, R32 ;  /* 0x00000020000d7202 */ /* 0x000fce0000000f00 */
[----:B------:R-:W-:Y:S05]  /*7400*/  WARPSYNC.COLLECTIVE R15, `(.L_x_5592) ;  /* 0x000000000f087348 */ /* 0x000fea0003c00000 */
[----:B------:R0:W1:Y:S02]  /*7410*/  SHFL.BFLY P6, R14, R13, R12, R11 ;  /* 0x0c00000c0d0e7389 */ /* 0x00006400000c000b */
[----:B01----:R-:W-:Y:S05]  /*7420*/  ENDCOLLECTIVE ;  /* 0x000000000000791b */ /* 0x003fea0003800000 */
.L_x_5592:
[----:B------:R-:W-:Y:S02]  /*7430*/  HFMA2 R13, -RZ, RZ, 0, 0 ;  /* 0x00000000ff0d7431 */ /* 0x000fe400000001ff */
[----:B------:R-:W-:Y:S01]  /*7440*/  IMAD.MOV.U32 R12, RZ, RZ, 0x4 ;  /* 0x00000004ff0c7424 */ /* 0x000fe200078e00ff */
[----:B------:R-:W-:-:S07]  /*7450*/  MOV R94, R14 ;  /* 0x0000000e005e7202 */ /* 0x000fce0000000f00 */
[----:B------:R-:W-:Y:S05]  /*7460*/  WARPSYNC.COLLECTIVE R15, `(.L_x_5593) ;  /* 0x000000000f087348 */ /* 0x000fea0003c00000 */
[----:B------:R0:W1:Y:S02]  /*7470*/  SHFL.BFLY P6, R14, R13, R12, R11 ;  /* 0x0c00000c0d0e7389 */ /* 0x00006400000c000b */
[----:B01----:R-:W-:Y:S05]  /*7480*/  ENDCOLLECTIVE ;  /* 0x000000000000791b */ /* 0x003fea0003800000 */
.L_x_5593:
        /* <DEDUP_REMOVED lines=8> */
.L_x_5594:
[----:B------:R-:W-:Y:S01]  /*7510*/  IMAD.MOV.U32 R12, RZ, RZ, 0x1 ;  /* 0x00000001ff0c7424 */ /* 0x000fe200078e00ff */
[----:B------:R-:W-:-:S05]  /*7520*/  MOV R18, R14 ;  /* 0x0000000e00127202 */ /* 0x000fca0000000f00 */
[----:B------:R-:W-:-:S05]  /*7530*/  FADD.FTZ R33, R33, R18 ;  /* 0x0000001221217221 */ /* 0x000fca0000010000 */
[----:B------:R-:W-:-:S07]  /*7540*/  MOV R13, R33 ;  /* 0x00000021000d7202 */ /* 0x000fce0000000f00 */
[----:B------:R-:W-:Y:S05]  /*7550*/  WARPSYNC.COLLECTIVE R15, `(.L_x_5595) ;  /* 0x000000000f087348 */ /* 0x000fea0003c00000 */
[----:B------:R0:W1:Y:S02]  /*7560*/  SHFL.BFLY P6, R14, R13, R12, R11 ;  /* 0x0c00000c0d0e7389 */ /* 0x00006400000c000b */
[----:B01----:R-:W-:Y:S05]  /*7570*/  ENDCOLLECTIVE ;  /* 0x000000000000791b */ /* 0x003fea0003800000 */
.L_x_5595:
[----:B------:R-:W-:Y:S01]  /*7580*/  HFMA2 R13, -RZ, RZ, 0, 0 ;  /* 0x00000000ff0d7431 */ /* 0x000fe200000001ff */
[----:B------:R-:W-:Y:S02]  /*7590*/  MOV R12, 0x4 ;  /* 0x00000004000c7802 */ /* 0x000fe40000000f00 */
[----:B------:R-:W-:-:S07]  /*75a0*/  MOV R88, R14 ;  /* 0x0000000e00587202 */ /* 0x000fce0000000f00 */
[----:B------:R-:W-:Y:S05]  /*75b0*/  WARPSYNC.COLLECTIVE R15, `(.L_x_5596) ;  /* 0x000000000f087348 */ /* 0x000fea0003c00000 */
[----:B------:R0:W1:Y:S02]  /*75c0*/  SHFL.BFLY P6, R14, R13, R12, R11 ;  /* 0x0c00000c0d0e7389 */ /* 0x00006400000c000b */
[----:B01----:R-:W-:Y:S05]  /*75d0*/  ENDCOLLECTIVE ;  /* 0x000000000000791b */ /* 0x003fea0003800000 */
.L_x_5596:
        /* <DEDUP_REMOVED lines=8> */
.L_x_5597:
[----:B------:R-:W-:Y:S01]  /*7660*/  HFMA2 R12, -RZ, RZ, 0, 5.9604644775390625e-08 ;  /* 0x00000001ff0c7431 */ /* 0x000fe200000001ff */
[----:B------:R-:W-:-:S05]  /*7670*/  MOV R27, R14 ;  /* 0x0000000e001b7202 */ /* 0x000fca0000000f00 */
[----:B------:R-:W-:-:S05]  /*7680*/  FADD.FTZ R36, R36, R27 ;  /* 0x0000001b24247221 */ /* 0x000fca0000010000 */
[----:B------:R-:W-:-:S07]  /*7690*/  MOV R13, R36 ;  /* 0x00000024000d7202 */ /* 0x000fce0000000f00 */
[----:B------:R-:W-:Y:S05]  /*76a0*/  WARPSYNC.COLLECTIVE R15, `(.L_x_5598) ;  /* 0x000000000f087348 */ /* 0x000fea0003c00000 */
[----:B------:R0:W1:Y:S02]  /*76b0*/  SHFL.BFLY P6, R14, R13, R12, R11 ;  /* 0x0c00000c0d0e7389 */ /* 0x00006400000c000b */
[----:B01----:R-:W-:Y:S05]  /*76c0*/  ENDCOLLECTIVE ;  /* 0x000000000000791b */ /* 0x003fea0003800000 */
.L_x_5598:
[----:B------:R-:W-:Y:S02]  /*76d0*/  HFMA2 R13, -RZ, RZ, 0, 0 ;  /* 0x00000000ff0d7431 */ /* 0x000fe400000001ff */
[----:B------:R-:W-:Y:S01]  /*76e0*/  IMAD.MOV.U32 R12, RZ, RZ, 0x4 ;  /* 0x00000004ff0c7424 */ /* 0x000fe200078e00ff */
[----:B------:R-:W-:-:S07]  /*76f0*/  MOV R38, R14 ;  /* 0x0000000e00267202 */ /* 0x000fce0000000f00 */
[----:B------:R-:W-:Y:S05]  /*7700*/  WARPSYNC.COLLECTIVE R15, `(.L_x_5599) ;  /* 0x000000000f087348 */ /* 0x000fea0003c00000 */
[----:B------:R0:W1:Y:S02]  /*7710*/  SHFL.BFLY P6, R14, R13, R12, R11 ;  /* 0x0c00000c0d0e7389 */ /* 0x00006400000c000b */
[----:B01----:R-:W-:Y:S05]  /*7720*/  ENDCOLLECTIVE ;  /* 0x000000000000791b */ /* 0x003fea0003800000 */
.L_x_5599:
        /* <DEDUP_REMOVED lines=8> */
.L_x_5600:
[----:B------:R-:W-:Y:S01]  /*77b0*/  IMAD.MOV.U32 R12, RZ, RZ, 0x1 ;  /* 0x00000001ff0c7424 */ /* 0x000fe200078e00ff */
[----:B------:R-:W-:-:S05]  /*77c0*/  MOV R26, R14 ;  /* 0x0000000e001a7202 */ /* 0x000fca0000000f00 */
[----:B------:R-:W-:-:S05]  /*77d0*/  FADD.FTZ R37, R37, R26 ;  /* 0x0000001a25257221 */ /* 0x000fca0000010000 */
[----:B------:R-:W-:-:S07]  /*77e0*/  MOV R13, R37 ;  /* 0x00000025000d7202 */ /* 0x000fce0000000f00 */
[----:B------:R-:W-:Y:S05]  /*77f0*/  WARPSYNC.COLLECTIVE R15, `(.L_x_5601) ;  /* 0x000000000f087348 */ /* 0x000fea0003c00000 */
[----:B------:R0:W1:Y:S02]  /*7800*/  SHFL.BFLY P6, R14, R13, R12, R11 ;  /* 0x0c00000c0d0e7389 */ /* 0x00006400000c000b */
[----:B01----:R-:W-:Y:S05]  /*7810*/  ENDCOLLECTIVE ;  /* 0x000000000000791b */ /* 0x003fea0003800000 */
.L_x_5601:
[----:B------:R-:W-:Y:S01]  /*7820*/  HFMA2 R13, -RZ, RZ, 0, 0 ;  /* 0x00000000ff0d7431 */ /* 0x000fe200000001ff */
[----:B------:R-:W-:Y:S02]  /*7830*/  MOV R12, 0x4 ;  /* 0x00000004000c7802 */ /* 0x000fe40000000f00 */
[----:B------:R-:W-:-:S07]  /*7840*/  MOV R84, R14 ;  /* 0x0000000e00547202 */ /* 0x000fce0000000f00 */
[----:B------:R-:W-:Y:S05]  /*7850*/  WARPSYNC.COLLECTIVE R15, `(.L_x_5602) ;  /* 0x000000000f087348 */ /* 0x000fea0003c00000 */
[----:B------:R0:W1:Y:S02]  /*7860*/  SHFL.BFLY P6, R14, R13, R12, R11 ;  /* 0x0c00000c0d0e7389 */ /* 0x00006400000c000b */
[----:B01----:R-:W-:Y:S05]  /*7870*/  ENDCOLLECTIVE ;  /* 0x000000000000791b */ /* 0x003fea0003800000 */
.L_x_5602:
        /* <DEDUP_REMOVED lines=8> */
.L_x_5603:
[----:B------:R-:W-:Y:S01]  /*7900*/  HFMA2 R12, -RZ, RZ, 0, 5.9604644775390625e-08 ;  /* 0x00000001ff0c7431 */ /* 0x000fe200000001ff */
[----:B------:R-:W-:-:S05]  /*7910*/  MOV R31, R14 ;  /* 0x0000000e001f7202 */ /* 0x000fca0000000f00 */
[----:B------:R-:W-:-:S05]  /*7920*/  FADD.FTZ R40, R40, R31 ;  /* 0x0000001f28287221 */ /* 0x000fca0000010000 */
[----:B------:R-:W-:-:S07]  /*7930*/  MOV R13, R40 ;  /* 0x00000028000d7202 */ /* 0x000fce0000000f00 */
[----:B------:R-:W-:Y:S05]  /*7940*/  WARPSYNC.COLLECTIVE R15, `(.L_x_5604) ;  /* 0x000000000f087348 */ /* 0x000fea0003c00000 */
[----:B------:R0:W1:Y:S02]  /*7950*/  SHFL.BFLY P6, R14, R13, R12, R11 ;  /* 0x0c00000c0d0e7389 */ /* 0x00006400000c000b */
[----:B01----:R-:W-:Y:S05]  /*7960*/  ENDCOLLECTIVE ;  /* 0x000000000000791b */ /* 0x003fea0003800000 */
.L_x_5604:
[----:B------:R-:W-:Y:S02]  /*7970*/  HFMA2 R13, -RZ, RZ, 0, 0 ;  /* 0x00000000ff0d7431 */ /* 0x000fe400000001ff */
[----:B------:R-:W-:Y:S01]  /*7980*/  IMAD.MOV.U32 R12, RZ, RZ, 0x4 ;  /* 0x00000004ff0c7424 */ /* 0x000fe200078e00ff */
[----:B------:R-:W-:-:S07]  /*7990*/  MOV R42, R14 ;  /* 0x0000000e002a7202 */ /* 0x000fce0000000f00 */
[----:B------:R-:W-:Y:S05]  /*79a0*/  WARPSYNC.COLLECTIVE R15, `(.L_x_5605) ;  /* 0x000000000f087348 */ /* 0x000fea0003c00000 */
[----:B------:R0:W1:Y:S02]  /*79b0*/  SHFL.BFLY P6, R14, R13, R12, R11 ;  /* 0x0c00000c0d0e7389 */ /* 0x00006400000c000b */
[----:B01----:R-:W-:Y:S05]  /*79c0*/  ENDCOLLECTIVE ;  /* 0x000000000000791b */ /* 0x003fea0003800000 */
.L_x_5605:
        /* <DEDUP_REMOVED lines=8> */
.L_x_5606:
[----:B------:R-:W-:Y:S01]  /*7a50*/  IMAD.MOV.U32 R12, RZ, RZ, 0x1 ;  /* 0x00000001ff0c7424 */ /* 0x000fe200078e00ff */
[----:B------:R-:W-:-:S05]  /*7a60*/  MOV R46, R14 ;  /* 0x0000000e002e7202 */ /* 0x000fca0000000f00 */
[----:B------:R-:W-:-:S05]  /*7a70*/  FADD.FTZ R41, R41, R46 ;  /* 0x0000002e29297221 */ /* 0x000fca0000010000 */
[----:B------:R-:W-:-:S07]  /*7a80*/  MOV R13, R41 ;  /* 0x00000029000d7202 */ /* 0x000fce0000000f00 */
[----:B------:R-:W-:Y:S05]  /*7a90*/  WARPSYNC.COLLECTIVE R15, `(.L_x_5607) ;  /* 0x000000000f087348 */ /* 0x000fea0003c00000 */
[----:B------:R0:W1:Y:S02]  /*7aa0*/  SHFL.BFLY P6, R14, R13, R12, R11 ;  /* 0x0c00000c0d0e7389 */ /* 0x00006400000c000b */
[----:B01----:R-:W-:Y:S05]  /*7ab0*/  ENDCOLLECTIVE ;  /* 0x000000000000791b */ /* 0x003fea0003800000 */
.L_x_5607:
[----:B------:R-:W-:Y:S01]  /*7ac0*/  HFMA2 R13, -RZ, RZ, 0, 0 ;  /* 0x00000000ff0d7431 */ /* 0x000fe200000001ff */
[----:B------:R-:W-:Y:S02]  /*7ad0*/  MOV R12, 0x4 ;  /* 0x00000004000c7802 */ /* 0x000fe40000000f00 */
[----:B------:R-:W-:-:S07]  /*7ae0*/  MOV R46, R14 ;  /* 0x0000000e002e7202 */ /* 0x000fce0000000f00 */
[----:B------:R-:W-:Y:S05]  /*7af0*/  WARPSYNC.COLLECTIVE R15, `(.L_x_5608) ;  /* 0x000000000f087348 */ /* 0x000fea0003c00000 */
[----:B------:R0:W1:Y:S02]  /*7b00*/  SHFL.BFLY P6, R14, R13, R12, R11 ;  /* 0x0c00000c0d0e7389 */ /* 0x00006400000c000b */
[----:B01----:R-:W-:Y:S05]  /*7b10*/  ENDCOLLECTIVE ;  /* 0x000000000000791b */ /* 0x003fea0003800000 */
.L_x_5608:
        /* <DEDUP_REMOVED lines=8> */
.L_x_5609:
[----:B------:R-:W-:Y:S01]  /*7ba0*/  HFMA2 R12, -RZ, RZ, 0, 5.9604644775390625e-08 ;  /* 0x00000001ff0c7431 */ /* 0x000fe200000001ff */
[----:B------:R-:W-:-:S05]  /*7bb0*/  MOV R35, R14 ;  /* 0x0000000e00237202 */ /* 0x000fca0000000f00 */
[----:B------:R-:W-:-:S05]  /*7bc0*/  FADD.FTZ R44, R44, R35 ;  /* 0x000000232c2c7221 */ /* 0x000fca0000010000 */
[----:B------:R-:W-:-:S07]  /*7bd0*/  MOV R13, R44 ;  /* 0x0000002c000d7202 */ /* 0x000fce0000000f00 */
[----:B------:R-:W-:Y:S05]  /*7be0*/  WARPSYNC.COLLECTIVE R15, `(.L_x_5610) ;  /* 0x000000000f087348 */ /* 0x000fea0003c00000 */
[----:B------:R0:W1:Y:S02]  /*7bf0*/  SHFL.BFLY P6, R14, R13, R12, R11 ;  /* 0x0c00000c0d0e7389 */ /* 0x00006400000c000b */
[----:B01----:R-:W-:Y:S05]  /*7c00*/  ENDCOLLECTIVE ;  /* 0x000000000000791b */ /* 0x003fea0003800000 */
.L_x_5610:
[----:B------:R-:W-:Y:S02]  /*7c10*/  HFMA2 R13, -RZ, RZ, 0, 0 ;  /* 0x00000000ff0d7431 */ /* 0x000fe400000001ff */
[----:B------:R-:W-:Y:S01]  /*7c20*/  IMAD.MOV.U32 R12, RZ, RZ, 0x4 ;  /* 0x00000004ff0c7424 */ /* 0x000fe200078e00ff */
[----:B------:R-:W-:-:S07]  /*7c30*/  MOV R93, R14 ;  /* 0x0000000e005d7202 */ /* 0x000fce0000000f00 */
[----:B------:R-:W-:Y:S05]  /*7c40*/  WARPSYNC.COLLECTIVE R15, `(.L_x_5611) ;  /* 0x000000000f087348 */ /* 0x000fea0003c00000 */
[----:B------:R0:W1:Y:S02]  /*7c50*/  SHFL.BFLY P6, R14, R13, R12, R11 ;  /* 0x0c00000c0d0e7389 */ /* 0x00006400000c000b */
[----:B01----:R-:W-:Y:S05]  /*7c60*/  ENDCOLLECTIVE ;  /* 0x000000000000791b */ /* 0x003fea0003800000 */
.L_x_5611:
        /* <DEDUP_REMOVED lines=8> */
.L_x_5612:
[----:B------:R-:W-:Y:S01]  /*7cf0*/  IMAD.MOV.U32 R12, RZ, RZ, 0x1 ;  /* 0x00000001ff0c7424 */ /* 0x000fe200078e00ff */
[----:B------:R-:W-:-:S05]  /*7d00*/  MOV R50, R14 ;  /* 0x0000000e00327202 */ /* 0x000fca0000000f00 */
[----:B------:R-:W-:-:S05]  /*7d10*/  FADD.FTZ R45, R45, R50 ;  /* 0x000000322d2d7221 */ /* 0x000fca0000010000 */
[----:B------:R-:W-:-:S07]  /*7d20*/  MOV R13, R45 ;  /* 0x0000002d000d7202 */ /* 0x000fce0000000f00 */
[----:B------:R-:W-:Y:S05]  /*7d30*/  WARPSYNC.COLLECTIVE R15, `(.L_x_5613) ;  /* 0x000000000f087348 */ /* 0x000fea0003c00000 */
[----:B------:R0:W1:Y:S02]  /*7d40*/  SHFL.BFLY P6, R14, R13, R12, R11 ;  /* 0x0c00000c0d0e7389 */ /* 0x00006400000c000b */
[----:B01----:R-:W-:Y:S05]  /*7d50*/  ENDCOLLECTIVE ;  /* 0x000000000000791b */ /* 0x003fea0003800000 */
.L_x_5613:
[----:B------:R-:W-:Y:S01]  /*7d60*/  HFMA2 R13, -RZ, RZ, 0, 0 ;  /* 0x00000000ff0d7431 */ /* 0x000fe200000001ff */
[----:B------:R-:W-:Y:S02]  /*7d70*/  MOV R12, 0x4 ;  /* 0x00000004000c7802 */ /* 0x000fe40000000f00 */
[----:B------:R-:W-:-:S07]  /*7d80*/  MOV R50, R14 ;  /* 0x0000000e00327202 */ /* 0x000fce0000000f00 */
[----:B------:R-:W-:Y:S05]  /*7d90*/  WARPSYNC.COLLECTIVE R15, `(.L_x_5614) ;  /* 0x000000000f087348 */ /* 0x000fea0003c00000 */
[----:B------:R0:W1:Y:S02]  /*7da0*/  SHFL.BFLY P6, R14, R13, R12, R11 ;  /* 0x0c00000c0d0e7389 */ /* 0x00006400000c000b */
[----:B01----:R-:W-:Y:S05]  /*7db0*/  ENDCOLLECTIVE ;  /* 0x000000000000791b */ /* 0x003fea0003800000 */
.L_x_5614:
        /* <DEDUP_REMOVED lines=8> */
.L_x_5615:
[----:B------:R-:W-:Y:S01]  /*7e40*/  HFMA2 R12, -RZ, RZ, 0, 5.9604644775390625e-08 ;  /* 0x00000001ff0c7431 */ /* 0x000fe200000001ff */
[----:B------:R-:W-:-:S05]  /*7e50*/  MOV R39, R14 ;  /* 0x0000000e00277202 */ /* 0x000fca0000000f00 */
[----:B------:R-:W-:-:S05]  /*7e60*/  FADD.FTZ R48, R48, R39 ;  /* 0x0000002730307221 */ /* 0x000fca0000010000 */
[----:B------:R-:W-:-:S07]  /*7e70*/  MOV R13, R48 ;  /* 0x00000030000d7202 */ /* 0x000fce0000000f00 */
[----:B------:R-:W-:Y:S05]  /*7e80*/  WARPSYNC.COLLECTIVE R15, `(.L_x_5616) ;  /* 0x000000000f087348 */ /* 0x000fea0003c00000 */
[----:B------:R0:W1:Y:S02]  /*7e90*/  SHFL.BFLY P6, R14, R13, R12, R11 ;  /* 0x0c00000c0d0e7389 */ /* 0x00006400000c000b */
[----:B01----:R-:W-:Y:S05]  /*7ea0*/  ENDCOLLECTIVE ;  /* 0x000000000000791b */ /* 0x003fea0003800000 */
.L_x_5616:
[----:B------:R-:W-:Y:S02]  /*7eb0*/  HFMA2 R13, -RZ, RZ, 0, 0 ;  /* 0x00000000ff0d7431 */ /* 0x000fe400000001ff */
[----:B------:R-:W-:Y:S01]  /*7ec0*/  IMAD.MOV.U32 R12, RZ, RZ, 0x4 ;  /* 0x00000004ff0c7424 */ /* 0x000fe200078e00ff */
[----:B------:R-:W-:-:S07]  /*7ed0*/  MOV R91, R14 ;  /* 0x0000000e005b7202 */ /* 0x000fce0000000f00 */
[----:B------:R-:W-:Y:S05]  /*7ee0*/  WARPSYNC.COLLECTIVE R15, `(.L_x_5617) ;  /* 0x000000000f087348 */ /* 0x000fea0003c00000 */
[----:B------:R0:W1:Y:S02]  /*7ef0*/  SHFL.BFLY P6, R14, R13, R12, R11 ;  /* 0x0c00000c0d0e7389 */ /* 0x00006400000c000b */
[----:B01----:R-:W-:Y:S05]  /*7f00*/  ENDCOLLECTIVE ;  /* 0x000000000000791b */ /* 0x003fea0003800000 */
.L_x_5617:
        /* <DEDUP_REMOVED lines=8> */
.L_x_5618:
[----:B------:R-:W-:Y:S02]  /*7f90*/  HFMA2 R12, -RZ, RZ, 0, 5.9604644775390625e-08 ;  /* 0x00000001ff0c7431 */ /* 0x000fe400000001ff */
[----:B------:R-:W-:-:S05]  /*7fa0*/  FADD.FTZ R49, R49, R14 ;  /* 0x0000000e31317221 */ /* 0x000fca0000010000 */
[----:B------:R-:W-:-:S07]  /*7fb0*/  MOV R13, R49 ;  /* 0x00000031000d7202 */ /* 0x000fce0000000f00 */
[----:B------:R-:W-:Y:S05]  /*7fc0*/  WARPSYNC.COLLECTIVE R15, `(.L_x_5619) ;  /* 0x000000000f087348 */ /* 0x000fea0003c00000 */
[----:B------:R0:W1:Y:S02]  /*7fd0*/  SHFL.BFLY P6, R14, R13, R12, R11 ;  /* 0x0c00000c0d0e7389 */ /* 0x00006400000c000b */
[----:B01----:R-:W-:Y:S05]  /*7fe0*/  ENDCOLLECTIVE ;  /* 0x000000000000791b */ /* 0x003fea0003800000 */
.L_x_5619:
[----:B------:R-:W-:Y:S01]  /*7ff0*/  MOV R13, RZ ;  /* 0x000000ff000d7202 */ /* 0x000fe20000000f00 */
[----:B------:R-:W-:Y:S02]  /*8000*/  HFMA2 R12, -RZ, RZ, 0, 2.384185791015625e-07 ;  /* 0x00000004ff0c7431 */ /* 0x000fe400000001ff */
[----:B------:R-:W-:-:S07]  /*8010*/  IMAD.MOV.U32 R54, RZ, RZ, R14 ;  /* 0x000000ffff367224 */ /* 0x000fce00078e000e */
[----:B------:R-:W-:Y:S05]  /*8020*/  WARPSYNC.COLLECTIVE R15, `(.L_x_5620) ;  /* 0x000000000f087348 */ /* 0x000fea0003c00000 */
[----:B------:R0:W1:Y:S02]  /*8030*/  SHFL.BFLY P6, R14, R13, R12, R11 ;  /* 0x0c00000c0d0e7389 */ /* 0x00006400000c000b */
[----:B01----:R-:W-:Y:S05]  /*8040*/  ENDCOLLECTIVE ;  /* 0x000000000000791b */ /* 0x003fea0003800000 */
.L_x_5620:
        /* <DEDUP_REMOVED lines=8> */
.L_x_5621:
[----:B------:R-:W-:Y:S02]  /*80d0*/  HFMA2 R12, -RZ, RZ, 0, 5.9604644775390625e-08 ;  /* 0x00000001ff0c7431 */ /* 0x000fe400000001ff */
[----:B------:R-:W-:-:S04]  /*80e0*/  IMAD.MOV.U32 R65, RZ, RZ, R14 ;  /* 0x000000ffff417224 */ /* 0x000fc800078e000e */
[----:B------:R-:W-:-:S05]  /*80f0*/  FADD.FTZ R52, R52, R65 ;  /* 0x0000004134347221 */ /* 0x000fca0000010000 */
[----:B------:R-:W-:-:S07]  /*8100*/  MOV R13, R52 ;  /* 0x00000034000d7202 */ /* 0x000fce0000000f00 */
[----:B------:R-:W-:Y:S05]  /*8110*/  WARPSYNC.COLLECTIVE R15, `(.L_x_5622) ;  /* 0x000000000f087348 */ /* 0x000fea0003c00000 */
[----:B------:R0:W1:Y:S02]  /*8120*/  SHFL.BFLY P6, R14, R13, R12, R11 ;  /* 0x0c00000c0d0e7389 */ /* 0x00006400000c000b */
[----:B01----:R-:W-:Y:S05]  /*8130*/  ENDCOLLECTIVE ;  /* 0x000000000000791b */ /* 0x003fea0003800000 */
.L_x_5622:
[----:B------:R-:W-:Y:S01]  /*8140*/  HFMA2 R13, -RZ, RZ, 0, 0 ;  /* 0x00000000ff0d7431 */ /* 0x000fe200000001ff */
[----:B------:R-:W-:Y:S02]  /*8150*/  MOV R12, 0x4 ;  /* 0x00000004000c7802 */ /* 0x000fe40000000f00 */
[----:B------:R-:W-:-:S07]  /*8160*/  MOV R89, R14 ;  /* 0x0000000e00597202 */ /* 0x000fce0000000f00 */
[----:B------:R-:W-:Y:S05]  /*8170*/  WARPSYNC.COLLECTIVE R15, `(.L_x_5623) ;  /* 0x000000000f087348 */ /* 0x000fea0003c00000 */
[----:B------:R0:W1:Y:S02]  /*8180*/  SHFL.BFLY P6, R14, R13, R12, R11 ;  /* 0x0c00000c0d0e7389 */ /* 0x00006400000c000b */
[----:B01----:R-:W-:Y:S05]  /*8190*/  ENDCOLLECTIVE ;  /* 0x000000000000791b */ /* 0x003fea0003800000 */
.L_x_5623:
[----:B------:R-:W-:Y:S01]  /*81a0*/  FADD.FTZ R52, R52, R89 ;  /* 0x0000005934347221 */ /* 0x000fe20000010000 */
[----:B------:R-:W-:Y:S02]  /*81b0*/  HFMA2 R12, -RZ, RZ, 0, 1.1920928955078125e-07 ;  /* 0x00000002ff0c7431 */ /* 0x000fe400000001ff */
[----:B------:R-:W-:-:S04]  /*81c0*/  IMAD.MOV.U32 R53, RZ, RZ, R14 ;  /* 0x000000ffff357224 */ /* 0x000fc800078e000e */
[----:B------:R-:W-:-:S05]  /*81d0*/  FADD.FTZ R53, RZ, R53 ;  /* 0x00000035ff357221 */ /* 0x000fca0000010000 */
[----:B------:R-:W-:-:S07]  /*81e0*/  MOV R13, R53 ;  /* 0x00000035000d7202 */ /* 0x000fce0000000f00 */
[----:B------:R-:W-:Y:S05]  /*81f0*/  WARPSYNC.COLLECTIVE R15, `(.L_x_5624) ;  /* 0x000000000f087348 */ /* 0x000fea0003c00000 */
[----:B------:R0:W1:Y:S02]  /*8200*/  SHFL.BFLY P6, R14, R13, R12, R11 ;  /* 0x0c00000c0d0e7389 */ /* 0x00006400000c000b */
[----:B01----:R-:W-:Y:S05]  /*8210*/  ENDCOLLECTIVE ;  /* 0x000000000000791b */ /* 0x003fea0003800000 */
.L_x_5624:
[----:B------:R-:W-:Y:S01]  /*8220*/  HFMA2 R12, -RZ, RZ, 0, 5.9604644775390625e-08 ;  /* 0x00000001ff0c7431 */ /* 0x000fe200000001ff */
[----:B------:R-:W-:-:S05]  /*8230*/  MOV R70, R14 ;  /* 0x0000000e00467202 */ /* 0x000fca0000000f00 */
[----:B------:R-:W-:-:S05]  /*8240*/  FADD.FTZ R53, R53, R70 ;  /* 0x0000004635357221 */ /* 0x000fca0000010000 */
[----:B------:R-:W-:-:S07]  /*8250*/  MOV R13, R53 ;  /* 0x00000035000d7202 */ /* 0x000fce0000000f00 */
[----:B------:R-:W-:Y:S05]  /*8260*/  WARPSYNC.COLLECTIVE R15, `(.L_x_5625) ;  /* 0x000000000f087348 */ /* 0x000fea0003c00000 */
[----:B------:R0:W1:Y:S02]  /*8270*/  SHFL.BFLY P6, R14, R13, R12, R11 ;  /* 0x0c00000c0d0e7389 */ /* 0x00006400000c000b */
[----:B01----:R-:W-:Y:S05]  /*8280*/  ENDCOLLECTIVE ;  /* 0x000000000000791b */ /* 0x003fea0003800000 */
.L_x_5625:
[----:B------:R-:W-:Y:S01]  /*8290*/  MOV R13, RZ ;  /* 0x000000ff000d7202 */ /* 0x000fe20000000f00 */
[----:B------:R-:W-:Y:S02]  /*82a0*/  HFMA2 R12, -RZ, RZ, 0, 2.384185791015625e-07 ;  /* 0x00000004ff0c7431 */ /* 0x000fe400000001ff */
[----:B------:R-:W-:-:S07]  /*82b0*/  IMAD.MOV.U32 R58, RZ, RZ, R14 ;  /* 0x000000ffff3a7224 */ /* 0x000fce00078e000e */
[----:B------:R-:W-:Y:S05]  /*82c0*/  WARPSYNC.COLLECTIVE R15, `(.L_x_5626) ;  /* 0x000000000f087348 */ /* 0x000fea0003c00000 */
[----:B------:R0:W1:Y:S02]  /*82d0*/  SHFL.BFLY P6, R14, R13, R12, R11 ;  /* 0x0c00000c0d0e7389 */ /* 0x00006400000c000b */
[----:B01----:R-:W-:Y:S05]  /*82e0*/  ENDCOLLECTIVE ;  /* 0x000000000000791b */ /* 0x003fea0003800000 */
.L_x_5626:
        /* <DEDUP_REMOVED lines=8> */
.L_x_5627:
[----:B------:R-:W-:Y:S02]  /*8370*/  HFMA2 R12, -RZ, RZ, 0, 5.9604644775390625e-08 ;  /* 0x00000001ff0c7431 */ /* 0x000fe400000001ff */
[----:B------:R-:W-:-:S04]  /*8380*/  IMAD.MOV.U32 R63, RZ, RZ, R14 ;  /* 0x000000ffff3f7224 */ /* 0x000fc800078e000e */
[----:B------:R-:W-:-:S05]  /*8390*/  FADD.FTZ R56, R56, R63 ;  /* 0x0000003f38387221 */ /* 0x000fca0000010000 */
[----:B------:R-:W-:-:S07]  /*83a0*/  MOV R13, R56 ;  /* 0x00000038000d7202 */ /* 0x000fce0000000f00 */
[----:B------:R-:W-:Y:S05]  /*83b0*/  WARPSYNC.COLLECTIVE R15, `(.L_x_5628) ;  /* 0x000000000f087348 */ /* 0x000fea0003c00000 */
[----:B------:R0:W1:Y:S02]  /*83c0*/  SHFL.BFLY P6, R14, R13, R12, R11 ;  /* 0x0c00000c0d0e7389 */ /* 0x00006400000c000b */
[----:B01----:R-:W-:Y:S05]  /*83d0*/  ENDCOLLECTIVE ;  /* 0x000000000000791b */ /* 0x003fea0003800000 */
.L_x_5628:
[----:B------:R-:W-:Y:S01]  /*83e0*/  HFMA2 R13, -RZ, RZ, 0, 0 ;  /* 0x00000000ff0d7431 */ /* 0x000fe200000001ff */
[----:B------:R-:W-:Y:S02]  /*83f0*/  MOV R12, 0x4 ;  /* 0x00000004000c7802 */ /* 0x000fe40000000f00 */
[----:B------:R-:W-:-:S07]  /*8400*/  MOV R87, R14 ;  /* 0x0000000e00577202 */ /* 0x000fce0000000f00 */
[----:B------:R-:W-:Y:S05]  /*8410*/  WARPSYNC.COLLECTIVE R15, `(.L_x_5629) ;  /* 0x000000000f087348 */ /* 0x000fea0003c00000 */
[----:B------:R0:W1:Y:S02]  /*8420*/  SHFL.BFLY P6, R14, R13, R12, R11 ;  /* 0x0c00000c0d0e7389 */ /* 0x00006400000c000b */
[----:B01----:R-:W-:Y:S05]  /*8430*/  ENDCOLLECTIVE ;  /* 0x000000000000791b */ /* 0x003fea0003800000 */
.L_x_5629:
        /* <DEDUP_REMOVED lines=8> */
.L_x_5630:
[----:B------:R-:W-:Y:S01]  /*84c0*/  HFMA2 R12, -RZ, RZ, 0, 5.9604644775390625e-08 ;  /* 0x00000001ff0c7431 */ /* 0x000fe200000001ff */
[----:B------:R-:W-:-:S05]  /*84d0*/  MOV R68, R14 ;  /* 0x0000000e00447202 */ /* 0x000fca0000000f00 */
[----:B------:R-:W-:-:S05]  /*84e0*/  FADD.FTZ R57, R57, R68 ;  /* 0x0000004439397221 */ /* 0x000fca0000010000 */
[----:B------:R-:W-:-:S07]  /*84f0*/  MOV R13, R57 ;  /* 0x00000039000d7202 */ /* 0x000fce0000000f00 */
[----:B------:R-:W-:Y:S05]  /*8500*/  WARPSYNC.COLLECTIVE R15, `(.L_x_5631) ;  /* 0x000000000f087348 */ /* 0x000fea0003c00000 */
[----:B------:R0:W1:Y:S02]  /*8510*/  SHFL.BFLY P6, R14, R13, R12, R11 ;  /* 0x0c00000c0d0e7389 */ /* 0x00006400000c000b */
[----:B01----:R-:W-:Y:S05]  /*8520*/  ENDCOLLECTIVE ;  /* 0x000000000000791b */ /* 0x003fea0003800000 */
.L_x_5631:
[----:B------:R-:W-:Y:S01]  /*8530*/  MOV R13, RZ ;  /* 0x000000ff000d7202 */ /* 0x000fe20000000f00 */
[----:B------:R-:W-:Y:S02]  /*8540*/  HFMA2 R12, -RZ, RZ, 0, 2.384185791015625e-07 ;  /* 0x00000004ff0c7431 */ /* 0x000fe400000001ff */
[----:B------:R-:W-:-:S07]  /*8550*/  IMAD.MOV.U32 R62, RZ, RZ, R14 ;  /* 0x000000ffff3e7224 */ /* 0x000fce00078e000e */
[----:B------:R-:W-:Y:S05]  /*8560*/  WARPSYNC.COLLECTIVE R15, `(.L_x_5632) ;  /* 0x000000000f087348 */ /* 0x000fea0003c00000 */
[----:B------:R0:W1:Y:S02]  /*8570*/  SHFL.BFLY P6, R14, R13, R12, R11 ;  /* 0x0c00000c0d0e7389 */ /* 0x00006400000c000b */
[----:B01----:R-:W-:Y:S05]  /*8580*/  ENDCOLLECTIVE ;  /* 0x000000000000791b */ /* 0x003fea0003800000 */
.L_x_5632:
        /* <DEDUP_REMOVED lines=8> */
.L_x_5633:
[----:B------:R-:W-:Y:S02]  /*8610*/  HFMA2 R12, -RZ, RZ, 0, 5.9604644775390625e-08 ;  /* 0x00000001ff0c7431 */ /* 0x000fe400000001ff */
[----:B------:R-:W-:-:S04]  /*8620*/  IMAD.MOV.U32 R61, RZ, RZ, R14 ;  /* 0x000000ffff3d7224 */ /* 0x000fc800078e000e */
[----:B------:R-:W-:-:S05]  /*8630*/  FADD.FTZ R60, R60, R61 ;  /* 0x0000003d3c3c7221 */ /* 0x000fca0000010000 */
[----:B------:R-:W-:-:S07]  /*8640*/  MOV R13, R60 ;  /* 0x0000003c000d7202 */ /* 0x000fce0000000f00 */
[----:B------:R-:W-:Y:S05]  /*8650*/  WARPSYNC.COLLECTIVE R15, `(.L_x_5634) ;  /* 0x000000000f087348 */ /* 0x000fea0003c00000 */
[----:B------:R0:W1:Y:S02]  /*8660*/  SHFL.BFLY P6, R14, R13, R12, R11 ;  /* 0x0c00000c0d0e7389 */ /* 0x00006400000c000b */
[----:B01----:R-:W-:Y:S05]  /*8670*/  ENDCOLLECTIVE ;  /* 0x000000000000791b */ /* 0x003fea0003800000 */
.L_x_5634:
[----:B------:R-:W-:Y:S01]  /*8680*/  HFMA2 R13, -RZ, RZ, 0, 0 ;  /* 0x00000000ff0d7431 */ /* 0x000fe200000001ff */
[----:B------:R-:W-:Y:S02]  /*8690*/  MOV R12, 0x4 ;  /* 0x00000004000c7802 */ /* 0x000fe40000000f00 */
[----:B------:R-:W-:-:S07]  /*86a0*/  MOV R85, R14 ;  /* 0x0000000e00557202 */ /* 0x000fce0000000f00 */
[----:B------:R-:W-:Y:S05]  /*86b0*/  WARPSYNC.COLLECTIVE R15, `(.L_x_5635) ;  /* 0x000000000f087348 */ /* 0x000fea0003c00000 */
[----:B------:R0:W1:Y:S02]  /*86c0*/  SHFL.BFLY P6, R14, R13, R12, R11 ;  /* 0x0c00000c0d0e7389 */ /* 0x00006400000c000b */
[----:B01----:R-:W-:Y:S05]  /*86d0*/  ENDCOLLECTIVE ;  /* 0x000000000000791b */ /* 0x003fea0003800000 */
.L_x_5635:
        /* <DEDUP_REMOVED lines=8> */
.L_x_5636:
[----:B------:R-:W-:Y:S01]  /*8760*/  HFMA2 R12, -RZ, RZ, 0, 5.9604644775390625e-08 ;  /* 0x00000001ff0c7431 */ /* 0x000fe200000001ff */
[----:B------:R-:W-:-:S05]  /*8770*/  MOV R10, R14 ;  /* 0x0000000e000a7202 */ /* 0x000fca0000000f00 */
[----:B------:R-:W-:-:S05]  /*8780*/  FADD.FTZ R17, R17, R10 ;  /* 0x0000000a11117221 */ /* 0x000fca0000010000 */
[----:B------:R-:W-:-:S07]  /*8790*/  MOV R13, R17 ;  /* 0x00000011000d7202 */ /* 0x000fce0000000f00 */
[----:B------:R-:W-:Y:S05]  /*87a0*/  WARPSYNC.COLLECTIVE R15, `(.L_x_5637) ;  /* 0x000000000f087348 */ /* 0x000fea0003c00000 */
[----:B------:R0:W1:Y:S02]  /*87b0*/  SHFL.BFLY P6, R14, R13, R12, R11 ;  /* 0x0c00000c0d0e7389 */ /* 0x00006400000c000b */
[----:B01----:R-:W-:Y:S05]  /*87c0*/  ENDCOLLECTIVE ;  /* 0x000000000000791b */ /* 0x003fea0003800000 */
.L_x_5637:
[----:B------:R-:W-:Y:S01]  /*87d0*/  MOV R13, RZ ;  /* 0x000000ff000d7202 */ /* 0x000fe20000000f00 */
[----:B------:R-:W-:Y:S02]  /*87e0*/  HFMA2 R12, -RZ, RZ, 0, 2.384185791015625e-07 ;  /* 0x00000004ff0c7431 */ /* 0x000fe400000001ff */
[----:B------:R-:W-:-:S07]  /*87f0*/  IMAD.MOV.U32 R10, RZ, RZ, R14 ;  /* 0x000000ffff0a7224 */ /* 0x000fce00078e000e */
[----:B------:R-:W-:Y:S05]  /*8800*/  WARPSYNC.COLLECTIVE R15, `(.L_x_5638) ;  /* 0x000000000f087348 */ /* 0x000fea0003c00000 */
[----:B------:R0:W1:Y:S02]  /*8810*/  SHFL.BFLY P6, R14, R13, R12, R11 ;  /* 0x0c00000c0d0e7389 */ /* 0x00006400000c000b */
[----:B01----:R-:W-:Y:S05]  /*8820*/  ENDCOLLECTIVE ;  /* 0x000000000000791b */ /* 0x003fea0003800000 */
.L_x_5638:
        /* <DEDUP_REMOVED lines=8> */
.L_x_5639:
[----:B------:R-:W-:Y:S02]  /*88b0*/  HFMA2 R12, -RZ, RZ, 0, 5.9604644775390625e-08 ;  /* 0x00000001ff0c7431 */ /* 0x000fe400000001ff */
[----:B------:R-:W-:-:S04]  /*88c0*/  IMAD.MOV.U32 R8, RZ, RZ, R14 ;  /* 0x000000ffff087224 */ /* 0x000fc800078e000e */
[----:B------:R-:W-:-:S05]  /*88d0*/  FADD.FTZ R9, R9, R8 ;  /* 0x0000000809097221 */ /* 0x000fca0000010000 */
[----:B------:R-:W-:-:S07]  /*88e0*/  MOV R13, R9 ;  /* 0x00000009000d7202 */ /* 0x000fce0000000f00 */
[----:B------:R-:W-:Y:S05]  /*88f0*/  WARPSYNC.COLLECTIVE R15, `(.L_x_5640) ;  /* 0x000000000f087348 */ /* 0x000fea0003c00000 */
[----:B------:R0:W1:Y:S02]  /*8900*/  SHFL.BFLY P6, R14, R13, R12, R11 ;  /* 0x0c00000c0d0e7389 */ /* 0x00006400000c000b */
[----:B01----:R-:W-:Y:S05]  /*8910*/  ENDCOLLECTIVE ;  /* 0x000000000000791b */ /* 0x003fea0003800000 */
.L_x_5640:
[----:B------:R-:W-:Y:S01]  /*8920*/  HFMA2 R13, -RZ, RZ, 0, 0 ;  /* 0x00000000ff0d7431 */ /* 0x000fe200000001ff */
[----:B------:R-:W-:Y:S02]  /*8930*/  MOV R12, 0x4 ;  /* 0x00000004000c7802 */ /* 0x000fe40000000f00 */
[----:B------:R-:W-:-:S07]  /*8940*/  MOV R8, R14 ;  /* 0x0000000e00087202 */ /* 0x000fce0000000f00 */
[----:B------:R-:W-:Y:S05]  /*8950*/  WARPSYNC.COLLECTIVE R15, `(.L_x_5641) ;  /* 0x000000000f087348 */ /* 0x000fea0003c00000 */
[----:B------:R0:W1:Y:S02]  /*8960*/  SHFL.BFLY P6, R14, R13, R12, R11 ;  /* 0x0c00000c0d0e7389 */ /* 0x00006400000c000b */
[----:B01----:R-:W-:Y:S05]  /*8970*/  ENDCOLLECTIVE ;  /* 0x000000000000791b */ /* 0x003fea0003800000 */
.L_x_5641:
        /* <DEDUP_REMOVED lines=8> */
.L_x_5642:
[----:B------:R-:W-:Y:S01]  /*8a00*/  HFMA2 R12, -RZ, RZ, 0, 5.9604644775390625e-08 ;  /* 0x00000001ff0c7431 */ /* 0x000fe200000001ff */
[----:B------:R-:W-:-:S05]  /*8a10*/  MOV R6, R14 ;  /* 0x0000000e00067202 */ /* 0x000fca0000000f00 */
[----:B------:R-:W-:-:S05]  /*8a20*/  FADD.FTZ R7, R7, R6 ;  /* 0x0000000607077221 */ /* 0x000fca0000010000 */
[----:B------:R-:W-:-:S07]  /*8a30*/  MOV R13, R7 ;  /* 0x00000007000d7202 */ /* 0x000fce0000000f00 */
[----:B------:R-:W-:Y:S05]  /*8a40*/  WARPSYNC.COLLECTIVE R15, `(.L_x_5643) ;  /* 0x000000000f087348 */ /* 0x000fea0003c00000 */
[----:B------:R0:W1:Y:S02]  /*8a50*/  SHFL.BFLY P6, R14, R13, R12, R11 ;  /* 0x0c00000c0d0e7389 */ /* 0x00006400000c000b */
[----:B01----:R-:W-:Y:S05]  /*8a60*/  ENDCOLLECTIVE ;  /* 0x000000000000791b */ /* 0x003fea0003800000 */
.L_x_5643:
[----:B------:R-:W-:Y:S01]  /*8a70*/  MOV R13, RZ ;  /* 0x000000ff000d7202 */ /* 0x000fe20000000f00 */
[----:B------:R-:W-:Y:S02]  /*8a80*/  HFMA2 R12, -RZ, RZ, 0, 2.384185791015625e-07 ;  /* 0x00000004ff0c7431 */ /* 0x000fe400000001ff */
[----:B------:R-:W-:-:S07]  /*8a90*/  IMAD.MOV.U32 R6, RZ, RZ, R14 ;  /* 0x000000ffff067224 */ /* 0x000fce00078e000e */
[----:B------:R-:W-:Y:S05]  /*8aa0*/  WARPSYNC.COLLECTIVE R15, `(.L_x_5644) ;  /* 0x000000000f087348 */ /* 0x000fea0003c00000 */
[----:B------:R0:W1:Y:S02]  /*8ab0*/  SHFL.BFLY P6, R14, R13, R12, R11 ;  /* 0x0c00000c0d0e7389 */ /* 0x00006400000c000b */
[----:B01----:R-:W-:Y:S05]  /*8ac0*/  ENDCOLLECTIVE ;  /* 0x000000000000791b */ /* 0x003fea0003800000 */
.L_x_5644:
        /* <DEDUP_REMOVED lines=8> */
.L_x_5645:
[----:B------:R-:W-:Y:S02]  /*8b50*/  HFMA2 R12, -RZ, RZ, 0, 5.9604644775390625e-08 ;  /* 0x00000001ff0c7431 */ /* 0x000fe400000001ff */
[----:B------:R-:W-:-:S04]  /*8b60*/  IMAD.MOV.U32 R4, RZ, RZ, R14 ;  /* 0x000000ffff047224 */ /* 0x000fc800078e000e */
[----:B------:R-:W-:-:S05]  /*8b70*/  FADD.FTZ R5, R5, R4 ;  /* 0x0000000405057221 */ /* 0x000fca0000010000 */
[----:B------:R-:W-:-:S07]  /*8b80*/  MOV R13, R5 ;  /* 0x00000005000d7202 */ /* 0x000fce0000000f00 */
[----:B------:R-:W-:Y:S05]  /*8b90*/  WARPSYNC.COLLECTIVE R15, `(.L_x_5646) ;  /* 0x000000000f087348 */ /* 0x000fea0003c00000 */
[----:B------:R0:W1:Y:S02]  /*8ba0*/  SHFL.BFLY P6, R14, R13, R12, R11 ;  /* 0x0c00000c0d0e7389 */ /* 0x00006400000c000b */
[----:B01----:R-:W-:Y:S05]  /*8bb0*/  ENDCOLLECTIVE ;  /* 0x000000000000791b */ /* 0x003fea0003800000 */
.L_x_5646:
[----:B------:R-:W-:Y:S01]  /*8bc0*/  HFMA2 R13, -RZ, RZ, 0, 0 ;  /* 0x00000000ff0d7431 */ /* 0x000fe200000001ff */
[----:B------:R-:W-:Y:S02]  /*8bd0*/  MOV R12, 0x4 ;  /* 0x00000004000c7802 */ /* 0x000fe40000000f00 */
[----:B------:R-:W-:-:S07]  /*8be0*/  MOV R4, R14 ;  /* 0x0000000e00047202 */ /* 0x000fce0000000f00 */
[----:B------:R-:W-:Y:S05]  /*8bf0*/  WARPSYNC.COLLECTIVE R15, `(.L_x_5647) ;  /* 0x000000000f087348 */ /* 0x000fea0003c00000 */
[----:B------:R0:W1:Y:S02]  /*8c00*/  SHFL.BFLY P6, R14, R13, R12, R11 ;  /* 0x0c00000c0d0e7389 */ /* 0x00006400000c000b */
[----:B01----:R-:W-:Y:S05]  /*8c10*/  ENDCOLLECTIVE ;  /* 0x000000000000791b */ /* 0x003fea0003800000 */
.L_x_5647:
        /* <DEDUP_REMOVED lines=8> */
.L_x_5648:
[----:B------:R-:W-:Y:S01]  /*8ca0*/  HFMA2 R12, -RZ, RZ, 0, 5.9604644775390625e-08 ;  /* 0x00000001ff0c7431 */ /* 0x000fe200000001ff */
[----:B------:R-:W-:-:S05]  /*8cb0*/  MOV R2, R14 ;  /* 0x0000000e00027202 */ /* 0x000fca0000000f00 */
[----:B------:R-:W-:-:S05]  /*8cc0*/  FADD.FTZ R3, R3, R2 ;  /* 0x0000000203037221 */ /* 0x000fca0000010000 */
[----:B------:R-:W-:-:S07]  /*8cd0*/  MOV R13, R3 ;  /* 0x00000003000d7202 */ /* 0x000fce0000000f00 */
[----:B------:R-:W-:Y:S05]  /*8ce0*/  WARPSYNC.COLLECTIVE R15, `(.L_x_5649) ;  /* 0x000000000f087348 */ /* 0x000fea0003c00000 */
[----:B------:R0:W1:Y:S02]  /*8cf0*/  SHFL.BFLY P6, R14, R13, R12, R11 ;  /* 0x0c00000c0d0e7389 */ /* 0x00006400000c000b */
[----:B01----:R-:W-:Y:S05]  /*8d00*/  ENDCOLLECTIVE ;  /* 0x000000000000791b */ /* 0x003fea0003800000 */
.L_x_5649:
[----:B------:R-:W-:Y:S01]  /*8d10*/  MOV R13, RZ ;  /* 0x000000ff000d7202 */ /* 0x000fe20000000f00 */
[----:B------:R-:W-:Y:S02]  /*8d20*/  HFMA2 R12, -RZ, RZ, 0, 2.384185791015625e-07 ;  /* 0x00000004ff0c7431 */ /* 0x000fe400000001ff */
[----:B------:R-:W-:-:S07]  /*8d30*/  IMAD.MOV.U32 R2, RZ, RZ, R14 ;  /* 0x000000ffff027224 */ /* 0x000fce00078e000e */
[----:B------:R-:W-:Y:S05]  /*8d40*/  WARPSYNC.COLLECTIVE R15, `(.L_x_5650) ;  /* 0x000000000f087348 */ /* 0x000fea0003c00000 */
[----:B------:R0:W1:Y:S02]  /*8d50*/  SHFL.BFLY P6, R14, R13, R12, R11 ;  /* 0x0c00000c0d0e7389 */ /* 0x00006400000c000b */
[----:B01----:R-:W-:Y:S05]  /*8d60*/  ENDCOLLECTIVE ;  /* 0x000000000000791b */ /* 0x003fea0003800000 */
.L_x_5650:
        /* <DEDUP_REMOVED lines=8> */
.L_x_5651:
[----:B------:R-:W-:Y:S02]  /*8df0*/  HFMA2 R12, -RZ, RZ, 0, 5.9604644775390625e-08 ;  /* 0x00000001ff0c7431 */ /* 0x000fe400000001ff */
[----:B------:R-:W-:-:S04]  /*8e00*/  IMAD.MOV.U32 R19, RZ, RZ, R14 ;  /* 0x000000ffff137224 */ /* 0x000fc800078e000e */
[----:B------:R-:W-:-:S05]  /*8e10*/  FADD.FTZ R0, R0, R19 ;  /* 0x0000001300007221 */ /* 0x000fca0000010000 */
[----:B------:R-:W-:-:S07]  /*8e20*/  MOV R13, R0 ;  /* 0x00000000000d7202 */ /* 0x000fce0000000f00 */
[----:B------:R-:W-:Y:S05]  /*8e30*/  WARPSYNC.COLLECTIVE R15, `(.L_x_5652) ;  /* 0x000000000f087348 */ /* 0x000fea0003c00000 */
[----:B------:R0:W1:Y:S02]  /*8e40*/  SHFL.BFLY P6, R14, R13, R12, R11 ;  /* 0x0c00000c0d0e7389 */ /* 0x00006400000c000b */
[----:B01----:R-:W-:Y:S05]  /*8e50*/  ENDCOLLECTIVE ;  /* 0x000000000000791b */ /* 0x003fea0003800000 */
.L_x_5652:
[----:B------:R-:W-:Y:S01]  /*8e60*/  HFMA2 R13, -RZ, RZ, 0, 0 ;  /* 0x00000000ff0d7431 */ /* 0x000fe200000001ff */
[----:B------:R-:W-:Y:S02]  /*8e70*/  MOV R12, 0x4 ;  /* 0x00000004000c7802 */ /* 0x000fe40000000f00 */
[----:B------:R-:W-:-:S07]  /*8e80*/  MOV R19, R14 ;  /* 0x0000000e00137202 */ /* 0x000fce0000000f00 */
[----:B------:R-:W-:Y:S05]  /*8e90*/  WARPSYNC.COLLECTIVE R15, `(.L_x_5653) ;  /* 0x000000000f087348 */ /* 0x000fea0003c00000 */
[----:B------:R0:W1:Y:S02]  /*8ea0*/  SHFL.BFLY P6, R14, R13, R12, R11 ;  /* 0x0c00000c0d0e7389 */ /* 0x00006400000c000b */
[----:B01----:R-:W-:Y:S05]  /*8eb0*/  ENDCOLLECTIVE ;  /* 0x000000000000791b */ /* 0x003fea0003800000 */
.L_x_5653:
        /* <DEDUP_REMOVED lines=8> */
.L_x_5654:
[----:B------:R-:W-:Y:S01]  /*8f40*/  HFMA2 R12, -RZ, RZ, 0, 5.9604644775390625e-08 ;  /* 0x00000001ff0c7431 */ /* 0x000fe200000001ff */
[----:B------:R-:W-:-:S05]  /*8f50*/  MOV R21, R14 ;  /* 0x0000000e00157202 */ /* 0x000fca0000000f00 */
[----:B------:R-:W-:-:S05]  /*8f60*/  FADD.FTZ R18, R18, R21 ;  /* 0x0000001512127221 */ /* 0x000fca0000010000 */
[----:B------:R-:W-:-:S07]  /*8f70*/  MOV R13, R18 ;  /* 0x00000012000d7202 */ /* 0x000fce0000000f00 */
[----:B------:R-:W-:Y:S05]  /*8f80*/  WARPSYNC.COLLECTIVE R15, `(.L_x_5655) ;  /* 0x000000000f087348 */ /* 0x000fea0003c00000 */
[----:B------:R0:W1:Y:S02]  /*8f90*/  SHFL.BFLY P6, R14, R13, R12, R11 ;  /* 0x0c00000c0d0e7389 */ /* 0x00006400000c000b */
[----:B01----:R-:W-:Y:S05]  /*8fa0*/  ENDCOLLECTIVE ;  /* 0x000000000000791b */ /* 0x003fea0003800000 */
.L_x_5655:
[----:B------:R-:W-:Y:S01]  /*8fb0*/  MOV R13, RZ ;  /* 0x000000ff000d7202 */ /* 0x000fe20000000f00 */
[----:B------:R-:W-:Y:S02]  /*8fc0*/  HFMA2 R12, -RZ, RZ, 0, 2.384185791015625e-07 ;  /* 0x00000004ff0c7431 */ /* 0x000fe400000001ff */
[----:B------:R-:W-:-:S07]  /*8fd0*/  IMAD.MOV.U32 R21, RZ, RZ, R14 ;  /* 0x000000ffff157224 */ /* 0x000fce00078e000e */
[----:B------:R-:W-:Y:S05]  /*8fe0*/  WARPSYNC.COLLECTIVE R15, `(.L_x_5656) ;  /* 0x000000000f087348 */ /* 0x000fea0003c00000 */
[----:B------:R0:W1:Y:S02]  /*8ff0*/  SHFL.BFLY P6, R14, R13, R12, R11 ;  /* 0x0c00000c0d0e7389 */ /* 0x00006400000c000b */
[----:B01----:R-:W-:Y:S05]  /*9000*/  ENDCOLLECTIVE ;  /* 0x000000000000791b */ /* 0x003fea0003800000 */
.L_x_5656:
        /* <DEDUP_REMOVED lines=8> */
.L_x_5657:
[----:B------:R-:W-:Y:S02]  /*9090*/  HFMA2 R12, -RZ, RZ, 0, 5.9604644775390625e-08 ;  /* 0x00000001ff0c7431 */ /* 0x000fe400000001ff */
[----:B------:R-:W-:-:S04]  /*90a0*/  IMAD.MOV.U32 R26, RZ, RZ, R14 ;  /* 0x000000ffff1a7224 */ /* 0x000fc800078e000e */
[----:B------:R-:W-:-:S05]  /*90b0*/  FADD.FTZ R23, R23, R26 ;  /* 0x0000001a17177221 */ /* 0x000fca0000010000 */
[----:B------:R-:W-:-:S07]  /*90c0*/  MOV R13, R23 ;  /* 0x00000017000d7202 */ /* 0x000fce0000000f00 */
[----:B------:R-:W-:Y:S05]  /*90d0*/  WARPSYNC.COLLECTIVE R15, `(.L_x_5658) ;  /* 0x000000000f087348 */ /* 0x000fea0003c00000 */
[----:B------:R0:W1:Y:S02]  /*90e0*/  SHFL.BFLY P6, R14, R13, R12, R11 ;  /* 0x0c00000c0d0e7389 */ /* 0x00006400000c000b */
[----:B01----:R-:W-:Y:S05]  /*90f0*/  ENDCOLLECTIVE ;  /* 0x000000000000791b */ /* 0x003fea0003800000 */
.L_x_5658:
[----:B------:R-:W-:Y:S01]  /*9100*/  HFMA2 R13, -RZ, RZ, 0, 0 ;  /* 0x00000000ff0d7431 */ /* 0x000fe200000001ff */
[----:B------:R-:W-:Y:S02]  /*9110*/  MOV R12, 0x4 ;  /* 0x00000004000c7802 */ /* 0x000fe40000000f00 */
[----:B------:R-:W-:-:S07]  /*9120*/  MOV R26, R14 ;  /* 0x0000000e001a7202 */ /* 0x000fce0000000f00 */
[----:B------:R-:W-:Y:S05]  /*9130*/  WARPSYNC.COLLECTIVE R15, `(.L_x_5659) ;  /* 0x000000000f087348 */ /* 0x000fea0003c00000 */
[----:B------:R0:W1:Y:S02]  /*9140*/  SHFL.BFLY P6, R14, R13, R12, R11 ;  /* 0x0c00000c0d0e7389 */ /* 0x00006400000c000b */
[----:B01----:R-:W-:Y:S05]  /*9150*/  ENDCOLLECTIVE ;  /* 0x000000000000791b */ /* 0x003fea0003800000 */
.L_x_5659:
        /* <DEDUP_REMOVED lines=8> */
.L_x_5660:
[----:B------:R-:W-:Y:S01]  /*91e0*/  HFMA2 R12, -RZ, RZ, 0, 5.9604644775390625e-08 ;  /* 0x00000001ff0c7431 */ /* 0x000fe200000001ff */
[----:B------:R-:W-:-:S05]  /*91f0*/  MOV R30, R14 ;  /* 0x0000000e001e7202 */ /* 0x000fca0000000f00 */
[----:B------:R-:W-:-:S05]  /*9200*/  FADD.FTZ R27, R27, R30 ;  /* 0x0000001e1b1b7221 */ /* 0x000fca0000010000 */
[----:B------:R-:W-:-:S07]  /*9210*/  MOV R13, R27 ;  /* 0x0000001b000d7202 */ /* 0x000fce0000000f00 */
[----:B------:R-:W-:Y:S05]  /*9220*/  WARPSYNC.COLLECTIVE R15, `(.L_x_5661) ;  /* 0x000000000f087348 */ /* 0x000fea0003c00000 */
[----:B------:R0:W1:Y:S02]  /*9230*/  SHFL.BFLY P6, R14, R13, R12, R11 ;  /* 0x0c00000c0d0e7389 */ /* 0x00006400000c000b */
[----:B01----:R-:W-:Y:S05]  /*9240*/  ENDCOLLECTIVE ;  /* 0x000000000000791b */ /* 0x003fea0003800000 */
.L_x_5661:
[----:B------:R-:W-:Y:S01]  /*9250*/  MOV R13, RZ ;  /* 0x000000ff000d7202 */ /* 0x000fe20000000f00 */
[----:B------:R-:W-:Y:S02]  /*9260*/  HFMA2 R12, -RZ, RZ, 0, 2.384185791015625e-07 ;  /* 0x00000004ff0c7431 */ /* 0x000fe400000001ff */
[----:B------:R-:W-:-:S07]  /*9270*/  IMAD.MOV.U32 R30, RZ, RZ, R14 ;  /* 0x000000ffff1e7224 */ /* 0x000fce00078e000e */
[----:B------:R-:W-:Y:S05]  /*9280*/  WARPSYNC.COLLECTIVE R15, `(.L_x_5662) ;  /* 0x000000000f087348 */ /* 0x000fea0003c00000 */
[----:B------:R0:W1:Y:S02]  /*9290*/  SHFL.BFLY P6, R14, R13, R12, R11 ;  /* 0x0c00000c0d0e7389 */ /* 0x00006400000c000b */
[----:B01----:R-:W-:Y:S05]  /*92a0*/  ENDCOLLECTIVE ;  /* 0x000000000000791b */ /* 0x003fea0003800000 */
.L_x_5662:
        /* <DEDUP_REMOVED lines=8> */
.L_x_5663:
[----:B------:R-:W-:Y:S02]  /*9330*/  HFMA2 R12, -RZ, RZ, 0, 5.9604644775390625e-08 ;  /* 0x00000001ff0c7431 */ /* 0x000fe400000001ff */
[----:B------:R-:W-:-:S04]  /*9340*/  IMAD.MOV.U32 R34, RZ, RZ, R14 ;  /* 0x000000ffff227224 */ /* 0x000fc800078e000e */
[----:B------:R-:W-:-:S05]  /*9350*/  FADD.FTZ R31, R31, R34 ;  /* 0x000000221f1f7221 */ /* 0x000fca0000010000 */
[----:B------:R-:W-:-:S07]  /*9360*/  MOV R13, R31 ;  /* 0x0000001f000d7202 */ /* 0x000fce0000000f00 */
[----:B------:R-:W-:Y:S05]  /*9370*/  WARPSYNC.COLLECTIVE R15, `(.L_x_5664) ;  /* 0x000000000f087348 */ /* 0x000fea0003c00000 */
[----:B------:R0:W1:Y:S02]  /*9380*/  SHFL.BFLY P6, R14, R13, R12, R11 ;  /* 0x0c00000c0d0e7389 */ /* 0x00006400000c000b */
[----:B01----:R-:W-:Y:S05]  /*9390*/  ENDCOLLECTIVE ;  /* 0x000000000000791b */ /* 0x003fea0003800000 */
.L_x_5664:
[----:B------:R-:W-:Y:S01]  /*93a0*/  HFMA2 R13, -RZ, RZ, 0, 0 ;  /* 0x00000000ff0d7431 */ /* 0x000fe200000001ff */
[----:B------:R-:W-:Y:S02]  /*93b0*/  MOV R12, 0x4 ;  /* 0x00000004000c7802 */ /* 0x000fe40000000f00 */
[----:B------:R-:W-:-:S07]  /*93c0*/  MOV R34, R14 ;  /* 0x0000000e00227202 */ /* 0x000fce0000000f00 */
[----:B------:R-:W-:Y:S05]  /*93d0*/  WARPSYNC.COLLECTIVE R15, `(.L_x_5665) ;  /* 0x000000000f087348 */ /* 0x000fea0003c00000 */
[----:B------:R0:W1:Y:S02]  /*93e0*/  SHFL.BFLY P6, R14, R13, R12, R11 ;  /* 0x0c00000c0d0e7389 */ /* 0x00006400000c000b */
[----:B01----:R-:W-:Y:S05]  /*93f0*/  ENDCOLLECTIVE ;  /* 0x000000000000791b */ /* 0x003fea0003800000 */
.L_x_5665:
        /* <DEDUP_REMOVED lines=8> */
.L_x_5666:
[----:B------:R-:W-:Y:S01]  /*9480*/  HFMA2 R12, -RZ, RZ, 0, 5.9604644775390625e-08 ;  /* 0x00000001ff0c7431 */ /* 0x000fe200000001ff */
[----:B------:R-:W-:-:S05]  /*9490*/  MOV R66, R14 ;  /* 0x0000000e00427202 */ /* 0x000fca0000000f00 */
[----:B------:R-:W-:-:S05]  /*94a0*/  FADD.FTZ R35, R35, R66 ;  /* 0x0000004223237221 */ /* 0x000fca0000010000 */
[----:B------:R-:W-:-:S07]  /*94b0*/  MOV R13, R35 ;  /* 0x00000023000d7202 */ /* 0x000fce0000000f00 */
[----:B------:R-:W-:Y:S05]  /*94c0*/  WARPSYNC.COLLECTIVE R15, `(.L_x_5667) ;  /* 0x000000000f087348 */ /* 0x000fea0003c00000 */
[----:B------:R0:W1:Y:S02]  /*94d0*/  SHFL.BFLY P6, R14, R13, R12, R11 ;  /* 0x0c00000c0d0e7389 */ /* 0x00006400000c000b */
[----:B01----:R-:W-:Y:S05]  /*94e0*/  ENDCOLLECTIVE ;  /* 0x000000000000791b */ /* 0x003fea0003800000 */
.L_x_5667:
[----:B------:R-:W-:Y:S01]  /*94f0*/  MOV R13, RZ ;  /* 0x000000ff000d7202 */ /* 0x000fe20000000f00 */
[----:B------:R-:W-:Y:S02]  /*9500*/  HFMA2 R12, -RZ, RZ, 0, 2.384185791015625e-07 ;  /* 0x00000004ff0c7431 */ /* 0x000fe400000001ff */
[----:B------:R-:W-:-:S07]  /*9510*/  IMAD.MOV.U32 R38, RZ, RZ, R14 ;  /* 0x000000ffff267224 */ /* 0x000fce00078e000e */
[----:B------:R-:W-:Y:S05]  /*9520*/  WARPSYNC.COLLECTIVE R15, `(.L_x_5668) ;  /* 0x000000000f087348 */ /* 0x000fea0003c00000 */
[----:B------:R0:W1:Y:S02]  /*9530*/  SHFL.BFLY P6, R14, R13, R12, R11 ;  /* 0x0c00000c0d0e7389 */ /* 0x00006400000c000b */
[----:B01----:R-:W-:Y:S05]  /*9540*/  ENDCOLLECTIVE ;  /* 0x000000000000791b */ /* 0x003fea0003800000 */
.L_x_5668:
        /* <DEDUP_REMOVED lines=8> */
.L_x_5669:
[----:B------:R-:W-:Y:S02]  /*95d0*/  HFMA2 R12, -RZ, RZ, 0, 5.9604644775390625e-08 ;  /* 0x00000001ff0c7431 */ /* 0x000fe400000001ff */
[----:B------:R-:W-:-:S04]  /*95e0*/  IMAD.MOV.U32 R64, RZ, RZ, R14 ;  /* 0x000000ffff407224 */ /* 0x000fc800078e000e */
[----:B------:R-:W-:-:S05]  /*95f0*/  FADD.FTZ R39, R39, R64 ;  /* 0x0000004027277221 */ /* 0x000fca0000010000 */
[----:B------:R-:W-:-:S07]  /*9600*/  MOV R13, R39 ;  /* 0x00000027000d7202 */ /* 0x000fce0000000f00 */
[----:B------:R-:W-:Y:S05]  /*9610*/  WARPSYNC.COLLECTIVE R15, `(.L_x_5670) ;  /* 0x000000000f087348 */ /* 0x000fea0003c00000 */
[----:B------:R0:W1:Y:S02]  /*9620*/  SHFL.BFLY P6, R14, R13, R12, R11 ;  /* 0x0c00000c0d0e7389 */ /* 0x00006400000c000b */
[----:B01----:R-:W-:Y:S05]  /*9630*/  ENDCOLLECTIVE ;  /* 0x000000000000791b */ /* 0x003fea0003800000 */
.L_x_5670:
[----:B------:R-:W-:Y:S01]  /*9640*/  HFMA2 R13, -RZ, RZ, 0, 0 ;  /* 0x00000000ff0d7431 */ /* 0x000fe200000001ff */
[----:B------:R-:W-:Y:S02]  /*9650*/  MOV R12, 0x4 ;  /* 0x00000004000c7802 */ /* 0x000fe40000000f00 */
[----:B------:R-:W-:-:S07]  /*9660*/  MOV R42, R14 ;  /* 0x0000000e002a7202 */ /* 0x000fce0000000f00 */
[----:B------:R-:W-:Y:S05]  /*9670*/  WARPSYNC.COLLECTIVE R15, `(.L_x_5671) ;  /* 0x000000000f087348 */ /* 0x000fea0003c00000 */
[----:B------:R0:W1:Y:S02]  /*9680*/  SHFL.BFLY P6, R14, R13, R12, R11 ;  /* 0x0c00000c0d0e7389 */ /* 0x00006400000c000b */
[----:B01----:R-:W-:Y:S05]  /*9690*/  ENDCOLLECTIVE ;  /* 0x000000000000791b */ /* 0x003fea0003800000 */
.L_x_5671:
        /* <DEDUP_REMOVED lines=8> */
.L_x_5672:
[----:B------:R-:W-:Y:S01]  /*9720*/  HFMA2 R12, -RZ, RZ, 0, 5.9604644775390625e-08 ;  /* 0x00000001ff0c7431 */ /* 0x000fe200000001ff */
[----:B------:R-:W-:-:S05]  /*9730*/  MOV R46, R14 ;  /* 0x0000000e002e7202 */ /* 0x000fca0000000f00 */
[----:B------:R-:W-:-:S05]  /*9740*/  FADD.FTZ R43, R43, R46 ;  /* 0x0000002e2b2b7221 */ /* 0x000fca0000010000 */
[----:B------:R-:W-:-:S07]  /*9750*/  MOV R13, R43 ;  /* 0x0000002b000d7202 */ /* 0x000fce0000000f00 */
[----:B------:R-:W-:Y:S05]  /*9760*/  WARPSYNC.COLLECTIVE R15, `(.L_x_5673) ;  /* 0x000000000f087348 */ /* 0x000fea0003c00000 */
[----:B------:R0:W1:Y:S02]  /*9770*/  SHFL.BFLY P6, R14, R13, R12, R11 ;  /* 0x0c00000c0d0e7389 */ /* 0x00006400000c000b */
[----:B01----:R-:W-:Y:S05]  /*9780*/  ENDCOLLECTIVE ;  /* 0x000000000000791b */ /* 0x003fea0003800000 */
.L_x_5673:
[----:B------:R-:W-:Y:S01]  /*9790*/  MOV R13, RZ ;  /* 0x000000ff000d7202 */ /* 0x000fe20000000f00 */
[----:B------:R-:W-:Y:S02]  /*97a0*/  HFMA2 R12, -RZ, RZ, 0, 2.384185791015625e-07 ;  /* 0x00000004ff0c7431 */ /* 0x000fe400000001ff */
[----:B------:R-:W-:-:S07]  /*97b0*/  IMAD.MOV.U32 R46, RZ, RZ, R14 ;  /* 0x000000ffff2e7224 */ /* 0x000fce00078e000e */
[----:B------:R-:W-:Y:S05]  /*97c0*/  WARPSYNC.COLLECTIVE R15, `(.L_x_5674) ;  /* 0x000000000f087348 */ /* 0x000fea0003c00000 */
[----:B------:R0:W1:Y:S02]  /*97d0*/  SHFL.BFLY P6, R14, R13, R12, R11 ;  /* 0x0c00000c0d0e7389 */ /* 0x00006400000c000b */
[----:B01----:R-:W-:Y:S05]  /*97e0*/  ENDCOLLECTIVE ;  /* 0x000000000000791b */ /* 0x003fea0003800000 */
.L_x_5674:
        /* <DEDUP_REMOVED lines=8> */
.L_x_5675:
[----:B------:R-:W-:Y:S02]  /*9870*/  HFMA2 R12, -RZ, RZ, 0, 5.9604644775390625e-08 ;  /* 0x00000001ff0c7431 */ /* 0x000fe400000001ff */
[----:B------:R-:W-:-:S04]  /*9880*/  IMAD.MOV.U32 R50, RZ, RZ, R14 ;  /* 0x000000ffff327224 */ /* 0x000fc800078e000e */
[----:B------:R-:W-:-:S05]  /*9890*/  FADD.FTZ R47, R47, R50 ;  /* 0x000000322f2f7221 */ /* 0x000fca0000010000 */
[----:B------:R-:W-:-:S07]  /*98a0*/  MOV R13, R47 ;  /* 0x0000002f000d7202 */ /* 0x000fce0000000f00 */
[----:B------:R-:W-:Y:S05]  /*98b0*/  WARPSYNC.COLLECTIVE R15, `(.L_x_5676) ;  /* 0x000000000f087348 */ /* 0x000fea0003c00000 */
[----:B------:R0:W1:Y:S02]  /*98c0*/  SHFL.BFLY P6, R14, R13, R12, R11 ;  /* 0x0c00000c0d0e7389 */ /* 0x00006400000c000b */
[----:B01----:R-:W-:Y:S05]  /*98d0*/  ENDCOLLECTIVE ;  /* 0x000000000000791b */ /* 0x003fea0003800000 */
.L_x_5676:
[----:B------:R-:W-:Y:S01]  /*98e0*/  HFMA2 R13, -RZ, RZ, 0, 0 ;  /* 0x00000000ff0d7431 */ /* 0x000fe200000001ff */
[----:B------:R-:W-:Y:S02]  /*98f0*/  MOV R12, 0x4 ;  /* 0x00000004000c7802 */ /* 0x000fe40000000f00 */
[----:B------:R-:W-:-:S07]  /*9900*/  MOV R50, R14 ;  /* 0x0000000e00327202 */ /* 0x000fce0000000f00 */
[----:B------:R-:W-:Y:S05]  /*9910*/  WARPSYNC.COLLECTIVE R15, `(.L_x_5677) ;  /* 0x000000000f087348 */ /* 0x000fea0003c00000 */
[----:B------:R0:W1:Y:S02]  /*9920*/  SHFL.BFLY P6, R14, R13, R12, R11 ;  /* 0x0c00000c0d0e7389 */ /* 0x00006400000c000b */
[----:B01----:R-:W-:Y:S05]  /*9930*/  ENDCOLLECTIVE ;  /* 0x000000000000791b */ /* 0x003fea0003800000 */
.L_x_5677:
        /* <DEDUP_REMOVED lines=8> */
.L_x_5678:
[----:B------:R-:W-:Y:S01]  /*99c0*/  HFMA2 R12, -RZ, RZ, 0, 5.9604644775390625e-08 ;  /* 0x00000001ff0c7431 */ /* 0x000fe200000001ff */
[----:B------:R-:W-:-:S05]  /*99d0*/  MOV R54, R14 ;  /* 0x0000000e00367202 */ /* 0x000fca0000000f00 */
[----:B------:R-:W-:-:S05]  /*99e0*/  FADD.FTZ R51, R51, R54 ;  /* 0x0000003633337221 */ /* 0x000fca0000010000 */
[----:B------:R-:W-:-:S07]  /*99f0*/  MOV R13, R51 ;  /* 0x00000033000d7202 */ /* 0x000fce0000000f00 */
[----:B------:R-:W-:Y:S05]  /*9a00*/  WARPSYNC.COLLECTIVE R15, `(.L_x_5679) ;  /* 0x000000000f087348 */ /* 0x000fea0003c00000 */
[----:B------:R0:W1:Y:S02]  /*9a10*/  SHFL.BFLY P6, R14, R13, R12, R11 ;  /* 0x0c00000c0d0e7389 */ /* 0x00006400000c000b */
[----:B01----:R-:W-:Y:S05]  /*9a20*/  ENDCOLLECTIVE ;  /* 0x000000000000791b */ /* 0x003fea0003800000 */
.L_x_5679:
[----:B------:R-:W-:Y:S01]  /*9a30*/  MOV R13, RZ ;  /* 0x000000ff000d7202 */ /* 0x000fe20000000f00 */
[----:B------:R-:W-:Y:S02]  /*9a40*/  HFMA2 R12, -RZ, RZ, 0, 2.384185791015625e-07 ;  /* 0x00000004ff0c7431 */ /* 0x000fe400000001ff */
[----:B------:R-:W-:-:S07]  /*9a50*/  IMAD.MOV.U32 R54, RZ, RZ, R14 ;  /* 0x000000ffff367224 */ /* 0x000fce00078e000e */
[----:B------:R-:W-:Y:S05]  /*9a60*/  WARPSYNC.COLLECTIVE R15, `(.L_x_5680) ;  /* 0x000000000f087348 */ /* 0x000fea0003c00000 */
[----:B------:R0:W1:Y:S02]  /*9a70*/  SHFL.BFLY P6, R14, R13, R12, R11 ;  /* 0x0c00000c0d0e7389 */ /* 0x00006400000c000b */
[----:B01----:R-:W-:Y:S05]  /*9a80*/  ENDCOLLECTIVE ;  /* 0x000000000000791b */ /* 0x003fea0003800000 */
.L_x_5680:
        /* <DEDUP_REMOVED lines=8> */
.L_x_5681:
[----:B------:R-:W-:Y:S02]  /*9b10*/  HFMA2 R12, -RZ, RZ, 0, 5.9604644775390625e-08 ;  /* 0x00000001ff0c7431 */ /* 0x000fe400000001ff */
[----:B------:R-:W-:-:S04]  /*9b20*/  IMAD.MOV.U32 R58, RZ, RZ, R14 ;  /* 0x000000ffff3a7224 */ /* 0x000fc800078e000e */
[----:B------:R-:W-:-:S05]  /*9b30*/  FADD.FTZ R55, R55, R58 ;  /* 0x0000003a37377221 */ /* 0x000fca0000010000 */
[----:B------:R-:W-:-:S07]  /*9b40*/  MOV R13, R55 ;  /* 0x00000037000d7202 */ /* 0x000fce0000000f00 */
[----:B------:R-:W-:Y:S05]  /*9b50*/  WARPSYNC.COLLECTIVE R15, `(.L_x_5682) ;  /* 0x000000000f087348 */ /* 0x000fea0003c00000 */
[----:B------:R0:W1:Y:S02]  /*9b60*/  SHFL.BFLY P6, R14, R13, R12, R11 ;  /* 0x0c00000c0d0e7389 */ /* 0x00006400000c000b */
[----:B01----:R-:W-:Y:S05]  /*9b70*/  ENDCOLLECTIVE ;  /* 0x000000000000791b */ /* 0x003fea0003800000 */
.L_x_5682:
[----:B------:R-:W-:Y:S01]  /*9b80*/  HFMA2 R13, -RZ, RZ, 0, 0 ;  /* 0x00000000ff0d7431 */ /* 0x000fe200000001ff */
[----:B------:R-:W-:Y:S02]  /*9b90*/  MOV R12, 0x4 ;  /* 0x00000004000c7802 */ /* 0x000fe40000000f00 */
[----:B------:R-:W-:-:S07]  /*9ba0*/  MOV R58, R14 ;  /* 0x0000000e003a7202 */ /* 0x000fce0000000f00 */
[----:B------:R-:W-:Y:S05]  /*9bb0*/  WARPSYNC.COLLECTIVE R15, `(.L_x_5683) ;  /* 0x000000000f087348 */ /* 0x000fea0003c00000 */
[----:B------:R0:W1:Y:S02]  /*9bc0*/  SHFL.BFLY P6, R14, R13, R12, R11 ;  /* 0x0c00000c0d0e7389 */ /* 0x00006400000c000b */
[----:B01----:R-:W-:Y:S05]  /*9bd0*/  ENDCOLLECTIVE ;  /* 0x000000000000791b */ /* 0x003fea0003800000 */
.L_x_5683:
[----:B------:R-:W-:Y:S01]  /*9be0*/  FADD.FTZ R55, R55, R58 ;  /* 0x0000003a37377221 */ /* 0x000fe20000010000 */
[----:B------:R-:W-:Y:S02]  /*9bf0*/  HFMA2 R12, -RZ, RZ, 0, 1.1920928955078125e-07 ;  /* 0x00000002ff0c7431 */ /* 0x000fe400000001ff */
[----:B------:R-:W-:-:S04]  /*9c00*/  FADD.FTZ R59, RZ, R14 ;  /* 0x0000000eff3b7221 */ /* 0x000fc80000010000 */
[----:B------:R-:W-:-:S07]  /*9c10*/  IMAD.MOV.U32 R13, RZ, RZ, R59 ;  /* 0x000000ffff0d7224 */ /* 0x000fce00078e003b */
[----:B------:R-:W-:Y:S05]  /*9c20*/  WARPSYNC.COLLECTIVE R15, `(.L_x_5684) ;  /* 0x000000000f087348 */ /* 0x000fea0003c00000 */
[----:B------:R0:W1:Y:S02]  /*9c30*/  SHFL.BFLY P6, R14, R13, R12, R11 ;  /* 0x0c00000c0d0e7389 */ /* 0x00006400000c000b */
[----:B01----:R-:W-:Y:S05]  /*9c40*/  ENDCOLLECTIVE ;  /* 0x000000000000791b */ /* 0x003fea0003800000 */
.L_x_5684:
[----:B------:R-:W-:Y:S01]  /*9c50*/  HFMA2 R12, -RZ, RZ, 0, 5.9604644775390625e-08 ;  /* 0x00000001ff0c7431 */ /* 0x000fe200000001ff */
[----:B------:R-:W-:-:S05]  /*9c60*/  MOV R62, R14 ;  /* 0x0000000e003e7202 */ /* 0x000fca0000000f00 */
[----:B------:R-:W-:-:S05]  /*9c70*/  FADD.FTZ R59, R59, R62 ;  /* 0x0000003e3b3b7221 */ /* 0x000fca0000010000 */
[----:B------:R-:W-:-:S07]  /*9c80*/  MOV R13, R59 ;  /* 0x0000003b000d7202 */ /* 0x000fce0000000f00 */
[----:B------:R-:W-:Y:S05]  /*9c90*/  WARPSYNC.COLLECTIVE R15, `(.L_x_5685) ;  /* 0x000000000f087348 */ /* 0x000fea0003c00000 */
[----:B------:R0:W1:Y:S02]  /*9ca0*/  SHFL.BFLY P6, R14, R13, R12, R11 ;  /* 0x0c00000c0d0e7389 */ /* 0x00006400000c000b */
[----:B01----:R-:W-:Y:S05]  /*9cb0*/  ENDCOLLECTIVE ;  /* 0x000000000000791b */ /* 0x003fea0003800000 */
.L_x_5685:
[----:B------:R-:W-:Y:S02]  /*9cc0*/  IMAD.MOV.U32 R13, RZ, RZ, RZ ;  /* 0x000000ffff0d7224 */ /* 0x000fe400078e00ff */
[----:B------:R-:W-:Y:S01]  /*9cd0*/  HFMA2 R12, -RZ, RZ, 0, 2.384185791015625e-07 ;  /* 0x00000004ff0c7431 */ /* 0x000fe200000001ff */
[----:B------:R-:W-:-:S07]  /*9ce0*/  MOV R62, R14 ;  /* 0x0000000e003e7202 */ /* 0x000fce0000000f00 */
[----:B------:R-:W-:Y:S05]  /*9cf0*/  WARPSYNC.COLLECTIVE R15, `(.L_x_5686) ;  /* 0x000000000f087348 */ /* 0x000fea0003c00000 */
[----:B------:R0:W1:Y:S02]  /*9d00*/  SHFL.BFLY P6, R14, R13, R12, R11 ;  /* 0x0c00000c0d0e7389 */ /* 0x00006400000c000b */
[----:B01----:R-:W-:Y:S05]  /*9d10*/  ENDCOLLECTIVE ;  /* 0x000000000000791b */ /* 0x003fea0003800000 */
.L_x_5686:
[----:B------:R-:W-:Y:S01]  /*9d20*/  FADD.FTZ R59, R59, R62 ;  /* 0x0000003e3b3b7221 */ /* 0x000fe20000010000 */
[----:B------:R-:W-:Y:S02]  /*9d30*/  HFMA2 R12, -RZ, RZ, 0, 1.1920928955078125e-07 ;  /* 0x00000002ff0c7431 */ /* 0x000fe400000001ff */
[----:B------:R-:W-:-:S05]  /*9d40*/  FADD.FTZ R61, RZ, R14 ;  /* 0x0000000eff3d7221 */ /* 0x000fca0000010000 */
[----:B------:R-:W-:-:S07]  /*9d50*/  MOV R13, R61 ;  /* 0x0000003d000d7202 */ /* 0x000fce0000000f00 */
[----:B------:R-:W-:Y:S05]  /*9d60*/  WARPSYNC.COLLECTIVE R15, `(.L_x_5687) ;  /* 0x000000000f087348 */ /* 0x000fea0003c00000 */
[----:B------:R0:W1:Y:S02]  /*9d70*/  SHFL.BFLY P6, R14, R13, R12, R11 ;  /* 0x0c00000c0d0e7389 */ /* 0x00006400000c000b */
[----:B01----:R-:W-:Y:S05]  /*9d80*/  ENDCOLLECTIVE ;  /* 0x000000000000791b */ /* 0x003fea0003800000 */
.L_x_5687:
[----:B------:R-:W-:Y:S01]  /*9d90*/  IMAD.MOV.U32 R12, RZ, RZ, 0x1 ;  /* 0x00000001ff0c7424 */ /* 0x000fe200078e00ff */
[----:B------:R-:W-:-:S05]  /*9da0*/  MOV R72, R14 ;  /* 0x0000000e00487202 */ /* 0x000fca0000000f00 */
[----:B------:R-:W-:-:S05]  /*9db0*/  FADD.FTZ R61, R61, R72 ;  /* 0x000000483d3d7221 */ /* 0x000fca0000010000 */
[----:B------:R-:W-:-:S07]  /*9dc0*/  MOV R13, R61 ;  /* 0x0000003d000d7202 */ /* 0x000fce0000000f00 */
[----:B------:R-:W-:Y:S05]  /*9dd0*/  WARPSYNC.COLLECTIVE R15, `(.L_x_5688) ;  /* 0x000000000f087348 */ /* 0x000fea0003c00000 */
[----:B------:R0:W1:Y:S02]  /*9de0*/  SHFL.BFLY P6, R14, R13, R12, R11 ;  /* 0x0c00000c0d0e7389 */ /* 0x00006400000c000b */
[----:B01----:R-:W-:Y:S05]  /*9df0*/  ENDCOLLECTIVE ;  /* 0x000000000000791b */ /* 0x003fea0003800000 */
.L_x_5688:
[----:B------:R-:W-:Y:S01]  /*9e00*/  HFMA2 R13, -RZ, RZ, 0, 0 ;  /* 0x00000000ff0d7431 */ /* 0x000fe200000001ff */
[----:B------:R-:W-:Y:S02]  /*9e10*/  MOV R12, 0x4 ;  /* 0x00000004000c7802 */ /* 0x000fe40000000f00 */
[----:B------:R-:W-:-:S07]  /*9e20*/  MOV R84, R14 ;  /* 0x0000000e00547202 */ /* 0x000fce0000000f00 */
[----:B------:R-:W-:Y:S05]  /*9e30*/  WARPSYNC.COLLECTIVE R15, `(.L_x_5689) ;  /* 0x000000000f087348 */ /* 0x000fea0003c00000 */
[----:B------:R0:W1:Y:S02]  /*9e40*/  SHFL.BFLY P6, R14, R13, R12, R11 ;  /* 0x0c00000c0d0e7389 */ /* 0x00006400000c000b */
[----:B01----:R-:W-:Y:S05]  /*9e50*/  ENDCOLLECTIVE ;  /* 0x000000000000791b */ /* 0x003fea0003800000 */
.L_x_5689:
        /* <DEDUP_REMOVED lines=8> */
.L_x_5690:
[----:B------:R-:W-:Y:S01]  /*9ee0*/  HFMA2 R12, -RZ, RZ, 0, 5.9604644775390625e-08 ;  /* 0x00000001ff0c7431 */ /* 0x000fe200000001ff */
[----:B------:R-:W-:-:S05]  /*9ef0*/  MOV R82, R14 ;  /* 0x0000000e00527202 */ /* 0x000fca0000000f00 */
[----:B------:R-:W-:-:S05]  /*9f00*/  FADD.FTZ R63, R63, R82 ;  /* 0x000000523f3f7221 */ /* 0x000fca0000010000 */
[----:B------:R-:W-:-:S07]  /*9f10*/  MOV R13, R63 ;  /* 0x0000003f000d7202 */ /* 0x000fce0000000f00 */
[----:B------:R-:W-:Y:S05]  /*9f20*/  WARPSYNC.COLLECTIVE R15, `(.L_x_5691) ;  /* 0x000000000f087348 */ /* 0x000fea0003c00000 */
[----:B------:R0:W1:Y:S02]  /*9f30*/  SHFL.BFLY P6, R14, R13, R12, R11 ;  /* 0x0c00000c0d0e7389 */ /* 0x00006400000c000b */
[----:B01----:R-:W-:Y:S05]  /*9f40*/  ENDCOLLECTIVE ;  /* 0x000000000000791b */ /* 0x003fea0003800000 */
.L_x_5691:
[----:B------:R-:W-:Y:S02]  /*9f50*/  HFMA2 R13, -RZ, RZ, 0, 0 ;  /* 0x00000000ff0d7431 */ /* 0x000fe400000001ff */
[----:B------:R-:W-:Y:S01]  /*9f60*/  IMAD.MOV.U32 R12, RZ, RZ, 0x4 ;  /* 0x00000004ff0c7424 */ /* 0x000fe200078e00ff */
[----:B------:R-:W-:-:S07]  /*9f70*/  MOV R86, R14 ;  /* 0x0000000e00567202 */ /* 0x000fce0000000f00 */
[----:B------:R-:W-:Y:S05]  /*9f80*/  WARPSYNC.COLLECTIVE R15, `(.L_x_5692) ;  /* 0x000000000f087348 */ /* 0x000fea0003c00000 */
[----:B------:R0:W1:Y:S02]  /*9f90*/  SHFL.BFLY P6, R14, R13, R12, R11 ;  /* 0x0c00000c0d0e7389 */ /* 0x00006400000c000b */
[----:B01----:R-:W-:Y:S05]  /*9fa0*/  ENDCOLLECTIVE ;  /* 0x000000000000791b */ /* 0x003fea0003800000 */
.L_x_5692:
        /* <DEDUP_REMOVED lines=8> */
.L_x_5693:
[----:B------:R-:W-:Y:S02]  /*a030*/  HFMA2 R12, -RZ, RZ, 0, 5.9604644775390625e-08 ;  /* 0x00000001ff0c7431 */ /* 0x000fe400000001ff */
[----:B------:R-:W-:-:S05]  /*a040*/  FADD.FTZ R64, R64, R14 ;  /* 0x0000000e40407221 */ /* 0x000fca0000010000 */
[----:B------:R-:W-:-:S07]  /*a050*/  MOV R13, R64 ;  /* 0x00000040000d7202 */ /* 0x000fce0000000f00 */
[----:B------:R-:W-:Y:S05]  /*a060*/  WARPSYNC.COLLECTIVE R15, `(.L_x_5694) ;  /* 0x000000000f087348 */ /* 0x000fea0003c00000 */
[----:B------:R0:W1:Y:S02]  /*a070*/  SHFL.BFLY P6, R14, R13, R12, R11 ;  /* 0x0c00000c0d0e7389 */ /* 0x00006400000c000b */
[----:B01----:R-:W-:Y:S05]  /*a080*/  ENDCOLLECTIVE ;  /* 0x000000000000791b */ /* 0x003fea0003800000 */
.L_x_5694:
[----:B------:R-:W-:Y:S01]  /*a090*/  MOV R13, RZ ;  /* 0x000000ff000d7202 */ /* 0x000fe20000000f00 */
[----:B------:R-:W-:Y:S02]  /*a0a0*/  HFMA2 R12, -RZ, RZ, 0, 2.384185791015625e-07 ;  /* 0x00000004ff0c7431 */ /* 0x000fe400000001ff */
[----:B------:R-:W-:-:S07]  /*a0b0*/  IMAD.MOV.U32 R3, RZ, RZ, R14 ;  /* 0x000000ffff037224 */ /* 0x000fce00078e000e */
[----:B------:R-:W-:Y:S05]  /*a0c0*/  WARPSYNC.COLLECTIVE R15, `(.L_x_5695) ;  /* 0x000000000f087348 */ /* 0x000fea0003c00000 */
[----:B------:R0:W1:Y:S02]  /*a0d0*/  SHFL.BFLY P6, R14, R13, R12, R11 ;  /* 0x0c00000c0d0e7389 */ /* 0x00006400000c000b */
[----:B01----:R-:W-:Y:S05]  /*a0e0*/  ENDCOLLECTIVE ;  /* 0x000000000000791b */ /* 0x003fea0003800000 */
.L_x_5695:
        /* <DEDUP_REMOVED lines=8> */
.L_x_5696:
[----:B------:R-:W-:Y:S02]  /*a170*/  HFMA2 R12, -RZ, RZ, 0, 5.9604644775390625e-08 ;  /* 0x00000001ff0c7431 */ /* 0x000fe400000001ff */
[----:B------:R-:W-:-:S04]  /*a180*/  IMAD.MOV.U32 R76, RZ, RZ, R14 ;  /* 0x000000ffff4c7224 */ /* 0x000fc800078e000e */
[----:B------:R-:W-:-:S05]  /*a190*/  FADD.FTZ R65, R65, R76 ;  /* 0x0000004c41417221 */ /* 0x000fca0000010000 */
[----:B------:R-:W-:-:S07]  /*a1a0*/  MOV R13, R65 ;  /* 0x00000041000d7202 */ /* 0x000fce0000000f00 */
[----:B------:R-:W-:Y:S05]  /*a1b0*/  WARPSYNC.COLLECTIVE R15, `(.L_x_5697) ;  /* 0x000000000f087348 */ /* 0x000fea0003c00000 */
[----:B------:R0:W1:Y:S02]  /*a1c0*/  SHFL.BFLY P6, R14, R13, R12, R11 ;  /* 0x0c00000c0d0e7389 */ /* 0x00006400000c000b */
[----:B01----:R-:W-:Y:S05]  /*a1d0*/  ENDCOLLECTIVE ;  /* 0x000000000000791b */ /* 0x003fea0003800000 */
.L_x_5697:
[----:B------:R-:W-:Y:S01]  /*a1e0*/  HFMA2 R13, -RZ, RZ, 0, 0 ;  /* 0x00000000ff0d7431 */ /* 0x000fe200000001ff */
[----:B------:R-:W-:Y:S02]  /*a1f0*/  MOV R12, 0x4 ;  /* 0x00000004000c7802 */ /* 0x000fe40000000f00 */
[----:B------:R-:W-:-:S07]  /*a200*/  MOV R88, R14 ;  /* 0x0000000e00587202 */ /* 0x000fce0000000f00 */
[----:B------:R-:W-:Y:S05]  /*a210*/  WARPSYNC.COLLECTIVE R15, `(.L_x_5698) ;  /* 0x000000000f087348 */ /* 0x000fea0003c00000 */
[----:B------:R0:W1:Y:S02]  /*a220*/  SHFL.BFLY P6, R14, R13, R12, R11 ;  /* 0x0c00000c0d0e7389 */ /* 0x00006400000c000b */
[----:B01----:R-:W-:Y:S05]  /*a230*/  ENDCOLLECTIVE ;  /* 0x000000000000791b */ /* 0x003fea0003800000 */
.L_x_5698:
        /* <DEDUP_REMOVED lines=8> */
.L_x_5699:
[----:B------:R-:W-:Y:S01]  /*a2c0*/  HFMA2 R12, -RZ, RZ, 0, 5.9604644775390625e-08 ;  /* 0x00000001ff0c7431 */ /* 0x000fe200000001ff */
[----:B------:R-:W-:-:S05]  /*a2d0*/  MOV R19, R14 ;  /* 0x0000000e00137202 */ /* 0x000fca0000000f00 */
[----:B------:R-:W-:-:S05]  /*a2e0*/  FADD.FTZ R66, R66, R19 ;  /* 0x0000001342427221 */ /* 0x000fca0000010000 */
[----:B------:R-:W-:-:S07]  /*a2f0*/  MOV R13, R66 ;  /* 0x00000042000d7202 */ /* 0x000fce0000000f00 */
[----:B------:R-:W-:Y:S05]  /*a300*/  WARPSYNC.COLLECTIVE R15, `(.L_x_5700) ;  /* 0x000000000f087348 */ /* 0x000fea0003c00000 */
[----:B------:R0:W1:Y:S02]  /*a310*/  SHFL.BFLY P6, R14, R13, R12, R11 ;  /* 0x0c00000c0d0e7389 */ /* 0x00006400000c000b */
[----:B01----:R-:W-:Y:S05]  /*a320*/  ENDCOLLECTIVE ;  /* 0x000000000000791b */ /* 0x003fea0003800000 */
.L_x_5700:
[----:B------:R-:W-:Y:S01]  /*a330*/  MOV R13, RZ ;  /* 0x000000ff000d7202 */ /* 0x000fe20000000f00 */
[----:B------:R-:W-:Y:S02]  /*a340*/  HFMA2 R12, -RZ, RZ, 0, 2.384185791015625e-07 ;  /* 0x00000004ff0c7431 */ /* 0x000fe400000001ff */
[----:B------:R-:W-:-:S07]  /*a350*/  IMAD.MOV.U32 R5, RZ, RZ, R14 ;  /* 0x000000ffff057224 */ /* 0x000fce00078e000e */
[----:B------:R-:W-:Y:S05]  /*a360*/  WARPSYNC.COLLECTIVE R15, `(.L_x_5701) ;  /* 0x000000000f087348 */ /* 0x000fea0003c00000 */
[----:B------:R0:W1:Y:S02]  /*a370*/  SHFL.BFLY P6, R14, R13, R12, R11 ;  /* 0x0c00000c0d0e7389 */ /* 0x00006400000c000b */
[----:B01----:R-:W-:Y:S05]  /*a380*/  ENDCOLLECTIVE ;  /* 0x000000000000791b */ /* 0x003fea0003800000 */
.L_x_5701:
[----:B------:R-:W-:Y:S01]  /*a390*/  FADD.FTZ R66, R66, R5 ;  /* 0x0000000542427221 */ /* 0x000fe20000010000 */
[----:B------:R-:W-:Y:S02]  /*a3a0*/  HFMA2 R12, -RZ, RZ, 0, 1.1920928955078125e-07 ;  /* 0x00000002ff0c7431 */ /* 0x000fe400000001ff */
[----:B------:R-:W-:-:S05]  /*a3b0*/  FADD.FTZ R67, RZ, R14 ;  /* 0x0000000eff437221 */ /* 0x000fca0000010000 */
[----:B------:R-:W-:-:S07]  /*a3c0*/  MOV R13, R67 ;  /* 0x00000043000d7202 */ /* 0x000fce0000000f00 */
[----:B------:R-:W-:Y:S05]  /*a3d0*/  WARPSYNC.COLLECTIVE R15, `(.L_x_5702) ;  /* 0x000000000f087348 */ /* 0x000fea0003c00000 */
[----:B------:R0:W1:Y:S02]  /*a3e0*/  SHFL.BFLY P6, R14, R13, R12, R11 ;  /* 0x0c00000c0d0e7389 */ /* 0x00006400000c000b */
[----:B01----:R-:W-:Y:S05]  /*a3f0*/  ENDCOLLECTIVE ;  /* 0x000000000000791b */ /* 0x003fea0003800000 */
.L_x_5702:
[----:B------:R-:W-:Y:S01]  /*a400*/  HFMA2 R12, -RZ, RZ, 0, 5.9604644775390625e-08 ;  /* 0x00000001ff0c7431 */ /* 0x000fe200000001ff */
[----:B------:R-:W-:-:S05]  /*a410*/  MOV R26, R14 ;  /* 0x0000000e001a7202 */ /* 0x000fca0000000f00 */
[----:B------:R-:W-:-:S04]  /*a420*/  FADD.FTZ R67, R67, R26 ;  /* 0x0000001a43437221 */ /* 0x000fc80000010000 */
[----:B------:R-:W-:-:S07]  /*a430*/  IMAD.MOV.U32 R13, RZ, RZ, R67 ;  /* 0x000000ffff0d7224 */ /* 0x000fce00078e0043 */
[----:B------:R-:W-:Y:S05]  /*a440*/  WARPSYNC.COLLECTIVE R15, `(.L_x_5703) ;  /* 0x000000000f087348 */ /* 0x000fea0003c00000 */
[----:B------:R0:W1:Y:S02]  /*a450*/  SHFL.BFLY P6, R14, R13, R12, R11 ;  /* 0x0c00000c0d0e7389 */ /* 0x00006400000c000b */
[----:B01----:R-:W-:Y:S05]  /*a460*/  ENDCOLLECTIVE ;  /* 0x000000000000791b */ /* 0x003fea0003800000 */
.L_x_5703:
[----:B------:R-:W-:Y:S01]  /*a470*/  HFMA2 R13, -RZ, RZ, 0, 0 ;  /* 0x00000000ff0d7431 */ /* 0x000fe200000001ff */
[----:B------:R-:W-:Y:S02]  /*a480*/  MOV R12, 0x4 ;  /* 0x00000004000c7802 */ /* 0x000fe40000000f00 */
[----:B------:R-:W-:-:S07]  /*a490*/  MOV R26, R14 ;  /* 0x0000000e001a7202 */ /* 0x000fce0000000f00 */
[----:B------:R-:W-:Y:S05]  /*a4a0*/  WARPSYNC.COLLECTIVE R15, `(.L_x_5704) ;  /* 0x000000000f087348 */ /* 0x000fea0003c00000 */
[----:B------:R0:W1:Y:S02]  /*a4b0*/  SHFL.BFLY P6, R14, R13, R12, R11 ;  /* 0x0c00000c0d0e7389 */ /* 0x00006400000c000b */
[----:B01----:R-:W-:Y:S05]  /*a4c0*/  ENDCOLLECTIVE ;  /* 0x000000000000791b */ /* 0x003fea0003800000 */
.L_x_5704:
[----:B------:R-:W-:Y:S01]  /*a4d0*/  FADD.FTZ R67, R67, R26 ;  /* 0x0000001a43437221 */ /* 0x000fe20000010000 */
[----:B------:R-:W-:Y:S01]  /*a4e0*/  HFMA2 R12, -RZ, RZ, 0, 1.1920928955078125e-07 ;  /* 0x00000002ff0c7431 */ /* 0x000fe200000001ff */
[----:B------:R-:W-:-:S05]  /*a4f0*/  MOV R68, R14 ;  /* 0x0000000e00447202 */ /* 0x000fca0000000f00 */
[----:B------:R-:W-:-:S04]  /*a500*/  FADD.FTZ R68, RZ, R68 ;  /* 0x00000044ff447221 */ /* 0x000fc80000010000 */
[----:B------:R-:W-:-:S07]  /*a510*/  IMAD.MOV.U32 R13, RZ, RZ, R68 ;  /* 0x000000ffff0d7224 */ /* 0x000fce00078e0044 */
[----:B------:R-:W-:Y:S05]  /*a520*/  WARPSYNC.COLLECTIVE R15, `(.L_x_5705) ;  /* 0x000000000f087348 */ /* 0x000fea0003c00000 */
[----:B------:R0:W1:Y:S02]  /*a530*/  SHFL.BFLY P6, R14, R13, R12, R11 ;  /* 0x0c00000c0d0e7389 */ /* 0x00006400000c000b */
[----:B01----:R-:W-:Y:S05]  /*a540*/  ENDCOLLECTIVE ;  /* 0x000000000000791b */ /* 0x003fea0003800000 */
.L_x_5705:
[----:B------:R-:W-:Y:S01]  /*a550*/  HFMA2 R12, -RZ, RZ, 0, 5.9604644775390625e-08 ;  /* 0x00000001ff0c7431 */ /* 0x000fe200000001ff */
[----:B------:R-:W-:-:S05]  /*a560*/  MOV R77, R14 ;  /* 0x0000000e004d7202 */ /* 0x000fca0000000f00 */
[----:B------:R-:W-:-:S05]  /*a570*/  FADD.FTZ R68, R68, R77 ;  /* 0x0000004d44447221 */ /* 0x000fca0000010000 */
[----:B------:R-:W-:-:S07]  /*a580*/  MOV R13, R68 ;  /* 0x00000044000d7202 */ /* 0x000fce0000000f00 */
[----:B------:R-:W-:Y:S05]  /*a590*/  WARPSYNC.COLLECTIVE R15, `(.L_x_5706) ;  /* 0x000000000f087348 */ /* 0x000fea0003c00000 */
[----:B------:R0:W1:Y:S02]  /*a5a0*/  SHFL.BFLY P6, R14, R13, R12, R11 ;  /* 0x0c00000c0d0e7389 */ /* 0x00006400000c000b */
[----:B01----:R-:W-:Y:S05]  /*a5b0*/  ENDCOLLECTIVE ;  /* 0x000000000000791b */ /* 0x003fea0003800000 */
.L_x_5706:
[----:B------:R-:W-:Y:S02]  /*a5c0*/  IMAD.MOV.U32 R13, RZ, RZ, RZ ;  /* 0x000000ffff0d7224 */ /* 0x000fe400078e00ff */
[----:B------:R-:W-:Y:S01]  /*a5d0*/  HFMA2 R12, -RZ, RZ, 0, 2.384185791015625e-07 ;  /* 0x00000004ff0c7431 */ /* 0x000fe200000001ff */
[----:B------:R-:W-:-:S07]  /*a5e0*/  MOV R7, R14 ;  /* 0x0000000e00077202 */ /* 0x000fce0000000f00 */
[----:B------:R-:W-:Y:S05]  /*a5f0*/  WARPSYNC.COLLECTIVE R15, `(.L_x_5707) ;  /* 0x000000000f087348 */ /* 0x000fea0003c00000 */
[----:B------:R0:W1:Y:S02]  /*a600*/  SHFL.BFLY P6, R14, R13, R12, R11 ;  /* 0x0c00000c0d0e7389 */ /* 0x00006400000c000b */
[----:B01----:R-:W-:Y:S05]  /*a610*/  ENDCOLLECTIVE ;  /* 0x000000000000791b */ /* 0x003fea0003800000 */
.L_x_5707:
        /* <DEDUP_REMOVED lines=8> */
.L_x_5708:
[----:B------:R-:W-:Y:S01]  /*a6a0*/  HFMA2 R12, -RZ, RZ, 0, 5.9604644775390625e-08 ;  /* 0x00000001ff0c7431 */ /* 0x000fe200000001ff */
[----:B------:R-:W-:-:S05]  /*a6b0*/  MOV R34, R14 ;  /* 0x0000000e00227202 */ /* 0x000fca0000000f00 */
[----:B------:R-:W-:-:S04]  /*a6c0*/  FADD.FTZ R69, R69, R34 ;  /* 0x0000002245457221 */ /* 0x000fc80000010000 */
[----:B------:R-:W-:-:S07]  /*a6d0*/  IMAD.MOV.U32 R13, RZ, RZ, R69 ;  /* 0x000000ffff0d7224 */ /* 0x000fce00078e0045 */
[----:B------:R-:W-:Y:S05]  /*a6e0*/  WARPSYNC.COLLECTIVE R15, `(.L_x_5709) ;  /* 0x000000000f087348 */ /* 0x000fea0003c00000 */
[----:B------:R0:W1:Y:S02]  /*a6f0*/  SHFL.BFLY P6, R14, R13, R12, R11 ;  /* 0x0c00000c0d0e7389 */ /* 0x00006400000c000b */
[----:B01----:R-:W-:Y:S05]  /*a700*/  ENDCOLLECTIVE ;  /* 0x000000000000791b */ /* 0x003fea0003800000 */
.L_x_5709:
[----:B------:R-:W-:Y:S01]  /*a710*/  HFMA2 R13, -RZ, RZ, 0, 0 ;  /* 0x00000000ff0d7431 */ /* 0x000fe200000001ff */
[----:B------:R-:W-:Y:S02]  /*a720*/  MOV R12, 0x4 ;  /* 0x00000004000c7802 */ /* 0x000fe40000000f00 */
[----:B------:R-:W-:-:S07]  /*a730*/  MOV R34, R14 ;  /* 0x0000000e00227202 */ /* 0x000fce0000000f00 */
[----:B------:R-:W-:Y:S05]  /*a740*/  WARPSYNC.COLLECTIVE R15, `(.L_x_5710) ;  /* 0x000000000f087348 */ /* 0x000fea0003c00000 */
[----:B------:R0:W1:Y:S02]  /*a750*/  SHFL.BFLY P6, R14, R13, R12, R11 ;  /* 0x0c00000c0d0e7389 */ /* 0x00006400000c000b */
[----:B01----:R-:W-:Y:S05]  /*a760*/  ENDCOLLECTIVE ;  /* 0x000000000000791b */ /* 0x003fea0003800000 */
.L_x_5710:
        /* <DEDUP_REMOVED lines=8> */
.L_x_5711:
[----:B------:R-:W-:Y:S01]  /*a7f0*/  HFMA2 R12, -RZ, RZ, 0, 5.9604644775390625e-08 ;  /* 0x00000001ff0c7431 */ /* 0x000fe200000001ff */
[----:B------:R-:W-:-:S05]  /*a800*/  MOV R83, R14 ;  /* 0x0000000e00537202 */ /* 0x000fca0000000f00 */
[----:B------:R-:W-:-:S05]  /*a810*/  FADD.FTZ R70, R70, R83 ;  /* 0x0000005346467221 */ /* 0x000fca0000010000 */
[----:B------:R-:W-:-:S07]  /*a820*/  MOV R13, R70 ;  /* 0x00000046000d7202 */ /* 0x000fce0000000f00 */
[----:B------:R-:W-:Y:S05]  /*a830*/  WARPSYNC.COLLECTIVE R15, `(.L_x_5712) ;  /* 0x000000000f087348 */ /* 0x000fea0003c00000 */
[----:B------:R0:W1:Y:S02]  /*a840*/  SHFL.BFLY P6, R14, R13, R12, R11 ;  /* 0x0c00000c0d0e7389 */ /* 0x00006400000c000b */
[----:B01----:R-:W-:Y:S05]  /*a850*/  ENDCOLLECTIVE ;  /* 0x000000000000791b */ /* 0x003fea0003800000 */
.L_x_5712:
[----:B------:R-:W-:Y:S02]  /*a860*/  IMAD.MOV.U32 R13, RZ, RZ, RZ ;  /* 0x000000ffff0d7224 */ /* 0x000fe400078e00ff */
[----:B------:R-:W-:Y:S01]  /*a870*/  HFMA2 R12, -RZ, RZ, 0, 2.384185791015625e-07 ;  /* 0x00000004ff0c7431 */ /* 0x000fe200000001ff */
[----:B------:R-:W-:-:S07]  /*a880*/  MOV R17, R14 ;  /* 0x0000000e00117202 */ /* 0x000fce0000000f00 */
[----:B------:R-:W-:Y:S05]  /*a890*/  WARPSYNC.COLLECTIVE R15, `(.L_x_5713) ;  /* 0x000000000f087348 */ /* 0x000fea0003c00000 */
[----:B------:R0:W1:Y:S02]  /*a8a0*/  SHFL.BFLY P6, R14, R13, R12, R11 ;  /* 0x0c00000c0d0e7389 */ /* 0x00006400000c000b */
[----:B01----:R-:W-:Y:S05]  /*a8b0*/  ENDCOLLECTIVE ;  /* 0x000000000000791b */ /* 0x003fea0003800000 */
.L_x_5713:
        /* <DEDUP_REMOVED lines=8> */
.L_x_5714:
[----:B------:R-:W-:Y:S01]  /*a940*/  HFMA2 R12, -RZ, RZ, 0, 5.9604644775390625e-08 ;  /* 0x00000001ff0c7431 */ /* 0x000fe200000001ff */
[----:B------:R-:W-:-:S05]  /*a950*/  MOV R30, R14 ;  /* 0x0000000e001e7202 */ /* 0x000fca0000000f00 */
[----:B------:R-:W-:-:S04]  /*a960*/  FADD.FTZ R71, R71, R30 ;  /* 0x0000001e47477221 */ /* 0x000fc80000010000 */
[----:B------:R-:W-:-:S07]  /*a970*/  IMAD.MOV.U32 R13, RZ, RZ, R71 ;  /* 0x000000ffff0d7224 */ /* 0x000fce00078e0047 */
[----:B------:R-:W-:Y:S05]  /*a980*/  WARPSYNC.COLLECTIVE R15, `(.L_x_5715) ;  /* 0x000000000f087348 */ /* 0x000fea0003c00000 */
[----:B------:R0:W1:Y:S02]  /*a990*/  SHFL.BFLY P6, R14, R13, R12, R11 ;  /* 0x0c00000c0d0e7389 */ /* 0x00006400000c000b */
[----:B01----:R-:W-:Y:S05]  /*a9a0*/  ENDCOLLECTIVE ;  /* 0x000000000000791b */ /* 0x003fea0003800000 */
.L_x_5715:
[----:B------:R-:W-:Y:S01]  /*a9b0*/  HFMA2 R13, -RZ, RZ, 0, 0 ;  /* 0x00000000ff0d7431 */ /* 0x000fe200000001ff */
[----:B------:R-:W-:Y:S02]  /*a9c0*/  MOV R12, 0x4 ;  /* 0x00000004000c7802 */ /* 0x000fe40000000f00 */
[----:B------:R-:W-:-:S07]  /*a9d0*/  MOV R30, R14 ;  /* 0x0000000e001e7202 */ /* 0x000fce0000000f00 */
[----:B------:R-:W-:Y:S05]  /*a9e0*/  WARPSYNC.COLLECTIVE R15, `(.L_x_5716) ;  /* 0x000000000f087348 */ /* 0x000fea0003c00000 */
[----:B------:R0:W1:Y:S02]  /*a9f0*/  SHFL.BFLY P6, R14, R13, R12, R11 ;  /* 0x0c00000c0d0e7389 */ /* 0x00006400000c000b */
[----:B01----:R-:W-:Y:S05]  /*aa00*/  ENDCOLLECTIVE ;  /* 0x000000000000791b */ /* 0x003fea0003800000 */
.L_x_5716:
        /* <DEDUP_REMOVED lines=8> */
.L_x_5717:
[----:B------:R-:W-:Y:S01]  /*aa90*/  HFMA2 R12, -RZ, RZ, 0, 5.9604644775390625e-08 ;  /* 0x00000001ff0c7431 */ /* 0x000fe200000001ff */
[----:B------:R-:W-:-:S05]  /*aaa0*/  MOV R21, R14 ;  /* 0x0000000e00157202 */ /* 0x000fca0000000f00 */
[----:B------:R-:W-:-:S05]  /*aab0*/  FADD.FTZ R72, R72, R21 ;  /* 0x0000001548487221 */ /* 0x000fca0000010000 */
[----:B------:R-:W-:-:S07]  /*aac0*/  MOV R13, R72 ;  /* 0x00000048000d7202 */ /* 0x000fce0000000f00 */
[----:B------:R-:W-:Y:S05]  /*aad0*/  WARPSYNC.COLLECTIVE R15, `(.L_x_5718) ;  /* 0x000000000f087348 */ /* 0x000fea0003c00000 */
[----:B------:R0:W1:Y:S02]  /*aae0*/  SHFL.BFLY P6, R14, R13, R12, R11 ;  /* 0x0c00000c0d0e7389 */ /* 0x00006400000c000b */
[----:B01----:R-:W-:Y:S05]  /*aaf0*/  ENDCOLLECTIVE ;  /* 0x000000000000791b */ /* 0x003fea0003800000 */
.L_x_5718:
[----:B------:R-:W-:Y:S02]  /*ab00*/  IMAD.MOV.U32 R13, RZ, RZ, RZ ;  /* 0x000000ffff0d7224 */ /* 0x000fe400078e00ff */
[----:B------:R-:W-:Y:S01]  /*ab10*/  HFMA2 R12, -RZ, RZ, 0, 2.384185791015625e-07 ;  /* 0x00000004ff0c7431 */ /* 0x000fe200000001ff */
[----:B------:R-:W-:-:S07]  /*ab20*/  MOV R21, R14 ;  /* 0x0000000e00157202 */ /* 0x000fce0000000f00 */
[----:B------:R-:W-:Y:S05]  /*ab30*/  WARPSYNC.COLLECTIVE R15, `(.L_x_5719) ;  /* 0x000000000f087348 */ /* 0x000fea0003c00000 */
[----:B------:R0:W1:Y:S02]  /*ab40*/  SHFL.BFLY P6, R14, R13, R12, R11 ;  /* 0x0c00000c0d0e7389 */ /* 0x00006400000c000b */
[----:B01----:R-:W-:Y:S05]  /*ab50*/  ENDCOLLECTIVE ;  /* 0x000000000000791b */ /* 0x003fea0003800000 */
.L_x_5719:
        /* <DEDUP_REMOVED lines=8> */
.L_x_5720:
[----:B------:R-:W-:Y:S01]  /*abe0*/  HFMA2 R12, -RZ, RZ, 0, 5.9604644775390625e-08 ;  /* 0x00000001ff0c7431 */ /* 0x000fe200000001ff */
[----:B------:R-:W-:-:S05]  /*abf0*/  MOV R38, R14 ;  /* 0x0000000e00267202 */ /* 0x000fca0000000f00 */
[----:B------:R-:W-:-:S04]  /*ac00*/  FADD.FTZ R73, R73, R38 ;  /* 0x0000002649497221 */ /* 0x000fc80000010000 */
[----:B------:R-:W-:-:S07]  /*ac10*/  IMAD.MOV.U32 R13, RZ, RZ, R73 ;  /* 0x000000ffff0d7224 */ /* 0x000fce00078e0049 */
[----:B------:R-:W-:Y:S05]  /*ac20*/  WARPSYNC.COLLECTIVE R15, `(.L_x_5721) ;  /* 0x000000000f087348 */ /* 0x000fea0003c00000 */
[----:B------:R0:W1:Y:S02]  /*ac30*/  SHFL.BFLY P6, R14, R13, R12, R11 ;  /* 0x0c00000c0d0e7389 */ /* 0x00006400000c000b */
[----:B01----:R-:W-:Y:S05]  /*ac40*/  ENDCOLLECTIVE ;  /* 0x000000000000791b */ /* 0x003fea0003800000 */
.L_x_5721:
[----:B------:R-:W-:Y:S01]  /*ac50*/  HFMA2 R13, -RZ, RZ, 0, 0 ;  /* 0x00000000ff0d7431 */ /* 0x000fe200000001ff */
[----:B------:R-:W-:Y:S02]  /*ac60*/  MOV R12, 0x4 ;  /* 0x00000004000c7802 */ /* 0x000fe40000000f00 */
[----:B------:R-:W-:-:S07]  /*ac70*/  MOV R38, R14 ;  /* 0x0000000e00267202 */ /* 0x000fce0000000f00 */
[----:B------:R-:W-:Y:S05]  /*ac80*/  WARPSYNC.COLLECTIVE R15, `(.L_x_5722) ;  /* 0x000000000f087348 */ /* 0x000fea0003c00000 */
[----:B------:R0:W1:Y:S02]  /*ac90*/  SHFL.BFLY P6, R14, R13, R12, R11 ;  /* 0x0c00000c0d0e7389 */ /* 0x00006400000c000b */
[----:B01----:R-:W-:Y:S05]  /*aca0*/  ENDCOLLECTIVE ;  /* 0x000000000000791b */ /* 0x003fea0003800000 */
.L_x_5722:
        /* <DEDUP_REMOVED lines=8> */
.L_x_5723:
[----:B------:R-:W-:Y:S01]  /*ad30*/  HFMA2 R12, -RZ, RZ, 0, 5.9604644775390625e-08 ;  /* 0x00000001ff0c7431 */ /* 0x000fe200000001ff */
[----:B------:R-:W-:-:S05]  /*ad40*/  MOV R81, R14 ;  /* 0x0000000e00517202 */ /* 0x000fca0000000f00 */
[----:B------:R-:W-:-:S05]  /*ad50*/  FADD.FTZ R74, R74, R81 ;  /* 0x000000514a4a7221 */ /* 0x000fca0000010000 */
[----:B------:R-:W-:-:S07]  /*ad60*/  MOV R13, R74 ;  /* 0x0000004a000d7202 */ /* 0x000fce0000000f00 */
[----:B------:R-:W-:Y:S05]  /*ad70*/  WARPSYNC.COLLECTIVE R15, `(.L_x_5724) ;  /* 0x000000000f087348 */ /* 0x000fea0003c00000 */
[----:B------:R0:W1:Y:S02]  /*ad80*/  SHFL.BFLY P6, R14, R13, R12, R11 ;  /* 0x0c00000c0d0e7389 */ /* 0x00006400000c000b */
[----:B01----:R-:W-:Y:S05]  /*ad90*/  ENDCOLLECTIVE ;  /* 0x000000000000791b */ /* 0x003fea0003800000 */
.L_x_5724:
[----:B------:R-:W-:Y:S02]  /*ada0*/  IMAD.MOV.U32 R13, RZ, RZ, RZ ;  /* 0x000000ffff0d7224 */ /* 0x000fe400078e00ff */
[----:B------:R-:W-:Y:S01]  /*adb0*/  HFMA2 R12, -RZ, RZ, 0, 2.384185791015625e-07 ;  /* 0x00000004ff0c7431 */ /* 0x000fe200000001ff */
[----:B------:R-:W-:-:S07]  /*adc0*/  MOV R87, R14 ;  /* 0x0000000e00577202 */ /* 0x000fce0000000f00 */
[----:B------:R-:W-:Y:S05]  /*add0*/  WARPSYNC.COLLECTIVE R15, `(.L_x_5725) ;  /* 0x000000000f087348 */ /* 0x000fea0003c00000 */
[----:B------:R0:W1:Y:S02]  /*ade0*/  SHFL.BFLY P6, R14, R13, R12, R11 ;  /* 0x0c00000c0d0e7389 */ /* 0x00006400000c000b */
[----:B01----:R-:W-:Y:S05]  /*adf0*/  ENDCOLLECTIVE ;  /* 0x000000000000791b */ /* 0x003fea0003800000 */
.L_x_5725:
        /* <DEDUP_REMOVED lines=8> */
.L_x_5726:
[----:B------:R-:W-:Y:S02]  /*ae80*/  IMAD.MOV.U32 R12, RZ, RZ, 0x1 ;  /* 0x00000001ff0c7424 */ /* 0x000fe400078e00ff */
[----:B------:R-:W-:-:S05]  /*ae90*/  FADD.FTZ R75, R75, R14 ;  /* 0x0000000e4b4b7221 */ /* 0x000fca0000010000 */
[----:B------:R-:W-:-:S07]  /*aea0*/  MOV R13, R75 ;  /* 0x0000004b000d7202 */ /* 0x000fce0000000f00 */
[----:B------:R-:W-:Y:S05]  /*aeb0*/  WARPSYNC.COLLECTIVE R15, `(.L_x_5727) ;  /* 0x000000000f087348 */ /* 0x000fea0003c00000 */
[----:B------:R0:W1:Y:S02]  /*aec0*/  SHFL.BFLY P6, R14, R13, R12, R11 ;  /* 0x0c00000c0d0e7389 */ /* 0x00006400000c000b */
[----:B01----:R-:W-:Y:S05]  /*aed0*/  ENDCOLLECTIVE ;  /* 0x000000000000791b */ /* 0x003fea0003800000 */
.L_x_5727:
[----:B------:R-:W-:Y:S01]  /*aee0*/  HFMA2 R13, -RZ, RZ, 0, 0 ;  /* 0x00000000ff0d7431 */ /* 0x000fe200000001ff */
[----:B------:R-:W-:Y:S02]  /*aef0*/  MOV R12, 0x4 ;  /* 0x00000004000c7802 */ /* 0x000fe40000000f00 */
[----:B------:R-:W-:-:S07]  /*af00*/  MOV R42, R14 ;  /* 0x0000000e002a7202 */ /* 0x000fce0000000f00 */
[----:B------:R-:W-:Y:S05]  /*af10*/  WARPSYNC.COLLECTIVE R15, `(.L_x_5728) ;  /* 0x000000000f087348 */ /* 0x000fea0003c00000 */
[----:B------:R0:W1:Y:S02]  /*af20*/  SHFL.BFLY P6, R14, R13, R12, R11 ;  /* 0x0c00000c0d0e7389 */ /* 0x00006400000c000b */
[----:B01----:R-:W-:Y:S05]  /*af30*/  ENDCOLLECTIVE ;  /* 0x000000000000791b */ /* 0x003fea0003800000 */
.L_x_5728:
        /* <DEDUP_REMOVED lines=8> */
.L_x_5729:
[----:B------:R-:W-:Y:S01]  /*afc0*/  HFMA2 R12, -RZ, RZ, 0, 5.9604644775390625e-08 ;  /* 0x00000001ff0c7431 */ /* 0x000fe200000001ff */
[----:B------:R-:W-:-:S05]  /*afd0*/  MOV R85, R14 ;  /* 0x0000000e00557202 */ /* 0x000fca0000000f00 */
[----:B------:R-:W-:-:S05]  /*afe0*/  FADD.FTZ R76, R76, R85 ;  /* 0x000000554c4c7221 */ /* 0x000fca0000010000 */
[----:B------:R-:W-:-:S07]  /*aff0*/  MOV R13, R76 ;  /* 0x0000004c000d7202 */ /* 0x000fce0000000f00 */
[----:B------:R-:W-:Y:S05]  /*b000*/  WARPSYNC.COLLECTIVE R15, `(.L_x_5730) ;  /* 0x000000000f087348 */ /* 0x000fea0003c00000 */
[----:B------:R0:W1:Y:S02]  /*b010*/  SHFL.BFLY P6, R14, R13, R12, R11 ;  /* 0x0c00000c0d0e7389 */ /* 0x00006400000c000b */
[----:B01----:R-:W-:Y:S05]  /*b020*/  ENDCOLLECTIVE ;  /* 0x000000000000791b */ /* 0x003fea0003800000 */
.L_x_5730:
[----:B------:R-:W-:Y:S02]  /*b030*/  HFMA2 R13, -RZ, RZ, 0, 0 ;  /* 0x00000000ff0d7431 */ /* 0x000fe400000001ff */
[----:B------:R-:W-:Y:S01]  /*b040*/  IMAD.MOV.U32 R12, RZ, RZ, 0x4 ;  /* 0x00000004ff0c7424 */ /* 0x000fe200078e00ff */
[----:B------:R-:W-:-:S07]  /*b050*/  MOV R21, R14 ;  /* 0x0000000e00157202 */ /* 0x000fce0000000f00 */
[----:B------:R-:W-:Y:S05]  /*b060*/  WARPSYNC.COLLECTIVE R15, `(.L_x_5731) ;  /* 0x000000000f087348 */ /* 0x000fea0003c00000 */
[----:B------:R0:W1:Y:S02]  /*b070*/  SHFL.BFLY P6, R14, R13, R12, R11 ;  /* 0x0c00000c0d0e7389 */ /* 0x00006400000c000b */
[----:B01----:R-:W-:Y:S05]  /*b080*/  ENDCOLLECTIVE ;  /* 0x000000000000791b */ /* 0x003fea0003800000 */
.L_x_5731:
[----:B------:R-:W-:Y:S01]  /*b090*/  HFMA2 R12, -RZ, RZ, 0, 1.1920928955078125e-07 ;  /* 0x00000002ff0c7431 */ /* 0x000fe200000001ff */
[----:B------:R-:W-:-:S05]  /*b0a0*/  MOV R77, R14 ;  /* 0x0000000e004d7202 */ /* 0x000fca0000000f00 */
[----:B------:R-:W-:-:S05]  /*b0b0*/  FADD.FTZ R77, RZ, R77 ;  /* 0x0000004dff4d7221 */ /* 0x000fca0000010000 */
[----:B------:R-:W-:-:S07]  /*b0c0*/  MOV R13, R77 ;  /* 0x0000004d000d7202 */ /* 0x000fce0000000f00 */
[----:B------:R-:W-:Y:S05]  /*b0d0*/  WARPSYNC.COLLECTIVE R15, `(.L_x_5732) ;  /* 0x000000000f087348 */ /* 0x000fea0003c00000 */
[----:B------:R0:W1:Y:S02]  /*b0e0*/  SHFL.BFLY P6, R14, R13, R12, R11 ;  /* 0x0c00000c0d0e7389 */ /* 0x00006400000c000b */
[----:B01----:R-:W-:Y:S05]  /*b0f0*/  ENDCOLLECTIVE ;  /* 0x000000000000791b */ /* 0x003fea0003800000 */
.L_x_5732:
[----:B------:R-:W-:Y:S01]  /*b100*/  IMAD.MOV.U32 R12, RZ, RZ, 0x1 ;  /* 0x00000001ff0c7424 */ /* 0x000fe200078e00ff */
[----:B------:R-:W-:-:S05]  /*b110*/  MOV R34, R14 ;  /* 0x0000000e00227202 */ /* 0x000fca0000000f00 */
[----:B------:R-:W-:Y:S01]  /*b120*/  FADD.FTZ R77, R77, R34 ;  /* 0x000000224d4d7221 */ /* 0x000fe20000010000 */
[----:B------:R-:W-:-:S04]  /*b130*/  FADD.FTZ R34, R76, R21 ;  /* 0x000000154c227221 */ /* 0x000fc80000010000 */
[----:B------:R-:W-:-:S07]  /*b140*/  MOV R13, R77 ;  /* 0x0000004d000d7202 */ /* 0x000fce0000000f00 */
[----:B------:R-:W-:Y:S05]  /*b150*/  WARPSYNC.COLLECTIVE R15, `(.L_x_5733) ;  /* 0x000000000f087348 */ /* 0x000fea0003c00000 */
[----:B------:R0:W1:Y:S02]  /*b160*/  SHFL.BFLY P6, R14, R13, R12, R11 ;  /* 0x0c00000c0d0e7389 */ /* 0x00006400000c000b */
[----:B01----:R-:W-:Y:S05]  /*b170*/  ENDCOLLECTIVE ;  /* 0x000000000000791b */ /* 0x003fea0003800000 */
.L_x_5733:
[----:B------:R-:W-:Y:S01]  /*b180*/  HFMA2 R13, -RZ, RZ, 0, 0 ;  /* 0x00000000ff0d7431 */ /* 0x000fe200000001ff */
[----:B------:R-:W-:Y:S02]  /*b190*/  MOV R12, 0x4 ;  /* 0x00000004000c7802 */ /* 0x000fe40000000f00 */
[----:B------:R-:W-:-:S07]  /*b1a0*/  MOV R46, R14 ;  /* 0x0000000e002e7202 */ /* 0x000fce0000000f00 */
[----:B------:R-:W-:Y:S05]  /*b1b0*/  WARPSYNC.COLLECTIVE R15, `(.L_x_5734) ;  /* 0x000000000f087348 */ /* 0x000fea0003c00000 */
[----:B------:R0:W1:Y:S02]  /*b1c0*/  SHFL.BFLY P6, R14, R13, R12, R11 ;  /* 0x0c00000c0d0e7389 */ /* 0x00006400000c000b */
[----:B01----:R-:W-:Y:S05]  /*b1d0*/  ENDCOLLECTIVE ;  /* 0x000000000000791b */ /* 0x003fea0003800000 */
.L_x_5734:
        /* <DEDUP_REMOVED lines=8> */
.L_x_5735:
[----:B------:R-:W-:Y:S01]  /*b260*/  HFMA2 R12, -RZ, RZ, 0, 5.9604644775390625e-08 ;  /* 0x00000001ff0c7431 */ /* 0x000fe200000001ff */
[----:B------:R-:W-:-:S05]  /*b270*/  MOV R26, R14 ;  /* 0x0000000e001a7202 */ /* 0x000fca0000000f00 */
[----:B------:R-:W-:-:S05]  /*b280*/  FADD.FTZ R83, R83, R26 ;  /* 0x0000001a53537221 */ /* 0x000fca0000010000 */
[----:B------:R-:W-:-:S07]  /*b290*/  MOV R13, R83 ;  /* 0x00000053000d7202 */ /* 0x000fce0000000f00 */
[----:B------:R-:W-:Y:S05]  /*b2a0*/  WARPSYNC.COLLECTIVE R15, `(.L_x_5736) ;  /* 0x000000000f087348 */ /* 0x000fea0003c00000 */
[----:B------:R0:W1:Y:S02]  /*b2b0*/  SHFL.BFLY P6, R14, R13, R12, R11 ;  /* 0x0c00000c0d0e7389 */ /* 0x00006400000c000b */
[----:B01----:R-:W-:Y:S05]  /*b2c0*/  ENDCOLLECTIVE ;  /* 0x000000000000791b */ /* 0x003fea0003800000 */
.L_x_5736:
[----:B------:R-:W-:Y:S02]  /*b2d0*/  HFMA2 R13, -RZ, RZ, 0, 0 ;  /* 0x00000000ff0d7431 */ /* 0x000fe400000001ff */
[----:B------:R-:W-:Y:S01]  /*b2e0*/  IMAD.MOV.U32 R12, RZ, RZ, 0x4 ;  /* 0x00000004ff0c7424 */ /* 0x000fe200078e00ff */
[----:B------:R-:W-:-:S07]  /*b2f0*/  MOV R26, R14 ;  /* 0x0000000e001a7202 */ /* 0x000fce0000000f00 */
[----:B------:R-:W-:Y:S05]  /*b300*/  WARPSYNC.COLLECTIVE R15, `(.L_x_5737) ;  /* 0x000000000f087348 */ /* 0x000fea0003c00000 */
[----:B------:R0:W1:Y:S02]  /*b310*/  SHFL.BFLY P6, R14, R13, R12, R11 ;  /* 0x0c00000c0d0e7389 */ /* 0x00006400000c000b */
[----:B01----:R-:W-:Y:S05]  /*b320*/  ENDCOLLECTIVE ;  /* 0x000000000000791b */ /* 0x003fea0003800000 */
.L_x_5737:
        /* <DEDUP_REMOVED lines=8> */
.L_x_5738:
[----:B------:R-:W-:Y:S01]  /*b3b0*/  IMAD.MOV.U32 R12, RZ, RZ, 0x1 ;  /* 0x00000001ff0c7424 */ /* 0x000fe200078e00ff */
[----:B------:R-:W-:-:S05]  /*b3c0*/  MOV R21, R14 ;  /* 0x0000000e00157202 */ /* 0x000fca0000000f00 */
[----:B------:R-:W-:-:S05]  /*b3d0*/  FADD.FTZ R82, R82, R21 ;  /* 0x0000001552527221 */ /* 0x000fca0000010000 */
[----:B------:R-:W-:-:S07]  /*b3e0*/  MOV R13, R82 ;  /* 0x00000052000d7202 */ /* 0x000fce0000000f00 */
[----:B------:R-:W-:Y:S05]  /*b3f0*/  WARPSYNC.COLLECTIVE R15, `(.L_x_5739) ;  /* 0x000000000f087348 */ /* 0x000fea0003c00000 */
[----:B------:R0:W1:Y:S02]  /*b400*/  SHFL.BFLY P6, R14, R13, R12, R11 ;  /* 0x0c00000c0d0e7389 */ /* 0x00006400000c000b */
[----:B01----:R-:W-:Y:S05]  /*b410*/  ENDCOLLECTIVE ;  /* 0x000000000000791b */ /* 0x003fea0003800000 */
.L_x_5739:
[----:B------:R-:W-:Y:S01]  /*b420*/  HFMA2 R13, -RZ, RZ, 0, 0 ;  /* 0x00000000ff0d7431 */ /* 0x000fe200000001ff */
[----:B------:R-:W-:Y:S02]  /*b430*/  MOV R12, 0x4 ;  /* 0x00000004000c7802 */ /* 0x000fe40000000f00 */
[----:B------:R-:W-:-:S07]  /*b440*/  MOV R71, R14 ;  /* 0x0000000e00477202 */ /* 0x000fce0000000f00 */
[----:B------:R-:W-:Y:S05]  /*b450*/  WARPSYNC.COLLECTIVE R15, `(.L_x_5740) ;  /* 0x000000000f087348 */ /* 0x000fea0003c00000 */
[----:B------:R0:W1:Y:S02]  /*b460*/  SHFL.BFLY P6, R14, R13, R12, R11 ;  /* 0x0c00000c0d0e7389 */ /* 0x00006400000c000b */
[----:B01----:R-:W-:Y:S05]  /*b470*/  ENDCOLLECTIVE ;  /* 0x000000000000791b */ /* 0x003fea0003800000 */
.L_x_5740:
        /* <DEDUP_REMOVED lines=8> */
.L_x_5741:
[----:B------:R-:W-:Y:S02]  /*b500*/  HFMA2 R12, -RZ, RZ, 0, 5.9604644775390625e-08 ;  /* 0x00000001ff0c7431 */ /* 0x000fe400000001ff */
[----:B------:R-:W-:-:S05]  /*b510*/  FADD.FTZ R81, R19, R14 ;  /* 0x0000000e13517221 */ /* 0x000fca0000010000 */
[----:B------:R-:W-:-:S07]  /*b520*/  MOV R13, R81 ;  /* 0x00000051000d7202 */ /* 0x000fce0000000f00 */
[----:B------:R-:W-:Y:S05]  /*b530*/  WARPSYNC.COLLECTIVE R15, `(.L_x_5742) ;  /* 0x000000000f087348 */ /* 0x000fea0003c00000 */
[----:B------:R0:W1:Y:S02]  /*b540*/  SHFL.BFLY P6, R14, R13, R12, R11 ;  /* 0x0c00000c0d0e7389 */ /* 0x00006400000c000b */
[----:B01----:R-:W-:Y:S05]  /*b550*/  ENDCOLLECTIVE ;  /* 0x000000000000791b */ /* 0x003fea0003800000 */
.L_x_5742:
[----:B------:R-:W-:Y:S01]  /*b560*/  HFMA2 R13, -RZ, RZ, 0, 0 ;  /* 0x00000000ff0d7431 */ /* 0x000fe200000001ff */
[----:B------:R-:W-:Y:S02]  /*b570*/  MOV R12, 0x4 ;  /* 0x00000004000c7802 */ /* 0x000fe40000000f00 */
[----:B------:R-:W-:-:S07]  /*b580*/  MOV R50, R14 ;  /* 0x0000000e00327202 */ /* 0x000fce0000000f00 */
[----:B------:R-:W-:Y:S05]  /*b590*/  WARPSYNC.COLLECTIVE R15, `(.L_x_5743) ;  /* 0x000000000f087348 */ /* 0x000fea0003c00000 */
[----:B------:R0:W1:Y:S02]  /*b5a0*/  SHFL.BFLY P6, R14, R13, R12, R11 ;  /* 0x0c00000c0d0e7389 */ /* 0x00006400000c000b */
[----:B01----:R-:W-:Y:S05]  /*b5b0*/  ENDCOLLECTIVE ;  /* 0x000000000000791b */ /* 0x003fea0003800000 */
.L_x_5743:
[----:B------:R-:W-:Y:S01]  /*b5c0*/  FADD.FTZ R50, R81, R50 ;  /* 0x0000003251327221 */ /* 0x000fe20000010000 */
[----:B------:R-:W-:Y:S02]  /*b5d0*/  HFMA2 R12, -RZ, RZ, 0, 1.1920928955078125e-07 ;  /* 0x00000002ff0c7431 */ /* 0x000fe400000001ff */
[----:B------:R-:W-:-:S04]  /*b5e0*/  FADD.FTZ R5, RZ, R14 ;  /* 0x0000000eff057221 */ /* 0x000fc80000010000 */
[----:B------:R-:W-:-:S07]  /*b5f0*/  IMAD.MOV.U32 R13, RZ, RZ, R5 ;  /* 0x000000ffff0d7224 */ /* 0x000fce00078e0005 */
[----:B------:R-:W-:Y:S05]  /*b600*/  WARPSYNC.COLLECTIVE R15, `(.L_x_5744) ;  /* 0x000000000f087348 */ /* 0x000fea0003c00000 */
[----:B------:R0:W1:Y:S02]  /*b610*/  SHFL.BFLY P6, R14, R13, R12, R11 ;  /* 0x0c00000c0d0e7389 */ /* 0x00006400000c000b */
[----:B01----:R-:W-:Y:S05]  /*b620*/  ENDCOLLECTIVE ;  /* 0x000000000000791b */ /* 0x003fea0003800000 */
.L_x_5744:
[----:B------:R-:W-:Y:S02]  /*b630*/  HFMA2 R12, -RZ, RZ, 0, 5.9604644775390625e-08 ;  /* 0x00000001ff0c7431 */ /* 0x000fe400000001ff */
[----:B------:R-:W-:-:S05]  /*b640*/  FADD.FTZ R9, R5, R14 ;  /* 0x0000000e05097221 */ /* 0x000fca0000010000 */
[----:B------:R-:W-:-:S07]  /*b650*/  MOV R13, R9 ;  /* 0x00000009000d7202 */ /* 0x000fce0000000f00 */
[----:B------:R-:W-:Y:S05]  /*b660*/  WARPSYNC.COLLECTIVE R15, `(.L_x_5745) ;  /* 0x000000000f087348 */ /* 0x000fea0003c00000 */
[----:B------:R0:W1:Y:S02]  /*b670*/  SHFL.BFLY P6, R14, R13, R12, R11 ;  /* 0x0c00000c0d0e7389 */ /* 0x00006400000c000b */
[----:B01----:R-:W-:Y:S05]  /*b680*/  ENDCOLLECTIVE ;  /* 0x000000000000791b */ /* 0x003fea0003800000 */
.L_x_5745:
[----:B------:R-:W-:Y:S02]  /*b690*/  HFMA2 R13, -RZ, RZ, 0, 0 ;  /* 0x00000000ff0d7431 */ /* 0x000fe400000001ff */
[----:B------:R-:W-:Y:S01]  /*b6a0*/  IMAD.MOV.U32 R12, RZ, RZ, 0x4 ;  /* 0x00000004ff0c7424 */ /* 0x000fe200078e00ff */
[----:B------:R-:W-:-:S07]  /*b6b0*/  MOV R58, R14 ;  /* 0x0000000e003a7202 */ /* 0x000fce0000000f00 */
[----:B------:R-:W-:Y:S05]  /*b6c0*/  WARPSYNC.COLLECTIVE R15, `(.L_x_5746) ;  /* 0x000000000f087348 */ /* 0x000fea0003c00000 */
[----:B------:R0:W1:Y:S02]  /*b6d0*/  SHFL.BFLY P6, R14, R13, R12, R11 ;  /* 0x0c00000c0d0e7389 */ /* 0x00006400000c000b */
[----:B01----:R-:W-:Y:S05]  /*b6e0*/  ENDCOLLECTIVE ;  /* 0x000000000000791b */ /* 0x003fea0003800000 */
.L_x_5746:
[----:B------:R-:W-:Y:S01]  /*b6f0*/  FADD.FTZ R58, R9, R58 ;  /* 0x0000003a093a7221 */ /* 0x000fe20000010000 */
[----:B------:R-:W-:Y:S02]  /*b700*/  HFMA2 R12, -RZ, RZ, 0, 1.1920928955078125e-07 ;  /* 0x00000002ff0c7431 */ /* 0x000fe400000001ff */
[----:B------:R-:W-:-:S05]  /*b710*/  FADD.FTZ R19, RZ, R14 ;  /* 0x0000000eff137221 */ /* 0x000fca0000010000 */
[----:B------:R-:W-:-:S07]  /*b720*/  MOV R13, R19 ;  /* 0x00000013000d7202 */ /* 0x000fce0000000f00 */
[----:B------:R-:W-:Y:S05]  /*b730*/  WARPSYNC.COLLECTIVE R15, `(.L_x_5747) ;  /* 0x000000000f087348 */ /* 0x000fea0003c00000 */
[----:B------:R0:W1:Y:S02]  /*b740*/  SHFL.BFLY P6, R14, R13, R12, R11 ;  /* 0x0c00000c0d0e7389 */ /* 0x00006400000c000b */
[----:B01----:R-:W-:Y:S05]  /*b750*/  ENDCOLLECTIVE ;  /* 0x000000000000791b */ /* 0x003fea0003800000 */
.L_x_5747:
[----:B------:R-:W-:Y:S02]  /*b760*/  HFMA2 R12, -RZ, RZ, 0, 5.9604644775390625e-08 ;  /* 0x00000001ff0c7431 */ /* 0x000fe400000001ff */
[----:B------:R-:W-:-:S05]  /*b770*/  FADD.FTZ R19, R19, R14 ;  /* 0x0000000e13137221 */ /* 0x000fca0000010000 */
[----:B------:R-:W-:-:S07]  /*b780*/  MOV R13, R19 ;  /* 0x00000013000d7202 */ /* 0x000fce0000000f00 */
[----:B------:R-:W-:Y:S05]  /*b790*/  WARPSYNC.COLLECTIVE R15, `(.L_x_5748) ;  /* 0x000000000f087348 */ /* 0x000fea0003c00000 */
[----:B------:R0:W1:Y:S02]  /*b7a0*/  SHFL.BFLY P6, R14, R13, R12, R11 ;  /* 0x0c00000c0d0e7389 */ /* 0x00006400000c000b */
[----:B01----:R-:W-:Y:S05]  /*b7b0*/  ENDCOLLECTIVE ;  /* 0x000000000000791b */ /* 0x003fea0003800000 */
.L_x_5748:
[----:B------:R-:W-:Y:S01]  /*b7c0*/  MOV R13, RZ ;  /* 0x000000ff000d7202 */ /* 0x000fe20000000f00 */
[----:B------:R-:W-:Y:S02]  /*b7d0*/  IMAD.MOV.U32 R12, RZ, RZ, 0x4 ;  /* 0x00000004ff0c7424 */ /* 0x000fe400078e00ff */
[----:B------:R-:W-:-:S07]  /*b7e0*/  FADD.FTZ R62, R19, R14 ;  /* 0x0000000e133e7221 */ /* 0x000fce0000010000 */
[----:B------:R-:W-:Y:S05]  /*b7f0*/  WARPSYNC.COLLECTIVE R15, `(.L_x_5749) ;  /* 0x000000000f087348 */ /* 0x000fea0003c00000 */
[----:B------:R0:W1:Y:S02]  /*b800*/  SHFL.BFLY P6, R14, R13, R12, R11 ;  /* 0x0c00000c0d0e7389 */ /* 0x00006400000c000b */
[----:B01----:R-:W-:Y:S05]  /*b810*/  ENDCOLLECTIVE ;  /* 0x000000000000791b */ /* 0x003fea0003800000 */
.L_x_5749:
[----:B------:R-:W-:Y:S02]  /*b820*/  HFMA2 R12, -RZ, RZ, 0, 1.1920928955078125e-07 ;  /* 0x00000002ff0c7431 */ /* 0x000fe400000001ff */
[----:B------:R-:W-:-:S05]  /*b830*/  FADD.FTZ R5, RZ, R14 ;  /* 0x0000000eff057221 */ /* 0x000fca0000010000 */
[----:B------:R-:W-:-:S07]  /*b840*/  MOV R13, R5 ;  /* 0x00000005000d7202 */ /* 0x000fce0000000f00 */
[----:B------:R-:W-:Y:S05]  /*b850*/  WARPSYNC.COLLECTIVE R15, `(.L_x_5750) ;  /* 0x000000000f087348 */ /* 0x000fea0003c00000 */
[----:B------:R0:W1:Y:S02]  /*b860*/  SHFL.BFLY P6, R14, R13, R12, R11 ;  /* 0x0c00000c0d0e7389 */ /* 0x00006400000c000b */
[----:B01----:R-:W-:Y:S05]  /*b870*/  ENDCOLLECTIVE ;  /* 0x000000000000791b */ /* 0x003fea0003800000 */
.L_x_5750:
[----:B------:R-:W-:Y:S01]  /*b880*/  HFMA2 R12, -RZ, RZ, 0, 5.9604644775390625e-08 ;  /* 0x00000001ff0c7431 */ /* 0x000fe200000001ff */
[----:B------:R-:W-:-:S05]  /*b890*/  MOV R54, R14 ;  /* 0x0000000e00367202 */ /* 0x000fca0000000f00 */
[----:B------:R-:W-:-:S05]  /*b8a0*/  FADD.FTZ R54, R5, R54 ;  /* 0x0000003605367221 */ /* 0x000fca0000010000 */
[----:B------:R-:W-:-:S07]  /*b8b0*/  MOV R13, R54 ;  /* 0x00000036000d7202 */ /* 0x000fce0000000f00 */
[----:B------:R-:W-:Y:S05]  /*b8c0*/  WARPSYNC.COLLECTIVE R15, `(.L_x_5751) ;  /* 0x000000000f087348 */ /* 0x000fea0003c00000 */
[----:B------:R0:W1:Y:S02]  /*b8d0*/  SHFL.BFLY P6, R14, R13, R12, R11 ;  /* 0x0c00000c0d0e7389 */ /* 0x00006400000c000b */
[----:B01----:R-:W-:Y:S05]  /*b8e0*/  ENDCOLLECTIVE ;  /* 0x000000000000791b */ /* 0x003fea0003800000 */
.L_x_5751:
[----:B------:R-:W-:Y:S05]  /*b8f0*/  BRA `(.L_x_5752) ;  /* 0xffffff88004c7947 */ /* 0x000fea000383ffff */
.L_x_5753:
        /* <DEDUP_REMOVED lines=16> */
.L_x_27274:


//--------------------- .text._ZN4vllm25paged_attention_v2_kernelIfhLi192ELi32ELi128ELNS_18Fp8KVCacheDataTypeE2ELb1ELi512EEEvPfS2_PT_PKS3_PKT0_S9_ifPKiSB_iPKfiiiSD_SD_iiiii --------------------------
	.section	.text._ZN4vllm25paged_attention_v2_kernelIfhLi192ELi32ELi128ELNS_18Fp8KVCacheDataTypeE2ELb1ELi512EEEvPfS2_PT_PKS3_PKT0_S9_ifPKiSB_iPKfiiiSD_SD_iiiii,"ax",@progbits
	.align	128
        .global         _ZN4vllm25paged_attention_v2_kernelIfhLi192ELi32ELi128ELNS_18Fp8KVCacheDataTypeE2ELb1ELi512EEEvPfS2_PT_PKS3_PKT0_S9_ifPKiSB_iPKfiiiSD_SD_iiiii
        .type           _ZN4vllm25paged_attention_v2_kernelIfhLi192ELi32ELi128ELNS_18Fp8KVCacheDataTypeE2ELb1ELi512EEEvPfS2_PT_PKS3_PKT0_S9_ifPKiSB_iPKfiiiSD_SD_iiiii,@function
        .size           _ZN4vllm25paged_attention_v2_kernelIfhLi192ELi32ELi128ELNS_18Fp8KVCacheDataTypeE2ELb1ELi512EEEvPfS2_PT_PKS3_PKT0_S9_ifPKiSB_iPKfiiiSD_SD_iiiii,(.L_x_27275 - _ZN4vllm25paged_attention_v2_kernelIfhLi192ELi32ELi128ELNS_18Fp8KVCacheDataTypeE2ELb1ELi512EEEvPfS2_PT_PKS3_PKT0_S9_ifPKiSB_iPKfiiiSD_SD_iiiii)
        .other          _ZN4vllm25paged_attention_v2_kernelIfhLi192ELi32ELi128ELNS_18Fp8KVCacheDataTypeE2ELb1ELi512EEEvPfS2_PT_PKS3_PKT0_S9_ifPKiSB_iPKfiiiSD_SD_iiiii,@"STO_CUDA_ENTRY STV_DEFAULT"
_ZN4vllm25paged_attention_v2_kernelIfhLi192ELi32ELi128ELNS_18Fp8KVCacheDataTypeE2ELb1ELi512EEEvPfS2_PT_PKS3_PKT0_S9_ifPKiSB_iPKfiiiSD_SD_iiiii:
.text._ZN4vllm25paged_attention_v2_kernelIfhLi192ELi32ELi128ELNS_18Fp8KVCacheDataTypeE2ELb1ELi512EEEvPfS2_PT_PKS3_PKT0_S9_ifPKiSB_iPKfiiiSD_SD_iiiii:
        /* <DEDUP_REMOVED lines=27> */
[----:B0-----:R-:W-:-:S04]  /*01b0*/  IADD3 R6, PT, PT, R4, 0xffffffe, RZ ;  /* 0x0ffffffe04067810 */ /* 0x001fc80007ffe0ff */
[----:B------:R0:W1:Y:S02]  /*01c0*/  F2I.FTZ.U32.TRUNC.NTZ R7, R6 ;  /* 0x0000000600077305 */ /* 0x000064000021f000 */
[----:B0-----:R-:W-:Y:S02]  /*01d0*/  IMAD.MOV.U32 R6, RZ, RZ, RZ ;  /* 0x000000ffff067224 */ /* 0x001fe400078e00ff */
[----:B-1----:R-:W-:-:S05]  /*01e0*/  IMAD R0, R7, R5, RZ ;  /* 0x0000000507007224 */ /* 0x002fca00078e02ff */
[----:B------:R-:W-:-:S05]  /*01f0*/  IADD3 R9, PT, PT, -R0, RZ, RZ ;  /* 0x000000ff00097210 */ /* 0x000fca0007ffe1ff */
[----:B------:R-:W-:Y:S01]  /*0200*/  IMAD.HI.U32 R0, R7, R9, R6 ;  /* 0x0000000907007227 */ /* 0x000fe200078e0006 */
[----:B------:R-:W-:-:S05]  /*0210*/  MOV R7, R11 ;  /* 0x0000000b00077202 */ /* 0x000fca0000000f00 */
[----:B------:R-:W-:-:S05]  /*0220*/  IMAD.HI.U32 R11, R0, R7, RZ ;  /* 0x00000007000b7227 */ /* 0x000fca00078e00ff */
[----:B------:R-:W-:-:S05]  /*0230*/  IADD3 R4, PT, PT, -R11, RZ, RZ ;  /* 0x000000ff0b047210 */ /* 0x000fca0007ffe1ff */
[----:B------:R-:W-:Y:S01]  /*0240*/  IMAD R6, R5, R4, R7 ;  /* 0x0000000405067224 */ /* 0x000fe200078e0207 */
[----:B------:R-:W-:Y:S02]  /*0250*/  IADD3 R4, PT, PT, R3, 0x1f, RZ ;  /* 0x0000001f03047810 */ /* 0x000fe40007ffe0ff */
[----:B------:R-:W-:Y:S02]  /*0260*/  LEA R7, R17, 0x10, 0x4 ;  /* 0x0000001011077811 */ /* 0x000fe400078e20ff */
[----:B------:R-:W-:Y:S02]  /*0270*/  ISETP.GT.U32.AND P1, PT, R5, R6, PT ;  /* 0x000000060500720c */ /* 0x000fe40003f24070 */
[----:B------:R-:W-:-:S11]  /*0280*/  SHF.R.U32.HI R4, RZ, 0x5, R4 ;  /* 0x00000005ff047819 */ /* 0x000fd60000011604 */
[-C--:B------:R-:W-:Y:S01]  /*0290*/  @!P1 IADD3 R6, PT, PT, R6, -R5.reuse, RZ ;  /* 0x8000000506069210 */ /* 0x080fe20007ffe0ff */
[----:B------:R-:W-:Y:S01]  /*02a0*/  @!P1 VIADD R11, R11, 0x1 ;  /* 0x000000010b0b9836 */ /* 0x000fe20000000000 */
[----:B------:R-:W-:Y:S02]  /*02b0*/  ISETP.NE.AND P1, PT, R13, RZ, PT ;  /* 0x000000ff0d00720c */ /* 0x000fe40003f25270 */
[----:B------:R-:W-:Y:S02]  /*02c0*/  ISETP.GE.U32.AND P0, PT, R6, R5, PT ;  /* 0x000000050600720c */ /* 0x000fe40003f06070 */
[----:B------:R-:W-:Y:S02]  /*02d0*/  VIMNMX.U32 R6, PT, PT, R4, R7, PT ;  /* 0x0000000704067248 */ /* 0x000fe40003fe0000 */
[----:B------:R-:W-:-:S03]  /*02e0*/  LEA R7, R17, R22, 0x4 ;  /* 0x0000001611077211 */ /* 0x000fc600078e20ff */
[----:B------:R-:W-:-:S05]  /*02f0*/  IMAD R9, R17, -0x10, R6 ;  /* 0xfffffff011097824 */ /* 0x000fca00078e0206 */
[----:B------:R-:W-:Y:S01]  /*0300*/  LEA R4, R9, R16, 0x5 ;  /* 0x0000001009047211 */ /* 0x000fe200078e28ff */
[----:B---3--:R-:W-:Y:S01]  /*0310*/  @P3 IMAD R9, R20, R12, R19 ;  /* 0x0000000c14093224 */ /* 0x008fe200078e0213 */
[----:B------:R-:W-:Y:S02]  /*0320*/  @P0 IADD3 R11, PT, PT, R11, 0x1, RZ ;  /* 0x000000010b0b0810 */ /* 0x000fe40007ffe0ff */
[----:B------:R-:W-:Y:S01]  /*0330*/  ISETP.GE.U32.AND P0, PT, R7, R6, PT ;  /* 0x000000060700720c */ /* 0x000fe20003f06070 */
[----:B------:R-:W-:Y:S01]  /*0340*/  @P3 IMAD R9, R9, R2, 0x1 ;  /* 0x0000000109093424 */ /* 0x000fe200078e0202 */
[----:B------:R-:W-:Y:S02]  /*0350*/  MOV R8, R11 ;  /* 0x0000000b00087202 */ /* 0x000fe40000000f00 */
[----:B------:R-:W-:-:S03]  /*0360*/  VIMNMX R21, PT, PT, R3, R4, PT ;  /* 0x0000000403157248 */ /* 0x000fc60003fe0100 */
[----:B------:R-:W-:Y:S01]  /*0370*/  @!P2 IMAD.MOV R8, RZ, RZ, -R8 ;  /* 0x000000ffff08a224 */ /* 0x000fe200078e0a08 */
        /* <DEDUP_REMOVED lines=9> */
[----:B0-----:R-:W-:Y:S01]  /*0410*/  HFMA2 R12, -RZ, RZ, 0, 0 ;  /* 0x00000000ff0c7431 */ /* 0x001fe200000001ff */
[----:B-1----:R-:W-:-:S05]  /*0420*/  IADD3 R11, PT, PT, RZ, -R13, RZ ;  /* 0x8000000dff0b7210 */ /* 0x002fca0007ffe0ff */
[----:B------:R-:W-:-:S04]  /*0430*/  IMAD R11, R11, R4, RZ ;  /* 0x000000040b0b7224 */ /* 0x000fc800078e02ff */
[----:B------:R-:W-:Y:S01]  /*0440*/  IMAD.HI.U32 R13, R13, R11, R12 ;  /* 0x0000000b0d0d7227 */ /* 0x000fe200078e000c */
[----:B------:R-:W-:Y:S02]  /*0450*/  MOV R11, R14 ;  /* 0x0000000e000b7202 */ /* 0x000fe40000000f00 */
[----:B------:R-:W-:-:S03]  /*0460*/  IABS R14, R19 ;  /* 0x00000013000e7213 */ /* 0x000fc60000000000 */
[----:B------:R-:W-:-:S04]  /*0470*/  IMAD.HI.U32 R13, R13, R11, RZ ;  /* 0x0000000b0d0d7227 */ /* 0x000fc800078e00ff */
[----:B------:R-:W-:-:S04]  /*0480*/  IMAD.MOV R3, RZ, RZ, -R13 ;  /* 0x000000ffff037224 */ /* 0x000fc800078e0a0d */
[----:B------:R-:W-:-:S05]  /*0490*/  IMAD R3, R4, R3, R11 ;  /* 0x0000000304037224 */ /* 0x000fca00078e020b */
[----:B------:R-:W-:-:S13]  /*04a0*/  ISETP.GT.U32.AND P2, PT, R4, R3, PT ;  /* 0x000000030400720c */ /* 0x000fda0003f44070 */
[-C--:B------:R-:W-:Y:S02]  /*04b0*/  @!P2 IADD3 R3, PT, PT, R3, -R4.reuse, RZ ;  /* 0x800000040303a210 */ /* 0x080fe40007ffe0ff */
[----:B------:R-:W-:Y:S02]  /*04c0*/  @!P2 IADD3 R13, PT, PT, R13, 0x1, RZ ;  /* 0x000000010d0da810 */ /* 0x000fe40007ffe0ff */
[----:B------:R-:W-:Y:S02]  /*04d0*/  ISETP.GE.U32.AND P1, PT, R3, R4, PT ;  /* 0x000000040300720c */ /* 0x000fe40003f26070 */
[----:B------:R-:W-:Y:S02]  /*04e0*/  LOP3.LUT R3, R20, R9, RZ, 0x3c, !PT ;  /* 0x0000000914037212 */ /* 0x000fe400078e3cff */
[----:B------:R-:W-:Y:S02]  /*04f0*/  ISETP.NE.AND P2, PT, R9, RZ, PT ;  /* 0x000000ff0900720c */ /* 0x000fe40003f45270 */
        /* <DEDUP_REMOVED lines=14> */
[----:B------:R-:W-:-:S04]  /*05e0*/  IMAD R11, R11, R4, RZ ;  /* 0x000000040b0b7224 */ /* 0x000fc800078e02ff */
        /* <DEDUP_REMOVED lines=11> */
[----:B------:R-:W-:-:S07]  /*06a0*/  @P1 IADD3 R13, PT, PT, R13, 0x1, RZ ;  /* 0x000000010d0d1810 */ /* 0x000fce0007ffe0ff */
[----:B------:R-:W-:Y:S02]  /*06b0*/  @!P3 IADD3 R13, PT, PT, -R13, RZ, RZ ;  /* 0x000000ff0d0db210 */ /* 0x000fe40007ffe1ff */
[----:B------:R-:W-:-:S05]  /*06c0*/  @!P2 LOP3.LUT R13, RZ, R24, RZ, 0x33, !PT ;  /* 0x00000018ff0da212 */ /* 0x000fca00078e33ff */
[----:B0-----:R-:W-:-:S05]  /*06d0*/  IMAD R13, R4, R9, R13 ;  /* 0x00000009040d7224 */ /* 0x001fca00078e020d */
[----:B------:R-:W-:-:S05]  /*06e0*/  IADD3 R13, PT, PT, -R13, RZ, RZ ;  /* 0x000000ff0d0d7210 */ /* 0x000fca0007ffe1ff */
[----:B------:R-:W-:-:S07]  /*06f0*/  IMAD R9, R2, R13, 0x1 ;  /* 0x0000000102097424 */ /* 0x000fce00078e020d */
.L_x_5754:
        /* <DEDUP_REMOVED lines=20> */
[----:B0-----:R-:W-:Y:S01]  /*0840*/  IMAD.MOV.U32 R2, RZ, RZ, RZ ;  /* 0x000000ffff027224 */ /* 0x001fe200078e00ff */
[----:B-1----:R-:W-:-:S05]  /*0850*/  IADD3 R13, PT, PT, RZ, -R3, RZ ;  /* 0x80000003ff0d7210 */ /* 0x002fca0007ffe0ff */
[----:B------:R-:W-:-:S04]  /*0860*/  IMAD R5, R13, R26, RZ ;  /* 0x0000001a0d057224 */ /* 0x000fc800078e02ff */
[----:B------:R-:W-:Y:S01]  /*0870*/  IMAD.HI.U32 R12, R3, R5, R2 ;  /* 0x00000005030c7227 */ /* 0x000fe200078e0002 */
[----:B------:R-:W-:Y:S02]  /*0880*/  IABS R5, R28 ;  /* 0x0000001c00057213 */ /* 0x000fe40000000000 */
[----:B------:R-:W-:Y:S02]  /*0890*/  IADD3 R2, PT, PT, -R16, R25, RZ ;  /* 0x0000001910027210 */ /* 0x000fe40007ffe1ff */
[----:B------:R-:W-:-:S07]  /*08a0*/  MOV R3, R7 ;  /* 0x0000000700037202 */ /* 0x000fce0000000f00 */
.L_x_5758:
        /* <DEDUP_REMOVED lines=32> */
[----:B------:R-:W-:Y:S02]  /*0ab0*/  LEA R11, R11, R14, 0x2 ;  /* 0x0000000e0b0b7211 */ /* 0x000fe400078e10ff */
[----:B------:R-:W-:-:S03]  /*0ac0*/  IADD3 R3, PT, PT, R3, 0x4, RZ ;  /* 0x0000000403037810 */ /* 0x000fc60007ffe0ff */
[----:B------:R0:W-:Y:S01]  /*0ad0*/  STS [R11], R24 ;  /* 0x000000180b007388 */ /* 0x0001e20000000800 */
[----:B------:R-:W-:-:S13]  /*0ae0*/  ISETP.GE.U32.AND P0, PT, R3, R6, PT ;  /* 0x000000060300720c */ /* 0x000fda0003f06070 */
[----:B0-----:R-:W-:Y:S05]  /*0af0*/  @!P0 BRA `(.L_x_5758) ;  /* 0xfffffffc006c8947 */ /* 0x001fea000383ffff */
.L_x_5756:
[----:B------:R-:W-:Y:S05]  /*0b00*/  BSYNC.RECONVERGENT B6 ;  /* 0x0000000000067941 */ /* 0x000fea0003800200 */
.L_x_5755:
        /* <DEDUP_REMOVED lines=12> */
.L_x_5801:
        /* <DEDUP_REMOVED lines=10> */
[----:B------:R-:W-:Y:S02]  /*0c70*/  MOV R12, 0xff7fffff ;  /* 0xff7fffff000c7802 */ /* 0x000fe40000000f00 */
[----:B0-----:R-:W-:Y:S01]  /*0c80*/  LEA R4, R25, R2, 0x2 ;  /* 0x0000000219047211 */ /* 0x001fe200078e10ff */
[----:B------:R-:W-:Y:S01]  /*0c90*/  BSSY.RECONVERGENT B0, `(.L_x_5760) ;  /* 0x00000eb000007945 */ /* 0x000fe20003800200 */
[----:B------:R-:W-:-:S07]  /*0ca0*/  ISETP.GE.AND P3, PT, R18, R23, PT ;  /* 0x000000171200720c */ /* 0x000fce0003f66270 */
[----:B------:R-:W0:Y:S04]  /*0cb0*/  @!P2 LDS R12, [R4] ;  /* 0x00000000040ca984 */ /* 0x000e280000000800 */
[----:B0-----:R-:W0:Y:S02]  /*0cc0*/  SHFL.BFLY PT, R11, R12, 0x2, 0x1f ;  /* 0x0c401f000c0b7f89 */ /* 0x001e2400000e0000 */
[----:B0-----:R-:W-:Y:S01]  /*0cd0*/  FMNMX.FTZ R13, R11, R12, !PT ;  /* 0x0000000c0b0d7209 */ /* 0x001fe20007810000 */
[----:B------:R-:W-:-:S04]  /*0ce0*/  HFMA2 R11, -RZ, RZ, 0, 0 ;  /* 0x00000000ff0b7431 */ /* 0x000fc800000001ff */
[----:B------:R-:W0:Y:S02]  /*0cf0*/  SHFL.BFLY PT, R2, R13, 0x1, 0x1f ;  /* 0x0c201f000d027f89 */ /* 0x000e2400000e0000 */
[----:B0-----:R-:W-:-:S06]  /*0d00*/  FMNMX.FTZ R2, R13, R2, !PT ;  /* 0x000000020d027209 */ /* 0x001fcc0007810000 */
[----:B------:R-:W0:Y:S01]  /*0d10*/  SHFL.IDX PT, R2, R2, RZ, 0x1f ;  /* 0x00001fff02027589 */ /* 0x000e2200000e0000 */
[----:B------:R-:W-:Y:S05]  /*0d20*/  @P3 BRA `(.L_x_5761) ;  /* 0x0000000c00843947 */ /* 0x000fea0003800000 */
[-C--:B------:R-:W-:Y:S01]  /*0d30*/  LOP3.LUT R12, RZ, R18.reuse, RZ, 0x33, !PT ;  /* 0x00000012ff0c7212 */ /* 0x080fe200078e33ff */
[----:B------:R-:W-:Y:S01]  /*0d40*/  BSSY.RECONVERGENT B1, `(.L_x_5762) ;  /* 0x000001c000017945 */ /* 0x000fe20003800200 */
[----:B------:R-:W-:-:S03]  /*0d50*/  MOV R14, R18 ;  /* 0x00000012000e7202 */ /* 0x000fc60000000f00 */
[----:B------:R-:W-:-:S05]  /*0d60*/  IMAD.IADD R13, R21, 0x1, R12 ;  /* 0x00000001150d7824 */ /* 0x000fca00078e020c */
        /* <DEDUP_REMOVED lines=9> */
[----:B------:R-:W-:Y:S01]  /*0e00*/  IMAD.MOV.U32 R11, RZ, RZ, RZ ;  /* 0x000000ffff0b7224 */ /* 0x000fe200078e00ff */
[----:B------:R-:W-:Y:S02]  /*0e10*/  LOP3.LUT R13, R13, 0x3, RZ, 0xc0, !PT ;  /* 0x000000030d0d7812 */ /* 0x000fe400078ec0ff */
[----:B------:R-:W-:Y:S02]  /*0e20*/  MOV R14, R18 ;  /* 0x00000012000e7202 */ /* 0x000fe40000000f00 */
[----:B------:R-:W-:-:S02]  /*0e30*/  LEA R12, R18, R15, 0x2 ;  /* 0x0000000f120c7211 */ /* 0x000fc400078e10ff */
[----:B------:R-:W-:-:S07]  /*0e40*/  IADD3 R13, PT, PT, -R13, RZ, RZ ;  /* 0x000000ff0d0d7210 */ /* 0x000fce0007ffe1ff */
.L_x_5764:
        /* <DEDUP_REMOVED lines=11> */
.L_x_5763:
[----:B------:R-:W-:Y:S05]  /*0f00*/  BSYNC.RECONVERGENT B1 ;  /* 0x0000000000017941 */ /* 0x000fea0003800200 */
.L_x_5762:
        /* <DEDUP_REMOVED lines=12> */
.L_x_5767:
        /* <DEDUP_REMOVED lines=15> */
[----:B------:R-:W-:Y:S01]  /*10c0*/  FMUL.FTZ R24, R24, 1.4426950216293334961 ;  /* 0x3fb8aa3b18187820 */ /* 0x000fe20000410000 */
[C---:B-1----:R-:W-:Y:S02]  /*10d0*/  FADD.FTZ R26, -R2.reuse, R27 ;  /* 0x0000001b021a7221 */ /* 0x042fe40000010100 */
[----:B------:R-:W1:Y:S01]  /*10e0*/  LDS R25, [R12+0x1400] ;  /* 0x001400000c197984 */ /* 0x000e620000000800 */
[----:B--2---:R-:W-:Y:S01]  /*10f0*/  FADD.FTZ R28, -R2, R31 ;  /* 0x0000001f021c7221 */ /* 0x004fe20000010100 */
[----:B------:R-:W-:Y:S01]  /*1100*/  FMUL.FTZ R26, R26, 1.4426950216293334961 ;  /* 0x3fb8aa3b1a1a7820 */ /* 0x000fe20000410000 */
[----:B------:R-:W2:Y:S01]  /*1110*/  MUFU.EX2 R24, R24 ;  /* 0x0000001800187308 */ /* 0x000ea20000000800 */
[----:B------:R-:W1:Y:S01]  /*1120*/  LDS R27, [R12+0x1600] ;  /* 0x001600000c1b7984 */ /* 0x000e620000000800 */
[----:B---3--:R-:W-:Y:S01]  /*1130*/  FADD.FTZ R30, -R2, R35 ;  /* 0x00000023021e7221 */ /* 0x008fe20000010100 */
[----:B------:R-:W-:Y:S01]  /*1140*/  FMUL.FTZ R28, R28, 1.4426950216293334961 ;  /* 0x3fb8aa3b1c1c7820 */ /* 0x000fe20000410000 */
[----:B------:R5:W3:Y:S01]  /*1150*/  MUFU.EX2 R47, R26 ;  /* 0x0000001a002f7308 */ /* 0x000ae20000000800 */
[----:B------:R-:W1:Y:S01]  /*1160*/  LDS R31, [R12+0x1800] ;  /* 0x001800000c1f7984 */ /* 0x000e620000000800 */
[----:B----4-:R-:W-:Y:S01]  /*1170*/  FADD.FTZ R32, -R2, R37 ;  /* 0x0000002502207221 */ /* 0x010fe20000010100 */
[----:B------:R-:W-:Y:S01]  /*1180*/  FMUL.FTZ R30, R30, 1.4426950216293334961 ;  /* 0x3fb8aa3b1e1e7820 */ /* 0x000fe20000410000 */
[----:B------:R4:W3:Y:S01]  /*1190*/  MUFU.EX2 R37, R28 ;  /* 0x0000001c00257308 */ /* 0x0008e20000000800 */
[----:B------:R-:W1:Y:S01]  /*11a0*/  LDS R35, [R12+0x1a00] ;  /* 0x001a00000c237984 */ /* 0x000e620000000800 */
[----:B------:R-:W-:Y:S01]  /*11b0*/  FMUL.FTZ R32, R32, 1.4426950216293334961 ;  /* 0x3fb8aa3b20207820 */ /* 0x000fe20000410000 */
[C---:B-----5:R-:W-:Y:S01]  /*11c0*/  FADD.FTZ R26, -R2.reuse, R43 ;  /* 0x0000002b021a7221 */ /* 0x060fe20000010100 */
[----:B------:R-:W-:Y:S01]  /*11d0*/  FADD.FTZ R34, -R2, R39 ;  /* 0x0000002702227221 */ /* 0x000fe20000010100 */
[----:B--2---:R2:W-:Y:S01]  /*11e0*/  STS [R12+-0x400], R24 ;  /* 0xfffc00180c007388 */ /* 0x0045e20000000800 */
[----:B------:R-:W5:Y:S01]  /*11f0*/  MUFU.EX2 R39, R30 ;  /* 0x0000001e00277308 */ /* 0x000f620000000800 */
[----:B----4-:R-:W-:Y:S01]  /*1200*/  FMUL.FTZ R28, R26, 1.4426950216293334961 ;  /* 0x3fb8aa3b1a1c7820 */ /* 0x010fe20000410000 */
[----:B------:R-:W-:Y:S01]  /*1210*/  FADD.FTZ R26, R24, R11 ;  /* 0x0000000b181a7221 */ /* 0x000fe20000010000 */
[----:B------:R-:W-:Y:S01]  /*1220*/  FADD.FTZ R36, -R2, R41 ;  /* 0x0000002902247221 */ /* 0x000fe20000010100 */
[----:B------:R-:W-:Y:S01]  /*1230*/  FMUL.FTZ R34, R34, 1.4426950216293334961 ;  /* 0x3fb8aa3b22227820 */ /* 0x000fe20000410000 */
[----:B------:R-:W4:Y:S01]  /*1240*/  MUFU.EX2 R41, R32 ;  /* 0x0000002000297308 */ /* 0x000f220000000800 */
[----:B---3--:R-:W-:Y:S01]  /*1250*/  FADD.FTZ R26, R26, R47 ;  /* 0x0000002f1a1a7221 */ /* 0x008fe20000010000 */
[----:B------:R-:W-:Y:S01]  /*1260*/  FMUL.FTZ R36, R36, 1.4426950216293334961 ;  /* 0x3fb8aa3b24247820 */ /* 0x000fe20000410000 */
[----:B------:R-:W-:Y:S01]  /*1270*/  FADD.FTZ R38, -R2, R45 ;  /* 0x0000002d02267221 */ /* 0x000fe20000010100 */
[----:B------:R-:W3:Y:S01]  /*1280*/  MUFU.EX2 R43, R34 ;  /* 0x00000022002b7308 */ /* 0x000ee20000000800 */
[----:B------:R-:W-:Y:S01]  /*1290*/  FADD.FTZ R26, R26, R37 ;  /* 0x000000251a1a7221 */ /* 0x000fe20000010000 */
[----:B------:R-:W-:Y:S01]  /*12a0*/  FADD.FTZ R40, -R2, R33 ;  /* 0x0000002102287221 */ /* 0x000fe20000010100 */
[----:B------:R-:W-:Y:S01]  /*12b0*/  FMUL.FTZ R38, R38, 1.4426950216293334961 ;  /* 0x3fb8aa3b26267820 */ /* 0x000fe20000410000 */
[----:B------:R-:W2:Y:S01]  /*12c0*/  MUFU.EX2 R45, R36 ;  /* 0x00000024002d7308 */ /* 0x000ea20000000800 */
[----:B-----5:R-:W-:Y:S01]  /*12d0*/  FADD.FTZ R26, R26, R39 ;  /* 0x000000271a1a7221 */ /* 0x020fe20000010000 */
[----:B------:R-:W-:Y:S01]  /*12e0*/  FADD.FTZ R29, -R2, R29 ;  /* 0x0000001d021d7221 */ /* 0x000fe20000010100 */
[----:B------:R-:W-:Y:S01]  /*12f0*/  FMUL.FTZ R40, R40, 1.4426950216293334961 ;  /* 0x3fb8aa3b28287820 */ /* 0x000fe20000410000 */
[----:B------:R-:W5:Y:S01]  /*1300*/  MUFU.EX2 R33, R28 ;  /* 0x0000001c00217308 */ /* 0x000f620000000800 */
[----:B0-----:R-:W-:Y:S01]  /*1310*/  FADD.FTZ R30, -R2, R15 ;  /* 0x0000000f021e7221 */ /* 0x001fe20000010100 */
[----:B----4-:R-:W-:Y:S01]  /*1320*/  FADD.FTZ R26, R26, R41 ;  /* 0x000000291a1a7221 */ /* 0x010fe20000010000 */
[----:B------:R-:W-:Y:S01]  /*1330*/  FMUL.FTZ R29, R29, 1.4426950216293334961 ;  /* 0x3fb8aa3b1d1d7820 */ /* 0x000fe20000410000 */
[----:B------:R-:W0:Y:S01]  /*1340*/  MUFU.EX2 R11, R38 ;  /* 0x00000026000b7308 */ /* 0x000e220000000800 */
[----:B-1----:R-:W-:Y:S01]  /*1350*/  FADD.FTZ R25, -R2, R25 ;  /* 0x0000001902197221 */ /* 0x002fe20000010100 */
[----:B---3--:R-:W-:Y:S01]  /*1360*/  FADD.FTZ R26, R26, R43 ;  /* 0x0000002b1a1a7221 */ /* 0x008fe20000010000 */
[----:B------:R-:W-:Y:S01]  /*1370*/  FMUL.FTZ R30, R30, 1.4426950216293334961 ;  /* 0x3fb8aa3b1e1e7820 */ /* 0x000fe20000410000 */
[----:B------:R-:W1:Y:S01]  /*1380*/  MUFU.EX2 R15, R40 ;  /* 0x00000028000f7308 */ /* 0x000e620000000800 */
[----:B------:R-:W-:Y:S01]  /*1390*/  FADD.FTZ R27, -R2, R27 ;  /* 0x0000001b021b7221 */ /* 0x000fe20000010100 */
[----:B--2---:R-:W-:Y:S01]  /*13a0*/  FADD.FTZ R26, R26, R45 ;  /* 0x0000002d1a1a7221 */ /* 0x004fe20000010000 */
[----:B------:R-:W-:Y:S01]  /*13b0*/  FMUL.FTZ R24, R25, 1.4426950216293334961 ;  /* 0x3fb8aa3b19187820 */ /* 0x000fe20000410000 */
[----:B------:R-:W2:Y:S01]  /*13c0*/  MUFU.EX2 R29, R29 ;  /* 0x0000001d001d7308 */ /* 0x000ea20000000800 */
[----:B------:R-:W-:Y:S01]  /*13d0*/  FADD.FTZ R31, -R2, R31 ;  /* 0x0000001f021f7221 */ /* 0x000fe20000010100 */
[----:B-----5:R-:W-:Y:S01]  /*13e0*/  FADD.FTZ R26, R26, R33 ;  /* 0x000000211a1a7221 */ /* 0x020fe20000010000 */
[----:B------:R-:W-:Y:S01]  /*13f0*/  FMUL.FTZ R28, R27, 1.4426950216293334961 ;  /* 0x3fb8aa3b1b1c7820 */ /* 0x000fe20000410000 */
[----:B------:R3:W4:Y:S01]  /*1400*/  MUFU.EX2 R25, R30 ;  /* 0x0000001e00197308 */ /* 0x0007220000000800 */
[----:B------:R-:W-:Y:S01]  /*1410*/  FADD.FTZ R35, -R2, R35 ;  /* 0x0000002302237221 */ /* 0x000fe20000010100 */
[----:B0-----:R-:W-:Y:S01]  /*1420*/  FADD.FTZ R26, R26, R11 ;  /* 0x0000000b1a1a7221 */ /* 0x001fe20000010000 */
[----:B------:R-:W-:Y:S01]  /*1430*/  FMUL.FTZ R32, R31, 1.4426950216293334961 ;  /* 0x3fb8aa3b1f207820 */ /* 0x000fe20000410000 */
[----:B------:R-:W0:Y:S01]  /*1440*/  MUFU.EX2 R27, R24 ;  /* 0x00000018001b7308 */ /* 0x000e220000000800 */
[----:B------:R5:W-:Y:S01]  /*1450*/  STS [R12+-0x200], R47 ;  /* 0xfffe002f0c007388 */ /* 0x000be20000000800 */
[----:B-1----:R-:W-:-:S02]  /*1460*/  FADD.FTZ R26, R26, R15 ;  /* 0x0000000f1a1a7221 */ /* 0x002fc40000010000 */
[----:B------:R-:W1:Y:S01]  /*1470*/  MUFU.EX2 R31, R28 ;  /* 0x0000001c001f7308 */ /* 0x000e620000000800 */
[----:B---3--:R-:W-:Y:S01]  /*1480*/  FMUL.FTZ R30, R35, 1.4426950216293334961 ;  /* 0x3fb8aa3b231e7820 */ /* 0x008fe20000410000 */
[----:B--2---:R-:W-:Y:S01]  /*1490*/  FADD.FTZ R26, R26, R29 ;  /* 0x0000001d1a1a7221 */ /* 0x004fe20000010000 */
[----:B------:R-:W-:Y:S01]  /*14a0*/  STS [R12], R37 ;  /* 0x000000250c007388 */ /* 0x000fe20000000800 */
[----:B------:R-:W2:Y:S02]  /*14b0*/  MUFU.EX2 R35, R32 ;  /* 0x0000002000237308 */ /* 0x000ea40000000800 */
[----:B----4-:R-:W-:Y:S01]  /*14c0*/  FADD.FTZ R26, R26, R25 ;  /* 0x000000191a1a7221 */ /* 0x010fe20000010000 */
[----:B------:R-:W-:Y:S01]  /*14d0*/  STS [R12+0x200], R39 ;  /* 0x000200270c007388 */ /* 0x000fe20000000800 */
[----:B-----5:R-:W3:Y:S02]  /*14e0*/  MUFU.EX2 R47, R30 ;  /* 0x0000001e002f7308 */ /* 0x020ee40000000800 */
[----:B0-----:R-:W-:Y:S01]  /*14f0*/  FADD.FTZ R26, R26, R27 ;  /* 0x0000001b1a1a7221 */ /* 0x001fe20000010000 */
[----:B------:R-:W-:Y:S03]  /*1500*/  STS [R12+0x400], R41 ;  /* 0x000400290c007388 */ /* 0x000fe60000000800 */
[----:B-1----:R-:W-:Y:S01]  /*1510*/  FADD.FTZ R26, R26, R31 ;  /* 0x0000001f1a1a7221 */ /* 0x002fe20000010000 */
[----:B------:R-:W-:Y:S03]  /*1520*/  STS [R12+0x600], R43 ;  /* 0x0006002b0c007388 */ /* 0x000fe60000000800 */
[----:B--2---:R-:W-:Y:S01]  /*1530*/  FADD.FTZ R26, R26, R35 ;  /* 0x000000231a1a7221 */ /* 0x004fe20000010000 */
[----:B------:R-:W-:Y:S04]  /*1540*/  STS [R12+0x800], R45 ;  /* 0x0008002d0c007388 */ /* 0x000fe80000000800 */
[----:B------:R-:W-:Y:S04]  /*1550*/  STS [R12+0xa00], R33 ;  /* 0x000a00210c007388 */ /* 0x000fe80000000800 */
[----:B------:R3:W-:Y:S04]  /*1560*/  STS [R12+0xc00], R11 ;  /* 0x000c000b0c007388 */ /* 0x0007e80000000800 */
[----:B------:R-:W-:Y:S04]  /*1570*/  STS [R12+0xe00], R15 ;  /* 0x000e000f0c007388 */ /* 0x000fe80000000800 */
[----:B------:R-:W-:Y:S01]  /*1580*/  STS [R12+0x1000], R29 ;  /* 0x0010001d0c007388 */ /* 0x000fe20000000800 */
[----:B---3--:R-:W-:-:S03]  /*1590*/  FADD.FTZ R11, R26, R47 ;  /* 0x0000002f1a0b7221 */ /* 0x008fc60000010000 */
[----:B------:R-:W-:Y:S04]  /*15a0*/  STS [R12+0x1200], R25 ;  /* 0x001200190c007388 */ /* 0x000fe80000000800 */
[----:B------:R-:W-:Y:S04]  /*15b0*/  STS [R12+0x1400], R27 ;  /* 0x0014001b0c007388 */ /* 0x000fe80000000800 */
[----:B------:R-:W-:Y:S04]  /*15c0*/  STS [R12+0x1600], R31 ;  /* 0x0016001f0c007388 */ /* 0x000fe80000000800 */
[----:B------:R-:W-:Y:S04]  /*15d0*/  STS [R12+0x1800], R35 ;  /* 0x001800230c007388 */ /* 0x000fe80000000800 */
[----:B------:R0:W-:Y:S02]  /*15e0*/  STS [R12+0x1a00], R47 ;  /* 0x001a002f0c007388 */ /* 0x0001e40000000800 */
[----:B0-----:R-:W-:Y:S01]  /*15f0*/  IADD3 R12, PT, PT, R12, 0x2000, RZ ;  /* 0x000020000c0c7810 */ /* 0x001fe20007ffe0ff */
[----:B------:R-:W-:Y:S06]  /*1600*/  @!P4 BRA `(.L_x_5767) ;  /* 0xfffffff80070c947 */ /* 0x000fec000383ffff */
.L_x_5766:
[----:B------:R-:W-:Y:S05]  /*1610*/  BSYNC.RECONVERGENT B1 ;  /* 0x0000000000017941 */ /* 0x000fea0003800200 */
.L_x_5765:
        /* <DEDUP_REMOVED lines=55> */
.L_x_5769:
[----:B------:R-:W-:Y:S05]  /*1990*/  BSYNC.RECONVERGENT B1 ;  /* 0x0000000000017941 */ /* 0x000fea0003800200 */
.L_x_5768:
        /* <DEDUP_REMOVED lines=26> */
.L_x_5761:
[----:B------:R-:W-:Y:S05]  /*1b40*/  BSYNC.RECONVERGENT B0 ;  /* 0x0000000000007941 */ /* 0x000fea0003800200 */
.L_x_5760:
        /* <DEDUP_REMOVED lines=40> */
.L_x_5774:
[----:B------:R-:W1:Y:S01]  /*1dd0*/  LDS R15, [R13] ;  /* 0x000000000d0f7984 */ /* 0x000e620000000800 */
[----:B------:R-:W-:-:S05]  /*1de0*/  VIADD R14, R14, 0x1 ;  /* 0x000000010e0e7836 */ /* 0x000fca0000000000 */
[----:B------:R-:W-:Y:S01]  /*1df0*/  ISETP.NE.AND P0, PT, R14, RZ, PT ;  /* 0x000000ff0e00720c */ /* 0x000fe20003f05270 */
[----:B-1----:R-:W-:-:S05]  /*1e00*/  FMUL.FTZ R16, R15, R4 ;  /* 0x000000040f107220 */ /* 0x002fca0000410000 */
[----:B------:R1:W-:Y:S02]  /*1e10*/  STS [R13], R16 ;  /* 0x000000100d007388 */ /* 0x0003e40000000800 */
[----:B-1----:R-:W-:-:S05]  /*1e20*/  IADD3 R13, PT, PT, R13, 0x200, RZ ;  /* 0x000002000d0d7810 */ /* 0x002fca0007ffe0ff */
[----:B------:R-:W-:Y:S05]  /*1e30*/  @P0 BRA `(.L_x_5774) ;  /* 0xfffffffc00e40947 */ /* 0x000fea000383ffff */
.L_x_5773:
[----:B------:R-:W-:Y:S05]  /*1e40*/  BSYNC.RECONVERGENT B1 ;  /* 0x0000000000017941 */ /* 0x000fea0003800200 */
.L_x_5772:
        /* <DEDUP_REMOVED lines=12> */
.L_x_5777:
        /* <DEDUP_REMOVED lines=52> */
.L_x_5776:
[----:B------:R-:W-:Y:S05]  /*2250*/  BSYNC.RECONVERGENT B1 ;  /* 0x0000000000017941 */ /* 0x000fea0003800200 */
.L_x_5775:
        /* <DEDUP_REMOVED lines=31> */
.L_x_5779:
[----:B------:R-:W-:Y:S05]  /*2450*/  BSYNC.RECONVERGENT B1 ;  /* 0x0000000000017941 */ /* 0x000fea0003800200 */
.L_x_5778:
        /* <DEDUP_REMOVED lines=14> */
.L_x_5771:
[----:B------:R-:W-:Y:S05]  /*2540*/  BSYNC.RECONVERGENT B0 ;  /* 0x0000000000007941 */ /* 0x000fea0003800200 */
.L_x_5770:
        /* <DEDUP_REMOVED lines=18> */
.L_x_5781:
[----:B------:R-:W-:Y:S05]  /*2670*/  BSYNC.RECONVERGENT B0 ;  /* 0x0000000000007941 */ /* 0x000fea0003800200 */
.L_x_5780:
[----:B------:R-:W-:Y:S04]  /*2680*/  BSSY.RECONVERGENT B6, `(.L_x_5782) ;  /* 0x000004d000067945 */ /* 0x000fe80003800200 */
[----:B------:R-:W-:Y:S05]  /*2690*/  @P1 BRA `(.L_x_5783) ;  /* 0x00000004002c1947 */ /* 0x000fea0003800000 */
[----:B---3--:R-:W3:Y:S01]  /*26a0*/  LDC R14, c[0x0][0x400] ;  /* 0x00010000ff0e7b82 */ /* 0x008ee20000000800 */
[----:B--2---:R-:W2:Y:S01]  /*26b0*/  I2F.RP R0, R5 ;  /* 0x0000000500007306 */ /* 0x004ea20000209400 */
[----:B------:R-:W4:Y:S06]  /*26c0*/  LDCU UR4, c[0x0][0x3fc] ;  /* 0x00007f80ff0477ac */ /* 0x000f2c0008000800 */
[----:B------:R-:W5:Y:S01]  /*26d0*/  LDC R15, c[0x0][0x404] ;  /* 0x00010100ff0f7b82 */ /* 0x000f620000000800 */
[----:B--2---:R-:W0:Y:S01]  /*26e0*/  MUFU.RCP R0, R0 ;  /* 0x0000000000007308 */ /* 0x004e220000001000 */
[----:B---3--:R-:W-:-:S02]  /*26f0*/  IABS R19, R14 ;  /* 0x0000000e00137213 */ /* 0x008fc40000000000 */
[----:B------:R-:W-:-:S05]  /*2700*/  ISETP.NE.AND P1, PT, R14, RZ, PT ;  /* 0x000000ff0e00720c */ /* 0x000fca0003f25270 */
        /* <DEDUP_REMOVED lines=15> */
[----:B------:R-:W-:Y:S01]  /*2800*/  IMAD.HI.U32 R21, R11, R17, R10 ;  /* 0x000000110b157227 */ /* 0x000fe200078e000a */
[----:B------:R-:W-:-:S03]  /*2810*/  MOV R17, R0 ;  /* 0x0000000000117202 */ /* 0x000fc60000000f00 */
[----:B----4-:R-:W-:-:S07]  /*2820*/  VIADD R11, R8, -UR4 ;  /* 0x80000004080b7c36 */ /* 0x010fce0008000000 */
.L_x_5785:
        /* <DEDUP_REMOVED lines=12> */
[----:B------:R-:W-:-:S04]  /*28f0*/  MOV R4, R2 ;  /* 0x0000000200047202 */ /* 0x000fc80000000f00 */
        /* <DEDUP_REMOVED lines=21> */
.L_x_5784:
        /* <DEDUP_REMOVED lines=16> */
.L_x_5783:
[----:B------:R-:W-:Y:S05]  /*2b50*/  BSYNC.RECONVERGENT B6 ;  /* 0x0000000000067941 */ /* 0x000fea0003800200 */
.L_x_5782:
[----:B------:R-:W-:-:S03]  /*2b60*/  UMOV UR4, 0xffffffff ;  /* 0xffffffff00047882 */ /* 0x000fc60000000000 */
[----:B------:R-:W-:Y:S05]  /*2b70*/  BRA.DIV UR4, `(.L_x_5786) ;  /* 0x0000002e04a87947 */ /* 0x000fea000b800000 */
[----:B---3--:R-:W-:Y:S01]  /*2b80*/  HFMA2 R14, -RZ, RZ, 0, 0 ;  /* 0x00000000ff0e7431 */ /* 0x008fe200000001ff */
[----:B-1----:R-:W-:Y:S01]  /*2b90*/  CS2R R4, SRZ ;  /* 0x0000000000047805 */ /* 0x002fe2000001ff00 */
[----:B------:R-:W-:Y:S02]  /*2ba0*/  IMAD.MOV.U32 R18, RZ, RZ, RZ ;  /* 0x000000ffff127224 */ /* 0x000fe400078e00ff */
[----:B------:R-:W-:Y:S01]  /*2bb0*/  HFMA2 R8, -RZ, RZ, 0, 0 ;  /* 0x00000000ff087431 */ /* 0x000fe200000001ff */
[----:B0-2---:R-:W-:Y:S01]  /*2bc0*/  CS2R R2, SRZ ;  /* 0x0000000000027805 */ /* 0x005fe2000001ff00 */
[----:B------:R-:W-:Y:S01]  /*2bd0*/  FADD.FTZ R73, RZ, R14 ;  /* 0x0000000eff497221 */ /* 0x000fe20000010000 */
[----:B------:R-:W-:Y:S02]  /*2be0*/  HFMA2 R22, -RZ, RZ, 0, 0 ;  /* 0x00000000ff167431 */ /* 0x000fe400000001ff */
[----:B------:R-:W-:Y:S01]  /*2bf0*/  FADD.FTZ R5, RZ, R5 ;  /* 0x00000005ff057221 */ /* 0x000fe20000010000 */
[----:B------:R-:W-:Y:S01]  /*2c00*/  FADD.FTZ R21, RZ, R18 ;  /* 0x00000012ff157221 */ /* 0x000fe20000010000 */
[----:B------:R-:W-:Y:S01]  /*2c10*/  FADD.FTZ R9, RZ, R8 ;  /* 0x00000008ff097221 */ /* 0x000fe20000010000 */
[----:B------:R-:W0:Y:S01]  /*2c20*/  SHFL.BFLY PT, R14, R73, 0x2, 0x1f ;  /* 0x0c401f00490e7f89 */ /* 0x000e2200000e0000 */
[----:B------:R-:W-:Y:S01]  /*2c30*/  FADD.FTZ R25, RZ, R22 ;  /* 0x00000016ff197221 */ /* 0x000fe20000010000 */
[----:B------:R-:W-:-:S02]  /*2c40*/  CS2R R42, SRZ ;  /* 0x00000000002a7805 */ /* 0x000fc4000001ff00 */
[----:B------:R-:W-:Y:S01]  /*2c50*/  CS2R R48, SRZ ;  /* 0x0000000000307805 */ /* 0x000fe2000001ff00 */
[----:B------:R-:W1:Y:S01]  /*2c60*/  SHFL.BFLY PT, R8, R5, 0x2, 0x1f ;  /* 0x0c401f0005087f89 */ /* 0x000e6200000e0000 */
[----:B------:R-:W-:Y:S01]  /*2c70*/  IMAD.MOV.U32 R0, RZ, RZ, RZ ;  /* 0x000000ffff007224 */ /* 0x000fe200078e00ff */
[----:B------:R-:W-:Y:S01]  /*2c80*/  MOV R6, RZ ;  /* 0x000000ff00067202 */ /* 0x000fe20000000f00 */
[----:B------:R-:W-:Y:S01]  /*2c90*/  FADD.FTZ R3, RZ, R3 ;  /* 0x00000003ff037221 */ /* 0x000fe20000010000 */
[----:B------:R-:W2:Y:S01]  /*2ca0*/  SHFL.BFLY PT, R22, R21, 0x2, 0x1f ;  /* 0x0c401f0015167f89 */ /* 0x000ea200000e0000 */
[----:B------:R-:W-:Y:S01]  /*2cb0*/  MOV R10, RZ ;  /* 0x000000ff000a7202 */ /* 0x000fe20000000f00 */
[----:B------:R-:W-:Y:S01]  /*2cc0*/  FADD.FTZ R0, RZ, R0 ;  /* 0x00000000ff007221 */ /* 0x000fe20000010000 */
[----:B------:R-:W-:Y:S01]  /*2cd0*/  FADD.FTZ R7, RZ, R6 ;  /* 0x00000006ff077221 */ /* 0x000fe20000010000 */
[----:B------:R-:W-:Y:S02]  /*2ce0*/  HFMA2 R40, -RZ, RZ, 0, 0 ;  /* 0x00000000ff287431 */ /* 0x000fe400000001ff */
[----:B------:R-:W-:Y:S01]  /*2cf0*/  FADD.FTZ R42, RZ, R42 ;  /* 0x0000002aff2a7221 */ /* 0x000fe20000010000 */
[----:B------:R-:W-:Y:S01]  /*2d00*/  FADD.FTZ R49, RZ, R49 ;  /* 0x00000031ff317221 */ /* 0x000fe20000010000 */
[----:B------:R-:W-:Y:S01]  /*2d10*/  FADD.FTZ R65, RZ, R4 ;  /* 0x00000004ff417221 */ /* 0x000fe20000010000 */
[----:B------:R-:W-:Y:S01]  /*2d20*/  FADD.FTZ R17, RZ, R10 ;  /* 0x0000000aff117221 */ /* 0x000fe20000010000 */
[----:B------:R-:W3:Y:S01]  /*2d30*/  SHFL.BFLY PT, R71, R0, 0x2, 0x1f ;  /* 0x0c401f0000477f89 */ /* 0x000ee200000e0000 */
[----:B------:R-:W-:Y:S01]  /*2d40*/  CS2R R46, SRZ ;  /* 0x00000000002e7805 */ /* 0x000fe2000001ff00 */
[----:B------:R-:W-:Y:S01]  /*2d50*/  FADD.FTZ R40, RZ, R40 ;  /* 0x00000028ff287221 */ /* 0x000fe20000010000 */
[----:B------:R-:W-:Y:S01]  /*2d60*/  IMAD.MOV.U32 R50, RZ, RZ, RZ ;  /* 0x000000ffff327224 */ /* 0x000fe200078e00ff */
[----:B------:R-:W4:Y:S01]  /*2d70*/  SHFL.BFLY PT, R4, R3, 0x2, 0x1f ;  /* 0x0c401f0003047f89 */ /* 0x000f2200000e0000 */
[----:B------:R-:W-:Y:S01]  /*2d80*/  FADD.FTZ R43, RZ, R43 ;  /* 0x0000002bff2b7221 */ /* 0x000fe20000010000 */
[----:B------:R-:W-:-:S02]  /*2d90*/  HFMA2 R16, -RZ, RZ, 0, 0 ;  /* 0x00000000ff107431 */ /* 0x000fc400000001ff */
[----:B0-----:R-:W-:Y:S01]  /*2da0*/  FADD.FTZ R73, R73, R14 ;  /* 0x0000000e49497221 */ /* 0x001fe20000010000 */
[----:B------:R-:W-:Y:S01]  /*2db0*/  MOV R14, RZ ;  /* 0x000000ff000e7202 */ /* 0x000fe20000000f00 */
[----:B------:R-:W0:Y:S01]  /*2dc0*/  SHFL.BFLY PT, R10, R7, 0x2, 0x1f ;  /* 0x0c401f00070a7f89 */ /* 0x000e2200000e0000 */
[----:B------:R-:W-:Y:S01]  /*2dd0*/  FADD.FTZ R47, RZ, R47 ;  /* 0x0000002fff2f7221 */ /* 0x000fe20000010000 */
[----:B------:R-:W-:Y:S01]  /*2de0*/  FADD.FTZ R50, RZ, R50 ;  /* 0x00000032ff327221 */ /* 0x000fe20000010000 */
[----:B-1----:R-:W-:Y:S01]  /*2df0*/  FADD.FTZ R63, R5, R8 ;  /* 0x00000008053f7221 */ /* 0x002fe20000010000 */
[----:B------:R-:W-:Y:S01]  /*2e00*/  FADD.FTZ R51, RZ, R14 ;  /* 0x0000000eff337221 */ /* 0x000fe20000010000 */
[----:B------:R-:W1:Y:S01]  /*2e10*/  SHFL.BFLY PT, R53, R42, 0x2, 0x1f ;  /* 0x0c401f002a357f89 */ /* 0x000e6200000e0000 */
[----:B------:R-:W-:Y:S01]  /*2e20*/  MOV R20, RZ ;  /* 0x000000ff00147202 */ /* 0x000fe20000000f00 */
[----:B--2---:R-:W-:Y:S01]  /*2e30*/  FADD.FTZ R8, R21, R22 ;  /* 0x0000001615087221 */ /* 0x004fe20000010000 */
[----:B------:R-:W-:Y:S01]  /*2e40*/  CS2R R44, SRZ ;  /* 0x00000000002c7805 */ /* 0x000fe2000001ff00 */
[----:B------:R-:W2:Y:S01]  /*2e50*/  SHFL.BFLY PT, R52, R49, 0x2, 0x1f ;  /* 0x0c401f0031347f89 */ /* 0x000ea200000e0000 */
[----:B------:R-:W-:Y:S01]  /*2e60*/  FADD.FTZ R19, RZ, R16 ;  /* 0x00000010ff137221 */ /* 0x000fe20000010000 */
[----:B------:R-:W-:Y:S01]  /*2e70*/  FADD.FTZ R23, RZ, R20 ;  /* 0x00000014ff177221 */ /* 0x000fe20000010000 */
[----:B------:R-:W-:Y:S01]  /*2e80*/  FADD.FTZ R46, RZ, R46 ;  /* 0x0000002eff2e7221 */ /* 0x000fe20000010000 */
[----:B------:R-:W5:Y:S01]  /*2e90*/  SHFL.BFLY PT, R55, R40, 0x2, 0x1f ;  /* 0x0c401f0028377f89 */ /* 0x000f6200000e0000 */
[----:B------:R-:W-:Y:S01]  /*2ea0*/  FADD.FTZ R44, RZ, R44 ;  /* 0x0000002cff2c7221 */ /* 0x000fe20000010000 */
[----:B------:R-:W-:Y:S01]  /*2eb0*/  FADD.FTZ R2, RZ, R2 ;  /* 0x00000002ff027221 */ /* 0x000fe20000010000 */
[----:B---3--:R-:W-:Y:S01]  /*2ec0*/  FADD.FTZ R71, R0, R71 ;  /* 0x0000004700477221 */ /* 0x008fe20000010000 */
[----:B------:R-:W3:Y:S01]  /*2ed0*/  SHFL.BFLY PT, R14, R51, 0x2, 0x1f ;  /* 0x0c401f00330e7f89 */ /* 0x000ee200000e0000 */
[----:B------:R-:W-:Y:S01]  /*2ee0*/  MOV R38, RZ ;  /* 0x000000ff00267202 */ /* 0x000fe20000000f00 */
[----:B----4-:R-:W-:Y:S01]  /*2ef0*/  FADD.FTZ R67, R3, R4 ;  /* 0x0000000403437221 */ /* 0x010fe20000010000 */
[----:B------:R-:W-:Y:S01]  /*2f00*/  FADD.FTZ R45, RZ, R45 ;  /* 0x0000002dff2d7221 */ /* 0x000fe20000010000 */
[----:B------:R-:W4:Y:S01]  /*2f10*/  SHFL.BFLY PT, R54, R47, 0x2, 0x1f ;  /* 0x0c401f002f367f89 */ /* 0x000f2200000e0000 */
[----:B------:R-:W-:Y:S01]  /*2f20*/  CS2R R60, SRZ ;  /* 0x00000000003c7805 */ /* 0x000fe2000001ff00 */
[----:B------:R-:W-:Y:S01]  /*2f30*/  FADD.FTZ R38, RZ, R38 ;  /* 0x00000026ff267221 */ /* 0x000fe20000010000 */
[----:B0-----:R-:W-:Y:S01]  /*2f40*/  FADD.FTZ R0, R7, R10 ;  /* 0x0000000a07007221 */ /* 0x001fe20000010000 */
[----:B------:R-:W0:Y:S01]  /*2f50*/  SHFL.BFLY PT, R58, R43, 0x2, 0x1f ;  /* 0x0c401f002b3a7f89 */ /* 0x000e2200000e0000 */
[----:B------:R-:W-:Y:S01]  /*2f60*/  FADD.FTZ R48, RZ, R48 ;  /* 0x00000030ff307221 */ /* 0x000fe20000010000 */
[----:B------:R-:W-:-:S02]  /*2f70*/  HFMA2 R74, -RZ, RZ, 0, 0 ;  /* 0x00000000ff4a7431 */ /* 0x000fc400000001ff */
[----:B------:R-:W-:Y:S01]  /*2f80*/  FADD.FTZ R60, RZ, R60 ;  /* 0x0000003cff3c7221 */ /* 0x000fe20000010000 */
[----:B------:R-:W0:Y:S01]  /*2f90*/  SHFL.BFLY PT, R21, R50, 0x2, 0x1f ;  /* 0x0c401f0032157f89 */ /* 0x000e2200000e0000 */
[----:B-1----:R-:W-:Y:S01]  /*2fa0*/  FADD.FTZ R42, R42, R53 ;  /* 0x000000352a2a7221 */ /* 0x002fe20000010000 */
[----:B------:R-:W-:Y:S02]  /*2fb0*/  IMAD.MOV.U32 R22, RZ, RZ, RZ ;  /* 0x000000ffff167224 */ /* 0x000fe400078e00ff */
[----:B------:R-:W-:Y:S01]  /*2fc0*/  FADD.FTZ R74, RZ, R74 ;  /* 0x0000004aff4a7221 */ /* 0x000fe20000010000 */
[----:B------:R-:W1:Y:S01]  /*2fd0*/  SHFL.BFLY PT, R6, R65, 0x2, 0x1f ;  /* 0x0c401f0041067f89 */ /* 0x000e6200000e0000 */
[----:B--2---:R-:W-:Y:S01]  /*2fe0*/  FADD.FTZ R49, R49, R52 ;  /* 0x0000003431317221 */ /* 0x004fe20000010000 */
[----:B------:R-:W-:Y:S01]  /*2ff0*/  CS2R R52, SRZ ;  /* 0x0000000000347805 */ /* 0x000fe2000001ff00 */
[----:B------:R-:W-:Y:S01]  /*3000*/  FADD.FTZ R22, RZ, R22 ;  /* 0x00000016ff167221 */ /* 0x000fe20000010000 */
[----:B------:R-:W2:Y:S01]  /*3010*/  SHFL.BFLY PT, R18, R17, 0x2, 0x1f ;  /* 0x0c401f0011127f89 */ /* 0x000ea200000e0000 */
[----:B-----5:R-:W-:Y:S01]  /*3020*/  FADD.FTZ R40, R40, R55 ;  /* 0x0000003728287221 */ /* 0x020fe20000010000 */
[----:B------:R-:W-:Y:S01]  /*3030*/  MOV R55, RZ ;  /* 0x000000ff00377202 */ /* 0x000fe20000000f00 */
[----:B------:R-:W-:Y:S01]  /*3040*/  HFMA2 R30, -RZ, RZ, 0, 0 ;  /* 0x00000000ff1e7431 */ /* 0x000fe200000001ff */
[----:B------:R-:W5:Y:S01]  /*3050*/  SHFL.BFLY PT, R20, R19, 0x2, 0x1f ;  /* 0x0c401f0013147f89 */ /* 0x000f6200000e0000 */
[----:B---3--:R-:W-:Y:S01]  /*3060*/  FADD.FTZ R51, R51, R14 ;  /* 0x0000000e33337221 */ /* 0x008fe20000010000 */
[----:B------:R-:W-:-:S02]  /*3070*/  HFMA2 R14, -RZ, RZ, 0, 0 ;  /* 0x00000000ff0e7431 */ /* 0x000fc400000001ff */
[----:B------:R-:W-:Y:S01]  /*3080*/  FADD.FTZ R52, RZ, R52 ;  /* 0x00000034ff347221 */ /* 0x000fe20000010000 */
[----:B------:R-:W3:Y:S01]  /*3090*/  SHFL.BFLY PT, R3, R44, 0x2, 0x1f ;  /* 0x0c401f002c037f89 */ /* 0x000ee200000e0000 */
[----:B----4-:R-:W-:Y:S01]  /*30a0*/  FADD.FTZ R47, R47, R54 ;  /* 0x000000362f2f7221 */ /* 0x010fe20000010000 */
[----:B------:R-:W-:Y:S01]  /*30b0*/  FADD.FTZ R55, RZ, R55 ;  /* 0x00000037ff377221 */ /* 0x000fe20000010000 */
[----:B------:R-:W-:Y:S01]  /*30c0*/  FADD.FTZ R54, RZ, R14 ;  /* 0x0000000eff367221 */ /* 0x000fe20000010000 */
[----:B------:R-:W4:Y:S01]  /*30d0*/  SHFL.BFLY PT, R7, R46, 0x2, 0x1f ;  /* 0x0c401f002e077f89 */ /* 0x000f2200000e0000 */
[----:B0-----:R-:W-:Y:S01]  /*30e0*/  FADD.FTZ R43, R43, R58 ;  /* 0x0000003a2b2b7221 */ /* 0x001fe20000010000 */
[----:B------:R-:W-:Y:S01]  /*30f0*/  CS2R R58, SRZ ;  /* 0x00000000003a7805 */ /* 0x000fe2000001ff00 */
[----:B------:R-:W-:Y:S01]  /*3100*/  FADD.FTZ R53, RZ, R53 ;  /* 0x00000035ff357221 */ /* 0x000fe20000010000 */
[----:B------:R-:W0:Y:S01]  /*3110*/  SHFL.BFLY PT, R69, R2, 0x2, 0x1f ;  /* 0x0c401f0002457f89 */ /* 0x000e2200000e0000 */
[----:B------:R-:W-:Y:S01]  /*3120*/  FADD.FTZ R50, R50, R21 ;  /* 0x0000001532327221 */ /* 0x000fe20000010000 */
[----:B------:R-:W-:Y:S01]  /*3130*/  MOV R28, RZ ;  /* 0x000000ff001c7202 */ /* 0x000fe20000000f00 */
[----:B------:R-:W-:Y:S01]  /*3140*/  FADD.FTZ R30, RZ, R30 ;  /* 0x0000001eff1e7221 */ /* 0x000fe20000010000 */
[----:B------:R-:W0:Y:S01]  /*3150*/  SHFL.BFLY PT, R16, R9, 0x2, 0x1f ;  /* 0x0c401f0009107f89 */ /* 0x000e2200000e0000 */
[----:B-1----:R-:W-:Y:S01]  /*3160*/  FADD.FTZ R65, R65, R6 ;  /* 0x0000000641417221 */ /* 0x002fe20000010000 */
[----:B------:R-:W-:Y:S01]  /*3170*/  FADD.FTZ R59, RZ, R59 ;  /* 0x0000003bff3b7221 */ /* 0x000fe20000010000 */
[----:B------:R-:W-:Y:S01]  /*3180*/  FADD.FTZ R28, RZ, R28 ;  /* 0x0000001cff1c7221 */ /* 0x000fe20000010000 */
[----:B------:R-:W1:Y:S01]  /*3190*/  SHFL.BFLY PT, R24, R23, 0x2, 0x1f ;  /* 0x0c401f0017187f89 */ /* 0x000e6200000e0000 */
[----:B--2---:R-:W-:Y:S01]  /*31a0*/  FADD.FTZ R4, R17, R18 ;  /* 0x0000001211047221 */ /* 0x004fe20000010000 */
[----:B------:R-:W-:Y:S01]  /*31b0*/  MOV R18, RZ ;  /* 0x000000ff00127202 */ /* 0x000fe20000000f00 */
[----:B------:R-:W-:Y:S01]  /*31c0*/  FADD.FTZ R58, RZ, R58 ;  /* 0x0000003aff3a7221 */ /* 0x000fe20000010000 */
[----:B------:R-:W2:Y:S01]  /*31d0*/  SHFL.BFLY PT, R26, R25, 0x2, 0x1f ;  /* 0x0c401f00191a7f89 */ /* 0x000ea200000e0000 */
[----:B-----5:R-:W-:Y:S01]  /*31e0*/  FADD.FTZ R6, R19, R20 ;  /* 0x0000001413067221 */ /* 0x020fe20000010000 */
[----:B------:R-:W-:-:S02]  /*31f0*/  HFMA2 R20, -RZ, RZ, 0, 0 ;  /* 0x00000000ff147431 */ /* 0x000fc400000001ff */
[----:B------:R-:W-:Y:S01]  /*3200*/  FADD.FTZ R18, RZ, R18 ;  /* 0x00000012ff127221 */ /* 0x000fe20000010000 */
[----:B------:R-:W5:Y:S01]  /*3210*/  SHFL.BFLY PT, R14, R52, 0x2, 0x1f ;  /* 0x0c401f00340e7f89 */ /* 0x000f6200000e0000 */
[----:B---3--:R-:W-:Y:S01]  /*3220*/  FADD.FTZ R44, R44, R3 ;  /* 0x000000032c2c7221 */ /* 0x008fe20000010000 */
[----:B------:R-:W-:Y:S01]  /*3230*/  FADD.FTZ R61, RZ, R61 ;  /* 0x0000003dff3d7221 */ /* 0x000fe20000010000 */
[----:B------:R-:W-:Y:S01]  /*3240*/  FADD.FTZ R20, RZ, R20 ;  /* 0x00000014ff147221 */ /* 0x000fe20000010000 */
[----:B------:R-:W3:Y:S01]  /*3250*/  SHFL.BFLY PT, R21, R55, 0x2, 0x1f ;  /* 0x0c401f0037157f89 */ /* 0x000ee200000e0000 */
[----:B----4-:R-:W-:Y:S01]  /*3260*/  FADD.FTZ R46, R46, R7 ;  /* 0x000000072e2e7221 */ /* 0x010fe20000010000 */
[----:B------:R-:W-:Y:S01]  /*3270*/  MOV R34, RZ ;  /* 0x000000ff00227202 */ /* 0x000fe20000000f00 */
[----:B------:R-:W-:Y:S01]  /*3280*/  HFMA2 R36, -RZ, RZ, 0, 0 ;  /* 0x00000000ff247431 */ /* 0x000fe200000001ff */
[----:B------:R-:W4:Y:S01]  /*3290*/  SHFL.BFLY PT, R57, R38, 0x2, 0x1f ;  /* 0x0c401f0026397f89 */ /* 0x000f2200000e0000 */
[----:B0-----:R-:W-:Y:S01]  /*32a0*/  FADD.FTZ R69, R2, R69 ;  /* 0x0000004502457221 */ /* 0x001fe20000010000 */
[----:B------:R-:W-:-:S02]  /*32b0*/  IMAD.MOV.U32 R32, RZ, RZ, RZ ;  /* 0x000000ffff207224 */ /* 0x000fc400078e00ff */
[----:B------:R-:W-:Y:S01]  /*32c0*/  FADD.FTZ R34, RZ, R34 ;  /* 0x00000022ff227221 */ /* 0x000fe20000010000 */
[----:B------:R-:W0:Y:S01]  /*32d0*/  SHFL.BFLY PT, R56, R45, 0x2, 0x1f ;  /* 0x0c401f002d387f89 */ /* 0x000e2200000e0000 */
[----:B------:R-:W-:Y:S01]  /*32e0*/  FADD.FTZ R2, R9, R16 ;  /* 0x0000001009027221 */ /* 0x000fe20000010000 */
[----:B------:R-:W-:Y:S01]  /*32f0*/  FADD.FTZ R32, RZ, R32 ;  /* 0x00000020ff207221 */ /* 0x000fe20000010000 */
[----:B------:R-:W-:Y:S01]  /*3300*/  FADD.FTZ R36, RZ, R36 ;  /* 0x00000024ff247221 */ /* 0x000fe20000010000 */
[----:B------:R-:W0:Y:S01]  /*3310*/  SHFL.BFLY PT, R7, R59, 0x2, 0x1f ;  /* 0x0c401f003b077f89 */ /* 0x000e2200000e0000 */
[----:B-1----:R-:W-:Y:S01]  /*3320*/  FADD.FTZ R10, R23, R24 ;  /* 0x00000018170a7221 */ /* 0x002fe20000010000 */
[----:B------:R-:W-:Y:S02]  /*3330*/  MOV R24, RZ ;  /* 0x000000ff00187202 */ /* 0x000fe40000000f00 */
[----:B------:R-:W1:Y:S01]  /*3340*/  SHFL.BFLY PT, R3, R60, 0x2, 0x1f ;  /* 0x0c401f003c037f89 */ /* 0x000e6200000e0000 */
[----:B--2---:R-:W-:Y:S01]  /*3350*/  FADD.FTZ R16, R25, R26 ;  /* 0x0000001a19107221 */ /* 0x004fe20000010000 */
[----:B------:R-:W-:-:S02]  /*3360*/  HFMA2 R26, -RZ, RZ, 0, 0 ;  /* 0x00000000ff1a7431 */ /* 0x000fc400000001ff */
[----:B------:R-:W-:Y:S01]  /*3370*/  FADD.FTZ R24, RZ, R24 ;  /* 0x00000018ff187221 */ /* 0x000fe20000010000 */
[----:B------:R-:W2:Y:S01]  /*3380*/  SHFL.BFLY PT, R23, R18, 0x2, 0x1f ;  /* 0x0c401f0012177f89 */ /* 0x000ea200000e0000 */
[----:B-----5:R-:W-:Y:S01]  /*3390*/  FADD.FTZ R52, R52, R14 ;  /* 0x0000000e34347221 */ /* 0x020fe20000010000 */
[----:B------:R-:W-:Y:S02]  /*33a0*/  FADD.FTZ R26, RZ, R26 ;  /* 0x0000001aff1a7221 */ /* 0x000fe40000010000 */
[----:B------:R-:W5:Y:S01]  /*33b0*/  SHFL.BFLY PT, R25, R20, 0x2, 0x1f ;  /* 0x0c401f0014197f89 */ /* 0x000f6200000e0000 */
[----:B---3--:R-:W-:-:S03]  /*33c0*/  FADD.FTZ R55, R55, R21 ;  /* 0x0000001537377221 */ /* 0x008fc60000010000 */
[----:B------:R-:W3:Y:S01]  /*33d0*/  SHFL.BFLY PT, R17, R48, 0x2, 0x1f ;  /* 0x0c401f0030117f89 */ /* 0x000ee200000e0000 */
[----:B----4-:R-:W-:-:S03]  /*33e0*/  FADD.FTZ R38, R38, R57 ;  /* 0x0000003926267221 */ /* 0x010fc60000010000 */
[----:B------:R-:W4:Y:S01]  /*33f0*/  SHFL.BFLY PT, R14, R74, 0x2, 0x1f ;  /* 0x0c401f004a0e7f89 */ /* 0x000f2200000e0000 */
[----:B0-----:R-:W-:Y:S01]  /*3400*/  FADD.FTZ R45, R45, R56 ;  /* 0x000000382d2d7221 */ /* 0x001fe20000010000 */
[----:B------:R-:W-:Y:S02]  /*3410*/  CS2R R56, SRZ ;  /* 0x0000000000387805 */ /* 0x000fe4000001ff00 */
[----:B------:R-:W0:Y:S01]  /*3420*/  SHFL.BFLY PT, R21, R16, 0x1, 0x1f ;  /* 0x0c201f0010157f89 */ /* 0x000e2200000e0000 */
[----:B------:R-:W-:Y:S01]  /*3430*/  FADD.FTZ R59, R59, R7 ;  /* 0x000000073b3b7221 */ /* 0x000fe20000010000 */
[----:B-1----:R-:W-:Y:S02]  /*3440*/  FADD.FTZ R60, R60, R3 ;  /* 0x000000033c3c7221 */ /* 0x002fe40000010000 */
[----:B------:R-:W-:Y:S01]  /*3450*/  FADD.FTZ R56, RZ, R56 ;  /* 0x00000038ff387221 */ /* 0x000fe20000010000 */
[----:B------:R-:W-:Y:S01]  /*3460*/  FADD.FTZ R57, RZ, R57 ;  /* 0x00000039ff397221 */ /* 0x000fe20000010000 */
[----:B------:R-:W1:Y:S01]  /*3470*/  SHFL.BFLY PT, R3, R0, 0x1, 0x1f ;  /* 0x0c201f0000037f89 */ /* 0x000e6200000e0000 */
[----:B--2---:R-:W-:-:S03]  /*3480*/  FADD.FTZ R18, R18, R23 ;  /* 0x0000001712127221 */ /* 0x004fc60000010000 */
[----:B------:R-:W2:Y:S01]  /*3490*/  SHFL.BFLY PT, R7, R4, 0x1, 0x1f ;  /* 0x0c201f0004077f89 */ /* 0x000ea200000e0000 */
[----:B-----5:R-:W-:-:S03]  /*34a0*/  FADD.FTZ R20, R20, R25 ;  /* 0x0000001914147221 */ /* 0x020fc60000010000 */
[----:B------:R-:W5:Y:S01]  /*34b0*/  SHFL.BFLY PT, R27, R22, 0x2, 0x1f ;  /* 0x0c401f00161b7f89 */ /* 0x000f6200000e0000 */
[----:B---3--:R-:W-:-:S03]  /*34c0*/  FADD.FTZ R48, R48, R17 ;  /* 0x0000001130307221 */ /* 0x008fc60000010000 */
[----:B------:R-:W3:Y:S01]  /*34d0*/  SHFL.BFLY PT, R31, R26, 0x2, 0x1f ;  /* 0x0c401f001a1f7f89 */ /* 0x000ee200000e0000 */
[----:B----4-:R-:W-:Y:S01]  /*34e0*/  FADD.FTZ R74, R74, R14 ;  /* 0x0000000e4a4a7221 */ /* 0x010fe20000010000 */
[----:B------:R-:W-:Y:S02]  /*34f0*/  IMAD.MOV.U32 R14, RZ, RZ, RZ ;  /* 0x000000ffff0e7224 */ /* 0x000fe400078e00ff */
[----:B------:R-:W4:Y:S01]  /*3500*/  SHFL.BFLY PT, R25, R53, 0x2, 0x1f ;  /* 0x0c401f0035197f89 */ /* 0x000f2200000e0000 */
[----:B0-----:R-:W-:Y:S01]  /*3510*/  FADD.FTZ R16, R16, R21 ;  /* 0x0000001510107221 */ /* 0x001fe20000010000 */
[----:B------:R-:W-:Y:S02]  /*3520*/  FADD.FTZ R21, RZ, R14 ;  /* 0x0000000eff157221 */ /* 0x000fe40000010000 */
[----:B------:R-:W0:Y:S04]  /*3530*/  SHFL.BFLY PT, R23, R54, 0x2, 0x1f ;  /* 0x0c401f0036177f89 */ /* 0x000e2800000e0000 */
[----:B------:R-:W0:Y:S01]  /*3540*/  SHFL.BFLY PT, R19, R56, 0x2, 0x1f ;  /* 0x0c401f0038137f89 */ /* 0x000e2200000e0000 */
[----:B-1----:R-:W-:-:S03]  /*3550*/  FADD.FTZ R0, R0, R3 ;  /* 0x0000000300007221 */ /* 0x002fc60000010000 */
[----:B------:R-:W1:Y:S01]  /*3560*/  SHFL.BFLY PT, R17, R57, 0x2, 0x1f ;  /* 0x0c401f0039117f89 */ /* 0x000e6200000e0000 */
[----:B--2---:R-:W-:-:S03]  /*3570*/  FADD.FTZ R4, R4, R7 ;  /* 0x0000000704047221 */ /* 0x004fc60000010000 */
[----:B------:R-:W2:Y:S01]  /*3580*/  SHFL.BFLY PT, R14, R21, 0x2, 0x1f ;  /* 0x0c401f00150e7f89 */ /* 0x000ea200000e0000 */
[----:B-----5:R-:W-:Y:S01]  /*3590*/  FADD.FTZ R22, R22, R27 ;  /* 0x0000001b16167221 */ /* 0x020fe20000010000 */
[----:B---3--:R-:W-:Y:S02]  /*35a0*/  FADD.FTZ R26, R26, R31 ;  /* 0x0000001f1a1a7221 */ /* 0x008fe40000010000 */
[----:B------:R-:W3:Y:S01]  /*35b0*/  SHFL.BFLY PT, R3, R44, 0x1, 0x1f ;  /* 0x0c201f002c037f89 */ /* 0x000ee200000e0000 */
[----:B----4-:R-:W-:-:S03]  /*35c0*/  FADD.FTZ R53, R53, R25 ;  /* 0x0000001935357221 */ /* 0x010fc60000010000 */
[----:B------:R-:W4:Y:S01]  /*35d0*/  SHFL.BFLY PT, R7, R46, 0x1, 0x1f ;  /* 0x0c201f002e077f89 */ /* 0x000f2200000e0000 */
[----:B0-----:R-:W-:-:S03]  /*35e0*/  FADD.FTZ R54, R54, R23 ;  /* 0x0000001736367221 */ /* 0x001fc60000010000 */
[----:B------:R-:W0:Y:S01]  /*35f0*/  SHFL.BFLY PT, R29, R24, 0x2, 0x1f ;  /* 0x0c401f00181d7f89 */ /* 0x000e2200000e0000 */
[----:B------:R-:W-:-:S03]  /*3600*/  FADD.FTZ R56, R56, R19 ;  /* 0x0000001338387221 */ /* 0x000fc60000010000 */
[----:B------:R-:W5:Y:S01]  /*3610*/  SHFL.BFLY PT, R33, R28, 0x2, 0x1f ;  /* 0x0c401f001c217f89 */ /* 0x000f6200000e0000 */
[----:B-1----:R-:W-:-:S03]  /*3620*/  FADD.FTZ R57, R57, R17 ;  /* 0x0000001139397221 */ /* 0x002fc60000010000 */
[----:B------:R-:W1:Y:S01]  /*3630*/  SHFL.BFLY PT, R35, R30, 0x2, 0x1f ;  /* 0x0c401f001e237f89 */ /* 0x000e6200000e0000 */
[----:B--2---:R-:W-:-:S03]  /*3640*/  FADD.FTZ R21, R21, R14 ;  /* 0x0000000e15157221 */ /* 0x004fc60000010000 */
[----:B------:R-:W2:Y:S01]  /*3650*/  SHFL.BFLY PT, R9, R58, 0x2, 0x1f ;  /* 0x0c401f003a097f89 */ /* 0x000ea200000e0000 */
[----:B------:R-:W-:-:S03]  /*3660*/  MOV R14, RZ ;  /* 0x000000ff000e7202 */ /* 0x000fc60000000f00 */
[----:B------:R-:W2:Y:S01]  /*3670*/  SHFL.BFLY PT, R76, R61, 0x2, 0x1f ;  /* 0x0c401f003d4c7f89 */ /* 0x000ea200000e0000 */
[----:B---3--:R-:W-:-:S03]  /*3680*/  FADD.FTZ R44, R44, R3 ;  /* 0x000000032c2c7221 */ /* 0x008fc60000010000 */
[----:B------:R-:W3:Y:S01]  /*3690*/  SHFL.BFLY PT, R17, R8, 0x1, 0x1f ;  /* 0x0c201f0008117f89 */ /* 0x000ee200000e0000 */
[----:B----4-:R-:W-:Y:S01]  /*36a0*/  FADD.FTZ R46, R46, R7 ;  /* 0x000000072e2e7221 */ /* 0x010fe20000010000 */
[----:B------:R-:W-:Y:S02]  /*36b0*/  FADD.FTZ R7, RZ, R14 ;  /* 0x0000000eff077221 */ /* 0x000fe40000010000 */
        /* <DEDUP_REMOVED lines=9> */
[----:B------:R-:W-:-:S03]  /*3750*/  FADD.FTZ R61, R61, R76 ;  /* 0x0000004c3d3d7221 */ /* 0x000fc60000010000 */
[----:B------:R-:W2:Y:S01]  /*3760*/  SHFL.BFLY PT, R5, R2, 0x1, 0x1f ;  /* 0x0c201f0002057f89 */ /* 0x000ea200000e0000 */
[----:B---3--:R-:W-:-:S03]  /*3770*/  FADD.FTZ R8, R8, R17 ;  /* 0x0000001108087221 */ /* 0x008fc60000010000 */
        /* <DEDUP_REMOVED lines=52> */
[----:B------:R-:W-:-:S03]  /*3ac0*/  FADD.FTZ R3, R60, R3 ;  /* 0x000000033c037221 */ /* 0x000fc60000010000 */
[----:B------:R-:W5:Y:S01]  /*3ad0*/  SHFL.BFLY PT, R39, R34, 0x1, 0x1f ;  /* 0x0c201f0022277f89 */ /* 0x000f6200000e0000 */
[----:B------:R-:W-:Y:S01]  /*3ae0*/  MOV R7, R2 ;  /* 0x0000000200077202 */ /* 0x000fe20000000f00 */
[----:B---3--:R-:W-:Y:S02]  /*3af0*/  FADD.FTZ R47, R47, R9 ;  /* 0x000000092f2f7221 */ /* 0x008fe40000010000 */
[----:B------:R-:W3:Y:S01]  /*3b00*/  SHFL.BFLY PT, R41, R36, 0x1, 0x1f ;  /* 0x0c201f0024297f89 */ /* 0x000ee200000e0000 */
[----:B------:R-:W-:-:S03]  /*3b10*/  MOV R11, R3 ;  /* 0x00000003000b7202 */ /* 0x000fc60000000f00 */
[----:B------:R-:W3:Y:S01]  /*3b20*/  SHFL.BFLY PT, R71, R38, 0x1, 0x1f ;  /* 0x0c201f0026477f89 */ /* 0x000ee200000e0000 */
        /* <DEDUP_REMOVED lines=8> */
[----:B-----5:R-:W-:-:S03]  /*3bb0*/  FADD.FTZ R34, R34, R39 ;  /* 0x0000002722227221 */ /* 0x020fc60000010000 */
[----:B------:R-:W5:Y:S01]  /*3bc0*/  SHFL.BFLY PT, R19, R56, 0x1, 0x1f ;  /* 0x0c201f0038137f89 */ /* 0x000f6200000e0000 */
[----:B---3--:R-:W-:-:S03]  /*3bd0*/  FADD.FTZ R36, R36, R41 ;  /* 0x0000002924247221 */ /* 0x008fc60000010000 */
[----:B------:R-:W3:Y:S01]  /*3be0*/  SHFL.BFLY PT, R50, R57, 0x1, 0x1f ;  /* 0x0c201f0039327f89 */ /* 0x000ee200000e0000 */
[----:B------:R-:W-:-:S03]  /*3bf0*/  FADD.FTZ R38, R38, R71 ;  /* 0x0000004726267221 */ /* 0x000fc60000010000 */
        /* <DEDUP_REMOVED lines=8> */
[----:B------:R2:W2:Y:S01]  /*3c80*/  SHFL.BFLY PT, R14, R25, 0x1, 0x1f ;  /* 0x0c201f00190e7f89 */ /* 0x0004a200000e0000 */
[----:B-----5:R-:W-:Y:S01]  /*3c90*/  FADD.FTZ R19, R56, R19 ;  /* 0x0000001338137221 */ /* 0x020fe20000010000 */
[----:B---3--:R-:W-:Y:S01]  /*3ca0*/  FADD.FTZ R50, R57, R50 ;  /* 0x0000003239327221 */ /* 0x008fe20000010000 */
[----:B------:R-:W-:Y:S01]  /*3cb0*/  FADD.FTZ R17, R58, R17 ;  /* 0x000000113a117221 */ /* 0x000fe20000010000 */
[----:B0-----:R-:W-:Y:S01]  /*3cc0*/  FADD.FTZ R52, R59, R52 ;  /* 0x000000343b347221 */ /* 0x001fe20000010000 */
[----:B----4-:R-:W-:Y:S01]  /*3cd0*/  FADD.FTZ R54, R61, R54 ;  /* 0x000000363d367221 */ /* 0x010fe20000010000 */
[----:B-1----:R-:W-:-:S07]  /*3ce0*/  FADD.FTZ R33, R74, R33 ;  /* 0x000000214a217221 */ /* 0x002fce0000010000 */
.L_x_5946:
[----:B------:R-:W0:Y:S01]  /*3cf0*/  S2R R2, SR_TID.X ;  /* 0x0000000000027919 */ /* 0x000e220000002100 */
[----:B------:R-:W-:Y:S05]  /*3d00*/  WARPSYNC.ALL ;  /* 0x0000000000007948 */ /* 0x000fea0003800000 */
[----:B------:R-:W-:Y:S01]  /*3d10*/  BAR.SYNC.DEFER_BLOCKING 0x0 ;  /* 0x0000000000007b1d */ /* 0x000fe20000010000 */
[----:B--2---:R-:W-:-:S05]  /*3d20*/  FADD.FTZ R25, R25, R14 ;  /* 0x0000000e19197221 */ /* 0x004fca0000010000 */
[----:B------:R-:W-:Y:S01]  /*3d30*/  BSSY.RECONVERGENT B0, `(.L_x_5787) ;  /* 0x0000043000007945 */ /* 0x000fe20003800200 */
[C---:B0-----:R-:W-:Y:S02]  /*3d40*/  LOP3.LUT P0, RZ, R2.reuse, 0x7, RZ, 0xc0, !PT ;  /* 0x0000000702ff7812 */ /* 0x041fe4000780c0ff */
[C---:B------:R-:W-:Y:S02]  /*3d50*/  LOP3.LUT R3, R2.reuse, 0x3c0, RZ, 0xc0, !PT ;  /* 0x000003c002037812 */ /* 0x040fe400078ec0ff */
[C---:B------:R-:W-:Y:S02]  /*3d60*/  LOP3.LUT R12, R2.reuse, 0x3e0, RZ, 0xc0, !PT ;  /* 0x000003e0020c7812 */ /* 0x040fe400078ec0ff */
[----:B------:R-:W-:Y:S02]  /*3d70*/  ISETP.NE.OR P5, PT, R3, 0x40, P0 ;  /* 0x000000400300780c */ /* 0x000fe400007a5670 */
[----:B------:R-:W-:Y:S02]  /*3d80*/  LOP3.LUT P1, RZ, R2, 0x3c7, RZ, 0xc0, !PT ;  /* 0x000003c702ff7812 */ /* 0x000fe4000782c0ff */
[----:B------:R-:W-:-:S02]  /*3d90*/  ISETP.NE.OR P4, PT, R12, 0x20, P0 ;  /* 0x000000200c00780c */ /* 0x000fc40000785670 */
[C---:B------:R-:W-:Y:S02]  /*3da0*/  LOP3.LUT P2, RZ, R2.reuse, 0x3e7, RZ, 0xc0, !PT ;  /* 0x000003e702ff7812 */ /* 0x040fe4000784c0ff */
[----:B------:R-:W-:-:S05]  /*3db0*/  ISETP.GT.U32.AND P3, PT, R2, 0x1f, PT ;  /* 0x0000001f0200780c */ /* 0x000fca0003f64070 */
[----:B------:R-:W-:Y:S08]  /*3dc0*/  @P5 BRA `(.L_x_5788) ;  /* 0x0000000000e45947 */ /* 0x000ff00003800000 */
[----:B------:R-:W0:Y:S01]  /*3dd0*/  S2UR UR5, SR_CgaCtaId ;  /* 0x00000000000579c3 */ /* 0x000e220000008800 */
[----:B------:R-:W-:Y:S01]  /*3de0*/  LOP3.LUT R3, R2, 0x1f, RZ, 0xc0, !PT ;  /* 0x0000001f02037812 */ /* 0x000fe200078ec0ff */
[----:B------:R-:W-:Y:S01]  /*3df0*/  UMOV UR4, 0x400 ;  /* 0x0000040000047882 */ /* 0x000fe20000000000 */
[----:B------:R-:W-:Y:S01]  /*3e00*/  SHF.R.U32.HI R12, RZ, 0x5, R2 ;  /* 0x00000005ff0c7819 */ /* 0x000fe20000011602 */
[----:B------:R-:W-:Y:S01]  /*3e10*/  UIADD3 UR4, UPT, UPT, UR4, 0x20, URZ ;  /* 0x0000002004047890 */ /* 0x000fe2000fffe0ff */
[----:B------:R-:W-:-:S05]  /*3e20*/  SHF.R.U32.HI R3, RZ, 0x3, R3 ;  /* 0x00000003ff037819 */ /* 0x000fca0000011603 */
[----:B------:R-:W-:Y:S01]  /*3e30*/  IMAD R3, R12, 0xc0, R3 ;  /* 0x000000c00c037824 */ /* 0x000fe200078e0203 */
        /* <DEDUP_REMOVED lines=50> */
.L_x_5788:
[----:B------:R-:W-:Y:S05]  /*4160*/  BSYNC.RECONVERGENT B0 ;  /* 0x0000000000007941 */ /* 0x000fea0003800200 */
.L_x_5787:
[----:B------:R-:W-:Y:S06]  /*4170*/  BAR.SYNC.DEFER_BLOCKING 0x0 ;  /* 0x0000000000007b1d */ /* 0x000fec0000010000 */
[----:B------:R-:W-:Y:S04]  /*4180*/  BSSY.RECONVERGENT B0, `(.L_x_5789) ;  /* 0x000006b000007945 */ /* 0x000fe80003800200 */
[----:B------:R-:W-:Y:S05]  /*4190*/  @P1 BRA `(.L_x_5790) ;  /* 0x0000000400a41947 */ /* 0x000fea0003800000 */
[----:B------:R-:W1:Y:S01]  /*41a0*/  S2UR UR5, SR_CgaCtaId ;  /* 0x00000000000579c3 */ /* 0x000e620000008800 */
[----:B------:R-:W-:Y:S01]  /*41b0*/  LOP3.LUT R12, R2, 0x1f, RZ, 0xc0, !PT ;  /* 0x0000001f020c7812 */ /* 0x000fe200078ec0ff */
[----:B------:R-:W-:Y:S01]  /*41c0*/  UMOV UR4, 0x400 ;  /* 0x0000040000047882 */ /* 0x000fe20000000000 */
[----:B0-----:R-:W-:Y:S01]  /*41d0*/  SHF.R.U32.HI R3, RZ, 0x5, R2 ;  /* 0x00000005ff037819 */ /* 0x001fe20000011602 */
[----:B------:R-:W-:Y:S01]  /*41e0*/  UIADD3 UR4, UPT, UPT, UR4, 0x20, URZ ;  /* 0x0000002004047890 */ /* 0x000fe2000fffe0ff */
[----:B------:R-:W-:-:S05]  /*41f0*/  SHF.R.U32.HI R12, RZ, 0x3, R12 ;  /* 0x00000003ff0c7819 */ /* 0x000fca000001160c */
[----:B------:R-:W-:Y:S01]  /*4200*/  IMAD R3, R3, 0xc0, R12 ;  /* 0x000000c003037824 */ /* 0x000fe200078e020c */
[----:B-1----:R-:W-:-:S06]  /*4210*/  ULEA UR4, UR5, UR4, 0x18 ;  /* 0x0000000405047291 */ /* 0x002fcc000f8ec0ff */
[----:B------:R-:W-:-:S05]  /*4220*/  LEA R3, R3, UR4, 0x2 ;  /* 0x0000000403037c11 */ /* 0x000fca000f8e10ff */
        /* <DEDUP_REMOVED lines=29> */
[----:B------:R-:W5:Y:S04]  /*4400*/  LDS R14, [R3+0x210] ;  /* 0x00021000030e7984 */ /* 0x000f680000000800 */
[----:B------:R-:W5:Y:S01]  /*4410*/  LDS R56, [R3+0x220] ;  /* 0x0002200003387984 */ /* 0x000f620000000800 */
[----:B0-----:R-:W-:Y:S01]  /*4420*/  FADD.FTZ R31, R31, R58 ;  /* 0x0000003a1f1f7221 */ /* 0x001fe20000010000 */
[----:B-1----:R-:W-:Y:S02]  /*4430*/  FADD.FTZ R4, R4, R13 ;  /* 0x0000000d04047221 */ /* 0x002fe40000010000 */
        /* <DEDUP_REMOVED lines=40> */
[----:B0-----:R-:W-:-:S03]  /*46c0*/  FADD.FTZ R36, R36, R51 ;  /* 0x0000003324247221 */ /* 0x001fc60000010000 */
[----:B------:R-:W0:Y:S01]  /*46d0*/  LDS R60, [R3+0x2e0] ;  /* 0x0002e000033c7984 */ /* 0x000e220000000800 */
[----:B-1----:R-:W-:Y:S01]  /*46e0*/  FADD.FTZ R9, R9, R76 ;  /* 0x0000004c09097221 */ /* 0x002fe20000010000 */
[----:B--2---:R-:W-:Y:S02]  /*46f0*/  FADD.FTZ R38, R38, R13 ;  /* 0x0000000d26267221 */ /* 0x004fe40000010000 */
        /* <DEDUP_REMOVED lines=14> */
[----:B--2---:R-:W-:Y:S02]  /*47e0*/  FADD.FTZ R48, R48, R13 ;  /* 0x0000000d30307221 */ /* 0x004fe40000010000 */
[----:B------:R-:W0:Y:S01]  /*47f0*/  LDS R13, [R3+0x280] ;  /* 0x00028000030d7984 */ /* 0x000e220000000800 */
[----:B---3--:R-:W-:Y:S01]  /*4800*/  FADD.FTZ R52, R52, R15 ;  /* 0x0000000f34347221 */ /* 0x008fe20000010000 */
[----:B----4-:R-:W-:Y:S01]  /*4810*/  FADD.FTZ R54, R54, R21 ;  /* 0x0000001536367221 */ /* 0x010fe20000010000 */
[----:B0-----:R-:W-:-:S07]  /*4820*/  FADD.FTZ R50, R50, R13 ;  /* 0x0000000d32327221 */ /* 0x001fce0000010000 */
.L_x_5790:
[----:B------:R-:W-:Y:S05]  /*4830*/  BSYNC.RECONVERGENT B0 ;  /* 0x0000000000007941 */ /* 0x000fea0003800200 */
.L_x_5789:
        /* <DEDUP_REMOVED lines=60> */
.L_x_5792:
[----:B------:R-:W-:Y:S05]  /*4c00*/  BSYNC.RECONVERGENT B0 ;  /* 0x0000000000007941 */ /* 0x000fea0003800200 */
.L_x_5791:
[----:B------:R-:W-:Y:S06]  /*4c10*/  BAR.SYNC.DEFER_BLOCKING 0x0 ;  /* 0x0000000000007b1d */ /* 0x000fec0000010000 */
[----:B------:R-:W-:Y:S04]  /*4c20*/  BSSY.RECONVERGENT B0, `(.L_x_5793) ;  /* 0x000006b000007945 */ /* 0x000fe80003800200 */
[----:B------:R-:W-:Y:S05]  /*4c30*/  @P2 BRA `(.L_x_5794) ;  /* 0x0000000400a42947 */ /* 0x000fea0003800000 */
[----:B------:R-:W2:Y:S01]  /*4c40*/  S2UR UR5, SR_CgaCtaId ;  /* 0x00000000000579c3 */ /* 0x000ea20000008800 */
[----:B01----:R-:W-:Y:S01]  /*4c50*/  LOP3.LUT R3, R2, 0x1f, RZ, 0xc0, !PT ;  /* 0x0000001f02037812 */ /* 0x003fe200078ec0ff */
[----:B------:R-:W-:Y:S01]  /*4c60*/  UMOV UR4, 0x400 ;  /* 0x0000040000047882 */ /* 0x000fe20000000000 */
[----:B------:R-:W-:Y:S01]  /*4c70*/  SHF.R.U32.HI R2, RZ, 0x5, R2 ;  /* 0x00000005ff027819 */ /* 0x000fe20000011602 */
[----:B------:R-:W-:Y:S01]  /*4c80*/  UIADD3 UR4, UPT, UPT, UR4, 0x20, URZ ;  /* 0x0000002004047890 */ /* 0x000fe2000fffe0ff */
[----:B------:R-:W-:-:S05]  /*4c90*/  SHF.R.U32.HI R3, RZ, 0x3, R3 ;  /* 0x00000003ff037819 */ /* 0x000fca0000011603 */
[----:B------:R-:W-:Y:S01]  /*4ca0*/  IMAD R2, R2, 0xc0, R3 ;  /* 0x000000c002027824 */ /* 0x000fe200078e0203 */
[----:B--2---:R-:W-:-:S06]  /*4cb0*/  ULEA UR4, UR5, UR4, 0x18 ;  /* 0x0000000405047291 */ /* 0x004fcc000f8ec0ff */
        /* <DEDUP_REMOVED lines=93> */
[----:B---3--:R-:W-:-:S03]  /*5290*/  FADD.FTZ R48, R48, R13 ;  /* 0x0000000d30307221 */ /* 0x008fc60000010000 */
[----:B------:R-:W1:Y:S01]  /*52a0*/  LDS R13, [R2+0x2a0] ;  /* 0x0002a000020d7984 */ /* 0x000e620000000800 */
[----:B0-----:R-:W-:Y:S01]  /*52b0*/  FADD.FTZ R50, R50, R3 ;  /* 0x0000000332327221 */ /* 0x001fe20000010000 */
[----:B-1----:R-:W-:-:S07]  /*52c0*/  FADD.FTZ R52, R52, R13 ;  /* 0x0000000d34347221 */ /* 0x002fce0000010000 */
.L_x_5794:
[----:B------:R-:W-:Y:S05]  /*52d0*/  BSYNC.RECONVERGENT B0 ;  /* 0x0000000000007941 */ /* 0x000fea0003800200 */
.L_x_5793:
[----:B------:R-:W-:Y:S06]  /*52e0*/  BAR.SYNC.DEFER_BLOCKING 0x0 ;  /* 0x0000000000007b1d */ /* 0x000fec0000010000 */
[----:B------:R-:W-:Y:S05]  /*52f0*/  @P3 EXIT ;  /* 0x000000000000394d */ /* 0x000fea0003800000 */
[----:B------:R-:W-:Y:S05]  /*5300*/  @P0 EXIT ;  /* 0x000000000000094d */ /* 0x000fea0003800000 */
[----:B01----:R-:W0:Y:S01]  /*5310*/  S2R R3, SR_CTAID.X ;  /* 0x0000000000037919 */ /* 0x003e220000002500 */
[----:B------:R-:W1:Y:S01]  /*5320*/  LDCU UR5, c[0x0][0x378] ;  /* 0x00006f00ff0577ac */ /* 0x000e620008000800 */
[----:B------:R-:W0:Y:S01]  /*5330*/  S2UR UR6, SR_CTAID.Y ;  /* 0x00000000000679c3 */ /* 0x000e220000002600 */
[----:B------:R-:W2:Y:S07]  /*5340*/  S2R R12, SR_TID.X ;  /* 0x00000000000c7919 */ /* 0x000eae0000002100 */
[----:B------:R-:W0:Y:S08]  /*5350*/  LDC R2, c[0x0][0x370] ;  /* 0x0000dc00ff027b82 */ /* 0x000e300000000800 */
[----:B------:R-:W3:Y:S01]  /*5360*/  S2UR UR4, SR_CTAID.Z ;  /* 0x00000000000479c3 */ /* 0x000ee20000002700 */
[----:B0-----:R-:W-:Y:S01]  /*5370*/  IMAD R2, R2, UR6, R3 ;  /* 0x0000000602027c24 */ /* 0x001fe2000f8e0203 */
[----:B------:R-:W0:Y:S01]  /*5380*/  LDCU.64 UR6, c[0x0][0x390] ;  /* 0x00007200ff0677ac */ /* 0x000e220008000a00 */
[----:B--2---:R-:W-:-:S02]  /*5390*/  SHF.R.U32.HI R3, RZ, 0x3, R12 ;  /* 0x00000003ff037819 */ /* 0x004fc4000001160c */
[----:B-1----:R-:W-:Y:S01]  /*53a0*/  IMAD R2, R2, UR5, RZ ;  /* 0x0000000502027c24 */ /* 0x002fe2000f8e02ff */
[----:B---3--:R-:W-:-:S03]  /*53b0*/  UIMAD UR4, UR4, 0xc0, URZ ;  /* 0x000000c0040478a4 */ /* 0x008fc6000f8e02ff */
[----:B------:R-:W-:-:S05]  /*53c0*/  IMAD R2, R2, 0xc0, RZ ;  /* 0x000000c002027824 */ /* 0x000fca00078e02ff */
        /* <DEDUP_REMOVED lines=53> */
.L_x_5757:
        /* <DEDUP_REMOVED lines=16> */
.L_x_5795:
[----:B------:R-:W-:Y:S05]  /*5820*/  EXIT ;  /* 0x000000000000794d */ /* 0x000fea0003800000 */
.L_x_5759:
[----:B------:R-:W-:Y:S01]  /*5830*/  HFMA2 R12, -RZ, RZ, 0, 9.5367431640625e-07 ;  /* 0x00000010ff0c7431 */ /* 0x000fe200000001ff */
[----:B------:R-:W-:Y:S01]  /*5840*/  MOV R11, 0x1f ;  /* 0x0000001f000b7802 */ /* 0x000fe20000000f00 */
[----:B------:R-:W-:-:S07]  /*5850*/  IMAD.MOV.U32 R15, RZ, RZ, -0x1 ;  /* 0xffffffffff0f7424 */ /* 0x000fce00078e00ff */
[----:B------:R-:W-:Y:S05]  /*5860*/  WARPSYNC.COLLECTIVE R15, `(.L_x_5796) ;  /* 0x000000000f087348 */ /* 0x000fea0003c00000 */
[----:B------:R0:W1:Y:S02]  /*5870*/  SHFL.BFLY P6, R14, R13, R12, R11 ;  /* 0x0c00000c0d0e7389 */ /* 0x00006400000c000b */
[----:B01----:R-:W-:Y:S05]  /*5880*/  ENDCOLLECTIVE ;  /* 0x000000000000791b */ /* 0x003fea0003800000 */
.L_x_5796:
[----:B------:R-:W-:Y:S01]  /*5890*/  HFMA2 R12, -RZ, RZ, 0, 4.76837158203125e-07 ;  /* 0x00000008ff0c7431 */ /* 0x000fe200000001ff */
[----:B------:R-:W-:-:S04]  /*58a0*/  FMNMX.FTZ R0, R14, -3.40282346638528859812e+38, !PT ;  /* 0xff7fffff0e007809 */ /* 0x000fc80007810000 */
[----:B------:R-:W-:-:S07]  /*58b0*/  MOV R13, R0 ;  /* 0x00000000000d7202 */ /* 0x000fce0000000f00 */
[----:B------:R-:W-:Y:S05]  /*58c0*/  WARPSYNC.COLLECTIVE R15, `(.L_x_5797) ;  /* 0x000000000f087348 */ /* 0x000fea0003c00000 */
[----:B------:R0:W1:Y:S02]  /*58d0*/  SHFL.BFLY P6, R14, R13, R12, R11 ;  /* 0x0c00000c0d0e7389 */ /* 0x00006400000c000b */
[----:B01----:R-:W-:Y:S05]  /*58e0*/  ENDCOLLECTIVE ;  /* 0x000000000000791b */ /* 0x003fea0003800000 */
.L_x_5797:
[----:B------:R-:W-:Y:S01]  /*58f0*/  HFMA2 R12, -RZ, RZ, 0, 2.384185791015625e-07 ;  /* 0x00000004ff0c7431 */ /* 0x000fe200000001ff */
[----:B------:R-:W-:-:S04]  /*5900*/  FMNMX.FTZ R2, R0, R14, !PT ;  /* 0x0000000e00027209 */ /* 0x000fc80007810000 */
[----:B------:R-:W-:-:S07]  /*5910*/  MOV R13, R2 ;  /* 0x00000002000d7202 */ /* 0x000fce0000000f00 */
[----:B------:R-:W-:Y:S05]  /*5920*/  WARPSYNC.COLLECTIVE R15, `(.L_x_5798) ;  /* 0x000000000f087348 */ /* 0x000fea0003c00000 */
[----:B------:R0:W1:Y:S02]  /*5930*/  SHFL.BFLY P6, R14, R13, R12, R11 ;  /* 0x0c00000c0d0e7389 */ /* 0x00006400000c000b */
[----:B01----:R-:W-:Y:S05]  /*5940*/  ENDCOLLECTIVE ;  /* 0x000000000000791b */ /* 0x003fea0003800000 */
.L_x_5798:
[----:B------:R-:W-:Y:S02]  /*5950*/  MOV R12, 0x2 ;  /* 0x00000002000c7802 */ /* 0x000fe40000000f00 */
[----:B------:R-:W-:-:S05]  /*5960*/  FMNMX.FTZ R3, R2, R14, !PT ;  /* 0x0000000e02037209 */ /* 0x000fca0007810000 */
[----:B------:R-:W-:-:S07]  /*5970*/  IMAD.MOV.U32 R13, RZ, RZ, R3 ;  /* 0x000000ffff0d7224 */ /* 0x000fce00078e0003 */
[----:B------:R-:W-:Y:S05]  /*5980*/  WARPSYNC.COLLECTIVE R15, `(.L_x_5799) ;  /* 0x000000000f087348 */ /* 0x000fea0003c00000 */
[----:B------:R0:W1:Y:S02]  /*5990*/  SHFL.BFLY P6, R14, R13, R12, R11 ;  /* 0x0c00000c0d0e7389 */ /* 0x00006400000c000b */
[----:B01----:R-:W-:Y:S05]  /*59a0*/  ENDCOLLECTIVE ;  /* 0x000000000000791b */ /* 0x003fea0003800000 */
.L_x_5799:
[----:B------:R-:W-:Y:S01]  /*59b0*/  HFMA2 R12, -RZ, RZ, 0, 5.9604644775390625e-08 ;  /* 0x00000001ff0c7431 */ /* 0x000fe200000001ff */
[----:B------:R-:W-:-:S04]  /*59c0*/  FMNMX.FTZ R4, R3, R14, !PT ;  /* 0x0000000e03047209 */ /* 0x000fc80007810000 */
[----:B------:R-:W-:-:S07]  /*59d0*/  MOV R13, R4 ;  /* 0x00000004000d7202 */ /* 0x000fce0000000f00 */
[----:B------:R-:W-:Y:S05]  /*59e0*/  WARPSYNC.COLLECTIVE R15, `(.L_x_5800) ;  /* 0x000000000f087348 */ /* 0x000fea0003c00000 */
[----:B------:R0:W1:Y:S02]  /*59f0*/  SHFL.BFLY P6, R14, R13, R12, R11 ;  /* 0x0c00000c0d0e7389 */ /* 0x00006400000c000b */
[----:B01----:R-:W-:Y:S05]  /*5a00*/  ENDCOLLECTIVE ;  /* 0x000000000000791b */ /* 0x003fea0003800000 */
.L_x_5800:
[----:B------:R-:W-:Y:S05]  /*5a10*/  BRA `(.L_x_5801) ;  /* 0xffffffb0006c7947 */ /* 0x000fea000383ffff */
.L_x_5786:
[----:B--23--:R-:W-:Y:S01]  /*5a20*/  MOV R13, RZ ;  /* 0x000000ff000d7202 */ /* 0x00cfe20000000f00 */
[----:B------:R-:W-:Y:S02]  /*5a30*/  IMAD.MOV.U32 R12, RZ, RZ, 0x4 ;  /* 0x00000004ff0c7424 */ /* 0x000fe400078e00ff */
[----:B-1----:R-:W-:Y:S01]  /*5a40*/  HFMA2 R11, -RZ, RZ, 0, 1.847743988037109375e-06 ;  /* 0x0000001fff0b7431 */ /* 0x002fe200000001ff */
[----:B------:R-:W-:-:S07]  /*5a50*/  MOV R15, 0xffffffff ;  /* 0xffffffff000f7802 */ /* 0x000fce0000000f00 */
[----:B0-----:R-:W-:Y:S05]  /*5a60*/  WARPSYNC.COLLECTIVE R15, `(.L_x_5802) ;  /* 0x000000000f087348 */ /* 0x001fea0003c00000 */
[----:B------:R1:W2:Y:S02]  /*5a70*/  SHFL.BFLY P6, R14, R13, R12, R11 ;  /* 0x0c00000c0d0e7389 */ /* 0x0002a400000c000b */
[----:B012---:R-:W-:Y:S05]  /*5a80*/  ENDCOLLECTIVE ;  /* 0x000000000000791b */ /* 0x007fea0003800000 */
.L_x_5802:
[----:B------:R-:W-:Y:S02]  /*5a90*/  HFMA2 R12, -RZ, RZ, 0, 1.1920928955078125e-07 ;  /* 0x00000002ff0c7431 */ /* 0x000fe400000001ff */
[----:B------:R-:W-:-:S05]  /*5aa0*/  FADD.FTZ R73, RZ, R14 ;  /* 0x0000000eff497221 */ /* 0x000fca0000010000 */
[----:B------:R-:W-:-:S07]  /*5ab0*/  MOV R13, R73 ;  /* 0x00000049000d7202 */ /* 0x000fce0000000f00 */
[----:B------:R-:W-:Y:S05]  /*5ac0*/  WARPSYNC.COLLECTIVE R15, `(.L_x_5803) ;  /* 0x000000000f087348 */ /* 0x000fea0003c00000 */
[----:B------:R0:W1:Y:S02]  /*5ad0*/  SHFL.BFLY P6, R14, R13, R12, R11 ;  /* 0x0c00000c0d0e7389 */ /* 0x00006400000c000b */
[----:B01----:R-:W-:Y:S05]  /*5ae0*/  ENDCOLLECTIVE ;  /* 0x000000000000791b */ /* 0x003fea0003800000 */
.L_x_5803:
[----:B------:R-:W-:Y:S01]  /*5af0*/  MOV R12, 0x1 ;  /* 0x00000001000c7802 */ /* 0x000fe20000000f00 */
[----:B------:R-:W-:-:S04]  /*5b00*/  FADD.FTZ R73, R73, R14 ;  /* 0x0000000e49497221 */ /* 0x000fc80000010000 */
[----:B------:R-:W-:-:S07]  /*5b10*/  IMAD.MOV.U32 R13, RZ, RZ, R73 ;  /* 0x000000ffff0d7224 */ /* 0x000fce00078e0049 */
[----:B------:R-:W-:Y:S05]  /*5b20*/  WARPSYNC.COLLECTIVE R15, `(.L_x_5804) ;  /* 0x000000000f087348 */ /* 0x000fea0003c00000 */
[----:B------:R0:W1:Y:S02]  /*5b30*/  SHFL.BFLY P6, R14, R13, R12, R11 ;  /* 0x0c00000c0d0e7389 */ /* 0x00006400000c000b */
[----:B01----:R-:W-:Y:S05]  /*5b40*/  ENDCOLLECTIVE ;  /* 0x000000000000791b */ /* 0x003fea0003800000 */
.L_x_5804:
[----:B------:R-:W-:Y:S01]  /*5b50*/  HFMA2 R13, -RZ, RZ, 0, 0 ;  /* 0x00000000ff0d7431 */ /* 0x000fe200000001ff */
[----:B------:R-:W-:Y:S02]  /*5b60*/  MOV R12, 0x4 ;  /* 0x00000004000c7802 */ /* 0x000fe40000000f00 */
[----:B------:R-:W-:-:S07]  /*5b70*/  MOV R72, R14 ;  /* 0x0000000e00487202 */ /* 0x000fce0000000f00 */
[----:B------:R-:W-:Y:S05]  /*5b80*/  WARPSYNC.COLLECTIVE R15, `(.L_x_5805) ;  /* 0x000000000f087348 */ /* 0x000fea0003c00000 */
[----:B------:R0:W1:Y:S02]  /*5b90*/  SHFL.BFLY P6, R14, R13, R12, R11 ;  /* 0x0c00000c0d0e7389 */ /* 0x00006400000c000b */
[----:B01----:R-:W-:Y:S05]  /*5ba0*/  ENDCOLLECTIVE ;  /* 0x000000000000791b */ /* 0x003fea0003800000 */
.L_x_5805:
        /* <DEDUP_REMOVED lines=8> */
.L_x_5806:
[----:B------:R-:W-:Y:S01]  /*5c30*/  IMAD.MOV.U32 R12, RZ, RZ, 0x1 ;  /* 0x00000001ff0c7424 */ /* 0x000fe200078e00ff */
[----:B------:R-:W-:-:S05]  /*5c40*/  MOV R71, R14 ;  /* 0x0000000e00477202 */ /* 0x000fca0000000f00 */
[----:B------:R-:W-:-:S05]  /*5c50*/  FADD.FTZ R71, R0, R71 ;  /* 0x0000004700477221 */ /* 0x000fca0000010000 */
[----:B------:R-:W-:-:S07]  /*5c60*/  MOV R13, R71 ;  /* 0x00000047000d7202 */ /* 0x000fce0000000f00 */
[----:B------:R-:W-:Y:S05]  /*5c70*/  WARPSYNC.COLLECTIVE R15, `(.L_x_5807) ;  /* 0x000000000f087348 */ /* 0x000fea0003c00000 */
[----:B------:R0:W1:Y:S02]  /*5c80*/  SHFL.BFLY P6, R14, R13, R12, R11 ;  /* 0x0c00000c0d0e7389 */ /* 0x00006400000c000b */
[----:B01----:R-:W-:Y:S05]  /*5c90*/  ENDCOLLECTIVE ;  /* 0x000000000000791b */ /* 0x003fea0003800000 */
.L_x_5807:
[----:B------:R-:W-:Y:S01]  /*5ca0*/  HFMA2 R13, -RZ, RZ, 0, 0 ;  /* 0x00000000ff0d7431 */ /* 0x000fe200000001ff */
[----:B------:R-:W-:Y:S02]  /*5cb0*/  MOV R12, 0x4 ;  /* 0x00000004000c7802 */ /* 0x000fe40000000f00 */
[----:B------:R-:W-:-:S07]  /*5cc0*/  MOV R70, R14 ;  /* 0x0000000e00467202 */ /* 0x000fce0000000f00 */
[----:B------:R-:W-:Y:S05]  /*5cd0*/  WARPSYNC.COLLECTIVE R15, `(.L_x_5808) ;  /* 0x000000000f087348 */ /* 0x000fea0003c00000 */
[----:B------:R0:W1:Y:S02]  /*5ce0*/  SHFL.BFLY P6, R14, R13, R12, R11 ;  /* 0x0c00000c0d0e7389 */ /* 0x00006400000c000b */
[----:B01----:R-:W-:Y:S05]  /*5cf0*/  ENDCOLLECTIVE ;  /* 0x000000000000791b */ /* 0x003fea0003800000 */
.L_x_5808:
        /* <DEDUP_REMOVED lines=8> */
.L_x_5809:
[----:B------:R-:W-:Y:S01]  /*5d80*/  HFMA2 R12, -RZ, RZ, 0, 5.9604644775390625e-08 ;  /* 0x00000001ff0c7431 */ /* 0x000fe200000001ff */
[----:B------:R-:W-:-:S05]  /*5d90*/  MOV R69, R14 ;  /* 0x0000000e00457202 */ /* 0x000fca0000000f00 */
[----:B------:R-:W-:-:S05]  /*5da0*/  FADD.FTZ R69, R2, R69 ;  /* 0x0000004502457221 */ /* 0x000fca0000010000 */
[----:B------:R-:W-:-:S07]  /*5db0*/  MOV R13, R69 ;  /* 0x00000045000d7202 */ /* 0x000fce0000000f00 */
[----:B------:R-:W-:Y:S05]  /*5dc0*/  WARPSYNC.COLLECTIVE R15, `(.L_x_5810) ;  /* 0x000000000f087348 */ /* 0x000fea0003c00000 */
[----:B------:R0:W1:Y:S02]  /*5dd0*/  SHFL.BFLY P6, R14, R13, R12, R11 ;  /* 0x0c00000c0d0e7389 */ /* 0x00006400000c000b */
[----:B01----:R-:W-:Y:S05]  /*5de0*/  ENDCOLLECTIVE ;  /* 0x000000000000791b */ /* 0x003fea0003800000 */
.L_x_5810:
[----:B------:R-:W-:Y:S01]  /*5df0*/  MOV R13, RZ ;  /* 0x000000ff000d7202 */ /* 0x000fe20000000f00 */
[----:B------:R-:W-:Y:S02]  /*5e00*/  HFMA2 R12, -RZ, RZ, 0, 2.384185791015625e-07 ;  /* 0x00000004ff0c7431 */ /* 0x000fe400000001ff */
[----:B------:R-:W-:-:S07]  /*5e10*/  IMAD.MOV.U32 R68, RZ, RZ, R14 ;  /* 0x000000ffff447224 */ /* 0x000fce00078e000e */
[----:B------:R-:W-:Y:S05]  /*5e20*/  WARPSYNC.COLLECTIVE R15, `(.L_x_5811) ;  /* 0x000000000f087348 */ /* 0x000fea0003c00000 */
[----:B------:R0:W1:Y:S02]  /*5e30*/  SHFL.BFLY P6, R14, R13, R12, R11 ;  /* 0x0c00000c0d0e7389 */ /* 0x00006400000c000b */
[----:B01----:R-:W-:Y:S05]  /*5e40*/  ENDCOLLECTIVE ;  /* 0x000000000000791b */ /* 0x003fea0003800000 */
.L_x_5811:
        /* <DEDUP_REMOVED lines=8> */
.L_x_5812:
[----:B------:R-:W-:Y:S01]  /*5ed0*/  HFMA2 R12, -RZ, RZ, 0, 5.9604644775390625e-08 ;  /* 0x00000001ff0c7431 */ /* 0x000fe200000001ff */
[----:B------:R-:W-:-:S05]  /*5ee0*/  MOV R4, R14 ;  /* 0x0000000e00047202 */ /* 0x000fca0000000f00 */
[----:B------:R-:W-:-:S05]  /*5ef0*/  FADD.FTZ R67, R3, R4 ;  /* 0x0000000403437221 */ /* 0x000fca0000010000 */
[----:B------:R-:W-:-:S07]  /*5f00*/  MOV R13, R67 ;  /* 0x00000043000d7202 */ /* 0x000fce0000000f00 */
[----:B------:R-:W-:Y:S05]  /*5f10*/  WARPSYNC.COLLECTIVE R15, `(.L_x_5813) ;  /* 0x000000000f087348 */ /* 0x000fea0003c00000 */
[----:B------:R0:W1:Y:S02]  /*5f20*/  SHFL.BFLY P6, R14, R13, R12, R11 ;  /* 0x0c00000c0d0e7389 */ /* 0x00006400000c000b */
[----:B01----:R-:W-:Y:S05]  /*5f30*/  ENDCOLLECTIVE ;  /* 0x000000000000791b */ /* 0x003fea0003800000 */
.L_x_5813:
[----:B------:R-:W-:Y:S02]  /*5f40*/  IMAD.MOV.U32 R13, RZ, RZ, RZ ;  /* 0x000000ffff0d7224 */ /* 0x000fe400078e00ff */
[----:B------:R-:W-:Y:S01]  /*5f50*/  HFMA2 R12, -RZ, RZ, 0, 2.384185791015625e-07 ;  /* 0x00000004ff0c7431 */ /* 0x000fe200000001ff */
[----:B------:R-:W-:-:S07]  /*5f60*/  MOV R66, R14 ;  /* 0x0000000e00427202 */ /* 0x000fce0000000f00 */
[----:B------:R-:W-:Y:S05]  /*5f70*/  WARPSYNC.COLLECTIVE R15, `(.L_x_5814) ;  /* 0x000000000f087348 */ /* 0x000fea0003c00000 */
[----:B------:R0:W1:Y:S02]  /*5f80*/  SHFL.BFLY P6, R14, R13, R12, R11 ;  /* 0x0c00000c0d0e7389 */ /* 0x00006400000c000b */
[----:B01----:R-:W-:Y:S05]  /*5f90*/  ENDCOLLECTIVE ;  /* 0x000000000000791b */ /* 0x003fea0003800000 */
.L_x_5814:
        /* <DEDUP_REMOVED lines=8> */
.L_x_5815:
[----:B------:R-:W-:Y:S02]  /*6020*/  HFMA2 R12, -RZ, RZ, 0, 5.9604644775390625e-08 ;  /* 0x00000001ff0c7431 */ /* 0x000fe400000001ff */
[----:B------:R-:W-:-:S04]  /*6030*/  IMAD.MOV.U32 R6, RZ, RZ, R14 ;  /* 0x000000ffff067224 */ /* 0x000fc800078e000e */
[----:B------:R-:W-:-:S05]  /*6040*/  FADD.FTZ R65, R65, R6 ;  /* 0x0000000641417221 */ /* 0x000fca0000010000 */
[----:B------:R-:W-:-:S07]  /*6050*/  MOV R13, R65 ;  /* 0x00000041000d7202 */ /* 0x000fce0000000f00 */
[----:B------:R-:W-:Y:S05]  /*6060*/  WARPSYNC.COLLECTIVE R15, `(.L_x_5816) ;  /* 0x000000000f087348 */ /* 0x000fea0003c00000 */
[----:B------:R0:W1:Y:S02]  /*6070*/  SHFL.BFLY P6, R14, R13, R12, R11 ;  /* 0x0c00000c0d0e7389 */ /* 0x00006400000c000b */
[----:B01----:R-:W-:Y:S05]  /*6080*/  ENDCOLLECTIVE ;  /* 0x000000000000791b */ /* 0x003fea0003800000 */
.L_x_5816:
[----:B------:R-:W-:Y:S02]  /*6090*/  HFMA2 R13, -RZ, RZ, 0, 0 ;  /* 0x00000000ff0d7431 */ /* 0x000fe400000001ff */
[----:B------:R-:W-:Y:S01]  /*60a0*/  IMAD.MOV.U32 R12, RZ, RZ, 0x4 ;  /* 0x00000004ff0c7424 */ /* 0x000fe200078e00ff */
[----:B------:R-:W-:-:S07]  /*60b0*/  MOV R64, R14 ;  /* 0x0000000e00407202 */ /* 0x000fce0000000f00 */
[----:B------:R-:W-:Y:S05]  /*60c0*/  WARPSYNC.COLLECTIVE R15, `(.L_x_5817) ;  /* 0x000000000f087348 */ /* 0x000fea0003c00000 */
[----:B------:R0:W1:Y:S02]  /*60d0*/  SHFL.BFLY P6, R14, R13, R12, R11 ;  /* 0x0c00000c0d0e7389 */ /* 0x00006400000c000b */
[----:B01----:R-:W-:Y:S05]  /*60e0*/  ENDCOLLECTIVE ;  /* 0x000000000000791b */ /* 0x003fea0003800000 */
.L_x_5817:
        /* <DEDUP_REMOVED lines=8> */
.L_x_5818:
[----:B------:R-:W-:Y:S01]  /*6170*/  HFMA2 R12, -RZ, RZ, 0, 5.9604644775390625e-08 ;  /* 0x00000001ff0c7431 */ /* 0x000fe200000001ff */
[----:B------:R-:W-:-:S05]  /*6180*/  MOV R8, R14 ;  /* 0x0000000e00087202 */ /* 0x000fca0000000f00 */
[----:B------:R-:W-:-:S04]  /*6190*/  FADD.FTZ R63, R5, R8 ;  /* 0x00000008053f7221 */ /* 0x000fc80000010000 */
[----:B------:R-:W-:-:S07]  /*61a0*/  IMAD.MOV.U32 R13, RZ, RZ, R63 ;  /* 0x000000ffff0d7224 */ /* 0x000fce00078e003f */
[----:B------:R-:W-:Y:S05]  /*61b0*/  WARPSYNC.COLLECTIVE R15, `(.L_x_5819) ;  /* 0x000000000f087348 */ /* 0x000fea0003c00000 */
[----:B------:R0:W1:Y:S02]  /*61c0*/  SHFL.BFLY P6, R14, R13, R12, R11 ;  /* 0x0c00000c0d0e7389 */ /* 0x00006400000c000b */
[----:B01----:R-:W-:Y:S05]  /*61d0*/  ENDCOLLECTIVE ;  /* 0x000000000000791b */ /* 0x003fea0003800000 */
.L_x_5819:
[----:B------:R-:W-:Y:S01]  /*61e0*/  HFMA2 R13, -RZ, RZ, 0, 0 ;  /* 0x00000000ff0d7431 */ /* 0x000fe200000001ff */
[----:B------:R-:W-:Y:S02]  /*61f0*/  MOV R12, 0x4 ;  /* 0x00000004000c7802 */ /* 0x000fe40000000f00 */
[----:B------:R-:W-:-:S07]  /*6200*/  MOV R62, R14 ;  /* 0x0000000e003e7202 */ /* 0x000fce0000000f00 */
[----:B------:R-:W-:Y:S05]  /*6210*/  WARPSYNC.COLLECTIVE R15, `(.L_x_5820) ;  /* 0x000000000f087348 */ /* 0x000fea0003c00000 */
[----:B------:R0:W1:Y:S02]  /*6220*/  SHFL.BFLY P6, R14, R13, R12, R11 ;  /* 0x0c00000c0d0e7389 */ /* 0x00006400000c000b */
[----:B01----:R-:W-:Y:S05]  /*6230*/  ENDCOLLECTIVE ;  /* 0x000000000000791b */ /* 0x003fea0003800000 */
.L_x_5820:
        /* <DEDUP_REMOVED lines=8> */
.L_x_5821:
[----:B------:R-:W-:Y:S01]  /*62c0*/  IMAD.MOV.U32 R12, RZ, RZ, 0x1 ;  /* 0x00000001ff0c7424 */ /* 0x000fe200078e00ff */
[----:B------:R-:W-:-:S05]  /*62d0*/  MOV R10, R14 ;  /* 0x0000000e000a7202 */ /* 0x000fca0000000f00 */
[----:B------:R-:W-:-:S05]  /*62e0*/  FADD.FTZ R0, R7, R10 ;  /* 0x0000000a07007221 */ /* 0x000fca0000010000 */
[----:B------:R-:W-:-:S07]  /*62f0*/  MOV R13, R0 ;  /* 0x00000000000d7202 */ /* 0x000fce0000000f00 */
[----:B------:R-:W-:Y:S05]  /*6300*/  WARPSYNC.COLLECTIVE R15, `(.L_x_5822) ;  /* 0x000000000f087348 */ /* 0x000fea0003c00000 */
[----:B------:R0:W1:Y:S02]  /*6310*/  SHFL.BFLY P6, R14, R13, R12, R11 ;  /* 0x0c00000c0d0e7389 */ /* 0x00006400000c000b */
[----:B01----:R-:W-:Y:S05]  /*6320*/  ENDCOLLECTIVE ;  /* 0x000000000000791b */ /* 0x003fea0003800000 */
.L_x_5822:
[----:B------:R-:W-:Y:S01]  /*6330*/  HFMA2 R13, -RZ, RZ, 0, 0 ;  /* 0x00000000ff0d7431 */ /* 0x000fe200000001ff */
[----:B------:R-:W-:Y:S02]  /*6340*/  MOV R12, 0x4 ;  /* 0x00000004000c7802 */ /* 0x000fe40000000f00 */
[----:B------:R-:W-:-:S07]  /*6350*/  MOV R3, R14 ;  /* 0x0000000e00037202 */ /* 0x000fce0000000f00 */
[----:B------:R-:W-:Y:S05]  /*6360*/  WARPSYNC.COLLECTIVE R15, `(.L_x_5823) ;  /* 0x000000000f087348 */ /* 0x000fea0003c00000 */
[----:B------:R0:W1:Y:S02]  /*6370*/  SHFL.BFLY P6, R14, R13, R12, R11 ;  /* 0x0c00000c0d0e7389 */ /* 0x00006400000c000b */
[----:B01----:R-:W-:Y:S05]  /*6380*/  ENDCOLLECTIVE ;  /* 0x000000000000791b */ /* 0x003fea0003800000 */
.L_x_5823:
        /* <DEDUP_REMOVED lines=8> */
.L_x_5824:
[----:B------:R-:W-:Y:S01]  /*6410*/  HFMA2 R12, -RZ, RZ, 0, 5.9604644775390625e-08 ;  /* 0x00000001ff0c7431 */ /* 0x000fe200000001ff */
[----:B------:R-:W-:-:S05]  /*6420*/  MOV R16, R14 ;  /* 0x0000000e00107202 */ /* 0x000fca0000000f00 */
[----:B------:R-:W-:-:S05]  /*6430*/  FADD.FTZ R2, R9, R16 ;  /* 0x0000001009027221 */ /* 0x000fca0000010000 */
[----:B------:R-:W-:-:S07]  /*6440*/  MOV R13, R2 ;  /* 0x00000002000d7202 */ /* 0x000fce0000000f00 */
[----:B------:R-:W-:Y:S05]  /*6450*/  WARPSYNC.COLLECTIVE R15, `(.L_x_5825) ;  /* 0x000000000f087348 */ /* 0x000fea0003c00000 */
[----:B------:R0:W1:Y:S02]  /*6460*/  SHFL.BFLY P6, R14, R13, R12, R11 ;  /* 0x0c00000c0d0e7389 */ /* 0x00006400000c000b */
[----:B01----:R-:W-:Y:S05]  /*6470*/  ENDCOLLECTIVE ;  /* 0x000000000000791b */ /* 0x003fea0003800000 */
.L_x_5825:
[----:B------:R-:W-:Y:S01]  /*6480*/  MOV R13, RZ ;  /* 0x000000ff000d7202 */ /* 0x000fe20000000f00 */
[----:B------:R-:W-:Y:S02]  /*6490*/  HFMA2 R12, -RZ, RZ, 0, 2.384185791015625e-07 ;  /* 0x00000004ff0c7431 */ /* 0x000fe400000001ff */
[----:B------:R-:W-:-:S07]  /*64a0*/  IMAD.MOV.U32 R5, RZ, RZ, R14 ;  /* 0x000000ffff057224 */ /* 0x000fce00078e000e */
[----:B------:R-:W-:Y:S05]  /*64b0*/  WARPSYNC.COLLECTIVE R15, `(.L_x_5826) ;  /* 0x000000000f087348 */ /* 0x000fea0003c00000 */
[----:B------:R0:W1:Y:S02]  /*64c0*/  SHFL.BFLY P6, R14, R13, R12, R11 ;  /* 0x0c00000c0d0e7389 */ /* 0x00006400000c000b */
[----:B01----:R-:W-:Y:S05]  /*64d0*/  ENDCOLLECTIVE ;  /* 0x000000000000791b */ /* 0x003fea0003800000 */
.L_x_5826:
        /* <DEDUP_REMOVED lines=8> */
.L_x_5827:
[----:B------:R-:W-:Y:S01]  /*6560*/  HFMA2 R12, -RZ, RZ, 0, 5.9604644775390625e-08 ;  /* 0x00000001ff0c7431 */ /* 0x000fe200000001ff */
[----:B------:R-:W-:-:S05]  /*6570*/  MOV R18, R14 ;  /* 0x0000000e00127202 */ /* 0x000fca0000000f00 */
[----:B------:R-:W-:-:S05]  /*6580*/  FADD.FTZ R4, R17, R18 ;  /* 0x0000001211047221 */ /* 0x000fca0000010000 */
[----:B------:R-:W-:-:S07]  /*6590*/  MOV R13, R4 ;  /* 0x00000004000d7202 */ /* 0x000fce0000000f00 */
[----:B------:R-:W-:Y:S05]  /*65a0*/  WARPSYNC.COLLECTIVE R15, `(.L_x_5828) ;  /* 0x000000000f087348 */ /* 0x000fea0003c00000 */
[----:B------:R0:W1:Y:S02]  /*65b0*/  SHFL.BFLY P6, R14, R13, R12, R11 ;  /* 0x0c00000c0d0e7389 */ /* 0x00006400000c000b */
[----:B01----:R-:W-:Y:S05]  /*65c0*/  ENDCOLLECTIVE ;  /* 0x000000000000791b */ /* 0x003fea0003800000 */
.L_x_5828:
[----:B------:R-:W-:Y:S02]  /*65d0*/  IMAD.MOV.U32 R13, RZ, RZ, RZ ;  /* 0x000000ffff0d7224 */ /* 0x000fe400078e00ff */
[----:B------:R-:W-:Y:S01]  /*65e0*/  HFMA2 R12, -RZ, RZ, 0, 2.384185791015625e-07 ;  /* 0x00000004ff0c7431 */ /* 0x000fe200000001ff */
[----:B------:R-:W-:-:S07]  /*65f0*/  MOV R7, R14 ;  /* 0x0000000e00077202 */ /* 0x000fce0000000f00 */
[----:B------:R-:W-:Y:S05]  /*6600*/  WARPSYNC.COLLECTIVE R15, `(.L_x_5829) ;  /* 0x000000000f087348 */ /* 0x000fea0003c00000 */
[----:B------:R0:W1:Y:S02]  /*6610*/  SHFL.BFLY P6, R14, R13, R12, R11 ;  /* 0x0c00000c0d0e7389 */ /* 0x00006400000c000b */
[----:B01----:R-:W-:Y:S05]  /*6620*/  ENDCOLLECTIVE ;  /* 0x000000000000791b */ /* 0x003fea0003800000 */
.L_x_5829:
        /* <DEDUP_REMOVED lines=8> */
.L_x_5830:
[----:B------:R-:W-:Y:S02]  /*66b0*/  HFMA2 R12, -RZ, RZ, 0, 5.9604644775390625e-08 ;  /* 0x00000001ff0c7431 */ /* 0x000fe400000001ff */
[----:B------:R-:W-:-:S04]  /*66c0*/  IMAD.MOV.U32 R20, RZ, RZ, R14 ;  /* 0x000000ffff147224 */ /* 0x000fc800078e000e */
[----:B------:R-:W-:-:S05]  /*66d0*/  FADD.FTZ R6, R19, R20 ;  /* 0x0000001413067221 */ /* 0x000fca0000010000 */
[----:B------:R-:W-:-:S07]  /*66e0*/  MOV R13, R6 ;  /* 0x00000006000d7202 */ /* 0x000fce0000000f00 */
[----:B------:R-:W-:Y:S05]  /*66f0*/  WARPSYNC.COLLECTIVE R15, `(.L_x_5831) ;  /* 0x000000000f087348 */ /* 0x000fea0003c00000 */
[----:B------:R0:W1:Y:S02]  /*6700*/  SHFL.BFLY P6, R14, R13, R12, R11 ;  /* 0x0c00000c0d0e7389 */ /* 0x00006400000c000b */
[----:B01----:R-:W-:Y:S05]  /*6710*/  ENDCOLLECTIVE ;  /* 0x000000000000791b */ /* 0x003fea0003800000 */
.L_x_5831:
[----:B------:R-:W-:Y:S02]  /*6720*/  HFMA2 R13, -RZ, RZ, 0, 0 ;  /* 0x00000000ff0d7431 */ /* 0x000fe400000001ff */
[----:B------:R-:W-:Y:S01]  /*6730*/  IMAD.MOV.U32 R12, RZ, RZ, 0x4 ;  /* 0x00000004ff0c7424 */ /* 0x000fe200078e00ff */
[----:B------:R-:W-:-:S07]  /*6740*/  MOV R9, R14 ;  /* 0x0000000e00097202 */ /* 0x000fce0000000f00 */
[----:B------:R-:W-:Y:S05]  /*6750*/  WARPSYNC.COLLECTIVE R15, `(.L_x_5832) ;  /* 0x000000000f087348 */ /* 0x000fea0003c00000 */
[----:B------:R0:W1:Y:S02]  /*6760*/  SHFL.BFLY P6, R14, R13, R12, R11 ;  /* 0x0c00000c0d0e7389 */ /* 0x00006400000c000b */
[----:B01----:R-:W-:Y:S05]  /*6770*/  ENDCOLLECTIVE ;  /* 0x000000000000791b */ /* 0x003fea0003800000 */
.L_x_5832:
        /* <DEDUP_REMOVED lines=8> */
.L_x_5833:
[----:B------:R-:W-:Y:S01]  /*6800*/  HFMA2 R12, -RZ, RZ, 0, 5.9604644775390625e-08 ;  /* 0x00000001ff0c7431 */ /* 0x000fe200000001ff */
[----:B------:R-:W-:-:S05]  /*6810*/  MOV R22, R14 ;  /* 0x0000000e00167202 */ /* 0x000fca0000000f00 */
[----:B------:R-:W-:-:S04]  /*6820*/  FADD.FTZ R8, R21, R22 ;  /* 0x0000001615087221 */ /* 0x000fc80000010000 */
[----:B------:R-:W-:-:S07]  /*6830*/  IMAD.MOV.U32 R13, RZ, RZ, R8 ;  /* 0x000000ffff0d7224 */ /* 0x000fce00078e0008 */
[----:B------:R-:W-:Y:S05]  /*6840*/  WARPSYNC.COLLECTIVE R15, `(.L_x_5834) ;  /* 0x000000000f087348 */ /* 0x000fea0003c00000 */
[----:B------:R0:W1:Y:S02]  /*6850*/  SHFL.BFLY P6, R14, R13, R12, R11 ;  /* 0x0c00000c0d0e7389 */ /* 0x00006400000c000b */
[----:B01----:R-:W-:Y:S05]  /*6860*/  ENDCOLLECTIVE ;  /* 0x000000000000791b */ /* 0x003fea0003800000 */
.L_x_5834:
[----:B------:R-:W-:Y:S01]  /*6870*/  HFMA2 R13, -RZ, RZ, 0, 0 ;  /* 0x00000000ff0d7431 */ /* 0x000fe200000001ff */
[----:B------:R-:W-:Y:S02]  /*6880*/  MOV R12, 0x4 ;  /* 0x00000004000c7802 */ /* 0x000fe40000000f00 */
[----:B------:R-:W-:-:S07]  /*6890*/  MOV R17, R14 ;  /* 0x0000000e00117202 */ /* 0x000fce0000000f00 */
[----:B------:R-:W-:Y:S05]  /*68a0*/  WARPSYNC.COLLECTIVE R15, `(.L_x_5835) ;  /* 0x000000000f087348 */ /* 0x000fea0003c00000 */
[----:B------:R0:W1:Y:S02]  /*68b0*/  SHFL.BFLY P6, R14, R13, R12, R11 ;  /* 0x0c00000c0d0e7389 */ /* 0x00006400000c000b */
[----:B01----:R-:W-:Y:S05]  /*68c0*/  ENDCOLLECTIVE ;  /* 0x000000000000791b */ /* 0x003fea0003800000 */
.L_x_5835:
        /* <DEDUP_REMOVED lines=8> */
.L_x_5836:
[----:B------:R-:W-:Y:S01]  /*6950*/  IMAD.MOV.U32 R12, RZ, RZ, 0x1 ;  /* 0x00000001ff0c7424 */ /* 0x000fe200078e00ff */
[----:B------:R-:W-:-:S05]  /*6960*/  MOV R24, R14 ;  /* 0x0000000e00187202 */ /* 0x000fca0000000f00 */
[----:B------:R-:W-:-:S05]  /*6970*/  FADD.FTZ R10, R23, R24 ;  /* 0x00000018170a7221 */ /* 0x000fca0000010000 */
[----:B------:R-:W-:-:S07]  /*6980*/  MOV R13, R10 ;  /* 0x0000000a000d7202 */ /* 0x000fce0000000f00 */
[----:B------:R-:W-:Y:S05]  /*6990*/  WARPSYNC.COLLECTIVE R15, `(.L_x_5837) ;  /* 0x000000000f087348 */ /* 0x000fea0003c00000 */
[----:B------:R0:W1:Y:S02]  /*69a0*/  SHFL.BFLY P6, R14, R13, R12, R11 ;  /* 0x0c00000c0d0e7389 */ /* 0x00006400000c000b */
[----:B01----:R-:W-:Y:S05]  /*69b0*/  ENDCOLLECTIVE ;  /* 0x000000000000791b */ /* 0x003fea0003800000 */
.L_x_5837:
[----:B------:R-:W-:Y:S01]  /*69c0*/  HFMA2 R13, -RZ, RZ, 0, 0 ;  /* 0x00000000ff0d7431 */ /* 0x000fe200000001ff */
[----:B------:R-:W-:Y:S02]  /*69d0*/  MOV R12, 0x4 ;  /* 0x00000004000c7802 */ /* 0x000fe40000000f00 */
[----:B------:R-:W-:-:S07]  /*69e0*/  MOV R19, R14 ;  /* 0x0000000e00137202 */ /* 0x000fce0000000f00 */
[----:B------:R-:W-:Y:S05]  /*69f0*/  WARPSYNC.COLLECTIVE R15, `(.L_x_5838) ;  /* 0x000000000f087348 */ /* 0x000fea0003c00000 */
[----:B------:R0:W1:Y:S02]  /*6a00*/  SHFL.BFLY P6, R14, R13, R12, R11 ;  /* 0x0c00000c0d0e7389 */ /* 0x00006400000c000b */
[----:B01----:R-:W-:Y:S05]  /*6a10*/  ENDCOLLECTIVE ;  /* 0x000000000000791b */ /* 0x003fea0003800000 */
.L_x_5838:
        /* <DEDUP_REMOVED lines=8> */
.L_x_5839:
[----:B------:R-:W-:Y:S01]  /*6aa0*/  HFMA2 R12, -RZ, RZ, 0, 5.9604644775390625e-08 ;  /* 0x00000001ff0c7431 */ /* 0x000fe200000001ff */
[----:B------:R-:W-:-:S05]  /*6ab0*/  MOV R26, R14 ;  /* 0x0000000e001a7202 */ /* 0x000fca0000000f00 */
[----:B------:R-:W-:-:S05]  /*6ac0*/  FADD.FTZ R16, R25, R26 ;  /* 0x0000001a19107221 */ /* 0x000fca0000010000 */
[----:B------:R-:W-:-:S07]  /*6ad0*/  MOV R13, R16 ;  /* 0x00000010000d7202 */ /* 0x000fce0000000f00 */
[----:B------:R-:W-:Y:S05]  /*6ae0*/  WARPSYNC.COLLECTIVE R15, `(.L_x_5840) ;  /* 0x000000000f087348 */ /* 0x000fea0003c00000 */
[----:B------:R0:W1:Y:S02]  /*6af0*/  SHFL.BFLY P6, R14, R13, R12, R11 ;  /* 0x0c00000c0d0e7389 */ /* 0x00006400000c000b */
[----:B01----:R-:W-:Y:S05]  /*6b00*/  ENDCOLLECTIVE ;  /* 0x000000000000791b */ /* 0x003fea0003800000 */
.L_x_5840:
[----:B------:R-:W-:Y:S01]  /*6b10*/  MOV R13, RZ ;  /* 0x000000ff000d7202 */ /* 0x000fe20000000f00 */
[----:B------:R-:W-:Y:S02]  /*6b20*/  HFMA2 R12, -RZ, RZ, 0, 2.384185791015625e-07 ;  /* 0x00000004ff0c7431 */ /* 0x000fe400000001ff */
[----:B------:R-:W-:-:S07]  /*6b30*/  IMAD.MOV.U32 R21, RZ, RZ, R14 ;  /* 0x000000ffff157224 */ /* 0x000fce00078e000e */
[----:B------:R-:W-:Y:S05]  /*6b40*/  WARPSYNC.COLLECTIVE R15, `(.L_x_5841) ;  /* 0x000000000f087348 */ /* 0x000fea0003c00000 */
[----:B------:R0:W1:Y:S02]  /*6b50*/  SHFL.BFLY P6, R14, R13, R12, R11 ;  /* 0x0c00000c0d0e7389 */ /* 0x00006400000c000b */
[----:B01----:R-:W-:Y:S05]  /*6b60*/  ENDCOLLECTIVE ;  /* 0x000000000000791b */ /* 0x003fea0003800000 */
.L_x_5841:
        /* <DEDUP_REMOVED lines=8> */
.L_x_5842:
[----:B------:R-:W-:Y:S01]  /*6bf0*/  HFMA2 R12, -RZ, RZ, 0, 5.9604644775390625e-08 ;  /* 0x00000001ff0c7431 */ /* 0x000fe200000001ff */
[----:B------:R-:W-:-:S05]  /*6c00*/  MOV R23, R14 ;  /* 0x0000000e00177202 */ /* 0x000fca0000000f00 */
[----:B------:R-:W-:-:S05]  /*6c10*/  FADD.FTZ R18, R18, R23 ;  /* 0x0000001712127221 */ /* 0x000fca0000010000 */
[----:B------:R-:W-:-:S07]  /*6c20*/  MOV R13, R18 ;  /* 0x00000012000d7202 */ /* 0x000fce0000000f00 */
[----:B------:R-:W-:Y:S05]  /*6c30*/  WARPSYNC.COLLECTIVE R15, `(.L_x_5843) ;  /* 0x000000000f087348 */ /* 0x000fea0003c00000 */
[----:B------:R0:W1:Y:S02]  /*6c40*/  SHFL.BFLY P6, R14, R13, R12, R11 ;  /* 0x0c00000c0d0e7389 */ /* 0x00006400000c000b */
[----:B01----:R-:W-:Y:S05]  /*6c50*/  ENDCOLLECTIVE ;  /* 0x000000000000791b */ /* 0x003fea0003800000 */
.L_x_5843:
[----:B------:R-:W-:Y:S02]  /*6c60*/  IMAD.MOV.U32 R13, RZ, RZ, RZ ;  /* 0x000000ffff0d7224 */ /* 0x000fe400078e00ff */
[----:B------:R-:W-:Y:S01]  /*6c70*/  HFMA2 R12, -RZ, RZ, 0, 2.384185791015625e-07 ;  /* 0x00000004ff0c7431 */ /* 0x000fe200000001ff */
[----:B------:R-:W-:-:S07]  /*6c80*/  MOV R23, R14 ;  /* 0x0000000e00177202 */ /* 0x000fce0000000f00 */
[----:B------:R-:W-:Y:S05]  /*6c90*/  WARPSYNC.COLLECTIVE R15, `(.L_x_5844) ;  /* 0x000000000f087348 */ /* 0x000fea0003c00000 */
[----:B------:R0:W1:Y:S02]  /*6ca0*/  SHFL.BFLY P6, R14, R13, R12, R11 ;  /* 0x0c00000c0d0e7389 */ /* 0x00006400000c000b */
[----:B01----:R-:W-:Y:S05]  /*6cb0*/  ENDCOLLECTIVE ;  /* 0x000000000000791b */ /* 0x003fea0003800000 */
.L_x_5844:
        /* <DEDUP_REMOVED lines=8> */
.L_x_5845:
[----:B------:R-:W-:Y:S02]  /*6d40*/  HFMA2 R12, -RZ, RZ, 0, 5.9604644775390625e-08 ;  /* 0x00000001ff0c7431 */ /* 0x000fe400000001ff */
[----:B------:R-:W-:-:S04]  /*6d50*/  IMAD.MOV.U32 R25, RZ, RZ, R14 ;  /* 0x000000ffff197224 */ /* 0x000fc800078e000e */
[----:B------:R-:W-:-:S05]  /*6d60*/  FADD.FTZ R20, R20, R25 ;  /* 0x0000001914147221 */ /* 0x000fca0000010000 */
[----:B------:R-:W-:-:S07]  /*6d70*/  MOV R13, R20 ;  /* 0x00000014000d7202 */ /* 0x000fce0000000f00 */
[----:B------:R-:W-:Y:S05]  /*6d80*/  WARPSYNC.COLLECTIVE R15, `(.L_x_5846) ;  /* 0x000000000f087348 */ /* 0x000fea0003c00000 */
[----:B------:R0:W1:Y:S02]  /*6d90*/  SHFL.BFLY P6, R14, R13, R12, R11 ;  /* 0x0c00000c0d0e7389 */ /* 0x00006400000c000b */
[----:B01----:R-:W-:Y:S05]  /*6da0*/  ENDCOLLECTIVE ;  /* 0x000000000000791b */ /* 0x003fea0003800000 */
.L_x_5846:
[----:B------:R-:W-:Y:S02]  /*6db0*/  HFMA2 R13, -RZ, RZ, 0, 0 ;  /* 0x00000000ff0d7431 */ /* 0x000fe400000001ff */
[----:B------:R-:W-:Y:S01]  /*6dc0*/  IMAD.MOV.U32 R12, RZ, RZ, 0x4 ;  /* 0x00000004ff0c7424 */ /* 0x000fe200078e00ff */
[----:B------:R-:W-:-:S07]  /*6dd0*/  MOV R25, R14 ;  /* 0x0000000e00197202 */ /* 0x000fce0000000f00 */
[----:B------:R-:W-:Y:S05]  /*6de0*/  WARPSYNC.COLLECTIVE R15, `(.L_x_5847) ;  /* 0x000000000f087348 */ /* 0x000fea0003c00000 */
[----:B------:R0:W1:Y:S02]  /*6df0*/  SHFL.BFLY P6, R14, R13, R12, R11 ;  /* 0x0c00000c0d0e7389 */ /* 0x00006400000c000b */
[----:B01----:R-:W-:Y:S05]  /*6e00*/  ENDCOLLECTIVE ;  /* 0x000000000000791b */ /* 0x003fea0003800000 */
.L_x_5847:
        /* <DEDUP_REMOVED lines=8> */
.L_x_5848:
[----:B------:R-:W-:Y:S01]  /*6e90*/  HFMA2 R12, -RZ, RZ, 0, 5.9604644775390625e-08 ;  /* 0x00000001ff0c7431 */ /* 0x000fe200000001ff */
[----:B------:R-:W-:-:S05]  /*6ea0*/  MOV R27, R14 ;  /* 0x0000000e001b7202 */ /* 0x000fca0000000f00 */
[----:B------:R-:W-:-:S04]  /*6eb0*/  FADD.FTZ R22, R22, R27 ;  /* 0x0000001b16167221 */ /* 0x000fc80000010000 */
[----:B------:R-:W-:-:S07]  /*6ec0*/  IMAD.MOV.U32 R13, RZ, RZ, R22 ;  /* 0x000000ffff0d7224 */ /* 0x000fce00078e0016 */
[----:B------:R-:W-:Y:S05]  /*6ed0*/  WARPSYNC.COLLECTIVE R15, `(.L_x_5849) ;  /* 0x000000000f087348 */ /* 0x000fea0003c00000 */
[----:B------:R0:W1:Y:S02]  /*6ee0*/  SHFL.BFLY P6, R14, R13, R12, R11 ;  /* 0x0c00000c0d0e7389 */ /* 0x00006400000c000b */
[----:B01----:R-:W-:Y:S05]  /*6ef0*/  ENDCOLLECTIVE ;  /* 0x000000000000791b */ /* 0x003fea0003800000 */
.L_x_5849:
[----:B------:R-:W-:Y:S01]  /*6f00*/  HFMA2 R13, -RZ, RZ, 0, 0 ;  /* 0x00000000ff0d7431 */ /* 0x000fe200000001ff */
[----:B------:R-:W-:Y:S02]  /*6f10*/  MOV R12, 0x4 ;  /* 0x00000004000c7802 */ /* 0x000fe40000000f00 */
[----:B------:R-:W-:-:S07]  /*6f20*/  MOV R27, R14 ;  /* 0x0000000e001b7202 */ /* 0x000fce0000000f00 */
[----:B------:R-:W-:Y:S05]  /*6f30*/  WARPSYNC.COLLECTIVE R15, `(.L_x_5850) ;  /* 0x000000000f087348 */ /* 0x000fea0003c00000 */
[----:B------:R0:W1:Y:S02]  /*6f40*/  SHFL.BFLY P6, R14, R13, R12, R11 ;  /* 0x0c00000c0d0e7389 */ /* 0x00006400000c000b */
[----:B01----:R-:W-:Y:S05]  /*6f50*/  ENDCOLLECTIVE ;  /* 0x000000000000791b */ /* 0x003fea0003800000 */
.L_x_5850:
        /* <DEDUP_REMOVED lines=8> */
.L_x_5851:
[----:B------:R-:W-:Y:S01]  /*6fe0*/  IMAD.MOV.U32 R12, RZ, RZ, 0x1 ;  /* 0x00000001ff0c7424 */ /* 0x000fe200078e00ff */
[----:B------:R-:W-:-:S05]  /*6ff0*/  MOV R29, R14 ;  /* 0x0000000e001d7202 */ /* 0x000fca0000000f00 */
[----:B------:R-:W-:-:S05]  /*7000*/  FADD.FTZ R24, R24, R29 ;  /* 0x0000001d18187221 */ /* 0x000fca0000010000 */
[----:B------:R-:W-:-:S07]  /*7010*/  MOV R13, R24 ;  /* 0x00000018000d7202 */ /* 0x000fce0000000f00 */
[----:B------:R-:W-:Y:S05]  /*7020*/  WARPSYNC.COLLECTIVE R15, `(.L_x_5852) ;  /* 0x000000000f087348 */ /* 0x000fea0003c00000 */
[----:B------:R0:W1:Y:S02]  /*7030*/  SHFL.BFLY P6, R14, R13, R12, R11 ;  /* 0x0c00000c0d0e7389 */ /* 0x00006400000c000b */
[----:B01----:R-:W-:Y:S05]  /*7040*/  ENDCOLLECTIVE ;  /* 0x000000000000791b */ /* 0x003fea0003800000 */
.L_x_5852:
[----:B------:R-:W-:Y:S01]  /*7050*/  HFMA2 R13, -RZ, RZ, 0, 0 ;  /* 0x00000000ff0d7431 */ /* 0x000fe200000001ff */
[----:B------:R-:W-:Y:S02]  /*7060*/  MOV R12, 0x4 ;  /* 0x00000004000c7802 */ /* 0x000fe40000000f00 */
[----:B------:R-:W-:-:S07]  /*7070*/  MOV R29, R14 ;  /* 0x0000000e001d7202 */ /* 0x000fce0000000f00 */
[----:B------:R-:W-:Y:S05]  /*7080*/  WARPSYNC.COLLECTIVE R15, `(.L_x_5853) ;  /* 0x000000000f087348 */ /* 0x000fea0003c00000 */
[----:B------:R0:W1:Y:S02]  /*7090*/  SHFL.BFLY P6, R14, R13, R12, R11 ;  /* 0x0c00000c0d0e7389 */ /* 0x00006400000c000b */
[----:B01----:R-:W-:Y:S05]  /*70a0*/  ENDCOLLECTIVE ;  /* 0x000000000000791b */ /* 0x003fea0003800000 */
.L_x_5853:
        /* <DEDUP_REMOVED lines=8> */
.L_x_5854:
[----:B------:R-:W-:Y:S01]  /*7130*/  HFMA2 R12, -RZ, RZ, 0, 5.9604644775390625e-08 ;  /* 0x00000001ff0c7431 */ /* 0x000fe200000001ff */
[----:B------:R-:W-:-:S05]  /*7140*/  MOV R31, R14 ;  /* 0x0000000e001f7202 */ /* 0x000fca0000000f00 */
[----:B------:R-:W-:-:S05]  /*7150*/  FADD.FTZ R26, R26, R31 ;  /* 0x0000001f1a1a7221 */ /* 0x000fca0000010000 */
[----:B------:R-:W-:-:S07]  /*7160*/  MOV R13, R26 ;  /* 0x0000001a000d7202 */ /* 0x000fce0000000f00 */
[----:B------:R-:W-:Y:S05]  /*7170*/  WARPSYNC.COLLECTIVE R15, `(.L_x_5855) ;  /* 0x000000000f087348 */ /* 0x000fea0003c00000 */
[----:B------:R0:W1:Y:S02]  /*7180*/  SHFL.BFLY P6, R14, R13, R12, R11 ;  /* 0x0c00000c0d0e7389 */ /* 0x00006400000c000b */
[----:B01----:R-:W-:Y:S05]  /*7190*/  ENDCOLLECTIVE ;  /* 0x000000000000791b */ /* 0x003fea0003800000 */
.L_x_5855:
[----:B------:R-:W-:Y:S01]  /*71a0*/  MOV R13, RZ ;  /* 0x000000ff000d7202 */ /* 0x000fe20000000f00 */
[----:B------:R-:W-:Y:S02]  /*71b0*/  HFMA2 R12, -RZ, RZ, 0, 2.384185791015625e-07 ;  /* 0x00000004ff0c7431 */ /* 0x000fe400000001ff */
[----:B------:R-:W-:-:S07]  /*71c0*/  IMAD.MOV.U32 R31, RZ, RZ, R14 ;  /* 0x000000ffff1f7224 */ /* 0x000fce00078e000e */
[----:B------:R-:W-:Y:S05]  /*71d0*/  WARPSYNC.COLLECTIVE R15, `(.L_x_5856) ;  /* 0x000000000f087348 */ /* 0x000fea0003c00000 */
[----:B------:R0:W1:Y:S02]  /*71e0*/  SHFL.BFLY P6, R14, R13, R12, R11 ;  /* 0x0c00000c0d0e7389 */ /* 0x00006400000c000b */
[----:B01----:R-:W-:Y:S05]  /*71f0*/  ENDCOLLECTIVE ;  /* 0x000000000000791b */ /* 0x003fea0003800000 */
.L_x_5856:
        /* <DEDUP_REMOVED lines=8> */
.L_x_5857:
[----:B------:R-:W-:Y:S01]  /*7280*/  HFMA2 R12, -RZ, RZ, 0, 5.9604644775390625e-08 ;  /* 0x00000001ff0c7431 */ /* 0x000fe200000001ff */
[----:B------:R-:W-:-:S05]  /*7290*/  MOV R33, R14 ;  /* 0x0000000e00217202 */ /* 0x000fca0000000f00 */
[----:B------:R-:W-:-:S05]  /*72a0*/  FADD.FTZ R28, R28, R33 ;  /* 0x000000211c1c7221 */ /* 0x000fca0000010000 */
[----:B------:R-:W-:-:S07]  /*72b0*/  MOV R13, R28 ;  /* 0x0000001c000d7202 */ /* 0x000fce0000000f00 */
[----:B------:R-:W-:Y:S05]  /*72c0*/  WARPSYNC.COLLECTIVE R15, `(.L_x_5858) ;  /* 0x000000000f087348 */ /* 0x000fea0003c00000 */
[----:B------:R0:W1:Y:S02]  /*72d0*/  SHFL.BFLY P6, R14, R13, R12, R11 ;  /* 0x0c00000c0d0e7389 */ /* 0x00006400000c000b */
[----:B01----:R-:W-:Y:S05]  /*72e0*/  ENDCOLLECTIVE ;  /* 0x000000000000791b */ /* 0x003fea0003800000 */
.L_x_5858:
[----:B------:R-:W-:Y:S02]  /*72f0*/  IMAD.MOV.U32 R13, RZ, RZ, RZ ;  /* 0x000000ffff0d7224 */ /* 0x000fe400078e00ff */
[----:B------:R-:W-:Y:S01]  /*7300*/  HFMA2 R12, -RZ, RZ, 0, 2.384185791015625e-07 ;  /* 0x00000004ff0c7431 */ /* 0x000fe200000001ff */
[----:B------:R-:W-:-:S07]  /*7310*/  MOV R33, R14 ;  /* 0x0000000e00217202 */ /* 0x000fce0000000f00 */
[----:B------:R-:W-:Y:S05]  /*7320*/  WARPSYNC.COLLECTIVE R15, `(.L_x_5859) ;  /* 0x000000000f087348 */ /* 0x000fea0003c00000 */
[----:B------:R0:W1:Y:S02]  /*7330*/  SHFL.BFLY P6, R14, R13, R12, R11 ;  /* 0x0c00000c0d0e7389 */ /* 0x00006400000c000b */
[----:B01----:R-:W-:Y:S05]  /*7340*/  ENDCOLLECTIVE ;  /* 0x000000000000791b */ /* 0x003fea0003800000 */
.L_x_5859:
        /* <DEDUP_REMOVED lines=8> */
.L_x_5860:
[----:B------:R-:W-:Y:S02]  /*73d0*/  HFMA2 R12, -RZ, RZ, 0, 5.9604644775390625e-08 ;  /* 0x00000001ff0c7431 */ /* 0x000fe400000001ff */
[----:B------:R-:W-:-:S04]  /*73e0*/  IMAD.MOV.U32 R35, RZ, RZ, R14 ;  /* 0x000000ffff237224 */ /* 0x000fc800078e000e */
[----:B------:R-:W-:-:S05]  /*73f0*/  FADD.FTZ R30, R30, R35 ;  /* 0x000000231e1e7221 */ /* 0x000fca0000010000 */
[----:B------:R-:W-:-:S07]  /*7400*/  MOV R13, R30 ;  /* 0x0000001e000d7202 */ /* 0x000fce0000000f00 */
[----:B------:R-:W-:Y:S05]  /*7410*/  WARPSYNC.COLLECTIVE R15, `(.L_x_5861) ;  /* 0x000000000f087348 */ /* 0x000fea0003c00000 */
[----:B------:R0:W1:Y:S02]  /*7420*/  SHFL.BFLY P6, R14, R13, R12, R11 ;  /* 0x0c00000c0d0e7389 */ /* 0x00006400000c000b */
[----:B01----:R-:W-:Y:S05]  /*7430*/  ENDCOLLECTIVE ;  /* 0x000000000000791b */ /* 0x003fea0003800000 */
.L_x_5861:
[----:B------:R-:W-:Y:S02]  /*7440*/  HFMA2 R13, -RZ, RZ, 0, 0 ;  /* 0x00000000ff0d7431 */ /* 0x000fe400000001ff */
[----:B------:R-:W-:Y:S01]  /*7450*/  IMAD.MOV.U32 R12, RZ, RZ, 0x4 ;  /* 0x00000004ff0c7424 */ /* 0x000fe200078e00ff */
[----:B------:R-:W-:-:S07]  /*7460*/  MOV R35, R14 ;  /* 0x0000000e00237202 */ /* 0x000fce0000000f00 */
[----:B------:R-:W-:Y:S05]  /*7470*/  WARPSYNC.COLLECTIVE R15, `(.L_x_5862) ;  /* 0x000000000f087348 */ /* 0x000fea0003c00000 */
[----:B------:R0:W1:Y:S02]  /*7480*/  SHFL.BFLY P6, R14, R13, R12, R11 ;  /* 0x0c00000c0d0e7389 */ /* 0x00006400000c000b */
[----:B01----:R-:W-:Y:S05]  /*7490*/  ENDCOLLECTIVE ;  /* 0x000000000000791b */ /* 0x003fea0003800000 */
.L_x_5862:
        /* <DEDUP_REMOVED lines=8> */
.L_x_5863:
[----:B------:R-:W-:Y:S01]  /*7520*/  HFMA2 R12, -RZ, RZ, 0, 5.9604644775390625e-08 ;  /* 0x00000001ff0c7431 */ /* 0x000fe200000001ff */
[----:B------:R-:W-:-:S05]  /*7530*/  MOV R37, R14 ;  /* 0x0000000e00257202 */ /* 0x000fca0000000f00 */
[----:B------:R-:W-:-:S04]  /*7540*/  FADD.FTZ R32, R32, R37 ;  /* 0x0000002520207221 */ /* 0x000fc80000010000 */
[----:B------:R-:W-:-:S07]  /*7550*/  IMAD.MOV.U32 R13, RZ, RZ, R32 ;  /* 0x000000ffff0d7224 */ /* 0x000fce00078e0020 */
[----:B------:R-:W-:Y:S05]  /*7560*/  WARPSYNC.COLLECTIVE R15, `(.L_x_5864) ;  /* 0x000000000f087348 */ /* 0x000fea0003c00000 */
[----:B------:R0:W1:Y:S02]  /*7570*/  SHFL.BFLY P6, R14, R13, R12, R11 ;  /* 0x0c00000c0d0e7389 */ /* 0x00006400000c000b */
[----:B01----:R-:W-:Y:S05]  /*7580*/  ENDCOLLECTIVE ;  /* 0x000000000000791b */ /* 0x003fea0003800000 */
.L_x_5864:
[----:B------:R-:W-:Y:S01]  /*7590*/  HFMA2 R13, -RZ, RZ, 0, 0 ;  /* 0x00000000ff0d7431 */ /* 0x000fe200000001ff */
[----:B------:R-:W-:Y:S02]  /*75a0*/  MOV R12, 0x4 ;  /* 0x00000004000c7802 */ /* 0x000fe40000000f00 */
[----:B------:R-:W-:-:S07]  /*75b0*/  MOV R37, R14 ;  /* 0x0000000e00257202 */ /* 0x000fce0000000f00 */
[----:B------:R-:W-:Y:S05]  /*75c0*/  WARPSYNC.COLLECTIVE R15, `(.L_x_5865) ;  /* 0x000000000f087348 */ /* 0x000fea0003c00000 */
[----:B------:R0:W1:Y:S02]  /*75d0*/  SHFL.BFLY P6, R14, R13, R12, R11 ;  /* 0x0c00000c0d0e7389 */ /* 0x00006400000c000b */
[----:B01----:R-:W-:Y:S05]  /*75e0*/  ENDCOLLECTIVE ;  /* 0x000000000000791b */ /* 0x003fea0003800000 */
.L_x_5865:
        /* <DEDUP_REMOVED lines=8> */
.L_x_5866:
[----:B------:R-:W-:Y:S01]  /*7670*/  IMAD.MOV.U32 R12, RZ, RZ, 0x1 ;  /* 0x00000001ff0c7424 */ /* 0x000fe200078e00ff */
[----:B------:R-:W-:-:S05]  /*7680*/  MOV R39, R14 ;  /* 0x0000000e00277202 */ /* 0x000fca0000000f00 */
[----:B------:R-:W-:-:S05]  /*7690*/  FADD.FTZ R34, R34, R39 ;  /* 0x0000002722227221 */ /* 0x000fca0000010000 */
[----:B------:R-:W-:-:S07]  /*76a0*/  MOV R13, R34 ;  /* 0x00000022000d7202 */ /* 0x000fce0000000f00 */
[----:B------:R-:W-:Y:S05]  /*76b0*/  WARPSYNC.COLLECTIVE R15, `(.L_x_5867) ;  /* 0x000000000f087348 */ /* 0x000fea0003c00000 */
[----:B------:R0:W1:Y:S02]  /*76c0*/  SHFL.BFLY P6, R14, R13, R12, R11 ;  /* 0x0c00000c0d0e7389 */ /* 0x00006400000c000b */
[----:B01----:R-:W-:Y:S05]  /*76d0*/  ENDCOLLECTIVE ;  /* 0x000000000000791b */ /* 0x003fea0003800000 */
.L_x_5867:
[----:B------:R-:W-:Y:S01]  /*76e0*/  HFMA2 R13, -RZ, RZ, 0, 0 ;  /* 0x00000000ff0d7431 */ /* 0x000fe200000001ff */
[----:B------:R-:W-:Y:S02]  /*76f0*/  MOV R12, 0x4 ;  /* 0x00000004000c7802 */ /* 0x000fe40000000f00 */
[----:B------:R-:W-:-:S07]  /*7700*/  MOV R39, R14 ;  /* 0x0000000e00277202 */ /* 0x000fce0000000f00 */
[----:B------:R-:W-:Y:S05]  /*7710*/  WARPSYNC.COLLECTIVE R15, `(.L_x_5868) ;  /* 0x000000000f087348 */ /* 0x000fea0003c00000 */
[----:B------:R0:W1:Y:S02]  /*7720*/  SHFL.BFLY P6, R14, R13, R12, R11 ;  /* 0x0c00000c0d0e7389 */ /* 0x00006400000c000b */
[----:B01----:R-:W-:Y:S05]  /*7730*/  ENDCOLLECTIVE ;  /* 0x000000000000791b */ /* 0x003fea0003800000 */
.L_x_5868:
        /* <DEDUP_REMOVED lines=8> */
.L_x_5869:
[----:B------:R-:W-:Y:S01]  /*77c0*/  HFMA2 R12, -RZ, RZ, 0, 5.9604644775390625e-08 ;  /* 0x00000001ff0c7431 */ /* 0x000fe200000001ff */
[----:B------:R-:W-:-:S05]  /*77d0*/  MOV R41, R14 ;  /* 0x0000000e00297202 */ /* 0x000fca0000000f00 */
[----:B------:R-:W-:-:S05]  /*77e0*/  FADD.FTZ R36, R36, R41 ;  /* 0x0000002924247221 */ /* 0x000fca0000010000 */
[----:B------:R-:W-:-:S07]  /*77f0*/  MOV R13, R36 ;  /* 0x00000024000d7202 */ /* 0x000fce0000000f00 */
[----:B------:R-:W-:Y:S05]  /*7800*/  WARPSYNC.COLLECTIVE R15, `(.L_x_5870) ;  /* 0x000000000f087348 */ /* 0x000fea0003c00000 */
[----:B------:R0:W1:Y:S02]  /*7810*/  SHFL.BFLY P6, R14, R13, R12, R11 ;  /* 0x0c00000c0d0e7389 */ /* 0x00006400000c000b */
[----:B01----:R-:W-:Y:S05]  /*7820*/  ENDCOLLECTIVE ;  /* 0x000000000000791b */ /* 0x003fea0003800000 */
.L_x_5870:
[----:B------:R-:W-:Y:S01]  /*7830*/  MOV R13, RZ ;  /* 0x000000ff000d7202 */ /* 0x000fe20000000f00 */
[----:B------:R-:W-:Y:S02]  /*7840*/  HFMA2 R12, -RZ, RZ, 0, 2.384185791015625e-07 ;  /* 0x00000004ff0c7431 */ /* 0x000fe400000001ff */
[----:B------:R-:W-:-:S07]  /*7850*/  IMAD.MOV.U32 R41, RZ, RZ, R14 ;  /* 0x000000ffff297224 */ /* 0x000fce00078e000e */
[----:B------:R-:W-:Y:S05]  /*7860*/  WARPSYNC.COLLECTIVE R15, `(.L_x_5871) ;  /* 0x000000000f087348 */ /* 0x000fea0003c00000 */
[----:B------:R0:W1:Y:S02]  /*7870*/  SHFL.BFLY P6, R14, R13, R12, R11 ;  /* 0x0c00000c0d0e7389 */ /* 0x00006400000c000b */
[----:B01----:R-:W-:Y:S05]  /*7880*/  ENDCOLLECTIVE ;  /* 0x000000000000791b */ /* 0x003fea0003800000 */
.L_x_5871:
        /* <DEDUP_REMOVED lines=8> */
.L_x_5872:
[----:B------:R-:W-:Y:S01]  /*7910*/  HFMA2 R12, -RZ, RZ, 0, 5.9604644775390625e-08 ;  /* 0x00000001ff0c7431 */ /* 0x000fe200000001ff */
[----:B------:R-:W-:-:S05]  /*7920*/  MOV R57, R14 ;  /* 0x0000000e00397202 */ /* 0x000fca0000000f00 */
[----:B------:R-:W-:-:S05]  /*7930*/  FADD.FTZ R38, R38, R57 ;  /* 0x0000003926267221 */ /* 0x000fca0000010000 */
[----:B------:R-:W-:-:S07]  /*7940*/  MOV R13, R38 ;  /* 0x00000026000d7202 */ /* 0x000fce0000000f00 */
[----:B------:R-:W-:Y:S05]  /*7950*/  WARPSYNC.COLLECTIVE R15, `(.L_x_5873) ;  /* 0x000000000f087348 */ /* 0x000fea0003c00000 */
[----:B------:R0:W1:Y:S02]  /*7960*/  SHFL.BFLY P6, R14, R13, R12, R11 ;  /* 0x0c00000c0d0e7389 */ /* 0x00006400000c000b */
[----:B01----:R-:W-:Y:S05]  /*7970*/  ENDCOLLECTIVE ;  /* 0x000000000000791b */ /* 0x003fea0003800000 */
.L_x_5873:
[----:B------:R-:W-:Y:S02]  /*7980*/  IMAD.MOV.U32 R13, RZ, RZ, RZ ;  /* 0x000000ffff0d7224 */ /* 0x000fe400078e00ff */
[----:B------:R-:W-:Y:S01]  /*7990*/  HFMA2 R12, -RZ, RZ, 0, 2.384185791015625e-07 ;  /* 0x00000004ff0c7431 */ /* 0x000fe200000001ff */
[----:B------:R-:W-:-:S07]  /*79a0*/  MOV R71, R14 ;  /* 0x0000000e00477202 */ /* 0x000fce0000000f00 */
[----:B------:R-:W-:Y:S05]  /*79b0*/  WARPSYNC.COLLECTIVE R15, `(.L_x_5874) ;  /* 0x000000000f087348 */ /* 0x000fea0003c00000 */
[----:B------:R0:W1:Y:S02]  /*79c0*/  SHFL.BFLY P6, R14, R13, R12, R11 ;  /* 0x0c00000c0d0e7389 */ /* 0x00006400000c000b */
[----:B01----:R-:W-:Y:S05]  /*79d0*/  ENDCOLLECTIVE ;  /* 0x000000000000791b */ /* 0x003fea0003800000 */
.L_x_5874:
        /* <DEDUP_REMOVED lines=8> */
.L_x_5875:
[----:B------:R-:W-:Y:S02]  /*7a60*/  HFMA2 R12, -RZ, RZ, 0, 5.9604644775390625e-08 ;  /* 0x00000001ff0c7431 */ /* 0x000fe400000001ff */
[----:B------:R-:W-:-:S04]  /*7a70*/  IMAD.MOV.U32 R55, RZ, RZ, R14 ;  /* 0x000000ffff377224 */ /* 0x000fc800078e000e */
[----:B------:R-:W-:-:S05]  /*7a80*/  FADD.FTZ R40, R40, R55 ;  /* 0x0000003728287221 */ /* 0x000fca0000010000 */
[----:B------:R-:W-:-:S07]  /*7a90*/  MOV R13, R40 ;  /* 0x00000028000d7202 */ /* 0x000fce0000000f00 */
[----:B------:R-:W-:Y:S05]  /*7aa0*/  WARPSYNC.COLLECTIVE R15, `(.L_x_5876) ;  /* 0x000000000f087348 */ /* 0x000fea0003c00000 */
[----:B------:R0:W1:Y:S02]  /*7ab0*/  SHFL.BFLY P6, R14, R13, R12, R11 ;  /* 0x0c00000c0d0e7389 */ /* 0x00006400000c000b */
[----:B01----:R-:W-:Y:S05]  /*7ac0*/  ENDCOLLECTIVE ;  /* 0x000000000000791b */ /* 0x003fea0003800000 */
.L_x_5876:
[----:B------:R-:W-:Y:S02]  /*7ad0*/  HFMA2 R13, -RZ, RZ, 0, 0 ;  /* 0x00000000ff0d7431 */ /* 0x000fe400000001ff */
[----:B------:R-:W-:Y:S01]  /*7ae0*/  IMAD.MOV.U32 R12, RZ, RZ, 0x4 ;  /* 0x00000004ff0c7424 */ /* 0x000fe200078e00ff */
[----:B------:R-:W-:-:S07]  /*7af0*/  MOV R67, R14 ;  /* 0x0000000e00437202 */ /* 0x000fce0000000f00 */
[----:B------:R-:W-:Y:S05]  /*7b00*/  WARPSYNC.COLLECTIVE R15, `(.L_x_5877) ;  /* 0x000000000f087348 */ /* 0x000fea0003c00000 */
[----:B------:R0:W1:Y:S02]  /*7b10*/  SHFL.BFLY P6, R14, R13, R12, R11 ;  /* 0x0c00000c0d0e7389 */ /* 0x00006400000c000b */
[----:B01----:R-:W-:Y:S05]  /*7b20*/  ENDCOLLECTIVE ;  /* 0x000000000000791b */ /* 0x003fea0003800000 */
.L_x_5877:
        /* <DEDUP_REMOVED lines=8> */
.L_x_5878:
[----:B------:R-:W-:Y:S01]  /*7bb0*/  HFMA2 R12, -RZ, RZ, 0, 5.9604644775390625e-08 ;  /* 0x00000001ff0c7431 */ /* 0x000fe200000001ff */
[----:B------:R-:W-:-:S05]  /*7bc0*/  MOV R53, R14 ;  /* 0x0000000e00357202 */ /* 0x000fca0000000f00 */
[----:B------:R-:W-:-:S04]  /*7bd0*/  FADD.FTZ R42, R42, R53 ;  /* 0x000000352a2a7221 */ /* 0x000fc80000010000 */
[----:B------:R-:W-:-:S07]  /*7be0*/  IMAD.MOV.U32 R13, RZ, RZ, R42 ;  /* 0x000000ffff0d7224 */ /* 0x000fce00078e002a */
[----:B------:R-:W-:Y:S05]  /*7bf0*/  WARPSYNC.COLLECTIVE R15, `(.L_x_5879) ;  /* 0x000000000f087348 */ /* 0x000fea0003c00000 */
[----:B------:R0:W1:Y:S02]  /*7c00*/  SHFL.BFLY P6, R14, R13, R12, R11 ;  /* 0x0c00000c0d0e7389 */ /* 0x00006400000c000b */
[----:B01----:R-:W-:Y:S05]  /*7c10*/  ENDCOLLECTIVE ;  /* 0x000000000000791b */ /* 0x003fea0003800000 */
.L_x_5879:
[----:B------:R-:W-:Y:S01]  /*7c20*/  HFMA2 R13, -RZ, RZ, 0, 0 ;  /* 0x00000000ff0d7431 */ /* 0x000fe200000001ff */
[----:B------:R-:W-:Y:S02]  /*7c30*/  MOV R12, 0x4 ;  /* 0x00000004000c7802 */ /* 0x000fe40000000f00 */
[----:B------:R-:W-:-:S07]  /*7c40*/  MOV R63, R14 ;  /* 0x0000000e003f7202 */ /* 0x000fce0000000f00 */
[----:B------:R-:W-:Y:S05]  /*7c50*/  WARPSYNC.COLLECTIVE R15, `(.L_x_5880) ;  /* 0x000000000f087348 */ /* 0x000fea0003c00000 */
[----:B------:R0:W1:Y:S02]  /*7c60*/  SHFL.BFLY P6, R14, R13, R12, R11 ;  /* 0x0c00000c0d0e7389 */ /* 0x00006400000c000b */
[----:B01----:R-:W-:Y:S05]  /*7c70*/  ENDCOLLECTIVE ;  /* 0x000000000000791b */ /* 0x003fea0003800000 */
.L_x_5880:
        /* <DEDUP_REMOVED lines=8> */
.L_x_5881:
[----:B------:R-:W-:Y:S01]  /*7d00*/  IMAD.MOV.U32 R12, RZ, RZ, 0x1 ;  /* 0x00000001ff0c7424 */ /* 0x000fe200078e00ff */
[----:B------:R-:W-:-:S05]  /*7d10*/  MOV R58, R14 ;  /* 0x0000000e003a7202 */ /* 0x000fca0000000f00 */
[----:B------:R-:W-:-:S05]  /*7d20*/  FADD.FTZ R43, R43, R58 ;  /* 0x0000003a2b2b7221 */ /* 0x000fca0000010000 */
[----:B------:R-:W-:-:S07]  /*7d30*/  MOV R13, R43 ;  /* 0x0000002b000d7202 */ /* 0x000fce0000000f00 */
[----:B------:R-:W-:Y:S05]  /*7d40*/  WARPSYNC.COLLECTIVE R15, `(.L_x_5882) ;  /* 0x000000000f087348 */ /* 0x000fea0003c00000 */
[----:B------:R0:W1:Y:S02]  /*7d50*/  SHFL.BFLY P6, R14, R13, R12, R11 ;  /* 0x0c00000c0d0e7389 */ /* 0x00006400000c000b */
[----:B01----:R-:W-:Y:S05]  /*7d60*/  ENDCOLLECTIVE ;  /* 0x000000000000791b */ /* 0x003fea0003800000 */
.L_x_5882:
[----:B------:R-:W-:Y:S01]  /*7d70*/  HFMA2 R13, -RZ, RZ, 0, 0 ;  /* 0x00000000ff0d7431 */ /* 0x000fe200000001ff */
[----:B------:R-:W-:Y:S02]  /*7d80*/  MOV R12, 0x4 ;  /* 0x00000004000c7802 */ /* 0x000fe40000000f00 */
[----:B------:R-:W-:-:S07]  /*7d90*/  MOV R2, R14 ;  /* 0x0000000e00027202 */ /* 0x000fce0000000f00 */
[----:B------:R-:W-:Y:S05]  /*7da0*/  WARPSYNC.COLLECTIVE R15, `(.L_x_5883) ;  /* 0x000000000f087348 */ /* 0x000fea0003c00000 */
[----:B------:R0:W1:Y:S02]  /*7db0*/  SHFL.BFLY P6, R14, R13, R12, R11 ;  /* 0x0c00000c0d0e7389 */ /* 0x00006400000c000b */
[----:B01----:R-:W-:Y:S05]  /*7dc0*/  ENDCOLLECTIVE ;  /* 0x000000000000791b */ /* 0x003fea0003800000 */
.L_x_5883:
        /* <DEDUP_REMOVED lines=8> */
.L_x_5884:
[----:B------:R-:W-:Y:S01]  /*7e50*/  HFMA2 R12, -RZ, RZ, 0, 5.9604644775390625e-08 ;  /* 0x00000001ff0c7431 */ /* 0x000fe200000001ff */
[----:B------:R-:W-:-:S05]  /*7e60*/  MOV R3, R14 ;  /* 0x0000000e00037202 */ /* 0x000fca0000000f00 */
[----:B------:R-:W-:-:S05]  /*7e70*/  FADD.FTZ R44, R44, R3 ;  /* 0x000000032c2c7221 */ /* 0x000fca0000010000 */
[----:B------:R-:W-:-:S07]  /*7e80*/  MOV R13, R44 ;  /* 0x0000002c000d7202 */ /* 0x000fce0000000f00 */
[----:B------:R-:W-:Y:S05]  /*7e90*/  WARPSYNC.COLLECTIVE R15, `(.L_x_5885) ;  /* 0x000000000f087348 */ /* 0x000fea0003c00000 */
[----:B------:R0:W1:Y:S02]  /*7ea0*/  SHFL.BFLY P6, R14, R13, R12, R11 ;  /* 0x0c00000c0d0e7389 */ /* 0x00006400000c000b */
[----:B01----:R-:W-:Y:S05]  /*7eb0*/  ENDCOLLECTIVE ;  /* 0x000000000000791b */ /* 0x003fea0003800000 */
.L_x_5885:
[----:B------:R-:W-:Y:S01]  /*7ec0*/  MOV R13, RZ ;  /* 0x000000ff000d7202 */ /* 0x000fe20000000f00 */
[----:B------:R-:W-:Y:S02]  /*7ed0*/  HFMA2 R12, -RZ, RZ, 0, 2.384185791015625e-07 ;  /* 0x00000004ff0c7431 */ /* 0x000fe400000001ff */
[----:B------:R-:W-:-:S07]  /*7ee0*/  IMAD.MOV.U32 R3, RZ, RZ, R14 ;  /* 0x000000ffff037224 */ /* 0x000fce00078e000e */
[----:B------:R-:W-:Y:S05]  /*7ef0*/  WARPSYNC.COLLECTIVE R15, `(.L_x_5886) ;  /* 0x000000000f087348 */ /* 0x000fea0003c00000 */
[----:B------:R0:W1:Y:S02]  /*7f00*/  SHFL.BFLY P6, R14, R13, R12, R11 ;  /* 0x0c00000c0d0e7389 */ /* 0x00006400000c000b */
[----:B01----:R-:W-:Y:S05]  /*7f10*/  ENDCOLLECTIVE ;  /* 0x000000000000791b */ /* 0x003fea0003800000 */
.L_x_5886:
        /* <DEDUP_REMOVED lines=8> */
.L_x_5887:
[----:B------:R-:W-:Y:S01]  /*7fa0*/  HFMA2 R12, -RZ, RZ, 0, 5.9604644775390625e-08 ;  /* 0x00000001ff0c7431 */ /* 0x000fe200000001ff */
[----:B------:R-:W-:-:S05]  /*7fb0*/  MOV R56, R14 ;  /* 0x0000000e00387202 */ /* 0x000fca0000000f00 */
[----:B------:R-:W-:-:S05]  /*7fc0*/  FADD.FTZ R45, R45, R56 ;  /* 0x000000382d2d7221 */ /* 0x000fca0000010000 */
[----:B------:R-:W-:-:S07]  /*7fd0*/  MOV R13, R45 ;  /* 0x0000002d000d7202 */ /* 0x000fce0000000f00 */
[----:B------:R-:W-:Y:S05]  /*7fe0*/  WARPSYNC.COLLECTIVE R15, `(.L_x_5888) ;  /* 0x000000000f087348 */ /* 0x000fea0003c00000 */
[----:B------:R0:W1:Y:S02]  /*7ff0*/  SHFL.BFLY P6, R14, R13, R12, R11 ;  /* 0x0c00000c0d0e7389 */ /* 0x00006400000c000b */
[----:B01----:R-:W-:Y:S05]  /*8000*/  ENDCOLLECTIVE ;  /* 0x000000000000791b */ /* 0x003fea0003800000 */
.L_x_5888:
[----:B------:R-:W-:Y:S02]  /*8010*/  IMAD.MOV.U32 R13, RZ, RZ, RZ ;  /* 0x000000ffff0d7224 */ /* 0x000fe400078e00ff */
[----:B------:R-:W-:Y:S01]  /*8020*/  HFMA2 R12, -RZ, RZ, 0, 2.384185791015625e-07 ;  /* 0x00000004ff0c7431 */ /* 0x000fe200000001ff */
[----:B------:R-:W-:-:S07]  /*8030*/  MOV R76, R14 ;  /* 0x0000000e004c7202 */ /* 0x000fce0000000f00 */
[----:B------:R-:W-:Y:S05]  /*8040*/  WARPSYNC.COLLECTIVE R15, `(.L_x_5889) ;  /* 0x000000000f087348 */ /* 0x000fea0003c00000 */
[----:B------:R0:W1:Y:S02]  /*8050*/  SHFL.BFLY P6, R14, R13, R12, R11 ;  /* 0x0c00000c0d0e7389 */ /* 0x00006400000c000b */
[----:B01----:R-:W-:Y:S05]  /*8060*/  ENDCOLLECTIVE ;  /* 0x000000000000791b */ /* 0x003fea0003800000 */
.L_x_5889:
        /* <DEDUP_REMOVED lines=8> */
.L_x_5890:
[----:B------:R-:W-:Y:S02]  /*80f0*/  HFMA2 R12, -RZ, RZ, 0, 5.9604644775390625e-08 ;  /* 0x00000001ff0c7431 */ /* 0x000fe400000001ff */
[----:B------:R-:W-:-:S04]  /*8100*/  IMAD.MOV.U32 R7, RZ, RZ, R14 ;  /* 0x000000ffff077224 */ /* 0x000fc800078e000e */
[----:B------:R-:W-:-:S05]  /*8110*/  FADD.FTZ R46, R46, R7 ;  /* 0x000000072e2e7221 */ /* 0x000fca0000010000 */
[----:B------:R-:W-:-:S07]  /*8120*/  MOV R13, R46 ;  /* 0x0000002e000d7202 */ /* 0x000fce0000000f00 */
[----:B------:R-:W-:Y:S05]  /*8130*/  WARPSYNC.COLLECTIVE R15, `(.L_x_5891) ;  /* 0x000000000f087348 */ /* 0x000fea0003c00000 */
[----:B------:R0:W1:Y:S02]  /*8140*/  SHFL.BFLY P6, R14, R13, R12, R11 ;  /* 0x0c00000c0d0e7389 */ /* 0x00006400000c000b */
[----:B01----:R-:W-:Y:S05]  /*8150*/  ENDCOLLECTIVE ;  /* 0x000000000000791b */ /* 0x003fea0003800000 */
.L_x_5891:
[----:B------:R-:W-:Y:S02]  /*8160*/  HFMA2 R13, -RZ, RZ, 0, 0 ;  /* 0x00000000ff0d7431 */ /* 0x000fe400000001ff */
[----:B------:R-:W-:Y:S01]  /*8170*/  IMAD.MOV.U32 R12, RZ, RZ, 0x4 ;  /* 0x00000004ff0c7424 */ /* 0x000fe200078e00ff */
[----:B------:R-:W-:-:S07]  /*8180*/  MOV R7, R14 ;  /* 0x0000000e00077202 */ /* 0x000fce0000000f00 */
[----:B------:R-:W-:Y:S05]  /*8190*/  WARPSYNC.COLLECTIVE R15, `(.L_x_5892) ;  /* 0x000000000f087348 */ /* 0x000fea0003c00000 */
[----:B------:R0:W1:Y:S02]  /*81a0*/  SHFL.BFLY P6, R14, R13, R12, R11 ;  /* 0x0c00000c0d0e7389 */ /* 0x00006400000c000b */
[----:B01----:R-:W-:Y:S05]  /*81b0*/  ENDCOLLECTIVE ;  /* 0x000000000000791b */ /* 0x003fea0003800000 */
.L_x_5892:
        /* <DEDUP_REMOVED lines=8> */
.L_x_5893:
[----:B------:R-:W-:Y:S01]  /*8240*/  HFMA2 R12, -RZ, RZ, 0, 5.9604644775390625e-08 ;  /* 0x00000001ff0c7431 */ /* 0x000fe200000001ff */
[----:B------:R-:W-:-:S05]  /*8250*/  MOV R54, R14 ;  /* 0x0000000e00367202 */ /* 0x000fca0000000f00 */
[----:B------:R-:W-:-:S04]  /*8260*/  FADD.FTZ R47, R47, R54 ;  /* 0x000000362f2f7221 */ /* 0x000fc80000010000 */
[----:B------:R-:W-:-:S07]  /*8270*/  IMAD.MOV.U32 R13, RZ, RZ, R47 ;  /* 0x000000ffff0d7224 */ /* 0x000fce00078e002f */
[----:B------:R-:W-:Y:S05]  /*8280*/  WARPSYNC.COLLECTIVE R15, `(.L_x_5894) ;  /* 0x000000000f087348 */ /* 0x000fea0003c00000 */
[----:B------:R0:W1:Y:S02]  /*8290*/  SHFL.BFLY P6, R14, R13, R12, R11 ;  /* 0x0c00000c0d0e7389 */ /* 0x00006400000c000b */
[----:B01----:R-:W-:Y:S05]  /*82a0*/  ENDCOLLECTIVE ;  /* 0x000000000000791b */ /* 0x003fea0003800000 */
.L_x_5894:
[----:B------:R-:W-:Y:S01]  /*82b0*/  HFMA2 R13, -RZ, RZ, 0, 0 ;  /* 0x00000000ff0d7431 */ /* 0x000fe200000001ff */
[----:B------:R-:W-:Y:S02]  /*82c0*/  MOV R12, 0x4 ;  /* 0x00000004000c7802 */ /* 0x000fe40000000f00 */
[----:B------:R-:W-:-:S07]  /*82d0*/  MOV R9, R14 ;  /* 0x0000000e00097202 */ /* 0x000fce0000000f00 */
[----:B------:R-:W-:Y:S05]  /*82e0*/  WARPSYNC.COLLECTIVE R15, `(.L_x_5895) ;  /* 0x000000000f087348 */ /* 0x000fea0003c00000 */
[----:B------:R0:W1:Y:S02]  /*82f0*/  SHFL.BFLY P6, R14, R13, R12, R11 ;  /* 0x0c00000c0d0e7389 */ /* 0x00006400000c000b */
[----:B01----:R-:W-:Y:S05]  /*8300*/  ENDCOLLECTIVE ;  /* 0x000000000000791b */ /* 0x003fea0003800000 */
.L_x_5895:
        /* <DEDUP_REMOVED lines=8> */
.L_x_5896:
[----:B------:R-:W-:Y:S01]  /*8390*/  IMAD.MOV.U32 R12, RZ, RZ, 0x1 ;  /* 0x00000001ff0c7424 */ /* 0x000fe200078e00ff */
[----:B------:R-:W-:-:S05]  /*83a0*/  MOV R17, R14 ;  /* 0x0000000e00117202 */ /* 0x000fca0000000f00 */
[----:B------:R-:W-:-:S05]  /*83b0*/  FADD.FTZ R48, R48, R17 ;  /* 0x0000001130307221 */ /* 0x000fca0000010000 */
[----:B------:R-:W-:-:S07]  /*83c0*/  MOV R13, R48 ;  /* 0x00000030000d7202 */ /* 0x000fce0000000f00 */
[----:B------:R-:W-:Y:S05]  /*83d0*/  WARPSYNC.COLLECTIVE R15, `(.L_x_5897) ;  /* 0x000000000f087348 */ /* 0x000fea0003c00000 */
[----:B------:R0:W1:Y:S02]  /*83e0*/  SHFL.BFLY P6, R14, R13, R12, R11 ;  /* 0x0c00000c0d0e7389 */ /* 0x00006400000c000b */
[----:B01----:R-:W-:Y:S05]  /*83f0*/  ENDCOLLECTIVE ;  /* 0x000000000000791b */ /* 0x003fea0003800000 */
.L_x_5897:
[----:B------:R-:W-:Y:S01]  /*8400*/  HFMA2 R13, -RZ, RZ, 0, 0 ;  /* 0x00000000ff0d7431 */ /* 0x000fe200000001ff */
[----:B------:R-:W-:Y:S02]  /*8410*/  MOV R12, 0x4 ;  /* 0x00000004000c7802 */ /* 0x000fe40000000f00 */
[----:B------:R-:W-:-:S07]  /*8420*/  MOV R17, R14 ;  /* 0x0000000e00117202 */ /* 0x000fce0000000f00 */
[----:B------:R-:W-:Y:S05]  /*8430*/  WARPSYNC.COLLECTIVE R15, `(.L_x_5898) ;  /* 0x000000000f087348 */ /* 0x000fea0003c00000 */
[----:B------:R0:W1:Y:S02]  /*8440*/  SHFL.BFLY P6, R14, R13, R12, R11 ;  /* 0x0c00000c0d0e7389 */ /* 0x00006400000c000b */
[----:B01----:R-:W-:Y:S05]  /*8450*/  ENDCOLLECTIVE ;  /* 0x000000000000791b */ /* 0x003fea0003800000 */
.L_x_5898:
        /* <DEDUP_REMOVED lines=8> */
.L_x_5899:
[----:B------:R-:W-:Y:S01]  /*84e0*/  HFMA2 R12, -RZ, RZ, 0, 5.9604644775390625e-08 ;  /* 0x00000001ff0c7431 */ /* 0x000fe200000001ff */
[----:B------:R-:W-:-:S05]  /*84f0*/  MOV R52, R14 ;  /* 0x0000000e00347202 */ /* 0x000fca0000000f00 */
[----:B------:R-:W-:-:S05]  /*8500*/  FADD.FTZ R49, R49, R52 ;  /* 0x0000003431317221 */ /* 0x000fca0000010000 */
[----:B------:R-:W-:-:S07]  /*8510*/  MOV R13, R49 ;  /* 0x00000031000d7202 */ /* 0x000fce0000000f00 */
[----:B------:R-:W-:Y:S05]  /*8520*/  WARPSYNC.COLLECTIVE R15, `(.L_x_5900) ;  /* 0x000000000f087348 */ /* 0x000fea0003c00000 */
[----:B------:R0:W1:Y:S02]  /*8530*/  SHFL.BFLY P6, R14, R13, R12, R11 ;  /* 0x0c00000c0d0e7389 */ /* 0x00006400000c000b */
[----:B01----:R-:W-:Y:S05]  /*8540*/  ENDCOLLECTIVE ;  /* 0x000000000000791b */ /* 0x003fea0003800000 */
.L_x_5900:
[----:B------:R-:W-:Y:S01]  /*8550*/  MOV R13, RZ ;  /* 0x000000ff000d7202 */ /* 0x000fe20000000f00 */
[----:B------:R-:W-:Y:S02]  /*8560*/  HFMA2 R12, -RZ, RZ, 0, 2.384185791015625e-07 ;  /* 0x00000004ff0c7431 */ /* 0x000fe400000001ff */
[----:B------:R-:W-:-:S07]  /*8570*/  IMAD.MOV.U32 R19, RZ, RZ, R14 ;  /* 0x000000ffff137224 */ /* 0x000fce00078e000e */
[----:B------:R-:W-:Y:S05]  /*8580*/  WARPSYNC.COLLECTIVE R15, `(.L_x_5901) ;  /* 0x000000000f087348 */ /* 0x000fea0003c00000 */
[----:B------:R0:W1:Y:S02]  /*8590*/  SHFL.BFLY P6, R14, R13, R12, R11 ;  /* 0x0c00000c0d0e7389 */ /* 0x00006400000c000b */
[----:B01----:R-:W-:Y:S05]  /*85a0*/  ENDCOLLECTIVE ;  /* 0x000000000000791b */ /* 0x003fea0003800000 */
.L_x_5901:
        /* <DEDUP_REMOVED lines=8> */
.L_x_5902:
[----:B------:R-:W-:Y:S01]  /*8630*/  HFMA2 R12, -RZ, RZ, 0, 5.9604644775390625e-08 ;  /* 0x00000001ff0c7431 */ /* 0x000fe200000001ff */
[----:B------:R-:W-:-:S05]  /*8640*/  MOV R21, R14 ;  /* 0x0000000e00157202 */ /* 0x000fca0000000f00 */
[----:B------:R-:W-:-:S05]  /*8650*/  FADD.FTZ R50, R50, R21 ;  /* 0x0000001532327221 */ /* 0x000fca0000010000 */
[----:B------:R-:W-:-:S07]  /*8660*/  MOV R13, R50 ;  /* 0x00000032000d7202 */ /* 0x000fce0000000f00 */
[----:B------:R-:W-:Y:S05]  /*8670*/  WARPSYNC.COLLECTIVE R15, `(.L_x_5903) ;  /* 0x000000000f087348 */ /* 0x000fea0003c00000 */
[----:B------:R0:W1:Y:S02]  /*8680*/  SHFL.BFLY P6, R14, R13, R12, R11 ;  /* 0x0c00000c0d0e7389 */ /* 0x00006400000c000b */
[----:B01----:R-:W-:Y:S05]  /*8690*/  ENDCOLLECTIVE ;  /* 0x000000000000791b */ /* 0x003fea0003800000 */
.L_x_5903:
[----:B------:R-:W-:Y:S02]  /*86a0*/  IMAD.MOV.U32 R13, RZ, RZ, RZ ;  /* 0x000000ffff0d7224 */ /* 0x000fe400078e00ff */
[----:B------:R-:W-:Y:S01]  /*86b0*/  HFMA2 R12, -RZ, RZ, 0, 2.384185791015625e-07 ;  /* 0x00000004ff0c7431 */ /* 0x000fe200000001ff */
[----:B------:R-:W-:-:S07]  /*86c0*/  MOV R27, R14 ;  /* 0x0000000e001b7202 */ /* 0x000fce0000000f00 */
[----:B------:R-:W-:Y:S05]  /*86d0*/  WARPSYNC.COLLECTIVE R15, `(.L_x_5904) ;  /* 0x000000000f087348 */ /* 0x000fea0003c00000 */
[----:B------:R0:W1:Y:S02]  /*86e0*/  SHFL.BFLY P6, R14, R13, R12, R11 ;  /* 0x0c00000c0d0e7389 */ /* 0x00006400000c000b */
[----:B01----:R-:W-:Y:S05]  /*86f0*/  ENDCOLLECTIVE ;  /* 0x000000000000791b */ /* 0x003fea0003800000 */
.L_x_5904:
[----:B------:R-:W-:Y:S01]  /*8700*/  FADD.FTZ R27, R50, R27 ;  /* 0x0000001b321b7221 */ /* 0x000fe20000010000 */
[----:B------:R-:W-:Y:S02]  /*8710*/  HFMA2 R12, -RZ, RZ, 0, 1.1920928955078125e-07 ;  /* 0x00000002ff0c7431 */ /* 0x000fe400000001ff */
[----:B------:R-:W-:-:S05]  /*8720*/  FADD.FTZ R51, RZ, R14 ;  /* 0x0000000eff337221 */ /* 0x000fca0000010000 */
[----:B------:R-:W-:-:S07]  /*8730*/  MOV R13, R51 ;  /* 0x00000033000d7202 */ /* 0x000fce0000000f00 */
[----:B------:R-:W-:Y:S05]  /*8740*/  WARPSYNC.COLLECTIVE R15, `(.L_x_5905) ;  /* 0x000000000f087348 */ /* 0x000fea0003c00000 */
[----:B------:R0:W1:Y:S02]  /*8750*/  SHFL.BFLY P6, R14, R13, R12, R11 ;  /* 0x0c00000c0d0e7389 */ /* 0x00006400000c000b */
[----:B01----:R-:W-:Y:S05]  /*8760*/  ENDCOLLECTIVE ;  /* 0x000000000000791b */ /* 0x003fea0003800000 */
.L_x_5905:
[----:B------:R-:W-:Y:S02]  /*8770*/  IMAD.MOV.U32 R12, RZ, RZ, 0x1 ;  /* 0x00000001ff0c7424 */ /* 0x000fe400078e00ff */
[----:B------:R-:W-:-:S05]  /*8780*/  FADD.FTZ R51, R51, R14 ;  /* 0x0000000e33337221 */ /* 0x000fca0000010000 */
[----:B------:R-:W-:-:S07]  /*8790*/  MOV R13, R51 ;  /* 0x00000033000d7202 */ /* 0x000fce0000000f00 */
[----:B------:R-:W-:Y:S05]  /*87a0*/  WARPSYNC.COLLECTIVE R15, `(.L_x_5906) ;  /* 0x000000000f087348 */ /* 0x000fea0003c00000 */
[----:B------:R0:W1:Y:S02]  /*87b0*/  SHFL.BFLY P6, R14, R13, R12, R11 ;  /* 0x0c00000c0d0e7389 */ /* 0x00006400000c000b */
[----:B01----:R-:W-:Y:S05]  /*87c0*/  ENDCOLLECTIVE ;  /* 0x000000000000791b */ /* 0x003fea0003800000 */
.L_x_5906:
[----:B------:R-:W-:Y:S01]  /*87d0*/  HFMA2 R13, -RZ, RZ, 0, 0 ;  /* 0x00000000ff0d7431 */ /* 0x000fe200000001ff */
[----:B------:R-:W-:Y:S02]  /*87e0*/  MOV R12, 0x4 ;  /* 0x00000004000c7802 */ /* 0x000fe40000000f00 */
[----:B------:R-:W-:-:S07]  /*87f0*/  MOV R29, R14 ;  /* 0x0000000e001d7202 */ /* 0x000fce0000000f00 */
[----:B------:R-:W-:Y:S05]  /*8800*/  WARPSYNC.COLLECTIVE R15, `(.L_x_5907) ;  /* 0x000000000f087348 */ /* 0x000fea0003c00000 */
[----:B------:R0:W1:Y:S02]  /*8810*/  SHFL.BFLY P6, R14, R13, R12, R11 ;  /* 0x0c00000c0d0e7389 */ /* 0x00006400000c000b */
[----:B01----:R-:W-:Y:S05]  /*8820*/  ENDCOLLECTIVE ;  /* 0x000000000000791b */ /* 0x003fea0003800000 */
.L_x_5907:
        /* <DEDUP_REMOVED lines=8> */
.L_x_5908:
[----:B------:R-:W-:Y:S02]  /*88b0*/  HFMA2 R12, -RZ, RZ, 0, 5.9604644775390625e-08 ;  /* 0x00000001ff0c7431 */ /* 0x000fe400000001ff */
[----:B------:R-:W-:-:S05]  /*88c0*/  FADD.FTZ R52, R52, R14 ;  /* 0x0000000e34347221 */ /* 0x000fca0000010000 */
[----:B------:R-:W-:-:S07]  /*88d0*/  MOV R13, R52 ;  /* 0x00000034000d7202 */ /* 0x000fce0000000f00 */
[----:B------:R-:W-:Y:S05]  /*88e0*/  WARPSYNC.COLLECTIVE R15, `(.L_x_5909) ;  /* 0x000000000f087348 */ /* 0x000fea0003c00000 */
[----:B------:R0:W1:Y:S02]  /*88f0*/  SHFL.BFLY P6, R14, R13, R12, R11 ;  /* 0x0c00000c0d0e7389 */ /* 0x00006400000c000b */
[----:B01----:R-:W-:Y:S05]  /*8900*/  ENDCOLLECTIVE ;  /* 0x000000000000791b */ /* 0x003fea0003800000 */
.L_x_5909:
[----:B------:R-:W-:Y:S02]  /*8910*/  HFMA2 R13, -RZ, RZ, 0, 0 ;  /* 0x00000000ff0d7431 */ /* 0x000fe400000001ff */
[----:B------:R-:W-:Y:S01]  /*8920*/  IMAD.MOV.U32 R12, RZ, RZ, 0x4 ;  /* 0x00000004ff0c7424 */ /* 0x000fe200078e00ff */
[----:B------:R-:W-:-:S07]  /*8930*/  MOV R31, R14 ;  /* 0x0000000e001f7202 */ /* 0x000fce0000000f00 */
[----:B------:R-:W-:Y:S05]  /*8940*/  WARPSYNC.COLLECTIVE R15, `(.L_x_5910) ;  /* 0x000000000f087348 */ /* 0x000fea0003c00000 */
[----:B------:R0:W1:Y:S02]  /*8950*/  SHFL.BFLY P6, R14, R13, R12, R11 ;  /* 0x0c00000c0d0e7389 */ /* 0x00006400000c000b */
[----:B01----:R-:W-:Y:S05]  /*8960*/  ENDCOLLECTIVE ;  /* 0x000000000000791b */ /* 0x003fea0003800000 */
.L_x_5910:
        /* <DEDUP_REMOVED lines=8> */
.L_x_5911:
[----:B------:R-:W-:Y:S01]  /*89f0*/  IMAD.MOV.U32 R12, RZ, RZ, 0x1 ;  /* 0x00000001ff0c7424 */ /* 0x000fe200078e00ff */
[----:B------:R-:W-:-:S05]  /*8a00*/  MOV R25, R14 ;  /* 0x0000000e00197202 */ /* 0x000fca0000000f00 */
[----:B------:R-:W-:-:S05]  /*8a10*/  FADD.FTZ R53, R53, R25 ;  /* 0x0000001935357221 */ /* 0x000fca0000010000 */
[----:B------:R-:W-:-:S07]  /*8a20*/  MOV R13, R53 ;  /* 0x00000035000d7202 */ /* 0x000fce0000000f00 */
[----:B------:R-:W-:Y:S05]  /*8a30*/  WARPSYNC.COLLECTIVE R15, `(.L_x_5912) ;  /* 0x000000000f087348 */ /* 0x000fea0003c00000 */
[----:B------:R0:W1:Y:S02]  /*8a40*/  SHFL.BFLY P6, R14, R13, R12, R11 ;  /* 0x0c00000c0d0e7389 */ /* 0x00006400000c000b */
[----:B01----:R-:W-:Y:S05]  /*8a50*/  ENDCOLLECTIVE ;  /* 0x000000000000791b */ /* 0x003fea0003800000 */
.L_x_5912:
[----:B------:R-:W-:Y:S01]  /*8a60*/  HFMA2 R13, -RZ, RZ, 0, 0 ;  /* 0x00000000ff0d7431 */ /* 0x000fe200000001ff */
[----:B------:R-:W-:Y:S02]  /*8a70*/  MOV R12, 0x4 ;  /* 0x00000004000c7802 */ /* 0x000fe40000000f00 */
[----:B------:R-:W-:-:S07]  /*8a80*/  MOV R3, R14 ;  /* 0x0000000e00037202 */ /* 0x000fce0000000f00 */
[----:B------:R-:W-:Y:S05]  /*8a90*/  WARPSYNC.COLLECTIVE R15, `(.L_x_5913) ;  /* 0x000000000f087348 */ /* 0x000fea0003c00000 */
[----:B------:R0:W1:Y:S02]  /*8aa0*/  SHFL.BFLY P6, R14, R13, R12, R11 ;  /* 0x0c00000c0d0e7389 */ /* 0x00006400000c000b */
[----:B01----:R-:W-:Y:S05]  /*8ab0*/  ENDCOLLECTIVE ;  /* 0x000000000000791b */ /* 0x003fea0003800000 */
.L_x_5913:
[----:B------:R-:W-:Y:S01]  /*8ac0*/  FADD.FTZ R53, R53, R3 ;  /* 0x0000000335357221 */ /* 0x000fe20000010000 */
[----:B------:R-:W-:Y:S02]  /*8ad0*/  HFMA2 R12, -RZ, RZ, 0, 1.1920928955078125e-07 ;  /* 0x00000002ff0c7431 */ /* 0x000fe400000001ff */
[----:B------:R-:W-:-:S05]  /*8ae0*/  FADD.FTZ R54, RZ, R14 ;  /* 0x0000000eff367221 */ /* 0x000fca0000010000 */
[----:B------:R-:W-:-:S07]  /*8af0*/  MOV R13, R54 ;  /* 0x00000036000d7202 */ /* 0x000fce0000000f00 */
[----:B------:R-:W-:Y:S05]  /*8b00*/  WARPSYNC.COLLECTIVE R15, `(.L_x_5914) ;  /* 0x000000000f087348 */ /* 0x000fea0003c00000 */
[----:B------:R0:W1:Y:S02]  /*8b10*/  SHFL.BFLY P6, R14, R13, R12, R11 ;  /* 0x0c00000c0d0e7389 */ /* 0x00006400000c000b */
[----:B01----:R-:W-:Y:S05]  /*8b20*/  ENDCOLLECTIVE ;  /* 0x000000000000791b */ /* 0x003fea0003800000 */
.L_x_5914:
[----:B------:R-:W-:Y:S02]  /*8b30*/  HFMA2 R12, -RZ, RZ, 0, 5.9604644775390625e-08 ;  /* 0x00000001ff0c7431 */ /* 0x000fe400000001ff */
[----:B------:R-:W-:-:S04]  /*8b40*/  IMAD.MOV.U32 R23, RZ, RZ, R14 ;  /* 0x000000ffff177224 */ /* 0x000fc800078e000e */
[----:B------:R-:W-:-:S05]  /*8b50*/  FADD.FTZ R54, R54, R23 ;  /* 0x0000001736367221 */ /* 0x000fca0000010000 */
[----:B------:R-:W-:-:S07]  /*8b60*/  MOV R13, R54 ;  /* 0x00000036000d7202 */ /* 0x000fce0000000f00 */
[----:B------:R-:W-:Y:S05]  /*8b70*/  WARPSYNC.COLLECTIVE R15, `(.L_x_5915) ;  /* 0x000000000f087348 */ /* 0x000fea0003c00000 */
[----:B------:R0:W1:Y:S02]  /*8b80*/  SHFL.BFLY P6, R14, R13, R12, R11 ;  /* 0x0c00000c0d0e7389 */ /* 0x00006400000c000b */
[----:B01----:R-:W-:Y:S05]  /*8b90*/  ENDCOLLECTIVE ;  /* 0x000000000000791b */ /* 0x003fea0003800000 */
.L_x_5915:
[----:B------:R-:W-:Y:S01]  /*8ba0*/  HFMA2 R13, -RZ, RZ, 0, 0 ;  /* 0x00000000ff0d7431 */ /* 0x000fe200000001ff */
[----:B------:R-:W-:Y:S02]  /*8bb0*/  MOV R12, 0x4 ;  /* 0x00000004000c7802 */ /* 0x000fe40000000f00 */
[----:B------:R-:W-:-:S07]  /*8bc0*/  MOV R23, R14 ;  /* 0x0000000e00177202 */ /* 0x000fce0000000f00 */
[----:B------:R-:W-:Y:S05]  /*8bd0*/  WARPSYNC.COLLECTIVE R15, `(.L_x_5916) ;  /* 0x000000000f087348 */ /* 0x000fea0003c00000 */
[----:B------:R0:W1:Y:S02]  /*8be0*/  SHFL.BFLY P6, R14, R13, R12, R11 ;  /* 0x0c00000c0d0e7389 */ /* 0x00006400000c000b */
[----:B01----:R-:W-:Y:S05]  /*8bf0*/  ENDCOLLECTIVE ;  /* 0x000000000000791b */ /* 0x003fea0003800000 */
.L_x_5916:
        /* <DEDUP_REMOVED lines=8> */
.L_x_5917:
[----:B------:R-:W-:Y:S01]  /*8c80*/  HFMA2 R12, -RZ, RZ, 0, 5.9604644775390625e-08 ;  /* 0x00000001ff0c7431 */ /* 0x000fe200000001ff */
[----:B------:R-:W-:-:S05]  /*8c90*/  MOV R21, R14 ;  /* 0x0000000e00157202 */ /* 0x000fca0000000f00 */
[----:B------:R-:W-:-:S05]  /*8ca0*/  FADD.FTZ R55, R55, R21 ;  /* 0x0000001537377221 */ /* 0x000fca0000010000 */
[----:B------:R-:W-:-:S07]  /*8cb0*/  MOV R13, R55 ;  /* 0x00000037000d7202 */ /* 0x000fce0000000f00 */
[----:B------:R-:W-:Y:S05]  /*8cc0*/  WARPSYNC.COLLECTIVE R15, `(.L_x_5918) ;  /* 0x000000000f087348 */ /* 0x000fea0003c00000 */
[----:B------:R0:W1:Y:S02]  /*8cd0*/  SHFL.BFLY P6, R14, R13, R12, R11 ;  /* 0x0c00000c0d0e7389 */ /* 0x00006400000c000b */
[----:B01----:R-:W-:Y:S05]  /*8ce0*/  ENDCOLLECTIVE ;  /* 0x000000000000791b */ /* 0x003fea0003800000 */
.L_x_5918:
[----:B------:R-:W-:Y:S01]  /*8cf0*/  MOV R13, RZ ;  /* 0x000000ff000d7202 */ /* 0x000fe20000000f00 */
[----:B------:R-:W-:Y:S02]  /*8d00*/  HFMA2 R12, -RZ, RZ, 0, 2.384185791015625e-07 ;  /* 0x00000004ff0c7431 */ /* 0x000fe400000001ff */
[----:B------:R-:W-:-:S07]  /*8d10*/  IMAD.MOV.U32 R76, RZ, RZ, R14 ;  /* 0x000000ffff4c7224 */ /* 0x000fce00078e000e */
[----:B------:R-:W-:Y:S05]  /*8d20*/  WARPSYNC.COLLECTIVE R15, `(.L_x_5919) ;  /* 0x000000000f087348 */ /* 0x000fea0003c00000 */
[----:B------:R0:W1:Y:S02]  /*8d30*/  SHFL.BFLY P6, R14, R13, R12, R11 ;  /* 0x0c00000c0d0e7389 */ /* 0x00006400000c000b */
[----:B01----:R-:W-:Y:S05]  /*8d40*/  ENDCOLLECTIVE ;  /* 0x000000000000791b */ /* 0x003fea0003800000 */
.L_x_5919:
[----:B------:R-:W-:Y:S01]  /*8d50*/  HFMA2 R12, -RZ, RZ, 0, 1.1920928955078125e-07 ;  /* 0x00000002ff0c7431 */ /* 0x000fe200000001ff */
[----:B------:R-:W-:-:S05]  /*8d60*/  MOV R56, R14 ;  /* 0x0000000e00387202 */ /* 0x000fca0000000f00 */
[----:B------:R-:W-:-:S05]  /*8d70*/  FADD.FTZ R56, RZ, R56 ;  /* 0x00000038ff387221 */ /* 0x000fca0000010000 */
[----:B------:R-:W-:-:S07]  /*8d80*/  MOV R13, R56 ;  /* 0x00000038000d7202 */ /* 0x000fce0000000f00 */
[----:B------:R-:W-:Y:S05]  /*8d90*/  WARPSYNC.COLLECTIVE R15, `(.L_x_5920) ;  /* 0x000000000f087348 */ /* 0x000fea0003c00000 */
[----:B------:R0:W1:Y:S02]  /*8da0*/  SHFL.BFLY P6, R14, R13, R12, R11 ;  /* 0x0c00000c0d0e7389 */ /* 0x00006400000c000b */
[----:B01----:R-:W-:Y:S05]  /*8db0*/  ENDCOLLECTIVE ;  /* 0x000000000000791b */ /* 0x003fea0003800000 */
.L_x_5920:
[----:B------:R-:W-:Y:S02]  /*8dc0*/  HFMA2 R12, -RZ, RZ, 0, 5.9604644775390625e-08 ;  /* 0x00000001ff0c7431 */ /* 0x000fe400000001ff */
[----:B------:R-:W-:-:S04]  /*8dd0*/  IMAD.MOV.U32 R19, RZ, RZ, R14 ;  /* 0x000000ffff137224 */ /* 0x000fc800078e000e */
[----:B------:R-:W-:-:S05]  /*8de0*/  FADD.FTZ R56, R56, R19 ;  /* 0x0000001338387221 */ /* 0x000fca0000010000 */
[----:B------:R-:W-:-:S07]  /*8df0*/  MOV R13, R56 ;  /* 0x00000038000d7202 */ /* 0x000fce0000000f00 */
[----:B------:R-:W-:Y:S05]  /*8e00*/  WARPSYNC.COLLECTIVE R15, `(.L_x_5921) ;  /* 0x000000000f087348 */ /* 0x000fea0003c00000 */
[----:B------:R0:W1:Y:S02]  /*8e10*/  SHFL.BFLY P6, R14, R13, R12, R11 ;  /* 0x0c00000c0d0e7389 */ /* 0x00006400000c000b */
[----:B01----:R-:W-:Y:S05]  /*8e20*/  ENDCOLLECTIVE ;  /* 0x000000000000791b */ /* 0x003fea0003800000 */
.L_x_5921:
[----:B------:R-:W-:Y:S01]  /*8e30*/  HFMA2 R13, -RZ, RZ, 0, 0 ;  /* 0x00000000ff0d7431 */ /* 0x000fe200000001ff */
[----:B------:R-:W-:Y:S02]  /*8e40*/  MOV R12, 0x4 ;  /* 0x00000004000c7802 */ /* 0x000fe40000000f00 */
[----:B------:R-:W-:-:S07]  /*8e50*/  MOV R19, R14 ;  /* 0x0000000e00137202 */ /* 0x000fce0000000f00 */
[----:B------:R-:W-:Y:S05]  /*8e60*/  WARPSYNC.COLLECTIVE R15, `(.L_x_5922) ;  /* 0x000000000f087348 */ /* 0x000fea0003c00000 */
[----:B------:R0:W1:Y:S02]  /*8e70*/  SHFL.BFLY P6, R14, R13, R12, R11 ;  /* 0x0c00000c0d0e7389 */ /* 0x00006400000c000b */
[----:B01----:R-:W-:Y:S05]  /*8e80*/  ENDCOLLECTIVE ;  /* 0x000000000000791b */ /* 0x003fea0003800000 */
.L_x_5922:
        /* <DEDUP_REMOVED lines=8> */
.L_x_5923:
[----:B------:R-:W-:Y:S01]  /*8f10*/  HFMA2 R12, -RZ, RZ, 0, 5.9604644775390625e-08 ;  /* 0x00000001ff0c7431 */ /* 0x000fe200000001ff */
[----:B------:R-:W-:-:S05]  /*8f20*/  MOV R17, R14 ;  /* 0x0000000e00117202 */ /* 0x000fca0000000f00 */
[----:B------:R-:W-:-:S05]  /*8f30*/  FADD.FTZ R57, R57, R17 ;  /* 0x0000001139397221 */ /* 0x000fca0000010000 */
[----:B------:R-:W-:-:S07]  /*8f40*/  MOV R13, R57 ;  /* 0x00000039000d7202 */ /* 0x000fce0000000f00 */
[----:B------:R-:W-:Y:S05]  /*8f50*/  WARPSYNC.COLLECTIVE R15, `(.L_x_5924) ;  /* 0x000000000f087348 */ /* 0x000fea0003c00000 */
[----:B------:R0:W1:Y:S02]  /*8f60*/  SHFL.BFLY P6, R14, R13, R12, R11 ;  /* 0x0c00000c0d0e7389 */ /* 0x00006400000c000b */
[----:B01----:R-:W-:Y:S05]  /*8f70*/  ENDCOLLECTIVE ;  /* 0x000000000000791b */ /* 0x003fea0003800000 */
.L_x_5924:
[----:B------:R-:W-:Y:S01]  /*8f80*/  MOV R13, RZ ;  /* 0x000000ff000d7202 */ /* 0x000fe20000000f00 */
[----:B------:R-:W-:Y:S02]  /*8f90*/  HFMA2 R12, -RZ, RZ, 0, 2.384185791015625e-07 ;  /* 0x00000004ff0c7431 */ /* 0x000fe400000001ff */
[----:B------:R-:W-:-:S07]  /*8fa0*/  IMAD.MOV.U32 R50, RZ, RZ, R14 ;  /* 0x000000ffff327224 */ /* 0x000fce00078e000e */
[----:B------:R-:W-:Y:S05]  /*8fb0*/  WARPSYNC.COLLECTIVE R15, `(.L_x_5925) ;  /* 0x000000000f087348 */ /* 0x000fea0003c00000 */
[----:B------:R0:W1:Y:S02]  /*8fc0*/  SHFL.BFLY P6, R14, R13, R12, R11 ;  /* 0x0c00000c0d0e7389 */ /* 0x00006400000c000b */
[----:B01----:R-:W-:Y:S05]  /*8fd0*/  ENDCOLLECTIVE ;  /* 0x000000000000791b */ /* 0x003fea0003800000 */
.L_x_5925:
        /* <DEDUP_REMOVED lines=8> */
.L_x_5926:
[----:B------:R-:W-:Y:S02]  /*9060*/  HFMA2 R12, -RZ, RZ, 0, 5.9604644775390625e-08 ;  /* 0x00000001ff0c7431 */ /* 0x000fe400000001ff */
[----:B------:R-:W-:-:S04]  /*9070*/  IMAD.MOV.U32 R9, RZ, RZ, R14 ;  /* 0x000000ffff097224 */ /* 0x000fc800078e000e */
[----:B------:R-:W-:Y:S01]  /*9080*/  FADD.FTZ R58, R58, R9 ;  /* 0x000000093a3a7221 */ /* 0x000fe20000010000 */
[----:B------:R-:W-:-:S04]  /*9090*/  FADD.FTZ R9, R55, R76 ;  /* 0x0000004c37097221 */ /* 0x000fc80000010000 */
[----:B------:R-:W-:-:S07]  /*90a0*/  MOV R13, R58 ;  /* 0x0000003a000d7202 */ /* 0x000fce0000000f00 */
[----:B------:R-:W-:Y:S05]  /*90b0*/  WARPSYNC.COLLECTIVE R15, `(.L_x_5927) ;  /* 0x000000000f087348 */ /* 0x000fea0003c00000 */
[----:B------:R0:W1:Y:S02]  /*90c0*/  SHFL.BFLY P6, R14, R13, R12, R11 ;  /* 0x0c00000c0d0e7389 */ /* 0x00006400000c000b */
[----:B01----:R-:W-:Y:S05]  /*90d0*/  ENDCOLLECTIVE ;  /* 0x000000000000791b */ /* 0x003fea0003800000 */
.L_x_5927:
[----:B------:R-:W-:Y:S01]  /*90e0*/  HFMA2 R13, -RZ, RZ, 0, 0 ;  /* 0x00000000ff0d7431 */ /* 0x000fe200000001ff */
[----:B------:R-:W-:Y:S02]  /*90f0*/  MOV R12, 0x4 ;  /* 0x00000004000c7802 */ /* 0x000fe40000000f00 */
[----:B------:R-:W-:-:S07]  /*9100*/  MOV R17, R14 ;  /* 0x0000000e00117202 */ /* 0x000fce0000000f00 */
[----:B------:R-:W-:Y:S05]  /*9110*/  WARPSYNC.COLLECTIVE R15, `(.L_x_5928) ;  /* 0x000000000f087348 */ /* 0x000fea0003c00000 */
[----:B------:R0:W1:Y:S02]  /*9120*/  SHFL.BFLY P6, R14, R13, R12, R11 ;  /* 0x0c00000c0d0e7389 */ /* 0x00006400000c000b */
[----:B01----:R-:W-:Y:S05]  /*9130*/  ENDCOLLECTIVE ;  /* 0x000000000000791b */ /* 0x003fea0003800000 */
.L_x_5928:
        /* <DEDUP_REMOVED lines=8> */
.L_x_5929:
[----:B------:R-:W-:Y:S01]  /*91c0*/  HFMA2 R12, -RZ, RZ, 0, 5.9604644775390625e-08 ;  /* 0x00000001ff0c7431 */ /* 0x000fe200000001ff */
[----:B------:R-:W-:-:S05]  /*91d0*/  MOV R7, R14 ;  /* 0x0000000e00077202 */ /* 0x000fca0000000f00 */
[----:B------:R-:W-:-:S05]  /*91e0*/  FADD.FTZ R59, R59, R7 ;  /* 0x000000073b3b7221 */ /* 0x000fca0000010000 */
[----:B------:R-:W-:-:S07]  /*91f0*/  MOV R13, R59 ;  /* 0x0000003b000d7202 */ /* 0x000fce0000000f00 */
[----:B------:R-:W-:Y:S05]  /*9200*/  WARPSYNC.COLLECTIVE R15, `(.L_x_5930) ;  /* 0x000000000f087348 */ /* 0x000fea0003c00000 */
[----:B------:R0:W1:Y:S02]  /*9210*/  SHFL.BFLY P6, R14, R13, R12, R11 ;  /* 0x0c00000c0d0e7389 */ /* 0x00006400000c000b */
[----:B01----:R-:W-:Y:S05]  /*9220*/  ENDCOLLECTIVE ;  /* 0x000000000000791b */ /* 0x003fea0003800000 */
.L_x_5930:
[----:B------:R-:W-:Y:S01]  /*9230*/  MOV R13, RZ ;  /* 0x000000ff000d7202 */ /* 0x000fe20000000f00 */
[----:B------:R-:W-:Y:S02]  /*9240*/  HFMA2 R12, -RZ, RZ, 0, 2.384185791015625e-07 ;  /* 0x00000004ff0c7431 */ /* 0x000fe400000001ff */
[----:B------:R-:W-:-:S07]  /*9250*/  IMAD.MOV.U32 R52, RZ, RZ, R14 ;  /* 0x000000ffff347224 */ /* 0x000fce00078e000e */
[----:B------:R-:W-:Y:S05]  /*9260*/  WARPSYNC.COLLECTIVE R15, `(.L_x_5931) ;  /* 0x000000000f087348 */ /* 0x000fea0003c00000 */
[----:B------:R0:W1:Y:S02]  /*9270*/  SHFL.BFLY P6, R14, R13, R12, R11 ;  /* 0x0c00000c0d0e7389 */ /* 0x00006400000c000b */
[----:B01----:R-:W-:Y:S05]  /*9280*/  ENDCOLLECTIVE ;  /* 0x000000000000791b */ /* 0x003fea0003800000 */
.L_x_5931:
        /* <DEDUP_REMOVED lines=8> */
.L_x_5932:
[----:B------:R-:W-:Y:S02]  /*9310*/  HFMA2 R12, -RZ, RZ, 0, 5.9604644775390625e-08 ;  /* 0x00000001ff0c7431 */ /* 0x000fe400000001ff */
[----:B------:R-:W-:-:S04]  /*9320*/  IMAD.MOV.U32 R3, RZ, RZ, R14 ;  /* 0x000000ffff037224 */ /* 0x000fc800078e000e */
[----:B------:R-:W-:-:S05]  /*9330*/  FADD.FTZ R60, R60, R3 ;  /* 0x000000033c3c7221 */ /* 0x000fca0000010000 */
[----:B------:R-:W-:-:S07]  /*9340*/  MOV R13, R60 ;  /* 0x0000003c000d7202 */ /* 0x000fce0000000f00 */
[----:B------:R-:W-:Y:S05]  /*9350*/  WARPSYNC.COLLECTIVE R15, `(.L_x_5933) ;  /* 0x000000000f087348 */ /* 0x000fea0003c00000 */
[----:B------:R0:W1:Y:S02]  /*9360*/  SHFL.BFLY P6, R14, R13, R12, R11 ;  /* 0x0c00000c0d0e7389 */ /* 0x00006400000c000b */
[----:B01----:R-:W-:Y:S05]  /*9370*/  ENDCOLLECTIVE ;  /* 0x000000000000791b */ /* 0x003fea0003800000 */
.L_x_5933:
[----:B------:R-:W-:Y:S01]  /*9380*/  HFMA2 R13, -RZ, RZ, 0, 0 ;  /* 0x00000000ff0d7431 */ /* 0x000fe200000001ff */
[----:B------:R-:W-:Y:S02]  /*9390*/  MOV R12, 0x4 ;  /* 0x00000004000c7802 */ /* 0x000fe40000000f00 */
[----:B------:R-:W-:-:S07]  /*93a0*/  MOV R3, R14 ;  /* 0x0000000e00037202 */ /* 0x000fce0000000f00 */
[----:B------:R-:W-:Y:S05]  /*93b0*/  WARPSYNC.COLLECTIVE R15, `(.L_x_5934) ;  /* 0x000000000f087348 */ /* 0x000fea0003c00000 */
[----:B------:R0:W1:Y:S02]  /*93c0*/  SHFL.BFLY P6, R14, R13, R12, R11 ;  /* 0x0c00000c0d0e7389 */ /* 0x00006400000c000b */
[----:B01----:R-:W-:Y:S05]  /*93d0*/  ENDCOLLECTIVE ;  /* 0x000000000000791b */ /* 0x003fea0003800000 */
.L_x_5934:
        /* <DEDUP_REMOVED lines=8> */
.L_x_5935:
[----:B------:R-:W-:Y:S01]  /*9460*/  HFMA2 R12, -RZ, RZ, 0, 5.9604644775390625e-08 ;  /* 0x00000001ff0c7431 */ /* 0x000fe200000001ff */
[----:B------:R-:W-:-:S05]  /*9470*/  MOV R76, R14 ;  /* 0x0000000e004c7202 */ /* 0x000fca0000000f00 */
[----:B------:R-:W-:-:S05]  /*9480*/  FADD.FTZ R61, R61, R76 ;  /* 0x0000004c3d3d7221 */ /* 0x000fca0000010000 */
[----:B------:R-:W-:-:S07]  /*9490*/  MOV R13, R61 ;  /* 0x0000003d000d7202 */ /* 0x000fce0000000f00 */
[----:B------:R-:W-:Y:S05]  /*94a0*/  WARPSYNC.COLLECTIVE R15, `(.L_x_5936) ;  /* 0x000000000f087348 */ /* 0x000fea0003c00000 */
[----:B------:R0:W1:Y:S02]  /*94b0*/  SHFL.BFLY P6, R14, R13, R12, R11 ;  /* 0x0c00000c0d0e7389 */ /* 0x00006400000c000b */
[----:B01----:R-:W-:Y:S05]  /*94c0*/  ENDCOLLECTIVE ;  /* 0x000000000000791b */ /* 0x003fea0003800000 */
.L_x_5936:
[----:B------:R-:W-:Y:S01]  /*94d0*/  MOV R13, RZ ;  /* 0x000000ff000d7202 */ /* 0x000fe20000000f00 */
[----:B------:R-:W-:Y:S02]  /*94e0*/  HFMA2 R12, -RZ, RZ, 0, 2.384185791015625e-07 ;  /* 0x00000004ff0c7431 */ /* 0x000fe400000001ff */
[----:B------:R-:W-:-:S07]  /*94f0*/  IMAD.MOV.U32 R54, RZ, RZ, R14 ;  /* 0x000000ffff367224 */ /* 0x000fce00078e000e */
[----:B------:R-:W-:Y:S05]  /*9500*/  WARPSYNC.COLLECTIVE R15, `(.L_x_5937) ;  /* 0x000000000f087348 */ /* 0x000fea0003c00000 */
[----:B------:R0:W1:Y:S02]  /*9510*/  SHFL.BFLY P6, R14, R13, R12, R11 ;  /* 0x0c00000c0d0e7389 */ /* 0x00006400000c000b */
[----:B01----:R-:W-:Y:S05]  /*9520*/  ENDCOLLECTIVE ;  /* 0x000000000000791b */ /* 0x003fea0003800000 */
.L_x_5937:
        /* <DEDUP_REMOVED lines=8> */
.L_x_5938:
[----:B------:R-:W-:Y:S01]  /*95b0*/  MOV R12, 0x1 ;  /* 0x00000001000c7802 */ /* 0x000fe20000000f00 */
[----:B------:R-:W-:-:S04]  /*95c0*/  FADD.FTZ R74, R74, R14 ;  /* 0x0000000e4a4a7221 */ /* 0x000fc80000010000 */
[----:B------:R-:W-:-:S07]  /*95d0*/  IMAD.MOV.U32 R13, RZ, RZ, R74 ;  /* 0x000000ffff0d7224 */ /* 0x000fce00078e004a */
[----:B------:R-:W-:Y:S05]  /*95e0*/  WARPSYNC.COLLECTIVE R15, `(.L_x_5939) ;  /* 0x000000000f087348 */ /* 0x000fea0003c00000 */
[----:B------:R0:W1:Y:S02]  /*95f0*/  SHFL.BFLY P6, R14, R13, R12, R11 ;  /* 0x0c00000c0d0e7389 */ /* 0x00006400000c000b */
[----:B01----:R-:W-:Y:S05]  /*9600*/  ENDCOLLECTIVE ;  /* 0x000000000000791b */ /* 0x003fea0003800000 */
.L_x_5939:
[----:B------:R-:W-:Y:S01]  /*9610*/  HFMA2 R13, -RZ, RZ, 0, 0 ;  /* 0x00000000ff0d7431 */ /* 0x000fe200000001ff */
[----:B------:R-:W-:Y:S02]  /*9620*/  MOV R12, 0x4 ;  /* 0x00000004000c7802 */ /* 0x000fe40000000f00 */
[----:B------:R-:W-:-:S07]  /*9630*/  MOV R33, R14 ;  /* 0x0000000e00217202 */ /* 0x000fce0000000f00 */
[----:B------:R-:W-:Y:S05]  /*9640*/  WARPSYNC.COLLECTIVE R15, `(.L_x_5940) ;  /* 0x000000000f087348 */ /* 0x000fea0003c00000 */
[----:B------:R0:W1:Y:S02]  /*9650*/  SHFL.BFLY P6, R14, R13, R12, R11 ;  /* 0x0c00000c0d0e7389 */ /* 0x00006400000c000b */
[----:B01----:R-:W-:Y:S05]  /*9660*/  ENDCOLLECTIVE ;  /* 0x000000000000791b */ /* 0x003fea0003800000 */
.L_x_5940:
[----:B------:R-:W-:Y:S01]  /*9670*/  FADD.FTZ R33, R74, R33 ;  /* 0x000000214a217221 */ /* 0x000fe20000010000 */
[----:B------:R-:W-:Y:S02]  /*9680*/  IMAD.MOV.U32 R12, RZ, RZ, 0x2 ;  /* 0x00000002ff0c7424 */ /* 0x000fe400078e00ff */
[----:B------:R-:W-:-:S05]  /*9690*/  FADD.FTZ R21, RZ, R14 ;  /* 0x0000000eff157221 */ /* 0x000fca0000010000 */
[----:B------:R-:W-:-:S07]  /*96a0*/  MOV R13, R21 ;  /* 0x00000015000d7202 */ /* 0x000fce0000000f00 */
[----:B------:R-:W-:Y:S05]  /*96b0*/  WARPSYNC.COLLECTIVE R15, `(.L_x_5941) ;  /* 0x000000000f087348 */ /* 0x000fea0003c00000 */
[----:B------:R0:W1:Y:S02]  /*96c0*/  SHFL.BFLY P6, R14, R13, R12, R11 ;  /* 0x0c00000c0d0e7389 */ /* 0x00006400000c000b */
[----:B01----:R-:W-:Y:S05]  /*96d0*/  ENDCOLLECTIVE ;  /* 0x000000000000791b */ /* 0x003fea0003800000 */
.L_x_5941:
[----:B------:R-:W-:Y:S02]  /*96e0*/  HFMA2 R12, -RZ, RZ, 0, 5.9604644775390625e-08 ;  /* 0x00000001ff0c7431 */ /* 0x000fe400000001ff */
[----:B------:R-:W-:-:S05]  /*96f0*/  FADD.FTZ R21, R21, R14 ;  /* 0x0000000e15157221 */ /* 0x000fca0000010000 */
[----:B------:R-:W-:-:S07]  /*9700*/  MOV R13, R21 ;  /* 0x00000015000d7202 */ /* 0x000fce0000000f00 */
[----:B------:R-:W-:Y:S05]  /*9710*/  WARPSYNC.COLLECTIVE R15, `(.L_x_5942) ;  /* 0x000000000f087348 */ /* 0x000fea0003c00000 */
[----:B------:R0:W1:Y:S02]  /*9720*/  SHFL.BFLY P6, R14, R13, R12, R11 ;  /* 0x0c00000c0d0e7389 */ /* 0x00006400000c000b */
[----:B01----:R-:W-:Y:S05]  /*9730*/  ENDCOLLECTIVE ;  /* 0x000000000000791b */ /* 0x003fea0003800000 */
.L_x_5942:
[----:B------:R-:W-:Y:S01]  /*9740*/  MOV R13, RZ ;  /* 0x000000ff000d7202 */ /* 0x000fe20000000f00 */
[----:B------:R-:W-:Y:S02]  /*9750*/  HFMA2 R12, -RZ, RZ, 0, 2.384185791015625e-07 ;  /* 0x00000004ff0c7431 */ /* 0x000fe400000001ff */
[----:B------:R-:W-:-:S07]  /*9760*/  FADD.FTZ R35, R21, R14 ;  /* 0x0000000e15237221 */ /* 0x000fce0000010000 */
[----:B------:R-:W-:Y:S05]  /*9770*/  WARPSYNC.COLLECTIVE R15, `(.L_x_5943) ;  /* 0x000000000f087348 */ /* 0x000fea0003c00000 */
[----:B------:R0:W1:Y:S02]  /*9780*/  SHFL.BFLY P6, R14, R13, R12, R11 ;  /* 0x0c00000c0d0e7389 */ /* 0x00006400000c000b */
[----:B01----:R-:W-:Y:S05]  /*9790*/  ENDCOLLECTIVE ;  /* 0x000000000000791b */ /* 0x003fea0003800000 */
.L_x_5943:
[----:B------:R-:W-:Y:S02]  /*97a0*/  IMAD.MOV.U32 R12, RZ, RZ, 0x2 ;  /* 0x00000002ff0c7424 */ /* 0x000fe400078e00ff */
[----:B------:R-:W-:-:S05]  /*97b0*/  FADD.FTZ R7, RZ, R14 ;  /* 0x0000000eff077221 */ /* 0x000fca0000010000 */
[----:B------:R-:W-:-:S07]  /*97c0*/  MOV R13, R7 ;  /* 0x00000007000d7202 */ /* 0x000fce0000000f00 */
[----:B------:R-:W-:Y:S05]  /*97d0*/  WARPSYNC.COLLECTIVE R15, `(.L_x_5944) ;  /* 0x000000000f087348 */ /* 0x000fea0003c00000 */
[----:B------:R0:W1:Y:S02]  /*97e0*/  SHFL.BFLY P6, R14, R13, R12, R11 ;  /* 0x0c00000c0d0e7389 */ /* 0x00006400000c000b */
[----:B01----:R-:W-:Y:S05]  /*97f0*/  ENDCOLLECTIVE ;  /* 0x000000000000791b */ /* 0x003fea0003800000 */
.L_x_5944:
[----:B------:R-:W-:Y:S01]  /*9800*/  HFMA2 R12, -RZ, RZ, 0, 5.9604644775390625e-08 ;  /* 0x00000001ff0c7431 */ /* 0x000fe200000001ff */
[----:B------:R-:W-:-:S05]  /*9810*/  MOV R25, R14 ;  /* 0x0000000e00197202 */ /* 0x000fca0000000f00 */
[----:B------:R-:W-:Y:S01]  /*9820*/  FADD.FTZ R25, R7, R25 ;  /* 0x0000001907197221 */ /* 0x000fe20000010000 */
[----:B------:R-:W-:-:S04]  /*9830*/  MOV R7, R2 ;  /* 0x0000000200077202 */ /* 0x000fc80000000f00 */
[----:B------:R-:W-:-:S07]  /*9840*/  MOV R13, R25 ;  /* 0x00000019000d7202 */ /* 0x000fce0000000f00 */
[----:B------:R-:W-:Y:S05]  /*9850*/  WARPSYNC.COLLECTIVE R15, `(.L_x_5945) ;  /* 0x000000000f087348 */ /* 0x000fea0003c00000 */
[----:B------:R0:W1:Y:S02]  /*9860*/  SHFL.BFLY P6, R14, R13, R12, R11 ;  /* 0x0c00000c0d0e7389 */ /* 0x00006400000c000b */
[----:B01----:R-:W-:Y:S05]  /*9870*/  ENDCOLLECTIVE ;  /* 0x000000000000791b */ /* 0x003fea0003800000 */
.L_x_5945:
[----:B------:R-:W-:Y:S01]  /*9880*/  MOV R11, R3 ;  /* 0x00000003000b7202 */ /* 0x000fe20000000f00 */
[----:B------:R-:W-:Y:S06]  /*9890*/  BRA `(.L_x_5946) ;  /* 0xffffffa400147947 */ /* 0x000fec000383ffff */
.L_x_5947:
        /* <DEDUP_REMOVED lines=14> */
.L_x_27275:


//--------------------- .text._ZN4vllm25paged_attention_v2_kernelIfhLi128ELi32ELi128ELNS_18Fp8KVCacheDataTypeE2ELb1ELi512EEEvPfS2_PT_PKS3_PKT0_S9_ifPKiSB_iPKfiiiSD_SD_iiiii --------------------------
	.section	.text._ZN4vllm25paged_attention_v2_kernelIfhLi128ELi32ELi128ELNS_18Fp8KVCacheDataTypeE2ELb1ELi512EEEvPfS2_PT_PKS3_PKT0_S9_ifPKiSB_iPKfiiiSD_SD_iiiii,"ax",@progbits
	.align	128
        .global         _ZN4vllm25paged_attention_v2_kernelIfhLi128ELi32ELi128ELNS_18Fp8KVCacheDataTypeE2ELb1ELi512EEEvPfS2_PT_PKS3_PKT0_S9_ifPKiSB_iPKfiiiSD_SD_iiiii
        .type           _ZN4vllm25paged_attention_v2_kernelIfhLi128ELi32ELi128ELNS_18Fp8KVCacheDataTypeE2ELb1ELi512EEEvPfS2_PT_PKS3_PKT0_S9_ifPKiSB_iPKfiiiSD_SD_iiiii,@function
        .size           _ZN4vllm25paged_attention_v2_kernelIfhLi128ELi32ELi128ELNS_18Fp8KVCacheDataTypeE2ELb1ELi512EEEvPfS2_PT_PKS3_PKT0_S9_ifPKiSB_iPKfiiiSD_SD_iiiii,(.L_x_27276 - _ZN4vllm25paged_attention_v2_kernelIfhLi128ELi32ELi128ELNS_18Fp8KVCacheDataTypeE2ELb1ELi512EEEvPfS2_PT_PKS3_PKT0_S9_ifPKiSB_iPKfiiiSD_SD_iiiii)
        .other          _ZN4vllm25paged_attention_v2_kernelIfhLi128ELi32ELi128ELNS_18Fp8KVCacheDataTypeE2ELb1ELi512EEEvPfS2_PT_PKS3_PKT0_S9_ifPKiSB_iPKfiiiSD_SD_iiiii,@"STO_CUDA_ENTRY STV_DEFAULT"
_ZN4vllm25paged_attention_v2_kernelIfhLi128ELi32ELi128ELNS_18Fp8KVCacheDataTypeE2ELb1ELi512EEEvPfS2_PT_PKS3_PKT0_S9_ifPKiSB_iPKfiiiSD_SD_iiiii:
.text._ZN4vllm25paged_attention_v2_kernelIfhLi128ELi32ELi128ELNS_18Fp8KVCacheDataTypeE2ELb1ELi512EEEvPfS2_PT_PKS3_PKT0_S9_ifPKiSB_iPKfiiiSD_SD_iiiii:
        /* <DEDUP_REMOVED lines=30> */
[----:B0-----:R-:W-:-:S04]  /*01e0*/  VIADD R6, R4, 0xffffffe ;  /* 0x0ffffffe04067836 */ /* 0x001fc80000000000 */
[----:B------:R0:W1:Y:S01]  /*01f0*/  F2I.FTZ.U32.TRUNC.NTZ R7, R6 ;  /* 0x0000000600077305 */ /* 0x000062000021f000 */
[----:B--2---:R-:W-:Y:S01]  /*0200*/  @UP0 UIMAD UR4, UR40, UR4, UR39 ;  /* 0x00000004280402a4 */ /* 0x004fe2000f8e0227 */
[----:B0-----:R-:W-:Y:S02]  /*0210*/  HFMA2 R6, -RZ, RZ, 0, 0 ;  /* 0x00000000ff067431 */ /* 0x001fe400000001ff */
[----:B-1----:R-:W-:-:S05]  /*0220*/  IMAD R0, R7, R5, RZ ;  /* 0x0000000507007224 */ /* 0x002fca00078e02ff */
[----:B------:R-:W-:-:S05]  /*0230*/  IADD3 R9, PT, PT, -R0, RZ, RZ ;  /* 0x000000ff00097210 */ /* 0x000fca0007ffe1ff */
[----:B------:R-:W-:-:S04]  /*0240*/  IMAD.HI.U32 R0, R7, R9, R6 ;  /* 0x0000000907007227 */ /* 0x000fc800078e0006 */
[----:B------:R-:W-:-:S04]  /*0250*/  IMAD.MOV.U32 R7, RZ, RZ, R11 ;  /* 0x000000ffff077224 */ /* 0x000fc800078e000b */
[----:B------:R-:W-:-:S05]  /*0260*/  IMAD.HI.U32 R11, R0, R7, RZ ;  /* 0x00000007000b7227 */ /* 0x000fca00078e00ff */
[----:B------:R-:W-:-:S05]  /*0270*/  IADD3 R4, PT, PT, -R11, RZ, RZ ;  /* 0x000000ff0b047210 */ /* 0x000fca0007ffe1ff */
        /* <DEDUP_REMOVED lines=13> */
[----:B------:R-:W-:-:S02]  /*0350*/  LEA R6, R32, R21, 0x4 ;  /* 0x0000001520067211 */ /* 0x000fc400078e20ff */
[----:B------:R-:W-:-:S05]  /*0360*/  VIMNMX R19, PT, PT, R3, R4, PT ;  /* 0x0000000403137248 */ /* 0x000fca0003fe0100 */
[----:B------:R-:W-:Y:S02]  /*0370*/  @P2 IMAD R9, R9, R2, 0x1 ;  /* 0x0000000109092424 */ /* 0x000fe400078e0202 */
[----:B------:R-:W-:Y:S02]  /*0380*/  @P0 IADD3 R11, PT, PT, R11, 0x1, RZ ;  /* 0x000000010b0b0810 */ /* 0x000fe40007ffe0ff */
[----:B------:R-:W-:Y:S02]  /*0390*/  ISETP.GE.U32.AND P0, PT, R6, R7, PT ;  /* 0x000000070600720c */ /* 0x000fe40003f06070 */
[----:B------:R-:W-:-:S04]  /*03a0*/  MOV R8, R11 ;  /* 0x0000000b00087202 */ /* 0x000fc80000000f00 */
[----:B------:R-:W-:Y:S02]  /*03b0*/  @!P3 IADD3 R8, PT, PT, -R8, RZ, RZ ;  /* 0x000000ff0808b210 */ /* 0x000fe40007ffe1ff */
        /* <DEDUP_REMOVED lines=25> */
[----:B------:R-:W-:-:S04]  /*0550*/  MOV R15, R13 ;  /* 0x0000000d000f7202 */ /* 0x000fc80000000f00 */
        /* <DEDUP_REMOVED lines=11> */
[----:B------:R-:W-:Y:S01]  /*0610*/  IMAD R11, R14, R9, RZ ;  /* 0x000000090e0b7224 */ /* 0x000fe200078e02ff */
[----:B------:R-:W-:-:S03]  /*0620*/  MOV R14, R16 ;  /* 0x00000010000e7202 */ /* 0x000fc60000000f00 */
[----:B------:R-:W-:-:S06]  /*0630*/  IMAD.HI.U32 R13, R13, R11, R12 ;  /* 0x0000000b0d0d7227 */ /* 0x000fcc00078e000c */
[----:B------:R-:W-:-:S04]  /*0640*/  IMAD.HI.U32 R13, R13, R14, RZ ;  /* 0x0000000e0d0d7227 */ /* 0x000fc800078e00ff */
[----:B------:R-:W-:-:S05]  /*0650*/  IMAD R4, R13, R4, R14 ;  /* 0x000000040d047224 */ /* 0x000fca00078e020e */
[----:B------:R-:W-:-:S13]  /*0660*/  ISETP.GT.U32.AND P2, PT, R9, R4, PT ;  /* 0x000000040900720c */ /* 0x000fda0003f44070 */
[-C--:B------:R-:W-:Y:S02]  /*0670*/  @!P2 IADD3 R4, PT, PT, R4, -R9.reuse, RZ ;  /* 0x800000090404a210 */ /* 0x080fe40007ffe0ff */
[----:B------:R-:W-:Y:S02]  /*0680*/  @!P2 IADD3 R13, PT, PT, R13, 0x1, RZ ;  /* 0x000000010d0da810 */ /* 0x000fe40007ffe0ff */
[----:B------:R-:W-:Y:S02]  /*0690*/  ISETP.GE.U32.AND P1, PT, R4, R9, PT ;  /* 0x000000090400720c */ /* 0x000fe40003f26070 */
[----:B------:R-:W0:Y:S01]  /*06a0*/  LDC R4, c[0x0][0x3f8] ;  /* 0x0000fe00ff047b82 */ /* 0x000e220000000800 */
[C---:B------:R-:W-:Y:S02]  /*06b0*/  LOP3.LUT R9, R15.reuse, UR39, RZ, 0x3c, !PT ;  /* 0x000000270f097c12 */ /* 0x040fe4000f8e3cff */
[----:B------:R-:W-:Y:S02]  /*06c0*/  ISETP.NE.AND P2, PT, R15, RZ, PT ;  /* 0x000000ff0f00720c */ /* 0x000fe40003f45270 */
[----:B------:R-:W-:-:S06]  /*06d0*/  ISETP.GE.AND P3, PT, R9, RZ, PT ;  /* 0x000000ff0900720c */ /* 0x000fcc0003f66270 */
[----:B------:R-:W-:-:S07]  /*06e0*/  @P1 IADD3 R13, PT, PT, R13, 0x1, RZ ;  /* 0x000000010d0d1810 */ /* 0x000fce0007ffe0ff */
[----:B------:R-:W-:Y:S01]  /*06f0*/  @!P3 IMAD.MOV R13, RZ, RZ, -R13 ;  /* 0x000000ffff0db224 */ /* 0x000fe200078e0a0d */
[----:B------:R-:W-:-:S05]  /*0700*/  @!P2 LOP3.LUT R13, RZ, R15, RZ, 0x33, !PT ;  /* 0x0000000fff0da212 */ /* 0x000fca00078e33ff */
[----:B0-----:R-:W-:-:S05]  /*0710*/  IMAD R3, R4, R3, R13 ;  /* 0x0000000304037224 */ /* 0x001fca00078e020d */
[----:B------:R-:W-:-:S05]  /*0720*/  IADD3 R3, PT, PT, -R3, RZ, RZ ;  /* 0x000000ff03037210 */ /* 0x000fca0007ffe1ff */
[----:B------:R-:W-:-:S07]  /*0730*/  IMAD R9, R2, R3, 0x1 ;  /* 0x0000000102097424 */ /* 0x000fce00078e0203 */
.L_x_5948:
        /* <DEDUP_REMOVED lines=8> */
[----:B------:R-:W-:Y:S02]  /*07c0*/  MOV R12, 0x400 ;  /* 0x00000400000c7802 */ /* 0x000fe40000000f00 */
[----:B------:R-:W-:Y:S02]  /*07d0*/  MOV R14, R6 ;  /* 0x00000006000e7202 */ /* 0x000fe40000000f00 */
[----:B------:R-:W-:Y:S01]  /*07e0*/  IADD3 R12, PT, PT, R12, 0x20, RZ ;  /* 0x000000200c0c7810 */ /* 0x000fe20007ffe0ff */
[----:B------:R-:W3:Y:S01]  /*07f0*/  LDC R11, c[0x0][0x404] ;  /* 0x00010100ff0b7b82 */ /* 0x000ee20000000800 */
[----:B--2---:R-:W-:Y:S02]  /*0800*/  IADD3 R20, PT, PT, R8, -UR4, RZ ;  /* 0x8000000408147c10 */ /* 0x004fe4000fffe0ff */
[----:B0-----:R-:W-:-:S02]  /*0810*/  IABS R2, R24 ;  /* 0x0000001800027213 */ /* 0x001fc40000000000 */
[----:B------:R-:W-:Y:S02]  /*0820*/  ISETP.NE.AND P1, PT, R24, RZ, PT ;  /* 0x000000ff1800720c */ /* 0x000fe40003f25270 */
[----:B------:R-:W0:Y:S01]  /*0830*/  I2F.RP R13, R2 ;  /* 0x00000002000d7306 */ /* 0x000e220000209400 */
[----:B---3--:R-:W-:Y:S02]  /*0840*/  ISETP.NE.AND P2, PT, R11, RZ, PT ;  /* 0x000000ff0b00720c */ /* 0x008fe40003f45270 */
[----:B-1----:R-:W-:-:S05]  /*0850*/  LEA R12, R15, R12, 0x18 ;  /* 0x0000000c0f0c7211 */ /* 0x002fca00078ec0ff */
[----:B0-----:R-:W0:Y:S02]  /*0860*/  MUFU.RCP R13, R13 ;  /* 0x0000000d000d7308 */ /* 0x001e240000001000 */
[----:B0-----:R-:W-:-:S06]  /*0870*/  VIADD R4, R13, 0xffffffe ;  /* 0x0ffffffe0d047836 */ /* 0x001fcc0000000000 */
[----:B------:R0:W1:Y:S02]  /*0880*/  F2I.FTZ.U32.TRUNC.NTZ R5, R4 ;  /* 0x0000000400057305 */ /* 0x000064000021f000 */
[----:B0-----:R-:W-:Y:S01]  /*0890*/  HFMA2 R4, -RZ, RZ, 0, 0 ;  /* 0x00000000ff047431 */ /* 0x001fe200000001ff */
[----:B-1----:R-:W-:-:S05]  /*08a0*/  IADD3 R25, PT, PT, RZ, -R5, RZ ;  /* 0x80000005ff197210 */ /* 0x002fca0007ffe0ff */
[----:B------:R-:W-:-:S04]  /*08b0*/  IMAD R15, R25, R2, RZ ;  /* 0x00000002190f7224 */ /* 0x000fc800078e02ff */
[----:B------:R-:W-:Y:S01]  /*08c0*/  IMAD.HI.U32 R15, R5, R15, R4 ;  /* 0x0000000f050f7227 */ /* 0x000fe200078e0004 */
[----:B------:R-:W-:-:S03]  /*08d0*/  IABS R5, R11 ;  /* 0x0000000b00057213 */ /* 0x000fc60000000000 */
[----:B------:R-:W-:-:S07]  /*08e0*/  IMAD.IADD R4, R23, 0x1, -R10 ;  /* 0x0000000117047824 */ /* 0x000fce00078e0a0a */
.L_x_5952:
        /* <DEDUP_REMOVED lines=37> */
.L_x_5950:
[----:B------:R-:W-:Y:S05]  /*0b40*/  BSYNC.RECONVERGENT B6 ;  /* 0x0000000000067941 */ /* 0x000fea0003800200 */
.L_x_5949:
        /* <DEDUP_REMOVED lines=12> */
.L_x_5995:
        /* <DEDUP_REMOVED lines=9> */
[C---:B------:R-:W-:Y:S02]  /*0ca0*/  ISETP.GT.U32.AND P2, PT, R23.reuse, 0x3, PT ;  /* 0x000000031700780c */ /* 0x040fe40003f44070 */
        /* <DEDUP_REMOVED lines=13> */
[----:B------:R-:W-:Y:S04]  /*0d80*/  BSSY.RECONVERGENT B1, `(.L_x_5956) ;  /* 0x000001c000017945 */ /* 0x000fe80003800200 */
[----:B------:R-:W-:-:S05]  /*0d90*/  IMAD.IADD R13, R19, 0x1, R4 ;  /* 0x00000001130d7824 */ /* 0x000fca00078e0204 */
[----:B------:R-:W-:Y:S02]  /*0da0*/  LOP3.LUT R4, R13, 0x180, RZ, 0xc0, !PT ;  /* 0x000001800d047812 */ /* 0x000fe400078ec0ff */
[----:B------:R-:W-:Y:S02]  /*0db0*/  IADD3 R11, PT, PT, -R10, R13, RZ ;  /* 0x0000000d0a0b7210 */ /* 0x000fe40007ffe1ff */
[----:B------:R-:W-:Y:S02]  /*0dc0*/  ISETP.NE.AND P0, PT, R4, 0x180, PT ;  /* 0x000001800400780c */ /* 0x000fe40003f05270 */
[----:B------:R-:W-:Y:S02]  /*0dd0*/  ISETP.GE.U32.AND P4, PT, R11, 0x180, PT ;  /* 0x000001800b00780c */ /* 0x000fe40003f86070 */
[----:B------:R-:W-:Y:S02]  /*0de0*/  MOV R11, RZ ;  /* 0x000000ff000b7202 */ /* 0x000fe40000000f00 */
[----:B------:R-:W-:-:S07]  /*0df0*/  MOV R4, R30 ;  /* 0x0000001e00047202 */ /* 0x000fce0000000f00 */
[----:B------:R-:W-:Y:S05]  /*0e00*/  @!P0 BRA `(.L_x_5957) ;  /* 0x00000000004c8947 */ /* 0x000fea0003800000 */
[----:B------:R-:W-:Y:S01]  /*0e10*/  VIADD R11, R3, 0x20 ;  /* 0x00000020030b7836 */ /* 0x000fe20000000000 */
[----:B------:R-:W-:Y:S02]  /*0e20*/  LEA.HI R13, R13, 0x1, RZ, 0x19 ;  /* 0x000000010d0d7811 */ /* 0x000fe400078fc8ff */
[----:B------:R-:W-:Y:S02]  /*0e30*/  MOV R4, R30 ;  /* 0x0000001e00047202 */ /* 0x000fe40000000f00 */
[----:B------:R-:W-:Y:S02]  /*0e40*/  LOP3.LUT R13, R13, 0x3, RZ, 0xc0, !PT ;  /* 0x000000030d0d7812 */ /* 0x000fe400078ec0ff */
[----:B------:R-:W-:Y:S02]  /*0e50*/  LEA R15, R0, R11, 0x18 ;  /* 0x0000000b000f7211 */ /* 0x000fe400078ec0ff */
[----:B------:R-:W-:Y:S01]  /*0e60*/  MOV R11, RZ ;  /* 0x000000ff000b7202 */ /* 0x000fe20000000f00 */
[----:B------:R-:W-:Y:S01]  /*0e70*/  IMAD.MOV R13, RZ, RZ, -R13 ;  /* 0x000000ffff0d7224 */ /* 0x000fe200078e0a0d */
[----:B------:R-:W-:-:S07]  /*0e80*/  LEA R12, R30, R15, 0x2 ;  /* 0x0000000f1e0c7211 */ /* 0x000fce00078e10ff */
.L_x_5958:
        /* <DEDUP_REMOVED lines=11> */
.L_x_5957:
[----:B------:R-:W-:Y:S05]  /*0f40*/  BSYNC.RECONVERGENT B1 ;  /* 0x0000000000017941 */ /* 0x000fea0003800200 */
.L_x_5956:
        /* <DEDUP_REMOVED lines=12> */
.L_x_5961:
        /* <DEDUP_REMOVED lines=21> */
[----:B---3--:R-:W-:Y:S01]  /*1160*/  FADD.FTZ R20, -R2, R35 ;  /* 0x0000002302147221 */ /* 0x008fe20000010100 */
[----:B------:R-:W3:Y:S01]  /*1170*/  LDS R27, [R12+0x1600] ;  /* 0x001600000c1b7984 */ /* 0x000ee20000000800 */
[----:B------:R-:W-:Y:S01]  /*1180*/  FMUL.FTZ R18, R18, 1.4426950216293334961 ;  /* 0x3fb8aa3b12127820 */ /* 0x000fe20000410000 */
[----:B------:R5:W2:Y:S01]  /*1190*/  MUFU.EX2 R47, R16 ;  /* 0x00000010002f7308 */ /* 0x000aa20000000800 */
[----:B----4-:R-:W-:Y:S01]  /*11a0*/  FADD.FTZ R22, -R2, R37 ;  /* 0x0000002502167221 */ /* 0x010fe20000010100 */
[----:B------:R-:W4:Y:S01]  /*11b0*/  LDS R31, [R12+0x1800] ;  /* 0x001800000c1f7984 */ /* 0x000f220000000800 */
[----:B------:R-:W-:Y:S01]  /*11c0*/  FMUL.FTZ R20, R20, 1.4426950216293334961 ;  /* 0x3fb8aa3b14147820 */ /* 0x000fe20000410000 */
[----:B------:R2:W0:Y:S01]  /*11d0*/  MUFU.EX2 R37, R18 ;  /* 0x0000001200257308 */ /* 0x0004220000000800 */
[----:B------:R-:W-:Y:S01]  /*11e0*/  FMUL.FTZ R22, R22, 1.4426950216293334961 ;  /* 0x3fb8aa3b16167820 */ /* 0x000fe20000410000 */
[----:B------:R-:W4:Y:S01]  /*11f0*/  LDS R35, [R12+0x1a00] ;  /* 0x001a00000c237984 */ /* 0x000f220000000800 */
[C---:B-----5:R-:W-:Y:S01]  /*1200*/  FADD.FTZ R16, -R2.reuse, R41 ;  /* 0x0000002902107221 */ /* 0x060fe20000010100 */
[----:B------:R-:W-:-:S02]  /*1210*/  FADD.FTZ R24, -R2, R45 ;  /* 0x0000002d02187221 */ /* 0x000fc40000010100 */
        /* <DEDUP_REMOVED lines=18> */
[----:B------:R3:W2:Y:S01]  /*1340*/  MUFU.EX2 R33, R18 ;  /* 0x0000001200217308 */ /* 0x0006a20000000800 */
        /* <DEDUP_REMOVED lines=11> */
[----:B------:R0:W3:Y:S01]  /*1400*/  MUFU.EX2 R15, R20 ;  /* 0x00000014000f7308 */ /* 0x0000e20000000800 */
[----:B----4-:R-:W-:Y:S01]  /*1410*/  FADD.FTZ R31, -R2, R31 ;  /* 0x0000001f021f7221 */ /* 0x010fe20000010100 */
[----:B--2---:R-:W-:Y:S01]  /*1420*/  FADD.FTZ R16, R16, R33 ;  /* 0x0000002110107221 */ /* 0x004fe20000010000 */
[----:B------:R-:W-:Y:S01]  /*1430*/  FMUL.FTZ R18, R18, 1.4426950216293334961 ;  /* 0x3fb8aa3b12127820 */ /* 0x000fe20000410000 */
[----:B------:R2:W4:Y:S01]  /*1440*/  MUFU.EX2 R27, R22 ;  /* 0x00000016001b7308 */ /* 0x0005220000000800 */
[----:B------:R-:W-:Y:S01]  /*1450*/  FADD.FTZ R35, -R2, R35 ;  /* 0x0000002302237221 */ /* 0x000fe20000010100 */
[----:B-----5:R-:W-:Y:S01]  /*1460*/  FADD.FTZ R16, R16, R11 ;  /* 0x0000000b10107221 */ /* 0x020fe20000010000 */
[----:B------:R5:W-:Y:S01]  /*1470*/  STS [R12+-0x200], R47 ;  /* 0xfffe002f0c007388 */ /* 0x000be20000000800 */
[----:B------:R-:W5:Y:S01]  /*1480*/  MUFU.EX2 R29, R14 ;  /* 0x0000000e001d7308 */ /* 0x000f620000000800 */
[----:B0-----:R-:W-:Y:S01]  /*1490*/  FMUL.FTZ R20, R31, 1.4426950216293334961 ;  /* 0x3fb8aa3b1f147820 */ /* 0x001fe20000410000 */
[----:B-1----:R-:W-:Y:S01]  /*14a0*/  FADD.FTZ R16, R16, R25 ;  /* 0x0000001910107221 */ /* 0x002fe20000010000 */
[----:B------:R-:W-:Y:S01]  /*14b0*/  STS [R12], R37 ;  /* 0x000000250c007388 */ /* 0x000fe20000000800 */
[----:B------:R-:W0:Y:S01]  /*14c0*/  MUFU.EX2 R31, R18 ;  /* 0x00000012001f7308 */ /* 0x000e220000000800 */
[----:B--2---:R-:W-:Y:S01]  /*14d0*/  FMUL.FTZ R22, R35, 1.4426950216293334961 ;  /* 0x3fb8aa3b23167820 */ /* 0x004fe20000410000 */
[----:B---3--:R-:W-:Y:S01]  /*14e0*/  FADD.FTZ R16, R16, R15 ;  /* 0x0000000f10107221 */ /* 0x008fe20000010000 */
[----:B------:R-:W-:Y:S01]  /*14f0*/  STS [R12+0x200], R45 ;  /* 0x0002002d0c007388 */ /* 0x000fe20000000800 */
[----:B------:R-:W1:Y:S02]  /*1500*/  MUFU.EX2 R35, R20 ;  /* 0x0000001400237308 */ /* 0x000e640000000800 */
[----:B----4-:R-:W-:Y:S01]  /*1510*/  FADD.FTZ R16, R16, R27 ;  /* 0x0000001b10107221 */ /* 0x010fe20000010000 */
[----:B------:R-:W-:Y:S01]  /*1520*/  STS [R12+0x400], R43 ;  /* 0x0004002b0c007388 */ /* 0x000fe20000000800 */
[----:B-----5:R-:W2:Y:S02]  /*1530*/  MUFU.EX2 R47, R22 ;  /* 0x00000016002f7308 */ /* 0x020ea40000000800 */
[----:B------:R-:W-:Y:S01]  /*1540*/  FADD.FTZ R16, R16, R29 ;  /* 0x0000001d10107221 */ /* 0x000fe20000010000 */
[----:B------:R-:W-:Y:S03]  /*1550*/  STS [R12+0x600], R41 ;  /* 0x000600290c007388 */ /* 0x000fe60000000800 */
[----:B0-----:R-:W-:Y:S01]  /*1560*/  FADD.FTZ R16, R16, R31 ;  /* 0x0000001f10107221 */ /* 0x001fe20000010000 */
[----:B------:R-:W-:Y:S03]  /*1570*/  STS [R12+0x800], R39 ;  /* 0x000800270c007388 */ /* 0x000fe60000000800 */
[----:B-1----:R-:W-:Y:S01]  /*1580*/  FADD.FTZ R16, R16, R35 ;  /* 0x0000002310107221 */ /* 0x002fe20000010000 */
        /* <DEDUP_REMOVED lines=12> */
.L_x_5960:
[----:B------:R-:W-:Y:S05]  /*1650*/  BSYNC.RECONVERGENT B1 ;  /* 0x0000000000017941 */ /* 0x000fea0003800200 */
.L_x_5959:
        /* <DEDUP_REMOVED lines=55> */
.L_x_5963:
[----:B------:R-:W-:Y:S05]  /*19d0*/  BSYNC.RECONVERGENT B1 ;  /* 0x0000000000017941 */ /* 0x000fea0003800200 */
.L_x_5962:
        /* <DEDUP_REMOVED lines=26> */
.L_x_5955:
[----:B------:R-:W-:Y:S05]  /*1b80*/  BSYNC.RECONVERGENT B0 ;  /* 0x0000000000007941 */ /* 0x000fea0003800200 */
.L_x_5954:
        /* <DEDUP_REMOVED lines=32> */
[----:B------:R-:W-:Y:S02]  /*1d90*/  SHF.L.U32 R11, R19, 0x7, RZ ;  /* 0x00000007130b7819 */ /* 0x000fe400000006ff */
[----:B------:R-:W-:Y:S02]  /*1da0*/  IADD3 R15, PT, PT, R3, 0x20, RZ ;  /* 0x00000020030f7810 */ /* 0x000fe40007ffe0ff */
[----:B------:R-:W-:Y:S02]  /*1db0*/  LOP3.LUT R11, R11, 0x180, RZ, 0xc0, !PT ;  /* 0x000001800b0b7812 */ /* 0x000fe400078ec0ff */
[----:B------:R-:W-:Y:S02]  /*1dc0*/  LOP3.LUT R13, R19, 0x3, RZ, 0xc0, !PT ;  /* 0x00000003130d7812 */ /* 0x000fe400078ec0ff */
[----:B------:R-:W-:Y:S01]  /*1dd0*/  LEA R15, R0, R15, 0x18 ;  /* 0x0000000f000f7211 */ /* 0x000fe200078ec0ff */
[----:B------:R-:W-:Y:S01]  /*1de0*/  IMAD.IADD R12, R11, 0x1, R30 ;  /* 0x000000010b0c7824 */ /* 0x000fe200078e021e */
[----:B------:R-:W-:-:S02]  /*1df0*/  IADD3 R13, PT, PT, -R13, RZ, RZ ;  /* 0x000000ff0d0d7210 */ /* 0x000fc40007ffe1ff */
[----:B------:R-:W-:-:S07]  /*1e00*/  LEA R11, R30, R15, 0x2 ;  /* 0x0000000f1e0b7211 */ /* 0x000fce00078e10ff */
.L_x_5968:
[----:B------:R-:W1:Y:S01]  /*1e10*/  LDS R15, [R11] ;  /* 0x000000000b0f7984 */ /* 0x000e620000000800 */
[----:B------:R-:W-:-:S04]  /*1e20*/  IADD3 R13, PT, PT, R13, 0x1, RZ ;  /* 0x000000010d0d7810 */ /* 0x000fc80007ffe0ff */
[----:B------:R-:W-:Y:S01]  /*1e30*/  ISETP.NE.AND P0, PT, R13, RZ, PT ;  /* 0x000000ff0d00720c */ /* 0x000fe20003f05270 */
[----:B-1----:R-:W-:-:S05]  /*1e40*/  FMUL.FTZ R14, R15, R10 ;  /* 0x0000000a0f0e7220 */ /* 0x002fca0000410000 */
[----:B------:R1:W-:Y:S02]  /*1e50*/  STS [R11], R14 ;  /* 0x0000000e0b007388 */ /* 0x0003e40000000800 */
[----:B-1----:R-:W-:-:S05]  /*1e60*/  IADD3 R11, PT, PT, R11, 0x200, RZ ;  /* 0x000002000b0b7810 */ /* 0x002fca0007ffe0ff */
[----:B------:R-:W-:Y:S05]  /*1e70*/  @P0 BRA `(.L_x_5968) ;  /* 0xfffffffc00e40947 */ /* 0x000fea000383ffff */
.L_x_5967:
[----:B------:R-:W-:Y:S05]  /*1e80*/  BSYNC.RECONVERGENT B1 ;  /* 0x0000000000017941 */ /* 0x000fea0003800200 */
.L_x_5966:
        /* <DEDUP_REMOVED lines=12> */
.L_x_5971:
        /* <DEDUP_REMOVED lines=52> */
.L_x_5970:
[----:B------:R-:W-:Y:S05]  /*2290*/  BSYNC.RECONVERGENT B1 ;  /* 0x0000000000017941 */ /* 0x000fea0003800200 */
.L_x_5969:
        /* <DEDUP_REMOVED lines=31> */
.L_x_5973:
[----:B------:R-:W-:Y:S05]  /*2490*/  BSYNC.RECONVERGENT B1 ;  /* 0x0000000000017941 */ /* 0x000fea0003800200 */
.L_x_5972:
        /* <DEDUP_REMOVED lines=14> */
.L_x_5965:
[----:B------:R-:W-:Y:S05]  /*2580*/  BSYNC.RECONVERGENT B0 ;  /* 0x0000000000007941 */ /* 0x000fea0003800200 */
.L_x_5964:
[----:B------:R-:W-:Y:S01]  /*2590*/  BAR.SYNC.DEFER_BLOCKING 0x0 ;  /* 0x0000000000007b1d */ /* 0x000fe20000010000 */
[----:B------:R-:W-:Y:S02]  /*25a0*/  ISETP.NE.AND P0, PT, R30, RZ, PT ;  /* 0x000000ff1e00720c */ /* 0x000fe40003f05270 */
[----:B------:R-:W-:-:S03]  /*25b0*/  ISETP.GE.U32.AND P1, PT, R6, R7, PT ;  /* 0x000000070600720c */ /* 0x000fc60003f26070 */
[----:B------:R-:W-:Y:S08]  /*25c0*/  BSSY.RECONVERGENT B0, `(.L_x_5974) ;  /* 0x0000010000007945 */ /* 0x000ff00003800200 */
[----:B------:R-:W-:Y:S05]  /*25d0*/  @P0 BRA `(.L_x_5975) ;  /* 0x0000000000380947 */ /* 0x000fea0003800000 */
[----:B--2---:R-:W2:Y:S01]  /*25e0*/  LDC R0, c[0x0][0x378] ;  /* 0x0000de00ff007b82 */ /* 0x004ea20000000800 */
[----:B------:R-:W-:Y:S01]  /*25f0*/  UIMAD UR4, UR38, UR40, UR39 ;  /* 0x00000028260472a4 */ /* 0x000fe2000f8e0227 */
[----:B------:R-:W1:Y:S05]  /*2600*/  LDCU.128 UR8, c[0x0][0x380] ;  /* 0x00007000ff0877ac */ /* 0x000e6a0008000c00 */
[----:B--2---:R-:W-:-:S05]  /*2610*/  IMAD R3, R0, UR4, RZ ;  /* 0x0000000400037c24 */ /* 0x004fca000f8e02ff */
        /* <DEDUP_REMOVED lines=10> */
.L_x_5975:
[----:B------:R-:W-:Y:S05]  /*26c0*/  BSYNC.RECONVERGENT B0 ;  /* 0x0000000000007941 */ /* 0x000fea0003800200 */
.L_x_5974:
        /* <DEDUP_REMOVED lines=10> */
[----:B----4-:R-:W-:Y:S01]  /*2770*/  ISETP.NE.AND P2, PT, R17, RZ, PT ;  /* 0x000000ff1100720c */ /* 0x010fe20003f45270 */
[----:B0-----:R-:W-:-:S06]  /*2780*/  VIADD R2, R4, 0xffffffe ;  /* 0x0ffffffe04027836 */ /* 0x001fcc0000000000 */
[----:B------:R0:W2:Y:S08]  /*2790*/  F2I.FTZ.U32.TRUNC.NTZ R3, R2 ;  /* 0x0000000200037305 */ /* 0x0000b0000021f000 */
[----:B-1----:R-:W1:Y:S01]  /*27a0*/  MUFU.RCP R12, R12 ;  /* 0x0000000c000c7308 */ /* 0x002e620000001000 */
[----:B0-----:R-:W-:Y:S01]  /*27b0*/  IMAD.MOV.U32 R2, RZ, RZ, RZ ;  /* 0x000000ffff027224 */ /* 0x001fe200078e00ff */
[----:B--2---:R-:W-:-:S05]  /*27c0*/  IADD3 R14, PT, PT, RZ, -R3, RZ ;  /* 0x80000003ff0e7210 */ /* 0x004fca0007ffe0ff */
[----:B------:R-:W-:-:S04]  /*27d0*/  IMAD R13, R14, R5, RZ ;  /* 0x000000050e0d7224 */ /* 0x000fc800078e02ff */
[----:B------:R-:W-:Y:S01]  /*27e0*/  IMAD.HI.U32 R15, R3, R13, R2 ;  /* 0x0000000d030f7227 */ /* 0x000fe200078e0002 */
[----:B------:R-:W-:Y:S02]  /*27f0*/  IABS R2, R17 ;  /* 0x0000001100027213 */ /* 0x000fe40000000000 */
[----:B-1----:R-:W-:Y:S02]  /*2800*/  IADD3 R10, PT, PT, R12, 0xffffffe, RZ ;  /* 0x0ffffffe0c0a7810 */ /* 0x002fe40007ffe0ff */
[----:B---3--:R-:W-:Y:S02]  /*2810*/  IADD3 R13, PT, PT, R8, -UR4, RZ ;  /* 0x80000004080d7c10 */ /* 0x008fe4000fffe0ff */
[----:B------:R0:W1:Y:S02]  /*2820*/  F2I.FTZ.U32.TRUNC.NTZ R11, R10 ;  /* 0x0000000a000b7305 */ /* 0x000064000021f000 */
[----:B0-----:R-:W-:Y:S01]  /*2830*/  HFMA2 R10, -RZ, RZ, 0, 0 ;  /* 0x00000000ff0a7431 */ /* 0x001fe200000001ff */
[----:B-1----:R-:W-:-:S05]  /*2840*/  IADD3 R19, PT, PT, RZ, -R11, RZ ;  /* 0x8000000bff137210 */ /* 0x002fca0007ffe0ff */
[----:B------:R-:W-:-:S04]  /*2850*/  IMAD R19, R19, R0, RZ ;  /* 0x0000000013137224 */ /* 0x000fc800078e02ff */
[----:B------:R-:W-:Y:S01]  /*2860*/  IMAD.HI.U32 R10, R11, R19, R10 ;  /* 0x000000130b0a7227 */ /* 0x000fe200078e000a */
[----:B------:R-:W-:-:S07]  /*2870*/  MOV R19, R2 ;  /* 0x0000000200137202 */ /* 0x000fce0000000f00 */
.L_x_5979:
        /* <DEDUP_REMOVED lines=34> */
.L_x_5978:
        /* <DEDUP_REMOVED lines=16> */
.L_x_5977:
[----:B------:R-:W-:Y:S05]  /*2ba0*/  BSYNC.RECONVERGENT B6 ;  /* 0x0000000000067941 */ /* 0x000fea0003800200 */
.L_x_5976:
[----:B------:R-:W-:-:S03]  /*2bb0*/  UMOV UR4, 0xffffffff ;  /* 0xffffffff00047882 */ /* 0x000fc60000000000 */
[----:B------:R-:W-:Y:S05]  /*2bc0*/  BRA.DIV UR4, `(.L_x_5980) ;  /* 0x00000022043c7947 */ /* 0x000fea000b800000 */
[----:B------:R-:W-:Y:S01]  /*2bd0*/  HFMA2 R14, -RZ, RZ, 0, 0 ;  /* 0x00000000ff0e7431 */ /* 0x000fe200000001ff */
[----:B------:R-:W-:Y:S01]  /*2be0*/  MOV R49, RZ ;  /* 0x000000ff00317202 */ /* 0x000fe20000000f00 */
[----:B------:R-:W-:Y:S01]  /*2bf0*/  HFMA2 R33, -RZ, RZ, 0, 0 ;  /* 0x00000000ff217431 */ /* 0x000fe200000001ff */
[----:B------:R-:W-:Y:S01]  /*2c00*/  CS2R R36, SRZ ;  /* 0x0000000000247805 */ /* 0x000fe2000001ff00 */
[----:B-1-3--:R-:W-:Y:S02]  /*2c10*/  HFMA2 R10, -RZ, RZ, 0, 0 ;  /* 0x00000000ff0a7431 */ /* 0x00afe400000001ff */
[----:B------:R-:W-:Y:S01]  /*2c20*/  FADD.FTZ R24, RZ, R14 ;  /* 0x0000000eff187221 */ /* 0x000fe20000010000 */
[----:B------:R-:W-:Y:S01]  /*2c30*/  FADD.FTZ R49, RZ, R49 ;  /* 0x00000031ff317221 */ /* 0x000fe20000010000 */
[----:B------:R-:W-:Y:S01]  /*2c40*/  FADD.FTZ R33, RZ, R33 ;  /* 0x00000021ff217221 */ /* 0x000fe20000010000 */
[----:B------:R-:W-:Y:S02]  /*2c50*/  IMAD.MOV.U32 R6, RZ, RZ, RZ ;  /* 0x000000ffff067224 */ /* 0x000fe400078e00ff */
[----:B------:R-:W-:Y:S01]  /*2c60*/  FADD.FTZ R10, RZ, R10 ;  /* 0x0000000aff0a7221 */ /* 0x000fe20000010000 */
[----:B------:R-:W1:Y:S01]  /*2c70*/  SHFL.BFLY PT, R14, R24, 0x2, 0x1f ;  /* 0x0c401f00180e7f89 */ /* 0x000e6200000e0000 */
[----:B------:R-:W-:Y:S01]  /*2c80*/  FADD.FTZ R37, RZ, R37 ;  /* 0x00000025ff257221 */ /* 0x000fe20000010000 */
[----:B------:R-:W-:Y:S01]  /*2c90*/  FADD.FTZ R6, RZ, R6 ;  /* 0x00000006ff067221 */ /* 0x000fe20000010000 */
[----:B------:R-:W-:Y:S01]  /*2ca0*/  MOV R39, RZ ;  /* 0x000000ff00277202 */ /* 0x000fe20000000f00 */
[----:B------:R-:W3:Y:S01]  /*2cb0*/  SHFL.BFLY PT, R28, R49, 0x2, 0x1f ;  /* 0x0c401f00311c7f89 */ /* 0x000ee200000e0000 */
[----:B------:R-:W-:Y:S01]  /*2cc0*/  MOV R8, RZ ;  /* 0x000000ff00087202 */ /* 0x000fe20000000f00 */
[----:B--2---:R-:W-:Y:S01]  /*2cd0*/  HFMA2 R0, -RZ, RZ, 0, 0 ;  /* 0x00000000ff007431 */ /* 0x004fe200000001ff */
[----:B------:R-:W-:Y:S01]  /*2ce0*/  MOV R16, RZ ;  /* 0x000000ff00107202 */ /* 0x000fe20000000f00 */
[----:B------:R-:W2:Y:S01]  /*2cf0*/  SHFL.BFLY PT, R44, R33, 0x2, 0x1f ;  /* 0x0c401f00212c7f89 */ /* 0x000ea200000e0000 */
[----:B------:R-:W-:Y:S01]  /*2d00*/  FADD.FTZ R39, RZ, R39 ;  /* 0x00000027ff277221 */ /* 0x000fe20000010000 */
[----:B------:R-:W-:Y:S01]  /*2d10*/  FADD.FTZ R8, RZ, R8 ;  /* 0x00000008ff087221 */ /* 0x000fe20000010000 */
[----:B------:R-:W-:Y:S01]  /*2d20*/  HFMA2 R4, -RZ, RZ, 0, 0 ;  /* 0x00000000ff047431 */ /* 0x000fe200000001ff */
[----:B------:R-:W4:Y:S01]  /*2d30*/  SHFL.BFLY PT, R19, R10, 0x2, 0x1f ;  /* 0x0c401f000a137f89 */ /* 0x000f2200000e0000 */
[----:B------:R-:W-:Y:S01]  /*2d40*/  FADD.FTZ R0, RZ, R0 ;  /* 0x00000000ff007221 */ /* 0x000fe20000010000 */
[----:B------:R-:W-:Y:S01]  /*2d50*/  FADD.FTZ R16, RZ, R16 ;  /* 0x00000010ff107221 */ /* 0x000fe20000010000 */
[----:B------:R-:W-:Y:S01]  /*2d60*/  FADD.FTZ R36, RZ, R36 ;  /* 0x00000024ff247221 */ /* 0x000fe20000010000 */
[----:B------:R-:W5:Y:S01]  /*2d70*/  SHFL.BFLY PT, R9, R6, 0x2, 0x1f ;  /* 0x0c401f0006097f89 */ /* 0x000f6200000e0000 */
[----:B------:R-:W-:Y:S01]  /*2d80*/  FADD.FTZ R4, RZ, R4 ;  /* 0x00000004ff047221 */ /* 0x000fe20000010000 */
[----:B------:R-:W-:-:S02]  /*2d90*/  IMAD.MOV.U32 R47, RZ, RZ, RZ ;  /* 0x000000ffff2f7224 */ /* 0x000fc400078e00ff */
[----:B------:R-:W-:Y:S01]  /*2da0*/  HFMA2 R51, -RZ, RZ, 0, 0 ;  /* 0x00000000ff337431 */ /* 0x000fe200000001ff */
[----:B------:R-:W5:Y:S01]  /*2db0*/  SHFL.BFLY PT, R17, R8, 0x2, 0x1f ;  /* 0x0c401f0008117f89 */ /* 0x000f6200000e0000 */
[----:B------:R-:W-:Y:S01]  /*2dc0*/  MOV R22, RZ ;  /* 0x000000ff00167202 */ /* 0x000fe20000000f00 */
[----:B------:R-:W-:Y:S01]  /*2dd0*/  FADD.FTZ R47, RZ, R47 ;  /* 0x0000002fff2f7221 */ /* 0x000fe20000010000 */
[----:B------:R-:W-:Y:S02]  /*2de0*/  IMAD.MOV.U32 R18, RZ, RZ, RZ ;  /* 0x000000ffff127224 */ /* 0x000fe400078e00ff */
[----:B-1----:R-:W-:Y:S01]  /*2df0*/  FADD.FTZ R24, R24, R14 ;  /* 0x0000000e18187221 */ /* 0x002fe20000010000 */
[----:B------:R-:W-:Y:S01]  /*2e00*/  MOV R14, RZ ;  /* 0x000000ff000e7202 */ /* 0x000fe20000000f00 */
[----:B------:R-:W1:Y:S01]  /*2e10*/  SHFL.BFLY PT, R3, R0, 0x2, 0x1f ;  /* 0x0c401f0000037f89 */ /* 0x000e6200000e0000 */
[----:B------:R-:W-:Y:S01]  /*2e20*/  FADD.FTZ R51, RZ, R51 ;  /* 0x00000033ff337221 */ /* 0x000fe20000010000 */
[----:B---3--:R-:W-:Y:S01]  /*2e30*/  FADD.FTZ R49, R49, R28 ;  /* 0x0000001c31317221 */ /* 0x008fe20000010000 */
[----:B------:R-:W-:Y:S01]  /*2e40*/  FADD.FTZ R22, RZ, R22 ;  /* 0x00000016ff167221 */ /* 0x000fe20000010000 */
[--C-:B------:R-:W-:Y:S01]  /*2e50*/  FADD.FTZ R28, RZ, R14.reuse ;  /* 0x0000000eff1c7221 */ /* 0x100fe20000010000 */
[----:B------:R-:W-:Y:S01]  /*2e60*/  FADD.FTZ R38, RZ, R14 ;  /* 0x0000000eff267221 */ /* 0x000fe20000010000 */
[----:B--2---:R-:W-:Y:S01]  /*2e70*/  FADD.FTZ R33, R33, R44 ;  /* 0x0000002c21217221 */ /* 0x004fe20000010000 */
[----:B------:R-:W2:Y:S01]  /*2e80*/  SHFL.BFLY PT, R14, R37, 0x2, 0x1f ;  /* 0x0c401f00250e7f89 */ /* 0x000ea200000e0000 */
[----:B------:R-:W-:-:S02]  /*2e90*/  CS2R R44, SRZ ;  /* 0x00000000002c7805 */ /* 0x000fc4000001ff00 */
[----:B------:R-:W-:Y:S01]  /*2ea0*/  CS2R R40, SRZ ;  /* 0x0000000000287805 */ /* 0x000fe2000001ff00 */
[----:B----4-:R-:W-:Y:S01]  /*2eb0*/  FADD.FTZ R10, R10, R19 ;  /* 0x000000130a0a7221 */ /* 0x010fe20000010000 */
[----:B------:R-:W3:Y:S01]  /*2ec0*/  SHFL.BFLY PT, R43, R28, 0x2, 0x1f ;  /* 0x0c401f001c2b7f89 */ /* 0x000ee200000e0000 */
[----:B0-----:R-:W-:Y:S01]  /*2ed0*/  MOV R2, RZ ;  /* 0x000000ff00027202 */ /* 0x001fe20000000f00 */
[----:B------:R-:W-:Y:S01]  /*2ee0*/  FADD.FTZ R18, RZ, R18 ;  /* 0x00000012ff127221 */ /* 0x000fe20000010000 */
[----:B------:R-:W-:Y:S01]  /*2ef0*/  FADD.FTZ R45, RZ, R45 ;  /* 0x0000002dff2d7221 */ /* 0x000fe20000010000 */
[----:B------:R-:W0:Y:S01]  /*2f00*/  SHFL.BFLY PT, R19, R39, 0x2, 0x1f ;  /* 0x0c401f0027137f89 */ /* 0x000e2200000e0000 */
[----:B-----5:R-:W-:Y:S01]  /*2f10*/  FADD.FTZ R6, R6, R9 ;  /* 0x0000000906067221 */ /* 0x020fe20000010000 */
[----:B------:R-:W-:Y:S02]  /*2f20*/  IMAD.MOV.U32 R42, RZ, RZ, RZ ;  /* 0x000000ffff2a7224 */ /* 0x000fe400078e00ff */
[----:B------:R-:W-:Y:S01]  /*2f30*/  FADD.FTZ R8, R8, R17 ;  /* 0x0000001108087221 */ /* 0x000fe20000010000 */
[----:B------:R-:W4:Y:S01]  /*2f40*/  SHFL.BFLY PT, R9, R38, 0x2, 0x1f ;  /* 0x0c401f0026097f89 */ /* 0x000f2200000e0000 */
[----:B------:R-:W-:Y:S01]  /*2f50*/  FADD.FTZ R2, RZ, R2 ;  /* 0x00000002ff027221 */ /* 0x000fe20000010000 */
[----:B------:R-:W-:Y:S01]  /*2f60*/  FADD.FTZ R40, RZ, R40 ;  /* 0x00000028ff287221 */ /* 0x000fe20000010000 */
[----:B------:R-:W-:Y:S01]  /*2f70*/  FADD.FTZ R41, RZ, R41 ;  /* 0x00000029ff297221 */ /* 0x000fe20000010000 */
[----:B------:R-:W5:Y:S01]  /*2f80*/  SHFL.BFLY PT, R7, R4, 0x2, 0x1f ;  /* 0x0c401f0004077f89 */ /* 0x000f6200000e0000 */
[----:B------:R-:W-:Y:S01]  /*2f90*/  FADD.FTZ R42, RZ, R42 ;  /* 0x0000002aff2a7221 */ /* 0x000fe20000010000 */
[----:B------:R-:W-:Y:S01]  /*2fa0*/  FADD.FTZ R44, RZ, R44 ;  /* 0x0000002cff2c7221 */ /* 0x000fe20000010000 */
[----:B-1----:R-:W-:Y:S01]  /*2fb0*/  FADD.FTZ R0, R0, R3 ;  /* 0x0000000300007221 */ /* 0x002fe20000010000 */
[----:B------:R-:W1:Y:S01]  /*2fc0*/  SHFL.BFLY PT, R21, R16, 0x2, 0x1f ;  /* 0x0c401f0010157f89 */ /* 0x000e6200000e0000 */
[----:B------:R-:W-:-:S02]  /*2fd0*/  HFMA2 R20, -RZ, RZ, 0, 0 ;  /* 0x00000000ff147431 */ /* 0x000fc400000001ff */
[----:B--2---:R-:W-:Y:S01]  /*2fe0*/  FADD.FTZ R37, R37, R14 ;  /* 0x0000000e25257221 */ /* 0x004fe20000010000 */
[----:B------:R-:W2:Y:S02]  /*2ff0*/  SHFL.BFLY PT, R17, R36, 0x2, 0x1f ;  /* 0x0c401f0024117f89 */ /* 0x000ea400000e0000 */
[----:B------:R-:W-:Y:S01]  /*3000*/  FADD.FTZ R20, RZ, R20 ;  /* 0x00000014ff147221 */ /* 0x000fe20000010000 */
[----:B---3--:R-:W-:Y:S01]  /*3010*/  FADD.FTZ R28, R28, R43 ;  /* 0x0000002b1c1c7221 */ /* 0x008fe20000010000 */
[----:B------:R-:W-:Y:S01]  /*3020*/  HFMA2 R43, -RZ, RZ, 0, 0 ;  /* 0x00000000ff2b7431 */ /* 0x000fe200000001ff */
[----:B------:R-:W3:Y:S01]  /*3030*/  SHFL.BFLY PT, R14, R45, 0x2, 0x1f ;  /* 0x0c401f002d0e7f89 */ /* 0x000ee200000e0000 */
[----:B0-----:R-:W-:Y:S01]  /*3040*/  FADD.FTZ R39, R39, R19 ;  /* 0x0000001327277221 */ /* 0x001fe20000010000 */
[----:B------:R-:W-:Y:S02]  /*3050*/  MOV R19, RZ ;  /* 0x000000ff00137202 */ /* 0x000fe40000000f00 */
[----:B------:R-:W-:Y:S01]  /*3060*/  FADD.FTZ R43, RZ, R43 ;  /* 0x0000002bff2b7221 */ /* 0x000fe20000010000 */
[----:B------:R-:W0:Y:S01]  /*3070*/  SHFL.BFLY PT, R34, R47, 0x2, 0x1f ;  /* 0x0c401f002f227f89 */ /* 0x000e2200000e0000 */
[----:B----4-:R-:W-:-:S03]  /*3080*/  FADD.FTZ R38, R38, R9 ;  /* 0x0000000926267221 */ /* 0x010fc60000010000 */
[----:B------:R-:W4:Y:S01]  /*3090*/  SHFL.BFLY PT, R52, R43, 0x2, 0x1f ;  /* 0x0c401f002b347f89 */ /* 0x000f2200000e0000 */
[----:B-----5:R-:W-:-:S03]  /*30a0*/  FADD.FTZ R4, R4, R7 ;  /* 0x0000000704047221 */ /* 0x020fc60000010000 */
[----:B------:R-:W5:Y:S01]  /*30b0*/  SHFL.BFLY PT, R9, R6, 0x1, 0x1f ;  /* 0x0c201f0006097f89 */ /* 0x000f6200000e0000 */
[----:B-1----:R-:W-:-:S03]  /*30c0*/  FADD.FTZ R16, R16, R21 ;  /* 0x0000001510107221 */ /* 0x002fc60000010000 */
[----:B------:R-:W1:Y:S01]  /*30d0*/  SHFL.BFLY PT, R26, R51, 0x2, 0x1f ;  /* 0x0c401f00331a7f89 */ /* 0x000e6200000e0000 */
[----:B--2---:R-:W-:-:S03]  /*30e0*/  FADD.FTZ R36, R36, R17 ;  /* 0x0000001124247221 */ /* 0x004fc60000010000 */
[----:B------:R-:W2:Y:S01]  /*30f0*/  SHFL.BFLY PT, R27, R22, 0x2, 0x1f ;  /* 0x0c401f00161b7f89 */ /* 0x000ea200000e0000 */
[----:B---3--:R-:W-:-:S03]  /*3100*/  FADD.FTZ R45, R45, R14 ;  /* 0x0000000e2d2d7221 */ /* 0x008fc60000010000 */
[----:B------:R-:W3:Y:S04]  /*3110*/  SHFL.BFLY PT, R23, R18, 0x2, 0x1f ;  /* 0x0c401f0012177f89 */ /* 0x000ee800000e0000 */
[----:B------:R-:W3:Y:S01]  /*3120*/  SHFL.BFLY PT, R5, R2, 0x2, 0x1f ;  /* 0x0c401f0002057f89 */ /* 0x000ee200000e0000 */
[----:B0-----:R-:W-:Y:S01]  /*3130*/  FADD.FTZ R47, R47, R34 ;  /* 0x000000222f2f7221 */ /* 0x001fe20000010000 */
[----:B------:R-:W-:Y:S01]  /*3140*/  CS2R R34, SRZ ;  /* 0x0000000000227805 */ /* 0x000fe2000001ff00 */
[----:B----4-:R-:W-:Y:S01]  /*3150*/  FADD.FTZ R43, R43, R52 ;  /* 0x000000342b2b7221 */ /* 0x010fe20000010000 */
[----:B------:R-:W-:Y:S01]  /*3160*/  FADD.FTZ R52, RZ, R19 ;  /* 0x00000013ff347221 */ /* 0x000fe20000010000 */
[----:B------:R-:W0:Y:S01]  /*3170*/  SHFL.BFLY PT, R21, R40, 0x2, 0x1f ;  /* 0x0c401f0028157f89 */ /* 0x000e2200000e0000 */
[----:B-----5:R-:W-:-:S02]  /*3180*/  FADD.FTZ R6, R6, R9 ;  /* 0x0000000906067221 */ /* 0x020fc40000010000 */
[----:B------:R-:W-:Y:S01]  /*3190*/  FADD.FTZ R34, RZ, R34 ;  /* 0x00000022ff227221 */ /* 0x000fe20000010000 */
[----:B------:R-:W4:Y:S01]  /*31a0*/  SHFL.BFLY PT, R14, R52, 0x2, 0x1f ;  /* 0x0c401f00340e7f89 */ /* 0x000f2200000e0000 */
[----:B------:R-:W-:Y:S01]  /*31b0*/  FADD.FTZ R35, RZ, R35 ;  /* 0x00000023ff237221 */ /* 0x000fe20000010000 */
[----:B-1----:R-:W-:Y:S01]  /*31c0*/  FADD.FTZ R51, R51, R26 ;  /* 0x0000001a33337221 */ /* 0x002fe20000010000 */
[----:B------:R-:W-:Y:S01]  /*31d0*/  IMAD.MOV.U32 R26, RZ, RZ, RZ ;  /* 0x000000ffff1a7224 */ /* 0x000fe200078e00ff */
[----:B------:R-:W1:Y:S01]  /*31e0*/  SHFL.BFLY PT, R19, R10, 0x1, 0x1f ;  /* 0x0c201f000a137f89 */ /* 0x000e6200000e0000 */
[----:B--2---:R-:W-:Y:S02]  /*31f0*/  FADD.FTZ R22, R22, R27 ;  /* 0x0000001b16167221 */ /* 0x004fe40000010000 */
[----:B------:R-:W-:Y:S01]  /*3200*/  FADD.FTZ R26, RZ, R26 ;  /* 0x0000001aff1a7221 */ /* 0x000fe20000010000 */
[----:B------:R-:W2:Y:S01]  /*3210*/  SHFL.BFLY PT, R3, R41, 0x2, 0x1f ;  /* 0x0c401f0029037f89 */ /* 0x000ea200000e0000 */
[----:B---3--:R-:W-:-:S03]  /*3220*/  FADD.FTZ R18, R18, R23 ;  /* 0x0000001712127221 */ /* 0x008fc60000010000 */
[----:B------:R-:W3:Y:S01]  /*3230*/  SHFL.BFLY PT, R7, R42, 0x2, 0x1f ;  /* 0x0c401f002a077f89 */ /* 0x000ee200000e0000 */
[----:B------:R-:W-:-:S03]  /*3240*/  FADD.FTZ R2, R2, R5 ;  /* 0x0000000502027221 */ /* 0x000fc60000010000 */
[----:B------:R-:W5:Y:S04]  /*3250*/  SHFL.BFLY PT, R17, R44, 0x2, 0x1f ;  /* 0x0c401f002c117f89 */ /* 0x000f6800000e0000 */
[----:B------:R-:W5:Y:S01]  /*3260*/  SHFL.BFLY PT, R27, R22, 0x1, 0x1f ;  /* 0x0c201f00161b7f89 */ /* 0x000f6200000e0000 */
[----:B0-----:R-:W-:Y:S01]  /*3270*/  FADD.FTZ R40, R40, R21 ;  /* 0x0000001528287221 */ /* 0x001fe20000010000 */
[----:B----4-:R-:W-:Y:S01]  /*3280*/  FADD.FTZ R9, R52, R14 ;  /* 0x0000000e34097221 */ /* 0x010fe20000010000 */
[----:B------:R-:W-:Y:S01]  /*3290*/  HFMA2 R14, -RZ, RZ, 0, 0 ;  /* 0x00000000ff0e7431 */ /* 0x000fe200000001ff */
[----:B------:R-:W0:Y:S01]  /*32a0*/  SHFL.BFLY PT, R25, R20, 0x2, 0x1f ;  /* 0x0c401f0014197f89 */ /* 0x000e2200000e0000 */
[----:B-1----:R-:W-:-:S03]  /*32b0*/  FADD.FTZ R10, R10, R19 ;  /* 0x000000130a0a7221 */ /* 0x002fc60000010000 */
[----:B------:R-:W-:Y:S01]  /*32c0*/  FADD.FTZ R19, RZ, R14 ;  /* 0x0000000eff137221 */ /* 0x000fe20000010000 */
[----:B------:R-:W1:Y:S01]  /*32d0*/  SHFL.BFLY PT, R53, R34, 0x2, 0x1f ;  /* 0x0c401f0022357f89 */ /* 0x000e6200000e0000 */
[----:B--2---:R-:W-:-:S03]  /*32e0*/  FADD.FTZ R41, R41, R3 ;  /* 0x0000000329297221 */ /* 0x004fc60000010000 */
[----:B------:R-:W2:Y:S01]  /*32f0*/  SHFL.BFLY PT, R14, R19, 0x2, 0x1f ;  /* 0x0c401f00130e7f89 */ /* 0x000ea200000e0000 */
[----:B---3--:R-:W-:-:S03]  /*3300*/  FADD.FTZ R42, R42, R7 ;  /* 0x000000072a2a7221 */ /* 0x008fc60000010000 */
[----:B------:R-:W3:Y:S01]  /*3310*/  SHFL.BFLY PT, R31, R26, 0x2, 0x1f ;  /* 0x0c401f001a1f7f89 */ /* 0x000ee200000e0000 */
[----:B-----5:R-:W-:-:S03]  /*3320*/  FADD.FTZ R44, R44, R17 ;  /* 0x000000112c2c7221 */ /* 0x020fc60000010000 */
[----:B------:R-:W4:Y:S01]  /*3330*/  SHFL.BFLY PT, R5, R35, 0x2, 0x1f ;  /* 0x0c401f0023057f89 */ /* 0x000f2200000e0000 */
[----:B------:R-:W-:-:S03]  /*3340*/  FADD.FTZ R22, R22, R27 ;  /* 0x0000001b16167221 */ /* 0x000fc60000010000 */
[----:B------:R-:W5:Y:S01]  /*3350*/  SHFL.BFLY PT, R3, R0, 0x1, 0x1f ;  /* 0x0c201f0000037f89 */ /* 0x000f6200000e0000 */
[----:B0-----:R-:W-:-:S03]  /*3360*/  FADD.FTZ R20, R20, R25 ;  /* 0x0000001914147221 */ /* 0x001fc60000010000 */
[----:B------:R-:W0:Y:S04]  /*3370*/  SHFL.BFLY PT, R7, R4, 0x1, 0x1f ;  /* 0x0c201f0004077f89 */ /* 0x000e2800000e0000 */
[----:B------:R-:W0:Y:S01]  /*3380*/  SHFL.BFLY PT, R17, R8, 0x1, 0x1f ;  /* 0x0c201f0008117f89 */ /* 0x000e2200000e0000 */
[----:B-1----:R-:W-:-:S03]  /*3390*/  FADD.FTZ R34, R34, R53 ;  /* 0x0000003522227221 */ /* 0x002fc60000010000 */
[----:B------:R-:W1:Y:S01]  /*33a0*/  SHFL.BFLY PT, R21, R16, 0x1, 0x1f ;  /* 0x0c201f0010157f89 */ /* 0x000e6200000e0000 */
[----:B--2---:R-:W-:Y:S01]  /*33b0*/  FADD.FTZ R19, R19, R14 ;  /* 0x0000000e13137221 */ /* 0x004fe20000010000 */
[----:B------:R-:W-:Y:S02]  /*33c0*/  IMAD.MOV.U32 R14, RZ, RZ, RZ ;  /* 0x000000ffff0e7224 */ /* 0x000fe400078e00ff */
[----:B------:R-:W2:Y:S01]  /*33d0*/  SHFL.BFLY PT, R23, R18, 0x1, 0x1f ;  /* 0x0c201f0012177f89 */ /* 0x000ea200000e0000 */
[----:B---3--:R-:W-:Y:S01]  /*33e0*/  FADD.FTZ R26, R26, R31 ;  /* 0x0000001f1a1a7221 */ /* 0x008fe20000010000 */
[----:B------:R-:W-:Y:S02]  /*33f0*/  FADD.FTZ R27, RZ, R14 ;  /* 0x0000000eff1b7221 */ /* 0x000fe40000010000 */
[----:B------:R-:W3:Y:S01]  /*3400*/  SHFL.BFLY PT, R29, R24, 0x1, 0x1f ;  /* 0x0c201f00181d7f89 */ /* 0x000ee200000e0000 */
[----:B----4-:R-:W-:Y:S01]  /*3410*/  FADD.FTZ R35, R35, R5 ;  /* 0x0000000523237221 */ /* 0x010fe20000010000 */
[----:B-----5:R-:W-:-:S02]  /*3420*/  FADD.FTZ R0, R0, R3 ;  /* 0x0000000300007221 */ /* 0x020fc40000010000 */
        /* <DEDUP_REMOVED lines=22> */
[----:B---3--:R-:W-:Y:S01]  /*3590*/  FADD.FTZ R36, R36, R7 ;  /* 0x0000000724247221 */ /* 0x008fe20000010000 */
[----:B------:R-:W-:Y:S02]  /*35a0*/  FADD.FTZ R37, R37, R17 ;  /* 0x0000001125257221 */ /* 0x000fe40000010000 */
        /* <DEDUP_REMOVED lines=10> */
[----:B------:R-:W2:Y:S04]  /*3650*/  SHFL.BFLY PT, R3, R41, 0x1, 0x1f ;  /* 0x0c201f0029037f89 */ /* 0x000ea800000e0000 */
        /* <DEDUP_REMOVED lines=10> */
[----:B------:R1:W1:Y:S01]  /*3700*/  SHFL.BFLY PT, R14, R29, 0x1, 0x1f ;  /* 0x0c201f001d0e7f89 */ /* 0x00026200000e0000 */
[----:B--2---:R-:W-:Y:S01]  /*3710*/  FADD.FTZ R3, R41, R3 ;  /* 0x0000000329037221 */ /* 0x004fe20000010000 */
[----:B------:R-:W-:Y:S01]  /*3720*/  FADD.FTZ R7, R42, R7 ;  /* 0x000000072a077221 */ /* 0x000fe20000010000 */
[----:B---3--:R-:W-:Y:S01]  /*3730*/  FADD.FTZ R38, R43, R38 ;  /* 0x000000262b267221 */ /* 0x008fe20000010000 */
[----:B----4-:R-:W-:Y:S01]  /*3740*/  FADD.FTZ R17, R44, R17 ;  /* 0x000000112c117221 */ /* 0x010fe20000010000 */
[----:B0-----:R-:W-:Y:S01]  /*3750*/  FADD.FTZ R40, R45, R40 ;  /* 0x000000282d287221 */ /* 0x001fe20000010000 */
[----:B-----5:R-:W-:-:S07]  /*3760*/  FADD.FTZ R52, R9, R52 ;  /* 0x0000003409347221 */ /* 0x020fce0000010000 */
.L_x_6092:
[C---:B------:R-:W-:Y:S01]  /*3770*/  LOP3.LUT P0, RZ, R30.reuse, 0x7, RZ, 0xc0, !PT ;  /* 0x000000071eff7812 */ /* 0x040fe2000780c0ff */
[----:B------:R-:W-:Y:S05]  /*3780*/  WARPSYNC.ALL ;  /* 0x0000000000007948 */ /* 0x000fea0003800000 */
[C---:B------:R-:W-:Y:S01]  /*3790*/  LOP3.LUT R9, R30.reuse, 0x3c0, RZ, 0xc0, !PT ;  /* 0x000003c01e097812 */ /* 0x040fe200078ec0ff */
[----:B------:R-:W-:Y:S01]  /*37a0*/  BAR.SYNC.DEFER_BLOCKING 0x0 ;  /* 0x0000000000007b1d */ /* 0x000fe20000010000 */
[----:B------:R-:W-:Y:S01]  /*37b0*/  LOP3.LUT R11, R30, 0x3e7, RZ, 0xc0, !PT ;  /* 0x000003e71e0b7812 */ /* 0x000fe200078ec0ff */
[----:B-1----:R-:W-:Y:S01]  /*37c0*/  FADD.FTZ R29, R29, R14 ;  /* 0x0000000e1d1d7221 */ /* 0x002fe20000010000 */
[----:B------:R-:W-:-:S02]  /*37d0*/  ISETP.NE.OR P5, PT, R9, 0x40, P0 ;  /* 0x000000400900780c */ /* 0x000fc400007a5670 */
[C---:B------:R-:W-:Y:S01]  /*37e0*/  LOP3.LUT R9, R30.reuse, 0x1f, RZ, 0xc0, !PT ;  /* 0x0000001f1e097812 */ /* 0x040fe200078ec0ff */
        /* <DEDUP_REMOVED lines=11> */
[----:B------:R-:W-:-:S04]  /*38a0*/  LOP3.LUT R12, R11, 0x3e00, RZ, 0xc0, !PT ;  /* 0x00003e000b0c7812 */ /* 0x000fc800078ec0ff */
[----:B------:R-:W-:Y:S01]  /*38b0*/  LEA R11, R9, R12, 0x2 ;  /* 0x0000000c090b7211 */ /* 0x000fe200078e10ff */
        /* <DEDUP_REMOVED lines=33> */
.L_x_5982:
[----:B------:R-:W-:Y:S05]  /*3ad0*/  BSYNC.RECONVERGENT B0 ;  /* 0x0000000000007941 */ /* 0x000fea0003800200 */
.L_x_5981:
[----:B------:R-:W-:Y:S06]  /*3ae0*/  BAR.SYNC.DEFER_BLOCKING 0x0 ;  /* 0x0000000000007b1d */ /* 0x000fec0000010000 */
[----:B------:R-:W-:Y:S04]  /*3af0*/  BSSY.RECONVERGENT B0, `(.L_x_5983) ;  /* 0x0000049000007945 */ /* 0x000fe80003800200 */
[----:B------:R-:W-:Y:S05]  /*3b00*/  @P1 BRA `(.L_x_5984) ;  /* 0x00000004001c1947 */ /* 0x000fea0003800000 */
[----:B------:R-:W1:Y:S01]  /*3b10*/  S2UR UR5, SR_CgaCtaId ;  /* 0x00000000000579c3 */ /* 0x000e620000008800 */
[----:B------:R-:W-:Y:S01]  /*3b20*/  UMOV UR4, 0x400 ;  /* 0x0000040000047882 */ /* 0x000fe20000000000 */
[----:B0-----:R-:W-:Y:S01]  /*3b30*/  SHF.L.U32 R11, R30, 0x4, RZ ;  /* 0x000000041e0b7819 */ /* 0x001fe200000006ff */
[----:B------:R-:W-:-:S03]  /*3b40*/  UIADD3 UR4, UPT, UPT, UR4, 0x20, URZ ;  /* 0x0000002004047890 */ /* 0x000fc6000fffe0ff */
[----:B------:R-:W-:-:S05]  /*3b50*/  LOP3.LUT R12, R11, 0x3e00, RZ, 0xc0, !PT ;  /* 0x00003e000b0c7812 */ /* 0x000fca00078ec0ff */
[----:B------:R-:W-:Y:S01]  /*3b60*/  IMAD R11, R9, 0x4, R12 ;  /* 0x00000004090b7824 */ /* 0x000fe200078e020c */
        /* <DEDUP_REMOVED lines=56> */
[----:B0-----:R-:W-:Y:S02]  /*3ef0*/  FADD.FTZ R24, R24, R13 ;  /* 0x0000000d18187221 */ /* 0x001fe40000010000 */
[----:B------:R-:W0:Y:S01]  /*3f00*/  LDS R13, [R11+UR4+0x130] ;  /* 0x000130040b0d7984 */ /* 0x000e220008000800 */
[----:B-1----:R-:W-:-:S03]  /*3f10*/  FADD.FTZ R3, R3, R15 ;  /* 0x0000000f03037221 */ /* 0x002fc60000010000 */
[----:B------:R-:W1:Y:S01]  /*3f20*/  LDS R15, [R11+UR4+0x1c0] ;  /* 0x0001c0040b0f7984 */ /* 0x000e620008000800 */
[----:B--2---:R-:W-:Y:S01]  /*3f30*/  FADD.FTZ R52, R52, R19 ;  /* 0x0000001334347221 */ /* 0x004fe20000010000 */
[----:B0-----:R-:W-:Y:S02]  /*3f40*/  FADD.FTZ R36, R36, R13 ;  /* 0x0000000d24247221 */ /* 0x001fe40000010000 */
[----:B------:R-:W0:Y:S01]  /*3f50*/  LDS R13, [R11+UR4+0x1a0] ;  /* 0x0001a0040b0d7984 */ /* 0x000e220008000800 */
[----:B-1----:R-:W-:Y:S01]  /*3f60*/  FADD.FTZ R40, R40, R15 ;  /* 0x0000000f28287221 */ /* 0x002fe20000010000 */
[----:B0-----:R-:W-:-:S07]  /*3f70*/  FADD.FTZ R38, R38, R13 ;  /* 0x0000000d26267221 */ /* 0x001fce0000010000 */
.L_x_5984:
[----:B------:R-:W-:Y:S05]  /*3f80*/  BSYNC.RECONVERGENT B0 ;  /* 0x0000000000007941 */ /* 0x000fea0003800200 */
.L_x_5983:
[----:B------:R-:W-:Y:S06]  /*3f90*/  BAR.SYNC.DEFER_BLOCKING 0x0 ;  /* 0x0000000000007b1d */ /* 0x000fec0000010000 */
[----:B------:R-:W-:Y:S04]  /*3fa0*/  BSSY.RECONVERGENT B0, `(.L_x_5985) ;  /* 0x0000027000007945 */ /* 0x000fe80003800200 */
[----:B------:R-:W-:Y:S05]  /*3fb0*/  @P2 BRA `(.L_x_5986) ;  /* 0x0000000000942947 */ /* 0x000fea0003800000 */
[----:B------:R-:W1:Y:S01]  /*3fc0*/  S2UR UR5, SR_CgaCtaId ;  /* 0x00000000000579c3 */ /* 0x000e620000008800 */
[----:B------:R-:W-:Y:S02]  /*3fd0*/  UMOV UR4, 0x400 ;  /* 0x0000040000047882 */ /* 0x000fe40000000000 */
[----:B------:R-:W-:-:S04]  /*3fe0*/  UIADD3 UR4, UPT, UPT, UR4, 0x20, URZ ;  /* 0x0000002004047890 */ /* 0x000fc8000fffe0ff */
[----:B-1----:R-:W-:-:S06]  /*3ff0*/  ULEA UR4, UR5, UR4, 0x18 ;  /* 0x0000000405047291 */ /* 0x002fcc000f8ec0ff */
        /* <DEDUP_REMOVED lines=33> */
.L_x_5986:
[----:B------:R-:W-:Y:S05]  /*4210*/  BSYNC.RECONVERGENT B0 ;  /* 0x0000000000007941 */ /* 0x000fea0003800200 */
.L_x_5985:
[----:B------:R-:W-:Y:S06]  /*4220*/  BAR.SYNC.DEFER_BLOCKING 0x0 ;  /* 0x0000000000007b1d */ /* 0x000fec0000010000 */
[----:B------:R-:W-:Y:S04]  /*4230*/  BSSY.RECONVERGENT B0, `(.L_x_5987) ;  /* 0x0000049000007945 */ /* 0x000fe80003800200 */
[----:B------:R-:W-:Y:S05]  /*4240*/  @P3 BRA `(.L_x_5988) ;  /* 0x00000004001c3947 */ /* 0x000fea0003800000 */
[----:B------:R-:W2:Y:S01]  /*4250*/  S2UR UR5, SR_CgaCtaId ;  /* 0x00000000000579c3 */ /* 0x000ea20000008800 */
[----:B------:R-:W-:Y:S01]  /*4260*/  UMOV UR4, 0x400 ;  /* 0x0000040000047882 */ /* 0x000fe20000000000 */
[----:B-1----:R-:W-:Y:S01]  /*4270*/  SHF.R.U32.HI R9, RZ, 0x1, R30 ;  /* 0x00000001ff097819 */ /* 0x002fe2000001161e */
[----:B------:R-:W-:Y:S01]  /*4280*/  UIADD3 UR4, UPT, UPT, UR4, 0x20, URZ ;  /* 0x0000002004047890 */ /* 0x000fe2000fffe0ff */
[----:B------:R-:W-:-:S04]  /*4290*/  SHF.L.U32 R12, R30, 0x4, RZ ;  /* 0x000000041e0c7819 */ /* 0x000fc800000006ff */
[----:B------:R-:W-:Y:S01]  /*42a0*/  LOP3.LUT R9, R12, 0x3e0c, R9, 0xc8, !PT ;  /* 0x00003e0c0c097812 */ /* 0x000fe200078ec809 */
[----:B--2---:R-:W-:-:S09]  /*42b0*/  ULEA UR4, UR5, UR4, 0x18 ;  /* 0x0000000405047291 */ /* 0x004fd2000f8ec0ff */
[----:B0-----:R-:W0:Y:S04]  /*42c0*/  LDS R11, [R9+UR4] ;  /* 0x00000004090b7984 */ /* 0x001e280008000800 */
        /* <DEDUP_REMOVED lines=41> */
[----:B------:R-:W-:Y:S01]  /*4560*/  FADD.FTZ R26, R26, R27 ;  /* 0x0000001b1a1a7221 */ /* 0x000fe20000010000 */
        /* <DEDUP_REMOVED lines=14> */
[----:B-1----:R-:W-:-:S03]  /*4650*/  FADD.FTZ R36, R36, R13 ;  /* 0x0000000d24247221 */ /* 0x002fc60000010000 */
[----:B------:R-:W1:Y:S01]  /*4660*/  LDS R13, [R9+UR4+0x1c0] ;  /* 0x0001c004090d7984 */ /* 0x000e620008000800 */
[----:B--2---:R-:W-:-:S03]  /*4670*/  FADD.FTZ R21, R21, R15 ;  /* 0x0000000f15157221 */ /* 0x004fc60000010000 */
[----:B------:R-:W2:Y:S01]  /*4680*/  LDS R15, [R9+UR4+0x1d0] ;  /* 0x0001d004090f7984 */ /* 0x000ea20008000800 */
[----:B0-----:R-:W-:Y:S01]  /*4690*/  FADD.FTZ R38, R38, R11 ;  /* 0x0000000b26267221 */ /* 0x001fe20000010000 */
[----:B-1----:R-:W-:Y:S01]  /*46a0*/  FADD.FTZ R40, R40, R13 ;  /* 0x0000000d28287221 */ /* 0x002fe20000010000 */
[----:B--2---:R-:W-:-:S07]  /*46b0*/  FADD.FTZ R52, R52, R15 ;  /* 0x0000000f34347221 */ /* 0x004fce0000010000 */
.L_x_5988:
[----:B------:R-:W-:Y:S05]  /*46c0*/  BSYNC.RECONVERGENT B0 ;  /* 0x0000000000007941 */ /* 0x000fea0003800200 */
.L_x_5987:
        /* <DEDUP_REMOVED lines=8> */
[----:B-1----:R-:W-:Y:S01]  /*4750*/  SHF.L.U32 R9, R32, 0x7, RZ ;  /* 0x0000000720097819 */ /* 0x002fe200000006ff */
[----:B------:R-:W-:-:S06]  /*4760*/  USHF.L.U32 UR5, UR4, 0x7, URZ ;  /* 0x0000000704057899 */ /* 0x000fcc00080006ff */
        /* <DEDUP_REMOVED lines=37> */
.L_x_5951:
        /* <DEDUP_REMOVED lines=8> */
[----:B0-----:R-:W-:Y:S01]  /*4a40*/  MOV R4, UR4 ;  /* 0x0000000400047c02 */ /* 0x001fe20008000f00 */
[----:B------:R-:W-:Y:S01]  /*4a50*/  IMAD.U32 R5, RZ, RZ, UR5 ;  /* 0x00000005ff057e24 */ /* 0x000fe2000f8e00ff */
[----:B---3--:R-:W-:-:S02]  /*4a60*/  MOV R6, UR6 ;  /* 0x0000000600067c02 */ /* 0x008fc40008000f00 */
[----:B------:R-:W-:Y:S02]  /*4a70*/  MOV R7, UR7 ;  /* 0x0000000700077c02 */ /* 0x000fe40008000f00 */
[----:B----4-:R-:W-:Y:S01]  /*4a80*/  MOV R10, UR8 ;  /* 0x00000008000a7c02 */ /* 0x010fe20008000f00 */
[----:B-1----:R-:W-:-:S07]  /*4a90*/  IMAD.U32 R11, RZ, RZ, UR9 ;  /* 0x00000009ff0b7e24 */ /* 0x002fce000f8e00ff */
[----:B------:R-:W-:-:S07]  /*4aa0*/  LEPC R20, `(.L_x_5989) ;  /* 0x000000001014794e */ /* 0x000fce0000000000 */
[----:B--2---:R-:W-:Y:S05]  /*4ab0*/  CALL.ABS.NOINC R2 ;  /* 0x0000000002007343 */ /* 0x004fea0003c00000 */
.L_x_5989:
[----:B------:R-:W-:Y:S05]  /*4ac0*/  EXIT ;  /* 0x000000000000794d */ /* 0x000fea0003800000 */
.L_x_5953:
[----:B------:R-:W-:Y:S01]  /*4ad0*/  IMAD.MOV.U32 R12, RZ, RZ, 0x10 ;  /* 0x00000010ff0c7424 */ /* 0x000fe200078e00ff */
[----:B------:R-:W-:Y:S02]  /*4ae0*/  MOV R11, 0x1f ;  /* 0x0000001f000b7802 */ /* 0x000fe40000000f00 */
[----:B------:R-:W-:-:S07]  /*4af0*/  MOV R15, 0xffffffff ;  /* 0xffffffff000f7802 */ /* 0x000fce0000000f00 */
[----:B------:R-:W-:Y:S05]  /*4b00*/  WARPSYNC.COLLECTIVE R15, `(.L_x_5990) ;  /* 0x000000000f087348 */ /* 0x000fea0003c00000 */
[----:B------:R0:W1:Y:S02]  /*4b10*/  SHFL.BFLY P6, R14, R13, R12, R11 ;  /* 0x0c00000c0d0e7389 */ /* 0x00006400000c000b */
[----:B01----:R-:W-:Y:S05]  /*4b20*/  ENDCOLLECTIVE ;  /* 0x000000000000791b */ /* 0x003fea0003800000 */
.L_x_5990:
[----:B------:R-:W-:Y:S01]  /*4b30*/  IMAD.MOV.U32 R12, RZ, RZ, 0x8 ;  /* 0x00000008ff0c7424 */ /* 0x000fe200078e00ff */
[----:B------:R-:W-:-:S04]  /*4b40*/  FMNMX.FTZ R0, R14, -3.40282346638528859812e+38, !PT ;  /* 0xff7fffff0e007809 */ /* 0x000fc80007810000 */
[----:B------:R-:W-:-:S07]  /*4b50*/  MOV R13, R0 ;  /* 0x00000000000d7202 */ /* 0x000fce0000000f00 */
[----:B------:R-:W-:Y:S05]  /*4b60*/  WARPSYNC.COLLECTIVE R15, `(.L_x_5991) ;  /* 0x000000000f087348 */ /* 0x000fea0003c00000 */
[----:B------:R0:W1:Y:S02]  /*4b70*/  SHFL.BFLY P6, R14, R13, R12, R11 ;  /* 0x0c00000c0d0e7389 */ /* 0x00006400000c000b */
[----:B01----:R-:W-:Y:S05]  /*4b80*/  ENDCOLLECTIVE ;  /* 0x000000000000791b */ /* 0x003fea0003800000 */
.L_x_5991:
[----:B------:R-:W-:Y:S01]  /*4b90*/  HFMA2 R12, -RZ, RZ, 0, 2.384185791015625e-07 ;  /* 0x00000004ff0c7431 */ /* 0x000fe200000001ff */
[----:B------:R-:W-:-:S04]  /*4ba0*/  FMNMX.FTZ R2, R0, R14, !PT ;  /* 0x0000000e00027209 */ /* 0x000fc80007810000 */
[----:B------:R-:W-:-:S07]  /*4bb0*/  MOV R13, R2 ;  /* 0x00000002000d7202 */ /* 0x000fce0000000f00 */
[----:B------:R-:W-:Y:S05]  /*4bc0*/  WARPSYNC.COLLECTIVE R15, `(.L_x_5992) ;  /* 0x000000000f087348 */ /* 0x000fea0003c00000 */
[----:B------:R0:W1:Y:S02]  /*4bd0*/  SHFL.BFLY P6, R14, R13, R12, R11 ;  /* 0x0c00000c0d0e7389 */ /* 0x00006400000c000b */
[----:B01----:R-:W-:Y:S05]  /*4be0*/  ENDCOLLECTIVE ;  /* 0x000000000000791b */ /* 0x003fea0003800000 */
.L_x_5992:
[----:B------:R-:W-:Y:S01]  /*4bf0*/  IMAD.MOV.U32 R12, RZ, RZ, 0x2 ;  /* 0x00000002ff0c7424 */ /* 0x000fe200078e00ff */
[----:B------:R-:W-:-:S04]  /*4c00*/  FMNMX.FTZ R3, R2, R14, !PT ;  /* 0x0000000e02037209 */ /* 0x000fc80007810000 */
[----:B------:R-:W-:-:S07]  /*4c10*/  MOV R13, R3 ;  /* 0x00000003000d7202 */ /* 0x000fce0000000f00 */
[----:B------:R-:W-:Y:S05]  /*4c20*/  WARPSYNC.COLLECTIVE R15, `(.L_x_5993) ;  /* 0x000000000f087348 */ /* 0x000fea0003c00000 */
[----:B------:R0:W1:Y:S02]  /*4c30*/  SHFL.BFLY P6, R14, R13, R12, R11 ;  /* 0x0c00000c0d0e7389 */ /* 0x00006400000c000b */
[----:B01----:R-:W-:Y:S05]  /*4c40*/  ENDCOLLECTIVE ;  /* 0x000000000000791b */ /* 0x003fea0003800000 */
.L_x_5993:
[----:B------:R-:W-:Y:S01]  /*4c50*/  HFMA2 R12, -RZ, RZ, 0, 5.9604644775390625e-08 ;  /* 0x00000001ff0c7431 */ /* 0x000fe200000001ff */
[----:B------:R-:W-:-:S04]  /*4c60*/  FMNMX.FTZ R4, R3, R14, !PT ;  /* 0x0000000e03047209 */ /* 0x000fc80007810000 */
[----:B------:R-:W-:-:S07]  /*4c70*/  MOV R13, R4 ;  /* 0x00000004000d7202 */ /* 0x000fce0000000f00 */
[----:B------:R-:W-:Y:S05]  /*4c80*/  WARPSYNC.COLLECTIVE R15, `(.L_x_5994) ;  /* 0x000000000f087348 */ /* 0x000fea0003c00000 */
[----:B------:R0:W1:Y:S02]  /*4c90*/  SHFL.BFLY P6, R14, R13, R12, R11 ;  /* 0x0c00000c0d0e7389 */ /* 0x00006400000c000b */
[----:B01----:R-:W-:Y:S05]  /*4ca0*/  ENDCOLLECTIVE ;  /* 0x000000000000791b */ /* 0x003fea0003800000 */
.L_x_5994:
[----:B------:R-:W-:Y:S05]  /*4cb0*/  BRA `(.L_x_5995) ;  /* 0xffffffbc00d47947 */ /* 0x000fea000383ffff */
.L_x_5980:
[----:B--23--:R-:W-:Y:S01]  /*4cc0*/  MOV R13, RZ ;  /* 0x000000ff000d7202 */ /* 0x00cfe20000000f00 */
[----:B------:R-:W-:Y:S02]  /*4cd0*/  IMAD.MOV.U32 R12, RZ, RZ, 0x4 ;  /* 0x00000004ff0c7424 */ /* 0x000fe400078e00ff */
[----:B------:R-:W-:Y:S01]  /*4ce0*/  HFMA2 R11, -RZ, RZ, 0, 1.847743988037109375e-06 ;  /* 0x0000001fff0b7431 */ /* 0x000fe200000001ff */
[----:B------:R-:W-:-:S07]  /*4cf0*/  MOV R15, 0xffffffff ;  /* 0xffffffff000f7802 */ /* 0x000fce0000000f00 */
[----:B01----:R-:W-:Y:S05]  /*4d00*/  WARPSYNC.COLLECTIVE R15, `(.L_x_5996) ;  /* 0x000000000f087348 */ /* 0x003fea0003c00000 */
[----:B------:R2:W3:Y:S02]  /*4d10*/  SHFL.BFLY P6, R14, R13, R12, R11 ;  /* 0x0c00000c0d0e7389 */ /* 0x0004e400000c000b */
[----:B0123--:R-:W-:Y:S05]  /*4d20*/  ENDCOLLECTIVE ;  /* 0x000000000000791b */ /* 0x00ffea0003800000 */
.L_x_5996:
[----:B------:R-:W-:Y:S01]  /*4d30*/  HFMA2 R12, -RZ, RZ, 0, 1.1920928955078125e-07 ;  /* 0x00000002ff0c7431 */ /* 0x000fe200000001ff */
[----:B------:R-:W-:-:S05]  /*4d40*/  MOV R51, R14 ;  /* 0x0000000e00337202 */ /* 0x000fca0000000f00 */
[----:B------:R-:W-:-:S04]  /*4d50*/  FADD.FTZ R51, RZ, R51 ;  /* 0x00000033ff337221 */ /* 0x000fc80000010000 */
[----:B------:R-:W-:-:S07]  /*4d60*/  IMAD.MOV.U32 R13, RZ, RZ, R51 ;  /* 0x000000ffff0d7224 */ /* 0x000fce00078e0033 */
[----:B------:R-:W-:Y:S05]  /*4d70*/  WARPSYNC.COLLECTIVE R15, `(.L_x_5997) ;  /* 0x000000000f087348 */ /* 0x000fea0003c00000 */
[----:B------:R0:W1:Y:S02]  /*4d80*/  SHFL.BFLY P6, R14, R13, R12, R11 ;  /* 0x0c00000c0d0e7389 */ /* 0x00006400000c000b */
[----:B01----:R-:W-:Y:S05]  /*4d90*/  ENDCOLLECTIVE ;  /* 0x000000000000791b */ /* 0x003fea0003800000 */
.L_x_5997:
[----:B------:R-:W-:Y:S01]  /*4da0*/  IMAD.MOV.U32 R12, RZ, RZ, 0x1 ;  /* 0x00000001ff0c7424 */ /* 0x000fe200078e00ff */
[----:B------:R-:W-:-:S05]  /*4db0*/  MOV R26, R14 ;  /* 0x0000000e001a7202 */ /* 0x000fca0000000f00 */
[----:B------:R-:W-:-:S05]  /*4dc0*/  FADD.FTZ R51, R51, R26 ;  /* 0x0000001a33337221 */ /* 0x000fca0000010000 */
[----:B------:R-:W-:-:S07]  /*4dd0*/  MOV R13, R51 ;  /* 0x00000033000d7202 */ /* 0x000fce0000000f00 */
[----:B------:R-:W-:Y:S05]  /*4de0*/  WARPSYNC.COLLECTIVE R15, `(.L_x_5998) ;  /* 0x000000000f087348 */ /* 0x000fea0003c00000 */
[----:B------:R0:W1:Y:S02]  /*4df0*/  SHFL.BFLY P6, R14, R13, R12, R11 ;  /* 0x0c00000c0d0e7389 */ /* 0x00006400000c000b */
[----:B01----:R-:W-:Y:S05]  /*4e00*/  ENDCOLLECTIVE ;  /* 0x000000000000791b */ /* 0x003fea0003800000 */
.L_x_5998:
[----:B------:R-:W-:Y:S01]  /*4e10*/  HFMA2 R13, -RZ, RZ, 0, 0 ;  /* 0x00000000ff0d7431 */ /* 0x000fe200000001ff */
[----:B------:R-:W-:Y:S02]  /*4e20*/  MOV R12, 0x4 ;  /* 0x00000004000c7802 */ /* 0x000fe40000000f00 */
[----:B------:R-:W-:-:S07]  /*4e30*/  MOV R50, R14 ;  /* 0x0000000e00327202 */ /* 0x000fce0000000f00 */
[----:B------:R-:W-:Y:S05]  /*4e40*/  WARPSYNC.COLLECTIVE R15, `(.L_x_5999) ;  /* 0x000000000f087348 */ /* 0x000fea0003c00000 */
[----:B------:R0:W1:Y:S02]  /*4e50*/  SHFL.BFLY P6, R14, R13, R12, R11 ;  /* 0x0c00000c0d0e7389 */ /* 0x00006400000c000b */
[----:B01----:R-:W-:Y:S05]  /*4e60*/  ENDCOLLECTIVE ;  /* 0x000000000000791b */ /* 0x003fea0003800000 */
.L_x_5999:
        /* <DEDUP_REMOVED lines=8> */
.L_x_6000:
[----:B------:R-:W-:Y:S01]  /*4ef0*/  HFMA2 R12, -RZ, RZ, 0, 5.9604644775390625e-08 ;  /* 0x00000001ff0c7431 */ /* 0x000fe200000001ff */
[----:B------:R-:W-:-:S05]  /*4f00*/  MOV R28, R14 ;  /* 0x0000000e001c7202 */ /* 0x000fca0000000f00 */
[----:B------:R-:W-:-:S04]  /*4f10*/  FADD.FTZ R49, R49, R28 ;  /* 0x0000001c31317221 */ /* 0x000fc80000010000 */
[----:B------:R-:W-:-:S07]  /*4f20*/  IMAD.MOV.U32 R13, RZ, RZ, R49 ;  /* 0x000000ffff0d7224 */ /* 0x000fce00078e0031 */
[----:B------:R-:W-:Y:S05]  /*4f30*/  WARPSYNC.COLLECTIVE R15, `(.L_x_6001) ;  /* 0x000000000f087348 */ /* 0x000fea0003c00000 */
[----:B------:R0:W1:Y:S02]  /*4f40*/  SHFL.BFLY P6, R14, R13, R12, R11 ;  /* 0x0c00000c0d0e7389 */ /* 0x00006400000c000b */
[----:B01----:R-:W-:Y:S05]  /*4f50*/  ENDCOLLECTIVE ;  /* 0x000000000000791b */ /* 0x003fea0003800000 */
.L_x_6001:
[----:B------:R-:W-:Y:S02]  /*4f60*/  HFMA2 R13, -RZ, RZ, 0, 0 ;  /* 0x00000000ff0d7431 */ /* 0x000fe400000001ff */
[----:B------:R-:W-:Y:S01]  /*4f70*/  IMAD.MOV.U32 R12, RZ, RZ, 0x4 ;  /* 0x00000004ff0c7424 */ /* 0x000fe200078e00ff */
[----:B------:R-:W-:-:S07]  /*4f80*/  MOV R48, R14 ;  /* 0x0000000e00307202 */ /* 0x000fce0000000f00 */
[----:B------:R-:W-:Y:S05]  /*4f90*/  WARPSYNC.COLLECTIVE R15, `(.L_x_6002) ;  /* 0x000000000f087348 */ /* 0x000fea0003c00000 */
[----:B------:R0:W1:Y:S02]  /*4fa0*/  SHFL.BFLY P6, R14, R13, R12, R11 ;  /* 0x0c00000c0d0e7389 */ /* 0x00006400000c000b */
[----:B01----:R-:W-:Y:S05]  /*4fb0*/  ENDCOLLECTIVE ;  /* 0x000000000000791b */ /* 0x003fea0003800000 */
.L_x_6002:
        /* <DEDUP_REMOVED lines=8> */
.L_x_6003:
[----:B------:R-:W-:Y:S02]  /*5040*/  HFMA2 R12, -RZ, RZ, 0, 5.9604644775390625e-08 ;  /* 0x00000001ff0c7431 */ /* 0x000fe400000001ff */
[----:B------:R-:W-:-:S04]  /*5050*/  IMAD.MOV.U32 R34, RZ, RZ, R14 ;  /* 0x000000ffff227224 */ /* 0x000fc800078e000e */
[----:B------:R-:W-:-:S05]  /*5060*/  FADD.FTZ R47, R47, R34 ;  /* 0x000000222f2f7221 */ /* 0x000fca0000010000 */
[----:B------:R-:W-:-:S07]  /*5070*/  MOV R13, R47 ;  /* 0x0000002f000d7202 */ /* 0x000fce0000000f00 */
[----:B------:R-:W-:Y:S05]  /*5080*/  WARPSYNC.COLLECTIVE R15, `(.L_x_6004) ;  /* 0x000000000f087348 */ /* 0x000fea0003c00000 */
[----:B------:R0:W1:Y:S02]  /*5090*/  SHFL.BFLY P6, R14, R13, R12, R11 ;  /* 0x0c00000c0d0e7389 */ /* 0x00006400000c000b */
[----:B01----:R-:W-:Y:S05]  /*50a0*/  ENDCOLLECTIVE ;  /* 0x000000000000791b */ /* 0x003fea0003800000 */
.L_x_6004:
[----:B------:R-:W-:Y:S02]  /*50b0*/  IMAD.MOV.U32 R13, RZ, RZ, RZ ;  /* 0x000000ffff0d7224 */ /* 0x000fe400078e00ff */
[----:B------:R-:W-:Y:S01]  /*50c0*/  HFMA2 R12, -RZ, RZ, 0, 2.384185791015625e-07 ;  /* 0x00000004ff0c7431 */ /* 0x000fe200000001ff */
[----:B------:R-:W-:-:S07]  /*50d0*/  MOV R46, R14 ;  /* 0x0000000e002e7202 */ /* 0x000fce0000000f00 */
[----:B------:R-:W-:Y:S05]  /*50e0*/  WARPSYNC.COLLECTIVE R15, `(.L_x_6005) ;  /* 0x000000000f087348 */ /* 0x000fea0003c00000 */
[----:B------:R0:W1:Y:S02]  /*50f0*/  SHFL.BFLY P6, R14, R13, R12, R11 ;  /* 0x0c00000c0d0e7389 */ /* 0x00006400000c000b */
[----:B01----:R-:W-:Y:S05]  /*5100*/  ENDCOLLECTIVE ;  /* 0x000000000000791b */ /* 0x003fea0003800000 */
.L_x_6005:
        /* <DEDUP_REMOVED lines=8> */
.L_x_6006:
[----:B------:R-:W-:Y:S01]  /*5190*/  HFMA2 R12, -RZ, RZ, 0, 5.9604644775390625e-08 ;  /* 0x00000001ff0c7431 */ /* 0x000fe200000001ff */
[----:B------:R-:W-:-:S05]  /*51a0*/  MOV R3, R14 ;  /* 0x0000000e00037202 */ /* 0x000fca0000000f00 */
[----:B------:R-:W-:-:S05]  /*51b0*/  FADD.FTZ R0, R0, R3 ;  /* 0x0000000300007221 */ /* 0x000fca0000010000 */
[----:B------:R-:W-:-:S07]  /*51c0*/  MOV R13, R0 ;  /* 0x00000000000d7202 */ /* 0x000fce0000000f00 */
[----:B------:R-:W-:Y:S05]  /*51d0*/  WARPSYNC.COLLECTIVE R15, `(.L_x_6007) ;  /* 0x000000000f087348 */ /* 0x000fea0003c00000 */
[----:B------:R0:W1:Y:S02]  /*51e0*/  SHFL.BFLY P6, R14, R13, R12, R11 ;  /* 0x0c00000c0d0e7389 */ /* 0x00006400000c000b */
[----:B01----:R-:W-:Y:S05]  /*51f0*/  ENDCOLLECTIVE ;  /* 0x000000000000791b */ /* 0x003fea0003800000 */
.L_x_6007:
[----:B------:R-:W-:Y:S01]  /*5200*/  MOV R13, RZ ;  /* 0x000000ff000d7202 */ /* 0x000fe20000000f00 */
[----:B------:R-:W-:Y:S02]  /*5210*/  HFMA2 R12, -RZ, RZ, 0, 2.384185791015625e-07 ;  /* 0x00000004ff0c7431 */ /* 0x000fe400000001ff */
[----:B------:R-:W-:-:S07]  /*5220*/  IMAD.MOV.U32 R3, RZ, RZ, R14 ;  /* 0x000000ffff037224 */ /* 0x000fce00078e000e */
[----:B------:R-:W-:Y:S05]  /*5230*/  WARPSYNC.COLLECTIVE R15, `(.L_x_6008) ;  /* 0x000000000f087348 */ /* 0x000fea0003c00000 */
[----:B------:R0:W1:Y:S02]  /*5240*/  SHFL.BFLY P6, R14, R13, R12, R11 ;  /* 0x0c00000c0d0e7389 */ /* 0x00006400000c000b */
[----:B01----:R-:W-:Y:S05]  /*5250*/  ENDCOLLECTIVE ;  /* 0x000000000000791b */ /* 0x003fea0003800000 */
.L_x_6008:
        /* <DEDUP_REMOVED lines=8> */
.L_x_6009:
[----:B------:R-:W-:Y:S01]  /*52e0*/  IMAD.MOV.U32 R12, RZ, RZ, 0x1 ;  /* 0x00000001ff0c7424 */ /* 0x000fe200078e00ff */
[----:B------:R-:W-:-:S05]  /*52f0*/  MOV R5, R14 ;  /* 0x0000000e00057202 */ /* 0x000fca0000000f00 */
[----:B------:R-:W-:-:S05]  /*5300*/  FADD.FTZ R2, R2, R5 ;  /* 0x0000000502027221 */ /* 0x000fca0000010000 */
[----:B------:R-:W-:-:S07]  /*5310*/  MOV R13, R2 ;  /* 0x00000002000d7202 */ /* 0x000fce0000000f00 */
[----:B------:R-:W-:Y:S05]  /*5320*/  WARPSYNC.COLLECTIVE R15, `(.L_x_6010) ;  /* 0x000000000f087348 */ /* 0x000fea0003c00000 */
[----:B------:R0:W1:Y:S02]  /*5330*/  SHFL.BFLY P6, R14, R13, R12, R11 ;  /* 0x0c00000c0d0e7389 */ /* 0x00006400000c000b */
[----:B01----:R-:W-:Y:S05]  /*5340*/  ENDCOLLECTIVE ;  /* 0x000000000000791b */ /* 0x003fea0003800000 */
.L_x_6010:
[----:B------:R-:W-:Y:S01]  /*5350*/  HFMA2 R13, -RZ, RZ, 0, 0 ;  /* 0x00000000ff0d7431 */ /* 0x000fe200000001ff */
[----:B------:R-:W-:Y:S02]  /*5360*/  MOV R12, 0x4 ;  /* 0x00000004000c7802 */ /* 0x000fe40000000f00 */
[----:B------:R-:W-:-:S07]  /*5370*/  MOV R5, R14 ;  /* 0x0000000e00057202 */ /* 0x000fce0000000f00 */
[----:B------:R-:W-:Y:S05]  /*5380*/  WARPSYNC.COLLECTIVE R15, `(.L_x_6011) ;  /* 0x000000000f087348 */ /* 0x000fea0003c00000 */
[----:B------:R0:W1:Y:S02]  /*5390*/  SHFL.BFLY P6, R14, R13, R12, R11 ;  /* 0x0c00000c0d0e7389 */ /* 0x00006400000c000b */
[----:B01----:R-:W-:Y:S05]  /*53a0*/  ENDCOLLECTIVE ;  /* 0x000000000000791b */ /* 0x003fea0003800000 */
.L_x_6011:
        /* <DEDUP_REMOVED lines=8> */
.L_x_6012:
[----:B------:R-:W-:Y:S01]  /*5430*/  HFMA2 R12, -RZ, RZ, 0, 5.9604644775390625e-08 ;  /* 0x00000001ff0c7431 */ /* 0x000fe200000001ff */
[----:B------:R-:W-:-:S05]  /*5440*/  MOV R7, R14 ;  /* 0x0000000e00077202 */ /* 0x000fca0000000f00 */
[----:B------:R-:W-:-:S04]  /*5450*/  FADD.FTZ R4, R4, R7 ;  /* 0x0000000704047221 */ /* 0x000fc80000010000 */
[----:B------:R-:W-:-:S07]  /*5460*/  IMAD.MOV.U32 R13, RZ, RZ, R4 ;  /* 0x000000ffff0d7224 */ /* 0x000fce00078e0004 */
[----:B------:R-:W-:Y:S05]  /*5470*/  WARPSYNC.COLLECTIVE R15, `(.L_x_6013) ;  /* 0x000000000f087348 */ /* 0x000fea0003c00000 */
[----:B------:R0:W1:Y:S02]  /*5480*/  SHFL.BFLY P6, R14, R13, R12, R11 ;  /* 0x0c00000c0d0e7389 */ /* 0x00006400000c000b */
[----:B01----:R-:W-:Y:S05]  /*5490*/  ENDCOLLECTIVE ;  /* 0x000000000000791b */ /* 0x003fea0003800000 */
.L_x_6013:
[----:B------:R-:W-:Y:S02]  /*54a0*/  HFMA2 R13, -RZ, RZ, 0, 0 ;  /* 0x00000000ff0d7431 */ /* 0x000fe400000001ff */
[----:B------:R-:W-:Y:S01]  /*54b0*/  IMAD.MOV.U32 R12, RZ, RZ, 0x4 ;  /* 0x00000004ff0c7424 */ /* 0x000fe200078e00ff */
[----:B------:R-:W-:-:S07]  /*54c0*/  MOV R7, R14 ;  /* 0x0000000e00077202 */ /* 0x000fce0000000f00 */
[----:B------:R-:W-:Y:S05]  /*54d0*/  WARPSYNC.COLLECTIVE R15, `(.L_x_6014) ;  /* 0x000000000f087348 */ /* 0x000fea0003c00000 */
[----:B------:R0:W1:Y:S02]  /*54e0*/  SHFL.BFLY P6, R14, R13, R12, R11 ;  /* 0x0c00000c0d0e7389 */ /* 0x00006400000c000b */
[----:B01----:R-:W-:Y:S05]  /*54f0*/  ENDCOLLECTIVE ;  /* 0x000000000000791b */ /* 0x003fea0003800000 */
.L_x_6014:
        /* <DEDUP_REMOVED lines=8> */
.L_x_6015:
[----:B------:R-:W-:Y:S02]  /*5580*/  HFMA2 R12, -RZ, RZ, 0, 5.9604644775390625e-08 ;  /* 0x00000001ff0c7431 */ /* 0x000fe400000001ff */
[----:B------:R-:W-:-:S04]  /*5590*/  IMAD.MOV.U32 R9, RZ, RZ, R14 ;  /* 0x000000ffff097224 */ /* 0x000fc800078e000e */
[----:B------:R-:W-:-:S05]  /*55a0*/  FADD.FTZ R6, R6, R9 ;  /* 0x0000000906067221 */ /* 0x000fca0000010000 */
[----:B------:R-:W-:-:S07]  /*55b0*/  MOV R13, R6 ;  /* 0x00000006000d7202 */ /* 0x000fce0000000f00 */
[----:B------:R-:W-:Y:S05]  /*55c0*/  WARPSYNC.COLLECTIVE R15, `(.L_x_6016) ;  /* 0x000000000f087348 */ /* 0x000fea0003c00000 */
[----:B------:R0:W1:Y:S02]  /*55d0*/  SHFL.BFLY P6, R14, R13, R12, R11 ;  /* 0x0c00000c0d0e7389 */ /* 0x00006400000c000b */
[----:B01----:R-:W-:Y:S05]  /*55e0*/  ENDCOLLECTIVE ;  /* 0x000000000000791b */ /* 0x003fea0003800000 */
.L_x_6016:
[----:B------:R-:W-:Y:S02]  /*55f0*/  IMAD.MOV.U32 R13, RZ, RZ, RZ ;  /* 0x000000ffff0d7224 */ /* 0x000fe400078e00ff */
[----:B------:R-:W-:Y:S01]  /*5600*/  HFMA2 R12, -RZ, RZ, 0, 2.384185791015625e-07 ;  /* 0x00000004ff0c7431 */ /* 0x000fe200000001ff */
[----:B------:R-:W-:-:S07]  /*5610*/  MOV R9, R14 ;  /* 0x0000000e00097202 */ /* 0x000fce0000000f00 */
[----:B------:R-:W-:Y:S05]  /*5620*/  WARPSYNC.COLLECTIVE R15, `(.L_x_6017) ;  /* 0x000000000f087348 */ /* 0x000fea0003c00000 */
[----:B------:R0:W1:Y:S02]  /*5630*/  SHFL.BFLY P6, R14, R13, R12, R11 ;  /* 0x0c00000c0d0e7389 */ /* 0x00006400000c000b */
[----:B01----:R-:W-:Y:S05]  /*5640*/  ENDCOLLECTIVE ;  /* 0x000000000000791b */ /* 0x003fea0003800000 */
.L_x_6017:
        /* <DEDUP_REMOVED lines=8> */
.L_x_6018:
[----:B------:R-:W-:Y:S01]  /*56d0*/  HFMA2 R12, -RZ, RZ, 0, 5.9604644775390625e-08 ;  /* 0x00000001ff0c7431 */ /* 0x000fe200000001ff */
[----:B------:R-:W-:-:S05]  /*56e0*/  MOV R17, R14 ;  /* 0x0000000e00117202 */ /* 0x000fca0000000f00 */
[----:B------:R-:W-:-:S05]  /*56f0*/  FADD.FTZ R8, R8, R17 ;  /* 0x0000001108087221 */ /* 0x000fca0000010000 */
[----:B------:R-:W-:-:S07]  /*5700*/  MOV R13, R8 ;  /* 0x00000008000d7202 */ /* 0x000fce0000000f00 */
[----:B------:R-:W-:Y:S05]  /*5710*/  WARPSYNC.COLLECTIVE R15, `(.L_x_6019) ;  /* 0x000000000f087348 */ /* 0x000fea0003c00000 */
[----:B------:R0:W1:Y:S02]  /*5720*/  SHFL.BFLY P6, R14, R13, R12, R11 ;  /* 0x0c00000c0d0e7389 */ /* 0x00006400000c000b */
[----:B01----:R-:W-:Y:S05]  /*5730*/  ENDCOLLECTIVE ;  /* 0x000000000000791b */ /* 0x003fea0003800000 */
.L_x_6019:
[----:B------:R-:W-:Y:S01]  /*5740*/  MOV R13, RZ ;  /* 0x000000ff000d7202 */ /* 0x000fe20000000f00 */
[----:B------:R-:W-:Y:S02]  /*5750*/  HFMA2 R12, -RZ, RZ, 0, 2.384185791015625e-07 ;  /* 0x00000004ff0c7431 */ /* 0x000fe400000001ff */
[----:B------:R-:W-:-:S07]  /*5760*/  IMAD.MOV.U32 R17, RZ, RZ, R14 ;  /* 0x000000ffff117224 */ /* 0x000fce00078e000e */
[----:B------:R-:W-:Y:S05]  /*5770*/  WARPSYNC.COLLECTIVE R15, `(.L_x_6020) ;  /* 0x000000000f087348 */ /* 0x000fea0003c00000 */
[----:B------:R0:W1:Y:S02]  /*5780*/  SHFL.BFLY P6, R14, R13, R12, R11 ;  /* 0x0c00000c0d0e7389 */ /* 0x00006400000c000b */
[----:B01----:R-:W-:Y:S05]  /*5790*/  ENDCOLLECTIVE ;  /* 0x000000000000791b */ /* 0x003fea0003800000 */
.L_x_6020:
        /* <DEDUP_REMOVED lines=8> */
.L_x_6021:
[----:B------:R-:W-:Y:S01]  /*5820*/  IMAD.MOV.U32 R12, RZ, RZ, 0x1 ;  /* 0x00000001ff0c7424 */ /* 0x000fe200078e00ff */
[----:B------:R-:W-:-:S05]  /*5830*/  MOV R19, R14 ;  /* 0x0000000e00137202 */ /* 0x000fca0000000f00 */
[----:B------:R-:W-:-:S05]  /*5840*/  FADD.FTZ R10, R10, R19 ;  /* 0x000000130a0a7221 */ /* 0x000fca0000010000 */
[----:B------:R-:W-:-:S07]  /*5850*/  MOV R13, R10 ;  /* 0x0000000a000d7202 */ /* 0x000fce0000000f00 */
[----:B------:R-:W-:Y:S05]  /*5860*/  WARPSYNC.COLLECTIVE R15, `(.L_x_6022) ;  /* 0x000000000f087348 */ /* 0x000fea0003c00000 */
[----:B------:R0:W1:Y:S02]  /*5870*/  SHFL.BFLY P6, R14, R13, R12, R11 ;  /* 0x0c00000c0d0e7389 */ /* 0x00006400000c000b */
[----:B01----:R-:W-:Y:S05]  /*5880*/  ENDCOLLECTIVE ;  /* 0x000000000000791b */ /* 0x003fea0003800000 */
.L_x_6022:
[----:B------:R-:W-:Y:S01]  /*5890*/  HFMA2 R13, -RZ, RZ, 0, 0 ;  /* 0x00000000ff0d7431 */ /* 0x000fe200000001ff */
[----:B------:R-:W-:Y:S02]  /*58a0*/  MOV R12, 0x4 ;  /* 0x00000004000c7802 */ /* 0x000fe40000000f00 */
[----:B------:R-:W-:-:S07]  /*58b0*/  MOV R19, R14 ;  /* 0x0000000e00137202 */ /* 0x000fce0000000f00 */
[----:B------:R-:W-:Y:S05]  /*58c0*/  WARPSYNC.COLLECTIVE R15, `(.L_x_6023) ;  /* 0x000000000f087348 */ /* 0x000fea0003c00000 */
[----:B------:R0:W1:Y:S02]  /*58d0*/  SHFL.BFLY P6, R14, R13, R12, R11 ;  /* 0x0c00000c0d0e7389 */ /* 0x00006400000c000b */
[----:B01----:R-:W-:Y:S05]  /*58e0*/  ENDCOLLECTIVE ;  /* 0x000000000000791b */ /* 0x003fea0003800000 */
.L_x_6023:
        /* <DEDUP_REMOVED lines=8> */
.L_x_6024:
[----:B------:R-:W-:Y:S01]  /*5970*/  HFMA2 R12, -RZ, RZ, 0, 5.9604644775390625e-08 ;  /* 0x00000001ff0c7431 */ /* 0x000fe200000001ff */
[----:B------:R-:W-:-:S05]  /*5980*/  MOV R21, R14 ;  /* 0x0000000e00157202 */ /* 0x000fca0000000f00 */
[----:B------:R-:W-:-:S04]  /*5990*/  FADD.FTZ R16, R16, R21 ;  /* 0x0000001510107221 */ /* 0x000fc80000010000 */
[----:B------:R-:W-:-:S07]  /*59a0*/  IMAD.MOV.U32 R13, RZ, RZ, R16 ;  /* 0x000000ffff0d7224 */ /* 0x000fce00078e0010 */
[----:B------:R-:W-:Y:S05]  /*59b0*/  WARPSYNC.COLLECTIVE R15, `(.L_x_6025) ;  /* 0x000000000f087348 */ /* 0x000fea0003c00000 */
[----:B------:R0:W1:Y:S02]  /*59c0*/  SHFL.BFLY P6, R14, R13, R12, R11 ;  /* 0x0c00000c0d0e7389 */ /* 0x00006400000c000b */
[----:B01----:R-:W-:Y:S05]  /*59d0*/  ENDCOLLECTIVE ;  /* 0x000000000000791b */ /* 0x003fea0003800000 */
.L_x_6025:
[----:B------:R-:W-:Y:S02]  /*59e0*/  HFMA2 R13, -RZ, RZ, 0, 0 ;  /* 0x00000000ff0d7431 */ /* 0x000fe400000001ff */
[----:B------:R-:W-:Y:S01]  /*59f0*/  IMAD.MOV.U32 R12, RZ, RZ, 0x4 ;  /* 0x00000004ff0c7424 */ /* 0x000fe200078e00ff */
[----:B------:R-:W-:-:S07]  /*5a00*/  MOV R21, R14 ;  /* 0x0000000e00157202 */ /* 0x000fce0000000f00 */
[----:B------:R-:W-:Y:S05]  /*5a10*/  WARPSYNC.COLLECTIVE R15, `(.L_x_6026) ;  /* 0x000000000f087348 */ /* 0x000fea0003c00000 */
[----:B------:R0:W1:Y:S02]  /*5a20*/  SHFL.BFLY P6, R14, R13, R12, R11 ;  /* 0x0c00000c0d0e7389 */ /* 0x00006400000c000b */
[----:B01----:R-:W-:Y:S05]  /*5a30*/  ENDCOLLECTIVE ;  /* 0x000000000000791b */ /* 0x003fea0003800000 */
.L_x_6026:
        /* <DEDUP_REMOVED lines=8> */
.L_x_6027:
[----:B------:R-:W-:Y:S02]  /*5ac0*/  HFMA2 R12, -RZ, RZ, 0, 5.9604644775390625e-08 ;  /* 0x00000001ff0c7431 */ /* 0x000fe400000001ff */
[----:B------:R-:W-:-:S04]  /*5ad0*/  IMAD.MOV.U32 R23, RZ, RZ, R14 ;  /* 0x000000ffff177224 */ /* 0x000fc800078e000e */
[----:B------:R-:W-:-:S05]  /*5ae0*/  FADD.FTZ R18, R18, R23 ;  /* 0x0000001712127221 */ /* 0x000fca0000010000 */
[----:B------:R-:W-:-:S07]  /*5af0*/  MOV R13, R18 ;  /* 0x00000012000d7202 */ /* 0x000fce0000000f00 */
[----:B------:R-:W-:Y:S05]  /*5b00*/  WARPSYNC.COLLECTIVE R15, `(.L_x_6028) ;  /* 0x000000000f087348 */ /* 0x000fea0003c00000 */
[----:B------:R0:W1:Y:S02]  /*5b10*/  SHFL.BFLY P6, R14, R13, R12, R11 ;  /* 0x0c00000c0d0e7389 */ /* 0x00006400000c000b */
[----:B01----:R-:W-:Y:S05]  /*5b20*/  ENDCOLLECTIVE ;  /* 0x000000000000791b */ /* 0x003fea0003800000 */
.L_x_6028:
[----:B------:R-:W-:Y:S02]  /*5b30*/  IMAD.MOV.U32 R13, RZ, RZ, RZ ;  /* 0x000000ffff0d7224 */ /* 0x000fe400078e00ff */
[----:B------:R-:W-:Y:S01]  /*5b40*/  HFMA2 R12, -RZ, RZ, 0, 2.384185791015625e-07 ;  /* 0x00000004ff0c7431 */ /* 0x000fe200000001ff */
[----:B------:R-:W-:-:S07]  /*5b50*/  MOV R23, R14 ;  /* 0x0000000e00177202 */ /* 0x000fce0000000f00 */
[----:B------:R-:W-:Y:S05]  /*5b60*/  WARPSYNC.COLLECTIVE R15, `(.L_x_6029) ;  /* 0x000000000f087348 */ /* 0x000fea0003c00000 */
[----:B------:R0:W1:Y:S02]  /*5b70*/  SHFL.BFLY P6, R14, R13, R12, R11 ;  /* 0x0c00000c0d0e7389 */ /* 0x00006400000c000b */
[----:B01----:R-:W-:Y:S05]  /*5b80*/  ENDCOLLECTIVE ;  /* 0x000000000000791b */ /* 0x003fea0003800000 */
.L_x_6029:
        /* <DEDUP_REMOVED lines=8> */
.L_x_6030:
[----:B------:R-:W-:Y:S01]  /*5c10*/  HFMA2 R12, -RZ, RZ, 0, 5.9604644775390625e-08 ;  /* 0x00000001ff0c7431 */ /* 0x000fe200000001ff */
[----:B------:R-:W-:-:S05]  /*5c20*/  MOV R25, R14 ;  /* 0x0000000e00197202 */ /* 0x000fca0000000f00 */
[----:B------:R-:W-:-:S05]  /*5c30*/  FADD.FTZ R20, R20, R25 ;  /* 0x0000001914147221 */ /* 0x000fca0000010000 */
[----:B------:R-:W-:-:S07]  /*5c40*/  MOV R13, R20 ;  /* 0x00000014000d7202 */ /* 0x000fce0000000f00 */
[----:B------:R-:W-:Y:S05]  /*5c50*/  WARPSYNC.COLLECTIVE R15, `(.L_x_6031) ;  /* 0x000000000f087348 */ /* 0x000fea0003c00000 */
[----:B------:R0:W1:Y:S02]  /*5c60*/  SHFL.BFLY P6, R14, R13, R12, R11 ;  /* 0x0c00000c0d0e7389 */ /* 0x00006400000c000b */
[----:B01----:R-:W-:Y:S05]  /*5c70*/  ENDCOLLECTIVE ;  /* 0x000000000000791b */ /* 0x003fea0003800000 */
.L_x_6031:
[----:B------:R-:W-:Y:S01]  /*5c80*/  MOV R13, RZ ;  /* 0x000000ff000d7202 */ /* 0x000fe20000000f00 */
[----:B------:R-:W-:Y:S02]  /*5c90*/  HFMA2 R12, -RZ, RZ, 0, 2.384185791015625e-07 ;  /* 0x00000004ff0c7431 */ /* 0x000fe400000001ff */
[----:B------:R-:W-:-:S07]  /*5ca0*/  IMAD.MOV.U32 R25, RZ, RZ, R14 ;  /* 0x000000ffff197224 */ /* 0x000fce00078e000e */
[----:B------:R-:W-:Y:S05]  /*5cb0*/  WARPSYNC.COLLECTIVE R15, `(.L_x_6032) ;  /* 0x000000000f087348 */ /* 0x000fea0003c00000 */
[----:B------:R0:W1:Y:S02]  /*5cc0*/  SHFL.BFLY P6, R14, R13, R12, R11 ;  /* 0x0c00000c0d0e7389 */ /* 0x00006400000c000b */
[----:B01----:R-:W-:Y:S05]  /*5cd0*/  ENDCOLLECTIVE ;  /* 0x000000000000791b */ /* 0x003fea0003800000 */
.L_x_6032:
        /* <DEDUP_REMOVED lines=8> */
.L_x_6033:
[----:B------:R-:W-:Y:S01]  /*5d60*/  HFMA2 R12, -RZ, RZ, 0, 5.9604644775390625e-08 ;  /* 0x00000001ff0c7431 */ /* 0x000fe200000001ff */
[----:B------:R-:W-:-:S05]  /*5d70*/  MOV R27, R14 ;  /* 0x0000000e001b7202 */ /* 0x000fca0000000f00 */
[----:B------:R-:W-:-:S05]  /*5d80*/  FADD.FTZ R22, R22, R27 ;  /* 0x0000001b16167221 */ /* 0x000fca0000010000 */
[----:B------:R-:W-:-:S07]  /*5d90*/  MOV R13, R22 ;  /* 0x00000016000d7202 */ /* 0x000fce0000000f00 */
[----:B------:R-:W-:Y:S05]  /*5da0*/  WARPSYNC.COLLECTIVE R15, `(.L_x_6034) ;  /* 0x000000000f087348 */ /* 0x000fea0003c00000 */
[----:B------:R0:W1:Y:S02]  /*5db0*/  SHFL.BFLY P6, R14, R13, R12, R11 ;  /* 0x0c00000c0d0e7389 */ /* 0x00006400000c000b */
[----:B01----:R-:W-:Y:S05]  /*5dc0*/  ENDCOLLECTIVE ;  /* 0x000000000000791b */ /* 0x003fea0003800000 */
.L_x_6034:
[----:B------:R-:W-:Y:S01]  /*5dd0*/  MOV R13, RZ ;  /* 0x000000ff000d7202 */ /* 0x000fe20000000f00 */
[----:B------:R-:W-:Y:S02]  /*5de0*/  HFMA2 R12, -RZ, RZ, 0, 2.384185791015625e-07 ;  /* 0x00000004ff0c7431 */ /* 0x000fe400000001ff */
[----:B------:R-:W-:-:S07]  /*5df0*/  IMAD.MOV.U32 R27, RZ, RZ, R14 ;  /* 0x000000ffff1b7224 */ /* 0x000fce00078e000e */
[----:B------:R-:W-:Y:S05]  /*5e00*/  WARPSYNC.COLLECTIVE R15, `(.L_x_6035) ;  /* 0x000000000f087348 */ /* 0x000fea0003c00000 */
[----:B------:R0:W1:Y:S02]  /*5e10*/  SHFL.BFLY P6, R14, R13, R12, R11 ;  /* 0x0c00000c0d0e7389 */ /* 0x00006400000c000b */
[----:B01----:R-:W-:Y:S05]  /*5e20*/  ENDCOLLECTIVE ;  /* 0x000000000000791b */ /* 0x003fea0003800000 */
.L_x_6035:
[----:B------:R-:W-:Y:S01]  /*5e30*/  FADD.FTZ R22, R22, R27 ;  /* 0x0000001b16167221 */ /* 0x000fe20000010000 */
[----:B------:R-:W-:Y:S02]  /*5e40*/  HFMA2 R12, -RZ, RZ, 0, 1.1920928955078125e-07 ;  /* 0x00000002ff0c7431 */ /* 0x000fe400000001ff */
[----:B------:R-:W-:-:S05]  /*5e50*/  FADD.FTZ R24, RZ, R14 ;  /* 0x0000000eff187221 */ /* 0x000fca0000010000 */
[----:B------:R-:W-:-:S07]  /*5e60*/  MOV R13, R24 ;  /* 0x00000018000d7202 */ /* 0x000fce0000000f00 */
[----:B------:R-:W-:Y:S05]  /*5e70*/  WARPSYNC.COLLECTIVE R15, `(.L_x_6036) ;  /* 0x000000000f087348 */ /* 0x000fea0003c00000 */
[----:B------:R0:W1:Y:S02]  /*5e80*/  SHFL.BFLY P6, R14, R13, R12, R11 ;  /* 0x0c00000c0d0e7389 */ /* 0x00006400000c000b */
[----:B01----:R-:W-:Y:S05]  /*5e90*/  ENDCOLLECTIVE ;  /* 0x000000000000791b */ /* 0x003fea0003800000 */
.L_x_6036:
[----:B------:R-:W-:Y:S01]  /*5ea0*/  MOV R12, 0x1 ;  /* 0x00000001000c7802 */ /* 0x000fe20000000f00 */
[----:B------:R-:W-:-:S04]  /*5eb0*/  FADD.FTZ R24, R24, R14 ;  /* 0x0000000e18187221 */ /* 0x000fc80000010000 */
[----:B------:R-:W-:-:S07]  /*5ec0*/  IMAD.MOV.U32 R13, RZ, RZ, R24 ;  /* 0x000000ffff0d7224 */ /* 0x000fce00078e0018 */
[----:B------:R-:W-:Y:S05]  /*5ed0*/  WARPSYNC.COLLECTIVE R15, `(.L_x_6037) ;  /* 0x000000000f087348 */ /* 0x000fea0003c00000 */
[----:B------:R0:W1:Y:S02]  /*5ee0*/  SHFL.BFLY P6, R14, R13, R12, R11 ;  /* 0x0c00000c0d0e7389 */ /* 0x00006400000c000b */
[----:B01----:R-:W-:Y:S05]  /*5ef0*/  ENDCOLLECTIVE ;  /* 0x000000000000791b */ /* 0x003fea0003800000 */
.L_x_6037:
[----:B------:R-:W-:Y:S01]  /*5f00*/  HFMA2 R13, -RZ, RZ, 0, 0 ;  /* 0x00000000ff0d7431 */ /* 0x000fe200000001ff */
[----:B------:R-:W-:Y:S02]  /*5f10*/  MOV R12, 0x4 ;  /* 0x00000004000c7802 */ /* 0x000fe40000000f00 */
[----:B------:R-:W-:-:S07]  /*5f20*/  MOV R29, R14 ;  /* 0x0000000e001d7202 */ /* 0x000fce0000000f00 */
[----:B------:R-:W-:Y:S05]  /*5f30*/  WARPSYNC.COLLECTIVE R15, `(.L_x_6038) ;  /* 0x000000000f087348 */ /* 0x000fea0003c00000 */
[----:B------:R0:W1:Y:S02]  /*5f40*/  SHFL.BFLY P6, R14, R13, R12, R11 ;  /* 0x0c00000c0d0e7389 */ /* 0x00006400000c000b */
[----:B01----:R-:W-:Y:S05]  /*5f50*/  ENDCOLLECTIVE ;  /* 0x000000000000791b */ /* 0x003fea0003800000 */
.L_x_6038:
        /* <DEDUP_REMOVED lines=8> */
.L_x_6039:
[----:B------:R-:W-:Y:S01]  /*5fe0*/  IMAD.MOV.U32 R12, RZ, RZ, 0x1 ;  /* 0x00000001ff0c7424 */ /* 0x000fe200078e00ff */
[----:B------:R-:W-:-:S05]  /*5ff0*/  MOV R31, R14 ;  /* 0x0000000e001f7202 */ /* 0x000fca0000000f00 */
[----:B------:R-:W-:-:S05]  /*6000*/  FADD.FTZ R26, R26, R31 ;  /* 0x0000001f1a1a7221 */ /* 0x000fca0000010000 */
[----:B------:R-:W-:-:S07]  /*6010*/  MOV R13, R26 ;  /* 0x0000001a000d7202 */ /* 0x000fce0000000f00 */
[----:B------:R-:W-:Y:S05]  /*6020*/  WARPSYNC.COLLECTIVE R15, `(.L_x_6040) ;  /* 0x000000000f087348 */ /* 0x000fea0003c00000 */
[----:B------:R0:W1:Y:S02]  /*6030*/  SHFL.BFLY P6, R14, R13, R12, R11 ;  /* 0x0c00000c0d0e7389 */ /* 0x00006400000c000b */
[----:B01----:R-:W-:Y:S05]  /*6040*/  ENDCOLLECTIVE ;  /* 0x000000000000791b */ /* 0x003fea0003800000 */
.L_x_6040:
[----:B------:R-:W-:Y:S01]  /*6050*/  HFMA2 R13, -RZ, RZ, 0, 0 ;  /* 0x00000000ff0d7431 */ /* 0x000fe200000001ff */
[----:B------:R-:W-:Y:S02]  /*6060*/  MOV R12, 0x4 ;  /* 0x00000004000c7802 */ /* 0x000fe40000000f00 */
[----:B------:R-:W-:-:S07]  /*6070*/  MOV R31, R14 ;  /* 0x0000000e001f7202 */ /* 0x000fce0000000f00 */
[----:B------:R-:W-:Y:S05]  /*6080*/  WARPSYNC.COLLECTIVE R15, `(.L_x_6041) ;  /* 0x000000000f087348 */ /* 0x000fea0003c00000 */
[----:B------:R0:W1:Y:S02]  /*6090*/  SHFL.BFLY P6, R14, R13, R12, R11 ;  /* 0x0c00000c0d0e7389 */ /* 0x00006400000c000b */
[----:B01----:R-:W-:Y:S05]  /*60a0*/  ENDCOLLECTIVE ;  /* 0x000000000000791b */ /* 0x003fea0003800000 */
.L_x_6041:
[----:B------:R-:W-:Y:S01]  /*60b0*/  FADD.FTZ R26, R26, R31 ;  /* 0x0000001f1a1a7221 */ /* 0x000fe20000010000 */
[----:B------:R-:W-:Y:S02]  /*60c0*/  IMAD.MOV.U32 R12, RZ, RZ, 0x2 ;  /* 0x00000002ff0c7424 */ /* 0x000fe400078e00ff */
[----:B------:R-:W-:-:S05]  /*60d0*/  FADD.FTZ R28, RZ, R14 ;  /* 0x0000000eff1c7221 */ /* 0x000fca0000010000 */
[----:B------:R-:W-:-:S07]  /*60e0*/  MOV R13, R28 ;  /* 0x0000001c000d7202 */ /* 0x000fce0000000f00 */
[----:B------:R-:W-:Y:S05]  /*60f0*/  WARPSYNC.COLLECTIVE R15, `(.L_x_6042) ;  /* 0x000000000f087348 */ /* 0x000fea0003c00000 */
[----:B------:R0:W1:Y:S02]  /*6100*/  SHFL.BFLY P6, R14, R13, R12, R11 ;  /* 0x0c00000c0d0e7389 */ /* 0x00006400000c000b */
[----:B01----:R-:W-:Y:S05]  /*6110*/  ENDCOLLECTIVE ;  /* 0x000000000000791b */ /* 0x003fea0003800000 */
.L_x_6042:
[----:B------:R-:W-:Y:S01]  /*6120*/  HFMA2 R12, -RZ, RZ, 0, 5.9604644775390625e-08 ;  /* 0x00000001ff0c7431 */ /* 0x000fe200000001ff */
[----:B------:R-:W-:-:S05]  /*6130*/  MOV R43, R14 ;  /* 0x0000000e002b7202 */ /* 0x000fca0000000f00 */
[----:B------:R-:W-:-:S05]  /*6140*/  FADD.FTZ R28, R28, R43 ;  /* 0x0000002b1c1c7221 */ /* 0x000fca0000010000 */
[----:B------:R-:W-:-:S07]  /*6150*/  MOV R13, R28 ;  /* 0x0000001c000d7202 */ /* 0x000fce0000000f00 */
[----:B------:R-:W-:Y:S05]  /*6160*/  WARPSYNC.COLLECTIVE R15, `(.L_x_6043) ;  /* 0x000000000f087348 */ /* 0x000fea0003c00000 */
[----:B------:R0:W1:Y:S02]  /*6170*/  SHFL.BFLY P6, R14, R13, R12, R11 ;  /* 0x0c00000c0d0e7389 */ /* 0x00006400000c000b */
[----:B01----:R-:W-:Y:S05]  /*6180*/  ENDCOLLECTIVE ;  /* 0x000000000000791b */ /* 0x003fea0003800000 */
.L_x_6043:
[----:B------:R-:W-:Y:S02]  /*6190*/  IMAD.MOV.U32 R13, RZ, RZ, RZ ;  /* 0x000000ffff0d7224 */ /* 0x000fe400078e00ff */
[----:B------:R-:W-:Y:S01]  /*61a0*/  HFMA2 R12, -RZ, RZ, 0, 2.384185791015625e-07 ;  /* 0x00000004ff0c7431 */ /* 0x000fe200000001ff */
[----:B------:R-:W-:-:S07]  /*61b0*/  MOV R49, R14 ;  /* 0x0000000e00317202 */ /* 0x000fce0000000f00 */
[----:B------:R-:W-:Y:S05]  /*61c0*/  WARPSYNC.COLLECTIVE R15, `(.L_x_6044) ;  /* 0x000000000f087348 */ /* 0x000fea0003c00000 */
[----:B------:R0:W1:Y:S02]  /*61d0*/  SHFL.BFLY P6, R14, R13, R12, R11 ;  /* 0x0c00000c0d0e7389 */ /* 0x00006400000c000b */
[----:B01----:R-:W-:Y:S05]  /*61e0*/  ENDCOLLECTIVE ;  /* 0x000000000000791b */ /* 0x003fea0003800000 */
.L_x_6044:
        /* <DEDUP_REMOVED lines=8> */
.L_x_6045:
[----:B------:R-:W-:Y:S02]  /*6270*/  HFMA2 R12, -RZ, RZ, 0, 5.9604644775390625e-08 ;  /* 0x00000001ff0c7431 */ /* 0x000fe400000001ff */
[----:B------:R-:W-:-:S04]  /*6280*/  IMAD.MOV.U32 R44, RZ, RZ, R14 ;  /* 0x000000ffff2c7224 */ /* 0x000fc800078e000e */
[----:B------:R-:W-:-:S05]  /*6290*/  FADD.FTZ R33, R33, R44 ;  /* 0x0000002c21217221 */ /* 0x000fca0000010000 */
[----:B------:R-:W-:-:S07]  /*62a0*/  MOV R13, R33 ;  /* 0x00000021000d7202 */ /* 0x000fce0000000f00 */
[----:B------:R-:W-:Y:S05]  /*62b0*/  WARPSYNC.COLLECTIVE R15, `(.L_x_6046) ;  /* 0x000000000f087348 */ /* 0x000fea0003c00000 */
[----:B------:R0:W1:Y:S02]  /*62c0*/  SHFL.BFLY P6, R14, R13, R12, R11 ;  /* 0x0c00000c0d0e7389 */ /* 0x00006400000c000b */
[----:B01----:R-:W-:Y:S05]  /*62d0*/  ENDCOLLECTIVE ;  /* 0x000000000000791b */ /* 0x003fea0003800000 */
.L_x_6046:
[----:B------:R-:W-:Y:S02]  /*62e0*/  HFMA2 R13, -RZ, RZ, 0, 0 ;  /* 0x00000000ff0d7431 */ /* 0x000fe400000001ff */
[----:B------:R-:W-:Y:S01]  /*62f0*/  IMAD.MOV.U32 R12, RZ, RZ, 0x4 ;  /* 0x00000004ff0c7424 */ /* 0x000fe200078e00ff */
[----:B------:R-:W-:-:S07]  /*6300*/  MOV R52, R14 ;  /* 0x0000000e00347202 */ /* 0x000fce0000000f00 */
[----:B------:R-:W-:Y:S05]  /*6310*/  WARPSYNC.COLLECTIVE R15, `(.L_x_6047) ;  /* 0x000000000f087348 */ /* 0x000fea0003c00000 */
[----:B------:R0:W1:Y:S02]  /*6320*/  SHFL.BFLY P6, R14, R13, R12, R11 ;  /* 0x0c00000c0d0e7389 */ /* 0x00006400000c000b */
[----:B01----:R-:W-:Y:S05]  /*6330*/  ENDCOLLECTIVE ;  /* 0x000000000000791b */ /* 0x003fea0003800000 */
.L_x_6047:
        /* <DEDUP_REMOVED lines=8> */
.L_x_6048:
[----:B------:R-:W-:Y:S01]  /*63c0*/  HFMA2 R12, -RZ, RZ, 0, 5.9604644775390625e-08 ;  /* 0x00000001ff0c7431 */ /* 0x000fe200000001ff */
[----:B------:R-:W-:-:S05]  /*63d0*/  MOV R53, R14 ;  /* 0x0000000e00357202 */ /* 0x000fca0000000f00 */
[----:B------:R-:W-:-:S04]  /*63e0*/  FADD.FTZ R34, R34, R53 ;  /* 0x0000003522227221 */ /* 0x000fc80000010000 */
[----:B------:R-:W-:-:S07]  /*63f0*/  IMAD.MOV.U32 R13, RZ, RZ, R34 ;  /* 0x000000ffff0d7224 */ /* 0x000fce00078e0022 */
[----:B------:R-:W-:Y:S05]  /*6400*/  WARPSYNC.COLLECTIVE R15, `(.L_x_6049) ;  /* 0x000000000f087348 */ /* 0x000fea0003c00000 */
[----:B------:R0:W1:Y:S02]  /*6410*/  SHFL.BFLY P6, R14, R13, R12, R11 ;  /* 0x0c00000c0d0e7389 */ /* 0x00006400000c000b */
[----:B01----:R-:W-:Y:S05]  /*6420*/  ENDCOLLECTIVE ;  /* 0x000000000000791b */ /* 0x003fea0003800000 */
.L_x_6049:
[----:B------:R-:W-:Y:S01]  /*6430*/  HFMA2 R13, -RZ, RZ, 0, 0 ;  /* 0x00000000ff0d7431 */ /* 0x000fe200000001ff */
[----:B------:R-:W-:Y:S02]  /*6440*/  MOV R12, 0x4 ;  /* 0x00000004000c7802 */ /* 0x000fe40000000f00 */
[----:B------:R-:W-:-:S07]  /*6450*/  MOV R3, R14 ;  /* 0x0000000e00037202 */ /* 0x000fce0000000f00 */
[----:B------:R-:W-:Y:S05]  /*6460*/  WARPSYNC.COLLECTIVE R15, `(.L_x_6050) ;  /* 0x000000000f087348 */ /* 0x000fea0003c00000 */
[----:B------:R0:W1:Y:S02]  /*6470*/  SHFL.BFLY P6, R14, R13, R12, R11 ;  /* 0x0c00000c0d0e7389 */ /* 0x00006400000c000b */
[----:B01----:R-:W-:Y:S05]  /*6480*/  ENDCOLLECTIVE ;  /* 0x000000000000791b */ /* 0x003fea0003800000 */
.L_x_6050:
        /* <DEDUP_REMOVED lines=8> */
.L_x_6051:
[----:B------:R-:W-:Y:S01]  /*6510*/  IMAD.MOV.U32 R12, RZ, RZ, 0x1 ;  /* 0x00000001ff0c7424 */ /* 0x000fe200078e00ff */
[----:B------:R-:W-:-:S05]  /*6520*/  MOV R5, R14 ;  /* 0x0000000e00057202 */ /* 0x000fca0000000f00 */
[----:B------:R-:W-:-:S05]  /*6530*/  FADD.FTZ R35, R35, R5 ;  /* 0x0000000523237221 */ /* 0x000fca0000010000 */
[----:B------:R-:W-:-:S07]  /*6540*/  MOV R13, R35 ;  /* 0x00000023000d7202 */ /* 0x000fce0000000f00 */
[----:B------:R-:W-:Y:S05]  /*6550*/  WARPSYNC.COLLECTIVE R15, `(.L_x_6052) ;  /* 0x000000000f087348 */ /* 0x000fea0003c00000 */
[----:B------:R0:W1:Y:S02]  /*6560*/  SHFL.BFLY P6, R14, R13, R12, R11 ;  /* 0x0c00000c0d0e7389 */ /* 0x00006400000c000b */
[----:B01----:R-:W-:Y:S05]  /*6570*/  ENDCOLLECTIVE ;  /* 0x000000000000791b */ /* 0x003fea0003800000 */
.L_x_6052:
[----:B------:R-:W-:Y:S01]  /*6580*/  HFMA2 R13, -RZ, RZ, 0, 0 ;  /* 0x00000000ff0d7431 */ /* 0x000fe200000001ff */
[----:B------:R-:W-:Y:S02]  /*6590*/  MOV R12, 0x4 ;  /* 0x00000004000c7802 */ /* 0x000fe40000000f00 */
[----:B------:R-:W-:-:S07]  /*65a0*/  MOV R5, R14 ;  /* 0x0000000e00057202 */ /* 0x000fce0000000f00 */
[----:B------:R-:W-:Y:S05]  /*65b0*/  WARPSYNC.COLLECTIVE R15, `(.L_x_6053) ;  /* 0x000000000f087348 */ /* 0x000fea0003c00000 */
[----:B------:R0:W1:Y:S02]  /*65c0*/  SHFL.BFLY P6, R14, R13, R12, R11 ;  /* 0x0c00000c0d0e7389 */ /* 0x00006400000c000b */
[----:B01----:R-:W-:Y:S05]  /*65d0*/  ENDCOLLECTIVE ;  /* 0x000000000000791b */ /* 0x003fea0003800000 */
.L_x_6053:
        /* <DEDUP_REMOVED lines=8> */
.L_x_6054:
[----:B------:R-:W-:Y:S01]  /*6660*/  HFMA2 R12, -RZ, RZ, 0, 5.9604644775390625e-08 ;  /* 0x00000001ff0c7431 */ /* 0x000fe200000001ff */
[----:B------:R-:W-:-:S05]  /*6670*/  MOV R17, R14 ;  /* 0x0000000e00117202 */ /* 0x000fca0000000f00 */
[----:B------:R-:W-:-:S05]  /*6680*/  FADD.FTZ R36, R36, R17 ;  /* 0x0000001124247221 */ /* 0x000fca0000010000 */
[----:B------:R-:W-:-:S07]  /*6690*/  MOV R13, R36 ;  /* 0x00000024000d7202 */ /* 0x000fce0000000f00 */
[----:B------:R-:W-:Y:S05]  /*66a0*/  WARPSYNC.COLLECTIVE R15, `(.L_x_6055) ;  /* 0x000000000f087348 */ /* 0x000fea0003c00000 */
[----:B------:R0:W1:Y:S02]  /*66b0*/  SHFL.BFLY P6, R14, R13, R12, R11 ;  /* 0x0c00000c0d0e7389 */ /* 0x00006400000c000b */
[----:B01----:R-:W-:Y:S05]  /*66c0*/  ENDCOLLECTIVE ;  /* 0x000000000000791b */ /* 0x003fea0003800000 */
.L_x_6055:
[----:B------:R-:W-:Y:S01]  /*66d0*/  MOV R13, RZ ;  /* 0x000000ff000d7202 */ /* 0x000fe20000000f00 */
[----:B------:R-:W-:Y:S02]  /*66e0*/  HFMA2 R12, -RZ, RZ, 0, 2.384185791015625e-07 ;  /* 0x00000004ff0c7431 */ /* 0x000fe400000001ff */
[----:B------:R-:W-:-:S07]  /*66f0*/  IMAD.MOV.U32 R7, RZ, RZ, R14 ;  /* 0x000000ffff077224 */ /* 0x000fce00078e000e */
[----:B------:R-:W-:Y:S05]  /*6700*/  WARPSYNC.COLLECTIVE R15, `(.L_x_6056) ;  /* 0x000000000f087348 */ /* 0x000fea0003c00000 */
[----:B------:R0:W1:Y:S02]  /*6710*/  SHFL.BFLY P6, R14, R13, R12, R11 ;  /* 0x0c00000c0d0e7389 */ /* 0x00006400000c000b */
[----:B01----:R-:W-:Y:S05]  /*6720*/  ENDCOLLECTIVE ;  /* 0x000000000000791b */ /* 0x003fea0003800000 */
.L_x_6056:
        /* <DEDUP_REMOVED lines=8> */
.L_x_6057:
[----:B------:R-:W-:Y:S02]  /*67b0*/  HFMA2 R12, -RZ, RZ, 0, 5.9604644775390625e-08 ;  /* 0x00000001ff0c7431 */ /* 0x000fe400000001ff */
[----:B------:R-:W-:-:S05]  /*67c0*/  FADD.FTZ R37, R37, R14 ;  /* 0x0000000e25257221 */ /* 0x000fca0000010000 */
[----:B------:R-:W-:-:S07]  /*67d0*/  MOV R13, R37 ;  /* 0x00000025000d7202 */ /* 0x000fce0000000f00 */
[----:B------:R-:W-:Y:S05]  /*67e0*/  WARPSYNC.COLLECTIVE R15, `(.L_x_6058) ;  /* 0x000000000f087348 */ /* 0x000fea0003c00000 */
[----:B------:R0:W1:Y:S02]  /*67f0*/  SHFL.BFLY P6, R14, R13, R12, R11 ;  /* 0x0c00000c0d0e7389 */ /* 0x00006400000c000b */
[----:B01----:R-:W-:Y:S05]  /*6800*/  ENDCOLLECTIVE ;  /* 0x000000000000791b */ /* 0x003fea0003800000 */
.L_x_6058:
[----:B------:R-:W-:Y:S02]  /*6810*/  HFMA2 R13, -RZ, RZ, 0, 0 ;  /* 0x00000000ff0d7431 */ /* 0x000fe400000001ff */
[----:B------:R-:W-:Y:S01]  /*6820*/  IMAD.MOV.U32 R12, RZ, RZ, 0x4 ;  /* 0x00000004ff0c7424 */ /* 0x000fe200078e00ff */
[----:B------:R-:W-:-:S07]  /*6830*/  MOV R17, R14 ;  /* 0x0000000e00117202 */ /* 0x000fce0000000f00 */
[----:B------:R-:W-:Y:S05]  /*6840*/  WARPSYNC.COLLECTIVE R15, `(.L_x_6059) ;  /* 0x000000000f087348 */ /* 0x000fea0003c00000 */
[----:B------:R0:W1:Y:S02]  /*6850*/  SHFL.BFLY P6, R14, R13, R12, R11 ;  /* 0x0c00000c0d0e7389 */ /* 0x00006400000c000b */
[----:B01----:R-:W-:Y:S05]  /*6860*/  ENDCOLLECTIVE ;  /* 0x000000000000791b */ /* 0x003fea0003800000 */
.L_x_6059:
[----:B------:R-:W-:Y:S01]  /*6870*/  FADD.FTZ R37, R37, R17 ;  /* 0x0000001125257221 */ /* 0x000fe20000010000 */
[----:B------:R-:W-:Y:S02]  /*6880*/  HFMA2 R12, -RZ, RZ, 0, 1.1920928955078125e-07 ;  /* 0x00000002ff0c7431 */ /* 0x000fe400000001ff */
[----:B------:R-:W-:-:S05]  /*6890*/  FADD.FTZ R38, RZ, R14 ;  /* 0x0000000eff267221 */ /* 0x000fca0000010000 */
[----:B------:R-:W-:-:S07]  /*68a0*/  MOV R13, R38 ;  /* 0x00000026000d7202 */ /* 0x000fce0000000f00 */
[----:B------:R-:W-:Y:S05]  /*68b0*/  WARPSYNC.COLLECTIVE R15, `(.L_x_6060) ;  /* 0x000000000f087348 */ /* 0x000fea0003c00000 */
[----:B------:R0:W1:Y:S02]  /*68c0*/  SHFL.BFLY P6, R14, R13, R12, R11 ;  /* 0x0c00000c0d0e7389 */ /* 0x00006400000c000b */
[----:B01----:R-:W-:Y:S05]  /*68d0*/  ENDCOLLECTIVE ;  /* 0x000000000000791b */ /* 0x003fea0003800000 */
.L_x_6060:
[----:B------:R-:W-:Y:S01]  /*68e0*/  IMAD.MOV.U32 R12, RZ, RZ, 0x1 ;  /* 0x00000001ff0c7424 */ /* 0x000fe200078e00ff */
[----:B------:R-:W-:-:S05]  /*68f0*/  MOV R9, R14 ;  /* 0x0000000e00097202 */ /* 0x000fca0000000f00 */
[----:B------:R-:W-:-:S05]  /*6900*/  FADD.FTZ R38, R38, R9 ;  /* 0x0000000926267221 */ /* 0x000fca0000010000 */
[----:B------:R-:W-:-:S07]  /*6910*/  MOV R13, R38 ;  /* 0x00000026000d7202 */ /* 0x000fce0000000f00 */
[----:B------:R-:W-:Y:S05]  /*6920*/  WARPSYNC.COLLECTIVE R15, `(.L_x_6061) ;  /* 0x000000000f087348 */ /* 0x000fea0003c00000 */
[----:B------:R0:W1:Y:S02]  /*6930*/  SHFL.BFLY P6, R14, R13, R12, R11 ;  /* 0x0c00000c0d0e7389 */ /* 0x00006400000c000b */
[----:B01----:R-:W-:Y:S05]  /*6940*/  ENDCOLLECTIVE ;  /* 0x000000000000791b */ /* 0x003fea0003800000 */
.L_x_6061:
[----:B------:R-:W-:Y:S01]  /*6950*/  HFMA2 R13, -RZ, RZ, 0, 0 ;  /* 0x00000000ff0d7431 */ /* 0x000fe200000001ff */
[----:B------:R-:W-:Y:S02]  /*6960*/  MOV R12, 0x4 ;  /* 0x00000004000c7802 */ /* 0x000fe40000000f00 */
[----:B------:R-:W-:-:S07]  /*6970*/  MOV R23, R14 ;  /* 0x0000000e00177202 */ /* 0x000fce0000000f00 */
[----:B------:R-:W-:Y:S05]  /*6980*/  WARPSYNC.COLLECTIVE R15, `(.L_x_6062) ;  /* 0x000000000f087348 */ /* 0x000fea0003c00000 */
[----:B------:R0:W1:Y:S02]  /*6990*/  SHFL.BFLY P6, R14, R13, R12, R11 ;  /* 0x0c00000c0d0e7389 */ /* 0x00006400000c000b */
[----:B01----:R-:W-:Y:S05]  /*69a0*/  ENDCOLLECTIVE ;  /* 0x000000000000791b */ /* 0x003fea0003800000 */
.L_x_6062:
        /* <DEDUP_REMOVED lines=8> */
.L_x_6063:
[----:B------:R-:W-:Y:S01]  /*6a30*/  HFMA2 R12, -RZ, RZ, 0, 5.9604644775390625e-08 ;  /* 0x00000001ff0c7431 */ /* 0x000fe200000001ff */
[----:B------:R-:W-:-:S05]  /*6a40*/  MOV R19, R14 ;  /* 0x0000000e00137202 */ /* 0x000fca0000000f00 */
[----:B------:R-:W-:-:S05]  /*6a50*/  FADD.FTZ R39, R39, R19 ;  /* 0x0000001327277221 */ /* 0x000fca0000010000 */
[----:B------:R-:W-:-:S07]  /*6a60*/  MOV R13, R39 ;  /* 0x00000027000d7202 */ /* 0x000fce0000000f00 */
[----:B------:R-:W-:Y:S05]  /*6a70*/  WARPSYNC.COLLECTIVE R15, `(.L_x_6064) ;  /* 0x000000000f087348 */ /* 0x000fea0003c00000 */
[----:B------:R0:W1:Y:S02]  /*6a80*/  SHFL.BFLY P6, R14, R13, R12, R11 ;  /* 0x0c00000c0d0e7389 */ /* 0x00006400000c000b */
[----:B01----:R-:W-:Y:S05]  /*6a90*/  ENDCOLLECTIVE ;  /* 0x000000000000791b */ /* 0x003fea0003800000 */
.L_x_6064:
[----:B------:R-:W-:Y:S01]  /*6aa0*/  MOV R13, RZ ;  /* 0x000000ff000d7202 */ /* 0x000fe20000000f00 */
[----:B------:R-:W-:Y:S02]  /*6ab0*/  HFMA2 R12, -RZ, RZ, 0, 2.384185791015625e-07 ;  /* 0x00000004ff0c7431 */ /* 0x000fe400000001ff */
[----:B------:R-:W-:-:S07]  /*6ac0*/  IMAD.MOV.U32 R25, RZ, RZ, R14 ;  /* 0x000000ffff197224 */ /* 0x000fce00078e000e */
[----:B------:R-:W-:Y:S05]  /*6ad0*/  WARPSYNC.COLLECTIVE R15, `(.L_x_6065) ;  /* 0x000000000f087348 */ /* 0x000fea0003c00000 */
[----:B------:R0:W1:Y:S02]  /*6ae0*/  SHFL.BFLY P6, R14, R13, R12, R11 ;  /* 0x0c00000c0d0e7389 */ /* 0x00006400000c000b */
[----:B01----:R-:W-:Y:S05]  /*6af0*/  ENDCOLLECTIVE ;  /* 0x000000000000791b */ /* 0x003fea0003800000 */
.L_x_6065:
        /* <DEDUP_REMOVED lines=8> */
.L_x_6066:
[----:B------:R-:W-:Y:S01]  /*6b80*/  HFMA2 R12, -RZ, RZ, 0, 5.9604644775390625e-08 ;  /* 0x00000001ff0c7431 */ /* 0x000fe200000001ff */
[----:B------:R-:W-:-:S05]  /*6b90*/  MOV R21, R14 ;  /* 0x0000000e00157202 */ /* 0x000fca0000000f00 */
[----:B------:R-:W-:-:S05]  /*6ba0*/  FADD.FTZ R40, R40, R21 ;  /* 0x0000001528287221 */ /* 0x000fca0000010000 */
[----:B------:R-:W-:-:S07]  /*6bb0*/  MOV R13, R40 ;  /* 0x00000028000d7202 */ /* 0x000fce0000000f00 */
[----:B------:R-:W-:Y:S05]  /*6bc0*/  WARPSYNC.COLLECTIVE R15, `(.L_x_6067) ;  /* 0x000000000f087348 */ /* 0x000fea0003c00000 */
[----:B------:R0:W1:Y:S02]  /*6bd0*/  SHFL.BFLY P6, R14, R13, R12, R11 ;  /* 0x0c00000c0d0e7389 */ /* 0x00006400000c000b */
[----:B01----:R-:W-:Y:S05]  /*6be0*/  ENDCOLLECTIVE ;  /* 0x000000000000791b */ /* 0x003fea0003800000 */
.L_x_6067:
[----:B------:R-:W-:Y:S02]  /*6bf0*/  IMAD.MOV.U32 R13, RZ, RZ, RZ ;  /* 0x000000ffff0d7224 */ /* 0x000fe400078e00ff */
[----:B------:R-:W-:Y:S01]  /*6c00*/  HFMA2 R12, -RZ, RZ, 0, 2.384185791015625e-07 ;  /* 0x00000004ff0c7431 */ /* 0x000fe200000001ff */
[----:B------:R-:W-:-:S07]  /*6c10*/  MOV R21, R14 ;  /* 0x0000000e00157202 */ /* 0x000fce0000000f00 */
[----:B------:R-:W-:Y:S05]  /*6c20*/  WARPSYNC.COLLECTIVE R15, `(.L_x_6068) ;  /* 0x000000000f087348 */ /* 0x000fea0003c00000 */
[----:B------:R0:W1:Y:S02]  /*6c30*/  SHFL.BFLY P6, R14, R13, R12, R11 ;  /* 0x0c00000c0d0e7389 */ /* 0x00006400000c000b */
[----:B01----:R-:W-:Y:S05]  /*6c40*/  ENDCOLLECTIVE ;  /* 0x000000000000791b */ /* 0x003fea0003800000 */
.L_x_6068:
        /* <DEDUP_REMOVED lines=8> */
.L_x_6069:
[----:B------:R-:W-:Y:S02]  /*6cd0*/  HFMA2 R12, -RZ, RZ, 0, 5.9604644775390625e-08 ;  /* 0x00000001ff0c7431 */ /* 0x000fe400000001ff */
[----:B------:R-:W-:-:S04]  /*6ce0*/  IMAD.MOV.U32 R3, RZ, RZ, R14 ;  /* 0x000000ffff037224 */ /* 0x000fc800078e000e */
[----:B------:R-:W-:-:S05]  /*6cf0*/  FADD.FTZ R41, R41, R3 ;  /* 0x0000000329297221 */ /* 0x000fca0000010000 */
[----:B------:R-:W-:-:S07]  /*6d00*/  MOV R13, R41 ;  /* 0x00000029000d7202 */ /* 0x000fce0000000f00 */
[----:B------:R-:W-:Y:S05]  /*6d10*/  WARPSYNC.COLLECTIVE R15, `(.L_x_6070) ;  /* 0x000000000f087348 */ /* 0x000fea0003c00000 */
[----:B------:R0:W1:Y:S02]  /*6d20*/  SHFL.BFLY P6, R14, R13, R12, R11 ;  /* 0x0c00000c0d0e7389 */ /* 0x00006400000c000b */
[----:B01----:R-:W-:Y:S05]  /*6d30*/  ENDCOLLECTIVE ;  /* 0x000000000000791b */ /* 0x003fea0003800000 */
.L_x_6070:
[----:B------:R-:W-:Y:S02]  /*6d40*/  HFMA2 R13, -RZ, RZ, 0, 0 ;  /* 0x00000000ff0d7431 */ /* 0x000fe400000001ff */
[----:B------:R-:W-:Y:S01]  /*6d50*/  IMAD.MOV.U32 R12, RZ, RZ, 0x4 ;  /* 0x00000004ff0c7424 */ /* 0x000fe200078e00ff */
[----:B------:R-:W-:-:S07]  /*6d60*/  MOV R3, R14 ;  /* 0x0000000e00037202 */ /* 0x000fce0000000f00 */
[----:B------:R-:W-:Y:S05]  /*6d70*/  WARPSYNC.COLLECTIVE R15, `(.L_x_6071) ;  /* 0x000000000f087348 */ /* 0x000fea0003c00000 */
[----:B------:R0:W1:Y:S02]  /*6d80*/  SHFL.BFLY P6, R14, R13, R12, R11 ;  /* 0x0c00000c0d0e7389 */ /* 0x00006400000c000b */
[----:B01----:R-:W-:Y:S05]  /*6d90*/  ENDCOLLECTIVE ;  /* 0x000000000000791b */ /* 0x003fea0003800000 */
.L_x_6071:
        /* <DEDUP_REMOVED lines=8> */
.L_x_6072:
[----:B------:R-:W-:Y:S01]  /*6e20*/  HFMA2 R12, -RZ, RZ, 0, 5.9604644775390625e-08 ;  /* 0x00000001ff0c7431 */ /* 0x000fe200000001ff */
[----:B------:R-:W-:-:S05]  /*6e30*/  MOV R7, R14 ;  /* 0x0000000e00077202 */ /* 0x000fca0000000f00 */
[----:B------:R-:W-:-:S04]  /*6e40*/  FADD.FTZ R42, R42, R7 ;  /* 0x000000072a2a7221 */ /* 0x000fc80000010000 */
[----:B------:R-:W-:-:S07]  /*6e50*/  IMAD.MOV.U32 R13, RZ, RZ, R42 ;  /* 0x000000ffff0d7224 */ /* 0x000fce00078e002a */
[----:B------:R-:W-:Y:S05]  /*6e60*/  WARPSYNC.COLLECTIVE R15, `(.L_x_6073) ;  /* 0x000000000f087348 */ /* 0x000fea0003c00000 */
[----:B------:R0:W1:Y:S02]  /*6e70*/  SHFL.BFLY P6, R14, R13, R12, R11 ;  /* 0x0c00000c0d0e7389 */ /* 0x00006400000c000b */
[----:B01----:R-:W-:Y:S05]  /*6e80*/  ENDCOLLECTIVE ;  /* 0x000000000000791b */ /* 0x003fea0003800000 */
.L_x_6073:
[----:B------:R-:W-:Y:S01]  /*6e90*/  HFMA2 R13, -RZ, RZ, 0, 0 ;  /* 0x00000000ff0d7431 */ /* 0x000fe200000001ff */
[----:B------:R-:W-:Y:S02]  /*6ea0*/  MOV R12, 0x4 ;  /* 0x00000004000c7802 */ /* 0x000fe40000000f00 */
[----:B------:R-:W-:-:S07]  /*6eb0*/  MOV R7, R14 ;  /* 0x0000000e00077202 */ /* 0x000fce0000000f00 */
[----:B------:R-:W-:Y:S05]  /*6ec0*/  WARPSYNC.COLLECTIVE R15, `(.L_x_6074) ;  /* 0x000000000f087348 */ /* 0x000fea0003c00000 */
[----:B------:R0:W1:Y:S02]  /*6ed0*/  SHFL.BFLY P6, R14, R13, R12, R11 ;  /* 0x0c00000c0d0e7389 */ /* 0x00006400000c000b */
[----:B01----:R-:W-:Y:S05]  /*6ee0*/  ENDCOLLECTIVE ;  /* 0x000000000000791b */ /* 0x003fea0003800000 */
.L_x_6074:
        /* <DEDUP_REMOVED lines=8> */
.L_x_6075:
[----:B------:R-:W-:Y:S01]  /*6f70*/  IMAD.MOV.U32 R12, RZ, RZ, 0x1 ;  /* 0x00000001ff0c7424 */ /* 0x000fe200078e00ff */
[----:B------:R-:W-:-:S05]  /*6f80*/  MOV R52, R14 ;  /* 0x0000000e00347202 */ /* 0x000fca0000000f00 */
[----:B------:R-:W-:-:S05]  /*6f90*/  FADD.FTZ R43, R43, R52 ;  /* 0x000000342b2b7221 */ /* 0x000fca0000010000 */
[----:B------:R-:W-:-:S07]  /*6fa0*/  MOV R13, R43 ;  /* 0x0000002b000d7202 */ /* 0x000fce0000000f00 */
[----:B------:R-:W-:Y:S05]  /*6fb0*/  WARPSYNC.COLLECTIVE R15, `(.L_x_6076) ;  /* 0x000000000f087348 */ /* 0x000fea0003c00000 */
[----:B------:R0:W1:Y:S02]  /*6fc0*/  SHFL.BFLY P6, R14, R13, R12, R11 ;  /* 0x0c00000c0d0e7389 */ /* 0x00006400000c000b */
[----:B01----:R-:W-:Y:S05]  /*6fd0*/  ENDCOLLECTIVE ;  /* 0x000000000000791b */ /* 0x003fea0003800000 */
.L_x_6076:
[----:B------:R-:W-:Y:S01]  /*6fe0*/  HFMA2 R13, -RZ, RZ, 0, 0 ;  /* 0x00000000ff0d7431 */ /* 0x000fe200000001ff */
[----:B------:R-:W-:Y:S02]  /*6ff0*/  MOV R12, 0x4 ;  /* 0x00000004000c7802 */ /* 0x000fe40000000f00 */
[----:B------:R-:W-:-:S07]  /*7000*/  MOV R38, R14 ;  /* 0x0000000e00267202 */ /* 0x000fce0000000f00 */
[----:B------:R-:W-:Y:S05]  /*7010*/  WARPSYNC.COLLECTIVE R15, `(.L_x_6077) ;  /* 0x000000000f087348 */ /* 0x000fea0003c00000 */
[----:B------:R0:W1:Y:S02]  /*7020*/  SHFL.BFLY P6, R14, R13, R12, R11 ;  /* 0x0c00000c0d0e7389 */ /* 0x00006400000c000b */
[----:B01----:R-:W-:Y:S05]  /*7030*/  ENDCOLLECTIVE ;  /* 0x000000000000791b */ /* 0x003fea0003800000 */
.L_x_6077:
        /* <DEDUP_REMOVED lines=8> */
.L_x_6078:
[----:B------:R-:W-:Y:S01]  /*70c0*/  HFMA2 R12, -RZ, RZ, 0, 5.9604644775390625e-08 ;  /* 0x00000001ff0c7431 */ /* 0x000fe200000001ff */
[----:B------:R-:W-:-:S05]  /*70d0*/  MOV R17, R14 ;  /* 0x0000000e00117202 */ /* 0x000fca0000000f00 */
[----:B------:R-:W-:-:S05]  /*70e0*/  FADD.FTZ R44, R44, R17 ;  /* 0x000000112c2c7221 */ /* 0x000fca0000010000 */
[----:B------:R-:W-:-:S07]  /*70f0*/  MOV R13, R44 ;  /* 0x0000002c000d7202 */ /* 0x000fce0000000f00 */
[----:B------:R-:W-:Y:S05]  /*7100*/  WARPSYNC.COLLECTIVE R15, `(.L_x_6079) ;  /* 0x000000000f087348 */ /* 0x000fea0003c00000 */
[----:B------:R0:W1:Y:S02]  /*7110*/  SHFL.BFLY P6, R14, R13, R12, R11 ;  /* 0x0c00000c0d0e7389 */ /* 0x00006400000c000b */
[----:B01----:R-:W-:Y:S05]  /*7120*/  ENDCOLLECTIVE ;  /* 0x000000000000791b */ /* 0x003fea0003800000 */
.L_x_6079:
[----:B------:R-:W-:Y:S01]  /*7130*/  MOV R13, RZ ;  /* 0x000000ff000d7202 */ /* 0x000fe20000000f00 */
[----:B------:R-:W-:Y:S02]  /*7140*/  HFMA2 R12, -RZ, RZ, 0, 2.384185791015625e-07 ;  /* 0x00000004ff0c7431 */ /* 0x000fe400000001ff */
[----:B------:R-:W-:-:S07]  /*7150*/  IMAD.MOV.U32 R17, RZ, RZ, R14 ;  /* 0x000000ffff117224 */ /* 0x000fce00078e000e */
[----:B------:R-:W-:Y:S05]  /*7160*/  WARPSYNC.COLLECTIVE R15, `(.L_x_6080) ;  /* 0x000000000f087348 */ /* 0x000fea0003c00000 */
[----:B------:R0:W1:Y:S02]  /*7170*/  SHFL.BFLY P6, R14, R13, R12, R11 ;  /* 0x0c00000c0d0e7389 */ /* 0x00006400000c000b */
[----:B01----:R-:W-:Y:S05]  /*7180*/  ENDCOLLECTIVE ;  /* 0x000000000000791b */ /* 0x003fea0003800000 */
.L_x_6080:
        /* <DEDUP_REMOVED lines=8> */
.L_x_6081:
[----:B------:R-:W-:Y:S02]  /*7210*/  HFMA2 R12, -RZ, RZ, 0, 5.9604644775390625e-08 ;  /* 0x00000001ff0c7431 */ /* 0x000fe400000001ff */
[----:B------:R-:W-:-:S05]  /*7220*/  FADD.FTZ R45, R45, R14 ;  /* 0x0000000e2d2d7221 */ /* 0x000fca0000010000 */
[----:B------:R-:W-:-:S07]  /*7230*/  MOV R13, R45 ;  /* 0x0000002d000d7202 */ /* 0x000fce0000000f00 */
[----:B------:R-:W-:Y:S05]  /*7240*/  WARPSYNC.COLLECTIVE R15, `(.L_x_6082) ;  /* 0x000000000f087348 */ /* 0x000fea0003c00000 */
[----:B------:R0:W1:Y:S02]  /*7250*/  SHFL.BFLY P6, R14, R13, R12, R11 ;  /* 0x0c00000c0d0e7389 */ /* 0x00006400000c000b */
[----:B01----:R-:W-:Y:S05]  /*7260*/  ENDCOLLECTIVE ;  /* 0x000000000000791b */ /* 0x003fea0003800000 */
.L_x_6082:
[----:B------:R-:W-:Y:S02]  /*7270*/  HFMA2 R13, -RZ, RZ, 0, 0 ;  /* 0x00000000ff0d7431 */ /* 0x000fe400000001ff */
[----:B------:R-:W-:Y:S01]  /*7280*/  IMAD.MOV.U32 R12, RZ, RZ, 0x4 ;  /* 0x00000004ff0c7424 */ /* 0x000fe200078e00ff */
[----:B------:R-:W-:-:S07]  /*7290*/  MOV R40, R14 ;  /* 0x0000000e00287202 */ /* 0x000fce0000000f00 */
[----:B------:R-:W-:Y:S05]  /*72a0*/  WARPSYNC.COLLECTIVE R15, `(.L_x_6083) ;  /* 0x000000000f087348 */ /* 0x000fea0003c00000 */
[----:B------:R0:W1:Y:S02]  /*72b0*/  SHFL.BFLY P6, R14, R13, R12, R11 ;  /* 0x0c00000c0d0e7389 */ /* 0x00006400000c000b */
[----:B01----:R-:W-:Y:S05]  /*72c0*/  ENDCOLLECTIVE ;  /* 0x000000000000791b */ /* 0x003fea0003800000 */
.L_x_6083:
        /* <DEDUP_REMOVED lines=8> */
.L_x_6084:
[----:B------:R-:W-:Y:S02]  /*7350*/  IMAD.MOV.U32 R12, RZ, RZ, 0x1 ;  /* 0x00000001ff0c7424 */ /* 0x000fe400078e00ff */
[----:B------:R-:W-:-:S05]  /*7360*/  FADD.FTZ R9, R52, R14 ;  /* 0x0000000e34097221 */ /* 0x000fca0000010000 */
[----:B------:R-:W-:-:S07]  /*7370*/  MOV R13, R9 ;  /* 0x00000009000d7202 */ /* 0x000fce0000000f00 */
[----:B------:R-:W-:Y:S05]  /*7380*/  WARPSYNC.COLLECTIVE R15, `(.L_x_6085) ;  /* 0x000000000f087348 */ /* 0x000fea0003c00000 */
[----:B------:R0:W1:Y:S02]  /*7390*/  SHFL.BFLY P6, R14, R13, R12, R11 ;  /* 0x0c00000c0d0e7389 */ /* 0x00006400000c000b */
[----:B01----:R-:W-:Y:S05]  /*73a0*/  ENDCOLLECTIVE ;  /* 0x000000000000791b */ /* 0x003fea0003800000 */
.L_x_6085:
[----:B------:R-:W-:Y:S01]  /*73b0*/  HFMA2 R13, -RZ, RZ, 0, 0 ;  /* 0x00000000ff0d7431 */ /* 0x000fe200000001ff */
[----:B------:R-:W-:Y:S02]  /*73c0*/  MOV R12, 0x4 ;  /* 0x00000004000c7802 */ /* 0x000fe40000000f00 */
[----:B------:R-:W-:-:S07]  /*73d0*/  MOV R52, R14 ;  /* 0x0000000e00347202 */ /* 0x000fce0000000f00 */
[----:B------:R-:W-:Y:S05]  /*73e0*/  WARPSYNC.COLLECTIVE R15, `(.L_x_6086) ;  /* 0x000000000f087348 */ /* 0x000fea0003c00000 */
[----:B------:R0:W1:Y:S02]  /*73f0*/  SHFL.BFLY P6, R14, R13, R12, R11 ;  /* 0x0c00000c0d0e7389 */ /* 0x00006400000c000b */
[----:B01----:R-:W-:Y:S05]  /*7400*/  ENDCOLLECTIVE ;  /* 0x000000000000791b */ /* 0x003fea0003800000 */
.L_x_6086:
[----:B------:R-:W-:Y:S01]  /*7410*/  FADD.FTZ R52, R9, R52 ;  /* 0x0000003409347221 */ /* 0x000fe20000010000 */
[----:B------:R-:W-:Y:S02]  /*7420*/  IMAD.MOV.U32 R12, RZ, RZ, 0x2 ;  /* 0x00000002ff0c7424 */ /* 0x000fe400078e00ff */
[----:B------:R-:W-:-:S05]  /*7430*/  FADD.FTZ R19, RZ, R14 ;  /* 0x0000000eff137221 */ /* 0x000fca0000010000 */
[----:B------:R-:W-:-:S07]  /*7440*/  MOV R13, R19 ;  /* 0x00000013000d7202 */ /* 0x000fce0000000f00 */
[----:B------:R-:W-:Y:S05]  /*7450*/  WARPSYNC.COLLECTIVE R15, `(.L_x_6087) ;  /* 0x000000000f087348 */ /* 0x000fea0003c00000 */
[----:B------:R0:W1:Y:S02]  /*7460*/  SHFL.BFLY P6, R14, R13, R12, R11 ;  /* 0x0c00000c0d0e7389 */ /* 0x00006400000c000b */
[----:B01----:R-:W-:Y:S05]  /*7470*/  ENDCOLLECTIVE ;  /* 0x000000000000791b */ /* 0x003fea0003800000 */
.L_x_6087:
[----:B------:R-:W-:Y:S02]  /*7480*/  HFMA2 R12, -RZ, RZ, 0, 5.9604644775390625e-08 ;  /* 0x00000001ff0c7431 */ /* 0x000fe400000001ff */
[----:B------:R-:W-:-:S05]  /*7490*/  FADD.FTZ R19, R19, R14 ;  /* 0x0000000e13137221 */ /* 0x000fca0000010000 */
[----:B------:R-:W-:-:S07]  /*74a0*/  MOV R13, R19 ;  /* 0x00000013000d7202 */ /* 0x000fce0000000f00 */
[----:B------:R-:W-:Y:S05]  /*74b0*/  WARPSYNC.COLLECTIVE R15, `(.L_x_6088) ;  /* 0x000000000f087348 */ /* 0x000fea0003c00000 */
[----:B------:R0:W1:Y:S02]  /*74c0*/  SHFL.BFLY P6, R14, R13, R12, R11 ;  /* 0x0c00000c0d0e7389 */ /* 0x00006400000c000b */
[----:B01----:R-:W-:Y:S05]  /*74d0*/  ENDCOLLECTIVE ;  /* 0x000000000000791b */ /* 0x003fea0003800000 */
.L_x_6088:
[----:B------:R-:W-:Y:S01]  /*74e0*/  MOV R13, RZ ;  /* 0x000000ff000d7202 */ /* 0x000fe20000000f00 */
[----:B------:R-:W-:Y:S02]  /*74f0*/  HFMA2 R12, -RZ, RZ, 0, 2.384185791015625e-07 ;  /* 0x00000004ff0c7431 */ /* 0x000fe400000001ff */
[----:B------:R-:W-:-:S07]  /*7500*/  FADD.FTZ R31, R19, R14 ;  /* 0x0000000e131f7221 */ /* 0x000fce0000010000 */
[----:B------:R-:W-:Y:S05]  /*7510*/  WARPSYNC.COLLECTIVE R15, `(.L_x_6089) ;  /* 0x000000000f087348 */ /* 0x000fea0003c00000 */
[----:B------:R0:W1:Y:S02]  /*7520*/  SHFL.BFLY P6, R14, R13, R12, R11 ;  /* 0x0c00000c0d0e7389 */ /* 0x00006400000c000b */
[----:B01----:R-:W-:Y:S05]  /*7530*/  ENDCOLLECTIVE ;  /* 0x000000000000791b */ /* 0x003fea0003800000 */
.L_x_6089:
[----:B------:R-:W-:Y:S01]  /*7540*/  MOV R12, 0x2 ;  /* 0x00000002000c7802 */ /* 0x000fe20000000f00 */
[----:B------:R-:W-:-:S04]  /*7550*/  FADD.FTZ R27, RZ, R14 ;  /* 0x0000000eff1b7221 */ /* 0x000fc80000010000 */
[----:B------:R-:W-:-:S07]  /*7560*/  IMAD.MOV.U32 R13, RZ, RZ, R27 ;  /* 0x000000ffff0d7224 */ /* 0x000fce00078e001b */
[----:B------:R-:W-:Y:S05]  /*7570*/  WARPSYNC.COLLECTIVE R15, `(.L_x_6090) ;  /* 0x000000000f087348 */ /* 0x000fea0003c00000 */
[----:B------:R0:W1:Y:S02]  /*7580*/  SHFL.BFLY P6, R14, R13, R12, R11 ;  /* 0x0c00000c0d0e7389 */ /* 0x00006400000c000b */
[----:B01----:R-:W-:Y:S05]  /*7590*/  ENDCOLLECTIVE ;  /* 0x000000000000791b */ /* 0x003fea0003800000 */
.L_x_6090:
[----:B------:R-:W-:Y:S01]  /*75a0*/  HFMA2 R12, -RZ, RZ, 0, 5.9604644775390625e-08 ;  /* 0x00000001ff0c7431 */ /* 0x000fe200000001ff */
[----:B------:R-:W-:-:S05]  /*75b0*/  MOV R29, R14 ;  /* 0x0000000e001d7202 */ /* 0x000fca0000000f00 */
[----:B------:R-:W-:-:S05]  /*75c0*/  FADD.FTZ R29, R27, R29 ;  /* 0x0000001d1b1d7221 */ /* 0x000fca0000010000 */
[----:B------:R-:W-:-:S07]  /*75d0*/  MOV R13, R29 ;  /* 0x0000001d000d7202 */ /* 0x000fce0000000f00 */
[----:B------:R-:W-:Y:S05]  /*75e0*/  WARPSYNC.COLLECTIVE R15, `(.L_x_6091) ;  /* 0x000000000f087348 */ /* 0x000fea0003c00000 */
[----:B------:R0:W1:Y:S02]  /*75f0*/  SHFL.BFLY P6, R14, R13, R12, R11 ;  /* 0x0c00000c0d0e7389 */ /* 0x00006400000c000b */
[----:B01----:R-:W-:Y:S05]  /*7600*/  ENDCOLLECTIVE ;  /* 0x000000000000791b */ /* 0x003fea0003800000 */
.L_x_6091:
[----:B------:R-:W-:Y:S05]  /*7610*/  BRA `(.L_x_6092) ;  /* 0xffffffc000547947 */ /* 0x000fea000383ffff */
.L_x_6093:
        /* <DEDUP_REMOVED lines=14> */
.L_x_27276:


//--------------------- .text._ZN4vllm25paged_attention_v2_kernelIfhLi120ELi32ELi128ELNS_18Fp8KVCacheDataTypeE2ELb1ELi512EEEvPfS2_PT_PKS3_PKT0_S9_ifPKiSB_iPKfiiiSD_SD_iiiii --------------------------
	.section	.text._ZN4vllm25paged_attention_v2_kernelIfhLi120ELi32ELi128ELNS_18Fp8KVCacheDataTypeE2ELb1ELi512EEEvPfS2_PT_PKS3_PKT0_S9_ifPKiSB_iPKfiiiSD_SD_iiiii,"ax",@progbits
	.align	128
        .global         _ZN4vllm25paged_attention_v2_kernelIfhLi120ELi32ELi128ELNS_18Fp8KVCacheDataTypeE2ELb1ELi512EEEvPfS2_PT_PKS3_PKT0_S9_ifPKiSB_iPKfiiiSD_SD_iiiii
        .type           _ZN4vllm25paged_attention_v2_kernelIfhLi120ELi32ELi128ELNS_18Fp8KVCacheDataTypeE2ELb1ELi512EEEvPfS2_PT_PKS3_PKT0_S9_ifPKiSB_iPKfiiiSD_SD_iiiii,@function
        .size           _ZN4vllm25paged_attention_v2_kernelIfhLi120ELi32ELi128ELNS_18Fp8KVCacheDataTypeE2ELb1ELi512EEEvPfS2_PT_PKS3_PKT0_S9_ifPKiSB_iPKfiiiSD_SD_iiiii,(.L_x_27277 - _ZN4vllm25paged_attention_v2_kernelIfhLi120ELi32ELi128ELNS_18Fp8KVCacheDataTypeE2ELb1ELi512EEEvPfS2_PT_PKS3_PKT0_S9_ifPKiSB_iPKfiiiSD_SD_iiiii)
        .other          _ZN4vllm25paged_attention_v2_kernelIfhLi120ELi32ELi128ELNS_18Fp8KVCacheDataTypeE2ELb1ELi512EEEvPfS2_PT_PKS3_PKT0_S9_ifPKiSB_iPKfiiiSD_SD_iiiii,@"STO_CUDA_ENTRY STV_DEFAULT"
_ZN4vllm25paged_attention_v2_kernelIfhLi120ELi32ELi128ELNS_18Fp8KVCacheDataTypeE2ELb1ELi512EEEvPfS2_PT_PKS3_PKT0_S9_ifPKiSB_iPKfiiiSD_SD_iiiii:
.text._ZN4vllm25paged_attention_v2_kernelIfhLi120ELi32ELi128ELNS_18Fp8KVCacheDataTypeE2ELb1ELi512EEEvPfS2_PT_PKS3_PKT0_S9_ifPKiSB_iPKfiiiSD_SD_iiiii:
        /* <DEDUP_REMOVED lines=20> */
[----:B0-----:R-:W-:-:S02]  /*0140*/  IABS R5, R11 ;  /* 0x0000000b00057213 */ /* 0x001fc40000000000 */
[----:B------:R-:W-:Y:S02]  /*0150*/  LOP3.LUT R8, R8, R11, RZ, 0x3c, !PT ;  /* 0x0000000b08087212 */ /* 0x000fe400078e3cff */
[----:B------:R-:W0:Y:S03]  /*0160*/  I2F.RP R4, R5 ;  /* 0x0000000500047306 */ /* 0x000e260000209400 */
[----:B------:R-:W-:Y:S01]  /*0170*/  BAR.SYNC.DEFER_BLOCKING 0x0 ;  /* 0x0000000000007b1d */ /* 0x000fe20000010000 */
[----:B------:R-:W-:Y:S02]  /*0180*/  ISETP.GE.AND P1, PT, R8, RZ, PT ;  /* 0x000000ff0800720c */ /* 0x000fe40003f26270 */
[----:B----4-:R-:W-:Y:S02]  /*0190*/  ISETP.GE.AND P0, PT, R2, RZ, PT ;  /* 0x000000ff0200720c */ /* 0x010fe40003f06270 */
[----:B------:R-:W-:-:S02]  /*01a0*/  ISETP.NE.AND P2, PT, R11, RZ, PT ;  /* 0x000000ff0b00720c */ /* 0x000fc40003f45270 */
[----:B-1----:R-:W-:Y:S01]  /*01b0*/  SHF.R.U32.HI R30, RZ, 0x5, R31 ;  /* 0x00000005ff1e7819 */ /* 0x002fe2000001161f */
[----:B0-----:R-:W0:Y:S08]  /*01c0*/  MUFU.RCP R4, R4 ;  /* 0x0000000400047308 */ /* 0x001e300000001000 */
[----:B------:R-:W-:-:S05]  /*01d0*/  VOTEU.ANY UP0, P0 ;  /* 0x0000000000ff7886 */ /* 0x000fca0000000100 */
[----:B------:R-:W3:Y:S01]  /*01e0*/  @UP0 LDCU UR4, c[0x0][0x3f8] ;  /* 0x00007f00ff0407ac */ /* 0x000ee20008000800 */
[----:B0-----:R-:W-:-:S04]  /*01f0*/  VIADD R6, R4, 0xffffffe ;  /* 0x0ffffffe04067836 */ /* 0x001fc80000000000 */
[----:B------:R0:W1:Y:S01]  /*0200*/  F2I.FTZ.U32.TRUNC.NTZ R7, R6 ;  /* 0x0000000600077305 */ /* 0x000062000021f000 */
[----:B---3--:R-:W-:Y:S01]  /*0210*/  @UP0 UIMAD UR4, UR41, UR4, UR40 ;  /* 0x00000004290402a4 */ /* 0x008fe2000f8e0228 */
        /* <DEDUP_REMOVED lines=14> */
[----:B------:R-:W-:Y:S02]  /*0300*/  PLOP3.LUT P3, PT, PT, PT, UP0, 0x80, 0x8 ;  /* 0x000000000008781c */ /* 0x000fe40003f6f008 */
[----:B------:R-:W-:Y:S02]  /*0310*/  ISETP.GE.U32.AND P0, PT, R6, R5, PT ;  /* 0x000000050600720c */ /* 0x000fe40003f06070 */
[----:B------:R-:W-:Y:S02]  /*0320*/  VIMNMX.U32 R6, PT, PT, R4, R7, PT ;  /* 0x0000000704067248 */ /* 0x000fe40003fe0000 */
[----:B------:R-:W-:-:S03]  /*0330*/  LEA R7, R33, R30, 0x4 ;  /* 0x0000001e21077211 */ /* 0x000fc600078e20ff */
[----:B------:R-:W-:-:S04]  /*0340*/  IMAD R9, R33, -0x10, R6 ;  /* 0xfffffff021097824 */ /* 0x000fc800078e0206 */
[----:B------:R-:W-:Y:S01]  /*0350*/  IMAD R4, R9, 0x20, R16 ;  /* 0x0000002009047824 */ /* 0x000fe200078e0210 */
[----:B------:R-:W-:Y:S02]  /*0360*/  MOV R9, UR4 ;  /* 0x0000000400097c02 */ /* 0x000fe40008000f00 */
[----:B------:R-:W-:Y:S02]  /*0370*/  @P0 IADD3 R10, PT, PT, R10, 0x1, RZ ;  /* 0x000000010a0a0810 */ /* 0x000fe40007ffe0ff */
[----:B------:R-:W-:Y:S01]  /*0380*/  ISETP.GE.U32.AND P0, PT, R7, R6, PT ;  /* 0x000000060700720c */ /* 0x000fe20003f06070 */
[----:B------:R-:W-:Y:S01]  /*0390*/  @P3 IMAD R9, R9, R2, 0x1 ;  /* 0x0000000109093424 */ /* 0x000fe200078e0202 */
[----:B------:R-:W-:Y:S02]  /*03a0*/  MOV R8, R10 ;  /* 0x0000000a00087202 */ /* 0x000fe40000000f00 */
[----:B------:R-:W-:Y:S02]  /*03b0*/  VIMNMX R17, PT, PT, R3, R4, PT ;  /* 0x0000000403117248 */ /* 0x000fe40003fe0100 */
[----:B------:R-:W-:-:S02]  /*03c0*/  @!P1 IADD3 R8, PT, PT, -R8, RZ, RZ ;  /* 0x000000ff08089210 */ /* 0x000fc40007ffe1ff */
[----:B------:R-:W-:Y:S01]  /*03d0*/  @!P2 LOP3.LUT R8, RZ, R11, RZ, 0x33, !PT ;  /* 0x0000000bff08a212 */ /* 0x000fe200078e33ff */
[----:B--2---:R-:W-:Y:S06]  /*03e0*/  BRA.U UP0, `(.L_x_6094) ;  /* 0x0000000100d87547 */ /* 0x004fec000b800000 */
        /* <DEDUP_REMOVED lines=54> */
.L_x_6094:
        /* <DEDUP_REMOVED lines=18> */
[----:B0-----:R-:W-:Y:S01]  /*0870*/  VIADD R4, R13, 0xffffffe ;  /* 0x0ffffffe0d047836 */ /* 0x001fe20000000000 */
[----:B------:R-:W-:-:S05]  /*0880*/  MOV R13, R7 ;  /* 0x00000007000d7202 */ /* 0x000fca0000000f00 */
[----:B------:R0:W1:Y:S02]  /*0890*/  F2I.FTZ.U32.TRUNC.NTZ R5, R4 ;  /* 0x0000000400057305 */ /* 0x000064000021f000 */
[----:B0-----:R-:W-:Y:S01]  /*08a0*/  HFMA2 R4, -RZ, RZ, 0, 0 ;  /* 0x00000000ff047431 */ /* 0x001fe200000001ff */
[----:B-1----:R-:W-:-:S05]  /*08b0*/  IADD3 R19, PT, PT, RZ, -R5, RZ ;  /* 0x80000005ff137210 */ /* 0x002fca0007ffe0ff */
[----:B------:R-:W-:-:S04]  /*08c0*/  IMAD R15, R19, R2, RZ ;  /* 0x00000002130f7224 */ /* 0x000fc800078e02ff */
[----:B------:R-:W-:Y:S01]  /*08d0*/  IMAD.HI.U32 R15, R5, R15, R4 ;  /* 0x0000000f050f7227 */ /* 0x000fe200078e0004 */
[----:B------:R-:W-:-:S03]  /*08e0*/  IABS R5, R11 ;  /* 0x0000000b00057213 */ /* 0x000fc60000000000 */
[----:B------:R-:W-:-:S07]  /*08f0*/  IMAD.IADD R4, R29, 0x1, -R16 ;  /* 0x000000011d047824 */ /* 0x000fce00078e0a10 */
.L_x_6098:
        /* <DEDUP_REMOVED lines=37> */
.L_x_6096:
[----:B------:R-:W-:Y:S05]  /*0b50*/  BSYNC.RECONVERGENT B6 ;  /* 0x0000000000067941 */ /* 0x000fea0003800200 */
.L_x_6095:
        /* <DEDUP_REMOVED lines=12> */
.L_x_6141:
        /* <DEDUP_REMOVED lines=24> */
[----:B------:R-:W-:-:S03]  /*0da0*/  MOV R14, RZ ;  /* 0x000000ff000e7202 */ /* 0x000fc60000000f00 */
        /* <DEDUP_REMOVED lines=10> */
[----:B------:R-:W-:Y:S02]  /*0e50*/  LOP3.LUT R15, R15, 0x3, RZ, 0xc0, !PT ;  /* 0x000000030f0f7812 */ /* 0x000fe400078ec0ff */
[----:B------:R-:W-:Y:S02]  /*0e60*/  LEA R12, R2, R13, 0x18 ;  /* 0x0000000d020c7211 */ /* 0x000fe400078ec0ff */
[----:B------:R-:W-:Y:S01]  /*0e70*/  MOV R13, R31 ;  /* 0x0000001f000d7202 */ /* 0x000fe20000000f00 */
[----:B------:R-:W-:Y:S01]  /*0e80*/  IMAD.MOV R15, RZ, RZ, -R15 ;  /* 0x000000ffff0f7224 */ /* 0x000fe200078e0a0f */
[----:B------:R-:W-:-:S07]  /*0e90*/  LEA R12, R31, R12, 0x2 ;  /* 0x0000000c1f0c7211 */ /* 0x000fce00078e10ff */
.L_x_6104:
        /* <DEDUP_REMOVED lines=11> */
.L_x_6103:
[----:B------:R-:W-:Y:S05]  /*0f50*/  BSYNC.RECONVERGENT B1 ;  /* 0x0000000000017941 */ /* 0x000fea0003800200 */
.L_x_6102:
        /* <DEDUP_REMOVED lines=12> */
.L_x_6107:
[----:B------:R-:W0:Y:S01]  /*1020*/  LDS R15, [R12+-0x400] ;  /* 0xfffc00000c0f7984 */ /* 0x000e220000000800 */
[----:B------:R-:W-:-:S03]  /*1030*/  IADD3 R13, PT, PT, R13, 0x800, RZ ;  /* 0x000008000d0d7810 */ /* 0x000fc60007ffe0ff */
[----:B------:R-:W1:Y:S01]  /*1040*/  LDS R19, [R12+-0x200] ;  /* 0xfffe00000c137984 */ /* 0x000e620000000800 */
[----:B------:R-:W-:-:S03]  /*1050*/  ISETP.GE.AND P4, PT, R13, R18, PT ;  /* 0x000000120d00720c */ /* 0x000fc60003f86270 */
[----:B------:R-:W2:Y:S04]  /*1060*/  LDS R21, [R12] ;  /* 0x000000000c157984 */ /* 0x000ea80000000800 */
[----:B------:R-:W3:Y:S04]  /*1070*/  LDS R25, [R12+0x200] ;  /* 0x000200000c197984 */ /* 0x000ee80000000800 */
[----:B------:R-:W-:Y:S04]  /*1080*/  LDS R35, [R12+0x400] ;  /* 0x000400000c237984 */ /* 0x000fe80000000800 */
[----:B------:R-:W4:Y:S04]  /*1090*/  LDS R23, [R12+0xc00] ;  /* 0x000c00000c177984 */ /* 0x000f280000000800 */
[----:B------:R-:W5:Y:S04]  /*10a0*/  LDS R27, [R12+0xe00] ;  /* 0x000e00000c1b7984 */ /* 0x000f680000000800 */
[----:B------:R-:W5:Y:S04]  /*10b0*/  LDS R43, [R12+0x1400] ;  /* 0x001400000c2b7984 */ /* 0x000f680000000800 */
[----:B------:R-:W5:Y:S01]  /*10c0*/  LDS R41, [R12+0x1600] ;  /* 0x001600000c297984 */ /* 0x000f620000000800 */
[C---:B0-----:R-:W-:Y:S01]  /*10d0*/  FADD.FTZ R15, -R0.reuse, R15 ;  /* 0x0000000f000f7221 */ /* 0x041fe20000010100 */
[----:B-1----:R-:W-:-:S03]  /*10e0*/  FADD.FTZ R19, -R0, R19 ;  /* 0x0000001300137221 */ /* 0x002fc60000010100 */
[----:B------:R-:W-:Y:S02]  /*10f0*/  FMUL.FTZ R20, R15, 1.4426950216293334961 ;  /* 0x3fb8aa3b0f147820 */ /* 0x000fe40000410000 */
[----:B------:R-:W0:Y:S01]  /*1100*/  LDS R15, [R12+0x600] ;  /* 0x000600000c0f7984 */ /* 0x000e220000000800 */
[C---:B--2---:R-:W-:Y:S01]  /*1110*/  FADD.FTZ R21, -R0.reuse, R21 ;  /* 0x0000001500157221 */ /* 0x044fe20000010100 */
[----:B------:R-:W-:Y:S01]  /*1120*/  FMUL.FTZ R22, R19, 1.4426950216293334961 ;  /* 0x3fb8aa3b13167820 */ /* 0x000fe20000410000 */
[----:B------:R1:W2:Y:S01]  /*1130*/  MUFU.EX2 R37, R20 ;  /* 0x0000001400257308 */ /* 0x0002a20000000800 */
[----:B------:R-:W0:Y:S01]  /*1140*/  LDS R19, [R12+0x800] ;  /* 0x000800000c137984 */ /* 0x000e220000000800 */
[----:B------:R-:W-:Y:S01]  /*1150*/  FMUL.FTZ R24, R21, 1.4426950216293334961 ;  /* 0x3fb8aa3b15187820 */ /* 0x000fe20000410000 */
[C---:B---3--:R-:W-:Y:S01]  /*1160*/  FADD.FTZ R25, -R0.reuse, R25 ;  /* 0x0000001900197221 */ /* 0x048fe20000010100 */
[----:B------:R3:W5:Y:S01]  /*1170*/  MUFU.EX2 R39, R22 ;  /* 0x0000001600277308 */ /* 0x0007620000000800 */
[----:B------:R-:W0:Y:S03]  /*1180*/  LDS R21, [R12+0xa00] ;  /* 0x000a00000c157984 */ /* 0x000e260000000800 */
[----:B------:R-:W5:Y:S01]  /*1190*/  MUFU.EX2 R45, R24 ;  /* 0x00000018002d7308 */ /* 0x000f620000000800 */
[----:B-1----:R-:W-:Y:S01]  /*11a0*/  FMUL.FTZ R20, R25, 1.4426950216293334961 ;  /* 0x3fb8aa3b19147820 */ /* 0x002fe20000410000 */
[C---:B----4-:R-:W-:Y:S01]  /*11b0*/  FADD.FTZ R23, -R0.reuse, R23 ;  /* 0x0000001700177221 */ /* 0x050fe20000010100 */
[----:B------:R-:W1:Y:S01]  /*11c0*/  LDS R25, [R12+0x1200] ;  /* 0x001200000c197984 */ /* 0x000e620000000800 */
[----:B---3--:R-:W-:Y:S01]  /*11d0*/  FADD.FTZ R22, -R0, R35 ;  /* 0x0000002300167221 */ /* 0x008fe20000010100 */
[----:B--2---:R-:W-:-:S02]  /*11e0*/  FADD.FTZ R14, R37, R14 ;  /* 0x0000000e250e7221 */ /* 0x004fc40000010000 */
[----:B------:R-:W2:Y:S01]  /*11f0*/  LDS R35, [R12+0x1000] ;  /* 0x001000000c237984 */ /* 0x000ea20000000800 */
[----:B------:R-:W3:Y:S01]  /*1200*/  MUFU.EX2 R20, R20 ;  /* 0x0000001400147308 */ /* 0x000ee20000000800 */
[----:B------:R-:W-:Y:S01]  /*1210*/  FMUL.FTZ R22, R22, 1.4426950216293334961 ;  /* 0x3fb8aa3b16167820 */ /* 0x000fe20000410000 */
[----:B-----5:R-:W-:Y:S01]  /*1220*/  FADD.FTZ R14, R14, R39 ;  /* 0x000000270e0e7221 */ /* 0x020fe20000010000 */
[----:B------:R-:W-:Y:S01]  /*1230*/  STS [R12+-0x200], R39 ;  /* 0xfffe00270c007388 */ /* 0x000fe20000000800 */
[----:B------:R-:W-:Y:S01]  /*1240*/  FMUL.FTZ R23, R23, 1.4426950216293334961 ;  /* 0x3fb8aa3b17177820 */ /* 0x000fe20000410000 */
[----:B------:R-:W-:Y:S01]  /*1250*/  FADD.FTZ R27, -R0, R27 ;  /* 0x0000001b001b7221 */ /* 0x000fe20000010100 */
[----:B------:R-:W-:Y:S01]  /*1260*/  FADD.FTZ R14, R14, R45 ;  /* 0x0000002d0e0e7221 */ /* 0x000fe20000010000 */
[----:B------:R-:W4:Y:S01]  /*1270*/  LDS R39, [R12+0x1800] ;  /* 0x001800000c277984 */ /* 0x000f220000000800 */
[----:B------:R-:W5:Y:S01]  /*1280*/  MUFU.EX2 R22, R22 ;  /* 0x0000001600167308 */ /* 0x000f620000000800 */
[C---:B------:R-:W-:Y:S01]  /*1290*/  FADD.FTZ R43, -R0.reuse, R43 ;  /* 0x0000002b002b7221 */ /* 0x040fe20000010100 */
[----:B------:R-:W-:Y:S01]  /*12a0*/  FADD.FTZ R41, -R0, R41 ;  /* 0x0000002900297221 */ /* 0x000fe20000010100 */
[----:B------:R-:W-:Y:S01]  /*12b0*/  STS [R12+-0x400], R37 ;  /* 0xfffc00250c007388 */ /* 0x000fe20000000800 */
[----:B------:R-:W1:Y:S01]  /*12c0*/  MUFU.EX2 R23, R23 ;  /* 0x0000001700177308 */ /* 0x000e620000000800 */
[----:B------:R-:W-:Y:S01]  /*12d0*/  FMUL.FTZ R43, R43, 1.4426950216293334961 ;  /* 0x3fb8aa3b2b2b7820 */ /* 0x000fe20000410000 */
[----:B---3--:R-:W-:Y:S01]  /*12e0*/  FADD.FTZ R14, R14, R20 ;  /* 0x000000140e0e7221 */ /* 0x008fe20000010000 */
[----:B------:R-:W3:Y:S01]  /*12f0*/  LDS R37, [R12+0x1a00] ;  /* 0x001a00000c257984 */ /* 0x000ee20000000800 */
[----:B------:R-:W-:-:S03]  /*1300*/  FMUL.FTZ R41, R41, 1.4426950216293334961 ;  /* 0x3fb8aa3b29297820 */ /* 0x000fc60000410000 */
[----:B------:R1:W-:Y:S01]  /*1310*/  STS [R12+0x200], R20 ;  /* 0x000200140c007388 */ /* 0x0003e20000000800 */
[----:B------:R-:W2:Y:S01]  /*1320*/  MUFU.EX2 R43, R43 ;  /* 0x0000002b002b7308 */ /* 0x000ea20000000800 */
[----:B0-----:R-:W-:Y:S01]  /*1330*/  FADD.FTZ R15, -R0, R15 ;  /* 0x0000000f000f7221 */ /* 0x001fe20000010100 */
[----:B-----5:R-:W-:Y:S01]  /*1340*/  FADD.FTZ R14, R14, R22 ;  /* 0x000000160e0e7221 */ /* 0x020fe20000010000 */
[----:B------:R0:W-:Y:S01]  /*1350*/  STS [R12+0x400], R22 ;  /* 0x000400160c007388 */ /* 0x0001e20000000800 */
[----:B------:R-:W5:Y:S01]  /*1360*/  MUFU.EX2 R41, R41 ;  /* 0x0000002900297308 */ /* 0x000f620000000800 */
[C---:B------:R-:W-:Y:S01]  /*1370*/  FADD.FTZ R19, -R0.reuse, R19 ;  /* 0x0000001300137221 */ /* 0x040fe20000010100 */
[----:B------:R-:W-:Y:S01]  /*1380*/  FMUL.FTZ R15, R15, 1.4426950216293334961 ;  /* 0x3fb8aa3b0f0f7820 */ /* 0x000fe20000410000 */
[----:B------:R-:W-:Y:S01]  /*1390*/  STS [R12], R45 ;  /* 0x0000002d0c007388 */ /* 0x000fe20000000800 */
[----:B------:R-:W-:Y:S01]  /*13a0*/  FADD.FTZ R21, -R0, R21 ;  /* 0x0000001500157221 */ /* 0x000fe20000010100 */
[----:B------:R-:W-:Y:S01]  /*13b0*/  FMUL.FTZ R19, R19, 1.4426950216293334961 ;  /* 0x3fb8aa3b13137820 */ /* 0x000fe20000410000 */
[----:B-1----:R-:W-:-:S02]  /*13c0*/  FMUL.FTZ R20, R27, 1.4426950216293334961 ;  /* 0x3fb8aa3b1b147820 */ /* 0x002fc40000410000 */
[----:B------:R-:W1:Y:S01]  /*13d0*/  MUFU.EX2 R15, R15 ;  /* 0x0000000f000f7308 */ /* 0x000e620000000800 */
[----:B------:R-:W-:Y:S01]  /*13e0*/  FMUL.FTZ R21, R21, 1.4426950216293334961 ;  /* 0x3fb8aa3b15157820 */ /* 0x000fe20000410000 */
[----:B------:R-:W-:Y:S01]  /*13f0*/  STS [R12+0xc00], R23 ;  /* 0x000c00170c007388 */ /* 0x000fe20000000800 */
[C---:B0-----:R-:W-:Y:S01]  /*1400*/  FADD.FTZ R22, -R0.reuse, R25 ;  /* 0x0000001900167221 */ /* 0x041fe20000010100 */
[----:B------:R-:W0:Y:S02]  /*1410*/  MUFU.EX2 R19, R19 ;  /* 0x0000001300137308 */ /* 0x000e240000000800 */
[----:B--2---:R-:W-:Y:S01]  /*1420*/  STS [R12+0x1400], R43 ;  /* 0x0014002b0c007388 */ /* 0x004fe20000000800 */
[----:B------:R-:W-:Y:S01]  /*1430*/  FADD.FTZ R35, -R0, R35 ;  /* 0x0000002300237221 */ /* 0x000fe20000010100 */
[----:B------:R-:W2:Y:S01]  /*1440*/  MUFU.EX2 R21, R21 ;  /* 0x0000001500157308 */ /* 0x000ea20000000800 */
[----:B------:R-:W-:Y:S01]  /*1450*/  FMUL.FTZ R22, R22, 1.4426950216293334961 ;  /* 0x3fb8aa3b16167820 */ /* 0x000fe20000410000 */
[----:B-----5:R-:W-:Y:S01]  /*1460*/  STS [R12+0x1600], R41 ;  /* 0x001600290c007388 */ /* 0x020fe20000000800 */
[----:B------:R-:W-:Y:S01]  /*1470*/  FMUL.FTZ R27, R35, 1.4426950216293334961 ;  /* 0x3fb8aa3b231b7820 */ /* 0x000fe20000410000 */
[----:B------:R-:W5:Y:S01]  /*1480*/  MUFU.EX2 R25, R20 ;  /* 0x0000001400197308 */ /* 0x000f620000000800 */
[----:B-1----:R-:W-:Y:S01]  /*1490*/  FADD.FTZ R14, R14, R15 ;  /* 0x0000000f0e0e7221 */ /* 0x002fe20000010000 */
[----:B----4-:R-:W-:-:S02]  /*14a0*/  FADD.FTZ R39, -R0, R39 ;  /* 0x0000002700277221 */ /* 0x010fc40000010100 */
[----:B------:R-:W-:Y:S01]  /*14b0*/  MUFU.EX2 R35, R22 ;  /* 0x0000001600237308 */ /* 0x000fe20000000800 */
[----:B------:R-:W-:Y:S01]  /*14c0*/  STS [R12+0x600], R15 ;  /* 0x0006000f0c007388 */ /* 0x000fe20000000800 */
[----:B0-----:R-:W-:Y:S01]  /*14d0*/  FADD.FTZ R14, R14, R19 ;  /* 0x000000130e0e7221 */ /* 0x001fe20000010000 */
[----:B------:R-:W-:Y:S01]  /*14e0*/  FMUL.FTZ R39, R39, 1.4426950216293334961 ;  /* 0x3fb8aa3b27277820 */ /* 0x000fe20000410000 */
[----:B------:R-:W0:Y:S01]  /*14f0*/  MUFU.EX2 R27, R27 ;  /* 0x0000001b001b7308 */ /* 0x000e220000000800 */
[----:B------:R-:W-:Y:S01]  /*1500*/  STS [R12+0x800], R19 ;  /* 0x000800130c007388 */ /* 0x000fe20000000800 */
[----:B--2---:R-:W-:Y:S01]  /*1510*/  FADD.FTZ R14, R14, R21 ;  /* 0x000000150e0e7221 */ /* 0x004fe20000010000 */
[----:B---3--:R-:W-:Y:S02]  /*1520*/  FADD.FTZ R37, -R0, R37 ;  /* 0x0000002500257221 */ /* 0x008fe40000010100 */
[----:B------:R-:W1:Y:S01]  /*1530*/  MUFU.EX2 R39, R39 ;  /* 0x0000002700277308 */ /* 0x000e620000000800 */
[----:B------:R-:W-:Y:S01]  /*1540*/  FADD.FTZ R14, R14, R23 ;  /* 0x000000170e0e7221 */ /* 0x000fe20000010000 */
[----:B------:R-:W-:Y:S01]  /*1550*/  FMUL.FTZ R37, R37, 1.4426950216293334961 ;  /* 0x3fb8aa3b25257820 */ /* 0x000fe20000410000 */
[----:B------:R-:W-:Y:S02]  /*1560*/  STS [R12+0xa00], R21 ;  /* 0x000a00150c007388 */ /* 0x000fe40000000800 */
[----:B-----5:R-:W-:-:S02]  /*1570*/  FADD.FTZ R14, R14, R25 ;  /* 0x000000190e0e7221 */ /* 0x020fc40000010000 */
[----:B------:R-:W-:Y:S01]  /*1580*/  STS [R12+0xe00], R25 ;  /* 0x000e00190c007388 */ /* 0x000fe20000000800 */
[----:B------:R-:W2:Y:S01]  /*1590*/  MUFU.EX2 R37, R37 ;  /* 0x0000002500257308 */ /* 0x000ea20000000800 */
[----:B0-----:R-:W-:Y:S02]  /*15a0*/  FADD.FTZ R14, R14, R27 ;  /* 0x0000001b0e0e7221 */ /* 0x001fe40000010000 */
[----:B------:R-:W-:Y:S02]  /*15b0*/  STS [R12+0x1000], R27 ;  /* 0x0010001b0c007388 */ /* 0x000fe40000000800 */
[----:B------:R-:W-:Y:S02]  /*15c0*/  FADD.FTZ R14, R14, R35 ;  /* 0x000000230e0e7221 */ /* 0x000fe40000010000 */
[----:B------:R-:W-:Y:S02]  /*15d0*/  STS [R12+0x1200], R35 ;  /* 0x001200230c007388 */ /* 0x000fe40000000800 */
[----:B------:R-:W-:-:S02]  /*15e0*/  FADD.FTZ R14, R14, R43 ;  /* 0x0000002b0e0e7221 */ /* 0x000fc40000010000 */
[----:B-1----:R-:W-:Y:S02]  /*15f0*/  STS [R12+0x1800], R39 ;  /* 0x001800270c007388 */ /* 0x002fe40000000800 */
[----:B------:R-:W-:Y:S02]  /*1600*/  FADD.FTZ R14, R14, R41 ;  /* 0x000000290e0e7221 */ /* 0x000fe40000010000 */
[----:B--2---:R0:W-:Y:S02]  /*1610*/  STS [R12+0x1a00], R37 ;  /* 0x001a00250c007388 */ /* 0x0041e40000000800 */
[----:B------:R-:W-:-:S04]  /*1620*/  FADD.FTZ R14, R14, R39 ;  /* 0x000000270e0e7221 */ /* 0x000fc80000010000 */
[----:B------:R-:W-:Y:S01]  /*1630*/  FADD.FTZ R14, R14, R37 ;  /* 0x000000250e0e7221 */ /* 0x000fe20000010000 */
[----:B0-----:R-:W-:Y:S01]  /*1640*/  IADD3 R12, PT, PT, R12, 0x2000, RZ ;  /* 0x000020000c0c7810 */ /* 0x001fe20007ffe0ff */
[----:B------:R-:W-:Y:S06]  /*1650*/  @!P4 BRA `(.L_x_6107) ;  /* 0xfffffff80070c947 */ /* 0x000fec000383ffff */
.L_x_6106:
[----:B------:R-:W-:Y:S05]  /*1660*/  BSYNC.RECONVERGENT B1 ;  /* 0x0000000000017941 */ /* 0x000fea0003800200 */
.L_x_6105:
        /* <DEDUP_REMOVED lines=55> */
.L_x_6109:
[----:B------:R-:W-:Y:S05]  /*19e0*/  BSYNC.RECONVERGENT B1 ;  /* 0x0000000000017941 */ /* 0x000fea0003800200 */
.L_x_6108:
        /* <DEDUP_REMOVED lines=26> */
.L_x_6101:
[----:B------:R-:W-:Y:S05]  /*1b90*/  BSYNC.RECONVERGENT B0 ;  /* 0x0000000000007941 */ /* 0x000fea0003800200 */
.L_x_6100:
        /* <DEDUP_REMOVED lines=40> */
.L_x_6114:
[----:B------:R-:W1:Y:S01]  /*1e20*/  LDS R17, [R13] ;  /* 0x000000000d117984 */ /* 0x000e620000000800 */
[----:B------:R-:W-:-:S04]  /*1e30*/  IADD3 R15, PT, PT, R15, 0x1, RZ ;  /* 0x000000010f0f7810 */ /* 0x000fc80007ffe0ff */
[----:B------:R-:W-:Y:S01]  /*1e40*/  ISETP.NE.AND P0, PT, R15, RZ, PT ;  /* 0x000000ff0f00720c */ /* 0x000fe20003f05270 */
[----:B-1----:R-:W-:-:S05]  /*1e50*/  FMUL.FTZ R14, R17, R4 ;  /* 0x00000004110e7220 */ /* 0x002fca0000410000 */
[----:B------:R1:W-:Y:S02]  /*1e60*/  STS [R13], R14 ;  /* 0x0000000e0d007388 */ /* 0x0003e40000000800 */
[----:B-1----:R-:W-:-:S05]  /*1e70*/  IADD3 R13, PT, PT, R13, 0x200, RZ ;  /* 0x000002000d0d7810 */ /* 0x002fca0007ffe0ff */
[----:B------:R-:W-:Y:S05]  /*1e80*/  @P0 BRA `(.L_x_6114) ;  /* 0xfffffffc00e40947 */ /* 0x000fea000383ffff */
.L_x_6113:
[----:B------:R-:W-:Y:S05]  /*1e90*/  BSYNC.RECONVERGENT B1 ;  /* 0x0000000000017941 */ /* 0x000fea0003800200 */
.L_x_6112:
        /* <DEDUP_REMOVED lines=12> */
.L_x_6117:
        /* <DEDUP_REMOVED lines=25> */
[-C--:B------:R-:W-:Y:S01]  /*20f0*/  FMUL.FTZ R27, R27, R4.reuse ;  /* 0x000000041b1b7220 */ /* 0x080fe20000410000 */
[-C--:B------:R-:W-:Y:S02]  /*2100*/  FMUL.FTZ R35, R35, R4.reuse ;  /* 0x0000000423237220 */ /* 0x080fe40000410000 */
        /* <DEDUP_REMOVED lines=25> */
.L_x_6116:
[----:B------:R-:W-:Y:S05]  /*22a0*/  BSYNC.RECONVERGENT B1 ;  /* 0x0000000000017941 */ /* 0x000fea0003800200 */
.L_x_6115:
        /* <DEDUP_REMOVED lines=31> */
.L_x_6119:
[----:B------:R-:W-:Y:S05]  /*24a0*/  BSYNC.RECONVERGENT B1 ;  /* 0x0000000000017941 */ /* 0x000fea0003800200 */
.L_x_6118:
        /* <DEDUP_REMOVED lines=14> */
.L_x_6111:
[----:B------:R-:W-:Y:S05]  /*2590*/  BSYNC.RECONVERGENT B0 ;  /* 0x0000000000007941 */ /* 0x000fea0003800200 */
.L_x_6110:
        /* <DEDUP_REMOVED lines=9> */
[----:B-1----:R-:W-:-:S04]  /*2630*/  IADD3 R4, P0, PT, R2, R33, RZ ;  /* 0x0000002102047210 */ /* 0x002fc80007f1e0ff */
        /* <DEDUP_REMOVED lines=8> */
[----:B------:R3:W-:Y:S02]  /*26c0*/  STG.E desc[UR36][R10.64], R12 ;  /* 0x0000000c0a007986 */ /* 0x0007e4000c101924 */
.L_x_6121:
[----:B------:R-:W-:Y:S05]  /*26d0*/  BSYNC.RECONVERGENT B0 ;  /* 0x0000000000007941 */ /* 0x000fea0003800200 */
.L_x_6120:
[----:B------:R-:W-:Y:S04]  /*26e0*/  BSSY.RECONVERGENT B6, `(.L_x_6122) ;  /* 0x000004d000067945 */ /* 0x000fe80003800200 */
[----:B------:R-:W-:Y:S05]  /*26f0*/  @P1 BRA `(.L_x_6123) ;  /* 0x00000004002c1947 */ /* 0x000fea0003800000 */
[----:B------:R-:W0:Y:S01]  /*2700*/  LDC R16, c[0x0][0x400] ;  /* 0x00010000ff107b82 */ /* 0x000e220000000800 */
[----:B-1----:R-:W1:Y:S01]  /*2710*/  I2F.RP R4, R5 ;  /* 0x0000000500047306 */ /* 0x002e620000209400 */
[----:B------:R-:W4:Y:S06]  /*2720*/  LDCU UR4, c[0x0][0x3fc] ;  /* 0x00007f80ff0477ac */ /* 0x000f2c0008000800 */
[----:B------:R-:W5:Y:S01]  /*2730*/  LDC R17, c[0x0][0x404] ;  /* 0x00010100ff117b82 */ /* 0x000f620000000800 */
[----:B-1----:R-:W2:Y:S01]  /*2740*/  MUFU.RCP R4, R4 ;  /* 0x0000000400047308 */ /* 0x002ea20000001000 */
[----:B0--3--:R-:W-:-:S02]  /*2750*/  IABS R0, R16 ;  /* 0x0000001000007213 */ /* 0x009fc40000000000 */
[----:B------:R-:W-:-:S05]  /*2760*/  ISETP.NE.AND P1, PT, R16, RZ, PT ;  /* 0x000000ff1000720c */ /* 0x000fca0003f25270 */
[----:B------:R-:W0:Y:S01]  /*2770*/  I2F.RP R12, R0 ;  /* 0x00000000000c7306 */ /* 0x000e220000209400 */
[----:B-----5:R-:W-:Y:S01]  /*2780*/  ISETP.NE.AND P2, PT, R17, RZ, PT ;  /* 0x000000ff1100720c */ /* 0x020fe20003f45270 */
[----:B--2---:R-:W-:-:S06]  /*2790*/  VIADD R2, R4, 0xffffffe ;  /* 0x0ffffffe04027836 */ /* 0x004fcc0000000000 */
[----:B------:R1:W2:Y:S08]  /*27a0*/  F2I.FTZ.U32.TRUNC.NTZ R3, R2 ;  /* 0x0000000200037305 */ /* 0x0002b0000021f000 */
[----:B0-----:R-:W0:Y:S01]  /*27b0*/  MUFU.RCP R12, R12 ;  /* 0x0000000c000c7308 */ /* 0x001e220000001000 */
[----:B-1----:R-:W-:Y:S01]  /*27c0*/  IMAD.MOV.U32 R2, RZ, RZ, RZ ;  /* 0x000000ffff027224 */ /* 0x002fe200078e00ff */
[----:B--2---:R-:W-:-:S05]  /*27d0*/  IADD3 R14, PT, PT, RZ, -R3, RZ ;  /* 0x80000003ff0e7210 */ /* 0x004fca0007ffe0ff */
[----:B------:R-:W-:-:S04]  /*27e0*/  IMAD R13, R14, R5, RZ ;  /* 0x000000050e0d7224 */ /* 0x000fc800078e02ff */
[----:B------:R-:W-:Y:S01]  /*27f0*/  IMAD.HI.U32 R15, R3, R13, R2 ;  /* 0x0000000d030f7227 */ /* 0x000fe200078e0002 */
[----:B------:R-:W-:Y:S02]  /*2800*/  IABS R2, R17 ;  /* 0x0000001100027213 */ /* 0x000fe40000000000 */
[----:B0-----:R-:W-:Y:S02]  /*2810*/  IADD3 R10, PT, PT, R12, 0xffffffe, RZ ;  /* 0x0ffffffe0c0a7810 */ /* 0x001fe40007ffe0ff */
[----:B----4-:R-:W-:Y:S02]  /*2820*/  IADD3 R13, PT, PT, R8, -UR4, RZ ;  /* 0x80000004080d7c10 */ /* 0x010fe4000fffe0ff */
[----:B------:R0:W1:Y:S02]  /*2830*/  F2I.FTZ.U32.TRUNC.NTZ R11, R10 ;  /* 0x0000000a000b7305 */ /* 0x000064000021f000 */
[----:B0-----:R-:W-:Y:S01]  /*2840*/  HFMA2 R10, -RZ, RZ, 0, 0 ;  /* 0x00000000ff0a7431 */ /* 0x001fe200000001ff */
[----:B-1----:R-:W-:-:S05]  /*2850*/  IADD3 R19, PT, PT, RZ, -R11, RZ ;  /* 0x8000000bff137210 */ /* 0x002fca0007ffe0ff */
[----:B------:R-:W-:-:S04]  /*2860*/  IMAD R19, R19, R0, RZ ;  /* 0x0000000013137224 */ /* 0x000fc800078e02ff */
[----:B------:R-:W-:Y:S01]  /*2870*/  IMAD.HI.U32 R10, R11, R19, R10 ;  /* 0x000000130b0a7227 */ /* 0x000fe200078e000a */
[----:B------:R-:W-:-:S07]  /*2880*/  MOV R19, R2 ;  /* 0x0000000200137202 */ /* 0x000fce0000000f00 */
.L_x_6125:
        /* <DEDUP_REMOVED lines=34> */
.L_x_6124:
        /* <DEDUP_REMOVED lines=16> */
.L_x_6123:
[----:B------:R-:W-:Y:S05]  /*2bb0*/  BSYNC.RECONVERGENT B6 ;  /* 0x0000000000067941 */ /* 0x000fea0003800200 */
.L_x_6122:
[----:B------:R-:W-:-:S03]  /*2bc0*/  UMOV UR4, 0xffffffff ;  /* 0xffffffff00047882 */ /* 0x000fc60000000000 */
[----:B------:R-:W-:Y:S05]  /*2bd0*/  BRA.DIV UR4, `(.L_x_6126) ;  /* 0x0000001e04707947 */ /* 0x000fea000b800000 */
[----:B------:R-:W-:Y:S01]  /*2be0*/  IMAD.MOV.U32 R22, RZ, RZ, RZ ;  /* 0x000000ffff167224 */ /* 0x000fe200078e00ff */
[----:B------:R-:W-:Y:S02]  /*2bf0*/  CS2R R20, SRZ ;  /* 0x0000000000147805 */ /* 0x000fe4000001ff00 */
[----:B------:R-:W-:Y:S02]  /*2c00*/  CS2R R18, SRZ ;  /* 0x0000000000127805 */ /* 0x000fe4000001ff00 */
[----:B------:R-:W-:Y:S01]  /*2c10*/  CS2R R40, SRZ ;  /* 0x0000000000287805 */ /* 0x000fe2000001ff00 */
[----:B------:R-:W-:Y:S01]  /*2c20*/  FADD.FTZ R22, RZ, R22 ;  /* 0x00000016ff167221 */ /* 0x000fe20000010000 */
[----:B------:R-:W-:Y:S01]  /*2c30*/  CS2R R8, SRZ ;  /* 0x0000000000087805 */ /* 0x000fe2000001ff00 */
[----:B------:R-:W-:Y:S02]  /*2c40*/  HFMA2 R14, -RZ, RZ, 0, 0 ;  /* 0x00000000ff0e7431 */ /* 0x000fe400000001ff */
[----:B------:R-:W-:Y:S01]  /*2c50*/  FADD.FTZ R21, RZ, R21 ;  /* 0x00000015ff157221 */ /* 0x000fe20000010000 */
[----:B------:R-:W-:Y:S01]  /*2c60*/  FADD.FTZ R18, RZ, R18 ;  /* 0x00000012ff127221 */ /* 0x000fe20000010000 */
[----:B------:R-:W4:Y:S01]  /*2c70*/  SHFL.BFLY PT, R5, R22, 0x2, 0x1f ;  /* 0x0c401f0016057f89 */ /* 0x000f2200000e0000 */
[----:B------:R-:W-:Y:S01]  /*2c80*/  FADD.FTZ R41, RZ, R41 ;  /* 0x00000029ff297221 */ /* 0x000fe20000010000 */
[----:B------:R-:W-:Y:S01]  /*2c90*/  FADD.FTZ R40, RZ, R40 ;  /* 0x00000028ff287221 */ /* 0x000fe20000010000 */
[----:B------:R-:W-:Y:S01]  /*2ca0*/  FADD.FTZ R20, RZ, R20 ;  /* 0x00000014ff147221 */ /* 0x000fe20000010000 */
[----:B------:R-:W5:Y:S01]  /*2cb0*/  SHFL.BFLY PT, R24, R21, 0x2, 0x1f ;  /* 0x0c401f0015187f89 */ /* 0x000f6200000e0000 */
[----:B------:R-:W-:Y:S01]  /*2cc0*/  CS2R R16, SRZ ;  /* 0x0000000000107805 */ /* 0x000fe2000001ff00 */
[----:B------:R-:W-:Y:S01]  /*2cd0*/  FADD.FTZ R8, RZ, R8 ;  /* 0x00000008ff087221 */ /* 0x000fe20000010000 */
[----:B------:R-:W-:Y:S01]  /*2ce0*/  FADD.FTZ R7, RZ, R14 ;  /* 0x0000000eff077221 */ /* 0x000fe20000010000 */
[----:B------:R-:W1:Y:S01]  /*2cf0*/  SHFL.BFLY PT, R25, R18, 0x2, 0x1f ;  /* 0x0c401f0012197f89 */ /* 0x000e6200000e0000 */
[----:B------:R-:W-:Y:S01]  /*2d00*/  MOV R6, RZ ;  /* 0x000000ff00067202 */ /* 0x000fe20000000f00 */
[----:B------:R-:W-:Y:S01]  /*2d10*/  FADD.FTZ R9, RZ, R9 ;  /* 0x00000009ff097221 */ /* 0x000fe20000010000 */
[----:B------:R-:W-:Y:S01]  /*2d20*/  FADD.FTZ R17, RZ, R17 ;  /* 0x00000011ff117221 */ /* 0x000fe20000010000 */
[----:B0--3--:R-:W0:Y:S01]  /*2d30*/  SHFL.BFLY PT, R0, R41, 0x2, 0x1f ;  /* 0x0c401f0029007f89 */ /* 0x009e2200000e0000 */
[----:B------:R-:W-:Y:S01]  /*2d40*/  FADD.FTZ R16, RZ, R16 ;  /* 0x00000010ff107221 */ /* 0x000fe20000010000 */
[----:B------:R-:W-:Y:S01]  /*2d50*/  FADD.FTZ R6, RZ, R6 ;  /* 0x00000006ff067221 */ /* 0x000fe20000010000 */
[----:B------:R-:W-:Y:S01]  /*2d60*/  MOV R34, RZ ;  /* 0x000000ff00227202 */ /* 0x000fe20000000f00 */
[----:B------:R-:W3:Y:S01]  /*2d70*/  SHFL.BFLY PT, R27, R40, 0x2, 0x1f ;  /* 0x0c401f00281b7f89 */ /* 0x000ee200000e0000 */
[----:B------:R-:W-:Y:S01]  /*2d80*/  FADD.FTZ R19, RZ, R19 ;  /* 0x00000013ff137221 */ /* 0x000fe20000010000 */
[----:B------:R-:W-:-:S02]  /*2d90*/  IMAD.MOV.U32 R26, RZ, RZ, RZ ;  /* 0x000000ffff1a7224 */ /* 0x000fc400078e00ff */
[----:B------:R-:W-:Y:S01]  /*2da0*/  HFMA2 R38, -RZ, RZ, 0, 0 ;  /* 0x00000000ff267431 */ /* 0x000fe200000001ff */
[----:B------:R-:W3:Y:S01]  /*2db0*/  SHFL.BFLY PT, R23, R20, 0x2, 0x1f ;  /* 0x0c401f0014177f89 */ /* 0x000ee200000e0000 */
[----:B------:R-:W-:Y:S01]  /*2dc0*/  FADD.FTZ R34, RZ, R34 ;  /* 0x00000022ff227221 */ /* 0x000fe20000010000 */
[----:B------:R-:W-:Y:S01]  /*2dd0*/  FADD.FTZ R26, RZ, R26 ;  /* 0x0000001aff1a7221 */ /* 0x000fe20000010000 */
[----:B------:R-:W-:Y:S02]  /*2de0*/  HFMA2 R42, -RZ, RZ, 0, 0 ;  /* 0x00000000ff2a7431 */ /* 0x000fe400000001ff */
[----:B----4-:R-:W-:Y:S01]  /*2df0*/  FADD.FTZ R22, R22, R5 ;  /* 0x0000000516167221 */ /* 0x010fe20000010000 */
[----:B------:R-:W-:Y:S01]  /*2e00*/  FADD.FTZ R5, RZ, R14 ;  /* 0x0000000eff057221 */ /* 0x000fe20000010000 */
[----:B------:R-:W4:Y:S01]  /*2e10*/  SHFL.BFLY PT, R35, R8, 0x2, 0x1f ;  /* 0x0c401f0008237f89 */ /* 0x000f2200000e0000 */
[----:B------:R-:W-:Y:S01]  /*2e20*/  FADD.FTZ R38, RZ, R38 ;  /* 0x00000026ff267221 */ /* 0x000fe20000010000 */
[----:B-----5:R-:W-:Y:S01]  /*2e30*/  FADD.FTZ R21, R21, R24 ;  /* 0x0000001815157221 */ /* 0x020fe20000010000 */
[----:B------:R-:W-:Y:S01]  /*2e40*/  FADD.FTZ R42, RZ, R42 ;  /* 0x0000002aff2a7221 */ /* 0x000fe20000010000 */
[----:B------:R-:W5:Y:S01]  /*2e50*/  SHFL.BFLY PT, R14, R5, 0x2, 0x1f ;  /* 0x0c401f00050e7f89 */ /* 0x000f6200000e0000 */
[----:B-1----:R-:W-:Y:S01]  /*2e60*/  FADD.FTZ R18, R18, R25 ;  /* 0x0000001912127221 */ /* 0x002fe20000010000 */
[----:B------:R-:W-:-:S02]  /*2e70*/  CS2R R24, SRZ ;  /* 0x0000000000187805 */ /* 0x000fc4000001ff00 */
[----:B--2---:R-:W1:Y:S01]  /*2e80*/  SHFL.BFLY PT, R2, R17, 0x2, 0x1f ;  /* 0x0c401f0011027f89 */ /* 0x004e6200000e0000 */
[----:B0-----:R-:W-:-:S03]  /*2e90*/  FADD.FTZ R41, R41, R0 ;  /* 0x0000000029297221 */ /* 0x001fc60000010000 */
[----:B------:R-:W0:Y:S01]  /*2ea0*/  SHFL.BFLY PT, R3, R16, 0x2, 0x1f ;  /* 0x0c401f0010037f89 */ /* 0x000e2200000e0000 */
[----:B------:R-:W-:Y:S01]  /*2eb0*/  FADD.FTZ R24, RZ, R24 ;  /* 0x00000018ff187221 */ /* 0x000fe20000010000 */
[----:B---3--:R-:W-:Y:S01]  /*2ec0*/  FADD.FTZ R40, R40, R27 ;  /* 0x0000001b28287221 */ /* 0x008fe20000010000 */
[----:B------:R-:W-:Y:S01]  /*2ed0*/  FADD.FTZ R25, RZ, R25 ;  /* 0x00000019ff197221 */ /* 0x000fe20000010000 */
[----:B------:R-:W2:Y:S01]  /*2ee0*/  SHFL.BFLY PT, R0, R7, 0x2, 0x1f ;  /* 0x0c401f0007007f89 */ /* 0x000ea200000e0000 */
[----:B------:R-:W-:Y:S01]  /*2ef0*/  FADD.FTZ R20, R20, R23 ;  /* 0x0000001714147221 */ /* 0x000fe20000010000 */
[----:B------:R-:W-:Y:S02]  /*2f00*/  MOV R23, RZ ;  /* 0x000000ff00177202 */ /* 0x000fe40000000f00 */
[----:B------:R-:W3:Y:S03]  /*2f10*/  SHFL.BFLY PT, R27, R6, 0x2, 0x1f ;  /* 0x0c401f00061b7f89 */ /* 0x000ee600000e0000 */
[----:B------:R-:W-:Y:S01]  /*2f20*/  FADD.FTZ R23, RZ, R23 ;  /* 0x00000017ff177221 */ /* 0x000fe20000010000 */
[----:B------:R-:W3:Y:S01]  /*2f30*/  SHFL.BFLY PT, R32, R9, 0x2, 0x1f ;  /* 0x0c401f0009207f89 */ /* 0x000ee200000e0000 */
[----:B----4-:R-:W-:Y:S01]  /*2f40*/  FADD.FTZ R8, R8, R35 ;  /* 0x0000002308087221 */ /* 0x010fe20000010000 */
[----:B-----5:R-:W-:-:S02]  /*2f50*/  FADD.FTZ R5, R5, R14 ;  /* 0x0000000e05057221 */ /* 0x020fc40000010000 */
[----:B------:R-:W4:Y:S01]  /*2f60*/  SHFL.BFLY PT, R43, R34, 0x2, 0x1f ;  /* 0x0c401f00222b7f89 */ /* 0x000f2200000e0000 */
[----:B-1----:R-:W-:-:S03]  /*2f70*/  FADD.FTZ R17, R17, R2 ;  /* 0x0000000211117221 */ /* 0x002fc60000010000 */
[----:B------:R-:W1:Y:S01]  /*2f80*/  SHFL.BFLY PT, R35, R24, 0x2, 0x1f ;  /* 0x0c401f0018237f89 */ /* 0x000e6200000e0000 */
[----:B0-----:R-:W-:-:S03]  /*2f90*/  FADD.FTZ R16, R16, R3 ;  /* 0x0000000310107221 */ /* 0x001fc60000010000 */
[----:B------:R-:W0:Y:S01]  /*2fa0*/  SHFL.BFLY PT, R14, R23, 0x2, 0x1f ;  /* 0x0c401f00170e7f89 */ /* 0x000e2200000e0000 */
[----:B------:R-:W-:Y:S01]  /*2fb0*/  CS2R R2, SRZ ;  /* 0x0000000000027805 */ /* 0x000fe2000001ff00 */
[----:B--2---:R-:W-:Y:S02]  /*2fc0*/  FADD.FTZ R7, R7, R0 ;  /* 0x0000000007077221 */ /* 0x004fe40000010000 */
[----:B------:R-:W2:Y:S03]  /*2fd0*/  SHFL.BFLY PT, R4, R19, 0x2, 0x1f ;  /* 0x0c401f0013047f89 */ /* 0x000ea600000e0000 */
[----:B------:R-:W-:Y:S01]  /*2fe0*/  FADD.FTZ R3, RZ, R3 ;  /* 0x00000003ff037221 */ /* 0x000fe20000010000 */
[----:B---3--:R-:W-:Y:S01]  /*2ff0*/  FADD.FTZ R6, R6, R27 ;  /* 0x0000001b06067221 */ /* 0x008fe20000010000 */
[----:B------:R-:W-:Y:S01]  /*3000*/  FADD.FTZ R2, RZ, R2 ;  /* 0x00000002ff027221 */ /* 0x000fe20000010000 */
[----:B------:R-:W-:Y:S01]  /*3010*/  SHFL.BFLY PT, R27, R26, 0x2, 0x1f ;  /* 0x0c401f001a1b7f89 */ /* 0x000fe200000e0000 */
[----:B------:R-:W-:-:S03]  /*3020*/  FADD.FTZ R9, R9, R32 ;  /* 0x0000002009097221 */ /* 0x000fc60000010000 */
[----:B------:R-:W3:Y:S01]  /*3030*/  SHFL.BFLY PT, R0, R3, 0x2, 0x1f ;  /* 0x0c401f0003007f89 */ /* 0x000ee200000e0000 */
[----:B----4-:R-:W-:-:S03]  /*3040*/  FADD.FTZ R34, R34, R43 ;  /* 0x0000002b22227221 */ /* 0x010fc60000010000 */
[----:B------:R-:W4:Y:S01]  /*3050*/  SHFL.BFLY PT, R37, R38, 0x2, 0x1f ;  /* 0x0c401f0026257f89 */ /* 0x000f2200000e0000 */
[----:B-1----:R-:W-:-:S03]  /*3060*/  FADD.FTZ R32, R24, R35 ;  /* 0x0000002318207221 */ /* 0x002fc60000010000 */
[----:B------:R-:W1:Y:S01]  /*3070*/  SHFL.BFLY PT, R43, R2, 0x2, 0x1f ;  /* 0x0c401f00022b7f89 */ /* 0x000e6200000e0000 */
[----:B0-----:R-:W-:Y:S01]  /*3080*/  FADD.FTZ R35, R23, R14 ;  /* 0x0000000e17237221 */ /* 0x001fe20000010000 */
[----:B------:R-:W-:Y:S02]  /*3090*/  HFMA2 R14, -RZ, RZ, 0, 0 ;  /* 0x00000000ff0e7431 */ /* 0x000fe400000001ff */
[----:B------:R-:W0:Y:S01]  /*30a0*/  SHFL.BFLY PT, R24, R21, 0x1, 0x1f ;  /* 0x0c201f0015187f89 */ /* 0x000e2200000e0000 */
[----:B--2---:R-:W-:Y:S01]  /*30b0*/  FADD.FTZ R19, R19, R4 ;  /* 0x0000000413137221 */ /* 0x004fe20000010000 */
[----:B------:R-:W-:Y:S02]  /*30c0*/  HFMA2 R4, -RZ, RZ, 0, 0 ;  /* 0x00000000ff047431 */ /* 0x000fe400000001ff */
[----:B------:R-:W-:Y:S01]  /*30d0*/  FADD.FTZ R36, RZ, R14 ;  /* 0x0000000eff247221 */ /* 0x000fe20000010000 */
[----:B------:R-:W2:Y:S02]  /*30e0*/  SHFL.BFLY PT, R39, R40, 0x1, 0x1f ;  /* 0x0c201f0028277f89 */ /* 0x000ea400000e0000 */
[----:B------:R-:W-:-:S02]  /*30f0*/  FADD.FTZ R4, RZ, R4 ;  /* 0x00000004ff047221 */ /* 0x000fc40000010000 */
[----:B------:R-:W5:Y:S01]  /*3100*/  SHFL.BFLY PT, R14, R36, 0x2, 0x1f ;  /* 0x0c401f00240e7f89 */ /* 0x000f6200000e0000 */
[----:B---3--:R-:W-:Y:S01]  /*3110*/  FADD.FTZ R3, R3, R0 ;  /* 0x0000000003037221 */ /* 0x008fe20000010000 */
[----:B------:R-:W-:Y:S02]  /*3120*/  FADD.FTZ R0, R26, R27 ;  /* 0x0000001b1a007221 */ /* 0x000fe40000010000 */
[----:B------:R-:W3:Y:S01]  /*3130*/  SHFL.BFLY PT, R28, R25, 0x2, 0x1f ;  /* 0x0c401f00191c7f89 */ /* 0x000ee200000e0000 */
[----:B----4-:R-:W-:-:S03]  /*3140*/  FADD.FTZ R38, R38, R37 ;  /* 0x0000002526267221 */ /* 0x010fc60000010000 */
[----:B------:R-:W4:Y:S01]  /*3150*/  SHFL.BFLY PT, R26, R19, 0x1, 0x1f ;  /* 0x0c201f00131a7f89 */ /* 0x000f2200000e0000 */
[----:B-1----:R-:W-:-:S03]  /*3160*/  FADD.FTZ R2, R2, R43 ;  /* 0x0000002b02027221 */ /* 0x002fc60000010000 */
[----:B------:R-:W1:Y:S01]  /*3170*/  SHFL.BFLY PT, R10, R41, 0x1, 0x1f ;  /* 0x0c201f00290a7f89 */ /* 0x000e6200000e0000 */
[----:B0-----:R-:W-:-:S03]  /*3180*/  FADD.FTZ R21, R21, R24 ;  /* 0x0000001815157221 */ /* 0x001fc60000010000 */
[----:B------:R-:W0:Y:S01]  /*3190*/  SHFL.BFLY PT, R37, R38, 0x1, 0x1f ;  /* 0x0c201f0026257f89 */ /* 0x000e2200000e0000 */
[----:B--2---:R-:W-:-:S03]  /*31a0*/  FADD.FTZ R39, R40, R39 ;  /* 0x0000002728277221 */ /* 0x004fc60000010000 */
[----:B------:R-:W2:Y:S01]  /*31b0*/  SHFL.BFLY PT, R43, R22, 0x1, 0x1f ;  /* 0x0c201f00162b7f89 */ /* 0x000ea200000e0000 */
[----:B-----5:R-:W-:-:S03]  /*31c0*/  FADD.FTZ R24, R36, R14 ;  /* 0x0000000e24187221 */ /* 0x020fc60000010000 */
[----:B------:R-:W5:Y:S01]  /*31d0*/  SHFL.BFLY PT, R23, R20, 0x1, 0x1f ;  /* 0x0c201f0014177f89 */ /* 0x000f6200000e0000 */
[----:B------:R-:W-:Y:S01]  /*31e0*/  MOV R14, RZ ;  /* 0x000000ff000e7202 */ /* 0x000fe20000000f00 */
[----:B---3--:R-:W-:Y:S02]  /*31f0*/  FADD.FTZ R27, R25, R28 ;  /* 0x0000001c191b7221 */ /* 0x008fe40000010000 */
[----:B------:R-:W-:Y:S01]  /*3200*/  SHFL.BFLY PT, R36, R9, 0x1, 0x1f ;  /* 0x0c201f0009247f89 */ /* 0x000fe200000e0000 */
[----:B----4-:R-:W-:Y:S01]  /*3210*/  FADD.FTZ R40, R19, R26 ;  /* 0x0000001a13287221 */ /* 0x010fe20000010000 */
[----:B------:R-:W-:Y:S02]  /*3220*/  FADD.FTZ R26, RZ, R14 ;  /* 0x0000000eff1a7221 */ /* 0x000fe40000010000 */
[----:B------:R-:W3:Y:S01]  /*3230*/  SHFL.BFLY PT, R25, R18, 0x1, 0x1f ;  /* 0x0c201f0012197f89 */ /* 0x000ee200000e0000 */
[----:B-1----:R-:W-:-:S03]  /*3240*/  FADD.FTZ R10, R41, R10 ;  /* 0x0000000a290a7221 */ /* 0x002fc60000010000 */
[----:B------:R-:W1:Y:S01]  /*3250*/  SHFL.BFLY PT, R14, R26, 0x2, 0x1f ;  /* 0x0c401f001a0e7f89 */ /* 0x000e6200000e0000 */
[----:B0-----:R-:W-:-:S03]  /*3260*/  FADD.FTZ R37, R38, R37 ;  /* 0x0000002526257221 */ /* 0x001fc60000010000 */
[----:B------:R-:W0:Y:S01]  /*3270*/  SHFL.BFLY PT, R28, R17, 0x1, 0x1f ;  /* 0x0c201f00111c7f89 */ /* 0x000e2200000e0000 */
[----:B--2---:R-:W-:-:S03]  /*3280*/  FADD.FTZ R22, R22, R43 ;  /* 0x0000002b16167221 */ /* 0x004fc60000010000 */
[----:B------:R-:W2:Y:S01]  /*3290*/  SHFL.BFLY PT, R41, R16, 0x1, 0x1f ;  /* 0x0c201f0010297f89 */ /* 0x000ea200000e0000 */
[----:B-----5:R-:W-:-:S03]  /*32a0*/  FADD.FTZ R38, R20, R23 ;  /* 0x0000001714267221 */ /* 0x020fc60000010000 */
[----:B------:R-:W4:Y:S04]  /*32b0*/  SHFL.BFLY PT, R43, R8, 0x1, 0x1f ;  /* 0x0c201f00082b7f89 */ /* 0x000f2800000e0000 */
[----:B------:R-:W5:Y:S04]  /*32c0*/  SHFL.BFLY PT, R23, R6, 0x1, 0x1f ;  /* 0x0c201f0006177f89 */ /* 0x000f6800000e0000 */
[----:B------:R-:W5:Y:S01]  /*32d0*/  SHFL.BFLY PT, R45, R4, 0x2, 0x1f ;  /* 0x0c401f00042d7f89 */ /* 0x000f6200000e0000 */
[----:B---3--:R-:W-:Y:S01]  /*32e0*/  FADD.FTZ R19, R18, R25 ;  /* 0x0000001912137221 */ /* 0x008fe20000010000 */
[----:B-1----:R-:W-:Y:S01]  /*32f0*/  FADD.FTZ R25, R26, R14 ;  /* 0x0000000e1a197221 */ /* 0x002fe20000010000 */
[----:B------:R-:W-:Y:S01]  /*3300*/  IMAD.MOV.U32 R14, RZ, RZ, RZ ;  /* 0x000000ffff0e7224 */ /* 0x000fe200078e00ff */
[----:B------:R-:W1:Y:S01]  /*3310*/  SHFL.BFLY PT, R20, R7, 0x1, 0x1f ;  /* 0x0c201f0007147f89 */ /* 0x000e6200000e0000 */
[----:B0-----:R-:W-:-:S03]  /*3320*/  FADD.FTZ R18, R17, R28 ;  /* 0x0000001c11127221 */ /* 0x001fc60000010000 */
[----:B------:R-:W0:Y:S01]  /*3330*/  SHFL.BFLY PT, R28, R5, 0x1, 0x1f ;  /* 0x0c201f00051c7f89 */ /* 0x000e2200000e0000 */
[----:B--2---:R-:W-:Y:S01]  /*3340*/  FADD.FTZ R41, R16, R41 ;  /* 0x0000002910297221 */ /* 0x004fe20000010000 */
[----:B------:R-:W-:Y:S02]  /*3350*/  FADD.FTZ R16, R9, R36 ;  /* 0x0000002409107221 */ /* 0x000fe40000010000 */
[----:B------:R-:W-:Y:S01]  /*3360*/  SHFL.BFLY PT, R26, R35, 0x1, 0x1f ;  /* 0x0c201f00231a7f89 */ /* 0x000fe200000e0000 */
[----:B----4-:R-:W-:-:S03]  /*3370*/  FADD.FTZ R9, R8, R43 ;  /* 0x0000002b08097221 */ /* 0x010fc60000010000 */
[----:B------:R-:W2:Y:S01]  /*3380*/  SHFL.BFLY PT, R43, R2, 0x1, 0x1f ;  /* 0x0c201f00022b7f89 */ /* 0x000ea200000e0000 */
[----:B-----5:R-:W-:Y:S01]  /*3390*/  FADD.FTZ R8, R6, R23 ;  /* 0x0000001706087221 */ /* 0x020fe20000010000 */
[----:B------:R-:W-:Y:S02]  /*33a0*/  FADD.FTZ R23, RZ, R14 ;  /* 0x0000000eff177221 */ /* 0x000fe40000010000 */
[----:B------:R-:W-:Y:S01]  /*33b0*/  SHFL.BFLY PT, R36, R3, 0x1, 0x1f ;  /* 0x0c201f0003247f89 */ /* 0x000fe200000e0000 */
[----:B------:R-:W-:-:S03]  /*33c0*/  FADD.FTZ R4, R4, R45 ;  /* 0x0000002d04047221 */ /* 0x000fc60000010000 */
[----:B------:R-:W3:Y:S04]  /*33d0*/  SHFL.BFLY PT, R14, R27, 0x1, 0x1f ;  /* 0x0c201f001b0e7f89 */ /* 0x000ee800000e0000 */
[----:B------:R-:W4:Y:S01]  /*33e0*/  SHFL.BFLY PT, R17, R4, 0x1, 0x1f ;  /* 0x0c201f0004117f89 */ /* 0x000f2200000e0000 */
[----:B-1----:R-:W-:Y:S01]  /*33f0*/  FADD.FTZ R20, R7, R20 ;  /* 0x0000001407147221 */ /* 0x002fe20000010000 */
[----:B0-----:R-:W-:Y:S02]  /*3400*/  FADD.FTZ R6, R5, R28 ;  /* 0x0000001c05067221 */ /* 0x001fe40000010000 */
[----:B------:R-:W0:Y:S04]  /*3410*/  SHFL.BFLY PT, R45, R34, 0x1, 0x1f ;  /* 0x0c201f00222d7f89 */ /* 0x000e2800000e0000 */
[----:B------:R-:W1:Y:S01]  /*3420*/  SHFL.BFLY PT, R28, R23, 0x2, 0x1f ;  /* 0x0c401f00171c7f89 */ /* 0x000e6200000e0000 */
[----:B--2---:R-:W-:-:S03]  /*3430*/  FADD.FTZ R5, R2, R43 ;  /* 0x0000002b02057221 */ /* 0x004fc60000010000 */
[----:B------:R-:W-:Y:S01]  /*3440*/  SHFL.BFLY PT, R43, R32, 0x1, 0x1f ;  /* 0x0c201f00202b7f89 */ /* 0x000fe200000e0000 */
[----:B---3--:R-:W-:-:S03]  /*3450*/  FADD.FTZ R2, R27, R14 ;  /* 0x0000000e1b027221 */ /* 0x008fc60000010000 */
[----:B------:R-:W2:Y:S01]  /*3460*/  SHFL.BFLY PT, R14, R24, 0x1, 0x1f ;  /* 0x0c201f00180e7f89 */ /* 0x000ea200000e0000 */
[----:B----4-:R-:W-:Y:S01]  /*3470*/  FADD.FTZ R7, R4, R17 ;  /* 0x0000001104077221 */ /* 0x010fe20000010000 */
[----:B------:R-:W-:Y:S02]  /*3480*/  FADD.FTZ R4, R3, R36 ;  /* 0x0000002403047221 */ /* 0x000fe40000010000 */
[----:B------:R-:W3:Y:S01]  /*3490*/  SHFL.BFLY PT, R17, R0, 0x1, 0x1f ;  /* 0x0c201f0000117f89 */ /* 0x000ee200000e0000 */
[----:B0-----:R-:W-:Y:S01]  /*34a0*/  FADD.FTZ R34, R34, R45 ;  /* 0x0000002d22227221 */ /* 0x001fe20000010000 */
[----:B-1----:R-:W-:Y:S02]  /*34b0*/  FADD.FTZ R36, R23, R28 ;  /* 0x0000001c17247221 */ /* 0x002fe40000010000 */
[----:B------:R-:W0:Y:S01]  /*34c0*/  SHFL.BFLY PT, R23, R42, 0x2, 0x1f ;  /* 0x0c401f002a177f89 */ /* 0x000e2200000e0000 */
[----:B--2---:R-:W-:-:S03]  /*34d0*/  FADD.FTZ R27, R24, R14 ;  /* 0x0000000e181b7221 */ /* 0x004fc60000010000 */
[----:B------:R-:W1:Y:S01]  /*34e0*/  SHFL.BFLY PT, R14, R36, 0x1, 0x1f ;  /* 0x0c201f00240e7f89 */ /* 0x000e6200000e0000 */
[----:B---3--:R-:W-:Y:S01]  /*34f0*/  FADD.FTZ R3, R0, R17 ;  /* 0x0000001100037221 */ /* 0x008fe20000010000 */
[----:B------:R-:W-:Y:S01]  /*3500*/  FADD.FTZ R0, R32, R43 ;  /* 0x0000002b20007221 */ /* 0x000fe20000010000 */
[----:B------:R-:W-:Y:S02]  /*3510*/  FADD.FTZ R17, R35, R26 ;  /* 0x0000001a23117221 */ /* 0x000fe40000010000 */
[----:B------:R-:W2:Y:S01]  /*3520*/  SHFL.BFLY PT, R26, R25, 0x1, 0x1f ;  /* 0x0c201f00191a7f89 */ /* 0x000ea200000e0000 */
[----:B0-----:R-:W-:Y:S01]  /*3530*/  FADD.FTZ R32, R42, R23 ;  /* 0x000000172a207221 */ /* 0x001fe20000010000 */
[----:B------:R-:W-:-:S05]  /*3540*/  MOV R23, RZ ;  /* 0x000000ff00177202 */ /* 0x000fca0000000f00 */
[----:B------:R-:W-:-:S05]  /*3550*/  FADD.FTZ R23, RZ, R23 ;  /* 0x00000017ff177221 */ /* 0x000fca0000010000 */
[----:B------:R-:W0:Y:S01]  /*3560*/  SHFL.BFLY PT, R42, R23, 0x2, 0x1f ;  /* 0x0c401f00172a7f89 */ /* 0x000e2200000e0000 */
[----:B-1----:R-:W-:-:S03]  /*3570*/  FADD.FTZ R28, R36, R14 ;  /* 0x0000000e241c7221 */ /* 0x002fc60000010000 */
[----:B------:R-:W1:Y:S01]  /*3580*/  SHFL.BFLY PT, R14, R32, 0x1, 0x1f ;  /* 0x0c201f00200e7f89 */ /* 0x000e6200000e0000 */
[----:B--2---:R-:W-:Y:S01]  /*3590*/  FADD.FTZ R26, R25, R26 ;  /* 0x0000001a191a7221 */ /* 0x004fe20000010000 */
[----:B0-----:R-:W-:Y:S01]  /*35a0*/  FADD.FTZ R42, R23, R42 ;  /* 0x0000002a172a7221 */ /* 0x001fe20000010000 */
[----:B-1----:R-:W-:Y:S01]  /*35b0*/  FADD.FTZ R25, R32, R14 ;  /* 0x0000000e20197221 */ /* 0x002fe20000010000 */
[----:B------:R-:W-:-:S03]  /*35c0*/  HFMA2 R14, -RZ, RZ, 0, 0 ;  /* 0x00000000ff0e7431 */ /* 0x000fc600000001ff */
[----:B------:R-:W0:Y:S02]  /*35d0*/  SHFL.BFLY PT, R35, R42, 0x1, 0x1f ;  /* 0x0c201f002a237f89 */ /* 0x000e2400000e0000 */
[----:B------:R-:W-:-:S05]  /*35e0*/  FADD.FTZ R43, RZ, R14 ;  /* 0x0000000eff2b7221 */ /* 0x000fca0000010000 */
[----:B------:R-:W1:Y:S01]  /*35f0*/  SHFL.BFLY PT, R14, R43, 0x2, 0x1f ;  /* 0x0c401f002b0e7f89 */ /* 0x000e6200000e0000 */
[----:B0-----:R-:W-:Y:S01]  /*3600*/  FADD.FTZ R24, R42, R35 ;  /* 0x000000232a187221 */ /* 0x001fe20000010000 */
[----:B-1----:R-:W-:-:S05]  /*3610*/  FADD.FTZ R35, R43, R14 ;  /* 0x0000000e2b237221 */ /* 0x002fca0000010000 */
[----:B------:R-:W0:Y:S02]  /*3620*/  SHFL.BFLY PT, R14, R35, 0x1, 0x1f ;  /* 0x0c201f00230e7f89 */ /* 0x000e2400000e0000 */
[----:B0-----:R-:W-:Y:S01]  /*3630*/  FADD.FTZ R23, R35, R14 ;  /* 0x0000000e23177221 */ /* 0x001fe20000010000 */
[----:B------:R-:W-:-:S04]  /*3640*/  IMAD.MOV.U32 R14, RZ, RZ, RZ ;  /* 0x000000ffff0e7224 */ /* 0x000fc800078e00ff */
[----:B------:R-:W-:-:S05]  /*3650*/  FADD.FTZ R36, RZ, R14 ;  /* 0x0000000eff247221 */ /* 0x000fca0000010000 */
[----:B------:R-:W0:Y:S02]  /*3660*/  SHFL.BFLY PT, R14, R36, 0x2, 0x1f ;  /* 0x0c401f00240e7f89 */ /* 0x000e2400000e0000 */
[----:B0-----:R-:W-:-:S05]  /*3670*/  FADD.FTZ R32, R36, R14 ;  /* 0x0000000e24207221 */ /* 0x001fca0000010000 */
[----:B------:R0:W1:Y:S02]  /*3680*/  SHFL.BFLY PT, R14, R32, 0x1, 0x1f ;  /* 0x0c201f00200e7f89 */ /* 0x00006400000e0000 */
.L_x_6232:
[----:B------:R-:W-:Y:S05]  /*3690*/  WARPSYNC.ALL ;  /* 0x0000000000007948 */ /* 0x000fea0003800000 */
[----:B------:R-:W2:Y:S01]  /*36a0*/  S2UR UR5, SR_CgaCtaId ;  /* 0x00000000000579c3 */ /* 0x000ea20000008800 */
[C---:B------:R-:W-:Y:S01]  /*36b0*/  LOP3.LUT P0, RZ, R31.reuse, 0x7, RZ, 0xc0, !PT ;  /* 0x000000071fff7812 */ /* 0x040fe2000780c0ff */
[----:B------:R-:W-:Y:S01]  /*36c0*/  UMOV UR4, 0x400 ;  /* 0x0000040000047882 */ /* 0x000fe20000000000 */
[----:B------:R-:W-:Y:S01]  /*36d0*/  LOP3.LUT R12, R31, 0x3c0, RZ, 0xc0, !PT ;  /* 0x000003c01f0c7812 */ /* 0x000fe200078ec0ff */
[----:B------:R-:W-:Y:S01]  /*36e0*/  UIADD3 UR4, UPT, UPT, UR4, 0x20, URZ ;  /* 0x0000002004047890 */ /* 0x000fe2000fffe0ff */
[----:B------:R-:W-:-:S03]  /*36f0*/  SHF.R.U32.HI R29, RZ, 0x3, R29 ;  /* 0x00000003ff1d7819 */ /* 0x000fc6000001161d */
[----:B------:R-:W-:Y:S01]  /*3700*/  BAR.SYNC.DEFER_BLOCKING 0x0 ;  /* 0x0000000000007b1d */ /* 0x000fe20000010000 */
[----:B------:R-:W-:Y:S01]  /*3710*/  ISETP.NE.OR P4, PT, R12, 0x40, P0 ;  /* 0x000000400c00780c */ /* 0x000fe20000785670 */
[----:B-1----:R-:W-:Y:S01]  /*3720*/  FADD.FTZ R11, R32, R14 ;  /* 0x0000000e200b7221 */ /* 0x002fe20000010000 */
[C---:B------:R-:W-:Y:S01]  /*3730*/  LOP3.LUT R12, R31.reuse, 0x3e0, RZ, 0xc0, !PT ;  /* 0x000003e01f0c7812 */ /* 0x040fe200078ec0ff */
[----:B------:R-:W-:Y:S01]  /*3740*/  IMAD R13, R30, 0x78, R29 ;  /* 0x000000781e0d7824 */ /* 0x000fe200078e021d */
[C---:B------:R-:W-:Y:S01]  /*3750*/  LOP3.LUT P1, RZ, R31.reuse, 0x3c7, RZ, 0xc0, !PT ;  /* 0x000003c71fff7812 */ /* 0x040fe2000782c0ff */
[----:B------:R-:W-:Y:S01]  /*3760*/  BSSY.RECONVERGENT B0, `(.L_x_6127) ;  /* 0x0000024000007945 */ /* 0x000fe20003800200 */
[----:B------:R-:W-:Y:S02]  /*3770*/  ISETP.NE.OR P3, PT, R12, 0x20, P0 ;  /* 0x000000200c00780c */ /* 0x000fe40000765670 */
[----:B------:R-:W-:Y:S01]  /*3780*/  LOP3.LUT P2, RZ, R31, 0x3e7, RZ, 0xc0, !PT ;  /* 0x000003e71fff7812 */ /* 0x000fe2000784c0ff */
[----:B--2---:R-:W-:-:S06]  /*3790*/  ULEA UR4, UR5, UR4, 0x18 ;  /* 0x0000000405047291 */ /* 0x004fcc000f8ec0ff */
        /* <DEDUP_REMOVED lines=32> */
.L_x_6128:
[----:B------:R-:W-:Y:S05]  /*39a0*/  BSYNC.RECONVERGENT B0 ;  /* 0x0000000000007941 */ /* 0x000fea0003800200 */
.L_x_6127:
[----:B------:R-:W-:Y:S06]  /*39b0*/  BAR.SYNC.DEFER_BLOCKING 0x0 ;  /* 0x0000000000007b1d */ /* 0x000fec0000010000 */
[----:B------:R-:W-:Y:S04]  /*39c0*/  BSSY.RECONVERGENT B0, `(.L_x_6129) ;  /* 0x000003e000007945 */ /* 0x000fe80003800200 */
[----:B------:R-:W-:Y:S05]  /*39d0*/  @P1 BRA `(.L_x_6130) ;  /* 0x0000000000f01947 */ /* 0x000fea0003800000 */
[----:B------:R-:W1:Y:S04]  /*39e0*/  LDS R15, [R13] ;  /* 0x000000000d0f7984 */ /* 0x000e680000000800 */
[----:B------:R-:W2:Y:S01]  /*39f0*/  LDS R12, [R13+0x10] ;  /* 0x000010000d0c7984 */ /* 0x000ea20000000800 */
[----:B-1----:R-:W-:-:S03]  /*3a00*/  FADD.FTZ R10, R10, R15 ;  /* 0x0000000f0a0a7221 */ /* 0x002fc60000010000 */
[----:B------:R-:W1:Y:S01]  /*3a10*/  LDS R15, [R13+0x30] ;  /* 0x000030000d0f7984 */ /* 0x000e620000000800 */
[----:B--2---:R-:W-:-:S03]  /*3a20*/  FADD.FTZ R39, R39, R12 ;  /* 0x0000000c27277221 */ /* 0x004fc60000010000 */
        /* <DEDUP_REMOVED lines=51> */
[----:B--2---:R-:W-:Y:S01]  /*3d60*/  FADD.FTZ R11, R11, R12 ;  /* 0x0000000c0b0b7221 */ /* 0x004fe20000010000 */
[----:B-1----:R-:W-:Y:S02]  /*3d70*/  FADD.FTZ R28, R28, R15 ;  /* 0x0000000f1c1c7221 */ /* 0x002fe40000010000 */
[----:B------:R-:W1:Y:S02]  /*3d80*/  LDS R15, [R13+0x1b0] ;  /* 0x0001b0000d0f7984 */ /* 0x000e640000000800 */
[----:B-1----:R-:W-:-:S07]  /*3d90*/  FADD.FTZ R24, R24, R15 ;  /* 0x0000000f18187221 */ /* 0x002fce0000010000 */
.L_x_6130:
[----:B------:R-:W-:Y:S05]  /*3da0*/  BSYNC.RECONVERGENT B0 ;  /* 0x0000000000007941 */ /* 0x000fea0003800200 */
.L_x_6129:
        /* <DEDUP_REMOVED lines=33> */
.L_x_6132:
[----:B------:R-:W-:Y:S05]  /*3fc0*/  BSYNC.RECONVERGENT B0 ;  /* 0x0000000000007941 */ /* 0x000fea0003800200 */
.L_x_6131:
[----:B------:R-:W-:Y:S06]  /*3fd0*/  BAR.SYNC.DEFER_BLOCKING 0x0 ;  /* 0x0000000000007b1d */ /* 0x000fec0000010000 */
[----:B------:R-:W-:Y:S04]  /*3fe0*/  BSSY.RECONVERGENT B0, `(.L_x_6133) ;  /* 0x000003e000007945 */ /* 0x000fe80003800200 */
[----:B------:R-:W-:Y:S05]  /*3ff0*/  @P2 BRA `(.L_x_6134) ;  /* 0x0000000000f02947 */ /* 0x000fea0003800000 */
[----:B------:R-:W1:Y:S04]  /*4000*/  LDS R15, [R13] ;  /* 0x000000000d0f7984 */ /* 0x000e680000000800 */
[----:B------:R-:W3:Y:S01]  /*4010*/  LDS R12, [R13+0x1d0] ;  /* 0x0001d0000d0c7984 */ /* 0x000ee20000000800 */
[----:B-12---:R-:W-:-:S03]  /*4020*/  FADD.FTZ R10, R10, R15 ;  /* 0x0000000f0a0a7221 */ /* 0x006fc60000010000 */
[----:B------:R-:W1:Y:S01]  /*4030*/  LDS R15, [R13+0x30] ;  /* 0x000030000d0f7984 */ /* 0x000e620000000800 */
[----:B---3--:R-:W-:-:S03]  /*4040*/  FADD.FTZ R11, R11, R12 ;  /* 0x0000000c0b0b7221 */ /* 0x008fc60000010000 */
        /* <DEDUP_REMOVED lines=55> */
.L_x_6134:
[----:B------:R-:W-:Y:S05]  /*43c0*/  BSYNC.RECONVERGENT B0 ;  /* 0x0000000000007941 */ /* 0x000fea0003800200 */
.L_x_6133:
[----:B------:R-:W-:Y:S01]  /*43d0*/  BAR.SYNC.DEFER_BLOCKING 0x0 ;  /* 0x0000000000007b1d */ /* 0x000fe20000010000 */
[----:B------:R-:W-:-:S13]  /*43e0*/  ISETP.GT.U32.AND P1, PT, R31, 0x1f, PT ;  /* 0x0000001f1f00780c */ /* 0x000fda0003f24070 */
[----:B------:R-:W-:Y:S05]  /*43f0*/  @P1 EXIT ;  /* 0x000000000000194d */ /* 0x000fea0003800000 */
[----:B------:R-:W-:-:S04]  /*4400*/  UIMAD UR4, UR38, UR41, UR40 ;  /* 0x00000029260472a4 */ /* 0x000fc8000f8e0228 */
[----:B------:R-:W-:Y:S01]  /*4410*/  UIMAD UR4, UR4, UR39, URZ ;  /* 0x00000027040472a4 */ /* 0x000fe2000f8e02ff */
[----:B------:R-:W-:Y:S11]  /*4420*/  @P0 EXIT ;  /* 0x000000000000094d */ /* 0x000ff60003800000 */
[----:B------:R-:W3:Y:S01]  /*4430*/  LDCU.64 UR6, c[0x0][0x390] ;  /* 0x00007200ff0677ac */ /* 0x000ee20008000a00 */
[----:B------:R-:W-:Y:S01]  /*4440*/  IMAD R12, R33, 0x78, RZ ;  /* 0x00000078210c7824 */ /* 0x000fe200078e02ff */
[----:B------:R-:W-:Y:S01]  /*4450*/  SHF.R.U32.HI R31, RZ, 0x3, R31 ;  /* 0x00000003ff1f7819 */ /* 0x000fe2000001161f */
[----:B------:R-:W-:-:S06]  /*4460*/  UIMAD UR5, UR4, 0x78, URZ ;  /* 0x00000078040578a4 */ /* 0x000fcc000f8e02ff */
[----:B------:R-:W-:-:S04]  /*4470*/  IADD3 R31, P0, P1, R31, UR5, R12 ;  /* 0x000000051f1f7c10 */ /* 0x000fc8000f91e00c */
[----:B------:R-:W-:Y:S02]  /*4480*/  IADD3.X R14, PT, PT, RZ, RZ, RZ, P0, P1 ;  /* 0x000000ffff0e7210 */ /* 0x000fe400007e24ff */
[----:B---3--:R-:W-:-:S04]  /*4490*/  LEA R12, P0, R31, UR6, 0x2 ;  /* 0x000000061f0c7c11 */ /* 0x008fc8000f8010ff */
[----:B-12---:R-:W-:-:S05]  /*44a0*/  LEA.HI.X R13, R31, UR7, R14, 0x2, P0 ;  /* 0x000000071f0d7c11 */ /* 0x006fca00080f140e */
        /* <DEDUP_REMOVED lines=31> */
.L_x_6097:
        /* <DEDUP_REMOVED lines=16> */
.L_x_6135:
[----:B------:R-:W-:Y:S05]  /*47a0*/  EXIT ;  /* 0x000000000000794d */ /* 0x000fea0003800000 */
.L_x_6099:
[----:B------:R-:W-:Y:S01]  /*47b0*/  HFMA2 R12, -RZ, RZ, 0, 9.5367431640625e-07 ;  /* 0x00000010ff0c7431 */ /* 0x000fe200000001ff */
[----:B------:R-:W-:Y:S01]  /*47c0*/  MOV R11, 0x1f ;  /* 0x0000001f000b7802 */ /* 0x000fe20000000f00 */
[----:B------:R-:W-:-:S07]  /*47d0*/  IMAD.MOV.U32 R15, RZ, RZ, -0x1 ;  /* 0xffffffffff0f7424 */ /* 0x000fce00078e00ff */
[----:B------:R-:W-:Y:S05]  /*47e0*/  WARPSYNC.COLLECTIVE R15, `(.L_x_6136) ;  /* 0x000000000f087348 */ /* 0x000fea0003c00000 */
[----:B------:R0:W1:Y:S02]  /*47f0*/  SHFL.BFLY P6, R14, R13, R12, R11 ;  /* 0x0c00000c0d0e7389 */ /* 0x00006400000c000b */
[----:B01----:R-:W-:Y:S05]  /*4800*/  ENDCOLLECTIVE ;  /* 0x000000000000791b */ /* 0x003fea0003800000 */
.L_x_6136:
[----:B------:R-:W-:Y:S01]  /*4810*/  HFMA2 R12, -RZ, RZ, 0, 4.76837158203125e-07 ;  /* 0x00000008ff0c7431 */ /* 0x000fe200000001ff */
[----:B------:R-:W-:-:S04]  /*4820*/  FMNMX.FTZ R0, R14, -3.40282346638528859812e+38, !PT ;  /* 0xff7fffff0e007809 */ /* 0x000fc80007810000 */
[----:B------:R-:W-:-:S07]  /*4830*/  MOV R13, R0 ;  /* 0x00000000000d7202 */ /* 0x000fce0000000f00 */
[----:B------:R-:W-:Y:S05]  /*4840*/  WARPSYNC.COLLECTIVE R15, `(.L_x_6137) ;  /* 0x000000000f087348 */ /* 0x000fea0003c00000 */
[----:B------:R0:W1:Y:S02]  /*4850*/  SHFL.BFLY P6, R14, R13, R12, R11 ;  /* 0x0c00000c0d0e7389 */ /* 0x00006400000c000b */
[----:B01----:R-:W-:Y:S05]  /*4860*/  ENDCOLLECTIVE ;  /* 0x000000000000791b */ /* 0x003fea0003800000 */
.L_x_6137:
[----:B------:R-:W-:Y:S01]  /*4870*/  IMAD.MOV.U32 R12, RZ, RZ, 0x4 ;  /* 0x00000004ff0c7424 */ /* 0x000fe200078e00ff */
[----:B------:R-:W-:-:S04]  /*4880*/  FMNMX.FTZ R2, R0, R14, !PT ;  /* 0x0000000e00027209 */ /* 0x000fc80007810000 */
[----:B------:R-:W-:-:S07]  /*4890*/  MOV R13, R2 ;  /* 0x00000002000d7202 */ /* 0x000fce0000000f00 */
[----:B------:R-:W-:Y:S05]  /*48a0*/  WARPSYNC.COLLECTIVE R15, `(.L_x_6138) ;  /* 0x000000000f087348 */ /* 0x000fea0003c00000 */
[----:B------:R0:W1:Y:S02]  /*48b0*/  SHFL.BFLY P6, R14, R13, R12, R11 ;  /* 0x0c00000c0d0e7389 */ /* 0x00006400000c000b */
[----:B01----:R-:W-:Y:S05]  /*48c0*/  ENDCOLLECTIVE ;  /* 0x000000000000791b */ /* 0x003fea0003800000 */
.L_x_6138:
[----:B------:R-:W-:Y:S01]  /*48d0*/  HFMA2 R12, -RZ, RZ, 0, 1.1920928955078125e-07 ;  /* 0x00000002ff0c7431 */ /* 0x000fe200000001ff */
[----:B------:R-:W-:-:S04]  /*48e0*/  FMNMX.FTZ R3, R2, R14, !PT ;  /* 0x0000000e02037209 */ /* 0x000fc80007810000 */
[----:B------:R-:W-:-:S07]  /*48f0*/  MOV R13, R3 ;  /* 0x00000003000d7202 */ /* 0x000fce0000000f00 */
[----:B------:R-:W-:Y:S05]  /*4900*/  WARPSYNC.COLLECTIVE R15, `(.L_x_6139) ;  /* 0x000000000f087348 */ /* 0x000fea0003c00000 */
[----:B------:R0:W1:Y:S02]  /*4910*/  SHFL.BFLY P6, R14, R13, R12, R11 ;  /* 0x0c00000c0d0e7389 */ /* 0x00006400000c000b */
[----:B01----:R-:W-:Y:S05]  /*4920*/  ENDCOLLECTIVE ;  /* 0x000000000000791b */ /* 0x003fea0003800000 */
.L_x_6139:
[----:B------:R-:W-:Y:S01]  /*4930*/  IMAD.MOV.U32 R12, RZ, RZ, 0x1 ;  /* 0x00000001ff0c7424 */ /* 0x000fe200078e00ff */
[----:B------:R-:W-:-:S04]  /*4940*/  FMNMX.FTZ R4, R3, R14, !PT ;  /* 0x0000000e03047209 */ /* 0x000fc80007810000 */
[----:B------:R-:W-:-:S07]  /*4950*/  MOV R13, R4 ;  /* 0x00000004000d7202 */ /* 0x000fce0000000f00 */
[----:B------:R-:W-:Y:S05]  /*4960*/  WARPSYNC.COLLECTIVE R15, `(.L_x_6140) ;  /* 0x000000000f087348 */ /* 0x000fea0003c00000 */
[----:B------:R0:W1:Y:S02]  /*4970*/  SHFL.BFLY P6, R14, R13, R12, R11 ;  /* 0x0c00000c0d0e7389 */ /* 0x00006400000c000b */
[----:B01----:R-:W-:Y:S05]  /*4980*/  ENDCOLLECTIVE ;  /* 0x000000000000791b */ /* 0x003fea0003800000 */
.L_x_6140:
[----:B------:R-:W-:Y:S05]  /*4990*/  BRA `(.L_x_6141) ;  /* 0xffffffc000a07947 */ /* 0x000fea000383ffff */
.L_x_6126:
[----:B--2---:R-:W-:Y:S01]  /*49a0*/  HFMA2 R13, -RZ, RZ, 0, 0 ;  /* 0x00000000ff0d7431 */ /* 0x004fe200000001ff */
[----:B-1-3--:R-:W-:Y:S01]  /*49b0*/  MOV R12, 0x4 ;  /* 0x00000004000c7802 */ /* 0x00afe20000000f00 */
[----:B------:R-:W-:Y:S02]  /*49c0*/  HFMA2 R11, -RZ, RZ, 0, 1.847743988037109375e-06 ;  /* 0x0000001fff0b7431 */ /* 0x000fe400000001ff */
[----:B------:R-:W-:-:S07]  /*49d0*/  IMAD.MOV.U32 R15, RZ, RZ, -0x1 ;  /* 0xffffffffff0f7424 */ /* 0x000fce00078e00ff */
[----:B0-----:R-:W-:Y:S05]  /*49e0*/  WARPSYNC.COLLECTIVE R15, `(.L_x_6142) ;  /* 0x000000000f087348 */ /* 0x001fea0003c00000 */
[----:B------:R1:W2:Y:S02]  /*49f0*/  SHFL.BFLY P6, R14, R13, R12, R11 ;  /* 0x0c00000c0d0e7389 */ /* 0x0002a400000c000b */
[----:B012---:R-:W-:Y:S05]  /*4a00*/  ENDCOLLECTIVE ;  /* 0x000000000000791b */ /* 0x007fea0003800000 */
.L_x_6142:
[----:B------:R-:W-:Y:S01]  /*4a10*/  HFMA2 R12, -RZ, RZ, 0, 1.1920928955078125e-07 ;  /* 0x00000002ff0c7431 */ /* 0x000fe200000001ff */
[----:B------:R-:W-:-:S05]  /*4a20*/  MOV R41, R14 ;  /* 0x0000000e00297202 */ /* 0x000fca0000000f00 */
[----:B------:R-:W-:-:S05]  /*4a30*/  FADD.FTZ R41, RZ, R41 ;  /* 0x00000029ff297221 */ /* 0x000fca0000010000 */
[----:B------:R-:W-:-:S07]  /*4a40*/  MOV R13, R41 ;  /* 0x00000029000d7202 */ /* 0x000fce0000000f00 */
[----:B------:R-:W-:Y:S05]  /*4a50*/  WARPSYNC.COLLECTIVE R15, `(.L_x_6143) ;  /* 0x000000000f087348 */ /* 0x000fea0003c00000 */
[----:B------:R0:W1:Y:S02]  /*4a60*/  SHFL.BFLY P6, R14, R13, R12, R11 ;  /* 0x0c00000c0d0e7389 */ /* 0x00006400000c000b */
[----:B01----:R-:W-:Y:S05]  /*4a70*/  ENDCOLLECTIVE ;  /* 0x000000000000791b */ /* 0x003fea0003800000 */
.L_x_6143:
[----:B------:R-:W-:Y:S01]  /*4a80*/  HFMA2 R12, -RZ, RZ, 0, 5.9604644775390625e-08 ;  /* 0x00000001ff0c7431 */ /* 0x000fe200000001ff */
[----:B------:R-:W-:-:S05]  /*4a90*/  MOV R0, R14 ;  /* 0x0000000e00007202 */ /* 0x000fca0000000f00 */
[----:B------:R-:W-:-:S04]  /*4aa0*/  FADD.FTZ R41, R41, R0 ;  /* 0x0000000029297221 */ /* 0x000fc80000010000 */
[----:B------:R-:W-:-:S07]  /*4ab0*/  IMAD.MOV.U32 R13, RZ, RZ, R41 ;  /* 0x000000ffff0d7224 */ /* 0x000fce00078e0029 */
[----:B------:R-:W-:Y:S05]  /*4ac0*/  WARPSYNC.COLLECTIVE R15, `(.L_x_6144) ;  /* 0x000000000f087348 */ /* 0x000fea0003c00000 */
[----:B------:R0:W1:Y:S02]  /*4ad0*/  SHFL.BFLY P6, R14, R13, R12, R11 ;  /* 0x0c00000c0d0e7389 */ /* 0x00006400000c000b */
[----:B01----:R-:W-:Y:S05]  /*4ae0*/  ENDCOLLECTIVE ;  /* 0x000000000000791b */ /* 0x003fea0003800000 */
.L_x_6144:
[----:B------:R-:W-:Y:S01]  /*4af0*/  HFMA2 R13, -RZ, RZ, 0, 0 ;  /* 0x00000000ff0d7431 */ /* 0x000fe200000001ff */
[----:B------:R-:W-:Y:S02]  /*4b00*/  MOV R12, 0x4 ;  /* 0x00000004000c7802 */ /* 0x000fe40000000f00 */
[----:B------:R-:W-:-:S07]  /*4b10*/  MOV R10, R14 ;  /* 0x0000000e000a7202 */ /* 0x000fce0000000f00 */
[----:B------:R-:W-:Y:S05]  /*4b20*/  WARPSYNC.COLLECTIVE R15, `(.L_x_6145) ;  /* 0x000000000f087348 */ /* 0x000fea0003c00000 */
[----:B------:R0:W1:Y:S02]  /*4b30*/  SHFL.BFLY P6, R14, R13, R12, R11 ;  /* 0x0c00000c0d0e7389 */ /* 0x00006400000c000b */
[----:B01----:R-:W-:Y:S05]  /*4b40*/  ENDCOLLECTIVE ;  /* 0x000000000000791b */ /* 0x003fea0003800000 */
.L_x_6145:
        /* <DEDUP_REMOVED lines=8> */
.L_x_6146:
[----:B------:R-:W-:Y:S01]  /*4bd0*/  IMAD.MOV.U32 R12, RZ, RZ, 0x1 ;  /* 0x00000001ff0c7424 */ /* 0x000fe200078e00ff */
[----:B------:R-:W-:-:S05]  /*4be0*/  MOV R27, R14 ;  /* 0x0000000e001b7202 */ /* 0x000fca0000000f00 */
[----:B------:R-:W-:-:S05]  /*4bf0*/  FADD.FTZ R40, R40, R27 ;  /* 0x0000001b28287221 */ /* 0x000fca0000010000 */
[----:B------:R-:W-:-:S07]  /*4c00*/  MOV R13, R40 ;  /* 0x00000028000d7202 */ /* 0x000fce0000000f00 */
[----:B------:R-:W-:Y:S05]  /*4c10*/  WARPSYNC.COLLECTIVE R15, `(.L_x_6147) ;  /* 0x000000000f087348 */ /* 0x000fea0003c00000 */
[----:B------:R0:W1:Y:S02]  /*4c20*/  SHFL.BFLY P6, R14, R13, R12, R11 ;  /* 0x0c00000c0d0e7389 */ /* 0x00006400000c000b */
[----:B01----:R-:W-:Y:S05]  /*4c30*/  ENDCOLLECTIVE ;  /* 0x000000000000791b */ /* 0x003fea0003800000 */
.L_x_6147:
[----:B------:R-:W-:Y:S01]  /*4c40*/  HFMA2 R13, -RZ, RZ, 0, 0 ;  /* 0x00000000ff0d7431 */ /* 0x000fe200000001ff */
[----:B------:R-:W-:Y:S02]  /*4c50*/  MOV R12, 0x4 ;  /* 0x00000004000c7802 */ /* 0x000fe40000000f00 */
[----:B------:R-:W-:-:S07]  /*4c60*/  MOV R39, R14 ;  /* 0x0000000e00277202 */ /* 0x000fce0000000f00 */
[----:B------:R-:W-:Y:S05]  /*4c70*/  WARPSYNC.COLLECTIVE R15, `(.L_x_6148) ;  /* 0x000000000f087348 */ /* 0x000fea0003c00000 */
[----:B------:R0:W1:Y:S02]  /*4c80*/  SHFL.BFLY P6, R14, R13, R12, R11 ;  /* 0x0c00000c0d0e7389 */ /* 0x00006400000c000b */
[----:B01----:R-:W-:Y:S05]  /*4c90*/  ENDCOLLECTIVE ;  /* 0x000000000000791b */ /* 0x003fea0003800000 */
.L_x_6148:
        /* <DEDUP_REMOVED lines=8> */
.L_x_6149:
[----:B------:R-:W-:Y:S01]  /*4d20*/  HFMA2 R12, -RZ, RZ, 0, 5.9604644775390625e-08 ;  /* 0x00000001ff0c7431 */ /* 0x000fe200000001ff */
[----:B------:R-:W-:-:S05]  /*4d30*/  MOV R37, R14 ;  /* 0x0000000e00257202 */ /* 0x000fca0000000f00 */
[----:B------:R-:W-:-:S05]  /*4d40*/  FADD.FTZ R38, R38, R37 ;  /* 0x0000002526267221 */ /* 0x000fca0000010000 */
[----:B------:R-:W-:-:S07]  /*4d50*/  MOV R13, R38 ;  /* 0x00000026000d7202 */ /* 0x000fce0000000f00 */
[----:B------:R-:W-:Y:S05]  /*4d60*/  WARPSYNC.COLLECTIVE R15, `(.L_x_6150) ;  /* 0x000000000f087348 */ /* 0x000fea0003c00000 */
[----:B------:R0:W1:Y:S02]  /*4d70*/  SHFL.BFLY P6, R14, R13, R12, R11 ;  /* 0x0c00000c0d0e7389 */ /* 0x00006400000c000b */
[----:B01----:R-:W-:Y:S05]  /*4d80*/  ENDCOLLECTIVE ;  /* 0x000000000000791b */ /* 0x003fea0003800000 */
.L_x_6150:
[----:B------:R-:W-:Y:S01]  /*4d90*/  MOV R13, RZ ;  /* 0x000000ff000d7202 */ /* 0x000fe20000000f00 */
[----:B------:R-:W-:Y:S02]  /*4da0*/  HFMA2 R12, -RZ, RZ, 0, 2.384185791015625e-07 ;  /* 0x00000004ff0c7431 */ /* 0x000fe400000001ff */
[----:B------:R-:W-:-:S07]  /*4db0*/  IMAD.MOV.U32 R37, RZ, RZ, R14 ;  /* 0x000000ffff257224 */ /* 0x000fce00078e000e */
[----:B------:R-:W-:Y:S05]  /*4dc0*/  WARPSYNC.COLLECTIVE R15, `(.L_x_6151) ;  /* 0x000000000f087348 */ /* 0x000fea0003c00000 */
[----:B------:R0:W1:Y:S02]  /*4dd0*/  SHFL.BFLY P6, R14, R13, R12, R11 ;  /* 0x0c00000c0d0e7389 */ /* 0x00006400000c000b */
[----:B01----:R-:W-:Y:S05]  /*4de0*/  ENDCOLLECTIVE ;  /* 0x000000000000791b */ /* 0x003fea0003800000 */
.L_x_6151:
        /* <DEDUP_REMOVED lines=8> */
.L_x_6152:
[----:B------:R-:W-:Y:S01]  /*4e70*/  HFMA2 R12, -RZ, RZ, 0, 5.9604644775390625e-08 ;  /* 0x00000001ff0c7431 */ /* 0x000fe200000001ff */
[----:B------:R-:W-:-:S05]  /*4e80*/  MOV R43, R14 ;  /* 0x0000000e002b7202 */ /* 0x000fca0000000f00 */
[----:B------:R-:W-:-:S05]  /*4e90*/  FADD.FTZ R34, R34, R43 ;  /* 0x0000002b22227221 */ /* 0x000fca0000010000 */
[----:B------:R-:W-:-:S07]  /*4ea0*/  MOV R13, R34 ;  /* 0x00000022000d7202 */ /* 0x000fce0000000f00 */
[----:B------:R-:W-:Y:S05]  /*4eb0*/  WARPSYNC.COLLECTIVE R15, `(.L_x_6153) ;  /* 0x000000000f087348 */ /* 0x000fea0003c00000 */
[----:B------:R0:W1:Y:S02]  /*4ec0*/  SHFL.BFLY P6, R14, R13, R12, R11 ;  /* 0x0c00000c0d0e7389 */ /* 0x00006400000c000b */
[----:B01----:R-:W-:Y:S05]  /*4ed0*/  ENDCOLLECTIVE ;  /* 0x000000000000791b */ /* 0x003fea0003800000 */
.L_x_6153:
[----:B------:R-:W-:Y:S02]  /*4ee0*/  IMAD.MOV.U32 R13, RZ, RZ, RZ ;  /* 0x000000ffff0d7224 */ /* 0x000fe400078e00ff */
[----:B------:R-:W-:Y:S01]  /*4ef0*/  HFMA2 R12, -RZ, RZ, 0, 2.384185791015625e-07 ;  /* 0x00000004ff0c7431 */ /* 0x000fe200000001ff */
[----:B------:R-:W-:-:S07]  /*4f00*/  MOV R45, R14 ;  /* 0x0000000e002d7202 */ /* 0x000fce0000000f00 */
[----:B------:R-:W-:Y:S05]  /*4f10*/  WARPSYNC.COLLECTIVE R15, `(.L_x_6154) ;  /* 0x000000000f087348 */ /* 0x000fea0003c00000 */
[----:B------:R0:W1:Y:S02]  /*4f20*/  SHFL.BFLY P6, R14, R13, R12, R11 ;  /* 0x0c00000c0d0e7389 */ /* 0x00006400000c000b */
[----:B01----:R-:W-:Y:S05]  /*4f30*/  ENDCOLLECTIVE ;  /* 0x000000000000791b */ /* 0x003fea0003800000 */
.L_x_6154:
        /* <DEDUP_REMOVED lines=8> */
.L_x_6155:
[----:B------:R-:W-:Y:S02]  /*4fc0*/  HFMA2 R12, -RZ, RZ, 0, 5.9604644775390625e-08 ;  /* 0x00000001ff0c7431 */ /* 0x000fe400000001ff */
[----:B------:R-:W-:-:S04]  /*4fd0*/  IMAD.MOV.U32 R5, RZ, RZ, R14 ;  /* 0x000000ffff057224 */ /* 0x000fc800078e000e */
[----:B------:R-:W-:-:S05]  /*4fe0*/  FADD.FTZ R22, R22, R5 ;  /* 0x0000000516167221 */ /* 0x000fca0000010000 */
[----:B------:R-:W-:-:S07]  /*4ff0*/  MOV R13, R22 ;  /* 0x00000016000d7202 */ /* 0x000fce0000000f00 */
[----:B------:R-:W-:Y:S05]  /*5000*/  WARPSYNC.COLLECTIVE R15, `(.L_x_6156) ;  /* 0x000000000f087348 */ /* 0x000fea0003c00000 */
[----:B------:R0:W1:Y:S02]  /*5010*/  SHFL.BFLY P6, R14, R13, R12, R11 ;  /* 0x0c00000c0d0e7389 */ /* 0x00006400000c000b */
[----:B01----:R-:W-:Y:S05]  /*5020*/  ENDCOLLECTIVE ;  /* 0x000000000000791b */ /* 0x003fea0003800000 */
.L_x_6156:
[----:B------:R-:W-:Y:S02]  /*5030*/  HFMA2 R13, -RZ, RZ, 0, 0 ;  /* 0x00000000ff0d7431 */ /* 0x000fe400000001ff */
[----:B------:R-:W-:Y:S01]  /*5040*/  IMAD.MOV.U32 R12, RZ, RZ, 0x4 ;  /* 0x00000004ff0c7424 */ /* 0x000fe200078e00ff */
[----:B------:R-:W-:-:S07]  /*5050*/  MOV R43, R14 ;  /* 0x0000000e002b7202 */ /* 0x000fce0000000f00 */
[----:B------:R-:W-:Y:S05]  /*5060*/  WARPSYNC.COLLECTIVE R15, `(.L_x_6157) ;  /* 0x000000000f087348 */ /* 0x000fea0003c00000 */
[----:B------:R0:W1:Y:S02]  /*5070*/  SHFL.BFLY P6, R14, R13, R12, R11 ;  /* 0x0c00000c0d0e7389 */ /* 0x00006400000c000b */
[----:B01----:R-:W-:Y:S05]  /*5080*/  ENDCOLLECTIVE ;  /* 0x000000000000791b */ /* 0x003fea0003800000 */
.L_x_6157:
        /* <DEDUP_REMOVED lines=8> */
.L_x_6158:
[----:B------:R-:W-:Y:S01]  /*5110*/  HFMA2 R12, -RZ, RZ, 0, 5.9604644775390625e-08 ;  /* 0x00000001ff0c7431 */ /* 0x000fe200000001ff */
[----:B------:R-:W-:-:S05]  /*5120*/  MOV R24, R14 ;  /* 0x0000000e00187202 */ /* 0x000fca0000000f00 */
[----:B------:R-:W-:-:S04]  /*5130*/  FADD.FTZ R21, R21, R24 ;  /* 0x0000001815157221 */ /* 0x000fc80000010000 */
[----:B------:R-:W-:-:S07]  /*5140*/  IMAD.MOV.U32 R13, RZ, RZ, R21 ;  /* 0x000000ffff0d7224 */ /* 0x000fce00078e0015 */
[----:B------:R-:W-:Y:S05]  /*5150*/  WARPSYNC.COLLECTIVE R15, `(.L_x_6159) ;  /* 0x000000000f087348 */ /* 0x000fea0003c00000 */
[----:B------:R0:W1:Y:S02]  /*5160*/  SHFL.BFLY P6, R14, R13, R12, R11 ;  /* 0x0c00000c0d0e7389 */ /* 0x00006400000c000b */
[----:B01----:R-:W-:Y:S05]  /*5170*/  ENDCOLLECTIVE ;  /* 0x000000000000791b */ /* 0x003fea0003800000 */
.L_x_6159:
[----:B------:R-:W-:Y:S01]  /*5180*/  HFMA2 R13, -RZ, RZ, 0, 0 ;  /* 0x00000000ff0d7431 */ /* 0x000fe200000001ff */
[----:B------:R-:W-:Y:S02]  /*5190*/  MOV R12, 0x4 ;  /* 0x00000004000c7802 */ /* 0x000fe40000000f00 */
[----:B------:R-:W-:-:S07]  /*51a0*/  MOV R24, R14 ;  /* 0x0000000e00187202 */ /* 0x000fce0000000f00 */
[----:B------:R-:W-:Y:S05]  /*51b0*/  WARPSYNC.COLLECTIVE R15, `(.L_x_6160) ;  /* 0x000000000f087348 */ /* 0x000fea0003c00000 */
[----:B------:R0:W1:Y:S02]  /*51c0*/  SHFL.BFLY P6, R14, R13, R12, R11 ;  /* 0x0c00000c0d0e7389 */ /* 0x00006400000c000b */
[----:B01----:R-:W-:Y:S05]  /*51d0*/  ENDCOLLECTIVE ;  /* 0x000000000000791b */ /* 0x003fea0003800000 */
.L_x_6160:
        /* <DEDUP_REMOVED lines=8> */
.L_x_6161:
[----:B------:R-:W-:Y:S01]  /*5260*/  IMAD.MOV.U32 R12, RZ, RZ, 0x1 ;  /* 0x00000001ff0c7424 */ /* 0x000fe200078e00ff */
[----:B------:R-:W-:-:S05]  /*5270*/  MOV R23, R14 ;  /* 0x0000000e00177202 */ /* 0x000fca0000000f00 */
[----:B------:R-:W-:-:S05]  /*5280*/  FADD.FTZ R20, R20, R23 ;  /* 0x0000001714147221 */ /* 0x000fca0000010000 */
[----:B------:R-:W-:-:S07]  /*5290*/  MOV R13, R20 ;  /* 0x00000014000d7202 */ /* 0x000fce0000000f00 */
[----:B------:R-:W-:Y:S05]  /*52a0*/  WARPSYNC.COLLECTIVE R15, `(.L_x_6162) ;  /* 0x000000000f087348 */ /* 0x000fea0003c00000 */
[----:B------:R0:W1:Y:S02]  /*52b0*/  SHFL.BFLY P6, R14, R13, R12, R11 ;  /* 0x0c00000c0d0e7389 */ /* 0x00006400000c000b */
[----:B01----:R-:W-:Y:S05]  /*52c0*/  ENDCOLLECTIVE ;  /* 0x000000000000791b */ /* 0x003fea0003800000 */
.L_x_6162:
[----:B------:R-:W-:Y:S01]  /*52d0*/  HFMA2 R13, -RZ, RZ, 0, 0 ;  /* 0x00000000ff0d7431 */ /* 0x000fe200000001ff */
[----:B------:R-:W-:Y:S02]  /*52e0*/  MOV R12, 0x4 ;  /* 0x00000004000c7802 */ /* 0x000fe40000000f00 */
[----:B------:R-:W-:-:S07]  /*52f0*/  MOV R23, R14 ;  /* 0x0000000e00177202 */ /* 0x000fce0000000f00 */
[----:B------:R-:W-:Y:S05]  /*5300*/  WARPSYNC.COLLECTIVE R15, `(.L_x_6163) ;  /* 0x000000000f087348 */ /* 0x000fea0003c00000 */
[----:B------:R0:W1:Y:S02]  /*5310*/  SHFL.BFLY P6, R14, R13, R12, R11 ;  /* 0x0c00000c0d0e7389 */ /* 0x00006400000c000b */
[----:B01----:R-:W-:Y:S05]  /*5320*/  ENDCOLLECTIVE ;  /* 0x000000000000791b */ /* 0x003fea0003800000 */
.L_x_6163:
        /* <DEDUP_REMOVED lines=8> */
.L_x_6164:
[----:B------:R-:W-:Y:S01]  /*53b0*/  HFMA2 R12, -RZ, RZ, 0, 5.9604644775390625e-08 ;  /* 0x00000001ff0c7431 */ /* 0x000fe200000001ff */
[----:B------:R-:W-:-:S05]  /*53c0*/  MOV R4, R14 ;  /* 0x0000000e00047202 */ /* 0x000fca0000000f00 */
[----:B------:R-:W-:-:S05]  /*53d0*/  FADD.FTZ R19, R19, R4 ;  /* 0x0000000413137221 */ /* 0x000fca0000010000 */
[----:B------:R-:W-:-:S07]  /*53e0*/  MOV R13, R19 ;  /* 0x00000013000d7202 */ /* 0x000fce0000000f00 */
[----:B------:R-:W-:Y:S05]  /*53f0*/  WARPSYNC.COLLECTIVE R15, `(.L_x_6165) ;  /* 0x000000000f087348 */ /* 0x000fea0003c00000 */
[----:B------:R0:W1:Y:S02]  /*5400*/  SHFL.BFLY P6, R14, R13, R12, R11 ;  /* 0x0c00000c0d0e7389 */ /* 0x00006400000c000b */
[----:B01----:R-:W-:Y:S05]  /*5410*/  ENDCOLLECTIVE ;  /* 0x000000000000791b */ /* 0x003fea0003800000 */
.L_x_6165:
[----:B------:R-:W-:Y:S01]  /*5420*/  MOV R13, RZ ;  /* 0x000000ff000d7202 */ /* 0x000fe20000000f00 */
[----:B------:R-:W-:Y:S02]  /*5430*/  HFMA2 R12, -RZ, RZ, 0, 2.384185791015625e-07 ;  /* 0x00000004ff0c7431 */ /* 0x000fe400000001ff */
[----:B------:R-:W-:-:S07]  /*5440*/  IMAD.MOV.U32 R26, RZ, RZ, R14 ;  /* 0x000000ffff1a7224 */ /* 0x000fce00078e000e */
[----:B------:R-:W-:Y:S05]  /*5450*/  WARPSYNC.COLLECTIVE R15, `(.L_x_6166) ;  /* 0x000000000f087348 */ /* 0x000fea0003c00000 */
[----:B------:R0:W1:Y:S02]  /*5460*/  SHFL.BFLY P6, R14, R13, R12, R11 ;  /* 0x0c00000c0d0e7389 */ /* 0x00006400000c000b */
[----:B01----:R-:W-:Y:S05]  /*5470*/  ENDCOLLECTIVE ;  /* 0x000000000000791b */ /* 0x003fea0003800000 */
.L_x_6166:
        /* <DEDUP_REMOVED lines=8> */
.L_x_6167:
[----:B------:R-:W-:Y:S01]  /*5500*/  HFMA2 R12, -RZ, RZ, 0, 5.9604644775390625e-08 ;  /* 0x00000001ff0c7431 */ /* 0x000fe200000001ff */
[----:B------:R-:W-:-:S05]  /*5510*/  MOV R25, R14 ;  /* 0x0000000e00197202 */ /* 0x000fca0000000f00 */
[----:B------:R-:W-:-:S05]  /*5520*/  FADD.FTZ R18, R18, R25 ;  /* 0x0000001912127221 */ /* 0x000fca0000010000 */
[----:B------:R-:W-:-:S07]  /*5530*/  MOV R13, R18 ;  /* 0x00000012000d7202 */ /* 0x000fce0000000f00 */
[----:B------:R-:W-:Y:S05]  /*5540*/  WARPSYNC.COLLECTIVE R15, `(.L_x_6168) ;  /* 0x000000000f087348 */ /* 0x000fea0003c00000 */
[----:B------:R0:W1:Y:S02]  /*5550*/  SHFL.BFLY P6, R14, R13, R12, R11 ;  /* 0x0c00000c0d0e7389 */ /* 0x00006400000c000b */
[----:B01----:R-:W-:Y:S05]  /*5560*/  ENDCOLLECTIVE ;  /* 0x000000000000791b */ /* 0x003fea0003800000 */
.L_x_6168:
[----:B------:R-:W-:Y:S02]  /*5570*/  IMAD.MOV.U32 R13, RZ, RZ, RZ ;  /* 0x000000ffff0d7224 */ /* 0x000fe400078e00ff */
[----:B------:R-:W-:Y:S01]  /*5580*/  HFMA2 R12, -RZ, RZ, 0, 2.384185791015625e-07 ;  /* 0x00000004ff0c7431 */ /* 0x000fe200000001ff */
[----:B------:R-:W-:-:S07]  /*5590*/  MOV R25, R14 ;  /* 0x0000000e00197202 */ /* 0x000fce0000000f00 */
[----:B------:R-:W-:Y:S05]  /*55a0*/  WARPSYNC.COLLECTIVE R15, `(.L_x_6169) ;  /* 0x000000000f087348 */ /* 0x000fea0003c00000 */
[----:B------:R0:W1:Y:S02]  /*55b0*/  SHFL.BFLY P6, R14, R13, R12, R11 ;  /* 0x0c00000c0d0e7389 */ /* 0x00006400000c000b */
[----:B01----:R-:W-:Y:S05]  /*55c0*/  ENDCOLLECTIVE ;  /* 0x000000000000791b */ /* 0x003fea0003800000 */
.L_x_6169:
        /* <DEDUP_REMOVED lines=8> */
.L_x_6170:
[----:B------:R-:W-:Y:S02]  /*5650*/  HFMA2 R12, -RZ, RZ, 0, 5.9604644775390625e-08 ;  /* 0x00000001ff0c7431 */ /* 0x000fe400000001ff */
[----:B------:R-:W-:-:S04]  /*5660*/  IMAD.MOV.U32 R2, RZ, RZ, R14 ;  /* 0x000000ffff027224 */ /* 0x000fc800078e000e */
[----:B------:R-:W-:-:S05]  /*5670*/  FADD.FTZ R17, R17, R2 ;  /* 0x0000000211117221 */ /* 0x000fca0000010000 */
[----:B------:R-:W-:-:S07]  /*5680*/  MOV R13, R17 ;  /* 0x00000011000d7202 */ /* 0x000fce0000000f00 */
[----:B------:R-:W-:Y:S05]  /*5690*/  WARPSYNC.COLLECTIVE R15, `(.L_x_6171) ;  /* 0x000000000f087348 */ /* 0x000fea0003c00000 */
[----:B------:R0:W1:Y:S02]  /*56a0*/  SHFL.BFLY P6, R14, R13, R12, R11 ;  /* 0x0c00000c0d0e7389 */ /* 0x00006400000c000b */
[----:B01----:R-:W-:Y:S05]  /*56b0*/  ENDCOLLECTIVE ;  /* 0x000000000000791b */ /* 0x003fea0003800000 */
.L_x_6171:
[----:B------:R-:W-:Y:S02]  /*56c0*/  HFMA2 R13, -RZ, RZ, 0, 0 ;  /* 0x00000000ff0d7431 */ /* 0x000fe400000001ff */
[----:B------:R-:W-:Y:S01]  /*56d0*/  IMAD.MOV.U32 R12, RZ, RZ, 0x4 ;  /* 0x00000004ff0c7424 */ /* 0x000fe200078e00ff */
[----:B------:R-:W-:-:S07]  /*56e0*/  MOV R28, R14 ;  /* 0x0000000e001c7202 */ /* 0x000fce0000000f00 */
[----:B------:R-:W-:Y:S05]  /*56f0*/  WARPSYNC.COLLECTIVE R15, `(.L_x_6172) ;  /* 0x000000000f087348 */ /* 0x000fea0003c00000 */
[----:B------:R0:W1:Y:S02]  /*5700*/  SHFL.BFLY P6, R14, R13, R12, R11 ;  /* 0x0c00000c0d0e7389 */ /* 0x00006400000c000b */
[----:B01----:R-:W-:Y:S05]  /*5710*/  ENDCOLLECTIVE ;  /* 0x000000000000791b */ /* 0x003fea0003800000 */
.L_x_6172:
        /* <DEDUP_REMOVED lines=8> */
.L_x_6173:
[----:B------:R-:W-:Y:S01]  /*57a0*/  HFMA2 R12, -RZ, RZ, 0, 5.9604644775390625e-08 ;  /* 0x00000001ff0c7431 */ /* 0x000fe200000001ff */
[----:B------:R-:W-:-:S05]  /*57b0*/  MOV R3, R14 ;  /* 0x0000000e00037202 */ /* 0x000fca0000000f00 */
[----:B------:R-:W-:-:S04]  /*57c0*/  FADD.FTZ R16, R16, R3 ;  /* 0x0000000310107221 */ /* 0x000fc80000010000 */
[----:B------:R-:W-:-:S07]  /*57d0*/  IMAD.MOV.U32 R13, RZ, RZ, R16 ;  /* 0x000000ffff0d7224 */ /* 0x000fce00078e0010 */
[----:B------:R-:W-:Y:S05]  /*57e0*/  WARPSYNC.COLLECTIVE R15, `(.L_x_6174) ;  /* 0x000000000f087348 */ /* 0x000fea0003c00000 */
[----:B------:R0:W1:Y:S02]  /*57f0*/  SHFL.BFLY P6, R14, R13, R12, R11 ;  /* 0x0c00000c0d0e7389 */ /* 0x00006400000c000b */
[----:B01----:R-:W-:Y:S05]  /*5800*/  ENDCOLLECTIVE ;  /* 0x000000000000791b */ /* 0x003fea0003800000 */
.L_x_6174:
[----:B------:R-:W-:Y:S01]  /*5810*/  HFMA2 R13, -RZ, RZ, 0, 0 ;  /* 0x00000000ff0d7431 */ /* 0x000fe200000001ff */
[----:B------:R-:W-:Y:S02]  /*5820*/  MOV R12, 0x4 ;  /* 0x00000004000c7802 */ /* 0x000fe40000000f00 */
[----:B------:R-:W-:-:S07]  /*5830*/  MOV R41, R14 ;  /* 0x0000000e00297202 */ /* 0x000fce0000000f00 */
[----:B------:R-:W-:Y:S05]  /*5840*/  WARPSYNC.COLLECTIVE R15, `(.L_x_6175) ;  /* 0x000000000f087348 */ /* 0x000fea0003c00000 */
[----:B------:R0:W1:Y:S02]  /*5850*/  SHFL.BFLY P6, R14, R13, R12, R11 ;  /* 0x0c00000c0d0e7389 */ /* 0x00006400000c000b */
[----:B01----:R-:W-:Y:S05]  /*5860*/  ENDCOLLECTIVE ;  /* 0x000000000000791b */ /* 0x003fea0003800000 */
.L_x_6175:
        /* <DEDUP_REMOVED lines=8> */
.L_x_6176:
[----:B------:R-:W-:Y:S01]  /*58f0*/  IMAD.MOV.U32 R12, RZ, RZ, 0x1 ;  /* 0x00000001ff0c7424 */ /* 0x000fe200078e00ff */
[----:B------:R-:W-:-:S05]  /*5900*/  MOV R32, R14 ;  /* 0x0000000e00207202 */ /* 0x000fca0000000f00 */
[----:B------:R-:W-:-:S05]  /*5910*/  FADD.FTZ R9, R9, R32 ;  /* 0x0000002009097221 */ /* 0x000fca0000010000 */
[----:B------:R-:W-:-:S07]  /*5920*/  MOV R13, R9 ;  /* 0x00000009000d7202 */ /* 0x000fce0000000f00 */
[----:B------:R-:W-:Y:S05]  /*5930*/  WARPSYNC.COLLECTIVE R15, `(.L_x_6177) ;  /* 0x000000000f087348 */ /* 0x000fea0003c00000 */
[----:B------:R0:W1:Y:S02]  /*5940*/  SHFL.BFLY P6, R14, R13, R12, R11 ;  /* 0x0c00000c0d0e7389 */ /* 0x00006400000c000b */
[----:B01----:R-:W-:Y:S05]  /*5950*/  ENDCOLLECTIVE ;  /* 0x000000000000791b */ /* 0x003fea0003800000 */
.L_x_6177:
[----:B------:R-:W-:Y:S01]  /*5960*/  HFMA2 R13, -RZ, RZ, 0, 0 ;  /* 0x00000000ff0d7431 */ /* 0x000fe200000001ff */
[----:B------:R-:W-:Y:S02]  /*5970*/  MOV R12, 0x4 ;  /* 0x00000004000c7802 */ /* 0x000fe40000000f00 */
[----:B------:R-:W-:-:S07]  /*5980*/  MOV R36, R14 ;  /* 0x0000000e00247202 */ /* 0x000fce0000000f00 */
[----:B------:R-:W-:Y:S05]  /*5990*/  WARPSYNC.COLLECTIVE R15, `(.L_x_6178) ;  /* 0x000000000f087348 */ /* 0x000fea0003c00000 */
[----:B------:R0:W1:Y:S02]  /*59a0*/  SHFL.BFLY P6, R14, R13, R12, R11 ;  /* 0x0c00000c0d0e7389 */ /* 0x00006400000c000b */
[----:B01----:R-:W-:Y:S05]  /*59b0*/  ENDCOLLECTIVE ;  /* 0x000000000000791b */ /* 0x003fea0003800000 */
.L_x_6178:
        /* <DEDUP_REMOVED lines=8> */
.L_x_6179:
[----:B------:R-:W-:Y:S01]  /*5a40*/  HFMA2 R12, -RZ, RZ, 0, 5.9604644775390625e-08 ;  /* 0x00000001ff0c7431 */ /* 0x000fe200000001ff */
[----:B------:R-:W-:-:S05]  /*5a50*/  MOV R35, R14 ;  /* 0x0000000e00237202 */ /* 0x000fca0000000f00 */
[----:B------:R-:W-:-:S05]  /*5a60*/  FADD.FTZ R8, R8, R35 ;  /* 0x0000002308087221 */ /* 0x000fca0000010000 */
[----:B------:R-:W-:-:S07]  /*5a70*/  MOV R13, R8 ;  /* 0x00000008000d7202 */ /* 0x000fce0000000f00 */
[----:B------:R-:W-:Y:S05]  /*5a80*/  WARPSYNC.COLLECTIVE R15, `(.L_x_6180) ;  /* 0x000000000f087348 */ /* 0x000fea0003c00000 */
[----:B------:R0:W1:Y:S02]  /*5a90*/  SHFL.BFLY P6, R14, R13, R12, R11 ;  /* 0x0c00000c0d0e7389 */ /* 0x00006400000c000b */
[----:B01----:R-:W-:Y:S05]  /*5aa0*/  ENDCOLLECTIVE ;  /* 0x000000000000791b */ /* 0x003fea0003800000 */
.L_x_6180:
[----:B------:R-:W-:Y:S01]  /*5ab0*/  MOV R13, RZ ;  /* 0x000000ff000d7202 */ /* 0x000fe20000000f00 */
[----:B------:R-:W-:Y:S02]  /*5ac0*/  HFMA2 R12, -RZ, RZ, 0, 2.384185791015625e-07 ;  /* 0x00000004ff0c7431 */ /* 0x000fe400000001ff */
[----:B------:R-:W-:-:S07]  /*5ad0*/  IMAD.MOV.U32 R43, RZ, RZ, R14 ;  /* 0x000000ffff2b7224 */ /* 0x000fce00078e000e */
[----:B------:R-:W-:Y:S05]  /*5ae0*/  WARPSYNC.COLLECTIVE R15, `(.L_x_6181) ;  /* 0x000000000f087348 */ /* 0x000fea0003c00000 */
[----:B------:R0:W1:Y:S02]  /*5af0*/  SHFL.BFLY P6, R14, R13, R12, R11 ;  /* 0x0c00000c0d0e7389 */ /* 0x00006400000c000b */
[----:B01----:R-:W-:Y:S05]  /*5b00*/  ENDCOLLECTIVE ;  /* 0x000000000000791b */ /* 0x003fea0003800000 */
.L_x_6181:
[----:B------:R-:W-:Y:S01]  /*5b10*/  FADD.FTZ R9, R8, R43 ;  /* 0x0000002b08097221 */ /* 0x000fe20000010000 */
[----:B------:R-:W-:Y:S02]  /*5b20*/  HFMA2 R12, -RZ, RZ, 0, 1.1920928955078125e-07 ;  /* 0x00000002ff0c7431 */ /* 0x000fe400000001ff */
[----:B------:R-:W-:-:S05]  /*5b30*/  FADD.FTZ R7, RZ, R14 ;  /* 0x0000000eff077221 */ /* 0x000fca0000010000 */
[----:B------:R-:W-:-:S07]  /*5b40*/  MOV R13, R7 ;  /* 0x00000007000d7202 */ /* 0x000fce0000000f00 */
[----:B------:R-:W-:Y:S05]  /*5b50*/  WARPSYNC.COLLECTIVE R15, `(.L_x_6182) ;  /* 0x000000000f087348 */ /* 0x000fea0003c00000 */
[----:B------:R0:W1:Y:S02]  /*5b60*/  SHFL.BFLY P6, R14, R13, R12, R11 ;  /* 0x0c00000c0d0e7389 */ /* 0x00006400000c000b */
[----:B01----:R-:W-:Y:S05]  /*5b70*/  ENDCOLLECTIVE ;  /* 0x000000000000791b */ /* 0x003fea0003800000 */
.L_x_6182:
[----:B------:R-:W-:Y:S02]  /*5b80*/  HFMA2 R12, -RZ, RZ, 0, 5.9604644775390625e-08 ;  /* 0x00000001ff0c7431 */ /* 0x000fe400000001ff */
[----:B------:R-:W-:-:S04]  /*5b90*/  IMAD.MOV.U32 R0, RZ, RZ, R14 ;  /* 0x000000ffff007224 */ /* 0x000fc800078e000e */
[----:B------:R-:W-:-:S05]  /*5ba0*/  FADD.FTZ R7, R7, R0 ;  /* 0x0000000007077221 */ /* 0x000fca0000010000 */
[----:B------:R-:W-:-:S07]  /*5bb0*/  MOV R13, R7 ;  /* 0x00000007000d7202 */ /* 0x000fce0000000f00 */
[----:B------:R-:W-:Y:S05]  /*5bc0*/  WARPSYNC.COLLECTIVE R15, `(.L_x_6183) ;  /* 0x000000000f087348 */ /* 0x000fea0003c00000 */
[----:B------:R0:W1:Y:S02]  /*5bd0*/  SHFL.BFLY P6, R14, R13, R12, R11 ;  /* 0x0c00000c0d0e7389 */ /* 0x00006400000c000b */
[----:B01----:R-:W-:Y:S05]  /*5be0*/  ENDCOLLECTIVE ;  /* 0x000000000000791b */ /* 0x003fea0003800000 */
.L_x_6183:
[----:B------:R-:W-:Y:S02]  /*5bf0*/  HFMA2 R13, -RZ, RZ, 0, 0 ;  /* 0x00000000ff0d7431 */ /* 0x000fe400000001ff */
[----:B------:R-:W-:Y:S01]  /*5c00*/  IMAD.MOV.U32 R12, RZ, RZ, 0x4 ;  /* 0x00000004ff0c7424 */ /* 0x000fe200078e00ff */
[----:B------:R-:W-:-:S07]  /*5c10*/  MOV R20, R14 ;  /* 0x0000000e00147202 */ /* 0x000fce0000000f00 */
[----:B------:R-:W-:Y:S05]  /*5c20*/  WARPSYNC.COLLECTIVE R15, `(.L_x_6184) ;  /* 0x000000000f087348 */ /* 0x000fea0003c00000 */
[----:B------:R0:W1:Y:S02]  /*5c30*/  SHFL.BFLY P6, R14, R13, R12, R11 ;  /* 0x0c00000c0d0e7389 */ /* 0x00006400000c000b */
[----:B01----:R-:W-:Y:S05]  /*5c40*/  ENDCOLLECTIVE ;  /* 0x000000000000791b */ /* 0x003fea0003800000 */
.L_x_6184:
        /* <DEDUP_REMOVED lines=8> */
.L_x_6185:
[----:B------:R-:W-:Y:S01]  /*5cd0*/  HFMA2 R12, -RZ, RZ, 0, 5.9604644775390625e-08 ;  /* 0x00000001ff0c7431 */ /* 0x000fe200000001ff */
[----:B------:R-:W-:-:S05]  /*5ce0*/  MOV R27, R14 ;  /* 0x0000000e001b7202 */ /* 0x000fca0000000f00 */
[----:B------:R-:W-:-:S04]  /*5cf0*/  FADD.FTZ R6, R6, R27 ;  /* 0x0000001b06067221 */ /* 0x000fc80000010000 */
[----:B------:R-:W-:-:S07]  /*5d00*/  IMAD.MOV.U32 R13, RZ, RZ, R6 ;  /* 0x000000ffff0d7224 */ /* 0x000fce00078e0006 */
[----:B------:R-:W-:Y:S05]  /*5d10*/  WARPSYNC.COLLECTIVE R15, `(.L_x_6186) ;  /* 0x000000000f087348 */ /* 0x000fea0003c00000 */
[----:B------:R0:W1:Y:S02]  /*5d20*/  SHFL.BFLY P6, R14, R13, R12, R11 ;  /* 0x0c00000c0d0e7389 */ /* 0x00006400000c000b */
[----:B01----:R-:W-:Y:S05]  /*5d30*/  ENDCOLLECTIVE ;  /* 0x000000000000791b */ /* 0x003fea0003800000 */
.L_x_6186:
[----:B------:R-:W-:Y:S01]  /*5d40*/  HFMA2 R13, -RZ, RZ, 0, 0 ;  /* 0x00000000ff0d7431 */ /* 0x000fe200000001ff */
[----:B------:R-:W-:Y:S02]  /*5d50*/  MOV R12, 0x4 ;  /* 0x00000004000c7802 */ /* 0x000fe40000000f00 */
[----:B------:R-:W-:-:S07]  /*5d60*/  MOV R23, R14 ;  /* 0x0000000e00177202 */ /* 0x000fce0000000f00 */
[----:B------:R-:W-:Y:S05]  /*5d70*/  WARPSYNC.COLLECTIVE R15, `(.L_x_6187) ;  /* 0x000000000f087348 */ /* 0x000fea0003c00000 */
[----:B------:R0:W1:Y:S02]  /*5d80*/  SHFL.BFLY P6, R14, R13, R12, R11 ;  /* 0x0c00000c0d0e7389 */ /* 0x00006400000c000b */
[----:B01----:R-:W-:Y:S05]  /*5d90*/  ENDCOLLECTIVE ;  /* 0x000000000000791b */ /* 0x003fea0003800000 */
.L_x_6187:
[----:B------:R-:W-:Y:S01]  /*5da0*/  FADD.FTZ R8, R6, R23 ;  /* 0x0000001706087221 */ /* 0x000fe20000010000 */
[----:B------:R-:W-:Y:S02]  /*5db0*/  HFMA2 R12, -RZ, RZ, 0, 1.1920928955078125e-07 ;  /* 0x00000002ff0c7431 */ /* 0x000fe400000001ff */
[----:B------:R-:W-:-:S04]  /*5dc0*/  FADD.FTZ R5, RZ, R14 ;  /* 0x0000000eff057221 */ /* 0x000fc80000010000 */
[----:B------:R-:W-:-:S07]  /*5dd0*/  IMAD.MOV.U32 R13, RZ, RZ, R5 ;  /* 0x000000ffff0d7224 */ /* 0x000fce00078e0005 */
[----:B------:R-:W-:Y:S05]  /*5de0*/  WARPSYNC.COLLECTIVE R15, `(.L_x_6188) ;  /* 0x000000000f087348 */ /* 0x000fea0003c00000 */
[----:B------:R0:W1:Y:S02]  /*5df0*/  SHFL.BFLY P6, R14, R13, R12, R11 ;  /* 0x0c00000c0d0e7389 */ /* 0x00006400000c000b */
[----:B01----:R-:W-:Y:S05]  /*5e00*/  ENDCOLLECTIVE ;  /* 0x000000000000791b */ /* 0x003fea0003800000 */
.L_x_6188:
[----:B------:R-:W-:Y:S02]  /*5e10*/  HFMA2 R12, -RZ, RZ, 0, 5.9604644775390625e-08 ;  /* 0x00000001ff0c7431 */ /* 0x000fe400000001ff */
[----:B------:R-:W-:-:S05]  /*5e20*/  FADD.FTZ R5, R5, R14 ;  /* 0x0000000e05057221 */ /* 0x000fca0000010000 */
[----:B------:R-:W-:-:S07]  /*5e30*/  MOV R13, R5 ;  /* 0x00000005000d7202 */ /* 0x000fce0000000f00 */
[----:B------:R-:W-:Y:S05]  /*5e40*/  WARPSYNC.COLLECTIVE R15, `(.L_x_6189) ;  /* 0x000000000f087348 */ /* 0x000fea0003c00000 */
[----:B------:R0:W1:Y:S02]  /*5e50*/  SHFL.BFLY P6, R14, R13, R12, R11 ;  /* 0x0c00000c0d0e7389 */ /* 0x00006400000c000b */
[----:B01----:R-:W-:Y:S05]  /*5e60*/  ENDCOLLECTIVE ;  /* 0x000000000000791b */ /* 0x003fea0003800000 */
.L_x_6189:
[----:B------:R-:W-:Y:S02]  /*5e70*/  IMAD.MOV.U32 R13, RZ, RZ, RZ ;  /* 0x000000ffff0d7224 */ /* 0x000fe400078e00ff */
[----:B------:R-:W-:Y:S01]  /*5e80*/  HFMA2 R12, -RZ, RZ, 0, 2.384185791015625e-07 ;  /* 0x00000004ff0c7431 */ /* 0x000fe200000001ff */
[----:B------:R-:W-:-:S07]  /*5e90*/  MOV R28, R14 ;  /* 0x0000000e001c7202 */ /* 0x000fce0000000f00 */
[----:B------:R-:W-:Y:S05]  /*5ea0*/  WARPSYNC.COLLECTIVE R15, `(.L_x_6190) ;  /* 0x000000000f087348 */ /* 0x000fea0003c00000 */
[----:B------:R0:W1:Y:S02]  /*5eb0*/  SHFL.BFLY P6, R14, R13, R12, R11 ;  /* 0x0c00000c0d0e7389 */ /* 0x00006400000c000b */
[----:B01----:R-:W-:Y:S05]  /*5ec0*/  ENDCOLLECTIVE ;  /* 0x000000000000791b */ /* 0x003fea0003800000 */
.L_x_6190:
        /* <DEDUP_REMOVED lines=8> */
.L_x_6191:
[----:B------:R-:W-:Y:S02]  /*5f50*/  HFMA2 R12, -RZ, RZ, 0, 5.9604644775390625e-08 ;  /* 0x00000001ff0c7431 */ /* 0x000fe400000001ff */
[----:B------:R-:W-:-:S04]  /*5f60*/  IMAD.MOV.U32 R45, RZ, RZ, R14 ;  /* 0x000000ffff2d7224 */ /* 0x000fc800078e000e */
[----:B------:R-:W-:-:S05]  /*5f70*/  FADD.FTZ R4, R4, R45 ;  /* 0x0000002d04047221 */ /* 0x000fca0000010000 */
[----:B------:R-:W-:-:S07]  /*5f80*/  MOV R13, R4 ;  /* 0x00000004000d7202 */ /* 0x000fce0000000f00 */
[----:B------:R-:W-:Y:S05]  /*5f90*/  WARPSYNC.COLLECTIVE R15, `(.L_x_6192) ;  /* 0x000000000f087348 */ /* 0x000fea0003c00000 */
[----:B------:R0:W1:Y:S02]  /*5fa0*/  SHFL.BFLY P6, R14, R13, R12, R11 ;  /* 0x0c00000c0d0e7389 */ /* 0x00006400000c000b */
[----:B01----:R-:W-:Y:S05]  /*5fb0*/  ENDCOLLECTIVE ;  /* 0x000000000000791b */ /* 0x003fea0003800000 */
.L_x_6192:
[----:B------:R-:W-:Y:S02]  /*5fc0*/  HFMA2 R13, -RZ, RZ, 0, 0 ;  /* 0x00000000ff0d7431 */ /* 0x000fe400000001ff */
[----:B------:R-:W-:Y:S01]  /*5fd0*/  IMAD.MOV.U32 R12, RZ, RZ, 0x4 ;  /* 0x00000004ff0c7424 */ /* 0x000fe200078e00ff */
[----:B------:R-:W-:-:S07]  /*5fe0*/  MOV R17, R14 ;  /* 0x0000000e00117202 */ /* 0x000fce0000000f00 */
[----:B------:R-:W-:Y:S05]  /*5ff0*/  WARPSYNC.COLLECTIVE R15, `(.L_x_6193) ;  /* 0x000000000f087348 */ /* 0x000fea0003c00000 */
[----:B------:R0:W1:Y:S02]  /*6000*/  SHFL.BFLY P6, R14, R13, R12, R11 ;  /* 0x0c00000c0d0e7389 */ /* 0x00006400000c000b */
[----:B01----:R-:W-:Y:S05]  /*6010*/  ENDCOLLECTIVE ;  /* 0x000000000000791b */ /* 0x003fea0003800000 */
.L_x_6193:
        /* <DEDUP_REMOVED lines=8> */
.L_x_6194:
[----:B------:R-:W-:Y:S01]  /*60a0*/  HFMA2 R12, -RZ, RZ, 0, 5.9604644775390625e-08 ;  /* 0x00000001ff0c7431 */ /* 0x000fe200000001ff */
[----:B------:R-:W-:-:S05]  /*60b0*/  MOV R0, R14 ;  /* 0x0000000e00007202 */ /* 0x000fca0000000f00 */
[----:B------:R-:W-:-:S04]  /*60c0*/  FADD.FTZ R3, R3, R0 ;  /* 0x0000000003037221 */ /* 0x000fc80000010000 */
[----:B------:R-:W-:-:S07]  /*60d0*/  IMAD.MOV.U32 R13, RZ, RZ, R3 ;  /* 0x000000ffff0d7224 */ /* 0x000fce00078e0003 */
[----:B------:R-:W-:Y:S05]  /*60e0*/  WARPSYNC.COLLECTIVE R15, `(.L_x_6195) ;  /* 0x000000000f087348 */ /* 0x000fea0003c00000 */
[----:B------:R0:W1:Y:S02]  /*60f0*/  SHFL.BFLY P6, R14, R13, R12, R11 ;  /* 0x0c00000c0d0e7389 */ /* 0x00006400000c000b */
[----:B01----:R-:W-:Y:S05]  /*6100*/  ENDCOLLECTIVE ;  /* 0x000000000000791b */ /* 0x003fea0003800000 */
.L_x_6195:
[----:B------:R-:W-:Y:S01]  /*6110*/  HFMA2 R13, -RZ, RZ, 0, 0 ;  /* 0x00000000ff0d7431 */ /* 0x000fe200000001ff */
[----:B------:R-:W-:Y:S02]  /*6120*/  MOV R12, 0x4 ;  /* 0x00000004000c7802 */ /* 0x000fe40000000f00 */
[----:B------:R-:W-:-:S07]  /*6130*/  MOV R36, R14 ;  /* 0x0000000e00247202 */ /* 0x000fce0000000f00 */
[----:B------:R-:W-:Y:S05]  /*6140*/  WARPSYNC.COLLECTIVE R15, `(.L_x_6196) ;  /* 0x000000000f087348 */ /* 0x000fea0003c00000 */
[----:B------:R0:W1:Y:S02]  /*6150*/  SHFL.BFLY P6, R14, R13, R12, R11 ;  /* 0x0c00000c0d0e7389 */ /* 0x00006400000c000b */
[----:B01----:R-:W-:Y:S05]  /*6160*/  ENDCOLLECTIVE ;  /* 0x000000000000791b */ /* 0x003fea0003800000 */
.L_x_6196:
        /* <DEDUP_REMOVED lines=8> */
.L_x_6197:
[----:B------:R-:W-:Y:S01]  /*61f0*/  IMAD.MOV.U32 R12, RZ, RZ, 0x1 ;  /* 0x00000001ff0c7424 */ /* 0x000fe200078e00ff */
[----:B------:R-:W-:-:S05]  /*6200*/  MOV R43, R14 ;  /* 0x0000000e002b7202 */ /* 0x000fca0000000f00 */
[----:B------:R-:W-:-:S05]  /*6210*/  FADD.FTZ R2, R2, R43 ;  /* 0x0000002b02027221 */ /* 0x000fca0000010000 */
[----:B------:R-:W-:-:S07]  /*6220*/  MOV R13, R2 ;  /* 0x00000002000d7202 */ /* 0x000fce0000000f00 */
[----:B------:R-:W-:Y:S05]  /*6230*/  WARPSYNC.COLLECTIVE R15, `(.L_x_6198) ;  /* 0x000000000f087348 */ /* 0x000fea0003c00000 */
[----:B------:R0:W1:Y:S02]  /*6240*/  SHFL.BFLY P6, R14, R13, R12, R11 ;  /* 0x0c00000c0d0e7389 */ /* 0x00006400000c000b */
[----:B01----:R-:W-:Y:S05]  /*6250*/  ENDCOLLECTIVE ;  /* 0x000000000000791b */ /* 0x003fea0003800000 */
.L_x_6198:
[----:B------:R-:W-:Y:S01]  /*6260*/  HFMA2 R13, -RZ, RZ, 0, 0 ;  /* 0x00000000ff0d7431 */ /* 0x000fe200000001ff */
[----:B------:R-:W-:Y:S02]  /*6270*/  MOV R12, 0x4 ;  /* 0x00000004000c7802 */ /* 0x000fe40000000f00 */
[----:B------:R-:W-:-:S07]  /*6280*/  MOV R43, R14 ;  /* 0x0000000e002b7202 */ /* 0x000fce0000000f00 */
[----:B------:R-:W-:Y:S05]  /*6290*/  WARPSYNC.COLLECTIVE R15, `(.L_x_6199) ;  /* 0x000000000f087348 */ /* 0x000fea0003c00000 */
[----:B------:R0:W1:Y:S02]  /*62a0*/  SHFL.BFLY P6, R14, R13, R12, R11 ;  /* 0x0c00000c0d0e7389 */ /* 0x00006400000c000b */
[----:B01----:R-:W-:Y:S05]  /*62b0*/  ENDCOLLECTIVE ;  /* 0x000000000000791b */ /* 0x003fea0003800000 */
.L_x_6199:
        /* <DEDUP_REMOVED lines=8> */
.L_x_6200:
[----:B------:R-:W-:Y:S01]  /*6340*/  HFMA2 R12, -RZ, RZ, 0, 5.9604644775390625e-08 ;  /* 0x00000001ff0c7431 */ /* 0x000fe200000001ff */
[----:B------:R-:W-:-:S05]  /*6350*/  MOV R27, R14 ;  /* 0x0000000e001b7202 */ /* 0x000fca0000000f00 */
[----:B------:R-:W-:-:S05]  /*6360*/  FADD.FTZ R0, R26, R27 ;  /* 0x0000001b1a007221 */ /* 0x000fca0000010000 */
[----:B------:R-:W-:-:S07]  /*6370*/  MOV R13, R0 ;  /* 0x00000000000d7202 */ /* 0x000fce0000000f00 */
[----:B------:R-:W-:Y:S05]  /*6380*/  WARPSYNC.COLLECTIVE R15, `(.L_x_6201) ;  /* 0x000000000f087348 */ /* 0x000fea0003c00000 */
[----:B------:R0:W1:Y:S02]  /*6390*/  SHFL.BFLY P6, R14, R13, R12, R11 ;  /* 0x0c00000c0d0e7389 */ /* 0x00006400000c000b */
[----:B01----:R-:W-:Y:S05]  /*63a0*/  ENDCOLLECTIVE ;  /* 0x000000000000791b */ /* 0x003fea0003800000 */
.L_x_6201:
[----:B------:R-:W-:Y:S01]  /*63b0*/  MOV R13, RZ ;  /* 0x000000ff000d7202 */ /* 0x000fe20000000f00 */
[----:B------:R-:W-:Y:S02]  /*63c0*/  HFMA2 R12, -RZ, RZ, 0, 2.384185791015625e-07 ;  /* 0x00000004ff0c7431 */ /* 0x000fe400000001ff */
[----:B------:R-:W-:-:S07]  /*63d0*/  IMAD.MOV.U32 R17, RZ, RZ, R14 ;  /* 0x000000ffff117224 */ /* 0x000fce00078e000e */
[----:B------:R-:W-:Y:S05]  /*63e0*/  WARPSYNC.COLLECTIVE R15, `(.L_x_6202) ;  /* 0x000000000f087348 */ /* 0x000fea0003c00000 */
[----:B------:R0:W1:Y:S02]  /*63f0*/  SHFL.BFLY P6, R14, R13, R12, R11 ;  /* 0x0c00000c0d0e7389 */ /* 0x00006400000c000b */
[----:B01----:R-:W-:Y:S05]  /*6400*/  ENDCOLLECTIVE ;  /* 0x000000000000791b */ /* 0x003fea0003800000 */
.L_x_6202:
        /* <DEDUP_REMOVED lines=8> */
.L_x_6203:
[----:B------:R-:W-:Y:S01]  /*6490*/  HFMA2 R12, -RZ, RZ, 0, 5.9604644775390625e-08 ;  /* 0x00000001ff0c7431 */ /* 0x000fe200000001ff */
[----:B------:R-:W-:-:S05]  /*64a0*/  MOV R28, R14 ;  /* 0x0000000e001c7202 */ /* 0x000fca0000000f00 */
[----:B------:R-:W-:-:S05]  /*64b0*/  FADD.FTZ R27, R25, R28 ;  /* 0x0000001c191b7221 */ /* 0x000fca0000010000 */
[----:B------:R-:W-:-:S07]  /*64c0*/  MOV R13, R27 ;  /* 0x0000001b000d7202 */ /* 0x000fce0000000f00 */
[----:B------:R-:W-:Y:S05]  /*64d0*/  WARPSYNC.COLLECTIVE R15, `(.L_x_6204) ;  /* 0x000000000f087348 */ /* 0x000fea0003c00000 */
[----:B------:R0:W1:Y:S02]  /*64e0*/  SHFL.BFLY P6, R14, R13, R12, R11 ;  /* 0x0c00000c0d0e7389 */ /* 0x00006400000c000b */
[----:B01----:R-:W-:Y:S05]  /*64f0*/  ENDCOLLECTIVE ;  /* 0x000000000000791b */ /* 0x003fea0003800000 */
.L_x_6204:
[----:B------:R-:W-:Y:S01]  /*6500*/  MOV R13, RZ ;  /* 0x000000ff000d7202 */ /* 0x000fe20000000f00 */
[----:B------:R-:W-:Y:S02]  /*6510*/  IMAD.MOV.U32 R12, RZ, RZ, 0x4 ;  /* 0x00000004ff0c7424 */ /* 0x000fe400078e00ff */
[----:B------:R-:W-:-:S07]  /*6520*/  FADD.FTZ R2, R27, R14 ;  /* 0x0000000e1b027221 */ /* 0x000fce0000010000 */
[----:B------:R-:W-:Y:S05]  /*6530*/  WARPSYNC.COLLECTIVE R15, `(.L_x_6205) ;  /* 0x000000000f087348 */ /* 0x000fea0003c00000 */
[----:B------:R0:W1:Y:S02]  /*6540*/  SHFL.BFLY P6, R14, R13, R12, R11 ;  /* 0x0c00000c0d0e7389 */ /* 0x00006400000c000b */
[----:B01----:R-:W-:Y:S05]  /*6550*/  ENDCOLLECTIVE ;  /* 0x000000000000791b */ /* 0x003fea0003800000 */
.L_x_6205:
[----:B------:R-:W-:Y:S01]  /*6560*/  HFMA2 R12, -RZ, RZ, 0, 1.1920928955078125e-07 ;  /* 0x00000002ff0c7431 */ /* 0x000fe200000001ff */
[----:B------:R-:W-:-:S05]  /*6570*/  MOV R24, R14 ;  /* 0x0000000e00187202 */ /* 0x000fca0000000f00 */
[----:B------:R-:W-:-:S05]  /*6580*/  FADD.FTZ R24, RZ, R24 ;  /* 0x00000018ff187221 */ /* 0x000fca0000010000 */
[----:B------:R-:W-:-:S07]  /*6590*/  MOV R13, R24 ;  /* 0x00000018000d7202 */ /* 0x000fce0000000f00 */
[----:B------:R-:W-:Y:S05]  /*65a0*/  WARPSYNC.COLLECTIVE R15, `(.L_x_6206) ;  /* 0x000000000f087348 */ /* 0x000fea0003c00000 */
[----:B------:R0:W1:Y:S02]  /*65b0*/  SHFL.BFLY P6, R14, R13, R12, R11 ;  /* 0x0c00000c0d0e7389 */ /* 0x00006400000c000b */
[----:B01----:R-:W-:Y:S05]  /*65c0*/  ENDCOLLECTIVE ;  /* 0x000000000000791b */ /* 0x003fea0003800000 */
.L_x_6206:
[----:B------:R-:W-:Y:S01]  /*65d0*/  HFMA2 R12, -RZ, RZ, 0, 5.9604644775390625e-08 ;  /* 0x00000001ff0c7431 */ /* 0x000fe200000001ff */
[----:B------:R-:W-:-:S05]  /*65e0*/  MOV R35, R14 ;  /* 0x0000000e00237202 */ /* 0x000fca0000000f00 */
[----:B------:R-:W-:-:S04]  /*65f0*/  FADD.FTZ R32, R24, R35 ;  /* 0x0000002318207221 */ /* 0x000fc80000010000 */
[----:B------:R-:W-:-:S07]  /*6600*/  IMAD.MOV.U32 R13, RZ, RZ, R32 ;  /* 0x000000ffff0d7224 */ /* 0x000fce00078e0020 */
[----:B------:R-:W-:Y:S05]  /*6610*/  WARPSYNC.COLLECTIVE R15, `(.L_x_6207) ;  /* 0x000000000f087348 */ /* 0x000fea0003c00000 */
[----:B------:R0:W1:Y:S02]  /*6620*/  SHFL.BFLY P6, R14, R13, R12, R11 ;  /* 0x0c00000c0d0e7389 */ /* 0x00006400000c000b */
[----:B01----:R-:W-:Y:S05]  /*6630*/  ENDCOLLECTIVE ;  /* 0x000000000000791b */ /* 0x003fea0003800000 */
.L_x_6207:
[----:B------:R-:W-:Y:S01]  /*6640*/  HFMA2 R13, -RZ, RZ, 0, 0 ;  /* 0x00000000ff0d7431 */ /* 0x000fe200000001ff */
[----:B------:R-:W-:Y:S02]  /*6650*/  MOV R12, 0x4 ;  /* 0x00000004000c7802 */ /* 0x000fe40000000f00 */
[----:B------:R-:W-:-:S07]  /*6660*/  MOV R43, R14 ;  /* 0x0000000e002b7202 */ /* 0x000fce0000000f00 */
[----:B------:R-:W-:Y:S05]  /*6670*/  WARPSYNC.COLLECTIVE R15, `(.L_x_6208) ;  /* 0x000000000f087348 */ /* 0x000fea0003c00000 */
[----:B------:R0:W1:Y:S02]  /*6680*/  SHFL.BFLY P6, R14, R13, R12, R11 ;  /* 0x0c00000c0d0e7389 */ /* 0x00006400000c000b */
[----:B01----:R-:W-:Y:S05]  /*6690*/  ENDCOLLECTIVE ;  /* 0x000000000000791b */ /* 0x003fea0003800000 */
.L_x_6208:
        /* <DEDUP_REMOVED lines=8> */
.L_x_6209:
[----:B------:R-:W-:Y:S02]  /*6720*/  HFMA2 R12, -RZ, RZ, 0, 5.9604644775390625e-08 ;  /* 0x00000001ff0c7431 */ /* 0x000fe400000001ff */
[----:B------:R-:W-:-:S05]  /*6730*/  FADD.FTZ R35, R23, R14 ;  /* 0x0000000e17237221 */ /* 0x000fca0000010000 */
[----:B------:R-:W-:-:S07]  /*6740*/  MOV R13, R35 ;  /* 0x00000023000d7202 */ /* 0x000fce0000000f00 */
[----:B------:R-:W-:Y:S05]  /*6750*/  WARPSYNC.COLLECTIVE R15, `(.L_x_6210) ;  /* 0x000000000f087348 */ /* 0x000fea0003c00000 */
[----:B------:R0:W1:Y:S02]  /*6760*/  SHFL.BFLY P6, R14, R13, R12, R11 ;  /* 0x0c00000c0d0e7389 */ /* 0x00006400000c000b */
[----:B01----:R-:W-:Y:S05]  /*6770*/  ENDCOLLECTIVE ;  /* 0x000000000000791b */ /* 0x003fea0003800000 */
.L_x_6210:
[----:B------:R-:W-:Y:S01]  /*6780*/  MOV R13, RZ ;  /* 0x000000ff000d7202 */ /* 0x000fe20000000f00 */
[----:B------:R-:W-:Y:S02]  /*6790*/  HFMA2 R12, -RZ, RZ, 0, 2.384185791015625e-07 ;  /* 0x00000004ff0c7431 */ /* 0x000fe400000001ff */
[----:B------:R-:W-:-:S07]  /*67a0*/  IMAD.MOV.U32 R26, RZ, RZ, R14 ;  /* 0x000000ffff1a7224 */ /* 0x000fce00078e000e */
[----:B------:R-:W-:Y:S05]  /*67b0*/  WARPSYNC.COLLECTIVE R15, `(.L_x_6211) ;  /* 0x000000000f087348 */ /* 0x000fea0003c00000 */
[----:B------:R0:W1:Y:S02]  /*67c0*/  SHFL.BFLY P6, R14, R13, R12, R11 ;  /* 0x0c00000c0d0e7389 */ /* 0x00006400000c000b */
[----:B01----:R-:W-:Y:S05]  /*67d0*/  ENDCOLLECTIVE ;  /* 0x000000000000791b */ /* 0x003fea0003800000 */
.L_x_6211:
[----:B------:R-:W-:Y:S01]  /*67e0*/  FADD.FTZ R17, R35, R26 ;  /* 0x0000001a23117221 */ /* 0x000fe20000010000 */
[----:B------:R-:W-:Y:S02]  /*67f0*/  HFMA2 R12, -RZ, RZ, 0, 1.1920928955078125e-07 ;  /* 0x00000002ff0c7431 */ /* 0x000fe400000001ff */
[----:B------:R-:W-:-:S05]  /*6800*/  FADD.FTZ R36, RZ, R14 ;  /* 0x0000000eff247221 */ /* 0x000fca0000010000 */
[----:B------:R-:W-:-:S07]  /*6810*/  MOV R13, R36 ;  /* 0x00000024000d7202 */ /* 0x000fce0000000f00 */
[----:B------:R-:W-:Y:S05]  /*6820*/  WARPSYNC.COLLECTIVE R15, `(.L_x_6212) ;  /* 0x000000000f087348 */ /* 0x000fea0003c00000 */
[----:B------:R0:W1:Y:S02]  /*6830*/  SHFL.BFLY P6, R14, R13, R12, R11 ;  /* 0x0c00000c0d0e7389 */ /* 0x00006400000c000b */
[----:B01----:R-:W-:Y:S05]  /*6840*/  ENDCOLLECTIVE ;  /* 0x000000000000791b */ /* 0x003fea0003800000 */
.L_x_6212:
[----:B------:R-:W-:Y:S01]  /*6850*/  MOV R12, 0x1 ;  /* 0x00000001000c7802 */ /* 0x000fe20000000f00 */
[----:B------:R-:W-:-:S04]  /*6860*/  FADD.FTZ R24, R36, R14 ;  /* 0x0000000e24187221 */ /* 0x000fc80000010000 */
[----:B------:R-:W-:-:S07]  /*6870*/  IMAD.MOV.U32 R13, RZ, RZ, R24 ;  /* 0x000000ffff0d7224 */ /* 0x000fce00078e0018 */
[----:B------:R-:W-:Y:S05]  /*6880*/  WARPSYNC.COLLECTIVE R15, `(.L_x_6213) ;  /* 0x000000000f087348 */ /* 0x000fea0003c00000 */
[----:B------:R0:W1:Y:S02]  /*6890*/  SHFL.BFLY P6, R14, R13, R12, R11 ;  /* 0x0c00000c0d0e7389 */ /* 0x00006400000c000b */
[----:B01----:R-:W-:Y:S05]  /*68a0*/  ENDCOLLECTIVE ;  /* 0x000000000000791b */ /* 0x003fea0003800000 */
.L_x_6213:
[----:B------:R-:W-:Y:S01]  /*68b0*/  HFMA2 R13, -RZ, RZ, 0, 0 ;  /* 0x00000000ff0d7431 */ /* 0x000fe200000001ff */
[----:B------:R-:W-:Y:S01]  /*68c0*/  MOV R12, 0x4 ;  /* 0x00000004000c7802 */ /* 0x000fe20000000f00 */
[----:B------:R-:W-:-:S07]  /*68d0*/  FADD.FTZ R27, R24, R14 ;  /* 0x0000000e181b7221 */ /* 0x000fce0000010000 */
[----:B------:R-:W-:Y:S05]  /*68e0*/  WARPSYNC.COLLECTIVE R15, `(.L_x_6214) ;  /* 0x000000000f087348 */ /* 0x000fea0003c00000 */
[----:B------:R0:W1:Y:S02]  /*68f0*/  SHFL.BFLY P6, R14, R13, R12, R11 ;  /* 0x0c00000c0d0e7389 */ /* 0x00006400000c000b */
[----:B01----:R-:W-:Y:S05]  /*6900*/  ENDCOLLECTIVE ;  /* 0x000000000000791b */ /* 0x003fea0003800000 */
.L_x_6214:
[----:B------:R-:W-:Y:S02]  /*6910*/  IMAD.MOV.U32 R12, RZ, RZ, 0x2 ;  /* 0x00000002ff0c7424 */ /* 0x000fe400078e00ff */
[----:B------:R-:W-:-:S05]  /*6920*/  FADD.FTZ R26, RZ, R14 ;  /* 0x0000000eff1a7221 */ /* 0x000fca0000010000 */
[----:B------:R-:W-:-:S07]  /*6930*/  MOV R13, R26 ;  /* 0x0000001a000d7202 */ /* 0x000fce0000000f00 */
[----:B------:R-:W-:Y:S05]  /*6940*/  WARPSYNC.COLLECTIVE R15, `(.L_x_6215) ;  /* 0x000000000f087348 */ /* 0x000fea0003c00000 */
[----:B------:R0:W1:Y:S02]  /*6950*/  SHFL.BFLY P6, R14, R13, R12, R11 ;  /* 0x0c00000c0d0e7389 */ /* 0x00006400000c000b */
[----:B01----:R-:W-:Y:S05]  /*6960*/  ENDCOLLECTIVE ;  /* 0x000000000000791b */ /* 0x003fea0003800000 */
.L_x_6215:
[----:B------:R-:W-:Y:S02]  /*6970*/  HFMA2 R12, -RZ, RZ, 0, 5.9604644775390625e-08 ;  /* 0x00000001ff0c7431 */ /* 0x000fe400000001ff */
[----:B------:R-:W-:-:S05]  /*6980*/  FADD.FTZ R25, R26, R14 ;  /* 0x0000000e1a197221 */ /* 0x000fca0000010000 */
[----:B------:R-:W-:-:S07]  /*6990*/  MOV R13, R25 ;  /* 0x00000019000d7202 */ /* 0x000fce0000000f00 */
[----:B------:R-:W-:Y:S05]  /*69a0*/  WARPSYNC.COLLECTIVE R15, `(.L_x_6216) ;  /* 0x000000000f087348 */ /* 0x000fea0003c00000 */
[----:B------:R0:W1:Y:S02]  /*69b0*/  SHFL.BFLY P6, R14, R13, R12, R11 ;  /* 0x0c00000c0d0e7389 */ /* 0x00006400000c000b */
[----:B01----:R-:W-:Y:S05]  /*69c0*/  ENDCOLLECTIVE ;  /* 0x000000000000791b */ /* 0x003fea0003800000 */
.L_x_6216:
[----:B------:R-:W-:Y:S02]  /*69d0*/  HFMA2 R13, -RZ, RZ, 0, 0 ;  /* 0x00000000ff0d7431 */ /* 0x000fe400000001ff */
[----:B------:R-:W-:Y:S01]  /*69e0*/  IMAD.MOV.U32 R12, RZ, RZ, 0x4 ;  /* 0x00000004ff0c7424 */ /* 0x000fe200078e00ff */
[----:B------:R-:W-:-:S07]  /*69f0*/  MOV R26, R14 ;  /* 0x0000000e001a7202 */ /* 0x000fce0000000f00 */
[----:B------:R-:W-:Y:S05]  /*6a00*/  WARPSYNC.COLLECTIVE R15, `(.L_x_6217) ;  /* 0x000000000f087348 */ /* 0x000fea0003c00000 */
[----:B------:R0:W1:Y:S02]  /*6a10*/  SHFL.BFLY P6, R14, R13, R12, R11 ;  /* 0x0c00000c0d0e7389 */ /* 0x00006400000c000b */
[----:B01----:R-:W-:Y:S05]  /*6a20*/  ENDCOLLECTIVE ;  /* 0x000000000000791b */ /* 0x003fea0003800000 */
.L_x_6217:
[----:B------:R-:W-:Y:S01]  /*6a30*/  FADD.FTZ R26, R25, R26 ;  /* 0x0000001a191a7221 */ /* 0x000fe20000010000 */
[----:B------:R-:W-:Y:S02]  /*6a40*/  HFMA2 R12, -RZ, RZ, 0, 1.1920928955078125e-07 ;  /* 0x00000002ff0c7431 */ /* 0x000fe400000001ff */
[----:B------:R-:W-:-:S05]  /*6a50*/  FADD.FTZ R23, RZ, R14 ;  /* 0x0000000eff177221 */ /* 0x000fca0000010000 */
[----:B------:R-:W-:-:S07]  /*6a60*/  MOV R13, R23 ;  /* 0x00000017000d7202 */ /* 0x000fce0000000f00 */
[----:B------:R-:W-:Y:S05]  /*6a70*/  WARPSYNC.COLLECTIVE R15, `(.L_x_6218) ;  /* 0x000000000f087348 */ /* 0x000fea0003c00000 */
[----:B------:R0:W1:Y:S02]  /*6a80*/  SHFL.BFLY P6, R14, R13, R12, R11 ;  /* 0x0c00000c0d0e7389 */ /* 0x00006400000c000b */
[----:B01----:R-:W-:Y:S05]  /*6a90*/  ENDCOLLECTIVE ;  /* 0x000000000000791b */ /* 0x003fea0003800000 */
.L_x_6218:
[----:B------:R-:W-:Y:S01]  /*6aa0*/  IMAD.MOV.U32 R12, RZ, RZ, 0x1 ;  /* 0x00000001ff0c7424 */ /* 0x000fe200078e00ff */
[----:B------:R-:W-:-:S05]  /*6ab0*/  MOV R28, R14 ;  /* 0x0000000e001c7202 */ /* 0x000fca0000000f00 */
[----:B------:R-:W-:-:S05]  /*6ac0*/  FADD.FTZ R36, R23, R28 ;  /* 0x0000001c17247221 */ /* 0x000fca0000010000 */
[----:B------:R-:W-:-:S07]  /*6ad0*/  MOV R13, R36 ;  /* 0x00000024000d7202 */ /* 0x000fce0000000f00 */
[----:B------:R-:W-:Y:S05]  /*6ae0*/  WARPSYNC.COLLECTIVE R15, `(.L_x_6219) ;  /* 0x000000000f087348 */ /* 0x000fea0003c00000 */
[----:B------:R0:W1:Y:S02]  /*6af0*/  SHFL.BFLY P6, R14, R13, R12, R11 ;  /* 0x0c00000c0d0e7389 */ /* 0x00006400000c000b */
[----:B01----:R-:W-:Y:S05]  /*6b00*/  ENDCOLLECTIVE ;  /* 0x000000000000791b */ /* 0x003fea0003800000 */
.L_x_6219:
[----:B------:R-:W-:Y:S01]  /*6b10*/  HFMA2 R13, -RZ, RZ, 0, 0 ;  /* 0x00000000ff0d7431 */ /* 0x000fe200000001ff */
[----:B------:R-:W-:Y:S01]  /*6b20*/  MOV R12, 0x4 ;  /* 0x00000004000c7802 */ /* 0x000fe20000000f00 */
[----:B------:R-:W-:-:S07]  /*6b30*/  FADD.FTZ R28, R36, R14 ;  /* 0x0000000e241c7221 */ /* 0x000fce0000010000 */
[----:B------:R-:W-:Y:S05]  /*6b40*/  WARPSYNC.COLLECTIVE R15, `(.L_x_6220) ;  /* 0x000000000f087348 */ /* 0x000fea0003c00000 */
[----:B------:R0:W1:Y:S02]  /*6b50*/  SHFL.BFLY P6, R14, R13, R12, R11 ;  /* 0x0c00000c0d0e7389 */ /* 0x00006400000c000b */
[----:B01----:R-:W-:Y:S05]  /*6b60*/  ENDCOLLECTIVE ;  /* 0x000000000000791b */ /* 0x003fea0003800000 */
.L_x_6220:
[----:B------:R-:W-:Y:S01]  /*6b70*/  IMAD.MOV.U32 R12, RZ, RZ, 0x2 ;  /* 0x00000002ff0c7424 */ /* 0x000fe200078e00ff */
[----:B------:R-:W-:-:S05]  /*6b80*/  MOV R42, R14 ;  /* 0x0000000e002a7202 */ /* 0x000fca0000000f00 */
[----:B------:R-:W-:-:S05]  /*6b90*/  FADD.FTZ R42, RZ, R42 ;  /* 0x0000002aff2a7221 */ /* 0x000fca0000010000 */
[----:B------:R-:W-:-:S07]  /*6ba0*/  MOV R13, R42 ;  /* 0x0000002a000d7202 */ /* 0x000fce0000000f00 */
[----:B------:R-:W-:Y:S05]  /*6bb0*/  WARPSYNC.COLLECTIVE R15, `(.L_x_6221) ;  /* 0x000000000f087348 */ /* 0x000fea0003c00000 */
[----:B------:R0:W1:Y:S02]  /*6bc0*/  SHFL.BFLY P6, R14, R13, R12, R11 ;  /* 0x0c00000c0d0e7389 */ /* 0x00006400000c000b */
[----:B01----:R-:W-:Y:S05]  /*6bd0*/  ENDCOLLECTIVE ;  /* 0x000000000000791b */ /* 0x003fea0003800000 */
.L_x_6221:
[----:B------:R-:W-:Y:S01]  /*6be0*/  HFMA2 R12, -RZ, RZ, 0, 5.9604644775390625e-08 ;  /* 0x00000001ff0c7431 */ /* 0x000fe200000001ff */
[----:B------:R-:W-:-:S05]  /*6bf0*/  MOV R23, R14 ;  /* 0x0000000e00177202 */ /* 0x000fca0000000f00 */
[----:B------:R-:W-:-:S05]  /*6c00*/  FADD.FTZ R32, R42, R23 ;  /* 0x000000172a207221 */ /* 0x000fca0000010000 */
[----:B------:R-:W-:-:S07]  /*6c10*/  MOV R13, R32 ;  /* 0x00000020000d7202 */ /* 0x000fce0000000f00 */
[----:B------:R-:W-:Y:S05]  /*6c20*/  WARPSYNC.COLLECTIVE R15, `(.L_x_6222) ;  /* 0x000000000f087348 */ /* 0x000fea0003c00000 */
[----:B------:R0:W1:Y:S02]  /*6c30*/  SHFL.BFLY P6, R14, R13, R12, R11 ;  /* 0x0c00000c0d0e7389 */ /* 0x00006400000c000b */
[----:B01----:R-:W-:Y:S05]  /*6c40*/  ENDCOLLECTIVE ;  /* 0x000000000000791b */ /* 0x003fea0003800000 */
.L_x_6222:
[----:B------:R-:W-:Y:S01]  /*6c50*/  MOV R13, RZ ;  /* 0x000000ff000d7202 */ /* 0x000fe20000000f00 */
[----:B------:R-:W-:Y:S02]  /*6c60*/  IMAD.MOV.U32 R12, RZ, RZ, 0x4 ;  /* 0x00000004ff0c7424 */ /* 0x000fe400078e00ff */
[----:B------:R-:W-:-:S07]  /*6c70*/  FADD.FTZ R25, R32, R14 ;  /* 0x0000000e20197221 */ /* 0x000fce0000010000 */
[----:B------:R-:W-:Y:S05]  /*6c80*/  WARPSYNC.COLLECTIVE R15, `(.L_x_6223) ;  /* 0x000000000f087348 */ /* 0x000fea0003c00000 */
[----:B------:R0:W1:Y:S02]  /*6c90*/  SHFL.BFLY P6, R14, R13, R12, R11 ;  /* 0x0c00000c0d0e7389 */ /* 0x00006400000c000b */
[----:B01----:R-:W-:Y:S05]  /*6ca0*/  ENDCOLLECTIVE ;  /* 0x000000000000791b */ /* 0x003fea0003800000 */
.L_x_6223:
[----:B------:R-:W-:Y:S01]  /*6cb0*/  HFMA2 R12, -RZ, RZ, 0, 1.1920928955078125e-07 ;  /* 0x00000002ff0c7431 */ /* 0x000fe200000001ff */
[----:B------:R-:W-:-:S05]  /*6cc0*/  MOV R23, R14 ;  /* 0x0000000e00177202 */ /* 0x000fca0000000f00 */
[----:B------:R-:W-:-:S05]  /*6cd0*/  FADD.FTZ R23, RZ, R23 ;  /* 0x00000017ff177221 */ /* 0x000fca0000010000 */
[----:B------:R-:W-:-:S07]  /*6ce0*/  MOV R13, R23 ;  /* 0x00000017000d7202 */ /* 0x000fce0000000f00 */
[----:B------:R-:W-:Y:S05]  /*6cf0*/  WARPSYNC.COLLECTIVE R15, `(.L_x_6224) ;  /* 0x000000000f087348 */ /* 0x000fea0003c00000 */
[----:B------:R0:W1:Y:S02]  /*6d00*/  SHFL.BFLY P6, R14, R13, R12, R11 ;  /* 0x0c00000c0d0e7389 */ /* 0x00006400000c000b */
[----:B01----:R-:W-:Y:S05]  /*6d10*/  ENDCOLLECTIVE ;  /* 0x000000000000791b */ /* 0x003fea0003800000 */
.L_x_6224:
[----:B------:R-:W-:Y:S01]  /*6d20*/  HFMA2 R12, -RZ, RZ, 0, 5.9604644775390625e-08 ;  /* 0x00000001ff0c7431 */ /* 0x000fe200000001ff */
[----:B------:R-:W-:-:S05]  /*6d30*/  MOV R42, R14 ;  /* 0x0000000e002a7202 */ /* 0x000fca0000000f00 */
[----:B------:R-:W-:-:S04]  /*6d40*/  FADD.FTZ R42, R23, R42 ;  /* 0x0000002a172a7221 */ /* 0x000fc80000010000 */
[----:B------:R-:W-:-:S07]  /*6d50*/  IMAD.MOV.U32 R13, RZ, RZ, R42 ;  /* 0x000000ffff0d7224 */ /* 0x000fce00078e002a */
[----:B------:R-:W-:Y:S05]  /*6d60*/  WARPSYNC.COLLECTIVE R15, `(.L_x_6225) ;  /* 0x000000000f087348 */ /* 0x000fea0003c00000 */
[----:B------:R0:W1:Y:S02]  /*6d70*/  SHFL.BFLY P6, R14, R13, R12, R11 ;  /* 0x0c00000c0d0e7389 */ /* 0x00006400000c000b */
[----:B01----:R-:W-:Y:S05]  /*6d80*/  ENDCOLLECTIVE ;  /* 0x000000000000791b */ /* 0x003fea0003800000 */
.L_x_6225:
[----:B------:R-:W-:Y:S01]  /*6d90*/  HFMA2 R13, -RZ, RZ, 0, 0 ;  /* 0x00000000ff0d7431 */ /* 0x000fe200000001ff */
[----:B------:R-:W-:Y:S02]  /*6da0*/  MOV R12, 0x4 ;  /* 0x00000004000c7802 */ /* 0x000fe40000000f00 */
[----:B------:R-:W-:-:S07]  /*6db0*/  MOV R35, R14 ;  /* 0x0000000e00237202 */ /* 0x000fce0000000f00 */
[----:B------:R-:W-:Y:S05]  /*6dc0*/  WARPSYNC.COLLECTIVE R15, `(.L_x_6226) ;  /* 0x000000000f087348 */ /* 0x000fea0003c00000 */
[----:B------:R0:W1:Y:S02]  /*6dd0*/  SHFL.BFLY P6, R14, R13, R12, R11 ;  /* 0x0c00000c0d0e7389 */ /* 0x00006400000c000b */
[----:B01----:R-:W-:Y:S05]  /*6de0*/  ENDCOLLECTIVE ;  /* 0x000000000000791b */ /* 0x003fea0003800000 */
.L_x_6226:
[----:B------:R-:W-:Y:S01]  /*6df0*/  FADD.FTZ R24, R42, R35 ;  /* 0x000000232a187221 */ /* 0x000fe20000010000 */
[----:B------:R-:W-:Y:S02]  /*6e00*/  HFMA2 R12, -RZ, RZ, 0, 1.1920928955078125e-07 ;  /* 0x00000002ff0c7431 */ /* 0x000fe400000001ff */
[----:B------:R-:W-:-:S04]  /*6e10*/  FADD.FTZ R43, RZ, R14 ;  /* 0x0000000eff2b7221 */ /* 0x000fc80000010000 */
[----:B------:R-:W-:-:S07]  /*6e20*/  IMAD.MOV.U32 R13, RZ, RZ, R43 ;  /* 0x000000ffff0d7224 */ /* 0x000fce00078e002b */
[----:B------:R-:W-:Y:S05]  /*6e30*/  WARPSYNC.COLLECTIVE R15, `(.L_x_6227) ;  /* 0x000000000f087348 */ /* 0x000fea0003c00000 */
[----:B------:R0:W1:Y:S02]  /*6e40*/  SHFL.BFLY P6, R14, R13, R12, R11 ;  /* 0x0c00000c0d0e7389 */ /* 0x00006400000c000b */
[----:B01----:R-:W-:Y:S05]  /*6e50*/  ENDCOLLECTIVE ;  /* 0x000000000000791b */ /* 0x003fea0003800000 */
.L_x_6227:
[----:B------:R-:W-:Y:S02]  /*6e60*/  HFMA2 R12, -RZ, RZ, 0, 5.9604644775390625e-08 ;  /* 0x00000001ff0c7431 */ /* 0x000fe400000001ff */
[----:B------:R-:W-:-:S05]  /*6e70*/  FADD.FTZ R35, R43, R14 ;  /* 0x0000000e2b237221 */ /* 0x000fca0000010000 */
[----:B------:R-:W-:-:S07]  /*6e80*/  MOV R13, R35 ;  /* 0x00000023000d7202 */ /* 0x000fce0000000f00 */
[----:B------:R-:W-:Y:S05]  /*6e90*/  WARPSYNC.COLLECTIVE R15, `(.L_x_6228) ;  /* 0x000000000f087348 */ /* 0x000fea0003c00000 */
[----:B------:R0:W1:Y:S02]  /*6ea0*/  SHFL.BFLY P6, R14, R13, R12, R11 ;  /* 0x0c00000c0d0e7389 */ /* 0x00006400000c000b */
[----:B01----:R-:W-:Y:S05]  /*6eb0*/  ENDCOLLECTIVE ;  /* 0x000000000000791b */ /* 0x003fea0003800000 */
.L_x_6228:
[----:B------:R-:W-:Y:S01]  /*6ec0*/  MOV R13, RZ ;  /* 0x000000ff000d7202 */ /* 0x000fe20000000f00 */
[----:B------:R-:W-:Y:S02]  /*6ed0*/  IMAD.MOV.U32 R12, RZ, RZ, 0x4 ;  /* 0x00000004ff0c7424 */ /* 0x000fe400078e00ff */
[----:B------:R-:W-:-:S07]  /*6ee0*/  FADD.FTZ R23, R35, R14 ;  /* 0x0000000e23177221 */ /* 0x000fce0000010000 */
[----:B------:R-:W-:Y:S05]  /*6ef0*/  WARPSYNC.COLLECTIVE R15, `(.L_x_6229) ;  /* 0x000000000f087348 */ /* 0x000fea0003c00000 */
[----:B------:R0:W1:Y:S02]  /*6f00*/  SHFL.BFLY P6, R14, R13, R12, R11 ;  /* 0x0c00000c0d0e7389 */ /* 0x00006400000c000b */
[----:B01----:R-:W-:Y:S05]  /*6f10*/  ENDCOLLECTIVE ;  /* 0x000000000000791b */ /* 0x003fea0003800000 */
.L_x_6229:
[----:B------:R-:W-:Y:S02]  /*6f20*/  HFMA2 R12, -RZ, RZ, 0, 1.1920928955078125e-07 ;  /* 0x00000002ff0c7431 */ /* 0x000fe400000001ff */
[----:B------:R-:W-:-:S05]  /*6f30*/  FADD.FTZ R36, RZ, R14 ;  /* 0x0000000eff247221 */ /* 0x000fca0000010000 */
[----:B------:R-:W-:-:S07]  /*6f40*/  MOV R13, R36 ;  /* 0x00000024000d7202 */ /* 0x000fce0000000f00 */
[----:B------:R-:W-:Y:S05]  /*6f50*/  WARPSYNC.COLLECTIVE R15, `(.L_x_6230) ;  /* 0x000000000f087348 */ /* 0x000fea0003c00000 */
[----:B------:R0:W1:Y:S02]  /*6f60*/  SHFL.BFLY P6, R14, R13, R12, R11 ;  /* 0x0c00000c0d0e7389 */ /* 0x00006400000c000b */
[----:B01----:R-:W-:Y:S05]  /*6f70*/  ENDCOLLECTIVE ;  /* 0x000000000000791b */ /* 0x003fea0003800000 */
.L_x_6230:
[----:B------:R-:W-:Y:S02]  /*6f80*/  HFMA2 R12, -RZ, RZ, 0, 5.9604644775390625e-08 ;  /* 0x00000001ff0c7431 */ /* 0x000fe400000001ff */
[----:B------:R-:W-:-:S05]  /*6f90*/  FADD.FTZ R32, R36, R14 ;  /* 0x0000000e24207221 */ /* 0x000fca0000010000 */
[----:B------:R-:W-:-:S07]  /*6fa0*/  MOV R13, R32 ;  /* 0x00000020000d7202 */ /* 0x000fce0000000f00 */
[----:B------:R-:W-:Y:S05]  /*6fb0*/  WARPSYNC.COLLECTIVE R15, `(.L_x_6231) ;  /* 0x000000000f087348 */ /* 0x000fea0003c00000 */
[----:B------:R0:W1:Y:S02]  /*6fc0*/  SHFL.BFLY P6, R14, R13, R12, R11 ;  /* 0x0c00000c0d0e7389 */ /* 0x00006400000c000b */
[----:B01----:R-:W-:Y:S05]  /*6fd0*/  ENDCOLLECTIVE ;  /* 0x000000000000791b */ /* 0x003fea0003800000 */
.L_x_6231:
[----:B------:R-:W-:Y:S05]  /*6fe0*/  BRA `(.L_x_6232) ;  /* 0xffffffc400a87947 */ /* 0x000fea000383ffff */
.L_x_6233:
        /* <DEDUP_REMOVED lines=9> */
.L_x_27277:


//--------------------- .text._ZN4vllm25paged_attention_v2_kernelIfhLi112ELi32ELi128ELNS_18Fp8KVCacheDataTypeE2ELb1ELi512EEEvPfS2_PT_PKS3_PKT0_S9_ifPKiSB_iPKfiiiSD_SD_iiiii --------------------------
	.section	.text._ZN4vllm25paged_attention_v2_kernelIfhLi112ELi32ELi128ELNS_18Fp8KVCacheDataTypeE2ELb1ELi512EEEvPfS2_PT_PKS3_PKT0_S9_ifPKiSB_iPKfiiiSD_SD_iiiii,"ax",@progbits
	.align	128
        .global         _ZN4vllm25paged_attention_v2_kernelIfhLi112ELi32ELi128ELNS_18Fp8KVCacheDataTypeE2ELb1ELi512EEEvPfS2_PT_PKS3_PKT0_S9_ifPKiSB_iPKfiiiSD_SD_iiiii
        .type           _ZN4vllm25paged_attention_v2_kernelIfhLi112ELi32ELi128ELNS_18Fp8KVCacheDataTypeE2ELb1ELi512EEEvPfS2_PT_PKS3_PKT0_S9_ifPKiSB_iPKfiiiSD_SD_iiiii,@function
        .size           _ZN4vllm25paged_attention_v2_kernelIfhLi112ELi32ELi128ELNS_18Fp8KVCacheDataTypeE2ELb1ELi512EEEvPfS2_PT_PKS3_PKT0_S9_ifPKiSB_iPKfiiiSD_SD_iiiii,(.L_x_27278 - _ZN4vllm25paged_attention_v2_kernelIfhLi112ELi32ELi128ELNS_18Fp8KVCacheDataTypeE2ELb1ELi512EEEvPfS2_PT_PKS3_PKT0_S9_ifPKiSB_iPKfiiiSD_SD_iiiii)
        .other          _ZN4vllm25paged_attention_v2_kernelIfhLi112ELi32ELi128ELNS_18Fp8KVCacheDataTypeE2ELb1ELi512EEEvPfS2_PT_PKS3_PKT0_S9_ifPKiSB_iPKfiiiSD_SD_iiiii,@"STO_CUDA_ENTRY STV_DEFAULT"
_ZN4vllm25paged_attention_v2_kernelIfhLi112ELi32ELi128ELNS_18Fp8KVCacheDataTypeE2ELb1ELi512EEEvPfS2_PT_PKS3_PKT0_S9_ifPKiSB_iPKfiiiSD_SD_iiiii:
.text._ZN4vllm25paged_attention_v2_kernelIfhLi112ELi32ELi128ELNS_18Fp8KVCacheDataTypeE2ELb1ELi512EEEvPfS2_PT_PKS3_PKT0_S9_ifPKiSB_iPKfiiiSD_SD_iiiii:
        /* <DEDUP_REMOVED lines=29> */
[----:B0-----:R-:W-:-:S04]  /*01d0*/  VIADD R8, R3, 0xffffffe ;  /* 0x0ffffffe03087836 */ /* 0x001fc80000000000 */
[----:B------:R0:W1:Y:S01]  /*01e0*/  F2I.FTZ.U32.TRUNC.NTZ R9, R8 ;  /* 0x0000000800097305 */ /* 0x000062000021f000 */
[----:B---3--:R-:W-:Y:S01]  /*01f0*/  @UP0 UIMAD UR4, UR41, UR4, UR40 ;  /* 0x00000004290402a4 */ /* 0x008fe2000f8e0228 */
[----:B0-----:R-:W-:Y:S02]  /*0200*/  HFMA2 R8, -RZ, RZ, 0, 0 ;  /* 0x00000000ff087431 */ /* 0x001fe400000001ff */
[----:B-1----:R-:W-:-:S05]  /*0210*/  IMAD R0, R9, R6, RZ ;  /* 0x0000000609007224 */ /* 0x002fca00078e02ff */
[----:B------:R-:W-:-:S05]  /*0220*/  IADD3 R11, PT, PT, -R0, RZ, RZ ;  /* 0x000000ff000b7210 */ /* 0x000fca0007ffe1ff */
[----:B------:R-:W-:Y:S01]  /*0230*/  IMAD.HI.U32 R0, R9, R11, R8 ;  /* 0x0000000b09007227 */ /* 0x000fe200078e0008 */
[----:B------:R-:W-:-:S03]  /*0240*/  LOP3.LUT R8, R7, R12, RZ, 0x3c, !PT ;  /* 0x0000000c07087212 */ /* 0x000fc600078e3cff */
[----:B------:R-:W-:Y:S01]  /*0250*/  IMAD.MOV.U32 R11, RZ, RZ, R4 ;  /* 0x000000ffff0b7224 */ /* 0x000fe200078e0004 */
[----:B------:R-:W-:Y:S02]  /*0260*/  LEA R4, R26, 0x10, 0x4 ;  /* 0x000000101a047811 */ /* 0x000fe400078e20ff */
[----:B------:R-:W-:Y:S01]  /*0270*/  ISETP.GE.AND P3, PT, R8, RZ, PT ;  /* 0x000000ff0800720c */ /* 0x000fe20003f66270 */
[----:B------:R-:W-:Y:S01]  /*0280*/  IMAD.HI.U32 R9, R0, R11, RZ ;  /* 0x0000000b00097227 */ /* 0x000fe200078e00ff */
[----:B------:R-:W-:-:S04]  /*0290*/  LEA R8, R26, R23, 0x4 ;  /* 0x000000171a087211 */ /* 0x000fc800078e20ff */
[----:B------:R-:W-:-:S05]  /*02a0*/  IADD3 R3, PT, PT, -R9, RZ, RZ ;  /* 0x000000ff09037210 */ /* 0x000fca0007ffe1ff */
        /* <DEDUP_REMOVED lines=8> */
[----:B------:R-:W-:Y:S02]  /*0330*/  PLOP3.LUT P2, PT, PT, PT, UP0, 0x80, 0x8 ;  /* 0x000000000008781c */ /* 0x000fe40003f4f008 */
[----:B------:R-:W-:Y:S01]  /*0340*/  ISETP.GE.U32.AND P0, PT, R11, R6, PT ;  /* 0x000000060b00720c */ /* 0x000fe20003f06070 */
[----:B------:R-:W-:Y:S01]  /*0350*/  IMAD.U32 R11, RZ, RZ, UR4 ;  /* 0x00000004ff0b7e24 */ /* 0x000fe2000f8e00ff */
[----:B------:R-:W-:-:S04]  /*0360*/  LEA R3, R4, R5, 0x5 ;  /* 0x0000000504037211 */ /* 0x000fc800078e28ff */
[----:B------:R-:W-:-:S05]  /*0370*/  VIMNMX R10, PT, PT, R10, R3, PT ;  /* 0x000000030a0a7248 */ /* 0x000fca0003fe0100 */
        /* <DEDUP_REMOVED lines=60> */
.L_x_6234:
        /* <DEDUP_REMOVED lines=15> */
[----:B-1----:R-:W-:Y:S01]  /*0830*/  LEA R13, R14, R13, 0x18 ;  /* 0x0000000d0e0d7211 */ /* 0x002fe200078ec0ff */
[----:B------:R-:W-:-:S04]  /*0840*/  IMAD.MOV.U32 R14, RZ, RZ, R8 ;  /* 0x000000ffff0e7224 */ /* 0x000fc800078e0008 */
[----:B0-----:R-:W0:Y:S02]  /*0850*/  MUFU.RCP R6, R6 ;  /* 0x0000000600067308 */ /* 0x001e240000001000 */
[----:B0-----:R-:W-:Y:S02]  /*0860*/  IADD3 R2, PT, PT, R6, 0xffffffe, RZ ;  /* 0x0ffffffe06027810 */ /* 0x001fe40007ffe0ff */
[----:B------:R-:W-:-:S04]  /*0870*/  IABS R6, R12 ;  /* 0x0000000c00067213 */ /* 0x000fc80000000000 */
[----:B------:R0:W1:Y:S02]  /*0880*/  F2I.FTZ.U32.TRUNC.NTZ R3, R2 ;  /* 0x0000000200037305 */ /* 0x000064000021f000 */
[----:B0-----:R-:W-:Y:S01]  /*0890*/  MOV R2, RZ ;  /* 0x000000ff00027202 */ /* 0x001fe20000000f00 */
[----:B-1----:R-:W-:-:S04]  /*08a0*/  IMAD.MOV R18, RZ, RZ, -R3 ;  /* 0x000000ffff127224 */ /* 0x002fc800078e0a03 */
[----:B------:R-:W-:-:S04]  /*08b0*/  IMAD R15, R18, R11, RZ ;  /* 0x0000000b120f7224 */ /* 0x000fc800078e02ff */
[----:B------:R-:W-:Y:S01]  /*08c0*/  IMAD.HI.U32 R15, R3, R15, R2 ;  /* 0x0000000f030f7227 */ /* 0x000fe200078e0002 */
[----:B------:R-:W-:Y:S02]  /*08d0*/  IADD3 R3, PT, PT, -R5, R22, RZ ;  /* 0x0000001605037210 */ /* 0x000fe40007ffe1ff */
[----:B--2---:R-:W-:-:S07]  /*08e0*/  IADD3 R2, PT, PT, R9, -UR4, RZ ;  /* 0x8000000409027c10 */ /* 0x004fce000fffe0ff */
.L_x_6238:
        /* <DEDUP_REMOVED lines=37> */
.L_x_6236:
[----:B------:R-:W-:Y:S05]  /*0b40*/  BSYNC.RECONVERGENT B6 ;  /* 0x0000000000067941 */ /* 0x000fea0003800200 */
.L_x_6235:
        /* <DEDUP_REMOVED lines=12> */
.L_x_6281:
        /* <DEDUP_REMOVED lines=10> */
[----:B0-----:R-:W-:Y:S01]  /*0cb0*/  IMAD R4, R22, 0x4, R12 ;  /* 0x0000000416047824 */ /* 0x001fe200078e020c */
[----:B-1----:R-:W-:Y:S01]  /*0cc0*/  MOV R11, 0xff7fffff ;  /* 0xff7fffff000b7802 */ /* 0x002fe20000000f00 */
        /* <DEDUP_REMOVED lines=13> */
[----:B------:R-:W-:Y:S02]  /*0da0*/  MOV R20, RZ ;  /* 0x000000ff00147202 */ /* 0x000fe40000000f00 */
[----:B------:R-:W-:Y:S02]  /*0db0*/  IADD3 R12, PT, PT, R10, R11, RZ ;  /* 0x0000000b0a0c7210 */ /* 0x000fe40007ffe0ff */
[----:B------:R-:W-:Y:S02]  /*0dc0*/  MOV R14, R24 ;  /* 0x00000018000e7202 */ /* 0x000fe40000000f00 */
[C---:B------:R-:W-:Y:S01]  /*0dd0*/  LOP3.LUT R11, R12.reuse, 0x180, RZ, 0xc0, !PT ;  /* 0x000001800c0b7812 */ /* 0x040fe200078ec0ff */
[----:B------:R-:W-:-:S03]  /*0de0*/  IMAD.IADD R13, R12, 0x1, -R5 ;  /* 0x000000010c0d7824 */ /* 0x000fc600078e0a05 */
        /* <DEDUP_REMOVED lines=11> */
.L_x_6244:
[----:B------:R-:W0:Y:S01]  /*0ea0*/  LDS R13, [R11] ;  /* 0x000000000b0d7984 */ /* 0x000e220000000800 */
[----:B------:R-:W-:Y:S01]  /*0eb0*/  VIADD R12, R12, 0x1 ;  /* 0x000000010c0c7836 */ /* 0x000fe20000000000 */
[----:B------:R-:W-:-:S04]  /*0ec0*/  IADD3 R14, PT, PT, R14, 0x80, RZ ;  /* 0x000000800e0e7810 */ /* 0x000fc80007ffe0ff */
[----:B------:R-:W-:Y:S01]  /*0ed0*/  ISETP.NE.AND P0, PT, R12, RZ, PT ;  /* 0x000000ff0c00720c */ /* 0x000fe20003f05270 */
[----:B0-----:R-:W-:-:S04]  /*0ee0*/  FADD.FTZ R13, R13, -UR5 ;  /* 0x800000050d0d7e21 */ /* 0x001fc80008010000 */
[----:B------:R-:W-:-:S06]  /*0ef0*/  FMUL.FTZ R13, R13, 1.4426950216293334961 ;  /* 0x3fb8aa3b0d0d7820 */ /* 0x000fcc0000410000 */
[----:B------:R-:W0:Y:S02]  /*0f00*/  MUFU.EX2 R13, R13 ;  /* 0x0000000d000d7308 */ /* 0x000e240000000800 */
[----:B0-----:R0:W-:Y:S01]  /*0f10*/  STS [R11], R13 ;  /* 0x0000000d0b007388 */ /* 0x0011e20000000800 */
[----:B------:R-:W-:Y:S01]  /*0f20*/  FADD.FTZ R20, R13, R20 ;  /* 0x000000140d147221 */ /* 0x000fe20000010000 */
[----:B0-----:R-:W-:Y:S01]  /*0f30*/  IADD3 R11, PT, PT, R11, 0x200, RZ ;  /* 0x000002000b0b7810 */ /* 0x001fe20007ffe0ff */
[----:B------:R-:W-:Y:S06]  /*0f40*/  @P0 BRA `(.L_x_6244) ;  /* 0xfffffffc00d40947 */ /* 0x000fec000383ffff */
.L_x_6243:
[----:B------:R-:W-:Y:S05]  /*0f50*/  BSYNC.RECONVERGENT B1 ;  /* 0x0000000000017941 */ /* 0x000fea0003800200 */
.L_x_6242:
        /* <DEDUP_REMOVED lines=12> */
.L_x_6247:
        /* <DEDUP_REMOVED lines=100> */
.L_x_6246:
[----:B------:R-:W-:Y:S05]  /*1660*/  BSYNC.RECONVERGENT B1 ;  /* 0x0000000000017941 */ /* 0x000fea0003800200 */
.L_x_6245:
        /* <DEDUP_REMOVED lines=54> */
[----:B0-----:R-:W-:-:S07]  /*19d0*/  VIADD R12, R12, 0x1000 ;  /* 0x000010000c0c7836 */ /* 0x001fce0000000000 */
.L_x_6249:
[----:B------:R-:W-:Y:S05]  /*19e0*/  BSYNC.RECONVERGENT B1 ;  /* 0x0000000000017941 */ /* 0x000fea0003800200 */
.L_x_6248:
        /* <DEDUP_REMOVED lines=26> */
.L_x_6241:
[----:B------:R-:W-:Y:S05]  /*1b90*/  BSYNC.RECONVERGENT B0 ;  /* 0x0000000000007941 */ /* 0x000fea0003800200 */
.L_x_6240:
        /* <DEDUP_REMOVED lines=25> */
[----:B------:R-:W-:Y:S02]  /*1d30*/  LOP3.LUT R4, R10, 0x180, RZ, 0xc0, !PT ;  /* 0x000001800a047812 */ /* 0x000fe400078ec0ff */
[----:B------:R-:W-:Y:S02]  /*1d40*/  IADD3 R5, PT, PT, -R5, R10, RZ ;  /* 0x0000000a05057210 */ /* 0x000fe40007ffe1ff */
[----:B------:R-:W-:Y:S02]  /*1d50*/  ISETP.NE.AND P0, PT, R4, 0x180, PT ;  /* 0x000001800400780c */ /* 0x000fe40003f05270 */
[----:B------:R-:W-:Y:S02]  /*1d60*/  ISETP.GE.U32.AND P1, PT, R5, 0x180, PT ;  /* 0x000001800500780c */ /* 0x000fe40003f26070 */
[----:B------:R-:W-:Y:S02]  /*1d70*/  MOV R4, R24 ;  /* 0x0000001800047202 */ /* 0x000fe40000000f00 */
[----:B------:R-:W-:-:S07]  /*1d80*/  LEA.HI R10, R10, 0x1, RZ, 0x19 ;  /* 0x000000010a0a7811 */ /* 0x000fce00078fc8ff */
[----:B0-----:R-:W-:Y:S05]  /*1d90*/  @!P0 BRA `(.L_x_6253) ;  /* 0x00000000003c8947 */ /* 0x001fea0003800000 */
[----:B------:R-:W-:Y:S01]  /*1da0*/  IMAD.SHL.U32 R4, R10, 0x80, RZ ;  /* 0x000000800a047824 */ /* 0x000fe200078e00ff */
[----:B------:R-:W-:Y:S02]  /*1db0*/  IADD3 R12, PT, PT, R0, 0x20, RZ ;  /* 0x00000020000c7810 */ /* 0x000fe40007ffe0ff */
[----:B------:R-:W-:Y:S02]  /*1dc0*/  LOP3.LUT R10, R10, 0x3, RZ, 0xc0, !PT ;  /* 0x000000030a0a7812 */ /* 0x000fe400078ec0ff */
[----:B------:R-:W-:Y:S02]  /*1dd0*/  LOP3.LUT R5, R4, 0x180, RZ, 0xc0, !PT ;  /* 0x0000018004057812 */ /* 0x000fe400078ec0ff */
[----:B------:R-:W-:Y:S02]  /*1de0*/  LEA R13, R3, R12, 0x18 ;  /* 0x0000000c030d7211 */ /* 0x000fe400078ec0ff */
[----:B------:R-:W-:Y:S02]  /*1df0*/  IADD3 R4, PT, PT, R5, R24, RZ ;  /* 0x0000001805047210 */ /* 0x000fe40007ffe0ff */
[----:B------:R-:W-:Y:S01]  /*1e00*/  IADD3 R10, PT, PT, -R10, RZ, RZ ;  /* 0x000000ff0a0a7210 */ /* 0x000fe20007ffe1ff */
[----:B------:R-:W-:-:S07]  /*1e10*/  IMAD R5, R24, 0x4, R13 ;  /* 0x0000000418057824 */ /* 0x000fce00078e020d */
.L_x_6254:
[----:B------:R-:W0:Y:S01]  /*1e20*/  LDS R13, [R5] ;  /* 0x00000000050d7984 */ /* 0x000e220000000800 */
[----:B------:R-:W-:-:S04]  /*1e30*/  IADD3 R10, PT, PT, R10, 0x1, RZ ;  /* 0x000000010a0a7810 */ /* 0x000fc80007ffe0ff */
[----:B------:R-:W-:Y:S01]  /*1e40*/  ISETP.NE.AND P0, PT, R10, RZ, PT ;  /* 0x000000ff0a00720c */ /* 0x000fe20003f05270 */
[----:B0-----:R-:W-:-:S05]  /*1e50*/  FMUL.FTZ R12, R13, R2 ;  /* 0x000000020d0c7220 */ /* 0x001fca0000410000 */
[----:B------:R0:W-:Y:S02]  /*1e60*/  STS [R5], R12 ;  /* 0x0000000c05007388 */ /* 0x0001e40000000800 */
[----:B0-----:R-:W-:-:S05]  /*1e70*/  IADD3 R5, PT, PT, R5, 0x200, RZ ;  /* 0x0000020005057810 */ /* 0x001fca0007ffe0ff */
[----:B------:R-:W-:Y:S05]  /*1e80*/  @P0 BRA `(.L_x_6254) ;  /* 0xfffffffc00e40947 */ /* 0x000fea000383ffff */
.L_x_6253:
[----:B------:R-:W-:Y:S05]  /*1e90*/  BSYNC.RECONVERGENT B1 ;  /* 0x0000000000017941 */ /* 0x000fea0003800200 */
.L_x_6252:
        /* <DEDUP_REMOVED lines=12> */
.L_x_6257:
        /* <DEDUP_REMOVED lines=52> */
.L_x_6256:
[----:B------:R-:W-:Y:S05]  /*22a0*/  BSYNC.RECONVERGENT B1 ;  /* 0x0000000000017941 */ /* 0x000fea0003800200 */
.L_x_6255:
        /* <DEDUP_REMOVED lines=31> */
.L_x_6259:
[----:B------:R-:W-:Y:S05]  /*24a0*/  BSYNC.RECONVERGENT B1 ;  /* 0x0000000000017941 */ /* 0x000fea0003800200 */
.L_x_6258:
        /* <DEDUP_REMOVED lines=14> */
.L_x_6251:
[----:B------:R-:W-:Y:S05]  /*2590*/  BSYNC.RECONVERGENT B0 ;  /* 0x0000000000007941 */ /* 0x000fea0003800200 */
.L_x_6250:
[----:B------:R-:W-:Y:S01]  /*25a0*/  BAR.SYNC.DEFER_BLOCKING 0x0 ;  /* 0x0000000000007b1d */ /* 0x000fe20000010000 */
[----:B------:R-:W-:Y:S02]  /*25b0*/  ISETP.NE.AND P0, PT, R24, RZ, PT ;  /* 0x000000ff1800720c */ /* 0x000fe40003f05270 */
[----:B------:R-:W-:-:S03]  /*25c0*/  ISETP.GE.U32.AND P1, PT, R8, R7, PT ;  /* 0x000000070800720c */ /* 0x000fc60003f26070 */
[----:B------:R-:W-:Y:S08]  /*25d0*/  BSSY.RECONVERGENT B0, `(.L_x_6260) ;  /* 0x0000011000007945 */ /* 0x000ff00003800200 */
[----:B------:R-:W-:Y:S05]  /*25e0*/  @P0 BRA `(.L_x_6261) ;  /* 0x00000000003c0947 */ /* 0x000fea0003800000 */
[----:B-1----:R-:W1:Y:S01]  /*25f0*/  LDC R0, c[0x0][0x378] ;  /* 0x0000de00ff007b82 */ /* 0x002e620000000800 */
[----:B------:R-:W-:Y:S01]  /*2600*/  UIMAD UR4, UR38, UR41, UR40 ;  /* 0x00000029260472a4 */ /* 0x000fe2000f8e0228 */
[----:B------:R-:W-:Y:S01]  /*2610*/  MOV R13, UR5 ;  /* 0x00000005000d7c02 */ /* 0x000fe20008000f00 */
        /* <DEDUP_REMOVED lines=12> */
.L_x_6261:
[----:B------:R-:W-:Y:S05]  /*26e0*/  BSYNC.RECONVERGENT B0 ;  /* 0x0000000000007941 */ /* 0x000fea0003800200 */
.L_x_6260:
        /* <DEDUP_REMOVED lines=10> */
[----:B----4-:R-:W-:Y:S01]  /*2790*/  ISETP.NE.AND P2, PT, R4, RZ, PT ;  /* 0x000000ff0400720c */ /* 0x010fe20003f45270 */
[----:B--2---:R-:W-:Y:S01]  /*27a0*/  VIADD R2, R5, 0xffffffe ;  /* 0x0ffffffe05027836 */ /* 0x004fe20000000000 */
[----:B------:R-:W-:-:S05]  /*27b0*/  IABS R18, R4 ;  /* 0x0000000400127213 */ /* 0x000fca0000000000 */
[----:B------:R2:W4:Y:S08]  /*27c0*/  F2I.FTZ.U32.TRUNC.NTZ R3, R2 ;  /* 0x0000000200037305 */ /* 0x000530000021f000 */
[----:B-1----:R-:W1:Y:S01]  /*27d0*/  MUFU.RCP R12, R12 ;  /* 0x0000000c000c7308 */ /* 0x002e620000001000 */
[----:B--2---:R-:W-:Y:S01]  /*27e0*/  IMAD.MOV.U32 R2, RZ, RZ, RZ ;  /* 0x000000ffff027224 */ /* 0x004fe200078e00ff */
[----:B----4-:R-:W-:-:S05]  /*27f0*/  IADD3 R15, PT, PT, RZ, -R3, RZ ;  /* 0x80000003ff0f7210 */ /* 0x010fca0007ffe0ff */
[----:B------:R-:W-:-:S04]  /*2800*/  IMAD R5, R15, R6, RZ ;  /* 0x000000060f057224 */ /* 0x000fc800078e02ff */
[----:B------:R-:W-:Y:S01]  /*2810*/  IMAD.HI.U32 R14, R3, R5, R2 ;  /* 0x00000005030e7227 */ /* 0x000fe200078e0002 */
[----:B-1----:R-:W-:Y:S02]  /*2820*/  IADD3 R10, PT, PT, R12, 0xffffffe, RZ ;  /* 0x0ffffffe0c0a7810 */ /* 0x002fe40007ffe0ff */
[----:B---3--:R-:W-:Y:S02]  /*2830*/  IADD3 R12, PT, PT, R9, -UR4, RZ ;  /* 0x80000004090c7c10 */ /* 0x008fe4000fffe0ff */
[----:B0-----:R0:W1:Y:S02]  /*2840*/  F2I.FTZ.U32.TRUNC.NTZ R11, R10 ;  /* 0x0000000a000b7305 */ /* 0x001064000021f000 */
[----:B0-----:R-:W-:Y:S01]  /*2850*/  HFMA2 R10, -RZ, RZ, 0, 0 ;  /* 0x00000000ff0a7431 */ /* 0x001fe200000001ff */
[----:B-1----:R-:W-:-:S05]  /*2860*/  IADD3 R17, PT, PT, RZ, -R11, RZ ;  /* 0x8000000bff117210 */ /* 0x002fca0007ffe0ff */
[----:B------:R-:W-:-:S04]  /*2870*/  IMAD R15, R17, R0, RZ ;  /* 0x00000000110f7224 */ /* 0x000fc800078e02ff */
[----:B------:R-:W-:-:S07]  /*2880*/  IMAD.HI.U32 R20, R11, R15, R10 ;  /* 0x0000000f0b147227 */ /* 0x000fce00078e000a */
.L_x_6265:
        /* <DEDUP_REMOVED lines=34> */
.L_x_6264:
        /* <DEDUP_REMOVED lines=16> */
.L_x_6263:
[----:B------:R-:W-:Y:S05]  /*2bb0*/  BSYNC.RECONVERGENT B6 ;  /* 0x0000000000067941 */ /* 0x000fea0003800200 */
.L_x_6262:
[----:B------:R-:W-:-:S03]  /*2bc0*/  UMOV UR4, 0xffffffff ;  /* 0xffffffff00047882 */ /* 0x000fc60000000000 */
[----:B------:R-:W-:Y:S05]  /*2bd0*/  BRA.DIV UR4, `(.L_x_6266) ;  /* 0x0000001e04147947 */ /* 0x000fea000b800000 */
[----:B------:R-:W-:Y:S01]  /*2be0*/  HFMA2 R14, -RZ, RZ, 0, 0 ;  /* 0x00000000ff0e7431 */ /* 0x000fe200000001ff */
[----:B-12---:R-:W-:Y:S01]  /*2bf0*/  CS2R R2, SRZ ;  /* 0x0000000000027805 */ /* 0x006fe2000001ff00 */
[----:B------:R-:W-:Y:S02]  /*2c00*/  IMAD.MOV.U32 R17, RZ, RZ, RZ ;  /* 0x000000ffff117224 */ /* 0x000fe400078e00ff */
[----:B------:R-:W-:Y:S01]  /*2c10*/  HFMA2 R19, -RZ, RZ, 0, 0 ;  /* 0x00000000ff137431 */ /* 0x000fe200000001ff */
[----:B------:R-:W-:Y:S01]  /*2c20*/  MOV R9, RZ ;  /* 0x000000ff00097202 */ /* 0x000fe20000000f00 */
[----:B------:R-:W-:Y:S01]  /*2c30*/  FADD.FTZ R0, RZ, R14 ;  /* 0x0000000eff007221 */ /* 0x000fe20000010000 */
[----:B------:R-:W-:Y:S01]  /*2c40*/  FADD.FTZ R17, RZ, R17 ;  /* 0x00000011ff117221 */ /* 0x000fe20000010000 */
[----:B------:R-:W-:Y:S01]  /*2c50*/  FADD.FTZ R3, RZ, R3 ;  /* 0x00000003ff037221 */ /* 0x000fe20000010000 */
[----:B------:R-:W-:Y:S01]  /*2c60*/  FADD.FTZ R2, RZ, R2 ;  /* 0x00000002ff027221 */ /* 0x000fe20000010000 */
[----:B------:R-:W-:Y:S01]  /*2c70*/  FADD.FTZ R19, RZ, R19 ;  /* 0x00000013ff137221 */ /* 0x000fe20000010000 */
[----:B------:R-:W1:Y:S01]  /*2c80*/  SHFL.BFLY PT, R14, R0, 0x2, 0x1f ;  /* 0x0c401f00000e7f89 */ /* 0x000e6200000e0000 */
[----:B------:R-:W-:-:S02]  /*2c90*/  HFMA2 R27, -RZ, RZ, 0, 0 ;  /* 0x00000000ff1b7431 */ /* 0x000fc400000001ff */
[----:B------:R-:W-:Y:S01]  /*2ca0*/  FADD.FTZ R9, RZ, R9 ;  /* 0x00000009ff097221 */ /* 0x000fe20000010000 */
[----:B------:R-:W-:Y:S01]  /*2cb0*/  MOV R5, RZ ;  /* 0x000000ff00057202 */ /* 0x000fe20000000f00 */
[----:B------:R-:W2:Y:S01]  /*2cc0*/  SHFL.BFLY PT, R4, R3, 0x2, 0x1f ;  /* 0x0c401f0003047f89 */ /* 0x000ea200000e0000 */
[----:B------:R-:W-:Y:S01]  /*2cd0*/  MOV R29, RZ ;  /* 0x000000ff001d7202 */ /* 0x000fe20000000f00 */
[----:B------:R-:W-:Y:S01]  /*2ce0*/  FADD.FTZ R27, RZ, R27 ;  /* 0x0000001bff1b7221 */ /* 0x000fe20000010000 */
[----:B------:R-:W-:Y:S01]  /*2cf0*/  HFMA2 R7, -RZ, RZ, 0, 0 ;  /* 0x00000000ff077431 */ /* 0x000fe200000001ff */
[----:B------:R-:W3:Y:S01]  /*2d00*/  SHFL.BFLY PT, R39, R2, 0x2, 0x1f ;  /* 0x0c401f0002277f89 */ /* 0x000ee200000e0000 */
[----:B------:R-:W-:Y:S01]  /*2d10*/  FADD.FTZ R5, RZ, R5 ;  /* 0x00000005ff057221 */ /* 0x000fe20000010000 */
[----:B------:R-:W-:Y:S01]  /*2d20*/  FADD.FTZ R29, RZ, R29 ;  /* 0x0000001dff1d7221 */ /* 0x000fe20000010000 */
[----:B------:R-:W-:Y:S01]  /*2d30*/  HFMA2 R32, -RZ, RZ, 0, 0 ;  /* 0x00000000ff207431 */ /* 0x000fe200000001ff */
[----:B------:R-:W4:Y:S01]  /*2d40*/  SHFL.BFLY PT, R10, R19, 0x2, 0x1f ;  /* 0x0c401f00130a7f89 */ /* 0x000f2200000e0000 */
[----:B------:R-:W-:Y:S01]  /*2d50*/  FADD.FTZ R7, RZ, R7 ;  /* 0x00000007ff077221 */ /* 0x000fe20000010000 */
[----:B------:R-:W-:-:S02]  /*2d60*/  IMAD.MOV.U32 R34, RZ, RZ, RZ ;  /* 0x000000ffff227224 */ /* 0x000fc400078e00ff */
[----:B------:R-:W5:Y:S01]  /*2d70*/  SHFL.BFLY PT, R8, R9, 0x2, 0x1f ;  /* 0x0c401f0009087f89 */ /* 0x000f6200000e0000 */
[----:B------:R-:W-:Y:S01]  /*2d80*/  FADD.FTZ R32, RZ, R32 ;  /* 0x00000020ff207221 */ /* 0x000fe20000010000 */
[----:B------:R-:W-:Y:S02]  /*2d90*/  FADD.FTZ R34, RZ, R34 ;  /* 0x00000022ff227221 */ /* 0x000fe40000010000 */
[----:B------:R-:W0:Y:S01]  /*2da0*/  SHFL.BFLY PT, R30, R27, 0x2, 0x1f ;  /* 0x0c401f001b1e7f89 */ /* 0x000e2200000e0000 */
[----:B-1----:R-:W-:Y:S01]  /*2db0*/  FADD.FTZ R25, R0, R14 ;  /* 0x0000000e00197221 */ /* 0x002fe20000010000 */
[----:B------:R-:W-:Y:S01]  /*2dc0*/  MOV R14, RZ ;  /* 0x000000ff000e7202 */ /* 0x000fe20000000f00 */
[----:B------:R-:W-:Y:S01]  /*2dd0*/  IMAD.MOV.U32 R0, RZ, RZ, RZ ;  /* 0x000000ffff007224 */ /* 0x000fe200078e00ff */
[----:B------:R-:W1:Y:S01]  /*2de0*/  SHFL.BFLY PT, R42, R29, 0x2, 0x1f ;  /* 0x0c401f001d2a7f89 */ /* 0x000e6200000e0000 */
[----:B--2---:R-:W-:Y:S02]  /*2df0*/  FADD.FTZ R43, R3, R4 ;  /* 0x00000004032b7221 */ /* 0x004fe40000010000 */
[--C-:B------:R-:W-:Y:S01]  /*2e00*/  FADD.FTZ R31, RZ, R14.reuse ;  /* 0x0000000eff1f7221 */ /* 0x100fe20000010000 */
[--C-:B------:R-:W-:Y:S01]  /*2e10*/  FADD.FTZ R35, RZ, R14.reuse ;  /* 0x0000000eff237221 */ /* 0x100fe20000010000 */
[--C-:B------:R-:W-:Y:S01]  /*2e20*/  FADD.FTZ R21, RZ, R14.reuse ;  /* 0x0000000eff157221 */ /* 0x100fe20000010000 */
[--C-:B------:R-:W-:Y:S01]  /*2e30*/  FADD.FTZ R3, RZ, R14.reuse ;  /* 0x0000000eff037221 */ /* 0x100fe20000010000 */
[----:B------:R-:W-:Y:S01]  /*2e40*/  FADD.FTZ R33, RZ, R14 ;  /* 0x0000000eff217221 */ /* 0x000fe20000010000 */
[----:B------:R-:W2:Y:S01]  /*2e50*/  SHFL.BFLY PT, R40, R31, 0x2, 0x1f ;  /* 0x0c401f001f287f89 */ /* 0x000ea200000e0000 */
[----:B---3--:R-:W-:Y:S01]  /*2e60*/  FADD.FTZ R39, R2, R39 ;  /* 0x0000002702277221 */ /* 0x008fe20000010000 */
[----:B------:R-:W-:Y:S01]  /*2e70*/  FADD.FTZ R0, RZ, R0 ;  /* 0x00000000ff007221 */ /* 0x000fe20000010000 */
[----:B----4-:R-:W-:Y:S01]  /*2e80*/  FADD.FTZ R19, R19, R10 ;  /* 0x0000000a13137221 */ /* 0x010fe20000010000 */
[----:B------:R-:W3:Y:S01]  /*2e90*/  SHFL.BFLY PT, R14, R35, 0x2, 0x1f ;  /* 0x0c401f00230e7f89 */ /* 0x000ee200000e0000 */
[----:B-----5:R-:W-:-:S03]  /*2ea0*/  FADD.FTZ R9, R9, R8 ;  /* 0x0000000809097221 */ /* 0x020fc60000010000 */
[----:B------:R-:W4:Y:S01]  /*2eb0*/  SHFL.BFLY PT, R2, R17, 0x2, 0x1f ;  /* 0x0c401f0011027f89 */ /* 0x000f2200000e0000 */
[----:B0-----:R-:W-:-:S03]  /*2ec0*/  FADD.FTZ R27, R27, R30 ;  /* 0x0000001e1b1b7221 */ /* 0x001fc60000010000 */
[----:B------:R-:W0:Y:S04]  /*2ed0*/  SHFL.BFLY PT, R20, R39, 0x1, 0x1f ;  /* 0x0c201f0027147f89 */ /* 0x000e2800000e0000 */
[----:B------:R-:W5:Y:S01]  /*2ee0*/  SHFL.BFLY PT, R16, R21, 0x2, 0x1f ;  /* 0x0c401f0015107f89 */ /* 0x000f6200000e0000 */
[----:B-1----:R-:W-:Y:S01]  /*2ef0*/  FADD.FTZ R29, R29, R42 ;  /* 0x0000002a1d1d7221 */ /* 0x002fe20000010000 */
[----:B------:R-:W-:Y:S02]  /*2f00*/  MOV R42, RZ ;  /* 0x000000ff002a7202 */ /* 0x000fe40000000f00 */
[----:B------:R-:W1:Y:S03]  /*2f10*/  SHFL.BFLY PT, R41, R0, 0x2, 0x1f ;  /* 0x0c401f0000297f89 */ /* 0x000e6600000e0000 */
[----:B------:R-:W-:Y:S01]  /*2f20*/  FADD.FTZ R42, RZ, R42 ;  /* 0x0000002aff2a7221 */ /* 0x000fe20000010000 */
[----:B--2---:R-:W-:Y:S01]  /*2f30*/  FADD.FTZ R31, R31, R40 ;  /* 0x000000281f1f7221 */ /* 0x004fe20000010000 */
[----:B------:R-:W-:Y:S01]  /*2f40*/  MOV R40, RZ ;  /* 0x000000ff00287202 */ /* 0x000fe20000000f00 */
[----:B------:R-:W2:Y:S01]  /*2f50*/  SHFL.BFLY PT, R36, R3, 0x2, 0x1f ;  /* 0x0c401f0003247f89 */ /* 0x000ea200000e0000 */
[----:B---3--:R-:W-:-:S03]  /*2f60*/  FADD.FTZ R35, R35, R14 ;  /* 0x0000000e23237221 */ /* 0x008fc60000010000 */
[----:B------:R-:W-:Y:S01]  /*2f70*/  FADD.FTZ R40, RZ, R40 ;  /* 0x00000028ff287221 */ /* 0x000fe20000010000 */
        /* <DEDUP_REMOVED lines=8> */
[----:B------:R-:W-:Y:S02]  /*3000*/  HFMA2 R41, -RZ, RZ, 0, 0 ;  /* 0x00000000ff297431 */ /* 0x000fe400000001ff */
[----:B------:R-:W1:Y:S01]  /*3010*/  SHFL.BFLY PT, R18, R21, 0x1, 0x1f ;  /* 0x0c201f0015127f89 */ /* 0x000e6200000e0000 */
[----:B--2---:R-:W-:Y:S01]  /*3020*/  FADD.FTZ R3, R3, R36 ;  /* 0x0000002403037221 */ /* 0x004fe20000010000 */
[----:B------:R-:W-:Y:S01]  /*3030*/  CS2R R36, SRZ ;  /* 0x0000000000247805 */ /* 0x000fe2000001ff00 */
[----:B------:R-:W-:Y:S01]  /*3040*/  FADD.FTZ R41, RZ, R41 ;  /* 0x00000029ff297221 */ /* 0x000fe20000010000 */
[----:B------:R-:W2:Y:S01]  /*3050*/  SHFL.BFLY PT, R38, R25, 0x1, 0x1f ;  /* 0x0c201f0019267f89 */ /* 0x000ea200000e0000 */
[----:B---3--:R-:W-:-:S03]  /*3060*/  FADD.FTZ R5, R5, R4 ;  /* 0x0000000405057221 */ /* 0x008fc60000010000 */
[----:B------:R-:W-:Y:S01]  /*3070*/  FADD.FTZ R37, RZ, R37 ;  /* 0x00000025ff257221 */ /* 0x000fe20000010000 */
[----:B------:R-:W3:Y:S01]  /*3080*/  SHFL.BFLY PT, R8, R9, 0x1, 0x1f ;  /* 0x0c201f0009087f89 */ /* 0x000ee200000e0000 */
[----:B----4-:R-:W-:Y:S01]  /*3090*/  FADD.FTZ R40, R40, R14 ;  /* 0x0000000e28287221 */ /* 0x010fe20000010000 */
[----:B------:R-:W-:Y:S02]  /*30a0*/  IMAD.MOV.U32 R14, RZ, RZ, RZ ;  /* 0x000000ffff0e7224 */ /* 0x000fe400078e00ff */
[----:B------:R-:W-:Y:S01]  /*30b0*/  FADD.FTZ R36, RZ, R36 ;  /* 0x00000024ff247221 */ /* 0x000fe20000010000 */
[----:B------:R-:W4:Y:S01]  /*30c0*/  SHFL.BFLY PT, R30, R37, 0x2, 0x1f ;  /* 0x0c401f00251e7f89 */ /* 0x000f2200000e0000 */
[----:B0-----:R-:W-:Y:S01]  /*30d0*/  FADD.FTZ R33, R33, R2 ;  /* 0x0000000221217221 */ /* 0x001fe20000010000 */
[----:B------:R-:W-:Y:S02]  /*30e0*/  FADD.FTZ R39, RZ, R14 ;  /* 0x0000000eff277221 */ /* 0x000fe40000010000 */
        /* <DEDUP_REMOVED lines=10> */
[----:B----4-:R-:W-:Y:S01]  /*3190*/  FADD.FTZ R37, R37, R30 ;  /* 0x0000001e25257221 */ /* 0x010fe20000010000 */
[----:B0-----:R-:W-:Y:S02]  /*31a0*/  FADD.FTZ R41, R41, R2 ;  /* 0x0000000229297221 */ /* 0x001fe40000010000 */
[----:B------:R-:W0:Y:S01]  /*31b0*/  SHFL.BFLY PT, R25, R0, 0x1, 0x1f ;  /* 0x0c201f0000197f89 */ /* 0x000e2200000e0000 */
[----:B-----5:R-:W-:Y:S01]  /*31c0*/  FADD.FTZ R17, R39, R14 ;  /* 0x0000000e27117221 */ /* 0x020fe20000010000 */
[----:B------:R-:W-:Y:S02]  /*31d0*/  HFMA2 R14, -RZ, RZ, 0, 0 ;  /* 0x00000000ff0e7431 */ /* 0x000fe400000001ff */
[----:B------:R-:W4:Y:S01]  /*31e0*/  SHFL.BFLY PT, R2, R3, 0x1, 0x1f ;  /* 0x0c201f0003027f89 */ /* 0x000f2200000e0000 */
[----:B-1----:R-:W-:Y:S02]  /*31f0*/  FADD.FTZ R7, R7, R6 ;  /* 0x0000000607077221 */ /* 0x002fe40000010000 */
[----:B------:R-:W-:Y:S01]  /*3200*/  FADD.FTZ R21, RZ, R14 ;  /* 0x0000000eff157221 */ /* 0x000fe20000010000 */
[----:B------:R-:W1:Y:S01]  /*3210*/  SHFL.BFLY PT, R30, R27, 0x1, 0x1f ;  /* 0x0c201f001b1e7f89 */ /* 0x000e6200000e0000 */
[----:B--2---:R-:W-:-:S03]  /*3220*/  FADD.FTZ R32, R32, R45 ;  /* 0x0000002d20207221 */ /* 0x004fc60000010000 */
[----:B------:R-:W2:Y:S01]  /*3230*/  SHFL.BFLY PT, R14, R21, 0x2, 0x1f ;  /* 0x0c401f00150e7f89 */ /* 0x000ea200000e0000 */
[----:B------:R-:W-:-:S03]  /*3240*/  FADD.FTZ R4, R5, R4 ;  /* 0x0000000405047221 */ /* 0x000fc60000010000 */
[----:B------:R-:W5:Y:S01]  /*3250*/  SHFL.BFLY PT, R9, R31, 0x1, 0x1f ;  /* 0x0c201f001f097f89 */ /* 0x000f6200000e0000 */
[----:B---3--:R-:W-:-:S03]  /*3260*/  FADD.FTZ R36, R36, R44 ;  /* 0x0000002c24247221 */ /* 0x008fc60000010000 */
[----:B------:R-:W3:Y:S01]  /*3270*/  SHFL.BFLY PT, R11, R34, 0x2, 0x1f ;  /* 0x0c401f00220b7f89 */ /* 0x000ee200000e0000 */
[----:B0-----:R-:W-:-:S03]  /*3280*/  FADD.FTZ R25, R0, R25 ;  /* 0x0000001900197221 */ /* 0x001fc60000010000 */
[----:B------:R-:W0:Y:S01]  /*3290*/  SHFL.BFLY PT, R45, R42, 0x2, 0x1f ;  /* 0x0c401f002a2d7f89 */ /* 0x000e2200000e0000 */
[----:B----4-:R-:W-:-:S03]  /*32a0*/  FADD.FTZ R5, R3, R2 ;  /* 0x0000000203057221 */ /* 0x010fc60000010000 */
[----:B------:R-:W4:Y:S04]  /*32b0*/  SHFL.BFLY PT, R16, R19, 0x1, 0x1f ;  /* 0x0c201f0013107f89 */ /* 0x000f2800000e0000 */
[----:B------:R-:W4:Y:S01]  /*32c0*/  SHFL.BFLY PT, R6, R7, 0x1, 0x1f ;  /* 0x0c201f0007067f89 */ /* 0x000f2200000e0000 */
[----:B-1----:R-:W-:Y:S01]  /*32d0*/  FADD.FTZ R0, R27, R30 ;  /* 0x0000001e1b007221 */ /* 0x002fe20000010000 */
[----:B--2---:R-:W-:Y:S01]  /*32e0*/  FADD.FTZ R39, R21, R14 ;  /* 0x0000000e15277221 */ /* 0x004fe20000010000 */
[----:B------:R-:W-:Y:S01]  /*32f0*/  MOV R14, RZ ;  /* 0x000000ff000e7202 */ /* 0x000fe20000000f00 */
[----:B------:R-:W1:Y:S01]  /*3300*/  SHFL.BFLY PT, R2, R33, 0x1, 0x1f ;  /* 0x0c201f0021027f89 */ /* 0x000e6200000e0000 */
[----:B-----5:R-:W-:-:S03]  /*3310*/  FADD.FTZ R9, R31, R9 ;  /* 0x000000091f097221 */ /* 0x020fc60000010000 */
[----:B------:R-:W-:Y:S01]  /*3320*/  FADD.FTZ R21, RZ, R14 ;  /* 0x0000000eff157221 */ /* 0x000fe20000010000 */
[----:B------:R-:W2:Y:S01]  /*3330*/  SHFL.BFLY PT, R30, R35, 0x1, 0x1f ;  /* 0x0c201f00231e7f89 */ /* 0x000ea200000e0000 */
[----:B---3--:R-:W-:-:S03]  /*3340*/  FADD.FTZ R34, R34, R11 ;  /* 0x0000000b22227221 */ /* 0x008fc60000010000 */
[----:B------:R-:W3:Y:S01]  /*3350*/  SHFL.BFLY PT, R31, R36, 0x1, 0x1f ;  /* 0x0c201f00241f7f89 */ /* 0x000ee200000e0000 */
[----:B0-----:R-:W-:-:S03]  /*3360*/  FADD.FTZ R42, R42, R45 ;  /* 0x0000002d2a2a7221 */ /* 0x001fc60000010000 */
[----:B------:R-:W0:Y:S01]  /*3370*/  SHFL.BFLY PT, R14, R21, 0x2, 0x1f ;  /* 0x0c401f00150e7f89 */ /* 0x000e2200000e0000 */
[----:B----4-:R-:W-:-:S03]  /*3380*/  FADD.FTZ R16, R19, R16 ;  /* 0x0000001013107221 */ /* 0x010fc60000010000 */
[----:B------:R-:W4:Y:S01]  /*3390*/  SHFL.BFLY PT, R19, R34, 0x1, 0x1f ;  /* 0x0c201f0022137f89 */ /* 0x000f2200000e0000 */
[----:B------:R-:W-:-:S03]  /*33a0*/  FADD.FTZ R6, R7, R6 ;  /* 0x0000000607067221 */ /* 0x000fc60000010000 */
[----:B------:R-:W5:Y:S01]  /*33b0*/  SHFL.BFLY PT, R44, R29, 0x1, 0x1f ;  /* 0x0c201f001d2c7f89 */ /* 0x000f6200000e0000 */
[----:B-1----:R-:W-:-:S03]  /*33c0*/  FADD.FTZ R3, R33, R2 ;  /* 0x0000000221037221 */ /* 0x002fc60000010000 */
[----:B------:R-:W1:Y:S04]  /*33d0*/  SHFL.BFLY PT, R7, R32, 0x1, 0x1f ;  /* 0x0c201f0020077f89 */ /* 0x000e6800000e0000 */
[----:B------:R-:W1:Y:S01]  /*33e0*/  SHFL.BFLY PT, R33, R42, 0x1, 0x1f ;  /* 0x0c201f002a217f89 */ /* 0x000e6200000e0000 */
[----:B--2---:R-:W-:Y:S01]  /*33f0*/  FADD.FTZ R27, R35, R30 ;  /* 0x0000001e231b7221 */ /* 0x004fe20000010000 */
[----:B---3--:R-:W-:Y:S02]  /*3400*/  FADD.FTZ R30, R36, R31 ;  /* 0x0000001f241e7221 */ /* 0x008fe40000010000 */
[----:B------:R-:W2:Y:S01]  /*3410*/  SHFL.BFLY PT, R2, R37, 0x1, 0x1f ;  /* 0x0c201f0025027f89 */ /* 0x000ea200000e0000 */
[----:B0-----:R-:W-:Y:S01]  /*3420*/  FADD.FTZ R36, R21, R14 ;  /* 0x0000000e15247221 */ /* 0x001fe20000010000 */
[----:B------:R-:W-:-:S02]  /*3430*/  HFMA2 R14, -RZ, RZ, 0, 0 ;  /* 0x00000000ff0e7431 */ /* 0x000fc400000001ff */
[----:B------:R-:W0:Y:S01]  /*3440*/  SHFL.BFLY PT, R28, R43, 0x1, 0x1f ;  /* 0x0c201f002b1c7f89 */ /* 0x000e2200000e0000 */
[----:B----4-:R-:W-:Y:S02]  /*3450*/  FADD.FTZ R19, R34, R19 ;  /* 0x0000001322137221 */ /* 0x010fe40000010000 */
[----:B------:R-:W-:Y:S01]  /*3460*/  FADD.FTZ R35, RZ, R14 ;  /* 0x0000000eff237221 */ /* 0x000fe20000010000 */
[----:B------:R-:W3:Y:S01]  /*3470*/  SHFL.BFLY PT, R34, R41, 0x1, 0x1f ;  /* 0x0c201f0029227f89 */ /* 0x000ee200000e0000 */
[----:B-----5:R-:W-:-:S03]  /*3480*/  FADD.FTZ R29, R29, R44 ;  /* 0x0000002c1d1d7221 */ /* 0x020fc60000010000 */
[----:B------:R-:W4:Y:S01]  /*3490*/  SHFL.BFLY PT, R14, R35, 0x2, 0x1f ;  /* 0x0c401f00230e7f89 */ /* 0x000f2200000e0000 */
[----:B-1----:R-:W-:-:S03]  /*34a0*/  FADD.FTZ R7, R32, R7 ;  /* 0x0000000720077221 */ /* 0x002fc60000010000 */
[----:B------:R-:W1:Y:S01]  /*34b0*/  SHFL.BFLY PT, R44, R17, 0x1, 0x1f ;  /* 0x0c201f00112c7f89 */ /* 0x000e6200000e0000 */
[----:B------:R-:W-:-:S03]  /*34c0*/  FADD.FTZ R32, R42, R33 ;  /* 0x000000212a207221 */ /* 0x000fc60000010000 */
[----:B------:R-:W5:Y:S01]  /*34d0*/  SHFL.BFLY PT, R42, R39, 0x1, 0x1f ;  /* 0x0c201f00272a7f89 */ /* 0x000f6200000e0000 */
[----:B--2---:R-:W-:-:S03]  /*34e0*/  FADD.FTZ R31, R37, R2 ;  /* 0x00000002251f7221 */ /* 0x004fc60000010000 */
[----:B------:R-:W2:Y:S01]  /*34f0*/  SHFL.BFLY PT, R33, R40, 0x1, 0x1f ;  /* 0x0c201f0028217f89 */ /* 0x000ea200000e0000 */
[----:B0-----:R-:W-:Y:S01]  /*3500*/  FADD.FTZ R28, R43, R28 ;  /* 0x0000001c2b1c7221 */ /* 0x001fe20000010000 */
[----:B---3--:R-:W-:Y:S02]  /*3510*/  FADD.FTZ R2, R41, R34 ;  /* 0x0000002229027221 */ /* 0x008fe40000010000 */
[----:B------:R-:W0:Y:S01]  /*3520*/  SHFL.BFLY PT, R41, R36, 0x1, 0x1f ;  /* 0x0c201f0024297f89 */ /* 0x000e2200000e0000 */
[----:B----4-:R-:W-:Y:S01]  /*3530*/  FADD.FTZ R21, R35, R14 ;  /* 0x0000000e23157221 */ /* 0x010fe20000010000 */
[----:B------:R-:W-:Y:S02]  /*3540*/  IMAD.MOV.U32 R14, RZ, RZ, RZ ;  /* 0x000000ffff0e7224 */ /* 0x000fe400078e00ff */
[----:B-1----:R-:W-:Y:S02]  /*3550*/  FADD.FTZ R34, R17, R44 ;  /* 0x0000002c11227221 */ /* 0x002fe40000010000 */
[----:B------:R-:W-:-:S02]  /*3560*/  FADD.FTZ R37, RZ, R14 ;  /* 0x0000000eff257221 */ /* 0x000fc40000010000 */
[----:B------:R-:W1:Y:S01]  /*3570*/  SHFL.BFLY PT, R14, R21, 0x1, 0x1f ;  /* 0x0c201f00150e7f89 */ /* 0x000e6200000e0000 */
[----:B-----5:R-:W-:-:S03]  /*3580*/  FADD.FTZ R17, R39, R42 ;  /* 0x0000002a27117221 */ /* 0x020fc60000010000 */
[----:B------:R-:W3:Y:S01]  /*3590*/  SHFL.BFLY PT, R42, R37, 0x2, 0x1f ;  /* 0x0c401f00252a7f89 */ /* 0x000ee200000e0000 */
[----:B--2---:R-:W-:Y:S01]  /*35a0*/  FADD.FTZ R33, R40, R33 ;  /* 0x0000002128217221 */ /* 0x004fe20000010000 */
[----:B0-----:R-:W-:Y:S01]  /*35b0*/  FADD.FTZ R40, R36, R41 ;  /* 0x0000002924287221 */ /* 0x001fe20000010000 */
[----:B-1----:R-:W-:Y:S01]  /*35c0*/  FADD.FTZ R35, R21, R14 ;  /* 0x0000000e15237221 */ /* 0x002fe20000010000 */
[----:B---3--:R-:W-:-:S05]  /*35d0*/  FADD.FTZ R41, R37, R42 ;  /* 0x0000002a25297221 */ /* 0x008fca0000010000 */
[----:B------:R0:W1:Y:S02]  /*35e0*/  SHFL.BFLY PT, R14, R41, 0x1, 0x1f ;  /* 0x0c201f00290e7f89 */ /* 0x00006400000e0000 */
.L_x_6366:
[----:B------:R-:W-:Y:S05]  /*35f0*/  WARPSYNC.ALL ;  /* 0x0000000000007948 */ /* 0x000fea0003800000 */
[----:B------:R-:W2:Y:S01]  /*3600*/  S2UR UR5, SR_CgaCtaId ;  /* 0x00000000000579c3 */ /* 0x000ea20000008800 */
[----:B------:R-:W-:Y:S01]  /*3610*/  LOP3.LUT R12, R24, 0x7, RZ, 0xc0, !PT ;  /* 0x00000007180c7812 */ /* 0x000fe200078ec0ff */
[----:B------:R-:W-:Y:S01]  /*3620*/  UMOV UR4, 0x400 ;  /* 0x0000040000047882 */ /* 0x000fe20000000000 */
[----:B------:R-:W-:Y:S01]  /*3630*/  SHF.R.U32.HI R22, RZ, 0x3, R22 ;  /* 0x00000003ff167819 */ /* 0x000fe20000011616 */
[----:B------:R-:W-:Y:S01]  /*3640*/  UIADD3 UR4, UPT, UPT, UR4, 0x20, URZ ;  /* 0x0000002004047890 */ /* 0x000fe2000fffe0ff */
[----:B------:R-:W-:-:S03]  /*3650*/  ISETP.NE.AND P2, PT, R12, RZ, PT ;  /* 0x000000ff0c00720c */ /* 0x000fc60003f45270 */
[----:B------:R-:W-:Y:S01]  /*3660*/  BAR.SYNC.DEFER_BLOCKING 0x0 ;  /* 0x0000000000007b1d */ /* 0x000fe20000010000 */
[C---:B------:R-:W-:Y:S01]  /*3670*/  LOP3.LUT R12, R24.reuse, 0x3c0, RZ, 0xc0, !PT ;  /* 0x000003c0180c7812 */ /* 0x040fe200078ec0ff */
[----:B------:R-:W-:Y:S01]  /*3680*/  IMAD R11, R23, 0x70, R22 ;  /* 0x00000070170b7824 */ /* 0x000fe200078e0216 */
[----:B------:R-:W-:Y:S01]  /*3690*/  LOP3.LUT P0, RZ, R24, 0x3c7, RZ, 0xc0, !PT ;  /* 0x000003c718ff7812 */ /* 0x000fe2000780c0ff */
[----:B01----:R-:W-:Y:S01]  /*36a0*/  FADD.FTZ R41, R41, R14 ;  /* 0x0000000e29297221 */ /* 0x003fe20000010000 */
[----:B------:R-:W-:Y:S01]  /*36b0*/  ISETP.NE.OR P5, PT, R12, 0x40, P2 ;  /* 0x000000400c00780c */ /* 0x000fe200017a5670 */
[----:B------:R-:W-:Y:S01]  /*36c0*/  BSSY.RECONVERGENT B0, `(.L_x_6267) ;  /* 0x0000024000007945 */ /* 0x000fe20003800200 */
[C---:B------:R-:W-:Y:S02]  /*36d0*/  LOP3.LUT R12, R24.reuse, 0x3e0, RZ, 0xc0, !PT ;  /* 0x000003e0180c7812 */ /* 0x040fe400078ec0ff */
[----:B------:R-:W-:Y:S02]  /*36e0*/  LOP3.LUT P1, RZ, R24, 0x3e7, RZ, 0xc0, !PT ;  /* 0x000003e718ff7812 */ /* 0x000fe4000782c0ff */
[----:B------:R-:W-:-:S02]  /*36f0*/  ISETP.NE.OR P4, PT, R12, 0x20, P2 ;  /* 0x000000200c00780c */ /* 0x000fc40001785670 */
[----:B------:R-:W-:Y:S01]  /*3700*/  ISETP.GT.U32.AND P3, PT, R24, 0x1f, PT ;  /* 0x0000001f1800780c */ /* 0x000fe20003f64070 */
        /* <DEDUP_REMOVED lines=31> */
.L_x_6268:
[----:B------:R-:W-:Y:S05]  /*3900*/  BSYNC.RECONVERGENT B0 ;  /* 0x0000000000007941 */ /* 0x000fea0003800200 */
.L_x_6267:
        /* <DEDUP_REMOVED lines=53> */
[----:B0-----:R-:W-:-:S03]  /*3c60*/  FADD.FTZ R32, R32, R13 ;  /* 0x0000000d20207221 */ /* 0x001fc60000010000 */
[----:B------:R-:W0:Y:S01]  /*3c70*/  LDS R13, [R11+0x170] ;  /* 0x000170000b0d7984 */ /* 0x000e220000000800 */
[----:B-1----:R-:W-:Y:S01]  /*3c80*/  FADD.FTZ R35, R35, R12 ;  /* 0x0000000c23237221 */ /* 0x002fe20000010000 */
[----:B0-----:R-:W-:Y:S02]  /*3c90*/  FADD.FTZ R34, R34, R13 ;  /* 0x0000000d22227221 */ /* 0x001fe40000010000 */
[----:B------:R-:W0:Y:S02]  /*3ca0*/  LDS R13, [R11+0x190] ;  /* 0x000190000b0d7984 */ /* 0x000e240000000800 */
[----:B0-----:R-:W-:-:S07]  /*3cb0*/  FADD.FTZ R40, R40, R13 ;  /* 0x0000000d28287221 */ /* 0x001fce0000010000 */
.L_x_6270:
[----:B------:R-:W-:Y:S05]  /*3cc0*/  BSYNC.RECONVERGENT B0 ;  /* 0x0000000000007941 */ /* 0x000fea0003800200 */
.L_x_6269:
        /* <DEDUP_REMOVED lines=31> */
.L_x_6272:
[----:B------:R-:W-:Y:S05]  /*3ec0*/  BSYNC.RECONVERGENT B0 ;  /* 0x0000000000007941 */ /* 0x000fea0003800200 */
.L_x_6271:
        /* <DEDUP_REMOVED lines=49> */
[----:B--2---:R-:W-:Y:S01]  /*41e0*/  FADD.FTZ R40, R40, R15 ;  /* 0x0000000f28287221 */ /* 0x004fe20000010000 */
[----:B---3--:R-:W-:Y:S01]  /*41f0*/  FADD.FTZ R35, R35, R14 ;  /* 0x0000000e23237221 */ /* 0x008fe20000010000 */
[----:B0-----:R-:W-:Y:S02]  /*4200*/  FADD.FTZ R30, R30, R13 ;  /* 0x0000000d1e1e7221 */ /* 0x001fe40000010000 */
[----:B------:R-:W0:Y:S01]  /*4210*/  LDS R13, [R11+0x140] ;  /* 0x000140000b0d7984 */ /* 0x000e220000000800 */
[----:B-1----:R-:W-:-:S03]  /*4220*/  FADD.FTZ R33, R33, R12 ;  /* 0x0000000c21217221 */ /* 0x002fc60000010000 */
[----:B------:R-:W1:Y:S01]  /*4230*/  LDS R12, [R11+0x180] ;  /* 0x000180000b0c7984 */ /* 0x000e620000000800 */
[----:B0-----:R-:W-:-:S03]  /*4240*/  FADD.FTZ R32, R32, R13 ;  /* 0x0000000d20207221 */ /* 0x001fc60000010000 */
[----:B------:R-:W0:Y:S01]  /*4250*/  LDS R13, [R11+0x170] ;  /* 0x000170000b0d7984 */ /* 0x000e220000000800 */
[----:B-1----:R-:W-:Y:S01]  /*4260*/  FADD.FTZ R17, R17, R12 ;  /* 0x0000000c11117221 */ /* 0x002fe20000010000 */
[----:B0-----:R-:W-:-:S07]  /*4270*/  FADD.FTZ R34, R34, R13 ;  /* 0x0000000d22227221 */ /* 0x001fce0000010000 */
.L_x_6274:
[----:B------:R-:W-:Y:S05]  /*4280*/  BSYNC.RECONVERGENT B0 ;  /* 0x0000000000007941 */ /* 0x000fea0003800200 */
.L_x_6273:
        /* <DEDUP_REMOVED lines=8> */
[----:B------:R-:W-:-:S06]  /*4310*/  UIMAD UR5, UR4, 0x70, URZ ;  /* 0x00000070040578a4 */ /* 0x000fcc000f8e02ff */
        /* <DEDUP_REMOVED lines=33> */
.L_x_6237:
        /* <DEDUP_REMOVED lines=16> */
.L_x_6275:
[----:B------:R-:W-:Y:S05]  /*4630*/  EXIT ;  /* 0x000000000000794d */ /* 0x000fea0003800000 */
.L_x_6239:
[----:B------:R-:W-:Y:S01]  /*4640*/  HFMA2 R12, -RZ, RZ, 0, 9.5367431640625e-07 ;  /* 0x00000010ff0c7431 */ /* 0x000fe200000001ff */
[----:B------:R-:W-:Y:S01]  /*4650*/  MOV R11, 0x1f ;  /* 0x0000001f000b7802 */ /* 0x000fe20000000f00 */
[----:B------:R-:W-:-:S07]  /*4660*/  IMAD.MOV.U32 R15, RZ, RZ, -0x1 ;  /* 0xffffffffff0f7424 */ /* 0x000fce00078e00ff */
[----:B------:R-:W-:Y:S05]  /*4670*/  WARPSYNC.COLLECTIVE R15, `(.L_x_6276) ;  /* 0x000000000f087348 */ /* 0x000fea0003c00000 */
[----:B------:R0:W1:Y:S02]  /*4680*/  SHFL.BFLY P6, R14, R13, R12, R11 ;  /* 0x0c00000c0d0e7389 */ /* 0x00006400000c000b */
[----:B01----:R-:W-:Y:S05]  /*4690*/  ENDCOLLECTIVE ;  /* 0x000000000000791b */ /* 0x003fea0003800000 */
.L_x_6276:
[----:B------:R-:W-:Y:S01]  /*46a0*/  HFMA2 R12, -RZ, RZ, 0, 4.76837158203125e-07 ;  /* 0x00000008ff0c7431 */ /* 0x000fe200000001ff */
[----:B------:R-:W-:-:S04]  /*46b0*/  FMNMX.FTZ R0, R14, -3.40282346638528859812e+38, !PT ;  /* 0xff7fffff0e007809 */ /* 0x000fc80007810000 */
[----:B------:R-:W-:-:S07]  /*46c0*/  MOV R13, R0 ;  /* 0x00000000000d7202 */ /* 0x000fce0000000f00 */
[----:B------:R-:W-:Y:S05]  /*46d0*/  WARPSYNC.COLLECTIVE R15, `(.L_x_6277) ;  /* 0x000000000f087348 */ /* 0x000fea0003c00000 */
[----:B------:R0:W1:Y:S02]  /*46e0*/  SHFL.BFLY P6, R14, R13, R12, R11 ;  /* 0x0c00000c0d0e7389 */ /* 0x00006400000c000b */
[----:B01----:R-:W-:Y:S05]  /*46f0*/  ENDCOLLECTIVE ;  /* 0x000000000000791b */ /* 0x003fea0003800000 */
.L_x_6277:
[----:B------:R-:W-:Y:S01]  /*4700*/  IMAD.MOV.U32 R12, RZ, RZ, 0x4 ;  /* 0x00000004ff0c7424 */ /* 0x000fe200078e00ff */
[----:B------:R-:W-:-:S04]  /*4710*/  FMNMX.FTZ R2, R0, R14, !PT ;  /* 0x0000000e00027209 */ /* 0x000fc80007810000 */
[----:B------:R-:W-:-:S07]  /*4720*/  MOV R13, R2 ;  /* 0x00000002000d7202 */ /* 0x000fce0000000f00 */
[----:B------:R-:W-:Y:S05]  /*4730*/  WARPSYNC.COLLECTIVE R15, `(.L_x_6278) ;  /* 0x000000000f087348 */ /* 0x000fea0003c00000 */
[----:B------:R0:W1:Y:S02]  /*4740*/  SHFL.BFLY P6, R14, R13, R12, R11 ;  /* 0x0c00000c0d0e7389 */ /* 0x00006400000c000b */
[----:B01----:R-:W-:Y:S05]  /*4750*/  ENDCOLLECTIVE ;  /* 0x000000000000791b */ /* 0x003fea0003800000 */
.L_x_6278:
[----:B------:R-:W-:Y:S01]  /*4760*/  HFMA2 R12, -RZ, RZ, 0, 1.1920928955078125e-07 ;  /* 0x00000002ff0c7431 */ /* 0x000fe200000001ff */
[----:B------:R-:W-:-:S04]  /*4770*/  FMNMX.FTZ R3, R2, R14, !PT ;  /* 0x0000000e02037209 */ /* 0x000fc80007810000 */
[----:B------:R-:W-:-:S07]  /*4780*/  MOV R13, R3 ;  /* 0x00000003000d7202 */ /* 0x000fce0000000f00 */
[----:B------:R-:W-:Y:S05]  /*4790*/  WARPSYNC.COLLECTIVE R15, `(.L_x_6279) ;  /* 0x000000000f087348 */ /* 0x000fea0003c00000 */
[----:B------:R0:W1:Y:S02]  /*47a0*/  SHFL.BFLY P6, R14, R13, R12, R11 ;  /* 0x0c00000c0d0e7389 */ /* 0x00006400000c000b */
[----:B01----:R-:W-:Y:S05]  /*47b0*/  ENDCOLLECTIVE ;  /* 0x000000000000791b */ /* 0x003fea0003800000 */
.L_x_6279:
[----:B------:R-:W-:Y:S01]  /*47c0*/  IMAD.MOV.U32 R12, RZ, RZ, 0x1 ;  /* 0x00000001ff0c7424 */ /* 0x000fe200078e00ff */
[----:B------:R-:W-:-:S04]  /*47d0*/  FMNMX.FTZ R4, R3, R14, !PT ;  /* 0x0000000e03047209 */ /* 0x000fc80007810000 */
[----:B------:R-:W-:-:S07]  /*47e0*/  MOV R13, R4 ;  /* 0x00000004000d7202 */ /* 0x000fce0000000f00 */
[----:B------:R-:W-:Y:S05]  /*47f0*/  WARPSYNC.COLLECTIVE R15, `(.L_x_6280) ;  /* 0x000000000f087348 */ /* 0x000fea0003c00000 */
[----:B------:R0:W1:Y:S02]  /*4800*/  SHFL.BFLY P6, R14, R13, R12, R11 ;  /* 0x0c00000c0d0e7389 */ /* 0x00006400000c000b */
[----:B01----:R-:W-:Y:S05]  /*4810*/  ENDCOLLECTIVE ;  /* 0x000000000000791b */ /* 0x003fea0003800000 */
.L_x_6280:
[----:B------:R-:W-:Y:S05]  /*4820*/  BRA `(.L_x_6281) ;  /* 0xffffffc000f87947 */ /* 0x000fea000383ffff */
.L_x_6266:
[----:B-12---:R-:W-:Y:S01]  /*4830*/  HFMA2 R13, -RZ, RZ, 0, 0 ;  /* 0x00000000ff0d7431 */ /* 0x006fe200000001ff */
[----:B------:R-:W-:Y:S01]  /*4840*/  MOV R12, 0x4 ;  /* 0x00000004000c7802 */ /* 0x000fe20000000f00 */
[----:B0-----:R-:W-:Y:S02]  /*4850*/  HFMA2 R11, -RZ, RZ, 0, 1.847743988037109375e-06 ;  /* 0x0000001fff0b7431 */ /* 0x001fe400000001ff */
[----:B------:R-:W-:-:S07]  /*4860*/  IMAD.MOV.U32 R15, RZ, RZ, -0x1 ;  /* 0xffffffffff0f7424 */ /* 0x000fce00078e00ff */
[----:B------:R-:W-:Y:S05]  /*4870*/  WARPSYNC.COLLECTIVE R15, `(.L_x_6282) ;  /* 0x000000000f087348 */ /* 0x000fea0003c00000 */
[----:B------:R0:W1:Y:S02]  /*4880*/  SHFL.BFLY P6, R14, R13, R12, R11 ;  /* 0x0c00000c0d0e7389 */ /* 0x00006400000c000b */
[----:B01----:R-:W-:Y:S05]  /*4890*/  ENDCOLLECTIVE ;  /* 0x000000000000791b */ /* 0x003fea0003800000 */
.L_x_6282:
[----:B------:R-:W-:Y:S02]  /*48a0*/  HFMA2 R12, -RZ, RZ, 0, 1.1920928955078125e-07 ;  /* 0x00000002ff0c7431 */ /* 0x000fe400000001ff */
[----:B------:R-:W-:-:S05]  /*48b0*/  FADD.FTZ R0, RZ, R14 ;  /* 0x0000000eff007221 */ /* 0x000fca0000010000 */
[----:B------:R-:W-:-:S07]  /*48c0*/  MOV R13, R0 ;  /* 0x00000000000d7202 */ /* 0x000fce0000000f00 */
[----:B------:R-:W-:Y:S05]  /*48d0*/  WARPSYNC.COLLECTIVE R15, `(.L_x_6283) ;  /* 0x000000000f087348 */ /* 0x000fea0003c00000 */
[----:B------:R0:W1:Y:S02]  /*48e0*/  SHFL.BFLY P6, R14, R13, R12, R11 ;  /* 0x0c00000c0d0e7389 */ /* 0x00006400000c000b */
[----:B01----:R-:W-:Y:S05]  /*48f0*/  ENDCOLLECTIVE ;  /* 0x000000000000791b */ /* 0x003fea0003800000 */
.L_x_6283:
[----:B------:R-:W-:Y:S02]  /*4900*/  IMAD.MOV.U32 R12, RZ, RZ, 0x1 ;  /* 0x00000001ff0c7424 */ /* 0x000fe400078e00ff */
[----:B------:R-:W-:-:S05]  /*4910*/  FADD.FTZ R25, R0, R14 ;  /* 0x0000000e00197221 */ /* 0x000fca0000010000 */
[----:B------:R-:W-:-:S07]  /*4920*/  MOV R13, R25 ;  /* 0x00000019000d7202 */ /* 0x000fce0000000f00 */
[----:B------:R-:W-:Y:S05]  /*4930*/  WARPSYNC.COLLECTIVE R15, `(.L_x_6284) ;  /* 0x000000000f087348 */ /* 0x000fea0003c00000 */
[----:B------:R0:W1:Y:S02]  /*4940*/  SHFL.BFLY P6, R14, R13, R12, R11 ;  /* 0x0c00000c0d0e7389 */ /* 0x00006400000c000b */
[----:B01----:R-:W-:Y:S05]  /*4950*/  ENDCOLLECTIVE ;  /* 0x000000000000791b */ /* 0x003fea0003800000 */
.L_x_6284:
[----:B------:R-:W-:Y:S01]  /*4960*/  HFMA2 R13, -RZ, RZ, 0, 0 ;  /* 0x00000000ff0d7431 */ /* 0x000fe200000001ff */
[----:B------:R-:W-:Y:S02]  /*4970*/  MOV R12, 0x4 ;  /* 0x00000004000c7802 */ /* 0x000fe40000000f00 */
[----:B------:R-:W-:-:S07]  /*4980*/  MOV R38, R14 ;  /* 0x0000000e00267202 */ /* 0x000fce0000000f00 */
[----:B------:R-:W-:Y:S05]  /*4990*/  WARPSYNC.COLLECTIVE R15, `(.L_x_6285) ;  /* 0x000000000f087348 */ /* 0x000fea0003c00000 */
[----:B------:R0:W1:Y:S02]  /*49a0*/  SHFL.BFLY P6, R14, R13, R12, R11 ;  /* 0x0c00000c0d0e7389 */ /* 0x00006400000c000b */
[----:B01----:R-:W-:Y:S05]  /*49b0*/  ENDCOLLECTIVE ;  /* 0x000000000000791b */ /* 0x003fea0003800000 */
.L_x_6285:
        /* <DEDUP_REMOVED lines=8> */
.L_x_6286:
[----:B------:R-:W-:Y:S01]  /*4a40*/  HFMA2 R12, -RZ, RZ, 0, 5.9604644775390625e-08 ;  /* 0x00000001ff0c7431 */ /* 0x000fe200000001ff */
[----:B------:R-:W-:-:S05]  /*4a50*/  MOV R39, R14 ;  /* 0x0000000e00277202 */ /* 0x000fca0000000f00 */
[----:B------:R-:W-:-:S04]  /*4a60*/  FADD.FTZ R39, R2, R39 ;  /* 0x0000002702277221 */ /* 0x000fc80000010000 */
[----:B------:R-:W-:-:S07]  /*4a70*/  IMAD.MOV.U32 R13, RZ, RZ, R39 ;  /* 0x000000ffff0d7224 */ /* 0x000fce00078e0027 */
[----:B------:R-:W-:Y:S05]  /*4a80*/  WARPSYNC.COLLECTIVE R15, `(.L_x_6287) ;  /* 0x000000000f087348 */ /* 0x000fea0003c00000 */
[----:B------:R0:W1:Y:S02]  /*4a90*/  SHFL.BFLY P6, R14, R13, R12, R11 ;  /* 0x0c00000c0d0e7389 */ /* 0x00006400000c000b */
[----:B01----:R-:W-:Y:S05]  /*4aa0*/  ENDCOLLECTIVE ;  /* 0x000000000000791b */ /* 0x003fea0003800000 */
.L_x_6287:
[----:B------:R-:W-:Y:S02]  /*4ab0*/  HFMA2 R13, -RZ, RZ, 0, 0 ;  /* 0x00000000ff0d7431 */ /* 0x000fe400000001ff */
[----:B------:R-:W-:Y:S01]  /*4ac0*/  IMAD.MOV.U32 R12, RZ, RZ, 0x4 ;  /* 0x00000004ff0c7424 */ /* 0x000fe200078e00ff */
[----:B------:R-:W-:-:S07]  /*4ad0*/  MOV R20, R14 ;  /* 0x0000000e00147202 */ /* 0x000fce0000000f00 */
[----:B------:R-:W-:Y:S05]  /*4ae0*/  WARPSYNC.COLLECTIVE R15, `(.L_x_6288) ;  /* 0x000000000f087348 */ /* 0x000fea0003c00000 */
[----:B------:R0:W1:Y:S02]  /*4af0*/  SHFL.BFLY P6, R14, R13, R12, R11 ;  /* 0x0c00000c0d0e7389 */ /* 0x00006400000c000b */
[----:B01----:R-:W-:Y:S05]  /*4b00*/  ENDCOLLECTIVE ;  /* 0x000000000000791b */ /* 0x003fea0003800000 */
.L_x_6288:
        /* <DEDUP_REMOVED lines=8> */
.L_x_6289:
[----:B------:R-:W-:Y:S02]  /*4b90*/  HFMA2 R12, -RZ, RZ, 0, 5.9604644775390625e-08 ;  /* 0x00000001ff0c7431 */ /* 0x000fe400000001ff */
[----:B------:R-:W-:-:S04]  /*4ba0*/  IMAD.MOV.U32 R4, RZ, RZ, R14 ;  /* 0x000000ffff047224 */ /* 0x000fc800078e000e */
[----:B------:R-:W-:-:S05]  /*4bb0*/  FADD.FTZ R43, R3, R4 ;  /* 0x00000004032b7221 */ /* 0x000fca0000010000 */
[----:B------:R-:W-:-:S07]  /*4bc0*/  MOV R13, R43 ;  /* 0x0000002b000d7202 */ /* 0x000fce0000000f00 */
[----:B------:R-:W-:Y:S05]  /*4bd0*/  WARPSYNC.COLLECTIVE R15, `(.L_x_6290) ;  /* 0x000000000f087348 */ /* 0x000fea0003c00000 */
[----:B------:R0:W1:Y:S02]  /*4be0*/  SHFL.BFLY P6, R14, R13, R12, R11 ;  /* 0x0c00000c0d0e7389 */ /* 0x00006400000c000b */
[----:B01----:R-:W-:Y:S05]  /*4bf0*/  ENDCOLLECTIVE ;  /* 0x000000000000791b */ /* 0x003fea0003800000 */
.L_x_6290:
[----:B------:R-:W-:Y:S02]  /*4c00*/  IMAD.MOV.U32 R13, RZ, RZ, RZ ;  /* 0x000000ffff0d7224 */ /* 0x000fe400078e00ff */
[----:B------:R-:W-:Y:S01]  /*4c10*/  HFMA2 R12, -RZ, RZ, 0, 2.384185791015625e-07 ;  /* 0x00000004ff0c7431 */ /* 0x000fe200000001ff */
[----:B------:R-:W-:-:S07]  /*4c20*/  MOV R28, R14 ;  /* 0x0000000e001c7202 */ /* 0x000fce0000000f00 */
[----:B------:R-:W-:Y:S05]  /*4c30*/  WARPSYNC.COLLECTIVE R15, `(.L_x_6291) ;  /* 0x000000000f087348 */ /* 0x000fea0003c00000 */
[----:B------:R0:W1:Y:S02]  /*4c40*/  SHFL.BFLY P6, R14, R13, R12, R11 ;  /* 0x0c00000c0d0e7389 */ /* 0x00006400000c000b */
[----:B01----:R-:W-:Y:S05]  /*4c50*/  ENDCOLLECTIVE ;  /* 0x000000000000791b */ /* 0x003fea0003800000 */
.L_x_6291:
[----:B------:R-:W-:Y:S01]  /*4c60*/  FADD.FTZ R28, R43, R28 ;  /* 0x0000001c2b1c7221 */ /* 0x000fe20000010000 */
[----:B------:R-:W-:Y:S02]  /*4c70*/  HFMA2 R12, -RZ, RZ, 0, 1.1920928955078125e-07 ;  /* 0x00000002ff0c7431 */ /* 0x000fe400000001ff */
[----:B------:R-:W-:-:S05]  /*4c80*/  FADD.FTZ R21, RZ, R14 ;  /* 0x0000000eff157221 */ /* 0x000fca0000010000 */
[----:B------:R-:W-:-:S07]  /*4c90*/  MOV R13, R21 ;  /* 0x00000015000d7202 */ /* 0x000fce0000000f00 */
[----:B------:R-:W-:Y:S05]  /*4ca0*/  WARPSYNC.COLLECTIVE R15, `(.L_x_6292) ;  /* 0x000000000f087348 */ /* 0x000fea0003c00000 */
[----:B------:R0:W1:Y:S02]  /*4cb0*/  SHFL.BFLY P6, R14, R13, R12, R11 ;  /* 0x0c00000c0d0e7389 */ /* 0x00006400000c000b */
[----:B01----:R-:W-:Y:S05]  /*4cc0*/  ENDCOLLECTIVE ;  /* 0x000000000000791b */ /* 0x003fea0003800000 */
.L_x_6292:
[----:B------:R-:W-:Y:S02]  /*4cd0*/  HFMA2 R12, -RZ, RZ, 0, 5.9604644775390625e-08 ;  /* 0x00000001ff0c7431 */ /* 0x000fe400000001ff */
[----:B------:R-:W-:-:S04]  /*4ce0*/  IMAD.MOV.U32 R16, RZ, RZ, R14 ;  /* 0x000000ffff107224 */ /* 0x000fc800078e000e */
[----:B------:R-:W-:-:S05]  /*4cf0*/  FADD.FTZ R21, R21, R16 ;  /* 0x0000001015157221 */ /* 0x000fca0000010000 */
[----:B------:R-:W-:-:S07]  /*4d00*/  MOV R13, R21 ;  /* 0x00000015000d7202 */ /* 0x000fce0000000f00 */
[----:B------:R-:W-:Y:S05]  /*4d10*/  WARPSYNC.COLLECTIVE R15, `(.L_x_6293) ;  /* 0x000000000f087348 */ /* 0x000fea0003c00000 */
[----:B------:R0:W1:Y:S02]  /*4d20*/  SHFL.BFLY P6, R14, R13, R12, R11 ;  /* 0x0c00000c0d0e7389 */ /* 0x00006400000c000b */
[----:B01----:R-:W-:Y:S05]  /*4d30*/  ENDCOLLECTIVE ;  /* 0x000000000000791b */ /* 0x003fea0003800000 */
.L_x_6293:
[----:B------:R-:W-:Y:S02]  /*4d40*/  IMAD.MOV.U32 R13, RZ, RZ, RZ ;  /* 0x000000ffff0d7224 */ /* 0x000fe400078e00ff */
[----:B------:R-:W-:Y:S01]  /*4d50*/  HFMA2 R12, -RZ, RZ, 0, 2.384185791015625e-07 ;  /* 0x00000004ff0c7431 */ /* 0x000fe200000001ff */
[----:B------:R-:W-:-:S07]  /*4d60*/  MOV R18, R14 ;  /* 0x0000000e00127202 */ /* 0x000fce0000000f00 */
[----:B------:R-:W-:Y:S05]  /*4d70*/  WARPSYNC.COLLECTIVE R15, `(.L_x_6294) ;  /* 0x000000000f087348 */ /* 0x000fea0003c00000 */
[----:B------:R0:W1:Y:S02]  /*4d80*/  SHFL.BFLY P6, R14, R13, R12, R11 ;  /* 0x0c00000c0d0e7389 */ /* 0x00006400000c000b */
[----:B01----:R-:W-:Y:S05]  /*4d90*/  ENDCOLLECTIVE ;  /* 0x000000000000791b */ /* 0x003fea0003800000 */
.L_x_6294:
        /* <DEDUP_REMOVED lines=8> */
.L_x_6295:
[----:B------:R-:W-:Y:S01]  /*4e20*/  HFMA2 R12, -RZ, RZ, 0, 5.9604644775390625e-08 ;  /* 0x00000001ff0c7431 */ /* 0x000fe200000001ff */
[----:B------:R-:W-:-:S05]  /*4e30*/  MOV R10, R14 ;  /* 0x0000000e000a7202 */ /* 0x000fca0000000f00 */
[----:B------:R-:W-:-:S05]  /*4e40*/  FADD.FTZ R19, R19, R10 ;  /* 0x0000000a13137221 */ /* 0x000fca0000010000 */
[----:B------:R-:W-:-:S07]  /*4e50*/  MOV R13, R19 ;  /* 0x00000013000d7202 */ /* 0x000fce0000000f00 */
[----:B------:R-:W-:Y:S05]  /*4e60*/  WARPSYNC.COLLECTIVE R15, `(.L_x_6296) ;  /* 0x000000000f087348 */ /* 0x000fea0003c00000 */
[----:B------:R0:W1:Y:S02]  /*4e70*/  SHFL.BFLY P6, R14, R13, R12, R11 ;  /* 0x0c00000c0d0e7389 */ /* 0x00006400000c000b */
[----:B01----:R-:W-:Y:S05]  /*4e80*/  ENDCOLLECTIVE ;  /* 0x000000000000791b */ /* 0x003fea0003800000 */
.L_x_6296:
[----:B------:R-:W-:Y:S01]  /*4e90*/  MOV R13, RZ ;  /* 0x000000ff000d7202 */ /* 0x000fe20000000f00 */
[----:B------:R-:W-:Y:S02]  /*4ea0*/  HFMA2 R12, -RZ, RZ, 0, 2.384185791015625e-07 ;  /* 0x00000004ff0c7431 */ /* 0x000fe400000001ff */
[----:B------:R-:W-:-:S07]  /*4eb0*/  IMAD.MOV.U32 R16, RZ, RZ, R14 ;  /* 0x000000ffff107224 */ /* 0x000fce00078e000e */
[----:B------:R-:W-:Y:S05]  /*4ec0*/  WARPSYNC.COLLECTIVE R15, `(.L_x_6297) ;  /* 0x000000000f087348 */ /* 0x000fea0003c00000 */
[----:B------:R0:W1:Y:S02]  /*4ed0*/  SHFL.BFLY P6, R14, R13, R12, R11 ;  /* 0x0c00000c0d0e7389 */ /* 0x00006400000c000b */
[----:B01----:R-:W-:Y:S05]  /*4ee0*/  ENDCOLLECTIVE ;  /* 0x000000000000791b */ /* 0x003fea0003800000 */
.L_x_6297:
        /* <DEDUP_REMOVED lines=8> */
.L_x_6298:
[----:B------:R-:W-:Y:S01]  /*4f70*/  IMAD.MOV.U32 R12, RZ, RZ, 0x1 ;  /* 0x00000001ff0c7424 */ /* 0x000fe200078e00ff */
[----:B------:R-:W-:-:S05]  /*4f80*/  MOV R2, R14 ;  /* 0x0000000e00027202 */ /* 0x000fca0000000f00 */
[----:B------:R-:W-:-:S05]  /*4f90*/  FADD.FTZ R17, R17, R2 ;  /* 0x0000000211117221 */ /* 0x000fca0000010000 */
[----:B------:R-:W-:-:S07]  /*4fa0*/  MOV R13, R17 ;  /* 0x00000011000d7202 */ /* 0x000fce0000000f00 */
[----:B------:R-:W-:Y:S05]  /*4fb0*/  WARPSYNC.COLLECTIVE R15, `(.L_x_6299) ;  /* 0x000000000f087348 */ /* 0x000fea0003c00000 */
[----:B------:R0:W1:Y:S02]  /*4fc0*/  SHFL.BFLY P6, R14, R13, R12, R11 ;  /* 0x0c00000c0d0e7389 */ /* 0x00006400000c000b */
[----:B01----:R-:W-:Y:S05]  /*4fd0*/  ENDCOLLECTIVE ;  /* 0x000000000000791b */ /* 0x003fea0003800000 */
.L_x_6299:
[----:B------:R-:W-:Y:S01]  /*4fe0*/  HFMA2 R13, -RZ, RZ, 0, 0 ;  /* 0x00000000ff0d7431 */ /* 0x000fe200000001ff */
[----:B------:R-:W-:Y:S02]  /*4ff0*/  MOV R12, 0x4 ;  /* 0x00000004000c7802 */ /* 0x000fe40000000f00 */
[----:B------:R-:W-:-:S07]  /*5000*/  MOV R10, R14 ;  /* 0x0000000e000a7202 */ /* 0x000fce0000000f00 */
[----:B------:R-:W-:Y:S05]  /*5010*/  WARPSYNC.COLLECTIVE R15, `(.L_x_6300) ;  /* 0x000000000f087348 */ /* 0x000fea0003c00000 */
[----:B------:R0:W1:Y:S02]  /*5020*/  SHFL.BFLY P6, R14, R13, R12, R11 ;  /* 0x0c00000c0d0e7389 */ /* 0x00006400000c000b */
[----:B01----:R-:W-:Y:S05]  /*5030*/  ENDCOLLECTIVE ;  /* 0x000000000000791b */ /* 0x003fea0003800000 */
.L_x_6300:
        /* <DEDUP_REMOVED lines=8> */
.L_x_6301:
[----:B------:R-:W-:Y:S01]  /*50c0*/  IMAD.MOV.U32 R12, RZ, RZ, 0x1 ;  /* 0x00000001ff0c7424 */ /* 0x000fe200078e00ff */
[----:B------:R-:W-:-:S05]  /*50d0*/  MOV R8, R14 ;  /* 0x0000000e00087202 */ /* 0x000fca0000000f00 */
[----:B------:R-:W-:-:S05]  /*50e0*/  FADD.FTZ R9, R9, R8 ;  /* 0x0000000809097221 */ /* 0x000fca0000010000 */
[----:B------:R-:W-:-:S07]  /*50f0*/  MOV R13, R9 ;  /* 0x00000009000d7202 */ /* 0x000fce0000000f00 */
[----:B------:R-:W-:Y:S05]  /*5100*/  WARPSYNC.COLLECTIVE R15, `(.L_x_6302) ;  /* 0x000000000f087348 */ /* 0x000fea0003c00000 */
[----:B------:R0:W1:Y:S02]  /*5110*/  SHFL.BFLY P6, R14, R13, R12, R11 ;  /* 0x0c00000c0d0e7389 */ /* 0x00006400000c000b */
[----:B01----:R-:W-:Y:S05]  /*5120*/  ENDCOLLECTIVE ;  /* 0x000000000000791b */ /* 0x003fea0003800000 */
.L_x_6302:
[----:B------:R-:W-:Y:S01]  /*5130*/  HFMA2 R13, -RZ, RZ, 0, 0 ;  /* 0x00000000ff0d7431 */ /* 0x000fe200000001ff */
[----:B------:R-:W-:Y:S02]  /*5140*/  MOV R12, 0x4 ;  /* 0x00000004000c7802 */ /* 0x000fe40000000f00 */
[----:B------:R-:W-:-:S07]  /*5150*/  MOV R8, R14 ;  /* 0x0000000e00087202 */ /* 0x000fce0000000f00 */
[----:B------:R-:W-:Y:S05]  /*5160*/  WARPSYNC.COLLECTIVE R15, `(.L_x_6303) ;  /* 0x000000000f087348 */ /* 0x000fea0003c00000 */
[----:B------:R0:W1:Y:S02]  /*5170*/  SHFL.BFLY P6, R14, R13, R12, R11 ;  /* 0x0c00000c0d0e7389 */ /* 0x00006400000c000b */
[----:B01----:R-:W-:Y:S05]  /*5180*/  ENDCOLLECTIVE ;  /* 0x000000000000791b */ /* 0x003fea0003800000 */
.L_x_6303:
        /* <DEDUP_REMOVED lines=8> */
.L_x_6304:
[----:B------:R-:W-:Y:S01]  /*5210*/  HFMA2 R12, -RZ, RZ, 0, 5.9604644775390625e-08 ;  /* 0x00000001ff0c7431 */ /* 0x000fe200000001ff */
[----:B------:R-:W-:-:S05]  /*5220*/  MOV R6, R14 ;  /* 0x0000000e00067202 */ /* 0x000fca0000000f00 */
[----:B------:R-:W-:-:S05]  /*5230*/  FADD.FTZ R7, R7, R6 ;  /* 0x0000000607077221 */ /* 0x000fca0000010000 */
[----:B------:R-:W-:-:S07]  /*5240*/  MOV R13, R7 ;  /* 0x00000007000d7202 */ /* 0x000fce0000000f00 */
[----:B------:R-:W-:Y:S05]  /*5250*/  WARPSYNC.COLLECTIVE R15, `(.L_x_6305) ;  /* 0x000000000f087348 */ /* 0x000fea0003c00000 */
[----:B------:R0:W1:Y:S02]  /*5260*/  SHFL.BFLY P6, R14, R13, R12, R11 ;  /* 0x0c00000c0d0e7389 */ /* 0x00006400000c000b */
[----:B01----:R-:W-:Y:S05]  /*5270*/  ENDCOLLECTIVE ;  /* 0x000000000000791b */ /* 0x003fea0003800000 */
.L_x_6305:
[----:B------:R-:W-:Y:S01]  /*5280*/  MOV R13, RZ ;  /* 0x000000ff000d7202 */ /* 0x000fe20000000f00 */
[----:B------:R-:W-:Y:S02]  /*5290*/  HFMA2 R12, -RZ, RZ, 0, 2.384185791015625e-07 ;  /* 0x00000004ff0c7431 */ /* 0x000fe400000001ff */
[----:B------:R-:W-:-:S07]  /*52a0*/  IMAD.MOV.U32 R6, RZ, RZ, R14 ;  /* 0x000000ffff067224 */ /* 0x000fce00078e000e */
[----:B------:R-:W-:Y:S05]  /*52b0*/  WARPSYNC.COLLECTIVE R15, `(.L_x_6306) ;  /* 0x000000000f087348 */ /* 0x000fea0003c00000 */
[----:B------:R0:W1:Y:S02]  /*52c0*/  SHFL.BFLY P6, R14, R13, R12, R11 ;  /* 0x0c00000c0d0e7389 */ /* 0x00006400000c000b */
[----:B01----:R-:W-:Y:S05]  /*52d0*/  ENDCOLLECTIVE ;  /* 0x000000000000791b */ /* 0x003fea0003800000 */
.L_x_6306:
        /* <DEDUP_REMOVED lines=8> */
.L_x_6307:
[----:B------:R-:W-:Y:S01]  /*5360*/  HFMA2 R12, -RZ, RZ, 0, 5.9604644775390625e-08 ;  /* 0x00000001ff0c7431 */ /* 0x000fe200000001ff */
[----:B------:R-:W-:-:S05]  /*5370*/  MOV R4, R14 ;  /* 0x0000000e00047202 */ /* 0x000fca0000000f00 */
[----:B------:R-:W-:-:S05]  /*5380*/  FADD.FTZ R5, R5, R4 ;  /* 0x0000000405057221 */ /* 0x000fca0000010000 */
[----:B------:R-:W-:-:S07]  /*5390*/  MOV R13, R5 ;  /* 0x00000005000d7202 */ /* 0x000fce0000000f00 */
[----:B------:R-:W-:Y:S05]  /*53a0*/  WARPSYNC.COLLECTIVE R15, `(.L_x_6308) ;  /* 0x000000000f087348 */ /* 0x000fea0003c00000 */
[----:B------:R0:W1:Y:S02]  /*53b0*/  SHFL.BFLY P6, R14, R13, R12, R11 ;  /* 0x0c00000c0d0e7389 */ /* 0x00006400000c000b */
[----:B01----:R-:W-:Y:S05]  /*53c0*/  ENDCOLLECTIVE ;  /* 0x000000000000791b */ /* 0x003fea0003800000 */
.L_x_6308:
[----:B------:R-:W-:Y:S02]  /*53d0*/  IMAD.MOV.U32 R13, RZ, RZ, RZ ;  /* 0x000000ffff0d7224 */ /* 0x000fe400078e00ff */
[----:B------:R-:W-:Y:S01]  /*53e0*/  HFMA2 R12, -RZ, RZ, 0, 2.384185791015625e-07 ;  /* 0x00000004ff0c7431 */ /* 0x000fe200000001ff */
[----:B------:R-:W-:-:S07]  /*53f0*/  MOV R4, R14 ;  /* 0x0000000e00047202 */ /* 0x000fce0000000f00 */
[----:B------:R-:W-:Y:S05]  /*5400*/  WARPSYNC.COLLECTIVE R15, `(.L_x_6309) ;  /* 0x000000000f087348 */ /* 0x000fea0003c00000 */
[----:B------:R0:W1:Y:S02]  /*5410*/  SHFL.BFLY P6, R14, R13, R12, R11 ;  /* 0x0c00000c0d0e7389 */ /* 0x00006400000c000b */
[----:B01----:R-:W-:Y:S05]  /*5420*/  ENDCOLLECTIVE ;  /* 0x000000000000791b */ /* 0x003fea0003800000 */
.L_x_6309:
[----:B------:R-:W-:Y:S01]  /*5430*/  FADD.FTZ R4, R5, R4 ;  /* 0x0000000405047221 */ /* 0x000fe20000010000 */
[----:B------:R-:W-:Y:S02]  /*5440*/  HFMA2 R12, -RZ, RZ, 0, 1.1920928955078125e-07 ;  /* 0x00000002ff0c7431 */ /* 0x000fe400000001ff */
[----:B------:R-:W-:-:S05]  /*5450*/  FADD.FTZ R3, RZ, R14 ;  /* 0x0000000eff037221 */ /* 0x000fca0000010000 */
[----:B------:R-:W-:-:S07]  /*5460*/  MOV R13, R3 ;  /* 0x00000003000d7202 */ /* 0x000fce0000000f00 */
[----:B------:R-:W-:Y:S05]  /*5470*/  WARPSYNC.COLLECTIVE R15, `(.L_x_6310) ;  /* 0x000000000f087348 */ /* 0x000fea0003c00000 */
[----:B------:R0:W1:Y:S02]  /*5480*/  SHFL.BFLY P6, R14, R13, R12, R11 ;  /* 0x0c00000c0d0e7389 */ /* 0x00006400000c000b */
[----:B01----:R-:W-:Y:S05]  /*5490*/  ENDCOLLECTIVE ;  /* 0x000000000000791b */ /* 0x003fea0003800000 */
.L_x_6310:
[----:B------:R-:W-:Y:S01]  /*54a0*/  HFMA2 R12, -RZ, RZ, 0, 5.9604644775390625e-08 ;  /* 0x00000001ff0c7431 */ /* 0x000fe200000001ff */
[----:B------:R-:W-:-:S05]  /*54b0*/  MOV R36, R14 ;  /* 0x0000000e00247202 */ /* 0x000fca0000000f00 */
[----:B------:R-:W-:-:S04]  /*54c0*/  FADD.FTZ R3, R3, R36 ;  /* 0x0000002403037221 */ /* 0x000fc80000010000 */
[----:B------:R-:W-:-:S07]  /*54d0*/  IMAD.MOV.U32 R13, RZ, RZ, R3 ;  /* 0x000000ffff0d7224 */ /* 0x000fce00078e0003 */
[----:B------:R-:W-:Y:S05]  /*54e0*/  WARPSYNC.COLLECTIVE R15, `(.L_x_6311) ;  /* 0x000000000f087348 */ /* 0x000fea0003c00000 */
[----:B------:R0:W1:Y:S02]  /*54f0*/  SHFL.BFLY P6, R14, R13, R12, R11 ;  /* 0x0c00000c0d0e7389 */ /* 0x00006400000c000b */
[----:B01----:R-:W-:Y:S05]  /*5500*/  ENDCOLLECTIVE ;  /* 0x000000000000791b */ /* 0x003fea0003800000 */
.L_x_6311:
[----:B------:R-:W-:Y:S01]  /*5510*/  HFMA2 R13, -RZ, RZ, 0, 0 ;  /* 0x00000000ff0d7431 */ /* 0x000fe200000001ff */
[----:B------:R-:W-:Y:S02]  /*5520*/  MOV R12, 0x4 ;  /* 0x00000004000c7802 */ /* 0x000fe40000000f00 */
[----:B------:R-:W-:-:S07]  /*5530*/  MOV R2, R14 ;  /* 0x0000000e00027202 */ /* 0x000fce0000000f00 */
[----:B------:R-:W-:Y:S05]  /*5540*/  WARPSYNC.COLLECTIVE R15, `(.L_x_6312) ;  /* 0x000000000f087348 */ /* 0x000fea0003c00000 */
[----:B------:R0:W1:Y:S02]  /*5550*/  SHFL.BFLY P6, R14, R13, R12, R11 ;  /* 0x0c00000c0d0e7389 */ /* 0x00006400000c000b */
[----:B01----:R-:W-:Y:S05]  /*5560*/  ENDCOLLECTIVE ;  /* 0x000000000000791b */ /* 0x003fea0003800000 */
.L_x_6312:
        /* <DEDUP_REMOVED lines=8> */
.L_x_6313:
[----:B------:R-:W-:Y:S01]  /*55f0*/  IMAD.MOV.U32 R12, RZ, RZ, 0x1 ;  /* 0x00000001ff0c7424 */ /* 0x000fe200078e00ff */
[----:B------:R-:W-:-:S05]  /*5600*/  MOV R41, R14 ;  /* 0x0000000e00297202 */ /* 0x000fca0000000f00 */
[----:B------:R-:W-:-:S05]  /*5610*/  FADD.FTZ R0, R0, R41 ;  /* 0x0000002900007221 */ /* 0x000fca0000010000 */
[----:B------:R-:W-:-:S07]  /*5620*/  MOV R13, R0 ;  /* 0x00000000000d7202 */ /* 0x000fce0000000f00 */
[----:B------:R-:W-:Y:S05]  /*5630*/  WARPSYNC.COLLECTIVE R15, `(.L_x_6314) ;  /* 0x000000000f087348 */ /* 0x000fea0003c00000 */
[----:B------:R0:W1:Y:S02]  /*5640*/  SHFL.BFLY P6, R14, R13, R12, R11 ;  /* 0x0c00000c0d0e7389 */ /* 0x00006400000c000b */
[----:B01----:R-:W-:Y:S05]  /*5650*/  ENDCOLLECTIVE ;  /* 0x000000000000791b */ /* 0x003fea0003800000 */
.L_x_6314:
[----:B------:R-:W-:Y:S01]  /*5660*/  HFMA2 R13, -RZ, RZ, 0, 0 ;  /* 0x00000000ff0d7431 */ /* 0x000fe200000001ff */
[----:B------:R-:W-:Y:S02]  /*5670*/  MOV R12, 0x4 ;  /* 0x00000004000c7802 */ /* 0x000fe40000000f00 */
[----:B------:R-:W-:-:S07]  /*5680*/  MOV R25, R14 ;  /* 0x0000000e00197202 */ /* 0x000fce0000000f00 */
[----:B------:R-:W-:Y:S05]  /*5690*/  WARPSYNC.COLLECTIVE R15, `(.L_x_6315) ;  /* 0x000000000f087348 */ /* 0x000fea0003c00000 */
[----:B------:R0:W1:Y:S02]  /*56a0*/  SHFL.BFLY P6, R14, R13, R12, R11 ;  /* 0x0c00000c0d0e7389 */ /* 0x00006400000c000b */
[----:B01----:R-:W-:Y:S05]  /*56b0*/  ENDCOLLECTIVE ;  /* 0x000000000000791b */ /* 0x003fea0003800000 */
.L_x_6315:
        /* <DEDUP_REMOVED lines=8> */
.L_x_6316:
[----:B------:R-:W-:Y:S01]  /*5740*/  HFMA2 R12, -RZ, RZ, 0, 5.9604644775390625e-08 ;  /* 0x00000001ff0c7431 */ /* 0x000fe200000001ff */
[----:B------:R-:W-:-:S05]  /*5750*/  MOV R30, R14 ;  /* 0x0000000e001e7202 */ /* 0x000fca0000000f00 */
[----:B------:R-:W-:-:S05]  /*5760*/  FADD.FTZ R27, R27, R30 ;  /* 0x0000001e1b1b7221 */ /* 0x000fca0000010000 */
[----:B------:R-:W-:-:S07]  /*5770*/  MOV R13, R27 ;  /* 0x0000001b000d7202 */ /* 0x000fce0000000f00 */
[----:B------:R-:W-:Y:S05]  /*5780*/  WARPSYNC.COLLECTIVE R15, `(.L_x_6317) ;  /* 0x000000000f087348 */ /* 0x000fea0003c00000 */
[----:B------:R0:W1:Y:S02]  /*5790*/  SHFL.BFLY P6, R14, R13, R12, R11 ;  /* 0x0c00000c0d0e7389 */ /* 0x00006400000c000b */
[----:B01----:R-:W-:Y:S05]  /*57a0*/  ENDCOLLECTIVE ;  /* 0x000000000000791b */ /* 0x003fea0003800000 */
.L_x_6317:
[----:B------:R-:W-:Y:S01]  /*57b0*/  MOV R13, RZ ;  /* 0x000000ff000d7202 */ /* 0x000fe20000000f00 */
[----:B------:R-:W-:Y:S02]  /*57c0*/  HFMA2 R12, -RZ, RZ, 0, 2.384185791015625e-07 ;  /* 0x00000004ff0c7431 */ /* 0x000fe400000001ff */
[----:B------:R-:W-:-:S07]  /*57d0*/  IMAD.MOV.U32 R30, RZ, RZ, R14 ;  /* 0x000000ffff1e7224 */ /* 0x000fce00078e000e */
[----:B------:R-:W-:Y:S05]  /*57e0*/  WARPSYNC.COLLECTIVE R15, `(.L_x_6318) ;  /* 0x000000000f087348 */ /* 0x000fea0003c00000 */
[----:B------:R0:W1:Y:S02]  /*57f0*/  SHFL.BFLY P6, R14, R13, R12, R11 ;  /* 0x0c00000c0d0e7389 */ /* 0x00006400000c000b */
[----:B01----:R-:W-:Y:S05]  /*5800*/  ENDCOLLECTIVE ;  /* 0x000000000000791b */ /* 0x003fea0003800000 */
.L_x_6318:
        /* <DEDUP_REMOVED lines=8> */
.L_x_6319:
[----:B------:R-:W-:Y:S01]  /*5890*/  HFMA2 R12, -RZ, RZ, 0, 5.9604644775390625e-08 ;  /* 0x00000001ff0c7431 */ /* 0x000fe200000001ff */
[----:B------:R-:W-:-:S05]  /*58a0*/  MOV R42, R14 ;  /* 0x0000000e002a7202 */ /* 0x000fca0000000f00 */
[----:B------:R-:W-:-:S05]  /*58b0*/  FADD.FTZ R29, R29, R42 ;  /* 0x0000002a1d1d7221 */ /* 0x000fca0000010000 */
[----:B------:R-:W-:-:S07]  /*58c0*/  MOV R13, R29 ;  /* 0x0000001d000d7202 */ /* 0x000fce0000000f00 */
[----:B------:R-:W-:Y:S05]  /*58d0*/  WARPSYNC.COLLECTIVE R15, `(.L_x_6320) ;  /* 0x000000000f087348 */ /* 0x000fea0003c00000 */
[----:B------:R0:W1:Y:S02]  /*58e0*/  SHFL.BFLY P6, R14, R13, R12, R11 ;  /* 0x0c00000c0d0e7389 */ /* 0x00006400000c000b */
[----:B01----:R-:W-:Y:S05]  /*58f0*/  ENDCOLLECTIVE ;  /* 0x000000000000791b */ /* 0x003fea0003800000 */
.L_x_6320:
[----:B------:R-:W-:Y:S02]  /*5900*/  IMAD.MOV.U32 R13, RZ, RZ, RZ ;  /* 0x000000ffff0d7224 */ /* 0x000fe400078e00ff */
[----:B------:R-:W-:Y:S01]  /*5910*/  HFMA2 R12, -RZ, RZ, 0, 2.384185791015625e-07 ;  /* 0x00000004ff0c7431 */ /* 0x000fe200000001ff */
[----:B------:R-:W-:-:S07]  /*5920*/  MOV R44, R14 ;  /* 0x0000000e002c7202 */ /* 0x000fce0000000f00 */
[----:B------:R-:W-:Y:S05]  /*5930*/  WARPSYNC.COLLECTIVE R15, `(.L_x_6321) ;  /* 0x000000000f087348 */ /* 0x000fea0003c00000 */
[----:B------:R0:W1:Y:S02]  /*5940*/  SHFL.BFLY P6, R14, R13, R12, R11 ;  /* 0x0c00000c0d0e7389 */ /* 0x00006400000c000b */
[----:B01----:R-:W-:Y:S05]  /*5950*/  ENDCOLLECTIVE ;  /* 0x000000000000791b */ /* 0x003fea0003800000 */
.L_x_6321:
[----:B------:R-:W-:Y:S01]  /*5960*/  FADD.FTZ R29, R29, R44 ;  /* 0x0000002c1d1d7221 */ /* 0x000fe20000010000 */
[----:B------:R-:W-:Y:S02]  /*5970*/  HFMA2 R12, -RZ, RZ, 0, 1.1920928955078125e-07 ;  /* 0x00000002ff0c7431 */ /* 0x000fe400000001ff */
[----:B------:R-:W-:-:S05]  /*5980*/  FADD.FTZ R31, RZ, R14 ;  /* 0x0000000eff1f7221 */ /* 0x000fca0000010000 */
[----:B------:R-:W-:-:S07]  /*5990*/  MOV R13, R31 ;  /* 0x0000001f000d7202 */ /* 0x000fce0000000f00 */
[----:B------:R-:W-:Y:S05]  /*59a0*/  WARPSYNC.COLLECTIVE R15, `(.L_x_6322) ;  /* 0x000000000f087348 */ /* 0x000fea0003c00000 */
[----:B------:R0:W1:Y:S02]  /*59b0*/  SHFL.BFLY P6, R14, R13, R12, R11 ;  /* 0x0c00000c0d0e7389 */ /* 0x00006400000c000b */
[----:B01----:R-:W-:Y:S05]  /*59c0*/  ENDCOLLECTIVE ;  /* 0x000000000000791b */ /* 0x003fea0003800000 */
.L_x_6322:
[----:B------:R-:W-:Y:S01]  /*59d0*/  HFMA2 R12, -RZ, RZ, 0, 5.9604644775390625e-08 ;  /* 0x00000001ff0c7431 */ /* 0x000fe200000001ff */
[----:B------:R-:W-:-:S05]  /*59e0*/  MOV R40, R14 ;  /* 0x0000000e00287202 */ /* 0x000fca0000000f00 */
[----:B------:R-:W-:-:S04]  /*59f0*/  FADD.FTZ R31, R31, R40 ;  /* 0x000000281f1f7221 */ /* 0x000fc80000010000 */
[----:B------:R-:W-:-:S07]  /*5a00*/  IMAD.MOV.U32 R13, RZ, RZ, R31 ;  /* 0x000000ffff0d7224 */ /* 0x000fce00078e001f */
[----:B------:R-:W-:Y:S05]  /*5a10*/  WARPSYNC.COLLECTIVE R15, `(.L_x_6323) ;  /* 0x000000000f087348 */ /* 0x000fea0003c00000 */
[----:B------:R0:W1:Y:S02]  /*5a20*/  SHFL.BFLY P6, R14, R13, R12, R11 ;  /* 0x0c00000c0d0e7389 */ /* 0x00006400000c000b */
[----:B01----:R-:W-:Y:S05]  /*5a30*/  ENDCOLLECTIVE ;  /* 0x000000000000791b */ /* 0x003fea0003800000 */
.L_x_6323:
[----:B------:R-:W-:Y:S01]  /*5a40*/  HFMA2 R13, -RZ, RZ, 0, 0 ;  /* 0x00000000ff0d7431 */ /* 0x000fe200000001ff */
[----:B------:R-:W-:Y:S02]  /*5a50*/  MOV R12, 0x4 ;  /* 0x00000004000c7802 */ /* 0x000fe40000000f00 */
[----:B------:R-:W-:-:S07]  /*5a60*/  MOV R9, R14 ;  /* 0x0000000e00097202 */ /* 0x000fce0000000f00 */
[----:B------:R-:W-:Y:S05]  /*5a70*/  WARPSYNC.COLLECTIVE R15, `(.L_x_6324) ;  /* 0x000000000f087348 */ /* 0x000fea0003c00000 */
[----:B------:R0:W1:Y:S02]  /*5a80*/  SHFL.BFLY P6, R14, R13, R12, R11 ;  /* 0x0c00000c0d0e7389 */ /* 0x00006400000c000b */
[----:B01----:R-:W-:Y:S05]  /*5a90*/  ENDCOLLECTIVE ;  /* 0x000000000000791b */ /* 0x003fea0003800000 */
.L_x_6324:
        /* <DEDUP_REMOVED lines=8> */
.L_x_6325:
[----:B------:R-:W-:Y:S01]  /*5b20*/  IMAD.MOV.U32 R12, RZ, RZ, 0x1 ;  /* 0x00000001ff0c7424 */ /* 0x000fe200078e00ff */
[----:B------:R-:W-:-:S05]  /*5b30*/  MOV R45, R14 ;  /* 0x0000000e002d7202 */ /* 0x000fca0000000f00 */
[----:B------:R-:W-:-:S05]  /*5b40*/  FADD.FTZ R32, R32, R45 ;  /* 0x0000002d20207221 */ /* 0x000fca0000010000 */
[----:B------:R-:W-:-:S07]  /*5b50*/  MOV R13, R32 ;  /* 0x00000020000d7202 */ /* 0x000fce0000000f00 */
[----:B------:R-:W-:Y:S05]  /*5b60*/  WARPSYNC.COLLECTIVE R15, `(.L_x_6326) ;  /* 0x000000000f087348 */ /* 0x000fea0003c00000 */
[----:B------:R0:W1:Y:S02]  /*5b70*/  SHFL.BFLY P6, R14, R13, R12, R11 ;  /* 0x0c00000c0d0e7389 */ /* 0x00006400000c000b */
[----:B01----:R-:W-:Y:S05]  /*5b80*/  ENDCOLLECTIVE ;  /* 0x000000000000791b */ /* 0x003fea0003800000 */
.L_x_6326:
[----:B------:R-:W-:Y:S01]  /*5b90*/  HFMA2 R13, -RZ, RZ, 0, 0 ;  /* 0x00000000ff0d7431 */ /* 0x000fe200000001ff */
[----:B------:R-:W-:Y:S02]  /*5ba0*/  MOV R12, 0x4 ;  /* 0x00000004000c7802 */ /* 0x000fe40000000f00 */
[----:B------:R-:W-:-:S07]  /*5bb0*/  MOV R7, R14 ;  /* 0x0000000e00077202 */ /* 0x000fce0000000f00 */
[----:B------:R-:W-:Y:S05]  /*5bc0*/  WARPSYNC.COLLECTIVE R15, `(.L_x_6327) ;  /* 0x000000000f087348 */ /* 0x000fea0003c00000 */
[----:B------:R0:W1:Y:S02]  /*5bd0*/  SHFL.BFLY P6, R14, R13, R12, R11 ;  /* 0x0c00000c0d0e7389 */ /* 0x00006400000c000b */
[----:B01----:R-:W-:Y:S05]  /*5be0*/  ENDCOLLECTIVE ;  /* 0x000000000000791b */ /* 0x003fea0003800000 */
.L_x_6327:
[----:B------:R-:W-:Y:S01]  /*5bf0*/  FADD.FTZ R7, R32, R7 ;  /* 0x0000000720077221 */ /* 0x000fe20000010000 */
[----:B------:R-:W-:Y:S02]  /*5c00*/  IMAD.MOV.U32 R12, RZ, RZ, 0x2 ;  /* 0x00000002ff0c7424 */ /* 0x000fe400078e00ff */
[----:B------:R-:W-:-:S05]  /*5c10*/  FADD.FTZ R33, RZ, R14 ;  /* 0x0000000eff217221 */ /* 0x000fca0000010000 */
[----:B------:R-:W-:-:S07]  /*5c20*/  MOV R13, R33 ;  /* 0x00000021000d7202 */ /* 0x000fce0000000f00 */
[----:B------:R-:W-:Y:S05]  /*5c30*/  WARPSYNC.COLLECTIVE R15, `(.L_x_6328) ;  /* 0x000000000f087348 */ /* 0x000fea0003c00000 */
[----:B------:R0:W1:Y:S02]  /*5c40*/  SHFL.BFLY P6, R14, R13, R12, R11 ;  /* 0x0c00000c0d0e7389 */ /* 0x00006400000c000b */
[----:B01----:R-:W-:Y:S05]  /*5c50*/  ENDCOLLECTIVE ;  /* 0x000000000000791b */ /* 0x003fea0003800000 */
.L_x_6328:
[----:B------:R-:W-:Y:S01]  /*5c60*/  HFMA2 R12, -RZ, RZ, 0, 5.9604644775390625e-08 ;  /* 0x00000001ff0c7431 */ /* 0x000fe200000001ff */
[----:B------:R-:W-:-:S05]  /*5c70*/  MOV R2, R14 ;  /* 0x0000000e00027202 */ /* 0x000fca0000000f00 */
[----:B------:R-:W-:-:S05]  /*5c80*/  FADD.FTZ R33, R33, R2 ;  /* 0x0000000221217221 */ /* 0x000fca0000010000 */
[----:B------:R-:W-:-:S07]  /*5c90*/  MOV R13, R33 ;  /* 0x00000021000d7202 */ /* 0x000fce0000000f00 */
[----:B------:R-:W-:Y:S05]  /*5ca0*/  WARPSYNC.COLLECTIVE R15, `(.L_x_6329) ;  /* 0x000000000f087348 */ /* 0x000fea0003c00000 */
[----:B------:R0:W1:Y:S02]  /*5cb0*/  SHFL.BFLY P6, R14, R13, R12, R11 ;  /* 0x0c00000c0d0e7389 */ /* 0x00006400000c000b */
[----:B01----:R-:W-:Y:S05]  /*5cc0*/  ENDCOLLECTIVE ;  /* 0x000000000000791b */ /* 0x003fea0003800000 */
.L_x_6329:
[----:B------:R-:W-:Y:S02]  /*5cd0*/  IMAD.MOV.U32 R13, RZ, RZ, RZ ;  /* 0x000000ffff0d7224 */ /* 0x000fe400078e00ff */
[----:B------:R-:W-:Y:S01]  /*5ce0*/  HFMA2 R12, -RZ, RZ, 0, 2.384185791015625e-07 ;  /* 0x00000004ff0c7431 */ /* 0x000fe200000001ff */
[----:B------:R-:W-:-:S07]  /*5cf0*/  MOV R2, R14 ;  /* 0x0000000e00027202 */ /* 0x000fce0000000f00 */
[----:B------:R-:W-:Y:S05]  /*5d00*/  WARPSYNC.COLLECTIVE R15, `(.L_x_6330) ;  /* 0x000000000f087348 */ /* 0x000fea0003c00000 */
[----:B------:R0:W1:Y:S02]  /*5d10*/  SHFL.BFLY P6, R14, R13, R12, R11 ;  /* 0x0c00000c0d0e7389 */ /* 0x00006400000c000b */
[----:B01----:R-:W-:Y:S05]  /*5d20*/  ENDCOLLECTIVE ;  /* 0x000000000000791b */ /* 0x003fea0003800000 */
.L_x_6330:
        /* <DEDUP_REMOVED lines=8> */
.L_x_6331:
[----:B------:R-:W-:Y:S02]  /*5db0*/  HFMA2 R12, -RZ, RZ, 0, 5.9604644775390625e-08 ;  /* 0x00000001ff0c7431 */ /* 0x000fe400000001ff */
[----:B------:R-:W-:-:S04]  /*5dc0*/  IMAD.MOV.U32 R11, RZ, RZ, R14 ;  /* 0x000000ffff0b7224 */ /* 0x000fc800078e000e */
[----:B------:R-:W-:Y:S01]  /*5dd0*/  FADD.FTZ R34, R34, R11 ;  /* 0x0000000b22227221 */ /* 0x000fe20000010000 */
[----:B------:R-:W-:-:S04]  /*5de0*/  MOV R11, 0x1f ;  /* 0x0000001f000b7802 */ /* 0x000fc80000000f00 */
[----:B------:R-:W-:-:S07]  /*5df0*/  MOV R13, R34 ;  /* 0x00000022000d7202 */ /* 0x000fce0000000f00 */
[----:B------:R-:W-:Y:S05]  /*5e00*/  WARPSYNC.COLLECTIVE R15, `(.L_x_6332) ;  /* 0x000000000f087348 */ /* 0x000fea0003c00000 */
[----:B------:R0:W1:Y:S02]  /*5e10*/  SHFL.BFLY P6, R14, R13, R12, R11 ;  /* 0x0c00000c0d0e7389 */ /* 0x00006400000c000b */
[----:B01----:R-:W-:Y:S05]  /*5e20*/  ENDCOLLECTIVE ;  /* 0x000000000000791b */ /* 0x003fea0003800000 */
.L_x_6332:
[----:B------:R-:W-:Y:S02]  /*5e30*/  IMAD.MOV.U32 R13, RZ, RZ, RZ ;  /* 0x000000ffff0d7224 */ /* 0x000fe400078e00ff */
[----:B------:R-:W-:Y:S01]  /*5e40*/  HFMA2 R12, -RZ, RZ, 0, 2.384185791015625e-07 ;  /* 0x00000004ff0c7431 */ /* 0x000fe200000001ff */
[----:B------:R-:W-:-:S07]  /*5e50*/  MOV R19, R14 ;  /* 0x0000000e00137202 */ /* 0x000fce0000000f00 */
[----:B------:R-:W-:Y:S05]  /*5e60*/  WARPSYNC.COLLECTIVE R15, `(.L_x_6333) ;  /* 0x000000000f087348 */ /* 0x000fea0003c00000 */
[----:B------:R0:W1:Y:S02]  /*5e70*/  SHFL.BFLY P6, R14, R13, R12, R11 ;  /* 0x0c00000c0d0e7389 */ /* 0x00006400000c000b */
[----:B01----:R-:W-:Y:S05]  /*5e80*/  ENDCOLLECTIVE ;  /* 0x000000000000791b */ /* 0x003fea0003800000 */
.L_x_6333:
[----:B------:R-:W-:Y:S01]  /*5e90*/  FADD.FTZ R19, R34, R19 ;  /* 0x0000001322137221 */ /* 0x000fe20000010000 */
[----:B------:R-:W-:Y:S02]  /*5ea0*/  HFMA2 R12, -RZ, RZ, 0, 1.1920928955078125e-07 ;  /* 0x00000002ff0c7431 */ /* 0x000fe400000001ff */
[----:B------:R-:W-:-:S05]  /*5eb0*/  FADD.FTZ R35, RZ, R14 ;  /* 0x0000000eff237221 */ /* 0x000fca0000010000 */
[----:B------:R-:W-:-:S07]  /*5ec0*/  MOV R13, R35 ;  /* 0x00000023000d7202 */ /* 0x000fce0000000f00 */
[----:B------:R-:W-:Y:S05]  /*5ed0*/  WARPSYNC.COLLECTIVE R15, `(.L_x_6334) ;  /* 0x000000000f087348 */ /* 0x000fea0003c00000 */
[----:B------:R0:W1:Y:S02]  /*5ee0*/  SHFL.BFLY P6, R14, R13, R12, R11 ;  /* 0x0c00000c0d0e7389 */ /* 0x00006400000c000b */
[----:B01----:R-:W-:Y:S05]  /*5ef0*/  ENDCOLLECTIVE ;  /* 0x000000000000791b */ /* 0x003fea0003800000 */
.L_x_6334:
[----:B------:R-:W-:Y:S02]  /*5f00*/  IMAD.MOV.U32 R12, RZ, RZ, 0x1 ;  /* 0x00000001ff0c7424 */ /* 0x000fe400078e00ff */
[----:B------:R-:W-:-:S05]  /*5f10*/  FADD.FTZ R35, R35, R14 ;  /* 0x0000000e23237221 */ /* 0x000fca0000010000 */
[----:B------:R-:W-:-:S07]  /*5f20*/  MOV R13, R35 ;  /* 0x00000023000d7202 */ /* 0x000fce0000000f00 */
[----:B------:R-:W-:Y:S05]  /*5f30*/  WARPSYNC.COLLECTIVE R15, `(.L_x_6335) ;  /* 0x000000000f087348 */ /* 0x000fea0003c00000 */
[----:B------:R0:W1:Y:S02]  /*5f40*/  SHFL.BFLY P6, R14, R13, R12, R11 ;  /* 0x0c00000c0d0e7389 */ /* 0x00006400000c000b */
[----:B01----:R-:W-:Y:S05]  /*5f50*/  ENDCOLLECTIVE ;  /* 0x000000000000791b */ /* 0x003fea0003800000 */
.L_x_6335:
[----:B------:R-:W-:Y:S01]  /*5f60*/  HFMA2 R13, -RZ, RZ, 0, 0 ;  /* 0x00000000ff0d7431 */ /* 0x000fe200000001ff */
[----:B------:R-:W-:Y:S02]  /*5f70*/  MOV R12, 0x4 ;  /* 0x00000004000c7802 */ /* 0x000fe40000000f00 */
[----:B------:R-:W-:-:S07]  /*5f80*/  MOV R30, R14 ;  /* 0x0000000e001e7202 */ /* 0x000fce0000000f00 */
[----:B------:R-:W-:Y:S05]  /*5f90*/  WARPSYNC.COLLECTIVE R15, `(.L_x_6336) ;  /* 0x000000000f087348 */ /* 0x000fea0003c00000 */
[----:B------:R0:W1:Y:S02]  /*5fa0*/  SHFL.BFLY P6, R14, R13, R12, R11 ;  /* 0x0c00000c0d0e7389 */ /* 0x00006400000c000b */
[----:B01----:R-:W-:Y:S05]  /*5fb0*/  ENDCOLLECTIVE ;  /* 0x000000000000791b */ /* 0x003fea0003800000 */
.L_x_6336:
        /* <DEDUP_REMOVED lines=8> */
.L_x_6337:
[----:B------:R-:W-:Y:S01]  /*6040*/  HFMA2 R12, -RZ, RZ, 0, 5.9604644775390625e-08 ;  /* 0x00000001ff0c7431 */ /* 0x000fe200000001ff */
[----:B------:R-:W-:-:S05]  /*6050*/  MOV R44, R14 ;  /* 0x0000000e002c7202 */ /* 0x000fca0000000f00 */
[----:B------:R-:W-:-:S05]  /*6060*/  FADD.FTZ R36, R36, R44 ;  /* 0x0000002c24247221 */ /* 0x000fca0000010000 */
[----:B------:R-:W-:-:S07]  /*6070*/  MOV R13, R36 ;  /* 0x00000024000d7202 */ /* 0x000fce0000000f00 */
[----:B------:R-:W-:Y:S05]  /*6080*/  WARPSYNC.COLLECTIVE R15, `(.L_x_6338) ;  /* 0x000000000f087348 */ /* 0x000fea0003c00000 */
[----:B------:R0:W1:Y:S02]  /*6090*/  SHFL.BFLY P6, R14, R13, R12, R11 ;  /* 0x0c00000c0d0e7389 */ /* 0x00006400000c000b */
[----:B01----:R-:W-:Y:S05]  /*60a0*/  ENDCOLLECTIVE ;  /* 0x000000000000791b */ /* 0x003fea0003800000 */
.L_x_6338:
[----:B------:R-:W-:Y:S01]  /*60b0*/  MOV R13, RZ ;  /* 0x000000ff000d7202 */ /* 0x000fe20000000f00 */
[----:B------:R-:W-:Y:S02]  /*60c0*/  HFMA2 R12, -RZ, RZ, 0, 2.384185791015625e-07 ;  /* 0x00000004ff0c7431 */ /* 0x000fe400000001ff */
[----:B------:R-:W-:-:S07]  /*60d0*/  IMAD.MOV.U32 R31, RZ, RZ, R14 ;  /* 0x000000ffff1f7224 */ /* 0x000fce00078e000e */
[----:B------:R-:W-:Y:S05]  /*60e0*/  WARPSYNC.COLLECTIVE R15, `(.L_x_6339) ;  /* 0x000000000f087348 */ /* 0x000fea0003c00000 */
[----:B------:R0:W1:Y:S02]  /*60f0*/  SHFL.BFLY P6, R14, R13, R12, R11 ;  /* 0x0c00000c0d0e7389 */ /* 0x00006400000c000b */
[----:B01----:R-:W-:Y:S05]  /*6100*/  ENDCOLLECTIVE ;  /* 0x000000000000791b */ /* 0x003fea0003800000 */
.L_x_6339:
[----:B------:R-:W-:Y:S01]  /*6110*/  IMAD.MOV.U32 R12, RZ, RZ, 0x2 ;  /* 0x00000002ff0c7424 */ /* 0x000fe200078e00ff */
[----:B------:R-:W-:-:S05]  /*6120*/  MOV R37, R14 ;  /* 0x0000000e00257202 */ /* 0x000fca0000000f00 */
[----:B------:R-:W-:-:S05]  /*6130*/  FADD.FTZ R37, RZ, R37 ;  /* 0x00000025ff257221 */ /* 0x000fca0000010000 */
[----:B------:R-:W-:-:S07]  /*6140*/  MOV R13, R37 ;  /* 0x00000025000d7202 */ /* 0x000fce0000000f00 */
[----:B------:R-:W-:Y:S05]  /*6150*/  WARPSYNC.COLLECTIVE R15, `(.L_x_6340) ;  /* 0x000000000f087348 */ /* 0x000fea0003c00000 */
[----:B------:R0:W1:Y:S02]  /*6160*/  SHFL.BFLY P6, R14, R13, R12, R11 ;  /* 0x0c00000c0d0e7389 */ /* 0x00006400000c000b */
[----:B01----:R-:W-:Y:S05]  /*6170*/  ENDCOLLECTIVE ;  /* 0x000000000000791b */ /* 0x003fea0003800000 */
.L_x_6340:
[----:B------:R-:W-:Y:S01]  /*6180*/  HFMA2 R12, -RZ, RZ, 0, 5.9604644775390625e-08 ;  /* 0x00000001ff0c7431 */ /* 0x000fe200000001ff */
[----:B------:R-:W-:-:S05]  /*6190*/  MOV R30, R14 ;  /* 0x0000000e001e7202 */ /* 0x000fca0000000f00 */
[----:B------:R-:W-:Y:S01]  /*61a0*/  FADD.FTZ R37, R37, R30 ;  /* 0x0000001e25257221 */ /* 0x000fe20000010000 */
[----:B------:R-:W-:-:S04]  /*61b0*/  FADD.FTZ R30, R36, R31 ;  /* 0x0000001f241e7221 */ /* 0x000fc80000010000 */
[----:B------:R-:W-:-:S07]  /*61c0*/  MOV R13, R37 ;  /* 0x00000025000d7202 */ /* 0x000fce0000000f00 */
[----:B------:R-:W-:Y:S05]  /*61d0*/  WARPSYNC.COLLECTIVE R15, `(.L_x_6341) ;  /* 0x000000000f087348 */ /* 0x000fea0003c00000 */
[----:B------:R0:W1:Y:S02]  /*61e0*/  SHFL.BFLY P6, R14, R13, R12, R11 ;  /* 0x0c00000c0d0e7389 */ /* 0x00006400000c000b */
[----:B01----:R-:W-:Y:S05]  /*61f0*/  ENDCOLLECTIVE ;  /* 0x000000000000791b */ /* 0x003fea0003800000 */
.L_x_6341:
[----:B------:R-:W-:Y:S02]  /*6200*/  IMAD.MOV.U32 R13, RZ, RZ, RZ ;  /* 0x000000ffff0d7224 */ /* 0x000fe400078e00ff */
[----:B------:R-:W-:Y:S01]  /*6210*/  HFMA2 R12, -RZ, RZ, 0, 2.384185791015625e-07 ;  /* 0x00000004ff0c7431 */ /* 0x000fe200000001ff */
[----:B------:R-:W-:-:S07]  /*6220*/  MOV R2, R14 ;  /* 0x0000000e00027202 */ /* 0x000fce0000000f00 */
[----:B------:R-:W-:Y:S05]  /*6230*/  WARPSYNC.COLLECTIVE R15, `(.L_x_6342) ;  /* 0x000000000f087348 */ /* 0x000fea0003c00000 */
[----:B------:R0:W1:Y:S02]  /*6240*/  SHFL.BFLY P6, R14, R13, R12, R11 ;  /* 0x0c00000c0d0e7389 */ /* 0x00006400000c000b */
[----:B01----:R-:W-:Y:S05]  /*6250*/  ENDCOLLECTIVE ;  /* 0x000000000000791b */ /* 0x003fea0003800000 */
.L_x_6342:
        /* <DEDUP_REMOVED lines=8> */
.L_x_6343:
[----:B------:R-:W-:Y:S02]  /*62e0*/  HFMA2 R12, -RZ, RZ, 0, 5.9604644775390625e-08 ;  /* 0x00000001ff0c7431 */ /* 0x000fe400000001ff */
[----:B------:R-:W-:-:S04]  /*62f0*/  IMAD.MOV.U32 R45, RZ, RZ, R14 ;  /* 0x000000ffff2d7224 */ /* 0x000fc800078e000e */
[----:B------:R-:W-:-:S05]  /*6300*/  FADD.FTZ R42, R42, R45 ;  /* 0x0000002d2a2a7221 */ /* 0x000fca0000010000 */
[----:B------:R-:W-:-:S07]  /*6310*/  MOV R13, R42 ;  /* 0x0000002a000d7202 */ /* 0x000fce0000000f00 */
[----:B------:R-:W-:Y:S05]  /*6320*/  WARPSYNC.COLLECTIVE R15, `(.L_x_6344) ;  /* 0x000000000f087348 */ /* 0x000fea0003c00000 */
[----:B------:R0:W1:Y:S02]  /*6330*/  SHFL.BFLY P6, R14, R13, R12, R11 ;  /* 0x0c00000c0d0e7389 */ /* 0x00006400000c000b */
[----:B01----:R-:W-:Y:S05]  /*6340*/  ENDCOLLECTIVE ;  /* 0x000000000000791b */ /* 0x003fea0003800000 */
.L_x_6344:
[----:B------:R-:W-:Y:S02]  /*6350*/  HFMA2 R13, -RZ, RZ, 0, 0 ;  /* 0x00000000ff0d7431 */ /* 0x000fe400000001ff */
[----:B------:R-:W-:Y:S01]  /*6360*/  IMAD.MOV.U32 R12, RZ, RZ, 0x4 ;  /* 0x00000004ff0c7424 */ /* 0x000fe200078e00ff */
[----:B------:R-:W-:-:S07]  /*6370*/  MOV R33, R14 ;  /* 0x0000000e00217202 */ /* 0x000fce0000000f00 */
[----:B------:R-:W-:Y:S05]  /*6380*/  WARPSYNC.COLLECTIVE R15, `(.L_x_6345) ;  /* 0x000000000f087348 */ /* 0x000fea0003c00000 */
[----:B------:R0:W1:Y:S02]  /*6390*/  SHFL.BFLY P6, R14, R13, R12, R11 ;  /* 0x0c00000c0d0e7389 */ /* 0x00006400000c000b */
[----:B01----:R-:W-:Y:S05]  /*63a0*/  ENDCOLLECTIVE ;  /* 0x000000000000791b */ /* 0x003fea0003800000 */
.L_x_6345:
        /* <DEDUP_REMOVED lines=8> */
.L_x_6346:
[----:B------:R-:W-:Y:S01]  /*6430*/  HFMA2 R12, -RZ, RZ, 0, 5.9604644775390625e-08 ;  /* 0x00000001ff0c7431 */ /* 0x000fe200000001ff */
[----:B------:R-:W-:-:S05]  /*6440*/  MOV R2, R14 ;  /* 0x0000000e00027202 */ /* 0x000fca0000000f00 */
[----:B------:R-:W-:-:S04]  /*6450*/  FADD.FTZ R41, R41, R2 ;  /* 0x0000000229297221 */ /* 0x000fc80000010000 */
[----:B------:R-:W-:-:S07]  /*6460*/  IMAD.MOV.U32 R13, RZ, RZ, R41 ;  /* 0x000000ffff0d7224 */ /* 0x000fce00078e0029 */
[----:B------:R-:W-:Y:S05]  /*6470*/  WARPSYNC.COLLECTIVE R15, `(.L_x_6347) ;  /* 0x000000000f087348 */ /* 0x000fea0003c00000 */
[----:B------:R0:W1:Y:S02]  /*6480*/  SHFL.BFLY P6, R14, R13, R12, R11 ;  /* 0x0c00000c0d0e7389 */ /* 0x00006400000c000b */
[----:B01----:R-:W-:Y:S05]  /*6490*/  ENDCOLLECTIVE ;  /* 0x000000000000791b */ /* 0x003fea0003800000 */
.L_x_6347:
[----:B------:R-:W-:Y:S01]  /*64a0*/  HFMA2 R13, -RZ, RZ, 0, 0 ;  /* 0x00000000ff0d7431 */ /* 0x000fe200000001ff */
[----:B------:R-:W-:Y:S02]  /*64b0*/  MOV R12, 0x4 ;  /* 0x00000004000c7802 */ /* 0x000fe40000000f00 */
[----:B------:R-:W-:-:S07]  /*64c0*/  MOV R34, R14 ;  /* 0x0000000e00227202 */ /* 0x000fce0000000f00 */
[----:B------:R-:W-:Y:S05]  /*64d0*/  WARPSYNC.COLLECTIVE R15, `(.L_x_6348) ;  /* 0x000000000f087348 */ /* 0x000fea0003c00000 */
[----:B------:R0:W1:Y:S02]  /*64e0*/  SHFL.BFLY P6, R14, R13, R12, R11 ;  /* 0x0c00000c0d0e7389 */ /* 0x00006400000c000b */
[----:B01----:R-:W-:Y:S05]  /*64f0*/  ENDCOLLECTIVE ;  /* 0x000000000000791b */ /* 0x003fea0003800000 */
.L_x_6348:
        /* <DEDUP_REMOVED lines=8> */
.L_x_6349:
[----:B------:R-:W-:Y:S02]  /*6580*/  HFMA2 R12, -RZ, RZ, 0, 5.9604644775390625e-08 ;  /* 0x00000001ff0c7431 */ /* 0x000fe400000001ff */
[----:B------:R-:W-:-:S05]  /*6590*/  FADD.FTZ R40, R40, R14 ;  /* 0x0000000e28287221 */ /* 0x000fca0000010000 */
[----:B------:R-:W-:-:S07]  /*65a0*/  MOV R13, R40 ;  /* 0x00000028000d7202 */ /* 0x000fce0000000f00 */
[----:B------:R-:W-:Y:S05]  /*65b0*/  WARPSYNC.COLLECTIVE R15, `(.L_x_6350) ;  /* 0x000000000f087348 */ /* 0x000fea0003c00000 */
[----:B------:R0:W1:Y:S02]  /*65c0*/  SHFL.BFLY P6, R14, R13, R12, R11 ;  /* 0x0c00000c0d0e7389 */ /* 0x00006400000c000b */
[----:B01----:R-:W-:Y:S05]  /*65d0*/  ENDCOLLECTIVE ;  /* 0x000000000000791b */ /* 0x003fea0003800000 */
.L_x_6350:
[----:B------:R-:W-:Y:S01]  /*65e0*/  MOV R13, RZ ;  /* 0x000000ff000d7202 */ /* 0x000fe20000000f00 */
[----:B------:R-:W-:Y:S02]  /*65f0*/  HFMA2 R12, -RZ, RZ, 0, 2.384185791015625e-07 ;  /* 0x00000004ff0c7431 */ /* 0x000fe400000001ff */
[----:B------:R-:W-:-:S07]  /*6600*/  IMAD.MOV.U32 R33, RZ, RZ, R14 ;  /* 0x000000ffff217224 */ /* 0x000fce00078e000e */
[----:B------:R-:W-:Y:S05]  /*6610*/  WARPSYNC.COLLECTIVE R15, `(.L_x_6351) ;  /* 0x000000000f087348 */ /* 0x000fea0003c00000 */
[----:B------:R0:W1:Y:S02]  /*6620*/  SHFL.BFLY P6, R14, R13, R12, R11 ;  /* 0x0c00000c0d0e7389 */ /* 0x00006400000c000b */
[----:B01----:R-:W-:Y:S05]  /*6630*/  ENDCOLLECTIVE ;  /* 0x000000000000791b */ /* 0x003fea0003800000 */
.L_x_6351:
[----:B------:R-:W-:Y:S01]  /*6640*/  FADD.FTZ R33, R40, R33 ;  /* 0x0000002128217221 */ /* 0x000fe20000010000 */
[----:B------:R-:W-:Y:S02]  /*6650*/  HFMA2 R12, -RZ, RZ, 0, 1.1920928955078125e-07 ;  /* 0x00000002ff0c7431 */ /* 0x000fe400000001ff */
[----:B------:R-:W-:-:S05]  /*6660*/  FADD.FTZ R39, RZ, R14 ;  /* 0x0000000eff277221 */ /* 0x000fca0000010000 */
[----:B------:R-:W-:-:S07]  /*6670*/  MOV R13, R39 ;  /* 0x00000027000d7202 */ /* 0x000fce0000000f00 */
[----:B------:R-:W-:Y:S05]  /*6680*/  WARPSYNC.COLLECTIVE R15, `(.L_x_6352) ;  /* 0x000000000f087348 */ /* 0x000fea0003c00000 */
[----:B------:R0:W1:Y:S02]  /*6690*/  SHFL.BFLY P6, R14, R13, R12, R11 ;  /* 0x0c00000c0d0e7389 */ /* 0x00006400000c000b */
[----:B01----:R-:W-:Y:S05]  /*66a0*/  ENDCOLLECTIVE ;  /* 0x000000000000791b */ /* 0x003fea0003800000 */
.L_x_6352:
[----:B------:R-:W-:Y:S01]  /*66b0*/  MOV R12, 0x1 ;  /* 0x00000001000c7802 */ /* 0x000fe20000000f00 */
[----:B------:R-:W-:-:S04]  /*66c0*/  FADD.FTZ R17, R39, R14 ;  /* 0x0000000e27117221 */ /* 0x000fc80000010000 */
[----:B------:R-:W-:-:S07]  /*66d0*/  IMAD.MOV.U32 R13, RZ, RZ, R17 ;  /* 0x000000ffff0d7224 */ /* 0x000fce00078e0011 */
[----:B------:R-:W-:Y:S05]  /*66e0*/  WARPSYNC.COLLECTIVE R15, `(.L_x_6353) ;  /* 0x000000000f087348 */ /* 0x000fea0003c00000 */
[----:B------:R0:W1:Y:S02]  /*66f0*/  SHFL.BFLY P6, R14, R13, R12, R11 ;  /* 0x0c00000c0d0e7389 */ /* 0x00006400000c000b */
[----:B01----:R-:W-:Y:S05]  /*6700*/  ENDCOLLECTIVE ;  /* 0x000000000000791b */ /* 0x003fea0003800000 */
.L_x_6353:
[----:B------:R-:W-:Y:S01]  /*6710*/  HFMA2 R13, -RZ, RZ, 0, 0 ;  /* 0x00000000ff0d7431 */ /* 0x000fe200000001ff */
[----:B------:R-:W-:Y:S02]  /*6720*/  MOV R12, 0x4 ;  /* 0x00000004000c7802 */ /* 0x000fe40000000f00 */
[----:B------:R-:W-:-:S07]  /*6730*/  MOV R44, R14 ;  /* 0x0000000e002c7202 */ /* 0x000fce0000000f00 */
[----:B------:R-:W-:Y:S05]  /*6740*/  WARPSYNC.COLLECTIVE R15, `(.L_x_6354) ;  /* 0x000000000f087348 */ /* 0x000fea0003c00000 */
[----:B------:R0:W1:Y:S02]  /*6750*/  SHFL.BFLY P6, R14, R13, R12, R11 ;  /* 0x0c00000c0d0e7389 */ /* 0x00006400000c000b */
[----:B01----:R-:W-:Y:S05]  /*6760*/  ENDCOLLECTIVE ;  /* 0x000000000000791b */ /* 0x003fea0003800000 */
.L_x_6354:
[----:B------:R-:W-:Y:S01]  /*6770*/  FADD.FTZ R34, R17, R44 ;  /* 0x0000002c11227221 */ /* 0x000fe20000010000 */
[----:B------:R-:W-:Y:S02]  /*6780*/  HFMA2 R12, -RZ, RZ, 0, 1.1920928955078125e-07 ;  /* 0x00000002ff0c7431 */ /* 0x000fe400000001ff */
[----:B------:R-:W-:-:S04]  /*6790*/  FADD.FTZ R21, RZ, R14 ;  /* 0x0000000eff157221 */ /* 0x000fc80000010000 */
[----:B------:R-:W-:-:S07]  /*67a0*/  IMAD.MOV.U32 R13, RZ, RZ, R21 ;  /* 0x000000ffff0d7224 */ /* 0x000fce00078e0015 */
[----:B------:R-:W-:Y:S05]  /*67b0*/  WARPSYNC.COLLECTIVE R15, `(.L_x_6355) ;  /* 0x000000000f087348 */ /* 0x000fea0003c00000 */
[----:B------:R0:W1:Y:S02]  /*67c0*/  SHFL.BFLY P6, R14, R13, R12, R11 ;  /* 0x0c00000c0d0e7389 */ /* 0x00006400000c000b */
[----:B01----:R-:W-:Y:S05]  /*67d0*/  ENDCOLLECTIVE ;  /* 0x000000000000791b */ /* 0x003fea0003800000 */
.L_x_6355:
[----:B------:R-:W-:Y:S02]  /*67e0*/  HFMA2 R12, -RZ, RZ, 0, 5.9604644775390625e-08 ;  /* 0x00000001ff0c7431 */ /* 0x000fe400000001ff */
[----:B------:R-:W-:-:S05]  /*67f0*/  FADD.FTZ R39, R21, R14 ;  /* 0x0000000e15277221 */ /* 0x000fca0000010000 */
[----:B------:R-:W-:-:S07]  /*6800*/  MOV R13, R39 ;  /* 0x00000027000d7202 */ /* 0x000fce0000000f00 */
[----:B------:R-:W-:Y:S05]  /*6810*/  WARPSYNC.COLLECTIVE R15, `(.L_x_6356) ;  /* 0x000000000f087348 */ /* 0x000fea0003c00000 */
[----:B------:R0:W1:Y:S02]  /*6820*/  SHFL.BFLY P6, R14, R13, R12, R11 ;  /* 0x0c00000c0d0e7389 */ /* 0x00006400000c000b */
[----:B01----:R-:W-:Y:S05]  /*6830*/  ENDCOLLECTIVE ;  /* 0x000000000000791b */ /* 0x003fea0003800000 */
.L_x_6356:
[----:B------:R-:W-:Y:S02]  /*6840*/  IMAD.MOV.U32 R13, RZ, RZ, RZ ;  /* 0x000000ffff0d7224 */ /* 0x000fe400078e00ff */
[----:B------:R-:W-:Y:S01]  /*6850*/  HFMA2 R12, -RZ, RZ, 0, 2.384185791015625e-07 ;  /* 0x00000004ff0c7431 */ /* 0x000fe200000001ff */
[----:B------:R-:W-:-:S07]  /*6860*/  MOV R42, R14 ;  /* 0x0000000e002a7202 */ /* 0x000fce0000000f00 */
[----:B------:R-:W-:Y:S05]  /*6870*/  WARPSYNC.COLLECTIVE R15, `(.L_x_6357) ;  /* 0x000000000f087348 */ /* 0x000fea0003c00000 */
[----:B------:R0:W1:Y:S02]  /*6880*/  SHFL.BFLY P6, R14, R13, R12, R11 ;  /* 0x0c00000c0d0e7389 */ /* 0x00006400000c000b */
[----:B01----:R-:W-:Y:S05]  /*6890*/  ENDCOLLECTIVE ;  /* 0x000000000000791b */ /* 0x003fea0003800000 */
.L_x_6357:
[----:B------:R-:W-:Y:S01]  /*68a0*/  FADD.FTZ R17, R39, R42 ;  /* 0x0000002a27117221 */ /* 0x000fe20000010000 */
[----:B------:R-:W-:Y:S02]  /*68b0*/  HFMA2 R12, -RZ, RZ, 0, 1.1920928955078125e-07 ;  /* 0x00000002ff0c7431 */ /* 0x000fe400000001ff */
[----:B------:R-:W-:-:S05]  /*68c0*/  FADD.FTZ R21, RZ, R14 ;  /* 0x0000000eff157221 */ /* 0x000fca0000010000 */
[----:B------:R-:W-:-:S07]  /*68d0*/  MOV R13, R21 ;  /* 0x00000015000d7202 */ /* 0x000fce0000000f00 */
[----:B------:R-:W-:Y:S05]  /*68e0*/  WARPSYNC.COLLECTIVE R15, `(.L_x_6358) ;  /* 0x000000000f087348 */ /* 0x000fea0003c00000 */
[----:B------:R0:W1:Y:S02]  /*68f0*/  SHFL.BFLY P6, R14, R13, R12, R11 ;  /* 0x0c00000c0d0e7389 */ /* 0x00006400000c000b */
[----:B01----:R-:W-:Y:S05]  /*6900*/  ENDCOLLECTIVE ;  /* 0x000000000000791b */ /* 0x003fea0003800000 */
.L_x_6358:
[----:B------:R-:W-:Y:S02]  /*6910*/  IMAD.MOV.U32 R12, RZ, RZ, 0x1 ;  /* 0x00000001ff0c7424 */ /* 0x000fe400078e00ff */
[----:B------:R-:W-:-:S05]  /*6920*/  FADD.FTZ R36, R21, R14 ;  /* 0x0000000e15247221 */ /* 0x000fca0000010000 */
[----:B------:R-:W-:-:S07]  /*6930*/  MOV R13, R36 ;  /* 0x00000024000d7202 */ /* 0x000fce0000000f00 */
[----:B------:R-:W-:Y:S05]  /*6940*/  WARPSYNC.COLLECTIVE R15, `(.L_x_6359) ;  /* 0x000000000f087348 */ /* 0x000fea0003c00000 */
[----:B------:R0:W1:Y:S02]  /*6950*/  SHFL.BFLY P6, R14, R13, R12, R11 ;  /* 0x0c00000c0d0e7389 */ /* 0x00006400000c000b */
[----:B01----:R-:W-:Y:S05]  /*6960*/  ENDCOLLECTIVE ;  /* 0x000000000000791b */ /* 0x003fea0003800000 */
.L_x_6359:
[----:B------:R-:W-:Y:S01]  /*6970*/  HFMA2 R13, -RZ, RZ, 0, 0 ;  /* 0x00000000ff0d7431 */ /* 0x000fe200000001ff */
[----:B------:R-:W-:Y:S02]  /*6980*/  MOV R12, 0x4 ;  /* 0x00000004000c7802 */ /* 0x000fe40000000f00 */
[----:B------:R-:W-:-:S07]  /*6990*/  MOV R41, R14 ;  /* 0x0000000e00297202 */ /* 0x000fce0000000f00 */
[----:B------:R-:W-:Y:S05]  /*69a0*/  WARPSYNC.COLLECTIVE R15, `(.L_x_6360) ;  /* 0x000000000f087348 */ /* 0x000fea0003c00000 */
[----:B------:R0:W1:Y:S02]  /*69b0*/  SHFL.BFLY P6, R14, R13, R12, R11 ;  /* 0x0c00000c0d0e7389 */ /* 0x00006400000c000b */
[----:B01----:R-:W-:Y:S05]  /*69c0*/  ENDCOLLECTIVE ;  /* 0x000000000000791b */ /* 0x003fea0003800000 */
.L_x_6360:
[----:B------:R-:W-:Y:S01]  /*69d0*/  FADD.FTZ R40, R36, R41 ;  /* 0x0000002924287221 */ /* 0x000fe20000010000 */
[----:B------:R-:W-:Y:S02]  /*69e0*/  IMAD.MOV.U32 R12, RZ, RZ, 0x2 ;  /* 0x00000002ff0c7424 */ /* 0x000fe400078e00ff */
[----:B------:R-:W-:-:S05]  /*69f0*/  FADD.FTZ R35, RZ, R14 ;  /* 0x0000000eff237221 */ /* 0x000fca0000010000 */
[----:B------:R-:W-:-:S07]  /*6a00*/  MOV R13, R35 ;  /* 0x00000023000d7202 */ /* 0x000fce0000000f00 */
[----:B------:R-:W-:Y:S05]  /*6a10*/  WARPSYNC.COLLECTIVE R15, `(.L_x_6361) ;  /* 0x000000000f087348 */ /* 0x000fea0003c00000 */
[----:B------:R0:W1:Y:S02]  /*6a20*/  SHFL.BFLY P6, R14, R13, R12, R11 ;  /* 0x0c00000c0d0e7389 */ /* 0x00006400000c000b */
[----:B01----:R-:W-:Y:S05]  /*6a30*/  ENDCOLLECTIVE ;  /* 0x000000000000791b */ /* 0x003fea0003800000 */
.L_x_6361:
[----:B------:R-:W-:Y:S02]  /*6a40*/  HFMA2 R12, -RZ, RZ, 0, 5.9604644775390625e-08 ;  /* 0x00000001ff0c7431 */ /* 0x000fe400000001ff */
[----:B------:R-:W-:-:S05]  /*6a50*/  FADD.FTZ R21, R35, R14 ;  /* 0x0000000e23157221 */ /* 0x000fca0000010000 */
[----:B------:R-:W-:-:S07]  /*6a60*/  MOV R13, R21 ;  /* 0x00000015000d7202 */ /* 0x000fce0000000f00 */
[----:B------:R-:W-:Y:S05]  /*6a70*/  WARPSYNC.COLLECTIVE R15, `(.L_x_6362) ;  /* 0x000000000f087348 */ /* 0x000fea0003c00000 */
[----:B------:R0:W1:Y:S02]  /*6a80*/  SHFL.BFLY P6, R14, R13, R12, R11 ;  /* 0x0c00000c0d0e7389 */ /* 0x00006400000c000b */
[----:B01----:R-:W-:Y:S05]  /*6a90*/  ENDCOLLECTIVE ;  /* 0x000000000000791b */ /* 0x003fea0003800000 */
.L_x_6362:
[----:B------:R-:W-:Y:S01]  /*6aa0*/  MOV R13, RZ ;  /* 0x000000ff000d7202 */ /* 0x000fe20000000f00 */
[----:B------:R-:W-:Y:S02]  /*6ab0*/  HFMA2 R12, -RZ, RZ, 0, 2.384185791015625e-07 ;  /* 0x00000004ff0c7431 */ /* 0x000fe400000001ff */
[----:B------:R-:W-:-:S07]  /*6ac0*/  FADD.FTZ R35, R21, R14 ;  /* 0x0000000e15237221 */ /* 0x000fce0000010000 */
[----:B------:R-:W-:Y:S05]  /*6ad0*/  WARPSYNC.COLLECTIVE R15, `(.L_x_6363) ;  /* 0x000000000f087348 */ /* 0x000fea0003c00000 */
[----:B------:R0:W1:Y:S02]  /*6ae0*/  SHFL.BFLY P6, R14, R13, R12, R11 ;  /* 0x0c00000c0d0e7389 */ /* 0x00006400000c000b */
[----:B01----:R-:W-:Y:S05]  /*6af0*/  ENDCOLLECTIVE ;  /* 0x000000000000791b */ /* 0x003fea0003800000 */
.L_x_6363:
[----:B------:R-:W-:Y:S01]  /*6b00*/  MOV R12, 0x2 ;  /* 0x00000002000c7802 */ /* 0x000fe20000000f00 */
[----:B------:R-:W-:-:S04]  /*6b10*/  FADD.FTZ R37, RZ, R14 ;  /* 0x0000000eff257221 */ /* 0x000fc80000010000 */
[----:B------:R-:W-:-:S07]  /*6b20*/  IMAD.MOV.U32 R13, RZ, RZ, R37 ;  /* 0x000000ffff0d7224 */ /* 0x000fce00078e0025 */
[----:B------:R-:W-:Y:S05]  /*6b30*/  WARPSYNC.COLLECTIVE R15, `(.L_x_6364) ;  /* 0x000000000f087348 */ /* 0x000fea0003c00000 */
[----:B------:R0:W1:Y:S02]  /*6b40*/  SHFL.BFLY P6, R14, R13, R12, R11 ;  /* 0x0c00000c0d0e7389 */ /* 0x00006400000c000b */
[----:B01----:R-:W-:Y:S05]  /*6b50*/  ENDCOLLECTIVE ;  /* 0x000000000000791b */ /* 0x003fea0003800000 */
.L_x_6364:
[----:B------:R-:W-:Y:S01]  /*6b60*/  HFMA2 R12, -RZ, RZ, 0, 5.9604644775390625e-08 ;  /* 0x00000001ff0c7431 */ /* 0x000fe200000001ff */
[----:B------:R-:W-:-:S05]  /*6b70*/  MOV R42, R14 ;  /* 0x0000000e002a7202 */ /* 0x000fca0000000f00 */
[----:B------:R-:W-:-:S05]  /*6b80*/  FADD.FTZ R41, R37, R42 ;  /* 0x0000002a25297221 */ /* 0x000fca0000010000 */
[----:B------:R-:W-:-:S07]  /*6b90*/  MOV R13, R41 ;  /* 0x00000029000d7202 */ /* 0x000fce0000000f00 */
[----:B------:R-:W-:Y:S05]  /*6ba0*/  WARPSYNC.COLLECTIVE R15, `(.L_x_6365) ;  /* 0x000000000f087348 */ /* 0x000fea0003c00000 */
[----:B------:R0:W1:Y:S02]  /*6bb0*/  SHFL.BFLY P6, R14, R13, R12, R11 ;  /* 0x0c00000c0d0e7389 */ /* 0x00006400000c000b */
[----:B01----:R-:W-:Y:S05]  /*6bc0*/  ENDCOLLECTIVE ;  /* 0x000000000000791b */ /* 0x003fea0003800000 */
.L_x_6365:
[----:B------:R-:W-:Y:S05]  /*6bd0*/  BRA `(.L_x_6366) ;  /* 0xffffffc800847947 */ /* 0x000fea000383ffff */
.L_x_6367:
        /* <DEDUP_REMOVED lines=10> */
.L_x_27278:


//--------------------- .text._ZN4vllm25paged_attention_v2_kernelIfhLi96ELi32ELi128ELNS_18Fp8KVCacheDataTypeE2ELb1ELi512EEEvPfS2_PT_PKS3_PKT0_S9_ifPKiSB_iPKfiiiSD_SD_iiiii --------------------------
	.section	.text._ZN4vllm25paged_attention_v2_kernelIfhLi96ELi32ELi128ELNS_18Fp8KVCacheDataTypeE2ELb1ELi512EEEvPfS2_PT_PKS3_PKT0_S9_ifPKiSB_iPKfiiiSD_SD_iiiii,"ax",@progbits
	.align	128
        .global         _ZN4vllm25paged_attention_v2_kernelIfhLi96ELi32ELi128ELNS_18Fp8KVCacheDataTypeE2ELb1ELi512EEEvPfS2_PT_PKS3_PKT0_S9_ifPKiSB_iPKfiiiSD_SD_iiiii
        .type           _ZN4vllm25paged_attention_v2_kernelIfhLi96ELi32ELi128ELNS_18Fp8KVCacheDataTypeE2ELb1ELi512EEEvPfS2_PT_PKS3_PKT0_S9_ifPKiSB_iPKfiiiSD_SD_iiiii,@function
        .size           _ZN4vllm25paged_attention_v2_kernelIfhLi96ELi32ELi128ELNS_18Fp8KVCacheDataTypeE2ELb1ELi512EEEvPfS2_PT_PKS3_PKT0_S9_ifPKiSB_iPKfiiiSD_SD_iiiii,(.L_x_27279 - _ZN4vllm25paged_attention_v2_kernelIfhLi96ELi32ELi128ELNS_18Fp8KVCacheDataTypeE2ELb1ELi512EEEvPfS2_PT_PKS3_PKT0_S9_ifPKiSB_iPKfiiiSD_SD_iiiii)
        .other          _ZN4vllm25paged_attention_v2_kernelIfhLi96ELi32ELi128ELNS_18Fp8KVCacheDataTypeE2ELb1ELi512EEEvPfS2_PT_PKS3_PKT0_S9_ifPKiSB_iPKfiiiSD_SD_iiiii,@"STO_CUDA_ENTRY STV_DEFAULT"
_ZN4vllm25paged_attention_v2_kernelIfhLi96ELi32ELi128ELNS_18Fp8KVCacheDataTypeE2ELb1ELi512EEEvPfS2_PT_PKS3_PKT0_S9_ifPKiSB_iPKfiiiSD_SD_iiiii:
.text._ZN4vllm25paged_attention_v2_kernelIfhLi96ELi32ELi128ELNS_18Fp8KVCacheDataTypeE2ELb1ELi512EEEvPfS2_PT_PKS3_PKT0_S9_ifPKiSB_iPKfiiiSD_SD_iiiii:
        /* <DEDUP_REMOVED lines=116> */
.L_x_6368:
        /* <DEDUP_REMOVED lines=27> */
.L_x_6372:
        /* <DEDUP_REMOVED lines=37> */
.L_x_6370:
[----:B------:R-:W-:Y:S05]  /*0b40*/  BSYNC.RECONVERGENT B6 ;  /* 0x0000000000067941 */ /* 0x000fea0003800200 */
.L_x_6369:
        /* <DEDUP_REMOVED lines=12> */
.L_x_6415:
        /* <DEDUP_REMOVED lines=41> */
.L_x_6378:
        /* <DEDUP_REMOVED lines=11> */
.L_x_6377:
[----:B------:R-:W-:Y:S05]  /*0f50*/  BSYNC.RECONVERGENT B1 ;  /* 0x0000000000017941 */ /* 0x000fea0003800200 */
.L_x_6376:
        /* <DEDUP_REMOVED lines=12> */
.L_x_6381:
        /* <DEDUP_REMOVED lines=100> */
.L_x_6380:
[----:B------:R-:W-:Y:S05]  /*1660*/  BSYNC.RECONVERGENT B1 ;  /* 0x0000000000017941 */ /* 0x000fea0003800200 */
.L_x_6379:
        /* <DEDUP_REMOVED lines=55> */
.L_x_6383:
[----:B------:R-:W-:Y:S05]  /*19e0*/  BSYNC.RECONVERGENT B1 ;  /* 0x0000000000017941 */ /* 0x000fea0003800200 */
.L_x_6382:
        /* <DEDUP_REMOVED lines=26> */
.L_x_6375:
[----:B------:R-:W-:Y:S05]  /*1b90*/  BSYNC.RECONVERGENT B0 ;  /* 0x0000000000007941 */ /* 0x000fea0003800200 */
.L_x_6374:
        /* <DEDUP_REMOVED lines=40> */
.L_x_6388:
[----:B------:R-:W0:Y:S01]  /*1e20*/  LDS R13, [R5] ;  /* 0x00000000050d7984 */ /* 0x000e220000000800 */
[----:B------:R-:W-:-:S04]  /*1e30*/  IADD3 R10, PT, PT, R10, 0x1, RZ ;  /* 0x000000010a0a7810 */ /* 0x000fc80007ffe0ff */
[----:B------:R-:W-:Y:S01]  /*1e40*/  ISETP.NE.AND P0, PT, R10, RZ, PT ;  /* 0x000000ff0a00720c */ /* 0x000fe20003f05270 */
[----:B0-----:R-:W-:-:S05]  /*1e50*/  FMUL.FTZ R12, R13, R2 ;  /* 0x000000020d0c7220 */ /* 0x001fca0000410000 */
[----:B------:R0:W-:Y:S02]  /*1e60*/  STS [R5], R12 ;  /* 0x0000000c05007388 */ /* 0x0001e40000000800 */
[----:B0-----:R-:W-:-:S05]  /*1e70*/  IADD3 R5, PT, PT, R5, 0x200, RZ ;  /* 0x0000020005057810 */ /* 0x001fca0007ffe0ff */
[----:B------:R-:W-:Y:S05]  /*1e80*/  @P0 BRA `(.L_x_6388) ;  /* 0xfffffffc00e40947 */ /* 0x000fea000383ffff */
.L_x_6387:
[----:B------:R-:W-:Y:S05]  /*1e90*/  BSYNC.RECONVERGENT B1 ;  /* 0x0000000000017941 */ /* 0x000fea0003800200 */
.L_x_6386:
        /* <DEDUP_REMOVED lines=12> */
.L_x_6391:
        /* <DEDUP_REMOVED lines=52> */
.L_x_6390:
[----:B------:R-:W-:Y:S05]  /*22a0*/  BSYNC.RECONVERGENT B1 ;  /* 0x0000000000017941 */ /* 0x000fea0003800200 */
.L_x_6389:
        /* <DEDUP_REMOVED lines=31> */
.L_x_6393:
[----:B------:R-:W-:Y:S05]  /*24a0*/  BSYNC.RECONVERGENT B1 ;  /* 0x0000000000017941 */ /* 0x000fea0003800200 */
.L_x_6392:
        /* <DEDUP_REMOVED lines=14> */
.L_x_6385:
[----:B------:R-:W-:Y:S05]  /*2590*/  BSYNC.RECONVERGENT B0 ;  /* 0x0000000000007941 */ /* 0x000fea0003800200 */
.L_x_6384:
        /* <DEDUP_REMOVED lines=20> */
.L_x_6395:
[----:B------:R-:W-:Y:S05]  /*26e0*/  BSYNC.RECONVERGENT B0 ;  /* 0x0000000000007941 */ /* 0x000fea0003800200 */
.L_x_6394:
        /* <DEDUP_REMOVED lines=26> */
.L_x_6399:
        /* <DEDUP_REMOVED lines=34> */
.L_x_6398:
        /* <DEDUP_REMOVED lines=16> */
.L_x_6397:
[----:B------:R-:W-:Y:S05]  /*2bb0*/  BSYNC.RECONVERGENT B6 ;  /* 0x0000000000067941 */ /* 0x000fea0003800200 */
.L_x_6396:
[----:B------:R-:W-:-:S03]  /*2bc0*/  UMOV UR4, 0xffffffff ;  /* 0xffffffff00047882 */ /* 0x000fc60000000000 */
[----:B------:R-:W-:Y:S05]  /*2bd0*/  BRA.DIV UR4, `(.L_x_6400) ;  /* 0x0000001a04407947 */ /* 0x000fea000b800000 */
[----:B------:R-:W-:Y:S01]  /*2be0*/  HFMA2 R14, -RZ, RZ, 0, 0 ;  /* 0x00000000ff0e7431 */ /* 0x000fe200000001ff */
[----:B------:R-:W-:Y:S01]  /*2bf0*/  MOV R8, RZ ;  /* 0x000000ff00087202 */ /* 0x000fe20000000f00 */
[----:B------:R-:W-:Y:S01]  /*2c00*/  IMAD.MOV.U32 R6, RZ, RZ, RZ ;  /* 0x000000ffff067224 */ /* 0x000fe200078e00ff */
[----:B------:R-:W-:Y:S01]  /*2c10*/  MOV R29, RZ ;  /* 0x000000ff001d7202 */ /* 0x000fe20000000f00 */
[----:B--2---:R-:W-:Y:S02]  /*2c20*/  HFMA2 R4, -RZ, RZ, 0, 0 ;  /* 0x00000000ff047431 */ /* 0x004fe400000001ff */
[----:B-1----:R-:W-:Y:S01]  /*2c30*/  FADD.FTZ R0, RZ, R14 ;  /* 0x0000000eff007221 */ /* 0x002fe20000010000 */
[----:B------:R-:W-:Y:S01]  /*2c40*/  FADD.FTZ R10, RZ, R8 ;  /* 0x00000008ff0a7221 */ /* 0x000fe20000010000 */
[----:B------:R-:W-:Y:S01]  /*2c50*/  FADD.FTZ R7, RZ, R6 ;  /* 0x00000006ff077221 */ /* 0x000fe20000010000 */
[----:B------:R-:W-:Y:S01]  /*2c60*/  FADD.FTZ R29, RZ, R29 ;  /* 0x0000001dff1d7221 */ /* 0x000fe20000010000 */
[----:B------:R-:W-:Y:S01]  /*2c70*/  FADD.FTZ R5, RZ, R4 ;  /* 0x00000004ff057221 */ /* 0x000fe20000010000 */
[----:B------:R-:W1:Y:S01]  /*2c80*/  SHFL.BFLY PT, R14, R0, 0x2, 0x1f ;  /* 0x0c401f00000e7f89 */ /* 0x000e6200000e0000 */
[----:B------:R-:W-:-:S02]  /*2c90*/  MOV R2, RZ ;  /* 0x000000ff00027202 */ /* 0x000fc40000000f00 */
[----:B------:R-:W-:Y:S01]  /*2ca0*/  CS2R R36, SRZ ;  /* 0x0000000000247805 */ /* 0x000fe2000001ff00 */
[----:B------:R-:W-:Y:S01]  /*2cb0*/  FADD.FTZ R8, RZ, R8 ;  /* 0x00000008ff087221 */ /* 0x000fe20000010000 */
[----:B------:R-:W2:Y:S01]  /*2cc0*/  SHFL.BFLY PT, R17, R10, 0x2, 0x1f ;  /* 0x0c401f000a117f89 */ /* 0x000ea200000e0000 */
[----:B------:R-:W-:Y:S01]  /*2cd0*/  MOV R34, RZ ;  /* 0x000000ff00227202 */ /* 0x000fe20000000f00 */
[----:B------:R-:W-:Y:S01]  /*2ce0*/  FADD.FTZ R3, RZ, R2 ;  /* 0x00000002ff037221 */ /* 0x000fe20000010000 */
[----:B------:R-:W-:Y:S01]  /*2cf0*/  MOV R16, RZ ;  /* 0x000000ff00107202 */ /* 0x000fe20000000f00 */
[----:B------:R-:W3:Y:S01]  /*2d00*/  SHFL.BFLY PT, R41, R29, 0x2, 0x1f ;  /* 0x0c401f001d297f89 */ /* 0x000ee200000e0000 */
[----:B------:R-:W-:Y:S01]  /*2d10*/  FADD.FTZ R37, RZ, R37 ;  /* 0x00000025ff257221 */ /* 0x000fe20000010000 */
[----:B------:R-:W-:Y:S01]  /*2d20*/  FADD.FTZ R34, RZ, R34 ;  /* 0x00000022ff227221 */ /* 0x000fe20000010000 */
[----:B------:R-:W-:Y:S01]  /*2d30*/  HFMA2 R27, -RZ, RZ, 0, 0 ;  /* 0x00000000ff1b7431 */ /* 0x000fe200000001ff */
[----:B------:R-:W4:Y:S01]  /*2d40*/  SHFL.BFLY PT, R4, R7, 0x2, 0x1f ;  /* 0x0c401f0007047f89 */ /* 0x000f2200000e0000 */
[----:B------:R-:W-:Y:S01]  /*2d50*/  FADD.FTZ R16, RZ, R16 ;  /* 0x00000010ff107221 */ /* 0x000fe20000010000 */
[----:B------:R-:W-:Y:S01]  /*2d60*/  FADD.FTZ R36, RZ, R36 ;  /* 0x00000024ff247221 */ /* 0x000fe20000010000 */
[----:B------:R-:W-:Y:S01]  /*2d70*/  IMAD.MOV.U32 R18, RZ, RZ, RZ ;  /* 0x000000ffff127224 */ /* 0x000fe200078e00ff */
[----:B------:R-:W5:Y:S01]  /*2d80*/  SHFL.BFLY PT, R2, R5, 0x2, 0x1f ;  /* 0x0c401f0005027f89 */ /* 0x000f6200000e0000 */
[----:B------:R-:W-:Y:S01]  /*2d90*/  FADD.FTZ R27, RZ, R27 ;  /* 0x0000001bff1b7221 */ /* 0x000fe20000010000 */
[----:B------:R-:W-:-:S02]  /*2da0*/  HFMA2 R31, -RZ, RZ, 0, 0 ;  /* 0x00000000ff1f7431 */ /* 0x000fc400000001ff */
[----:B------:R-:W-:Y:S01]  /*2db0*/  FADD.FTZ R18, RZ, R18 ;  /* 0x00000012ff127221 */ /* 0x000fe20000010000 */
[----:B------:R-:W0:Y:S01]  /*2dc0*/  SHFL.BFLY PT, R9, R8, 0x2, 0x1f ;  /* 0x0c401f0008097f89 */ /* 0x000e2200000e0000 */
[----:B------:R-:W-:Y:S02]  /*2dd0*/  IMAD.MOV.U32 R33, RZ, RZ, RZ ;  /* 0x000000ffff217224 */ /* 0x000fe400078e00ff */
[----:B------:R-:W-:Y:S01]  /*2de0*/  FADD.FTZ R31, RZ, R31 ;  /* 0x0000001fff1f7221 */ /* 0x000fe20000010000 */
[----:B-1----:R-:W-:Y:S01]  /*2df0*/  FADD.FTZ R28, R0, R14 ;  /* 0x0000000e001c7221 */ /* 0x002fe20000010000 */
[----:B------:R-:W-:Y:S01]  /*2e00*/  HFMA2 R14, -RZ, RZ, 0, 0 ;  /* 0x00000000ff0e7431 */ /* 0x000fe200000001ff */
[----:B------:R-:W1:Y:S01]  /*2e10*/  SHFL.BFLY PT, R19, R16, 0x2, 0x1f ;  /* 0x0c401f0010137f89 */ /* 0x000e6200000e0000 */
[----:B------:R-:W-:Y:S01]  /*2e20*/  FADD.FTZ R33, RZ, R33 ;  /* 0x00000021ff217221 */ /* 0x000fe20000010000 */
[----:B--2---:R-:W-:Y:S02]  /*2e30*/  FADD.FTZ R6, R10, R17 ;  /* 0x000000110a067221 */ /* 0x004fe40000010000 */
[--C-:B------:R-:W-:Y:S01]  /*2e40*/  FADD.FTZ R10, RZ, R14.reuse ;  /* 0x0000000eff0a7221 */ /* 0x100fe20000010000 */
[--C-:B------:R-:W-:Y:S01]  /*2e50*/  FADD.FTZ R20, RZ, R14.reuse ;  /* 0x0000000eff147221 */ /* 0x100fe20000010000 */
[----:B---3--:R-:W-:Y:S01]  /*2e60*/  FADD.FTZ R29, R29, R41 ;  /* 0x000000291d1d7221 */ /* 0x008fe20000010000 */
[--C-:B------:R-:W-:Y:S01]  /*2e70*/  FADD.FTZ R30, RZ, R14.reuse ;  /* 0x0000000eff1e7221 */ /* 0x100fe20000010000 */
[--C-:B------:R-:W-:Y:S01]  /*2e80*/  FADD.FTZ R32, RZ, R14.reuse ;  /* 0x0000000eff207221 */ /* 0x100fe20000010000 */
[----:B------:R-:W2:Y:S01]  /*2e90*/  SHFL.BFLY PT, R35, R10, 0x2, 0x1f ;  /* 0x0c401f000a237f89 */ /* 0x000ea200000e0000 */
[----:B------:R-:W-:Y:S01]  /*2ea0*/  FADD.FTZ R41, RZ, R14 ;  /* 0x0000000eff297221 */ /* 0x000fe20000010000 */
[----:B----4-:R-:W-:-:S02]  /*2eb0*/  FADD.FTZ R4, R7, R4 ;  /* 0x0000000407047221 */ /* 0x010fc40000010000 */
[----:B------:R-:W3:Y:S01]  /*2ec0*/  SHFL.BFLY PT, R7, R34, 0x2, 0x1f ;  /* 0x0c401f0022077f89 */ /* 0x000ee200000e0000 */
[----:B-----5:R-:W-:-:S03]  /*2ed0*/  FADD.FTZ R2, R5, R2 ;  /* 0x0000000205027221 */ /* 0x020fc60000010000 */
[----:B------:R-:W4:Y:S01]  /*2ee0*/  SHFL.BFLY PT, R43, R27, 0x2, 0x1f ;  /* 0x0c401f001b2b7f89 */ /* 0x000f2200000e0000 */
[----:B0-----:R-:W-:-:S03]  /*2ef0*/  FADD.FTZ R8, R8, R9 ;  /* 0x0000000908087221 */ /* 0x001fc60000010000 */
[----:B------:R-:W0:Y:S01]  /*2f00*/  SHFL.BFLY PT, R5, R30, 0x2, 0x1f ;  /* 0x0c401f001e057f89 */ /* 0x000e2200000e0000 */
[----:B-1----:R-:W-:-:S03]  /*2f10*/  FADD.FTZ R16, R16, R19 ;  /* 0x0000001310107221 */ /* 0x002fc60000010000 */
[----:B------:R-:W1:Y:S04]  /*2f20*/  SHFL.BFLY PT, R9, R36, 0x2, 0x1f ;  /* 0x0c401f0024097f89 */ /* 0x000e6800000e0000 */
[----:B------:R-:W5:Y:S01]  /*2f30*/  SHFL.BFLY PT, R39, R28, 0x1, 0x1f ;  /* 0x0c201f001c277f89 */ /* 0x000f6200000e0000 */
[----:B--2---:R-:W-:Y:S01]  /*2f40*/  FADD.FTZ R10, R10, R35 ;  /* 0x000000230a0a7221 */ /* 0x004fe20000010000 */
[----:B------:R-:W-:Y:S02]  /*2f50*/  FADD.FTZ R35, RZ, R14 ;  /* 0x0000000eff237221 */ /* 0x000fe40000010000 */
[----:B------:R-:W2:Y:S01]  /*2f60*/  SHFL.BFLY PT, R21, R18, 0x2, 0x1f ;  /* 0x0c401f0012157f89 */ /* 0x000ea200000e0000 */
[----:B---3--:R-:W-:-:S03]  /*2f70*/  FADD.FTZ R34, R34, R7 ;  /* 0x0000000722227221 */ /* 0x008fc60000010000 */
[----:B------:R-:W3:Y:S01]  /*2f80*/  SHFL.BFLY PT, R40, R35, 0x2, 0x1f ;  /* 0x0c401f0023287f89 */ /* 0x000ee200000e0000 */
[----:B----4-:R-:W-:-:S03]  /*2f90*/  FADD.FTZ R27, R27, R43 ;  /* 0x0000002b1b1b7221 */ /* 0x010fc60000010000 */
[----:B------:R-:W4:Y:S01]  /*2fa0*/  SHFL.BFLY PT, R14, R37, 0x2, 0x1f ;  /* 0x0c401f00250e7f89 */ /* 0x000f2200000e0000 */
[----:B0-----:R-:W-:-:S03]  /*2fb0*/  FADD.FTZ R30, R30, R5 ;  /* 0x000000051e1e7221 */ /* 0x001fc60000010000 */
[----:B------:R-:W0:Y:S01]  /*2fc0*/  SHFL.BFLY PT, R7, R6, 0x1, 0x1f ;  /* 0x0c201f0006077f89 */ /* 0x000e2200000e0000 */
[----:B-1----:R-:W-:-:S03]  /*2fd0*/  FADD.FTZ R36, R36, R9 ;  /* 0x0000000924247221 */ /* 0x002fc60000010000 */
[----:B------:R-:W1:Y:S01]  /*2fe0*/  SHFL.BFLY PT, R38, R3, 0x2, 0x1f ;  /* 0x0c401f0003267f89 */ /* 0x000e6200000e0000 */
[----:B-----5:R-:W-:-:S03]  /*2ff0*/  FADD.FTZ R39, R28, R39 ;  /* 0x000000271c277221 */ /* 0x020fc60000010000 */
[----:B------:R-:W5:Y:S04]  /*3000*/  SHFL.BFLY PT, R42, R31, 0x2, 0x1f ;  /* 0x0c401f001f2a7f89 */ /* 0x000f6800000e0000 */
[----:B------:R-:W5:Y:S01]  /*3010*/  SHFL.BFLY PT, R17, R32, 0x2, 0x1f ;  /* 0x0c401f0020117f89 */ /* 0x000f6200000e0000 */
[----:B--2---:R-:W-:Y:S01]  /*3020*/  FADD.FTZ R18, R18, R21 ;  /* 0x0000001512127221 */ /* 0x004fe20000010000 */
[----:B---3--:R-:W-:Y:S01]  /*3030*/  FADD.FTZ R35, R35, R40 ;  /* 0x0000002823237221 */ /* 0x008fe20000010000 */
[----:B------:R-:W-:Y:S01]  /*3040*/  HFMA2 R40, -RZ, RZ, 0, 0 ;  /* 0x00000000ff287431 */ /* 0x000fe200000001ff */
[----:B------:R-:W2:Y:S01]  /*3050*/  SHFL.BFLY PT, R44, R33, 0x2, 0x1f ;  /* 0x0c401f00212c7f89 */ /* 0x000ea200000e0000 */
[----:B----4-:R-:W-:-:S03]  /*3060*/  FADD.FTZ R37, R37, R14 ;  /* 0x0000000e25257221 */ /* 0x010fc60000010000 */
[----:B------:R-:W-:Y:S01]  /*3070*/  FADD.FTZ R40, RZ, R40 ;  /* 0x00000028ff287221 */ /* 0x000fe20000010000 */
[----:B------:R-:W3:Y:S01]  /*3080*/  SHFL.BFLY PT, R19, R16, 0x1, 0x1f ;  /* 0x0c201f0010137f89 */ /* 0x000ee200000e0000 */
[----:B0-----:R-:W-:-:S03]  /*3090*/  FADD.FTZ R6, R6, R7 ;  /* 0x0000000706067221 */ /* 0x001fc60000010000 */
[----:B------:R-:W0:Y:S01]  /*30a0*/  SHFL.BFLY PT, R14, R40, 0x2, 0x1f ;  /* 0x0c401f00280e7f89 */ /* 0x000e2200000e0000 */
[----:B-1----:R-:W-:-:S03]  /*30b0*/  FADD.FTZ R38, R3, R38 ;  /* 0x0000002603267221 */ /* 0x002fc60000010000 */
[----:B------:R-:W1:Y:S01]  /*30c0*/  SHFL.BFLY PT, R5, R4, 0x1, 0x1f ;  /* 0x0c201f0004057f89 */ /* 0x000e6200000e0000 */
[----:B-----5:R-:W-:-:S03]  /*30d0*/  FADD.FTZ R31, R31, R42 ;  /* 0x0000002a1f1f7221 */ /* 0x020fc60000010000 */
[----:B------:R-:W4:Y:S01]  /*30e0*/  SHFL.BFLY PT, R9, R8, 0x1, 0x1f ;  /* 0x0c201f0008097f89 */ /* 0x000f2200000e0000 */
[----:B------:R-:W-:-:S03]  /*30f0*/  FADD.FTZ R32, R32, R17 ;  /* 0x0000001120207221 */ /* 0x000fc60000010000 */
[----:B------:R-:W5:Y:S01]  /*3100*/  SHFL.BFLY PT, R28, R27, 0x1, 0x1f ;  /* 0x0c201f001b1c7f89 */ /* 0x000f6200000e0000 */
[----:B--2---:R-:W-:-:S03]  /*3110*/  FADD.FTZ R33, R33, R44 ;  /* 0x0000002c21217221 */ /* 0x004fc60000010000 */
[----:B------:R-:W2:Y:S04]  /*3120*/  SHFL.BFLY PT, R21, R18, 0x1, 0x1f ;  /* 0x0c201f0012157f89 */ /* 0x000ea800000e0000 */
[----:B------:R-:W2:Y:S01]  /*3130*/  SHFL.BFLY PT, R25, R20, 0x2, 0x1f ;  /* 0x0c401f0014197f89 */ /* 0x000ea200000e0000 */
[----:B---3--:R-:W-:Y:S01]  /*3140*/  FADD.FTZ R16, R16, R19 ;  /* 0x0000001310107221 */ /* 0x008fe20000010000 */
[----:B0-----:R-:W-:Y:S01]  /*3150*/  FADD.FTZ R40, R40, R14 ;  /* 0x0000000e28287221 */ /* 0x001fe20000010000 */
[----:B------:R-:W-:Y:S01]  /*3160*/  MOV R14, RZ ;  /* 0x000000ff000e7202 */ /* 0x000fe20000000f00 */
[----:B------:R-:W0:Y:S01]  /*3170*/  SHFL.BFLY PT, R42, R41, 0x2, 0x1f ;  /* 0x0c401f00292a7f89 */ /* 0x000e2200000e0000 */
[----:B-1----:R-:W-:-:S03]  /*3180*/  FADD.FTZ R4, R4, R5 ;  /* 0x0000000504047221 */ /* 0x002fc60000010000 */
[----:B------:R-:W-:Y:S01]  /*3190*/  FADD.FTZ R7, RZ, R14 ;  /* 0x0000000eff077221 */ /* 0x000fe20000010000 */
[----:B------:R-:W1:Y:S01]  /*31a0*/  SHFL.BFLY PT, R0, R38, 0x1, 0x1f ;  /* 0x0c201f0026007f89 */ /* 0x000e6200000e0000 */
[----:B----4-:R-:W-:-:S03]  /*31b0*/  FADD.FTZ R8, R8, R9 ;  /* 0x0000000908087221 */ /* 0x010fc60000010000 */
[----:B------:R-:W3:Y:S01]  /*31c0*/  SHFL.BFLY PT, R14, R7, 0x2, 0x1f ;  /* 0x0c401f00070e7f89 */ /* 0x000ee200000e0000 */
[----:B-----5:R-:W-:-:S03]  /*31d0*/  FADD.FTZ R27, R27, R28 ;  /* 0x0000001c1b1b7221 */ /* 0x020fc60000010000 */
[----:B------:R-:W4:Y:S01]  /*31e0*/  SHFL.BFLY PT, R3, R2, 0x1, 0x1f ;  /* 0x0c201f0002037f89 */ /* 0x000f2200000e0000 */
[----:B--2---:R-:W-:-:S03]  /*31f0*/  FADD.FTZ R18, R18, R21 ;  /* 0x0000001512127221 */ /* 0x004fc60000010000 */
[----:B------:R-:W2:Y:S01]  /*3200*/  SHFL.BFLY PT, R19, R34, 0x1, 0x1f ;  /* 0x0c201f0022137f89 */ /* 0x000ea200000e0000 */
[----:B------:R-:W-:-:S03]  /*3210*/  FADD.FTZ R20, R20, R25 ;  /* 0x0000001914147221 */ /* 0x000fc60000010000 */
[----:B------:R-:W5:Y:S01]  /*3220*/  SHFL.BFLY PT, R17, R10, 0x1, 0x1f ;  /* 0x0c201f000a117f89 */ /* 0x000f6200000e0000 */
[----:B0-----:R-:W-:-:S03]  /*3230*/  FADD.FTZ R41, R41, R42 ;  /* 0x0000002a29297221 */ /* 0x001fc60000010000 */
[----:B------:R-:W0:Y:S04]  /*3240*/  SHFL.BFLY PT, R5, R30, 0x1, 0x1f ;  /* 0x0c201f001e057f89 */ /* 0x000e2800000e0000 */
[----:B------:R-:W0:Y:S01]  /*3250*/  SHFL.BFLY PT, R9, R32, 0x1, 0x1f ;  /* 0x0c201f0020097f89 */ /* 0x000e2200000e0000 */
[----:B-1----:R-:W-:-:S03]  /*3260*/  FADD.FTZ R0, R38, R0 ;  /* 0x0000000026007221 */ /* 0x002fc60000010000 */
[----:B------:R-:W1:Y:S01]  /*3270*/  SHFL.BFLY PT, R28, R33, 0x1, 0x1f ;  /* 0x0c201f00211c7f89 */ /* 0x000e6200000e0000 */
[----:B---3--:R-:W-:Y:S01]  /*3280*/  FADD.FTZ R21, R7, R14 ;  /* 0x0000000e07157221 */ /* 0x008fe20000010000 */
[----:B------:R-:W-:Y:S02]  /*3290*/  IMAD.MOV.U32 R14, RZ, RZ, RZ ;  /* 0x000000ffff0e7224 */ /* 0x000fe400078e00ff */
[----:B----4-:R-:W-:Y:S01]  /*32a0*/  FADD.FTZ R3, R2, R3 ;  /* 0x0000000302037221 */ /* 0x010fe20000010000 */
[----:B------:R-:W3:Y:S01]  /*32b0*/  SHFL.BFLY PT, R38, R31, 0x1, 0x1f ;  /* 0x0c201f001f267f89 */ /* 0x000ee200000e0000 */
[----:B------:R-:W-:Y:S01]  /*32c0*/  FADD.FTZ R7, RZ, R14 ;  /* 0x0000000eff077221 */ /* 0x000fe20000010000 */
[----:B--2---:R-:W-:Y:S02]  /*32d0*/  FADD.FTZ R19, R34, R19 ;  /* 0x0000001322137221 */ /* 0x004fe40000010000 */
[----:B------:R-:W2:Y:S01]  /*32e0*/  SHFL.BFLY PT, R25, R20, 0x1, 0x1f ;  /* 0x0c201f0014197f89 */ /* 0x000ea200000e0000 */
[----:B-----5:R-:W-:-:S03]  /*32f0*/  FADD.FTZ R10, R10, R17 ;  /* 0x000000110a0a7221 */ /* 0x020fc60000010000 */
[----:B------:R-:W4:Y:S01]  /*3300*/  SHFL.BFLY PT, R2, R29, 0x1, 0x1f ;  /* 0x0c201f001d027f89 */ /* 0x000f2200000e0000 */
[----:B0-----:R-:W-:-:S03]  /*3310*/  FADD.FTZ R5, R30, R5 ;  /* 0x000000051e057221 */ /* 0x001fc60000010000 */
[----:B------:R-:W0:Y:S01]  /*3320*/  SHFL.BFLY PT, R34, R7, 0x2, 0x1f ;  /* 0x0c401f0007227f89 */ /* 0x000e2200000e0000 */
[----:B------:R-:W-:-:S03]  /*3330*/  FADD.FTZ R17, R32, R9 ;  /* 0x0000000920117221 */ /* 0x000fc60000010000 */
[----:B------:R-:W5:Y:S01]  /*3340*/  SHFL.BFLY PT, R30, R37, 0x1, 0x1f ;  /* 0x0c201f00251e7f89 */ /* 0x000f6200000e0000 */
[----:B-1----:R-:W-:-:S03]  /*3350*/  FADD.FTZ R28, R33, R28 ;  /* 0x0000001c211c7221 */ /* 0x002fc60000010000 */
[----:B------:R-:W1:Y:S04]  /*3360*/  SHFL.BFLY PT, R32, R41, 0x1, 0x1f ;  /* 0x0c201f0029207f89 */ /* 0x000e6800000e0000 */
[----:B------:R-:W1:Y:S01]  /*3370*/  SHFL.BFLY PT, R33, R40, 0x1, 0x1f ;  /* 0x0c201f0028217f89 */ /* 0x000e6200000e0000 */
[----:B---3--:R-:W-:-:S03]  /*3380*/  FADD.FTZ R38, R31, R38 ;  /* 0x000000261f267221 */ /* 0x008fc60000010000 */
[----:B------:R-:W3:Y:S01]  /*3390*/  SHFL.BFLY PT, R14, R21, 0x1, 0x1f ;  /* 0x0c201f00150e7f89 */ /* 0x000ee200000e0000 */
[----:B--2---:R-:W-:Y:S01]  /*33a0*/  FADD.FTZ R20, R20, R25 ;  /* 0x0000001914147221 */ /* 0x004fe20000010000 */
[----:B----4-:R-:W-:Y:S02]  /*33b0*/  FADD.FTZ R2, R29, R2 ;  /* 0x000000021d027221 */ /* 0x010fe40000010000 */
[----:B------:R-:W2:Y:S01]  /*33c0*/  SHFL.BFLY PT, R42, R35, 0x1, 0x1f ;  /* 0x0c201f00232a7f89 */ /* 0x000ea200000e0000 */
[----:B0-----:R-:W-:-:S03]  /*33d0*/  FADD.FTZ R31, R7, R34 ;  /* 0x00000022071f7221 */ /* 0x001fc60000010000 */
[----:B------:R-:W0:Y:S01]  /*33e0*/  SHFL.BFLY PT, R25, R36, 0x1, 0x1f ;  /* 0x0c201f0024197f89 */ /* 0x000e2200000e0000 */
[----:B-----5:R-:W-:Y:S01]  /*33f0*/  FADD.FTZ R29, R37, R30 ;  /* 0x0000001e251d7221 */ /* 0x020fe20000010000 */
[----:B-1----:R-:W-:Y:S01]  /*3400*/  FADD.FTZ R30, R41, R32 ;  /* 0x00000020291e7221 */ /* 0x002fe20000010000 */
[----:B------:R-:W-:Y:S01]  /*3410*/  FADD.FTZ R32, R40, R33 ;  /* 0x0000002128207221 */ /* 0x000fe20000010000 */
[----:B---3--:R-:W-:Y:S02]  /*3420*/  FADD.FTZ R33, R21, R14 ;  /* 0x0000000e15217221 */ /* 0x008fe40000010000 */
[----:B------:R1:W3:Y:S01]  /*3430*/  SHFL.BFLY PT, R14, R31, 0x1, 0x1f ;  /* 0x0c201f001f0e7f89 */ /* 0x0002e200000e0000 */
[----:B--2---:R-:W-:Y:S01]  /*3440*/  FADD.FTZ R9, R35, R42 ;  /* 0x0000002a23097221 */ /* 0x004fe20000010000 */
[----:B01----:R-:W-:-:S07]  /*3450*/  FADD.FTZ R25, R36, R25 ;  /* 0x0000001924197221 */ /* 0x003fce0000010000 */
.L_x_6488:
        /* <DEDUP_REMOVED lines=8> */
[C---:B------:R-:W-:Y:S01]  /*34e0*/  LOP3.LUT R7, R24.reuse, 0x3e0, RZ, 0xc0, !PT ;  /* 0x000003e018077812 */ /* 0x040fe200078ec0ff */
        /* <DEDUP_REMOVED lines=36> */
.L_x_6402:
[----:B------:R-:W-:Y:S05]  /*3730*/  BSYNC.RECONVERGENT B0 ;  /* 0x0000000000007941 */ /* 0x000fea0003800200 */
.L_x_6401:
[----:B------:R-:W-:Y:S06]  /*3740*/  BAR.SYNC.DEFER_BLOCKING 0x0 ;  /* 0x0000000000007b1d */ /* 0x000fec0000010000 */
[----:B------:R-:W-:Y:S04]  /*3750*/  BSSY.RECONVERGENT B0, `(.L_x_6403) ;  /* 0x0000032000007945 */ /* 0x000fe80003800200 */
[----:B------:R-:W-:Y:S05]  /*3760*/  @P0 BRA `(.L_x_6404) ;  /* 0x0000000000c00947 */ /* 0x000fea0003800000 */
[----:B------:R-:W0:Y:S04]  /*3770*/  LDS R11, [R7+0x10] ;  /* 0x00001000070b7984 */ /* 0x000e280000000800 */
[----:B------:R-:W1:Y:S04]  /*3780*/  LDS R12, [R7] ;  /* 0x00000000070c7984 */ /* 0x000e680000000800 */
        /* <DEDUP_REMOVED lines=45> */
[----:B0-----:R-:W-:-:S07]  /*3a60*/  FADD.FTZ R30, R30, R11 ;  /* 0x0000000b1e1e7221 */ /* 0x001fce0000010000 */
.L_x_6404:
[----:B------:R-:W-:Y:S05]  /*3a70*/  BSYNC.RECONVERGENT B0 ;  /* 0x0000000000007941 */ /* 0x000fea0003800200 */
.L_x_6403:
        /* <DEDUP_REMOVED lines=27> */
.L_x_6406:
[----:B------:R-:W-:Y:S05]  /*3c30*/  BSYNC.RECONVERGENT B0 ;  /* 0x0000000000007941 */ /* 0x000fea0003800200 */
.L_x_6405:
        /* <DEDUP_REMOVED lines=51> */
.L_x_6408:
[----:B------:R-:W-:Y:S05]  /*3f70*/  BSYNC.RECONVERGENT B0 ;  /* 0x0000000000007941 */ /* 0x000fea0003800200 */
.L_x_6407:
        /* <DEDUP_REMOVED lines=38> */
.L_x_6371:
        /* <DEDUP_REMOVED lines=16> */
.L_x_6409:
[----:B------:R-:W-:Y:S05]  /*42e0*/  EXIT ;  /* 0x000000000000794d */ /* 0x000fea0003800000 */
.L_x_6373:
[----:B------:R-:W-:Y:S01]  /*42f0*/  HFMA2 R12, -RZ, RZ, 0, 9.5367431640625e-07 ;  /* 0x00000010ff0c7431 */ /* 0x000fe200000001ff */
[----:B------:R-:W-:Y:S01]  /*4300*/  MOV R11, 0x1f ;  /* 0x0000001f000b7802 */ /* 0x000fe20000000f00 */
[----:B------:R-:W-:-:S07]  /*4310*/  IMAD.MOV.U32 R15, RZ, RZ, -0x1 ;  /* 0xffffffffff0f7424 */ /* 0x000fce00078e00ff */
[----:B------:R-:W-:Y:S05]  /*4320*/  WARPSYNC.COLLECTIVE R15, `(.L_x_6410) ;  /* 0x000000000f087348 */ /* 0x000fea0003c00000 */
[----:B------:R0:W1:Y:S02]  /*4330*/  SHFL.BFLY P6, R14, R13, R12, R11 ;  /* 0x0c00000c0d0e7389 */ /* 0x00006400000c000b */
[----:B01----:R-:W-:Y:S05]  /*4340*/  ENDCOLLECTIVE ;  /* 0x000000000000791b */ /* 0x003fea0003800000 */
.L_x_6410:
[----:B------:R-:W-:Y:S01]  /*4350*/  HFMA2 R12, -RZ, RZ, 0, 4.76837158203125e-07 ;  /* 0x00000008ff0c7431 */ /* 0x000fe200000001ff */
[----:B------:R-:W-:-:S04]  /*4360*/  FMNMX.FTZ R0, R14, -3.40282346638528859812e+38, !PT ;  /* 0xff7fffff0e007809 */ /* 0x000fc80007810000 */
[----:B------:R-:W-:-:S07]  /*4370*/  MOV R13, R0 ;  /* 0x00000000000d7202 */ /* 0x000fce0000000f00 */
[----:B------:R-:W-:Y:S05]  /*4380*/  WARPSYNC.COLLECTIVE R15, `(.L_x_6411) ;  /* 0x000000000f087348 */ /* 0x000fea0003c00000 */
[----:B------:R0:W1:Y:S02]  /*4390*/  SHFL.BFLY P6, R14, R13, R12, R11 ;  /* 0x0c00000c0d0e7389 */ /* 0x00006400000c000b */
[----:B01----:R-:W-:Y:S05]  /*43a0*/  ENDCOLLECTIVE ;  /* 0x000000000000791b */ /* 0x003fea0003800000 */
.L_x_6411:
[----:B------:R-:W-:Y:S01]  /*43b0*/  IMAD.MOV.U32 R12, RZ, RZ, 0x4 ;  /* 0x00000004ff0c7424 */ /* 0x000fe200078e00ff */
[----:B------:R-:W-:-:S04]  /*43c0*/  FMNMX.FTZ R2, R0, R14, !PT ;  /* 0x0000000e00027209 */ /* 0x000fc80007810000 */
[----:B------:R-:W-:-:S07]  /*43d0*/  MOV R13, R2 ;  /* 0x00000002000d7202 */ /* 0x000fce0000000f00 */
[----:B------:R-:W-:Y:S05]  /*43e0*/  WARPSYNC.COLLECTIVE R15, `(.L_x_6412) ;  /* 0x000000000f087348 */ /* 0x000fea0003c00000 */
[----:B------:R0:W1:Y:S02]  /*43f0*/  SHFL.BFLY P6, R14, R13, R12, R11 ;  /* 0x0c00000c0d0e7389 */ /* 0x00006400000c000b */
[----:B01----:R-:W-:Y:S05]  /*4400*/  ENDCOLLECTIVE ;  /* 0x000000000000791b */ /* 0x003fea0003800000 */
.L_x_6412:
[----:B------:R-:W-:Y:S01]  /*4410*/  HFMA2 R12, -RZ, RZ, 0, 1.1920928955078125e-07 ;  /* 0x00000002ff0c7431 */ /* 0x000fe200000001ff */
[----:B------:R-:W-:-:S04]  /*4420*/  FMNMX.FTZ R3, R2, R14, !PT ;  /* 0x0000000e02037209 */ /* 0x000fc80007810000 */
[----:B------:R-:W-:-:S07]  /*4430*/  MOV R13, R3 ;  /* 0x00000003000d7202 */ /* 0x000fce0000000f00 */
[----:B------:R-:W-:Y:S05]  /*4440*/  WARPSYNC.COLLECTIVE R15, `(.L_x_6413) ;  /* 0x000000000f087348 */ /* 0x000fea0003c00000 */
[----:B------:R0:W1:Y:S02]  /*4450*/  SHFL.BFLY P6, R14, R13, R12, R11 ;  /* 0x0c00000c0d0e7389 */ /* 0x00006400000c000b */
[----:B01----:R-:W-:Y:S05]  /*4460*/  ENDCOLLECTIVE ;  /* 0x000000000000791b */ /* 0x003fea0003800000 */
.L_x_6413:
[----:B------:R-:W-:Y:S01]  /*4470*/  IMAD.MOV.U32 R12, RZ, RZ, 0x1 ;  /* 0x00000001ff0c7424 */ /* 0x000fe200078e00ff */
[----:B------:R-:W-:-:S04]  /*4480*/  FMNMX.FTZ R4, R3, R14, !PT ;  /* 0x0000000e03047209 */ /* 0x000fc80007810000 */
[----:B------:R-:W-:-:S07]  /*4490*/  MOV R13, R4 ;  /* 0x00000004000d7202 */ /* 0x000fce0000000f00 */
[----:B------:R-:W-:Y:S05]  /*44a0*/  WARPSYNC.COLLECTIVE R15, `(.L_x_6414) ;  /* 0x000000000f087348 */ /* 0x000fea0003c00000 */
[----:B------:R0:W1:Y:S02]  /*44b0*/  SHFL.BFLY P6, R14, R13, R12, R11 ;  /* 0x0c00000c0d0e7389 */ /* 0x00006400000c000b */
[----:B01----:R-:W-:Y:S05]  /*44c0*/  ENDCOLLECTIVE ;  /* 0x000000000000791b */ /* 0x003fea0003800000 */
.L_x_6414:
[----:B------:R-:W-:Y:S05]  /*44d0*/  BRA `(.L_x_6415) ;  /* 0xffffffc400cc7947 */ /* 0x000fea000383ffff */
.L_x_6400:
[----:B-12---:R-:W-:Y:S01]  /*44e0*/  HFMA2 R13, -RZ, RZ, 0, 0 ;  /* 0x00000000ff0d7431 */ /* 0x006fe200000001ff */
[----:B------:R-:W-:Y:S01]  /*44f0*/  MOV R12, 0x4 ;  /* 0x00000004000c7802 */ /* 0x000fe20000000f00 */
[----:B0-----:R-:W-:Y:S02]  /*4500*/  HFMA2 R11, -RZ, RZ, 0, 1.847743988037109375e-06 ;  /* 0x0000001fff0b7431 */ /* 0x001fe400000001ff */
[----:B------:R-:W-:-:S07]  /*4510*/  IMAD.MOV.U32 R15, RZ, RZ, -0x1 ;  /* 0xffffffffff0f7424 */ /* 0x000fce00078e00ff */
[----:B------:R-:W-:Y:S05]  /*4520*/  WARPSYNC.COLLECTIVE R15, `(.L_x_6416) ;  /* 0x000000000f087348 */ /* 0x000fea0003c00000 */
[----:B------:R0:W1:Y:S02]  /*4530*/  SHFL.BFLY P6, R14, R13, R12, R11 ;  /* 0x0c00000c0d0e7389 */ /* 0x00006400000c000b */
[----:B01----:R-:W-:Y:S05]  /*4540*/  ENDCOLLECTIVE ;  /* 0x000000000000791b */ /* 0x003fea0003800000 */
.L_x_6416:
[----:B------:R-:W-:Y:S02]  /*4550*/  HFMA2 R12, -RZ, RZ, 0, 1.1920928955078125e-07 ;  /* 0x00000002ff0c7431 */ /* 0x000fe400000001ff */
[----:B------:R-:W-:-:S05]  /*4560*/  FADD.FTZ R0, RZ, R14 ;  /* 0x0000000eff007221 */ /* 0x000fca0000010000 */
[----:B------:R-:W-:-:S07]  /*4570*/  MOV R13, R0 ;  /* 0x00000000000d7202 */ /* 0x000fce0000000f00 */
[----:B------:R-:W-:Y:S05]  /*4580*/  WARPSYNC.COLLECTIVE R15, `(.L_x_6417) ;  /* 0x000000000f087348 */ /* 0x000fea0003c00000 */
[----:B------:R0:W1:Y:S02]  /*4590*/  SHFL.BFLY P6, R14, R13, R12, R11 ;  /* 0x0c00000c0d0e7389 */ /* 0x00006400000c000b */
[----:B01----:R-:W-:Y:S05]  /*45a0*/  ENDCOLLECTIVE ;  /* 0x000000000000791b */ /* 0x003fea0003800000 */
.L_x_6417:
[----:B------:R-:W-:Y:S02]  /*45b0*/  IMAD.MOV.U32 R12, RZ, RZ, 0x1 ;  /* 0x00000001ff0c7424 */ /* 0x000fe400078e00ff */
[----:B------:R-:W-:-:S05]  /*45c0*/  FADD.FTZ R28, R0, R14 ;  /* 0x0000000e001c7221 */ /* 0x000fca0000010000 */
[----:B------:R-:W-:-:S07]  /*45d0*/  MOV R13, R28 ;  /* 0x0000001c000d7202 */ /* 0x000fce0000000f00 */
[----:B------:R-:W-:Y:S05]  /*45e0*/  WARPSYNC.COLLECTIVE R15, `(.L_x_6418) ;  /* 0x000000000f087348 */ /* 0x000fea0003c00000 */
[----:B------:R0:W1:Y:S02]  /*45f0*/  SHFL.BFLY P6, R14, R13, R12, R11 ;  /* 0x0c00000c0d0e7389 */ /* 0x00006400000c000b */
[----:B01----:R-:W-:Y:S05]  /*4600*/  ENDCOLLECTIVE ;  /* 0x000000000000791b */ /* 0x003fea0003800000 */
.L_x_6418:
[----:B------:R-:W-:Y:S01]  /*4610*/  HFMA2 R13, -RZ, RZ, 0, 0 ;  /* 0x00000000ff0d7431 */ /* 0x000fe200000001ff */
[----:B------:R-:W-:Y:S02]  /*4620*/  MOV R12, 0x4 ;  /* 0x00000004000c7802 */ /* 0x000fe40000000f00 */
[----:B------:R-:W-:-:S07]  /*4630*/  MOV R39, R14 ;  /* 0x0000000e00277202 */ /* 0x000fce0000000f00 */
[----:B------:R-:W-:Y:S05]  /*4640*/  WARPSYNC.COLLECTIVE R15, `(.L_x_6419) ;  /* 0x000000000f087348 */ /* 0x000fea0003c00000 */
[----:B------:R0:W1:Y:S02]  /*4650*/  SHFL.BFLY P6, R14, R13, R12, R11 ;  /* 0x0c00000c0d0e7389 */ /* 0x00006400000c000b */
[----:B01----:R-:W-:Y:S05]  /*4660*/  ENDCOLLECTIVE ;  /* 0x000000000000791b */ /* 0x003fea0003800000 */
.L_x_6419:
        /* <DEDUP_REMOVED lines=8> */
.L_x_6420:
[----:B------:R-:W-:Y:S01]  /*46f0*/  HFMA2 R12, -RZ, RZ, 0, 5.9604644775390625e-08 ;  /* 0x00000001ff0c7431 */ /* 0x000fe200000001ff */
[----:B------:R-:W-:-:S05]  /*4700*/  MOV R38, R14 ;  /* 0x0000000e00267202 */ /* 0x000fca0000000f00 */
[----:B------:R-:W-:-:S04]  /*4710*/  FADD.FTZ R38, R3, R38 ;  /* 0x0000002603267221 */ /* 0x000fc80000010000 */
[----:B------:R-:W-:-:S07]  /*4720*/  IMAD.MOV.U32 R13, RZ, RZ, R38 ;  /* 0x000000ffff0d7224 */ /* 0x000fce00078e0026 */
[----:B------:R-:W-:Y:S05]  /*4730*/  WARPSYNC.COLLECTIVE R15, `(.L_x_6421) ;  /* 0x000000000f087348 */ /* 0x000fea0003c00000 */
[----:B------:R0:W1:Y:S02]  /*4740*/  SHFL.BFLY P6, R14, R13, R12, R11 ;  /* 0x0c00000c0d0e7389 */ /* 0x00006400000c000b */
[----:B01----:R-:W-:Y:S05]  /*4750*/  ENDCOLLECTIVE ;  /* 0x000000000000791b */ /* 0x003fea0003800000 */
.L_x_6421:
[----:B------:R-:W-:Y:S02]  /*4760*/  HFMA2 R13, -RZ, RZ, 0, 0 ;  /* 0x00000000ff0d7431 */ /* 0x000fe400000001ff */
[----:B------:R-:W-:Y:S01]  /*4770*/  IMAD.MOV.U32 R12, RZ, RZ, 0x4 ;  /* 0x00000004ff0c7424 */ /* 0x000fe200078e00ff */
[----:B------:R-:W-:-:S07]  /*4780*/  MOV R0, R14 ;  /* 0x0000000e00007202 */ /* 0x000fce0000000f00 */
[----:B------:R-:W-:Y:S05]  /*4790*/  WARPSYNC.COLLECTIVE R15, `(.L_x_6422) ;  /* 0x000000000f087348 */ /* 0x000fea0003c00000 */
[----:B------:R0:W1:Y:S02]  /*47a0*/  SHFL.BFLY P6, R14, R13, R12, R11 ;  /* 0x0c00000c0d0e7389 */ /* 0x00006400000c000b */
[----:B01----:R-:W-:Y:S05]  /*47b0*/  ENDCOLLECTIVE ;  /* 0x000000000000791b */ /* 0x003fea0003800000 */
.L_x_6422:
        /* <DEDUP_REMOVED lines=8> */
.L_x_6423:
[----:B------:R-:W-:Y:S02]  /*4840*/  HFMA2 R12, -RZ, RZ, 0, 5.9604644775390625e-08 ;  /* 0x00000001ff0c7431 */ /* 0x000fe400000001ff */
[----:B------:R-:W-:-:S04]  /*4850*/  IMAD.MOV.U32 R2, RZ, RZ, R14 ;  /* 0x000000ffff027224 */ /* 0x000fc800078e000e */
[----:B------:R-:W-:-:S05]  /*4860*/  FADD.FTZ R2, R5, R2 ;  /* 0x0000000205027221 */ /* 0x000fca0000010000 */
[----:B------:R-:W-:-:S07]  /*4870*/  MOV R13, R2 ;  /* 0x00000002000d7202 */ /* 0x000fce0000000f00 */
[----:B------:R-:W-:Y:S05]  /*4880*/  WARPSYNC.COLLECTIVE R15, `(.L_x_6424) ;  /* 0x000000000f087348 */ /* 0x000fea0003c00000 */
[----:B------:R0:W1:Y:S02]  /*4890*/  SHFL.BFLY P6, R14, R13, R12, R11 ;  /* 0x0c00000c0d0e7389 */ /* 0x00006400000c000b */
[----:B01----:R-:W-:Y:S05]  /*48a0*/  ENDCOLLECTIVE ;  /* 0x000000000000791b */ /* 0x003fea0003800000 */
.L_x_6424:
[----:B------:R-:W-:Y:S02]  /*48b0*/  IMAD.MOV.U32 R13, RZ, RZ, RZ ;  /* 0x000000ffff0d7224 */ /* 0x000fe400078e00ff */
[----:B------:R-:W-:Y:S01]  /*48c0*/  HFMA2 R12, -RZ, RZ, 0, 2.384185791015625e-07 ;  /* 0x00000004ff0c7431 */ /* 0x000fe200000001ff */
[----:B------:R-:W-:-:S07]  /*48d0*/  MOV R3, R14 ;  /* 0x0000000e00037202 */ /* 0x000fce0000000f00 */
[----:B------:R-:W-:Y:S05]  /*48e0*/  WARPSYNC.COLLECTIVE R15, `(.L_x_6425) ;  /* 0x000000000f087348 */ /* 0x000fea0003c00000 */
[----:B------:R0:W1:Y:S02]  /*48f0*/  SHFL.BFLY P6, R14, R13, R12, R11 ;  /* 0x0c00000c0d0e7389 */ /* 0x00006400000c000b */
[----:B01----:R-:W-:Y:S05]  /*4900*/  ENDCOLLECTIVE ;  /* 0x000000000000791b */ /* 0x003fea0003800000 */
.L_x_6425:
        /* <DEDUP_REMOVED lines=8> */
.L_x_6426:
[----:B------:R-:W-:Y:S01]  /*4990*/  HFMA2 R12, -RZ, RZ, 0, 5.9604644775390625e-08 ;  /* 0x00000001ff0c7431 */ /* 0x000fe200000001ff */
[----:B------:R-:W-:-:S05]  /*49a0*/  MOV R4, R14 ;  /* 0x0000000e00047202 */ /* 0x000fca0000000f00 */
[----:B------:R-:W-:-:S05]  /*49b0*/  FADD.FTZ R4, R7, R4 ;  /* 0x0000000407047221 */ /* 0x000fca0000010000 */
[----:B------:R-:W-:-:S07]  /*49c0*/  MOV R13, R4 ;  /* 0x00000004000d7202 */ /* 0x000fce0000000f00 */
[----:B------:R-:W-:Y:S05]  /*49d0*/  WARPSYNC.COLLECTIVE R15, `(.L_x_6427) ;  /* 0x000000000f087348 */ /* 0x000fea0003c00000 */
[----:B------:R0:W1:Y:S02]  /*49e0*/  SHFL.BFLY P6, R14, R13, R12, R11 ;  /* 0x0c00000c0d0e7389 */ /* 0x00006400000c000b */
[----:B01----:R-:W-:Y:S05]  /*49f0*/  ENDCOLLECTIVE ;  /* 0x000000000000791b */ /* 0x003fea0003800000 */
.L_x_6427:
[----:B------:R-:W-:Y:S01]  /*4a00*/  MOV R13, RZ ;  /* 0x000000ff000d7202 */ /* 0x000fe20000000f00 */
[----:B------:R-:W-:Y:S02]  /*4a10*/  HFMA2 R12, -RZ, RZ, 0, 2.384185791015625e-07 ;  /* 0x00000004ff0c7431 */ /* 0x000fe400000001ff */
[----:B------:R-:W-:-:S07]  /*4a20*/  IMAD.MOV.U32 R5, RZ, RZ, R14 ;  /* 0x000000ffff057224 */ /* 0x000fce00078e000e */
[----:B------:R-:W-:Y:S05]  /*4a30*/  WARPSYNC.COLLECTIVE R15, `(.L_x_6428) ;  /* 0x000000000f087348 */ /* 0x000fea0003c00000 */
[----:B------:R0:W1:Y:S02]  /*4a40*/  SHFL.BFLY P6, R14, R13, R12, R11 ;  /* 0x0c00000c0d0e7389 */ /* 0x00006400000c000b */
[----:B01----:R-:W-:Y:S05]  /*4a50*/  ENDCOLLECTIVE ;  /* 0x000000000000791b */ /* 0x003fea0003800000 */
.L_x_6428:
        /* <DEDUP_REMOVED lines=8> */
.L_x_6429:
[----:B------:R-:W-:Y:S01]  /*4ae0*/  IMAD.MOV.U32 R12, RZ, RZ, 0x1 ;  /* 0x00000001ff0c7424 */ /* 0x000fe200078e00ff */
[----:B------:R-:W-:-:S05]  /*4af0*/  MOV R17, R14 ;  /* 0x0000000e00117202 */ /* 0x000fca0000000f00 */
[----:B------:R-:W-:-:S05]  /*4b00*/  FADD.FTZ R6, R10, R17 ;  /* 0x000000110a067221 */ /* 0x000fca0000010000 */
[----:B------:R-:W-:-:S07]  /*4b10*/  MOV R13, R6 ;  /* 0x00000006000d7202 */ /* 0x000fce0000000f00 */
[----:B------:R-:W-:Y:S05]  /*4b20*/  WARPSYNC.COLLECTIVE R15, `(.L_x_6430) ;  /* 0x000000000f087348 */ /* 0x000fea0003c00000 */
[----:B------:R0:W1:Y:S02]  /*4b30*/  SHFL.BFLY P6, R14, R13, R12, R11 ;  /* 0x0c00000c0d0e7389 */ /* 0x00006400000c000b */
[----:B01----:R-:W-:Y:S05]  /*4b40*/  ENDCOLLECTIVE ;  /* 0x000000000000791b */ /* 0x003fea0003800000 */
.L_x_6430:
[----:B------:R-:W-:Y:S01]  /*4b50*/  HFMA2 R13, -RZ, RZ, 0, 0 ;  /* 0x00000000ff0d7431 */ /* 0x000fe200000001ff */
[----:B------:R-:W-:Y:S02]  /*4b60*/  MOV R12, 0x4 ;  /* 0x00000004000c7802 */ /* 0x000fe40000000f00 */
[----:B------:R-:W-:-:S07]  /*4b70*/  MOV R7, R14 ;  /* 0x0000000e00077202 */ /* 0x000fce0000000f00 */
[----:B------:R-:W-:Y:S05]  /*4b80*/  WARPSYNC.COLLECTIVE R15, `(.L_x_6431) ;  /* 0x000000000f087348 */ /* 0x000fea0003c00000 */
[----:B------:R0:W1:Y:S02]  /*4b90*/  SHFL.BFLY P6, R14, R13, R12, R11 ;  /* 0x0c00000c0d0e7389 */ /* 0x00006400000c000b */
[----:B01----:R-:W-:Y:S05]  /*4ba0*/  ENDCOLLECTIVE ;  /* 0x000000000000791b */ /* 0x003fea0003800000 */
.L_x_6431:
        /* <DEDUP_REMOVED lines=8> */
.L_x_6432:
[----:B------:R-:W-:Y:S01]  /*4c30*/  HFMA2 R12, -RZ, RZ, 0, 5.9604644775390625e-08 ;  /* 0x00000001ff0c7431 */ /* 0x000fe200000001ff */
[----:B------:R-:W-:-:S05]  /*4c40*/  MOV R9, R14 ;  /* 0x0000000e00097202 */ /* 0x000fca0000000f00 */
[----:B------:R-:W-:-:S04]  /*4c50*/  FADD.FTZ R8, R8, R9 ;  /* 0x0000000908087221 */ /* 0x000fc80000010000 */
[----:B------:R-:W-:-:S07]  /*4c60*/  IMAD.MOV.U32 R13, RZ, RZ, R8 ;  /* 0x000000ffff0d7224 */ /* 0x000fce00078e0008 */
[----:B------:R-:W-:Y:S05]  /*4c70*/  WARPSYNC.COLLECTIVE R15, `(.L_x_6433) ;  /* 0x000000000f087348 */ /* 0x000fea0003c00000 */
[----:B------:R0:W1:Y:S02]  /*4c80*/  SHFL.BFLY P6, R14, R13, R12, R11 ;  /* 0x0c00000c0d0e7389 */ /* 0x00006400000c000b */
[----:B01----:R-:W-:Y:S05]  /*4c90*/  ENDCOLLECTIVE ;  /* 0x000000000000791b */ /* 0x003fea0003800000 */
.L_x_6433:
[----:B------:R-:W-:Y:S02]  /*4ca0*/  HFMA2 R13, -RZ, RZ, 0, 0 ;  /* 0x00000000ff0d7431 */ /* 0x000fe400000001ff */
[----:B------:R-:W-:Y:S01]  /*4cb0*/  IMAD.MOV.U32 R12, RZ, RZ, 0x4 ;  /* 0x00000004ff0c7424 */ /* 0x000fe200078e00ff */
[----:B------:R-:W-:-:S07]  /*4cc0*/  MOV R9, R14 ;  /* 0x0000000e00097202 */ /* 0x000fce0000000f00 */
[----:B------:R-:W-:Y:S05]  /*4cd0*/  WARPSYNC.COLLECTIVE R15, `(.L_x_6434) ;  /* 0x000000000f087348 */ /* 0x000fea0003c00000 */
[----:B------:R0:W1:Y:S02]  /*4ce0*/  SHFL.BFLY P6, R14, R13, R12, R11 ;  /* 0x0c00000c0d0e7389 */ /* 0x00006400000c000b */
[----:B01----:R-:W-:Y:S05]  /*4cf0*/  ENDCOLLECTIVE ;  /* 0x000000000000791b */ /* 0x003fea0003800000 */
.L_x_6434:
[----:B------:R-:W-:Y:S01]  /*4d00*/  FADD.FTZ R8, R8, R9 ;  /* 0x0000000908087221 */ /* 0x000fe20000010000 */
[----:B------:R-:W-:Y:S02]  /*4d10*/  HFMA2 R12, -RZ, RZ, 0, 1.1920928955078125e-07 ;  /* 0x00000002ff0c7431 */ /* 0x000fe400000001ff */
[----:B------:R-:W-:-:S05]  /*4d20*/  FADD.FTZ R10, RZ, R14 ;  /* 0x0000000eff0a7221 */ /* 0x000fca0000010000 */
[----:B------:R-:W-:-:S07]  /*4d30*/  MOV R13, R10 ;  /* 0x0000000a000d7202 */ /* 0x000fce0000000f00 */
[----:B------:R-:W-:Y:S05]  /*4d40*/  WARPSYNC.COLLECTIVE R15, `(.L_x_6435) ;  /* 0x000000000f087348 */ /* 0x000fea0003c00000 */
[----:B------:R0:W1:Y:S02]  /*4d50*/  SHFL.BFLY P6, R14, R13, R12, R11 ;  /* 0x0c00000c0d0e7389 */ /* 0x00006400000c000b */
[----:B01----:R-:W-:Y:S05]  /*4d60*/  ENDCOLLECTIVE ;  /* 0x000000000000791b */ /* 0x003fea0003800000 */
.L_x_6435:
[----:B------:R-:W-:Y:S01]  /*4d70*/  HFMA2 R12, -RZ, RZ, 0, 5.9604644775390625e-08 ;  /* 0x00000001ff0c7431 */ /* 0x000fe200000001ff */
[----:B------:R-:W-:-:S05]  /*4d80*/  MOV R35, R14 ;  /* 0x0000000e00237202 */ /* 0x000fca0000000f00 */
[----:B------:R-:W-:-:S04]  /*4d90*/  FADD.FTZ R10, R10, R35 ;  /* 0x000000230a0a7221 */ /* 0x000fc80000010000 */
[----:B------:R-:W-:-:S07]  /*4da0*/  IMAD.MOV.U32 R13, RZ, RZ, R10 ;  /* 0x000000ffff0d7224 */ /* 0x000fce00078e000a */
[----:B------:R-:W-:Y:S05]  /*4db0*/  WARPSYNC.COLLECTIVE R15, `(.L_x_6436) ;  /* 0x000000000f087348 */ /* 0x000fea0003c00000 */
[----:B------:R0:W1:Y:S02]  /*4dc0*/  SHFL.BFLY P6, R14, R13, R12, R11 ;  /* 0x0c00000c0d0e7389 */ /* 0x00006400000c000b */
[----:B01----:R-:W-:Y:S05]  /*4dd0*/  ENDCOLLECTIVE ;  /* 0x000000000000791b */ /* 0x003fea0003800000 */
.L_x_6436:
[----:B------:R-:W-:Y:S02]  /*4de0*/  HFMA2 R13, -RZ, RZ, 0, 0 ;  /* 0x00000000ff0d7431 */ /* 0x000fe400000001ff */
[----:B------:R-:W-:Y:S01]  /*4df0*/  IMAD.MOV.U32 R12, RZ, RZ, 0x4 ;  /* 0x00000004ff0c7424 */ /* 0x000fe200078e00ff */
[----:B------:R-:W-:-:S07]  /*4e00*/  MOV R17, R14 ;  /* 0x0000000e00117202 */ /* 0x000fce0000000f00 */
[----:B------:R-:W-:Y:S05]  /*4e10*/  WARPSYNC.COLLECTIVE R15, `(.L_x_6437) ;  /* 0x000000000f087348 */ /* 0x000fea0003c00000 */
[----:B------:R0:W1:Y:S02]  /*4e20*/  SHFL.BFLY P6, R14, R13, R12, R11 ;  /* 0x0c00000c0d0e7389 */ /* 0x00006400000c000b */
[----:B01----:R-:W-:Y:S05]  /*4e30*/  ENDCOLLECTIVE ;  /* 0x000000000000791b */ /* 0x003fea0003800000 */
.L_x_6437:
        /* <DEDUP_REMOVED lines=8> */
.L_x_6438:
[----:B------:R-:W-:Y:S02]  /*4ec0*/  HFMA2 R12, -RZ, RZ, 0, 5.9604644775390625e-08 ;  /* 0x00000001ff0c7431 */ /* 0x000fe400000001ff */
[----:B------:R-:W-:-:S04]  /*4ed0*/  IMAD.MOV.U32 R19, RZ, RZ, R14 ;  /* 0x000000ffff137224 */ /* 0x000fc800078e000e */
[----:B------:R-:W-:-:S05]  /*4ee0*/  FADD.FTZ R16, R16, R19 ;  /* 0x0000001310107221 */ /* 0x000fca0000010000 */
[----:B------:R-:W-:-:S07]  /*4ef0*/  MOV R13, R16 ;  /* 0x00000010000d7202 */ /* 0x000fce0000000f00 */
[----:B------:R-:W-:Y:S05]  /*4f00*/  WARPSYNC.COLLECTIVE R15, `(.L_x_6439) ;  /* 0x000000000f087348 */ /* 0x000fea0003c00000 */
[----:B------:R0:W1:Y:S02]  /*4f10*/  SHFL.BFLY P6, R14, R13, R12, R11 ;  /* 0x0c00000c0d0e7389 */ /* 0x00006400000c000b */
[----:B01----:R-:W-:Y:S05]  /*4f20*/  ENDCOLLECTIVE ;  /* 0x000000000000791b */ /* 0x003fea0003800000 */
.L_x_6439:
[----:B------:R-:W-:Y:S02]  /*4f30*/  IMAD.MOV.U32 R13, RZ, RZ, RZ ;  /* 0x000000ffff0d7224 */ /* 0x000fe400078e00ff */
[----:B------:R-:W-:Y:S01]  /*4f40*/  HFMA2 R12, -RZ, RZ, 0, 2.384185791015625e-07 ;  /* 0x00000004ff0c7431 */ /* 0x000fe200000001ff */
[----:B------:R-:W-:-:S07]  /*4f50*/  MOV R19, R14 ;  /* 0x0000000e00137202 */ /* 0x000fce0000000f00 */
[----:B------:R-:W-:Y:S05]  /*4f60*/  WARPSYNC.COLLECTIVE R15, `(.L_x_6440) ;  /* 0x000000000f087348 */ /* 0x000fea0003c00000 */
[----:B------:R0:W1:Y:S02]  /*4f70*/  SHFL.BFLY P6, R14, R13, R12, R11 ;  /* 0x0c00000c0d0e7389 */ /* 0x00006400000c000b */
[----:B01----:R-:W-:Y:S05]  /*4f80*/  ENDCOLLECTIVE ;  /* 0x000000000000791b */ /* 0x003fea0003800000 */
.L_x_6440:
        /* <DEDUP_REMOVED lines=8> */
.L_x_6441:
[----:B------:R-:W-:Y:S01]  /*5010*/  HFMA2 R12, -RZ, RZ, 0, 5.9604644775390625e-08 ;  /* 0x00000001ff0c7431 */ /* 0x000fe200000001ff */
[----:B------:R-:W-:-:S05]  /*5020*/  MOV R21, R14 ;  /* 0x0000000e00157202 */ /* 0x000fca0000000f00 */
[----:B------:R-:W-:-:S05]  /*5030*/  FADD.FTZ R18, R18, R21 ;  /* 0x0000001512127221 */ /* 0x000fca0000010000 */
[----:B------:R-:W-:-:S07]  /*5040*/  MOV R13, R18 ;  /* 0x00000012000d7202 */ /* 0x000fce0000000f00 */
[----:B------:R-:W-:Y:S05]  /*5050*/  WARPSYNC.COLLECTIVE R15, `(.L_x_6442) ;  /* 0x000000000f087348 */ /* 0x000fea0003c00000 */
[----:B------:R0:W1:Y:S02]  /*5060*/  SHFL.BFLY P6, R14, R13, R12, R11 ;  /* 0x0c00000c0d0e7389 */ /* 0x00006400000c000b */
[----:B01----:R-:W-:Y:S05]  /*5070*/  ENDCOLLECTIVE ;  /* 0x000000000000791b */ /* 0x003fea0003800000 */
.L_x_6442:
[----:B------:R-:W-:Y:S01]  /*5080*/  MOV R13, RZ ;  /* 0x000000ff000d7202 */ /* 0x000fe20000000f00 */
[----:B------:R-:W-:Y:S02]  /*5090*/  HFMA2 R12, -RZ, RZ, 0, 2.384185791015625e-07 ;  /* 0x00000004ff0c7431 */ /* 0x000fe400000001ff */
[----:B------:R-:W-:-:S07]  /*50a0*/  IMAD.MOV.U32 R21, RZ, RZ, R14 ;  /* 0x000000ffff157224 */ /* 0x000fce00078e000e */
[----:B------:R-:W-:Y:S05]  /*50b0*/  WARPSYNC.COLLECTIVE R15, `(.L_x_6443) ;  /* 0x000000000f087348 */ /* 0x000fea0003c00000 */
[----:B------:R0:W1:Y:S02]  /*50c0*/  SHFL.BFLY P6, R14, R13, R12, R11 ;  /* 0x0c00000c0d0e7389 */ /* 0x00006400000c000b */
[----:B01----:R-:W-:Y:S05]  /*50d0*/  ENDCOLLECTIVE ;  /* 0x000000000000791b */ /* 0x003fea0003800000 */
.L_x_6443:
[----:B------:R-:W-:Y:S01]  /*50e0*/  FADD.FTZ R18, R18, R21 ;  /* 0x0000001512127221 */ /* 0x000fe20000010000 */
[----:B------:R-:W-:Y:S02]  /*50f0*/  IMAD.MOV.U32 R12, RZ, RZ, 0x2 ;  /* 0x00000002ff0c7424 */ /* 0x000fe400078e00ff */
[----:B------:R-:W-:-:S05]  /*5100*/  FADD.FTZ R20, RZ, R14 ;  /* 0x0000000eff147221 */ /* 0x000fca0000010000 */
[----:B------:R-:W-:-:S07]  /*5110*/  MOV R13, R20 ;  /* 0x00000014000d7202 */ /* 0x000fce0000000f00 */
[----:B------:R-:W-:Y:S05]  /*5120*/  WARPSYNC.COLLECTIVE R15, `(.L_x_6444) ;  /* 0x000000000f087348 */ /* 0x000fea0003c00000 */
[----:B------:R0:W1:Y:S02]  /*5130*/  SHFL.BFLY P6, R14, R13, R12, R11 ;  /* 0x0c00000c0d0e7389 */ /* 0x00006400000c000b */
[----:B01----:R-:W-:Y:S05]  /*5140*/  ENDCOLLECTIVE ;  /* 0x000000000000791b */ /* 0x003fea0003800000 */
.L_x_6444:
[----:B------:R-:W-:Y:S01]  /*5150*/  HFMA2 R12, -RZ, RZ, 0, 5.9604644775390625e-08 ;  /* 0x00000001ff0c7431 */ /* 0x000fe200000001ff */
[----:B------:R-:W-:-:S05]  /*5160*/  MOV R25, R14 ;  /* 0x0000000e00197202 */ /* 0x000fca0000000f00 */
[----:B------:R-:W-:-:S05]  /*5170*/  FADD.FTZ R20, R20, R25 ;  /* 0x0000001914147221 */ /* 0x000fca0000010000 */
[----:B------:R-:W-:-:S07]  /*5180*/  MOV R13, R20 ;  /* 0x00000014000d7202 */ /* 0x000fce0000000f00 */
[----:B------:R-:W-:Y:S05]  /*5190*/  WARPSYNC.COLLECTIVE R15, `(.L_x_6445) ;  /* 0x000000000f087348 */ /* 0x000fea0003c00000 */
[----:B------:R0:W1:Y:S02]  /*51a0*/  SHFL.BFLY P6, R14, R13, R12, R11 ;  /* 0x0c00000c0d0e7389 */ /* 0x00006400000c000b */
[----:B01----:R-:W-:Y:S05]  /*51b0*/  ENDCOLLECTIVE ;  /* 0x000000000000791b */ /* 0x003fea0003800000 */
.L_x_6445:
[----:B------:R-:W-:Y:S01]  /*51c0*/  MOV R13, RZ ;  /* 0x000000ff000d7202 */ /* 0x000fe20000000f00 */
[----:B------:R-:W-:Y:S02]  /*51d0*/  HFMA2 R12, -RZ, RZ, 0, 2.384185791015625e-07 ;  /* 0x00000004ff0c7431 */ /* 0x000fe400000001ff */
[----:B------:R-:W-:-:S07]  /*51e0*/  IMAD.MOV.U32 R25, RZ, RZ, R14 ;  /* 0x000000ffff197224 */ /* 0x000fce00078e000e */
[----:B------:R-:W-:Y:S05]  /*51f0*/  WARPSYNC.COLLECTIVE R15, `(.L_x_6446) ;  /* 0x000000000f087348 */ /* 0x000fea0003c00000 */
[----:B------:R0:W1:Y:S02]  /*5200*/  SHFL.BFLY P6, R14, R13, R12, R11 ;  /* 0x0c00000c0d0e7389 */ /* 0x00006400000c000b */
[----:B01----:R-:W-:Y:S05]  /*5210*/  ENDCOLLECTIVE ;  /* 0x000000000000791b */ /* 0x003fea0003800000 */
.L_x_6446:
        /* <DEDUP_REMOVED lines=8> */
.L_x_6447:
[----:B------:R-:W-:Y:S01]  /*52a0*/  IMAD.MOV.U32 R12, RZ, RZ, 0x1 ;  /* 0x00000001ff0c7424 */ /* 0x000fe200078e00ff */
[----:B------:R-:W-:-:S05]  /*52b0*/  MOV R43, R14 ;  /* 0x0000000e002b7202 */ /* 0x000fca0000000f00 */
[----:B------:R-:W-:-:S05]  /*52c0*/  FADD.FTZ R27, R27, R43 ;  /* 0x0000002b1b1b7221 */ /* 0x000fca0000010000 */
[----:B------:R-:W-:-:S07]  /*52d0*/  MOV R13, R27 ;  /* 0x0000001b000d7202 */ /* 0x000fce0000000f00 */
[----:B------:R-:W-:Y:S05]  /*52e0*/  WARPSYNC.COLLECTIVE R15, `(.L_x_6448) ;  /* 0x000000000f087348 */ /* 0x000fea0003c00000 */
[----:B------:R0:W1:Y:S02]  /*52f0*/  SHFL.BFLY P6, R14, R13, R12, R11 ;  /* 0x0c00000c0d0e7389 */ /* 0x00006400000c000b */
[----:B01----:R-:W-:Y:S05]  /*5300*/  ENDCOLLECTIVE ;  /* 0x000000000000791b */ /* 0x003fea0003800000 */
.L_x_6448:
[----:B------:R-:W-:Y:S01]  /*5310*/  HFMA2 R13, -RZ, RZ, 0, 0 ;  /* 0x00000000ff0d7431 */ /* 0x000fe200000001ff */
[----:B------:R-:W-:Y:S02]  /*5320*/  MOV R12, 0x4 ;  /* 0x00000004000c7802 */ /* 0x000fe40000000f00 */
[----:B------:R-:W-:-:S07]  /*5330*/  MOV R28, R14 ;  /* 0x0000000e001c7202 */ /* 0x000fce0000000f00 */
[----:B------:R-:W-:Y:S05]  /*5340*/  WARPSYNC.COLLECTIVE R15, `(.L_x_6449) ;  /* 0x000000000f087348 */ /* 0x000fea0003c00000 */
[----:B------:R0:W1:Y:S02]  /*5350*/  SHFL.BFLY P6, R14, R13, R12, R11 ;  /* 0x0c00000c0d0e7389 */ /* 0x00006400000c000b */
[----:B01----:R-:W-:Y:S05]  /*5360*/  ENDCOLLECTIVE ;  /* 0x000000000000791b */ /* 0x003fea0003800000 */
.L_x_6449:
        /* <DEDUP_REMOVED lines=8> */
.L_x_6450:
[----:B------:R-:W-:Y:S01]  /*53f0*/  HFMA2 R12, -RZ, RZ, 0, 5.9604644775390625e-08 ;  /* 0x00000001ff0c7431 */ /* 0x000fe200000001ff */
[----:B------:R-:W-:-:S05]  /*5400*/  MOV R41, R14 ;  /* 0x0000000e00297202 */ /* 0x000fca0000000f00 */
[----:B------:R-:W-:-:S04]  /*5410*/  FADD.FTZ R29, R29, R41 ;  /* 0x000000291d1d7221 */ /* 0x000fc80000010000 */
[----:B------:R-:W-:-:S07]  /*5420*/  IMAD.MOV.U32 R13, RZ, RZ, R29 ;  /* 0x000000ffff0d7224 */ /* 0x000fce00078e001d */
[----:B------:R-:W-:Y:S05]  /*5430*/  WARPSYNC.COLLECTIVE R15, `(.L_x_6451) ;  /* 0x000000000f087348 */ /* 0x000fea0003c00000 */
[----:B------:R0:W1:Y:S02]  /*5440*/  SHFL.BFLY P6, R14, R13, R12, R11 ;  /* 0x0c00000c0d0e7389 */ /* 0x00006400000c000b */
[----:B01----:R-:W-:Y:S05]  /*5450*/  ENDCOLLECTIVE ;  /* 0x000000000000791b */ /* 0x003fea0003800000 */
.L_x_6451:
[----:B------:R-:W-:Y:S02]  /*5460*/  HFMA2 R13, -RZ, RZ, 0, 0 ;  /* 0x00000000ff0d7431 */ /* 0x000fe400000001ff */
[----:B------:R-:W-:Y:S01]  /*5470*/  IMAD.MOV.U32 R12, RZ, RZ, 0x4 ;  /* 0x00000004ff0c7424 */ /* 0x000fe200078e00ff */
[----:B------:R-:W-:-:S07]  /*5480*/  MOV R2, R14 ;  /* 0x0000000e00027202 */ /* 0x000fce0000000f00 */
[----:B------:R-:W-:Y:S05]  /*5490*/  WARPSYNC.COLLECTIVE R15, `(.L_x_6452) ;  /* 0x000000000f087348 */ /* 0x000fea0003c00000 */
[----:B------:R0:W1:Y:S02]  /*54a0*/  SHFL.BFLY P6, R14, R13, R12, R11 ;  /* 0x0c00000c0d0e7389 */ /* 0x00006400000c000b */
[----:B01----:R-:W-:Y:S05]  /*54b0*/  ENDCOLLECTIVE ;  /* 0x000000000000791b */ /* 0x003fea0003800000 */
.L_x_6452:
[----:B------:R-:W-:Y:S01]  /*54c0*/  FADD.FTZ R2, R29, R2 ;  /* 0x000000021d027221 */ /* 0x000fe20000010000 */
[----:B------:R-:W-:Y:S02]  /*54d0*/  HFMA2 R12, -RZ, RZ, 0, 1.1920928955078125e-07 ;  /* 0x00000002ff0c7431 */ /* 0x000fe400000001ff */
[----:B------:R-:W-:-:S05]  /*54e0*/  FADD.FTZ R30, RZ, R14 ;  /* 0x0000000eff1e7221 */ /* 0x000fca0000010000 */
[----:B------:R-:W-:-:S07]  /*54f0*/  MOV R13, R30 ;  /* 0x0000001e000d7202 */ /* 0x000fce0000000f00 */
[----:B------:R-:W-:Y:S05]  /*5500*/  WARPSYNC.COLLECTIVE R15, `(.L_x_6453) ;  /* 0x000000000f087348 */ /* 0x000fea0003c00000 */
[----:B------:R0:W1:Y:S02]  /*5510*/  SHFL.BFLY P6, R14, R13, R12, R11 ;  /* 0x0c00000c0d0e7389 */ /* 0x00006400000c000b */
[----:B01----:R-:W-:Y:S05]  /*5520*/  ENDCOLLECTIVE ;  /* 0x000000000000791b */ /* 0x003fea0003800000 */
.L_x_6453:
[----:B------:R-:W-:Y:S01]  /*5530*/  HFMA2 R12, -RZ, RZ, 0, 5.9604644775390625e-08 ;  /* 0x00000001ff0c7431 */ /* 0x000fe200000001ff */
[----:B------:R-:W-:-:S05]  /*5540*/  MOV R5, R14 ;  /* 0x0000000e00057202 */ /* 0x000fca0000000f00 */
[----:B------:R-:W-:-:S04]  /*5550*/  FADD.FTZ R30, R30, R5 ;  /* 0x000000051e1e7221 */ /* 0x000fc80000010000 */
[----:B------:R-:W-:-:S07]  /*5560*/  IMAD.MOV.U32 R13, RZ, RZ, R30 ;  /* 0x000000ffff0d7224 */ /* 0x000fce00078e001e */
[----:B------:R-:W-:Y:S05]  /*5570*/  WARPSYNC.COLLECTIVE R15, `(.L_x_6454) ;  /* 0x000000000f087348 */ /* 0x000fea0003c00000 */
[----:B------:R0:W1:Y:S02]  /*5580*/  SHFL.BFLY P6, R14, R13, R12, R11 ;  /* 0x0c00000c0d0e7389 */ /* 0x00006400000c000b */
[----:B01----:R-:W-:Y:S05]  /*5590*/  ENDCOLLECTIVE ;  /* 0x000000000000791b */ /* 0x003fea0003800000 */
.L_x_6454:
[----:B------:R-:W-:Y:S02]  /*55a0*/  HFMA2 R13, -RZ, RZ, 0, 0 ;  /* 0x00000000ff0d7431 */ /* 0x000fe400000001ff */
[----:B------:R-:W-:Y:S01]  /*55b0*/  IMAD.MOV.U32 R12, RZ, RZ, 0x4 ;  /* 0x00000004ff0c7424 */ /* 0x000fe200078e00ff */
[----:B------:R-:W-:-:S07]  /*55c0*/  MOV R5, R14 ;  /* 0x0000000e00057202 */ /* 0x000fce0000000f00 */
[----:B------:R-:W-:Y:S05]  /*55d0*/  WARPSYNC.COLLECTIVE R15, `(.L_x_6455) ;  /* 0x000000000f087348 */ /* 0x000fea0003c00000 */
[----:B------:R0:W1:Y:S02]  /*55e0*/  SHFL.BFLY P6, R14, R13, R12, R11 ;  /* 0x0c00000c0d0e7389 */ /* 0x00006400000c000b */
[----:B01----:R-:W-:Y:S05]  /*55f0*/  ENDCOLLECTIVE ;  /* 0x000000000000791b */ /* 0x003fea0003800000 */
.L_x_6455:
        /* <DEDUP_REMOVED lines=8> */
.L_x_6456:
[----:B------:R-:W-:Y:S02]  /*5680*/  HFMA2 R12, -RZ, RZ, 0, 5.9604644775390625e-08 ;  /* 0x00000001ff0c7431 */ /* 0x000fe400000001ff */
[----:B------:R-:W-:-:S04]  /*5690*/  IMAD.MOV.U32 R42, RZ, RZ, R14 ;  /* 0x000000ffff2a7224 */ /* 0x000fc800078e000e */
[----:B------:R-:W-:-:S05]  /*56a0*/  FADD.FTZ R31, R31, R42 ;  /* 0x0000002a1f1f7221 */ /* 0x000fca0000010000 */
[----:B------:R-:W-:-:S07]  /*56b0*/  MOV R13, R31 ;  /* 0x0000001f000d7202 */ /* 0x000fce0000000f00 */
[----:B------:R-:W-:Y:S05]  /*56c0*/  WARPSYNC.COLLECTIVE R15, `(.L_x_6457) ;  /* 0x000000000f087348 */ /* 0x000fea0003c00000 */
[----:B------:R0:W1:Y:S02]  /*56d0*/  SHFL.BFLY P6, R14, R13, R12, R11 ;  /* 0x0c00000c0d0e7389 */ /* 0x00006400000c000b */
[----:B01----:R-:W-:Y:S05]  /*56e0*/  ENDCOLLECTIVE ;  /* 0x000000000000791b */ /* 0x003fea0003800000 */
.L_x_6457:
[----:B------:R-:W-:Y:S02]  /*56f0*/  IMAD.MOV.U32 R13, RZ, RZ, RZ ;  /* 0x000000ffff0d7224 */ /* 0x000fe400078e00ff */
[----:B------:R-:W-:Y:S01]  /*5700*/  HFMA2 R12, -RZ, RZ, 0, 2.384185791015625e-07 ;  /* 0x00000004ff0c7431 */ /* 0x000fe200000001ff */
[----:B------:R-:W-:-:S07]  /*5710*/  MOV R38, R14 ;  /* 0x0000000e00267202 */ /* 0x000fce0000000f00 */
[----:B------:R-:W-:Y:S05]  /*5720*/  WARPSYNC.COLLECTIVE R15, `(.L_x_6458) ;  /* 0x000000000f087348 */ /* 0x000fea0003c00000 */
[----:B------:R0:W1:Y:S02]  /*5730*/  SHFL.BFLY P6, R14, R13, R12, R11 ;  /* 0x0c00000c0d0e7389 */ /* 0x00006400000c000b */
[----:B01----:R-:W-:Y:S05]  /*5740*/  ENDCOLLECTIVE ;  /* 0x000000000000791b */ /* 0x003fea0003800000 */
.L_x_6458:
[----:B------:R-:W-:Y:S01]  /*5750*/  FADD.FTZ R38, R31, R38 ;  /* 0x000000261f267221 */ /* 0x000fe20000010000 */
[----:B------:R-:W-:Y:S02]  /*5760*/  HFMA2 R12, -RZ, RZ, 0, 1.1920928955078125e-07 ;  /* 0x00000002ff0c7431 */ /* 0x000fe400000001ff */
[----:B------:R-:W-:-:S05]  /*5770*/  FADD.FTZ R32, RZ, R14 ;  /* 0x0000000eff207221 */ /* 0x000fca0000010000 */
[----:B------:R-:W-:-:S07]  /*5780*/  MOV R13, R32 ;  /* 0x00000020000d7202 */ /* 0x000fce0000000f00 */
[----:B------:R-:W-:Y:S05]  /*5790*/  WARPSYNC.COLLECTIVE R15, `(.L_x_6459) ;  /* 0x000000000f087348 */ /* 0x000fea0003c00000 */
[----:B------:R0:W1:Y:S02]  /*57a0*/  SHFL.BFLY P6, R14, R13, R12, R11 ;  /* 0x0c00000c0d0e7389 */ /* 0x00006400000c000b */
[----:B01----:R-:W-:Y:S05]  /*57b0*/  ENDCOLLECTIVE ;  /* 0x000000000000791b */ /* 0x003fea0003800000 */
.L_x_6459:
[----:B------:R-:W-:Y:S02]  /*57c0*/  HFMA2 R12, -RZ, RZ, 0, 5.9604644775390625e-08 ;  /* 0x00000001ff0c7431 */ /* 0x000fe400000001ff */
[----:B------:R-:W-:-:S04]  /*57d0*/  IMAD.MOV.U32 R17, RZ, RZ, R14 ;  /* 0x000000ffff117224 */ /* 0x000fc800078e000e */
[----:B------:R-:W-:-:S05]  /*57e0*/  FADD.FTZ R32, R32, R17 ;  /* 0x0000001120207221 */ /* 0x000fca0000010000 */
[----:B------:R-:W-:-:S07]  /*57f0*/  MOV R13, R32 ;  /* 0x00000020000d7202 */ /* 0x000fce0000000f00 */
[----:B------:R-:W-:Y:S05]  /*5800*/  WARPSYNC.COLLECTIVE R15, `(.L_x_6460) ;  /* 0x000000000f087348 */ /* 0x000fea0003c00000 */
[----:B------:R0:W1:Y:S02]  /*5810*/  SHFL.BFLY P6, R14, R13, R12, R11 ;  /* 0x0c00000c0d0e7389 */ /* 0x00006400000c000b */
[----:B01----:R-:W-:Y:S05]  /*5820*/  ENDCOLLECTIVE ;  /* 0x000000000000791b */ /* 0x003fea0003800000 */
.L_x_6460:
[----:B------:R-:W-:Y:S02]  /*5830*/  IMAD.MOV.U32 R13, RZ, RZ, RZ ;  /* 0x000000ffff0d7224 */ /* 0x000fe400078e00ff */
[----:B------:R-:W-:Y:S01]  /*5840*/  HFMA2 R12, -RZ, RZ, 0, 2.384185791015625e-07 ;  /* 0x00000004ff0c7431 */ /* 0x000fe200000001ff */
[----:B------:R-:W-:-:S07]  /*5850*/  MOV R9, R14 ;  /* 0x0000000e00097202 */ /* 0x000fce0000000f00 */
[----:B------:R-:W-:Y:S05]  /*5860*/  WARPSYNC.COLLECTIVE R15, `(.L_x_6461) ;  /* 0x000000000f087348 */ /* 0x000fea0003c00000 */
[----:B------:R0:W1:Y:S02]  /*5870*/  SHFL.BFLY P6, R14, R13, R12, R11 ;  /* 0x0c00000c0d0e7389 */ /* 0x00006400000c000b */
[----:B01----:R-:W-:Y:S05]  /*5880*/  ENDCOLLECTIVE ;  /* 0x000000000000791b */ /* 0x003fea0003800000 */
.L_x_6461:
        /* <DEDUP_REMOVED lines=8> */
.L_x_6462:
[----:B------:R-:W-:Y:S01]  /*5910*/  HFMA2 R12, -RZ, RZ, 0, 5.9604644775390625e-08 ;  /* 0x00000001ff0c7431 */ /* 0x000fe200000001ff */
[----:B------:R-:W-:-:S05]  /*5920*/  MOV R44, R14 ;  /* 0x0000000e002c7202 */ /* 0x000fca0000000f00 */
[----:B------:R-:W-:-:S05]  /*5930*/  FADD.FTZ R33, R33, R44 ;  /* 0x0000002c21217221 */ /* 0x000fca0000010000 */
[----:B------:R-:W-:-:S07]  /*5940*/  MOV R13, R33 ;  /* 0x00000021000d7202 */ /* 0x000fce0000000f00 */
[----:B------:R-:W-:Y:S05]  /*5950*/  WARPSYNC.COLLECTIVE R15, `(.L_x_6463) ;  /* 0x000000000f087348 */ /* 0x000fea0003c00000 */
[----:B------:R0:W1:Y:S02]  /*5960*/  SHFL.BFLY P6, R14, R13, R12, R11 ;  /* 0x0c00000c0d0e7389 */ /* 0x00006400000c000b */
[----:B01----:R-:W-:Y:S05]  /*5970*/  ENDCOLLECTIVE ;  /* 0x000000000000791b */ /* 0x003fea0003800000 */
.L_x_6463:
[----:B------:R-:W-:Y:S01]  /*5980*/  MOV R13, RZ ;  /* 0x000000ff000d7202 */ /* 0x000fe20000000f00 */
[----:B------:R-:W-:Y:S02]  /*5990*/  HFMA2 R12, -RZ, RZ, 0, 2.384185791015625e-07 ;  /* 0x00000004ff0c7431 */ /* 0x000fe400000001ff */
[----:B------:R-:W-:-:S07]  /*59a0*/  IMAD.MOV.U32 R28, RZ, RZ, R14 ;  /* 0x000000ffff1c7224 */ /* 0x000fce00078e000e */
[----:B------:R-:W-:Y:S05]  /*59b0*/  WARPSYNC.COLLECTIVE R15, `(.L_x_6464) ;  /* 0x000000000f087348 */ /* 0x000fea0003c00000 */
[----:B------:R0:W1:Y:S02]  /*59c0*/  SHFL.BFLY P6, R14, R13, R12, R11 ;  /* 0x0c00000c0d0e7389 */ /* 0x00006400000c000b */
[----:B01----:R-:W-:Y:S05]  /*59d0*/  ENDCOLLECTIVE ;  /* 0x000000000000791b */ /* 0x003fea0003800000 */
.L_x_6464:
        /* <DEDUP_REMOVED lines=8> */
.L_x_6465:
[----:B------:R-:W-:Y:S01]  /*5a60*/  HFMA2 R12, -RZ, RZ, 0, 5.9604644775390625e-08 ;  /* 0x00000001ff0c7431 */ /* 0x000fe200000001ff */
[----:B------:R-:W-:-:S05]  /*5a70*/  MOV R7, R14 ;  /* 0x0000000e00077202 */ /* 0x000fca0000000f00 */
[----:B------:R-:W-:-:S05]  /*5a80*/  FADD.FTZ R34, R34, R7 ;  /* 0x0000000722227221 */ /* 0x000fca0000010000 */
[----:B------:R-:W-:-:S07]  /*5a90*/  MOV R13, R34 ;  /* 0x00000022000d7202 */ /* 0x000fce0000000f00 */
[----:B------:R-:W-:Y:S05]  /*5aa0*/  WARPSYNC.COLLECTIVE R15, `(.L_x_6466) ;  /* 0x000000000f087348 */ /* 0x000fea0003c00000 */
[----:B------:R0:W1:Y:S02]  /*5ab0*/  SHFL.BFLY P6, R14, R13, R12, R11 ;  /* 0x0c00000c0d0e7389 */ /* 0x00006400000c000b */
[----:B01----:R-:W-:Y:S05]  /*5ac0*/  ENDCOLLECTIVE ;  /* 0x000000000000791b */ /* 0x003fea0003800000 */
.L_x_6466:
[----:B------:R-:W-:Y:S01]  /*5ad0*/  MOV R13, RZ ;  /* 0x000000ff000d7202 */ /* 0x000fe20000000f00 */
[----:B------:R-:W-:Y:S02]  /*5ae0*/  HFMA2 R12, -RZ, RZ, 0, 2.384185791015625e-07 ;  /* 0x00000004ff0c7431 */ /* 0x000fe400000001ff */
[----:B------:R-:W-:-:S07]  /*5af0*/  IMAD.MOV.U32 R19, RZ, RZ, R14 ;  /* 0x000000ffff137224 */ /* 0x000fce00078e000e */
[----:B------:R-:W-:Y:S05]  /*5b00*/  WARPSYNC.COLLECTIVE R15, `(.L_x_6467) ;  /* 0x000000000f087348 */ /* 0x000fea0003c00000 */
[----:B------:R0:W1:Y:S02]  /*5b10*/  SHFL.BFLY P6, R14, R13, R12, R11 ;  /* 0x0c00000c0d0e7389 */ /* 0x00006400000c000b */
[----:B01----:R-:W-:Y:S05]  /*5b20*/  ENDCOLLECTIVE ;  /* 0x000000000000791b */ /* 0x003fea0003800000 */
.L_x_6467:
[----:B------:R-:W-:Y:S01]  /*5b30*/  FADD.FTZ R19, R34, R19 ;  /* 0x0000001322137221 */ /* 0x000fe20000010000 */
[----:B------:R-:W-:Y:S02]  /*5b40*/  HFMA2 R12, -RZ, RZ, 0, 1.1920928955078125e-07 ;  /* 0x00000002ff0c7431 */ /* 0x000fe400000001ff */
[----:B------:R-:W-:-:S05]  /*5b50*/  FADD.FTZ R35, RZ, R14 ;  /* 0x0000000eff237221 */ /* 0x000fca0000010000 */
[----:B------:R-:W-:-:S07]  /*5b60*/  MOV R13, R35 ;  /* 0x00000023000d7202 */ /* 0x000fce0000000f00 */
[----:B------:R-:W-:Y:S05]  /*5b70*/  WARPSYNC.COLLECTIVE R15, `(.L_x_6468) ;  /* 0x000000000f087348 */ /* 0x000fea0003c00000 */
[----:B------:R0:W1:Y:S02]  /*5b80*/  SHFL.BFLY P6, R14, R13, R12, R11 ;  /* 0x0c00000c0d0e7389 */ /* 0x00006400000c000b */
[----:B01----:R-:W-:Y:S05]  /*5b90*/  ENDCOLLECTIVE ;  /* 0x000000000000791b */ /* 0x003fea0003800000 */
.L_x_6468:
[----:B------:R-:W-:Y:S02]  /*5ba0*/  HFMA2 R12, -RZ, RZ, 0, 5.9604644775390625e-08 ;  /* 0x00000001ff0c7431 */ /* 0x000fe400000001ff */
[----:B------:R-:W-:-:S04]  /*5bb0*/  IMAD.MOV.U32 R40, RZ, RZ, R14 ;  /* 0x000000ffff287224 */ /* 0x000fc800078e000e */
[----:B------:R-:W-:-:S05]  /*5bc0*/  FADD.FTZ R35, R35, R40 ;  /* 0x0000002823237221 */ /* 0x000fca0000010000 */
[----:B------:R-:W-:-:S07]  /*5bd0*/  MOV R13, R35 ;  /* 0x00000023000d7202 */ /* 0x000fce0000000f00 */
[----:B------:R-:W-:Y:S05]  /*5be0*/  WARPSYNC.COLLECTIVE R15, `(.L_x_6469) ;  /* 0x000000000f087348 */ /* 0x000fea0003c00000 */
[----:B------:R0:W1:Y:S02]  /*5bf0*/  SHFL.BFLY P6, R14, R13, R12, R11 ;  /* 0x0c00000c0d0e7389 */ /* 0x00006400000c000b */
[----:B01----:R-:W-:Y:S05]  /*5c00*/  ENDCOLLECTIVE ;  /* 0x000000000000791b */ /* 0x003fea0003800000 */
.L_x_6469:
[----:B------:R-:W-:Y:S02]  /*5c10*/  HFMA2 R13, -RZ, RZ, 0, 0 ;  /* 0x00000000ff0d7431 */ /* 0x000fe400000001ff */
[----:B------:R-:W-:Y:S01]  /*5c20*/  IMAD.MOV.U32 R12, RZ, RZ, 0x4 ;  /* 0x00000004ff0c7424 */ /* 0x000fe200078e00ff */
[----:B------:R-:W-:-:S07]  /*5c30*/  MOV R42, R14 ;  /* 0x0000000e002a7202 */ /* 0x000fce0000000f00 */
[----:B------:R-:W-:Y:S05]  /*5c40*/  WARPSYNC.COLLECTIVE R15, `(.L_x_6470) ;  /* 0x000000000f087348 */ /* 0x000fea0003c00000 */
[----:B------:R0:W1:Y:S02]  /*5c50*/  SHFL.BFLY P6, R14, R13, R12, R11 ;  /* 0x0c00000c0d0e7389 */ /* 0x00006400000c000b */
[----:B01----:R-:W-:Y:S05]  /*5c60*/  ENDCOLLECTIVE ;  /* 0x000000000000791b */ /* 0x003fea0003800000 */
.L_x_6470:
[----:B------:R-:W-:Y:S01]  /*5c70*/  HFMA2 R12, -RZ, RZ, 0, 1.1920928955078125e-07 ;  /* 0x00000002ff0c7431 */ /* 0x000fe200000001ff */
[----:B------:R-:W-:-:S05]  /*5c80*/  MOV R36, R14 ;  /* 0x0000000e00247202 */ /* 0x000fca0000000f00 */
[----:B------:R-:W-:-:S05]  /*5c90*/  FADD.FTZ R36, RZ, R36 ;  /* 0x00000024ff247221 */ /* 0x000fca0000010000 */
[----:B------:R-:W-:-:S07]  /*5ca0*/  MOV R13, R36 ;  /* 0x00000024000d7202 */ /* 0x000fce0000000f00 */
[----:B------:R-:W-:Y:S05]  /*5cb0*/  WARPSYNC.COLLECTIVE R15, `(.L_x_6471) ;  /* 0x000000000f087348 */ /* 0x000fea0003c00000 */
[----:B------:R0:W1:Y:S02]  /*5cc0*/  SHFL.BFLY P6, R14, R13, R12, R11 ;  /* 0x0c00000c0d0e7389 */ /* 0x00006400000c000b */
[----:B01----:R-:W-:Y:S05]  /*5cd0*/  ENDCOLLECTIVE ;  /* 0x000000000000791b */ /* 0x003fea0003800000 */
.L_x_6471:
[----:B------:R-:W-:Y:S01]  /*5ce0*/  HFMA2 R12, -RZ, RZ, 0, 5.9604644775390625e-08 ;  /* 0x00000001ff0c7431 */ /* 0x000fe200000001ff */
[----:B------:R-:W-:-:S05]  /*5cf0*/  MOV R9, R14 ;  /* 0x0000000e00097202 */ /* 0x000fca0000000f00 */
[----:B------:R-:W-:Y:S01]  /*5d00*/  FADD.FTZ R36, R36, R9 ;  /* 0x0000000924247221 */ /* 0x000fe20000010000 */
[----:B------:R-:W-:-:S03]  /*5d10*/  FADD.FTZ R9, R35, R42 ;  /* 0x0000002a23097221 */ /* 0x000fc60000010000 */
[----:B------:R-:W-:-:S07]  /*5d20*/  IMAD.MOV.U32 R13, RZ, RZ, R36 ;  /* 0x000000ffff0d7224 */ /* 0x000fce00078e0024 */
[----:B------:R-:W-:Y:S05]  /*5d30*/  WARPSYNC.COLLECTIVE R15, `(.L_x_6472) ;  /* 0x000000000f087348 */ /* 0x000fea0003c00000 */
[----:B------:R0:W1:Y:S02]  /*5d40*/  SHFL.BFLY P6, R14, R13, R12, R11 ;  /* 0x0c00000c0d0e7389 */ /* 0x00006400000c000b */
[----:B01----:R-:W-:Y:S05]  /*5d50*/  ENDCOLLECTIVE ;  /* 0x000000000000791b */ /* 0x003fea0003800000 */
.L_x_6472:
[----:B------:R-:W-:Y:S01]  /*5d60*/  HFMA2 R13, -RZ, RZ, 0, 0 ;  /* 0x00000000ff0d7431 */ /* 0x000fe200000001ff */
[----:B------:R-:W-:Y:S02]  /*5d70*/  MOV R12, 0x4 ;  /* 0x00000004000c7802 */ /* 0x000fe40000000f00 */
[----:B------:R-:W-:-:S07]  /*5d80*/  MOV R25, R14 ;  /* 0x0000000e00197202 */ /* 0x000fce0000000f00 */
[----:B------:R-:W-:Y:S05]  /*5d90*/  WARPSYNC.COLLECTIVE R15, `(.L_x_6473) ;  /* 0x000000000f087348 */ /* 0x000fea0003c00000 */
[----:B------:R0:W1:Y:S02]  /*5da0*/  SHFL.BFLY P6, R14, R13, R12, R11 ;  /* 0x0c00000c0d0e7389 */ /* 0x00006400000c000b */
[----:B01----:R-:W-:Y:S05]  /*5db0*/  ENDCOLLECTIVE ;  /* 0x000000000000791b */ /* 0x003fea0003800000 */
.L_x_6473:
        /* <DEDUP_REMOVED lines=8> */
.L_x_6474:
[----:B------:R-:W-:Y:S02]  /*5e40*/  HFMA2 R12, -RZ, RZ, 0, 5.9604644775390625e-08 ;  /* 0x00000001ff0c7431 */ /* 0x000fe400000001ff */
[----:B------:R-:W-:-:S05]  /*5e50*/  FADD.FTZ R37, R37, R14 ;  /* 0x0000000e25257221 */ /* 0x000fca0000010000 */
[----:B------:R-:W-:-:S07]  /*5e60*/  MOV R13, R37 ;  /* 0x00000025000d7202 */ /* 0x000fce0000000f00 */
[----:B------:R-:W-:Y:S05]  /*5e70*/  WARPSYNC.COLLECTIVE R15, `(.L_x_6475) ;  /* 0x000000000f087348 */ /* 0x000fea0003c00000 */
[----:B------:R0:W1:Y:S02]  /*5e80*/  SHFL.BFLY P6, R14, R13, R12, R11 ;  /* 0x0c00000c0d0e7389 */ /* 0x00006400000c000b */
[----:B01----:R-:W-:Y:S05]  /*5e90*/  ENDCOLLECTIVE ;  /* 0x000000000000791b */ /* 0x003fea0003800000 */
.L_x_6475:
[----:B------:R-:W-:Y:S01]  /*5ea0*/  MOV R13, RZ ;  /* 0x000000ff000d7202 */ /* 0x000fe20000000f00 */
[----:B------:R-:W-:Y:S02]  /*5eb0*/  HFMA2 R12, -RZ, RZ, 0, 2.384185791015625e-07 ;  /* 0x00000004ff0c7431 */ /* 0x000fe400000001ff */
[----:B------:R-:W-:-:S07]  /*5ec0*/  IMAD.MOV.U32 R30, RZ, RZ, R14 ;  /* 0x000000ffff1e7224 */ /* 0x000fce00078e000e */
[----:B------:R-:W-:Y:S05]  /*5ed0*/  WARPSYNC.COLLECTIVE R15, `(.L_x_6476) ;  /* 0x000000000f087348 */ /* 0x000fea0003c00000 */
[----:B------:R0:W1:Y:S02]  /*5ee0*/  SHFL.BFLY P6, R14, R13, R12, R11 ;  /* 0x0c00000c0d0e7389 */ /* 0x00006400000c000b */
[----:B01----:R-:W-:Y:S05]  /*5ef0*/  ENDCOLLECTIVE ;  /* 0x000000000000791b */ /* 0x003fea0003800000 */
.L_x_6476:
[----:B------:R-:W-:Y:S01]  /*5f00*/  FADD.FTZ R29, R37, R30 ;  /* 0x0000001e251d7221 */ /* 0x000fe20000010000 */
[----:B------:R-:W-:Y:S02]  /*5f10*/  HFMA2 R12, -RZ, RZ, 0, 1.1920928955078125e-07 ;  /* 0x00000002ff0c7431 */ /* 0x000fe400000001ff */
[----:B------:R-:W-:-:S05]  /*5f20*/  FADD.FTZ R41, RZ, R14 ;  /* 0x0000000eff297221 */ /* 0x000fca0000010000 */
[----:B------:R-:W-:-:S07]  /*5f30*/  MOV R13, R41 ;  /* 0x00000029000d7202 */ /* 0x000fce0000000f00 */
[----:B------:R-:W-:Y:S05]  /*5f40*/  WARPSYNC.COLLECTIVE R15, `(.L_x_6477) ;  /* 0x000000000f087348 */ /* 0x000fea0003c00000 */
[----:B------:R0:W1:Y:S02]  /*5f50*/  SHFL.BFLY P6, R14, R13, R12, R11 ;  /* 0x0c00000c0d0e7389 */ /* 0x00006400000c000b */
[----:B01----:R-:W-:Y:S05]  /*5f60*/  ENDCOLLECTIVE ;  /* 0x000000000000791b */ /* 0x003fea0003800000 */
.L_x_6477:
[----:B------:R-:W-:Y:S02]  /*5f70*/  HFMA2 R12, -RZ, RZ, 0, 5.9604644775390625e-08 ;  /* 0x00000001ff0c7431 */ /* 0x000fe400000001ff */
[----:B------:R-:W-:-:S04]  /*5f80*/  IMAD.MOV.U32 R42, RZ, RZ, R14 ;  /* 0x000000ffff2a7224 */ /* 0x000fc800078e000e */
[----:B------:R-:W-:-:S05]  /*5f90*/  FADD.FTZ R41, R41, R42 ;  /* 0x0000002a29297221 */ /* 0x000fca0000010000 */
[----:B------:R-:W-:-:S07]  /*5fa0*/  MOV R13, R41 ;  /* 0x00000029000d7202 */ /* 0x000fce0000000f00 */
[----:B------:R-:W-:Y:S05]  /*5fb0*/  WARPSYNC.COLLECTIVE R15, `(.L_x_6478) ;  /* 0x000000000f087348 */ /* 0x000fea0003c00000 */
[----:B------:R0:W1:Y:S02]  /*5fc0*/  SHFL.BFLY P6, R14, R13, R12, R11 ;  /* 0x0c00000c0d0e7389 */ /* 0x00006400000c000b */
[----:B01----:R-:W-:Y:S05]  /*5fd0*/  ENDCOLLECTIVE ;  /* 0x000000000000791b */ /* 0x003fea0003800000 */
.L_x_6478:
[----:B------:R-:W-:Y:S02]  /*5fe0*/  HFMA2 R13, -RZ, RZ, 0, 0 ;  /* 0x00000000ff0d7431 */ /* 0x000fe400000001ff */
[----:B------:R-:W-:Y:S01]  /*5ff0*/  IMAD.MOV.U32 R12, RZ, RZ, 0x4 ;  /* 0x00000004ff0c7424 */ /* 0x000fe200078e00ff */
[----:B------:R-:W-:-:S07]  /*6000*/  MOV R32, R14 ;  /* 0x0000000e00207202 */ /* 0x000fce0000000f00 */
[----:B------:R-:W-:Y:S05]  /*6010*/  WARPSYNC.COLLECTIVE R15, `(.L_x_6479) ;  /* 0x000000000f087348 */ /* 0x000fea0003c00000 */
[----:B------:R0:W1:Y:S02]  /*6020*/  SHFL.BFLY P6, R14, R13, R12, R11 ;  /* 0x0c00000c0d0e7389 */ /* 0x00006400000c000b */
[----:B01----:R-:W-:Y:S05]  /*6030*/  ENDCOLLECTIVE ;  /* 0x000000000000791b */ /* 0x003fea0003800000 */
.L_x_6479:
        /* <DEDUP_REMOVED lines=8> */
.L_x_6480:
[----:B------:R-:W-:Y:S02]  /*60c0*/  IMAD.MOV.U32 R12, RZ, RZ, 0x1 ;  /* 0x00000001ff0c7424 */ /* 0x000fe400078e00ff */
[----:B------:R-:W-:-:S05]  /*60d0*/  FADD.FTZ R40, R40, R14 ;  /* 0x0000000e28287221 */ /* 0x000fca0000010000 */
[----:B------:R-:W-:-:S07]  /*60e0*/  MOV R13, R40 ;  /* 0x00000028000d7202 */ /* 0x000fce0000000f00 */
[----:B------:R-:W-:Y:S05]  /*60f0*/  WARPSYNC.COLLECTIVE R15, `(.L_x_6481) ;  /* 0x000000000f087348 */ /* 0x000fea0003c00000 */
[----:B------:R0:W1:Y:S02]  /*6100*/  SHFL.BFLY P6, R14, R13, R12, R11 ;  /* 0x0c00000c0d0e7389 */ /* 0x00006400000c000b */
[----:B01----:R-:W-:Y:S05]  /*6110*/  ENDCOLLECTIVE ;  /* 0x000000000000791b */ /* 0x003fea0003800000 */
.L_x_6481:
[----:B------:R-:W-:Y:S01]  /*6120*/  HFMA2 R13, -RZ, RZ, 0, 0 ;  /* 0x00000000ff0d7431 */ /* 0x000fe200000001ff */
[----:B------:R-:W-:Y:S02]  /*6130*/  MOV R12, 0x4 ;  /* 0x00000004000c7802 */ /* 0x000fe40000000f00 */
[----:B------:R-:W-:-:S07]  /*6140*/  MOV R33, R14 ;  /* 0x0000000e00217202 */ /* 0x000fce0000000f00 */
[----:B------:R-:W-:Y:S05]  /*6150*/  WARPSYNC.COLLECTIVE R15, `(.L_x_6482) ;  /* 0x000000000f087348 */ /* 0x000fea0003c00000 */
[----:B------:R0:W1:Y:S02]  /*6160*/  SHFL.BFLY P6, R14, R13, R12, R11 ;  /* 0x0c00000c0d0e7389 */ /* 0x00006400000c000b */
[----:B01----:R-:W-:Y:S05]  /*6170*/  ENDCOLLECTIVE ;  /* 0x000000000000791b */ /* 0x003fea0003800000 */
.L_x_6482:
[----:B------:R-:W-:Y:S01]  /*6180*/  FADD.FTZ R32, R40, R33 ;  /* 0x0000002128207221 */ /* 0x000fe20000010000 */
[----:B------:R-:W-:Y:S02]  /*6190*/  IMAD.MOV.U32 R12, RZ, RZ, 0x2 ;  /* 0x00000002ff0c7424 */ /* 0x000fe400078e00ff */
[----:B------:R-:W-:-:S05]  /*61a0*/  FADD.FTZ R7, RZ, R14 ;  /* 0x0000000eff077221 */ /* 0x000fca0000010000 */
[----:B------:R-:W-:-:S07]  /*61b0*/  MOV R13, R7 ;  /* 0x00000007000d7202 */ /* 0x000fce0000000f00 */
[----:B------:R-:W-:Y:S05]  /*61c0*/  WARPSYNC.COLLECTIVE R15, `(.L_x_6483) ;  /* 0x000000000f087348 */ /* 0x000fea0003c00000 */
[----:B------:R0:W1:Y:S02]  /*61d0*/  SHFL.BFLY P6, R14, R13, R12, R11 ;  /* 0x0c00000c0d0e7389 */ /* 0x00006400000c000b */
[----:B01----:R-:W-:Y:S05]  /*61e0*/  ENDCOLLECTIVE ;  /* 0x000000000000791b */ /* 0x003fea0003800000 */
.L_x_6483:
[----:B------:R-:W-:Y:S02]  /*61f0*/  HFMA2 R12, -RZ, RZ, 0, 5.9604644775390625e-08 ;  /* 0x00000001ff0c7431 */ /* 0x000fe400000001ff */
[----:B------:R-:W-:-:S05]  /*6200*/  FADD.FTZ R21, R7, R14 ;  /* 0x0000000e07157221 */ /* 0x000fca0000010000 */
[----:B------:R-:W-:-:S07]  /*6210*/  MOV R13, R21 ;  /* 0x00000015000d7202 */ /* 0x000fce0000000f00 */
[----:B------:R-:W-:Y:S05]  /*6220*/  WARPSYNC.COLLECTIVE R15, `(.L_x_6484) ;  /* 0x000000000f087348 */ /* 0x000fea0003c00000 */
[----:B------:R0:W1:Y:S02]  /*6230*/  SHFL.BFLY P6, R14, R13, R12, R11 ;  /* 0x0c00000c0d0e7389 */ /* 0x00006400000c000b */
[----:B01----:R-:W-:Y:S05]  /*6240*/  ENDCOLLECTIVE ;  /* 0x000000000000791b */ /* 0x003fea0003800000 */
.L_x_6484:
[----:B------:R-:W-:Y:S01]  /*6250*/  MOV R13, RZ ;  /* 0x000000ff000d7202 */ /* 0x000fe20000000f00 */
[----:B------:R-:W-:Y:S02]  /*6260*/  HFMA2 R12, -RZ, RZ, 0, 2.384185791015625e-07 ;  /* 0x00000004ff0c7431 */ /* 0x000fe400000001ff */
[----:B------:R-:W-:-:S07]  /*6270*/  FADD.FTZ R33, R21, R14 ;  /* 0x0000000e15217221 */ /* 0x000fce0000010000 */
[----:B------:R-:W-:Y:S05]  /*6280*/  WARPSYNC.COLLECTIVE R15, `(.L_x_6485) ;  /* 0x000000000f087348 */ /* 0x000fea0003c00000 */
[----:B------:R0:W1:Y:S02]  /*6290*/  SHFL.BFLY P6, R14, R13, R12, R11 ;  /* 0x0c00000c0d0e7389 */ /* 0x00006400000c000b */
[----:B01----:R-:W-:Y:S05]  /*62a0*/  ENDCOLLECTIVE ;  /* 0x000000000000791b */ /* 0x003fea0003800000 */
.L_x_6485:
[----:B------:R-:W-:Y:S01]  /*62b0*/  MOV R12, 0x2 ;  /* 0x00000002000c7802 */ /* 0x000fe20000000f00 */
[----:B------:R-:W-:-:S04]  /*62c0*/  FADD.FTZ R7, RZ, R14 ;  /* 0x0000000eff077221 */ /* 0x000fc80000010000 */
[----:B------:R-:W-:-:S07]  /*62d0*/  IMAD.MOV.U32 R13, RZ, RZ, R7 ;  /* 0x000000ffff0d7224 */ /* 0x000fce00078e0007 */
[----:B------:R-:W-:Y:S05]  /*62e0*/  WARPSYNC.COLLECTIVE R15, `(.L_x_6486) ;  /* 0x000000000f087348 */ /* 0x000fea0003c00000 */
[----:B------:R0:W1:Y:S02]  /*62f0*/  SHFL.BFLY P6, R14, R13, R12, R11 ;  /* 0x0c00000c0d0e7389 */ /* 0x00006400000c000b */
[----:B01----:R-:W-:Y:S05]  /*6300*/  ENDCOLLECTIVE ;  /* 0x000000000000791b */ /* 0x003fea0003800000 */
.L_x_6486:
[----:B------:R-:W-:Y:S01]  /*6310*/  HFMA2 R12, -RZ, RZ, 0, 5.9604644775390625e-08 ;  /* 0x00000001ff0c7431 */ /* 0x000fe200000001ff */
[----:B------:R-:W-:-:S05]  /*6320*/  MOV R34, R14 ;  /* 0x0000000e00227202 */ /* 0x000fca0000000f00 */
[----:B------:R-:W-:-:S05]  /*6330*/  FADD.FTZ R31, R7, R34 ;  /* 0x00000022071f7221 */ /* 0x000fca0000010000 */
[----:B------:R-:W-:-:S07]  /*6340*/  MOV R13, R31 ;  /* 0x0000001f000d7202 */ /* 0x000fce0000000f00 */
[----:B------:R-:W-:Y:S05]  /*6350*/  WARPSYNC.COLLECTIVE R15, `(.L_x_6487) ;  /* 0x000000000f087348 */ /* 0x000fea0003c00000 */
[----:B------:R0:W1:Y:S02]  /*6360*/  SHFL.BFLY P6, R14, R13, R12, R11 ;  /* 0x0c00000c0d0e7389 */ /* 0x00006400000c000b */
[----:B01----:R-:W-:Y:S05]  /*6370*/  ENDCOLLECTIVE ;  /* 0x000000000000791b */ /* 0x003fea0003800000 */
.L_x_6487:
[----:B------:R-:W-:Y:S05]  /*6380*/  BRA `(.L_x_6488) ;  /* 0xffffffd000347947 */ /* 0x000fea000383ffff */
.L_x_6489:
        /* <DEDUP_REMOVED lines=15> */
.L_x_27279:


//--------------------- .text._ZN4vllm25paged_attention_v2_kernelIfhLi80ELi32ELi128ELNS_18Fp8KVCacheDataTypeE2ELb1ELi512EEEvPfS2_PT_PKS3_PKT0_S9_ifPKiSB_iPKfiiiSD_SD_iiiii --------------------------
	.section	.text._ZN4vllm25paged_attention_v2_kernelIfhLi80ELi32ELi128ELNS_18Fp8KVCacheDataTypeE2ELb1ELi512EEEvPfS2_PT_PKS3_PKT0_S9_ifPKiSB_iPKfiiiSD_SD_iiiii,"ax",@progbits
	.align	128
        .global         _ZN4vllm25paged_attention_v2_kernelIfhLi80ELi32ELi128ELNS_18Fp8KVCacheDataTypeE2ELb1ELi512EEEvPfS2_PT_PKS3_PKT0_S9_ifPKiSB_iPKfiiiSD_SD_iiiii
        .type           _ZN4vllm25paged_attention_v2_kernelIfhLi80ELi32ELi128ELNS_18Fp8KVCacheDataTypeE2ELb1ELi512EEEvPfS2_PT_PKS3_PKT0_S9_ifPKiSB_iPKfiiiSD_SD_iiiii,@function
        .size           _ZN4vllm25paged_attention_v2_kernelIfhLi80ELi32ELi128ELNS_18Fp8KVCacheDataTypeE2ELb1ELi512EEEvPfS2_PT_PKS3_PKT0_S9_ifPKiSB_iPKfiiiSD_SD_iiiii,(.L_x_27280 - _ZN4vllm25paged_attention_v2_kernelIfhLi80ELi32ELi128ELNS_18Fp8KVCacheDataTypeE2ELb1ELi512EEEvPfS2_PT_PKS3_PKT0_S9_ifPKiSB_iPKfiiiSD_SD_iiiii)
        .other          _ZN4vllm25paged_attention_v2_kernelIfhLi80ELi32ELi128ELNS_18Fp8KVCacheDataTypeE2ELb1ELi512EEEvPfS2_PT_PKS3_PKT0_S9_ifPKiSB_iPKfiiiSD_SD_iiiii,@"STO_CUDA_ENTRY STV_DEFAULT"
_ZN4vllm25paged_attention_v2_kernelIfhLi80ELi32ELi128ELNS_18Fp8KVCacheDataTypeE2ELb1ELi512EEEvPfS2_PT_PKS3_PKT0_S9_ifPKiSB_iPKfiiiSD_SD_iiiii:
.text._ZN4vllm25paged_attention_v2_kernelIfhLi80ELi32ELi128ELNS_18Fp8KVCacheDataTypeE2ELb1ELi512EEEvPfS2_PT_PKS3_PKT0_S9_ifPKiSB_iPKfiiiSD_SD_iiiii:
        /* <DEDUP_REMOVED lines=18> */
[----:B------:R-:W3:Y:S01]  /*0120*/  LDCU UR41, c[0x0][0x370] ;  /* 0x00006e00ff2977ac */ /* 0x000ee20008000800 */
        /* <DEDUP_REMOVED lines=8> */
[----:B------:R-:W-:Y:S01]  /*01b0*/  ISETP.NE.AND P1, PT, R4, RZ, PT ;  /* 0x000000ff0400720c */ /* 0x000fe20003f25270 */
[----:B0-----:R-:W0:Y:S10]  /*01c0*/  MUFU.RCP R5, R5 ;  /* 0x0000000500057308 */ /* 0x001e340000001000 */
[----:B------:R-:W-:-:S05]  /*01d0*/  VOTEU.ANY UP0, P0 ;  /* 0x0000000000ff7886 */ /* 0x000fca0000000100 */
[----:B------:R-:W3:Y:S01]  /*01e0*/  @UP0 LDCU UR4, c[0x0][0x3f8] ;  /* 0x00007f00ff0407ac */ /* 0x000ee20008000800 */
[----:B0-----:R-:W-:-:S04]  /*01f0*/  IADD3 R8, PT, PT, R5, 0xffffffe, RZ ;  /* 0x0ffffffe05087810 */ /* 0x001fc80007ffe0ff */
[----:B------:R0:W4:Y:S01]  /*0200*/  F2I.FTZ.U32.TRUNC.NTZ R9, R8 ;  /* 0x0000000800097305 */ /* 0x000122000021f000 */
[----:B---3--:R-:W-:Y:S01]  /*0210*/  @UP0 UIMAD UR4, UR41, UR4, UR40 ;  /* 0x00000004290402a4 */ /* 0x008fe2000f8e0228 */
[----:B0-----:R-:W-:-:S05]  /*0220*/  HFMA2 R8, -RZ, RZ, 0, 0 ;  /* 0x00000000ff087431 */ /* 0x001fca00000001ff */
[----:B------:R-:W-:Y:S02]  /*0230*/  IMAD.U32 R12, RZ, RZ, UR4 ;  /* 0x00000004ff0c7e24 */ /* 0x000fe4000f8e00ff */
[----:B----4-:R-:W-:-:S04]  /*0240*/  IMAD R0, R9, R17, RZ ;  /* 0x0000001109007224 */ /* 0x010fc800078e02ff */
[----:B------:R-:W-:-:S04]  /*0250*/  IMAD.MOV R13, RZ, RZ, -R0 ;  /* 0x000000ffff0d7224 */ /* 0x000fc800078e0a00 */
[----:B------:R-:W-:Y:S01]  /*0260*/  IMAD.HI.U32 R0, R9, R13, R8 ;  /* 0x0000000d09007227 */ /* 0x000fe200078e0008 */
[----:B-1----:R-:W-:-:S05]  /*0270*/  SHF.R.U32.HI R9, RZ, 0x5, R18 ;  /* 0x00000005ff097819 */ /* 0x002fca0000011612 */
        /* <DEDUP_REMOVED lines=9> */
[----:B------:R-:W-:Y:S01]  /*0310*/  @!P2 IMAD.IADD R6, R6, 0x1, -R17 ;  /* 0x000000010606a824 */ /* 0x000fe200078e0a11 */
[----:B------:R-:W-:Y:S02]  /*0320*/  @!P2 IADD3 R8, PT, PT, R8, 0x1, RZ ;  /* 0x000000010808a810 */ /* 0x000fe40007ffe0ff */
[----:B------:R-:W-:Y:S02]  /*0330*/  PLOP3.LUT P2, PT, PT, PT, UP0, 0x80, 0x8 ;  /* 0x000000000008781c */ /* 0x000fe40003f4f008 */
[----:B------:R-:W-:Y:S02]  /*0340*/  ISETP.GE.U32.AND P0, PT, R6, R17, PT ;  /* 0x000000110600720c */ /* 0x000fe40003f06070 */
        /* <DEDUP_REMOVED lines=24> */
[----:B------:R-:W-:Y:S01]  /*04d0*/  @!P2 IMAD.IADD R6, R6, 0x1, -R11 ;  /* 0x000000010606a824 */ /* 0x000fe200078e0a0b */
[----:B------:R-:W-:Y:S02]  /*04e0*/  @!P2 IADD3 R5, PT, PT, R5, 0x1, RZ ;  /* 0x000000010505a810 */ /* 0x000fe40007ffe0ff */
[----:B------:R-:W-:Y:S02]  /*04f0*/  ISETP.NE.AND P2, PT, R4, RZ, PT ;  /* 0x000000ff0400720c */ /* 0x000fe40003f45270 */
[----:B------:R-:W-:Y:S02]  /*0500*/  ISETP.GE.U32.AND P1, PT, R6, R11, PT ;  /* 0x0000000b0600720c */ /* 0x000fe40003f26070 */
[----:B------:R-:W-:-:S04]  /*0510*/  LOP3.LUT R6, R4, UR41, RZ, 0x3c, !PT ;  /* 0x0000002904067c12 */ /* 0x000fc8000f8e3cff */
[----:B------:R-:W-:-:S07]  /*0520*/  ISETP.GE.AND P3, PT, R6, RZ, PT ;  /* 0x000000ff0600720c */ /* 0x000fce0003f66270 */
[----:B------:R-:W-:-:S06]  /*0530*/  @P1 IADD3 R5, PT, PT, R5, 0x1, RZ ;  /* 0x0000000105051810 */ /* 0x000fcc0007ffe0ff */
        /* <DEDUP_REMOVED lines=19> */
[C---:B------:R-:W-:Y:S02]  /*0670*/  ISETP.NE.AND P2, PT, R5.reuse, RZ, PT ;  /* 0x000000ff0500720c */ /* 0x040fe40003f45270 */
        /* <DEDUP_REMOVED lines=10> */
.L_x_6490:
        /* <DEDUP_REMOVED lines=16> */
[----:B0-----:R-:W-:Y:S02]  /*0820*/  IADD3 R3, PT, PT, R12, 0xffffffe, RZ ;  /* 0x0ffffffe0c037810 */ /* 0x001fe40007ffe0ff */
[----:B------:R-:W-:Y:S02]  /*0830*/  IADD3 R12, PT, PT, -R2, R13, RZ ;  /* 0x0000000d020c7210 */ /* 0x000fe40007ffe1ff */
[----:B------:R-:W-:Y:S02]  /*0840*/  MOV R2, RZ ;  /* 0x000000ff00027202 */ /* 0x000fe40000000f00 */
[----:B------:R-:W0:Y:S01]  /*0850*/  F2I.FTZ.U32.TRUNC.NTZ R3, R3 ;  /* 0x0000000300037305 */ /* 0x000e22000021f000 */
[----:B-1----:R-:W-:Y:S02]  /*0860*/  LEA R13, R15, R14, 0x18 ;  /* 0x0000000e0f0d7211 */ /* 0x002fe400078ec0ff */
[----:B--2---:R-:W-:-:S02]  /*0870*/  IADD3 R14, PT, PT, R8, -UR4, RZ ;  /* 0x80000004080e7c10 */ /* 0x004fc4000fffe0ff */
[----:B0-----:R-:W-:-:S05]  /*0880*/  IADD3 R22, PT, PT, RZ, -R3, RZ ;  /* 0x80000003ff167210 */ /* 0x001fca0007ffe0ff */
[----:B------:R-:W-:-:S04]  /*0890*/  IMAD R19, R22, R17, RZ ;  /* 0x0000001116137224 */ /* 0x000fc800078e02ff */
[----:B------:R-:W-:-:S04]  /*08a0*/  IMAD.HI.U32 R2, R3, R19, R2 ;  /* 0x0000001303027227 */ /* 0x000fc800078e0002 */
[----:B------:R-:W-:-:S07]  /*08b0*/  IMAD.MOV.U32 R3, RZ, RZ, R9 ;  /* 0x000000ffff037224 */ /* 0x000fce00078e0009 */
.L_x_6494:
        /* <DEDUP_REMOVED lines=39> */
.L_x_6492:
[----:B------:R-:W-:Y:S05]  /*0b30*/  BSYNC.RECONVERGENT B6 ;  /* 0x0000000000067941 */ /* 0x000fea0003800200 */
.L_x_6491:
        /* <DEDUP_REMOVED lines=14> */
.L_x_6537:
        /* <DEDUP_REMOVED lines=10> */
[----:B------:R-:W-:Y:S01]  /*0cc0*/  IMAD.MOV.U32 R15, RZ, RZ, RZ ;  /* 0x000000ffff0f7224 */ /* 0x000fe200078e00ff */
        /* <DEDUP_REMOVED lines=22> */
[----:B------:R-:W-:Y:S01]  /*0e30*/  IADD3 R14, PT, PT, R0, 0x20, RZ ;  /* 0x00000020000e7810 */ /* 0x000fe20007ffe0ff */
[----:B------:R-:W-:Y:S01]  /*0e40*/  HFMA2 R15, -RZ, RZ, 0, 0 ;  /* 0x00000000ff0f7431 */ /* 0x000fe200000001ff */
[----:B------:R-:W-:Y:S02]  /*0e50*/  LEA.HI R12, R12, 0x1, RZ, 0x19 ;  /* 0x000000010c0c7811 */ /* 0x000fe400078fc8ff */
[----:B------:R-:W-:Y:S01]  /*0e60*/  LEA R13, R3, R14, 0x18 ;  /* 0x0000000e030d7211 */ /* 0x000fe200078ec0ff */
[----:B------:R-:W-:Y:S01]  /*0e70*/  IMAD.MOV.U32 R14, RZ, RZ, R18 ;  /* 0x000000ffff0e7224 */ /* 0x000fe200078e0012 */
[----:B------:R-:W-:Y:S02]  /*0e80*/  LOP3.LUT R12, R12, 0x3, RZ, 0xc0, !PT ;  /* 0x000000030c0c7812 */ /* 0x000fe400078ec0ff */
[----:B------:R-:W-:Y:S02]  /*0e90*/  LEA R13, R18, R13, 0x2 ;  /* 0x0000000d120d7211 */ /* 0x000fe400078e10ff */
[----:B------:R-:W-:-:S07]  /*0ea0*/  IADD3 R12, PT, PT, -R12, RZ, RZ ;  /* 0x000000ff0c0c7210 */ /* 0x000fce0007ffe1ff */
.L_x_6500:
        /* <DEDUP_REMOVED lines=11> */
.L_x_6499:
[----:B------:R-:W-:Y:S05]  /*0f60*/  BSYNC.RECONVERGENT B1 ;  /* 0x0000000000017941 */ /* 0x000fea0003800200 */
.L_x_6498:
        /* <DEDUP_REMOVED lines=12> */
.L_x_6503:
        /* <DEDUP_REMOVED lines=20> */
[----:B------:R-:W-:Y:S01]  /*1170*/  FMUL.FTZ R25, R25, 1.4426950216293334961 ;  /* 0x3fb8aa3b19197820 */ /* 0x000fe20000410000 */
[C---:B----4-:R-:W-:Y:S01]  /*1180*/  FADD.FTZ R21, -R2.reuse, R21 ;  /* 0x0000001502157221 */ /* 0x050fe20000010100 */
[----:B------:R-:W4:Y:S01]  /*1190*/  LDS R29, [R12+0x1800] ;  /* 0x001800000c1d7984 */ /* 0x000f220000000800 */
[----:B------:R-:W3:Y:S01]  /*11a0*/  MUFU.EX2 R20, R20 ;  /* 0x0000001400147308 */ /* 0x000ee20000000800 */
[----:B-----5:R-:W-:Y:S01]  /*11b0*/  FADD.FTZ R27, -R2, R27 ;  /* 0x0000001b021b7221 */ /* 0x020fe20000010100 */
[----:B------:R-:W-:Y:S02]  /*11c0*/  FMUL.FTZ R21, R21, 1.4426950216293334961 ;  /* 0x3fb8aa3b15157820 */ /* 0x000fe40000410000 */
[----:B------:R-:W5:Y:S01]  /*11d0*/  MUFU.EX2 R25, R25 ;  /* 0x0000001900197308 */ /* 0x000f620000000800 */
[----:B------:R-:W-:Y:S01]  /*11e0*/  FMUL.FTZ R27, R27, 1.4426950216293334961 ;  /* 0x3fb8aa3b1b1b7820 */ /* 0x000fe20000410000 */
[----:B--2---:R-:W-:Y:S01]  /*11f0*/  FADD.FTZ R15, R22, R15 ;  /* 0x0000000f160f7221 */ /* 0x004fe20000010000 */
[----:B------:R2:W-:Y:S01]  /*1200*/  STS [R12+-0x400], R22 ;  /* 0xfffc00160c007388 */ /* 0x0005e20000000800 */
[----:B------:R0:W-:Y:S01]  /*1210*/  MUFU.EX2 R31, R21 ;  /* 0x00000015001f7308 */ /* 0x0001e20000000800 */
[----:B------:R-:W-:Y:S01]  /*1220*/  FADD.FTZ R35, -R2, R35 ;  /* 0x0000002302237221 */ /* 0x000fe20000010100 */
[----:B---3--:R-:W-:Y:S01]  /*1230*/  FADD.FTZ R15, R15, R24 ;  /* 0x000000180f0f7221 */ /* 0x008fe20000010000 */
[----:B------:R-:W-:Y:S01]  /*1240*/  STS [R12+-0x200], R24 ;  /* 0xfffe00180c007388 */ /* 0x000fe20000000800 */
[----:B------:R-:W3:Y:S03]  /*1250*/  MUFU.EX2 R27, R27 ;  /* 0x0000001b001b7308 */ /* 0x000ee60000000800 */
[----:B------:R4:W-:Y:S01]  /*1260*/  STS [R12], R20 ;  /* 0x000000140c007388 */ /* 0x0009e20000000800 */
[----:B--2---:R-:W-:-:S03]  /*1270*/  FADD.FTZ R22, R15, R20 ;  /* 0x000000140f167221 */ /* 0x004fc60000010000 */
[----:B------:R-:W2:Y:S01]  /*1280*/  LDS R15, [R12+0xc00] ;  /* 0x000c00000c0f7984 */ /* 0x000ea20000000800 */
[----:B-----5:R-:W-:Y:S01]  /*1290*/  FADD.FTZ R22, R22, R25 ;  /* 0x0000001916167221 */ /* 0x020fe20000010000 */
[----:B0-----:R-:W-:Y:S02]  /*12a0*/  FADD.FTZ R19, -R2, R19 ;  /* 0x0000001302137221 */ /* 0x001fe40000010100 */
[----:B------:R-:W0:Y:S01]  /*12b0*/  LDS R21, [R12+0x1200] ;  /* 0x001200000c157984 */ /* 0x000e220000000800 */
[----:B---3--:R-:W-:Y:S01]  /*12c0*/  FADD.FTZ R22, R22, R27 ;  /* 0x0000001b16167221 */ /* 0x008fe20000010000 */
[----:B------:R-:W-:Y:S01]  /*12d0*/  FMUL.FTZ R33, R19, 1.4426950216293334961 ;  /* 0x3fb8aa3b13217820 */ /* 0x000fe20000410000 */
[----:B-1----:R-:W-:Y:S01]  /*12e0*/  FADD.FTZ R23, -R2, R23 ;  /* 0x0000001702177221 */ /* 0x002fe20000010100 */
[----:B------:R-:W1:Y:S01]  /*12f0*/  LDS R19, [R12+0xe00] ;  /* 0x000e00000c137984 */ /* 0x000e620000000800 */
[----:B------:R-:W-:Y:S02]  /*1300*/  FADD.FTZ R22, R22, R31 ;  /* 0x0000001f16167221 */ /* 0x000fe40000010000 */
[----:B------:R-:W-:Y:S01]  /*1310*/  FMUL.FTZ R37, R23, 1.4426950216293334961 ;  /* 0x3fb8aa3b17257820 */ /* 0x000fe20000410000 */
[----:B------:R-:W-:Y:S01]  /*1320*/  STS [R12+0x200], R25 ;  /* 0x000200190c007388 */ /* 0x000fe20000000800 */
[----:B------:R-:W3:Y:S03]  /*1330*/  MUFU.EX2 R33, R33 ;  /* 0x0000002100217308 */ /* 0x000ee60000000800 */
[----:B------:R-:W5:Y:S01]  /*1340*/  LDS R23, [R12+0x1400] ;  /* 0x001400000c177984 */ /* 0x000f620000000800 */
[----:B------:R-:W3:Y:S01]  /*1350*/  MUFU.EX2 R37, R37 ;  /* 0x0000002500257308 */ /* 0x000ee20000000800 */
[----:B----4-:R-:W-:-:S02]  /*1360*/  FADD.FTZ R29, -R2, R29 ;  /* 0x0000001d021d7221 */ /* 0x010fc40000010100 */
[----:B------:R-:W4:Y:S04]  /*1370*/  LDS R25, [R12+0x1600] ;  /* 0x001600000c197984 */ /* 0x000f280000000800 */
[----:B------:R-:W-:Y:S01]  /*1380*/  STS [R12+0x400], R27 ;  /* 0x0004001b0c007388 */ /* 0x000fe20000000800 */
[----:B---3--:R-:W-:-:S03]  /*1390*/  FADD.FTZ R20, R22, R33 ;  /* 0x0000002116147221 */ /* 0x008fc60000010000 */
[----:B------:R-:W3:Y:S01]  /*13a0*/  LDS R27, [R12+0x1a00] ;  /* 0x001a00000c1b7984 */ /* 0x000ee20000000800 */
[----:B------:R-:W-:-:S03]  /*13b0*/  FADD.FTZ R20, R20, R37 ;  /* 0x0000002514147221 */ /* 0x000fc60000010000 */
[----:B------:R0:W-:Y:S04]  /*13c0*/  STS [R12+0x600], R31 ;  /* 0x0006001f0c007388 */ /* 0x0001e80000000800 */
[----:B------:R-:W-:Y:S01]  /*13d0*/  STS [R12+0x800], R33 ;  /* 0x000800210c007388 */ /* 0x000fe20000000800 */
[----:B--2---:R-:W-:-:S03]  /*13e0*/  FADD.FTZ R15, -R2, R15 ;  /* 0x0000000f020f7221 */ /* 0x004fc60000010100 */
[----:B------:R-:W-:Y:S01]  /*13f0*/  STS [R12+0xa00], R37 ;  /* 0x000a00250c007388 */ /* 0x000fe20000000800 */
[----:B------:R-:W-:Y:S01]  /*1400*/  FMUL.FTZ R15, R15, 1.4426950216293334961 ;  /* 0x3fb8aa3b0f0f7820 */ /* 0x000fe20000410000 */
[----:B0-----:R-:W-:Y:S01]  /*1410*/  FADD.FTZ R22, -R2, R21 ;  /* 0x0000001502167221 */ /* 0x001fe20000010100 */
[----:B------:R-:W-:Y:S01]  /*1420*/  FMUL.FTZ R21, R35, 1.4426950216293334961 ;  /* 0x3fb8aa3b23157820 */ /* 0x000fe20000410000 */
[----:B------:R-:W-:Y:S02]  /*1430*/  FMUL.FTZ R31, R29, 1.4426950216293334961 ;  /* 0x3fb8aa3b1d1f7820 */ /* 0x000fe40000410000 */
[----:B------:R-:W-:Y:S01]  /*1440*/  FMUL.FTZ R22, R22, 1.4426950216293334961 ;  /* 0x3fb8aa3b16167820 */ /* 0x000fe20000410000 */
[C---:B-1----:R-:W-:Y:S01]  /*1450*/  FADD.FTZ R19, -R2.reuse, R19 ;  /* 0x0000001302137221 */ /* 0x042fe20000010100 */
[----:B------:R-:W0:Y:S03]  /*1460*/  MUFU.EX2 R15, R15 ;  /* 0x0000000f000f7308 */ /* 0x000e260000000800 */
[----:B------:R-:W-:Y:S01]  /*1470*/  FMUL.FTZ R19, R19, 1.4426950216293334961 ;  /* 0x3fb8aa3b13137820 */ /* 0x000fe20000410000 */
[----:B------:R-:W1:Y:S01]  /*1480*/  MUFU.EX2 R21, R21 ;  /* 0x0000001500157308 */ /* 0x000e620000000800 */
[----:B-----5:R-:W-:-:S03]  /*1490*/  FADD.FTZ R23, -R2, R23 ;  /* 0x0000001702177221 */ /* 0x020fc60000010100 */
[----:B------:R-:W2:Y:S01]  /*14a0*/  MUFU.EX2 R31, R31 ;  /* 0x0000001f001f7308 */ /* 0x000ea20000000800 */
[----:B----4-:R-:W-:-:S03]  /*14b0*/  FADD.FTZ R24, -R2, R25 ;  /* 0x0000001902187221 */ /* 0x010fc60000010100 */
[----:B------:R-:W4:Y:S01]  /*14c0*/  MUFU.EX2 R19, R19 ;  /* 0x0000001300137308 */ /* 0x000f220000000800 */
[----:B------:R-:W-:Y:S01]  /*14d0*/  FMUL.FTZ R25, R23, 1.4426950216293334961 ;  /* 0x3fb8aa3b17197820 */ /* 0x000fe20000410000 */
[----:B0-----:R-:W-:Y:S01]  /*14e0*/  FADD.FTZ R20, R20, R15 ;  /* 0x0000000f14147221 */ /* 0x001fe20000010000 */
[----:B------:R-:W-:Y:S01]  /*14f0*/  FMUL.FTZ R24, R24, 1.4426950216293334961 ;  /* 0x3fb8aa3b18187820 */ /* 0x000fe20000410000 */
[----:B------:R-:W0:Y:S01]  /*1500*/  MUFU.EX2 R23, R22 ;  /* 0x0000001600177308 */ /* 0x000e220000000800 */
[----:B------:R5:W-:Y:S01]  /*1510*/  STS [R12+0xc00], R15 ;  /* 0x000c000f0c007388 */ /* 0x000be20000000800 */
[----:B---3--:R-:W-:Y:S02]  /*1520*/  FADD.FTZ R26, -R2, R27 ;  /* 0x0000001b021a7221 */ /* 0x008fe40000010100 */
[----:B------:R-:W3:Y:S01]  /*1530*/  MUFU.EX2 R25, R25 ;  /* 0x0000001900197308 */ /* 0x000ee20000000800 */
[----:B-1----:R-:W-:Y:S01]  /*1540*/  STS [R12+0x1000], R21 ;  /* 0x001000150c007388 */ /* 0x002fe20000000800 */
[----:B------:R-:W-:-:S02]  /*1550*/  FMUL.FTZ R26, R26, 1.4426950216293334961 ;  /* 0x3fb8aa3b1a1a7820 */ /* 0x000fc40000410000 */
[----:B------:R-:W1:Y:S01]  /*1560*/  MUFU.EX2 R27, R24 ;  /* 0x00000018001b7308 */ /* 0x000e620000000800 */
[----:B--2---:R-:W-:Y:S01]  /*1570*/  STS [R12+0x1800], R31 ;  /* 0x0018001f0c007388 */ /* 0x004fe20000000800 */
[----:B----4-:R-:W-:Y:S02]  /*1580*/  FADD.FTZ R20, R20, R19 ;  /* 0x0000001314147221 */ /* 0x010fe40000010000 */
[----:B------:R-:W2:Y:S01]  /*1590*/  MUFU.EX2 R29, R26 ;  /* 0x0000001a001d7308 */ /* 0x000ea20000000800 */
[----:B------:R-:W-:Y:S01]  /*15a0*/  STS [R12+0xe00], R19 ;  /* 0x000e00130c007388 */ /* 0x000fe20000000800 */
[----:B------:R-:W-:-:S03]  /*15b0*/  FADD.FTZ R20, R20, R21 ;  /* 0x0000001514147221 */ /* 0x000fc60000010000 */
[----:B0-----:R-:W-:Y:S01]  /*15c0*/  STS [R12+0x1200], R23 ;  /* 0x001200170c007388 */ /* 0x001fe20000000800 */
[----:B------:R-:W-:-:S03]  /*15d0*/  FADD.FTZ R20, R20, R23 ;  /* 0x0000001714147221 */ /* 0x000fc60000010000 */
[----:B---3--:R-:W-:Y:S01]  /*15e0*/  STS [R12+0x1400], R25 ;  /* 0x001400190c007388 */ /* 0x008fe20000000800 */
[----:B------:R-:W-:-:S03]  /*15f0*/  FADD.FTZ R20, R20, R25 ;  /* 0x0000001914147221 */ /* 0x000fc60000010000 */
[----:B-1----:R-:W-:Y:S01]  /*1600*/  STS [R12+0x1600], R27 ;  /* 0x0016001b0c007388 */ /* 0x002fe20000000800 */
[----:B------:R-:W-:-:S03]  /*1610*/  FADD.FTZ R20, R20, R27 ;  /* 0x0000001b14147221 */ /* 0x000fc60000010000 */
[----:B--2---:R0:W-:Y:S01]  /*1620*/  STS [R12+0x1a00], R29 ;  /* 0x001a001d0c007388 */ /* 0x0041e20000000800 */
[----:B------:R-:W-:-:S04]  /*1630*/  FADD.FTZ R20, R20, R31 ;  /* 0x0000001f14147221 */ /* 0x000fc80000010000 */
[----:B-----5:R-:W-:Y:S01]  /*1640*/  FADD.FTZ R15, R20, R29 ;  /* 0x0000001d140f7221 */ /* 0x020fe20000010000 */
[----:B0-----:R-:W-:Y:S01]  /*1650*/  VIADD R12, R12, 0x2000 ;  /* 0x000020000c0c7836 */ /* 0x001fe20000000000 */
[----:B------:R-:W-:Y:S06]  /*1660*/  @!P4 BRA `(.L_x_6503) ;  /* 0xfffffff80070c947 */ /* 0x000fec000383ffff */
.L_x_6502:
[----:B------:R-:W-:Y:S05]  /*1670*/  BSYNC.RECONVERGENT B1 ;  /* 0x0000000000017941 */ /* 0x000fea0003800200 */
.L_x_6501:
        /* <DEDUP_REMOVED lines=17> */
[----:B--2---:R-:W-:-:S03]  /*1790*/  FADD.FTZ R20, -R2, R21 ;  /* 0x0000001502147221 */ /* 0x004fc60000010100 */
[----:B------:R-:W-:Y:S01]  /*17a0*/  FMUL.FTZ R29, R29, 1.4426950216293334961 ;  /* 0x3fb8aa3b1d1d7820 */ /* 0x000fe20000410000 */
[----:B------:R-:W0:Y:S01]  /*17b0*/  MUFU.EX2 R13, R13 ;  /* 0x0000000d000d7308 */ /* 0x000e220000000800 */
[----:B---3--:R-:W-:Y:S01]  /*17c0*/  FADD.FTZ R31, -R2, R31 ;  /* 0x0000001f021f7221 */ /* 0x008fe20000010100 */
[----:B------:R-:W-:Y:S02]  /*17d0*/  FMUL.FTZ R22, R20, 1.4426950216293334961 ;  /* 0x3fb8aa3b14167820 */ /* 0x000fe40000410000 */
[----:B------:R-:W1:Y:S01]  /*17e0*/  MUFU.EX2 R21, R29 ;  /* 0x0000001d00157308 */ /* 0x000e620000000800 */
[----:B------:R-:W-:Y:S01]  /*17f0*/  FMUL.FTZ R31, R31, 1.4426950216293334961 ;  /* 0x3fb8aa3b1f1f7820 */ /* 0x000fe20000410000 */
[C---:B----4-:R-:W-:Y:S02]  /*1800*/  FADD.FTZ R20, -R2.reuse, R25 ;  /* 0x0000001902147221 */ /* 0x050fe40000010100 */
        /* <DEDUP_REMOVED lines=8> */
[----:B------:R-:W-:Y:S01]  /*1890*/  FADD.FTZ R20, -R2, R19 ;  /* 0x0000001302147221 */ /* 0x000fe20000010100 */
[----:B------:R-:W-:Y:S01]  /*18a0*/  FMUL.FTZ R19, R28, 1.4426950216293334961 ;  /* 0x3fb8aa3b1c137820 */ /* 0x000fe20000410000 */
[----:B-1----:R-:W-:Y:S01]  /*18b0*/  STS [R12+-0x200], R21 ;  /* 0xfffe00150c007388 */ /* 0x002fe20000000800 */
[----:B------:R-:W1:Y:S01]  /*18c0*/  MUFU.EX2 R23, R24 ;  /* 0x0000001800177308 */ /* 0x000e620000000800 */
[----:B------:R-:W-:Y:S01]  /*18d0*/  FMUL.FTZ R28, R20, 1.4426950216293334961 ;  /* 0x3fb8aa3b141c7820 */ /* 0x000fe20000410000 */
[----:B------:R-:W-:Y:S01]  /*18e0*/  FADD.FTZ R20, R15, R13 ;  /* 0x0000000d0f147221 */ /* 0x000fe20000010000 */
[----:B--2---:R-:W-:Y:S01]  /*18f0*/  STS [R12+0x200], R25 ;  /* 0x000200190c007388 */ /* 0x004fe20000000800 */
[----:B------:R-:W2:Y:S02]  /*1900*/  MUFU.EX2 R19, R19 ;  /* 0x0000001300137308 */ /* 0x000ea40000000800 */
[----:B------:R-:W-:Y:S01]  /*1910*/  FADD.FTZ R20, R20, R21 ;  /* 0x0000001514147221 */ /* 0x000fe20000010000 */
[----:B---3--:R-:W-:Y:S01]  /*1920*/  STS [R12], R27 ;  /* 0x0000001b0c007388 */ /* 0x008fe20000000800 */
[----:B------:R-:W3:Y:S02]  /*1930*/  MUFU.EX2 R31, R28 ;  /* 0x0000001c001f7308 */ /* 0x000ee40000000800 */
[----:B------:R-:W-:Y:S01]  /*1940*/  FADD.FTZ R20, R20, R27 ;  /* 0x0000001b14147221 */ /* 0x000fe20000010000 */
[----:B0-----:R-:W-:Y:S03]  /*1950*/  STS [R12+0x600], R29 ;  /* 0x0006001d0c007388 */ /* 0x001fe60000000800 */
[----:B------:R-:W-:Y:S01]  /*1960*/  FADD.FTZ R20, R20, R25 ;  /* 0x0000001914147221 */ /* 0x000fe20000010000 */
[----:B-1----:R-:W-:Y:S03]  /*1970*/  STS [R12+0x400], R23 ;  /* 0x000400170c007388 */ /* 0x002fe60000000800 */
[----:B------:R-:W-:Y:S01]  /*1980*/  FADD.FTZ R20, R20, R23 ;  /* 0x0000001714147221 */ /* 0x000fe20000010000 */
[----:B--2---:R-:W-:Y:S03]  /*1990*/  STS [R12+0x800], R19 ;  /* 0x000800130c007388 */ /* 0x004fe60000000800 */
[----:B------:R-:W-:Y:S01]  /*19a0*/  FADD.FTZ R20, R20, R29 ;  /* 0x0000001d14147221 */ /* 0x000fe20000010000 */
[----:B---3--:R0:W-:Y:S03]  /*19b0*/  STS [R12+0xa00], R31 ;  /* 0x000a001f0c007388 */ /* 0x0081e60000000800 */
[----:B------:R-:W-:-:S04]  /*19c0*/  FADD.FTZ R20, R20, R19 ;  /* 0x0000001314147221 */ /* 0x000fc80000010000 */
[----:B------:R-:W-:Y:S01]  /*19d0*/  FADD.FTZ R15, R20, R31 ;  /* 0x0000001f140f7221 */ /* 0x000fe20000010000 */
[----:B0-----:R-:W-:-:S07]  /*19e0*/  IADD3 R12, PT, PT, R12, 0x1000, RZ ;  /* 0x000010000c0c7810 */ /* 0x001fce0007ffe0ff */
.L_x_6505:
[----:B------:R-:W-:Y:S05]  /*19f0*/  BSYNC.RECONVERGENT B1 ;  /* 0x0000000000017941 */ /* 0x000fea0003800200 */
.L_x_6504:
        /* <DEDUP_REMOVED lines=26> */
.L_x_6497:
[----:B------:R-:W-:Y:S05]  /*1ba0*/  BSYNC.RECONVERGENT B0 ;  /* 0x0000000000007941 */ /* 0x000fea0003800200 */
.L_x_6496:
        /* <DEDUP_REMOVED lines=22> */
[----:B------:R-:W-:-:S03]  /*1d10*/  MOV R14, R18 ;  /* 0x00000012000e7202 */ /* 0x000fc60000000f00 */
[----:B------:R-:W-:Y:S01]  /*1d20*/  IMAD.IADD R7, R7, 0x1, R4 ;  /* 0x0000000107077824 */ /* 0x000fe200078e0204 */
[----:B------:R-:W-:-:S04]  /*1d30*/  SHF.L.U32 R4, R16, 0x9, RZ ;  /* 0x0000000910047819 */ /* 0x000fc800000006ff */
        /* <DEDUP_REMOVED lines=8> */
[C---:B------:R-:W-:Y:S01]  /*1dc0*/  IMAD.SHL.U32 R7, R11.reuse, 0x80, RZ ;  /* 0x000000800b077824 */ /* 0x040fe200078e00ff */
[----:B------:R-:W-:Y:S02]  /*1dd0*/  IADD3 R14, PT, PT, R0, 0x20, RZ ;  /* 0x00000020000e7810 */ /* 0x000fe40007ffe0ff */
[----:B------:R-:W-:Y:S02]  /*1de0*/  LOP3.LUT R11, R11, 0x3, RZ, 0xc0, !PT ;  /* 0x000000030b0b7812 */ /* 0x000fe400078ec0ff */
[----:B------:R-:W-:Y:S02]  /*1df0*/  LOP3.LUT R7, R7, 0x180, RZ, 0xc0, !PT ;  /* 0x0000018007077812 */ /* 0x000fe400078ec0ff */
[----:B------:R-:W-:Y:S02]  /*1e00*/  LEA R13, R3, R14, 0x18 ;  /* 0x0000000e030d7211 */ /* 0x000fe400078ec0ff */
[----:B------:R-:W-:Y:S02]  /*1e10*/  IADD3 R14, PT, PT, R7, R18, RZ ;  /* 0x00000012070e7210 */ /* 0x000fe40007ffe0ff */
[----:B------:R-:W-:Y:S01]  /*1e20*/  IADD3 R11, PT, PT, -R11, RZ, RZ ;  /* 0x000000ff0b0b7210 */ /* 0x000fe20007ffe1ff */
[----:B------:R-:W-:-:S07]  /*1e30*/  IMAD R7, R18, 0x4, R13 ;  /* 0x0000000412077824 */ /* 0x000fce00078e020d */
.L_x_6510:
[----:B------:R-:W1:Y:S01]  /*1e40*/  LDS R13, [R7] ;  /* 0x00000000070d7984 */ /* 0x000e620000000800 */
[----:B------:R-:W-:-:S04]  /*1e50*/  IADD3 R11, PT, PT, R11, 0x1, RZ ;  /* 0x000000010b0b7810 */ /* 0x000fc80007ffe0ff */
[----:B------:R-:W-:Y:S01]  /*1e60*/  ISETP.NE.AND P0, PT, R11, RZ, PT ;  /* 0x000000ff0b00720c */ /* 0x000fe20003f05270 */
[----:B-1----:R-:W-:-:S05]  /*1e70*/  FMUL.FTZ R20, R13, R4 ;  /* 0x000000040d147220 */ /* 0x002fca0000410000 */
[----:B------:R1:W-:Y:S02]  /*1e80*/  STS [R7], R20 ;  /* 0x0000001407007388 */ /* 0x0003e40000000800 */
[----:B-1----:R-:W-:-:S05]  /*1e90*/  IADD3 R7, PT, PT, R7, 0x200, RZ ;  /* 0x0000020007077810 */ /* 0x002fca0007ffe0ff */
[----:B------:R-:W-:Y:S05]  /*1ea0*/  @P0 BRA `(.L_x_6510) ;  /* 0xfffffffc00e40947 */ /* 0x000fea000383ffff */
.L_x_6509:
[----:B------:R-:W-:Y:S05]  /*1eb0*/  BSYNC.RECONVERGENT B1 ;  /* 0x0000000000017941 */ /* 0x000fea0003800200 */
.L_x_6508:
        /* <DEDUP_REMOVED lines=12> */
.L_x_6513:
        /* <DEDUP_REMOVED lines=25> */
[----:B------:R-:W-:Y:S01]  /*2110*/  STS [R0+-0x400], R35 ;  /* 0xfffc002300007388 */ /* 0x000fe20000000800 */
[----:B------:R-:W-:-:S03]  /*2120*/  FMUL.FTZ R21, R21, R4 ;  /* 0x0000000415157220 */ /* 0x000fc60000410000 */
[----:B------:R-:W-:Y:S01]  /*2130*/  STS [R0+-0x200], R37 ;  /* 0xfffe002500007388 */ /* 0x000fe20000000800 */
[----:B------:R-:W-:-:S03]  /*2140*/  FMUL.FTZ R7, R7, R4 ;  /* 0x0000000407077220 */ /* 0x000fc60000410000 */
[----:B------:R-:W-:Y:S01]  /*2150*/  STS [R0], R20 ;  /* 0x0000001400007388 */ /* 0x000fe20000000800 */
        /* <DEDUP_REMOVED lines=22> */
.L_x_6512:
[----:B------:R-:W-:Y:S05]  /*22c0*/  BSYNC.RECONVERGENT B1 ;  /* 0x0000000000017941 */ /* 0x000fea0003800200 */
.L_x_6511:
        /* <DEDUP_REMOVED lines=31> */
.L_x_6515:
[----:B------:R-:W-:Y:S05]  /*24c0*/  BSYNC.RECONVERGENT B1 ;  /* 0x0000000000017941 */ /* 0x000fea0003800200 */
.L_x_6514:
        /* <DEDUP_REMOVED lines=14> */
.L_x_6507:
[----:B------:R-:W-:Y:S05]  /*25b0*/  BSYNC.RECONVERGENT B0 ;  /* 0x0000000000007941 */ /* 0x000fea0003800200 */
.L_x_6506:
        /* <DEDUP_REMOVED lines=19> */
.L_x_6517:
[----:B------:R-:W-:Y:S05]  /*26f0*/  BSYNC.RECONVERGENT B0 ;  /* 0x0000000000007941 */ /* 0x000fea0003800200 */
.L_x_6516:
[----:B------:R-:W-:Y:S04]  /*2700*/  BSSY.RECONVERGENT B6, `(.L_x_6518) ;  /* 0x000004d000067945 */ /* 0x000fe80003800200 */
[----:B------:R-:W-:Y:S05]  /*2710*/  @P1 BRA `(.L_x_6519) ;  /* 0x00000004002c1947 */ /* 0x000fea0003800000 */
[----:B--2---:R-:W2:Y:S01]  /*2720*/  LDC R11, c[0x0][0x400] ;  /* 0x00010000ff0b7b82 */ /* 0x004ea20000000800 */
[----:B------:R-:W4:Y:S01]  /*2730*/  I2F.RP R3, R17 ;  /* 0x0000001100037306 */ /* 0x000f220000209400 */
[----:B------:R-:W5:Y:S06]  /*2740*/  LDCU UR4, c[0x0][0x3fc] ;  /* 0x00007f80ff0477ac */ /* 0x000f6c0008000800 */
[----:B0--3--:R-:W0:Y:S01]  /*2750*/  LDC R2, c[0x0][0x404] ;  /* 0x00010100ff027b82 */ /* 0x009e220000000800 */
[----:B----4-:R-:W1:Y:S01]  /*2760*/  MUFU.RCP R3, R3 ;  /* 0x0000000300037308 */ /* 0x010e620000001000 */
[----:B--2---:R-:W-:-:S02]  /*2770*/  IABS R0, R11 ;  /* 0x0000000b00007213 */ /* 0x004fc40000000000 */
[----:B------:R-:W-:-:S05]  /*2780*/  ISETP.NE.AND P1, PT, R11, RZ, PT ;  /* 0x000000ff0b00720c */ /* 0x000fca0003f25270 */
[----:B------:R-:W2:Y:S01]  /*2790*/  I2F.RP R7, R0 ;  /* 0x0000000000077306 */ /* 0x000ea20000209400 */
[----:B0-----:R-:W-:Y:S02]  /*27a0*/  ISETP.NE.AND P2, PT, R2, RZ, PT ;  /* 0x000000ff0200720c */ /* 0x001fe40003f45270 */
[----:B-1----:R-:W-:-:S05]  /*27b0*/  IADD3 R4, PT, PT, R3, 0xffffffe, RZ ;  /* 0x0ffffffe03047810 */ /* 0x002fca0007ffe0ff */
[----:B------:R0:W1:Y:S08]  /*27c0*/  F2I.FTZ.U32.TRUNC.NTZ R5, R4 ;  /* 0x0000000400057305 */ /* 0x000070000021f000 */
[----:B--2---:R-:W2:Y:S01]  /*27d0*/  MUFU.RCP R7, R7 ;  /* 0x0000000700077308 */ /* 0x004ea20000001000 */
[----:B0-----:R-:W-:Y:S01]  /*27e0*/  HFMA2 R4, -RZ, RZ, 0, 0 ;  /* 0x00000000ff047431 */ /* 0x001fe200000001ff */
[----:B-1----:R-:W-:-:S05]  /*27f0*/  IADD3 R14, PT, PT, RZ, -R5, RZ ;  /* 0x80000005ff0e7210 */ /* 0x002fca0007ffe0ff */
[----:B------:R-:W-:Y:S01]  /*2800*/  IMAD R3, R14, R17, RZ ;  /* 0x000000110e037224 */ /* 0x000fe200078e02ff */
[----:B-----5:R-:W-:-:S03]  /*2810*/  IADD3 R14, PT, PT, R8, -UR4, RZ ;  /* 0x80000004080e7c10 */ /* 0x020fc6000fffe0ff */
[----:B------:R-:W-:Y:S01]  /*2820*/  IMAD.HI.U32 R4, R5, R3, R4 ;  /* 0x0000000305047227 */ /* 0x000fe200078e0004 */
[----:B------:R-:W-:-:S03]  /*2830*/  IABS R3, R2 ;  /* 0x0000000200037213 */ /* 0x000fc60000000000 */
[----:B--2---:R-:W-:-:S04]  /*2840*/  VIADD R12, R7, 0xffffffe ;  /* 0x0ffffffe070c7836 */ /* 0x004fc80000000000 */
[----:B------:R0:W1:Y:S02]  /*2850*/  F2I.FTZ.U32.TRUNC.NTZ R13, R12 ;  /* 0x0000000c000d7305 */ /* 0x000064000021f000 */
[----:B0-----:R-:W-:Y:S01]  /*2860*/  IMAD.MOV.U32 R12, RZ, RZ, RZ ;  /* 0x000000ffff0c7224 */ /* 0x001fe200078e00ff */
[----:B-1----:R-:W-:-:S05]  /*2870*/  IADD3 R15, PT, PT, RZ, -R13, RZ ;  /* 0x8000000dff0f7210 */ /* 0x002fca0007ffe0ff */
[----:B------:R-:W-:-:S04]  /*2880*/  IMAD R7, R15, R0, RZ ;  /* 0x000000000f077224 */ /* 0x000fc800078e02ff */
[----:B------:R-:W-:Y:S01]  /*2890*/  IMAD.HI.U32 R12, R13, R7, R12 ;  /* 0x000000070d0c7227 */ /* 0x000fe200078e000c */
[----:B------:R-:W-:-:S07]  /*28a0*/  MOV R13, R3 ;  /* 0x00000003000d7202 */ /* 0x000fce0000000f00 */
.L_x_6521:
        /* <DEDUP_REMOVED lines=34> */
.L_x_6520:
        /* <DEDUP_REMOVED lines=16> */
.L_x_6519:
[----:B------:R-:W-:Y:S05]  /*2bd0*/  BSYNC.RECONVERGENT B6 ;  /* 0x0000000000067941 */ /* 0x000fea0003800200 */
.L_x_6518:
[----:B------:R-:W4:Y:S01]  /*2be0*/  S2R R29, SR_TID.X ;  /* 0x00000000001d7919 */ /* 0x000f220000002100 */
[----:B------:R-:W-:Y:S01]  /*2bf0*/  UMOV UR4, 0xffffffff ;  /* 0xffffffff00047882 */ /* 0x000fe20000000000 */
[----:B----4-:R-:W-:Y:S02]  /*2c00*/  SHF.R.U32.HI R28, RZ, 0x5, R29 ;  /* 0x00000005ff1c7819 */ /* 0x010fe4000001161d */
[----:B------:R-:W-:Y:S01]  /*2c10*/  LOP3.LUT R27, R29, 0x1f, RZ, 0xc0, !PT ;  /* 0x0000001f1d1b7812 */ /* 0x000fe200078ec0ff */
[----:B------:R-:W-:Y:S06]  /*2c20*/  BRA.DIV UR4, `(.L_x_6522) ;  /* 0x0000001604787947 */ /* 0x000fec000b800000 */
[----:B--2---:R-:W-:Y:S01]  /*2c30*/  MOV R0, RZ ;  /* 0x000000ff00007202 */ /* 0x004fe20000000f00 */
[----:B---3--:R-:W-:Y:S01]  /*2c40*/  HFMA2 R14, -RZ, RZ, 0, 0 ;  /* 0x00000000ff0e7431 */ /* 0x008fe200000001ff */
[----:B------:R-:W-:Y:S01]  /*2c50*/  MOV R8, RZ ;  /* 0x000000ff00087202 */ /* 0x000fe20000000f00 */
[----:B0-----:R-:W-:Y:S02]  /*2c60*/  HFMA2 R2, -RZ, RZ, 0, 0 ;  /* 0x00000000ff027431 */ /* 0x001fe400000001ff */
[----:B------:R-:W-:Y:S02]  /*2c70*/  IMAD.MOV.U32 R20, RZ, RZ, RZ ;  /* 0x000000ffff147224 */ /* 0x000fe400078e00ff */
[----:B------:R-:W-:Y:S01]  /*2c80*/  FADD.FTZ R0, RZ, R0 ;  /* 0x00000000ff007221 */ /* 0x000fe20000010000 */
[----:B------:R-:W-:Y:S01]  /*2c90*/  FADD.FTZ R18, RZ, R14 ;  /* 0x0000000eff127221 */ /* 0x000fe20000010000 */
[----:B------:R-:W-:Y:S01]  /*2ca0*/  FADD.FTZ R8, RZ, R8 ;  /* 0x00000008ff087221 */ /* 0x000fe20000010000 */
[----:B------:R-:W-:Y:S01]  /*2cb0*/  FADD.FTZ R26, RZ, R14 ;  /* 0x0000000eff1a7221 */ /* 0x000fe20000010000 */
[----:B------:R-:W-:Y:S01]  /*2cc0*/  FADD.FTZ R2, RZ, R2 ;  /* 0x00000002ff027221 */ /* 0x000fe20000010000 */
[----:B------:R-:W0:Y:S01]  /*2cd0*/  SHFL.BFLY PT, R7, R0, 0x2, 0x1f ;  /* 0x0c401f0000077f89 */ /* 0x000e2200000e0000 */
[--C-:B------:R-:W-:Y:S01]  /*2ce0*/  FADD.FTZ R10, RZ, R14.reuse ;  /* 0x0000000eff0a7221 */ /* 0x100fe20000010000 */
[--C-:B------:R-:W-:Y:S01]  /*2cf0*/  FADD.FTZ R6, RZ, R14.reuse ;  /* 0x0000000eff067221 */ /* 0x100fe20000010000 */
[----:B------:R-:W-:Y:S01]  /*2d00*/  FADD.FTZ R30, RZ, R14 ;  /* 0x0000000eff1e7221 */ /* 0x000fe20000010000 */
[----:B------:R-:W2:Y:S01]  /*2d10*/  SHFL.BFLY PT, R3, R18, 0x2, 0x1f ;  /* 0x0c401f0012037f89 */ /* 0x000ea200000e0000 */
[----:B------:R-:W-:-:S02]  /*2d20*/  HFMA2 R22, -RZ, RZ, 0, 0 ;  /* 0x00000000ff167431 */ /* 0x000fc400000001ff */
[----:B------:R-:W-:Y:S01]  /*2d30*/  FADD.FTZ R20, RZ, R20 ;  /* 0x00000014ff147221 */ /* 0x000fe20000010000 */
[----:B------:R-:W3:Y:S02]  /*2d40*/  SHFL.BFLY PT, R5, R26, 0x2, 0x1f ;  /* 0x0c401f001a057f89 */ /* 0x000ee400000e0000 */
[----:B------:R-:W-:Y:S02]  /*2d50*/  FADD.FTZ R22, RZ, R22 ;  /* 0x00000016ff167221 */ /* 0x000fe40000010000 */
[----:B------:R-:W4:Y:S04]  /*2d60*/  SHFL.BFLY PT, R9, R10, 0x2, 0x1f ;  /* 0x0c401f000a097f89 */ /* 0x000f2800000e0000 */
[----:B------:R-:W5:Y:S04]  /*2d70*/  SHFL.BFLY PT, R17, R22, 0x2, 0x1f ;  /* 0x0c401f0016117f89 */ /* 0x000f6800000e0000 */
[----:B------:R-:W5:Y:S01]  /*2d80*/  SHFL.BFLY PT, R37, R6, 0x2, 0x1f ;  /* 0x0c401f0006257f89 */ /* 0x000f6200000e0000 */
[----:B0-----:R-:W-:-:S03]  /*2d90*/  FADD.FTZ R24, R0, R7 ;  /* 0x0000000700187221 */ /* 0x001fc60000010000 */
[----:B------:R-:W0:Y:S01]  /*2da0*/  SHFL.BFLY PT, R19, R20, 0x2, 0x1f ;  /* 0x0c401f0014137f89 */ /* 0x000e2200000e0000 */
[----:B------:R-:W-:Y:S01]  /*2db0*/  MOV R0, RZ ;  /* 0x000000ff00007202 */ /* 0x000fe20000000f00 */
[----:B--2---:R-:W-:Y:S02]  /*2dc0*/  FADD.FTZ R18, R18, R3 ;  /* 0x0000000312127221 */ /* 0x004fe40000010000 */
[----:B------:R-:W2:Y:S01]  /*2dd0*/  SHFL.BFLY PT, R7, R8, 0x2, 0x1f ;  /* 0x0c401f0008077f89 */ /* 0x000ea200000e0000 */
[----:B------:R-:W-:Y:S01]  /*2de0*/  FADD.FTZ R3, RZ, R14 ;  /* 0x0000000eff037221 */ /* 0x000fe20000010000 */
[----:B------:R-:W-:Y:S01]  /*2df0*/  FADD.FTZ R0, RZ, R0 ;  /* 0x00000000ff007221 */ /* 0x000fe20000010000 */
[----:B---3--:R-:W-:Y:S01]  /*2e00*/  FADD.FTZ R26, R26, R5 ;  /* 0x000000051a1a7221 */ /* 0x008fe20000010000 */
[----:B------:R-:W3:Y:S01]  /*2e10*/  SHFL.BFLY PT, R14, R2, 0x2, 0x1f ;  /* 0x0c401f00020e7f89 */ /* 0x000ee200000e0000 */
[----:B-1----:R-:W-:Y:S01]  /*2e20*/  CS2R R4, SRZ ;  /* 0x0000000000047805 */ /* 0x002fe2000001ff00 */
[----:B----4-:R-:W-:-:S02]  /*2e30*/  FADD.FTZ R10, R10, R9 ;  /* 0x000000090a0a7221 */ /* 0x010fc40000010000 */
[----:B------:R-:W1:Y:S01]  /*2e40*/  SHFL.BFLY PT, R25, R26, 0x1, 0x1f ;  /* 0x0c201f001a197f89 */ /* 0x000e6200000e0000 */
[----:B------:R-:W-:Y:S02]  /*2e50*/  IMAD.MOV.U32 R9, RZ, RZ, RZ ;  /* 0x000000ffff097224 */ /* 0x000fe400078e00ff */
[----:B-----5:R-:W-:Y:S01]  /*2e60*/  FADD.FTZ R22, R22, R17 ;  /* 0x0000001116167221 */ /* 0x020fe20000010000 */
[----:B------:R-:W4:Y:S01]  /*2e70*/  SHFL.BFLY PT, R23, R24, 0x1, 0x1f ;  /* 0x0c201f0018177f89 */ /* 0x000f2200000e0000 */
[----:B------:R-:W-:Y:S01]  /*2e80*/  FADD.FTZ R9, RZ, R9 ;  /* 0x00000009ff097221 */ /* 0x000fe20000010000 */
[----:B------:R-:W-:Y:S01]  /*2e90*/  FADD.FTZ R5, RZ, R5 ;  /* 0x00000005ff057221 */ /* 0x000fe20000010000 */
[----:B------:R-:W-:Y:S01]  /*2ea0*/  FADD.FTZ R4, RZ, R4 ;  /* 0x00000004ff047221 */ /* 0x000fe20000010000 */
[----:B------:R-:W5:Y:S01]  /*2eb0*/  SHFL.BFLY PT, R31, R30, 0x2, 0x1f ;  /* 0x0c401f001e1f7f89 */ /* 0x000f6200000e0000 */
[----:B------:R-:W-:-:S03]  /*2ec0*/  FADD.FTZ R6, R6, R37 ;  /* 0x0000002506067221 */ /* 0x000fc60000010000 */
[----:B------:R-:W5:Y:S01]  /*2ed0*/  SHFL.BFLY PT, R32, R9, 0x2, 0x1f ;  /* 0x0c401f0009207f89 */ /* 0x000f6200000e0000 */
[----:B0-----:R-:W-:Y:S01]  /*2ee0*/  FADD.FTZ R20, R20, R19 ;  /* 0x0000001314147221 */ /* 0x001fe20000010000 */
[----:B--2---:R-:W-:Y:S01]  /*2ef0*/  FADD.FTZ R8, R8, R7 ;  /* 0x0000000708087221 */ /* 0x004fe20000010000 */
[----:B------:R-:W-:Y:S01]  /*2f00*/  HFMA2 R7, -RZ, RZ, 0, 0 ;  /* 0x00000000ff077431 */ /* 0x000fe200000001ff */
[----:B------:R-:W0:Y:S01]  /*2f10*/  SHFL.BFLY PT, R17, R18, 0x1, 0x1f ;  /* 0x0c201f0012117f89 */ /* 0x000e2200000e0000 */
[----:B---3--:R-:W-:-:S03]  /*2f20*/  FADD.FTZ R2, R2, R14 ;  /* 0x0000000e02027221 */ /* 0x008fc60000010000 */
[----:B------:R-:W-:Y:S01]  /*2f30*/  FADD.FTZ R7, RZ, R7 ;  /* 0x00000007ff077221 */ /* 0x000fe20000010000 */
[----:B------:R-:W2:Y:S01]  /*2f40*/  SHFL.BFLY PT, R33, R0, 0x2, 0x1f ;  /* 0x0c401f0000217f89 */ /* 0x000ea200000e0000 */
[----:B-1----:R-:W-:-:S03]  /*2f50*/  FADD.FTZ R25, R26, R25 ;  /* 0x000000191a197221 */ /* 0x002fc60000010000 */
[----:B------:R-:W1:Y:S01]  /*2f60*/  SHFL.BFLY PT, R14, R7, 0x2, 0x1f ;  /* 0x0c401f00070e7f89 */ /* 0x000e6200000e0000 */
[----:B----4-:R-:W-:-:S03]  /*2f70*/  FADD.FTZ R23, R24, R23 ;  /* 0x0000001718177221 */ /* 0x010fc60000010000 */
[----:B------:R-:W3:Y:S01]  /*2f80*/  SHFL.BFLY PT, R36, R5, 0x2, 0x1f ;  /* 0x0c401f0005247f89 */ /* 0x000ee200000e0000 */
[----:B-----5:R-:W-:-:S03]  /*2f90*/  FADD.FTZ R30, R30, R31 ;  /* 0x0000001f1e1e7221 */ /* 0x020fc60000010000 */
[----:B------:R-:W4:Y:S01]  /*2fa0*/  SHFL.BFLY PT, R35, R4, 0x2, 0x1f ;  /* 0x0c401f0004237f89 */ /* 0x000f2200000e0000 */
[----:B------:R-:W-:-:S03]  /*2fb0*/  FADD.FTZ R13, R9, R32 ;  /* 0x00000020090d7221 */ /* 0x000fc60000010000 */
[----:B------:R-:W-:Y:S01]  /*2fc0*/  SHFL.BFLY PT, R31, R6, 0x1, 0x1f ;  /* 0x0c201f00061f7f89 */ /* 0x000fe200000e0000 */
[----:B0-----:R-:W-:-:S03]  /*2fd0*/  FADD.FTZ R17, R18, R17 ;  /* 0x0000001112117221 */ /* 0x001fc60000010000 */
[----:B------:R-:W0:Y:S04]  /*2fe0*/  SHFL.BFLY PT, R34, R3, 0x2, 0x1f ;  /* 0x0c401f0003227f89 */ /* 0x000e2800000e0000 */
[----:B------:R-:W5:Y:S01]  /*2ff0*/  SHFL.BFLY PT, R19, R20, 0x1, 0x1f ;  /* 0x0c201f0014137f89 */ /* 0x000f6200000e0000 */
[----:B--2---:R-:W-:Y:S01]  /*3000*/  FADD.FTZ R0, R0, R33 ;  /* 0x0000002100007221 */ /* 0x004fe20000010000 */
[----:B-1----:R-:W-:Y:S01]  /*3010*/  FADD.FTZ R26, R7, R14 ;  /* 0x0000000e071a7221 */ /* 0x002fe20000010000 */
[----:B------:R-:W-:Y:S01]  /*3020*/  MOV R14, RZ ;  /* 0x000000ff000e7202 */ /* 0x000fe20000000f00 */
[----:B------:R-:W1:Y:S01]  /*3030*/  SHFL.BFLY PT, R7, R8, 0x1, 0x1f ;  /* 0x0c201f0008077f89 */ /* 0x000e6200000e0000 */
[----:B---3--:R-:W-:-:S03]  /*3040*/  FADD.FTZ R5, R5, R36 ;  /* 0x0000002405057221 */ /* 0x008fc60000010000 */
[----:B------:R-:W-:Y:S01]  /*3050*/  FADD.FTZ R24, RZ, R14 ;  /* 0x0000000eff187221 */ /* 0x000fe20000010000 */
[----:B------:R-:W2:Y:S01]  /*3060*/  SHFL.BFLY PT, R9, R10, 0x1, 0x1f ;  /* 0x0c201f000a097f89 */ /* 0x000ea200000e0000 */
[----:B----4-:R-:W-:-:S03]  /*3070*/  FADD.FTZ R4, R4, R35 ;  /* 0x0000002304047221 */ /* 0x010fc60000010000 */
[----:B------:R-:W3:Y:S04]  /*3080*/  SHFL.BFLY PT, R14, R24, 0x2, 0x1f ;  /* 0x0c401f00180e7f89 */ /* 0x000ee800000e0000 */
[----:B------:R-:W4:Y:S01]  /*3090*/  SHFL.BFLY PT, R21, R22, 0x1, 0x1f ;  /* 0x0c201f0016157f89 */ /* 0x000f2200000e0000 */
[----:B0-----:R-:W-:-:S03]  /*30a0*/  FADD.FTZ R3, R3, R34 ;  /* 0x0000002203037221 */ /* 0x001fc60000010000 */
[----:B------:R-:W-:Y:S01]  /*30b0*/  SHFL.BFLY PT, R33, R26, 0x1, 0x1f ;  /* 0x0c201f001a217f89 */ /* 0x000fe200000e0000 */
[----:B-----5:R-:W-:-:S03]  /*30c0*/  FADD.FTZ R19, R20, R19 ;  /* 0x0000001314137221 */ /* 0x020fc60000010000 */
[----:B------:R-:W0:Y:S01]  /*30d0*/  SHFL.BFLY PT, R20, R5, 0x1, 0x1f ;  /* 0x0c201f0005147f89 */ /* 0x000e2200000e0000 */
[----:B-1----:R-:W-:Y:S01]  /*30e0*/  FADD.FTZ R18, R8, R7 ;  /* 0x0000000708127221 */ /* 0x002fe20000010000 */
[----:B------:R-:W-:Y:S02]  /*30f0*/  FADD.FTZ R8, R6, R31 ;  /* 0x0000001f06087221 */ /* 0x000fe40000010000 */
[----:B------:R-:W-:Y:S01]  /*3100*/  SHFL.BFLY PT, R35, R2, 0x1, 0x1f ;  /* 0x0c201f0002237f89 */ /* 0x000fe200000e0000 */
[----:B--2---:R-:W-:-:S03]  /*3110*/  FADD.FTZ R10, R10, R9 ;  /* 0x000000090a0a7221 */ /* 0x004fc60000010000 */
[----:B------:R-:W1:Y:S01]  /*3120*/  SHFL.BFLY PT, R31, R0, 0x1, 0x1f ;  /* 0x0c201f00001f7f89 */ /* 0x000e6200000e0000 */
[----:B---3--:R-:W-:Y:S01]  /*3130*/  FADD.FTZ R7, R24, R14 ;  /* 0x0000000e18077221 */ /* 0x008fe20000010000 */
[----:B------:R-:W-:Y:S02]  /*3140*/  HFMA2 R14, -RZ, RZ, 0, 0 ;  /* 0x00000000ff0e7431 */ /* 0x000fe400000001ff */
[----:B------:R-:W2:Y:S01]  /*3150*/  SHFL.BFLY PT, R9, R4, 0x1, 0x1f ;  /* 0x0c201f0004097f89 */ /* 0x000ea200000e0000 */
[----:B----4-:R-:W-:Y:S02]  /*3160*/  FADD.FTZ R21, R22, R21 ;  /* 0x0000001516157221 */ /* 0x010fe40000010000 */
[----:B------:R-:W-:Y:S01]  /*3170*/  FADD.FTZ R24, RZ, R14 ;  /* 0x0000000eff187221 */ /* 0x000fe20000010000 */
[----:B------:R-:W3:Y:S04]  /*3180*/  SHFL.BFLY PT, R22, R3, 0x1, 0x1f ;  /* 0x0c201f0003167f89 */ /* 0x000ee800000e0000 */
[----:B------:R-:W4:Y:S01]  /*3190*/  SHFL.BFLY PT, R14, R24, 0x2, 0x1f ;  /* 0x0c401f00180e7f89 */ /* 0x000f2200000e0000 */
[----:B0-----:R-:W-:-:S03]  /*31a0*/  FADD.FTZ R20, R5, R20 ;  /* 0x0000001405147221 */ /* 0x001fc60000010000 */
[----:B------:R-:W0:Y:S04]  /*31b0*/  SHFL.BFLY PT, R32, R13, 0x1, 0x1f ;  /* 0x0c201f000d207f89 */ /* 0x000e2800000e0000 */
[----:B------:R-:W-:Y:S01]  /*31c0*/  SHFL.BFLY PT, R34, R7, 0x1, 0x1f ;  /* 0x0c201f0007227f89 */ /* 0x000fe200000e0000 */
[----:B-1----:R-:W-:Y:S01]  /*31d0*/  FADD.FTZ R6, R0, R31 ;  /* 0x0000001f00067221 */ /* 0x002fe20000010000 */
[----:B--2---:R-:W-:-:S04]  /*31e0*/  FADD.FTZ R5, R4, R9 ;  /* 0x0000000904057221 */ /* 0x004fc80000010000 */
[----:B------:R-:W-:Y:S01]  /*31f0*/  MOV R11, R6 ;  /* 0x00000006000b7202 */ /* 0x000fe20000000f00 */
[----:B------:R-:W1:Y:S01]  /*3200*/  SHFL.BFLY PT, R9, R30, 0x1, 0x1f ;  /* 0x0c201f001e097f89 */ /* 0x000e6200000e0000 */
[----:B---3--:R-:W-:Y:S01]  /*3210*/  FADD.FTZ R4, R3, R22 ;  /* 0x0000001603047221 */ /* 0x008fe20000010000 */
[----:B------:R-:W-:Y:S01]  /*3220*/  FADD.FTZ R3, R2, R35 ;  /* 0x0000002302037221 */ /* 0x000fe20000010000 */
[----:B----4-:R-:W-:Y:S01]  /*3230*/  FADD.FTZ R31, R24, R14 ;  /* 0x0000000e181f7221 */ /* 0x010fe20000010000 */
[----:B------:R-:W-:Y:S02]  /*3240*/  IMAD.MOV.U32 R14, RZ, RZ, RZ ;  /* 0x000000ffff0e7224 */ /* 0x000fe400078e00ff */
[----:B0-----:R-:W-:Y:S02]  /*3250*/  FADD.FTZ R2, R13, R32 ;  /* 0x000000200d027221 */ /* 0x001fe40000010000 */
[----:B------:R-:W-:Y:S01]  /*3260*/  FADD.FTZ R22, RZ, R14 ;  /* 0x0000000eff167221 */ /* 0x000fe20000010000 */
[----:B------:R-:W0:Y:S04]  /*3270*/  SHFL.BFLY PT, R32, R31, 0x1, 0x1f ;  /* 0x0c201f001f207f89 */ /* 0x000e2800000e0000 */
[----:B------:R-:W2:Y:S01]  /*3280*/  SHFL.BFLY PT, R14, R22, 0x2, 0x1f ;  /* 0x0c401f00160e7f89 */ /* 0x000ea200000e0000 */
[----:B-1----:R-:W-:Y:S01]  /*3290*/  FADD.FTZ R0, R30, R9 ;  /* 0x000000091e007221 */ /* 0x002fe20000010000 */
[----:B------:R-:W-:Y:S01]  /*32a0*/  FADD.FTZ R9, R26, R33 ;  /* 0x000000211a097221 */ /* 0x000fe20000010000 */
[----:B------:R-:W-:Y:S01]  /*32b0*/  FADD.FTZ R26, R7, R34 ;  /* 0x00000022071a7221 */ /* 0x000fe20000010000 */
[----:B0-----:R-:W-:Y:S01]  /*32c0*/  FADD.FTZ R32, R31, R32 ;  /* 0x000000201f207221 */ /* 0x001fe20000010000 */
[----:B--2---:R-:W-:Y:S01]  /*32d0*/  FADD.FTZ R24, R22, R14 ;  /* 0x0000000e16187221 */ /* 0x004fe20000010000 */
[----:B------:R-:W-:-:S05]  /*32e0*/  MOV R14, RZ ;  /* 0x000000ff000e7202 */ /* 0x000fca0000000f00 */
[----:B------:R-:W-:Y:S02]  /*32f0*/  FADD.FTZ R30, RZ, R14 ;  /* 0x0000000eff1e7221 */ /* 0x000fe40000010000 */
[----:B------:R-:W0:Y:S04]  /*3300*/  SHFL.BFLY PT, R14, R24, 0x1, 0x1f ;  /* 0x0c201f00180e7f89 */ /* 0x000e2800000e0000 */
[----:B------:R-:W1:Y:S01]  /*3310*/  SHFL.BFLY PT, R33, R30, 0x2, 0x1f ;  /* 0x0c401f001e217f89 */ /* 0x000e6200000e0000 */
[----:B0-----:R-:W-:Y:S01]  /*3320*/  FADD.FTZ R22, R24, R14 ;  /* 0x0000000e18167221 */ /* 0x001fe20000010000 */
[----:B-1----:R-:W-:-:S05]  /*3330*/  FADD.FTZ R33, R30, R33 ;  /* 0x000000211e217221 */ /* 0x002fca0000010000 */
[----:B------:R0:W1:Y:S02]  /*3340*/  SHFL.BFLY PT, R14, R33, 0x1, 0x1f ;  /* 0x0c201f00210e7f89 */ /* 0x00006400000e0000 */
.L_x_6598:
        /* <DEDUP_REMOVED lines=41> */
.L_x_6524:
[----:B------:R-:W-:Y:S05]  /*35e0*/  BSYNC.RECONVERGENT B0 ;  /* 0x0000000000007941 */ /* 0x000fea0003800200 */
.L_x_6523:
        /* <DEDUP_REMOVED lines=41> */
[----:B-1----:R-:W-:Y:S01]  /*3880*/  FADD.FTZ R32, R32, R7 ;  /* 0x0000000720207221 */ /* 0x002fe20000010000 */
[----:B0-----:R-:W-:-:S07]  /*3890*/  FADD.FTZ R33, R33, R12 ;  /* 0x0000000c21217221 */ /* 0x001fce0000010000 */
.L_x_6526:
[----:B------:R-:W-:Y:S05]  /*38a0*/  BSYNC.RECONVERGENT B0 ;  /* 0x0000000000007941 */ /* 0x000fea0003800200 */
.L_x_6525:
        /* <DEDUP_REMOVED lines=23> */
.L_x_6528:
[----:B------:R-:W-:Y:S05]  /*3a20*/  BSYNC.RECONVERGENT B0 ;  /* 0x0000000000007941 */ /* 0x000fea0003800200 */
.L_x_6527:
[----:B------:R-:W-:Y:S06]  /*3a30*/  BAR.SYNC.DEFER_BLOCKING 0x0 ;  /* 0x0000000000007b1d */ /* 0x000fec0000010000 */
[----:B------:R-:W-:Y:S04]  /*3a40*/  BSSY.RECONVERGENT B0, `(.L_x_6529) ;  /* 0x000002a000007945 */ /* 0x000fe80003800200 */
[----:B------:R-:W-:Y:S05]  /*3a50*/  @P1 BRA `(.L_x_6530) ;  /* 0x0000000000a01947 */ /* 0x000fea0003800000 */
[----:B------:R-:W0:Y:S04]  /*3a60*/  LDS R12, [R6+0x130] ;  /* 0x00013000060c7984 */ /* 0x000e280000000800 */
[----:B------:R-:W2:Y:S04]  /*3a70*/  LDS R7, [R6+0x50] ;  /* 0x0000500006077984 */ /* 0x000ea80000000800 */
[----:B------:R-:W3:Y:S04]  /*3a80*/  LDS R14, [R6+0x10] ;  /* 0x00001000060e7984 */ /* 0x000ee80000000800 */
[----:B------:R-:W4:Y:S04]  /*3a90*/  LDS R13, [R6+0x70] ;  /* 0x00007000060d7984 */ /* 0x000f280000000800 */
[----:B------:R-:W5:Y:S04]  /*3aa0*/  LDS R15, [R6+0x80] ;  /* 0x00008000060f7984 */ /* 0x000f680000000800 */
[----:B------:R-:W5:Y:S01]  /*3ab0*/  LDS R24, [R6+0x20] ;  /* 0x0000200006187984 */ /* 0x000f620000000800 */
[----:B01----:R-:W-:-:S03]  /*3ac0*/  FADD.FTZ R33, R33, R12 ;  /* 0x0000000c21217221 */ /* 0x003fc60000010000 */
[----:B------:R-:W0:Y:S01]  /*3ad0*/  LDS R12, [R6] ;  /* 0x00000000060c7984 */ /* 0x000e220000000800 */
        /* <DEDUP_REMOVED lines=32> */
.L_x_6530:
[----:B------:R-:W-:Y:S05]  /*3ce0*/  BSYNC.RECONVERGENT B0 ;  /* 0x0000000000007941 */ /* 0x000fea0003800200 */
.L_x_6529:
[----:B------:R-:W-:Y:S06]  /*3cf0*/  BAR.SYNC.DEFER_BLOCKING 0x0 ;  /* 0x0000000000007b1d */ /* 0x000fec0000010000 */
[----:B------:R-:W-:Y:S05]  /*3d00*/  @P3 EXIT ;  /* 0x000000000000394d */ /* 0x000fea0003800000 */
[----:B------:R-:W-:-:S04]  /*3d10*/  UIMAD UR4, UR38, UR41, UR40 ;  /* 0x00000029260472a4 */ /* 0x000fc8000f8e0228 */
[----:B------:R-:W-:Y:S01]  /*3d20*/  UIMAD UR4, UR4, UR39, URZ ;  /* 0x00000027040472a4 */ /* 0x000fe2000f8e02ff */
[----:B------:R-:W-:Y:S11]  /*3d30*/  @P2 EXIT ;  /* 0x000000000000294d */ /* 0x000ff60003800000 */
[----:B------:R-:W0:Y:S01]  /*3d40*/  LDCU.64 UR6, c[0x0][0x390] ;  /* 0x00007200ff0677ac */ /* 0x000e220008000a00 */
[----:B------:R-:W-:Y:S01]  /*3d50*/  IMAD R16, R16, 0x50, RZ ;  /* 0x0000005010107824 */ /* 0x000fe200078e02ff */
[----:B------:R-:W-:Y:S01]  /*3d60*/  SHF.R.U32.HI R29, RZ, 0x3, R29 ;  /* 0x00000003ff1d7819 */ /* 0x000fe2000001161d */
[----:B------:R-:W-:-:S06]  /*3d70*/  UIMAD UR5, UR4, 0x50, URZ ;  /* 0x00000050040578a4 */ /* 0x000fcc000f8e02ff */
[----:B------:R-:W-:-:S04]  /*3d80*/  IADD3 R16, P0, P1, R29, UR5, R16 ;  /* 0x000000051d107c10 */ /* 0x000fc8000f91e010 */
[----:B------:R-:W-:Y:S02]  /*3d90*/  IADD3.X R7, PT, PT, RZ, RZ, RZ, P0, P1 ;  /* 0x000000ffff077210 */ /* 0x000fe400007e24ff */
[----:B01----:R-:W-:-:S04]  /*3da0*/  LEA R6, P0, R16, UR6, 0x2 ;  /* 0x0000000610067c11 */ /* 0x003fc8000f8010ff */
        /* <DEDUP_REMOVED lines=22> */
.L_x_6493:
        /* <DEDUP_REMOVED lines=16> */
.L_x_6531:
[----:B------:R-:W-:Y:S05]  /*4010*/  EXIT ;  /* 0x000000000000794d */ /* 0x000fea0003800000 */
.L_x_6495:
[----:B------:R-:W-:Y:S01]  /*4020*/  IMAD.MOV.U32 R12, RZ, RZ, 0x10 ;  /* 0x00000010ff0c7424 */ /* 0x000fe200078e00ff */
[----:B------:R-:W-:Y:S02]  /*4030*/  MOV R11, 0x1f ;  /* 0x0000001f000b7802 */ /* 0x000fe40000000f00 */
[----:B------:R-:W-:-:S07]  /*4040*/  MOV R15, 0xffffffff ;  /* 0xffffffff000f7802 */ /* 0x000fce0000000f00 */
[----:B------:R-:W-:Y:S05]  /*4050*/  WARPSYNC.COLLECTIVE R15, `(.L_x_6532) ;  /* 0x000000000f087348 */ /* 0x000fea0003c00000 */
[----:B------:R0:W1:Y:S02]  /*4060*/  SHFL.BFLY P6, R14, R13, R12, R11 ;  /* 0x0c00000c0d0e7389 */ /* 0x00006400000c000b */
[----:B01----:R-:W-:Y:S05]  /*4070*/  ENDCOLLECTIVE ;  /* 0x000000000000791b */ /* 0x003fea0003800000 */
.L_x_6532:
[----:B------:R-:W-:Y:S01]  /*4080*/  IMAD.MOV.U32 R12, RZ, RZ, 0x8 ;  /* 0x00000008ff0c7424 */ /* 0x000fe200078e00ff */
[----:B------:R-:W-:-:S04]  /*4090*/  FMNMX.FTZ R0, R14, -3.40282346638528859812e+38, !PT ;  /* 0xff7fffff0e007809 */ /* 0x000fc80007810000 */
[----:B------:R-:W-:-:S07]  /*40a0*/  MOV R13, R0 ;  /* 0x00000000000d7202 */ /* 0x000fce0000000f00 */
[----:B------:R-:W-:Y:S05]  /*40b0*/  WARPSYNC.COLLECTIVE R15, `(.L_x_6533) ;  /* 0x000000000f087348 */ /* 0x000fea0003c00000 */
[----:B------:R0:W1:Y:S02]  /*40c0*/  SHFL.BFLY P6, R14, R13, R12, R11 ;  /* 0x0c00000c0d0e7389 */ /* 0x00006400000c000b */
[----:B01----:R-:W-:Y:S05]  /*40d0*/  ENDCOLLECTIVE ;  /* 0x000000000000791b */ /* 0x003fea0003800000 */
.L_x_6533:
[----:B------:R-:W-:Y:S01]  /*40e0*/  HFMA2 R12, -RZ, RZ, 0, 2.384185791015625e-07 ;  /* 0x00000004ff0c7431 */ /* 0x000fe200000001ff */
[----:B------:R-:W-:-:S04]  /*40f0*/  FMNMX.FTZ R2, R0, R14, !PT ;  /* 0x0000000e00027209 */ /* 0x000fc80007810000 */
[----:B------:R-:W-:-:S07]  /*4100*/  MOV R13, R2 ;  /* 0x00000002000d7202 */ /* 0x000fce0000000f00 */
[----:B------:R-:W-:Y:S05]  /*4110*/  WARPSYNC.COLLECTIVE R15, `(.L_x_6534) ;  /* 0x000000000f087348 */ /* 0x000fea0003c00000 */
[----:B------:R0:W1:Y:S02]  /*4120*/  SHFL.BFLY P6, R14, R13, R12, R11 ;  /* 0x0c00000c0d0e7389 */ /* 0x00006400000c000b */
[----:B01----:R-:W-:Y:S05]  /*4130*/  ENDCOLLECTIVE ;  /* 0x000000000000791b */ /* 0x003fea0003800000 */
.L_x_6534:
[----:B------:R-:W-:Y:S01]  /*4140*/  IMAD.MOV.U32 R12, RZ, RZ, 0x2 ;  /* 0x00000002ff0c7424 */ /* 0x000fe200078e00ff */
[----:B------:R-:W-:-:S04]  /*4150*/  FMNMX.FTZ R3, R2, R14, !PT ;  /* 0x0000000e02037209 */ /* 0x000fc80007810000 */
[----:B------:R-:W-:-:S07]  /*4160*/  MOV R13, R3 ;  /* 0x00000003000d7202 */ /* 0x000fce0000000f00 */
[----:B------:R-:W-:Y:S05]  /*4170*/  WARPSYNC.COLLECTIVE R15, `(.L_x_6535) ;  /* 0x000000000f087348 */ /* 0x000fea0003c00000 */
[----:B------:R0:W1:Y:S02]  /*4180*/  SHFL.BFLY P6, R14, R13, R12, R11 ;  /* 0x0c00000c0d0e7389 */ /* 0x00006400000c000b */
[----:B01----:R-:W-:Y:S05]  /*4190*/  ENDCOLLECTIVE ;  /* 0x000000000000791b */ /* 0x003fea0003800000 */
.L_x_6535:
[----:B------:R-:W-:Y:S01]  /*41a0*/  HFMA2 R12, -RZ, RZ, 0, 5.9604644775390625e-08 ;  /* 0x00000001ff0c7431 */ /* 0x000fe200000001ff */
[----:B------:R-:W-:-:S04]  /*41b0*/  FMNMX.FTZ R4, R3, R14, !PT ;  /* 0x0000000e03047209 */ /* 0x000fc80007810000 */
[----:B------:R-:W-:-:S07]  /*41c0*/  MOV R13, R4 ;  /* 0x00000004000d7202 */ /* 0x000fce0000000f00 */
[----:B------:R-:W-:Y:S05]  /*41d0*/  WARPSYNC.COLLECTIVE R15, `(.L_x_6536) ;  /* 0x000000000f087348 */ /* 0x000fea0003c00000 */
[----:B------:R0:W1:Y:S02]  /*41e0*/  SHFL.BFLY P6, R14, R13, R12, R11 ;  /* 0x0c00000c0d0e7389 */ /* 0x00006400000c000b */
[----:B01----:R-:W-:Y:S05]  /*41f0*/  ENDCOLLECTIVE ;  /* 0x000000000000791b */ /* 0x003fea0003800000 */
.L_x_6536:
[----:B------:R-:W-:Y:S05]  /*4200*/  BRA `(.L_x_6537) ;  /* 0xffffffc800847947 */ /* 0x000fea000383ffff */
.L_x_6522:
[----:B------:R-:W-:Y:S01]  /*4210*/  MOV R13, RZ ;  /* 0x000000ff000d7202 */ /* 0x000fe20000000f00 */
[----:B-1-3--:R-:W-:Y:S02]  /*4220*/  IMAD.MOV.U32 R12, RZ, RZ, 0x4 ;  /* 0x00000004ff0c7424 */ /* 0x00afe400078e00ff */
[----:B--2---:R-:W-:Y:S01]  /*4230*/  HFMA2 R11, -RZ, RZ, 0, 1.847743988037109375e-06 ;  /* 0x0000001fff0b7431 */ /* 0x004fe200000001ff */
[----:B------:R-:W-:-:S07]  /*4240*/  MOV R15, 0xffffffff ;  /* 0xffffffff000f7802 */ /* 0x000fce0000000f00 */
[----:B0-----:R-:W-:Y:S05]  /*4250*/  WARPSYNC.COLLECTIVE R15, `(.L_x_6538) ;  /* 0x000000000f087348 */ /* 0x001fea0003c00000 */
[----:B------:R1:W2:Y:S02]  /*4260*/  SHFL.BFLY P6, R14, R13, R12, R11 ;  /* 0x0c00000c0d0e7389 */ /* 0x0002a400000c000b */
[----:B012---:R-:W-:Y:S05]  /*4270*/  ENDCOLLECTIVE ;  /* 0x000000000000791b */ /* 0x007fea0003800000 */
.L_x_6538:
[----:B------:R-:W-:Y:S02]  /*4280*/  IMAD.MOV.U32 R12, RZ, RZ, 0x2 ;  /* 0x00000002ff0c7424 */ /* 0x000fe400078e00ff */
[----:B------:R-:W-:-:S05]  /*4290*/  FADD.FTZ R26, RZ, R14 ;  /* 0x0000000eff1a7221 */ /* 0x000fca0000010000 */
[----:B------:R-:W-:-:S07]  /*42a0*/  MOV R13, R26 ;  /* 0x0000001a000d7202 */ /* 0x000fce0000000f00 */
[----:B------:R-:W-:Y:S05]  /*42b0*/  WARPSYNC.COLLECTIVE R15, `(.L_x_6539) ;  /* 0x000000000f087348 */ /* 0x000fea0003c00000 */
[----:B------:R0:W1:Y:S02]  /*42c0*/  SHFL.BFLY P6, R14, R13, R12, R11 ;  /* 0x0c00000c0d0e7389 */ /* 0x00006400000c000b */
[----:B01----:R-:W-:Y:S05]  /*42d0*/  ENDCOLLECTIVE ;  /* 0x000000000000791b */ /* 0x003fea0003800000 */
.L_x_6539:
[----:B------:R-:W-:Y:S01]  /*42e0*/  HFMA2 R12, -RZ, RZ, 0, 5.9604644775390625e-08 ;  /* 0x00000001ff0c7431 */ /* 0x000fe200000001ff */
[----:B------:R-:W-:-:S05]  /*42f0*/  MOV R5, R14 ;  /* 0x0000000e00057202 */ /* 0x000fca0000000f00 */
[----:B------:R-:W-:-:S05]  /*4300*/  FADD.FTZ R26, R26, R5 ;  /* 0x000000051a1a7221 */ /* 0x000fca0000010000 */
[----:B------:R-:W-:-:S07]  /*4310*/  MOV R13, R26 ;  /* 0x0000001a000d7202 */ /* 0x000fce0000000f00 */
[----:B------:R-:W-:Y:S05]  /*4320*/  WARPSYNC.COLLECTIVE R15, `(.L_x_6540) ;  /* 0x000000000f087348 */ /* 0x000fea0003c00000 */
[----:B------:R0:W1:Y:S02]  /*4330*/  SHFL.BFLY P6, R14, R13, R12, R11 ;  /* 0x0c00000c0d0e7389 */ /* 0x00006400000c000b */
[----:B01----:R-:W-:Y:S05]  /*4340*/  ENDCOLLECTIVE ;  /* 0x000000000000791b */ /* 0x003fea0003800000 */
.L_x_6540:
[----:B------:R-:W-:Y:S01]  /*4350*/  MOV R13, RZ ;  /* 0x000000ff000d7202 */ /* 0x000fe20000000f00 */
[----:B------:R-:W-:Y:S02]  /*4360*/  HFMA2 R12, -RZ, RZ, 0, 2.384185791015625e-07 ;  /* 0x00000004ff0c7431 */ /* 0x000fe400000001ff */
[----:B------:R-:W-:-:S07]  /*4370*/  IMAD.MOV.U32 R25, RZ, RZ, R14 ;  /* 0x000000ffff197224 */ /* 0x000fce00078e000e */
[----:B------:R-:W-:Y:S05]  /*4380*/  WARPSYNC.COLLECTIVE R15, `(.L_x_6541) ;  /* 0x000000000f087348 */ /* 0x000fea0003c00000 */
[----:B------:R0:W1:Y:S02]  /*4390*/  SHFL.BFLY P6, R14, R13, R12, R11 ;  /* 0x0c00000c0d0e7389 */ /* 0x00006400000c000b */
[----:B01----:R-:W-:Y:S05]  /*43a0*/  ENDCOLLECTIVE ;  /* 0x000000000000791b */ /* 0x003fea0003800000 */
.L_x_6541:
        /* <DEDUP_REMOVED lines=8> */
.L_x_6542:
[----:B------:R-:W-:Y:S01]  /*4430*/  IMAD.MOV.U32 R12, RZ, RZ, 0x1 ;  /* 0x00000001ff0c7424 */ /* 0x000fe200078e00ff */
[----:B------:R-:W-:-:S05]  /*4440*/  MOV R7, R14 ;  /* 0x0000000e00077202 */ /* 0x000fca0000000f00 */
[----:B------:R-:W-:-:S05]  /*4450*/  FADD.FTZ R24, R0, R7 ;  /* 0x0000000700187221 */ /* 0x000fca0000010000 */
[----:B------:R-:W-:-:S07]  /*4460*/  MOV R13, R24 ;  /* 0x00000018000d7202 */ /* 0x000fce0000000f00 */
[----:B------:R-:W-:Y:S05]  /*4470*/  WARPSYNC.COLLECTIVE R15, `(.L_x_6543) ;  /* 0x000000000f087348 */ /* 0x000fea0003c00000 */
[----:B------:R0:W1:Y:S02]  /*4480*/  SHFL.BFLY P6, R14, R13, R12, R11 ;  /* 0x0c00000c0d0e7389 */ /* 0x00006400000c000b */
[----:B01----:R-:W-:Y:S05]  /*4490*/  ENDCOLLECTIVE ;  /* 0x000000000000791b */ /* 0x003fea0003800000 */
.L_x_6543:
[----:B------:R-:W-:Y:S01]  /*44a0*/  HFMA2 R13, -RZ, RZ, 0, 0 ;  /* 0x00000000ff0d7431 */ /* 0x000fe200000001ff */
[----:B------:R-:W-:Y:S02]  /*44b0*/  MOV R12, 0x4 ;  /* 0x00000004000c7802 */ /* 0x000fe40000000f00 */
[----:B------:R-:W-:-:S07]  /*44c0*/  MOV R23, R14 ;  /* 0x0000000e00177202 */ /* 0x000fce0000000f00 */
[----:B------:R-:W-:Y:S05]  /*44d0*/  WARPSYNC.COLLECTIVE R15, `(.L_x_6544) ;  /* 0x000000000f087348 */ /* 0x000fea0003c00000 */
[----:B------:R0:W1:Y:S02]  /*44e0*/  SHFL.BFLY P6, R14, R13, R12, R11 ;  /* 0x0c00000c0d0e7389 */ /* 0x00006400000c000b */
[----:B01----:R-:W-:Y:S05]  /*44f0*/  ENDCOLLECTIVE ;  /* 0x000000000000791b */ /* 0x003fea0003800000 */
.L_x_6544:
        /* <DEDUP_REMOVED lines=8> */
.L_x_6545:
[----:B------:R-:W-:Y:S01]  /*4580*/  HFMA2 R12, -RZ, RZ, 0, 5.9604644775390625e-08 ;  /* 0x00000001ff0c7431 */ /* 0x000fe200000001ff */
[----:B------:R-:W-:-:S05]  /*4590*/  MOV R17, R14 ;  /* 0x0000000e00117202 */ /* 0x000fca0000000f00 */
[----:B------:R-:W-:-:S04]  /*45a0*/  FADD.FTZ R22, R22, R17 ;  /* 0x0000001116167221 */ /* 0x000fc80000010000 */
[----:B------:R-:W-:-:S07]  /*45b0*/  IMAD.MOV.U32 R13, RZ, RZ, R22 ;  /* 0x000000ffff0d7224 */ /* 0x000fce00078e0016 */
[----:B------:R-:W-:Y:S05]  /*45c0*/  WARPSYNC.COLLECTIVE R15, `(.L_x_6546) ;  /* 0x000000000f087348 */ /* 0x000fea0003c00000 */
[----:B------:R0:W1:Y:S02]  /*45d0*/  SHFL.BFLY P6, R14, R13, R12, R11 ;  /* 0x0c00000c0d0e7389 */ /* 0x00006400000c000b */
[----:B01----:R-:W-:Y:S05]  /*45e0*/  ENDCOLLECTIVE ;  /* 0x000000000000791b */ /* 0x003fea0003800000 */
.L_x_6546:
[----:B------:R-:W-:Y:S02]  /*45f0*/  HFMA2 R13, -RZ, RZ, 0, 0 ;  /* 0x00000000ff0d7431 */ /* 0x000fe400000001ff */
[----:B------:R-:W-:Y:S01]  /*4600*/  IMAD.MOV.U32 R12, RZ, RZ, 0x4 ;  /* 0x00000004ff0c7424 */ /* 0x000fe200078e00ff */
[----:B------:R-:W-:-:S07]  /*4610*/  MOV R21, R14 ;  /* 0x0000000e00157202 */ /* 0x000fce0000000f00 */
[----:B------:R-:W-:Y:S05]  /*4620*/  WARPSYNC.COLLECTIVE R15, `(.L_x_6547) ;  /* 0x000000000f087348 */ /* 0x000fea0003c00000 */
[----:B------:R0:W1:Y:S02]  /*4630*/  SHFL.BFLY P6, R14, R13, R12, R11 ;  /* 0x0c00000c0d0e7389 */ /* 0x00006400000c000b */
[----:B01----:R-:W-:Y:S05]  /*4640*/  ENDCOLLECTIVE ;  /* 0x000000000000791b */ /* 0x003fea0003800000 */
.L_x_6547:
        /* <DEDUP_REMOVED lines=8> */
.L_x_6548:
[----:B------:R-:W-:Y:S02]  /*46d0*/  HFMA2 R12, -RZ, RZ, 0, 5.9604644775390625e-08 ;  /* 0x00000001ff0c7431 */ /* 0x000fe400000001ff */
[----:B------:R-:W-:-:S04]  /*46e0*/  IMAD.MOV.U32 R19, RZ, RZ, R14 ;  /* 0x000000ffff137224 */ /* 0x000fc800078e000e */
[----:B------:R-:W-:-:S05]  /*46f0*/  FADD.FTZ R20, R20, R19 ;  /* 0x0000001314147221 */ /* 0x000fca0000010000 */
[----:B------:R-:W-:-:S07]  /*4700*/  MOV R13, R20 ;  /* 0x00000014000d7202 */ /* 0x000fce0000000f00 */
[----:B------:R-:W-:Y:S05]  /*4710*/  WARPSYNC.COLLECTIVE R15, `(.L_x_6549) ;  /* 0x000000000f087348 */ /* 0x000fea0003c00000 */
[----:B------:R0:W1:Y:S02]  /*4720*/  SHFL.BFLY P6, R14, R13, R12, R11 ;  /* 0x0c00000c0d0e7389 */ /* 0x00006400000c000b */
[----:B01----:R-:W-:Y:S05]  /*4730*/  ENDCOLLECTIVE ;  /* 0x000000000000791b */ /* 0x003fea0003800000 */
.L_x_6549:
[----:B------:R-:W-:Y:S02]  /*4740*/  IMAD.MOV.U32 R13, RZ, RZ, RZ ;  /* 0x000000ffff0d7224 */ /* 0x000fe400078e00ff */
[----:B------:R-:W-:Y:S01]  /*4750*/  HFMA2 R12, -RZ, RZ, 0, 2.384185791015625e-07 ;  /* 0x00000004ff0c7431 */ /* 0x000fe200000001ff */
[----:B------:R-:W-:-:S07]  /*4760*/  MOV R19, R14 ;  /* 0x0000000e00137202 */ /* 0x000fce0000000f00 */
[----:B------:R-:W-:Y:S05]  /*4770*/  WARPSYNC.COLLECTIVE R15, `(.L_x_6550) ;  /* 0x000000000f087348 */ /* 0x000fea0003c00000 */
[----:B------:R0:W1:Y:S02]  /*4780*/  SHFL.BFLY P6, R14, R13, R12, R11 ;  /* 0x0c00000c0d0e7389 */ /* 0x00006400000c000b */
[----:B01----:R-:W-:Y:S05]  /*4790*/  ENDCOLLECTIVE ;  /* 0x000000000000791b */ /* 0x003fea0003800000 */
.L_x_6550:
[----:B------:R-:W-:Y:S01]  /*47a0*/  FADD.FTZ R19, R20, R19 ;  /* 0x0000001314137221 */ /* 0x000fe20000010000 */
[----:B------:R-:W-:Y:S02]  /*47b0*/  HFMA2 R12, -RZ, RZ, 0, 1.1920928955078125e-07 ;  /* 0x00000002ff0c7431 */ /* 0x000fe400000001ff */
[----:B------:R-:W-:-:S05]  /*47c0*/  FADD.FTZ R18, RZ, R14 ;  /* 0x0000000eff127221 */ /* 0x000fca0000010000 */
[----:B------:R-:W-:-:S07]  /*47d0*/  MOV R13, R18 ;  /* 0x00000012000d7202 */ /* 0x000fce0000000f00 */
[----:B------:R-:W-:Y:S05]  /*47e0*/  WARPSYNC.COLLECTIVE R15, `(.L_x_6551) ;  /* 0x000000000f087348 */ /* 0x000fea0003c00000 */
[----:B------:R0:W1:Y:S02]  /*47f0*/  SHFL.BFLY P6, R14, R13, R12, R11 ;  /* 0x0c00000c0d0e7389 */ /* 0x00006400000c000b */
[----:B01----:R-:W-:Y:S05]  /*4800*/  ENDCOLLECTIVE ;  /* 0x000000000000791b */ /* 0x003fea0003800000 */
.L_x_6551:
[----:B------:R-:W-:Y:S02]  /*4810*/  HFMA2 R12, -RZ, RZ, 0, 5.9604644775390625e-08 ;  /* 0x00000001ff0c7431 */ /* 0x000fe400000001ff */
[----:B------:R-:W-:-:S04]  /*4820*/  IMAD.MOV.U32 R3, RZ, RZ, R14 ;  /* 0x000000ffff037224 */ /* 0x000fc800078e000e */
[----:B------:R-:W-:-:S05]  /*4830*/  FADD.FTZ R18, R18, R3 ;  /* 0x0000000312127221 */ /* 0x000fca0000010000 */
[----:B------:R-:W-:-:S07]  /*4840*/  MOV R13, R18 ;  /* 0x00000012000d7202 */ /* 0x000fce0000000f00 */
[----:B------:R-:W-:Y:S05]  /*4850*/  WARPSYNC.COLLECTIVE R15, `(.L_x_6552) ;  /* 0x000000000f087348 */ /* 0x000fea0003c00000 */
[----:B------:R0:W1:Y:S02]  /*4860*/  SHFL.BFLY P6, R14, R13, R12, R11 ;  /* 0x0c00000c0d0e7389 */ /* 0x00006400000c000b */
[----:B01----:R-:W-:Y:S05]  /*4870*/  ENDCOLLECTIVE ;  /* 0x000000000000791b */ /* 0x003fea0003800000 */
.L_x_6552:
[----:B------:R-:W-:Y:S02]  /*4880*/  IMAD.MOV.U32 R13, RZ, RZ, RZ ;  /* 0x000000ffff0d7224 */ /* 0x000fe400078e00ff */
[----:B------:R-:W-:Y:S01]  /*4890*/  HFMA2 R12, -RZ, RZ, 0, 2.384185791015625e-07 ;  /* 0x00000004ff0c7431 */ /* 0x000fe200000001ff */
[----:B------:R-:W-:-:S07]  /*48a0*/  MOV R17, R14 ;  /* 0x0000000e00117202 */ /* 0x000fce0000000f00 */
[----:B------:R-:W-:Y:S05]  /*48b0*/  WARPSYNC.COLLECTIVE R15, `(.L_x_6553) ;  /* 0x000000000f087348 */ /* 0x000fea0003c00000 */
[----:B------:R0:W1:Y:S02]  /*48c0*/  SHFL.BFLY P6, R14, R13, R12, R11 ;  /* 0x0c00000c0d0e7389 */ /* 0x00006400000c000b */
[----:B01----:R-:W-:Y:S05]  /*48d0*/  ENDCOLLECTIVE ;  /* 0x000000000000791b */ /* 0x003fea0003800000 */
.L_x_6553:
[----:B------:R-:W-:Y:S01]  /*48e0*/  FADD.FTZ R17, R18, R17 ;  /* 0x0000001112117221 */ /* 0x000fe20000010000 */
[----:B------:R-:W-:Y:S02]  /*48f0*/  HFMA2 R12, -RZ, RZ, 0, 1.1920928955078125e-07 ;  /* 0x00000002ff0c7431 */ /* 0x000fe400000001ff */
[----:B------:R-:W-:-:S05]  /*4900*/  FADD.FTZ R10, RZ, R14 ;  /* 0x0000000eff0a7221 */ /* 0x000fca0000010000 */
[----:B------:R-:W-:-:S07]  /*4910*/  MOV R13, R10 ;  /* 0x0000000a000d7202 */ /* 0x000fce0000000f00 */
[----:B------:R-:W-:Y:S05]  /*4920*/  WARPSYNC.COLLECTIVE R15, `(.L_x_6554) ;  /* 0x000000000f087348 */ /* 0x000fea0003c00000 */
[----:B------:R0:W1:Y:S02]  /*4930*/  SHFL.BFLY P6, R14, R13, R12, R11 ;  /* 0x0c00000c0d0e7389 */ /* 0x00006400000c000b */
[----:B01----:R-:W-:Y:S05]  /*4940*/  ENDCOLLECTIVE ;  /* 0x000000000000791b */ /* 0x003fea0003800000 */
.L_x_6554:
[----:B------:R-:W-:Y:S02]  /*4950*/  HFMA2 R12, -RZ, RZ, 0, 5.9604644775390625e-08 ;  /* 0x00000001ff0c7431 */ /* 0x000fe400000001ff */
[----:B------:R-:W-:-:S04]  /*4960*/  IMAD.MOV.U32 R9, RZ, RZ, R14 ;  /* 0x000000ffff097224 */ /* 0x000fc800078e000e */
[----:B------:R-:W-:-:S05]  /*4970*/  FADD.FTZ R10, R10, R9 ;  /* 0x000000090a0a7221 */ /* 0x000fca0000010000 */
[----:B------:R-:W-:-:S07]  /*4980*/  MOV R13, R10 ;  /* 0x0000000a000d7202 */ /* 0x000fce0000000f00 */
[----:B------:R-:W-:Y:S05]  /*4990*/  WARPSYNC.COLLECTIVE R15, `(.L_x_6555) ;  /* 0x000000000f087348 */ /* 0x000fea0003c00000 */
[----:B------:R0:W1:Y:S02]  /*49a0*/  SHFL.BFLY P6, R14, R13, R12, R11 ;  /* 0x0c00000c0d0e7389 */ /* 0x00006400000c000b */
[----:B01----:R-:W-:Y:S05]  /*49b0*/  ENDCOLLECTIVE ;  /* 0x000000000000791b */ /* 0x003fea0003800000 */
.L_x_6555:
[----:B------:R-:W-:Y:S02]  /*49c0*/  IMAD.MOV.U32 R13, RZ, RZ, RZ ;  /* 0x000000ffff0d7224 */ /* 0x000fe400078e00ff */
[----:B------:R-:W-:Y:S01]  /*49d0*/  HFMA2 R12, -RZ, RZ, 0, 2.384185791015625e-07 ;  /* 0x00000004ff0c7431 */ /* 0x000fe200000001ff */
[----:B------:R-:W-:-:S07]  /*49e0*/  MOV R9, R14 ;  /* 0x0000000e00097202 */ /* 0x000fce0000000f00 */
[----:B------:R-:W-:Y:S05]  /*49f0*/  WARPSYNC.COLLECTIVE R15, `(.L_x_6556) ;  /* 0x000000000f087348 */ /* 0x000fea0003c00000 */
[----:B------:R0:W1:Y:S02]  /*4a00*/  SHFL.BFLY P6, R14, R13, R12, R11 ;  /* 0x0c00000c0d0e7389 */ /* 0x00006400000c000b */
[----:B01----:R-:W-:Y:S05]  /*4a10*/  ENDCOLLECTIVE ;  /* 0x000000000000791b */ /* 0x003fea0003800000 */
.L_x_6556:
        /* <DEDUP_REMOVED lines=8> */
.L_x_6557:
[----:B------:R-:W-:Y:S01]  /*4aa0*/  HFMA2 R12, -RZ, RZ, 0, 5.9604644775390625e-08 ;  /* 0x00000001ff0c7431 */ /* 0x000fe200000001ff */
[----:B------:R-:W-:-:S05]  /*4ab0*/  MOV R7, R14 ;  /* 0x0000000e00077202 */ /* 0x000fca0000000f00 */
[----:B------:R-:W-:-:S05]  /*4ac0*/  FADD.FTZ R8, R8, R7 ;  /* 0x0000000708087221 */ /* 0x000fca0000010000 */
[----:B------:R-:W-:-:S07]  /*4ad0*/  MOV R13, R8 ;  /* 0x00000008000d7202 */ /* 0x000fce0000000f00 */
[----:B------:R-:W-:Y:S05]  /*4ae0*/  WARPSYNC.COLLECTIVE R15, `(.L_x_6558) ;  /* 0x000000000f087348 */ /* 0x000fea0003c00000 */
[----:B------:R0:W1:Y:S02]  /*4af0*/  SHFL.BFLY P6, R14, R13, R12, R11 ;  /* 0x0c00000c0d0e7389 */ /* 0x00006400000c000b */
[----:B01----:R-:W-:Y:S05]  /*4b00*/  ENDCOLLECTIVE ;  /* 0x000000000000791b */ /* 0x003fea0003800000 */
.L_x_6558:
[----:B------:R-:W-:Y:S01]  /*4b10*/  MOV R13, RZ ;  /* 0x000000ff000d7202 */ /* 0x000fe20000000f00 */
[----:B------:R-:W-:Y:S02]  /*4b20*/  HFMA2 R12, -RZ, RZ, 0, 2.384185791015625e-07 ;  /* 0x00000004ff0c7431 */ /* 0x000fe400000001ff */
[----:B------:R-:W-:-:S07]  /*4b30*/  IMAD.MOV.U32 R7, RZ, RZ, R14 ;  /* 0x000000ffff077224 */ /* 0x000fce00078e000e */
[----:B------:R-:W-:Y:S05]  /*4b40*/  WARPSYNC.COLLECTIVE R15, `(.L_x_6559) ;  /* 0x000000000f087348 */ /* 0x000fea0003c00000 */
[----:B------:R0:W1:Y:S02]  /*4b50*/  SHFL.BFLY P6, R14, R13, R12, R11 ;  /* 0x0c00000c0d0e7389 */ /* 0x00006400000c000b */
[----:B01----:R-:W-:Y:S05]  /*4b60*/  ENDCOLLECTIVE ;  /* 0x000000000000791b */ /* 0x003fea0003800000 */
.L_x_6559:
[----:B------:R-:W-:Y:S01]  /*4b70*/  FADD.FTZ R18, R8, R7 ;  /* 0x0000000708127221 */ /* 0x000fe20000010000 */
[----:B------:R-:W-:Y:S02]  /*4b80*/  IMAD.MOV.U32 R12, RZ, RZ, 0x2 ;  /* 0x00000002ff0c7424 */ /* 0x000fe400078e00ff */
[----:B------:R-:W-:-:S05]  /*4b90*/  FADD.FTZ R6, RZ, R14 ;  /* 0x0000000eff067221 */ /* 0x000fca0000010000 */
[----:B------:R-:W-:-:S07]  /*4ba0*/  MOV R13, R6 ;  /* 0x00000006000d7202 */ /* 0x000fce0000000f00 */
[----:B------:R-:W-:Y:S05]  /*4bb0*/  WARPSYNC.COLLECTIVE R15, `(.L_x_6560) ;  /* 0x000000000f087348 */ /* 0x000fea0003c00000 */
[----:B------:R0:W1:Y:S02]  /*4bc0*/  SHFL.BFLY P6, R14, R13, R12, R11 ;  /* 0x0c00000c0d0e7389 */ /* 0x00006400000c000b */
[----:B01----:R-:W-:Y:S05]  /*4bd0*/  ENDCOLLECTIVE ;  /* 0x000000000000791b */ /* 0x003fea0003800000 */
.L_x_6560:
[----:B------:R-:W-:Y:S01]  /*4be0*/  HFMA2 R12, -RZ, RZ, 0, 5.9604644775390625e-08 ;  /* 0x00000001ff0c7431 */ /* 0x000fe200000001ff */
[----:B------:R-:W-:-:S05]  /*4bf0*/  MOV R37, R14 ;  /* 0x0000000e00257202 */ /* 0x000fca0000000f00 */
[----:B------:R-:W-:-:S05]  /*4c00*/  FADD.FTZ R6, R6, R37 ;  /* 0x0000002506067221 */ /* 0x000fca0000010000 */
[----:B------:R-:W-:-:S07]  /*4c10*/  MOV R13, R6 ;  /* 0x00000006000d7202 */ /* 0x000fce0000000f00 */
[----:B------:R-:W-:Y:S05]  /*4c20*/  WARPSYNC.COLLECTIVE R15, `(.L_x_6561) ;  /* 0x000000000f087348 */ /* 0x000fea0003c00000 */
[----:B------:R0:W1:Y:S02]  /*4c30*/  SHFL.BFLY P6, R14, R13, R12, R11 ;  /* 0x0c00000c0d0e7389 */ /* 0x00006400000c000b */
[----:B01----:R-:W-:Y:S05]  /*4c40*/  ENDCOLLECTIVE ;  /* 0x000000000000791b */ /* 0x003fea0003800000 */
.L_x_6561:
[----:B------:R-:W-:Y:S01]  /*4c50*/  MOV R13, RZ ;  /* 0x000000ff000d7202 */ /* 0x000fe20000000f00 */
[----:B------:R-:W-:Y:S02]  /*4c60*/  HFMA2 R12, -RZ, RZ, 0, 2.384185791015625e-07 ;  /* 0x00000004ff0c7431 */ /* 0x000fe400000001ff */
[----:B------:R-:W-:-:S07]  /*4c70*/  IMAD.MOV.U32 R31, RZ, RZ, R14 ;  /* 0x000000ffff1f7224 */ /* 0x000fce00078e000e */
[----:B------:R-:W-:Y:S05]  /*4c80*/  WARPSYNC.COLLECTIVE R15, `(.L_x_6562) ;  /* 0x000000000f087348 */ /* 0x000fea0003c00000 */
[----:B------:R0:W1:Y:S02]  /*4c90*/  SHFL.BFLY P6, R14, R13, R12, R11 ;  /* 0x0c00000c0d0e7389 */ /* 0x00006400000c000b */
[----:B01----:R-:W-:Y:S05]  /*4ca0*/  ENDCOLLECTIVE ;  /* 0x000000000000791b */ /* 0x003fea0003800000 */
.L_x_6562:
        /* <DEDUP_REMOVED lines=8> */
.L_x_6563:
[----:B------:R-:W-:Y:S01]  /*4d30*/  IMAD.MOV.U32 R12, RZ, RZ, 0x1 ;  /* 0x00000001ff0c7424 */ /* 0x000fe200078e00ff */
[----:B------:R-:W-:-:S05]  /*4d40*/  MOV R36, R14 ;  /* 0x0000000e00247202 */ /* 0x000fca0000000f00 */
[----:B------:R-:W-:-:S05]  /*4d50*/  FADD.FTZ R5, R5, R36 ;  /* 0x0000002405057221 */ /* 0x000fca0000010000 */
[----:B------:R-:W-:-:S07]  /*4d60*/  MOV R13, R5 ;  /* 0x00000005000d7202 */ /* 0x000fce0000000f00 */
[----:B------:R-:W-:Y:S05]  /*4d70*/  WARPSYNC.COLLECTIVE R15, `(.L_x_6564) ;  /* 0x000000000f087348 */ /* 0x000fea0003c00000 */
[----:B------:R0:W1:Y:S02]  /*4d80*/  SHFL.BFLY P6, R14, R13, R12, R11 ;  /* 0x0c00000c0d0e7389 */ /* 0x00006400000c000b */
[----:B01----:R-:W-:Y:S05]  /*4d90*/  ENDCOLLECTIVE ;  /* 0x000000000000791b */ /* 0x003fea0003800000 */
.L_x_6564:
[----:B------:R-:W-:Y:S01]  /*4da0*/  HFMA2 R13, -RZ, RZ, 0, 0 ;  /* 0x00000000ff0d7431 */ /* 0x000fe200000001ff */
[----:B------:R-:W-:Y:S02]  /*4db0*/  MOV R12, 0x4 ;  /* 0x00000004000c7802 */ /* 0x000fe40000000f00 */
[----:B------:R-:W-:-:S07]  /*4dc0*/  MOV R20, R14 ;  /* 0x0000000e00147202 */ /* 0x000fce0000000f00 */
[----:B------:R-:W-:Y:S05]  /*4dd0*/  WARPSYNC.COLLECTIVE R15, `(.L_x_6565) ;  /* 0x000000000f087348 */ /* 0x000fea0003c00000 */
[----:B------:R0:W1:Y:S02]  /*4de0*/  SHFL.BFLY P6, R14, R13, R12, R11 ;  /* 0x0c00000c0d0e7389 */ /* 0x00006400000c000b */
[----:B01----:R-:W-:Y:S05]  /*4df0*/  ENDCOLLECTIVE ;  /* 0x000000000000791b */ /* 0x003fea0003800000 */
.L_x_6565:
        /* <DEDUP_REMOVED lines=8> */
.L_x_6566:
[----:B------:R-:W-:Y:S01]  /*4e80*/  HFMA2 R12, -RZ, RZ, 0, 5.9604644775390625e-08 ;  /* 0x00000001ff0c7431 */ /* 0x000fe200000001ff */
[----:B------:R-:W-:-:S05]  /*4e90*/  MOV R35, R14 ;  /* 0x0000000e00237202 */ /* 0x000fca0000000f00 */
[----:B------:R-:W-:-:S04]  /*4ea0*/  FADD.FTZ R4, R4, R35 ;  /* 0x0000002304047221 */ /* 0x000fc80000010000 */
[----:B------:R-:W-:-:S07]  /*4eb0*/  IMAD.MOV.U32 R13, RZ, RZ, R4 ;  /* 0x000000ffff0d7224 */ /* 0x000fce00078e0004 */
[----:B------:R-:W-:Y:S05]  /*4ec0*/  WARPSYNC.COLLECTIVE R15, `(.L_x_6567) ;  /* 0x000000000f087348 */ /* 0x000fea0003c00000 */
[----:B------:R0:W1:Y:S02]  /*4ed0*/  SHFL.BFLY P6, R14, R13, R12, R11 ;  /* 0x0c00000c0d0e7389 */ /* 0x00006400000c000b */
[----:B01----:R-:W-:Y:S05]  /*4ee0*/  ENDCOLLECTIVE ;  /* 0x000000000000791b */ /* 0x003fea0003800000 */
.L_x_6567:
[----:B------:R-:W-:Y:S02]  /*4ef0*/  HFMA2 R13, -RZ, RZ, 0, 0 ;  /* 0x00000000ff0d7431 */ /* 0x000fe400000001ff */
[----:B------:R-:W-:Y:S01]  /*4f00*/  IMAD.MOV.U32 R12, RZ, RZ, 0x4 ;  /* 0x00000004ff0c7424 */ /* 0x000fe200078e00ff */
[----:B------:R-:W-:-:S07]  /*4f10*/  MOV R9, R14 ;  /* 0x0000000e00097202 */ /* 0x000fce0000000f00 */
[----:B------:R-:W-:Y:S05]  /*4f20*/  WARPSYNC.COLLECTIVE R15, `(.L_x_6568) ;  /* 0x000000000f087348 */ /* 0x000fea0003c00000 */
[----:B------:R0:W1:Y:S02]  /*4f30*/  SHFL.BFLY P6, R14, R13, R12, R11 ;  /* 0x0c00000c0d0e7389 */ /* 0x00006400000c000b */
[----:B01----:R-:W-:Y:S05]  /*4f40*/  ENDCOLLECTIVE ;  /* 0x000000000000791b */ /* 0x003fea0003800000 */
.L_x_6568:
[----:B------:R-:W-:Y:S01]  /*4f50*/  FADD.FTZ R5, R4, R9 ;  /* 0x0000000904057221 */ /* 0x000fe20000010000 */
[----:B------:R-:W-:Y:S02]  /*4f60*/  HFMA2 R12, -RZ, RZ, 0, 1.1920928955078125e-07 ;  /* 0x00000002ff0c7431 */ /* 0x000fe400000001ff */
[----:B------:R-:W-:-:S05]  /*4f70*/  FADD.FTZ R3, RZ, R14 ;  /* 0x0000000eff037221 */ /* 0x000fca0000010000 */
[----:B------:R-:W-:-:S07]  /*4f80*/  MOV R13, R3 ;  /* 0x00000003000d7202 */ /* 0x000fce0000000f00 */
[----:B------:R-:W-:Y:S05]  /*4f90*/  WARPSYNC.COLLECTIVE R15, `(.L_x_6569) ;  /* 0x000000000f087348 */ /* 0x000fea0003c00000 */
[----:B------:R0:W1:Y:S02]  /*4fa0*/  SHFL.BFLY P6, R14, R13, R12, R11 ;  /* 0x0c00000c0d0e7389 */ /* 0x00006400000c000b */
[----:B01----:R-:W-:Y:S05]  /*4fb0*/  ENDCOLLECTIVE ;  /* 0x000000000000791b */ /* 0x003fea0003800000 */
.L_x_6569:
[----:B------:R-:W-:Y:S01]  /*4fc0*/  HFMA2 R12, -RZ, RZ, 0, 5.9604644775390625e-08 ;  /* 0x00000001ff0c7431 */ /* 0x000fe200000001ff */
[----:B------:R-:W-:-:S05]  /*4fd0*/  MOV R34, R14 ;  /* 0x0000000e00227202 */ /* 0x000fca0000000f00 */
[----:B------:R-:W-:-:S04]  /*4fe0*/  FADD.FTZ R3, R3, R34 ;  /* 0x0000002203037221 */ /* 0x000fc80000010000 */
[----:B------:R-:W-:-:S07]  /*4ff0*/  IMAD.MOV.U32 R13, RZ, RZ, R3 ;  /* 0x000000ffff0d7224 */ /* 0x000fce00078e0003 */
[----:B------:R-:W-:Y:S05]  /*5000*/  WARPSYNC.COLLECTIVE R15, `(.L_x_6570) ;  /* 0x000000000f087348 */ /* 0x000fea0003c00000 */
[----:B------:R0:W1:Y:S02]  /*5010*/  SHFL.BFLY P6, R14, R13, R12, R11 ;  /* 0x0c00000c0d0e7389 */ /* 0x00006400000c000b */
[----:B01----:R-:W-:Y:S05]  /*5020*/  ENDCOLLECTIVE ;  /* 0x000000000000791b */ /* 0x003fea0003800000 */
.L_x_6570:
[----:B------:R-:W-:Y:S02]  /*5030*/  HFMA2 R13, -RZ, RZ, 0, 0 ;  /* 0x00000000ff0d7431 */ /* 0x000fe400000001ff */
[----:B------:R-:W-:Y:S01]  /*5040*/  IMAD.MOV.U32 R12, RZ, RZ, 0x4 ;  /* 0x00000004ff0c7424 */ /* 0x000fe200078e00ff */
[----:B------:R-:W-:-:S07]  /*5050*/  MOV R22, R14 ;  /* 0x0000000e00167202 */ /* 0x000fce0000000f00 */
[----:B------:R-:W-:Y:S05]  /*5060*/  WARPSYNC.COLLECTIVE R15, `(.L_x_6571) ;  /* 0x000000000f087348 */ /* 0x000fea0003c00000 */
[----:B------:R0:W1:Y:S02]  /*5070*/  SHFL.BFLY P6, R14, R13, R12, R11 ;  /* 0x0c00000c0d0e7389 */ /* 0x00006400000c000b */
[----:B01----:R-:W-:Y:S05]  /*5080*/  ENDCOLLECTIVE ;  /* 0x000000000000791b */ /* 0x003fea0003800000 */
.L_x_6571:
        /* <DEDUP_REMOVED lines=8> */
.L_x_6572:
[----:B------:R-:W-:Y:S01]  /*5110*/  MOV R12, 0x1 ;  /* 0x00000001000c7802 */ /* 0x000fe20000000f00 */
[----:B------:R-:W-:-:S04]  /*5120*/  FADD.FTZ R2, R2, R14 ;  /* 0x0000000e02027221 */ /* 0x000fc80000010000 */
[----:B------:R-:W-:-:S07]  /*5130*/  IMAD.MOV.U32 R13, RZ, RZ, R2 ;  /* 0x000000ffff0d7224 */ /* 0x000fce00078e0002 */
[----:B------:R-:W-:Y:S05]  /*5140*/  WARPSYNC.COLLECTIVE R15, `(.L_x_6573) ;  /* 0x000000000f087348 */ /* 0x000fea0003c00000 */
[----:B------:R0:W1:Y:S02]  /*5150*/  SHFL.BFLY P6, R14, R13, R12, R11 ;  /* 0x0c00000c0d0e7389 */ /* 0x00006400000c000b */
[----:B01----:R-:W-:Y:S05]  /*5160*/  ENDCOLLECTIVE ;  /* 0x000000000000791b */ /* 0x003fea0003800000 */
.L_x_6573:
[----:B------:R-:W-:Y:S02]  /*5170*/  HFMA2 R13, -RZ, RZ, 0, 0 ;  /* 0x00000000ff0d7431 */ /* 0x000fe400000001ff */
[----:B------:R-:W-:Y:S01]  /*5180*/  IMAD.MOV.U32 R12, RZ, RZ, 0x4 ;  /* 0x00000004ff0c7424 */ /* 0x000fe200078e00ff */
[----:B------:R-:W-:-:S07]  /*5190*/  MOV R35, R14 ;  /* 0x0000000e00237202 */ /* 0x000fce0000000f00 */
[----:B------:R-:W-:Y:S05]  /*51a0*/  WARPSYNC.COLLECTIVE R15, `(.L_x_6574) ;  /* 0x000000000f087348 */ /* 0x000fea0003c00000 */
[----:B------:R0:W1:Y:S02]  /*51b0*/  SHFL.BFLY P6, R14, R13, R12, R11 ;  /* 0x0c00000c0d0e7389 */ /* 0x00006400000c000b */
[----:B01----:R-:W-:Y:S05]  /*51c0*/  ENDCOLLECTIVE ;  /* 0x000000000000791b */ /* 0x003fea0003800000 */
.L_x_6574:
        /* <DEDUP_REMOVED lines=8> */
.L_x_6575:
[----:B------:R-:W-:Y:S02]  /*5250*/  HFMA2 R12, -RZ, RZ, 0, 5.9604644775390625e-08 ;  /* 0x00000001ff0c7431 */ /* 0x000fe400000001ff */
[----:B------:R-:W-:-:S04]  /*5260*/  IMAD.MOV.U32 R33, RZ, RZ, R14 ;  /* 0x000000ffff217224 */ /* 0x000fc800078e000e */
[----:B------:R-:W-:-:S05]  /*5270*/  FADD.FTZ R0, R0, R33 ;  /* 0x0000002100007221 */ /* 0x000fca0000010000 */
[----:B------:R-:W-:-:S07]  /*5280*/  MOV R13, R0 ;  /* 0x00000000000d7202 */ /* 0x000fce0000000f00 */
[----:B------:R-:W-:Y:S05]  /*5290*/  WARPSYNC.COLLECTIVE R15, `(.L_x_6576) ;  /* 0x000000000f087348 */ /* 0x000fea0003c00000 */
[----:B------:R0:W1:Y:S02]  /*52a0*/  SHFL.BFLY P6, R14, R13, R12, R11 ;  /* 0x0c00000c0d0e7389 */ /* 0x00006400000c000b */
[----:B01----:R-:W-:Y:S05]  /*52b0*/  ENDCOLLECTIVE ;  /* 0x000000000000791b */ /* 0x003fea0003800000 */
.L_x_6576:
[----:B------:R-:W-:Y:S02]  /*52c0*/  IMAD.MOV.U32 R13, RZ, RZ, RZ ;  /* 0x000000ffff0d7224 */ /* 0x000fe400078e00ff */
[----:B------:R-:W-:Y:S01]  /*52d0*/  HFMA2 R12, -RZ, RZ, 0, 2.384185791015625e-07 ;  /* 0x00000004ff0c7431 */ /* 0x000fe200000001ff */
[----:B------:R-:W-:-:S07]  /*52e0*/  MOV R31, R14 ;  /* 0x0000000e001f7202 */ /* 0x000fce0000000f00 */
[----:B------:R-:W-:Y:S05]  /*52f0*/  WARPSYNC.COLLECTIVE R15, `(.L_x_6577) ;  /* 0x000000000f087348 */ /* 0x000fea0003c00000 */
[----:B------:R0:W1:Y:S02]  /*5300*/  SHFL.BFLY P6, R14, R13, R12, R11 ;  /* 0x0c00000c0d0e7389 */ /* 0x00006400000c000b */
[----:B01----:R-:W-:Y:S05]  /*5310*/  ENDCOLLECTIVE ;  /* 0x000000000000791b */ /* 0x003fea0003800000 */
.L_x_6577:
[----:B------:R-:W-:Y:S01]  /*5320*/  FADD.FTZ R6, R0, R31 ;  /* 0x0000001f00067221 */ /* 0x000fe20000010000 */
[----:B------:R-:W-:Y:S02]  /*5330*/  HFMA2 R12, -RZ, RZ, 0, 1.1920928955078125e-07 ;  /* 0x00000002ff0c7431 */ /* 0x000fe400000001ff */
[----:B------:R-:W-:-:S05]  /*5340*/  FADD.FTZ R30, RZ, R14 ;  /* 0x0000000eff1e7221 */ /* 0x000fca0000010000 */
[----:B------:R-:W-:-:S07]  /*5350*/  MOV R13, R30 ;  /* 0x0000001e000d7202 */ /* 0x000fce0000000f00 */
[----:B------:R-:W-:Y:S05]  /*5360*/  WARPSYNC.COLLECTIVE R15, `(.L_x_6578) ;  /* 0x000000000f087348 */ /* 0x000fea0003c00000 */
[----:B------:R0:W1:Y:S02]  /*5370*/  SHFL.BFLY P6, R14, R13, R12, R11 ;  /* 0x0c00000c0d0e7389 */ /* 0x00006400000c000b */
[----:B01----:R-:W-:Y:S05]  /*5380*/  ENDCOLLECTIVE ;  /* 0x000000000000791b */ /* 0x003fea0003800000 */
.L_x_6578:
[----:B------:R-:W-:Y:S02]  /*5390*/  HFMA2 R12, -RZ, RZ, 0, 5.9604644775390625e-08 ;  /* 0x00000001ff0c7431 */ /* 0x000fe400000001ff */
[----:B------:R-:W-:-:S04]  /*53a0*/  IMAD.MOV.U32 R31, RZ, RZ, R14 ;  /* 0x000000ffff1f7224 */ /* 0x000fc800078e000e */
[----:B------:R-:W-:-:S05]  /*53b0*/  FADD.FTZ R30, R30, R31 ;  /* 0x0000001f1e1e7221 */ /* 0x000fca0000010000 */
[----:B------:R-:W-:-:S07]  /*53c0*/  MOV R13, R30 ;  /* 0x0000001e000d7202 */ /* 0x000fce0000000f00 */
[----:B------:R-:W-:Y:S05]  /*53d0*/  WARPSYNC.COLLECTIVE R15, `(.L_x_6579) ;  /* 0x000000000f087348 */ /* 0x000fea0003c00000 */
[----:B------:R0:W1:Y:S02]  /*53e0*/  SHFL.BFLY P6, R14, R13, R12, R11 ;  /* 0x0c00000c0d0e7389 */ /* 0x00006400000c000b */
[----:B01----:R-:W-:Y:S05]  /*53f0*/  ENDCOLLECTIVE ;  /* 0x000000000000791b */ /* 0x003fea0003800000 */
.L_x_6579:
[----:B------:R-:W-:Y:S02]  /*5400*/  IMAD.MOV.U32 R13, RZ, RZ, RZ ;  /* 0x000000ffff0d7224 */ /* 0x000fe400078e00ff */
[----:B------:R-:W-:Y:S01]  /*5410*/  HFMA2 R12, -RZ, RZ, 0, 2.384185791015625e-07 ;  /* 0x00000004ff0c7431 */ /* 0x000fe200000001ff */
[----:B------:R-:W-:-:S07]  /*5420*/  MOV R9, R14 ;  /* 0x0000000e00097202 */ /* 0x000fce0000000f00 */
[----:B------:R-:W-:Y:S05]  /*5430*/  WARPSYNC.COLLECTIVE R15, `(.L_x_6580) ;  /* 0x000000000f087348 */ /* 0x000fea0003c00000 */
[----:B------:R0:W1:Y:S02]  /*5440*/  SHFL.BFLY P6, R14, R13, R12, R11 ;  /* 0x0c00000c0d0e7389 */ /* 0x00006400000c000b */
[----:B01----:R-:W-:Y:S05]  /*5450*/  ENDCOLLECTIVE ;  /* 0x000000000000791b */ /* 0x003fea0003800000 */
.L_x_6580:
        /* <DEDUP_REMOVED lines=8> */
.L_x_6581:
[----:B------:R-:W-:Y:S01]  /*54e0*/  HFMA2 R12, -RZ, RZ, 0, 5.9604644775390625e-08 ;  /* 0x00000001ff0c7431 */ /* 0x000fe200000001ff */
[----:B------:R-:W-:-:S05]  /*54f0*/  MOV R32, R14 ;  /* 0x0000000e00207202 */ /* 0x000fca0000000f00 */
[----:B------:R-:W-:-:S07]  /*5500*/  FADD.FTZ R13, R9, R32 ;  /* 0x00000020090d7221 */ /* 0x000fce0000010000 */
[----:B------:R-:W-:Y:S05]  /*5510*/  WARPSYNC.COLLECTIVE R15, `(.L_x_6582) ;  /* 0x000000000f087348 */ /* 0x000fea0003c00000 */
[----:B------:R0:W1:Y:S02]  /*5520*/  SHFL.BFLY P6, R14, R13, R12, R11 ;  /* 0x0c00000c0d0e7389 */ /* 0x00006400000c000b */
[----:B01----:R-:W-:Y:S05]  /*5530*/  ENDCOLLECTIVE ;  /* 0x000000000000791b */ /* 0x003fea0003800000 */
.L_x_6582:
[----:B------:R-:W-:Y:S01]  /*5540*/  HFMA2 R12, -RZ, RZ, 0, 2.384185791015625e-07 ;  /* 0x00000004ff0c7431 */ /* 0x000fe200000001ff */
[----:B------:R-:W-:-:S05]  /*5550*/  MOV R32, R14 ;  /* 0x0000000e00207202 */ /* 0x000fca0000000f00 */
[----:B------:R-:W-:Y:S01]  /*5560*/  FADD.FTZ R2, R13, R32 ;  /* 0x000000200d027221 */ /* 0x000fe20000010000 */
[----:B------:R-:W-:-:S07]  /*5570*/  IMAD.MOV.U32 R13, RZ, RZ, RZ ;  /* 0x000000ffff0d7224 */ /* 0x000fce00078e00ff */
[----:B------:R-:W-:Y:S05]  /*5580*/  WARPSYNC.COLLECTIVE R15, `(.L_x_6583) ;  /* 0x000000000f087348 */ /* 0x000fea0003c00000 */
[----:B------:R0:W1:Y:S02]  /*5590*/  SHFL.BFLY P6, R14, R13, R12, R11 ;  /* 0x0c00000c0d0e7389 */ /* 0x00006400000c000b */
[----:B01----:R-:W-:Y:S05]  /*55a0*/  ENDCOLLECTIVE ;  /* 0x000000000000791b */ /* 0x003fea0003800000 */
.L_x_6583:
[----:B------:R-:W-:Y:S01]  /*55b0*/  IMAD.MOV.U32 R12, RZ, RZ, 0x2 ;  /* 0x00000002ff0c7424 */ /* 0x000fe200078e00ff */
[----:B------:R-:W-:-:S05]  /*55c0*/  MOV R7, R14 ;  /* 0x0000000e00077202 */ /* 0x000fca0000000f00 */
[----:B------:R-:W-:-:S05]  /*55d0*/  FADD.FTZ R7, RZ, R7 ;  /* 0x00000007ff077221 */ /* 0x000fca0000010000 */
[----:B------:R-:W-:-:S07]  /*55e0*/  MOV R13, R7 ;  /* 0x00000007000d7202 */ /* 0x000fce0000000f00 */
[----:B------:R-:W-:Y:S05]  /*55f0*/  WARPSYNC.COLLECTIVE R15, `(.L_x_6584) ;  /* 0x000000000f087348 */ /* 0x000fea0003c00000 */
[----:B------:R0:W1:Y:S02]  /*5600*/  SHFL.BFLY P6, R14, R13, R12, R11 ;  /* 0x0c00000c0d0e7389 */ /* 0x00006400000c000b */
[----:B01----:R-:W-:Y:S05]  /*5610*/  ENDCOLLECTIVE ;  /* 0x000000000000791b */ /* 0x003fea0003800000 */
.L_x_6584:
[----:B------:R-:W-:Y:S02]  /*5620*/  HFMA2 R12, -RZ, RZ, 0, 5.9604644775390625e-08 ;  /* 0x00000001ff0c7431 */ /* 0x000fe400000001ff */
[----:B------:R-:W-:-:S05]  /*5630*/  FADD.FTZ R26, R7, R14 ;  /* 0x0000000e071a7221 */ /* 0x000fca0000010000 */
[----:B------:R-:W-:-:S07]  /*5640*/  MOV R13, R26 ;  /* 0x0000001a000d7202 */ /* 0x000fce0000000f00 */
[----:B------:R-:W-:Y:S05]  /*5650*/  WARPSYNC.COLLECTIVE R15, `(.L_x_6585) ;  /* 0x000000000f087348 */ /* 0x000fea0003c00000 */
[----:B------:R0:W1:Y:S02]  /*5660*/  SHFL.BFLY P6, R14, R13, R12, R11 ;  /* 0x0c00000c0d0e7389 */ /* 0x00006400000c000b */
[----:B01----:R-:W-:Y:S05]  /*5670*/  ENDCOLLECTIVE ;  /* 0x000000000000791b */ /* 0x003fea0003800000 */
.L_x_6585:
[----:B------:R-:W-:Y:S02]  /*5680*/  IMAD.MOV.U32 R13, RZ, RZ, RZ ;  /* 0x000000ffff0d7224 */ /* 0x000fe400078e00ff */
[----:B------:R-:W-:Y:S01]  /*5690*/  HFMA2 R12, -RZ, RZ, 0, 2.384185791015625e-07 ;  /* 0x00000004ff0c7431 */ /* 0x000fe200000001ff */
[----:B------:R-:W-:-:S07]  /*56a0*/  MOV R33, R14 ;  /* 0x0000000e00217202 */ /* 0x000fce0000000f00 */
[----:B------:R-:W-:Y:S05]  /*56b0*/  WARPSYNC.COLLECTIVE R15, `(.L_x_6586) ;  /* 0x000000000f087348 */ /* 0x000fea0003c00000 */
[----:B------:R0:W1:Y:S02]  /*56c0*/  SHFL.BFLY P6, R14, R13, R12, R11 ;  /* 0x0c00000c0d0e7389 */ /* 0x00006400000c000b */
[----:B01----:R-:W-:Y:S05]  /*56d0*/  ENDCOLLECTIVE ;  /* 0x000000000000791b */ /* 0x003fea0003800000 */
.L_x_6586:
[----:B------:R-:W-:Y:S01]  /*56e0*/  FADD.FTZ R9, R26, R33 ;  /* 0x000000211a097221 */ /* 0x000fe20000010000 */
[----:B------:R-:W-:Y:S02]  /*56f0*/  HFMA2 R12, -RZ, RZ, 0, 1.1920928955078125e-07 ;  /* 0x00000002ff0c7431 */ /* 0x000fe400000001ff */
[----:B------:R-:W-:-:S05]  /*5700*/  FADD.FTZ R24, RZ, R14 ;  /* 0x0000000eff187221 */ /* 0x000fca0000010000 */
[----:B------:R-:W-:-:S07]  /*5710*/  MOV R13, R24 ;  /* 0x00000018000d7202 */ /* 0x000fce0000000f00 */
[----:B------:R-:W-:Y:S05]  /*5720*/  WARPSYNC.COLLECTIVE R15, `(.L_x_6587) ;  /* 0x000000000f087348 */ /* 0x000fea0003c00000 */
[----:B------:R0:W1:Y:S02]  /*5730*/  SHFL.BFLY P6, R14, R13, R12, R11 ;  /* 0x0c00000c0d0e7389 */ /* 0x00006400000c000b */
[----:B01----:R-:W-:Y:S05]  /*5740*/  ENDCOLLECTIVE ;  /* 0x000000000000791b */ /* 0x003fea0003800000 */
.L_x_6587:
[----:B------:R-:W-:Y:S01]  /*5750*/  MOV R12, 0x1 ;  /* 0x00000001000c7802 */ /* 0x000fe20000000f00 */
[----:B------:R-:W-:-:S04]  /*5760*/  FADD.FTZ R7, R24, R14 ;  /* 0x0000000e18077221 */ /* 0x000fc80000010000 */
[----:B------:R-:W-:-:S07]  /*5770*/  IMAD.MOV.U32 R13, RZ, RZ, R7 ;  /* 0x000000ffff0d7224 */ /* 0x000fce00078e0007 */
[----:B------:R-:W-:Y:S05]  /*5780*/  WARPSYNC.COLLECTIVE R15, `(.L_x_6588) ;  /* 0x000000000f087348 */ /* 0x000fea0003c00000 */
[----:B------:R0:W1:Y:S02]  /*5790*/  SHFL.BFLY P6, R14, R13, R12, R11 ;  /* 0x0c00000c0d0e7389 */ /* 0x00006400000c000b */
[----:B01----:R-:W-:Y:S05]  /*57a0*/  ENDCOLLECTIVE ;  /* 0x000000000000791b */ /* 0x003fea0003800000 */
.L_x_6588:
[----:B------:R-:W-:Y:S02]  /*57b0*/  HFMA2 R13, -RZ, RZ, 0, 0 ;  /* 0x00000000ff0d7431 */ /* 0x000fe400000001ff */
[----:B------:R-:W-:Y:S01]  /*57c0*/  IMAD.MOV.U32 R12, RZ, RZ, 0x4 ;  /* 0x00000004ff0c7424 */ /* 0x000fe200078e00ff */
[----:B------:R-:W-:-:S07]  /*57d0*/  MOV R34, R14 ;  /* 0x0000000e00227202 */ /* 0x000fce0000000f00 */
[----:B------:R-:W-:Y:S05]  /*57e0*/  WARPSYNC.COLLECTIVE R15, `(.L_x_6589) ;  /* 0x000000000f087348 */ /* 0x000fea0003c00000 */
[----:B------:R0:W1:Y:S02]  /*57f0*/  SHFL.BFLY P6, R14, R13, R12, R11 ;  /* 0x0c00000c0d0e7389 */ /* 0x00006400000c000b */
[----:B01----:R-:W-:Y:S05]  /*5800*/  ENDCOLLECTIVE ;  /* 0x000000000000791b */ /* 0x003fea0003800000 */
.L_x_6589:
[----:B------:R-:W-:Y:S01]  /*5810*/  FADD.FTZ R26, R7, R34 ;  /* 0x00000022071a7221 */ /* 0x000fe20000010000 */
[----:B------:R-:W-:Y:S02]  /*5820*/  HFMA2 R12, -RZ, RZ, 0, 1.1920928955078125e-07 ;  /* 0x00000002ff0c7431 */ /* 0x000fe400000001ff */
[----:B------:R-:W-:-:S05]  /*5830*/  FADD.FTZ R24, RZ, R14 ;  /* 0x0000000eff187221 */ /* 0x000fca0000010000 */
[----:B------:R-:W-:-:S07]  /*5840*/  MOV R13, R24 ;  /* 0x00000018000d7202 */ /* 0x000fce0000000f00 */
[----:B------:R-:W-:Y:S05]  /*5850*/  WARPSYNC.COLLECTIVE R15, `(.L_x_6590) ;  /* 0x000000000f087348 */ /* 0x000fea0003c00000 */
[----:B------:R0:W1:Y:S02]  /*5860*/  SHFL.BFLY P6, R14, R13, R12, R11 ;  /* 0x0c00000c0d0e7389 */ /* 0x00006400000c000b */
[----:B01----:R-:W-:Y:S05]  /*5870*/  ENDCOLLECTIVE ;  /* 0x000000000000791b */ /* 0x003fea0003800000 */
.L_x_6590:
[----:B------:R-:W-:Y:S02]  /*5880*/  IMAD.MOV.U32 R12, RZ, RZ, 0x1 ;  /* 0x00000001ff0c7424 */ /* 0x000fe400078e00ff */
[----:B------:R-:W-:-:S05]  /*5890*/  FADD.FTZ R31, R24, R14 ;  /* 0x0000000e181f7221 */ /* 0x000fca0000010000 */
[----:B------:R-:W-:-:S07]  /*58a0*/  MOV R13, R31 ;  /* 0x0000001f000d7202 */ /* 0x000fce0000000f00 */
[----:B------:R-:W-:Y:S05]  /*58b0*/  WARPSYNC.COLLECTIVE R15, `(.L_x_6591) ;  /* 0x000000000f087348 */ /* 0x000fea0003c00000 */
[----:B------:R0:W1:Y:S02]  /*58c0*/  SHFL.BFLY P6, R14, R13, R12, R11 ;  /* 0x0c00000c0d0e7389 */ /* 0x00006400000c000b */
[----:B01----:R-:W-:Y:S05]  /*58d0*/  ENDCOLLECTIVE ;  /* 0x000000000000791b */ /* 0x003fea0003800000 */
.L_x_6591:
[----:B------:R-:W-:Y:S01]  /*58e0*/  HFMA2 R13, -RZ, RZ, 0, 0 ;  /* 0x00000000ff0d7431 */ /* 0x000fe200000001ff */
[----:B------:R-:W-:Y:S02]  /*58f0*/  MOV R12, 0x4 ;  /* 0x00000004000c7802 */ /* 0x000fe40000000f00 */
[----:B------:R-:W-:-:S07]  /*5900*/  MOV R32, R14 ;  /* 0x0000000e00207202 */ /* 0x000fce0000000f00 */
[----:B------:R-:W-:Y:S05]  /*5910*/  WARPSYNC.COLLECTIVE R15, `(.L_x_6592) ;  /* 0x000000000f087348 */ /* 0x000fea0003c00000 */
[----:B------:R0:W1:Y:S02]  /*5920*/  SHFL.BFLY P6, R14, R13, R12, R11 ;  /* 0x0c00000c0d0e7389 */ /* 0x00006400000c000b */
[----:B01----:R-:W-:Y:S05]  /*5930*/  ENDCOLLECTIVE ;  /* 0x000000000000791b */ /* 0x003fea0003800000 */
.L_x_6592:
[----:B------:R-:W-:Y:S01]  /*5940*/  FADD.FTZ R32, R31, R32 ;  /* 0x000000201f207221 */ /* 0x000fe20000010000 */
[----:B------:R-:W-:Y:S02]  /*5950*/  HFMA2 R12, -RZ, RZ, 0, 1.1920928955078125e-07 ;  /* 0x00000002ff0c7431 */ /* 0x000fe400000001ff */
[----:B------:R-:W-:-:S04]  /*5960*/  FADD.FTZ R22, RZ, R14 ;  /* 0x0000000eff167221 */ /* 0x000fc80000010000 */
[----:B------:R-:W-:-:S07]  /*5970*/  IMAD.MOV.U32 R13, RZ, RZ, R22 ;  /* 0x000000ffff0d7224 */ /* 0x000fce00078e0016 */
[----:B------:R-:W-:Y:S05]  /*5980*/  WARPSYNC.COLLECTIVE R15, `(.L_x_6593) ;  /* 0x000000000f087348 */ /* 0x000fea0003c00000 */
[----:B------:R0:W1:Y:S02]  /*5990*/  SHFL.BFLY P6, R14, R13, R12, R11 ;  /* 0x0c00000c0d0e7389 */ /* 0x00006400000c000b */
[----:B01----:R-:W-:Y:S05]  /*59a0*/  ENDCOLLECTIVE ;  /* 0x000000000000791b */ /* 0x003fea0003800000 */
.L_x_6593:
[----:B------:R-:W-:Y:S02]  /*59b0*/  HFMA2 R12, -RZ, RZ, 0, 5.9604644775390625e-08 ;  /* 0x00000001ff0c7431 */ /* 0x000fe400000001ff */
[----:B------:R-:W-:-:S05]  /*59c0*/  FADD.FTZ R24, R22, R14 ;  /* 0x0000000e16187221 */ /* 0x000fca0000010000 */
[----:B------:R-:W-:-:S07]  /*59d0*/  MOV R13, R24 ;  /* 0x00000018000d7202 */ /* 0x000fce0000000f00 */
[----:B------:R-:W-:Y:S05]  /*59e0*/  WARPSYNC.COLLECTIVE R15, `(.L_x_6594) ;  /* 0x000000000f087348 */ /* 0x000fea0003c00000 */
[----:B------:R0:W1:Y:S02]  /*59f0*/  SHFL.BFLY P6, R14, R13, R12, R11 ;  /* 0x0c00000c0d0e7389 */ /* 0x00006400000c000b */
[----:B01----:R-:W-:Y:S05]  /*5a00*/  ENDCOLLECTIVE ;  /* 0x000000000000791b */ /* 0x003fea0003800000 */
.L_x_6594:
[----:B------:R-:W-:Y:S01]  /*5a10*/  IMAD.MOV.U32 R13, RZ, RZ, RZ ;  /* 0x000000ffff0d7224 */ /* 0x000fe200078e00ff */
[----:B------:R-:W-:Y:S01]  /*5a20*/  MOV R12, 0x4 ;  /* 0x00000004000c7802 */ /* 0x000fe20000000f00 */
[----:B------:R-:W-:-:S07]  /*5a30*/  FADD.FTZ R22, R24, R14 ;  /* 0x0000000e18167221 */ /* 0x000fce0000010000 */
[----:B------:R-:W-:Y:S05]  /*5a40*/  WARPSYNC.COLLECTIVE R15, `(.L_x_6595) ;  /* 0x000000000f087348 */ /* 0x000fea0003c00000 */
[----:B------:R0:W1:Y:S02]  /*5a50*/  SHFL.BFLY P6, R14, R13, R12, R11 ;  /* 0x0c00000c0d0e7389 */ /* 0x00006400000c000b */
[----:B01----:R-:W-:Y:S05]  /*5a60*/  ENDCOLLECTIVE ;  /* 0x000000000000791b */ /* 0x003fea0003800000 */
.L_x_6595:
[----:B------:R-:W-:Y:S02]  /*5a70*/  HFMA2 R12, -RZ, RZ, 0, 1.1920928955078125e-07 ;  /* 0x00000002ff0c7431 */ /* 0x000fe400000001ff */
[----:B------:R-:W-:-:S05]  /*5a80*/  FADD.FTZ R30, RZ, R14 ;  /* 0x0000000eff1e7221 */ /* 0x000fca0000010000 */
[----:B------:R-:W-:-:S07]  /*5a90*/  MOV R13, R30 ;  /* 0x0000001e000d7202 */ /* 0x000fce0000000f00 */
[----:B------:R-:W-:Y:S05]  /*5aa0*/  WARPSYNC.COLLECTIVE R15, `(.L_x_6596) ;  /* 0x000000000f087348 */ /* 0x000fea0003c00000 */
[----:B------:R0:W1:Y:S02]  /*5ab0*/  SHFL.BFLY P6, R14, R13, R12, R11 ;  /* 0x0c00000c0d0e7389 */ /* 0x00006400000c000b */
[----:B01----:R-:W-:Y:S05]  /*5ac0*/  ENDCOLLECTIVE ;  /* 0x000000000000791b */ /* 0x003fea0003800000 */
.L_x_6596:
[----:B------:R-:W-:Y:S02]  /*5ad0*/  HFMA2 R12, -RZ, RZ, 0, 5.9604644775390625e-08 ;  /* 0x00000001ff0c7431 */ /* 0x000fe400000001ff */
[----:B------:R-:W-:-:S04]  /*5ae0*/  IMAD.MOV.U32 R33, RZ, RZ, R14 ;  /* 0x000000ffff217224 */ /* 0x000fc800078e000e */
[----:B------:R-:W-:-:S05]  /*5af0*/  FADD.FTZ R33, R30, R33 ;  /* 0x000000211e217221 */ /* 0x000fca0000010000 */
[----:B------:R-:W-:-:S07]  /*5b00*/  MOV R13, R33 ;  /* 0x00000021000d7202 */ /* 0x000fce0000000f00 */
[----:B------:R-:W-:Y:S05]  /*5b10*/  WARPSYNC.COLLECTIVE R15, `(.L_x_6597) ;  /* 0x000000000f087348 */ /* 0x000fea0003c00000 */
[----:B------:R0:W1:Y:S02]  /*5b20*/  SHFL.BFLY P6, R14, R13, R12, R11 ;  /* 0x0c00000c0d0e7389 */ /* 0x00006400000c000b */
[----:B01----:R-:W-:Y:S05]  /*5b30*/  ENDCOLLECTIVE ;  /* 0x000000000000791b */ /* 0x003fea0003800000 */
.L_x_6597:
[----:B------:R-:W-:Y:S01]  /*5b40*/  MOV R11, R6 ;  /* 0x00000006000b7202 */ /* 0x000fe20000000f00 */
[----:B------:R-:W-:Y:S06]  /*5b50*/  BRA `(.L_x_6598) ;  /* 0xffffffd400fc7947 */ /* 0x000fec000383ffff */
.L_x_6599:
        /* <DEDUP_REMOVED lines=10> */
.L_x_27280:


//--------------------- .text._ZN4vllm25paged_attention_v2_kernelIfhLi64ELi32ELi128ELNS_18Fp8KVCacheDataTypeE2ELb1ELi512EEEvPfS2_PT_PKS3_PKT0_S9_ifPKiSB_iPKfiiiSD_SD_iiiii --------------------------
	.section	.text._ZN4vllm25paged_attention_v2_kernelIfhLi64ELi32ELi128ELNS_18Fp8KVCacheDataTypeE2ELb1ELi512EEEvPfS2_PT_PKS3_PKT0_S9_ifPKiSB_iPKfiiiSD_SD_iiiii,"ax",@progbits
	.align	128
        .global         _ZN4vllm25paged_attention_v2_kernelIfhLi64ELi32ELi128ELNS_18Fp8KVCacheDataTypeE2ELb1ELi512EEEvPfS2_PT_PKS3_PKT0_S9_ifPKiSB_iPKfiiiSD_SD_iiiii
        .type           _ZN4vllm25paged_attention_v2_kernelIfhLi64ELi32ELi128ELNS_18Fp8KVCacheDataTypeE2ELb1ELi512EEEvPfS2_PT_PKS3_PKT0_S9_ifPKiSB_iPKfiiiSD_SD_iiiii,@function
        .size           _ZN4vllm25paged_attention_v2_kernelIfhLi64ELi32ELi128ELNS_18Fp8KVCacheDataTypeE2ELb1ELi512EEEvPfS2_PT_PKS3_PKT0_S9_ifPKiSB_iPKfiiiSD_SD_iiiii,(.L_x_27281 - _ZN4vllm25paged_attention_v2_kernelIfhLi64ELi32ELi128ELNS_18Fp8KVCacheDataTypeE2ELb1ELi512EEEvPfS2_PT_PKS3_PKT0_S9_ifPKiSB_iPKfiiiSD_SD_iiiii)
        .other          _ZN4vllm25paged_attention_v2_kernelIfhLi64ELi32ELi128ELNS_18Fp8KVCacheDataTypeE2ELb1ELi512EEEvPfS2_PT_PKS3_PKT0_S9_ifPKiSB_iPKfiiiSD_SD_iiiii,@"STO_CUDA_ENTRY STV_DEFAULT"
_ZN4vllm25paged_attention_v2_kernelIfhLi64ELi32ELi128ELNS_18Fp8KVCacheDataTypeE2ELb1ELi512EEEvPfS2_PT_PKS3_PKT0_S9_ifPKiSB_iPKfiiiSD_SD_iiiii:
.text._ZN4vllm25paged_attention_v2_kernelIfhLi64ELi32ELi128ELNS_18Fp8KVCacheDataTypeE2ELb1ELi512EEEvPfS2_PT_PKS3_PKT0_S9_ifPKiSB_iPKfiiiSD_SD_iiiii:
        /* <DEDUP_REMOVED lines=11> */
[----:B------:R-:W-:Y:S01]  /*00b0*/  VIADD R11, R7, 0xffffffff ;  /* 0xffffffff070b7836 */ /* 0x000fe20000000000 */
        /* <DEDUP_REMOVED lines=15> */
[----:B0-----:R-:W-:-:S04]  /*01b0*/  IADD3 R8, PT, PT, R3, 0xffffffe, RZ ;  /* 0x0ffffffe03087810 */ /* 0x001fc80007ffe0ff */
[----:B------:R0:W4:Y:S01]  /*01c0*/  F2I.FTZ.U32.TRUNC.NTZ R9, R8 ;  /* 0x0000000800097305 */ /* 0x000122000021f000 */
[----:B---3--:R-:W-:Y:S02]  /*01d0*/  @P1 IMAD R12, R16, R12, R17 ;  /* 0x0000000c100c1224 */ /* 0x008fe400078e0211 */
[----:B0-----:R-:W-:Y:S02]  /*01e0*/  HFMA2 R8, -RZ, RZ, 0, 0 ;  /* 0x00000000ff087431 */ /* 0x001fe400000001ff */
[----:B----4-:R-:W-:-:S05]  /*01f0*/  IMAD R0, R9, R21, RZ ;  /* 0x0000001509007224 */ /* 0x010fca00078e02ff */
[----:B------:R-:W-:-:S05]  /*0200*/  IADD3 R13, PT, PT, -R0, RZ, RZ ;  /* 0x000000ff000d7210 */ /* 0x000fca0007ffe1ff */
[----:B------:R-:W-:Y:S01]  /*0210*/  IMAD.HI.U32 R0, R9, R13, R8 ;  /* 0x0000000d09007227 */ /* 0x000fe200078e0008 */
[----:B-1----:R-:W-:-:S04]  /*0220*/  SHF.R.U32.HI R9, RZ, 0x5, R20 ;  /* 0x00000005ff097819 */ /* 0x002fc80000011614 */
[----:B------:R-:W-:Y:S01]  /*0230*/  LEA R9, R18, R9, 0x4 ;  /* 0x0000000912097211 */ /* 0x000fe200078e20ff */
[----:B------:R-:W-:-:S04]  /*0240*/  IMAD.HI.U32 R8, R0, R6, RZ ;  /* 0x0000000600087227 */ /* 0x000fc800078e00ff */
[----:B------:R-:W-:-:S04]  /*0250*/  IMAD.MOV R3, RZ, RZ, -R8 ;  /* 0x000000ffff037224 */ /* 0x000fc800078e0a08 */
        /* <DEDUP_REMOVED lines=8> */
[----:B------:R-:W-:Y:S02]  /*02e0*/  ISETP.NE.AND P3, PT, R2, RZ, PT ;  /* 0x000000ff0200720c */ /* 0x000fe40003f65270 */
[----:B------:R-:W-:Y:S01]  /*02f0*/  ISETP.GE.U32.AND P0, PT, R6, R21, PT ;  /* 0x000000150600720c */ /* 0x000fe20003f06070 */
[----:B------:R-:W-:-:S05]  /*0300*/  IMAD R6, R3, 0x20, R4 ;  /* 0x0000002003067824 */ /* 0x000fca00078e0204 */
[----:B------:R-:W-:Y:S01]  /*0310*/  VIMNMX R7, PT, PT, R7, R6, PT ;  /* 0x0000000607077248 */ /* 0x000fe20003fe0100 */
[----:B------:R-:W-:-:S06]  /*0320*/  @P1 IMAD R6, R12, R5, 0x1 ;  /* 0x000000010c061424 */ /* 0x000fcc00078e0205 */
[----:B------:R-:W-:Y:S02]  /*0330*/  @P0 IADD3 R8, PT, PT, R8, 0x1, RZ ;  /* 0x0000000108080810 */ /* 0x000fe40007ffe0ff */
[----:B------:R-:W-:Y:S02]  /*0340*/  ISETP.GE.U32.AND P0, PT, R9, R10, PT ;  /* 0x0000000a0900720c */ /* 0x000fe40003f06070 */
[----:B------:R-:W-:Y:S02]  /*0350*/  @!P2 IADD3 R8, PT, PT, -R8, RZ, RZ ;  /* 0x000000ff0808a210 */ /* 0x000fe40007ffe1ff */
        /* <DEDUP_REMOVED lines=55> */
.L_x_6600:
        /* <DEDUP_REMOVED lines=26> */
.L_x_6604:
        /* <DEDUP_REMOVED lines=38> */
.L_x_6602:
[----:B------:R-:W-:Y:S05]  /*0ad0*/  BSYNC.RECONVERGENT B6 ;  /* 0x0000000000067941 */ /* 0x000fea0003800200 */
.L_x_6601:
        /* <DEDUP_REMOVED lines=14> */
.L_x_6647:
        /* <DEDUP_REMOVED lines=41> */
.L_x_6610:
        /* <DEDUP_REMOVED lines=11> */
.L_x_6609:
[----:B------:R-:W-:Y:S05]  /*0f00*/  BSYNC.RECONVERGENT B1 ;  /* 0x0000000000017941 */ /* 0x000fea0003800200 */
.L_x_6608:
        /* <DEDUP_REMOVED lines=12> */
.L_x_6613:
        /* <DEDUP_REMOVED lines=100> */
.L_x_6612:
[----:B------:R-:W-:Y:S05]  /*1610*/  BSYNC.RECONVERGENT B1 ;  /* 0x0000000000017941 */ /* 0x000fea0003800200 */
.L_x_6611:
        /* <DEDUP_REMOVED lines=55> */
.L_x_6615:
[----:B------:R-:W-:Y:S05]  /*1990*/  BSYNC.RECONVERGENT B1 ;  /* 0x0000000000017941 */ /* 0x000fea0003800200 */
.L_x_6614:
        /* <DEDUP_REMOVED lines=26> */
.L_x_6607:
[----:B------:R-:W-:Y:S05]  /*1b40*/  BSYNC.RECONVERGENT B0 ;  /* 0x0000000000007941 */ /* 0x000fea0003800200 */
.L_x_6606:
        /* <DEDUP_REMOVED lines=41> */
.L_x_6620:
[----:B------:R-:W1:Y:S01]  /*1de0*/  LDS R14, [R11] ;  /* 0x000000000b0e7984 */ /* 0x000e620000000800 */
[----:B------:R-:W-:-:S05]  /*1df0*/  VIADD R13, R13, 0x1 ;  /* 0x000000010d0d7836 */ /* 0x000fca0000000000 */
[----:B------:R-:W-:Y:S01]  /*1e00*/  ISETP.NE.AND P0, PT, R13, RZ, PT ;  /* 0x000000ff0d00720c */ /* 0x000fe20003f05270 */
[----:B-1----:R-:W-:-:S05]  /*1e10*/  FMUL.FTZ R14, R14, R7 ;  /* 0x000000070e0e7220 */ /* 0x002fca0000410000 */
[----:B------:R1:W-:Y:S02]  /*1e20*/  STS [R11], R14 ;  /* 0x0000000e0b007388 */ /* 0x0003e40000000800 */
[----:B-1----:R-:W-:-:S05]  /*1e30*/  IADD3 R11, PT, PT, R11, 0x200, RZ ;  /* 0x000002000b0b7810 */ /* 0x002fca0007ffe0ff */
[----:B------:R-:W-:Y:S05]  /*1e40*/  @P0 BRA `(.L_x_6620) ;  /* 0xfffffffc00e40947 */ /* 0x000fea000383ffff */
.L_x_6619:
[----:B------:R-:W-:Y:S05]  /*1e50*/  BSYNC.RECONVERGENT B1 ;  /* 0x0000000000017941 */ /* 0x000fea0003800200 */
.L_x_6618:
        /* <DEDUP_REMOVED lines=12> */
.L_x_6623:
        /* <DEDUP_REMOVED lines=52> */
.L_x_6622:
[----:B------:R-:W-:Y:S05]  /*2260*/  BSYNC.RECONVERGENT B1 ;  /* 0x0000000000017941 */ /* 0x000fea0003800200 */
.L_x_6621:
        /* <DEDUP_REMOVED lines=31> */
.L_x_6625:
[----:B------:R-:W-:Y:S05]  /*2460*/  BSYNC.RECONVERGENT B1 ;  /* 0x0000000000017941 */ /* 0x000fea0003800200 */
.L_x_6624:
        /* <DEDUP_REMOVED lines=14> */
.L_x_6617:
[----:B------:R-:W-:Y:S05]  /*2550*/  BSYNC.RECONVERGENT B0 ;  /* 0x0000000000007941 */ /* 0x000fea0003800200 */
.L_x_6616:
        /* <DEDUP_REMOVED lines=18> */
.L_x_6627:
[----:B------:R-:W-:Y:S05]  /*2680*/  BSYNC.RECONVERGENT B0 ;  /* 0x0000000000007941 */ /* 0x000fea0003800200 */
.L_x_6626:
        /* <DEDUP_REMOVED lines=27> */
.L_x_6631:
        /* <DEDUP_REMOVED lines=34> */
.L_x_6630:
        /* <DEDUP_REMOVED lines=16> */
.L_x_6629:
[----:B------:R-:W-:Y:S05]  /*2b60*/  BSYNC.RECONVERGENT B6 ;  /* 0x0000000000067941 */ /* 0x000fea0003800200 */
.L_x_6628:
[----:B------:R-:W4:Y:S01]  /*2b70*/  S2R R28, SR_TID.X ;  /* 0x00000000001c7919 */ /* 0x000f220000002100 */
[----:B------:R-:W-:Y:S01]  /*2b80*/  UMOV UR4, 0xffffffff ;  /* 0xffffffff00047882 */ /* 0x000fe20000000000 */
[----:B----4-:R-:W-:Y:S02]  /*2b90*/  LOP3.LUT R27, R28, 0x1f, RZ, 0xc0, !PT ;  /* 0x0000001f1c1b7812 */ /* 0x010fe400078ec0ff */
[----:B------:R-:W-:Y:S01]  /*2ba0*/  SHF.R.U32.HI R26, RZ, 0x5, R28 ;  /* 0x00000005ff1a7819 */ /* 0x000fe2000001161c */
[----:B------:R-:W-:Y:S06]  /*2bb0*/  BRA.DIV UR4, `(.L_x_6632) ;  /* 0x0000001204c07947 */ /* 0x000fec000b800000 */
[----:B------:R-:W-:Y:S01]  /*2bc0*/  HFMA2 R14, -RZ, RZ, 0, 0 ;  /* 0x00000000ff0e7431 */ /* 0x000fe200000001ff */
[----:B------:R-:W-:Y:S01]  /*2bd0*/  MOV R6, RZ ;  /* 0x000000ff00067202 */ /* 0x000fe20000000f00 */
[----:B------:R-:W-:Y:S01]  /*2be0*/  IMAD.MOV.U32 R9, RZ, RZ, RZ ;  /* 0x000000ffff097224 */ /* 0x000fe200078e00ff */
[----:B------:R-:W-:Y:S01]  /*2bf0*/  CS2R R20, SRZ ;  /* 0x0000000000147805 */ /* 0x000fe2000001ff00 */
[----:B------:R-:W-:Y:S02]  /*2c00*/  HFMA2 R22, -RZ, RZ, 0, 0 ;  /* 0x00000000ff167431 */ /* 0x000fe400000001ff */
[--C-:B-12---:R-:W-:Y:S01]  /*2c10*/  FADD.FTZ R7, RZ, R14.reuse ;  /* 0x0000000eff077221 */ /* 0x106fe20000010000 */
[----:B------:R-:W-:Y:S01]  /*2c20*/  FADD.FTZ R24, RZ, R14 ;  /* 0x0000000eff187221 */ /* 0x000fe20000010000 */
[----:B------:R-:W-:Y:S01]  /*2c30*/  FADD.FTZ R9, RZ, R9 ;  /* 0x00000009ff097221 */ /* 0x000fe20000010000 */
[----:B------:R-:W-:Y:S01]  /*2c40*/  FADD.FTZ R6, RZ, R6 ;  /* 0x00000006ff067221 */ /* 0x000fe20000010000 */
[----:B------:R-:W-:Y:S01]  /*2c50*/  FADD.FTZ R22, RZ, R22 ;  /* 0x00000016ff167221 */ /* 0x000fe20000010000 */
[----:B------:R-:W1:Y:S01]  /*2c60*/  SHFL.BFLY PT, R14, R7, 0x2, 0x1f ;  /* 0x0c401f00070e7f89 */ /* 0x000e6200000e0000 */
[----:B------:R-:W-:-:S02]  /*2c70*/  IMAD.MOV.U32 R25, RZ, RZ, RZ ;  /* 0x000000ffff197224 */ /* 0x000fc400078e00ff */
[----:B------:R-:W-:Y:S01]  /*2c80*/  FADD.FTZ R20, RZ, R20 ;  /* 0x00000014ff147221 */ /* 0x000fe20000010000 */
[----:B---3--:R-:W-:Y:S01]  /*2c90*/  CS2R R2, SRZ ;  /* 0x0000000000027805 */ /* 0x008fe2000001ff00 */
[----:B0-----:R-:W0:Y:S01]  /*2ca0*/  SHFL.BFLY PT, R0, R9, 0x2, 0x1f ;  /* 0x0c401f0009007f89 */ /* 0x001e2200000e0000 */
[----:B------:R-:W-:Y:S01]  /*2cb0*/  CS2R R4, SRZ ;  /* 0x0000000000047805 */ /* 0x000fe2000001ff00 */
[----:B------:R-:W-:Y:S01]  /*2cc0*/  FADD.FTZ R25, RZ, R25 ;  /* 0x00000019ff197221 */ /* 0x000fe20000010000 */
[----:B------:R-:W-:Y:S01]  /*2cd0*/  FADD.FTZ R21, RZ, R21 ;  /* 0x00000015ff157221 */ /* 0x000fe20000010000 */
[----:B------:R-:W2:Y:S01]  /*2ce0*/  SHFL.BFLY PT, R29, R6, 0x2, 0x1f ;  /* 0x0c401f00061d7f89 */ /* 0x000ea200000e0000 */
[----:B------:R-:W-:Y:S01]  /*2cf0*/  FADD.FTZ R3, RZ, R3 ;  /* 0x00000003ff037221 */ /* 0x000fe20000010000 */
[----:B------:R-:W-:Y:S01]  /*2d00*/  FADD.FTZ R2, RZ, R2 ;  /* 0x00000002ff027221 */ /* 0x000fe20000010000 */
[----:B------:R-:W-:Y:S01]  /*2d10*/  FADD.FTZ R5, RZ, R5 ;  /* 0x00000005ff057221 */ /* 0x000fe20000010000 */
[----:B------:R-:W3:Y:S01]  /*2d20*/  SHFL.BFLY PT, R23, R24, 0x2, 0x1f ;  /* 0x0c401f0018177f89 */ /* 0x000ee200000e0000 */
[----:B------:R-:W-:-:S03]  /*2d30*/  FADD.FTZ R4, RZ, R4 ;  /* 0x00000004ff047221 */ /* 0x000fc60000010000 */
[----:B------:R-:W-:Y:S04]  /*2d40*/  SHFL.BFLY PT, R11, R25, 0x2, 0x1f ;  /* 0x0c401f00190b7f89 */ /* 0x000fe800000e0000 */
[----:B------:R-:W4:Y:S01]  /*2d50*/  SHFL.BFLY PT, R8, R21, 0x2, 0x1f ;  /* 0x0c401f0015087f89 */ /* 0x000f2200000e0000 */
[----:B-1----:R-:W-:Y:S01]  /*2d60*/  FADD.FTZ R7, R7, R14 ;  /* 0x0000000e07077221 */ /* 0x002fe20000010000 */
[----:B------:R-:W-:Y:S02]  /*2d70*/  MOV R14, RZ ;  /* 0x000000ff000e7202 */ /* 0x000fe40000000f00 */
[----:B------:R-:W1:Y:S01]  /*2d80*/  SHFL.BFLY PT, R32, R3, 0x2, 0x1f ;  /* 0x0c401f0003207f89 */ /* 0x000e6200000e0000 */
[----:B0-----:R-:W-:-:S03]  /*2d90*/  FADD.FTZ R9, R9, R0 ;  /* 0x0000000009097221 */ /* 0x001fc60000010000 */
[----:B------:R-:W0:Y:S01]  /*2da0*/  SHFL.BFLY PT, R0, R22, 0x2, 0x1f ;  /* 0x0c401f0016007f89 */ /* 0x000e2200000e0000 */
[----:B--2---:R-:W-:Y:S01]  /*2db0*/  FADD.FTZ R6, R6, R29 ;  /* 0x0000001d06067221 */ /* 0x004fe20000010000 */
[----:B------:R-:W-:Y:S02]  /*2dc0*/  FADD.FTZ R29, RZ, R14 ;  /* 0x0000000eff1d7221 */ /* 0x000fe40000010000 */
[----:B------:R-:W2:Y:S01]  /*2dd0*/  SHFL.BFLY PT, R34, R5, 0x2, 0x1f ;  /* 0x0c401f0005227f89 */ /* 0x000ea200000e0000 */
[----:B---3--:R-:W-:-:S03]  /*2de0*/  FADD.FTZ R24, R24, R23 ;  /* 0x0000001718187221 */ /* 0x008fc60000010000 */
[----:B------:R-:W3:Y:S04]  /*2df0*/  SHFL.BFLY PT, R14, R20, 0x2, 0x1f ;  /* 0x0c401f00140e7f89 */ /* 0x000ee800000e0000 */
[----:B------:R-:W5:Y:S01]  /*2e00*/  SHFL.BFLY PT, R12, R29, 0x2, 0x1f ;  /* 0x0c401f001d0c7f89 */ /* 0x000f6200000e0000 */
        /* <DEDUP_REMOVED lines=8> */
[----:B---3--:R-:W-:Y:S01]  /*2e90*/  FADD.FTZ R22, R20, R14 ;  /* 0x0000000e14167221 */ /* 0x008fe20000010000 */
[----:B------:R-:W-:Y:S02]  /*2ea0*/  HFMA2 R14, -RZ, RZ, 0, 0 ;  /* 0x00000000ff0e7431 */ /* 0x000fe400000001ff */
[----:B------:R-:W-:Y:S01]  /*2eb0*/  FADD.FTZ R20, R25, R11 ;  /* 0x0000000b19147221 */ /* 0x000fe20000010000 */
[----:B------:R-:W3:Y:S01]  /*2ec0*/  SHFL.BFLY PT, R30, R6, 0x1, 0x1f ;  /* 0x0c201f00061e7f89 */ /* 0x000ee200000e0000 */
[----:B-----5:R-:W-:Y:S01]  /*2ed0*/  FADD.FTZ R25, R29, R12 ;  /* 0x0000000c1d197221 */ /* 0x020fe20000010000 */
[----:B------:R-:W-:Y:S02]  /*2ee0*/  FADD.FTZ R29, RZ, R14 ;  /* 0x0000000eff1d7221 */ /* 0x000fe40000010000 */
        /* <DEDUP_REMOVED lines=8> */
[----:B------:R-:W-:Y:S01]  /*2f70*/  SHFL.BFLY PT, R35, R22, 0x1, 0x1f ;  /* 0x0c201f0016237f89 */ /* 0x000fe200000e0000 */
[----:B---3--:R-:W-:-:S03]  /*2f80*/  FADD.FTZ R21, R6, R30 ;  /* 0x0000001e06157221 */ /* 0x008fc60000010000 */
[----:B------:R-:W-:Y:S01]  /*2f90*/  SHFL.BFLY PT, R30, R3, 0x1, 0x1f ;  /* 0x0c201f00031e7f89 */ /* 0x000fe200000e0000 */
[----:B-----5:R-:W-:Y:S01]  /*2fa0*/  FADD.FTZ R4, R4, R31 ;  /* 0x0000001f04047221 */ /* 0x020fe20000010000 */
[----:B----4-:R-:W-:Y:S01]  /*2fb0*/  FADD.FTZ R32, R29, R14 ;  /* 0x0000000e1d207221 */ /* 0x010fe20000010000 */
[----:B------:R-:W-:-:S03]  /*2fc0*/  IMAD.MOV.U32 R14, RZ, RZ, RZ ;  /* 0x000000ffff0e7224 */ /* 0x000fc600078e00ff */
[----:B------:R-:W2:Y:S01]  /*2fd0*/  SHFL.BFLY PT, R31, R4, 0x1, 0x1f ;  /* 0x0c201f00041f7f89 */ /* 0x000ea200000e0000 */
[----:B-1----:R-:W-:Y:S01]  /*2fe0*/  FADD.FTZ R6, R5, R24 ;  /* 0x0000001805067221 */ /* 0x002fe20000010000 */
[----:B------:R-:W-:Y:S01]  /*2ff0*/  FADD.FTZ R24, RZ, R14 ;  /* 0x0000000eff187221 */ /* 0x000fe20000010000 */
[----:B0-----:R-:W-:-:S04]  /*3000*/  FADD.FTZ R2, R2, R33 ;  /* 0x0000002102027221 */ /* 0x001fc80000010000 */
[----:B------:R-:W0:Y:S04]  /*3010*/  SHFL.BFLY PT, R14, R24, 0x2, 0x1f ;  /* 0x0c401f00180e7f89 */ /* 0x000e2800000e0000 */
[----:B------:R-:W1:Y:S04]  /*3020*/  SHFL.BFLY PT, R7, R2, 0x1, 0x1f ;  /* 0x0c201f0002077f89 */ /* 0x000e6800000e0000 */
[----:B------:R-:W3:Y:S01]  /*3030*/  SHFL.BFLY PT, R33, R0, 0x1, 0x1f ;  /* 0x0c201f0000217f89 */ /* 0x000ee200000e0000 */
[----:B--2---:R-:W-:Y:S01]  /*3040*/  FADD.FTZ R5, R4, R31 ;  /* 0x0000001f04057221 */ /* 0x004fe20000010000 */
[----:B------:R-:W-:-:S02]  /*3050*/  FADD.FTZ R4, R3, R30 ;  /* 0x0000001e03047221 */ /* 0x000fc40000010000 */
[----:B------:R-:W2:Y:S04]  /*3060*/  SHFL.BFLY PT, R3, R20, 0x1, 0x1f ;  /* 0x0c201f0014037f89 */ /* 0x000ea800000e0000 */
[----:B------:R-:W4:Y:S01]  /*3070*/  SHFL.BFLY PT, R30, R25, 0x1, 0x1f ;  /* 0x0c201f00191e7f89 */ /* 0x000f2200000e0000 */
[----:B0-----:R-:W-:Y:S01]  /*3080*/  FADD.FTZ R31, R24, R14 ;  /* 0x0000000e181f7221 */ /* 0x001fe20000010000 */
[----:B------:R-:W-:Y:S01]  /*3090*/  MOV R14, RZ ;  /* 0x000000ff000e7202 */ /* 0x000fe20000000f00 */
[----:B-1----:R-:W-:-:S04]  /*30a0*/  FADD.FTZ R7, R2, R7 ;  /* 0x0000000702077221 */ /* 0x002fc80000010000 */
[----:B------:R-:W-:Y:S01]  /*30b0*/  FADD.FTZ R29, RZ, R14 ;  /* 0x0000000eff1d7221 */ /* 0x000fe20000010000 */
[----:B---3--:R-:W-:Y:S01]  /*30c0*/  FADD.FTZ R2, R0, R33 ;  /* 0x0000002100027221 */ /* 0x008fe20000010000 */
[----:B------:R-:W-:Y:S01]  /*30d0*/  FADD.FTZ R0, R22, R35 ;  /* 0x0000002316007221 */ /* 0x000fe20000010000 */
[----:B------:R-:W0:Y:S04]  /*30e0*/  SHFL.BFLY PT, R33, R32, 0x1, 0x1f ;  /* 0x0c201f0020217f89 */ /* 0x000e2800000e0000 */
[----:B------:R-:W1:Y:S04]  /*30f0*/  SHFL.BFLY PT, R14, R29, 0x2, 0x1f ;  /* 0x0c401f001d0e7f89 */ /* 0x000e6800000e0000 */
[----:B------:R-:W3:Y:S01]  /*3100*/  SHFL.BFLY PT, R22, R31, 0x1, 0x1f ;  /* 0x0c201f001f167f89 */ /* 0x000ee200000e0000 */
[----:B--2---:R-:W-:Y:S01]  /*3110*/  FADD.FTZ R3, R20, R3 ;  /* 0x0000000314037221 */ /* 0x004fe20000010000 */
[----:B----4-:R-:W-:Y:S01]  /*3120*/  FADD.FTZ R30, R25, R30 ;  /* 0x0000001e191e7221 */ /* 0x010fe20000010000 */
[----:B0-----:R-:W-:Y:S01]  /*3130*/  FADD.FTZ R20, R32, R33 ;  /* 0x0000002120147221 */ /* 0x001fe20000010000 */
[----:B-1----:R-:W-:Y:S01]  /*3140*/  FADD.FTZ R24, R29, R14 ;  /* 0x0000000e1d187221 */ /* 0x002fe20000010000 */
[----:B---3--:R-:W-:-:S04]  /*3150*/  FADD.FTZ R22, R31, R22 ;  /* 0x000000161f167221 */ /* 0x008fc80000010000 */
[----:B------:R0:W1:Y:S03]  /*3160*/  SHFL.BFLY PT, R14, R24, 0x1, 0x1f ;  /* 0x0c201f00180e7f89 */ /* 0x00006600000e0000 */
.L_x_6696:
[C---:B------:R-:W-:Y:S01]  /*3170*/  LOP3.LUT P0, RZ, R28.reuse, 0x7, RZ, 0xc0, !PT ;  /* 0x000000071cff7812 */ /* 0x040fe2000780c0ff */
[----:B------:R-:W-:Y:S05]  /*3180*/  WARPSYNC.ALL ;  /* 0x0000000000007948 */ /* 0x000fea0003800000 */
[----:B------:R-:W-:Y:S01]  /*3190*/  LOP3.LUT R12, R28, 0x3c0, RZ, 0xc0, !PT ;  /* 0x000003c01c0c7812 */ /* 0x000fe200078ec0ff */
[----:B------:R-:W-:Y:S01]  /*31a0*/  BAR.SYNC.DEFER_BLOCKING 0x0 ;  /* 0x0000000000007b1d */ /* 0x000fe20000010000 */
[----:B------:R-:W-:Y:S01]  /*31b0*/  SHF.R.U32.HI R27, RZ, 0x3, R27 ;  /* 0x00000003ff1b7819 */ /* 0x000fe2000001161b */
[----:B-1----:R-:W-:Y:S01]  /*31c0*/  FADD.FTZ R11, R24, R14 ;  /* 0x0000000e180b7221 */ /* 0x002fe20000010000 */
[----:B------:R-:W-:-:S02]  /*31d0*/  ISETP.NE.OR P1, PT, R12, 0x40, P0 ;  /* 0x000000400c00780c */ /* 0x000fc40000725670 */
[----:B------:R-:W-:Y:S01]  /*31e0*/  LEA R26, R26, R27, 0x6 ;  /* 0x0000001b1a1a7211 */ /* 0x000fe200078e30ff */
[----:B------:R-:W-:Y:S10]  /*31f0*/  BSSY.RECONVERGENT B0, `(.L_x_6633) ;  /* 0x0000017000007945 */ /* 0x000ff40003800200 */
        /* <DEDUP_REMOVED lines=22> */
.L_x_6634:
[----:B------:R-:W-:Y:S05]  /*3360*/  BSYNC.RECONVERGENT B0 ;  /* 0x0000000000007941 */ /* 0x000fea0003800200 */
.L_x_6633:
[----:B------:R-:W2:Y:S08]  /*3370*/  S2UR UR5, SR_CgaCtaId ;  /* 0x00000000000579c3 */ /* 0x000eb00000008800 */
        /* <DEDUP_REMOVED lines=12> */
[----:B------:R-:W2:Y:S04]  /*3440*/  LDS R14, [R12] ;  /* 0x000000000c0e7984 */ /* 0x000ea80000000800 */
[----:B-1----:R-:W1:Y:S04]  /*3450*/  LDS R13, [R12+0x10] ;  /* 0x000010000c0d7984 */ /* 0x002e680000000800 */
[----:B------:R-:W3:Y:S04]  /*3460*/  LDS R15, [R12+0x20] ;  /* 0x000020000c0f7984 */ /* 0x000ee80000000800 */
[----:B0-----:R-:W0:Y:S01]  /*3470*/  LDS R24, [R12+0x60] ;  /* 0x000060000c187984 */ /* 0x001e220000000800 */
[----:B--2---:R-:W-:-:S03]  /*3480*/  FADD.FTZ R23, R23, R14 ;  /* 0x0000000e17177221 */ /* 0x004fc60000010000 */
[----:B------:R-:W2:Y:S01]  /*3490*/  LDS R14, [R12+0x30] ;  /* 0x000030000c0e7984 */ /* 0x000ea20000000800 */
[----:B-1----:R-:W-:-:S03]  /*34a0*/  FADD.FTZ R10, R10, R13 ;  /* 0x0000000d0a0a7221 */ /* 0x002fc60000010000 */
[----:B------:R-:W1:Y:S01]  /*34b0*/  LDS R13, [R12+0x50] ;  /* 0x000050000c0d7984 */ /* 0x000e620000000800 */
[----:B---3--:R-:W-:-:S03]  /*34c0*/  FADD.FTZ R8, R8, R15 ;  /* 0x0000000f08087221 */ /* 0x008fc60000010000 */
[----:B------:R-:W3:Y:S01]  /*34d0*/  LDS R15, [R12+0x90] ;  /* 0x000090000c0f7984 */ /* 0x000ee20000000800 */
[----:B0-----:R-:W-:Y:S01]  /*34e0*/  FADD.FTZ R5, R5, R24 ;  /* 0x0000001805057221 */ /* 0x001fe20000010000 */
[----:B--2---:R-:W-:Y:S02]  /*34f0*/  FADD.FTZ R9, R9, R14 ;  /* 0x0000000e09097221 */ /* 0x004fe40000010000 */
[----:B------:R-:W0:Y:S01]  /*3500*/  LDS R14, [R12+0x40] ;  /* 0x000040000c0e7984 */ /* 0x000e220000000800 */
[----:B-1----:R-:W-:-:S03]  /*3510*/  FADD.FTZ R6, R6, R13 ;  /* 0x0000000d06067221 */ /* 0x002fc60000010000 */
[----:B------:R-:W1:Y:S01]  /*3520*/  LDS R13, [R12+0x70] ;  /* 0x000070000c0d7984 */ /* 0x000e620000000800 */
[----:B---3--:R-:W-:-:S03]  /*3530*/  FADD.FTZ R2, R2, R15 ;  /* 0x0000000f02027221 */ /* 0x008fc60000010000 */
[----:B------:R-:W2:Y:S01]  /*3540*/  LDS R15, [R12+0xc0] ;  /* 0x0000c0000c0f7984 */ /* 0x000ea20000000800 */
[----:B0-----:R-:W-:-:S03]  /*3550*/  FADD.FTZ R21, R21, R14 ;  /* 0x0000000e15157221 */ /* 0x001fc60000010000 */
[----:B------:R-:W0:Y:S01]  /*3560*/  LDS R14, [R12+0x80] ;  /* 0x000080000c0e7984 */ /* 0x000e220000000800 */
[----:B-1----:R-:W-:-:S03]  /*3570*/  FADD.FTZ R4, R4, R13 ;  /* 0x0000000d04047221 */ /* 0x002fc60000010000 */
[----:B------:R-:W1:Y:S01]  /*3580*/  LDS R13, [R12+0xa0] ;  /* 0x0000a0000c0d7984 */ /* 0x000e620000000800 */
[----:B--2---:R-:W-:-:S03]  /*3590*/  FADD.FTZ R30, R30, R15 ;  /* 0x0000000f1e1e7221 */ /* 0x004fc60000010000 */
[----:B------:R-:W2:Y:S01]  /*35a0*/  LDS R15, [R12+0xe0] ;  /* 0x0000e0000c0f7984 */ /* 0x000ea20000000800 */
[----:B0-----:R-:W-:-:S03]  /*35b0*/  FADD.FTZ R7, R7, R14 ;  /* 0x0000000e07077221 */ /* 0x001fc60000010000 */
        /* <DEDUP_REMOVED lines=8> */
.L_x_6636:
[----:B------:R-:W-:Y:S05]  /*3640*/  BSYNC.RECONVERGENT B0 ;  /* 0x0000000000007941 */ /* 0x000fea0003800200 */
.L_x_6635:
        /* <DEDUP_REMOVED lines=20> */
.L_x_6638:
[----:B------:R-:W-:Y:S05]  /*3790*/  BSYNC.RECONVERGENT B0 ;  /* 0x0000000000007941 */ /* 0x000fea0003800200 */
.L_x_6637:
[----:B------:R-:W-:Y:S06]  /*37a0*/  BAR.SYNC.DEFER_BLOCKING 0x0 ;  /* 0x0000000000007b1d */ /* 0x000fec0000010000 */
[----:B------:R-:W-:Y:S04]  /*37b0*/  BSSY.RECONVERGENT B0, `(.L_x_6639) ;  /* 0x0000022000007945 */ /* 0x000fe80003800200 */
[----:B------:R-:W-:Y:S05]  /*37c0*/  @P3 BRA `(.L_x_6640) ;  /* 0x0000000000803947 */ /* 0x000fea0003800000 */
[----:B------:R-:W2:Y:S04]  /*37d0*/  LDS R14, [R12] ;  /* 0x000000000c0e7984 */ /* 0x000ea80000000800 */
[----:B-1----:R-:W1:Y:S04]  /*37e0*/  LDS R13, [R12+0x10] ;  /* 0x000010000c0d7984 */ /* 0x002e680000000800 */
[----:B------:R-:W3:Y:S04]  /*37f0*/  LDS R15, [R12+0x20] ;  /* 0x000020000c0f7984 */ /* 0x000ee80000000800 */
[----:B0-----:R-:W0:Y:S04]  /*3800*/  LDS R24, [R12+0x40] ;  /* 0x000040000c187984 */ /* 0x001e280000000800 */
[----:B------:R-:W4:Y:S04]  /*3810*/  LDS R25, [R12+0xa0] ;  /* 0x0000a0000c197984 */ /* 0x000f280000000800 */
[----:B------:R-:W5:Y:S01]  /*3820*/  LDS R26, [R12+0x60] ;  /* 0x000060000c1a7984 */ /* 0x000f620000000800 */
[----:B--2---:R-:W-:-:S03]  /*3830*/  FADD.FTZ R23, R23, R14 ;  /* 0x0000000e17177221 */ /* 0x004fc60000010000 */
[----:B------:R-:W2:Y:S01]  /*3840*/  LDS R14, [R12+0x30] ;  /* 0x000030000c0e7984 */ /* 0x000ea20000000800 */
[----:B-1----:R-:W-:-:S03]  /*3850*/  FADD.FTZ R10, R10, R13 ;  /* 0x0000000d0a0a7221 */ /* 0x002fc60000010000 */
[----:B------:R-:W1:Y:S01]  /*3860*/  LDS R13, [R12+0x50] ;  /* 0x000050000c0d7984 */ /* 0x000e620000000800 */
[----:B---3--:R-:W-:-:S03]  /*3870*/  FADD.FTZ R8, R8, R15 ;  /* 0x0000000f08087221 */ /* 0x008fc60000010000 */
[----:B------:R-:W3:Y:S01]  /*3880*/  LDS R15, [R12+0x90] ;  /* 0x000090000c0f7984 */ /* 0x000ee20000000800 */
[----:B0-----:R-:W-:-:S03]  /*3890*/  FADD.FTZ R21, R21, R24 ;  /* 0x0000001815157221 */ /* 0x001fc60000010000 */
[----:B------:R-:W0:Y:S01]  /*38a0*/  LDS R24, [R12+0xf0] ;  /* 0x0000f0000c187984 */ /* 0x000e220000000800 */
[----:B----4-:R-:W-:-:S03]  /*38b0*/  FADD.FTZ R0, R0, R25 ;  /* 0x0000001900007221 */ /* 0x010fc60000010000 */
[----:B------:R-:W4:Y:S01]  /*38c0*/  LDS R25, [R12+0xe0] ;  /* 0x0000e0000c197984 */ /* 0x000f220000000800 */
[----:B-----5:R-:W-:Y:S01]  /*38d0*/  FADD.FTZ R5, R5, R26 ;  /* 0x0000001a05057221 */ /* 0x020fe20000010000 */
[----:B--2---:R-:W-:Y:S02]  /*38e0*/  FADD.FTZ R9, R9, R14 ;  /* 0x0000000e09097221 */ /* 0x004fe40000010000 */
[----:B------:R-:W2:Y:S01]  /*38f0*/  LDS R14, [R12+0x80] ;  /* 0x000080000c0e7984 */ /* 0x000ea20000000800 */
[----:B-1----:R-:W-:-:S03]  /*3900*/  FADD.FTZ R6, R6, R13 ;  /* 0x0000000d06067221 */ /* 0x002fc60000010000 */
[----:B------:R-:W1:Y:S01]  /*3910*/  LDS R13, [R12+0x70] ;  /* 0x000070000c0d7984 */ /* 0x000e620000000800 */
[----:B---3--:R-:W-:-:S03]  /*3920*/  FADD.FTZ R2, R2, R15 ;  /* 0x0000000f02027221 */ /* 0x008fc60000010000 */
[----:B------:R-:W3:Y:S01]  /*3930*/  LDS R15, [R12+0xd0] ;  /* 0x0000d0000c0f7984 */ /* 0x000ee20000000800 */
[----:B0-----:R-:W-:Y:S01]  /*3940*/  FADD.FTZ R11, R11, R24 ;  /* 0x000000180b0b7221 */ /* 0x001fe20000010000 */
[----:B----4-:R-:W-:Y:S01]  /*3950*/  FADD.FTZ R22, R22, R25 ;  /* 0x0000001916167221 */ /* 0x010fe20000010000 */
[----:B--2---:R-:W-:Y:S02]  /*3960*/  FADD.FTZ R7, R7, R14 ;  /* 0x0000000e07077221 */ /* 0x004fe40000010000 */
[----:B------:R-:W0:Y:S01]  /*3970*/  LDS R14, [R12+0xb0] ;  /* 0x0000b0000c0e7984 */ /* 0x000e220000000800 */
[----:B-1----:R-:W-:-:S03]  /*3980*/  FADD.FTZ R4, R4, R13 ;  /* 0x0000000d04047221 */ /* 0x002fc60000010000 */
[----:B------:R-:W1:Y:S01]  /*3990*/  LDS R13, [R12+0xc0] ;  /* 0x0000c0000c0d7984 */ /* 0x000e620000000800 */
[----:B---3--:R-:W-:Y:S01]  /*39a0*/  FADD.FTZ R20, R20, R15 ;  /* 0x0000000f14147221 */ /* 0x008fe20000010000 */
[----:B0-----:R-:W-:Y:S01]  /*39b0*/  FADD.FTZ R3, R3, R14 ;  /* 0x0000000e03037221 */ /* 0x001fe20000010000 */
[----:B-1----:R-:W-:-:S07]  /*39c0*/  FADD.FTZ R30, R30, R13 ;  /* 0x0000000d1e1e7221 */ /* 0x002fce0000010000 */
.L_x_6640:
[----:B------:R-:W-:Y:S05]  /*39d0*/  BSYNC.RECONVERGENT B0 ;  /* 0x0000000000007941 */ /* 0x000fea0003800200 */
.L_x_6639:
[----:B------:R-:W-:Y:S06]  /*39e0*/  BAR.SYNC.DEFER_BLOCKING 0x0 ;  /* 0x0000000000007b1d */ /* 0x000fec0000010000 */
[----:B------:R-:W-:Y:S05]  /*39f0*/  @P4 EXIT ;  /* 0x000000000000494d */ /* 0x000fea0003800000 */
[----:B------:R-:W-:-:S04]  /*3a00*/  IMAD R16, R19, R16, R17 ;  /* 0x0000001013107224 */ /* 0x000fc800078e0211 */
[----:B------:R-:W-:Y:S01]  /*3a10*/  IMAD R12, R16, UR38, RZ ;  /* 0x00000026100c7c24 */ /* 0x000fe2000f8e02ff */
[----:B------:R-:W-:Y:S06]  /*3a20*/  @P0 EXIT ;  /* 0x000000000000094d */ /* 0x000fec0003800000 */
[----:B------:R-:W3:Y:S01]  /*3a30*/  LDCU.64 UR4, c[0x0][0x390] ;  /* 0x00007200ff0477ac */ /* 0x000ee20008000a00 */
[----:B------:R-:W-:Y:S01]  /*3a40*/  IMAD.SHL.U32 R18, R18, 0x40, RZ ;  /* 0x0000004012127824 */ /* 0x000fe200078e00ff */
[----:B------:R-:W-:Y:S02]  /*3a50*/  SHF.L.U32 R12, R12, 0x6, RZ ;  /* 0x000000060c0c7819 */ /* 0x000fe400000006ff */
[----:B-1----:R-:W-:-:S04]  /*3a60*/  SHF.R.U32.HI R13, RZ, 0x3, R28 ;  /* 0x00000003ff0d7819 */ /* 0x002fc8000001161c */
[----:B------:R-:W-:-:S04]  /*3a70*/  IADD3 R13, P0, P1, R13, R12, R18 ;  /* 0x0000000c0d0d7210 */ /* 0x000fc8000791e012 */
[----:B------:R-:W-:Y:S02]  /*3a80*/  IADD3.X R14, PT, PT, RZ, RZ, RZ, P0, P1 ;  /* 0x000000ffff0e7210 */ /* 0x000fe400007e24ff */
[----:B---3--:R-:W-:-:S04]  /*3a90*/  LEA R12, P0, R13, UR4, 0x2 ;  /* 0x000000040d0c7c11 */ /* 0x008fc8000f8010ff */
        /* <DEDUP_REMOVED lines=18> */
.L_x_6603:
        /* <DEDUP_REMOVED lines=16> */
.L_x_6641:
[----:B------:R-:W-:Y:S05]  /*3cc0*/  EXIT ;  /* 0x000000000000794d */ /* 0x000fea0003800000 */
.L_x_6605:
[----:B------:R-:W-:Y:S01]  /*3cd0*/  HFMA2 R12, -RZ, RZ, 0, 9.5367431640625e-07 ;  /* 0x00000010ff0c7431 */ /* 0x000fe200000001ff */
[----:B------:R-:W-:Y:S01]  /*3ce0*/  MOV R11, 0x1f ;  /* 0x0000001f000b7802 */ /* 0x000fe20000000f00 */
[----:B------:R-:W-:-:S07]  /*3cf0*/  IMAD.MOV.U32 R15, RZ, RZ, -0x1 ;  /* 0xffffffffff0f7424 */ /* 0x000fce00078e00ff */
[----:B------:R-:W-:Y:S05]  /*3d00*/  WARPSYNC.COLLECTIVE R15, `(.L_x_6642) ;  /* 0x000000000f087348 */ /* 0x000fea0003c00000 */
[----:B------:R0:W1:Y:S02]  /*3d10*/  SHFL.BFLY P6, R14, R13, R12, R11 ;  /* 0x0c00000c0d0e7389 */ /* 0x00006400000c000b */
[----:B01----:R-:W-:Y:S05]  /*3d20*/  ENDCOLLECTIVE ;  /* 0x000000000000791b */ /* 0x003fea0003800000 */
.L_x_6642:
[----:B------:R-:W-:Y:S01]  /*3d30*/  HFMA2 R12, -RZ, RZ, 0, 4.76837158203125e-07 ;  /* 0x00000008ff0c7431 */ /* 0x000fe200000001ff */
[----:B------:R-:W-:-:S04]  /*3d40*/  FMNMX.FTZ R0, R14, -3.40282346638528859812e+38, !PT ;  /* 0xff7fffff0e007809 */ /* 0x000fc80007810000 */
[----:B------:R-:W-:-:S07]  /*3d50*/  MOV R13, R0 ;  /* 0x00000000000d7202 */ /* 0x000fce0000000f00 */
[----:B------:R-:W-:Y:S05]  /*3d60*/  WARPSYNC.COLLECTIVE R15, `(.L_x_6643) ;  /* 0x000000000f087348 */ /* 0x000fea0003c00000 */
[----:B------:R0:W1:Y:S02]  /*3d70*/  SHFL.BFLY P6, R14, R13, R12, R11 ;  /* 0x0c00000c0d0e7389 */ /* 0x00006400000c000b */
[----:B01----:R-:W-:Y:S05]  /*3d80*/  ENDCOLLECTIVE ;  /* 0x000000000000791b */ /* 0x003fea0003800000 */
.L_x_6643:
[----:B------:R-:W-:Y:S01]  /*3d90*/  IMAD.MOV.U32 R12, RZ, RZ, 0x4 ;  /* 0x00000004ff0c7424 */ /* 0x000fe200078e00ff */
[----:B------:R-:W-:-:S04]  /*3da0*/  FMNMX.FTZ R2, R0, R14, !PT ;  /* 0x0000000e00027209 */ /* 0x000fc80007810000 */
[----:B------:R-:W-:-:S07]  /*3db0*/  MOV R13, R2 ;  /* 0x00000002000d7202 */ /* 0x000fce0000000f00 */
[----:B------:R-:W-:Y:S05]  /*3dc0*/  WARPSYNC.COLLECTIVE R15, `(.L_x_6644) ;  /* 0x000000000f087348 */ /* 0x000fea0003c00000 */
[----:B------:R0:W1:Y:S02]  /*3dd0*/  SHFL.BFLY P6, R14, R13, R12, R11 ;  /* 0x0c00000c0d0e7389 */ /* 0x00006400000c000b */
[----:B01----:R-:W-:Y:S05]  /*3de0*/  ENDCOLLECTIVE ;  /* 0x000000000000791b */ /* 0x003fea0003800000 */
.L_x_6644:
[----:B------:R-:W-:Y:S01]  /*3df0*/  HFMA2 R12, -RZ, RZ, 0, 1.1920928955078125e-07 ;  /* 0x00000002ff0c7431 */ /* 0x000fe200000001ff */
[----:B------:R-:W-:-:S04]  /*3e00*/  FMNMX.FTZ R3, R2, R14, !PT ;  /* 0x0000000e02037209 */ /* 0x000fc80007810000 */
[----:B------:R-:W-:-:S07]  /*3e10*/  MOV R13, R3 ;  /* 0x00000003000d7202 */ /* 0x000fce0000000f00 */
[----:B------:R-:W-:Y:S05]  /*3e20*/  WARPSYNC.COLLECTIVE R15, `(.L_x_6645) ;  /* 0x000000000f087348 */ /* 0x000fea0003c00000 */
[----:B------:R0:W1:Y:S02]  /*3e30*/  SHFL.BFLY P6, R14, R13, R12, R11 ;  /* 0x0c00000c0d0e7389 */ /* 0x00006400000c000b */
[----:B01----:R-:W-:Y:S05]  /*3e40*/  ENDCOLLECTIVE ;  /* 0x000000000000791b */ /* 0x003fea0003800000 */
.L_x_6645:
[----:B------:R-:W-:Y:S01]  /*3e50*/  IMAD.MOV.U32 R12, RZ, RZ, 0x1 ;  /* 0x00000001ff0c7424 */ /* 0x000fe200078e00ff */
[----:B------:R-:W-:-:S04]  /*3e60*/  FMNMX.FTZ R4, R3, R14, !PT ;  /* 0x0000000e03047209 */ /* 0x000fc80007810000 */
[----:B------:R-:W-:-:S07]  /*3e70*/  MOV R13, R4 ;  /* 0x00000004000d7202 */ /* 0x000fce0000000f00 */
[----:B------:R-:W-:Y:S05]  /*3e80*/  WARPSYNC.COLLECTIVE R15, `(.L_x_6646) ;  /* 0x000000000f087348 */ /* 0x000fea0003c00000 */
[----:B------:R0:W1:Y:S02]  /*3e90*/  SHFL.BFLY P6, R14, R13, R12, R11 ;  /* 0x0c00000c0d0e7389 */ /* 0x00006400000c000b */
[----:B01----:R-:W-:Y:S05]  /*3ea0*/  ENDCOLLECTIVE ;  /* 0x000000000000791b */ /* 0x003fea0003800000 */
.L_x_6646:
[----:B------:R-:W-:Y:S05]  /*3eb0*/  BRA `(.L_x_6647) ;  /* 0xffffffcc00407947 */ /* 0x000fea000383ffff */
.L_x_6632:
[----:B---3--:R-:W-:Y:S01]  /*3ec0*/  HFMA2 R13, -RZ, RZ, 0, 0 ;  /* 0x00000000ff0d7431 */ /* 0x008fe200000001ff */
[----:B------:R-:W-:Y:S01]  /*3ed0*/  MOV R12, 0x4 ;  /* 0x00000004000c7802 */ /* 0x000fe20000000f00 */
[----:B--2---:R-:W-:Y:S02]  /*3ee0*/  HFMA2 R11, -RZ, RZ, 0, 1.847743988037109375e-06 ;  /* 0x0000001fff0b7431 */ /* 0x004fe400000001ff */
[----:B------:R-:W-:-:S07]  /*3ef0*/  IMAD.MOV.U32 R15, RZ, RZ, -0x1 ;  /* 0xffffffffff0f7424 */ /* 0x000fce00078e00ff */
[----:B01----:R-:W-:Y:S05]  /*3f00*/  WARPSYNC.COLLECTIVE R15, `(.L_x_6648) ;  /* 0x000000000f087348 */ /* 0x003fea0003c00000 */
[----:B------:R2:W3:Y:S02]  /*3f10*/  SHFL.BFLY P6, R14, R13, R12, R11 ;  /* 0x0c00000c0d0e7389 */ /* 0x0004e400000c000b */
[----:B0123--:R-:W-:Y:S05]  /*3f20*/  ENDCOLLECTIVE ;  /* 0x000000000000791b */ /* 0x00ffea0003800000 */
.L_x_6648:
[----:B------:R-:W-:Y:S02]  /*3f30*/  HFMA2 R12, -RZ, RZ, 0, 1.1920928955078125e-07 ;  /* 0x00000002ff0c7431 */ /* 0x000fe400000001ff */
[----:B------:R-:W-:-:S05]  /*3f40*/  FADD.FTZ R24, RZ, R14 ;  /* 0x0000000eff187221 */ /* 0x000fca0000010000 */
[----:B------:R-:W-:-:S07]  /*3f50*/  MOV R13, R24 ;  /* 0x00000018000d7202 */ /* 0x000fce0000000f00 */
[----:B------:R-:W-:Y:S05]  /*3f60*/  WARPSYNC.COLLECTIVE R15, `(.L_x_6649) ;  /* 0x000000000f087348 */ /* 0x000fea0003c00000 */
[----:B------:R0:W1:Y:S02]  /*3f70*/  SHFL.BFLY P6, R14, R13, R12, R11 ;  /* 0x0c00000c0d0e7389 */ /* 0x00006400000c000b */
[----:B01----:R-:W-:Y:S05]  /*3f80*/  ENDCOLLECTIVE ;  /* 0x000000000000791b */ /* 0x003fea0003800000 */
.L_x_6649:
[----:B------:R-:W-:Y:S01]  /*3f90*/  HFMA2 R12, -RZ, RZ, 0, 5.9604644775390625e-08 ;  /* 0x00000001ff0c7431 */ /* 0x000fe200000001ff */
[----:B------:R-:W-:-:S05]  /*3fa0*/  MOV R23, R14 ;  /* 0x0000000e00177202 */ /* 0x000fca0000000f00 */
[----:B------:R-:W-:-:S04]  /*3fb0*/  FADD.FTZ R24, R24, R23 ;  /* 0x0000001718187221 */ /* 0x000fc80000010000 */
[----:B------:R-:W-:-:S07]  /*3fc0*/  IMAD.MOV.U32 R13, RZ, RZ, R24 ;  /* 0x000000ffff0d7224 */ /* 0x000fce00078e0018 */
[----:B------:R-:W-:Y:S05]  /*3fd0*/  WARPSYNC.COLLECTIVE R15, `(.L_x_6650) ;  /* 0x000000000f087348 */ /* 0x000fea0003c00000 */
[----:B------:R0:W1:Y:S02]  /*3fe0*/  SHFL.BFLY P6, R14, R13, R12, R11 ;  /* 0x0c00000c0d0e7389 */ /* 0x00006400000c000b */
[----:B01----:R-:W-:Y:S05]  /*3ff0*/  ENDCOLLECTIVE ;  /* 0x000000000000791b */ /* 0x003fea0003800000 */
.L_x_6650:
[----:B------:R-:W-:Y:S02]  /*4000*/  HFMA2 R13, -RZ, RZ, 0, 0 ;  /* 0x00000000ff0d7431 */ /* 0x000fe400000001ff */
[----:B------:R-:W-:Y:S01]  /*4010*/  IMAD.MOV.U32 R12, RZ, RZ, 0x4 ;  /* 0x00000004ff0c7424 */ /* 0x000fe200078e00ff */
[----:B------:R-:W-:-:S07]  /*4020*/  MOV R23, R14 ;  /* 0x0000000e00177202 */ /* 0x000fce0000000f00 */
[----:B------:R-:W-:Y:S05]  /*4030*/  WARPSYNC.COLLECTIVE R15, `(.L_x_6651) ;  /* 0x000000000f087348 */ /* 0x000fea0003c00000 */
[----:B------:R0:W1:Y:S02]  /*4040*/  SHFL.BFLY P6, R14, R13, R12, R11 ;  /* 0x0c00000c0d0e7389 */ /* 0x00006400000c000b */
[----:B01----:R-:W-:Y:S05]  /*4050*/  ENDCOLLECTIVE ;  /* 0x000000000000791b */ /* 0x003fea0003800000 */
.L_x_6651:
        /* <DEDUP_REMOVED lines=8> */
.L_x_6652:
[----:B------:R-:W-:Y:S02]  /*40e0*/  HFMA2 R12, -RZ, RZ, 0, 5.9604644775390625e-08 ;  /* 0x00000001ff0c7431 */ /* 0x000fe400000001ff */
[----:B------:R-:W-:-:S04]  /*40f0*/  IMAD.MOV.U32 R8, RZ, RZ, R14 ;  /* 0x000000ffff087224 */ /* 0x000fc800078e000e */
[----:B------:R-:W-:-:S05]  /*4100*/  FADD.FTZ R21, R21, R8 ;  /* 0x0000000815157221 */ /* 0x000fca0000010000 */
[----:B------:R-:W-:-:S07]  /*4110*/  MOV R13, R21 ;  /* 0x00000015000d7202 */ /* 0x000fce0000000f00 */
[----:B------:R-:W-:Y:S05]  /*4120*/  WARPSYNC.COLLECTIVE R15, `(.L_x_6653) ;  /* 0x000000000f087348 */ /* 0x000fea0003c00000 */
[----:B------:R0:W1:Y:S02]  /*4130*/  SHFL.BFLY P6, R14, R13, R12, R11 ;  /* 0x0c00000c0d0e7389 */ /* 0x00006400000c000b */
[----:B01----:R-:W-:Y:S05]  /*4140*/  ENDCOLLECTIVE ;  /* 0x000000000000791b */ /* 0x003fea0003800000 */
.L_x_6653:
[----:B------:R-:W-:Y:S02]  /*4150*/  IMAD.MOV.U32 R13, RZ, RZ, RZ ;  /* 0x000000ffff0d7224 */ /* 0x000fe400078e00ff */
[----:B------:R-:W-:Y:S01]  /*4160*/  HFMA2 R12, -RZ, RZ, 0, 2.384185791015625e-07 ;  /* 0x00000004ff0c7431 */ /* 0x000fe200000001ff */
[----:B------:R-:W-:-:S07]  /*4170*/  MOV R10, R14 ;  /* 0x0000000e000a7202 */ /* 0x000fce0000000f00 */
[----:B------:R-:W-:Y:S05]  /*4180*/  WARPSYNC.COLLECTIVE R15, `(.L_x_6654) ;  /* 0x000000000f087348 */ /* 0x000fea0003c00000 */
[----:B------:R0:W1:Y:S02]  /*4190*/  SHFL.BFLY P6, R14, R13, R12, R11 ;  /* 0x0c00000c0d0e7389 */ /* 0x00006400000c000b */
[----:B01----:R-:W-:Y:S05]  /*41a0*/  ENDCOLLECTIVE ;  /* 0x000000000000791b */ /* 0x003fea0003800000 */
.L_x_6654:
        /* <DEDUP_REMOVED lines=8> */
.L_x_6655:
[----:B------:R-:W-:Y:S01]  /*4230*/  HFMA2 R12, -RZ, RZ, 0, 5.9604644775390625e-08 ;  /* 0x00000001ff0c7431 */ /* 0x000fe200000001ff */
[----:B------:R-:W-:-:S05]  /*4240*/  MOV R0, R14 ;  /* 0x0000000e00007202 */ /* 0x000fca0000000f00 */
[----:B------:R-:W-:-:S05]  /*4250*/  FADD.FTZ R9, R9, R0 ;  /* 0x0000000009097221 */ /* 0x000fca0000010000 */
[----:B------:R-:W-:-:S07]  /*4260*/  MOV R13, R9 ;  /* 0x00000009000d7202 */ /* 0x000fce0000000f00 */
[----:B------:R-:W-:Y:S05]  /*4270*/  WARPSYNC.COLLECTIVE R15, `(.L_x_6656) ;  /* 0x000000000f087348 */ /* 0x000fea0003c00000 */
[----:B------:R0:W1:Y:S02]  /*4280*/  SHFL.BFLY P6, R14, R13, R12, R11 ;  /* 0x0c00000c0d0e7389 */ /* 0x00006400000c000b */
[----:B01----:R-:W-:Y:S05]  /*4290*/  ENDCOLLECTIVE ;  /* 0x000000000000791b */ /* 0x003fea0003800000 */
.L_x_6656:
[----:B------:R-:W-:Y:S01]  /*42a0*/  MOV R13, RZ ;  /* 0x000000ff000d7202 */ /* 0x000fe20000000f00 */
[----:B------:R-:W-:Y:S02]  /*42b0*/  HFMA2 R12, -RZ, RZ, 0, 2.384185791015625e-07 ;  /* 0x00000004ff0c7431 */ /* 0x000fe400000001ff */
[----:B------:R-:W-:-:S07]  /*42c0*/  IMAD.MOV.U32 R8, RZ, RZ, R14 ;  /* 0x000000ffff087224 */ /* 0x000fce00078e000e */
[----:B------:R-:W-:Y:S05]  /*42d0*/  WARPSYNC.COLLECTIVE R15, `(.L_x_6657) ;  /* 0x000000000f087348 */ /* 0x000fea0003c00000 */
[----:B------:R0:W1:Y:S02]  /*42e0*/  SHFL.BFLY P6, R14, R13, R12, R11 ;  /* 0x0c00000c0d0e7389 */ /* 0x00006400000c000b */
[----:B01----:R-:W-:Y:S05]  /*42f0*/  ENDCOLLECTIVE ;  /* 0x000000000000791b */ /* 0x003fea0003800000 */
.L_x_6657:
[----:B------:R-:W-:Y:S01]  /*4300*/  FADD.FTZ R8, R9, R8 ;  /* 0x0000000809087221 */ /* 0x000fe20000010000 */
[----:B------:R-:W-:Y:S02]  /*4310*/  IMAD.MOV.U32 R12, RZ, RZ, 0x2 ;  /* 0x00000002ff0c7424 */ /* 0x000fe400078e00ff */
[----:B------:R-:W-:-:S05]  /*4320*/  FADD.FTZ R7, RZ, R14 ;  /* 0x0000000eff077221 */ /* 0x000fca0000010000 */
[----:B------:R-:W-:-:S07]  /*4330*/  MOV R13, R7 ;  /* 0x00000007000d7202 */ /* 0x000fce0000000f00 */
[----:B------:R-:W-:Y:S05]  /*4340*/  WARPSYNC.COLLECTIVE R15, `(.L_x_6658) ;  /* 0x000000000f087348 */ /* 0x000fea0003c00000 */
[----:B------:R0:W1:Y:S02]  /*4350*/  SHFL.BFLY P6, R14, R13, R12, R11 ;  /* 0x0c00000c0d0e7389 */ /* 0x00006400000c000b */
[----:B01----:R-:W-:Y:S05]  /*4360*/  ENDCOLLECTIVE ;  /* 0x000000000000791b */ /* 0x003fea0003800000 */
.L_x_6658:
[----:B------:R-:W-:Y:S02]  /*4370*/  HFMA2 R12, -RZ, RZ, 0, 5.9604644775390625e-08 ;  /* 0x00000001ff0c7431 */ /* 0x000fe400000001ff */
[----:B------:R-:W-:-:S05]  /*4380*/  FADD.FTZ R7, R7, R14 ;  /* 0x0000000e07077221 */ /* 0x000fca0000010000 */
[----:B------:R-:W-:-:S07]  /*4390*/  MOV R13, R7 ;  /* 0x00000007000d7202 */ /* 0x000fce0000000f00 */
[----:B------:R-:W-:Y:S05]  /*43a0*/  WARPSYNC.COLLECTIVE R15, `(.L_x_6659) ;  /* 0x000000000f087348 */ /* 0x000fea0003c00000 */
[----:B------:R0:W1:Y:S02]  /*43b0*/  SHFL.BFLY P6, R14, R13, R12, R11 ;  /* 0x0c00000c0d0e7389 */ /* 0x00006400000c000b */
[----:B01----:R-:W-:Y:S05]  /*43c0*/  ENDCOLLECTIVE ;  /* 0x000000000000791b */ /* 0x003fea0003800000 */
.L_x_6659:
[----:B------:R-:W-:Y:S02]  /*43d0*/  IMAD.MOV.U32 R13, RZ, RZ, RZ ;  /* 0x000000ffff0d7224 */ /* 0x000fe400078e00ff */
[----:B------:R-:W-:Y:S01]  /*43e0*/  HFMA2 R12, -RZ, RZ, 0, 2.384185791015625e-07 ;  /* 0x00000004ff0c7431 */ /* 0x000fe200000001ff */
[----:B------:R-:W-:-:S07]  /*43f0*/  MOV R32, R14 ;  /* 0x0000000e00207202 */ /* 0x000fce0000000f00 */
[----:B------:R-:W-:Y:S05]  /*4400*/  WARPSYNC.COLLECTIVE R15, `(.L_x_6660) ;  /* 0x000000000f087348 */ /* 0x000fea0003c00000 */
[----:B------:R0:W1:Y:S02]  /*4410*/  SHFL.BFLY P6, R14, R13, R12, R11 ;  /* 0x0c00000c0d0e7389 */ /* 0x00006400000c000b */
[----:B01----:R-:W-:Y:S05]  /*4420*/  ENDCOLLECTIVE ;  /* 0x000000000000791b */ /* 0x003fea0003800000 */
.L_x_6660:
        /* <DEDUP_REMOVED lines=8> */
.L_x_6661:
[----:B------:R-:W-:Y:S01]  /*44b0*/  HFMA2 R12, -RZ, RZ, 0, 5.9604644775390625e-08 ;  /* 0x00000001ff0c7431 */ /* 0x000fe200000001ff */
[----:B------:R-:W-:-:S05]  /*44c0*/  MOV R29, R14 ;  /* 0x0000000e001d7202 */ /* 0x000fca0000000f00 */
[----:B------:R-:W-:-:S05]  /*44d0*/  FADD.FTZ R6, R6, R29 ;  /* 0x0000001d06067221 */ /* 0x000fca0000010000 */
[----:B------:R-:W-:-:S07]  /*44e0*/  MOV R13, R6 ;  /* 0x00000006000d7202 */ /* 0x000fce0000000f00 */
[----:B------:R-:W-:Y:S05]  /*44f0*/  WARPSYNC.COLLECTIVE R15, `(.L_x_6662) ;  /* 0x000000000f087348 */ /* 0x000fea0003c00000 */
[----:B------:R0:W1:Y:S02]  /*4500*/  SHFL.BFLY P6, R14, R13, R12, R11 ;  /* 0x0c00000c0d0e7389 */ /* 0x00006400000c000b */
[----:B01----:R-:W-:Y:S05]  /*4510*/  ENDCOLLECTIVE ;  /* 0x000000000000791b */ /* 0x003fea0003800000 */
.L_x_6662:
[----:B------:R-:W-:Y:S01]  /*4520*/  MOV R13, RZ ;  /* 0x000000ff000d7202 */ /* 0x000fe20000000f00 */
[----:B------:R-:W-:Y:S02]  /*4530*/  HFMA2 R12, -RZ, RZ, 0, 2.384185791015625e-07 ;  /* 0x00000004ff0c7431 */ /* 0x000fe400000001ff */
[----:B------:R-:W-:-:S07]  /*4540*/  IMAD.MOV.U32 R30, RZ, RZ, R14 ;  /* 0x000000ffff1e7224 */ /* 0x000fce00078e000e */
[----:B------:R-:W-:Y:S05]  /*4550*/  WARPSYNC.COLLECTIVE R15, `(.L_x_6663) ;  /* 0x000000000f087348 */ /* 0x000fea0003c00000 */
[----:B------:R0:W1:Y:S02]  /*4560*/  SHFL.BFLY P6, R14, R13, R12, R11 ;  /* 0x0c00000c0d0e7389 */ /* 0x00006400000c000b */
[----:B01----:R-:W-:Y:S05]  /*4570*/  ENDCOLLECTIVE ;  /* 0x000000000000791b */ /* 0x003fea0003800000 */
.L_x_6663:
        /* <DEDUP_REMOVED lines=8> */
.L_x_6664:
[----:B------:R-:W-:Y:S01]  /*4600*/  IMAD.MOV.U32 R12, RZ, RZ, 0x1 ;  /* 0x00000001ff0c7424 */ /* 0x000fe200078e00ff */
[----:B------:R-:W-:-:S05]  /*4610*/  MOV R34, R14 ;  /* 0x0000000e00227202 */ /* 0x000fca0000000f00 */
[----:B------:R-:W-:-:S05]  /*4620*/  FADD.FTZ R5, R5, R34 ;  /* 0x0000002205057221 */ /* 0x000fca0000010000 */
[----:B------:R-:W-:-:S07]  /*4630*/  MOV R13, R5 ;  /* 0x00000005000d7202 */ /* 0x000fce0000000f00 */
[----:B------:R-:W-:Y:S05]  /*4640*/  WARPSYNC.COLLECTIVE R15, `(.L_x_6665) ;  /* 0x000000000f087348 */ /* 0x000fea0003c00000 */
[----:B------:R0:W1:Y:S02]  /*4650*/  SHFL.BFLY P6, R14, R13, R12, R11 ;  /* 0x0c00000c0d0e7389 */ /* 0x00006400000c000b */
[----:B01----:R-:W-:Y:S05]  /*4660*/  ENDCOLLECTIVE ;  /* 0x000000000000791b */ /* 0x003fea0003800000 */
.L_x_6665:
[----:B------:R-:W-:Y:S01]  /*4670*/  HFMA2 R13, -RZ, RZ, 0, 0 ;  /* 0x00000000ff0d7431 */ /* 0x000fe200000001ff */
[----:B------:R-:W-:Y:S02]  /*4680*/  MOV R12, 0x4 ;  /* 0x00000004000c7802 */ /* 0x000fe40000000f00 */
[----:B------:R-:W-:-:S07]  /*4690*/  MOV R24, R14 ;  /* 0x0000000e00187202 */ /* 0x000fce0000000f00 */
[----:B------:R-:W-:Y:S05]  /*46a0*/  WARPSYNC.COLLECTIVE R15, `(.L_x_6666) ;  /* 0x000000000f087348 */ /* 0x000fea0003c00000 */
[----:B------:R0:W1:Y:S02]  /*46b0*/  SHFL.BFLY P6, R14, R13, R12, R11 ;  /* 0x0c00000c0d0e7389 */ /* 0x00006400000c000b */
[----:B01----:R-:W-:Y:S05]  /*46c0*/  ENDCOLLECTIVE ;  /* 0x000000000000791b */ /* 0x003fea0003800000 */
.L_x_6666:
        /* <DEDUP_REMOVED lines=8> */
.L_x_6667:
[----:B------:R-:W-:Y:S01]  /*4750*/  HFMA2 R12, -RZ, RZ, 0, 5.9604644775390625e-08 ;  /* 0x00000001ff0c7431 */ /* 0x000fe200000001ff */
[----:B------:R-:W-:-:S05]  /*4760*/  MOV R31, R14 ;  /* 0x0000000e001f7202 */ /* 0x000fca0000000f00 */
[----:B------:R-:W-:-:S04]  /*4770*/  FADD.FTZ R4, R4, R31 ;  /* 0x0000001f04047221 */ /* 0x000fc80000010000 */
[----:B------:R-:W-:-:S07]  /*4780*/  IMAD.MOV.U32 R13, RZ, RZ, R4 ;  /* 0x000000ffff0d7224 */ /* 0x000fce00078e0004 */
[----:B------:R-:W-:Y:S05]  /*4790*/  WARPSYNC.COLLECTIVE R15, `(.L_x_6668) ;  /* 0x000000000f087348 */ /* 0x000fea0003c00000 */
[----:B------:R0:W1:Y:S02]  /*47a0*/  SHFL.BFLY P6, R14, R13, R12, R11 ;  /* 0x0c00000c0d0e7389 */ /* 0x00006400000c000b */
[----:B01----:R-:W-:Y:S05]  /*47b0*/  ENDCOLLECTIVE ;  /* 0x000000000000791b */ /* 0x003fea0003800000 */
.L_x_6668:
[----:B------:R-:W-:Y:S02]  /*47c0*/  HFMA2 R13, -RZ, RZ, 0, 0 ;  /* 0x00000000ff0d7431 */ /* 0x000fe400000001ff */
[----:B------:R-:W-:Y:S01]  /*47d0*/  IMAD.MOV.U32 R12, RZ, RZ, 0x4 ;  /* 0x00000004ff0c7424 */ /* 0x000fe200078e00ff */
[----:B------:R-:W-:-:S07]  /*47e0*/  MOV R31, R14 ;  /* 0x0000000e001f7202 */ /* 0x000fce0000000f00 */
[----:B------:R-:W-:Y:S05]  /*47f0*/  WARPSYNC.COLLECTIVE R15, `(.L_x_6669) ;  /* 0x000000000f087348 */ /* 0x000fea0003c00000 */
[----:B------:R0:W1:Y:S02]  /*4800*/  SHFL.BFLY P6, R14, R13, R12, R11 ;  /* 0x0c00000c0d0e7389 */ /* 0x00006400000c000b */
[----:B01----:R-:W-:Y:S05]  /*4810*/  ENDCOLLECTIVE ;  /* 0x000000000000791b */ /* 0x003fea0003800000 */
.L_x_6669:
        /* <DEDUP_REMOVED lines=8> */
.L_x_6670:
[----:B------:R-:W-:Y:S02]  /*48a0*/  HFMA2 R12, -RZ, RZ, 0, 5.9604644775390625e-08 ;  /* 0x00000001ff0c7431 */ /* 0x000fe400000001ff */
[----:B------:R-:W-:-:S04]  /*48b0*/  IMAD.MOV.U32 R32, RZ, RZ, R14 ;  /* 0x000000ffff207224 */ /* 0x000fc800078e000e */
[----:B------:R-:W-:-:S05]  /*48c0*/  FADD.FTZ R3, R3, R32 ;  /* 0x0000002003037221 */ /* 0x000fca0000010000 */
[----:B------:R-:W-:-:S07]  /*48d0*/  MOV R13, R3 ;  /* 0x00000003000d7202 */ /* 0x000fce0000000f00 */
[----:B------:R-:W-:Y:S05]  /*48e0*/  WARPSYNC.COLLECTIVE R15, `(.L_x_6671) ;  /* 0x000000000f087348 */ /* 0x000fea0003c00000 */
[----:B------:R0:W1:Y:S02]  /*48f0*/  SHFL.BFLY P6, R14, R13, R12, R11 ;  /* 0x0c00000c0d0e7389 */ /* 0x00006400000c000b */
[----:B01----:R-:W-:Y:S05]  /*4900*/  ENDCOLLECTIVE ;  /* 0x000000000000791b */ /* 0x003fea0003800000 */
.L_x_6671:
[----:B------:R-:W-:Y:S02]  /*4910*/  IMAD.MOV.U32 R13, RZ, RZ, RZ ;  /* 0x000000ffff0d7224 */ /* 0x000fe400078e00ff */
[----:B------:R-:W-:Y:S01]  /*4920*/  HFMA2 R12, -RZ, RZ, 0, 2.384185791015625e-07 ;  /* 0x00000004ff0c7431 */ /* 0x000fe200000001ff */
[----:B------:R-:W-:-:S07]  /*4930*/  MOV R30, R14 ;  /* 0x0000000e001e7202 */ /* 0x000fce0000000f00 */
[----:B------:R-:W-:Y:S05]  /*4940*/  WARPSYNC.COLLECTIVE R15, `(.L_x_6672) ;  /* 0x000000000f087348 */ /* 0x000fea0003c00000 */
[----:B------:R0:W1:Y:S02]  /*4950*/  SHFL.BFLY P6, R14, R13, R12, R11 ;  /* 0x0c00000c0d0e7389 */ /* 0x00006400000c000b */
[----:B01----:R-:W-:Y:S05]  /*4960*/  ENDCOLLECTIVE ;  /* 0x000000000000791b */ /* 0x003fea0003800000 */
.L_x_6672:
        /* <DEDUP_REMOVED lines=8> */
.L_x_6673:
[----:B------:R-:W-:Y:S01]  /*49f0*/  HFMA2 R12, -RZ, RZ, 0, 5.9604644775390625e-08 ;  /* 0x00000001ff0c7431 */ /* 0x000fe200000001ff */
[----:B------:R-:W-:-:S05]  /*4a00*/  MOV R33, R14 ;  /* 0x0000000e00217202 */ /* 0x000fca0000000f00 */
[----:B------:R-:W-:-:S05]  /*4a10*/  FADD.FTZ R2, R2, R33 ;  /* 0x0000002102027221 */ /* 0x000fca0000010000 */
[----:B------:R-:W-:-:S07]  /*4a20*/  MOV R13, R2 ;  /* 0x00000002000d7202 */ /* 0x000fce0000000f00 */
[----:B------:R-:W-:Y:S05]  /*4a30*/  WARPSYNC.COLLECTIVE R15, `(.L_x_6674) ;  /* 0x000000000f087348 */ /* 0x000fea0003c00000 */
[----:B------:R0:W1:Y:S02]  /*4a40*/  SHFL.BFLY P6, R14, R13, R12, R11 ;  /* 0x0c00000c0d0e7389 */ /* 0x00006400000c000b */
[----:B01----:R-:W-:Y:S05]  /*4a50*/  ENDCOLLECTIVE ;  /* 0x000000000000791b */ /* 0x003fea0003800000 */
.L_x_6674:
[----:B------:R-:W-:Y:S01]  /*4a60*/  MOV R13, RZ ;  /* 0x000000ff000d7202 */ /* 0x000fe20000000f00 */
[----:B------:R-:W-:Y:S02]  /*4a70*/  HFMA2 R12, -RZ, RZ, 0, 2.384185791015625e-07 ;  /* 0x00000004ff0c7431 */ /* 0x000fe400000001ff */
[----:B------:R-:W-:-:S07]  /*4a80*/  IMAD.MOV.U32 R7, RZ, RZ, R14 ;  /* 0x000000ffff077224 */ /* 0x000fce00078e000e */
[----:B------:R-:W-:Y:S05]  /*4a90*/  WARPSYNC.COLLECTIVE R15, `(.L_x_6675) ;  /* 0x000000000f087348 */ /* 0x000fea0003c00000 */
[----:B------:R0:W1:Y:S02]  /*4aa0*/  SHFL.BFLY P6, R14, R13, R12, R11 ;  /* 0x0c00000c0d0e7389 */ /* 0x00006400000c000b */
[----:B01----:R-:W-:Y:S05]  /*4ab0*/  ENDCOLLECTIVE ;  /* 0x000000000000791b */ /* 0x003fea0003800000 */
.L_x_6675:
        /* <DEDUP_REMOVED lines=8> */
.L_x_6676:
[----:B------:R-:W-:Y:S01]  /*4b40*/  IMAD.MOV.U32 R12, RZ, RZ, 0x1 ;  /* 0x00000001ff0c7424 */ /* 0x000fe200078e00ff */
[----:B------:R-:W-:-:S05]  /*4b50*/  MOV R0, R14 ;  /* 0x0000000e00007202 */ /* 0x000fca0000000f00 */
[----:B------:R-:W-:-:S05]  /*4b60*/  FADD.FTZ R0, R22, R0 ;  /* 0x0000000016007221 */ /* 0x000fca0000010000 */
[----:B------:R-:W-:-:S07]  /*4b70*/  MOV R13, R0 ;  /* 0x00000000000d7202 */ /* 0x000fce0000000f00 */
[----:B------:R-:W-:Y:S05]  /*4b80*/  WARPSYNC.COLLECTIVE R15, `(.L_x_6677) ;  /* 0x000000000f087348 */ /* 0x000fea0003c00000 */
[----:B------:R0:W1:Y:S02]  /*4b90*/  SHFL.BFLY P6, R14, R13, R12, R11 ;  /* 0x0c00000c0d0e7389 */ /* 0x00006400000c000b */
[----:B01----:R-:W-:Y:S05]  /*4ba0*/  ENDCOLLECTIVE ;  /* 0x000000000000791b */ /* 0x003fea0003800000 */
.L_x_6677:
[----:B------:R-:W-:Y:S01]  /*4bb0*/  HFMA2 R13, -RZ, RZ, 0, 0 ;  /* 0x00000000ff0d7431 */ /* 0x000fe200000001ff */
[----:B------:R-:W-:Y:S02]  /*4bc0*/  MOV R12, 0x4 ;  /* 0x00000004000c7802 */ /* 0x000fe40000000f00 */
[----:B------:R-:W-:-:S07]  /*4bd0*/  MOV R33, R14 ;  /* 0x0000000e00217202 */ /* 0x000fce0000000f00 */
[----:B------:R-:W-:Y:S05]  /*4be0*/  WARPSYNC.COLLECTIVE R15, `(.L_x_6678) ;  /* 0x000000000f087348 */ /* 0x000fea0003c00000 */
[----:B------:R0:W1:Y:S02]  /*4bf0*/  SHFL.BFLY P6, R14, R13, R12, R11 ;  /* 0x0c00000c0d0e7389 */ /* 0x00006400000c000b */
[----:B01----:R-:W-:Y:S05]  /*4c00*/  ENDCOLLECTIVE ;  /* 0x000000000000791b */ /* 0x003fea0003800000 */
.L_x_6678:
        /* <DEDUP_REMOVED lines=8> */
.L_x_6679:
[----:B------:R-:W-:Y:S02]  /*4c90*/  IMAD.MOV.U32 R12, RZ, RZ, 0x1 ;  /* 0x00000001ff0c7424 */ /* 0x000fe400078e00ff */
[----:B------:R-:W-:-:S05]  /*4ca0*/  FADD.FTZ R22, R20, R14 ;  /* 0x0000000e14167221 */ /* 0x000fca0000010000 */
[----:B------:R-:W-:-:S07]  /*4cb0*/  MOV R13, R22 ;  /* 0x00000016000d7202 */ /* 0x000fce0000000f00 */
[----:B------:R-:W-:Y:S05]  /*4cc0*/  WARPSYNC.COLLECTIVE R15, `(.L_x_6680) ;  /* 0x000000000f087348 */ /* 0x000fea0003c00000 */
[----:B------:R0:W1:Y:S02]  /*4cd0*/  SHFL.BFLY P6, R14, R13, R12, R11 ;  /* 0x0c00000c0d0e7389 */ /* 0x00006400000c000b */
[----:B01----:R-:W-:Y:S05]  /*4ce0*/  ENDCOLLECTIVE ;  /* 0x000000000000791b */ /* 0x003fea0003800000 */
.L_x_6680:
[----:B------:R-:W-:Y:S01]  /*4cf0*/  HFMA2 R13, -RZ, RZ, 0, 0 ;  /* 0x00000000ff0d7431 */ /* 0x000fe200000001ff */
[----:B------:R-:W-:Y:S02]  /*4d00*/  MOV R12, 0x4 ;  /* 0x00000004000c7802 */ /* 0x000fe40000000f00 */
[----:B------:R-:W-:-:S07]  /*4d10*/  MOV R35, R14 ;  /* 0x0000000e00237202 */ /* 0x000fce0000000f00 */
[----:B------:R-:W-:Y:S05]  /*4d20*/  WARPSYNC.COLLECTIVE R15, `(.L_x_6681) ;  /* 0x000000000f087348 */ /* 0x000fea0003c00000 */
[----:B------:R0:W1:Y:S02]  /*4d30*/  SHFL.BFLY P6, R14, R13, R12, R11 ;  /* 0x0c00000c0d0e7389 */ /* 0x00006400000c000b */
[----:B01----:R-:W-:Y:S05]  /*4d40*/  ENDCOLLECTIVE ;  /* 0x000000000000791b */ /* 0x003fea0003800000 */
.L_x_6681:
        /* <DEDUP_REMOVED lines=8> */
.L_x_6682:
[----:B------:R-:W-:Y:S01]  /*4dd0*/  HFMA2 R12, -RZ, RZ, 0, 5.9604644775390625e-08 ;  /* 0x00000001ff0c7431 */ /* 0x000fe200000001ff */
[----:B------:R-:W-:-:S05]  /*4de0*/  MOV R11, R14 ;  /* 0x0000000e000b7202 */ /* 0x000fca0000000f00 */
[----:B------:R-:W-:Y:S01]  /*4df0*/  FADD.FTZ R20, R25, R11 ;  /* 0x0000000b19147221 */ /* 0x000fe20000010000 */
[----:B------:R-:W-:-:S03]  /*4e00*/  MOV R11, 0x1f ;  /* 0x0000001f000b7802 */ /* 0x000fc60000000f00 */
[----:B------:R-:W-:-:S07]  /*4e10*/  IMAD.MOV.U32 R13, RZ, RZ, R20 ;  /* 0x000000ffff0d7224 */ /* 0x000fce00078e0014 */
[----:B------:R-:W-:Y:S05]  /*4e20*/  WARPSYNC.COLLECTIVE R15, `(.L_x_6683) ;  /* 0x000000000f087348 */ /* 0x000fea0003c00000 */
[----:B------:R0:W1:Y:S02]  /*4e30*/  SHFL.BFLY P6, R14, R13, R12, R11 ;  /* 0x0c00000c0d0e7389 */ /* 0x00006400000c000b */
[----:B01----:R-:W-:Y:S05]  /*4e40*/  ENDCOLLECTIVE ;  /* 0x000000000000791b */ /* 0x003fea0003800000 */
.L_x_6683:
[----:B------:R-:W-:Y:S02]  /*4e50*/  IMAD.MOV.U32 R13, RZ, RZ, RZ ;  /* 0x000000ffff0d7224 */ /* 0x000fe400078e00ff */
[----:B------:R-:W-:Y:S01]  /*4e60*/  HFMA2 R12, -RZ, RZ, 0, 2.384185791015625e-07 ;  /* 0x00000004ff0c7431 */ /* 0x000fe200000001ff */
[----:B------:R-:W-:-:S07]  /*4e70*/  MOV R3, R14 ;  /* 0x0000000e00037202 */ /* 0x000fce0000000f00 */
[----:B------:R-:W-:Y:S05]  /*4e80*/  WARPSYNC.COLLECTIVE R15, `(.L_x_6684) ;  /* 0x000000000f087348 */ /* 0x000fea0003c00000 */
[----:B------:R0:W1:Y:S02]  /*4e90*/  SHFL.BFLY P6, R14, R13, R12, R11 ;  /* 0x0c00000c0d0e7389 */ /* 0x00006400000c000b */
[----:B01----:R-:W-:Y:S05]  /*4ea0*/  ENDCOLLECTIVE ;  /* 0x000000000000791b */ /* 0x003fea0003800000 */
.L_x_6684:
[----:B------:R-:W-:Y:S01]  /*4eb0*/  FADD.FTZ R3, R20, R3 ;  /* 0x0000000314037221 */ /* 0x000fe20000010000 */
[----:B------:R-:W-:Y:S02]  /*4ec0*/  HFMA2 R12, -RZ, RZ, 0, 1.1920928955078125e-07 ;  /* 0x00000002ff0c7431 */ /* 0x000fe400000001ff */
[----:B------:R-:W-:-:S05]  /*4ed0*/  FADD.FTZ R29, RZ, R14 ;  /* 0x0000000eff1d7221 */ /* 0x000fca0000010000 */
[----:B------:R-:W-:-:S07]  /*4ee0*/  MOV R13, R29 ;  /* 0x0000001d000d7202 */ /* 0x000fce0000000f00 */
[----:B------:R-:W-:Y:S05]  /*4ef0*/  WARPSYNC.COLLECTIVE R15, `(.L_x_6685) ;  /* 0x000000000f087348 */ /* 0x000fea0003c00000 */
[----:B------:R0:W1:Y:S02]  /*4f00*/  SHFL.BFLY P6, R14, R13, R12, R11 ;  /* 0x0c00000c0d0e7389 */ /* 0x00006400000c000b */
[----:B01----:R-:W-:Y:S05]  /*4f10*/  ENDCOLLECTIVE ;  /* 0x000000000000791b */ /* 0x003fea0003800000 */
.L_x_6685:
[----:B------:R-:W-:-:S04]  /*4f20*/  IMAD.MOV.U32 R12, RZ, RZ, R14 ;  /* 0x000000ffff0c7224 */ /* 0x000fc800078e000e */
[----:B------:R-:W-:Y:S01]  /*4f30*/  FADD.FTZ R25, R29, R12 ;  /* 0x0000000c1d197221 */ /* 0x000fe20000010000 */
[----:B------:R-:W-:-:S04]  /*4f40*/  HFMA2 R12, -RZ, RZ, 0, 5.9604644775390625e-08 ;  /* 0x00000001ff0c7431 */ /* 0x000fc800000001ff */
[----:B------:R-:W-:-:S07]  /*4f50*/  MOV R13, R25 ;  /* 0x00000019000d7202 */ /* 0x000fce0000000f00 */
[----:B------:R-:W-:Y:S05]  /*4f60*/  WARPSYNC.COLLECTIVE R15, `(.L_x_6686) ;  /* 0x000000000f087348 */ /* 0x000fea0003c00000 */
[----:B------:R0:W1:Y:S02]  /*4f70*/  SHFL.BFLY P6, R14, R13, R12, R11 ;  /* 0x0c00000c0d0e7389 */ /* 0x00006400000c000b */
[----:B01----:R-:W-:Y:S05]  /*4f80*/  ENDCOLLECTIVE ;  /* 0x000000000000791b */ /* 0x003fea0003800000 */
.L_x_6686:
[----:B------:R-:W-:Y:S02]  /*4f90*/  IMAD.MOV.U32 R13, RZ, RZ, RZ ;  /* 0x000000ffff0d7224 */ /* 0x000fe400078e00ff */
[----:B------:R-:W-:Y:S01]  /*4fa0*/  HFMA2 R12, -RZ, RZ, 0, 2.384185791015625e-07 ;  /* 0x00000004ff0c7431 */ /* 0x000fe200000001ff */
[----:B------:R-:W-:-:S07]  /*4fb0*/  MOV R30, R14 ;  /* 0x0000000e001e7202 */ /* 0x000fce0000000f00 */
[----:B------:R-:W-:Y:S05]  /*4fc0*/  WARPSYNC.COLLECTIVE R15, `(.L_x_6687) ;  /* 0x000000000f087348 */ /* 0x000fea0003c00000 */
[----:B------:R0:W1:Y:S02]  /*4fd0*/  SHFL.BFLY P6, R14, R13, R12, R11 ;  /* 0x0c00000c0d0e7389 */ /* 0x00006400000c000b */
[----:B01----:R-:W-:Y:S05]  /*4fe0*/  ENDCOLLECTIVE ;  /* 0x000000000000791b */ /* 0x003fea0003800000 */
.L_x_6687:
[----:B------:R-:W-:Y:S01]  /*4ff0*/  FADD.FTZ R30, R25, R30 ;  /* 0x0000001e191e7221 */ /* 0x000fe20000010000 */
[----:B------:R-:W-:Y:S02]  /*5000*/  HFMA2 R12, -RZ, RZ, 0, 1.1920928955078125e-07 ;  /* 0x00000002ff0c7431 */ /* 0x000fe400000001ff */
[----:B------:R-:W-:-:S05]  /*5010*/  FADD.FTZ R29, RZ, R14 ;  /* 0x0000000eff1d7221 */ /* 0x000fca0000010000 */
[----:B------:R-:W-:-:S07]  /*5020*/  MOV R13, R29 ;  /* 0x0000001d000d7202 */ /* 0x000fce0000000f00 */
[----:B------:R-:W-:Y:S05]  /*5030*/  WARPSYNC.COLLECTIVE R15, `(.L_x_6688) ;  /* 0x000000000f087348 */ /* 0x000fea0003c00000 */
[----:B------:R0:W1:Y:S02]  /*5040*/  SHFL.BFLY P6, R14, R13, R12, R11 ;  /* 0x0c00000c0d0e7389 */ /* 0x00006400000c000b */
[----:B01----:R-:W-:Y:S05]  /*5050*/  ENDCOLLECTIVE ;  /* 0x000000000000791b */ /* 0x003fea0003800000 */
.L_x_6688:
[----:B------:R-:W-:Y:S01]  /*5060*/  MOV R12, 0x1 ;  /* 0x00000001000c7802 */ /* 0x000fe20000000f00 */
[----:B------:R-:W-:-:S04]  /*5070*/  FADD.FTZ R32, R29, R14 ;  /* 0x0000000e1d207221 */ /* 0x000fc80000010000 */
[----:B------:R-:W-:-:S07]  /*5080*/  IMAD.MOV.U32 R13, RZ, RZ, R32 ;  /* 0x000000ffff0d7224 */ /* 0x000fce00078e0020 */
[----:B------:R-:W-:Y:S05]  /*5090*/  WARPSYNC.COLLECTIVE R15, `(.L_x_6689) ;  /* 0x000000000f087348 */ /* 0x000fea0003c00000 */
[----:B------:R0:W1:Y:S02]  /*50a0*/  SHFL.BFLY P6, R14, R13, R12, R11 ;  /* 0x0c00000c0d0e7389 */ /* 0x00006400000c000b */
[----:B01----:R-:W-:Y:S05]  /*50b0*/  ENDCOLLECTIVE ;  /* 0x000000000000791b */ /* 0x003fea0003800000 */
.L_x_6689:
[----:B------:R-:W-:Y:S02]  /*50c0*/  HFMA2 R13, -RZ, RZ, 0, 0 ;  /* 0x00000000ff0d7431 */ /* 0x000fe400000001ff */
[----:B------:R-:W-:Y:S01]  /*50d0*/  IMAD.MOV.U32 R12, RZ, RZ, 0x4 ;  /* 0x00000004ff0c7424 */ /* 0x000fe200078e00ff */
[----:B------:R-:W-:-:S07]  /*50e0*/  MOV R33, R14 ;  /* 0x0000000e00217202 */ /* 0x000fce0000000f00 */
[----:B------:R-:W-:Y:S05]  /*50f0*/  WARPSYNC.COLLECTIVE R15, `(.L_x_6690) ;  /* 0x000000000f087348 */ /* 0x000fea0003c00000 */
[----:B------:R0:W1:Y:S02]  /*5100*/  SHFL.BFLY P6, R14, R13, R12, R11 ;  /* 0x0c00000c0d0e7389 */ /* 0x00006400000c000b */
[----:B01----:R-:W-:Y:S05]  /*5110*/  ENDCOLLECTIVE ;  /* 0x000000000000791b */ /* 0x003fea0003800000 */
.L_x_6690:
[----:B------:R-:W-:Y:S01]  /*5120*/  FADD.FTZ R20, R32, R33 ;  /* 0x0000002120147221 */ /* 0x000fe20000010000 */
[----:B------:R-:W-:Y:S02]  /*5130*/  HFMA2 R12, -RZ, RZ, 0, 1.1920928955078125e-07 ;  /* 0x00000002ff0c7431 */ /* 0x000fe400000001ff */
[----:B------:R-:W-:-:S05]  /*5140*/  FADD.FTZ R24, RZ, R14 ;  /* 0x0000000eff187221 */ /* 0x000fca0000010000 */
[----:B------:R-:W-:-:S07]  /*5150*/  MOV R13, R24 ;  /* 0x00000018000d7202 */ /* 0x000fce0000000f00 */
[----:B------:R-:W-:Y:S05]  /*5160*/  WARPSYNC.COLLECTIVE R15, `(.L_x_6691) ;  /* 0x000000000f087348 */ /* 0x000fea0003c00000 */
[----:B------:R0:W1:Y:S02]  /*5170*/  SHFL.BFLY P6, R14, R13, R12, R11 ;  /* 0x0c00000c0d0e7389 */ /* 0x00006400000c000b */
[----:B01----:R-:W-:Y:S05]  /*5180*/  ENDCOLLECTIVE ;  /* 0x000000000000791b */ /* 0x003fea0003800000 */
.L_x_6691:
[----:B------:R-:W-:Y:S02]  /*5190*/  IMAD.MOV.U32 R12, RZ, RZ, 0x1 ;  /* 0x00000001ff0c7424 */ /* 0x000fe400078e00ff */
[----:B------:R-:W-:-:S05]  /*51a0*/  FADD.FTZ R31, R24, R14 ;  /* 0x0000000e181f7221 */ /* 0x000fca0000010000 */
[----:B------:R-:W-:-:S07]  /*51b0*/  MOV R13, R31 ;  /* 0x0000001f000d7202 */ /* 0x000fce0000000f00 */
[----:B------:R-:W-:Y:S05]  /*51c0*/  WARPSYNC.COLLECTIVE R15, `(.L_x_6692) ;  /* 0x000000000f087348 */ /* 0x000fea0003c00000 */
[----:B------:R0:W1:Y:S02]  /*51d0*/  SHFL.BFLY P6, R14, R13, R12, R11 ;  /* 0x0c00000c0d0e7389 */ /* 0x00006400000c000b */
[----:B01----:R-:W-:Y:S05]  /*51e0*/  ENDCOLLECTIVE ;  /* 0x000000000000791b */ /* 0x003fea0003800000 */
.L_x_6692:
[----:B------:R-:W-:Y:S01]  /*51f0*/  HFMA2 R13, -RZ, RZ, 0, 0 ;  /* 0x00000000ff0d7431 */ /* 0x000fe200000001ff */
[----:B------:R-:W-:Y:S02]  /*5200*/  MOV R12, 0x4 ;  /* 0x00000004000c7802 */ /* 0x000fe40000000f00 */
[----:B------:R-:W-:-:S07]  /*5210*/  MOV R22, R14 ;  /* 0x0000000e00167202 */ /* 0x000fce0000000f00 */
[----:B------:R-:W-:Y:S05]  /*5220*/  WARPSYNC.COLLECTIVE R15, `(.L_x_6693) ;  /* 0x000000000f087348 */ /* 0x000fea0003c00000 */
[----:B------:R0:W1:Y:S02]  /*5230*/  SHFL.BFLY P6, R14, R13, R12, R11 ;  /* 0x0c00000c0d0e7389 */ /* 0x00006400000c000b */
[----:B01----:R-:W-:Y:S05]  /*5240*/  ENDCOLLECTIVE ;  /* 0x000000000000791b */ /* 0x003fea0003800000 */
.L_x_6693:
[----:B------:R-:W-:Y:S01]  /*5250*/  FADD.FTZ R22, R31, R22 ;  /* 0x000000161f167221 */ /* 0x000fe20000010000 */
[----:B------:R-:W-:Y:S02]  /*5260*/  HFMA2 R12, -RZ, RZ, 0, 1.1920928955078125e-07 ;  /* 0x00000002ff0c7431 */ /* 0x000fe400000001ff */
[----:B------:R-:W-:-:S04]  /*5270*/  FADD.FTZ R29, RZ, R14 ;  /* 0x0000000eff1d7221 */ /* 0x000fc80000010000 */
[----:B------:R-:W-:-:S07]  /*5280*/  IMAD.MOV.U32 R13, RZ, RZ, R29 ;  /* 0x000000ffff0d7224 */ /* 0x000fce00078e001d */
[----:B------:R-:W-:Y:S05]  /*5290*/  WARPSYNC.COLLECTIVE R15, `(.L_x_6694) ;  /* 0x000000000f087348 */ /* 0x000fea0003c00000 */
[----:B------:R0:W1:Y:S02]  /*52a0*/  SHFL.BFLY P6, R14, R13, R12, R11 ;  /* 0x0c00000c0d0e7389 */ /* 0x00006400000c000b */
[----:B01----:R-:W-:Y:S05]  /*52b0*/  ENDCOLLECTIVE ;  /* 0x000000000000791b */ /* 0x003fea0003800000 */
.L_x_6694:
[----:B------:R-:W-:Y:S02]  /*52c0*/  HFMA2 R12, -RZ, RZ, 0, 5.9604644775390625e-08 ;  /* 0x00000001ff0c7431 */ /* 0x000fe400000001ff */
[----:B------:R-:W-:-:S05]  /*52d0*/  FADD.FTZ R24, R29, R14 ;  /* 0x0000000e1d187221 */ /* 0x000fca0000010000 */
[----:B------:R-:W-:-:S07]  /*52e0*/  MOV R13, R24 ;  /* 0x00000018000d7202 */ /* 0x000fce0000000f00 */
[----:B------:R-:W-:Y:S05]  /*52f0*/  WARPSYNC.COLLECTIVE R15, `(.L_x_6695) ;  /* 0x000000000f087348 */ /* 0x000fea0003c00000 */
[----:B------:R0:W1:Y:S02]  /*5300*/  SHFL.BFLY P6, R14, R13, R12, R11 ;  /* 0x0c00000c0d0e7389 */ /* 0x00006400000c000b */
[----:B01----:R-:W-:Y:S05]  /*5310*/  ENDCOLLECTIVE ;  /* 0x000000000000791b */ /* 0x003fea0003800000 */
.L_x_6695:
[----:B------:R-:W-:Y:S05]  /*5320*/  BRA `(.L_x_6696) ;  /* 0xffffffdc00907947 */ /* 0x000fea000383ffff */
.L_x_6697:
        /* <DEDUP_REMOVED lines=13> */
.L_x_27281:


//--------------------- .text._ZN4vllm25paged_attention_v2_kernelIfhLi32ELi32ELi128ELNS_18Fp8KVCacheDataTypeE2ELb1ELi512EEEvPfS2_PT_PKS3_PKT0_S9_ifPKiSB_iPKfiiiSD_SD_iiiii --------------------------
	.section	.text._ZN4vllm25paged_attention_v2_kernelIfhLi32ELi32ELi128ELNS_18Fp8KVCacheDataTypeE2ELb1ELi512EEEvPfS2_PT_PKS3_PKT0_S9_ifPKiSB_iPKfiiiSD_SD_iiiii,"ax",@progbits
	.align	128
        .global         _ZN4vllm25paged_attention_v2_kernelIfhLi32ELi32ELi128ELNS_18Fp8KVCacheDataTypeE2ELb1ELi512EEEvPfS2_PT_PKS3_PKT0_S9_ifPKiSB_iPKfiiiSD_SD_iiiii
        .type           _ZN4vllm25paged_attention_v2_kernelIfhLi32ELi32ELi128ELNS_18Fp8KVCacheDataTypeE2ELb1ELi512EEEvPfS2_PT_PKS3_PKT0_S9_ifPKiSB_iPKfiiiSD_SD_iiiii,@function
        .size           _ZN4vllm25paged_attention_v2_kernelIfhLi32ELi32ELi128ELNS_18Fp8KVCacheDataTypeE2ELb1ELi512EEEvPfS2_PT_PKS3_PKT0_S9_ifPKiSB_iPKfiiiSD_SD_iiiii,(.L_x_27282 - _ZN4vllm25paged_attention_v2_kernelIfhLi32ELi32ELi128ELNS_18Fp8KVCacheDataTypeE2ELb1ELi512EEEvPfS2_PT_PKS3_PKT0_S9_ifPKiSB_iPKfiiiSD_SD_iiiii)
        .other          _ZN4vllm25paged_attention_v2_kernelIfhLi32ELi32ELi128ELNS_18Fp8KVCacheDataTypeE2ELb1ELi512EEEvPfS2_PT_PKS3_PKT0_S9_ifPKiSB_iPKfiiiSD_SD_iiiii,@"STO_CUDA_ENTRY STV_DEFAULT"
_ZN4vllm25paged_attention_v2_kernelIfhLi32ELi32ELi128ELNS_18Fp8KVCacheDataTypeE2ELb1ELi512EEEvPfS2_PT_PKS3_PKT0_S9_ifPKiSB_iPKfiiiSD_SD_iiiii:
.text._ZN4vllm25paged_attention_v2_kernelIfhLi32ELi32ELi128ELNS_18Fp8KVCacheDataTypeE2ELb1ELi512EEEvPfS2_PT_PKS3_PKT0_S9_ifPKiSB_iPKfiiiSD_SD_iiiii:
        /* <DEDUP_REMOVED lines=111> */
.L_x_6698:
        /* <DEDUP_REMOVED lines=14> */
[----:B---3--:R-:W-:-:S07]  /*07d0*/  ISETP.NE.AND P2, PT, R11, RZ, PT ;  /* 0x000000ff0b00720c */ /* 0x008fce0003f45270 */
[----:B0-----:R-:W0:Y:S02]  /*07e0*/  MUFU.RCP R12, R12 ;  /* 0x0000000c000c7308 */ /* 0x001e240000001000 */
[----:B0-----:R-:W-:Y:S02]  /*07f0*/  VIADD R2, R12, 0xffffffe ;  /* 0x0ffffffe0c027836 */ /* 0x001fe40000000000 */
[----:B------:R-:W-:Y:S01]  /*0800*/  IMAD.IADD R12, R13, 0x1, -R4 ;  /* 0x000000010d0c7824 */ /* 0x000fe200078e0a04 */
[----:B-1----:R-:W-:-:S03]  /*0810*/  LEA R4, R15, R14, 0x18 ;  /* 0x0000000e0f047211 */ /* 0x002fc600078ec0ff */
[----:B------:R0:W1:Y:S01]  /*0820*/  F2I.FTZ.U32.TRUNC.NTZ R3, R2 ;  /* 0x0000000200037305 */ /* 0x000062000021f000 */
[----:B------:R-:W-:Y:S02]  /*0830*/  MOV R14, R20 ;  /* 0x00000014000e7202 */ /* 0x000fe40000000f00 */
[----:B0-----:R-:W-:Y:S02]  /*0840*/  MOV R2, RZ ;  /* 0x000000ff00027202 */ /* 0x001fe40000000f00 */
[----:B-1----:R-:W-:-:S05]  /*0850*/  IADD3 R25, PT, PT, RZ, -R3, RZ ;  /* 0x80000003ff197210 */ /* 0x002fca0007ffe0ff */
[----:B------:R-:W-:-:S04]  /*0860*/  IMAD R25, R25, R6, RZ ;  /* 0x0000000619197224 */ /* 0x000fc800078e02ff */
[----:B------:R-:W-:-:S04]  /*0870*/  IMAD.HI.U32 R2, R3, R25, R2 ;  /* 0x0000001903027227 */ /* 0x000fc800078e0002 */
[----:B--2---:R-:W-:-:S07]  /*0880*/  VIADD R3, R10, -UR4 ;  /* 0x800000040a037c36 */ /* 0x004fce0008000000 */
.L_x_6702:
[----:B------:R-:W-:Y:S02]  /*0890*/  SHF.L.U32 R13, R14, 0x5, RZ ;  /* 0x000000050e0d7819 */ /* 0x000fe400000006ff */
[----:B------:R-:W-:Y:S02]  /*08a0*/  IABS R22, R11 ;  /* 0x0000000b00167213 */ /* 0x000fe40000000000 */
        /* <DEDUP_REMOVED lines=35> */
.L_x_6700:
[----:B------:R-:W-:Y:S05]  /*0ae0*/  BSYNC.RECONVERGENT B6 ;  /* 0x0000000000067941 */ /* 0x000fea0003800200 */
.L_x_6699:
[----:B------:R-:W0:Y:S01]  /*0af0*/  S2R R6, SR_TID.X ;  /* 0x0000000000067919 */ /* 0x000e220000002100 */
[----:B------:R-:W-:Y:S01]  /*0b00*/  UMOV UR4, 0xffffffff ;  /* 0xffffffff00047882 */ /* 0x000fe20000000000 */
[----:B------:R-:W-:Y:S02]  /*0b10*/  SHF.L.U32 R5, R18, 0x9, RZ ;  /* 0x0000000912057819 */ /* 0x000fe400000006ff */
        /* <DEDUP_REMOVED lines=13> */
.L_x_6745:
        /* <DEDUP_REMOVED lines=25> */
[----:B------:R-:W-:-:S04]  /*0d80*/  IADD3 R4, PT, PT, R9, R4, RZ ;  /* 0x0000000409047210 */ /* 0x000fc80007ffe0ff */
        /* <DEDUP_REMOVED lines=14> */
.L_x_6708:
        /* <DEDUP_REMOVED lines=11> */
.L_x_6707:
[----:B------:R-:W-:Y:S05]  /*0f20*/  BSYNC.RECONVERGENT B1 ;  /* 0x0000000000017941 */ /* 0x000fea0003800200 */
.L_x_6706:
        /* <DEDUP_REMOVED lines=12> */
.L_x_6711:
        /* <DEDUP_REMOVED lines=98> */
[----:B0-----:R-:W-:Y:S01]  /*1610*/  IADD3 R4, PT, PT, R4, 0x2000, RZ ;  /* 0x0000200004047810 */ /* 0x001fe20007ffe0ff */
[----:B------:R-:W-:Y:S06]  /*1620*/  @!P4 BRA `(.L_x_6711) ;  /* 0xfffffff80070c947 */ /* 0x000fec000383ffff */
.L_x_6710:
[----:B------:R-:W-:Y:S05]  /*1630*/  BSYNC.RECONVERGENT B1 ;  /* 0x0000000000017941 */ /* 0x000fea0003800200 */
.L_x_6709:
        /* <DEDUP_REMOVED lines=55> */
.L_x_6713:
[----:B------:R-:W-:Y:S05]  /*19b0*/  BSYNC.RECONVERGENT B1 ;  /* 0x0000000000017941 */ /* 0x000fea0003800200 */
.L_x_6712:
        /* <DEDUP_REMOVED lines=26> */
.L_x_6705:
[----:B------:R-:W-:Y:S05]  /*1b60*/  BSYNC.RECONVERGENT B0 ;  /* 0x0000000000007941 */ /* 0x000fea0003800200 */
.L_x_6704:
        /* <DEDUP_REMOVED lines=22> */
[----:B------:R-:W-:Y:S02]  /*1cd0*/  IADD3 R14, PT, PT, R9, R12, RZ ;  /* 0x0000000c090e7210 */ /* 0x000fe40007ffe0ff */
[----:B------:R-:W-:Y:S02]  /*1ce0*/  MOV R12, R6 ;  /* 0x00000006000c7202 */ /* 0x000fe40000000f00 */
[C---:B------:R-:W-:Y:S01]  /*1cf0*/  LOP3.LUT R11, R14.reuse, 0x180, RZ, 0xc0, !PT ;  /* 0x000001800e0b7812 */ /* 0x040fe200078ec0ff */
[----:B------:R-:W-:Y:S02]  /*1d00*/  IMAD.IADD R9, R14, 0x1, -R5 ;  /* 0x000000010e097824 */ /* 0x000fe400078e0a05 */
[----:B-1----:R-:W-:Y:S01]  /*1d10*/  FADD.FTZ R5, R4, 9.9999999747524270788e-07 ;  /* 0x358637bd04057421 */ /* 0x002fe20000010000 */
[----:B------:R-:W-:-:S02]  /*1d20*/  LEA.HI R14, R14, 0x1, RZ, 0x19 ;  /* 0x000000010e0e7811 */ /* 0x000fc400078fc8ff */
[----:B------:R-:W-:Y:S02]  /*1d30*/  ISETP.NE.AND P0, PT, R11, 0x180, PT ;  /* 0x000001800b00780c */ /* 0x000fe40003f05270 */
[----:B------:R-:W-:Y:S01]  /*1d40*/  ISETP.GE.U32.AND P1, PT, R9, 0x180, PT ;  /* 0x000001800900780c */ /* 0x000fe20003f26070 */
[----:B------:R-:W1:Y:S10]  /*1d50*/  MUFU.RCP R5, R5 ;  /* 0x0000000500057308 */ /* 0x000e740000001000 */
[----:B------:R-:W-:Y:S05]  /*1d60*/  @!P0 BRA `(.L_x_6717) ;  /* 0x00000000003c8947 */ /* 0x000fea0003800000 */
        /* <DEDUP_REMOVED lines=8> */
.L_x_6718:
[----:B------:R-:W1:Y:S01]  /*1df0*/  LDS R14, [R9] ;  /* 0x00000000090e7984 */ /* 0x000e620000000800 */
[----:B------:R-:W-:-:S04]  /*1e00*/  IADD3 R11, PT, PT, R11, 0x1, RZ ;  /* 0x000000010b0b7810 */ /* 0x000fc80007ffe0ff */
[----:B------:R-:W-:Y:S01]  /*1e10*/  ISETP.NE.AND P0, PT, R11, RZ, PT ;  /* 0x000000ff0b00720c */ /* 0x000fe20003f05270 */
[----:B-1----:R-:W-:-:S05]  /*1e20*/  FMUL.FTZ R14, R14, R5 ;  /* 0x000000050e0e7220 */ /* 0x002fca0000410000 */
[----:B------:R1:W-:Y:S02]  /*1e30*/  STS [R9], R14 ;  /* 0x0000000e09007388 */ /* 0x0003e40000000800 */
[----:B-1----:R-:W-:-:S05]  /*1e40*/  IADD3 R9, PT, PT, R9, 0x200, RZ ;  /* 0x0000020009097810 */ /* 0x002fca0007ffe0ff */
[----:B------:R-:W-:Y:S05]  /*1e50*/  @P0 BRA `(.L_x_6718) ;  /* 0xfffffffc00e40947 */ /* 0x000fea000383ffff */
.L_x_6717:
[----:B------:R-:W-:Y:S05]  /*1e60*/  BSYNC.RECONVERGENT B1 ;  /* 0x0000000000017941 */ /* 0x000fea0003800200 */
.L_x_6716:
        /* <DEDUP_REMOVED lines=12> */
.L_x_6721:
        /* <DEDUP_REMOVED lines=52> */
.L_x_6720:
[----:B------:R-:W-:Y:S05]  /*2270*/  BSYNC.RECONVERGENT B1 ;  /* 0x0000000000017941 */ /* 0x000fea0003800200 */
.L_x_6719:
        /* <DEDUP_REMOVED lines=31> */
.L_x_6723:
[----:B------:R-:W-:Y:S05]  /*2470*/  BSYNC.RECONVERGENT B1 ;  /* 0x0000000000017941 */ /* 0x000fea0003800200 */
.L_x_6722:
        /* <DEDUP_REMOVED lines=14> */
.L_x_6715:
[----:B------:R-:W-:Y:S05]  /*2560*/  BSYNC.RECONVERGENT B0 ;  /* 0x0000000000007941 */ /* 0x000fea0003800200 */
.L_x_6714:
        /* <DEDUP_REMOVED lines=17> */
[----:B------:R3:W-:Y:S02]  /*2680*/  STG.E desc[UR36][R6.64], R4 ;  /* 0x0000000406007986 */ /* 0x0007e4000c101924 */
.L_x_6725:
[----:B------:R-:W-:Y:S05]  /*2690*/  BSYNC.RECONVERGENT B0 ;  /* 0x0000000000007941 */ /* 0x000fea0003800200 */
.L_x_6724:
        /* <DEDUP_REMOVED lines=15> */
[----:B-1----:R-:W-:Y:S01]  /*2790*/  HFMA2 R6, -RZ, RZ, 0, 0 ;  /* 0x00000000ff067431 */ /* 0x002fe200000001ff */
[----:B--2---:R-:W-:-:S05]  /*27a0*/  IADD3 R13, PT, PT, RZ, -R7, RZ ;  /* 0x80000007ff0d7210 */ /* 0x004fca0007ffe0ff */
[----:B------:R-:W-:-:S04]  /*27b0*/  IMAD R5, R13, R22, RZ ;  /* 0x000000160d057224 */ /* 0x000fc800078e02ff */
[----:B------:R-:W-:Y:S01]  /*27c0*/  IMAD.HI.U32 R5, R7, R5, R6 ;  /* 0x0000000507057227 */ /* 0x000fe200078e0006 */
[----:B------:R-:W-:Y:S02]  /*27d0*/  IABS R6, R4 ;  /* 0x0000000400067213 */ /* 0x000fe40000000000 */
[----:B0-----:R-:W-:-:S04]  /*27e0*/  IADD3 R2, PT, PT, R9, 0xffffffe, RZ ;  /* 0x0ffffffe09027810 */ /* 0x001fc80007ffe0ff */
[----:B------:R0:W1:Y:S02]  /*27f0*/  F2I.FTZ.U32.TRUNC.NTZ R3, R2 ;  /* 0x0000000200037305 */ /* 0x000064000021f000 */
[----:B0-----:R-:W-:Y:S01]  /*2800*/  MOV R2, RZ ;  /* 0x000000ff00027202 */ /* 0x001fe20000000f00 */
[----:B-1----:R-:W-:-:S04]  /*2810*/  IMAD.MOV R15, RZ, RZ, -R3 ;  /* 0x000000ffff0f7224 */ /* 0x002fc800078e0a03 */
[----:B------:R-:W-:-:S04]  /*2820*/  IMAD R9, R15, R0, RZ ;  /* 0x000000000f097224 */ /* 0x000fc800078e02ff */
[----:B------:R-:W-:Y:S01]  /*2830*/  IMAD.HI.U32 R2, R3, R9, R2 ;  /* 0x0000000903027227 */ /* 0x000fe200078e0002 */
[----:B------:R-:W-:-:S07]  /*2840*/  MOV R3, R6 ;  /* 0x0000000600037202 */ /* 0x000fce0000000f00 */
.L_x_6729:
        /* <DEDUP_REMOVED lines=34> */
.L_x_6728:
        /* <DEDUP_REMOVED lines=16> */
.L_x_6727:
[----:B------:R-:W-:Y:S05]  /*2b70*/  BSYNC.RECONVERGENT B6 ;  /* 0x0000000000067941 */ /* 0x000fea0003800200 */
.L_x_6726:
[----:B------:R-:W4:Y:S01]  /*2b80*/  S2R R27, SR_TID.X ;  /* 0x00000000001b7919 */ /* 0x000f220000002100 */
[----:B------:R-:W-:Y:S01]  /*2b90*/  UMOV UR4, 0xffffffff ;  /* 0xffffffff00047882 */ /* 0x000fe20000000000 */
[----:B----4-:R-:W-:Y:S02]  /*2ba0*/  LOP3.LUT R26, R27, 0x1f, RZ, 0xc0, !PT ;  /* 0x0000001f1b1a7812 */ /* 0x010fe400078ec0ff */
[----:B------:R-:W-:Y:S05]  /*2bb0*/  BRA.DIV UR4, `(.L_x_6730) ;  /* 0x0000000e042c7947 */ /* 0x000fea000b800000 */
[----:B-123--:R-:W-:Y:S02]  /*2bc0*/  CS2R R4, SRZ ;  /* 0x0000000000047805 */ /* 0x00efe4000001ff00 */
[----:B------:R-:W-:Y:S01]  /*2bd0*/  CS2R R2, SRZ ;  /* 0x0000000000027805 */ /* 0x000fe2000001ff00 */
[----:B0-----:R-:W-:Y:S02]  /*2be0*/  IMAD.MOV.U32 R0, RZ, RZ, RZ ;  /* 0x000000ffff007224 */ /* 0x001fe400078e00ff */
[----:B------:R-:W-:Y:S01]  /*2bf0*/  HFMA2 R20, -RZ, RZ, 0, 0 ;  /* 0x00000000ff147431 */ /* 0x000fe200000001ff */
[----:B------:R-:W-:Y:S01]  /*2c00*/  MOV R14, RZ ;  /* 0x000000ff000e7202 */ /* 0x000fe20000000f00 */
[----:B------:R-:W-:Y:S01]  /*2c10*/  FADD.FTZ R5, RZ, R5 ;  /* 0x00000005ff057221 */ /* 0x000fe20000010000 */
[----:B------:R-:W-:Y:S01]  /*2c20*/  FADD.FTZ R3, RZ, R3 ;  /* 0x00000003ff037221 */ /* 0x000fe20000010000 */
[----:B------:R-:W-:Y:S01]  /*2c30*/  FADD.FTZ R2, RZ, R2 ;  /* 0x00000002ff027221 */ /* 0x000fe20000010000 */
[----:B------:R-:W-:Y:S01]  /*2c40*/  FADD.FTZ R0, RZ, R0 ;  /* 0x00000000ff007221 */ /* 0x000fe20000010000 */
[----:B------:R-:W-:Y:S01]  /*2c50*/  FADD.FTZ R4, RZ, R4 ;  /* 0x00000004ff047221 */ /* 0x000fe20000010000 */
[----:B------:R-:W0:Y:S01]  /*2c60*/  SHFL.BFLY PT, R6, R5, 0x2, 0x1f ;  /* 0x0c401f0005067f89 */ /* 0x000e2200000e0000 */
[----:B------:R-:W-:Y:S01]  /*2c70*/  FADD.FTZ R20, RZ, R20 ;  /* 0x00000014ff147221 */ /* 0x000fe20000010000 */
[--C-:B------:R-:W-:Y:S01]  /*2c80*/  FADD.FTZ R22, RZ, R14.reuse ;  /* 0x0000000eff167221 */ /* 0x100fe20000010000 */
[----:B------:R-:W-:Y:S01]  /*2c90*/  FADD.FTZ R10, RZ, R14 ;  /* 0x0000000eff0a7221 */ /* 0x000fe20000010000 */
        /* <DEDUP_REMOVED lines=8> */
[----:B-1----:R-:W-:Y:S01]  /*2d20*/  FADD.FTZ R7, R3, R24 ;  /* 0x0000001803077221 */ /* 0x002fe20000010000 */
[----:B--2---:R-:W-:Y:S02]  /*2d30*/  FADD.FTZ R5, R2, R28 ;  /* 0x0000001c02057221 */ /* 0x004fe40000010000 */
[----:B------:R-:W1:Y:S01]  /*2d40*/  SHFL.BFLY PT, R8, R21, 0x1, 0x1f ;  /* 0x0c201f0015087f89 */ /* 0x000e6200000e0000 */
[----:B---3--:R-:W-:-:S03]  /*2d50*/  FADD.FTZ R3, R0, R29 ;  /* 0x0000001d00037221 */ /* 0x008fc60000010000 */
[----:B------:R-:W2:Y:S01]  /*2d60*/  SHFL.BFLY PT, R2, R5, 0x1, 0x1f ;  /* 0x0c201f0005027f89 */ /* 0x000ea200000e0000 */
[----:B----4-:R-:W-:-:S03]  /*2d70*/  FADD.FTZ R9, R4, R9 ;  /* 0x0000000904097221 */ /* 0x010fc60000010000 */
[----:B------:R-:W-:Y:S01]  /*2d80*/  SHFL.BFLY PT, R0, R3, 0x1, 0x1f ;  /* 0x0c201f0003007f89 */ /* 0x000fe200000e0000 */
[----:B-----5:R-:W-:-:S03]  /*2d90*/  FADD.FTZ R23, R20, R23 ;  /* 0x0000001714177221 */ /* 0x020fc60000010000 */
[----:B------:R-:W3:Y:S01]  /*2da0*/  SHFL.BFLY PT, R4, R7, 0x1, 0x1f ;  /* 0x0c201f0007047f89 */ /* 0x000ee200000e0000 */
[----:B------:R-:W-:-:S03]  /*2db0*/  FADD.FTZ R24, R22, R25 ;  /* 0x0000001916187221 */ /* 0x000fc60000010000 */
[----:B------:R-:W4:Y:S01]  /*2dc0*/  SHFL.BFLY PT, R6, R9, 0x1, 0x1f ;  /* 0x0c201f0009067f89 */ /* 0x000f2200000e0000 */
[----:B0-----:R-:W-:-:S03]  /*2dd0*/  FADD.FTZ R10, R10, R14 ;  /* 0x0000000e0a0a7221 */ /* 0x001fc60000010000 */
[----:B------:R-:W0:Y:S04]  /*2de0*/  SHFL.BFLY PT, R20, R23, 0x1, 0x1f ;  /* 0x0c201f0017147f89 */ /* 0x000e2800000e0000 */
[----:B------:R-:W5:Y:S01]  /*2df0*/  SHFL.BFLY PT, R25, R24, 0x1, 0x1f ;  /* 0x0c201f0018197f89 */ /* 0x000f6200000e0000 */
[----:B-1----:R-:W-:-:S03]  /*2e00*/  FADD.FTZ R8, R21, R8 ;  /* 0x0000000815087221 */ /* 0x002fc60000010000 */
[----:B------:R1:W1:Y:S01]  /*2e10*/  SHFL.BFLY PT, R14, R10, 0x1, 0x1f ;  /* 0x0c201f000a0e7f89 */ /* 0x00026200000e0000 */
[----:B--2---:R-:W-:Y:S01]  /*2e20*/  FADD.FTZ R2, R5, R2 ;  /* 0x0000000205027221 */ /* 0x004fe20000010000 */
[----:B---3--:R-:W-:Y:S01]  /*2e30*/  FADD.FTZ R4, R7, R4 ;  /* 0x0000000407047221 */ /* 0x008fe20000010000 */
[----:B------:R-:W-:Y:S02]  /*2e40*/  FADD.FTZ R7, R3, R0 ;  /* 0x0000000003077221 */ /* 0x000fe40000010000 */
[----:B------:R-:W-:Y:S02]  /*2e50*/  IMAD.MOV.U32 R0, RZ, RZ, R2 ;  /* 0x000000ffff007224 */ /* 0x000fe400078e0002 */
[----:B----4-:R-:W-:Y:S01]  /*2e60*/  FADD.FTZ R6, R9, R6 ;  /* 0x0000000609067221 */ /* 0x010fe20000010000 */
[----:B------:R-:W-:Y:S01]  /*2e70*/  MOV R2, R7 ;  /* 0x0000000700027202 */ /* 0x000fe20000000f00 */
[----:B0-----:R-:W-:Y:S01]  /*2e80*/  FADD.FTZ R20, R23, R20 ;  /* 0x0000001417147221 */ /* 0x001fe20000010000 */
[----:B-----5:R-:W-:-:S07]  /*2e90*/  FADD.FTZ R25, R24, R25 ;  /* 0x0000001918197221 */ /* 0x020fce0000010000 */
.L_x_6770:
[C---:B------:R-:W-:Y:S01]  /*2ea0*/  LOP3.LUT P0, RZ, R27.reuse, 0x7, RZ, 0xc0, !PT ;  /* 0x000000071bff7812 */ /* 0x040fe2000780c0ff */
[----:B------:R-:W-:Y:S05]  /*2eb0*/  WARPSYNC.ALL ;  /* 0x0000000000007948 */ /* 0x000fea0003800000 */
[----:B------:R-:W-:Y:S01]  /*2ec0*/  LOP3.LUT R3, R27, 0x3c0, RZ, 0xc0, !PT ;  /* 0x000003c01b037812 */ /* 0x000fe200078ec0ff */
[----:B------:R-:W-:Y:S01]  /*2ed0*/  BAR.SYNC.DEFER_BLOCKING 0x0 ;  /* 0x0000000000007b1d */ /* 0x000fe20000010000 */
[----:B------:R-:W-:Y:S01]  /*2ee0*/  SHF.R.U32.HI R26, RZ, 0x3, R26 ;  /* 0x00000003ff1a7819 */ /* 0x000fe2000001161a */
[----:B-1----:R-:W-:Y:S01]  /*2ef0*/  FADD.FTZ R10, R10, R14 ;  /* 0x0000000e0a0a7221 */ /* 0x002fe20000010000 */
        /* <DEDUP_REMOVED lines=17> */
.L_x_6732:
[----:B------:R-:W-:Y:S05]  /*3010*/  BSYNC.RECONVERGENT B0 ;  /* 0x0000000000007941 */ /* 0x000fea0003800200 */
.L_x_6731:
        /* <DEDUP_REMOVED lines=29> */
.L_x_6734:
[----:B------:R-:W-:Y:S05]  /*31f0*/  BSYNC.RECONVERGENT B0 ;  /* 0x0000000000007941 */ /* 0x000fea0003800200 */
.L_x_6733:
        /* <DEDUP_REMOVED lines=12> */
.L_x_6736:
[----:B------:R-:W-:Y:S05]  /*32c0*/  BSYNC.RECONVERGENT B0 ;  /* 0x0000000000007941 */ /* 0x000fea0003800200 */
.L_x_6735:
        /* <DEDUP_REMOVED lines=19> */
.L_x_6738:
[----:B------:R-:W-:Y:S05]  /*3400*/  BSYNC.RECONVERGENT B0 ;  /* 0x0000000000007941 */ /* 0x000fea0003800200 */
.L_x_6737:
[----:B------:R-:W-:Y:S06]  /*3410*/  BAR.SYNC.DEFER_BLOCKING 0x0 ;  /* 0x0000000000007b1d */ /* 0x000fec0000010000 */
[----:B------:R-:W-:Y:S05]  /*3420*/  @P4 EXIT ;  /* 0x000000000000494d */ /* 0x000fea0003800000 */
[----:B------:R-:W-:-:S04]  /*3430*/  IMAD R16, R19, R16, R17 ;  /* 0x0000001013107224 */ /* 0x000fc800078e0211 */
[----:B------:R-:W-:Y:S01]  /*3440*/  IMAD R3, R16, UR38, RZ ;  /* 0x0000002610037c24 */ /* 0x000fe2000f8e02ff */
[----:B------:R-:W-:Y:S06]  /*3450*/  @P0 EXIT ;  /* 0x000000000000094d */ /* 0x000fec0003800000 */
[----:B------:R-:W1:Y:S01]  /*3460*/  LDCU.64 UR4, c[0x0][0x390] ;  /* 0x00007200ff0477ac */ /* 0x000e620008000a00 */
[----:B------:R-:W-:Y:S01]  /*3470*/  IMAD.SHL.U32 R18, R18, 0x20, RZ ;  /* 0x0000002012127824 */ /* 0x000fe200078e00ff */
[----:B------:R-:W-:Y:S02]  /*3480*/  SHF.L.U32 R3, R3, 0x5, RZ ;  /* 0x0000000503037819 */ /* 0x000fe400000006ff */
[----:B------:R-:W-:-:S04]  /*3490*/  SHF.R.U32.HI R12, RZ, 0x3, R27 ;  /* 0x00000003ff0c7819 */ /* 0x000fc8000001161b */
[----:B------:R-:W-:-:S04]  /*34a0*/  IADD3 R3, P0, P1, R12, R3, R18 ;  /* 0x000000030c037210 */ /* 0x000fc8000791e012 */
        /* <DEDUP_REMOVED lines=12> */
.L_x_6701:
        /* <DEDUP_REMOVED lines=16> */
.L_x_6739:
[----:B------:R-:W-:Y:S05]  /*3670*/  EXIT ;  /* 0x000000000000794d */ /* 0x000fea0003800000 */
.L_x_6703:
[----:B------:R-:W-:Y:S01]  /*3680*/  HFMA2 R12, -RZ, RZ, 0, 9.5367431640625e-07 ;  /* 0x00000010ff0c7431 */ /* 0x000fe200000001ff */
[----:B------:R-:W-:Y:S01]  /*3690*/  MOV R11, 0x1f ;  /* 0x0000001f000b7802 */ /* 0x000fe20000000f00 */
[----:B------:R-:W-:-:S07]  /*36a0*/  IMAD.MOV.U32 R15, RZ, RZ, -0x1 ;  /* 0xffffffffff0f7424 */ /* 0x000fce00078e00ff */
[----:B------:R-:W-:Y:S05]  /*36b0*/  WARPSYNC.COLLECTIVE R15, `(.L_x_6740) ;  /* 0x000000000f087348 */ /* 0x000fea0003c00000 */
[----:B------:R0:W1:Y:S02]  /*36c0*/  SHFL.BFLY P6, R14, R13, R12, R11 ;  /* 0x0c00000c0d0e7389 */ /* 0x00006400000c000b */
[----:B01----:R-:W-:Y:S05]  /*36d0*/  ENDCOLLECTIVE ;  /* 0x000000000000791b */ /* 0x003fea0003800000 */
.L_x_6740:
[----:B------:R-:W-:Y:S01]  /*36e0*/  HFMA2 R12, -RZ, RZ, 0, 4.76837158203125e-07 ;  /* 0x00000008ff0c7431 */ /* 0x000fe200000001ff */
[----:B------:R-:W-:-:S04]  /*36f0*/  FMNMX.FTZ R0, R14, -3.40282346638528859812e+38, !PT ;  /* 0xff7fffff0e007809 */ /* 0x000fc80007810000 */
[----:B------:R-:W-:-:S07]  /*3700*/  MOV R13, R0 ;  /* 0x00000000000d7202 */ /* 0x000fce0000000f00 */
[----:B------:R-:W-:Y:S05]  /*3710*/  WARPSYNC.COLLECTIVE R15, `(.L_x_6741) ;  /* 0x000000000f087348 */ /* 0x000fea0003c00000 */
[----:B------:R0:W1:Y:S02]  /*3720*/  SHFL.BFLY P6, R14, R13, R12, R11 ;  /* 0x0c00000c0d0e7389 */ /* 0x00006400000c000b */
[----:B01----:R-:W-:Y:S05]  /*3730*/  ENDCOLLECTIVE ;  /* 0x000000000000791b */ /* 0x003fea0003800000 */
.L_x_6741:
[----:B------:R-:W-:Y:S02]  /*3740*/  MOV R12, 0x4 ;  /* 0x00000004000c7802 */ /* 0x000fe40000000f00 */
[----:B------:R-:W-:-:S05]  /*3750*/  FMNMX.FTZ R2, R0, R14, !PT ;  /* 0x0000000e00027209 */ /* 0x000fca0007810000 */
[----:B------:R-:W-:-:S07]  /*3760*/  IMAD.MOV.U32 R13, RZ, RZ, R2 ;  /* 0x000000ffff0d7224 */ /* 0x000fce00078e0002 */
[----:B------:R-:W-:Y:S05]  /*3770*/  WARPSYNC.COLLECTIVE R15, `(.L_x_6742) ;  /* 0x000000000f087348 */ /* 0x000fea0003c00000 */
[----:B------:R0:W1:Y:S02]  /*3780*/  SHFL.BFLY P6, R14, R13, R12, R11 ;  /* 0x0c00000c0d0e7389 */ /* 0x00006400000c000b */
[----:B01----:R-:W-:Y:S05]  /*3790*/  ENDCOLLECTIVE ;  /* 0x000000000000791b */ /* 0x003fea0003800000 */
.L_x_6742:
[----:B------:R-:W-:Y:S01]  /*37a0*/  IMAD.MOV.U32 R12, RZ, RZ, 0x2 ;  /* 0x00000002ff0c7424 */ /* 0x000fe200078e00ff */
[----:B------:R-:W-:-:S04]  /*37b0*/  FMNMX.FTZ R3, R2, R14, !PT ;  /* 0x0000000e02037209 */ /* 0x000fc80007810000 */
[----:B------:R-:W-:-:S07]  /*37c0*/  MOV R13, R3 ;  /* 0x00000003000d7202 */ /* 0x000fce0000000f00 */
[----:B------:R-:W-:Y:S05]  /*37d0*/  WARPSYNC.COLLECTIVE R15, `(.L_x_6743) ;  /* 0x000000000f087348 */ /* 0x000fea0003c00000 */
[----:B------:R0:W1:Y:S02]  /*37e0*/  SHFL.BFLY P6, R14, R13, R12, R11 ;  /* 0x0c00000c0d0e7389 */ /* 0x00006400000c000b */
[----:B01----:R-:W-:Y:S05]  /*37f0*/  ENDCOLLECTIVE ;  /* 0x000000000000791b */ /* 0x003fea0003800000 */
.L_x_6743:
[----:B------:R-:W-:Y:S01]  /*3800*/  HFMA2 R12, -RZ, RZ, 0, 5.9604644775390625e-08 ;  /* 0x00000001ff0c7431 */ /* 0x000fe200000001ff */
[----:B------:R-:W-:-:S04]  /*3810*/  FMNMX.FTZ R4, R3, R14, !PT ;  /* 0x0000000e03047209 */ /* 0x000fc80007810000 */
[----:B------:R-:W-:-:S07]  /*3820*/  MOV R13, R4 ;  /* 0x00000004000d7202 */ /* 0x000fce0000000f00 */
[----:B------:R-:W-:Y:S05]  /*3830*/  WARPSYNC.COLLECTIVE R15, `(.L_x_6744) ;  /* 0x000000000f087348 */ /* 0x000fea0003c00000 */
[----:B------:R0:W1:Y:S02]  /*3840*/  SHFL.BFLY P6, R14, R13, R12, R11 ;  /* 0x0c00000c0d0e7389 */ /* 0x00006400000c000b */
[----:B01----:R-:W-:Y:S05]  /*3850*/  ENDCOLLECTIVE ;  /* 0x000000000000791b */ /* 0x003fea0003800000 */
.L_x_6744:
[----:B------:R-:W-:Y:S05]  /*3860*/  BRA `(.L_x_6745) ;  /* 0xffffffd000e07947 */ /* 0x000fea000383ffff */
.L_x_6730:
[----:B------:R-:W-:Y:S01]  /*3870*/  IMAD.MOV.U32 R13, RZ, RZ, RZ ;  /* 0x000000ffff0d7224 */ /* 0x000fe200078e00ff */
[----:B------:R-:W-:Y:S01]  /*3880*/  MOV R12, 0x4 ;  /* 0x00000004000c7802 */ /* 0x000fe20000000f00 */
[----:B------:R-:W-:Y:S02]  /*3890*/  HFMA2 R11, -RZ, RZ, 0, 1.847743988037109375e-06 ;  /* 0x0000001fff0b7431 */ /* 0x000fe400000001ff */
[----:B------:R-:W-:-:S07]  /*38a0*/  IMAD.MOV.U32 R15, RZ, RZ, -0x1 ;  /* 0xffffffffff0f7424 */ /* 0x000fce00078e00ff */
[----:B0123--:R-:W-:Y:S05]  /*38b0*/  WARPSYNC.COLLECTIVE R15, `(.L_x_6746) ;  /* 0x000000000f087348 */ /* 0x00ffea0003c00000 */
[----:B------:R4:W0:Y:S02]  /*38c0*/  SHFL.BFLY P6, R14, R13, R12, R11 ;  /* 0x0c00000c0d0e7389 */ /* 0x00082400000c000b */
[----:B01234-:R-:W-:Y:S05]  /*38d0*/  ENDCOLLECTIVE ;  /* 0x000000000000791b */ /* 0x01ffea0003800000 */
.L_x_6746:
[----:B------:R-:W-:Y:S01]  /*38e0*/  IMAD.MOV.U32 R12, RZ, RZ, 0x2 ;  /* 0x00000002ff0c7424 */ /* 0x000fe200078e00ff */
[----:B------:R-:W-:-:S05]  /*38f0*/  MOV R5, R14 ;  /* 0x0000000e00057202 */ /* 0x000fca0000000f00 */
[----:B------:R-:W-:-:S05]  /*3900*/  FADD.FTZ R5, RZ, R5 ;  /* 0x00000005ff057221 */ /* 0x000fca0000010000 */
[----:B------:R-:W-:-:S07]  /*3910*/  MOV R13, R5 ;  /* 0x00000005000d7202 */ /* 0x000fce0000000f00 */
[----:B------:R-:W-:Y:S05]  /*3920*/  WARPSYNC.COLLECTIVE R15, `(.L_x_6747) ;  /* 0x000000000f087348 */ /* 0x000fea0003c00000 */
[----:B------:R0:W1:Y:S02]  /*3930*/  SHFL.BFLY P6, R14, R13, R12, R11 ;  /* 0x0c00000c0d0e7389 */ /* 0x00006400000c000b */
[----:B01----:R-:W-:Y:S05]  /*3940*/  ENDCOLLECTIVE ;  /* 0x000000000000791b */ /* 0x003fea0003800000 */
.L_x_6747:
[----:B------:R-:W-:Y:S01]  /*3950*/  IMAD.MOV.U32 R12, RZ, RZ, 0x1 ;  /* 0x00000001ff0c7424 */ /* 0x000fe200078e00ff */
[----:B------:R-:W-:-:S05]  /*3960*/  MOV R6, R14 ;  /* 0x0000000e00067202 */ /* 0x000fca0000000f00 */
[----:B------:R-:W-:-:S05]  /*3970*/  FADD.FTZ R21, R5, R6 ;  /* 0x0000000605157221 */ /* 0x000fca0000010000 */
[----:B------:R-:W-:-:S07]  /*3980*/  MOV R13, R21 ;  /* 0x00000015000d7202 */ /* 0x000fce0000000f00 */
[----:B------:R-:W-:Y:S05]  /*3990*/  WARPSYNC.COLLECTIVE R15, `(.L_x_6748) ;  /* 0x000000000f087348 */ /* 0x000fea0003c00000 */
[----:B------:R0:W1:Y:S02]  /*39a0*/  SHFL.BFLY P6, R14, R13, R12, R11 ;  /* 0x0c00000c0d0e7389 */ /* 0x00006400000c000b */
[----:B01----:R-:W-:Y:S05]  /*39b0*/  ENDCOLLECTIVE ;  /* 0x000000000000791b */ /* 0x003fea0003800000 */
.L_x_6748:
[----:B------:R-:W-:Y:S02]  /*39c0*/  HFMA2 R13, -RZ, RZ, 0, 0 ;  /* 0x00000000ff0d7431 */ /* 0x000fe400000001ff */
[----:B------:R-:W-:Y:S01]  /*39d0*/  IMAD.MOV.U32 R12, RZ, RZ, 0x4 ;  /* 0x00000004ff0c7424 */ /* 0x000fe200078e00ff */
[----:B------:R-:W-:-:S07]  /*39e0*/  MOV R8, R14 ;  /* 0x0000000e00087202 */ /* 0x000fce0000000f00 */
[----:B------:R-:W-:Y:S05]  /*39f0*/  WARPSYNC.COLLECTIVE R15, `(.L_x_6749) ;  /* 0x000000000f087348 */ /* 0x000fea0003c00000 */
[----:B------:R0:W1:Y:S02]  /*3a00*/  SHFL.BFLY P6, R14, R13, R12, R11 ;  /* 0x0c00000c0d0e7389 */ /* 0x00006400000c000b */
[----:B01----:R-:W-:Y:S05]  /*3a10*/  ENDCOLLECTIVE ;  /* 0x000000000000791b */ /* 0x003fea0003800000 */
.L_x_6749:
        /* <DEDUP_REMOVED lines=8> */
.L_x_6750:
[----:B------:R-:W-:Y:S01]  /*3aa0*/  IMAD.MOV.U32 R12, RZ, RZ, 0x1 ;  /* 0x00000001ff0c7424 */ /* 0x000fe200078e00ff */
[----:B------:R-:W-:-:S05]  /*3ab0*/  MOV R9, R14 ;  /* 0x0000000e00097202 */ /* 0x000fca0000000f00 */
[----:B------:R-:W-:-:S05]  /*3ac0*/  FADD.FTZ R9, R4, R9 ;  /* 0x0000000904097221 */ /* 0x000fca0000010000 */
[----:B------:R-:W-:-:S07]  /*3ad0*/  MOV R13, R9 ;  /* 0x00000009000d7202 */ /* 0x000fce0000000f00 */
[----:B------:R-:W-:Y:S05]  /*3ae0*/  WARPSYNC.COLLECTIVE R15, `(.L_x_6751) ;  /* 0x000000000f087348 */ /* 0x000fea0003c00000 */
[----:B------:R0:W1:Y:S02]  /*3af0*/  SHFL.BFLY P6, R14, R13, R12, R11 ;  /* 0x0c00000c0d0e7389 */ /* 0x00006400000c000b */
[----:B01----:R-:W-:Y:S05]  /*3b00*/  ENDCOLLECTIVE ;  /* 0x000000000000791b */ /* 0x003fea0003800000 */
.L_x_6751:
[----:B------:R-:W-:Y:S02]  /*3b10*/  HFMA2 R13, -RZ, RZ, 0, 0 ;  /* 0x00000000ff0d7431 */ /* 0x000fe400000001ff */
[----:B------:R-:W-:Y:S01]  /*3b20*/  IMAD.MOV.U32 R12, RZ, RZ, 0x4 ;  /* 0x00000004ff0c7424 */ /* 0x000fe200078e00ff */
[----:B------:R-:W-:-:S07]  /*3b30*/  MOV R6, R14 ;  /* 0x0000000e00067202 */ /* 0x000fce0000000f00 */
[----:B------:R-:W-:Y:S05]  /*3b40*/  WARPSYNC.COLLECTIVE R15, `(.L_x_6752) ;  /* 0x000000000f087348 */ /* 0x000fea0003c00000 */
[----:B------:R0:W1:Y:S02]  /*3b50*/  SHFL.BFLY P6, R14, R13, R12, R11 ;  /* 0x0c00000c0d0e7389 */ /* 0x00006400000c000b */
[----:B01----:R-:W-:Y:S05]  /*3b60*/  ENDCOLLECTIVE ;  /* 0x000000000000791b */ /* 0x003fea0003800000 */
.L_x_6752:
        /* <DEDUP_REMOVED lines=8> */
.L_x_6753:
[----:B------:R-:W-:Y:S01]  /*3bf0*/  IMAD.MOV.U32 R12, RZ, RZ, 0x1 ;  /* 0x00000001ff0c7424 */ /* 0x000fe200078e00ff */
[----:B------:R-:W-:-:S05]  /*3c00*/  MOV R24, R14 ;  /* 0x0000000e00187202 */ /* 0x000fca0000000f00 */
[----:B------:R-:W-:-:S05]  /*3c10*/  FADD.FTZ R7, R3, R24 ;  /* 0x0000001803077221 */ /* 0x000fca0000010000 */
[----:B------:R-:W-:-:S07]  /*3c20*/  MOV R13, R7 ;  /* 0x00000007000d7202 */ /* 0x000fce0000000f00 */
[----:B------:R-:W-:Y:S05]  /*3c30*/  WARPSYNC.COLLECTIVE R15, `(.L_x_6754) ;  /* 0x000000000f087348 */ /* 0x000fea0003c00000 */
[----:B------:R0:W1:Y:S02]  /*3c40*/  SHFL.BFLY P6, R14, R13, R12, R11 ;  /* 0x0c00000c0d0e7389 */ /* 0x00006400000c000b */
[----:B01----:R-:W-:Y:S05]  /*3c50*/  ENDCOLLECTIVE ;  /* 0x000000000000791b */ /* 0x003fea0003800000 */
.L_x_6754:
[----:B------:R-:W-:Y:S02]  /*3c60*/  HFMA2 R13, -RZ, RZ, 0, 0 ;  /* 0x00000000ff0d7431 */ /* 0x000fe400000001ff */
[----:B------:R-:W-:Y:S01]  /*3c70*/  IMAD.MOV.U32 R12, RZ, RZ, 0x4 ;  /* 0x00000004ff0c7424 */ /* 0x000fe200078e00ff */
[----:B------:R-:W-:-:S07]  /*3c80*/  MOV R4, R14 ;  /* 0x0000000e00047202 */ /* 0x000fce0000000f00 */
[----:B------:R-:W-:Y:S05]  /*3c90*/  WARPSYNC.COLLECTIVE R15, `(.L_x_6755) ;  /* 0x000000000f087348 */ /* 0x000fea0003c00000 */
[----:B------:R0:W1:Y:S02]  /*3ca0*/  SHFL.BFLY P6, R14, R13, R12, R11 ;  /* 0x0c00000c0d0e7389 */ /* 0x00006400000c000b */
[----:B01----:R-:W-:Y:S05]  /*3cb0*/  ENDCOLLECTIVE ;  /* 0x000000000000791b */ /* 0x003fea0003800000 */
.L_x_6755:
        /* <DEDUP_REMOVED lines=8> */
.L_x_6756:
[----:B------:R-:W-:Y:S01]  /*3d40*/  IMAD.MOV.U32 R12, RZ, RZ, 0x1 ;  /* 0x00000001ff0c7424 */ /* 0x000fe200078e00ff */
[----:B------:R-:W-:-:S05]  /*3d50*/  MOV R28, R14 ;  /* 0x0000000e001c7202 */ /* 0x000fca0000000f00 */
[----:B------:R-:W-:-:S05]  /*3d60*/  FADD.FTZ R5, R2, R28 ;  /* 0x0000001c02057221 */ /* 0x000fca0000010000 */
[----:B------:R-:W-:-:S07]  /*3d70*/  MOV R13, R5 ;  /* 0x00000005000d7202 */ /* 0x000fce0000000f00 */
[----:B------:R-:W-:Y:S05]  /*3d80*/  WARPSYNC.COLLECTIVE R15, `(.L_x_6757) ;  /* 0x000000000f087348 */ /* 0x000fea0003c00000 */
[----:B------:R0:W1:Y:S02]  /*3d90*/  SHFL.BFLY P6, R14, R13, R12, R11 ;  /* 0x0c00000c0d0e7389 */ /* 0x00006400000c000b */
[----:B01----:R-:W-:Y:S05]  /*3da0*/  ENDCOLLECTIVE ;  /* 0x000000000000791b */ /* 0x003fea0003800000 */
.L_x_6757:
[----:B------:R-:W-:Y:S02]  /*3db0*/  HFMA2 R13, -RZ, RZ, 0, 0 ;  /* 0x00000000ff0d7431 */ /* 0x000fe400000001ff */
[----:B------:R-:W-:Y:S01]  /*3dc0*/  IMAD.MOV.U32 R12, RZ, RZ, 0x4 ;  /* 0x00000004ff0c7424 */ /* 0x000fe200078e00ff */
[----:B------:R-:W-:-:S07]  /*3dd0*/  MOV R2, R14 ;  /* 0x0000000e00027202 */ /* 0x000fce0000000f00 */
[----:B------:R-:W-:Y:S05]  /*3de0*/  WARPSYNC.COLLECTIVE R15, `(.L_x_6758) ;  /* 0x000000000f087348 */ /* 0x000fea0003c00000 */
[----:B------:R0:W1:Y:S02]  /*3df0*/  SHFL.BFLY P6, R14, R13, R12, R11 ;  /* 0x0c00000c0d0e7389 */ /* 0x00006400000c000b */
[----:B01----:R-:W-:Y:S05]  /*3e00*/  ENDCOLLECTIVE ;  /* 0x000000000000791b */ /* 0x003fea0003800000 */
.L_x_6758:
        /* <DEDUP_REMOVED lines=8> */
.L_x_6759:
[----:B------:R-:W-:Y:S01]  /*3e90*/  IMAD.MOV.U32 R12, RZ, RZ, 0x1 ;  /* 0x00000001ff0c7424 */ /* 0x000fe200078e00ff */
[----:B------:R-:W-:-:S05]  /*3ea0*/  MOV R29, R14 ;  /* 0x0000000e001d7202 */ /* 0x000fca0000000f00 */
[----:B------:R-:W-:-:S05]  /*3eb0*/  FADD.FTZ R3, R0, R29 ;  /* 0x0000001d00037221 */ /* 0x000fca0000010000 */
[----:B------:R-:W-:-:S07]  /*3ec0*/  MOV R13, R3 ;  /* 0x00000003000d7202 */ /* 0x000fce0000000f00 */
[----:B------:R-:W-:Y:S05]  /*3ed0*/  WARPSYNC.COLLECTIVE R15, `(.L_x_6760) ;  /* 0x000000000f087348 */ /* 0x000fea0003c00000 */
[----:B------:R0:W1:Y:S02]  /*3ee0*/  SHFL.BFLY P6, R14, R13, R12, R11 ;  /* 0x0c00000c0d0e7389 */ /* 0x00006400000c000b */
[----:B01----:R-:W-:Y:S05]  /*3ef0*/  ENDCOLLECTIVE ;  /* 0x000000000000791b */ /* 0x003fea0003800000 */
.L_x_6760:
[----:B------:R-:W-:Y:S02]  /*3f00*/  HFMA2 R13, -RZ, RZ, 0, 0 ;  /* 0x00000000ff0d7431 */ /* 0x000fe400000001ff */
[----:B------:R-:W-:Y:S01]  /*3f10*/  IMAD.MOV.U32 R12, RZ, RZ, 0x4 ;  /* 0x00000004ff0c7424 */ /* 0x000fe200078e00ff */
[----:B------:R-:W-:-:S07]  /*3f20*/  MOV R0, R14 ;  /* 0x0000000e00007202 */ /* 0x000fce0000000f00 */
[----:B------:R-:W-:Y:S05]  /*3f30*/  WARPSYNC.COLLECTIVE R15, `(.L_x_6761) ;  /* 0x000000000f087348 */ /* 0x000fea0003c00000 */
[----:B------:R0:W1:Y:S02]  /*3f40*/  SHFL.BFLY P6, R14, R13, R12, R11 ;  /* 0x0c00000c0d0e7389 */ /* 0x00006400000c000b */
[----:B01----:R-:W-:Y:S05]  /*3f50*/  ENDCOLLECTIVE ;  /* 0x000000000000791b */ /* 0x003fea0003800000 */
.L_x_6761:
[----:B------:R-:W-:Y:S01]  /*3f60*/  FADD.FTZ R7, R3, R0 ;  /* 0x0000000003077221 */ /* 0x000fe20000010000 */
[----:B------:R-:W-:-:S04]  /*3f70*/  MOV R0, R2 ;  /* 0x0000000200007202 */ /* 0x000fc80000000f00 */
[----:B------:R-:W-:Y:S01]  /*3f80*/  MOV R2, R7 ;  /* 0x0000000700027202 */ /* 0x000fe20000000f00 */
[----:B------:R-:W-:Y:S01]  /*3f90*/  IMAD.MOV.U32 R12, RZ, RZ, 0x2 ;  /* 0x00000002ff0c7424 */ /* 0x000fe200078e00ff */
[----:B------:R-:W-:-:S05]  /*3fa0*/  MOV R20, R14 ;  /* 0x0000000e00147202 */ /* 0x000fca0000000f00 */
[----:B------:R-:W-:-:S05]  /*3fb0*/  FADD.FTZ R20, RZ, R20 ;  /* 0x00000014ff147221 */ /* 0x000fca0000010000 */
[----:B------:R-:W-:-:S07]  /*3fc0*/  MOV R13, R20 ;  /* 0x00000014000d7202 */ /* 0x000fce0000000f00 */
[----:B------:R-:W-:Y:S05]  /*3fd0*/  WARPSYNC.COLLECTIVE R15, `(.L_x_6762) ;  /* 0x000000000f087348 */ /* 0x000fea0003c00000 */
[----:B------:R0:W1:Y:S02]  /*3fe0*/  SHFL.BFLY P6, R14, R13, R12, R11 ;  /* 0x0c00000c0d0e7389 */ /* 0x00006400000c000b */
[----:B01----:R-:W-:Y:S05]  /*3ff0*/  ENDCOLLECTIVE ;  /* 0x000000000000791b */ /* 0x003fea0003800000 */
.L_x_6762:
[----:B------:R-:W-:Y:S01]  /*4000*/  IMAD.MOV.U32 R12, RZ, RZ, 0x1 ;  /* 0x00000001ff0c7424 */ /* 0x000fe200078e00ff */
[----:B------:R-:W-:-:S05]  /*4010*/  MOV R23, R14 ;  /* 0x0000000e00177202 */ /* 0x000fca0000000f00 */
[----:B------:R-:W-:-:S05]  /*4020*/  FADD.FTZ R23, R20, R23 ;  /* 0x0000001714177221 */ /* 0x000fca0000010000 */
[----:B------:R-:W-:-:S07]  /*4030*/  MOV R13, R23 ;  /* 0x00000017000d7202 */ /* 0x000fce0000000f00 */
[----:B------:R-:W-:Y:S05]  /*4040*/  WARPSYNC.COLLECTIVE R15, `(.L_x_6763) ;  /* 0x000000000f087348 */ /* 0x000fea0003c00000 */
[----:B------:R0:W1:Y:S02]  /*4050*/  SHFL.BFLY P6, R14, R13, R12, R11 ;  /* 0x0c00000c0d0e7389 */ /* 0x00006400000c000b */
[----:B01----:R-:W-:Y:S05]  /*4060*/  ENDCOLLECTIVE ;  /* 0x000000000000791b */ /* 0x003fea0003800000 */
.L_x_6763:
[----:B------:R-:W-:Y:S02]  /*4070*/  HFMA2 R13, -RZ, RZ, 0, 0 ;  /* 0x00000000ff0d7431 */ /* 0x000fe400000001ff */
[----:B------:R-:W-:Y:S01]  /*4080*/  IMAD.MOV.U32 R12, RZ, RZ, 0x4 ;  /* 0x00000004ff0c7424 */ /* 0x000fe200078e00ff */
[----:B------:R-:W-:-:S07]  /*4090*/  MOV R20, R14 ;  /* 0x0000000e00147202 */ /* 0x000fce0000000f00 */
[----:B------:R-:W-:Y:S05]  /*40a0*/  WARPSYNC.COLLECTIVE R15, `(.L_x_6764) ;  /* 0x000000000f087348 */ /* 0x000fea0003c00000 */
[----:B------:R0:W1:Y:S02]  /*40b0*/  SHFL.BFLY P6, R14, R13, R12, R11 ;  /* 0x0c00000c0d0e7389 */ /* 0x00006400000c000b */
[----:B01----:R-:W-:Y:S05]  /*40c0*/  ENDCOLLECTIVE ;  /* 0x000000000000791b */ /* 0x003fea0003800000 */
.L_x_6764:
[----:B------:R-:W-:Y:S01]  /*40d0*/  FADD.FTZ R20, R23, R20 ;  /* 0x0000001417147221 */ /* 0x000fe20000010000 */
[----:B------:R-:W-:Y:S02]  /*40e0*/  HFMA2 R12, -RZ, RZ, 0, 1.1920928955078125e-07 ;  /* 0x00000002ff0c7431 */ /* 0x000fe400000001ff */
[----:B------:R-:W-:-:S05]  /*40f0*/  FADD.FTZ R22, RZ, R14 ;  /* 0x0000000eff167221 */ /* 0x000fca0000010000 */
[----:B------:R-:W-:-:S07]  /*4100*/  MOV R13, R22 ;  /* 0x00000016000d7202 */ /* 0x000fce0000000f00 */
[----:B------:R-:W-:Y:S05]  /*4110*/  WARPSYNC.COLLECTIVE R15, `(.L_x_6765) ;  /* 0x000000000f087348 */ /* 0x000fea0003c00000 */
[----:B------:R0:W1:Y:S02]  /*4120*/  SHFL.BFLY P6, R14, R13, R12, R11 ;  /* 0x0c00000c0d0e7389 */ /* 0x00006400000c000b */
[----:B01----:R-:W-:Y:S05]  /*4130*/  ENDCOLLECTIVE ;  /* 0x000000000000791b */ /* 0x003fea0003800000 */
.L_x_6765:
[----:B------:R-:W-:Y:S02]  /*4140*/  HFMA2 R12, -RZ, RZ, 0, 5.9604644775390625e-08 ;  /* 0x00000001ff0c7431 */ /* 0x000fe400000001ff */
[----:B------:R-:W-:-:S04]  /*4150*/  IMAD.MOV.U32 R25, RZ, RZ, R14 ;  /* 0x000000ffff197224 */ /* 0x000fc800078e000e */
[----:B------:R-:W-:-:S05]  /*4160*/  FADD.FTZ R24, R22, R25 ;  /* 0x0000001916187221 */ /* 0x000fca0000010000 */
[----:B------:R-:W-:-:S07]  /*4170*/  MOV R13, R24 ;  /* 0x00000018000d7202 */ /* 0x000fce0000000f00 */
[----:B------:R-:W-:Y:S05]  /*4180*/  WARPSYNC.COLLECTIVE R15, `(.L_x_6766) ;  /* 0x000000000f087348 */ /* 0x000fea0003c00000 */
[----:B------:R0:W1:Y:S02]  /*4190*/  SHFL.BFLY P6, R14, R13, R12, R11 ;  /* 0x0c00000c0d0e7389 */ /* 0x00006400000c000b */
[----:B01----:R-:W-:Y:S05]  /*41a0*/  ENDCOLLECTIVE ;  /* 0x000000000000791b */ /* 0x003fea0003800000 */
.L_x_6766:
[----:B------:R-:W-:Y:S01]  /*41b0*/  MOV R13, RZ ;  /* 0x000000ff000d7202 */ /* 0x000fe20000000f00 */
[----:B------:R-:W-:Y:S02]  /*41c0*/  HFMA2 R12, -RZ, RZ, 0, 2.384185791015625e-07 ;  /* 0x00000004ff0c7431 */ /* 0x000fe400000001ff */
[----:B------:R-:W-:-:S07]  /*41d0*/  IMAD.MOV.U32 R25, RZ, RZ, R14 ;  /* 0x000000ffff197224 */ /* 0x000fce00078e000e */
[----:B------:R-:W-:Y:S05]  /*41e0*/  WARPSYNC.COLLECTIVE R15, `(.L_x_6767) ;  /* 0x000000000f087348 */ /* 0x000fea0003c00000 */
[----:B------:R0:W1:Y:S02]  /*41f0*/  SHFL.BFLY P6, R14, R13, R12, R11 ;  /* 0x0c00000c0d0e7389 */ /* 0x00006400000c000b */
[----:B01----:R-:W-:Y:S05]  /*4200*/  ENDCOLLECTIVE ;  /* 0x000000000000791b */ /* 0x003fea0003800000 */
.L_x_6767:
[----:B------:R-:W-:Y:S01]  /*4210*/  FADD.FTZ R25, R24, R25 ;  /* 0x0000001918197221 */ /* 0x000fe20000010000 */
[----:B------:R-:W-:Y:S01]  /*4220*/  MOV R12, 0x2 ;  /* 0x00000002000c7802 */ /* 0x000fe20000000f00 */
[----:B------:R-:W-:-:S04]  /*4230*/  FADD.FTZ R10, RZ, R14 ;  /* 0x0000000eff0a7221 */ /* 0x000fc80000010000 */
[----:B------:R-:W-:-:S07]  /*4240*/  IMAD.MOV.U32 R13, RZ, RZ, R10 ;  /* 0x000000ffff0d7224 */ /* 0x000fce00078e000a */
[----:B------:R-:W-:Y:S05]  /*4250*/  WARPSYNC.COLLECTIVE R15, `(.L_x_6768) ;  /* 0x000000000f087348 */ /* 0x000fea0003c00000 */
[----:B------:R0:W1:Y:S02]  /*4260*/  SHFL.BFLY P6, R14, R13, R12, R11 ;  /* 0x0c00000c0d0e7389 */ /* 0x00006400000c000b */
[----:B01----:R-:W-:Y:S05]  /*4270*/  ENDCOLLECTIVE ;  /* 0x000000000000791b */ /* 0x003fea0003800000 */
.L_x_6768:
[----:B------:R-:W-:Y:S02]  /*4280*/  IMAD.MOV.U32 R12, RZ, RZ, 0x1 ;  /* 0x00000001ff0c7424 */ /* 0x000fe400078e00ff */
[----:B------:R-:W-:-:S05]  /*4290*/  FADD.FTZ R10, R10, R14 ;  /* 0x0000000e0a0a7221 */ /* 0x000fca0000010000 */
[----:B------:R-:W-:-:S07]  /*42a0*/  MOV R13, R10 ;  /* 0x0000000a000d7202 */ /* 0x000fce0000000f00 */
[----:B------:R-:W-:Y:S05]  /*42b0*/  WARPSYNC.COLLECTIVE R15, `(.L_x_6769) ;  /* 0x000000000f087348 */ /* 0x000fea0003c00000 */
[----:B------:R0:W1:Y:S02]  /*42c0*/  SHFL.BFLY P6, R14, R13, R12, R11 ;  /* 0x0c00000c0d0e7389 */ /* 0x00006400000c000b */
[----:B01----:R-:W-:Y:S05]  /*42d0*/  ENDCOLLECTIVE ;  /* 0x000000000000791b */ /* 0x003fea0003800000 */
.L_x_6769:
[----:B------:R-:W-:Y:S05]  /*42e0*/  BRA `(.L_x_6770) ;  /* 0xffffffe800ec7947 */ /* 0x000fea000383ffff */
.L_x_6771:
        /* <DEDUP_REMOVED lines=9> */
.L_x_27282:


//--------------------- .text._ZN4vllm25paged_attention_v2_kernelIfhLi256ELi16ELi128ELNS_18Fp8KVCacheDataTypeE2ELb0ELi512EEEvPfS2_PT_PKS3_PKT0_S9_ifPKiSB_iPKfiiiSD_SD_iiiii --------------------------
	.section	.text._ZN4vllm25paged_attention_v2_kernelIfhLi256ELi16ELi128ELNS_18Fp8KVCacheDataTypeE2ELb0ELi512EEEvPfS2_PT_PKS3_PKT0_S9_ifPKiSB_iPKfiiiSD_SD_iiiii,"ax",@progbits
	.align	128
        .global         _ZN4vllm25paged_attention_v2_kernelIfhLi256ELi16ELi128ELNS_18Fp8KVCacheDataTypeE2ELb0ELi512EEEvPfS2_PT_PKS3_PKT0_S9_ifPKiSB_iPKfiiiSD_SD_iiiii
        .type           _ZN4vllm25paged_attention_v2_kernelIfhLi256ELi16ELi128ELNS_18Fp8KVCacheDataTypeE2ELb0ELi512EEEvPfS2_PT_PKS3_PKT0_S9_ifPKiSB_iPKfiiiSD_SD_iiiii,@function
        .size           _ZN4vllm25paged_attention_v2_kernelIfhLi256ELi16ELi128ELNS_18Fp8KVCacheDataTypeE2ELb0ELi512EEEvPfS2_PT_PKS3_PKT0_S9_ifPKiSB_iPKfiiiSD_SD_iiiii,(.L_x_27283 - _ZN4vllm25paged_attention_v2_kernelIfhLi256ELi16ELi128ELNS_18Fp8KVCacheDataTypeE2ELb0ELi512EEEvPfS2_PT_PKS3_PKT0_S9_ifPKiSB_iPKfiiiSD_SD_iiiii)
        .other          _ZN4vllm25paged_attention_v2_kernelIfhLi256ELi16ELi128ELNS_18Fp8KVCacheDataTypeE2ELb0ELi512EEEvPfS2_PT_PKS3_PKT0_S9_ifPKiSB_iPKfiiiSD_SD_iiiii,@"STO_CUDA_ENTRY STV_DEFAULT"
_ZN4vllm25paged_attention_v2_kernelIfhLi256ELi16ELi128ELNS_18Fp8KVCacheDataTypeE2ELb0ELi512EEEvPfS2_PT_PKS3_PKT0_S9_ifPKiSB_iPKfiiiSD_SD_iiiii:
.text._ZN4vllm25paged_attention_v2_kernelIfhLi256ELi16ELi128ELNS_18Fp8KVCacheDataTypeE2ELb0ELi512EEEvPfS2_PT_PKS3_PKT0_S9_ifPKiSB_iPKfiiiSD_SD_iiiii:
        /* <DEDUP_REMOVED lines=28> */
[----:B------:R-:W-:Y:S01]  /*01c0*/  UIADD3 UR5, UPT, UPT, -UR6, UR7, URZ ;  /* 0x0000000706057290 */ /* 0x000fe2000fffe1ff */
[----:B------:R-:W-:Y:S02]  /*01d0*/  LOP3.LUT R18, R16, 0x1f, RZ, 0xc0, !PT ;  /* 0x0000001f10127812 */ /* 0x000fe400078ec0ff */
[----:B------:R-:W-:Y:S01]  /*01e0*/  LOP3.LUT R0, R17, UR6, RZ, 0xfc, !PT ;  /* 0x0000000611007c12 */ /* 0x000fe2000f8efcff */
[----:B------:R-:W-:-:S03]  /*01f0*/  ULEA UR5, UR5, UR44, 0x4 ;  /* 0x0000002c05057291 */ /* 0x000fc6000f8e20ff */
[----:B------:R-:W-:Y:S01]  /*0200*/  ISETP.GE.U32.AND P0, PT, R0, UR7, PT ;  /* 0x0000000700007c0c */ /* 0x000fe2000bf06070 */
[----:B------:R-:W-:-:S04]  /*0210*/  UISETP.LT.AND UP0, UPT, UR4, UR5, UPT ;  /* 0x000000050400728c */ /* 0x000fc8000bf01270 */
[----:B------:R-:W-:-:S04]  /*0220*/  USEL UR38, UR4, UR5, UP0 ;  /* 0x0000000504267287 */ /* 0x000fc80008000000 */
[----:B------:R-:W-:-:S04]  /*0230*/  UIADD3 UR45, UPT, UPT, -UR44, UR38, URZ ;  /* 0x000000262c2d7290 */ /* 0x000fc8000fffe1ff */
[----:B-123--:R-:W-:Y:S08]  /*0240*/  @P0 BRA `(.L_x_6773) ;  /* 0x0000000000400947 */ /* 0x00eff00003800000 */
        /* <DEDUP_REMOVED lines=16> */
.L_x_6773:
[----:B------:R-:W-:Y:S05]  /*0350*/  BSYNC.RECONVERGENT B6 ;  /* 0x0000000000067941 */ /* 0x000fea0003800200 */
.L_x_6772:
        /* <DEDUP_REMOVED lines=9> */
[----:B------:R0:W1:Y:S02]  /*03f0*/  SHFL.BFLY PT, R14, R3, 0x2, 0x1f ;  /* 0x0c401f00030e7f89 */ /* 0x00006400000e0000 */
.L_x_6809:
        /* <DEDUP_REMOVED lines=40> */
.L_x_6779:
        /* <DEDUP_REMOVED lines=11> */
.L_x_6778:
[----:B------:R-:W-:Y:S05]  /*0730*/  BSYNC.RECONVERGENT B1 ;  /* 0x0000000000017941 */ /* 0x000fea0003800200 */
.L_x_6777:
        /* <DEDUP_REMOVED lines=13> */
.L_x_6782:
        /* <DEDUP_REMOVED lines=100> */
.L_x_6781:
[----:B------:R-:W-:Y:S05]  /*0e50*/  BSYNC.RECONVERGENT B1 ;  /* 0x0000000000017941 */ /* 0x000fea0003800200 */
.L_x_6780:
        /* <DEDUP_REMOVED lines=55> */
.L_x_6784:
[----:B------:R-:W-:Y:S05]  /*11d0*/  BSYNC.RECONVERGENT B1 ;  /* 0x0000000000017941 */ /* 0x000fea0003800200 */
.L_x_6783:
        /* <DEDUP_REMOVED lines=26> */
.L_x_6776:
[----:B------:R-:W-:Y:S05]  /*1380*/  BSYNC.RECONVERGENT B0 ;  /* 0x0000000000007941 */ /* 0x000fea0003800200 */
.L_x_6775:
        /* <DEDUP_REMOVED lines=40> */
.L_x_6789:
[----:B------:R-:W1:Y:S01]  /*1610*/  LDS R9, [R4] ;  /* 0x0000000004097984 */ /* 0x000e620000000800 */
[----:B------:R-:W-:-:S04]  /*1620*/  IADD3 R8, PT, PT, R8, 0x1, RZ ;  /* 0x0000000108087810 */ /* 0x000fc80007ffe0ff */
[----:B------:R-:W-:Y:S01]  /*1630*/  ISETP.NE.AND P0, PT, R8, RZ, PT ;  /* 0x000000ff0800720c */ /* 0x000fe20003f05270 */
[----:B-1----:R-:W-:-:S05]  /*1640*/  FMUL.FTZ R9, R9, R2 ;  /* 0x0000000209097220 */ /* 0x002fca0000410000 */
[----:B------:R1:W-:Y:S02]  /*1650*/  STS [R4], R9 ;  /* 0x0000000904007388 */ /* 0x0003e40000000800 */
[----:B-1----:R-:W-:-:S05]  /*1660*/  IADD3 R4, PT, PT, R4, 0x200, RZ ;  /* 0x0000020004047810 */ /* 0x002fca0007ffe0ff */
[----:B------:R-:W-:Y:S05]  /*1670*/  @P0 BRA `(.L_x_6789) ;  /* 0xfffffffc00e40947 */ /* 0x000fea000383ffff */
.L_x_6788:
[----:B------:R-:W-:Y:S05]  /*1680*/  BSYNC.RECONVERGENT B1 ;  /* 0x0000000000017941 */ /* 0x000fea0003800200 */
.L_x_6787:
        /* <DEDUP_REMOVED lines=13> */
.L_x_6792:
        /* <DEDUP_REMOVED lines=52> */
.L_x_6791:
[----:B------:R-:W-:Y:S05]  /*1aa0*/  BSYNC.RECONVERGENT B1 ;  /* 0x0000000000017941 */ /* 0x000fea0003800200 */
.L_x_6790:
        /* <DEDUP_REMOVED lines=31> */
.L_x_6794:
[----:B------:R-:W-:Y:S05]  /*1ca0*/  BSYNC.RECONVERGENT B1 ;  /* 0x0000000000017941 */ /* 0x000fea0003800200 */
.L_x_6793:
        /* <DEDUP_REMOVED lines=14> */
.L_x_6786:
[----:B------:R-:W-:Y:S05]  /*1d90*/  BSYNC.RECONVERGENT B0 ;  /* 0x0000000000007941 */ /* 0x000fea0003800200 */
.L_x_6785:
[----:B------:R-:W-:Y:S01]  /*1da0*/  BAR.SYNC.DEFER_BLOCKING 0x0 ;  /* 0x0000000000007b1d */ /* 0x000fe20000010000 */
[C---:B------:R-:W-:Y:S02]  /*1db0*/  ISETP.NE.AND P1, PT, R16.reuse, RZ, PT ;  /* 0x000000ff1000720c */ /* 0x040fe40003f25270 */
[C---:B------:R-:W-:Y:S02]  /*1dc0*/  LOP3.LUT P0, RZ, R16.reuse, 0x3, RZ, 0xc0, !PT ;  /* 0x0000000310ff7812 */ /* 0x040fe4000780c0ff */
[----:B-1----:R-:W-:Y:S01]  /*1dd0*/  LOP3.LUT R2, R16, 0x3c0, RZ, 0xc0, !PT ;  /* 0x000003c010027812 */ /* 0x002fe200078ec0ff */
        /* <DEDUP_REMOVED lines=17> */
[----:B--2---:R-:W-:Y:S02]  /*1ef0*/  MOV R9, UR7 ;  /* 0x0000000700097c02 */ /* 0x004fe40008000f00 */
[----:B------:R-:W-:-:S03]  /*1f00*/  MOV R11, UR5 ;  /* 0x00000005000b7c02 */ /* 0x000fc60008000f00 */
[----:B0-----:R1:W-:Y:S04]  /*1f10*/  STG.E desc[UR36][R8.64], R3 ;  /* 0x0000000308007986 */ /* 0x0013e8000c101924 */
[----:B------:R1:W-:Y:S02]  /*1f20*/  STG.E desc[UR36][R10.64], R6 ;  /* 0x000000060a007986 */ /* 0x0003e4000c101924 */
.L_x_6796:
[----:B------:R-:W-:Y:S05]  /*1f30*/  BSYNC.RECONVERGENT B0 ;  /* 0x0000000000007941 */ /* 0x000fea0003800200 */
.L_x_6795:
[----:B------:R-:W-:Y:S01]  /*1f40*/  BAR.SYNC.DEFER_BLOCKING 0x0 ;  /* 0x0000000000007b1d */ /* 0x000fe20000010000 */
[----:B------:R-:W-:Y:S01]  /*1f50*/  HFMA2 R17, -RZ, RZ, 0, 0 ;  /* 0x00000000ff117431 */ /* 0x000fe200000001ff */
[----:B-12---:R-:W-:Y:S01]  /*1f60*/  CS2R R6, SRZ ;  /* 0x0000000000067805 */ /* 0x006fe2000001ff00 */
        /* <DEDUP_REMOVED lines=22> */
[----:B0-----:R-:W-:Y:S02]  /*20d0*/  SHF.L.U32 R3, R16, 0x5, RZ ;  /* 0x0000000510037819 */ /* 0x001fe400000006ff */
        /* <DEDUP_REMOVED lines=37> */
.L_x_6798:
[----:B------:R-:W-:Y:S05]  /*2330*/  BSYNC.RECONVERGENT B0 ;  /* 0x0000000000007941 */ /* 0x000fea0003800200 */
.L_x_6797:
[----:B------:R-:W2:Y:S01]  /*2340*/  S2UR UR5, SR_CgaCtaId ;  /* 0x00000000000579c3 */ /* 0x000ea20000008800 */
[----:B------:R-:W-:-:S07]  /*2350*/  R2UR UR4, R0 ;  /* 0x00000000000472ca */ /* 0x000fce00000e0000 */
[----:B------:R-:W-:Y:S01]  /*2360*/  BAR.SYNC.DEFER_BLOCKING 0x0 ;  /* 0x0000000000007b1d */ /* 0x000fe20000010000 */
[C---:B------:R-:W-:Y:S02]  /*2370*/  LOP3.LUT P1, RZ, R16.reuse, 0x3c3, RZ, 0xc0, !PT ;  /* 0x000003c310ff7812 */ /* 0x040fe4000782c0ff */
[C---:B------:R-:W-:Y:S02]  /*2380*/  LOP3.LUT R0, R16.reuse, 0x3e3, RZ, 0xc0, !PT ;  /* 0x000003e310007812 */ /* 0x040fe400078ec0ff */
[----:B0-----:R-:W-:Y:S01]  /*2390*/  SHF.L.U32 R3, R16, 0x5, RZ ;  /* 0x0000000510037819 */ /* 0x001fe200000006ff */
[----:B------:R-:W-:Y:S01]  /*23a0*/  BSSY.RECONVERGENT B0, `(.L_x_6799) ;  /* 0x0000049000007945 */ /* 0x000fe20003800200 */
[----:B------:R-:W-:Y:S02]  /*23b0*/  SHF.L.U32 R2, R2, 0x2, RZ ;  /* 0x0000000202027819 */ /* 0x000fe400000006ff */
[C---:B------:R-:W-:Y:S02]  /*23c0*/  ISETP.NE.AND P2, PT, R0.reuse, 0x20, PT ;  /* 0x000000200000780c */ /* 0x040fe40003f45270 */
[----:B------:R-:W-:Y:S01]  /*23d0*/  ISETP.NE.AND P3, PT, R0, RZ, PT ;  /* 0x000000ff0000720c */ /* 0x000fe20003f65270 */
[----:B------:R-:W-:Y:S01]  /*23e0*/  UIADD3 UR4, UPT, UPT, UR4, 0x20, URZ ;  /* 0x0000002004047890 */ /* 0x000fe2000fffe0ff */
[----:B------:R-:W-:-:S02]  /*23f0*/  ISETP.GT.U32.AND P4, PT, R16, 0x1f, PT ;  /* 0x0000001f1000780c */ /* 0x000fc40003f84070 */
[----:B------:R-:W-:Y:S01]  /*2400*/  LOP3.LUT R0, R2, 0x7c00, R3, 0xf8, !PT ;  /* 0x00007c0002007812 */ /* 0x000fe200078ef803 */
[----:B--2---:R-:W-:Y:S01]  /*2410*/  ULEA UR4, UR5, UR4, 0x18 ;  /* 0x0000000405047291 */ /* 0x004fe2000f8ec0ff */
[----:B------:R-:W-:Y:S11]  /*2420*/  @P1 BRA `(.L_x_6800) ;  /* 0x0000000400001947 */ /* 0x000ff60003800000 */
[----:B-1----:R-:W0:Y:S04]  /*2430*/  LDS R30, [R0+UR4] ;  /* 0x00000004001e7984 */ /* 0x002e280008000800 */
        /* <DEDUP_REMOVED lines=61> */
[----:B0-----:R-:W-:Y:S01]  /*2810*/  FADD.FTZ R14, R14, R30 ;  /* 0x0000001e0e0e7221 */ /* 0x001fe20000010000 */
[----:B-1----:R-:W-:-:S07]  /*2820*/  FADD.FTZ R12, R12, R32 ;  /* 0x000000200c0c7221 */ /* 0x002fce0000010000 */
.L_x_6800:
[----:B------:R-:W-:Y:S05]  /*2830*/  BSYNC.RECONVERGENT B0 ;  /* 0x0000000000007941 */ /* 0x000fea0003800200 */
.L_x_6799:
        /* <DEDUP_REMOVED lines=35> */
.L_x_6802:
[----:B------:R-:W-:Y:S05]  /*2a70*/  BSYNC.RECONVERGENT B0 ;  /* 0x0000000000007941 */ /* 0x000fea0003800200 */
.L_x_6801:
[----:B------:R-:W-:Y:S06]  /*2a80*/  BAR.SYNC.DEFER_BLOCKING 0x0 ;  /* 0x0000000000007b1d */ /* 0x000fec0000010000 */
[----:B------:R-:W-:Y:S04]  /*2a90*/  BSSY.RECONVERGENT B0, `(.L_x_6803) ;  /* 0x0000042000007945 */ /* 0x000fe80003800200 */
[----:B------:R-:W-:Y:S05]  /*2aa0*/  @P3 BRA `(.L_x_6804) ;  /* 0x0000000400003947 */ /* 0x000fea0003800000 */
[----:B0-----:R-:W0:Y:S04]  /*2ab0*/  LDS R2, [R0+UR4] ;  /* 0x0000000400027984 */ /* 0x001e280008000800 */
[----:B-1----:R-:W1:Y:S04]  /*2ac0*/  LDS R30, [R0+UR4+0x60] ;  /* 0x00006004001e7984 */ /* 0x002e680008000800 */
        /* <DEDUP_REMOVED lines=56> */
[----:B------:R-:W-:Y:S01]  /*2e50*/  FADD.FTZ R8, R8, R40 ;  /* 0x0000002808087221 */ /* 0x000fe20000010000 */
[----:B0-----:R-:W-:Y:S01]  /*2e60*/  FADD.FTZ R37, R37, R2 ;  /* 0x0000000225257221 */ /* 0x001fe20000010000 */
[----:B-1----:R-:W-:Y:S01]  /*2e70*/  FADD.FTZ R18, R18, R30 ;  /* 0x0000001e12127221 */ /* 0x002fe20000010000 */
[----:B--2---:R-:W-:Y:S01]  /*2e80*/  FADD.FTZ R14, R14, R32 ;  /* 0x000000200e0e7221 */ /* 0x004fe20000010000 */
[----:B---3--:R-:W-:Y:S01]  /*2e90*/  FADD.FTZ R12, R12, R34 ;  /* 0x000000220c0c7221 */ /* 0x008fe20000010000 */
[----:B----4-:R-:W-:-:S07]  /*2ea0*/  FADD.FTZ R10, R10, R36 ;  /* 0x000000240a0a7221 */ /* 0x010fce0000010000 */
.L_x_6804:
[----:B------:R-:W-:Y:S05]  /*2eb0*/  BSYNC.RECONVERGENT B0 ;  /* 0x0000000000007941 */ /* 0x000fea0003800200 */
.L_x_6803:
[----:B------:R-:W-:Y:S06]  /*2ec0*/  BAR.SYNC.DEFER_BLOCKING 0x0 ;  /* 0x0000000000007b1d */ /* 0x000fec0000010000 */
[----:B------:R-:W-:Y:S05]  /*2ed0*/  @P4 EXIT ;  /* 0x000000000000494d */ /* 0x000fea0003800000 */
[----:B------:R-:W2:Y:S01]  /*2ee0*/  S2UR UR5, SR_CTAID.X ;  /* 0x00000000000579c3 */ /* 0x000ea20000002500 */
[----:B------:R-:W2:Y:S02]  /*2ef0*/  LDCU UR4, c[0x0][0x370] ;  /* 0x00006e00ff0477ac */ /* 0x000ea40008000800 */
[----:B--2---:R-:W-:-:S04]  /*2f00*/  UIMAD UR4, UR39, UR4, UR5 ;  /* 0x00000004270472a4 */ /* 0x004fc8000f8e0205 */
        /* <DEDUP_REMOVED lines=44> */
.L_x_6774:
[----:B------:R-:W-:Y:S01]  /*31d0*/  HFMA2 R12, -RZ, RZ, 0, 9.5367431640625e-07 ;  /* 0x00000010ff0c7431 */ /* 0x000fe200000001ff */
[----:B------:R-:W-:Y:S02]  /*31e0*/  MOV R11, 0x1f ;  /* 0x0000001f000b7802 */ /* 0x000fe40000000f00 */
[----:B------:R-:W-:-:S07]  /*31f0*/  MOV R15, 0xffffffff ;  /* 0xffffffff000f7802 */ /* 0x000fce0000000f00 */
[----:B------:R-:W-:Y:S05]  /*3200*/  WARPSYNC.COLLECTIVE R15, `(.L_x_6805) ;  /* 0x000000000f087348 */ /* 0x000fea0003c00000 */
[----:B------:R0:W1:Y:S02]  /*3210*/  SHFL.BFLY P6, R14, R13, R12, R11 ;  /* 0x0c00000c0d0e7389 */ /* 0x00006400000c000b */
[----:B01----:R-:W-:Y:S05]  /*3220*/  ENDCOLLECTIVE ;  /* 0x000000000000791b */ /* 0x003fea0003800000 */
.L_x_6805:
[----:B------:R-:W-:Y:S01]  /*3230*/  HFMA2 R12, -RZ, RZ, 0, 4.76837158203125e-07 ;  /* 0x00000008ff0c7431 */ /* 0x000fe200000001ff */
[----:B------:R-:W-:-:S04]  /*3240*/  FMNMX.FTZ R0, R14, -3.40282346638528859812e+38, !PT ;  /* 0xff7fffff0e007809 */ /* 0x000fc80007810000 */
[----:B------:R-:W-:-:S07]  /*3250*/  MOV R13, R0 ;  /* 0x00000000000d7202 */ /* 0x000fce0000000f00 */
[----:B------:R-:W-:Y:S05]  /*3260*/  WARPSYNC.COLLECTIVE R15, `(.L_x_6806) ;  /* 0x000000000f087348 */ /* 0x000fea0003c00000 */
[----:B------:R0:W1:Y:S02]  /*3270*/  SHFL.BFLY P6, R14, R13, R12, R11 ;  /* 0x0c00000c0d0e7389 */ /* 0x00006400000c000b */
[----:B01----:R-:W-:Y:S05]  /*3280*/  ENDCOLLECTIVE ;  /* 0x000000000000791b */ /* 0x003fea0003800000 */
.L_x_6806:
[----:B------:R-:W-:Y:S01]  /*3290*/  HFMA2 R12, -RZ, RZ, 0, 2.384185791015625e-07 ;  /* 0x00000004ff0c7431 */ /* 0x000fe200000001ff */
[----:B------:R-:W-:-:S04]  /*32a0*/  FMNMX.FTZ R2, R0, R14, !PT ;  /* 0x0000000e00027209 */ /* 0x000fc80007810000 */
[----:B------:R-:W-:-:S07]  /*32b0*/  MOV R13, R2 ;  /* 0x00000002000d7202 */ /* 0x000fce0000000f00 */
[----:B------:R-:W-:Y:S05]  /*32c0*/  WARPSYNC.COLLECTIVE R15, `(.L_x_6807) ;  /* 0x000000000f087348 */ /* 0x000fea0003c00000 */
[----:B------:R0:W1:Y:S02]  /*32d0*/  SHFL.BFLY P6, R14, R13, R12, R11 ;  /* 0x0c00000c0d0e7389 */ /* 0x00006400000c000b */
[----:B01----:R-:W-:Y:S05]  /*32e0*/  ENDCOLLECTIVE ;  /* 0x000000000000791b */ /* 0x003fea0003800000 */
.L_x_6807:
[----:B------:R-:W-:Y:S01]  /*32f0*/  HFMA2 R12, -RZ, RZ, 0, 1.1920928955078125e-07 ;  /* 0x00000002ff0c7431 */ /* 0x000fe200000001ff */
[----:B------:R-:W-:-:S04]  /*3300*/  FMNMX.FTZ R3, R2, R14, !PT ;  /* 0x0000000e02037209 */ /* 0x000fc80007810000 */
[----:B------:R-:W-:-:S07]  /*3310*/  MOV R13, R3 ;  /* 0x00000003000d7202 */ /* 0x000fce0000000f00 */
[----:B------:R-:W-:Y:S05]  /*3320*/  WARPSYNC.COLLECTIVE R15, `(.L_x_6808) ;  /* 0x000000000f087348 */ /* 0x000fea0003c00000 */
[----:B------:R0:W1:Y:S02]  /*3330*/  SHFL.BFLY P6, R14, R13, R12, R11 ;  /* 0x0c00000c0d0e7389 */ /* 0x00006400000c000b */
[----:B01----:R-:W-:Y:S05]  /*3340*/  ENDCOLLECTIVE ;  /* 0x000000000000791b */ /* 0x003fea0003800000 */
.L_x_6808:
[----:B------:R-:W-:Y:S05]  /*3350*/  BRA `(.L_x_6809) ;  /* 0xffffffd000287947 */ /* 0x000fea000383ffff */
.L_x_6810:
        /* <DEDUP_REMOVED lines=10> */
.L_x_27283:


//--------------------- .text._ZN4vllm25paged_attention_v2_kernelIfhLi192ELi16ELi128ELNS_18Fp8KVCacheDataTypeE2ELb0ELi512EEEvPfS2_PT_PKS3_PKT0_S9_ifPKiSB_iPKfiiiSD_SD_iiiii --------------------------
	.section	.text._ZN4vllm25paged_attention_v2_kernelIfhLi192ELi16ELi128ELNS_18Fp8KVCacheDataTypeE2ELb0ELi512EEEvPfS2_PT_PKS3_PKT0_S9_ifPKiSB_iPKfiiiSD_SD_iiiii,"ax",@progbits
	.align	128
        .global         _ZN4vllm25paged_attention_v2_kernelIfhLi192ELi16ELi128ELNS_18Fp8KVCacheDataTypeE2ELb0ELi512EEEvPfS2_PT_PKS3_PKT0_S9_ifPKiSB_iPKfiiiSD_SD_iiiii
        .type           _ZN4vllm25paged_attention_v2_kernelIfhLi192ELi16ELi128ELNS_18Fp8KVCacheDataTypeE2ELb0ELi512EEEvPfS2_PT_PKS3_PKT0_S9_ifPKiSB_iPKfiiiSD_SD_iiiii,@function
        .size           _ZN4vllm25paged_attention_v2_kernelIfhLi192ELi16ELi128ELNS_18Fp8KVCacheDataTypeE2ELb0ELi512EEEvPfS2_PT_PKS3_PKT0_S9_ifPKiSB_iPKfiiiSD_SD_iiiii,(.L_x_27284 - _ZN4vllm25paged_attention_v2_kernelIfhLi192ELi16ELi128ELNS_18Fp8KVCacheDataTypeE2ELb0ELi512EEEvPfS2_PT_PKS3_PKT0_S9_ifPKiSB_iPKfiiiSD_SD_iiiii)
        .other          _ZN4vllm25paged_attention_v2_kernelIfhLi192ELi16ELi128ELNS_18Fp8KVCacheDataTypeE2ELb0ELi512EEEvPfS2_PT_PKS3_PKT0_S9_ifPKiSB_iPKfiiiSD_SD_iiiii,@"STO_CUDA_ENTRY STV_DEFAULT"
_ZN4vllm25paged_attention_v2_kernelIfhLi192ELi16ELi128ELNS_18Fp8KVCacheDataTypeE2ELb0ELi512EEEvPfS2_PT_PKS3_PKT0_S9_ifPKiSB_iPKfiiiSD_SD_iiiii:
.text._ZN4vllm25paged_attention_v2_kernelIfhLi192ELi16ELi128ELNS_18Fp8KVCacheDataTypeE2ELb0ELi512EEEvPfS2_PT_PKS3_PKT0_S9_ifPKiSB_iPKfiiiSD_SD_iiiii:
        /* <DEDUP_REMOVED lines=13> */
[----:B------:R-:W-:Y:S01]  /*00d0*/  SHF.L.U32 R3, R22, 0x5, RZ ;  /* 0x0000000516037819 */ /* 0x000fe200000006ff */
[----:B------:R-:W2:Y:S01]  /*00e0*/  LDC R18, c[0x0][0x370] ;  /* 0x0000dc00ff127b82 */ /* 0x000ea20000000800 */
[----:B------:R-:W-:-:S07]  /*00f0*/  SHF.R.U32.HI R0, RZ, 0x4, R0 ;  /* 0x00000004ff007819 */ /* 0x000fce0000011600 */
[----:B------:R-:W-:Y:S01]  /*0100*/  BAR.SYNC.DEFER_BLOCKING 0x0 ;  /* 0x0000000000007b1d */ /* 0x000fe20000010000 */
[----:B------:R-:W-:-:S07]  /*0110*/  VIADDMNMX.U32 R0, R3, 0x20, R0, PT ;  /* 0x0000002003007846 */ /* 0x000fce0003800000 */
[----:B------:R-:W3:Y:S01]  /*0120*/  S2UR UR39, SR_CTAID.X ;  /* 0x00000000002779c3 */ /* 0x000ee20000002500 */
[----:B------:R-:W-:Y:S01]  /*0130*/  IADD3 R5, PT, PT, -R3, R0, RZ ;  /* 0x0000000003057210 */ /* 0x000fe20007ffe1ff */
[----:B------:R-:W-:Y:S03]  /*0140*/  BSSY.RECONVERGENT B6, `(.L_x_6811) ;  /* 0x0000018000067945 */ /* 0x000fe60003800200 */
[----:B------:R-:W-:-:S04]  /*0150*/  LEA R5, R5, R16, 0x4 ;  /* 0x0000001005057211 */ /* 0x000fc800078e20ff */
[----:B------:R-:W-:-:S04]  /*0160*/  VIMNMX R17, PT, PT, R2, R5, PT ;  /* 0x0000000502117248 */ /* 0x000fc80003fe0100 */
[----:B------:R-:W-:Y:S02]  /*0170*/  IADD3 R16, PT, PT, -R16, R17, RZ ;  /* 0x0000001110107210 */ /* 0x000fe40007ffe1ff */
[----:B0-----:R-:W-:-:S04]  /*0180*/  SHF.R.U32.HI R4, RZ, 0x5, R19 ;  /* 0x00000005ff047819 */ /* 0x001fc80000011613 */
[----:B------:R-:W-:-:S04]  /*0190*/  LOP3.LUT R3, R3, R4, RZ, 0xfc, !PT ;  /* 0x0000000403037212 */ /* 0x000fc800078efcff */
        /* <DEDUP_REMOVED lines=18> */
.L_x_6812:
[----:B------:R-:W-:Y:S05]  /*02c0*/  BSYNC.RECONVERGENT B6 ;  /* 0x0000000000067941 */ /* 0x000fea0003800200 */
.L_x_6811:
        /* <DEDUP_REMOVED lines=13> */
.L_x_6848:
        /* <DEDUP_REMOVED lines=10> */
[----:B------:R-:W-:Y:S01]  /*0440*/  HFMA2 R12, -RZ, RZ, 0, 0 ;  /* 0x00000000ff0c7431 */ /* 0x000fe200000001ff */
        /* <DEDUP_REMOVED lines=29> */
.L_x_6818:
        /* <DEDUP_REMOVED lines=11> */
.L_x_6817:
[----:B------:R-:W-:Y:S05]  /*06d0*/  BSYNC.RECONVERGENT B1 ;  /* 0x0000000000017941 */ /* 0x000fea0003800200 */
.L_x_6816:
        /* <DEDUP_REMOVED lines=12> */
.L_x_6821:
        /* <DEDUP_REMOVED lines=100> */
.L_x_6820:
[----:B------:R-:W-:Y:S05]  /*0de0*/  BSYNC.RECONVERGENT B1 ;  /* 0x0000000000017941 */ /* 0x000fea0003800200 */
.L_x_6819:
        /* <DEDUP_REMOVED lines=55> */
.L_x_6823:
[----:B------:R-:W-:Y:S05]  /*1160*/  BSYNC.RECONVERGENT B1 ;  /* 0x0000000000017941 */ /* 0x000fea0003800200 */
.L_x_6822:
        /* <DEDUP_REMOVED lines=26> */
.L_x_6815:
[----:B------:R-:W-:Y:S05]  /*1310*/  BSYNC.RECONVERGENT B0 ;  /* 0x0000000000007941 */ /* 0x000fea0003800200 */
.L_x_6814:
        /* <DEDUP_REMOVED lines=24> */
[----:B------:R-:W-:Y:S02]  /*14a0*/  IADD3 R17, PT, PT, R17, R8, RZ ;  /* 0x0000000811117210 */ /* 0x000fe40007ffe0ff */
[----:B------:R-:W1:Y:S02]  /*14b0*/  MUFU.RCP R3, R3 ;  /* 0x0000000300037308 */ /* 0x000e640000001000 */
[----:B------:R-:W-:Y:S02]  /*14c0*/  LOP3.LUT R8, R17, 0x180, RZ, 0xc0, !PT ;  /* 0x0000018011087812 */ /* 0x000fe400078ec0ff */
[----:B------:R-:W-:-:S02]  /*14d0*/  IADD3 R4, PT, PT, -R4, R17, RZ ;  /* 0x0000001104047210 */ /* 0x000fc40007ffe1ff */
[----:B------:R-:W-:Y:S02]  /*14e0*/  ISETP.NE.AND P0, PT, R8, 0x180, PT ;  /* 0x000001800800780c */ /* 0x000fe40003f05270 */
[----:B------:R-:W-:Y:S02]  /*14f0*/  ISETP.GE.U32.AND P1, PT, R4, 0x180, PT ;  /* 0x000001800400780c */ /* 0x000fe40003f26070 */
[----:B------:R-:W-:-:S09]  /*1500*/  LEA.HI R17, R17, 0x1, RZ, 0x19 ;  /* 0x0000000111117811 */ /* 0x000fd200078fc8ff */
[----:B-1----:R-:W-:Y:S05]  /*1510*/  @!P0 BRA `(.L_x_6827) ;  /* 0x00000000003c8947 */ /* 0x002fea0003800000 */
        /* <DEDUP_REMOVED lines=8> */
.L_x_6828:
[----:B------:R-:W1:Y:S01]  /*15a0*/  LDS R10, [R4] ;  /* 0x00000000040a7984 */ /* 0x000e620000000800 */
[----:B------:R-:W-:-:S04]  /*15b0*/  IADD3 R8, PT, PT, R8, 0x1, RZ ;  /* 0x0000000108087810 */ /* 0x000fc80007ffe0ff */
[----:B------:R-:W-:Y:S01]  /*15c0*/  ISETP.NE.AND P0, PT, R8, RZ, PT ;  /* 0x000000ff0800720c */ /* 0x000fe20003f05270 */
[----:B-1----:R-:W-:-:S05]  /*15d0*/  FMUL.FTZ R13, R10, R3 ;  /* 0x000000030a0d7220 */ /* 0x002fca0000410000 */
[----:B------:R1:W-:Y:S02]  /*15e0*/  STS [R4], R13 ;  /* 0x0000000d04007388 */ /* 0x0003e40000000800 */
[----:B-1----:R-:W-:-:S05]  /*15f0*/  IADD3 R4, PT, PT, R4, 0x200, RZ ;  /* 0x0000020004047810 */ /* 0x002fca0007ffe0ff */
[----:B------:R-:W-:Y:S05]  /*1600*/  @P0 BRA `(.L_x_6828) ;  /* 0xfffffffc00e40947 */ /* 0x000fea000383ffff */
.L_x_6827:
[----:B------:R-:W-:Y:S05]  /*1610*/  BSYNC.RECONVERGENT B1 ;  /* 0x0000000000017941 */ /* 0x000fea0003800200 */
.L_x_6826:
        /* <DEDUP_REMOVED lines=12> */
.L_x_6831:
        /* <DEDUP_REMOVED lines=52> */
.L_x_6830:
[----:B------:R-:W-:Y:S05]  /*1a20*/  BSYNC.RECONVERGENT B1 ;  /* 0x0000000000017941 */ /* 0x000fea0003800200 */
.L_x_6829:
        /* <DEDUP_REMOVED lines=31> */
.L_x_6833:
[----:B------:R-:W-:Y:S05]  /*1c20*/  BSYNC.RECONVERGENT B1 ;  /* 0x0000000000017941 */ /* 0x000fea0003800200 */
.L_x_6832:
        /* <DEDUP_REMOVED lines=14> */
.L_x_6825:
[----:B------:R-:W-:Y:S05]  /*1d10*/  BSYNC.RECONVERGENT B0 ;  /* 0x0000000000007941 */ /* 0x000fea0003800200 */
.L_x_6824:
[----:B------:R-:W-:Y:S01]  /*1d20*/  BAR.SYNC.DEFER_BLOCKING 0x0 ;  /* 0x0000000000007b1d */ /* 0x000fe20000010000 */
[C---:B------:R-:W-:Y:S02]  /*1d30*/  ISETP.NE.AND P3, PT, R19.reuse, RZ, PT ;  /* 0x000000ff1300720c */ /* 0x040fe40003f65270 */
[----:B------:R-:W-:Y:S02]  /*1d40*/  SHF.R.U32.HI R6, RZ, 0x2, R6 ;  /* 0x00000002ff067819 */ /* 0x000fe40000011606 */
[----:B--2---:R-:W-:Y:S01]  /*1d50*/  LOP3.LUT R3, R19, 0x3, RZ, 0xc0, !PT ;  /* 0x0000000313037812 */ /* 0x004fe200078ec0ff */
        /* <DEDUP_REMOVED lines=24> */
.L_x_6835:
[----:B------:R-:W-:Y:S05]  /*1ee0*/  BSYNC.RECONVERGENT B0 ;  /* 0x0000000000007941 */ /* 0x000fea0003800200 */
.L_x_6834:
        /* <DEDUP_REMOVED lines=8> */
[----:B-12---:R-:W-:Y:S02]  /*1f70*/  CS2R R8, SRZ ;  /* 0x0000000000087805 */ /* 0x006fe4000001ff00 */
        /* <DEDUP_REMOVED lines=36> */
.L_x_6837:
[----:B------:R-:W-:Y:S05]  /*21c0*/  BSYNC.RECONVERGENT B0 ;  /* 0x0000000000007941 */ /* 0x000fea0003800200 */
.L_x_6836:
        /* <DEDUP_REMOVED lines=51> */
.L_x_6839:
[----:B------:R-:W-:Y:S05]  /*2500*/  BSYNC.RECONVERGENT B0 ;  /* 0x0000000000007941 */ /* 0x000fea0003800200 */
.L_x_6838:
        /* <DEDUP_REMOVED lines=27> */
.L_x_6841:
[----:B------:R-:W-:Y:S05]  /*26c0*/  BSYNC.RECONVERGENT B0 ;  /* 0x0000000000007941 */ /* 0x000fea0003800200 */
.L_x_6840:
        /* <DEDUP_REMOVED lines=51> */
.L_x_6843:
[----:B------:R-:W-:Y:S05]  /*2a00*/  BSYNC.RECONVERGENT B0 ;  /* 0x0000000000007941 */ /* 0x000fea0003800200 */
.L_x_6842:
        /* <DEDUP_REMOVED lines=38> */
.L_x_6813:
[----:B------:R-:W-:Y:S01]  /*2c70*/  HFMA2 R12, -RZ, RZ, 0, 9.5367431640625e-07 ;  /* 0x00000010ff0c7431 */ /* 0x000fe200000001ff */
[----:B------:R-:W-:Y:S02]  /*2c80*/  MOV R11, 0x1f ;  /* 0x0000001f000b7802 */ /* 0x000fe40000000f00 */
[----:B------:R-:W-:-:S07]  /*2c90*/  MOV R15, 0xffffffff ;  /* 0xffffffff000f7802 */ /* 0x000fce0000000f00 */
[----:B------:R-:W-:Y:S05]  /*2ca0*/  WARPSYNC.COLLECTIVE R15, `(.L_x_6844) ;  /* 0x000000000f087348 */ /* 0x000fea0003c00000 */
[----:B------:R0:W1:Y:S02]  /*2cb0*/  SHFL.BFLY P6, R14, R13, R12, R11 ;  /* 0x0c00000c0d0e7389 */ /* 0x00006400000c000b */
[----:B01----:R-:W-:Y:S05]  /*2cc0*/  ENDCOLLECTIVE ;  /* 0x000000000000791b */ /* 0x003fea0003800000 */
.L_x_6844:
[----:B------:R-:W-:Y:S01]  /*2cd0*/  HFMA2 R12, -RZ, RZ, 0, 4.76837158203125e-07 ;  /* 0x00000008ff0c7431 */ /* 0x000fe200000001ff */
[----:B------:R-:W-:-:S04]  /*2ce0*/  FMNMX.FTZ R0, R14, -3.40282346638528859812e+38, !PT ;  /* 0xff7fffff0e007809 */ /* 0x000fc80007810000 */
[----:B------:R-:W-:-:S07]  /*2cf0*/  MOV R13, R0 ;  /* 0x00000000000d7202 */ /* 0x000fce0000000f00 */
[----:B------:R-:W-:Y:S05]  /*2d00*/  WARPSYNC.COLLECTIVE R15, `(.L_x_6845) ;  /* 0x000000000f087348 */ /* 0x000fea0003c00000 */
[----:B------:R0:W1:Y:S02]  /*2d10*/  SHFL.BFLY P6, R14, R13, R12, R11 ;  /* 0x0c00000c0d0e7389 */ /* 0x00006400000c000b */
[----:B01----:R-:W-:Y:S05]  /*2d20*/  ENDCOLLECTIVE ;  /* 0x000000000000791b */ /* 0x003fea0003800000 */
.L_x_6845:
[----:B------:R-:W-:Y:S01]  /*2d30*/  HFMA2 R12, -RZ, RZ, 0, 2.384185791015625e-07 ;  /* 0x00000004ff0c7431 */ /* 0x000fe200000001ff */
[----:B------:R-:W-:-:S04]  /*2d40*/  FMNMX.FTZ R2, R0, R14, !PT ;  /* 0x0000000e00027209 */ /* 0x000fc80007810000 */
[----:B------:R-:W-:-:S07]  /*2d50*/  MOV R13, R2 ;  /* 0x00000002000d7202 */ /* 0x000fce0000000f00 */
[----:B------:R-:W-:Y:S05]  /*2d60*/  WARPSYNC.COLLECTIVE R15, `(.L_x_6846) ;  /* 0x000000000f087348 */ /* 0x000fea0003c00000 */
[----:B------:R0:W1:Y:S02]  /*2d70*/  SHFL.BFLY P6, R14, R13, R12, R11 ;  /* 0x0c00000c0d0e7389 */ /* 0x00006400000c000b */
[----:B01----:R-:W-:Y:S05]  /*2d80*/  ENDCOLLECTIVE ;  /* 0x000000000000791b */ /* 0x003fea0003800000 */
.L_x_6846:
[----:B------:R-:W-:Y:S01]  /*2d90*/  HFMA2 R12, -RZ, RZ, 0, 1.1920928955078125e-07 ;  /* 0x00000002ff0c7431 */ /* 0x000fe200000001ff */
[----:B------:R-:W-:-:S04]  /*2da0*/  FMNMX.FTZ R3, R2, R14, !PT ;  /* 0x0000000e02037209 */ /* 0x000fc80007810000 */
[----:B------:R-:W-:-:S07]  /*2db0*/  MOV R13, R3 ;  /* 0x00000003000d7202 */ /* 0x000fce0000000f00 */
[----:B------:R-:W-:Y:S05]  /*2dc0*/  WARPSYNC.COLLECTIVE R15, `(.L_x_6847) ;  /* 0x000000000f087348 */ /* 0x000fea0003c00000 */
[----:B------:R0:W1:Y:S02]  /*2dd0*/  SHFL.BFLY P6, R14, R13, R12, R11 ;  /* 0x0c00000c0d0e7389 */ /* 0x00006400000c000b */
[----:B01----:R-:W-:Y:S05]  /*2de0*/  ENDCOLLECTIVE ;  /* 0x000000000000791b */ /* 0x003fea0003800000 */
.L_x_6847:
[----:B------:R-:W-:Y:S05]  /*2df0*/  BRA `(.L_x_6848) ;  /* 0xffffffd400687947 */ /* 0x000fea000383ffff */
.L_x_6849:
        /* <DEDUP_REMOVED lines=16> */
.L_x_27284:


//--------------------- .text._ZN4vllm25paged_attention_v2_kernelIfhLi128ELi16ELi128ELNS_18Fp8KVCacheDataTypeE2ELb0ELi512EEEvPfS2_PT_PKS3_PKT0_S9_ifPKiSB_iPKfiiiSD_SD_iiiii --------------------------
	.section	.text._ZN4vllm25paged_attention_v2_kernelIfhLi128ELi16ELi128ELNS_18Fp8KVCacheDataTypeE2ELb0ELi512EEEvPfS2_PT_PKS3_PKT0_S9_ifPKiSB_iPKfiiiSD_SD_iiiii,"ax",@progbits
	.align	128
        .global         _ZN4vllm25paged_attention_v2_kernelIfhLi128ELi16ELi128ELNS_18Fp8KVCacheDataTypeE2ELb0ELi512EEEvPfS2_PT_PKS3_PKT0_S9_ifPKiSB_iPKfiiiSD_SD_iiiii
        .type           _ZN4vllm25paged_attention_v2_kernelIfhLi128ELi16ELi128ELNS_18Fp8KVCacheDataTypeE2ELb0ELi512EEEvPfS2_PT_PKS3_PKT0_S9_ifPKiSB_iPKfiiiSD_SD_iiiii,@function
        .size           _ZN4vllm25paged_attention_v2_kernelIfhLi128ELi16ELi128ELNS_18Fp8KVCacheDataTypeE2ELb0ELi512EEEvPfS2_PT_PKS3_PKT0_S9_ifPKiSB_iPKfiiiSD_SD_iiiii,(.L_x_27285 - _ZN4vllm25paged_attention_v2_kernelIfhLi128ELi16ELi128ELNS_18Fp8KVCacheDataTypeE2ELb0ELi512EEEvPfS2_PT_PKS3_PKT0_S9_ifPKiSB_iPKfiiiSD_SD_iiiii)
        .other          _ZN4vllm25paged_attention_v2_kernelIfhLi128ELi16ELi128ELNS_18Fp8KVCacheDataTypeE2ELb0ELi512EEEvPfS2_PT_PKS3_PKT0_S9_ifPKiSB_iPKfiiiSD_SD_iiiii,@"STO_CUDA_ENTRY STV_DEFAULT"
_ZN4vllm25paged_attention_v2_kernelIfhLi128ELi16ELi128ELNS_18Fp8KVCacheDataTypeE2ELb0ELi512EEEvPfS2_PT_PKS3_PKT0_S9_ifPKiSB_iPKfiiiSD_SD_iiiii:
.text._ZN4vllm25paged_attention_v2_kernelIfhLi128ELi16ELi128ELNS_18Fp8KVCacheDataTypeE2ELb0ELi512EEEvPfS2_PT_PKS3_PKT0_S9_ifPKiSB_iPKfiiiSD_SD_iiiii:
        /* <DEDUP_REMOVED lines=52> */
.L_x_6851:
[----:B------:R-:W-:Y:S05]  /*0340*/  BSYNC.RECONVERGENT B6 ;  /* 0x0000000000067941 */ /* 0x000fea0003800200 */
.L_x_6850:
        /* <DEDUP_REMOVED lines=15> */
.L_x_6887:
        /* <DEDUP_REMOVED lines=40> */
.L_x_6857:
        /* <DEDUP_REMOVED lines=11> */
.L_x_6856:
[----:B------:R-:W-:Y:S05]  /*0770*/  BSYNC.RECONVERGENT B1 ;  /* 0x0000000000017941 */ /* 0x000fea0003800200 */
.L_x_6855:
        /* <DEDUP_REMOVED lines=13> */
.L_x_6860:
        /* <DEDUP_REMOVED lines=100> */
.L_x_6859:
[----:B------:R-:W-:Y:S05]  /*0e90*/  BSYNC.RECONVERGENT B1 ;  /* 0x0000000000017941 */ /* 0x000fea0003800200 */
.L_x_6858:
        /* <DEDUP_REMOVED lines=55> */
.L_x_6862:
[----:B------:R-:W-:Y:S05]  /*1210*/  BSYNC.RECONVERGENT B1 ;  /* 0x0000000000017941 */ /* 0x000fea0003800200 */
.L_x_6861:
        /* <DEDUP_REMOVED lines=26> */
.L_x_6854:
[----:B------:R-:W-:Y:S05]  /*13c0*/  BSYNC.RECONVERGENT B0 ;  /* 0x0000000000007941 */ /* 0x000fea0003800200 */
.L_x_6853:
        /* <DEDUP_REMOVED lines=40> */
.L_x_6867:
[----:B------:R-:W1:Y:S01]  /*1650*/  LDS R13, [R3] ;  /* 0x00000000030d7984 */ /* 0x000e620000000800 */
[----:B------:R-:W-:-:S04]  /*1660*/  IADD3 R11, PT, PT, R11, 0x1, RZ ;  /* 0x000000010b0b7810 */ /* 0x000fc80007ffe0ff */
[----:B------:R-:W-:Y:S01]  /*1670*/  ISETP.NE.AND P0, PT, R11, RZ, PT ;  /* 0x000000ff0b00720c */ /* 0x000fe20003f05270 */
[----:B-1----:R-:W-:-:S05]  /*1680*/  FMUL.FTZ R12, R13, R2 ;  /* 0x000000020d0c7220 */ /* 0x002fca0000410000 */
[----:B------:R1:W-:Y:S02]  /*1690*/  STS [R3], R12 ;  /* 0x0000000c03007388 */ /* 0x0003e40000000800 */
[----:B-1----:R-:W-:-:S05]  /*16a0*/  VIADD R3, R3, 0x200 ;  /* 0x0000020003037836 */ /* 0x002fca0000000000 */
[----:B------:R-:W-:Y:S05]  /*16b0*/  @P0 BRA `(.L_x_6867) ;  /* 0xfffffffc00e40947 */ /* 0x000fea000383ffff */
.L_x_6866:
[----:B------:R-:W-:Y:S05]  /*16c0*/  BSYNC.RECONVERGENT B1 ;  /* 0x0000000000017941 */ /* 0x000fea0003800200 */
.L_x_6865:
        /* <DEDUP_REMOVED lines=13> */
.L_x_6870:
        /* <DEDUP_REMOVED lines=52> */
.L_x_6869:
[----:B------:R-:W-:Y:S05]  /*1ae0*/  BSYNC.RECONVERGENT B1 ;  /* 0x0000000000017941 */ /* 0x000fea0003800200 */
.L_x_6868:
        /* <DEDUP_REMOVED lines=31> */
.L_x_6872:
[----:B------:R-:W-:Y:S05]  /*1ce0*/  BSYNC.RECONVERGENT B1 ;  /* 0x0000000000017941 */ /* 0x000fea0003800200 */
.L_x_6871:
        /* <DEDUP_REMOVED lines=14> */
.L_x_6864:
[----:B------:R-:W-:Y:S05]  /*1dd0*/  BSYNC.RECONVERGENT B0 ;  /* 0x0000000000007941 */ /* 0x000fea0003800200 */
.L_x_6863:
[----:B------:R-:W-:Y:S01]  /*1de0*/  BAR.SYNC.DEFER_BLOCKING 0x0 ;  /* 0x0000000000007b1d */ /* 0x000fe20000010000 */
[C---:B------:R-:W-:Y:S02]  /*1df0*/  ISETP.NE.AND P4, PT, R4.reuse, RZ, PT ;  /* 0x000000ff0400720c */ /* 0x040fe40003f85270 */
[C---:B------:R-:W-:Y:S02]  /*1e00*/  LOP3.LUT P3, RZ, R4.reuse, 0x3, RZ, 0xc0, !PT ;  /* 0x0000000304ff7812 */ /* 0x040fe4000786c0ff */
[C---:B-12---:R-:W-:Y:S01]  /*1e10*/  LOP3.LUT R2, R4.reuse, 0x3c0, RZ, 0xc0, !PT ;  /* 0x000003c004027812 */ /* 0x046fe200078ec0ff */
[----:B------:R-:W-:Y:S01]  /*1e20*/  BSSY.RECONVERGENT B0, `(.L_x_6873) ;  /* 0x0000017000007945 */ /* 0x000fe20003800200 */
[----:B------:R-:W-:Y:S02]  /*1e30*/  LOP3.LUT R3, R4, 0x3e3, RZ, 0xc0, !PT ;  /* 0x000003e304037812 */ /* 0x000fe400078ec0ff */
        /* <DEDUP_REMOVED lines=21> */
.L_x_6874:
[----:B------:R-:W-:Y:S05]  /*1f90*/  BSYNC.RECONVERGENT B0 ;  /* 0x0000000000007941 */ /* 0x000fea0003800200 */
.L_x_6873:
        /* <DEDUP_REMOVED lines=8> */
[----:B------:R-:W-:Y:S01]  /*2020*/  HFMA2 R21, -RZ, RZ, 0, 0 ;  /* 0x00000000ff157431 */ /* 0x000fe200000001ff */
[----:B------:R-:W-:Y:S01]  /*2030*/  MOV R5, RZ ;  /* 0x000000ff00057202 */ /* 0x000fe20000000f00 */
[----:B------:R-:W-:Y:S01]  /*2040*/  HFMA2 R27, -RZ, RZ, 0, 0 ;  /* 0x00000000ff1b7431 */ /* 0x000fe200000001ff */
[----:B------:R-:W-:Y:S01]  /*2050*/  CS2R R14, SRZ ;  /* 0x00000000000e7805 */ /* 0x000fe2000001ff00 */
[----:B------:R-:W-:Y:S01]  /*2060*/  HFMA2 R23, -RZ, RZ, 0, 0 ;  /* 0x00000000ff177431 */ /* 0x000fe200000001ff */
[----:B------:R-:W-:-:S02]  /*2070*/  CS2R R12, SRZ ;  /* 0x00000000000c7805 */ /* 0x000fc4000001ff00 */
[----:B------:R-:W-:Y:S02]  /*2080*/  MOV R17, RZ ;  /* 0x000000ff00117202 */ /* 0x000fe40000000f00 */
[----:B------:R-:W-:Y:S02]  /*2090*/  CS2R R10, SRZ ;  /* 0x00000000000a7805 */ /* 0x000fe4000001ff00 */
[----:B0-----:R-:W-:Y:S01]  /*20a0*/  MOV R8, RZ ;  /* 0x000000ff00087202 */ /* 0x001fe20000000f00 */
[----:B------:R-:W-:Y:S01]  /*20b0*/  IMAD.MOV.U32 R29, RZ, RZ, RZ ;  /* 0x000000ffff1d7224 */ /* 0x000fe200078e00ff */
[----:B------:R-:W-:Y:S02]  /*20c0*/  MOV R25, RZ ;  /* 0x000000ff00197202 */ /* 0x000fe40000000f00 */
[----:B------:R-:W-:Y:S02]  /*20d0*/  LEA R6, R6, R3, 0x7 ;  /* 0x0000000306067211 */ /* 0x000fe400078e38ff */
        /* <DEDUP_REMOVED lines=21> */
.L_x_6876:
[----:B------:R-:W-:Y:S05]  /*2230*/  BSYNC.RECONVERGENT B0 ;  /* 0x0000000000007941 */ /* 0x000fea0003800200 */
.L_x_6875:
        /* <DEDUP_REMOVED lines=36> */
.L_x_6878:
[----:B------:R-:W-:Y:S05]  /*2480*/  BSYNC.RECONVERGENT B0 ;  /* 0x0000000000007941 */ /* 0x000fea0003800200 */
.L_x_6877:
        /* <DEDUP_REMOVED lines=20> */
.L_x_6880:
[----:B------:R-:W-:Y:S05]  /*25d0*/  BSYNC.RECONVERGENT B0 ;  /* 0x0000000000007941 */ /* 0x000fea0003800200 */
.L_x_6879:
        /* <DEDUP_REMOVED lines=35> */
.L_x_6882:
[----:B------:R-:W-:Y:S05]  /*2810*/  BSYNC.RECONVERGENT B0 ;  /* 0x0000000000007941 */ /* 0x000fea0003800200 */
.L_x_6881:
        /* <DEDUP_REMOVED lines=9> */
[----:B------:R-:W-:-:S05]  /*28b0*/  IMAD.U32 R3, RZ, RZ, UR6 ;  /* 0x00000006ff037e24 */ /* 0x000fca000f8e00ff */
        /* <DEDUP_REMOVED lines=21> */
.L_x_6852:
[----:B------:R-:W-:Y:S01]  /*2a10*/  MOV R12, 0x10 ;  /* 0x00000010000c7802 */ /* 0x000fe20000000f00 */
[----:B------:R-:W-:Y:S01]  /*2a20*/  HFMA2 R11, -RZ, RZ, 0, 1.847743988037109375e-06 ;  /* 0x0000001fff0b7431 */ /* 0x000fe200000001ff */
[----:B------:R-:W-:-:S07]  /*2a30*/  MOV R15, 0xffffffff ;  /* 0xffffffff000f7802 */ /* 0x000fce0000000f00 */
[----:B------:R-:W-:Y:S05]  /*2a40*/  WARPSYNC.COLLECTIVE R15, `(.L_x_6883) ;  /* 0x000000000f087348 */ /* 0x000fea0003c00000 */
[----:B------:R0:W1:Y:S02]  /*2a50*/  SHFL.BFLY P6, R14, R13, R12, R11 ;  /* 0x0c00000c0d0e7389 */ /* 0x00006400000c000b */
[----:B01----:R-:W-:Y:S05]  /*2a60*/  ENDCOLLECTIVE ;  /* 0x000000000000791b */ /* 0x003fea0003800000 */
.L_x_6883:
[----:B------:R-:W-:Y:S01]  /*2a70*/  HFMA2 R12, -RZ, RZ, 0, 4.76837158203125e-07 ;  /* 0x00000008ff0c7431 */ /* 0x000fe200000001ff */
[----:B------:R-:W-:-:S04]  /*2a80*/  FMNMX.FTZ R0, R14, -3.40282346638528859812e+38, !PT ;  /* 0xff7fffff0e007809 */ /* 0x000fc80007810000 */
[----:B------:R-:W-:-:S07]  /*2a90*/  MOV R13, R0 ;  /* 0x00000000000d7202 */ /* 0x000fce0000000f00 */
[----:B------:R-:W-:Y:S05]  /*2aa0*/  WARPSYNC.COLLECTIVE R15, `(.L_x_6884) ;  /* 0x000000000f087348 */ /* 0x000fea0003c00000 */
[----:B------:R0:W1:Y:S02]  /*2ab0*/  SHFL.BFLY P6, R14, R13, R12, R11 ;  /* 0x0c00000c0d0e7389 */ /* 0x00006400000c000b */
[----:B01----:R-:W-:Y:S05]  /*2ac0*/  ENDCOLLECTIVE ;  /* 0x000000000000791b */ /* 0x003fea0003800000 */
.L_x_6884:
[----:B------:R-:W-:Y:S01]  /*2ad0*/  HFMA2 R12, -RZ, RZ, 0, 2.384185791015625e-07 ;  /* 0x00000004ff0c7431 */ /* 0x000fe200000001ff */
[----:B------:R-:W-:-:S04]  /*2ae0*/  FMNMX.FTZ R2, R0, R14, !PT ;  /* 0x0000000e00027209 */ /* 0x000fc80007810000 */
[----:B------:R-:W-:-:S07]  /*2af0*/  MOV R13, R2 ;  /* 0x00000002000d7202 */ /* 0x000fce0000000f00 */
[----:B------:R-:W-:Y:S05]  /*2b00*/  WARPSYNC.COLLECTIVE R15, `(.L_x_6885) ;  /* 0x000000000f087348 */ /* 0x000fea0003c00000 */
[----:B------:R0:W1:Y:S02]  /*2b10*/  SHFL.BFLY P6, R14, R13, R12, R11 ;  /* 0x0c00000c0d0e7389 */ /* 0x00006400000c000b */
[----:B01----:R-:W-:Y:S05]  /*2b20*/  ENDCOLLECTIVE ;  /* 0x000000000000791b */ /* 0x003fea0003800000 */
.L_x_6885:
[----:B------:R-:W-:Y:S01]  /*2b30*/  HFMA2 R12, -RZ, RZ, 0, 1.1920928955078125e-07 ;  /* 0x00000002ff0c7431 */ /* 0x000fe200000001ff */
[----:B------:R-:W-:-:S04]  /*2b40*/  FMNMX.FTZ R3, R2, R14, !PT ;  /* 0x0000000e02037209 */ /* 0x000fc80007810000 */
[----:B------:R-:W-:-:S07]  /*2b50*/  MOV R13, R3 ;  /* 0x00000003000d7202 */ /* 0x000fce0000000f00 */
[----:B------:R-:W-:Y:S05]  /*2b60*/  WARPSYNC.COLLECTIVE R15, `(.L_x_6886) ;  /* 0x000000000f087348 */ /* 0x000fea0003c00000 */
[----:B------:R0:W1:Y:S02]  /*2b70*/  SHFL.BFLY P6, R14, R13, R12, R11 ;  /* 0x0c00000c0d0e7389 */ /* 0x00006400000c000b */
[----:B01----:R-:W-:Y:S05]  /*2b80*/  ENDCOLLECTIVE ;  /* 0x000000000000791b */ /* 0x003fea0003800000 */
.L_x_6886:
[----:B------:R-:W-:Y:S05]  /*2b90*/  BRA `(.L_x_6887) ;  /* 0xffffffd800287947 */ /* 0x000fea000383ffff */
.L_x_6888:
        /* <DEDUP_REMOVED lines=14> */
.L_x_27285:


//--------------------- .text._ZN4vllm25paged_attention_v2_kernelIfhLi120ELi16ELi128ELNS_18Fp8KVCacheDataTypeE2ELb0ELi512EEEvPfS2_PT_PKS3_PKT0_S9_ifPKiSB_iPKfiiiSD_SD_iiiii --------------------------
	.section	.text._ZN4vllm25paged_attention_v2_kernelIfhLi120ELi16ELi128ELNS_18Fp8KVCacheDataTypeE2ELb0ELi512EEEvPfS2_PT_PKS3_PKT0_S9_ifPKiSB_iPKfiiiSD_SD_iiiii,"ax",@progbits
	.align	128
        .global         _ZN4vllm25paged_attention_v2_kernelIfhLi120ELi16ELi128ELNS_18Fp8KVCacheDataTypeE2ELb0ELi512EEEvPfS2_PT_PKS3_PKT0_S9_ifPKiSB_iPKfiiiSD_SD_iiiii
        .type           _ZN4vllm25paged_attention_v2_kernelIfhLi120ELi16ELi128ELNS_18Fp8KVCacheDataTypeE2ELb0ELi512EEEvPfS2_PT_PKS3_PKT0_S9_ifPKiSB_iPKfiiiSD_SD_iiiii,@function
        .size           _ZN4vllm25paged_attention_v2_kernelIfhLi120ELi16ELi128ELNS_18Fp8KVCacheDataTypeE2ELb0ELi512EEEvPfS2_PT_PKS3_PKT0_S9_ifPKiSB_iPKfiiiSD_SD_iiiii,(.L_x_27286 - _ZN4vllm25paged_attention_v2_kernelIfhLi120ELi16ELi128ELNS_18Fp8KVCacheDataTypeE2ELb0ELi512EEEvPfS2_PT_PKS3_PKT0_S9_ifPKiSB_iPKfiiiSD_SD_iiiii)
        .other          _ZN4vllm25paged_attention_v2_kernelIfhLi120ELi16ELi128ELNS_18Fp8KVCacheDataTypeE2ELb0ELi512EEEvPfS2_PT_PKS3_PKT0_S9_ifPKiSB_iPKfiiiSD_SD_iiiii,@"STO_CUDA_ENTRY STV_DEFAULT"
_ZN4vllm25paged_attention_v2_kernelIfhLi120ELi16ELi128ELNS_18Fp8KVCacheDataTypeE2ELb0ELi512EEEvPfS2_PT_PKS3_PKT0_S9_ifPKiSB_iPKfiiiSD_SD_iiiii:
.text._ZN4vllm25paged_attention_v2_kernelIfhLi120ELi16ELi128ELNS_18Fp8KVCacheDataTypeE2ELb0ELi512EEEvPfS2_PT_PKS3_PKT0_S9_ifPKiSB_iPKfiiiSD_SD_iiiii:
        /* <DEDUP_REMOVED lines=52> */
.L_x_6890:
[----:B------:R-:W-:Y:S05]  /*0340*/  BSYNC.RECONVERGENT B6 ;  /* 0x0000000000067941 */ /* 0x000fea0003800200 */
.L_x_6889:
        /* <DEDUP_REMOVED lines=15> */
.L_x_6926:
        /* <DEDUP_REMOVED lines=40> */
.L_x_6896:
        /* <DEDUP_REMOVED lines=11> */
.L_x_6895:
[----:B------:R-:W-:Y:S05]  /*0770*/  BSYNC.RECONVERGENT B1 ;  /* 0x0000000000017941 */ /* 0x000fea0003800200 */
.L_x_6894:
        /* <DEDUP_REMOVED lines=13> */
.L_x_6899:
        /* <DEDUP_REMOVED lines=100> */
.L_x_6898:
[----:B------:R-:W-:Y:S05]  /*0e90*/  BSYNC.RECONVERGENT B1 ;  /* 0x0000000000017941 */ /* 0x000fea0003800200 */
.L_x_6897:
        /* <DEDUP_REMOVED lines=55> */
.L_x_6901:
[----:B------:R-:W-:Y:S05]  /*1210*/  BSYNC.RECONVERGENT B1 ;  /* 0x0000000000017941 */ /* 0x000fea0003800200 */
.L_x_6900:
        /* <DEDUP_REMOVED lines=26> */
.L_x_6893:
[----:B------:R-:W-:Y:S05]  /*13c0*/  BSYNC.RECONVERGENT B0 ;  /* 0x0000000000007941 */ /* 0x000fea0003800200 */
.L_x_6892:
        /* <DEDUP_REMOVED lines=40> */
.L_x_6906:
[----:B------:R-:W1:Y:S01]  /*1650*/  LDS R13, [R3] ;  /* 0x00000000030d7984 */ /* 0x000e620000000800 */
[----:B------:R-:W-:-:S05]  /*1660*/  VIADD R11, R11, 0x1 ;  /* 0x000000010b0b7836 */ /* 0x000fca0000000000 */
[----:B------:R-:W-:Y:S01]  /*1670*/  ISETP.NE.AND P0, PT, R11, RZ, PT ;  /* 0x000000ff0b00720c */ /* 0x000fe20003f05270 */
[----:B-1----:R-:W-:-:S05]  /*1680*/  FMUL.FTZ R12, R13, R2 ;  /* 0x000000020d0c7220 */ /* 0x002fca0000410000 */
[----:B------:R1:W-:Y:S02]  /*1690*/  STS [R3], R12 ;  /* 0x0000000c03007388 */ /* 0x0003e40000000800 */
[----:B-1----:R-:W-:-:S05]  /*16a0*/  IADD3 R3, PT, PT, R3, 0x200, RZ ;  /* 0x0000020003037810 */ /* 0x002fca0007ffe0ff */
[----:B------:R-:W-:Y:S05]  /*16b0*/  @P0 BRA `(.L_x_6906) ;  /* 0xfffffffc00e40947 */ /* 0x000fea000383ffff */
.L_x_6905:
[----:B------:R-:W-:Y:S05]  /*16c0*/  BSYNC.RECONVERGENT B1 ;  /* 0x0000000000017941 */ /* 0x000fea0003800200 */
.L_x_6904:
        /* <DEDUP_REMOVED lines=13> */
.L_x_6909:
        /* <DEDUP_REMOVED lines=52> */
.L_x_6908:
[----:B------:R-:W-:Y:S05]  /*1ae0*/  BSYNC.RECONVERGENT B1 ;  /* 0x0000000000017941 */ /* 0x000fea0003800200 */
.L_x_6907:
        /* <DEDUP_REMOVED lines=31> */
.L_x_6911:
[----:B------:R-:W-:Y:S05]  /*1ce0*/  BSYNC.RECONVERGENT B1 ;  /* 0x0000000000017941 */ /* 0x000fea0003800200 */
.L_x_6910:
        /* <DEDUP_REMOVED lines=14> */
.L_x_6903:
[----:B------:R-:W-:Y:S05]  /*1dd0*/  BSYNC.RECONVERGENT B0 ;  /* 0x0000000000007941 */ /* 0x000fea0003800200 */
.L_x_6902:
        /* <DEDUP_REMOVED lines=32> */
.L_x_6913:
[----:B------:R-:W-:Y:S05]  /*1fe0*/  BSYNC.RECONVERGENT B0 ;  /* 0x0000000000007941 */ /* 0x000fea0003800200 */
.L_x_6912:
        /* <DEDUP_REMOVED lines=10> */
[----:B------:R-:W-:-:S02]  /*2090*/  MOV R15, RZ ;  /* 0x000000ff000f7202 */ /* 0x000fc40000000f00 */
[----:B01----:R-:W-:Y:S02]  /*20a0*/  CS2R R8, SRZ ;  /* 0x0000000000087805 */ /* 0x003fe4000001ff00 */
[----:B------:R-:W-:Y:S02]  /*20b0*/  MOV R19, RZ ;  /* 0x000000ff00137202 */ /* 0x000fe40000000f00 */
[----:B------:R-:W-:Y:S02]  /*20c0*/  CS2R R6, SRZ ;  /* 0x0000000000067805 */ /* 0x000fe4000001ff00 */
[----:B------:R-:W-:Y:S01]  /*20d0*/  MOV R23, RZ ;  /* 0x000000ff00177202 */ /* 0x000fe20000000f00 */
[----:B------:R-:W-:Y:S01]  /*20e0*/  IMAD.MOV.U32 R29, RZ, RZ, RZ ;  /* 0x000000ffff1d7224 */ /* 0x000fe200078e00ff */
        /* <DEDUP_REMOVED lines=18> */
.L_x_6915:
[----:B------:R-:W-:Y:S05]  /*2210*/  BSYNC.RECONVERGENT B0 ;  /* 0x0000000000007941 */ /* 0x000fea0003800200 */
.L_x_6914:
        /* <DEDUP_REMOVED lines=33> */
.L_x_6917:
[----:B------:R-:W-:Y:S05]  /*2430*/  BSYNC.RECONVERGENT B0 ;  /* 0x0000000000007941 */ /* 0x000fea0003800200 */
.L_x_6916:
        /* <DEDUP_REMOVED lines=18> */
.L_x_6919:
[----:B------:R-:W-:Y:S05]  /*2560*/  BSYNC.RECONVERGENT B0 ;  /* 0x0000000000007941 */ /* 0x000fea0003800200 */
.L_x_6918:
        /* <DEDUP_REMOVED lines=33> */
.L_x_6921:
[----:B------:R-:W-:Y:S05]  /*2780*/  BSYNC.RECONVERGENT B0 ;  /* 0x0000000000007941 */ /* 0x000fea0003800200 */
.L_x_6920:
[----:B------:R-:W-:Y:S06]  /*2790*/  BAR.SYNC.DEFER_BLOCKING 0x0 ;  /* 0x0000000000007b1d */ /* 0x000fec0000010000 */
[----:B------:R-:W-:Y:S05]  /*27a0*/  @P5 EXIT ;  /* 0x000000000000594d */ /* 0x000fea0003800000 */
[----:B------:R-:W-:-:S04]  /*27b0*/  UIMAD UR4, UR40, UR43, UR44 ;  /* 0x0000002b280472a4 */ /* 0x000fc8000f8e022c */
[----:B------:R-:W-:Y:S01]  /*27c0*/  UIMAD UR4, UR4, UR42, URZ ;  /* 0x0000002a040472a4 */ /* 0x000fe2000f8e02ff */
[----:B------:R-:W-:Y:S11]  /*27d0*/  @P2 EXIT ;  /* 0x000000000000294d */ /* 0x000ff60003800000 */
[----:B------:R-:W2:Y:S01]  /*27e0*/  LDCU.64 UR8, c[0x0][0x390] ;  /* 0x00007200ff0877ac */ /* 0x000ea20008000a00 */
[----:B------:R-:W-:Y:S01]  /*27f0*/  SHF.R.U32.HI R4, RZ, 0x2, R4 ;  /* 0x00000002ff047819 */ /* 0x000fe20000011604 */
[----:B------:R-:W-:Y:S02]  /*2800*/  UIMAD UR6, UR41, 0x78, URZ ;  /* 0x00000078290678a4 */ /* 0x000fe4000f8e02ff */
[----:B------:R-:W-:-:S04]  /*2810*/  UIMAD UR5, UR4, 0x78, URZ ;  /* 0x00000078040578a4 */ /* 0x000fc8000f8e02ff */
        /* <DEDUP_REMOVED lines=21> */
.L_x_6891:
[----:B------:R-:W-:Y:S01]  /*2970*/  HFMA2 R12, -RZ, RZ, 0, 9.5367431640625e-07 ;  /* 0x00000010ff0c7431 */ /* 0x000fe200000001ff */
[----:B------:R-:W-:Y:S02]  /*2980*/  MOV R11, 0x1f ;  /* 0x0000001f000b7802 */ /* 0x000fe40000000f00 */
[----:B------:R-:W-:-:S07]  /*2990*/  MOV R15, 0xffffffff ;  /* 0xffffffff000f7802 */ /* 0x000fce0000000f00 */
[----:B------:R-:W-:Y:S05]  /*29a0*/  WARPSYNC.COLLECTIVE R15, `(.L_x_6922) ;  /* 0x000000000f087348 */ /* 0x000fea0003c00000 */
[----:B------:R0:W1:Y:S02]  /*29b0*/  SHFL.BFLY P6, R14, R13, R12, R11 ;  /* 0x0c00000c0d0e7389 */ /* 0x00006400000c000b */
[----:B01----:R-:W-:Y:S05]  /*29c0*/  ENDCOLLECTIVE ;  /* 0x000000000000791b */ /* 0x003fea0003800000 */
.L_x_6922:
[----:B------:R-:W-:Y:S01]  /*29d0*/  HFMA2 R12, -RZ, RZ, 0, 4.76837158203125e-07 ;  /* 0x00000008ff0c7431 */ /* 0x000fe200000001ff */
[----:B------:R-:W-:-:S04]  /*29e0*/  FMNMX.FTZ R0, R14, -3.40282346638528859812e+38, !PT ;  /* 0xff7fffff0e007809 */ /* 0x000fc80007810000 */
[----:B------:R-:W-:-:S07]  /*29f0*/  MOV R13, R0 ;  /* 0x00000000000d7202 */ /* 0x000fce0000000f00 */
[----:B------:R-:W-:Y:S05]  /*2a00*/  WARPSYNC.COLLECTIVE R15, `(.L_x_6923) ;  /* 0x000000000f087348 */ /* 0x000fea0003c00000 */
[----:B------:R0:W1:Y:S02]  /*2a10*/  SHFL.BFLY P6, R14, R13, R12, R11 ;  /* 0x0c00000c0d0e7389 */ /* 0x00006400000c000b */
[----:B01----:R-:W-:Y:S05]  /*2a20*/  ENDCOLLECTIVE ;  /* 0x000000000000791b */ /* 0x003fea0003800000 */
.L_x_6923:
[----:B------:R-:W-:Y:S01]  /*2a30*/  HFMA2 R12, -RZ, RZ, 0, 2.384185791015625e-07 ;  /* 0x00000004ff0c7431 */ /* 0x000fe200000001ff */
[----:B------:R-:W-:-:S04]  /*2a40*/  FMNMX.FTZ R2, R0, R14, !PT ;  /* 0x0000000e00027209 */ /* 0x000fc80007810000 */
[----:B------:R-:W-:-:S07]  /*2a50*/  MOV R13, R2 ;  /* 0x00000002000d7202 */ /* 0x000fce0000000f00 */
[----:B------:R-:W-:Y:S05]  /*2a60*/  WARPSYNC.COLLECTIVE R15, `(.L_x_6924) ;  /* 0x000000000f087348 */ /* 0x000fea0003c00000 */
[----:B------:R0:W1:Y:S02]  /*2a70*/  SHFL.BFLY P6, R14, R13, R12, R11 ;  /* 0x0c00000c0d0e7389 */ /* 0x00006400000c000b */
[----:B01----:R-:W-:Y:S05]  /*2a80*/  ENDCOLLECTIVE ;  /* 0x000000000000791b */ /* 0x003fea0003800000 */
.L_x_6924:
[----:B------:R-:W-:Y:S01]  /*2a90*/  HFMA2 R12, -RZ, RZ, 0, 1.1920928955078125e-07 ;  /* 0x00000002ff0c7431 */ /* 0x000fe200000001ff */
[----:B------:R-:W-:-:S04]  /*2aa0*/  FMNMX.FTZ R3, R2, R14, !PT ;  /* 0x0000000e02037209 */ /* 0x000fc80007810000 */
[----:B------:R-:W-:-:S07]  /*2ab0*/  MOV R13, R3 ;  /* 0x00000003000d7202 */ /* 0x000fce0000000f00 */
[----:B------:R-:W-:Y:S05]  /*2ac0*/  WARPSYNC.COLLECTIVE R15, `(.L_x_6925) ;  /* 0x000000000f087348 */ /* 0x000fea0003c00000 */
[----:B------:R0:W1:Y:S02]  /*2ad0*/  SHFL.BFLY P6, R14, R13, R12, R11 ;  /* 0x0c00000c0d0e7389 */ /* 0x00006400000c000b */
[----:B01----:R-:W-:Y:S05]  /*2ae0*/  ENDCOLLECTIVE ;  /* 0x000000000000791b */ /* 0x003fea0003800000 */
.L_x_6925:
[----:B------:R-:W-:Y:S05]  /*2af0*/  BRA `(.L_x_6926) ;  /* 0xffffffd800507947 */ /* 0x000fea000383ffff */
.L_x_6927:
        /* <DEDUP_REMOVED lines=16> */
.L_x_27286:


//--------------------- .text._ZN4vllm25paged_attention_v2_kernelIfhLi112ELi16ELi128ELNS_18Fp8KVCacheDataTypeE2ELb0ELi512EEEvPfS2_PT_PKS3_PKT0_S9_ifPKiSB_iPKfiiiSD_SD_iiiii --------------------------
	.section	.text._ZN4vllm25paged_attention_v2_kernelIfhLi112ELi16ELi128ELNS_18Fp8KVCacheDataTypeE2ELb0ELi512EEEvPfS2_PT_PKS3_PKT0_S9_ifPKiSB_iPKfiiiSD_SD_iiiii,"ax",@progbits
	.align	128
        .global         _ZN4vllm25paged_attention_v2_kernelIfhLi112ELi16ELi128ELNS_18Fp8KVCacheDataTypeE2ELb0ELi512EEEvPfS2_PT_PKS3_PKT0_S9_ifPKiSB_iPKfiiiSD_SD_iiiii
        .type           _ZN4vllm25paged_attention_v2_kernelIfhLi112ELi16ELi128ELNS_18Fp8KVCacheDataTypeE2ELb0ELi512EEEvPfS2_PT_PKS3_PKT0_S9_ifPKiSB_iPKfiiiSD_SD_iiiii,@function
        .size           _ZN4vllm25paged_attention_v2_kernelIfhLi112ELi16ELi128ELNS_18Fp8KVCacheDataTypeE2ELb0ELi512EEEvPfS2_PT_PKS3_PKT0_S9_ifPKiSB_iPKfiiiSD_SD_iiiii,(.L_x_27287 - _ZN4vllm25paged_attention_v2_kernelIfhLi112ELi16ELi128ELNS_18Fp8KVCacheDataTypeE2ELb0ELi512EEEvPfS2_PT_PKS3_PKT0_S9_ifPKiSB_iPKfiiiSD_SD_iiiii)
        .other          _ZN4vllm25paged_attention_v2_kernelIfhLi112ELi16ELi128ELNS_18Fp8KVCacheDataTypeE2ELb0ELi512EEEvPfS2_PT_PKS3_PKT0_S9_ifPKiSB_iPKfiiiSD_SD_iiiii,@"STO_CUDA_ENTRY STV_DEFAULT"
_ZN4vllm25paged_attention_v2_kernelIfhLi112ELi16ELi128ELNS_18Fp8KVCacheDataTypeE2ELb0ELi512EEEvPfS2_PT_PKS3_PKT0_S9_ifPKiSB_iPKfiiiSD_SD_iiiii:
.text._ZN4vllm25paged_attention_v2_kernelIfhLi112ELi16ELi128ELNS_18Fp8KVCacheDataTypeE2ELb0ELi512EEEvPfS2_PT_PKS3_PKT0_S9_ifPKiSB_iPKfiiiSD_SD_iiiii:
        /* <DEDUP_REMOVED lines=52> */
.L_x_6929:
[----:B------:R-:W-:Y:S05]  /*0340*/  BSYNC.RECONVERGENT B6 ;  /* 0x0000000000067941 */ /* 0x000fea0003800200 */
.L_x_6928:
        /* <DEDUP_REMOVED lines=15> */
.L_x_6965:
        /* <DEDUP_REMOVED lines=40> */
.L_x_6935:
        /* <DEDUP_REMOVED lines=11> */
.L_x_6934:
[----:B------:R-:W-:Y:S05]  /*0770*/  BSYNC.RECONVERGENT B1 ;  /* 0x0000000000017941 */ /* 0x000fea0003800200 */
.L_x_6933:
        /* <DEDUP_REMOVED lines=13> */
.L_x_6938:
        /* <DEDUP_REMOVED lines=100> */
.L_x_6937:
[----:B------:R-:W-:Y:S05]  /*0e90*/  BSYNC.RECONVERGENT B1 ;  /* 0x0000000000017941 */ /* 0x000fea0003800200 */
.L_x_6936:
        /* <DEDUP_REMOVED lines=55> */
.L_x_6940:
[----:B------:R-:W-:Y:S05]  /*1210*/  BSYNC.RECONVERGENT B1 ;  /* 0x0000000000017941 */ /* 0x000fea0003800200 */
.L_x_6939:
        /* <DEDUP_REMOVED lines=26> */
.L_x_6932:
[----:B------:R-:W-:Y:S05]  /*13c0*/  BSYNC.RECONVERGENT B0 ;  /* 0x0000000000007941 */ /* 0x000fea0003800200 */
.L_x_6931:
        /* <DEDUP_REMOVED lines=40> */
.L_x_6945:
[----:B------:R-:W1:Y:S01]  /*1650*/  LDS R13, [R3] ;  /* 0x00000000030d7984 */ /* 0x000e620000000800 */
[----:B------:R-:W-:-:S04]  /*1660*/  IADD3 R11, PT, PT, R11, 0x1, RZ ;  /* 0x000000010b0b7810 */ /* 0x000fc80007ffe0ff */
[----:B------:R-:W-:Y:S01]  /*1670*/  ISETP.NE.AND P0, PT, R11, RZ, PT ;  /* 0x000000ff0b00720c */ /* 0x000fe20003f05270 */
[----:B-1----:R-:W-:-:S05]  /*1680*/  FMUL.FTZ R12, R13, R2 ;  /* 0x000000020d0c7220 */ /* 0x002fca0000410000 */
[----:B------:R1:W-:Y:S02]  /*1690*/  STS [R3], R12 ;  /* 0x0000000c03007388 */ /* 0x0003e40000000800 */
[----:B-1----:R-:W-:-:S05]  /*16a0*/  IADD3 R3, PT, PT, R3, 0x200, RZ ;  /* 0x0000020003037810 */ /* 0x002fca0007ffe0ff */
[----:B------:R-:W-:Y:S05]  /*16b0*/  @P0 BRA `(.L_x_6945) ;  /* 0xfffffffc00e40947 */ /* 0x000fea000383ffff */
.L_x_6944:
[----:B------:R-:W-:Y:S05]  /*16c0*/  BSYNC.RECONVERGENT B1 ;  /* 0x0000000000017941 */ /* 0x000fea0003800200 */
.L_x_6943:
        /* <DEDUP_REMOVED lines=13> */
.L_x_6948:
        /* <DEDUP_REMOVED lines=52> */
.L_x_6947:
[----:B------:R-:W-:Y:S05]  /*1ae0*/  BSYNC.RECONVERGENT B1 ;  /* 0x0000000000017941 */ /* 0x000fea0003800200 */
.L_x_6946:
        /* <DEDUP_REMOVED lines=31> */
.L_x_6950:
[----:B------:R-:W-:Y:S05]  /*1ce0*/  BSYNC.RECONVERGENT B1 ;  /* 0x0000000000017941 */ /* 0x000fea0003800200 */
.L_x_6949:
        /* <DEDUP_REMOVED lines=14> */
.L_x_6942:
[----:B------:R-:W-:Y:S05]  /*1dd0*/  BSYNC.RECONVERGENT B0 ;  /* 0x0000000000007941 */ /* 0x000fea0003800200 */
.L_x_6941:
        /* <DEDUP_REMOVED lines=32> */
.L_x_6952:
[----:B------:R-:W-:Y:S05]  /*1fe0*/  BSYNC.RECONVERGENT B0 ;  /* 0x0000000000007941 */ /* 0x000fea0003800200 */
.L_x_6951:
        /* <DEDUP_REMOVED lines=10> */
[----:B------:R-:W-:Y:S01]  /*2090*/  IMAD.MOV.U32 R19, RZ, RZ, RZ ;  /* 0x000000ffff137224 */ /* 0x000fe200078e00ff */
[----:B------:R-:W-:-:S02]  /*20a0*/  MOV R23, RZ ;  /* 0x000000ff00177202 */ /* 0x000fc40000000f00 */
[----:B-1----:R-:W-:Y:S02]  /*20b0*/  CS2R R6, SRZ ;  /* 0x0000000000067805 */ /* 0x002fe4000001ff00 */
[----:B------:R-:W-:Y:S01]  /*20c0*/  MOV R17, RZ ;  /* 0x000000ff00117202 */ /* 0x000fe20000000f00 */
        /* <DEDUP_REMOVED lines=19> */
.L_x_6954:
[----:B------:R-:W-:Y:S05]  /*2200*/  BSYNC.RECONVERGENT B0 ;  /* 0x0000000000007941 */ /* 0x000fea0003800200 */
.L_x_6953:
        /* <DEDUP_REMOVED lines=27> */
[----:B-1----:R-:W-:Y:S01]  /*23c0*/  FADD.FTZ R17, R17, R2 ;  /* 0x0000000211117221 */ /* 0x002fe20000010000 */
[----:B0-----:R-:W-:Y:S01]  /*23d0*/  FADD.FTZ R15, R15, R8 ;  /* 0x000000080f0f7221 */ /* 0x001fe20000010000 */
[----:B--2---:R-:W-:Y:S01]  /*23e0*/  FADD.FTZ R13, R13, R10 ;  /* 0x0000000a0d0d7221 */ /* 0x004fe20000010000 */
[----:B---3--:R-:W-:-:S07]  /*23f0*/  FADD.FTZ R11, R11, R12 ;  /* 0x0000000c0b0b7221 */ /* 0x008fce0000010000 */
.L_x_6956:
[----:B------:R-:W-:Y:S05]  /*2400*/  BSYNC.RECONVERGENT B0 ;  /* 0x0000000000007941 */ /* 0x000fea0003800200 */
.L_x_6955:
        /* <DEDUP_REMOVED lines=17> */
.L_x_6958:
[----:B------:R-:W-:Y:S05]  /*2520*/  BSYNC.RECONVERGENT B0 ;  /* 0x0000000000007941 */ /* 0x000fea0003800200 */
.L_x_6957:
[----:B------:R-:W-:Y:S06]  /*2530*/  BAR.SYNC.DEFER_BLOCKING 0x0 ;  /* 0x0000000000007b1d */ /* 0x000fec0000010000 */
[----:B------:R-:W-:Y:S04]  /*2540*/  BSSY.RECONVERGENT B0, `(.L_x_6959) ;  /* 0x000001e000007945 */ /* 0x000fe80003800200 */
[----:B------:R-:W-:Y:S05]  /*2550*/  @P4 BRA `(.L_x_6960) ;  /* 0x0000000000704947 */ /* 0x000fea0003800000 */
[----:B------:R-:W1:Y:S04]  /*2560*/  LDS R2, [R0] ;  /* 0x0000000000027984 */ /* 0x000e680000000800 */
        /* <DEDUP_REMOVED lines=27> */
.L_x_6960:
[----:B------:R-:W-:Y:S05]  /*2720*/  BSYNC.RECONVERGENT B0 ;  /* 0x0000000000007941 */ /* 0x000fea0003800200 */
.L_x_6959:
[----:B------:R-:W-:Y:S06]  /*2730*/  BAR.SYNC.DEFER_BLOCKING 0x0 ;  /* 0x0000000000007b1d */ /* 0x000fec0000010000 */
[----:B------:R-:W-:Y:S05]  /*2740*/  @P5 EXIT ;  /* 0x000000000000594d */ /* 0x000fea0003800000 */
[----:B------:R-:W-:-:S04]  /*2750*/  UIMAD UR4, UR40, UR43, UR44 ;  /* 0x0000002b280472a4 */ /* 0x000fc8000f8e022c */
[----:B------:R-:W-:Y:S01]  /*2760*/  UIMAD UR4, UR4, UR42, URZ ;  /* 0x0000002a040472a4 */ /* 0x000fe2000f8e02ff */
[----:B------:R-:W-:Y:S11]  /*2770*/  @P2 EXIT ;  /* 0x000000000000294d */ /* 0x000ff60003800000 */
[----:B------:R-:W3:Y:S01]  /*2780*/  LDCU.64 UR8, c[0x0][0x390] ;  /* 0x00007200ff0877ac */ /* 0x000ee20008000a00 */
[----:B------:R-:W-:Y:S01]  /*2790*/  SHF.R.U32.HI R4, RZ, 0x2, R4 ;  /* 0x00000002ff047819 */ /* 0x000fe20000011604 */
[----:B------:R-:W-:Y:S02]  /*27a0*/  UIMAD UR6, UR41, 0x70, URZ ;  /* 0x00000070290678a4 */ /* 0x000fe4000f8e02ff */
[----:B------:R-:W-:-:S04]  /*27b0*/  UIMAD UR5, UR4, 0x70, URZ ;  /* 0x00000070040578a4 */ /* 0x000fc8000f8e02ff */
[----:B------:R-:W-:-:S04]  /*27c0*/  MOV R3, UR6 ;  /* 0x0000000600037c02 */ /* 0x000fc80008000f00 */
[----:B------:R-:W-:-:S04]  /*27d0*/  IADD3 R4, P0, P1, R4, UR5, R3 ;  /* 0x0000000504047c10 */ /* 0x000fc8000f91e003 */
        /* <DEDUP_REMOVED lines=18> */
.L_x_6930:
[----:B------:R-:W-:Y:S01]  /*2900*/  HFMA2 R12, -RZ, RZ, 0, 9.5367431640625e-07 ;  /* 0x00000010ff0c7431 */ /* 0x000fe200000001ff */
[----:B------:R-:W-:Y:S02]  /*2910*/  MOV R11, 0x1f ;  /* 0x0000001f000b7802 */ /* 0x000fe40000000f00 */
[----:B------:R-:W-:-:S07]  /*2920*/  MOV R15, 0xffffffff ;  /* 0xffffffff000f7802 */ /* 0x000fce0000000f00 */
[----:B------:R-:W-:Y:S05]  /*2930*/  WARPSYNC.COLLECTIVE R15, `(.L_x_6961) ;  /* 0x000000000f087348 */ /* 0x000fea0003c00000 */
[----:B------:R0:W1:Y:S02]  /*2940*/  SHFL.BFLY P6, R14, R13, R12, R11 ;  /* 0x0c00000c0d0e7389 */ /* 0x00006400000c000b */
[----:B01----:R-:W-:Y:S05]  /*2950*/  ENDCOLLECTIVE ;  /* 0x000000000000791b */ /* 0x003fea0003800000 */
.L_x_6961:
[----:B------:R-:W-:Y:S01]  /*2960*/  HFMA2 R12, -RZ, RZ, 0, 4.76837158203125e-07 ;  /* 0x00000008ff0c7431 */ /* 0x000fe200000001ff */
[----:B------:R-:W-:-:S04]  /*2970*/  FMNMX.FTZ R0, R14, -3.40282346638528859812e+38, !PT ;  /* 0xff7fffff0e007809 */ /* 0x000fc80007810000 */
[----:B------:R-:W-:-:S07]  /*2980*/  MOV R13, R0 ;  /* 0x00000000000d7202 */ /* 0x000fce0000000f00 */
[----:B------:R-:W-:Y:S05]  /*2990*/  WARPSYNC.COLLECTIVE R15, `(.L_x_6962) ;  /* 0x000000000f087348 */ /* 0x000fea0003c00000 */
[----:B------:R0:W1:Y:S02]  /*29a0*/  SHFL.BFLY P6, R14, R13, R12, R11 ;  /* 0x0c00000c0d0e7389 */ /* 0x00006400000c000b */
[----:B01----:R-:W-:Y:S05]  /*29b0*/  ENDCOLLECTIVE ;  /* 0x000000000000791b */ /* 0x003fea0003800000 */
.L_x_6962:
[----:B------:R-:W-:Y:S01]  /*29c0*/  HFMA2 R12, -RZ, RZ, 0, 2.384185791015625e-07 ;  /* 0x00000004ff0c7431 */ /* 0x000fe200000001ff */
[----:B------:R-:W-:-:S04]  /*29d0*/  FMNMX.FTZ R2, R0, R14, !PT ;  /* 0x0000000e00027209 */ /* 0x000fc80007810000 */
[----:B------:R-:W-:-:S07]  /*29e0*/  MOV R13, R2 ;  /* 0x00000002000d7202 */ /* 0x000fce0000000f00 */
[----:B------:R-:W-:Y:S05]  /*29f0*/  WARPSYNC.COLLECTIVE R15, `(.L_x_6963) ;  /* 0x000000000f087348 */ /* 0x000fea0003c00000 */
[----:B------:R0:W1:Y:S02]  /*2a00*/  SHFL.BFLY P6, R14, R13, R12, R11 ;  /* 0x0c00000c0d0e7389 */ /* 0x00006400000c000b */
[----:B01----:R-:W-:Y:S05]  /*2a10*/  ENDCOLLECTIVE ;  /* 0x000000000000791b */ /* 0x003fea0003800000 */
.L_x_6963:
[----:B------:R-:W-:Y:S01]  /*2a20*/  HFMA2 R12, -RZ, RZ, 0, 1.1920928955078125e-07 ;  /* 0x00000002ff0c7431 */ /* 0x000fe200000001ff */
[----:B------:R-:W-:-:S04]  /*2a30*/  FMNMX.FTZ R3, R2, R14, !PT ;  /* 0x0000000e02037209 */ /* 0x000fc80007810000 */
[----:B------:R-:W-:-:S07]  /*2a40*/  MOV R13, R3 ;  /* 0x00000003000d7202 */ /* 0x000fce0000000f00 */
[----:B------:R-:W-:Y:S05]  /*2a50*/  WARPSYNC.COLLECTIVE R15, `(.L_x_6964) ;  /* 0x000000000f087348 */ /* 0x000fea0003c00000 */
[----:B------:R0:W1:Y:S02]  /*2a60*/  SHFL.BFLY P6, R14, R13, R12, R11 ;  /* 0x0c00000c0d0e7389 */ /* 0x00006400000c000b */
[----:B01----:R-:W-:Y:S05]  /*2a70*/  ENDCOLLECTIVE ;  /* 0x000000000000791b */ /* 0x003fea0003800000 */
.L_x_6964:
[----:B------:R-:W-:Y:S05]  /*2a80*/  BRA `(.L_x_6965) ;  /* 0xffffffd8006c7947 */ /* 0x000fea000383ffff */
.L_x_6966:
        /* <DEDUP_REMOVED lines=15> */
.L_x_27287:


//--------------------- .text._ZN4vllm25paged_attention_v2_kernelIfhLi96ELi16ELi128ELNS_18Fp8KVCacheDataTypeE2ELb0ELi512EEEvPfS2_PT_PKS3_PKT0_S9_ifPKiSB_iPKfiiiSD_SD_iiiii --------------------------
	.section	.text._ZN4vllm25paged_attention_v2_kernelIfhLi96ELi16ELi128ELNS_18Fp8KVCacheDataTypeE2ELb0ELi512EEEvPfS2_PT_PKS3_PKT0_S9_ifPKiSB_iPKfiiiSD_SD_iiiii,"ax",@progbits
	.align	128
        .global         _ZN4vllm25paged_attention_v2_kernelIfhLi96ELi16ELi128ELNS_18Fp8KVCacheDataTypeE2ELb0ELi512EEEvPfS2_PT_PKS3_PKT0_S9_ifPKiSB_iPKfiiiSD_SD_iiiii
        .type           _ZN4vllm25paged_attention_v2_kernelIfhLi96ELi16ELi128ELNS_18Fp8KVCacheDataTypeE2ELb0ELi512EEEvPfS2_PT_PKS3_PKT0_S9_ifPKiSB_iPKfiiiSD_SD_iiiii,@function
        .size           _ZN4vllm25paged_attention_v2_kernelIfhLi96ELi16ELi128ELNS_18Fp8KVCacheDataTypeE2ELb0ELi512EEEvPfS2_PT_PKS3_PKT0_S9_ifPKiSB_iPKfiiiSD_SD_iiiii,(.L_x_27288 - _ZN4vllm25paged_attention_v2_kernelIfhLi96ELi16ELi128ELNS_18Fp8KVCacheDataTypeE2ELb0ELi512EEEvPfS2_PT_PKS3_PKT0_S9_ifPKiSB_iPKfiiiSD_SD_iiiii)
        .other          _ZN4vllm25paged_attention_v2_kernelIfhLi96ELi16ELi128ELNS_18Fp8KVCacheDataTypeE2ELb0ELi512EEEvPfS2_PT_PKS3_PKT0_S9_ifPKiSB_iPKfiiiSD_SD_iiiii,@"STO_CUDA_ENTRY STV_DEFAULT"
_ZN4vllm25paged_attention_v2_kernelIfhLi96ELi16ELi128ELNS_18Fp8KVCacheDataTypeE2ELb0ELi512EEEvPfS2_PT_PKS3_PKT0_S9_ifPKiSB_iPKfiiiSD_SD_iiiii:
.text._ZN4vllm25paged_attention_v2_kernelIfhLi96ELi16ELi128ELNS_18Fp8KVCacheDataTypeE2ELb0ELi512EEEvPfS2_PT_PKS3_PKT0_S9_ifPKiSB_iPKfiiiSD_SD_iiiii:
        /* <DEDUP_REMOVED lines=52> */
.L_x_6968:
[----:B------:R-:W-:Y:S05]  /*0340*/  BSYNC.RECONVERGENT B6 ;  /* 0x0000000000067941 */ /* 0x000fea0003800200 */
.L_x_6967:
        /* <DEDUP_REMOVED lines=15> */
.L_x_7004:
[----:B------:R-:W2:Y:S01]  /*0440*/  S2R R0, SR_CgaCtaId ;  /* 0x0000000000007919 */ /* 0x000ea20000008800 */
[----:B------:R-:W-:Y:S01]  /*0450*/  MOV R9, 0x400 ;  /* 0x0000040000097802 */ /* 0x000fe20000000f00 */
[----:B------:R-:W-:Y:S05]  /*0460*/  WARPSYNC.ALL ;  /* 0x0000000000007948 */ /* 0x000fea0003800000 */
[----:B------:R-:W-:Y:S02]  /*0470*/  ISETP.NE.AND P1, PT, R7, RZ, PT ;  /* 0x000000ff0700720c */ /* 0x000fe40003f25270 */
[----:B01----:R-:W-:Y:S02]  /*0480*/  FMNMX.FTZ R3, R3, R14, !PT ;  /* 0x0000000e03037209 */ /* 0x003fe40007810000 */
[----:B--2---:R-:W-:-:S05]  /*0490*/  LEA R8, R0, R9, 0x18 ;  /* 0x0000000900087211 */ /* 0x004fca00078ec0ff */
[----:B------:R-:W-:-:S05]  /*04a0*/  IMAD R2, R6, 0x4, R8 ;  /* 0x0000000406027824 */ /* 0x000fca00078e0208 */
        /* <DEDUP_REMOVED lines=33> */
.L_x_6974:
        /* <DEDUP_REMOVED lines=11> */
.L_x_6973:
[----:B------:R-:W-:Y:S05]  /*0770*/  BSYNC.RECONVERGENT B1 ;  /* 0x0000000000017941 */ /* 0x000fea0003800200 */
.L_x_6972:
        /* <DEDUP_REMOVED lines=13> */
.L_x_6977:
        /* <DEDUP_REMOVED lines=100> */
.L_x_6976:
[----:B------:R-:W-:Y:S05]  /*0e90*/  BSYNC.RECONVERGENT B1 ;  /* 0x0000000000017941 */ /* 0x000fea0003800200 */
.L_x_6975:
        /* <DEDUP_REMOVED lines=55> */
.L_x_6979:
[----:B------:R-:W-:Y:S05]  /*1210*/  BSYNC.RECONVERGENT B1 ;  /* 0x0000000000017941 */ /* 0x000fea0003800200 */
.L_x_6978:
        /* <DEDUP_REMOVED lines=26> */
.L_x_6971:
[----:B------:R-:W-:Y:S05]  /*13c0*/  BSYNC.RECONVERGENT B0 ;  /* 0x0000000000007941 */ /* 0x000fea0003800200 */
.L_x_6970:
        /* <DEDUP_REMOVED lines=40> */
.L_x_6984:
[----:B------:R-:W1:Y:S01]  /*1650*/  LDS R13, [R3] ;  /* 0x00000000030d7984 */ /* 0x000e620000000800 */
[----:B------:R-:W-:-:S04]  /*1660*/  IADD3 R11, PT, PT, R11, 0x1, RZ ;  /* 0x000000010b0b7810 */ /* 0x000fc80007ffe0ff */
[----:B------:R-:W-:Y:S01]  /*1670*/  ISETP.NE.AND P0, PT, R11, RZ, PT ;  /* 0x000000ff0b00720c */ /* 0x000fe20003f05270 */
[----:B-1----:R-:W-:-:S05]  /*1680*/  FMUL.FTZ R12, R13, R2 ;  /* 0x000000020d0c7220 */ /* 0x002fca0000410000 */
[----:B------:R1:W-:Y:S02]  /*1690*/  STS [R3], R12 ;  /* 0x0000000c03007388 */ /* 0x0003e40000000800 */
[----:B-1----:R-:W-:-:S05]  /*16a0*/  IADD3 R3, PT, PT, R3, 0x200, RZ ;  /* 0x0000020003037810 */ /* 0x002fca0007ffe0ff */
[----:B------:R-:W-:Y:S05]  /*16b0*/  @P0 BRA `(.L_x_6984) ;  /* 0xfffffffc00e40947 */ /* 0x000fea000383ffff */
.L_x_6983:
[----:B------:R-:W-:Y:S05]  /*16c0*/  BSYNC.RECONVERGENT B1 ;  /* 0x0000000000017941 */ /* 0x000fea0003800200 */
.L_x_6982:
        /* <DEDUP_REMOVED lines=13> */
.L_x_6987:
        /* <DEDUP_REMOVED lines=52> */
.L_x_6986:
[----:B------:R-:W-:Y:S05]  /*1ae0*/  BSYNC.RECONVERGENT B1 ;  /* 0x0000000000017941 */ /* 0x000fea0003800200 */
.L_x_6985:
        /* <DEDUP_REMOVED lines=31> */
.L_x_6989:
[----:B------:R-:W-:Y:S05]  /*1ce0*/  BSYNC.RECONVERGENT B1 ;  /* 0x0000000000017941 */ /* 0x000fea0003800200 */
.L_x_6988:
        /* <DEDUP_REMOVED lines=14> */
.L_x_6981:
[----:B------:R-:W-:Y:S05]  /*1dd0*/  BSYNC.RECONVERGENT B0 ;  /* 0x0000000000007941 */ /* 0x000fea0003800200 */
.L_x_6980:
        /* <DEDUP_REMOVED lines=32> */
.L_x_6991:
[----:B------:R-:W-:Y:S05]  /*1fe0*/  BSYNC.RECONVERGENT B0 ;  /* 0x0000000000007941 */ /* 0x000fea0003800200 */
.L_x_6990:
        /* <DEDUP_REMOVED lines=30> */
.L_x_6993:
[----:B------:R-:W-:Y:S05]  /*21d0*/  BSYNC.RECONVERGENT B0 ;  /* 0x0000000000007941 */ /* 0x000fea0003800200 */
.L_x_6992:
        /* <DEDUP_REMOVED lines=27> */
.L_x_6995:
[----:B------:R-:W-:Y:S05]  /*2390*/  BSYNC.RECONVERGENT B0 ;  /* 0x0000000000007941 */ /* 0x000fea0003800200 */
.L_x_6994:
        /* <DEDUP_REMOVED lines=15> */
.L_x_6997:
[----:B------:R-:W-:Y:S05]  /*2490*/  BSYNC.RECONVERGENT B0 ;  /* 0x0000000000007941 */ /* 0x000fea0003800200 */
.L_x_6996:
        /* <DEDUP_REMOVED lines=27> */
.L_x_6999:
[----:B------:R-:W-:Y:S05]  /*2650*/  BSYNC.RECONVERGENT B0 ;  /* 0x0000000000007941 */ /* 0x000fea0003800200 */
.L_x_6998:
        /* <DEDUP_REMOVED lines=27> */
.L_x_6969:
[----:B------:R-:W-:Y:S01]  /*2810*/  IMAD.MOV.U32 R12, RZ, RZ, 0x10 ;  /* 0x00000010ff0c7424 */ /* 0x000fe200078e00ff */
[----:B------:R-:W-:Y:S02]  /*2820*/  MOV R11, 0x1f ;  /* 0x0000001f000b7802 */ /* 0x000fe40000000f00 */
[----:B------:R-:W-:-:S07]  /*2830*/  MOV R15, 0xffffffff ;  /* 0xffffffff000f7802 */ /* 0x000fce0000000f00 */
[----:B------:R-:W-:Y:S05]  /*2840*/  WARPSYNC.COLLECTIVE R15, `(.L_x_7000) ;  /* 0x000000000f087348 */ /* 0x000fea0003c00000 */
[----:B------:R0:W1:Y:S02]  /*2850*/  SHFL.BFLY P6, R14, R13, R12, R11 ;  /* 0x0c00000c0d0e7389 */ /* 0x00006400000c000b */
[----:B01----:R-:W-:Y:S05]  /*2860*/  ENDCOLLECTIVE ;  /* 0x000000000000791b */ /* 0x003fea0003800000 */
.L_x_7000:
[----:B------:R-:W-:Y:S01]  /*2870*/  HFMA2 R12, -RZ, RZ, 0, 4.76837158203125e-07 ;  /* 0x00000008ff0c7431 */ /* 0x000fe200000001ff */
[----:B------:R-:W-:-:S04]  /*2880*/  FMNMX.FTZ R0, R14, -3.40282346638528859812e+38, !PT ;  /* 0xff7fffff0e007809 */ /* 0x000fc80007810000 */
[----:B------:R-:W-:-:S07]  /*2890*/  MOV R13, R0 ;  /* 0x00000000000d7202 */ /* 0x000fce0000000f00 */
[----:B------:R-:W-:Y:S05]  /*28a0*/  WARPSYNC.COLLECTIVE R15, `(.L_x_7001) ;  /* 0x000000000f087348 */ /* 0x000fea0003c00000 */
[----:B------:R0:W1:Y:S02]  /*28b0*/  SHFL.BFLY P6, R14, R13, R12, R11 ;  /* 0x0c00000c0d0e7389 */ /* 0x00006400000c000b */
[----:B01----:R-:W-:Y:S05]  /*28c0*/  ENDCOLLECTIVE ;  /* 0x000000000000791b */ /* 0x003fea0003800000 */
.L_x_7001:
[----:B------:R-:W-:Y:S01]  /*28d0*/  HFMA2 R12, -RZ, RZ, 0, 2.384185791015625e-07 ;  /* 0x00000004ff0c7431 */ /* 0x000fe200000001ff */
[----:B------:R-:W-:-:S04]  /*28e0*/  FMNMX.FTZ R2, R0, R14, !PT ;  /* 0x0000000e00027209 */ /* 0x000fc80007810000 */
[----:B------:R-:W-:-:S07]  /*28f0*/  MOV R13, R2 ;  /* 0x00000002000d7202 */ /* 0x000fce0000000f00 */
[----:B------:R-:W-:Y:S05]  /*2900*/  WARPSYNC.COLLECTIVE R15, `(.L_x_7002) ;  /* 0x000000000f087348 */ /* 0x000fea0003c00000 */
[----:B------:R0:W1:Y:S02]  /*2910*/  SHFL.BFLY P6, R14, R13, R12, R11 ;  /* 0x0c00000c0d0e7389 */ /* 0x00006400000c000b */
[----:B01----:R-:W-:Y:S05]  /*2920*/  ENDCOLLECTIVE ;  /* 0x000000000000791b */ /* 0x003fea0003800000 */
.L_x_7002:
[----:B------:R-:W-:Y:S01]  /*2930*/  HFMA2 R12, -RZ, RZ, 0, 1.1920928955078125e-07 ;  /* 0x00000002ff0c7431 */ /* 0x000fe200000001ff */
[----:B------:R-:W-:-:S04]  /*2940*/  FMNMX.FTZ R3, R2, R14, !PT ;  /* 0x0000000e02037209 */ /* 0x000fc80007810000 */
[----:B------:R-:W-:-:S07]  /*2950*/  MOV R13, R3 ;  /* 0x00000003000d7202 */ /* 0x000fce0000000f00 */
[----:B------:R-:W-:Y:S05]  /*2960*/  WARPSYNC.COLLECTIVE R15, `(.L_x_7003) ;  /* 0x000000000f087348 */ /* 0x000fea0003c00000 */
[----:B------:R0:W1:Y:S02]  /*2970*/  SHFL.BFLY P6, R14, R13, R12, R11 ;  /* 0x0c00000c0d0e7389 */ /* 0x00006400000c000b */
[----:B01----:R-:W-:Y:S05]  /*2980*/  ENDCOLLECTIVE ;  /* 0x000000000000791b */ /* 0x003fea0003800000 */
.L_x_7003:
[----:B------:R-:W-:Y:S05]  /*2990*/  BRA `(.L_x_7004) ;  /* 0xffffffd800a87947 */ /* 0x000fea000383ffff */
.L_x_7005:
        /* <DEDUP_REMOVED lines=14> */
.L_x_27288:


//--------------------- .text._ZN4vllm25paged_attention_v2_kernelIfhLi80ELi16ELi128ELNS_18Fp8KVCacheDataTypeE2ELb0ELi512EEEvPfS2_PT_PKS3_PKT0_S9_ifPKiSB_iPKfiiiSD_SD_iiiii --------------------------
	.section	.text._ZN4vllm25paged_attention_v2_kernelIfhLi80ELi16ELi128ELNS_18Fp8KVCacheDataTypeE2ELb0ELi512EEEvPfS2_PT_PKS3_PKT0_S9_ifPKiSB_iPKfiiiSD_SD_iiiii,"ax",@progbits
	.align	128
        .global         _ZN4vllm25paged_attention_v2_kernelIfhLi80ELi16ELi128ELNS_18Fp8KVCacheDataTypeE2ELb0ELi512EEEvPfS2_PT_PKS3_PKT0_S9_ifPKiSB_iPKfiiiSD_SD_iiiii
        .type           _ZN4vllm25paged_attention_v2_kernelIfhLi80ELi16ELi128ELNS_18Fp8KVCacheDataTypeE2ELb0ELi512EEEvPfS2_PT_PKS3_PKT0_S9_ifPKiSB_iPKfiiiSD_SD_iiiii,@function
        .size           _ZN4vllm25paged_attention_v2_kernelIfhLi80ELi16ELi128ELNS_18Fp8KVCacheDataTypeE2ELb0ELi512EEEvPfS2_PT_PKS3_PKT0_S9_ifPKiSB_iPKfiiiSD_SD_iiiii,(.L_x_27289 - _ZN4vllm25paged_attention_v2_kernelIfhLi80ELi16ELi128ELNS_18Fp8KVCacheDataTypeE2ELb0ELi512EEEvPfS2_PT_PKS3_PKT0_S9_ifPKiSB_iPKfiiiSD_SD_iiiii)
        .other          _ZN4vllm25paged_attention_v2_kernelIfhLi80ELi16ELi128ELNS_18Fp8KVCacheDataTypeE2ELb0ELi512EEEvPfS2_PT_PKS3_PKT0_S9_ifPKiSB_iPKfiiiSD_SD_iiiii,@"STO_CUDA_ENTRY STV_DEFAULT"
_ZN4vllm25paged_attention_v2_kernelIfhLi80ELi16ELi128ELNS_18Fp8KVCacheDataTypeE2ELb0ELi512EEEvPfS2_PT_PKS3_PKT0_S9_ifPKiSB_iPKfiiiSD_SD_iiiii:
.text._ZN4vllm25paged_attention_v2_kernelIfhLi80ELi16ELi128ELNS_18Fp8KVCacheDataTypeE2ELb0ELi512EEEvPfS2_PT_PKS3_PKT0_S9_ifPKiSB_iPKfiiiSD_SD_iiiii:
        /* <DEDUP_REMOVED lines=52> */
.L_x_7007:
[----:B------:R-:W-:Y:S05]  /*0340*/  BSYNC.RECONVERGENT B6 ;  /* 0x0000000000067941 */ /* 0x000fea0003800200 */
.L_x_7006:
        /* <DEDUP_REMOVED lines=15> */
.L_x_7043:
        /* <DEDUP_REMOVED lines=40> */
.L_x_7013:
        /* <DEDUP_REMOVED lines=11> */
.L_x_7012:
[----:B------:R-:W-:Y:S05]  /*0770*/  BSYNC.RECONVERGENT B1 ;  /* 0x0000000000017941 */ /* 0x000fea0003800200 */
.L_x_7011:
        /* <DEDUP_REMOVED lines=13> */
.L_x_7016:
        /* <DEDUP_REMOVED lines=100> */
.L_x_7015:
[----:B------:R-:W-:Y:S05]  /*0e90*/  BSYNC.RECONVERGENT B1 ;  /* 0x0000000000017941 */ /* 0x000fea0003800200 */
.L_x_7014:
        /* <DEDUP_REMOVED lines=55> */
.L_x_7018:
[----:B------:R-:W-:Y:S05]  /*1210*/  BSYNC.RECONVERGENT B1 ;  /* 0x0000000000017941 */ /* 0x000fea0003800200 */
.L_x_7017:
        /* <DEDUP_REMOVED lines=26> */
.L_x_7010:
[----:B------:R-:W-:Y:S05]  /*13c0*/  BSYNC.RECONVERGENT B0 ;  /* 0x0000000000007941 */ /* 0x000fea0003800200 */
.L_x_7009:
        /* <DEDUP_REMOVED lines=40> */
.L_x_7023:
[----:B------:R-:W1:Y:S01]  /*1650*/  LDS R13, [R3] ;  /* 0x00000000030d7984 */ /* 0x000e620000000800 */
[----:B------:R-:W-:-:S04]  /*1660*/  IADD3 R11, PT, PT, R11, 0x1, RZ ;  /* 0x000000010b0b7810 */ /* 0x000fc80007ffe0ff */
[----:B------:R-:W-:Y:S01]  /*1670*/  ISETP.NE.AND P0, PT, R11, RZ, PT ;  /* 0x000000ff0b00720c */ /* 0x000fe20003f05270 */
[----:B-1----:R-:W-:-:S05]  /*1680*/  FMUL.FTZ R12, R13, R2 ;  /* 0x000000020d0c7220 */ /* 0x002fca0000410000 */
[----:B------:R1:W-:Y:S02]  /*1690*/  STS [R3], R12 ;  /* 0x0000000c03007388 */ /* 0x0003e40000000800 */
[----:B-1----:R-:W-:-:S05]  /*16a0*/  IADD3 R3, PT, PT, R3, 0x200, RZ ;  /* 0x0000020003037810 */ /* 0x002fca0007ffe0ff */
[----:B------:R-:W-:Y:S05]  /*16b0*/  @P0 BRA `(.L_x_7023) ;  /* 0xfffffffc00e40947 */ /* 0x000fea000383ffff */
.L_x_7022:
[----:B------:R-:W-:Y:S05]  /*16c0*/  BSYNC.RECONVERGENT B1 ;  /* 0x0000000000017941 */ /* 0x000fea0003800200 */
.L_x_7021:
        /* <DEDUP_REMOVED lines=13> */
.L_x_7026:
        /* <DEDUP_REMOVED lines=52> */
.L_x_7025:
[----:B------:R-:W-:Y:S05]  /*1ae0*/  BSYNC.RECONVERGENT B1 ;  /* 0x0000000000017941 */ /* 0x000fea0003800200 */
.L_x_7024:
        /* <DEDUP_REMOVED lines=31> */
.L_x_7028:
[----:B------:R-:W-:Y:S05]  /*1ce0*/  BSYNC.RECONVERGENT B1 ;  /* 0x0000000000017941 */ /* 0x000fea0003800200 */
.L_x_7027:
        /* <DEDUP_REMOVED lines=14> */
.L_x_7020:
[----:B------:R-:W-:Y:S05]  /*1dd0*/  BSYNC.RECONVERGENT B0 ;  /* 0x0000000000007941 */ /* 0x000fea0003800200 */
.L_x_7019:
        /* <DEDUP_REMOVED lines=32> */
.L_x_7030:
[----:B------:R-:W-:Y:S05]  /*1fe0*/  BSYNC.RECONVERGENT B0 ;  /* 0x0000000000007941 */ /* 0x000fea0003800200 */
.L_x_7029:
[----:B------:R-:W-:Y:S01]  /*1ff0*/  BAR.SYNC.DEFER_BLOCKING 0x0 ;  /* 0x0000000000007b1d */ /* 0x000fe20000010000 */
[----:B------:R-:W-:Y:S01]  /*2000*/  HFMA2 R11, -RZ, RZ, 0, 0 ;  /* 0x00000000ff0b7431 */ /* 0x000fe200000001ff */
[C---:B------:R-:W-:Y:S01]  /*2010*/  LOP3.LUT P3, RZ, R4.reuse, 0x3c3, RZ, 0xc0, !PT ;  /* 0x000003c304ff7812 */ /* 0x040fe2000786c0ff */
[----:B-1----:R-:W-:Y:S01]  /*2020*/  HFMA2 R7, -RZ, RZ, 0, 0 ;  /* 0x00000000ff077431 */ /* 0x002fe200000001ff */
        /* <DEDUP_REMOVED lines=22> */
.L_x_7032:
[----:B------:R-:W-:Y:S05]  /*2190*/  BSYNC.RECONVERGENT B0 ;  /* 0x0000000000007941 */ /* 0x000fea0003800200 */
.L_x_7031:
        /* <DEDUP_REMOVED lines=12> */
[----:B------:R-:W5:Y:S01]  /*2260*/  LDS R22, [R0+0x120] ;  /* 0x0001200000167984 */ /* 0x000f620000000800 */
[----:B-1----:R-:W-:Y:S01]  /*2270*/  FADD.FTZ R11, R11, R2 ;  /* 0x000000020b0b7221 */ /* 0x002fe20000010000 */
        /* <DEDUP_REMOVED lines=8> */
[----:B------:R-:W-:-:S07]  /*2300*/  FADD.FTZ R13, R13, R22 ;  /* 0x000000160d0d7221 */ /* 0x000fce0000010000 */
.L_x_7034:
[----:B------:R-:W-:Y:S05]  /*2310*/  BSYNC.RECONVERGENT B0 ;  /* 0x0000000000007941 */ /* 0x000fea0003800200 */
.L_x_7033:
        /* <DEDUP_REMOVED lines=13> */
.L_x_7036:
[----:B------:R-:W-:Y:S05]  /*23f0*/  BSYNC.RECONVERGENT B0 ;  /* 0x0000000000007941 */ /* 0x000fea0003800200 */
.L_x_7035:
        /* <DEDUP_REMOVED lines=12> */
[----:B------:R-:W5:Y:S01]  /*24c0*/  LDS R22, [R0+0x120] ;  /* 0x0001200000167984 */ /* 0x000f620000000800 */
[----:B-12---:R-:W-:Y:S01]  /*24d0*/  FADD.FTZ R11, R11, R2 ;  /* 0x000000020b0b7221 */ /* 0x006fe20000010000 */
        /* <DEDUP_REMOVED lines=8> */
[----:B------:R-:W-:-:S07]  /*2560*/  FADD.FTZ R13, R13, R22 ;  /* 0x000000160d0d7221 */ /* 0x000fce0000010000 */
.L_x_7038:
[----:B------:R-:W-:Y:S05]  /*2570*/  BSYNC.RECONVERGENT B0 ;  /* 0x0000000000007941 */ /* 0x000fea0003800200 */
.L_x_7037:
        /* <DEDUP_REMOVED lines=25> */
.L_x_7008:
[----:B------:R-:W-:Y:S01]  /*2710*/  MOV R12, 0x10 ;  /* 0x00000010000c7802 */ /* 0x000fe20000000f00 */
[----:B------:R-:W-:Y:S01]  /*2720*/  IMAD.MOV.U32 R11, RZ, RZ, 0x1f ;  /* 0x0000001fff0b7424 */ /* 0x000fe200078e00ff */
[----:B------:R-:W-:-:S07]  /*2730*/  MOV R15, 0xffffffff ;  /* 0xffffffff000f7802 */ /* 0x000fce0000000f00 */
[----:B------:R-:W-:Y:S05]  /*2740*/  WARPSYNC.COLLECTIVE R15, `(.L_x_7039) ;  /* 0x000000000f087348 */ /* 0x000fea0003c00000 */
[----:B------:R0:W1:Y:S02]  /*2750*/  SHFL.BFLY P6, R14, R13, R12, R11 ;  /* 0x0c00000c0d0e7389 */ /* 0x00006400000c000b */
[----:B01----:R-:W-:Y:S05]  /*2760*/  ENDCOLLECTIVE ;  /* 0x000000000000791b */ /* 0x003fea0003800000 */
.L_x_7039:
[----:B------:R-:W-:Y:S01]  /*2770*/  HFMA2 R12, -RZ, RZ, 0, 4.76837158203125e-07 ;  /* 0x00000008ff0c7431 */ /* 0x000fe200000001ff */
[----:B------:R-:W-:-:S04]  /*2780*/  FMNMX.FTZ R0, R14, -3.40282346638528859812e+38, !PT ;  /* 0xff7fffff0e007809 */ /* 0x000fc80007810000 */
[----:B------:R-:W-:-:S07]  /*2790*/  MOV R13, R0 ;  /* 0x00000000000d7202 */ /* 0x000fce0000000f00 */
[----:B------:R-:W-:Y:S05]  /*27a0*/  WARPSYNC.COLLECTIVE R15, `(.L_x_7040) ;  /* 0x000000000f087348 */ /* 0x000fea0003c00000 */
[----:B------:R0:W1:Y:S02]  /*27b0*/  SHFL.BFLY P6, R14, R13, R12, R11 ;  /* 0x0c00000c0d0e7389 */ /* 0x00006400000c000b */
[----:B01----:R-:W-:Y:S05]  /*27c0*/  ENDCOLLECTIVE ;  /* 0x000000000000791b */ /* 0x003fea0003800000 */
.L_x_7040:
[----:B------:R-:W-:Y:S01]  /*27d0*/  HFMA2 R12, -RZ, RZ, 0, 2.384185791015625e-07 ;  /* 0x00000004ff0c7431 */ /* 0x000fe200000001ff */
[----:B------:R-:W-:-:S04]  /*27e0*/  FMNMX.FTZ R2, R0, R14, !PT ;  /* 0x0000000e00027209 */ /* 0x000fc80007810000 */
[----:B------:R-:W-:-:S07]  /*27f0*/  MOV R13, R2 ;  /* 0x00000002000d7202 */ /* 0x000fce0000000f00 */
[----:B------:R-:W-:Y:S05]  /*2800*/  WARPSYNC.COLLECTIVE R15, `(.L_x_7041) ;  /* 0x000000000f087348 */ /* 0x000fea0003c00000 */
[----:B------:R0:W1:Y:S02]  /*2810*/  SHFL.BFLY P6, R14, R13, R12, R11 ;  /* 0x0c00000c0d0e7389 */ /* 0x00006400000c000b */
[----:B01----:R-:W-:Y:S05]  /*2820*/  ENDCOLLECTIVE ;  /* 0x000000000000791b */ /* 0x003fea0003800000 */
.L_x_7041:
[----:B------:R-:W-:Y:S01]  /*2830*/  HFMA2 R12, -RZ, RZ, 0, 1.1920928955078125e-07 ;  /* 0x00000002ff0c7431 */ /* 0x000fe200000001ff */
[----:B------:R-:W-:-:S04]  /*2840*/  FMNMX.FTZ R3, R2, R14, !PT ;  /* 0x0000000e02037209 */ /* 0x000fc80007810000 */
[----:B------:R-:W-:-:S07]  /*2850*/  MOV R13, R3 ;  /* 0x00000003000d7202 */ /* 0x000fce0000000f00 */
[----:B------:R-:W-:Y:S05]  /*2860*/  WARPSYNC.COLLECTIVE R15, `(.L_x_7042) ;  /* 0x000000000f087348 */ /* 0x000fea0003c00000 */
[----:B------:R0:W1:Y:S02]  /*2870*/  SHFL.BFLY P6, R14, R13, R12, R11 ;  /* 0x0c00000c0d0e7389 */ /* 0x00006400000c000b */
[----:B01----:R-:W-:Y:S05]  /*2880*/  ENDCOLLECTIVE ;  /* 0x000000000000791b */ /* 0x003fea0003800000 */
.L_x_7042:
[----:B------:R-:W-:Y:S05]  /*2890*/  BRA `(.L_x_7043) ;  /* 0xffffffd800e87947 */ /* 0x000fea000383ffff */
.L_x_7044:
        /* <DEDUP_REMOVED lines=14> */
.L_x_27289:


//--------------------- .text._ZN4vllm25paged_attention_v2_kernelIfhLi64ELi16ELi128ELNS_18Fp8KVCacheDataTypeE2ELb0ELi512EEEvPfS2_PT_PKS3_PKT0_S9_ifPKiSB_iPKfiiiSD_SD_iiiii --------------------------
	.section	.text._ZN4vllm25paged_attention_v2_kernelIfhLi64ELi16ELi128ELNS_18Fp8KVCacheDataTypeE2ELb0ELi512EEEvPfS2_PT_PKS3_PKT0_S9_ifPKiSB_iPKfiiiSD_SD_iiiii,"ax",@progbits
	.align	128
        .global         _ZN4vllm25paged_attention_v2_kernelIfhLi64ELi16ELi128ELNS_18Fp8KVCacheDataTypeE2ELb0ELi512EEEvPfS2_PT_PKS3_PKT0_S9_ifPKiSB_iPKfiiiSD_SD_iiiii
        .type           _ZN4vllm25paged_attention_v2_kernelIfhLi64ELi16ELi128ELNS_18Fp8KVCacheDataTypeE2ELb0ELi512EEEvPfS2_PT_PKS3_PKT0_S9_ifPKiSB_iPKfiiiSD_SD_iiiii,@function
        .size           _ZN4vllm25paged_attention_v2_kernelIfhLi64ELi16ELi128ELNS_18Fp8KVCacheDataTypeE2ELb0ELi512EEEvPfS2_PT_PKS3_PKT0_S9_ifPKiSB_iPKfiiiSD_SD_iiiii,(.L_x_27290 - _ZN4vllm25paged_attention_v2_kernelIfhLi64ELi16ELi128ELNS_18Fp8KVCacheDataTypeE2ELb0ELi512EEEvPfS2_PT_PKS3_PKT0_S9_ifPKiSB_iPKfiiiSD_SD_iiiii)
        .other          _ZN4vllm25paged_attention_v2_kernelIfhLi64ELi16ELi128ELNS_18Fp8KVCacheDataTypeE2ELb0ELi512EEEvPfS2_PT_PKS3_PKT0_S9_ifPKiSB_iPKfiiiSD_SD_iiiii,@"STO_CUDA_ENTRY STV_DEFAULT"
_ZN4vllm25paged_attention_v2_kernelIfhLi64ELi16ELi128ELNS_18Fp8KVCacheDataTypeE2ELb0ELi512EEEvPfS2_PT_PKS3_PKT0_S9_ifPKiSB_iPKfiiiSD_SD_iiiii:
.text._ZN4vllm25paged_attention_v2_kernelIfhLi64ELi16ELi128ELNS_18Fp8KVCacheDataTypeE2ELb0ELi512EEEvPfS2_PT_PKS3_PKT0_S9_ifPKiSB_iPKfiiiSD_SD_iiiii:
        /* <DEDUP_REMOVED lines=48> */
[----:B----4-:R-:W-:Y:S02]  /*0300*/  MOV R10, UR8 ;  /* 0x00000008000a7c02 */ /* 0x010fe40008000f00 */
[----:B-1----:R-:W-:-:S07]  /*0310*/  MOV R11, UR9 ;  /* 0x00000009000b7c02 */ /* 0x002fce0008000f00 */
[----:B------:R-:W-:-:S07]  /*0320*/  LEPC R20, `(.L_x_7046) ;  /* 0x000000001014794e */ /* 0x000fce0000000000 */
[----:B--2---:R-:W-:Y:S05]  /*0330*/  CALL.ABS.NOINC R2 ;  /* 0x0000000002007343 */ /* 0x004fea0003c00000 */
.L_x_7046:
[----:B------:R-:W-:Y:S05]  /*0340*/  BSYNC.RECONVERGENT B6 ;  /* 0x0000000000067941 */ /* 0x000fea0003800200 */
.L_x_7045:
        /* <DEDUP_REMOVED lines=15> */
.L_x_7082:
        /* <DEDUP_REMOVED lines=10> */
[----:B------:R-:W-:Y:S01]  /*04e0*/  IMAD.MOV.U32 R10, RZ, RZ, -0x800001 ;  /* 0xff7fffffff0a7424 */ /* 0x000fe200078e00ff */
[----:B0-----:R-:W-:Y:S02]  /*04f0*/  LEA R3, R7, R8, 0x2 ;  /* 0x0000000807037211 */ /* 0x001fe400078e10ff */
        /* <DEDUP_REMOVED lines=28> */
.L_x_7052:
        /* <DEDUP_REMOVED lines=11> */
.L_x_7051:
[----:B------:R-:W-:Y:S05]  /*0770*/  BSYNC.RECONVERGENT B1 ;  /* 0x0000000000017941 */ /* 0x000fea0003800200 */
.L_x_7050:
        /* <DEDUP_REMOVED lines=13> */
.L_x_7055:
        /* <DEDUP_REMOVED lines=100> */
.L_x_7054:
[----:B------:R-:W-:Y:S05]  /*0e90*/  BSYNC.RECONVERGENT B1 ;  /* 0x0000000000017941 */ /* 0x000fea0003800200 */
.L_x_7053:
        /* <DEDUP_REMOVED lines=55> */
.L_x_7057:
[----:B------:R-:W-:Y:S05]  /*1210*/  BSYNC.RECONVERGENT B1 ;  /* 0x0000000000017941 */ /* 0x000fea0003800200 */
.L_x_7056:
        /* <DEDUP_REMOVED lines=26> */
.L_x_7049:
[----:B------:R-:W-:Y:S05]  /*13c0*/  BSYNC.RECONVERGENT B0 ;  /* 0x0000000000007941 */ /* 0x000fea0003800200 */
.L_x_7048:
        /* <DEDUP_REMOVED lines=40> */
.L_x_7062:
[----:B------:R-:W1:Y:S01]  /*1650*/  LDS R13, [R3] ;  /* 0x00000000030d7984 */ /* 0x000e620000000800 */
[----:B------:R-:W-:-:S05]  /*1660*/  VIADD R11, R11, 0x1 ;  /* 0x000000010b0b7836 */ /* 0x000fca0000000000 */
[----:B------:R-:W-:Y:S01]  /*1670*/  ISETP.NE.AND P0, PT, R11, RZ, PT ;  /* 0x000000ff0b00720c */ /* 0x000fe20003f05270 */
[----:B-1----:R-:W-:-:S05]  /*1680*/  FMUL.FTZ R12, R13, R2 ;  /* 0x000000020d0c7220 */ /* 0x002fca0000410000 */
[----:B------:R1:W-:Y:S02]  /*1690*/  STS [R3], R12 ;  /* 0x0000000c03007388 */ /* 0x0003e40000000800 */
[----:B-1----:R-:W-:-:S05]  /*16a0*/  IADD3 R3, PT, PT, R3, 0x200, RZ ;  /* 0x0000020003037810 */ /* 0x002fca0007ffe0ff */
[----:B------:R-:W-:Y:S05]  /*16b0*/  @P0 BRA `(.L_x_7062) ;  /* 0xfffffffc00e40947 */ /* 0x000fea000383ffff */
.L_x_7061:
[----:B------:R-:W-:Y:S05]  /*16c0*/  BSYNC.RECONVERGENT B1 ;  /* 0x0000000000017941 */ /* 0x000fea0003800200 */
.L_x_7060:
        /* <DEDUP_REMOVED lines=13> */
.L_x_7065:
        /* <DEDUP_REMOVED lines=52> */
.L_x_7064:
[----:B------:R-:W-:Y:S05]  /*1ae0*/  BSYNC.RECONVERGENT B1 ;  /* 0x0000000000017941 */ /* 0x000fea0003800200 */
.L_x_7063:
        /* <DEDUP_REMOVED lines=31> */
.L_x_7067:
[----:B------:R-:W-:Y:S05]  /*1ce0*/  BSYNC.RECONVERGENT B1 ;  /* 0x0000000000017941 */ /* 0x000fea0003800200 */
.L_x_7066:
        /* <DEDUP_REMOVED lines=14> */
.L_x_7059:
[----:B------:R-:W-:Y:S05]  /*1dd0*/  BSYNC.RECONVERGENT B0 ;  /* 0x0000000000007941 */ /* 0x000fea0003800200 */
.L_x_7058:
        /* <DEDUP_REMOVED lines=27> */
.L_x_7069:
[----:B------:R-:W-:Y:S05]  /*1f90*/  BSYNC.RECONVERGENT B0 ;  /* 0x0000000000007941 */ /* 0x000fea0003800200 */
.L_x_7068:
[----:B-1----:R-:W-:Y:S01]  /*1fa0*/  SHF.R.U32.HI R13, RZ, 0x2, R7 ;  /* 0x00000002ff0d7819 */ /* 0x002fe20000011607 */
[----:B------:R-:W-:Y:S01]  /*1fb0*/  BAR.SYNC.DEFER_BLOCKING 0x0 ;  /* 0x0000000000007b1d */ /* 0x000fe20000010000 */
[----:B------:R-:W-:Y:S01]  /*1fc0*/  IADD3 R15, PT, PT, R9, 0x20, RZ ;  /* 0x00000020090f7810 */ /* 0x000fe20007ffe0ff */
[----:B------:R-:W-:Y:S01]  /*1fd0*/  HFMA2 R5, -RZ, RZ, 0, 0 ;  /* 0x00000000ff057431 */ /* 0x000fe200000001ff */
[C---:B------:R-:W-:Y:S01]  /*1fe0*/  LOP3.LUT P4, RZ, R4.reuse, 0x3c3, RZ, 0xc0, !PT ;  /* 0x000003c304ff7812 */ /* 0x040fe2000788c0ff */
[----:B0-----:R-:W-:Y:S01]  /*1ff0*/  HFMA2 R8, -RZ, RZ, 0, 0 ;  /* 0x00000000ff087431 */ /* 0x001fe200000001ff */
[----:B------:R-:W-:Y:S01]  /*2000*/  ISETP.GT.U32.AND P5, PT, R4, 0x1f, PT ;  /* 0x0000001f0400780c */ /* 0x000fe20003fa4070 */
[----:B------:R-:W-:Y:S01]  /*2010*/  BSSY.RECONVERGENT B0, `(.L_x_7070) ;  /* 0x0000013000007945 */ /* 0x000fe20003800200 */
[----:B------:R-:W-:Y:S02]  /*2020*/  CS2R R2, SRZ ;  /* 0x0000000000027805 */ /* 0x000fe4000001ff00 */
[----:B------:R-:W-:-:S02]  /*2030*/  MOV R12, RZ ;  /* 0x000000ff000c7202 */ /* 0x000fc40000000f00 */
[----:B------:R-:W-:Y:S02]  /*2040*/  CS2R R10, SRZ ;  /* 0x00000000000a7805 */ /* 0x000fe4000001ff00 */
[----:B------:R-:W-:Y:S02]  /*2050*/  MOV R7, RZ ;  /* 0x000000ff00077202 */ /* 0x000fe40000000f00 */
[----:B------:R-:W-:Y:S02]  /*2060*/  LEA R6, R6, R13, 0x6 ;  /* 0x0000000d06067211 */ /* 0x000fe400078e30ff */
[----:B------:R-:W-:Y:S01]  /*2070*/  LEA R18, R0, R15, 0x18 ;  /* 0x0000000f00127211 */ /* 0x000fe200078ec0ff */
[----:B------:R-:W-:Y:S06]  /*2080*/  @P2 BRA `(.L_x_7071) ;  /* 0x00000000002c2947 */ /* 0x000fec0003800000 */
[----:B------:R-:W-:-:S05]  /*2090*/  VIADD R9, R9, 0x20 ;  /* 0x0000002009097836 */ /* 0x000fca0000000000 */
        /* <DEDUP_REMOVED lines=10> */
.L_x_7071:
[----:B------:R-:W-:Y:S05]  /*2140*/  BSYNC.RECONVERGENT B0 ;  /* 0x0000000000007941 */ /* 0x000fea0003800200 */
.L_x_7070:
        /* <DEDUP_REMOVED lines=20> */
.L_x_7073:
[----:B------:R-:W-:Y:S05]  /*2290*/  BSYNC.RECONVERGENT B0 ;  /* 0x0000000000007941 */ /* 0x000fea0003800200 */
.L_x_7072:
        /* <DEDUP_REMOVED lines=12> */
.L_x_7075:
[----:B------:R-:W-:Y:S05]  /*2360*/  BSYNC.RECONVERGENT B0 ;  /* 0x0000000000007941 */ /* 0x000fea0003800200 */
.L_x_7074:
        /* <DEDUP_REMOVED lines=19> */
.L_x_7077:
[----:B------:R-:W-:Y:S05]  /*24a0*/  BSYNC.RECONVERGENT B0 ;  /* 0x0000000000007941 */ /* 0x000fea0003800200 */
.L_x_7076:
        /* <DEDUP_REMOVED lines=23> */
.L_x_7047:
[----:B------:R-:W-:Y:S01]  /*2620*/  HFMA2 R12, -RZ, RZ, 0, 9.5367431640625e-07 ;  /* 0x00000010ff0c7431 */ /* 0x000fe200000001ff */
[----:B------:R-:W-:Y:S01]  /*2630*/  MOV R11, 0x1f ;  /* 0x0000001f000b7802 */ /* 0x000fe20000000f00 */
[----:B------:R-:W-:-:S07]  /*2640*/  IMAD.MOV.U32 R15, RZ, RZ, -0x1 ;  /* 0xffffffffff0f7424 */ /* 0x000fce00078e00ff */
[----:B------:R-:W-:Y:S05]  /*2650*/  WARPSYNC.COLLECTIVE R15, `(.L_x_7078) ;  /* 0x000000000f087348 */ /* 0x000fea0003c00000 */
[----:B------:R0:W1:Y:S02]  /*2660*/  SHFL.BFLY P6, R14, R13, R12, R11 ;  /* 0x0c00000c0d0e7389 */ /* 0x00006400000c000b */
[----:B01----:R-:W-:Y:S05]  /*2670*/  ENDCOLLECTIVE ;  /* 0x000000000000791b */ /* 0x003fea0003800000 */
.L_x_7078:
[----:B------:R-:W-:Y:S01]  /*2680*/  HFMA2 R12, -RZ, RZ, 0, 4.76837158203125e-07 ;  /* 0x00000008ff0c7431 */ /* 0x000fe200000001ff */
[----:B------:R-:W-:-:S04]  /*2690*/  FMNMX.FTZ R0, R14, -3.40282346638528859812e+38, !PT ;  /* 0xff7fffff0e007809 */ /* 0x000fc80007810000 */
[----:B------:R-:W-:-:S07]  /*26a0*/  MOV R13, R0 ;  /* 0x00000000000d7202 */ /* 0x000fce0000000f00 */
[----:B------:R-:W-:Y:S05]  /*26b0*/  WARPSYNC.COLLECTIVE R15, `(.L_x_7079) ;  /* 0x000000000f087348 */ /* 0x000fea0003c00000 */
[----:B------:R0:W1:Y:S02]  /*26c0*/  SHFL.BFLY P6, R14, R13, R12, R11 ;  /* 0x0c00000c0d0e7389 */ /* 0x00006400000c000b */
[----:B01----:R-:W-:Y:S05]  /*26d0*/  ENDCOLLECTIVE ;  /* 0x000000000000791b */ /* 0x003fea0003800000 */
.L_x_7079:
[----:B------:R-:W-:Y:S01]  /*26e0*/  HFMA2 R12, -RZ, RZ, 0, 2.384185791015625e-07 ;  /* 0x00000004ff0c7431 */ /* 0x000fe200000001ff */
[----:B------:R-:W-:-:S04]  /*26f0*/  FMNMX.FTZ R2, R0, R14, !PT ;  /* 0x0000000e00027209 */ /* 0x000fc80007810000 */
[----:B------:R-:W-:-:S07]  /*2700*/  MOV R13, R2 ;  /* 0x00000002000d7202 */ /* 0x000fce0000000f00 */
[----:B------:R-:W-:Y:S05]  /*2710*/  WARPSYNC.COLLECTIVE R15, `(.L_x_7080) ;  /* 0x000000000f087348 */ /* 0x000fea0003c00000 */
[----:B------:R0:W1:Y:S02]  /*2720*/  SHFL.BFLY P6, R14, R13, R12, R11 ;  /* 0x0c00000c0d0e7389 */ /* 0x00006400000c000b */
[----:B01----:R-:W-:Y:S05]  /*2730*/  ENDCOLLECTIVE ;  /* 0x000000000000791b */ /* 0x003fea0003800000 */
.L_x_7080:
[----:B------:R-:W-:Y:S01]  /*2740*/  HFMA2 R12, -RZ, RZ, 0, 1.1920928955078125e-07 ;  /* 0x00000002ff0c7431 */ /* 0x000fe200000001ff */
[----:B------:R-:W-:-:S04]  /*2750*/  FMNMX.FTZ R3, R2, R14, !PT ;  /* 0x0000000e02037209 */ /* 0x000fc80007810000 */
[----:B------:R-:W-:-:S07]  /*2760*/  MOV R13, R3 ;  /* 0x00000003000d7202 */ /* 0x000fce0000000f00 */
[----:B------:R-:W-:Y:S05]  /*2770*/  WARPSYNC.COLLECTIVE R15, `(.L_x_7081) ;  /* 0x000000000f087348 */ /* 0x000fea0003c00000 */
[----:B------:R0:W1:Y:S02]  /*2780*/  SHFL.BFLY P6, R14, R13, R12, R11 ;  /* 0x0c00000c0d0e7389 */ /* 0x00006400000c000b */
[----:B01----:R-:W-:Y:S05]  /*2790*/  ENDCOLLECTIVE ;  /* 0x000000000000791b */ /* 0x003fea0003800000 */
.L_x_7081:
[----:B------:R-:W-:Y:S05]  /*27a0*/  BRA `(.L_x_7082) ;  /* 0xffffffdc00247947 */ /* 0x000fea000383ffff */
.L_x_7083:
        /* <DEDUP_REMOVED lines=13> */
.L_x_27290:


//--------------------- .text._ZN4vllm25paged_attention_v2_kernelIfhLi32ELi16ELi128ELNS_18Fp8KVCacheDataTypeE2ELb0ELi512EEEvPfS2_PT_PKS3_PKT0_S9_ifPKiSB_iPKfiiiSD_SD_iiiii --------------------------
	.section	.text._ZN4vllm25paged_attention_v2_kernelIfhLi32ELi16ELi128ELNS_18Fp8KVCacheDataTypeE2ELb0ELi512EEEvPfS2_PT_PKS3_PKT0_S9_ifPKiSB_iPKfiiiSD_SD_iiiii,"ax",@progbits
	.align	128
        .global         _ZN4vllm25paged_attention_v2_kernelIfhLi32ELi16ELi128ELNS_18Fp8KVCacheDataTypeE2ELb0ELi512EEEvPfS2_PT_PKS3_PKT0_S9_ifPKiSB_iPKfiiiSD_SD_iiiii
        .type           _ZN4vllm25paged_attention_v2_kernelIfhLi32ELi16ELi128ELNS_18Fp8KVCacheDataTypeE2ELb0ELi512EEEvPfS2_PT_PKS3_PKT0_S9_ifPKiSB_iPKfiiiSD_SD_iiiii,@function
        .size           _ZN4vllm25paged_attention_v2_kernelIfhLi32ELi16ELi128ELNS_18Fp8KVCacheDataTypeE2ELb0ELi512EEEvPfS2_PT_PKS3_PKT0_S9_ifPKiSB_iPKfiiiSD_SD_iiiii,(.L_x_27291 - _ZN4vllm25paged_attention_v2_kernelIfhLi32ELi16ELi128ELNS_18Fp8KVCacheDataTypeE2ELb0ELi512EEEvPfS2_PT_PKS3_PKT0_S9_ifPKiSB_iPKfiiiSD_SD_iiiii)
        .other          _ZN4vllm25paged_attention_v2_kernelIfhLi32ELi16ELi128ELNS_18Fp8KVCacheDataTypeE2ELb0ELi512EEEvPfS2_PT_PKS3_PKT0_S9_ifPKiSB_iPKfiiiSD_SD_iiiii,@"STO_CUDA_ENTRY STV_DEFAULT"
_ZN4vllm25paged_attention_v2_kernelIfhLi32ELi16ELi128ELNS_18Fp8KVCacheDataTypeE2ELb0ELi512EEEvPfS2_PT_PKS3_PKT0_S9_ifPKiSB_iPKfiiiSD_SD_iiiii:
.text._ZN4vllm25paged_attention_v2_kernelIfhLi32ELi16ELi128ELNS_18Fp8KVCacheDataTypeE2ELb0ELi512EEEvPfS2_PT_PKS3_PKT0_S9_ifPKiSB_iPKfiiiSD_SD_iiiii:
        /* <DEDUP_REMOVED lines=52> */
.L_x_7085:
[----:B------:R-:W-:Y:S05]  /*0340*/  BSYNC.RECONVERGENT B6 ;  /* 0x0000000000067941 */ /* 0x000fea0003800200 */
.L_x_7084:
        /* <DEDUP_REMOVED lines=15> */
.L_x_7113:
        /* <DEDUP_REMOVED lines=40> */
.L_x_7091:
        /* <DEDUP_REMOVED lines=11> */
.L_x_7090:
[----:B------:R-:W-:Y:S05]  /*0770*/  BSYNC.RECONVERGENT B1 ;  /* 0x0000000000017941 */ /* 0x000fea0003800200 */
.L_x_7089:
        /* <DEDUP_REMOVED lines=13> */
.L_x_7094:
        /* <DEDUP_REMOVED lines=100> */
.L_x_7093:
[----:B------:R-:W-:Y:S05]  /*0e90*/  BSYNC.RECONVERGENT B1 ;  /* 0x0000000000017941 */ /* 0x000fea0003800200 */
.L_x_7092:
        /* <DEDUP_REMOVED lines=55> */
.L_x_7096:
[----:B------:R-:W-:Y:S05]  /*1210*/  BSYNC.RECONVERGENT B1 ;  /* 0x0000000000017941 */ /* 0x000fea0003800200 */
.L_x_7095:
        /* <DEDUP_REMOVED lines=26> */
.L_x_7088:
[----:B------:R-:W-:Y:S05]  /*13c0*/  BSYNC.RECONVERGENT B0 ;  /* 0x0000000000007941 */ /* 0x000fea0003800200 */
.L_x_7087:
        /* <DEDUP_REMOVED lines=40> */
.L_x_7101:
[----:B------:R-:W1:Y:S01]  /*1650*/  LDS R12, [R5] ;  /* 0x00000000050c7984 */ /* 0x000e620000000800 */
[----:B------:R-:W-:-:S04]  /*1660*/  IADD3 R10, PT, PT, R10, 0x1, RZ ;  /* 0x000000010a0a7810 */ /* 0x000fc80007ffe0ff */
[----:B------:R-:W-:Y:S01]  /*1670*/  ISETP.NE.AND P0, PT, R10, RZ, PT ;  /* 0x000000ff0a00720c */ /* 0x000fe20003f05270 */
[----:B-1----:R-:W-:-:S05]  /*1680*/  FMUL.FTZ R12, R12, R3 ;  /* 0x000000030c0c7220 */ /* 0x002fca0000410000 */
[----:B------:R1:W-:Y:S02]  /*1690*/  STS [R5], R12 ;  /* 0x0000000c05007388 */ /* 0x0003e40000000800 */
[----:B-1----:R-:W-:-:S05]  /*16a0*/  IADD3 R5, PT, PT, R5, 0x200, RZ ;  /* 0x0000020005057810 */ /* 0x002fca0007ffe0ff */
[----:B------:R-:W-:Y:S05]  /*16b0*/  @P0 BRA `(.L_x_7101) ;  /* 0xfffffffc00e40947 */ /* 0x000fea000383ffff */
.L_x_7100:
[----:B------:R-:W-:Y:S05]  /*16c0*/  BSYNC.RECONVERGENT B1 ;  /* 0x0000000000017941 */ /* 0x000fea0003800200 */
.L_x_7099:
        /* <DEDUP_REMOVED lines=13> */
.L_x_7104:
        /* <DEDUP_REMOVED lines=52> */
.L_x_7103:
[----:B------:R-:W-:Y:S05]  /*1ae0*/  BSYNC.RECONVERGENT B1 ;  /* 0x0000000000017941 */ /* 0x000fea0003800200 */
.L_x_7102:
        /* <DEDUP_REMOVED lines=31> */
.L_x_7106:
[----:B------:R-:W-:Y:S05]  /*1ce0*/  BSYNC.RECONVERGENT B1 ;  /* 0x0000000000017941 */ /* 0x000fea0003800200 */
.L_x_7105:
        /* <DEDUP_REMOVED lines=14> */
.L_x_7098:
[----:B------:R-:W-:Y:S05]  /*1dd0*/  BSYNC.RECONVERGENT B0 ;  /* 0x0000000000007941 */ /* 0x000fea0003800200 */
.L_x_7097:
[----:B------:R-:W-:Y:S01]  /*1de0*/  BAR.SYNC.DEFER_BLOCKING 0x0 ;  /* 0x0000000000007b1d */ /* 0x000fe20000010000 */
[C---:B------:R-:W-:Y:S02]  /*1df0*/  ISETP.NE.AND P2, PT, R4.reuse, RZ, PT ;  /* 0x000000ff0400720c */ /* 0x040fe40003f45270 */
[C---:B------:R-:W-:Y:S02]  /*1e00*/  LOP3.LUT P0, RZ, R4.reuse, 0x3, RZ, 0xc0, !PT ;  /* 0x0000000304ff7812 */ /* 0x040fe4000780c0ff */
[----:B-1----:R-:W-:Y:S01]  /*1e10*/  LOP3.LUT R3, R4, 0x3c0, RZ, 0xc0, !PT ;  /* 0x000003c004037812 */ /* 0x002fe200078ec0ff */
[----:B------:R-:W-:Y:S01]  /*1e20*/  BSSY.RECONVERGENT B0, `(.L_x_7107) ;  /* 0x0000019000007945 */ /* 0x000fe20003800200 */
[----:B------:R-:W-:Y:S02]  /*1e30*/  IADD3 R0, PT, PT, R0, 0x20, RZ ;  /* 0x0000002000007810 */ /* 0x000fe40007ffe0ff */
[----:B------:R-:W-:Y:S02]  /*1e40*/  ISETP.NE.OR P3, PT, R3, 0x40, P0 ;  /* 0x000000400300780c */ /* 0x000fe40000765670 */
[----:B------:R-:W-:-:S02]  /*1e50*/  SHF.R.U32.HI R3, RZ, 0x2, R6 ;  /* 0x00000002ff037819 */ /* 0x000fc40000011606 */
[----:B------:R-:W-:Y:S02]  /*1e60*/  LEA R13, R7, R0, 0x18 ;  /* 0x00000000070d7211 */ /* 0x000fe400078ec0ff */
[----:B------:R-:W-:Y:S02]  /*1e70*/  LOP3.LUT P1, RZ, R4, 0x3c3, RZ, 0xc0, !PT ;  /* 0x000003c304ff7812 */ /* 0x000fe4000782c0ff */
        /* <DEDUP_REMOVED lines=14> */
[----:B--2---:R-:W-:Y:S02]  /*1f60*/  MOV R10, UR4 ;  /* 0x00000004000a7c02 */ /* 0x004fe40008000f00 */
[----:B------:R-:W-:Y:S02]  /*1f70*/  IMAD.U32 R7, RZ, RZ, UR7 ;  /* 0x00000007ff077e24 */ /* 0x000fe4000f8e00ff */
[----:B------:R-:W-:-:S03]  /*1f80*/  MOV R11, UR5 ;  /* 0x00000005000b7c02 */ /* 0x000fc60008000f00 */
[----:B0-----:R1:W-:Y:S04]  /*1f90*/  STG.E desc[UR36][R6.64], R2 ;  /* 0x0000000206007986 */ /* 0x0013e8000c101924 */
[----:B------:R1:W-:Y:S02]  /*1fa0*/  STG.E desc[UR36][R10.64], R9 ;  /* 0x000000090a007986 */ /* 0x0003e4000c101924 */
.L_x_7108:
[----:B------:R-:W-:Y:S05]  /*1fb0*/  BSYNC.RECONVERGENT B0 ;  /* 0x0000000000007941 */ /* 0x000fea0003800200 */
.L_x_7107:
[----:B------:R-:W-:Y:S01]  /*1fc0*/  BAR.SYNC.DEFER_BLOCKING 0x0 ;  /* 0x0000000000007b1d */ /* 0x000fe20000010000 */
[----:B--2---:R-:W-:Y:S01]  /*1fd0*/  HFMA2 R5, -RZ, RZ, 0, 0 ;  /* 0x00000000ff057431 */ /* 0x004fe200000001ff */
[----:B------:R-:W-:Y:S01]  /*1fe0*/  LEA R0, R0, R13, 0x2 ;  /* 0x0000000d00007211 */ /* 0x000fe200078e10ff */
[----:B-1----:R-:W-:Y:S01]  /*1ff0*/  HFMA2 R9, -RZ, RZ, 0, 0 ;  /* 0x00000000ff097431 */ /* 0x002fe200000001ff */
[----:B------:R-:W-:Y:S01]  /*2000*/  MOV R7, RZ ;  /* 0x000000ff00077202 */ /* 0x000fe20000000f00 */
[----:B------:R-:W-:Y:S01]  /*2010*/  IMAD.MOV.U32 R11, RZ, RZ, RZ ;  /* 0x000000ffff0b7224 */ /* 0x000fe200078e00ff */
        /* <DEDUP_REMOVED lines=9> */
[----:B0-----:R-:W0:Y:S04]  /*20b0*/  @!P1 LDS R2, [R0] ;  /* 0x0000000000029984 */ /* 0x001e280000000800 */
        /* <DEDUP_REMOVED lines=30> */
[----:B----4-:R-:W-:-:S03]  /*22a0*/  @!P2 FADD.FTZ R11, R11, R14 ;  /* 0x0000000e0b0ba221 */ /* 0x010fc60000010000 */
[----:B------:R-:W-:-:S04]  /*22b0*/  MOV R3, UR8 ;  /* 0x0000000800037c02 */ /* 0x000fc80008000f00 */
[----:B------:R-:W-:-:S04]  /*22c0*/  IADD3 R4, P0, P1, R4, UR5, R3 ;  /* 0x0000000504047c10 */ /* 0x000fc8000f91e003 */
[----:B------:R-:W-:Y:S02]  /*22d0*/  IADD3.X R3, PT, PT, RZ, RZ, RZ, P0, P1 ;  /* 0x000000ffff037210 */ /* 0x000fe400007e24ff */
[----:B-----5:R-:W-:-:S04]  /*22e0*/  LEA R2, P0, R4, UR6, 0x2 ;  /* 0x0000000604027c11 */ /* 0x020fc8000f8010ff */
[----:B------:R-:W-:-:S05]  /*22f0*/  LEA.HI.X R3, R4, UR7, R3, 0x2, P0 ;  /* 0x0000000704037c11 */ /* 0x000fca00080f1403 */
[----:B------:R-:W-:Y:S04]  /*2300*/  STG.E desc[UR36][R2.64], R5 ;  /* 0x0000000502007986 */ /* 0x000fe8000c101924 */
[----:B------:R-:W-:Y:S04]  /*2310*/  STG.E desc[UR36][R2.64+0x20], R7 ;  /* 0x0000200702007986 */ /* 0x000fe8000c101924 */
[----:B------:R-:W-:Y:S04]  /*2320*/  STG.E desc[UR36][R2.64+0x40], R9 ;  /* 0x0000400902007986 */ /* 0x000fe8000c101924 */
[----:B------:R-:W-:Y:S01]  /*2330*/  STG.E desc[UR36][R2.64+0x60], R11 ;  /* 0x0000600b02007986 */ /* 0x000fe2000c101924 */
[----:B------:R-:W-:Y:S05]  /*2340*/  EXIT ;  /* 0x000000000000794d */ /* 0x000fea0003800000 */
.L_x_7086:
[----:B------:R-:W-:Y:S01]  /*2350*/  MOV R12, 0x10 ;  /* 0x00000010000c7802 */ /* 0x000fe20000000f00 */
[----:B------:R-:W-:Y:S01]  /*2360*/  HFMA2 R11, -RZ, RZ, 0, 1.847743988037109375e-06 ;  /* 0x0000001fff0b7431 */ /* 0x000fe200000001ff */
[----:B------:R-:W-:-:S07]  /*2370*/  MOV R15, 0xffffffff ;  /* 0xffffffff000f7802 */ /* 0x000fce0000000f00 */
[----:B------:R-:W-:Y:S05]  /*2380*/  WARPSYNC.COLLECTIVE R15, `(.L_x_7109) ;  /* 0x000000000f087348 */ /* 0x000fea0003c00000 */
[----:B------:R0:W1:Y:S02]  /*2390*/  SHFL.BFLY P6, R14, R13, R12, R11 ;  /* 0x0c00000c0d0e7389 */ /* 0x00006400000c000b */
[----:B01----:R-:W-:Y:S05]  /*23a0*/  ENDCOLLECTIVE ;  /* 0x000000000000791b */ /* 0x003fea0003800000 */
.L_x_7109:
[----:B------:R-:W-:Y:S01]  /*23b0*/  HFMA2 R12, -RZ, RZ, 0, 4.76837158203125e-07 ;  /* 0x00000008ff0c7431 */ /* 0x000fe200000001ff */
[----:B------:R-:W-:-:S05]  /*23c0*/  FMNMX.FTZ R0, R14, -3.40282346638528859812e+38, !PT ;  /* 0xff7fffff0e007809 */ /* 0x000fca0007810000 */
[----:B------:R-:W-:-:S07]  /*23d0*/  IMAD.MOV.U32 R13, RZ, RZ, R0 ;  /* 0x000000ffff0d7224 */ /* 0x000fce00078e0000 */
[----:B------:R-:W-:Y:S05]  /*23e0*/  WARPSYNC.COLLECTIVE R15, `(.L_x_7110) ;  /* 0x000000000f087348 */ /* 0x000fea0003c00000 */
[----:B------:R0:W1:Y:S02]  /*23f0*/  SHFL.BFLY P6, R14, R13, R12, R11 ;  /* 0x0c00000c0d0e7389 */ /* 0x00006400000c000b */
[----:B01----:R-:W-:Y:S05]  /*2400*/  ENDCOLLECTIVE ;  /* 0x000000000000791b */ /* 0x003fea0003800000 */
.L_x_7110:
[----:B------:R-:W-:Y:S01]  /*2410*/  HFMA2 R12, -RZ, RZ, 0, 2.384185791015625e-07 ;  /* 0x00000004ff0c7431 */ /* 0x000fe200000001ff */
[----:B------:R-:W-:-:S04]  /*2420*/  FMNMX.FTZ R2, R0, R14, !PT ;  /* 0x0000000e00027209 */ /* 0x000fc80007810000 */
[----:B------:R-:W-:-:S07]  /*2430*/  MOV R13, R2 ;  /* 0x00000002000d7202 */ /* 0x000fce0000000f00 */
[----:B------:R-:W-:Y:S05]  /*2440*/  WARPSYNC.COLLECTIVE R15, `(.L_x_7111) ;  /* 0x000000000f087348 */ /* 0x000fea0003c00000 */
[----:B------:R0:W1:Y:S02]  /*2450*/  SHFL.BFLY P6, R14, R13, R12, R11 ;  /* 0x0c00000c0d0e7389 */ /* 0x00006400000c000b */
[----:B01----:R-:W-:Y:S05]  /*2460*/  ENDCOLLECTIVE ;  /* 0x000000000000791b */ /* 0x003fea0003800000 */
.L_x_7111:
[----:B------:R-:W-:Y:S01]  /*2470*/  HFMA2 R12, -RZ, RZ, 0, 1.1920928955078125e-07 ;  /* 0x00000002ff0c7431 */ /* 0x000fe200000001ff */
[----:B------:R-:W-:-:S04]  /*2480*/  FMNMX.FTZ R3, R2, R14, !PT ;  /* 0x0000000e02037209 */ /* 0x000fc80007810000 */
[----:B------:R-:W-:-:S07]  /*2490*/  MOV R13, R3 ;  /* 0x00000003000d7202 */ /* 0x000fce0000000f00 */
[----:B------:R-:W-:Y:S05]  /*24a0*/  WARPSYNC.COLLECTIVE R15, `(.L_x_7112) ;  /* 0x000000000f087348 */ /* 0x000fea0003c00000 */
[----:B------:R0:W1:Y:S02]  /*24b0*/  SHFL.BFLY P6, R14, R13, R12, R11 ;  /* 0x0c00000c0d0e7389 */ /* 0x00006400000c000b */
[----:B01----:R-:W-:Y:S05]  /*24c0*/  ENDCOLLECTIVE ;  /* 0x000000000000791b */ /* 0x003fea0003800000 */
.L_x_7112:
[----:B------:R-:W-:Y:S05]  /*24d0*/  BRA `(.L_x_7113) ;  /* 0xffffffdc00d87947 */ /* 0x000fea000383ffff */
.L_x_7114:
        /* <DEDUP_REMOVED lines=10> */
.L_x_27291:


//--------------------- .text._ZN4vllm25paged_attention_v2_kernelIfhLi256ELi16ELi128ELNS_18Fp8KVCacheDataTypeE2ELb1ELi512EEEvPfS2_PT_PKS3_PKT0_S9_ifPKiSB_iPKfiiiSD_SD_iiiii --------------------------
	.section	.text._ZN4vllm25paged_attention_v2_kernelIfhLi256ELi16ELi128ELNS_18Fp8KVCacheDataTypeE2ELb1ELi512EEEvPfS2_PT_PKS3_PKT0_S9_ifPKiSB_iPKfiiiSD_SD_iiiii,"ax",@progbits
	.align	128
        .global         _ZN4vllm25paged_attention_v2_kernelIfhLi256ELi16ELi128ELNS_18Fp8KVCacheDataTypeE2ELb1ELi512EEEvPfS2_PT_PKS3_PKT0_S9_ifPKiSB_iPKfiiiSD_SD_iiiii
        .type           _ZN4vllm25paged_attention_v2_kernelIfhLi256ELi16ELi128ELNS_18Fp8KVCacheDataTypeE2ELb1ELi512EEEvPfS2_PT_PKS3_PKT0_S9_ifPKiSB_iPKfiiiSD_SD_iiiii,@function
        .size           _ZN4vllm25paged_attention_v2_kernelIfhLi256ELi16ELi128ELNS_18Fp8KVCacheDataTypeE2ELb1ELi512EEEvPfS2_PT_PKS3_PKT0_S9_ifPKiSB_iPKfiiiSD_SD_iiiii,(.L_x_27292 - _ZN4vllm25paged_attention_v2_kernelIfhLi256ELi16ELi128ELNS_18Fp8KVCacheDataTypeE2ELb1ELi512EEEvPfS2_PT_PKS3_PKT0_S9_ifPKiSB_iPKfiiiSD_SD_iiiii)
        .other          _ZN4vllm25paged_attention_v2_kernelIfhLi256ELi16ELi128ELNS_18Fp8KVCacheDataTypeE2ELb1ELi512EEEvPfS2_PT_PKS3_PKT0_S9_ifPKiSB_iPKfiiiSD_SD_iiiii,@"STO_CUDA_ENTRY STV_DEFAULT"
_ZN4vllm25paged_attention_v2_kernelIfhLi256ELi16ELi128ELNS_18Fp8KVCacheDataTypeE2ELb1ELi512EEEvPfS2_PT_PKS3_PKT0_S9_ifPKiSB_iPKfiiiSD_SD_iiiii:
.text._ZN4vllm25paged_attention_v2_kernelIfhLi256ELi16ELi128ELNS_18Fp8KVCacheDataTypeE2ELb1ELi512EEEvPfS2_PT_PKS3_PKT0_S9_ifPKiSB_iPKfiiiSD_SD_iiiii:
        /* <DEDUP_REMOVED lines=36> */
[----:B------:R-:W-:Y:S01]  /*0240*/  IMAD.HI.U32 R0, R7, R9, R6 ;  /* 0x0000000907007227 */ /* 0x000fe200078e0006 */
[----:B------:R-:W-:-:S03]  /*0250*/  LEA R6, R32, 0x20, 0x5 ;  /* 0x0000002020067811 */ /* 0x000fc600078e28ff */
[----:B------:R-:W-:-:S04]  /*0260*/  IMAD.MOV.U32 R9, RZ, RZ, R12 ;  /* 0x000000ffff097224 */ /* 0x000fc800078e000c */
[----:B------:R-:W-:-:S05]  /*0270*/  IMAD.HI.U32 R7, R0, R9, RZ ;  /* 0x0000000900077227 */ /* 0x000fca00078e00ff */
[----:B------:R-:W-:-:S05]  /*0280*/  IADD3 R5, PT, PT, -R7, RZ, RZ ;  /* 0x000000ff07057210 */ /* 0x000fca0007ffe1ff */
[----:B------:R-:W-:Y:S01]  /*0290*/  IMAD R9, R4, R5, R9 ;  /* 0x0000000504097224 */ /* 0x000fe200078e0209 */
[----:B------:R-:W-:-:S04]  /*02a0*/  IADD3 R5, PT, PT, R3, 0xf, RZ ;  /* 0x0000000f03057810 */ /* 0x000fc80007ffe0ff */
[----:B------:R-:W-:Y:S02]  /*02b0*/  ISETP.GT.U32.AND P2, PT, R4, R9, PT ;  /* 0x000000090400720c */ /* 0x000fe40003f44070 */
[----:B------:R-:W-:-:S04]  /*02c0*/  SHF.R.U32.HI R5, RZ, 0x4, R5 ;  /* 0x00000004ff057819 */ /* 0x000fc80000011605 */
[----:B------:R-:W-:Y:S02]  /*02d0*/  VIMNMX.U32 R5, PT, PT, R5, R6, PT ;  /* 0x0000000605057248 */ /* 0x000fe40003fe0000 */
[----:B------:R-:W-:-:S05]  /*02e0*/  LEA R6, R32, R19, 0x5 ;  /* 0x0000001320067211 */ /* 0x000fca00078e28ff */
[-C--:B------:R-:W-:Y:S01]  /*02f0*/  @!P2 IADD3 R9, PT, PT, R9, -R4.reuse, RZ ;  /* 0x800000040909a210 */ /* 0x080fe20007ffe0ff */
[----:B------:R-:W-:Y:S01]  /*0300*/  @!P2 VIADD R7, R7, 0x1 ;  /* 0x000000010707a836 */ /* 0x000fe20000000000 */
[----:B------:R-:W-:Y:S02]  /*0310*/  PLOP3.LUT P2, PT, PT, PT, UP0, 0x80, 0x8 ;  /* 0x000000000008781c */ /* 0x000fe40003f4f008 */
[----:B------:R-:W-:Y:S01]  /*0320*/  ISETP.GE.U32.AND P0, PT, R9, R4, PT ;  /* 0x000000040900720c */ /* 0x000fe20003f06070 */
[----:B------:R-:W-:-:S05]  /*0330*/  IMAD R9, R32, -0x20, R5 ;  /* 0xffffffe020097824 */ /* 0x000fca00078e0205 */
[----:B------:R-:W-:Y:S01]  /*0340*/  LEA R8, R9, R10, 0x4 ;  /* 0x0000000a09087211 */ /* 0x000fe200078e20ff */
[----:B------:R-:W-:-:S03]  /*0350*/  IMAD.U32 R9, RZ, RZ, UR4 ;  /* 0x00000004ff097e24 */ /* 0x000fc6000f8e00ff */
[----:B------:R-:W-:Y:S01]  /*0360*/  VIMNMX R17, PT, PT, R3, R8, PT ;  /* 0x0000000803117248 */ /* 0x000fe20003fe0100 */
[----:B------:R-:W-:Y:S02]  /*0370*/  @P2 IMAD R8, R9, R2, 0x1 ;  /* 0x0000000109082424 */ /* 0x000fe400078e0202 */
[----:B------:R-:W-:Y:S02]  /*0380*/  @P0 IADD3 R7, PT, PT, R7, 0x1, RZ ;  /* 0x0000000107070810 */ /* 0x000fe40007ffe0ff */
[----:B------:R-:W-:Y:S02]  /*0390*/  ISETP.GE.U32.AND P0, PT, R6, R5, PT ;  /* 0x000000050600720c */ /* 0x000fe40003f06070 */
[----:B------:R-:W-:Y:S02]  /*03a0*/  @!P3 IADD3 R7, PT, PT, -R7, RZ, RZ ;  /* 0x000000ff0707b210 */ /* 0x000fe40007ffe1ff */
[----:B------:R-:W-:Y:S01]  /*03b0*/  @!P1 LOP3.LUT R7, RZ, R11, RZ, 0x33, !PT ;  /* 0x0000000bff079212 */ /* 0x000fe200078e33ff */
[----:B------:R-:W-:Y:S08]  /*03c0*/  BRA.U UP0, `(.L_x_7115) ;  /* 0x0000000100dc7547 */ /* 0x000ff0000b800000 */
[----:B------:R-:W0:Y:S01]  /*03d0*/  LDC R3, c[0x0][0x3b0] ;  /* 0x0000ec00ff037b82 */ /* 0x000e220000000800 */
[----:B------:R-:W-:Y:S02]  /*03e0*/  IABS R14, UR40 ;  /* 0x00000028000e7c13 */ /* 0x000fe40008000000 */
        /* <DEDUP_REMOVED lines=8> */
[----:B------:R-:W-:-:S04]  /*0470*/  IMAD R13, R13, R12, RZ ;  /* 0x0000000c0d0d7224 */ /* 0x000fc800078e02ff */
[----:B------:R-:W-:Y:S01]  /*0480*/  IMAD.HI.U32 R9, R9, R13, R8 ;  /* 0x0000000d09097227 */ /* 0x000fe200078e0008 */
[----:B------:R-:W-:Y:S02]  /*0490*/  MOV R13, R14 ;  /* 0x0000000e000d7202 */ /* 0x000fe40000000f00 */
[----:B------:R-:W-:-:S03]  /*04a0*/  LOP3.LUT R8, R3, UR40, RZ, 0x3c, !PT ;  /* 0x0000002803087c12 */ /* 0x000fc6000f8e3cff */
[----:B------:R-:W-:Y:S01]  /*04b0*/  IMAD.HI.U32 R9, R9, R13, RZ ;  /* 0x0000000d09097227 */ /* 0x000fe200078e00ff */
[----:B------:R-:W-:-:S04]  /*04c0*/  ISETP.GE.AND P3, PT, R8, RZ, PT ;  /* 0x000000ff0800720c */ /* 0x000fc80003f66270 */
        /* <DEDUP_REMOVED lines=24> */
[----:B------:R-:W-:Y:S01]  /*0650*/  IMAD R8, R9, R11, R12 ;  /* 0x0000000b09087224 */ /* 0x000fe200078e020c */
[----:B------:R-:W-:-:S04]  /*0660*/  LOP3.LUT R11, R14, UR39, RZ, 0x3c, !PT ;  /* 0x000000270e0b7c12 */ /* 0x000fc8000f8e3cff */
[----:B------:R-:W-:Y:S02]  /*0670*/  ISETP.GT.U32.AND P2, PT, R13, R8, PT ;  /* 0x000000080d00720c */ /* 0x000fe40003f44070 */
[----:B------:R-:W-:-:S11]  /*0680*/  ISETP.GE.AND P3, PT, R11, RZ, PT ;  /* 0x000000ff0b00720c */ /* 0x000fd60003f66270 */
[-C--:B------:R-:W-:Y:S02]  /*0690*/  @!P2 IADD3 R8, PT, PT, R8, -R13.reuse, RZ ;  /* 0x8000000d0808a210 */ /* 0x080fe40007ffe0ff */
[----:B------:R-:W-:Y:S02]  /*06a0*/  @!P2 IADD3 R9, PT, PT, R9, 0x1, RZ ;  /* 0x000000010909a810 */ /* 0x000fe40007ffe0ff */
[----:B------:R-:W-:Y:S02]  /*06b0*/  ISETP.GE.U32.AND P1, PT, R8, R13, PT ;  /* 0x0000000d0800720c */ /* 0x000fe40003f26070 */
[----:B------:R-:W0:Y:S01]  /*06c0*/  LDC R8, c[0x0][0x3f8] ;  /* 0x0000fe00ff087b82 */ /* 0x000e220000000800 */
[----:B------:R-:W-:-:S10]  /*06d0*/  ISETP.NE.AND P2, PT, R14, RZ, PT ;  /* 0x000000ff0e00720c */ /* 0x000fd40003f45270 */
[----:B------:R-:W-:-:S05]  /*06e0*/  @P1 IADD3 R9, PT, PT, R9, 0x1, RZ ;  /* 0x0000000109091810 */ /* 0x000fca0007ffe0ff */
[----:B------:R-:W-:Y:S01]  /*06f0*/  @!P3 IMAD.MOV R9, RZ, RZ, -R9 ;  /* 0x000000ffff09b224 */ /* 0x000fe200078e0a09 */
[----:B------:R-:W-:-:S05]  /*0700*/  @!P2 LOP3.LUT R9, RZ, R14, RZ, 0x33, !PT ;  /* 0x0000000eff09a212 */ /* 0x000fca00078e33ff */
[----:B0-----:R-:W-:-:S05]  /*0710*/  IMAD R3, R8, R3, R9 ;  /* 0x0000000308037224 */ /* 0x001fca00078e0209 */
[----:B------:R-:W-:-:S05]  /*0720*/  IADD3 R3, PT, PT, -R3, RZ, RZ ;  /* 0x000000ff03037210 */ /* 0x000fca0007ffe1ff */
[----:B------:R-:W-:-:S07]  /*0730*/  IMAD R8, R2, R3, 0x1 ;  /* 0x0000000102087424 */ /* 0x000fce00078e0203 */
.L_x_7115:
[----:B------:R-:W-:Y:S01]  /*0740*/  BSSY.RECONVERGENT B6, `(.L_x_7116) ;  /* 0x0000043000067945 */ /* 0x000fe20003800200 */
[----:B------:R-:W-:Y:S02]  /*0750*/  LOP3.LUT R16, R30, 0x1f, RZ, 0xc0, !PT ;  /* 0x0000001f1e107812 */ /* 0x000fe400078ec0ff */
[----:B------:R-:W-:Y:S02]  /*0760*/  MOV R3, R4 ;  /* 0x0000000400037202 */ /* 0x000fe40000000f00 */
[----:B------:R-:W-:Y:S01]  /*0770*/  IADD3 R9, PT, PT, -R10, R17, RZ ;  /* 0x000000110a097210 */ /* 0x000fe20007ffe1ff */
[----:B------:R-:W-:Y:S06]  /*0780*/  @P0 BRA `(.L_x_7117) ;  /* 0x0000000000f80947 */ /* 0x000fec0003800000 */
[----:B------:R-:W0:Y:S01]  /*0790*/  LDC R22, c[0x0][0x400] ;  /* 0x00010000ff167b82 */ /* 0x000e220000000800 */
[----:B------:R-:W1:Y:S01]  /*07a0*/  LDCU UR4, c[0x0][0x3fc] ;  /* 0x00007f80ff0477ac */ /* 0x000e620008000800 */
[----:B------:R-:W-:Y:S02]  /*07b0*/  MOV R12, RZ ;  /* 0x000000ff000c7202 */ /* 0x000fe40000000f00 */
[----:B------:R-:W-:-:S04]  /*07c0*/  SHF.R.U32.HI R4, RZ, 0x1, R30 ;  /* 0x00000001ff047819 */ /* 0x000fc8000001161e */
[----:B------:R-:W2:Y:S01]  /*07d0*/  LDC R11, c[0x0][0x404] ;  /* 0x00010100ff0b7b82 */ /* 0x000ea20000000800 */
        /* <DEDUP_REMOVED lines=9> */
[----:B------:R-:W-:-:S04]  /*0870*/  IMAD R15, R15, R2, RZ ;  /* 0x000000020f0f7224 */ /* 0x000fc800078e02ff */
[----:B------:R-:W-:Y:S01]  /*0880*/  IMAD.HI.U32 R12, R13, R15, R12 ;  /* 0x0000000f0d0c7227 */ /* 0x000fe200078e000c */
[----:B------:R-:W-:Y:S02]  /*0890*/  LOP3.LUT R15, R4, 0xf, RZ, 0xc0, !PT ;  /* 0x0000000f040f7812 */ /* 0x000fe400078ec0ff */
[----:B------:R-:W-:Y:S01]  /*08a0*/  IABS R4, R11 ;  /* 0x0000000b00047213 */ /* 0x000fe20000000000 */
[----:B-1----:R-:W-:Y:S01]  /*08b0*/  VIADD R13, R7, -UR4 ;  /* 0x80000004070d7c36 */ /* 0x002fe20008000000 */
[----:B------:R-:W-:-:S07]  /*08c0*/  IADD3 R15, PT, PT, -R10, R15, RZ ;  /* 0x0000000f0a0f7210 */ /* 0x000fce0007ffe1ff */
.L_x_7119:
[----:B------:R-:W-:-:S04]  /*08d0*/  SHF.L.U32 R24, R14, 0x4, RZ ;  /* 0x000000040e187819 */ /* 0x000fc800000006ff */
        /* <DEDUP_REMOVED lines=29> */
[----:B------:R-:W-:Y:S02]  /*0ab0*/  LOP3.LUT P0, RZ, R30, 0x1, RZ, 0xc0, !PT ;  /* 0x000000011eff7812 */ /* 0x000fe4000780c0ff */
[----:B------:R-:W-:-:S11]  /*0ac0*/  IADD3 R14, PT, PT, R14, 0x4, RZ ;  /* 0x000000040e0e7810 */ /* 0x000fd60007ffe0ff */
[----:B------:R-:W0:Y:S01]  /*0ad0*/  @!P0 S2R R21, SR_CgaCtaId ;  /* 0x0000000000158919 */ /* 0x000e220000008800 */
[----:B------:R-:W-:Y:S01]  /*0ae0*/  @!P0 MOV R18, 0x400 ;  /* 0x0000040000128802 */ /* 0x000fe20000000f00 */
[----:B------:R-:W-:-:S03]  /*0af0*/  @!P0 IMAD.MOV.U32 R23, RZ, RZ, -0x800001 ;  /* 0xff7fffffff178424 */ /* 0x000fc600078e00ff */
[----:B------:R-:W-:Y:S02]  /*0b00*/  @!P0 IADD3 R20, PT, PT, R18, 0x20, RZ ;  /* 0x0000002012148810 */ /* 0x000fe40007ffe0ff */
[----:B------:R-:W-:Y:S02]  /*0b10*/  @!P0 IADD3 R18, PT, PT, R15, R24, RZ ;  /* 0x000000180f128210 */ /* 0x000fe40007ffe0ff */
[----:B0-----:R-:W-:-:S04]  /*0b20*/  @!P0 LEA R21, R21, R20, 0x18 ;  /* 0x0000001415158211 */ /* 0x001fc800078ec0ff */
[----:B------:R-:W-:-:S05]  /*0b30*/  @!P0 LEA R18, R18, R21, 0x2 ;  /* 0x0000001512128211 */ /* 0x000fca00078e10ff */
[----:B------:R0:W-:Y:S01]  /*0b40*/  @!P0 STS [R18], R23 ;  /* 0x0000001712008388 */ /* 0x0001e20000000800 */
[----:B------:R-:W-:-:S13]  /*0b50*/  ISETP.GE.U32.AND P0, PT, R14, R5, PT ;  /* 0x000000050e00720c */ /* 0x000fda0003f06070 */
[----:B0-----:R-:W-:Y:S05]  /*0b60*/  @!P0 BRA `(.L_x_7119) ;  /* 0xfffffffc00588947 */ /* 0x001fea000383ffff */
.L_x_7117:
[----:B------:R-:W-:Y:S05]  /*0b70*/  BSYNC.RECONVERGENT B6 ;  /* 0x0000000000067941 */ /* 0x000fea0003800200 */
.L_x_7116:
        /* <DEDUP_REMOVED lines=10> */
.L_x_7161:
        /* <DEDUP_REMOVED lines=10> */
[----:B------:R-:W-:Y:S02]  /*0cc0*/  MOV R12, 0xff7fffff ;  /* 0xff7fffff000c7802 */ /* 0x000fe40000000f00 */
[----:B------:R-:W-:Y:S01]  /*0cd0*/  LEA R16, R16, R2, 0x2 ;  /* 0x0000000210107211 */ /* 0x000fe200078e10ff */
        /* <DEDUP_REMOVED lines=28> */
.L_x_7125:
        /* <DEDUP_REMOVED lines=11> */
.L_x_7124:
[----:B------:R-:W-:Y:S05]  /*0f50*/  BSYNC.RECONVERGENT B1 ;  /* 0x0000000000017941 */ /* 0x000fea0003800200 */
.L_x_7123:
        /* <DEDUP_REMOVED lines=12> */
.L_x_7128:
        /* <DEDUP_REMOVED lines=41> */
[----:B------:R-:W-:Y:S01]  /*12b0*/  FMUL.FTZ R34, R37, 1.4426950216293334961 ;  /* 0x3fb8aa3b25227820 */ /* 0x000fe20000410000 */
[C---:B------:R-:W-:Y:S01]  /*12c0*/  FADD.FTZ R35, -R2.reuse, R35 ;  /* 0x0000002302237221 */ /* 0x040fe20000010100 */
[----:B0-----:R-:W-:Y:S01]  /*12d0*/  FADD.FTZ R3, R3, R14 ;  /* 0x0000000e03037221 */ /* 0x001fe20000010000 */
[----:B------:R-:W0:Y:S01]  /*12e0*/  MUFU.EX2 R28, R28 ;  /* 0x0000001c001c7308 */ /* 0x000e220000000800 */
[C---:B------:R-:W-:Y:S01]  /*12f0*/  FADD.FTZ R31, -R2.reuse, R31 ;  /* 0x0000001f021f7221 */ /* 0x040fe20000010100 */
[----:B------:R-:W-:Y:S01]  /*1300*/  FMUL.FTZ R35, R35, 1.4426950216293334961 ;  /* 0x3fb8aa3b23237820 */ /* 0x000fe20000410000 */
[----:B------:R-:W-:Y:S01]  /*1310*/  FADD.FTZ R3, R3, R18 ;  /* 0x0000001203037221 */ /* 0x000fe20000010000 */
[----:B------:R-:W3:Y:S01]  /*1320*/  MUFU.EX2 R34, R34 ;  /* 0x0000002200227308 */ /* 0x000ee20000000800 */
[----:B------:R-:W-:Y:S01]  /*1330*/  FMUL.FTZ R31, R31, 1.4426950216293334961 ;  /* 0x3fb8aa3b1f1f7820 */ /* 0x000fe20000410000 */
[C---:B------:R-:W-:Y:S01]  /*1340*/  FADD.FTZ R27, -R2.reuse, R27 ;  /* 0x0000001b021b7221 */ /* 0x040fe20000010100 */
[----:B-1----:R-:W-:Y:S01]  /*1350*/  FADD.FTZ R3, R3, R24 ;  /* 0x0000001803037221 */ /* 0x002fe20000010000 */
[----:B------:R-:W1:Y:S01]  /*1360*/  MUFU.EX2 R36, R35 ;  /* 0x0000002300247308 */ /* 0x000e620000000800 */
[----:B------:R3:W-:Y:S01]  /*1370*/  STS [R13+-0x400], R20 ;  /* 0xfffc00140d007388 */ /* 0x0007e20000000800 */
[----:B------:R-:W-:Y:S01]  /*1380*/  FMUL.FTZ R27, R27, 1.4426950216293334961 ;  /* 0x3fb8aa3b1b1b7820 */ /* 0x000fe20000410000 */
[----:B------:R-:W-:Y:S01]  /*1390*/  FADD.FTZ R3, R3, R26 ;  /* 0x0000001a03037221 */ /* 0x000fe20000010000 */
[C---:B------:R-:W-:Y:S01]  /*13a0*/  FADD.FTZ R23, -R2.reuse, R23 ;  /* 0x0000001702177221 */ /* 0x040fe20000010100 */
[----:B------:R-:W5:Y:S01]  /*13b0*/  MUFU.EX2 R38, R31 ;  /* 0x0000001f00267308 */ /* 0x000f620000000800 */
[----:B------:R1:W-:Y:S01]  /*13c0*/  STS [R13+-0x200], R22 ;  /* 0xfffe00160d007388 */ /* 0x0003e20000000800 */
[----:B0-----:R-:W-:Y:S01]  /*13d0*/  FADD.FTZ R3, R3, R28 ;  /* 0x0000001c03037221 */ /* 0x001fe20000010000 */
[C---:B--2---:R-:W-:Y:S01]  /*13e0*/  FADD.FTZ R21, -R2.reuse, R21 ;  /* 0x0000001502157221 */ /* 0x044fe20000010100 */
[----:B------:R-:W-:Y:S01]  /*13f0*/  FMUL.FTZ R23, R23, 1.4426950216293334961 ;  /* 0x3fb8aa3b17177820 */ /* 0x000fe20000410000 */
[----:B------:R-:W-:Y:S01]  /*1400*/  STS [R13], R14 ;  /* 0x0000000e0d007388 */ /* 0x000fe20000000800 */
[----:B---3--:R-:W0:Y:S01]  /*1410*/  MUFU.EX2 R20, R27 ;  /* 0x0000001b00147308 */ /* 0x008e220000000800 */
[----:B------:R-:W-:Y:S01]  /*1420*/  FADD.FTZ R3, R3, R34 ;  /* 0x0000002203037221 */ /* 0x000fe20000010000 */
[C---:B------:R-:W-:Y:S01]  /*1430*/  FADD.FTZ R25, -R2.reuse, R25 ;  /* 0x0000001902197221 */ /* 0x040fe20000010100 */
[----:B------:R-:W-:Y:S01]  /*1440*/  FMUL.FTZ R21, R21, 1.4426950216293334961 ;  /* 0x3fb8aa3b15157820 */ /* 0x000fe20000410000 */
[C---:B----4-:R-:W-:Y:S01]  /*1450*/  FADD.FTZ R29, -R2.reuse, R29 ;  /* 0x0000001d021d7221 */ /* 0x050fe20000010100 */
[----:B-1----:R-:W1:Y:S01]  /*1460*/  MUFU.EX2 R22, R23 ;  /* 0x0000001700167308 */ /* 0x002e620000000800 */
[----:B------:R-:W-:Y:S01]  /*1470*/  FADD.FTZ R3, R3, R36 ;  /* 0x0000002403037221 */ /* 0x000fe20000010000 */
[----:B------:R-:W-:Y:S01]  /*1480*/  FMUL.FTZ R25, R25, 1.4426950216293334961 ;  /* 0x3fb8aa3b19197820 */ /* 0x000fe20000410000 */
[----:B-----5:R-:W-:Y:S01]  /*1490*/  FADD.FTZ R33, -R2, R33 ;  /* 0x0000002102217221 */ /* 0x020fe20000010100 */
[----:B------:R-:W2:Y:S01]  /*14a0*/  MUFU.EX2 R40, R21 ;  /* 0x0000001500287308 */ /* 0x000ea20000000800 */
[----:B------:R-:W-:Y:S01]  /*14b0*/  FADD.FTZ R3, R3, R38 ;  /* 0x0000002603037221 */ /* 0x000fe20000010000 */
[----:B------:R-:W-:Y:S01]  /*14c0*/  FMUL.FTZ R29, R29, 1.4426950216293334961 ;  /* 0x3fb8aa3b1d1d7820 */ /* 0x000fe20000410000 */
[----:B------:R-:W-:Y:S01]  /*14d0*/  FMUL.FTZ R33, R33, 1.4426950216293334961 ;  /* 0x3fb8aa3b21217820 */ /* 0x000fe20000410000 */
[----:B------:R-:W3:Y:S01]  /*14e0*/  MUFU.EX2 R42, R25 ;  /* 0x00000019002a7308 */ /* 0x000ee20000000800 */
[----:B0-----:R-:W-:Y:S01]  /*14f0*/  FADD.FTZ R3, R3, R20 ;  /* 0x0000001403037221 */ /* 0x001fe20000010000 */
[----:B------:R-:W-:Y:S02]  /*1500*/  STS [R13+0x200], R18 ;  /* 0x000200120d007388 */ /* 0x000fe40000000800 */
[----:B------:R-:W0:Y:S01]  /*1510*/  MUFU.EX2 R44, R29 ;  /* 0x0000001d002c7308 */ /* 0x000e220000000800 */
[----:B-1----:R-:W-:Y:S01]  /*1520*/  FADD.FTZ R3, R3, R22 ;  /* 0x0000001603037221 */ /* 0x002fe20000010000 */
[----:B------:R-:W-:Y:S02]  /*1530*/  STS [R13+0x400], R24 ;  /* 0x000400180d007388 */ /* 0x000fe40000000800 */
[----:B------:R-:W1:Y:S01]  /*1540*/  MUFU.EX2 R46, R33 ;  /* 0x00000021002e7308 */ /* 0x000e620000000800 */
[----:B--2---:R-:W-:Y:S01]  /*1550*/  FADD.FTZ R3, R3, R40 ;  /* 0x0000002803037221 */ /* 0x004fe20000010000 */
[----:B------:R-:W-:Y:S03]  /*1560*/  STS [R13+0x600], R26 ;  /* 0x0006001a0d007388 */ /* 0x000fe60000000800 */
[----:B---3--:R-:W-:Y:S01]  /*1570*/  FADD.FTZ R3, R3, R42 ;  /* 0x0000002a03037221 */ /* 0x008fe20000010000 */
[----:B------:R-:W-:Y:S03]  /*1580*/  STS [R13+0x800], R28 ;  /* 0x0008001c0d007388 */ /* 0x000fe60000000800 */
[----:B0-----:R-:W-:Y:S01]  /*1590*/  FADD.FTZ R3, R3, R44 ;  /* 0x0000002c03037221 */ /* 0x001fe20000010000 */
[----:B------:R-:W-:Y:S03]  /*15a0*/  STS [R13+0xa00], R34 ;  /* 0x000a00220d007388 */ /* 0x000fe60000000800 */
[----:B-1----:R-:W-:Y:S01]  /*15b0*/  FADD.FTZ R3, R3, R46 ;  /* 0x0000002e03037221 */ /* 0x002fe20000010000 */
        /* <DEDUP_REMOVED lines=10> */
.L_x_7127:
[----:B------:R-:W-:Y:S05]  /*1660*/  BSYNC.RECONVERGENT B1 ;  /* 0x0000000000017941 */ /* 0x000fea0003800200 */
.L_x_7126:
        /* <DEDUP_REMOVED lines=29> */
[----:B0-----:R-:W-:Y:S01]  /*1840*/  FADD.FTZ R3, R3, R14 ;  /* 0x0000000e03037221 */ /* 0x001fe20000010000 */
[C---:B------:R-:W-:Y:S01]  /*1850*/  FADD.FTZ R31, -R2.reuse, R31 ;  /* 0x0000001f021f7221 */ /* 0x040fe20000010100 */
[----:B------:R-:W-:Y:S01]  /*1860*/  FMUL.FTZ R29, R29, 1.4426950216293334961 ;  /* 0x3fb8aa3b1d1d7820 */ /* 0x000fe20000410000 */
[----:B------:R-:W0:Y:S01]  /*1870*/  MUFU.EX2 R24, R27 ;  /* 0x0000001b00187308 */ /* 0x000e220000000800 */
[----:B-1----:R-:W-:Y:S01]  /*1880*/  FADD.FTZ R3, R3, R18 ;  /* 0x0000001203037221 */ /* 0x002fe20000010000 */
[----:B------:R-:W-:Y:S01]  /*1890*/  FADD.FTZ R33, -R2, R33 ;  /* 0x0000002102217221 */ /* 0x000fe20000010100 */
[----:B------:R-:W-:Y:S01]  /*18a0*/  FMUL.FTZ R31, R31, 1.4426950216293334961 ;  /* 0x3fb8aa3b1f1f7820 */ /* 0x000fe20000410000 */
[----:B------:R-:W1:Y:S01]  /*18b0*/  MUFU.EX2 R26, R29 ;  /* 0x0000001d001a7308 */ /* 0x000e620000000800 */
[----:B--2---:R-:W-:Y:S01]  /*18c0*/  FADD.FTZ R3, R3, R20 ;  /* 0x0000001403037221 */ /* 0x004fe20000010000 */
[----:B------:R-:W-:Y:S01]  /*18d0*/  FMUL.FTZ R33, R33, 1.4426950216293334961 ;  /* 0x3fb8aa3b21217820 */ /* 0x000fe20000410000 */
[----:B------:R-:W-:Y:S01]  /*18e0*/  STS [R13+-0x400], R14 ;  /* 0xfffc000e0d007388 */ /* 0x000fe20000000800 */
[----:B------:R-:W2:Y:S01]  /*18f0*/  MUFU.EX2 R28, R31 ;  /* 0x0000001f001c7308 */ /* 0x000ea20000000800 */
[----:B---3--:R-:W-:-:S02]  /*1900*/  FADD.FTZ R3, R3, R22 ;  /* 0x0000001603037221 */ /* 0x008fc40000010000 */
[----:B------:R-:W-:Y:S01]  /*1910*/  STS [R13+-0x200], R18 ;  /* 0xfffe00120d007388 */ /* 0x000fe20000000800 */
[----:B------:R-:W3:Y:S01]  /*1920*/  MUFU.EX2 R34, R33 ;  /* 0x0000002100227308 */ /* 0x000ee20000000800 */
[----:B0-----:R-:W-:Y:S02]  /*1930*/  FADD.FTZ R3, R3, R24 ;  /* 0x0000001803037221 */ /* 0x001fe40000010000 */
[----:B------:R-:W-:Y:S02]  /*1940*/  STS [R13], R20 ;  /* 0x000000140d007388 */ /* 0x000fe40000000800 */
[----:B-1----:R-:W-:Y:S02]  /*1950*/  FADD.FTZ R3, R3, R26 ;  /* 0x0000001a03037221 */ /* 0x002fe40000010000 */
[----:B------:R-:W-:Y:S02]  /*1960*/  STS [R13+0x200], R22 ;  /* 0x000200160d007388 */ /* 0x000fe40000000800 */
[----:B--2---:R-:W-:-:S02]  /*1970*/  FADD.FTZ R3, R3, R28 ;  /* 0x0000001c03037221 */ /* 0x004fc40000010000 */
[----:B------:R-:W-:Y:S02]  /*1980*/  STS [R13+0x400], R24 ;  /* 0x000400180d007388 */ /* 0x000fe40000000800 */
[----:B---3--:R-:W-:Y:S02]  /*1990*/  FADD.FTZ R3, R3, R34 ;  /* 0x0000002203037221 */ /* 0x008fe40000010000 */
[----:B------:R-:W-:Y:S04]  /*19a0*/  STS [R13+0x600], R26 ;  /* 0x0006001a0d007388 */ /* 0x000fe80000000800 */
[----:B------:R-:W-:Y:S04]  /*19b0*/  STS [R13+0x800], R28 ;  /* 0x0008001c0d007388 */ /* 0x000fe80000000800 */
[----:B------:R0:W-:Y:S02]  /*19c0*/  STS [R13+0xa00], R34 ;  /* 0x000a00220d007388 */ /* 0x0001e40000000800 */
[----:B0-----:R-:W-:-:S07]  /*19d0*/  IADD3 R13, PT, PT, R13, 0x1000, RZ ;  /* 0x000010000d0d7810 */ /* 0x001fce0007ffe0ff */
.L_x_7130:
[----:B------:R-:W-:Y:S05]  /*19e0*/  BSYNC.RECONVERGENT B1 ;  /* 0x0000000000017941 */ /* 0x000fea0003800200 */
.L_x_7129:
        /* <DEDUP_REMOVED lines=9> */
[C---:B--2---:R-:W-:Y:S01]  /*1a80*/  FADD.FTZ R23, -R2.reuse, R23 ;  /* 0x0000001702177221 */ /* 0x044fe20000010100 */
[----:B------:R-:W-:Y:S02]  /*1a90*/  FMUL.FTZ R21, R21, 1.4426950216293334961 ;  /* 0x3fb8aa3b15157820 */ /* 0x000fe40000410000 */
        /* <DEDUP_REMOVED lines=15> */
.L_x_7122:
[----:B------:R-:W-:Y:S05]  /*1b90*/  BSYNC.RECONVERGENT B0 ;  /* 0x0000000000007941 */ /* 0x000fea0003800200 */
.L_x_7121:
        /* <DEDUP_REMOVED lines=27> */
[----:B------:R-:W-:Y:S01]  /*1d50*/  ISETP.GE.U32.AND P1, PT, R12, 0x180, PT ;  /* 0x000001800c00780c */ /* 0x000fe20003f26070 */
[----:B------:R-:W-:Y:S01]  /*1d60*/  IMAD.MOV.U32 R12, RZ, RZ, R30 ;  /* 0x000000ffff0c7224 */ /* 0x000fe200078e001e */
        /* <DEDUP_REMOVED lines=11> */
.L_x_7135:
[----:B------:R-:W1:Y:S01]  /*1e20*/  LDS R15, [R13] ;  /* 0x000000000d0f7984 */ /* 0x000e620000000800 */
[----:B------:R-:W-:-:S04]  /*1e30*/  IADD3 R14, PT, PT, R14, 0x1, RZ ;  /* 0x000000010e0e7810 */ /* 0x000fc80007ffe0ff */
[----:B------:R-:W-:Y:S01]  /*1e40*/  ISETP.NE.AND P0, PT, R14, RZ, PT ;  /* 0x000000ff0e00720c */ /* 0x000fe20003f05270 */
[----:B-1----:R-:W-:-:S05]  /*1e50*/  FMUL.FTZ R16, R15, R10 ;  /* 0x0000000a0f107220 */ /* 0x002fca0000410000 */
[----:B------:R1:W-:Y:S02]  /*1e60*/  STS [R13], R16 ;  /* 0x000000100d007388 */ /* 0x0003e40000000800 */
[----:B-1----:R-:W-:-:S05]  /*1e70*/  IADD3 R13, PT, PT, R13, 0x200, RZ ;  /* 0x000002000d0d7810 */ /* 0x002fca0007ffe0ff */
[----:B------:R-:W-:Y:S05]  /*1e80*/  @P0 BRA `(.L_x_7135) ;  /* 0xfffffffc00e40947 */ /* 0x000fea000383ffff */
.L_x_7134:
[----:B------:R-:W-:Y:S05]  /*1e90*/  BSYNC.RECONVERGENT B1 ;  /* 0x0000000000017941 */ /* 0x000fea0003800200 */
.L_x_7133:
        /* <DEDUP_REMOVED lines=12> */
.L_x_7138:
        /* <DEDUP_REMOVED lines=52> */
.L_x_7137:
[----:B------:R-:W-:Y:S05]  /*22a0*/  BSYNC.RECONVERGENT B1 ;  /* 0x0000000000017941 */ /* 0x000fea0003800200 */
.L_x_7136:
        /* <DEDUP_REMOVED lines=31> */
.L_x_7140:
[----:B------:R-:W-:Y:S05]  /*24a0*/  BSYNC.RECONVERGENT B1 ;  /* 0x0000000000017941 */ /* 0x000fea0003800200 */
.L_x_7139:
        /* <DEDUP_REMOVED lines=14> */
.L_x_7132:
[----:B------:R-:W-:Y:S05]  /*2590*/  BSYNC.RECONVERGENT B0 ;  /* 0x0000000000007941 */ /* 0x000fea0003800200 */
.L_x_7131:
        /* <DEDUP_REMOVED lines=19> */
.L_x_7142:
[----:B------:R-:W-:Y:S05]  /*26d0*/  BSYNC.RECONVERGENT B0 ;  /* 0x0000000000007941 */ /* 0x000fea0003800200 */
.L_x_7141:
[----:B------:R-:W-:Y:S04]  /*26e0*/  BSSY.RECONVERGENT B6, `(.L_x_7143) ;  /* 0x000004c000067945 */ /* 0x000fe80003800200 */
[----:B------:R-:W-:Y:S05]  /*26f0*/  @P1 BRA `(.L_x_7144) ;  /* 0x0000000400281947 */ /* 0x000fea0003800000 */
[----:B------:R-:W4:Y:S01]  /*2700*/  LDC R19, c[0x0][0x400] ;  /* 0x00010000ff137b82 */ /* 0x000f220000000800 */
[----:B--2---:R-:W2:Y:S01]  /*2710*/  I2F.RP R9, R4 ;  /* 0x0000000400097306 */ /* 0x004ea20000209400 */
[----:B------:R-:W5:Y:S06]  /*2720*/  LDCU UR4, c[0x0][0x3fc] ;  /* 0x00007f80ff0477ac */ /* 0x000f6c0008000800 */
[----:B---3--:R-:W3:Y:S01]  /*2730*/  LDC R13, c[0x0][0x404] ;  /* 0x00010100ff0d7b82 */ /* 0x008ee20000000800 */
[----:B--2---:R-:W0:Y:S01]  /*2740*/  MUFU.RCP R9, R9 ;  /* 0x0000000900097308 */ /* 0x004e220000001000 */
[----:B----4-:R-:W-:-:S02]  /*2750*/  IABS R0, R19 ;  /* 0x0000001300007213 */ /* 0x010fc40000000000 */
[----:B------:R-:W-:-:S05]  /*2760*/  ISETP.NE.AND P1, PT, R19, RZ, PT ;  /* 0x000000ff1300720c */ /* 0x000fca0003f25270 */
[----:B------:R-:W2:Y:S01]  /*2770*/  I2F.RP R12, R0 ;  /* 0x00000000000c7306 */ /* 0x000ea20000209400 */
[----:B---3--:R-:W-:Y:S01]  /*2780*/  ISETP.NE.AND P2, PT, R13, RZ, PT ;  /* 0x000000ff0d00720c */ /* 0x008fe20003f45270 */
[----:B0-----:R-:W-:Y:S01]  /*2790*/  VIADD R2, R9, 0xffffffe ;  /* 0x0ffffffe09027836 */ /* 0x001fe20000000000 */
[----:B------:R-:W-:-:S05]  /*27a0*/  IABS R16, R13 ;  /* 0x0000000d00107213 */ /* 0x000fca0000000000 */
[----:B-1----:R0:W1:Y:S08]  /*27b0*/  F2I.FTZ.U32.TRUNC.NTZ R3, R2 ;  /* 0x0000000200037305 */ /* 0x002070000021f000 */
[----:B--2---:R-:W2:Y:S01]  /*27c0*/  MUFU.RCP R12, R12 ;  /* 0x0000000c000c7308 */ /* 0x004ea20000001000 */
[----:B0-----:R-:W-:Y:S01]  /*27d0*/  IMAD.MOV.U32 R2, RZ, RZ, RZ ;  /* 0x000000ffff027224 */ /* 0x001fe200078e00ff */
[----:B-1----:R-:W-:-:S05]  /*27e0*/  IADD3 R15, PT, PT, RZ, -R3, RZ ;  /* 0x80000003ff0f7210 */ /* 0x002fca0007ffe0ff */
[----:B------:R-:W-:-:S04]  /*27f0*/  IMAD R9, R15, R4, RZ ;  /* 0x000000040f097224 */ /* 0x000fc800078e02ff */
[----:B------:R-:W-:Y:S01]  /*2800*/  IMAD.HI.U32 R14, R3, R9, R2 ;  /* 0x00000009030e7227 */ /* 0x000fe200078e0002 */
[----:B--2---:R-:W-:Y:S02]  /*2810*/  IADD3 R10, PT, PT, R12, 0xffffffe, RZ ;  /* 0x0ffffffe0c0a7810 */ /* 0x004fe40007ffe0ff */
[----:B-----5:R-:W-:Y:S02]  /*2820*/  IADD3 R12, PT, PT, R7, -UR4, RZ ;  /* 0x80000004070c7c10 */ /* 0x020fe4000fffe0ff */
[----:B------:R0:W1:Y:S02]  /*2830*/  F2I.FTZ.U32.TRUNC.NTZ R11, R10 ;  /* 0x0000000a000b7305 */ /* 0x000064000021f000 */
[----:B0-----:R-:W-:Y:S01]  /*2840*/  HFMA2 R10, -RZ, RZ, 0, 0 ;  /* 0x00000000ff0a7431 */ /* 0x001fe200000001ff */
[----:B-1----:R-:W-:-:S05]  /*2850*/  IADD3 R17, PT, PT, RZ, -R11, RZ ;  /* 0x8000000bff117210 */ /* 0x002fca0007ffe0ff */
[----:B------:R-:W-:-:S04]  /*2860*/  IMAD R15, R17, R0, RZ ;  /* 0x00000000110f7224 */ /* 0x000fc800078e02ff */
[----:B------:R-:W-:-:S07]  /*2870*/  IMAD.HI.U32 R18, R11, R15, R10 ;  /* 0x0000000f0b127227 */ /* 0x000fce00078e000a */
.L_x_7146:
        /* <DEDUP_REMOVED lines=34> */
.L_x_7145:
        /* <DEDUP_REMOVED lines=16> */
.L_x_7144:
[----:B------:R-:W-:Y:S05]  /*2ba0*/  BSYNC.RECONVERGENT B6 ;  /* 0x0000000000067941 */ /* 0x000fea0003800200 */
.L_x_7143:
[----:B------:R-:W-:-:S03]  /*2bb0*/  UMOV UR4, 0xffffffff ;  /* 0xffffffff00047882 */ /* 0x000fc60000000000 */
[----:B------:R-:W-:Y:S05]  /*2bc0*/  BRA.DIV UR4, `(.L_x_7147) ;  /* 0x0000001e04287947 */ /* 0x000fea000b800000 */
[----:B------:R-:W-:Y:S01]  /*2bd0*/  IMAD.MOV.U32 R7, RZ, RZ, RZ ;  /* 0x000000ffff077224 */ /* 0x000fe200078e00ff */
[----:B------:R-:W-:Y:S01]  /*2be0*/  MOV R5, RZ ;  /* 0x000000ff00057202 */ /* 0x000fe20000000f00 */
[----:B-1-3--:R-:W-:Y:S02]  /*2bf0*/  HFMA2 R3, -RZ, RZ, 0, 0 ;  /* 0x00000000ff037431 */ /* 0x00afe400000001ff */
[----:B------:R-:W-:Y:S02]  /*2c00*/  IMAD.MOV.U32 R29, RZ, RZ, RZ ;  /* 0x000000ffff1d7224 */ /* 0x000fe400078e00ff */
[----:B------:R-:W-:Y:S01]  /*2c10*/  FADD.FTZ R7, RZ, R7 ;  /* 0x00000007ff077221 */ /* 0x000fe20000010000 */
[----:B--2---:R-:W-:Y:S02]  /*2c20*/  HFMA2 R9, -RZ, RZ, 0, 0 ;  /* 0x00000000ff097431 */ /* 0x004fe400000001ff */
[----:B------:R-:W-:Y:S01]  /*2c30*/  FADD.FTZ R5, RZ, R5 ;  /* 0x00000005ff057221 */ /* 0x000fe20000010000 */
[----:B------:R-:W-:Y:S01]  /*2c40*/  FADD.FTZ R29, RZ, R29 ;  /* 0x0000001dff1d7221 */ /* 0x000fe20000010000 */
[----:B------:R-:W-:Y:S01]  /*2c50*/  FADD.FTZ R3, RZ, R3 ;  /* 0x00000003ff037221 */ /* 0x000fe20000010000 */
[----:B------:R-:W1:Y:S01]  /*2c60*/  SHFL.BFLY PT, R6, R7, 0x1, 0x1f ;  /* 0x0c201f0007067f89 */ /* 0x000e6200000e0000 */
[----:B------:R-:W-:Y:S01]  /*2c70*/  FADD.FTZ R9, RZ, R9 ;  /* 0x00000009ff097221 */ /* 0x000fe20000010000 */
[----:B------:R-:W-:Y:S01]  /*2c80*/  HFMA2 R31, -RZ, RZ, 0, 0 ;  /* 0x00000000ff1f7431 */ /* 0x000fe200000001ff */
[----:B------:R-:W-:Y:S01]  /*2c90*/  MOV R27, RZ ;  /* 0x000000ff001b7202 */ /* 0x000fe20000000f00 */
[----:B------:R-:W2:Y:S01]  /*2ca0*/  SHFL.BFLY PT, R4, R5, 0x1, 0x1f ;  /* 0x0c201f0005047f89 */ /* 0x000ea200000e0000 */
[----:B------:R-:W-:Y:S01]  /*2cb0*/  HFMA2 R14, -RZ, RZ, 0, 0 ;  /* 0x00000000ff0e7431 */ /* 0x000fe200000001ff */
[----:B------:R-:W-:Y:S01]  /*2cc0*/  MOV R17, RZ ;  /* 0x000000ff00117202 */ /* 0x000fe20000000f00 */
[----:B------:R-:W-:Y:S01]  /*2cd0*/  FADD.FTZ R31, RZ, R31 ;  /* 0x0000001fff1f7221 */ /* 0x000fe20000010000 */
[----:B------:R-:W3:Y:S01]  /*2ce0*/  SHFL.BFLY PT, R26, R29, 0x1, 0x1f ;  /* 0x0c201f001d1a7f89 */ /* 0x000ee200000e0000 */
[----:B------:R-:W-:Y:S01]  /*2cf0*/  MOV R0, RZ ;  /* 0x000000ff00007202 */ /* 0x000fe20000000f00 */
[----:B------:R-:W-:Y:S01]  /*2d00*/  IMAD.MOV.U32 R21, RZ, RZ, RZ ;  /* 0x000000ffff157224 */ /* 0x000fe200078e00ff */
[----:B------:R-:W-:Y:S01]  /*2d10*/  MOV R23, RZ ;  /* 0x000000ff00177202 */ /* 0x000fe20000000f00 */
[----:B0-----:R-:W0:Y:S01]  /*2d20*/  SHFL.BFLY PT, R2, R3, 0x1, 0x1f ;  /* 0x0c201f0003027f89 */ /* 0x001e2200000e0000 */
[----:B------:R-:W-:Y:S01]  /*2d30*/  FADD.FTZ R27, RZ, R27 ;  /* 0x0000001bff1b7221 */ /* 0x000fe20000010000 */
[----:B------:R-:W-:Y:S01]  /*2d40*/  FADD.FTZ R21, RZ, R21 ;  /* 0x00000015ff157221 */ /* 0x000fe20000010000 */
[----:B------:R-:W-:Y:S01]  /*2d50*/  FADD.FTZ R17, RZ, R17 ;  /* 0x00000011ff117221 */ /* 0x000fe20000010000 */
[----:B------:R-:W4:Y:S01]  /*2d60*/  SHFL.BFLY PT, R8, R9, 0x1, 0x1f ;  /* 0x0c201f0009087f89 */ /* 0x000f2200000e0000 */
[----:B------:R-:W-:Y:S01]  /*2d70*/  FADD.FTZ R0, RZ, R0 ;  /* 0x00000000ff007221 */ /* 0x000fe20000010000 */
[--C-:B------:R-:W-:Y:S01]  /*2d80*/  FADD.FTZ R44, RZ, R14.reuse ;  /* 0x0000000eff2c7221 */ /* 0x100fe20000010000 */
[----:B------:R-:W-:Y:S01]  /*2d90*/  FADD.FTZ R36, RZ, R14 ;  /* 0x0000000eff247221 */ /* 0x000fe20000010000 */
[----:B------:R-:W5:Y:S01]  /*2da0*/  SHFL.BFLY PT, R28, R31, 0x1, 0x1f ;  /* 0x0c201f001f1c7f89 */ /* 0x000f6200000e0000 */
[----:B------:R-:W-:Y:S01]  /*2db0*/  FADD.FTZ R23, RZ, R23 ;  /* 0x00000017ff177221 */ /* 0x000fe20000010000 */
[----:B------:R-:W-:Y:S01]  /*2dc0*/  CS2R R38, SRZ ;  /* 0x0000000000267805 */ /* 0x000fe2000001ff00 */
[----:B------:R-:W-:-:S02]  /*2dd0*/  HFMA2 R19, -RZ, RZ, 0, 0 ;  /* 0x00000000ff137431 */ /* 0x000fc400000001ff */
[----:B-1----:R-:W-:Y:S01]  /*2de0*/  FADD.FTZ R6, R7, R6 ;  /* 0x0000000607067221 */ /* 0x002fe20000010000 */
[----:B------:R-:W-:Y:S01]  /*2df0*/  MOV R34, RZ ;  /* 0x000000ff00227202 */ /* 0x000fe20000000f00 */
[----:B------:R-:W-:Y:S01]  /*2e00*/  HFMA2 R25, -RZ, RZ, 0, 0 ;  /* 0x00000000ff197431 */ /* 0x000fe200000001ff */
[----:B------:R-:W1:Y:S01]  /*2e10*/  SHFL.BFLY PT, R24, R27, 0x1, 0x1f ;  /* 0x0c201f001b187f89 */ /* 0x000e6200000e0000 */
[----:B--2---:R-:W-:Y:S01]  /*2e20*/  FADD.FTZ R7, R5, R4 ;  /* 0x0000000405077221 */ /* 0x004fe20000010000 */
[----:B------:R-:W-:Y:S02]  /*2e30*/  HFMA2 R4, -RZ, RZ, 0, 0 ;  /* 0x00000000ff047431 */ /* 0x000fe400000001ff */
[----:B------:R-:W-:Y:S01]  /*2e40*/  FADD.FTZ R19, RZ, R19 ;  /* 0x00000013ff137221 */ /* 0x000fe20000010000 */
[----:B------:R-:W2:Y:S01]  /*2e50*/  SHFL.BFLY PT, R18, R21, 0x1, 0x1f ;  /* 0x0c201f0015127f89 */ /* 0x000ea200000e0000 */
[----:B---3--:R-:W-:Y:S01]  /*2e60*/  FADD.FTZ R26, R29, R26 ;  /* 0x0000001a1d1a7221 */ /* 0x008fe20000010000 */
[----:B------:R-:W-:Y:S01]  /*2e70*/  MOV R29, RZ ;  /* 0x000000ff001d7202 */ /* 0x000fe20000000f00 */
[----:B------:R-:W-:Y:S01]  /*2e80*/  FADD.FTZ R4, RZ, R4 ;  /* 0x00000004ff047221 */ /* 0x000fe20000010000 */
[----:B------:R-:W3:Y:S01]  /*2e90*/  SHFL.BFLY PT, R10, R17, 0x1, 0x1f ;  /* 0x0c201f00110a7f89 */ /* 0x000ee200000e0000 */
[----:B0-----:R-:W-:Y:S01]  /*2ea0*/  FADD.FTZ R2, R3, R2 ;  /* 0x0000000203027221 */ /* 0x001fe20000010000 */
[----:B------:R-:W-:Y:S01]  /*2eb0*/  FADD.FTZ R39, RZ, R39 ;  /* 0x00000027ff277221 */ /* 0x000fe20000010000 */
[----:B------:R-:W-:Y:S01]  /*2ec0*/  FADD.FTZ R34, RZ, R34 ;  /* 0x00000022ff227221 */ /* 0x000fe20000010000 */
[----:B------:R-:W0:Y:S01]  /*2ed0*/  SHFL.BFLY PT, R35, R0, 0x1, 0x1f ;  /* 0x0c201f0000237f89 */ /* 0x000e2200000e0000 */
[----:B----4-:R-:W-:Y:S01]  /*2ee0*/  FADD.FTZ R9, R9, R8 ;  /* 0x0000000809097221 */ /* 0x010fe20000010000 */
[----:B------:R-:W-:Y:S01]  /*2ef0*/  FADD.FTZ R25, RZ, R25 ;  /* 0x00000019ff197221 */ /* 0x000fe20000010000 */
[----:B------:R-:W-:Y:S01]  /*2f00*/  FADD.FTZ R8, RZ, R14 ;  /* 0x0000000eff087221 */ /* 0x000fe20000010000 */
[----:B------:R-:W4:Y:S01]  /*2f10*/  SHFL.BFLY PT, R45, R44, 0x1, 0x1f ;  /* 0x0c201f002c2d7f89 */ /* 0x000f2200000e0000 */
[----:B------:R-:W-:Y:S01]  /*2f20*/  FADD.FTZ R29, RZ, R29 ;  /* 0x0000001dff1d7221 */ /* 0x000fe20000010000 */
[----:B-----5:R-:W-:Y:S01]  /*2f30*/  FADD.FTZ R28, R31, R28 ;  /* 0x0000001c1f1c7221 */ /* 0x020fe20000010000 */
[----:B------:R-:W-:Y:S01]  /*2f40*/  FADD.FTZ R31, RZ, R14 ;  /* 0x0000000eff1f7221 */ /* 0x000fe20000010000 */
[----:B------:R-:W5:Y:S01]  /*2f50*/  SHFL.BFLY PT, R47, R36, 0x1, 0x1f ;  /* 0x0c201f00242f7f89 */ /* 0x000f6200000e0000 */
[----:B------:R-:W-:Y:S01]  /*2f60*/  HFMA2 R40, -RZ, RZ, 0, 0 ;  /* 0x00000000ff287431 */ /* 0x000fe200000001ff */
[----:B------:R-:W-:Y:S01]  /*2f70*/  MOV R42, RZ ;  /* 0x000000ff002a7202 */ /* 0x000fe20000000f00 */
[----:B------:R-:W-:Y:S01]  /*2f80*/  FADD.FTZ R38, RZ, R38 ;  /* 0x00000026ff267221 */ /* 0x000fe20000010000 */
[----:B------:R-:W5:Y:S01]  /*2f90*/  SHFL.BFLY PT, R20, R23, 0x1, 0x1f ;  /* 0x0c201f0017147f89 */ /* 0x000f6200000e0000 */
[----:B-1----:R-:W-:Y:S01]  /*2fa0*/  FADD.FTZ R24, R27, R24 ;  /* 0x000000181b187221 */ /* 0x002fe20000010000 */
[----:B------:R-:W-:-:S02]  /*2fb0*/  HFMA2 R27, -RZ, RZ, 0, 0 ;  /* 0x00000000ff1b7431 */ /* 0x000fc400000001ff */
[----:B------:R-:W-:Y:S01]  /*2fc0*/  FADD.FTZ R40, RZ, R40 ;  /* 0x00000028ff287221 */ /* 0x000fe20000010000 */
        /* <DEDUP_REMOVED lines=10> */
[----:B------:R-:W-:-:S02]  /*3070*/  IMAD.MOV.U32 R0, RZ, RZ, RZ ;  /* 0x000000ffff007224 */ /* 0x000fc400078e00ff */
        /* <DEDUP_REMOVED lines=10> */
[----:B------:R-:W-:Y:S01]  /*3120*/  FADD.FTZ R20, R23, R20 ;  /* 0x0000001417147221 */ /* 0x000fe20000010000 */
[----:B------:R-:W-:-:S02]  /*3130*/  IMAD.MOV.U32 R23, RZ, RZ, RZ ;  /* 0x000000ffff177224 */ /* 0x000fc400078e00ff */
[----:B------:R-:W-:Y:S01]  /*3140*/  FADD.FTZ R36, RZ, R36 ;  /* 0x00000024ff247221 */ /* 0x000fe20000010000 */
[----:B------:R-:W5:Y:S01]  /*3150*/  SHFL.BFLY PT, R14, R29, 0x1, 0x1f ;  /* 0x0c201f001d0e7f89 */ /* 0x000f6200000e0000 */
[----:B-1----:R-:W-:Y:S01]  /*3160*/  FADD.FTZ R3, R4, R3 ;  /* 0x0000000304037221 */ /* 0x002fe20000010000 */
[----:B------:R-:W-:Y:S02]  /*3170*/  HFMA2 R4, -RZ, RZ, 0, 0 ;  /* 0x00000000ff047431 */ /* 0x000fe400000001ff */
[----:B------:R-:W-:Y:S01]  /*3180*/  FADD.FTZ R23, RZ, R23 ;  /* 0x00000017ff177221 */ /* 0x000fe20000010000 */
[----:B------:R-:W-:Y:S01]  /*3190*/  FADD.FTZ R27, RZ, R27 ;  /* 0x0000001bff1b7221 */ /* 0x000fe20000010000 */
[----:B--2---:R-:W-:Y:S01]  /*31a0*/  FADD.FTZ R16, R19, R16 ;  /* 0x0000001013107221 */ /* 0x004fe20000010000 */
[----:B------:R-:W1:Y:S01]  /*31b0*/  SHFL.BFLY PT, R37, R36, 0x1, 0x1f ;  /* 0x0c201f0024257f89 */ /* 0x000e6200000e0000 */
[----:B------:R-:W-:Y:S01]  /*31c0*/  FADD.FTZ R13, RZ, R4 ;  /* 0x00000004ff0d7221 */ /* 0x000fe20000010000 */
[----:B---3--:R-:W-:-:S02]  /*31d0*/  FADD.FTZ R46, R39, R46 ;  /* 0x0000002e272e7221 */ /* 0x008fc40000010000 */
[----:B------:R-:W2:Y:S01]  /*31e0*/  SHFL.BFLY PT, R19, R0, 0x1, 0x1f ;  /* 0x0c201f0000137f89 */ /* 0x000ea200000e0000 */
[----:B0-----:R-:W-:-:S03]  /*31f0*/  FADD.FTZ R33, R34, R33 ;  /* 0x0000002122217221 */ /* 0x001fc60000010000 */
[----:B------:R-:W0:Y:S01]  /*3200*/  SHFL.BFLY PT, R39, R38, 0x1, 0x1f ;  /* 0x0c201f0026277f89 */ /* 0x000e2200000e0000 */
[----:B----4-:R-:W-:-:S03]  /*3210*/  FADD.FTZ R22, R25, R22 ;  /* 0x0000001619167221 */ /* 0x010fc60000010000 */
[----:B------:R-:W3:Y:S01]  /*3220*/  SHFL.BFLY PT, R41, R40, 0x1, 0x1f ;  /* 0x0c201f0028297f89 */ /* 0x000ee200000e0000 */
[----:B-----5:R-:W-:-:S03]  /*3230*/  FADD.FTZ R5, R8, R5 ;  /* 0x0000000508057221 */ /* 0x020fc60000010000 */
[----:B------:R-:W4:Y:S01]  /*3240*/  SHFL.BFLY PT, R43, R42, 0x1, 0x1f ;  /* 0x0c201f002a2b7f89 */ /* 0x000f2200000e0000 */
[----:B------:R-:W-:-:S03]  /*3250*/  FADD.FTZ R29, R29, R14 ;  /* 0x0000000e1d1d7221 */ /* 0x000fc60000010000 */
[----:B------:R-:W5:Y:S04]  /*3260*/  SHFL.BFLY PT, R34, R17, 0x1, 0x1f ;  /* 0x0c201f0011227f89 */ /* 0x000f6800000e0000 */
[----:B------:R-:W5:Y:S01]  /*3270*/  SHFL.BFLY PT, R48, R21, 0x1, 0x1f ;  /* 0x0c201f0015307f89 */ /* 0x000f6200000e0000 */
[----:B-1----:R-:W-:-:S03]  /*3280*/  FADD.FTZ R36, R36, R37 ;  /* 0x0000002524247221 */ /* 0x002fc60000010000 */
[----:B------:R-:W1:Y:S01]  /*3290*/  SHFL.BFLY PT, R25, R44, 0x1, 0x1f ;  /* 0x0c201f002c197f89 */ /* 0x000e6200000e0000 */
[----:B--2---:R-:W-:Y:S01]  /*32a0*/  FADD.FTZ R0, R0, R19 ;  /* 0x0000001300007221 */ /* 0x004fe20000010000 */
[----:B------:R-:W-:Y:S02]  /*32b0*/  IMAD.MOV.U32 R19, RZ, RZ, R5 ;  /* 0x000000ffff137224 */ /* 0x000fe400078e0005 */
[----:B------:R-:W2:Y:S01]  /*32c0*/  SHFL.BFLY PT, R8, R23, 0x1, 0x1f ;  /* 0x0c201f0017087f89 */ /* 0x000ea200000e0000 */
[----:B0-----:R-:W-:-:S03]  /*32d0*/  FADD.FTZ R38, R38, R39 ;  /* 0x0000002726267221 */ /* 0x001fc60000010000 */
[----:B------:R-:W0:Y:S01]  /*32e0*/  SHFL.BFLY PT, R50, R27, 0x1, 0x1f ;  /* 0x0c201f001b327f89 */ /* 0x000e2200000e0000 */
[----:B---3--:R-:W-:-:S03]  /*32f0*/  FADD.FTZ R40, R40, R41 ;  /* 0x0000002928287221 */ /* 0x008fc60000010000 */
[----:B------:R-:W3:Y:S01]  /*3300*/  SHFL.BFLY PT, R52, R31, 0x1, 0x1f ;  /* 0x0c201f001f347f89 */ /* 0x000ee200000e0000 */
[----:B----4-:R-:W-:-:S03]  /*3310*/  FADD.FTZ R42, R42, R43 ;  /* 0x0000002b2a2a7221 */ /* 0x010fc60000010000 */
[----:B------:R4:W4:Y:S01]  /*3320*/  SHFL.BFLY PT, R14, R13, 0x1, 0x1f ;  /* 0x0c201f000d0e7f89 */ /* 0x00092200000e0000 */
[----:B-----5:R-:W-:Y:S01]  /*3330*/  FADD.FTZ R17, R17, R34 ;  /* 0x0000002211117221 */ /* 0x020fe20000010000 */
[----:B------:R-:W-:Y:S01]  /*3340*/  FADD.FTZ R21, R21, R48 ;  /* 0x0000003015157221 */ /* 0x000fe20000010000 */
[----:B-1----:R-:W-:Y:S01]  /*3350*/  FADD.FTZ R25, R44, R25 ;  /* 0x000000192c197221 */ /* 0x002fe20000010000 */
[----:B--2---:R-:W-:Y:S01]  /*3360*/  FADD.FTZ R8, R23, R8 ;  /* 0x0000000817087221 */ /* 0x004fe20000010000 */
[----:B0-----:R-:W-:Y:S01]  /*3370*/  FADD.FTZ R27, R27, R50 ;  /* 0x000000321b1b7221 */ /* 0x001fe20000010000 */
[----:B---3--:R-:W-:-:S07]  /*3380*/  FADD.FTZ R31, R31, R52 ;  /* 0x000000341f1f7221 */ /* 0x008fce0000010000 */
.L_x_7226:
[C---:B------:R-:W-:Y:S01]  /*3390*/  LOP3.LUT P0, RZ, R30.reuse, 0x3, RZ, 0xc0, !PT ;  /* 0x000000031eff7812 */ /* 0x040fe2000780c0ff */
[----:B------:R-:W-:Y:S05]  /*33a0*/  WARPSYNC.ALL ;  /* 0x0000000000007948 */ /* 0x000fea0003800000 */
[C---:B------:R-:W-:Y:S01]  /*33b0*/  LOP3.LUT R4, R30.reuse, 0x3c0, RZ, 0xc0, !PT ;  /* 0x000003c01e047812 */ /* 0x040fe200078ec0ff */
[----:B------:R-:W-:Y:S01]  /*33c0*/  BAR.SYNC.DEFER_BLOCKING 0x0 ;  /* 0x0000000000007b1d */ /* 0x000fe20000010000 */
[----:B------:R-:W-:Y:S01]  /*33d0*/  LOP3.LUT R5, R30, 0x3e3, RZ, 0xc0, !PT ;  /* 0x000003e31e057812 */ /* 0x000fe200078ec0ff */
[----:B----4-:R-:W-:Y:S01]  /*33e0*/  FADD.FTZ R13, R13, R14 ;  /* 0x0000000e0d0d7221 */ /* 0x010fe20000010000 */
        /* <DEDUP_REMOVED lines=48> */
.L_x_7149:
[----:B------:R-:W-:Y:S05]  /*36f0*/  BSYNC.RECONVERGENT B0 ;  /* 0x0000000000007941 */ /* 0x000fea0003800200 */
.L_x_7148:
        /* <DEDUP_REMOVED lines=72> */
[----:B0-----:R-:W-:Y:S01]  /*3b80*/  FADD.FTZ R21, R21, R12 ;  /* 0x0000000c15157221 */ /* 0x001fe20000010000 */
[----:B-1----:R-:W-:-:S07]  /*3b90*/  FADD.FTZ R8, R8, R11 ;  /* 0x0000000b08087221 */ /* 0x002fce0000010000 */
.L_x_7151:
[----:B------:R-:W-:Y:S05]  /*3ba0*/  BSYNC.RECONVERGENT B0 ;  /* 0x0000000000007941 */ /* 0x000fea0003800200 */
.L_x_7150:
        /* <DEDUP_REMOVED lines=40> */
.L_x_7153:
[----:B------:R-:W-:Y:S05]  /*3e30*/  BSYNC.RECONVERGENT B0 ;  /* 0x0000000000007941 */ /* 0x000fea0003800200 */
.L_x_7152:
[----:B------:R-:W-:Y:S06]  /*3e40*/  BAR.SYNC.DEFER_BLOCKING 0x0 ;  /* 0x0000000000007b1d */ /* 0x000fec0000010000 */
[----:B------:R-:W-:Y:S04]  /*3e50*/  BSSY.RECONVERGENT B0, `(.L_x_7154) ;  /* 0x0000048000007945 */ /* 0x000fe80003800200 */
[----:B------:R-:W-:Y:S05]  /*3e60*/  @P3 BRA `(.L_x_7155) ;  /* 0x0000000400183947 */ /* 0x000fea0003800000 */
[----:B------:R-:W2:Y:S01]  /*3e70*/  S2UR UR5, SR_CgaCtaId ;  /* 0x00000000000579c3 */ /* 0x000ea20000008800 */
[----:B------:R-:W-:Y:S01]  /*3e80*/  UMOV UR4, 0x400 ;  /* 0x0000040000047882 */ /* 0x000fe20000000000 */
[----:B01----:R-:W-:Y:S01]  /*3e90*/  SHF.L.U32 R5, R30, 0x5, RZ ;  /* 0x000000051e057819 */ /* 0x003fe200000006ff */
[----:B------:R-:W-:-:S03]  /*3ea0*/  UIADD3 UR4, UPT, UPT, UR4, 0x20, URZ ;  /* 0x0000002004047890 */ /* 0x000fc6000fffe0ff */
[----:B------:R-:W-:Y:S01]  /*3eb0*/  LOP3.LUT R4, R5, 0x7c1c, R30, 0xc8, !PT ;  /* 0x00007c1c05047812 */ /* 0x000fe200078ec81e */
[----:B--2---:R-:W-:-:S09]  /*3ec0*/  ULEA UR4, UR5, UR4, 0x18 ;  /* 0x0000000405047291 */ /* 0x004fd2000f8ec0ff */
        /* <DEDUP_REMOVED lines=64> */
.L_x_7155:
[----:B------:R-:W-:Y:S05]  /*42d0*/  BSYNC.RECONVERGENT B0 ;  /* 0x0000000000007941 */ /* 0x000fea0003800200 */
.L_x_7154:
        /* <DEDUP_REMOVED lines=8> */
[----:B01----:R-:W-:Y:S01]  /*4360*/  SHF.L.U32 R5, R32, 0x8, RZ ;  /* 0x0000000820057819 */ /* 0x003fe200000006ff */
        /* <DEDUP_REMOVED lines=38> */
.L_x_7118:
        /* <DEDUP_REMOVED lines=16> */
.L_x_7156:
[----:B------:R-:W-:Y:S05]  /*46d0*/  EXIT ;  /* 0x000000000000794d */ /* 0x000fea0003800000 */
.L_x_7120:
[----:B------:R-:W-:Y:S01]  /*46e0*/  IMAD.MOV.U32 R12, RZ, RZ, 0x10 ;  /* 0x00000010ff0c7424 */ /* 0x000fe200078e00ff */
[----:B------:R-:W-:Y:S02]  /*46f0*/  MOV R11, 0x1f ;  /* 0x0000001f000b7802 */ /* 0x000fe40000000f00 */
[----:B------:R-:W-:-:S07]  /*4700*/  MOV R15, 0xffffffff ;  /* 0xffffffff000f7802 */ /* 0x000fce0000000f00 */
[----:B------:R-:W-:Y:S05]  /*4710*/  WARPSYNC.COLLECTIVE R15, `(.L_x_7157) ;  /* 0x000000000f087348 */ /* 0x000fea0003c00000 */
[----:B------:R0:W1:Y:S02]  /*4720*/  SHFL.BFLY P6, R14, R13, R12, R11 ;  /* 0x0c00000c0d0e7389 */ /* 0x00006400000c000b */
[----:B01----:R-:W-:Y:S05]  /*4730*/  ENDCOLLECTIVE ;  /* 0x000000000000791b */ /* 0x003fea0003800000 */
.L_x_7157:
[----:B------:R-:W-:Y:S01]  /*4740*/  IMAD.MOV.U32 R12, RZ, RZ, 0x8 ;  /* 0x00000008ff0c7424 */ /* 0x000fe200078e00ff */
[----:B------:R-:W-:-:S04]  /*4750*/  FMNMX.FTZ R0, R14, -3.40282346638528859812e+38, !PT ;  /* 0xff7fffff0e007809 */ /* 0x000fc80007810000 */
[----:B------:R-:W-:-:S07]  /*4760*/  MOV R13, R0 ;  /* 0x00000000000d7202 */ /* 0x000fce0000000f00 */
[----:B------:R-:W-:Y:S05]  /*4770*/  WARPSYNC.COLLECTIVE R15, `(.L_x_7158) ;  /* 0x000000000f087348 */ /* 0x000fea0003c00000 */
[----:B------:R0:W1:Y:S02]  /*4780*/  SHFL.BFLY P6, R14, R13, R12, R11 ;  /* 0x0c00000c0d0e7389 */ /* 0x00006400000c000b */
[----:B01----:R-:W-:Y:S05]  /*4790*/  ENDCOLLECTIVE ;  /* 0x000000000000791b */ /* 0x003fea0003800000 */
.L_x_7158:
[----:B------:R-:W-:Y:S01]  /*47a0*/  HFMA2 R12, -RZ, RZ, 0, 2.384185791015625e-07 ;  /* 0x00000004ff0c7431 */ /* 0x000fe200000001ff */
[----:B------:R-:W-:-:S04]  /*47b0*/  FMNMX.FTZ R2, R0, R14, !PT ;  /* 0x0000000e00027209 */ /* 0x000fc80007810000 */
[----:B------:R-:W-:-:S07]  /*47c0*/  MOV R13, R2 ;  /* 0x00000002000d7202 */ /* 0x000fce0000000f00 */
[----:B------:R-:W-:Y:S05]  /*47d0*/  WARPSYNC.COLLECTIVE R15, `(.L_x_7159) ;  /* 0x000000000f087348 */ /* 0x000fea0003c00000 */
[----:B------:R0:W1:Y:S02]  /*47e0*/  SHFL.BFLY P6, R14, R13, R12, R11 ;  /* 0x0c00000c0d0e7389 */ /* 0x00006400000c000b */
[----:B01----:R-:W-:Y:S05]  /*47f0*/  ENDCOLLECTIVE ;  /* 0x000000000000791b */ /* 0x003fea0003800000 */
.L_x_7159:
[----:B------:R-:W-:Y:S01]  /*4800*/  IMAD.MOV.U32 R12, RZ, RZ, 0x2 ;  /* 0x00000002ff0c7424 */ /* 0x000fe200078e00ff */
[----:B------:R-:W-:-:S04]  /*4810*/  FMNMX.FTZ R3, R2, R14, !PT ;  /* 0x0000000e02037209 */ /* 0x000fc80007810000 */
[----:B------:R-:W-:-:S07]  /*4820*/  MOV R13, R3 ;  /* 0x00000003000d7202 */ /* 0x000fce0000000f00 */
[----:B------:R-:W-:Y:S05]  /*4830*/  WARPSYNC.COLLECTIVE R15, `(.L_x_7160) ;  /* 0x000000000f087348 */ /* 0x000fea0003c00000 */
[----:B------:R0:W1:Y:S02]  /*4840*/  SHFL.BFLY P6, R14, R13, R12, R11 ;  /* 0x0c00000c0d0e7389 */ /* 0x00006400000c000b */
[----:B01----:R-:W-:Y:S05]  /*4850*/  ENDCOLLECTIVE ;  /* 0x000000000000791b */ /* 0x003fea0003800000 */
.L_x_7160:
[----:B------:R-:W-:Y:S05]  /*4860*/  BRA `(.L_x_7161) ;  /* 0xffffffc000ec7947 */ /* 0x000fea000383ffff */
.L_x_7147:
[----:B--23--:R-:W-:Y:S01]  /*4870*/  HFMA2 R13, -RZ, RZ, 0, 0 ;  /* 0x00000000ff0d7431 */ /* 0x00cfe200000001ff */
[----:B------:R-:W-:Y:S01]  /*4880*/  MOV R12, 0x2 ;  /* 0x00000002000c7802 */ /* 0x000fe20000000f00 */
[----:B------:R-:W-:Y:S02]  /*4890*/  HFMA2 R11, -RZ, RZ, 0, 1.847743988037109375e-06 ;  /* 0x0000001fff0b7431 */ /* 0x000fe400000001ff */
[----:B------:R-:W-:-:S07]  /*48a0*/  IMAD.MOV.U32 R15, RZ, RZ, -0x1 ;  /* 0xffffffffff0f7424 */ /* 0x000fce00078e00ff */
[----:B01----:R-:W-:Y:S05]  /*48b0*/  WARPSYNC.COLLECTIVE R15, `(.L_x_7162) ;  /* 0x000000000f087348 */ /* 0x003fea0003c00000 */
[----:B------:R2:W3:Y:S02]  /*48c0*/  SHFL.BFLY P6, R14, R13, R12, R11 ;  /* 0x0c00000c0d0e7389 */ /* 0x0004e400000c000b */
[----:B0123--:R-:W-:Y:S05]  /*48d0*/  ENDCOLLECTIVE ;  /* 0x000000000000791b */ /* 0x00ffea0003800000 */
.L_x_7162:
[----:B------:R-:W-:Y:S02]  /*48e0*/  HFMA2 R12, -RZ, RZ, 0, 5.9604644775390625e-08 ;  /* 0x00000001ff0c7431 */ /* 0x000fe400000001ff */
[----:B------:R-:W-:-:S05]  /*48f0*/  FADD.FTZ R36, RZ, R14 ;  /* 0x0000000eff247221 */ /* 0x000fca0000010000 */
[----:B------:R-:W-:-:S07]  /*4900*/  MOV R13, R36 ;  /* 0x00000024000d7202 */ /* 0x000fce0000000f00 */
[----:B------:R-:W-:Y:S05]  /*4910*/  WARPSYNC.COLLECTIVE R15, `(.L_x_7163) ;  /* 0x000000000f087348 */ /* 0x000fea0003c00000 */
[----:B------:R0:W1:Y:S02]  /*4920*/  SHFL.BFLY P6, R14, R13, R12, R11 ;  /* 0x0c00000c0d0e7389 */ /* 0x00006400000c000b */
[----:B01----:R-:W-:Y:S05]  /*4930*/  ENDCOLLECTIVE ;  /* 0x000000000000791b */ /* 0x003fea0003800000 */
.L_x_7163:
[----:B------:R-:W-:Y:S02]  /*4940*/  IMAD.MOV.U32 R13, RZ, RZ, RZ ;  /* 0x000000ffff0d7224 */ /* 0x000fe400078e00ff */
[----:B------:R-:W-:Y:S01]  /*4950*/  HFMA2 R12, -RZ, RZ, 0, 1.1920928955078125e-07 ;  /* 0x00000002ff0c7431 */ /* 0x000fe200000001ff */
[----:B------:R-:W-:-:S07]  /*4960*/  MOV R47, R14 ;  /* 0x0000000e002f7202 */ /* 0x000fce0000000f00 */
[----:B------:R-:W-:Y:S05]  /*4970*/  WARPSYNC.COLLECTIVE R15, `(.L_x_7164) ;  /* 0x000000000f087348 */ /* 0x000fea0003c00000 */
[----:B------:R0:W1:Y:S02]  /*4980*/  SHFL.BFLY P6, R14, R13, R12, R11 ;  /* 0x0c00000c0d0e7389 */ /* 0x00006400000c000b */
[----:B01----:R-:W-:Y:S05]  /*4990*/  ENDCOLLECTIVE ;  /* 0x000000000000791b */ /* 0x003fea0003800000 */
.L_x_7164:
        /* <DEDUP_REMOVED lines=8> */
.L_x_7165:
[----:B------:R-:W-:Y:S01]  /*4a20*/  HFMA2 R13, -RZ, RZ, 0, 0 ;  /* 0x00000000ff0d7431 */ /* 0x000fe200000001ff */
[----:B------:R-:W-:Y:S02]  /*4a30*/  MOV R12, 0x2 ;  /* 0x00000002000c7802 */ /* 0x000fe40000000f00 */
[----:B------:R-:W-:-:S07]  /*4a40*/  MOV R46, R14 ;  /* 0x0000000e002e7202 */ /* 0x000fce0000000f00 */
[----:B------:R-:W-:Y:S05]  /*4a50*/  WARPSYNC.COLLECTIVE R15, `(.L_x_7166) ;  /* 0x000000000f087348 */ /* 0x000fea0003c00000 */
[----:B------:R0:W1:Y:S02]  /*4a60*/  SHFL.BFLY P6, R14, R13, R12, R11 ;  /* 0x0c00000c0d0e7389 */ /* 0x00006400000c000b */
[----:B01----:R-:W-:Y:S05]  /*4a70*/  ENDCOLLECTIVE ;  /* 0x000000000000791b */ /* 0x003fea0003800000 */
.L_x_7166:
        /* <DEDUP_REMOVED lines=8> */
.L_x_7167:
[----:B------:R-:W-:Y:S02]  /*4b00*/  IMAD.MOV.U32 R13, RZ, RZ, RZ ;  /* 0x000000ffff0d7224 */ /* 0x000fe400078e00ff */
[----:B------:R-:W-:Y:S01]  /*4b10*/  HFMA2 R12, -RZ, RZ, 0, 1.1920928955078125e-07 ;  /* 0x00000002ff0c7431 */ /* 0x000fe200000001ff */
[----:B------:R-:W-:-:S07]  /*4b20*/  MOV R33, R14 ;  /* 0x0000000e00217202 */ /* 0x000fce0000000f00 */
[----:B------:R-:W-:Y:S05]  /*4b30*/  WARPSYNC.COLLECTIVE R15, `(.L_x_7168) ;  /* 0x000000000f087348 */ /* 0x000fea0003c00000 */
[----:B------:R0:W1:Y:S02]  /*4b40*/  SHFL.BFLY P6, R14, R13, R12, R11 ;  /* 0x0c00000c0d0e7389 */ /* 0x00006400000c000b */
[----:B01----:R-:W-:Y:S05]  /*4b50*/  ENDCOLLECTIVE ;  /* 0x000000000000791b */ /* 0x003fea0003800000 */
.L_x_7168:
        /* <DEDUP_REMOVED lines=8> */
.L_x_7169:
[----:B------:R-:W-:Y:S01]  /*4be0*/  HFMA2 R13, -RZ, RZ, 0, 0 ;  /* 0x00000000ff0d7431 */ /* 0x000fe200000001ff */
[----:B------:R-:W-:Y:S02]  /*4bf0*/  MOV R12, 0x2 ;  /* 0x00000002000c7802 */ /* 0x000fe40000000f00 */
[----:B------:R-:W-:-:S07]  /*4c00*/  MOV R28, R14 ;  /* 0x0000000e001c7202 */ /* 0x000fce0000000f00 */
[----:B------:R-:W-:Y:S05]  /*4c10*/  WARPSYNC.COLLECTIVE R15, `(.L_x_7170) ;  /* 0x000000000f087348 */ /* 0x000fea0003c00000 */
[----:B------:R0:W1:Y:S02]  /*4c20*/  SHFL.BFLY P6, R14, R13, R12, R11 ;  /* 0x0c00000c0d0e7389 */ /* 0x00006400000c000b */
[----:B01----:R-:W-:Y:S05]  /*4c30*/  ENDCOLLECTIVE ;  /* 0x000000000000791b */ /* 0x003fea0003800000 */
.L_x_7170:
        /* <DEDUP_REMOVED lines=8> */
.L_x_7171:
[----:B------:R-:W-:Y:S02]  /*4cc0*/  IMAD.MOV.U32 R13, RZ, RZ, RZ ;  /* 0x000000ffff0d7224 */ /* 0x000fe400078e00ff */
[----:B------:R-:W-:Y:S01]  /*4cd0*/  HFMA2 R12, -RZ, RZ, 0, 1.1920928955078125e-07 ;  /* 0x00000002ff0c7431 */ /* 0x000fe200000001ff */
[----:B------:R-:W-:-:S07]  /*4ce0*/  MOV R26, R14 ;  /* 0x0000000e001a7202 */ /* 0x000fce0000000f00 */
[----:B------:R-:W-:Y:S05]  /*4cf0*/  WARPSYNC.COLLECTIVE R15, `(.L_x_7172) ;  /* 0x000000000f087348 */ /* 0x000fea0003c00000 */
[----:B------:R0:W1:Y:S02]  /*4d00*/  SHFL.BFLY P6, R14, R13, R12, R11 ;  /* 0x0c00000c0d0e7389 */ /* 0x00006400000c000b */
[----:B01----:R-:W-:Y:S05]  /*4d10*/  ENDCOLLECTIVE ;  /* 0x000000000000791b */ /* 0x003fea0003800000 */
.L_x_7172:
        /* <DEDUP_REMOVED lines=8> */
.L_x_7173:
[----:B------:R-:W-:Y:S01]  /*4da0*/  HFMA2 R13, -RZ, RZ, 0, 0 ;  /* 0x00000000ff0d7431 */ /* 0x000fe200000001ff */
[----:B------:R-:W-:Y:S02]  /*4db0*/  MOV R12, 0x2 ;  /* 0x00000002000c7802 */ /* 0x000fe40000000f00 */
[----:B------:R-:W-:-:S07]  /*4dc0*/  MOV R24, R14 ;  /* 0x0000000e00187202 */ /* 0x000fce0000000f00 */
[----:B------:R-:W-:Y:S05]  /*4dd0*/  WARPSYNC.COLLECTIVE R15, `(.L_x_7174) ;  /* 0x000000000f087348 */ /* 0x000fea0003c00000 */
[----:B------:R0:W1:Y:S02]  /*4de0*/  SHFL.BFLY P6, R14, R13, R12, R11 ;  /* 0x0c00000c0d0e7389 */ /* 0x00006400000c000b */
[----:B01----:R-:W-:Y:S05]  /*4df0*/  ENDCOLLECTIVE ;  /* 0x000000000000791b */ /* 0x003fea0003800000 */
.L_x_7174:
        /* <DEDUP_REMOVED lines=8> */
.L_x_7175:
[----:B------:R-:W-:Y:S02]  /*4e80*/  IMAD.MOV.U32 R13, RZ, RZ, RZ ;  /* 0x000000ffff0d7224 */ /* 0x000fe400078e00ff */
[----:B------:R-:W-:Y:S01]  /*4e90*/  HFMA2 R12, -RZ, RZ, 0, 1.1920928955078125e-07 ;  /* 0x00000002ff0c7431 */ /* 0x000fe200000001ff */
[----:B------:R-:W-:-:S07]  /*4ea0*/  MOV R22, R14 ;  /* 0x0000000e00167202 */ /* 0x000fce0000000f00 */
[----:B------:R-:W-:Y:S05]  /*4eb0*/  WARPSYNC.COLLECTIVE R15, `(.L_x_7176) ;  /* 0x000000000f087348 */ /* 0x000fea0003c00000 */
[----:B------:R0:W1:Y:S02]  /*4ec0*/  SHFL.BFLY P6, R14, R13, R12, R11 ;  /* 0x0c00000c0d0e7389 */ /* 0x00006400000c000b */
[----:B01----:R-:W-:Y:S05]  /*4ed0*/  ENDCOLLECTIVE ;  /* 0x000000000000791b */ /* 0x003fea0003800000 */
.L_x_7176:
        /* <DEDUP_REMOVED lines=8> */
.L_x_7177:
[----:B------:R-:W-:Y:S01]  /*4f60*/  HFMA2 R13, -RZ, RZ, 0, 0 ;  /* 0x00000000ff0d7431 */ /* 0x000fe200000001ff */
[----:B------:R-:W-:Y:S02]  /*4f70*/  MOV R12, 0x2 ;  /* 0x00000002000c7802 */ /* 0x000fe40000000f00 */
[----:B------:R-:W-:-:S07]  /*4f80*/  MOV R20, R14 ;  /* 0x0000000e00147202 */ /* 0x000fce0000000f00 */
[----:B------:R-:W-:Y:S05]  /*4f90*/  WARPSYNC.COLLECTIVE R15, `(.L_x_7178) ;  /* 0x000000000f087348 */ /* 0x000fea0003c00000 */
[----:B------:R0:W1:Y:S02]  /*4fa0*/  SHFL.BFLY P6, R14, R13, R12, R11 ;  /* 0x0c00000c0d0e7389 */ /* 0x00006400000c000b */
[----:B01----:R-:W-:Y:S05]  /*4fb0*/  ENDCOLLECTIVE ;  /* 0x000000000000791b */ /* 0x003fea0003800000 */
.L_x_7178:
        /* <DEDUP_REMOVED lines=8> */
.L_x_7179:
[----:B------:R-:W-:Y:S02]  /*5040*/  IMAD.MOV.U32 R13, RZ, RZ, RZ ;  /* 0x000000ffff0d7224 */ /* 0x000fe400078e00ff */
[----:B------:R-:W-:Y:S01]  /*5050*/  HFMA2 R12, -RZ, RZ, 0, 1.1920928955078125e-07 ;  /* 0x00000002ff0c7431 */ /* 0x000fe200000001ff */
[----:B------:R-:W-:-:S07]  /*5060*/  MOV R18, R14 ;  /* 0x0000000e00127202 */ /* 0x000fce0000000f00 */
[----:B------:R-:W-:Y:S05]  /*5070*/  WARPSYNC.COLLECTIVE R15, `(.L_x_7180) ;  /* 0x000000000f087348 */ /* 0x000fea0003c00000 */
[----:B------:R0:W1:Y:S02]  /*5080*/  SHFL.BFLY P6, R14, R13, R12, R11 ;  /* 0x0c00000c0d0e7389 */ /* 0x00006400000c000b */
[----:B01----:R-:W-:Y:S05]  /*5090*/  ENDCOLLECTIVE ;  /* 0x000000000000791b */ /* 0x003fea0003800000 */
.L_x_7180:
        /* <DEDUP_REMOVED lines=8> */
.L_x_7181:
[----:B------:R-:W-:Y:S01]  /*5120*/  HFMA2 R13, -RZ, RZ, 0, 0 ;  /* 0x00000000ff0d7431 */ /* 0x000fe200000001ff */
[----:B------:R-:W-:Y:S02]  /*5130*/  MOV R12, 0x2 ;  /* 0x00000002000c7802 */ /* 0x000fe40000000f00 */
[----:B------:R-:W-:-:S07]  /*5140*/  MOV R16, R14 ;  /* 0x0000000e00107202 */ /* 0x000fce0000000f00 */
[----:B------:R-:W-:Y:S05]  /*5150*/  WARPSYNC.COLLECTIVE R15, `(.L_x_7182) ;  /* 0x000000000f087348 */ /* 0x000fea0003c00000 */
[----:B------:R0:W1:Y:S02]  /*5160*/  SHFL.BFLY P6, R14, R13, R12, R11 ;  /* 0x0c00000c0d0e7389 */ /* 0x00006400000c000b */
[----:B01----:R-:W-:Y:S05]  /*5170*/  ENDCOLLECTIVE ;  /* 0x000000000000791b */ /* 0x003fea0003800000 */
.L_x_7182:
        /* <DEDUP_REMOVED lines=8> */
.L_x_7183:
[----:B------:R-:W-:Y:S02]  /*5200*/  IMAD.MOV.U32 R13, RZ, RZ, RZ ;  /* 0x000000ffff0d7224 */ /* 0x000fe400078e00ff */
[----:B------:R-:W-:Y:S01]  /*5210*/  HFMA2 R12, -RZ, RZ, 0, 1.1920928955078125e-07 ;  /* 0x00000002ff0c7431 */ /* 0x000fe200000001ff */
[----:B------:R-:W-:-:S07]  /*5220*/  MOV R10, R14 ;  /* 0x0000000e000a7202 */ /* 0x000fce0000000f00 */
[----:B------:R-:W-:Y:S05]  /*5230*/  WARPSYNC.COLLECTIVE R15, `(.L_x_7184) ;  /* 0x000000000f087348 */ /* 0x000fea0003c00000 */
[----:B------:R0:W1:Y:S02]  /*5240*/  SHFL.BFLY P6, R14, R13, R12, R11 ;  /* 0x0c00000c0d0e7389 */ /* 0x00006400000c000b */
[----:B01----:R-:W-:Y:S05]  /*5250*/  ENDCOLLECTIVE ;  /* 0x000000000000791b */ /* 0x003fea0003800000 */
.L_x_7184:
        /* <DEDUP_REMOVED lines=8> */
.L_x_7185:
[----:B------:R-:W-:Y:S01]  /*52e0*/  HFMA2 R13, -RZ, RZ, 0, 0 ;  /* 0x00000000ff0d7431 */ /* 0x000fe200000001ff */
[----:B------:R-:W-:Y:S02]  /*52f0*/  MOV R12, 0x2 ;  /* 0x00000002000c7802 */ /* 0x000fe40000000f00 */
[----:B------:R-:W-:-:S07]  /*5300*/  MOV R8, R14 ;  /* 0x0000000e00087202 */ /* 0x000fce0000000f00 */
[----:B------:R-:W-:Y:S05]  /*5310*/  WARPSYNC.COLLECTIVE R15, `(.L_x_7186) ;  /* 0x000000000f087348 */ /* 0x000fea0003c00000 */
[----:B------:R0:W1:Y:S02]  /*5320*/  SHFL.BFLY P6, R14, R13, R12, R11 ;  /* 0x0c00000c0d0e7389 */ /* 0x00006400000c000b */
[----:B01----:R-:W-:Y:S05]  /*5330*/  ENDCOLLECTIVE ;  /* 0x000000000000791b */ /* 0x003fea0003800000 */
.L_x_7186:
        /* <DEDUP_REMOVED lines=8> */
.L_x_7187:
[----:B------:R-:W-:Y:S02]  /*53c0*/  IMAD.MOV.U32 R13, RZ, RZ, RZ ;  /* 0x000000ffff0d7224 */ /* 0x000fe400078e00ff */
[----:B------:R-:W-:Y:S01]  /*53d0*/  HFMA2 R12, -RZ, RZ, 0, 1.1920928955078125e-07 ;  /* 0x00000002ff0c7431 */ /* 0x000fe200000001ff */
[----:B------:R-:W-:-:S07]  /*53e0*/  MOV R6, R14 ;  /* 0x0000000e00067202 */ /* 0x000fce0000000f00 */
[----:B------:R-:W-:Y:S05]  /*53f0*/  WARPSYNC.COLLECTIVE R15, `(.L_x_7188) ;  /* 0x000000000f087348 */ /* 0x000fea0003c00000 */
[----:B------:R0:W1:Y:S02]  /*5400*/  SHFL.BFLY P6, R14, R13, R12, R11 ;  /* 0x0c00000c0d0e7389 */ /* 0x00006400000c000b */
[----:B01----:R-:W-:Y:S05]  /*5410*/  ENDCOLLECTIVE ;  /* 0x000000000000791b */ /* 0x003fea0003800000 */
.L_x_7188:
        /* <DEDUP_REMOVED lines=8> */
.L_x_7189:
[----:B------:R-:W-:Y:S01]  /*54a0*/  HFMA2 R13, -RZ, RZ, 0, 0 ;  /* 0x00000000ff0d7431 */ /* 0x000fe200000001ff */
[----:B------:R-:W-:Y:S02]  /*54b0*/  MOV R12, 0x2 ;  /* 0x00000002000c7802 */ /* 0x000fe40000000f00 */
[----:B------:R-:W-:-:S07]  /*54c0*/  MOV R4, R14 ;  /* 0x0000000e00047202 */ /* 0x000fce0000000f00 */
[----:B------:R-:W-:Y:S05]  /*54d0*/  WARPSYNC.COLLECTIVE R15, `(.L_x_7190) ;  /* 0x000000000f087348 */ /* 0x000fea0003c00000 */
[----:B------:R0:W1:Y:S02]  /*54e0*/  SHFL.BFLY P6, R14, R13, R12, R11 ;  /* 0x0c00000c0d0e7389 */ /* 0x00006400000c000b */
[----:B01----:R-:W-:Y:S05]  /*54f0*/  ENDCOLLECTIVE ;  /* 0x000000000000791b */ /* 0x003fea0003800000 */
.L_x_7190:
        /* <DEDUP_REMOVED lines=8> */
.L_x_7191:
[----:B------:R-:W-:Y:S02]  /*5580*/  IMAD.MOV.U32 R13, RZ, RZ, RZ ;  /* 0x000000ffff0d7224 */ /* 0x000fe400078e00ff */
[----:B------:R-:W-:Y:S01]  /*5590*/  HFMA2 R12, -RZ, RZ, 0, 1.1920928955078125e-07 ;  /* 0x00000002ff0c7431 */ /* 0x000fe200000001ff */
[----:B------:R-:W-:-:S07]  /*55a0*/  MOV R2, R14 ;  /* 0x0000000e00027202 */ /* 0x000fce0000000f00 */
[----:B------:R-:W-:Y:S05]  /*55b0*/  WARPSYNC.COLLECTIVE R15, `(.L_x_7192) ;  /* 0x000000000f087348 */ /* 0x000fea0003c00000 */
[----:B------:R0:W1:Y:S02]  /*55c0*/  SHFL.BFLY P6, R14, R13, R12, R11 ;  /* 0x0c00000c0d0e7389 */ /* 0x00006400000c000b */
[----:B01----:R-:W-:Y:S05]  /*55d0*/  ENDCOLLECTIVE ;  /* 0x000000000000791b */ /* 0x003fea0003800000 */
.L_x_7192:
        /* <DEDUP_REMOVED lines=8> */
.L_x_7193:
[----:B------:R-:W-:Y:S01]  /*5660*/  HFMA2 R13, -RZ, RZ, 0, 0 ;  /* 0x00000000ff0d7431 */ /* 0x000fe200000001ff */
[----:B------:R-:W-:Y:S02]  /*5670*/  MOV R12, 0x2 ;  /* 0x00000002000c7802 */ /* 0x000fe40000000f00 */
[----:B------:R-:W-:-:S07]  /*5680*/  MOV R35, R14 ;  /* 0x0000000e00237202 */ /* 0x000fce0000000f00 */
[----:B------:R-:W-:Y:S05]  /*5690*/  WARPSYNC.COLLECTIVE R15, `(.L_x_7194) ;  /* 0x000000000f087348 */ /* 0x000fea0003c00000 */
[----:B------:R0:W1:Y:S02]  /*56a0*/  SHFL.BFLY P6, R14, R13, R12, R11 ;  /* 0x0c00000c0d0e7389 */ /* 0x00006400000c000b */
[----:B01----:R-:W-:Y:S05]  /*56b0*/  ENDCOLLECTIVE ;  /* 0x000000000000791b */ /* 0x003fea0003800000 */
.L_x_7194:
        /* <DEDUP_REMOVED lines=8> */
.L_x_7195:
[----:B------:R-:W-:Y:S02]  /*5740*/  IMAD.MOV.U32 R13, RZ, RZ, RZ ;  /* 0x000000ffff0d7224 */ /* 0x000fe400078e00ff */
[----:B------:R-:W-:Y:S01]  /*5750*/  HFMA2 R12, -RZ, RZ, 0, 1.1920928955078125e-07 ;  /* 0x00000002ff0c7431 */ /* 0x000fe200000001ff */
[----:B------:R-:W-:-:S07]  /*5760*/  MOV R37, R14 ;  /* 0x0000000e00257202 */ /* 0x000fce0000000f00 */
[----:B------:R-:W-:Y:S05]  /*5770*/  WARPSYNC.COLLECTIVE R15, `(.L_x_7196) ;  /* 0x000000000f087348 */ /* 0x000fea0003c00000 */
[----:B------:R0:W1:Y:S02]  /*5780*/  SHFL.BFLY P6, R14, R13, R12, R11 ;  /* 0x0c00000c0d0e7389 */ /* 0x00006400000c000b */
[----:B01----:R-:W-:Y:S05]  /*5790*/  ENDCOLLECTIVE ;  /* 0x000000000000791b */ /* 0x003fea0003800000 */
.L_x_7196:
        /* <DEDUP_REMOVED lines=8> */
.L_x_7197:
[----:B------:R-:W-:Y:S01]  /*5820*/  HFMA2 R13, -RZ, RZ, 0, 0 ;  /* 0x00000000ff0d7431 */ /* 0x000fe200000001ff */
[----:B------:R-:W-:Y:S02]  /*5830*/  MOV R12, 0x2 ;  /* 0x00000002000c7802 */ /* 0x000fe40000000f00 */
[----:B------:R-:W-:-:S07]  /*5840*/  MOV R39, R14 ;  /* 0x0000000e00277202 */ /* 0x000fce0000000f00 */
[----:B------:R-:W-:Y:S05]  /*5850*/  WARPSYNC.COLLECTIVE R15, `(.L_x_7198) ;  /* 0x000000000f087348 */ /* 0x000fea0003c00000 */
[----:B------:R0:W1:Y:S02]  /*5860*/  SHFL.BFLY P6, R14, R13, R12, R11 ;  /* 0x0c00000c0d0e7389 */ /* 0x00006400000c000b */
[----:B01----:R-:W-:Y:S05]  /*5870*/  ENDCOLLECTIVE ;  /* 0x000000000000791b */ /* 0x003fea0003800000 */
.L_x_7198:
        /* <DEDUP_REMOVED lines=8> */
.L_x_7199:
[----:B------:R-:W-:Y:S02]  /*5900*/  IMAD.MOV.U32 R13, RZ, RZ, RZ ;  /* 0x000000ffff0d7224 */ /* 0x000fe400078e00ff */
[----:B------:R-:W-:Y:S01]  /*5910*/  HFMA2 R12, -RZ, RZ, 0, 1.1920928955078125e-07 ;  /* 0x00000002ff0c7431 */ /* 0x000fe200000001ff */
[----:B------:R-:W-:-:S07]  /*5920*/  MOV R41, R14 ;  /* 0x0000000e00297202 */ /* 0x000fce0000000f00 */
[----:B------:R-:W-:Y:S05]  /*5930*/  WARPSYNC.COLLECTIVE R15, `(.L_x_7200) ;  /* 0x000000000f087348 */ /* 0x000fea0003c00000 */
[----:B------:R0:W1:Y:S02]  /*5940*/  SHFL.BFLY P6, R14, R13, R12, R11 ;  /* 0x0c00000c0d0e7389 */ /* 0x00006400000c000b */
[----:B01----:R-:W-:Y:S05]  /*5950*/  ENDCOLLECTIVE ;  /* 0x000000000000791b */ /* 0x003fea0003800000 */
.L_x_7200:
        /* <DEDUP_REMOVED lines=8> */
.L_x_7201:
[----:B------:R-:W-:Y:S01]  /*59e0*/  HFMA2 R13, -RZ, RZ, 0, 0 ;  /* 0x00000000ff0d7431 */ /* 0x000fe200000001ff */
[----:B------:R-:W-:Y:S02]  /*59f0*/  MOV R12, 0x2 ;  /* 0x00000002000c7802 */ /* 0x000fe40000000f00 */
[----:B------:R-:W-:-:S07]  /*5a00*/  MOV R43, R14 ;  /* 0x0000000e002b7202 */ /* 0x000fce0000000f00 */
[----:B------:R-:W-:Y:S05]  /*5a10*/  WARPSYNC.COLLECTIVE R15, `(.L_x_7202) ;  /* 0x000000000f087348 */ /* 0x000fea0003c00000 */
[----:B------:R0:W1:Y:S02]  /*5a20*/  SHFL.BFLY P6, R14, R13, R12, R11 ;  /* 0x0c00000c0d0e7389 */ /* 0x00006400000c000b */
[----:B01----:R-:W-:Y:S05]  /*5a30*/  ENDCOLLECTIVE ;  /* 0x000000000000791b */ /* 0x003fea0003800000 */
.L_x_7202:
[----:B------:R-:W-:Y:S01]  /*5a40*/  FADD.FTZ R42, R42, R43 ;  /* 0x0000002b2a2a7221 */ /* 0x000fe20000010000 */
[----:B------:R-:W-:Y:S02]  /*5a50*/  HFMA2 R12, -RZ, RZ, 0, 5.9604644775390625e-08 ;  /* 0x00000001ff0c7431 */ /* 0x000fe400000001ff */
[----:B------:R-:W-:-:S04]  /*5a60*/  FADD.FTZ R44, RZ, R14 ;  /* 0x0000000eff2c7221 */ /* 0x000fc80000010000 */
[----:B------:R-:W-:-:S07]  /*5a70*/  IMAD.MOV.U32 R13, RZ, RZ, R44 ;  /* 0x000000ffff0d7224 */ /* 0x000fce00078e002c */
[----:B------:R-:W-:Y:S05]  /*5a80*/  WARPSYNC.COLLECTIVE R15, `(.L_x_7203) ;  /* 0x000000000f087348 */ /* 0x000fea0003c00000 */
[----:B------:R0:W1:Y:S02]  /*5a90*/  SHFL.BFLY P6, R14, R13, R12, R11 ;  /* 0x0c00000c0d0e7389 */ /* 0x00006400000c000b */
[----:B01----:R-:W-:Y:S05]  /*5aa0*/  ENDCOLLECTIVE ;  /* 0x000000000000791b */ /* 0x003fea0003800000 */
.L_x_7203:
[----:B------:R-:W-:Y:S02]  /*5ab0*/  HFMA2 R13, -RZ, RZ, 0, 0 ;  /* 0x00000000ff0d7431 */ /* 0x000fe400000001ff */
[----:B------:R-:W-:Y:S01]  /*5ac0*/  IMAD.MOV.U32 R12, RZ, RZ, 0x2 ;  /* 0x00000002ff0c7424 */ /* 0x000fe200078e00ff */
[----:B------:R-:W-:-:S07]  /*5ad0*/  MOV R45, R14 ;  /* 0x0000000e002d7202 */ /* 0x000fce0000000f00 */
[----:B------:R-:W-:Y:S05]  /*5ae0*/  WARPSYNC.COLLECTIVE R15, `(.L_x_7204) ;  /* 0x000000000f087348 */ /* 0x000fea0003c00000 */
[----:B------:R0:W1:Y:S02]  /*5af0*/  SHFL.BFLY P6, R14, R13, R12, R11 ;  /* 0x0c00000c0d0e7389 */ /* 0x00006400000c000b */
[----:B01----:R-:W-:Y:S05]  /*5b00*/  ENDCOLLECTIVE ;  /* 0x000000000000791b */ /* 0x003fea0003800000 */
.L_x_7204:
[----:B------:R-:W-:Y:S01]  /*5b10*/  FADD.FTZ R45, R44, R45 ;  /* 0x0000002d2c2d7221 */ /* 0x000fe20000010000 */
[----:B------:R-:W-:Y:S02]  /*5b20*/  HFMA2 R12, -RZ, RZ, 0, 5.9604644775390625e-08 ;  /* 0x00000001ff0c7431 */ /* 0x000fe400000001ff */
[----:B------:R-:W-:-:S05]  /*5b30*/  FADD.FTZ R8, RZ, R14 ;  /* 0x0000000eff087221 */ /* 0x000fca0000010000 */
[----:B------:R-:W-:-:S07]  /*5b40*/  MOV R13, R8 ;  /* 0x00000008000d7202 */ /* 0x000fce0000000f00 */
[----:B------:R-:W-:Y:S05]  /*5b50*/  WARPSYNC.COLLECTIVE R15, `(.L_x_7205) ;  /* 0x000000000f087348 */ /* 0x000fea0003c00000 */
[----:B------:R0:W1:Y:S02]  /*5b60*/  SHFL.BFLY P6, R14, R13, R12, R11 ;  /* 0x0c00000c0d0e7389 */ /* 0x00006400000c000b */
[----:B01----:R-:W-:Y:S05]  /*5b70*/  ENDCOLLECTIVE ;  /* 0x000000000000791b */ /* 0x003fea0003800000 */
.L_x_7205:
[----:B------:R-:W-:Y:S02]  /*5b80*/  IMAD.MOV.U32 R13, RZ, RZ, RZ ;  /* 0x000000ffff0d7224 */ /* 0x000fe400078e00ff */
[----:B------:R-:W-:Y:S01]  /*5b90*/  HFMA2 R12, -RZ, RZ, 0, 1.1920928955078125e-07 ;  /* 0x00000002ff0c7431 */ /* 0x000fe200000001ff */
[----:B------:R-:W-:-:S07]  /*5ba0*/  MOV R5, R14 ;  /* 0x0000000e00057202 */ /* 0x000fce0000000f00 */
[----:B------:R-:W-:Y:S05]  /*5bb0*/  WARPSYNC.COLLECTIVE R15, `(.L_x_7206) ;  /* 0x000000000f087348 */ /* 0x000fea0003c00000 */
[----:B------:R0:W1:Y:S02]  /*5bc0*/  SHFL.BFLY P6, R14, R13, R12, R11 ;  /* 0x0c00000c0d0e7389 */ /* 0x00006400000c000b */
[----:B01----:R-:W-:Y:S05]  /*5bd0*/  ENDCOLLECTIVE ;  /* 0x000000000000791b */ /* 0x003fea0003800000 */
.L_x_7206:
        /* <DEDUP_REMOVED lines=8> */
.L_x_7207:
[----:B------:R-:W-:Y:S01]  /*5c60*/  HFMA2 R13, -RZ, RZ, 0, 0 ;  /* 0x00000000ff0d7431 */ /* 0x000fe200000001ff */
[----:B------:R-:W-:Y:S02]  /*5c70*/  MOV R12, 0x2 ;  /* 0x00000002000c7802 */ /* 0x000fe40000000f00 */
[----:B------:R-:W-:-:S07]  /*5c80*/  MOV R3, R14 ;  /* 0x0000000e00037202 */ /* 0x000fce0000000f00 */
[----:B------:R-:W-:Y:S05]  /*5c90*/  WARPSYNC.COLLECTIVE R15, `(.L_x_7208) ;  /* 0x000000000f087348 */ /* 0x000fea0003c00000 */
[----:B------:R0:W1:Y:S02]  /*5ca0*/  SHFL.BFLY P6, R14, R13, R12, R11 ;  /* 0x0c00000c0d0e7389 */ /* 0x00006400000c000b */
[----:B01----:R-:W-:Y:S05]  /*5cb0*/  ENDCOLLECTIVE ;  /* 0x000000000000791b */ /* 0x003fea0003800000 */
.L_x_7208:
        /* <DEDUP_REMOVED lines=8> */
.L_x_7209:
[----:B------:R-:W-:Y:S02]  /*5d40*/  IMAD.MOV.U32 R13, RZ, RZ, RZ ;  /* 0x000000ffff0d7224 */ /* 0x000fe400078e00ff */
[----:B------:R-:W-:Y:S01]  /*5d50*/  HFMA2 R12, -RZ, RZ, 0, 1.1920928955078125e-07 ;  /* 0x00000002ff0c7431 */ /* 0x000fe200000001ff */
[----:B------:R-:W-:-:S07]  /*5d60*/  MOV R19, R14 ;  /* 0x0000000e00137202 */ /* 0x000fce0000000f00 */
[----:B------:R-:W-:Y:S05]  /*5d70*/  WARPSYNC.COLLECTIVE R15, `(.L_x_7210) ;  /* 0x000000000f087348 */ /* 0x000fea0003c00000 */
[----:B------:R0:W1:Y:S02]  /*5d80*/  SHFL.BFLY P6, R14, R13, R12, R11 ;  /* 0x0c00000c0d0e7389 */ /* 0x00006400000c000b */
[----:B01----:R-:W-:Y:S05]  /*5d90*/  ENDCOLLECTIVE ;  /* 0x000000000000791b */ /* 0x003fea0003800000 */
.L_x_7210:
[----:B------:R-:W-:Y:S01]  /*5da0*/  FADD.FTZ R0, R0, R19 ;  /* 0x0000001300007221 */ /* 0x000fe20000010000 */
        /* <DEDUP_REMOVED lines=8> */
.L_x_7211:
[----:B------:R-:W-:Y:S01]  /*5e30*/  HFMA2 R13, -RZ, RZ, 0, 0 ;  /* 0x00000000ff0d7431 */ /* 0x000fe200000001ff */
[----:B------:R-:W-:Y:S02]  /*5e40*/  MOV R12, 0x2 ;  /* 0x00000002000c7802 */ /* 0x000fe40000000f00 */
[----:B------:R-:W-:-:S07]  /*5e50*/  MOV R34, R14 ;  /* 0x0000000e00227202 */ /* 0x000fce0000000f00 */
[----:B------:R-:W-:Y:S05]  /*5e60*/  WARPSYNC.COLLECTIVE R15, `(.L_x_7212) ;  /* 0x000000000f087348 */ /* 0x000fea0003c00000 */
[----:B------:R0:W1:Y:S02]  /*5e70*/  SHFL.BFLY P6, R14, R13, R12, R11 ;  /* 0x0c00000c0d0e7389 */ /* 0x00006400000c000b */
[----:B01----:R-:W-:Y:S05]  /*5e80*/  ENDCOLLECTIVE ;  /* 0x000000000000791b */ /* 0x003fea0003800000 */
.L_x_7212:
        /* <DEDUP_REMOVED lines=8> */
.L_x_7213:
[----:B------:R-:W-:Y:S02]  /*5f10*/  IMAD.MOV.U32 R13, RZ, RZ, RZ ;  /* 0x000000ffff0d7224 */ /* 0x000fe400078e00ff */
[----:B------:R-:W-:Y:S01]  /*5f20*/  HFMA2 R12, -RZ, RZ, 0, 1.1920928955078125e-07 ;  /* 0x00000002ff0c7431 */ /* 0x000fe200000001ff */
[----:B------:R-:W-:-:S07]  /*5f30*/  MOV R48, R14 ;  /* 0x0000000e00307202 */ /* 0x000fce0000000f00 */
[----:B------:R-:W-:Y:S05]  /*5f40*/  WARPSYNC.COLLECTIVE R15, `(.L_x_7214) ;  /* 0x000000000f087348 */ /* 0x000fea0003c00000 */
[----:B------:R0:W1:Y:S02]  /*5f50*/  SHFL.BFLY P6, R14, R13, R12, R11 ;  /* 0x0c00000c0d0e7389 */ /* 0x00006400000c000b */
[----:B01----:R-:W-:Y:S05]  /*5f60*/  ENDCOLLECTIVE ;  /* 0x000000000000791b */ /* 0x003fea0003800000 */
.L_x_7214:
        /* <DEDUP_REMOVED lines=8> */
.L_x_7215:
[----:B------:R-:W-:Y:S01]  /*5ff0*/  HFMA2 R13, -RZ, RZ, 0, 0 ;  /* 0x00000000ff0d7431 */ /* 0x000fe200000001ff */
[----:B------:R-:W-:Y:S02]  /*6000*/  MOV R12, 0x2 ;  /* 0x00000002000c7802 */ /* 0x000fe40000000f00 */
[----:B------:R-:W-:-:S07]  /*6010*/  MOV R25, R14 ;  /* 0x0000000e00197202 */ /* 0x000fce0000000f00 */
[----:B------:R-:W-:Y:S05]  /*6020*/  WARPSYNC.COLLECTIVE R15, `(.L_x_7216) ;  /* 0x000000000f087348 */ /* 0x000fea0003c00000 */
[----:B------:R0:W1:Y:S02]  /*6030*/  SHFL.BFLY P6, R14, R13, R12, R11 ;  /* 0x0c00000c0d0e7389 */ /* 0x00006400000c000b */
[----:B01----:R-:W-:Y:S05]  /*6040*/  ENDCOLLECTIVE ;  /* 0x000000000000791b */ /* 0x003fea0003800000 */
.L_x_7216:
        /* <DEDUP_REMOVED lines=8> */
.L_x_7217:
[----:B------:R-:W-:Y:S02]  /*60d0*/  IMAD.MOV.U32 R13, RZ, RZ, RZ ;  /* 0x000000ffff0d7224 */ /* 0x000fe400078e00ff */
[----:B------:R-:W-:Y:S01]  /*60e0*/  HFMA2 R12, -RZ, RZ, 0, 1.1920928955078125e-07 ;  /* 0x00000002ff0c7431 */ /* 0x000fe200000001ff */
[----:B------:R-:W-:-:S07]  /*60f0*/  MOV R8, R14 ;  /* 0x0000000e00087202 */ /* 0x000fce0000000f00 */
[----:B------:R-:W-:Y:S05]  /*6100*/  WARPSYNC.COLLECTIVE R15, `(.L_x_7218) ;  /* 0x000000000f087348 */ /* 0x000fea0003c00000 */
[----:B------:R0:W1:Y:S02]  /*6110*/  SHFL.BFLY P6, R14, R13, R12, R11 ;  /* 0x0c00000c0d0e7389 */ /* 0x00006400000c000b */
[----:B01----:R-:W-:Y:S05]  /*6120*/  ENDCOLLECTIVE ;  /* 0x000000000000791b */ /* 0x003fea0003800000 */
.L_x_7218:
        /* <DEDUP_REMOVED lines=8> */
.L_x_7219:
[----:B------:R-:W-:Y:S01]  /*61b0*/  HFMA2 R13, -RZ, RZ, 0, 0 ;  /* 0x00000000ff0d7431 */ /* 0x000fe200000001ff */
[----:B------:R-:W-:Y:S02]  /*61c0*/  MOV R12, 0x2 ;  /* 0x00000002000c7802 */ /* 0x000fe40000000f00 */
[----:B------:R-:W-:-:S07]  /*61d0*/  MOV R50, R14 ;  /* 0x0000000e00327202 */ /* 0x000fce0000000f00 */
[----:B------:R-:W-:Y:S05]  /*61e0*/  WARPSYNC.COLLECTIVE R15, `(.L_x_7220) ;  /* 0x000000000f087348 */ /* 0x000fea0003c00000 */
[----:B------:R0:W1:Y:S02]  /*61f0*/  SHFL.BFLY P6, R14, R13, R12, R11 ;  /* 0x0c00000c0d0e7389 */ /* 0x00006400000c000b */
[----:B01----:R-:W-:Y:S05]  /*6200*/  ENDCOLLECTIVE ;  /* 0x000000000000791b */ /* 0x003fea0003800000 */
.L_x_7220:
        /* <DEDUP_REMOVED lines=8> */
.L_x_7221:
[----:B------:R-:W-:Y:S01]  /*6290*/  MOV R13, RZ ;  /* 0x000000ff000d7202 */ /* 0x000fe20000000f00 */
[----:B------:R-:W-:Y:S02]  /*62a0*/  IMAD.MOV.U32 R12, RZ, RZ, 0x2 ;  /* 0x00000002ff0c7424 */ /* 0x000fe400078e00ff */
[----:B------:R-:W-:-:S07]  /*62b0*/  FADD.FTZ R29, R29, R14 ;  /* 0x0000000e1d1d7221 */ /* 0x000fce0000010000 */
[----:B------:R-:W-:Y:S05]  /*62c0*/  WARPSYNC.COLLECTIVE R15, `(.L_x_7222) ;  /* 0x000000000f087348 */ /* 0x000fea0003c00000 */
[----:B------:R0:W1:Y:S02]  /*62d0*/  SHFL.BFLY P6, R14, R13, R12, R11 ;  /* 0x0c00000c0d0e7389 */ /* 0x00006400000c000b */
[----:B01----:R-:W-:Y:S05]  /*62e0*/  ENDCOLLECTIVE ;  /* 0x000000000000791b */ /* 0x003fea0003800000 */
.L_x_7222:
[----:B------:R-:W-:Y:S02]  /*62f0*/  HFMA2 R12, -RZ, RZ, 0, 5.9604644775390625e-08 ;  /* 0x00000001ff0c7431 */ /* 0x000fe400000001ff */
[----:B------:R-:W-:-:S05]  /*6300*/  FADD.FTZ R31, RZ, R14 ;  /* 0x0000000eff1f7221 */ /* 0x000fca0000010000 */
[----:B------:R-:W-:-:S07]  /*6310*/  MOV R13, R31 ;  /* 0x0000001f000d7202 */ /* 0x000fce0000000f00 */
[----:B------:R-:W-:Y:S05]  /*6320*/  WARPSYNC.COLLECTIVE R15, `(.L_x_7223) ;  /* 0x000000000f087348 */ /* 0x000fea0003c00000 */
[----:B------:R0:W1:Y:S02]  /*6330*/  SHFL.BFLY P6, R14, R13, R12, R11 ;  /* 0x0c00000c0d0e7389 */ /* 0x00006400000c000b */
[----:B01----:R-:W-:Y:S05]  /*6340*/  ENDCOLLECTIVE ;  /* 0x000000000000791b */ /* 0x003fea0003800000 */
.L_x_7223:
[----:B------:R-:W-:Y:S02]  /*6350*/  IMAD.MOV.U32 R13, RZ, RZ, RZ ;  /* 0x000000ffff0d7224 */ /* 0x000fe400078e00ff */
[----:B------:R-:W-:Y:S01]  /*6360*/  HFMA2 R12, -RZ, RZ, 0, 1.1920928955078125e-07 ;  /* 0x00000002ff0c7431 */ /* 0x000fe200000001ff */
[----:B------:R-:W-:-:S07]  /*6370*/  MOV R52, R14 ;  /* 0x0000000e00347202 */ /* 0x000fce0000000f00 */
[----:B------:R-:W-:Y:S05]  /*6380*/  WARPSYNC.COLLECTIVE R15, `(.L_x_7224) ;  /* 0x000000000f087348 */ /* 0x000fea0003c00000 */
[----:B------:R0:W1:Y:S02]  /*6390*/  SHFL.BFLY P6, R14, R13, R12, R11 ;  /* 0x0c00000c0d0e7389 */ /* 0x00006400000c000b */
[----:B01----:R-:W-:Y:S05]  /*63a0*/  ENDCOLLECTIVE ;  /* 0x000000000000791b */ /* 0x003fea0003800000 */
.L_x_7224:
[----:B------:R-:W-:Y:S01]  /*63b0*/  FADD.FTZ R31, R31, R52 ;  /* 0x000000341f1f7221 */ /* 0x000fe20000010000 */
[----:B------:R-:W-:Y:S01]  /*63c0*/  HFMA2 R12, -RZ, RZ, 0, 5.9604644775390625e-08 ;  /* 0x00000001ff0c7431 */ /* 0x000fe200000001ff */
[----:B------:R-:W-:-:S05]  /*63d0*/  MOV R4, R14 ;  /* 0x0000000e00047202 */ /* 0x000fca0000000f00 */
[----:B------:R-:W-:-:S07]  /*63e0*/  FADD.FTZ R13, RZ, R4 ;  /* 0x00000004ff0d7221 */ /* 0x000fce0000010000 */
[----:B------:R-:W-:Y:S05]  /*63f0*/  WARPSYNC.COLLECTIVE R15, `(.L_x_7225) ;  /* 0x000000000f087348 */ /* 0x000fea0003c00000 */
[----:B------:R0:W1:Y:S02]  /*6400*/  SHFL.BFLY P6, R14, R13, R12, R11 ;  /* 0x0c00000c0d0e7389 */ /* 0x00006400000c000b */
[----:B01----:R-:W-:Y:S05]  /*6410*/  ENDCOLLECTIVE ;  /* 0x000000000000791b */ /* 0x003fea0003800000 */
.L_x_7225:
[----:B------:R-:W-:Y:S05]  /*6420*/  BRA `(.L_x_7226) ;  /* 0xffffffcc00d87947 */ /* 0x000fea000383ffff */
.L_x_7227:
        /* <DEDUP_REMOVED lines=13> */
.L_x_27292:


//--------------------- .text._ZN4vllm25paged_attention_v2_kernelIfhLi192ELi16ELi128ELNS_18Fp8KVCacheDataTypeE2ELb1ELi512EEEvPfS2_PT_PKS3_PKT0_S9_ifPKiSB_iPKfiiiSD_SD_iiiii --------------------------
	.section	.text._ZN4vllm25paged_attention_v2_kernelIfhLi192ELi16ELi128ELNS_18Fp8KVCacheDataTypeE2ELb1ELi512EEEvPfS2_PT_PKS3_PKT0_S9_ifPKiSB_iPKfiiiSD_SD_iiiii,"ax",@progbits
	.align	128
        .global         _ZN4vllm25paged_attention_v2_kernelIfhLi192ELi16ELi128ELNS_18Fp8KVCacheDataTypeE2ELb1ELi512EEEvPfS2_PT_PKS3_PKT0_S9_ifPKiSB_iPKfiiiSD_SD_iiiii
        .type           _ZN4vllm25paged_attention_v2_kernelIfhLi192ELi16ELi128ELNS_18Fp8KVCacheDataTypeE2ELb1ELi512EEEvPfS2_PT_PKS3_PKT0_S9_ifPKiSB_iPKfiiiSD_SD_iiiii,@function
        .size           _ZN4vllm25paged_attention_v2_kernelIfhLi192ELi16ELi128ELNS_18Fp8KVCacheDataTypeE2ELb1ELi512EEEvPfS2_PT_PKS3_PKT0_S9_ifPKiSB_iPKfiiiSD_SD_iiiii,(.L_x_27293 - _ZN4vllm25paged_attention_v2_kernelIfhLi192ELi16ELi128ELNS_18Fp8KVCacheDataTypeE2ELb1ELi512EEEvPfS2_PT_PKS3_PKT0_S9_ifPKiSB_iPKfiiiSD_SD_iiiii)
        .other          _ZN4vllm25paged_attention_v2_kernelIfhLi192ELi16ELi128ELNS_18Fp8KVCacheDataTypeE2ELb1ELi512EEEvPfS2_PT_PKS3_PKT0_S9_ifPKiSB_iPKfiiiSD_SD_iiiii,@"STO_CUDA_ENTRY STV_DEFAULT"
_ZN4vllm25paged_attention_v2_kernelIfhLi192ELi16ELi128ELNS_18Fp8KVCacheDataTypeE2ELb1ELi512EEEvPfS2_PT_PKS3_PKT0_S9_ifPKiSB_iPKfiiiSD_SD_iiiii:
.text._ZN4vllm25paged_attention_v2_kernelIfhLi192ELi16ELi128ELNS_18Fp8KVCacheDataTypeE2ELb1ELi512EEEvPfS2_PT_PKS3_PKT0_S9_ifPKiSB_iPKfiiiSD_SD_iiiii:
        /* <DEDUP_REMOVED lines=38> */
[----:B------:R-:W-:Y:S02]  /*0260*/  IADD3 R6, PT, PT, R3, 0xf, RZ ;  /* 0x0000000f03067810 */ /* 0x000fe40007ffe0ff */
[----:B------:R-:W-:Y:S02]  /*0270*/  MOV R13, UR4 ;  /* 0x00000004000d7c02 */ /* 0x000fe40008000f00 */
[----:B------:R-:W-:Y:S01]  /*0280*/  SHF.R.U32.HI R6, RZ, 0x4, R6 ;  /* 0x00000004ff067819 */ /* 0x000fe20000011606 */
[----:B------:R-:W-:-:S05]  /*0290*/  IMAD.HI.U32 R10, R0, R12, RZ ;  /* 0x0000000c000a7227 */ /* 0x000fca00078e00ff */
[----:B------:R-:W-:-:S05]  /*02a0*/  IADD3 R7, PT, PT, -R10, RZ, RZ ;  /* 0x000000ff0a077210 */ /* 0x000fca0007ffe1ff */
[----:B------:R-:W-:Y:S01]  /*02b0*/  IMAD R12, R5, R7, R12 ;  /* 0x00000007050c7224 */ /* 0x000fe200078e020c */
[----:B------:R-:W-:-:S04]  /*02c0*/  LEA R7, R26, 0x20, 0x5 ;  /* 0x000000201a077811 */ /* 0x000fc800078e28ff */
[----:B------:R-:W-:Y:S02]  /*02d0*/  ISETP.GT.U32.AND P2, PT, R5, R12, PT ;  /* 0x0000000c0500720c */ /* 0x000fe40003f44070 */
[----:B------:R-:W-:Y:S01]  /*02e0*/  VIMNMX.U32 R7, PT, PT, R6, R7, PT ;  /* 0x0000000706077248 */ /* 0x000fe20003fe0000 */
[----:B------:R-:W-:-:S04]  /*02f0*/  IMAD R6, R26, 0x20, R23 ;  /* 0x000000201a067824 */ /* 0x000fc800078e0217 */
[----:B------:R-:W-:-:S06]  /*0300*/  IMAD R9, R26, -0x20, R7 ;  /* 0xffffffe01a097824 */ /* 0x000fcc00078e0207 */
[----:B------:R-:W-:Y:S01]  /*0310*/  @!P2 IMAD.IADD R12, R12, 0x1, -R5 ;  /* 0x000000010c0ca824 */ /* 0x000fe200078e0a05 */
[----:B------:R-:W-:Y:S02]  /*0320*/  @!P2 IADD3 R10, PT, PT, R10, 0x1, RZ ;  /* 0x000000010a0aa810 */ /* 0x000fe40007ffe0ff */
[----:B------:R-:W-:Y:S02]  /*0330*/  PLOP3.LUT P2, PT, PT, PT, UP0, 0x80, 0x8 ;  /* 0x000000000008781c */ /* 0x000fe40003f4f008 */
[----:B------:R-:W-:-:S13]  /*0340*/  ISETP.GE.U32.AND P0, PT, R12, R5, PT ;  /* 0x000000050c00720c */ /* 0x000fda0003f06070 */
[----:B------:R-:W-:Y:S02]  /*0350*/  @P0 IADD3 R10, PT, PT, R10, 0x1, RZ ;  /* 0x000000010a0a0810 */ /* 0x000fe40007ffe0ff */
[----:B------:R-:W-:Y:S02]  /*0360*/  ISETP.GE.U32.AND P0, PT, R6, R7, PT ;  /* 0x000000070600720c */ /* 0x000fe40003f06070 */
[----:B------:R-:W-:Y:S01]  /*0370*/  MOV R8, R10 ;  /* 0x0000000a00087202 */ /* 0x000fe20000000f00 */
[----:B------:R-:W-:-:S03]  /*0380*/  IMAD R10, R9, 0x10, R4 ;  /* 0x00000010090a7824 */ /* 0x000fc600078e0204 */
[----:B------:R-:W-:Y:S02]  /*0390*/  @!P3 IADD3 R8, PT, PT, -R8, RZ, RZ ;  /* 0x000000ff0808b210 */ /* 0x000fe40007ffe1ff */
[----:B------:R-:W-:Y:S01]  /*03a0*/  VIMNMX R9, PT, PT, R3, R10, PT ;  /* 0x0000000a03097248 */ /* 0x000fe20003fe0100 */
[----:B------:R-:W-:Y:S01]  /*03b0*/  @P2 IMAD R10, R13, R2, 0x1 ;  /* 0x000000010d0a2424 */ /* 0x000fe200078e0202 */
[----:B------:R-:W-:Y:S01]  /*03c0*/  @!P1 LOP3.LUT R8, RZ, R11, RZ, 0x33, !PT ;  /* 0x0000000bff089212 */ /* 0x000fe200078e33ff */
[----:B--2---:R-:W-:Y:S06]  /*03d0*/  BRA.U UP0, `(.L_x_7228) ;  /* 0x0000000100d87547 */ /* 0x004fec000b800000 */
        /* <DEDUP_REMOVED lines=11> */
[----:B------:R-:W-:Y:S01]  /*0490*/  IMAD.HI.U32 R11, R11, R15, R10 ;  /* 0x0000000f0b0b7227 */ /* 0x000fe200078e000a */
[----:B------:R-:W-:-:S04]  /*04a0*/  LOP3.LUT R10, R3, UR41, RZ, 0x3c, !PT ;  /* 0x00000029030a7c12 */ /* 0x000fc8000f8e3cff */
[----:B------:R-:W-:Y:S01]  /*04b0*/  ISETP.GE.AND P3, PT, R10, RZ, PT ;  /* 0x000000ff0a00720c */ /* 0x000fe20003f66270 */
[----:B------:R-:W-:-:S04]  /*04c0*/  IMAD.HI.U32 R11, R11, R14, RZ ;  /* 0x0000000e0b0b7227 */ /* 0x000fc800078e00ff */
[----:B------:R-:W-:-:S04]  /*04d0*/  IMAD.MOV R12, RZ, RZ, -R11 ;  /* 0x000000ffff0c7224 */ /* 0x000fc800078e0a0b */
        /* <DEDUP_REMOVED lines=27> */
[-C--:B------:R-:W-:Y:S01]  /*0690*/  @!P2 IADD3 R10, PT, PT, R10, -R13.reuse, RZ ;  /* 0x8000000d0a0aa210 */ /* 0x080fe20007ffe0ff */
[----:B------:R-:W-:Y:S01]  /*06a0*/  @!P2 VIADD R11, R11, 0x1 ;  /* 0x000000010b0ba836 */ /* 0x000fe20000000000 */
[----:B------:R-:W-:Y:S02]  /*06b0*/  ISETP.NE.AND P2, PT, R16, RZ, PT ;  /* 0x000000ff1000720c */ /* 0x000fe40003f45270 */
[----:B------:R-:W-:Y:S02]  /*06c0*/  ISETP.GE.U32.AND P1, PT, R10, R13, PT ;  /* 0x0000000d0a00720c */ /* 0x000fe40003f26070 */
[----:B------:R-:W0:Y:S11]  /*06d0*/  LDC R10, c[0x0][0x3f8] ;  /* 0x0000fe00ff0a7b82 */ /* 0x000e360000000800 */
[----:B------:R-:W-:-:S04]  /*06e0*/  @P1 IADD3 R11, PT, PT, R11, 0x1, RZ ;  /* 0x000000010b0b1810 */ /* 0x000fc80007ffe0ff */
[----:B------:R-:W-:Y:S02]  /*06f0*/  @!P3 IADD3 R11, PT, PT, -R11, RZ, RZ ;  /* 0x000000ff0b0bb210 */ /* 0x000fe40007ffe1ff */
[----:B------:R-:W-:-:S05]  /*0700*/  @!P2 LOP3.LUT R11, RZ, R16, RZ, 0x33, !PT ;  /* 0x00000010ff0ba212 */ /* 0x000fca00078e33ff */
[----:B0-----:R-:W-:-:S04]  /*0710*/  IMAD R3, R10, R3, R11 ;  /* 0x000000030a037224 */ /* 0x001fc800078e020b */
[----:B------:R-:W-:-:S04]  /*0720*/  IMAD.MOV R3, RZ, RZ, -R3 ;  /* 0x000000ffff037224 */ /* 0x000fc800078e0a03 */
[----:B------:R-:W-:-:S07]  /*0730*/  IMAD R10, R2, R3, 0x1 ;  /* 0x00000001020a7424 */ /* 0x000fce00078e0203 */
.L_x_7228:
[----:B------:R-:W-:Y:S01]  /*0740*/  BSSY.RECONVERGENT B6, `(.L_x_7229) ;  /* 0x0000044000067945 */ /* 0x000fe20003800200 */
[----:B------:R-:W-:Y:S02]  /*0750*/  LOP3.LUT R22, R24, 0x1f, RZ, 0xc0, !PT ;  /* 0x0000001f18167812 */ /* 0x000fe400078ec0ff */
[----:B------:R-:W-:Y:S02]  /*0760*/  MOV R2, R5 ;  /* 0x0000000500027202 */ /* 0x000fe40000000f00 */
[----:B------:R-:W-:Y:S01]  /*0770*/  IADD3 R17, PT, PT, -R4, R9, RZ ;  /* 0x0000000904117210 */ /* 0x000fe20007ffe1ff */
[----:B------:R-:W-:Y:S06]  /*0780*/  @P0 BRA `(.L_x_7230) ;  /* 0x0000000000fc0947 */ /* 0x000fec0003800000 */
[----:B------:R-:W0:Y:S01]  /*0790*/  LDC R20, c[0x0][0x400] ;  /* 0x00010000ff147b82 */ /* 0x000e220000000800 */
[----:B------:R-:W1:Y:S01]  /*07a0*/  LDCU UR4, c[0x0][0x3fc] ;  /* 0x00007f80ff0477ac */ /* 0x000e620008000800 */
[----:B------:R-:W-:-:S04]  /*07b0*/  SHF.R.U32.HI R5, RZ, 0x1, R24 ;  /* 0x00000001ff057819 */ /* 0x000fc80000011618 */
[----:B------:R-:W-:Y:S02]  /*07c0*/  LOP3.LUT R5, R5, 0xf, RZ, 0xc0, !PT ;  /* 0x0000000f05057812 */ /* 0x000fe400078ec0ff */
[----:B------:R-:W2:Y:S01]  /*07d0*/  LDC R11, c[0x0][0x404] ;  /* 0x00010100ff0b7b82 */ /* 0x000ea20000000800 */
[----:B0-----:R-:W-:Y:S02]  /*07e0*/  IABS R3, R20 ;  /* 0x0000001400037213 */ /* 0x001fe40000000000 */
[----:B------:R-:W-:Y:S02]  /*07f0*/  ISETP.NE.AND P1, PT, R20, RZ, PT ;  /* 0x000000ff1400720c */ /* 0x000fe40003f25270 */
[----:B------:R-:W0:Y:S01]  /*0800*/  I2F.RP R14, R3 ;  /* 0x00000003000e7306 */ /* 0x000e220000209400 */
[----:B--2---:R-:W-:Y:S02]  /*0810*/  IABS R16, R11 ;  /* 0x0000000b00107213 */ /* 0x004fe40000000000 */
[----:B------:R-:W-:-:S05]  /*0820*/  ISETP.NE.AND P2, PT, R11, RZ, PT ;  /* 0x000000ff0b00720c */ /* 0x000fca0003f45270 */
[----:B0-----:R-:W0:Y:S02]  /*0830*/  MUFU.RCP R14, R14 ;  /* 0x0000000e000e7308 */ /* 0x001e240000001000 */
[----:B0-----:R-:W-:Y:S02]  /*0840*/  VIADD R13, R14, 0xffffffe ;  /* 0x0ffffffe0e0d7836 */ /* 0x001fe40000000000 */
[----:B------:R-:W-:-:S04]  /*0850*/  IMAD.MOV.U32 R14, RZ, RZ, R6 ;  /* 0x000000ffff0e7224 */ /* 0x000fc800078e0006 */
[----:B------:R-:W0:Y:S02]  /*0860*/  F2I.FTZ.U32.TRUNC.NTZ R13, R13 ;  /* 0x0000000d000d7305 */ /* 0x000e24000021f000 */
[----:B0-----:R-:W-:-:S05]  /*0870*/  IADD3 R12, PT, PT, RZ, -R13, RZ ;  /* 0x8000000dff0c7210 */ /* 0x001fca0007ffe0ff */
[----:B------:R-:W-:Y:S02]  /*0880*/  IMAD R15, R12, R3, RZ ;  /* 0x000000030c0f7224 */ /* 0x000fe400078e02ff */
[----:B------:R-:W-:-:S05]  /*0890*/  HFMA2 R12, -RZ, RZ, 0, 0 ;  /* 0x00000000ff0c7431 */ /* 0x000fca00000001ff */
[----:B------:R-:W-:Y:S01]  /*08a0*/  IMAD.HI.U32 R12, R13, R15, R12 ;  /* 0x0000000f0d0c7227 */ /* 0x000fe200078e000c */
[----:B------:R-:W-:Y:S02]  /*08b0*/  IADD3 R15, PT, PT, -R4, R5, RZ ;  /* 0x00000005040f7210 */ /* 0x000fe40007ffe1ff */
[----:B-1----:R-:W-:Y:S01]  /*08c0*/  IADD3 R13, PT, PT, R8, -UR4, RZ ;  /* 0x80000004080d7c10 */ /* 0x002fe2000fffe0ff */
[----:B------:R-:W-:-:S07]  /*08d0*/  IMAD.MOV.U32 R5, RZ, RZ, R16 ;  /* 0x000000ffff057224 */ /* 0x000fce00078e0010 */
.L_x_7232:
        /* <DEDUP_REMOVED lines=34> */
[----:B------:R-:W-:Y:S01]  /*0b00*/  @!P0 IMAD.MOV.U32 R21, RZ, RZ, -0x800001 ;  /* 0xff7fffffff158424 */ /* 0x000fe200078e00ff */
[----:B------:R-:W-:Y:S02]  /*0b10*/  @!P0 IADD3 R16, PT, PT, R15, R16, RZ ;  /* 0x000000100f108210 */ /* 0x000fe40007ffe0ff */
[----:B------:R-:W-:-:S04]  /*0b20*/  @!P0 IADD3 R18, PT, PT, R18, 0x20, RZ ;  /* 0x0000002012128810 */ /* 0x000fc80007ffe0ff */
[----:B0-----:R-:W-:-:S04]  /*0b30*/  @!P0 LEA R19, R19, R18, 0x18 ;  /* 0x0000001213138211 */ /* 0x001fc800078ec0ff */
[----:B------:R-:W-:-:S05]  /*0b40*/  @!P0 LEA R16, R16, R19, 0x2 ;  /* 0x0000001310108211 */ /* 0x000fca00078e10ff */
[----:B------:R0:W-:Y:S01]  /*0b50*/  @!P0 STS [R16], R21 ;  /* 0x0000001510008388 */ /* 0x0001e20000000800 */
[----:B------:R-:W-:-:S13]  /*0b60*/  ISETP.GE.U32.AND P0, PT, R14, R7, PT ;  /* 0x000000070e00720c */ /* 0x000fda0003f06070 */
[----:B0-----:R-:W-:Y:S05]  /*0b70*/  @!P0 BRA `(.L_x_7232) ;  /* 0xfffffffc00588947 */ /* 0x001fea000383ffff */
.L_x_7230:
[----:B------:R-:W-:Y:S05]  /*0b80*/  BSYNC.RECONVERGENT B6 ;  /* 0x0000000000067941 */ /* 0x000fea0003800200 */
.L_x_7229:
        /* <DEDUP_REMOVED lines=10> */
.L_x_7274:
        /* <DEDUP_REMOVED lines=10> */
[----:B------:R-:W-:Y:S01]  /*0cd0*/  HFMA2 R20, -RZ, RZ, 0, 0 ;  /* 0x00000000ff147431 */ /* 0x000fe200000001ff */
[----:B0-----:R-:W-:Y:S01]  /*0ce0*/  LEA R3, R22, R12, 0x2 ;  /* 0x0000000c16037211 */ /* 0x001fe200078e10ff */
[----:B------:R-:W-:Y:S01]  /*0cf0*/  IMAD.MOV.U32 R12, RZ, RZ, -0x800001 ;  /* 0xff7fffffff0c7424 */ /* 0x000fe200078e00ff */
        /* <DEDUP_REMOVED lines=10> */
[----:B------:R-:W-:Y:S01]  /*0da0*/  LOP3.LUT R12, RZ, R24, RZ, 0x33, !PT ;  /* 0x00000018ff0c7212 */ /* 0x000fe200078e33ff */
[----:B------:R-:W-:Y:S01]  /*0db0*/  BSSY.RECONVERGENT B1, `(.L_x_7236) ;  /* 0x000001c000017945 */ /* 0x000fe20003800200 */
[----:B------:R-:W-:Y:S02]  /*0dc0*/  MOV R20, RZ ;  /* 0x000000ff00147202 */ /* 0x000fe40000000f00 */
        /* <DEDUP_REMOVED lines=15> */
.L_x_7238:
[----:B------:R-:W0:Y:S01]  /*0ec0*/  LDS R15, [R12] ;  /* 0x000000000c0f7984 */ /* 0x000e220000000800 */
[----:B------:R-:W-:Y:S01]  /*0ed0*/  IADD3 R13, PT, PT, R13, 0x1, RZ ;  /* 0x000000010d0d7810 */ /* 0x000fe20007ffe0ff */
[----:B------:R-:W-:-:S03]  /*0ee0*/  VIADD R14, R14, 0x80 ;  /* 0x000000800e0e7836 */ /* 0x000fc60000000000 */
        /* <DEDUP_REMOVED lines=8> */
.L_x_7237:
[----:B------:R-:W-:Y:S05]  /*0f70*/  BSYNC.RECONVERGENT B1 ;  /* 0x0000000000017941 */ /* 0x000fea0003800200 */
.L_x_7236:
        /* <DEDUP_REMOVED lines=12> */
.L_x_7241:
        /* <DEDUP_REMOVED lines=9> */
[----:B------:R-:W-:Y:S01]  /*10d0*/  LDS R28, [R13+0x1800] ;  /* 0x001800000d1c7984 */ /* 0x000fe20000000800 */
        /* <DEDUP_REMOVED lines=9> */
[----:B------:R-:W2:Y:S01]  /*1170*/  LDS R18, [R13+0xc00] ;  /* 0x000c00000d127984 */ /* 0x000ea20000000800 */
[----:B------:R-:W3:Y:S01]  /*1180*/  MUFU.EX2 R36, R36 ;  /* 0x0000002400247308 */ /* 0x000ee20000000800 */
[----:B----4-:R-:W-:Y:S01]  /*1190*/  FADD.FTZ R30, R30, -UR5 ;  /* 0x800000051e1e7e21 */ /* 0x010fe20008010000 */
[----:B------:R-:W-:Y:S01]  /*11a0*/  FMUL.FTZ R33, R21, 1.4426950216293334961 ;  /* 0x3fb8aa3b15217820 */ /* 0x000fe20000410000 */
[----:B------:R-:W4:Y:S01]  /*11b0*/  LDS R15, [R13+0xe00] ;  /* 0x000e00000d0f7984 */ /* 0x000f220000000800 */
[----:B------:R-:W3:Y:S01]  /*11c0*/  MUFU.EX2 R34, R34 ;  /* 0x0000002200227308 */ /* 0x000ee20000000800 */
[----:B------:R-:W-:Y:S01]  /*11d0*/  FMUL.FTZ R30, R30, 1.4426950216293334961 ;  /* 0x3fb8aa3b1e1e7820 */ /* 0x000fe20000410000 */
[----:B-----5:R-:W-:Y:S01]  /*11e0*/  FADD.FTZ R31, R31, -UR5 ;  /* 0x800000051f1f7e21 */ /* 0x020fe20008010000 */
[----:B------:R-:W5:Y:S01]  /*11f0*/  LDS R16, [R13+0x1000] ;  /* 0x001000000d107984 */ /* 0x000f620000000800 */
[----:B------:R-:W3:Y:S01]  /*1200*/  MUFU.EX2 R38, R33 ;  /* 0x0000002100267308 */ /* 0x000ee20000000800 */
[----:B------:R-:W-:Y:S01]  /*1210*/  FADD.FTZ R32, R32, -UR5 ;  /* 0x8000000520207e21 */ /* 0x000fe20008010000 */
[----:B-1----:R-:W-:Y:S01]  /*1220*/  FADD.FTZ R25, R27, R20 ;  /* 0x000000141b197221 */ /* 0x002fe20000010000 */
[----:B------:R-:W1:Y:S01]  /*1230*/  LDS R21, [R13+0x1400] ;  /* 0x001400000d157984 */ /* 0x000e620000000800 */
[----:B------:R-:W-:Y:S01]  /*1240*/  FMUL.FTZ R31, R31, 1.4426950216293334961 ;  /* 0x3fb8aa3b1f1f7820 */ /* 0x000fe20000410000 */
[----:B------:R-:W0:Y:S01]  /*1250*/  MUFU.EX2 R30, R30 ;  /* 0x0000001e001e7308 */ /* 0x000e220000000800 */
[----:B---3--:R-:W-:Y:S01]  /*1260*/  FADD.FTZ R29, R25, R36 ;  /* 0x00000024191d7221 */ /* 0x008fe20000010000 */
[----:B------:R-:W3:Y:S03]  /*1270*/  LDS R20, [R13+0x1200] ;  /* 0x001200000d147984 */ /* 0x000ee60000000800 */
[----:B------:R-:W-:Y:S01]  /*1280*/  FADD.FTZ R29, R29, R34 ;  /* 0x000000221d1d7221 */ /* 0x000fe20000010000 */
[----:B------:R-:W3:Y:S03]  /*1290*/  LDS R25, [R13+0x1600] ;  /* 0x001600000d197984 */ /* 0x000ee60000000800 */
[----:B------:R-:W-:Y:S01]  /*12a0*/  FADD.FTZ R29, R29, R38 ;  /* 0x000000261d1d7221 */ /* 0x000fe20000010000 */
[----:B------:R-:W-:Y:S04]  /*12b0*/  STS [R13+-0x400], R27 ;  /* 0xfffc001b0d007388 */ /* 0x000fe80000000800 */
[----:B------:R-:W3:Y:S01]  /*12c0*/  LDS R27, [R13+0x1a00] ;  /* 0x001a00000d1b7984 */ /* 0x000ee20000000800 */
[----:B0-----:R-:W-:-:S03]  /*12d0*/  FADD.FTZ R29, R29, R30 ;  /* 0x0000001e1d1d7221 */ /* 0x001fc60000010000 */
[----:B------:R2:W-:Y:S01]  /*12e0*/  STS [R13], R34 ;  /* 0x000000220d007388 */ /* 0x0005e20000000800 */
[----:B------:R-:W-:Y:S01]  /*12f0*/  FADD.FTZ R33, R19, -UR5 ;  /* 0x8000000513217e21 */ /* 0x000fe20008010000 */
[----:B------:R-:W-:Y:S02]  /*1300*/  FMUL.FTZ R19, R32, 1.4426950216293334961 ;  /* 0x3fb8aa3b20137820 */ /* 0x000fe40000410000 */
[----:B------:R5:W-:Y:S01]  /*1310*/  STS [R13+-0x200], R36 ;  /* 0xfffe00240d007388 */ /* 0x000be20000000800 */
[----:B------:R-:W0:Y:S01]  /*1320*/  MUFU.EX2 R32, R31 ;  /* 0x0000001f00207308 */ /* 0x000e220000000800 */
[----:B------:R-:W-:Y:S01]  /*1330*/  FMUL.FTZ R33, R33, 1.4426950216293334961 ;  /* 0x3fb8aa3b21217820 */ /* 0x000fe20000410000 */
[----:B--2---:R-:W-:Y:S01]  /*1340*/  FADD.FTZ R34, R18, -UR5 ;  /* 0x8000000512227e21 */ /* 0x004fe20008010000 */
[----:B------:R2:W-:Y:S01]  /*1350*/  STS [R13+0x200], R38 ;  /* 0x000200260d007388 */ /* 0x0005e20000000800 */
[----:B------:R-:W2:Y:S01]  /*1360*/  MUFU.EX2 R18, R19 ;  /* 0x0000001300127308 */ /* 0x000ea20000000800 */
[----:B----4-:R-:W-:Y:S01]  /*1370*/  FADD.FTZ R35, R15, -UR5 ;  /* 0x800000050f237e21 */ /* 0x010fe20008010000 */
[----:B------:R-:W-:Y:S01]  /*1380*/  FMUL.FTZ R15, R34, 1.4426950216293334961 ;  /* 0x3fb8aa3b220f7820 */ /* 0x000fe20000410000 */
[----:B------:R-:W-:Y:S01]  /*1390*/  STS [R13+0x400], R30 ;  /* 0x0004001e0d007388 */ /* 0x000fe20000000800 */
[----:B------:R-:W4:Y:S01]  /*13a0*/  MUFU.EX2 R34, R33 ;  /* 0x0000002100227308 */ /* 0x000f220000000800 */
[----:B-----5:R-:W-:Y:S01]  /*13b0*/  FADD.FTZ R36, R16, -UR5 ;  /* 0x8000000510247e21 */ /* 0x020fe20008010000 */
[----:B------:R-:W-:-:S02]  /*13c0*/  FMUL.FTZ R35, R35, 1.4426950216293334961 ;  /* 0x3fb8aa3b23237820 */ /* 0x000fc40000410000 */
[----:B------:R5:W5:Y:S01]  /*13d0*/  MUFU.EX2 R16, R15 ;  /* 0x0000000f00107308 */ /* 0x000b620000000800 */
[----:B------:R-:W-:Y:S01]  /*13e0*/  FMUL.FTZ R36, R36, 1.4426950216293334961 ;  /* 0x3fb8aa3b24247820 */ /* 0x000fe20000410000 */
[----:B0-----:R-:W-:Y:S01]  /*13f0*/  FADD.FTZ R29, R29, R32 ;  /* 0x000000201d1d7221 */ /* 0x001fe20000010000 */
[----:B-1----:R-:W-:Y:S01]  /*1400*/  FADD.FTZ R21, R21, -UR5 ;  /* 0x8000000515157e21 */ /* 0x002fe20008010000 */
[----:B---3--:R-:W-:Y:S01]  /*1410*/  FADD.FTZ R37, R20, -UR5 ;  /* 0x8000000514257e21 */ /* 0x008fe20008010000 */
[----:B------:R-:W-:Y:S01]  /*1420*/  STS [R13+0x600], R32 ;  /* 0x000600200d007388 */ /* 0x000fe20000000800 */
[----:B------:R-:W0:Y:S01]  /*1430*/  MUFU.EX2 R20, R35 ;  /* 0x0000002300147308 */ /* 0x000e220000000800 */
[----:B--2---:R-:W-:Y:S01]  /*1440*/  FADD.FTZ R29, R29, R18 ;  /* 0x000000121d1d7221 */ /* 0x004fe20000010000 */
[----:B------:R-:W-:Y:S01]  /*1450*/  FMUL.FTZ R37, R37, 1.4426950216293334961 ;  /* 0x3fb8aa3b25257820 */ /* 0x000fe20000410000 */
[----:B------:R-:W-:Y:S01]  /*1460*/  FADD.FTZ R25, R25, -UR5 ;  /* 0x8000000519197e21 */ /* 0x000fe20008010000 */
[----:B------:R-:W1:Y:S01]  /*1470*/  MUFU.EX2 R36, R36 ;  /* 0x0000002400247308 */ /* 0x000e620000000800 */
[----:B----4-:R-:W-:Y:S01]  /*1480*/  FADD.FTZ R29, R29, R34 ;  /* 0x000000221d1d7221 */ /* 0x010fe20000010000 */
[----:B------:R-:W-:Y:S01]  /*1490*/  FMUL.FTZ R21, R21, 1.4426950216293334961 ;  /* 0x3fb8aa3b15157820 */ /* 0x000fe20000410000 */
[----:B-----5:R-:W-:Y:S01]  /*14a0*/  FADD.FTZ R15, R28, -UR5 ;  /* 0x800000051c0f7e21 */ /* 0x020fe20008010000 */
[----:B------:R-:W2:Y:S01]  /*14b0*/  MUFU.EX2 R38, R37 ;  /* 0x0000002500267308 */ /* 0x000ea20000000800 */
[----:B------:R-:W-:Y:S01]  /*14c0*/  FADD.FTZ R29, R29, R16 ;  /* 0x000000101d1d7221 */ /* 0x000fe20000010000 */
[----:B------:R-:W-:Y:S01]  /*14d0*/  FMUL.FTZ R25, R25, 1.4426950216293334961 ;  /* 0x3fb8aa3b19197820 */ /* 0x000fe20000410000 */
[----:B------:R-:W-:Y:S01]  /*14e0*/  FADD.FTZ R27, R27, -UR5 ;  /* 0x800000051b1b7e21 */ /* 0x000fe20008010000 */
[----:B------:R-:W3:Y:S01]  /*14f0*/  MUFU.EX2 R28, R21 ;  /* 0x00000015001c7308 */ /* 0x000ee20000000800 */
[----:B------:R-:W-:Y:S01]  /*1500*/  FMUL.FTZ R15, R15, 1.4426950216293334961 ;  /* 0x3fb8aa3b0f0f7820 */ /* 0x000fe20000410000 */
[----:B0-----:R-:W-:Y:S01]  /*1510*/  FADD.FTZ R29, R29, R20 ;  /* 0x000000141d1d7221 */ /* 0x001fe20000010000 */
[----:B------:R-:W-:Y:S01]  /*1520*/  FMUL.FTZ R27, R27, 1.4426950216293334961 ;  /* 0x3fb8aa3b1b1b7820 */ /* 0x000fe20000410000 */
[----:B------:R-:W0:Y:S01]  /*1530*/  MUFU.EX2 R40, R25 ;  /* 0x0000001900287308 */ /* 0x000e220000000800 */
[----:B------:R-:W-:Y:S01]  /*1540*/  STS [R13+0x800], R18 ;  /* 0x000800120d007388 */ /* 0x000fe20000000800 */
[----:B-1----:R-:W-:-:S02]  /*1550*/  FADD.FTZ R29, R29, R36 ;  /* 0x000000241d1d7221 */ /* 0x002fc40000010000 */
[----:B------:R-:W1:Y:S01]  /*1560*/  MUFU.EX2 R42, R15 ;  /* 0x0000000f002a7308 */ /* 0x000e620000000800 */
[----:B------:R-:W-:Y:S01]  /*1570*/  STS [R13+0xa00], R34 ;  /* 0x000a00220d007388 */ /* 0x000fe20000000800 */
[----:B--2---:R-:W-:Y:S02]  /*1580*/  FADD.FTZ R29, R29, R38 ;  /* 0x000000261d1d7221 */ /* 0x004fe40000010000 */
[----:B------:R-:W2:Y:S01]  /*1590*/  MUFU.EX2 R44, R27 ;  /* 0x0000001b002c7308 */ /* 0x000ea20000000800 */
[----:B------:R-:W-:Y:S01]  /*15a0*/  STS [R13+0xc00], R16 ;  /* 0x000c00100d007388 */ /* 0x000fe20000000800 */
[----:B---3--:R-:W-:-:S03]  /*15b0*/  FADD.FTZ R29, R29, R28 ;  /* 0x0000001c1d1d7221 */ /* 0x008fc60000010000 */
[----:B------:R2:W-:Y:S01]  /*15c0*/  STS [R13+0xe00], R20 ;  /* 0x000e00140d007388 */ /* 0x0005e20000000800 */
[----:B0-----:R-:W-:-:S03]  /*15d0*/  FADD.FTZ R29, R29, R40 ;  /* 0x000000281d1d7221 */ /* 0x001fc60000010000 */
[----:B------:R-:W-:Y:S01]  /*15e0*/  STS [R13+0x1000], R36 ;  /* 0x001000240d007388 */ /* 0x000fe20000000800 */
[----:B-1----:R-:W-:-:S03]  /*15f0*/  FADD.FTZ R29, R29, R42 ;  /* 0x0000002a1d1d7221 */ /* 0x002fc60000010000 */
[----:B------:R-:W-:Y:S01]  /*1600*/  STS [R13+0x1200], R38 ;  /* 0x001200260d007388 */ /* 0x000fe20000000800 */
[----:B--2---:R-:W-:-:S03]  /*1610*/  FADD.FTZ R20, R29, R44 ;  /* 0x0000002c1d147221 */ /* 0x004fc60000010000 */
[----:B------:R-:W-:Y:S04]  /*1620*/  STS [R13+0x1400], R28 ;  /* 0x0014001c0d007388 */ /* 0x000fe80000000800 */
[----:B------:R-:W-:Y:S04]  /*1630*/  STS [R13+0x1600], R40 ;  /* 0x001600280d007388 */ /* 0x000fe80000000800 */
[----:B------:R-:W-:Y:S04]  /*1640*/  STS [R13+0x1800], R42 ;  /* 0x0018002a0d007388 */ /* 0x000fe80000000800 */
[----:B------:R0:W-:Y:S02]  /*1650*/  STS [R13+0x1a00], R44 ;  /* 0x001a002c0d007388 */ /* 0x0001e40000000800 */
[----:B0-----:R-:W-:Y:S01]  /*1660*/  VIADD R13, R13, 0x2000 ;  /* 0x000020000d0d7836 */ /* 0x001fe20000000000 */
[----:B------:R-:W-:Y:S06]  /*1670*/  @!P4 BRA `(.L_x_7241) ;  /* 0xfffffff80070c947 */ /* 0x000fec000383ffff */
.L_x_7240:
[----:B------:R-:W-:Y:S05]  /*1680*/  BSYNC.RECONVERGENT B1 ;  /* 0x0000000000017941 */ /* 0x000fea0003800200 */
.L_x_7239:
        /* <DEDUP_REMOVED lines=14> */
[----:B0-----:R-:W-:-:S04]  /*1770*/  FADD.FTZ R18, R18, -UR5 ;  /* 0x8000000512127e21 */ /* 0x001fc80008010000 */
[----:B------:R-:W-:Y:S01]  /*1780*/  FMUL.FTZ R18, R18, 1.4426950216293334961 ;  /* 0x3fb8aa3b12127820 */ /* 0x000fe20000410000 */
[----:B-1----:R-:W-:Y:S01]  /*1790*/  FADD.FTZ R19, R19, -UR5 ;  /* 0x8000000513137e21 */ /* 0x002fe20008010000 */
[----:B--2---:R-:W-:-:S03]  /*17a0*/  FADD.FTZ R21, R21, -UR5 ;  /* 0x8000000515157e21 */ /* 0x004fc60008010000 */
[----:B------:R-:W-:Y:S01]  /*17b0*/  FMUL.FTZ R19, R19, 1.4426950216293334961 ;  /* 0x3fb8aa3b13137820 */ /* 0x000fe20000410000 */
[----:B------:R-:W0:Y:S01]  /*17c0*/  MUFU.EX2 R18, R18 ;  /* 0x0000001200127308 */ /* 0x000e220000000800 */
[----:B---3--:R-:W-:Y:S01]  /*17d0*/  FADD.FTZ R25, R25, -UR5 ;  /* 0x8000000519197e21 */ /* 0x008fe20008010000 */
[----:B------:R-:W-:Y:S02]  /*17e0*/  FMUL.FTZ R21, R21, 1.4426950216293334961 ;  /* 0x3fb8aa3b15157820 */ /* 0x000fe40000410000 */
[----:B------:R1:W2:Y:S01]  /*17f0*/  MUFU.EX2 R28, R19 ;  /* 0x00000013001c7308 */ /* 0x0002a20000000800 */
[----:B----4-:R-:W-:Y:S01]  /*1800*/  FADD.FTZ R27, R27, -UR5 ;  /* 0x800000051b1b7e21 */ /* 0x010fe20008010000 */
[----:B------:R-:W-:Y:S02]  /*1810*/  FMUL.FTZ R25, R25, 1.4426950216293334961 ;  /* 0x3fb8aa3b19197820 */ /* 0x000fe40000410000 */
[----:B------:R-:W3:Y:S01]  /*1820*/  MUFU.EX2 R30, R21 ;  /* 0x00000015001e7308 */ /* 0x000ee20000000800 */
[----:B-----5:R-:W-:Y:S01]  /*1830*/  FADD.FTZ R15, R15, -UR5 ;  /* 0x800000050f0f7e21 */ /* 0x020fe20008010000 */
[----:B------:R-:W-:Y:S01]  /*1840*/  FMUL.FTZ R27, R27, 1.4426950216293334961 ;  /* 0x3fb8aa3b1b1b7820 */ /* 0x000fe20000410000 */
[----:B------:R-:W-:-:S02]  /*1850*/  FADD.FTZ R29, R16, -UR5 ;  /* 0x80000005101d7e21 */ /* 0x000fc40008010000 */
[----:B-1----:R-:W-:Y:S01]  /*1860*/  FMUL.FTZ R19, R15, 1.4426950216293334961 ;  /* 0x3fb8aa3b0f137820 */ /* 0x002fe20000410000 */
[----:B------:R-:W1:Y:S01]  /*1870*/  MUFU.EX2 R16, R25 ;  /* 0x0000001900107308 */ /* 0x000e620000000800 */
[----:B0-----:R-:W-:Y:S01]  /*1880*/  FADD.FTZ R15, R20, R18 ;  /* 0x00000012140f7221 */ /* 0x001fe20000010000 */
[----:B------:R-:W-:Y:S01]  /*1890*/  FMUL.FTZ R29, R29, 1.4426950216293334961 ;  /* 0x3fb8aa3b1d1d7820 */ /* 0x000fe20000410000 */
[----:B------:R-:W-:Y:S01]  /*18a0*/  FADD.FTZ R31, R12, -UR5 ;  /* 0x800000050c1f7e21 */ /* 0x000fe20008010000 */
[----:B------:R-:W0:Y:S01]  /*18b0*/  MUFU.EX2 R32, R27 ;  /* 0x0000001b00207308 */ /* 0x000e220000000800 */
[----:B--2---:R-:W-:Y:S01]  /*18c0*/  FADD.FTZ R15, R15, R28 ;  /* 0x0000001c0f0f7221 */ /* 0x004fe20000010000 */
[----:B------:R-:W-:Y:S01]  /*18d0*/  STS [R13+-0x400], R18 ;  /* 0xfffc00120d007388 */ /* 0x000fe20000000800 */
[----:B------:R-:W-:Y:S01]  /*18e0*/  FMUL.FTZ R31, R31, 1.4426950216293334961 ;  /* 0x3fb8aa3b1f1f7820 */ /* 0x000fe20000410000 */
[----:B------:R-:W2:Y:S01]  /*18f0*/  MUFU.EX2 R12, R29 ;  /* 0x0000001d000c7308 */ /* 0x000ea20000000800 */
[----:B---3--:R-:W-:Y:S01]  /*1900*/  FADD.FTZ R15, R15, R30 ;  /* 0x0000001e0f0f7221 */ /* 0x008fe20000010000 */
[----:B------:R-:W-:Y:S02]  /*1910*/  STS [R13+-0x200], R28 ;  /* 0xfffe001c0d007388 */ /* 0x000fe40000000800 */
[----:B------:R-:W3:Y:S01]  /*1920*/  MUFU.EX2 R34, R19 ;  /* 0x0000001300227308 */ /* 0x000ee20000000800 */
[----:B-1----:R-:W-:Y:S01]  /*1930*/  FADD.FTZ R15, R15, R16 ;  /* 0x000000100f0f7221 */ /* 0x002fe20000010000 */
[----:B------:R-:W-:Y:S02]  /*1940*/  STS [R13], R30 ;  /* 0x0000001e0d007388 */ /* 0x000fe40000000800 */
[----:B------:R-:W1:Y:S01]  /*1950*/  MUFU.EX2 R36, R31 ;  /* 0x0000001f00247308 */ /* 0x000e620000000800 */
[----:B0-----:R-:W-:Y:S01]  /*1960*/  FADD.FTZ R15, R15, R32 ;  /* 0x000000200f0f7221 */ /* 0x001fe20000010000 */
[----:B------:R-:W-:Y:S03]  /*1970*/  STS [R13+0x200], R16 ;  /* 0x000200100d007388 */ /* 0x000fe60000000800 */
[----:B--2---:R-:W-:Y:S01]  /*1980*/  FADD.FTZ R15, R15, R12 ;  /* 0x0000000c0f0f7221 */ /* 0x004fe20000010000 */
[----:B------:R-:W-:Y:S03]  /*1990*/  STS [R13+0x400], R32 ;  /* 0x000400200d007388 */ /* 0x000fe60000000800 */
[----:B---3--:R-:W-:Y:S01]  /*19a0*/  FADD.FTZ R15, R15, R34 ;  /* 0x000000220f0f7221 */ /* 0x008fe20000010000 */
[----:B------:R-:W-:Y:S03]  /*19b0*/  STS [R13+0x600], R12 ;  /* 0x0006000c0d007388 */ /* 0x000fe60000000800 */
[----:B-1----:R-:W-:Y:S01]  /*19c0*/  FADD.FTZ R20, R15, R36 ;  /* 0x000000240f147221 */ /* 0x002fe20000010000 */
[----:B------:R-:W-:Y:S04]  /*19d0*/  STS [R13+0x800], R34 ;  /* 0x000800220d007388 */ /* 0x000fe80000000800 */
[----:B------:R0:W-:Y:S02]  /*19e0*/  STS [R13+0xa00], R36 ;  /* 0x000a00240d007388 */ /* 0x0001e40000000800 */
[----:B0-----:R-:W-:-:S07]  /*19f0*/  IADD3 R13, PT, PT, R13, 0x1000, RZ ;  /* 0x000010000d0d7810 */ /* 0x001fce0007ffe0ff */
.L_x_7243:
[----:B------:R-:W-:Y:S05]  /*1a00*/  BSYNC.RECONVERGENT B1 ;  /* 0x0000000000017941 */ /* 0x000fea0003800200 */
.L_x_7242:
        /* <DEDUP_REMOVED lines=26> */
.L_x_7235:
[----:B------:R-:W-:Y:S05]  /*1bb0*/  BSYNC.RECONVERGENT B0 ;  /* 0x0000000000007941 */ /* 0x000fea0003800200 */
.L_x_7234:
        /* <DEDUP_REMOVED lines=21> */
[----:B------:R-:W-:Y:S04]  /*1d10*/  BSSY.RECONVERGENT B1, `(.L_x_7246) ;  /* 0x000001a000017945 */ /* 0x000fe80003800200 */
[----:B------:R-:W-:Y:S02]  /*1d20*/  IMAD.IADD R9, R9, 0x1, R2 ;  /* 0x0000000109097824 */ /* 0x000fe400078e0202 */
[----:B0-----:R-:W-:-:S03]  /*1d30*/  FADD.FTZ R2, R12, 9.9999999747524270788e-07 ;  /* 0x358637bd0c027421 */ /* 0x001fc60000010000 */
[----:B------:R-:W-:-:S03]  /*1d40*/  LOP3.LUT R3, R9, 0x180, RZ, 0xc0, !PT ;  /* 0x0000018009037812 */ /* 0x000fc600078ec0ff */
[----:B------:R-:W0:Y:S01]  /*1d50*/  MUFU.RCP R2, R2 ;  /* 0x0000000200027308 */ /* 0x000e220000001000 */
[----:B------:R-:W-:Y:S02]  /*1d60*/  IADD3 R4, PT, PT, -R4, R9, RZ ;  /* 0x0000000904047210 */ /* 0x000fe40007ffe1ff */
[----:B------:R-:W-:Y:S02]  /*1d70*/  ISETP.NE.AND P0, PT, R3, 0x180, PT ;  /* 0x000001800300780c */ /* 0x000fe40003f05270 */
[----:B------:R-:W-:Y:S02]  /*1d80*/  ISETP.GE.U32.AND P1, PT, R4, 0x180, PT ;  /* 0x000001800400780c */ /* 0x000fe40003f26070 */
[----:B------:R-:W-:Y:S02]  /*1d90*/  MOV R4, R24 ;  /* 0x0000001800047202 */ /* 0x000fe40000000f00 */
[----:B------:R-:W-:-:S07]  /*1da0*/  LEA.HI R9, R9, 0x1, RZ, 0x19 ;  /* 0x0000000109097811 */ /* 0x000fce00078fc8ff */
[----:B------:R-:W-:Y:S05]  /*1db0*/  @!P0 BRA `(.L_x_7247) ;  /* 0x00000000003c8947 */ /* 0x000fea0003800000 */
[C---:B------:R-:W-:Y:S01]  /*1dc0*/  SHF.L.U32 R3, R9.reuse, 0x7, RZ ;  /* 0x0000000709037819 */ /* 0x040fe200000006ff */
[----:B------:R-:W-:Y:S01]  /*1dd0*/  VIADD R4, R0, 0x20 ;  /* 0x0000002000047836 */ /* 0x000fe20000000000 */
[----:B------:R-:W-:Y:S02]  /*1de0*/  LOP3.LUT R9, R9, 0x3, RZ, 0xc0, !PT ;  /* 0x0000000309097812 */ /* 0x000fe400078ec0ff */
[----:B------:R-:W-:Y:S02]  /*1df0*/  LOP3.LUT R3, R3, 0x180, RZ, 0xc0, !PT ;  /* 0x0000018003037812 */ /* 0x000fe400078ec0ff */
[----:B------:R-:W-:Y:S02]  /*1e00*/  LEA R13, R11, R4, 0x18 ;  /* 0x000000040b0d7211 */ /* 0x000fe400078ec0ff */
[----:B------:R-:W-:Y:S02]  /*1e10*/  IADD3 R4, PT, PT, R3, R24, RZ ;  /* 0x0000001803047210 */ /* 0x000fe40007ffe0ff */
[----:B------:R-:W-:-:S02]  /*1e20*/  IADD3 R9, PT, PT, -R9, RZ, RZ ;  /* 0x000000ff09097210 */ /* 0x000fc40007ffe1ff */
[----:B------:R-:W-:-:S07]  /*1e30*/  LEA R3, R24, R13, 0x2 ;  /* 0x0000000d18037211 */ /* 0x000fce00078e10ff */
.L_x_7248:
[----:B------:R-:W0:Y:S01]  /*1e40*/  LDS R13, [R3] ;  /* 0x00000000030d7984 */ /* 0x000e220000000800 */
[----:B------:R-:W-:-:S05]  /*1e50*/  VIADD R9, R9, 0x1 ;  /* 0x0000000109097836 */ /* 0x000fca0000000000 */
[----:B------:R-:W-:Y:S01]  /*1e60*/  ISETP.NE.AND P0, PT, R9, RZ, PT ;  /* 0x000000ff0900720c */ /* 0x000fe20003f05270 */
[----:B0-----:R-:W-:-:S05]  /*1e70*/  FMUL.FTZ R14, R13, R2 ;  /* 0x000000020d0e7220 */ /* 0x001fca0000410000 */
[----:B------:R0:W-:Y:S02]  /*1e80*/  STS [R3], R14 ;  /* 0x0000000e03007388 */ /* 0x0001e40000000800 */
[----:B0-----:R-:W-:-:S05]  /*1e90*/  IADD3 R3, PT, PT, R3, 0x200, RZ ;  /* 0x0000020003037810 */ /* 0x001fca0007ffe0ff */
[----:B------:R-:W-:Y:S05]  /*1ea0*/  @P0 BRA `(.L_x_7248) ;  /* 0xfffffffc00e40947 */ /* 0x000fea000383ffff */
.L_x_7247:
[----:B------:R-:W-:Y:S05]  /*1eb0*/  BSYNC.RECONVERGENT B1 ;  /* 0x0000000000017941 */ /* 0x000fea0003800200 */
.L_x_7246:
        /* <DEDUP_REMOVED lines=12> */
.L_x_7251:
        /* <DEDUP_REMOVED lines=52> */
.L_x_7250:
[----:B------:R-:W-:Y:S05]  /*22c0*/  BSYNC.RECONVERGENT B1 ;  /* 0x0000000000017941 */ /* 0x000fea0003800200 */
.L_x_7249:
        /* <DEDUP_REMOVED lines=30> */
[----:B0-----:R-:W-:-:S07]  /*24b0*/  IADD3 R0, PT, PT, R0, 0x1000, RZ ;  /* 0x0000100000007810 */ /* 0x001fce0007ffe0ff */
.L_x_7253:
[----:B------:R-:W-:Y:S05]  /*24c0*/  BSYNC.RECONVERGENT B1 ;  /* 0x0000000000017941 */ /* 0x000fea0003800200 */
.L_x_7252:
        /* <DEDUP_REMOVED lines=14> */
.L_x_7245:
[----:B------:R-:W-:Y:S05]  /*25b0*/  BSYNC.RECONVERGENT B0 ;  /* 0x0000000000007941 */ /* 0x000fea0003800200 */
.L_x_7244:
        /* <DEDUP_REMOVED lines=8> */
[----:B------:R-:W0:Y:S04]  /*2640*/  LDCU.128 UR8, c[0x0][0x380] ;  /* 0x00007000ff0877ac */ /* 0x000e280008000c00 */
[----:B-1----:R-:W-:-:S05]  /*2650*/  IMAD R3, R0, UR4, RZ ;  /* 0x0000000400037c24 */ /* 0x002fca000f8e02ff */
[----:B------:R-:W-:-:S04]  /*2660*/  IADD3 R0, P0, PT, R3, R26, RZ ;  /* 0x0000001a03007210 */ /* 0x000fc80007f1e0ff */
[----:B------:R-:W-:Y:S01]  /*2670*/  SHF.L.U32 R14, R0, 0x2, RZ ;  /* 0x00000002000e7819 */ /* 0x000fe200000006ff */
[----:B------:R-:W-:-:S03]  /*2680*/  IMAD.X R3, RZ, RZ, RZ, P0 ;  /* 0x000000ffff037224 */ /* 0x000fc600000e06ff */
[----:B0-----:R-:W-:Y:S02]  /*2690*/  IADD3 R2, P0, PT, R14, UR10, RZ ;  /* 0x0000000a0e027c10 */ /* 0x001fe4000ff1e0ff */
[----:B------:R-:W-:Y:S02]  /*26a0*/  SHF.L.U64.HI R0, R0, 0x2, R3 ;  /* 0x0000000200007819 */ /* 0x000fe40000010203 */
[----:B------:R-:W-:Y:S02]  /*26b0*/  IADD3 R14, P2, PT, R14, UR8, RZ ;  /* 0x000000080e0e7c10 */ /* 0x000fe4000ff5e0ff */
[C---:B------:R-:W-:Y:S02]  /*26c0*/  IADD3.X R3, PT, PT, R0.reuse, UR11, RZ, P0, !PT ;  /* 0x0000000b00037c10 */ /* 0x040fe400087fe4ff */
[----:B------:R-:W-:-:S03]  /*26d0*/  IADD3.X R15, PT, PT, R0, UR9, RZ, P2, !PT ;  /* 0x00000009000f7c10 */ /* 0x000fc600097fe4ff */
[----:B------:R2:W-:Y:S04]  /*26e0*/  STG.E desc[UR36][R2.64], R9 ;  /* 0x0000000902007986 */ /* 0x0005e8000c101924 */
[----:B------:R2:W-:Y:S02]  /*26f0*/  STG.E desc[UR36][R14.64], R12 ;  /* 0x0000000c0e007986 */ /* 0x0005e4000c101924 */
.L_x_7255:
[----:B------:R-:W-:Y:S05]  /*2700*/  BSYNC.RECONVERGENT B0 ;  /* 0x0000000000007941 */ /* 0x000fea0003800200 */
.L_x_7254:
[----:B------:R-:W-:Y:S04]  /*2710*/  BSSY.RECONVERGENT B6, `(.L_x_7256) ;  /* 0x000004d000067945 */ /* 0x000fe80003800200 */
[----:B------:R-:W-:Y:S05]  /*2720*/  @P1 BRA `(.L_x_7257) ;  /* 0x00000004002c1947 */ /* 0x000fea0003800000 */
[----:B--2---:R-:W2:Y:S01]  /*2730*/  LDC R14, c[0x0][0x400] ;  /* 0x00010000ff0e7b82 */ /* 0x004ea20000000800 */
[----:B-1----:R-:W1:Y:S01]  /*2740*/  I2F.RP R9, R5 ;  /* 0x0000000500097306 */ /* 0x002e620000209400 */
        /* <DEDUP_REMOVED lines=10> */
[----:B0-----:R-:W-:Y:S01]  /*27f0*/  HFMA2 R2, -RZ, RZ, 0, 0 ;  /* 0x00000000ff027431 */ /* 0x001fe200000001ff */
[----:B--2---:R-:W-:-:S05]  /*2800*/  IADD3 R16, PT, PT, RZ, -R3, RZ ;  /* 0x80000003ff107210 */ /* 0x004fca0007ffe0ff */
[----:B------:R-:W-:Y:S02]  /*2810*/  IMAD R9, R16, R5, RZ ;  /* 0x0000000510097224 */ /* 0x000fe400078e02ff */
[----:B-1----:R-:W-:Y:S02]  /*2820*/  VIADD R12, R11, 0xffffffe ;  /* 0x0ffffffe0b0c7836 */ /* 0x002fe40000000000 */
[----:B------:R-:W-:Y:S01]  /*2830*/  IMAD.HI.U32 R11, R3, R9, R2 ;  /* 0x00000009030b7227 */ /* 0x000fe200078e0002 */
[----:B------:R-:W-:Y:S01]  /*2840*/  IABS R2, R4 ;  /* 0x0000000400027213 */ /* 0x000fe20000000000 */
[----:B------:R0:W1:Y:S02]  /*2850*/  F2I.FTZ.U32.TRUNC.NTZ R13, R12 ;  /* 0x0000000c000d7305 */ /* 0x000064000021f000 */
[----:B0-----:R-:W-:Y:S01]  /*2860*/  IMAD.MOV.U32 R12, RZ, RZ, RZ ;  /* 0x000000ffff0c7224 */ /* 0x001fe200078e00ff */
[----:B-1----:R-:W-:-:S05]  /*2870*/  IADD3 R15, PT, PT, RZ, -R13, RZ ;  /* 0x8000000dff0f7210 */ /* 0x002fca0007ffe0ff */
[----:B------:R-:W-:-:S04]  /*2880*/  IMAD R15, R15, R0, RZ ;  /* 0x000000000f0f7224 */ /* 0x000fc800078e02ff */
[----:B------:R-:W-:Y:S01]  /*2890*/  IMAD.HI.U32 R16, R13, R15, R12 ;  /* 0x0000000f0d107227 */ /* 0x000fe200078e000c */
[----:B---3--:R-:W-:Y:S02]  /*28a0*/  IADD3 R12, PT, PT, R8, -UR4, RZ ;  /* 0x80000004080c7c10 */ /* 0x008fe4000fffe0ff */
[----:B------:R-:W-:-:S07]  /*28b0*/  MOV R13, R2 ;  /* 0x00000002000d7202 */ /* 0x000fce0000000f00 */
.L_x_7259:
        /* <DEDUP_REMOVED lines=34> */
.L_x_7258:
        /* <DEDUP_REMOVED lines=16> */
.L_x_7257:
[----:B------:R-:W-:Y:S05]  /*2be0*/  BSYNC.RECONVERGENT B6 ;  /* 0x0000000000067941 */ /* 0x000fea0003800200 */
.L_x_7256:
[----:B------:R-:W-:-:S03]  /*2bf0*/  UMOV UR4, 0xffffffff ;  /* 0xffffffff00047882 */ /* 0x000fc60000000000 */
[----:B------:R-:W-:Y:S05]  /*2c00*/  BRA.DIV UR4, `(.L_x_7260) ;  /* 0x0000001604787947 */ /* 0x000fea000b800000 */
[----:B-1----:R-:W-:Y:S01]  /*2c10*/  MOV R0, RZ ;  /* 0x000000ff00007202 */ /* 0x002fe20000000f00 */
[----:B------:R-:W-:Y:S01]  /*2c20*/  HFMA2 R18, -RZ, RZ, 0, 0 ;  /* 0x00000000ff127431 */ /* 0x000fe200000001ff */
[----:B------:R-:W-:Y:S01]  /*2c30*/  MOV R6, RZ ;  /* 0x000000ff00067202 */ /* 0x000fe20000000f00 */
[----:B0-2---:R-:W-:Y:S01]  /*2c40*/  HFMA2 R2, -RZ, RZ, 0, 0 ;  /* 0x00000000ff027431 */ /* 0x005fe200000001ff */
[----:B------:R-:W-:Y:S01]  /*2c50*/  MOV R14, RZ ;  /* 0x000000ff000e7202 */ /* 0x000fe20000000f00 */
[----:B------:R-:W-:Y:S01]  /*2c60*/  FADD.FTZ R0, RZ, R0 ;  /* 0x00000000ff007221 */ /* 0x000fe20000010000 */
[----:B------:R-:W-:Y:S01]  /*2c70*/  FADD.FTZ R18, RZ, R18 ;  /* 0x00000012ff127221 */ /* 0x000fe20000010000 */
[----:B------:R-:W-:Y:S01]  /*2c80*/  FADD.FTZ R6, RZ, R6 ;  /* 0x00000006ff067221 */ /* 0x000fe20000010000 */
[----:B------:R-:W-:Y:S01]  /*2c90*/  FADD.FTZ R2, RZ, R2 ;  /* 0x00000002ff027221 */ /* 0x000fe20000010000 */
[----:B------:R-:W-:Y:S01]  /*2ca0*/  MOV R10, RZ ;  /* 0x000000ff000a7202 */ /* 0x000fe20000000f00 */
[----:B------:R-:W0:Y:S01]  /*2cb0*/  SHFL.BFLY PT, R3, R0, 0x1, 0x1f ;  /* 0x0c201f0000037f89 */ /* 0x000e2200000e0000 */
[----:B------:R-:W-:-:S02]  /*2cc0*/  IMAD.MOV.U32 R4, RZ, RZ, RZ ;  /* 0x000000ffff047224 */ /* 0x000fc400078e00ff */
[----:B------:R-:W-:Y:S02]  /*2cd0*/  HFMA2 R28, -RZ, RZ, 0, 0 ;  /* 0x00000000ff1c7431 */ /* 0x000fe400000001ff */
[----:B------:R-:W-:Y:S01]  /*2ce0*/  IMAD.MOV.U32 R16, RZ, RZ, RZ ;  /* 0x000000ffff107224 */ /* 0x000fe200078e00ff */
[----:B------:R-:W1:Y:S01]  /*2cf0*/  SHFL.BFLY PT, R9, R6, 0x1, 0x1f ;  /* 0x0c201f0006097f89 */ /* 0x000e6200000e0000 */
[----:B------:R-:W-:Y:S01]  /*2d00*/  FADD.FTZ R10, RZ, R10 ;  /* 0x0000000aff0a7221 */ /* 0x000fe20000010000 */
[----:B------:R-:W-:Y:S01]  /*2d10*/  FADD.FTZ R36, RZ, R14 ;  /* 0x0000000eff247221 */ /* 0x000fe20000010000 */
[----:B------:R-:W-:Y:S01]  /*2d20*/  FADD.FTZ R4, RZ, R4 ;  /* 0x00000004ff047221 */ /* 0x000fe20000010000 */
[----:B------:R-:W2:Y:S01]  /*2d30*/  SHFL.BFLY PT, R25, R18, 0x1, 0x1f ;  /* 0x0c201f0012197f89 */ /* 0x000ea200000e0000 */
[----:B------:R-:W-:Y:S01]  /*2d40*/  FADD.FTZ R16, RZ, R16 ;  /* 0x00000010ff107221 */ /* 0x000fe20000010000 */
[----:B------:R-:W-:Y:S01]  /*2d50*/  FADD.FTZ R28, RZ, R28 ;  /* 0x0000001cff1c7221 */ /* 0x000fe20000010000 */
[----:B------:R-:W-:Y:S01]  /*2d60*/  HFMA2 R8, -RZ, RZ, 0, 0 ;  /* 0x00000000ff087431 */ /* 0x000fe200000001ff */
[----:B------:R-:W3:Y:S01]  /*2d70*/  SHFL.BFLY PT, R5, R2, 0x1, 0x1f ;  /* 0x0c201f0002057f89 */ /* 0x000ee200000e0000 */
[----:B------:R-:W-:Y:S01]  /*2d80*/  MOV R20, RZ ;  /* 0x000000ff00147202 */ /* 0x000fe20000000f00 */
[----:B------:R-:W-:Y:S01]  /*2d90*/  HFMA2 R39, -RZ, RZ, 0, 0 ;  /* 0x00000000ff277431 */ /* 0x000fe200000001ff */
[----:B------:R-:W-:Y:S01]  /*2da0*/  MOV R32, RZ ;  /* 0x000000ff00207202 */ /* 0x000fe20000000f00 */
[----:B------:R-:W4:Y:S01]  /*2db0*/  SHFL.BFLY PT, R19, R10, 0x1, 0x1f ;  /* 0x0c201f000a137f89 */ /* 0x000f2200000e0000 */
[----:B------:R-:W-:Y:S01]  /*2dc0*/  FADD.FTZ R8, RZ, R8 ;  /* 0x00000008ff087221 */ /* 0x000fe20000010000 */
[----:B------:R-:W-:Y:S01]  /*2dd0*/  FADD.FTZ R20, RZ, R20 ;  /* 0x00000014ff147221 */ /* 0x000fe20000010000 */
[----:B------:R-:W-:Y:S01]  /*2de0*/  HFMA2 R34, -RZ, RZ, 0, 0 ;  /* 0x00000000ff227431 */ /* 0x000fe200000001ff */
[----:B------:R-:W5:Y:S01]  /*2df0*/  SHFL.BFLY PT, R37, R36, 0x1, 0x1f ;  /* 0x0c201f0024257f89 */ /* 0x000f6200000e0000 */
[----:B------:R-:W-:Y:S01]  /*2e00*/  FADD.FTZ R32, RZ, R32 ;  /* 0x00000020ff207221 */ /* 0x000fe20000010000 */
[----:B------:R-:W-:-:S02]  /*2e10*/  IMAD.MOV.U32 R30, RZ, RZ, RZ ;  /* 0x000000ffff1e7224 */ /* 0x000fc400078e00ff */
[----:B------:R-:W-:Y:S01]  /*2e20*/  FADD.FTZ R39, RZ, R39 ;  /* 0x00000027ff277221 */ /* 0x000fe20000010000 */
[----:B0-----:R-:W-:Y:S01]  /*2e30*/  FADD.FTZ R0, R0, R3 ;  /* 0x0000000300007221 */ /* 0x001fe20000010000 */
[----:B------:R-:W-:Y:S01]  /*2e40*/  FADD.FTZ R3, RZ, R14 ;  /* 0x0000000eff037221 */ /* 0x000fe20000010000 */
[----:B------:R-:W0:Y:S01]  /*2e50*/  SHFL.BFLY PT, R7, R4, 0x1, 0x1f ;  /* 0x0c201f0004077f89 */ /* 0x000e2200000e0000 */
[----:B------:R-:W-:Y:S01]  /*2e60*/  FADD.FTZ R30, RZ, R30 ;  /* 0x0000001eff1e7221 */ /* 0x000fe20000010000 */
[----:B-1----:R-:W-:Y:S01]  /*2e70*/  FADD.FTZ R6, R6, R9 ;  /* 0x0000000906067221 */ /* 0x002fe20000010000 */
[----:B------:R-:W-:Y:S01]  /*2e80*/  MOV R9, RZ ;  /* 0x000000ff00097202 */ /* 0x000fe20000000f00 */
[----:B------:R-:W1:Y:S01]  /*2e90*/  SHFL.BFLY PT, R40, R3, 0x1, 0x1f ;  /* 0x0c201f0003287f89 */ /* 0x000e6200000e0000 */
[----:B------:R-:W-:Y:S01]  /*2ea0*/  FADD.FTZ R34, RZ, R34 ;  /* 0x00000022ff227221 */ /* 0x000fe20000010000 */
[----:B--2---:R-:W-:Y:S01]  /*2eb0*/  FADD.FTZ R18, R18, R25 ;  /* 0x0000001912127221 */ /* 0x004fe20000010000 */
[--C-:B------:R-:W-:Y:S01]  /*2ec0*/  FADD.FTZ R25, RZ, R14.reuse ;  /* 0x0000000eff197221 */ /* 0x100fe20000010000 */
[----:B------:R-:W2:Y:S01]  /*2ed0*/  SHFL.BFLY PT, R21, R16, 0x1, 0x1f ;  /* 0x0c201f0010157f89 */ /* 0x000ea200000e0000 */
[----:B------:R-:W-:Y:S01]  /*2ee0*/  FADD.FTZ R9, RZ, R9 ;  /* 0x00000009ff097221 */ /* 0x000fe20000010000 */
[----:B---3--:R-:W-:Y:S01]  /*2ef0*/  FADD.FTZ R2, R2, R5 ;  /* 0x0000000502027221 */ /* 0x008fe20000010000 */
[----:B------:R-:W-:Y:S01]  /*2f00*/  FADD.FTZ R5, RZ, R14 ;  /* 0x0000000eff057221 */ /* 0x000fe20000010000 */
[----:B------:R-:W3:Y:S01]  /*2f10*/  SHFL.BFLY PT, R29, R28, 0x1, 0x1f ;  /* 0x0c201f001c1d7f89 */ /* 0x000ee200000e0000 */
[----:B----4-:R-:W-:Y:S01]  /*2f20*/  FADD.FTZ R10, R10, R19 ;  /* 0x000000130a0a7221 */ /* 0x010fe20000010000 */
[----:B------:R-:W-:-:S02]  /*2f30*/  HFMA2 R19, -RZ, RZ, 0, 0 ;  /* 0x00000000ff137431 */ /* 0x000fc400000001ff */
[----:B------:R-:W4:Y:S01]  /*2f40*/  SHFL.BFLY PT, R17, R8, 0x1, 0x1f ;  /* 0x0c201f0008117f89 */ /* 0x000f2200000e0000 */
[----:B-----5:R-:W-:Y:S01]  /*2f50*/  FADD.FTZ R37, R36, R37 ;  /* 0x0000002524257221 */ /* 0x020fe20000010000 */
[----:B------:R-:W-:Y:S02]  /*2f60*/  HFMA2 R36, -RZ, RZ, 0, 0 ;  /* 0x00000000ff247431 */ /* 0x000fe400000001ff */
[----:B------:R-:W5:Y:S01]  /*2f70*/  SHFL.BFLY PT, R27, R20, 0x1, 0x1f ;  /* 0x0c201f00141b7f89 */ /* 0x000f6200000e0000 */
[----:B------:R-:W-:-:S03]  /*2f80*/  FADD.FTZ R19, RZ, R19 ;  /* 0x00000013ff137221 */ /* 0x000fc60000010000 */
[----:B------:R-:W5:Y:S01]  /*2f90*/  SHFL.BFLY PT, R33, R32, 0x1, 0x1f ;  /* 0x0c201f0020217f89 */ /* 0x000f6200000e0000 */
[----:B0-----:R-:W-:Y:S01]  /*2fa0*/  FADD.FTZ R4, R4, R7 ;  /* 0x0000000704047221 */ /* 0x001fe20000010000 */
[----:B------:R-:W-:Y:S02]  /*2fb0*/  IMAD.MOV.U32 R7, RZ, RZ, RZ ;  /* 0x000000ffff077224 */ /* 0x000fe400078e00ff */
[----:B------:R-:W-:Y:S01]  /*2fc0*/  FADD.FTZ R36, RZ, R36 ;  /* 0x00000024ff247221 */ /* 0x000fe20000010000 */
[----:B-1----:R-:W-:Y:S01]  /*2fd0*/  FADD.FTZ R3, R3, R40 ;  /* 0x0000002803037221 */ /* 0x002fe20000010000 */
[----:B------:R-:W-:Y:S01]  /*2fe0*/  SHFL.BFLY PT, R14, R25, 0x1, 0x1f ;  /* 0x0c201f00190e7f89 */ /* 0x000fe200000e0000 */
[----:B------:R-:W-:Y:S01]  /*2ff0*/  FADD.FTZ R7, RZ, R7 ;  /* 0x00000007ff077221 */ /* 0x000fe20000010000 */
[----:B--2---:R-:W-:Y:S02]  /*3000*/  FADD.FTZ R16, R16, R21 ;  /* 0x0000001510107221 */ /* 0x004fe40000010000 */
[----:B------:R-:W0:Y:S01]  /*3010*/  SHFL.BFLY PT, R40, R9, 0x1, 0x1f ;  /* 0x0c201f0009287f89 */ /* 0x000e2200000e0000 */
[----:B------:R-:W-:-:S02]  /*3020*/  IMAD.MOV.U32 R21, RZ, RZ, RZ ;  /* 0x000000ffff157224 */ /* 0x000fc400078e00ff */
[----:B---3--:R-:W-:Y:S01]  /*3030*/  FADD.FTZ R28, R28, R29 ;  /* 0x0000001d1c1c7221 */ /* 0x008fe20000010000 */
[----:B------:R-:W-:Y:S01]  /*3040*/  MOV R29, RZ ;  /* 0x000000ff001d7202 */ /* 0x000fe20000000f00 */
[----:B------:R-:W-:Y:S01]  /*3050*/  FADD.FTZ R21, RZ, R21 ;  /* 0x00000015ff157221 */ /* 0x000fe20000010000 */
[----:B------:R-:W1:Y:S01]  /*3060*/  SHFL.BFLY PT, R38, R39, 0x1, 0x1f ;  /* 0x0c201f0027267f89 */ /* 0x000e6200000e0000 */
[----:B----4-:R-:W-:Y:S02]  /*3070*/  FADD.FTZ R8, R8, R17 ;  /* 0x0000001108087221 */ /* 0x010fe40000010000 */
[----:B------:R-:W-:Y:S01]  /*3080*/  FADD.FTZ R29, RZ, R29 ;  /* 0x0000001dff1d7221 */ /* 0x000fe20000010000 */
[----:B------:R-:W2:Y:S01]  /*3090*/  SHFL.BFLY PT, R31, R30, 0x1, 0x1f ;  /* 0x0c201f001e1f7f89 */ /* 0x000ea200000e0000 */
[----:B-----5:R-:W-:-:S03]  /*30a0*/  FADD.FTZ R20, R20, R27 ;  /* 0x0000001b14147221 */ /* 0x020fc60000010000 */
[----:B------:R-:W3:Y:S01]  /*30b0*/  SHFL.BFLY PT, R35, R34, 0x1, 0x1f ;  /* 0x0c201f0022237f89 */ /* 0x000ee200000e0000 */
[----:B------:R-:W-:-:S03]  /*30c0*/  FADD.FTZ R33, R32, R33 ;  /* 0x0000002120217221 */ /* 0x000fc60000010000 */
[----:B------:R-:W4:Y:S04]  /*30d0*/  SHFL.BFLY PT, R32, R5, 0x1, 0x1f ;  /* 0x0c201f0005207f89 */ /* 0x000f2800000e0000 */
[----:B------:R-:W5:Y:S01]  /*30e0*/  SHFL.BFLY PT, R42, R7, 0x1, 0x1f ;  /* 0x0c201f00072a7f89 */ /* 0x000f6200000e0000 */
[----:B0-----:R-:W-:Y:S01]  /*30f0*/  FADD.FTZ R40, R9, R40 ;  /* 0x0000002809287221 */ /* 0x001fe20000010000 */
[----:B------:R-:W-:Y:S02]  /*3100*/  FADD.FTZ R9, R25, R14 ;  /* 0x0000000e19097221 */ /* 0x000fe40000010000 */
[----:B------:R-:W0:Y:S04]  /*3110*/  SHFL.BFLY PT, R17, R36, 0x1, 0x1f ;  /* 0x0c201f0024117f89 */ /* 0x000e2800000e0000 */
        /* <DEDUP_REMOVED lines=8> */
[----:B0-----:R-:W-:Y:S01]  /*31a0*/  FADD.FTZ R17, R36, R17 ;  /* 0x0000001124117221 */ /* 0x001fe20000010000 */
[----:B------:R-:W-:Y:S01]  /*31b0*/  FADD.FTZ R27, R19, R27 ;  /* 0x0000001b131b7221 */ /* 0x000fe20000010000 */
[----:B-1----:R-:W-:-:S07]  /*31c0*/  FADD.FTZ R44, R21, R44 ;  /* 0x0000002c152c7221 */ /* 0x002fce0000010000 */
.L_x_7323:
        /* <DEDUP_REMOVED lines=45> */
.L_x_7262:
[----:B------:R-:W-:Y:S05]  /*34a0*/  BSYNC.RECONVERGENT B0 ;  /* 0x0000000000007941 */ /* 0x000fea0003800200 */
.L_x_7261:
        /* <DEDUP_REMOVED lines=51> */
.L_x_7264:
[----:B------:R-:W-:Y:S05]  /*37e0*/  BSYNC.RECONVERGENT B0 ;  /* 0x0000000000007941 */ /* 0x000fea0003800200 */
.L_x_7263:
        /* <DEDUP_REMOVED lines=27> */
.L_x_7266:
[----:B------:R-:W-:Y:S05]  /*39a0*/  BSYNC.RECONVERGENT B0 ;  /* 0x0000000000007941 */ /* 0x000fea0003800200 */
.L_x_7265:
        /* <DEDUP_REMOVED lines=46> */
[----:B0-----:R-:W-:Y:S02]  /*3c90*/  FADD.FTZ R18, R18, R13 ;  /* 0x0000000d12127221 */ /* 0x001fe40000010000 */
[----:B------:R-:W0:Y:S01]  /*3ca0*/  LDS R13, [R11+0x260] ;  /* 0x000260000b0d7984 */ /* 0x000e220000000800 */
[----:B-1----:R-:W-:Y:S01]  /*3cb0*/  FADD.FTZ R3, R3, R12 ;  /* 0x0000000c03037221 */ /* 0x002fe20000010000 */
[----:B--2---:R-:W-:Y:S01]  /*3cc0*/  FADD.FTZ R44, R44, R15 ;  /* 0x0000000f2c2c7221 */ /* 0x004fe20000010000 */
[----:B0-----:R-:W-:-:S07]  /*3cd0*/  FADD.FTZ R40, R40, R13 ;  /* 0x0000000d28287221 */ /* 0x001fce0000010000 */
.L_x_7268:
[----:B------:R-:W-:Y:S05]  /*3ce0*/  BSYNC.RECONVERGENT B0 ;  /* 0x0000000000007941 */ /* 0x000fea0003800200 */
.L_x_7267:
        /* <DEDUP_REMOVED lines=38> */
.L_x_7231:
        /* <DEDUP_REMOVED lines=16> */
.L_x_7269:
[----:B------:R-:W-:Y:S05]  /*4050*/  EXIT ;  /* 0x000000000000794d */ /* 0x000fea0003800000 */
.L_x_7233:
[----:B------:R-:W-:Y:S02]  /*4060*/  HFMA2 R12, -RZ, RZ, 0, 9.5367431640625e-07 ;  /* 0x00000010ff0c7431 */ /* 0x000fe400000001ff */
[----:B------:R-:W-:Y:S01]  /*4070*/  IMAD.MOV.U32 R11, RZ, RZ, 0x1f ;  /* 0x0000001fff0b7424 */ /* 0x000fe200078e00ff */
[----:B------:R-:W-:-:S07]  /*4080*/  MOV R15, 0xffffffff ;  /* 0xffffffff000f7802 */ /* 0x000fce0000000f00 */
[----:B------:R-:W-:Y:S05]  /*4090*/  WARPSYNC.COLLECTIVE R15, `(.L_x_7270) ;  /* 0x000000000f087348 */ /* 0x000fea0003c00000 */
[----:B------:R0:W1:Y:S02]  /*40a0*/  SHFL.BFLY P6, R14, R13, R12, R11 ;  /* 0x0c00000c0d0e7389 */ /* 0x00006400000c000b */
[----:B01----:R-:W-:Y:S05]  /*40b0*/  ENDCOLLECTIVE ;  /* 0x000000000000791b */ /* 0x003fea0003800000 */
.L_x_7270:
[----:B------:R-:W-:Y:S01]  /*40c0*/  HFMA2 R12, -RZ, RZ, 0, 4.76837158203125e-07 ;  /* 0x00000008ff0c7431 */ /* 0x000fe200000001ff */
[----:B------:R-:W-:-:S04]  /*40d0*/  FMNMX.FTZ R0, R14, -3.40282346638528859812e+38, !PT ;  /* 0xff7fffff0e007809 */ /* 0x000fc80007810000 */
[----:B------:R-:W-:-:S07]  /*40e0*/  MOV R13, R0 ;  /* 0x00000000000d7202 */ /* 0x000fce0000000f00 */
[----:B------:R-:W-:Y:S05]  /*40f0*/  WARPSYNC.COLLECTIVE R15, `(.L_x_7271) ;  /* 0x000000000f087348 */ /* 0x000fea0003c00000 */
[----:B------:R0:W1:Y:S02]  /*4100*/  SHFL.BFLY P6, R14, R13, R12, R11 ;  /* 0x0c00000c0d0e7389 */ /* 0x00006400000c000b */
[----:B01----:R-:W-:Y:S05]  /*4110*/  ENDCOLLECTIVE ;  /* 0x000000000000791b */ /* 0x003fea0003800000 */
.L_x_7271:
[----:B------:R-:W-:Y:S02]  /*4120*/  MOV R12, 0x4 ;  /* 0x00000004000c7802 */ /* 0x000fe40000000f00 */
[----:B------:R-:W-:-:S05]  /*4130*/  FMNMX.FTZ R2, R0, R14, !PT ;  /* 0x0000000e00027209 */ /* 0x000fca0007810000 */
[----:B------:R-:W-:-:S07]  /*4140*/  IMAD.MOV.U32 R13, RZ, RZ, R2 ;  /* 0x000000ffff0d7224 */ /* 0x000fce00078e0002 */
[----:B------:R-:W-:Y:S05]  /*4150*/  WARPSYNC.COLLECTIVE R15, `(.L_x_7272) ;  /* 0x000000000f087348 */ /* 0x000fea0003c00000 */
[----:B------:R0:W1:Y:S02]  /*4160*/  SHFL.BFLY P6, R14, R13, R12, R11 ;  /* 0x0c00000c0d0e7389 */ /* 0x00006400000c000b */
[----:B01----:R-:W-:Y:S05]  /*4170*/  ENDCOLLECTIVE ;  /* 0x000000000000791b */ /* 0x003fea0003800000 */
.L_x_7272:
[----:B------:R-:W-:Y:S01]  /*4180*/  HFMA2 R12, -RZ, RZ, 0, 1.1920928955078125e-07 ;  /* 0x00000002ff0c7431 */ /* 0x000fe200000001ff */
[----:B------:R-:W-:-:S04]  /*4190*/  FMNMX.FTZ R3, R2, R14, !PT ;  /* 0x0000000e02037209 */ /* 0x000fc80007810000 */
[----:B------:R-:W-:-:S07]  /*41a0*/  MOV R13, R3 ;  /* 0x00000003000d7202 */ /* 0x000fce0000000f00 */
[----:B------:R-:W-:Y:S05]  /*41b0*/  WARPSYNC.COLLECTIVE R15, `(.L_x_7273) ;  /* 0x000000000f087348 */ /* 0x000fea0003c00000 */
[----:B------:R0:W1:Y:S02]  /*41c0*/  SHFL.BFLY P6, R14, R13, R12, R11 ;  /* 0x0c00000c0d0e7389 */ /* 0x00006400000c000b */
[----:B01----:R-:W-:Y:S05]  /*41d0*/  ENDCOLLECTIVE ;  /* 0x000000000000791b */ /* 0x003fea0003800000 */
.L_x_7273:
[----:B------:R-:W-:Y:S05]  /*41e0*/  BRA `(.L_x_7274) ;  /* 0xffffffc800907947 */ /* 0x000fea000383ffff */
.L_x_7260:
[----:B-1----:R-:W-:Y:S01]  /*41f0*/  IMAD.MOV.U32 R13, RZ, RZ, RZ ;  /* 0x000000ffff0d7224 */ /* 0x002fe200078e00ff */
[----:B0-2---:R-:W-:Y:S01]  /*4200*/  MOV R12, 0x2 ;  /* 0x00000002000c7802 */ /* 0x005fe20000000f00 */
[----:B------:R-:W-:Y:S01]  /*4210*/  HFMA2 R11, -RZ, RZ, 0, 1.847743988037109375e-06 ;  /* 0x0000001fff0b7431 */ /* 0x000fe200000001ff */
[----:B------:R-:W-:-:S07]  /*4220*/  MOV R15, 0xffffffff ;  /* 0xffffffff000f7802 */ /* 0x000fce0000000f00 */
[----:B------:R-:W-:Y:S05]  /*4230*/  WARPSYNC.COLLECTIVE R15, `(.L_x_7275) ;  /* 0x000000000f087348 */ /* 0x000fea0003c00000 */
[----:B------:R0:W1:Y:S02]  /*4240*/  SHFL.BFLY P6, R14, R13, R12, R11 ;  /* 0x0c00000c0d0e7389 */ /* 0x00006400000c000b */
[----:B01----:R-:W-:Y:S05]  /*4250*/  ENDCOLLECTIVE ;  /* 0x000000000000791b */ /* 0x003fea0003800000 */
.L_x_7275:
[----:B------:R-:W-:Y:S02]  /*4260*/  HFMA2 R12, -RZ, RZ, 0, 5.9604644775390625e-08 ;  /* 0x00000001ff0c7431 */ /* 0x000fe400000001ff */
[----:B------:R-:W-:-:S04]  /*4270*/  IMAD.MOV.U32 R39, RZ, RZ, R14 ;  /* 0x000000ffff277224 */ /* 0x000fc800078e000e */
[----:B------:R-:W-:-:S05]  /*4280*/  FADD.FTZ R39, RZ, R39 ;  /* 0x00000027ff277221 */ /* 0x000fca0000010000 */
[----:B------:R-:W-:-:S07]  /*4290*/  MOV R13, R39 ;  /* 0x00000027000d7202 */ /* 0x000fce0000000f00 */
[----:B------:R-:W-:Y:S05]  /*42a0*/  WARPSYNC.COLLECTIVE R15, `(.L_x_7276) ;  /* 0x000000000f087348 */ /* 0x000fea0003c00000 */
[----:B------:R0:W1:Y:S02]  /*42b0*/  SHFL.BFLY P6, R14, R13, R12, R11 ;  /* 0x0c00000c0d0e7389 */ /* 0x00006400000c000b */
[----:B01----:R-:W-:Y:S05]  /*42c0*/  ENDCOLLECTIVE ;  /* 0x000000000000791b */ /* 0x003fea0003800000 */
.L_x_7276:
[----:B------:R-:W-:Y:S02]  /*42d0*/  IMAD.MOV.U32 R13, RZ, RZ, RZ ;  /* 0x000000ffff0d7224 */ /* 0x000fe400078e00ff */
[----:B------:R-:W-:Y:S01]  /*42e0*/  HFMA2 R12, -RZ, RZ, 0, 1.1920928955078125e-07 ;  /* 0x00000002ff0c7431 */ /* 0x000fe200000001ff */
[----:B------:R-:W-:-:S07]  /*42f0*/  MOV R38, R14 ;  /* 0x0000000e00267202 */ /* 0x000fce0000000f00 */
[----:B------:R-:W-:Y:S05]  /*4300*/  WARPSYNC.COLLECTIVE R15, `(.L_x_7277) ;  /* 0x000000000f087348 */ /* 0x000fea0003c00000 */
[----:B------:R0:W1:Y:S02]  /*4310*/  SHFL.BFLY P6, R14, R13, R12, R11 ;  /* 0x0c00000c0d0e7389 */ /* 0x00006400000c000b */
[----:B01----:R-:W-:Y:S05]  /*4320*/  ENDCOLLECTIVE ;  /* 0x000000000000791b */ /* 0x003fea0003800000 */
.L_x_7277:
        /* <DEDUP_REMOVED lines=8> */
.L_x_7278:
[----:B------:R-:W-:Y:S01]  /*43b0*/  HFMA2 R13, -RZ, RZ, 0, 0 ;  /* 0x00000000ff0d7431 */ /* 0x000fe200000001ff */
[----:B------:R-:W-:Y:S02]  /*43c0*/  MOV R12, 0x2 ;  /* 0x00000002000c7802 */ /* 0x000fe40000000f00 */
[----:B------:R-:W-:-:S07]  /*43d0*/  MOV R3, R14 ;  /* 0x0000000e00037202 */ /* 0x000fce0000000f00 */
[----:B------:R-:W-:Y:S05]  /*43e0*/  WARPSYNC.COLLECTIVE R15, `(.L_x_7279) ;  /* 0x000000000f087348 */ /* 0x000fea0003c00000 */
[----:B------:R0:W1:Y:S02]  /*43f0*/  SHFL.BFLY P6, R14, R13, R12, R11 ;  /* 0x0c00000c0d0e7389 */ /* 0x00006400000c000b */
[----:B01----:R-:W-:Y:S05]  /*4400*/  ENDCOLLECTIVE ;  /* 0x000000000000791b */ /* 0x003fea0003800000 */
.L_x_7279:
        /* <DEDUP_REMOVED lines=8> */
.L_x_7280:
[----:B------:R-:W-:Y:S02]  /*4490*/  IMAD.MOV.U32 R13, RZ, RZ, RZ ;  /* 0x000000ffff0d7224 */ /* 0x000fe400078e00ff */
[----:B------:R-:W-:Y:S01]  /*44a0*/  HFMA2 R12, -RZ, RZ, 0, 1.1920928955078125e-07 ;  /* 0x00000002ff0c7431 */ /* 0x000fe200000001ff */
[----:B------:R-:W-:-:S07]  /*44b0*/  MOV R5, R14 ;  /* 0x0000000e00057202 */ /* 0x000fce0000000f00 */
[----:B------:R-:W-:Y:S05]  /*44c0*/  WARPSYNC.COLLECTIVE R15, `(.L_x_7281) ;  /* 0x000000000f087348 */ /* 0x000fea0003c00000 */
[----:B------:R0:W1:Y:S02]  /*44d0*/  SHFL.BFLY P6, R14, R13, R12, R11 ;  /* 0x0c00000c0d0e7389 */ /* 0x00006400000c000b */
[----:B01----:R-:W-:Y:S05]  /*44e0*/  ENDCOLLECTIVE ;  /* 0x000000000000791b */ /* 0x003fea0003800000 */
.L_x_7281:
        /* <DEDUP_REMOVED lines=8> */
.L_x_7282:
[----:B------:R-:W-:Y:S01]  /*4570*/  HFMA2 R13, -RZ, RZ, 0, 0 ;  /* 0x00000000ff0d7431 */ /* 0x000fe200000001ff */
[----:B------:R-:W-:Y:S02]  /*4580*/  MOV R12, 0x2 ;  /* 0x00000002000c7802 */ /* 0x000fe40000000f00 */
[----:B------:R-:W-:-:S07]  /*4590*/  MOV R7, R14 ;  /* 0x0000000e00077202 */ /* 0x000fce0000000f00 */
[----:B------:R-:W-:Y:S05]  /*45a0*/  WARPSYNC.COLLECTIVE R15, `(.L_x_7283) ;  /* 0x000000000f087348 */ /* 0x000fea0003c00000 */
[----:B------:R0:W1:Y:S02]  /*45b0*/  SHFL.BFLY P6, R14, R13, R12, R11 ;  /* 0x0c00000c0d0e7389 */ /* 0x00006400000c000b */
[----:B01----:R-:W-:Y:S05]  /*45c0*/  ENDCOLLECTIVE ;  /* 0x000000000000791b */ /* 0x003fea0003800000 */
.L_x_7283:
        /* <DEDUP_REMOVED lines=8> */
.L_x_7284:
[----:B------:R-:W-:Y:S02]  /*4650*/  IMAD.MOV.U32 R13, RZ, RZ, RZ ;  /* 0x000000ffff0d7224 */ /* 0x000fe400078e00ff */
[----:B------:R-:W-:Y:S01]  /*4660*/  HFMA2 R12, -RZ, RZ, 0, 1.1920928955078125e-07 ;  /* 0x00000002ff0c7431 */ /* 0x000fe200000001ff */
[----:B------:R-:W-:-:S07]  /*4670*/  MOV R9, R14 ;  /* 0x0000000e00097202 */ /* 0x000fce0000000f00 */
[----:B------:R-:W-:Y:S05]  /*4680*/  WARPSYNC.COLLECTIVE R15, `(.L_x_7285) ;  /* 0x000000000f087348 */ /* 0x000fea0003c00000 */
[----:B------:R0:W1:Y:S02]  /*4690*/  SHFL.BFLY P6, R14, R13, R12, R11 ;  /* 0x0c00000c0d0e7389 */ /* 0x00006400000c000b */
[----:B01----:R-:W-:Y:S05]  /*46a0*/  ENDCOLLECTIVE ;  /* 0x000000000000791b */ /* 0x003fea0003800000 */
.L_x_7285:
        /* <DEDUP_REMOVED lines=8> */
.L_x_7286:
[----:B------:R-:W-:Y:S01]  /*4730*/  HFMA2 R13, -RZ, RZ, 0, 0 ;  /* 0x00000000ff0d7431 */ /* 0x000fe200000001ff */
[----:B------:R-:W-:Y:S02]  /*4740*/  MOV R12, 0x2 ;  /* 0x00000002000c7802 */ /* 0x000fe40000000f00 */
[----:B------:R-:W-:-:S07]  /*4750*/  MOV R17, R14 ;  /* 0x0000000e00117202 */ /* 0x000fce0000000f00 */
[----:B------:R-:W-:Y:S05]  /*4760*/  WARPSYNC.COLLECTIVE R15, `(.L_x_7287) ;  /* 0x000000000f087348 */ /* 0x000fea0003c00000 */
[----:B------:R0:W1:Y:S02]  /*4770*/  SHFL.BFLY P6, R14, R13, R12, R11 ;  /* 0x0c00000c0d0e7389 */ /* 0x00006400000c000b */
[----:B01----:R-:W-:Y:S05]  /*4780*/  ENDCOLLECTIVE ;  /* 0x000000000000791b */ /* 0x003fea0003800000 */
.L_x_7287:
        /* <DEDUP_REMOVED lines=8> */
.L_x_7288:
[----:B------:R-:W-:Y:S02]  /*4810*/  IMAD.MOV.U32 R13, RZ, RZ, RZ ;  /* 0x000000ffff0d7224 */ /* 0x000fe400078e00ff */
[----:B------:R-:W-:Y:S01]  /*4820*/  HFMA2 R12, -RZ, RZ, 0, 1.1920928955078125e-07 ;  /* 0x00000002ff0c7431 */ /* 0x000fe200000001ff */
[----:B------:R-:W-:-:S07]  /*4830*/  MOV R19, R14 ;  /* 0x0000000e00137202 */ /* 0x000fce0000000f00 */
[----:B------:R-:W-:Y:S05]  /*4840*/  WARPSYNC.COLLECTIVE R15, `(.L_x_7289) ;  /* 0x000000000f087348 */ /* 0x000fea0003c00000 */
[----:B------:R0:W1:Y:S02]  /*4850*/  SHFL.BFLY P6, R14, R13, R12, R11 ;  /* 0x0c00000c0d0e7389 */ /* 0x00006400000c000b */
[----:B01----:R-:W-:Y:S05]  /*4860*/  ENDCOLLECTIVE ;  /* 0x000000000000791b */ /* 0x003fea0003800000 */
.L_x_7289:
        /* <DEDUP_REMOVED lines=8> */
.L_x_7290:
[----:B------:R-:W-:Y:S01]  /*48f0*/  HFMA2 R13, -RZ, RZ, 0, 0 ;  /* 0x00000000ff0d7431 */ /* 0x000fe200000001ff */
[----:B------:R-:W-:Y:S02]  /*4900*/  MOV R12, 0x2 ;  /* 0x00000002000c7802 */ /* 0x000fe40000000f00 */
[----:B------:R-:W-:-:S07]  /*4910*/  MOV R21, R14 ;  /* 0x0000000e00157202 */ /* 0x000fce0000000f00 */
[----:B------:R-:W-:Y:S05]  /*4920*/  WARPSYNC.COLLECTIVE R15, `(.L_x_7291) ;  /* 0x000000000f087348 */ /* 0x000fea0003c00000 */
[----:B------:R0:W1:Y:S02]  /*4930*/  SHFL.BFLY P6, R14, R13, R12, R11 ;  /* 0x0c00000c0d0e7389 */ /* 0x00006400000c000b */
[----:B01----:R-:W-:Y:S05]  /*4940*/  ENDCOLLECTIVE ;  /* 0x000000000000791b */ /* 0x003fea0003800000 */
.L_x_7291:
        /* <DEDUP_REMOVED lines=8> */
.L_x_7292:
[----:B------:R-:W-:Y:S02]  /*49d0*/  IMAD.MOV.U32 R13, RZ, RZ, RZ ;  /* 0x000000ffff0d7224 */ /* 0x000fe400078e00ff */
[----:B------:R-:W-:Y:S01]  /*49e0*/  HFMA2 R12, -RZ, RZ, 0, 1.1920928955078125e-07 ;  /* 0x00000002ff0c7431 */ /* 0x000fe200000001ff */
[----:B------:R-:W-:-:S07]  /*49f0*/  MOV R25, R14 ;  /* 0x0000000e00197202 */ /* 0x000fce0000000f00 */
[----:B------:R-:W-:Y:S05]  /*4a00*/  WARPSYNC.COLLECTIVE R15, `(.L_x_7293) ;  /* 0x000000000f087348 */ /* 0x000fea0003c00000 */
[----:B------:R0:W1:Y:S02]  /*4a10*/  SHFL.BFLY P6, R14, R13, R12, R11 ;  /* 0x0c00000c0d0e7389 */ /* 0x00006400000c000b */
[----:B01----:R-:W-:Y:S05]  /*4a20*/  ENDCOLLECTIVE ;  /* 0x000000000000791b */ /* 0x003fea0003800000 */
.L_x_7293:
        /* <DEDUP_REMOVED lines=8> */
.L_x_7294:
[----:B------:R-:W-:Y:S01]  /*4ab0*/  HFMA2 R13, -RZ, RZ, 0, 0 ;  /* 0x00000000ff0d7431 */ /* 0x000fe200000001ff */
[----:B------:R-:W-:Y:S02]  /*4ac0*/  MOV R12, 0x2 ;  /* 0x00000002000c7802 */ /* 0x000fe40000000f00 */
[----:B------:R-:W-:-:S07]  /*4ad0*/  MOV R27, R14 ;  /* 0x0000000e001b7202 */ /* 0x000fce0000000f00 */
[----:B------:R-:W-:Y:S05]  /*4ae0*/  WARPSYNC.COLLECTIVE R15, `(.L_x_7295) ;  /* 0x000000000f087348 */ /* 0x000fea0003c00000 */
[----:B------:R0:W1:Y:S02]  /*4af0*/  SHFL.BFLY P6, R14, R13, R12, R11 ;  /* 0x0c00000c0d0e7389 */ /* 0x00006400000c000b */
[----:B01----:R-:W-:Y:S05]  /*4b00*/  ENDCOLLECTIVE ;  /* 0x000000000000791b */ /* 0x003fea0003800000 */
.L_x_7295:
        /* <DEDUP_REMOVED lines=8> */
.L_x_7296:
[----:B------:R-:W-:Y:S02]  /*4b90*/  IMAD.MOV.U32 R13, RZ, RZ, RZ ;  /* 0x000000ffff0d7224 */ /* 0x000fe400078e00ff */
[----:B------:R-:W-:Y:S01]  /*4ba0*/  HFMA2 R12, -RZ, RZ, 0, 1.1920928955078125e-07 ;  /* 0x00000002ff0c7431 */ /* 0x000fe200000001ff */
[----:B------:R-:W-:-:S07]  /*4bb0*/  MOV R29, R14 ;  /* 0x0000000e001d7202 */ /* 0x000fce0000000f00 */
[----:B------:R-:W-:Y:S05]  /*4bc0*/  WARPSYNC.COLLECTIVE R15, `(.L_x_7297) ;  /* 0x000000000f087348 */ /* 0x000fea0003c00000 */
[----:B------:R0:W1:Y:S02]  /*4bd0*/  SHFL.BFLY P6, R14, R13, R12, R11 ;  /* 0x0c00000c0d0e7389 */ /* 0x00006400000c000b */
[----:B01----:R-:W-:Y:S05]  /*4be0*/  ENDCOLLECTIVE ;  /* 0x000000000000791b */ /* 0x003fea0003800000 */
.L_x_7297:
        /* <DEDUP_REMOVED lines=8> */
.L_x_7298:
[----:B------:R-:W-:Y:S01]  /*4c70*/  HFMA2 R13, -RZ, RZ, 0, 0 ;  /* 0x00000000ff0d7431 */ /* 0x000fe200000001ff */
[----:B------:R-:W-:Y:S02]  /*4c80*/  MOV R12, 0x2 ;  /* 0x00000002000c7802 */ /* 0x000fe40000000f00 */
[----:B------:R-:W-:-:S07]  /*4c90*/  MOV R31, R14 ;  /* 0x0000000e001f7202 */ /* 0x000fce0000000f00 */
[----:B------:R-:W-:Y:S05]  /*4ca0*/  WARPSYNC.COLLECTIVE R15, `(.L_x_7299) ;  /* 0x000000000f087348 */ /* 0x000fea0003c00000 */
[----:B------:R0:W1:Y:S02]  /*4cb0*/  SHFL.BFLY P6, R14, R13, R12, R11 ;  /* 0x0c00000c0d0e7389 */ /* 0x00006400000c000b */
[----:B01----:R-:W-:Y:S05]  /*4cc0*/  ENDCOLLECTIVE ;  /* 0x000000000000791b */ /* 0x003fea0003800000 */
.L_x_7299:
        /* <DEDUP_REMOVED lines=8> */
.L_x_7300:
[----:B------:R-:W-:Y:S02]  /*4d50*/  IMAD.MOV.U32 R13, RZ, RZ, RZ ;  /* 0x000000ffff0d7224 */ /* 0x000fe400078e00ff */
[----:B------:R-:W-:Y:S01]  /*4d60*/  HFMA2 R12, -RZ, RZ, 0, 1.1920928955078125e-07 ;  /* 0x00000002ff0c7431 */ /* 0x000fe200000001ff */
[----:B------:R-:W-:-:S07]  /*4d70*/  MOV R33, R14 ;  /* 0x0000000e00217202 */ /* 0x000fce0000000f00 */
[----:B------:R-:W-:Y:S05]  /*4d80*/  WARPSYNC.COLLECTIVE R15, `(.L_x_7301) ;  /* 0x000000000f087348 */ /* 0x000fea0003c00000 */
[----:B------:R0:W1:Y:S02]  /*4d90*/  SHFL.BFLY P6, R14, R13, R12, R11 ;  /* 0x0c00000c0d0e7389 */ /* 0x00006400000c000b */
[----:B01----:R-:W-:Y:S05]  /*4da0*/  ENDCOLLECTIVE ;  /* 0x000000000000791b */ /* 0x003fea0003800000 */
.L_x_7301:
        /* <DEDUP_REMOVED lines=8> */
.L_x_7302:
[----:B------:R-:W-:Y:S01]  /*4e30*/  HFMA2 R13, -RZ, RZ, 0, 0 ;  /* 0x00000000ff0d7431 */ /* 0x000fe200000001ff */
[----:B------:R-:W-:Y:S02]  /*4e40*/  MOV R12, 0x2 ;  /* 0x00000002000c7802 */ /* 0x000fe40000000f00 */
[----:B------:R-:W-:-:S07]  /*4e50*/  MOV R35, R14 ;  /* 0x0000000e00237202 */ /* 0x000fce0000000f00 */
[----:B------:R-:W-:Y:S05]  /*4e60*/  WARPSYNC.COLLECTIVE R15, `(.L_x_7303) ;  /* 0x000000000f087348 */ /* 0x000fea0003c00000 */
[----:B------:R0:W1:Y:S02]  /*4e70*/  SHFL.BFLY P6, R14, R13, R12, R11 ;  /* 0x0c00000c0d0e7389 */ /* 0x00006400000c000b */
[----:B01----:R-:W-:Y:S05]  /*4e80*/  ENDCOLLECTIVE ;  /* 0x000000000000791b */ /* 0x003fea0003800000 */
.L_x_7303:
[----:B------:R-:W-:Y:S01]  /*4e90*/  FADD.FTZ R34, R34, R35 ;  /* 0x0000002322227221 */ /* 0x000fe20000010000 */
[----:B------:R-:W-:Y:S02]  /*4ea0*/  HFMA2 R12, -RZ, RZ, 0, 5.9604644775390625e-08 ;  /* 0x00000001ff0c7431 */ /* 0x000fe400000001ff */
[----:B------:R-:W-:-:S04]  /*4eb0*/  FADD.FTZ R36, RZ, R14 ;  /* 0x0000000eff247221 */ /* 0x000fc80000010000 */
[----:B------:R-:W-:-:S07]  /*4ec0*/  IMAD.MOV.U32 R13, RZ, RZ, R36 ;  /* 0x000000ffff0d7224 */ /* 0x000fce00078e0024 */
[----:B------:R-:W-:Y:S05]  /*4ed0*/  WARPSYNC.COLLECTIVE R15, `(.L_x_7304) ;  /* 0x000000000f087348 */ /* 0x000fea0003c00000 */
[----:B------:R0:W1:Y:S02]  /*4ee0*/  SHFL.BFLY P6, R14, R13, R12, R11 ;  /* 0x0c00000c0d0e7389 */ /* 0x00006400000c000b */
[----:B01----:R-:W-:Y:S05]  /*4ef0*/  ENDCOLLECTIVE ;  /* 0x000000000000791b */ /* 0x003fea0003800000 */
.L_x_7304:
[----:B------:R-:W-:Y:S02]  /*4f00*/  HFMA2 R13, -RZ, RZ, 0, 0 ;  /* 0x00000000ff0d7431 */ /* 0x000fe400000001ff */
[----:B------:R-:W-:Y:S01]  /*4f10*/  IMAD.MOV.U32 R12, RZ, RZ, 0x2 ;  /* 0x00000002ff0c7424 */ /* 0x000fe200078e00ff */
[----:B------:R-:W-:-:S07]  /*4f20*/  MOV R37, R14 ;  /* 0x0000000e00257202 */ /* 0x000fce0000000f00 */
[----:B------:R-:W-:Y:S05]  /*4f30*/  WARPSYNC.COLLECTIVE R15, `(.L_x_7305) ;  /* 0x000000000f087348 */ /* 0x000fea0003c00000 */
[----:B------:R0:W1:Y:S02]  /*4f40*/  SHFL.BFLY P6, R14, R13, R12, R11 ;  /* 0x0c00000c0d0e7389 */ /* 0x00006400000c000b */
[----:B01----:R-:W-:Y:S05]  /*4f50*/  ENDCOLLECTIVE ;  /* 0x000000000000791b */ /* 0x003fea0003800000 */
.L_x_7305:
[----:B------:R-:W-:Y:S01]  /*4f60*/  FADD.FTZ R37, R36, R37 ;  /* 0x0000002524257221 */ /* 0x000fe20000010000 */
[----:B------:R-:W-:Y:S02]  /*4f70*/  HFMA2 R12, -RZ, RZ, 0, 5.9604644775390625e-08 ;  /* 0x00000001ff0c7431 */ /* 0x000fe400000001ff */
[----:B------:R-:W-:-:S05]  /*4f80*/  FADD.FTZ R3, RZ, R14 ;  /* 0x0000000eff037221 */ /* 0x000fca0000010000 */
[----:B------:R-:W-:-:S07]  /*4f90*/  MOV R13, R3 ;  /* 0x00000003000d7202 */ /* 0x000fce0000000f00 */
[----:B------:R-:W-:Y:S05]  /*4fa0*/  WARPSYNC.COLLECTIVE R15, `(.L_x_7306) ;  /* 0x000000000f087348 */ /* 0x000fea0003c00000 */
[----:B------:R0:W1:Y:S02]  /*4fb0*/  SHFL.BFLY P6, R14, R13, R12, R11 ;  /* 0x0c00000c0d0e7389 */ /* 0x00006400000c000b */
[----:B01----:R-:W-:Y:S05]  /*4fc0*/  ENDCOLLECTIVE ;  /* 0x000000000000791b */ /* 0x003fea0003800000 */
.L_x_7306:
[----:B------:R-:W-:Y:S02]  /*4fd0*/  IMAD.MOV.U32 R13, RZ, RZ, RZ ;  /* 0x000000ffff0d7224 */ /* 0x000fe400078e00ff */
[----:B------:R-:W-:Y:S01]  /*4fe0*/  HFMA2 R12, -RZ, RZ, 0, 1.1920928955078125e-07 ;  /* 0x00000002ff0c7431 */ /* 0x000fe200000001ff */
[----:B------:R-:W-:-:S07]  /*4ff0*/  MOV R40, R14 ;  /* 0x0000000e00287202 */ /* 0x000fce0000000f00 */
[----:B------:R-:W-:Y:S05]  /*5000*/  WARPSYNC.COLLECTIVE R15, `(.L_x_7307) ;  /* 0x000000000f087348 */ /* 0x000fea0003c00000 */
[----:B------:R0:W1:Y:S02]  /*5010*/  SHFL.BFLY P6, R14, R13, R12, R11 ;  /* 0x0c00000c0d0e7389 */ /* 0x00006400000c000b */
[----:B01----:R-:W-:Y:S05]  /*5020*/  ENDCOLLECTIVE ;  /* 0x000000000000791b */ /* 0x003fea0003800000 */
.L_x_7307:
[----:B------:R-:W-:Y:S01]  /*5030*/  FADD.FTZ R3, R3, R40 ;  /* 0x0000002803037221 */ /* 0x000fe20000010000 */
[----:B------:R-:W-:Y:S02]  /*5040*/  HFMA2 R12, -RZ, RZ, 0, 5.9604644775390625e-08 ;  /* 0x00000001ff0c7431 */ /* 0x000fe400000001ff */
[----:B------:R-:W-:-:S05]  /*5050*/  FADD.FTZ R5, RZ, R14 ;  /* 0x0000000eff057221 */ /* 0x000fca0000010000 */
[----:B------:R-:W-:-:S07]  /*5060*/  MOV R13, R5 ;  /* 0x00000005000d7202 */ /* 0x000fce0000000f00 */
[----:B------:R-:W-:Y:S05]  /*5070*/  WARPSYNC.COLLECTIVE R15, `(.L_x_7308) ;  /* 0x000000000f087348 */ /* 0x000fea0003c00000 */
[----:B------:R0:W1:Y:S02]  /*5080*/  SHFL.BFLY P6, R14, R13, R12, R11 ;  /* 0x0c00000c0d0e7389 */ /* 0x00006400000c000b */
[----:B01----:R-:W-:Y:S05]  /*5090*/  ENDCOLLECTIVE ;  /* 0x000000000000791b */ /* 0x003fea0003800000 */
.L_x_7308:
[----:B------:R-:W-:Y:S01]  /*50a0*/  MOV R13, RZ ;  /* 0x000000ff000d7202 */ /* 0x000fe20000000f00 */
[----:B------:R-:W-:Y:S02]  /*50b0*/  HFMA2 R12, -RZ, RZ, 0, 1.1920928955078125e-07 ;  /* 0x00000002ff0c7431 */ /* 0x000fe400000001ff */
[----:B------:R-:W-:-:S07]  /*50c0*/  IMAD.MOV.U32 R32, RZ, RZ, R14 ;  /* 0x000000ffff207224 */ /* 0x000fce00078e000e */
[----:B------:R-:W-:Y:S05]  /*50d0*/  WARPSYNC.COLLECTIVE R15, `(.L_x_7309) ;  /* 0x000000000f087348 */ /* 0x000fea0003c00000 */
[----:B------:R0:W1:Y:S02]  /*50e0*/  SHFL.BFLY P6, R14, R13, R12, R11 ;  /* 0x0c00000c0d0e7389 */ /* 0x00006400000c000b */
[----:B01----:R-:W-:Y:S05]  /*50f0*/  ENDCOLLECTIVE ;  /* 0x000000000000791b */ /* 0x003fea0003800000 */
.L_x_7309:
        /* <DEDUP_REMOVED lines=8> */
.L_x_7310:
[----:B------:R-:W-:Y:S02]  /*5180*/  HFMA2 R13, -RZ, RZ, 0, 0 ;  /* 0x00000000ff0d7431 */ /* 0x000fe400000001ff */
[----:B------:R-:W-:Y:S01]  /*5190*/  IMAD.MOV.U32 R12, RZ, RZ, 0x2 ;  /* 0x00000002ff0c7424 */ /* 0x000fe200078e00ff */
[----:B------:R-:W-:-:S07]  /*51a0*/  MOV R42, R14 ;  /* 0x0000000e002a7202 */ /* 0x000fce0000000f00 */
[----:B------:R-:W-:Y:S05]  /*51b0*/  WARPSYNC.COLLECTIVE R15, `(.L_x_7311) ;  /* 0x000000000f087348 */ /* 0x000fea0003c00000 */
[----:B------:R0:W1:Y:S02]  /*51c0*/  SHFL.BFLY P6, R14, R13, R12, R11 ;  /* 0x0c00000c0d0e7389 */ /* 0x00006400000c000b */
[----:B01----:R-:W-:Y:S05]  /*51d0*/  ENDCOLLECTIVE ;  /* 0x000000000000791b */ /* 0x003fea0003800000 */
.L_x_7311:
        /* <DEDUP_REMOVED lines=8> */
.L_x_7312:
[----:B------:R-:W-:Y:S01]  /*5260*/  MOV R13, RZ ;  /* 0x000000ff000d7202 */ /* 0x000fe20000000f00 */
[----:B------:R-:W-:Y:S02]  /*5270*/  HFMA2 R12, -RZ, RZ, 0, 1.1920928955078125e-07 ;  /* 0x00000002ff0c7431 */ /* 0x000fe400000001ff */
[----:B------:R-:W-:-:S07]  /*5280*/  IMAD.MOV.U32 R17, RZ, RZ, R14 ;  /* 0x000000ffff117224 */ /* 0x000fce00078e000e */
[----:B------:R-:W-:Y:S05]  /*5290*/  WARPSYNC.COLLECTIVE R15, `(.L_x_7313) ;  /* 0x000000000f087348 */ /* 0x000fea0003c00000 */
[----:B------:R0:W1:Y:S02]  /*52a0*/  SHFL.BFLY P6, R14, R13, R12, R11 ;  /* 0x0c00000c0d0e7389 */ /* 0x00006400000c000b */
[----:B01----:R-:W-:Y:S05]  /*52b0*/  ENDCOLLECTIVE ;  /* 0x000000000000791b */ /* 0x003fea0003800000 */
.L_x_7313:
        /* <DEDUP_REMOVED lines=8> */
.L_x_7314:
[----:B------:R-:W-:Y:S02]  /*5340*/  HFMA2 R13, -RZ, RZ, 0, 0 ;  /* 0x00000000ff0d7431 */ /* 0x000fe400000001ff */
[----:B------:R-:W-:Y:S01]  /*5350*/  IMAD.MOV.U32 R12, RZ, RZ, 0x2 ;  /* 0x00000002ff0c7424 */ /* 0x000fe200078e00ff */
[----:B------:R-:W-:-:S07]  /*5360*/  MOV R40, R14 ;  /* 0x0000000e00287202 */ /* 0x000fce0000000f00 */
[----:B------:R-:W-:Y:S05]  /*5370*/  WARPSYNC.COLLECTIVE R15, `(.L_x_7315) ;  /* 0x000000000f087348 */ /* 0x000fea0003c00000 */
[----:B------:R0:W1:Y:S02]  /*5380*/  SHFL.BFLY P6, R14, R13, R12, R11 ;  /* 0x0c00000c0d0e7389 */ /* 0x00006400000c000b */
[----:B01----:R-:W-:Y:S05]  /*5390*/  ENDCOLLECTIVE ;  /* 0x000000000000791b */ /* 0x003fea0003800000 */
.L_x_7315:
        /* <DEDUP_REMOVED lines=8> */
.L_x_7316:
[----:B------:R-:W-:Y:S01]  /*5420*/  MOV R13, RZ ;  /* 0x000000ff000d7202 */ /* 0x000fe20000000f00 */
[----:B------:R-:W-:Y:S02]  /*5430*/  HFMA2 R12, -RZ, RZ, 0, 1.1920928955078125e-07 ;  /* 0x00000002ff0c7431 */ /* 0x000fe400000001ff */
[----:B------:R-:W-:-:S07]  /*5440*/  IMAD.MOV.U32 R27, RZ, RZ, R14 ;  /* 0x000000ffff1b7224 */ /* 0x000fce00078e000e */
[----:B------:R-:W-:Y:S05]  /*5450*/  WARPSYNC.COLLECTIVE R15, `(.L_x_7317) ;  /* 0x000000000f087348 */ /* 0x000fea0003c00000 */
[----:B------:R0:W1:Y:S02]  /*5460*/  SHFL.BFLY P6, R14, R13, R12, R11 ;  /* 0x0c00000c0d0e7389 */ /* 0x00006400000c000b */
[----:B01----:R-:W-:Y:S05]  /*5470*/  ENDCOLLECTIVE ;  /* 0x000000000000791b */ /* 0x003fea0003800000 */
.L_x_7317:
        /* <DEDUP_REMOVED lines=8> */
.L_x_7318:
[----:B------:R-:W-:Y:S02]  /*5500*/  HFMA2 R13, -RZ, RZ, 0, 0 ;  /* 0x00000000ff0d7431 */ /* 0x000fe400000001ff */
[----:B------:R-:W-:Y:S01]  /*5510*/  IMAD.MOV.U32 R12, RZ, RZ, 0x2 ;  /* 0x00000002ff0c7424 */ /* 0x000fe200078e00ff */
[----:B------:R-:W-:-:S07]  /*5520*/  MOV R44, R14 ;  /* 0x0000000e002c7202 */ /* 0x000fce0000000f00 */
[----:B------:R-:W-:Y:S05]  /*5530*/  WARPSYNC.COLLECTIVE R15, `(.L_x_7319) ;  /* 0x000000000f087348 */ /* 0x000fea0003c00000 */
[----:B------:R0:W1:Y:S02]  /*5540*/  SHFL.BFLY P6, R14, R13, R12, R11 ;  /* 0x0c00000c0d0e7389 */ /* 0x00006400000c000b */
[----:B01----:R-:W-:Y:S05]  /*5550*/  ENDCOLLECTIVE ;  /* 0x000000000000791b */ /* 0x003fea0003800000 */
.L_x_7319:
[----:B------:R-:W-:Y:S01]  /*5560*/  FADD.FTZ R44, R21, R44 ;  /* 0x0000002c152c7221 */ /* 0x000fe20000010000 */
[----:B------:R-:W-:Y:S02]  /*5570*/  HFMA2 R12, -RZ, RZ, 0, 5.9604644775390625e-08 ;  /* 0x00000001ff0c7431 */ /* 0x000fe400000001ff */
[----:B------:R-:W-:-:S05]  /*5580*/  FADD.FTZ R25, RZ, R14 ;  /* 0x0000000eff197221 */ /* 0x000fca0000010000 */
[----:B------:R-:W-:-:S07]  /*5590*/  MOV R13, R25 ;  /* 0x00000019000d7202 */ /* 0x000fce0000000f00 */
[----:B------:R-:W-:Y:S05]  /*55a0*/  WARPSYNC.COLLECTIVE R15, `(.L_x_7320) ;  /* 0x000000000f087348 */ /* 0x000fea0003c00000 */
[----:B------:R0:W1:Y:S02]  /*55b0*/  SHFL.BFLY P6, R14, R13, R12, R11 ;  /* 0x0c00000c0d0e7389 */ /* 0x00006400000c000b */
[----:B01----:R-:W-:Y:S05]  /*55c0*/  ENDCOLLECTIVE ;  /* 0x000000000000791b */ /* 0x003fea0003800000 */
.L_x_7320:
[----:B------:R-:W-:Y:S01]  /*55d0*/  MOV R13, RZ ;  /* 0x000000ff000d7202 */ /* 0x000fe20000000f00 */
[----:B------:R-:W-:Y:S02]  /*55e0*/  IMAD.MOV.U32 R12, RZ, RZ, 0x2 ;  /* 0x00000002ff0c7424 */ /* 0x000fe400078e00ff */
[----:B------:R-:W-:-:S07]  /*55f0*/  FADD.FTZ R9, R25, R14 ;  /* 0x0000000e19097221 */ /* 0x000fce0000010000 */
[----:B------:R-:W-:Y:S05]  /*5600*/  WARPSYNC.COLLECTIVE R15, `(.L_x_7321) ;  /* 0x000000000f087348 */ /* 0x000fea0003c00000 */
[----:B------:R0:W1:Y:S02]  /*5610*/  SHFL.BFLY P6, R14, R13, R12, R11 ;  /* 0x0c00000c0d0e7389 */ /* 0x00006400000c000b */
[----:B01----:R-:W-:Y:S05]  /*5620*/  ENDCOLLECTIVE ;  /* 0x000000000000791b */ /* 0x003fea0003800000 */
.L_x_7321:
[----:B------:R-:W-:Y:S01]  /*5630*/  HFMA2 R12, -RZ, RZ, 0, 5.9604644775390625e-08 ;  /* 0x00000001ff0c7431 */ /* 0x000fe200000001ff */
[----:B------:R-:W-:-:S05]  /*5640*/  MOV R29, R14 ;  /* 0x0000000e001d7202 */ /* 0x000fca0000000f00 */
[----:B------:R-:W-:-:S05]  /*5650*/  FADD.FTZ R29, RZ, R29 ;  /* 0x0000001dff1d7221 */ /* 0x000fca0000010000 */
[----:B------:R-:W-:-:S07]  /*5660*/  MOV R13, R29 ;  /* 0x0000001d000d7202 */ /* 0x000fce0000000f00 */
[----:B------:R-:W-:Y:S05]  /*5670*/  WARPSYNC.COLLECTIVE R15, `(.L_x_7322) ;  /* 0x000000000f087348 */ /* 0x000fea0003c00000 */
[----:B------:R0:W1:Y:S02]  /*5680*/  SHFL.BFLY P6, R14, R13, R12, R11 ;  /* 0x0c00000c0d0e7389 */ /* 0x00006400000c000b */
[----:B01----:R-:W-:Y:S05]  /*5690*/  ENDCOLLECTIVE ;  /* 0x000000000000791b */ /* 0x003fea0003800000 */
.L_x_7322:
[----:B------:R-:W-:Y:S05]  /*56a0*/  BRA `(.L_x_7323) ;  /* 0xffffffd800c87947 */ /* 0x000fea000383ffff */
.L_x_7324:
        /* <DEDUP_REMOVED lines=13> */
.L_x_27293:


//--------------------- .text._ZN4vllm25paged_attention_v2_kernelIfhLi128ELi16ELi128ELNS_18Fp8KVCacheDataTypeE2ELb1ELi512EEEvPfS2_PT_PKS3_PKT0_S9_ifPKiSB_iPKfiiiSD_SD_iiiii --------------------------
	.section	.text._ZN4vllm25paged_attention_v2_kernelIfhLi128ELi16ELi128ELNS_18Fp8KVCacheDataTypeE2ELb1ELi512EEEvPfS2_PT_PKS3_PKT0_S9_ifPKiSB_iPKfiiiSD_SD_iiiii,"ax",@progbits
	.align	128
        .global         _ZN4vllm25paged_attention_v2_kernelIfhLi128ELi16ELi128ELNS_18Fp8KVCacheDataTypeE2ELb1ELi512EEEvPfS2_PT_PKS3_PKT0_S9_ifPKiSB_iPKfiiiSD_SD_iiiii
        .type           _ZN4vllm25paged_attention_v2_kernelIfhLi128ELi16ELi128ELNS_18Fp8KVCacheDataTypeE2ELb1ELi512EEEvPfS2_PT_PKS3_PKT0_S9_ifPKiSB_iPKfiiiSD_SD_iiiii,@function
        .size           _ZN4vllm25paged_attention_v2_kernelIfhLi128ELi16ELi128ELNS_18Fp8KVCacheDataTypeE2ELb1ELi512EEEvPfS2_PT_PKS3_PKT0_S9_ifPKiSB_iPKfiiiSD_SD_iiiii,(.L_x_27294 - _ZN4vllm25paged_attention_v2_kernelIfhLi128ELi16ELi128ELNS_18Fp8KVCacheDataTypeE2ELb1ELi512EEEvPfS2_PT_PKS3_PKT0_S9_ifPKiSB_iPKfiiiSD_SD_iiiii)
        .other          _ZN4vllm25paged_attention_v2_kernelIfhLi128ELi16ELi128ELNS_18Fp8KVCacheDataTypeE2ELb1ELi512EEEvPfS2_PT_PKS3_PKT0_S9_ifPKiSB_iPKfiiiSD_SD_iiiii,@"STO_CUDA_ENTRY STV_DEFAULT"
_ZN4vllm25paged_attention_v2_kernelIfhLi128ELi16ELi128ELNS_18Fp8KVCacheDataTypeE2ELb1ELi512EEEvPfS2_PT_PKS3_PKT0_S9_ifPKiSB_iPKfiiiSD_SD_iiiii:
.text._ZN4vllm25paged_attention_v2_kernelIfhLi128ELi16ELi128ELNS_18Fp8KVCacheDataTypeE2ELb1ELi512EEEvPfS2_PT_PKS3_PKT0_S9_ifPKiSB_iPKfiiiSD_SD_iiiii:
        /* <DEDUP_REMOVED lines=13> */
[----:B------:R-:W2:Y:S03]  /*00d0*/  LDCU UR38, c[0x0][0x378] ;  /* 0x00006f00ff2677ac */ /* 0x000ea60008000800 */
        /* <DEDUP_REMOVED lines=13> */
[----:B------:R0:W4:Y:S02]  /*01b0*/  F2I.FTZ.U32.TRUNC.NTZ R7, R6 ;  /* 0x0000000600077305 */ /* 0x000124000021f000 */
[----:B0-----:R-:W-:Y:S02]  /*01c0*/  HFMA2 R6, -RZ, RZ, 0, 0 ;  /* 0x00000000ff067431 */ /* 0x001fe400000001ff */
[----:B----4-:R-:W-:-:S05]  /*01d0*/  IMAD R0, R7, R4, RZ ;  /* 0x0000000407007224 */ /* 0x010fca00078e02ff */
[----:B------:R-:W-:-:S05]  /*01e0*/  IADD3 R13, PT, PT, -R0, RZ, RZ ;  /* 0x000000ff000d7210 */ /* 0x000fca0007ffe1ff */
[----:B------:R-:W-:Y:S01]  /*01f0*/  IMAD.HI.U32 R0, R7, R13, R6 ;  /* 0x0000000d07007227 */ /* 0x000fe200078e0006 */
[----:B------:R-:W-:-:S03]  /*0200*/  LEA R6, R19, 0x20, 0x5 ;  /* 0x0000002013067811 */ /* 0x000fc600078e28ff */
[----:B------:R-:W-:Y:S01]  /*0210*/  IMAD.MOV.U32 R13, RZ, RZ, R10 ;  /* 0x000000ffff0d7224 */ /* 0x000fe200078e000a */
[----:B-1----:R-:W-:-:S03]  /*0220*/  SHF.R.U32.HI R10, RZ, 0x5, R18 ;  /* 0x00000005ff0a7819 */ /* 0x002fc60000011612 */
[----:B------:R-:W-:-:S04]  /*0230*/  IMAD.HI.U32 R7, R0, R13, RZ ;  /* 0x0000000d00077227 */ /* 0x000fc800078e00ff */
[----:B------:R-:W-:Y:S01]  /*0240*/  IMAD R5, R19, 0x20, R10 ;  /* 0x0000002013057824 */ /* 0x000fe200078e020a */
[----:B------:R-:W-:-:S05]  /*0250*/  IADD3 R3, PT, PT, -R7, RZ, RZ ;  /* 0x000000ff07037210 */ /* 0x000fca0007ffe1ff */
        /* <DEDUP_REMOVED lines=10> */
[----:B------:R-:W-:Y:S01]  /*0300*/  LEA R3, R10, R11, 0x4 ;  /* 0x0000000b0a037211 */ /* 0x000fe200078e20ff */
[----:B---3--:R-:W-:-:S03]  /*0310*/  @P1 IMAD R10, R16, R12, R17 ;  /* 0x0000000c100a1224 */ /* 0x008fc600078e0211 */
[----:B------:R-:W-:Y:S01]  /*0320*/  VIMNMX R8, PT, PT, R8, R3, PT ;  /* 0x0000000308087248 */ /* 0x000fe20003fe0100 */
[----:B------:R-:W-:-:S04]  /*0330*/  @P1 IMAD R10, R10, R9, 0x1 ;  /* 0x000000010a0a1424 */ /* 0x000fc800078e0209 */
        /* <DEDUP_REMOVED lines=37> */
[----:B0-----:R-:W-:Y:S02]  /*0590*/  MOV R2, RZ ;  /* 0x000000ff00027202 */ /* 0x001fe40000000f00 */
[----:B-1----:R-:W-:-:S05]  /*05a0*/  IADD3 R15, PT, PT, RZ, -R3, RZ ;  /* 0x80000003ff0f7210 */ /* 0x002fca0007ffe0ff */
[----:B------:R-:W-:-:S04]  /*05b0*/  IMAD R15, R15, R12, RZ ;  /* 0x0000000c0f0f7224 */ /* 0x000fc800078e02ff */
[----:B------:R-:W-:Y:S02]  /*05c0*/  IMAD.HI.U32 R3, R3, R15, R2 ;  /* 0x0000000f03037227 */ /* 0x000fe400078e0002 */
[----:B------:R-:W0:Y:S02]  /*05d0*/  LDC R2, c[0x0][0x3f8] ;  /* 0x0000fe00ff027b82 */ /* 0x000e240000000800 */
[----:B------:R-:W-:Y:S02]  /*05e0*/  IMAD.MOV R15, RZ, RZ, -R21 ;  /* 0x000000ffff0f7224 */ /* 0x000fe400078e0a15 */
[----:B------:R-:W-:-:S04]  /*05f0*/  IMAD.HI.U32 R3, R3, R20, RZ ;  /* 0x0000001403037227 */ /* 0x000fc800078e00ff */
        /* <DEDUP_REMOVED lines=8> */
[----:B------:R-:W-:-:S06]  /*0680*/  @P1 VIADD R3, R3, 0x1 ;  /* 0x0000000103031836 */ /* 0x000fcc0000000000 */
[----:B------:R-:W-:Y:S02]  /*0690*/  @!P3 IADD3 R3, PT, PT, -R3, RZ, RZ ;  /* 0x000000ff0303b210 */ /* 0x000fe40007ffe1ff */
[----:B------:R-:W-:-:S05]  /*06a0*/  @!P2 LOP3.LUT R3, RZ, R10, RZ, 0x33, !PT ;  /* 0x0000000aff03a212 */ /* 0x000fca00078e33ff */
[----:B0-----:R-:W-:-:S05]  /*06b0*/  IMAD R3, R2, R13, R3 ;  /* 0x0000000d02037224 */ /* 0x001fca00078e0203 */
[----:B------:R-:W-:-:S05]  /*06c0*/  IADD3 R10, PT, PT, -R3, RZ, RZ ;  /* 0x000000ff030a7210 */ /* 0x000fca0007ffe1ff */
[----:B------:R-:W-:-:S07]  /*06d0*/  IMAD R10, R9, R10, 0x1 ;  /* 0x00000001090a7424 */ /* 0x000fce00078e020a */
.L_x_7325:
        /* <DEDUP_REMOVED lines=9> */
[----:B------:R-:W-:Y:S02]  /*0770*/  IADD3 R11, PT, PT, -R11, R2, RZ ;  /* 0x000000020b0b7210 */ /* 0x000fe40007ffe1ff */
[----:B------:R-:W-:Y:S02]  /*0780*/  MOV R2, RZ ;  /* 0x000000ff00027202 */ /* 0x000fe40000000f00 */
        /* <DEDUP_REMOVED lines=11> */
[----:B-1----:R-:W-:-:S03]  /*0840*/  IADD3 R3, PT, PT, R7, -UR4, RZ ;  /* 0x8000000407037c10 */ /* 0x002fc6000fffe0ff */
[----:B------:R-:W-:-:S07]  /*0850*/  IMAD.MOV.U32 R15, RZ, RZ, R5 ;  /* 0x000000ffff0f7224 */ /* 0x000fce00078e0005 */
.L_x_7329:
[----:B------:R-:W-:-:S04]  /*0860*/  SHF.L.U32 R20, R15, 0x4, RZ ;  /* 0x000000040f147819 */ /* 0x000fc800000006ff */
[----:B------:R-:W-:-:S05]  /*0870*/  IABS R25, R20 ;  /* 0x0000001400197213 */ /* 0x000fca0000000000 */
[----:B------:R-:W-:-:S04]  /*0880*/  IMAD.HI.U32 R21, R0, R25, RZ ;  /* 0x0000001900157227 */ /* 0x000fc800078e00ff */
[----:B------:R-:W-:-:S04]  /*0890*/  IMAD.MOV R24, RZ, RZ, -R21 ;  /* 0x000000ffff187224 */ /* 0x000fc800078e0a15 */
[----:B------:R-:W-:Y:S01]  /*08a0*/  IMAD R25, R4, R24, R25 ;  /* 0x0000001804197224 */ /* 0x000fe200078e0219 */
[----:B------:R-:W-:-:S04]  /*08b0*/  LOP3.LUT R24, R20, R12, RZ, 0x3c, !PT ;  /* 0x0000000c14187212 */ /* 0x000fc800078e3cff */
[----:B------:R-:W-:Y:S02]  /*08c0*/  ISETP.GT.U32.AND P3, PT, R14, R25, PT ;  /* 0x000000190e00720c */ /* 0x000fe40003f64070 */
[----:B------:R-:W-:-:S11]  /*08d0*/  ISETP.GE.AND P4, PT, R24, RZ, PT ;  /* 0x000000ff1800720c */ /* 0x000fd60003f86270 */
        /* <DEDUP_REMOVED lines=24> */
[----:B------:R-:W-:Y:S02]  /*0a60*/  @!P0 MOV R21, 0x400 ;  /* 0x0000040000158802 */ /* 0x000fe40000000f00 */
[----:B------:R-:W-:Y:S02]  /*0a70*/  @!P0 IADD3 R20, PT, PT, R11, R20, RZ ;  /* 0x000000140b148210 */ /* 0x000fe40007ffe0ff */
[----:B------:R-:W-:-:S04]  /*0a80*/  @!P0 IADD3 R21, PT, PT, R21, 0x20, RZ ;  /* 0x0000002015158810 */ /* 0x000fc80007ffe0ff */
[----:B0-----:R-:W-:-:S05]  /*0a90*/  @!P0 LEA R21, R24, R21, 0x18 ;  /* 0x0000001518158211 */ /* 0x001fca00078ec0ff */
[----:B------:R-:W-:Y:S01]  /*0aa0*/  @!P0 IMAD R20, R20, 0x4, R21 ;  /* 0x0000000414148824 */ /* 0x000fe200078e0215 */
[----:B------:R-:W-:-:S05]  /*0ab0*/  @!P0 MOV R21, 0xff7fffff ;  /* 0xff7fffff00158802 */ /* 0x000fca0000000f00 */
[----:B------:R0:W-:Y:S01]  /*0ac0*/  @!P0 STS [R20], R21 ;  /* 0x0000001514008388 */ /* 0x0001e20000000800 */
[----:B------:R-:W-:-:S13]  /*0ad0*/  ISETP.GE.U32.AND P0, PT, R15, R6, PT ;  /* 0x000000060f00720c */ /* 0x000fda0003f06070 */
[----:B0-----:R-:W-:Y:S05]  /*0ae0*/  @!P0 BRA `(.L_x_7329) ;  /* 0xfffffffc005c8947 */ /* 0x001fea000383ffff */
.L_x_7327:
[----:B------:R-:W-:Y:S05]  /*0af0*/  BSYNC.RECONVERGENT B6 ;  /* 0x0000000000067941 */ /* 0x000fea0003800200 */
.L_x_7326:
        /* <DEDUP_REMOVED lines=12> */
.L_x_7371:
        /* <DEDUP_REMOVED lines=24> */
[----:B------:R-:W-:Y:S02]  /*0d40*/  BSSY.RECONVERGENT B1, `(.L_x_7333) ;  /* 0x000001c000017945 */ /* 0x000fe40003800200 */
[----:B------:R-:W-:-:S04]  /*0d50*/  IADD3 R3, PT, PT, R8, R3, RZ ;  /* 0x0000000308037210 */ /* 0x000fc80007ffe0ff */
[----:B------:R-:W-:Y:S02]  /*0d60*/  LOP3.LUT R15, R3, 0x180, RZ, 0xc0, !PT ;  /* 0x00000180030f7812 */ /* 0x000fe400078ec0ff */
[----:B------:R-:W-:Y:S01]  /*0d70*/  IADD3 R13, PT, PT, -R14, R3, RZ ;  /* 0x000000030e0d7210 */ /* 0x000fe20007ffe1ff */
[----:B------:R-:W-:Y:S01]  /*0d80*/  IMAD.MOV.U32 R14, RZ, RZ, R18 ;  /* 0x000000ffff0e7224 */ /* 0x000fe200078e0012 */
        /* <DEDUP_REMOVED lines=12> */
.L_x_7335:
        /* <DEDUP_REMOVED lines=11> */
.L_x_7334:
[----:B------:R-:W-:Y:S05]  /*0f00*/  BSYNC.RECONVERGENT B1 ;  /* 0x0000000000017941 */ /* 0x000fea0003800200 */
.L_x_7333:
        /* <DEDUP_REMOVED lines=12> */
.L_x_7338:
        /* <DEDUP_REMOVED lines=11> */
[C---:B--2---:R-:W-:Y:S02]  /*1080*/  FADD.FTZ R29, -R0.reuse, R29 ;  /* 0x0000001d001d7221 */ /* 0x044fe40000010100 */
[----:B------:R-:W-:Y:S01]  /*1090*/  FMUL.FTZ R27, R27, 1.4426950216293334961 ;  /* 0x3fb8aa3b1b1b7820 */ /* 0x000fe20000410000 */
[----:B------:R-:W1:Y:S01]  /*10a0*/  MUFU.EX2 R24, R24 ;  /* 0x0000001800187308 */ /* 0x000e620000000800 */
[----:B---3--:R-:W-:Y:S01]  /*10b0*/  FADD.FTZ R26, -R0, R23 ;  /* 0x00000017001a7221 */ /* 0x008fe20000010100 */
[----:B------:R-:W-:Y:S02]  /*10c0*/  FMUL.FTZ R28, R29, 1.4426950216293334961 ;  /* 0x3fb8aa3b1d1c7820 */ /* 0x000fe40000410000 */
[----:B------:R2:W3:Y:S01]  /*10d0*/  MUFU.EX2 R23, R27 ;  /* 0x0000001b00177308 */ /* 0x0004e20000000800 */
[----:B------:R-:W5:Y:S01]  /*10e0*/  LDS R29, [R3+0xa00] ;  /* 0x000a0000031d7984 */ /* 0x000f620000000800 */
[----:B------:R-:W-:Y:S01]  /*10f0*/  FMUL.FTZ R26, R26, 1.4426950216293334961 ;  /* 0x3fb8aa3b1a1a7820 */ /* 0x000fe20000410000 */
[----:B----4-:R-:W-:Y:S01]  /*1100*/  FADD.FTZ R25, -R0, R25 ;  /* 0x0000001900197221 */ /* 0x010fe20000010100 */
[----:B------:R-:W4:Y:S04]  /*1110*/  MUFU.EX2 R28, R28 ;  /* 0x0000001c001c7308 */ /* 0x000f280000000800 */
[----:B------:R-:W4:Y:S01]  /*1120*/  MUFU.EX2 R26, R26 ;  /* 0x0000001a001a7308 */ /* 0x000f220000000800 */
[----:B-1----:R1:W-:Y:S01]  /*1130*/  STS [R3+-0x400], R24 ;  /* 0xfffc001803007388 */ /* 0x0023e20000000800 */
[----:B------:R-:W-:-:S03]  /*1140*/  FADD.FTZ R15, R24, R15 ;  /* 0x0000000f180f7221 */ /* 0x000fc60000010000 */
[----:B--2---:R-:W2:Y:S01]  /*1150*/  LDS R27, [R3+0xc00] ;  /* 0x000c0000031b7984 */ /* 0x004ea20000000800 */
[----:B---3--:R-:W-:-:S03]  /*1160*/  FADD.FTZ R15, R15, R23 ;  /* 0x000000170f0f7221 */ /* 0x008fc60000010000 */
[----:B------:R-:W-:Y:S01]  /*1170*/  STS [R3+-0x200], R23 ;  /* 0xfffe001703007388 */ /* 0x000fe20000000800 */
[----:B----4-:R-:W-:Y:S01]  /*1180*/  FADD.FTZ R15, R15, R28 ;  /* 0x0000001c0f0f7221 */ /* 0x010fe20000010000 */
[----:B-1----:R-:W-:Y:S02]  /*1190*/  FMUL.FTZ R24, R25, 1.4426950216293334961 ;  /* 0x3fb8aa3b19187820 */ /* 0x002fe40000410000 */
[----:B------:R-:W-:Y:S01]  /*11a0*/  STS [R3], R28 ;  /* 0x0000001c03007388 */ /* 0x000fe20000000800 */
[----:B------:R-:W-:-:S03]  /*11b0*/  FADD.FTZ R15, R15, R26 ;  /* 0x0000001a0f0f7221 */ /* 0x000fc60000010000 */
[----:B------:R-:W1:Y:S01]  /*11c0*/  MUFU.EX2 R24, R24 ;  /* 0x0000001800187308 */ /* 0x000e620000000800 */
[----:B------:R3:W-:Y:S04]  /*11d0*/  STS [R3+0x200], R26 ;  /* 0x0002001a03007388 */ /* 0x0007e80000000800 */
[----:B------:R-:W4:Y:S01]  /*11e0*/  LDS R23, [R3+0x1000] ;  /* 0x0010000003177984 */ /* 0x000f220000000800 */
[----:B0-----:R-:W-:-:S04]  /*11f0*/  FADD.FTZ R21, -R0, R21 ;  /* 0x0000001500157221 */ /* 0x001fc80000010100 */
[----:B------:R-:W-:Y:S02]  /*1200*/  FMUL.FTZ R25, R21, 1.4426950216293334961 ;  /* 0x3fb8aa3b15197820 */ /* 0x000fe40000410000 */
[----:B------:R-:W0:Y:S01]  /*1210*/  LDS R21, [R3+0x800] ;  /* 0x0008000003157984 */ /* 0x000e220000000800 */
[----:B-1----:R-:W-:Y:S01]  /*1220*/  FADD.FTZ R15, R15, R24 ;  /* 0x000000180f0f7221 */ /* 0x002fe20000010000 */
[----:B-----5:R-:W-:Y:S02]  /*1230*/  FADD.FTZ R29, -R0, R29 ;  /* 0x0000001d001d7221 */ /* 0x020fe40000010100 */
[----:B------:R-:W1:Y:S01]  /*1240*/  MUFU.EX2 R25, R25 ;  /* 0x0000001900197308 */ /* 0x000e620000000800 */
[----:B------:R-:W-:Y:S01]  /*1250*/  STS [R3+0x400], R24 ;  /* 0x0004001803007388 */ /* 0x000fe20000000800 */
[----:B---3--:R-:W-:-:S03]  /*1260*/  FMUL.FTZ R26, R29, 1.4426950216293334961 ;  /* 0x3fb8aa3b1d1a7820 */ /* 0x008fc60000410000 */
[----:B------:R-:W3:Y:S03]  /*1270*/  LDS R29, [R3+0x1a00] ;  /* 0x001a0000031d7984 */ /* 0x000ee60000000800 */
[----:B------:R-:W5:Y:S01]  /*1280*/  MUFU.EX2 R26, R26 ;  /* 0x0000001a001a7308 */ /* 0x000f620000000800 */
[----:B--2---:R-:W-:Y:S01]  /*1290*/  FADD.FTZ R27, -R0, R27 ;  /* 0x0000001b001b7221 */ /* 0x004fe20000010100 */
[----:B-1----:R-:W-:Y:S01]  /*12a0*/  STS [R3+0x600], R25 ;  /* 0x0006001903007388 */ /* 0x002fe20000000800 */
[----:B------:R-:W-:-:S03]  /*12b0*/  FADD.FTZ R15, R15, R25 ;  /* 0x000000190f0f7221 */ /* 0x000fc60000010000 */
[----:B------:R-:W1:Y:S04]  /*12c0*/  LDS R25, [R3+0xe00] ;  /* 0x000e000003197984 */ /* 0x000e680000000800 */
[----:B-----5:R-:W-:Y:S01]  /*12d0*/  STS [R3+0xa00], R26 ;  /* 0x000a001a03007388 */ /* 0x020fe20000000800 */
[----:B----4-:R-:W-:-:S04]  /*12e0*/  FADD.FTZ R23, -R0, R23 ;  /* 0x0000001700177221 */ /* 0x010fc80000010100 */
[----:B------:R-:W-:Y:S01]  /*12f0*/  FMUL.FTZ R23, R23, 1.4426950216293334961 ;  /* 0x3fb8aa3b17177820 */ /* 0x000fe20000410000 */
[----:B0-----:R-:W-:-:S05]  /*1300*/  FADD.FTZ R21, -R0, R21 ;  /* 0x0000001500157221 */ /* 0x001fca0000010100 */
[----:B------:R-:W0:Y:S01]  /*1310*/  MUFU.EX2 R23, R23 ;  /* 0x0000001700177308 */ /* 0x000e220000000800 */
[----:B------:R-:W-:Y:S01]  /*1320*/  FMUL.FTZ R28, R21, 1.4426950216293334961 ;  /* 0x3fb8aa3b151c7820 */ /* 0x000fe20000410000 */
[----:B------:R-:W-:Y:S02]  /*1330*/  FMUL.FTZ R21, R27, 1.4426950216293334961 ;  /* 0x3fb8aa3b1b157820 */ /* 0x000fe40000410000 */
[----:B------:R-:W2:Y:S01]  /*1340*/  LDS R27, [R3+0x1400] ;  /* 0x00140000031b7984 */ /* 0x000ea20000000800 */
[C---:B---3--:R-:W-:Y:S02]  /*1350*/  FADD.FTZ R29, -R0.reuse, R29 ;  /* 0x0000001d001d7221 */ /* 0x048fe40000010100 */
[----:B------:R-:W3:Y:S04]  /*1360*/  MUFU.EX2 R28, R28 ;  /* 0x0000001c001c7308 */ /* 0x000ee80000000800 */
[----:B------:R-:W4:Y:S01]  /*1370*/  MUFU.EX2 R21, R21 ;  /* 0x0000001500157308 */ /* 0x000f220000000800 */
[----:B0-----:R-:W-:Y:S01]  /*1380*/  STS [R3+0x1000], R23 ;  /* 0x0010001703007388 */ /* 0x001fe20000000800 */
[----:B-1----:R-:W-:Y:S01]  /*1390*/  FADD.FTZ R25, -R0, R25 ;  /* 0x0000001900197221 */ /* 0x002fe20000010100 */
[----:B---3--:R-:W-:-:S02]  /*13a0*/  FADD.FTZ R15, R15, R28 ;  /* 0x0000001c0f0f7221 */ /* 0x008fc40000010000 */
[----:B------:R-:W-:Y:S01]  /*13b0*/  STS [R3+0x800], R28 ;  /* 0x0008001c03007388 */ /* 0x000fe20000000800 */
[----:B------:R-:W-:Y:S01]  /*13c0*/  FMUL.FTZ R24, R25, 1.4426950216293334961 ;  /* 0x3fb8aa3b19187820 */ /* 0x000fe20000410000 */
[----:B------:R-:W-:Y:S02]  /*13d0*/  FADD.FTZ R15, R15, R26 ;  /* 0x0000001a0f0f7221 */ /* 0x000fe40000010000 */
[----:B------:R-:W0:Y:S02]  /*13e0*/  LDS R25, [R3+0x1200] ;  /* 0x0012000003197984 */ /* 0x000e240000000800 */
[----:B----4-:R-:W-:Y:S02]  /*13f0*/  FADD.FTZ R15, R15, R21 ;  /* 0x000000150f0f7221 */ /* 0x010fe40000010000 */
[----:B------:R-:W-:Y:S01]  /*1400*/  STS [R3+0xc00], R21 ;  /* 0x000c001503007388 */ /* 0x000fe20000000800 */
[----:B------:R-:W1:Y:S03]  /*1410*/  MUFU.EX2 R24, R24 ;  /* 0x0000001800187308 */ /* 0x000e660000000800 */
[----:B------:R-:W3:Y:S04]  /*1420*/  LDS R21, [R3+0x1600] ;  /* 0x0016000003157984 */ /* 0x000ee80000000800 */
[----:B------:R-:W4:Y:S01]  /*1430*/  LDS R28, [R3+0x1800] ;  /* 0x00180000031c7984 */ /* 0x000f220000000800 */
[----:B--2---:R-:W-:Y:S01]  /*1440*/  FADD.FTZ R27, -R0, R27 ;  /* 0x0000001b001b7221 */ /* 0x004fe20000010100 */
[----:B-1----:R-:W-:-:S02]  /*1450*/  FADD.FTZ R15, R15, R24 ;  /* 0x000000180f0f7221 */ /* 0x002fc40000010000 */
[----:B------:R1:W-:Y:S01]  /*1460*/  STS [R3+0xe00], R24 ;  /* 0x000e001803007388 */ /* 0x0003e20000000800 */
[----:B------:R-:W-:Y:S01]  /*1470*/  FMUL.FTZ R26, R27, 1.4426950216293334961 ;  /* 0x3fb8aa3b1b1a7820 */ /* 0x000fe20000410000 */
[----:B------:R-:W-:-:S05]  /*1480*/  FADD.FTZ R15, R15, R23 ;  /* 0x000000170f0f7221 */ /* 0x000fca0000010000 */
[----:B------:R-:W2:Y:S01]  /*1490*/  MUFU.EX2 R26, R26 ;  /* 0x0000001a001a7308 */ /* 0x000ea20000000800 */
[C---:B0-----:R-:W-:Y:S01]  /*14a0*/  FADD.FTZ R25, -R0.reuse, R25 ;  /* 0x0000001900197221 */ /* 0x041fe20000010100 */
[----:B--2---:R-:W-:Y:S03]  /*14b0*/  STS [R3+0x1400], R26 ;  /* 0x0014001a03007388 */ /* 0x004fe60000000800 */
[----:B------:R-:W-:Y:S01]  /*14c0*/  FMUL.FTZ R25, R25, 1.4426950216293334961 ;  /* 0x3fb8aa3b19197820 */ /* 0x000fe20000410000 */
[----:B---3--:R-:W-:-:S03]  /*14d0*/  FADD.FTZ R21, -R0, R21 ;  /* 0x0000001500157221 */ /* 0x008fc60000010100 */
[----:B-1----:R-:W0:Y:S01]  /*14e0*/  MUFU.EX2 R24, R25 ;  /* 0x0000001900187308 */ /* 0x002e220000000800 */
[----:B----4-:R-:W-:Y:S01]  /*14f0*/  FADD.FTZ R28, -R0, R28 ;  /* 0x0000001c001c7221 */ /* 0x010fe20000010100 */
[----:B------:R-:W-:-:S03]  /*1500*/  FMUL.FTZ R21, R21, 1.4426950216293334961 ;  /* 0x3fb8aa3b15157820 */ /* 0x000fc60000410000 */
[----:B------:R-:W-:Y:S01]  /*1510*/  FMUL.FTZ R23, R28, 1.4426950216293334961 ;  /* 0x3fb8aa3b1c177820 */ /* 0x000fe20000410000 */
[----:B------:R-:W-:Y:S02]  /*1520*/  FMUL.FTZ R28, R29, 1.4426950216293334961 ;  /* 0x3fb8aa3b1d1c7820 */ /* 0x000fe40000410000 */
[----:B------:R-:W1:Y:S04]  /*1530*/  MUFU.EX2 R21, R21 ;  /* 0x0000001500157308 */ /* 0x000e680000000800 */
[----:B------:R-:W2:Y:S01]  /*1540*/  MUFU.EX2 R23, R23 ;  /* 0x0000001700177308 */ /* 0x000ea20000000800 */
[----:B0-----:R-:W-:Y:S01]  /*1550*/  FADD.FTZ R15, R15, R24 ;  /* 0x000000180f0f7221 */ /* 0x001fe20000010000 */
[----:B------:R-:W-:Y:S02]  /*1560*/  STS [R3+0x1200], R24 ;  /* 0x0012001803007388 */ /* 0x000fe40000000800 */
[----:B------:R-:W0:Y:S01]  /*1570*/  MUFU.EX2 R28, R28 ;  /* 0x0000001c001c7308 */ /* 0x000e220000000800 */
[----:B------:R-:W-:-:S04]  /*1580*/  FADD.FTZ R15, R15, R26 ;  /* 0x0000001a0f0f7221 */ /* 0x000fc80000010000 */
[----:B-1----:R-:W-:Y:S01]  /*1590*/  FADD.FTZ R15, R15, R21 ;  /* 0x000000150f0f7221 */ /* 0x002fe20000010000 */
[----:B------:R-:W-:Y:S03]  /*15a0*/  STS [R3+0x1600], R21 ;  /* 0x0016001503007388 */ /* 0x000fe60000000800 */
[----:B--2---:R-:W-:Y:S01]  /*15b0*/  FADD.FTZ R15, R15, R23 ;  /* 0x000000170f0f7221 */ /* 0x004fe20000010000 */
[----:B------:R-:W-:Y:S03]  /*15c0*/  STS [R3+0x1800], R23 ;  /* 0x0018001703007388 */ /* 0x000fe60000000800 */
[----:B0-----:R-:W-:Y:S01]  /*15d0*/  FADD.FTZ R15, R15, R28 ;  /* 0x0000001c0f0f7221 */ /* 0x001fe20000010000 */
[----:B------:R0:W-:Y:S02]  /*15e0*/  STS [R3+0x1a00], R28 ;  /* 0x001a001c03007388 */ /* 0x0001e40000000800 */
[----:B0-----:R-:W-:Y:S01]  /*15f0*/  VIADD R3, R3, 0x2000 ;  /* 0x0000200003037836 */ /* 0x001fe20000000000 */
[----:B------:R-:W-:Y:S06]  /*1600*/  @!P4 BRA `(.L_x_7338) ;  /* 0xfffffff80070c947 */ /* 0x000fec000383ffff */
.L_x_7337:
[----:B------:R-:W-:Y:S05]  /*1610*/  BSYNC.RECONVERGENT B1 ;  /* 0x0000000000017941 */ /* 0x000fea0003800200 */
.L_x_7336:
        /* <DEDUP_REMOVED lines=23> */
[----:B------:R-:W-:-:S03]  /*1790*/  FMUL.FTZ R28, R25, 1.4426950216293334961 ;  /* 0x3fb8aa3b191c7820 */ /* 0x000fc60000410000 */
[----:B------:R-:W-:Y:S01]  /*17a0*/  FMUL.FTZ R25, R27, 1.4426950216293334961 ;  /* 0x3fb8aa3b1b197820 */ /* 0x000fe20000410000 */
[C---:B-----5:R-:W-:Y:S02]  /*17b0*/  FADD.FTZ R29, -R0.reuse, R29 ;  /* 0x0000001d001d7221 */ /* 0x060fe40000010100 */
[----:B------:R-:W3:Y:S01]  /*17c0*/  MUFU.EX2 R28, R28 ;  /* 0x0000001c001c7308 */ /* 0x000ee20000000800 */
[----:B-1----:R-:W-:Y:S01]  /*17d0*/  FADD.FTZ R13, R15, R24 ;  /* 0x000000180f0d7221 */ /* 0x002fe20000010000 */
[----:B------:R-:W-:Y:S01]  /*17e0*/  STS [R3+-0x400], R24 ;  /* 0xfffc001803007388 */ /* 0x000fe20000000800 */
[----:B------:R-:W-:Y:S01]  /*17f0*/  FMUL.FTZ R29, R29, 1.4426950216293334961 ;  /* 0x3fb8aa3b1d1d7820 */ /* 0x000fe20000410000 */
[----:B------:R-:W1:Y:S01]  /*1800*/  MUFU.EX2 R25, R25 ;  /* 0x0000001900197308 */ /* 0x000e620000000800 */
[----:B--2---:R-:W-:Y:S01]  /*1810*/  FADD.FTZ R13, R13, R26 ;  /* 0x0000001a0d0d7221 */ /* 0x004fe20000010000 */
[----:B------:R-:W2:Y:S04]  /*1820*/  LDS R15, [R3+0xa00] ;  /* 0x000a0000030f7984 */ /* 0x000ea80000000800 */
[----:B------:R4:W-:Y:S04]  /*1830*/  STS [R3+-0x200], R26 ;  /* 0xfffe001a03007388 */ /* 0x0009e80000000800 */
[----:B---3--:R-:W-:Y:S04]  /*1840*/  STS [R3+0x400], R28 ;  /* 0x0004001c03007388 */ /* 0x008fe80000000800 */
[----:B-1----:R-:W-:Y:S01]  /*1850*/  STS [R3+0x600], R25 ;  /* 0x0006001903007388 */ /* 0x002fe20000000800 */
[----:B----4-:R-:W1:Y:S04]  /*1860*/  MUFU.EX2 R26, R23 ;  /* 0x00000017001a7308 */ /* 0x010e680000000800 */
[----:B------:R-:W3:Y:S01]  /*1870*/  MUFU.EX2 R23, R29 ;  /* 0x0000001d00177308 */ /* 0x000ee20000000800 */
[----:B0-----:R-:W-:-:S04]  /*1880*/  FADD.FTZ R21, -R0, R21 ;  /* 0x0000001500157221 */ /* 0x001fc80000010100 */
[----:B------:R-:W-:-:S04]  /*1890*/  FMUL.FTZ R21, R21, 1.4426950216293334961 ;  /* 0x3fb8aa3b15157820 */ /* 0x000fc80000410000 */
[----:B------:R-:W0:Y:S01]  /*18a0*/  MUFU.EX2 R24, R21 ;  /* 0x0000001500187308 */ /* 0x000e220000000800 */
[----:B-1----:R-:W-:Y:S04]  /*18b0*/  STS [R3+0x200], R26 ;  /* 0x0002001a03007388 */ /* 0x002fe80000000800 */
[----:B---3--:R-:W-:Y:S01]  /*18c0*/  STS [R3+0x800], R23 ;  /* 0x0008001703007388 */ /* 0x008fe20000000800 */
[----:B--2---:R-:W-:Y:S01]  /*18d0*/  FADD.FTZ R15, -R0, R15 ;  /* 0x0000000f000f7221 */ /* 0x004fe20000010100 */
[----:B0-----:R-:W-:Y:S02]  /*18e0*/  FADD.FTZ R13, R13, R24 ;  /* 0x000000180d0d7221 */ /* 0x001fe40000010000 */
[----:B------:R-:W-:Y:S01]  /*18f0*/  STS [R3], R24 ;  /* 0x0000001803007388 */ /* 0x000fe20000000800 */
[----:B------:R-:W-:Y:S01]  /*1900*/  FMUL.FTZ R15, R15, 1.4426950216293334961 ;  /* 0x3fb8aa3b0f0f7820 */ /* 0x000fe20000410000 */
[----:B------:R-:W-:-:S03]  /*1910*/  FADD.FTZ R13, R13, R26 ;  /* 0x0000001a0d0d7221 */ /* 0x000fc60000010000 */
[----:B------:R-:W0:Y:S01]  /*1920*/  MUFU.EX2 R21, R15 ;  /* 0x0000000f00157308 */ /* 0x000e220000000800 */
[----:B------:R-:W-:-:S04]  /*1930*/  FADD.FTZ R13, R13, R28 ;  /* 0x0000001c0d0d7221 */ /* 0x000fc80000010000 */
[----:B------:R-:W-:-:S04]  /*1940*/  FADD.FTZ R13, R13, R25 ;  /* 0x000000190d0d7221 */ /* 0x000fc80000010000 */
[----:B------:R-:W-:Y:S01]  /*1950*/  FADD.FTZ R13, R13, R23 ;  /* 0x000000170d0d7221 */ /* 0x000fe20000010000 */
[----:B0-----:R0:W-:Y:S03]  /*1960*/  STS [R3+0xa00], R21 ;  /* 0x000a001503007388 */ /* 0x0011e60000000800 */
[----:B------:R-:W-:Y:S01]  /*1970*/  FADD.FTZ R15, R13, R21 ;  /* 0x000000150d0f7221 */ /* 0x000fe20000010000 */
[----:B0-----:R-:W-:-:S07]  /*1980*/  VIADD R3, R3, 0x1000 ;  /* 0x0000100003037836 */ /* 0x001fce0000000000 */
.L_x_7340:
[----:B------:R-:W-:Y:S05]  /*1990*/  BSYNC.RECONVERGENT B1 ;  /* 0x0000000000017941 */ /* 0x000fea0003800200 */
.L_x_7339:
        /* <DEDUP_REMOVED lines=26> */
.L_x_7332:
[----:B------:R-:W-:Y:S05]  /*1b40*/  BSYNC.RECONVERGENT B0 ;  /* 0x0000000000007941 */ /* 0x000fea0003800200 */
.L_x_7331:
        /* <DEDUP_REMOVED lines=22> */
[----:B------:R-:W-:Y:S02]  /*1cb0*/  SHF.L.U32 R12, R19, 0x9, RZ ;  /* 0x00000009130c7819 */ /* 0x000fe400000006ff */
[----:B------:R-:W-:Y:S01]  /*1cc0*/  IADD3 R13, PT, PT, R8, R13, RZ ;  /* 0x0000000d080d7210 */ /* 0x000fe20007ffe0ff */
        /* <DEDUP_REMOVED lines=17> */
.L_x_7345:
[----:B------:R-:W1:Y:S01]  /*1de0*/  LDS R15, [R13] ;  /* 0x000000000d0f7984 */ /* 0x000e620000000800 */
[----:B------:R-:W-:-:S04]  /*1df0*/  IADD3 R14, PT, PT, R14, 0x1, RZ ;  /* 0x000000010e0e7810 */ /* 0x000fc80007ffe0ff */
[----:B------:R-:W-:Y:S01]  /*1e00*/  ISETP.NE.AND P0, PT, R14, RZ, PT ;  /* 0x000000ff0e00720c */ /* 0x000fe20003f05270 */
[----:B-1----:R-:W-:-:S05]  /*1e10*/  FMUL.FTZ R20, R15, R8 ;  /* 0x000000080f147220 */ /* 0x002fca0000410000 */
[----:B------:R1:W-:Y:S02]  /*1e20*/  STS [R13], R20 ;  /* 0x000000140d007388 */ /* 0x0003e40000000800 */
[----:B-1----:R-:W-:-:S05]  /*1e30*/  IADD3 R13, PT, PT, R13, 0x200, RZ ;  /* 0x000002000d0d7810 */ /* 0x002fca0007ffe0ff */
[----:B------:R-:W-:Y:S05]  /*1e40*/  @P0 BRA `(.L_x_7345) ;  /* 0xfffffffc00e40947 */ /* 0x000fea000383ffff */
.L_x_7344:
[----:B------:R-:W-:Y:S05]  /*1e50*/  BSYNC.RECONVERGENT B1 ;  /* 0x0000000000017941 */ /* 0x000fea0003800200 */
.L_x_7343:
        /* <DEDUP_REMOVED lines=12> */
.L_x_7348:
        /* <DEDUP_REMOVED lines=50> */
[----:B0-----:R-:W-:Y:S01]  /*2240*/  VIADD R2, R2, 0x2000 ;  /* 0x0000200002027836 */ /* 0x001fe20000000000 */
[----:B------:R-:W-:Y:S06]  /*2250*/  @!P1 BRA `(.L_x_7348) ;  /* 0xfffffffc00309947 */ /* 0x000fec000383ffff */
.L_x_7347:
[----:B------:R-:W-:Y:S05]  /*2260*/  BSYNC.RECONVERGENT B1 ;  /* 0x0000000000017941 */ /* 0x000fea0003800200 */
.L_x_7346:
        /* <DEDUP_REMOVED lines=31> */
.L_x_7350:
[----:B------:R-:W-:Y:S05]  /*2460*/  BSYNC.RECONVERGENT B1 ;  /* 0x0000000000017941 */ /* 0x000fea0003800200 */
.L_x_7349:
        /* <DEDUP_REMOVED lines=14> */
.L_x_7342:
[----:B------:R-:W-:Y:S05]  /*2550*/  BSYNC.RECONVERGENT B0 ;  /* 0x0000000000007941 */ /* 0x000fea0003800200 */
.L_x_7341:
[----:B------:R-:W-:Y:S01]  /*2560*/  BAR.SYNC.DEFER_BLOCKING 0x0 ;  /* 0x0000000000007b1d */ /* 0x000fe20000010000 */
[----:B------:R-:W-:Y:S02]  /*2570*/  ISETP.NE.AND P0, PT, R18, RZ, PT ;  /* 0x000000ff1200720c */ /* 0x000fe40003f05270 */
[----:B------:R-:W-:-:S03]  /*2580*/  ISETP.GE.U32.AND P1, PT, R5, R6, PT ;  /* 0x000000060500720c */ /* 0x000fc60003f26070 */
[----:B------:R-:W-:Y:S08]  /*2590*/  BSSY.RECONVERGENT B0, `(.L_x_7351) ;  /* 0x000000f000007945 */ /* 0x000ff00003800200 */
[----:B------:R-:W-:Y:S05]  /*25a0*/  @P0 BRA `(.L_x_7352) ;  /* 0x0000000000340947 */ /* 0x000fea0003800000 */
[----:B------:R-:W1:Y:S01]  /*25b0*/  LDCU.128 UR4, c[0x0][0x380] ;  /* 0x00007000ff0477ac */ /* 0x000e620008000c00 */
[----:B--2---:R-:W-:-:S04]  /*25c0*/  IMAD R2, R22, R16, R17 ;  /* 0x0000001016027224 */ /* 0x004fc800078e0211 */
        /* <DEDUP_REMOVED lines=11> */
.L_x_7352:
[----:B------:R-:W-:Y:S05]  /*2680*/  BSYNC.RECONVERGENT B0 ;  /* 0x0000000000007941 */ /* 0x000fea0003800200 */
.L_x_7351:
[----:B------:R-:W-:Y:S04]  /*2690*/  BSSY.RECONVERGENT B6, `(.L_x_7353) ;  /* 0x000004d000067945 */ /* 0x000fe80003800200 */
[----:B------:R-:W-:Y:S05]  /*26a0*/  @P1 BRA `(.L_x_7354) ;  /* 0x00000004002c1947 */ /* 0x000fea0003800000 */
[----:B------:R-:W0:Y:S01]  /*26b0*/  LDC R14, c[0x0][0x400] ;  /* 0x00010000ff0e7b82 */ /* 0x000e220000000800 */
[----:B---3--:R-:W3:Y:S01]  /*26c0*/  I2F.RP R12, R4 ;  /* 0x00000004000c7306 */ /* 0x008ee20000209400 */
[----:B------:R-:W4:Y:S06]  /*26d0*/  LDCU UR4, c[0x0][0x3fc] ;  /* 0x00007f80ff0477ac */ /* 0x000f2c0008000800 */
[----:B--2---:R-:W2:Y:S01]  /*26e0*/  LDC R11, c[0x0][0x404] ;  /* 0x00010100ff0b7b82 */ /* 0x004ea20000000800 */
[----:B---3--:R-:W1:Y:S01]  /*26f0*/  MUFU.RCP R12, R12 ;  /* 0x0000000c000c7308 */ /* 0x008e620000001000 */
[----:B----4-:R-:W-:Y:S01]  /*2700*/  VIADD R7, R7, -UR4 ;  /* 0x8000000407077c36 */ /* 0x010fe20008000000 */
[----:B0-----:R-:W-:-:S02]  /*2710*/  IABS R0, R14 ;  /* 0x0000000e00007213 */ /* 0x001fc40000000000 */
[----:B------:R-:W-:-:S04]  /*2720*/  ISETP.NE.AND P1, PT, R14, RZ, PT ;  /* 0x000000ff0e00720c */ /* 0x000fc80003f25270 */
[----:B------:R-:W0:Y:S01]  /*2730*/  I2F.RP R13, R0 ;  /* 0x00000000000d7306 */ /* 0x000e220000209400 */
[----:B--2---:R-:W-:Y:S01]  /*2740*/  ISETP.NE.AND P2, PT, R11, RZ, PT ;  /* 0x000000ff0b00720c */ /* 0x004fe20003f45270 */
[----:B-1----:R-:W-:-:S06]  /*2750*/  VIADD R8, R12, 0xffffffe ;  /* 0x0ffffffe0c087836 */ /* 0x002fcc0000000000 */
[----:B------:R1:W2:Y:S08]  /*2760*/  F2I.FTZ.U32.TRUNC.NTZ R9, R8 ;  /* 0x0000000800097305 */ /* 0x0002b0000021f000 */
[----:B0-----:R-:W0:Y:S01]  /*2770*/  MUFU.RCP R13, R13 ;  /* 0x0000000d000d7308 */ /* 0x001e220000001000 */
[----:B-1----:R-:W-:Y:S01]  /*2780*/  HFMA2 R8, -RZ, RZ, 0, 0 ;  /* 0x00000000ff087431 */ /* 0x002fe200000001ff */
[----:B--2---:R-:W-:-:S02]  /*2790*/  IADD3 R15, PT, PT, RZ, -R9, RZ ;  /* 0x80000009ff0f7210 */ /* 0x004fc40007ffe0ff */
        /* <DEDUP_REMOVED lines=10> */
.L_x_7356:
        /* <DEDUP_REMOVED lines=34> */
.L_x_7355:
        /* <DEDUP_REMOVED lines=16> */
.L_x_7354:
[----:B------:R-:W-:Y:S05]  /*2b60*/  BSYNC.RECONVERGENT B6 ;  /* 0x0000000000067941 */ /* 0x000fea0003800200 */
.L_x_7353:
[----:B------:R-:W-:Y:S01]  /*2b70*/  UMOV UR4, 0xffffffff ;  /* 0xffffffff00047882 */ /* 0x000fe20000000000 */
[----:B------:R-:W-:Y:S02]  /*2b80*/  SHF.R.U32.HI R29, RZ, 0x5, R18 ;  /* 0x00000005ff1d7819 */ /* 0x000fe40000011612 */
[----:B------:R-:W-:Y:S01]  /*2b90*/  LOP3.LUT R28, R18, 0x1f, RZ, 0xc0, !PT ;  /* 0x0000001f121c7812 */ /* 0x000fe200078ec0ff */
[----:B------:R-:W-:Y:S06]  /*2ba0*/  BRA.DIV UR4, `(.L_x_7357) ;  /* 0x0000001204287947 */ /* 0x000fec000b800000 */
[----:B------:R-:W-:Y:S01]  /*2bb0*/  IMAD.MOV.U32 R14, RZ, RZ, RZ ;  /* 0x000000ffff0e7224 */ /* 0x000fe200078e00ff */
[----:B------:R-:W-:Y:S01]  /*2bc0*/  MOV R23, RZ ;  /* 0x000000ff00177202 */ /* 0x000fe20000000f00 */
[----:B------:R-:W-:Y:S01]  /*2bd0*/  HFMA2 R25, -RZ, RZ, 0, 0 ;  /* 0x00000000ff197431 */ /* 0x000fe200000001ff */
[----:B------:R-:W-:Y:S01]  /*2be0*/  MOV R5, RZ ;  /* 0x000000ff00057202 */ /* 0x000fe20000000f00 */
[--C-:B--2---:R-:W-:Y:S01]  /*2bf0*/  FADD.FTZ R2, RZ, R14.reuse ;  /* 0x0000000eff027221 */ /* 0x104fe20000010000 */
[--C-:B-1-3--:R-:W-:Y:S01]  /*2c00*/  FADD.FTZ R3, RZ, R14.reuse ;  /* 0x0000000eff037221 */ /* 0x10afe20000010000 */
[----:B0-----:R-:W-:Y:S01]  /*2c10*/  FADD.FTZ R0, RZ, R14 ;  /* 0x0000000eff007221 */ /* 0x001fe20000010000 */
[----:B------:R-:W-:Y:S01]  /*2c20*/  FADD.FTZ R23, RZ, R23 ;  /* 0x00000017ff177221 */ /* 0x000fe20000010000 */
[----:B------:R-:W-:Y:S01]  /*2c30*/  FADD.FTZ R5, RZ, R5 ;  /* 0x00000005ff057221 */ /* 0x000fe20000010000 */
[----:B------:R-:W0:Y:S01]  /*2c40*/  SHFL.BFLY PT, R9, R2, 0x1, 0x1f ;  /* 0x0c201f0002097f89 */ /* 0x000e2200000e0000 */
[----:B------:R-:W-:-:S02]  /*2c50*/  HFMA2 R7, -RZ, RZ, 0, 0 ;  /* 0x00000000ff077431 */ /* 0x000fc400000001ff */
[--C-:B------:R-:W-:Y:S01]  /*2c60*/  FADD.FTZ R27, RZ, R14.reuse ;  /* 0x0000000eff1b7221 */ /* 0x100fe20000010000 */
[----:B------:R-:W-:Y:S01]  /*2c70*/  FADD.FTZ R25, RZ, R25 ;  /* 0x00000019ff197221 */ /* 0x000fe20000010000 */
[----:B------:R-:W1:Y:S01]  /*2c80*/  SHFL.BFLY PT, R20, R3, 0x1, 0x1f ;  /* 0x0c201f0003147f89 */ /* 0x000e6200000e0000 */
[----:B------:R-:W-:Y:S01]  /*2c90*/  FADD.FTZ R13, RZ, R14 ;  /* 0x0000000eff0d7221 */ /* 0x000fe20000010000 */
[----:B------:R-:W-:Y:S01]  /*2ca0*/  FADD.FTZ R7, RZ, R7 ;  /* 0x00000007ff077221 */ /* 0x000fe20000010000 */
[----:B------:R-:W-:Y:S01]  /*2cb0*/  IMAD.MOV.U32 R21, RZ, RZ, RZ ;  /* 0x000000ffff157224 */ /* 0x000fe200078e00ff */
[----:B------:R-:W2:Y:S03]  /*2cc0*/  SHFL.BFLY PT, R8, R0, 0x1, 0x1f ;  /* 0x0c201f0000087f89 */ /* 0x000ea600000e0000 */
[----:B------:R-:W-:Y:S01]  /*2cd0*/  FADD.FTZ R21, RZ, R21 ;  /* 0x00000015ff157221 */ /* 0x000fe20000010000 */
[----:B------:R-:W3:Y:S04]  /*2ce0*/  SHFL.BFLY PT, R10, R23, 0x1, 0x1f ;  /* 0x0c201f00170a7f89 */ /* 0x000ee800000e0000 */
[----:B------:R-:W4:Y:S04]  /*2cf0*/  SHFL.BFLY PT, R26, R27, 0x1, 0x1f ;  /* 0x0c201f001b1a7f89 */ /* 0x000f2800000e0000 */
[----:B------:R-:W5:Y:S01]  /*2d00*/  SHFL.BFLY PT, R24, R25, 0x1, 0x1f ;  /* 0x0c201f0019187f89 */ /* 0x000f6200000e0000 */
[----:B0-----:R-:W-:-:S03]  /*2d10*/  FADD.FTZ R9, R2, R9 ;  /* 0x0000000902097221 */ /* 0x001fc60000010000 */
[----:B------:R-:W0:Y:S01]  /*2d20*/  SHFL.BFLY PT, R4, R7, 0x1, 0x1f ;  /* 0x0c201f0007047f89 */ /* 0x000e2200000e0000 */
[----:B-1----:R-:W-:-:S03]  /*2d30*/  FADD.FTZ R20, R3, R20 ;  /* 0x0000001403147221 */ /* 0x002fc60000010000 */
[----:B------:R-:W1:Y:S01]  /*2d40*/  SHFL.BFLY PT, R2, R5, 0x1, 0x1f ;  /* 0x0c201f0005027f89 */ /* 0x000e6200000e0000 */
[----:B------:R-:W-:Y:S02]  /*2d50*/  IMAD.MOV.U32 R3, RZ, RZ, RZ ;  /* 0x000000ffff037224 */ /* 0x000fe400078e00ff */
[----:B--2---:R-:W-:Y:S01]  /*2d60*/  FADD.FTZ R8, R0, R8 ;  /* 0x0000000800087221 */ /* 0x004fe20000010000 */
[----:B------:R-:W-:Y:S01]  /*2d70*/  SHFL.BFLY PT, R14, R13, 0x1, 0x1f ;  /* 0x0c201f000d0e7f89 */ /* 0x000fe200000e0000 */
[----:B------:R-:W-:Y:S01]  /*2d80*/  FADD.FTZ R3, RZ, R3 ;  /* 0x00000003ff037221 */ /* 0x000fe20000010000 */
[----:B---3--:R-:W-:Y:S01]  /*2d90*/  FADD.FTZ R10, R23, R10 ;  /* 0x0000000a170a7221 */ /* 0x008fe20000010000 */
[----:B------:R-:W-:Y:S01]  /*2da0*/  MOV R23, RZ ;  /* 0x000000ff00177202 */ /* 0x000fe20000000f00 */
[----:B------:R-:W2:Y:S01]  /*2db0*/  SHFL.BFLY PT, R6, R21, 0x1, 0x1f ;  /* 0x0c201f0015067f89 */ /* 0x000ea200000e0000 */
[----:B----4-:R-:W-:Y:S01]  /*2dc0*/  FADD.FTZ R26, R27, R26 ;  /* 0x0000001a1b1a7221 */ /* 0x010fe20000010000 */
[----:B------:R-:W-:-:S02]  /*2dd0*/  HFMA2 R27, -RZ, RZ, 0, 0 ;  /* 0x00000000ff1b7431 */ /* 0x000fc400000001ff */
        /* <DEDUP_REMOVED lines=9> */
[----:B------:R-:W-:-:S04]  /*2e70*/  FADD.FTZ R7, RZ, R7 ;  /* 0x00000007ff077221 */ /* 0x000fc80000010000 */
[----:B------:R-:W0:Y:S01]  /*2e80*/  SHFL.BFLY PT, R23, R5, 0x1, 0x1f ;  /* 0x0c201f0005177f89 */ /* 0x000e2200000e0000 */
[----:B--2---:R-:W-:-:S03]  /*2e90*/  FADD.FTZ R6, R21, R6 ;  /* 0x0000000615067221 */ /* 0x004fc60000010000 */
[----:B------:R-:W-:Y:S01]  /*2ea0*/  SHFL.BFLY PT, R12, R7, 0x1, 0x1f ;  /* 0x0c201f00070c7f89 */ /* 0x000fe200000e0000 */
[----:B---3--:R-:W-:Y:S01]  /*2eb0*/  FADD.FTZ R0, R3, R0 ;  /* 0x0000000003007221 */ /* 0x008fe20000010000 */
[----:B------:R-:W-:Y:S01]  /*2ec0*/  FADD.FTZ R3, R13, R14 ;  /* 0x0000000e0d037221 */ /* 0x000fe20000010000 */
[----:B------:R-:W-:Y:S01]  /*2ed0*/  MOV R13, RZ ;  /* 0x000000ff000d7202 */ /* 0x000fe20000000f00 */
[----:B------:R-:W1:Y:S04]  /*2ee0*/  SHFL.BFLY PT, R21, R27, 0x1, 0x1f ;  /* 0x0c201f001b157f89 */ /* 0x000e6800000e0000 */
[----:B------:R-:W-:Y:S01]  /*2ef0*/  FADD.FTZ R13, RZ, R13 ;  /* 0x0000000dff0d7221 */ /* 0x000fe20000010000 */
[----:B------:R-:W2:Y:S01]  /*2f00*/  SHFL.BFLY PT, R14, R25, 0x1, 0x1f ;  /* 0x0c201f00190e7f89 */ /* 0x000ea200000e0000 */
[----:B0-----:R-:W-:-:S03]  /*2f10*/  FADD.FTZ R23, R5, R23 ;  /* 0x0000001705177221 */ /* 0x001fc60000010000 */
[----:B------:R0:W3:Y:S01]  /*2f20*/  SHFL.BFLY PT, R5, R13, 0x1, 0x1f ;  /* 0x0c201f000d057f89 */ /* 0x0000e200000e0000 */
[----:B-1----:R-:W-:Y:S01]  /*2f30*/  FADD.FTZ R21, R27, R21 ;  /* 0x000000151b157221 */ /* 0x002fe20000010000 */
[----:B------:R-:W-:Y:S01]  /*2f40*/  FADD.FTZ R27, R7, R12 ;  /* 0x0000000c071b7221 */ /* 0x000fe20000010000 */
[----:B0-2---:R-:W-:-:S07]  /*2f50*/  FADD.FTZ R25, R25, R14 ;  /* 0x0000000e19197221 */ /* 0x005fce0000010000 */
.L_x_7404:
[C---:B------:R-:W-:Y:S01]  /*2f60*/  LOP3.LUT P0, RZ, R18.reuse, 0x3, RZ, 0xc0, !PT ;  /* 0x0000000312ff7812 */ /* 0x040fe2000780c0ff */
[----:B------:R-:W-:Y:S05]  /*2f70*/  WARPSYNC.ALL ;  /* 0x0000000000007948 */ /* 0x000fea0003800000 */
[----:B------:R-:W-:Y:S01]  /*2f80*/  LOP3.LUT R7, R18, 0x3c0, RZ, 0xc0, !PT ;  /* 0x000003c012077812 */ /* 0x000fe200078ec0ff */
[----:B------:R-:W-:Y:S01]  /*2f90*/  BAR.SYNC.DEFER_BLOCKING 0x0 ;  /* 0x0000000000007b1d */ /* 0x000fe20000010000 */
[----:B------:R-:W-:Y:S01]  /*2fa0*/  SHF.R.U32.HI R28, RZ, 0x2, R28 ;  /* 0x00000002ff1c7819 */ /* 0x000fe2000001161c */
[----:B---3--:R-:W-:Y:S01]  /*2fb0*/  FADD.FTZ R5, R13, R5 ;  /* 0x000000050d057221 */ /* 0x008fe20000010000 */
[----:B------:R-:W-:-:S03]  /*2fc0*/  ISETP.NE.OR P1, PT, R7, 0x40, P0 ;  /* 0x000000400700780c */ /* 0x000fc60000725670 */
[----:B------:R-:W-:Y:S01]  /*2fd0*/  BSSY.RECONVERGENT B0, `(.L_x_7358) ;  /* 0x0000018000007945 */ /* 0x000fe20003800200 */
[----:B------:R-:W-:-:S09]  /*2fe0*/  IMAD R29, R29, 0x80, R28 ;  /* 0x000000801d1d7824 */ /* 0x000fd200078e021c */
        /* <DEDUP_REMOVED lines=22> */
.L_x_7359:
[----:B------:R-:W-:Y:S05]  /*3150*/  BSYNC.RECONVERGENT B0 ;  /* 0x0000000000007941 */ /* 0x000fea0003800200 */
.L_x_7358:
        /* <DEDUP_REMOVED lines=36> */
[----:B0-----:R-:W-:Y:S02]  /*33a0*/  FADD.FTZ R24, R24, R11 ;  /* 0x0000000b18187221 */ /* 0x001fe40000010000 */
[----:B------:R-:W0:Y:S01]  /*33b0*/  LDS R11, [R7+0xe0] ;  /* 0x0000e000070b7984 */ /* 0x000e220000000800 */
[----:B-1----:R-:W-:Y:S01]  /*33c0*/  FADD.FTZ R27, R27, R12 ;  /* 0x0000000c1b1b7221 */ /* 0x002fe20000010000 */
[----:B--2---:R-:W-:Y:S01]  /*33d0*/  FADD.FTZ R2, R2, R13 ;  /* 0x0000000d02027221 */ /* 0x004fe20000010000 */
[----:B0-----:R-:W-:Y:S02]  /*33e0*/  FADD.FTZ R4, R4, R11 ;  /* 0x0000000b04047221 */ /* 0x001fe40000010000 */
[----:B------:R-:W0:Y:S02]  /*33f0*/  LDS R11, [R7+0x180] ;  /* 0x00018000070b7984 */ /* 0x000e240000000800 */
[----:B0-----:R-:W-:-:S02]  /*3400*/  FADD.FTZ R23, R23, R11 ;  /* 0x0000000b17177221 */ /* 0x001fc40000010000 */
[----:B------:R-:W0:Y:S02]  /*3410*/  LDS R11, [R7+0x1e0] ;  /* 0x0001e000070b7984 */ /* 0x000e240000000800 */
[----:B0-----:R-:W-:-:S07]  /*3420*/  FADD.FTZ R5, R5, R11 ;  /* 0x0000000b05057221 */ /* 0x001fce0000010000 */
.L_x_7361:
[----:B------:R-:W-:Y:S05]  /*3430*/  BSYNC.RECONVERGENT B0 ;  /* 0x0000000000007941 */ /* 0x000fea0003800200 */
.L_x_7360:
        /* <DEDUP_REMOVED lines=20> */
.L_x_7363:
[----:B------:R-:W-:Y:S05]  /*3580*/  BSYNC.RECONVERGENT B0 ;  /* 0x0000000000007941 */ /* 0x000fea0003800200 */
.L_x_7362:
        /* <DEDUP_REMOVED lines=33> */
[----:B0-----:R-:W-:Y:S01]  /*37a0*/  FADD.FTZ R25, R25, R11 ;  /* 0x0000000b19197221 */ /* 0x001fe20000010000 */
[----:B-1----:R-:W-:-:S07]  /*37b0*/  FADD.FTZ R5, R5, R13 ;  /* 0x0000000d05057221 */ /* 0x002fce0000010000 */
.L_x_7365:
[----:B------:R-:W-:Y:S05]  /*37c0*/  BSYNC.RECONVERGENT B0 ;  /* 0x0000000000007941 */ /* 0x000fea0003800200 */
.L_x_7364:
[----:B------:R-:W-:Y:S06]  /*37d0*/  BAR.SYNC.DEFER_BLOCKING 0x0 ;  /* 0x0000000000007b1d */ /* 0x000fec0000010000 */
[----:B------:R-:W-:Y:S05]  /*37e0*/  @P4 EXIT ;  /* 0x000000000000494d */ /* 0x000fea0003800000 */
[----:B------:R-:W-:-:S04]  /*37f0*/  IMAD R16, R22, R16, R17 ;  /* 0x0000001016107224 */ /* 0x000fc800078e0211 */
[----:B------:R-:W-:Y:S01]  /*3800*/  IMAD R7, R16, UR38, RZ ;  /* 0x0000002610077c24 */ /* 0x000fe2000f8e02ff */
[----:B------:R-:W-:Y:S06]  /*3810*/  @P0 EXIT ;  /* 0x000000000000094d */ /* 0x000fec0003800000 */
[----:B------:R-:W1:Y:S01]  /*3820*/  LDCU.64 UR4, c[0x0][0x390] ;  /* 0x00007200ff0477ac */ /* 0x000e620008000a00 */
[----:B------:R-:W-:Y:S02]  /*3830*/  SHF.L.U32 R7, R7, 0x7, RZ ;  /* 0x0000000707077819 */ /* 0x000fe400000006ff */
[----:B------:R-:W-:Y:S02]  /*3840*/  SHF.R.U32.HI R18, RZ, 0x2, R18 ;  /* 0x00000002ff127819 */ /* 0x000fe40000011612 */
[----:B------:R-:W-:-:S04]  /*3850*/  SHF.L.U32 R19, R19, 0x7, RZ ;  /* 0x0000000713137819 */ /* 0x000fc800000006ff */
        /* <DEDUP_REMOVED lines=21> */
.L_x_7328:
        /* <DEDUP_REMOVED lines=16> */
.L_x_7366:
[----:B------:R-:W-:Y:S05]  /*3ab0*/  EXIT ;  /* 0x000000000000794d */ /* 0x000fea0003800000 */
.L_x_7330:
[----:B------:R-:W-:Y:S02]  /*3ac0*/  IMAD.MOV.U32 R12, RZ, RZ, 0x10 ;  /* 0x00000010ff0c7424 */ /* 0x000fe400078e00ff */
[----:B------:R-:W-:Y:S01]  /*3ad0*/  HFMA2 R11, -RZ, RZ, 0, 1.847743988037109375e-06 ;  /* 0x0000001fff0b7431 */ /* 0x000fe200000001ff */
[----:B------:R-:W-:-:S07]  /*3ae0*/  MOV R15, 0xffffffff ;  /* 0xffffffff000f7802 */ /* 0x000fce0000000f00 */
[----:B------:R-:W-:Y:S05]  /*3af0*/  WARPSYNC.COLLECTIVE R15, `(.L_x_7367) ;  /* 0x000000000f087348 */ /* 0x000fea0003c00000 */
[----:B------:R0:W1:Y:S02]  /*3b00*/  SHFL.BFLY P6, R14, R13, R12, R11 ;  /* 0x0c00000c0d0e7389 */ /* 0x00006400000c000b */
[----:B01----:R-:W-:Y:S05]  /*3b10*/  ENDCOLLECTIVE ;  /* 0x000000000000791b */ /* 0x003fea0003800000 */
.L_x_7367:
[----:B------:R-:W-:Y:S01]  /*3b20*/  HFMA2 R12, -RZ, RZ, 0, 4.76837158203125e-07 ;  /* 0x00000008ff0c7431 */ /* 0x000fe200000001ff */
[----:B------:R-:W-:-:S05]  /*3b30*/  FMNMX.FTZ R0, R14, -3.40282346638528859812e+38, !PT ;  /* 0xff7fffff0e007809 */ /* 0x000fca0007810000 */
[----:B------:R-:W-:-:S07]  /*3b40*/  IMAD.MOV.U32 R13, RZ, RZ, R0 ;  /* 0x000000ffff0d7224 */ /* 0x000fce00078e0000 */
[----:B------:R-:W-:Y:S05]  /*3b50*/  WARPSYNC.COLLECTIVE R15, `(.L_x_7368) ;  /* 0x000000000f087348 */ /* 0x000fea0003c00000 */
[----:B------:R0:W1:Y:S02]  /*3b60*/  SHFL.BFLY P6, R14, R13, R12, R11 ;  /* 0x0c00000c0d0e7389 */ /* 0x00006400000c000b */
[----:B01----:R-:W-:Y:S05]  /*3b70*/  ENDCOLLECTIVE ;  /* 0x000000000000791b */ /* 0x003fea0003800000 */
.L_x_7368:
[----:B------:R-:W-:Y:S01]  /*3b80*/  IMAD.MOV.U32 R12, RZ, RZ, 0x4 ;  /* 0x00000004ff0c7424 */ /* 0x000fe200078e00ff */
[----:B------:R-:W-:-:S04]  /*3b90*/  FMNMX.FTZ R2, R0, R14, !PT ;  /* 0x0000000e00027209 */ /* 0x000fc80007810000 */
[----:B------:R-:W-:-:S07]  /*3ba0*/  MOV R13, R2 ;  /* 0x00000002000d7202 */ /* 0x000fce0000000f00 */
[----:B------:R-:W-:Y:S05]  /*3bb0*/  WARPSYNC.COLLECTIVE R15, `(.L_x_7369) ;  /* 0x000000000f087348 */ /* 0x000fea0003c00000 */
[----:B------:R0:W1:Y:S02]  /*3bc0*/  SHFL.BFLY P6, R14, R13, R12, R11 ;  /* 0x0c00000c0d0e7389 */ /* 0x00006400000c000b */
[----:B01----:R-:W-:Y:S05]  /*3bd0*/  ENDCOLLECTIVE ;  /* 0x000000000000791b */ /* 0x003fea0003800000 */
.L_x_7369:
[----:B------:R-:W-:Y:S01]  /*3be0*/  HFMA2 R12, -RZ, RZ, 0, 1.1920928955078125e-07 ;  /* 0x00000002ff0c7431 */ /* 0x000fe200000001ff */
[----:B------:R-:W-:-:S04]  /*3bf0*/  FMNMX.FTZ R3, R2, R14, !PT ;  /* 0x0000000e02037209 */ /* 0x000fc80007810000 */
[----:B------:R-:W-:-:S07]  /*3c00*/  MOV R13, R3 ;  /* 0x00000003000d7202 */ /* 0x000fce0000000f00 */
[----:B------:R-:W-:Y:S05]  /*3c10*/  WARPSYNC.COLLECTIVE R15, `(.L_x_7370) ;  /* 0x000000000f087348 */ /* 0x000fea0003c00000 */
[----:B------:R0:W1:Y:S02]  /*3c20*/  SHFL.BFLY P6, R14, R13, R12, R11 ;  /* 0x0c00000c0d0e7389 */ /* 0x00006400000c000b */
[----:B01----:R-:W-:Y:S05]  /*3c30*/  ENDCOLLECTIVE ;  /* 0x000000000000791b */ /* 0x003fea0003800000 */
.L_x_7370:
[----:B------:R-:W-:Y:S05]  /*3c40*/  BRA `(.L_x_7371) ;  /* 0xffffffcc00dc7947 */ /* 0x000fea000383ffff */
.L_x_7357:
[----:B--23--:R-:W-:Y:S01]  /*3c50*/  IMAD.MOV.U32 R13, RZ, RZ, RZ ;  /* 0x000000ffff0d7224 */ /* 0x00cfe200078e00ff */
[----:B------:R-:W-:Y:S01]  /*3c60*/  MOV R12, 0x2 ;  /* 0x00000002000c7802 */ /* 0x000fe20000000f00 */
[----:B------:R-:W-:Y:S02]  /*3c70*/  HFMA2 R11, -RZ, RZ, 0, 1.847743988037109375e-06 ;  /* 0x0000001fff0b7431 */ /* 0x000fe400000001ff */
[----:B------:R-:W-:-:S07]  /*3c80*/  IMAD.MOV.U32 R15, RZ, RZ, -0x1 ;  /* 0xffffffffff0f7424 */ /* 0x000fce00078e00ff */
[----:B01----:R-:W-:Y:S05]  /*3c90*/  WARPSYNC.COLLECTIVE R15, `(.L_x_7372) ;  /* 0x000000000f087348 */ /* 0x003fea0003c00000 */
[----:B------:R2:W3:Y:S02]  /*3ca0*/  SHFL.BFLY P6, R14, R13, R12, R11 ;  /* 0x0c00000c0d0e7389 */ /* 0x0004e400000c000b */
[----:B0123--:R-:W-:Y:S05]  /*3cb0*/  ENDCOLLECTIVE ;  /* 0x000000000000791b */ /* 0x00ffea0003800000 */
.L_x_7372:
[----:B------:R-:W-:Y:S02]  /*3cc0*/  HFMA2 R12, -RZ, RZ, 0, 5.9604644775390625e-08 ;  /* 0x00000001ff0c7431 */ /* 0x000fe400000001ff */
[----:B------:R-:W-:-:S05]  /*3cd0*/  FADD.FTZ R3, RZ, R14 ;  /* 0x0000000eff037221 */ /* 0x000fca0000010000 */
[----:B------:R-:W-:-:S07]  /*3ce0*/  MOV R13, R3 ;  /* 0x00000003000d7202 */ /* 0x000fce0000000f00 */
[----:B------:R-:W-:Y:S05]  /*3cf0*/  WARPSYNC.COLLECTIVE R15, `(.L_x_7373) ;  /* 0x000000000f087348 */ /* 0x000fea0003c00000 */
[----:B------:R0:W1:Y:S02]  /*3d00*/  SHFL.BFLY P6, R14, R13, R12, R11 ;  /* 0x0c00000c0d0e7389 */ /* 0x00006400000c000b */
[----:B01----:R-:W-:Y:S05]  /*3d10*/  ENDCOLLECTIVE ;  /* 0x000000000000791b */ /* 0x003fea0003800000 */
.L_x_7373:
[----:B------:R-:W-:Y:S01]  /*3d20*/  MOV R13, RZ ;  /* 0x000000ff000d7202 */ /* 0x000fe20000000f00 */
[----:B------:R-:W-:Y:S02]  /*3d30*/  HFMA2 R12, -RZ, RZ, 0, 1.1920928955078125e-07 ;  /* 0x00000002ff0c7431 */ /* 0x000fe400000001ff */
[----:B------:R-:W-:-:S07]  /*3d40*/  IMAD.MOV.U32 R20, RZ, RZ, R14 ;  /* 0x000000ffff147224 */ /* 0x000fce00078e000e */
[----:B------:R-:W-:Y:S05]  /*3d50*/  WARPSYNC.COLLECTIVE R15, `(.L_x_7374) ;  /* 0x000000000f087348 */ /* 0x000fea0003c00000 */
[----:B------:R0:W1:Y:S02]  /*3d60*/  SHFL.BFLY P6, R14, R13, R12, R11 ;  /* 0x0c00000c0d0e7389 */ /* 0x00006400000c000b */
[----:B01----:R-:W-:Y:S05]  /*3d70*/  ENDCOLLECTIVE ;  /* 0x000000000000791b */ /* 0x003fea0003800000 */
.L_x_7374:
[----:B------:R-:W-:Y:S01]  /*3d80*/  FADD.FTZ R20, R3, R20 ;  /* 0x0000001403147221 */ /* 0x000fe20000010000 */
[----:B------:R-:W-:Y:S01]  /*3d90*/  MOV R12, 0x1 ;  /* 0x00000001000c7802 */ /* 0x000fe20000000f00 */
[----:B------:R-:W-:-:S04]  /*3da0*/  FADD.FTZ R2, RZ, R14 ;  /* 0x0000000eff027221 */ /* 0x000fc80000010000 */
[----:B------:R-:W-:-:S07]  /*3db0*/  IMAD.MOV.U32 R13, RZ, RZ, R2 ;  /* 0x000000ffff0d7224 */ /* 0x000fce00078e0002 */
[----:B------:R-:W-:Y:S05]  /*3dc0*/  WARPSYNC.COLLECTIVE R15, `(.L_x_7375) ;  /* 0x000000000f087348 */ /* 0x000fea0003c00000 */
[----:B------:R0:W1:Y:S02]  /*3dd0*/  SHFL.BFLY P6, R14, R13, R12, R11 ;  /* 0x0c00000c0d0e7389 */ /* 0x00006400000c000b */
[----:B01----:R-:W-:Y:S05]  /*3de0*/  ENDCOLLECTIVE ;  /* 0x000000000000791b */ /* 0x003fea0003800000 */
.L_x_7375:
[----:B------:R-:W-:Y:S02]  /*3df0*/  HFMA2 R13, -RZ, RZ, 0, 0 ;  /* 0x00000000ff0d7431 */ /* 0x000fe400000001ff */
[----:B------:R-:W-:Y:S01]  /*3e00*/  IMAD.MOV.U32 R12, RZ, RZ, 0x2 ;  /* 0x00000002ff0c7424 */ /* 0x000fe200078e00ff */
[----:B------:R-:W-:-:S07]  /*3e10*/  MOV R9, R14 ;  /* 0x0000000e00097202 */ /* 0x000fce0000000f00 */
[----:B------:R-:W-:Y:S05]  /*3e20*/  WARPSYNC.COLLECTIVE R15, `(.L_x_7376) ;  /* 0x000000000f087348 */ /* 0x000fea0003c00000 */
[----:B------:R0:W1:Y:S02]  /*3e30*/  SHFL.BFLY P6, R14, R13, R12, R11 ;  /* 0x0c00000c0d0e7389 */ /* 0x00006400000c000b */
[----:B01----:R-:W-:Y:S05]  /*3e40*/  ENDCOLLECTIVE ;  /* 0x000000000000791b */ /* 0x003fea0003800000 */
.L_x_7376:
[----:B------:R-:W-:Y:S01]  /*3e50*/  FADD.FTZ R9, R2, R9 ;  /* 0x0000000902097221 */ /* 0x000fe20000010000 */
[----:B------:R-:W-:Y:S02]  /*3e60*/  HFMA2 R12, -RZ, RZ, 0, 5.9604644775390625e-08 ;  /* 0x00000001ff0c7431 */ /* 0x000fe400000001ff */
[----:B------:R-:W-:-:S05]  /*3e70*/  FADD.FTZ R0, RZ, R14 ;  /* 0x0000000eff007221 */ /* 0x000fca0000010000 */
[----:B------:R-:W-:-:S07]  /*3e80*/  MOV R13, R0 ;  /* 0x00000000000d7202 */ /* 0x000fce0000000f00 */
[----:B------:R-:W-:Y:S05]  /*3e90*/  WARPSYNC.COLLECTIVE R15, `(.L_x_7377) ;  /* 0x000000000f087348 */ /* 0x000fea0003c00000 */
[----:B------:R0:W1:Y:S02]  /*3ea0*/  SHFL.BFLY P6, R14, R13, R12, R11 ;  /* 0x0c00000c0d0e7389 */ /* 0x00006400000c000b */
[----:B01----:R-:W-:Y:S05]  /*3eb0*/  ENDCOLLECTIVE ;  /* 0x000000000000791b */ /* 0x003fea0003800000 */
.L_x_7377:
[----:B------:R-:W-:Y:S02]  /*3ec0*/  IMAD.MOV.U32 R13, RZ, RZ, RZ ;  /* 0x000000ffff0d7224 */ /* 0x000fe400078e00ff */
[----:B------:R-:W-:Y:S01]  /*3ed0*/  HFMA2 R12, -RZ, RZ, 0, 1.1920928955078125e-07 ;  /* 0x00000002ff0c7431 */ /* 0x000fe200000001ff */
[----:B------:R-:W-:-:S07]  /*3ee0*/  MOV R8, R14 ;  /* 0x0000000e00087202 */ /* 0x000fce0000000f00 */
[----:B------:R-:W-:Y:S05]  /*3ef0*/  WARPSYNC.COLLECTIVE R15, `(.L_x_7378) ;  /* 0x000000000f087348 */ /* 0x000fea0003c00000 */
[----:B------:R0:W1:Y:S02]  /*3f00*/  SHFL.BFLY P6, R14, R13, R12, R11 ;  /* 0x0c00000c0d0e7389 */ /* 0x00006400000c000b */
[----:B01----:R-:W-:Y:S05]  /*3f10*/  ENDCOLLECTIVE ;  /* 0x000000000000791b */ /* 0x003fea0003800000 */
.L_x_7378:
[----:B------:R-:W-:Y:S01]  /*3f20*/  FADD.FTZ R8, R0, R8 ;  /* 0x0000000800087221 */ /* 0x000fe20000010000 */
[----:B------:R-:W-:Y:S02]  /*3f30*/  HFMA2 R12, -RZ, RZ, 0, 5.9604644775390625e-08 ;  /* 0x00000001ff0c7431 */ /* 0x000fe400000001ff */
[----:B------:R-:W-:-:S05]  /*3f40*/  FADD.FTZ R27, RZ, R14 ;  /* 0x0000000eff1b7221 */ /* 0x000fca0000010000 */
[----:B------:R-:W-:-:S07]  /*3f50*/  MOV R13, R27 ;  /* 0x0000001b000d7202 */ /* 0x000fce0000000f00 */
[----:B------:R-:W-:Y:S05]  /*3f60*/  WARPSYNC.COLLECTIVE R15, `(.L_x_7379) ;  /* 0x000000000f087348 */ /* 0x000fea0003c00000 */
[----:B------:R0:W1:Y:S02]  /*3f70*/  SHFL.BFLY P6, R14, R13, R12, R11 ;  /* 0x0c00000c0d0e7389 */ /* 0x00006400000c000b */
[----:B01----:R-:W-:Y:S05]  /*3f80*/  ENDCOLLECTIVE ;  /* 0x000000000000791b */ /* 0x003fea0003800000 */
.L_x_7379:
[----:B------:R-:W-:Y:S01]  /*3f90*/  MOV R13, RZ ;  /* 0x000000ff000d7202 */ /* 0x000fe20000000f00 */
[----:B------:R-:W-:Y:S02]  /*3fa0*/  HFMA2 R12, -RZ, RZ, 0, 1.1920928955078125e-07 ;  /* 0x00000002ff0c7431 */ /* 0x000fe400000001ff */
[----:B------:R-:W-:-:S07]  /*3fb0*/  IMAD.MOV.U32 R26, RZ, RZ, R14 ;  /* 0x000000ffff1a7224 */ /* 0x000fce00078e000e */
[----:B------:R-:W-:Y:S05]  /*3fc0*/  WARPSYNC.COLLECTIVE R15, `(.L_x_7380) ;  /* 0x000000000f087348 */ /* 0x000fea0003c00000 */
[----:B------:R0:W1:Y:S02]  /*3fd0*/  SHFL.BFLY P6, R14, R13, R12, R11 ;  /* 0x0c00000c0d0e7389 */ /* 0x00006400000c000b */
[----:B01----:R-:W-:Y:S05]  /*3fe0*/  ENDCOLLECTIVE ;  /* 0x000000000000791b */ /* 0x003fea0003800000 */
.L_x_7380:
        /* <DEDUP_REMOVED lines=8> */
.L_x_7381:
[----:B------:R-:W-:Y:S02]  /*4070*/  HFMA2 R13, -RZ, RZ, 0, 0 ;  /* 0x00000000ff0d7431 */ /* 0x000fe400000001ff */
[----:B------:R-:W-:Y:S01]  /*4080*/  IMAD.MOV.U32 R12, RZ, RZ, 0x2 ;  /* 0x00000002ff0c7424 */ /* 0x000fe200078e00ff */
[----:B------:R-:W-:-:S07]  /*4090*/  MOV R24, R14 ;  /* 0x0000000e00187202 */ /* 0x000fce0000000f00 */
[----:B------:R-:W-:Y:S05]  /*40a0*/  WARPSYNC.COLLECTIVE R15, `(.L_x_7382) ;  /* 0x000000000f087348 */ /* 0x000fea0003c00000 */
[----:B------:R0:W1:Y:S02]  /*40b0*/  SHFL.BFLY P6, R14, R13, R12, R11 ;  /* 0x0c00000c0d0e7389 */ /* 0x00006400000c000b */
[----:B01----:R-:W-:Y:S05]  /*40c0*/  ENDCOLLECTIVE ;  /* 0x000000000000791b */ /* 0x003fea0003800000 */
.L_x_7382:
        /* <DEDUP_REMOVED lines=8> */
.L_x_7383:
[----:B------:R-:W-:Y:S01]  /*4150*/  MOV R13, RZ ;  /* 0x000000ff000d7202 */ /* 0x000fe20000000f00 */
[----:B------:R-:W-:Y:S02]  /*4160*/  HFMA2 R12, -RZ, RZ, 0, 1.1920928955078125e-07 ;  /* 0x00000002ff0c7431 */ /* 0x000fe400000001ff */
[----:B------:R-:W-:-:S07]  /*4170*/  IMAD.MOV.U32 R10, RZ, RZ, R14 ;  /* 0x000000ffff0a7224 */ /* 0x000fce00078e000e */
[----:B------:R-:W-:Y:S05]  /*4180*/  WARPSYNC.COLLECTIVE R15, `(.L_x_7384) ;  /* 0x000000000f087348 */ /* 0x000fea0003c00000 */
[----:B------:R0:W1:Y:S02]  /*4190*/  SHFL.BFLY P6, R14, R13, R12, R11 ;  /* 0x0c00000c0d0e7389 */ /* 0x00006400000c000b */
[----:B01----:R-:W-:Y:S05]  /*41a0*/  ENDCOLLECTIVE ;  /* 0x000000000000791b */ /* 0x003fea0003800000 */
.L_x_7384:
        /* <DEDUP_REMOVED lines=8> */
.L_x_7385:
[----:B------:R-:W-:Y:S02]  /*4230*/  HFMA2 R13, -RZ, RZ, 0, 0 ;  /* 0x00000000ff0d7431 */ /* 0x000fe400000001ff */
[----:B------:R-:W-:Y:S01]  /*4240*/  IMAD.MOV.U32 R12, RZ, RZ, 0x2 ;  /* 0x00000002ff0c7424 */ /* 0x000fe200078e00ff */
[----:B------:R-:W-:-:S07]  /*4250*/  MOV R6, R14 ;  /* 0x0000000e00067202 */ /* 0x000fce0000000f00 */
[----:B------:R-:W-:Y:S05]  /*4260*/  WARPSYNC.COLLECTIVE R15, `(.L_x_7386) ;  /* 0x000000000f087348 */ /* 0x000fea0003c00000 */
[----:B------:R0:W1:Y:S02]  /*4270*/  SHFL.BFLY P6, R14, R13, R12, R11 ;  /* 0x0c00000c0d0e7389 */ /* 0x00006400000c000b */
[----:B01----:R-:W-:Y:S05]  /*4280*/  ENDCOLLECTIVE ;  /* 0x000000000000791b */ /* 0x003fea0003800000 */
.L_x_7386:
        /* <DEDUP_REMOVED lines=8> */
.L_x_7387:
[----:B------:R-:W-:Y:S01]  /*4310*/  MOV R13, RZ ;  /* 0x000000ff000d7202 */ /* 0x000fe20000000f00 */
[----:B------:R-:W-:Y:S02]  /*4320*/  HFMA2 R12, -RZ, RZ, 0, 1.1920928955078125e-07 ;  /* 0x00000002ff0c7431 */ /* 0x000fe400000001ff */
[----:B------:R-:W-:-:S07]  /*4330*/  IMAD.MOV.U32 R4, RZ, RZ, R14 ;  /* 0x000000ffff047224 */ /* 0x000fce00078e000e */
[----:B------:R-:W-:Y:S05]  /*4340*/  WARPSYNC.COLLECTIVE R15, `(.L_x_7388) ;  /* 0x000000000f087348 */ /* 0x000fea0003c00000 */
[----:B------:R0:W1:Y:S02]  /*4350*/  SHFL.BFLY P6, R14, R13, R12, R11 ;  /* 0x0c00000c0d0e7389 */ /* 0x00006400000c000b */
[----:B01----:R-:W-:Y:S05]  /*4360*/  ENDCOLLECTIVE ;  /* 0x000000000000791b */ /* 0x003fea0003800000 */
.L_x_7388:
        /* <DEDUP_REMOVED lines=8> */
.L_x_7389:
[----:B------:R-:W-:Y:S02]  /*43f0*/  HFMA2 R13, -RZ, RZ, 0, 0 ;  /* 0x00000000ff0d7431 */ /* 0x000fe400000001ff */
[----:B------:R-:W-:Y:S01]  /*4400*/  IMAD.MOV.U32 R12, RZ, RZ, 0x2 ;  /* 0x00000002ff0c7424 */ /* 0x000fe200078e00ff */
[----:B------:R-:W-:-:S07]  /*4410*/  MOV R2, R14 ;  /* 0x0000000e00027202 */ /* 0x000fce0000000f00 */
[----:B------:R-:W-:Y:S05]  /*4420*/  WARPSYNC.COLLECTIVE R15, `(.L_x_7390) ;  /* 0x000000000f087348 */ /* 0x000fea0003c00000 */
[----:B------:R0:W1:Y:S02]  /*4430*/  SHFL.BFLY P6, R14, R13, R12, R11 ;  /* 0x0c00000c0d0e7389 */ /* 0x00006400000c000b */
[----:B01----:R-:W-:Y:S05]  /*4440*/  ENDCOLLECTIVE ;  /* 0x000000000000791b */ /* 0x003fea0003800000 */
.L_x_7390:
        /* <DEDUP_REMOVED lines=8> */
.L_x_7391:
[----:B------:R-:W-:Y:S01]  /*44d0*/  MOV R13, RZ ;  /* 0x000000ff000d7202 */ /* 0x000fe20000000f00 */
[----:B------:R-:W-:Y:S02]  /*44e0*/  HFMA2 R12, -RZ, RZ, 0, 1.1920928955078125e-07 ;  /* 0x00000002ff0c7431 */ /* 0x000fe400000001ff */
[----:B------:R-:W-:-:S07]  /*44f0*/  IMAD.MOV.U32 R0, RZ, RZ, R14 ;  /* 0x000000ffff007224 */ /* 0x000fce00078e000e */
[----:B------:R-:W-:Y:S05]  /*4500*/  WARPSYNC.COLLECTIVE R15, `(.L_x_7392) ;  /* 0x000000000f087348 */ /* 0x000fea0003c00000 */
[----:B------:R0:W1:Y:S02]  /*4510*/  SHFL.BFLY P6, R14, R13, R12, R11 ;  /* 0x0c00000c0d0e7389 */ /* 0x00006400000c000b */
[----:B01----:R-:W-:Y:S05]  /*4520*/  ENDCOLLECTIVE ;  /* 0x000000000000791b */ /* 0x003fea0003800000 */
.L_x_7392:
[----:B------:R-:W-:Y:S01]  /*4530*/  FADD.FTZ R0, R3, R0 ;  /* 0x0000000003007221 */ /* 0x000fe20000010000 */
[----:B------:R-:W-:Y:S01]  /*4540*/  MOV R12, 0x1 ;  /* 0x00000001000c7802 */ /* 0x000fe20000000f00 */
[----:B------:R-:W-:-:S07]  /*4550*/  FADD.FTZ R13, RZ, R14 ;  /* 0x0000000eff0d7221 */ /* 0x000fce0000010000 */
[----:B------:R-:W-:Y:S05]  /*4560*/  WARPSYNC.COLLECTIVE R15, `(.L_x_7393) ;  /* 0x000000000f087348 */ /* 0x000fea0003c00000 */
[----:B------:R0:W1:Y:S02]  /*4570*/  SHFL.BFLY P6, R14, R13, R12, R11 ;  /* 0x0c00000c0d0e7389 */ /* 0x00006400000c000b */
[----:B01----:R-:W-:Y:S05]  /*4580*/  ENDCOLLECTIVE ;  /* 0x000000000000791b */ /* 0x003fea0003800000 */
.L_x_7393:
[----:B------:R-:W-:Y:S02]  /*4590*/  HFMA2 R12, -RZ, RZ, 0, 1.1920928955078125e-07 ;  /* 0x00000002ff0c7431 */ /* 0x000fe400000001ff */
[----:B------:R-:W-:Y:S01]  /*45a0*/  FADD.FTZ R3, R13, R14 ;  /* 0x0000000e0d037221 */ /* 0x000fe20000010000 */
[----:B------:R-:W-:-:S07]  /*45b0*/  IMAD.MOV.U32 R13, RZ, RZ, RZ ;  /* 0x000000ffff0d7224 */ /* 0x000fce00078e00ff */
[----:B------:R-:W-:Y:S05]  /*45c0*/  WARPSYNC.COLLECTIVE R15, `(.L_x_7394) ;  /* 0x000000000f087348 */ /* 0x000fea0003c00000 */
[----:B------:R0:W1:Y:S02]  /*45d0*/  SHFL.BFLY P6, R14, R13, R12, R11 ;  /* 0x0c00000c0d0e7389 */ /* 0x00006400000c000b */
[----:B01----:R-:W-:Y:S05]  /*45e0*/  ENDCOLLECTIVE ;  /* 0x000000000000791b */ /* 0x003fea0003800000 */
.L_x_7394:
[----:B------:R-:W-:Y:S01]  /*45f0*/  IMAD.MOV.U32 R12, RZ, RZ, 0x1 ;  /* 0x00000001ff0c7424 */ /* 0x000fe200078e00ff */
[----:B------:R-:W-:-:S05]  /*4600*/  MOV R27, R14 ;  /* 0x0000000e001b7202 */ /* 0x000fca0000000f00 */
[----:B------:R-:W-:-:S05]  /*4610*/  FADD.FTZ R27, RZ, R27 ;  /* 0x0000001bff1b7221 */ /* 0x000fca0000010000 */
[----:B------:R-:W-:-:S07]  /*4620*/  MOV R13, R27 ;  /* 0x0000001b000d7202 */ /* 0x000fce0000000f00 */
[----:B------:R-:W-:Y:S05]  /*4630*/  WARPSYNC.COLLECTIVE R15, `(.L_x_7395) ;  /* 0x000000000f087348 */ /* 0x000fea0003c00000 */
[----:B------:R0:W1:Y:S02]  /*4640*/  SHFL.BFLY P6, R14, R13, R12, R11 ;  /* 0x0c00000c0d0e7389 */ /* 0x00006400000c000b */
[----:B01----:R-:W-:Y:S05]  /*4650*/  ENDCOLLECTIVE ;  /* 0x000000000000791b */ /* 0x003fea0003800000 */
.L_x_7395:
[----:B------:R-:W-:Y:S01]  /*4660*/  HFMA2 R13, -RZ, RZ, 0, 0 ;  /* 0x00000000ff0d7431 */ /* 0x000fe200000001ff */
[----:B------:R-:W-:Y:S02]  /*4670*/  MOV R12, 0x2 ;  /* 0x00000002000c7802 */ /* 0x000fe40000000f00 */
[----:B------:R-:W-:-:S07]  /*4680*/  MOV R21, R14 ;  /* 0x0000000e00157202 */ /* 0x000fce0000000f00 */
[----:B------:R-:W-:Y:S05]  /*4690*/  WARPSYNC.COLLECTIVE R15, `(.L_x_7396) ;  /* 0x000000000f087348 */ /* 0x000fea0003c00000 */
[----:B------:R0:W1:Y:S02]  /*46a0*/  SHFL.BFLY P6, R14, R13, R12, R11 ;  /* 0x0c00000c0d0e7389 */ /* 0x00006400000c000b */
[----:B01----:R-:W-:Y:S05]  /*46b0*/  ENDCOLLECTIVE ;  /* 0x000000000000791b */ /* 0x003fea0003800000 */
.L_x_7396:
        /* <DEDUP_REMOVED lines=8> */
.L_x_7397:
[----:B------:R-:W-:Y:S02]  /*4740*/  IMAD.MOV.U32 R13, RZ, RZ, RZ ;  /* 0x000000ffff0d7224 */ /* 0x000fe400078e00ff */
[----:B------:R-:W-:Y:S01]  /*4750*/  HFMA2 R12, -RZ, RZ, 0, 1.1920928955078125e-07 ;  /* 0x00000002ff0c7431 */ /* 0x000fe200000001ff */
[----:B------:R-:W-:-:S07]  /*4760*/  MOV R23, R14 ;  /* 0x0000000e00177202 */ /* 0x000fce0000000f00 */
[----:B------:R-:W-:Y:S05]  /*4770*/  WARPSYNC.COLLECTIVE R15, `(.L_x_7398) ;  /* 0x000000000f087348 */ /* 0x000fea0003c00000 */
[----:B------:R0:W1:Y:S02]  /*4780*/  SHFL.BFLY P6, R14, R13, R12, R11 ;  /* 0x0c00000c0d0e7389 */ /* 0x00006400000c000b */
[----:B01----:R-:W-:Y:S05]  /*4790*/  ENDCOLLECTIVE ;  /* 0x000000000000791b */ /* 0x003fea0003800000 */
.L_x_7398:
        /* <DEDUP_REMOVED lines=8> */
.L_x_7399:
[----:B------:R-:W-:Y:S01]  /*4820*/  HFMA2 R13, -RZ, RZ, 0, 0 ;  /* 0x00000000ff0d7431 */ /* 0x000fe200000001ff */
[----:B------:R-:W-:-:S05]  /*4830*/  MOV R12, R14 ;  /* 0x0000000e000c7202 */ /* 0x000fca0000000f00 */
[----:B------:R-:W-:Y:S01]  /*4840*/  FADD.FTZ R27, R7, R12 ;  /* 0x0000000c071b7221 */ /* 0x000fe20000010000 */
[----:B------:R-:W-:-:S07]  /*4850*/  MOV R12, 0x2 ;  /* 0x00000002000c7802 */ /* 0x000fce0000000f00 */
[----:B------:R-:W-:Y:S05]  /*4860*/  WARPSYNC.COLLECTIVE R15, `(.L_x_7400) ;  /* 0x000000000f087348 */ /* 0x000fea0003c00000 */
[----:B------:R0:W1:Y:S02]  /*4870*/  SHFL.BFLY P6, R14, R13, R12, R11 ;  /* 0x0c00000c0d0e7389 */ /* 0x00006400000c000b */
[----:B01----:R-:W-:Y:S05]  /*4880*/  ENDCOLLECTIVE ;  /* 0x000000000000791b */ /* 0x003fea0003800000 */
.L_x_7400:
[----:B------:R-:W-:Y:S02]  /*4890*/  HFMA2 R12, -RZ, RZ, 0, 5.9604644775390625e-08 ;  /* 0x00000001ff0c7431 */ /* 0x000fe400000001ff */
[----:B------:R-:W-:-:S04]  /*48a0*/  IMAD.MOV.U32 R25, RZ, RZ, R14 ;  /* 0x000000ffff197224 */ /* 0x000fc800078e000e */
[----:B------:R-:W-:-:S05]  /*48b0*/  FADD.FTZ R25, RZ, R25 ;  /* 0x00000019ff197221 */ /* 0x000fca0000010000 */
[----:B------:R-:W-:-:S07]  /*48c0*/  MOV R13, R25 ;  /* 0x00000019000d7202 */ /* 0x000fce0000000f00 */
[----:B------:R-:W-:Y:S05]  /*48d0*/  WARPSYNC.COLLECTIVE R15, `(.L_x_7401) ;  /* 0x000000000f087348 */ /* 0x000fea0003c00000 */
[----:B------:R0:W1:Y:S02]  /*48e0*/  SHFL.BFLY P6, R14, R13, R12, R11 ;  /* 0x0c00000c0d0e7389 */ /* 0x00006400000c000b */
[----:B01----:R-:W-:Y:S05]  /*48f0*/  ENDCOLLECTIVE ;  /* 0x000000000000791b */ /* 0x003fea0003800000 */
.L_x_7401:
[----:B------:R-:W-:Y:S01]  /*4900*/  MOV R13, RZ ;  /* 0x000000ff000d7202 */ /* 0x000fe20000000f00 */
[----:B------:R-:W-:Y:S02]  /*4910*/  IMAD.MOV.U32 R12, RZ, RZ, 0x2 ;  /* 0x00000002ff0c7424 */ /* 0x000fe400078e00ff */
[----:B------:R-:W-:-:S07]  /*4920*/  FADD.FTZ R25, R25, R14 ;  /* 0x0000000e19197221 */ /* 0x000fce0000010000 */
[----:B------:R-:W-:Y:S05]  /*4930*/  WARPSYNC.COLLECTIVE R15, `(.L_x_7402) ;  /* 0x000000000f087348 */ /* 0x000fea0003c00000 */
[----:B------:R0:W1:Y:S02]  /*4940*/  SHFL.BFLY P6, R14, R13, R12, R11 ;  /* 0x0c00000c0d0e7389 */ /* 0x00006400000c000b */
[----:B01----:R-:W-:Y:S05]  /*4950*/  ENDCOLLECTIVE ;  /* 0x000000000000791b */ /* 0x003fea0003800000 */
.L_x_7402:
[----:B------:R-:W-:Y:S01]  /*4960*/  HFMA2 R12, -RZ, RZ, 0, 5.9604644775390625e-08 ;  /* 0x00000001ff0c7431 */ /* 0x000fe200000001ff */
[----:B------:R-:W-:-:S05]  /*4970*/  MOV R13, R14 ;  /* 0x0000000e000d7202 */ /* 0x000fca0000000f00 */
[----:B------:R-:W-:-:S07]  /*4980*/  FADD.FTZ R13, RZ, R13 ;  /* 0x0000000dff0d7221 */ /* 0x000fce0000010000 */
[----:B------:R-:W-:Y:S05]  /*4990*/  WARPSYNC.COLLECTIVE R15, `(.L_x_7403) ;  /* 0x000000000f087348 */ /* 0x000fea0003c00000 */
[----:B------:R0:W1:Y:S02]  /*49a0*/  SHFL.BFLY P6, R14, R13, R12, R11 ;  /* 0x0c00000c0d0e7389 */ /* 0x00006400000c000b */
[----:B01----:R-:W-:Y:S05]  /*49b0*/  ENDCOLLECTIVE ;  /* 0x000000000000791b */ /* 0x003fea0003800000 */
.L_x_7403:
[----:B------:R-:W-:Y:S01]  /*49c0*/  MOV R5, R14 ;  /* 0x0000000e00057202 */ /* 0x000fe20000000f00 */
[----:B------:R-:W-:Y:S06]  /*49d0*/  BRA `(.L_x_7404) ;  /* 0xffffffe400607947 */ /* 0x000fec000383ffff */
.L_x_7405:
        /* <DEDUP_REMOVED lines=10> */
.L_x_27294:


//--------------------- .text._ZN4vllm25paged_attention_v2_kernelIfhLi120ELi16ELi128ELNS_18Fp8KVCacheDataTypeE2ELb1ELi512EEEvPfS2_PT_PKS3_PKT0_S9_ifPKiSB_iPKfiiiSD_SD_iiiii --------------------------
	.section	.text._ZN4vllm25paged_attention_v2_kernelIfhLi120ELi16ELi128ELNS_18Fp8KVCacheDataTypeE2ELb1ELi512EEEvPfS2_PT_PKS3_PKT0_S9_ifPKiSB_iPKfiiiSD_SD_iiiii,"ax",@progbits
	.align	128
        .global         _ZN4vllm25paged_attention_v2_kernelIfhLi120ELi16ELi128ELNS_18Fp8KVCacheDataTypeE2ELb1ELi512EEEvPfS2_PT_PKS3_PKT0_S9_ifPKiSB_iPKfiiiSD_SD_iiiii
        .type           _ZN4vllm25paged_attention_v2_kernelIfhLi120ELi16ELi128ELNS_18Fp8KVCacheDataTypeE2ELb1ELi512EEEvPfS2_PT_PKS3_PKT0_S9_ifPKiSB_iPKfiiiSD_SD_iiiii,@function
        .size           _ZN4vllm25paged_attention_v2_kernelIfhLi120ELi16ELi128ELNS_18Fp8KVCacheDataTypeE2ELb1ELi512EEEvPfS2_PT_PKS3_PKT0_S9_ifPKiSB_iPKfiiiSD_SD_iiiii,(.L_x_27295 - _ZN4vllm25paged_attention_v2_kernelIfhLi120ELi16ELi128ELNS_18Fp8KVCacheDataTypeE2ELb1ELi512EEEvPfS2_PT_PKS3_PKT0_S9_ifPKiSB_iPKfiiiSD_SD_iiiii)
        .other          _ZN4vllm25paged_attention_v2_kernelIfhLi120ELi16ELi128ELNS_18Fp8KVCacheDataTypeE2ELb1ELi512EEEvPfS2_PT_PKS3_PKT0_S9_ifPKiSB_iPKfiiiSD_SD_iiiii,@"STO_CUDA_ENTRY STV_DEFAULT"
_ZN4vllm25paged_attention_v2_kernelIfhLi120ELi16ELi128ELNS_18Fp8KVCacheDataTypeE2ELb1ELi512EEEvPfS2_PT_PKS3_PKT0_S9_ifPKiSB_iPKfiiiSD_SD_iiiii:
.text._ZN4vllm25paged_attention_v2_kernelIfhLi120ELi16ELi128ELNS_18Fp8KVCacheDataTypeE2ELb1ELi512EEEvPfS2_PT_PKS3_PKT0_S9_ifPKiSB_iPKfiiiSD_SD_iiiii:
        /* <DEDUP_REMOVED lines=110> */
.L_x_7406:
        /* <DEDUP_REMOVED lines=24> */
.L_x_7410:
        /* <DEDUP_REMOVED lines=41> */
.L_x_7408:
[----:B------:R-:W-:Y:S05]  /*0af0*/  BSYNC.RECONVERGENT B6 ;  /* 0x0000000000067941 */ /* 0x000fea0003800200 */
.L_x_7407:
        /* <DEDUP_REMOVED lines=12> */
.L_x_7452:
        /* <DEDUP_REMOVED lines=41> */
.L_x_7416:
        /* <DEDUP_REMOVED lines=11> */
.L_x_7415:
[----:B------:R-:W-:Y:S05]  /*0f00*/  BSYNC.RECONVERGENT B1 ;  /* 0x0000000000017941 */ /* 0x000fea0003800200 */
.L_x_7414:
        /* <DEDUP_REMOVED lines=12> */
.L_x_7419:
[----:B------:R-:W0:Y:S01]  /*0fd0*/  LDS R21, [R3+-0x400] ;  /* 0xfffc000003157984 */ /* 0x000e220000000800 */
[----:B------:R-:W-:-:S03]  /*0fe0*/  IADD3 R14, PT, PT, R14, 0x800, RZ ;  /* 0x000008000e0e7810 */ /* 0x000fc60007ffe0ff */
[----:B------:R-:W1:Y:S01]  /*0ff0*/  LDS R23, [R3+0x200] ;  /* 0x0002000003177984 */ /* 0x000e620000000800 */
[----:B------:R-:W-:-:S03]  /*1000*/  ISETP.GE.AND P4, PT, R14, R13, PT ;  /* 0x0000000d0e00720c */ /* 0x000fc60003f86270 */
[----:B------:R-:W2:Y:S04]  /*1010*/  LDS R27, [R3+-0x200] ;  /* 0xfffe0000031b7984 */ /* 0x000ea80000000800 */
[----:B------:R-:W3:Y:S04]  /*1020*/  LDS R25, [R3+0x400] ;  /* 0x0004000003197984 */ /* 0x000ee80000000800 */
[----:B------:R-:W4:Y:S01]  /*1030*/  LDS R29, [R3] ;  /* 0x00000000031d7984 */ /* 0x000f220000000800 */
[----:B0-----:R-:W-:-:S04]  /*1040*/  FADD.FTZ R21, -R0, R21 ;  /* 0x0000001500157221 */ /* 0x001fc80000010100 */
[----:B------:R-:W-:Y:S01]  /*1050*/  FMUL.FTZ R24, R21, 1.4426950216293334961 ;  /* 0x3fb8aa3b15187820 */ /* 0x000fe20000410000 */
[C---:B-1----:R-:W-:Y:S01]  /*1060*/  FADD.FTZ R23, -R0.reuse, R23 ;  /* 0x0000001700177221 */ /* 0x042fe20000010100 */
[----:B------:R-:W0:Y:S01]  /*1070*/  LDS R21, [R3+0x600] ;  /* 0x0006000003157984 */ /* 0x000e220000000800 */
[C---:B--2---:R-:W-:Y:S02]  /*1080*/  FADD.FTZ R27, -R0.reuse, R27 ;  /* 0x0000001b001b7221 */ /* 0x044fe40000010100 */
[----:B------:R-:W-:Y:S01]  /*1090*/  FMUL.FTZ R23, R23, 1.4426950216293334961 ;  /* 0x3fb8aa3b17177820 */ /* 0x000fe20000410000 */
[----:B------:R-:W1:Y:S01]  /*10a0*/  MUFU.EX2 R24, R24 ;  /* 0x0000001800187308 */ /* 0x000e620000000800 */
[----:B------:R-:W-:Y:S01]  /*10b0*/  FMUL.FTZ R27, R27, 1.4426950216293334961 ;  /* 0x3fb8aa3b1b1b7820 */ /* 0x000fe20000410000 */
[C---:B---3--:R-:W-:Y:S02]  /*10c0*/  FADD.FTZ R25, -R0.reuse, R25 ;  /* 0x0000001900197221 */ /* 0x048fe40000010100 */
[----:B------:R2:W-:Y:S01]  /*10d0*/  MUFU.EX2 R26, R23 ;  /* 0x00000017001a7308 */ /* 0x0005e20000000800 */
[----:B----4-:R-:W-:-:S03]  /*10e0*/  FADD.FTZ R29, -R0, R29 ;  /* 0x0000001d001d7221 */ /* 0x010fc60000010100 */
[----:B------:R3:W4:Y:S01]  /*10f0*/  MUFU.EX2 R30, R27 ;  /* 0x0000001b001e7308 */ /* 0x0007220000000800 */
[----:B------:R-:W-:Y:S02]  /*1100*/  FMUL.FTZ R28, R29, 1.4426950216293334961 ;  /* 0x3fb8aa3b1d1c7820 */ /* 0x000fe40000410000 */
[----:B------:R-:W5:Y:S01]  /*1110*/  LDS R29, [R3+0xe00] ;  /* 0x000e0000031d7984 */ /* 0x000f620000000800 */
[----:B-1----:R-:W-:-:S03]  /*1120*/  FADD.FTZ R15, R24, R15 ;  /* 0x0000000f180f7221 */ /* 0x002fc60000010000 */
[----:B--2---:R-:W1:Y:S01]  /*1130*/  LDS R23, [R3+0xc00] ;  /* 0x000c000003177984 */ /* 0x004e620000000800 */
[----:B------:R-:W2:Y:S03]  /*1140*/  MUFU.EX2 R28, R28 ;  /* 0x0000001c001c7308 */ /* 0x000ea60000000800 */
[----:B---3--:R-:W3:Y:S01]  /*1150*/  LDS R27, [R3+0x1000] ;  /* 0x00100000031b7984 */ /* 0x008ee20000000800 */
[----:B----4-:R-:W-:-:S03]  /*1160*/  FADD.FTZ R15, R15, R30 ;  /* 0x0000001e0f0f7221 */ /* 0x010fc60000010000 */
[----:B------:R4:W-:Y:S04]  /*1170*/  STS [R3+-0x400], R24 ;  /* 0xfffc001803007388 */ /* 0x0009e80000000800 */
[----:B------:R3:W-:Y:S01]  /*1180*/  STS [R3+-0x200], R30 ;  /* 0xfffe001e03007388 */ /* 0x0007e20000000800 */
[----:B--2---:R-:W-:-:S03]  /*1190*/  FADD.FTZ R15, R15, R28 ;  /* 0x0000001c0f0f7221 */ /* 0x004fc60000010000 */
[----:B------:R-:W-:Y:S01]  /*11a0*/  STS [R3], R28 ;  /* 0x0000001c03007388 */ /* 0x000fe20000000800 */
[----:B----4-:R-:W-:Y:S01]  /*11b0*/  FMUL.FTZ R24, R25, 1.4426950216293334961 ;  /* 0x3fb8aa3b19187820 */ /* 0x010fe20000410000 */
[----:B------:R-:W-:Y:S01]  /*11c0*/  FADD.FTZ R15, R15, R26 ;  /* 0x0000001a0f0f7221 */ /* 0x000fe20000010000 */
[C---:B0-----:R-:W-:Y:S01]  /*11d0*/  FADD.FTZ R21, -R0.reuse, R21 ;  /* 0x0000001500157221 */ /* 0x041fe20000010100 */
[----:B------:R-:W0:Y:S03]  /*11e0*/  LDS R25, [R3+0xa00] ;  /* 0x000a000003197984 */ /* 0x000e260000000800 */
[----:B------:R-:W-:Y:S01]  /*11f0*/  FMUL.FTZ R32, R21, 1.4426950216293334961 ;  /* 0x3fb8aa3b15207820 */ /* 0x000fe20000410000 */
[----:B------:R-:W2:Y:S01]  /*1200*/  MUFU.EX2 R24, R24 ;  /* 0x0000001800187308 */ /* 0x000ea20000000800 */
[----:B------:R-:W4:Y:S04]  /*1210*/  LDS R21, [R3+0x800] ;  /* 0x0008000003157984 */ /* 0x000f280000000800 */
[----:B------:R-:W3:Y:S01]  /*1220*/  MUFU.EX2 R32, R32 ;  /* 0x0000002000207308 */ /* 0x000ee20000000800 */
[----:B------:R-:W-:Y:S01]  /*1230*/  STS [R3+0x200], R26 ;  /* 0x0002001a03007388 */ /* 0x000fe20000000800 */
[C---:B-----5:R-:W-:Y:S01]  /*1240*/  FADD.FTZ R29, -R0.reuse, R29 ;  /* 0x0000001d001d7221 */ /* 0x060fe20000010100 */
[----:B--2---:R-:W-:Y:S01]  /*1250*/  FADD.FTZ R15, R15, R24 ;  /* 0x000000180f0f7221 */ /* 0x004fe20000010000 */
[C---:B-1----:R-:W-:Y:S01]  /*1260*/  FADD.FTZ R23, -R0.reuse, R23 ;  /* 0x0000001700177221 */ /* 0x042fe20000010100 */
[----:B------:R1:W-:Y:S03]  /*1270*/  STS [R3+0x400], R24 ;  /* 0x0004001803007388 */ /* 0x0003e60000000800 */
[----:B------:R-:W-:Y:S01]  /*1280*/  FMUL.FTZ R23, R23, 1.4426950216293334961 ;  /* 0x3fb8aa3b17177820 */ /* 0x000fe20000410000 */
[----:B---3--:R-:W-:Y:S01]  /*1290*/  FADD.FTZ R27, -R0, R27 ;  /* 0x0000001b001b7221 */ /* 0x008fe20000010100 */
[----:B------:R2:W-:Y:S01]  /*12a0*/  STS [R3+0x600], R32 ;  /* 0x0006002003007388 */ /* 0x0005e20000000800 */
[----:B------:R-:W-:Y:S01]  /*12b0*/  FADD.FTZ R15, R15, R32 ;  /* 0x000000200f0f7221 */ /* 0x000fe20000010000 */
[----:B------:R3:W5:Y:S01]  /*12c0*/  MUFU.EX2 R30, R23 ;  /* 0x00000017001e7308 */ /* 0x0007620000000800 */
[----:B-1----:R-:W-:-:S02]  /*12d0*/  FMUL.FTZ R24, R29, 1.4426950216293334961 ;  /* 0x3fb8aa3b1d187820 */ /* 0x002fc40000410000 */
[----:B------:R-:W1:Y:S01]  /*12e0*/  LDS R29, [R3+0x1800] ;  /* 0x00180000031d7984 */ /* 0x000e620000000800 */
[----:B--2---:R-:W-:-:S03]  /*12f0*/  FMUL.FTZ R32, R27, 1.4426950216293334961 ;  /* 0x3fb8aa3b1b207820 */ /* 0x004fc60000410000 */
[----:B---3--:R-:W2:Y:S01]  /*1300*/  LDS R23, [R3+0x1400] ;  /* 0x0014000003177984 */ /* 0x008ea20000000800 */
[----:B------:R-:W3:Y:S01]  /*1310*/  MUFU.EX2 R24, R24 ;  /* 0x0000001800187308 */ /* 0x000ee20000000800 */
[C---:B0-----:R-:W-:Y:S02]  /*1320*/  FADD.FTZ R25, -R0.reuse, R25 ;  /* 0x0000001900197221 */ /* 0x041fe40000010100 */
[----:B------:R-:W0:Y:S01]  /*1330*/  LDS R27, [R3+0x1600] ;  /* 0x00160000031b7984 */ /* 0x000e220000000800 */
[----:B------:R-:W3:Y:S01]  /*1340*/  MUFU.EX2 R32, R32 ;  /* 0x0000002000207308 */ /* 0x000ee20000000800 */
[----:B------:R-:W-:Y:S01]  /*1350*/  FMUL.FTZ R25, R25, 1.4426950216293334961 ;  /* 0x3fb8aa3b19197820 */ /* 0x000fe20000410000 */
[----:B----4-:R-:W-:Y:S01]  /*1360*/  FADD.FTZ R21, -R0, R21 ;  /* 0x0000001500157221 */ /* 0x010fe20000010100 */
[----:B-----5:R-:W-:Y:S02]  /*1370*/  STS [R3+0xc00], R30 ;  /* 0x000c001e03007388 */ /* 0x020fe40000000800 */
[----:B------:R4:W-:Y:S01]  /*1380*/  MUFU.EX2 R26, R25 ;  /* 0x00000019001a7308 */ /* 0x0009e20000000800 */
[----:B------:R-:W-:Y:S01]  /*1390*/  FMUL.FTZ R21, R21, 1.4426950216293334961 ;  /* 0x3fb8aa3b15157820 */ /* 0x000fe20000410000 */
[----:B---3--:R-:W-:Y:S03]  /*13a0*/  STS [R3+0xe00], R24 ;  /* 0x000e001803007388 */ /* 0x008fe60000000800 */
[----:B------:R3:W5:Y:S01]  /*13b0*/  MUFU.EX2 R28, R21 ;  /* 0x00000015001c7308 */ /* 0x0007620000000800 */
[----:B------:R-:W-:Y:S04]  /*13c0*/  STS [R3+0x1000], R32 ;  /* 0x0010002003007388 */ /* 0x000fe80000000800 */
[----:B----4-:R-:W4:Y:S04]  /*13d0*/  LDS R25, [R3+0x1a00] ;  /* 0x001a000003197984 */ /* 0x010f280000000800 */
[----:B---3--:R-:W3:Y:S01]  /*13e0*/  LDS R21, [R3+0x1200] ;  /* 0x0012000003157984 */ /* 0x008ee20000000800 */
[----:B-----5:R-:W-:-:S03]  /*13f0*/  FADD.FTZ R15, R15, R28 ;  /* 0x0000001c0f0f7221 */ /* 0x020fc60000010000 */
[----:B------:R5:W-:Y:S01]  /*1400*/  STS [R3+0xa00], R26 ;  /* 0x000a001a03007388 */ /* 0x000be20000000800 */
[----:B------:R-:W-:Y:S01]  /*1410*/  FADD.FTZ R15, R15, R26 ;  /* 0x0000001a0f0f7221 */ /* 0x000fe20000010000 */
[C---:B-1----:R-:W-:Y:S02]  /*1420*/  FADD.FTZ R29, -R0.reuse, R29 ;  /* 0x0000001d001d7221 */ /* 0x042fe40000010100 */
[----:B------:R1:W-:Y:S01]  /*1430*/  STS [R3+0x800], R28 ;  /* 0x0008001c03007388 */ /* 0x0003e20000000800 */
[----:B------:R-:W-:Y:S01]  /*1440*/  FADD.FTZ R15, R15, R30 ;  /* 0x0000001e0f0f7221 */ /* 0x000fe20000010000 */
[C---:B--2---:R-:W-:Y:S01]  /*1450*/  FADD.FTZ R23, -R0.reuse, R23 ;  /* 0x0000001700177221 */ /* 0x044fe20000010100 */
[----:B------:R-:W-:Y:S02]  /*1460*/  FMUL.FTZ R29, R29, 1.4426950216293334961 ;  /* 0x3fb8aa3b1d1d7820 */ /* 0x000fe40000410000 */
[----:B------:R-:W-:Y:S01]  /*1470*/  FADD.FTZ R15, R15, R24 ;  /* 0x000000180f0f7221 */ /* 0x000fe20000010000 */
[----:B------:R-:W-:Y:S01]  /*1480*/  FMUL.FTZ R23, R23, 1.4426950216293334961 ;  /* 0x3fb8aa3b17177820 */ /* 0x000fe20000410000 */
[----:B0-----:R-:W-:-:S02]  /*1490*/  FADD.FTZ R27, -R0, R27 ;  /* 0x0000001b001b7221 */ /* 0x001fc40000010100 */
[----:B------:R-:W-:Y:S01]  /*14a0*/  FADD.FTZ R15, R15, R32 ;  /* 0x000000200f0f7221 */ /* 0x000fe20000010000 */
[----:B-----5:R-:W0:Y:S01]  /*14b0*/  MUFU.EX2 R26, R23 ;  /* 0x00000017001a7308 */ /* 0x020e220000000800 */
[----:B------:R-:W-:-:S03]  /*14c0*/  FMUL.FTZ R27, R27, 1.4426950216293334961 ;  /* 0x3fb8aa3b1b1b7820 */ /* 0x000fc60000410000 */
[----:B------:R-:W2:Y:S04]  /*14d0*/  MUFU.EX2 R32, R29 ;  /* 0x0000001d00207308 */ /* 0x000ea80000000800 */
[----:B------:R-:W5:Y:S01]  /*14e0*/  MUFU.EX2 R30, R27 ;  /* 0x0000001b001e7308 */ /* 0x000f620000000800 */
[----:B0-----:R-:W-:Y:S01]  /*14f0*/  STS [R3+0x1400], R26 ;  /* 0x0014001a03007388 */ /* 0x001fe20000000800 */
[----:B----4-:R-:W-:-:S03]  /*1500*/  FADD.FTZ R25, -R0, R25 ;  /* 0x0000001900197221 */ /* 0x010fc60000010100 */
[----:B--2---:R-:W-:Y:S01]  /*1510*/  STS [R3+0x1800], R32 ;  /* 0x0018002003007388 */ /* 0x004fe20000000800 */
[----:B---3--:R-:W-:Y:S01]  /*1520*/  FADD.FTZ R21, -R0, R21 ;  /* 0x0000001500157221 */ /* 0x008fe20000010100 */
[----:B------:R-:W-:Y:S02]  /*1530*/  FMUL.FTZ R25, R25, 1.4426950216293334961 ;  /* 0x3fb8aa3b19197820 */ /* 0x000fe40000410000 */
[----:B-----5:R-:W-:Y:S01]  /*1540*/  STS [R3+0x1600], R30 ;  /* 0x0016001e03007388 */ /* 0x020fe20000000800 */
[----:B------:R-:W-:Y:S01]  /*1550*/  FMUL.FTZ R21, R21, 1.4426950216293334961 ;  /* 0x3fb8aa3b15157820 */ /* 0x000fe20000410000 */
[----:B-1----:R-:W0:Y:S04]  /*1560*/  MUFU.EX2 R28, R25 ;  /* 0x00000019001c7308 */ /* 0x002e280000000800 */
[----:B------:R-:W1:Y:S01]  /*1570*/  MUFU.EX2 R24, R21 ;  /* 0x0000001500187308 */ /* 0x000e620000000800 */
[----:B0-----:R-:W-:Y:S01]  /*1580*/  STS [R3+0x1a00], R28 ;  /* 0x001a001c03007388 */ /* 0x001fe20000000800 */
[----:B-1----:R-:W-:-:S03]  /*1590*/  FADD.FTZ R15, R15, R24 ;  /* 0x000000180f0f7221 */ /* 0x002fc60000010000 */
[----:B------:R0:W-:Y:S01]  /*15a0*/  STS [R3+0x1200], R24 ;  /* 0x0012001803007388 */ /* 0x0001e20000000800 */
[----:B------:R-:W-:-:S04]  /*15b0*/  FADD.FTZ R15, R15, R26 ;  /* 0x0000001a0f0f7221 */ /* 0x000fc80000010000 */
[----:B------:R-:W-:Y:S01]  /*15c0*/  FADD.FTZ R15, R15, R30 ;  /* 0x0000001e0f0f7221 */ /* 0x000fe20000010000 */
[----:B0-----:R-:W-:-:S03]  /*15d0*/  VIADD R3, R3, 0x2000 ;  /* 0x0000200003037836 */ /* 0x001fc60000000000 */
[----:B------:R-:W-:-:S04]  /*15e0*/  FADD.FTZ R15, R15, R32 ;  /* 0x000000200f0f7221 */ /* 0x000fc80000010000 */
[----:B------:R-:W-:Y:S01]  /*15f0*/  FADD.FTZ R15, R15, R28 ;  /* 0x0000001c0f0f7221 */ /* 0x000fe20000010000 */
[----:B------:R-:W-:Y:S06]  /*1600*/  @!P4 BRA `(.L_x_7419) ;  /* 0xfffffff80070c947 */ /* 0x000fec000383ffff */
.L_x_7418:
[----:B------:R-:W-:Y:S05]  /*1610*/  BSYNC.RECONVERGENT B1 ;  /* 0x0000000000017941 */ /* 0x000fea0003800200 */
.L_x_7417:
        /* <DEDUP_REMOVED lines=22> */
[C---:B----4-:R-:W-:Y:S01]  /*1780*/  FADD.FTZ R27, -R0.reuse, R27 ;  /* 0x0000001b001b7221 */ /* 0x050fe20000010100 */
[----:B------:R-:W-:Y:S01]  /*1790*/  FMUL.FTZ R25, R25, 1.4426950216293334961 ;  /* 0x3fb8aa3b19197820 */ /* 0x000fe20000410000 */
[----:B-----5:R-:W-:-:S02]  /*17a0*/  FADD.FTZ R29, -R0, R29 ;  /* 0x0000001d001d7221 */ /* 0x020fc40000010100 */
[----:B------:R-:W-:Y:S01]  /*17b0*/  FMUL.FTZ R27, R27, 1.4426950216293334961 ;  /* 0x3fb8aa3b1b1b7820 */ /* 0x000fe20000410000 */
[----:B------:R-:W3:Y:S01]  /*17c0*/  MUFU.EX2 R28, R25 ;  /* 0x00000019001c7308 */ /* 0x000ee20000000800 */
[----:B------:R-:W-:Y:S01]  /*17d0*/  FMUL.FTZ R29, R29, 1.4426950216293334961 ;  /* 0x3fb8aa3b1d1d7820 */ /* 0x000fe20000410000 */
[----:B-1----:R-:W-:Y:S01]  /*17e0*/  FADD.FTZ R13, R15, R24 ;  /* 0x000000180f0d7221 */ /* 0x002fe20000010000 */
[----:B------:R-:W-:Y:S01]  /*17f0*/  STS [R3+-0x400], R24 ;  /* 0xfffc001803007388 */ /* 0x000fe20000000800 */
[----:B------:R-:W1:Y:S02]  /*1800*/  MUFU.EX2 R34, R27 ;  /* 0x0000001b00227308 */ /* 0x000e640000000800 */
[----:B--2---:R-:W-:Y:S01]  /*1810*/  FADD.FTZ R13, R13, R26 ;  /* 0x0000001a0d0d7221 */ /* 0x004fe20000010000 */
[----:B------:R-:W2:Y:S01]  /*1820*/  LDS R15, [R3+0xa00] ;  /* 0x000a0000030f7984 */ /* 0x000ea20000000800 */
[----:B------:R-:W4:Y:S03]  /*1830*/  MUFU.EX2 R32, R29 ;  /* 0x0000001d00207308 */ /* 0x000f260000000800 */
[----:B------:R5:W-:Y:S04]  /*1840*/  STS [R3+-0x200], R26 ;  /* 0xfffe001a03007388 */ /* 0x000be80000000800 */
[----:B---3--:R-:W-:Y:S04]  /*1850*/  STS [R3+0x400], R28 ;  /* 0x0004001c03007388 */ /* 0x008fe80000000800 */
[----:B-1----:R-:W-:Y:S01]  /*1860*/  STS [R3+0x600], R34 ;  /* 0x0006002203007388 */ /* 0x002fe20000000800 */
[----:B-----5:R-:W1:Y:S03]  /*1870*/  MUFU.EX2 R26, R23 ;  /* 0x00000017001a7308 */ /* 0x020e660000000800 */
[----:B----4-:R-:W-:Y:S01]  /*1880*/  STS [R3+0x800], R32 ;  /* 0x0008002003007388 */ /* 0x010fe20000000800 */
[----:B0-----:R-:W-:-:S04]  /*1890*/  FADD.FTZ R21, -R0, R21 ;  /* 0x0000001500157221 */ /* 0x001fc80000010100 */
[----:B------:R-:W-:-:S04]  /*18a0*/  FMUL.FTZ R21, R21, 1.4426950216293334961 ;  /* 0x3fb8aa3b15157820 */ /* 0x000fc80000410000 */
[----:B------:R-:W0:Y:S01]  /*18b0*/  MUFU.EX2 R24, R21 ;  /* 0x0000001500187308 */ /* 0x000e220000000800 */
[----:B-1----:R-:W-:Y:S01]  /*18c0*/  STS [R3+0x200], R26 ;  /* 0x0002001a03007388 */ /* 0x002fe20000000800 */
        /* <DEDUP_REMOVED lines=12> */
.L_x_7421:
[----:B------:R-:W-:Y:S05]  /*1990*/  BSYNC.RECONVERGENT B1 ;  /* 0x0000000000017941 */ /* 0x000fea0003800200 */
.L_x_7420:
        /* <DEDUP_REMOVED lines=26> */
.L_x_7413:
[----:B------:R-:W-:Y:S05]  /*1b40*/  BSYNC.RECONVERGENT B0 ;  /* 0x0000000000007941 */ /* 0x000fea0003800200 */
.L_x_7412:
        /* <DEDUP_REMOVED lines=41> */
.L_x_7426:
[----:B------:R-:W1:Y:S01]  /*1de0*/  LDS R15, [R13] ;  /* 0x000000000d0f7984 */ /* 0x000e620000000800 */
[----:B------:R-:W-:-:S04]  /*1df0*/  IADD3 R14, PT, PT, R14, 0x1, RZ ;  /* 0x000000010e0e7810 */ /* 0x000fc80007ffe0ff */
[----:B------:R-:W-:Y:S01]  /*1e00*/  ISETP.NE.AND P0, PT, R14, RZ, PT ;  /* 0x000000ff0e00720c */ /* 0x000fe20003f05270 */
[----:B-1----:R-:W-:-:S05]  /*1e10*/  FMUL.FTZ R20, R15, R8 ;  /* 0x000000080f147220 */ /* 0x002fca0000410000 */
[----:B------:R1:W-:Y:S02]  /*1e20*/  STS [R13], R20 ;  /* 0x000000140d007388 */ /* 0x0003e40000000800 */
[----:B-1----:R-:W-:-:S05]  /*1e30*/  IADD3 R13, PT, PT, R13, 0x200, RZ ;  /* 0x000002000d0d7810 */ /* 0x002fca0007ffe0ff */
[----:B------:R-:W-:Y:S05]  /*1e40*/  @P0 BRA `(.L_x_7426) ;  /* 0xfffffffc00e40947 */ /* 0x000fea000383ffff */
.L_x_7425:
[----:B------:R-:W-:Y:S05]  /*1e50*/  BSYNC.RECONVERGENT B1 ;  /* 0x0000000000017941 */ /* 0x000fea0003800200 */
.L_x_7424:
        /* <DEDUP_REMOVED lines=12> */
.L_x_7429:
        /* <DEDUP_REMOVED lines=16> */
[----:B------:R-:W2:Y:S01]  /*2020*/  LDS R15, [R2+0xa00] ;  /* 0x000a0000020f7984 */ /* 0x000ea20000000800 */
[----:B-----5:R-:W-:-:S03]  /*2030*/  FMUL.FTZ R14, R27, R8 ;  /* 0x000000081b0e7220 */ /* 0x020fc60000410000 */
[----:B------:R-:W3:Y:S01]  /*2040*/  LDS R21, [R2+0xc00] ;  /* 0x000c000002157984 */ /* 0x000ee20000000800 */
[----:B0-----:R-:W-:-:S03]  /*2050*/  FMUL.FTZ R20, R29, R8 ;  /* 0x000000081d147220 */ /* 0x001fc60000410000 */
[----:B------:R-:W0:Y:S01]  /*2060*/  LDS R23, [R2+0x1000] ;  /* 0x0010000002177984 */ /* 0x000e220000000800 */
[----:B------:R-:W-:-:S03]  /*2070*/  FMUL.FTZ R24, R25, R8 ;  /* 0x0000000819187220 */ /* 0x000fc60000410000 */
[----:B------:R-:W4:Y:S04]  /*2080*/  LDS R33, [R2+0x1200] ;  /* 0x0012000002217984 */ /* 0x000f280000000800 */
[----:B------:R-:W5:Y:S04]  /*2090*/  LDS R25, [R2+0x1400] ;  /* 0x0014000002197984 */ /* 0x000f680000000800 */
[----:B------:R-:W5:Y:S04]  /*20a0*/  LDS R31, [R2+0x1600] ;  /* 0x00160000021f7984 */ /* 0x000f680000000800 */
[----:B------:R-:W5:Y:S04]  /*20b0*/  LDS R29, [R2+0x1800] ;  /* 0x00180000021d7984 */ /* 0x000f680000000800 */
[----:B------:R-:W5:Y:S01]  /*20c0*/  LDS R27, [R2+0x1a00] ;  /* 0x001a0000021b7984 */ /* 0x000f620000000800 */
[----:B-1----:R-:W-:-:S03]  /*20d0*/  FMUL.FTZ R13, R13, R8 ;  /* 0x000000080d0d7220 */ /* 0x002fc60000410000 */
[----:B------:R-:W-:Y:S04]  /*20e0*/  STS [R2], R35 ;  /* 0x0000002302007388 */ /* 0x000fe80000000800 */
[----:B------:R-:W-:Y:S01]  /*20f0*/  STS [R2+0x200], R37 ;  /* 0x0002002502007388 */ /* 0x000fe20000000800 */
[----:B--2---:R-:W-:-:S03]  /*2100*/  FMUL.FTZ R15, R15, R8 ;  /* 0x000000080f0f7220 */ /* 0x004fc60000410000 */
        /* <DEDUP_REMOVED lines=12> */
[----:B------:R-:W-:Y:S01]  /*21d0*/  STS [R2+0x1000], R23 ;  /* 0x0010001702007388 */ /* 0x000fe20000000800 */
[----:B------:R-:W-:-:S03]  /*21e0*/  FMUL.FTZ R27, R27, R8 ;  /* 0x000000081b1b7220 */ /* 0x000fc60000410000 */
[----:B------:R-:W-:Y:S04]  /*21f0*/  STS [R2+0x1200], R33 ;  /* 0x0012002102007388 */ /* 0x000fe80000000800 */
[----:B------:R-:W-:Y:S04]  /*2200*/  STS [R2+0x1400], R25 ;  /* 0x0014001902007388 */ /* 0x000fe80000000800 */
[----:B------:R-:W-:Y:S04]  /*2210*/  STS [R2+0x1600], R31 ;  /* 0x0016001f02007388 */ /* 0x000fe80000000800 */
[----:B------:R-:W-:Y:S04]  /*2220*/  STS [R2+0x1800], R29 ;  /* 0x0018001d02007388 */ /* 0x000fe80000000800 */
[----:B------:R0:W-:Y:S02]  /*2230*/  STS [R2+0x1a00], R27 ;  /* 0x001a001b02007388 */ /* 0x0001e40000000800 */
[----:B0-----:R-:W-:Y:S01]  /*2240*/  VIADD R2, R2, 0x2000 ;  /* 0x0000200002027836 */ /* 0x001fe20000000000 */
[----:B------:R-:W-:Y:S06]  /*2250*/  @!P1 BRA `(.L_x_7429) ;  /* 0xfffffffc00309947 */ /* 0x000fec000383ffff */
.L_x_7428:
[----:B------:R-:W-:Y:S05]  /*2260*/  BSYNC.RECONVERGENT B1 ;  /* 0x0000000000017941 */ /* 0x000fea0003800200 */
.L_x_7427:
        /* <DEDUP_REMOVED lines=31> */
.L_x_7431:
[----:B------:R-:W-:Y:S05]  /*2460*/  BSYNC.RECONVERGENT B1 ;  /* 0x0000000000017941 */ /* 0x000fea0003800200 */
.L_x_7430:
        /* <DEDUP_REMOVED lines=14> */
.L_x_7423:
[----:B------:R-:W-:Y:S05]  /*2550*/  BSYNC.RECONVERGENT B0 ;  /* 0x0000000000007941 */ /* 0x000fea0003800200 */
.L_x_7422:
        /* <DEDUP_REMOVED lines=18> */
.L_x_7433:
[----:B------:R-:W-:Y:S05]  /*2680*/  BSYNC.RECONVERGENT B0 ;  /* 0x0000000000007941 */ /* 0x000fea0003800200 */
.L_x_7432:
        /* <DEDUP_REMOVED lines=27> */
.L_x_7437:
        /* <DEDUP_REMOVED lines=34> */
.L_x_7436:
        /* <DEDUP_REMOVED lines=16> */
.L_x_7435:
[----:B------:R-:W-:Y:S05]  /*2b60*/  BSYNC.RECONVERGENT B6 ;  /* 0x0000000000067941 */ /* 0x000fea0003800200 */
.L_x_7434:
[----:B------:R-:W-:Y:S01]  /*2b70*/  UMOV UR4, 0xffffffff ;  /* 0xffffffff00047882 */ /* 0x000fe20000000000 */
[----:B------:R-:W-:Y:S02]  /*2b80*/  SHF.R.U32.HI R27, RZ, 0x5, R18 ;  /* 0x00000005ff1b7819 */ /* 0x000fe40000011612 */
[----:B------:R-:W-:Y:S01]  /*2b90*/  LOP3.LUT R26, R18, 0x1f, RZ, 0xc0, !PT ;  /* 0x0000001f121a7812 */ /* 0x000fe200078ec0ff */
[----:B------:R-:W-:Y:S06]  /*2ba0*/  BRA.DIV UR4, `(.L_x_7438) ;  /* 0x0000000e04e87947 */ /* 0x000fec000b800000 */
[----:B------:R-:W-:Y:S02]  /*2bb0*/  IMAD.MOV.U32 R21, RZ, RZ, RZ ;  /* 0x000000ffff157224 */ /* 0x000fe400078e00ff */
[----:B0--3--:R-:W-:Y:S01]  /*2bc0*/  HFMA2 R0, -RZ, RZ, 0, 0 ;  /* 0x00000000ff007431 */ /* 0x009fe200000001ff */
[----:B-1----:R-:W-:Y:S02]  /*2bd0*/  MOV R3, RZ ;  /* 0x000000ff00037202 */ /* 0x002fe40000000f00 */
[----:B------:R-:W-:Y:S01]  /*2be0*/  CS2R R6, SRZ ;  /* 0x0000000000067805 */ /* 0x000fe2000001ff00 */
[----:B------:R-:W-:Y:S01]  /*2bf0*/  FADD.FTZ R21, RZ, R21 ;  /* 0x00000015ff157221 */ /* 0x000fe20000010000 */
[----:B------:R-:W-:Y:S02]  /*2c00*/  HFMA2 R24, -RZ, RZ, 0, 0 ;  /* 0x00000000ff187431 */ /* 0x000fe400000001ff */
[----:B------:R-:W-:Y:S01]  /*2c10*/  FADD.FTZ R0, RZ, R0 ;  /* 0x00000000ff007221 */ /* 0x000fe20000010000 */
[----:B------:R-:W-:Y:S01]  /*2c20*/  FADD.FTZ R3, RZ, R3 ;  /* 0x00000003ff037221 */ /* 0x000fe20000010000 */
[----:B------:R-:W-:Y:S01]  /*2c30*/  IMAD.MOV.U32 R14, RZ, RZ, RZ ;  /* 0x000000ffff0e7224 */ /* 0x000fe200078e00ff */
[----:B--2---:R-:W0:Y:S01]  /*2c40*/  SHFL.BFLY PT, R2, R21, 0x1, 0x1f ;  /* 0x0c201f0015027f89 */ /* 0x004e2200000e0000 */
[----:B------:R-:W-:Y:S01]  /*2c50*/  FADD.FTZ R6, RZ, R6 ;  /* 0x00000006ff067221 */ /* 0x000fe20000010000 */
[----:B------:R-:W-:Y:S01]  /*2c60*/  FADD.FTZ R24, RZ, R24 ;  /* 0x00000018ff187221 */ /* 0x000fe20000010000 */
[----:B------:R-:W-:Y:S01]  /*2c70*/  FADD.FTZ R7, RZ, R7 ;  /* 0x00000007ff077221 */ /* 0x000fe20000010000 */
[----:B------:R-:W1:Y:S01]  /*2c80*/  SHFL.BFLY PT, R29, R0, 0x1, 0x1f ;  /* 0x0c201f00001d7f89 */ /* 0x000e6200000e0000 */
[--C-:B------:R-:W-:Y:S01]  /*2c90*/  FADD.FTZ R23, RZ, R14.reuse ;  /* 0x0000000eff177221 */ /* 0x100fe20000010000 */
[--C-:B------:R-:W-:Y:S01]  /*2ca0*/  FADD.FTZ R28, RZ, R14.reuse ;  /* 0x0000000eff1c7221 */ /* 0x100fe20000010000 */
[----:B------:R-:W-:Y:S01]  /*2cb0*/  FADD.FTZ R30, RZ, R14 ;  /* 0x0000000eff1e7221 */ /* 0x000fe20000010000 */
[----:B------:R-:W2:Y:S04]  /*2cc0*/  SHFL.BFLY PT, R20, R3, 0x1, 0x1f ;  /* 0x0c201f0003147f89 */ /* 0x000ea800000e0000 */
[----:B------:R-:W3:Y:S04]  /*2cd0*/  SHFL.BFLY PT, R9, R6, 0x1, 0x1f ;  /* 0x0c201f0006097f89 */ /* 0x000ee800000e0000 */
[----:B------:R-:W4:Y:S04]  /*2ce0*/  SHFL.BFLY PT, R4, R24, 0x1, 0x1f ;  /* 0x0c201f0018047f89 */ /* 0x000f2800000e0000 */
[----:B------:R-:W5:Y:S04]  /*2cf0*/  SHFL.BFLY PT, R10, R7, 0x1, 0x1f ;  /* 0x0c201f00070a7f89 */ /* 0x000f6800000e0000 */
[----:B------:R-:W5:Y:S01]  /*2d00*/  SHFL.BFLY PT, R8, R23, 0x1, 0x1f ;  /* 0x0c201f0017087f89 */ /* 0x000f6200000e0000 */
[----:B0-----:R-:W-:Y:S01]  /*2d10*/  FADD.FTZ R2, R21, R2 ;  /* 0x0000000215027221 */ /* 0x001fe20000010000 */
[----:B------:R-:W-:Y:S01]  /*2d20*/  FADD.FTZ R21, RZ, R14 ;  /* 0x0000000eff157221 */ /* 0x000fe20000010000 */
[----:B-1----:R-:W-:Y:S01]  /*2d30*/  FADD.FTZ R0, R0, R29 ;  /* 0x0000001d00007221 */ /* 0x002fe20000010000 */
[----:B------:R-:W-:Y:S01]  /*2d40*/  MOV R29, RZ ;  /* 0x000000ff001d7202 */ /* 0x000fe20000000f00 */
[----:B------:R-:W0:Y:S01]  /*2d50*/  SHFL.BFLY PT, R25, R28, 0x1, 0x1f ;  /* 0x0c201f001c197f89 */ /* 0x000e2200000e0000 */
[----:B--2---:R-:W-:-:S03]  /*2d60*/  FADD.FTZ R3, R3, R20 ;  /* 0x0000001403037221 */ /* 0x004fc60000010000 */
[----:B------:R-:W1:Y:S01]  /*2d70*/  SHFL.BFLY PT, R20, R21, 0x1, 0x1f ;  /* 0x0c201f0015147f89 */ /* 0x000e6200000e0000 */
[----:B---3--:R-:W-:Y:S01]  /*2d80*/  FADD.FTZ R6, R6, R9 ;  /* 0x0000000906067221 */ /* 0x008fe20000010000 */
[----:B------:R-:W-:Y:S02]  /*2d90*/  IMAD.MOV.U32 R9, RZ, RZ, RZ ;  /* 0x000000ffff097224 */ /* 0x000fe400078e00ff */
[----:B------:R-:W2:Y:S01]  /*2da0*/  SHFL.BFLY PT, R5, R30, 0x1, 0x1f ;  /* 0x0c201f001e057f89 */ /* 0x000ea200000e0000 */
[----:B----4-:R-:W-:Y:S01]  /*2db0*/  FADD.FTZ R4, R24, R4 ;  /* 0x0000000418047221 */ /* 0x010fe20000010000 */
[----:B------:R-:W-:Y:S02]  /*2dc0*/  HFMA2 R24, -RZ, RZ, 0, 0 ;  /* 0x00000000ff187431 */ /* 0x000fe400000001ff */
[----:B------:R-:W-:Y:S01]  /*2dd0*/  FADD.FTZ R9, RZ, R9 ;  /* 0x00000009ff097221 */ /* 0x000fe20000010000 */
[----:B-----5:R-:W-:Y:S01]  /*2de0*/  FADD.FTZ R7, R7, R10 ;  /* 0x0000000a07077221 */ /* 0x020fe20000010000 */
[----:B------:R-:W-:Y:S01]  /*2df0*/  FADD.FTZ R10, RZ, R29 ;  /* 0x0000001dff0a7221 */ /* 0x000fe20000010000 */
[----:B------:R-:W-:Y:S01]  /*2e00*/  FADD.FTZ R8, R23, R8 ;  /* 0x0000000817087221 */ /* 0x000fe20000010000 */
[----:B------:R-:W-:Y:S01]  /*2e10*/  FADD.FTZ R23, RZ, R24 ;  /* 0x00000018ff177221 */ /* 0x000fe20000010000 */
[----:B------:R-:W-:-:S02]  /*2e20*/  FADD.FTZ R24, RZ, R14 ;  /* 0x0000000eff187221 */ /* 0x000fc40000010000 */
[----:B------:R-:W3:Y:S01]  /*2e30*/  SHFL.BFLY PT, R29, R10, 0x1, 0x1f ;  /* 0x0c201f000a1d7f89 */ /* 0x000ee200000e0000 */
[----:B0-----:R-:W-:-:S03]  /*2e40*/  FADD.FTZ R25, R28, R25 ;  /* 0x000000191c197221 */ /* 0x001fc60000010000 */
[----:B------:R-:W0:Y:S01]  /*2e50*/  SHFL.BFLY PT, R14, R9, 0x1, 0x1f ;  /* 0x0c201f00090e7f89 */ /* 0x000e2200000e0000 */
[----:B-1----:R-:W-:Y:S01]  /*2e60*/  FADD.FTZ R20, R21, R20 ;  /* 0x0000001415147221 */ /* 0x002fe20000010000 */
[----:B------:R-:W-:Y:S02]  /*2e70*/  MOV R21, RZ ;  /* 0x000000ff00157202 */ /* 0x000fe40000000f00 */
[----:B------:R-:W1:Y:S01]  /*2e80*/  SHFL.BFLY PT, R12, R23, 0x1, 0x1f ;  /* 0x0c201f00170c7f89 */ /* 0x000e6200000e0000 */
[----:B--2---:R-:W-:Y:S02]  /*2e90*/  FADD.FTZ R5, R30, R5 ;  /* 0x000000051e057221 */ /* 0x004fe40000010000 */
[----:B------:R-:W-:Y:S01]  /*2ea0*/  FADD.FTZ R21, RZ, R21 ;  /* 0x00000015ff157221 */ /* 0x000fe20000010000 */
[----:B------:R-:W2:Y:S01]  /*2eb0*/  SHFL.BFLY PT, R11, R24, 0x1, 0x1f ;  /* 0x0c201f00180b7f89 */ /* 0x000ea200000e0000 */
[----:B---3--:R-:W-:Y:S01]  /*2ec0*/  FADD.FTZ R28, R10, R29 ;  /* 0x0000001d0a1c7221 */ /* 0x008fe20000010000 */
[----:B0-----:R-:W-:-:S02]  /*2ed0*/  FADD.FTZ R29, R9, R14 ;  /* 0x0000000e091d7221 */ /* 0x001fc40000010000 */
[----:B------:R0:W3:Y:S01]  /*2ee0*/  SHFL.BFLY PT, R14, R21, 0x1, 0x1f ;  /* 0x0c201f00150e7f89 */ /* 0x0000e200000e0000 */
[----:B-1----:R-:W-:-:S04]  /*2ef0*/  FADD.FTZ R10, R23, R12 ;  /* 0x0000000c170a7221 */ /* 0x002fc80000010000 */
[----:B------:R-:W-:Y:S02]  /*2f00*/  IMAD.MOV.U32 R13, RZ, RZ, R10 ;  /* 0x000000ffff0d7224 */ /* 0x000fe400078e000a */
[----:B0-2---:R-:W-:-:S07]  /*2f10*/  FADD.FTZ R9, R24, R11 ;  /* 0x0000000b18097221 */ /* 0x005fce0000010000 */
.L_x_7483:
[----:B------:R-:W-:Y:S05]  /*2f20*/  WARPSYNC.ALL ;  /* 0x0000000000007948 */ /* 0x000fea0003800000 */
[----:B------:R-:W0:Y:S01]  /*2f30*/  S2UR UR5, SR_CgaCtaId ;  /* 0x00000000000579c3 */ /* 0x000e220000008800 */
[----:B------:R-:W-:Y:S01]  /*2f40*/  LOP3.LUT R10, R18, 0x3, RZ, 0xc0, !PT ;  /* 0x00000003120a7812 */ /* 0x000fe200078ec0ff */
[----:B------:R-:W-:Y:S01]  /*2f50*/  UMOV UR4, 0x400 ;  /* 0x0000040000047882 */ /* 0x000fe20000000000 */
[----:B------:R-:W-:Y:S01]  /*2f60*/  SHF.R.U32.HI R26, RZ, 0x2, R26 ;  /* 0x00000002ff1a7819 */ /* 0x000fe2000001161a */
[----:B------:R-:W-:Y:S01]  /*2f70*/  UIADD3 UR4, UPT, UPT, UR4, 0x20, URZ ;  /* 0x0000002004047890 */ /* 0x000fe2000fffe0ff */
[----:B------:R-:W-:-:S03]  /*2f80*/  ISETP.NE.AND P2, PT, R10, RZ, PT ;  /* 0x000000ff0a00720c */ /* 0x000fc60003f45270 */
[----:B------:R-:W-:Y:S01]  /*2f90*/  BAR.SYNC.DEFER_BLOCKING 0x0 ;  /* 0x0000000000007b1d */ /* 0x000fe20000010000 */
[C---:B------:R-:W-:Y:S01]  /*2fa0*/  LOP3.LUT R10, R18.reuse, 0x3c0, RZ, 0xc0, !PT ;  /* 0x000003c0120a7812 */ /* 0x040fe200078ec0ff */
[----:B---3--:R-:W-:Y:S01]  /*2fb0*/  FADD.FTZ R21, R21, R14 ;  /* 0x0000000e15157221 */ /* 0x008fe20000010000 */
[----:B------:R-:W-:Y:S02]  /*2fc0*/  LOP3.LUT R11, R18, 0x3e0, RZ, 0xc0, !PT ;  /* 0x000003e0120b7812 */ /* 0x000fe400078ec0ff */
[----:B------:R-:W-:Y:S01]  /*2fd0*/  ISETP.NE.OR P5, PT, R10, 0x40, P2 ;  /* 0x000000400a00780c */ /* 0x000fe200017a5670 */
[----:B------:R-:W-:Y:S01]  /*2fe0*/  IMAD R10, R27, 0x78, R26 ;  /* 0x000000781b0a7824 */ /* 0x000fe200078e021a */
[----:B------:R-:W-:Y:S01]  /*2ff0*/  BSSY.RECONVERGENT B0, `(.L_x_7439) ;  /* 0x0000017000007945 */ /* 0x000fe20003800200 */
[----:B------:R-:W-:Y:S02]  /*3000*/  ISETP.NE.OR P4, PT, R11, 0x20, P2 ;  /* 0x000000200b00780c */ /* 0x000fe40001785670 */
[----:B------:R-:W-:-:S02]  /*3010*/  LOP3.LUT P0, RZ, R18, 0x3c3, RZ, 0xc0, !PT ;  /* 0x000003c312ff7812 */ /* 0x000fc4000780c0ff */
        /* <DEDUP_REMOVED lines=20> */
.L_x_7440:
[----:B------:R-:W-:Y:S05]  /*3160*/  BSYNC.RECONVERGENT B0 ;  /* 0x0000000000007941 */ /* 0x000fea0003800200 */
.L_x_7439:
        /* <DEDUP_REMOVED lines=30> */
[----:B0-----:R-:W-:Y:S01]  /*3350*/  FADD.FTZ R29, R29, R12 ;  /* 0x0000000c1d1d7221 */ /* 0x001fe20000010000 */
[----:B-1----:R-:W-:Y:S01]  /*3360*/  FADD.FTZ R28, R28, R11 ;  /* 0x0000000b1c1c7221 */ /* 0x002fe20000010000 */
[----:B--2---:R-:W-:-:S07]  /*3370*/  FADD.FTZ R13, R13, R14 ;  /* 0x0000000e0d0d7221 */ /* 0x004fce0000010000 */
.L_x_7442:
[----:B------:R-:W-:Y:S05]  /*3380*/  BSYNC.RECONVERGENT B0 ;  /* 0x0000000000007941 */ /* 0x000fea0003800200 */
.L_x_7441:
        /* <DEDUP_REMOVED lines=18> */
.L_x_7444:
[----:B------:R-:W-:Y:S05]  /*34b0*/  BSYNC.RECONVERGENT B0 ;  /* 0x0000000000007941 */ /* 0x000fea0003800200 */
.L_x_7443:
        /* <DEDUP_REMOVED lines=29> */
[----:B0-----:R-:W-:Y:S01]  /*3690*/  FADD.FTZ R29, R29, R12 ;  /* 0x0000000c1d1d7221 */ /* 0x001fe20000010000 */
[----:B-1----:R-:W-:Y:S01]  /*36a0*/  FADD.FTZ R20, R20, R11 ;  /* 0x0000000b14147221 */ /* 0x002fe20000010000 */
[----:B--2---:R-:W-:Y:S01]  /*36b0*/  FADD.FTZ R13, R13, R14 ;  /* 0x0000000e0d0d7221 */ /* 0x004fe20000010000 */
[----:B---3--:R-:W-:-:S07]  /*36c0*/  FADD.FTZ R28, R28, R15 ;  /* 0x0000000f1c1c7221 */ /* 0x008fce0000010000 */
.L_x_7446:
[----:B------:R-:W-:Y:S05]  /*36d0*/  BSYNC.RECONVERGENT B0 ;  /* 0x0000000000007941 */ /* 0x000fea0003800200 */
.L_x_7445:
        /* <DEDUP_REMOVED lines=29> */
.L_x_7409:
        /* <DEDUP_REMOVED lines=16> */
.L_x_7447:
[----:B------:R-:W-:Y:S05]  /*39b0*/  EXIT ;  /* 0x000000000000794d */ /* 0x000fea0003800000 */
.L_x_7411:
[----:B------:R-:W-:Y:S01]  /*39c0*/  HFMA2 R12, -RZ, RZ, 0, 9.5367431640625e-07 ;  /* 0x00000010ff0c7431 */ /* 0x000fe200000001ff */
[----:B------:R-:W-:Y:S01]  /*39d0*/  MOV R11, 0x1f ;  /* 0x0000001f000b7802 */ /* 0x000fe20000000f00 */
[----:B------:R-:W-:-:S07]  /*39e0*/  IMAD.MOV.U32 R15, RZ, RZ, -0x1 ;  /* 0xffffffffff0f7424 */ /* 0x000fce00078e00ff */
[----:B------:R-:W-:Y:S05]  /*39f0*/  WARPSYNC.COLLECTIVE R15, `(.L_x_7448) ;  /* 0x000000000f087348 */ /* 0x000fea0003c00000 */
[----:B------:R0:W1:Y:S02]  /*3a00*/  SHFL.BFLY P6, R14, R13, R12, R11 ;  /* 0x0c00000c0d0e7389 */ /* 0x00006400000c000b */
[----:B01----:R-:W-:Y:S05]  /*3a10*/  ENDCOLLECTIVE ;  /* 0x000000000000791b */ /* 0x003fea0003800000 */
.L_x_7448:
[----:B------:R-:W-:Y:S01]  /*3a20*/  HFMA2 R12, -RZ, RZ, 0, 4.76837158203125e-07 ;  /* 0x00000008ff0c7431 */ /* 0x000fe200000001ff */
[----:B------:R-:W-:-:S04]  /*3a30*/  FMNMX.FTZ R0, R14, -3.40282346638528859812e+38, !PT ;  /* 0xff7fffff0e007809 */ /* 0x000fc80007810000 */
[----:B------:R-:W-:-:S07]  /*3a40*/  MOV R13, R0 ;  /* 0x00000000000d7202 */ /* 0x000fce0000000f00 */
[----:B------:R-:W-:Y:S05]  /*3a50*/  WARPSYNC.COLLECTIVE R15, `(.L_x_7449) ;  /* 0x000000000f087348 */ /* 0x000fea0003c00000 */
[----:B------:R0:W1:Y:S02]  /*3a60*/  SHFL.BFLY P6, R14, R13, R12, R11 ;  /* 0x0c00000c0d0e7389 */ /* 0x00006400000c000b */
[----:B01----:R-:W-:Y:S05]  /*3a70*/  ENDCOLLECTIVE ;  /* 0x000000000000791b */ /* 0x003fea0003800000 */
.L_x_7449:
[----:B------:R-:W-:Y:S02]  /*3a80*/  MOV R12, 0x4 ;  /* 0x00000004000c7802 */ /* 0x000fe40000000f00 */
[----:B------:R-:W-:-:S05]  /*3a90*/  FMNMX.FTZ R2, R0, R14, !PT ;  /* 0x0000000e00027209 */ /* 0x000fca0007810000 */
[----:B------:R-:W-:-:S07]  /*3aa0*/  IMAD.MOV.U32 R13, RZ, RZ, R2 ;  /* 0x000000ffff0d7224 */ /* 0x000fce00078e0002 */
[----:B------:R-:W-:Y:S05]  /*3ab0*/  WARPSYNC.COLLECTIVE R15, `(.L_x_7450) ;  /* 0x000000000f087348 */ /* 0x000fea0003c00000 */
[----:B------:R0:W1:Y:S02]  /*3ac0*/  SHFL.BFLY P6, R14, R13, R12, R11 ;  /* 0x0c00000c0d0e7389 */ /* 0x00006400000c000b */
[----:B01----:R-:W-:Y:S05]  /*3ad0*/  ENDCOLLECTIVE ;  /* 0x000000000000791b */ /* 0x003fea0003800000 */
.L_x_7450:
[----:B------:R-:W-:Y:S01]  /*3ae0*/  IMAD.MOV.U32 R12, RZ, RZ, 0x2 ;  /* 0x00000002ff0c7424 */ /* 0x000fe200078e00ff */
[----:B------:R-:W-:-:S04]  /*3af0*/  FMNMX.FTZ R3, R2, R14, !PT ;  /* 0x0000000e02037209 */ /* 0x000fc80007810000 */
[----:B------:R-:W-:-:S07]  /*3b00*/  MOV R13, R3 ;  /* 0x00000003000d7202 */ /* 0x000fce0000000f00 */
[----:B------:R-:W-:Y:S05]  /*3b10*/  WARPSYNC.COLLECTIVE R15, `(.L_x_7451) ;  /* 0x000000000f087348 */ /* 0x000fea0003c00000 */
[----:B------:R0:W1:Y:S02]  /*3b20*/  SHFL.BFLY P6, R14, R13, R12, R11 ;  /* 0x0c00000c0d0e7389 */ /* 0x00006400000c000b */
[----:B01----:R-:W-:Y:S05]  /*3b30*/  ENDCOLLECTIVE ;  /* 0x000000000000791b */ /* 0x003fea0003800000 */
.L_x_7451:
[----:B------:R-:W-:Y:S05]  /*3b40*/  BRA `(.L_x_7452) ;  /* 0xffffffd0001c7947 */ /* 0x000fea000383ffff */
.L_x_7438:
[----:B--23--:R-:W-:Y:S01]  /*3b50*/  HFMA2 R13, -RZ, RZ, 0, 0 ;  /* 0x00000000ff0d7431 */ /* 0x00cfe200000001ff */
[----:B------:R-:W-:Y:S01]  /*3b60*/  MOV R12, 0x2 ;  /* 0x00000002000c7802 */ /* 0x000fe20000000f00 */
[----:B------:R-:W-:Y:S01]  /*3b70*/  IMAD.MOV.U32 R11, RZ, RZ, 0x1f ;  /* 0x0000001fff0b7424 */ /* 0x000fe200078e00ff */
[----:B------:R-:W-:-:S07]  /*3b80*/  MOV R15, 0xffffffff ;  /* 0xffffffff000f7802 */ /* 0x000fce0000000f00 */
[----:B01----:R-:W-:Y:S05]  /*3b90*/  WARPSYNC.COLLECTIVE R15, `(.L_x_7453) ;  /* 0x000000000f087348 */ /* 0x003fea0003c00000 */
[----:B------:R2:W3:Y:S02]  /*3ba0*/  SHFL.BFLY P6, R14, R13, R12, R11 ;  /* 0x0c00000c0d0e7389 */ /* 0x0004e400000c000b */
[----:B0123--:R-:W-:Y:S05]  /*3bb0*/  ENDCOLLECTIVE ;  /* 0x000000000000791b */ /* 0x00ffea0003800000 */
.L_x_7453:
[----:B------:R-:W-:Y:S02]  /*3bc0*/  IMAD.MOV.U32 R12, RZ, RZ, 0x1 ;  /* 0x00000001ff0c7424 */ /* 0x000fe400078e00ff */
[----:B------:R-:W-:-:S05]  /*3bd0*/  FADD.FTZ R30, RZ, R14 ;  /* 0x0000000eff1e7221 */ /* 0x000fca0000010000 */
[----:B------:R-:W-:-:S07]  /*3be0*/  MOV R13, R30 ;  /* 0x0000001e000d7202 */ /* 0x000fce0000000f00 */
[----:B------:R-:W-:Y:S05]  /*3bf0*/  WARPSYNC.COLLECTIVE R15, `(.L_x_7454) ;  /* 0x000000000f087348 */ /* 0x000fea0003c00000 */
[----:B------:R0:W1:Y:S02]  /*3c00*/  SHFL.BFLY P6, R14, R13, R12, R11 ;  /* 0x0c00000c0d0e7389 */ /* 0x00006400000c000b */
[----:B01----:R-:W-:Y:S05]  /*3c10*/  ENDCOLLECTIVE ;  /* 0x000000000000791b */ /* 0x003fea0003800000 */
.L_x_7454:
[----:B------:R-:W-:Y:S02]  /*3c20*/  HFMA2 R13, -RZ, RZ, 0, 0 ;  /* 0x00000000ff0d7431 */ /* 0x000fe400000001ff */
[----:B------:R-:W-:Y:S01]  /*3c30*/  IMAD.MOV.U32 R12, RZ, RZ, 0x2 ;  /* 0x00000002ff0c7424 */ /* 0x000fe200078e00ff */
[----:B------:R-:W-:-:S07]  /*3c40*/  MOV R5, R14 ;  /* 0x0000000e00057202 */ /* 0x000fce0000000f00 */
[----:B------:R-:W-:Y:S05]  /*3c50*/  WARPSYNC.COLLECTIVE R15, `(.L_x_7455) ;  /* 0x000000000f087348 */ /* 0x000fea0003c00000 */
[----:B------:R0:W1:Y:S02]  /*3c60*/  SHFL.BFLY P6, R14, R13, R12, R11 ;  /* 0x0c00000c0d0e7389 */ /* 0x00006400000c000b */
[----:B01----:R-:W-:Y:S05]  /*3c70*/  ENDCOLLECTIVE ;  /* 0x000000000000791b */ /* 0x003fea0003800000 */
.L_x_7455:
        /* <DEDUP_REMOVED lines=8> */
.L_x_7456:
[----:B------:R-:W-:Y:S01]  /*3d00*/  HFMA2 R13, -RZ, RZ, 0, 0 ;  /* 0x00000000ff0d7431 */ /* 0x000fe200000001ff */
[----:B------:R-:W-:Y:S02]  /*3d10*/  MOV R12, 0x2 ;  /* 0x00000002000c7802 */ /* 0x000fe40000000f00 */
[----:B------:R-:W-:-:S07]  /*3d20*/  MOV R4, R14 ;  /* 0x0000000e00047202 */ /* 0x000fce0000000f00 */
[----:B------:R-:W-:Y:S05]  /*3d30*/  WARPSYNC.COLLECTIVE R15, `(.L_x_7457) ;  /* 0x000000000f087348 */ /* 0x000fea0003c00000 */
[----:B------:R0:W1:Y:S02]  /*3d40*/  SHFL.BFLY P6, R14, R13, R12, R11 ;  /* 0x0c00000c0d0e7389 */ /* 0x00006400000c000b */
[----:B01----:R-:W-:Y:S05]  /*3d50*/  ENDCOLLECTIVE ;  /* 0x000000000000791b */ /* 0x003fea0003800000 */
.L_x_7457:
        /* <DEDUP_REMOVED lines=8> */
.L_x_7458:
[----:B------:R-:W-:Y:S02]  /*3de0*/  IMAD.MOV.U32 R13, RZ, RZ, RZ ;  /* 0x000000ffff0d7224 */ /* 0x000fe400078e00ff */
[----:B------:R-:W-:Y:S01]  /*3df0*/  HFMA2 R12, -RZ, RZ, 0, 1.1920928955078125e-07 ;  /* 0x00000002ff0c7431 */ /* 0x000fe200000001ff */
[----:B------:R-:W-:-:S07]  /*3e00*/  MOV R20, R14 ;  /* 0x0000000e00147202 */ /* 0x000fce0000000f00 */
[----:B------:R-:W-:Y:S05]  /*3e10*/  WARPSYNC.COLLECTIVE R15, `(.L_x_7459) ;  /* 0x000000000f087348 */ /* 0x000fea0003c00000 */
[----:B------:R0:W1:Y:S02]  /*3e20*/  SHFL.BFLY P6, R14, R13, R12, R11 ;  /* 0x0c00000c0d0e7389 */ /* 0x00006400000c000b */
[----:B01----:R-:W-:Y:S05]  /*3e30*/  ENDCOLLECTIVE ;  /* 0x000000000000791b */ /* 0x003fea0003800000 */
.L_x_7459:
        /* <DEDUP_REMOVED lines=8> */
.L_x_7460:
[----:B------:R-:W-:Y:S01]  /*3ec0*/  HFMA2 R13, -RZ, RZ, 0, 0 ;  /* 0x00000000ff0d7431 */ /* 0x000fe200000001ff */
[----:B------:R-:W-:Y:S02]  /*3ed0*/  MOV R12, 0x2 ;  /* 0x00000002000c7802 */ /* 0x000fe40000000f00 */
[----:B------:R-:W-:-:S07]  /*3ee0*/  MOV R2, R14 ;  /* 0x0000000e00027202 */ /* 0x000fce0000000f00 */
[----:B------:R-:W-:Y:S05]  /*3ef0*/  WARPSYNC.COLLECTIVE R15, `(.L_x_7461) ;  /* 0x000000000f087348 */ /* 0x000fea0003c00000 */
[----:B------:R0:W1:Y:S02]  /*3f00*/  SHFL.BFLY P6, R14, R13, R12, R11 ;  /* 0x0c00000c0d0e7389 */ /* 0x00006400000c000b */
[----:B01----:R-:W-:Y:S05]  /*3f10*/  ENDCOLLECTIVE ;  /* 0x000000000000791b */ /* 0x003fea0003800000 */
.L_x_7461:
        /* <DEDUP_REMOVED lines=8> */
.L_x_7462:
[----:B------:R-:W-:Y:S02]  /*3fa0*/  IMAD.MOV.U32 R13, RZ, RZ, RZ ;  /* 0x000000ffff0d7224 */ /* 0x000fe400078e00ff */
[----:B------:R-:W-:Y:S01]  /*3fb0*/  HFMA2 R12, -RZ, RZ, 0, 1.1920928955078125e-07 ;  /* 0x00000002ff0c7431 */ /* 0x000fe200000001ff */
[----:B------:R-:W-:-:S07]  /*3fc0*/  MOV R29, R14 ;  /* 0x0000000e001d7202 */ /* 0x000fce0000000f00 */
[----:B------:R-:W-:Y:S05]  /*3fd0*/  WARPSYNC.COLLECTIVE R15, `(.L_x_7463) ;  /* 0x000000000f087348 */ /* 0x000fea0003c00000 */
[----:B------:R0:W1:Y:S02]  /*3fe0*/  SHFL.BFLY P6, R14, R13, R12, R11 ;  /* 0x0c00000c0d0e7389 */ /* 0x00006400000c000b */
[----:B01----:R-:W-:Y:S05]  /*3ff0*/  ENDCOLLECTIVE ;  /* 0x000000000000791b */ /* 0x003fea0003800000 */
.L_x_7463:
        /* <DEDUP_REMOVED lines=8> */
.L_x_7464:
[----:B------:R-:W-:Y:S01]  /*4080*/  HFMA2 R13, -RZ, RZ, 0, 0 ;  /* 0x00000000ff0d7431 */ /* 0x000fe200000001ff */
[----:B------:R-:W-:Y:S02]  /*4090*/  MOV R12, 0x2 ;  /* 0x00000002000c7802 */ /* 0x000fe40000000f00 */
[----:B------:R-:W-:-:S07]  /*40a0*/  MOV R9, R14 ;  /* 0x0000000e00097202 */ /* 0x000fce0000000f00 */
[----:B------:R-:W-:Y:S05]  /*40b0*/  WARPSYNC.COLLECTIVE R15, `(.L_x_7465) ;  /* 0x000000000f087348 */ /* 0x000fea0003c00000 */
[----:B------:R0:W1:Y:S02]  /*40c0*/  SHFL.BFLY P6, R14, R13, R12, R11 ;  /* 0x0c00000c0d0e7389 */ /* 0x00006400000c000b */
[----:B01----:R-:W-:Y:S05]  /*40d0*/  ENDCOLLECTIVE ;  /* 0x000000000000791b */ /* 0x003fea0003800000 */
.L_x_7465:
        /* <DEDUP_REMOVED lines=8> */
.L_x_7466:
[----:B------:R-:W-:Y:S02]  /*4160*/  IMAD.MOV.U32 R13, RZ, RZ, RZ ;  /* 0x000000ffff0d7224 */ /* 0x000fe400078e00ff */
[----:B------:R-:W-:Y:S01]  /*4170*/  HFMA2 R12, -RZ, RZ, 0, 1.1920928955078125e-07 ;  /* 0x00000002ff0c7431 */ /* 0x000fe200000001ff */
[----:B------:R-:W-:-:S07]  /*4180*/  MOV R10, R14 ;  /* 0x0000000e000a7202 */ /* 0x000fce0000000f00 */
[----:B------:R-:W-:Y:S05]  /*4190*/  WARPSYNC.COLLECTIVE R15, `(.L_x_7467) ;  /* 0x000000000f087348 */ /* 0x000fea0003c00000 */
[----:B------:R0:W1:Y:S02]  /*41a0*/  SHFL.BFLY P6, R14, R13, R12, R11 ;  /* 0x0c00000c0d0e7389 */ /* 0x00006400000c000b */
[----:B01----:R-:W-:Y:S05]  /*41b0*/  ENDCOLLECTIVE ;  /* 0x000000000000791b */ /* 0x003fea0003800000 */
.L_x_7467:
[----:B------:R-:W-:Y:S01]  /*41c0*/  FADD.FTZ R7, R7, R10 ;  /* 0x0000000a07077221 */ /* 0x000fe20000010000 */
[----:B------:R-:W-:Y:S02]  /*41d0*/  HFMA2 R12, -RZ, RZ, 0, 5.9604644775390625e-08 ;  /* 0x00000001ff0c7431 */ /* 0x000fe400000001ff */
[----:B------:R-:W-:-:S05]  /*41e0*/  FADD.FTZ R23, RZ, R14 ;  /* 0x0000000eff177221 */ /* 0x000fca0000010000 */
[----:B------:R-:W-:-:S07]  /*41f0*/  MOV R13, R23 ;  /* 0x00000017000d7202 */ /* 0x000fce0000000f00 */
[----:B------:R-:W-:Y:S05]  /*4200*/  WARPSYNC.COLLECTIVE R15, `(.L_x_7468) ;  /* 0x000000000f087348 */ /* 0x000fea0003c00000 */
[----:B------:R0:W1:Y:S02]  /*4210*/  SHFL.BFLY P6, R14, R13, R12, R11 ;  /* 0x0c00000c0d0e7389 */ /* 0x00006400000c000b */
[----:B01----:R-:W-:Y:S05]  /*4220*/  ENDCOLLECTIVE ;  /* 0x000000000000791b */ /* 0x003fea0003800000 */
.L_x_7468:
[----:B------:R-:W-:Y:S01]  /*4230*/  MOV R13, RZ ;  /* 0x000000ff000d7202 */ /* 0x000fe20000000f00 */
[----:B------:R-:W-:Y:S02]  /*4240*/  HFMA2 R12, -RZ, RZ, 0, 1.1920928955078125e-07 ;  /* 0x00000002ff0c7431 */ /* 0x000fe400000001ff */
[----:B------:R-:W-:-:S07]  /*4250*/  IMAD.MOV.U32 R8, RZ, RZ, R14 ;  /* 0x000000ffff087224 */ /* 0x000fce00078e000e */
[----:B------:R-:W-:Y:S05]  /*4260*/  WARPSYNC.COLLECTIVE R15, `(.L_x_7469) ;  /* 0x000000000f087348 */ /* 0x000fea0003c00000 */
[----:B------:R0:W1:Y:S02]  /*4270*/  SHFL.BFLY P6, R14, R13, R12, R11 ;  /* 0x0c00000c0d0e7389 */ /* 0x00006400000c000b */
[----:B01----:R-:W-:Y:S05]  /*4280*/  ENDCOLLECTIVE ;  /* 0x000000000000791b */ /* 0x003fea0003800000 */
.L_x_7469:
[----:B------:R-:W-:Y:S01]  /*4290*/  FADD.FTZ R8, R23, R8 ;  /* 0x0000000817087221 */ /* 0x000fe20000010000 */
[----:B------:R-:W-:Y:S02]  /*42a0*/  IMAD.MOV.U32 R12, RZ, RZ, 0x1 ;  /* 0x00000001ff0c7424 */ /* 0x000fe400078e00ff */
[----:B------:R-:W-:-:S05]  /*42b0*/  FADD.FTZ R28, RZ, R14 ;  /* 0x0000000eff1c7221 */ /* 0x000fca0000010000 */
[----:B------:R-:W-:-:S07]  /*42c0*/  MOV R13, R28 ;  /* 0x0000001c000d7202 */ /* 0x000fce0000000f00 */
[----:B------:R-:W-:Y:S05]  /*42d0*/  WARPSYNC.COLLECTIVE R15, `(.L_x_7470) ;  /* 0x000000000f087348 */ /* 0x000fea0003c00000 */
[----:B------:R0:W1:Y:S02]  /*42e0*/  SHFL.BFLY P6, R14, R13, R12, R11 ;  /* 0x0c00000c0d0e7389 */ /* 0x00006400000c000b */
[----:B01----:R-:W-:Y:S05]  /*42f0*/  ENDCOLLECTIVE ;  /* 0x000000000000791b */ /* 0x003fea0003800000 */
.L_x_7470:
[----:B------:R-:W-:Y:S01]  /*4300*/  HFMA2 R13, -RZ, RZ, 0, 0 ;  /* 0x00000000ff0d7431 */ /* 0x000fe200000001ff */
[----:B------:R-:W-:Y:S02]  /*4310*/  MOV R12, 0x2 ;  /* 0x00000002000c7802 */ /* 0x000fe40000000f00 */
[----:B------:R-:W-:-:S07]  /*4320*/  MOV R25, R14 ;  /* 0x0000000e00197202 */ /* 0x000fce0000000f00 */
[----:B------:R-:W-:Y:S05]  /*4330*/  WARPSYNC.COLLECTIVE R15, `(.L_x_7471) ;  /* 0x000000000f087348 */ /* 0x000fea0003c00000 */
[----:B------:R0:W1:Y:S02]  /*4340*/  SHFL.BFLY P6, R14, R13, R12, R11 ;  /* 0x0c00000c0d0e7389 */ /* 0x00006400000c000b */
[----:B01----:R-:W-:Y:S05]  /*4350*/  ENDCOLLECTIVE ;  /* 0x000000000000791b */ /* 0x003fea0003800000 */
.L_x_7471:
[----:B------:R-:W-:Y:S01]  /*4360*/  FADD.FTZ R25, R28, R25 ;  /* 0x000000191c197221 */ /* 0x000fe20000010000 */
[----:B------:R-:W-:Y:S02]  /*4370*/  HFMA2 R12, -RZ, RZ, 0, 5.9604644775390625e-08 ;  /* 0x00000001ff0c7431 */ /* 0x000fe400000001ff */
[----:B------:R-:W-:-:S04]  /*4380*/  FADD.FTZ R21, RZ, R14 ;  /* 0x0000000eff157221 */ /* 0x000fc80000010000 */
[----:B------:R-:W-:-:S07]  /*4390*/  IMAD.MOV.U32 R13, RZ, RZ, R21 ;  /* 0x000000ffff0d7224 */ /* 0x000fce00078e0015 */
[----:B------:R-:W-:Y:S05]  /*43a0*/  WARPSYNC.COLLECTIVE R15, `(.L_x_7472) ;  /* 0x000000000f087348 */ /* 0x000fea0003c00000 */
[----:B------:R0:W1:Y:S02]  /*43b0*/  SHFL.BFLY P6, R14, R13, R12, R11 ;  /* 0x0c00000c0d0e7389 */ /* 0x00006400000c000b */
[----:B01----:R-:W-:Y:S05]  /*43c0*/  ENDCOLLECTIVE ;  /* 0x000000000000791b */ /* 0x003fea0003800000 */
.L_x_7472:
[----:B------:R-:W-:Y:S02]  /*43d0*/  HFMA2 R13, -RZ, RZ, 0, 0 ;  /* 0x00000000ff0d7431 */ /* 0x000fe400000001ff */
[----:B------:R-:W-:Y:S01]  /*43e0*/  IMAD.MOV.U32 R12, RZ, RZ, 0x2 ;  /* 0x00000002ff0c7424 */ /* 0x000fe200078e00ff */
[----:B------:R-:W-:-:S07]  /*43f0*/  MOV R20, R14 ;  /* 0x0000000e00147202 */ /* 0x000fce0000000f00 */
[----:B------:R-:W-:Y:S05]  /*4400*/  WARPSYNC.COLLECTIVE R15, `(.L_x_7473) ;  /* 0x000000000f087348 */ /* 0x000fea0003c00000 */
[----:B------:R0:W1:Y:S02]  /*4410*/  SHFL.BFLY P6, R14, R13, R12, R11 ;  /* 0x0c00000c0d0e7389 */ /* 0x00006400000c000b */
[----:B01----:R-:W-:Y:S05]  /*4420*/  ENDCOLLECTIVE ;  /* 0x000000000000791b */ /* 0x003fea0003800000 */
.L_x_7473:
        /* <DEDUP_REMOVED lines=8> */
.L_x_7474:
[----:B------:R-:W-:Y:S01]  /*44b0*/  MOV R13, RZ ;  /* 0x000000ff000d7202 */ /* 0x000fe20000000f00 */
[----:B------:R-:W-:Y:S02]  /*44c0*/  HFMA2 R12, -RZ, RZ, 0, 1.1920928955078125e-07 ;  /* 0x00000002ff0c7431 */ /* 0x000fe400000001ff */
[----:B------:R-:W-:-:S07]  /*44d0*/  IMAD.MOV.U32 R29, RZ, RZ, R14 ;  /* 0x000000ffff1d7224 */ /* 0x000fce00078e000e */
[----:B------:R-:W-:Y:S05]  /*44e0*/  WARPSYNC.COLLECTIVE R15, `(.L_x_7475) ;  /* 0x000000000f087348 */ /* 0x000fea0003c00000 */
[----:B------:R0:W1:Y:S02]  /*44f0*/  SHFL.BFLY P6, R14, R13, R12, R11 ;  /* 0x0c00000c0d0e7389 */ /* 0x00006400000c000b */
[----:B01----:R-:W-:Y:S05]  /*4500*/  ENDCOLLECTIVE ;  /* 0x000000000000791b */ /* 0x003fea0003800000 */
.L_x_7475:
        /* <DEDUP_REMOVED lines=8> */
.L_x_7476:
[----:B------:R-:W-:Y:S01]  /*4590*/  MOV R13, RZ ;  /* 0x000000ff000d7202 */ /* 0x000fe20000000f00 */
[----:B------:R-:W-:Y:S02]  /*45a0*/  HFMA2 R12, -RZ, RZ, 0, 1.1920928955078125e-07 ;  /* 0x00000002ff0c7431 */ /* 0x000fe400000001ff */
[----:B------:R-:W-:-:S07]  /*45b0*/  FADD.FTZ R29, R9, R14 ;  /* 0x0000000e091d7221 */ /* 0x000fce0000010000 */
[----:B------:R-:W-:Y:S05]  /*45c0*/  WARPSYNC.COLLECTIVE R15, `(.L_x_7477) ;  /* 0x000000000f087348 */ /* 0x000fea0003c00000 */
[----:B------:R0:W1:Y:S02]  /*45d0*/  SHFL.BFLY P6, R14, R13, R12, R11 ;  /* 0x0c00000c0d0e7389 */ /* 0x00006400000c000b */
[----:B01----:R-:W-:Y:S05]  /*45e0*/  ENDCOLLECTIVE ;  /* 0x000000000000791b */ /* 0x003fea0003800000 */
.L_x_7477:
[----:B------:R-:W-:Y:S02]  /*45f0*/  HFMA2 R12, -RZ, RZ, 0, 5.9604644775390625e-08 ;  /* 0x00000001ff0c7431 */ /* 0x000fe400000001ff */
[----:B------:R-:W-:-:S04]  /*4600*/  IMAD.MOV.U32 R24, RZ, RZ, R14 ;  /* 0x000000ffff187224 */ /* 0x000fc800078e000e */
[----:B------:R-:W-:-:S05]  /*4610*/  FADD.FTZ R23, RZ, R24 ;  /* 0x00000018ff177221 */ /* 0x000fca0000010000 */
[----:B------:R-:W-:-:S07]  /*4620*/  MOV R13, R23 ;  /* 0x00000017000d7202 */ /* 0x000fce0000000f00 */
[----:B------:R-:W-:Y:S05]  /*4630*/  WARPSYNC.COLLECTIVE R15, `(.L_x_7478) ;  /* 0x000000000f087348 */ /* 0x000fea0003c00000 */
[----:B------:R0:W1:Y:S02]  /*4640*/  SHFL.BFLY P6, R14, R13, R12, R11 ;  /* 0x0c00000c0d0e7389 */ /* 0x00006400000c000b */
[----:B01----:R-:W-:Y:S05]  /*4650*/  ENDCOLLECTIVE ;  /* 0x000000000000791b */ /* 0x003fea0003800000 */
.L_x_7478:
[----:B------:R-:W-:Y:S01]  /*4660*/  IMAD.MOV.U32 R13, RZ, RZ, RZ ;  /* 0x000000ffff0d7224 */ /* 0x000fe200078e00ff */
[----:B------:R-:W-:-:S05]  /*4670*/  MOV R12, R14 ;  /* 0x0000000e000c7202 */ /* 0x000fca0000000f00 */
[----:B------:R-:W-:Y:S01]  /*4680*/  FADD.FTZ R10, R23, R12 ;  /* 0x0000000c170a7221 */ /* 0x000fe20000010000 */
[----:B------:R-:W-:-:S07]  /*4690*/  HFMA2 R12, -RZ, RZ, 0, 1.1920928955078125e-07 ;  /* 0x00000002ff0c7431 */ /* 0x000fce00000001ff */
[----:B------:R-:W-:Y:S05]  /*46a0*/  WARPSYNC.COLLECTIVE R15, `(.L_x_7479) ;  /* 0x000000000f087348 */ /* 0x000fea0003c00000 */
[----:B------:R0:W1:Y:S02]  /*46b0*/  SHFL.BFLY P6, R14, R13, R12, R11 ;  /* 0x0c00000c0d0e7389 */ /* 0x00006400000c000b */
[----:B01----:R-:W-:Y:S05]  /*46c0*/  ENDCOLLECTIVE ;  /* 0x000000000000791b */ /* 0x003fea0003800000 */
.L_x_7479:
[----:B------:R-:W-:Y:S02]  /*46d0*/  HFMA2 R12, -RZ, RZ, 0, 5.9604644775390625e-08 ;  /* 0x00000001ff0c7431 */ /* 0x000fe400000001ff */
[----:B------:R-:W-:-:S05]  /*46e0*/  FADD.FTZ R24, RZ, R14 ;  /* 0x0000000eff187221 */ /* 0x000fca0000010000 */
[----:B------:R-:W-:-:S07]  /*46f0*/  MOV R13, R24 ;  /* 0x00000018000d7202 */ /* 0x000fce0000000f00 */
[----:B------:R-:W-:Y:S05]  /*4700*/  WARPSYNC.COLLECTIVE R15, `(.L_x_7480) ;  /* 0x000000000f087348 */ /* 0x000fea0003c00000 */
[----:B------:R0:W1:Y:S02]  /*4710*/  SHFL.BFLY P6, R14, R13, R12, R11 ;  /* 0x0c00000c0d0e7389 */ /* 0x00006400000c000b */
[----:B01----:R-:W-:Y:S05]  /*4720*/  ENDCOLLECTIVE ;  /* 0x000000000000791b */ /* 0x003fea0003800000 */
.L_x_7480:
[----:B------:R-:W-:Y:S01]  /*4730*/  MOV R13, RZ ;  /* 0x000000ff000d7202 */ /* 0x000fe20000000f00 */
[----:B------:R-:W-:Y:S02]  /*4740*/  HFMA2 R12, -RZ, RZ, 0, 1.1920928955078125e-07 ;  /* 0x00000002ff0c7431 */ /* 0x000fe400000001ff */
[----:B------:R-:W-:-:S04]  /*4750*/  IMAD.MOV.U32 R11, RZ, RZ, R14 ;  /* 0x000000ffff0b7224 */ /* 0x000fc800078e000e */
[----:B------:R-:W-:Y:S01]  /*4760*/  FADD.FTZ R9, R24, R11 ;  /* 0x0000000b18097221 */ /* 0x000fe20000010000 */
[----:B------:R-:W-:-:S07]  /*4770*/  MOV R11, 0x1f ;  /* 0x0000001f000b7802 */ /* 0x000fce0000000f00 */
[----:B------:R-:W-:Y:S05]  /*4780*/  WARPSYNC.COLLECTIVE R15, `(.L_x_7481) ;  /* 0x000000000f087348 */ /* 0x000fea0003c00000 */
[----:B------:R0:W1:Y:S02]  /*4790*/  SHFL.BFLY P6, R14, R13, R12, R11 ;  /* 0x0c00000c0d0e7389 */ /* 0x00006400000c000b */
[----:B01----:R-:W-:Y:S05]  /*47a0*/  ENDCOLLECTIVE ;  /* 0x000000000000791b */ /* 0x003fea0003800000 */
.L_x_7481:
[----:B------:R-:W-:Y:S02]  /*47b0*/  HFMA2 R12, -RZ, RZ, 0, 5.9604644775390625e-08 ;  /* 0x00000001ff0c7431 */ /* 0x000fe400000001ff */
[----:B------:R-:W-:-:S04]  /*47c0*/  IMAD.MOV.U32 R21, RZ, RZ, R14 ;  /* 0x000000ffff157224 */ /* 0x000fc800078e000e */
[----:B------:R-:W-:-:S05]  /*47d0*/  FADD.FTZ R21, RZ, R21 ;  /* 0x00000015ff157221 */ /* 0x000fca0000010000 */
[----:B------:R-:W-:-:S07]  /*47e0*/  MOV R13, R21 ;  /* 0x00000015000d7202 */ /* 0x000fce0000000f00 */
[----:B------:R-:W-:Y:S05]  /*47f0*/  WARPSYNC.COLLECTIVE R15, `(.L_x_7482) ;  /* 0x000000000f087348 */ /* 0x000fea0003c00000 */
[----:B------:R0:W1:Y:S02]  /*4800*/  SHFL.BFLY P6, R14, R13, R12, R11 ;  /* 0x0c00000c0d0e7389 */ /* 0x00006400000c000b */
[----:B01----:R-:W-:Y:S05]  /*4810*/  ENDCOLLECTIVE ;  /* 0x000000000000791b */ /* 0x003fea0003800000 */
.L_x_7482:
[----:B------:R-:W-:Y:S01]  /*4820*/  MOV R13, R10 ;  /* 0x0000000a000d7202 */ /* 0x000fe20000000f00 */
[----:B------:R-:W-:Y:S06]  /*4830*/  BRA `(.L_x_7483) ;  /* 0xffffffe400b87947 */ /* 0x000fec000383ffff */
.L_x_7484:
        /* <DEDUP_REMOVED lines=12> */
.L_x_27295:


//--------------------- .text._ZN4vllm25paged_attention_v2_kernelIfhLi112ELi16ELi128ELNS_18Fp8KVCacheDataTypeE2ELb1ELi512EEEvPfS2_PT_PKS3_PKT0_S9_ifPKiSB_iPKfiiiSD_SD_iiiii --------------------------
	.section	.text._ZN4vllm25paged_attention_v2_kernelIfhLi112ELi16ELi128ELNS_18Fp8KVCacheDataTypeE2ELb1ELi512EEEvPfS2_PT_PKS3_PKT0_S9_ifPKiSB_iPKfiiiSD_SD_iiiii,"ax",@progbits
	.align	128
        .global         _ZN4vllm25paged_attention_v2_kernelIfhLi112ELi16ELi128ELNS_18Fp8KVCacheDataTypeE2ELb1ELi512EEEvPfS2_PT_PKS3_PKT0_S9_ifPKiSB_iPKfiiiSD_SD_iiiii
        .type           _ZN4vllm25paged_attention_v2_kernelIfhLi112ELi16ELi128ELNS_18Fp8KVCacheDataTypeE2ELb1ELi512EEEvPfS2_PT_PKS3_PKT0_S9_ifPKiSB_iPKfiiiSD_SD_iiiii,@function
        .size           _ZN4vllm25paged_attention_v2_kernelIfhLi112ELi16ELi128ELNS_18Fp8KVCacheDataTypeE2ELb1ELi512EEEvPfS2_PT_PKS3_PKT0_S9_ifPKiSB_iPKfiiiSD_SD_iiiii,(.L_x_27296 - _ZN4vllm25paged_attention_v2_kernelIfhLi112ELi16ELi128ELNS_18Fp8KVCacheDataTypeE2ELb1ELi512EEEvPfS2_PT_PKS3_PKT0_S9_ifPKiSB_iPKfiiiSD_SD_iiiii)
        .other          _ZN4vllm25paged_attention_v2_kernelIfhLi112ELi16ELi128ELNS_18Fp8KVCacheDataTypeE2ELb1ELi512EEEvPfS2_PT_PKS3_PKT0_S9_ifPKiSB_iPKfiiiSD_SD_iiiii,@"STO_CUDA_ENTRY STV_DEFAULT"
_ZN4vllm25paged_attention_v2_kernelIfhLi112ELi16ELi128ELNS_18Fp8KVCacheDataTypeE2ELb1ELi512EEEvPfS2_PT_PKS3_PKT0_S9_ifPKiSB_iPKfiiiSD_SD_iiiii:
.text._ZN4vllm25paged_attention_v2_kernelIfhLi112ELi16ELi128ELNS_18Fp8KVCacheDataTypeE2ELb1ELi512EEEvPfS2_PT_PKS3_PKT0_S9_ifPKiSB_iPKfiiiSD_SD_iiiii:
        /* <DEDUP_REMOVED lines=110> */
.L_x_7485:
        /* <DEDUP_REMOVED lines=24> */
.L_x_7489:
        /* <DEDUP_REMOVED lines=41> */
.L_x_7487:
[----:B------:R-:W-:Y:S05]  /*0af0*/  BSYNC.RECONVERGENT B6 ;  /* 0x0000000000067941 */ /* 0x000fea0003800200 */
.L_x_7486:
        /* <DEDUP_REMOVED lines=12> */
.L_x_7531:
        /* <DEDUP_REMOVED lines=41> */
.L_x_7495:
        /* <DEDUP_REMOVED lines=11> */
.L_x_7494:
[----:B------:R-:W-:Y:S05]  /*0f00*/  BSYNC.RECONVERGENT B1 ;  /* 0x0000000000017941 */ /* 0x000fea0003800200 */
.L_x_7493:
        /* <DEDUP_REMOVED lines=12> */
.L_x_7498:
        /* <DEDUP_REMOVED lines=100> */
.L_x_7497:
[----:B------:R-:W-:Y:S05]  /*1610*/  BSYNC.RECONVERGENT B1 ;  /* 0x0000000000017941 */ /* 0x000fea0003800200 */
.L_x_7496:
        /* <DEDUP_REMOVED lines=55> */
.L_x_7500:
[----:B------:R-:W-:Y:S05]  /*1990*/  BSYNC.RECONVERGENT B1 ;  /* 0x0000000000017941 */ /* 0x000fea0003800200 */
.L_x_7499:
        /* <DEDUP_REMOVED lines=26> */
.L_x_7492:
[----:B------:R-:W-:Y:S05]  /*1b40*/  BSYNC.RECONVERGENT B0 ;  /* 0x0000000000007941 */ /* 0x000fea0003800200 */
.L_x_7491:
        /* <DEDUP_REMOVED lines=41> */
.L_x_7505:
[----:B------:R-:W1:Y:S01]  /*1de0*/  LDS R15, [R13] ;  /* 0x000000000d0f7984 */ /* 0x000e620000000800 */
[----:B------:R-:W-:-:S04]  /*1df0*/  IADD3 R14, PT, PT, R14, 0x1, RZ ;  /* 0x000000010e0e7810 */ /* 0x000fc80007ffe0ff */
[----:B------:R-:W-:Y:S01]  /*1e00*/  ISETP.NE.AND P0, PT, R14, RZ, PT ;  /* 0x000000ff0e00720c */ /* 0x000fe20003f05270 */
[----:B-1----:R-:W-:-:S05]  /*1e10*/  FMUL.FTZ R20, R15, R8 ;  /* 0x000000080f147220 */ /* 0x002fca0000410000 */
[----:B------:R1:W-:Y:S02]  /*1e20*/  STS [R13], R20 ;  /* 0x000000140d007388 */ /* 0x0003e40000000800 */
[----:B-1----:R-:W-:-:S05]  /*1e30*/  IADD3 R13, PT, PT, R13, 0x200, RZ ;  /* 0x000002000d0d7810 */ /* 0x002fca0007ffe0ff */
[----:B------:R-:W-:Y:S05]  /*1e40*/  @P0 BRA `(.L_x_7505) ;  /* 0xfffffffc00e40947 */ /* 0x000fea000383ffff */
.L_x_7504:
[----:B------:R-:W-:Y:S05]  /*1e50*/  BSYNC.RECONVERGENT B1 ;  /* 0x0000000000017941 */ /* 0x000fea0003800200 */
.L_x_7503:
        /* <DEDUP_REMOVED lines=12> */
.L_x_7508:
        /* <DEDUP_REMOVED lines=52> */
.L_x_7507:
[----:B------:R-:W-:Y:S05]  /*2260*/  BSYNC.RECONVERGENT B1 ;  /* 0x0000000000017941 */ /* 0x000fea0003800200 */
.L_x_7506:
        /* <DEDUP_REMOVED lines=31> */
.L_x_7510:
[----:B------:R-:W-:Y:S05]  /*2460*/  BSYNC.RECONVERGENT B1 ;  /* 0x0000000000017941 */ /* 0x000fea0003800200 */
.L_x_7509:
        /* <DEDUP_REMOVED lines=14> */
.L_x_7502:
[----:B------:R-:W-:Y:S05]  /*2550*/  BSYNC.RECONVERGENT B0 ;  /* 0x0000000000007941 */ /* 0x000fea0003800200 */
.L_x_7501:
        /* <DEDUP_REMOVED lines=18> */
.L_x_7512:
[----:B------:R-:W-:Y:S05]  /*2680*/  BSYNC.RECONVERGENT B0 ;  /* 0x0000000000007941 */ /* 0x000fea0003800200 */
.L_x_7511:
        /* <DEDUP_REMOVED lines=27> */
.L_x_7516:
        /* <DEDUP_REMOVED lines=34> */
.L_x_7515:
        /* <DEDUP_REMOVED lines=16> */
.L_x_7514:
[----:B------:R-:W-:Y:S05]  /*2b60*/  BSYNC.RECONVERGENT B6 ;  /* 0x0000000000067941 */ /* 0x000fea0003800200 */
.L_x_7513:
[----:B------:R-:W-:Y:S01]  /*2b70*/  UMOV UR4, 0xffffffff ;  /* 0xffffffff00047882 */ /* 0x000fe20000000000 */
[----:B------:R-:W-:Y:S02]  /*2b80*/  SHF.R.U32.HI R29, RZ, 0x5, R18 ;  /* 0x00000005ff1d7819 */ /* 0x000fe40000011612 */
[----:B------:R-:W-:Y:S01]  /*2b90*/  LOP3.LUT R28, R18, 0x1f, RZ, 0xc0, !PT ;  /* 0x0000001f121c7812 */ /* 0x000fe200078ec0ff */
[----:B------:R-:W-:Y:S06]  /*2ba0*/  BRA.DIV UR4, `(.L_x_7517) ;  /* 0x0000000e04bc7947 */ /* 0x000fec000b800000 */
[----:B--23--:R-:W-:Y:S01]  /*2bb0*/  HFMA2 R9, -RZ, RZ, 0, 0 ;  /* 0x00000000ff097431 */ /* 0x00cfe200000001ff */
[----:B------:R-:W-:Y:S02]  /*2bc0*/  MOV R5, RZ ;  /* 0x000000ff00057202 */ /* 0x000fe40000000f00 */
[----:B------:R-:W-:Y:S01]  /*2bd0*/  CS2R R6, SRZ ;  /* 0x0000000000067805 */ /* 0x000fe2000001ff00 */
[----:B------:R-:W-:Y:S02]  /*2be0*/  IMAD.MOV.U32 R14, RZ, RZ, RZ ;  /* 0x000000ffff0e7224 */ /* 0x000fe400078e00ff */
[----:B------:R-:W-:Y:S02]  /*2bf0*/  HFMA2 R27, -RZ, RZ, 0, 0 ;  /* 0x00000000ff1b7431 */ /* 0x000fe400000001ff */
[----:B------:R-:W-:Y:S01]  /*2c00*/  FADD.FTZ R9, RZ, R9 ;  /* 0x00000009ff097221 */ /* 0x000fe20000010000 */
[----:B------:R-:W-:Y:S01]  /*2c10*/  FADD.FTZ R5, RZ, R5 ;  /* 0x00000005ff057221 */ /* 0x000fe20000010000 */
[----:B------:R-:W-:Y:S01]  /*2c20*/  FADD.FTZ R25, RZ, R14 ;  /* 0x0000000eff197221 */ /* 0x000fe20000010000 */
[----:B------:R-:W-:Y:S01]  /*2c30*/  FADD.FTZ R6, RZ, R6 ;  /* 0x00000006ff067221 */ /* 0x000fe20000010000 */
[----:B------:R-:W-:Y:S01]  /*2c40*/  IMAD.MOV.U32 R21, RZ, RZ, RZ ;  /* 0x000000ffff157224 */ /* 0x000fe200078e00ff */
[----:B------:R-:W2:Y:S01]  /*2c50*/  SHFL.BFLY PT, R20, R9, 0x1, 0x1f ;  /* 0x0c201f0009147f89 */ /* 0x000ea200000e0000 */
[----:B------:R-:W-:Y:S01]  /*2c60*/  FADD.FTZ R7, RZ, R7 ;  /* 0x00000007ff077221 */ /* 0x000fe20000010000 */
[--C-:B------:R-:W-:Y:S01]  /*2c70*/  FADD.FTZ R26, RZ, R14.reuse ;  /* 0x0000000eff1a7221 */ /* 0x100fe20000010000 */
[----:B------:R-:W-:Y:S01]  /*2c80*/  FADD.FTZ R21, RZ, R21 ;  /* 0x00000015ff157221 */ /* 0x000fe20000010000 */
[----:B------:R-:W3:Y:S01]  /*2c90*/  SHFL.BFLY PT, R10, R5, 0x1, 0x1f ;  /* 0x0c201f00050a7f89 */ /* 0x000ee200000e0000 */
[----:B------:R-:W-:Y:S01]  /*2ca0*/  FADD.FTZ R27, RZ, R27 ;  /* 0x0000001bff1b7221 */ /* 0x000fe20000010000 */
[----:B------:R-:W-:-:S02]  /*2cb0*/  FADD.FTZ R13, RZ, R14 ;  /* 0x0000000eff0d7221 */ /* 0x000fc40000010000 */
[----:B-1----:R-:W1:Y:S04]  /*2cc0*/  SHFL.BFLY PT, R3, R6, 0x1, 0x1f ;  /* 0x0c201f0006037f89 */ /* 0x002e6800000e0000 */
[----:B------:R-:W4:Y:S04]  /*2cd0*/  SHFL.BFLY PT, R24, R25, 0x1, 0x1f ;  /* 0x0c201f0019187f89 */ /* 0x000f2800000e0000 */
[----:B0-----:R-:W0:Y:S04]  /*2ce0*/  SHFL.BFLY PT, R0, R7, 0x1, 0x1f ;  /* 0x0c201f0007007f89 */ /* 0x001e2800000e0000 */
[----:B------:R-:W5:Y:S01]  /*2cf0*/  SHFL.BFLY PT, R23, R26, 0x1, 0x1f ;  /* 0x0c201f001a177f89 */ /* 0x000f6200000e0000 */
[----:B--2---:R-:W-:Y:S01]  /*2d00*/  FADD.FTZ R20, R9, R20 ;  /* 0x0000001409147221 */ /* 0x004fe20000010000 */
[----:B------:R-:W-:-:S02]  /*2d10*/  FADD.FTZ R9, RZ, R14 ;  /* 0x0000000eff097221 */ /* 0x000fc40000010000 */
[----:B------:R-:W2:Y:S01]  /*2d20*/  SHFL.BFLY PT, R8, R21, 0x1, 0x1f ;  /* 0x0c201f0015087f89 */ /* 0x000ea200000e0000 */
[----:B---3--:R-:W-:Y:S01]  /*2d30*/  FADD.FTZ R10, R5, R10 ;  /* 0x0000000a050a7221 */ /* 0x008fe20000010000 */
[----:B------:R-:W-:Y:S02]  /*2d40*/  HFMA2 R5, -RZ, RZ, 0, 0 ;  /* 0x00000000ff057431 */ /* 0x000fe400000001ff */
[----:B------:R-:W3:Y:S01]  /*2d50*/  SHFL.BFLY PT, R4, R9, 0x1, 0x1f ;  /* 0x0c201f0009047f89 */ /* 0x000ee200000e0000 */
[----:B-1----:R-:W-:Y:S01]  /*2d60*/  FADD.FTZ R6, R6, R3 ;  /* 0x0000000306067221 */ /* 0x002fe20000010000 */
[----:B------:R-:W-:Y:S01]  /*2d70*/  MOV R3, RZ ;  /* 0x000000ff00037202 */ /* 0x000fe20000000f00 */
[----:B------:R-:W-:Y:S01]  /*2d80*/  FADD.FTZ R5, RZ, R5 ;  /* 0x00000005ff057221 */ /* 0x000fe20000010000 */
[----:B----4-:R-:W-:Y:S01]  /*2d90*/  FADD.FTZ R24, R25, R24 ;  /* 0x0000001819187221 */ /* 0x010fe20000010000 */
[----:B------:R-:W-:Y:S02]  /*2da0*/  IMAD.MOV.U32 R25, RZ, RZ, RZ ;  /* 0x000000ffff197224 */ /* 0x000fe400078e00ff */
[----:B------:R-:W-:Y:S01]  /*2db0*/  FADD.FTZ R3, RZ, R3 ;  /* 0x00000003ff037221 */ /* 0x000fe20000010000 */
[----:B------:R-:W1:Y:S01]  /*2dc0*/  SHFL.BFLY PT, R2, R5, 0x1, 0x1f ;  /* 0x0c201f0005027f89 */ /* 0x000e6200000e0000 */
[----:B0-----:R-:W-:Y:S01]  /*2dd0*/  FADD.FTZ R7, R7, R0 ;  /* 0x0000000007077221 */ /* 0x001fe20000010000 */
[----:B------:R-:W-:-:S02]  /*2de0*/  FADD.FTZ R25, RZ, R25 ;  /* 0x00000019ff197221 */ /* 0x000fc40000010000 */
[----:B------:R-:W0:Y:S01]  /*2df0*/  SHFL.BFLY PT, R0, R3, 0x1, 0x1f ;  /* 0x0c201f0003007f89 */ /* 0x000e2200000e0000 */
[----:B-----5:R-:W-:-:S03]  /*2e00*/  FADD.FTZ R23, R26, R23 ;  /* 0x000000171a177221 */ /* 0x020fc60000010000 */
[----:B------:R-:W4:Y:S01]  /*2e10*/  SHFL.BFLY PT, R14, R25, 0x1, 0x1f ;  /* 0x0c201f00190e7f89 */ /* 0x000f2200000e0000 */
[----:B--2---:R-:W-:-:S03]  /*2e20*/  FADD.FTZ R8, R21, R8 ;  /* 0x0000000815087221 */ /* 0x004fc60000010000 */
[----:B------:R-:W2:Y:S01]  /*2e30*/  SHFL.BFLY PT, R26, R27, 0x1, 0x1f ;  /* 0x0c201f001b1a7f89 */ /* 0x000ea200000e0000 */
[----:B---3--:R-:W-:Y:S01]  /*2e40*/  FADD.FTZ R4, R9, R4 ;  /* 0x0000000409047221 */ /* 0x008fe20000010000 */
[----:B------:R-:W-:Y:S02]  /*2e50*/  MOV R9, RZ ;  /* 0x000000ff00097202 */ /* 0x000fe40000000f00 */
[----:B------:R-:W3:Y:S03]  /*2e60*/  SHFL.BFLY PT, R21, R13, 0x1, 0x1f ;  /* 0x0c201f000d157f89 */ /* 0x000ee600000e0000 */
[----:B------:R-:W-:Y:S01]  /*2e70*/  FADD.FTZ R9, RZ, R9 ;  /* 0x00000009ff097221 */ /* 0x000fe20000010000 */
[----:B-1----:R-:W-:-:S04]  /*2e80*/  FADD.FTZ R2, R5, R2 ;  /* 0x0000000205027221 */ /* 0x002fc80000010000 */
[----:B------:R1:W1:Y:S01]  /*2e90*/  SHFL.BFLY PT, R5, R9, 0x1, 0x1f ;  /* 0x0c201f0009057f89 */ /* 0x00026200000e0000 */
[----:B0-----:R-:W-:Y:S01]  /*2ea0*/  FADD.FTZ R0, R3, R0 ;  /* 0x0000000003007221 */ /* 0x001fe20000010000 */
[----:B----4-:R-:W-:Y:S01]  /*2eb0*/  FADD.FTZ R3, R25, R14 ;  /* 0x0000000e19037221 */ /* 0x010fe20000010000 */
[----:B--2---:R-:W-:Y:S01]  /*2ec0*/  FADD.FTZ R26, R27, R26 ;  /* 0x0000001a1b1a7221 */ /* 0x004fe20000010000 */
[----:B---3--:R-:W-:-:S07]  /*2ed0*/  FADD.FTZ R21, R13, R21 ;  /* 0x000000150d157221 */ /* 0x008fce0000010000 */
.L_x_7560:
[----:B------:R-:W-:Y:S05]  /*2ee0*/  WARPSYNC.ALL ;  /* 0x0000000000007948 */ /* 0x000fea0003800000 */
[----:B------:R-:W0:Y:S01]  /*2ef0*/  S2UR UR5, SR_CgaCtaId ;  /* 0x00000000000579c3 */ /* 0x000e220000008800 */
[C---:B------:R-:W-:Y:S01]  /*2f00*/  LOP3.LUT R11, R18.reuse, 0x3, RZ, 0xc0, !PT ;  /* 0x00000003120b7812 */ /* 0x040fe200078ec0ff */
[----:B------:R-:W-:Y:S01]  /*2f10*/  UMOV UR4, 0x400 ;  /* 0x0000040000047882 */ /* 0x000fe20000000000 */
[----:B------:R-:W-:Y:S01]  /*2f20*/  LOP3.LUT R12, R18, 0x3c0, RZ, 0xc0, !PT ;  /* 0x000003c0120c7812 */ /* 0x000fe200078ec0ff */
[----:B------:R-:W-:Y:S01]  /*2f30*/  UIADD3 UR4, UPT, UPT, UR4, 0x20, URZ ;  /* 0x0000002004047890 */ /* 0x000fe2000fffe0ff */
[----:B------:R-:W-:Y:S01]  /*2f40*/  ISETP.NE.AND P2, PT, R11, RZ, PT ;  /* 0x000000ff0b00720c */ /* 0x000fe20003f45270 */
[----:B-1----:R-:W-:Y:S01]  /*2f50*/  FADD.FTZ R5, R9, R5 ;  /* 0x0000000509057221 */ /* 0x002fe20000010000 */
[----:B------:R-:W-:Y:S01]  /*2f60*/  SHF.R.U32.HI R28, RZ, 0x2, R28 ;  /* 0x00000002ff1c7819 */ /* 0x000fe2000001161c */
[----:B------:R-:W-:Y:S01]  /*2f70*/  BAR.SYNC.DEFER_BLOCKING 0x0 ;  /* 0x0000000000007b1d */ /* 0x000fe20000010000 */
[----:B------:R-:W-:-:S02]  /*2f80*/  ISETP.NE.OR P5, PT, R12, 0x40, P2 ;  /* 0x000000400c00780c */ /* 0x000fc400017a5670 */
[C---:B------:R-:W-:Y:S01]  /*2f90*/  LOP3.LUT R11, R18.reuse, 0x3e0, RZ, 0xc0, !PT ;  /* 0x000003e0120b7812 */ /* 0x040fe200078ec0ff */
[----:B------:R-:W-:Y:S01]  /*2fa0*/  IMAD R28, R29, 0x70, R28 ;  /* 0x000000701d1c7824 */ /* 0x000fe200078e021c */
[C---:B------:R-:W-:Y:S01]  /*2fb0*/  LOP3.LUT P0, RZ, R18.reuse, 0x3c3, RZ, 0xc0, !PT ;  /* 0x000003c312ff7812 */ /* 0x040fe2000780c0ff */
        /* <DEDUP_REMOVED lines=21> */
.L_x_7519:
[----:B------:R-:W-:Y:S05]  /*3110*/  BSYNC.RECONVERGENT B0 ;  /* 0x0000000000007941 */ /* 0x000fea0003800200 */
.L_x_7518:
        /* <DEDUP_REMOVED lines=29> */
[----:B0-----:R-:W-:Y:S01]  /*32f0*/  FADD.FTZ R2, R2, R11 ;  /* 0x0000000b02027221 */ /* 0x001fe20000010000 */
[----:B-1----:R-:W-:-:S07]  /*3300*/  FADD.FTZ R0, R0, R13 ;  /* 0x0000000d00007221 */ /* 0x002fce0000010000 */
.L_x_7521:
[----:B------:R-:W-:Y:S05]  /*3310*/  BSYNC.RECONVERGENT B0 ;  /* 0x0000000000007941 */ /* 0x000fea0003800200 */
.L_x_7520:
        /* <DEDUP_REMOVED lines=17> */
.L_x_7523:
[----:B------:R-:W-:Y:S05]  /*3430*/  BSYNC.RECONVERGENT B0 ;  /* 0x0000000000007941 */ /* 0x000fea0003800200 */
.L_x_7522:
        /* <DEDUP_REMOVED lines=22> */
[----:B------:R-:W-:Y:S01]  /*35a0*/  FADD.FTZ R5, R5, R28 ;  /* 0x0000001c05057221 */ /* 0x000fe20000010000 */
[----:B0-----:R-:W-:Y:S02]  /*35b0*/  FADD.FTZ R6, R6, R11 ;  /* 0x0000000b06067221 */ /* 0x001fe40000010000 */
[----:B------:R-:W0:Y:S01]  /*35c0*/  LDS R11, [R9+0xe0] ;  /* 0x0000e000090b7984 */ /* 0x000e220000000800 */
[----:B-1----:R-:W-:Y:S01]  /*35d0*/  FADD.FTZ R2, R2, R13 ;  /* 0x0000000d02027221 */ /* 0x002fe20000010000 */
[----:B--2---:R-:W-:Y:S01]  /*35e0*/  FADD.FTZ R0, R0, R15 ;  /* 0x0000000f00007221 */ /* 0x004fe20000010000 */
[----:B---3--:R-:W-:Y:S01]  /*35f0*/  FADD.FTZ R3, R3, R12 ;  /* 0x0000000c03037221 */ /* 0x008fe20000010000 */
[----:B----4-:R-:W-:Y:S01]  /*3600*/  FADD.FTZ R21, R21, R14 ;  /* 0x0000000e15157221 */ /* 0x010fe20000010000 */
[----:B-----5:R-:W-:Y:S01]  /*3610*/  FADD.FTZ R26, R26, R25 ;  /* 0x000000191a1a7221 */ /* 0x020fe20000010000 */
[----:B0-----:R-:W-:-:S07]  /*3620*/  FADD.FTZ R4, R4, R11 ;  /* 0x0000000b04047221 */ /* 0x001fce0000010000 */
.L_x_7525:
[----:B------:R-:W-:Y:S05]  /*3630*/  BSYNC.RECONVERGENT B0 ;  /* 0x0000000000007941 */ /* 0x000fea0003800200 */
.L_x_7524:
        /* <DEDUP_REMOVED lines=28> */
.L_x_7488:
        /* <DEDUP_REMOVED lines=16> */
.L_x_7526:
[----:B------:R-:W-:Y:S05]  /*3900*/  EXIT ;  /* 0x000000000000794d */ /* 0x000fea0003800000 */
.L_x_7490:
[----:B------:R-:W-:Y:S02]  /*3910*/  IMAD.MOV.U32 R12, RZ, RZ, 0x10 ;  /* 0x00000010ff0c7424 */ /* 0x000fe400078e00ff */
[----:B------:R-:W-:Y:S01]  /*3920*/  HFMA2 R11, -RZ, RZ, 0, 1.847743988037109375e-06 ;  /* 0x0000001fff0b7431 */ /* 0x000fe200000001ff */
[----:B------:R-:W-:-:S07]  /*3930*/  MOV R15, 0xffffffff ;  /* 0xffffffff000f7802 */ /* 0x000fce0000000f00 */
[----:B------:R-:W-:Y:S05]  /*3940*/  WARPSYNC.COLLECTIVE R15, `(.L_x_7527) ;  /* 0x000000000f087348 */ /* 0x000fea0003c00000 */
[----:B------:R0:W1:Y:S02]  /*3950*/  SHFL.BFLY P6, R14, R13, R12, R11 ;  /* 0x0c00000c0d0e7389 */ /* 0x00006400000c000b */
[----:B01----:R-:W-:Y:S05]  /*3960*/  ENDCOLLECTIVE ;  /* 0x000000000000791b */ /* 0x003fea0003800000 */
.L_x_7527:
[----:B------:R-:W-:Y:S01]  /*3970*/  HFMA2 R12, -RZ, RZ, 0, 4.76837158203125e-07 ;  /* 0x00000008ff0c7431 */ /* 0x000fe200000001ff */
[----:B------:R-:W-:-:S05]  /*3980*/  FMNMX.FTZ R0, R14, -3.40282346638528859812e+38, !PT ;  /* 0xff7fffff0e007809 */ /* 0x000fca0007810000 */
[----:B------:R-:W-:-:S07]  /*3990*/  IMAD.MOV.U32 R13, RZ, RZ, R0 ;  /* 0x000000ffff0d7224 */ /* 0x000fce00078e0000 */
[----:B------:R-:W-:Y:S05]  /*39a0*/  WARPSYNC.COLLECTIVE R15, `(.L_x_7528) ;  /* 0x000000000f087348 */ /* 0x000fea0003c00000 */
[----:B------:R0:W1:Y:S02]  /*39b0*/  SHFL.BFLY P6, R14, R13, R12, R11 ;  /* 0x0c00000c0d0e7389 */ /* 0x00006400000c000b */
[----:B01----:R-:W-:Y:S05]  /*39c0*/  ENDCOLLECTIVE ;  /* 0x000000000000791b */ /* 0x003fea0003800000 */
.L_x_7528:
[----:B------:R-:W-:Y:S01]  /*39d0*/  IMAD.MOV.U32 R12, RZ, RZ, 0x4 ;  /* 0x00000004ff0c7424 */ /* 0x000fe200078e00ff */
[----:B------:R-:W-:-:S04]  /*39e0*/  FMNMX.FTZ R2, R0, R14, !PT ;  /* 0x0000000e00027209 */ /* 0x000fc80007810000 */
[----:B------:R-:W-:-:S07]  /*39f0*/  MOV R13, R2 ;  /* 0x00000002000d7202 */ /* 0x000fce0000000f00 */
[----:B------:R-:W-:Y:S05]  /*3a00*/  WARPSYNC.COLLECTIVE R15, `(.L_x_7529) ;  /* 0x000000000f087348 */ /* 0x000fea0003c00000 */
[----:B------:R0:W1:Y:S02]  /*3a10*/  SHFL.BFLY P6, R14, R13, R12, R11 ;  /* 0x0c00000c0d0e7389 */ /* 0x00006400000c000b */
[----:B01----:R-:W-:Y:S05]  /*3a20*/  ENDCOLLECTIVE ;  /* 0x000000000000791b */ /* 0x003fea0003800000 */
.L_x_7529:
[----:B------:R-:W-:Y:S01]  /*3a30*/  HFMA2 R12, -RZ, RZ, 0, 1.1920928955078125e-07 ;  /* 0x00000002ff0c7431 */ /* 0x000fe200000001ff */
[----:B------:R-:W-:-:S04]  /*3a40*/  FMNMX.FTZ R3, R2, R14, !PT ;  /* 0x0000000e02037209 */ /* 0x000fc80007810000 */
[----:B------:R-:W-:-:S07]  /*3a50*/  MOV R13, R3 ;  /* 0x00000003000d7202 */ /* 0x000fce0000000f00 */
[----:B------:R-:W-:Y:S05]  /*3a60*/  WARPSYNC.COLLECTIVE R15, `(.L_x_7530) ;  /* 0x000000000f087348 */ /* 0x000fea0003c00000 */
[----:B------:R0:W1:Y:S02]  /*3a70*/  SHFL.BFLY P6, R14, R13, R12, R11 ;  /* 0x0c00000c0d0e7389 */ /* 0x00006400000c000b */
[----:B01----:R-:W-:Y:S05]  /*3a80*/  ENDCOLLECTIVE ;  /* 0x000000000000791b */ /* 0x003fea0003800000 */
.L_x_7530:
[----:B------:R-:W-:Y:S05]  /*3a90*/  BRA `(.L_x_7531) ;  /* 0xffffffd000487947 */ /* 0x000fea000383ffff */
.L_x_7517:
[----:B--23--:R-:W-:Y:S01]  /*3aa0*/  IMAD.MOV.U32 R13, RZ, RZ, RZ ;  /* 0x000000ffff0d7224 */ /* 0x00cfe200078e00ff */
[----:B------:R-:W-:Y:S01]  /*3ab0*/  MOV R12, 0x2 ;  /* 0x00000002000c7802 */ /* 0x000fe20000000f00 */
[----:B------:R-:W-:Y:S02]  /*3ac0*/  HFMA2 R11, -RZ, RZ, 0, 1.847743988037109375e-06 ;  /* 0x0000001fff0b7431 */ /* 0x000fe400000001ff */
[----:B------:R-:W-:-:S07]  /*3ad0*/  IMAD.MOV.U32 R15, RZ, RZ, -0x1 ;  /* 0xffffffffff0f7424 */ /* 0x000fce00078e00ff */
[----:B01----:R-:W-:Y:S05]  /*3ae0*/  WARPSYNC.COLLECTIVE R15, `(.L_x_7532) ;  /* 0x000000000f087348 */ /* 0x003fea0003c00000 */
[----:B------:R2:W3:Y:S02]  /*3af0*/  SHFL.BFLY P6, R14, R13, R12, R11 ;  /* 0x0c00000c0d0e7389 */ /* 0x0004e400000c000b */
[----:B0123--:R-:W-:Y:S05]  /*3b00*/  ENDCOLLECTIVE ;  /* 0x000000000000791b */ /* 0x00ffea0003800000 */
.L_x_7532:
[----:B------:R-:W-:Y:S02]  /*3b10*/  HFMA2 R12, -RZ, RZ, 0, 5.9604644775390625e-08 ;  /* 0x00000001ff0c7431 */ /* 0x000fe400000001ff */
[----:B------:R-:W-:-:S05]  /*3b20*/  FADD.FTZ R25, RZ, R14 ;  /* 0x0000000eff197221 */ /* 0x000fca0000010000 */
[----:B------:R-:W-:-:S07]  /*3b30*/  MOV R13, R25 ;  /* 0x00000019000d7202 */ /* 0x000fce0000000f00 */
[----:B------:R-:W-:Y:S05]  /*3b40*/  WARPSYNC.COLLECTIVE R15, `(.L_x_7533) ;  /* 0x000000000f087348 */ /* 0x000fea0003c00000 */
[----:B------:R0:W1:Y:S02]  /*3b50*/  SHFL.BFLY P6, R14, R13, R12, R11 ;  /* 0x0c00000c0d0e7389 */ /* 0x00006400000c000b */
[----:B01----:R-:W-:Y:S05]  /*3b60*/  ENDCOLLECTIVE ;  /* 0x000000000000791b */ /* 0x003fea0003800000 */
.L_x_7533:
[----:B------:R-:W-:Y:S01]  /*3b70*/  MOV R13, RZ ;  /* 0x000000ff000d7202 */ /* 0x000fe20000000f00 */
[----:B------:R-:W-:Y:S02]  /*3b80*/  HFMA2 R12, -RZ, RZ, 0, 1.1920928955078125e-07 ;  /* 0x00000002ff0c7431 */ /* 0x000fe400000001ff */
[----:B------:R-:W-:-:S07]  /*3b90*/  IMAD.MOV.U32 R24, RZ, RZ, R14 ;  /* 0x000000ffff187224 */ /* 0x000fce00078e000e */
[----:B------:R-:W-:Y:S05]  /*3ba0*/  WARPSYNC.COLLECTIVE R15, `(.L_x_7534) ;  /* 0x000000000f087348 */ /* 0x000fea0003c00000 */
[----:B------:R0:W1:Y:S02]  /*3bb0*/  SHFL.BFLY P6, R14, R13, R12, R11 ;  /* 0x0c00000c0d0e7389 */ /* 0x00006400000c000b */
[----:B01----:R-:W-:Y:S05]  /*3bc0*/  ENDCOLLECTIVE ;  /* 0x000000000000791b */ /* 0x003fea0003800000 */
.L_x_7534:
        /* <DEDUP_REMOVED lines=8> */
.L_x_7535:
[----:B------:R-:W-:Y:S01]  /*3c50*/  MOV R13, RZ ;  /* 0x000000ff000d7202 */ /* 0x000fe20000000f00 */
[----:B------:R-:W-:Y:S02]  /*3c60*/  HFMA2 R12, -RZ, RZ, 0, 1.1920928955078125e-07 ;  /* 0x00000002ff0c7431 */ /* 0x000fe400000001ff */
[----:B------:R-:W-:-:S07]  /*3c70*/  IMAD.MOV.U32 R20, RZ, RZ, R14 ;  /* 0x000000ffff147224 */ /* 0x000fce00078e000e */
[----:B------:R-:W-:Y:S05]  /*3c80*/  WARPSYNC.COLLECTIVE R15, `(.L_x_7536) ;  /* 0x000000000f087348 */ /* 0x000fea0003c00000 */
[----:B------:R0:W1:Y:S02]  /*3c90*/  SHFL.BFLY P6, R14, R13, R12, R11 ;  /* 0x0c00000c0d0e7389 */ /* 0x00006400000c000b */
[----:B01----:R-:W-:Y:S05]  /*3ca0*/  ENDCOLLECTIVE ;  /* 0x000000000000791b */ /* 0x003fea0003800000 */
.L_x_7536:
        /* <DEDUP_REMOVED lines=8> */
.L_x_7537:
[----:B------:R-:W-:Y:S01]  /*3d30*/  MOV R13, RZ ;  /* 0x000000ff000d7202 */ /* 0x000fe20000000f00 */
[----:B------:R-:W-:Y:S02]  /*3d40*/  HFMA2 R12, -RZ, RZ, 0, 1.1920928955078125e-07 ;  /* 0x00000002ff0c7431 */ /* 0x000fe400000001ff */
[----:B------:R-:W-:-:S07]  /*3d50*/  IMAD.MOV.U32 R10, RZ, RZ, R14 ;  /* 0x000000ffff0a7224 */ /* 0x000fce00078e000e */
[----:B------:R-:W-:Y:S05]  /*3d60*/  WARPSYNC.COLLECTIVE R15, `(.L_x_7538) ;  /* 0x000000000f087348 */ /* 0x000fea0003c00000 */
[----:B------:R0:W1:Y:S02]  /*3d70*/  SHFL.BFLY P6, R14, R13, R12, R11 ;  /* 0x0c00000c0d0e7389 */ /* 0x00006400000c000b */
[----:B01----:R-:W-:Y:S05]  /*3d80*/  ENDCOLLECTIVE ;  /* 0x000000000000791b */ /* 0x003fea0003800000 */
.L_x_7538:
        /* <DEDUP_REMOVED lines=8> */
.L_x_7539:
[----:B------:R-:W-:Y:S01]  /*3e10*/  MOV R13, RZ ;  /* 0x000000ff000d7202 */ /* 0x000fe20000000f00 */
[----:B------:R-:W-:Y:S02]  /*3e20*/  HFMA2 R12, -RZ, RZ, 0, 1.1920928955078125e-07 ;  /* 0x00000002ff0c7431 */ /* 0x000fe400000001ff */
[----:B------:R-:W-:-:S07]  /*3e30*/  IMAD.MOV.U32 R0, RZ, RZ, R14 ;  /* 0x000000ffff007224 */ /* 0x000fce00078e000e */
[----:B------:R-:W-:Y:S05]  /*3e40*/  WARPSYNC.COLLECTIVE R15, `(.L_x_7540) ;  /* 0x000000000f087348 */ /* 0x000fea0003c00000 */
[----:B------:R0:W1:Y:S02]  /*3e50*/  SHFL.BFLY P6, R14, R13, R12, R11 ;  /* 0x0c00000c0d0e7389 */ /* 0x00006400000c000b */
[----:B01----:R-:W-:Y:S05]  /*3e60*/  ENDCOLLECTIVE ;  /* 0x000000000000791b */ /* 0x003fea0003800000 */
.L_x_7540:
        /* <DEDUP_REMOVED lines=8> */
.L_x_7541:
[----:B------:R-:W-:Y:S02]  /*3ef0*/  HFMA2 R13, -RZ, RZ, 0, 0 ;  /* 0x00000000ff0d7431 */ /* 0x000fe400000001ff */
[----:B------:R-:W-:Y:S01]  /*3f00*/  IMAD.MOV.U32 R12, RZ, RZ, 0x2 ;  /* 0x00000002ff0c7424 */ /* 0x000fe200078e00ff */
[----:B------:R-:W-:-:S07]  /*3f10*/  MOV R3, R14 ;  /* 0x0000000e00037202 */ /* 0x000fce0000000f00 */
[----:B------:R-:W-:Y:S05]  /*3f20*/  WARPSYNC.COLLECTIVE R15, `(.L_x_7542) ;  /* 0x000000000f087348 */ /* 0x000fea0003c00000 */
[----:B------:R0:W1:Y:S02]  /*3f30*/  SHFL.BFLY P6, R14, R13, R12, R11 ;  /* 0x0c00000c0d0e7389 */ /* 0x00006400000c000b */
[----:B01----:R-:W-:Y:S05]  /*3f40*/  ENDCOLLECTIVE ;  /* 0x000000000000791b */ /* 0x003fea0003800000 */
.L_x_7542:
[----:B------:R-:W-:Y:S01]  /*3f50*/  FADD.FTZ R6, R6, R3 ;  /* 0x0000000306067221 */ /* 0x000fe20000010000 */
[----:B------:R-:W-:Y:S02]  /*3f60*/  HFMA2 R12, -RZ, RZ, 0, 5.9604644775390625e-08 ;  /* 0x00000001ff0c7431 */ /* 0x000fe400000001ff */
[----:B------:R-:W-:-:S05]  /*3f70*/  FADD.FTZ R26, RZ, R14 ;  /* 0x0000000eff1a7221 */ /* 0x000fca0000010000 */
[----:B------:R-:W-:-:S07]  /*3f80*/  MOV R13, R26 ;  /* 0x0000001a000d7202 */ /* 0x000fce0000000f00 */
[----:B------:R-:W-:Y:S05]  /*3f90*/  WARPSYNC.COLLECTIVE R15, `(.L_x_7543) ;  /* 0x000000000f087348 */ /* 0x000fea0003c00000 */
[----:B------:R0:W1:Y:S02]  /*3fa0*/  SHFL.BFLY P6, R14, R13, R12, R11 ;  /* 0x0c00000c0d0e7389 */ /* 0x00006400000c000b */
[----:B01----:R-:W-:Y:S05]  /*3fb0*/  ENDCOLLECTIVE ;  /* 0x000000000000791b */ /* 0x003fea0003800000 */
.L_x_7543:
[----:B------:R-:W-:Y:S02]  /*3fc0*/  IMAD.MOV.U32 R13, RZ, RZ, RZ ;  /* 0x000000ffff0d7224 */ /* 0x000fe400078e00ff */
[----:B------:R-:W-:Y:S01]  /*3fd0*/  HFMA2 R12, -RZ, RZ, 0, 1.1920928955078125e-07 ;  /* 0x00000002ff0c7431 */ /* 0x000fe200000001ff */
[----:B------:R-:W-:-:S07]  /*3fe0*/  MOV R23, R14 ;  /* 0x0000000e00177202 */ /* 0x000fce0000000f00 */
[----:B------:R-:W-:Y:S05]  /*3ff0*/  WARPSYNC.COLLECTIVE R15, `(.L_x_7544) ;  /* 0x000000000f087348 */ /* 0x000fea0003c00000 */
[----:B------:R0:W1:Y:S02]  /*4000*/  SHFL.BFLY P6, R14, R13, R12, R11 ;  /* 0x0c00000c0d0e7389 */ /* 0x00006400000c000b */
[----:B01----:R-:W-:Y:S05]  /*4010*/  ENDCOLLECTIVE ;  /* 0x000000000000791b */ /* 0x003fea0003800000 */
.L_x_7544:
        /* <DEDUP_REMOVED lines=8> */
.L_x_7545:
[----:B------:R-:W-:Y:S01]  /*40a0*/  HFMA2 R13, -RZ, RZ, 0, 0 ;  /* 0x00000000ff0d7431 */ /* 0x000fe200000001ff */
[----:B------:R-:W-:Y:S02]  /*40b0*/  MOV R12, 0x2 ;  /* 0x00000002000c7802 */ /* 0x000fe40000000f00 */
[----:B------:R-:W-:-:S07]  /*40c0*/  MOV R8, R14 ;  /* 0x0000000e00087202 */ /* 0x000fce0000000f00 */
[----:B------:R-:W-:Y:S05]  /*40d0*/  WARPSYNC.COLLECTIVE R15, `(.L_x_7546) ;  /* 0x000000000f087348 */ /* 0x000fea0003c00000 */
[----:B------:R0:W1:Y:S02]  /*40e0*/  SHFL.BFLY P6, R14, R13, R12, R11 ;  /* 0x0c00000c0d0e7389 */ /* 0x00006400000c000b */
[----:B01----:R-:W-:Y:S05]  /*40f0*/  ENDCOLLECTIVE ;  /* 0x000000000000791b */ /* 0x003fea0003800000 */
.L_x_7546:
[----:B------:R-:W-:Y:S01]  /*4100*/  FADD.FTZ R8, R21, R8 ;  /* 0x0000000815087221 */ /* 0x000fe20000010000 */
[----:B------:R-:W-:Y:S02]  /*4110*/  HFMA2 R12, -RZ, RZ, 0, 5.9604644775390625e-08 ;  /* 0x00000001ff0c7431 */ /* 0x000fe400000001ff */
[----:B------:R-:W-:-:S04]  /*4120*/  FADD.FTZ R9, RZ, R14 ;  /* 0x0000000eff097221 */ /* 0x000fc80000010000 */
[----:B------:R-:W-:-:S07]  /*4130*/  IMAD.MOV.U32 R13, RZ, RZ, R9 ;  /* 0x000000ffff0d7224 */ /* 0x000fce00078e0009 */
[----:B------:R-:W-:Y:S05]  /*4140*/  WARPSYNC.COLLECTIVE R15, `(.L_x_7547) ;  /* 0x000000000f087348 */ /* 0x000fea0003c00000 */
[----:B------:R0:W1:Y:S02]  /*4150*/  SHFL.BFLY P6, R14, R13, R12, R11 ;  /* 0x0c00000c0d0e7389 */ /* 0x00006400000c000b */
[----:B01----:R-:W-:Y:S05]  /*4160*/  ENDCOLLECTIVE ;  /* 0x000000000000791b */ /* 0x003fea0003800000 */
.L_x_7547:
[----:B------:R-:W-:Y:S02]  /*4170*/  HFMA2 R13, -RZ, RZ, 0, 0 ;  /* 0x00000000ff0d7431 */ /* 0x000fe400000001ff */
[----:B------:R-:W-:Y:S01]  /*4180*/  IMAD.MOV.U32 R12, RZ, RZ, 0x2 ;  /* 0x00000002ff0c7424 */ /* 0x000fe200078e00ff */
[----:B------:R-:W-:-:S07]  /*4190*/  MOV R4, R14 ;  /* 0x0000000e00047202 */ /* 0x000fce0000000f00 */
[----:B------:R-:W-:Y:S05]  /*41a0*/  WARPSYNC.COLLECTIVE R15, `(.L_x_7548) ;  /* 0x000000000f087348 */ /* 0x000fea0003c00000 */
[----:B------:R0:W1:Y:S02]  /*41b0*/  SHFL.BFLY P6, R14, R13, R12, R11 ;  /* 0x0c00000c0d0e7389 */ /* 0x00006400000c000b */
[----:B01----:R-:W-:Y:S05]  /*41c0*/  ENDCOLLECTIVE ;  /* 0x000000000000791b */ /* 0x003fea0003800000 */
.L_x_7548:
        /* <DEDUP_REMOVED lines=8> */
.L_x_7549:
[----:B------:R-:W-:Y:S01]  /*4250*/  MOV R13, RZ ;  /* 0x000000ff000d7202 */ /* 0x000fe20000000f00 */
[----:B------:R-:W-:Y:S02]  /*4260*/  HFMA2 R12, -RZ, RZ, 0, 1.1920928955078125e-07 ;  /* 0x00000002ff0c7431 */ /* 0x000fe400000001ff */
[----:B------:R-:W-:-:S07]  /*4270*/  IMAD.MOV.U32 R2, RZ, RZ, R14 ;  /* 0x000000ffff027224 */ /* 0x000fce00078e000e */
[----:B------:R-:W-:Y:S05]  /*4280*/  WARPSYNC.COLLECTIVE R15, `(.L_x_7550) ;  /* 0x000000000f087348 */ /* 0x000fea0003c00000 */
[----:B------:R0:W1:Y:S02]  /*4290*/  SHFL.BFLY P6, R14, R13, R12, R11 ;  /* 0x0c00000c0d0e7389 */ /* 0x00006400000c000b */
[----:B01----:R-:W-:Y:S05]  /*42a0*/  ENDCOLLECTIVE ;  /* 0x000000000000791b */ /* 0x003fea0003800000 */
.L_x_7550:
        /* <DEDUP_REMOVED lines=8> */
.L_x_7551:
[----:B------:R-:W-:Y:S02]  /*4330*/  HFMA2 R13, -RZ, RZ, 0, 0 ;  /* 0x00000000ff0d7431 */ /* 0x000fe400000001ff */
[----:B------:R-:W-:Y:S01]  /*4340*/  IMAD.MOV.U32 R12, RZ, RZ, 0x2 ;  /* 0x00000002ff0c7424 */ /* 0x000fe200078e00ff */
[----:B------:R-:W-:-:S07]  /*4350*/  MOV R0, R14 ;  /* 0x0000000e00007202 */ /* 0x000fce0000000f00 */
[----:B------:R-:W-:Y:S05]  /*4360*/  WARPSYNC.COLLECTIVE R15, `(.L_x_7552) ;  /* 0x000000000f087348 */ /* 0x000fea0003c00000 */
[----:B------:R0:W1:Y:S02]  /*4370*/  SHFL.BFLY P6, R14, R13, R12, R11 ;  /* 0x0c00000c0d0e7389 */ /* 0x00006400000c000b */
[----:B01----:R-:W-:Y:S05]  /*4380*/  ENDCOLLECTIVE ;  /* 0x000000000000791b */ /* 0x003fea0003800000 */
.L_x_7552:
        /* <DEDUP_REMOVED lines=8> */
.L_x_7553:
[----:B------:R-:W-:Y:S01]  /*4410*/  IMAD.MOV.U32 R13, RZ, RZ, RZ ;  /* 0x000000ffff0d7224 */ /* 0x000fe200078e00ff */
[----:B------:R-:W-:Y:S01]  /*4420*/  MOV R12, 0x2 ;  /* 0x00000002000c7802 */ /* 0x000fe20000000f00 */
[----:B------:R-:W-:-:S07]  /*4430*/  FADD.FTZ R3, R25, R14 ;  /* 0x0000000e19037221 */ /* 0x000fce0000010000 */
[----:B------:R-:W-:Y:S05]  /*4440*/  WARPSYNC.COLLECTIVE R15, `(.L_x_7554) ;  /* 0x000000000f087348 */ /* 0x000fea0003c00000 */
[----:B------:R0:W1:Y:S02]  /*4450*/  SHFL.BFLY P6, R14, R13, R12, R11 ;  /* 0x0c00000c0d0e7389 */ /* 0x00006400000c000b */
[----:B01----:R-:W-:Y:S05]  /*4460*/  ENDCOLLECTIVE ;  /* 0x000000000000791b */ /* 0x003fea0003800000 */
.L_x_7554:
[----:B------:R-:W-:Y:S01]  /*4470*/  IMAD.MOV.U32 R12, RZ, RZ, 0x1 ;  /* 0x00000001ff0c7424 */ /* 0x000fe200078e00ff */
[----:B------:R-:W-:-:S05]  /*4480*/  MOV R27, R14 ;  /* 0x0000000e001b7202 */ /* 0x000fca0000000f00 */
[----:B------:R-:W-:-:S05]  /*4490*/  FADD.FTZ R27, RZ, R27 ;  /* 0x0000001bff1b7221 */ /* 0x000fca0000010000 */
[----:B------:R-:W-:-:S07]  /*44a0*/  MOV R13, R27 ;  /* 0x0000001b000d7202 */ /* 0x000fce0000000f00 */
[----:B------:R-:W-:Y:S05]  /*44b0*/  WARPSYNC.COLLECTIVE R15, `(.L_x_7555) ;  /* 0x000000000f087348 */ /* 0x000fea0003c00000 */
[----:B------:R0:W1:Y:S02]  /*44c0*/  SHFL.BFLY P6, R14, R13, R12, R11 ;  /* 0x0c00000c0d0e7389 */ /* 0x00006400000c000b */
[----:B01----:R-:W-:Y:S05]  /*44d0*/  ENDCOLLECTIVE ;  /* 0x000000000000791b */ /* 0x003fea0003800000 */
.L_x_7555:
[----:B------:R-:W-:Y:S01]  /*44e0*/  HFMA2 R13, -RZ, RZ, 0, 0 ;  /* 0x00000000ff0d7431 */ /* 0x000fe200000001ff */
[----:B------:R-:W-:Y:S02]  /*44f0*/  MOV R12, 0x2 ;  /* 0x00000002000c7802 */ /* 0x000fe40000000f00 */
[----:B------:R-:W-:-:S07]  /*4500*/  MOV R26, R14 ;  /* 0x0000000e001a7202 */ /* 0x000fce0000000f00 */
[----:B------:R-:W-:Y:S05]  /*4510*/  WARPSYNC.COLLECTIVE R15, `(.L_x_7556) ;  /* 0x000000000f087348 */ /* 0x000fea0003c00000 */
[----:B------:R0:W1:Y:S02]  /*4520*/  SHFL.BFLY P6, R14, R13, R12, R11 ;  /* 0x0c00000c0d0e7389 */ /* 0x00006400000c000b */
[----:B01----:R-:W-:Y:S05]  /*4530*/  ENDCOLLECTIVE ;  /* 0x000000000000791b */ /* 0x003fea0003800000 */
.L_x_7556:
[----:B------:R-:W-:Y:S01]  /*4540*/  FADD.FTZ R26, R27, R26 ;  /* 0x0000001a1b1a7221 */ /* 0x000fe20000010000 */
[----:B------:R-:W-:Y:S02]  /*4550*/  IMAD.MOV.U32 R12, RZ, RZ, 0x1 ;  /* 0x00000001ff0c7424 */ /* 0x000fe400078e00ff */
[----:B------:R-:W-:-:S07]  /*4560*/  FADD.FTZ R13, RZ, R14 ;  /* 0x0000000eff0d7221 */ /* 0x000fce0000010000 */
[----:B------:R-:W-:Y:S05]  /*4570*/  WARPSYNC.COLLECTIVE R15, `(.L_x_7557) ;  /* 0x000000000f087348 */ /* 0x000fea0003c00000 */
[----:B------:R0:W1:Y:S02]  /*4580*/  SHFL.BFLY P6, R14, R13, R12, R11 ;  /* 0x0c00000c0d0e7389 */ /* 0x00006400000c000b */
[----:B01----:R-:W-:Y:S05]  /*4590*/  ENDCOLLECTIVE ;  /* 0x000000000000791b */ /* 0x003fea0003800000 */
.L_x_7557:
[----:B------:R-:W-:Y:S02]  /*45a0*/  MOV R12, 0x2 ;  /* 0x00000002000c7802 */ /* 0x000fe40000000f00 */
[----:B------:R-:W-:-:S05]  /*45b0*/  MOV R21, R14 ;  /* 0x0000000e00157202 */ /* 0x000fca0000000f00 */
[----:B------:R-:W-:Y:S01]  /*45c0*/  FADD.FTZ R21, R13, R21 ;  /* 0x000000150d157221 */ /* 0x000fe20000010000 */
[----:B------:R-:W-:-:S07]  /*45d0*/  HFMA2 R13, -RZ, RZ, 0, 0 ;  /* 0x00000000ff0d7431 */ /* 0x000fce00000001ff */
[----:B------:R-:W-:Y:S05]  /*45e0*/  WARPSYNC.COLLECTIVE R15, `(.L_x_7558) ;  /* 0x000000000f087348 */ /* 0x000fea0003c00000 */
[----:B------:R0:W1:Y:S02]  /*45f0*/  SHFL.BFLY P6, R14, R13, R12, R11 ;  /* 0x0c00000c0d0e7389 */ /* 0x00006400000c000b */
[----:B01----:R-:W-:Y:S05]  /*4600*/  ENDCOLLECTIVE ;  /* 0x000000000000791b */ /* 0x003fea0003800000 */
.L_x_7558:
[----:B------:R-:W-:Y:S02]  /*4610*/  HFMA2 R12, -RZ, RZ, 0, 5.9604644775390625e-08 ;  /* 0x00000001ff0c7431 */ /* 0x000fe400000001ff */
[----:B------:R-:W-:-:S04]  /*4620*/  IMAD.MOV.U32 R9, RZ, RZ, R14 ;  /* 0x000000ffff097224 */ /* 0x000fc800078e000e */
[----:B------:R-:W-:-:S05]  /*4630*/  FADD.FTZ R9, RZ, R9 ;  /* 0x00000009ff097221 */ /* 0x000fca0000010000 */
[----:B------:R-:W-:-:S07]  /*4640*/  MOV R13, R9 ;  /* 0x00000009000d7202 */ /* 0x000fce0000000f00 */
[----:B------:R-:W-:Y:S05]  /*4650*/  WARPSYNC.COLLECTIVE R15, `(.L_x_7559) ;  /* 0x000000000f087348 */ /* 0x000fea0003c00000 */
[----:B------:R0:W1:Y:S02]  /*4660*/  SHFL.BFLY P6, R14, R13, R12, R11 ;  /* 0x0c00000c0d0e7389 */ /* 0x00006400000c000b */
[----:B01----:R-:W-:Y:S05]  /*4670*/  ENDCOLLECTIVE ;  /* 0x000000000000791b */ /* 0x003fea0003800000 */
.L_x_7559:
[----:B------:R-:W-:Y:S01]  /*4680*/  MOV R5, R14 ;  /* 0x0000000e00057202 */ /* 0x000fe20000000f00 */
[----:B------:R-:W-:Y:S06]  /*4690*/  BRA `(.L_x_7560) ;  /* 0xffffffe800107947 */ /* 0x000fec000383ffff */
.L_x_7561:
        /* <DEDUP_REMOVED lines=14> */
.L_x_27296:


//--------------------- .text._ZN4vllm25paged_attention_v2_kernelIfhLi96ELi16ELi128ELNS_18Fp8KVCacheDataTypeE2ELb1ELi512EEEvPfS2_PT_PKS3_PKT0_S9_ifPKiSB_iPKfiiiSD_SD_iiiii --------------------------
	.section	.text._ZN4vllm25paged_attention_v2_kernelIfhLi96ELi16ELi128ELNS_18Fp8KVCacheDataTypeE2ELb1ELi512EEEvPfS2_PT_PKS3_PKT0_S9_ifPKiSB_iPKfiiiSD_SD_iiiii,"ax",@progbits
	.align	128
        .global         _ZN4vllm25paged_attention_v2_kernelIfhLi96ELi16ELi128ELNS_18Fp8KVCacheDataTypeE2ELb1ELi512EEEvPfS2_PT_PKS3_PKT0_S9_ifPKiSB_iPKfiiiSD_SD_iiiii
        .type           _ZN4vllm25paged_attention_v2_kernelIfhLi96ELi16ELi128ELNS_18Fp8KVCacheDataTypeE2ELb1ELi512EEEvPfS2_PT_PKS3_PKT0_S9_ifPKiSB_iPKfiiiSD_SD_iiiii,@function
        .size           _ZN4vllm25paged_attention_v2_kernelIfhLi96ELi16ELi128ELNS_18Fp8KVCacheDataTypeE2ELb1ELi512EEEvPfS2_PT_PKS3_PKT0_S9_ifPKiSB_iPKfiiiSD_SD_iiiii,(.L_x_27297 - _ZN4vllm25paged_attention_v2_kernelIfhLi96ELi16ELi128ELNS_18Fp8KVCacheDataTypeE2ELb1ELi512EEEvPfS2_PT_PKS3_PKT0_S9_ifPKiSB_iPKfiiiSD_SD_iiiii)
        .other          _ZN4vllm25paged_attention_v2_kernelIfhLi96ELi16ELi128ELNS_18Fp8KVCacheDataTypeE2ELb1ELi512EEEvPfS2_PT_PKS3_PKT0_S9_ifPKiSB_iPKfiiiSD_SD_iiiii,@"STO_CUDA_ENTRY STV_DEFAULT"
_ZN4vllm25paged_attention_v2_kernelIfhLi96ELi16ELi128ELNS_18Fp8KVCacheDataTypeE2ELb1ELi512EEEvPfS2_PT_PKS3_PKT0_S9_ifPKiSB_iPKfiiiSD_SD_iiiii:
.text._ZN4vllm25paged_attention_v2_kernelIfhLi96ELi16ELi128ELNS_18Fp8KVCacheDataTypeE2ELb1ELi512EEEvPfS2_PT_PKS3_PKT0_S9_ifPKiSB_iPKfiiiSD_SD_iiiii:
        /* <DEDUP_REMOVED lines=110> */
.L_x_7562:
        /* <DEDUP_REMOVED lines=24> */
.L_x_7566:
        /* <DEDUP_REMOVED lines=41> */
.L_x_7564:
[----:B------:R-:W-:Y:S05]  /*0af0*/  BSYNC.RECONVERGENT B6 ;  /* 0x0000000000067941 */ /* 0x000fea0003800200 */
.L_x_7563:
        /* <DEDUP_REMOVED lines=12> */
.L_x_7608:
        /* <DEDUP_REMOVED lines=41> */
.L_x_7572:
        /* <DEDUP_REMOVED lines=11> */
.L_x_7571:
[----:B------:R-:W-:Y:S05]  /*0f00*/  BSYNC.RECONVERGENT B1 ;  /* 0x0000000000017941 */ /* 0x000fea0003800200 */
.L_x_7570:
        /* <DEDUP_REMOVED lines=12> */
.L_x_7575:
        /* <DEDUP_REMOVED lines=100> */
.L_x_7574:
[----:B------:R-:W-:Y:S05]  /*1610*/  BSYNC.RECONVERGENT B1 ;  /* 0x0000000000017941 */ /* 0x000fea0003800200 */
.L_x_7573:
        /* <DEDUP_REMOVED lines=55> */
.L_x_7577:
[----:B------:R-:W-:Y:S05]  /*1990*/  BSYNC.RECONVERGENT B1 ;  /* 0x0000000000017941 */ /* 0x000fea0003800200 */
.L_x_7576:
        /* <DEDUP_REMOVED lines=26> */
.L_x_7569:
[----:B------:R-:W-:Y:S05]  /*1b40*/  BSYNC.RECONVERGENT B0 ;  /* 0x0000000000007941 */ /* 0x000fea0003800200 */
.L_x_7568:
        /* <DEDUP_REMOVED lines=41> */
.L_x_7582:
[----:B------:R-:W1:Y:S01]  /*1de0*/  LDS R15, [R13] ;  /* 0x000000000d0f7984 */ /* 0x000e620000000800 */
[----:B------:R-:W-:-:S04]  /*1df0*/  IADD3 R14, PT, PT, R14, 0x1, RZ ;  /* 0x000000010e0e7810 */ /* 0x000fc80007ffe0ff */
[----:B------:R-:W-:Y:S01]  /*1e00*/  ISETP.NE.AND P0, PT, R14, RZ, PT ;  /* 0x000000ff0e00720c */ /* 0x000fe20003f05270 */
[----:B-1----:R-:W-:-:S05]  /*1e10*/  FMUL.FTZ R20, R15, R8 ;  /* 0x000000080f147220 */ /* 0x002fca0000410000 */
[----:B------:R1:W-:Y:S02]  /*1e20*/  STS [R13], R20 ;  /* 0x000000140d007388 */ /* 0x0003e40000000800 */
[----:B-1----:R-:W-:-:S05]  /*1e30*/  IADD3 R13, PT, PT, R13, 0x200, RZ ;  /* 0x000002000d0d7810 */ /* 0x002fca0007ffe0ff */
[----:B------:R-:W-:Y:S05]  /*1e40*/  @P0 BRA `(.L_x_7582) ;  /* 0xfffffffc00e40947 */ /* 0x000fea000383ffff */
.L_x_7581:
[----:B------:R-:W-:Y:S05]  /*1e50*/  BSYNC.RECONVERGENT B1 ;  /* 0x0000000000017941 */ /* 0x000fea0003800200 */
.L_x_7580:
        /* <DEDUP_REMOVED lines=12> */
.L_x_7585:
        /* <DEDUP_REMOVED lines=52> */
.L_x_7584:
[----:B------:R-:W-:Y:S05]  /*2260*/  BSYNC.RECONVERGENT B1 ;  /* 0x0000000000017941 */ /* 0x000fea0003800200 */
.L_x_7583:
        /* <DEDUP_REMOVED lines=31> */
.L_x_7587:
[----:B------:R-:W-:Y:S05]  /*2460*/  BSYNC.RECONVERGENT B1 ;  /* 0x0000000000017941 */ /* 0x000fea0003800200 */
.L_x_7586:
        /* <DEDUP_REMOVED lines=14> */
.L_x_7579:
[----:B------:R-:W-:Y:S05]  /*2550*/  BSYNC.RECONVERGENT B0 ;  /* 0x0000000000007941 */ /* 0x000fea0003800200 */
.L_x_7578:
        /* <DEDUP_REMOVED lines=18> */
.L_x_7589:
[----:B------:R-:W-:Y:S05]  /*2680*/  BSYNC.RECONVERGENT B0 ;  /* 0x0000000000007941 */ /* 0x000fea0003800200 */
.L_x_7588:
        /* <DEDUP_REMOVED lines=27> */
.L_x_7593:
        /* <DEDUP_REMOVED lines=34> */
.L_x_7592:
        /* <DEDUP_REMOVED lines=16> */
.L_x_7591:
[----:B------:R-:W-:Y:S05]  /*2b60*/  BSYNC.RECONVERGENT B6 ;  /* 0x0000000000067941 */ /* 0x000fea0003800200 */
.L_x_7590:
[----:B------:R-:W-:Y:S01]  /*2b70*/  UMOV UR4, 0xffffffff ;  /* 0xffffffff00047882 */ /* 0x000fe20000000000 */
[----:B------:R-:W-:Y:S02]  /*2b80*/  SHF.R.U32.HI R29, RZ, 0x5, R18 ;  /* 0x00000005ff1d7819 */ /* 0x000fe40000011612 */
[----:B------:R-:W-:Y:S01]  /*2b90*/  LOP3.LUT R28, R18, 0x1f, RZ, 0xc0, !PT ;  /* 0x0000001f121c7812 */ /* 0x000fe200078ec0ff */
[----:B------:R-:W-:Y:S06]  /*2ba0*/  BRA.DIV UR4, `(.L_x_7594) ;  /* 0x0000000e046c7947 */ /* 0x000fec000b800000 */
[----:B-1-3--:R-:W-:Y:S01]  /*2bb0*/  MOV R3, RZ ;  /* 0x000000ff00037202 */ /* 0x00afe20000000f00 */
[----:B------:R-:W-:Y:S02]  /*2bc0*/  IMAD.MOV.U32 R14, RZ, RZ, RZ ;  /* 0x000000ffff0e7224 */ /* 0x000fe400078e00ff */
[----:B0-----:R-:W-:Y:S01]  /*2bd0*/  HFMA2 R0, -RZ, RZ, 0, 0 ;  /* 0x00000000ff007431 */ /* 0x001fe200000001ff */
[----:B------:R-:W-:Y:S01]  /*2be0*/  MOV R21, RZ ;  /* 0x000000ff00157202 */ /* 0x000fe20000000f00 */
[----:B------:R-:W-:Y:S02]  /*2bf0*/  HFMA2 R23, -RZ, RZ, 0, 0 ;  /* 0x00000000ff177431 */ /* 0x000fe400000001ff */
[----:B------:R-:W-:Y:S01]  /*2c00*/  FADD.FTZ R3, RZ, R3 ;  /* 0x00000003ff037221 */ /* 0x000fe20000010000 */
[--C-:B--2---:R-:W-:Y:S01]  /*2c10*/  FADD.FTZ R2, RZ, R14.reuse ;  /* 0x0000000eff027221 */ /* 0x104fe20000010000 */
[----:B------:R-:W-:Y:S01]  /*2c20*/  FADD.FTZ R27, RZ, R14 ;  /* 0x0000000eff1b7221 */ /* 0x000fe20000010000 */
[----:B------:R-:W-:Y:S01]  /*2c30*/  FADD.FTZ R0, RZ, R0 ;  /* 0x00000000ff007221 */ /* 0x000fe20000010000 */
[----:B------:R-:W-:Y:S01]  /*2c40*/  FADD.FTZ R23, RZ, R23 ;  /* 0x00000017ff177221 */ /* 0x000fe20000010000 */
[----:B------:R-:W0:Y:S01]  /*2c50*/  SHFL.BFLY PT, R8, R3, 0x1, 0x1f ;  /* 0x0c201f0003087f89 */ /* 0x000e2200000e0000 */
[----:B------:R-:W-:-:S02]  /*2c60*/  IMAD.MOV.U32 R25, RZ, RZ, RZ ;  /* 0x000000ffff197224 */ /* 0x000fc400078e00ff */
[----:B------:R-:W-:Y:S01]  /*2c70*/  FADD.FTZ R21, RZ, R21 ;  /* 0x00000015ff157221 */ /* 0x000fe20000010000 */
[----:B------:R-:W-:Y:S01]  /*2c80*/  IMAD.MOV.U32 R7, RZ, RZ, RZ ;  /* 0x000000ffff077224 */ /* 0x000fe200078e00ff */
        /* <DEDUP_REMOVED lines=31> */
.L_x_7633:
        /* <DEDUP_REMOVED lines=9> */
[----:B----4-:R-:W-:Y:S01]  /*2f10*/  FADD.FTZ R23, R27, R23 ;  /* 0x000000171b177221 */ /* 0x010fe20000010000 */
        /* <DEDUP_REMOVED lines=23> */
.L_x_7596:
[----:B------:R-:W-:Y:S05]  /*3090*/  BSYNC.RECONVERGENT B0 ;  /* 0x0000000000007941 */ /* 0x000fea0003800200 */
.L_x_7595:
        /* <DEDUP_REMOVED lines=27> */
.L_x_7598:
[----:B------:R-:W-:Y:S05]  /*3250*/  BSYNC.RECONVERGENT B0 ;  /* 0x0000000000007941 */ /* 0x000fea0003800200 */
.L_x_7597:
        /* <DEDUP_REMOVED lines=15> */
.L_x_7600:
[----:B------:R-:W-:Y:S05]  /*3350*/  BSYNC.RECONVERGENT B0 ;  /* 0x0000000000007941 */ /* 0x000fea0003800200 */
.L_x_7599:
        /* <DEDUP_REMOVED lines=27> */
.L_x_7602:
[----:B------:R-:W-:Y:S05]  /*3510*/  BSYNC.RECONVERGENT B0 ;  /* 0x0000000000007941 */ /* 0x000fea0003800200 */
.L_x_7601:
        /* <DEDUP_REMOVED lines=26> */
.L_x_7565:
        /* <DEDUP_REMOVED lines=16> */
.L_x_7603:
[----:B------:R-:W-:Y:S05]  /*37c0*/  EXIT ;  /* 0x000000000000794d */ /* 0x000fea0003800000 */
.L_x_7567:
[----:B------:R-:W-:Y:S01]  /*37d0*/  HFMA2 R12, -RZ, RZ, 0, 9.5367431640625e-07 ;  /* 0x00000010ff0c7431 */ /* 0x000fe200000001ff */
[----:B------:R-:W-:Y:S01]  /*37e0*/  MOV R11, 0x1f ;  /* 0x0000001f000b7802 */ /* 0x000fe20000000f00 */
[----:B------:R-:W-:-:S07]  /*37f0*/  IMAD.MOV.U32 R15, RZ, RZ, -0x1 ;  /* 0xffffffffff0f7424 */ /* 0x000fce00078e00ff */
[----:B------:R-:W-:Y:S05]  /*3800*/  WARPSYNC.COLLECTIVE R15, `(.L_x_7604) ;  /* 0x000000000f087348 */ /* 0x000fea0003c00000 */
[----:B------:R0:W1:Y:S02]  /*3810*/  SHFL.BFLY P6, R14, R13, R12, R11 ;  /* 0x0c00000c0d0e7389 */ /* 0x00006400000c000b */
[----:B01----:R-:W-:Y:S05]  /*3820*/  ENDCOLLECTIVE ;  /* 0x000000000000791b */ /* 0x003fea0003800000 */
.L_x_7604:
[----:B------:R-:W-:Y:S01]  /*3830*/  HFMA2 R12, -RZ, RZ, 0, 4.76837158203125e-07 ;  /* 0x00000008ff0c7431 */ /* 0x000fe200000001ff */
[----:B------:R-:W-:-:S04]  /*3840*/  FMNMX.FTZ R0, R14, -3.40282346638528859812e+38, !PT ;  /* 0xff7fffff0e007809 */ /* 0x000fc80007810000 */
[----:B------:R-:W-:-:S07]  /*3850*/  MOV R13, R0 ;  /* 0x00000000000d7202 */ /* 0x000fce0000000f00 */
[----:B------:R-:W-:Y:S05]  /*3860*/  WARPSYNC.COLLECTIVE R15, `(.L_x_7605) ;  /* 0x000000000f087348 */ /* 0x000fea0003c00000 */
[----:B------:R0:W1:Y:S02]  /*3870*/  SHFL.BFLY P6, R14, R13, R12, R11 ;  /* 0x0c00000c0d0e7389 */ /* 0x00006400000c000b */
[----:B01----:R-:W-:Y:S05]  /*3880*/  ENDCOLLECTIVE ;  /* 0x000000000000791b */ /* 0x003fea0003800000 */
.L_x_7605:
[----:B------:R-:W-:Y:S02]  /*3890*/  MOV R12, 0x4 ;  /* 0x00000004000c7802 */ /* 0x000fe40000000f00 */
[----:B------:R-:W-:-:S05]  /*38a0*/  FMNMX.FTZ R2, R0, R14, !PT ;  /* 0x0000000e00027209 */ /* 0x000fca0007810000 */
[----:B------:R-:W-:-:S07]  /*38b0*/  IMAD.MOV.U32 R13, RZ, RZ, R2 ;  /* 0x000000ffff0d7224 */ /* 0x000fce00078e0002 */
[----:B------:R-:W-:Y:S05]  /*38c0*/  WARPSYNC.COLLECTIVE R15, `(.L_x_7606) ;  /* 0x000000000f087348 */ /* 0x000fea0003c00000 */
[----:B------:R0:W1:Y:S02]  /*38d0*/  SHFL.BFLY P6, R14, R13, R12, R11 ;  /* 0x0c00000c0d0e7389 */ /* 0x00006400000c000b */
[----:B01----:R-:W-:Y:S05]  /*38e0*/  ENDCOLLECTIVE ;  /* 0x000000000000791b */ /* 0x003fea0003800000 */
.L_x_7606:
[----:B------:R-:W-:Y:S01]  /*38f0*/  IMAD.MOV.U32 R12, RZ, RZ, 0x2 ;  /* 0x00000002ff0c7424 */ /* 0x000fe200078e00ff */
[----:B------:R-:W-:-:S04]  /*3900*/  FMNMX.FTZ R3, R2, R14, !PT ;  /* 0x0000000e02037209 */ /* 0x000fc80007810000 */
[----:B------:R-:W-:-:S07]  /*3910*/  MOV R13, R3 ;  /* 0x00000003000d7202 */ /* 0x000fce0000000f00 */
[----:B------:R-:W-:Y:S05]  /*3920*/  WARPSYNC.COLLECTIVE R15, `(.L_x_7607) ;  /* 0x000000000f087348 */ /* 0x000fea0003c00000 */
[----:B------:R0:W1:Y:S02]  /*3930*/  SHFL.BFLY P6, R14, R13, R12, R11 ;  /* 0x0c00000c0d0e7389 */ /* 0x00006400000c000b */
[----:B01----:R-:W-:Y:S05]  /*3940*/  ENDCOLLECTIVE ;  /* 0x000000000000791b */ /* 0x003fea0003800000 */
.L_x_7607:
[----:B------:R-:W-:Y:S05]  /*3950*/  BRA `(.L_x_7608) ;  /* 0xffffffd000987947 */ /* 0x000fea000383ffff */
.L_x_7594:
[----:B--23--:R-:W-:Y:S01]  /*3960*/  HFMA2 R13, -RZ, RZ, 0, 0 ;  /* 0x00000000ff0d7431 */ /* 0x00cfe200000001ff */
[----:B------:R-:W-:Y:S01]  /*3970*/  MOV R12, 0x2 ;  /* 0x00000002000c7802 */ /* 0x000fe20000000f00 */
[----:B------:R-:W-:Y:S01]  /*3980*/  IMAD.MOV.U32 R11, RZ, RZ, 0x1f ;  /* 0x0000001fff0b7424 */ /* 0x000fe200078e00ff */
[----:B------:R-:W-:-:S07]  /*3990*/  MOV R15, 0xffffffff ;  /* 0xffffffff000f7802 */ /* 0x000fce0000000f00 */
[----:B01----:R-:W-:Y:S05]  /*39a0*/  WARPSYNC.COLLECTIVE R15, `(.L_x_7609) ;  /* 0x000000000f087348 */ /* 0x003fea0003c00000 */
[----:B------:R2:W3:Y:S02]  /*39b0*/  SHFL.BFLY P6, R14, R13, R12, R11 ;  /* 0x0c00000c0d0e7389 */ /* 0x0004e400000c000b */
[----:B0123--:R-:W-:Y:S05]  /*39c0*/  ENDCOLLECTIVE ;  /* 0x000000000000791b */ /* 0x00ffea0003800000 */
.L_x_7609:
[----:B------:R-:W-:Y:S02]  /*39d0*/  IMAD.MOV.U32 R12, RZ, RZ, 0x1 ;  /* 0x00000001ff0c7424 */ /* 0x000fe400078e00ff */
[----:B------:R-:W-:-:S05]  /*39e0*/  FADD.FTZ R2, RZ, R14 ;  /* 0x0000000eff027221 */ /* 0x000fca0000010000 */
[----:B------:R-:W-:-:S07]  /*39f0*/  MOV R13, R2 ;  /* 0x00000002000d7202 */ /* 0x000fce0000000f00 */
[----:B------:R-:W-:Y:S05]  /*3a00*/  WARPSYNC.COLLECTIVE R15, `(.L_x_7610) ;  /* 0x000000000f087348 */ /* 0x000fea0003c00000 */
[----:B------:R0:W1:Y:S02]  /*3a10*/  SHFL.BFLY P6, R14, R13, R12, R11 ;  /* 0x0c00000c0d0e7389 */ /* 0x00006400000c000b */
[----:B01----:R-:W-:Y:S05]  /*3a20*/  ENDCOLLECTIVE ;  /* 0x000000000000791b */ /* 0x003fea0003800000 */
.L_x_7610:
[----:B------:R-:W-:Y:S02]  /*3a30*/  HFMA2 R13, -RZ, RZ, 0, 0 ;  /* 0x00000000ff0d7431 */ /* 0x000fe400000001ff */
[----:B------:R-:W-:Y:S01]  /*3a40*/  IMAD.MOV.U32 R12, RZ, RZ, 0x2 ;  /* 0x00000002ff0c7424 */ /* 0x000fe200078e00ff */
[----:B------:R-:W-:-:S07]  /*3a50*/  MOV R5, R14 ;  /* 0x0000000e00057202 */ /* 0x000fce0000000f00 */
[----:B------:R-:W-:Y:S05]  /*3a60*/  WARPSYNC.COLLECTIVE R15, `(.L_x_7611) ;  /* 0x000000000f087348 */ /* 0x000fea0003c00000 */
[----:B------:R0:W1:Y:S02]  /*3a70*/  SHFL.BFLY P6, R14, R13, R12, R11 ;  /* 0x0c00000c0d0e7389 */ /* 0x00006400000c000b */
[----:B01----:R-:W-:Y:S05]  /*3a80*/  ENDCOLLECTIVE ;  /* 0x000000000000791b */ /* 0x003fea0003800000 */
.L_x_7611:
        /* <DEDUP_REMOVED lines=8> */
.L_x_7612:
[----:B------:R-:W-:Y:S02]  /*3b10*/  HFMA2 R13, -RZ, RZ, 0, 0 ;  /* 0x00000000ff0d7431 */ /* 0x000fe400000001ff */
[----:B------:R-:W-:Y:S01]  /*3b20*/  IMAD.MOV.U32 R12, RZ, RZ, 0x2 ;  /* 0x00000002ff0c7424 */ /* 0x000fe200078e00ff */
[----:B------:R-:W-:-:S07]  /*3b30*/  MOV R9, R14 ;  /* 0x0000000e00097202 */ /* 0x000fce0000000f00 */
[----:B------:R-:W-:Y:S05]  /*3b40*/  WARPSYNC.COLLECTIVE R15, `(.L_x_7613) ;  /* 0x000000000f087348 */ /* 0x000fea0003c00000 */
[----:B------:R0:W1:Y:S02]  /*3b50*/  SHFL.BFLY P6, R14, R13, R12, R11 ;  /* 0x0c00000c0d0e7389 */ /* 0x00006400000c000b */
[----:B01----:R-:W-:Y:S05]  /*3b60*/  ENDCOLLECTIVE ;  /* 0x000000000000791b */ /* 0x003fea0003800000 */
.L_x_7613:
        /* <DEDUP_REMOVED lines=8> */
.L_x_7614:
[----:B------:R-:W-:Y:S02]  /*3bf0*/  HFMA2 R13, -RZ, RZ, 0, 0 ;  /* 0x00000000ff0d7431 */ /* 0x000fe400000001ff */
[----:B------:R-:W-:Y:S01]  /*3c00*/  IMAD.MOV.U32 R12, RZ, RZ, 0x2 ;  /* 0x00000002ff0c7424 */ /* 0x000fe200078e00ff */
[----:B------:R-:W-:-:S07]  /*3c10*/  MOV R8, R14 ;  /* 0x0000000e00087202 */ /* 0x000fce0000000f00 */
[----:B------:R-:W-:Y:S05]  /*3c20*/  WARPSYNC.COLLECTIVE R15, `(.L_x_7615) ;  /* 0x000000000f087348 */ /* 0x000fea0003c00000 */
[----:B------:R0:W1:Y:S02]  /*3c30*/  SHFL.BFLY P6, R14, R13, R12, R11 ;  /* 0x0c00000c0d0e7389 */ /* 0x00006400000c000b */
[----:B01----:R-:W-:Y:S05]  /*3c40*/  ENDCOLLECTIVE ;  /* 0x000000000000791b */ /* 0x003fea0003800000 */
.L_x_7615:
[----:B------:R-:W-:Y:S01]  /*3c50*/  FADD.FTZ R8, R3, R8 ;  /* 0x0000000803087221 */ /* 0x000fe20000010000 */
[----:B------:R-:W-:Y:S02]  /*3c60*/  HFMA2 R12, -RZ, RZ, 0, 5.9604644775390625e-08 ;  /* 0x00000001ff0c7431 */ /* 0x000fe400000001ff */
[----:B------:R-:W-:-:S05]  /*3c70*/  FADD.FTZ R27, RZ, R14 ;  /* 0x0000000eff1b7221 */ /* 0x000fca0000010000 */
[----:B------:R-:W-:-:S07]  /*3c80*/  MOV R13, R27 ;  /* 0x0000001b000d7202 */ /* 0x000fce0000000f00 */
[----:B------:R-:W-:Y:S05]  /*3c90*/  WARPSYNC.COLLECTIVE R15, `(.L_x_7616) ;  /* 0x000000000f087348 */ /* 0x000fea0003c00000 */
[----:B------:R0:W1:Y:S02]  /*3ca0*/  SHFL.BFLY P6, R14, R13, R12, R11 ;  /* 0x0c00000c0d0e7389 */ /* 0x00006400000c000b */
[----:B01----:R-:W-:Y:S05]  /*3cb0*/  ENDCOLLECTIVE ;  /* 0x000000000000791b */ /* 0x003fea0003800000 */
.L_x_7616:
[----:B------:R-:W-:Y:S01]  /*3cc0*/  MOV R13, RZ ;  /* 0x000000ff000d7202 */ /* 0x000fe20000000f00 */
[----:B------:R-:W-:Y:S02]  /*3cd0*/  HFMA2 R12, -RZ, RZ, 0, 1.1920928955078125e-07 ;  /* 0x00000002ff0c7431 */ /* 0x000fe400000001ff */
[----:B------:R-:W-:-:S07]  /*3ce0*/  IMAD.MOV.U32 R26, RZ, RZ, R14 ;  /* 0x000000ffff1a7224 */ /* 0x000fce00078e000e */
[----:B------:R-:W-:Y:S05]  /*3cf0*/  WARPSYNC.COLLECTIVE R15, `(.L_x_7617) ;  /* 0x000000000f087348 */ /* 0x000fea0003c00000 */
[----:B------:R0:W1:Y:S02]  /*3d00*/  SHFL.BFLY P6, R14, R13, R12, R11 ;  /* 0x0c00000c0d0e7389 */ /* 0x00006400000c000b */
[----:B01----:R-:W-:Y:S05]  /*3d10*/  ENDCOLLECTIVE ;  /* 0x000000000000791b */ /* 0x003fea0003800000 */
.L_x_7617:
        /* <DEDUP_REMOVED lines=8> */
.L_x_7618:
[----:B------:R-:W-:Y:S01]  /*3da0*/  MOV R13, RZ ;  /* 0x000000ff000d7202 */ /* 0x000fe20000000f00 */
[----:B------:R-:W-:Y:S02]  /*3db0*/  HFMA2 R12, -RZ, RZ, 0, 1.1920928955078125e-07 ;  /* 0x00000002ff0c7431 */ /* 0x000fe400000001ff */
[----:B------:R-:W-:-:S07]  /*3dc0*/  IMAD.MOV.U32 R24, RZ, RZ, R14 ;  /* 0x000000ffff187224 */ /* 0x000fce00078e000e */
[----:B------:R-:W-:Y:S05]  /*3dd0*/  WARPSYNC.COLLECTIVE R15, `(.L_x_7619) ;  /* 0x000000000f087348 */ /* 0x000fea0003c00000 */
[----:B------:R0:W1:Y:S02]  /*3de0*/  SHFL.BFLY P6, R14, R13, R12, R11 ;  /* 0x0c00000c0d0e7389 */ /* 0x00006400000c000b */
[----:B01----:R-:W-:Y:S05]  /*3df0*/  ENDCOLLECTIVE ;  /* 0x000000000000791b */ /* 0x003fea0003800000 */
.L_x_7619:
        /* <DEDUP_REMOVED lines=8> */
.L_x_7620:
[----:B------:R-:W-:Y:S01]  /*3e80*/  MOV R13, RZ ;  /* 0x000000ff000d7202 */ /* 0x000fe20000000f00 */
[----:B------:R-:W-:Y:S02]  /*3e90*/  HFMA2 R12, -RZ, RZ, 0, 1.1920928955078125e-07 ;  /* 0x00000002ff0c7431 */ /* 0x000fe400000001ff */
[----:B------:R-:W-:-:S07]  /*3ea0*/  IMAD.MOV.U32 R10, RZ, RZ, R14 ;  /* 0x000000ffff0a7224 */ /* 0x000fce00078e000e */
[----:B------:R-:W-:Y:S05]  /*3eb0*/  WARPSYNC.COLLECTIVE R15, `(.L_x_7621) ;  /* 0x000000000f087348 */ /* 0x000fea0003c00000 */
[----:B------:R0:W1:Y:S02]  /*3ec0*/  SHFL.BFLY P6, R14, R13, R12, R11 ;  /* 0x0c00000c0d0e7389 */ /* 0x00006400000c000b */
[----:B01----:R-:W-:Y:S05]  /*3ed0*/  ENDCOLLECTIVE ;  /* 0x000000000000791b */ /* 0x003fea0003800000 */
.L_x_7621:
        /* <DEDUP_REMOVED lines=8> */
.L_x_7622:
[----:B------:R-:W-:Y:S01]  /*3f60*/  MOV R13, RZ ;  /* 0x000000ff000d7202 */ /* 0x000fe20000000f00 */
[----:B------:R-:W-:Y:S02]  /*3f70*/  HFMA2 R12, -RZ, RZ, 0, 1.1920928955078125e-07 ;  /* 0x00000002ff0c7431 */ /* 0x000fe400000001ff */
[----:B------:R-:W-:-:S07]  /*3f80*/  IMAD.MOV.U32 R6, RZ, RZ, R14 ;  /* 0x000000ffff067224 */ /* 0x000fce00078e000e */
[----:B------:R-:W-:Y:S05]  /*3f90*/  WARPSYNC.COLLECTIVE R15, `(.L_x_7623) ;  /* 0x000000000f087348 */ /* 0x000fea0003c00000 */
[----:B------:R0:W1:Y:S02]  /*3fa0*/  SHFL.BFLY P6, R14, R13, R12, R11 ;  /* 0x0c00000c0d0e7389 */ /* 0x00006400000c000b */
[----:B01----:R-:W-:Y:S05]  /*3fb0*/  ENDCOLLECTIVE ;  /* 0x000000000000791b */ /* 0x003fea0003800000 */
.L_x_7623:
        /* <DEDUP_REMOVED lines=8> */
.L_x_7624:
[----:B------:R-:W-:Y:S01]  /*4040*/  MOV R13, RZ ;  /* 0x000000ff000d7202 */ /* 0x000fe20000000f00 */
[----:B------:R-:W-:Y:S02]  /*4050*/  HFMA2 R12, -RZ, RZ, 0, 1.1920928955078125e-07 ;  /* 0x00000002ff0c7431 */ /* 0x000fe400000001ff */
[----:B------:R-:W-:-:S07]  /*4060*/  IMAD.MOV.U32 R4, RZ, RZ, R14 ;  /* 0x000000ffff047224 */ /* 0x000fce00078e000e */
[----:B------:R-:W-:Y:S05]  /*4070*/  WARPSYNC.COLLECTIVE R15, `(.L_x_7625) ;  /* 0x000000000f087348 */ /* 0x000fea0003c00000 */
[----:B------:R0:W1:Y:S02]  /*4080*/  SHFL.BFLY P6, R14, R13, R12, R11 ;  /* 0x0c00000c0d0e7389 */ /* 0x00006400000c000b */
[----:B01----:R-:W-:Y:S05]  /*4090*/  ENDCOLLECTIVE ;  /* 0x000000000000791b */ /* 0x003fea0003800000 */
.L_x_7625:
        /* <DEDUP_REMOVED lines=8> */
.L_x_7626:
[----:B------:R-:W-:Y:S01]  /*4120*/  MOV R13, RZ ;  /* 0x000000ff000d7202 */ /* 0x000fe20000000f00 */
[----:B------:R-:W-:Y:S02]  /*4130*/  HFMA2 R12, -RZ, RZ, 0, 1.1920928955078125e-07 ;  /* 0x00000002ff0c7431 */ /* 0x000fe400000001ff */
[----:B------:R-:W-:-:S07]  /*4140*/  IMAD.MOV.U32 R2, RZ, RZ, R14 ;  /* 0x000000ffff027224 */ /* 0x000fce00078e000e */
[----:B------:R-:W-:Y:S05]  /*4150*/  WARPSYNC.COLLECTIVE R15, `(.L_x_7627) ;  /* 0x000000000f087348 */ /* 0x000fea0003c00000 */
[----:B------:R0:W1:Y:S02]  /*4160*/  SHFL.BFLY P6, R14, R13, R12, R11 ;  /* 0x0c00000c0d0e7389 */ /* 0x00006400000c000b */
[----:B01----:R-:W-:Y:S05]  /*4170*/  ENDCOLLECTIVE ;  /* 0x000000000000791b */ /* 0x003fea0003800000 */
.L_x_7627:
        /* <DEDUP_REMOVED lines=8> */
.L_x_7628:
[----:B------:R-:W-:Y:S02]  /*4200*/  HFMA2 R13, -RZ, RZ, 0, 0 ;  /* 0x00000000ff0d7431 */ /* 0x000fe400000001ff */
[----:B------:R-:W-:Y:S01]  /*4210*/  IMAD.MOV.U32 R12, RZ, RZ, 0x2 ;  /* 0x00000002ff0c7424 */ /* 0x000fe200078e00ff */
[----:B------:R-:W-:-:S07]  /*4220*/  MOV R0, R14 ;  /* 0x0000000e00007202 */ /* 0x000fce0000000f00 */
[----:B------:R-:W-:Y:S05]  /*4230*/  WARPSYNC.COLLECTIVE R15, `(.L_x_7629) ;  /* 0x000000000f087348 */ /* 0x000fea0003c00000 */
[----:B------:R0:W1:Y:S02]  /*4240*/  SHFL.BFLY P6, R14, R13, R12, R11 ;  /* 0x0c00000c0d0e7389 */ /* 0x00006400000c000b */
[----:B01----:R-:W-:Y:S05]  /*4250*/  ENDCOLLECTIVE ;  /* 0x000000000000791b */ /* 0x003fea0003800000 */
.L_x_7629:
[----:B------:R-:W-:Y:S01]  /*4260*/  FADD.FTZ R0, R3, R0 ;  /* 0x0000000003007221 */ /* 0x000fe20000010000 */
[----:B------:R-:W-:Y:S01]  /*4270*/  MOV R12, 0x1 ;  /* 0x00000001000c7802 */ /* 0x000fe20000000f00 */
[----:B------:R-:W-:-:S07]  /*4280*/  FADD.FTZ R13, RZ, R14 ;  /* 0x0000000eff0d7221 */ /* 0x000fce0000010000 */
[----:B------:R-:W-:Y:S05]  /*4290*/  WARPSYNC.COLLECTIVE R15, `(.L_x_7630) ;  /* 0x000000000f087348 */ /* 0x000fea0003c00000 */
[----:B------:R0:W1:Y:S02]  /*42a0*/  SHFL.BFLY P6, R14, R13, R12, R11 ;  /* 0x0c00000c0d0e7389 */ /* 0x00006400000c000b */
[----:B01----:R-:W-:Y:S05]  /*42b0*/  ENDCOLLECTIVE ;  /* 0x000000000000791b */ /* 0x003fea0003800000 */
.L_x_7630:
[----:B------:R-:W-:Y:S01]  /*42c0*/  MOV R12, 0x2 ;  /* 0x00000002000c7802 */ /* 0x000fe20000000f00 */
[----:B------:R-:W-:Y:S01]  /*42d0*/  FADD.FTZ R3, R13, R14 ;  /* 0x0000000e0d037221 */ /* 0x000fe20000010000 */
[----:B------:R-:W-:-:S07]  /*42e0*/  HFMA2 R13, -RZ, RZ, 0, 0 ;  /* 0x00000000ff0d7431 */ /* 0x000fce00000001ff */
[----:B------:R-:W-:Y:S05]  /*42f0*/  WARPSYNC.COLLECTIVE R15, `(.L_x_7631) ;  /* 0x000000000f087348 */ /* 0x000fea0003c00000 */
[----:B------:R0:W1:Y:S02]  /*4300*/  SHFL.BFLY P6, R14, R13, R12, R11 ;  /* 0x0c00000c0d0e7389 */ /* 0x00006400000c000b */
[----:B01----:R-:W-:Y:S05]  /*4310*/  ENDCOLLECTIVE ;  /* 0x000000000000791b */ /* 0x003fea0003800000 */
.L_x_7631:
[----:B------:R-:W-:Y:S02]  /*4320*/  HFMA2 R12, -RZ, RZ, 0, 5.9604644775390625e-08 ;  /* 0x00000001ff0c7431 */ /* 0x000fe400000001ff */
[----:B------:R-:W-:-:S04]  /*4330*/  IMAD.MOV.U32 R27, RZ, RZ, R14 ;  /* 0x000000ffff1b7224 */ /* 0x000fc800078e000e */
[----:B------:R-:W-:-:S05]  /*4340*/  FADD.FTZ R27, RZ, R27 ;  /* 0x0000001bff1b7221 */ /* 0x000fca0000010000 */
[----:B------:R-:W-:-:S07]  /*4350*/  MOV R13, R27 ;  /* 0x0000001b000d7202 */ /* 0x000fce0000000f00 */
[----:B------:R-:W-:Y:S05]  /*4360*/  WARPSYNC.COLLECTIVE R15, `(.L_x_7632) ;  /* 0x000000000f087348 */ /* 0x000fea0003c00000 */
[----:B------:R0:W1:Y:S02]  /*4370*/  SHFL.BFLY P6, R14, R13, R12, R11 ;  /* 0x0c00000c0d0e7389 */ /* 0x00006400000c000b */
[----:B01----:R-:W-:Y:S05]  /*4380*/  ENDCOLLECTIVE ;  /* 0x000000000000791b */ /* 0x003fea0003800000 */
.L_x_7632:
[----:B------:R-:W-:Y:S01]  /*4390*/  MOV R23, R14 ;  /* 0x0000000e00177202 */ /* 0x000fe20000000f00 */
[----:B------:R-:W-:Y:S06]  /*43a0*/  BRA `(.L_x_7633) ;  /* 0xffffffe800b47947 */ /* 0x000fec000383ffff */
.L_x_7634:
        /* <DEDUP_REMOVED lines=13> */
.L_x_27297:


//--------------------- .text._ZN4vllm25paged_attention_v2_kernelIfhLi80ELi16ELi128ELNS_18Fp8KVCacheDataTypeE2ELb1ELi512EEEvPfS2_PT_PKS3_PKT0_S9_ifPKiSB_iPKfiiiSD_SD_iiiii --------------------------
	.section	.text._ZN4vllm25paged_attention_v2_kernelIfhLi80ELi16ELi128ELNS_18Fp8KVCacheDataTypeE2ELb1ELi512EEEvPfS2_PT_PKS3_PKT0_S9_ifPKiSB_iPKfiiiSD_SD_iiiii,"ax",@progbits
	.align	128
        .global         _ZN4vllm25paged_attention_v2_kernelIfhLi80ELi16ELi128ELNS_18Fp8KVCacheDataTypeE2ELb1ELi512EEEvPfS2_PT_PKS3_PKT0_S9_ifPKiSB_iPKfiiiSD_SD_iiiii
        .type           _ZN4vllm25paged_attention_v2_kernelIfhLi80ELi16ELi128ELNS_18Fp8KVCacheDataTypeE2ELb1ELi512EEEvPfS2_PT_PKS3_PKT0_S9_ifPKiSB_iPKfiiiSD_SD_iiiii,@function
        .size           _ZN4vllm25paged_attention_v2_kernelIfhLi80ELi16ELi128ELNS_18Fp8KVCacheDataTypeE2ELb1ELi512EEEvPfS2_PT_PKS3_PKT0_S9_ifPKiSB_iPKfiiiSD_SD_iiiii,(.L_x_27298 - _ZN4vllm25paged_attention_v2_kernelIfhLi80ELi16ELi128ELNS_18Fp8KVCacheDataTypeE2ELb1ELi512EEEvPfS2_PT_PKS3_PKT0_S9_ifPKiSB_iPKfiiiSD_SD_iiiii)
        .other          _ZN4vllm25paged_attention_v2_kernelIfhLi80ELi16ELi128ELNS_18Fp8KVCacheDataTypeE2ELb1ELi512EEEvPfS2_PT_PKS3_PKT0_S9_ifPKiSB_iPKfiiiSD_SD_iiiii,@"STO_CUDA_ENTRY STV_DEFAULT"
_ZN4vllm25paged_attention_v2_kernelIfhLi80ELi16ELi128ELNS_18Fp8KVCacheDataTypeE2ELb1ELi512EEEvPfS2_PT_PKS3_PKT0_S9_ifPKiSB_iPKfiiiSD_SD_iiiii:
.text._ZN4vllm25paged_attention_v2_kernelIfhLi80ELi16ELi128ELNS_18Fp8KVCacheDataTypeE2ELb1ELi512EEEvPfS2_PT_PKS3_PKT0_S9_ifPKiSB_iPKfiiiSD_SD_iiiii:
        /* <DEDUP_REMOVED lines=47> */
[----:B------:R-:W-:Y:S02]  /*02f0*/  ISETP.GE.U32.AND P0, PT, R13, R4, PT ;  /* 0x000000040d00720c */ /* 0x000fe40003f06070 */
[----:B------:R-:W-:Y:S01]  /*0300*/  LEA R3, R10, R11, 0x4 ;  /* 0x0000000b0a037211 */ /* 0x000fe200078e20ff */
[----:B---3--:R-:W-:-:S03]  /*0310*/  @P3 IMAD R10, R16, R12, R17 ;  /* 0x0000000c100a3224 */ /* 0x008fc600078e0211 */
[----:B------:R-:W-:Y:S01]  /*0320*/  VIMNMX R8, PT, PT, R8, R3, PT ;  /* 0x0000000308087248 */ /* 0x000fe20003fe0100 */
[----:B------:R-:W-:-:S06]  /*0330*/  @P3 IMAD R10, R10, R9, 0x1 ;  /* 0x000000010a0a3424 */ /* 0x000fcc00078e0209 */
        /* <DEDUP_REMOVED lines=58> */
.L_x_7635:
[----:B------:R-:W-:Y:S01]  /*06e0*/  BSSY.RECONVERGENT B6, `(.L_x_7636) ;  /* 0x0000041000067945 */ /* 0x000fe20003800200 */
[----:B------:R-:W-:Y:S02]  /*06f0*/  MOV R14, R4 ;  /* 0x00000004000e7202 */ /* 0x000fe40000000f00 */
[----:B------:R-:W-:Y:S01]  /*0700*/  IADD3 R9, PT, PT, -R11, R8, RZ ;  /* 0x000000080b097210 */ /* 0x000fe20007ffe1ff */
[----:B------:R-:W-:Y:S06]  /*0710*/  @P0 BRA `(.L_x_7637) ;  /* 0x0000000000f40947 */ /* 0x000fec0003800000 */
        /* <DEDUP_REMOVED lines=16> */
[----:B------:R-:W-:-:S04]  /*0820*/  IMAD R15, R20, R13, RZ ;  /* 0x0000000d140f7224 */ /* 0x000fc800078e02ff */
[----:B------:R-:W-:Y:S01]  /*0830*/  IMAD.HI.U32 R2, R3, R15, R2 ;  /* 0x0000000f03027227 */ /* 0x000fe200078e0002 */
[----:B------:R-:W-:Y:S02]  /*0840*/  MOV R15, R5 ;  /* 0x00000005000f7202 */ /* 0x000fe40000000f00 */
[----:B-1----:R-:W-:-:S07]  /*0850*/  IADD3 R3, PT, PT, R7, -UR4, RZ ;  /* 0x8000000407037c10 */ /* 0x002fce000fffe0ff */
.L_x_7639:
        /* <DEDUP_REMOVED lines=29> */
[----:B------:R-:W-:Y:S01]  /*0a30*/  LOP3.LUT P0, RZ, R18, 0x1, RZ, 0xc0, !PT ;  /* 0x0000000112ff7812 */ /* 0x000fe2000780c0ff */
        /* <DEDUP_REMOVED lines=11> */
.L_x_7637:
[----:B------:R-:W-:Y:S05]  /*0af0*/  BSYNC.RECONVERGENT B6 ;  /* 0x0000000000067941 */ /* 0x000fea0003800200 */
.L_x_7636:
        /* <DEDUP_REMOVED lines=12> */
.L_x_7681:
        /* <DEDUP_REMOVED lines=24> */
[----:B------:R-:W-:-:S03]  /*0d40*/  SHF.L.U32 R14, R19, 0x9, RZ ;  /* 0x00000009130e7819 */ /* 0x000fc600000006ff */
[----:B------:R-:W-:-:S05]  /*0d50*/  IMAD.IADD R3, R8, 0x1, R3 ;  /* 0x0000000108037824 */ /* 0x000fca00078e0203 */
[----:B------:R-:W-:Y:S02]  /*0d60*/  LOP3.LUT R15, R3, 0x180, RZ, 0xc0, !PT ;  /* 0x00000180030f7812 */ /* 0x000fe400078ec0ff */
[----:B------:R-:W-:Y:S02]  /*0d70*/  IADD3 R13, PT, PT, -R14, R3, RZ ;  /* 0x000000030e0d7210 */ /* 0x000fe40007ffe1ff */
[----:B------:R-:W-:Y:S01]  /*0d80*/  ISETP.NE.AND P0, PT, R15, 0x180, PT ;  /* 0x000001800f00780c */ /* 0x000fe20003f05270 */
[----:B------:R-:W-:Y:S01]  /*0d90*/  IMAD.MOV.U32 R15, RZ, RZ, RZ ;  /* 0x000000ffff0f7224 */ /* 0x000fe200078e00ff */
        /* <DEDUP_REMOVED lines=11> */
.L_x_7645:
        /* <DEDUP_REMOVED lines=11> */
.L_x_7644:
[----:B------:R-:W-:Y:S05]  /*0f00*/  BSYNC.RECONVERGENT B1 ;  /* 0x0000000000017941 */ /* 0x000fea0003800200 */
.L_x_7643:
        /* <DEDUP_REMOVED lines=12> */
.L_x_7648:
[----:B------:R-:W0:Y:S01]  /*0fd0*/  LDS R21, [R3+-0x400] ;  /* 0xfffc000003157984 */ /* 0x000e220000000800 */
[----:B------:R-:W-:-:S03]  /*0fe0*/  VIADD R14, R14, 0x800 ;  /* 0x000008000e0e7836 */ /* 0x000fc60000000000 */
[----:B------:R-:W1:Y:S02]  /*0ff0*/  LDS R23, [R3+0x200] ;  /* 0x0002000003177984 */ /* 0x000e640000000800 */
[----:B------:R-:W-:Y:S02]  /*1000*/  ISETP.GE.AND P4, PT, R14, R13, PT ;  /* 0x0000000d0e00720c */ /* 0x000fe40003f86270 */
        /* <DEDUP_REMOVED lines=92> */
[----:B0-----:R-:W-:-:S03]  /*15d0*/  IADD3 R3, PT, PT, R3, 0x2000, RZ ;  /* 0x0000200003037810 */ /* 0x001fc60007ffe0ff */
[----:B------:R-:W-:-:S04]  /*15e0*/  FADD.FTZ R15, R15, R32 ;  /* 0x000000200f0f7221 */ /* 0x000fc80000010000 */
[----:B------:R-:W-:Y:S01]  /*15f0*/  FADD.FTZ R15, R15, R28 ;  /* 0x0000001c0f0f7221 */ /* 0x000fe20000010000 */
[----:B------:R-:W-:Y:S06]  /*1600*/  @!P4 BRA `(.L_x_7648) ;  /* 0xfffffff80070c947 */ /* 0x000fec000383ffff */
.L_x_7647:
[----:B------:R-:W-:Y:S05]  /*1610*/  BSYNC.RECONVERGENT B1 ;  /* 0x0000000000017941 */ /* 0x000fea0003800200 */
.L_x_7646:
        /* <DEDUP_REMOVED lines=54> */
[----:B0-----:R-:W-:-:S07]  /*1980*/  IADD3 R3, PT, PT, R3, 0x1000, RZ ;  /* 0x0000100003037810 */ /* 0x001fce0007ffe0ff */
.L_x_7650:
[----:B------:R-:W-:Y:S05]  /*1990*/  BSYNC.RECONVERGENT B1 ;  /* 0x0000000000017941 */ /* 0x000fea0003800200 */
.L_x_7649:
        /* <DEDUP_REMOVED lines=26> */
.L_x_7642:
[----:B------:R-:W-:Y:S05]  /*1b40*/  BSYNC.RECONVERGENT B0 ;  /* 0x0000000000007941 */ /* 0x000fea0003800200 */
.L_x_7641:
        /* <DEDUP_REMOVED lines=21> */
[----:B------:R-:W-:Y:S01]  /*1ca0*/  IMAD.SHL.U32 R12, R19, 0x200, RZ ;  /* 0x00000200130c7824 */ /* 0x000fe200078e00ff */
[----:B------:R-:W-:Y:S02]  /*1cb0*/  BSSY.RECONVERGENT B1, `(.L_x_7653) ;  /* 0x000001a000017945 */ /* 0x000fe40003800200 */
        /* <DEDUP_REMOVED lines=18> */
.L_x_7655:
[----:B------:R-:W1:Y:S01]  /*1de0*/  LDS R15, [R13] ;  /* 0x000000000d0f7984 */ /* 0x000e620000000800 */
[----:B------:R-:W-:-:S04]  /*1df0*/  IADD3 R14, PT, PT, R14, 0x1, RZ ;  /* 0x000000010e0e7810 */ /* 0x000fc80007ffe0ff */
[----:B------:R-:W-:Y:S01]  /*1e00*/  ISETP.NE.AND P0, PT, R14, RZ, PT ;  /* 0x000000ff0e00720c */ /* 0x000fe20003f05270 */
[----:B-1----:R-:W-:-:S05]  /*1e10*/  FMUL.FTZ R20, R15, R8 ;  /* 0x000000080f147220 */ /* 0x002fca0000410000 */
[----:B------:R1:W-:Y:S02]  /*1e20*/  STS [R13], R20 ;  /* 0x000000140d007388 */ /* 0x0003e40000000800 */
[----:B-1----:R-:W-:-:S05]  /*1e30*/  VIADD R13, R13, 0x200 ;  /* 0x000002000d0d7836 */ /* 0x002fca0000000000 */
[----:B------:R-:W-:Y:S05]  /*1e40*/  @P0 BRA `(.L_x_7655) ;  /* 0xfffffffc00e40947 */ /* 0x000fea000383ffff */
.L_x_7654:
[----:B------:R-:W-:Y:S05]  /*1e50*/  BSYNC.RECONVERGENT B1 ;  /* 0x0000000000017941 */ /* 0x000fea0003800200 */
.L_x_7653:
        /* <DEDUP_REMOVED lines=12> */
.L_x_7658:
        /* <DEDUP_REMOVED lines=50> */
[----:B0-----:R-:W-:Y:S01]  /*2240*/  IADD3 R2, PT, PT, R2, 0x2000, RZ ;  /* 0x0000200002027810 */ /* 0x001fe20007ffe0ff */
[----:B------:R-:W-:Y:S06]  /*2250*/  @!P1 BRA `(.L_x_7658) ;  /* 0xfffffffc00309947 */ /* 0x000fec000383ffff */
.L_x_7657:
[----:B------:R-:W-:Y:S05]  /*2260*/  BSYNC.RECONVERGENT B1 ;  /* 0x0000000000017941 */ /* 0x000fea0003800200 */
.L_x_7656:
        /* <DEDUP_REMOVED lines=31> */
.L_x_7660:
[----:B------:R-:W-:Y:S05]  /*2460*/  BSYNC.RECONVERGENT B1 ;  /* 0x0000000000017941 */ /* 0x000fea0003800200 */
.L_x_7659:
        /* <DEDUP_REMOVED lines=14> */
.L_x_7652:
[----:B------:R-:W-:Y:S05]  /*2550*/  BSYNC.RECONVERGENT B0 ;  /* 0x0000000000007941 */ /* 0x000fea0003800200 */
.L_x_7651:
        /* <DEDUP_REMOVED lines=18> */
.L_x_7662:
[----:B------:R-:W-:Y:S05]  /*2680*/  BSYNC.RECONVERGENT B0 ;  /* 0x0000000000007941 */ /* 0x000fea0003800200 */
.L_x_7661:
[----:B------:R-:W-:Y:S04]  /*2690*/  BSSY.RECONVERGENT B6, `(.L_x_7663) ;  /* 0x000004d000067945 */ /* 0x000fe80003800200 */
[----:B------:R-:W-:Y:S05]  /*26a0*/  @P1 BRA `(.L_x_7664) ;  /* 0x00000004002c1947 */ /* 0x000fea0003800000 */
[----:B------:R-:W0:Y:S01]  /*26b0*/  LDC R14, c[0x0][0x400] ;  /* 0x00010000ff0e7b82 */ /* 0x000e220000000800 */
[----:B---3--:R-:W3:Y:S01]  /*26c0*/  I2F.RP R12, R4 ;  /* 0x00000004000c7306 */ /* 0x008ee20000209400 */
[----:B------:R-:W4:Y:S06]  /*26d0*/  LDCU UR4, c[0x0][0x3fc] ;  /* 0x00007f80ff0477ac */ /* 0x000f2c0008000800 */
[----:B--2---:R-:W2:Y:S01]  /*26e0*/  LDC R11, c[0x0][0x404] ;  /* 0x00010100ff0b7b82 */ /* 0x004ea20000000800 */
[----:B---3--:R-:W1:Y:S01]  /*26f0*/  MUFU.RCP R12, R12 ;  /* 0x0000000c000c7308 */ /* 0x008e620000001000 */
[----:B----4-:R-:W-:-:S02]  /*2700*/  IADD3 R7, PT, PT, R7, -UR4, RZ ;  /* 0x8000000407077c10 */ /* 0x010fc4000fffe0ff */
[----:B0-----:R-:W-:Y:S02]  /*2710*/  IABS R0, R14 ;  /* 0x0000000e00007213 */ /* 0x001fe40000000000 */
[----:B------:R-:W-:-:S03]  /*2720*/  ISETP.NE.AND P1, PT, R14, RZ, PT ;  /* 0x000000ff0e00720c */ /* 0x000fc60003f25270 */
[----:B------:R-:W0:Y:S01]  /*2730*/  I2F.RP R13, R0 ;  /* 0x00000000000d7306 */ /* 0x000e220000209400 */
[----:B--2---:R-:W-:Y:S02]  /*2740*/  ISETP.NE.AND P2, PT, R11, RZ, PT ;  /* 0x000000ff0b00720c */ /* 0x004fe40003f45270 */
[----:B-1----:R-:W-:-:S05]  /*2750*/  IADD3 R8, PT, PT, R12, 0xffffffe, RZ ;  /* 0x0ffffffe0c087810 */ /* 0x002fca0007ffe0ff */
[----:B------:R1:W2:Y:S08]  /*2760*/  F2I.FTZ.U32.TRUNC.NTZ R9, R8 ;  /* 0x0000000800097305 */ /* 0x0002b0000021f000 */
[----:B0-----:R-:W0:Y:S01]  /*2770*/  MUFU.RCP R13, R13 ;  /* 0x0000000d000d7308 */ /* 0x001e220000001000 */
[----:B-1----:R-:W-:Y:S02]  /*2780*/  HFMA2 R8, -RZ, RZ, 0, 0 ;  /* 0x00000000ff087431 */ /* 0x002fe400000001ff */
[----:B--2---:R-:W-:Y:S01]  /*2790*/  IMAD.MOV R15, RZ, RZ, -R9 ;  /* 0x000000ffff0f7224 */ /* 0x004fe200078e0a09 */
[----:B0-----:R-:W-:-:S03]  /*27a0*/  IADD3 R2, PT, PT, R13, 0xffffffe, RZ ;  /* 0x0ffffffe0d027810 */ /* 0x001fc60007ffe0ff */
[----:B------:R-:W-:Y:S01]  /*27b0*/  IMAD R13, R15, R4, RZ ;  /* 0x000000040f0d7224 */ /* 0x000fe200078e02ff */
[----:B------:R0:W1:Y:S03]  /*27c0*/  F2I.FTZ.U32.TRUNC.NTZ R3, R2 ;  /* 0x0000000200037305 */ /* 0x000066000021f000 */
[----:B------:R-:W-:Y:S01]  /*27d0*/  IMAD.HI.U32 R8, R9, R13, R8 ;  /* 0x0000000d09087227 */ /* 0x000fe200078e0008 */
[----:B------:R-:W-:-:S03]  /*27e0*/  IABS R9, R11 ;  /* 0x0000000b00097213 */ /* 0x000fc60000000000 */
[----:B0-----:R-:W-:Y:S01]  /*27f0*/  IMAD.MOV.U32 R2, RZ, RZ, RZ ;  /* 0x000000ffff027224 */ /* 0x001fe200078e00ff */
[----:B-1----:R-:W-:-:S05]  /*2800*/  IADD3 R21, PT, PT, RZ, -R3, RZ ;  /* 0x80000003ff157210 */ /* 0x002fca0007ffe0ff */
[----:B------:R-:W-:-:S04]  /*2810*/  IMAD R15, R21, R0, RZ ;  /* 0x00000000150f7224 */ /* 0x000fc800078e02ff */
[----:B------:R-:W-:Y:S01]  /*2820*/  IMAD.HI.U32 R2, R3, R15, R2 ;  /* 0x0000000f03027227 */ /* 0x000fe200078e0002 */
[----:B------:R-:W-:-:S07]  /*2830*/  MOV R3, R9 ;  /* 0x0000000900037202 */ /* 0x000fce0000000f00 */
.L_x_7666:
        /* <DEDUP_REMOVED lines=34> */
.L_x_7665:
        /* <DEDUP_REMOVED lines=16> */
.L_x_7664:
[----:B------:R-:W-:Y:S05]  /*2b60*/  BSYNC.RECONVERGENT B6 ;  /* 0x0000000000067941 */ /* 0x000fea0003800200 */
.L_x_7663:
[----:B------:R-:W-:Y:S01]  /*2b70*/  UMOV UR4, 0xffffffff ;  /* 0xffffffff00047882 */ /* 0x000fe20000000000 */
[----:B------:R-:W-:Y:S02]  /*2b80*/  SHF.R.U32.HI R29, RZ, 0x5, R18 ;  /* 0x00000005ff1d7819 */ /* 0x000fe40000011612 */
[----:B------:R-:W-:Y:S01]  /*2b90*/  LOP3.LUT R28, R18, 0x1f, RZ, 0xc0, !PT ;  /* 0x0000001f121c7812 */ /* 0x000fe200078ec0ff */
[----:B------:R-:W-:Y:S06]  /*2ba0*/  BRA.DIV UR4, `(.L_x_7667) ;  /* 0x0000000e04187947 */ /* 0x000fec000b800000 */
[----:B------:R-:W-:Y:S01]  /*2bb0*/  HFMA2 R30, -RZ, RZ, 0, 0 ;  /* 0x00000000ff1e7431 */ /* 0x000fe200000001ff */
[----:B--2---:R-:W-:Y:S01]  /*2bc0*/  MOV R2, RZ ;  /* 0x000000ff00027202 */ /* 0x004fe20000000f00 */
[----:B------:R-:W-:Y:S01]  /*2bd0*/  HFMA2 R6, -RZ, RZ, 0, 0 ;  /* 0x00000000ff067431 */ /* 0x000fe200000001ff */
[----:B-1-3--:R-:W-:Y:S01]  /*2be0*/  MOV R8, RZ ;  /* 0x000000ff00087202 */ /* 0x00afe20000000f00 */
[----:B------:R-:W-:Y:S01]  /*2bf0*/  HFMA2 R20, -RZ, RZ, 0, 0 ;  /* 0x00000000ff147431 */ /* 0x000fe200000001ff */
[----:B------:R-:W-:Y:S01]  /*2c00*/  MOV R24, RZ ;  /* 0x000000ff00187202 */ /* 0x000fe20000000f00 */
[----:B------:R-:W-:Y:S02]  /*2c10*/  IMAD.MOV.U32 R4, RZ, RZ, RZ ;  /* 0x000000ffff047224 */ /* 0x000fe400078e00ff */
        /* <DEDUP_REMOVED lines=31> */
.L_x_7702:
        /* <DEDUP_REMOVED lines=31> */
.L_x_7669:
[----:B------:R-:W-:Y:S05]  /*3000*/  BSYNC.RECONVERGENT B0 ;  /* 0x0000000000007941 */ /* 0x000fea0003800200 */
.L_x_7668:
        /* <DEDUP_REMOVED lines=23> */
.L_x_7671:
[----:B------:R-:W-:Y:S05]  /*3180*/  BSYNC.RECONVERGENT B0 ;  /* 0x0000000000007941 */ /* 0x000fea0003800200 */
.L_x_7670:
        /* <DEDUP_REMOVED lines=13> */
.L_x_7673:
[----:B------:R-:W-:Y:S05]  /*3260*/  BSYNC.RECONVERGENT B0 ;  /* 0x0000000000007941 */ /* 0x000fea0003800200 */
.L_x_7672:
        /* <DEDUP_REMOVED lines=23> */
.L_x_7675:
[----:B------:R-:W-:Y:S05]  /*33e0*/  BSYNC.RECONVERGENT B0 ;  /* 0x0000000000007941 */ /* 0x000fea0003800200 */
.L_x_7674:
        /* <DEDUP_REMOVED lines=24> */
.L_x_7638:
        /* <DEDUP_REMOVED lines=16> */
.L_x_7676:
[----:B------:R-:W-:Y:S05]  /*3670*/  EXIT ;  /* 0x000000000000794d */ /* 0x000fea0003800000 */
.L_x_7640:
[----:B------:R-:W-:Y:S01]  /*3680*/  HFMA2 R12, -RZ, RZ, 0, 9.5367431640625e-07 ;  /* 0x00000010ff0c7431 */ /* 0x000fe200000001ff */
[----:B------:R-:W-:Y:S01]  /*3690*/  MOV R11, 0x1f ;  /* 0x0000001f000b7802 */ /* 0x000fe20000000f00 */
[----:B------:R-:W-:-:S07]  /*36a0*/  IMAD.MOV.U32 R15, RZ, RZ, -0x1 ;  /* 0xffffffffff0f7424 */ /* 0x000fce00078e00ff */
[----:B------:R-:W-:Y:S05]  /*36b0*/  WARPSYNC.COLLECTIVE R15, `(.L_x_7677) ;  /* 0x000000000f087348 */ /* 0x000fea0003c00000 */
[----:B------:R0:W1:Y:S02]  /*36c0*/  SHFL.BFLY P6, R14, R13, R12, R11 ;  /* 0x0c00000c0d0e7389 */ /* 0x00006400000c000b */
[----:B01----:R-:W-:Y:S05]  /*36d0*/  ENDCOLLECTIVE ;  /* 0x000000000000791b */ /* 0x003fea0003800000 */
.L_x_7677:
[----:B------:R-:W-:Y:S01]  /*36e0*/  HFMA2 R12, -RZ, RZ, 0, 4.76837158203125e-07 ;  /* 0x00000008ff0c7431 */ /* 0x000fe200000001ff */
[----:B------:R-:W-:-:S04]  /*36f0*/  FMNMX.FTZ R0, R14, -3.40282346638528859812e+38, !PT ;  /* 0xff7fffff0e007809 */ /* 0x000fc80007810000 */
[----:B------:R-:W-:-:S07]  /*3700*/  MOV R13, R0 ;  /* 0x00000000000d7202 */ /* 0x000fce0000000f00 */
[----:B------:R-:W-:Y:S05]  /*3710*/  WARPSYNC.COLLECTIVE R15, `(.L_x_7678) ;  /* 0x000000000f087348 */ /* 0x000fea0003c00000 */
[----:B------:R0:W1:Y:S02]  /*3720*/  SHFL.BFLY P6, R14, R13, R12, R11 ;  /* 0x0c00000c0d0e7389 */ /* 0x00006400000c000b */
[----:B01----:R-:W-:Y:S05]  /*3730*/  ENDCOLLECTIVE ;  /* 0x000000000000791b */ /* 0x003fea0003800000 */
.L_x_7678:
[----:B------:R-:W-:Y:S02]  /*3740*/  MOV R12, 0x4 ;  /* 0x00000004000c7802 */ /* 0x000fe40000000f00 */
[----:B------:R-:W-:-:S05]  /*3750*/  FMNMX.FTZ R2, R0, R14, !PT ;  /* 0x0000000e00027209 */ /* 0x000fca0007810000 */
[----:B------:R-:W-:-:S07]  /*3760*/  IMAD.MOV.U32 R13, RZ, RZ, R2 ;  /* 0x000000ffff0d7224 */ /* 0x000fce00078e0002 */
[----:B------:R-:W-:Y:S05]  /*3770*/  WARPSYNC.COLLECTIVE R15, `(.L_x_7679) ;  /* 0x000000000f087348 */ /* 0x000fea0003c00000 */
[----:B------:R0:W1:Y:S02]  /*3780*/  SHFL.BFLY P6, R14, R13, R12, R11 ;  /* 0x0c00000c0d0e7389 */ /* 0x00006400000c000b */
[----:B01----:R-:W-:Y:S05]  /*3790*/  ENDCOLLECTIVE ;  /* 0x000000000000791b */ /* 0x003fea0003800000 */
.L_x_7679:
[----:B------:R-:W-:Y:S01]  /*37a0*/  IMAD.MOV.U32 R12, RZ, RZ, 0x2 ;  /* 0x00000002ff0c7424 */ /* 0x000fe200078e00ff */
[----:B------:R-:W-:-:S04]  /*37b0*/  FMNMX.FTZ R3, R2, R14, !PT ;  /* 0x0000000e02037209 */ /* 0x000fc80007810000 */
[----:B------:R-:W-:-:S07]  /*37c0*/  MOV R13, R3 ;  /* 0x00000003000d7202 */ /* 0x000fce0000000f00 */
[----:B------:R-:W-:Y:S05]  /*37d0*/  WARPSYNC.COLLECTIVE R15, `(.L_x_7680) ;  /* 0x000000000f087348 */ /* 0x000fea0003c00000 */
[----:B------:R0:W1:Y:S02]  /*37e0*/  SHFL.BFLY P6, R14, R13, R12, R11 ;  /* 0x0c00000c0d0e7389 */ /* 0x00006400000c000b */
[----:B01----:R-:W-:Y:S05]  /*37f0*/  ENDCOLLECTIVE ;  /* 0x000000000000791b */ /* 0x003fea0003800000 */
.L_x_7680:
[----:B------:R-:W-:Y:S05]  /*3800*/  BRA `(.L_x_7681) ;  /* 0xffffffd000ec7947 */ /* 0x000fea000383ffff */
.L_x_7667:
[----:B--23--:R-:W-:Y:S01]  /*3810*/  HFMA2 R13, -RZ, RZ, 0, 0 ;  /* 0x00000000ff0d7431 */ /* 0x00cfe200000001ff */
[----:B------:R-:W-:Y:S01]  /*3820*/  MOV R12, 0x2 ;  /* 0x00000002000c7802 */ /* 0x000fe20000000f00 */
[----:B------:R-:W-:Y:S01]  /*3830*/  IMAD.MOV.U32 R11, RZ, RZ, 0x1f ;  /* 0x0000001fff0b7424 */ /* 0x000fe200078e00ff */
[----:B------:R-:W-:-:S07]  /*3840*/  MOV R15, 0xffffffff ;  /* 0xffffffff000f7802 */ /* 0x000fce0000000f00 */
[----:B01----:R-:W-:Y:S05]  /*3850*/  WARPSYNC.COLLECTIVE R15, `(.L_x_7682) ;  /* 0x000000000f087348 */ /* 0x003fea0003c00000 */
[----:B------:R2:W3:Y:S02]  /*3860*/  SHFL.BFLY P6, R14, R13, R12, R11 ;  /* 0x0c00000c0d0e7389 */ /* 0x0004e400000c000b */
[----:B0123--:R-:W-:Y:S05]  /*3870*/  ENDCOLLECTIVE ;  /* 0x000000000000791b */ /* 0x00ffea0003800000 */
.L_x_7682:
[----:B------:R-:W-:Y:S01]  /*3880*/  HFMA2 R12, -RZ, RZ, 0, 5.9604644775390625e-08 ;  /* 0x00000001ff0c7431 */ /* 0x000fe200000001ff */
[----:B------:R-:W-:-:S05]  /*3890*/  MOV R30, R14 ;  /* 0x0000000e001e7202 */ /* 0x000fca0000000f00 */
[----:B------:R-:W-:-:S04]  /*38a0*/  FADD.FTZ R30, RZ, R30 ;  /* 0x0000001eff1e7221 */ /* 0x000fc80000010000 */
[----:B------:R-:W-:-:S07]  /*38b0*/  IMAD.MOV.U32 R13, RZ, RZ, R30 ;  /* 0x000000ffff0d7224 */ /* 0x000fce00078e001e */
[----:B------:R-:W-:Y:S05]  /*38c0*/  WARPSYNC.COLLECTIVE R15, `(.L_x_7683) ;  /* 0x000000000f087348 */ /* 0x000fea0003c00000 */
[----:B------:R0:W1:Y:S02]  /*38d0*/  SHFL.BFLY P6, R14, R13, R12, R11 ;  /* 0x0c00000c0d0e7389 */ /* 0x00006400000c000b */
[----:B01----:R-:W-:Y:S05]  /*38e0*/  ENDCOLLECTIVE ;  /* 0x000000000000791b */ /* 0x003fea0003800000 */
.L_x_7683:
[----:B------:R-:W-:Y:S02]  /*38f0*/  IMAD.MOV.U32 R13, RZ, RZ, RZ ;  /* 0x000000ffff0d7224 */ /* 0x000fe400078e00ff */
[----:B------:R-:W-:Y:S01]  /*3900*/  HFMA2 R12, -RZ, RZ, 0, 1.1920928955078125e-07 ;  /* 0x00000002ff0c7431 */ /* 0x000fe200000001ff */
[----:B------:R-:W-:-:S07]  /*3910*/  MOV R0, R14 ;  /* 0x0000000e00007202 */ /* 0x000fce0000000f00 */
[----:B------:R-:W-:Y:S05]  /*3920*/  WARPSYNC.COLLECTIVE R15, `(.L_x_7684) ;  /* 0x000000000f087348 */ /* 0x000fea0003c00000 */
[----:B------:R0:W1:Y:S02]  /*3930*/  SHFL.BFLY P6, R14, R13, R12, R11 ;  /* 0x0c00000c0d0e7389 */ /* 0x00006400000c000b */
[----:B01----:R-:W-:Y:S05]  /*3940*/  ENDCOLLECTIVE ;  /* 0x000000000000791b */ /* 0x003fea0003800000 */
.L_x_7684:
        /* <DEDUP_REMOVED lines=8> */
.L_x_7685:
[----:B------:R-:W-:Y:S02]  /*39d0*/  IMAD.MOV.U32 R13, RZ, RZ, RZ ;  /* 0x000000ffff0d7224 */ /* 0x000fe400078e00ff */
[----:B------:R-:W-:Y:S01]  /*39e0*/  HFMA2 R12, -RZ, RZ, 0, 1.1920928955078125e-07 ;  /* 0x00000002ff0c7431 */ /* 0x000fe200000001ff */
[----:B------:R-:W-:-:S07]  /*39f0*/  MOV R3, R14 ;  /* 0x0000000e00037202 */ /* 0x000fce0000000f00 */
[----:B------:R-:W-:Y:S05]  /*3a00*/  WARPSYNC.COLLECTIVE R15, `(.L_x_7686) ;  /* 0x000000000f087348 */ /* 0x000fea0003c00000 */
[----:B------:R0:W1:Y:S02]  /*3a10*/  SHFL.BFLY P6, R14, R13, R12, R11 ;  /* 0x0c00000c0d0e7389 */ /* 0x00006400000c000b */
[----:B01----:R-:W-:Y:S05]  /*3a20*/  ENDCOLLECTIVE ;  /* 0x000000000000791b */ /* 0x003fea0003800000 */
.L_x_7686:
        /* <DEDUP_REMOVED lines=8> */
.L_x_7687:
[----:B------:R-:W-:Y:S02]  /*3ab0*/  IMAD.MOV.U32 R13, RZ, RZ, RZ ;  /* 0x000000ffff0d7224 */ /* 0x000fe400078e00ff */
[----:B------:R-:W-:Y:S01]  /*3ac0*/  HFMA2 R12, -RZ, RZ, 0, 1.1920928955078125e-07 ;  /* 0x00000002ff0c7431 */ /* 0x000fe200000001ff */
[----:B------:R-:W-:-:S07]  /*3ad0*/  MOV R5, R14 ;  /* 0x0000000e00057202 */ /* 0x000fce0000000f00 */
[----:B------:R-:W-:Y:S05]  /*3ae0*/  WARPSYNC.COLLECTIVE R15, `(.L_x_7688) ;  /* 0x000000000f087348 */ /* 0x000fea0003c00000 */
[----:B------:R0:W1:Y:S02]  /*3af0*/  SHFL.BFLY P6, R14, R13, R12, R11 ;  /* 0x0c00000c0d0e7389 */ /* 0x00006400000c000b */
[----:B01----:R-:W-:Y:S05]  /*3b00*/  ENDCOLLECTIVE ;  /* 0x000000000000791b */ /* 0x003fea0003800000 */
.L_x_7688:
        /* <DEDUP_REMOVED lines=8> */
.L_x_7689:
[----:B------:R-:W-:Y:S02]  /*3b90*/  IMAD.MOV.U32 R13, RZ, RZ, RZ ;  /* 0x000000ffff0d7224 */ /* 0x000fe400078e00ff */
[----:B------:R-:W-:Y:S01]  /*3ba0*/  HFMA2 R12, -RZ, RZ, 0, 1.1920928955078125e-07 ;  /* 0x00000002ff0c7431 */ /* 0x000fe200000001ff */
[----:B------:R-:W-:-:S07]  /*3bb0*/  MOV R7, R14 ;  /* 0x0000000e00077202 */ /* 0x000fce0000000f00 */
[----:B------:R-:W-:Y:S05]  /*3bc0*/  WARPSYNC.COLLECTIVE R15, `(.L_x_7690) ;  /* 0x000000000f087348 */ /* 0x000fea0003c00000 */
[----:B------:R0:W1:Y:S02]  /*3bd0*/  SHFL.BFLY P6, R14, R13, R12, R11 ;  /* 0x0c00000c0d0e7389 */ /* 0x00006400000c000b */
[----:B01----:R-:W-:Y:S05]  /*3be0*/  ENDCOLLECTIVE ;  /* 0x000000000000791b */ /* 0x003fea0003800000 */
.L_x_7690:
        /* <DEDUP_REMOVED lines=8> */
.L_x_7691:
[----:B------:R-:W-:Y:S02]  /*3c70*/  IMAD.MOV.U32 R13, RZ, RZ, RZ ;  /* 0x000000ffff0d7224 */ /* 0x000fe400078e00ff */
[----:B------:R-:W-:Y:S01]  /*3c80*/  HFMA2 R12, -RZ, RZ, 0, 1.1920928955078125e-07 ;  /* 0x00000002ff0c7431 */ /* 0x000fe200000001ff */
[----:B------:R-:W-:-:S07]  /*3c90*/  MOV R9, R14 ;  /* 0x0000000e00097202 */ /* 0x000fce0000000f00 */
[----:B------:R-:W-:Y:S05]  /*3ca0*/  WARPSYNC.COLLECTIVE R15, `(.L_x_7692) ;  /* 0x000000000f087348 */ /* 0x000fea0003c00000 */
[----:B------:R0:W1:Y:S02]  /*3cb0*/  SHFL.BFLY P6, R14, R13, R12, R11 ;  /* 0x0c00000c0d0e7389 */ /* 0x00006400000c000b */
[----:B01----:R-:W-:Y:S05]  /*3cc0*/  ENDCOLLECTIVE ;  /* 0x000000000000791b */ /* 0x003fea0003800000 */
.L_x_7692:
        /* <DEDUP_REMOVED lines=8> */
.L_x_7693:
[----:B------:R-:W-:Y:S02]  /*3d50*/  IMAD.MOV.U32 R13, RZ, RZ, RZ ;  /* 0x000000ffff0d7224 */ /* 0x000fe400078e00ff */
[----:B------:R-:W-:Y:S01]  /*3d60*/  HFMA2 R12, -RZ, RZ, 0, 1.1920928955078125e-07 ;  /* 0x00000002ff0c7431 */ /* 0x000fe200000001ff */
[----:B------:R-:W-:-:S07]  /*3d70*/  MOV R21, R14 ;  /* 0x0000000e00157202 */ /* 0x000fce0000000f00 */
[----:B------:R-:W-:Y:S05]  /*3d80*/  WARPSYNC.COLLECTIVE R15, `(.L_x_7694) ;  /* 0x000000000f087348 */ /* 0x000fea0003c00000 */
[----:B------:R0:W1:Y:S02]  /*3d90*/  SHFL.BFLY P6, R14, R13, R12, R11 ;  /* 0x0c00000c0d0e7389 */ /* 0x00006400000c000b */
[----:B01----:R-:W-:Y:S05]  /*3da0*/  ENDCOLLECTIVE ;  /* 0x000000000000791b */ /* 0x003fea0003800000 */
.L_x_7694:
        /* <DEDUP_REMOVED lines=8> */
.L_x_7695:
[----:B------:R-:W-:Y:S02]  /*3e30*/  IMAD.MOV.U32 R13, RZ, RZ, RZ ;  /* 0x000000ffff0d7224 */ /* 0x000fe400078e00ff */
[----:B------:R-:W-:Y:S01]  /*3e40*/  HFMA2 R12, -RZ, RZ, 0, 1.1920928955078125e-07 ;  /* 0x00000002ff0c7431 */ /* 0x000fe200000001ff */
[----:B------:R-:W-:-:S07]  /*3e50*/  MOV R23, R14 ;  /* 0x0000000e00177202 */ /* 0x000fce0000000f00 */
[----:B------:R-:W-:Y:S05]  /*3e60*/  WARPSYNC.COLLECTIVE R15, `(.L_x_7696) ;  /* 0x000000000f087348 */ /* 0x000fea0003c00000 */
[----:B------:R0:W1:Y:S02]  /*3e70*/  SHFL.BFLY P6, R14, R13, R12, R11 ;  /* 0x0c00000c0d0e7389 */ /* 0x00006400000c000b */
[----:B01----:R-:W-:Y:S05]  /*3e80*/  ENDCOLLECTIVE ;  /* 0x000000000000791b */ /* 0x003fea0003800000 */
.L_x_7696:
        /* <DEDUP_REMOVED lines=8> */
.L_x_7697:
[----:B------:R-:W-:Y:S02]  /*3f10*/  IMAD.MOV.U32 R13, RZ, RZ, RZ ;  /* 0x000000ffff0d7224 */ /* 0x000fe400078e00ff */
[----:B------:R-:W-:Y:S01]  /*3f20*/  HFMA2 R12, -RZ, RZ, 0, 1.1920928955078125e-07 ;  /* 0x00000002ff0c7431 */ /* 0x000fe200000001ff */
[----:B------:R-:W-:-:S07]  /*3f30*/  MOV R25, R14 ;  /* 0x0000000e00197202 */ /* 0x000fce0000000f00 */
[----:B------:R-:W-:Y:S05]  /*3f40*/  WARPSYNC.COLLECTIVE R15, `(.L_x_7698) ;  /* 0x000000000f087348 */ /* 0x000fea0003c00000 */
[----:B------:R0:W1:Y:S02]  /*3f50*/  SHFL.BFLY P6, R14, R13, R12, R11 ;  /* 0x0c00000c0d0e7389 */ /* 0x00006400000c000b */
[----:B01----:R-:W-:Y:S05]  /*3f60*/  ENDCOLLECTIVE ;  /* 0x000000000000791b */ /* 0x003fea0003800000 */
.L_x_7698:
[----:B------:R-:W-:Y:S01]  /*3f70*/  FADD.FTZ R24, R24, R25 ;  /* 0x0000001918187221 */ /* 0x000fe20000010000 */
[----:B------:R-:W-:Y:S02]  /*3f80*/  IMAD.MOV.U32 R12, RZ, RZ, 0x1 ;  /* 0x00000001ff0c7424 */ /* 0x000fe400078e00ff */
[----:B------:R-:W-:-:S05]  /*3f90*/  FADD.FTZ R26, RZ, R14 ;  /* 0x0000000eff1a7221 */ /* 0x000fca0000010000 */
[----:B------:R-:W-:-:S07]  /*3fa0*/  MOV R13, R26 ;  /* 0x0000001a000d7202 */ /* 0x000fce0000000f00 */
[----:B------:R-:W-:Y:S05]  /*3fb0*/  WARPSYNC.COLLECTIVE R15, `(.L_x_7699) ;  /* 0x000000000f087348 */ /* 0x000fea0003c00000 */
[----:B------:R0:W1:Y:S02]  /*3fc0*/  SHFL.BFLY P6, R14, R13, R12, R11 ;  /* 0x0c00000c0d0e7389 */ /* 0x00006400000c000b */
[----:B01----:R-:W-:Y:S05]  /*3fd0*/  ENDCOLLECTIVE ;  /* 0x000000000000791b */ /* 0x003fea0003800000 */
.L_x_7699:
[----:B------:R-:W-:Y:S02]  /*3fe0*/  HFMA2 R13, -RZ, RZ, 0, 0 ;  /* 0x00000000ff0d7431 */ /* 0x000fe400000001ff */
[----:B------:R-:W-:Y:S01]  /*3ff0*/  IMAD.MOV.U32 R12, RZ, RZ, 0x2 ;  /* 0x00000002ff0c7424 */ /* 0x000fe200078e00ff */
[----:B------:R-:W-:-:S07]  /*4000*/  MOV R27, R14 ;  /* 0x0000000e001b7202 */ /* 0x000fce0000000f00 */
[----:B------:R-:W-:Y:S05]  /*4010*/  WARPSYNC.COLLECTIVE R15, `(.L_x_7700) ;  /* 0x000000000f087348 */ /* 0x000fea0003c00000 */
[----:B------:R0:W1:Y:S02]  /*4020*/  SHFL.BFLY P6, R14, R13, R12, R11 ;  /* 0x0c00000c0d0e7389 */ /* 0x00006400000c000b */
[----:B01----:R-:W-:Y:S05]  /*4030*/  ENDCOLLECTIVE ;  /* 0x000000000000791b */ /* 0x003fea0003800000 */
.L_x_7700:
[----:B------:R-:W-:Y:S01]  /*4040*/  FADD.FTZ R26, R26, R27 ;  /* 0x0000001b1a1a7221 */ /* 0x000fe20000010000 */
[----:B------:R-:W-:Y:S02]  /*4050*/  HFMA2 R12, -RZ, RZ, 0, 5.9604644775390625e-08 ;  /* 0x00000001ff0c7431 */ /* 0x000fe400000001ff */
[----:B------:R-:W-:-:S05]  /*4060*/  FADD.FTZ R31, RZ, R14 ;  /* 0x0000000eff1f7221 */ /* 0x000fca0000010000 */
[----:B------:R-:W-:-:S07]  /*4070*/  MOV R13, R31 ;  /* 0x0000001f000d7202 */ /* 0x000fce0000000f00 */
[----:B------:R-:W-:Y:S05]  /*4080*/  WARPSYNC.COLLECTIVE R15, `(.L_x_7701) ;  /* 0x000000000f087348 */ /* 0x000fea0003c00000 */
[----:B------:R0:W1:Y:S02]  /*4090*/  SHFL.BFLY P6, R14, R13, R12, R11 ;  /* 0x0c00000c0d0e7389 */ /* 0x00006400000c000b */
[----:B01----:R-:W-:Y:S05]  /*40a0*/  ENDCOLLECTIVE ;  /* 0x000000000000791b */ /* 0x003fea0003800000 */
.L_x_7701:
[----:B------:R-:W-:Y:S05]  /*40b0*/  BRA `(.L_x_7702) ;  /* 0xffffffec00547947 */ /* 0x000fea000383ffff */
.L_x_7703:
        /* <DEDUP_REMOVED lines=12> */
.L_x_27298:


//--------------------- .text._ZN4vllm25paged_attention_v2_kernelIfhLi64ELi16ELi128ELNS_18Fp8KVCacheDataTypeE2ELb1ELi512EEEvPfS2_PT_PKS3_PKT0_S9_ifPKiSB_iPKfiiiSD_SD_iiiii --------------------------
	.section	.text._ZN4vllm25paged_attention_v2_kernelIfhLi64ELi16ELi128ELNS_18Fp8KVCacheDataTypeE2ELb1ELi512EEEvPfS2_PT_PKS3_PKT0_S9_ifPKiSB_iPKfiiiSD_SD_iiiii,"ax",@progbits
	.align	128
        .global         _ZN4vllm25paged_attention_v2_kernelIfhLi64ELi16ELi128ELNS_18Fp8KVCacheDataTypeE2ELb1ELi512EEEvPfS2_PT_PKS3_PKT0_S9_ifPKiSB_iPKfiiiSD_SD_iiiii
        .type           _ZN4vllm25paged_attention_v2_kernelIfhLi64ELi16ELi128ELNS_18Fp8KVCacheDataTypeE2ELb1ELi512EEEvPfS2_PT_PKS3_PKT0_S9_ifPKiSB_iPKfiiiSD_SD_iiiii,@function
        .size           _ZN4vllm25paged_attention_v2_kernelIfhLi64ELi16ELi128ELNS_18Fp8KVCacheDataTypeE2ELb1ELi512EEEvPfS2_PT_PKS3_PKT0_S9_ifPKiSB_iPKfiiiSD_SD_iiiii,(.L_x_27299 - _ZN4vllm25paged_attention_v2_kernelIfhLi64ELi16ELi128ELNS_18Fp8KVCacheDataTypeE2ELb1ELi512EEEvPfS2_PT_PKS3_PKT0_S9_ifPKiSB_iPKfiiiSD_SD_iiiii)
        .other          _ZN4vllm25paged_attention_v2_kernelIfhLi64ELi16ELi128ELNS_18Fp8KVCacheDataTypeE2ELb1ELi512EEEvPfS2_PT_PKS3_PKT0_S9_ifPKiSB_iPKfiiiSD_SD_iiiii,@"STO_CUDA_ENTRY STV_DEFAULT"
_ZN4vllm25paged_attention_v2_kernelIfhLi64ELi16ELi128ELNS_18Fp8KVCacheDataTypeE2ELb1ELi512EEEvPfS2_PT_PKS3_PKT0_S9_ifPKiSB_iPKfiiiSD_SD_iiiii:
.text._ZN4vllm25paged_attention_v2_kernelIfhLi64ELi16ELi128ELNS_18Fp8KVCacheDataTypeE2ELb1ELi512EEEvPfS2_PT_PKS3_PKT0_S9_ifPKiSB_iPKfiiiSD_SD_iiiii:
        /* <DEDUP_REMOVED lines=110> */
.L_x_7704:
        /* <DEDUP_REMOVED lines=24> */
.L_x_7708:
        /* <DEDUP_REMOVED lines=41> */
.L_x_7706:
[----:B------:R-:W-:Y:S05]  /*0af0*/  BSYNC.RECONVERGENT B6 ;  /* 0x0000000000067941 */ /* 0x000fea0003800200 */
.L_x_7705:
        /* <DEDUP_REMOVED lines=12> */
.L_x_7750:
        /* <DEDUP_REMOVED lines=41> */
.L_x_7714:
        /* <DEDUP_REMOVED lines=11> */
.L_x_7713:
[----:B------:R-:W-:Y:S05]  /*0f00*/  BSYNC.RECONVERGENT B1 ;  /* 0x0000000000017941 */ /* 0x000fea0003800200 */
.L_x_7712:
        /* <DEDUP_REMOVED lines=12> */
.L_x_7717:
[----:B------:R-:W0:Y:S01]  /*0fd0*/  LDS R21, [R3+-0x400] ;  /* 0xfffc000003157984 */ /* 0x000e220000000800 */
[----:B------:R-:W-:-:S03]  /*0fe0*/  VIADD R14, R14, 0x800 ;  /* 0x000008000e0e7836 */ /* 0x000fc60000000000 */
[----:B------:R-:W1:Y:S02]  /*0ff0*/  LDS R27, [R3+-0x200] ;  /* 0xfffe0000031b7984 */ /* 0x000e640000000800 */
[----:B------:R-:W-:Y:S02]  /*1000*/  ISETP.GE.AND P4, PT, R14, R13, PT ;  /* 0x0000000d0e00720c */ /* 0x000fe40003f86270 */
        /* <DEDUP_REMOVED lines=94> */
[----:B0-----:R-:W-:Y:S01]  /*15f0*/  IADD3 R3, PT, PT, R3, 0x2000, RZ ;  /* 0x0000200003037810 */ /* 0x001fe20007ffe0ff */
[----:B------:R-:W-:Y:S06]  /*1600*/  @!P4 BRA `(.L_x_7717) ;  /* 0xfffffff80070c947 */ /* 0x000fec000383ffff */
.L_x_7716:
[----:B------:R-:W-:Y:S05]  /*1610*/  BSYNC.RECONVERGENT B1 ;  /* 0x0000000000017941 */ /* 0x000fea0003800200 */
.L_x_7715:
        /* <DEDUP_REMOVED lines=55> */
.L_x_7719:
[----:B------:R-:W-:Y:S05]  /*1990*/  BSYNC.RECONVERGENT B1 ;  /* 0x0000000000017941 */ /* 0x000fea0003800200 */
.L_x_7718:
        /* <DEDUP_REMOVED lines=26> */
.L_x_7711:
[----:B------:R-:W-:Y:S05]  /*1b40*/  BSYNC.RECONVERGENT B0 ;  /* 0x0000000000007941 */ /* 0x000fea0003800200 */
.L_x_7710:
        /* <DEDUP_REMOVED lines=41> */
.L_x_7724:
[----:B------:R-:W1:Y:S01]  /*1de0*/  LDS R15, [R13] ;  /* 0x000000000d0f7984 */ /* 0x000e620000000800 */
[----:B------:R-:W-:-:S04]  /*1df0*/  IADD3 R14, PT, PT, R14, 0x1, RZ ;  /* 0x000000010e0e7810 */ /* 0x000fc80007ffe0ff */
[----:B------:R-:W-:Y:S01]  /*1e00*/  ISETP.NE.AND P0, PT, R14, RZ, PT ;  /* 0x000000ff0e00720c */ /* 0x000fe20003f05270 */
[----:B-1----:R-:W-:-:S05]  /*1e10*/  FMUL.FTZ R20, R15, R8 ;  /* 0x000000080f147220 */ /* 0x002fca0000410000 */
[----:B------:R1:W-:Y:S02]  /*1e20*/  STS [R13], R20 ;  /* 0x000000140d007388 */ /* 0x0003e40000000800 */
[----:B-1----:R-:W-:-:S05]  /*1e30*/  VIADD R13, R13, 0x200 ;  /* 0x000002000d0d7836 */ /* 0x002fca0000000000 */
[----:B------:R-:W-:Y:S05]  /*1e40*/  @P0 BRA `(.L_x_7724) ;  /* 0xfffffffc00e40947 */ /* 0x000fea000383ffff */
.L_x_7723:
[----:B------:R-:W-:Y:S05]  /*1e50*/  BSYNC.RECONVERGENT B1 ;  /* 0x0000000000017941 */ /* 0x000fea0003800200 */
.L_x_7722:
        /* <DEDUP_REMOVED lines=12> */
.L_x_7727:
        /* <DEDUP_REMOVED lines=52> */
.L_x_7726:
[----:B------:R-:W-:Y:S05]  /*2260*/  BSYNC.RECONVERGENT B1 ;  /* 0x0000000000017941 */ /* 0x000fea0003800200 */
.L_x_7725:
        /* <DEDUP_REMOVED lines=31> */
.L_x_7729:
[----:B------:R-:W-:Y:S05]  /*2460*/  BSYNC.RECONVERGENT B1 ;  /* 0x0000000000017941 */ /* 0x000fea0003800200 */
.L_x_7728:
        /* <DEDUP_REMOVED lines=14> */
.L_x_7721:
[----:B------:R-:W-:Y:S05]  /*2550*/  BSYNC.RECONVERGENT B0 ;  /* 0x0000000000007941 */ /* 0x000fea0003800200 */
.L_x_7720:
        /* <DEDUP_REMOVED lines=18> */
.L_x_7731:
[----:B------:R-:W-:Y:S05]  /*2680*/  BSYNC.RECONVERGENT B0 ;  /* 0x0000000000007941 */ /* 0x000fea0003800200 */
.L_x_7730:
        /* <DEDUP_REMOVED lines=27> */
.L_x_7735:
        /* <DEDUP_REMOVED lines=34> */
.L_x_7734:
        /* <DEDUP_REMOVED lines=16> */
.L_x_7733:
[----:B------:R-:W-:Y:S05]  /*2b60*/  BSYNC.RECONVERGENT B6 ;  /* 0x0000000000067941 */ /* 0x000fea0003800200 */
.L_x_7732:
[----:B------:R-:W-:Y:S01]  /*2b70*/  UMOV UR4, 0xffffffff ;  /* 0xffffffff00047882 */ /* 0x000fe20000000000 */
[----:B------:R-:W-:Y:S02]  /*2b80*/  SHF.R.U32.HI R27, RZ, 0x5, R18 ;  /* 0x00000005ff1b7819 */ /* 0x000fe40000011612 */
[----:B------:R-:W-:Y:S01]  /*2b90*/  LOP3.LUT R26, R18, 0x1f, RZ, 0xc0, !PT ;  /* 0x0000001f121a7812 */ /* 0x000fe200078ec0ff */
[----:B------:R-:W-:Y:S06]  /*2ba0*/  BRA.DIV UR4, `(.L_x_7736) ;  /* 0x0000000a04d87947 */ /* 0x000fec000b800000 */
[----:B------:R-:W-:Y:S01]  /*2bb0*/  MOV R5, RZ ;  /* 0x000000ff00057202 */ /* 0x000fe20000000f00 */
[----:B0--3--:R-:W-:Y:S01]  /*2bc0*/  HFMA2 R0, -RZ, RZ, 0, 0 ;  /* 0x00000000ff007431 */ /* 0x009fe200000001ff */
[----:B------:R-:W-:Y:S01]  /*2bd0*/  MOV R24, RZ ;  /* 0x000000ff00187202 */ /* 0x000fe20000000f00 */
[----:B------:R-:W-:Y:S02]  /*2be0*/  HFMA2 R14, -RZ, RZ, 0, 0 ;  /* 0x00000000ff0e7431 */ /* 0x000fe400000001ff */
[----:B--2---:R-:W-:Y:S02]  /*2bf0*/  IMAD.MOV.U32 R9, RZ, RZ, RZ ;  /* 0x000000ffff097224 */ /* 0x004fe400078e00ff */
[----:B------:R-:W-:Y:S02]  /*2c00*/  HFMA2 R7, -RZ, RZ, 0, 0 ;  /* 0x00000000ff077431 */ /* 0x000fe400000001ff */
[----:B------:R-:W-:Y:S01]  /*2c10*/  FADD.FTZ R5, RZ, R5 ;  /* 0x00000005ff057221 */ /* 0x000fe20000010000 */
[----:B-1----:R-:W-:-:S02]  /*2c20*/  IMAD.MOV.U32 R3, RZ, RZ, RZ ;  /* 0x000000ffff037224 */ /* 0x002fc400078e00ff */
[----:B------:R-:W-:Y:S01]  /*2c30*/  FADD.FTZ R0, RZ, R0 ;  /* 0x00000000ff007221 */ /* 0x000fe20000010000 */
[----:B------:R-:W-:Y:S01]  /*2c40*/  FADD.FTZ R25, RZ, R14 ;  /* 0x0000000eff197221 */ /* 0x000fe20000010000 */
        /* <DEDUP_REMOVED lines=15> */
[----:B------:R-:W-:Y:S01]  /*2d40*/  MOV R0, R4 ;  /* 0x0000000400007202 */ /* 0x000fe20000000f00 */
[----:B--2---:R-:W-:Y:S01]  /*2d50*/  FADD.FTZ R20, R25, R20 ;  /* 0x0000001419147221 */ /* 0x004fe20000010000 */
[----:B---3--:R-:W-:Y:S01]  /*2d60*/  FADD.FTZ R23, R24, R23 ;  /* 0x0000001718177221 */ /* 0x008fe20000010000 */
[----:B----4-:R-:W-:Y:S01]  /*2d70*/  FADD.FTZ R8, R9, R8 ;  /* 0x0000000809087221 */ /* 0x010fe20000010000 */
[----:B-----5:R-:W-:Y:S01]  /*2d80*/  FADD.FTZ R6, R7, R6 ;  /* 0x0000000607067221 */ /* 0x020fe20000010000 */
[----:B------:R-:W-:-:S07]  /*2d90*/  FADD.FTZ R2, R3, R2 ;  /* 0x0000000203027221 */ /* 0x000fce0000010000 */
.L_x_7767:
[C---:B------:R-:W-:Y:S01]  /*2da0*/  LOP3.LUT P0, RZ, R18.reuse, 0x3, RZ, 0xc0, !PT ;  /* 0x0000000312ff7812 */ /* 0x040fe2000780c0ff */
[----:B------:R-:W-:Y:S05]  /*2db0*/  WARPSYNC.ALL ;  /* 0x0000000000007948 */ /* 0x000fea0003800000 */
[----:B------:R-:W-:Y:S01]  /*2dc0*/  LOP3.LUT R3, R18, 0x3c0, RZ, 0xc0, !PT ;  /* 0x000003c012037812 */ /* 0x000fe200078ec0ff */
[----:B------:R-:W-:Y:S01]  /*2dd0*/  BAR.SYNC.DEFER_BLOCKING 0x0 ;  /* 0x0000000000007b1d */ /* 0x000fe20000010000 */
[----:B------:R-:W-:Y:S01]  /*2de0*/  SHF.R.U32.HI R26, RZ, 0x2, R26 ;  /* 0x00000002ff1a7819 */ /* 0x000fe2000001161a */
[----:B0-----:R-:W-:Y:S01]  /*2df0*/  FADD.FTZ R10, R10, R14 ;  /* 0x0000000e0a0a7221 */ /* 0x001fe20000010000 */
        /* <DEDUP_REMOVED lines=17> */
.L_x_7738:
[----:B------:R-:W-:Y:S05]  /*2f10*/  BSYNC.RECONVERGENT B0 ;  /* 0x0000000000007941 */ /* 0x000fea0003800200 */
.L_x_7737:
        /* <DEDUP_REMOVED lines=29> */
.L_x_7740:
[----:B------:R-:W-:Y:S05]  /*30f0*/  BSYNC.RECONVERGENT B0 ;  /* 0x0000000000007941 */ /* 0x000fea0003800200 */
.L_x_7739:
        /* <DEDUP_REMOVED lines=12> */
.L_x_7742:
[----:B------:R-:W-:Y:S05]  /*31c0*/  BSYNC.RECONVERGENT B0 ;  /* 0x0000000000007941 */ /* 0x000fea0003800200 */
.L_x_7741:
        /* <DEDUP_REMOVED lines=19> */
.L_x_7744:
[----:B------:R-:W-:Y:S05]  /*3300*/  BSYNC.RECONVERGENT B0 ;  /* 0x0000000000007941 */ /* 0x000fea0003800200 */
.L_x_7743:
        /* <DEDUP_REMOVED lines=12> */
[----:B0-----:R-:W-:-:S05]  /*33d0*/  LEA.HI.X R5, R3, UR5, R12, 0x2, P0 ;  /* 0x0000000503057c11 */ /* 0x001fca00080f140c */
        /* <DEDUP_REMOVED lines=9> */
.L_x_7707:
        /* <DEDUP_REMOVED lines=16> */
.L_x_7745:
[----:B------:R-:W-:Y:S05]  /*3570*/  EXIT ;  /* 0x000000000000794d */ /* 0x000fea0003800000 */
.L_x_7709:
[----:B------:R-:W-:Y:S02]  /*3580*/  IMAD.MOV.U32 R12, RZ, RZ, 0x10 ;  /* 0x00000010ff0c7424 */ /* 0x000fe400078e00ff */
[----:B------:R-:W-:Y:S01]  /*3590*/  HFMA2 R11, -RZ, RZ, 0, 1.847743988037109375e-06 ;  /* 0x0000001fff0b7431 */ /* 0x000fe200000001ff */
[----:B------:R-:W-:-:S07]  /*35a0*/  MOV R15, 0xffffffff ;  /* 0xffffffff000f7802 */ /* 0x000fce0000000f00 */
[----:B------:R-:W-:Y:S05]  /*35b0*/  WARPSYNC.COLLECTIVE R15, `(.L_x_7746) ;  /* 0x000000000f087348 */ /* 0x000fea0003c00000 */
[----:B------:R0:W1:Y:S02]  /*35c0*/  SHFL.BFLY P6, R14, R13, R12, R11 ;  /* 0x0c00000c0d0e7389 */ /* 0x00006400000c000b */
[----:B01----:R-:W-:Y:S05]  /*35d0*/  ENDCOLLECTIVE ;  /* 0x000000000000791b */ /* 0x003fea0003800000 */
.L_x_7746:
[----:B------:R-:W-:Y:S01]  /*35e0*/  HFMA2 R12, -RZ, RZ, 0, 4.76837158203125e-07 ;  /* 0x00000008ff0c7431 */ /* 0x000fe200000001ff */
[----:B------:R-:W-:-:S05]  /*35f0*/  FMNMX.FTZ R0, R14, -3.40282346638528859812e+38, !PT ;  /* 0xff7fffff0e007809 */ /* 0x000fca0007810000 */
[----:B------:R-:W-:-:S07]  /*3600*/  IMAD.MOV.U32 R13, RZ, RZ, R0 ;  /* 0x000000ffff0d7224 */ /* 0x000fce00078e0000 */
[----:B------:R-:W-:Y:S05]  /*3610*/  WARPSYNC.COLLECTIVE R15, `(.L_x_7747) ;  /* 0x000000000f087348 */ /* 0x000fea0003c00000 */
[----:B------:R0:W1:Y:S02]  /*3620*/  SHFL.BFLY P6, R14, R13, R12, R11 ;  /* 0x0c00000c0d0e7389 */ /* 0x00006400000c000b */
[----:B01----:R-:W-:Y:S05]  /*3630*/  ENDCOLLECTIVE ;  /* 0x000000000000791b */ /* 0x003fea0003800000 */
.L_x_7747:
[----:B------:R-:W-:Y:S01]  /*3640*/  IMAD.MOV.U32 R12, RZ, RZ, 0x4 ;  /* 0x00000004ff0c7424 */ /* 0x000fe200078e00ff */
[----:B------:R-:W-:-:S04]  /*3650*/  FMNMX.FTZ R2, R0, R14, !PT ;  /* 0x0000000e00027209 */ /* 0x000fc80007810000 */
[----:B------:R-:W-:-:S07]  /*3660*/  MOV R13, R2 ;  /* 0x00000002000d7202 */ /* 0x000fce0000000f00 */
[----:B------:R-:W-:Y:S05]  /*3670*/  WARPSYNC.COLLECTIVE R15, `(.L_x_7748) ;  /* 0x000000000f087348 */ /* 0x000fea0003c00000 */
[----:B------:R0:W1:Y:S02]  /*3680*/  SHFL.BFLY P6, R14, R13, R12, R11 ;  /* 0x0c00000c0d0e7389 */ /* 0x00006400000c000b */
[----:B01----:R-:W-:Y:S05]  /*3690*/  ENDCOLLECTIVE ;  /* 0x000000000000791b */ /* 0x003fea0003800000 */
.L_x_7748:
[----:B------:R-:W-:Y:S01]  /*36a0*/  HFMA2 R12, -RZ, RZ, 0, 1.1920928955078125e-07 ;  /* 0x00000002ff0c7431 */ /* 0x000fe200000001ff */
[----:B------:R-:W-:-:S04]  /*36b0*/  FMNMX.FTZ R3, R2, R14, !PT ;  /* 0x0000000e02037209 */ /* 0x000fc80007810000 */
[----:B------:R-:W-:-:S07]  /*36c0*/  MOV R13, R3 ;  /* 0x00000003000d7202 */ /* 0x000fce0000000f00 */
[----:B------:R-:W-:Y:S05]  /*36d0*/  WARPSYNC.COLLECTIVE R15, `(.L_x_7749) ;  /* 0x000000000f087348 */ /* 0x000fea0003c00000 */
[----:B------:R0:W1:Y:S02]  /*36e0*/  SHFL.BFLY P6, R14, R13, R12, R11 ;  /* 0x0c00000c0d0e7389 */ /* 0x00006400000c000b */
[----:B01----:R-:W-:Y:S05]  /*36f0*/  ENDCOLLECTIVE ;  /* 0x000000000000791b */ /* 0x003fea0003800000 */
.L_x_7749:
[----:B------:R-:W-:Y:S05]  /*3700*/  BRA `(.L_x_7750) ;  /* 0xffffffd4002c7947 */ /* 0x000fea000383ffff */
.L_x_7736:
[----:B--23--:R-:W-:Y:S01]  /*3710*/  IMAD.MOV.U32 R13, RZ, RZ, RZ ;  /* 0x000000ffff0d7224 */ /* 0x00cfe200078e00ff */
[----:B------:R-:W-:Y:S01]  /*3720*/  MOV R12, 0x2 ;  /* 0x00000002000c7802 */ /* 0x000fe20000000f00 */
[----:B------:R-:W-:Y:S02]  /*3730*/  HFMA2 R11, -RZ, RZ, 0, 1.847743988037109375e-06 ;  /* 0x0000001fff0b7431 */ /* 0x000fe400000001ff */
[----:B------:R-:W-:-:S07]  /*3740*/  IMAD.MOV.U32 R15, RZ, RZ, -0x1 ;  /* 0xffffffffff0f7424 */ /* 0x000fce00078e00ff */
[----:B01----:R-:W-:Y:S05]  /*3750*/  WARPSYNC.COLLECTIVE R15, `(.L_x_7751) ;  /* 0x000000000f087348 */ /* 0x003fea0003c00000 */
[----:B------:R2:W3:Y:S02]  /*3760*/  SHFL.BFLY P6, R14, R13, R12, R11 ;  /* 0x0c00000c0d0e7389 */ /* 0x0004e400000c000b */
[----:B0123--:R-:W-:Y:S05]  /*3770*/  ENDCOLLECTIVE ;  /* 0x000000000000791b */ /* 0x00ffea0003800000 */
.L_x_7751:
[----:B------:R-:W-:Y:S02]  /*3780*/  HFMA2 R12, -RZ, RZ, 0, 5.9604644775390625e-08 ;  /* 0x00000001ff0c7431 */ /* 0x000fe400000001ff */
[----:B------:R-:W-:-:S05]  /*3790*/  FADD.FTZ R25, RZ, R14 ;  /* 0x0000000eff197221 */ /* 0x000fca0000010000 */
[----:B------:R-:W-:-:S07]  /*37a0*/  MOV R13, R25 ;  /* 0x00000019000d7202 */ /* 0x000fce0000000f00 */
[----:B------:R-:W-:Y:S05]  /*37b0*/  WARPSYNC.COLLECTIVE R15, `(.L_x_7752) ;  /* 0x000000000f087348 */ /* 0x000fea0003c00000 */
[----:B------:R0:W1:Y:S02]  /*37c0*/  SHFL.BFLY P6, R14, R13, R12, R11 ;  /* 0x0c00000c0d0e7389 */ /* 0x00006400000c000b */
[----:B01----:R-:W-:Y:S05]  /*37d0*/  ENDCOLLECTIVE ;  /* 0x000000000000791b */ /* 0x003fea0003800000 */
.L_x_7752:
[----:B------:R-:W-:Y:S01]  /*37e0*/  MOV R13, RZ ;  /* 0x000000ff000d7202 */ /* 0x000fe20000000f00 */
[----:B------:R-:W-:Y:S02]  /*37f0*/  HFMA2 R12, -RZ, RZ, 0, 1.1920928955078125e-07 ;  /* 0x00000002ff0c7431 */ /* 0x000fe400000001ff */
[----:B------:R-:W-:-:S07]  /*3800*/  IMAD.MOV.U32 R20, RZ, RZ, R14 ;  /* 0x000000ffff147224 */ /* 0x000fce00078e000e */
[----:B------:R-:W-:Y:S05]  /*3810*/  WARPSYNC.COLLECTIVE R15, `(.L_x_7753) ;  /* 0x000000000f087348 */ /* 0x000fea0003c00000 */
[----:B------:R0:W1:Y:S02]  /*3820*/  SHFL.BFLY P6, R14, R13, R12, R11 ;  /* 0x0c00000c0d0e7389 */ /* 0x00006400000c000b */
[----:B01----:R-:W-:Y:S05]  /*3830*/  ENDCOLLECTIVE ;  /* 0x000000000000791b */ /* 0x003fea0003800000 */
.L_x_7753:
        /* <DEDUP_REMOVED lines=8> */
.L_x_7754:
[----:B------:R-:W-:Y:S01]  /*38c0*/  MOV R13, RZ ;  /* 0x000000ff000d7202 */ /* 0x000fe20000000f00 */
[----:B------:R-:W-:Y:S02]  /*38d0*/  HFMA2 R12, -RZ, RZ, 0, 1.1920928955078125e-07 ;  /* 0x00000002ff0c7431 */ /* 0x000fe400000001ff */
[----:B------:R-:W-:-:S07]  /*38e0*/  IMAD.MOV.U32 R23, RZ, RZ, R14 ;  /* 0x000000ffff177224 */ /* 0x000fce00078e000e */
[----:B------:R-:W-:Y:S05]  /*38f0*/  WARPSYNC.COLLECTIVE R15, `(.L_x_7755) ;  /* 0x000000000f087348 */ /* 0x000fea0003c00000 */
[----:B------:R0:W1:Y:S02]  /*3900*/  SHFL.BFLY P6, R14, R13, R12, R11 ;  /* 0x0c00000c0d0e7389 */ /* 0x00006400000c000b */
[----:B01----:R-:W-:Y:S05]  /*3910*/  ENDCOLLECTIVE ;  /* 0x000000000000791b */ /* 0x003fea0003800000 */
.L_x_7755:
        /* <DEDUP_REMOVED lines=8> */
.L_x_7756:
[----:B------:R-:W-:Y:S01]  /*39a0*/  MOV R13, RZ ;  /* 0x000000ff000d7202 */ /* 0x000fe20000000f00 */
[----:B------:R-:W-:Y:S02]  /*39b0*/  HFMA2 R12, -RZ, RZ, 0, 1.1920928955078125e-07 ;  /* 0x00000002ff0c7431 */ /* 0x000fe400000001ff */
[----:B------:R-:W-:-:S07]  /*39c0*/  IMAD.MOV.U32 R8, RZ, RZ, R14 ;  /* 0x000000ffff087224 */ /* 0x000fce00078e000e */
[----:B------:R-:W-:Y:S05]  /*39d0*/  WARPSYNC.COLLECTIVE R15, `(.L_x_7757) ;  /* 0x000000000f087348 */ /* 0x000fea0003c00000 */
[----:B------:R0:W1:Y:S02]  /*39e0*/  SHFL.BFLY P6, R14, R13, R12, R11 ;  /* 0x0c00000c0d0e7389 */ /* 0x00006400000c000b */
[----:B01----:R-:W-:Y:S05]  /*39f0*/  ENDCOLLECTIVE ;  /* 0x000000000000791b */ /* 0x003fea0003800000 */
.L_x_7757:
        /* <DEDUP_REMOVED lines=8> */
.L_x_7758:
[----:B------:R-:W-:Y:S01]  /*3a80*/  MOV R13, RZ ;  /* 0x000000ff000d7202 */ /* 0x000fe20000000f00 */
[----:B------:R-:W-:Y:S02]  /*3a90*/  HFMA2 R12, -RZ, RZ, 0, 1.1920928955078125e-07 ;  /* 0x00000002ff0c7431 */ /* 0x000fe400000001ff */
[----:B------:R-:W-:-:S07]  /*3aa0*/  IMAD.MOV.U32 R6, RZ, RZ, R14 ;  /* 0x000000ffff067224 */ /* 0x000fce00078e000e */
[----:B------:R-:W-:Y:S05]  /*3ab0*/  WARPSYNC.COLLECTIVE R15, `(.L_x_7759) ;  /* 0x000000000f087348 */ /* 0x000fea0003c00000 */
[----:B------:R0:W1:Y:S02]  /*3ac0*/  SHFL.BFLY P6, R14, R13, R12, R11 ;  /* 0x0c00000c0d0e7389 */ /* 0x00006400000c000b */
[----:B01----:R-:W-:Y:S05]  /*3ad0*/  ENDCOLLECTIVE ;  /* 0x000000000000791b */ /* 0x003fea0003800000 */
.L_x_7759:
        /* <DEDUP_REMOVED lines=8> */
.L_x_7760:
[----:B------:R-:W-:Y:S01]  /*3b60*/  MOV R13, RZ ;  /* 0x000000ff000d7202 */ /* 0x000fe20000000f00 */
[----:B------:R-:W-:Y:S02]  /*3b70*/  HFMA2 R12, -RZ, RZ, 0, 1.1920928955078125e-07 ;  /* 0x00000002ff0c7431 */ /* 0x000fe400000001ff */
[----:B------:R-:W-:-:S07]  /*3b80*/  IMAD.MOV.U32 R4, RZ, RZ, R14 ;  /* 0x000000ffff047224 */ /* 0x000fce00078e000e */
[----:B------:R-:W-:Y:S05]  /*3b90*/  WARPSYNC.COLLECTIVE R15, `(.L_x_7761) ;  /* 0x000000000f087348 */ /* 0x000fea0003c00000 */
[----:B------:R0:W1:Y:S02]  /*3ba0*/  SHFL.BFLY P6, R14, R13, R12, R11 ;  /* 0x0c00000c0d0e7389 */ /* 0x00006400000c000b */
[----:B01----:R-:W-:Y:S05]  /*3bb0*/  ENDCOLLECTIVE ;  /* 0x000000000000791b */ /* 0x003fea0003800000 */
.L_x_7761:
        /* <DEDUP_REMOVED lines=8> */
.L_x_7762:
[----:B------:R-:W-:Y:S01]  /*3c40*/  MOV R13, RZ ;  /* 0x000000ff000d7202 */ /* 0x000fe20000000f00 */
[----:B------:R-:W-:Y:S02]  /*3c50*/  HFMA2 R12, -RZ, RZ, 0, 1.1920928955078125e-07 ;  /* 0x00000002ff0c7431 */ /* 0x000fe400000001ff */
[----:B------:R-:W-:-:S07]  /*3c60*/  IMAD.MOV.U32 R2, RZ, RZ, R14 ;  /* 0x000000ffff027224 */ /* 0x000fce00078e000e */
[----:B------:R-:W-:Y:S05]  /*3c70*/  WARPSYNC.COLLECTIVE R15, `(.L_x_7763) ;  /* 0x000000000f087348 */ /* 0x000fea0003c00000 */
[----:B------:R0:W1:Y:S02]  /*3c80*/  SHFL.BFLY P6, R14, R13, R12, R11 ;  /* 0x0c00000c0d0e7389 */ /* 0x00006400000c000b */
[----:B01----:R-:W-:Y:S05]  /*3c90*/  ENDCOLLECTIVE ;  /* 0x000000000000791b */ /* 0x003fea0003800000 */
.L_x_7763:
        /* <DEDUP_REMOVED lines=8> */
.L_x_7764:
[----:B------:R-:W-:Y:S01]  /*3d20*/  MOV R13, RZ ;  /* 0x000000ff000d7202 */ /* 0x000fe20000000f00 */
[----:B------:R-:W-:Y:S02]  /*3d30*/  HFMA2 R12, -RZ, RZ, 0, 1.1920928955078125e-07 ;  /* 0x00000002ff0c7431 */ /* 0x000fe400000001ff */
[----:B------:R-:W-:-:S07]  /*3d40*/  IMAD.MOV.U32 R21, RZ, RZ, R14 ;  /* 0x000000ffff157224 */ /* 0x000fce00078e000e */
[----:B------:R-:W-:Y:S05]  /*3d50*/  WARPSYNC.COLLECTIVE R15, `(.L_x_7765) ;  /* 0x000000000f087348 */ /* 0x000fea0003c00000 */
[----:B------:R0:W1:Y:S02]  /*3d60*/  SHFL.BFLY P6, R14, R13, R12, R11 ;  /* 0x0c00000c0d0e7389 */ /* 0x00006400000c000b */
[----:B01----:R-:W-:Y:S05]  /*3d70*/  ENDCOLLECTIVE ;  /* 0x000000000000791b */ /* 0x003fea0003800000 */
.L_x_7765:
        /* <DEDUP_REMOVED lines=8> */
.L_x_7766:
[----:B------:R-:W-:Y:S05]  /*3e00*/  BRA `(.L_x_7767) ;  /* 0xffffffec00e47947 */ /* 0x000fea000383ffff */
.L_x_7768:
        /* <DEDUP_REMOVED lines=15> */
.L_x_27299:


//--------------------- .text._ZN4vllm25paged_attention_v2_kernelIfhLi32ELi16ELi128ELNS_18Fp8KVCacheDataTypeE2ELb1ELi512EEEvPfS2_PT_PKS3_PKT0_S9_ifPKiSB_iPKfiiiSD_SD_iiiii --------------------------
	.section	.text._ZN4vllm25paged_attention_v2_kernelIfhLi32ELi16ELi128ELNS_18Fp8KVCacheDataTypeE2ELb1ELi512EEEvPfS2_PT_PKS3_PKT0_S9_ifPKiSB_iPKfiiiSD_SD_iiiii,"ax",@progbits
	.align	128
        .global         _ZN4vllm25paged_attention_v2_kernelIfhLi32ELi16ELi128ELNS_18Fp8KVCacheDataTypeE2ELb1ELi512EEEvPfS2_PT_PKS3_PKT0_S9_ifPKiSB_iPKfiiiSD_SD_iiiii
        .type           _ZN4vllm25paged_attention_v2_kernelIfhLi32ELi16ELi128ELNS_18Fp8KVCacheDataTypeE2ELb1ELi512EEEvPfS2_PT_PKS3_PKT0_S9_ifPKiSB_iPKfiiiSD_SD_iiiii,@function
        .size           _ZN4vllm25paged_attention_v2_kernelIfhLi32ELi16ELi128ELNS_18Fp8KVCacheDataTypeE2ELb1ELi512EEEvPfS2_PT_PKS3_PKT0_S9_ifPKiSB_iPKfiiiSD_SD_iiiii,(.L_x_27300 - _ZN4vllm25paged_attention_v2_kernelIfhLi32ELi16ELi128ELNS_18Fp8KVCacheDataTypeE2ELb1ELi512EEEvPfS2_PT_PKS3_PKT0_S9_ifPKiSB_iPKfiiiSD_SD_iiiii)
        .other          _ZN4vllm25paged_attention_v2_kernelIfhLi32ELi16ELi128ELNS_18Fp8KVCacheDataTypeE2ELb1ELi512EEEvPfS2_PT_PKS3_PKT0_S9_ifPKiSB_iPKfiiiSD_SD_iiiii,@"STO_CUDA_ENTRY STV_DEFAULT"
_ZN4vllm25paged_attention_v2_kernelIfhLi32ELi16ELi128ELNS_18Fp8KVCacheDataTypeE2ELb1ELi512EEEvPfS2_PT_PKS3_PKT0_S9_ifPKiSB_iPKfiiiSD_SD_iiiii:
.text._ZN4vllm25paged_attention_v2_kernelIfhLi32ELi16ELi128ELNS_18Fp8KVCacheDataTypeE2ELb1ELi512EEEvPfS2_PT_PKS3_PKT0_S9_ifPKiSB_iPKfiiiSD_SD_iiiii:
        /* <DEDUP_REMOVED lines=111> */
.L_x_7769:
        /* <DEDUP_REMOVED lines=19> */
[----:B------:R-:W-:Y:S02]  /*0820*/  IMAD R15, R20, R13, RZ ;  /* 0x0000000d140f7224 */ /* 0x000fe400078e02ff */
[----:B------:R-:W-:Y:S02]  /*0830*/  IMAD.MOV.U32 R20, RZ, RZ, R6 ;  /* 0x000000ffff147224 */ /* 0x000fe400078e0006 */
[----:B------:R-:W-:Y:S01]  /*0840*/  IMAD.HI.U32 R2, R3, R15, R2 ;  /* 0x0000000f03027227 */ /* 0x000fe200078e0002 */
[----:B-1----:R-:W-:-:S07]  /*0850*/  IADD3 R3, PT, PT, R7, -UR4, RZ ;  /* 0x8000000407037c10 */ /* 0x002fce000fffe0ff */
.L_x_7773:
        /* <DEDUP_REMOVED lines=42> */
.L_x_7771:
[----:B------:R-:W-:Y:S05]  /*0b00*/  BSYNC.RECONVERGENT B6 ;  /* 0x0000000000067941 */ /* 0x000fea0003800200 */
.L_x_7770:
        /* <DEDUP_REMOVED lines=12> */
.L_x_7809:
        /* <DEDUP_REMOVED lines=27> */
[----:B------:R-:W-:Y:S02]  /*0d80*/  IADD3 R13, PT, PT, -R14, R3, RZ ;  /* 0x000000030e0d7210 */ /* 0x000fe40007ffe1ff */
[----:B------:R-:W-:Y:S01]  /*0d90*/  ISETP.NE.AND P4, PT, R15, 0x180, PT ;  /* 0x000001800f00780c */ /* 0x000fe20003f85270 */
[----:B------:R-:W-:Y:S01]  /*0da0*/  IMAD.MOV.U32 R15, RZ, RZ, RZ ;  /* 0x000000ffff0f7224 */ /* 0x000fe200078e00ff */
        /* <DEDUP_REMOVED lines=11> */
.L_x_7779:
        /* <DEDUP_REMOVED lines=11> */
.L_x_7778:
[----:B------:R-:W-:Y:S05]  /*0f10*/  BSYNC.RECONVERGENT B1 ;  /* 0x0000000000017941 */ /* 0x000fea0003800200 */
.L_x_7777:
        /* <DEDUP_REMOVED lines=12> */
.L_x_7782:
        /* <DEDUP_REMOVED lines=100> */
.L_x_7781:
[----:B------:R-:W-:Y:S05]  /*1620*/  BSYNC.RECONVERGENT B1 ;  /* 0x0000000000017941 */ /* 0x000fea0003800200 */
.L_x_7780:
        /* <DEDUP_REMOVED lines=55> */
.L_x_7784:
[----:B------:R-:W-:Y:S05]  /*19a0*/  BSYNC.RECONVERGENT B1 ;  /* 0x0000000000017941 */ /* 0x000fea0003800200 */
.L_x_7783:
        /* <DEDUP_REMOVED lines=26> */
.L_x_7776:
[----:B------:R-:W-:Y:S05]  /*1b50*/  BSYNC.RECONVERGENT B0 ;  /* 0x0000000000007941 */ /* 0x000fea0003800200 */
.L_x_7775:
        /* <DEDUP_REMOVED lines=41> */
.L_x_7789:
[----:B------:R-:W1:Y:S01]  /*1df0*/  LDS R15, [R13] ;  /* 0x000000000d0f7984 */ /* 0x000e620000000800 */
[----:B------:R-:W-:-:S04]  /*1e00*/  IADD3 R14, PT, PT, R14, 0x1, RZ ;  /* 0x000000010e0e7810 */ /* 0x000fc80007ffe0ff */
[----:B------:R-:W-:Y:S01]  /*1e10*/  ISETP.NE.AND P0, PT, R14, RZ, PT ;  /* 0x000000ff0e00720c */ /* 0x000fe20003f05270 */
[----:B-1----:R-:W-:-:S05]  /*1e20*/  FMUL.FTZ R20, R15, R8 ;  /* 0x000000080f147220 */ /* 0x002fca0000410000 */
[----:B------:R1:W-:Y:S02]  /*1e30*/  STS [R13], R20 ;  /* 0x000000140d007388 */ /* 0x0003e40000000800 */
[----:B-1----:R-:W-:-:S05]  /*1e40*/  VIADD R13, R13, 0x200 ;  /* 0x000002000d0d7836 */ /* 0x002fca0000000000 */
[----:B------:R-:W-:Y:S05]  /*1e50*/  @P0 BRA `(.L_x_7789) ;  /* 0xfffffffc00e40947 */ /* 0x000fea000383ffff */
.L_x_7788:
[----:B------:R-:W-:Y:S05]  /*1e60*/  BSYNC.RECONVERGENT B1 ;  /* 0x0000000000017941 */ /* 0x000fea0003800200 */
.L_x_7787:
        /* <DEDUP_REMOVED lines=12> */
.L_x_7792:
        /* <DEDUP_REMOVED lines=52> */
.L_x_7791:
[----:B------:R-:W-:Y:S05]  /*2270*/  BSYNC.RECONVERGENT B1 ;  /* 0x0000000000017941 */ /* 0x000fea0003800200 */
.L_x_7790:
        /* <DEDUP_REMOVED lines=31> */
.L_x_7794:
[----:B------:R-:W-:Y:S05]  /*2470*/  BSYNC.RECONVERGENT B1 ;  /* 0x0000000000017941 */ /* 0x000fea0003800200 */
.L_x_7793:
        /* <DEDUP_REMOVED lines=14> */
.L_x_7786:
[----:B------:R-:W-:Y:S05]  /*2560*/  BSYNC.RECONVERGENT B0 ;  /* 0x0000000000007941 */ /* 0x000fea0003800200 */
.L_x_7785:
        /* <DEDUP_REMOVED lines=18> */
.L_x_7796:
[----:B------:R-:W-:Y:S05]  /*2690*/  BSYNC.RECONVERGENT B0 ;  /* 0x0000000000007941 */ /* 0x000fea0003800200 */
.L_x_7795:
        /* <DEDUP_REMOVED lines=15> */
[----:B-1----:R-:W-:Y:S01]  /*2790*/  IMAD.MOV.U32 R8, RZ, RZ, RZ ;  /* 0x000000ffff087224 */ /* 0x002fe200078e00ff */
[----:B--2---:R-:W-:Y:S01]  /*27a0*/  IADD3 R15, PT, PT, RZ, -R9, RZ ;  /* 0x80000009ff0f7210 */ /* 0x004fe20007ffe0ff */
        /* <DEDUP_REMOVED lines=10> */
.L_x_7800:
        /* <DEDUP_REMOVED lines=34> */
.L_x_7799:
        /* <DEDUP_REMOVED lines=16> */
.L_x_7798:
[----:B------:R-:W-:Y:S05]  /*2b70*/  BSYNC.RECONVERGENT B6 ;  /* 0x0000000000067941 */ /* 0x000fea0003800200 */
.L_x_7797:
[----:B------:R-:W-:Y:S01]  /*2b80*/  UMOV UR4, 0xffffffff ;  /* 0xffffffff00047882 */ /* 0x000fe20000000000 */
[----:B--23--:R-:W-:Y:S02]  /*2b90*/  LOP3.LUT R9, R18, 0x1f, RZ, 0xc0, !PT ;  /* 0x0000001f12097812 */ /* 0x00cfe400078ec0ff */
[----:B------:R-:W-:Y:S05]  /*2ba0*/  BRA.DIV UR4, `(.L_x_7801) ;  /* 0x0000000a04007947 */ /* 0x000fea000b800000 */
[----:B------:R-:W-:Y:S01]  /*2bb0*/  HFMA2 R14, -RZ, RZ, 0, 0 ;  /* 0x00000000ff0e7431 */ /* 0x000fe200000001ff */
[----:B------:R-:W-:Y:S01]  /*2bc0*/  MOV R6, RZ ;  /* 0x000000ff00067202 */ /* 0x000fe20000000f00 */
[----:B------:R-:W-:-:S03]  /*2bd0*/  IMAD.MOV.U32 R2, RZ, RZ, RZ ;  /* 0x000000ffff027224 */ /* 0x000fc600078e00ff */
[----:B-1----:R-:W-:Y:S01]  /*2be0*/  FADD.FTZ R3, RZ, R14 ;  /* 0x0000000eff037221 */ /* 0x002fe20000010000 */
[----:B------:R-:W-:Y:S01]  /*2bf0*/  FADD.FTZ R4, RZ, R2 ;  /* 0x00000002ff047221 */ /* 0x000fe20000010000 */
[----:B------:R-:W-:Y:S01]  /*2c00*/  FADD.FTZ R6, RZ, R6 ;  /* 0x00000006ff067221 */ /* 0x000fe20000010000 */
[----:B------:R-:W-:Y:S02]  /*2c10*/  FADD.FTZ R8, RZ, R14 ;  /* 0x0000000eff087221 */ /* 0x000fe40000010000 */
[----:B0-----:R-:W0:Y:S04]  /*2c20*/  SHFL.BFLY PT, R0, R3, 0x1, 0x1f ;  /* 0x0c201f0003007f89 */ /* 0x001e2800000e0000 */
[----:B------:R-:W1:Y:S04]  /*2c30*/  SHFL.BFLY PT, R5, R4, 0x1, 0x1f ;  /* 0x0c201f0004057f89 */ /* 0x000e6800000e0000 */
[----:B------:R-:W2:Y:S04]  /*2c40*/  SHFL.BFLY PT, R7, R6, 0x1, 0x1f ;  /* 0x0c201f0006077f89 */ /* 0x000ea800000e0000 */
[----:B------:R3:W4:Y:S01]  /*2c50*/  SHFL.BFLY PT, R14, R8, 0x1, 0x1f ;  /* 0x0c201f00080e7f89 */ /* 0x00072200000e0000 */
[----:B0-----:R-:W-:Y:S01]  /*2c60*/  FADD.FTZ R0, R3, R0 ;  /* 0x0000000003007221 */ /* 0x001fe20000010000 */
[----:B-1----:R-:W-:Y:S01]  /*2c70*/  FADD.FTZ R2, R4, R5 ;  /* 0x0000000504027221 */ /* 0x002fe20000010000 */
[----:B--23--:R-:W-:-:S07]  /*2c80*/  FADD.FTZ R3, R6, R7 ;  /* 0x0000000706037221 */ /* 0x00cfce0000010000 */
.L_x_7818:
        /* <DEDUP_REMOVED lines=19> */
.L_x_7803:
[----:B------:R-:W-:Y:S05]  /*2dc0*/  BSYNC.RECONVERGENT B0 ;  /* 0x0000000000007941 */ /* 0x000fea0003800200 */
.L_x_7802:
        /* <DEDUP_REMOVED lines=37> */
[----:B------:R-:W-:Y:S01]  /*3020*/  SHF.L.U32 R19, R19, 0x5, RZ ;  /* 0x0000000513137819 */ /* 0x000fe200000006ff */
[----:B01----:R-:W-:Y:S01]  /*3030*/  @!P1 FADD.FTZ R0, R0, R7 ;  /* 0x0000000700009221 */ /* 0x003fe20000010000 */
[----:B------:R-:W-:Y:S01]  /*3040*/  SHF.R.U32.HI R5, RZ, 0x2, R18 ;  /* 0x00000002ff057819 */ /* 0x000fe20000011612 */
[----:B--2---:R-:W-:Y:S01]  /*3050*/  @!P1 FADD.FTZ R2, R2, R11 ;  /* 0x0000000b02029221 */ /* 0x004fe20000010000 */
[----:B---3--:R-:W-:Y:S01]  /*3060*/  @!P1 FADD.FTZ R3, R3, R6 ;  /* 0x0000000603039221 */ /* 0x008fe20000010000 */
[----:B----4-:R-:W-:Y:S01]  /*3070*/  @!P1 FADD.FTZ R8, R8, R13 ;  /* 0x0000000d08089221 */ /* 0x010fe20000010000 */
[----:B------:R-:W-:-:S04]  /*3080*/  IADD3 R5, P0, P2, R5, R4, R19 ;  /* 0x0000000405057210 */ /* 0x000fc80007a1e013 */
        /* <DEDUP_REMOVED lines=8> */
.L_x_7772:
        /* <DEDUP_REMOVED lines=16> */
.L_x_7804:
[----:B------:R-:W-:Y:S05]  /*3210*/  EXIT ;  /* 0x000000000000794d */ /* 0x000fea0003800000 */
.L_x_7774:
[----:B------:R-:W-:Y:S01]  /*3220*/  HFMA2 R12, -RZ, RZ, 0, 9.5367431640625e-07 ;  /* 0x00000010ff0c7431 */ /* 0x000fe200000001ff */
[----:B------:R-:W-:Y:S01]  /*3230*/  MOV R11, 0x1f ;  /* 0x0000001f000b7802 */ /* 0x000fe20000000f00 */
[----:B------:R-:W-:-:S07]  /*3240*/  IMAD.MOV.U32 R15, RZ, RZ, -0x1 ;  /* 0xffffffffff0f7424 */ /* 0x000fce00078e00ff */
[----:B------:R-:W-:Y:S05]  /*3250*/  WARPSYNC.COLLECTIVE R15, `(.L_x_7805) ;  /* 0x000000000f087348 */ /* 0x000fea0003c00000 */
[----:B------:R0:W1:Y:S02]  /*3260*/  SHFL.BFLY P6, R14, R13, R12, R11 ;  /* 0x0c00000c0d0e7389 */ /* 0x00006400000c000b */
[----:B01----:R-:W-:Y:S05]  /*3270*/  ENDCOLLECTIVE ;  /* 0x000000000000791b */ /* 0x003fea0003800000 */
.L_x_7805:
[----:B------:R-:W-:Y:S01]  /*3280*/  HFMA2 R12, -RZ, RZ, 0, 4.76837158203125e-07 ;  /* 0x00000008ff0c7431 */ /* 0x000fe200000001ff */
[----:B------:R-:W-:-:S04]  /*3290*/  FMNMX.FTZ R0, R14, -3.40282346638528859812e+38, !PT ;  /* 0xff7fffff0e007809 */ /* 0x000fc80007810000 */
[----:B------:R-:W-:-:S07]  /*32a0*/  MOV R13, R0 ;  /* 0x00000000000d7202 */ /* 0x000fce0000000f00 */
[----:B------:R-:W-:Y:S05]  /*32b0*/  WARPSYNC.COLLECTIVE R15, `(.L_x_7806) ;  /* 0x000000000f087348 */ /* 0x000fea0003c00000 */
[----:B------:R0:W1:Y:S02]  /*32c0*/  SHFL.BFLY P6, R14, R13, R12, R11 ;  /* 0x0c00000c0d0e7389 */ /* 0x00006400000c000b */
[----:B01----:R-:W-:Y:S05]  /*32d0*/  ENDCOLLECTIVE ;  /* 0x000000000000791b */ /* 0x003fea0003800000 */
.L_x_7806:
[----:B------:R-:W-:Y:S02]  /*32e0*/  MOV R12, 0x4 ;  /* 0x00000004000c7802 */ /* 0x000fe40000000f00 */
[----:B------:R-:W-:-:S05]  /*32f0*/  FMNMX.FTZ R2, R0, R14, !PT ;  /* 0x0000000e00027209 */ /* 0x000fca0007810000 */
[----:B------:R-:W-:-:S07]  /*3300*/  IMAD.MOV.U32 R13, RZ, RZ, R2 ;  /* 0x000000ffff0d7224 */ /* 0x000fce00078e0002 */
[----:B------:R-:W-:Y:S05]  /*3310*/  WARPSYNC.COLLECTIVE R15, `(.L_x_7807) ;  /* 0x000000000f087348 */ /* 0x000fea0003c00000 */
[----:B------:R0:W1:Y:S02]  /*3320*/  SHFL.BFLY P6, R14, R13, R12, R11 ;  /* 0x0c00000c0d0e7389 */ /* 0x00006400000c000b */
[----:B01----:R-:W-:Y:S05]  /*3330*/  ENDCOLLECTIVE ;  /* 0x000000000000791b */ /* 0x003fea0003800000 */
.L_x_7807:
[----:B------:R-:W-:Y:S01]  /*3340*/  IMAD.MOV.U32 R12, RZ, RZ, 0x2 ;  /* 0x00000002ff0c7424 */ /* 0x000fe200078e00ff */
[----:B------:R-:W-:-:S04]  /*3350*/  FMNMX.FTZ R3, R2, R14, !PT ;  /* 0x0000000e02037209 */ /* 0x000fc80007810000 */
[----:B------:R-:W-:-:S07]  /*3360*/  MOV R13, R3 ;  /* 0x00000003000d7202 */ /* 0x000fce0000000f00 */
[----:B------:R-:W-:Y:S05]  /*3370*/  WARPSYNC.COLLECTIVE R15, `(.L_x_7808) ;  /* 0x000000000f087348 */ /* 0x000fea0003c00000 */
[----:B------:R0:W1:Y:S02]  /*3380*/  SHFL.BFLY P6, R14, R13, R12, R11 ;  /* 0x0c00000c0d0e7389 */ /* 0x00006400000c000b */
[----:B01----:R-:W-:Y:S05]  /*3390*/  ENDCOLLECTIVE ;  /* 0x000000000000791b */ /* 0x003fea0003800000 */
.L_x_7808:
[----:B------:R-:W-:Y:S05]  /*33a0*/  BRA `(.L_x_7809) ;  /* 0xffffffd800087947 */ /* 0x000fea000383ffff */
.L_x_7801:
[----:B------:R-:W-:Y:S01]  /*33b0*/  HFMA2 R13, -RZ, RZ, 0, 0 ;  /* 0x00000000ff0d7431 */ /* 0x000fe200000001ff */
[----:B------:R-:W-:Y:S01]  /*33c0*/  MOV R12, 0x2 ;  /* 0x00000002000c7802 */ /* 0x000fe20000000f00 */
[----:B------:R-:W-:Y:S01]  /*33d0*/  IMAD.MOV.U32 R11, RZ, RZ, 0x1f ;  /* 0x0000001fff0b7424 */ /* 0x000fe200078e00ff */
[----:B------:R-:W-:-:S07]  /*33e0*/  MOV R15, 0xffffffff ;  /* 0xffffffff000f7802 */ /* 0x000fce0000000f00 */
[----:B01----:R-:W-:Y:S05]  /*33f0*/  WARPSYNC.COLLECTIVE R15, `(.L_x_7810) ;  /* 0x000000000f087348 */ /* 0x003fea0003c00000 */
[----:B------:R2:W3:Y:S02]  /*3400*/  SHFL.BFLY P6, R14, R13, R12, R11 ;  /* 0x0c00000c0d0e7389 */ /* 0x0004e400000c000b */
[----:B0123--:R-:W-:Y:S05]  /*3410*/  ENDCOLLECTIVE ;  /* 0x000000000000791b */ /* 0x00ffea0003800000 */
.L_x_7810:
[----:B------:R-:W-:Y:S02]  /*3420*/  IMAD.MOV.U32 R12, RZ, RZ, 0x1 ;  /* 0x00000001ff0c7424 */ /* 0x000fe400078e00ff */
[----:B------:R-:W-:-:S05]  /*3430*/  FADD.FTZ R3, RZ, R14 ;  /* 0x0000000eff037221 */ /* 0x000fca0000010000 */
[----:B------:R-:W-:-:S07]  /*3440*/  MOV R13, R3 ;  /* 0x00000003000d7202 */ /* 0x000fce0000000f00 */
[----:B------:R-:W-:Y:S05]  /*3450*/  WARPSYNC.COLLECTIVE R15, `(.L_x_7811) ;  /* 0x000000000f087348 */ /* 0x000fea0003c00000 */
[----:B------:R0:W1:Y:S02]  /*3460*/  SHFL.BFLY P6, R14, R13, R12, R11 ;  /* 0x0c00000c0d0e7389 */ /* 0x00006400000c000b */
[----:B01----:R-:W-:Y:S05]  /*3470*/  ENDCOLLECTIVE ;  /* 0x000000000000791b */ /* 0x003fea0003800000 */
.L_x_7811:
[----:B------:R-:W-:Y:S02]  /*3480*/  HFMA2 R13, -RZ, RZ, 0, 0 ;  /* 0x00000000ff0d7431 */ /* 0x000fe400000001ff */
[----:B------:R-:W-:Y:S01]  /*3490*/  IMAD.MOV.U32 R12, RZ, RZ, 0x2 ;  /* 0x00000002ff0c7424 */ /* 0x000fe200078e00ff */
[----:B------:R-:W-:-:S07]  /*34a0*/  MOV R0, R14 ;  /* 0x0000000e00007202 */ /* 0x000fce0000000f00 */
[----:B------:R-:W-:Y:S05]  /*34b0*/  WARPSYNC.COLLECTIVE R15, `(.L_x_7812) ;  /* 0x000000000f087348 */ /* 0x000fea0003c00000 */
[----:B------:R0:W1:Y:S02]  /*34c0*/  SHFL.BFLY P6, R14, R13, R12, R11 ;  /* 0x0c00000c0d0e7389 */ /* 0x00006400000c000b */
[----:B01----:R-:W-:Y:S05]  /*34d0*/  ENDCOLLECTIVE ;  /* 0x000000000000791b */ /* 0x003fea0003800000 */
.L_x_7812:
        /* <DEDUP_REMOVED lines=8> */
.L_x_7813:
[----:B------:R-:W-:Y:S02]  /*3560*/  HFMA2 R13, -RZ, RZ, 0, 0 ;  /* 0x00000000ff0d7431 */ /* 0x000fe400000001ff */
[----:B------:R-:W-:Y:S01]  /*3570*/  IMAD.MOV.U32 R12, RZ, RZ, 0x2 ;  /* 0x00000002ff0c7424 */ /* 0x000fe200078e00ff */
[----:B------:R-:W-:-:S07]  /*3580*/  MOV R5, R14 ;  /* 0x0000000e00057202 */ /* 0x000fce0000000f00 */
[----:B------:R-:W-:Y:S05]  /*3590*/  WARPSYNC.COLLECTIVE R15, `(.L_x_7814) ;  /* 0x000000000f087348 */ /* 0x000fea0003c00000 */
[----:B------:R0:W1:Y:S02]  /*35a0*/  SHFL.BFLY P6, R14, R13, R12, R11 ;  /* 0x0c00000c0d0e7389 */ /* 0x00006400000c000b */
[----:B01----:R-:W-:Y:S05]  /*35b0*/  ENDCOLLECTIVE ;  /* 0x000000000000791b */ /* 0x003fea0003800000 */
.L_x_7814:
        /* <DEDUP_REMOVED lines=8> */
.L_x_7815:
[----:B------:R-:W-:Y:S02]  /*3640*/  HFMA2 R13, -RZ, RZ, 0, 0 ;  /* 0x00000000ff0d7431 */ /* 0x000fe400000001ff */
[----:B------:R-:W-:Y:S01]  /*3650*/  IMAD.MOV.U32 R12, RZ, RZ, 0x2 ;  /* 0x00000002ff0c7424 */ /* 0x000fe200078e00ff */
[----:B------:R-:W-:-:S07]  /*3660*/  MOV R7, R14 ;  /* 0x0000000e00077202 */ /* 0x000fce0000000f00 */
[----:B------:R-:W-:Y:S05]  /*3670*/  WARPSYNC.COLLECTIVE R15, `(.L_x_7816) ;  /* 0x000000000f087348 */ /* 0x000fea0003c00000 */
[----:B------:R0:W1:Y:S02]  /*3680*/  SHFL.BFLY P6, R14, R13, R12, R11 ;  /* 0x0c00000c0d0e7389 */ /* 0x00006400000c000b */
[----:B01----:R-:W-:Y:S05]  /*3690*/  ENDCOLLECTIVE ;  /* 0x000000000000791b */ /* 0x003fea0003800000 */
.L_x_7816:
[----:B------:R-:W-:Y:S01]  /*36a0*/  FADD.FTZ R3, R6, R7 ;  /* 0x0000000706037221 */ /* 0x000fe20000010000 */
[----:B------:R-:W-:Y:S02]  /*36b0*/  HFMA2 R12, -RZ, RZ, 0, 5.9604644775390625e-08 ;  /* 0x00000001ff0c7431 */ /* 0x000fe400000001ff */
[----:B------:R-:W-:-:S05]  /*36c0*/  FADD.FTZ R8, RZ, R14 ;  /* 0x0000000eff087221 */ /* 0x000fca0000010000 */
[----:B------:R-:W-:-:S07]  /*36d0*/  MOV R13, R8 ;  /* 0x00000008000d7202 */ /* 0x000fce0000000f00 */
[----:B------:R-:W-:Y:S05]  /*36e0*/  WARPSYNC.COLLECTIVE R15, `(.L_x_7817) ;  /* 0x000000000f087348 */ /* 0x000fea0003c00000 */
[----:B------:R0:W1:Y:S02]  /*36f0*/  SHFL.BFLY P6, R14, R13, R12, R11 ;  /* 0x0c00000c0d0e7389 */ /* 0x00006400000c000b */
[----:B01----:R-:W-:Y:S05]  /*3700*/  ENDCOLLECTIVE ;  /* 0x000000000000791b */ /* 0x003fea0003800000 */
.L_x_7817:
[----:B------:R-:W-:Y:S05]  /*3710*/  BRA `(.L_x_7818) ;  /* 0xfffffff4005c7947 */ /* 0x000fea000383ffff */
.L_x_7819:
        /* <DEDUP_REMOVED lines=14> */
.L_x_27300:


//--------------------- .text._ZN4vllm25paged_attention_v2_kernelIfhLi256ELi8ELi128ELNS_18Fp8KVCacheDataTypeE2ELb0ELi512EEEvPfS2_PT_PKS3_PKT0_S9_ifPKiSB_iPKfiiiSD_SD_iiiii --------------------------
	.section	.text._ZN4vllm25paged_attention_v2_kernelIfhLi256ELi8ELi128ELNS_18Fp8KVCacheDataTypeE2ELb0ELi512EEEvPfS2_PT_PKS3_PKT0_S9_ifPKiSB_iPKfiiiSD_SD_iiiii,"ax",@progbits
	.align	128
        .global         _ZN4vllm25paged_attention_v2_kernelIfhLi256ELi8ELi128ELNS_18Fp8KVCacheDataTypeE2ELb0ELi512EEEvPfS2_PT_PKS3_PKT0_S9_ifPKiSB_iPKfiiiSD_SD_iiiii
        .type           _ZN4vllm25paged_attention_v2_kernelIfhLi256ELi8ELi128ELNS_18Fp8KVCacheDataTypeE2ELb0ELi512EEEvPfS2_PT_PKS3_PKT0_S9_ifPKiSB_iPKfiiiSD_SD_iiiii,@function
        .size           _ZN4vllm25paged_attention_v2_kernelIfhLi256ELi8ELi128ELNS_18Fp8KVCacheDataTypeE2ELb0ELi512EEEvPfS2_PT_PKS3_PKT0_S9_ifPKiSB_iPKfiiiSD_SD_iiiii,(.L_x_27301 - _ZN4vllm25paged_attention_v2_kernelIfhLi256ELi8ELi128ELNS_18Fp8KVCacheDataTypeE2ELb0ELi512EEEvPfS2_PT_PKS3_PKT0_S9_ifPKiSB_iPKfiiiSD_SD_iiiii)
        .other          _ZN4vllm25paged_attention_v2_kernelIfhLi256ELi8ELi128ELNS_18Fp8KVCacheDataTypeE2ELb0ELi512EEEvPfS2_PT_PKS3_PKT0_S9_ifPKiSB_iPKfiiiSD_SD_iiiii,@"STO_CUDA_ENTRY STV_DEFAULT"
_ZN4vllm25paged_attention_v2_kernelIfhLi256ELi8ELi128ELNS_18Fp8KVCacheDataTypeE2ELb0ELi512EEEvPfS2_PT_PKS3_PKT0_S9_ifPKiSB_iPKfiiiSD_SD_iiiii:
.text._ZN4vllm25paged_attention_v2_kernelIfhLi256ELi8ELi128ELNS_18Fp8KVCacheDataTypeE2ELb0ELi512EEEvPfS2_PT_PKS3_PKT0_S9_ifPKiSB_iPKfiiiSD_SD_iiiii:
        /* <DEDUP_REMOVED lines=52> */
.L_x_7821:
[----:B------:R-:W-:Y:S05]  /*0340*/  BSYNC.RECONVERGENT B6 ;  /* 0x0000000000067941 */ /* 0x000fea0003800200 */
.L_x_7820:
        /* <DEDUP_REMOVED lines=13> */
.L_x_7856:
        /* <DEDUP_REMOVED lines=40> */
.L_x_7827:
        /* <DEDUP_REMOVED lines=11> */
.L_x_7826:
[----:B------:R-:W-:Y:S05]  /*0750*/  BSYNC.RECONVERGENT B1 ;  /* 0x0000000000017941 */ /* 0x000fea0003800200 */
.L_x_7825:
        /* <DEDUP_REMOVED lines=13> */
.L_x_7830:
        /* <DEDUP_REMOVED lines=100> */
.L_x_7829:
[----:B------:R-:W-:Y:S05]  /*0e70*/  BSYNC.RECONVERGENT B1 ;  /* 0x0000000000017941 */ /* 0x000fea0003800200 */
.L_x_7828:
        /* <DEDUP_REMOVED lines=55> */
.L_x_7832:
[----:B------:R-:W-:Y:S05]  /*11f0*/  BSYNC.RECONVERGENT B1 ;  /* 0x0000000000017941 */ /* 0x000fea0003800200 */
.L_x_7831:
        /* <DEDUP_REMOVED lines=26> */
.L_x_7824:
[----:B------:R-:W-:Y:S05]  /*13a0*/  BSYNC.RECONVERGENT B0 ;  /* 0x0000000000007941 */ /* 0x000fea0003800200 */
.L_x_7823:
        /* <DEDUP_REMOVED lines=40> */
.L_x_7837:
[----:B------:R-:W1:Y:S01]  /*1630*/  LDS R13, [R4] ;  /* 0x00000000040d7984 */ /* 0x000e620000000800 */
[----:B------:R-:W-:-:S05]  /*1640*/  VIADD R11, R11, 0x1 ;  /* 0x000000010b0b7836 */ /* 0x000fca0000000000 */
[----:B------:R-:W-:Y:S01]  /*1650*/  ISETP.NE.AND P0, PT, R11, RZ, PT ;  /* 0x000000ff0b00720c */ /* 0x000fe20003f05270 */
[----:B-1----:R-:W-:-:S05]  /*1660*/  FMUL.FTZ R13, R13, R2 ;  /* 0x000000020d0d7220 */ /* 0x002fca0000410000 */
[----:B------:R1:W-:Y:S02]  /*1670*/  STS [R4], R13 ;  /* 0x0000000d04007388 */ /* 0x0003e40000000800 */
[----:B-1----:R-:W-:-:S05]  /*1680*/  IADD3 R4, PT, PT, R4, 0x200, RZ ;  /* 0x0000020004047810 */ /* 0x002fca0007ffe0ff */
[----:B------:R-:W-:Y:S05]  /*1690*/  @P0 BRA `(.L_x_7837) ;  /* 0xfffffffc00e40947 */ /* 0x000fea000383ffff */
.L_x_7836:
[----:B------:R-:W-:Y:S05]  /*16a0*/  BSYNC.RECONVERGENT B1 ;  /* 0x0000000000017941 */ /* 0x000fea0003800200 */
.L_x_7835:
        /* <DEDUP_REMOVED lines=13> */
.L_x_7840:
        /* <DEDUP_REMOVED lines=52> */
.L_x_7839:
[----:B------:R-:W-:Y:S05]  /*1ac0*/  BSYNC.RECONVERGENT B1 ;  /* 0x0000000000017941 */ /* 0x000fea0003800200 */
.L_x_7838:
        /* <DEDUP_REMOVED lines=31> */
.L_x_7842:
[----:B------:R-:W-:Y:S05]  /*1cc0*/  BSYNC.RECONVERGENT B1 ;  /* 0x0000000000017941 */ /* 0x000fea0003800200 */
.L_x_7841:
        /* <DEDUP_REMOVED lines=14> */
.L_x_7834:
[----:B------:R-:W-:Y:S05]  /*1db0*/  BSYNC.RECONVERGENT B0 ;  /* 0x0000000000007941 */ /* 0x000fea0003800200 */
.L_x_7833:
        /* <DEDUP_REMOVED lines=28> */
.L_x_7844:
[----:B------:R-:W-:Y:S05]  /*1f80*/  BSYNC.RECONVERGENT B0 ;  /* 0x0000000000007941 */ /* 0x000fea0003800200 */
.L_x_7843:
[----:B------:R-:W-:Y:S01]  /*1f90*/  SHF.R.U32.HI R2, RZ, 0x1, R6 ;  /* 0x00000001ff027819 */ /* 0x000fe20000011606 */
[----:B------:R-:W-:Y:S01]  /*1fa0*/  BAR.SYNC.DEFER_BLOCKING 0x0 ;  /* 0x0000000000007b1d */ /* 0x000fe20000010000 */
[----:B------:R-:W-:Y:S01]  /*1fb0*/  IADD3 R16, PT, PT, R7, 0x20, RZ ;  /* 0x0000002007107810 */ /* 0x000fe20007ffe0ff */
[----:B------:R-:W-:Y:S01]  /*1fc0*/  HFMA2 R21, -RZ, RZ, 0, 0 ;  /* 0x00000000ff157431 */ /* 0x000fe200000001ff */
[----:B------:R-:W-:Y:S01]  /*1fd0*/  LOP3.LUT P4, RZ, R3, 0x3c1, RZ, 0xc0, !PT ;  /* 0x000003c103ff7812 */ /* 0x000fe2000788c0ff */
[----:B------:R-:W-:Y:S02]  /*1fe0*/  HFMA2 R17, -RZ, RZ, 0, 0 ;  /* 0x00000000ff117431 */ /* 0x000fe400000001ff */
[----:B-1----:R-:W-:Y:S01]  /*1ff0*/  IMAD R14, R5, 0x100, R2 ;  /* 0x00000100050e7824 */ /* 0x002fe200078e0202 */
        /* <DEDUP_REMOVED lines=8> */
[----:B------:R-:W-:Y:S02]  /*2080*/  MOV R19, RZ ;  /* 0x000000ff00137202 */ /* 0x000fe40000000f00 */
[----:B------:R-:W-:Y:S02]  /*2090*/  MOV R15, RZ ;  /* 0x000000ff000f7202 */ /* 0x000fe40000000f00 */
[----:B------:R-:W-:Y:S02]  /*20a0*/  MOV R6, RZ ;  /* 0x000000ff00067202 */ /* 0x000fe40000000f00 */
[----:B------:R-:W-:Y:S02]  /*20b0*/  MOV R29, RZ ;  /* 0x000000ff001d7202 */ /* 0x000fe40000000f00 */
[----:B------:R-:W-:-:S02]  /*20c0*/  MOV R25, RZ ;  /* 0x000000ff00197202 */ /* 0x000fc40000000f00 */
        /* <DEDUP_REMOVED lines=21> */
.L_x_7846:
[----:B------:R-:W-:Y:S05]  /*2220*/  BSYNC.RECONVERGENT B0 ;  /* 0x0000000000007941 */ /* 0x000fea0003800200 */
.L_x_7845:
        /* <DEDUP_REMOVED lines=36> */
.L_x_7848:
[----:B------:R-:W-:Y:S05]  /*2470*/  BSYNC.RECONVERGENT B0 ;  /* 0x0000000000007941 */ /* 0x000fea0003800200 */
.L_x_7847:
        /* <DEDUP_REMOVED lines=20> */
.L_x_7850:
[----:B------:R-:W-:Y:S05]  /*25c0*/  BSYNC.RECONVERGENT B0 ;  /* 0x0000000000007941 */ /* 0x000fea0003800200 */
.L_x_7849:
        /* <DEDUP_REMOVED lines=35> */
.L_x_7852:
[----:B------:R-:W-:Y:S05]  /*2800*/  BSYNC.RECONVERGENT B0 ;  /* 0x0000000000007941 */ /* 0x000fea0003800200 */
.L_x_7851:
[----:B------:R-:W-:Y:S06]  /*2810*/  BAR.SYNC.DEFER_BLOCKING 0x0 ;  /* 0x0000000000007b1d */ /* 0x000fec0000010000 */
[----:B------:R-:W-:Y:S05]  /*2820*/  @P5 EXIT ;  /* 0x000000000000594d */ /* 0x000fea0003800000 */
[----:B------:R-:W-:-:S04]  /*2830*/  UIMAD UR4, UR40, UR43, UR44 ;  /* 0x0000002b280472a4 */ /* 0x000fc8000f8e022c */
[----:B------:R-:W-:Y:S01]  /*2840*/  UIMAD UR4, UR4, UR42, URZ ;  /* 0x0000002a040472a4 */ /* 0x000fe2000f8e02ff */
[----:B------:R-:W-:Y:S11]  /*2850*/  @!P3 EXIT ;  /* 0x000000000000b94d */ /* 0x000ff60003800000 */
        /* <DEDUP_REMOVED lines=26> */
.L_x_7822:
[----:B------:R-:W-:Y:S01]  /*2a00*/  HFMA2 R12, -RZ, RZ, 0, 9.5367431640625e-07 ;  /* 0x00000010ff0c7431 */ /* 0x000fe200000001ff */
[----:B------:R-:W-:Y:S02]  /*2a10*/  MOV R11, 0x1f ;  /* 0x0000001f000b7802 */ /* 0x000fe40000000f00 */
[----:B------:R-:W-:-:S07]  /*2a20*/  MOV R15, 0xffffffff ;  /* 0xffffffff000f7802 */ /* 0x000fce0000000f00 */
[----:B------:R-:W-:Y:S05]  /*2a30*/  WARPSYNC.COLLECTIVE R15, `(.L_x_7853) ;  /* 0x000000000f087348 */ /* 0x000fea0003c00000 */
[----:B------:R0:W1:Y:S02]  /*2a40*/  SHFL.BFLY P6, R14, R13, R12, R11 ;  /* 0x0c00000c0d0e7389 */ /* 0x00006400000c000b */
[----:B01----:R-:W-:Y:S05]  /*2a50*/  ENDCOLLECTIVE ;  /* 0x000000000000791b */ /* 0x003fea0003800000 */
.L_x_7853:
[----:B------:R-:W-:Y:S01]  /*2a60*/  HFMA2 R12, -RZ, RZ, 0, 4.76837158203125e-07 ;  /* 0x00000008ff0c7431 */ /* 0x000fe200000001ff */
[----:B------:R-:W-:-:S04]  /*2a70*/  FMNMX.FTZ R0, R14, -3.40282346638528859812e+38, !PT ;  /* 0xff7fffff0e007809 */ /* 0x000fc80007810000 */
[----:B------:R-:W-:-:S07]  /*2a80*/  MOV R13, R0 ;  /* 0x00000000000d7202 */ /* 0x000fce0000000f00 */
[----:B------:R-:W-:Y:S05]  /*2a90*/  WARPSYNC.COLLECTIVE R15, `(.L_x_7854) ;  /* 0x000000000f087348 */ /* 0x000fea0003c00000 */
[----:B------:R0:W1:Y:S02]  /*2aa0*/  SHFL.BFLY P6, R14, R13, R12, R11 ;  /* 0x0c00000c0d0e7389 */ /* 0x00006400000c000b */
[----:B01----:R-:W-:Y:S05]  /*2ab0*/  ENDCOLLECTIVE ;  /* 0x000000000000791b */ /* 0x003fea0003800000 */
.L_x_7854:
[----:B------:R-:W-:Y:S01]  /*2ac0*/  HFMA2 R12, -RZ, RZ, 0, 2.384185791015625e-07 ;  /* 0x00000004ff0c7431 */ /* 0x000fe200000001ff */
[----:B------:R-:W-:-:S04]  /*2ad0*/  FMNMX.FTZ R2, R0, R14, !PT ;  /* 0x0000000e00027209 */ /* 0x000fc80007810000 */
[----:B------:R-:W-:-:S07]  /*2ae0*/  MOV R13, R2 ;  /* 0x00000002000d7202 */ /* 0x000fce0000000f00 */
[----:B------:R-:W-:Y:S05]  /*2af0*/  WARPSYNC.COLLECTIVE R15, `(.L_x_7855) ;  /* 0x000000000f087348 */ /* 0x000fea0003c00000 */
[----:B------:R0:W1:Y:S02]  /*2b00*/  SHFL.BFLY P6, R14, R13, R12, R11 ;  /* 0x0c00000c0d0e7389 */ /* 0x00006400000c000b */
[----:B01----:R-:W-:Y:S05]  /*2b10*/  ENDCOLLECTIVE ;  /* 0x000000000000791b */ /* 0x003fea0003800000 */
.L_x_7855:
[----:B------:R-:W-:Y:S05]  /*2b20*/  BRA `(.L_x_7856) ;  /* 0xffffffd8003c7947 */ /* 0x000fea000383ffff */
.L_x_7857:
        /* <DEDUP_REMOVED lines=13> */
.L_x_27301:


//--------------------- .text._ZN4vllm25paged_attention_v2_kernelIfhLi192ELi8ELi128ELNS_18Fp8KVCacheDataTypeE2ELb0ELi512EEEvPfS2_PT_PKS3_PKT0_S9_ifPKiSB_iPKfiiiSD_SD_iiiii --------------------------
	.section	.text._ZN4vllm25paged_attention_v2_kernelIfhLi192ELi8ELi128ELNS_18Fp8KVCacheDataTypeE2ELb0ELi512EEEvPfS2_PT_PKS3_PKT0_S9_ifPKiSB_iPKfiiiSD_SD_iiiii,"ax",@progbits
	.align	128
        .global         _ZN4vllm25paged_attention_v2_kernelIfhLi192ELi8ELi128ELNS_18Fp8KVCacheDataTypeE2ELb0ELi512EEEvPfS2_PT_PKS3_PKT0_S9_ifPKiSB_iPKfiiiSD_SD_iiiii
        .type           _ZN4vllm25paged_attention_v2_kernelIfhLi192ELi8ELi128ELNS_18Fp8KVCacheDataTypeE2ELb0ELi512EEEvPfS2_PT_PKS3_PKT0_S9_ifPKiSB_iPKfiiiSD_SD_iiiii,@function
        .size           _ZN4vllm25paged_attention_v2_kernelIfhLi192ELi8ELi128ELNS_18Fp8KVCacheDataTypeE2ELb0ELi512EEEvPfS2_PT_PKS3_PKT0_S9_ifPKiSB_iPKfiiiSD_SD_iiiii,(.L_x_27302 - _ZN4vllm25paged_attention_v2_kernelIfhLi192ELi8ELi128ELNS_18Fp8KVCacheDataTypeE2ELb0ELi512EEEvPfS2_PT_PKS3_PKT0_S9_ifPKiSB_iPKfiiiSD_SD_iiiii)
        .other          _ZN4vllm25paged_attention_v2_kernelIfhLi192ELi8ELi128ELNS_18Fp8KVCacheDataTypeE2ELb0ELi512EEEvPfS2_PT_PKS3_PKT0_S9_ifPKiSB_iPKfiiiSD_SD_iiiii,@"STO_CUDA_ENTRY STV_DEFAULT"
_ZN4vllm25paged_attention_v2_kernelIfhLi192ELi8ELi128ELNS_18Fp8KVCacheDataTypeE2ELb0ELi512EEEvPfS2_PT_PKS3_PKT0_S9_ifPKiSB_iPKfiiiSD_SD_iiiii:
.text._ZN4vllm25paged_attention_v2_kernelIfhLi192ELi8ELi128ELNS_18Fp8KVCacheDataTypeE2ELb0ELi512EEEvPfS2_PT_PKS3_PKT0_S9_ifPKiSB_iPKfiiiSD_SD_iiiii:
        /* <DEDUP_REMOVED lines=52> */
.L_x_7859:
[----:B------:R-:W-:Y:S05]  /*0340*/  BSYNC.RECONVERGENT B6 ;  /* 0x0000000000067941 */ /* 0x000fea0003800200 */
.L_x_7858:
        /* <DEDUP_REMOVED lines=13> */
.L_x_7894:
        /* <DEDUP_REMOVED lines=40> */
.L_x_7865:
        /* <DEDUP_REMOVED lines=11> */
.L_x_7864:
[----:B------:R-:W-:Y:S05]  /*0750*/  BSYNC.RECONVERGENT B1 ;  /* 0x0000000000017941 */ /* 0x000fea0003800200 */
.L_x_7863:
        /* <DEDUP_REMOVED lines=13> */
.L_x_7868:
        /* <DEDUP_REMOVED lines=100> */
.L_x_7867:
[----:B------:R-:W-:Y:S05]  /*0e70*/  BSYNC.RECONVERGENT B1 ;  /* 0x0000000000017941 */ /* 0x000fea0003800200 */
.L_x_7866:
        /* <DEDUP_REMOVED lines=55> */
.L_x_7870:
[----:B------:R-:W-:Y:S05]  /*11f0*/  BSYNC.RECONVERGENT B1 ;  /* 0x0000000000017941 */ /* 0x000fea0003800200 */
.L_x_7869:
        /* <DEDUP_REMOVED lines=26> */
.L_x_7862:
[----:B------:R-:W-:Y:S05]  /*13a0*/  BSYNC.RECONVERGENT B0 ;  /* 0x0000000000007941 */ /* 0x000fea0003800200 */
.L_x_7861:
        /* <DEDUP_REMOVED lines=40> */
.L_x_7875:
[----:B------:R-:W1:Y:S01]  /*1630*/  LDS R13, [R4] ;  /* 0x00000000040d7984 */ /* 0x000e620000000800 */
[----:B------:R-:W-:-:S04]  /*1640*/  IADD3 R11, PT, PT, R11, 0x1, RZ ;  /* 0x000000010b0b7810 */ /* 0x000fc80007ffe0ff */
[----:B------:R-:W-:Y:S01]  /*1650*/  ISETP.NE.AND P0, PT, R11, RZ, PT ;  /* 0x000000ff0b00720c */ /* 0x000fe20003f05270 */
[----:B-1----:R-:W-:-:S05]  /*1660*/  FMUL.FTZ R13, R13, R2 ;  /* 0x000000020d0d7220 */ /* 0x002fca0000410000 */
[----:B------:R1:W-:Y:S02]  /*1670*/  STS [R4], R13 ;  /* 0x0000000d04007388 */ /* 0x0003e40000000800 */
[----:B-1----:R-:W-:-:S05]  /*1680*/  IADD3 R4, PT, PT, R4, 0x200, RZ ;  /* 0x0000020004047810 */ /* 0x002fca0007ffe0ff */
[----:B------:R-:W-:Y:S05]  /*1690*/  @P0 BRA `(.L_x_7875) ;  /* 0xfffffffc00e40947 */ /* 0x000fea000383ffff */
.L_x_7874:
[----:B------:R-:W-:Y:S05]  /*16a0*/  BSYNC.RECONVERGENT B1 ;  /* 0x0000000000017941 */ /* 0x000fea0003800200 */
.L_x_7873:
        /* <DEDUP_REMOVED lines=13> */
.L_x_7878:
        /* <DEDUP_REMOVED lines=52> */
.L_x_7877:
[----:B------:R-:W-:Y:S05]  /*1ac0*/  BSYNC.RECONVERGENT B1 ;  /* 0x0000000000017941 */ /* 0x000fea0003800200 */
.L_x_7876:
        /* <DEDUP_REMOVED lines=31> */
.L_x_7880:
[----:B------:R-:W-:Y:S05]  /*1cc0*/  BSYNC.RECONVERGENT B1 ;  /* 0x0000000000017941 */ /* 0x000fea0003800200 */
.L_x_7879:
        /* <DEDUP_REMOVED lines=14> */
.L_x_7872:
[----:B------:R-:W-:Y:S05]  /*1db0*/  BSYNC.RECONVERGENT B0 ;  /* 0x0000000000007941 */ /* 0x000fea0003800200 */
.L_x_7871:
        /* <DEDUP_REMOVED lines=32> */
.L_x_7882:
[----:B------:R-:W-:Y:S05]  /*1fc0*/  BSYNC.RECONVERGENT B0 ;  /* 0x0000000000007941 */ /* 0x000fea0003800200 */
.L_x_7881:
        /* <DEDUP_REMOVED lines=30> */
.L_x_7884:
[----:B------:R-:W-:Y:S05]  /*21b0*/  BSYNC.RECONVERGENT B0 ;  /* 0x0000000000007941 */ /* 0x000fea0003800200 */
.L_x_7883:
        /* <DEDUP_REMOVED lines=27> */
.L_x_7886:
[----:B------:R-:W-:Y:S05]  /*2370*/  BSYNC.RECONVERGENT B0 ;  /* 0x0000000000007941 */ /* 0x000fea0003800200 */
.L_x_7885:
        /* <DEDUP_REMOVED lines=15> */
.L_x_7888:
[----:B------:R-:W-:Y:S05]  /*2470*/  BSYNC.RECONVERGENT B0 ;  /* 0x0000000000007941 */ /* 0x000fea0003800200 */
.L_x_7887:
        /* <DEDUP_REMOVED lines=27> */
.L_x_7890:
[----:B------:R-:W-:Y:S05]  /*2630*/  BSYNC.RECONVERGENT B0 ;  /* 0x0000000000007941 */ /* 0x000fea0003800200 */
.L_x_7889:
        /* <DEDUP_REMOVED lines=9> */
[----:B01----:R-:W-:-:S04]  /*26d0*/  MOV R0, UR6 ;  /* 0x0000000600007c02 */ /* 0x003fc80008000f00 */
        /* <DEDUP_REMOVED lines=17> */
.L_x_7860:
[----:B------:R-:W-:Y:S01]  /*27f0*/  MOV R12, 0x10 ;  /* 0x00000010000c7802 */ /* 0x000fe20000000f00 */
[----:B------:R-:W-:Y:S01]  /*2800*/  HFMA2 R11, -RZ, RZ, 0, 1.847743988037109375e-06 ;  /* 0x0000001fff0b7431 */ /* 0x000fe200000001ff */
[----:B------:R-:W-:-:S07]  /*2810*/  MOV R15, 0xffffffff ;  /* 0xffffffff000f7802 */ /* 0x000fce0000000f00 */
[----:B------:R-:W-:Y:S05]  /*2820*/  WARPSYNC.COLLECTIVE R15, `(.L_x_7891) ;  /* 0x000000000f087348 */ /* 0x000fea0003c00000 */
[----:B------:R0:W1:Y:S02]  /*2830*/  SHFL.BFLY P6, R14, R13, R12, R11 ;  /* 0x0c00000c0d0e7389 */ /* 0x00006400000c000b */
[----:B01----:R-:W-:Y:S05]  /*2840*/  ENDCOLLECTIVE ;  /* 0x000000000000791b */ /* 0x003fea0003800000 */
.L_x_7891:
[----:B------:R-:W-:Y:S01]  /*2850*/  HFMA2 R12, -RZ, RZ, 0, 4.76837158203125e-07 ;  /* 0x00000008ff0c7431 */ /* 0x000fe200000001ff */
[----:B------:R-:W-:-:S04]  /*2860*/  FMNMX.FTZ R0, R14, -3.40282346638528859812e+38, !PT ;  /* 0xff7fffff0e007809 */ /* 0x000fc80007810000 */
[----:B------:R-:W-:-:S07]  /*2870*/  MOV R13, R0 ;  /* 0x00000000000d7202 */ /* 0x000fce0000000f00 */
[----:B------:R-:W-:Y:S05]  /*2880*/  WARPSYNC.COLLECTIVE R15, `(.L_x_7892) ;  /* 0x000000000f087348 */ /* 0x000fea0003c00000 */
[----:B------:R0:W1:Y:S02]  /*2890*/  SHFL.BFLY P6, R14, R13, R12, R11 ;  /* 0x0c00000c0d0e7389 */ /* 0x00006400000c000b */
[----:B01----:R-:W-:Y:S05]  /*28a0*/  ENDCOLLECTIVE ;  /* 0x000000000000791b */ /* 0x003fea0003800000 */
.L_x_7892:
[----:B------:R-:W-:Y:S01]  /*28b0*/  HFMA2 R12, -RZ, RZ, 0, 2.384185791015625e-07 ;  /* 0x00000004ff0c7431 */ /* 0x000fe200000001ff */
[----:B------:R-:W-:-:S04]  /*28c0*/  FMNMX.FTZ R2, R0, R14, !PT ;  /* 0x0000000e00027209 */ /* 0x000fc80007810000 */
[----:B------:R-:W-:-:S07]  /*28d0*/  MOV R13, R2 ;  /* 0x00000002000d7202 */ /* 0x000fce0000000f00 */
[----:B------:R-:W-:Y:S05]  /*28e0*/  WARPSYNC.COLLECTIVE R15, `(.L_x_7893) ;  /* 0x000000000f087348 */ /* 0x000fea0003c00000 */
[----:B------:R0:W1:Y:S02]  /*28f0*/  SHFL.BFLY P6, R14, R13, R12, R11 ;  /* 0x0c00000c0d0e7389 */ /* 0x00006400000c000b */
[----:B01----:R-:W-:Y:S05]  /*2900*/  ENDCOLLECTIVE ;  /* 0x000000000000791b */ /* 0x003fea0003800000 */
.L_x_7893:
[----:B------:R-:W-:Y:S05]  /*2910*/  BRA `(.L_x_7894) ;  /* 0xffffffd800c07947 */ /* 0x000fea000383ffff */
.L_x_7895:
        /* <DEDUP_REMOVED lines=14> */
.L_x_27302:


//--------------------- .text._ZN4vllm25paged_attention_v2_kernelIfhLi128ELi8ELi128ELNS_18Fp8KVCacheDataTypeE2ELb0ELi512EEEvPfS2_PT_PKS3_PKT0_S9_ifPKiSB_iPKfiiiSD_SD_iiiii --------------------------
	.section	.text._ZN4vllm25paged_attention_v2_kernelIfhLi128ELi8ELi128ELNS_18Fp8KVCacheDataTypeE2ELb0ELi512EEEvPfS2_PT_PKS3_PKT0_S9_ifPKiSB_iPKfiiiSD_SD_iiiii,"ax",@progbits
	.align	128
        .global         _ZN4vllm25paged_attention_v2_kernelIfhLi128ELi8ELi128ELNS_18Fp8KVCacheDataTypeE2ELb0ELi512EEEvPfS2_PT_PKS3_PKT0_S9_ifPKiSB_iPKfiiiSD_SD_iiiii
        .type           _ZN4vllm25paged_attention_v2_kernelIfhLi128ELi8ELi128ELNS_18Fp8KVCacheDataTypeE2ELb0ELi512EEEvPfS2_PT_PKS3_PKT0_S9_ifPKiSB_iPKfiiiSD_SD_iiiii,@function
        .size           _ZN4vllm25paged_attention_v2_kernelIfhLi128ELi8ELi128ELNS_18Fp8KVCacheDataTypeE2ELb0ELi512EEEvPfS2_PT_PKS3_PKT0_S9_ifPKiSB_iPKfiiiSD_SD_iiiii,(.L_x_27303 - _ZN4vllm25paged_attention_v2_kernelIfhLi128ELi8ELi128ELNS_18Fp8KVCacheDataTypeE2ELb0ELi512EEEvPfS2_PT_PKS3_PKT0_S9_ifPKiSB_iPKfiiiSD_SD_iiiii)
        .other          _ZN4vllm25paged_attention_v2_kernelIfhLi128ELi8ELi128ELNS_18Fp8KVCacheDataTypeE2ELb0ELi512EEEvPfS2_PT_PKS3_PKT0_S9_ifPKiSB_iPKfiiiSD_SD_iiiii,@"STO_CUDA_ENTRY STV_DEFAULT"
_ZN4vllm25paged_attention_v2_kernelIfhLi128ELi8ELi128ELNS_18Fp8KVCacheDataTypeE2ELb0ELi512EEEvPfS2_PT_PKS3_PKT0_S9_ifPKiSB_iPKfiiiSD_SD_iiiii:
.text._ZN4vllm25paged_attention_v2_kernelIfhLi128ELi8ELi128ELNS_18Fp8KVCacheDataTypeE2ELb0ELi512EEEvPfS2_PT_PKS3_PKT0_S9_ifPKiSB_iPKfiiiSD_SD_iiiii:
        /* <DEDUP_REMOVED lines=52> */
.L_x_7897:
[----:B------:R-:W-:Y:S05]  /*0340*/  BSYNC.RECONVERGENT B6 ;  /* 0x0000000000067941 */ /* 0x000fea0003800200 */
.L_x_7896:
        /* <DEDUP_REMOVED lines=13> */
.L_x_7932:
        /* <DEDUP_REMOVED lines=40> */
.L_x_7903:
        /* <DEDUP_REMOVED lines=11> */
.L_x_7902:
[----:B------:R-:W-:Y:S05]  /*0750*/  BSYNC.RECONVERGENT B1 ;  /* 0x0000000000017941 */ /* 0x000fea0003800200 */
.L_x_7901:
        /* <DEDUP_REMOVED lines=13> */
.L_x_7906:
        /* <DEDUP_REMOVED lines=100> */
.L_x_7905:
[----:B------:R-:W-:Y:S05]  /*0e70*/  BSYNC.RECONVERGENT B1 ;  /* 0x0000000000017941 */ /* 0x000fea0003800200 */
.L_x_7904:
        /* <DEDUP_REMOVED lines=55> */
.L_x_7908:
[----:B------:R-:W-:Y:S05]  /*11f0*/  BSYNC.RECONVERGENT B1 ;  /* 0x0000000000017941 */ /* 0x000fea0003800200 */
.L_x_7907:
        /* <DEDUP_REMOVED lines=26> */
.L_x_7900:
[----:B------:R-:W-:Y:S05]  /*13a0*/  BSYNC.RECONVERGENT B0 ;  /* 0x0000000000007941 */ /* 0x000fea0003800200 */
.L_x_7899:
        /* <DEDUP_REMOVED lines=40> */
.L_x_7913:
[----:B------:R-:W1:Y:S01]  /*1630*/  LDS R13, [R4] ;  /* 0x00000000040d7984 */ /* 0x000e620000000800 */
[----:B------:R-:W-:-:S04]  /*1640*/  IADD3 R11, PT, PT, R11, 0x1, RZ ;  /* 0x000000010b0b7810 */ /* 0x000fc80007ffe0ff */
[----:B------:R-:W-:Y:S01]  /*1650*/  ISETP.NE.AND P0, PT, R11, RZ, PT ;  /* 0x000000ff0b00720c */ /* 0x000fe20003f05270 */
[----:B-1----:R-:W-:-:S05]  /*1660*/  FMUL.FTZ R13, R13, R2 ;  /* 0x000000020d0d7220 */ /* 0x002fca0000410000 */
[----:B------:R1:W-:Y:S02]  /*1670*/  STS [R4], R13 ;  /* 0x0000000d04007388 */ /* 0x0003e40000000800 */
[----:B-1----:R-:W-:-:S05]  /*1680*/  IADD3 R4, PT, PT, R4, 0x200, RZ ;  /* 0x0000020004047810 */ /* 0x002fca0007ffe0ff */
[----:B------:R-:W-:Y:S05]  /*1690*/  @P0 BRA `(.L_x_7913) ;  /* 0xfffffffc00e40947 */ /* 0x000fea000383ffff */
.L_x_7912:
[----:B------:R-:W-:Y:S05]  /*16a0*/  BSYNC.RECONVERGENT B1 ;  /* 0x0000000000017941 */ /* 0x000fea0003800200 */
.L_x_7911:
        /* <DEDUP_REMOVED lines=13> */
.L_x_7916:
        /* <DEDUP_REMOVED lines=52> */
.L_x_7915:
[----:B------:R-:W-:Y:S05]  /*1ac0*/  BSYNC.RECONVERGENT B1 ;  /* 0x0000000000017941 */ /* 0x000fea0003800200 */
.L_x_7914:
        /* <DEDUP_REMOVED lines=31> */
.L_x_7918:
[----:B------:R-:W-:Y:S05]  /*1cc0*/  BSYNC.RECONVERGENT B1 ;  /* 0x0000000000017941 */ /* 0x000fea0003800200 */
.L_x_7917:
        /* <DEDUP_REMOVED lines=14> */
.L_x_7910:
[----:B------:R-:W-:Y:S05]  /*1db0*/  BSYNC.RECONVERGENT B0 ;  /* 0x0000000000007941 */ /* 0x000fea0003800200 */
.L_x_7909:
        /* <DEDUP_REMOVED lines=28> */
.L_x_7920:
[----:B------:R-:W-:Y:S05]  /*1f80*/  BSYNC.RECONVERGENT B0 ;  /* 0x0000000000007941 */ /* 0x000fea0003800200 */
.L_x_7919:
[----:B-1----:R-:W-:Y:S01]  /*1f90*/  VIADD R13, R7, 0x20 ;  /* 0x00000020070d7836 */ /* 0x002fe20000000000 */
[----:B------:R-:W-:Y:S01]  /*1fa0*/  SHF.R.U32.HI R14, RZ, 0x1, R6 ;  /* 0x00000001ff0e7819 */ /* 0x000fe20000011606 */
[----:B------:R-:W-:Y:S01]  /*1fb0*/  BAR.SYNC.DEFER_BLOCKING 0x0 ;  /* 0x0000000000007b1d */ /* 0x000fe20000010000 */
[----:B------:R-:W-:Y:S01]  /*1fc0*/  HFMA2 R6, -RZ, RZ, 0, 0 ;  /* 0x00000000ff067431 */ /* 0x000fe200000001ff */
[C---:B------:R-:W-:Y:S01]  /*1fd0*/  LOP3.LUT P4, RZ, R3.reuse, 0x3c1, RZ, 0xc0, !PT ;  /* 0x000003c103ff7812 */ /* 0x040fe2000788c0ff */
[----:B------:R-:W-:Y:S01]  /*1fe0*/  HFMA2 R2, -RZ, RZ, 0, 0 ;  /* 0x00000000ff027431 */ /* 0x000fe200000001ff */
[----:B------:R-:W-:Y:S02]  /*1ff0*/  ISETP.GT.U32.AND P5, PT, R3, 0x1f, PT ;  /* 0x0000001f0300780c */ /* 0x000fe40003fa4070 */
[----:B------:R-:W-:Y:S01]  /*2000*/  CS2R R10, SRZ ;  /* 0x00000000000a7805 */ /* 0x000fe2000001ff00 */
[----:B------:R-:W-:Y:S01]  /*2010*/  BSSY.RECONVERGENT B0, `(.L_x_7921) ;  /* 0x0000012000007945 */ /* 0x000fe20003800200 */
[----:B------:R-:W-:-:S02]  /*2020*/  MOV R4, RZ ;  /* 0x000000ff00047202 */ /* 0x000fc40000000f00 */
[----:B0-----:R-:W-:Y:S02]  /*2030*/  CS2R R8, SRZ ;  /* 0x0000000000087805 */ /* 0x001fe4000001ff00 */
        /* <DEDUP_REMOVED lines=15> */
.L_x_7922:
[----:B------:R-:W-:Y:S05]  /*2130*/  BSYNC.RECONVERGENT B0 ;  /* 0x0000000000007941 */ /* 0x000fea0003800200 */
.L_x_7921:
        /* <DEDUP_REMOVED lines=20> */
.L_x_7924:
[----:B------:R-:W-:Y:S05]  /*2280*/  BSYNC.RECONVERGENT B0 ;  /* 0x0000000000007941 */ /* 0x000fea0003800200 */
.L_x_7923:
        /* <DEDUP_REMOVED lines=12> */
.L_x_7926:
[----:B------:R-:W-:Y:S05]  /*2350*/  BSYNC.RECONVERGENT B0 ;  /* 0x0000000000007941 */ /* 0x000fea0003800200 */
.L_x_7925:
        /* <DEDUP_REMOVED lines=19> */
.L_x_7928:
[----:B------:R-:W-:Y:S05]  /*2490*/  BSYNC.RECONVERGENT B0 ;  /* 0x0000000000007941 */ /* 0x000fea0003800200 */
.L_x_7927:
[----:B------:R-:W-:Y:S06]  /*24a0*/  BAR.SYNC.DEFER_BLOCKING 0x0 ;  /* 0x0000000000007b1d */ /* 0x000fec0000010000 */
[----:B------:R-:W-:Y:S05]  /*24b0*/  @P5 EXIT ;  /* 0x000000000000594d */ /* 0x000fea0003800000 */
[----:B------:R-:W-:-:S04]  /*24c0*/  UIMAD UR4, UR40, UR43, UR44 ;  /* 0x0000002b280472a4 */ /* 0x000fc8000f8e022c */
[----:B------:R-:W-:Y:S01]  /*24d0*/  UIMAD UR4, UR4, UR42, URZ ;  /* 0x0000002a040472a4 */ /* 0x000fe2000f8e02ff */
[----:B------:R-:W-:Y:S11]  /*24e0*/  @!P3 EXIT ;  /* 0x000000000000b94d */ /* 0x000ff60003800000 */
        /* <DEDUP_REMOVED lines=18> */
.L_x_7898:
[----:B------:R-:W-:Y:S02]  /*2610*/  IMAD.MOV.U32 R12, RZ, RZ, 0x10 ;  /* 0x00000010ff0c7424 */ /* 0x000fe400078e00ff */
[----:B------:R-:W-:Y:S01]  /*2620*/  HFMA2 R11, -RZ, RZ, 0, 1.847743988037109375e-06 ;  /* 0x0000001fff0b7431 */ /* 0x000fe200000001ff */
[----:B------:R-:W-:-:S07]  /*2630*/  MOV R15, 0xffffffff ;  /* 0xffffffff000f7802 */ /* 0x000fce0000000f00 */
[----:B------:R-:W-:Y:S05]  /*2640*/  WARPSYNC.COLLECTIVE R15, `(.L_x_7929) ;  /* 0x000000000f087348 */ /* 0x000fea0003c00000 */
[----:B------:R0:W1:Y:S02]  /*2650*/  SHFL.BFLY P6, R14, R13, R12, R11 ;  /* 0x0c00000c0d0e7389 */ /* 0x00006400000c000b */
[----:B01----:R-:W-:Y:S05]  /*2660*/  ENDCOLLECTIVE ;  /* 0x000000000000791b */ /* 0x003fea0003800000 */
.L_x_7929:
[----:B------:R-:W-:Y:S01]  /*2670*/  HFMA2 R12, -RZ, RZ, 0, 4.76837158203125e-07 ;  /* 0x00000008ff0c7431 */ /* 0x000fe200000001ff */
[----:B------:R-:W-:-:S04]  /*2680*/  FMNMX.FTZ R0, R14, -3.40282346638528859812e+38, !PT ;  /* 0xff7fffff0e007809 */ /* 0x000fc80007810000 */
[----:B------:R-:W-:-:S07]  /*2690*/  MOV R13, R0 ;  /* 0x00000000000d7202 */ /* 0x000fce0000000f00 */
[----:B------:R-:W-:Y:S05]  /*26a0*/  WARPSYNC.COLLECTIVE R15, `(.L_x_7930) ;  /* 0x000000000f087348 */ /* 0x000fea0003c00000 */
[----:B------:R0:W1:Y:S02]  /*26b0*/  SHFL.BFLY P6, R14, R13, R12, R11 ;  /* 0x0c00000c0d0e7389 */ /* 0x00006400000c000b */
[----:B01----:R-:W-:Y:S05]  /*26c0*/  ENDCOLLECTIVE ;  /* 0x000000000000791b */ /* 0x003fea0003800000 */
.L_x_7930:
[----:B------:R-:W-:Y:S01]  /*26d0*/  HFMA2 R12, -RZ, RZ, 0, 2.384185791015625e-07 ;  /* 0x00000004ff0c7431 */ /* 0x000fe200000001ff */
[----:B------:R-:W-:-:S04]  /*26e0*/  FMNMX.FTZ R2, R0, R14, !PT ;  /* 0x0000000e00027209 */ /* 0x000fc80007810000 */
[----:B------:R-:W-:-:S07]  /*26f0*/  MOV R13, R2 ;  /* 0x00000002000d7202 */ /* 0x000fce0000000f00 */
[----:B------:R-:W-:Y:S05]  /*2700*/  WARPSYNC.COLLECTIVE R15, `(.L_x_7931) ;  /* 0x000000000f087348 */ /* 0x000fea0003c00000 */
[----:B------:R0:W1:Y:S02]  /*2710*/  SHFL.BFLY P6, R14, R13, R12, R11 ;  /* 0x0c00000c0d0e7389 */ /* 0x00006400000c000b */
[----:B01----:R-:W-:Y:S05]  /*2720*/  ENDCOLLECTIVE ;  /* 0x000000000000791b */ /* 0x003fea0003800000 */
.L_x_7931:
[----:B------:R-:W-:Y:S05]  /*2730*/  BRA `(.L_x_7932) ;  /* 0xffffffdc00387947 */ /* 0x000fea000383ffff */
.L_x_7933:
        /* <DEDUP_REMOVED lines=12> */
.L_x_27303:


//--------------------- .text._ZN4vllm25paged_attention_v2_kernelIfhLi120ELi8ELi128ELNS_18Fp8KVCacheDataTypeE2ELb0ELi512EEEvPfS2_PT_PKS3_PKT0_S9_ifPKiSB_iPKfiiiSD_SD_iiiii --------------------------
	.section	.text._ZN4vllm25paged_attention_v2_kernelIfhLi120ELi8ELi128ELNS_18Fp8KVCacheDataTypeE2ELb0ELi512EEEvPfS2_PT_PKS3_PKT0_S9_ifPKiSB_iPKfiiiSD_SD_iiiii,"ax",@progbits
	.align	128
        .global         _ZN4vllm25paged_attention_v2_kernelIfhLi120ELi8ELi128ELNS_18Fp8KVCacheDataTypeE2ELb0ELi512EEEvPfS2_PT_PKS3_PKT0_S9_ifPKiSB_iPKfiiiSD_SD_iiiii
        .type           _ZN4vllm25paged_attention_v2_kernelIfhLi120ELi8ELi128ELNS_18Fp8KVCacheDataTypeE2ELb0ELi512EEEvPfS2_PT_PKS3_PKT0_S9_ifPKiSB_iPKfiiiSD_SD_iiiii,@function
        .size           _ZN4vllm25paged_attention_v2_kernelIfhLi120ELi8ELi128ELNS_18Fp8KVCacheDataTypeE2ELb0ELi512EEEvPfS2_PT_PKS3_PKT0_S9_ifPKiSB_iPKfiiiSD_SD_iiiii,(.L_x_27304 - _ZN4vllm25paged_attention_v2_kernelIfhLi120ELi8ELi128ELNS_18Fp8KVCacheDataTypeE2ELb0ELi512EEEvPfS2_PT_PKS3_PKT0_S9_ifPKiSB_iPKfiiiSD_SD_iiiii)
        .other          _ZN4vllm25paged_attention_v2_kernelIfhLi120ELi8ELi128ELNS_18Fp8KVCacheDataTypeE2ELb0ELi512EEEvPfS2_PT_PKS3_PKT0_S9_ifPKiSB_iPKfiiiSD_SD_iiiii,@"STO_CUDA_ENTRY STV_DEFAULT"
_ZN4vllm25paged_attention_v2_kernelIfhLi120ELi8ELi128ELNS_18Fp8KVCacheDataTypeE2ELb0ELi512EEEvPfS2_PT_PKS3_PKT0_S9_ifPKiSB_iPKfiiiSD_SD_iiiii:
.text._ZN4vllm25paged_attention_v2_kernelIfhLi120ELi8ELi128ELNS_18Fp8KVCacheDataTypeE2ELb0ELi512EEEvPfS2_PT_PKS3_PKT0_S9_ifPKiSB_iPKfiiiSD_SD_iiiii:
        /* <DEDUP_REMOVED lines=52> */
.L_x_7935:
[----:B------:R-:W-:Y:S05]  /*0340*/  BSYNC.RECONVERGENT B6 ;  /* 0x0000000000067941 */ /* 0x000fea0003800200 */
.L_x_7934:
        /* <DEDUP_REMOVED lines=13> */
.L_x_7974:
        /* <DEDUP_REMOVED lines=10> */
[----:B------:R-:W-:Y:S01]  /*04c0*/  IMAD R8, R6, 0x4, R8 ;  /* 0x0000000406087824 */ /* 0x000fe200078e0208 */
        /* <DEDUP_REMOVED lines=29> */
.L_x_7941:
        /* <DEDUP_REMOVED lines=11> */
.L_x_7940:
[----:B------:R-:W-:Y:S05]  /*0750*/  BSYNC.RECONVERGENT B1 ;  /* 0x0000000000017941 */ /* 0x000fea0003800200 */
.L_x_7939:
        /* <DEDUP_REMOVED lines=13> */
.L_x_7944:
        /* <DEDUP_REMOVED lines=100> */
.L_x_7943:
[----:B------:R-:W-:Y:S05]  /*0e70*/  BSYNC.RECONVERGENT B1 ;  /* 0x0000000000017941 */ /* 0x000fea0003800200 */
.L_x_7942:
        /* <DEDUP_REMOVED lines=55> */
.L_x_7946:
[----:B------:R-:W-:Y:S05]  /*11f0*/  BSYNC.RECONVERGENT B1 ;  /* 0x0000000000017941 */ /* 0x000fea0003800200 */
.L_x_7945:
        /* <DEDUP_REMOVED lines=26> */
.L_x_7938:
[----:B------:R-:W-:Y:S05]  /*13a0*/  BSYNC.RECONVERGENT B0 ;  /* 0x0000000000007941 */ /* 0x000fea0003800200 */
.L_x_7937:
        /* <DEDUP_REMOVED lines=40> */
.L_x_7951:
[----:B------:R-:W1:Y:S01]  /*1630*/  LDS R13, [R4] ;  /* 0x00000000040d7984 */ /* 0x000e620000000800 */
[----:B------:R-:W-:-:S04]  /*1640*/  IADD3 R11, PT, PT, R11, 0x1, RZ ;  /* 0x000000010b0b7810 */ /* 0x000fc80007ffe0ff */
[----:B------:R-:W-:Y:S01]  /*1650*/  ISETP.NE.AND P0, PT, R11, RZ, PT ;  /* 0x000000ff0b00720c */ /* 0x000fe20003f05270 */
[----:B-1----:R-:W-:-:S05]  /*1660*/  FMUL.FTZ R13, R13, R2 ;  /* 0x000000020d0d7220 */ /* 0x002fca0000410000 */
[----:B------:R1:W-:Y:S02]  /*1670*/  STS [R4], R13 ;  /* 0x0000000d04007388 */ /* 0x0003e40000000800 */
[----:B-1----:R-:W-:-:S05]  /*1680*/  IADD3 R4, PT, PT, R4, 0x200, RZ ;  /* 0x0000020004047810 */ /* 0x002fca0007ffe0ff */
[----:B------:R-:W-:Y:S05]  /*1690*/  @P0 BRA `(.L_x_7951) ;  /* 0xfffffffc00e40947 */ /* 0x000fea000383ffff */
.L_x_7950:
[----:B------:R-:W-:Y:S05]  /*16a0*/  BSYNC.RECONVERGENT B1 ;  /* 0x0000000000017941 */ /* 0x000fea0003800200 */
.L_x_7949:
        /* <DEDUP_REMOVED lines=13> */
.L_x_7954:
        /* <DEDUP_REMOVED lines=52> */
.L_x_7953:
[----:B------:R-:W-:Y:S05]  /*1ac0*/  BSYNC.RECONVERGENT B1 ;  /* 0x0000000000017941 */ /* 0x000fea0003800200 */
.L_x_7952:
        /* <DEDUP_REMOVED lines=31> */
.L_x_7956:
[----:B------:R-:W-:Y:S05]  /*1cc0*/  BSYNC.RECONVERGENT B1 ;  /* 0x0000000000017941 */ /* 0x000fea0003800200 */
.L_x_7955:
        /* <DEDUP_REMOVED lines=14> */
.L_x_7948:
[----:B------:R-:W-:Y:S05]  /*1db0*/  BSYNC.RECONVERGENT B0 ;  /* 0x0000000000007941 */ /* 0x000fea0003800200 */
.L_x_7947:
[----:B------:R-:W-:Y:S01]  /*1dc0*/  BAR.SYNC.DEFER_BLOCKING 0x0 ;  /* 0x0000000000007b1d */ /* 0x000fe20000010000 */
[C---:B------:R-:W-:Y:S02]  /*1dd0*/  ISETP.NE.AND P0, PT, R3.reuse, RZ, PT ;  /* 0x000000ff0300720c */ /* 0x040fe40003f05270 */
[----:B-1----:R-:W-:-:S03]  /*1de0*/  LOP3.LUT R2, R3, 0x3c0, RZ, 0xc0, !PT ;  /* 0x000003c003027812 */ /* 0x002fc600078ec0ff */
        /* <DEDUP_REMOVED lines=17> */
[----:B--2---:R-:W-:Y:S02]  /*1f00*/  MOV R13, UR7 ;  /* 0x00000007000d7c02 */ /* 0x004fe40008000f00 */
[----:B------:R-:W-:-:S03]  /*1f10*/  MOV R15, UR5 ;  /* 0x00000005000f7c02 */ /* 0x000fc60008000f00 */
[----:B0-----:R1:W-:Y:S04]  /*1f20*/  STG.E desc[UR36][R12.64], R9 ;  /* 0x000000090c007986 */ /* 0x0013e8000c101924 */
[----:B------:R1:W-:Y:S02]  /*1f30*/  STG.E desc[UR36][R14.64], R10 ;  /* 0x0000000a0e007986 */ /* 0x0003e4000c101924 */
.L_x_7958:
[----:B------:R-:W-:Y:S05]  /*1f40*/  BSYNC.RECONVERGENT B0 ;  /* 0x0000000000007941 */ /* 0x000fea0003800200 */
.L_x_7957:
[----:B------:R-:W-:Y:S01]  /*1f50*/  BAR.SYNC.DEFER_BLOCKING 0x0 ;  /* 0x0000000000007b1d */ /* 0x000fe20000010000 */
[----:B01----:R-:W-:Y:S02]  /*1f60*/  CS2R R8, SRZ ;  /* 0x0000000000087805 */ /* 0x003fe4000001ff00 */
[----:B--2---:R-:W-:Y:S02]  /*1f70*/  MOV R4, RZ ;  /* 0x000000ff00047202 */ /* 0x004fe40000000f00 */
[----:B------:R-:W-:Y:S02]  /*1f80*/  CS2R R12, SRZ ;  /* 0x00000000000c7805 */ /* 0x000fe4000001ff00 */
[----:B------:R-:W-:Y:S02]  /*1f90*/  CS2R R10, SRZ ;  /* 0x00000000000a7805 */ /* 0x000fe4000001ff00 */
[----:B------:R-:W-:Y:S01]  /*1fa0*/  SHF.R.U32.HI R14, RZ, 0x1, R6 ;  /* 0x00000001ff0e7819 */ /* 0x000fe20000011606 */
[----:B------:R-:W-:Y:S01]  /*1fb0*/  BSSY.RECONVERGENT B0, `(.L_x_7959) ;  /* 0x0000012000007945 */ /* 0x000fe20003800200 */
[----:B------:R-:W-:-:S03]  /*1fc0*/  LOP3.LUT R22, R3, 0x1, RZ, 0xc0, !PT ;  /* 0x0000000103167812 */ /* 0x000fc600078ec0ff */
[----:B------:R-:W-:Y:S05]  /*1fd0*/  @P1 BRA `(.L_x_7960) ;  /* 0x00000000003c1947 */ /* 0x000fea0003800000 */
[----:B------:R-:W-:Y:S01]  /*1fe0*/  ISETP.GT.U32.AND P0, PT, R6, 0xf, PT ;  /* 0x0000000f0600780c */ /* 0x000fe20003f04070 */
[----:B------:R-:W-:Y:S01]  /*1ff0*/  IMAD R15, R5, 0x78, R14 ;  /* 0x00000078050f7824 */ /* 0x000fe200078e020e */
[----:B------:R-:W-:Y:S02]  /*2000*/  IADD3 R17, PT, PT, R7, 0x20, RZ ;  /* 0x0000002007117810 */ /* 0x000fe40007ffe0ff */
[C---:B------:R-:W-:Y:S02]  /*2010*/  ISETP.NE.AND P1, PT, R22.reuse, RZ, PT ;  /* 0x000000ff1600720c */ /* 0x040fe40003f25270 */
[----:B------:R-:W-:Y:S02]  /*2020*/  ISETP.NE.OR P0, PT, R22, RZ, P0 ;  /* 0x000000ff1600720c */ /* 0x000fe40000705670 */
[----:B------:R-:W-:-:S05]  /*2030*/  LEA R16, R0, R17, 0x18 ;  /* 0x0000001100107211 */ /* 0x000fca00078ec0ff */
[----:B------:R-:W-:-:S05]  /*2040*/  IMAD R15, R15, 0x4, R16 ;  /* 0x000000040f0f7824 */ /* 0x000fca00078e0210 */
        /* <DEDUP_REMOVED lines=8> */
.L_x_7960:
[----:B------:R-:W-:Y:S05]  /*20d0*/  BSYNC.RECONVERGENT B0 ;  /* 0x0000000000007941 */ /* 0x000fea0003800200 */
.L_x_7959:
[----:B------:R-:W-:Y:S01]  /*20e0*/  BAR.SYNC.DEFER_BLOCKING 0x0 ;  /* 0x0000000000007b1d */ /* 0x000fe20000010000 */
[----:B------:R-:W-:-:S05]  /*20f0*/  ISETP.GT.U32.AND P0, PT, R3, 0x3f, PT ;  /* 0x0000003f0300780c */ /* 0x000fca0003f04070 */
[----:B------:R-:W-:Y:S08]  /*2100*/  BSSY.RECONVERGENT B0, `(.L_x_7961) ;  /* 0x000001c000007945 */ /* 0x000ff00003800200 */
[----:B------:R-:W-:Y:S05]  /*2110*/  @P0 BRA `(.L_x_7962) ;  /* 0x0000000000680947 */ /* 0x000fea0003800000 */
[----:B------:R-:W-:Y:S01]  /*2120*/  ISETP.GT.U32.AND P0, PT, R6, 0xf, PT ;  /* 0x0000000f0600780c */ /* 0x000fe20003f04070 */
[----:B0-----:R-:W-:Y:S01]  /*2130*/  IMAD R15, R5, 0x78, R14 ;  /* 0x00000078050f7824 */ /* 0x001fe200078e020e */
[----:B------:R-:W-:Y:S01]  /*2140*/  IADD3 R17, PT, PT, R7, 0x20, RZ ;  /* 0x0000002007117810 */ /* 0x000fe20007ffe0ff */
[----:B------:R-:W-:Y:S01]  /*2150*/  BSSY.RECONVERGENT B1, `(.L_x_7963) ;  /* 0x0000015000017945 */ /* 0x000fe20003800200 */
[----:B------:R-:W-:Y:S02]  /*2160*/  ISETP.NE.OR P0, PT, R22, RZ, P0 ;  /* 0x000000ff1600720c */ /* 0x000fe40000705670 */
[----:B------:R-:W-:Y:S02]  /*2170*/  LEA R16, R0, R17, 0x18 ;  /* 0x0000001100107211 */ /* 0x000fe400078ec0ff */
[----:B------:R-:W-:Y:S02]  /*2180*/  ISETP.NE.AND P1, PT, R22, RZ, PT ;  /* 0x000000ff1600720c */ /* 0x000fe40003f25270 */
[----:B------:R-:W-:-:S07]  /*2190*/  LEA R24, R15, R16, 0x2 ;  /* 0x000000100f187211 */ /* 0x000fce00078e10ff */
[----:B------:R0:W1:Y:S04]  /*21a0*/  @!P0 LDS R20, [R24+0x1c0] ;  /* 0x0001c00018148984 */ /* 0x0000680000000800 */
        /* <DEDUP_REMOVED lines=15> */
.L_x_7964:
[----:B------:R-:W-:Y:S05]  /*22a0*/  BSYNC.RECONVERGENT B1 ;  /* 0x0000000000017941 */ /* 0x000fea0003800200 */
.L_x_7963:
[----:B-1----:R-:W-:-:S07]  /*22b0*/  @!P0 FADD.FTZ R9, R9, R20 ;  /* 0x0000001409098221 */ /* 0x002fce0000010000 */
.L_x_7962:
[----:B------:R-:W-:Y:S05]  /*22c0*/  BSYNC.RECONVERGENT B0 ;  /* 0x0000000000007941 */ /* 0x000fea0003800200 */
.L_x_7961:
        /* <DEDUP_REMOVED lines=20> */
.L_x_7966:
[----:B------:R-:W-:Y:S05]  /*2410*/  BSYNC.RECONVERGENT B0 ;  /* 0x0000000000007941 */ /* 0x000fea0003800200 */
.L_x_7965:
[----:B------:R-:W-:Y:S01]  /*2420*/  BAR.SYNC.DEFER_BLOCKING 0x0 ;  /* 0x0000000000007b1d */ /* 0x000fe20000010000 */
[----:B------:R-:W-:-:S05]  /*2430*/  ISETP.GT.U32.AND P1, PT, R3, 0x1f, PT ;  /* 0x0000001f0300780c */ /* 0x000fca0003f24070 */
[----:B------:R-:W-:Y:S08]  /*2440*/  BSSY.RECONVERGENT B0, `(.L_x_7967) ;  /* 0x000001c000007945 */ /* 0x000ff00003800200 */
[----:B------:R-:W-:Y:S05]  /*2450*/  @P1 BRA `(.L_x_7968) ;  /* 0x0000000000681947 */ /* 0x000fea0003800000 */
[----:B------:R-:W-:Y:S01]  /*2460*/  ISETP.GT.U32.AND P0, PT, R6, 0xf, PT ;  /* 0x0000000f0600780c */ /* 0x000fe20003f04070 */
[----:B------:R-:W-:Y:S01]  /*2470*/  VIADD R7, R7, 0x20 ;  /* 0x0000002007077836 */ /* 0x000fe20000000000 */
[C---:B------:R-:W-:Y:S01]  /*2480*/  ISETP.NE.AND P2, PT, R22.reuse, RZ, PT ;  /* 0x000000ff1600720c */ /* 0x040fe20003f45270 */
        /* <DEDUP_REMOVED lines=9> */
[----:B0-----:R-:W0:Y:S04]  /*2520*/  LDS R15, [R16+0x80] ;  /* 0x00008000100f7984 */ /* 0x001e280000000800 */
[----:B------:R-:W5:Y:S04]  /*2530*/  LDS R0, [R16+0xc0] ;  /* 0x0000c00010007984 */ /* 0x000f680000000800 */
[----:B------:R-:W1:Y:S04]  /*2540*/  LDS R17, [R16+0x100] ;  /* 0x0001000010117984 */ /* 0x000e680000000800 */
[----:B------:R-:W2:Y:S04]  /*2550*/  LDS R6, [R16+0x140] ;  /* 0x0001400010067984 */ /* 0x000ea80000000800 */
[----:B------:R-:W2:Y:S01]  /*2560*/  LDS R19, [R16+0x180] ;  /* 0x0001800010137984 */ /* 0x000ea20000000800 */
[----:B---3--:R-:W-:Y:S01]  /*2570*/  FADD.FTZ R2, R2, R5 ;  /* 0x0000000502027221 */ /* 0x008fe20000010000 */
[----:B----4-:R-:W-:Y:S01]  /*2580*/  FADD.FTZ R8, R8, R7 ;  /* 0x0000000708087221 */ /* 0x010fe20000010000 */
[----:B0-----:R-:W-:Y:S01]  /*2590*/  FADD.FTZ R4, R4, R15 ;  /* 0x0000000f04047221 */ /* 0x001fe20000010000 */
[----:B-----5:R-:W-:Y:S01]  /*25a0*/  FADD.FTZ R13, R13, R0 ;  /* 0x000000000d0d7221 */ /* 0x020fe20000010000 */
[----:B-1----:R-:W-:Y:S01]  /*25b0*/  FADD.FTZ R12, R12, R17 ;  /* 0x000000110c0c7221 */ /* 0x002fe20000010000 */
[----:B--2---:R-:W-:Y:S01]  /*25c0*/  FADD.FTZ R11, R11, R6 ;  /* 0x000000060b0b7221 */ /* 0x004fe20000010000 */
[----:B------:R-:W-:-:S07]  /*25d0*/  FADD.FTZ R10, R10, R19 ;  /* 0x000000130a0a7221 */ /* 0x000fce0000010000 */
.L_x_7970:
[----:B------:R-:W-:Y:S05]  /*25e0*/  BSYNC.RECONVERGENT B1 ;  /* 0x0000000000017941 */ /* 0x000fea0003800200 */
.L_x_7969:
[----:B0-2---:R-:W-:-:S07]  /*25f0*/  @!P0 FADD.FTZ R9, R9, R14 ;  /* 0x0000000e09098221 */ /* 0x005fce0000010000 */
.L_x_7968:
[----:B------:R-:W-:Y:S05]  /*2600*/  BSYNC.RECONVERGENT B0 ;  /* 0x0000000000007941 */ /* 0x000fea0003800200 */
.L_x_7967:
[----:B------:R-:W-:Y:S06]  /*2610*/  BAR.SYNC.DEFER_BLOCKING 0x0 ;  /* 0x0000000000007b1d */ /* 0x000fec0000010000 */
[----:B------:R-:W-:Y:S05]  /*2620*/  @P1 EXIT ;  /* 0x000000000000194d */ /* 0x000fea0003800000 */
[----:B------:R-:W-:Y:S01]  /*2630*/  UIMAD UR4, UR40, UR44, UR43 ;  /* 0x0000002c280472a4 */ /* 0x000fe2000f8e022b */
[----:B------:R-:W-:Y:S01]  /*2640*/  SHF.R.U32.HI R0, RZ, 0x1, R3 ;  /* 0x00000001ff007819 */ /* 0x000fe20000011603 */
[----:B------:R-:W2:Y:S01]  /*2650*/  LDCU.64 UR6, c[0x0][0x390] ;  /* 0x00007200ff0677ac */ /* 0x000ea20008000a00 */
[----:B------:R-:W-:Y:S01]  /*2660*/  ISETP.NE.AND P2, PT, R22, RZ, PT ;  /* 0x000000ff1600720c */ /* 0x000fe20003f45270 */
[----:B------:R-:W-:Y:S02]  /*2670*/  UIMAD UR5, UR41, 0x78, URZ ;  /* 0x00000078290578a4 */ /* 0x000fe4000f8e02ff */
[----:B------:R-:W-:-:S04]  /*2680*/  UIMAD UR4, UR4, UR42, URZ ;  /* 0x0000002a040472a4 */ /* 0x000fc8000f8e02ff */
[----:B------:R-:W-:Y:S01]  /*2690*/  UIMAD UR4, UR4, 0x78, URZ ;  /* 0x00000078040478a4 */ /* 0x000fe2000f8e02ff */
[----:B------:R-:W-:-:S05]  /*26a0*/  MOV R5, UR5 ;  /* 0x0000000500057c02 */ /* 0x000fca0008000f00 */
[----:B------:R-:W-:-:S04]  /*26b0*/  IADD3 R0, P0, P1, R0, UR4, R5 ;  /* 0x0000000400007c10 */ /* 0x000fc8000f91e005 */
[----:B------:R-:W-:Y:S02]  /*26c0*/  IADD3.X R5, PT, PT, RZ, RZ, RZ, P0, P1 ;  /* 0x000000ffff057210 */ /* 0x000fe400007e24ff */
[----:B--2---:R-:W-:-:S04]  /*26d0*/  LEA R6, P0, R0, UR6, 0x2 ;  /* 0x0000000600067c11 */ /* 0x004fc8000f8010ff */
[----:B------:R-:W-:Y:S02]  /*26e0*/  LEA.HI.X R7, R0, UR7, R5, 0x2, P0 ;  /* 0x0000000700077c11 */ /* 0x000fe400080f1405 */
[----:B------:R-:W-:-:S03]  /*26f0*/  LOP3.LUT P0, RZ, R3, 0x11, RZ, 0xc0, !PT ;  /* 0x0000001103ff7812 */ /* 0x000fc6000780c0ff */
[----:B------:R2:W-:Y:S04]  /*2700*/  @!P2 STG.E desc[UR36][R6.64], R2 ;  /* 0x000000020600a986 */ /* 0x0005e8000c101924 */
[----:B------:R2:W-:Y:S04]  /*2710*/  @!P2 STG.E desc[UR36][R6.64+0x40], R8 ;  /* 0x000040080600a986 */ /* 0x0005e8000c101924 */
[----:B------:R2:W-:Y:S04]  /*2720*/  @!P2 STG.E desc[UR36][R6.64+0x80], R4 ;  /* 0x000080040600a986 */ /* 0x0005e8000c101924 */
[----:B------:R2:W-:Y:S04]  /*2730*/  @!P2 STG.E desc[UR36][R6.64+0xc0], R13 ;  /* 0x0000c00d0600a986 */ /* 0x0005e8000c101924 */
[----:B------:R2:W-:Y:S04]  /*2740*/  @!P2 STG.E desc[UR36][R6.64+0x100], R12 ;  /* 0x0001000c0600a986 */ /* 0x0005e8000c101924 */
[----:B------:R2:W-:Y:S04]  /*2750*/  @!P2 STG.E desc[UR36][R6.64+0x140], R11 ;  /* 0x0001400b0600a986 */ /* 0x0005e8000c101924 */
[----:B------:R2:W-:Y:S01]  /*2760*/  @!P2 STG.E desc[UR36][R6.64+0x180], R10 ;  /* 0x0001800a0600a986 */ /* 0x0005e2000c101924 */
[----:B------:R-:W-:Y:S05]  /*2770*/  @P0 EXIT ;  /* 0x000000000000094d */ /* 0x000fea0003800000 */
[----:B------:R-:W-:Y:S01]  /*2780*/  STG.E desc[UR36][R6.64+0x1c0], R9 ;  /* 0x0001c00906007986 */ /* 0x000fe2000c101924 */
[----:B------:R-:W-:Y:S05]  /*2790*/  EXIT ;  /* 0x000000000000794d */ /* 0x000fea0003800000 */
.L_x_7936:
[----:B------:R-:W-:Y:S01]  /*27a0*/  HFMA2 R12, -RZ, RZ, 0, 9.5367431640625e-07 ;  /* 0x00000010ff0c7431 */ /* 0x000fe200000001ff */
[----:B------:R-:W-:Y:S01]  /*27b0*/  MOV R11, 0x1f ;  /* 0x0000001f000b7802 */ /* 0x000fe20000000f00 */
[----:B------:R-:W-:-:S07]  /*27c0*/  IMAD.MOV.U32 R15, RZ, RZ, -0x1 ;  /* 0xffffffffff0f7424 */ /* 0x000fce00078e00ff */
[----:B------:R-:W-:Y:S05]  /*27d0*/  WARPSYNC.COLLECTIVE R15, `(.L_x_7971) ;  /* 0x000000000f087348 */ /* 0x000fea0003c00000 */
[----:B------:R0:W1:Y:S02]  /*27e0*/  SHFL.BFLY P6, R14, R13, R12, R11 ;  /* 0x0c00000c0d0e7389 */ /* 0x00006400000c000b */
[----:B01----:R-:W-:Y:S05]  /*27f0*/  ENDCOLLECTIVE ;  /* 0x000000000000791b */ /* 0x003fea0003800000 */
.L_x_7971:
[----:B------:R-:W-:Y:S01]  /*2800*/  HFMA2 R12, -RZ, RZ, 0, 4.76837158203125e-07 ;  /* 0x00000008ff0c7431 */ /* 0x000fe200000001ff */
[----:B------:R-:W-:-:S04]  /*2810*/  FMNMX.FTZ R0, R14, -3.40282346638528859812e+38, !PT ;  /* 0xff7fffff0e007809 */ /* 0x000fc80007810000 */
[----:B------:R-:W-:-:S07]  /*2820*/  MOV R13, R0 ;  /* 0x00000000000d7202 */ /* 0x000fce0000000f00 */
[----:B------:R-:W-:Y:S05]  /*2830*/  WARPSYNC.COLLECTIVE R15, `(.L_x_7972) ;  /* 0x000000000f087348 */ /* 0x000fea0003c00000 */
[----:B------:R0:W1:Y:S02]  /*2840*/  SHFL.BFLY P6, R14, R13, R12, R11 ;  /* 0x0c00000c0d0e7389 */ /* 0x00006400000c000b */
[----:B01----:R-:W-:Y:S05]  /*2850*/  ENDCOLLECTIVE ;  /* 0x000000000000791b */ /* 0x003fea0003800000 */
.L_x_7972:
[----:B------:R-:W-:Y:S01]  /*2860*/  HFMA2 R12, -RZ, RZ, 0, 2.384185791015625e-07 ;  /* 0x00000004ff0c7431 */ /* 0x000fe200000001ff */
[----:B------:R-:W-:-:S04]  /*2870*/  FMNMX.FTZ R2, R0, R14, !PT ;  /* 0x0000000e00027209 */ /* 0x000fc80007810000 */
[----:B------:R-:W-:-:S07]  /*2880*/  MOV R13, R2 ;  /* 0x00000002000d7202 */ /* 0x000fce0000000f00 */
[----:B------:R-:W-:Y:S05]  /*2890*/  WARPSYNC.COLLECTIVE R15, `(.L_x_7973) ;  /* 0x000000000f087348 */ /* 0x000fea0003c00000 */
[----:B------:R0:W1:Y:S02]  /*28a0*/  SHFL.BFLY P6, R14, R13, R12, R11 ;  /* 0x0c00000c0d0e7389 */ /* 0x00006400000c000b */
[----:B01----:R-:W-:Y:S05]  /*28b0*/  ENDCOLLECTIVE ;  /* 0x000000000000791b */ /* 0x003fea0003800000 */
.L_x_7973:
[----:B------:R-:W-:Y:S05]  /*28c0*/  BRA `(.L_x_7974) ;  /* 0xffffffd800d47947 */ /* 0x000fea000383ffff */
.L_x_7975:
        /* <DEDUP_REMOVED lines=11> */
.L_x_27304:


//--------------------- .text._ZN4vllm25paged_attention_v2_kernelIfhLi112ELi8ELi128ELNS_18Fp8KVCacheDataTypeE2ELb0ELi512EEEvPfS2_PT_PKS3_PKT0_S9_ifPKiSB_iPKfiiiSD_SD_iiiii --------------------------
	.section	.text._ZN4vllm25paged_attention_v2_kernelIfhLi112ELi8ELi128ELNS_18Fp8KVCacheDataTypeE2ELb0ELi512EEEvPfS2_PT_PKS3_PKT0_S9_ifPKiSB_iPKfiiiSD_SD_iiiii,"ax",@progbits
	.align	128
        .global         _ZN4vllm25paged_attention_v2_kernelIfhLi112ELi8ELi128ELNS_18Fp8KVCacheDataTypeE2ELb0ELi512EEEvPfS2_PT_PKS3_PKT0_S9_ifPKiSB_iPKfiiiSD_SD_iiiii
        .type           _ZN4vllm25paged_attention_v2_kernelIfhLi112ELi8ELi128ELNS_18Fp8KVCacheDataTypeE2ELb0ELi512EEEvPfS2_PT_PKS3_PKT0_S9_ifPKiSB_iPKfiiiSD_SD_iiiii,@function
        .size           _ZN4vllm25paged_attention_v2_kernelIfhLi112ELi8ELi128ELNS_18Fp8KVCacheDataTypeE2ELb0ELi512EEEvPfS2_PT_PKS3_PKT0_S9_ifPKiSB_iPKfiiiSD_SD_iiiii,(.L_x_27305 - _ZN4vllm25paged_attention_v2_kernelIfhLi112ELi8ELi128ELNS_18Fp8KVCacheDataTypeE2ELb0ELi512EEEvPfS2_PT_PKS3_PKT0_S9_ifPKiSB_iPKfiiiSD_SD_iiiii)
        .other          _ZN4vllm25paged_attention_v2_kernelIfhLi112ELi8ELi128ELNS_18Fp8KVCacheDataTypeE2ELb0ELi512EEEvPfS2_PT_PKS3_PKT0_S9_ifPKiSB_iPKfiiiSD_SD_iiiii,@"STO_CUDA_ENTRY STV_DEFAULT"
_ZN4vllm25paged_attention_v2_kernelIfhLi112ELi8ELi128ELNS_18Fp8KVCacheDataTypeE2ELb0ELi512EEEvPfS2_PT_PKS3_PKT0_S9_ifPKiSB_iPKfiiiSD_SD_iiiii:
.text._ZN4vllm25paged_attention_v2_kernelIfhLi112ELi8ELi128ELNS_18Fp8KVCacheDataTypeE2ELb0ELi512EEEvPfS2_PT_PKS3_PKT0_S9_ifPKiSB_iPKfiiiSD_SD_iiiii:
        /* <DEDUP_REMOVED lines=52> */
.L_x_7977:
[----:B------:R-:W-:Y:S05]  /*0340*/  BSYNC.RECONVERGENT B6 ;  /* 0x0000000000067941 */ /* 0x000fea0003800200 */
.L_x_7976:
        /* <DEDUP_REMOVED lines=13> */
.L_x_8008:
        /* <DEDUP_REMOVED lines=40> */
.L_x_7983:
        /* <DEDUP_REMOVED lines=11> */
.L_x_7982:
[----:B------:R-:W-:Y:S05]  /*0750*/  BSYNC.RECONVERGENT B1 ;  /* 0x0000000000017941 */ /* 0x000fea0003800200 */
.L_x_7981:
        /* <DEDUP_REMOVED lines=13> */
.L_x_7986:
        /* <DEDUP_REMOVED lines=100> */
.L_x_7985:
[----:B------:R-:W-:Y:S05]  /*0e70*/  BSYNC.RECONVERGENT B1 ;  /* 0x0000000000017941 */ /* 0x000fea0003800200 */
.L_x_7984:
        /* <DEDUP_REMOVED lines=55> */
.L_x_7988:
[----:B------:R-:W-:Y:S05]  /*11f0*/  BSYNC.RECONVERGENT B1 ;  /* 0x0000000000017941 */ /* 0x000fea0003800200 */
.L_x_7987:
        /* <DEDUP_REMOVED lines=26> */
.L_x_7980:
[----:B------:R-:W-:Y:S05]  /*13a0*/  BSYNC.RECONVERGENT B0 ;  /* 0x0000000000007941 */ /* 0x000fea0003800200 */
.L_x_7979:
        /* <DEDUP_REMOVED lines=40> */
.L_x_7993:
[----:B------:R-:W1:Y:S01]  /*1630*/  LDS R13, [R4] ;  /* 0x00000000040d7984 */ /* 0x000e620000000800 */
[----:B------:R-:W-:-:S04]  /*1640*/  IADD3 R11, PT, PT, R11, 0x1, RZ ;  /* 0x000000010b0b7810 */ /* 0x000fc80007ffe0ff */
[----:B------:R-:W-:Y:S01]  /*1650*/  ISETP.NE.AND P0, PT, R11, RZ, PT ;  /* 0x000000ff0b00720c */ /* 0x000fe20003f05270 */
[----:B-1----:R-:W-:-:S05]  /*1660*/  FMUL.FTZ R13, R13, R2 ;  /* 0x000000020d0d7220 */ /* 0x002fca0000410000 */
[----:B------:R1:W-:Y:S02]  /*1670*/  STS [R4], R13 ;  /* 0x0000000d04007388 */ /* 0x0003e40000000800 */
[----:B-1----:R-:W-:-:S05]  /*1680*/  IADD3 R4, PT, PT, R4, 0x200, RZ ;  /* 0x0000020004047810 */ /* 0x002fca0007ffe0ff */
[----:B------:R-:W-:Y:S05]  /*1690*/  @P0 BRA `(.L_x_7993) ;  /* 0xfffffffc00e40947 */ /* 0x000fea000383ffff */
.L_x_7992:
[----:B------:R-:W-:Y:S05]  /*16a0*/  BSYNC.RECONVERGENT B1 ;  /* 0x0000000000017941 */ /* 0x000fea0003800200 */
.L_x_7991:
        /* <DEDUP_REMOVED lines=13> */
.L_x_7996:
        /* <DEDUP_REMOVED lines=52> */
.L_x_7995:
[----:B------:R-:W-:Y:S05]  /*1ac0*/  BSYNC.RECONVERGENT B1 ;  /* 0x0000000000017941 */ /* 0x000fea0003800200 */
.L_x_7994:
        /* <DEDUP_REMOVED lines=31> */
.L_x_7998:
[----:B------:R-:W-:Y:S05]  /*1cc0*/  BSYNC.RECONVERGENT B1 ;  /* 0x0000000000017941 */ /* 0x000fea0003800200 */
.L_x_7997:
        /* <DEDUP_REMOVED lines=14> */
.L_x_7990:
[----:B------:R-:W-:Y:S05]  /*1db0*/  BSYNC.RECONVERGENT B0 ;  /* 0x0000000000007941 */ /* 0x000fea0003800200 */
.L_x_7989:
        /* <DEDUP_REMOVED lines=32> */
.L_x_8000:
[----:B------:R-:W-:Y:S05]  /*1fc0*/  BSYNC.RECONVERGENT B0 ;  /* 0x0000000000007941 */ /* 0x000fea0003800200 */
.L_x_7999:
[----:B------:R-:W-:Y:S01]  /*1fd0*/  BAR.SYNC.DEFER_BLOCKING 0x0 ;  /* 0x0000000000007b1d */ /* 0x000fe20000010000 */
[C---:B------:R-:W-:Y:S01]  /*1fe0*/  LOP3.LUT P3, RZ, R3.reuse, 0x3c1, RZ, 0xc0, !PT ;  /* 0x000003c103ff7812 */ /* 0x040fe2000786c0ff */
[----:B-1----:R-:W-:Y:S01]  /*1ff0*/  HFMA2 R5, -RZ, RZ, 0, 0 ;  /* 0x00000000ff057431 */ /* 0x002fe200000001ff */
[----:B------:R-:W-:Y:S01]  /*2000*/  MOV R7, RZ ;  /* 0x000000ff00077202 */ /* 0x000fe20000000f00 */
[----:B0-----:R-:W-:Y:S01]  /*2010*/  HFMA2 R9, -RZ, RZ, 0, 0 ;  /* 0x00000000ff097431 */ /* 0x001fe200000001ff */
[----:B------:R-:W-:Y:S01]  /*2020*/  MOV R11, RZ ;  /* 0x000000ff000b7202 */ /* 0x000fe20000000f00 */
[----:B------:R-:W-:Y:S01]  /*2030*/  HFMA2 R13, -RZ, RZ, 0, 0 ;  /* 0x00000000ff0d7431 */ /* 0x000fe200000001ff */
[----:B------:R-:W-:Y:S01]  /*2040*/  MOV R15, RZ ;  /* 0x000000ff000f7202 */ /* 0x000fe20000000f00 */
[----:B------:R-:W-:Y:S01]  /*2050*/  IMAD.MOV.U32 R17, RZ, RZ, RZ ;  /* 0x000000ffff117224 */ /* 0x000fe200078e00ff */
        /* <DEDUP_REMOVED lines=26> */
.L_x_8002:
[----:B------:R-:W-:Y:S05]  /*2200*/  BSYNC.RECONVERGENT B0 ;  /* 0x0000000000007941 */ /* 0x000fea0003800200 */
.L_x_8001:
        /* <DEDUP_REMOVED lines=25> */
.L_x_8004:
[----:B------:R-:W-:Y:S05]  /*23a0*/  BSYNC.RECONVERGENT B0 ;  /* 0x0000000000007941 */ /* 0x000fea0003800200 */
.L_x_8003:
        /* <DEDUP_REMOVED lines=22> */
.L_x_7978:
[----:B------:R-:W-:Y:S01]  /*2510*/  HFMA2 R12, -RZ, RZ, 0, 9.5367431640625e-07 ;  /* 0x00000010ff0c7431 */ /* 0x000fe200000001ff */
[----:B------:R-:W-:Y:S02]  /*2520*/  MOV R11, 0x1f ;  /* 0x0000001f000b7802 */ /* 0x000fe40000000f00 */
[----:B------:R-:W-:-:S07]  /*2530*/  MOV R15, 0xffffffff ;  /* 0xffffffff000f7802 */ /* 0x000fce0000000f00 */
[----:B------:R-:W-:Y:S05]  /*2540*/  WARPSYNC.COLLECTIVE R15, `(.L_x_8005) ;  /* 0x000000000f087348 */ /* 0x000fea0003c00000 */
[----:B------:R0:W1:Y:S02]  /*2550*/  SHFL.BFLY P6, R14, R13, R12, R11 ;  /* 0x0c00000c0d0e7389 */ /* 0x00006400000c000b */
[----:B01----:R-:W-:Y:S05]  /*2560*/  ENDCOLLECTIVE ;  /* 0x000000000000791b */ /* 0x003fea0003800000 */
.L_x_8005:
[----:B------:R-:W-:Y:S01]  /*2570*/  HFMA2 R12, -RZ, RZ, 0, 4.76837158203125e-07 ;  /* 0x00000008ff0c7431 */ /* 0x000fe200000001ff */
[----:B------:R-:W-:-:S04]  /*2580*/  FMNMX.FTZ R0, R14, -3.40282346638528859812e+38, !PT ;  /* 0xff7fffff0e007809 */ /* 0x000fc80007810000 */
[----:B------:R-:W-:-:S07]  /*2590*/  MOV R13, R0 ;  /* 0x00000000000d7202 */ /* 0x000fce0000000f00 */
[----:B------:R-:W-:Y:S05]  /*25a0*/  WARPSYNC.COLLECTIVE R15, `(.L_x_8006) ;  /* 0x000000000f087348 */ /* 0x000fea0003c00000 */
[----:B------:R0:W1:Y:S02]  /*25b0*/  SHFL.BFLY P6, R14, R13, R12, R11 ;  /* 0x0c00000c0d0e7389 */ /* 0x00006400000c000b */
[----:B01----:R-:W-:Y:S05]  /*25c0*/  ENDCOLLECTIVE ;  /* 0x000000000000791b */ /* 0x003fea0003800000 */
.L_x_8006:
[----:B------:R-:W-:Y:S01]  /*25d0*/  HFMA2 R12, -RZ, RZ, 0, 2.384185791015625e-07 ;  /* 0x00000004ff0c7431 */ /* 0x000fe200000001ff */
[----:B------:R-:W-:-:S04]  /*25e0*/  FMNMX.FTZ R2, R0, R14, !PT ;  /* 0x0000000e00027209 */ /* 0x000fc80007810000 */
[----:B------:R-:W-:-:S07]  /*25f0*/  MOV R13, R2 ;  /* 0x00000002000d7202 */ /* 0x000fce0000000f00 */
[----:B------:R-:W-:Y:S05]  /*2600*/  WARPSYNC.COLLECTIVE R15, `(.L_x_8007) ;  /* 0x000000000f087348 */ /* 0x000fea0003c00000 */
[----:B------:R0:W1:Y:S02]  /*2610*/  SHFL.BFLY P6, R14, R13, R12, R11 ;  /* 0x0c00000c0d0e7389 */ /* 0x00006400000c000b */
[----:B01----:R-:W-:Y:S05]  /*2620*/  ENDCOLLECTIVE ;  /* 0x000000000000791b */ /* 0x003fea0003800000 */
.L_x_8007:
[----:B------:R-:W-:Y:S05]  /*2630*/  BRA `(.L_x_8008) ;  /* 0xffffffdc00787947 */ /* 0x000fea000383ffff */
.L_x_8009:
        /* <DEDUP_REMOVED lines=12> */
.L_x_27305:


//--------------------- .text._ZN4vllm25paged_attention_v2_kernelIfhLi96ELi8ELi128ELNS_18Fp8KVCacheDataTypeE2ELb0ELi512EEEvPfS2_PT_PKS3_PKT0_S9_ifPKiSB_iPKfiiiSD_SD_iiiii --------------------------
	.section	.text._ZN4vllm25paged_attention_v2_kernelIfhLi96ELi8ELi128ELNS_18Fp8KVCacheDataTypeE2ELb0ELi512EEEvPfS2_PT_PKS3_PKT0_S9_ifPKiSB_iPKfiiiSD_SD_iiiii,"ax",@progbits
	.align	128
        .global         _ZN4vllm25paged_attention_v2_kernelIfhLi96ELi8ELi128ELNS_18Fp8KVCacheDataTypeE2ELb0ELi512EEEvPfS2_PT_PKS3_PKT0_S9_ifPKiSB_iPKfiiiSD_SD_iiiii
        .type           _ZN4vllm25paged_attention_v2_kernelIfhLi96ELi8ELi128ELNS_18Fp8KVCacheDataTypeE2ELb0ELi512EEEvPfS2_PT_PKS3_PKT0_S9_ifPKiSB_iPKfiiiSD_SD_iiiii,@function
        .size           _ZN4vllm25paged_attention_v2_kernelIfhLi96ELi8ELi128ELNS_18Fp8KVCacheDataTypeE2ELb0ELi512EEEvPfS2_PT_PKS3_PKT0_S9_ifPKiSB_iPKfiiiSD_SD_iiiii,(.L_x_27306 - _ZN4vllm25paged_attention_v2_kernelIfhLi96ELi8ELi128ELNS_18Fp8KVCacheDataTypeE2ELb0ELi512EEEvPfS2_PT_PKS3_PKT0_S9_ifPKiSB_iPKfiiiSD_SD_iiiii)
        .other          _ZN4vllm25paged_attention_v2_kernelIfhLi96ELi8ELi128ELNS_18Fp8KVCacheDataTypeE2ELb0ELi512EEEvPfS2_PT_PKS3_PKT0_S9_ifPKiSB_iPKfiiiSD_SD_iiiii,@"STO_CUDA_ENTRY STV_DEFAULT"
_ZN4vllm25paged_attention_v2_kernelIfhLi96ELi8ELi128ELNS_18Fp8KVCacheDataTypeE2ELb0ELi512EEEvPfS2_PT_PKS3_PKT0_S9_ifPKiSB_iPKfiiiSD_SD_iiiii:
.text._ZN4vllm25paged_attention_v2_kernelIfhLi96ELi8ELi128ELNS_18Fp8KVCacheDataTypeE2ELb0ELi512EEEvPfS2_PT_PKS3_PKT0_S9_ifPKiSB_iPKfiiiSD_SD_iiiii:
        /* <DEDUP_REMOVED lines=52> */
.L_x_8011:
[----:B------:R-:W-:Y:S05]  /*0340*/  BSYNC.RECONVERGENT B6 ;  /* 0x0000000000067941 */ /* 0x000fea0003800200 */
.L_x_8010:
        /* <DEDUP_REMOVED lines=13> */
.L_x_8042:
        /* <DEDUP_REMOVED lines=40> */
.L_x_8017:
        /* <DEDUP_REMOVED lines=11> */
.L_x_8016:
[----:B------:R-:W-:Y:S05]  /*0750*/  BSYNC.RECONVERGENT B1 ;  /* 0x0000000000017941 */ /* 0x000fea0003800200 */
.L_x_8015:
        /* <DEDUP_REMOVED lines=13> */
.L_x_8020:
        /* <DEDUP_REMOVED lines=100> */
.L_x_8019:
[----:B------:R-:W-:Y:S05]  /*0e70*/  BSYNC.RECONVERGENT B1 ;  /* 0x0000000000017941 */ /* 0x000fea0003800200 */
.L_x_8018:
        /* <DEDUP_REMOVED lines=55> */
.L_x_8022:
[----:B------:R-:W-:Y:S05]  /*11f0*/  BSYNC.RECONVERGENT B1 ;  /* 0x0000000000017941 */ /* 0x000fea0003800200 */
.L_x_8021:
        /* <DEDUP_REMOVED lines=26> */
.L_x_8014:
[----:B------:R-:W-:Y:S05]  /*13a0*/  BSYNC.RECONVERGENT B0 ;  /* 0x0000000000007941 */ /* 0x000fea0003800200 */
.L_x_8013:
        /* <DEDUP_REMOVED lines=40> */
.L_x_8027:
[----:B------:R-:W1:Y:S01]  /*1630*/  LDS R13, [R4] ;  /* 0x00000000040d7984 */ /* 0x000e620000000800 */
[----:B------:R-:W-:-:S05]  /*1640*/  VIADD R11, R11, 0x1 ;  /* 0x000000010b0b7836 */ /* 0x000fca0000000000 */
[----:B------:R-:W-:Y:S01]  /*1650*/  ISETP.NE.AND P0, PT, R11, RZ, PT ;  /* 0x000000ff0b00720c */ /* 0x000fe20003f05270 */
[----:B-1----:R-:W-:-:S05]  /*1660*/  FMUL.FTZ R13, R13, R2 ;  /* 0x000000020d0d7220 */ /* 0x002fca0000410000 */
[----:B------:R1:W-:Y:S02]  /*1670*/  STS [R4], R13 ;  /* 0x0000000d04007388 */ /* 0x0003e40000000800 */
[----:B-1----:R-:W-:-:S05]  /*1680*/  IADD3 R4, PT, PT, R4, 0x200, RZ ;  /* 0x0000020004047810 */ /* 0x002fca0007ffe0ff */
[----:B------:R-:W-:Y:S05]  /*1690*/  @P0 BRA `(.L_x_8027) ;  /* 0xfffffffc00e40947 */ /* 0x000fea000383ffff */
.L_x_8026:
[----:B------:R-:W-:Y:S05]  /*16a0*/  BSYNC.RECONVERGENT B1 ;  /* 0x0000000000017941 */ /* 0x000fea0003800200 */
.L_x_8025:
        /* <DEDUP_REMOVED lines=13> */
.L_x_8030:
        /* <DEDUP_REMOVED lines=52> */
.L_x_8029:
[----:B------:R-:W-:Y:S05]  /*1ac0*/  BSYNC.RECONVERGENT B1 ;  /* 0x0000000000017941 */ /* 0x000fea0003800200 */
.L_x_8028:
        /* <DEDUP_REMOVED lines=31> */
.L_x_8032:
[----:B------:R-:W-:Y:S05]  /*1cc0*/  BSYNC.RECONVERGENT B1 ;  /* 0x0000000000017941 */ /* 0x000fea0003800200 */
.L_x_8031:
        /* <DEDUP_REMOVED lines=14> */
.L_x_8024:
[----:B------:R-:W-:Y:S05]  /*1db0*/  BSYNC.RECONVERGENT B0 ;  /* 0x0000000000007941 */ /* 0x000fea0003800200 */
.L_x_8023:
        /* <DEDUP_REMOVED lines=32> */
.L_x_8034:
[----:B------:R-:W-:Y:S05]  /*1fc0*/  BSYNC.RECONVERGENT B0 ;  /* 0x0000000000007941 */ /* 0x000fea0003800200 */
.L_x_8033:
        /* <DEDUP_REMOVED lines=31> */
.L_x_8036:
[----:B------:R-:W-:Y:S05]  /*21c0*/  BSYNC.RECONVERGENT B0 ;  /* 0x0000000000007941 */ /* 0x000fea0003800200 */
.L_x_8035:
        /* <DEDUP_REMOVED lines=22> */
.L_x_8038:
[----:B------:R-:W-:Y:S05]  /*2330*/  BSYNC.RECONVERGENT B0 ;  /* 0x0000000000007941 */ /* 0x000fea0003800200 */
.L_x_8037:
        /* <DEDUP_REMOVED lines=9> */
[----:B01----:R-:W-:-:S05]  /*23d0*/  IMAD.U32 R0, RZ, RZ, UR6 ;  /* 0x00000006ff007e24 */ /* 0x003fca000f8e00ff */
        /* <DEDUP_REMOVED lines=9> */
[----:B------:R-:W-:Y:S01]  /*2470*/  STG.E desc[UR36][R2.64+0x140], R15 ;  /* 0x0001400f02007986 */ /* 0x000fe2000c101924 */
[----:B------:R-:W-:Y:S05]  /*2480*/  EXIT ;  /* 0x000000000000794d */ /* 0x000fea0003800000 */
.L_x_8012:
[----:B------:R-:W-:Y:S01]  /*2490*/  HFMA2 R12, -RZ, RZ, 0, 9.5367431640625e-07 ;  /* 0x00000010ff0c7431 */ /* 0x000fe200000001ff */
[----:B------:R-:W-:Y:S02]  /*24a0*/  MOV R11, 0x1f ;  /* 0x0000001f000b7802 */ /* 0x000fe40000000f00 */
[----:B------:R-:W-:-:S07]  /*24b0*/  MOV R15, 0xffffffff ;  /* 0xffffffff000f7802 */ /* 0x000fce0000000f00 */
[----:B------:R-:W-:Y:S05]  /*24c0*/  WARPSYNC.COLLECTIVE R15, `(.L_x_8039) ;  /* 0x000000000f087348 */ /* 0x000fea0003c00000 */
[----:B------:R0:W1:Y:S02]  /*24d0*/  SHFL.BFLY P6, R14, R13, R12, R11 ;  /* 0x0c00000c0d0e7389 */ /* 0x00006400000c000b */
[----:B01----:R-:W-:Y:S05]  /*24e0*/  ENDCOLLECTIVE ;  /* 0x000000000000791b */ /* 0x003fea0003800000 */
.L_x_8039:
[----:B------:R-:W-:Y:S01]  /*24f0*/  HFMA2 R12, -RZ, RZ, 0, 4.76837158203125e-07 ;  /* 0x00000008ff0c7431 */ /* 0x000fe200000001ff */
[----:B------:R-:W-:-:S04]  /*2500*/  FMNMX.FTZ R0, R14, -3.40282346638528859812e+38, !PT ;  /* 0xff7fffff0e007809 */ /* 0x000fc80007810000 */
[----:B------:R-:W-:-:S07]  /*2510*/  MOV R13, R0 ;  /* 0x00000000000d7202 */ /* 0x000fce0000000f00 */
[----:B------:R-:W-:Y:S05]  /*2520*/  WARPSYNC.COLLECTIVE R15, `(.L_x_8040) ;  /* 0x000000000f087348 */ /* 0x000fea0003c00000 */
[----:B------:R0:W1:Y:S02]  /*2530*/  SHFL.BFLY P6, R14, R13, R12, R11 ;  /* 0x0c00000c0d0e7389 */ /* 0x00006400000c000b */
[----:B01----:R-:W-:Y:S05]  /*2540*/  ENDCOLLECTIVE ;  /* 0x000000000000791b */ /* 0x003fea0003800000 */
.L_x_8040:
[----:B------:R-:W-:Y:S01]  /*2550*/  HFMA2 R12, -RZ, RZ, 0, 2.384185791015625e-07 ;  /* 0x00000004ff0c7431 */ /* 0x000fe200000001ff */
[----:B------:R-:W-:-:S04]  /*2560*/  FMNMX.FTZ R2, R0, R14, !PT ;  /* 0x0000000e00027209 */ /* 0x000fc80007810000 */
[----:B------:R-:W-:-:S07]  /*2570*/  MOV R13, R2 ;  /* 0x00000002000d7202 */ /* 0x000fce0000000f00 */
[----:B------:R-:W-:Y:S05]  /*2580*/  WARPSYNC.COLLECTIVE R15, `(.L_x_8041) ;  /* 0x000000000f087348 */ /* 0x000fea0003c00000 */
[----:B------:R0:W1:Y:S02]  /*2590*/  SHFL.BFLY P6, R14, R13, R12, R11 ;  /* 0x0c00000c0d0e7389 */ /* 0x00006400000c000b */
[----:B01----:R-:W-:Y:S05]  /*25a0*/  ENDCOLLECTIVE ;  /* 0x000000000000791b */ /* 0x003fea0003800000 */
.L_x_8041:
[----:B------:R-:W-:Y:S05]  /*25b0*/  BRA `(.L_x_8042) ;  /* 0xffffffdc00987947 */ /* 0x000fea000383ffff */
.L_x_8043:
        /* <DEDUP_REMOVED lines=12> */
.L_x_27306:


//--------------------- .text._ZN4vllm25paged_attention_v2_kernelIfhLi80ELi8ELi128ELNS_18Fp8KVCacheDataTypeE2ELb0ELi512EEEvPfS2_PT_PKS3_PKT0_S9_ifPKiSB_iPKfiiiSD_SD_iiiii --------------------------
	.section	.text._ZN4vllm25paged_attention_v2_kernelIfhLi80ELi8ELi128ELNS_18Fp8KVCacheDataTypeE2ELb0ELi512EEEvPfS2_PT_PKS3_PKT0_S9_ifPKiSB_iPKfiiiSD_SD_iiiii,"ax",@progbits
	.align	128
        .global         _ZN4vllm25paged_attention_v2_kernelIfhLi80ELi8ELi128ELNS_18Fp8KVCacheDataTypeE2ELb0ELi512EEEvPfS2_PT_PKS3_PKT0_S9_ifPKiSB_iPKfiiiSD_SD_iiiii
        .type           _ZN4vllm25paged_attention_v2_kernelIfhLi80ELi8ELi128ELNS_18Fp8KVCacheDataTypeE2ELb0ELi512EEEvPfS2_PT_PKS3_PKT0_S9_ifPKiSB_iPKfiiiSD_SD_iiiii,@function
        .size           _ZN4vllm25paged_attention_v2_kernelIfhLi80ELi8ELi128ELNS_18Fp8KVCacheDataTypeE2ELb0ELi512EEEvPfS2_PT_PKS3_PKT0_S9_ifPKiSB_iPKfiiiSD_SD_iiiii,(.L_x_27307 - _ZN4vllm25paged_attention_v2_kernelIfhLi80ELi8ELi128ELNS_18Fp8KVCacheDataTypeE2ELb0ELi512EEEvPfS2_PT_PKS3_PKT0_S9_ifPKiSB_iPKfiiiSD_SD_iiiii)
        .other          _ZN4vllm25paged_attention_v2_kernelIfhLi80ELi8ELi128ELNS_18Fp8KVCacheDataTypeE2ELb0ELi512EEEvPfS2_PT_PKS3_PKT0_S9_ifPKiSB_iPKfiiiSD_SD_iiiii,@"STO_CUDA_ENTRY STV_DEFAULT"
_ZN4vllm25paged_attention_v2_kernelIfhLi80ELi8ELi128ELNS_18Fp8KVCacheDataTypeE2ELb0ELi512EEEvPfS2_PT_PKS3_PKT0_S9_ifPKiSB_iPKfiiiSD_SD_iiiii:
.text._ZN4vllm25paged_attention_v2_kernelIfhLi80ELi8ELi128ELNS_18Fp8KVCacheDataTypeE2ELb0ELi512EEEvPfS2_PT_PKS3_PKT0_S9_ifPKiSB_iPKfiiiSD_SD_iiiii:
        /* <DEDUP_REMOVED lines=52> */
.L_x_8045:
[----:B------:R-:W-:Y:S05]  /*0340*/  BSYNC.RECONVERGENT B6 ;  /* 0x0000000000067941 */ /* 0x000fea0003800200 */
.L_x_8044:
        /* <DEDUP_REMOVED lines=13> */
.L_x_8076:
        /* <DEDUP_REMOVED lines=40> */
.L_x_8051:
        /* <DEDUP_REMOVED lines=11> */
.L_x_8050:
[----:B------:R-:W-:Y:S05]  /*0750*/  BSYNC.RECONVERGENT B1 ;  /* 0x0000000000017941 */ /* 0x000fea0003800200 */
.L_x_8049:
        /* <DEDUP_REMOVED lines=13> */
.L_x_8054:
        /* <DEDUP_REMOVED lines=100> */
.L_x_8053:
[----:B------:R-:W-:Y:S05]  /*0e70*/  BSYNC.RECONVERGENT B1 ;  /* 0x0000000000017941 */ /* 0x000fea0003800200 */
.L_x_8052:
        /* <DEDUP_REMOVED lines=55> */
.L_x_8056:
[----:B------:R-:W-:Y:S05]  /*11f0*/  BSYNC.RECONVERGENT B1 ;  /* 0x0000000000017941 */ /* 0x000fea0003800200 */
.L_x_8055:
        /* <DEDUP_REMOVED lines=26> */
.L_x_8048:
[----:B------:R-:W-:Y:S05]  /*13a0*/  BSYNC.RECONVERGENT B0 ;  /* 0x0000000000007941 */ /* 0x000fea0003800200 */
.L_x_8047:
        /* <DEDUP_REMOVED lines=40> */
.L_x_8061:
[----:B------:R-:W1:Y:S01]  /*1630*/  LDS R13, [R4] ;  /* 0x00000000040d7984 */ /* 0x000e620000000800 */
[----:B------:R-:W-:-:S04]  /*1640*/  IADD3 R11, PT, PT, R11, 0x1, RZ ;  /* 0x000000010b0b7810 */ /* 0x000fc80007ffe0ff */
[----:B------:R-:W-:Y:S01]  /*1650*/  ISETP.NE.AND P0, PT, R11, RZ, PT ;  /* 0x000000ff0b00720c */ /* 0x000fe20003f05270 */
[----:B-1----:R-:W-:-:S05]  /*1660*/  FMUL.FTZ R13, R13, R2 ;  /* 0x000000020d0d7220 */ /* 0x002fca0000410000 */
[----:B------:R1:W-:Y:S02]  /*1670*/  STS [R4], R13 ;  /* 0x0000000d04007388 */ /* 0x0003e40000000800 */
[----:B-1----:R-:W-:-:S05]  /*1680*/  IADD3 R4, PT, PT, R4, 0x200, RZ ;  /* 0x0000020004047810 */ /* 0x002fca0007ffe0ff */
[----:B------:R-:W-:Y:S05]  /*1690*/  @P0 BRA `(.L_x_8061) ;  /* 0xfffffffc00e40947 */ /* 0x000fea000383ffff */
.L_x_8060:
[----:B------:R-:W-:Y:S05]  /*16a0*/  BSYNC.RECONVERGENT B1 ;  /* 0x0000000000017941 */ /* 0x000fea0003800200 */
.L_x_8059:
        /* <DEDUP_REMOVED lines=13> */
.L_x_8064:
        /* <DEDUP_REMOVED lines=52> */
.L_x_8063:
[----:B------:R-:W-:Y:S05]  /*1ac0*/  BSYNC.RECONVERGENT B1 ;  /* 0x0000000000017941 */ /* 0x000fea0003800200 */
.L_x_8062:
        /* <DEDUP_REMOVED lines=31> */
.L_x_8066:
[----:B------:R-:W-:Y:S05]  /*1cc0*/  BSYNC.RECONVERGENT B1 ;  /* 0x0000000000017941 */ /* 0x000fea0003800200 */
.L_x_8065:
        /* <DEDUP_REMOVED lines=14> */
.L_x_8058:
[----:B------:R-:W-:Y:S05]  /*1db0*/  BSYNC.RECONVERGENT B0 ;  /* 0x0000000000007941 */ /* 0x000fea0003800200 */
.L_x_8057:
        /* <DEDUP_REMOVED lines=32> */
.L_x_8068:
[----:B------:R-:W-:Y:S05]  /*1fc0*/  BSYNC.RECONVERGENT B0 ;  /* 0x0000000000007941 */ /* 0x000fea0003800200 */
.L_x_8067:
[----:B------:R-:W-:Y:S01]  /*1fd0*/  BAR.SYNC.DEFER_BLOCKING 0x0 ;  /* 0x0000000000007b1d */ /* 0x000fe20000010000 */
[C---:B------:R-:W-:Y:S01]  /*1fe0*/  LOP3.LUT P3, RZ, R3.reuse, 0x3c1, RZ, 0xc0, !PT ;  /* 0x000003c103ff7812 */ /* 0x040fe2000786c0ff */
[----:B-1----:R-:W-:Y:S01]  /*1ff0*/  HFMA2 R5, -RZ, RZ, 0, 0 ;  /* 0x00000000ff057431 */ /* 0x002fe200000001ff */
[----:B------:R-:W-:Y:S01]  /*2000*/  MOV R7, RZ ;  /* 0x000000ff00077202 */ /* 0x000fe20000000f00 */
[----:B0-----:R-:W-:Y:S01]  /*2010*/  HFMA2 R9, -RZ, RZ, 0, 0 ;  /* 0x00000000ff097431 */ /* 0x001fe200000001ff */
[----:B------:R-:W-:Y:S01]  /*2020*/  MOV R11, RZ ;  /* 0x000000ff000b7202 */ /* 0x000fe20000000f00 */
[----:B------:R-:W-:Y:S01]  /*2030*/  HFMA2 R13, -RZ, RZ, 0, 0 ;  /* 0x00000000ff0d7431 */ /* 0x000fe200000001ff */
        /* <DEDUP_REMOVED lines=20> */
.L_x_8070:
[----:B------:R-:W-:Y:S05]  /*2180*/  BSYNC.RECONVERGENT B0 ;  /* 0x0000000000007941 */ /* 0x000fea0003800200 */
.L_x_8069:
        /* <DEDUP_REMOVED lines=19> */
.L_x_8072:
[----:B------:R-:W-:Y:S05]  /*22c0*/  BSYNC.RECONVERGENT B0 ;  /* 0x0000000000007941 */ /* 0x000fea0003800200 */
.L_x_8071:
        /* <DEDUP_REMOVED lines=18> */
[----:B------:R-:W-:Y:S01]  /*23f0*/  STG.E desc[UR36][R2.64+0x100], R13 ;  /* 0x0001000d02007986 */ /* 0x000fe2000c101924 */
[----:B------:R-:W-:Y:S05]  /*2400*/  EXIT ;  /* 0x000000000000794d */ /* 0x000fea0003800000 */
.L_x_8046:
[----:B------:R-:W-:Y:S01]  /*2410*/  MOV R12, 0x10 ;  /* 0x00000010000c7802 */ /* 0x000fe20000000f00 */
[----:B------:R-:W-:Y:S01]  /*2420*/  HFMA2 R11, -RZ, RZ, 0, 1.847743988037109375e-06 ;  /* 0x0000001fff0b7431 */ /* 0x000fe200000001ff */
[----:B------:R-:W-:-:S07]  /*2430*/  MOV R15, 0xffffffff ;  /* 0xffffffff000f7802 */ /* 0x000fce0000000f00 */
[----:B------:R-:W-:Y:S05]  /*2440*/  WARPSYNC.COLLECTIVE R15, `(.L_x_8073) ;  /* 0x000000000f087348 */ /* 0x000fea0003c00000 */
[----:B------:R0:W1:Y:S02]  /*2450*/  SHFL.BFLY P6, R14, R13, R12, R11 ;  /* 0x0c00000c0d0e7389 */ /* 0x00006400000c000b */
[----:B01----:R-:W-:Y:S05]  /*2460*/  ENDCOLLECTIVE ;  /* 0x000000000000791b */ /* 0x003fea0003800000 */
.L_x_8073:
[----:B------:R-:W-:Y:S01]  /*2470*/  HFMA2 R12, -RZ, RZ, 0, 4.76837158203125e-07 ;  /* 0x00000008ff0c7431 */ /* 0x000fe200000001ff */
[----:B------:R-:W-:-:S04]  /*2480*/  FMNMX.FTZ R0, R14, -3.40282346638528859812e+38, !PT ;  /* 0xff7fffff0e007809 */ /* 0x000fc80007810000 */
[----:B------:R-:W-:-:S07]  /*2490*/  MOV R13, R0 ;  /* 0x00000000000d7202 */ /* 0x000fce0000000f00 */
[----:B------:R-:W-:Y:S05]  /*24a0*/  WARPSYNC.COLLECTIVE R15, `(.L_x_8074) ;  /* 0x000000000f087348 */ /* 0x000fea0003c00000 */
[----:B------:R0:W1:Y:S02]  /*24b0*/  SHFL.BFLY P6, R14, R13, R12, R11 ;  /* 0x0c00000c0d0e7389 */ /* 0x00006400000c000b */
[----:B01----:R-:W-:Y:S05]  /*24c0*/  ENDCOLLECTIVE ;  /* 0x000000000000791b */ /* 0x003fea0003800000 */
.L_x_8074:
[----:B------:R-:W-:Y:S01]  /*24d0*/  HFMA2 R12, -RZ, RZ, 0, 2.384185791015625e-07 ;  /* 0x00000004ff0c7431 */ /* 0x000fe200000001ff */
[----:B------:R-:W-:-:S04]  /*24e0*/  FMNMX.FTZ R2, R0, R14, !PT ;  /* 0x0000000e00027209 */ /* 0x000fc80007810000 */
[----:B------:R-:W-:-:S07]  /*24f0*/  MOV R13, R2 ;  /* 0x00000002000d7202 */ /* 0x000fce0000000f00 */
[----:B------:R-:W-:Y:S05]  /*2500*/  WARPSYNC.COLLECTIVE R15, `(.L_x_8075) ;  /* 0x000000000f087348 */ /* 0x000fea0003c00000 */
[----:B------:R0:W1:Y:S02]  /*2510*/  SHFL.BFLY P6, R14, R13, R12, R11 ;  /* 0x0c00000c0d0e7389 */ /* 0x00006400000c000b */
[----:B01----:R-:W-:Y:S05]  /*2520*/  ENDCOLLECTIVE ;  /* 0x000000000000791b */ /* 0x003fea0003800000 */
.L_x_8075:
[----:B------:R-:W-:Y:S05]  /*2530*/  BRA `(.L_x_8076) ;  /* 0xffffffdc00b87947 */ /* 0x000fea000383ffff */
.L_x_8077:
        /* <DEDUP_REMOVED lines=12> */
.L_x_27307:


//--------------------- .text._ZN4vllm25paged_attention_v2_kernelIfhLi64ELi8ELi128ELNS_18Fp8KVCacheDataTypeE2ELb0ELi512EEEvPfS2_PT_PKS3_PKT0_S9_ifPKiSB_iPKfiiiSD_SD_iiiii --------------------------
	.section	.text._ZN4vllm25paged_attention_v2_kernelIfhLi64ELi8ELi128ELNS_18Fp8KVCacheDataTypeE2ELb0ELi512EEEvPfS2_PT_PKS3_PKT0_S9_ifPKiSB_iPKfiiiSD_SD_iiiii,"ax",@progbits
	.align	128
        .global         _ZN4vllm25paged_attention_v2_kernelIfhLi64ELi8ELi128ELNS_18Fp8KVCacheDataTypeE2ELb0ELi512EEEvPfS2_PT_PKS3_PKT0_S9_ifPKiSB_iPKfiiiSD_SD_iiiii
        .type           _ZN4vllm25paged_attention_v2_kernelIfhLi64ELi8ELi128ELNS_18Fp8KVCacheDataTypeE2ELb0ELi512EEEvPfS2_PT_PKS3_PKT0_S9_ifPKiSB_iPKfiiiSD_SD_iiiii,@function
        .size           _ZN4vllm25paged_attention_v2_kernelIfhLi64ELi8ELi128ELNS_18Fp8KVCacheDataTypeE2ELb0ELi512EEEvPfS2_PT_PKS3_PKT0_S9_ifPKiSB_iPKfiiiSD_SD_iiiii,(.L_x_27308 - _ZN4vllm25paged_attention_v2_kernelIfhLi64ELi8ELi128ELNS_18Fp8KVCacheDataTypeE2ELb0ELi512EEEvPfS2_PT_PKS3_PKT0_S9_ifPKiSB_iPKfiiiSD_SD_iiiii)
        .other          _ZN4vllm25paged_attention_v2_kernelIfhLi64ELi8ELi128ELNS_18Fp8KVCacheDataTypeE2ELb0ELi512EEEvPfS2_PT_PKS3_PKT0_S9_ifPKiSB_iPKfiiiSD_SD_iiiii,@"STO_CUDA_ENTRY STV_DEFAULT"
_ZN4vllm25paged_attention_v2_kernelIfhLi64ELi8ELi128ELNS_18Fp8KVCacheDataTypeE2ELb0ELi512EEEvPfS2_PT_PKS3_PKT0_S9_ifPKiSB_iPKfiiiSD_SD_iiiii:
.text._ZN4vllm25paged_attention_v2_kernelIfhLi64ELi8ELi128ELNS_18Fp8KVCacheDataTypeE2ELb0ELi512EEEvPfS2_PT_PKS3_PKT0_S9_ifPKiSB_iPKfiiiSD_SD_iiiii:
        /* <DEDUP_REMOVED lines=52> */
.L_x_8079:
[----:B------:R-:W-:Y:S05]  /*0340*/  BSYNC.RECONVERGENT B6 ;  /* 0x0000000000067941 */ /* 0x000fea0003800200 */
.L_x_8078:
        /* <DEDUP_REMOVED lines=13> */
.L_x_8106:
        /* <DEDUP_REMOVED lines=40> */
.L_x_8085:
        /* <DEDUP_REMOVED lines=11> */
.L_x_8084:
[----:B------:R-:W-:Y:S05]  /*0750*/  BSYNC.RECONVERGENT B1 ;  /* 0x0000000000017941 */ /* 0x000fea0003800200 */
.L_x_8083:
        /* <DEDUP_REMOVED lines=13> */
.L_x_8088:
        /* <DEDUP_REMOVED lines=100> */
.L_x_8087:
[----:B------:R-:W-:Y:S05]  /*0e70*/  BSYNC.RECONVERGENT B1 ;  /* 0x0000000000017941 */ /* 0x000fea0003800200 */
.L_x_8086:
        /* <DEDUP_REMOVED lines=55> */
.L_x_8090:
[----:B------:R-:W-:Y:S05]  /*11f0*/  BSYNC.RECONVERGENT B1 ;  /* 0x0000000000017941 */ /* 0x000fea0003800200 */
.L_x_8089:
        /* <DEDUP_REMOVED lines=26> */
.L_x_8082:
[----:B------:R-:W-:Y:S05]  /*13a0*/  BSYNC.RECONVERGENT B0 ;  /* 0x0000000000007941 */ /* 0x000fea0003800200 */
.L_x_8081:
        /* <DEDUP_REMOVED lines=40> */
.L_x_8095:
[----:B------:R-:W1:Y:S01]  /*1630*/  LDS R13, [R4] ;  /* 0x00000000040d7984 */ /* 0x000e620000000800 */
[----:B------:R-:W-:-:S04]  /*1640*/  IADD3 R11, PT, PT, R11, 0x1, RZ ;  /* 0x000000010b0b7810 */ /* 0x000fc80007ffe0ff */
[----:B------:R-:W-:Y:S01]  /*1650*/  ISETP.NE.AND P0, PT, R11, RZ, PT ;  /* 0x000000ff0b00720c */ /* 0x000fe20003f05270 */
[----:B-1----:R-:W-:-:S05]  /*1660*/  FMUL.FTZ R13, R13, R2 ;  /* 0x000000020d0d7220 */ /* 0x002fca0000410000 */
[----:B------:R1:W-:Y:S02]  /*1670*/  STS [R4], R13 ;  /* 0x0000000d04007388 */ /* 0x0003e40000000800 */
[----:B-1----:R-:W-:-:S05]  /*1680*/  IADD3 R4, PT, PT, R4, 0x200, RZ ;  /* 0x0000020004047810 */ /* 0x002fca0007ffe0ff */
[----:B------:R-:W-:Y:S05]  /*1690*/  @P0 BRA `(.L_x_8095) ;  /* 0xfffffffc00e40947 */ /* 0x000fea000383ffff */
.L_x_8094:
[----:B------:R-:W-:Y:S05]  /*16a0*/  BSYNC.RECONVERGENT B1 ;  /* 0x0000000000017941 */ /* 0x000fea0003800200 */
.L_x_8093:
        /* <DEDUP_REMOVED lines=13> */
.L_x_8098:
        /* <DEDUP_REMOVED lines=52> */
.L_x_8097:
[----:B------:R-:W-:Y:S05]  /*1ac0*/  BSYNC.RECONVERGENT B1 ;  /* 0x0000000000017941 */ /* 0x000fea0003800200 */
.L_x_8096:
        /* <DEDUP_REMOVED lines=31> */
.L_x_8100:
[----:B------:R-:W-:Y:S05]  /*1cc0*/  BSYNC.RECONVERGENT B1 ;  /* 0x0000000000017941 */ /* 0x000fea0003800200 */
.L_x_8099:
        /* <DEDUP_REMOVED lines=14> */
.L_x_8092:
[----:B------:R-:W-:Y:S05]  /*1db0*/  BSYNC.RECONVERGENT B0 ;  /* 0x0000000000007941 */ /* 0x000fea0003800200 */
.L_x_8091:
[----:B------:R-:W-:Y:S01]  /*1dc0*/  BAR.SYNC.DEFER_BLOCKING 0x0 ;  /* 0x0000000000007b1d */ /* 0x000fe20000010000 */
[C---:B------:R-:W-:Y:S02]  /*1dd0*/  ISETP.NE.AND P2, PT, R3.reuse, RZ, PT ;  /* 0x000000ff0300720c */ /* 0x040fe40003f45270 */
[C---:B--2---:R-:W-:Y:S02]  /*1de0*/  LOP3.LUT R4, R3.reuse, 0x1, RZ, 0xc0, !PT ;  /* 0x0000000103047812 */ /* 0x044fe400078ec0ff */
[----:B-1----:R-:W-:Y:S01]  /*1df0*/  LOP3.LUT R2, R3, 0x3c0, RZ, 0xc0, !PT ;  /* 0x000003c003027812 */ /* 0x002fe200078ec0ff */
[----:B------:R-:W-:Y:S01]  /*1e00*/  BSSY.RECONVERGENT B0, `(.L_x_8101) ;  /* 0x000001a000007945 */ /* 0x000fe20003800200 */
[----:B------:R-:W-:Y:S02]  /*1e10*/  ISETP.NE.U32.AND P0, PT, R4, 0x1, PT ;  /* 0x000000010400780c */ /* 0x000fe40003f05070 */
[----:B------:R-:W-:Y:S02]  /*1e20*/  IADD3 R7, PT, PT, R7, 0x20, RZ ;  /* 0x0000002007077810 */ /* 0x000fe40007ffe0ff */
[----:B------:R-:W-:-:S02]  /*1e30*/  ISETP.NE.OR P3, PT, R2, 0x40, !P0 ;  /* 0x000000400200780c */ /* 0x000fc40004765670 */
[----:B------:R-:W-:Y:S02]  /*1e40*/  SHF.R.U32.HI R2, RZ, 0x1, R6 ;  /* 0x00000001ff027819 */ /* 0x000fe40000011606 */
[----:B------:R-:W-:Y:S02]  /*1e50*/  LEA R13, R0, R7, 0x18 ;  /* 0x00000007000d7211 */ /* 0x000fe400078ec0ff */
[----:B------:R-:W-:Y:S02]  /*1e60*/  LOP3.LUT P1, RZ, R3, 0x3c1, RZ, 0xc0, !PT ;  /* 0x000003c103ff7812 */ /* 0x000fe4000782c0ff */
        /* <DEDUP_REMOVED lines=19> */
.L_x_8102:
[----:B------:R-:W-:Y:S05]  /*1fa0*/  BSYNC.RECONVERGENT B0 ;  /* 0x0000000000007941 */ /* 0x000fea0003800200 */
.L_x_8101:
[----:B------:R-:W-:Y:S01]  /*1fb0*/  BAR.SYNC.DEFER_BLOCKING 0x0 ;  /* 0x0000000000007b1d */ /* 0x000fe20000010000 */
[----:B-1----:R-:W-:Y:S01]  /*1fc0*/  IMAD.MOV.U32 R5, RZ, RZ, RZ ;  /* 0x000000ffff057224 */ /* 0x002fe200078e00ff */
[----:B------:R-:W-:Y:S01]  /*1fd0*/  LEA R0, R0, R13, 0x2 ;  /* 0x0000000d00007211 */ /* 0x000fe200078e10ff */
[----:B------:R-:W-:Y:S01]  /*1fe0*/  HFMA2 R7, -RZ, RZ, 0, 0 ;  /* 0x00000000ff077431 */ /* 0x000fe200000001ff */
[----:B0-----:R-:W-:Y:S01]  /*1ff0*/  MOV R9, RZ ;  /* 0x000000ff00097202 */ /* 0x001fe20000000f00 */
        /* <DEDUP_REMOVED lines=52> */
.L_x_8080:
[----:B------:R-:W-:Y:S01]  /*2340*/  IMAD.MOV.U32 R12, RZ, RZ, 0x10 ;  /* 0x00000010ff0c7424 */ /* 0x000fe200078e00ff */
[----:B------:R-:W-:Y:S02]  /*2350*/  MOV R11, 0x1f ;  /* 0x0000001f000b7802 */ /* 0x000fe40000000f00 */
[----:B------:R-:W-:-:S07]  /*2360*/  MOV R15, 0xffffffff ;  /* 0xffffffff000f7802 */ /* 0x000fce0000000f00 */
[----:B------:R-:W-:Y:S05]  /*2370*/  WARPSYNC.COLLECTIVE R15, `(.L_x_8103) ;  /* 0x000000000f087348 */ /* 0x000fea0003c00000 */
[----:B------:R0:W1:Y:S02]  /*2380*/  SHFL.BFLY P6, R14, R13, R12, R11 ;  /* 0x0c00000c0d0e7389 */ /* 0x00006400000c000b */
[----:B01----:R-:W-:Y:S05]  /*2390*/  ENDCOLLECTIVE ;  /* 0x000000000000791b */ /* 0x003fea0003800000 */
.L_x_8103:
[----:B------:R-:W-:Y:S01]  /*23a0*/  HFMA2 R12, -RZ, RZ, 0, 4.76837158203125e-07 ;  /* 0x00000008ff0c7431 */ /* 0x000fe200000001ff */
[----:B------:R-:W-:-:S04]  /*23b0*/  FMNMX.FTZ R0, R14, -3.40282346638528859812e+38, !PT ;  /* 0xff7fffff0e007809 */ /* 0x000fc80007810000 */
[----:B------:R-:W-:-:S07]  /*23c0*/  MOV R13, R0 ;  /* 0x00000000000d7202 */ /* 0x000fce0000000f00 */
[----:B------:R-:W-:Y:S05]  /*23d0*/  WARPSYNC.COLLECTIVE R15, `(.L_x_8104) ;  /* 0x000000000f087348 */ /* 0x000fea0003c00000 */
[----:B------:R0:W1:Y:S02]  /*23e0*/  SHFL.BFLY P6, R14, R13, R12, R11 ;  /* 0x0c00000c0d0e7389 */ /* 0x00006400000c000b */
[----:B01----:R-:W-:Y:S05]  /*23f0*/  ENDCOLLECTIVE ;  /* 0x000000000000791b */ /* 0x003fea0003800000 */
.L_x_8104:
[----:B------:R-:W-:Y:S01]  /*2400*/  HFMA2 R12, -RZ, RZ, 0, 2.384185791015625e-07 ;  /* 0x00000004ff0c7431 */ /* 0x000fe200000001ff */
[----:B------:R-:W-:-:S04]  /*2410*/  FMNMX.FTZ R2, R0, R14, !PT ;  /* 0x0000000e00027209 */ /* 0x000fc80007810000 */
[----:B------:R-:W-:-:S07]  /*2420*/  MOV R13, R2 ;  /* 0x00000002000d7202 */ /* 0x000fce0000000f00 */
[----:B------:R-:W-:Y:S05]  /*2430*/  WARPSYNC.COLLECTIVE R15, `(.L_x_8105) ;  /* 0x000000000f087348 */ /* 0x000fea0003c00000 */
[----:B------:R0:W1:Y:S02]  /*2440*/  SHFL.BFLY P6, R14, R13, R12, R11 ;  /* 0x0c00000c0d0e7389 */ /* 0x00006400000c000b */
[----:B01----:R-:W-:Y:S05]  /*2450*/  ENDCOLLECTIVE ;  /* 0x000000000000791b */ /* 0x003fea0003800000 */
.L_x_8105:
[----:B------:R-:W-:Y:S05]  /*2460*/  BRA `(.L_x_8106) ;  /* 0xffffffdc00ec7947 */ /* 0x000fea000383ffff */
.L_x_8107:
        /* <DEDUP_REMOVED lines=9> */
.L_x_27308:


//--------------------- .text._ZN4vllm25paged_attention_v2_kernelIfhLi32ELi8ELi128ELNS_18Fp8KVCacheDataTypeE2ELb0ELi512EEEvPfS2_PT_PKS3_PKT0_S9_ifPKiSB_iPKfiiiSD_SD_iiiii --------------------------
	.section	.text._ZN4vllm25paged_attention_v2_kernelIfhLi32ELi8ELi128ELNS_18Fp8KVCacheDataTypeE2ELb0ELi512EEEvPfS2_PT_PKS3_PKT0_S9_ifPKiSB_iPKfiiiSD_SD_iiiii,"ax",@progbits
	.align	128
        .global         _ZN4vllm25paged_attention_v2_kernelIfhLi32ELi8ELi128ELNS_18Fp8KVCacheDataTypeE2ELb0ELi512EEEvPfS2_PT_PKS3_PKT0_S9_ifPKiSB_iPKfiiiSD_SD_iiiii
        .type           _ZN4vllm25paged_attention_v2_kernelIfhLi32ELi8ELi128ELNS_18Fp8KVCacheDataTypeE2ELb0ELi512EEEvPfS2_PT_PKS3_PKT0_S9_ifPKiSB_iPKfiiiSD_SD_iiiii,@function
        .size           _ZN4vllm25paged_attention_v2_kernelIfhLi32ELi8ELi128ELNS_18Fp8KVCacheDataTypeE2ELb0ELi512EEEvPfS2_PT_PKS3_PKT0_S9_ifPKiSB_iPKfiiiSD_SD_iiiii,(.L_x_27309 - _ZN4vllm25paged_attention_v2_kernelIfhLi32ELi8ELi128ELNS_18Fp8KVCacheDataTypeE2ELb0ELi512EEEvPfS2_PT_PKS3_PKT0_S9_ifPKiSB_iPKfiiiSD_SD_iiiii)
        .other          _ZN4vllm25paged_attention_v2_kernelIfhLi32ELi8ELi128ELNS_18Fp8KVCacheDataTypeE2ELb0ELi512EEEvPfS2_PT_PKS3_PKT0_S9_ifPKiSB_iPKfiiiSD_SD_iiiii,@"STO_CUDA_ENTRY STV_DEFAULT"
_ZN4vllm25paged_attention_v2_kernelIfhLi32ELi8ELi128ELNS_18Fp8KVCacheDataTypeE2ELb0ELi512EEEvPfS2_PT_PKS3_PKT0_S9_ifPKiSB_iPKfiiiSD_SD_iiiii:
.text._ZN4vllm25paged_attention_v2_kernelIfhLi32ELi8ELi128ELNS_18Fp8KVCacheDataTypeE2ELb0ELi512EEEvPfS2_PT_PKS3_PKT0_S9_ifPKiSB_iPKfiiiSD_SD_iiiii:
        /* <DEDUP_REMOVED lines=52> */
.L_x_8109:
[----:B------:R-:W-:Y:S05]  /*0340*/  BSYNC.RECONVERGENT B6 ;  /* 0x0000000000067941 */ /* 0x000fea0003800200 */
.L_x_8108:
        /* <DEDUP_REMOVED lines=13> */
.L_x_8136:
        /* <DEDUP_REMOVED lines=40> */
.L_x_8115:
        /* <DEDUP_REMOVED lines=11> */
.L_x_8114:
[----:B------:R-:W-:Y:S05]  /*0750*/  BSYNC.RECONVERGENT B1 ;  /* 0x0000000000017941 */ /* 0x000fea0003800200 */
.L_x_8113:
        /* <DEDUP_REMOVED lines=13> */
.L_x_8118:
        /* <DEDUP_REMOVED lines=100> */
.L_x_8117:
[----:B------:R-:W-:Y:S05]  /*0e70*/  BSYNC.RECONVERGENT B1 ;  /* 0x0000000000017941 */ /* 0x000fea0003800200 */
.L_x_8116:
        /* <DEDUP_REMOVED lines=55> */
.L_x_8120:
[----:B------:R-:W-:Y:S05]  /*11f0*/  BSYNC.RECONVERGENT B1 ;  /* 0x0000000000017941 */ /* 0x000fea0003800200 */
.L_x_8119:
        /* <DEDUP_REMOVED lines=26> */
.L_x_8112:
[----:B------:R-:W-:Y:S05]  /*13a0*/  BSYNC.RECONVERGENT B0 ;  /* 0x0000000000007941 */ /* 0x000fea0003800200 */
.L_x_8111:
        /* <DEDUP_REMOVED lines=22> */
[----:B------:R-:W-:-:S05]  /*1510*/  VIADD R11, R6, UR38 ;  /* 0x00000026060b7c36 */ /* 0x000fca0008000000 */
        /* <DEDUP_REMOVED lines=17> */
.L_x_8125:
[----:B------:R-:W1:Y:S01]  /*1630*/  LDS R11, [R6] ;  /* 0x00000000060b7984 */ /* 0x000e620000000800 */
[----:B------:R-:W-:-:S04]  /*1640*/  IADD3 R10, PT, PT, R10, 0x1, RZ ;  /* 0x000000010a0a7810 */ /* 0x000fc80007ffe0ff */
[----:B------:R-:W-:Y:S01]  /*1650*/  ISETP.NE.AND P0, PT, R10, RZ, PT ;  /* 0x000000ff0a00720c */ /* 0x000fe20003f05270 */
[----:B-1----:R-:W-:-:S05]  /*1660*/  FMUL.FTZ R11, R11, R4 ;  /* 0x000000040b0b7220 */ /* 0x002fca0000410000 */
[----:B------:R1:W-:Y:S02]  /*1670*/  STS [R6], R11 ;  /* 0x0000000b06007388 */ /* 0x0003e40000000800 */
[----:B-1----:R-:W-:-:S05]  /*1680*/  IADD3 R6, PT, PT, R6, 0x200, RZ ;  /* 0x0000020006067810 */ /* 0x002fca0007ffe0ff */
[----:B------:R-:W-:Y:S05]  /*1690*/  @P0 BRA `(.L_x_8125) ;  /* 0xfffffffc00e40947 */ /* 0x000fea000383ffff */
.L_x_8124:
[----:B------:R-:W-:Y:S05]  /*16a0*/  BSYNC.RECONVERGENT B1 ;  /* 0x0000000000017941 */ /* 0x000fea0003800200 */
.L_x_8123:
        /* <DEDUP_REMOVED lines=13> */
.L_x_8128:
        /* <DEDUP_REMOVED lines=52> */
.L_x_8127:
[----:B------:R-:W-:Y:S05]  /*1ac0*/  BSYNC.RECONVERGENT B1 ;  /* 0x0000000000017941 */ /* 0x000fea0003800200 */
.L_x_8126:
        /* <DEDUP_REMOVED lines=31> */
.L_x_8130:
[----:B------:R-:W-:Y:S05]  /*1cc0*/  BSYNC.RECONVERGENT B1 ;  /* 0x0000000000017941 */ /* 0x000fea0003800200 */
.L_x_8129:
        /* <DEDUP_REMOVED lines=14> */
.L_x_8122:
[----:B------:R-:W-:Y:S05]  /*1db0*/  BSYNC.RECONVERGENT B0 ;  /* 0x0000000000007941 */ /* 0x000fea0003800200 */
.L_x_8121:
[C---:B------:R-:W-:Y:S01]  /*1dc0*/  ISETP.NE.AND P2, PT, R3.reuse, RZ, PT ;  /* 0x000000ff0300720c */ /* 0x040fe20003f45270 */
[----:B------:R-:W-:Y:S01]  /*1dd0*/  BAR.SYNC.DEFER_BLOCKING 0x0 ;  /* 0x0000000000007b1d */ /* 0x000fe20000010000 */
[----:B------:R-:W-:Y:S01]  /*1de0*/  IADD3 R0, PT, PT, R0, 0x20, RZ ;  /* 0x0000002000007810 */ /* 0x000fe20007ffe0ff */
[----:B--2---:R-:W-:Y:S01]  /*1df0*/  HFMA2 R11, -RZ, RZ, 0, 0 ;  /* 0x00000000ff0b7431 */ /* 0x004fe200000001ff */
[----:B------:R-:W-:Y:S02]  /*1e00*/  LOP3.LUT R6, R3, 0x1, RZ, 0xc0, !PT ;  /* 0x0000000103067812 */ /* 0x000fe400078ec0ff */
[----:B------:R-:W-:Y:S01]  /*1e10*/  SHF.R.U32.HI R8, RZ, 0x1, R5 ;  /* 0x00000001ff087819 */ /* 0x000fe20000011605 */
[----:B------:R-:W-:Y:S01]  /*1e20*/  BSSY.RECONVERGENT B0, `(.L_x_8131) ;  /* 0x000001b000007945 */ /* 0x000fe20003800200 */
[----:B------:R-:W-:Y:S02]  /*1e30*/  LEA R15, R7, R0, 0x18 ;  /* 0x00000000070f7211 */ /* 0x000fe400078ec0ff */
[----:B-1----:R-:W-:-:S02]  /*1e40*/  LOP3.LUT R4, R3, 0x3c0, RZ, 0xc0, !PT ;  /* 0x000003c003047812 */ /* 0x002fc400078ec0ff */
[----:B------:R-:W-:Y:S02]  /*1e50*/  ISETP.NE.U32.AND P0, PT, R6, 0x1, PT ;  /* 0x000000010600780c */ /* 0x000fe40003f05070 */
        /* <DEDUP_REMOVED lines=23> */
.L_x_8132:
[----:B------:R-:W-:Y:S05]  /*1fd0*/  BSYNC.RECONVERGENT B0 ;  /* 0x0000000000007941 */ /* 0x000fea0003800200 */
.L_x_8131:
        /* <DEDUP_REMOVED lines=8> */
[----:B0-----:R-:W0:Y:S04]  /*2060*/  @!P1 LDS R2, [R0] ;  /* 0x0000000000029984 */ /* 0x001e280000000800 */
[----:B------:R-:W1:Y:S01]  /*2070*/  @!P1 LDS R4, [R0+0x40] ;  /* 0x0000400000049984 */ /* 0x000e620000000800 */
[----:B0-----:R-:W-:Y:S01]  /*2080*/  @!P1 FADD.FTZ R11, R11, R2 ;  /* 0x000000020b0b9221 */ /* 0x001fe20000010000 */
[----:B------:R-:W-:Y:S01]  /*2090*/  BAR.SYNC.DEFER_BLOCKING 0x0 ;  /* 0x0000000000007b1d */ /* 0x000fe20000010000 */
[----:B-1----:R-:W-:Y:S01]  /*20a0*/  @!P1 FADD.FTZ R13, R13, R4 ;  /* 0x000000040d0d9221 */ /* 0x002fe20000010000 */
        /* <DEDUP_REMOVED lines=16> */
[----:B------:R-:W-:-:S04]  /*21b0*/  USHF.L.U32 UR5, UR4, 0x5, URZ ;  /* 0x0000000504057899 */ /* 0x000fc800080006ff */
[----:B------:R-:W-:-:S04]  /*21c0*/  MOV R0, UR6 ;  /* 0x0000000600007c02 */ /* 0x000fc80008000f00 */
[----:B------:R-:W-:-:S04]  /*21d0*/  IADD3 R3, P0, P1, R3, UR5, R0 ;  /* 0x0000000503037c10 */ /* 0x000fc8000f91e000 */
[----:B------:R-:W-:Y:S02]  /*21e0*/  IADD3.X R0, PT, PT, RZ, RZ, RZ, P0, P1 ;  /* 0x000000ffff007210 */ /* 0x000fe400007e24ff */
[----:B---3--:R-:W-:-:S04]  /*21f0*/  LEA R2, P0, R3, UR8, 0x2 ;  /* 0x0000000803027c11 */ /* 0x008fc8000f8010ff */
[----:B------:R-:W-:-:S05]  /*2200*/  LEA.HI.X R3, R3, UR9, R0, 0x2, P0 ;  /* 0x0000000903037c11 */ /* 0x000fca00080f1400 */
[----:B------:R-:W-:Y:S04]  /*2210*/  STG.E desc[UR36][R2.64], R11 ;  /* 0x0000000b02007986 */ /* 0x000fe8000c101924 */
[----:B------:R-:W-:Y:S01]  /*2220*/  STG.E desc[UR36][R2.64+0x40], R13 ;  /* 0x0000400d02007986 */ /* 0x000fe2000c101924 */
[----:B------:R-:W-:Y:S05]  /*2230*/  EXIT ;  /* 0x000000000000794d */ /* 0x000fea0003800000 */
.L_x_8110:
[----:B------:R-:W-:Y:S02]  /*2240*/  HFMA2 R12, -RZ, RZ, 0, 9.5367431640625e-07 ;  /* 0x00000010ff0c7431 */ /* 0x000fe400000001ff */
[----:B------:R-:W-:Y:S01]  /*2250*/  IMAD.MOV.U32 R11, RZ, RZ, 0x1f ;  /* 0x0000001fff0b7424 */ /* 0x000fe200078e00ff */
[----:B------:R-:W-:-:S07]  /*2260*/  MOV R15, 0xffffffff ;  /* 0xffffffff000f7802 */ /* 0x000fce0000000f00 */
[----:B------:R-:W-:Y:S05]  /*2270*/  WARPSYNC.COLLECTIVE R15, `(.L_x_8133) ;  /* 0x000000000f087348 */ /* 0x000fea0003c00000 */
[----:B------:R0:W1:Y:S02]  /*2280*/  SHFL.BFLY P6, R14, R13, R12, R11 ;  /* 0x0c00000c0d0e7389 */ /* 0x00006400000c000b */
[----:B01----:R-:W-:Y:S05]  /*2290*/  ENDCOLLECTIVE ;  /* 0x000000000000791b */ /* 0x003fea0003800000 */
.L_x_8133:
[----:B------:R-:W-:Y:S01]  /*22a0*/  HFMA2 R12, -RZ, RZ, 0, 4.76837158203125e-07 ;  /* 0x00000008ff0c7431 */ /* 0x000fe200000001ff */
[----:B------:R-:W-:-:S04]  /*22b0*/  FMNMX.FTZ R0, R14, -3.40282346638528859812e+38, !PT ;  /* 0xff7fffff0e007809 */ /* 0x000fc80007810000 */
[----:B------:R-:W-:-:S07]  /*22c0*/  MOV R13, R0 ;  /* 0x00000000000d7202 */ /* 0x000fce0000000f00 */
[----:B------:R-:W-:Y:S05]  /*22d0*/  WARPSYNC.COLLECTIVE R15, `(.L_x_8134) ;  /* 0x000000000f087348 */ /* 0x000fea0003c00000 */
[----:B------:R0:W1:Y:S02]  /*22e0*/  SHFL.BFLY P6, R14, R13, R12, R11 ;  /* 0x0c00000c0d0e7389 */ /* 0x00006400000c000b */
[----:B01----:R-:W-:Y:S05]  /*22f0*/  ENDCOLLECTIVE ;  /* 0x000000000000791b */ /* 0x003fea0003800000 */
.L_x_8134:
[----:B------:R-:W-:Y:S01]  /*2300*/  HFMA2 R12, -RZ, RZ, 0, 2.384185791015625e-07 ;  /* 0x00000004ff0c7431 */ /* 0x000fe200000001ff */
[----:B------:R-:W-:-:S04]  /*2310*/  FMNMX.FTZ R2, R0, R14, !PT ;  /* 0x0000000e00027209 */ /* 0x000fc80007810000 */
[----:B------:R-:W-:-:S07]  /*2320*/  MOV R13, R2 ;  /* 0x00000002000d7202 */ /* 0x000fce0000000f00 */
[----:B------:R-:W-:Y:S05]  /*2330*/  WARPSYNC.COLLECTIVE R15, `(.L_x_8135) ;  /* 0x000000000f087348 */ /* 0x000fea0003c00000 */
[----:B------:R0:W1:Y:S02]  /*2340*/  SHFL.BFLY P6, R14, R13, R12, R11 ;  /* 0x0c00000c0d0e7389 */ /* 0x00006400000c000b */
[----:B01----:R-:W-:Y:S05]  /*2350*/  ENDCOLLECTIVE ;  /* 0x000000000000791b */ /* 0x003fea0003800000 */
.L_x_8135:
[----:B------:R-:W-:Y:S05]  /*2360*/  BRA `(.L_x_8136) ;  /* 0xffffffe0002c7947 */ /* 0x000fea000383ffff */
.L_x_8137:
        /* <DEDUP_REMOVED lines=9> */
.L_x_27309:


//--------------------- .text._ZN4vllm25paged_attention_v2_kernelIfhLi256ELi8ELi128ELNS_18Fp8KVCacheDataTypeE2ELb1ELi512EEEvPfS2_PT_PKS3_PKT0_S9_ifPKiSB_iPKfiiiSD_SD_iiiii --------------------------
	.section	.text._ZN4vllm25paged_attention_v2_kernelIfhLi256ELi8ELi128ELNS_18Fp8KVCacheDataTypeE2ELb1ELi512EEEvPfS2_PT_PKS3_PKT0_S9_ifPKiSB_iPKfiiiSD_SD_iiiii,"ax",@progbits
	.align	128
        .global         _ZN4vllm25paged_attention_v2_kernelIfhLi256ELi8ELi128ELNS_18Fp8KVCacheDataTypeE2ELb1ELi512EEEvPfS2_PT_PKS3_PKT0_S9_ifPKiSB_iPKfiiiSD_SD_iiiii
        .type           _ZN4vllm25paged_attention_v2_kernelIfhLi256ELi8ELi128ELNS_18Fp8KVCacheDataTypeE2ELb1ELi512EEEvPfS2_PT_PKS3_PKT0_S9_ifPKiSB_iPKfiiiSD_SD_iiiii,@function
        .size           _ZN4vllm25paged_attention_v2_kernelIfhLi256ELi8ELi128ELNS_18Fp8KVCacheDataTypeE2ELb1ELi512EEEvPfS2_PT_PKS3_PKT0_S9_ifPKiSB_iPKfiiiSD_SD_iiiii,(.L_x_27310 - _ZN4vllm25paged_attention_v2_kernelIfhLi256ELi8ELi128ELNS_18Fp8KVCacheDataTypeE2ELb1ELi512EEEvPfS2_PT_PKS3_PKT0_S9_ifPKiSB_iPKfiiiSD_SD_iiiii)
        .other          _ZN4vllm25paged_attention_v2_kernelIfhLi256ELi8ELi128ELNS_18Fp8KVCacheDataTypeE2ELb1ELi512EEEvPfS2_PT_PKS3_PKT0_S9_ifPKiSB_iPKfiiiSD_SD_iiiii,@"STO_CUDA_ENTRY STV_DEFAULT"
_ZN4vllm25paged_attention_v2_kernelIfhLi256ELi8ELi128ELNS_18Fp8KVCacheDataTypeE2ELb1ELi512EEEvPfS2_PT_PKS3_PKT0_S9_ifPKiSB_iPKfiiiSD_SD_iiiii:
.text._ZN4vllm25paged_attention_v2_kernelIfhLi256ELi8ELi128ELNS_18Fp8KVCacheDataTypeE2ELb1ELi512EEEvPfS2_PT_PKS3_PKT0_S9_ifPKiSB_iPKfiiiSD_SD_iiiii:
        /* <DEDUP_REMOVED lines=25> */
[----:B0-----:R-:W-:-:S06]  /*0190*/  IADD3 R4, PT, PT, R3, 0xffffffe, RZ ;  /* 0x0ffffffe03047810 */ /* 0x001fcc0007ffe0ff */
[----:B------:R0:W4:Y:S02]  /*01a0*/  F2I.FTZ.U32.TRUNC.NTZ R5, R4 ;  /* 0x0000000400057305 */ /* 0x000124000021f000 */
[----:B0-----:R-:W-:Y:S02]  /*01b0*/  HFMA2 R4, -RZ, RZ, 0, 0 ;  /* 0x00000000ff047431 */ /* 0x001fe400000001ff */
[----:B----4-:R-:W-:-:S05]  /*01c0*/  IMAD R0, R5, R7, RZ ;  /* 0x0000000705007224 */ /* 0x010fca00078e02ff */
[----:B------:R-:W-:-:S05]  /*01d0*/  IADD3 R11, PT, PT, -R0, RZ, RZ ;  /* 0x000000ff000b7210 */ /* 0x000fca0007ffe1ff */
[----:B------:R-:W-:Y:S02]  /*01e0*/  IMAD.HI.U32 R0, R5, R11, R4 ;  /* 0x0000000b05007227 */ /* 0x000fe400078e0004 */
[----:B------:R-:W3:Y:S04]  /*01f0*/  @P1 LDC R11, c[0x0][0x3f8] ;  /* 0x0000fe00ff0b1b82 */ /* 0x000ee80000000800 */
[----:B------:R-:W-:-:S04]  /*0200*/  IMAD.HI.U32 R5, R0, R10, RZ ;  /* 0x0000000a00057227 */ /* 0x000fc800078e00ff */
[----:B------:R-:W-:-:S04]  /*0210*/  IMAD.MOV R3, RZ, RZ, -R5 ;  /* 0x000000ffff037224 */ /* 0x000fc800078e0a05 */
[C---:B------:R-:W-:Y:S01]  /*0220*/  IMAD R4, R7.reuse, R3, R10 ;  /* 0x0000000307047224 */ /* 0x040fe200078e020a */
[----:B------:R-:W-:Y:S02]  /*0230*/  IADD3 R3, PT, PT, R6, 0x7, RZ ;  /* 0x0000000706037810 */ /* 0x000fe40007ffe0ff */
[----:B-1----:R-:W-:Y:S02]  /*0240*/  SHF.R.U32.HI R10, RZ, 0x5, R18 ;  /* 0x00000005ff0a7819 */ /* 0x002fe40000011612 */
[----:B------:R-:W-:Y:S02]  /*0250*/  ISETP.GT.U32.AND P3, PT, R7, R4, PT ;  /* 0x000000040700720c */ /* 0x000fe40003f64070 */
[----:B------:R-:W-:Y:S01]  /*0260*/  SHF.R.U32.HI R3, RZ, 0x3, R3 ;  /* 0x00000003ff037819 */ /* 0x000fe20000011603 */
[----:B---3--:R-:W-:-:S10]  /*0270*/  @P1 IMAD R11, R16, R11, R17 ;  /* 0x0000000b100b1224 */ /* 0x008fd400078e0211 */
[-C--:B------:R-:W-:Y:S01]  /*0280*/  @!P3 IADD3 R4, PT, PT, R4, -R7.reuse, RZ ;  /* 0x800000070404b210 */ /* 0x080fe20007ffe0ff */
[----:B------:R-:W-:Y:S01]  /*0290*/  @!P3 VIADD R5, R5, 0x1 ;  /* 0x000000010505b836 */ /* 0x000fe20000000000 */
[----:B------:R-:W-:Y:S02]  /*02a0*/  ISETP.NE.AND P3, PT, R8, RZ, PT ;  /* 0x000000ff0800720c */ /* 0x000fe40003f65270 */
[----:B------:R-:W-:Y:S02]  /*02b0*/  ISETP.GE.U32.AND P0, PT, R4, R7, PT ;  /* 0x000000070400720c */ /* 0x000fe40003f06070 */
[----:B------:R-:W-:-:S04]  /*02c0*/  LEA R4, R19, 0x40, 0x6 ;  /* 0x0000004013047811 */ /* 0x000fc800078e30ff */
[----:B------:R-:W-:Y:S02]  /*02d0*/  VIMNMX.U32 R4, PT, PT, R3, R4, PT ;  /* 0x0000000403047248 */ /* 0x000fe40003fe0000 */
[----:B------:R-:W-:-:S03]  /*02e0*/  LEA R3, R19, R10, 0x6 ;  /* 0x0000000a13037211 */ /* 0x000fc600078e30ff */
[----:B------:R-:W-:Y:S02]  /*02f0*/  IMAD R10, R19, -0x40, R4 ;  /* 0xffffffc0130a7824 */ /* 0x000fe400078e0204 */
[----:B------:R-:W-:Y:S02]  /*0300*/  @P0 IADD3 R5, PT, PT, R5, 0x1, RZ ;  /* 0x0000000105050810 */ /* 0x000fe40007ffe0ff */
[----:B------:R-:W-:Y:S01]  /*0310*/  IMAD R9, R10, 0x8, R13 ;  /* 0x000000080a097824 */ /* 0x000fe200078e020d */
[----:B------:R-:W-:Y:S02]  /*0320*/  ISETP.GE.U32.AND P0, PT, R3, R4, PT ;  /* 0x000000040300720c */ /* 0x000fe40003f06070 */
        /* <DEDUP_REMOVED lines=58> */
.L_x_8138:
        /* <DEDUP_REMOVED lines=16> */
[----:B0-----:R-:W-:Y:S01]  /*07d0*/  IADD3 R11, PT, PT, R15, 0xffffffe, RZ ;  /* 0x0ffffffe0f0b7810 */ /* 0x001fe20007ffe0ff */
[----:B------:R-:W-:-:S05]  /*07e0*/  IMAD.MOV.U32 R15, RZ, RZ, R3 ;  /* 0x000000ffff0f7224 */ /* 0x000fca00078e0003 */
[----:B------:R-:W0:Y:S02]  /*07f0*/  F2I.FTZ.U32.TRUNC.NTZ R11, R11 ;  /* 0x0000000b000b7305 */ /* 0x000e24000021f000 */
[----:B0-----:R-:W-:-:S05]  /*0800*/  IADD3 R20, PT, PT, RZ, -R11, RZ ;  /* 0x8000000bff147210 */ /* 0x001fca0007ffe0ff */
[----:B------:R-:W-:Y:S01]  /*0810*/  IMAD.MOV.U32 R7, RZ, RZ, R20 ;  /* 0x000000ffff077224 */ /* 0x000fe200078e0014 */
[----:B------:R-:W-:-:S03]  /*0820*/  IABS R20, R2 ;  /* 0x0000000200147213 */ /* 0x000fc60000000000 */
[----:B------:R-:W-:-:S04]  /*0830*/  IMAD R7, R7, R12, RZ ;  /* 0x0000000c07077224 */ /* 0x000fc800078e02ff */
[----:B------:R-:W-:Y:S01]  /*0840*/  IMAD.HI.U32 R10, R11, R7, R10 ;  /* 0x000000070b0a7227 */ /* 0x000fe200078e000a */
[----:B-1----:R-:W-:Y:S02]  /*0850*/  IADD3 R11, PT, PT, R5, -UR4, RZ ;  /* 0x80000004050b7c10 */ /* 0x002fe4000fffe0ff */
[----:B------:R-:W-:-:S07]  /*0860*/  MOV R7, R20 ;  /* 0x0000001400077202 */ /* 0x000fce0000000f00 */
.L_x_8142:
        /* <DEDUP_REMOVED lines=41> */
.L_x_8140:
[----:B------:R-:W-:Y:S05]  /*0b00*/  BSYNC.RECONVERGENT B6 ;  /* 0x0000000000067941 */ /* 0x000fea0003800200 */
.L_x_8139:
        /* <DEDUP_REMOVED lines=10> */
.L_x_8183:
        /* <DEDUP_REMOVED lines=41> */
.L_x_8148:
        /* <DEDUP_REMOVED lines=11> */
.L_x_8147:
[----:B------:R-:W-:Y:S05]  /*0ef0*/  BSYNC.RECONVERGENT B1 ;  /* 0x0000000000017941 */ /* 0x000fea0003800200 */
.L_x_8146:
        /* <DEDUP_REMOVED lines=12> */
.L_x_8151:
[----:B------:R-:W0:Y:S01]  /*0fc0*/  LDS R21, [R2+-0x400] ;  /* 0xfffc000002157984 */ /* 0x000e220000000800 */
[----:B------:R-:W-:-:S03]  /*0fd0*/  VIADD R14, R14, 0x800 ;  /* 0x000008000e0e7836 */ /* 0x000fc60000000000 */
[----:B------:R-:W1:Y:S02]  /*0fe0*/  LDS R29, [R2+-0x200] ;  /* 0xfffe0000021d7984 */ /* 0x000e640000000800 */
[----:B------:R-:W-:Y:S02]  /*0ff0*/  ISETP.GE.AND P4, PT, R14, R15, PT ;  /* 0x0000000f0e00720c */ /* 0x000fe40003f86270 */
        /* <DEDUP_REMOVED lines=94> */
[----:B0-----:R-:W-:Y:S01]  /*15e0*/  IADD3 R2, PT, PT, R2, 0x2000, RZ ;  /* 0x0000200002027810 */ /* 0x001fe20007ffe0ff */
[----:B------:R-:W-:Y:S06]  /*15f0*/  @!P4 BRA `(.L_x_8151) ;  /* 0xfffffff80070c947 */ /* 0x000fec000383ffff */
.L_x_8150:
[----:B------:R-:W-:Y:S05]  /*1600*/  BSYNC.RECONVERGENT B1 ;  /* 0x0000000000017941 */ /* 0x000fea0003800200 */
.L_x_8149:
        /* <DEDUP_REMOVED lines=55> */
.L_x_8153:
[----:B------:R-:W-:Y:S05]  /*1980*/  BSYNC.RECONVERGENT B1 ;  /* 0x0000000000017941 */ /* 0x000fea0003800200 */
.L_x_8152:
        /* <DEDUP_REMOVED lines=26> */
.L_x_8145:
[----:B------:R-:W-:Y:S05]  /*1b30*/  BSYNC.RECONVERGENT B0 ;  /* 0x0000000000007941 */ /* 0x000fea0003800200 */
.L_x_8144:
        /* <DEDUP_REMOVED lines=38> */
[----:B------:R-:W-:Y:S01]  /*1da0*/  IADD3 R14, PT, PT, -R14, RZ, RZ ;  /* 0x000000ff0e0e7210 */ /* 0x000fe20007ffe1ff */
[----:B------:R-:W-:Y:S01]  /*1db0*/  IMAD.IADD R10, R13, 0x1, R18 ;  /* 0x000000010d0a7824 */ /* 0x000fe200078e0212 */
[----:B------:R-:W-:-:S07]  /*1dc0*/  LEA R13, R18, R15, 0x2 ;  /* 0x0000000f120d7211 */ /* 0x000fce00078e10ff */
.L_x_8158:
[----:B------:R-:W1:Y:S01]  /*1dd0*/  LDS R15, [R13] ;  /* 0x000000000d0f7984 */ /* 0x000e620000000800 */
[----:B------:R-:W-:-:S04]  /*1de0*/  IADD3 R14, PT, PT, R14, 0x1, RZ ;  /* 0x000000010e0e7810 */ /* 0x000fc80007ffe0ff */
[----:B------:R-:W-:Y:S01]  /*1df0*/  ISETP.NE.AND P0, PT, R14, RZ, PT ;  /* 0x000000ff0e00720c */ /* 0x000fe20003f05270 */
[----:B-1----:R-:W-:-:S05]  /*1e00*/  FMUL.FTZ R20, R15, R6 ;  /* 0x000000060f147220 */ /* 0x002fca0000410000 */
[----:B------:R1:W-:Y:S02]  /*1e10*/  STS [R13], R20 ;  /* 0x000000140d007388 */ /* 0x0003e40000000800 */
[----:B-1----:R-:W-:-:S05]  /*1e20*/  VIADD R13, R13, 0x200 ;  /* 0x000002000d0d7836 */ /* 0x002fca0000000000 */
[----:B------:R-:W-:Y:S05]  /*1e30*/  @P0 BRA `(.L_x_8158) ;  /* 0xfffffffc00e40947 */ /* 0x000fea000383ffff */
.L_x_8157:
[----:B------:R-:W-:Y:S05]  /*1e40*/  BSYNC.RECONVERGENT B1 ;  /* 0x0000000000017941 */ /* 0x000fea0003800200 */
.L_x_8156:
        /* <DEDUP_REMOVED lines=12> */
.L_x_8161:
        /* <DEDUP_REMOVED lines=52> */
.L_x_8160:
[----:B------:R-:W-:Y:S05]  /*2250*/  BSYNC.RECONVERGENT B1 ;  /* 0x0000000000017941 */ /* 0x000fea0003800200 */
.L_x_8159:
        /* <DEDUP_REMOVED lines=31> */
.L_x_8163:
[----:B------:R-:W-:Y:S05]  /*2450*/  BSYNC.RECONVERGENT B1 ;  /* 0x0000000000017941 */ /* 0x000fea0003800200 */
.L_x_8162:
        /* <DEDUP_REMOVED lines=14> */
.L_x_8155:
[----:B------:R-:W-:Y:S05]  /*2540*/  BSYNC.RECONVERGENT B0 ;  /* 0x0000000000007941 */ /* 0x000fea0003800200 */
.L_x_8154:
        /* <DEDUP_REMOVED lines=18> */
.L_x_8165:
[----:B------:R-:W-:Y:S05]  /*2670*/  BSYNC.RECONVERGENT B0 ;  /* 0x0000000000007941 */ /* 0x000fea0003800200 */
.L_x_8164:
[----:B------:R-:W-:Y:S04]  /*2680*/  BSSY.RECONVERGENT B6, `(.L_x_8166) ;  /* 0x000004c000067945 */ /* 0x000fe80003800200 */
        /* <DEDUP_REMOVED lines=15> */
[----:B-1----:R-:W-:Y:S02]  /*2780*/  HFMA2 R12, -RZ, RZ, 0, 0 ;  /* 0x00000000ff0c7431 */ /* 0x002fe400000001ff */
[----:B--2---:R-:W-:Y:S01]  /*2790*/  IMAD.MOV R14, RZ, RZ, -R13 ;  /* 0x000000ffff0e7224 */ /* 0x004fe200078e0a0d */
[----:B0-----:R-:W-:-:S03]  /*27a0*/  IADD3 R10, PT, PT, R9, 0xffffffe, RZ ;  /* 0x0ffffffe090a7810 */ /* 0x001fc60007ffe0ff */
[----:B------:R-:W-:Y:S01]  /*27b0*/  IMAD R9, R14, R7, RZ ;  /* 0x000000070e097224 */ /* 0x000fe200078e02ff */
[----:B------:R0:W1:Y:S03]  /*27c0*/  F2I.FTZ.U32.TRUNC.NTZ R11, R10 ;  /* 0x0000000a000b7305 */ /* 0x000066000021f000 */
[----:B------:R-:W-:-:S04]  /*27d0*/  IMAD.HI.U32 R12, R13, R9, R12 ;  /* 0x000000090d0c7227 */ /* 0x000fc800078e000c */
[----:B0-----:R-:W-:Y:S01]  /*27e0*/  IMAD.MOV.U32 R10, RZ, RZ, RZ ;  /* 0x000000ffff0a7224 */ /* 0x001fe200078e00ff */
[----:B-1----:R-:W-:-:S05]  /*27f0*/  IADD3 R21, PT, PT, RZ, -R11, RZ ;  /* 0x8000000bff157210 */ /* 0x002fca0007ffe0ff */
[----:B------:R-:W-:-:S04]  /*2800*/  IMAD R21, R21, R0, RZ ;  /* 0x0000000015157224 */ /* 0x000fc800078e02ff */
[----:B------:R-:W-:-:S07]  /*2810*/  IMAD.HI.U32 R10, R11, R21, R10 ;  /* 0x000000150b0a7227 */ /* 0x000fce00078e000a */
.L_x_8169:
        /* <DEDUP_REMOVED lines=34> */
.L_x_8168:
        /* <DEDUP_REMOVED lines=16> */
.L_x_8167:
[----:B------:R-:W-:Y:S05]  /*2b40*/  BSYNC.RECONVERGENT B6 ;  /* 0x0000000000067941 */ /* 0x000fea0003800200 */
.L_x_8166:
[----:B------:R-:W-:Y:S01]  /*2b50*/  UMOV UR4, 0xffffffff ;  /* 0xffffffff00047882 */ /* 0x000fe20000000000 */
[----:B------:R-:W-:Y:S02]  /*2b60*/  SHF.R.U32.HI R27, RZ, 0x5, R18 ;  /* 0x00000005ff1b7819 */ /* 0x000fe40000011612 */
[----:B------:R-:W-:Y:S01]  /*2b70*/  LOP3.LUT R26, R18, 0x1f, RZ, 0xc0, !PT ;  /* 0x0000001f121a7812 */ /* 0x000fe200078ec0ff */
[----:B------:R-:W-:Y:S06]  /*2b80*/  BRA.DIV UR4, `(.L_x_8170) ;  /* 0x0000000e04947947 */ /* 0x000fec000b800000 */
[----:B------:R-:W-:Y:S02]  /*2b90*/  CS2R R4, SRZ ;  /* 0x0000000000047805 */ /* 0x000fe4000001ff00 */
[----:B-12---:R-:W-:Y:S02]  /*2ba0*/  CS2R R6, SRZ ;  /* 0x0000000000067805 */ /* 0x006fe4000001ff00 */
[----:B------:R-:W-:Y:S02]  /*2bb0*/  CS2R R8, SRZ ;  /* 0x0000000000087805 */ /* 0x000fe4000001ff00 */
[----:B------:R-:W-:Y:S02]  /*2bc0*/  CS2R R24, SRZ ;  /* 0x0000000000187805 */ /* 0x000fe4000001ff00 */
[----:B------:R-:W-:Y:S02]  /*2bd0*/  CS2R R20, SRZ ;  /* 0x0000000000147805 */ /* 0x000fe4000001ff00 */
[----:B---3--:R-:W-:Y:S01]  /*2be0*/  CS2R R2, SRZ ;  /* 0x0000000000027805 */ /* 0x008fe2000001ff00 */
[----:B------:R-:W-:Y:S01]  /*2bf0*/  HFMA2 R23, -RZ, RZ, 0, 0 ;  /* 0x00000000ff177431 */ /* 0x000fe200000001ff */
[----:B0-----:R-:W-:Y:S01]  /*2c00*/  MOV R0, RZ ;  /* 0x000000ff00007202 */ /* 0x001fe20000000f00 */
        /* <DEDUP_REMOVED lines=19> */
.L_x_8200:
[----:B------:R-:W-:Y:S01]  /*2d40*/  LOP3.LUT R4, R18, 0x1, RZ, 0xc0, !PT ;  /* 0x0000000112047812 */ /* 0x000fe200078ec0ff */
[----:B------:R-:W-:Y:S05]  /*2d50*/  WARPSYNC.ALL ;  /* 0x0000000000007948 */ /* 0x000fea0003800000 */
[----:B------:R-:W-:Y:S01]  /*2d60*/  BAR.SYNC.DEFER_BLOCKING 0x0 ;  /* 0x0000000000007b1d */ /* 0x000fe20000010000 */
[----:B------:R-:W-:Y:S01]  /*2d70*/  ISETP.NE.U32.AND P0, PT, R4, 0x1, PT ;  /* 0x000000010400780c */ /* 0x000fe20003f05070 */
[----:B------:R-:W-:Y:S01]  /*2d80*/  FADD.FTZ R15, RZ, R14 ;  /* 0x0000000eff0f7221 */ /* 0x000fe20000010000 */
[----:B------:R-:W-:Y:S02]  /*2d90*/  LOP3.LUT R4, R18, 0x3c0, RZ, 0xc0, !PT ;  /* 0x000003c012047812 */ /* 0x000fe400078ec0ff */
[----:B------:R-:W-:Y:S01]  /*2da0*/  SHF.R.U32.HI R26, RZ, 0x1, R26 ;  /* 0x00000001ff1a7819 */ /* 0x000fe2000001161a */
[----:B------:R-:W-:Y:S01]  /*2db0*/  BSSY.RECONVERGENT B0, `(.L_x_8171) ;  /* 0x0000019000007945 */ /* 0x000fe20003800200 */
[----:B------:R-:W-:-:S03]  /*2dc0*/  ISETP.NE.OR P1, PT, R4, 0x40, !P0 ;  /* 0x000000400400780c */ /* 0x000fc60004725670 */
[----:B------:R-:W-:-:S10]  /*2dd0*/  IMAD R27, R27, 0x100, R26 ;  /* 0x000001001b1b7824 */ /* 0x000fd400078e021a */
        /* <DEDUP_REMOVED lines=22> */
.L_x_8172:
[----:B------:R-:W-:Y:S05]  /*2f40*/  BSYNC.RECONVERGENT B0 ;  /* 0x0000000000007941 */ /* 0x000fea0003800200 */
.L_x_8171:
        /* <DEDUP_REMOVED lines=42> */
[----:B0-----:R-:W-:Y:S02]  /*31f0*/  FADD.FTZ R3, R3, R12 ;  /* 0x0000000c03037221 */ /* 0x001fe40000010000 */
[----:B------:R-:W0:Y:S02]  /*3200*/  LDS R12, [R4+0x380] ;  /* 0x00038000040c7984 */ /* 0x000e240000000800 */
[----:B0-----:R-:W-:-:S07]  /*3210*/  FADD.FTZ R9, R9, R12 ;  /* 0x0000000c09097221 */ /* 0x001fce0000010000 */
.L_x_8174:
[----:B------:R-:W-:Y:S05]  /*3220*/  BSYNC.RECONVERGENT B0 ;  /* 0x0000000000007941 */ /* 0x000fea0003800200 */
.L_x_8173:
        /* <DEDUP_REMOVED lines=20> */
.L_x_8176:
[----:B------:R-:W-:Y:S05]  /*3370*/  BSYNC.RECONVERGENT B0 ;  /* 0x0000000000007941 */ /* 0x000fea0003800200 */
.L_x_8175:
[----:B------:R-:W-:Y:S06]  /*3380*/  BAR.SYNC.DEFER_BLOCKING 0x0 ;  /* 0x0000000000007b1d */ /* 0x000fec0000010000 */
[----:B------:R-:W-:Y:S04]  /*3390*/  BSSY.RECONVERGENT B0, `(.L_x_8177) ;  /* 0x0000022000007945 */ /* 0x000fe80003800200 */
[----:B------:R-:W-:Y:S05]  /*33a0*/  @P3 BRA `(.L_x_8178) ;  /* 0x0000000000803947 */ /* 0x000fea0003800000 */
[----:B------:R-:W1:Y:S04]  /*33b0*/  LDS R12, [R4] ;  /* 0x00000000040c7984 */ /* 0x000e680000000800 */
[----:B------:R-:W2:Y:S04]  /*33c0*/  LDS R5, [R4+0x40] ;  /* 0x0000400004057984 */ /* 0x000ea80000000800 */
[----:B------:R-:W3:Y:S04]  /*33d0*/  LDS R14, [R4+0x80] ;  /* 0x00008000040e7984 */ /* 0x000ee80000000800 */
[----:B------:R-:W4:Y:S04]  /*33e0*/  LDS R27, [R4+0x100] ;  /* 0x00010000041b7984 */ /* 0x000f280000000800 */
[----:B------:R-:W5:Y:S04]  /*33f0*/  LDS R29, [R4+0x140] ;  /* 0x00014000041d7984 */ /* 0x000f680000000800 */
[----:B0-----:R-:W0:Y:S04]  /*3400*/  LDS R26, [R4+0x380] ;  /* 0x00038000041a7984 */ /* 0x001e280000000800 */
        /* <DEDUP_REMOVED lines=10> */
[----:B0-----:R-:W-:Y:S01]  /*34b0*/  FADD.FTZ R9, R9, R26 ;  /* 0x0000001a09097221 */ /* 0x001fe20000010000 */
[----:B------:R-:W-:Y:S01]  /*34c0*/  FADD.FTZ R15, R15, R28 ;  /* 0x0000001c0f0f7221 */ /* 0x000fe20000010000 */
[----:B-1----:R-:W-:Y:S02]  /*34d0*/  FADD.FTZ R21, R21, R12 ;  /* 0x0000000c15157221 */ /* 0x002fe40000010000 */
[----:B------:R-:W0:Y:S01]  /*34e0*/  LDS R12, [R4+0x1c0] ;  /* 0x0001c000040c7984 */ /* 0x000e220000000800 */
[----:B--2---:R-:W-:-:S03]  /*34f0*/  FADD.FTZ R24, R24, R5 ;  /* 0x0000000518187221 */ /* 0x004fc60000010000 */
[----:B------:R-:W1:Y:S01]  /*3500*/  LDS R5, [R4+0x200] ;  /* 0x0002000004057984 */ /* 0x000e620000000800 */
[----:B---3--:R-:W-:-:S03]  /*3510*/  FADD.FTZ R3, R3, R14 ;  /* 0x0000000e03037221 */ /* 0x008fc60000010000 */
[----:B------:R-:W2:Y:S01]  /*3520*/  LDS R14, [R4+0x300] ;  /* 0x00030000040e7984 */ /* 0x000ea20000000800 */
[----:B----4-:R-:W-:Y:S01]  /*3530*/  FADD.FTZ R2, R2, R27 ;  /* 0x0000001b02027221 */ /* 0x010fe20000010000 */
[----:B0-----:R-:W-:Y:S02]  /*3540*/  FADD.FTZ R23, R23, R12 ;  /* 0x0000000c17177221 */ /* 0x001fe40000010000 */
[----:B------:R-:W0:Y:S01]  /*3550*/  LDS R12, [R4+0x2c0] ;  /* 0x0002c000040c7984 */ /* 0x000e220000000800 */
[----:B-1----:R-:W-:-:S03]  /*3560*/  FADD.FTZ R0, R0, R5 ;  /* 0x0000000500007221 */ /* 0x002fc60000010000 */
[----:B------:R-:W1:Y:S01]  /*3570*/  LDS R5, [R4+0x340] ;  /* 0x0003400004057984 */ /* 0x000e620000000800 */
[----:B--2---:R-:W-:Y:S01]  /*3580*/  FADD.FTZ R13, R13, R14 ;  /* 0x0000000e0d0d7221 */ /* 0x004fe20000010000 */
[----:B0-----:R-:W-:Y:S01]  /*3590*/  FADD.FTZ R11, R11, R12 ;  /* 0x0000000c0b0b7221 */ /* 0x001fe20000010000 */
[----:B-1----:R-:W-:-:S07]  /*35a0*/  FADD.FTZ R6, R6, R5 ;  /* 0x0000000506067221 */ /* 0x002fce0000010000 */
.L_x_8178:
[----:B------:R-:W-:Y:S05]  /*35b0*/  BSYNC.RECONVERGENT B0 ;  /* 0x0000000000007941 */ /* 0x000fea0003800200 */
.L_x_8177:
[----:B------:R-:W-:Y:S06]  /*35c0*/  BAR.SYNC.DEFER_BLOCKING 0x0 ;  /* 0x0000000000007b1d */ /* 0x000fec0000010000 */
[----:B------:R-:W-:Y:S05]  /*35d0*/  @P4 EXIT ;  /* 0x000000000000494d */ /* 0x000fea0003800000 */
[----:B------:R-:W-:-:S04]  /*35e0*/  IMAD R16, R22, R16, R17 ;  /* 0x0000001016107224 */ /* 0x000fc800078e0211 */
[----:B------:R-:W-:Y:S01]  /*35f0*/  IMAD R4, R16, UR38, RZ ;  /* 0x0000002610047c24 */ /* 0x000fe2000f8e02ff */
[----:B------:R-:W-:Y:S06]  /*3600*/  @!P0 EXIT ;  /* 0x000000000000894d */ /* 0x000fec0003800000 */
        /* <DEDUP_REMOVED lines=25> */
.L_x_8141:
        /* <DEDUP_REMOVED lines=16> */
.L_x_8179:
[----:B------:R-:W-:Y:S05]  /*38a0*/  EXIT ;  /* 0x000000000000794d */ /* 0x000fea0003800000 */
.L_x_8143:
[----:B------:R-:W-:Y:S02]  /*38b0*/  IMAD.MOV.U32 R12, RZ, RZ, 0x10 ;  /* 0x00000010ff0c7424 */ /* 0x000fe400078e00ff */
[----:B------:R-:W-:Y:S01]  /*38c0*/  HFMA2 R11, -RZ, RZ, 0, 1.847743988037109375e-06 ;  /* 0x0000001fff0b7431 */ /* 0x000fe200000001ff */
[----:B------:R-:W-:-:S07]  /*38d0*/  MOV R15, 0xffffffff ;  /* 0xffffffff000f7802 */ /* 0x000fce0000000f00 */
[----:B------:R-:W-:Y:S05]  /*38e0*/  WARPSYNC.COLLECTIVE R15, `(.L_x_8180) ;  /* 0x000000000f087348 */ /* 0x000fea0003c00000 */
[----:B------:R0:W1:Y:S02]  /*38f0*/  SHFL.BFLY P6, R14, R13, R12, R11 ;  /* 0x0c00000c0d0e7389 */ /* 0x00006400000c000b */
[----:B01----:R-:W-:Y:S05]  /*3900*/  ENDCOLLECTIVE ;  /* 0x000000000000791b */ /* 0x003fea0003800000 */
.L_x_8180:
[----:B------:R-:W-:Y:S01]  /*3910*/  HFMA2 R12, -RZ, RZ, 0, 4.76837158203125e-07 ;  /* 0x00000008ff0c7431 */ /* 0x000fe200000001ff */
[----:B------:R-:W-:-:S05]  /*3920*/  FMNMX.FTZ R0, R14, -3.40282346638528859812e+38, !PT ;  /* 0xff7fffff0e007809 */ /* 0x000fca0007810000 */
[----:B------:R-:W-:-:S07]  /*3930*/  IMAD.MOV.U32 R13, RZ, RZ, R0 ;  /* 0x000000ffff0d7224 */ /* 0x000fce00078e0000 */
[----:B------:R-:W-:Y:S05]  /*3940*/  WARPSYNC.COLLECTIVE R15, `(.L_x_8181) ;  /* 0x000000000f087348 */ /* 0x000fea0003c00000 */
[----:B------:R0:W1:Y:S02]  /*3950*/  SHFL.BFLY P6, R14, R13, R12, R11 ;  /* 0x0c00000c0d0e7389 */ /* 0x00006400000c000b */
[----:B01----:R-:W-:Y:S05]  /*3960*/  ENDCOLLECTIVE ;  /* 0x000000000000791b */ /* 0x003fea0003800000 */
.L_x_8181:
[----:B------:R-:W-:Y:S01]  /*3970*/  IMAD.MOV.U32 R12, RZ, RZ, 0x4 ;  /* 0x00000004ff0c7424 */ /* 0x000fe200078e00ff */
[----:B------:R-:W-:-:S04]  /*3980*/  FMNMX.FTZ R2, R0, R14, !PT ;  /* 0x0000000e00027209 */ /* 0x000fc80007810000 */
[----:B------:R-:W-:-:S07]  /*3990*/  MOV R13, R2 ;  /* 0x00000002000d7202 */ /* 0x000fce0000000f00 */
[----:B------:R-:W-:Y:S05]  /*39a0*/  WARPSYNC.COLLECTIVE R15, `(.L_x_8182) ;  /* 0x000000000f087348 */ /* 0x000fea0003c00000 */
[----:B------:R0:W1:Y:S02]  /*39b0*/  SHFL.BFLY P6, R14, R13, R12, R11 ;  /* 0x0c00000c0d0e7389 */ /* 0x00006400000c000b */
[----:B01----:R-:W-:Y:S05]  /*39c0*/  ENDCOLLECTIVE ;  /* 0x000000000000791b */ /* 0x003fea0003800000 */
.L_x_8182:
[----:B------:R-:W-:Y:S05]  /*39d0*/  BRA `(.L_x_8183) ;  /* 0xffffffd000747947 */ /* 0x000fea000383ffff */
.L_x_8170:
[----:B---3--:R-:W-:Y:S01]  /*39e0*/  HFMA2 R13, -RZ, RZ, 0, 0 ;  /* 0x00000000ff0d7431 */ /* 0x008fe200000001ff */
[----:B--2---:R-:W-:Y:S01]  /*39f0*/  MOV R12, 0x1 ;  /* 0x00000001000c7802 */ /* 0x004fe20000000f00 */
[----:B------:R-:W-:Y:S01]  /*3a00*/  IMAD.MOV.U32 R11, RZ, RZ, 0x1f ;  /* 0x0000001fff0b7424 */ /* 0x000fe200078e00ff */
[----:B------:R-:W-:-:S07]  /*3a10*/  MOV R15, 0xffffffff ;  /* 0xffffffff000f7802 */ /* 0x000fce0000000f00 */
[----:B01----:R-:W-:Y:S05]  /*3a20*/  WARPSYNC.COLLECTIVE R15, `(.L_x_8184) ;  /* 0x000000000f087348 */ /* 0x003fea0003c00000 */
[----:B------:R2:W3:Y:S02]  /*3a30*/  SHFL.BFLY P6, R14, R13, R12, R11 ;  /* 0x0c00000c0d0e7389 */ /* 0x0004e400000c000b */
[----:B0123--:R-:W-:Y:S05]  /*3a40*/  ENDCOLLECTIVE ;  /* 0x000000000000791b */ /* 0x00ffea0003800000 */
.L_x_8184:
[----:B------:R-:W-:-:S07]  /*3a50*/  MOV R7, R14 ;  /* 0x0000000e00077202 */ /* 0x000fce0000000f00 */
[----:B------:R-:W-:Y:S05]  /*3a60*/  WARPSYNC.COLLECTIVE R15, `(.L_x_8185) ;  /* 0x000000000f087348 */ /* 0x000fea0003c00000 */
[----:B------:R0:W1:Y:S02]  /*3a70*/  SHFL.BFLY P6, R14, R13, R12, R11 ;  /* 0x0c00000c0d0e7389 */ /* 0x00006400000c000b */
[----:B01----:R-:W-:Y:S05]  /*3a80*/  ENDCOLLECTIVE ;  /* 0x000000000000791b */ /* 0x003fea0003800000 */
.L_x_8185:
[----:B------:R-:W-:Y:S01]  /*3a90*/  FADD.FTZ R7, RZ, R7 ;  /* 0x00000007ff077221 */ /* 0x000fe20000010000 */
[----:B------:R-:W-:-:S07]  /*3aa0*/  IMAD.MOV.U32 R8, RZ, RZ, R14 ;  /* 0x000000ffff087224 */ /* 0x000fce00078e000e */
[----:B------:R-:W-:Y:S05]  /*3ab0*/  WARPSYNC.COLLECTIVE R15, `(.L_x_8186) ;  /* 0x000000000f087348 */ /* 0x000fea0003c00000 */
[----:B------:R0:W1:Y:S02]  /*3ac0*/  SHFL.BFLY P6, R14, R13, R12, R11 ;  /* 0x0c00000c0d0e7389 */ /* 0x00006400000c000b */
[----:B01----:R-:W-:Y:S05]  /*3ad0*/  ENDCOLLECTIVE ;  /* 0x000000000000791b */ /* 0x003fea0003800000 */
.L_x_8186:
[----:B------:R-:W-:Y:S01]  /*3ae0*/  FADD.FTZ R8, RZ, R8 ;  /* 0x00000008ff087221 */ /* 0x000fe20000010000 */
[----:B------:R-:W-:-:S07]  /*3af0*/  MOV R25, R14 ;  /* 0x0000000e00197202 */ /* 0x000fce0000000f00 */
[----:B------:R-:W-:Y:S05]  /*3b00*/  WARPSYNC.COLLECTIVE R15, `(.L_x_8187) ;  /* 0x000000000f087348 */ /* 0x000fea0003c00000 */
[----:B------:R0:W1:Y:S02]  /*3b10*/  SHFL.BFLY P6, R14, R13, R12, R11 ;  /* 0x0c00000c0d0e7389 */ /* 0x00006400000c000b */
[----:B01----:R-:W-:Y:S05]  /*3b20*/  ENDCOLLECTIVE ;  /* 0x000000000000791b */ /* 0x003fea0003800000 */
.L_x_8187:
[----:B------:R-:W-:Y:S01]  /*3b30*/  FADD.FTZ R25, RZ, R25 ;  /* 0x00000019ff197221 */ /* 0x000fe20000010000 */
[----:B------:R-:W-:-:S07]  /*3b40*/  MOV R24, R14 ;  /* 0x0000000e00187202 */ /* 0x000fce0000000f00 */
[----:B------:R-:W-:Y:S05]  /*3b50*/  WARPSYNC.COLLECTIVE R15, `(.L_x_8188) ;  /* 0x000000000f087348 */ /* 0x000fea0003c00000 */
[----:B------:R0:W1:Y:S02]  /*3b60*/  SHFL.BFLY P6, R14, R13, R12, R11 ;  /* 0x0c00000c0d0e7389 */ /* 0x00006400000c000b */
[----:B01----:R-:W-:Y:S05]  /*3b70*/  ENDCOLLECTIVE ;  /* 0x000000000000791b */ /* 0x003fea0003800000 */
.L_x_8188:
[----:B------:R-:W-:Y:S01]  /*3b80*/  FADD.FTZ R24, RZ, R24 ;  /* 0x00000018ff187221 */ /* 0x000fe20000010000 */
[----:B------:R-:W-:-:S07]  /*3b90*/  MOV R10, R14 ;  /* 0x0000000e000a7202 */ /* 0x000fce0000000f00 */
[----:B------:R-:W-:Y:S05]  /*3ba0*/  WARPSYNC.COLLECTIVE R15, `(.L_x_8189) ;  /* 0x000000000f087348 */ /* 0x000fea0003c00000 */
[----:B------:R0:W1:Y:S02]  /*3bb0*/  SHFL.BFLY P6, R14, R13, R12, R11 ;  /* 0x0c00000c0d0e7389 */ /* 0x00006400000c000b */
[----:B01----:R-:W-:Y:S05]  /*3bc0*/  ENDCOLLECTIVE ;  /* 0x000000000000791b */ /* 0x003fea0003800000 */
.L_x_8189:
[----:B------:R-:W-:Y:S01]  /*3bd0*/  FADD.FTZ R10, RZ, R10 ;  /* 0x0000000aff0a7221 */ /* 0x000fe20000010000 */
[----:B------:R-:W-:-:S07]  /*3be0*/  IMAD.MOV.U32 R20, RZ, RZ, R14 ;  /* 0x000000ffff147224 */ /* 0x000fce00078e000e */
[----:B------:R-:W-:Y:S05]  /*3bf0*/  WARPSYNC.COLLECTIVE R15, `(.L_x_8190) ;  /* 0x000000000f087348 */ /* 0x000fea0003c00000 */
[----:B------:R0:W1:Y:S02]  /*3c00*/  SHFL.BFLY P6, R14, R13, R12, R11 ;  /* 0x0c00000c0d0e7389 */ /* 0x00006400000c000b */
[----:B01----:R-:W-:Y:S05]  /*3c10*/  ENDCOLLECTIVE ;  /* 0x000000000000791b */ /* 0x003fea0003800000 */
.L_x_8190:
[----:B------:R-:W-:Y:S01]  /*3c20*/  FADD.FTZ R20, RZ, R20 ;  /* 0x00000014ff147221 */ /* 0x000fe20000010000 */
[----:B------:R-:W-:-:S07]  /*3c30*/  MOV R21, R14 ;  /* 0x0000000e00157202 */ /* 0x000fce0000000f00 */
[----:B------:R-:W-:Y:S05]  /*3c40*/  WARPSYNC.COLLECTIVE R15, `(.L_x_8191) ;  /* 0x000000000f087348 */ /* 0x000fea0003c00000 */
[----:B------:R0:W1:Y:S02]  /*3c50*/  SHFL.BFLY P6, R14, R13, R12, R11 ;  /* 0x0c00000c0d0e7389 */ /* 0x00006400000c000b */
[----:B01----:R-:W-:Y:S05]  /*3c60*/  ENDCOLLECTIVE ;  /* 0x000000000000791b */ /* 0x003fea0003800000 */
.L_x_8191:
[----:B------:R-:W-:Y:S01]  /*3c70*/  FADD.FTZ R21, RZ, R21 ;  /* 0x00000015ff157221 */ /* 0x000fe20000010000 */
[----:B------:R-:W-:-:S07]  /*3c80*/  MOV R23, R14 ;  /* 0x0000000e00177202 */ /* 0x000fce0000000f00 */
[----:B------:R-:W-:Y:S05]  /*3c90*/  WARPSYNC.COLLECTIVE R15, `(.L_x_8192) ;  /* 0x000000000f087348 */ /* 0x000fea0003c00000 */
[----:B------:R0:W1:Y:S02]  /*3ca0*/  SHFL.BFLY P6, R14, R13, R12, R11 ;  /* 0x0c00000c0d0e7389 */ /* 0x00006400000c000b */
[----:B01----:R-:W-:Y:S05]  /*3cb0*/  ENDCOLLECTIVE ;  /* 0x000000000000791b */ /* 0x003fea0003800000 */
.L_x_8192:
[----:B------:R-:W-:Y:S01]  /*3cc0*/  FADD.FTZ R23, RZ, R23 ;  /* 0x00000017ff177221 */ /* 0x000fe20000010000 */
[----:B------:R-:W-:-:S07]  /*3cd0*/  MOV R0, R14 ;  /* 0x0000000e00007202 */ /* 0x000fce0000000f00 */
[----:B------:R-:W-:Y:S05]  /*3ce0*/  WARPSYNC.COLLECTIVE R15, `(.L_x_8193) ;  /* 0x000000000f087348 */ /* 0x000fea0003c00000 */
[----:B------:R0:W1:Y:S02]  /*3cf0*/  SHFL.BFLY P6, R14, R13, R12, R11 ;  /* 0x0c00000c0d0e7389 */ /* 0x00006400000c000b */
[----:B01----:R-:W-:Y:S05]  /*3d00*/  ENDCOLLECTIVE ;  /* 0x000000000000791b */ /* 0x003fea0003800000 */
.L_x_8193:
[----:B------:R-:W-:Y:S01]  /*3d10*/  FADD.FTZ R0, RZ, R0 ;  /* 0x00000000ff007221 */ /* 0x000fe20000010000 */
[----:B------:R-:W-:-:S07]  /*3d20*/  IMAD.MOV.U32 R2, RZ, RZ, R14 ;  /* 0x000000ffff027224 */ /* 0x000fce00078e000e */
[----:B------:R-:W-:Y:S05]  /*3d30*/  WARPSYNC.COLLECTIVE R15, `(.L_x_8194) ;  /* 0x000000000f087348 */ /* 0x000fea0003c00000 */
[----:B------:R0:W1:Y:S02]  /*3d40*/  SHFL.BFLY P6, R14, R13, R12, R11 ;  /* 0x0c00000c0d0e7389 */ /* 0x00006400000c000b */
[----:B01----:R-:W-:Y:S05]  /*3d50*/  ENDCOLLECTIVE ;  /* 0x000000000000791b */ /* 0x003fea0003800000 */
.L_x_8194:
[----:B------:R-:W-:Y:S01]  /*3d60*/  FADD.FTZ R2, RZ, R2 ;  /* 0x00000002ff027221 */ /* 0x000fe20000010000 */
[----:B------:R-:W-:-:S07]  /*3d70*/  MOV R3, R14 ;  /* 0x0000000e00037202 */ /* 0x000fce0000000f00 */
[----:B------:R-:W-:Y:S05]  /*3d80*/  WARPSYNC.COLLECTIVE R15, `(.L_x_8195) ;  /* 0x000000000f087348 */ /* 0x000fea0003c00000 */
[----:B------:R0:W1:Y:S02]  /*3d90*/  SHFL.BFLY P6, R14, R13, R12, R11 ;  /* 0x0c00000c0d0e7389 */ /* 0x00006400000c000b */
[----:B01----:R-:W-:Y:S05]  /*3da0*/  ENDCOLLECTIVE ;  /* 0x000000000000791b */ /* 0x003fea0003800000 */
.L_x_8195:
[----:B------:R-:W-:Y:S01]  /*3db0*/  FADD.FTZ R3, RZ, R3 ;  /* 0x00000003ff037221 */ /* 0x000fe20000010000 */
[----:B------:R-:W-:-:S07]  /*3dc0*/  MOV R4, R14 ;  /* 0x0000000e00047202 */ /* 0x000fce0000000f00 */
[----:B------:R-:W-:Y:S05]  /*3dd0*/  WARPSYNC.COLLECTIVE R15, `(.L_x_8196) ;  /* 0x000000000f087348 */ /* 0x000fea0003c00000 */
[----:B------:R0:W1:Y:S02]  /*3de0*/  SHFL.BFLY P6, R14, R13, R12, R11 ;  /* 0x0c00000c0d0e7389 */ /* 0x00006400000c000b */
[----:B01----:R-:W-:Y:S05]  /*3df0*/  ENDCOLLECTIVE ;  /* 0x000000000000791b */ /* 0x003fea0003800000 */
.L_x_8196:
[----:B------:R-:W-:Y:S01]  /*3e00*/  FADD.FTZ R4, RZ, R4 ;  /* 0x00000004ff047221 */ /* 0x000fe20000010000 */
[----:B------:R-:W-:-:S07]  /*3e10*/  MOV R5, R14 ;  /* 0x0000000e00057202 */ /* 0x000fce0000000f00 */
[----:B------:R-:W-:Y:S05]  /*3e20*/  WARPSYNC.COLLECTIVE R15, `(.L_x_8197) ;  /* 0x000000000f087348 */ /* 0x000fea0003c00000 */
[----:B------:R0:W1:Y:S02]  /*3e30*/  SHFL.BFLY P6, R14, R13, R12, R11 ;  /* 0x0c00000c0d0e7389 */ /* 0x00006400000c000b */
[----:B01----:R-:W-:Y:S05]  /*3e40*/  ENDCOLLECTIVE ;  /* 0x000000000000791b */ /* 0x003fea0003800000 */
.L_x_8197:
[----:B------:R-:W-:Y:S01]  /*3e50*/  FADD.FTZ R5, RZ, R5 ;  /* 0x00000005ff057221 */ /* 0x000fe20000010000 */
[----:B------:R-:W-:-:S07]  /*3e60*/  IMAD.MOV.U32 R6, RZ, RZ, R14 ;  /* 0x000000ffff067224 */ /* 0x000fce00078e000e */
[----:B------:R-:W-:Y:S05]  /*3e70*/  WARPSYNC.COLLECTIVE R15, `(.L_x_8198) ;  /* 0x000000000f087348 */ /* 0x000fea0003c00000 */
[----:B------:R0:W1:Y:S02]  /*3e80*/  SHFL.BFLY P6, R14, R13, R12, R11 ;  /* 0x0c00000c0d0e7389 */ /* 0x00006400000c000b */
[----:B01----:R-:W-:Y:S05]  /*3e90*/  ENDCOLLECTIVE ;  /* 0x000000000000791b */ /* 0x003fea0003800000 */
.L_x_8198:
[----:B------:R-:W-:Y:S01]  /*3ea0*/  FADD.FTZ R6, RZ, R6 ;  /* 0x00000006ff067221 */ /* 0x000fe20000010000 */
[----:B------:R-:W-:-:S07]  /*3eb0*/  MOV R9, R14 ;  /* 0x0000000e00097202 */ /* 0x000fce0000000f00 */
[----:B------:R-:W-:Y:S05]  /*3ec0*/  WARPSYNC.COLLECTIVE R15, `(.L_x_8199) ;  /* 0x000000000f087348 */ /* 0x000fea0003c00000 */
[----:B------:R0:W1:Y:S02]  /*3ed0*/  SHFL.BFLY P6, R14, R13, R12, R11 ;  /* 0x0c00000c0d0e7389 */ /* 0x00006400000c000b */
[----:B01----:R-:W-:Y:S05]  /*3ee0*/  ENDCOLLECTIVE ;  /* 0x000000000000791b */ /* 0x003fea0003800000 */
.L_x_8199:
[----:B------:R-:W-:Y:S01]  /*3ef0*/  FADD.FTZ R9, RZ, R9 ;  /* 0x00000009ff097221 */ /* 0x000fe20000010000 */
[----:B------:R-:W-:Y:S02]  /*3f00*/  MOV R11, R4 ;  /* 0x00000004000b7202 */ /* 0x000fe40000000f00 */
[----:B------:R-:W-:Y:S01]  /*3f10*/  MOV R13, R5 ;  /* 0x00000005000d7202 */ /* 0x000fe20000000f00 */
[----:B------:R-:W-:Y:S06]  /*3f20*/  BRA `(.L_x_8200) ;  /* 0xffffffec00847947 */ /* 0x000fec000383ffff */
.L_x_8201:
        /* <DEDUP_REMOVED lines=13> */
.L_x_27310:


//--------------------- .text._ZN4vllm25paged_attention_v2_kernelIfhLi192ELi8ELi128ELNS_18Fp8KVCacheDataTypeE2ELb1ELi512EEEvPfS2_PT_PKS3_PKT0_S9_ifPKiSB_iPKfiiiSD_SD_iiiii --------------------------
	.section	.text._ZN4vllm25paged_attention_v2_kernelIfhLi192ELi8ELi128ELNS_18Fp8KVCacheDataTypeE2ELb1ELi512EEEvPfS2_PT_PKS3_PKT0_S9_ifPKiSB_iPKfiiiSD_SD_iiiii,"ax",@progbits
	.align	128
        .global         _ZN4vllm25paged_attention_v2_kernelIfhLi192ELi8ELi128ELNS_18Fp8KVCacheDataTypeE2ELb1ELi512EEEvPfS2_PT_PKS3_PKT0_S9_ifPKiSB_iPKfiiiSD_SD_iiiii
        .type           _ZN4vllm25paged_attention_v2_kernelIfhLi192ELi8ELi128ELNS_18Fp8KVCacheDataTypeE2ELb1ELi512EEEvPfS2_PT_PKS3_PKT0_S9_ifPKiSB_iPKfiiiSD_SD_iiiii,@function
        .size           _ZN4vllm25paged_attention_v2_kernelIfhLi192ELi8ELi128ELNS_18Fp8KVCacheDataTypeE2ELb1ELi512EEEvPfS2_PT_PKS3_PKT0_S9_ifPKiSB_iPKfiiiSD_SD_iiiii,(.L_x_27311 - _ZN4vllm25paged_attention_v2_kernelIfhLi192ELi8ELi128ELNS_18Fp8KVCacheDataTypeE2ELb1ELi512EEEvPfS2_PT_PKS3_PKT0_S9_ifPKiSB_iPKfiiiSD_SD_iiiii)
        .other          _ZN4vllm25paged_attention_v2_kernelIfhLi192ELi8ELi128ELNS_18Fp8KVCacheDataTypeE2ELb1ELi512EEEvPfS2_PT_PKS3_PKT0_S9_ifPKiSB_iPKfiiiSD_SD_iiiii,@"STO_CUDA_ENTRY STV_DEFAULT"
_ZN4vllm25paged_attention_v2_kernelIfhLi192ELi8ELi128ELNS_18Fp8KVCacheDataTypeE2ELb1ELi512EEEvPfS2_PT_PKS3_PKT0_S9_ifPKiSB_iPKfiiiSD_SD_iiiii:
.text._ZN4vllm25paged_attention_v2_kernelIfhLi192ELi8ELi128ELNS_18Fp8KVCacheDataTypeE2ELb1ELi512EEEvPfS2_PT_PKS3_PKT0_S9_ifPKiSB_iPKfiiiSD_SD_iiiii:
        /* <DEDUP_REMOVED lines=45> */
[----:B------:R-:W-:Y:S01]  /*02d0*/  VIMNMX.U32 R4, PT, PT, R3, R4, PT ;  /* 0x0000000403047248 */ /* 0x000fe20003fe0000 */
[----:B------:R-:W-:-:S04]  /*02e0*/  IMAD R3, R19, 0x40, R10 ;  /* 0x0000004013037824 */ /* 0x000fc800078e020a */
[----:B------:R-:W-:Y:S02]  /*02f0*/  IMAD R10, R19, -0x40, R4 ;  /* 0xffffffc0130a7824 */ /* 0x000fe400078e0204 */
[----:B------:R-:W-:Y:S02]  /*0300*/  @P0 IADD3 R5, PT, PT, R5, 0x1, RZ ;  /* 0x0000000105050810 */ /* 0x000fe40007ffe0ff */
[----:B------:R-:W-:Y:S02]  /*0310*/  ISETP.GE.U32.AND P0, PT, R3, R4, PT ;  /* 0x000000040300720c */ /* 0x000fe40003f06070 */
[----:B------:R-:W-:Y:S02]  /*0320*/  LEA R9, R10, R13, 0x3 ;  /* 0x0000000d0a097211 */ /* 0x000fe400078e18ff */
        /* <DEDUP_REMOVED lines=58> */
.L_x_8202:
        /* <DEDUP_REMOVED lines=17> */
[----:B------:R-:W-:-:S04]  /*07e0*/  MOV R15, R3 ;  /* 0x00000003000f7202 */ /* 0x000fc80000000f00 */
[----:B------:R-:W0:Y:S02]  /*07f0*/  F2I.FTZ.U32.TRUNC.NTZ R11, R11 ;  /* 0x0000000b000b7305 */ /* 0x000e24000021f000 */
[----:B0-----:R-:W-:-:S05]  /*0800*/  IMAD.MOV R20, RZ, RZ, -R11 ;  /* 0x000000ffff147224 */ /* 0x001fca00078e0a0b */
[----:B------:R-:W-:Y:S02]  /*0810*/  MOV R7, R20 ;  /* 0x0000001400077202 */ /* 0x000fe40000000f00 */
[----:B------:R-:W-:-:S03]  /*0820*/  IABS R20, R2 ;  /* 0x0000000200147213 */ /* 0x000fc60000000000 */
[----:B------:R-:W-:-:S04]  /*0830*/  IMAD R7, R7, R12, RZ ;  /* 0x0000000c07077224 */ /* 0x000fc800078e02ff */
[----:B------:R-:W-:Y:S01]  /*0840*/  IMAD.HI.U32 R10, R11, R7, R10 ;  /* 0x000000070b0a7227 */ /* 0x000fe200078e000a */
[----:B-1----:R-:W-:-:S03]  /*0850*/  IADD3 R11, PT, PT, R5, -UR4, RZ ;  /* 0x80000004050b7c10 */ /* 0x002fc6000fffe0ff */
[----:B------:R-:W-:-:S07]  /*0860*/  IMAD.MOV.U32 R7, RZ, RZ, R20 ;  /* 0x000000ffff077224 */ /* 0x000fce00078e0014 */
.L_x_8206:
        /* <DEDUP_REMOVED lines=29> */
[----:B------:R-:W-:Y:S02]  /*0a40*/  LOP3.LUT P0, RZ, R18, 0x3, RZ, 0xc0, !PT ;  /* 0x0000000312ff7812 */ /* 0x000fe4000780c0ff */
[----:B------:R-:W-:-:S11]  /*0a50*/  IADD3 R15, PT, PT, R15, 0x4, RZ ;  /* 0x000000040f0f7810 */ /* 0x000fd60007ffe0ff */
[----:B------:R-:W0:Y:S01]  /*0a60*/  @!P0 S2R R24, SR_CgaCtaId ;  /* 0x0000000000188919 */ /* 0x000e220000008800 */
[----:B------:R-:W-:Y:S02]  /*0a70*/  @!P0 MOV R21, 0x400 ;  /* 0x0000040000158802 */ /* 0x000fe40000000f00 */
[----:B------:R-:W-:-:S03]  /*0a80*/  @!P0 IADD3 R20, PT, PT, R13, R20, RZ ;  /* 0x000000140d148210 */ /* 0x000fc60007ffe0ff */
[----:B------:R-:W-:-:S05]  /*0a90*/  @!P0 VIADD R21, R21, 0x20 ;  /* 0x0000002015158836 */ /* 0x000fca0000000000 */
[----:B0-----:R-:W-:-:S04]  /*0aa0*/  @!P0 LEA R21, R24, R21, 0x18 ;  /* 0x0000001518158211 */ /* 0x001fc800078ec0ff */
[----:B------:R-:W-:Y:S01]  /*0ab0*/  @!P0 LEA R20, R20, R21, 0x2 ;  /* 0x0000001514148211 */ /* 0x000fe200078e10ff */
[----:B------:R-:W-:-:S05]  /*0ac0*/  @!P0 IMAD.MOV.U32 R21, RZ, RZ, -0x800001 ;  /* 0xff7fffffff158424 */ /* 0x000fca00078e00ff */
[----:B------:R0:W-:Y:S01]  /*0ad0*/  @!P0 STS [R20], R21 ;  /* 0x0000001514008388 */ /* 0x0001e20000000800 */
[----:B------:R-:W-:-:S13]  /*0ae0*/  ISETP.GE.U32.AND P0, PT, R15, R4, PT ;  /* 0x000000040f00720c */ /* 0x000fda0003f06070 */
[----:B0-----:R-:W-:Y:S05]  /*0af0*/  @!P0 BRA `(.L_x_8206) ;  /* 0xfffffffc005c8947 */ /* 0x001fea000383ffff */
.L_x_8204:
[----:B------:R-:W-:Y:S05]  /*0b00*/  BSYNC.RECONVERGENT B6 ;  /* 0x0000000000067941 */ /* 0x000fea0003800200 */
.L_x_8203:
        /* <DEDUP_REMOVED lines=10> */
.L_x_8247:
        /* <DEDUP_REMOVED lines=10> */
[----:B0-----:R-:W-:Y:S02]  /*0c50*/  MOV R2, 0xff7fffff ;  /* 0xff7fffff00027802 */ /* 0x001fe40000000f00 */
[----:B-1----:R-:W-:Y:S01]  /*0c60*/  LEA R13, R20, R15, 0x2 ;  /* 0x0000000f140d7211 */ /* 0x002fe200078e10ff */
[----:B------:R-:W-:Y:S01]  /*0c70*/  BSSY.RECONVERGENT B0, `(.L_x_8208) ;  /* 0x00000ec000007945 */ /* 0x000fe20003800200 */
[----:B------:R-:W-:Y:S01]  /*0c80*/  ISETP.GE.AND P3, PT, R18, R9, PT ;  /* 0x000000091200720c */ /* 0x000fe20003f66270 */
[----:B------:R-:W-:-:S06]  /*0c90*/  IMAD.MOV.U32 R20, RZ, RZ, RZ ;  /* 0x000000ffff147224 */ /* 0x000fcc00078e00ff */
        /* <DEDUP_REMOVED lines=26> */
.L_x_8212:
        /* <DEDUP_REMOVED lines=11> */
.L_x_8211:
[----:B------:R-:W-:Y:S05]  /*0ef0*/  BSYNC.RECONVERGENT B1 ;  /* 0x0000000000017941 */ /* 0x000fea0003800200 */
.L_x_8210:
        /* <DEDUP_REMOVED lines=12> */
.L_x_8215:
        /* <DEDUP_REMOVED lines=100> */
.L_x_8214:
[----:B------:R-:W-:Y:S05]  /*1600*/  BSYNC.RECONVERGENT B1 ;  /* 0x0000000000017941 */ /* 0x000fea0003800200 */
.L_x_8213:
        /* <DEDUP_REMOVED lines=55> */
.L_x_8217:
[----:B------:R-:W-:Y:S05]  /*1980*/  BSYNC.RECONVERGENT B1 ;  /* 0x0000000000017941 */ /* 0x000fea0003800200 */
.L_x_8216:
        /* <DEDUP_REMOVED lines=26> */
.L_x_8209:
[----:B------:R-:W-:Y:S05]  /*1b30*/  BSYNC.RECONVERGENT B0 ;  /* 0x0000000000007941 */ /* 0x000fea0003800200 */
.L_x_8208:
        /* <DEDUP_REMOVED lines=41> */
.L_x_8222:
[----:B------:R-:W1:Y:S01]  /*1dd0*/  LDS R15, [R13] ;  /* 0x000000000d0f7984 */ /* 0x000e620000000800 */
[----:B------:R-:W-:-:S05]  /*1de0*/  VIADD R14, R14, 0x1 ;  /* 0x000000010e0e7836 */ /* 0x000fca0000000000 */
[----:B------:R-:W-:Y:S01]  /*1df0*/  ISETP.NE.AND P0, PT, R14, RZ, PT ;  /* 0x000000ff0e00720c */ /* 0x000fe20003f05270 */
[----:B-1----:R-:W-:-:S05]  /*1e00*/  FMUL.FTZ R20, R15, R6 ;  /* 0x000000060f147220 */ /* 0x002fca0000410000 */
[----:B------:R1:W-:Y:S02]  /*1e10*/  STS [R13], R20 ;  /* 0x000000140d007388 */ /* 0x0003e40000000800 */
[----:B-1----:R-:W-:-:S05]  /*1e20*/  IADD3 R13, PT, PT, R13, 0x200, RZ ;  /* 0x000002000d0d7810 */ /* 0x002fca0007ffe0ff */
[----:B------:R-:W-:Y:S05]  /*1e30*/  @P0 BRA `(.L_x_8222) ;  /* 0xfffffffc00e40947 */ /* 0x000fea000383ffff */
.L_x_8221:
[----:B------:R-:W-:Y:S05]  /*1e40*/  BSYNC.RECONVERGENT B1 ;  /* 0x0000000000017941 */ /* 0x000fea0003800200 */
.L_x_8220:
        /* <DEDUP_REMOVED lines=12> */
.L_x_8225:
        /* <DEDUP_REMOVED lines=52> */
.L_x_8224:
[----:B------:R-:W-:Y:S05]  /*2250*/  BSYNC.RECONVERGENT B1 ;  /* 0x0000000000017941 */ /* 0x000fea0003800200 */
.L_x_8223:
        /* <DEDUP_REMOVED lines=31> */
.L_x_8227:
[----:B------:R-:W-:Y:S05]  /*2450*/  BSYNC.RECONVERGENT B1 ;  /* 0x0000000000017941 */ /* 0x000fea0003800200 */
.L_x_8226:
        /* <DEDUP_REMOVED lines=14> */
.L_x_8219:
[----:B------:R-:W-:Y:S05]  /*2540*/  BSYNC.RECONVERGENT B0 ;  /* 0x0000000000007941 */ /* 0x000fea0003800200 */
.L_x_8218:
        /* <DEDUP_REMOVED lines=18> */
.L_x_8229:
[----:B------:R-:W-:Y:S05]  /*2670*/  BSYNC.RECONVERGENT B0 ;  /* 0x0000000000007941 */ /* 0x000fea0003800200 */
.L_x_8228:
        /* <DEDUP_REMOVED lines=16> */
[----:B-1----:R-:W-:Y:S01]  /*2780*/  IMAD.MOV.U32 R12, RZ, RZ, RZ ;  /* 0x000000ffff0c7224 */ /* 0x002fe200078e00ff */
[----:B--2---:R-:W-:Y:S01]  /*2790*/  IADD3 R14, PT, PT, RZ, -R13, RZ ;  /* 0x8000000dff0e7210 */ /* 0x004fe20007ffe0ff */
[----:B0-----:R-:W-:-:S04]  /*27a0*/  VIADD R10, R9, 0xffffffe ;  /* 0x0ffffffe090a7836 */ /* 0x001fc80000000000 */
[----:B------:R-:W-:Y:S01]  /*27b0*/  IMAD R9, R14, R7, RZ ;  /* 0x000000070e097224 */ /* 0x000fe200078e02ff */
[----:B------:R0:W1:Y:S03]  /*27c0*/  F2I.FTZ.U32.TRUNC.NTZ R11, R10 ;  /* 0x0000000a000b7305 */ /* 0x000066000021f000 */
[----:B------:R-:W-:-:S04]  /*27d0*/  IMAD.HI.U32 R12, R13, R9, R12 ;  /* 0x000000090d0c7227 */ /* 0x000fc800078e000c */
[----:B0-----:R-:W-:Y:S01]  /*27e0*/  HFMA2 R10, -RZ, RZ, 0, 0 ;  /* 0x00000000ff0a7431 */ /* 0x001fe200000001ff */
[----:B-1----:R-:W-:-:S05]  /*27f0*/  IADD3 R21, PT, PT, RZ, -R11, RZ ;  /* 0x8000000bff157210 */ /* 0x002fca0007ffe0ff */
[----:B------:R-:W-:-:S04]  /*2800*/  IMAD R21, R21, R0, RZ ;  /* 0x0000000015157224 */ /* 0x000fc800078e02ff */
[----:B------:R-:W-:-:S07]  /*2810*/  IMAD.HI.U32 R10, R11, R21, R10 ;  /* 0x000000150b0a7227 */ /* 0x000fce00078e000a */
.L_x_8233:
        /* <DEDUP_REMOVED lines=34> */
.L_x_8232:
        /* <DEDUP_REMOVED lines=16> */
.L_x_8231:
[----:B------:R-:W-:Y:S05]  /*2b40*/  BSYNC.RECONVERGENT B6 ;  /* 0x0000000000067941 */ /* 0x000fea0003800200 */
.L_x_8230:
[----:B------:R-:W-:Y:S01]  /*2b50*/  UMOV UR4, 0xffffffff ;  /* 0xffffffff00047882 */ /* 0x000fe20000000000 */
[----:B------:R-:W-:Y:S02]  /*2b60*/  SHF.R.U32.HI R23, RZ, 0x5, R18 ;  /* 0x00000005ff177819 */ /* 0x000fe40000011612 */
[----:B------:R-:W-:Y:S01]  /*2b70*/  LOP3.LUT R21, R18, 0x1f, RZ, 0xc0, !PT ;  /* 0x0000001f12157812 */ /* 0x000fe200078ec0ff */
[----:B------:R-:W-:Y:S06]  /*2b80*/  BRA.DIV UR4, `(.L_x_8234) ;  /* 0x0000000a04ec7947 */ /* 0x000fec000b800000 */
[----:B------:R-:W-:Y:S02]  /*2b90*/  CS2R R8, SRZ ;  /* 0x0000000000087805 */ /* 0x000fe4000001ff00 */
[----:B-12---:R-:W-:Y:S02]  /*2ba0*/  CS2R R6, SRZ ;  /* 0x0000000000067805 */ /* 0x006fe4000001ff00 */
[----:B---3--:R-:W-:Y:S02]  /*2bb0*/  CS2R R2, SRZ ;  /* 0x0000000000027805 */ /* 0x008fe4000001ff00 */
[----:B------:R-:W-:Y:S01]  /*2bc0*/  CS2R R4, SRZ ;  /* 0x0000000000047805 */ /* 0x000fe2000001ff00 */
[----:B------:R-:W-:Y:S01]  /*2bd0*/  HFMA2 R20, -RZ, RZ, 0, 0 ;  /* 0x00000000ff147431 */ /* 0x000fe200000001ff */
[----:B------:R-:W-:Y:S01]  /*2be0*/  MOV R10, RZ ;  /* 0x000000ff000a7202 */ /* 0x000fe20000000f00 */
[----:B0-----:R-:W-:Y:S02]  /*2bf0*/  IMAD.MOV.U32 R0, RZ, RZ, RZ ;  /* 0x000000ffff007224 */ /* 0x001fe400078e00ff */
        /* <DEDUP_REMOVED lines=12> */
.L_x_8260:
        /* <DEDUP_REMOVED lines=8> */
[----:B------:R-:W-:Y:S01]  /*2d40*/  FADD.FTZ R14, RZ, R14 ;  /* 0x0000000eff0e7221 */ /* 0x000fe20000010000 */
[----:B------:R-:W-:Y:S02]  /*2d50*/  LOP3.LUT R11, R18, 0x3e0, RZ, 0xc0, !PT ;  /* 0x000003e0120b7812 */ /* 0x000fe400078ec0ff */
[----:B------:R-:W-:Y:S01]  /*2d60*/  ISETP.NE.OR P5, PT, R12, 0x40, P2 ;  /* 0x000000400c00780c */ /* 0x000fe200017a5670 */
[----:B------:R-:W-:Y:S01]  /*2d70*/  BSSY.RECONVERGENT B0, `(.L_x_8235) ;  /* 0x0000016000007945 */ /* 0x000fe20003800200 */
[----:B------:R-:W-:Y:S02]  /*2d80*/  SHF.R.U32.HI R12, RZ, 0x1, R21 ;  /* 0x00000001ff0c7819 */ /* 0x000fe40000011615 */
        /* <DEDUP_REMOVED lines=20> */
.L_x_8236:
[----:B------:R-:W-:Y:S05]  /*2ed0*/  BSYNC.RECONVERGENT B0 ;  /* 0x0000000000007941 */ /* 0x000fea0003800200 */
.L_x_8235:
        /* <DEDUP_REMOVED lines=27> */
.L_x_8238:
[----:B------:R-:W-:Y:S05]  /*3090*/  BSYNC.RECONVERGENT B0 ;  /* 0x0000000000007941 */ /* 0x000fea0003800200 */
.L_x_8237:
        /* <DEDUP_REMOVED lines=15> */
.L_x_8240:
[----:B------:R-:W-:Y:S05]  /*3190*/  BSYNC.RECONVERGENT B0 ;  /* 0x0000000000007941 */ /* 0x000fea0003800200 */
.L_x_8239:
        /* <DEDUP_REMOVED lines=27> */
.L_x_8242:
[----:B------:R-:W-:Y:S05]  /*3350*/  BSYNC.RECONVERGENT B0 ;  /* 0x0000000000007941 */ /* 0x000fea0003800200 */
.L_x_8241:
        /* <DEDUP_REMOVED lines=26> */
.L_x_8205:
        /* <DEDUP_REMOVED lines=16> */
.L_x_8243:
[----:B------:R-:W-:Y:S05]  /*3600*/  EXIT ;  /* 0x000000000000794d */ /* 0x000fea0003800000 */
.L_x_8207:
[----:B------:R-:W-:Y:S02]  /*3610*/  HFMA2 R12, -RZ, RZ, 0, 9.5367431640625e-07 ;  /* 0x00000010ff0c7431 */ /* 0x000fe400000001ff */
[----:B------:R-:W-:Y:S01]  /*3620*/  IMAD.MOV.U32 R11, RZ, RZ, 0x1f ;  /* 0x0000001fff0b7424 */ /* 0x000fe200078e00ff */
[----:B------:R-:W-:-:S07]  /*3630*/  MOV R15, 0xffffffff ;  /* 0xffffffff000f7802 */ /* 0x000fce0000000f00 */
[----:B------:R-:W-:Y:S05]  /*3640*/  WARPSYNC.COLLECTIVE R15, `(.L_x_8244) ;  /* 0x000000000f087348 */ /* 0x000fea0003c00000 */
[----:B------:R0:W1:Y:S02]  /*3650*/  SHFL.BFLY P6, R14, R13, R12, R11 ;  /* 0x0c00000c0d0e7389 */ /* 0x00006400000c000b */
[----:B01----:R-:W-:Y:S05]  /*3660*/  ENDCOLLECTIVE ;  /* 0x000000000000791b */ /* 0x003fea0003800000 */
.L_x_8244:
[----:B------:R-:W-:Y:S01]  /*3670*/  IMAD.MOV.U32 R12, RZ, RZ, 0x8 ;  /* 0x00000008ff0c7424 */ /* 0x000fe200078e00ff */
[----:B------:R-:W-:-:S04]  /*3680*/  FMNMX.FTZ R0, R14, -3.40282346638528859812e+38, !PT ;  /* 0xff7fffff0e007809 */ /* 0x000fc80007810000 */
[----:B------:R-:W-:-:S07]  /*3690*/  MOV R13, R0 ;  /* 0x00000000000d7202 */ /* 0x000fce0000000f00 */
[----:B------:R-:W-:Y:S05]  /*36a0*/  WARPSYNC.COLLECTIVE R15, `(.L_x_8245) ;  /* 0x000000000f087348 */ /* 0x000fea0003c00000 */
[----:B------:R0:W1:Y:S02]  /*36b0*/  SHFL.BFLY P6, R14, R13, R12, R11 ;  /* 0x0c00000c0d0e7389 */ /* 0x00006400000c000b */
[----:B01----:R-:W-:Y:S05]  /*36c0*/  ENDCOLLECTIVE ;  /* 0x000000000000791b */ /* 0x003fea0003800000 */
.L_x_8245:
[----:B------:R-:W-:Y:S01]  /*36d0*/  HFMA2 R12, -RZ, RZ, 0, 2.384185791015625e-07 ;  /* 0x00000004ff0c7431 */ /* 0x000fe200000001ff */
[----:B------:R-:W-:-:S04]  /*36e0*/  FMNMX.FTZ R2, R0, R14, !PT ;  /* 0x0000000e00027209 */ /* 0x000fc80007810000 */
[----:B------:R-:W-:-:S07]  /*36f0*/  MOV R13, R2 ;  /* 0x00000002000d7202 */ /* 0x000fce0000000f00 */
[----:B------:R-:W-:Y:S05]  /*3700*/  WARPSYNC.COLLECTIVE R15, `(.L_x_8246) ;  /* 0x000000000f087348 */ /* 0x000fea0003c00000 */
[----:B------:R0:W1:Y:S02]  /*3710*/  SHFL.BFLY P6, R14, R13, R12, R11 ;  /* 0x0c00000c0d0e7389 */ /* 0x00006400000c000b */
[----:B01----:R-:W-:Y:S05]  /*3720*/  ENDCOLLECTIVE ;  /* 0x000000000000791b */ /* 0x003fea0003800000 */
.L_x_8246:
[----:B------:R-:W-:Y:S05]  /*3730*/  BRA `(.L_x_8247) ;  /* 0xffffffd4001c7947 */ /* 0x000fea000383ffff */
.L_x_8234:
[----:B---3--:R-:W-:Y:S01]  /*3740*/  IMAD.MOV.U32 R13, RZ, RZ, RZ ;  /* 0x000000ffff0d7224 */ /* 0x008fe200078e00ff */
[----:B--2---:R-:W-:Y:S01]  /*3750*/  MOV R12, 0x1 ;  /* 0x00000001000c7802 */ /* 0x004fe20000000f00 */
[----:B------:R-:W-:Y:S02]  /*3760*/  HFMA2 R11, -RZ, RZ, 0, 1.847743988037109375e-06 ;  /* 0x0000001fff0b7431 */ /* 0x000fe400000001ff */
[----:B------:R-:W-:-:S07]  /*3770*/  IMAD.MOV.U32 R15, RZ, RZ, -0x1 ;  /* 0xffffffffff0f7424 */ /* 0x000fce00078e00ff */
[----:B01----:R-:W-:Y:S05]  /*3780*/  WARPSYNC.COLLECTIVE R15, `(.L_x_8248) ;  /* 0x000000000f087348 */ /* 0x003fea0003c00000 */
[----:B------:R2:W3:Y:S02]  /*3790*/  SHFL.BFLY P6, R14, R13, R12, R11 ;  /* 0x0c00000c0d0e7389 */ /* 0x0004e400000c000b */
[----:B0123--:R-:W-:Y:S05]  /*37a0*/  ENDCOLLECTIVE ;  /* 0x000000000000791b */ /* 0x00ffea0003800000 */
.L_x_8248:
[----:B------:R-:W-:-:S07]  /*37b0*/  MOV R20, R14 ;  /* 0x0000000e00147202 */ /* 0x000fce0000000f00 */
[----:B------:R-:W-:Y:S05]  /*37c0*/  WARPSYNC.COLLECTIVE R15, `(.L_x_8249) ;  /* 0x000000000f087348 */ /* 0x000fea0003c00000 */
[----:B------:R0:W1:Y:S02]  /*37d0*/  SHFL.BFLY P6, R14, R13, R12, R11 ;  /* 0x0c00000c0d0e7389 */ /* 0x00006400000c000b */
[----:B01----:R-:W-:Y:S05]  /*37e0*/  ENDCOLLECTIVE ;  /* 0x000000000000791b */ /* 0x003fea0003800000 */
.L_x_8249:
[----:B------:R-:W-:Y:S01]  /*37f0*/  FADD.FTZ R20, RZ, R20 ;  /* 0x00000014ff147221 */ /* 0x000fe20000010000 */
[----:B------:R-:W-:-:S07]  /*3800*/  MOV R10, R14 ;  /* 0x0000000e000a7202 */ /* 0x000fce0000000f00 */
[----:B------:R-:W-:Y:S05]  /*3810*/  WARPSYNC.COLLECTIVE R15, `(.L_x_8250) ;  /* 0x000000000f087348 */ /* 0x000fea0003c00000 */
[----:B------:R0:W1:Y:S02]  /*3820*/  SHFL.BFLY P6, R14, R13, R12, R11 ;  /* 0x0c00000c0d0e7389 */ /* 0x00006400000c000b */
[----:B01----:R-:W-:Y:S05]  /*3830*/  ENDCOLLECTIVE ;  /* 0x000000000000791b */ /* 0x003fea0003800000 */
.L_x_8250:
[----:B------:R-:W-:Y:S01]  /*3840*/  FADD.FTZ R10, RZ, R10 ;  /* 0x0000000aff0a7221 */ /* 0x000fe20000010000 */
[----:B------:R-:W-:-:S07]  /*3850*/  IMAD.MOV.U32 R9, RZ, RZ, R14 ;  /* 0x000000ffff097224 */ /* 0x000fce00078e000e */
[----:B------:R-:W-:Y:S05]  /*3860*/  WARPSYNC.COLLECTIVE R15, `(.L_x_8251) ;  /* 0x000000000f087348 */ /* 0x000fea0003c00000 */
[----:B------:R0:W1:Y:S02]  /*3870*/  SHFL.BFLY P6, R14, R13, R12, R11 ;  /* 0x0c00000c0d0e7389 */ /* 0x00006400000c000b */
[----:B01----:R-:W-:Y:S05]  /*3880*/  ENDCOLLECTIVE ;  /* 0x000000000000791b */ /* 0x003fea0003800000 */
.L_x_8251:
[----:B------:R-:W-:Y:S01]  /*3890*/  FADD.FTZ R9, RZ, R9 ;  /* 0x00000009ff097221 */ /* 0x000fe20000010000 */
[----:B------:R-:W-:-:S07]  /*38a0*/  MOV R8, R14 ;  /* 0x0000000e00087202 */ /* 0x000fce0000000f00 */
[----:B------:R-:W-:Y:S05]  /*38b0*/  WARPSYNC.COLLECTIVE R15, `(.L_x_8252) ;  /* 0x000000000f087348 */ /* 0x000fea0003c00000 */
[----:B------:R0:W1:Y:S02]  /*38c0*/  SHFL.BFLY P6, R14, R13, R12, R11 ;  /* 0x0c00000c0d0e7389 */ /* 0x00006400000c000b */
[----:B01----:R-:W-:Y:S05]  /*38d0*/  ENDCOLLECTIVE ;  /* 0x000000000000791b */ /* 0x003fea0003800000 */
.L_x_8252:
[----:B------:R-:W-:Y:S01]  /*38e0*/  FADD.FTZ R8, RZ, R8 ;  /* 0x00000008ff087221 */ /* 0x000fe20000010000 */
[----:B------:R-:W-:-:S07]  /*38f0*/  MOV R7, R14 ;  /* 0x0000000e00077202 */ /* 0x000fce0000000f00 */
[----:B------:R-:W-:Y:S05]  /*3900*/  WARPSYNC.COLLECTIVE R15, `(.L_x_8253) ;  /* 0x000000000f087348 */ /* 0x000fea0003c00000 */
[----:B------:R0:W1:Y:S02]  /*3910*/  SHFL.BFLY P6, R14, R13, R12, R11 ;  /* 0x0c00000c0d0e7389 */ /* 0x00006400000c000b */
[----:B01----:R-:W-:Y:S05]  /*3920*/  ENDCOLLECTIVE ;  /* 0x000000000000791b */ /* 0x003fea0003800000 */
.L_x_8253:
[----:B------:R-:W-:Y:S01]  /*3930*/  FADD.FTZ R7, RZ, R7 ;  /* 0x00000007ff077221 */ /* 0x000fe20000010000 */
[----:B------:R-:W-:-:S07]  /*3940*/  IMAD.MOV.U32 R0, RZ, RZ, R14 ;  /* 0x000000ffff007224 */ /* 0x000fce00078e000e */
[----:B------:R-:W-:Y:S05]  /*3950*/  WARPSYNC.COLLECTIVE R15, `(.L_x_8254) ;  /* 0x000000000f087348 */ /* 0x000fea0003c00000 */
[----:B------:R0:W1:Y:S02]  /*3960*/  SHFL.BFLY P6, R14, R13, R12, R11 ;  /* 0x0c00000c0d0e7389 */ /* 0x00006400000c000b */
[----:B01----:R-:W-:Y:S05]  /*3970*/  ENDCOLLECTIVE ;  /* 0x000000000000791b */ /* 0x003fea0003800000 */
.L_x_8254:
[----:B------:R-:W-:Y:S01]  /*3980*/  FADD.FTZ R0, RZ, R0 ;  /* 0x00000000ff007221 */ /* 0x000fe20000010000 */
[----:B------:R-:W-:-:S07]  /*3990*/  MOV R2, R14 ;  /* 0x0000000e00027202 */ /* 0x000fce0000000f00 */
[----:B------:R-:W-:Y:S05]  /*39a0*/  WARPSYNC.COLLECTIVE R15, `(.L_x_8255) ;  /* 0x000000000f087348 */ /* 0x000fea0003c00000 */
[----:B------:R0:W1:Y:S02]  /*39b0*/  SHFL.BFLY P6, R14, R13, R12, R11 ;  /* 0x0c00000c0d0e7389 */ /* 0x00006400000c000b */
[----:B01----:R-:W-:Y:S05]  /*39c0*/  ENDCOLLECTIVE ;  /* 0x000000000000791b */ /* 0x003fea0003800000 */
.L_x_8255:
[----:B------:R-:W-:Y:S01]  /*39d0*/  FADD.FTZ R2, RZ, R2 ;  /* 0x00000002ff027221 */ /* 0x000fe20000010000 */
[----:B------:R-:W-:-:S07]  /*39e0*/  MOV R3, R14 ;  /* 0x0000000e00037202 */ /* 0x000fce0000000f00 */
[----:B------:R-:W-:Y:S05]  /*39f0*/  WARPSYNC.COLLECTIVE R15, `(.L_x_8256) ;  /* 0x000000000f087348 */ /* 0x000fea0003c00000 */
[----:B------:R0:W1:Y:S02]  /*3a00*/  SHFL.BFLY P6, R14, R13, R12, R11 ;  /* 0x0c00000c0d0e7389 */ /* 0x00006400000c000b */
[----:B01----:R-:W-:Y:S05]  /*3a10*/  ENDCOLLECTIVE ;  /* 0x000000000000791b */ /* 0x003fea0003800000 */
.L_x_8256:
[----:B------:R-:W-:Y:S01]  /*3a20*/  FADD.FTZ R3, RZ, R3 ;  /* 0x00000003ff037221 */ /* 0x000fe20000010000 */
[----:B------:R-:W-:-:S07]  /*3a30*/  IMAD.MOV.U32 R4, RZ, RZ, R14 ;  /* 0x000000ffff047224 */ /* 0x000fce00078e000e */
[----:B------:R-:W-:Y:S05]  /*3a40*/  WARPSYNC.COLLECTIVE R15, `(.L_x_8257) ;  /* 0x000000000f087348 */ /* 0x000fea0003c00000 */
[----:B------:R0:W1:Y:S02]  /*3a50*/  SHFL.BFLY P6, R14, R13, R12, R11 ;  /* 0x0c00000c0d0e7389 */ /* 0x00006400000c000b */
[----:B01----:R-:W-:Y:S05]  /*3a60*/  ENDCOLLECTIVE ;  /* 0x000000000000791b */ /* 0x003fea0003800000 */
.L_x_8257:
[----:B------:R-:W-:Y:S01]  /*3a70*/  FADD.FTZ R4, RZ, R4 ;  /* 0x00000004ff047221 */ /* 0x000fe20000010000 */
[----:B------:R-:W-:-:S07]  /*3a80*/  MOV R5, R14 ;  /* 0x0000000e00057202 */ /* 0x000fce0000000f00 */
[----:B------:R-:W-:Y:S05]  /*3a90*/  WARPSYNC.COLLECTIVE R15, `(.L_x_8258) ;  /* 0x000000000f087348 */ /* 0x000fea0003c00000 */
[----:B------:R0:W1:Y:S02]  /*3aa0*/  SHFL.BFLY P6, R14, R13, R12, R11 ;  /* 0x0c00000c0d0e7389 */ /* 0x00006400000c000b */
[----:B01----:R-:W-:Y:S05]  /*3ab0*/  ENDCOLLECTIVE ;  /* 0x000000000000791b */ /* 0x003fea0003800000 */
.L_x_8258:
[----:B------:R-:W-:Y:S01]  /*3ac0*/  FADD.FTZ R5, RZ, R5 ;  /* 0x00000005ff057221 */ /* 0x000fe20000010000 */
[----:B------:R-:W-:-:S07]  /*3ad0*/  MOV R6, R14 ;  /* 0x0000000e00067202 */ /* 0x000fce0000000f00 */
[----:B------:R-:W-:Y:S05]  /*3ae0*/  WARPSYNC.COLLECTIVE R15, `(.L_x_8259) ;  /* 0x000000000f087348 */ /* 0x000fea0003c00000 */
[----:B------:R0:W1:Y:S02]  /*3af0*/  SHFL.BFLY P6, R14, R13, R12, R11 ;  /* 0x0c00000c0d0e7389 */ /* 0x00006400000c000b */
[----:B01----:R-:W-:Y:S05]  /*3b00*/  ENDCOLLECTIVE ;  /* 0x000000000000791b */ /* 0x003fea0003800000 */
.L_x_8259:
[----:B------:R-:W-:Y:S01]  /*3b10*/  FADD.FTZ R6, RZ, R6 ;  /* 0x00000006ff067221 */ /* 0x000fe20000010000 */
[----:B------:R-:W-:Y:S06]  /*3b20*/  BRA `(.L_x_8260) ;  /* 0xfffffff000647947 */ /* 0x000fec000383ffff */
.L_x_8261:
        /* <DEDUP_REMOVED lines=13> */
.L_x_27311:


//--------------------- .text._ZN4vllm25paged_attention_v2_kernelIfhLi128ELi8ELi128ELNS_18Fp8KVCacheDataTypeE2ELb1ELi512EEEvPfS2_PT_PKS3_PKT0_S9_ifPKiSB_iPKfiiiSD_SD_iiiii --------------------------
	.section	.text._ZN4vllm25paged_attention_v2_kernelIfhLi128ELi8ELi128ELNS_18Fp8KVCacheDataTypeE2ELb1ELi512EEEvPfS2_PT_PKS3_PKT0_S9_ifPKiSB_iPKfiiiSD_SD_iiiii,"ax",@progbits
	.align	128
        .global         _ZN4vllm25paged_attention_v2_kernelIfhLi128ELi8ELi128ELNS_18Fp8KVCacheDataTypeE2ELb1ELi512EEEvPfS2_PT_PKS3_PKT0_S9_ifPKiSB_iPKfiiiSD_SD_iiiii
        .type           _ZN4vllm25paged_attention_v2_kernelIfhLi128ELi8ELi128ELNS_18Fp8KVCacheDataTypeE2ELb1ELi512EEEvPfS2_PT_PKS3_PKT0_S9_ifPKiSB_iPKfiiiSD_SD_iiiii,@function
        .size           _ZN4vllm25paged_attention_v2_kernelIfhLi128ELi8ELi128ELNS_18Fp8KVCacheDataTypeE2ELb1ELi512EEEvPfS2_PT_PKS3_PKT0_S9_ifPKiSB_iPKfiiiSD_SD_iiiii,(.L_x_27312 - _ZN4vllm25paged_attention_v2_kernelIfhLi128ELi8ELi128ELNS_18Fp8KVCacheDataTypeE2ELb1ELi512EEEvPfS2_PT_PKS3_PKT0_S9_ifPKiSB_iPKfiiiSD_SD_iiiii)
        .other          _ZN4vllm25paged_attention_v2_kernelIfhLi128ELi8ELi128ELNS_18Fp8KVCacheDataTypeE2ELb1ELi512EEEvPfS2_PT_PKS3_PKT0_S9_ifPKiSB_iPKfiiiSD_SD_iiiii,@"STO_CUDA_ENTRY STV_DEFAULT"
_ZN4vllm25paged_attention_v2_kernelIfhLi128ELi8ELi128ELNS_18Fp8KVCacheDataTypeE2ELb1ELi512EEEvPfS2_PT_PKS3_PKT0_S9_ifPKiSB_iPKfiiiSD_SD_iiiii:
.text._ZN4vllm25paged_attention_v2_kernelIfhLi128ELi8ELi128ELNS_18Fp8KVCacheDataTypeE2ELb1ELi512EEEvPfS2_PT_PKS3_PKT0_S9_ifPKiSB_iPKfiiiSD_SD_iiiii:
        /* <DEDUP_REMOVED lines=109> */
.L_x_8262:
        /* <DEDUP_REMOVED lines=26> */
.L_x_8266:
        /* <DEDUP_REMOVED lines=41> */
.L_x_8264:
[----:B------:R-:W-:Y:S05]  /*0b00*/  BSYNC.RECONVERGENT B6 ;  /* 0x0000000000067941 */ /* 0x000fea0003800200 */
.L_x_8263:
        /* <DEDUP_REMOVED lines=10> */
.L_x_8307:
        /* <DEDUP_REMOVED lines=35> */
[----:B------:R-:W-:Y:S01]  /*0de0*/  HFMA2 R20, -RZ, RZ, 0, 0 ;  /* 0x00000000ff147431 */ /* 0x000fe200000001ff */
[----:B------:R-:W-:Y:S02]  /*0df0*/  MOV R14, R18 ;  /* 0x00000012000e7202 */ /* 0x000fe40000000f00 */
[----:B------:R-:W-:Y:S02]  /*0e00*/  LEA R21, R11, R2, 0x18 ;  /* 0x000000020b157211 */ /* 0x000fe400078ec0ff */
[----:B------:R-:W-:-:S03]  /*0e10*/  LOP3.LUT R15, R15, 0x3, RZ, 0xc0, !PT ;  /* 0x000000030f0f7812 */ /* 0x000fc600078ec0ff */
[----:B------:R-:W-:Y:S01]  /*0e20*/  IMAD R2, R18, 0x4, R21 ;  /* 0x0000000412027824 */ /* 0x000fe200078e0215 */
[----:B------:R-:W-:-:S07]  /*0e30*/  IADD3 R15, PT, PT, -R15, RZ, RZ ;  /* 0x000000ff0f0f7210 */ /* 0x000fce0007ffe1ff */
.L_x_8272:
        /* <DEDUP_REMOVED lines=11> */
.L_x_8271:
[----:B------:R-:W-:Y:S05]  /*0ef0*/  BSYNC.RECONVERGENT B1 ;  /* 0x0000000000017941 */ /* 0x000fea0003800200 */
.L_x_8270:
        /* <DEDUP_REMOVED lines=12> */
.L_x_8275:
        /* <DEDUP_REMOVED lines=100> */
.L_x_8274:
[----:B------:R-:W-:Y:S05]  /*1600*/  BSYNC.RECONVERGENT B1 ;  /* 0x0000000000017941 */ /* 0x000fea0003800200 */
.L_x_8273:
        /* <DEDUP_REMOVED lines=55> */
.L_x_8277:
[----:B------:R-:W-:Y:S05]  /*1980*/  BSYNC.RECONVERGENT B1 ;  /* 0x0000000000017941 */ /* 0x000fea0003800200 */
.L_x_8276:
        /* <DEDUP_REMOVED lines=26> */
.L_x_8269:
[----:B------:R-:W-:Y:S05]  /*1b30*/  BSYNC.RECONVERGENT B0 ;  /* 0x0000000000007941 */ /* 0x000fea0003800200 */
.L_x_8268:
        /* <DEDUP_REMOVED lines=41> */
.L_x_8282:
[----:B------:R-:W1:Y:S01]  /*1dd0*/  LDS R15, [R13] ;  /* 0x000000000d0f7984 */ /* 0x000e620000000800 */
[----:B------:R-:W-:-:S05]  /*1de0*/  VIADD R14, R14, 0x1 ;  /* 0x000000010e0e7836 */ /* 0x000fca0000000000 */
[----:B------:R-:W-:Y:S01]  /*1df0*/  ISETP.NE.AND P0, PT, R14, RZ, PT ;  /* 0x000000ff0e00720c */ /* 0x000fe20003f05270 */
[----:B-1----:R-:W-:-:S05]  /*1e00*/  FMUL.FTZ R20, R15, R6 ;  /* 0x000000060f147220 */ /* 0x002fca0000410000 */
[----:B------:R1:W-:Y:S02]  /*1e10*/  STS [R13], R20 ;  /* 0x000000140d007388 */ /* 0x0003e40000000800 */
[----:B-1----:R-:W-:-:S05]  /*1e20*/  IADD3 R13, PT, PT, R13, 0x200, RZ ;  /* 0x000002000d0d7810 */ /* 0x002fca0007ffe0ff */
[----:B------:R-:W-:Y:S05]  /*1e30*/  @P0 BRA `(.L_x_8282) ;  /* 0xfffffffc00e40947 */ /* 0x000fea000383ffff */
.L_x_8281:
[----:B------:R-:W-:Y:S05]  /*1e40*/  BSYNC.RECONVERGENT B1 ;  /* 0x0000000000017941 */ /* 0x000fea0003800200 */
.L_x_8280:
        /* <DEDUP_REMOVED lines=12> */
.L_x_8285:
        /* <DEDUP_REMOVED lines=52> */
.L_x_8284:
[----:B------:R-:W-:Y:S05]  /*2250*/  BSYNC.RECONVERGENT B1 ;  /* 0x0000000000017941 */ /* 0x000fea0003800200 */
.L_x_8283:
        /* <DEDUP_REMOVED lines=31> */
.L_x_8287:
[----:B------:R-:W-:Y:S05]  /*2450*/  BSYNC.RECONVERGENT B1 ;  /* 0x0000000000017941 */ /* 0x000fea0003800200 */
.L_x_8286:
        /* <DEDUP_REMOVED lines=14> */
.L_x_8279:
[----:B------:R-:W-:Y:S05]  /*2540*/  BSYNC.RECONVERGENT B0 ;  /* 0x0000000000007941 */ /* 0x000fea0003800200 */
.L_x_8278:
        /* <DEDUP_REMOVED lines=18> */
.L_x_8289:
[----:B------:R-:W-:Y:S05]  /*2670*/  BSYNC.RECONVERGENT B0 ;  /* 0x0000000000007941 */ /* 0x000fea0003800200 */
.L_x_8288:
        /* <DEDUP_REMOVED lines=26> */
.L_x_8293:
        /* <DEDUP_REMOVED lines=34> */
.L_x_8292:
        /* <DEDUP_REMOVED lines=16> */
.L_x_8291:
[----:B------:R-:W-:Y:S05]  /*2b40*/  BSYNC.RECONVERGENT B6 ;  /* 0x0000000000067941 */ /* 0x000fea0003800200 */
.L_x_8290:
[----:B------:R-:W-:Y:S01]  /*2b50*/  UMOV UR4, 0xffffffff ;  /* 0xffffffff00047882 */ /* 0x000fe20000000000 */
[----:B------:R-:W-:Y:S02]  /*2b60*/  SHF.R.U32.HI R9, RZ, 0x5, R18 ;  /* 0x00000005ff097819 */ /* 0x000fe40000011612 */
[----:B------:R-:W-:Y:S01]  /*2b70*/  LOP3.LUT R8, R18, 0x1f, RZ, 0xc0, !PT ;  /* 0x0000001f12087812 */ /* 0x000fe200078ec0ff */
[----:B------:R-:W-:Y:S06]  /*2b80*/  BRA.DIV UR4, `(.L_x_8294) ;  /* 0x0000000a04787947 */ /* 0x000fec000b800000 */
[----:B-1-3--:R-:W-:Y:S02]  /*2b90*/  CS2R R2, SRZ ;  /* 0x0000000000027805 */ /* 0x00afe4000001ff00 */
[----:B------:R-:W-:Y:S02]  /*2ba0*/  CS2R R4, SRZ ;  /* 0x0000000000047805 */ /* 0x000fe4000001ff00 */
[----:B--2---:R-:W-:Y:S01]  /*2bb0*/  CS2R R6, SRZ ;  /* 0x0000000000067805 */ /* 0x004fe2000001ff00 */
[----:B0-----:R-:W-:Y:S01]  /*2bc0*/  HFMA2 R0, -RZ, RZ, 0, 0 ;  /* 0x00000000ff007431 */ /* 0x001fe200000001ff */
[----:B------:R-:W-:Y:S01]  /*2bd0*/  MOV R14, RZ ;  /* 0x000000ff000e7202 */ /* 0x000fe20000000f00 */
[----:B------:R-:W-:Y:S01]  /*2be0*/  FADD.FTZ R2, RZ, R2 ;  /* 0x00000002ff027221 */ /* 0x000fe20000010000 */
[----:B------:R-:W-:Y:S01]  /*2bf0*/  FADD.FTZ R3, RZ, R3 ;  /* 0x00000003ff037221 */ /* 0x000fe20000010000 */
[----:B------:R-:W-:Y:S01]  /*2c00*/  FADD.FTZ R4, RZ, R4 ;  /* 0x00000004ff047221 */ /* 0x000fe20000010000 */
[----:B------:R-:W-:Y:S01]  /*2c10*/  FADD.FTZ R5, RZ, R5 ;  /* 0x00000005ff057221 */ /* 0x000fe20000010000 */
[----:B------:R-:W-:Y:S01]  /*2c20*/  FADD.FTZ R6, RZ, R6 ;  /* 0x00000006ff067221 */ /* 0x000fe20000010000 */
[----:B------:R-:W-:Y:S01]  /*2c30*/  FADD.FTZ R7, RZ, R7 ;  /* 0x00000007ff077221 */ /* 0x000fe20000010000 */
[----:B------:R-:W-:-:S07]  /*2c40*/  FADD.FTZ R0, RZ, R0 ;  /* 0x00000000ff007221 */ /* 0x000fce0000010000 */
.L_x_8316:
[C---:B------:R-:W-:Y:S01]  /*2c50*/  LOP3.LUT R11, R18.reuse, 0x1, RZ, 0xc0, !PT ;  /* 0x00000001120b7812 */ /* 0x040fe200078ec0ff */
[----:B------:R-:W-:Y:S05]  /*2c60*/  WARPSYNC.ALL ;  /* 0x0000000000007948 */ /* 0x000fea0003800000 */
[----:B------:R-:W-:Y:S01]  /*2c70*/  LOP3.LUT R10, R18, 0x3c0, RZ, 0xc0, !PT ;  /* 0x000003c0120a7812 */ /* 0x000fe200078ec0ff */
[----:B------:R-:W-:Y:S01]  /*2c80*/  BAR.SYNC.DEFER_BLOCKING 0x0 ;  /* 0x0000000000007b1d */ /* 0x000fe20000010000 */
[----:B------:R-:W-:Y:S01]  /*2c90*/  ISETP.NE.U32.AND P0, PT, R11, 0x1, PT ;  /* 0x000000010b00780c */ /* 0x000fe20003f05070 */
[----:B------:R-:W-:-:S03]  /*2ca0*/  FADD.FTZ R14, RZ, R14 ;  /* 0x0000000eff0e7221 */ /* 0x000fc60000010000 */
[----:B------:R-:W-:Y:S01]  /*2cb0*/  ISETP.NE.OR P1, PT, R10, 0x40, !P0 ;  /* 0x000000400a00780c */ /* 0x000fe20004725670 */
[----:B------:R-:W-:Y:S01]  /*2cc0*/  BSSY.RECONVERGENT B0, `(.L_x_8295) ;  /* 0x0000011000007945 */ /* 0x000fe20003800200 */
[----:B------:R-:W-:-:S05]  /*2cd0*/  SHF.R.U32.HI R10, RZ, 0x1, R8 ;  /* 0x00000001ff0a7819 */ /* 0x000fca0000011608 */
        /* <DEDUP_REMOVED lines=15> */
.L_x_8296:
[----:B------:R-:W-:Y:S05]  /*2dd0*/  BSYNC.RECONVERGENT B0 ;  /* 0x0000000000007941 */ /* 0x000fea0003800200 */
.L_x_8295:
        /* <DEDUP_REMOVED lines=13> */
[----:B------:R-:W1:Y:S04]  /*2eb0*/  LDS R9, [R8] ;  /* 0x0000000008097984 */ /* 0x000e680000000800 */
[----:B------:R-:W2:Y:S04]  /*2ec0*/  LDS R12, [R8+0x40] ;  /* 0x00004000080c7984 */ /* 0x000ea80000000800 */
[----:B0-----:R-:W0:Y:S04]  /*2ed0*/  LDS R11, [R8+0x80] ;  /* 0x00008000080b7984 */ /* 0x001e280000000800 */
[----:B------:R-:W3:Y:S04]  /*2ee0*/  LDS R20, [R8+0xc0] ;  /* 0x0000c00008147984 */ /* 0x000ee80000000800 */
[----:B------:R-:W4:Y:S04]  /*2ef0*/  LDS R13, [R8+0x100] ;  /* 0x00010000080d7984 */ /* 0x000f280000000800 */
        /* <DEDUP_REMOVED lines=10> */
[----:B------:R-:W-:-:S07]  /*2fa0*/  FADD.FTZ R14, R14, R21 ;  /* 0x000000150e0e7221 */ /* 0x000fce0000010000 */
.L_x_8298:
[----:B------:R-:W-:Y:S05]  /*2fb0*/  BSYNC.RECONVERGENT B0 ;  /* 0x0000000000007941 */ /* 0x000fea0003800200 */
.L_x_8297:
        /* <DEDUP_REMOVED lines=12> */
.L_x_8300:
[----:B------:R-:W-:Y:S05]  /*3080*/  BSYNC.RECONVERGENT B0 ;  /* 0x0000000000007941 */ /* 0x000fea0003800200 */
.L_x_8299:
[----:B------:R-:W-:Y:S06]  /*3090*/  BAR.SYNC.DEFER_BLOCKING 0x0 ;  /* 0x0000000000007b1d */ /* 0x000fec0000010000 */
[----:B------:R-:W-:Y:S04]  /*30a0*/  BSSY.RECONVERGENT B0, `(.L_x_8301) ;  /* 0x0000012000007945 */ /* 0x000fe80003800200 */
[----:B------:R-:W-:Y:S05]  /*30b0*/  @P3 BRA `(.L_x_8302) ;  /* 0x0000000000403947 */ /* 0x000fea0003800000 */
[----:B-1----:R-:W1:Y:S04]  /*30c0*/  LDS R9, [R8] ;  /* 0x0000000008097984 */ /* 0x002e680000000800 */
        /* <DEDUP_REMOVED lines=15> */
.L_x_8302:
[----:B------:R-:W-:Y:S05]  /*31c0*/  BSYNC.RECONVERGENT B0 ;  /* 0x0000000000007941 */ /* 0x000fea0003800200 */
.L_x_8301:
[----:B------:R-:W-:Y:S06]  /*31d0*/  BAR.SYNC.DEFER_BLOCKING 0x0 ;  /* 0x0000000000007b1d */ /* 0x000fec0000010000 */
[----:B------:R-:W-:Y:S05]  /*31e0*/  @P4 EXIT ;  /* 0x000000000000494d */ /* 0x000fea0003800000 */
[----:B------:R-:W-:-:S04]  /*31f0*/  IMAD R16, R22, R16, R17 ;  /* 0x0000001016107224 */ /* 0x000fc800078e0211 */
[----:B------:R-:W-:Y:S01]  /*3200*/  IMAD R8, R16, UR38, RZ ;  /* 0x0000002610087c24 */ /* 0x000fe2000f8e02ff */
[----:B------:R-:W-:Y:S06]  /*3210*/  @!P0 EXIT ;  /* 0x000000000000894d */ /* 0x000fec0003800000 */
[----:B------:R-:W2:Y:S01]  /*3220*/  LDCU.64 UR4, c[0x0][0x390] ;  /* 0x00007200ff0477ac */ /* 0x000ea20008000a00 */
[----:B------:R-:W-:Y:S02]  /*3230*/  SHF.L.U32 R8, R8, 0x7, RZ ;  /* 0x0000000708087819 */ /* 0x000fe400000006ff */
[----:B-1----:R-:W-:Y:S02]  /*3240*/  SHF.R.U32.HI R9, RZ, 0x1, R18 ;  /* 0x00000001ff097819 */ /* 0x002fe40000011612 */
[----:B------:R-:W-:-:S04]  /*3250*/  SHF.L.U32 R19, R19, 0x7, RZ ;  /* 0x0000000713137819 */ /* 0x000fc800000006ff */
[----:B------:R-:W-:-:S04]  /*3260*/  IADD3 R9, P0, P1, R9, R8, R19 ;  /* 0x0000000809097210 */ /* 0x000fc8000791e013 */
        /* <DEDUP_REMOVED lines=12> */
.L_x_8265:
        /* <DEDUP_REMOVED lines=16> */
.L_x_8303:
[----:B------:R-:W-:Y:S05]  /*3430*/  EXIT ;  /* 0x000000000000794d */ /* 0x000fea0003800000 */
.L_x_8267:
[----:B------:R-:W-:Y:S02]  /*3440*/  IMAD.MOV.U32 R12, RZ, RZ, 0x10 ;  /* 0x00000010ff0c7424 */ /* 0x000fe400078e00ff */
[----:B------:R-:W-:Y:S01]  /*3450*/  HFMA2 R11, -RZ, RZ, 0, 1.847743988037109375e-06 ;  /* 0x0000001fff0b7431 */ /* 0x000fe200000001ff */
[----:B------:R-:W-:-:S07]  /*3460*/  MOV R15, 0xffffffff ;  /* 0xffffffff000f7802 */ /* 0x000fce0000000f00 */
[----:B------:R-:W-:Y:S05]  /*3470*/  WARPSYNC.COLLECTIVE R15, `(.L_x_8304) ;  /* 0x000000000f087348 */ /* 0x000fea0003c00000 */
[----:B------:R0:W1:Y:S02]  /*3480*/  SHFL.BFLY P6, R14, R13, R12, R11 ;  /* 0x0c00000c0d0e7389 */ /* 0x00006400000c000b */
[----:B01----:R-:W-:Y:S05]  /*3490*/  ENDCOLLECTIVE ;  /* 0x000000000000791b */ /* 0x003fea0003800000 */
.L_x_8304:
[----:B------:R-:W-:Y:S01]  /*34a0*/  HFMA2 R12, -RZ, RZ, 0, 4.76837158203125e-07 ;  /* 0x00000008ff0c7431 */ /* 0x000fe200000001ff */
[----:B------:R-:W-:-:S05]  /*34b0*/  FMNMX.FTZ R0, R14, -3.40282346638528859812e+38, !PT ;  /* 0xff7fffff0e007809 */ /* 0x000fca0007810000 */
[----:B------:R-:W-:-:S07]  /*34c0*/  IMAD.MOV.U32 R13, RZ, RZ, R0 ;  /* 0x000000ffff0d7224 */ /* 0x000fce00078e0000 */
[----:B------:R-:W-:Y:S05]  /*34d0*/  WARPSYNC.COLLECTIVE R15, `(.L_x_8305) ;  /* 0x000000000f087348 */ /* 0x000fea0003c00000 */
[----:B------:R0:W1:Y:S02]  /*34e0*/  SHFL.BFLY P6, R14, R13, R12, R11 ;  /* 0x0c00000c0d0e7389 */ /* 0x00006400000c000b */
[----:B01----:R-:W-:Y:S05]  /*34f0*/  ENDCOLLECTIVE ;  /* 0x000000000000791b */ /* 0x003fea0003800000 */
.L_x_8305:
[----:B------:R-:W-:Y:S01]  /*3500*/  IMAD.MOV.U32 R12, RZ, RZ, 0x4 ;  /* 0x00000004ff0c7424 */ /* 0x000fe200078e00ff */
[----:B------:R-:W-:-:S04]  /*3510*/  FMNMX.FTZ R2, R0, R14, !PT ;  /* 0x0000000e00027209 */ /* 0x000fc80007810000 */
[----:B------:R-:W-:-:S07]  /*3520*/  MOV R13, R2 ;  /* 0x00000002000d7202 */ /* 0x000fce0000000f00 */
[----:B------:R-:W-:Y:S05]  /*3530*/  WARPSYNC.COLLECTIVE R15, `(.L_x_8306) ;  /* 0x000000000f087348 */ /* 0x000fea0003c00000 */
[----:B------:R0:W1:Y:S02]  /*3540*/  SHFL.BFLY P6, R14, R13, R12, R11 ;  /* 0x0c00000c0d0e7389 */ /* 0x00006400000c000b */
[----:B01----:R-:W-:Y:S05]  /*3550*/  ENDCOLLECTIVE ;  /* 0x000000000000791b */ /* 0x003fea0003800000 */
.L_x_8306:
[----:B------:R-:W-:Y:S05]  /*3560*/  BRA `(.L_x_8307) ;  /* 0xffffffd400907947 */ /* 0x000fea000383ffff */
.L_x_8294:
[----:B---3--:R-:W-:Y:S01]  /*3570*/  HFMA2 R13, -RZ, RZ, 0, 0 ;  /* 0x00000000ff0d7431 */ /* 0x008fe200000001ff */
[----:B--2---:R-:W-:Y:S01]  /*3580*/  MOV R12, 0x1 ;  /* 0x00000001000c7802 */ /* 0x004fe20000000f00 */
[----:B------:R-:W-:Y:S01]  /*3590*/  IMAD.MOV.U32 R11, RZ, RZ, 0x1f ;  /* 0x0000001fff0b7424 */ /* 0x000fe200078e00ff */
[----:B------:R-:W-:-:S07]  /*35a0*/  MOV R15, 0xffffffff ;  /* 0xffffffff000f7802 */ /* 0x000fce0000000f00 */
[----:B01----:R-:W-:Y:S05]  /*35b0*/  WARPSYNC.COLLECTIVE R15, `(.L_x_8308) ;  /* 0x000000000f087348 */ /* 0x003fea0003c00000 */
[----:B------:R2:W3:Y:S02]  /*35c0*/  SHFL.BFLY P6, R14, R13, R12, R11 ;  /* 0x0c00000c0d0e7389 */ /* 0x0004e400000c000b */
[----:B0123--:R-:W-:Y:S05]  /*35d0*/  ENDCOLLECTIVE ;  /* 0x000000000000791b */ /* 0x00ffea0003800000 */
.L_x_8308:
[----:B------:R-:W-:-:S07]  /*35e0*/  MOV R2, R14 ;  /* 0x0000000e00027202 */ /* 0x000fce0000000f00 */
[----:B------:R-:W-:Y:S05]  /*35f0*/  WARPSYNC.COLLECTIVE R15, `(.L_x_8309) ;  /* 0x000000000f087348 */ /* 0x000fea0003c00000 */
[----:B------:R0:W1:Y:S02]  /*3600*/  SHFL.BFLY P6, R14, R13, R12, R11 ;  /* 0x0c00000c0d0e7389 */ /* 0x00006400000c000b */
[----:B01----:R-:W-:Y:S05]  /*3610*/  ENDCOLLECTIVE ;  /* 0x000000000000791b */ /* 0x003fea0003800000 */
.L_x_8309:
[----:B------:R-:W-:Y:S01]  /*3620*/  FADD.FTZ R2, RZ, R2 ;  /* 0x00000002ff027221 */ /* 0x000fe20000010000 */
[----:B------:R-:W-:-:S07]  /*3630*/  IMAD.MOV.U32 R3, RZ, RZ, R14 ;  /* 0x000000ffff037224 */ /* 0x000fce00078e000e */
[----:B------:R-:W-:Y:S05]  /*3640*/  WARPSYNC.COLLECTIVE R15, `(.L_x_8310) ;  /* 0x000000000f087348 */ /* 0x000fea0003c00000 */
[----:B------:R0:W1:Y:S02]  /*3650*/  SHFL.BFLY P6, R14, R13, R12, R11 ;  /* 0x0c00000c0d0e7389 */ /* 0x00006400000c000b */
[----:B01----:R-:W-:Y:S05]  /*3660*/  ENDCOLLECTIVE ;  /* 0x000000000000791b */ /* 0x003fea0003800000 */
.L_x_8310:
[----:B------:R-:W-:Y:S01]  /*3670*/  FADD.FTZ R3, RZ, R3 ;  /* 0x00000003ff037221 */ /* 0x000fe20000010000 */
[----:B------:R-:W-:-:S07]  /*3680*/  MOV R4, R14 ;  /* 0x0000000e00047202 */ /* 0x000fce0000000f00 */
[----:B------:R-:W-:Y:S05]  /*3690*/  WARPSYNC.COLLECTIVE R15, `(.L_x_8311) ;  /* 0x000000000f087348 */ /* 0x000fea0003c00000 */
[----:B------:R0:W1:Y:S02]  /*36a0*/  SHFL.BFLY P6, R14, R13, R12, R11 ;  /* 0x0c00000c0d0e7389 */ /* 0x00006400000c000b */
[----:B01----:R-:W-:Y:S05]  /*36b0*/  ENDCOLLECTIVE ;  /* 0x000000000000791b */ /* 0x003fea0003800000 */
.L_x_8311:
[----:B------:R-:W-:Y:S01]  /*36c0*/  FADD.FTZ R4, RZ, R4 ;  /* 0x00000004ff047221 */ /* 0x000fe20000010000 */
[----:B------:R-:W-:-:S07]  /*36d0*/  MOV R5, R14 ;  /* 0x0000000e00057202 */ /* 0x000fce0000000f00 */
[----:B------:R-:W-:Y:S05]  /*36e0*/  WARPSYNC.COLLECTIVE R15, `(.L_x_8312) ;  /* 0x000000000f087348 */ /* 0x000fea0003c00000 */
[----:B------:R0:W1:Y:S02]  /*36f0*/  SHFL.BFLY P6, R14, R13, R12, R11 ;  /* 0x0c00000c0d0e7389 */ /* 0x00006400000c000b */
[----:B01----:R-:W-:Y:S05]  /*3700*/  ENDCOLLECTIVE ;  /* 0x000000000000791b */ /* 0x003fea0003800000 */
.L_x_8312:
[----:B------:R-:W-:Y:S01]  /*3710*/  FADD.FTZ R5, RZ, R5 ;  /* 0x00000005ff057221 */ /* 0x000fe20000010000 */
[----:B------:R-:W-:-:S07]  /*3720*/  IMAD.MOV.U32 R6, RZ, RZ, R14 ;  /* 0x000000ffff067224 */ /* 0x000fce00078e000e */
[----:B------:R-:W-:Y:S05]  /*3730*/  WARPSYNC.COLLECTIVE R15, `(.L_x_8313) ;  /* 0x000000000f087348 */ /* 0x000fea0003c00000 */
[----:B------:R0:W1:Y:S02]  /*3740*/  SHFL.BFLY P6, R14, R13, R12, R11 ;  /* 0x0c00000c0d0e7389 */ /* 0x00006400000c000b */
[----:B01----:R-:W-:Y:S05]  /*3750*/  ENDCOLLECTIVE ;  /* 0x000000000000791b */ /* 0x003fea0003800000 */
.L_x_8313:
[----:B------:R-:W-:Y:S01]  /*3760*/  FADD.FTZ R6, RZ, R6 ;  /* 0x00000006ff067221 */ /* 0x000fe20000010000 */
[----:B------:R-:W-:-:S07]  /*3770*/  MOV R7, R14 ;  /* 0x0000000e00077202 */ /* 0x000fce0000000f00 */
[----:B------:R-:W-:Y:S05]  /*3780*/  WARPSYNC.COLLECTIVE R15, `(.L_x_8314) ;  /* 0x000000000f087348 */ /* 0x000fea0003c00000 */
[----:B------:R0:W1:Y:S02]  /*3790*/  SHFL.BFLY P6, R14, R13, R12, R11 ;  /* 0x0c00000c0d0e7389 */ /* 0x00006400000c000b */
[----:B01----:R-:W-:Y:S05]  /*37a0*/  ENDCOLLECTIVE ;  /* 0x000000000000791b */ /* 0x003fea0003800000 */
.L_x_8314:
[----:B------:R-:W-:Y:S01]  /*37b0*/  FADD.FTZ R7, RZ, R7 ;  /* 0x00000007ff077221 */ /* 0x000fe20000010000 */
[----:B------:R-:W-:-:S07]  /*37c0*/  MOV R0, R14 ;  /* 0x0000000e00007202 */ /* 0x000fce0000000f00 */
[----:B------:R-:W-:Y:S05]  /*37d0*/  WARPSYNC.COLLECTIVE R15, `(.L_x_8315) ;  /* 0x000000000f087348 */ /* 0x000fea0003c00000 */
[----:B------:R0:W1:Y:S02]  /*37e0*/  SHFL.BFLY P6, R14, R13, R12, R11 ;  /* 0x0c00000c0d0e7389 */ /* 0x00006400000c000b */
[----:B01----:R-:W-:Y:S05]  /*37f0*/  ENDCOLLECTIVE ;  /* 0x000000000000791b */ /* 0x003fea0003800000 */
.L_x_8315:
[----:B------:R-:W-:Y:S01]  /*3800*/  FADD.FTZ R0, RZ, R0 ;  /* 0x00000000ff007221 */ /* 0x000fe20000010000 */
[----:B------:R-:W-:Y:S06]  /*3810*/  BRA `(.L_x_8316) ;  /* 0xfffffff4000c7947 */ /* 0x000fec000383ffff */
.L_x_8317:
        /* <DEDUP_REMOVED lines=14> */
.L_x_27312:


//--------------------- .text._ZN4vllm25paged_attention_v2_kernelIfhLi120ELi8ELi128ELNS_18Fp8KVCacheDataTypeE2ELb1ELi512EEEvPfS2_PT_PKS3_PKT0_S9_ifPKiSB_iPKfiiiSD_SD_iiiii --------------------------
	.section	.text._ZN4vllm25paged_attention_v2_kernelIfhLi120ELi8ELi128ELNS_18Fp8KVCacheDataTypeE2ELb1ELi512EEEvPfS2_PT_PKS3_PKT0_S9_ifPKiSB_iPKfiiiSD_SD_iiiii,"ax",@progbits
	.align	128
        .global         _ZN4vllm25paged_attention_v2_kernelIfhLi120ELi8ELi128ELNS_18Fp8KVCacheDataTypeE2ELb1ELi512EEEvPfS2_PT_PKS3_PKT0_S9_ifPKiSB_iPKfiiiSD_SD_iiiii
        .type           _ZN4vllm25paged_attention_v2_kernelIfhLi120ELi8ELi128ELNS_18Fp8KVCacheDataTypeE2ELb1ELi512EEEvPfS2_PT_PKS3_PKT0_S9_ifPKiSB_iPKfiiiSD_SD_iiiii,@function
        .size           _ZN4vllm25paged_attention_v2_kernelIfhLi120ELi8ELi128ELNS_18Fp8KVCacheDataTypeE2ELb1ELi512EEEvPfS2_PT_PKS3_PKT0_S9_ifPKiSB_iPKfiiiSD_SD_iiiii,(.L_x_27313 - _ZN4vllm25paged_attention_v2_kernelIfhLi120ELi8ELi128ELNS_18Fp8KVCacheDataTypeE2ELb1ELi512EEEvPfS2_PT_PKS3_PKT0_S9_ifPKiSB_iPKfiiiSD_SD_iiiii)
        .other          _ZN4vllm25paged_attention_v2_kernelIfhLi120ELi8ELi128ELNS_18Fp8KVCacheDataTypeE2ELb1ELi512EEEvPfS2_PT_PKS3_PKT0_S9_ifPKiSB_iPKfiiiSD_SD_iiiii,@"STO_CUDA_ENTRY STV_DEFAULT"
_ZN4vllm25paged_attention_v2_kernelIfhLi120ELi8ELi128ELNS_18Fp8KVCacheDataTypeE2ELb1ELi512EEEvPfS2_PT_PKS3_PKT0_S9_ifPKiSB_iPKfiiiSD_SD_iiiii:
.text._ZN4vllm25paged_attention_v2_kernelIfhLi120ELi8ELi128ELNS_18Fp8KVCacheDataTypeE2ELb1ELi512EEEvPfS2_PT_PKS3_PKT0_S9_ifPKiSB_iPKfiiiSD_SD_iiiii:
        /* <DEDUP_REMOVED lines=109> */
.L_x_8318:
        /* <DEDUP_REMOVED lines=26> */
.L_x_8322:
        /* <DEDUP_REMOVED lines=41> */
.L_x_8320:
[----:B------:R-:W-:Y:S05]  /*0b00*/  BSYNC.RECONVERGENT B6 ;  /* 0x0000000000067941 */ /* 0x000fea0003800200 */
.L_x_8319:
        /* <DEDUP_REMOVED lines=10> */
.L_x_8367:
        /* <DEDUP_REMOVED lines=41> */
.L_x_8328:
        /* <DEDUP_REMOVED lines=11> */
.L_x_8327:
[----:B------:R-:W-:Y:S05]  /*0ef0*/  BSYNC.RECONVERGENT B1 ;  /* 0x0000000000017941 */ /* 0x000fea0003800200 */
.L_x_8326:
        /* <DEDUP_REMOVED lines=12> */
.L_x_8331:
        /* <DEDUP_REMOVED lines=100> */
.L_x_8330:
[----:B------:R-:W-:Y:S05]  /*1600*/  BSYNC.RECONVERGENT B1 ;  /* 0x0000000000017941 */ /* 0x000fea0003800200 */
.L_x_8329:
        /* <DEDUP_REMOVED lines=55> */
.L_x_8333:
[----:B------:R-:W-:Y:S05]  /*1980*/  BSYNC.RECONVERGENT B1 ;  /* 0x0000000000017941 */ /* 0x000fea0003800200 */
.L_x_8332:
        /* <DEDUP_REMOVED lines=26> */
.L_x_8325:
[----:B------:R-:W-:Y:S05]  /*1b30*/  BSYNC.RECONVERGENT B0 ;  /* 0x0000000000007941 */ /* 0x000fea0003800200 */
.L_x_8324:
        /* <DEDUP_REMOVED lines=41> */
.L_x_8338:
[----:B------:R-:W1:Y:S01]  /*1dd0*/  LDS R15, [R13] ;  /* 0x000000000d0f7984 */ /* 0x000e620000000800 */
[----:B------:R-:W-:-:S05]  /*1de0*/  VIADD R14, R14, 0x1 ;  /* 0x000000010e0e7836 */ /* 0x000fca0000000000 */
[----:B------:R-:W-:Y:S01]  /*1df0*/  ISETP.NE.AND P0, PT, R14, RZ, PT ;  /* 0x000000ff0e00720c */ /* 0x000fe20003f05270 */
[----:B-1----:R-:W-:-:S05]  /*1e00*/  FMUL.FTZ R20, R15, R6 ;  /* 0x000000060f147220 */ /* 0x002fca0000410000 */
[----:B------:R1:W-:Y:S02]  /*1e10*/  STS [R13], R20 ;  /* 0x000000140d007388 */ /* 0x0003e40000000800 */
[----:B-1----:R-:W-:-:S05]  /*1e20*/  IADD3 R13, PT, PT, R13, 0x200, RZ ;  /* 0x000002000d0d7810 */ /* 0x002fca0007ffe0ff */
[----:B------:R-:W-:Y:S05]  /*1e30*/  @P0 BRA `(.L_x_8338) ;  /* 0xfffffffc00e40947 */ /* 0x000fea000383ffff */
.L_x_8337:
[----:B------:R-:W-:Y:S05]  /*1e40*/  BSYNC.RECONVERGENT B1 ;  /* 0x0000000000017941 */ /* 0x000fea0003800200 */
.L_x_8336:
        /* <DEDUP_REMOVED lines=12> */
.L_x_8341:
        /* <DEDUP_REMOVED lines=52> */
.L_x_8340:
[----:B------:R-:W-:Y:S05]  /*2250*/  BSYNC.RECONVERGENT B1 ;  /* 0x0000000000017941 */ /* 0x000fea0003800200 */
.L_x_8339:
        /* <DEDUP_REMOVED lines=31> */
.L_x_8343:
[----:B------:R-:W-:Y:S05]  /*2450*/  BSYNC.RECONVERGENT B1 ;  /* 0x0000000000017941 */ /* 0x000fea0003800200 */
.L_x_8342:
        /* <DEDUP_REMOVED lines=14> */
.L_x_8335:
[----:B------:R-:W-:Y:S05]  /*2540*/  BSYNC.RECONVERGENT B0 ;  /* 0x0000000000007941 */ /* 0x000fea0003800200 */
.L_x_8334:
        /* <DEDUP_REMOVED lines=18> */
.L_x_8345:
[----:B------:R-:W-:Y:S05]  /*2670*/  BSYNC.RECONVERGENT B0 ;  /* 0x0000000000007941 */ /* 0x000fea0003800200 */
.L_x_8344:
        /* <DEDUP_REMOVED lines=26> */
.L_x_8349:
        /* <DEDUP_REMOVED lines=34> */
.L_x_8348:
        /* <DEDUP_REMOVED lines=16> */
.L_x_8347:
[----:B------:R-:W-:Y:S05]  /*2b40*/  BSYNC.RECONVERGENT B6 ;  /* 0x0000000000067941 */ /* 0x000fea0003800200 */
.L_x_8346:
        /* <DEDUP_REMOVED lines=16> */
.L_x_8376:
[----:B------:R-:W-:Y:S01]  /*2c50*/  LOP3.LUT R10, R18, 0x3c0, RZ, 0xc0, !PT ;  /* 0x000003c0120a7812 */ /* 0x000fe200078ec0ff */
[----:B------:R-:W-:Y:S05]  /*2c60*/  WARPSYNC.ALL ;  /* 0x0000000000007948 */ /* 0x000fea0003800000 */
[----:B------:R-:W-:Y:S01]  /*2c70*/  BAR.SYNC.DEFER_BLOCKING 0x0 ;  /* 0x0000000000007b1d */ /* 0x000fe20000010000 */
[----:B------:R-:W-:Y:S01]  /*2c80*/  ISETP.NE.AND P0, PT, R10, 0x40, PT ;  /* 0x000000400a00780c */ /* 0x000fe20003f05270 */
[----:B------:R-:W-:Y:S01]  /*2c90*/  FADD.FTZ R14, RZ, R14 ;  /* 0x0000000eff0e7221 */ /* 0x000fe20000010000 */
[----:B------:R-:W-:Y:S02]  /*2ca0*/  SHF.R.U32.HI R11, RZ, 0x1, R9 ;  /* 0x00000001ff0b7819 */ /* 0x000fe40000011609 */
[----:B------:R-:W-:Y:S01]  /*2cb0*/  LOP3.LUT R24, R18, 0x1, RZ, 0xc0, !PT ;  /* 0x0000000112187812 */ /* 0x000fe200078ec0ff */
        /* <DEDUP_REMOVED lines=19> */
.L_x_8352:
[----:B------:R-:W-:Y:S05]  /*2df0*/  BSYNC.RECONVERGENT B0 ;  /* 0x0000000000007941 */ /* 0x000fea0003800200 */
.L_x_8351:
        /* <DEDUP_REMOVED lines=30> */
.L_x_8356:
[----:B------:R-:W-:Y:S05]  /*2fe0*/  BSYNC.RECONVERGENT B1 ;  /* 0x0000000000017941 */ /* 0x000fea0003800200 */
.L_x_8355:
[----:B0-2---:R-:W-:-:S07]  /*2ff0*/  @!P0 FADD.FTZ R14, R14, R25 ;  /* 0x000000190e0e8221 */ /* 0x005fce0000010000 */
.L_x_8354:
[----:B------:R-:W-:Y:S05]  /*3000*/  BSYNC.RECONVERGENT B0 ;  /* 0x0000000000007941 */ /* 0x000fea0003800200 */
.L_x_8353:
        /* <DEDUP_REMOVED lines=22> */
.L_x_8358:
[----:B------:R-:W-:Y:S05]  /*3170*/  BSYNC.RECONVERGENT B0 ;  /* 0x0000000000007941 */ /* 0x000fea0003800200 */
.L_x_8357:
        /* <DEDUP_REMOVED lines=30> */
.L_x_8362:
[----:B------:R-:W-:Y:S05]  /*3360*/  BSYNC.RECONVERGENT B1 ;  /* 0x0000000000017941 */ /* 0x000fea0003800200 */
.L_x_8361:
[----:B0-2-4-:R-:W-:-:S07]  /*3370*/  @!P0 FADD.FTZ R14, R14, R21 ;  /* 0x000000150e0e8221 */ /* 0x015fce0000010000 */
.L_x_8360:
[----:B------:R-:W-:Y:S05]  /*3380*/  BSYNC.RECONVERGENT B0 ;  /* 0x0000000000007941 */ /* 0x000fea0003800200 */
.L_x_8359:
[----:B------:R-:W-:Y:S06]  /*3390*/  BAR.SYNC.DEFER_BLOCKING 0x0 ;  /* 0x0000000000007b1d */ /* 0x000fec0000010000 */
[----:B------:R-:W-:Y:S05]  /*33a0*/  @P1 EXIT ;  /* 0x000000000000194d */ /* 0x000fea0003800000 */
[----:B------:R-:W-:Y:S01]  /*33b0*/  IMAD R16, R22, R16, R17 ;  /* 0x0000001016107224 */ /* 0x000fe200078e0211 */
[----:B------:R-:W4:Y:S01]  /*33c0*/  LDCU.64 UR4, c[0x0][0x390] ;  /* 0x00007200ff0477ac */ /* 0x000f220008000a00 */
[----:B------:R-:W-:Y:S01]  /*33d0*/  IMAD R19, R19, 0x78, RZ ;  /* 0x0000007813137824 */ /* 0x000fe200078e02ff */
[----:B------:R-:W-:Y:S01]  /*33e0*/  SHF.R.U32.HI R9, RZ, 0x1, R18 ;  /* 0x00000001ff097819 */ /* 0x000fe20000011612 */
[----:B------:R-:W-:Y:S01]  /*33f0*/  IMAD R8, R16, UR38, RZ ;  /* 0x0000002610087c24 */ /* 0x000fe2000f8e02ff */
[----:B------:R-:W-:-:S03]  /*3400*/  ISETP.NE.AND P2, PT, R24, RZ, PT ;  /* 0x000000ff1800720c */ /* 0x000fc60003f45270 */
[----:B------:R-:W-:-:S05]  /*3410*/  IMAD R8, R8, 0x78, RZ ;  /* 0x0000007808087824 */ /* 0x000fca00078e02ff */
[----:B------:R-:W-:-:S04]  /*3420*/  IADD3 R9, P0, P1, R9, R8, R19 ;  /* 0x0000000809097210 */ /* 0x000fc8000791e013 */
[----:B------:R-:W-:Y:S02]  /*3430*/  IADD3.X R10, PT, PT, RZ, RZ, RZ, P0, P1 ;  /* 0x000000ffff0a7210 */ /* 0x000fe400007e24ff */
[----:B----4-:R-:W-:-:S04]  /*3440*/  LEA R8, P0, R9, UR4, 0x2 ;  /* 0x0000000409087c11 */ /* 0x010fc8000f8010ff */
        /* <DEDUP_REMOVED lines=12> */
.L_x_8321:
        /* <DEDUP_REMOVED lines=16> */
.L_x_8363:
[----:B------:R-:W-:Y:S05]  /*3610*/  EXIT ;  /* 0x000000000000794d */ /* 0x000fea0003800000 */
.L_x_8323:
[----:B------:R-:W-:Y:S02]  /*3620*/  IMAD.MOV.U32 R12, RZ, RZ, 0x10 ;  /* 0x00000010ff0c7424 */ /* 0x000fe400078e00ff */
[----:B------:R-:W-:Y:S01]  /*3630*/  HFMA2 R11, -RZ, RZ, 0, 1.847743988037109375e-06 ;  /* 0x0000001fff0b7431 */ /* 0x000fe200000001ff */
[----:B------:R-:W-:-:S07]  /*3640*/  MOV R15, 0xffffffff ;  /* 0xffffffff000f7802 */ /* 0x000fce0000000f00 */
[----:B------:R-:W-:Y:S05]  /*3650*/  WARPSYNC.COLLECTIVE R15, `(.L_x_8364) ;  /* 0x000000000f087348 */ /* 0x000fea0003c00000 */
[----:B------:R0:W1:Y:S02]  /*3660*/  SHFL.BFLY P6, R14, R13, R12, R11 ;  /* 0x0c00000c0d0e7389 */ /* 0x00006400000c000b */
[----:B01----:R-:W-:Y:S05]  /*3670*/  ENDCOLLECTIVE ;  /* 0x000000000000791b */ /* 0x003fea0003800000 */
.L_x_8364:
[----:B------:R-:W-:Y:S01]  /*3680*/  HFMA2 R12, -RZ, RZ, 0, 4.76837158203125e-07 ;  /* 0x00000008ff0c7431 */ /* 0x000fe200000001ff */
[----:B------:R-:W-:-:S05]  /*3690*/  FMNMX.FTZ R0, R14, -3.40282346638528859812e+38, !PT ;  /* 0xff7fffff0e007809 */ /* 0x000fca0007810000 */
[----:B------:R-:W-:-:S07]  /*36a0*/  IMAD.MOV.U32 R13, RZ, RZ, R0 ;  /* 0x000000ffff0d7224 */ /* 0x000fce00078e0000 */
[----:B------:R-:W-:Y:S05]  /*36b0*/  WARPSYNC.COLLECTIVE R15, `(.L_x_8365) ;  /* 0x000000000f087348 */ /* 0x000fea0003c00000 */
[----:B------:R0:W1:Y:S02]  /*36c0*/  SHFL.BFLY P6, R14, R13, R12, R11 ;  /* 0x0c00000c0d0e7389 */ /* 0x00006400000c000b */
[----:B01----:R-:W-:Y:S05]  /*36d0*/  ENDCOLLECTIVE ;  /* 0x000000000000791b */ /* 0x003fea0003800000 */
.L_x_8365:
[----:B------:R-:W-:Y:S01]  /*36e0*/  IMAD.MOV.U32 R12, RZ, RZ, 0x4 ;  /* 0x00000004ff0c7424 */ /* 0x000fe200078e00ff */
[----:B------:R-:W-:-:S04]  /*36f0*/  FMNMX.FTZ R2, R0, R14, !PT ;  /* 0x0000000e00027209 */ /* 0x000fc80007810000 */
[----:B------:R-:W-:-:S07]  /*3700*/  MOV R13, R2 ;  /* 0x00000002000d7202 */ /* 0x000fce0000000f00 */
[----:B------:R-:W-:Y:S05]  /*3710*/  WARPSYNC.COLLECTIVE R15, `(.L_x_8366) ;  /* 0x000000000f087348 */ /* 0x000fea0003c00000 */
[----:B------:R0:W1:Y:S02]  /*3720*/  SHFL.BFLY P6, R14, R13, R12, R11 ;  /* 0x0c00000c0d0e7389 */ /* 0x00006400000c000b */
[----:B01----:R-:W-:Y:S05]  /*3730*/  ENDCOLLECTIVE ;  /* 0x000000000000791b */ /* 0x003fea0003800000 */
.L_x_8366:
[----:B------:R-:W-:Y:S05]  /*3740*/  BRA `(.L_x_8367) ;  /* 0xffffffd400187947 */ /* 0x000fea000383ffff */
.L_x_8350:
[----:B---3--:R-:W-:Y:S01]  /*3750*/  HFMA2 R13, -RZ, RZ, 0, 0 ;  /* 0x00000000ff0d7431 */ /* 0x008fe200000001ff */
[----:B--2---:R-:W-:Y:S01]  /*3760*/  MOV R12, 0x1 ;  /* 0x00000001000c7802 */ /* 0x004fe20000000f00 */
[----:B------:R-:W-:Y:S01]  /*3770*/  IMAD.MOV.U32 R11, RZ, RZ, 0x1f ;  /* 0x0000001fff0b7424 */ /* 0x000fe200078e00ff */
[----:B------:R-:W-:-:S07]  /*3780*/  MOV R15, 0xffffffff ;  /* 0xffffffff000f7802 */ /* 0x000fce0000000f00 */
[----:B01----:R-:W-:Y:S05]  /*3790*/  WARPSYNC.COLLECTIVE R15, `(.L_x_8368) ;  /* 0x000000000f087348 */ /* 0x003fea0003c00000 */
[----:B------:R2:W3:Y:S02]  /*37a0*/  SHFL.BFLY P6, R14, R13, R12, R11 ;  /* 0x0c00000c0d0e7389 */ /* 0x0004e400000c000b */
[----:B0123--:R-:W-:Y:S05]  /*37b0*/  ENDCOLLECTIVE ;  /* 0x000000000000791b */ /* 0x00ffea0003800000 */
.L_x_8368:
[----:B------:R-:W-:-:S07]  /*37c0*/  MOV R2, R14 ;  /* 0x0000000e00027202 */ /* 0x000fce0000000f00 */
[----:B------:R-:W-:Y:S05]  /*37d0*/  WARPSYNC.COLLECTIVE R15, `(.L_x_8369) ;  /* 0x000000000f087348 */ /* 0x000fea0003c00000 */
[----:B------:R0:W1:Y:S02]  /*37e0*/  SHFL.BFLY P6, R14, R13, R12, R11 ;  /* 0x0c00000c0d0e7389 */ /* 0x00006400000c000b */
[----:B01----:R-:W-:Y:S05]  /*37f0*/  ENDCOLLECTIVE ;  /* 0x000000000000791b */ /* 0x003fea0003800000 */
.L_x_8369:
[----:B------:R-:W-:Y:S01]  /*3800*/  FADD.FTZ R2, RZ, R2 ;  /* 0x00000002ff027221 */ /* 0x000fe20000010000 */
[----:B------:R-:W-:-:S07]  /*3810*/  IMAD.MOV.U32 R3, RZ, RZ, R14 ;  /* 0x000000ffff037224 */ /* 0x000fce00078e000e */
[----:B------:R-:W-:Y:S05]  /*3820*/  WARPSYNC.COLLECTIVE R15, `(.L_x_8370) ;  /* 0x000000000f087348 */ /* 0x000fea0003c00000 */
[----:B------:R0:W1:Y:S02]  /*3830*/  SHFL.BFLY P6, R14, R13, R12, R11 ;  /* 0x0c00000c0d0e7389 */ /* 0x00006400000c000b */
[----:B01----:R-:W-:Y:S05]  /*3840*/  ENDCOLLECTIVE ;  /* 0x000000000000791b */ /* 0x003fea0003800000 */
.L_x_8370:
[----:B------:R-:W-:Y:S01]  /*3850*/  FADD.FTZ R3, RZ, R3 ;  /* 0x00000003ff037221 */ /* 0x000fe20000010000 */
[----:B------:R-:W-:-:S07]  /*3860*/  MOV R4, R14 ;  /* 0x0000000e00047202 */ /* 0x000fce0000000f00 */
[----:B------:R-:W-:Y:S05]  /*3870*/  WARPSYNC.COLLECTIVE R15, `(.L_x_8371) ;  /* 0x000000000f087348 */ /* 0x000fea0003c00000 */
[----:B------:R0:W1:Y:S02]  /*3880*/  SHFL.BFLY P6, R14, R13, R12, R11 ;  /* 0x0c00000c0d0e7389 */ /* 0x00006400000c000b */
[----:B01----:R-:W-:Y:S05]  /*3890*/  ENDCOLLECTIVE ;  /* 0x000000000000791b */ /* 0x003fea0003800000 */
.L_x_8371:
[----:B------:R-:W-:Y:S01]  /*38a0*/  FADD.FTZ R4, RZ, R4 ;  /* 0x00000004ff047221 */ /* 0x000fe20000010000 */
[----:B------:R-:W-:-:S07]  /*38b0*/  MOV R5, R14 ;  /* 0x0000000e00057202 */ /* 0x000fce0000000f00 */
[----:B------:R-:W-:Y:S05]  /*38c0*/  WARPSYNC.COLLECTIVE R15, `(.L_x_8372) ;  /* 0x000000000f087348 */ /* 0x000fea0003c00000 */
[----:B------:R0:W1:Y:S02]  /*38d0*/  SHFL.BFLY P6, R14, R13, R12, R11 ;  /* 0x0c00000c0d0e7389 */ /* 0x00006400000c000b */
[----:B01----:R-:W-:Y:S05]  /*38e0*/  ENDCOLLECTIVE ;  /* 0x000000000000791b */ /* 0x003fea0003800000 */
.L_x_8372:
[----:B------:R-:W-:Y:S01]  /*38f0*/  FADD.FTZ R5, RZ, R5 ;  /* 0x00000005ff057221 */ /* 0x000fe20000010000 */
[----:B------:R-:W-:-:S07]  /*3900*/  IMAD.MOV.U32 R6, RZ, RZ, R14 ;  /* 0x000000ffff067224 */ /* 0x000fce00078e000e */
[----:B------:R-:W-:Y:S05]  /*3910*/  WARPSYNC.COLLECTIVE R15, `(.L_x_8373) ;  /* 0x000000000f087348 */ /* 0x000fea0003c00000 */
[----:B------:R0:W1:Y:S02]  /*3920*/  SHFL.BFLY P6, R14, R13, R12, R11 ;  /* 0x0c00000c0d0e7389 */ /* 0x00006400000c000b */
[----:B01----:R-:W-:Y:S05]  /*3930*/  ENDCOLLECTIVE ;  /* 0x000000000000791b */ /* 0x003fea0003800000 */
.L_x_8373:
[----:B------:R-:W-:Y:S01]  /*3940*/  FADD.FTZ R6, RZ, R6 ;  /* 0x00000006ff067221 */ /* 0x000fe20000010000 */
[----:B------:R-:W-:-:S07]  /*3950*/  MOV R7, R14 ;  /* 0x0000000e00077202 */ /* 0x000fce0000000f00 */
[----:B------:R-:W-:Y:S05]  /*3960*/  WARPSYNC.COLLECTIVE R15, `(.L_x_8374) ;  /* 0x000000000f087348 */ /* 0x000fea0003c00000 */
[----:B------:R0:W1:Y:S02]  /*3970*/  SHFL.BFLY P6, R14, R13, R12, R11 ;  /* 0x0c00000c0d0e7389 */ /* 0x00006400000c000b */
[----:B01----:R-:W-:Y:S05]  /*3980*/  ENDCOLLECTIVE ;  /* 0x000000000000791b */ /* 0x003fea0003800000 */
.L_x_8374:
[----:B------:R-:W-:Y:S01]  /*3990*/  FADD.FTZ R7, RZ, R7 ;  /* 0x00000007ff077221 */ /* 0x000fe20000010000 */
[----:B------:R-:W-:-:S07]  /*39a0*/  MOV R0, R14 ;  /* 0x0000000e00007202 */ /* 0x000fce0000000f00 */
[----:B------:R-:W-:Y:S05]  /*39b0*/  WARPSYNC.COLLECTIVE R15, `(.L_x_8375) ;  /* 0x000000000f087348 */ /* 0x000fea0003c00000 */
[----:B------:R0:W1:Y:S02]  /*39c0*/  SHFL.BFLY P6, R14, R13, R12, R11 ;  /* 0x0c00000c0d0e7389 */ /* 0x00006400000c000b */
[----:B01----:R-:W-:Y:S05]  /*39d0*/  ENDCOLLECTIVE ;  /* 0x000000000000791b */ /* 0x003fea0003800000 */
.L_x_8375:
[----:B------:R-:W-:Y:S01]  /*39e0*/  FADD.FTZ R0, RZ, R0 ;  /* 0x00000000ff007221 */ /* 0x000fe20000010000 */
[----:B------:R-:W-:Y:S06]  /*39f0*/  BRA `(.L_x_8376) ;  /* 0xfffffff000947947 */ /* 0x000fec000383ffff */
.L_x_8377:
        /* <DEDUP_REMOVED lines=16> */
.L_x_27313:


//--------------------- .text._ZN4vllm25paged_attention_v2_kernelIfhLi112ELi8ELi128ELNS_18Fp8KVCacheDataTypeE2ELb1ELi512EEEvPfS2_PT_PKS3_PKT0_S9_ifPKiSB_iPKfiiiSD_SD_iiiii --------------------------
	.section	.text._ZN4vllm25paged_attention_v2_kernelIfhLi112ELi8ELi128ELNS_18Fp8KVCacheDataTypeE2ELb1ELi512EEEvPfS2_PT_PKS3_PKT0_S9_ifPKiSB_iPKfiiiSD_SD_iiiii,"ax",@progbits
	.align	128
        .global         _ZN4vllm25paged_attention_v2_kernelIfhLi112ELi8ELi128ELNS_18Fp8KVCacheDataTypeE2ELb1ELi512EEEvPfS2_PT_PKS3_PKT0_S9_ifPKiSB_iPKfiiiSD_SD_iiiii
        .type           _ZN4vllm25paged_attention_v2_kernelIfhLi112ELi8ELi128ELNS_18Fp8KVCacheDataTypeE2ELb1ELi512EEEvPfS2_PT_PKS3_PKT0_S9_ifPKiSB_iPKfiiiSD_SD_iiiii,@function
        .size           _ZN4vllm25paged_attention_v2_kernelIfhLi112ELi8ELi128ELNS_18Fp8KVCacheDataTypeE2ELb1ELi512EEEvPfS2_PT_PKS3_PKT0_S9_ifPKiSB_iPKfiiiSD_SD_iiiii,(.L_x_27314 - _ZN4vllm25paged_attention_v2_kernelIfhLi112ELi8ELi128ELNS_18Fp8KVCacheDataTypeE2ELb1ELi512EEEvPfS2_PT_PKS3_PKT0_S9_ifPKiSB_iPKfiiiSD_SD_iiiii)
        .other          _ZN4vllm25paged_attention_v2_kernelIfhLi112ELi8ELi128ELNS_18Fp8KVCacheDataTypeE2ELb1ELi512EEEvPfS2_PT_PKS3_PKT0_S9_ifPKiSB_iPKfiiiSD_SD_iiiii,@"STO_CUDA_ENTRY STV_DEFAULT"
_ZN4vllm25paged_attention_v2_kernelIfhLi112ELi8ELi128ELNS_18Fp8KVCacheDataTypeE2ELb1ELi512EEEvPfS2_PT_PKS3_PKT0_S9_ifPKiSB_iPKfiiiSD_SD_iiiii:
.text._ZN4vllm25paged_attention_v2_kernelIfhLi112ELi8ELi128ELNS_18Fp8KVCacheDataTypeE2ELb1ELi512EEEvPfS2_PT_PKS3_PKT0_S9_ifPKiSB_iPKfiiiSD_SD_iiiii:
        /* <DEDUP_REMOVED lines=109> */
.L_x_8378:
        /* <DEDUP_REMOVED lines=26> */
.L_x_8382:
        /* <DEDUP_REMOVED lines=41> */
.L_x_8380:
[----:B------:R-:W-:Y:S05]  /*0b00*/  BSYNC.RECONVERGENT B6 ;  /* 0x0000000000067941 */ /* 0x000fea0003800200 */
.L_x_8379:
        /* <DEDUP_REMOVED lines=10> */
.L_x_8419:
        /* <DEDUP_REMOVED lines=41> */
.L_x_8388:
        /* <DEDUP_REMOVED lines=11> */
.L_x_8387:
[----:B------:R-:W-:Y:S05]  /*0ef0*/  BSYNC.RECONVERGENT B1 ;  /* 0x0000000000017941 */ /* 0x000fea0003800200 */
.L_x_8386:
        /* <DEDUP_REMOVED lines=12> */
.L_x_8391:
        /* <DEDUP_REMOVED lines=100> */
.L_x_8390:
[----:B------:R-:W-:Y:S05]  /*1600*/  BSYNC.RECONVERGENT B1 ;  /* 0x0000000000017941 */ /* 0x000fea0003800200 */
.L_x_8389:
        /* <DEDUP_REMOVED lines=55> */
.L_x_8393:
[----:B------:R-:W-:Y:S05]  /*1980*/  BSYNC.RECONVERGENT B1 ;  /* 0x0000000000017941 */ /* 0x000fea0003800200 */
.L_x_8392:
        /* <DEDUP_REMOVED lines=26> */
.L_x_8385:
[----:B------:R-:W-:Y:S05]  /*1b30*/  BSYNC.RECONVERGENT B0 ;  /* 0x0000000000007941 */ /* 0x000fea0003800200 */
.L_x_8384:
        /* <DEDUP_REMOVED lines=41> */
.L_x_8398:
[----:B------:R-:W1:Y:S01]  /*1dd0*/  LDS R15, [R13] ;  /* 0x000000000d0f7984 */ /* 0x000e620000000800 */
[----:B------:R-:W-:-:S05]  /*1de0*/  VIADD R14, R14, 0x1 ;  /* 0x000000010e0e7836 */ /* 0x000fca0000000000 */
[----:B------:R-:W-:Y:S01]  /*1df0*/  ISETP.NE.AND P0, PT, R14, RZ, PT ;  /* 0x000000ff0e00720c */ /* 0x000fe20003f05270 */
[----:B-1----:R-:W-:-:S05]  /*1e00*/  FMUL.FTZ R20, R15, R6 ;  /* 0x000000060f147220 */ /* 0x002fca0000410000 */
[----:B------:R1:W-:Y:S02]  /*1e10*/  STS [R13], R20 ;  /* 0x000000140d007388 */ /* 0x0003e40000000800 */
[----:B-1----:R-:W-:-:S05]  /*1e20*/  IADD3 R13, PT, PT, R13, 0x200, RZ ;  /* 0x000002000d0d7810 */ /* 0x002fca0007ffe0ff */
[----:B------:R-:W-:Y:S05]  /*1e30*/  @P0 BRA `(.L_x_8398) ;  /* 0xfffffffc00e40947 */ /* 0x000fea000383ffff */
.L_x_8397:
[----:B------:R-:W-:Y:S05]  /*1e40*/  BSYNC.RECONVERGENT B1 ;  /* 0x0000000000017941 */ /* 0x000fea0003800200 */
.L_x_8396:
        /* <DEDUP_REMOVED lines=12> */
.L_x_8401:
        /* <DEDUP_REMOVED lines=52> */
.L_x_8400:
[----:B------:R-:W-:Y:S05]  /*2250*/  BSYNC.RECONVERGENT B1 ;  /* 0x0000000000017941 */ /* 0x000fea0003800200 */
.L_x_8399:
        /* <DEDUP_REMOVED lines=31> */
.L_x_8403:
[----:B------:R-:W-:Y:S05]  /*2450*/  BSYNC.RECONVERGENT B1 ;  /* 0x0000000000017941 */ /* 0x000fea0003800200 */
.L_x_8402:
        /* <DEDUP_REMOVED lines=14> */
.L_x_8395:
[----:B------:R-:W-:Y:S05]  /*2540*/  BSYNC.RECONVERGENT B0 ;  /* 0x0000000000007941 */ /* 0x000fea0003800200 */
.L_x_8394:
        /* <DEDUP_REMOVED lines=18> */
.L_x_8405:
[----:B------:R-:W-:Y:S05]  /*2670*/  BSYNC.RECONVERGENT B0 ;  /* 0x0000000000007941 */ /* 0x000fea0003800200 */
.L_x_8404:
        /* <DEDUP_REMOVED lines=26> */
.L_x_8409:
        /* <DEDUP_REMOVED lines=34> */
.L_x_8408:
        /* <DEDUP_REMOVED lines=16> */
.L_x_8407:
[----:B------:R-:W-:Y:S05]  /*2b40*/  BSYNC.RECONVERGENT B6 ;  /* 0x0000000000067941 */ /* 0x000fea0003800200 */
.L_x_8406:
[----:B------:R-:W-:Y:S01]  /*2b50*/  UMOV UR4, 0xffffffff ;  /* 0xffffffff00047882 */ /* 0x000fe20000000000 */
[----:B------:R-:W-:Y:S02]  /*2b60*/  SHF.R.U32.HI R8, RZ, 0x5, R18 ;  /* 0x00000005ff087819 */ /* 0x000fe40000011612 */
[----:B------:R-:W-:Y:S01]  /*2b70*/  LOP3.LUT R7, R18, 0x1f, RZ, 0xc0, !PT ;  /* 0x0000001f12077812 */ /* 0x000fe200078ec0ff */
[----:B------:R-:W-:Y:S06]  /*2b80*/  BRA.DIV UR4, `(.L_x_8410) ;  /* 0x0000000a04287947 */ /* 0x000fec000b800000 */
[----:B-1-3--:R-:W-:Y:S02]  /*2b90*/  CS2R R2, SRZ ;  /* 0x0000000000027805 */ /* 0x00afe4000001ff00 */
[----:B------:R-:W-:Y:S01]  /*2ba0*/  CS2R R4, SRZ ;  /* 0x0000000000047805 */ /* 0x000fe2000001ff00 */
[----:B0-----:R-:W-:Y:S01]  /*2bb0*/  HFMA2 R0, -RZ, RZ, 0, 0 ;  /* 0x00000000ff007431 */ /* 0x001fe200000001ff */
        /* <DEDUP_REMOVED lines=8> */
.L_x_8427:
[----:B------:R-:W-:Y:S05]  /*2c40*/  WARPSYNC.ALL ;  /* 0x0000000000007948 */ /* 0x000fea0003800000 */
[----:B------:R-:W0:Y:S08]  /*2c50*/  S2UR UR5, SR_CgaCtaId ;  /* 0x00000000000579c3 */ /* 0x000e300000008800 */
[----:B------:R-:W-:Y:S01]  /*2c60*/  BAR.SYNC.DEFER_BLOCKING 0x0 ;  /* 0x0000000000007b1d */ /* 0x000fe20000010000 */
[C---:B------:R-:W-:Y:S01]  /*2c70*/  LOP3.LUT R9, R18.reuse, 0x1, RZ, 0xc0, !PT ;  /* 0x0000000112097812 */ /* 0x040fe200078ec0ff */
[----:B------:R-:W-:Y:S01]  /*2c80*/  FADD.FTZ R14, RZ, R14 ;  /* 0x0000000eff0e7221 */ /* 0x000fe20000010000 */
[----:B------:R-:W-:-:S02]  /*2c90*/  LOP3.LUT R10, R18, 0x3c0, RZ, 0xc0, !PT ;  /* 0x000003c0120a7812 */ /* 0x000fc400078ec0ff */
[----:B------:R-:W-:Y:S01]  /*2ca0*/  ISETP.NE.AND P2, PT, R9, RZ, PT ;  /* 0x000000ff0900720c */ /* 0x000fe20003f45270 */
[----:B------:R-:W-:Y:S01]  /*2cb0*/  UMOV UR4, 0x400 ;  /* 0x0000040000047882 */ /* 0x000fe20000000000 */
[----:B------:R-:W-:Y:S01]  /*2cc0*/  SHF.R.U32.HI R7, RZ, 0x1, R7 ;  /* 0x00000001ff077819 */ /* 0x000fe20000011607 */
[----:B------:R-:W-:Y:S01]  /*2cd0*/  UIADD3 UR4, UPT, UPT, UR4, 0x20, URZ ;  /* 0x0000002004047890 */ /* 0x000fe2000fffe0ff */
[----:B------:R-:W-:Y:S01]  /*2ce0*/  ISETP.NE.OR P5, PT, R10, 0x40, P2 ;  /* 0x000000400a00780c */ /* 0x000fe200017a5670 */
[----:B------:R-:W-:Y:S01]  /*2cf0*/  BSSY.RECONVERGENT B0, `(.L_x_8411) ;  /* 0x0000020000007945 */ /* 0x000fe20003800200 */
[----:B------:R-:W-:Y:S01]  /*2d00*/  LOP3.LUT P0, RZ, R18, 0x3c1, RZ, 0xc0, !PT ;  /* 0x000003c112ff7812 */ /* 0x000fe2000780c0ff */
[----:B------:R-:W-:Y:S01]  /*2d10*/  IMAD R7, R8, 0x70, R7 ;  /* 0x0000007008077824 */ /* 0x000fe200078e0207 */
        /* <DEDUP_REMOVED lines=29> */
.L_x_8412:
[----:B------:R-:W-:Y:S05]  /*2ef0*/  BSYNC.RECONVERGENT B0 ;  /* 0x0000000000007941 */ /* 0x000fea0003800200 */
.L_x_8411:
        /* <DEDUP_REMOVED lines=25> */
.L_x_8414:
[----:B------:R-:W-:Y:S05]  /*3090*/  BSYNC.RECONVERGENT B0 ;  /* 0x0000000000007941 */ /* 0x000fea0003800200 */
.L_x_8413:
        /* <DEDUP_REMOVED lines=21> */
.L_x_8381:
        /* <DEDUP_REMOVED lines=16> */
.L_x_8415:
[----:B------:R-:W-:Y:S05]  /*32f0*/  EXIT ;  /* 0x000000000000794d */ /* 0x000fea0003800000 */
.L_x_8383:
[----:B------:R-:W-:Y:S01]  /*3300*/  HFMA2 R12, -RZ, RZ, 0, 9.5367431640625e-07 ;  /* 0x00000010ff0c7431 */ /* 0x000fe200000001ff */
[----:B------:R-:W-:Y:S01]  /*3310*/  MOV R11, 0x1f ;  /* 0x0000001f000b7802 */ /* 0x000fe20000000f00 */
[----:B------:R-:W-:-:S07]  /*3320*/  IMAD.MOV.U32 R15, RZ, RZ, -0x1 ;  /* 0xffffffffff0f7424 */ /* 0x000fce00078e00ff */
[----:B------:R-:W-:Y:S05]  /*3330*/  WARPSYNC.COLLECTIVE R15, `(.L_x_8416) ;  /* 0x000000000f087348 */ /* 0x000fea0003c00000 */
[----:B------:R0:W1:Y:S02]  /*3340*/  SHFL.BFLY P6, R14, R13, R12, R11 ;  /* 0x0c00000c0d0e7389 */ /* 0x00006400000c000b */
[----:B01----:R-:W-:Y:S05]  /*3350*/  ENDCOLLECTIVE ;  /* 0x000000000000791b */ /* 0x003fea0003800000 */
.L_x_8416:
[----:B------:R-:W-:Y:S01]  /*3360*/  HFMA2 R12, -RZ, RZ, 0, 4.76837158203125e-07 ;  /* 0x00000008ff0c7431 */ /* 0x000fe200000001ff */
[----:B------:R-:W-:-:S04]  /*3370*/  FMNMX.FTZ R0, R14, -3.40282346638528859812e+38, !PT ;  /* 0xff7fffff0e007809 */ /* 0x000fc80007810000 */
[----:B------:R-:W-:-:S07]  /*3380*/  MOV R13, R0 ;  /* 0x00000000000d7202 */ /* 0x000fce0000000f00 */
[----:B------:R-:W-:Y:S05]  /*3390*/  WARPSYNC.COLLECTIVE R15, `(.L_x_8417) ;  /* 0x000000000f087348 */ /* 0x000fea0003c00000 */
[----:B------:R0:W1:Y:S02]  /*33a0*/  SHFL.BFLY P6, R14, R13, R12, R11 ;  /* 0x0c00000c0d0e7389 */ /* 0x00006400000c000b */
[----:B01----:R-:W-:Y:S05]  /*33b0*/  ENDCOLLECTIVE ;  /* 0x000000000000791b */ /* 0x003fea0003800000 */
.L_x_8417:
[----:B------:R-:W-:Y:S02]  /*33c0*/  MOV R12, 0x4 ;  /* 0x00000004000c7802 */ /* 0x000fe40000000f00 */
[----:B------:R-:W-:-:S05]  /*33d0*/  FMNMX.FTZ R2, R0, R14, !PT ;  /* 0x0000000e00027209 */ /* 0x000fca0007810000 */
[----:B------:R-:W-:-:S07]  /*33e0*/  IMAD.MOV.U32 R13, RZ, RZ, R2 ;  /* 0x000000ffff0d7224 */ /* 0x000fce00078e0002 */
[----:B------:R-:W-:Y:S05]  /*33f0*/  WARPSYNC.COLLECTIVE R15, `(.L_x_8418) ;  /* 0x000000000f087348 */ /* 0x000fea0003c00000 */
[----:B------:R0:W1:Y:S02]  /*3400*/  SHFL.BFLY P6, R14, R13, R12, R11 ;  /* 0x0c00000c0d0e7389 */ /* 0x00006400000c000b */
[----:B01----:R-:W-:Y:S05]  /*3410*/  ENDCOLLECTIVE ;  /* 0x000000000000791b */ /* 0x003fea0003800000 */
.L_x_8418:
[----:B------:R-:W-:Y:S05]  /*3420*/  BRA `(.L_x_8419) ;  /* 0xffffffd400e07947 */ /* 0x000fea000383ffff */
.L_x_8410:
[----:B---3--:R-:W-:Y:S02]  /*3430*/  HFMA2 R13, -RZ, RZ, 0, 0 ;  /* 0x00000000ff0d7431 */ /* 0x008fe400000001ff */
[----:B--2---:R-:W-:Y:S01]  /*3440*/  IMAD.MOV.U32 R12, RZ, RZ, 0x1 ;  /* 0x00000001ff0c7424 */ /* 0x004fe200078e00ff */
[----:B------:R-:W-:Y:S02]  /*3450*/  MOV R11, 0x1f ;  /* 0x0000001f000b7802 */ /* 0x000fe40000000f00 */
[----:B------:R-:W-:-:S07]  /*3460*/  MOV R15, 0xffffffff ;  /* 0xffffffff000f7802 */ /* 0x000fce0000000f00 */
[----:B01----:R-:W-:Y:S05]  /*3470*/  WARPSYNC.COLLECTIVE R15, `(.L_x_8420) ;  /* 0x000000000f087348 */ /* 0x003fea0003c00000 */
[----:B------:R2:W3:Y:S02]  /*3480*/  SHFL.BFLY P6, R14, R13, R12, R11 ;  /* 0x0c00000c0d0e7389 */ /* 0x0004e400000c000b */
[----:B0123--:R-:W-:Y:S05]  /*3490*/  ENDCOLLECTIVE ;  /* 0x000000000000791b */ /* 0x00ffea0003800000 */
.L_x_8420:
[----:B------:R-:W-:-:S07]  /*34a0*/  IMAD.MOV.U32 R0, RZ, RZ, R14 ;  /* 0x000000ffff007224 */ /* 0x000fce00078e000e */
[----:B------:R-:W-:Y:S05]  /*34b0*/  WARPSYNC.COLLECTIVE R15, `(.L_x_8421) ;  /* 0x000000000f087348 */ /* 0x000fea0003c00000 */
[----:B------:R0:W1:Y:S02]  /*34c0*/  SHFL.BFLY P6, R14, R13, R12, R11 ;  /* 0x0c00000c0d0e7389 */ /* 0x00006400000c000b */
[----:B01----:R-:W-:Y:S05]  /*34d0*/  ENDCOLLECTIVE ;  /* 0x000000000000791b */ /* 0x003fea0003800000 */
.L_x_8421:
[----:B------:R-:W-:Y:S01]  /*34e0*/  FADD.FTZ R0, RZ, R0 ;  /* 0x00000000ff007221 */ /* 0x000fe20000010000 */
[----:B------:R-:W-:-:S07]  /*34f0*/  MOV R2, R14 ;  /* 0x0000000e00027202 */ /* 0x000fce0000000f00 */
[----:B------:R-:W-:Y:S05]  /*3500*/  WARPSYNC.COLLECTIVE R15, `(.L_x_8422) ;  /* 0x000000000f087348 */ /* 0x000fea0003c00000 */
[----:B------:R0:W1:Y:S02]  /*3510*/  SHFL.BFLY P6, R14, R13, R12, R11 ;  /* 0x0c00000c0d0e7389 */ /* 0x00006400000c000b */
[----:B01----:R-:W-:Y:S05]  /*3520*/  ENDCOLLECTIVE ;  /* 0x000000000000791b */ /* 0x003fea0003800000 */
.L_x_8422:
[----:B------:R-:W-:Y:S01]  /*3530*/  FADD.FTZ R2, RZ, R2 ;  /* 0x00000002ff027221 */ /* 0x000fe20000010000 */
[----:B------:R-:W-:-:S07]  /*3540*/  MOV R3, R14 ;  /* 0x0000000e00037202 */ /* 0x000fce0000000f00 */
[----:B------:R-:W-:Y:S05]  /*3550*/  WARPSYNC.COLLECTIVE R15, `(.L_x_8423) ;  /* 0x000000000f087348 */ /* 0x000fea0003c00000 */
[----:B------:R0:W1:Y:S02]  /*3560*/  SHFL.BFLY P6, R14, R13, R12, R11 ;  /* 0x0c00000c0d0e7389 */ /* 0x00006400000c000b */
[----:B01----:R-:W-:Y:S05]  /*3570*/  ENDCOLLECTIVE ;  /* 0x000000000000791b */ /* 0x003fea0003800000 */
.L_x_8423:
[----:B------:R-:W-:Y:S01]  /*3580*/  FADD.FTZ R3, RZ, R3 ;  /* 0x00000003ff037221 */ /* 0x000fe20000010000 */
[----:B------:R-:W-:-:S07]  /*3590*/  IMAD.MOV.U32 R4, RZ, RZ, R14 ;  /* 0x000000ffff047224 */ /* 0x000fce00078e000e */
[----:B------:R-:W-:Y:S05]  /*35a0*/  WARPSYNC.COLLECTIVE R15, `(.L_x_8424) ;  /* 0x000000000f087348 */ /* 0x000fea0003c00000 */
[----:B------:R0:W1:Y:S02]  /*35b0*/  SHFL.BFLY P6, R14, R13, R12, R11 ;  /* 0x0c00000c0d0e7389 */ /* 0x00006400000c000b */
[----:B01----:R-:W-:Y:S05]  /*35c0*/  ENDCOLLECTIVE ;  /* 0x000000000000791b */ /* 0x003fea0003800000 */
.L_x_8424:
[----:B------:R-:W-:Y:S01]  /*35d0*/  FADD.FTZ R4, RZ, R4 ;  /* 0x00000004ff047221 */ /* 0x000fe20000010000 */
[----:B------:R-:W-:-:S07]  /*35e0*/  MOV R5, R14 ;  /* 0x0000000e00057202 */ /* 0x000fce0000000f00 */
[----:B------:R-:W-:Y:S05]  /*35f0*/  WARPSYNC.COLLECTIVE R15, `(.L_x_8425) ;  /* 0x000000000f087348 */ /* 0x000fea0003c00000 */
[----:B------:R0:W1:Y:S02]  /*3600*/  SHFL.BFLY P6, R14, R13, R12, R11 ;  /* 0x0c00000c0d0e7389 */ /* 0x00006400000c000b */
[----:B01----:R-:W-:Y:S05]  /*3610*/  ENDCOLLECTIVE ;  /* 0x000000000000791b */ /* 0x003fea0003800000 */
.L_x_8425:
[----:B------:R-:W-:Y:S01]  /*3620*/  FADD.FTZ R5, RZ, R5 ;  /* 0x00000005ff057221 */ /* 0x000fe20000010000 */
[----:B------:R-:W-:-:S07]  /*3630*/  MOV R6, R14 ;  /* 0x0000000e00067202 */ /* 0x000fce0000000f00 */
[----:B------:R-:W-:Y:S05]  /*3640*/  WARPSYNC.COLLECTIVE R15, `(.L_x_8426) ;  /* 0x000000000f087348 */ /* 0x000fea0003c00000 */
[----:B------:R0:W1:Y:S02]  /*3650*/  SHFL.BFLY P6, R14, R13, R12, R11 ;  /* 0x0c00000c0d0e7389 */ /* 0x00006400000c000b */
[----:B01----:R-:W-:Y:S05]  /*3660*/  ENDCOLLECTIVE ;  /* 0x000000000000791b */ /* 0x003fea0003800000 */
.L_x_8426:
[----:B------:R-:W-:Y:S01]  /*3670*/  FADD.FTZ R6, RZ, R6 ;  /* 0x00000006ff067221 */ /* 0x000fe20000010000 */
[----:B------:R-:W-:Y:S06]  /*3680*/  BRA `(.L_x_8427) ;  /* 0xfffffff4006c7947 */ /* 0x000fec000383ffff */
.L_x_8428:
        /* <DEDUP_REMOVED lines=15> */
.L_x_27314:


//--------------------- .text._ZN4vllm25paged_attention_v2_kernelIfhLi96ELi8ELi128ELNS_18Fp8KVCacheDataTypeE2ELb1ELi512EEEvPfS2_PT_PKS3_PKT0_S9_ifPKiSB_iPKfiiiSD_SD_iiiii --------------------------
	.section	.text._ZN4vllm25paged_attention_v2_kernelIfhLi96ELi8ELi128ELNS_18Fp8KVCacheDataTypeE2ELb1ELi512EEEvPfS2_PT_PKS3_PKT0_S9_ifPKiSB_iPKfiiiSD_SD_iiiii,"ax",@progbits
	.align	128
        .global         _ZN4vllm25paged_attention_v2_kernelIfhLi96ELi8ELi128ELNS_18Fp8KVCacheDataTypeE2ELb1ELi512EEEvPfS2_PT_PKS3_PKT0_S9_ifPKiSB_iPKfiiiSD_SD_iiiii
        .type           _ZN4vllm25paged_attention_v2_kernelIfhLi96ELi8ELi128ELNS_18Fp8KVCacheDataTypeE2ELb1ELi512EEEvPfS2_PT_PKS3_PKT0_S9_ifPKiSB_iPKfiiiSD_SD_iiiii,@function
        .size           _ZN4vllm25paged_attention_v2_kernelIfhLi96ELi8ELi128ELNS_18Fp8KVCacheDataTypeE2ELb1ELi512EEEvPfS2_PT_PKS3_PKT0_S9_ifPKiSB_iPKfiiiSD_SD_iiiii,(.L_x_27315 - _ZN4vllm25paged_attention_v2_kernelIfhLi96ELi8ELi128ELNS_18Fp8KVCacheDataTypeE2ELb1ELi512EEEvPfS2_PT_PKS3_PKT0_S9_ifPKiSB_iPKfiiiSD_SD_iiiii)
        .other          _ZN4vllm25paged_attention_v2_kernelIfhLi96ELi8ELi128ELNS_18Fp8KVCacheDataTypeE2ELb1ELi512EEEvPfS2_PT_PKS3_PKT0_S9_ifPKiSB_iPKfiiiSD_SD_iiiii,@"STO_CUDA_ENTRY STV_DEFAULT"
_ZN4vllm25paged_attention_v2_kernelIfhLi96ELi8ELi128ELNS_18Fp8KVCacheDataTypeE2ELb1ELi512EEEvPfS2_PT_PKS3_PKT0_S9_ifPKiSB_iPKfiiiSD_SD_iiiii:
.text._ZN4vllm25paged_attention_v2_kernelIfhLi96ELi8ELi128ELNS_18Fp8KVCacheDataTypeE2ELb1ELi512EEEvPfS2_PT_PKS3_PKT0_S9_ifPKiSB_iPKfiiiSD_SD_iiiii:
        /* <DEDUP_REMOVED lines=109> */
.L_x_8429:
        /* <DEDUP_REMOVED lines=26> */
.L_x_8433:
        /* <DEDUP_REMOVED lines=41> */
.L_x_8431:
[----:B------:R-:W-:Y:S05]  /*0b00*/  BSYNC.RECONVERGENT B6 ;  /* 0x0000000000067941 */ /* 0x000fea0003800200 */
.L_x_8430:
        /* <DEDUP_REMOVED lines=10> */
.L_x_8470:
        /* <DEDUP_REMOVED lines=41> */
.L_x_8439:
        /* <DEDUP_REMOVED lines=11> */
.L_x_8438:
[----:B------:R-:W-:Y:S05]  /*0ef0*/  BSYNC.RECONVERGENT B1 ;  /* 0x0000000000017941 */ /* 0x000fea0003800200 */
.L_x_8437:
        /* <DEDUP_REMOVED lines=12> */
.L_x_8442:
        /* <DEDUP_REMOVED lines=100> */
.L_x_8441:
[----:B------:R-:W-:Y:S05]  /*1600*/  BSYNC.RECONVERGENT B1 ;  /* 0x0000000000017941 */ /* 0x000fea0003800200 */
.L_x_8440:
        /* <DEDUP_REMOVED lines=55> */
.L_x_8444:
[----:B------:R-:W-:Y:S05]  /*1980*/  BSYNC.RECONVERGENT B1 ;  /* 0x0000000000017941 */ /* 0x000fea0003800200 */
.L_x_8443:
        /* <DEDUP_REMOVED lines=26> */
.L_x_8436:
[----:B------:R-:W-:Y:S05]  /*1b30*/  BSYNC.RECONVERGENT B0 ;  /* 0x0000000000007941 */ /* 0x000fea0003800200 */
.L_x_8435:
        /* <DEDUP_REMOVED lines=41> */
.L_x_8449:
[----:B------:R-:W1:Y:S01]  /*1dd0*/  LDS R15, [R13] ;  /* 0x000000000d0f7984 */ /* 0x000e620000000800 */
[----:B------:R-:W-:-:S04]  /*1de0*/  IADD3 R14, PT, PT, R14, 0x1, RZ ;  /* 0x000000010e0e7810 */ /* 0x000fc80007ffe0ff */
[----:B------:R-:W-:Y:S01]  /*1df0*/  ISETP.NE.AND P0, PT, R14, RZ, PT ;  /* 0x000000ff0e00720c */ /* 0x000fe20003f05270 */
[----:B-1----:R-:W-:-:S05]  /*1e00*/  FMUL.FTZ R20, R15, R6 ;  /* 0x000000060f147220 */ /* 0x002fca0000410000 */
[----:B------:R1:W-:Y:S02]  /*1e10*/  STS [R13], R20 ;  /* 0x000000140d007388 */ /* 0x0003e40000000800 */
[----:B-1----:R-:W-:-:S05]  /*1e20*/  VIADD R13, R13, 0x200 ;  /* 0x000002000d0d7836 */ /* 0x002fca0000000000 */
[----:B------:R-:W-:Y:S05]  /*1e30*/  @P0 BRA `(.L_x_8449) ;  /* 0xfffffffc00e40947 */ /* 0x000fea000383ffff */
.L_x_8448:
[----:B------:R-:W-:Y:S05]  /*1e40*/  BSYNC.RECONVERGENT B1 ;  /* 0x0000000000017941 */ /* 0x000fea0003800200 */
.L_x_8447:
        /* <DEDUP_REMOVED lines=12> */
.L_x_8452:
        /* <DEDUP_REMOVED lines=52> */
.L_x_8451:
[----:B------:R-:W-:Y:S05]  /*2250*/  BSYNC.RECONVERGENT B1 ;  /* 0x0000000000017941 */ /* 0x000fea0003800200 */
.L_x_8450:
        /* <DEDUP_REMOVED lines=31> */
.L_x_8454:
[----:B------:R-:W-:Y:S05]  /*2450*/  BSYNC.RECONVERGENT B1 ;  /* 0x0000000000017941 */ /* 0x000fea0003800200 */
.L_x_8453:
        /* <DEDUP_REMOVED lines=14> */
.L_x_8446:
[----:B------:R-:W-:Y:S05]  /*2540*/  BSYNC.RECONVERGENT B0 ;  /* 0x0000000000007941 */ /* 0x000fea0003800200 */
.L_x_8445:
        /* <DEDUP_REMOVED lines=18> */
.L_x_8456:
[----:B------:R-:W-:Y:S05]  /*2670*/  BSYNC.RECONVERGENT B0 ;  /* 0x0000000000007941 */ /* 0x000fea0003800200 */
.L_x_8455:
        /* <DEDUP_REMOVED lines=26> */
.L_x_8460:
        /* <DEDUP_REMOVED lines=34> */
.L_x_8459:
        /* <DEDUP_REMOVED lines=16> */
.L_x_8458:
[----:B------:R-:W-:Y:S05]  /*2b40*/  BSYNC.RECONVERGENT B6 ;  /* 0x0000000000067941 */ /* 0x000fea0003800200 */
.L_x_8457:
[----:B------:R-:W-:Y:S01]  /*2b50*/  UMOV UR4, 0xffffffff ;  /* 0xffffffff00047882 */ /* 0x000fe20000000000 */
[----:B-12---:R-:W-:Y:S02]  /*2b60*/  SHF.R.U32.HI R6, RZ, 0x5, R18 ;  /* 0x00000005ff067819 */ /* 0x006fe40000011612 */
[----:B------:R-:W-:Y:S01]  /*2b70*/  LOP3.LUT R7, R18, 0x1f, RZ, 0xc0, !PT ;  /* 0x0000001f12077812 */ /* 0x000fe200078ec0ff */
[----:B------:R-:W-:Y:S06]  /*2b80*/  BRA.DIV UR4, `(.L_x_8461) ;  /* 0x0000000a04047947 */ /* 0x000fec000b800000 */
[----:B---3--:R-:W-:Y:S02]  /*2b90*/  CS2R R2, SRZ ;  /* 0x0000000000027805 */ /* 0x008fe4000001ff00 */
[----:B------:R-:W-:Y:S01]  /*2ba0*/  CS2R R4, SRZ ;  /* 0x0000000000047805 */ /* 0x000fe2000001ff00 */
[----:B0-----:R-:W-:Y:S02]  /*2bb0*/  IMAD.MOV.U32 R0, RZ, RZ, RZ ;  /* 0x000000ffff007224 */ /* 0x001fe400078e00ff */
[----:B------:R-:W-:Y:S02]  /*2bc0*/  HFMA2 R14, -RZ, RZ, 0, 0 ;  /* 0x00000000ff0e7431 */ /* 0x000fe400000001ff */
[----:B------:R-:W-:Y:S01]  /*2bd0*/  FADD.FTZ R0, RZ, R0 ;  /* 0x00000000ff007221 */ /* 0x000fe20000010000 */
[----:B------:R-:W-:Y:S01]  /*2be0*/  FADD.FTZ R2, RZ, R2 ;  /* 0x00000002ff027221 */ /* 0x000fe20000010000 */
[----:B------:R-:W-:Y:S01]  /*2bf0*/  FADD.FTZ R3, RZ, R3 ;  /* 0x00000003ff037221 */ /* 0x000fe20000010000 */
[----:B------:R-:W-:Y:S01]  /*2c00*/  FADD.FTZ R4, RZ, R4 ;  /* 0x00000004ff047221 */ /* 0x000fe20000010000 */
[----:B------:R-:W-:-:S07]  /*2c10*/  FADD.FTZ R5, RZ, R5 ;  /* 0x00000005ff057221 */ /* 0x000fce0000010000 */
.L_x_8477:
        /* <DEDUP_REMOVED lines=40> */
.L_x_8463:
[----:B------:R-:W-:Y:S05]  /*2ea0*/  BSYNC.RECONVERGENT B0 ;  /* 0x0000000000007941 */ /* 0x000fea0003800200 */
.L_x_8462:
        /* <DEDUP_REMOVED lines=22> */
.L_x_8465:
[----:B------:R-:W-:Y:S05]  /*3010*/  BSYNC.RECONVERGENT B0 ;  /* 0x0000000000007941 */ /* 0x000fea0003800200 */
.L_x_8464:
[----:B------:R-:W-:Y:S06]  /*3020*/  BAR.SYNC.DEFER_BLOCKING 0x0 ;  /* 0x0000000000007b1d */ /* 0x000fec0000010000 */
[----:B------:R-:W-:Y:S05]  /*3030*/  @P3 EXIT ;  /* 0x000000000000394d */ /* 0x000fea0003800000 */
[----:B------:R-:W-:-:S04]  /*3040*/  IMAD R16, R22, R16, R17 ;  /* 0x0000001016107224 */ /* 0x000fc800078e0211 */
[----:B------:R-:W-:Y:S01]  /*3050*/  IMAD R6, R16, UR38, RZ ;  /* 0x0000002610067c24 */ /* 0x000fe2000f8e02ff */
[----:B------:R-:W-:Y:S06]  /*3060*/  @P2 EXIT ;  /* 0x000000000000294d */ /* 0x000fec0003800000 */
[----:B------:R-:W2:Y:S01]  /*3070*/  LDCU.64 UR4, c[0x0][0x390] ;  /* 0x00007200ff0477ac */ /* 0x000ea20008000a00 */
[----:B------:R-:W-:Y:S01]  /*3080*/  IMAD R6, R6, 0x60, RZ ;  /* 0x0000006006067824 */ /* 0x000fe200078e02ff */
[----:B01----:R-:W-:Y:S01]  /*3090*/  SHF.R.U32.HI R7, RZ, 0x1, R18 ;  /* 0x00000001ff077819 */ /* 0x003fe20000011612 */
[----:B------:R-:W-:-:S05]  /*30a0*/  IMAD R19, R19, 0x60, RZ ;  /* 0x0000006013137824 */ /* 0x000fca00078e02ff */
        /* <DEDUP_REMOVED lines=11> */
.L_x_8432:
        /* <DEDUP_REMOVED lines=16> */
.L_x_8466:
[----:B------:R-:W-:Y:S05]  /*3260*/  EXIT ;  /* 0x000000000000794d */ /* 0x000fea0003800000 */
.L_x_8434:
[----:B------:R-:W-:Y:S02]  /*3270*/  HFMA2 R12, -RZ, RZ, 0, 9.5367431640625e-07 ;  /* 0x00000010ff0c7431 */ /* 0x000fe400000001ff */
[----:B------:R-:W-:Y:S01]  /*3280*/  IMAD.MOV.U32 R11, RZ, RZ, 0x1f ;  /* 0x0000001fff0b7424 */ /* 0x000fe200078e00ff */
[----:B------:R-:W-:-:S07]  /*3290*/  MOV R15, 0xffffffff ;  /* 0xffffffff000f7802 */ /* 0x000fce0000000f00 */
[----:B------:R-:W-:Y:S05]  /*32a0*/  WARPSYNC.COLLECTIVE R15, `(.L_x_8467) ;  /* 0x000000000f087348 */ /* 0x000fea0003c00000 */
[----:B------:R0:W1:Y:S02]  /*32b0*/  SHFL.BFLY P6, R14, R13, R12, R11 ;  /* 0x0c00000c0d0e7389 */ /* 0x00006400000c000b */
[----:B01----:R-:W-:Y:S05]  /*32c0*/  ENDCOLLECTIVE ;  /* 0x000000000000791b */ /* 0x003fea0003800000 */
.L_x_8467:
[----:B------:R-:W-:Y:S01]  /*32d0*/  IMAD.MOV.U32 R12, RZ, RZ, 0x8 ;  /* 0x00000008ff0c7424 */ /* 0x000fe200078e00ff */
[----:B------:R-:W-:-:S04]  /*32e0*/  FMNMX.FTZ R0, R14, -3.40282346638528859812e+38, !PT ;  /* 0xff7fffff0e007809 */ /* 0x000fc80007810000 */
[----:B------:R-:W-:-:S07]  /*32f0*/  MOV R13, R0 ;  /* 0x00000000000d7202 */ /* 0x000fce0000000f00 */
[----:B------:R-:W-:Y:S05]  /*3300*/  WARPSYNC.COLLECTIVE R15, `(.L_x_8468) ;  /* 0x000000000f087348 */ /* 0x000fea0003c00000 */
[----:B------:R0:W1:Y:S02]  /*3310*/  SHFL.BFLY P6, R14, R13, R12, R11 ;  /* 0x0c00000c0d0e7389 */ /* 0x00006400000c000b */
[----:B01----:R-:W-:Y:S05]  /*3320*/  ENDCOLLECTIVE ;  /* 0x000000000000791b */ /* 0x003fea0003800000 */
.L_x_8468:
[----:B------:R-:W-:Y:S01]  /*3330*/  HFMA2 R12, -RZ, RZ, 0, 2.384185791015625e-07 ;  /* 0x00000004ff0c7431 */ /* 0x000fe200000001ff */
[----:B------:R-:W-:-:S04]  /*3340*/  FMNMX.FTZ R2, R0, R14, !PT ;  /* 0x0000000e00027209 */ /* 0x000fc80007810000 */
[----:B------:R-:W-:-:S07]  /*3350*/  MOV R13, R2 ;  /* 0x00000002000d7202 */ /* 0x000fce0000000f00 */
[----:B------:R-:W-:Y:S05]  /*3360*/  WARPSYNC.COLLECTIVE R15, `(.L_x_8469) ;  /* 0x000000000f087348 */ /* 0x000fea0003c00000 */
[----:B------:R0:W1:Y:S02]  /*3370*/  SHFL.BFLY P6, R14, R13, R12, R11 ;  /* 0x0c00000c0d0e7389 */ /* 0x00006400000c000b */
[----:B01----:R-:W-:Y:S05]  /*3380*/  ENDCOLLECTIVE ;  /* 0x000000000000791b */ /* 0x003fea0003800000 */
.L_x_8469:
[----:B------:R-:W-:Y:S05]  /*3390*/  BRA `(.L_x_8470) ;  /* 0xffffffd800047947 */ /* 0x000fea000383ffff */
.L_x_8461:
[----:B---3--:R-:W-:Y:S01]  /*33a0*/  IMAD.MOV.U32 R13, RZ, RZ, RZ ;  /* 0x000000ffff0d7224 */ /* 0x008fe200078e00ff */
[----:B------:R-:W-:Y:S01]  /*33b0*/  MOV R12, 0x1 ;  /* 0x00000001000c7802 */ /* 0x000fe20000000f00 */
[----:B------:R-:W-:Y:S02]  /*33c0*/  HFMA2 R11, -RZ, RZ, 0, 1.847743988037109375e-06 ;  /* 0x0000001fff0b7431 */ /* 0x000fe400000001ff */
[----:B------:R-:W-:-:S07]  /*33d0*/  IMAD.MOV.U32 R15, RZ, RZ, -0x1 ;  /* 0xffffffffff0f7424 */ /* 0x000fce00078e00ff */
[----:B0-----:R-:W-:Y:S05]  /*33e0*/  WARPSYNC.COLLECTIVE R15, `(.L_x_8471) ;  /* 0x000000000f087348 */ /* 0x001fea0003c00000 */
[----:B------:R1:W2:Y:S02]  /*33f0*/  SHFL.BFLY P6, R14, R13, R12, R11 ;  /* 0x0c00000c0d0e7389 */ /* 0x0002a400000c000b */
[----:B012---:R-:W-:Y:S05]  /*3400*/  ENDCOLLECTIVE ;  /* 0x000000000000791b */ /* 0x007fea0003800000 */
.L_x_8471:
[----:B------:R-:W-:-:S07]  /*3410*/  MOV R0, R14 ;  /* 0x0000000e00007202 */ /* 0x000fce0000000f00 */
[----:B------:R-:W-:Y:S05]  /*3420*/  WARPSYNC.COLLECTIVE R15, `(.L_x_8472) ;  /* 0x000000000f087348 */ /* 0x000fea0003c00000 */
[----:B------:R0:W1:Y:S02]  /*3430*/  SHFL.BFLY P6, R14, R13, R12, R11 ;  /* 0x0c00000c0d0e7389 */ /* 0x00006400000c000b */
[----:B01----:R-:W-:Y:S05]  /*3440*/  ENDCOLLECTIVE ;  /* 0x000000000000791b */ /* 0x003fea0003800000 */
.L_x_8472:
[----:B------:R-:W-:Y:S01]  /*3450*/  FADD.FTZ R0, RZ, R0 ;  /* 0x00000000ff007221 */ /* 0x000fe20000010000 */
[----:B------:R-:W-:-:S07]  /*3460*/  MOV R2, R14 ;  /* 0x0000000e00027202 */ /* 0x000fce0000000f00 */
[----:B------:R-:W-:Y:S05]  /*3470*/  WARPSYNC.COLLECTIVE R15, `(.L_x_8473) ;  /* 0x000000000f087348 */ /* 0x000fea0003c00000 */
[----:B------:R0:W1:Y:S02]  /*3480*/  SHFL.BFLY P6, R14, R13, R12, R11 ;  /* 0x0c00000c0d0e7389 */ /* 0x00006400000c000b */
[----:B01----:R-:W-:Y:S05]  /*3490*/  ENDCOLLECTIVE ;  /* 0x000000000000791b */ /* 0x003fea0003800000 */
.L_x_8473:
[----:B------:R-:W-:Y:S01]  /*34a0*/  FADD.FTZ R2, RZ, R2 ;  /* 0x00000002ff027221 */ /* 0x000fe20000010000 */
[----:B------:R-:W-:-:S07]  /*34b0*/  IMAD.MOV.U32 R3, RZ, RZ, R14 ;  /* 0x000000ffff037224 */ /* 0x000fce00078e000e */
[----:B------:R-:W-:Y:S05]  /*34c0*/  WARPSYNC.COLLECTIVE R15, `(.L_x_8474) ;  /* 0x000000000f087348 */ /* 0x000fea0003c00000 */
[----:B------:R0:W1:Y:S02]  /*34d0*/  SHFL.BFLY P6, R14, R13, R12, R11 ;  /* 0x0c00000c0d0e7389 */ /* 0x00006400000c000b */
[----:B01----:R-:W-:Y:S05]  /*34e0*/  ENDCOLLECTIVE ;  /* 0x000000000000791b */ /* 0x003fea0003800000 */
.L_x_8474:
[----:B------:R-:W-:Y:S01]  /*34f0*/  FADD.FTZ R3, RZ, R3 ;  /* 0x00000003ff037221 */ /* 0x000fe20000010000 */
[----:B------:R-:W-:-:S07]  /*3500*/  MOV R4, R14 ;  /* 0x0000000e00047202 */ /* 0x000fce0000000f00 */
[----:B------:R-:W-:Y:S05]  /*3510*/  WARPSYNC.COLLECTIVE R15, `(.L_x_8475) ;  /* 0x000000000f087348 */ /* 0x000fea0003c00000 */
[----:B------:R0:W1:Y:S02]  /*3520*/  SHFL.BFLY P6, R14, R13, R12, R11 ;  /* 0x0c00000c0d0e7389 */ /* 0x00006400000c000b */
[----:B01----:R-:W-:Y:S05]  /*3530*/  ENDCOLLECTIVE ;  /* 0x000000000000791b */ /* 0x003fea0003800000 */
.L_x_8475:
[----:B------:R-:W-:Y:S01]  /*3540*/  FADD.FTZ R4, RZ, R4 ;  /* 0x00000004ff047221 */ /* 0x000fe20000010000 */
[----:B------:R-:W-:-:S07]  /*3550*/  MOV R5, R14 ;  /* 0x0000000e00057202 */ /* 0x000fce0000000f00 */
[----:B------:R-:W-:Y:S05]  /*3560*/  WARPSYNC.COLLECTIVE R15, `(.L_x_8476) ;  /* 0x000000000f087348 */ /* 0x000fea0003c00000 */
[----:B------:R0:W1:Y:S02]  /*3570*/  SHFL.BFLY P6, R14, R13, R12, R11 ;  /* 0x0c00000c0d0e7389 */ /* 0x00006400000c000b */
[----:B01----:R-:W-:Y:S05]  /*3580*/  ENDCOLLECTIVE ;  /* 0x000000000000791b */ /* 0x003fea0003800000 */
.L_x_8476:
[----:B------:R-:W-:Y:S01]  /*3590*/  FADD.FTZ R5, RZ, R5 ;  /* 0x00000005ff057221 */ /* 0x000fe20000010000 */
[----:B------:R-:W-:Y:S06]  /*35a0*/  BRA `(.L_x_8477) ;  /* 0xfffffff4009c7947 */ /* 0x000fec000383ffff */
.L_x_8478:
        /* <DEDUP_REMOVED lines=13> */
.L_x_27315:


//--------------------- .text._ZN4vllm25paged_attention_v2_kernelIfhLi80ELi8ELi128ELNS_18Fp8KVCacheDataTypeE2ELb1ELi512EEEvPfS2_PT_PKS3_PKT0_S9_ifPKiSB_iPKfiiiSD_SD_iiiii --------------------------
	.section	.text._ZN4vllm25paged_attention_v2_kernelIfhLi80ELi8ELi128ELNS_18Fp8KVCacheDataTypeE2ELb1ELi512EEEvPfS2_PT_PKS3_PKT0_S9_ifPKiSB_iPKfiiiSD_SD_iiiii,"ax",@progbits
	.align	128
        .global         _ZN4vllm25paged_attention_v2_kernelIfhLi80ELi8ELi128ELNS_18Fp8KVCacheDataTypeE2ELb1ELi512EEEvPfS2_PT_PKS3_PKT0_S9_ifPKiSB_iPKfiiiSD_SD_iiiii
        .type           _ZN4vllm25paged_attention_v2_kernelIfhLi80ELi8ELi128ELNS_18Fp8KVCacheDataTypeE2ELb1ELi512EEEvPfS2_PT_PKS3_PKT0_S9_ifPKiSB_iPKfiiiSD_SD_iiiii,@function
        .size           _ZN4vllm25paged_attention_v2_kernelIfhLi80ELi8ELi128ELNS_18Fp8KVCacheDataTypeE2ELb1ELi512EEEvPfS2_PT_PKS3_PKT0_S9_ifPKiSB_iPKfiiiSD_SD_iiiii,(.L_x_27316 - _ZN4vllm25paged_attention_v2_kernelIfhLi80ELi8ELi128ELNS_18Fp8KVCacheDataTypeE2ELb1ELi512EEEvPfS2_PT_PKS3_PKT0_S9_ifPKiSB_iPKfiiiSD_SD_iiiii)
        .other          _ZN4vllm25paged_attention_v2_kernelIfhLi80ELi8ELi128ELNS_18Fp8KVCacheDataTypeE2ELb1ELi512EEEvPfS2_PT_PKS3_PKT0_S9_ifPKiSB_iPKfiiiSD_SD_iiiii,@"STO_CUDA_ENTRY STV_DEFAULT"
_ZN4vllm25paged_attention_v2_kernelIfhLi80ELi8ELi128ELNS_18Fp8KVCacheDataTypeE2ELb1ELi512EEEvPfS2_PT_PKS3_PKT0_S9_ifPKiSB_iPKfiiiSD_SD_iiiii:
.text._ZN4vllm25paged_attention_v2_kernelIfhLi80ELi8ELi128ELNS_18Fp8KVCacheDataTypeE2ELb1ELi512EEEvPfS2_PT_PKS3_PKT0_S9_ifPKiSB_iPKfiiiSD_SD_iiiii:
        /* <DEDUP_REMOVED lines=109> */
.L_x_8479:
        /* <DEDUP_REMOVED lines=26> */
.L_x_8483:
        /* <DEDUP_REMOVED lines=41> */
.L_x_8481:
[----:B------:R-:W-:Y:S05]  /*0b00*/  BSYNC.RECONVERGENT B6 ;  /* 0x0000000000067941 */ /* 0x000fea0003800200 */
.L_x_8480:
        /* <DEDUP_REMOVED lines=10> */
.L_x_8520:
        /* <DEDUP_REMOVED lines=41> */
.L_x_8489:
        /* <DEDUP_REMOVED lines=11> */
.L_x_8488:
[----:B------:R-:W-:Y:S05]  /*0ef0*/  BSYNC.RECONVERGENT B1 ;  /* 0x0000000000017941 */ /* 0x000fea0003800200 */
.L_x_8487:
        /* <DEDUP_REMOVED lines=12> */
.L_x_8492:
        /* <DEDUP_REMOVED lines=100> */
.L_x_8491:
[----:B------:R-:W-:Y:S05]  /*1600*/  BSYNC.RECONVERGENT B1 ;  /* 0x0000000000017941 */ /* 0x000fea0003800200 */
.L_x_8490:
        /* <DEDUP_REMOVED lines=55> */
.L_x_8494:
[----:B------:R-:W-:Y:S05]  /*1980*/  BSYNC.RECONVERGENT B1 ;  /* 0x0000000000017941 */ /* 0x000fea0003800200 */
.L_x_8493:
        /* <DEDUP_REMOVED lines=26> */
.L_x_8486:
[----:B------:R-:W-:Y:S05]  /*1b30*/  BSYNC.RECONVERGENT B0 ;  /* 0x0000000000007941 */ /* 0x000fea0003800200 */
.L_x_8485:
        /* <DEDUP_REMOVED lines=41> */
.L_x_8499:
[----:B------:R-:W1:Y:S01]  /*1dd0*/  LDS R15, [R13] ;  /* 0x000000000d0f7984 */ /* 0x000e620000000800 */
[----:B------:R-:W-:-:S04]  /*1de0*/  IADD3 R14, PT, PT, R14, 0x1, RZ ;  /* 0x000000010e0e7810 */ /* 0x000fc80007ffe0ff */
[----:B------:R-:W-:Y:S01]  /*1df0*/  ISETP.NE.AND P0, PT, R14, RZ, PT ;  /* 0x000000ff0e00720c */ /* 0x000fe20003f05270 */
[----:B-1----:R-:W-:-:S05]  /*1e00*/  FMUL.FTZ R20, R15, R6 ;  /* 0x000000060f147220 */ /* 0x002fca0000410000 */
[----:B------:R1:W-:Y:S02]  /*1e10*/  STS [R13], R20 ;  /* 0x000000140d007388 */ /* 0x0003e40000000800 */
[----:B-1----:R-:W-:-:S05]  /*1e20*/  VIADD R13, R13, 0x200 ;  /* 0x000002000d0d7836 */ /* 0x002fca0000000000 */
[----:B------:R-:W-:Y:S05]  /*1e30*/  @P0 BRA `(.L_x_8499) ;  /* 0xfffffffc00e40947 */ /* 0x000fea000383ffff */
.L_x_8498:
[----:B------:R-:W-:Y:S05]  /*1e40*/  BSYNC.RECONVERGENT B1 ;  /* 0x0000000000017941 */ /* 0x000fea0003800200 */
.L_x_8497:
        /* <DEDUP_REMOVED lines=12> */
.L_x_8502:
        /* <DEDUP_REMOVED lines=52> */
.L_x_8501:
[----:B------:R-:W-:Y:S05]  /*2250*/  BSYNC.RECONVERGENT B1 ;  /* 0x0000000000017941 */ /* 0x000fea0003800200 */
.L_x_8500:
        /* <DEDUP_REMOVED lines=31> */
.L_x_8504:
[----:B------:R-:W-:Y:S05]  /*2450*/  BSYNC.RECONVERGENT B1 ;  /* 0x0000000000017941 */ /* 0x000fea0003800200 */
.L_x_8503:
        /* <DEDUP_REMOVED lines=14> */
.L_x_8496:
[----:B------:R-:W-:Y:S05]  /*2540*/  BSYNC.RECONVERGENT B0 ;  /* 0x0000000000007941 */ /* 0x000fea0003800200 */
.L_x_8495:
        /* <DEDUP_REMOVED lines=18> */
.L_x_8506:
[----:B------:R-:W-:Y:S05]  /*2670*/  BSYNC.RECONVERGENT B0 ;  /* 0x0000000000007941 */ /* 0x000fea0003800200 */
.L_x_8505:
        /* <DEDUP_REMOVED lines=26> */
.L_x_8510:
        /* <DEDUP_REMOVED lines=34> */
.L_x_8509:
        /* <DEDUP_REMOVED lines=16> */
.L_x_8508:
[----:B------:R-:W-:Y:S05]  /*2b40*/  BSYNC.RECONVERGENT B6 ;  /* 0x0000000000067941 */ /* 0x000fea0003800200 */
.L_x_8507:
[----:B------:R-:W-:Y:S01]  /*2b50*/  UMOV UR4, 0xffffffff ;  /* 0xffffffff00047882 */ /* 0x000fe20000000000 */
[----:B-12---:R-:W-:Y:S02]  /*2b60*/  SHF.R.U32.HI R6, RZ, 0x5, R18 ;  /* 0x00000005ff067819 */ /* 0x006fe40000011612 */
[----:B------:R-:W-:Y:S01]  /*2b70*/  LOP3.LUT R5, R18, 0x1f, RZ, 0xc0, !PT ;  /* 0x0000001f12057812 */ /* 0x000fe200078ec0ff */
[----:B------:R-:W-:Y:S06]  /*2b80*/  BRA.DIV UR4, `(.L_x_8511) ;  /* 0x0000000604e47947 */ /* 0x000fec000b800000 */
[----:B---3--:R-:W-:Y:S01]  /*2b90*/  CS2R R2, SRZ ;  /* 0x0000000000027805 */ /* 0x008fe2000001ff00 */
[----:B------:R-:W-:Y:S02]  /*2ba0*/  HFMA2 R4, -RZ, RZ, 0, 0 ;  /* 0x00000000ff047431 */ /* 0x000fe400000001ff */
[----:B0-----:R-:W-:Y:S01]  /*2bb0*/  IMAD.MOV.U32 R0, RZ, RZ, RZ ;  /* 0x000000ffff007224 */ /* 0x001fe200078e00ff */
[----:B------:R-:W-:-:S03]  /*2bc0*/  MOV R14, RZ ;  /* 0x000000ff000e7202 */ /* 0x000fc60000000f00 */
[----:B------:R-:W-:Y:S01]  /*2bd0*/  FADD.FTZ R0, RZ, R0 ;  /* 0x00000000ff007221 */ /* 0x000fe20000010000 */
[----:B------:R-:W-:Y:S01]  /*2be0*/  FADD.FTZ R2, RZ, R2 ;  /* 0x00000002ff027221 */ /* 0x000fe20000010000 */
[----:B------:R-:W-:Y:S01]  /*2bf0*/  FADD.FTZ R3, RZ, R3 ;  /* 0x00000003ff037221 */ /* 0x000fe20000010000 */
[----:B------:R-:W-:-:S07]  /*2c00*/  FADD.FTZ R4, RZ, R4 ;  /* 0x00000004ff047221 */ /* 0x000fce0000010000 */
.L_x_8526:
        /* <DEDUP_REMOVED lines=37> */
.L_x_8513:
[----:B------:R-:W-:Y:S05]  /*2e60*/  BSYNC.RECONVERGENT B0 ;  /* 0x0000000000007941 */ /* 0x000fea0003800200 */
.L_x_8512:
        /* <DEDUP_REMOVED lines=19> */
.L_x_8515:
[----:B------:R-:W-:Y:S05]  /*2fa0*/  BSYNC.RECONVERGENT B0 ;  /* 0x0000000000007941 */ /* 0x000fea0003800200 */
.L_x_8514:
        /* <DEDUP_REMOVED lines=17> */
[----:B------:R-:W-:Y:S01]  /*30c0*/  STG.E desc[UR36][R6.64+0x100], R14 ;  /* 0x0001000e06007986 */ /* 0x000fe2000c101924 */
[----:B------:R-:W-:Y:S05]  /*30d0*/  EXIT ;  /* 0x000000000000794d */ /* 0x000fea0003800000 */
.L_x_8482:
        /* <DEDUP_REMOVED lines=16> */
.L_x_8516:
[----:B------:R-:W-:Y:S05]  /*31e0*/  EXIT ;  /* 0x000000000000794d */ /* 0x000fea0003800000 */
.L_x_8484:
[----:B------:R-:W-:Y:S02]  /*31f0*/  IMAD.MOV.U32 R12, RZ, RZ, 0x10 ;  /* 0x00000010ff0c7424 */ /* 0x000fe400078e00ff */
[----:B------:R-:W-:Y:S01]  /*3200*/  HFMA2 R11, -RZ, RZ, 0, 1.847743988037109375e-06 ;  /* 0x0000001fff0b7431 */ /* 0x000fe200000001ff */
[----:B------:R-:W-:-:S07]  /*3210*/  MOV R15, 0xffffffff ;  /* 0xffffffff000f7802 */ /* 0x000fce0000000f00 */
[----:B------:R-:W-:Y:S05]  /*3220*/  WARPSYNC.COLLECTIVE R15, `(.L_x_8517) ;  /* 0x000000000f087348 */ /* 0x000fea0003c00000 */
[----:B------:R0:W1:Y:S02]  /*3230*/  SHFL.BFLY P6, R14, R13, R12, R11 ;  /* 0x0c00000c0d0e7389 */ /* 0x00006400000c000b */
[----:B01----:R-:W-:Y:S05]  /*3240*/  ENDCOLLECTIVE ;  /* 0x000000000000791b */ /* 0x003fea0003800000 */
.L_x_8517:
[----:B------:R-:W-:Y:S01]  /*3250*/  HFMA2 R12, -RZ, RZ, 0, 4.76837158203125e-07 ;  /* 0x00000008ff0c7431 */ /* 0x000fe200000001ff */
[----:B------:R-:W-:-:S05]  /*3260*/  FMNMX.FTZ R0, R14, -3.40282346638528859812e+38, !PT ;  /* 0xff7fffff0e007809 */ /* 0x000fca0007810000 */
[----:B------:R-:W-:-:S07]  /*3270*/  IMAD.MOV.U32 R13, RZ, RZ, R0 ;  /* 0x000000ffff0d7224 */ /* 0x000fce00078e0000 */
[----:B------:R-:W-:Y:S05]  /*3280*/  WARPSYNC.COLLECTIVE R15, `(.L_x_8518) ;  /* 0x000000000f087348 */ /* 0x000fea0003c00000 */
[----:B------:R0:W1:Y:S02]  /*3290*/  SHFL.BFLY P6, R14, R13, R12, R11 ;  /* 0x0c00000c0d0e7389 */ /* 0x00006400000c000b */
[----:B01----:R-:W-:Y:S05]  /*32a0*/  ENDCOLLECTIVE ;  /* 0x000000000000791b */ /* 0x003fea0003800000 */
.L_x_8518:
[----:B------:R-:W-:Y:S01]  /*32b0*/  IMAD.MOV.U32 R12, RZ, RZ, 0x4 ;  /* 0x00000004ff0c7424 */ /* 0x000fe200078e00ff */
[----:B------:R-:W-:-:S04]  /*32c0*/  FMNMX.FTZ R2, R0, R14, !PT ;  /* 0x0000000e00027209 */ /* 0x000fc80007810000 */
[----:B------:R-:W-:-:S07]  /*32d0*/  MOV R13, R2 ;  /* 0x00000002000d7202 */ /* 0x000fce0000000f00 */
[----:B------:R-:W-:Y:S05]  /*32e0*/  WARPSYNC.COLLECTIVE R15, `(.L_x_8519) ;  /* 0x000000000f087348 */ /* 0x000fea0003c00000 */
[----:B------:R0:W1:Y:S02]  /*32f0*/  SHFL.BFLY P6, R14, R13, R12, R11 ;  /* 0x0c00000c0d0e7389 */ /* 0x00006400000c000b */
[----:B01----:R-:W-:Y:S05]  /*3300*/  ENDCOLLECTIVE ;  /* 0x000000000000791b */ /* 0x003fea0003800000 */
.L_x_8519:
[----:B------:R-:W-:Y:S05]  /*3310*/  BRA `(.L_x_8520) ;  /* 0xffffffd800247947 */ /* 0x000fea000383ffff */
.L_x_8511:
[----:B---3--:R-:W-:Y:S01]  /*3320*/  HFMA2 R13, -RZ, RZ, 0, 0 ;  /* 0x00000000ff0d7431 */ /* 0x008fe200000001ff */
[----:B------:R-:W-:Y:S01]  /*3330*/  MOV R12, 0x1 ;  /* 0x00000001000c7802 */ /* 0x000fe20000000f00 */
[----:B------:R-:W-:Y:S01]  /*3340*/  IMAD.MOV.U32 R11, RZ, RZ, 0x1f ;  /* 0x0000001fff0b7424 */ /* 0x000fe200078e00ff */
[----:B------:R-:W-:-:S07]  /*3350*/  MOV R15, 0xffffffff ;  /* 0xffffffff000f7802 */ /* 0x000fce0000000f00 */
[----:B0-----:R-:W-:Y:S05]  /*3360*/  WARPSYNC.COLLECTIVE R15, `(.L_x_8521) ;  /* 0x000000000f087348 */ /* 0x001fea0003c00000 */
[----:B------:R1:W2:Y:S02]  /*3370*/  SHFL.BFLY P6, R14, R13, R12, R11 ;  /* 0x0c00000c0d0e7389 */ /* 0x0002a400000c000b */
[----:B012---:R-:W-:Y:S05]  /*3380*/  ENDCOLLECTIVE ;  /* 0x000000000000791b */ /* 0x007fea0003800000 */
.L_x_8521:
[----:B------:R-:W-:-:S07]  /*3390*/  MOV R0, R14 ;  /* 0x0000000e00007202 */ /* 0x000fce0000000f00 */
[----:B------:R-:W-:Y:S05]  /*33a0*/  WARPSYNC.COLLECTIVE R15, `(.L_x_8522) ;  /* 0x000000000f087348 */ /* 0x000fea0003c00000 */
[----:B------:R0:W1:Y:S02]  /*33b0*/  SHFL.BFLY P6, R14, R13, R12, R11 ;  /* 0x0c00000c0d0e7389 */ /* 0x00006400000c000b */
[----:B01----:R-:W-:Y:S05]  /*33c0*/  ENDCOLLECTIVE ;  /* 0x000000000000791b */ /* 0x003fea0003800000 */
.L_x_8522:
[----:B------:R-:W-:Y:S01]  /*33d0*/  FADD.FTZ R0, RZ, R0 ;  /* 0x00000000ff007221 */ /* 0x000fe20000010000 */
[----:B------:R-:W-:-:S07]  /*33e0*/  IMAD.MOV.U32 R2, RZ, RZ, R14 ;  /* 0x000000ffff027224 */ /* 0x000fce00078e000e */
[----:B------:R-:W-:Y:S05]  /*33f0*/  WARPSYNC.COLLECTIVE R15, `(.L_x_8523) ;  /* 0x000000000f087348 */ /* 0x000fea0003c00000 */
[----:B------:R0:W1:Y:S02]  /*3400*/  SHFL.BFLY P6, R14, R13, R12, R11 ;  /* 0x0c00000c0d0e7389 */ /* 0x00006400000c000b */
[----:B01----:R-:W-:Y:S05]  /*3410*/  ENDCOLLECTIVE ;  /* 0x000000000000791b */ /* 0x003fea0003800000 */
.L_x_8523:
[----:B------:R-:W-:Y:S01]  /*3420*/  FADD.FTZ R2, RZ, R2 ;  /* 0x00000002ff027221 */ /* 0x000fe20000010000 */
[----:B------:R-:W-:-:S07]  /*3430*/  MOV R3, R14 ;  /* 0x0000000e00037202 */ /* 0x000fce0000000f00 */
[----:B------:R-:W-:Y:S05]  /*3440*/  WARPSYNC.COLLECTIVE R15, `(.L_x_8524) ;  /* 0x000000000f087348 */ /* 0x000fea0003c00000 */
[----:B------:R0:W1:Y:S02]  /*3450*/  SHFL.BFLY P6, R14, R13, R12, R11 ;  /* 0x0c00000c0d0e7389 */ /* 0x00006400000c000b */
[----:B01----:R-:W-:Y:S05]  /*3460*/  ENDCOLLECTIVE ;  /* 0x000000000000791b */ /* 0x003fea0003800000 */
.L_x_8524:
[----:B------:R-:W-:Y:S01]  /*3470*/  FADD.FTZ R3, RZ, R3 ;  /* 0x00000003ff037221 */ /* 0x000fe20000010000 */
[----:B------:R-:W-:-:S07]  /*3480*/  MOV R4, R14 ;  /* 0x0000000e00047202 */ /* 0x000fce0000000f00 */
[----:B------:R-:W-:Y:S05]  /*3490*/  WARPSYNC.COLLECTIVE R15, `(.L_x_8525) ;  /* 0x000000000f087348 */ /* 0x000fea0003c00000 */
[----:B------:R0:W1:Y:S02]  /*34a0*/  SHFL.BFLY P6, R14, R13, R12, R11 ;  /* 0x0c00000c0d0e7389 */ /* 0x00006400000c000b */
[----:B01----:R-:W-:Y:S05]  /*34b0*/  ENDCOLLECTIVE ;  /* 0x000000000000791b */ /* 0x003fea0003800000 */
.L_x_8525:
[----:B------:R-:W-:Y:S01]  /*34c0*/  FADD.FTZ R4, RZ, R4 ;  /* 0x00000004ff047221 */ /* 0x000fe20000010000 */
[----:B------:R-:W-:Y:S06]  /*34d0*/  BRA `(.L_x_8526) ;  /* 0xfffffff400cc7947 */ /* 0x000fec000383ffff */
.L_x_8527:
        /* <DEDUP_REMOVED lines=10> */
.L_x_27316:


//--------------------- .text._ZN4vllm25paged_attention_v2_kernelIfhLi64ELi8ELi128ELNS_18Fp8KVCacheDataTypeE2ELb1ELi512EEEvPfS2_PT_PKS3_PKT0_S9_ifPKiSB_iPKfiiiSD_SD_iiiii --------------------------
	.section	.text._ZN4vllm25paged_attention_v2_kernelIfhLi64ELi8ELi128ELNS_18Fp8KVCacheDataTypeE2ELb1ELi512EEEvPfS2_PT_PKS3_PKT0_S9_ifPKiSB_iPKfiiiSD_SD_iiiii,"ax",@progbits
	.align	128
        .global         _ZN4vllm25paged_attention_v2_kernelIfhLi64ELi8ELi128ELNS_18Fp8KVCacheDataTypeE2ELb1ELi512EEEvPfS2_PT_PKS3_PKT0_S9_ifPKiSB_iPKfiiiSD_SD_iiiii
        .type           _ZN4vllm25paged_attention_v2_kernelIfhLi64ELi8ELi128ELNS_18Fp8KVCacheDataTypeE2ELb1ELi512EEEvPfS2_PT_PKS3_PKT0_S9_ifPKiSB_iPKfiiiSD_SD_iiiii,@function
        .size           _ZN4vllm25paged_attention_v2_kernelIfhLi64ELi8ELi128ELNS_18Fp8KVCacheDataTypeE2ELb1ELi512EEEvPfS2_PT_PKS3_PKT0_S9_ifPKiSB_iPKfiiiSD_SD_iiiii,(.L_x_27317 - _ZN4vllm25paged_attention_v2_kernelIfhLi64ELi8ELi128ELNS_18Fp8KVCacheDataTypeE2ELb1ELi512EEEvPfS2_PT_PKS3_PKT0_S9_ifPKiSB_iPKfiiiSD_SD_iiiii)
        .other          _ZN4vllm25paged_attention_v2_kernelIfhLi64ELi8ELi128ELNS_18Fp8KVCacheDataTypeE2ELb1ELi512EEEvPfS2_PT_PKS3_PKT0_S9_ifPKiSB_iPKfiiiSD_SD_iiiii,@"STO_CUDA_ENTRY STV_DEFAULT"
_ZN4vllm25paged_attention_v2_kernelIfhLi64ELi8ELi128ELNS_18Fp8KVCacheDataTypeE2ELb1ELi512EEEvPfS2_PT_PKS3_PKT0_S9_ifPKiSB_iPKfiiiSD_SD_iiiii:
.text._ZN4vllm25paged_attention_v2_kernelIfhLi64ELi8ELi128ELNS_18Fp8KVCacheDataTypeE2ELb1ELi512EEEvPfS2_PT_PKS3_PKT0_S9_ifPKiSB_iPKfiiiSD_SD_iiiii:
        /* <DEDUP_REMOVED lines=111> */
.L_x_8528:
        /* <DEDUP_REMOVED lines=23> */
.L_x_8532:
        /* <DEDUP_REMOVED lines=42> */
.L_x_8530:
[----:B------:R-:W-:Y:S05]  /*0b00*/  BSYNC.RECONVERGENT B6 ;  /* 0x0000000000067941 */ /* 0x000fea0003800200 */
.L_x_8529:
        /* <DEDUP_REMOVED lines=9> */
[----:B------:R0:W1:Y:S02]  /*0ba0*/  SHFL.BFLY PT, R14, R2, 0x4, 0x1f ;  /* 0x0c801f00020e7f89 */ /* 0x00006400000e0000 */
.L_x_8567:
        /* <DEDUP_REMOVED lines=41> */
.L_x_8538:
        /* <DEDUP_REMOVED lines=11> */
.L_x_8537:
[----:B------:R-:W-:Y:S05]  /*0ef0*/  BSYNC.RECONVERGENT B1 ;  /* 0x0000000000017941 */ /* 0x000fea0003800200 */
.L_x_8536:
        /* <DEDUP_REMOVED lines=12> */
.L_x_8541:
        /* <DEDUP_REMOVED lines=100> */
.L_x_8540:
[----:B------:R-:W-:Y:S05]  /*1600*/  BSYNC.RECONVERGENT B1 ;  /* 0x0000000000017941 */ /* 0x000fea0003800200 */
.L_x_8539:
        /* <DEDUP_REMOVED lines=55> */
.L_x_8543:
[----:B------:R-:W-:Y:S05]  /*1980*/  BSYNC.RECONVERGENT B1 ;  /* 0x0000000000017941 */ /* 0x000fea0003800200 */
.L_x_8542:
        /* <DEDUP_REMOVED lines=26> */
.L_x_8535:
[----:B------:R-:W-:Y:S05]  /*1b30*/  BSYNC.RECONVERGENT B0 ;  /* 0x0000000000007941 */ /* 0x000fea0003800200 */
.L_x_8534:
        /* <DEDUP_REMOVED lines=41> */
.L_x_8548:
[----:B------:R-:W1:Y:S01]  /*1dd0*/  LDS R15, [R13] ;  /* 0x000000000d0f7984 */ /* 0x000e620000000800 */
[----:B------:R-:W-:-:S04]  /*1de0*/  IADD3 R14, PT, PT, R14, 0x1, RZ ;  /* 0x000000010e0e7810 */ /* 0x000fc80007ffe0ff */
[----:B------:R-:W-:Y:S01]  /*1df0*/  ISETP.NE.AND P0, PT, R14, RZ, PT ;  /* 0x000000ff0e00720c */ /* 0x000fe20003f05270 */
[----:B-1----:R-:W-:-:S05]  /*1e00*/  FMUL.FTZ R20, R15, R6 ;  /* 0x000000060f147220 */ /* 0x002fca0000410000 */
[----:B------:R1:W-:Y:S02]  /*1e10*/  STS [R13], R20 ;  /* 0x000000140d007388 */ /* 0x0003e40000000800 */
[----:B-1----:R-:W-:-:S05]  /*1e20*/  VIADD R13, R13, 0x200 ;  /* 0x000002000d0d7836 */ /* 0x002fca0000000000 */
[----:B------:R-:W-:Y:S05]  /*1e30*/  @P0 BRA `(.L_x_8548) ;  /* 0xfffffffc00e40947 */ /* 0x000fea000383ffff */
.L_x_8547:
[----:B------:R-:W-:Y:S05]  /*1e40*/  BSYNC.RECONVERGENT B1 ;  /* 0x0000000000017941 */ /* 0x000fea0003800200 */
.L_x_8546:
        /* <DEDUP_REMOVED lines=12> */
.L_x_8551:
        /* <DEDUP_REMOVED lines=52> */
.L_x_8550:
[----:B------:R-:W-:Y:S05]  /*2250*/  BSYNC.RECONVERGENT B1 ;  /* 0x0000000000017941 */ /* 0x000fea0003800200 */
.L_x_8549:
        /* <DEDUP_REMOVED lines=31> */
.L_x_8553:
[----:B------:R-:W-:Y:S05]  /*2450*/  BSYNC.RECONVERGENT B1 ;  /* 0x0000000000017941 */ /* 0x000fea0003800200 */
.L_x_8552:
        /* <DEDUP_REMOVED lines=14> */
.L_x_8545:
[----:B------:R-:W-:Y:S05]  /*2540*/  BSYNC.RECONVERGENT B0 ;  /* 0x0000000000007941 */ /* 0x000fea0003800200 */
.L_x_8544:
[----:B------:R-:W-:Y:S01]  /*2550*/  BAR.SYNC.DEFER_BLOCKING 0x0 ;  /* 0x0000000000007b1d */ /* 0x000fe20000010000 */
[----:B------:R-:W-:Y:S02]  /*2560*/  ISETP.NE.AND P0, PT, R18, RZ, PT ;  /* 0x000000ff1200720c */ /* 0x000fe40003f05270 */
[----:B------:R-:W-:-:S03]  /*2570*/  ISETP.GE.U32.AND P1, PT, R4, R3, PT ;  /* 0x000000030400720c */ /* 0x000fc60003f26070 */
[----:B------:R-:W-:Y:S08]  /*2580*/  BSSY.RECONVERGENT B0, `(.L_x_8554) ;  /* 0x000000f000007945 */ /* 0x000ff00003800200 */
[----:B------:R-:W-:Y:S05]  /*2590*/  @P0 BRA `(.L_x_8555) ;  /* 0x0000000000340947 */ /* 0x000fea0003800000 */
[----:B------:R-:W3:Y:S01]  /*25a0*/  LDCU.128 UR4, c[0x0][0x380] ;  /* 0x00007000ff0477ac */ /* 0x000ee20008000c00 */
[----:B-12---:R-:W-:-:S04]  /*25b0*/  IMAD R6, R22, R16, R17 ;  /* 0x0000001016067224 */ /* 0x006fc800078e0211 */
        /* <DEDUP_REMOVED lines=11> */
.L_x_8555:
[----:B------:R-:W-:Y:S05]  /*2670*/  BSYNC.RECONVERGENT B0 ;  /* 0x0000000000007941 */ /* 0x000fea0003800200 */
.L_x_8554:
        /* <DEDUP_REMOVED lines=22> */
[----:B0-----:R-:W-:-:S03]  /*27e0*/  MOV R10, RZ ;  /* 0x000000ff000a7202 */ /* 0x001fc60000000f00 */
[----:B-1----:R-:W-:-:S04]  /*27f0*/  IMAD.MOV R21, RZ, RZ, -R11 ;  /* 0x000000ffff157224 */ /* 0x002fc800078e0a0b */
[----:B------:R-:W-:-:S04]  /*2800*/  IMAD R21, R21, R0, RZ ;  /* 0x0000000015157224 */ /* 0x000fc800078e02ff */
[----:B------:R-:W-:-:S07]  /*2810*/  IMAD.HI.U32 R10, R11, R21, R10 ;  /* 0x000000150b0a7227 */ /* 0x000fce00078e000a */
.L_x_8559:
        /* <DEDUP_REMOVED lines=34> */
.L_x_8558:
        /* <DEDUP_REMOVED lines=16> */
.L_x_8557:
[----:B------:R-:W-:Y:S05]  /*2b40*/  BSYNC.RECONVERGENT B6 ;  /* 0x0000000000067941 */ /* 0x000fea0003800200 */
.L_x_8556:
[----:B------:R-:W-:Y:S01]  /*2b50*/  UMOV UR4, 0xffffffff ;  /* 0xffffffff00047882 */ /* 0x000fe20000000000 */
[----:B------:R-:W-:Y:S02]  /*2b60*/  LOP3.LUT R4, R18, 0x1f, RZ, 0xc0, !PT ;  /* 0x0000001f12047812 */ /* 0x000fe400078ec0ff */
[----:B------:R-:W-:Y:S01]  /*2b70*/  SHF.R.U32.HI R5, RZ, 0x5, R18 ;  /* 0x00000005ff057819 */ /* 0x000fe20000011612 */
[----:B------:R-:W-:Y:S06]  /*2b80*/  BRA.DIV UR4, `(.L_x_8560) ;  /* 0x0000000604cc7947 */ /* 0x000fec000b800000 */
[----:B-1-3--:R-:W-:Y:S01]  /*2b90*/  CS2R R2, SRZ ;  /* 0x0000000000027805 */ /* 0x00afe2000001ff00 */
[----:B0-----:R-:W-:Y:S02]  /*2ba0*/  HFMA2 R0, -RZ, RZ, 0, 0 ;  /* 0x00000000ff007431 */ /* 0x001fe400000001ff */
[----:B--2---:R-:W-:-:S03]  /*2bb0*/  IMAD.MOV.U32 R14, RZ, RZ, RZ ;  /* 0x000000ffff0e7224 */ /* 0x004fc600078e00ff */
[----:B------:R-:W-:Y:S01]  /*2bc0*/  FADD.FTZ R0, RZ, R0 ;  /* 0x00000000ff007221 */ /* 0x000fe20000010000 */
[----:B------:R-:W-:Y:S01]  /*2bd0*/  FADD.FTZ R2, RZ, R2 ;  /* 0x00000002ff027221 */ /* 0x000fe20000010000 */
[----:B------:R-:W-:-:S07]  /*2be0*/  FADD.FTZ R3, RZ, R3 ;  /* 0x00000003ff037221 */ /* 0x000fce0000010000 */
.L_x_8572:
[C---:B------:R-:W-:Y:S01]  /*2bf0*/  LOP3.LUT R7, R18.reuse, 0x1, RZ, 0xc0, !PT ;  /* 0x0000000112077812 */ /* 0x040fe200078ec0ff */
[----:B------:R-:W-:Y:S05]  /*2c00*/  WARPSYNC.ALL ;  /* 0x0000000000007948 */ /* 0x000fea0003800000 */
[----:B------:R-:W-:Y:S01]  /*2c10*/  LOP3.LUT R6, R18, 0x3c0, RZ, 0xc0, !PT ;  /* 0x000003c012067812 */ /* 0x000fe200078ec0ff */
[----:B------:R-:W-:Y:S01]  /*2c20*/  BAR.SYNC.DEFER_BLOCKING 0x0 ;  /* 0x0000000000007b1d */ /* 0x000fe20000010000 */
[----:B------:R-:W-:Y:S01]  /*2c30*/  ISETP.NE.U32.AND P0, PT, R7, 0x1, PT ;  /* 0x000000010700780c */ /* 0x000fe20003f05070 */
[----:B------:R-:W-:Y:S01]  /*2c40*/  FADD.FTZ R14, RZ, R14 ;  /* 0x0000000eff0e7221 */ /* 0x000fe20000010000 */
[----:B------:R-:W-:-:S02]  /*2c50*/  SHF.R.U32.HI R4, RZ, 0x1, R4 ;  /* 0x00000001ff047819 */ /* 0x000fc40000011604 */
[----:B------:R-:W-:Y:S01]  /*2c60*/  ISETP.NE.OR P1, PT, R6, 0x40, !P0 ;  /* 0x000000400600780c */ /* 0x000fe20004725670 */
[----:B------:R-:W-:Y:S01]  /*2c70*/  BSSY.RECONVERGENT B0, `(.L_x_8561) ;  /* 0x000000c000007945 */ /* 0x000fe20003800200 */
[----:B------:R-:W-:-:S11]  /*2c80*/  LEA R5, R5, R4, 0x6 ;  /* 0x0000000405057211 */ /* 0x000fd600078e30ff */
        /* <DEDUP_REMOVED lines=10> */
.L_x_8562:
[----:B------:R-:W-:Y:S05]  /*2d30*/  BSYNC.RECONVERGENT B0 ;  /* 0x0000000000007941 */ /* 0x000fea0003800200 */
.L_x_8561:
        /* <DEDUP_REMOVED lines=9> */
[----:B------:R-:W-:-:S05]  /*2dd0*/  LEA R10, R5, UR4, 0x2 ;  /* 0x00000004050a7c11 */ /* 0x000fca000f8e10ff */
[----:B------:R-:W1:Y:S04]  /*2de0*/  @!P2 LDS R5, [R10] ;  /* 0x000000000a05a984 */ /* 0x000e680000000800 */
[----:B0-----:R-:W0:Y:S04]  /*2df0*/  @!P2 LDS R7, [R10+0x40] ;  /* 0x000040000a07a984 */ /* 0x001e280000000800 */
[----:B------:R-:W2:Y:S04]  /*2e00*/  @!P2 LDS R6, [R10+0x80] ;  /* 0x000080000a06a984 */ /* 0x000ea80000000800 */
[----:B------:R-:W3:Y:S01]  /*2e10*/  @!P2 LDS R9, [R10+0xc0] ;  /* 0x0000c0000a09a984 */ /* 0x000ee20000000800 */
[----:B-1----:R-:W-:Y:S01]  /*2e20*/  @!P2 FADD.FTZ R0, R0, R5 ;  /* 0x000000050000a221 */ /* 0x002fe20000010000 */
[----:B------:R-:W-:Y:S01]  /*2e30*/  @!P3 LEA R5, R4, UR4, 0x2 ;  /* 0x000000040405bc11 */ /* 0x000fe2000f8e10ff */
        /* <DEDUP_REMOVED lines=18> */
[----:B------:R-:W-:Y:S06]  /*2f60*/  @!P0 EXIT ;  /* 0x000000000000894d */ /* 0x000fec0003800000 */
        /* <DEDUP_REMOVED lines=17> */
.L_x_8531:
        /* <DEDUP_REMOVED lines=16> */
.L_x_8563:
[----:B------:R-:W-:Y:S05]  /*3180*/  EXIT ;  /* 0x000000000000794d */ /* 0x000fea0003800000 */
.L_x_8533:
[----:B------:R-:W-:Y:S01]  /*3190*/  HFMA2 R12, -RZ, RZ, 0, 9.5367431640625e-07 ;  /* 0x00000010ff0c7431 */ /* 0x000fe200000001ff */
[----:B------:R-:W-:Y:S01]  /*31a0*/  MOV R11, 0x1f ;  /* 0x0000001f000b7802 */ /* 0x000fe20000000f00 */
[----:B------:R-:W-:-:S07]  /*31b0*/  IMAD.MOV.U32 R15, RZ, RZ, -0x1 ;  /* 0xffffffffff0f7424 */ /* 0x000fce00078e00ff */
[----:B------:R-:W-:Y:S05]  /*31c0*/  WARPSYNC.COLLECTIVE R15, `(.L_x_8564) ;  /* 0x000000000f087348 */ /* 0x000fea0003c00000 */
[----:B------:R0:W1:Y:S02]  /*31d0*/  SHFL.BFLY P6, R14, R13, R12, R11 ;  /* 0x0c00000c0d0e7389 */ /* 0x00006400000c000b */
[----:B01----:R-:W-:Y:S05]  /*31e0*/  ENDCOLLECTIVE ;  /* 0x000000000000791b */ /* 0x003fea0003800000 */
.L_x_8564:
[----:B------:R-:W-:Y:S01]  /*31f0*/  HFMA2 R12, -RZ, RZ, 0, 4.76837158203125e-07 ;  /* 0x00000008ff0c7431 */ /* 0x000fe200000001ff */
[----:B------:R-:W-:-:S04]  /*3200*/  FMNMX.FTZ R0, R14, -3.40282346638528859812e+38, !PT ;  /* 0xff7fffff0e007809 */ /* 0x000fc80007810000 */
[----:B------:R-:W-:-:S07]  /*3210*/  MOV R13, R0 ;  /* 0x00000000000d7202 */ /* 0x000fce0000000f00 */
[----:B------:R-:W-:Y:S05]  /*3220*/  WARPSYNC.COLLECTIVE R15, `(.L_x_8565) ;  /* 0x000000000f087348 */ /* 0x000fea0003c00000 */
[----:B------:R0:W1:Y:S02]  /*3230*/  SHFL.BFLY P6, R14, R13, R12, R11 ;  /* 0x0c00000c0d0e7389 */ /* 0x00006400000c000b */
[----:B01----:R-:W-:Y:S05]  /*3240*/  ENDCOLLECTIVE ;  /* 0x000000000000791b */ /* 0x003fea0003800000 */
.L_x_8565:
[----:B------:R-:W-:Y:S02]  /*3250*/  MOV R12, 0x4 ;  /* 0x00000004000c7802 */ /* 0x000fe40000000f00 */
[----:B------:R-:W-:-:S05]  /*3260*/  FMNMX.FTZ R2, R0, R14, !PT ;  /* 0x0000000e00027209 */ /* 0x000fca0007810000 */
[----:B------:R-:W-:-:S07]  /*3270*/  IMAD.MOV.U32 R13, RZ, RZ, R2 ;  /* 0x000000ffff0d7224 */ /* 0x000fce00078e0002 */
[----:B------:R-:W-:Y:S05]  /*3280*/  WARPSYNC.COLLECTIVE R15, `(.L_x_8566) ;  /* 0x000000000f087348 */ /* 0x000fea0003c00000 */
[----:B------:R0:W1:Y:S02]  /*3290*/  SHFL.BFLY P6, R14, R13, R12, R11 ;  /* 0x0c00000c0d0e7389 */ /* 0x00006400000c000b */
[----:B01----:R-:W-:Y:S05]  /*32a0*/  ENDCOLLECTIVE ;  /* 0x000000000000791b */ /* 0x003fea0003800000 */
.L_x_8566:
[----:B------:R-:W-:Y:S05]  /*32b0*/  BRA `(.L_x_8567) ;  /* 0xffffffd8003c7947 */ /* 0x000fea000383ffff */
.L_x_8560:
[----:B---3--:R-:W-:Y:S02]  /*32c0*/  HFMA2 R13, -RZ, RZ, 0, 0 ;  /* 0x00000000ff0d7431 */ /* 0x008fe400000001ff */
[----:B--2---:R-:W-:Y:S01]  /*32d0*/  IMAD.MOV.U32 R12, RZ, RZ, 0x1 ;  /* 0x00000001ff0c7424 */ /* 0x004fe200078e00ff */
[----:B------:R-:W-:Y:S02]  /*32e0*/  MOV R11, 0x1f ;  /* 0x0000001f000b7802 */ /* 0x000fe40000000f00 */
[----:B------:R-:W-:-:S07]  /*32f0*/  MOV R15, 0xffffffff ;  /* 0xffffffff000f7802 */ /* 0x000fce0000000f00 */
[----:B01----:R-:W-:Y:S05]  /*3300*/  WARPSYNC.COLLECTIVE R15, `(.L_x_8568) ;  /* 0x000000000f087348 */ /* 0x003fea0003c00000 */
[----:B------:R2:W3:Y:S02]  /*3310*/  SHFL.BFLY P6, R14, R13, R12, R11 ;  /* 0x0c00000c0d0e7389 */ /* 0x0004e400000c000b */
[----:B0123--:R-:W-:Y:S05]  /*3320*/  ENDCOLLECTIVE ;  /* 0x000000000000791b */ /* 0x00ffea0003800000 */
.L_x_8568:
[----:B------:R-:W-:-:S07]  /*3330*/  IMAD.MOV.U32 R0, RZ, RZ, R14 ;  /* 0x000000ffff007224 */ /* 0x000fce00078e000e */
[----:B------:R-:W-:Y:S05]  /*3340*/  WARPSYNC.COLLECTIVE R15, `(.L_x_8569) ;  /* 0x000000000f087348 */ /* 0x000fea0003c00000 */
[----:B------:R0:W1:Y:S02]  /*3350*/  SHFL.BFLY P6, R14, R13, R12, R11 ;  /* 0x0c00000c0d0e7389 */ /* 0x00006400000c000b */
[----:B01----:R-:W-:Y:S05]  /*3360*/  ENDCOLLECTIVE ;  /* 0x000000000000791b */ /* 0x003fea0003800000 */
.L_x_8569:
[----:B------:R-:W-:Y:S01]  /*3370*/  FADD.FTZ R0, RZ, R0 ;  /* 0x00000000ff007221 */ /* 0x000fe20000010000 */
[----:B------:R-:W-:-:S07]  /*3380*/  MOV R2, R14 ;  /* 0x0000000e00027202 */ /* 0x000fce0000000f00 */
[----:B------:R-:W-:Y:S05]  /*3390*/  WARPSYNC.COLLECTIVE R15, `(.L_x_8570) ;  /* 0x000000000f087348 */ /* 0x000fea0003c00000 */
[----:B------:R0:W1:Y:S02]  /*33a0*/  SHFL.BFLY P6, R14, R13, R12, R11 ;  /* 0x0c00000c0d0e7389 */ /* 0x00006400000c000b */
[----:B01----:R-:W-:Y:S05]  /*33b0*/  ENDCOLLECTIVE ;  /* 0x000000000000791b */ /* 0x003fea0003800000 */
.L_x_8570:
[----:B------:R-:W-:Y:S01]  /*33c0*/  FADD.FTZ R2, RZ, R2 ;  /* 0x00000002ff027221 */ /* 0x000fe20000010000 */
[----:B------:R-:W-:-:S07]  /*33d0*/  MOV R3, R14 ;  /* 0x0000000e00037202 */ /* 0x000fce0000000f00 */
[----:B------:R-:W-:Y:S05]  /*33e0*/  WARPSYNC.COLLECTIVE R15, `(.L_x_8571) ;  /* 0x000000000f087348 */ /* 0x000fea0003c00000 */
[----:B------:R0:W1:Y:S02]  /*33f0*/  SHFL.BFLY P6, R14, R13, R12, R11 ;  /* 0x0c00000c0d0e7389 */ /* 0x00006400000c000b */
[----:B01----:R-:W-:Y:S05]  /*3400*/  ENDCOLLECTIVE ;  /* 0x000000000000791b */ /* 0x003fea0003800000 */
.L_x_8571:
[----:B------:R-:W-:Y:S01]  /*3410*/  FADD.FTZ R3, RZ, R3 ;  /* 0x00000003ff037221 */ /* 0x000fe20000010000 */
[----:B------:R-:W-:Y:S06]  /*3420*/  BRA `(.L_x_8572) ;  /* 0xfffffff400f07947 */ /* 0x000fec000383ffff */
.L_x_8573:
        /* <DEDUP_REMOVED lines=13> */
.L_x_27317:


//--------------------- .text._ZN4vllm25paged_attention_v2_kernelIfhLi32ELi8ELi128ELNS_18Fp8KVCacheDataTypeE2ELb1ELi512EEEvPfS2_PT_PKS3_PKT0_S9_ifPKiSB_iPKfiiiSD_SD_iiiii --------------------------
	.section	.text._ZN4vllm25paged_attention_v2_kernelIfhLi32ELi8ELi128ELNS_18Fp8KVCacheDataTypeE2ELb1ELi512EEEvPfS2_PT_PKS3_PKT0_S9_ifPKiSB_iPKfiiiSD_SD_iiiii,"ax",@progbits
	.align	128
        .global         _ZN4vllm25paged_attention_v2_kernelIfhLi32ELi8ELi128ELNS_18Fp8KVCacheDataTypeE2ELb1ELi512EEEvPfS2_PT_PKS3_PKT0_S9_ifPKiSB_iPKfiiiSD_SD_iiiii
        .type           _ZN4vllm25paged_attention_v2_kernelIfhLi32ELi8ELi128ELNS_18Fp8KVCacheDataTypeE2ELb1ELi512EEEvPfS2_PT_PKS3_PKT0_S9_ifPKiSB_iPKfiiiSD_SD_iiiii,@function
        .size           _ZN4vllm25paged_attention_v2_kernelIfhLi32ELi8ELi128ELNS_18Fp8KVCacheDataTypeE2ELb1ELi512EEEvPfS2_PT_PKS3_PKT0_S9_ifPKiSB_iPKfiiiSD_SD_iiiii,(.L_x_27318 - _ZN4vllm25paged_attention_v2_kernelIfhLi32ELi8ELi128ELNS_18Fp8KVCacheDataTypeE2ELb1ELi512EEEvPfS2_PT_PKS3_PKT0_S9_ifPKiSB_iPKfiiiSD_SD_iiiii)
        .other          _ZN4vllm25paged_attention_v2_kernelIfhLi32ELi8ELi128ELNS_18Fp8KVCacheDataTypeE2ELb1ELi512EEEvPfS2_PT_PKS3_PKT0_S9_ifPKiSB_iPKfiiiSD_SD_iiiii,@"STO_CUDA_ENTRY STV_DEFAULT"
_ZN4vllm25paged_attention_v2_kernelIfhLi32ELi8ELi128ELNS_18Fp8KVCacheDataTypeE2ELb1ELi512EEEvPfS2_PT_PKS3_PKT0_S9_ifPKiSB_iPKfiiiSD_SD_iiiii:
.text._ZN4vllm25paged_attention_v2_kernelIfhLi32ELi8ELi128ELNS_18Fp8KVCacheDataTypeE2ELb1ELi512EEEvPfS2_PT_PKS3_PKT0_S9_ifPKiSB_iPKfiiiSD_SD_iiiii:
        /* <DEDUP_REMOVED lines=109> */
.L_x_8574:
        /* <DEDUP_REMOVED lines=26> */
.L_x_8578:
        /* <DEDUP_REMOVED lines=41> */
.L_x_8576:
[----:B------:R-:W-:Y:S05]  /*0b00*/  BSYNC.RECONVERGENT B6 ;  /* 0x0000000000067941 */ /* 0x000fea0003800200 */
.L_x_8575:
[----:B------:R-:W-:Y:S01]  /*0b10*/  UMOV UR4, 0xffffffff ;  /* 0xffffffff00047882 */ /* 0x000fe20000000000 */
[----:B------:R-:W-:Y:S01]  /*0b20*/  IMAD.SHL.U32 R10, R19, 0x200, RZ ;  /* 0x00000200130a7824 */ /* 0x000fe200078e00ff */
        /* <DEDUP_REMOVED lines=8> */
[----:B------:R0:W1:Y:S02]  /*0bb0*/  SHFL.BFLY PT, R14, R2, 0x4, 0x1f ;  /* 0x0c801f00020e7f89 */ /* 0x00006400000e0000 */
.L_x_8611:
        /* <DEDUP_REMOVED lines=40> */
.L_x_8584:
        /* <DEDUP_REMOVED lines=11> */
.L_x_8583:
[----:B------:R-:W-:Y:S05]  /*0ef0*/  BSYNC.RECONVERGENT B1 ;  /* 0x0000000000017941 */ /* 0x000fea0003800200 */
.L_x_8582:
        /* <DEDUP_REMOVED lines=12> */
.L_x_8587:
        /* <DEDUP_REMOVED lines=100> */
.L_x_8586:
[----:B------:R-:W-:Y:S05]  /*1600*/  BSYNC.RECONVERGENT B1 ;  /* 0x0000000000017941 */ /* 0x000fea0003800200 */
.L_x_8585:
        /* <DEDUP_REMOVED lines=55> */
.L_x_8589:
[----:B------:R-:W-:Y:S05]  /*1980*/  BSYNC.RECONVERGENT B1 ;  /* 0x0000000000017941 */ /* 0x000fea0003800200 */
.L_x_8588:
        /* <DEDUP_REMOVED lines=26> */
.L_x_8581:
[----:B------:R-:W-:Y:S05]  /*1b30*/  BSYNC.RECONVERGENT B0 ;  /* 0x0000000000007941 */ /* 0x000fea0003800200 */
.L_x_8580:
        /* <DEDUP_REMOVED lines=40> */
.L_x_8594:
[----:B------:R-:W1:Y:S01]  /*1dc0*/  LDS R15, [R13] ;  /* 0x000000000d0f7984 */ /* 0x000e620000000800 */
[----:B------:R-:W-:-:S05]  /*1dd0*/  VIADD R14, R14, 0x1 ;  /* 0x000000010e0e7836 */ /* 0x000fca0000000000 */
[----:B------:R-:W-:Y:S01]  /*1de0*/  ISETP.NE.AND P0, PT, R14, RZ, PT ;  /* 0x000000ff0e00720c */ /* 0x000fe20003f05270 */
[----:B-1----:R-:W-:-:S05]  /*1df0*/  FMUL.FTZ R20, R15, R6 ;  /* 0x000000060f147220 */ /* 0x002fca0000410000 */
[----:B------:R1:W-:Y:S02]  /*1e00*/  STS [R13], R20 ;  /* 0x000000140d007388 */ /* 0x0003e40000000800 */
[----:B-1----:R-:W-:-:S05]  /*1e10*/  IADD3 R13, PT, PT, R13, 0x200, RZ ;  /* 0x000002000d0d7810 */ /* 0x002fca0007ffe0ff */
[----:B------:R-:W-:Y:S05]  /*1e20*/  @P0 BRA `(.L_x_8594) ;  /* 0xfffffffc00e40947 */ /* 0x000fea000383ffff */
.L_x_8593:
[----:B------:R-:W-:Y:S05]  /*1e30*/  BSYNC.RECONVERGENT B1 ;  /* 0x0000000000017941 */ /* 0x000fea0003800200 */
.L_x_8592:
        /* <DEDUP_REMOVED lines=12> */
.L_x_8597:
        /* <DEDUP_REMOVED lines=52> */
.L_x_8596:
[----:B------:R-:W-:Y:S05]  /*2240*/  BSYNC.RECONVERGENT B1 ;  /* 0x0000000000017941 */ /* 0x000fea0003800200 */
.L_x_8595:
        /* <DEDUP_REMOVED lines=31> */
.L_x_8599:
[----:B------:R-:W-:Y:S05]  /*2440*/  BSYNC.RECONVERGENT B1 ;  /* 0x0000000000017941 */ /* 0x000fea0003800200 */
.L_x_8598:
        /* <DEDUP_REMOVED lines=14> */
.L_x_8591:
[----:B------:R-:W-:Y:S05]  /*2530*/  BSYNC.RECONVERGENT B0 ;  /* 0x0000000000007941 */ /* 0x000fea0003800200 */
.L_x_8590:
        /* <DEDUP_REMOVED lines=18> */
.L_x_8601:
[----:B------:R-:W-:Y:S05]  /*2660*/  BSYNC.RECONVERGENT B0 ;  /* 0x0000000000007941 */ /* 0x000fea0003800200 */
.L_x_8600:
        /* <DEDUP_REMOVED lines=26> */
.L_x_8605:
        /* <DEDUP_REMOVED lines=34> */
.L_x_8604:
        /* <DEDUP_REMOVED lines=16> */
.L_x_8603:
[----:B------:R-:W-:Y:S05]  /*2b30*/  BSYNC.RECONVERGENT B6 ;  /* 0x0000000000067941 */ /* 0x000fea0003800200 */
.L_x_8602:
[----:B------:R-:W-:Y:S01]  /*2b40*/  UMOV UR4, 0xffffffff ;  /* 0xffffffff00047882 */ /* 0x000fe20000000000 */
[----:B------:R-:W-:Y:S02]  /*2b50*/  LOP3.LUT R3, R18, 0x1f, RZ, 0xc0, !PT ;  /* 0x0000001f12037812 */ /* 0x000fe400078ec0ff */
[----:B------:R-:W-:Y:S05]  /*2b60*/  BRA.DIV UR4, `(.L_x_8606) ;  /* 0x0000000604687947 */ /* 0x000fea000b800000 */
[----:B0--3--:R-:W-:Y:S02]  /*2b70*/  HFMA2 R0, -RZ, RZ, 0, 0 ;  /* 0x00000000ff007431 */ /* 0x009fe400000001ff */
[----:B--2---:R-:W-:-:S03]  /*2b80*/  IMAD.MOV.U32 R14, RZ, RZ, RZ ;  /* 0x000000ffff0e7224 */ /* 0x004fc600078e00ff */
[----:B------:R-:W-:-:S07]  /*2b90*/  FADD.FTZ R0, RZ, R0 ;  /* 0x00000000ff007221 */ /* 0x000fce0000010000 */
.L_x_8614:
[----:B------:R-:W-:Y:S05]  /*2ba0*/  WARPSYNC.ALL ;  /* 0x0000000000007948 */ /* 0x000fea0003800000 */
[----:B------:R-:W0:Y:S08]  /*2bb0*/  S2UR UR5, SR_CgaCtaId ;  /* 0x00000000000579c3 */ /* 0x000e300000008800 */
[----:B------:R-:W-:Y:S01]  /*2bc0*/  BAR.SYNC.DEFER_BLOCKING 0x0 ;  /* 0x0000000000007b1d */ /* 0x000fe20000010000 */
[C---:B------:R-:W-:Y:S01]  /*2bd0*/  LOP3.LUT R4, R18.reuse, 0x1, RZ, 0xc0, !PT ;  /* 0x0000000112047812 */ /* 0x040fe200078ec0ff */
[----:B------:R-:W-:Y:S01]  /*2be0*/  FADD.FTZ R5, RZ, R14 ;  /* 0x0000000eff057221 */ /* 0x000fe20000010000 */
[----:B-1----:R-:W-:-:S02]  /*2bf0*/  LOP3.LUT R2, R18, 0x3c0, RZ, 0xc0, !PT ;  /* 0x000003c012027812 */ /* 0x002fc400078ec0ff */
[----:B------:R-:W-:Y:S01]  /*2c00*/  ISETP.NE.U32.AND P0, PT, R4, 0x1, PT ;  /* 0x000000010400780c */ /* 0x000fe20003f05070 */
[----:B------:R-:W-:Y:S01]  /*2c10*/  UMOV UR4, 0x400 ;  /* 0x0000040000047882 */ /* 0x000fe20000000000 */
[----:B------:R-:W-:Y:S01]  /*2c20*/  SHF.R.U32.HI R3, RZ, 0x1, R3 ;  /* 0x00000001ff037819 */ /* 0x000fe20000011603 */
[----:B------:R-:W-:Y:S01]  /*2c30*/  UIADD3 UR4, UPT, UPT, UR4, 0x20, URZ ;  /* 0x0000002004047890 */ /* 0x000fe2000fffe0ff */
[----:B------:R-:W-:Y:S02]  /*2c40*/  ISETP.NE.OR P1, PT, R2, 0x40, !P0 ;  /* 0x000000400200780c */ /* 0x000fe40004725670 */
        /* <DEDUP_REMOVED lines=24> */
[----:B------:R-:W-:-:S04]  /*2dd0*/  IMAD R16, R22, R16, R17 ;  /* 0x0000001016107224 */ /* 0x000fc800078e0211 */
[----:B0-----:R-:W-:Y:S01]  /*2de0*/  IMAD R2, R16, UR38, RZ ;  /* 0x0000002610027c24 */ /* 0x001fe2000f8e02ff */
[----:B------:R-:W-:Y:S06]  /*2df0*/  @!P0 EXIT ;  /* 0x000000000000894d */ /* 0x000fec0003800000 */
[----:B------:R-:W0:Y:S01]  /*2e00*/  LDCU.64 UR4, c[0x0][0x390] ;  /* 0x00007200ff0477ac */ /* 0x000e220008000a00 */
[----:B------:R-:W-:Y:S01]  /*2e10*/  SHF.L.U32 R2, R2, 0x5, RZ ;  /* 0x0000000502027819 */ /* 0x000fe200000006ff */
[----:B-1----:R-:W-:Y:S01]  /*2e20*/  @!P1 FADD.FTZ R0, R0, R7 ;  /* 0x0000000700009221 */ /* 0x002fe20000010000 */
[----:B------:R-:W-:Y:S01]  /*2e30*/  SHF.R.U32.HI R3, RZ, 0x1, R18 ;  /* 0x00000001ff037819 */ /* 0x000fe20000011612 */
[----:B--2---:R-:W-:Y:S01]  /*2e40*/  @!P1 FADD.FTZ R5, R5, R4 ;  /* 0x0000000405059221 */ /* 0x004fe20000010000 */
[----:B------:R-:W-:-:S04]  /*2e50*/  SHF.L.U32 R19, R19, 0x5, RZ ;  /* 0x0000000513137819 */ /* 0x000fc800000006ff */
[----:B------:R-:W-:-:S04]  /*2e60*/  IADD3 R3, P0, P2, R3, R2, R19 ;  /* 0x0000000203037210 */ /* 0x000fc80007a1e013 */
[----:B------:R-:W-:Y:S02]  /*2e70*/  IADD3.X R6, PT, PT, RZ, RZ, RZ, P0, P2 ;  /* 0x000000ffff067210 */ /* 0x000fe400007e44ff */
[----:B0-----:R-:W-:-:S04]  /*2e80*/  LEA R2, P0, R3, UR4, 0x2 ;  /* 0x0000000403027c11 */ /* 0x001fc8000f8010ff */
[----:B------:R-:W-:-:S05]  /*2e90*/  LEA.HI.X R3, R3, UR5, R6, 0x2, P0 ;  /* 0x0000000503037c11 */ /* 0x000fca00080f1406 */
[----:B------:R-:W-:Y:S04]  /*2ea0*/  STG.E desc[UR36][R2.64], R0 ;  /* 0x0000000002007986 */ /* 0x000fe8000c101924 */
[----:B------:R-:W-:Y:S01]  /*2eb0*/  STG.E desc[UR36][R2.64+0x40], R5 ;  /* 0x0000400502007986 */ /* 0x000fe2000c101924 */
[----:B------:R-:W-:Y:S05]  /*2ec0*/  EXIT ;  /* 0x000000000000794d */ /* 0x000fea0003800000 */
.L_x_8577:
        /* <DEDUP_REMOVED lines=16> */
.L_x_8607:
[----:B------:R-:W-:Y:S05]  /*2fd0*/  EXIT ;  /* 0x000000000000794d */ /* 0x000fea0003800000 */
.L_x_8579:
[----:B------:R-:W-:Y:S02]  /*2fe0*/  IMAD.MOV.U32 R12, RZ, RZ, 0x10 ;  /* 0x00000010ff0c7424 */ /* 0x000fe400078e00ff */
[----:B------:R-:W-:Y:S01]  /*2ff0*/  HFMA2 R11, -RZ, RZ, 0, 1.847743988037109375e-06 ;  /* 0x0000001fff0b7431 */ /* 0x000fe200000001ff */
[----:B------:R-:W-:-:S07]  /*3000*/  MOV R15, 0xffffffff ;  /* 0xffffffff000f7802 */ /* 0x000fce0000000f00 */
[----:B------:R-:W-:Y:S05]  /*3010*/  WARPSYNC.COLLECTIVE R15, `(.L_x_8608) ;  /* 0x000000000f087348 */ /* 0x000fea0003c00000 */
[----:B------:R0:W1:Y:S02]  /*3020*/  SHFL.BFLY P6, R14, R13, R12, R11 ;  /* 0x0c00000c0d0e7389 */ /* 0x00006400000c000b */
[----:B01----:R-:W-:Y:S05]  /*3030*/  ENDCOLLECTIVE ;  /* 0x000000000000791b */ /* 0x003fea0003800000 */
.L_x_8608:
[----:B------:R-:W-:Y:S01]  /*3040*/  HFMA2 R12, -RZ, RZ, 0, 4.76837158203125e-07 ;  /* 0x00000008ff0c7431 */ /* 0x000fe200000001ff */
[----:B------:R-:W-:-:S05]  /*3050*/  FMNMX.FTZ R0, R14, -3.40282346638528859812e+38, !PT ;  /* 0xff7fffff0e007809 */ /* 0x000fca0007810000 */
[----:B------:R-:W-:-:S07]  /*3060*/  IMAD.MOV.U32 R13, RZ, RZ, R0 ;  /* 0x000000ffff0d7224 */ /* 0x000fce00078e0000 */
[----:B------:R-:W-:Y:S05]  /*3070*/  WARPSYNC.COLLECTIVE R15, `(.L_x_8609) ;  /* 0x000000000f087348 */ /* 0x000fea0003c00000 */
[----:B------:R0:W1:Y:S02]  /*3080*/  SHFL.BFLY P6, R14, R13, R12, R11 ;  /* 0x0c00000c0d0e7389 */ /* 0x00006400000c000b */
[----:B01----:R-:W-:Y:S05]  /*3090*/  ENDCOLLECTIVE ;  /* 0x000000000000791b */ /* 0x003fea0003800000 */
.L_x_8609:
[----:B------:R-:W-:Y:S01]  /*30a0*/  IMAD.MOV.U32 R12, RZ, RZ, 0x4 ;  /* 0x00000004ff0c7424 */ /* 0x000fe200078e00ff */
[----:B------:R-:W-:-:S04]  /*30b0*/  FMNMX.FTZ R2, R0, R14, !PT ;  /* 0x0000000e00027209 */ /* 0x000fc80007810000 */
[----:B------:R-:W-:-:S07]  /*30c0*/  MOV R13, R2 ;  /* 0x00000002000d7202 */ /* 0x000fce0000000f00 */
[----:B------:R-:W-:Y:S05]  /*30d0*/  WARPSYNC.COLLECTIVE R15, `(.L_x_8610) ;  /* 0x000000000f087348 */ /* 0x000fea0003c00000 */
[----:B------:R0:W1:Y:S02]  /*30e0*/  SHFL.BFLY P6, R14, R13, R12, R11 ;  /* 0x0c00000c0d0e7389 */ /* 0x00006400000c000b */
[----:B01----:R-:W-:Y:S05]  /*30f0*/  ENDCOLLECTIVE ;  /* 0x000000000000791b */ /* 0x003fea0003800000 */
.L_x_8610:
[----:B------:R-:W-:Y:S05]  /*3100*/  BRA `(.L_x_8611) ;  /* 0xffffffd800ac7947 */ /* 0x000fea000383ffff */
.L_x_8606:
[----:B---3--:R-:W-:Y:S01]  /*3110*/  HFMA2 R13, -RZ, RZ, 0, 0 ;  /* 0x00000000ff0d7431 */ /* 0x008fe200000001ff */
[----:B--2---:R-:W-:Y:S01]  /*3120*/  MOV R12, 0x1 ;  /* 0x00000001000c7802 */ /* 0x004fe20000000f00 */
[----:B------:R-:W-:Y:S01]  /*3130*/  IMAD.MOV.U32 R11, RZ, RZ, 0x1f ;  /* 0x0000001fff0b7424 */ /* 0x000fe200078e00ff */
[----:B------:R-:W-:-:S07]  /*3140*/  MOV R15, 0xffffffff ;  /* 0xffffffff000f7802 */ /* 0x000fce0000000f00 */
[----:B01----:R-:W-:Y:S05]  /*3150*/  WARPSYNC.COLLECTIVE R15, `(.L_x_8612) ;  /* 0x000000000f087348 */ /* 0x003fea0003c00000 */
[----:B------:R2:W3:Y:S02]  /*3160*/  SHFL.BFLY P6, R14, R13, R12, R11 ;  /* 0x0c00000c0d0e7389 */ /* 0x0004e400000c000b */
[----:B0123--:R-:W-:Y:S05]  /*3170*/  ENDCOLLECTIVE ;  /* 0x000000000000791b */ /* 0x00ffea0003800000 */
.L_x_8612:
[----:B------:R-:W-:-:S07]  /*3180*/  MOV R0, R14 ;  /* 0x0000000e00007202 */ /* 0x000fce0000000f00 */
[----:B------:R-:W-:Y:S05]  /*3190*/  WARPSYNC.COLLECTIVE R15, `(.L_x_8613) ;  /* 0x000000000f087348 */ /* 0x000fea0003c00000 */
[----:B------:R0:W1:Y:S02]  /*31a0*/  SHFL.BFLY P6, R14, R13, R12, R11 ;  /* 0x0c00000c0d0e7389 */ /* 0x00006400000c000b */
[----:B01----:R-:W-:Y:S05]  /*31b0*/  ENDCOLLECTIVE ;  /* 0x000000000000791b */ /* 0x003fea0003800000 */
.L_x_8613:
[----:B------:R-:W-:Y:S01]  /*31c0*/  FADD.FTZ R0, RZ, R0 ;  /* 0x00000000ff007221 */ /* 0x000fe20000010000 */
[----:B------:R-:W-:Y:S06]  /*31d0*/  BRA `(.L_x_8614) ;  /* 0xfffffff800707947 */ /* 0x000fec000383ffff */
.L_x_8615:
        /* <DEDUP_REMOVED lines=10> */
.L_x_27318:


//--------------------- .text._ZN4vllm25paged_attention_v2_kernelI13__nv_bfloat16hLi256ELi32ELi128ELNS_18Fp8KVCacheDataTypeE1ELb0ELi512EEEvPfS3_PT_PKS4_PKT0_SA_ifPKiSC_iPKfiiiSE_SE_iiiii --------------------------
	.section	.text._ZN4vllm25paged_attention_v2_kernelI13__nv_bfloat16hLi256ELi32ELi128ELNS_18Fp8KVCacheDataTypeE1ELb0ELi512EEEvPfS3_PT_PKS4_PKT0_SA_ifPKiSC_iPKfiiiSE_SE_iiiii,"ax",@progbits
	.align	128
        .global         _ZN4vllm25paged_attention_v2_kernelI13__nv_bfloat16hLi256ELi32ELi128ELNS_18Fp8KVCacheDataTypeE1ELb0ELi512EEEvPfS3_PT_PKS4_PKT0_SA_ifPKiSC_iPKfiiiSE_SE_iiiii
        .type           _ZN4vllm25paged_attention_v2_kernelI13__nv_bfloat16hLi256ELi32ELi128ELNS_18Fp8KVCacheDataTypeE1ELb0ELi512EEEvPfS3_PT_PKS4_PKT0_SA_ifPKiSC_iPKfiiiSE_SE_iiiii,@function
        .size           _ZN4vllm25paged_attention_v2_kernelI13__nv_bfloat16hLi256ELi32ELi128ELNS_18Fp8KVCacheDataTypeE1ELb0ELi512EEEvPfS3_PT_PKS4_PKT0_SA_ifPKiSC_iPKfiiiSE_SE_iiiii,(.L_x_27319 - _ZN4vllm25paged_attention_v2_kernelI13__nv_bfloat16hLi256ELi32ELi128ELNS_18Fp8KVCacheDataTypeE1ELb0ELi512EEEvPfS3_PT_PKS4_PKT0_SA_ifPKiSC_iPKfiiiSE_SE_iiiii)
        .other          _ZN4vllm25paged_attention_v2_kernelI13__nv_bfloat16hLi256ELi32ELi128ELNS_18Fp8KVCacheDataTypeE1ELb0ELi512EEEvPfS3_PT_PKS4_PKT0_SA_ifPKiSC_iPKfiiiSE_SE_iiiii,@"STO_CUDA_ENTRY STV_DEFAULT"
_ZN4vllm25paged_attention_v2_kernelI13__nv_bfloat16hLi256ELi32ELi128ELNS_18Fp8KVCacheDataTypeE1ELb0ELi512EEEvPfS3_PT_PKS4_PKT0_SA_ifPKiSC_iPKfiiiSE_SE_iiiii:
.text._ZN4vllm25paged_attention_v2_kernelI13__nv_bfloat16hLi256ELi32ELi128ELNS_18Fp8KVCacheDataTypeE1ELb0ELi512EEEvPfS3_PT_PKS4_PKT0_SA_ifPKiSC_iPKfiiiSE_SE_iiiii:
        /* <DEDUP_REMOVED lines=52> */
.L_x_8617:
[----:B------:R-:W-:Y:S05]  /*0340*/  BSYNC.RECONVERGENT B6 ;  /* 0x0000000000067941 */ /* 0x000fea0003800200 */
.L_x_8616:
        /* <DEDUP_REMOVED lines=12> */
.L_x_8654:
        /* <DEDUP_REMOVED lines=40> */
.L_x_8623:
        /* <DEDUP_REMOVED lines=11> */
.L_x_8622:
[----:B------:R-:W-:Y:S05]  /*0740*/  BSYNC.RECONVERGENT B1 ;  /* 0x0000000000017941 */ /* 0x000fea0003800200 */
.L_x_8621:
        /* <DEDUP_REMOVED lines=13> */
.L_x_8626:
        /* <DEDUP_REMOVED lines=100> */
.L_x_8625:
[----:B------:R-:W-:Y:S05]  /*0e60*/  BSYNC.RECONVERGENT B1 ;  /* 0x0000000000017941 */ /* 0x000fea0003800200 */
.L_x_8624:
        /* <DEDUP_REMOVED lines=55> */
.L_x_8628:
[----:B------:R-:W-:Y:S05]  /*11e0*/  BSYNC.RECONVERGENT B1 ;  /* 0x0000000000017941 */ /* 0x000fea0003800200 */
.L_x_8627:
        /* <DEDUP_REMOVED lines=26> */
.L_x_8620:
[----:B------:R-:W-:Y:S05]  /*1390*/  BSYNC.RECONVERGENT B0 ;  /* 0x0000000000007941 */ /* 0x000fea0003800200 */
.L_x_8619:
        /* <DEDUP_REMOVED lines=40> */
.L_x_8633:
[----:B------:R-:W1:Y:S01]  /*1620*/  LDS R9, [R5] ;  /* 0x0000000005097984 */ /* 0x000e620000000800 */
[----:B------:R-:W-:-:S04]  /*1630*/  IADD3 R8, PT, PT, R8, 0x1, RZ ;  /* 0x0000000108087810 */ /* 0x000fc80007ffe0ff */
[----:B------:R-:W-:Y:S01]  /*1640*/  ISETP.NE.AND P0, PT, R8, RZ, PT ;  /* 0x000000ff0800720c */ /* 0x000fe20003f05270 */
[----:B-1----:R-:W-:-:S05]  /*1650*/  FMUL.FTZ R10, R9, R2 ;  /* 0x00000002090a7220 */ /* 0x002fca0000410000 */
[----:B------:R1:W-:Y:S02]  /*1660*/  STS [R5], R10 ;  /* 0x0000000a05007388 */ /* 0x0003e40000000800 */
[----:B-1----:R-:W-:-:S05]  /*1670*/  IADD3 R5, PT, PT, R5, 0x200, RZ ;  /* 0x0000020005057810 */ /* 0x002fca0007ffe0ff */
[----:B------:R-:W-:Y:S05]  /*1680*/  @P0 BRA `(.L_x_8633) ;  /* 0xfffffffc00e40947 */ /* 0x000fea000383ffff */
.L_x_8632:
[----:B------:R-:W-:Y:S05]  /*1690*/  BSYNC.RECONVERGENT B1 ;  /* 0x0000000000017941 */ /* 0x000fea0003800200 */
.L_x_8631:
        /* <DEDUP_REMOVED lines=13> */
.L_x_8636:
        /* <DEDUP_REMOVED lines=52> */
.L_x_8635:
[----:B------:R-:W-:Y:S05]  /*1ab0*/  BSYNC.RECONVERGENT B1 ;  /* 0x0000000000017941 */ /* 0x000fea0003800200 */
.L_x_8634:
        /* <DEDUP_REMOVED lines=31> */
.L_x_8638:
[----:B------:R-:W-:Y:S05]  /*1cb0*/  BSYNC.RECONVERGENT B1 ;  /* 0x0000000000017941 */ /* 0x000fea0003800200 */
.L_x_8637:
        /* <DEDUP_REMOVED lines=14> */
.L_x_8630:
[----:B------:R-:W-:Y:S05]  /*1da0*/  BSYNC.RECONVERGENT B0 ;  /* 0x0000000000007941 */ /* 0x000fea0003800200 */
.L_x_8629:
        /* <DEDUP_REMOVED lines=25> */
.L_x_8640:
[----:B------:R-:W-:Y:S05]  /*1f40*/  BSYNC.RECONVERGENT B0 ;  /* 0x0000000000007941 */ /* 0x000fea0003800200 */
.L_x_8639:
        /* <DEDUP_REMOVED lines=59> */
.L_x_8642:
[----:B------:R-:W-:Y:S05]  /*2300*/  BSYNC.RECONVERGENT B0 ;  /* 0x0000000000007941 */ /* 0x000fea0003800200 */
.L_x_8641:
        /* <DEDUP_REMOVED lines=79> */
.L_x_8644:
[----:B------:R-:W-:Y:S05]  /*2800*/  BSYNC.RECONVERGENT B0 ;  /* 0x0000000000007941 */ /* 0x000fea0003800200 */
.L_x_8643:
        /* <DEDUP_REMOVED lines=35> */
.L_x_8646:
[----:B------:R-:W-:Y:S05]  /*2a40*/  BSYNC.RECONVERGENT B0 ;  /* 0x0000000000007941 */ /* 0x000fea0003800200 */
.L_x_8645:
        /* <DEDUP_REMOVED lines=67> */
.L_x_8648:
[----:B------:R-:W-:Y:S05]  /*2e80*/  BSYNC.RECONVERGENT B0 ;  /* 0x0000000000007941 */ /* 0x000fea0003800200 */
.L_x_8647:
        /* <DEDUP_REMOVED lines=81> */
.L_x_8618:
[----:B------:R-:W-:Y:S01]  /*33a0*/  HFMA2 R12, -RZ, RZ, 0, 9.5367431640625e-07 ;  /* 0x00000010ff0c7431 */ /* 0x000fe200000001ff */
[----:B------:R-:W-:Y:S02]  /*33b0*/  MOV R11, 0x1f ;  /* 0x0000001f000b7802 */ /* 0x000fe40000000f00 */
[----:B------:R-:W-:-:S07]  /*33c0*/  MOV R15, 0xffffffff ;  /* 0xffffffff000f7802 */ /* 0x000fce0000000f00 */
[----:B------:R-:W-:Y:S05]  /*33d0*/  WARPSYNC.COLLECTIVE R15, `(.L_x_8649) ;  /* 0x000000000f087348 */ /* 0x000fea0003c00000 */
[----:B------:R0:W1:Y:S02]  /*33e0*/  SHFL.BFLY P6, R14, R13, R12, R11 ;  /* 0x0c00000c0d0e7389 */ /* 0x00006400000c000b */
[----:B01----:R-:W-:Y:S05]  /*33f0*/  ENDCOLLECTIVE ;  /* 0x000000000000791b */ /* 0x003fea0003800000 */
.L_x_8649:
[----:B------:R-:W-:Y:S01]  /*3400*/  HFMA2 R12, -RZ, RZ, 0, 4.76837158203125e-07 ;  /* 0x00000008ff0c7431 */ /* 0x000fe200000001ff */
[----:B------:R-:W-:-:S05]  /*3410*/  FMNMX.FTZ R0, R14, -3.40282346638528859812e+38, !PT ;  /* 0xff7fffff0e007809 */ /* 0x000fca0007810000 */
[----:B------:R-:W-:-:S07]  /*3420*/  IMAD.MOV.U32 R13, RZ, RZ, R0 ;  /* 0x000000ffff0d7224 */ /* 0x000fce00078e0000 */
[----:B------:R-:W-:Y:S05]  /*3430*/  WARPSYNC.COLLECTIVE R15, `(.L_x_8650) ;  /* 0x000000000f087348 */ /* 0x000fea0003c00000 */
[----:B------:R0:W1:Y:S02]  /*3440*/  SHFL.BFLY P6, R14, R13, R12, R11 ;  /* 0x0c00000c0d0e7389 */ /* 0x00006400000c000b */
[----:B01----:R-:W-:Y:S05]  /*3450*/  ENDCOLLECTIVE ;  /* 0x000000000000791b */ /* 0x003fea0003800000 */
.L_x_8650:
[----:B------:R-:W-:Y:S01]  /*3460*/  HFMA2 R12, -RZ, RZ, 0, 2.384185791015625e-07 ;  /* 0x00000004ff0c7431 */ /* 0x000fe200000001ff */
[----:B------:R-:W-:-:S04]  /*3470*/  FMNMX.FTZ R2, R0, R14, !PT ;  /* 0x0000000e00027209 */ /* 0x000fc80007810000 */
[----:B------:R-:W-:-:S07]  /*3480*/  MOV R13, R2 ;  /* 0x00000002000d7202 */ /* 0x000fce0000000f00 */
[----:B------:R-:W-:Y:S05]  /*3490*/  WARPSYNC.COLLECTIVE R15, `(.L_x_8651) ;  /* 0x000000000f087348 */ /* 0x000fea0003c00000 */
[----:B------:R0:W1:Y:S02]  /*34a0*/  SHFL.BFLY P6, R14, R13, R12, R11 ;  /* 0x0c00000c0d0e7389 */ /* 0x00006400000c000b */
[----:B01----:R-:W-:Y:S05]  /*34b0*/  ENDCOLLECTIVE ;  /* 0x000000000000791b */ /* 0x003fea0003800000 */
.L_x_8651:
[----:B------:R-:W-:Y:S01]  /*34c0*/  HFMA2 R12, -RZ, RZ, 0, 1.1920928955078125e-07 ;  /* 0x00000002ff0c7431 */ /* 0x000fe200000001ff */
[----:B------:R-:W-:-:S04]  /*34d0*/  FMNMX.FTZ R3, R2, R14, !PT ;  /* 0x0000000e02037209 */ /* 0x000fc80007810000 */
[----:B------:R-:W-:-:S07]  /*34e0*/  MOV R13, R3 ;  /* 0x00000003000d7202 */ /* 0x000fce0000000f00 */
[----:B------:R-:W-:Y:S05]  /*34f0*/  WARPSYNC.COLLECTIVE R15, `(.L_x_8652) ;  /* 0x000000000f087348 */ /* 0x000fea0003c00000 */
[----:B------:R0:W1:Y:S02]  /*3500*/  SHFL.BFLY P6, R14, R13, R12, R11 ;  /* 0x0c00000c0d0e7389 */ /* 0x00006400000c000b */
[----:B01----:R-:W-:Y:S05]  /*3510*/  ENDCOLLECTIVE ;  /* 0x000000000000791b */ /* 0x003fea0003800000 */
.L_x_8652:
[----:B------:R-:W-:Y:S01]  /*3520*/  HFMA2 R12, -RZ, RZ, 0, 5.9604644775390625e-08 ;  /* 0x00000001ff0c7431 */ /* 0x000fe200000001ff */
[----:B------:R-:W-:-:S04]  /*3530*/  FMNMX.FTZ R4, R3, R14, !PT ;  /* 0x0000000e03047209 */ /* 0x000fc80007810000 */
[----:B------:R-:W-:-:S07]  /*3540*/  MOV R13, R4 ;  /* 0x00000004000d7202 */ /* 0x000fce0000000f00 */
[----:B------:R-:W-:Y:S05]  /*3550*/  WARPSYNC.COLLECTIVE R15, `(.L_x_8653) ;  /* 0x000000000f087348 */ /* 0x000fea0003c00000 */
[----:B------:R0:W1:Y:S02]  /*3560*/  SHFL.BFLY P6, R14, R13, R12, R11 ;  /* 0x0c00000c0d0e7389 */ /* 0x00006400000c000b */
[----:B01----:R-:W-:Y:S05]  /*3570*/  ENDCOLLECTIVE ;  /* 0x000000000000791b */ /* 0x003fea0003800000 */
.L_x_8653:
[----:B------:R-:W-:Y:S05]  /*3580*/  BRA `(.L_x_8654) ;  /* 0xffffffcc00a07947 */ /* 0x000fea000383ffff */
.L_x_8655:
        /* <DEDUP_REMOVED lines=15> */
.L_x_27319:


//--------------------- .text._ZN4vllm25paged_attention_v2_kernelI13__nv_bfloat16hLi192ELi32ELi128ELNS_18Fp8KVCacheDataTypeE1ELb0ELi512EEEvPfS3_PT_PKS4_PKT0_SA_ifPKiSC_iPKfiiiSE_SE_iiiii --------------------------
	.section	.text._ZN4vllm25paged_attention_v2_kernelI13__nv_bfloat16hLi192ELi32ELi128ELNS_18Fp8KVCacheDataTypeE1ELb0ELi512EEEvPfS3_PT_PKS4_PKT0_SA_ifPKiSC_iPKfiiiSE_SE_iiiii,"ax",@progbits
	.align	128
        .global         _ZN4vllm25paged_attention_v2_kernelI13__nv_bfloat16hLi192ELi32ELi128ELNS_18Fp8KVCacheDataTypeE1ELb0ELi512EEEvPfS3_PT_PKS4_PKT0_SA_ifPKiSC_iPKfiiiSE_SE_iiiii
        .type           _ZN4vllm25paged_attention_v2_kernelI13__nv_bfloat16hLi192ELi32ELi128ELNS_18Fp8KVCacheDataTypeE1ELb0ELi512EEEvPfS3_PT_PKS4_PKT0_SA_ifPKiSC_iPKfiiiSE_SE_iiiii,@function
        .size           _ZN4vllm25paged_attention_v2_kernelI13__nv_bfloat16hLi192ELi32ELi128ELNS_18Fp8KVCacheDataTypeE1ELb0ELi512EEEvPfS3_PT_PKS4_PKT0_SA_ifPKiSC_iPKfiiiSE_SE_iiiii,(.L_x_27320 - _ZN4vllm25paged_attention_v2_kernelI13__nv_bfloat16hLi192ELi32ELi128ELNS_18Fp8KVCacheDataTypeE1ELb0ELi512EEEvPfS3_PT_PKS4_PKT0_SA_ifPKiSC_iPKfiiiSE_SE_iiiii)
        .other          _ZN4vllm25paged_attention_v2_kernelI13__nv_bfloat16hLi192ELi32ELi128ELNS_18Fp8KVCacheDataTypeE1ELb0ELi512EEEvPfS3_PT_PKS4_PKT0_SA_ifPKiSC_iPKfiiiSE_SE_iiiii,@"STO_CUDA_ENTRY STV_DEFAULT"
_ZN4vllm25paged_attention_v2_kernelI13__nv_bfloat16hLi192ELi32ELi128ELNS_18Fp8KVCacheDataTypeE1ELb0ELi512EEEvPfS3_PT_PKS4_PKT0_SA_ifPKiSC_iPKfiiiSE_SE_iiiii:
.text._ZN4vllm25paged_attention_v2_kernelI13__nv_bfloat16hLi192ELi32ELi128ELNS_18Fp8KVCacheDataTypeE1ELb0ELi512EEEvPfS3_PT_PKS4_PKT0_SA_ifPKiSC_iPKfiiiSE_SE_iiiii:
        /* <DEDUP_REMOVED lines=44> */
.L_x_8657:
[----:B------:R-:W-:Y:S05]  /*02c0*/  BSYNC.RECONVERGENT B6 ;  /* 0x0000000000067941 */ /* 0x000fea0003800200 */
.L_x_8656:
        /* <DEDUP_REMOVED lines=15> */
.L_x_8694:
        /* <DEDUP_REMOVED lines=40> */
.L_x_8663:
        /* <DEDUP_REMOVED lines=11> */
.L_x_8662:
[----:B------:R-:W-:Y:S05]  /*06f0*/  BSYNC.RECONVERGENT B1 ;  /* 0x0000000000017941 */ /* 0x000fea0003800200 */
.L_x_8661:
        /* <DEDUP_REMOVED lines=12> */
.L_x_8666:
        /* <DEDUP_REMOVED lines=100> */
.L_x_8665:
[----:B------:R-:W-:Y:S05]  /*0e00*/  BSYNC.RECONVERGENT B1 ;  /* 0x0000000000017941 */ /* 0x000fea0003800200 */
.L_x_8664:
        /* <DEDUP_REMOVED lines=55> */
.L_x_8668:
[----:B------:R-:W-:Y:S05]  /*1180*/  BSYNC.RECONVERGENT B1 ;  /* 0x0000000000017941 */ /* 0x000fea0003800200 */
.L_x_8667:
        /* <DEDUP_REMOVED lines=26> */
.L_x_8660:
[----:B------:R-:W-:Y:S05]  /*1330*/  BSYNC.RECONVERGENT B0 ;  /* 0x0000000000007941 */ /* 0x000fea0003800200 */
.L_x_8659:
        /* <DEDUP_REMOVED lines=40> */
.L_x_8673:
[----:B------:R-:W1:Y:S01]  /*15c0*/  LDS R13, [R5] ;  /* 0x00000000050d7984 */ /* 0x000e620000000800 */
[----:B------:R-:W-:-:S04]  /*15d0*/  IADD3 R10, PT, PT, R10, 0x1, RZ ;  /* 0x000000010a0a7810 */ /* 0x000fc80007ffe0ff */
[----:B------:R-:W-:Y:S01]  /*15e0*/  ISETP.NE.AND P0, PT, R10, RZ, PT ;  /* 0x000000ff0a00720c */ /* 0x000fe20003f05270 */
[----:B-1----:R-:W-:-:S05]  /*15f0*/  FMUL.FTZ R8, R13, R4 ;  /* 0x000000040d087220 */ /* 0x002fca0000410000 */
[----:B------:R1:W-:Y:S02]  /*1600*/  STS [R5], R8 ;  /* 0x0000000805007388 */ /* 0x0003e40000000800 */
[----:B-1----:R-:W-:-:S05]  /*1610*/  IADD3 R5, PT, PT, R5, 0x200, RZ ;  /* 0x0000020005057810 */ /* 0x002fca0007ffe0ff */
[----:B------:R-:W-:Y:S05]  /*1620*/  @P0 BRA `(.L_x_8673) ;  /* 0xfffffffc00e40947 */ /* 0x000fea000383ffff */
.L_x_8672:
[----:B------:R-:W-:Y:S05]  /*1630*/  BSYNC.RECONVERGENT B1 ;  /* 0x0000000000017941 */ /* 0x000fea0003800200 */
.L_x_8671:
        /* <DEDUP_REMOVED lines=12> */
.L_x_8676:
        /* <DEDUP_REMOVED lines=52> */
.L_x_8675:
[----:B------:R-:W-:Y:S05]  /*1a40*/  BSYNC.RECONVERGENT B1 ;  /* 0x0000000000017941 */ /* 0x000fea0003800200 */
.L_x_8674:
        /* <DEDUP_REMOVED lines=31> */
.L_x_8678:
[----:B------:R-:W-:Y:S05]  /*1c40*/  BSYNC.RECONVERGENT B1 ;  /* 0x0000000000017941 */ /* 0x000fea0003800200 */
.L_x_8677:
        /* <DEDUP_REMOVED lines=14> */
.L_x_8670:
[----:B------:R-:W-:Y:S05]  /*1d30*/  BSYNC.RECONVERGENT B0 ;  /* 0x0000000000007941 */ /* 0x000fea0003800200 */
.L_x_8669:
        /* <DEDUP_REMOVED lines=28> */
.L_x_8680:
[----:B------:R-:W-:Y:S05]  /*1f00*/  BSYNC.RECONVERGENT B0 ;  /* 0x0000000000007941 */ /* 0x000fea0003800200 */
.L_x_8679:
        /* <DEDUP_REMOVED lines=46> */
.L_x_8682:
[----:B------:R-:W-:Y:S05]  /*21f0*/  BSYNC.RECONVERGENT B0 ;  /* 0x0000000000007941 */ /* 0x000fea0003800200 */
.L_x_8681:
        /* <DEDUP_REMOVED lines=51> */
.L_x_8684:
[----:B------:R-:W-:Y:S05]  /*2530*/  BSYNC.RECONVERGENT B0 ;  /* 0x0000000000007941 */ /* 0x000fea0003800200 */
.L_x_8683:
        /* <DEDUP_REMOVED lines=27> */
.L_x_8686:
[----:B------:R-:W-:Y:S05]  /*26f0*/  BSYNC.RECONVERGENT B0 ;  /* 0x0000000000007941 */ /* 0x000fea0003800200 */
.L_x_8685:
        /* <DEDUP_REMOVED lines=51> */
.L_x_8688:
[----:B------:R-:W-:Y:S05]  /*2a30*/  BSYNC.RECONVERGENT B0 ;  /* 0x0000000000007941 */ /* 0x000fea0003800200 */
.L_x_8687:
        /* <DEDUP_REMOVED lines=62> */
.L_x_8658:
[----:B------:R-:W-:Y:S01]  /*2e20*/  MOV R12, 0x10 ;  /* 0x00000010000c7802 */ /* 0x000fe20000000f00 */
[----:B------:R-:W-:Y:S02]  /*2e30*/  HFMA2 R11, -RZ, RZ, 0, 1.847743988037109375e-06 ;  /* 0x0000001fff0b7431 */ /* 0x000fe400000001ff */
[----:B------:R-:W-:-:S07]  /*2e40*/  IMAD.MOV.U32 R15, RZ, RZ, -0x1 ;  /* 0xffffffffff0f7424 */ /* 0x000fce00078e00ff */
[----:B------:R-:W-:Y:S05]  /*2e50*/  WARPSYNC.COLLECTIVE R15, `(.L_x_8689) ;  /* 0x000000000f087348 */ /* 0x000fea0003c00000 */
[----:B------:R0:W1:Y:S02]  /*2e60*/  SHFL.BFLY P6, R14, R13, R12, R11 ;  /* 0x0c00000c0d0e7389 */ /* 0x00006400000c000b */
[----:B01----:R-:W-:Y:S05]  /*2e70*/  ENDCOLLECTIVE ;  /* 0x000000000000791b */ /* 0x003fea0003800000 */
.L_x_8689:
[----:B------:R-:W-:Y:S01]  /*2e80*/  HFMA2 R12, -RZ, RZ, 0, 4.76837158203125e-07 ;  /* 0x00000008ff0c7431 */ /* 0x000fe200000001ff */
[----:B------:R-:W-:-:S04]  /*2e90*/  FMNMX.FTZ R0, R14, -3.40282346638528859812e+38, !PT ;  /* 0xff7fffff0e007809 */ /* 0x000fc80007810000 */
[----:B------:R-:W-:-:S07]  /*2ea0*/  MOV R13, R0 ;  /* 0x00000000000d7202 */ /* 0x000fce0000000f00 */
[----:B------:R-:W-:Y:S05]  /*2eb0*/  WARPSYNC.COLLECTIVE R15, `(.L_x_8690) ;  /* 0x000000000f087348 */ /* 0x000fea0003c00000 */
[----:B------:R0:W1:Y:S02]  /*2ec0*/  SHFL.BFLY P6, R14, R13, R12, R11 ;  /* 0x0c00000c0d0e7389 */ /* 0x00006400000c000b */
[----:B01----:R-:W-:Y:S05]  /*2ed0*/  ENDCOLLECTIVE ;  /* 0x000000000000791b */ /* 0x003fea0003800000 */
.L_x_8690:
[----:B------:R-:W-:Y:S01]  /*2ee0*/  HFMA2 R12, -RZ, RZ, 0, 2.384185791015625e-07 ;  /* 0x00000004ff0c7431 */ /* 0x000fe200000001ff */
[----:B------:R-:W-:-:S04]  /*2ef0*/  FMNMX.FTZ R2, R0, R14, !PT ;  /* 0x0000000e00027209 */ /* 0x000fc80007810000 */
[----:B------:R-:W-:-:S07]  /*2f00*/  MOV R13, R2 ;  /* 0x00000002000d7202 */ /* 0x000fce0000000f00 */
[----:B------:R-:W-:Y:S05]  /*2f10*/  WARPSYNC.COLLECTIVE R15, `(.L_x_8691) ;  /* 0x000000000f087348 */ /* 0x000fea0003c00000 */
[----:B------:R0:W1:Y:S02]  /*2f20*/  SHFL.BFLY P6, R14, R13, R12, R11 ;  /* 0x0c00000c0d0e7389 */ /* 0x00006400000c000b */
[----:B01----:R-:W-:Y:S05]  /*2f30*/  ENDCOLLECTIVE ;  /* 0x000000000000791b */ /* 0x003fea0003800000 */
.L_x_8691:
[----:B------:R-:W-:Y:S01]  /*2f40*/  HFMA2 R12, -RZ, RZ, 0, 1.1920928955078125e-07 ;  /* 0x00000002ff0c7431 */ /* 0x000fe200000001ff */
[----:B------:R-:W-:-:S04]  /*2f50*/  FMNMX.FTZ R3, R2, R14, !PT ;  /* 0x0000000e02037209 */ /* 0x000fc80007810000 */
[----:B------:R-:W-:-:S07]  /*2f60*/  MOV R13, R3 ;  /* 0x00000003000d7202 */ /* 0x000fce0000000f00 */
[----:B------:R-:W-:Y:S05]  /*2f70*/  WARPSYNC.COLLECTIVE R15, `(.L_x_8692) ;  /* 0x000000000f087348 */ /* 0x000fea0003c00000 */
[----:B------:R0:W1:Y:S02]  /*2f80*/  SHFL.BFLY P6, R14, R13, R12, R11 ;  /* 0x0c00000c0d0e7389 */ /* 0x00006400000c000b */
[----:B01----:R-:W-:Y:S05]  /*2f90*/  ENDCOLLECTIVE ;  /* 0x000000000000791b */ /* 0x003fea0003800000 */
.L_x_8692:
[----:B------:R-:W-:Y:S01]  /*2fa0*/  HFMA2 R12, -RZ, RZ, 0, 5.9604644775390625e-08 ;  /* 0x00000001ff0c7431 */ /* 0x000fe200000001ff */
[----:B------:R-:W-:-:S04]  /*2fb0*/  FMNMX.FTZ R4, R3, R14, !PT ;  /* 0x0000000e03047209 */ /* 0x000fc80007810000 */
[----:B------:R-:W-:-:S07]  /*2fc0*/  MOV R13, R4 ;  /* 0x00000004000d7202 */ /* 0x000fce0000000f00 */
[----:B------:R-:W-:Y:S05]  /*2fd0*/  WARPSYNC.COLLECTIVE R15, `(.L_x_8693) ;  /* 0x000000000f087348 */ /* 0x000fea0003c00000 */
[----:B------:R0:W1:Y:S02]  /*2fe0*/  SHFL.BFLY P6, R14, R13, R12, R11 ;  /* 0x0c00000c0d0e7389 */ /* 0x00006400000c000b */
[----:B01----:R-:W-:Y:S05]  /*2ff0*/  ENDCOLLECTIVE ;  /* 0x000000000000791b */ /* 0x003fea0003800000 */
.L_x_8693:
[----:B------:R-:W-:Y:S05]  /*3000*/  BRA `(.L_x_8694) ;  /* 0xffffffd000ec7947 */ /* 0x000fea000383ffff */
.L_x_8695:
        /* <DEDUP_REMOVED lines=15> */
.L_x_27320:


//--------------------- .text._ZN4vllm25paged_attention_v2_kernelI13__nv_bfloat16hLi128ELi32ELi128ELNS_18Fp8KVCacheDataTypeE1ELb0ELi512EEEvPfS3_PT_PKS4_PKT0_SA_ifPKiSC_iPKfiiiSE_SE_iiiii --------------------------
	.section	.text._ZN4vllm25paged_attention_v2_kernelI13__nv_bfloat16hLi128ELi32ELi128ELNS_18Fp8KVCacheDataTypeE1ELb0ELi512EEEvPfS3_PT_PKS4_PKT0_SA_ifPKiSC_iPKfiiiSE_SE_iiiii,"ax",@progbits
	.align	128
        .global         _ZN4vllm25paged_attention_v2_kernelI13__nv_bfloat16hLi128ELi32ELi128ELNS_18Fp8KVCacheDataTypeE1ELb0ELi512EEEvPfS3_PT_PKS4_PKT0_SA_ifPKiSC_iPKfiiiSE_SE_iiiii
        .type           _ZN4vllm25paged_attention_v2_kernelI13__nv_bfloat16hLi128ELi32ELi128ELNS_18Fp8KVCacheDataTypeE1ELb0ELi512EEEvPfS3_PT_PKS4_PKT0_SA_ifPKiSC_iPKfiiiSE_SE_iiiii,@function
        .size           _ZN4vllm25paged_attention_v2_kernelI13__nv_bfloat16hLi128ELi32ELi128ELNS_18Fp8KVCacheDataTypeE1ELb0ELi512EEEvPfS3_PT_PKS4_PKT0_SA_ifPKiSC_iPKfiiiSE_SE_iiiii,(.L_x_27321 - _ZN4vllm25paged_attention_v2_kernelI13__nv_bfloat16hLi128ELi32ELi128ELNS_18Fp8KVCacheDataTypeE1ELb0ELi512EEEvPfS3_PT_PKS4_PKT0_SA_ifPKiSC_iPKfiiiSE_SE_iiiii)
        .other          _ZN4vllm25paged_attention_v2_kernelI13__nv_bfloat16hLi128ELi32ELi128ELNS_18Fp8KVCacheDataTypeE1ELb0ELi512EEEvPfS3_PT_PKS4_PKT0_SA_ifPKiSC_iPKfiiiSE_SE_iiiii,@"STO_CUDA_ENTRY STV_DEFAULT"
_ZN4vllm25paged_attention_v2_kernelI13__nv_bfloat16hLi128ELi32ELi128ELNS_18Fp8KVCacheDataTypeE1ELb0ELi512EEEvPfS3_PT_PKS4_PKT0_SA_ifPKiSC_iPKfiiiSE_SE_iiiii:
.text._ZN4vllm25paged_attention_v2_kernelI13__nv_bfloat16hLi128ELi32ELi128ELNS_18Fp8KVCacheDataTypeE1ELb0ELi512EEEvPfS3_PT_PKS4_PKT0_SA_ifPKiSC_iPKfiiiSE_SE_iiiii:
        /* <DEDUP_REMOVED lines=51> */
.L_x_8697:
[----:B------:R-:W-:Y:S05]  /*0330*/  BSYNC.RECONVERGENT B6 ;  /* 0x0000000000067941 */ /* 0x000fea0003800200 */
.L_x_8696:
        /* <DEDUP_REMOVED lines=17> */
.L_x_8734:
        /* <DEDUP_REMOVED lines=40> */
.L_x_8703:
        /* <DEDUP_REMOVED lines=11> */
.L_x_8702:
[----:B------:R-:W-:Y:S05]  /*0780*/  BSYNC.RECONVERGENT B1 ;  /* 0x0000000000017941 */ /* 0x000fea0003800200 */
.L_x_8701:
        /* <DEDUP_REMOVED lines=13> */
.L_x_8706:
        /* <DEDUP_REMOVED lines=100> */
.L_x_8705:
[----:B------:R-:W-:Y:S05]  /*0ea0*/  BSYNC.RECONVERGENT B1 ;  /* 0x0000000000017941 */ /* 0x000fea0003800200 */
.L_x_8704:
        /* <DEDUP_REMOVED lines=55> */
.L_x_8708:
[----:B------:R-:W-:Y:S05]  /*1220*/  BSYNC.RECONVERGENT B1 ;  /* 0x0000000000017941 */ /* 0x000fea0003800200 */
.L_x_8707:
        /* <DEDUP_REMOVED lines=26> */
.L_x_8700:
[----:B------:R-:W-:Y:S05]  /*13d0*/  BSYNC.RECONVERGENT B0 ;  /* 0x0000000000007941 */ /* 0x000fea0003800200 */
.L_x_8699:
        /* <DEDUP_REMOVED lines=40> */
.L_x_8713:
[----:B------:R-:W1:Y:S01]  /*1660*/  LDS R13, [R4] ;  /* 0x00000000040d7984 */ /* 0x000e620000000800 */
[----:B------:R-:W-:-:S04]  /*1670*/  IADD3 R11, PT, PT, R11, 0x1, RZ ;  /* 0x000000010b0b7810 */ /* 0x000fc80007ffe0ff */
[----:B------:R-:W-:Y:S01]  /*1680*/  ISETP.NE.AND P0, PT, R11, RZ, PT ;  /* 0x000000ff0b00720c */ /* 0x000fe20003f05270 */
[----:B-1----:R-:W-:-:S05]  /*1690*/  FMUL.FTZ R13, R13, R2 ;  /* 0x000000020d0d7220 */ /* 0x002fca0000410000 */
[----:B------:R1:W-:Y:S02]  /*16a0*/  STS [R4], R13 ;  /* 0x0000000d04007388 */ /* 0x0003e40000000800 */
[----:B-1----:R-:W-:-:S05]  /*16b0*/  VIADD R4, R4, 0x200 ;  /* 0x0000020004047836 */ /* 0x002fca0000000000 */
[----:B------:R-:W-:Y:S05]  /*16c0*/  @P0 BRA `(.L_x_8713) ;  /* 0xfffffffc00e40947 */ /* 0x000fea000383ffff */
.L_x_8712:
[----:B------:R-:W-:Y:S05]  /*16d0*/  BSYNC.RECONVERGENT B1 ;  /* 0x0000000000017941 */ /* 0x000fea0003800200 */
.L_x_8711:
        /* <DEDUP_REMOVED lines=13> */
.L_x_8716:
        /* <DEDUP_REMOVED lines=52> */
.L_x_8715:
[----:B------:R-:W-:Y:S05]  /*1af0*/  BSYNC.RECONVERGENT B1 ;  /* 0x0000000000017941 */ /* 0x000fea0003800200 */
.L_x_8714:
        /* <DEDUP_REMOVED lines=31> */
.L_x_8718:
[----:B------:R-:W-:Y:S05]  /*1cf0*/  BSYNC.RECONVERGENT B1 ;  /* 0x0000000000017941 */ /* 0x000fea0003800200 */
.L_x_8717:
        /* <DEDUP_REMOVED lines=14> */
.L_x_8710:
[----:B------:R-:W-:Y:S05]  /*1de0*/  BSYNC.RECONVERGENT B0 ;  /* 0x0000000000007941 */ /* 0x000fea0003800200 */
.L_x_8709:
        /* <DEDUP_REMOVED lines=27> */
.L_x_8720:
[----:B------:R-:W-:Y:S05]  /*1fa0*/  BSYNC.RECONVERGENT B0 ;  /* 0x0000000000007941 */ /* 0x000fea0003800200 */
.L_x_8719:
        /* <DEDUP_REMOVED lines=38> */
.L_x_8722:
[----:B------:R-:W-:Y:S05]  /*2210*/  BSYNC.RECONVERGENT B0 ;  /* 0x0000000000007941 */ /* 0x000fea0003800200 */
.L_x_8721:
        /* <DEDUP_REMOVED lines=36> */
.L_x_8724:
[----:B------:R-:W-:Y:S05]  /*2460*/  BSYNC.RECONVERGENT B0 ;  /* 0x0000000000007941 */ /* 0x000fea0003800200 */
.L_x_8723:
        /* <DEDUP_REMOVED lines=20> */
.L_x_8726:
[----:B------:R-:W-:Y:S05]  /*25b0*/  BSYNC.RECONVERGENT B0 ;  /* 0x0000000000007941 */ /* 0x000fea0003800200 */
.L_x_8725:
        /* <DEDUP_REMOVED lines=35> */
.L_x_8728:
[----:B------:R-:W-:Y:S05]  /*27f0*/  BSYNC.RECONVERGENT B0 ;  /* 0x0000000000007941 */ /* 0x000fea0003800200 */
.L_x_8727:
        /* <DEDUP_REMOVED lines=47> */
.L_x_8698:
[----:B------:R-:W-:Y:S01]  /*2af0*/  MOV R12, 0x10 ;  /* 0x00000010000c7802 */ /* 0x000fe20000000f00 */
[----:B------:R-:W-:Y:S01]  /*2b00*/  HFMA2 R11, -RZ, RZ, 0, 1.847743988037109375e-06 ;  /* 0x0000001fff0b7431 */ /* 0x000fe200000001ff */
[----:B------:R-:W-:-:S07]  /*2b10*/  MOV R15, 0xffffffff ;  /* 0xffffffff000f7802 */ /* 0x000fce0000000f00 */
[----:B------:R-:W-:Y:S05]  /*2b20*/  WARPSYNC.COLLECTIVE R15, `(.L_x_8729) ;  /* 0x000000000f087348 */ /* 0x000fea0003c00000 */
[----:B------:R0:W1:Y:S02]  /*2b30*/  SHFL.BFLY P6, R14, R13, R12, R11 ;  /* 0x0c00000c0d0e7389 */ /* 0x00006400000c000b */
[----:B01----:R-:W-:Y:S05]  /*2b40*/  ENDCOLLECTIVE ;  /* 0x000000000000791b */ /* 0x003fea0003800000 */
.L_x_8729:
[----:B------:R-:W-:Y:S01]  /*2b50*/  HFMA2 R12, -RZ, RZ, 0, 4.76837158203125e-07 ;  /* 0x00000008ff0c7431 */ /* 0x000fe200000001ff */
[----:B------:R-:W-:-:S04]  /*2b60*/  FMNMX.FTZ R0, R14, -3.40282346638528859812e+38, !PT ;  /* 0xff7fffff0e007809 */ /* 0x000fc80007810000 */
[----:B------:R-:W-:-:S07]  /*2b70*/  MOV R13, R0 ;  /* 0x00000000000d7202 */ /* 0x000fce0000000f00 */
[----:B------:R-:W-:Y:S05]  /*2b80*/  WARPSYNC.COLLECTIVE R15, `(.L_x_8730) ;  /* 0x000000000f087348 */ /* 0x000fea0003c00000 */
[----:B------:R0:W1:Y:S02]  /*2b90*/  SHFL.BFLY P6, R14, R13, R12, R11 ;  /* 0x0c00000c0d0e7389 */ /* 0x00006400000c000b */
[----:B01----:R-:W-:Y:S05]  /*2ba0*/  ENDCOLLECTIVE ;  /* 0x000000000000791b */ /* 0x003fea0003800000 */
.L_x_8730:
[----:B------:R-:W-:Y:S02]  /*2bb0*/  MOV R12, 0x4 ;  /* 0x00000004000c7802 */ /* 0x000fe40000000f00 */
[----:B------:R-:W-:-:S05]  /*2bc0*/  FMNMX.FTZ R2, R0, R14, !PT ;  /* 0x0000000e00027209 */ /* 0x000fca0007810000 */
[----:B------:R-:W-:-:S07]  /*2bd0*/  IMAD.MOV.U32 R13, RZ, RZ, R2 ;  /* 0x000000ffff0d7224 */ /* 0x000fce00078e0002 */
[----:B------:R-:W-:Y:S05]  /*2be0*/  WARPSYNC.COLLECTIVE R15, `(.L_x_8731) ;  /* 0x000000000f087348 */ /* 0x000fea0003c00000 */
[----:B------:R0:W1:Y:S02]  /*2bf0*/  SHFL.BFLY P6, R14, R13, R12, R11 ;  /* 0x0c00000c0d0e7389 */ /* 0x00006400000c000b */
[----:B01----:R-:W-:Y:S05]  /*2c00*/  ENDCOLLECTIVE ;  /* 0x000000000000791b */ /* 0x003fea0003800000 */
.L_x_8731:
[----:B------:R-:W-:Y:S01]  /*2c10*/  HFMA2 R12, -RZ, RZ, 0, 1.1920928955078125e-07 ;  /* 0x00000002ff0c7431 */ /* 0x000fe200000001ff */
[----:B------:R-:W-:-:S04]  /*2c20*/  FMNMX.FTZ R3, R2, R14, !PT ;  /* 0x0000000e02037209 */ /* 0x000fc80007810000 */
[----:B------:R-:W-:-:S07]  /*2c30*/  MOV R13, R3 ;  /* 0x00000003000d7202 */ /* 0x000fce0000000f00 */
[----:B------:R-:W-:Y:S05]  /*2c40*/  WARPSYNC.COLLECTIVE R15, `(.L_x_8732) ;  /* 0x000000000f087348 */ /* 0x000fea0003c00000 */
[----:B------:R0:W1:Y:S02]  /*2c50*/  SHFL.BFLY P6, R14, R13, R12, R11 ;  /* 0x0c00000c0d0e7389 */ /* 0x00006400000c000b */
[----:B01----:R-:W-:Y:S05]  /*2c60*/  ENDCOLLECTIVE ;  /* 0x000000000000791b */ /* 0x003fea0003800000 */
.L_x_8732:
[----:B------:R-:W-:Y:S01]  /*2c70*/  HFMA2 R12, -RZ, RZ, 0, 5.9604644775390625e-08 ;  /* 0x00000001ff0c7431 */ /* 0x000fe200000001ff */
[----:B------:R-:W-:-:S04]  /*2c80*/  FMNMX.FTZ R4, R3, R14, !PT ;  /* 0x0000000e03047209 */ /* 0x000fc80007810000 */
[----:B------:R-:W-:-:S07]  /*2c90*/  MOV R13, R4 ;  /* 0x00000004000d7202 */ /* 0x000fce0000000f00 */
[----:B------:R-:W-:Y:S05]  /*2ca0*/  WARPSYNC.COLLECTIVE R15, `(.L_x_8733) ;  /* 0x000000000f087348 */ /* 0x000fea0003c00000 */
[----:B------:R0:W1:Y:S02]  /*2cb0*/  SHFL.BFLY P6, R14, R13, R12, R11 ;  /* 0x0c00000c0d0e7389 */ /* 0x00006400000c000b */
[----:B01----:R-:W-:Y:S05]  /*2cc0*/  ENDCOLLECTIVE ;  /* 0x000000000000791b */ /* 0x003fea0003800000 */
.L_x_8733:
[----:B------:R-:W-:Y:S05]  /*2cd0*/  BRA `(.L_x_8734) ;  /* 0xffffffd400dc7947 */ /* 0x000fea000383ffff */
.L_x_8735:
        /* <DEDUP_REMOVED lines=10> */
.L_x_27321:


//--------------------- .text._ZN4vllm25paged_attention_v2_kernelI13__nv_bfloat16hLi120ELi32ELi128ELNS_18Fp8KVCacheDataTypeE1ELb0ELi512EEEvPfS3_PT_PKS4_PKT0_SA_ifPKiSC_iPKfiiiSE_SE_iiiii --------------------------
	.section	.text._ZN4vllm25paged_attention_v2_kernelI13__nv_bfloat16hLi120ELi32ELi128ELNS_18Fp8KVCacheDataTypeE1ELb0ELi512EEEvPfS3_PT_PKS4_PKT0_SA_ifPKiSC_iPKfiiiSE_SE_iiiii,"ax",@progbits
	.align	128
        .global         _ZN4vllm25paged_attention_v2_kernelI13__nv_bfloat16hLi120ELi32ELi128ELNS_18Fp8KVCacheDataTypeE1ELb0ELi512EEEvPfS3_PT_PKS4_PKT0_SA_ifPKiSC_iPKfiiiSE_SE_iiiii
        .type           _ZN4vllm25paged_attention_v2_kernelI13__nv_bfloat16hLi120ELi32ELi128ELNS_18Fp8KVCacheDataTypeE1ELb0ELi512EEEvPfS3_PT_PKS4_PKT0_SA_ifPKiSC_iPKfiiiSE_SE_iiiii,@function
        .size           _ZN4vllm25paged_attention_v2_kernelI13__nv_bfloat16hLi120ELi32ELi128ELNS_18Fp8KVCacheDataTypeE1ELb0ELi512EEEvPfS3_PT_PKS4_PKT0_SA_ifPKiSC_iPKfiiiSE_SE_iiiii,(.L_x_27322 - _ZN4vllm25paged_attention_v2_kernelI13__nv_bfloat16hLi120ELi32ELi128ELNS_18Fp8KVCacheDataTypeE1ELb0ELi512EEEvPfS3_PT_PKS4_PKT0_SA_ifPKiSC_iPKfiiiSE_SE_iiiii)
        .other          _ZN4vllm25paged_attention_v2_kernelI13__nv_bfloat16hLi120ELi32ELi128ELNS_18Fp8KVCacheDataTypeE1ELb0ELi512EEEvPfS3_PT_PKS4_PKT0_SA_ifPKiSC_iPKfiiiSE_SE_iiiii,@"STO_CUDA_ENTRY STV_DEFAULT"
_ZN4vllm25paged_attention_v2_kernelI13__nv_bfloat16hLi120ELi32ELi128ELNS_18Fp8KVCacheDataTypeE1ELb0ELi512EEEvPfS3_PT_PKS4_PKT0_SA_ifPKiSC_iPKfiiiSE_SE_iiiii:
.text._ZN4vllm25paged_attention_v2_kernelI13__nv_bfloat16hLi120ELi32ELi128ELNS_18Fp8KVCacheDataTypeE1ELb0ELi512EEEvPfS3_PT_PKS4_PKT0_SA_ifPKiSC_iPKfiiiSE_SE_iiiii:
        /* <DEDUP_REMOVED lines=51> */
.L_x_8737:
[----:B------:R-:W-:Y:S05]  /*0330*/  BSYNC.RECONVERGENT B6 ;  /* 0x0000000000067941 */ /* 0x000fea0003800200 */
.L_x_8736:
        /* <DEDUP_REMOVED lines=17> */
.L_x_8774:
        /* <DEDUP_REMOVED lines=40> */
.L_x_8743:
        /* <DEDUP_REMOVED lines=11> */
.L_x_8742:
[----:B------:R-:W-:Y:S05]  /*0780*/  BSYNC.RECONVERGENT B1 ;  /* 0x0000000000017941 */ /* 0x000fea0003800200 */
.L_x_8741:
        /* <DEDUP_REMOVED lines=13> */
.L_x_8746:
        /* <DEDUP_REMOVED lines=100> */
.L_x_8745:
[----:B------:R-:W-:Y:S05]  /*0ea0*/  BSYNC.RECONVERGENT B1 ;  /* 0x0000000000017941 */ /* 0x000fea0003800200 */
.L_x_8744:
        /* <DEDUP_REMOVED lines=55> */
.L_x_8748:
[----:B------:R-:W-:Y:S05]  /*1220*/  BSYNC.RECONVERGENT B1 ;  /* 0x0000000000017941 */ /* 0x000fea0003800200 */
.L_x_8747:
        /* <DEDUP_REMOVED lines=26> */
.L_x_8740:
[----:B------:R-:W-:Y:S05]  /*13d0*/  BSYNC.RECONVERGENT B0 ;  /* 0x0000000000007941 */ /* 0x000fea0003800200 */
.L_x_8739:
        /* <DEDUP_REMOVED lines=40> */
.L_x_8753:
[----:B------:R-:W1:Y:S01]  /*1660*/  LDS R13, [R4] ;  /* 0x00000000040d7984 */ /* 0x000e620000000800 */
[----:B------:R-:W-:-:S05]  /*1670*/  VIADD R11, R11, 0x1 ;  /* 0x000000010b0b7836 */ /* 0x000fca0000000000 */
[----:B------:R-:W-:Y:S01]  /*1680*/  ISETP.NE.AND P0, PT, R11, RZ, PT ;  /* 0x000000ff0b00720c */ /* 0x000fe20003f05270 */
[----:B-1----:R-:W-:-:S05]  /*1690*/  FMUL.FTZ R13, R13, R2 ;  /* 0x000000020d0d7220 */ /* 0x002fca0000410000 */
[----:B------:R1:W-:Y:S02]  /*16a0*/  STS [R4], R13 ;  /* 0x0000000d04007388 */ /* 0x0003e40000000800 */
[----:B-1----:R-:W-:-:S05]  /*16b0*/  IADD3 R4, PT, PT, R4, 0x200, RZ ;  /* 0x0000020004047810 */ /* 0x002fca0007ffe0ff */
[----:B------:R-:W-:Y:S05]  /*16c0*/  @P0 BRA `(.L_x_8753) ;  /* 0xfffffffc00e40947 */ /* 0x000fea000383ffff */
.L_x_8752:
[----:B------:R-:W-:Y:S05]  /*16d0*/  BSYNC.RECONVERGENT B1 ;  /* 0x0000000000017941 */ /* 0x000fea0003800200 */
.L_x_8751:
        /* <DEDUP_REMOVED lines=13> */
.L_x_8756:
        /* <DEDUP_REMOVED lines=52> */
.L_x_8755:
[----:B------:R-:W-:Y:S05]  /*1af0*/  BSYNC.RECONVERGENT B1 ;  /* 0x0000000000017941 */ /* 0x000fea0003800200 */
.L_x_8754:
        /* <DEDUP_REMOVED lines=31> */
.L_x_8758:
[----:B------:R-:W-:Y:S05]  /*1cf0*/  BSYNC.RECONVERGENT B1 ;  /* 0x0000000000017941 */ /* 0x000fea0003800200 */
.L_x_8757:
        /* <DEDUP_REMOVED lines=14> */
.L_x_8750:
[----:B------:R-:W-:Y:S05]  /*1de0*/  BSYNC.RECONVERGENT B0 ;  /* 0x0000000000007941 */ /* 0x000fea0003800200 */
.L_x_8749:
        /* <DEDUP_REMOVED lines=32> */
.L_x_8760:
[----:B------:R-:W-:Y:S05]  /*1ff0*/  BSYNC.RECONVERGENT B0 ;  /* 0x0000000000007941 */ /* 0x000fea0003800200 */
.L_x_8759:
        /* <DEDUP_REMOVED lines=35> */
.L_x_8762:
[----:B------:R-:W-:Y:S05]  /*2230*/  BSYNC.RECONVERGENT B0 ;  /* 0x0000000000007941 */ /* 0x000fea0003800200 */
.L_x_8761:
        /* <DEDUP_REMOVED lines=33> */
.L_x_8764:
[----:B------:R-:W-:Y:S05]  /*2450*/  BSYNC.RECONVERGENT B0 ;  /* 0x0000000000007941 */ /* 0x000fea0003800200 */
.L_x_8763:
        /* <DEDUP_REMOVED lines=18> */
.L_x_8766:
[----:B------:R-:W-:Y:S05]  /*2580*/  BSYNC.RECONVERGENT B0 ;  /* 0x0000000000007941 */ /* 0x000fea0003800200 */
.L_x_8765:
        /* <DEDUP_REMOVED lines=33> */
.L_x_8768:
[----:B------:R-:W-:Y:S05]  /*27a0*/  BSYNC.RECONVERGENT B0 ;  /* 0x0000000000007941 */ /* 0x000fea0003800200 */
.L_x_8767:
        /* <DEDUP_REMOVED lines=45> */
.L_x_8738:
[----:B------:R-:W-:Y:S01]  /*2a80*/  MOV R12, 0x10 ;  /* 0x00000010000c7802 */ /* 0x000fe20000000f00 */
[----:B------:R-:W-:Y:S01]  /*2a90*/  HFMA2 R11, -RZ, RZ, 0, 1.847743988037109375e-06 ;  /* 0x0000001fff0b7431 */ /* 0x000fe200000001ff */
[----:B------:R-:W-:-:S07]  /*2aa0*/  MOV R15, 0xffffffff ;  /* 0xffffffff000f7802 */ /* 0x000fce0000000f00 */
[----:B------:R-:W-:Y:S05]  /*2ab0*/  WARPSYNC.COLLECTIVE R15, `(.L_x_8769) ;  /* 0x000000000f087348 */ /* 0x000fea0003c00000 */
[----:B------:R0:W1:Y:S02]  /*2ac0*/  SHFL.BFLY P6, R14, R13, R12, R11 ;  /* 0x0c00000c0d0e7389 */ /* 0x00006400000c000b */
[----:B01----:R-:W-:Y:S05]  /*2ad0*/  ENDCOLLECTIVE ;  /* 0x000000000000791b */ /* 0x003fea0003800000 */
.L_x_8769:
[----:B------:R-:W-:Y:S01]  /*2ae0*/  HFMA2 R12, -RZ, RZ, 0, 4.76837158203125e-07 ;  /* 0x00000008ff0c7431 */ /* 0x000fe200000001ff */
[----:B------:R-:W-:-:S04]  /*2af0*/  FMNMX.FTZ R0, R14, -3.40282346638528859812e+38, !PT ;  /* 0xff7fffff0e007809 */ /* 0x000fc80007810000 */
[----:B------:R-:W-:-:S07]  /*2b00*/  MOV R13, R0 ;  /* 0x00000000000d7202 */ /* 0x000fce0000000f00 */
[----:B------:R-:W-:Y:S05]  /*2b10*/  WARPSYNC.COLLECTIVE R15, `(.L_x_8770) ;  /* 0x000000000f087348 */ /* 0x000fea0003c00000 */
[----:B------:R0:W1:Y:S02]  /*2b20*/  SHFL.BFLY P6, R14, R13, R12, R11 ;  /* 0x0c00000c0d0e7389 */ /* 0x00006400000c000b */
[----:B01----:R-:W-:Y:S05]  /*2b30*/  ENDCOLLECTIVE ;  /* 0x000000000000791b */ /* 0x003fea0003800000 */
.L_x_8770:
[----:B------:R-:W-:Y:S02]  /*2b40*/  MOV R12, 0x4 ;  /* 0x00000004000c7802 */ /* 0x000fe40000000f00 */
[----:B------:R-:W-:-:S05]  /*2b50*/  FMNMX.FTZ R2, R0, R14, !PT ;  /* 0x0000000e00027209 */ /* 0x000fca0007810000 */
[----:B------:R-:W-:-:S07]  /*2b60*/  IMAD.MOV.U32 R13, RZ, RZ, R2 ;  /* 0x000000ffff0d7224 */ /* 0x000fce00078e0002 */
[----:B------:R-:W-:Y:S05]  /*2b70*/  WARPSYNC.COLLECTIVE R15, `(.L_x_8771) ;  /* 0x000000000f087348 */ /* 0x000fea0003c00000 */
[----:B------:R0:W1:Y:S02]  /*2b80*/  SHFL.BFLY P6, R14, R13, R12, R11 ;  /* 0x0c00000c0d0e7389 */ /* 0x00006400000c000b */
[----:B01----:R-:W-:Y:S05]  /*2b90*/  ENDCOLLECTIVE ;  /* 0x000000000000791b */ /* 0x003fea0003800000 */
.L_x_8771:
[----:B------:R-:W-:Y:S01]  /*2ba0*/  HFMA2 R12, -RZ, RZ, 0, 1.1920928955078125e-07 ;  /* 0x00000002ff0c7431 */ /* 0x000fe200000001ff */
[----:B------:R-:W-:-:S04]  /*2bb0*/  FMNMX.FTZ R3, R2, R14, !PT ;  /* 0x0000000e02037209 */ /* 0x000fc80007810000 */
[----:B------:R-:W-:-:S07]  /*2bc0*/  MOV R13, R3 ;  /* 0x00000003000d7202 */ /* 0x000fce0000000f00 */
[----:B------:R-:W-:Y:S05]  /*2bd0*/  WARPSYNC.COLLECTIVE R15, `(.L_x_8772) ;  /* 0x000000000f087348 */ /* 0x000fea0003c00000 */
[----:B------:R0:W1:Y:S02]  /*2be0*/  SHFL.BFLY P6, R14, R13, R12, R11 ;  /* 0x0c00000c0d0e7389 */ /* 0x00006400000c000b */
[----:B01----:R-:W-:Y:S05]  /*2bf0*/  ENDCOLLECTIVE ;  /* 0x000000000000791b */ /* 0x003fea0003800000 */
.L_x_8772:
[----:B------:R-:W-:Y:S01]  /*2c00*/  HFMA2 R12, -RZ, RZ, 0, 5.9604644775390625e-08 ;  /* 0x00000001ff0c7431 */ /* 0x000fe200000001ff */
[----:B------:R-:W-:-:S04]  /*2c10*/  FMNMX.FTZ R4, R3, R14, !PT ;  /* 0x0000000e03047209 */ /* 0x000fc80007810000 */
[----:B------:R-:W-:-:S07]  /*2c20*/  MOV R13, R4 ;  /* 0x00000004000d7202 */ /* 0x000fce0000000f00 */
[----:B------:R-:W-:Y:S05]  /*2c30*/  WARPSYNC.COLLECTIVE R15, `(.L_x_8773) ;  /* 0x000000000f087348 */ /* 0x000fea0003c00000 */
[----:B------:R0:W1:Y:S02]  /*2c40*/  SHFL.BFLY P6, R14, R13, R12, R11 ;  /* 0x0c00000c0d0e7389 */ /* 0x00006400000c000b */
[----:B01----:R-:W-:Y:S05]  /*2c50*/  ENDCOLLECTIVE ;  /* 0x000000000000791b */ /* 0x003fea0003800000 */
.L_x_8773:
[----:B------:R-:W-:Y:S05]  /*2c60*/  BRA `(.L_x_8774) ;  /* 0xffffffd400f87947 */ /* 0x000fea000383ffff */
.L_x_8775:
        /* <DEDUP_REMOVED lines=9> */
.L_x_27322:


//--------------------- .text._ZN4vllm25paged_attention_v2_kernelI13__nv_bfloat16hLi112ELi32ELi128ELNS_18Fp8KVCacheDataTypeE1ELb0ELi512EEEvPfS3_PT_PKS4_PKT0_SA_ifPKiSC_iPKfiiiSE_SE_iiiii --------------------------
	.section	.text._ZN4vllm25paged_attention_v2_kernelI13__nv_bfloat16hLi112ELi32ELi128ELNS_18Fp8KVCacheDataTypeE1ELb0ELi512EEEvPfS3_PT_PKS4_PKT0_SA_ifPKiSC_iPKfiiiSE_SE_iiiii,"ax",@progbits
	.align	128
        .global         _ZN4vllm25paged_attention_v2_kernelI13__nv_bfloat16hLi112ELi32ELi128ELNS_18Fp8KVCacheDataTypeE1ELb0ELi512EEEvPfS3_PT_PKS4_PKT0_SA_ifPKiSC_iPKfiiiSE_SE_iiiii
        .type           _ZN4vllm25paged_attention_v2_kernelI13__nv_bfloat16hLi112ELi32ELi128ELNS_18Fp8KVCacheDataTypeE1ELb0ELi512EEEvPfS3_PT_PKS4_PKT0_SA_ifPKiSC_iPKfiiiSE_SE_iiiii,@function
        .size           _ZN4vllm25paged_attention_v2_kernelI13__nv_bfloat16hLi112ELi32ELi128ELNS_18Fp8KVCacheDataTypeE1ELb0ELi512EEEvPfS3_PT_PKS4_PKT0_SA_ifPKiSC_iPKfiiiSE_SE_iiiii,(.L_x_27323 - _ZN4vllm25paged_attention_v2_kernelI13__nv_bfloat16hLi112ELi32ELi128ELNS_18Fp8KVCacheDataTypeE1ELb0ELi512EEEvPfS3_PT_PKS4_PKT0_SA_ifPKiSC_iPKfiiiSE_SE_iiiii)
        .other          _ZN4vllm25paged_attention_v2_kernelI13__nv_bfloat16hLi112ELi32ELi128ELNS_18Fp8KVCacheDataTypeE1ELb0ELi512EEEvPfS3_PT_PKS4_PKT0_SA_ifPKiSC_iPKfiiiSE_SE_iiiii,@"STO_CUDA_ENTRY STV_DEFAULT"
_ZN4vllm25paged_attention_v2_kernelI13__nv_bfloat16hLi112ELi32ELi128ELNS_18Fp8KVCacheDataTypeE1ELb0ELi512EEEvPfS3_PT_PKS4_PKT0_SA_ifPKiSC_iPKfiiiSE_SE_iiiii:
.text._ZN4vllm25paged_attention_v2_kernelI13__nv_bfloat16hLi112ELi32ELi128ELNS_18Fp8KVCacheDataTypeE1ELb0ELi512EEEvPfS3_PT_PKS4_PKT0_SA_ifPKiSC_iPKfiiiSE_SE_iiiii:
        /* <DEDUP_REMOVED lines=51> */
.L_x_8777:
[----:B------:R-:W-:Y:S05]  /*0330*/  BSYNC.RECONVERGENT B6 ;  /* 0x0000000000067941 */ /* 0x000fea0003800200 */
.L_x_8776:
        /* <DEDUP_REMOVED lines=17> */
.L_x_8814:
        /* <DEDUP_REMOVED lines=40> */
.L_x_8783:
        /* <DEDUP_REMOVED lines=11> */
.L_x_8782:
[----:B------:R-:W-:Y:S05]  /*0780*/  BSYNC.RECONVERGENT B1 ;  /* 0x0000000000017941 */ /* 0x000fea0003800200 */
.L_x_8781:
        /* <DEDUP_REMOVED lines=13> */
.L_x_8786:
        /* <DEDUP_REMOVED lines=100> */
.L_x_8785:
[----:B------:R-:W-:Y:S05]  /*0ea0*/  BSYNC.RECONVERGENT B1 ;  /* 0x0000000000017941 */ /* 0x000fea0003800200 */
.L_x_8784:
        /* <DEDUP_REMOVED lines=55> */
.L_x_8788:
[----:B------:R-:W-:Y:S05]  /*1220*/  BSYNC.RECONVERGENT B1 ;  /* 0x0000000000017941 */ /* 0x000fea0003800200 */
.L_x_8787:
        /* <DEDUP_REMOVED lines=26> */
.L_x_8780:
[----:B------:R-:W-:Y:S05]  /*13d0*/  BSYNC.RECONVERGENT B0 ;  /* 0x0000000000007941 */ /* 0x000fea0003800200 */
.L_x_8779:
        /* <DEDUP_REMOVED lines=40> */
.L_x_8793:
[----:B------:R-:W1:Y:S01]  /*1660*/  LDS R13, [R4] ;  /* 0x00000000040d7984 */ /* 0x000e620000000800 */
[----:B------:R-:W-:-:S04]  /*1670*/  IADD3 R11, PT, PT, R11, 0x1, RZ ;  /* 0x000000010b0b7810 */ /* 0x000fc80007ffe0ff */
[----:B------:R-:W-:Y:S01]  /*1680*/  ISETP.NE.AND P0, PT, R11, RZ, PT ;  /* 0x000000ff0b00720c */ /* 0x000fe20003f05270 */
[----:B-1----:R-:W-:-:S05]  /*1690*/  FMUL.FTZ R13, R13, R2 ;  /* 0x000000020d0d7220 */ /* 0x002fca0000410000 */
[----:B------:R1:W-:Y:S02]  /*16a0*/  STS [R4], R13 ;  /* 0x0000000d04007388 */ /* 0x0003e40000000800 */
[----:B-1----:R-:W-:-:S05]  /*16b0*/  VIADD R4, R4, 0x200 ;  /* 0x0000020004047836 */ /* 0x002fca0000000000 */
[----:B------:R-:W-:Y:S05]  /*16c0*/  @P0 BRA `(.L_x_8793) ;  /* 0xfffffffc00e40947 */ /* 0x000fea000383ffff */
.L_x_8792:
[----:B------:R-:W-:Y:S05]  /*16d0*/  BSYNC.RECONVERGENT B1 ;  /* 0x0000000000017941 */ /* 0x000fea0003800200 */
.L_x_8791:
        /* <DEDUP_REMOVED lines=13> */
.L_x_8796:
        /* <DEDUP_REMOVED lines=52> */
.L_x_8795:
[----:B------:R-:W-:Y:S05]  /*1af0*/  BSYNC.RECONVERGENT B1 ;  /* 0x0000000000017941 */ /* 0x000fea0003800200 */
.L_x_8794:
        /* <DEDUP_REMOVED lines=31> */
.L_x_8798:
[----:B------:R-:W-:Y:S05]  /*1cf0*/  BSYNC.RECONVERGENT B1 ;  /* 0x0000000000017941 */ /* 0x000fea0003800200 */
.L_x_8797:
        /* <DEDUP_REMOVED lines=14> */
.L_x_8790:
[----:B------:R-:W-:Y:S05]  /*1de0*/  BSYNC.RECONVERGENT B0 ;  /* 0x0000000000007941 */ /* 0x000fea0003800200 */
.L_x_8789:
        /* <DEDUP_REMOVED lines=32> */
.L_x_8800:
[----:B------:R-:W-:Y:S05]  /*1ff0*/  BSYNC.RECONVERGENT B0 ;  /* 0x0000000000007941 */ /* 0x000fea0003800200 */
.L_x_8799:
        /* <DEDUP_REMOVED lines=34> */
.L_x_8802:
[----:B------:R-:W-:Y:S05]  /*2220*/  BSYNC.RECONVERGENT B0 ;  /* 0x0000000000007941 */ /* 0x000fea0003800200 */
.L_x_8801:
        /* <DEDUP_REMOVED lines=31> */
.L_x_8804:
[----:B------:R-:W-:Y:S05]  /*2420*/  BSYNC.RECONVERGENT B0 ;  /* 0x0000000000007941 */ /* 0x000fea0003800200 */
.L_x_8803:
        /* <DEDUP_REMOVED lines=17> */
.L_x_8806:
[----:B------:R-:W-:Y:S05]  /*2540*/  BSYNC.RECONVERGENT B0 ;  /* 0x0000000000007941 */ /* 0x000fea0003800200 */
.L_x_8805:
        /* <DEDUP_REMOVED lines=31> */
.L_x_8808:
[----:B------:R-:W-:Y:S05]  /*2740*/  BSYNC.RECONVERGENT B0 ;  /* 0x0000000000007941 */ /* 0x000fea0003800200 */
.L_x_8807:
        /* <DEDUP_REMOVED lines=43> */
.L_x_8778:
[----:B------:R-:W-:Y:S01]  /*2a00*/  HFMA2 R12, -RZ, RZ, 0, 9.5367431640625e-07 ;  /* 0x00000010ff0c7431 */ /* 0x000fe200000001ff */
[----:B------:R-:W-:Y:S02]  /*2a10*/  MOV R11, 0x1f ;  /* 0x0000001f000b7802 */ /* 0x000fe40000000f00 */
[----:B------:R-:W-:-:S07]  /*2a20*/  MOV R15, 0xffffffff ;  /* 0xffffffff000f7802 */ /* 0x000fce0000000f00 */
[----:B------:R-:W-:Y:S05]  /*2a30*/  WARPSYNC.COLLECTIVE R15, `(.L_x_8809) ;  /* 0x000000000f087348 */ /* 0x000fea0003c00000 */
[----:B------:R0:W1:Y:S02]  /*2a40*/  SHFL.BFLY P6, R14, R13, R12, R11 ;  /* 0x0c00000c0d0e7389 */ /* 0x00006400000c000b */
[----:B01----:R-:W-:Y:S05]  /*2a50*/  ENDCOLLECTIVE ;  /* 0x000000000000791b */ /* 0x003fea0003800000 */
.L_x_8809:
[----:B------:R-:W-:Y:S01]  /*2a60*/  HFMA2 R12, -RZ, RZ, 0, 4.76837158203125e-07 ;  /* 0x00000008ff0c7431 */ /* 0x000fe200000001ff */
[----:B------:R-:W-:-:S04]  /*2a70*/  FMNMX.FTZ R0, R14, -3.40282346638528859812e+38, !PT ;  /* 0xff7fffff0e007809 */ /* 0x000fc80007810000 */
[----:B------:R-:W-:-:S07]  /*2a80*/  MOV R13, R0 ;  /* 0x00000000000d7202 */ /* 0x000fce0000000f00 */
[----:B------:R-:W-:Y:S05]  /*2a90*/  WARPSYNC.COLLECTIVE R15, `(.L_x_8810) ;  /* 0x000000000f087348 */ /* 0x000fea0003c00000 */
[----:B------:R0:W1:Y:S02]  /*2aa0*/  SHFL.BFLY P6, R14, R13, R12, R11 ;  /* 0x0c00000c0d0e7389 */ /* 0x00006400000c000b */
[----:B01----:R-:W-:Y:S05]  /*2ab0*/  ENDCOLLECTIVE ;  /* 0x000000000000791b */ /* 0x003fea0003800000 */
.L_x_8810:
[----:B------:R-:W-:Y:S02]  /*2ac0*/  MOV R12, 0x4 ;  /* 0x00000004000c7802 */ /* 0x000fe40000000f00 */
[----:B------:R-:W-:-:S05]  /*2ad0*/  FMNMX.FTZ R2, R0, R14, !PT ;  /* 0x0000000e00027209 */ /* 0x000fca0007810000 */
[----:B------:R-:W-:-:S07]  /*2ae0*/  IMAD.MOV.U32 R13, RZ, RZ, R2 ;  /* 0x000000ffff0d7224 */ /* 0x000fce00078e0002 */
[----:B------:R-:W-:Y:S05]  /*2af0*/  WARPSYNC.COLLECTIVE R15, `(.L_x_8811) ;  /* 0x000000000f087348 */ /* 0x000fea0003c00000 */
[----:B------:R0:W1:Y:S02]  /*2b00*/  SHFL.BFLY P6, R14, R13, R12, R11 ;  /* 0x0c00000c0d0e7389 */ /* 0x00006400000c000b */
[----:B01----:R-:W-:Y:S05]  /*2b10*/  ENDCOLLECTIVE ;  /* 0x000000000000791b */ /* 0x003fea0003800000 */
.L_x_8811:
[----:B------:R-:W-:Y:S01]  /*2b20*/  HFMA2 R12, -RZ, RZ, 0, 1.1920928955078125e-07 ;  /* 0x00000002ff0c7431 */ /* 0x000fe200000001ff */
[----:B------:R-:W-:-:S04]  /*2b30*/  FMNMX.FTZ R3, R2, R14, !PT ;  /* 0x0000000e02037209 */ /* 0x000fc80007810000 */
[----:B------:R-:W-:-:S07]  /*2b40*/  MOV R13, R3 ;  /* 0x00000003000d7202 */ /* 0x000fce0000000f00 */
[----:B------:R-:W-:Y:S05]  /*2b50*/  WARPSYNC.COLLECTIVE R15, `(.L_x_8812) ;  /* 0x000000000f087348 */ /* 0x000fea0003c00000 */
[----:B------:R0:W1:Y:S02]  /*2b60*/  SHFL.BFLY P6, R14, R13, R12, R11 ;  /* 0x0c00000c0d0e7389 */ /* 0x00006400000c000b */
[----:B01----:R-:W-:Y:S05]  /*2b70*/  ENDCOLLECTIVE ;  /* 0x000000000000791b */ /* 0x003fea0003800000 */
.L_x_8812:
[----:B------:R-:W-:Y:S01]  /*2b80*/  HFMA2 R12, -RZ, RZ, 0, 5.9604644775390625e-08 ;  /* 0x00000001ff0c7431 */ /* 0x000fe200000001ff */
[----:B------:R-:W-:-:S04]  /*2b90*/  FMNMX.FTZ R4, R3, R14, !PT ;  /* 0x0000000e03047209 */ /* 0x000fc80007810000 */
[----:B------:R-:W-:-:S07]  /*2ba0*/  MOV R13, R4 ;  /* 0x00000004000d7202 */ /* 0x000fce0000000f00 */
[----:B------:R-:W-:Y:S05]  /*2bb0*/  WARPSYNC.COLLECTIVE R15, `(.L_x_8813) ;  /* 0x000000000f087348 */ /* 0x000fea0003c00000 */
[----:B------:R0:W1:Y:S02]  /*2bc0*/  SHFL.BFLY P6, R14, R13, R12, R11 ;  /* 0x0c00000c0d0e7389 */ /* 0x00006400000c000b */
[----:B01----:R-:W-:Y:S05]  /*2bd0*/  ENDCOLLECTIVE ;  /* 0x000000000000791b */ /* 0x003fea0003800000 */
.L_x_8813:
[----:B------:R-:W-:Y:S05]  /*2be0*/  BRA `(.L_x_8814) ;  /* 0xffffffd800187947 */ /* 0x000fea000383ffff */
.L_x_8815:
        /* <DEDUP_REMOVED lines=9> */
.L_x_27323:


//--------------------- .text._ZN4vllm25paged_attention_v2_kernelI13__nv_bfloat16hLi96ELi32ELi128ELNS_18Fp8KVCacheDataTypeE1ELb0ELi512EEEvPfS3_PT_PKS4_PKT0_SA_ifPKiSC_iPKfiiiSE_SE_iiiii --------------------------
	.section	.text._ZN4vllm25paged_attention_v2_kernelI13__nv_bfloat16hLi96ELi32ELi128ELNS_18Fp8KVCacheDataTypeE1ELb0ELi512EEEvPfS3_PT_PKS4_PKT0_SA_ifPKiSC_iPKfiiiSE_SE_iiiii,"ax",@progbits
	.align	128
        .global         _ZN4vllm25paged_attention_v2_kernelI13__nv_bfloat16hLi96ELi32ELi128ELNS_18Fp8KVCacheDataTypeE1ELb0ELi512EEEvPfS3_PT_PKS4_PKT0_SA_ifPKiSC_iPKfiiiSE_SE_iiiii
        .type           _ZN4vllm25paged_attention_v2_kernelI13__nv_bfloat16hLi96ELi32ELi128ELNS_18Fp8KVCacheDataTypeE1ELb0ELi512EEEvPfS3_PT_PKS4_PKT0_SA_ifPKiSC_iPKfiiiSE_SE_iiiii,@function
        .size           _ZN4vllm25paged_attention_v2_kernelI13__nv_bfloat16hLi96ELi32ELi128ELNS_18Fp8KVCacheDataTypeE1ELb0ELi512EEEvPfS3_PT_PKS4_PKT0_SA_ifPKiSC_iPKfiiiSE_SE_iiiii,(.L_x_27324 - _ZN4vllm25paged_attention_v2_kernelI13__nv_bfloat16hLi96ELi32ELi128ELNS_18Fp8KVCacheDataTypeE1ELb0ELi512EEEvPfS3_PT_PKS4_PKT0_SA_ifPKiSC_iPKfiiiSE_SE_iiiii)
        .other          _ZN4vllm25paged_attention_v2_kernelI13__nv_bfloat16hLi96ELi32ELi128ELNS_18Fp8KVCacheDataTypeE1ELb0ELi512EEEvPfS3_PT_PKS4_PKT0_SA_ifPKiSC_iPKfiiiSE_SE_iiiii,@"STO_CUDA_ENTRY STV_DEFAULT"
_ZN4vllm25paged_attention_v2_kernelI13__nv_bfloat16hLi96ELi32ELi128ELNS_18Fp8KVCacheDataTypeE1ELb0ELi512EEEvPfS3_PT_PKS4_PKT0_SA_ifPKiSC_iPKfiiiSE_SE_iiiii:
.text._ZN4vllm25paged_attention_v2_kernelI13__nv_bfloat16hLi96ELi32ELi128ELNS_18Fp8KVCacheDataTypeE1ELb0ELi512EEEvPfS3_PT_PKS4_PKT0_SA_ifPKiSC_iPKfiiiSE_SE_iiiii:
        /* <DEDUP_REMOVED lines=51> */
.L_x_8817:
[----:B------:R-:W-:Y:S05]  /*0330*/  BSYNC.RECONVERGENT B6 ;  /* 0x0000000000067941 */ /* 0x000fea0003800200 */
.L_x_8816:
        /* <DEDUP_REMOVED lines=17> */
.L_x_8854:
        /* <DEDUP_REMOVED lines=40> */
.L_x_8823:
        /* <DEDUP_REMOVED lines=11> */
.L_x_8822:
[----:B------:R-:W-:Y:S05]  /*0780*/  BSYNC.RECONVERGENT B1 ;  /* 0x0000000000017941 */ /* 0x000fea0003800200 */
.L_x_8821:
        /* <DEDUP_REMOVED lines=13> */
.L_x_8826:
        /* <DEDUP_REMOVED lines=100> */
.L_x_8825:
[----:B------:R-:W-:Y:S05]  /*0ea0*/  BSYNC.RECONVERGENT B1 ;  /* 0x0000000000017941 */ /* 0x000fea0003800200 */
.L_x_8824:
        /* <DEDUP_REMOVED lines=55> */
.L_x_8828:
[----:B------:R-:W-:Y:S05]  /*1220*/  BSYNC.RECONVERGENT B1 ;  /* 0x0000000000017941 */ /* 0x000fea0003800200 */
.L_x_8827:
        /* <DEDUP_REMOVED lines=26> */
.L_x_8820:
[----:B------:R-:W-:Y:S05]  /*13d0*/  BSYNC.RECONVERGENT B0 ;  /* 0x0000000000007941 */ /* 0x000fea0003800200 */
.L_x_8819:
        /* <DEDUP_REMOVED lines=40> */
.L_x_8833:
[----:B------:R-:W1:Y:S01]  /*1660*/  LDS R13, [R4] ;  /* 0x00000000040d7984 */ /* 0x000e620000000800 */
[----:B------:R-:W-:-:S04]  /*1670*/  IADD3 R11, PT, PT, R11, 0x1, RZ ;  /* 0x000000010b0b7810 */ /* 0x000fc80007ffe0ff */
[----:B------:R-:W-:Y:S01]  /*1680*/  ISETP.NE.AND P0, PT, R11, RZ, PT ;  /* 0x000000ff0b00720c */ /* 0x000fe20003f05270 */
[----:B-1----:R-:W-:-:S05]  /*1690*/  FMUL.FTZ R13, R13, R2 ;  /* 0x000000020d0d7220 */ /* 0x002fca0000410000 */
[----:B------:R1:W-:Y:S02]  /*16a0*/  STS [R4], R13 ;  /* 0x0000000d04007388 */ /* 0x0003e40000000800 */
[----:B-1----:R-:W-:-:S05]  /*16b0*/  IADD3 R4, PT, PT, R4, 0x200, RZ ;  /* 0x0000020004047810 */ /* 0x002fca0007ffe0ff */
[----:B------:R-:W-:Y:S05]  /*16c0*/  @P0 BRA `(.L_x_8833) ;  /* 0xfffffffc00e40947 */ /* 0x000fea000383ffff */
.L_x_8832:
[----:B------:R-:W-:Y:S05]  /*16d0*/  BSYNC.RECONVERGENT B1 ;  /* 0x0000000000017941 */ /* 0x000fea0003800200 */
.L_x_8831:
        /* <DEDUP_REMOVED lines=13> */
.L_x_8836:
        /* <DEDUP_REMOVED lines=52> */
.L_x_8835:
[----:B------:R-:W-:Y:S05]  /*1af0*/  BSYNC.RECONVERGENT B1 ;  /* 0x0000000000017941 */ /* 0x000fea0003800200 */
.L_x_8834:
        /* <DEDUP_REMOVED lines=31> */
.L_x_8838:
[----:B------:R-:W-:Y:S05]  /*1cf0*/  BSYNC.RECONVERGENT B1 ;  /* 0x0000000000017941 */ /* 0x000fea0003800200 */
.L_x_8837:
        /* <DEDUP_REMOVED lines=14> */
.L_x_8830:
[----:B------:R-:W-:Y:S05]  /*1de0*/  BSYNC.RECONVERGENT B0 ;  /* 0x0000000000007941 */ /* 0x000fea0003800200 */
.L_x_8829:
        /* <DEDUP_REMOVED lines=32> */
.L_x_8840:
[----:B------:R-:W-:Y:S05]  /*1ff0*/  BSYNC.RECONVERGENT B0 ;  /* 0x0000000000007941 */ /* 0x000fea0003800200 */
.L_x_8839:
        /* <DEDUP_REMOVED lines=30> */
.L_x_8842:
[----:B------:R-:W-:Y:S05]  /*21e0*/  BSYNC.RECONVERGENT B0 ;  /* 0x0000000000007941 */ /* 0x000fea0003800200 */
.L_x_8841:
        /* <DEDUP_REMOVED lines=27> */
.L_x_8844:
[----:B------:R-:W-:Y:S05]  /*23a0*/  BSYNC.RECONVERGENT B0 ;  /* 0x0000000000007941 */ /* 0x000fea0003800200 */
.L_x_8843:
        /* <DEDUP_REMOVED lines=15> */
.L_x_8846:
[----:B------:R-:W-:Y:S05]  /*24a0*/  BSYNC.RECONVERGENT B0 ;  /* 0x0000000000007941 */ /* 0x000fea0003800200 */
.L_x_8845:
        /* <DEDUP_REMOVED lines=27> */
.L_x_8848:
[----:B------:R-:W-:Y:S05]  /*2660*/  BSYNC.RECONVERGENT B0 ;  /* 0x0000000000007941 */ /* 0x000fea0003800200 */
.L_x_8847:
        /* <DEDUP_REMOVED lines=39> */
.L_x_8818:
[----:B------:R-:W-:Y:S01]  /*28e0*/  HFMA2 R12, -RZ, RZ, 0, 9.5367431640625e-07 ;  /* 0x00000010ff0c7431 */ /* 0x000fe200000001ff */
[----:B------:R-:W-:Y:S02]  /*28f0*/  MOV R11, 0x1f ;  /* 0x0000001f000b7802 */ /* 0x000fe40000000f00 */
[----:B------:R-:W-:-:S07]  /*2900*/  MOV R15, 0xffffffff ;  /* 0xffffffff000f7802 */ /* 0x000fce0000000f00 */
[----:B------:R-:W-:Y:S05]  /*2910*/  WARPSYNC.COLLECTIVE R15, `(.L_x_8849) ;  /* 0x000000000f087348 */ /* 0x000fea0003c00000 */
[----:B------:R0:W1:Y:S02]  /*2920*/  SHFL.BFLY P6, R14, R13, R12, R11 ;  /* 0x0c00000c0d0e7389 */ /* 0x00006400000c000b */
[----:B01----:R-:W-:Y:S05]  /*2930*/  ENDCOLLECTIVE ;  /* 0x000000000000791b */ /* 0x003fea0003800000 */
.L_x_8849:
[----:B------:R-:W-:Y:S01]  /*2940*/  HFMA2 R12, -RZ, RZ, 0, 4.76837158203125e-07 ;  /* 0x00000008ff0c7431 */ /* 0x000fe200000001ff */
[----:B------:R-:W-:-:S04]  /*2950*/  FMNMX.FTZ R0, R14, -3.40282346638528859812e+38, !PT ;  /* 0xff7fffff0e007809 */ /* 0x000fc80007810000 */
[----:B------:R-:W-:-:S07]  /*2960*/  MOV R13, R0 ;  /* 0x00000000000d7202 */ /* 0x000fce0000000f00 */
[----:B------:R-:W-:Y:S05]  /*2970*/  WARPSYNC.COLLECTIVE R15, `(.L_x_8850) ;  /* 0x000000000f087348 */ /* 0x000fea0003c00000 */
[----:B------:R0:W1:Y:S02]  /*2980*/  SHFL.BFLY P6, R14, R13, R12, R11 ;  /* 0x0c00000c0d0e7389 */ /* 0x00006400000c000b */
[----:B01----:R-:W-:Y:S05]  /*2990*/  ENDCOLLECTIVE ;  /* 0x000000000000791b */ /* 0x003fea0003800000 */
.L_x_8850:
[----:B------:R-:W-:Y:S02]  /*29a0*/  MOV R12, 0x4 ;  /* 0x00000004000c7802 */ /* 0x000fe40000000f00 */
[----:B------:R-:W-:-:S05]  /*29b0*/  FMNMX.FTZ R2, R0, R14, !PT ;  /* 0x0000000e00027209 */ /* 0x000fca0007810000 */
[----:B------:R-:W-:-:S07]  /*29c0*/  IMAD.MOV.U32 R13, RZ, RZ, R2 ;  /* 0x000000ffff0d7224 */ /* 0x000fce00078e0002 */
[----:B------:R-:W-:Y:S05]  /*29d0*/  WARPSYNC.COLLECTIVE R15, `(.L_x_8851) ;  /* 0x000000000f087348 */ /* 0x000fea0003c00000 */
[----:B------:R0:W1:Y:S02]  /*29e0*/  SHFL.BFLY P6, R14, R13, R12, R11 ;  /* 0x0c00000c0d0e7389 */ /* 0x00006400000c000b */
[----:B01----:R-:W-:Y:S05]  /*29f0*/  ENDCOLLECTIVE ;  /* 0x000000000000791b */ /* 0x003fea0003800000 */
.L_x_8851:
[----:B------:R-:W-:Y:S01]  /*2a00*/  HFMA2 R12, -RZ, RZ, 0, 1.1920928955078125e-07 ;  /* 0x00000002ff0c7431 */ /* 0x000fe200000001ff */
[----:B------:R-:W-:-:S04]  /*2a10*/  FMNMX.FTZ R3, R2, R14, !PT ;  /* 0x0000000e02037209 */ /* 0x000fc80007810000 */
[----:B------:R-:W-:-:S07]  /*2a20*/  MOV R13, R3 ;  /* 0x00000003000d7202 */ /* 0x000fce0000000f00 */
[----:B------:R-:W-:Y:S05]  /*2a30*/  WARPSYNC.COLLECTIVE R15, `(.L_x_8852) ;  /* 0x000000000f087348 */ /* 0x000fea0003c00000 */
[----:B------:R0:W1:Y:S02]  /*2a40*/  SHFL.BFLY P6, R14, R13, R12, R11 ;  /* 0x0c00000c0d0e7389 */ /* 0x00006400000c000b */
[----:B01----:R-:W-:Y:S05]  /*2a50*/  ENDCOLLECTIVE ;  /* 0x000000000000791b */ /* 0x003fea0003800000 */
.L_x_8852:
[----:B------:R-:W-:Y:S01]  /*2a60*/  HFMA2 R12, -RZ, RZ, 0, 5.9604644775390625e-08 ;  /* 0x00000001ff0c7431 */ /* 0x000fe200000001ff */
[----:B------:R-:W-:-:S04]  /*2a70*/  FMNMX.FTZ R4, R3, R14, !PT ;  /* 0x0000000e03047209 */ /* 0x000fc80007810000 */
[----:B------:R-:W-:-:S07]  /*2a80*/  MOV R13, R4 ;  /* 0x00000004000d7202 */ /* 0x000fce0000000f00 */
[----:B------:R-:W-:Y:S05]  /*2a90*/  WARPSYNC.COLLECTIVE R15, `(.L_x_8853) ;  /* 0x000000000f087348 */ /* 0x000fea0003c00000 */
[----:B------:R0:W1:Y:S02]  /*2aa0*/  SHFL.BFLY P6, R14, R13, R12, R11 ;  /* 0x0c00000c0d0e7389 */ /* 0x00006400000c000b */
[----:B01----:R-:W-:Y:S05]  /*2ab0*/  ENDCOLLECTIVE ;  /* 0x000000000000791b */ /* 0x003fea0003800000 */
.L_x_8853:
[----:B------:R-:W-:Y:S05]  /*2ac0*/  BRA `(.L_x_8854) ;  /* 0xffffffd800607947 */ /* 0x000fea000383ffff */
.L_x_8855:
        /* <DEDUP_REMOVED lines=11> */
.L_x_27324:


//--------------------- .text._ZN4vllm25paged_attention_v2_kernelI13__nv_bfloat16hLi80ELi32ELi128ELNS_18Fp8KVCacheDataTypeE1ELb0ELi512EEEvPfS3_PT_PKS4_PKT0_SA_ifPKiSC_iPKfiiiSE_SE_iiiii --------------------------
	.section	.text._ZN4vllm25paged_attention_v2_kernelI13__nv_bfloat16hLi80ELi32ELi128ELNS_18Fp8KVCacheDataTypeE1ELb0ELi512EEEvPfS3_PT_PKS4_PKT0_SA_ifPKiSC_iPKfiiiSE_SE_iiiii,"ax",@progbits
	.align	128
        .global         _ZN4vllm25paged_attention_v2_kernelI13__nv_bfloat16hLi80ELi32ELi128ELNS_18Fp8KVCacheDataTypeE1ELb0ELi512EEEvPfS3_PT_PKS4_PKT0_SA_ifPKiSC_iPKfiiiSE_SE_iiiii
        .type           _ZN4vllm25paged_attention_v2_kernelI13__nv_bfloat16hLi80ELi32ELi128ELNS_18Fp8KVCacheDataTypeE1ELb0ELi512EEEvPfS3_PT_PKS4_PKT0_SA_ifPKiSC_iPKfiiiSE_SE_iiiii,@function
        .size           _ZN4vllm25paged_attention_v2_kernelI13__nv_bfloat16hLi80ELi32ELi128ELNS_18Fp8KVCacheDataTypeE1ELb0ELi512EEEvPfS3_PT_PKS4_PKT0_SA_ifPKiSC_iPKfiiiSE_SE_iiiii,(.L_x_27325 - _ZN4vllm25paged_attention_v2_kernelI13__nv_bfloat16hLi80ELi32ELi128ELNS_18Fp8KVCacheDataTypeE1ELb0ELi512EEEvPfS3_PT_PKS4_PKT0_SA_ifPKiSC_iPKfiiiSE_SE_iiiii)
        .other          _ZN4vllm25paged_attention_v2_kernelI13__nv_bfloat16hLi80ELi32ELi128ELNS_18Fp8KVCacheDataTypeE1ELb0ELi512EEEvPfS3_PT_PKS4_PKT0_SA_ifPKiSC_iPKfiiiSE_SE_iiiii,@"STO_CUDA_ENTRY STV_DEFAULT"
_ZN4vllm25paged_attention_v2_kernelI13__nv_bfloat16hLi80ELi32ELi128ELNS_18Fp8KVCacheDataTypeE1ELb0ELi512EEEvPfS3_PT_PKS4_PKT0_SA_ifPKiSC_iPKfiiiSE_SE_iiiii:
.text._ZN4vllm25paged_attention_v2_kernelI13__nv_bfloat16hLi80ELi32ELi128ELNS_18Fp8KVCacheDataTypeE1ELb0ELi512EEEvPfS3_PT_PKS4_PKT0_SA_ifPKiSC_iPKfiiiSE_SE_iiiii:
        /* <DEDUP_REMOVED lines=51> */
.L_x_8857:
[----:B------:R-:W-:Y:S05]  /*0330*/  BSYNC.RECONVERGENT B6 ;  /* 0x0000000000067941 */ /* 0x000fea0003800200 */
.L_x_8856:
        /* <DEDUP_REMOVED lines=17> */
.L_x_8894:
        /* <DEDUP_REMOVED lines=40> */
.L_x_8863:
        /* <DEDUP_REMOVED lines=11> */
.L_x_8862:
[----:B------:R-:W-:Y:S05]  /*0780*/  BSYNC.RECONVERGENT B1 ;  /* 0x0000000000017941 */ /* 0x000fea0003800200 */
.L_x_8861:
        /* <DEDUP_REMOVED lines=13> */
.L_x_8866:
        /* <DEDUP_REMOVED lines=100> */
.L_x_8865:
[----:B------:R-:W-:Y:S05]  /*0ea0*/  BSYNC.RECONVERGENT B1 ;  /* 0x0000000000017941 */ /* 0x000fea0003800200 */
.L_x_8864:
        /* <DEDUP_REMOVED lines=55> */
.L_x_8868:
[----:B------:R-:W-:Y:S05]  /*1220*/  BSYNC.RECONVERGENT B1 ;  /* 0x0000000000017941 */ /* 0x000fea0003800200 */
.L_x_8867:
        /* <DEDUP_REMOVED lines=26> */
.L_x_8860:
[----:B------:R-:W-:Y:S05]  /*13d0*/  BSYNC.RECONVERGENT B0 ;  /* 0x0000000000007941 */ /* 0x000fea0003800200 */
.L_x_8859:
        /* <DEDUP_REMOVED lines=40> */
.L_x_8873:
[----:B------:R-:W1:Y:S01]  /*1660*/  LDS R13, [R4] ;  /* 0x00000000040d7984 */ /* 0x000e620000000800 */
[----:B------:R-:W-:-:S04]  /*1670*/  IADD3 R11, PT, PT, R11, 0x1, RZ ;  /* 0x000000010b0b7810 */ /* 0x000fc80007ffe0ff */
[----:B------:R-:W-:Y:S01]  /*1680*/  ISETP.NE.AND P0, PT, R11, RZ, PT ;  /* 0x000000ff0b00720c */ /* 0x000fe20003f05270 */
[----:B-1----:R-:W-:-:S05]  /*1690*/  FMUL.FTZ R13, R13, R2 ;  /* 0x000000020d0d7220 */ /* 0x002fca0000410000 */
[----:B------:R1:W-:Y:S02]  /*16a0*/  STS [R4], R13 ;  /* 0x0000000d04007388 */ /* 0x0003e40000000800 */
[----:B-1----:R-:W-:-:S05]  /*16b0*/  IADD3 R4, PT, PT, R4, 0x200, RZ ;  /* 0x0000020004047810 */ /* 0x002fca0007ffe0ff */
[----:B------:R-:W-:Y:S05]  /*16c0*/  @P0 BRA `(.L_x_8873) ;  /* 0xfffffffc00e40947 */ /* 0x000fea000383ffff */
.L_x_8872:
[----:B------:R-:W-:Y:S05]  /*16d0*/  BSYNC.RECONVERGENT B1 ;  /* 0x0000000000017941 */ /* 0x000fea0003800200 */
.L_x_8871:
        /* <DEDUP_REMOVED lines=13> */
.L_x_8876:
        /* <DEDUP_REMOVED lines=52> */
.L_x_8875:
[----:B------:R-:W-:Y:S05]  /*1af0*/  BSYNC.RECONVERGENT B1 ;  /* 0x0000000000017941 */ /* 0x000fea0003800200 */
.L_x_8874:
        /* <DEDUP_REMOVED lines=31> */
.L_x_8878:
[----:B------:R-:W-:Y:S05]  /*1cf0*/  BSYNC.RECONVERGENT B1 ;  /* 0x0000000000017941 */ /* 0x000fea0003800200 */
.L_x_8877:
        /* <DEDUP_REMOVED lines=14> */
.L_x_8870:
[----:B------:R-:W-:Y:S05]  /*1de0*/  BSYNC.RECONVERGENT B0 ;  /* 0x0000000000007941 */ /* 0x000fea0003800200 */
.L_x_8869:
        /* <DEDUP_REMOVED lines=32> */
.L_x_8880:
[----:B------:R-:W-:Y:S05]  /*1ff0*/  BSYNC.RECONVERGENT B0 ;  /* 0x0000000000007941 */ /* 0x000fea0003800200 */
.L_x_8879:
        /* <DEDUP_REMOVED lines=26> */
.L_x_8882:
[----:B------:R-:W-:Y:S05]  /*21a0*/  BSYNC.RECONVERGENT B0 ;  /* 0x0000000000007941 */ /* 0x000fea0003800200 */
.L_x_8881:
        /* <DEDUP_REMOVED lines=23> */
.L_x_8884:
[----:B------:R-:W-:Y:S05]  /*2320*/  BSYNC.RECONVERGENT B0 ;  /* 0x0000000000007941 */ /* 0x000fea0003800200 */
.L_x_8883:
        /* <DEDUP_REMOVED lines=13> */
.L_x_8886:
[----:B------:R-:W-:Y:S05]  /*2400*/  BSYNC.RECONVERGENT B0 ;  /* 0x0000000000007941 */ /* 0x000fea0003800200 */
.L_x_8885:
        /* <DEDUP_REMOVED lines=23> */
.L_x_8888:
[----:B------:R-:W-:Y:S05]  /*2580*/  BSYNC.RECONVERGENT B0 ;  /* 0x0000000000007941 */ /* 0x000fea0003800200 */
.L_x_8887:
        /* <DEDUP_REMOVED lines=35> */
.L_x_8858:
[----:B------:R-:W-:Y:S01]  /*27c0*/  MOV R12, 0x10 ;  /* 0x00000010000c7802 */ /* 0x000fe20000000f00 */
[----:B------:R-:W-:Y:S01]  /*27d0*/  HFMA2 R11, -RZ, RZ, 0, 1.847743988037109375e-06 ;  /* 0x0000001fff0b7431 */ /* 0x000fe200000001ff */
[----:B------:R-:W-:-:S07]  /*27e0*/  MOV R15, 0xffffffff ;  /* 0xffffffff000f7802 */ /* 0x000fce0000000f00 */
[----:B------:R-:W-:Y:S05]  /*27f0*/  WARPSYNC.COLLECTIVE R15, `(.L_x_8889) ;  /* 0x000000000f087348 */ /* 0x000fea0003c00000 */
[----:B------:R0:W1:Y:S02]  /*2800*/  SHFL.BFLY P6, R14, R13, R12, R11 ;  /* 0x0c00000c0d0e7389 */ /* 0x00006400000c000b */
[----:B01----:R-:W-:Y:S05]  /*2810*/  ENDCOLLECTIVE ;  /* 0x000000000000791b */ /* 0x003fea0003800000 */
.L_x_8889:
[----:B------:R-:W-:Y:S01]  /*2820*/  HFMA2 R12, -RZ, RZ, 0, 4.76837158203125e-07 ;  /* 0x00000008ff0c7431 */ /* 0x000fe200000001ff */
[----:B------:R-:W-:-:S04]  /*2830*/  FMNMX.FTZ R0, R14, -3.40282346638528859812e+38, !PT ;  /* 0xff7fffff0e007809 */ /* 0x000fc80007810000 */
[----:B------:R-:W-:-:S07]  /*2840*/  MOV R13, R0 ;  /* 0x00000000000d7202 */ /* 0x000fce0000000f00 */
[----:B------:R-:W-:Y:S05]  /*2850*/  WARPSYNC.COLLECTIVE R15, `(.L_x_8890) ;  /* 0x000000000f087348 */ /* 0x000fea0003c00000 */
[----:B------:R0:W1:Y:S02]  /*2860*/  SHFL.BFLY P6, R14, R13, R12, R11 ;  /* 0x0c00000c0d0e7389 */ /* 0x00006400000c000b */
[----:B01----:R-:W-:Y:S05]  /*2870*/  ENDCOLLECTIVE ;  /* 0x000000000000791b */ /* 0x003fea0003800000 */
.L_x_8890:
[----:B------:R-:W-:Y:S02]  /*2880*/  MOV R12, 0x4 ;  /* 0x00000004000c7802 */ /* 0x000fe40000000f00 */
[----:B------:R-:W-:-:S05]  /*2890*/  FMNMX.FTZ R2, R0, R14, !PT ;  /* 0x0000000e00027209 */ /* 0x000fca0007810000 */
[----:B------:R-:W-:-:S07]  /*28a0*/  IMAD.MOV.U32 R13, RZ, RZ, R2 ;  /* 0x000000ffff0d7224 */ /* 0x000fce00078e0002 */
[----:B------:R-:W-:Y:S05]  /*28b0*/  WARPSYNC.COLLECTIVE R15, `(.L_x_8891) ;  /* 0x000000000f087348 */ /* 0x000fea0003c00000 */
[----:B------:R0:W1:Y:S02]  /*28c0*/  SHFL.BFLY P6, R14, R13, R12, R11 ;  /* 0x0c00000c0d0e7389 */ /* 0x00006400000c000b */
[----:B01----:R-:W-:Y:S05]  /*28d0*/  ENDCOLLECTIVE ;  /* 0x000000000000791b */ /* 0x003fea0003800000 */
.L_x_8891:
[----:B------:R-:W-:Y:S01]  /*28e0*/  HFMA2 R12, -RZ, RZ, 0, 1.1920928955078125e-07 ;  /* 0x00000002ff0c7431 */ /* 0x000fe200000001ff */
[----:B------:R-:W-:-:S04]  /*28f0*/  FMNMX.FTZ R3, R2, R14, !PT ;  /* 0x0000000e02037209 */ /* 0x000fc80007810000 */
[----:B------:R-:W-:-:S07]  /*2900*/  MOV R13, R3 ;  /* 0x00000003000d7202 */ /* 0x000fce0000000f00 */
[----:B------:R-:W-:Y:S05]  /*2910*/  WARPSYNC.COLLECTIVE R15, `(.L_x_8892) ;  /* 0x000000000f087348 */ /* 0x000fea0003c00000 */
[----:B------:R0:W1:Y:S02]  /*2920*/  SHFL.BFLY P6, R14, R13, R12, R11 ;  /* 0x0c00000c0d0e7389 */ /* 0x00006400000c000b */
[----:B01----:R-:W-:Y:S05]  /*2930*/  ENDCOLLECTIVE ;  /* 0x000000000000791b */ /* 0x003fea0003800000 */
.L_x_8892:
[----:B------:R-:W-:Y:S01]  /*2940*/  HFMA2 R12, -RZ, RZ, 0, 5.9604644775390625e-08 ;  /* 0x00000001ff0c7431 */ /* 0x000fe200000001ff */
[----:B------:R-:W-:-:S04]  /*2950*/  FMNMX.FTZ R4, R3, R14, !PT ;  /* 0x0000000e03047209 */ /* 0x000fc80007810000 */
[----:B------:R-:W-:-:S07]  /*2960*/  MOV R13, R4 ;  /* 0x00000004000d7202 */ /* 0x000fce0000000f00 */
[----:B------:R-:W-:Y:S05]  /*2970*/  WARPSYNC.COLLECTIVE R15, `(.L_x_8893) ;  /* 0x000000000f087348 */ /* 0x000fea0003c00000 */
[----:B------:R0:W1:Y:S02]  /*2980*/  SHFL.BFLY P6, R14, R13, R12, R11 ;  /* 0x0c00000c0d0e7389 */ /* 0x00006400000c000b */
[----:B01----:R-:W-:Y:S05]  /*2990*/  ENDCOLLECTIVE ;  /* 0x000000000000791b */ /* 0x003fea0003800000 */
.L_x_8893:
[----:B------:R-:W-:Y:S05]  /*29a0*/  BRA `(.L_x_8894) ;  /* 0xffffffd800a87947 */ /* 0x000fea000383ffff */
.L_x_8895:
        /* <DEDUP_REMOVED lines=13> */
.L_x_27325:


//--------------------- .text._ZN4vllm25paged_attention_v2_kernelI13__nv_bfloat16hLi64ELi32ELi128ELNS_18Fp8KVCacheDataTypeE1ELb0ELi512EEEvPfS3_PT_PKS4_PKT0_SA_ifPKiSC_iPKfiiiSE_SE_iiiii --------------------------
	.section	.text._ZN4vllm25paged_attention_v2_kernelI13__nv_bfloat16hLi64ELi32ELi128ELNS_18Fp8KVCacheDataTypeE1ELb0ELi512EEEvPfS3_PT_PKS4_PKT0_SA_ifPKiSC_iPKfiiiSE_SE_iiiii,"ax",@progbits
	.align	128
        .global         _ZN4vllm25paged_attention_v2_kernelI13__nv_bfloat16hLi64ELi32ELi128ELNS_18Fp8KVCacheDataTypeE1ELb0ELi512EEEvPfS3_PT_PKS4_PKT0_SA_ifPKiSC_iPKfiiiSE_SE_iiiii
        .type           _ZN4vllm25paged_attention_v2_kernelI13__nv_bfloat16hLi64ELi32ELi128ELNS_18Fp8KVCacheDataTypeE1ELb0ELi512EEEvPfS3_PT_PKS4_PKT0_SA_ifPKiSC_iPKfiiiSE_SE_iiiii,@function
        .size           _ZN4vllm25paged_attention_v2_kernelI13__nv_bfloat16hLi64ELi32ELi128ELNS_18Fp8KVCacheDataTypeE1ELb0ELi512EEEvPfS3_PT_PKS4_PKT0_SA_ifPKiSC_iPKfiiiSE_SE_iiiii,(.L_x_27326 - _ZN4vllm25paged_attention_v2_kernelI13__nv_bfloat16hLi64ELi32ELi128ELNS_18Fp8KVCacheDataTypeE1ELb0ELi512EEEvPfS3_PT_PKS4_PKT0_SA_ifPKiSC_iPKfiiiSE_SE_iiiii)
        .other          _ZN4vllm25paged_attention_v2_kernelI13__nv_bfloat16hLi64ELi32ELi128ELNS_18Fp8KVCacheDataTypeE1ELb0ELi512EEEvPfS3_PT_PKS4_PKT0_SA_ifPKiSC_iPKfiiiSE_SE_iiiii,@"STO_CUDA_ENTRY STV_DEFAULT"
_ZN4vllm25paged_attention_v2_kernelI13__nv_bfloat16hLi64ELi32ELi128ELNS_18Fp8KVCacheDataTypeE1ELb0ELi512EEEvPfS3_PT_PKS4_PKT0_SA_ifPKiSC_iPKfiiiSE_SE_iiiii:
.text._ZN4vllm25paged_attention_v2_kernelI13__nv_bfloat16hLi64ELi32ELi128ELNS_18Fp8KVCacheDataTypeE1ELb0ELi512EEEvPfS3_PT_PKS4_PKT0_SA_ifPKiSC_iPKfiiiSE_SE_iiiii:
        /* <DEDUP_REMOVED lines=51> */
.L_x_8897:
[----:B------:R-:W-:Y:S05]  /*0330*/  BSYNC.RECONVERGENT B6 ;  /* 0x0000000000067941 */ /* 0x000fea0003800200 */
.L_x_8896:
        /* <DEDUP_REMOVED lines=17> */
.L_x_8934:
        /* <DEDUP_REMOVED lines=40> */
.L_x_8903:
        /* <DEDUP_REMOVED lines=11> */
.L_x_8902:
[----:B------:R-:W-:Y:S05]  /*0780*/  BSYNC.RECONVERGENT B1 ;  /* 0x0000000000017941 */ /* 0x000fea0003800200 */
.L_x_8901:
        /* <DEDUP_REMOVED lines=13> */
.L_x_8906:
        /* <DEDUP_REMOVED lines=100> */
.L_x_8905:
[----:B------:R-:W-:Y:S05]  /*0ea0*/  BSYNC.RECONVERGENT B1 ;  /* 0x0000000000017941 */ /* 0x000fea0003800200 */
.L_x_8904:
        /* <DEDUP_REMOVED lines=55> */
.L_x_8908:
[----:B------:R-:W-:Y:S05]  /*1220*/  BSYNC.RECONVERGENT B1 ;  /* 0x0000000000017941 */ /* 0x000fea0003800200 */
.L_x_8907:
        /* <DEDUP_REMOVED lines=26> */
.L_x_8900:
[----:B------:R-:W-:Y:S05]  /*13d0*/  BSYNC.RECONVERGENT B0 ;  /* 0x0000000000007941 */ /* 0x000fea0003800200 */
.L_x_8899:
        /* <DEDUP_REMOVED lines=40> */
.L_x_8913:
[----:B------:R-:W1:Y:S01]  /*1660*/  LDS R13, [R4] ;  /* 0x00000000040d7984 */ /* 0x000e620000000800 */
[----:B------:R-:W-:-:S04]  /*1670*/  IADD3 R11, PT, PT, R11, 0x1, RZ ;  /* 0x000000010b0b7810 */ /* 0x000fc80007ffe0ff */
[----:B------:R-:W-:Y:S01]  /*1680*/  ISETP.NE.AND P0, PT, R11, RZ, PT ;  /* 0x000000ff0b00720c */ /* 0x000fe20003f05270 */
[----:B-1----:R-:W-:-:S05]  /*1690*/  FMUL.FTZ R13, R13, R2 ;  /* 0x000000020d0d7220 */ /* 0x002fca0000410000 */
[----:B------:R1:W-:Y:S02]  /*16a0*/  STS [R4], R13 ;  /* 0x0000000d04007388 */ /* 0x0003e40000000800 */
[----:B-1----:R-:W-:-:S05]  /*16b0*/  IADD3 R4, PT, PT, R4, 0x200, RZ ;  /* 0x0000020004047810 */ /* 0x002fca0007ffe0ff */
[----:B------:R-:W-:Y:S05]  /*16c0*/  @P0 BRA `(.L_x_8913) ;  /* 0xfffffffc00e40947 */ /* 0x000fea000383ffff */
.L_x_8912:
[----:B------:R-:W-:Y:S05]  /*16d0*/  BSYNC.RECONVERGENT B1 ;  /* 0x0000000000017941 */ /* 0x000fea0003800200 */
.L_x_8911:
        /* <DEDUP_REMOVED lines=13> */
.L_x_8916:
        /* <DEDUP_REMOVED lines=52> */
.L_x_8915:
[----:B------:R-:W-:Y:S05]  /*1af0*/  BSYNC.RECONVERGENT B1 ;  /* 0x0000000000017941 */ /* 0x000fea0003800200 */
.L_x_8914:
        /* <DEDUP_REMOVED lines=31> */
.L_x_8918:
[----:B------:R-:W-:Y:S05]  /*1cf0*/  BSYNC.RECONVERGENT B1 ;  /* 0x0000000000017941 */ /* 0x000fea0003800200 */
.L_x_8917:
        /* <DEDUP_REMOVED lines=14> */
.L_x_8910:
[----:B------:R-:W-:Y:S05]  /*1de0*/  BSYNC.RECONVERGENT B0 ;  /* 0x0000000000007941 */ /* 0x000fea0003800200 */
.L_x_8909:
        /* <DEDUP_REMOVED lines=27> */
.L_x_8920:
[----:B------:R-:W-:Y:S05]  /*1fa0*/  BSYNC.RECONVERGENT B0 ;  /* 0x0000000000007941 */ /* 0x000fea0003800200 */
.L_x_8919:
        /* <DEDUP_REMOVED lines=27> */
.L_x_8922:
[----:B------:R-:W-:Y:S05]  /*2160*/  BSYNC.RECONVERGENT B0 ;  /* 0x0000000000007941 */ /* 0x000fea0003800200 */
.L_x_8921:
        /* <DEDUP_REMOVED lines=20> */
.L_x_8924:
[----:B------:R-:W-:Y:S05]  /*22b0*/  BSYNC.RECONVERGENT B0 ;  /* 0x0000000000007941 */ /* 0x000fea0003800200 */
.L_x_8923:
        /* <DEDUP_REMOVED lines=12> */
.L_x_8926:
[----:B------:R-:W-:Y:S05]  /*2380*/  BSYNC.RECONVERGENT B0 ;  /* 0x0000000000007941 */ /* 0x000fea0003800200 */
.L_x_8925:
        /* <DEDUP_REMOVED lines=19> */
.L_x_8928:
[----:B------:R-:W-:Y:S05]  /*24c0*/  BSYNC.RECONVERGENT B0 ;  /* 0x0000000000007941 */ /* 0x000fea0003800200 */
.L_x_8927:
        /* <DEDUP_REMOVED lines=31> */
.L_x_8898:
[----:B------:R-:W-:Y:S02]  /*26c0*/  HFMA2 R12, -RZ, RZ, 0, 9.5367431640625e-07 ;  /* 0x00000010ff0c7431 */ /* 0x000fe400000001ff */
[----:B------:R-:W-:Y:S01]  /*26d0*/  IMAD.MOV.U32 R11, RZ, RZ, 0x1f ;  /* 0x0000001fff0b7424 */ /* 0x000fe200078e00ff */
[----:B------:R-:W-:-:S07]  /*26e0*/  MOV R15, 0xffffffff ;  /* 0xffffffff000f7802 */ /* 0x000fce0000000f00 */
[----:B------:R-:W-:Y:S05]  /*26f0*/  WARPSYNC.COLLECTIVE R15, `(.L_x_8929) ;  /* 0x000000000f087348 */ /* 0x000fea0003c00000 */
[----:B------:R0:W1:Y:S02]  /*2700*/  SHFL.BFLY P6, R14, R13, R12, R11 ;  /* 0x0c00000c0d0e7389 */ /* 0x00006400000c000b */
[----:B01----:R-:W-:Y:S05]  /*2710*/  ENDCOLLECTIVE ;  /* 0x000000000000791b */ /* 0x003fea0003800000 */
.L_x_8929:
[----:B------:R-:W-:Y:S01]  /*2720*/  HFMA2 R12, -RZ, RZ, 0, 4.76837158203125e-07 ;  /* 0x00000008ff0c7431 */ /* 0x000fe200000001ff */
[----:B------:R-:W-:-:S04]  /*2730*/  FMNMX.FTZ R0, R14, -3.40282346638528859812e+38, !PT ;  /* 0xff7fffff0e007809 */ /* 0x000fc80007810000 */
[----:B------:R-:W-:-:S07]  /*2740*/  MOV R13, R0 ;  /* 0x00000000000d7202 */ /* 0x000fce0000000f00 */
[----:B------:R-:W-:Y:S05]  /*2750*/  WARPSYNC.COLLECTIVE R15, `(.L_x_8930) ;  /* 0x000000000f087348 */ /* 0x000fea0003c00000 */
[----:B------:R0:W1:Y:S02]  /*2760*/  SHFL.BFLY P6, R14, R13, R12, R11 ;  /* 0x0c00000c0d0e7389 */ /* 0x00006400000c000b */
[----:B01----:R-:W-:Y:S05]  /*2770*/  ENDCOLLECTIVE ;  /* 0x000000000000791b */ /* 0x003fea0003800000 */
.L_x_8930:
[----:B------:R-:W-:Y:S01]  /*2780*/  IMAD.MOV.U32 R12, RZ, RZ, 0x4 ;  /* 0x00000004ff0c7424 */ /* 0x000fe200078e00ff */
[----:B------:R-:W-:-:S04]  /*2790*/  FMNMX.FTZ R2, R0, R14, !PT ;  /* 0x0000000e00027209 */ /* 0x000fc80007810000 */
[----:B------:R-:W-:-:S07]  /*27a0*/  MOV R13, R2 ;  /* 0x00000002000d7202 */ /* 0x000fce0000000f00 */
[----:B------:R-:W-:Y:S05]  /*27b0*/  WARPSYNC.COLLECTIVE R15, `(.L_x_8931) ;  /* 0x000000000f087348 */ /* 0x000fea0003c00000 */
[----:B------:R0:W1:Y:S02]  /*27c0*/  SHFL.BFLY P6, R14, R13, R12, R11 ;  /* 0x0c00000c0d0e7389 */ /* 0x00006400000c000b */
[----:B01----:R-:W-:Y:S05]  /*27d0*/  ENDCOLLECTIVE ;  /* 0x000000000000791b */ /* 0x003fea0003800000 */
.L_x_8931:
[----:B------:R-:W-:Y:S01]  /*27e0*/  HFMA2 R12, -RZ, RZ, 0, 1.1920928955078125e-07 ;  /* 0x00000002ff0c7431 */ /* 0x000fe200000001ff */
[----:B------:R-:W-:-:S04]  /*27f0*/  FMNMX.FTZ R3, R2, R14, !PT ;  /* 0x0000000e02037209 */ /* 0x000fc80007810000 */
[----:B------:R-:W-:-:S07]  /*2800*/  MOV R13, R3 ;  /* 0x00000003000d7202 */ /* 0x000fce0000000f00 */
[----:B------:R-:W-:Y:S05]  /*2810*/  WARPSYNC.COLLECTIVE R15, `(.L_x_8932) ;  /* 0x000000000f087348 */ /* 0x000fea0003c00000 */
[----:B------:R0:W1:Y:S02]  /*2820*/  SHFL.BFLY P6, R14, R13, R12, R11 ;  /* 0x0c00000c0d0e7389 */ /* 0x00006400000c000b */
[----:B01----:R-:W-:Y:S05]  /*2830*/  ENDCOLLECTIVE ;  /* 0x000000000000791b */ /* 0x003fea0003800000 */
.L_x_8932:
[----:B------:R-:W-:Y:S01]  /*2840*/  HFMA2 R12, -RZ, RZ, 0, 5.9604644775390625e-08 ;  /* 0x00000001ff0c7431 */ /* 0x000fe200000001ff */
[----:B------:R-:W-:-:S04]  /*2850*/  FMNMX.FTZ R4, R3, R14, !PT ;  /* 0x0000000e03047209 */ /* 0x000fc80007810000 */
[----:B------:R-:W-:-:S07]  /*2860*/  MOV R13, R4 ;  /* 0x00000004000d7202 */ /* 0x000fce0000000f00 */
[----:B------:R-:W-:Y:S05]  /*2870*/  WARPSYNC.COLLECTIVE R15, `(.L_x_8933) ;  /* 0x000000000f087348 */ /* 0x000fea0003c00000 */
[----:B------:R0:W1:Y:S02]  /*2880*/  SHFL.BFLY P6, R14, R13, R12, R11 ;  /* 0x0c00000c0d0e7389 */ /* 0x00006400000c000b */
[----:B01----:R-:W-:Y:S05]  /*2890*/  ENDCOLLECTIVE ;  /* 0x000000000000791b */ /* 0x003fea0003800000 */
.L_x_8933:
[----:B------:R-:W-:Y:S05]  /*28a0*/  BRA `(.L_x_8934) ;  /* 0xffffffd800e87947 */ /* 0x000fea000383ffff */
.L_x_8935:
        /* <DEDUP_REMOVED lines=13> */
.L_x_27326:


//--------------------- .text._ZN4vllm25paged_attention_v2_kernelI13__nv_bfloat16hLi32ELi32ELi128ELNS_18Fp8KVCacheDataTypeE1ELb0ELi512EEEvPfS3_PT_PKS4_PKT0_SA_ifPKiSC_iPKfiiiSE_SE_iiiii --------------------------
	.section	.text._ZN4vllm25paged_attention_v2_kernelI13__nv_bfloat16hLi32ELi32ELi128ELNS_18Fp8KVCacheDataTypeE1ELb0ELi512EEEvPfS3_PT_PKS4_PKT0_SA_ifPKiSC_iPKfiiiSE_SE_iiiii,"ax",@progbits
	.align	128
        .global         _ZN4vllm25paged_attention_v2_kernelI13__nv_bfloat16hLi32ELi32ELi128ELNS_18Fp8KVCacheDataTypeE1ELb0ELi512EEEvPfS3_PT_PKS4_PKT0_SA_ifPKiSC_iPKfiiiSE_SE_iiiii
        .type           _ZN4vllm25paged_attention_v2_kernelI13__nv_bfloat16hLi32ELi32ELi128ELNS_18Fp8KVCacheDataTypeE1ELb0ELi512EEEvPfS3_PT_PKS4_PKT0_SA_ifPKiSC_iPKfiiiSE_SE_iiiii,@function
        .size           _ZN4vllm25paged_attention_v2_kernelI13__nv_bfloat16hLi32ELi32ELi128ELNS_18Fp8KVCacheDataTypeE1ELb0ELi512EEEvPfS3_PT_PKS4_PKT0_SA_ifPKiSC_iPKfiiiSE_SE_iiiii,(.L_x_27327 - _ZN4vllm25paged_attention_v2_kernelI13__nv_bfloat16hLi32ELi32ELi128ELNS_18Fp8KVCacheDataTypeE1ELb0ELi512EEEvPfS3_PT_PKS4_PKT0_SA_ifPKiSC_iPKfiiiSE_SE_iiiii)
        .other          _ZN4vllm25paged_attention_v2_kernelI13__nv_bfloat16hLi32ELi32ELi128ELNS_18Fp8KVCacheDataTypeE1ELb0ELi512EEEvPfS3_PT_PKS4_PKT0_SA_ifPKiSC_iPKfiiiSE_SE_iiiii,@"STO_CUDA_ENTRY STV_DEFAULT"
_ZN4vllm25paged_attention_v2_kernelI13__nv_bfloat16hLi32ELi32ELi128ELNS_18Fp8KVCacheDataTypeE1ELb0ELi512EEEvPfS3_PT_PKS4_PKT0_SA_ifPKiSC_iPKfiiiSE_SE_iiiii:
.text._ZN4vllm25paged_attention_v2_kernelI13__nv_bfloat16hLi32ELi32ELi128ELNS_18Fp8KVCacheDataTypeE1ELb0ELi512EEEvPfS3_PT_PKS4_PKT0_SA_ifPKiSC_iPKfiiiSE_SE_iiiii:
        /* <DEDUP_REMOVED lines=51> */
.L_x_8937:
[----:B------:R-:W-:Y:S05]  /*0330*/  BSYNC.RECONVERGENT B6 ;  /* 0x0000000000067941 */ /* 0x000fea0003800200 */
.L_x_8936:
        /* <DEDUP_REMOVED lines=17> */
.L_x_8966:
        /* <DEDUP_REMOVED lines=40> */
.L_x_8943:
        /* <DEDUP_REMOVED lines=11> */
.L_x_8942:
[----:B------:R-:W-:Y:S05]  /*0780*/  BSYNC.RECONVERGENT B1 ;  /* 0x0000000000017941 */ /* 0x000fea0003800200 */
.L_x_8941:
        /* <DEDUP_REMOVED lines=13> */
.L_x_8946:
        /* <DEDUP_REMOVED lines=100> */
.L_x_8945:
[----:B------:R-:W-:Y:S05]  /*0ea0*/  BSYNC.RECONVERGENT B1 ;  /* 0x0000000000017941 */ /* 0x000fea0003800200 */
.L_x_8944:
        /* <DEDUP_REMOVED lines=55> */
.L_x_8948:
[----:B------:R-:W-:Y:S05]  /*1220*/  BSYNC.RECONVERGENT B1 ;  /* 0x0000000000017941 */ /* 0x000fea0003800200 */
.L_x_8947:
        /* <DEDUP_REMOVED lines=26> */
.L_x_8940:
[----:B------:R-:W-:Y:S05]  /*13d0*/  BSYNC.RECONVERGENT B0 ;  /* 0x0000000000007941 */ /* 0x000fea0003800200 */
.L_x_8939:
        /* <DEDUP_REMOVED lines=40> */
.L_x_8953:
[----:B------:R-:W1:Y:S01]  /*1660*/  LDS R11, [R6] ;  /* 0x00000000060b7984 */ /* 0x000e620000000800 */
[----:B------:R-:W-:-:S04]  /*1670*/  IADD3 R10, PT, PT, R10, 0x1, RZ ;  /* 0x000000010a0a7810 */ /* 0x000fc80007ffe0ff */
[----:B------:R-:W-:Y:S01]  /*1680*/  ISETP.NE.AND P0, PT, R10, RZ, PT ;  /* 0x000000ff0a00720c */ /* 0x000fe20003f05270 */
[----:B-1----:R-:W-:-:S05]  /*1690*/  FMUL.FTZ R11, R11, R4 ;  /* 0x000000040b0b7220 */ /* 0x002fca0000410000 */
[----:B------:R1:W-:Y:S02]  /*16a0*/  STS [R6], R11 ;  /* 0x0000000b06007388 */ /* 0x0003e40000000800 */
[----:B-1----:R-:W-:-:S05]  /*16b0*/  IADD3 R6, PT, PT, R6, 0x200, RZ ;  /* 0x0000020006067810 */ /* 0x002fca0007ffe0ff */
[----:B------:R-:W-:Y:S05]  /*16c0*/  @P0 BRA `(.L_x_8953) ;  /* 0xfffffffc00e40947 */ /* 0x000fea000383ffff */
.L_x_8952:
[----:B------:R-:W-:Y:S05]  /*16d0*/  BSYNC.RECONVERGENT B1 ;  /* 0x0000000000017941 */ /* 0x000fea0003800200 */
.L_x_8951:
        /* <DEDUP_REMOVED lines=13> */
.L_x_8956:
        /* <DEDUP_REMOVED lines=52> */
.L_x_8955:
[----:B------:R-:W-:Y:S05]  /*1af0*/  BSYNC.RECONVERGENT B1 ;  /* 0x0000000000017941 */ /* 0x000fea0003800200 */
.L_x_8954:
        /* <DEDUP_REMOVED lines=31> */
.L_x_8958:
[----:B------:R-:W-:Y:S05]  /*1cf0*/  BSYNC.RECONVERGENT B1 ;  /* 0x0000000000017941 */ /* 0x000fea0003800200 */
.L_x_8957:
        /* <DEDUP_REMOVED lines=14> */
.L_x_8950:
[----:B------:R-:W-:Y:S05]  /*1de0*/  BSYNC.RECONVERGENT B0 ;  /* 0x0000000000007941 */ /* 0x000fea0003800200 */
.L_x_8949:
        /* <DEDUP_REMOVED lines=29> */
.L_x_8960:
[----:B------:R-:W-:Y:S05]  /*1fc0*/  BSYNC.RECONVERGENT B0 ;  /* 0x0000000000007941 */ /* 0x000fea0003800200 */
.L_x_8959:
        /* <DEDUP_REMOVED lines=61> */
.L_x_8938:
[----:B------:R-:W-:Y:S01]  /*23a0*/  MOV R12, 0x10 ;  /* 0x00000010000c7802 */ /* 0x000fe20000000f00 */
[----:B------:R-:W-:Y:S01]  /*23b0*/  IMAD.MOV.U32 R11, RZ, RZ, 0x1f ;  /* 0x0000001fff0b7424 */ /* 0x000fe200078e00ff */
[----:B------:R-:W-:-:S07]  /*23c0*/  MOV R15, 0xffffffff ;  /* 0xffffffff000f7802 */ /* 0x000fce0000000f00 */
[----:B------:R-:W-:Y:S05]  /*23d0*/  WARPSYNC.COLLECTIVE R15, `(.L_x_8961) ;  /* 0x000000000f087348 */ /* 0x000fea0003c00000 */
[----:B------:R0:W1:Y:S02]  /*23e0*/  SHFL.BFLY P6, R14, R13, R12, R11 ;  /* 0x0c00000c0d0e7389 */ /* 0x00006400000c000b */
[----:B01----:R-:W-:Y:S05]  /*23f0*/  ENDCOLLECTIVE ;  /* 0x000000000000791b */ /* 0x003fea0003800000 */
.L_x_8961:
[----:B------:R-:W-:Y:S01]  /*2400*/  HFMA2 R12, -RZ, RZ, 0, 4.76837158203125e-07 ;  /* 0x00000008ff0c7431 */ /* 0x000fe200000001ff */
[----:B------:R-:W-:-:S04]  /*2410*/  FMNMX.FTZ R0, R14, -3.40282346638528859812e+38, !PT ;  /* 0xff7fffff0e007809 */ /* 0x000fc80007810000 */
[----:B------:R-:W-:-:S07]  /*2420*/  MOV R13, R0 ;  /* 0x00000000000d7202 */ /* 0x000fce0000000f00 */
[----:B------:R-:W-:Y:S05]  /*2430*/  WARPSYNC.COLLECTIVE R15, `(.L_x_8962) ;  /* 0x000000000f087348 */ /* 0x000fea0003c00000 */
[----:B------:R0:W1:Y:S02]  /*2440*/  SHFL.BFLY P6, R14, R13, R12, R11 ;  /* 0x0c00000c0d0e7389 */ /* 0x00006400000c000b */
[----:B01----:R-:W-:Y:S05]  /*2450*/  ENDCOLLECTIVE ;  /* 0x000000000000791b */ /* 0x003fea0003800000 */
.L_x_8962:
[----:B------:R-:W-:Y:S01]  /*2460*/  IMAD.MOV.U32 R12, RZ, RZ, 0x4 ;  /* 0x00000004ff0c7424 */ /* 0x000fe200078e00ff */
[----:B------:R-:W-:-:S04]  /*2470*/  FMNMX.FTZ R2, R0, R14, !PT ;  /* 0x0000000e00027209 */ /* 0x000fc80007810000 */
[----:B------:R-:W-:-:S07]  /*2480*/  MOV R13, R2 ;  /* 0x00000002000d7202 */ /* 0x000fce0000000f00 */
[----:B------:R-:W-:Y:S05]  /*2490*/  WARPSYNC.COLLECTIVE R15, `(.L_x_8963) ;  /* 0x000000000f087348 */ /* 0x000fea0003c00000 */
[----:B------:R0:W1:Y:S02]  /*24a0*/  SHFL.BFLY P6, R14, R13, R12, R11 ;  /* 0x0c00000c0d0e7389 */ /* 0x00006400000c000b */
[----:B01----:R-:W-:Y:S05]  /*24b0*/  ENDCOLLECTIVE ;  /* 0x000000000000791b */ /* 0x003fea0003800000 */
.L_x_8963:
[----:B------:R-:W-:Y:S01]  /*24c0*/  HFMA2 R12, -RZ, RZ, 0, 1.1920928955078125e-07 ;  /* 0x00000002ff0c7431 */ /* 0x000fe200000001ff */
[----:B------:R-:W-:-:S04]  /*24d0*/  FMNMX.FTZ R3, R2, R14, !PT ;  /* 0x0000000e02037209 */ /* 0x000fc80007810000 */
[----:B------:R-:W-:-:S07]  /*24e0*/  MOV R13, R3 ;  /* 0x00000003000d7202 */ /* 0x000fce0000000f00 */
[----:B------:R-:W-:Y:S05]  /*24f0*/  WARPSYNC.COLLECTIVE R15, `(.L_x_8964) ;  /* 0x000000000f087348 */ /* 0x000fea0003c00000 */
[----:B------:R0:W1:Y:S02]  /*2500*/  SHFL.BFLY P6, R14, R13, R12, R11 ;  /* 0x0c00000c0d0e7389 */ /* 0x00006400000c000b */
[----:B01----:R-:W-:Y:S05]  /*2510*/  ENDCOLLECTIVE ;  /* 0x000000000000791b */ /* 0x003fea0003800000 */
.L_x_8964:
[----:B------:R-:W-:Y:S01]  /*2520*/  HFMA2 R12, -RZ, RZ, 0, 5.9604644775390625e-08 ;  /* 0x00000001ff0c7431 */ /* 0x000fe200000001ff */
[----:B------:R-:W-:-:S04]  /*2530*/  FMNMX.FTZ R4, R3, R14, !PT ;  /* 0x0000000e03047209 */ /* 0x000fc80007810000 */
[----:B------:R-:W-:-:S07]  /*2540*/  MOV R13, R4 ;  /* 0x00000004000d7202 */ /* 0x000fce0000000f00 */
[----:B------:R-:W-:Y:S05]  /*2550*/  WARPSYNC.COLLECTIVE R15, `(.L_x_8965) ;  /* 0x000000000f087348 */ /* 0x000fea0003c00000 */
[----:B------:R0:W1:Y:S02]  /*2560*/  SHFL.BFLY P6, R14, R13, R12, R11 ;  /* 0x0c00000c0d0e7389 */ /* 0x00006400000c000b */
[----:B01----:R-:W-:Y:S05]  /*2570*/  ENDCOLLECTIVE ;  /* 0x000000000000791b */ /* 0x003fea0003800000 */
.L_x_8965:
[----:B------:R-:W-:Y:S05]  /*2580*/  BRA `(.L_x_8966) ;  /* 0xffffffdc00b07947 */ /* 0x000fea000383ffff */
.L_x_8967:
        /* <DEDUP_REMOVED lines=15> */
.L_x_27327:


//--------------------- .text._ZN4vllm25paged_attention_v2_kernelI13__nv_bfloat16hLi256ELi32ELi128ELNS_18Fp8KVCacheDataTypeE1ELb1ELi512EEEvPfS3_PT_PKS4_PKT0_SA_ifPKiSC_iPKfiiiSE_SE_iiiii --------------------------
	.section	.text._ZN4vllm25paged_attention_v2_kernelI13__nv_bfloat16hLi256ELi32ELi128ELNS_18Fp8KVCacheDataTypeE1ELb1ELi512EEEvPfS3_PT_PKS4_PKT0_SA_ifPKiSC_iPKfiiiSE_SE_iiiii,"ax",@progbits
	.align	128
        .global         _ZN4vllm25paged_attention_v2_kernelI13__nv_bfloat16hLi256ELi32ELi128ELNS_18Fp8KVCacheDataTypeE1ELb1ELi512EEEvPfS3_PT_PKS4_PKT0_SA_ifPKiSC_iPKfiiiSE_SE_iiiii
        .type           _ZN4vllm25paged_attention_v2_kernelI13__nv_bfloat16hLi256ELi32ELi128ELNS_18Fp8KVCacheDataTypeE1ELb1ELi512EEEvPfS3_PT_PKS4_PKT0_SA_ifPKiSC_iPKfiiiSE_SE_iiiii,@function
        .size           _ZN4vllm25paged_attention_v2_kernelI13__nv_bfloat16hLi256ELi32ELi128ELNS_18Fp8KVCacheDataTypeE1ELb1ELi512EEEvPfS3_PT_PKS4_PKT0_SA_ifPKiSC_iPKfiiiSE_SE_iiiii,(.L_x_27328 - _ZN4vllm25paged_attention_v2_kernelI13__nv_bfloat16hLi256ELi32ELi128ELNS_18Fp8KVCacheDataTypeE1ELb1ELi512EEEvPfS3_PT_PKS4_PKT0_SA_ifPKiSC_iPKfiiiSE_SE_iiiii)
        .other          _ZN4vllm25paged_attention_v2_kernelI13__nv_bfloat16hLi256ELi32ELi128ELNS_18Fp8KVCacheDataTypeE1ELb1ELi512EEEvPfS3_PT_PKS4_PKT0_SA_ifPKiSC_iPKfiiiSE_SE_iiiii,@"STO_CUDA_ENTRY STV_DEFAULT"
_ZN4vllm25paged_attention_v2_kernelI13__nv_bfloat16hLi256ELi32ELi128ELNS_18Fp8KVCacheDataTypeE1ELb1ELi512EEEvPfS3_PT_PKS4_PKT0_SA_ifPKiSC_iPKfiiiSE_SE_iiiii:
.text._ZN4vllm25paged_attention_v2_kernelI13__nv_bfloat16hLi256ELi32ELi128ELNS_18Fp8KVCacheDataTypeE1ELb1ELi512EEEvPfS3_PT_PKS4_PKT0_SA_ifPKiSC_iPKfiiiSE_SE_iiiii:
        /* <DEDUP_REMOVED lines=116> */
.L_x_8968:
        /* <DEDUP_REMOVED lines=27> */
.L_x_8972:
        /* <DEDUP_REMOVED lines=37> */
.L_x_8970:
[----:B------:R-:W-:Y:S05]  /*0b40*/  BSYNC.RECONVERGENT B6 ;  /* 0x0000000000067941 */ /* 0x000fea0003800200 */
.L_x_8969:
        /* <DEDUP_REMOVED lines=12> */
.L_x_9015:
        /* <DEDUP_REMOVED lines=40> */
.L_x_8978:
        /* <DEDUP_REMOVED lines=11> */
.L_x_8977:
[----:B------:R-:W-:Y:S05]  /*0f40*/  BSYNC.RECONVERGENT B1 ;  /* 0x0000000000017941 */ /* 0x000fea0003800200 */
.L_x_8976:
        /* <DEDUP_REMOVED lines=12> */
.L_x_8981:
        /* <DEDUP_REMOVED lines=100> */
.L_x_8980:
[----:B------:R-:W-:Y:S05]  /*1650*/  BSYNC.RECONVERGENT B1 ;  /* 0x0000000000017941 */ /* 0x000fea0003800200 */
.L_x_8979:
        /* <DEDUP_REMOVED lines=55> */
.L_x_8983:
[----:B------:R-:W-:Y:S05]  /*19d0*/  BSYNC.RECONVERGENT B1 ;  /* 0x0000000000017941 */ /* 0x000fea0003800200 */
.L_x_8982:
        /* <DEDUP_REMOVED lines=26> */
.L_x_8975:
[----:B------:R-:W-:Y:S05]  /*1b80*/  BSYNC.RECONVERGENT B0 ;  /* 0x0000000000007941 */ /* 0x000fea0003800200 */
.L_x_8974:
        /* <DEDUP_REMOVED lines=40> */
.L_x_8988:
[----:B------:R-:W1:Y:S01]  /*1e10*/  LDS R16, [R12] ;  /* 0x000000000c107984 */ /* 0x000e620000000800 */
[----:B------:R-:W-:-:S04]  /*1e20*/  IADD3 R14, PT, PT, R14, 0x1, RZ ;  /* 0x000000010e0e7810 */ /* 0x000fc80007ffe0ff */
[----:B------:R-:W-:Y:S01]  /*1e30*/  ISETP.NE.AND P0, PT, R14, RZ, PT ;  /* 0x000000ff0e00720c */ /* 0x000fe20003f05270 */
[----:B-1----:R-:W-:-:S05]  /*1e40*/  FMUL.FTZ R15, R16, R11 ;  /* 0x0000000b100f7220 */ /* 0x002fca0000410000 */
[----:B------:R1:W-:Y:S02]  /*1e50*/  STS [R12], R15 ;  /* 0x0000000f0c007388 */ /* 0x0003e40000000800 */
[----:B-1----:R-:W-:-:S05]  /*1e60*/  VIADD R12, R12, 0x200 ;  /* 0x000002000c0c7836 */ /* 0x002fca0000000000 */
[----:B------:R-:W-:Y:S05]  /*1e70*/  @P0 BRA `(.L_x_8988) ;  /* 0xfffffffc00e40947 */ /* 0x000fea000383ffff */
.L_x_8987:
[----:B------:R-:W-:Y:S05]  /*1e80*/  BSYNC.RECONVERGENT B1 ;  /* 0x0000000000017941 */ /* 0x000fea0003800200 */
.L_x_8986:
        /* <DEDUP_REMOVED lines=12> */
.L_x_8991:
        /* <DEDUP_REMOVED lines=52> */
.L_x_8990:
[----:B------:R-:W-:Y:S05]  /*2290*/  BSYNC.RECONVERGENT B1 ;  /* 0x0000000000017941 */ /* 0x000fea0003800200 */
.L_x_8989:
        /* <DEDUP_REMOVED lines=31> */
.L_x_8993:
[----:B------:R-:W-:Y:S05]  /*2490*/  BSYNC.RECONVERGENT B1 ;  /* 0x0000000000017941 */ /* 0x000fea0003800200 */
.L_x_8992:
        /* <DEDUP_REMOVED lines=14> */
.L_x_8985:
[----:B------:R-:W-:Y:S05]  /*2580*/  BSYNC.RECONVERGENT B0 ;  /* 0x0000000000007941 */ /* 0x000fea0003800200 */
.L_x_8984:
        /* <DEDUP_REMOVED lines=19> */
.L_x_8995:
[----:B------:R-:W-:Y:S05]  /*26c0*/  BSYNC.RECONVERGENT B0 ;  /* 0x0000000000007941 */ /* 0x000fea0003800200 */
.L_x_8994:
        /* <DEDUP_REMOVED lines=27> */
.L_x_8999:
        /* <DEDUP_REMOVED lines=34> */
.L_x_8998:
        /* <DEDUP_REMOVED lines=16> */
.L_x_8997:
[----:B------:R-:W-:Y:S05]  /*2ba0*/  BSYNC.RECONVERGENT B6 ;  /* 0x0000000000067941 */ /* 0x000fea0003800200 */
.L_x_8996:
        /* <DEDUP_REMOVED lines=126> */
.L_x_9080:
        /* <DEDUP_REMOVED lines=54> */
.L_x_9002:
[----:B------:R-:W-:Y:S05]  /*36f0*/  BSYNC.RECONVERGENT B0 ;  /* 0x0000000000007941 */ /* 0x000fea0003800200 */
.L_x_9001:
        /* <DEDUP_REMOVED lines=74> */
.L_x_9004:
[----:B------:R-:W-:Y:S05]  /*3ba0*/  BSYNC.RECONVERGENT B0 ;  /* 0x0000000000007941 */ /* 0x000fea0003800200 */
.L_x_9003:
        /* <DEDUP_REMOVED lines=40> */
.L_x_9006:
[----:B------:R-:W-:Y:S05]  /*3e30*/  BSYNC.RECONVERGENT B0 ;  /* 0x0000000000007941 */ /* 0x000fea0003800200 */
.L_x_9005:
        /* <DEDUP_REMOVED lines=73> */
.L_x_9008:
[----:B------:R-:W-:Y:S05]  /*42d0*/  BSYNC.RECONVERGENT B0 ;  /* 0x0000000000007941 */ /* 0x000fea0003800200 */
.L_x_9007:
        /* <DEDUP_REMOVED lines=79> */
.L_x_8971:
        /* <DEDUP_REMOVED lines=16> */
.L_x_9009:
[----:B------:R-:W-:Y:S05]  /*48d0*/  EXIT ;  /* 0x000000000000794d */ /* 0x000fea0003800000 */
.L_x_8973:
[----:B------:R-:W-:Y:S02]  /*48e0*/  HFMA2 R12, -RZ, RZ, 0, 9.5367431640625e-07 ;  /* 0x00000010ff0c7431 */ /* 0x000fe400000001ff */
[----:B------:R-:W-:Y:S01]  /*48f0*/  IMAD.MOV.U32 R11, RZ, RZ, 0x1f ;  /* 0x0000001fff0b7424 */ /* 0x000fe200078e00ff */
[----:B------:R-:W-:-:S07]  /*4900*/  MOV R15, 0xffffffff ;  /* 0xffffffff000f7802 */ /* 0x000fce0000000f00 */
[----:B------:R-:W-:Y:S05]  /*4910*/  WARPSYNC.COLLECTIVE R15, `(.L_x_9010) ;  /* 0x000000000f087348 */ /* 0x000fea0003c00000 */
[----:B------:R0:W1:Y:S02]  /*4920*/  SHFL.BFLY P6, R14, R13, R12, R11 ;  /* 0x0c00000c0d0e7389 */ /* 0x00006400000c000b */
[----:B01----:R-:W-:Y:S05]  /*4930*/  ENDCOLLECTIVE ;  /* 0x000000000000791b */ /* 0x003fea0003800000 */
.L_x_9010:
[----:B------:R-:W-:Y:S01]  /*4940*/  IMAD.MOV.U32 R12, RZ, RZ, 0x8 ;  /* 0x00000008ff0c7424 */ /* 0x000fe200078e00ff */
[----:B------:R-:W-:-:S04]  /*4950*/  FMNMX.FTZ R0, R14, -3.40282346638528859812e+38, !PT ;  /* 0xff7fffff0e007809 */ /* 0x000fc80007810000 */
[----:B------:R-:W-:-:S07]  /*4960*/  MOV R13, R0 ;  /* 0x00000000000d7202 */ /* 0x000fce0000000f00 */
[----:B------:R-:W-:Y:S05]  /*4970*/  WARPSYNC.COLLECTIVE R15, `(.L_x_9011) ;  /* 0x000000000f087348 */ /* 0x000fea0003c00000 */
[----:B------:R0:W1:Y:S02]  /*4980*/  SHFL.BFLY P6, R14, R13, R12, R11 ;  /* 0x0c00000c0d0e7389 */ /* 0x00006400000c000b */
[----:B01----:R-:W-:Y:S05]  /*4990*/  ENDCOLLECTIVE ;  /* 0x000000000000791b */ /* 0x003fea0003800000 */
.L_x_9011:
[----:B------:R-:W-:Y:S01]  /*49a0*/  HFMA2 R12, -RZ, RZ, 0, 2.384185791015625e-07 ;  /* 0x00000004ff0c7431 */ /* 0x000fe200000001ff */
[----:B------:R-:W-:-:S04]  /*49b0*/  FMNMX.FTZ R2, R0, R14, !PT ;  /* 0x0000000e00027209 */ /* 0x000fc80007810000 */
[----:B------:R-:W-:-:S07]  /*49c0*/  MOV R13, R2 ;  /* 0x00000002000d7202 */ /* 0x000fce0000000f00 */
[----:B------:R-:W-:Y:S05]  /*49d0*/  WARPSYNC.COLLECTIVE R15, `(.L_x_9012) ;  /* 0x000000000f087348 */ /* 0x000fea0003c00000 */
[----:B------:R0:W1:Y:S02]  /*49e0*/  SHFL.BFLY P6, R14, R13, R12, R11 ;  /* 0x0c00000c0d0e7389 */ /* 0x00006400000c000b */
[----:B01----:R-:W-:Y:S05]  /*49f0*/  ENDCOLLECTIVE ;  /* 0x000000000000791b */ /* 0x003fea0003800000 */
.L_x_9012:
[----:B------:R-:W-:Y:S02]  /*4a00*/  MOV R12, 0x2 ;  /* 0x00000002000c7802 */ /* 0x000fe40000000f00 */
[----:B------:R-:W-:-:S05]  /*4a10*/  FMNMX.FTZ R3, R2, R14, !PT ;  /* 0x0000000e02037209 */ /* 0x000fca0007810000 */
[----:B------:R-:W-:-:S07]  /*4a20*/  IMAD.MOV.U32 R13, RZ, RZ, R3 ;  /* 0x000000ffff0d7224 */ /* 0x000fce00078e0003 */
[----:B------:R-:W-:Y:S05]  /*4a30*/  WARPSYNC.COLLECTIVE R15, `(.L_x_9013) ;  /* 0x000000000f087348 */ /* 0x000fea0003c00000 */
[----:B------:R0:W1:Y:S02]  /*4a40*/  SHFL.BFLY P6, R14, R13, R12, R11 ;  /* 0x0c00000c0d0e7389 */ /* 0x00006400000c000b */
[----:B01----:R-:W-:Y:S05]  /*4a50*/  ENDCOLLECTIVE ;  /* 0x000000000000791b */ /* 0x003fea0003800000 */
.L_x_9013:
[----:B------:R-:W-:Y:S01]  /*4a60*/  HFMA2 R12, -RZ, RZ, 0, 5.9604644775390625e-08 ;  /* 0x00000001ff0c7431 */ /* 0x000fe200000001ff */
[----:B------:R-:W-:-:S04]  /*4a70*/  FMNMX.FTZ R4, R3, R14, !PT ;  /* 0x0000000e03047209 */ /* 0x000fc80007810000 */
[----:B------:R-:W-:-:S07]  /*4a80*/  MOV R13, R4 ;  /* 0x00000004000d7202 */ /* 0x000fce0000000f00 */
[----:B------:R-:W-:Y:S05]  /*4a90*/  WARPSYNC.COLLECTIVE R15, `(.L_x_9014) ;  /* 0x000000000f087348 */ /* 0x000fea0003c00000 */
[----:B------:R0:W1:Y:S02]  /*4aa0*/  SHFL.BFLY P6, R14, R13, R12, R11 ;  /* 0x0c00000c0d0e7389 */ /* 0x00006400000c000b */
[----:B01----:R-:W-:Y:S05]  /*4ab0*/  ENDCOLLECTIVE ;  /* 0x000000000000791b */ /* 0x003fea0003800000 */
.L_x_9014:
[----:B------:R-:W-:Y:S05]  /*4ac0*/  BRA `(.L_x_9015) ;  /* 0xffffffc000507947 */ /* 0x000fea000383ffff */
.L_x_9000:
[----:B--23--:R-:W-:Y:S01]  /*4ad0*/  IMAD.MOV.U32 R13, RZ, RZ, RZ ;  /* 0x000000ffff0d7224 */ /* 0x00cfe200078e00ff */
[----:B------:R-:W-:Y:S01]  /*4ae0*/  MOV R12, 0x2 ;  /* 0x00000002000c7802 */ /* 0x000fe20000000f00 */
[----:B------:R-:W-:Y:S01]  /*4af0*/  HFMA2 R11, -RZ, RZ, 0, 1.847743988037109375e-06 ;  /* 0x0000001fff0b7431 */ /* 0x000fe200000001ff */
[----:B------:R-:W-:-:S07]  /*4b00*/  MOV R15, 0xffffffff ;  /* 0xffffffff000f7802 */ /* 0x000fce0000000f00 */
[----:B01----:R-:W-:Y:S05]  /*4b10*/  WARPSYNC.COLLECTIVE R15, `(.L_x_9016) ;  /* 0x000000000f087348 */ /* 0x003fea0003c00000 */
[----:B------:R2:W3:Y:S02]  /*4b20*/  SHFL.BFLY P6, R14, R13, R12, R11 ;  /* 0x0c00000c0d0e7389 */ /* 0x0004e400000c000b */
[----:B0123--:R-:W-:Y:S05]  /*4b30*/  ENDCOLLECTIVE ;  /* 0x000000000000791b */ /* 0x00ffea0003800000 */
.L_x_9016:
[----:B------:R-:W-:Y:S02]  /*4b40*/  HFMA2 R12, -RZ, RZ, 0, 5.9604644775390625e-08 ;  /* 0x00000001ff0c7431 */ /* 0x000fe400000001ff */
[----:B------:R-:W-:-:S04]  /*4b50*/  FADD.FTZ R36, RZ, R14 ;  /* 0x0000000eff247221 */ /* 0x000fc80000010000 */
[----:B------:R-:W-:-:S07]  /*4b60*/  IMAD.MOV.U32 R13, RZ, RZ, R36 ;  /* 0x000000ffff0d7224 */ /* 0x000fce00078e0024 */
[----:B------:R-:W-:Y:S05]  /*4b70*/  WARPSYNC.COLLECTIVE R15, `(.L_x_9017) ;  /* 0x000000000f087348 */ /* 0x000fea0003c00000 */
[----:B------:R0:W1:Y:S02]  /*4b80*/  SHFL.BFLY P6, R14, R13, R12, R11 ;  /* 0x0c00000c0d0e7389 */ /* 0x00006400000c000b */
[----:B01----:R-:W-:Y:S05]  /*4b90*/  ENDCOLLECTIVE ;  /* 0x000000000000791b */ /* 0x003fea0003800000 */
.L_x_9017:
[----:B------:R-:W-:Y:S02]  /*4ba0*/  HFMA2 R13, -RZ, RZ, 0, 0 ;  /* 0x00000000ff0d7431 */ /* 0x000fe400000001ff */
[----:B------:R-:W-:Y:S01]  /*4bb0*/  IMAD.MOV.U32 R12, RZ, RZ, 0x2 ;  /* 0x00000002ff0c7424 */ /* 0x000fe200078e00ff */
[----:B------:R-:W-:-:S07]  /*4bc0*/  MOV R47, R14 ;  /* 0x0000000e002f7202 */ /* 0x000fce0000000f00 */
[----:B------:R-:W-:Y:S05]  /*4bd0*/  WARPSYNC.COLLECTIVE R15, `(.L_x_9018) ;  /* 0x000000000f087348 */ /* 0x000fea0003c00000 */
[----:B------:R0:W1:Y:S02]  /*4be0*/  SHFL.BFLY P6, R14, R13, R12, R11 ;  /* 0x0c00000c0d0e7389 */ /* 0x00006400000c000b */
[----:B01----:R-:W-:Y:S05]  /*4bf0*/  ENDCOLLECTIVE ;  /* 0x000000000000791b */ /* 0x003fea0003800000 */
.L_x_9018:
        /* <DEDUP_REMOVED lines=8> */
.L_x_9019:
[----:B------:R-:W-:Y:S01]  /*4c80*/  MOV R13, RZ ;  /* 0x000000ff000d7202 */ /* 0x000fe20000000f00 */
[----:B------:R-:W-:Y:S02]  /*4c90*/  HFMA2 R12, -RZ, RZ, 0, 1.1920928955078125e-07 ;  /* 0x00000002ff0c7431 */ /* 0x000fe400000001ff */
[----:B------:R-:W-:-:S07]  /*4ca0*/  IMAD.MOV.U32 R46, RZ, RZ, R14 ;  /* 0x000000ffff2e7224 */ /* 0x000fce00078e000e */
[----:B------:R-:W-:Y:S05]  /*4cb0*/  WARPSYNC.COLLECTIVE R15, `(.L_x_9020) ;  /* 0x000000000f087348 */ /* 0x000fea0003c00000 */
[----:B------:R0:W1:Y:S02]  /*4cc0*/  SHFL.BFLY P6, R14, R13, R12, R11 ;  /* 0x0c00000c0d0e7389 */ /* 0x00006400000c000b */
[----:B01----:R-:W-:Y:S05]  /*4cd0*/  ENDCOLLECTIVE ;  /* 0x000000000000791b */ /* 0x003fea0003800000 */
.L_x_9020:
        /* <DEDUP_REMOVED lines=8> */
.L_x_9021:
[----:B------:R-:W-:Y:S02]  /*4d60*/  HFMA2 R13, -RZ, RZ, 0, 0 ;  /* 0x00000000ff0d7431 */ /* 0x000fe400000001ff */
[----:B------:R-:W-:Y:S01]  /*4d70*/  IMAD.MOV.U32 R12, RZ, RZ, 0x2 ;  /* 0x00000002ff0c7424 */ /* 0x000fe200078e00ff */
[----:B------:R-:W-:-:S07]  /*4d80*/  MOV R33, R14 ;  /* 0x0000000e00217202 */ /* 0x000fce0000000f00 */
[----:B------:R-:W-:Y:S05]  /*4d90*/  WARPSYNC.COLLECTIVE R15, `(.L_x_9022) ;  /* 0x000000000f087348 */ /* 0x000fea0003c00000 */
[----:B------:R0:W1:Y:S02]  /*4da0*/  SHFL.BFLY P6, R14, R13, R12, R11 ;  /* 0x0c00000c0d0e7389 */ /* 0x00006400000c000b */
[----:B01----:R-:W-:Y:S05]  /*4db0*/  ENDCOLLECTIVE ;  /* 0x000000000000791b */ /* 0x003fea0003800000 */
.L_x_9022:
        /* <DEDUP_REMOVED lines=8> */
.L_x_9023:
[----:B------:R-:W-:Y:S01]  /*4e40*/  MOV R13, RZ ;  /* 0x000000ff000d7202 */ /* 0x000fe20000000f00 */
[----:B------:R-:W-:Y:S02]  /*4e50*/  HFMA2 R12, -RZ, RZ, 0, 1.1920928955078125e-07 ;  /* 0x00000002ff0c7431 */ /* 0x000fe400000001ff */
[----:B------:R-:W-:-:S07]  /*4e60*/  IMAD.MOV.U32 R29, RZ, RZ, R14 ;  /* 0x000000ffff1d7224 */ /* 0x000fce00078e000e */
[----:B------:R-:W-:Y:S05]  /*4e70*/  WARPSYNC.COLLECTIVE R15, `(.L_x_9024) ;  /* 0x000000000f087348 */ /* 0x000fea0003c00000 */
[----:B------:R0:W1:Y:S02]  /*4e80*/  SHFL.BFLY P6, R14, R13, R12, R11 ;  /* 0x0c00000c0d0e7389 */ /* 0x00006400000c000b */
[----:B01----:R-:W-:Y:S05]  /*4e90*/  ENDCOLLECTIVE ;  /* 0x000000000000791b */ /* 0x003fea0003800000 */
.L_x_9024:
        /* <DEDUP_REMOVED lines=8> */
.L_x_9025:
[----:B------:R-:W-:Y:S02]  /*4f20*/  HFMA2 R13, -RZ, RZ, 0, 0 ;  /* 0x00000000ff0d7431 */ /* 0x000fe400000001ff */
[----:B------:R-:W-:Y:S01]  /*4f30*/  IMAD.MOV.U32 R12, RZ, RZ, 0x2 ;  /* 0x00000002ff0c7424 */ /* 0x000fe200078e00ff */
[----:B------:R-:W-:-:S07]  /*4f40*/  MOV R27, R14 ;  /* 0x0000000e001b7202 */ /* 0x000fce0000000f00 */
[----:B------:R-:W-:Y:S05]  /*4f50*/  WARPSYNC.COLLECTIVE R15, `(.L_x_9026) ;  /* 0x000000000f087348 */ /* 0x000fea0003c00000 */
[----:B------:R0:W1:Y:S02]  /*4f60*/  SHFL.BFLY P6, R14, R13, R12, R11 ;  /* 0x0c00000c0d0e7389 */ /* 0x00006400000c000b */
[----:B01----:R-:W-:Y:S05]  /*4f70*/  ENDCOLLECTIVE ;  /* 0x000000000000791b */ /* 0x003fea0003800000 */
.L_x_9026:
        /* <DEDUP_REMOVED lines=8> */
.L_x_9027:
[----:B------:R-:W-:Y:S01]  /*5000*/  MOV R13, RZ ;  /* 0x000000ff000d7202 */ /* 0x000fe20000000f00 */
[----:B------:R-:W-:Y:S02]  /*5010*/  HFMA2 R12, -RZ, RZ, 0, 1.1920928955078125e-07 ;  /* 0x00000002ff0c7431 */ /* 0x000fe400000001ff */
[----:B------:R-:W-:-:S07]  /*5020*/  IMAD.MOV.U32 R25, RZ, RZ, R14 ;  /* 0x000000ffff197224 */ /* 0x000fce00078e000e */
[----:B------:R-:W-:Y:S05]  /*5030*/  WARPSYNC.COLLECTIVE R15, `(.L_x_9028) ;  /* 0x000000000f087348 */ /* 0x000fea0003c00000 */
[----:B------:R0:W1:Y:S02]  /*5040*/  SHFL.BFLY P6, R14, R13, R12, R11 ;  /* 0x0c00000c0d0e7389 */ /* 0x00006400000c000b */
[----:B01----:R-:W-:Y:S05]  /*5050*/  ENDCOLLECTIVE ;  /* 0x000000000000791b */ /* 0x003fea0003800000 */
.L_x_9028:
        /* <DEDUP_REMOVED lines=8> */
.L_x_9029:
[----:B------:R-:W-:Y:S02]  /*50e0*/  HFMA2 R13, -RZ, RZ, 0, 0 ;  /* 0x00000000ff0d7431 */ /* 0x000fe400000001ff */
[----:B------:R-:W-:Y:S01]  /*50f0*/  IMAD.MOV.U32 R12, RZ, RZ, 0x2 ;  /* 0x00000002ff0c7424 */ /* 0x000fe200078e00ff */
[----:B------:R-:W-:-:S07]  /*5100*/  MOV R23, R14 ;  /* 0x0000000e00177202 */ /* 0x000fce0000000f00 */
[----:B------:R-:W-:Y:S05]  /*5110*/  WARPSYNC.COLLECTIVE R15, `(.L_x_9030) ;  /* 0x000000000f087348 */ /* 0x000fea0003c00000 */
[----:B------:R0:W1:Y:S02]  /*5120*/  SHFL.BFLY P6, R14, R13, R12, R11 ;  /* 0x0c00000c0d0e7389 */ /* 0x00006400000c000b */
[----:B01----:R-:W-:Y:S05]  /*5130*/  ENDCOLLECTIVE ;  /* 0x000000000000791b */ /* 0x003fea0003800000 */
.L_x_9030:
        /* <DEDUP_REMOVED lines=8> */
.L_x_9031:
[----:B------:R-:W-:Y:S01]  /*51c0*/  MOV R13, RZ ;  /* 0x000000ff000d7202 */ /* 0x000fe20000000f00 */
[----:B------:R-:W-:Y:S02]  /*51d0*/  HFMA2 R12, -RZ, RZ, 0, 1.1920928955078125e-07 ;  /* 0x00000002ff0c7431 */ /* 0x000fe400000001ff */
[----:B------:R-:W-:-:S07]  /*51e0*/  IMAD.MOV.U32 R21, RZ, RZ, R14 ;  /* 0x000000ffff157224 */ /* 0x000fce00078e000e */
[----:B------:R-:W-:Y:S05]  /*51f0*/  WARPSYNC.COLLECTIVE R15, `(.L_x_9032) ;  /* 0x000000000f087348 */ /* 0x000fea0003c00000 */
[----:B------:R0:W1:Y:S02]  /*5200*/  SHFL.BFLY P6, R14, R13, R12, R11 ;  /* 0x0c00000c0d0e7389 */ /* 0x00006400000c000b */
[----:B01----:R-:W-:Y:S05]  /*5210*/  ENDCOLLECTIVE ;  /* 0x000000000000791b */ /* 0x003fea0003800000 */
.L_x_9032:
        /* <DEDUP_REMOVED lines=8> */
.L_x_9033:
[----:B------:R-:W-:Y:S02]  /*52a0*/  HFMA2 R13, -RZ, RZ, 0, 0 ;  /* 0x00000000ff0d7431 */ /* 0x000fe400000001ff */
[----:B------:R-:W-:Y:S01]  /*52b0*/  IMAD.MOV.U32 R12, RZ, RZ, 0x2 ;  /* 0x00000002ff0c7424 */ /* 0x000fe200078e00ff */
[----:B------:R-:W-:-:S07]  /*52c0*/  MOV R19, R14 ;  /* 0x0000000e00137202 */ /* 0x000fce0000000f00 */
[----:B------:R-:W-:Y:S05]  /*52d0*/  WARPSYNC.COLLECTIVE R15, `(.L_x_9034) ;  /* 0x000000000f087348 */ /* 0x000fea0003c00000 */
[----:B------:R0:W1:Y:S02]  /*52e0*/  SHFL.BFLY P6, R14, R13, R12, R11 ;  /* 0x0c00000c0d0e7389 */ /* 0x00006400000c000b */
[----:B01----:R-:W-:Y:S05]  /*52f0*/  ENDCOLLECTIVE ;  /* 0x000000000000791b */ /* 0x003fea0003800000 */
.L_x_9034:
        /* <DEDUP_REMOVED lines=8> */
.L_x_9035:
[----:B------:R-:W-:Y:S01]  /*5380*/  MOV R13, RZ ;  /* 0x000000ff000d7202 */ /* 0x000fe20000000f00 */
[----:B------:R-:W-:Y:S02]  /*5390*/  HFMA2 R12, -RZ, RZ, 0, 1.1920928955078125e-07 ;  /* 0x00000002ff0c7431 */ /* 0x000fe400000001ff */
[----:B------:R-:W-:-:S07]  /*53a0*/  IMAD.MOV.U32 R17, RZ, RZ, R14 ;  /* 0x000000ffff117224 */ /* 0x000fce00078e000e */
[----:B------:R-:W-:Y:S05]  /*53b0*/  WARPSYNC.COLLECTIVE R15, `(.L_x_9036) ;  /* 0x000000000f087348 */ /* 0x000fea0003c00000 */
[----:B------:R0:W1:Y:S02]  /*53c0*/  SHFL.BFLY P6, R14, R13, R12, R11 ;  /* 0x0c00000c0d0e7389 */ /* 0x00006400000c000b */
[----:B01----:R-:W-:Y:S05]  /*53d0*/  ENDCOLLECTIVE ;  /* 0x000000000000791b */ /* 0x003fea0003800000 */
.L_x_9036:
        /* <DEDUP_REMOVED lines=8> */
.L_x_9037:
[----:B------:R-:W-:Y:S02]  /*5460*/  HFMA2 R13, -RZ, RZ, 0, 0 ;  /* 0x00000000ff0d7431 */ /* 0x000fe400000001ff */
[----:B------:R-:W-:Y:S01]  /*5470*/  IMAD.MOV.U32 R12, RZ, RZ, 0x2 ;  /* 0x00000002ff0c7424 */ /* 0x000fe200078e00ff */
[----:B------:R-:W-:-:S07]  /*5480*/  MOV R10, R14 ;  /* 0x0000000e000a7202 */ /* 0x000fce0000000f00 */
[----:B------:R-:W-:Y:S05]  /*5490*/  WARPSYNC.COLLECTIVE R15, `(.L_x_9038) ;  /* 0x000000000f087348 */ /* 0x000fea0003c00000 */
[----:B------:R0:W1:Y:S02]  /*54a0*/  SHFL.BFLY P6, R14, R13, R12, R11 ;  /* 0x0c00000c0d0e7389 */ /* 0x00006400000c000b */
[----:B01----:R-:W-:Y:S05]  /*54b0*/  ENDCOLLECTIVE ;  /* 0x000000000000791b */ /* 0x003fea0003800000 */
.L_x_9038:
        /* <DEDUP_REMOVED lines=8> */
.L_x_9039:
[----:B------:R-:W-:Y:S01]  /*5540*/  MOV R13, RZ ;  /* 0x000000ff000d7202 */ /* 0x000fe20000000f00 */
[----:B------:R-:W-:Y:S02]  /*5550*/  HFMA2 R12, -RZ, RZ, 0, 1.1920928955078125e-07 ;  /* 0x00000002ff0c7431 */ /* 0x000fe400000001ff */
[----:B------:R-:W-:-:S07]  /*5560*/  IMAD.MOV.U32 R8, RZ, RZ, R14 ;  /* 0x000000ffff087224 */ /* 0x000fce00078e000e */
[----:B------:R-:W-:Y:S05]  /*5570*/  WARPSYNC.COLLECTIVE R15, `(.L_x_9040) ;  /* 0x000000000f087348 */ /* 0x000fea0003c00000 */
[----:B------:R0:W1:Y:S02]  /*5580*/  SHFL.BFLY P6, R14, R13, R12, R11 ;  /* 0x0c00000c0d0e7389 */ /* 0x00006400000c000b */
[----:B01----:R-:W-:Y:S05]  /*5590*/  ENDCOLLECTIVE ;  /* 0x000000000000791b */ /* 0x003fea0003800000 */
.L_x_9040:
        /* <DEDUP_REMOVED lines=8> */
.L_x_9041:
[----:B------:R-:W-:Y:S02]  /*5620*/  HFMA2 R13, -RZ, RZ, 0, 0 ;  /* 0x00000000ff0d7431 */ /* 0x000fe400000001ff */
[----:B------:R-:W-:Y:S01]  /*5630*/  IMAD.MOV.U32 R12, RZ, RZ, 0x2 ;  /* 0x00000002ff0c7424 */ /* 0x000fe200078e00ff */
[----:B------:R-:W-:-:S07]  /*5640*/  MOV R6, R14 ;  /* 0x0000000e00067202 */ /* 0x000fce0000000f00 */
[----:B------:R-:W-:Y:S05]  /*5650*/  WARPSYNC.COLLECTIVE R15, `(.L_x_9042) ;  /* 0x000000000f087348 */ /* 0x000fea0003c00000 */
[----:B------:R0:W1:Y:S02]  /*5660*/  SHFL.BFLY P6, R14, R13, R12, R11 ;  /* 0x0c00000c0d0e7389 */ /* 0x00006400000c000b */
[----:B01----:R-:W-:Y:S05]  /*5670*/  ENDCOLLECTIVE ;  /* 0x000000000000791b */ /* 0x003fea0003800000 */
.L_x_9042:
        /* <DEDUP_REMOVED lines=8> */
.L_x_9043:
[----:B------:R-:W-:Y:S01]  /*5700*/  MOV R13, RZ ;  /* 0x000000ff000d7202 */ /* 0x000fe20000000f00 */
[----:B------:R-:W-:Y:S02]  /*5710*/  HFMA2 R12, -RZ, RZ, 0, 1.1920928955078125e-07 ;  /* 0x00000002ff0c7431 */ /* 0x000fe400000001ff */
[----:B------:R-:W-:-:S07]  /*5720*/  IMAD.MOV.U32 R4, RZ, RZ, R14 ;  /* 0x000000ffff047224 */ /* 0x000fce00078e000e */
[----:B------:R-:W-:Y:S05]  /*5730*/  WARPSYNC.COLLECTIVE R15, `(.L_x_9044) ;  /* 0x000000000f087348 */ /* 0x000fea0003c00000 */
[----:B------:R0:W1:Y:S02]  /*5740*/  SHFL.BFLY P6, R14, R13, R12, R11 ;  /* 0x0c00000c0d0e7389 */ /* 0x00006400000c000b */
[----:B01----:R-:W-:Y:S05]  /*5750*/  ENDCOLLECTIVE ;  /* 0x000000000000791b */ /* 0x003fea0003800000 */
.L_x_9044:
        /* <DEDUP_REMOVED lines=8> */
.L_x_9045:
[----:B------:R-:W-:Y:S02]  /*57e0*/  HFMA2 R13, -RZ, RZ, 0, 0 ;  /* 0x00000000ff0d7431 */ /* 0x000fe400000001ff */
[----:B------:R-:W-:Y:S01]  /*57f0*/  IMAD.MOV.U32 R12, RZ, RZ, 0x2 ;  /* 0x00000002ff0c7424 */ /* 0x000fe200078e00ff */
[----:B------:R-:W-:-:S07]  /*5800*/  MOV R2, R14 ;  /* 0x0000000e00027202 */ /* 0x000fce0000000f00 */
[----:B------:R-:W-:Y:S05]  /*5810*/  WARPSYNC.COLLECTIVE R15, `(.L_x_9046) ;  /* 0x000000000f087348 */ /* 0x000fea0003c00000 */
[----:B------:R0:W1:Y:S02]  /*5820*/  SHFL.BFLY P6, R14, R13, R12, R11 ;  /* 0x0c00000c0d0e7389 */ /* 0x00006400000c000b */
[----:B01----:R-:W-:Y:S05]  /*5830*/  ENDCOLLECTIVE ;  /* 0x000000000000791b */ /* 0x003fea0003800000 */
.L_x_9046:
        /* <DEDUP_REMOVED lines=8> */
.L_x_9047:
[----:B------:R-:W-:Y:S01]  /*58c0*/  MOV R13, RZ ;  /* 0x000000ff000d7202 */ /* 0x000fe20000000f00 */
[----:B------:R-:W-:Y:S02]  /*58d0*/  HFMA2 R12, -RZ, RZ, 0, 1.1920928955078125e-07 ;  /* 0x00000002ff0c7431 */ /* 0x000fe400000001ff */
[----:B------:R-:W-:-:S07]  /*58e0*/  IMAD.MOV.U32 R35, RZ, RZ, R14 ;  /* 0x000000ffff237224 */ /* 0x000fce00078e000e */
[----:B------:R-:W-:Y:S05]  /*58f0*/  WARPSYNC.COLLECTIVE R15, `(.L_x_9048) ;  /* 0x000000000f087348 */ /* 0x000fea0003c00000 */
[----:B------:R0:W1:Y:S02]  /*5900*/  SHFL.BFLY P6, R14, R13, R12, R11 ;  /* 0x0c00000c0d0e7389 */ /* 0x00006400000c000b */
[----:B01----:R-:W-:Y:S05]  /*5910*/  ENDCOLLECTIVE ;  /* 0x000000000000791b */ /* 0x003fea0003800000 */
.L_x_9048:
        /* <DEDUP_REMOVED lines=8> */
.L_x_9049:
[----:B------:R-:W-:Y:S02]  /*59a0*/  HFMA2 R13, -RZ, RZ, 0, 0 ;  /* 0x00000000ff0d7431 */ /* 0x000fe400000001ff */
[----:B------:R-:W-:Y:S01]  /*59b0*/  IMAD.MOV.U32 R12, RZ, RZ, 0x2 ;  /* 0x00000002ff0c7424 */ /* 0x000fe200078e00ff */
[----:B------:R-:W-:-:S07]  /*59c0*/  MOV R37, R14 ;  /* 0x0000000e00257202 */ /* 0x000fce0000000f00 */
[----:B------:R-:W-:Y:S05]  /*59d0*/  WARPSYNC.COLLECTIVE R15, `(.L_x_9050) ;  /* 0x000000000f087348 */ /* 0x000fea0003c00000 */
[----:B------:R0:W1:Y:S02]  /*59e0*/  SHFL.BFLY P6, R14, R13, R12, R11 ;  /* 0x0c00000c0d0e7389 */ /* 0x00006400000c000b */
[----:B01----:R-:W-:Y:S05]  /*59f0*/  ENDCOLLECTIVE ;  /* 0x000000000000791b */ /* 0x003fea0003800000 */
.L_x_9050:
        /* <DEDUP_REMOVED lines=8> */
.L_x_9051:
[----:B------:R-:W-:Y:S01]  /*5a80*/  MOV R13, RZ ;  /* 0x000000ff000d7202 */ /* 0x000fe20000000f00 */
[----:B------:R-:W-:Y:S02]  /*5a90*/  HFMA2 R12, -RZ, RZ, 0, 1.1920928955078125e-07 ;  /* 0x00000002ff0c7431 */ /* 0x000fe400000001ff */
[----:B------:R-:W-:-:S07]  /*5aa0*/  IMAD.MOV.U32 R39, RZ, RZ, R14 ;  /* 0x000000ffff277224 */ /* 0x000fce00078e000e */
[----:B------:R-:W-:Y:S05]  /*5ab0*/  WARPSYNC.COLLECTIVE R15, `(.L_x_9052) ;  /* 0x000000000f087348 */ /* 0x000fea0003c00000 */
[----:B------:R0:W1:Y:S02]  /*5ac0*/  SHFL.BFLY P6, R14, R13, R12, R11 ;  /* 0x0c00000c0d0e7389 */ /* 0x00006400000c000b */
[----:B01----:R-:W-:Y:S05]  /*5ad0*/  ENDCOLLECTIVE ;  /* 0x000000000000791b */ /* 0x003fea0003800000 */
.L_x_9052:
        /* <DEDUP_REMOVED lines=8> */
.L_x_9053:
[----:B------:R-:W-:Y:S02]  /*5b60*/  HFMA2 R13, -RZ, RZ, 0, 0 ;  /* 0x00000000ff0d7431 */ /* 0x000fe400000001ff */
[----:B------:R-:W-:Y:S01]  /*5b70*/  IMAD.MOV.U32 R12, RZ, RZ, 0x2 ;  /* 0x00000002ff0c7424 */ /* 0x000fe200078e00ff */
[----:B------:R-:W-:-:S07]  /*5b80*/  MOV R41, R14 ;  /* 0x0000000e00297202 */ /* 0x000fce0000000f00 */
[----:B------:R-:W-:Y:S05]  /*5b90*/  WARPSYNC.COLLECTIVE R15, `(.L_x_9054) ;  /* 0x000000000f087348 */ /* 0x000fea0003c00000 */
[----:B------:R0:W1:Y:S02]  /*5ba0*/  SHFL.BFLY P6, R14, R13, R12, R11 ;  /* 0x0c00000c0d0e7389 */ /* 0x00006400000c000b */
[----:B01----:R-:W-:Y:S05]  /*5bb0*/  ENDCOLLECTIVE ;  /* 0x000000000000791b */ /* 0x003fea0003800000 */
.L_x_9054:
        /* <DEDUP_REMOVED lines=8> */
.L_x_9055:
[----:B------:R-:W-:Y:S01]  /*5c40*/  MOV R13, RZ ;  /* 0x000000ff000d7202 */ /* 0x000fe20000000f00 */
[----:B------:R-:W-:Y:S02]  /*5c50*/  HFMA2 R12, -RZ, RZ, 0, 1.1920928955078125e-07 ;  /* 0x00000002ff0c7431 */ /* 0x000fe400000001ff */
[----:B------:R-:W-:-:S07]  /*5c60*/  IMAD.MOV.U32 R43, RZ, RZ, R14 ;  /* 0x000000ffff2b7224 */ /* 0x000fce00078e000e */
[----:B------:R-:W-:Y:S05]  /*5c70*/  WARPSYNC.COLLECTIVE R15, `(.L_x_9056) ;  /* 0x000000000f087348 */ /* 0x000fea0003c00000 */
[----:B------:R0:W1:Y:S02]  /*5c80*/  SHFL.BFLY P6, R14, R13, R12, R11 ;  /* 0x0c00000c0d0e7389 */ /* 0x00006400000c000b */
[----:B01----:R-:W-:Y:S05]  /*5c90*/  ENDCOLLECTIVE ;  /* 0x000000000000791b */ /* 0x003fea0003800000 */
.L_x_9056:
[----:B------:R-:W-:Y:S01]  /*5ca0*/  FADD.FTZ R42, R42, R43 ;  /* 0x0000002b2a2a7221 */ /* 0x000fe20000010000 */
[----:B------:R-:W-:Y:S02]  /*5cb0*/  IMAD.MOV.U32 R12, RZ, RZ, 0x1 ;  /* 0x00000001ff0c7424 */ /* 0x000fe400078e00ff */
[----:B------:R-:W-:-:S05]  /*5cc0*/  FADD.FTZ R44, RZ, R14 ;  /* 0x0000000eff2c7221 */ /* 0x000fca0000010000 */
[----:B------:R-:W-:-:S07]  /*5cd0*/  MOV R13, R44 ;  /* 0x0000002c000d7202 */ /* 0x000fce0000000f00 */
[----:B------:R-:W-:Y:S05]  /*5ce0*/  WARPSYNC.COLLECTIVE R15, `(.L_x_9057) ;  /* 0x000000000f087348 */ /* 0x000fea0003c00000 */
[----:B------:R0:W1:Y:S02]  /*5cf0*/  SHFL.BFLY P6, R14, R13, R12, R11 ;  /* 0x0c00000c0d0e7389 */ /* 0x00006400000c000b */
[----:B01----:R-:W-:Y:S05]  /*5d00*/  ENDCOLLECTIVE ;  /* 0x000000000000791b */ /* 0x003fea0003800000 */
.L_x_9057:
[----:B------:R-:W-:Y:S01]  /*5d10*/  HFMA2 R13, -RZ, RZ, 0, 0 ;  /* 0x00000000ff0d7431 */ /* 0x000fe200000001ff */
[----:B------:R-:W-:Y:S02]  /*5d20*/  MOV R12, 0x2 ;  /* 0x00000002000c7802 */ /* 0x000fe40000000f00 */
[----:B------:R-:W-:-:S07]  /*5d30*/  MOV R45, R14 ;  /* 0x0000000e002d7202 */ /* 0x000fce0000000f00 */
[----:B------:R-:W-:Y:S05]  /*5d40*/  WARPSYNC.COLLECTIVE R15, `(.L_x_9058) ;  /* 0x000000000f087348 */ /* 0x000fea0003c00000 */
[----:B------:R0:W1:Y:S02]  /*5d50*/  SHFL.BFLY P6, R14, R13, R12, R11 ;  /* 0x0c00000c0d0e7389 */ /* 0x00006400000c000b */
[----:B01----:R-:W-:Y:S05]  /*5d60*/  ENDCOLLECTIVE ;  /* 0x000000000000791b */ /* 0x003fea0003800000 */
.L_x_9058:
[----:B------:R-:W-:Y:S01]  /*5d70*/  FADD.FTZ R44, R44, R45 ;  /* 0x0000002d2c2c7221 */ /* 0x000fe20000010000 */
[----:B------:R-:W-:Y:S02]  /*5d80*/  HFMA2 R12, -RZ, RZ, 0, 5.9604644775390625e-08 ;  /* 0x00000001ff0c7431 */ /* 0x000fe400000001ff */
[----:B------:R-:W-:-:S04]  /*5d90*/  FADD.FTZ R8, RZ, R14 ;  /* 0x0000000eff087221 */ /* 0x000fc80000010000 */
[----:B------:R-:W-:-:S07]  /*5da0*/  IMAD.MOV.U32 R13, RZ, RZ, R8 ;  /* 0x000000ffff0d7224 */ /* 0x000fce00078e0008 */
[----:B------:R-:W-:Y:S05]  /*5db0*/  WARPSYNC.COLLECTIVE R15, `(.L_x_9059) ;  /* 0x000000000f087348 */ /* 0x000fea0003c00000 */
[----:B------:R0:W1:Y:S02]  /*5dc0*/  SHFL.BFLY P6, R14, R13, R12, R11 ;  /* 0x0c00000c0d0e7389 */ /* 0x00006400000c000b */
[----:B01----:R-:W-:Y:S05]  /*5dd0*/  ENDCOLLECTIVE ;  /* 0x000000000000791b */ /* 0x003fea0003800000 */
.L_x_9059:
[----:B------:R-:W-:Y:S02]  /*5de0*/  HFMA2 R13, -RZ, RZ, 0, 0 ;  /* 0x00000000ff0d7431 */ /* 0x000fe400000001ff */
[----:B------:R-:W-:Y:S01]  /*5df0*/  IMAD.MOV.U32 R12, RZ, RZ, 0x2 ;  /* 0x00000002ff0c7424 */ /* 0x000fe200078e00ff */
[----:B------:R-:W-:-:S07]  /*5e00*/  MOV R5, R14 ;  /* 0x0000000e00057202 */ /* 0x000fce0000000f00 */
[----:B------:R-:W-:Y:S05]  /*5e10*/  WARPSYNC.COLLECTIVE R15, `(.L_x_9060) ;  /* 0x000000000f087348 */ /* 0x000fea0003c00000 */
[----:B------:R0:W1:Y:S02]  /*5e20*/  SHFL.BFLY P6, R14, R13, R12, R11 ;  /* 0x0c00000c0d0e7389 */ /* 0x00006400000c000b */
[----:B01----:R-:W-:Y:S05]  /*5e30*/  ENDCOLLECTIVE ;  /* 0x000000000000791b */ /* 0x003fea0003800000 */
.L_x_9060:
        /* <DEDUP_REMOVED lines=8> */
.L_x_9061:
[----:B------:R-:W-:Y:S01]  /*5ec0*/  MOV R13, RZ ;  /* 0x000000ff000d7202 */ /* 0x000fe20000000f00 */
[----:B------:R-:W-:Y:S02]  /*5ed0*/  HFMA2 R12, -RZ, RZ, 0, 1.1920928955078125e-07 ;  /* 0x00000002ff0c7431 */ /* 0x000fe400000001ff */
[----:B------:R-:W-:-:S07]  /*5ee0*/  IMAD.MOV.U32 R3, RZ, RZ, R14 ;  /* 0x000000ffff037224 */ /* 0x000fce00078e000e */
[----:B------:R-:W-:Y:S05]  /*5ef0*/  WARPSYNC.COLLECTIVE R15, `(.L_x_9062) ;  /* 0x000000000f087348 */ /* 0x000fea0003c00000 */
[----:B------:R0:W1:Y:S02]  /*5f00*/  SHFL.BFLY P6, R14, R13, R12, R11 ;  /* 0x0c00000c0d0e7389 */ /* 0x00006400000c000b */
[----:B01----:R-:W-:Y:S05]  /*5f10*/  ENDCOLLECTIVE ;  /* 0x000000000000791b */ /* 0x003fea0003800000 */
.L_x_9062:
        /* <DEDUP_REMOVED lines=8> */
.L_x_9063:
[----:B------:R-:W-:Y:S02]  /*5fa0*/  HFMA2 R13, -RZ, RZ, 0, 0 ;  /* 0x00000000ff0d7431 */ /* 0x000fe400000001ff */
[----:B------:R-:W-:Y:S01]  /*5fb0*/  IMAD.MOV.U32 R12, RZ, RZ, 0x2 ;  /* 0x00000002ff0c7424 */ /* 0x000fe200078e00ff */
[----:B------:R-:W-:-:S07]  /*5fc0*/  MOV R37, R14 ;  /* 0x0000000e00257202 */ /* 0x000fce0000000f00 */
[----:B------:R-:W-:Y:S05]  /*5fd0*/  WARPSYNC.COLLECTIVE R15, `(.L_x_9064) ;  /* 0x000000000f087348 */ /* 0x000fea0003c00000 */
[----:B------:R0:W1:Y:S02]  /*5fe0*/  SHFL.BFLY P6, R14, R13, R12, R11 ;  /* 0x0c00000c0d0e7389 */ /* 0x00006400000c000b */
[----:B01----:R-:W-:Y:S05]  /*5ff0*/  ENDCOLLECTIVE ;  /* 0x000000000000791b */ /* 0x003fea0003800000 */
.L_x_9064:
        /* <DEDUP_REMOVED lines=9> */
.L_x_9065:
[----:B------:R-:W-:Y:S01]  /*6090*/  MOV R13, RZ ;  /* 0x000000ff000d7202 */ /* 0x000fe20000000f00 */
[----:B------:R-:W-:Y:S02]  /*60a0*/  HFMA2 R12, -RZ, RZ, 0, 1.1920928955078125e-07 ;  /* 0x00000002ff0c7431 */ /* 0x000fe400000001ff */
[----:B------:R-:W-:-:S07]  /*60b0*/  IMAD.MOV.U32 R39, RZ, RZ, R14 ;  /* 0x000000ffff277224 */ /* 0x000fce00078e000e */
[----:B------:R-:W-:Y:S05]  /*60c0*/  WARPSYNC.COLLECTIVE R15, `(.L_x_9066) ;  /* 0x000000000f087348 */ /* 0x000fea0003c00000 */
[----:B------:R0:W1:Y:S02]  /*60d0*/  SHFL.BFLY P6, R14, R13, R12, R11 ;  /* 0x0c00000c0d0e7389 */ /* 0x00006400000c000b */
[----:B01----:R-:W-:Y:S05]  /*60e0*/  ENDCOLLECTIVE ;  /* 0x000000000000791b */ /* 0x003fea0003800000 */
.L_x_9066:
        /* <DEDUP_REMOVED lines=8> */
.L_x_9067:
[----:B------:R-:W-:Y:S02]  /*6170*/  HFMA2 R13, -RZ, RZ, 0, 0 ;  /* 0x00000000ff0d7431 */ /* 0x000fe400000001ff */
[----:B------:R-:W-:Y:S01]  /*6180*/  IMAD.MOV.U32 R12, RZ, RZ, 0x2 ;  /* 0x00000002ff0c7424 */ /* 0x000fe200078e00ff */
[----:B------:R-:W-:-:S07]  /*6190*/  MOV R43, R14 ;  /* 0x0000000e002b7202 */ /* 0x000fce0000000f00 */
[----:B------:R-:W-:Y:S05]  /*61a0*/  WARPSYNC.COLLECTIVE R15, `(.L_x_9068) ;  /* 0x000000000f087348 */ /* 0x000fea0003c00000 */
[----:B------:R0:W1:Y:S02]  /*61b0*/  SHFL.BFLY P6, R14, R13, R12, R11 ;  /* 0x0c00000c0d0e7389 */ /* 0x00006400000c000b */
[----:B01----:R-:W-:Y:S05]  /*61c0*/  ENDCOLLECTIVE ;  /* 0x000000000000791b */ /* 0x003fea0003800000 */
.L_x_9068:
        /* <DEDUP_REMOVED lines=8> */
.L_x_9069:
[----:B------:R-:W-:Y:S01]  /*6250*/  MOV R13, RZ ;  /* 0x000000ff000d7202 */ /* 0x000fe20000000f00 */
[----:B------:R-:W-:Y:S02]  /*6260*/  HFMA2 R12, -RZ, RZ, 0, 1.1920928955078125e-07 ;  /* 0x00000002ff0c7431 */ /* 0x000fe400000001ff */
[----:B------:R-:W-:-:S07]  /*6270*/  IMAD.MOV.U32 R22, RZ, RZ, R14 ;  /* 0x000000ffff167224 */ /* 0x000fce00078e000e */
[----:B------:R-:W-:Y:S05]  /*6280*/  WARPSYNC.COLLECTIVE R15, `(.L_x_9070) ;  /* 0x000000000f087348 */ /* 0x000fea0003c00000 */
[----:B------:R0:W1:Y:S02]  /*6290*/  SHFL.BFLY P6, R14, R13, R12, R11 ;  /* 0x0c00000c0d0e7389 */ /* 0x00006400000c000b */
[----:B01----:R-:W-:Y:S05]  /*62a0*/  ENDCOLLECTIVE ;  /* 0x000000000000791b */ /* 0x003fea0003800000 */
.L_x_9070:
        /* <DEDUP_REMOVED lines=8> */
.L_x_9071:
[----:B------:R-:W-:Y:S02]  /*6330*/  HFMA2 R13, -RZ, RZ, 0, 0 ;  /* 0x00000000ff0d7431 */ /* 0x000fe400000001ff */
[----:B------:R-:W-:Y:S01]  /*6340*/  IMAD.MOV.U32 R12, RZ, RZ, 0x2 ;  /* 0x00000002ff0c7424 */ /* 0x000fe200078e00ff */
[----:B------:R-:W-:-:S07]  /*6350*/  MOV R45, R14 ;  /* 0x0000000e002d7202 */ /* 0x000fce0000000f00 */
[----:B------:R-:W-:Y:S05]  /*6360*/  WARPSYNC.COLLECTIVE R15, `(.L_x_9072) ;  /* 0x000000000f087348 */ /* 0x000fea0003c00000 */
[----:B------:R0:W1:Y:S02]  /*6370*/  SHFL.BFLY P6, R14, R13, R12, R11 ;  /* 0x0c00000c0d0e7389 */ /* 0x00006400000c000b */
[----:B01----:R-:W-:Y:S05]  /*6380*/  ENDCOLLECTIVE ;  /* 0x000000000000791b */ /* 0x003fea0003800000 */
.L_x_9072:
        /* <DEDUP_REMOVED lines=8> */
.L_x_9073:
[----:B------:R-:W-:Y:S01]  /*6410*/  MOV R13, RZ ;  /* 0x000000ff000d7202 */ /* 0x000fe20000000f00 */
[----:B------:R-:W-:Y:S02]  /*6420*/  HFMA2 R12, -RZ, RZ, 0, 1.1920928955078125e-07 ;  /* 0x00000002ff0c7431 */ /* 0x000fe400000001ff */
[----:B------:R-:W-:-:S07]  /*6430*/  IMAD.MOV.U32 R49, RZ, RZ, R14 ;  /* 0x000000ffff317224 */ /* 0x000fce00078e000e */
[----:B------:R-:W-:Y:S05]  /*6440*/  WARPSYNC.COLLECTIVE R15, `(.L_x_9074) ;  /* 0x000000000f087348 */ /* 0x000fea0003c00000 */
[----:B------:R0:W1:Y:S02]  /*6450*/  SHFL.BFLY P6, R14, R13, R12, R11 ;  /* 0x0c00000c0d0e7389 */ /* 0x00006400000c000b */
[----:B01----:R-:W-:Y:S05]  /*6460*/  ENDCOLLECTIVE ;  /* 0x000000000000791b */ /* 0x003fea0003800000 */
.L_x_9074:
        /* <DEDUP_REMOVED lines=8> */
.L_x_9075:
[----:B------:R-:W-:Y:S01]  /*64f0*/  MOV R13, RZ ;  /* 0x000000ff000d7202 */ /* 0x000fe20000000f00 */
[----:B------:R-:W-:Y:S02]  /*6500*/  HFMA2 R12, -RZ, RZ, 0, 1.1920928955078125e-07 ;  /* 0x00000002ff0c7431 */ /* 0x000fe400000001ff */
[----:B------:R-:W-:-:S07]  /*6510*/  FADD.FTZ R26, R26, R14 ;  /* 0x0000000e1a1a7221 */ /* 0x000fce0000010000 */
[----:B------:R-:W-:Y:S05]  /*6520*/  WARPSYNC.COLLECTIVE R15, `(.L_x_9076) ;  /* 0x000000000f087348 */ /* 0x000fea0003c00000 */
[----:B------:R0:W1:Y:S02]  /*6530*/  SHFL.BFLY P6, R14, R13, R12, R11 ;  /* 0x0c00000c0d0e7389 */ /* 0x00006400000c000b */
[----:B01----:R-:W-:Y:S05]  /*6540*/  ENDCOLLECTIVE ;  /* 0x000000000000791b */ /* 0x003fea0003800000 */
.L_x_9076:
[----:B------:R-:W-:Y:S01]  /*6550*/  MOV R12, 0x1 ;  /* 0x00000001000c7802 */ /* 0x000fe20000000f00 */
[----:B------:R-:W-:-:S04]  /*6560*/  FADD.FTZ R28, RZ, R14 ;  /* 0x0000000eff1c7221 */ /* 0x000fc80000010000 */
[----:B------:R-:W-:-:S07]  /*6570*/  IMAD.MOV.U32 R13, RZ, RZ, R28 ;  /* 0x000000ffff0d7224 */ /* 0x000fce00078e001c */
[----:B------:R-:W-:Y:S05]  /*6580*/  WARPSYNC.COLLECTIVE R15, `(.L_x_9077) ;  /* 0x000000000f087348 */ /* 0x000fea0003c00000 */
[----:B------:R0:W1:Y:S02]  /*6590*/  SHFL.BFLY P6, R14, R13, R12, R11 ;  /* 0x0c00000c0d0e7389 */ /* 0x00006400000c000b */
[----:B01----:R-:W-:Y:S05]  /*65a0*/  ENDCOLLECTIVE ;  /* 0x000000000000791b */ /* 0x003fea0003800000 */
.L_x_9077:
[----:B------:R-:W-:Y:S02]  /*65b0*/  HFMA2 R13, -RZ, RZ, 0, 0 ;  /* 0x00000000ff0d7431 */ /* 0x000fe400000001ff */
[----:B------:R-:W-:Y:S01]  /*65c0*/  IMAD.MOV.U32 R12, RZ, RZ, 0x2 ;  /* 0x00000002ff0c7424 */ /* 0x000fe200078e00ff */
[----:B------:R-:W-:-:S07]  /*65d0*/  MOV R51, R14 ;  /* 0x0000000e00337202 */ /* 0x000fce0000000f00 */
[----:B------:R-:W-:Y:S05]  /*65e0*/  WARPSYNC.COLLECTIVE R15, `(.L_x_9078) ;  /* 0x000000000f087348 */ /* 0x000fea0003c00000 */
[----:B------:R0:W1:Y:S02]  /*65f0*/  SHFL.BFLY P6, R14, R13, R12, R11 ;  /* 0x0c00000c0d0e7389 */ /* 0x00006400000c000b */
[----:B01----:R-:W-:Y:S05]  /*6600*/  ENDCOLLECTIVE ;  /* 0x000000000000791b */ /* 0x003fea0003800000 */
.L_x_9078:
[----:B------:R-:W-:Y:S01]  /*6610*/  FADD.FTZ R28, R28, R51 ;  /* 0x000000331c1c7221 */ /* 0x000fe20000010000 */
[----:B------:R-:W-:Y:S01]  /*6620*/  HFMA2 R12, -RZ, RZ, 0, 5.9604644775390625e-08 ;  /* 0x00000001ff0c7431 */ /* 0x000fe200000001ff */
[----:B------:R-:W-:-:S05]  /*6630*/  MOV R4, R14 ;  /* 0x0000000e00047202 */ /* 0x000fca0000000f00 */
[----:B------:R-:W-:-:S07]  /*6640*/  FADD.FTZ R13, RZ, R4 ;  /* 0x00000004ff0d7221 */ /* 0x000fce0000010000 */
[----:B------:R-:W-:Y:S05]  /*6650*/  WARPSYNC.COLLECTIVE R15, `(.L_x_9079) ;  /* 0x000000000f087348 */ /* 0x000fea0003c00000 */
[----:B------:R0:W1:Y:S02]  /*6660*/  SHFL.BFLY P6, R14, R13, R12, R11 ;  /* 0x0c00000c0d0e7389 */ /* 0x00006400000c000b */
[----:B01----:R-:W-:Y:S05]  /*6670*/  ENDCOLLECTIVE ;  /* 0x000000000000791b */ /* 0x003fea0003800000 */
.L_x_9079:
[----:B------:R-:W-:Y:S05]  /*6680*/  BRA `(.L_x_9080) ;  /* 0xffffffcc00407947 */ /* 0x000fea000383ffff */
.L_x_9081:
        /* <DEDUP_REMOVED lines=15> */
.L_x_27328:


//--------------------- .text._ZN4vllm25paged_attention_v2_kernelI13__nv_bfloat16hLi192ELi32ELi128ELNS_18Fp8KVCacheDataTypeE1ELb1ELi512EEEvPfS3_PT_PKS4_PKT0_SA_ifPKiSC_iPKfiiiSE_SE_iiiii --------------------------
	.section	.text._ZN4vllm25paged_attention_v2_kernelI13__nv_bfloat16hLi192ELi32ELi128ELNS_18Fp8KVCacheDataTypeE1ELb1ELi512EEEvPfS3_PT_PKS4_PKT0_SA_ifPKiSC_iPKfiiiSE_SE_iiiii,"ax",@progbits
	.align	128
        .global         _ZN4vllm25paged_attention_v2_kernelI13__nv_bfloat16hLi192ELi32ELi128ELNS_18Fp8KVCacheDataTypeE1ELb1ELi512EEEvPfS3_PT_PKS4_PKT0_SA_ifPKiSC_iPKfiiiSE_SE_iiiii
        .type           _ZN4vllm25paged_attention_v2_kernelI13__nv_bfloat16hLi192ELi32ELi128ELNS_18Fp8KVCacheDataTypeE1ELb1ELi512EEEvPfS3_PT_PKS4_PKT0_SA_ifPKiSC_iPKfiiiSE_SE_iiiii,@function
        .size           _ZN4vllm25paged_attention_v2_kernelI13__nv_bfloat16hLi192ELi32ELi128ELNS_18Fp8KVCacheDataTypeE1ELb1ELi512EEEvPfS3_PT_PKS4_PKT0_SA_ifPKiSC_iPKfiiiSE_SE_iiiii,(.L_x_27329 - _ZN4vllm25paged_attention_v2_kernelI13__nv_bfloat16hLi192ELi32ELi128ELNS_18Fp8KVCacheDataTypeE1ELb1ELi512EEEvPfS3_PT_PKS4_PKT0_SA_ifPKiSC_iPKfiiiSE_SE_iiiii)
        .other          _ZN4vllm25paged_attention_v2_kernelI13__nv_bfloat16hLi192ELi32ELi128ELNS_18Fp8KVCacheDataTypeE1ELb1ELi512EEEvPfS3_PT_PKS4_PKT0_SA_ifPKiSC_iPKfiiiSE_SE_iiiii,@"STO_CUDA_ENTRY STV_DEFAULT"
_ZN4vllm25paged_attention_v2_kernelI13__nv_bfloat16hLi192ELi32ELi128ELNS_18Fp8KVCacheDataTypeE1ELb1ELi512EEEvPfS3_PT_PKS4_PKT0_SA_ifPKiSC_iPKfiiiSE_SE_iiiii:
.text._ZN4vllm25paged_attention_v2_kernelI13__nv_bfloat16hLi192ELi32ELi128ELNS_18Fp8KVCacheDataTypeE1ELb1ELi512EEEvPfS3_PT_PKS4_PKT0_SA_ifPKiSC_iPKfiiiSE_SE_iiiii:
        /* <DEDUP_REMOVED lines=116> */
.L_x_9082:
        /* <DEDUP_REMOVED lines=27> */
.L_x_9086:
        /* <DEDUP_REMOVED lines=37> */
.L_x_9084:
[----:B------:R-:W-:Y:S05]  /*0b40*/  BSYNC.RECONVERGENT B6 ;  /* 0x0000000000067941 */ /* 0x000fea0003800200 */
.L_x_9083:
        /* <DEDUP_REMOVED lines=12> */
.L_x_9129:
        /* <DEDUP_REMOVED lines=41> */
.L_x_9092:
        /* <DEDUP_REMOVED lines=11> */
.L_x_9091:
[----:B------:R-:W-:Y:S05]  /*0f50*/  BSYNC.RECONVERGENT B1 ;  /* 0x0000000000017941 */ /* 0x000fea0003800200 */
.L_x_9090:
        /* <DEDUP_REMOVED lines=12> */
.L_x_9095:
        /* <DEDUP_REMOVED lines=100> */
.L_x_9094:
[----:B------:R-:W-:Y:S05]  /*1660*/  BSYNC.RECONVERGENT B1 ;  /* 0x0000000000017941 */ /* 0x000fea0003800200 */
.L_x_9093:
        /* <DEDUP_REMOVED lines=55> */
.L_x_9097:
[----:B------:R-:W-:Y:S05]  /*19e0*/  BSYNC.RECONVERGENT B1 ;  /* 0x0000000000017941 */ /* 0x000fea0003800200 */
.L_x_9096:
        /* <DEDUP_REMOVED lines=26> */
.L_x_9089:
[----:B------:R-:W-:Y:S05]  /*1b90*/  BSYNC.RECONVERGENT B0 ;  /* 0x0000000000007941 */ /* 0x000fea0003800200 */
.L_x_9088:
        /* <DEDUP_REMOVED lines=40> */
.L_x_9102:
[----:B------:R-:W0:Y:S01]  /*1e20*/  LDS R13, [R5] ;  /* 0x00000000050d7984 */ /* 0x000e220000000800 */
[----:B------:R-:W-:-:S04]  /*1e30*/  IADD3 R10, PT, PT, R10, 0x1, RZ ;  /* 0x000000010a0a7810 */ /* 0x000fc80007ffe0ff */
[----:B------:R-:W-:Y:S01]  /*1e40*/  ISETP.NE.AND P0, PT, R10, RZ, PT ;  /* 0x000000ff0a00720c */ /* 0x000fe20003f05270 */
[----:B0-----:R-:W-:-:S05]  /*1e50*/  FMUL.FTZ R12, R13, R2 ;  /* 0x000000020d0c7220 */ /* 0x001fca0000410000 */
[----:B------:R0:W-:Y:S02]  /*1e60*/  STS [R5], R12 ;  /* 0x0000000c05007388 */ /* 0x0001e40000000800 */
[----:B0-----:R-:W-:-:S05]  /*1e70*/  IADD3 R5, PT, PT, R5, 0x200, RZ ;  /* 0x0000020005057810 */ /* 0x001fca0007ffe0ff */
[----:B------:R-:W-:Y:S05]  /*1e80*/  @P0 BRA `(.L_x_9102) ;  /* 0xfffffffc00e40947 */ /* 0x000fea000383ffff */
.L_x_9101:
[----:B------:R-:W-:Y:S05]  /*1e90*/  BSYNC.RECONVERGENT B1 ;  /* 0x0000000000017941 */ /* 0x000fea0003800200 */
.L_x_9100:
        /* <DEDUP_REMOVED lines=12> */
.L_x_9105:
        /* <DEDUP_REMOVED lines=52> */
.L_x_9104:
[----:B------:R-:W-:Y:S05]  /*22a0*/  BSYNC.RECONVERGENT B1 ;  /* 0x0000000000017941 */ /* 0x000fea0003800200 */
.L_x_9103:
        /* <DEDUP_REMOVED lines=31> */
.L_x_9107:
[----:B------:R-:W-:Y:S05]  /*24a0*/  BSYNC.RECONVERGENT B1 ;  /* 0x0000000000017941 */ /* 0x000fea0003800200 */
.L_x_9106:
        /* <DEDUP_REMOVED lines=14> */
.L_x_9099:
[----:B------:R-:W-:Y:S05]  /*2590*/  BSYNC.RECONVERGENT B0 ;  /* 0x0000000000007941 */ /* 0x000fea0003800200 */
.L_x_9098:
        /* <DEDUP_REMOVED lines=20> */
.L_x_9109:
[----:B------:R-:W-:Y:S05]  /*26e0*/  BSYNC.RECONVERGENT B0 ;  /* 0x0000000000007941 */ /* 0x000fea0003800200 */
.L_x_9108:
        /* <DEDUP_REMOVED lines=26> */
.L_x_9113:
        /* <DEDUP_REMOVED lines=34> */
.L_x_9112:
        /* <DEDUP_REMOVED lines=16> */
.L_x_9111:
[----:B------:R-:W-:Y:S05]  /*2bb0*/  BSYNC.RECONVERGENT B6 ;  /* 0x0000000000067941 */ /* 0x000fea0003800200 */
.L_x_9110:
        /* <DEDUP_REMOVED lines=94> */
.L_x_9178:
        /* <DEDUP_REMOVED lines=45> */
.L_x_9116:
[----:B------:R-:W-:Y:S05]  /*3470*/  BSYNC.RECONVERGENT B0 ;  /* 0x0000000000007941 */ /* 0x000fea0003800200 */
.L_x_9115:
        /* <DEDUP_REMOVED lines=51> */
.L_x_9118:
[----:B------:R-:W-:Y:S05]  /*37b0*/  BSYNC.RECONVERGENT B0 ;  /* 0x0000000000007941 */ /* 0x000fea0003800200 */
.L_x_9117:
        /* <DEDUP_REMOVED lines=27> */
.L_x_9120:
[----:B------:R-:W-:Y:S05]  /*3970*/  BSYNC.RECONVERGENT B0 ;  /* 0x0000000000007941 */ /* 0x000fea0003800200 */
.L_x_9119:
        /* <DEDUP_REMOVED lines=51> */
.L_x_9122:
[----:B------:R-:W-:Y:S05]  /*3cb0*/  BSYNC.RECONVERGENT B0 ;  /* 0x0000000000007941 */ /* 0x000fea0003800200 */
.L_x_9121:
        /* <DEDUP_REMOVED lines=62> */
.L_x_9085:
        /* <DEDUP_REMOVED lines=16> */
.L_x_9123:
[----:B------:R-:W-:Y:S05]  /*41a0*/  EXIT ;  /* 0x000000000000794d */ /* 0x000fea0003800000 */
.L_x_9087:
[----:B------:R-:W-:Y:S02]  /*41b0*/  IMAD.MOV.U32 R12, RZ, RZ, 0x10 ;  /* 0x00000010ff0c7424 */ /* 0x000fe400078e00ff */
[----:B------:R-:W-:Y:S01]  /*41c0*/  HFMA2 R11, -RZ, RZ, 0, 1.847743988037109375e-06 ;  /* 0x0000001fff0b7431 */ /* 0x000fe200000001ff */
[----:B------:R-:W-:-:S07]  /*41d0*/  MOV R15, 0xffffffff ;  /* 0xffffffff000f7802 */ /* 0x000fce0000000f00 */
[----:B------:R-:W-:Y:S05]  /*41e0*/  WARPSYNC.COLLECTIVE R15, `(.L_x_9124) ;  /* 0x000000000f087348 */ /* 0x000fea0003c00000 */
[----:B------:R0:W1:Y:S02]  /*41f0*/  SHFL.BFLY P6, R14, R13, R12, R11 ;  /* 0x0c00000c0d0e7389 */ /* 0x00006400000c000b */
[----:B01----:R-:W-:Y:S05]  /*4200*/  ENDCOLLECTIVE ;  /* 0x000000000000791b */ /* 0x003fea0003800000 */
.L_x_9124:
[----:B------:R-:W-:Y:S01]  /*4210*/  HFMA2 R12, -RZ, RZ, 0, 4.76837158203125e-07 ;  /* 0x00000008ff0c7431 */ /* 0x000fe200000001ff */
[----:B------:R-:W-:-:S05]  /*4220*/  FMNMX.FTZ R0, R14, -3.40282346638528859812e+38, !PT ;  /* 0xff7fffff0e007809 */ /* 0x000fca0007810000 */
[----:B------:R-:W-:-:S07]  /*4230*/  IMAD.MOV.U32 R13, RZ, RZ, R0 ;  /* 0x000000ffff0d7224 */ /* 0x000fce00078e0000 */
[----:B------:R-:W-:Y:S05]  /*4240*/  WARPSYNC.COLLECTIVE R15, `(.L_x_9125) ;  /* 0x000000000f087348 */ /* 0x000fea0003c00000 */
[----:B------:R0:W1:Y:S02]  /*4250*/  SHFL.BFLY P6, R14, R13, R12, R11 ;  /* 0x0c00000c0d0e7389 */ /* 0x00006400000c000b */
[----:B01----:R-:W-:Y:S05]  /*4260*/  ENDCOLLECTIVE ;  /* 0x000000000000791b */ /* 0x003fea0003800000 */
.L_x_9125:
[----:B------:R-:W-:Y:S01]  /*4270*/  IMAD.MOV.U32 R12, RZ, RZ, 0x4 ;  /* 0x00000004ff0c7424 */ /* 0x000fe200078e00ff */
[----:B------:R-:W-:-:S04]  /*4280*/  FMNMX.FTZ R2, R0, R14, !PT ;  /* 0x0000000e00027209 */ /* 0x000fc80007810000 */
[----:B------:R-:W-:-:S07]  /*4290*/  MOV R13, R2 ;  /* 0x00000002000d7202 */ /* 0x000fce0000000f00 */
[----:B------:R-:W-:Y:S05]  /*42a0*/  WARPSYNC.COLLECTIVE R15, `(.L_x_9126) ;  /* 0x000000000f087348 */ /* 0x000fea0003c00000 */
[----:B------:R0:W1:Y:S02]  /*42b0*/  SHFL.BFLY P6, R14, R13, R12, R11 ;  /* 0x0c00000c0d0e7389 */ /* 0x00006400000c000b */
[----:B01----:R-:W-:Y:S05]  /*42c0*/  ENDCOLLECTIVE ;  /* 0x000000000000791b */ /* 0x003fea0003800000 */
.L_x_9126:
[----:B------:R-:W-:Y:S01]  /*42d0*/  HFMA2 R12, -RZ, RZ, 0, 1.1920928955078125e-07 ;  /* 0x00000002ff0c7431 */ /* 0x000fe200000001ff */
[----:B------:R-:W-:-:S04]  /*42e0*/  FMNMX.FTZ R3, R2, R14, !PT ;  /* 0x0000000e02037209 */ /* 0x000fc80007810000 */
[----:B------:R-:W-:-:S07]  /*42f0*/  MOV R13, R3 ;  /* 0x00000003000d7202 */ /* 0x000fce0000000f00 */
[----:B------:R-:W-:Y:S05]  /*4300*/  WARPSYNC.COLLECTIVE R15, `(.L_x_9127) ;  /* 0x000000000f087348 */ /* 0x000fea0003c00000 */
[----:B------:R0:W1:Y:S02]  /*4310*/  SHFL.BFLY P6, R14, R13, R12, R11 ;  /* 0x0c00000c0d0e7389 */ /* 0x00006400000c000b */
[----:B01----:R-:W-:Y:S05]  /*4320*/  ENDCOLLECTIVE ;  /* 0x000000000000791b */ /* 0x003fea0003800000 */
.L_x_9127:
[----:B------:R-:W-:Y:S02]  /*4330*/  MOV R12, 0x1 ;  /* 0x00000001000c7802 */ /* 0x000fe40000000f00 */
[----:B------:R-:W-:-:S05]  /*4340*/  FMNMX.FTZ R4, R3, R14, !PT ;  /* 0x0000000e03047209 */ /* 0x000fca0007810000 */
[----:B------:R-:W-:-:S07]  /*4350*/  IMAD.MOV.U32 R13, RZ, RZ, R4 ;  /* 0x000000ffff0d7224 */ /* 0x000fce00078e0004 */
[----:B------:R-:W-:Y:S05]  /*4360*/  WARPSYNC.COLLECTIVE R15, `(.L_x_9128) ;  /* 0x000000000f087348 */ /* 0x000fea0003c00000 */
[----:B------:R0:W1:Y:S02]  /*4370*/  SHFL.BFLY P6, R14, R13, R12, R11 ;  /* 0x0c00000c0d0e7389 */ /* 0x00006400000c000b */
[----:B01----:R-:W-:Y:S05]  /*4380*/  ENDCOLLECTIVE ;  /* 0x000000000000791b */ /* 0x003fea0003800000 */
.L_x_9128:
[----:B------:R-:W-:Y:S05]  /*4390*/  BRA `(.L_x_9129) ;  /* 0xffffffc8001c7947 */ /* 0x000fea000383ffff */
.L_x_9114:
[----:B-12---:R-:W-:Y:S02]  /*43a0*/  HFMA2 R13, -RZ, RZ, 0, 0 ;  /* 0x00000000ff0d7431 */ /* 0x006fe400000001ff */
[----:B------:R-:W-:Y:S01]  /*43b0*/  IMAD.MOV.U32 R12, RZ, RZ, 0x2 ;  /* 0x00000002ff0c7424 */ /* 0x000fe200078e00ff */
[----:B0-----:R-:W-:Y:S02]  /*43c0*/  MOV R11, 0x1f ;  /* 0x0000001f000b7802 */ /* 0x001fe40000000f00 */
[----:B------:R-:W-:-:S07]  /*43d0*/  MOV R15, 0xffffffff ;  /* 0xffffffff000f7802 */ /* 0x000fce0000000f00 */
[----:B------:R-:W-:Y:S05]  /*43e0*/  WARPSYNC.COLLECTIVE R15, `(.L_x_9130) ;  /* 0x000000000f087348 */ /* 0x000fea0003c00000 */
[----:B------:R0:W1:Y:S02]  /*43f0*/  SHFL.BFLY P6, R14, R13, R12, R11 ;  /* 0x0c00000c0d0e7389 */ /* 0x00006400000c000b */
[----:B01----:R-:W-:Y:S05]  /*4400*/  ENDCOLLECTIVE ;  /* 0x000000000000791b */ /* 0x003fea0003800000 */
.L_x_9130:
[----:B------:R-:W-:Y:S02]  /*4410*/  HFMA2 R12, -RZ, RZ, 0, 5.9604644775390625e-08 ;  /* 0x00000001ff0c7431 */ /* 0x000fe400000001ff */
[----:B------:R-:W-:-:S04]  /*4420*/  IMAD.MOV.U32 R39, RZ, RZ, R14 ;  /* 0x000000ffff277224 */ /* 0x000fc800078e000e */
[----:B------:R-:W-:-:S05]  /*4430*/  FADD.FTZ R39, RZ, R39 ;  /* 0x00000027ff277221 */ /* 0x000fca0000010000 */
[----:B------:R-:W-:-:S07]  /*4440*/  MOV R13, R39 ;  /* 0x00000027000d7202 */ /* 0x000fce0000000f00 */
[----:B------:R-:W-:Y:S05]  /*4450*/  WARPSYNC.COLLECTIVE R15, `(.L_x_9131) ;  /* 0x000000000f087348 */ /* 0x000fea0003c00000 */
[----:B------:R0:W1:Y:S02]  /*4460*/  SHFL.BFLY P6, R14, R13, R12, R11 ;  /* 0x0c00000c0d0e7389 */ /* 0x00006400000c000b */
[----:B01----:R-:W-:Y:S05]  /*4470*/  ENDCOLLECTIVE ;  /* 0x000000000000791b */ /* 0x003fea0003800000 */
.L_x_9131:
[----:B------:R-:W-:Y:S01]  /*4480*/  MOV R13, RZ ;  /* 0x000000ff000d7202 */ /* 0x000fe20000000f00 */
[----:B------:R-:W-:Y:S02]  /*4490*/  HFMA2 R12, -RZ, RZ, 0, 1.1920928955078125e-07 ;  /* 0x00000002ff0c7431 */ /* 0x000fe400000001ff */
[----:B------:R-:W-:-:S07]  /*44a0*/  IMAD.MOV.U32 R38, RZ, RZ, R14 ;  /* 0x000000ffff267224 */ /* 0x000fce00078e000e */
[----:B------:R-:W-:Y:S05]  /*44b0*/  WARPSYNC.COLLECTIVE R15, `(.L_x_9132) ;  /* 0x000000000f087348 */ /* 0x000fea0003c00000 */
[----:B------:R0:W1:Y:S02]  /*44c0*/  SHFL.BFLY P6, R14, R13, R12, R11 ;  /* 0x0c00000c0d0e7389 */ /* 0x00006400000c000b */
[----:B01----:R-:W-:Y:S05]  /*44d0*/  ENDCOLLECTIVE ;  /* 0x000000000000791b */ /* 0x003fea0003800000 */
.L_x_9132:
        /* <DEDUP_REMOVED lines=8> */
.L_x_9133:
[----:B------:R-:W-:Y:S01]  /*4560*/  MOV R13, RZ ;  /* 0x000000ff000d7202 */ /* 0x000fe20000000f00 */
[----:B------:R-:W-:Y:S02]  /*4570*/  HFMA2 R12, -RZ, RZ, 0, 1.1920928955078125e-07 ;  /* 0x00000002ff0c7431 */ /* 0x000fe400000001ff */
[----:B------:R-:W-:-:S07]  /*4580*/  IMAD.MOV.U32 R3, RZ, RZ, R14 ;  /* 0x000000ffff037224 */ /* 0x000fce00078e000e */
[----:B------:R-:W-:Y:S05]  /*4590*/  WARPSYNC.COLLECTIVE R15, `(.L_x_9134) ;  /* 0x000000000f087348 */ /* 0x000fea0003c00000 */
[----:B------:R0:W1:Y:S02]  /*45a0*/  SHFL.BFLY P6, R14, R13, R12, R11 ;  /* 0x0c00000c0d0e7389 */ /* 0x00006400000c000b */
[----:B01----:R-:W-:Y:S05]  /*45b0*/  ENDCOLLECTIVE ;  /* 0x000000000000791b */ /* 0x003fea0003800000 */
.L_x_9134:
        /* <DEDUP_REMOVED lines=8> */
.L_x_9135:
[----:B------:R-:W-:Y:S01]  /*4640*/  MOV R13, RZ ;  /* 0x000000ff000d7202 */ /* 0x000fe20000000f00 */
[----:B------:R-:W-:Y:S02]  /*4650*/  HFMA2 R12, -RZ, RZ, 0, 1.1920928955078125e-07 ;  /* 0x00000002ff0c7431 */ /* 0x000fe400000001ff */
[----:B------:R-:W-:-:S07]  /*4660*/  IMAD.MOV.U32 R5, RZ, RZ, R14 ;  /* 0x000000ffff057224 */ /* 0x000fce00078e000e */
[----:B------:R-:W-:Y:S05]  /*4670*/  WARPSYNC.COLLECTIVE R15, `(.L_x_9136) ;  /* 0x000000000f087348 */ /* 0x000fea0003c00000 */
[----:B------:R0:W1:Y:S02]  /*4680*/  SHFL.BFLY P6, R14, R13, R12, R11 ;  /* 0x0c00000c0d0e7389 */ /* 0x00006400000c000b */
[----:B01----:R-:W-:Y:S05]  /*4690*/  ENDCOLLECTIVE ;  /* 0x000000000000791b */ /* 0x003fea0003800000 */
.L_x_9136:
        /* <DEDUP_REMOVED lines=8> */
.L_x_9137:
[----:B------:R-:W-:Y:S01]  /*4720*/  MOV R13, RZ ;  /* 0x000000ff000d7202 */ /* 0x000fe20000000f00 */
[----:B------:R-:W-:Y:S02]  /*4730*/  HFMA2 R12, -RZ, RZ, 0, 1.1920928955078125e-07 ;  /* 0x00000002ff0c7431 */ /* 0x000fe400000001ff */
[----:B------:R-:W-:-:S07]  /*4740*/  IMAD.MOV.U32 R7, RZ, RZ, R14 ;  /* 0x000000ffff077224 */ /* 0x000fce00078e000e */
[----:B------:R-:W-:Y:S05]  /*4750*/  WARPSYNC.COLLECTIVE R15, `(.L_x_9138) ;  /* 0x000000000f087348 */ /* 0x000fea0003c00000 */
[----:B------:R0:W1:Y:S02]  /*4760*/  SHFL.BFLY P6, R14, R13, R12, R11 ;  /* 0x0c00000c0d0e7389 */ /* 0x00006400000c000b */
[----:B01----:R-:W-:Y:S05]  /*4770*/  ENDCOLLECTIVE ;  /* 0x000000000000791b */ /* 0x003fea0003800000 */
.L_x_9138:
        /* <DEDUP_REMOVED lines=8> */
.L_x_9139:
[----:B------:R-:W-:Y:S01]  /*4800*/  MOV R13, RZ ;  /* 0x000000ff000d7202 */ /* 0x000fe20000000f00 */
[----:B------:R-:W-:Y:S02]  /*4810*/  HFMA2 R12, -RZ, RZ, 0, 1.1920928955078125e-07 ;  /* 0x00000002ff0c7431 */ /* 0x000fe400000001ff */
[----:B------:R-:W-:-:S07]  /*4820*/  IMAD.MOV.U32 R9, RZ, RZ, R14 ;  /* 0x000000ffff097224 */ /* 0x000fce00078e000e */
[----:B------:R-:W-:Y:S05]  /*4830*/  WARPSYNC.COLLECTIVE R15, `(.L_x_9140) ;  /* 0x000000000f087348 */ /* 0x000fea0003c00000 */
[----:B------:R0:W1:Y:S02]  /*4840*/  SHFL.BFLY P6, R14, R13, R12, R11 ;  /* 0x0c00000c0d0e7389 */ /* 0x00006400000c000b */
[----:B01----:R-:W-:Y:S05]  /*4850*/  ENDCOLLECTIVE ;  /* 0x000000000000791b */ /* 0x003fea0003800000 */
.L_x_9140:
        /* <DEDUP_REMOVED lines=8> */
.L_x_9141:
[----:B------:R-:W-:Y:S01]  /*48e0*/  MOV R13, RZ ;  /* 0x000000ff000d7202 */ /* 0x000fe20000000f00 */
[----:B------:R-:W-:Y:S02]  /*48f0*/  HFMA2 R12, -RZ, RZ, 0, 1.1920928955078125e-07 ;  /* 0x00000002ff0c7431 */ /* 0x000fe400000001ff */
[----:B------:R-:W-:-:S07]  /*4900*/  IMAD.MOV.U32 R17, RZ, RZ, R14 ;  /* 0x000000ffff117224 */ /* 0x000fce00078e000e */
[----:B------:R-:W-:Y:S05]  /*4910*/  WARPSYNC.COLLECTIVE R15, `(.L_x_9142) ;  /* 0x000000000f087348 */ /* 0x000fea0003c00000 */
[----:B------:R0:W1:Y:S02]  /*4920*/  SHFL.BFLY P6, R14, R13, R12, R11 ;  /* 0x0c00000c0d0e7389 */ /* 0x00006400000c000b */
[----:B01----:R-:W-:Y:S05]  /*4930*/  ENDCOLLECTIVE ;  /* 0x000000000000791b */ /* 0x003fea0003800000 */
.L_x_9142:
        /* <DEDUP_REMOVED lines=8> */
.L_x_9143:
[----:B------:R-:W-:Y:S02]  /*49c0*/  IMAD.MOV.U32 R13, RZ, RZ, RZ ;  /* 0x000000ffff0d7224 */ /* 0x000fe400078e00ff */
[----:B------:R-:W-:Y:S01]  /*49d0*/  HFMA2 R12, -RZ, RZ, 0, 1.1920928955078125e-07 ;  /* 0x00000002ff0c7431 */ /* 0x000fe200000001ff */
[----:B------:R-:W-:-:S07]  /*49e0*/  MOV R19, R14 ;  /* 0x0000000e00137202 */ /* 0x000fce0000000f00 */
[----:B------:R-:W-:Y:S05]  /*49f0*/  WARPSYNC.COLLECTIVE R15, `(.L_x_9144) ;  /* 0x000000000f087348 */ /* 0x000fea0003c00000 */
[----:B------:R0:W1:Y:S02]  /*4a00*/  SHFL.BFLY P6, R14, R13, R12, R11 ;  /* 0x0c00000c0d0e7389 */ /* 0x00006400000c000b */
[----:B01----:R-:W-:Y:S05]  /*4a10*/  ENDCOLLECTIVE ;  /* 0x000000000000791b */ /* 0x003fea0003800000 */
.L_x_9144:
        /* <DEDUP_REMOVED lines=8> */
.L_x_9145:
[----:B------:R-:W-:Y:S01]  /*4aa0*/  HFMA2 R13, -RZ, RZ, 0, 0 ;  /* 0x00000000ff0d7431 */ /* 0x000fe200000001ff */
[----:B------:R-:W-:Y:S02]  /*4ab0*/  MOV R12, 0x2 ;  /* 0x00000002000c7802 */ /* 0x000fe40000000f00 */
[----:B------:R-:W-:-:S07]  /*4ac0*/  MOV R21, R14 ;  /* 0x0000000e00157202 */ /* 0x000fce0000000f00 */
[----:B------:R-:W-:Y:S05]  /*4ad0*/  WARPSYNC.COLLECTIVE R15, `(.L_x_9146) ;  /* 0x000000000f087348 */ /* 0x000fea0003c00000 */
[----:B------:R0:W1:Y:S02]  /*4ae0*/  SHFL.BFLY P6, R14, R13, R12, R11 ;  /* 0x0c00000c0d0e7389 */ /* 0x00006400000c000b */
[----:B01----:R-:W-:Y:S05]  /*4af0*/  ENDCOLLECTIVE ;  /* 0x000000000000791b */ /* 0x003fea0003800000 */
.L_x_9146:
        /* <DEDUP_REMOVED lines=8> */
.L_x_9147:
[----:B------:R-:W-:Y:S02]  /*4b80*/  IMAD.MOV.U32 R13, RZ, RZ, RZ ;  /* 0x000000ffff0d7224 */ /* 0x000fe400078e00ff */
[----:B------:R-:W-:Y:S01]  /*4b90*/  HFMA2 R12, -RZ, RZ, 0, 1.1920928955078125e-07 ;  /* 0x00000002ff0c7431 */ /* 0x000fe200000001ff */
[----:B------:R-:W-:-:S07]  /*4ba0*/  MOV R25, R14 ;  /* 0x0000000e00197202 */ /* 0x000fce0000000f00 */
[----:B------:R-:W-:Y:S05]  /*4bb0*/  WARPSYNC.COLLECTIVE R15, `(.L_x_9148) ;  /* 0x000000000f087348 */ /* 0x000fea0003c00000 */
[----:B------:R0:W1:Y:S02]  /*4bc0*/  SHFL.BFLY P6, R14, R13, R12, R11 ;  /* 0x0c00000c0d0e7389 */ /* 0x00006400000c000b */
[----:B01----:R-:W-:Y:S05]  /*4bd0*/  ENDCOLLECTIVE ;  /* 0x000000000000791b */ /* 0x003fea0003800000 */
.L_x_9148:
        /* <DEDUP_REMOVED lines=8> */
.L_x_9149:
[----:B------:R-:W-:Y:S01]  /*4c60*/  HFMA2 R13, -RZ, RZ, 0, 0 ;  /* 0x00000000ff0d7431 */ /* 0x000fe200000001ff */
[----:B------:R-:W-:Y:S02]  /*4c70*/  MOV R12, 0x2 ;  /* 0x00000002000c7802 */ /* 0x000fe40000000f00 */
[----:B------:R-:W-:-:S07]  /*4c80*/  MOV R27, R14 ;  /* 0x0000000e001b7202 */ /* 0x000fce0000000f00 */
[----:B------:R-:W-:Y:S05]  /*4c90*/  WARPSYNC.COLLECTIVE R15, `(.L_x_9150) ;  /* 0x000000000f087348 */ /* 0x000fea0003c00000 */
[----:B------:R0:W1:Y:S02]  /*4ca0*/  SHFL.BFLY P6, R14, R13, R12, R11 ;  /* 0x0c00000c0d0e7389 */ /* 0x00006400000c000b */
[----:B01----:R-:W-:Y:S05]  /*4cb0*/  ENDCOLLECTIVE ;  /* 0x000000000000791b */ /* 0x003fea0003800000 */
.L_x_9150:
        /* <DEDUP_REMOVED lines=8> */
.L_x_9151:
[----:B------:R-:W-:Y:S02]  /*4d40*/  IMAD.MOV.U32 R13, RZ, RZ, RZ ;  /* 0x000000ffff0d7224 */ /* 0x000fe400078e00ff */
[----:B------:R-:W-:Y:S01]  /*4d50*/  HFMA2 R12, -RZ, RZ, 0, 1.1920928955078125e-07 ;  /* 0x00000002ff0c7431 */ /* 0x000fe200000001ff */
[----:B------:R-:W-:-:S07]  /*4d60*/  MOV R29, R14 ;  /* 0x0000000e001d7202 */ /* 0x000fce0000000f00 */
[----:B------:R-:W-:Y:S05]  /*4d70*/  WARPSYNC.COLLECTIVE R15, `(.L_x_9152) ;  /* 0x000000000f087348 */ /* 0x000fea0003c00000 */
[----:B------:R0:W1:Y:S02]  /*4d80*/  SHFL.BFLY P6, R14, R13, R12, R11 ;  /* 0x0c00000c0d0e7389 */ /* 0x00006400000c000b */
[----:B01----:R-:W-:Y:S05]  /*4d90*/  ENDCOLLECTIVE ;  /* 0x000000000000791b */ /* 0x003fea0003800000 */
.L_x_9152:
        /* <DEDUP_REMOVED lines=8> */
.L_x_9153:
[----:B------:R-:W-:Y:S01]  /*4e20*/  HFMA2 R13, -RZ, RZ, 0, 0 ;  /* 0x00000000ff0d7431 */ /* 0x000fe200000001ff */
[----:B------:R-:W-:Y:S02]  /*4e30*/  MOV R12, 0x2 ;  /* 0x00000002000c7802 */ /* 0x000fe40000000f00 */
[----:B------:R-:W-:-:S07]  /*4e40*/  MOV R31, R14 ;  /* 0x0000000e001f7202 */ /* 0x000fce0000000f00 */
[----:B------:R-:W-:Y:S05]  /*4e50*/  WARPSYNC.COLLECTIVE R15, `(.L_x_9154) ;  /* 0x000000000f087348 */ /* 0x000fea0003c00000 */
[----:B------:R0:W1:Y:S02]  /*4e60*/  SHFL.BFLY P6, R14, R13, R12, R11 ;  /* 0x0c00000c0d0e7389 */ /* 0x00006400000c000b */
[----:B01----:R-:W-:Y:S05]  /*4e70*/  ENDCOLLECTIVE ;  /* 0x000000000000791b */ /* 0x003fea0003800000 */
.L_x_9154:
        /* <DEDUP_REMOVED lines=8> */
.L_x_9155:
[----:B------:R-:W-:Y:S02]  /*4f00*/  IMAD.MOV.U32 R13, RZ, RZ, RZ ;  /* 0x000000ffff0d7224 */ /* 0x000fe400078e00ff */
[----:B------:R-:W-:Y:S01]  /*4f10*/  HFMA2 R12, -RZ, RZ, 0, 1.1920928955078125e-07 ;  /* 0x00000002ff0c7431 */ /* 0x000fe200000001ff */
[----:B------:R-:W-:-:S07]  /*4f20*/  MOV R33, R14 ;  /* 0x0000000e00217202 */ /* 0x000fce0000000f00 */
[----:B------:R-:W-:Y:S05]  /*4f30*/  WARPSYNC.COLLECTIVE R15, `(.L_x_9156) ;  /* 0x000000000f087348 */ /* 0x000fea0003c00000 */
[----:B------:R0:W1:Y:S02]  /*4f40*/  SHFL.BFLY P6, R14, R13, R12, R11 ;  /* 0x0c00000c0d0e7389 */ /* 0x00006400000c000b */
[----:B01----:R-:W-:Y:S05]  /*4f50*/  ENDCOLLECTIVE ;  /* 0x000000000000791b */ /* 0x003fea0003800000 */
.L_x_9156:
        /* <DEDUP_REMOVED lines=8> */
.L_x_9157:
[----:B------:R-:W-:Y:S01]  /*4fe0*/  HFMA2 R13, -RZ, RZ, 0, 0 ;  /* 0x00000000ff0d7431 */ /* 0x000fe200000001ff */
[----:B------:R-:W-:Y:S02]  /*4ff0*/  MOV R12, 0x2 ;  /* 0x00000002000c7802 */ /* 0x000fe40000000f00 */
[----:B------:R-:W-:-:S07]  /*5000*/  MOV R35, R14 ;  /* 0x0000000e00237202 */ /* 0x000fce0000000f00 */
[----:B------:R-:W-:Y:S05]  /*5010*/  WARPSYNC.COLLECTIVE R15, `(.L_x_9158) ;  /* 0x000000000f087348 */ /* 0x000fea0003c00000 */
[----:B------:R0:W1:Y:S02]  /*5020*/  SHFL.BFLY P6, R14, R13, R12, R11 ;  /* 0x0c00000c0d0e7389 */ /* 0x00006400000c000b */
[----:B01----:R-:W-:Y:S05]  /*5030*/  ENDCOLLECTIVE ;  /* 0x000000000000791b */ /* 0x003fea0003800000 */
.L_x_9158:
[----:B------:R-:W-:Y:S01]  /*5040*/  FADD.FTZ R34, R34, R35 ;  /* 0x0000002322227221 */ /* 0x000fe20000010000 */
[----:B------:R-:W-:Y:S02]  /*5050*/  HFMA2 R12, -RZ, RZ, 0, 5.9604644775390625e-08 ;  /* 0x00000001ff0c7431 */ /* 0x000fe400000001ff */
[----:B------:R-:W-:-:S04]  /*5060*/  FADD.FTZ R36, RZ, R14 ;  /* 0x0000000eff247221 */ /* 0x000fc80000010000 */
[----:B------:R-:W-:-:S07]  /*5070*/  IMAD.MOV.U32 R13, RZ, RZ, R36 ;  /* 0x000000ffff0d7224 */ /* 0x000fce00078e0024 */
[----:B------:R-:W-:Y:S05]  /*5080*/  WARPSYNC.COLLECTIVE R15, `(.L_x_9159) ;  /* 0x000000000f087348 */ /* 0x000fea0003c00000 */
[----:B------:R0:W1:Y:S02]  /*5090*/  SHFL.BFLY P6, R14, R13, R12, R11 ;  /* 0x0c00000c0d0e7389 */ /* 0x00006400000c000b */
[----:B01----:R-:W-:Y:S05]  /*50a0*/  ENDCOLLECTIVE ;  /* 0x000000000000791b */ /* 0x003fea0003800000 */
.L_x_9159:
[----:B------:R-:W-:Y:S02]  /*50b0*/  HFMA2 R13, -RZ, RZ, 0, 0 ;  /* 0x00000000ff0d7431 */ /* 0x000fe400000001ff */
[----:B------:R-:W-:Y:S01]  /*50c0*/  IMAD.MOV.U32 R12, RZ, RZ, 0x2 ;  /* 0x00000002ff0c7424 */ /* 0x000fe200078e00ff */
[----:B------:R-:W-:-:S07]  /*50d0*/  MOV R37, R14 ;  /* 0x0000000e00257202 */ /* 0x000fce0000000f00 */
[----:B------:R-:W-:Y:S05]  /*50e0*/  WARPSYNC.COLLECTIVE R15, `(.L_x_9160) ;  /* 0x000000000f087348 */ /* 0x000fea0003c00000 */
[----:B------:R0:W1:Y:S02]  /*50f0*/  SHFL.BFLY P6, R14, R13, R12, R11 ;  /* 0x0c00000c0d0e7389 */ /* 0x00006400000c000b */
[----:B01----:R-:W-:Y:S05]  /*5100*/  ENDCOLLECTIVE ;  /* 0x000000000000791b */ /* 0x003fea0003800000 */
.L_x_9160:
[----:B------:R-:W-:Y:S01]  /*5110*/  FADD.FTZ R37, R36, R37 ;  /* 0x0000002524257221 */ /* 0x000fe20000010000 */
[----:B------:R-:W-:Y:S02]  /*5120*/  HFMA2 R12, -RZ, RZ, 0, 5.9604644775390625e-08 ;  /* 0x00000001ff0c7431 */ /* 0x000fe400000001ff */
[----:B------:R-:W-:-:S05]  /*5130*/  FADD.FTZ R3, RZ, R14 ;  /* 0x0000000eff037221 */ /* 0x000fca0000010000 */
[----:B------:R-:W-:-:S07]  /*5140*/  MOV R13, R3 ;  /* 0x00000003000d7202 */ /* 0x000fce0000000f00 */
[----:B------:R-:W-:Y:S05]  /*5150*/  WARPSYNC.COLLECTIVE R15, `(.L_x_9161) ;  /* 0x000000000f087348 */ /* 0x000fea0003c00000 */
[----:B------:R0:W1:Y:S02]  /*5160*/  SHFL.BFLY P6, R14, R13, R12, R11 ;  /* 0x0c00000c0d0e7389 */ /* 0x00006400000c000b */
[----:B01----:R-:W-:Y:S05]  /*5170*/  ENDCOLLECTIVE ;  /* 0x000000000000791b */ /* 0x003fea0003800000 */
.L_x_9161:
[----:B------:R-:W-:Y:S02]  /*5180*/  IMAD.MOV.U32 R13, RZ, RZ, RZ ;  /* 0x000000ffff0d7224 */ /* 0x000fe400078e00ff */
[----:B------:R-:W-:Y:S01]  /*5190*/  HFMA2 R12, -RZ, RZ, 0, 1.1920928955078125e-07 ;  /* 0x00000002ff0c7431 */ /* 0x000fe200000001ff */
[----:B------:R-:W-:-:S07]  /*51a0*/  MOV R40, R14 ;  /* 0x0000000e00287202 */ /* 0x000fce0000000f00 */
[----:B------:R-:W-:Y:S05]  /*51b0*/  WARPSYNC.COLLECTIVE R15, `(.L_x_9162) ;  /* 0x000000000f087348 */ /* 0x000fea0003c00000 */
[----:B------:R0:W1:Y:S02]  /*51c0*/  SHFL.BFLY P6, R14, R13, R12, R11 ;  /* 0x0c00000c0d0e7389 */ /* 0x00006400000c000b */
[----:B01----:R-:W-:Y:S05]  /*51d0*/  ENDCOLLECTIVE ;  /* 0x000000000000791b */ /* 0x003fea0003800000 */
.L_x_9162:
[----:B------:R-:W-:Y:S01]  /*51e0*/  FADD.FTZ R3, R3, R40 ;  /* 0x0000002803037221 */ /* 0x000fe20000010000 */
[----:B------:R-:W-:Y:S02]  /*51f0*/  HFMA2 R12, -RZ, RZ, 0, 5.9604644775390625e-08 ;  /* 0x00000001ff0c7431 */ /* 0x000fe400000001ff */
[----:B------:R-:W-:-:S05]  /*5200*/  FADD.FTZ R5, RZ, R14 ;  /* 0x0000000eff057221 */ /* 0x000fca0000010000 */
[----:B------:R-:W-:-:S07]  /*5210*/  MOV R13, R5 ;  /* 0x00000005000d7202 */ /* 0x000fce0000000f00 */
[----:B------:R-:W-:Y:S05]  /*5220*/  WARPSYNC.COLLECTIVE R15, `(.L_x_9163) ;  /* 0x000000000f087348 */ /* 0x000fea0003c00000 */
[----:B------:R0:W1:Y:S02]  /*5230*/  SHFL.BFLY P6, R14, R13, R12, R11 ;  /* 0x0c00000c0d0e7389 */ /* 0x00006400000c000b */
[----:B01----:R-:W-:Y:S05]  /*5240*/  ENDCOLLECTIVE ;  /* 0x000000000000791b */ /* 0x003fea0003800000 */
.L_x_9163:
[----:B------:R-:W-:Y:S01]  /*5250*/  MOV R13, RZ ;  /* 0x000000ff000d7202 */ /* 0x000fe20000000f00 */
[----:B------:R-:W-:Y:S02]  /*5260*/  HFMA2 R12, -RZ, RZ, 0, 1.1920928955078125e-07 ;  /* 0x00000002ff0c7431 */ /* 0x000fe400000001ff */
[----:B------:R-:W-:-:S07]  /*5270*/  IMAD.MOV.U32 R32, RZ, RZ, R14 ;  /* 0x000000ffff207224 */ /* 0x000fce00078e000e */
[----:B------:R-:W-:Y:S05]  /*5280*/  WARPSYNC.COLLECTIVE R15, `(.L_x_9164) ;  /* 0x000000000f087348 */ /* 0x000fea0003c00000 */
[----:B------:R0:W1:Y:S02]  /*5290*/  SHFL.BFLY P6, R14, R13, R12, R11 ;  /* 0x0c00000c0d0e7389 */ /* 0x00006400000c000b */
[----:B01----:R-:W-:Y:S05]  /*52a0*/  ENDCOLLECTIVE ;  /* 0x000000000000791b */ /* 0x003fea0003800000 */
.L_x_9164:
        /* <DEDUP_REMOVED lines=8> */
.L_x_9165:
[----:B------:R-:W-:Y:S02]  /*5330*/  HFMA2 R13, -RZ, RZ, 0, 0 ;  /* 0x00000000ff0d7431 */ /* 0x000fe400000001ff */
[----:B------:R-:W-:Y:S01]  /*5340*/  IMAD.MOV.U32 R12, RZ, RZ, 0x2 ;  /* 0x00000002ff0c7424 */ /* 0x000fe200078e00ff */
[----:B------:R-:W-:-:S07]  /*5350*/  MOV R42, R14 ;  /* 0x0000000e002a7202 */ /* 0x000fce0000000f00 */
[----:B------:R-:W-:Y:S05]  /*5360*/  WARPSYNC.COLLECTIVE R15, `(.L_x_9166) ;  /* 0x000000000f087348 */ /* 0x000fea0003c00000 */
[----:B------:R0:W1:Y:S02]  /*5370*/  SHFL.BFLY P6, R14, R13, R12, R11 ;  /* 0x0c00000c0d0e7389 */ /* 0x00006400000c000b */
[----:B01----:R-:W-:Y:S05]  /*5380*/  ENDCOLLECTIVE ;  /* 0x000000000000791b */ /* 0x003fea0003800000 */
.L_x_9166:
        /* <DEDUP_REMOVED lines=8> */
.L_x_9167:
[----:B------:R-:W-:Y:S01]  /*5410*/  MOV R13, RZ ;  /* 0x000000ff000d7202 */ /* 0x000fe20000000f00 */
[----:B------:R-:W-:Y:S02]  /*5420*/  HFMA2 R12, -RZ, RZ, 0, 1.1920928955078125e-07 ;  /* 0x00000002ff0c7431 */ /* 0x000fe400000001ff */
[----:B------:R-:W-:-:S07]  /*5430*/  IMAD.MOV.U32 R17, RZ, RZ, R14 ;  /* 0x000000ffff117224 */ /* 0x000fce00078e000e */
[----:B------:R-:W-:Y:S05]  /*5440*/  WARPSYNC.COLLECTIVE R15, `(.L_x_9168) ;  /* 0x000000000f087348 */ /* 0x000fea0003c00000 */
[----:B------:R0:W1:Y:S02]  /*5450*/  SHFL.BFLY P6, R14, R13, R12, R11 ;  /* 0x0c00000c0d0e7389 */ /* 0x00006400000c000b */
[----:B01----:R-:W-:Y:S05]  /*5460*/  ENDCOLLECTIVE ;  /* 0x000000000000791b */ /* 0x003fea0003800000 */
.L_x_9168:
        /* <DEDUP_REMOVED lines=8> */
.L_x_9169:
[----:B------:R-:W-:Y:S02]  /*54f0*/  HFMA2 R13, -RZ, RZ, 0, 0 ;  /* 0x00000000ff0d7431 */ /* 0x000fe400000001ff */
[----:B------:R-:W-:Y:S01]  /*5500*/  IMAD.MOV.U32 R12, RZ, RZ, 0x2 ;  /* 0x00000002ff0c7424 */ /* 0x000fe200078e00ff */
[----:B------:R-:W-:-:S07]  /*5510*/  MOV R40, R14 ;  /* 0x0000000e00287202 */ /* 0x000fce0000000f00 */
[----:B------:R-:W-:Y:S05]  /*5520*/  WARPSYNC.COLLECTIVE R15, `(.L_x_9170) ;  /* 0x000000000f087348 */ /* 0x000fea0003c00000 */
[----:B------:R0:W1:Y:S02]  /*5530*/  SHFL.BFLY P6, R14, R13, R12, R11 ;  /* 0x0c00000c0d0e7389 */ /* 0x00006400000c000b */
[----:B01----:R-:W-:Y:S05]  /*5540*/  ENDCOLLECTIVE ;  /* 0x000000000000791b */ /* 0x003fea0003800000 */
.L_x_9170:
        /* <DEDUP_REMOVED lines=8> */
.L_x_9171:
[----:B------:R-:W-:Y:S01]  /*55d0*/  MOV R13, RZ ;  /* 0x000000ff000d7202 */ /* 0x000fe20000000f00 */
[----:B------:R-:W-:Y:S02]  /*55e0*/  HFMA2 R12, -RZ, RZ, 0, 1.1920928955078125e-07 ;  /* 0x00000002ff0c7431 */ /* 0x000fe400000001ff */
[----:B------:R-:W-:-:S07]  /*55f0*/  IMAD.MOV.U32 R27, RZ, RZ, R14 ;  /* 0x000000ffff1b7224 */ /* 0x000fce00078e000e */
[----:B------:R-:W-:Y:S05]  /*5600*/  WARPSYNC.COLLECTIVE R15, `(.L_x_9172) ;  /* 0x000000000f087348 */ /* 0x000fea0003c00000 */
[----:B------:R0:W1:Y:S02]  /*5610*/  SHFL.BFLY P6, R14, R13, R12, R11 ;  /* 0x0c00000c0d0e7389 */ /* 0x00006400000c000b */
[----:B01----:R-:W-:Y:S05]  /*5620*/  ENDCOLLECTIVE ;  /* 0x000000000000791b */ /* 0x003fea0003800000 */
.L_x_9172:
        /* <DEDUP_REMOVED lines=8> */
.L_x_9173:
[----:B------:R-:W-:Y:S02]  /*56b0*/  HFMA2 R13, -RZ, RZ, 0, 0 ;  /* 0x00000000ff0d7431 */ /* 0x000fe400000001ff */
[----:B------:R-:W-:Y:S01]  /*56c0*/  IMAD.MOV.U32 R12, RZ, RZ, 0x2 ;  /* 0x00000002ff0c7424 */ /* 0x000fe200078e00ff */
[----:B------:R-:W-:-:S07]  /*56d0*/  MOV R44, R14 ;  /* 0x0000000e002c7202 */ /* 0x000fce0000000f00 */
[----:B------:R-:W-:Y:S05]  /*56e0*/  WARPSYNC.COLLECTIVE R15, `(.L_x_9174) ;  /* 0x000000000f087348 */ /* 0x000fea0003c00000 */
[----:B------:R0:W1:Y:S02]  /*56f0*/  SHFL.BFLY P6, R14, R13, R12, R11 ;  /* 0x0c00000c0d0e7389 */ /* 0x00006400000c000b */
[----:B01----:R-:W-:Y:S05]  /*5700*/  ENDCOLLECTIVE ;  /* 0x000000000000791b */ /* 0x003fea0003800000 */
.L_x_9174:
[----:B------:R-:W-:Y:S01]  /*5710*/  FADD.FTZ R44, R21, R44 ;  /* 0x0000002c152c7221 */ /* 0x000fe20000010000 */
[----:B------:R-:W-:Y:S02]  /*5720*/  HFMA2 R12, -RZ, RZ, 0, 5.9604644775390625e-08 ;  /* 0x00000001ff0c7431 */ /* 0x000fe400000001ff */
[----:B------:R-:W-:-:S05]  /*5730*/  FADD.FTZ R25, RZ, R14 ;  /* 0x0000000eff197221 */ /* 0x000fca0000010000 */
[----:B------:R-:W-:-:S07]  /*5740*/  MOV R13, R25 ;  /* 0x00000019000d7202 */ /* 0x000fce0000000f00 */
[----:B------:R-:W-:Y:S05]  /*5750*/  WARPSYNC.COLLECTIVE R15, `(.L_x_9175) ;  /* 0x000000000f087348 */ /* 0x000fea0003c00000 */
[----:B------:R0:W1:Y:S02]  /*5760*/  SHFL.BFLY P6, R14, R13, R12, R11 ;  /* 0x0c00000c0d0e7389 */ /* 0x00006400000c000b */
[----:B01----:R-:W-:Y:S05]  /*5770*/  ENDCOLLECTIVE ;  /* 0x000000000000791b */ /* 0x003fea0003800000 */
.L_x_9175:
[----:B------:R-:W-:Y:S01]  /*5780*/  MOV R13, RZ ;  /* 0x000000ff000d7202 */ /* 0x000fe20000000f00 */
[----:B------:R-:W-:Y:S02]  /*5790*/  IMAD.MOV.U32 R12, RZ, RZ, 0x2 ;  /* 0x00000002ff0c7424 */ /* 0x000fe400078e00ff */
[----:B------:R-:W-:-:S07]  /*57a0*/  FADD.FTZ R9, R25, R14 ;  /* 0x0000000e19097221 */ /* 0x000fce0000010000 */
[----:B------:R-:W-:Y:S05]  /*57b0*/  WARPSYNC.COLLECTIVE R15, `(.L_x_9176) ;  /* 0x000000000f087348 */ /* 0x000fea0003c00000 */
[----:B------:R0:W1:Y:S02]  /*57c0*/  SHFL.BFLY P6, R14, R13, R12, R11 ;  /* 0x0c00000c0d0e7389 */ /* 0x00006400000c000b */
[----:B01----:R-:W-:Y:S05]  /*57d0*/  ENDCOLLECTIVE ;  /* 0x000000000000791b */ /* 0x003fea0003800000 */
.L_x_9176:
[----:B------:R-:W-:Y:S01]  /*57e0*/  HFMA2 R12, -RZ, RZ, 0, 5.9604644775390625e-08 ;  /* 0x00000001ff0c7431 */ /* 0x000fe200000001ff */
[----:B------:R-:W-:-:S05]  /*57f0*/  MOV R29, R14 ;  /* 0x0000000e001d7202 */ /* 0x000fca0000000f00 */
[----:B------:R-:W-:-:S05]  /*5800*/  FADD.FTZ R29, RZ, R29 ;  /* 0x0000001dff1d7221 */ /* 0x000fca0000010000 */
[----:B------:R-:W-:-:S07]  /*5810*/  MOV R13, R29 ;  /* 0x0000001d000d7202 */ /* 0x000fce0000000f00 */
[----:B------:R-:W-:Y:S05]  /*5820*/  WARPSYNC.COLLECTIVE R15, `(.L_x_9177) ;  /* 0x000000000f087348 */ /* 0x000fea0003c00000 */
[----:B------:R0:W1:Y:S02]  /*5830*/  SHFL.BFLY P6, R14, R13, R12, R11 ;  /* 0x0c00000c0d0e7389 */ /* 0x00006400000c000b */
[----:B01----:R-:W-:Y:S05]  /*5840*/  ENDCOLLECTIVE ;  /* 0x000000000000791b */ /* 0x003fea0003800000 */
.L_x_9177:
[----:B------:R-:W-:Y:S05]  /*5850*/  BRA `(.L_x_9178) ;  /* 0xffffffd800507947 */ /* 0x000fea000383ffff */
.L_x_9179:
        /* <DEDUP_REMOVED lines=10> */
.L_x_27329:


//--------------------- .text._ZN4vllm25paged_attention_v2_kernelI13__nv_bfloat16hLi128ELi32ELi128ELNS_18Fp8KVCacheDataTypeE1ELb1ELi512EEEvPfS3_PT_PKS4_PKT0_SA_ifPKiSC_iPKfiiiSE_SE_iiiii --------------------------
	.section	.text._ZN4vllm25paged_attention_v2_kernelI13__nv_bfloat16hLi128ELi32ELi128ELNS_18Fp8KVCacheDataTypeE1ELb1ELi512EEEvPfS3_PT_PKS4_PKT0_SA_ifPKiSC_iPKfiiiSE_SE_iiiii,"ax",@progbits
	.align	128
        .global         _ZN4vllm25paged_attention_v2_kernelI13__nv_bfloat16hLi128ELi32ELi128ELNS_18Fp8KVCacheDataTypeE1ELb1ELi512EEEvPfS3_PT_PKS4_PKT0_SA_ifPKiSC_iPKfiiiSE_SE_iiiii
        .type           _ZN4vllm25paged_attention_v2_kernelI13__nv_bfloat16hLi128ELi32ELi128ELNS_18Fp8KVCacheDataTypeE1ELb1ELi512EEEvPfS3_PT_PKS4_PKT0_SA_ifPKiSC_iPKfiiiSE_SE_iiiii,@function
        .size           _ZN4vllm25paged_attention_v2_kernelI13__nv_bfloat16hLi128ELi32ELi128ELNS_18Fp8KVCacheDataTypeE1ELb1ELi512EEEvPfS3_PT_PKS4_PKT0_SA_ifPKiSC_iPKfiiiSE_SE_iiiii,(.L_x_27330 - _ZN4vllm25paged_attention_v2_kernelI13__nv_bfloat16hLi128ELi32ELi128ELNS_18Fp8KVCacheDataTypeE1ELb1ELi512EEEvPfS3_PT_PKS4_PKT0_SA_ifPKiSC_iPKfiiiSE_SE_iiiii)
        .other          _ZN4vllm25paged_attention_v2_kernelI13__nv_bfloat16hLi128ELi32ELi128ELNS_18Fp8KVCacheDataTypeE1ELb1ELi512EEEvPfS3_PT_PKS4_PKT0_SA_ifPKiSC_iPKfiiiSE_SE_iiiii,@"STO_CUDA_ENTRY STV_DEFAULT"
_ZN4vllm25paged_attention_v2_kernelI13__nv_bfloat16hLi128ELi32ELi128ELNS_18Fp8KVCacheDataTypeE1ELb1ELi512EEEvPfS3_PT_PKS4_PKT0_SA_ifPKiSC_iPKfiiiSE_SE_iiiii:
.text._ZN4vllm25paged_attention_v2_kernelI13__nv_bfloat16hLi128ELi32ELi128ELNS_18Fp8KVCacheDataTypeE1ELb1ELi512EEEvPfS3_PT_PKS4_PKT0_SA_ifPKiSC_iPKfiiiSE_SE_iiiii:
        /* <DEDUP_REMOVED lines=109> */
.L_x_9180:
        /* <DEDUP_REMOVED lines=26> */
.L_x_9184:
        /* <DEDUP_REMOVED lines=38> */
.L_x_9182:
[----:B------:R-:W-:Y:S05]  /*0ad0*/  BSYNC.RECONVERGENT B6 ;  /* 0x0000000000067941 */ /* 0x000fea0003800200 */
.L_x_9181:
        /* <DEDUP_REMOVED lines=14> */
.L_x_9227:
        /* <DEDUP_REMOVED lines=41> */
.L_x_9190:
        /* <DEDUP_REMOVED lines=11> */
.L_x_9189:
[----:B------:R-:W-:Y:S05]  /*0f00*/  BSYNC.RECONVERGENT B1 ;  /* 0x0000000000017941 */ /* 0x000fea0003800200 */
.L_x_9188:
        /* <DEDUP_REMOVED lines=12> */
.L_x_9193:
        /* <DEDUP_REMOVED lines=100> */
.L_x_9192:
[----:B------:R-:W-:Y:S05]  /*1610*/  BSYNC.RECONVERGENT B1 ;  /* 0x0000000000017941 */ /* 0x000fea0003800200 */
.L_x_9191:
        /* <DEDUP_REMOVED lines=55> */
.L_x_9195:
[----:B------:R-:W-:Y:S05]  /*1990*/  BSYNC.RECONVERGENT B1 ;  /* 0x0000000000017941 */ /* 0x000fea0003800200 */
.L_x_9194:
        /* <DEDUP_REMOVED lines=26> */
.L_x_9187:
[----:B------:R-:W-:Y:S05]  /*1b40*/  BSYNC.RECONVERGENT B0 ;  /* 0x0000000000007941 */ /* 0x000fea0003800200 */
.L_x_9186:
        /* <DEDUP_REMOVED lines=41> */
.L_x_9200:
[----:B------:R-:W1:Y:S01]  /*1de0*/  LDS R14, [R11] ;  /* 0x000000000b0e7984 */ /* 0x000e620000000800 */
[----:B------:R-:W-:-:S05]  /*1df0*/  VIADD R13, R13, 0x1 ;  /* 0x000000010d0d7836 */ /* 0x000fca0000000000 */
[----:B------:R-:W-:Y:S01]  /*1e00*/  ISETP.NE.AND P0, PT, R13, RZ, PT ;  /* 0x000000ff0d00720c */ /* 0x000fe20003f05270 */
[----:B-1----:R-:W-:-:S05]  /*1e10*/  FMUL.FTZ R14, R14, R7 ;  /* 0x000000070e0e7220 */ /* 0x002fca0000410000 */
[----:B------:R1:W-:Y:S02]  /*1e20*/  STS [R11], R14 ;  /* 0x0000000e0b007388 */ /* 0x0003e40000000800 */
[----:B-1----:R-:W-:-:S05]  /*1e30*/  IADD3 R11, PT, PT, R11, 0x200, RZ ;  /* 0x000002000b0b7810 */ /* 0x002fca0007ffe0ff */
[----:B------:R-:W-:Y:S05]  /*1e40*/  @P0 BRA `(.L_x_9200) ;  /* 0xfffffffc00e40947 */ /* 0x000fea000383ffff */
.L_x_9199:
[----:B------:R-:W-:Y:S05]  /*1e50*/  BSYNC.RECONVERGENT B1 ;  /* 0x0000000000017941 */ /* 0x000fea0003800200 */
.L_x_9198:
        /* <DEDUP_REMOVED lines=12> */
.L_x_9203:
        /* <DEDUP_REMOVED lines=52> */
.L_x_9202:
[----:B------:R-:W-:Y:S05]  /*2260*/  BSYNC.RECONVERGENT B1 ;  /* 0x0000000000017941 */ /* 0x000fea0003800200 */
.L_x_9201:
        /* <DEDUP_REMOVED lines=31> */
.L_x_9205:
[----:B------:R-:W-:Y:S05]  /*2460*/  BSYNC.RECONVERGENT B1 ;  /* 0x0000000000017941 */ /* 0x000fea0003800200 */
.L_x_9204:
        /* <DEDUP_REMOVED lines=14> */
.L_x_9197:
[----:B------:R-:W-:Y:S05]  /*2550*/  BSYNC.RECONVERGENT B0 ;  /* 0x0000000000007941 */ /* 0x000fea0003800200 */
.L_x_9196:
        /* <DEDUP_REMOVED lines=18> */
.L_x_9207:
[----:B------:R-:W-:Y:S05]  /*2680*/  BSYNC.RECONVERGENT B0 ;  /* 0x0000000000007941 */ /* 0x000fea0003800200 */
.L_x_9206:
        /* <DEDUP_REMOVED lines=27> */
.L_x_9211:
        /* <DEDUP_REMOVED lines=34> */
.L_x_9210:
        /* <DEDUP_REMOVED lines=16> */
.L_x_9209:
[----:B------:R-:W-:Y:S05]  /*2b60*/  BSYNC.RECONVERGENT B6 ;  /* 0x0000000000067941 */ /* 0x000fea0003800200 */
.L_x_9208:
        /* <DEDUP_REMOVED lines=64> */
.L_x_9260:
        /* <DEDUP_REMOVED lines=31> */
.L_x_9214:
[----:B------:R-:W-:Y:S05]  /*3160*/  BSYNC.RECONVERGENT B0 ;  /* 0x0000000000007941 */ /* 0x000fea0003800200 */
.L_x_9213:
        /* <DEDUP_REMOVED lines=45> */
.L_x_9216:
[----:B------:R-:W-:Y:S05]  /*3440*/  BSYNC.RECONVERGENT B0 ;  /* 0x0000000000007941 */ /* 0x000fea0003800200 */
.L_x_9215:
        /* <DEDUP_REMOVED lines=20> */
.L_x_9218:
[----:B------:R-:W-:Y:S05]  /*3590*/  BSYNC.RECONVERGENT B0 ;  /* 0x0000000000007941 */ /* 0x000fea0003800200 */
.L_x_9217:
        /* <DEDUP_REMOVED lines=35> */
.L_x_9220:
[----:B------:R-:W-:Y:S05]  /*37d0*/  BSYNC.RECONVERGENT B0 ;  /* 0x0000000000007941 */ /* 0x000fea0003800200 */
.L_x_9219:
        /* <DEDUP_REMOVED lines=46> */
.L_x_9183:
        /* <DEDUP_REMOVED lines=16> */
.L_x_9221:
[----:B------:R-:W-:Y:S05]  /*3bc0*/  EXIT ;  /* 0x000000000000794d */ /* 0x000fea0003800000 */
.L_x_9185:
[----:B------:R-:W-:Y:S02]  /*3bd0*/  HFMA2 R12, -RZ, RZ, 0, 9.5367431640625e-07 ;  /* 0x00000010ff0c7431 */ /* 0x000fe400000001ff */
[----:B------:R-:W-:Y:S01]  /*3be0*/  IMAD.MOV.U32 R11, RZ, RZ, 0x1f ;  /* 0x0000001fff0b7424 */ /* 0x000fe200078e00ff */
[----:B------:R-:W-:-:S07]  /*3bf0*/  MOV R15, 0xffffffff ;  /* 0xffffffff000f7802 */ /* 0x000fce0000000f00 */
[----:B------:R-:W-:Y:S05]  /*3c00*/  WARPSYNC.COLLECTIVE R15, `(.L_x_9222) ;  /* 0x000000000f087348 */ /* 0x000fea0003c00000 */
[----:B------:R0:W1:Y:S02]  /*3c10*/  SHFL.BFLY P6, R14, R13, R12, R11 ;  /* 0x0c00000c0d0e7389 */ /* 0x00006400000c000b */
[----:B01----:R-:W-:Y:S05]  /*3c20*/  ENDCOLLECTIVE ;  /* 0x000000000000791b */ /* 0x003fea0003800000 */
.L_x_9222:
[----:B------:R-:W-:Y:S01]  /*3c30*/  IMAD.MOV.U32 R12, RZ, RZ, 0x8 ;  /* 0x00000008ff0c7424 */ /* 0x000fe200078e00ff */
[----:B------:R-:W-:-:S04]  /*3c40*/  FMNMX.FTZ R0, R14, -3.40282346638528859812e+38, !PT ;  /* 0xff7fffff0e007809 */ /* 0x000fc80007810000 */
[----:B------:R-:W-:-:S07]  /*3c50*/  MOV R13, R0 ;  /* 0x00000000000d7202 */ /* 0x000fce0000000f00 */
[----:B------:R-:W-:Y:S05]  /*3c60*/  WARPSYNC.COLLECTIVE R15, `(.L_x_9223) ;  /* 0x000000000f087348 */ /* 0x000fea0003c00000 */
[----:B------:R0:W1:Y:S02]  /*3c70*/  SHFL.BFLY P6, R14, R13, R12, R11 ;  /* 0x0c00000c0d0e7389 */ /* 0x00006400000c000b */
[----:B01----:R-:W-:Y:S05]  /*3c80*/  ENDCOLLECTIVE ;  /* 0x000000000000791b */ /* 0x003fea0003800000 */
.L_x_9223:
[----:B------:R-:W-:Y:S01]  /*3c90*/  HFMA2 R12, -RZ, RZ, 0, 2.384185791015625e-07 ;  /* 0x00000004ff0c7431 */ /* 0x000fe200000001ff */
[----:B------:R-:W-:-:S04]  /*3ca0*/  FMNMX.FTZ R2, R0, R14, !PT ;  /* 0x0000000e00027209 */ /* 0x000fc80007810000 */
[----:B------:R-:W-:-:S07]  /*3cb0*/  MOV R13, R2 ;  /* 0x00000002000d7202 */ /* 0x000fce0000000f00 */
[----:B------:R-:W-:Y:S05]  /*3cc0*/  WARPSYNC.COLLECTIVE R15, `(.L_x_9224) ;  /* 0x000000000f087348 */ /* 0x000fea0003c00000 */
[----:B------:R0:W1:Y:S02]  /*3cd0*/  SHFL.BFLY P6, R14, R13, R12, R11 ;  /* 0x0c00000c0d0e7389 */ /* 0x00006400000c000b */
[----:B01----:R-:W-:Y:S05]  /*3ce0*/  ENDCOLLECTIVE ;  /* 0x000000000000791b */ /* 0x003fea0003800000 */
.L_x_9224:
[----:B------:R-:W-:Y:S02]  /*3cf0*/  MOV R12, 0x2 ;  /* 0x00000002000c7802 */ /* 0x000fe40000000f00 */
[----:B------:R-:W-:-:S05]  /*3d00*/  FMNMX.FTZ R3, R2, R14, !PT ;  /* 0x0000000e02037209 */ /* 0x000fca0007810000 */
[----:B------:R-:W-:-:S07]  /*3d10*/  IMAD.MOV.U32 R13, RZ, RZ, R3 ;  /* 0x000000ffff0d7224 */ /* 0x000fce00078e0003 */
[----:B------:R-:W-:Y:S05]  /*3d20*/  WARPSYNC.COLLECTIVE R15, `(.L_x_9225) ;  /* 0x000000000f087348 */ /* 0x000fea0003c00000 */
[----:B------:R0:W1:Y:S02]  /*3d30*/  SHFL.BFLY P6, R14, R13, R12, R11 ;  /* 0x0c00000c0d0e7389 */ /* 0x00006400000c000b */
[----:B01----:R-:W-:Y:S05]  /*3d40*/  ENDCOLLECTIVE ;  /* 0x000000000000791b */ /* 0x003fea0003800000 */
.L_x_9225:
[----:B------:R-:W-:Y:S01]  /*3d50*/  IMAD.MOV.U32 R12, RZ, RZ, 0x1 ;  /* 0x00000001ff0c7424 */ /* 0x000fe200078e00ff */
[----:B------:R-:W-:-:S04]  /*3d60*/  FMNMX.FTZ R4, R3, R14, !PT ;  /* 0x0000000e03047209 */ /* 0x000fc80007810000 */
[----:B------:R-:W-:-:S07]  /*3d70*/  MOV R13, R4 ;  /* 0x00000004000d7202 */ /* 0x000fce0000000f00 */
[----:B------:R-:W-:Y:S05]  /*3d80*/  WARPSYNC.COLLECTIVE R15, `(.L_x_9226) ;  /* 0x000000000f087348 */ /* 0x000fea0003c00000 */
[----:B------:R0:W1:Y:S02]  /*3d90*/  SHFL.BFLY P6, R14, R13, R12, R11 ;  /* 0x0c00000c0d0e7389 */ /* 0x00006400000c000b */
[----:B01----:R-:W-:Y:S05]  /*3da0*/  ENDCOLLECTIVE ;  /* 0x000000000000791b */ /* 0x003fea0003800000 */
.L_x_9226:
[----:B------:R-:W-:Y:S05]  /*3db0*/  BRA `(.L_x_9227) ;  /* 0xffffffcc00807947 */ /* 0x000fea000383ffff */
.L_x_9212:
[----:B---3--:R-:W-:Y:S01]  /*3dc0*/  HFMA2 R13, -RZ, RZ, 0, 0 ;  /* 0x00000000ff0d7431 */ /* 0x008fe200000001ff */
[----:B------:R-:W-:Y:S01]  /*3dd0*/  MOV R12, 0x2 ;  /* 0x00000002000c7802 */ /* 0x000fe20000000f00 */
[----:B--2---:R-:W-:Y:S01]  /*3de0*/  IMAD.MOV.U32 R11, RZ, RZ, 0x1f ;  /* 0x0000001fff0b7424 */ /* 0x004fe200078e00ff */
[----:B------:R-:W-:-:S07]  /*3df0*/  MOV R15, 0xffffffff ;  /* 0xffffffff000f7802 */ /* 0x000fce0000000f00 */
[----:B01----:R-:W-:Y:S05]  /*3e00*/  WARPSYNC.COLLECTIVE R15, `(.L_x_9228) ;  /* 0x000000000f087348 */ /* 0x003fea0003c00000 */
[----:B------:R2:W3:Y:S02]  /*3e10*/  SHFL.BFLY P6, R14, R13, R12, R11 ;  /* 0x0c00000c0d0e7389 */ /* 0x0004e400000c000b */
[----:B0123--:R-:W-:Y:S05]  /*3e20*/  ENDCOLLECTIVE ;  /* 0x000000000000791b */ /* 0x00ffea0003800000 */
.L_x_9228:
[----:B------:R-:W-:Y:S02]  /*3e30*/  IMAD.MOV.U32 R12, RZ, RZ, 0x1 ;  /* 0x00000001ff0c7424 */ /* 0x000fe400078e00ff */
[----:B------:R-:W-:-:S05]  /*3e40*/  FADD.FTZ R3, RZ, R14 ;  /* 0x0000000eff037221 */ /* 0x000fca0000010000 */
[----:B------:R-:W-:-:S07]  /*3e50*/  MOV R13, R3 ;  /* 0x00000003000d7202 */ /* 0x000fce0000000f00 */
[----:B------:R-:W-:Y:S05]  /*3e60*/  WARPSYNC.COLLECTIVE R15, `(.L_x_9229) ;  /* 0x000000000f087348 */ /* 0x000fea0003c00000 */
[----:B------:R0:W1:Y:S02]  /*3e70*/  SHFL.BFLY P6, R14, R13, R12, R11 ;  /* 0x0c00000c0d0e7389 */ /* 0x00006400000c000b */
[----:B01----:R-:W-:Y:S05]  /*3e80*/  ENDCOLLECTIVE ;  /* 0x000000000000791b */ /* 0x003fea0003800000 */
.L_x_9229:
[----:B------:R-:W-:Y:S02]  /*3e90*/  HFMA2 R13, -RZ, RZ, 0, 0 ;  /* 0x00000000ff0d7431 */ /* 0x000fe400000001ff */
[----:B------:R-:W-:Y:S01]  /*3ea0*/  IMAD.MOV.U32 R12, RZ, RZ, 0x2 ;  /* 0x00000002ff0c7424 */ /* 0x000fe200078e00ff */
[----:B------:R-:W-:-:S07]  /*3eb0*/  MOV R20, R14 ;  /* 0x0000000e00147202 */ /* 0x000fce0000000f00 */
[----:B------:R-:W-:Y:S05]  /*3ec0*/  WARPSYNC.COLLECTIVE R15, `(.L_x_9230) ;  /* 0x000000000f087348 */ /* 0x000fea0003c00000 */
[----:B------:R0:W1:Y:S02]  /*3ed0*/  SHFL.BFLY P6, R14, R13, R12, R11 ;  /* 0x0c00000c0d0e7389 */ /* 0x00006400000c000b */
[----:B01----:R-:W-:Y:S05]  /*3ee0*/  ENDCOLLECTIVE ;  /* 0x000000000000791b */ /* 0x003fea0003800000 */
.L_x_9230:
[----:B------:R-:W-:Y:S01]  /*3ef0*/  FADD.FTZ R20, R3, R20 ;  /* 0x0000001403147221 */ /* 0x000fe20000010000 */
[----:B------:R-:W-:Y:S02]  /*3f00*/  HFMA2 R12, -RZ, RZ, 0, 5.9604644775390625e-08 ;  /* 0x00000001ff0c7431 */ /* 0x000fe400000001ff */
[----:B------:R-:W-:-:S05]  /*3f10*/  FADD.FTZ R2, RZ, R14 ;  /* 0x0000000eff027221 */ /* 0x000fca0000010000 */
[----:B------:R-:W-:-:S07]  /*3f20*/  MOV R13, R2 ;  /* 0x00000002000d7202 */ /* 0x000fce0000000f00 */
[----:B------:R-:W-:Y:S05]  /*3f30*/  WARPSYNC.COLLECTIVE R15, `(.L_x_9231) ;  /* 0x000000000f087348 */ /* 0x000fea0003c00000 */
[----:B------:R0:W1:Y:S02]  /*3f40*/  SHFL.BFLY P6, R14, R13, R12, R11 ;  /* 0x0c00000c0d0e7389 */ /* 0x00006400000c000b */
[----:B01----:R-:W-:Y:S05]  /*3f50*/  ENDCOLLECTIVE ;  /* 0x000000000000791b */ /* 0x003fea0003800000 */
.L_x_9231:
[----:B------:R-:W-:Y:S01]  /*3f60*/  MOV R13, RZ ;  /* 0x000000ff000d7202 */ /* 0x000fe20000000f00 */
[----:B------:R-:W-:Y:S02]  /*3f70*/  HFMA2 R12, -RZ, RZ, 0, 1.1920928955078125e-07 ;  /* 0x00000002ff0c7431 */ /* 0x000fe400000001ff */
[----:B------:R-:W-:-:S07]  /*3f80*/  IMAD.MOV.U32 R9, RZ, RZ, R14 ;  /* 0x000000ffff097224 */ /* 0x000fce00078e000e */
[----:B------:R-:W-:Y:S05]  /*3f90*/  WARPSYNC.COLLECTIVE R15, `(.L_x_9232) ;  /* 0x000000000f087348 */ /* 0x000fea0003c00000 */
[----:B------:R0:W1:Y:S02]  /*3fa0*/  SHFL.BFLY P6, R14, R13, R12, R11 ;  /* 0x0c00000c0d0e7389 */ /* 0x00006400000c000b */
[----:B01----:R-:W-:Y:S05]  /*3fb0*/  ENDCOLLECTIVE ;  /* 0x000000000000791b */ /* 0x003fea0003800000 */
.L_x_9232:
[----:B------:R-:W-:Y:S01]  /*3fc0*/  FADD.FTZ R9, R2, R9 ;  /* 0x0000000902097221 */ /* 0x000fe20000010000 */
[----:B------:R-:W-:Y:S01]  /*3fd0*/  MOV R12, 0x1 ;  /* 0x00000001000c7802 */ /* 0x000fe20000000f00 */
[----:B------:R-:W-:-:S04]  /*3fe0*/  FADD.FTZ R0, RZ, R14 ;  /* 0x0000000eff007221 */ /* 0x000fc80000010000 */
[----:B------:R-:W-:-:S07]  /*3ff0*/  IMAD.MOV.U32 R13, RZ, RZ, R0 ;  /* 0x000000ffff0d7224 */ /* 0x000fce00078e0000 */
[----:B------:R-:W-:Y:S05]  /*4000*/  WARPSYNC.COLLECTIVE R15, `(.L_x_9233) ;  /* 0x000000000f087348 */ /* 0x000fea0003c00000 */
[----:B------:R0:W1:Y:S02]  /*4010*/  SHFL.BFLY P6, R14, R13, R12, R11 ;  /* 0x0c00000c0d0e7389 */ /* 0x00006400000c000b */
[----:B01----:R-:W-:Y:S05]  /*4020*/  ENDCOLLECTIVE ;  /* 0x000000000000791b */ /* 0x003fea0003800000 */
.L_x_9233:
[----:B------:R-:W-:Y:S02]  /*4030*/  IMAD.MOV.U32 R13, RZ, RZ, RZ ;  /* 0x000000ffff0d7224 */ /* 0x000fe400078e00ff */
[----:B------:R-:W-:Y:S01]  /*4040*/  HFMA2 R12, -RZ, RZ, 0, 1.1920928955078125e-07 ;  /* 0x00000002ff0c7431 */ /* 0x000fe200000001ff */
[----:B------:R-:W-:-:S07]  /*4050*/  MOV R8, R14 ;  /* 0x0000000e00087202 */ /* 0x000fce0000000f00 */
[----:B------:R-:W-:Y:S05]  /*4060*/  WARPSYNC.COLLECTIVE R15, `(.L_x_9234) ;  /* 0x000000000f087348 */ /* 0x000fea0003c00000 */
[----:B------:R0:W1:Y:S02]  /*4070*/  SHFL.BFLY P6, R14, R13, R12, R11 ;  /* 0x0c00000c0d0e7389 */ /* 0x00006400000c000b */
[----:B01----:R-:W-:Y:S05]  /*4080*/  ENDCOLLECTIVE ;  /* 0x000000000000791b */ /* 0x003fea0003800000 */
.L_x_9234:
[----:B------:R-:W-:Y:S01]  /*4090*/  FADD.FTZ R8, R0, R8 ;  /* 0x0000000800087221 */ /* 0x000fe20000010000 */
[----:B------:R-:W-:Y:S02]  /*40a0*/  IMAD.MOV.U32 R12, RZ, RZ, 0x1 ;  /* 0x00000001ff0c7424 */ /* 0x000fe400078e00ff */
[----:B------:R-:W-:-:S05]  /*40b0*/  FADD.FTZ R27, RZ, R14 ;  /* 0x0000000eff1b7221 */ /* 0x000fca0000010000 */
[----:B------:R-:W-:-:S07]  /*40c0*/  MOV R13, R27 ;  /* 0x0000001b000d7202 */ /* 0x000fce0000000f00 */
[----:B------:R-:W-:Y:S05]  /*40d0*/  WARPSYNC.COLLECTIVE R15, `(.L_x_9235) ;  /* 0x000000000f087348 */ /* 0x000fea0003c00000 */
[----:B------:R0:W1:Y:S02]  /*40e0*/  SHFL.BFLY P6, R14, R13, R12, R11 ;  /* 0x0c00000c0d0e7389 */ /* 0x00006400000c000b */
[----:B01----:R-:W-:Y:S05]  /*40f0*/  ENDCOLLECTIVE ;  /* 0x000000000000791b */ /* 0x003fea0003800000 */
.L_x_9235:
[----:B------:R-:W-:Y:S02]  /*4100*/  HFMA2 R13, -RZ, RZ, 0, 0 ;  /* 0x00000000ff0d7431 */ /* 0x000fe400000001ff */
[----:B------:R-:W-:Y:S01]  /*4110*/  IMAD.MOV.U32 R12, RZ, RZ, 0x2 ;  /* 0x00000002ff0c7424 */ /* 0x000fe200078e00ff */
[----:B------:R-:W-:-:S07]  /*4120*/  MOV R24, R14 ;  /* 0x0000000e00187202 */ /* 0x000fce0000000f00 */
[----:B------:R-:W-:Y:S05]  /*4130*/  WARPSYNC.COLLECTIVE R15, `(.L_x_9236) ;  /* 0x000000000f087348 */ /* 0x000fea0003c00000 */
[----:B------:R0:W1:Y:S02]  /*4140*/  SHFL.BFLY P6, R14, R13, R12, R11 ;  /* 0x0c00000c0d0e7389 */ /* 0x00006400000c000b */
[----:B01----:R-:W-:Y:S05]  /*4150*/  ENDCOLLECTIVE ;  /* 0x000000000000791b */ /* 0x003fea0003800000 */
.L_x_9236:
        /* <DEDUP_REMOVED lines=8> */
.L_x_9237:
[----:B------:R-:W-:Y:S02]  /*41e0*/  HFMA2 R13, -RZ, RZ, 0, 0 ;  /* 0x00000000ff0d7431 */ /* 0x000fe400000001ff */
[----:B------:R-:W-:Y:S01]  /*41f0*/  IMAD.MOV.U32 R12, RZ, RZ, 0x2 ;  /* 0x00000002ff0c7424 */ /* 0x000fe200078e00ff */
[----:B------:R-:W-:-:S07]  /*4200*/  MOV R22, R14 ;  /* 0x0000000e00167202 */ /* 0x000fce0000000f00 */
[----:B------:R-:W-:Y:S05]  /*4210*/  WARPSYNC.COLLECTIVE R15, `(.L_x_9238) ;  /* 0x000000000f087348 */ /* 0x000fea0003c00000 */
[----:B------:R0:W1:Y:S02]  /*4220*/  SHFL.BFLY P6, R14, R13, R12, R11 ;  /* 0x0c00000c0d0e7389 */ /* 0x00006400000c000b */
[----:B01----:R-:W-:Y:S05]  /*4230*/  ENDCOLLECTIVE ;  /* 0x000000000000791b */ /* 0x003fea0003800000 */
.L_x_9238:
        /* <DEDUP_REMOVED lines=8> */
.L_x_9239:
[----:B------:R-:W-:Y:S02]  /*42c0*/  HFMA2 R13, -RZ, RZ, 0, 0 ;  /* 0x00000000ff0d7431 */ /* 0x000fe400000001ff */
[----:B------:R-:W-:Y:S01]  /*42d0*/  IMAD.MOV.U32 R12, RZ, RZ, 0x2 ;  /* 0x00000002ff0c7424 */ /* 0x000fe200078e00ff */
[----:B------:R-:W-:-:S07]  /*42e0*/  MOV R10, R14 ;  /* 0x0000000e000a7202 */ /* 0x000fce0000000f00 */
[----:B------:R-:W-:Y:S05]  /*42f0*/  WARPSYNC.COLLECTIVE R15, `(.L_x_9240) ;  /* 0x000000000f087348 */ /* 0x000fea0003c00000 */
[----:B------:R0:W1:Y:S02]  /*4300*/  SHFL.BFLY P6, R14, R13, R12, R11 ;  /* 0x0c00000c0d0e7389 */ /* 0x00006400000c000b */
[----:B01----:R-:W-:Y:S05]  /*4310*/  ENDCOLLECTIVE ;  /* 0x000000000000791b */ /* 0x003fea0003800000 */
.L_x_9240:
        /* <DEDUP_REMOVED lines=8> */
.L_x_9241:
[----:B------:R-:W-:Y:S02]  /*43a0*/  HFMA2 R13, -RZ, RZ, 0, 0 ;  /* 0x00000000ff0d7431 */ /* 0x000fe400000001ff */
[----:B------:R-:W-:Y:S01]  /*43b0*/  IMAD.MOV.U32 R12, RZ, RZ, 0x2 ;  /* 0x00000002ff0c7424 */ /* 0x000fe200078e00ff */
[----:B------:R-:W-:-:S07]  /*43c0*/  MOV R6, R14 ;  /* 0x0000000e00067202 */ /* 0x000fce0000000f00 */
[----:B------:R-:W-:Y:S05]  /*43d0*/  WARPSYNC.COLLECTIVE R15, `(.L_x_9242) ;  /* 0x000000000f087348 */ /* 0x000fea0003c00000 */
[----:B------:R0:W1:Y:S02]  /*43e0*/  SHFL.BFLY P6, R14, R13, R12, R11 ;  /* 0x0c00000c0d0e7389 */ /* 0x00006400000c000b */
[----:B01----:R-:W-:Y:S05]  /*43f0*/  ENDCOLLECTIVE ;  /* 0x000000000000791b */ /* 0x003fea0003800000 */
.L_x_9242:
        /* <DEDUP_REMOVED lines=8> */
.L_x_9243:
[----:B------:R-:W-:Y:S02]  /*4480*/  HFMA2 R13, -RZ, RZ, 0, 0 ;  /* 0x00000000ff0d7431 */ /* 0x000fe400000001ff */
[----:B------:R-:W-:Y:S01]  /*4490*/  IMAD.MOV.U32 R12, RZ, RZ, 0x2 ;  /* 0x00000002ff0c7424 */ /* 0x000fe200078e00ff */
[----:B------:R-:W-:-:S07]  /*44a0*/  MOV R4, R14 ;  /* 0x0000000e00047202 */ /* 0x000fce0000000f00 */
[----:B------:R-:W-:Y:S05]  /*44b0*/  WARPSYNC.COLLECTIVE R15, `(.L_x_9244) ;  /* 0x000000000f087348 */ /* 0x000fea0003c00000 */
[----:B------:R0:W1:Y:S02]  /*44c0*/  SHFL.BFLY P6, R14, R13, R12, R11 ;  /* 0x0c00000c0d0e7389 */ /* 0x00006400000c000b */
[----:B01----:R-:W-:Y:S05]  /*44d0*/  ENDCOLLECTIVE ;  /* 0x000000000000791b */ /* 0x003fea0003800000 */
.L_x_9244:
        /* <DEDUP_REMOVED lines=8> */
.L_x_9245:
[----:B------:R-:W-:Y:S02]  /*4560*/  HFMA2 R13, -RZ, RZ, 0, 0 ;  /* 0x00000000ff0d7431 */ /* 0x000fe400000001ff */
[----:B------:R-:W-:Y:S01]  /*4570*/  IMAD.MOV.U32 R12, RZ, RZ, 0x2 ;  /* 0x00000002ff0c7424 */ /* 0x000fe200078e00ff */
[----:B------:R-:W-:-:S07]  /*4580*/  MOV R2, R14 ;  /* 0x0000000e00027202 */ /* 0x000fce0000000f00 */
[----:B------:R-:W-:Y:S05]  /*4590*/  WARPSYNC.COLLECTIVE R15, `(.L_x_9246) ;  /* 0x000000000f087348 */ /* 0x000fea0003c00000 */
[----:B------:R0:W1:Y:S02]  /*45a0*/  SHFL.BFLY P6, R14, R13, R12, R11 ;  /* 0x0c00000c0d0e7389 */ /* 0x00006400000c000b */
[----:B01----:R-:W-:Y:S05]  /*45b0*/  ENDCOLLECTIVE ;  /* 0x000000000000791b */ /* 0x003fea0003800000 */
.L_x_9246:
        /* <DEDUP_REMOVED lines=8> */
.L_x_9247:
[----:B------:R-:W-:Y:S02]  /*4640*/  HFMA2 R13, -RZ, RZ, 0, 0 ;  /* 0x00000000ff0d7431 */ /* 0x000fe400000001ff */
[----:B------:R-:W-:Y:S01]  /*4650*/  IMAD.MOV.U32 R12, RZ, RZ, 0x2 ;  /* 0x00000002ff0c7424 */ /* 0x000fe200078e00ff */
[----:B------:R-:W-:-:S07]  /*4660*/  MOV R0, R14 ;  /* 0x0000000e00007202 */ /* 0x000fce0000000f00 */
[----:B------:R-:W-:Y:S05]  /*4670*/  WARPSYNC.COLLECTIVE R15, `(.L_x_9248) ;  /* 0x000000000f087348 */ /* 0x000fea0003c00000 */
[----:B------:R0:W1:Y:S02]  /*4680*/  SHFL.BFLY P6, R14, R13, R12, R11 ;  /* 0x0c00000c0d0e7389 */ /* 0x00006400000c000b */
[----:B01----:R-:W-:Y:S05]  /*4690*/  ENDCOLLECTIVE ;  /* 0x000000000000791b */ /* 0x003fea0003800000 */
.L_x_9248:
[----:B------:R-:W-:Y:S01]  /*46a0*/  FADD.FTZ R0, R3, R0 ;  /* 0x0000000003007221 */ /* 0x000fe20000010000 */
[----:B------:R-:W-:Y:S01]  /*46b0*/  MOV R12, 0x1 ;  /* 0x00000001000c7802 */ /* 0x000fe20000000f00 */
[----:B------:R-:W-:-:S07]  /*46c0*/  FADD.FTZ R13, RZ, R14 ;  /* 0x0000000eff0d7221 */ /* 0x000fce0000010000 */
[----:B------:R-:W-:Y:S05]  /*46d0*/  WARPSYNC.COLLECTIVE R15, `(.L_x_9249) ;  /* 0x000000000f087348 */ /* 0x000fea0003c00000 */
[----:B------:R0:W1:Y:S02]  /*46e0*/  SHFL.BFLY P6, R14, R13, R12, R11 ;  /* 0x0c00000c0d0e7389 */ /* 0x00006400000c000b */
[----:B01----:R-:W-:Y:S05]  /*46f0*/  ENDCOLLECTIVE ;  /* 0x000000000000791b */ /* 0x003fea0003800000 */
.L_x_9249:
[----:B------:R-:W-:Y:S02]  /*4700*/  IMAD.MOV.U32 R12, RZ, RZ, 0x2 ;  /* 0x00000002ff0c7424 */ /* 0x000fe400078e00ff */
[----:B------:R-:W-:Y:S01]  /*4710*/  FADD.FTZ R3, R13, R14 ;  /* 0x0000000e0d037221 */ /* 0x000fe20000010000 */
[----:B------:R-:W-:-:S07]  /*4720*/  HFMA2 R13, -RZ, RZ, 0, 0 ;  /* 0x00000000ff0d7431 */ /* 0x000fce00000001ff */
[----:B------:R-:W-:Y:S05]  /*4730*/  WARPSYNC.COLLECTIVE R15, `(.L_x_9250) ;  /* 0x000000000f087348 */ /* 0x000fea0003c00000 */
[----:B------:R0:W1:Y:S02]  /*4740*/  SHFL.BFLY P6, R14, R13, R12, R11 ;  /* 0x0c00000c0d0e7389 */ /* 0x00006400000c000b */
[----:B01----:R-:W-:Y:S05]  /*4750*/  ENDCOLLECTIVE ;  /* 0x000000000000791b */ /* 0x003fea0003800000 */
.L_x_9250:
[----:B------:R-:W-:Y:S01]  /*4760*/  IMAD.MOV.U32 R12, RZ, RZ, 0x1 ;  /* 0x00000001ff0c7424 */ /* 0x000fe200078e00ff */
[----:B------:R-:W-:-:S05]  /*4770*/  MOV R27, R14 ;  /* 0x0000000e001b7202 */ /* 0x000fca0000000f00 */
[----:B------:R-:W-:-:S05]  /*4780*/  FADD.FTZ R27, RZ, R27 ;  /* 0x0000001bff1b7221 */ /* 0x000fca0000010000 */
[----:B------:R-:W-:-:S07]  /*4790*/  MOV R13, R27 ;  /* 0x0000001b000d7202 */ /* 0x000fce0000000f00 */
[----:B------:R-:W-:Y:S05]  /*47a0*/  WARPSYNC.COLLECTIVE R15, `(.L_x_9251) ;  /* 0x000000000f087348 */ /* 0x000fea0003c00000 */
[----:B------:R0:W1:Y:S02]  /*47b0*/  SHFL.BFLY P6, R14, R13, R12, R11 ;  /* 0x0c00000c0d0e7389 */ /* 0x00006400000c000b */
[----:B01----:R-:W-:Y:S05]  /*47c0*/  ENDCOLLECTIVE ;  /* 0x000000000000791b */ /* 0x003fea0003800000 */
.L_x_9251:
[----:B------:R-:W-:Y:S02]  /*47d0*/  HFMA2 R13, -RZ, RZ, 0, 0 ;  /* 0x00000000ff0d7431 */ /* 0x000fe400000001ff */
[----:B------:R-:W-:Y:S01]  /*47e0*/  IMAD.MOV.U32 R12, RZ, RZ, 0x2 ;  /* 0x00000002ff0c7424 */ /* 0x000fe200078e00ff */
[----:B------:R-:W-:-:S07]  /*47f0*/  MOV R21, R14 ;  /* 0x0000000e00157202 */ /* 0x000fce0000000f00 */
[----:B------:R-:W-:Y:S05]  /*4800*/  WARPSYNC.COLLECTIVE R15, `(.L_x_9252) ;  /* 0x000000000f087348 */ /* 0x000fea0003c00000 */
[----:B------:R0:W1:Y:S02]  /*4810*/  SHFL.BFLY P6, R14, R13, R12, R11 ;  /* 0x0c00000c0d0e7389 */ /* 0x00006400000c000b */
[----:B01----:R-:W-:Y:S05]  /*4820*/  ENDCOLLECTIVE ;  /* 0x000000000000791b */ /* 0x003fea0003800000 */
.L_x_9252:
        /* <DEDUP_REMOVED lines=8> */
.L_x_9253:
[----:B------:R-:W-:Y:S02]  /*48b0*/  HFMA2 R13, -RZ, RZ, 0, 0 ;  /* 0x00000000ff0d7431 */ /* 0x000fe400000001ff */
[----:B------:R-:W-:Y:S01]  /*48c0*/  IMAD.MOV.U32 R12, RZ, RZ, 0x2 ;  /* 0x00000002ff0c7424 */ /* 0x000fe200078e00ff */
[----:B------:R-:W-:-:S07]  /*48d0*/  MOV R23, R14 ;  /* 0x0000000e00177202 */ /* 0x000fce0000000f00 */
[----:B------:R-:W-:Y:S05]  /*48e0*/  WARPSYNC.COLLECTIVE R15, `(.L_x_9254) ;  /* 0x000000000f087348 */ /* 0x000fea0003c00000 */
[----:B------:R0:W1:Y:S02]  /*48f0*/  SHFL.BFLY P6, R14, R13, R12, R11 ;  /* 0x0c00000c0d0e7389 */ /* 0x00006400000c000b */
[----:B01----:R-:W-:Y:S05]  /*4900*/  ENDCOLLECTIVE ;  /* 0x000000000000791b */ /* 0x003fea0003800000 */
.L_x_9254:
        /* <DEDUP_REMOVED lines=8> */
.L_x_9255:
[----:B------:R-:W-:Y:S01]  /*4990*/  HFMA2 R13, -RZ, RZ, 0, 0 ;  /* 0x00000000ff0d7431 */ /* 0x000fe200000001ff */
[----:B------:R-:W-:-:S05]  /*49a0*/  MOV R12, R14 ;  /* 0x0000000e000c7202 */ /* 0x000fca0000000f00 */
[----:B------:R-:W-:Y:S01]  /*49b0*/  FADD.FTZ R27, R7, R12 ;  /* 0x0000000c071b7221 */ /* 0x000fe20000010000 */
[----:B------:R-:W-:-:S07]  /*49c0*/  IMAD.MOV.U32 R12, RZ, RZ, 0x2 ;  /* 0x00000002ff0c7424 */ /* 0x000fce00078e00ff */
[----:B------:R-:W-:Y:S05]  /*49d0*/  WARPSYNC.COLLECTIVE R15, `(.L_x_9256) ;  /* 0x000000000f087348 */ /* 0x000fea0003c00000 */
[----:B------:R0:W1:Y:S02]  /*49e0*/  SHFL.BFLY P6, R14, R13, R12, R11 ;  /* 0x0c00000c0d0e7389 */ /* 0x00006400000c000b */
[----:B01----:R-:W-:Y:S05]  /*49f0*/  ENDCOLLECTIVE ;  /* 0x000000000000791b */ /* 0x003fea0003800000 */
.L_x_9256:
[----:B------:R-:W-:Y:S01]  /*4a00*/  IMAD.MOV.U32 R12, RZ, RZ, 0x1 ;  /* 0x00000001ff0c7424 */ /* 0x000fe200078e00ff */
[----:B------:R-:W-:-:S05]  /*4a10*/  MOV R25, R14 ;  /* 0x0000000e00197202 */ /* 0x000fca0000000f00 */
[----:B------:R-:W-:-:S05]  /*4a20*/  FADD.FTZ R25, RZ, R25 ;  /* 0x00000019ff197221 */ /* 0x000fca0000010000 */
[----:B------:R-:W-:-:S07]  /*4a30*/  MOV R13, R25 ;  /* 0x00000019000d7202 */ /* 0x000fce0000000f00 */
[----:B------:R-:W-:Y:S05]  /*4a40*/  WARPSYNC.COLLECTIVE R15, `(.L_x_9257) ;  /* 0x000000000f087348 */ /* 0x000fea0003c00000 */
[----:B------:R0:W1:Y:S02]  /*4a50*/  SHFL.BFLY P6, R14, R13, R12, R11 ;  /* 0x0c00000c0d0e7389 */ /* 0x00006400000c000b */
[----:B01----:R-:W-:Y:S05]  /*4a60*/  ENDCOLLECTIVE ;  /* 0x000000000000791b */ /* 0x003fea0003800000 */
.L_x_9257:
[----:B------:R-:W-:Y:S01]  /*4a70*/  HFMA2 R13, -RZ, RZ, 0, 0 ;  /* 0x00000000ff0d7431 */ /* 0x000fe200000001ff */
[----:B------:R-:W-:Y:S01]  /*4a80*/  MOV R12, 0x2 ;  /* 0x00000002000c7802 */ /* 0x000fe20000000f00 */
[----:B------:R-:W-:-:S07]  /*4a90*/  FADD.FTZ R25, R25, R14 ;  /* 0x0000000e19197221 */ /* 0x000fce0000010000 */
[----:B------:R-:W-:Y:S05]  /*4aa0*/  WARPSYNC.COLLECTIVE R15, `(.L_x_9258) ;  /* 0x000000000f087348 */ /* 0x000fea0003c00000 */
[----:B------:R0:W1:Y:S02]  /*4ab0*/  SHFL.BFLY P6, R14, R13, R12, R11 ;  /* 0x0c00000c0d0e7389 */ /* 0x00006400000c000b */
[----:B01----:R-:W-:Y:S05]  /*4ac0*/  ENDCOLLECTIVE ;  /* 0x000000000000791b */ /* 0x003fea0003800000 */
.L_x_9258:
[----:B------:R-:W-:Y:S02]  /*4ad0*/  HFMA2 R12, -RZ, RZ, 0, 5.9604644775390625e-08 ;  /* 0x00000001ff0c7431 */ /* 0x000fe400000001ff */
[----:B------:R-:W-:-:S04]  /*4ae0*/  IMAD.MOV.U32 R13, RZ, RZ, R14 ;  /* 0x000000ffff0d7224 */ /* 0x000fc800078e000e */
[----:B------:R-:W-:-:S07]  /*4af0*/  FADD.FTZ R13, RZ, R13 ;  /* 0x0000000dff0d7221 */ /* 0x000fce0000010000 */
[----:B------:R-:W-:Y:S05]  /*4b00*/  WARPSYNC.COLLECTIVE R15, `(.L_x_9259) ;  /* 0x000000000f087348 */ /* 0x000fea0003c00000 */
[----:B------:R0:W1:Y:S02]  /*4b10*/  SHFL.BFLY P6, R14, R13, R12, R11 ;  /* 0x0c00000c0d0e7389 */ /* 0x00006400000c000b */
[----:B01----:R-:W-:Y:S05]  /*4b20*/  ENDCOLLECTIVE ;  /* 0x000000000000791b */ /* 0x003fea0003800000 */
.L_x_9259:
[----:B------:R-:W-:Y:S01]  /*4b30*/  MOV R5, R14 ;  /* 0x0000000e00057202 */ /* 0x000fe20000000f00 */
[----:B------:R-:W-:Y:S06]  /*4b40*/  BRA `(.L_x_9260) ;  /* 0xffffffe400087947 */ /* 0x000fec000383ffff */
.L_x_9261:
        /* <DEDUP_REMOVED lines=11> */
.L_x_27330:


//--------------------- .text._ZN4vllm25paged_attention_v2_kernelI13__nv_bfloat16hLi120ELi32ELi128ELNS_18Fp8KVCacheDataTypeE1ELb1ELi512EEEvPfS3_PT_PKS4_PKT0_SA_ifPKiSC_iPKfiiiSE_SE_iiiii --------------------------
	.section	.text._ZN4vllm25paged_attention_v2_kernelI13__nv_bfloat16hLi120ELi32ELi128ELNS_18Fp8KVCacheDataTypeE1ELb1ELi512EEEvPfS3_PT_PKS4_PKT0_SA_ifPKiSC_iPKfiiiSE_SE_iiiii,"ax",@progbits
	.align	128
        .global         _ZN4vllm25paged_attention_v2_kernelI13__nv_bfloat16hLi120ELi32ELi128ELNS_18Fp8KVCacheDataTypeE1ELb1ELi512EEEvPfS3_PT_PKS4_PKT0_SA_ifPKiSC_iPKfiiiSE_SE_iiiii
        .type           _ZN4vllm25paged_attention_v2_kernelI13__nv_bfloat16hLi120ELi32ELi128ELNS_18Fp8KVCacheDataTypeE1ELb1ELi512EEEvPfS3_PT_PKS4_PKT0_SA_ifPKiSC_iPKfiiiSE_SE_iiiii,@function
        .size           _ZN4vllm25paged_attention_v2_kernelI13__nv_bfloat16hLi120ELi32ELi128ELNS_18Fp8KVCacheDataTypeE1ELb1ELi512EEEvPfS3_PT_PKS4_PKT0_SA_ifPKiSC_iPKfiiiSE_SE_iiiii,(.L_x_27331 - _ZN4vllm25paged_attention_v2_kernelI13__nv_bfloat16hLi120ELi32ELi128ELNS_18Fp8KVCacheDataTypeE1ELb1ELi512EEEvPfS3_PT_PKS4_PKT0_SA_ifPKiSC_iPKfiiiSE_SE_iiiii)
        .other          _ZN4vllm25paged_attention_v2_kernelI13__nv_bfloat16hLi120ELi32ELi128ELNS_18Fp8KVCacheDataTypeE1ELb1ELi512EEEvPfS3_PT_PKS4_PKT0_SA_ifPKiSC_iPKfiiiSE_SE_iiiii,@"STO_CUDA_ENTRY STV_DEFAULT"
_ZN4vllm25paged_attention_v2_kernelI13__nv_bfloat16hLi120ELi32ELi128ELNS_18Fp8KVCacheDataTypeE1ELb1ELi512EEEvPfS3_PT_PKS4_PKT0_SA_ifPKiSC_iPKfiiiSE_SE_iiiii:
.text._ZN4vllm25paged_attention_v2_kernelI13__nv_bfloat16hLi120ELi32ELi128ELNS_18Fp8KVCacheDataTypeE1ELb1ELi512EEEvPfS3_PT_PKS4_PKT0_SA_ifPKiSC_iPKfiiiSE_SE_iiiii:
        /* <DEDUP_REMOVED lines=109> */
.L_x_9262:
        /* <DEDUP_REMOVED lines=26> */
.L_x_9266:
        /* <DEDUP_REMOVED lines=38> */
.L_x_9264:
[----:B------:R-:W-:Y:S05]  /*0ad0*/  BSYNC.RECONVERGENT B6 ;  /* 0x0000000000067941 */ /* 0x000fea0003800200 */
.L_x_9263:
        /* <DEDUP_REMOVED lines=14> */
.L_x_9309:
        /* <DEDUP_REMOVED lines=41> */
.L_x_9272:
        /* <DEDUP_REMOVED lines=11> */
.L_x_9271:
[----:B------:R-:W-:Y:S05]  /*0f00*/  BSYNC.RECONVERGENT B1 ;  /* 0x0000000000017941 */ /* 0x000fea0003800200 */
.L_x_9270:
        /* <DEDUP_REMOVED lines=12> */
.L_x_9275:
        /* <DEDUP_REMOVED lines=100> */
.L_x_9274:
[----:B------:R-:W-:Y:S05]  /*1610*/  BSYNC.RECONVERGENT B1 ;  /* 0x0000000000017941 */ /* 0x000fea0003800200 */
.L_x_9273:
        /* <DEDUP_REMOVED lines=55> */
.L_x_9277:
[----:B------:R-:W-:Y:S05]  /*1990*/  BSYNC.RECONVERGENT B1 ;  /* 0x0000000000017941 */ /* 0x000fea0003800200 */
.L_x_9276:
        /* <DEDUP_REMOVED lines=26> */
.L_x_9269:
[----:B------:R-:W-:Y:S05]  /*1b40*/  BSYNC.RECONVERGENT B0 ;  /* 0x0000000000007941 */ /* 0x000fea0003800200 */
.L_x_9268:
        /* <DEDUP_REMOVED lines=41> */
.L_x_9282:
[----:B------:R-:W1:Y:S01]  /*1de0*/  LDS R14, [R11] ;  /* 0x000000000b0e7984 */ /* 0x000e620000000800 */
[----:B------:R-:W-:-:S04]  /*1df0*/  IADD3 R13, PT, PT, R13, 0x1, RZ ;  /* 0x000000010d0d7810 */ /* 0x000fc80007ffe0ff */
[----:B------:R-:W-:Y:S01]  /*1e00*/  ISETP.NE.AND P0, PT, R13, RZ, PT ;  /* 0x000000ff0d00720c */ /* 0x000fe20003f05270 */
[----:B-1----:R-:W-:-:S05]  /*1e10*/  FMUL.FTZ R14, R14, R7 ;  /* 0x000000070e0e7220 */ /* 0x002fca0000410000 */
[----:B------:R1:W-:Y:S02]  /*1e20*/  STS [R11], R14 ;  /* 0x0000000e0b007388 */ /* 0x0003e40000000800 */
[----:B-1----:R-:W-:-:S05]  /*1e30*/  VIADD R11, R11, 0x200 ;  /* 0x000002000b0b7836 */ /* 0x002fca0000000000 */
[----:B------:R-:W-:Y:S05]  /*1e40*/  @P0 BRA `(.L_x_9282) ;  /* 0xfffffffc00e40947 */ /* 0x000fea000383ffff */
.L_x_9281:
[----:B------:R-:W-:Y:S05]  /*1e50*/  BSYNC.RECONVERGENT B1 ;  /* 0x0000000000017941 */ /* 0x000fea0003800200 */
.L_x_9280:
        /* <DEDUP_REMOVED lines=12> */
.L_x_9285:
        /* <DEDUP_REMOVED lines=52> */
.L_x_9284:
[----:B------:R-:W-:Y:S05]  /*2260*/  BSYNC.RECONVERGENT B1 ;  /* 0x0000000000017941 */ /* 0x000fea0003800200 */
.L_x_9283:
        /* <DEDUP_REMOVED lines=31> */
.L_x_9287:
[----:B------:R-:W-:Y:S05]  /*2460*/  BSYNC.RECONVERGENT B1 ;  /* 0x0000000000017941 */ /* 0x000fea0003800200 */
.L_x_9286:
        /* <DEDUP_REMOVED lines=14> */
.L_x_9279:
[----:B------:R-:W-:Y:S05]  /*2550*/  BSYNC.RECONVERGENT B0 ;  /* 0x0000000000007941 */ /* 0x000fea0003800200 */
.L_x_9278:
        /* <DEDUP_REMOVED lines=18> */
.L_x_9289:
[----:B------:R-:W-:Y:S05]  /*2680*/  BSYNC.RECONVERGENT B0 ;  /* 0x0000000000007941 */ /* 0x000fea0003800200 */
.L_x_9288:
        /* <DEDUP_REMOVED lines=27> */
.L_x_9293:
        /* <DEDUP_REMOVED lines=34> */
.L_x_9292:
        /* <DEDUP_REMOVED lines=16> */
.L_x_9291:
[----:B------:R-:W-:Y:S05]  /*2b60*/  BSYNC.RECONVERGENT B6 ;  /* 0x0000000000067941 */ /* 0x000fea0003800200 */
.L_x_9290:
        /* <DEDUP_REMOVED lines=59> */
.L_x_9340:
        /* <DEDUP_REMOVED lines=36> */
.L_x_9296:
[----:B------:R-:W-:Y:S05]  /*3160*/  BSYNC.RECONVERGENT B0 ;  /* 0x0000000000007941 */ /* 0x000fea0003800200 */
.L_x_9295:
        /* <DEDUP_REMOVED lines=33> */
.L_x_9298:
[----:B------:R-:W-:Y:S05]  /*3380*/  BSYNC.RECONVERGENT B0 ;  /* 0x0000000000007941 */ /* 0x000fea0003800200 */
.L_x_9297:
        /* <DEDUP_REMOVED lines=18> */
.L_x_9300:
[----:B------:R-:W-:Y:S05]  /*34b0*/  BSYNC.RECONVERGENT B0 ;  /* 0x0000000000007941 */ /* 0x000fea0003800200 */
.L_x_9299:
        /* <DEDUP_REMOVED lines=33> */
.L_x_9302:
[----:B------:R-:W-:Y:S05]  /*36d0*/  BSYNC.RECONVERGENT B0 ;  /* 0x0000000000007941 */ /* 0x000fea0003800200 */
.L_x_9301:
        /* <DEDUP_REMOVED lines=44> */
.L_x_9265:
        /* <DEDUP_REMOVED lines=16> */
.L_x_9303:
[----:B------:R-:W-:Y:S05]  /*3aa0*/  EXIT ;  /* 0x000000000000794d */ /* 0x000fea0003800000 */
.L_x_9267:
[----:B------:R-:W-:Y:S02]  /*3ab0*/  HFMA2 R12, -RZ, RZ, 0, 9.5367431640625e-07 ;  /* 0x00000010ff0c7431 */ /* 0x000fe400000001ff */
[----:B------:R-:W-:Y:S01]  /*3ac0*/  IMAD.MOV.U32 R11, RZ, RZ, 0x1f ;  /* 0x0000001fff0b7424 */ /* 0x000fe200078e00ff */
[----:B------:R-:W-:-:S07]  /*3ad0*/  MOV R15, 0xffffffff ;  /* 0xffffffff000f7802 */ /* 0x000fce0000000f00 */
[----:B------:R-:W-:Y:S05]  /*3ae0*/  WARPSYNC.COLLECTIVE R15, `(.L_x_9304) ;  /* 0x000000000f087348 */ /* 0x000fea0003c00000 */
[----:B------:R0:W1:Y:S02]  /*3af0*/  SHFL.BFLY P6, R14, R13, R12, R11 ;  /* 0x0c00000c0d0e7389 */ /* 0x00006400000c000b */
[----:B01----:R-:W-:Y:S05]  /*3b00*/  ENDCOLLECTIVE ;  /* 0x000000000000791b */ /* 0x003fea0003800000 */
.L_x_9304:
[----:B------:R-:W-:Y:S01]  /*3b10*/  IMAD.MOV.U32 R12, RZ, RZ, 0x8 ;  /* 0x00000008ff0c7424 */ /* 0x000fe200078e00ff */
[----:B------:R-:W-:-:S04]  /*3b20*/  FMNMX.FTZ R0, R14, -3.40282346638528859812e+38, !PT ;  /* 0xff7fffff0e007809 */ /* 0x000fc80007810000 */
[----:B------:R-:W-:-:S07]  /*3b30*/  MOV R13, R0 ;  /* 0x00000000000d7202 */ /* 0x000fce0000000f00 */
[----:B------:R-:W-:Y:S05]  /*3b40*/  WARPSYNC.COLLECTIVE R15, `(.L_x_9305) ;  /* 0x000000000f087348 */ /* 0x000fea0003c00000 */
[----:B------:R0:W1:Y:S02]  /*3b50*/  SHFL.BFLY P6, R14, R13, R12, R11 ;  /* 0x0c00000c0d0e7389 */ /* 0x00006400000c000b */
[----:B01----:R-:W-:Y:S05]  /*3b60*/  ENDCOLLECTIVE ;  /* 0x000000000000791b */ /* 0x003fea0003800000 */
.L_x_9305:
[----:B------:R-:W-:Y:S01]  /*3b70*/  HFMA2 R12, -RZ, RZ, 0, 2.384185791015625e-07 ;  /* 0x00000004ff0c7431 */ /* 0x000fe200000001ff */
[----:B------:R-:W-:-:S04]  /*3b80*/  FMNMX.FTZ R2, R0, R14, !PT ;  /* 0x0000000e00027209 */ /* 0x000fc80007810000 */
[----:B------:R-:W-:-:S07]  /*3b90*/  MOV R13, R2 ;  /* 0x00000002000d7202 */ /* 0x000fce0000000f00 */
[----:B------:R-:W-:Y:S05]  /*3ba0*/  WARPSYNC.COLLECTIVE R15, `(.L_x_9306) ;  /* 0x000000000f087348 */ /* 0x000fea0003c00000 */
[----:B------:R0:W1:Y:S02]  /*3bb0*/  SHFL.BFLY P6, R14, R13, R12, R11 ;  /* 0x0c00000c0d0e7389 */ /* 0x00006400000c000b */
[----:B01----:R-:W-:Y:S05]  /*3bc0*/  ENDCOLLECTIVE ;  /* 0x000000000000791b */ /* 0x003fea0003800000 */
.L_x_9306:
[----:B------:R-:W-:Y:S02]  /*3bd0*/  MOV R12, 0x2 ;  /* 0x00000002000c7802 */ /* 0x000fe40000000f00 */
[----:B------:R-:W-:-:S05]  /*3be0*/  FMNMX.FTZ R3, R2, R14, !PT ;  /* 0x0000000e02037209 */ /* 0x000fca0007810000 */
[----:B------:R-:W-:-:S07]  /*3bf0*/  IMAD.MOV.U32 R13, RZ, RZ, R3 ;  /* 0x000000ffff0d7224 */ /* 0x000fce00078e0003 */
[----:B------:R-:W-:Y:S05]  /*3c00*/  WARPSYNC.COLLECTIVE R15, `(.L_x_9307) ;  /* 0x000000000f087348 */ /* 0x000fea0003c00000 */
[----:B------:R0:W1:Y:S02]  /*3c10*/  SHFL.BFLY P6, R14, R13, R12, R11 ;  /* 0x0c00000c0d0e7389 */ /* 0x00006400000c000b */
[----:B01----:R-:W-:Y:S05]  /*3c20*/  ENDCOLLECTIVE ;  /* 0x000000000000791b */ /* 0x003fea0003800000 */
.L_x_9307:
[----:B------:R-:W-:Y:S01]  /*3c30*/  IMAD.MOV.U32 R12, RZ, RZ, 0x1 ;  /* 0x00000001ff0c7424 */ /* 0x000fe200078e00ff */
[----:B------:R-:W-:-:S04]  /*3c40*/  FMNMX.FTZ R4, R3, R14, !PT ;  /* 0x0000000e03047209 */ /* 0x000fc80007810000 */
[----:B------:R-:W-:-:S07]  /*3c50*/  MOV R13, R4 ;  /* 0x00000004000d7202 */ /* 0x000fce0000000f00 */
[----:B------:R-:W-:Y:S05]  /*3c60*/  WARPSYNC.COLLECTIVE R15, `(.L_x_9308) ;  /* 0x000000000f087348 */ /* 0x000fea0003c00000 */
[----:B------:R0:W1:Y:S02]  /*3c70*/  SHFL.BFLY P6, R14, R13, R12, R11 ;  /* 0x0c00000c0d0e7389 */ /* 0x00006400000c000b */
[----:B01----:R-:W-:Y:S05]  /*3c80*/  ENDCOLLECTIVE ;  /* 0x000000000000791b */ /* 0x003fea0003800000 */
.L_x_9308:
[----:B------:R-:W-:Y:S05]  /*3c90*/  BRA `(.L_x_9309) ;  /* 0xffffffcc00c87947 */ /* 0x000fea000383ffff */
.L_x_9294:
[----:B---3--:R-:W-:Y:S01]  /*3ca0*/  HFMA2 R13, -RZ, RZ, 0, 0 ;  /* 0x00000000ff0d7431 */ /* 0x008fe200000001ff */
[----:B------:R-:W-:Y:S01]  /*3cb0*/  MOV R12, 0x2 ;  /* 0x00000002000c7802 */ /* 0x000fe20000000f00 */
[----:B--2---:R-:W-:Y:S01]  /*3cc0*/  IMAD.MOV.U32 R11, RZ, RZ, 0x1f ;  /* 0x0000001fff0b7424 */ /* 0x004fe200078e00ff */
[----:B------:R-:W-:-:S07]  /*3cd0*/  MOV R15, 0xffffffff ;  /* 0xffffffff000f7802 */ /* 0x000fce0000000f00 */
[----:B01----:R-:W-:Y:S05]  /*3ce0*/  WARPSYNC.COLLECTIVE R15, `(.L_x_9310) ;  /* 0x000000000f087348 */ /* 0x003fea0003c00000 */
[----:B------:R2:W3:Y:S02]  /*3cf0*/  SHFL.BFLY P6, R14, R13, R12, R11 ;  /* 0x0c00000c0d0e7389 */ /* 0x0004e400000c000b */
[----:B0123--:R-:W-:Y:S05]  /*3d00*/  ENDCOLLECTIVE ;  /* 0x000000000000791b */ /* 0x00ffea0003800000 */
.L_x_9310:
[----:B------:R-:W-:Y:S02]  /*3d10*/  IMAD.MOV.U32 R12, RZ, RZ, 0x1 ;  /* 0x00000001ff0c7424 */ /* 0x000fe400078e00ff */
[----:B------:R-:W-:-:S05]  /*3d20*/  FADD.FTZ R30, RZ, R14 ;  /* 0x0000000eff1e7221 */ /* 0x000fca0000010000 */
[----:B------:R-:W-:-:S07]  /*3d30*/  MOV R13, R30 ;  /* 0x0000001e000d7202 */ /* 0x000fce0000000f00 */
[----:B------:R-:W-:Y:S05]  /*3d40*/  WARPSYNC.COLLECTIVE R15, `(.L_x_9311) ;  /* 0x000000000f087348 */ /* 0x000fea0003c00000 */
[----:B------:R0:W1:Y:S02]  /*3d50*/  SHFL.BFLY P6, R14, R13, R12, R11 ;  /* 0x0c00000c0d0e7389 */ /* 0x00006400000c000b */
[----:B01----:R-:W-:Y:S05]  /*3d60*/  ENDCOLLECTIVE ;  /* 0x000000000000791b */ /* 0x003fea0003800000 */
.L_x_9311:
[----:B------:R-:W-:Y:S02]  /*3d70*/  HFMA2 R13, -RZ, RZ, 0, 0 ;  /* 0x00000000ff0d7431 */ /* 0x000fe400000001ff */
[----:B------:R-:W-:Y:S01]  /*3d80*/  IMAD.MOV.U32 R12, RZ, RZ, 0x2 ;  /* 0x00000002ff0c7424 */ /* 0x000fe200078e00ff */
[----:B------:R-:W-:-:S07]  /*3d90*/  MOV R5, R14 ;  /* 0x0000000e00057202 */ /* 0x000fce0000000f00 */
[----:B------:R-:W-:Y:S05]  /*3da0*/  WARPSYNC.COLLECTIVE R15, `(.L_x_9312) ;  /* 0x000000000f087348 */ /* 0x000fea0003c00000 */
[----:B------:R0:W1:Y:S02]  /*3db0*/  SHFL.BFLY P6, R14, R13, R12, R11 ;  /* 0x0c00000c0d0e7389 */ /* 0x00006400000c000b */
[----:B01----:R-:W-:Y:S05]  /*3dc0*/  ENDCOLLECTIVE ;  /* 0x000000000000791b */ /* 0x003fea0003800000 */
.L_x_9312:
        /* <DEDUP_REMOVED lines=8> */
.L_x_9313:
[----:B------:R-:W-:Y:S02]  /*3e50*/  HFMA2 R13, -RZ, RZ, 0, 0 ;  /* 0x00000000ff0d7431 */ /* 0x000fe400000001ff */
[----:B------:R-:W-:Y:S01]  /*3e60*/  IMAD.MOV.U32 R12, RZ, RZ, 0x2 ;  /* 0x00000002ff0c7424 */ /* 0x000fe200078e00ff */
[----:B------:R-:W-:-:S07]  /*3e70*/  MOV R4, R14 ;  /* 0x0000000e00047202 */ /* 0x000fce0000000f00 */
[----:B------:R-:W-:Y:S05]  /*3e80*/  WARPSYNC.COLLECTIVE R15, `(.L_x_9314) ;  /* 0x000000000f087348 */ /* 0x000fea0003c00000 */
[----:B------:R0:W1:Y:S02]  /*3e90*/  SHFL.BFLY P6, R14, R13, R12, R11 ;  /* 0x0c00000c0d0e7389 */ /* 0x00006400000c000b */
[----:B01----:R-:W-:Y:S05]  /*3ea0*/  ENDCOLLECTIVE ;  /* 0x000000000000791b */ /* 0x003fea0003800000 */
.L_x_9314:
        /* <DEDUP_REMOVED lines=8> */
.L_x_9315:
[----:B------:R-:W-:Y:S02]  /*3f30*/  HFMA2 R13, -RZ, RZ, 0, 0 ;  /* 0x00000000ff0d7431 */ /* 0x000fe400000001ff */
[----:B------:R-:W-:Y:S01]  /*3f40*/  IMAD.MOV.U32 R12, RZ, RZ, 0x2 ;  /* 0x00000002ff0c7424 */ /* 0x000fe200078e00ff */
[----:B------:R-:W-:-:S07]  /*3f50*/  MOV R22, R14 ;  /* 0x0000000e00167202 */ /* 0x000fce0000000f00 */
[----:B------:R-:W-:Y:S05]  /*3f60*/  WARPSYNC.COLLECTIVE R15, `(.L_x_9316) ;  /* 0x000000000f087348 */ /* 0x000fea0003c00000 */
[----:B------:R0:W1:Y:S02]  /*3f70*/  SHFL.BFLY P6, R14, R13, R12, R11 ;  /* 0x0c00000c0d0e7389 */ /* 0x00006400000c000b */
[----:B01----:R-:W-:Y:S05]  /*3f80*/  ENDCOLLECTIVE ;  /* 0x000000000000791b */ /* 0x003fea0003800000 */
.L_x_9316:
        /* <DEDUP_REMOVED lines=8> */
.L_x_9317:
[----:B------:R-:W-:Y:S02]  /*4010*/  HFMA2 R13, -RZ, RZ, 0, 0 ;  /* 0x00000000ff0d7431 */ /* 0x000fe400000001ff */
[----:B------:R-:W-:Y:S01]  /*4020*/  IMAD.MOV.U32 R12, RZ, RZ, 0x2 ;  /* 0x00000002ff0c7424 */ /* 0x000fe200078e00ff */
[----:B------:R-:W-:-:S07]  /*4030*/  MOV R2, R14 ;  /* 0x0000000e00027202 */ /* 0x000fce0000000f00 */
[----:B------:R-:W-:Y:S05]  /*4040*/  WARPSYNC.COLLECTIVE R15, `(.L_x_9318) ;  /* 0x000000000f087348 */ /* 0x000fea0003c00000 */
[----:B------:R0:W1:Y:S02]  /*4050*/  SHFL.BFLY P6, R14, R13, R12, R11 ;  /* 0x0c00000c0d0e7389 */ /* 0x00006400000c000b */
[----:B01----:R-:W-:Y:S05]  /*4060*/  ENDCOLLECTIVE ;  /* 0x000000000000791b */ /* 0x003fea0003800000 */
.L_x_9318:
        /* <DEDUP_REMOVED lines=8> */
.L_x_9319:
[----:B------:R-:W-:Y:S02]  /*40f0*/  HFMA2 R13, -RZ, RZ, 0, 0 ;  /* 0x00000000ff0d7431 */ /* 0x000fe400000001ff */
[----:B------:R-:W-:Y:S01]  /*4100*/  IMAD.MOV.U32 R12, RZ, RZ, 0x2 ;  /* 0x00000002ff0c7424 */ /* 0x000fe200078e00ff */
[----:B------:R-:W-:-:S07]  /*4110*/  MOV R20, R14 ;  /* 0x0000000e00147202 */ /* 0x000fce0000000f00 */
[----:B------:R-:W-:Y:S05]  /*4120*/  WARPSYNC.COLLECTIVE R15, `(.L_x_9320) ;  /* 0x000000000f087348 */ /* 0x000fea0003c00000 */
[----:B------:R0:W1:Y:S02]  /*4130*/  SHFL.BFLY P6, R14, R13, R12, R11 ;  /* 0x0c00000c0d0e7389 */ /* 0x00006400000c000b */
[----:B01----:R-:W-:Y:S05]  /*4140*/  ENDCOLLECTIVE ;  /* 0x000000000000791b */ /* 0x003fea0003800000 */
.L_x_9320:
        /* <DEDUP_REMOVED lines=8> */
.L_x_9321:
[----:B------:R-:W-:Y:S02]  /*41d0*/  HFMA2 R13, -RZ, RZ, 0, 0 ;  /* 0x00000000ff0d7431 */ /* 0x000fe400000001ff */
[----:B------:R-:W-:Y:S01]  /*41e0*/  IMAD.MOV.U32 R12, RZ, RZ, 0x2 ;  /* 0x00000002ff0c7424 */ /* 0x000fe200078e00ff */
[----:B------:R-:W-:-:S07]  /*41f0*/  MOV R9, R14 ;  /* 0x0000000e00097202 */ /* 0x000fce0000000f00 */
[----:B------:R-:W-:Y:S05]  /*4200*/  WARPSYNC.COLLECTIVE R15, `(.L_x_9322) ;  /* 0x000000000f087348 */ /* 0x000fea0003c00000 */
[----:B------:R0:W1:Y:S02]  /*4210*/  SHFL.BFLY P6, R14, R13, R12, R11 ;  /* 0x0c00000c0d0e7389 */ /* 0x00006400000c000b */
[----:B01----:R-:W-:Y:S05]  /*4220*/  ENDCOLLECTIVE ;  /* 0x000000000000791b */ /* 0x003fea0003800000 */
.L_x_9322:
        /* <DEDUP_REMOVED lines=8> */
.L_x_9323:
[----:B------:R-:W-:Y:S02]  /*42b0*/  HFMA2 R13, -RZ, RZ, 0, 0 ;  /* 0x00000000ff0d7431 */ /* 0x000fe400000001ff */
[----:B------:R-:W-:Y:S01]  /*42c0*/  IMAD.MOV.U32 R12, RZ, RZ, 0x2 ;  /* 0x00000002ff0c7424 */ /* 0x000fe200078e00ff */
[----:B------:R-:W-:-:S07]  /*42d0*/  MOV R10, R14 ;  /* 0x0000000e000a7202 */ /* 0x000fce0000000f00 */
[----:B------:R-:W-:Y:S05]  /*42e0*/  WARPSYNC.COLLECTIVE R15, `(.L_x_9324) ;  /* 0x000000000f087348 */ /* 0x000fea0003c00000 */
[----:B------:R0:W1:Y:S02]  /*42f0*/  SHFL.BFLY P6, R14, R13, R12, R11 ;  /* 0x0c00000c0d0e7389 */ /* 0x00006400000c000b */
[----:B01----:R-:W-:Y:S05]  /*4300*/  ENDCOLLECTIVE ;  /* 0x000000000000791b */ /* 0x003fea0003800000 */
.L_x_9324:
[----:B------:R-:W-:Y:S01]  /*4310*/  FADD.FTZ R7, R7, R10 ;  /* 0x0000000a07077221 */ /* 0x000fe20000010000 */
[----:B------:R-:W-:Y:S02]  /*4320*/  HFMA2 R12, -RZ, RZ, 0, 5.9604644775390625e-08 ;  /* 0x00000001ff0c7431 */ /* 0x000fe400000001ff */
[----:B------:R-:W-:-:S05]  /*4330*/  FADD.FTZ R23, RZ, R14 ;  /* 0x0000000eff177221 */ /* 0x000fca0000010000 */
[----:B------:R-:W-:-:S07]  /*4340*/  MOV R13, R23 ;  /* 0x00000017000d7202 */ /* 0x000fce0000000f00 */
[----:B------:R-:W-:Y:S05]  /*4350*/  WARPSYNC.COLLECTIVE R15, `(.L_x_9325) ;  /* 0x000000000f087348 */ /* 0x000fea0003c00000 */
[----:B------:R0:W1:Y:S02]  /*4360*/  SHFL.BFLY P6, R14, R13, R12, R11 ;  /* 0x0c00000c0d0e7389 */ /* 0x00006400000c000b */
[----:B01----:R-:W-:Y:S05]  /*4370*/  ENDCOLLECTIVE ;  /* 0x000000000000791b */ /* 0x003fea0003800000 */
.L_x_9325:
[----:B------:R-:W-:Y:S01]  /*4380*/  MOV R13, RZ ;  /* 0x000000ff000d7202 */ /* 0x000fe20000000f00 */
[----:B------:R-:W-:Y:S02]  /*4390*/  HFMA2 R12, -RZ, RZ, 0, 1.1920928955078125e-07 ;  /* 0x00000002ff0c7431 */ /* 0x000fe400000001ff */
[----:B------:R-:W-:-:S07]  /*43a0*/  IMAD.MOV.U32 R8, RZ, RZ, R14 ;  /* 0x000000ffff087224 */ /* 0x000fce00078e000e */
[----:B------:R-:W-:Y:S05]  /*43b0*/  WARPSYNC.COLLECTIVE R15, `(.L_x_9326) ;  /* 0x000000000f087348 */ /* 0x000fea0003c00000 */
[----:B------:R0:W1:Y:S02]  /*43c0*/  SHFL.BFLY P6, R14, R13, R12, R11 ;  /* 0x0c00000c0d0e7389 */ /* 0x00006400000c000b */
[----:B01----:R-:W-:Y:S05]  /*43d0*/  ENDCOLLECTIVE ;  /* 0x000000000000791b */ /* 0x003fea0003800000 */
.L_x_9326:
[----:B------:R-:W-:Y:S01]  /*43e0*/  FADD.FTZ R8, R23, R8 ;  /* 0x0000000817087221 */ /* 0x000fe20000010000 */
[----:B------:R-:W-:Y:S01]  /*43f0*/  MOV R12, 0x1 ;  /* 0x00000001000c7802 */ /* 0x000fe20000000f00 */
[----:B------:R-:W-:-:S04]  /*4400*/  FADD.FTZ R29, RZ, R14 ;  /* 0x0000000eff1d7221 */ /* 0x000fc80000010000 */
[----:B------:R-:W-:-:S07]  /*4410*/  IMAD.MOV.U32 R13, RZ, RZ, R29 ;  /* 0x000000ffff0d7224 */ /* 0x000fce00078e001d */
[----:B------:R-:W-:Y:S05]  /*4420*/  WARPSYNC.COLLECTIVE R15, `(.L_x_9327) ;  /* 0x000000000f087348 */ /* 0x000fea0003c00000 */
[----:B------:R0:W1:Y:S02]  /*4430*/  SHFL.BFLY P6, R14, R13, R12, R11 ;  /* 0x0c00000c0d0e7389 */ /* 0x00006400000c000b */
[----:B01----:R-:W-:Y:S05]  /*4440*/  ENDCOLLECTIVE ;  /* 0x000000000000791b */ /* 0x003fea0003800000 */
.L_x_9327:
[----:B------:R-:W-:Y:S02]  /*4450*/  IMAD.MOV.U32 R13, RZ, RZ, RZ ;  /* 0x000000ffff0d7224 */ /* 0x000fe400078e00ff */
[----:B------:R-:W-:Y:S01]  /*4460*/  HFMA2 R12, -RZ, RZ, 0, 1.1920928955078125e-07 ;  /* 0x00000002ff0c7431 */ /* 0x000fe200000001ff */
[----:B------:R-:W-:-:S07]  /*4470*/  MOV R24, R14 ;  /* 0x0000000e00187202 */ /* 0x000fce0000000f00 */
[----:B------:R-:W-:Y:S05]  /*4480*/  WARPSYNC.COLLECTIVE R15, `(.L_x_9328) ;  /* 0x000000000f087348 */ /* 0x000fea0003c00000 */
[----:B------:R0:W1:Y:S02]  /*4490*/  SHFL.BFLY P6, R14, R13, R12, R11 ;  /* 0x0c00000c0d0e7389 */ /* 0x00006400000c000b */
[----:B01----:R-:W-:Y:S05]  /*44a0*/  ENDCOLLECTIVE ;  /* 0x000000000000791b */ /* 0x003fea0003800000 */
.L_x_9328:
[----:B------:R-:W-:Y:S01]  /*44b0*/  FADD.FTZ R24, R29, R24 ;  /* 0x000000181d187221 */ /* 0x000fe20000010000 */
[----:B------:R-:W-:Y:S02]  /*44c0*/  IMAD.MOV.U32 R12, RZ, RZ, 0x1 ;  /* 0x00000001ff0c7424 */ /* 0x000fe400078e00ff */
[----:B------:R-:W-:-:S05]  /*44d0*/  FADD.FTZ R21, RZ, R14 ;  /* 0x0000000eff157221 */ /* 0x000fca0000010000 */
[----:B------:R-:W-:-:S07]  /*44e0*/  MOV R13, R21 ;  /* 0x00000015000d7202 */ /* 0x000fce0000000f00 */
[----:B------:R-:W-:Y:S05]  /*44f0*/  WARPSYNC.COLLECTIVE R15, `(.L_x_9329) ;  /* 0x000000000f087348 */ /* 0x000fea0003c00000 */
[----:B------:R0:W1:Y:S02]  /*4500*/  SHFL.BFLY P6, R14, R13, R12, R11 ;  /* 0x0c00000c0d0e7389 */ /* 0x00006400000c000b */
[----:B01----:R-:W-:Y:S05]  /*4510*/  ENDCOLLECTIVE ;  /* 0x000000000000791b */ /* 0x003fea0003800000 */
.L_x_9329:
[----:B------:R-:W-:Y:S02]  /*4520*/  HFMA2 R13, -RZ, RZ, 0, 0 ;  /* 0x00000000ff0d7431 */ /* 0x000fe400000001ff */
[----:B------:R-:W-:Y:S01]  /*4530*/  IMAD.MOV.U32 R12, RZ, RZ, 0x2 ;  /* 0x00000002ff0c7424 */ /* 0x000fe200078e00ff */
[----:B------:R-:W-:-:S07]  /*4540*/  MOV R20, R14 ;  /* 0x0000000e00147202 */ /* 0x000fce0000000f00 */
[----:B------:R-:W-:Y:S05]  /*4550*/  WARPSYNC.COLLECTIVE R15, `(.L_x_9330) ;  /* 0x000000000f087348 */ /* 0x000fea0003c00000 */
[----:B------:R0:W1:Y:S02]  /*4560*/  SHFL.BFLY P6, R14, R13, R12, R11 ;  /* 0x0c00000c0d0e7389 */ /* 0x00006400000c000b */
[----:B01----:R-:W-:Y:S05]  /*4570*/  ENDCOLLECTIVE ;  /* 0x000000000000791b */ /* 0x003fea0003800000 */
.L_x_9330:
        /* <DEDUP_REMOVED lines=8> */
.L_x_9331:
[----:B------:R-:W-:Y:S02]  /*4600*/  HFMA2 R13, -RZ, RZ, 0, 0 ;  /* 0x00000000ff0d7431 */ /* 0x000fe400000001ff */
[----:B------:R-:W-:Y:S01]  /*4610*/  IMAD.MOV.U32 R12, RZ, RZ, 0x2 ;  /* 0x00000002ff0c7424 */ /* 0x000fe200078e00ff */
[----:B------:R-:W-:-:S07]  /*4620*/  MOV R28, R14 ;  /* 0x0000000e001c7202 */ /* 0x000fce0000000f00 */
[----:B------:R-:W-:Y:S05]  /*4630*/  WARPSYNC.COLLECTIVE R15, `(.L_x_9332) ;  /* 0x000000000f087348 */ /* 0x000fea0003c00000 */
[----:B------:R0:W1:Y:S02]  /*4640*/  SHFL.BFLY P6, R14, R13, R12, R11 ;  /* 0x0c00000c0d0e7389 */ /* 0x00006400000c000b */
[----:B01----:R-:W-:Y:S05]  /*4650*/  ENDCOLLECTIVE ;  /* 0x000000000000791b */ /* 0x003fea0003800000 */
.L_x_9332:
        /* <DEDUP_REMOVED lines=8> */
.L_x_9333:
[----:B------:R-:W-:Y:S01]  /*46e0*/  HFMA2 R13, -RZ, RZ, 0, 0 ;  /* 0x00000000ff0d7431 */ /* 0x000fe200000001ff */
[----:B------:R-:W-:Y:S01]  /*46f0*/  MOV R12, 0x2 ;  /* 0x00000002000c7802 */ /* 0x000fe20000000f00 */
[----:B------:R-:W-:-:S07]  /*4700*/  FADD.FTZ R9, R9, R14 ;  /* 0x0000000e09097221 */ /* 0x000fce0000010000 */
[----:B------:R-:W-:Y:S05]  /*4710*/  WARPSYNC.COLLECTIVE R15, `(.L_x_9334) ;  /* 0x000000000f087348 */ /* 0x000fea0003c00000 */
[----:B------:R0:W1:Y:S02]  /*4720*/  SHFL.BFLY P6, R14, R13, R12, R11 ;  /* 0x0c00000c0d0e7389 */ /* 0x00006400000c000b */
[----:B01----:R-:W-:Y:S05]  /*4730*/  ENDCOLLECTIVE ;  /* 0x000000000000791b */ /* 0x003fea0003800000 */
.L_x_9334:
[----:B------:R-:W-:Y:S02]  /*4740*/  HFMA2 R12, -RZ, RZ, 0, 5.9604644775390625e-08 ;  /* 0x00000001ff0c7431 */ /* 0x000fe400000001ff */
[----:B------:R-:W-:-:S04]  /*4750*/  IMAD.MOV.U32 R22, RZ, RZ, R14 ;  /* 0x000000ffff167224 */ /* 0x000fc800078e000e */
[----:B------:R-:W-:-:S05]  /*4760*/  FADD.FTZ R22, RZ, R22 ;  /* 0x00000016ff167221 */ /* 0x000fca0000010000 */
[----:B------:R-:W-:-:S07]  /*4770*/  MOV R13, R22 ;  /* 0x00000016000d7202 */ /* 0x000fce0000000f00 */
[----:B------:R-:W-:Y:S05]  /*4780*/  WARPSYNC.COLLECTIVE R15, `(.L_x_9335) ;  /* 0x000000000f087348 */ /* 0x000fea0003c00000 */
[----:B------:R0:W1:Y:S02]  /*4790*/  SHFL.BFLY P6, R14, R13, R12, R11 ;  /* 0x0c00000c0d0e7389 */ /* 0x00006400000c000b */
[----:B01----:R-:W-:Y:S05]  /*47a0*/  ENDCOLLECTIVE ;  /* 0x000000000000791b */ /* 0x003fea0003800000 */
.L_x_9335:
[----:B------:R-:W-:Y:S01]  /*47b0*/  MOV R13, RZ ;  /* 0x000000ff000d7202 */ /* 0x000fe20000000f00 */
[----:B------:R-:W-:Y:S02]  /*47c0*/  HFMA2 R12, -RZ, RZ, 0, 1.1920928955078125e-07 ;  /* 0x00000002ff0c7431 */ /* 0x000fe400000001ff */
[----:B------:R-:W-:-:S07]  /*47d0*/  IMAD.MOV.U32 R29, RZ, RZ, R14 ;  /* 0x000000ffff1d7224 */ /* 0x000fce00078e000e */
[----:B------:R-:W-:Y:S05]  /*47e0*/  WARPSYNC.COLLECTIVE R15, `(.L_x_9336) ;  /* 0x000000000f087348 */ /* 0x000fea0003c00000 */
[----:B------:R0:W1:Y:S02]  /*47f0*/  SHFL.BFLY P6, R14, R13, R12, R11 ;  /* 0x0c00000c0d0e7389 */ /* 0x00006400000c000b */
[----:B01----:R-:W-:Y:S05]  /*4800*/  ENDCOLLECTIVE ;  /* 0x000000000000791b */ /* 0x003fea0003800000 */
.L_x_9336:
[----:B------:R-:W-:Y:S01]  /*4810*/  FADD.FTZ R29, R22, R29 ;  /* 0x0000001d161d7221 */ /* 0x000fe20000010000 */
[----:B------:R-:W-:Y:S01]  /*4820*/  MOV R12, 0x1 ;  /* 0x00000001000c7802 */ /* 0x000fe20000000f00 */
[----:B------:R-:W-:-:S04]  /*4830*/  FADD.FTZ R23, RZ, R14 ;  /* 0x0000000eff177221 */ /* 0x000fc80000010000 */
[----:B------:R-:W-:-:S07]  /*4840*/  IMAD.MOV.U32 R13, RZ, RZ, R23 ;  /* 0x000000ffff0d7224 */ /* 0x000fce00078e0017 */
[----:B------:R-:W-:Y:S05]  /*4850*/  WARPSYNC.COLLECTIVE R15, `(.L_x_9337) ;  /* 0x000000000f087348 */ /* 0x000fea0003c00000 */
[----:B------:R0:W1:Y:S02]  /*4860*/  SHFL.BFLY P6, R14, R13, R12, R11 ;  /* 0x0c00000c0d0e7389 */ /* 0x00006400000c000b */
[----:B01----:R-:W-:Y:S05]  /*4870*/  ENDCOLLECTIVE ;  /* 0x000000000000791b */ /* 0x003fea0003800000 */
.L_x_9337:
[----:B------:R-:W-:Y:S01]  /*4880*/  IMAD.MOV.U32 R13, RZ, RZ, RZ ;  /* 0x000000ffff0d7224 */ /* 0x000fe200078e00ff */
[----:B------:R-:W-:-:S05]  /*4890*/  MOV R12, R14 ;  /* 0x0000000e000c7202 */ /* 0x000fca0000000f00 */
[----:B------:R-:W-:Y:S01]  /*48a0*/  FADD.FTZ R10, R23, R12 ;  /* 0x0000000c170a7221 */ /* 0x000fe20000010000 */
[----:B------:R-:W-:-:S07]  /*48b0*/  HFMA2 R12, -RZ, RZ, 0, 1.1920928955078125e-07 ;  /* 0x00000002ff0c7431 */ /* 0x000fce00000001ff */
[----:B------:R-:W-:Y:S05]  /*48c0*/  WARPSYNC.COLLECTIVE R15, `(.L_x_9338) ;  /* 0x000000000f087348 */ /* 0x000fea0003c00000 */
[----:B------:R0:W1:Y:S02]  /*48d0*/  SHFL.BFLY P6, R14, R13, R12, R11 ;  /* 0x0c00000c0d0e7389 */ /* 0x00006400000c000b */
[----:B01----:R-:W-:Y:S05]  /*48e0*/  ENDCOLLECTIVE ;  /* 0x000000000000791b */ /* 0x003fea0003800000 */
.L_x_9338:
[----:B------:R-:W-:Y:S01]  /*48f0*/  HFMA2 R12, -RZ, RZ, 0, 5.9604644775390625e-08 ;  /* 0x00000001ff0c7431 */ /* 0x000fe200000001ff */
[----:B------:R-:W-:-:S05]  /*4900*/  MOV R21, R14 ;  /* 0x0000000e00157202 */ /* 0x000fca0000000f00 */
[----:B------:R-:W-:-:S04]  /*4910*/  FADD.FTZ R21, RZ, R21 ;  /* 0x00000015ff157221 */ /* 0x000fc80000010000 */
[----:B------:R-:W-:-:S07]  /*4920*/  IMAD.MOV.U32 R13, RZ, RZ, R21 ;  /* 0x000000ffff0d7224 */ /* 0x000fce00078e0015 */
[----:B------:R-:W-:Y:S05]  /*4930*/  WARPSYNC.COLLECTIVE R15, `(.L_x_9339) ;  /* 0x000000000f087348 */ /* 0x000fea0003c00000 */
[----:B------:R0:W1:Y:S02]  /*4940*/  SHFL.BFLY P6, R14, R13, R12, R11 ;  /* 0x0c00000c0d0e7389 */ /* 0x00006400000c000b */
[----:B01----:R-:W-:Y:S05]  /*4950*/  ENDCOLLECTIVE ;  /* 0x000000000000791b */ /* 0x003fea0003800000 */
.L_x_9339:
[----:B------:R-:W-:Y:S01]  /*4960*/  MOV R12, R10 ;  /* 0x0000000a000c7202 */ /* 0x000fe20000000f00 */
[----:B------:R-:W-:Y:S06]  /*4970*/  BRA `(.L_x_9340) ;  /* 0xffffffe400687947 */ /* 0x000fec000383ffff */
.L_x_9341:
        /* <DEDUP_REMOVED lines=16> */
.L_x_27331:


//--------------------- .text._ZN4vllm25paged_attention_v2_kernelI13__nv_bfloat16hLi112ELi32ELi128ELNS_18Fp8KVCacheDataTypeE1ELb1ELi512EEEvPfS3_PT_PKS4_PKT0_SA_ifPKiSC_iPKfiiiSE_SE_iiiii --------------------------
	.section	.text._ZN4vllm25paged_attention_v2_kernelI13__nv_bfloat16hLi112ELi32ELi128ELNS_18Fp8KVCacheDataTypeE1ELb1ELi512EEEvPfS3_PT_PKS4_PKT0_SA_ifPKiSC_iPKfiiiSE_SE_iiiii,"ax",@progbits
	.align	128
        .global         _ZN4vllm25paged_attention_v2_kernelI13__nv_bfloat16hLi112ELi32ELi128ELNS_18Fp8KVCacheDataTypeE1ELb1ELi512EEEvPfS3_PT_PKS4_PKT0_SA_ifPKiSC_iPKfiiiSE_SE_iiiii
        .type           _ZN4vllm25paged_attention_v2_kernelI13__nv_bfloat16hLi112ELi32ELi128ELNS_18Fp8KVCacheDataTypeE1ELb1ELi512EEEvPfS3_PT_PKS4_PKT0_SA_ifPKiSC_iPKfiiiSE_SE_iiiii,@function
        .size           _ZN4vllm25paged_attention_v2_kernelI13__nv_bfloat16hLi112ELi32ELi128ELNS_18Fp8KVCacheDataTypeE1ELb1ELi512EEEvPfS3_PT_PKS4_PKT0_SA_ifPKiSC_iPKfiiiSE_SE_iiiii,(.L_x_27332 - _ZN4vllm25paged_attention_v2_kernelI13__nv_bfloat16hLi112ELi32ELi128ELNS_18Fp8KVCacheDataTypeE1ELb1ELi512EEEvPfS3_PT_PKS4_PKT0_SA_ifPKiSC_iPKfiiiSE_SE_iiiii)
        .other          _ZN4vllm25paged_attention_v2_kernelI13__nv_bfloat16hLi112ELi32ELi128ELNS_18Fp8KVCacheDataTypeE1ELb1ELi512EEEvPfS3_PT_PKS4_PKT0_SA_ifPKiSC_iPKfiiiSE_SE_iiiii,@"STO_CUDA_ENTRY STV_DEFAULT"
_ZN4vllm25paged_attention_v2_kernelI13__nv_bfloat16hLi112ELi32ELi128ELNS_18Fp8KVCacheDataTypeE1ELb1ELi512EEEvPfS3_PT_PKS4_PKT0_SA_ifPKiSC_iPKfiiiSE_SE_iiiii:
.text._ZN4vllm25paged_attention_v2_kernelI13__nv_bfloat16hLi112ELi32ELi128ELNS_18Fp8KVCacheDataTypeE1ELb1ELi512EEEvPfS3_PT_PKS4_PKT0_SA_ifPKiSC_iPKfiiiSE_SE_iiiii:
        /* <DEDUP_REMOVED lines=109> */
.L_x_9342:
        /* <DEDUP_REMOVED lines=26> */
.L_x_9346:
        /* <DEDUP_REMOVED lines=38> */
.L_x_9344:
[----:B------:R-:W-:Y:S05]  /*0ad0*/  BSYNC.RECONVERGENT B6 ;  /* 0x0000000000067941 */ /* 0x000fea0003800200 */
.L_x_9343:
        /* <DEDUP_REMOVED lines=14> */
.L_x_9389:
        /* <DEDUP_REMOVED lines=41> */
.L_x_9352:
        /* <DEDUP_REMOVED lines=11> */
.L_x_9351:
[----:B------:R-:W-:Y:S05]  /*0f00*/  BSYNC.RECONVERGENT B1 ;  /* 0x0000000000017941 */ /* 0x000fea0003800200 */
.L_x_9350:
        /* <DEDUP_REMOVED lines=12> */
.L_x_9355:
        /* <DEDUP_REMOVED lines=100> */
.L_x_9354:
[----:B------:R-:W-:Y:S05]  /*1610*/  BSYNC.RECONVERGENT B1 ;  /* 0x0000000000017941 */ /* 0x000fea0003800200 */
.L_x_9353:
        /* <DEDUP_REMOVED lines=55> */
.L_x_9357:
[----:B------:R-:W-:Y:S05]  /*1990*/  BSYNC.RECONVERGENT B1 ;  /* 0x0000000000017941 */ /* 0x000fea0003800200 */
.L_x_9356:
        /* <DEDUP_REMOVED lines=26> */
.L_x_9349:
[----:B------:R-:W-:Y:S05]  /*1b40*/  BSYNC.RECONVERGENT B0 ;  /* 0x0000000000007941 */ /* 0x000fea0003800200 */
.L_x_9348:
        /* <DEDUP_REMOVED lines=41> */
.L_x_9362:
[----:B------:R-:W1:Y:S01]  /*1de0*/  LDS R14, [R11] ;  /* 0x000000000b0e7984 */ /* 0x000e620000000800 */
[----:B------:R-:W-:-:S05]  /*1df0*/  VIADD R13, R13, 0x1 ;  /* 0x000000010d0d7836 */ /* 0x000fca0000000000 */
[----:B------:R-:W-:Y:S01]  /*1e00*/  ISETP.NE.AND P0, PT, R13, RZ, PT ;  /* 0x000000ff0d00720c */ /* 0x000fe20003f05270 */
[----:B-1----:R-:W-:-:S05]  /*1e10*/  FMUL.FTZ R14, R14, R7 ;  /* 0x000000070e0e7220 */ /* 0x002fca0000410000 */
[----:B------:R1:W-:Y:S02]  /*1e20*/  STS [R11], R14 ;  /* 0x0000000e0b007388 */ /* 0x0003e40000000800 */
[----:B-1----:R-:W-:-:S05]  /*1e30*/  IADD3 R11, PT, PT, R11, 0x200, RZ ;  /* 0x000002000b0b7810 */ /* 0x002fca0007ffe0ff */
[----:B------:R-:W-:Y:S05]  /*1e40*/  @P0 BRA `(.L_x_9362) ;  /* 0xfffffffc00e40947 */ /* 0x000fea000383ffff */
.L_x_9361:
[----:B------:R-:W-:Y:S05]  /*1e50*/  BSYNC.RECONVERGENT B1 ;  /* 0x0000000000017941 */ /* 0x000fea0003800200 */
.L_x_9360:
        /* <DEDUP_REMOVED lines=12> */
.L_x_9365:
        /* <DEDUP_REMOVED lines=52> */
.L_x_9364:
[----:B------:R-:W-:Y:S05]  /*2260*/  BSYNC.RECONVERGENT B1 ;  /* 0x0000000000017941 */ /* 0x000fea0003800200 */
.L_x_9363:
        /* <DEDUP_REMOVED lines=31> */
.L_x_9367:
[----:B------:R-:W-:Y:S05]  /*2460*/  BSYNC.RECONVERGENT B1 ;  /* 0x0000000000017941 */ /* 0x000fea0003800200 */
.L_x_9366:
        /* <DEDUP_REMOVED lines=14> */
.L_x_9359:
[----:B------:R-:W-:Y:S05]  /*2550*/  BSYNC.RECONVERGENT B0 ;  /* 0x0000000000007941 */ /* 0x000fea0003800200 */
.L_x_9358:
        /* <DEDUP_REMOVED lines=18> */
.L_x_9369:
[----:B------:R-:W-:Y:S05]  /*2680*/  BSYNC.RECONVERGENT B0 ;  /* 0x0000000000007941 */ /* 0x000fea0003800200 */
.L_x_9368:
        /* <DEDUP_REMOVED lines=27> */
.L_x_9373:
        /* <DEDUP_REMOVED lines=34> */
.L_x_9372:
        /* <DEDUP_REMOVED lines=16> */
.L_x_9371:
[----:B------:R-:W-:Y:S05]  /*2b60*/  BSYNC.RECONVERGENT B6 ;  /* 0x0000000000067941 */ /* 0x000fea0003800200 */
.L_x_9370:
        /* <DEDUP_REMOVED lines=56> */
.L_x_9418:
        /* <DEDUP_REMOVED lines=35> */
.L_x_9376:
[----:B------:R-:W-:Y:S05]  /*3120*/  BSYNC.RECONVERGENT B0 ;  /* 0x0000000000007941 */ /* 0x000fea0003800200 */
.L_x_9375:
        /* <DEDUP_REMOVED lines=31> */
.L_x_9378:
[----:B------:R-:W-:Y:S05]  /*3320*/  BSYNC.RECONVERGENT B0 ;  /* 0x0000000000007941 */ /* 0x000fea0003800200 */
.L_x_9377:
        /* <DEDUP_REMOVED lines=17> */
.L_x_9380:
[----:B------:R-:W-:Y:S05]  /*3440*/  BSYNC.RECONVERGENT B0 ;  /* 0x0000000000007941 */ /* 0x000fea0003800200 */
.L_x_9379:
        /* <DEDUP_REMOVED lines=31> */
.L_x_9382:
[----:B------:R-:W-:Y:S05]  /*3640*/  BSYNC.RECONVERGENT B0 ;  /* 0x0000000000007941 */ /* 0x000fea0003800200 */
.L_x_9381:
        /* <DEDUP_REMOVED lines=42> */
.L_x_9345:
        /* <DEDUP_REMOVED lines=16> */
.L_x_9383:
[----:B------:R-:W-:Y:S05]  /*39f0*/  EXIT ;  /* 0x000000000000794d */ /* 0x000fea0003800000 */
.L_x_9347:
[----:B------:R-:W-:Y:S02]  /*3a00*/  HFMA2 R12, -RZ, RZ, 0, 9.5367431640625e-07 ;  /* 0x00000010ff0c7431 */ /* 0x000fe400000001ff */
[----:B------:R-:W-:Y:S01]  /*3a10*/  IMAD.MOV.U32 R11, RZ, RZ, 0x1f ;  /* 0x0000001fff0b7424 */ /* 0x000fe200078e00ff */
[----:B------:R-:W-:-:S07]  /*3a20*/  MOV R15, 0xffffffff ;  /* 0xffffffff000f7802 */ /* 0x000fce0000000f00 */
[----:B------:R-:W-:Y:S05]  /*3a30*/  WARPSYNC.COLLECTIVE R15, `(.L_x_9384) ;  /* 0x000000000f087348 */ /* 0x000fea0003c00000 */
[----:B------:R0:W1:Y:S02]  /*3a40*/  SHFL.BFLY P6, R14, R13, R12, R11 ;  /* 0x0c00000c0d0e7389 */ /* 0x00006400000c000b */
[----:B01----:R-:W-:Y:S05]  /*3a50*/  ENDCOLLECTIVE ;  /* 0x000000000000791b */ /* 0x003fea0003800000 */
.L_x_9384:
[----:B------:R-:W-:Y:S01]  /*3a60*/  IMAD.MOV.U32 R12, RZ, RZ, 0x8 ;  /* 0x00000008ff0c7424 */ /* 0x000fe200078e00ff */
[----:B------:R-:W-:-:S04]  /*3a70*/  FMNMX.FTZ R0, R14, -3.40282346638528859812e+38, !PT ;  /* 0xff7fffff0e007809 */ /* 0x000fc80007810000 */
[----:B------:R-:W-:-:S07]  /*3a80*/  MOV R13, R0 ;  /* 0x00000000000d7202 */ /* 0x000fce0000000f00 */
[----:B------:R-:W-:Y:S05]  /*3a90*/  WARPSYNC.COLLECTIVE R15, `(.L_x_9385) ;  /* 0x000000000f087348 */ /* 0x000fea0003c00000 */
[----:B------:R0:W1:Y:S02]  /*3aa0*/  SHFL.BFLY P6, R14, R13, R12, R11 ;  /* 0x0c00000c0d0e7389 */ /* 0x00006400000c000b */
[----:B01----:R-:W-:Y:S05]  /*3ab0*/  ENDCOLLECTIVE ;  /* 0x000000000000791b */ /* 0x003fea0003800000 */
.L_x_9385:
[----:B------:R-:W-:Y:S01]  /*3ac0*/  HFMA2 R12, -RZ, RZ, 0, 2.384185791015625e-07 ;  /* 0x00000004ff0c7431 */ /* 0x000fe200000001ff */
[----:B------:R-:W-:-:S04]  /*3ad0*/  FMNMX.FTZ R2, R0, R14, !PT ;  /* 0x0000000e00027209 */ /* 0x000fc80007810000 */
[----:B------:R-:W-:-:S07]  /*3ae0*/  MOV R13, R2 ;  /* 0x00000002000d7202 */ /* 0x000fce0000000f00 */
[----:B------:R-:W-:Y:S05]  /*3af0*/  WARPSYNC.COLLECTIVE R15, `(.L_x_9386) ;  /* 0x000000000f087348 */ /* 0x000fea0003c00000 */
[----:B------:R0:W1:Y:S02]  /*3b00*/  SHFL.BFLY P6, R14, R13, R12, R11 ;  /* 0x0c00000c0d0e7389 */ /* 0x00006400000c000b */
[----:B01----:R-:W-:Y:S05]  /*3b10*/  ENDCOLLECTIVE ;  /* 0x000000000000791b */ /* 0x003fea0003800000 */
.L_x_9386:
[----:B------:R-:W-:Y:S02]  /*3b20*/  MOV R12, 0x2 ;  /* 0x00000002000c7802 */ /* 0x000fe40000000f00 */
[----:B------:R-:W-:-:S05]  /*3b30*/  FMNMX.FTZ R3, R2, R14, !PT ;  /* 0x0000000e02037209 */ /* 0x000fca0007810000 */
[----:B------:R-:W-:-:S07]  /*3b40*/  IMAD.MOV.U32 R13, RZ, RZ, R3 ;  /* 0x000000ffff0d7224 */ /* 0x000fce00078e0003 */
[----:B------:R-:W-:Y:S05]  /*3b50*/  WARPSYNC.COLLECTIVE R15, `(.L_x_9387) ;  /* 0x000000000f087348 */ /* 0x000fea0003c00000 */
[----:B------:R0:W1:Y:S02]  /*3b60*/  SHFL.BFLY P6, R14, R13, R12, R11 ;  /* 0x0c00000c0d0e7389 */ /* 0x00006400000c000b */
[----:B01----:R-:W-:Y:S05]  /*3b70*/  ENDCOLLECTIVE ;  /* 0x000000000000791b */ /* 0x003fea0003800000 */
.L_x_9387:
[----:B------:R-:W-:Y:S01]  /*3b80*/  IMAD.MOV.U32 R12, RZ, RZ, 0x1 ;  /* 0x00000001ff0c7424 */ /* 0x000fe200078e00ff */
[----:B------:R-:W-:-:S04]  /*3b90*/  FMNMX.FTZ R4, R3, R14, !PT ;  /* 0x0000000e03047209 */ /* 0x000fc80007810000 */
[----:B------:R-:W-:-:S07]  /*3ba0*/  MOV R13, R4 ;  /* 0x00000004000d7202 */ /* 0x000fce0000000f00 */
[----:B------:R-:W-:Y:S05]  /*3bb0*/  WARPSYNC.COLLECTIVE R15, `(.L_x_9388) ;  /* 0x000000000f087348 */ /* 0x000fea0003c00000 */
[----:B------:R0:W1:Y:S02]  /*3bc0*/  SHFL.BFLY P6, R14, R13, R12, R11 ;  /* 0x0c00000c0d0e7389 */ /* 0x00006400000c000b */
[----:B01----:R-:W-:Y:S05]  /*3bd0*/  ENDCOLLECTIVE ;  /* 0x000000000000791b */ /* 0x003fea0003800000 */
.L_x_9388:
[----:B------:R-:W-:Y:S05]  /*3be0*/  BRA `(.L_x_9389) ;  /* 0xffffffcc00f47947 */ /* 0x000fea000383ffff */
.L_x_9374:
[----:B---3--:R-:W-:Y:S01]  /*3bf0*/  HFMA2 R13, -RZ, RZ, 0, 0 ;  /* 0x00000000ff0d7431 */ /* 0x008fe200000001ff */
[----:B------:R-:W-:Y:S01]  /*3c00*/  MOV R12, 0x2 ;  /* 0x00000002000c7802 */ /* 0x000fe20000000f00 */
[----:B--2---:R-:W-:Y:S01]  /*3c10*/  IMAD.MOV.U32 R11, RZ, RZ, 0x1f ;  /* 0x0000001fff0b7424 */ /* 0x004fe200078e00ff */
[----:B------:R-:W-:-:S07]  /*3c20*/  MOV R15, 0xffffffff ;  /* 0xffffffff000f7802 */ /* 0x000fce0000000f00 */
[----:B01----:R-:W-:Y:S05]  /*3c30*/  WARPSYNC.COLLECTIVE R15, `(.L_x_9390) ;  /* 0x000000000f087348 */ /* 0x003fea0003c00000 */
[----:B------:R2:W3:Y:S02]  /*3c40*/  SHFL.BFLY P6, R14, R13, R12, R11 ;  /* 0x0c00000c0d0e7389 */ /* 0x0004e400000c000b */
[----:B0123--:R-:W-:Y:S05]  /*3c50*/  ENDCOLLECTIVE ;  /* 0x000000000000791b */ /* 0x00ffea0003800000 */
.L_x_9390:
[----:B------:R-:W-:Y:S02]  /*3c60*/  IMAD.MOV.U32 R12, RZ, RZ, 0x1 ;  /* 0x00000001ff0c7424 */ /* 0x000fe400078e00ff */
[----:B------:R-:W-:-:S05]  /*3c70*/  FADD.FTZ R2, RZ, R14 ;  /* 0x0000000eff027221 */ /* 0x000fca0000010000 */
[----:B------:R-:W-:-:S07]  /*3c80*/  MOV R13, R2 ;  /* 0x00000002000d7202 */ /* 0x000fce0000000f00 */
[----:B------:R-:W-:Y:S05]  /*3c90*/  WARPSYNC.COLLECTIVE R15, `(.L_x_9391) ;  /* 0x000000000f087348 */ /* 0x000fea0003c00000 */
[----:B------:R0:W1:Y:S02]  /*3ca0*/  SHFL.BFLY P6, R14, R13, R12, R11 ;  /* 0x0c00000c0d0e7389 */ /* 0x00006400000c000b */
[----:B01----:R-:W-:Y:S05]  /*3cb0*/  ENDCOLLECTIVE ;  /* 0x000000000000791b */ /* 0x003fea0003800000 */
.L_x_9391:
[----:B------:R-:W-:Y:S02]  /*3cc0*/  HFMA2 R13, -RZ, RZ, 0, 0 ;  /* 0x00000000ff0d7431 */ /* 0x000fe400000001ff */
[----:B------:R-:W-:Y:S01]  /*3cd0*/  IMAD.MOV.U32 R12, RZ, RZ, 0x2 ;  /* 0x00000002ff0c7424 */ /* 0x000fe200078e00ff */
[----:B------:R-:W-:-:S07]  /*3ce0*/  MOV R23, R14 ;  /* 0x0000000e00177202 */ /* 0x000fce0000000f00 */
[----:B------:R-:W-:Y:S05]  /*3cf0*/  WARPSYNC.COLLECTIVE R15, `(.L_x_9392) ;  /* 0x000000000f087348 */ /* 0x000fea0003c00000 */
[----:B------:R0:W1:Y:S02]  /*3d00*/  SHFL.BFLY P6, R14, R13, R12, R11 ;  /* 0x0c00000c0d0e7389 */ /* 0x00006400000c000b */
[----:B01----:R-:W-:Y:S05]  /*3d10*/  ENDCOLLECTIVE ;  /* 0x000000000000791b */ /* 0x003fea0003800000 */
.L_x_9392:
        /* <DEDUP_REMOVED lines=8> */
.L_x_9393:
[----:B------:R-:W-:Y:S02]  /*3da0*/  HFMA2 R13, -RZ, RZ, 0, 0 ;  /* 0x00000000ff0d7431 */ /* 0x000fe400000001ff */
[----:B------:R-:W-:Y:S01]  /*3db0*/  IMAD.MOV.U32 R12, RZ, RZ, 0x2 ;  /* 0x00000002ff0c7424 */ /* 0x000fe200078e00ff */
[----:B------:R-:W-:-:S07]  /*3dc0*/  MOV R20, R14 ;  /* 0x0000000e00147202 */ /* 0x000fce0000000f00 */
[----:B------:R-:W-:Y:S05]  /*3dd0*/  WARPSYNC.COLLECTIVE R15, `(.L_x_9394) ;  /* 0x000000000f087348 */ /* 0x000fea0003c00000 */
[----:B------:R0:W1:Y:S02]  /*3de0*/  SHFL.BFLY P6, R14, R13, R12, R11 ;  /* 0x0c00000c0d0e7389 */ /* 0x00006400000c000b */
[----:B01----:R-:W-:Y:S05]  /*3df0*/  ENDCOLLECTIVE ;  /* 0x000000000000791b */ /* 0x003fea0003800000 */
.L_x_9394:
        /* <DEDUP_REMOVED lines=8> */
.L_x_9395:
[----:B------:R-:W-:Y:S02]  /*3e80*/  HFMA2 R13, -RZ, RZ, 0, 0 ;  /* 0x00000000ff0d7431 */ /* 0x000fe400000001ff */
[----:B------:R-:W-:Y:S01]  /*3e90*/  IMAD.MOV.U32 R12, RZ, RZ, 0x2 ;  /* 0x00000002ff0c7424 */ /* 0x000fe200078e00ff */
[----:B------:R-:W-:-:S07]  /*3ea0*/  MOV R10, R14 ;  /* 0x0000000e000a7202 */ /* 0x000fce0000000f00 */
[----:B------:R-:W-:Y:S05]  /*3eb0*/  WARPSYNC.COLLECTIVE R15, `(.L_x_9396) ;  /* 0x000000000f087348 */ /* 0x000fea0003c00000 */
[----:B------:R0:W1:Y:S02]  /*3ec0*/  SHFL.BFLY P6, R14, R13, R12, R11 ;  /* 0x0c00000c0d0e7389 */ /* 0x00006400000c000b */
[----:B01----:R-:W-:Y:S05]  /*3ed0*/  ENDCOLLECTIVE ;  /* 0x000000000000791b */ /* 0x003fea0003800000 */
.L_x_9396:
        /* <DEDUP_REMOVED lines=8> */
.L_x_9397:
[----:B------:R-:W-:Y:S02]  /*3f60*/  HFMA2 R13, -RZ, RZ, 0, 0 ;  /* 0x00000000ff0d7431 */ /* 0x000fe400000001ff */
[----:B------:R-:W-:Y:S01]  /*3f70*/  IMAD.MOV.U32 R12, RZ, RZ, 0x2 ;  /* 0x00000002ff0c7424 */ /* 0x000fe200078e00ff */
[----:B------:R-:W-:-:S07]  /*3f80*/  MOV R0, R14 ;  /* 0x0000000e00007202 */ /* 0x000fce0000000f00 */
[----:B------:R-:W-:Y:S05]  /*3f90*/  WARPSYNC.COLLECTIVE R15, `(.L_x_9398) ;  /* 0x000000000f087348 */ /* 0x000fea0003c00000 */
[----:B------:R0:W1:Y:S02]  /*3fa0*/  SHFL.BFLY P6, R14, R13, R12, R11 ;  /* 0x0c00000c0d0e7389 */ /* 0x00006400000c000b */
[----:B01----:R-:W-:Y:S05]  /*3fb0*/  ENDCOLLECTIVE ;  /* 0x000000000000791b */ /* 0x003fea0003800000 */
.L_x_9398:
        /* <DEDUP_REMOVED lines=8> */
.L_x_9399:
[----:B------:R-:W-:Y:S02]  /*4040*/  HFMA2 R13, -RZ, RZ, 0, 0 ;  /* 0x00000000ff0d7431 */ /* 0x000fe400000001ff */
[----:B------:R-:W-:Y:S01]  /*4050*/  IMAD.MOV.U32 R12, RZ, RZ, 0x2 ;  /* 0x00000002ff0c7424 */ /* 0x000fe200078e00ff */
[----:B------:R-:W-:-:S07]  /*4060*/  MOV R3, R14 ;  /* 0x0000000e00037202 */ /* 0x000fce0000000f00 */
[----:B------:R-:W-:Y:S05]  /*4070*/  WARPSYNC.COLLECTIVE R15, `(.L_x_9400) ;  /* 0x000000000f087348 */ /* 0x000fea0003c00000 */
[----:B------:R0:W1:Y:S02]  /*4080*/  SHFL.BFLY P6, R14, R13, R12, R11 ;  /* 0x0c00000c0d0e7389 */ /* 0x00006400000c000b */
[----:B01----:R-:W-:Y:S05]  /*4090*/  ENDCOLLECTIVE ;  /* 0x000000000000791b */ /* 0x003fea0003800000 */
.L_x_9400:
[----:B------:R-:W-:Y:S01]  /*40a0*/  FADD.FTZ R6, R6, R3 ;  /* 0x0000000306067221 */ /* 0x000fe20000010000 */
[----:B------:R-:W-:Y:S02]  /*40b0*/  HFMA2 R12, -RZ, RZ, 0, 5.9604644775390625e-08 ;  /* 0x00000001ff0c7431 */ /* 0x000fe400000001ff */
[----:B------:R-:W-:-:S05]  /*40c0*/  FADD.FTZ R25, RZ, R14 ;  /* 0x0000000eff197221 */ /* 0x000fca0000010000 */
[----:B------:R-:W-:-:S07]  /*40d0*/  MOV R13, R25 ;  /* 0x00000019000d7202 */ /* 0x000fce0000000f00 */
[----:B------:R-:W-:Y:S05]  /*40e0*/  WARPSYNC.COLLECTIVE R15, `(.L_x_9401) ;  /* 0x000000000f087348 */ /* 0x000fea0003c00000 */
[----:B------:R0:W1:Y:S02]  /*40f0*/  SHFL.BFLY P6, R14, R13, R12, R11 ;  /* 0x0c00000c0d0e7389 */ /* 0x00006400000c000b */
[----:B01----:R-:W-:Y:S05]  /*4100*/  ENDCOLLECTIVE ;  /* 0x000000000000791b */ /* 0x003fea0003800000 */
.L_x_9401:
[----:B------:R-:W-:Y:S01]  /*4110*/  MOV R13, RZ ;  /* 0x000000ff000d7202 */ /* 0x000fe20000000f00 */
[----:B------:R-:W-:Y:S02]  /*4120*/  HFMA2 R12, -RZ, RZ, 0, 1.1920928955078125e-07 ;  /* 0x00000002ff0c7431 */ /* 0x000fe400000001ff */
[----:B------:R-:W-:-:S07]  /*4130*/  IMAD.MOV.U32 R22, RZ, RZ, R14 ;  /* 0x000000ffff167224 */ /* 0x000fce00078e000e */
[----:B------:R-:W-:Y:S05]  /*4140*/  WARPSYNC.COLLECTIVE R15, `(.L_x_9402) ;  /* 0x000000000f087348 */ /* 0x000fea0003c00000 */
[----:B------:R0:W1:Y:S02]  /*4150*/  SHFL.BFLY P6, R14, R13, R12, R11 ;  /* 0x0c00000c0d0e7389 */ /* 0x00006400000c000b */
[----:B01----:R-:W-:Y:S05]  /*4160*/  ENDCOLLECTIVE ;  /* 0x000000000000791b */ /* 0x003fea0003800000 */
.L_x_9402:
        /* <DEDUP_REMOVED lines=8> */
.L_x_9403:
[----:B------:R-:W-:Y:S01]  /*41f0*/  MOV R13, RZ ;  /* 0x000000ff000d7202 */ /* 0x000fe20000000f00 */
[----:B------:R-:W-:Y:S02]  /*4200*/  HFMA2 R12, -RZ, RZ, 0, 1.1920928955078125e-07 ;  /* 0x00000002ff0c7431 */ /* 0x000fe400000001ff */
[----:B------:R-:W-:-:S07]  /*4210*/  IMAD.MOV.U32 R8, RZ, RZ, R14 ;  /* 0x000000ffff087224 */ /* 0x000fce00078e000e */
[----:B------:R-:W-:Y:S05]  /*4220*/  WARPSYNC.COLLECTIVE R15, `(.L_x_9404) ;  /* 0x000000000f087348 */ /* 0x000fea0003c00000 */
[----:B------:R0:W1:Y:S02]  /*4230*/  SHFL.BFLY P6, R14, R13, R12, R11 ;  /* 0x0c00000c0d0e7389 */ /* 0x00006400000c000b */
[----:B01----:R-:W-:Y:S05]  /*4240*/  ENDCOLLECTIVE ;  /* 0x000000000000791b */ /* 0x003fea0003800000 */
.L_x_9404:
[----:B------:R-:W-:Y:S01]  /*4250*/  FADD.FTZ R8, R21, R8 ;  /* 0x0000000815087221 */ /* 0x000fe20000010000 */
[----:B------:R-:W-:Y:S01]  /*4260*/  MOV R12, 0x1 ;  /* 0x00000001000c7802 */ /* 0x000fe20000000f00 */
[----:B------:R-:W-:-:S04]  /*4270*/  FADD.FTZ R9, RZ, R14 ;  /* 0x0000000eff097221 */ /* 0x000fc80000010000 */
[----:B------:R-:W-:-:S07]  /*4280*/  IMAD.MOV.U32 R13, RZ, RZ, R9 ;  /* 0x000000ffff0d7224 */ /* 0x000fce00078e0009 */
[----:B------:R-:W-:Y:S05]  /*4290*/  WARPSYNC.COLLECTIVE R15, `(.L_x_9405) ;  /* 0x000000000f087348 */ /* 0x000fea0003c00000 */
[----:B------:R0:W1:Y:S02]  /*42a0*/  SHFL.BFLY P6, R14, R13, R12, R11 ;  /* 0x0c00000c0d0e7389 */ /* 0x00006400000c000b */
[----:B01----:R-:W-:Y:S05]  /*42b0*/  ENDCOLLECTIVE ;  /* 0x000000000000791b */ /* 0x003fea0003800000 */
.L_x_9405:
[----:B------:R-:W-:Y:S02]  /*42c0*/  IMAD.MOV.U32 R13, RZ, RZ, RZ ;  /* 0x000000ffff0d7224 */ /* 0x000fe400078e00ff */
[----:B------:R-:W-:Y:S01]  /*42d0*/  HFMA2 R12, -RZ, RZ, 0, 1.1920928955078125e-07 ;  /* 0x00000002ff0c7431 */ /* 0x000fe200000001ff */
[----:B------:R-:W-:-:S07]  /*42e0*/  MOV R4, R14 ;  /* 0x0000000e00047202 */ /* 0x000fce0000000f00 */
[----:B------:R-:W-:Y:S05]  /*42f0*/  WARPSYNC.COLLECTIVE R15, `(.L_x_9406) ;  /* 0x000000000f087348 */ /* 0x000fea0003c00000 */
[----:B------:R0:W1:Y:S02]  /*4300*/  SHFL.BFLY P6, R14, R13, R12, R11 ;  /* 0x0c00000c0d0e7389 */ /* 0x00006400000c000b */
[----:B01----:R-:W-:Y:S05]  /*4310*/  ENDCOLLECTIVE ;  /* 0x000000000000791b */ /* 0x003fea0003800000 */
.L_x_9406:
        /* <DEDUP_REMOVED lines=8> */
.L_x_9407:
[----:B------:R-:W-:Y:S02]  /*43a0*/  IMAD.MOV.U32 R13, RZ, RZ, RZ ;  /* 0x000000ffff0d7224 */ /* 0x000fe400078e00ff */
[----:B------:R-:W-:Y:S01]  /*43b0*/  HFMA2 R12, -RZ, RZ, 0, 1.1920928955078125e-07 ;  /* 0x00000002ff0c7431 */ /* 0x000fe200000001ff */
[----:B------:R-:W-:-:S07]  /*43c0*/  MOV R2, R14 ;  /* 0x0000000e00027202 */ /* 0x000fce0000000f00 */
[----:B------:R-:W-:Y:S05]  /*43d0*/  WARPSYNC.COLLECTIVE R15, `(.L_x_9408) ;  /* 0x000000000f087348 */ /* 0x000fea0003c00000 */
[----:B------:R0:W1:Y:S02]  /*43e0*/  SHFL.BFLY P6, R14, R13, R12, R11 ;  /* 0x0c00000c0d0e7389 */ /* 0x00006400000c000b */
[----:B01----:R-:W-:Y:S05]  /*43f0*/  ENDCOLLECTIVE ;  /* 0x000000000000791b */ /* 0x003fea0003800000 */
.L_x_9408:
        /* <DEDUP_REMOVED lines=8> */
.L_x_9409:
[----:B------:R-:W-:Y:S02]  /*4480*/  IMAD.MOV.U32 R13, RZ, RZ, RZ ;  /* 0x000000ffff0d7224 */ /* 0x000fe400078e00ff */
[----:B------:R-:W-:Y:S01]  /*4490*/  HFMA2 R12, -RZ, RZ, 0, 1.1920928955078125e-07 ;  /* 0x00000002ff0c7431 */ /* 0x000fe200000001ff */
[----:B------:R-:W-:-:S07]  /*44a0*/  MOV R0, R14 ;  /* 0x0000000e00007202 */ /* 0x000fce0000000f00 */
[----:B------:R-:W-:Y:S05]  /*44b0*/  WARPSYNC.COLLECTIVE R15, `(.L_x_9410) ;  /* 0x000000000f087348 */ /* 0x000fea0003c00000 */
[----:B------:R0:W1:Y:S02]  /*44c0*/  SHFL.BFLY P6, R14, R13, R12, R11 ;  /* 0x0c00000c0d0e7389 */ /* 0x00006400000c000b */
[----:B01----:R-:W-:Y:S05]  /*44d0*/  ENDCOLLECTIVE ;  /* 0x000000000000791b */ /* 0x003fea0003800000 */
.L_x_9410:
        /* <DEDUP_REMOVED lines=8> */
.L_x_9411:
[----:B------:R-:W-:Y:S01]  /*4560*/  MOV R13, RZ ;  /* 0x000000ff000d7202 */ /* 0x000fe20000000f00 */
[----:B------:R-:W-:Y:S02]  /*4570*/  IMAD.MOV.U32 R12, RZ, RZ, 0x2 ;  /* 0x00000002ff0c7424 */ /* 0x000fe400078e00ff */
[----:B------:R-:W-:-:S07]  /*4580*/  FADD.FTZ R3, R24, R14 ;  /* 0x0000000e18037221 */ /* 0x000fce0000010000 */
[----:B------:R-:W-:Y:S05]  /*4590*/  WARPSYNC.COLLECTIVE R15, `(.L_x_9412) ;  /* 0x000000000f087348 */ /* 0x000fea0003c00000 */
[----:B------:R0:W1:Y:S02]  /*45a0*/  SHFL.BFLY P6, R14, R13, R12, R11 ;  /* 0x0c00000c0d0e7389 */ /* 0x00006400000c000b */
[----:B01----:R-:W-:Y:S05]  /*45b0*/  ENDCOLLECTIVE ;  /* 0x000000000000791b */ /* 0x003fea0003800000 */
.L_x_9412:
[----:B------:R-:W-:Y:S01]  /*45c0*/  IMAD.MOV.U32 R12, RZ, RZ, 0x1 ;  /* 0x00000001ff0c7424 */ /* 0x000fe200078e00ff */
[----:B------:R-:W-:-:S05]  /*45d0*/  MOV R26, R14 ;  /* 0x0000000e001a7202 */ /* 0x000fca0000000f00 */
[----:B------:R-:W-:-:S05]  /*45e0*/  FADD.FTZ R26, RZ, R26 ;  /* 0x0000001aff1a7221 */ /* 0x000fca0000010000 */
[----:B------:R-:W-:-:S07]  /*45f0*/  MOV R13, R26 ;  /* 0x0000001a000d7202 */ /* 0x000fce0000000f00 */
[----:B------:R-:W-:Y:S05]  /*4600*/  WARPSYNC.COLLECTIVE R15, `(.L_x_9413) ;  /* 0x000000000f087348 */ /* 0x000fea0003c00000 */
[----:B------:R0:W1:Y:S02]  /*4610*/  SHFL.BFLY P6, R14, R13, R12, R11 ;  /* 0x0c00000c0d0e7389 */ /* 0x00006400000c000b */
[----:B01----:R-:W-:Y:S05]  /*4620*/  ENDCOLLECTIVE ;  /* 0x000000000000791b */ /* 0x003fea0003800000 */
.L_x_9413:
[----:B------:R-:W-:Y:S02]  /*4630*/  HFMA2 R13, -RZ, RZ, 0, 0 ;  /* 0x00000000ff0d7431 */ /* 0x000fe400000001ff */
[----:B------:R-:W-:Y:S01]  /*4640*/  IMAD.MOV.U32 R12, RZ, RZ, 0x2 ;  /* 0x00000002ff0c7424 */ /* 0x000fe200078e00ff */
[----:B------:R-:W-:-:S07]  /*4650*/  MOV R21, R14 ;  /* 0x0000000e00157202 */ /* 0x000fce0000000f00 */
[----:B------:R-:W-:Y:S05]  /*4660*/  WARPSYNC.COLLECTIVE R15, `(.L_x_9414) ;  /* 0x000000000f087348 */ /* 0x000fea0003c00000 */
[----:B------:R0:W1:Y:S02]  /*4670*/  SHFL.BFLY P6, R14, R13, R12, R11 ;  /* 0x0c00000c0d0e7389 */ /* 0x00006400000c000b */
[----:B01----:R-:W-:Y:S05]  /*4680*/  ENDCOLLECTIVE ;  /* 0x000000000000791b */ /* 0x003fea0003800000 */
.L_x_9414:
[----:B------:R-:W-:Y:S01]  /*4690*/  FADD.FTZ R21, R26, R21 ;  /* 0x000000151a157221 */ /* 0x000fe20000010000 */
[----:B------:R-:W-:Y:S01]  /*46a0*/  MOV R12, 0x1 ;  /* 0x00000001000c7802 */ /* 0x000fe20000000f00 */
[----:B------:R-:W-:-:S07]  /*46b0*/  FADD.FTZ R13, RZ, R14 ;  /* 0x0000000eff0d7221 */ /* 0x000fce0000010000 */
[----:B------:R-:W-:Y:S05]  /*46c0*/  WARPSYNC.COLLECTIVE R15, `(.L_x_9415) ;  /* 0x000000000f087348 */ /* 0x000fea0003c00000 */
[----:B------:R0:W1:Y:S02]  /*46d0*/  SHFL.BFLY P6, R14, R13, R12, R11 ;  /* 0x0c00000c0d0e7389 */ /* 0x00006400000c000b */
[----:B01----:R-:W-:Y:S05]  /*46e0*/  ENDCOLLECTIVE ;  /* 0x000000000000791b */ /* 0x003fea0003800000 */
.L_x_9415:
[----:B------:R-:W-:Y:S01]  /*46f0*/  HFMA2 R12, -RZ, RZ, 0, 1.1920928955078125e-07 ;  /* 0x00000002ff0c7431 */ /* 0x000fe200000001ff */
[----:B------:R-:W-:-:S05]  /*4700*/  MOV R25, R14 ;  /* 0x0000000e00197202 */ /* 0x000fca0000000f00 */
[----:B------:R-:W-:Y:S01]  /*4710*/  FADD.FTZ R25, R13, R25 ;  /* 0x000000190d197221 */ /* 0x000fe20000010000 */
[----:B------:R-:W-:-:S07]  /*4720*/  IMAD.MOV.U32 R13, RZ, RZ, RZ ;  /* 0x000000ffff0d7224 */ /* 0x000fce00078e00ff */
[----:B------:R-:W-:Y:S05]  /*4730*/  WARPSYNC.COLLECTIVE R15, `(.L_x_9416) ;  /* 0x000000000f087348 */ /* 0x000fea0003c00000 */
[----:B------:R0:W1:Y:S02]  /*4740*/  SHFL.BFLY P6, R14, R13, R12, R11 ;  /* 0x0c00000c0d0e7389 */ /* 0x00006400000c000b */
[----:B01----:R-:W-:Y:S05]  /*4750*/  ENDCOLLECTIVE ;  /* 0x000000000000791b */ /* 0x003fea0003800000 */
.L_x_9416:
[----:B------:R-:W-:Y:S01]  /*4760*/  HFMA2 R12, -RZ, RZ, 0, 5.9604644775390625e-08 ;  /* 0x00000001ff0c7431 */ /* 0x000fe200000001ff */
[----:B------:R-:W-:-:S05]  /*4770*/  MOV R9, R14 ;  /* 0x0000000e00097202 */ /* 0x000fca0000000f00 */
[----:B------:R-:W-:-:S04]  /*4780*/  FADD.FTZ R9, RZ, R9 ;  /* 0x00000009ff097221 */ /* 0x000fc80000010000 */
[----:B------:R-:W-:-:S07]  /*4790*/  IMAD.MOV.U32 R13, RZ, RZ, R9 ;  /* 0x000000ffff0d7224 */ /* 0x000fce00078e0009 */
[----:B------:R-:W-:Y:S05]  /*47a0*/  WARPSYNC.COLLECTIVE R15, `(.L_x_9417) ;  /* 0x000000000f087348 */ /* 0x000fea0003c00000 */
[----:B------:R0:W1:Y:S02]  /*47b0*/  SHFL.BFLY P6, R14, R13, R12, R11 ;  /* 0x0c00000c0d0e7389 */ /* 0x00006400000c000b */
[----:B01----:R-:W-:Y:S05]  /*47c0*/  ENDCOLLECTIVE ;  /* 0x000000000000791b */ /* 0x003fea0003800000 */
.L_x_9417:
[----:B------:R-:W-:Y:S01]  /*47d0*/  MOV R5, R14 ;  /* 0x0000000e00057202 */ /* 0x000fe20000000f00 */
[----:B------:R-:W-:Y:S06]  /*47e0*/  BRA `(.L_x_9418) ;  /* 0xffffffe400c07947 */ /* 0x000fec000383ffff */
.L_x_9419:
        /* <DEDUP_REMOVED lines=9> */
.L_x_27332:


//--------------------- .text._ZN4vllm25paged_attention_v2_kernelI13__nv_bfloat16hLi96ELi32ELi128ELNS_18Fp8KVCacheDataTypeE1ELb1ELi512EEEvPfS3_PT_PKS4_PKT0_SA_ifPKiSC_iPKfiiiSE_SE_iiiii --------------------------
	.section	.text._ZN4vllm25paged_attention_v2_kernelI13__nv_bfloat16hLi96ELi32ELi128ELNS_18Fp8KVCacheDataTypeE1ELb1ELi512EEEvPfS3_PT_PKS4_PKT0_SA_ifPKiSC_iPKfiiiSE_SE_iiiii,"ax",@progbits
	.align	128
        .global         _ZN4vllm25paged_attention_v2_kernelI13__nv_bfloat16hLi96ELi32ELi128ELNS_18Fp8KVCacheDataTypeE1ELb1ELi512EEEvPfS3_PT_PKS4_PKT0_SA_ifPKiSC_iPKfiiiSE_SE_iiiii
        .type           _ZN4vllm25paged_attention_v2_kernelI13__nv_bfloat16hLi96ELi32ELi128ELNS_18Fp8KVCacheDataTypeE1ELb1ELi512EEEvPfS3_PT_PKS4_PKT0_SA_ifPKiSC_iPKfiiiSE_SE_iiiii,@function
        .size           _ZN4vllm25paged_attention_v2_kernelI13__nv_bfloat16hLi96ELi32ELi128ELNS_18Fp8KVCacheDataTypeE1ELb1ELi512EEEvPfS3_PT_PKS4_PKT0_SA_ifPKiSC_iPKfiiiSE_SE_iiiii,(.L_x_27333 - _ZN4vllm25paged_attention_v2_kernelI13__nv_bfloat16hLi96ELi32ELi128ELNS_18Fp8KVCacheDataTypeE1ELb1ELi512EEEvPfS3_PT_PKS4_PKT0_SA_ifPKiSC_iPKfiiiSE_SE_iiiii)
        .other          _ZN4vllm25paged_attention_v2_kernelI13__nv_bfloat16hLi96ELi32ELi128ELNS_18Fp8KVCacheDataTypeE1ELb1ELi512EEEvPfS3_PT_PKS4_PKT0_SA_ifPKiSC_iPKfiiiSE_SE_iiiii,@"STO_CUDA_ENTRY STV_DEFAULT"
_ZN4vllm25paged_attention_v2_kernelI13__nv_bfloat16hLi96ELi32ELi128ELNS_18Fp8KVCacheDataTypeE1ELb1ELi512EEEvPfS3_PT_PKS4_PKT0_SA_ifPKiSC_iPKfiiiSE_SE_iiiii:
.text._ZN4vllm25paged_attention_v2_kernelI13__nv_bfloat16hLi96ELi32ELi128ELNS_18Fp8KVCacheDataTypeE1ELb1ELi512EEEvPfS3_PT_PKS4_PKT0_SA_ifPKiSC_iPKfiiiSE_SE_iiiii:
        /* <DEDUP_REMOVED lines=109> */
.L_x_9420:
        /* <DEDUP_REMOVED lines=26> */
.L_x_9424:
        /* <DEDUP_REMOVED lines=38> */
.L_x_9422:
[----:B------:R-:W-:Y:S05]  /*0ad0*/  BSYNC.RECONVERGENT B6 ;  /* 0x0000000000067941 */ /* 0x000fea0003800200 */
.L_x_9421:
        /* <DEDUP_REMOVED lines=14> */
.L_x_9467:
        /* <DEDUP_REMOVED lines=41> */
.L_x_9430:
        /* <DEDUP_REMOVED lines=11> */
.L_x_9429:
[----:B------:R-:W-:Y:S05]  /*0f00*/  BSYNC.RECONVERGENT B1 ;  /* 0x0000000000017941 */ /* 0x000fea0003800200 */
.L_x_9428:
        /* <DEDUP_REMOVED lines=12> */
.L_x_9433:
        /* <DEDUP_REMOVED lines=100> */
.L_x_9432:
[----:B------:R-:W-:Y:S05]  /*1610*/  BSYNC.RECONVERGENT B1 ;  /* 0x0000000000017941 */ /* 0x000fea0003800200 */
.L_x_9431:
        /* <DEDUP_REMOVED lines=55> */
.L_x_9435:
[----:B------:R-:W-:Y:S05]  /*1990*/  BSYNC.RECONVERGENT B1 ;  /* 0x0000000000017941 */ /* 0x000fea0003800200 */
.L_x_9434:
        /* <DEDUP_REMOVED lines=26> */
.L_x_9427:
[----:B------:R-:W-:Y:S05]  /*1b40*/  BSYNC.RECONVERGENT B0 ;  /* 0x0000000000007941 */ /* 0x000fea0003800200 */
.L_x_9426:
        /* <DEDUP_REMOVED lines=41> */
.L_x_9440:
[----:B------:R-:W1:Y:S01]  /*1de0*/  LDS R14, [R11] ;  /* 0x000000000b0e7984 */ /* 0x000e620000000800 */
[----:B------:R-:W-:-:S04]  /*1df0*/  IADD3 R13, PT, PT, R13, 0x1, RZ ;  /* 0x000000010d0d7810 */ /* 0x000fc80007ffe0ff */
[----:B------:R-:W-:Y:S01]  /*1e00*/  ISETP.NE.AND P0, PT, R13, RZ, PT ;  /* 0x000000ff0d00720c */ /* 0x000fe20003f05270 */
[----:B-1----:R-:W-:-:S05]  /*1e10*/  FMUL.FTZ R14, R14, R7 ;  /* 0x000000070e0e7220 */ /* 0x002fca0000410000 */
[----:B------:R1:W-:Y:S02]  /*1e20*/  STS [R11], R14 ;  /* 0x0000000e0b007388 */ /* 0x0003e40000000800 */
[----:B-1----:R-:W-:-:S05]  /*1e30*/  IADD3 R11, PT, PT, R11, 0x200, RZ ;  /* 0x000002000b0b7810 */ /* 0x002fca0007ffe0ff */
[----:B------:R-:W-:Y:S05]  /*1e40*/  @P0 BRA `(.L_x_9440) ;  /* 0xfffffffc00e40947 */ /* 0x000fea000383ffff */
.L_x_9439:
[----:B------:R-:W-:Y:S05]  /*1e50*/  BSYNC.RECONVERGENT B1 ;  /* 0x0000000000017941 */ /* 0x000fea0003800200 */
.L_x_9438:
        /* <DEDUP_REMOVED lines=12> */
.L_x_9443:
        /* <DEDUP_REMOVED lines=52> */
.L_x_9442:
[----:B------:R-:W-:Y:S05]  /*2260*/  BSYNC.RECONVERGENT B1 ;  /* 0x0000000000017941 */ /* 0x000fea0003800200 */
.L_x_9441:
        /* <DEDUP_REMOVED lines=31> */
.L_x_9445:
[----:B------:R-:W-:Y:S05]  /*2460*/  BSYNC.RECONVERGENT B1 ;  /* 0x0000000000017941 */ /* 0x000fea0003800200 */
.L_x_9444:
        /* <DEDUP_REMOVED lines=14> */
.L_x_9437:
[----:B------:R-:W-:Y:S05]  /*2550*/  BSYNC.RECONVERGENT B0 ;  /* 0x0000000000007941 */ /* 0x000fea0003800200 */
.L_x_9436:
        /* <DEDUP_REMOVED lines=18> */
.L_x_9447:
[----:B------:R-:W-:Y:S05]  /*2680*/  BSYNC.RECONVERGENT B0 ;  /* 0x0000000000007941 */ /* 0x000fea0003800200 */
.L_x_9446:
        /* <DEDUP_REMOVED lines=27> */
.L_x_9451:
        /* <DEDUP_REMOVED lines=34> */
.L_x_9450:
        /* <DEDUP_REMOVED lines=16> */
.L_x_9449:
[----:B------:R-:W-:Y:S05]  /*2b60*/  BSYNC.RECONVERGENT B6 ;  /* 0x0000000000067941 */ /* 0x000fea0003800200 */
.L_x_9448:
        /* <DEDUP_REMOVED lines=50> */
.L_x_9492:
        /* <DEDUP_REMOVED lines=33> */
.L_x_9454:
[----:B------:R-:W-:Y:S05]  /*30a0*/  BSYNC.RECONVERGENT B0 ;  /* 0x0000000000007941 */ /* 0x000fea0003800200 */
.L_x_9453:
        /* <DEDUP_REMOVED lines=27> */
.L_x_9456:
[----:B------:R-:W-:Y:S05]  /*3260*/  BSYNC.RECONVERGENT B0 ;  /* 0x0000000000007941 */ /* 0x000fea0003800200 */
.L_x_9455:
        /* <DEDUP_REMOVED lines=15> */
.L_x_9458:
[----:B------:R-:W-:Y:S05]  /*3360*/  BSYNC.RECONVERGENT B0 ;  /* 0x0000000000007941 */ /* 0x000fea0003800200 */
.L_x_9457:
        /* <DEDUP_REMOVED lines=27> */
.L_x_9460:
[----:B------:R-:W-:Y:S05]  /*3520*/  BSYNC.RECONVERGENT B0 ;  /* 0x0000000000007941 */ /* 0x000fea0003800200 */
.L_x_9459:
        /* <DEDUP_REMOVED lines=38> */
.L_x_9423:
        /* <DEDUP_REMOVED lines=16> */
.L_x_9461:
[----:B------:R-:W-:Y:S05]  /*3890*/  EXIT ;  /* 0x000000000000794d */ /* 0x000fea0003800000 */
.L_x_9425:
[----:B------:R-:W-:Y:S01]  /*38a0*/  HFMA2 R12, -RZ, RZ, 0, 9.5367431640625e-07 ;  /* 0x00000010ff0c7431 */ /* 0x000fe200000001ff */
[----:B------:R-:W-:Y:S01]  /*38b0*/  MOV R11, 0x1f ;  /* 0x0000001f000b7802 */ /* 0x000fe20000000f00 */
[----:B------:R-:W-:-:S07]  /*38c0*/  IMAD.MOV.U32 R15, RZ, RZ, -0x1 ;  /* 0xffffffffff0f7424 */ /* 0x000fce00078e00ff */
[----:B------:R-:W-:Y:S05]  /*38d0*/  WARPSYNC.COLLECTIVE R15, `(.L_x_9462) ;  /* 0x000000000f087348 */ /* 0x000fea0003c00000 */
[----:B------:R0:W1:Y:S02]  /*38e0*/  SHFL.BFLY P6, R14, R13, R12, R11 ;  /* 0x0c00000c0d0e7389 */ /* 0x00006400000c000b */
[----:B01----:R-:W-:Y:S05]  /*38f0*/  ENDCOLLECTIVE ;  /* 0x000000000000791b */ /* 0x003fea0003800000 */
.L_x_9462:
[----:B------:R-:W-:Y:S01]  /*3900*/  HFMA2 R12, -RZ, RZ, 0, 4.76837158203125e-07 ;  /* 0x00000008ff0c7431 */ /* 0x000fe200000001ff */
[----:B------:R-:W-:-:S04]  /*3910*/  FMNMX.FTZ R0, R14, -3.40282346638528859812e+38, !PT ;  /* 0xff7fffff0e007809 */ /* 0x000fc80007810000 */
[----:B------:R-:W-:-:S07]  /*3920*/  MOV R13, R0 ;  /* 0x00000000000d7202 */ /* 0x000fce0000000f00 */
[----:B------:R-:W-:Y:S05]  /*3930*/  WARPSYNC.COLLECTIVE R15, `(.L_x_9463) ;  /* 0x000000000f087348 */ /* 0x000fea0003c00000 */
[----:B------:R0:W1:Y:S02]  /*3940*/  SHFL.BFLY P6, R14, R13, R12, R11 ;  /* 0x0c00000c0d0e7389 */ /* 0x00006400000c000b */
[----:B01----:R-:W-:Y:S05]  /*3950*/  ENDCOLLECTIVE ;  /* 0x000000000000791b */ /* 0x003fea0003800000 */
.L_x_9463:
[----:B------:R-:W-:Y:S02]  /*3960*/  MOV R12, 0x4 ;  /* 0x00000004000c7802 */ /* 0x000fe40000000f00 */
[----:B------:R-:W-:-:S05]  /*3970*/  FMNMX.FTZ R2, R0, R14, !PT ;  /* 0x0000000e00027209 */ /* 0x000fca0007810000 */
[----:B------:R-:W-:-:S07]  /*3980*/  IMAD.MOV.U32 R13, RZ, RZ, R2 ;  /* 0x000000ffff0d7224 */ /* 0x000fce00078e0002 */
[----:B------:R-:W-:Y:S05]  /*3990*/  WARPSYNC.COLLECTIVE R15, `(.L_x_9464) ;  /* 0x000000000f087348 */ /* 0x000fea0003c00000 */
[----:B------:R0:W1:Y:S02]  /*39a0*/  SHFL.BFLY P6, R14, R13, R12, R11 ;  /* 0x0c00000c0d0e7389 */ /* 0x00006400000c000b */
[----:B01----:R-:W-:Y:S05]  /*39b0*/  ENDCOLLECTIVE ;  /* 0x000000000000791b */ /* 0x003fea0003800000 */
.L_x_9464:
[----:B------:R-:W-:Y:S01]  /*39c0*/  IMAD.MOV.U32 R12, RZ, RZ, 0x2 ;  /* 0x00000002ff0c7424 */ /* 0x000fe200078e00ff */
[----:B------:R-:W-:-:S04]  /*39d0*/  FMNMX.FTZ R3, R2, R14, !PT ;  /* 0x0000000e02037209 */ /* 0x000fc80007810000 */
[----:B------:R-:W-:-:S07]  /*39e0*/  MOV R13, R3 ;  /* 0x00000003000d7202 */ /* 0x000fce0000000f00 */
[----:B------:R-:W-:Y:S05]  /*39f0*/  WARPSYNC.COLLECTIVE R15, `(.L_x_9465) ;  /* 0x000000000f087348 */ /* 0x000fea0003c00000 */
[----:B------:R0:W1:Y:S02]  /*3a00*/  SHFL.BFLY P6, R14, R13, R12, R11 ;  /* 0x0c00000c0d0e7389 */ /* 0x00006400000c000b */
[----:B01----:R-:W-:Y:S05]  /*3a10*/  ENDCOLLECTIVE ;  /* 0x000000000000791b */ /* 0x003fea0003800000 */
.L_x_9465:
[----:B------:R-:W-:Y:S01]  /*3a20*/  HFMA2 R12, -RZ, RZ, 0, 5.9604644775390625e-08 ;  /* 0x00000001ff0c7431 */ /* 0x000fe200000001ff */
[----:B------:R-:W-:-:S04]  /*3a30*/  FMNMX.FTZ R4, R3, R14, !PT ;  /* 0x0000000e03047209 */ /* 0x000fc80007810000 */
[----:B------:R-:W-:-:S07]  /*3a40*/  MOV R13, R4 ;  /* 0x00000004000d7202 */ /* 0x000fce0000000f00 */
[----:B------:R-:W-:Y:S05]  /*3a50*/  WARPSYNC.COLLECTIVE R15, `(.L_x_9466) ;  /* 0x000000000f087348 */ /* 0x000fea0003c00000 */
[----:B------:R0:W1:Y:S02]  /*3a60*/  SHFL.BFLY P6, R14, R13, R12, R11 ;  /* 0x0c00000c0d0e7389 */ /* 0x00006400000c000b */
[----:B01----:R-:W-:Y:S05]  /*3a70*/  ENDCOLLECTIVE ;  /* 0x000000000000791b */ /* 0x003fea0003800000 */
.L_x_9466:
[----:B------:R-:W-:Y:S05]  /*3a80*/  BRA `(.L_x_9467) ;  /* 0xffffffd0004c7947 */ /* 0x000fea000383ffff */
.L_x_9452:
[----:B---3--:R-:W-:Y:S01]  /*3a90*/  IMAD.MOV.U32 R13, RZ, RZ, RZ ;  /* 0x000000ffff0d7224 */ /* 0x008fe200078e00ff */
[----:B------:R-:W-:Y:S01]  /*3aa0*/  MOV R12, 0x2 ;  /* 0x00000002000c7802 */ /* 0x000fe20000000f00 */
[----:B--2---:R-:W-:Y:S02]  /*3ab0*/  HFMA2 R11, -RZ, RZ, 0, 1.847743988037109375e-06 ;  /* 0x0000001fff0b7431 */ /* 0x004fe400000001ff */
[----:B------:R-:W-:-:S07]  /*3ac0*/  IMAD.MOV.U32 R15, RZ, RZ, -0x1 ;  /* 0xffffffffff0f7424 */ /* 0x000fce00078e00ff */
[----:B01----:R-:W-:Y:S05]  /*3ad0*/  WARPSYNC.COLLECTIVE R15, `(.L_x_9468) ;  /* 0x000000000f087348 */ /* 0x003fea0003c00000 */
[----:B------:R2:W3:Y:S02]  /*3ae0*/  SHFL.BFLY P6, R14, R13, R12, R11 ;  /* 0x0c00000c0d0e7389 */ /* 0x0004e400000c000b */
[----:B0123--:R-:W-:Y:S05]  /*3af0*/  ENDCOLLECTIVE ;  /* 0x000000000000791b */ /* 0x00ffea0003800000 */
.L_x_9468:
[----:B------:R-:W-:Y:S02]  /*3b00*/  HFMA2 R12, -RZ, RZ, 0, 5.9604644775390625e-08 ;  /* 0x00000001ff0c7431 */ /* 0x000fe400000001ff */
[----:B------:R-:W-:-:S05]  /*3b10*/  FADD.FTZ R2, RZ, R14 ;  /* 0x0000000eff027221 */ /* 0x000fca0000010000 */
[----:B------:R-:W-:-:S07]  /*3b20*/  MOV R13, R2 ;  /* 0x00000002000d7202 */ /* 0x000fce0000000f00 */
[----:B------:R-:W-:Y:S05]  /*3b30*/  WARPSYNC.COLLECTIVE R15, `(.L_x_9469) ;  /* 0x000000000f087348 */ /* 0x000fea0003c00000 */
[----:B------:R0:W1:Y:S02]  /*3b40*/  SHFL.BFLY P6, R14, R13, R12, R11 ;  /* 0x0c00000c0d0e7389 */ /* 0x00006400000c000b */
[----:B01----:R-:W-:Y:S05]  /*3b50*/  ENDCOLLECTIVE ;  /* 0x000000000000791b */ /* 0x003fea0003800000 */
.L_x_9469:
[----:B------:R-:W-:Y:S01]  /*3b60*/  MOV R13, RZ ;  /* 0x000000ff000d7202 */ /* 0x000fe20000000f00 */
[----:B------:R-:W-:Y:S02]  /*3b70*/  HFMA2 R12, -RZ, RZ, 0, 1.1920928955078125e-07 ;  /* 0x00000002ff0c7431 */ /* 0x000fe400000001ff */
[----:B------:R-:W-:-:S07]  /*3b80*/  IMAD.MOV.U32 R5, RZ, RZ, R14 ;  /* 0x000000ffff057224 */ /* 0x000fce00078e000e */
[----:B------:R-:W-:Y:S05]  /*3b90*/  WARPSYNC.COLLECTIVE R15, `(.L_x_9470) ;  /* 0x000000000f087348 */ /* 0x000fea0003c00000 */
[----:B------:R0:W1:Y:S02]  /*3ba0*/  SHFL.BFLY P6, R14, R13, R12, R11 ;  /* 0x0c00000c0d0e7389 */ /* 0x00006400000c000b */
[----:B01----:R-:W-:Y:S05]  /*3bb0*/  ENDCOLLECTIVE ;  /* 0x000000000000791b */ /* 0x003fea0003800000 */
.L_x_9470:
        /* <DEDUP_REMOVED lines=8> */
.L_x_9471:
[----:B------:R-:W-:Y:S01]  /*3c40*/  MOV R13, RZ ;  /* 0x000000ff000d7202 */ /* 0x000fe20000000f00 */
[----:B------:R-:W-:Y:S02]  /*3c50*/  HFMA2 R12, -RZ, RZ, 0, 1.1920928955078125e-07 ;  /* 0x00000002ff0c7431 */ /* 0x000fe400000001ff */
[----:B------:R-:W-:-:S07]  /*3c60*/  IMAD.MOV.U32 R9, RZ, RZ, R14 ;  /* 0x000000ffff097224 */ /* 0x000fce00078e000e */
[----:B------:R-:W-:Y:S05]  /*3c70*/  WARPSYNC.COLLECTIVE R15, `(.L_x_9472) ;  /* 0x000000000f087348 */ /* 0x000fea0003c00000 */
[----:B------:R0:W1:Y:S02]  /*3c80*/  SHFL.BFLY P6, R14, R13, R12, R11 ;  /* 0x0c00000c0d0e7389 */ /* 0x00006400000c000b */
[----:B01----:R-:W-:Y:S05]  /*3c90*/  ENDCOLLECTIVE ;  /* 0x000000000000791b */ /* 0x003fea0003800000 */
.L_x_9472:
        /* <DEDUP_REMOVED lines=8> */
.L_x_9473:
[----:B------:R-:W-:Y:S01]  /*3d20*/  MOV R13, RZ ;  /* 0x000000ff000d7202 */ /* 0x000fe20000000f00 */
[----:B------:R-:W-:Y:S02]  /*3d30*/  HFMA2 R12, -RZ, RZ, 0, 1.1920928955078125e-07 ;  /* 0x00000002ff0c7431 */ /* 0x000fe400000001ff */
[----:B------:R-:W-:-:S07]  /*3d40*/  IMAD.MOV.U32 R8, RZ, RZ, R14 ;  /* 0x000000ffff087224 */ /* 0x000fce00078e000e */
[----:B------:R-:W-:Y:S05]  /*3d50*/  WARPSYNC.COLLECTIVE R15, `(.L_x_9474) ;  /* 0x000000000f087348 */ /* 0x000fea0003c00000 */
[----:B------:R0:W1:Y:S02]  /*3d60*/  SHFL.BFLY P6, R14, R13, R12, R11 ;  /* 0x0c00000c0d0e7389 */ /* 0x00006400000c000b */
[----:B01----:R-:W-:Y:S05]  /*3d70*/  ENDCOLLECTIVE ;  /* 0x000000000000791b */ /* 0x003fea0003800000 */
.L_x_9474:
[----:B------:R-:W-:Y:S01]  /*3d80*/  FADD.FTZ R8, R3, R8 ;  /* 0x0000000803087221 */ /* 0x000fe20000010000 */
[----:B------:R-:W-:Y:S01]  /*3d90*/  MOV R12, 0x1 ;  /* 0x00000001000c7802 */ /* 0x000fe20000000f00 */
[----:B------:R-:W-:-:S04]  /*3da0*/  FADD.FTZ R27, RZ, R14 ;  /* 0x0000000eff1b7221 */ /* 0x000fc80000010000 */
[----:B------:R-:W-:-:S07]  /*3db0*/  IMAD.MOV.U32 R13, RZ, RZ, R27 ;  /* 0x000000ffff0d7224 */ /* 0x000fce00078e001b */
[----:B------:R-:W-:Y:S05]  /*3dc0*/  WARPSYNC.COLLECTIVE R15, `(.L_x_9475) ;  /* 0x000000000f087348 */ /* 0x000fea0003c00000 */
[----:B------:R0:W1:Y:S02]  /*3dd0*/  SHFL.BFLY P6, R14, R13, R12, R11 ;  /* 0x0c00000c0d0e7389 */ /* 0x00006400000c000b */
[----:B01----:R-:W-:Y:S05]  /*3de0*/  ENDCOLLECTIVE ;  /* 0x000000000000791b */ /* 0x003fea0003800000 */
.L_x_9475:
[----:B------:R-:W-:Y:S02]  /*3df0*/  IMAD.MOV.U32 R13, RZ, RZ, RZ ;  /* 0x000000ffff0d7224 */ /* 0x000fe400078e00ff */
[----:B------:R-:W-:Y:S01]  /*3e00*/  HFMA2 R12, -RZ, RZ, 0, 1.1920928955078125e-07 ;  /* 0x00000002ff0c7431 */ /* 0x000fe200000001ff */
[----:B------:R-:W-:-:S07]  /*3e10*/  MOV R24, R14 ;  /* 0x0000000e00187202 */ /* 0x000fce0000000f00 */
[----:B------:R-:W-:Y:S05]  /*3e20*/  WARPSYNC.COLLECTIVE R15, `(.L_x_9476) ;  /* 0x000000000f087348 */ /* 0x000fea0003c00000 */
[----:B------:R0:W1:Y:S02]  /*3e30*/  SHFL.BFLY P6, R14, R13, R12, R11 ;  /* 0x0c00000c0d0e7389 */ /* 0x00006400000c000b */
[----:B01----:R-:W-:Y:S05]  /*3e40*/  ENDCOLLECTIVE ;  /* 0x000000000000791b */ /* 0x003fea0003800000 */
.L_x_9476:
        /* <DEDUP_REMOVED lines=8> */
.L_x_9477:
[----:B------:R-:W-:Y:S02]  /*3ed0*/  IMAD.MOV.U32 R13, RZ, RZ, RZ ;  /* 0x000000ffff0d7224 */ /* 0x000fe400078e00ff */
[----:B------:R-:W-:Y:S01]  /*3ee0*/  HFMA2 R12, -RZ, RZ, 0, 1.1920928955078125e-07 ;  /* 0x00000002ff0c7431 */ /* 0x000fe200000001ff */
[----:B------:R-:W-:-:S07]  /*3ef0*/  MOV R22, R14 ;  /* 0x0000000e00167202 */ /* 0x000fce0000000f00 */
[----:B------:R-:W-:Y:S05]  /*3f00*/  WARPSYNC.COLLECTIVE R15, `(.L_x_9478) ;  /* 0x000000000f087348 */ /* 0x000fea0003c00000 */
[----:B------:R0:W1:Y:S02]  /*3f10*/  SHFL.BFLY P6, R14, R13, R12, R11 ;  /* 0x0c00000c0d0e7389 */ /* 0x00006400000c000b */
[----:B01----:R-:W-:Y:S05]  /*3f20*/  ENDCOLLECTIVE ;  /* 0x000000000000791b */ /* 0x003fea0003800000 */
.L_x_9478:
        /* <DEDUP_REMOVED lines=8> */
.L_x_9479:
[----:B------:R-:W-:Y:S02]  /*3fb0*/  IMAD.MOV.U32 R13, RZ, RZ, RZ ;  /* 0x000000ffff0d7224 */ /* 0x000fe400078e00ff */
[----:B------:R-:W-:Y:S01]  /*3fc0*/  HFMA2 R12, -RZ, RZ, 0, 1.1920928955078125e-07 ;  /* 0x00000002ff0c7431 */ /* 0x000fe200000001ff */
[----:B------:R-:W-:-:S07]  /*3fd0*/  MOV R10, R14 ;  /* 0x0000000e000a7202 */ /* 0x000fce0000000f00 */
[----:B------:R-:W-:Y:S05]  /*3fe0*/  WARPSYNC.COLLECTIVE R15, `(.L_x_9480) ;  /* 0x000000000f087348 */ /* 0x000fea0003c00000 */
[----:B------:R0:W1:Y:S02]  /*3ff0*/  SHFL.BFLY P6, R14, R13, R12, R11 ;  /* 0x0c00000c0d0e7389 */ /* 0x00006400000c000b */
[----:B01----:R-:W-:Y:S05]  /*4000*/  ENDCOLLECTIVE ;  /* 0x000000000000791b */ /* 0x003fea0003800000 */
.L_x_9480:
        /* <DEDUP_REMOVED lines=8> */
.L_x_9481:
[----:B------:R-:W-:Y:S02]  /*4090*/  IMAD.MOV.U32 R13, RZ, RZ, RZ ;  /* 0x000000ffff0d7224 */ /* 0x000fe400078e00ff */
[----:B------:R-:W-:Y:S01]  /*40a0*/  HFMA2 R12, -RZ, RZ, 0, 1.1920928955078125e-07 ;  /* 0x00000002ff0c7431 */ /* 0x000fe200000001ff */
[----:B------:R-:W-:-:S07]  /*40b0*/  MOV R6, R14 ;  /* 0x0000000e00067202 */ /* 0x000fce0000000f00 */
[----:B------:R-:W-:Y:S05]  /*40c0*/  WARPSYNC.COLLECTIVE R15, `(.L_x_9482) ;  /* 0x000000000f087348 */ /* 0x000fea0003c00000 */
[----:B------:R0:W1:Y:S02]  /*40d0*/  SHFL.BFLY P6, R14, R13, R12, R11 ;  /* 0x0c00000c0d0e7389 */ /* 0x00006400000c000b */
[----:B01----:R-:W-:Y:S05]  /*40e0*/  ENDCOLLECTIVE ;  /* 0x000000000000791b */ /* 0x003fea0003800000 */
.L_x_9482:
        /* <DEDUP_REMOVED lines=8> */
.L_x_9483:
[----:B------:R-:W-:Y:S02]  /*4170*/  IMAD.MOV.U32 R13, RZ, RZ, RZ ;  /* 0x000000ffff0d7224 */ /* 0x000fe400078e00ff */
[----:B------:R-:W-:Y:S01]  /*4180*/  HFMA2 R12, -RZ, RZ, 0, 1.1920928955078125e-07 ;  /* 0x00000002ff0c7431 */ /* 0x000fe200000001ff */
[----:B------:R-:W-:-:S07]  /*4190*/  MOV R4, R14 ;  /* 0x0000000e00047202 */ /* 0x000fce0000000f00 */
[----:B------:R-:W-:Y:S05]  /*41a0*/  WARPSYNC.COLLECTIVE R15, `(.L_x_9484) ;  /* 0x000000000f087348 */ /* 0x000fea0003c00000 */
[----:B------:R0:W1:Y:S02]  /*41b0*/  SHFL.BFLY P6, R14, R13, R12, R11 ;  /* 0x0c00000c0d0e7389 */ /* 0x00006400000c000b */
[----:B01----:R-:W-:Y:S05]  /*41c0*/  ENDCOLLECTIVE ;  /* 0x000000000000791b */ /* 0x003fea0003800000 */
.L_x_9484:
        /* <DEDUP_REMOVED lines=8> */
.L_x_9485:
[----:B------:R-:W-:Y:S02]  /*4250*/  IMAD.MOV.U32 R13, RZ, RZ, RZ ;  /* 0x000000ffff0d7224 */ /* 0x000fe400078e00ff */
[----:B------:R-:W-:Y:S01]  /*4260*/  HFMA2 R12, -RZ, RZ, 0, 1.1920928955078125e-07 ;  /* 0x00000002ff0c7431 */ /* 0x000fe200000001ff */
[----:B------:R-:W-:-:S07]  /*4270*/  MOV R2, R14 ;  /* 0x0000000e00027202 */ /* 0x000fce0000000f00 */
[----:B------:R-:W-:Y:S05]  /*4280*/  WARPSYNC.COLLECTIVE R15, `(.L_x_9486) ;  /* 0x000000000f087348 */ /* 0x000fea0003c00000 */
[----:B------:R0:W1:Y:S02]  /*4290*/  SHFL.BFLY P6, R14, R13, R12, R11 ;  /* 0x0c00000c0d0e7389 */ /* 0x00006400000c000b */
[----:B01----:R-:W-:Y:S05]  /*42a0*/  ENDCOLLECTIVE ;  /* 0x000000000000791b */ /* 0x003fea0003800000 */
.L_x_9486:
        /* <DEDUP_REMOVED lines=8> */
.L_x_9487:
[----:B------:R-:W-:Y:S02]  /*4330*/  IMAD.MOV.U32 R13, RZ, RZ, RZ ;  /* 0x000000ffff0d7224 */ /* 0x000fe400078e00ff */
[----:B------:R-:W-:Y:S01]  /*4340*/  HFMA2 R12, -RZ, RZ, 0, 1.1920928955078125e-07 ;  /* 0x00000002ff0c7431 */ /* 0x000fe200000001ff */
[----:B------:R-:W-:-:S07]  /*4350*/  MOV R0, R14 ;  /* 0x0000000e00007202 */ /* 0x000fce0000000f00 */
[----:B------:R-:W-:Y:S05]  /*4360*/  WARPSYNC.COLLECTIVE R15, `(.L_x_9488) ;  /* 0x000000000f087348 */ /* 0x000fea0003c00000 */
[----:B------:R0:W1:Y:S02]  /*4370*/  SHFL.BFLY P6, R14, R13, R12, R11 ;  /* 0x0c00000c0d0e7389 */ /* 0x00006400000c000b */
[----:B01----:R-:W-:Y:S05]  /*4380*/  ENDCOLLECTIVE ;  /* 0x000000000000791b */ /* 0x003fea0003800000 */
.L_x_9488:
[----:B------:R-:W-:Y:S01]  /*4390*/  FADD.FTZ R0, R3, R0 ;  /* 0x0000000003007221 */ /* 0x000fe20000010000 */
[----:B------:R-:W-:Y:S01]  /*43a0*/  MOV R12, 0x1 ;  /* 0x00000001000c7802 */ /* 0x000fe20000000f00 */
[----:B------:R-:W-:-:S07]  /*43b0*/  FADD.FTZ R13, RZ, R14 ;  /* 0x0000000eff0d7221 */ /* 0x000fce0000010000 */
[----:B------:R-:W-:Y:S05]  /*43c0*/  WARPSYNC.COLLECTIVE R15, `(.L_x_9489) ;  /* 0x000000000f087348 */ /* 0x000fea0003c00000 */
[----:B------:R0:W1:Y:S02]  /*43d0*/  SHFL.BFLY P6, R14, R13, R12, R11 ;  /* 0x0c00000c0d0e7389 */ /* 0x00006400000c000b */
[----:B01----:R-:W-:Y:S05]  /*43e0*/  ENDCOLLECTIVE ;  /* 0x000000000000791b */ /* 0x003fea0003800000 */
.L_x_9489:
[----:B------:R-:W-:Y:S02]  /*43f0*/  HFMA2 R12, -RZ, RZ, 0, 1.1920928955078125e-07 ;  /* 0x00000002ff0c7431 */ /* 0x000fe400000001ff */
[----:B------:R-:W-:Y:S01]  /*4400*/  FADD.FTZ R3, R13, R14 ;  /* 0x0000000e0d037221 */ /* 0x000fe20000010000 */
[----:B------:R-:W-:-:S07]  /*4410*/  IMAD.MOV.U32 R13, RZ, RZ, RZ ;  /* 0x000000ffff0d7224 */ /* 0x000fce00078e00ff */
[----:B------:R-:W-:Y:S05]  /*4420*/  WARPSYNC.COLLECTIVE R15, `(.L_x_9490) ;  /* 0x000000000f087348 */ /* 0x000fea0003c00000 */
[----:B------:R0:W1:Y:S02]  /*4430*/  SHFL.BFLY P6, R14, R13, R12, R11 ;  /* 0x0c00000c0d0e7389 */ /* 0x00006400000c000b */
[----:B01----:R-:W-:Y:S05]  /*4440*/  ENDCOLLECTIVE ;  /* 0x000000000000791b */ /* 0x003fea0003800000 */
.L_x_9490:
[----:B------:R-:W-:Y:S01]  /*4450*/  HFMA2 R12, -RZ, RZ, 0, 5.9604644775390625e-08 ;  /* 0x00000001ff0c7431 */ /* 0x000fe200000001ff */
[----:B------:R-:W-:-:S05]  /*4460*/  MOV R27, R14 ;  /* 0x0000000e001b7202 */ /* 0x000fca0000000f00 */
[----:B------:R-:W-:-:S04]  /*4470*/  FADD.FTZ R27, RZ, R27 ;  /* 0x0000001bff1b7221 */ /* 0x000fc80000010000 */
[----:B------:R-:W-:-:S07]  /*4480*/  IMAD.MOV.U32 R13, RZ, RZ, R27 ;  /* 0x000000ffff0d7224 */ /* 0x000fce00078e001b */
[----:B------:R-:W-:Y:S05]  /*4490*/  WARPSYNC.COLLECTIVE R15, `(.L_x_9491) ;  /* 0x000000000f087348 */ /* 0x000fea0003c00000 */
[----:B------:R0:W1:Y:S02]  /*44a0*/  SHFL.BFLY P6, R14, R13, R12, R11 ;  /* 0x0c00000c0d0e7389 */ /* 0x00006400000c000b */
[----:B01----:R-:W-:Y:S05]  /*44b0*/  ENDCOLLECTIVE ;  /* 0x000000000000791b */ /* 0x003fea0003800000 */
.L_x_9491:
[----:B------:R-:W-:Y:S01]  /*44c0*/  MOV R23, R14 ;  /* 0x0000000e00177202 */ /* 0x000fe20000000f00 */
[----:B------:R-:W-:Y:S06]  /*44d0*/  BRA `(.L_x_9492) ;  /* 0xffffffe8006c7947 */ /* 0x000fec000383ffff */
.L_x_9493:
        /* <DEDUP_REMOVED lines=10> */
.L_x_27333:


//--------------------- .text._ZN4vllm25paged_attention_v2_kernelI13__nv_bfloat16hLi80ELi32ELi128ELNS_18Fp8KVCacheDataTypeE1ELb1ELi512EEEvPfS3_PT_PKS4_PKT0_SA_ifPKiSC_iPKfiiiSE_SE_iiiii --------------------------
	.section	.text._ZN4vllm25paged_attention_v2_kernelI13__nv_bfloat16hLi80ELi32ELi128ELNS_18Fp8KVCacheDataTypeE1ELb1ELi512EEEvPfS3_PT_PKS4_PKT0_SA_ifPKiSC_iPKfiiiSE_SE_iiiii,"ax",@progbits
	.align	128
        .global         _ZN4vllm25paged_attention_v2_kernelI13__nv_bfloat16hLi80ELi32ELi128ELNS_18Fp8KVCacheDataTypeE1ELb1ELi512EEEvPfS3_PT_PKS4_PKT0_SA_ifPKiSC_iPKfiiiSE_SE_iiiii
        .type           _ZN4vllm25paged_attention_v2_kernelI13__nv_bfloat16hLi80ELi32ELi128ELNS_18Fp8KVCacheDataTypeE1ELb1ELi512EEEvPfS3_PT_PKS4_PKT0_SA_ifPKiSC_iPKfiiiSE_SE_iiiii,@function
        .size           _ZN4vllm25paged_attention_v2_kernelI13__nv_bfloat16hLi80ELi32ELi128ELNS_18Fp8KVCacheDataTypeE1ELb1ELi512EEEvPfS3_PT_PKS4_PKT0_SA_ifPKiSC_iPKfiiiSE_SE_iiiii,(.L_x_27334 - _ZN4vllm25paged_attention_v2_kernelI13__nv_bfloat16hLi80ELi32ELi128ELNS_18Fp8KVCacheDataTypeE1ELb1ELi512EEEvPfS3_PT_PKS4_PKT0_SA_ifPKiSC_iPKfiiiSE_SE_iiiii)
        .other          _ZN4vllm25paged_attention_v2_kernelI13__nv_bfloat16hLi80ELi32ELi128ELNS_18Fp8KVCacheDataTypeE1ELb1ELi512EEEvPfS3_PT_PKS4_PKT0_SA_ifPKiSC_iPKfiiiSE_SE_iiiii,@"STO_CUDA_ENTRY STV_DEFAULT"
_ZN4vllm25paged_attention_v2_kernelI13__nv_bfloat16hLi80ELi32ELi128ELNS_18Fp8KVCacheDataTypeE1ELb1ELi512EEEvPfS3_PT_PKS4_PKT0_SA_ifPKiSC_iPKfiiiSE_SE_iiiii:
.text._ZN4vllm25paged_attention_v2_kernelI13__nv_bfloat16hLi80ELi32ELi128ELNS_18Fp8KVCacheDataTypeE1ELb1ELi512EEEvPfS3_PT_PKS4_PKT0_SA_ifPKiSC_iPKfiiiSE_SE_iiiii:
        /* <DEDUP_REMOVED lines=109> */
.L_x_9494:
        /* <DEDUP_REMOVED lines=26> */
.L_x_9498:
        /* <DEDUP_REMOVED lines=38> */
.L_x_9496:
[----:B------:R-:W-:Y:S05]  /*0ad0*/  BSYNC.RECONVERGENT B6 ;  /* 0x0000000000067941 */ /* 0x000fea0003800200 */
.L_x_9495:
        /* <DEDUP_REMOVED lines=14> */
.L_x_9541:
        /* <DEDUP_REMOVED lines=41> */
.L_x_9504:
        /* <DEDUP_REMOVED lines=11> */
.L_x_9503:
[----:B------:R-:W-:Y:S05]  /*0f00*/  BSYNC.RECONVERGENT B1 ;  /* 0x0000000000017941 */ /* 0x000fea0003800200 */
.L_x_9502:
        /* <DEDUP_REMOVED lines=12> */
.L_x_9507:
        /* <DEDUP_REMOVED lines=100> */
.L_x_9506:
[----:B------:R-:W-:Y:S05]  /*1610*/  BSYNC.RECONVERGENT B1 ;  /* 0x0000000000017941 */ /* 0x000fea0003800200 */
.L_x_9505:
        /* <DEDUP_REMOVED lines=55> */
.L_x_9509:
[----:B------:R-:W-:Y:S05]  /*1990*/  BSYNC.RECONVERGENT B1 ;  /* 0x0000000000017941 */ /* 0x000fea0003800200 */
.L_x_9508:
        /* <DEDUP_REMOVED lines=26> */
.L_x_9501:
[----:B------:R-:W-:Y:S05]  /*1b40*/  BSYNC.RECONVERGENT B0 ;  /* 0x0000000000007941 */ /* 0x000fea0003800200 */
.L_x_9500:
        /* <DEDUP_REMOVED lines=41> */
.L_x_9514:
[----:B------:R-:W1:Y:S01]  /*1de0*/  LDS R14, [R11] ;  /* 0x000000000b0e7984 */ /* 0x000e620000000800 */
[----:B------:R-:W-:-:S05]  /*1df0*/  VIADD R13, R13, 0x1 ;  /* 0x000000010d0d7836 */ /* 0x000fca0000000000 */
[----:B------:R-:W-:Y:S01]  /*1e00*/  ISETP.NE.AND P0, PT, R13, RZ, PT ;  /* 0x000000ff0d00720c */ /* 0x000fe20003f05270 */
[----:B-1----:R-:W-:-:S05]  /*1e10*/  FMUL.FTZ R14, R14, R7 ;  /* 0x000000070e0e7220 */ /* 0x002fca0000410000 */
[----:B------:R1:W-:Y:S02]  /*1e20*/  STS [R11], R14 ;  /* 0x0000000e0b007388 */ /* 0x0003e40000000800 */
[----:B-1----:R-:W-:-:S05]  /*1e30*/  IADD3 R11, PT, PT, R11, 0x200, RZ ;  /* 0x000002000b0b7810 */ /* 0x002fca0007ffe0ff */
[----:B------:R-:W-:Y:S05]  /*1e40*/  @P0 BRA `(.L_x_9514) ;  /* 0xfffffffc00e40947 */ /* 0x000fea000383ffff */
.L_x_9513:
[----:B------:R-:W-:Y:S05]  /*1e50*/  BSYNC.RECONVERGENT B1 ;  /* 0x0000000000017941 */ /* 0x000fea0003800200 */
.L_x_9512:
        /* <DEDUP_REMOVED lines=12> */
.L_x_9517:
        /* <DEDUP_REMOVED lines=52> */
.L_x_9516:
[----:B------:R-:W-:Y:S05]  /*2260*/  BSYNC.RECONVERGENT B1 ;  /* 0x0000000000017941 */ /* 0x000fea0003800200 */
.L_x_9515:
        /* <DEDUP_REMOVED lines=31> */
.L_x_9519:
[----:B------:R-:W-:Y:S05]  /*2460*/  BSYNC.RECONVERGENT B1 ;  /* 0x0000000000017941 */ /* 0x000fea0003800200 */
.L_x_9518:
        /* <DEDUP_REMOVED lines=14> */
.L_x_9511:
[----:B------:R-:W-:Y:S05]  /*2550*/  BSYNC.RECONVERGENT B0 ;  /* 0x0000000000007941 */ /* 0x000fea0003800200 */
.L_x_9510:
        /* <DEDUP_REMOVED lines=18> */
.L_x_9521:
[----:B------:R-:W-:Y:S05]  /*2680*/  BSYNC.RECONVERGENT B0 ;  /* 0x0000000000007941 */ /* 0x000fea0003800200 */
.L_x_9520:
        /* <DEDUP_REMOVED lines=27> */
.L_x_9525:
        /* <DEDUP_REMOVED lines=34> */
.L_x_9524:
        /* <DEDUP_REMOVED lines=16> */
.L_x_9523:
[----:B------:R-:W-:Y:S05]  /*2b60*/  BSYNC.RECONVERGENT B6 ;  /* 0x0000000000067941 */ /* 0x000fea0003800200 */
.L_x_9522:
        /* <DEDUP_REMOVED lines=43> */
.L_x_9562:
        /* <DEDUP_REMOVED lines=31> */
.L_x_9528:
[----:B------:R-:W-:Y:S05]  /*3010*/  BSYNC.RECONVERGENT B0 ;  /* 0x0000000000007941 */ /* 0x000fea0003800200 */
.L_x_9527:
        /* <DEDUP_REMOVED lines=23> */
.L_x_9530:
[----:B------:R-:W-:Y:S05]  /*3190*/  BSYNC.RECONVERGENT B0 ;  /* 0x0000000000007941 */ /* 0x000fea0003800200 */
.L_x_9529:
        /* <DEDUP_REMOVED lines=13> */
.L_x_9532:
[----:B------:R-:W-:Y:S05]  /*3270*/  BSYNC.RECONVERGENT B0 ;  /* 0x0000000000007941 */ /* 0x000fea0003800200 */
.L_x_9531:
        /* <DEDUP_REMOVED lines=23> */
.L_x_9534:
[----:B------:R-:W-:Y:S05]  /*33f0*/  BSYNC.RECONVERGENT B0 ;  /* 0x0000000000007941 */ /* 0x000fea0003800200 */
.L_x_9533:
        /* <DEDUP_REMOVED lines=34> */
.L_x_9497:
        /* <DEDUP_REMOVED lines=16> */
.L_x_9535:
[----:B------:R-:W-:Y:S05]  /*3720*/  EXIT ;  /* 0x000000000000794d */ /* 0x000fea0003800000 */
.L_x_9499:
[----:B------:R-:W-:Y:S02]  /*3730*/  HFMA2 R12, -RZ, RZ, 0, 9.5367431640625e-07 ;  /* 0x00000010ff0c7431 */ /* 0x000fe400000001ff */
[----:B------:R-:W-:Y:S01]  /*3740*/  IMAD.MOV.U32 R11, RZ, RZ, 0x1f ;  /* 0x0000001fff0b7424 */ /* 0x000fe200078e00ff */
[----:B------:R-:W-:-:S07]  /*3750*/  MOV R15, 0xffffffff ;  /* 0xffffffff000f7802 */ /* 0x000fce0000000f00 */
[----:B------:R-:W-:Y:S05]  /*3760*/  WARPSYNC.COLLECTIVE R15, `(.L_x_9536) ;  /* 0x000000000f087348 */ /* 0x000fea0003c00000 */
[----:B------:R0:W1:Y:S02]  /*3770*/  SHFL.BFLY P6, R14, R13, R12, R11 ;  /* 0x0c00000c0d0e7389 */ /* 0x00006400000c000b */
[----:B01----:R-:W-:Y:S05]  /*3780*/  ENDCOLLECTIVE ;  /* 0x000000000000791b */ /* 0x003fea0003800000 */
.L_x_9536:
[----:B------:R-:W-:Y:S01]  /*3790*/  IMAD.MOV.U32 R12, RZ, RZ, 0x8 ;  /* 0x00000008ff0c7424 */ /* 0x000fe200078e00ff */
[----:B------:R-:W-:-:S04]  /*37a0*/  FMNMX.FTZ R0, R14, -3.40282346638528859812e+38, !PT ;  /* 0xff7fffff0e007809 */ /* 0x000fc80007810000 */
[----:B------:R-:W-:-:S07]  /*37b0*/  MOV R13, R0 ;  /* 0x00000000000d7202 */ /* 0x000fce0000000f00 */
[----:B------:R-:W-:Y:S05]  /*37c0*/  WARPSYNC.COLLECTIVE R15, `(.L_x_9537) ;  /* 0x000000000f087348 */ /* 0x000fea0003c00000 */
[----:B------:R0:W1:Y:S02]  /*37d0*/  SHFL.BFLY P6, R14, R13, R12, R11 ;  /* 0x0c00000c0d0e7389 */ /* 0x00006400000c000b */
[----:B01----:R-:W-:Y:S05]  /*37e0*/  ENDCOLLECTIVE ;  /* 0x000000000000791b */ /* 0x003fea0003800000 */
.L_x_9537:
[----:B------:R-:W-:Y:S01]  /*37f0*/  HFMA2 R12, -RZ, RZ, 0, 2.384185791015625e-07 ;  /* 0x00000004ff0c7431 */ /* 0x000fe200000001ff */
[----:B------:R-:W-:-:S04]  /*3800*/  FMNMX.FTZ R2, R0, R14, !PT ;  /* 0x0000000e00027209 */ /* 0x000fc80007810000 */
[----:B------:R-:W-:-:S07]  /*3810*/  MOV R13, R2 ;  /* 0x00000002000d7202 */ /* 0x000fce0000000f00 */
[----:B------:R-:W-:Y:S05]  /*3820*/  WARPSYNC.COLLECTIVE R15, `(.L_x_9538) ;  /* 0x000000000f087348 */ /* 0x000fea0003c00000 */
[----:B------:R0:W1:Y:S02]  /*3830*/  SHFL.BFLY P6, R14, R13, R12, R11 ;  /* 0x0c00000c0d0e7389 */ /* 0x00006400000c000b */
[----:B01----:R-:W-:Y:S05]  /*3840*/  ENDCOLLECTIVE ;  /* 0x000000000000791b */ /* 0x003fea0003800000 */
.L_x_9538:
[----:B------:R-:W-:Y:S02]  /*3850*/  MOV R12, 0x2 ;  /* 0x00000002000c7802 */ /* 0x000fe40000000f00 */
[----:B------:R-:W-:-:S05]  /*3860*/  FMNMX.FTZ R3, R2, R14, !PT ;  /* 0x0000000e02037209 */ /* 0x000fca0007810000 */
[----:B------:R-:W-:-:S07]  /*3870*/  IMAD.MOV.U32 R13, RZ, RZ, R3 ;  /* 0x000000ffff0d7224 */ /* 0x000fce00078e0003 */
[----:B------:R-:W-:Y:S05]  /*3880*/  WARPSYNC.COLLECTIVE R15, `(.L_x_9539) ;  /* 0x000000000f087348 */ /* 0x000fea0003c00000 */
[----:B------:R0:W1:Y:S02]  /*3890*/  SHFL.BFLY P6, R14, R13, R12, R11 ;  /* 0x0c00000c0d0e7389 */ /* 0x00006400000c000b */
[----:B01----:R-:W-:Y:S05]  /*38a0*/  ENDCOLLECTIVE ;  /* 0x000000000000791b */ /* 0x003fea0003800000 */
.L_x_9539:
[----:B------:R-:W-:Y:S01]  /*38b0*/  IMAD.MOV.U32 R12, RZ, RZ, 0x1 ;  /* 0x00000001ff0c7424 */ /* 0x000fe200078e00ff */
[----:B------:R-:W-:-:S04]  /*38c0*/  FMNMX.FTZ R4, R3, R14, !PT ;  /* 0x0000000e03047209 */ /* 0x000fc80007810000 */
[----:B------:R-:W-:-:S07]  /*38d0*/  MOV R13, R4 ;  /* 0x00000004000d7202 */ /* 0x000fce0000000f00 */
[----:B------:R-:W-:Y:S05]  /*38e0*/  WARPSYNC.COLLECTIVE R15, `(.L_x_9540) ;  /* 0x000000000f087348 */ /* 0x000fea0003c00000 */
[----:B------:R0:W1:Y:S02]  /*38f0*/  SHFL.BFLY P6, R14, R13, R12, R11 ;  /* 0x0c00000c0d0e7389 */ /* 0x00006400000c000b */
[----:B01----:R-:W-:Y:S05]  /*3900*/  ENDCOLLECTIVE ;  /* 0x000000000000791b */ /* 0x003fea0003800000 */
.L_x_9540:
[----:B------:R-:W-:Y:S05]  /*3910*/  BRA `(.L_x_9541) ;  /* 0xffffffd000a87947 */ /* 0x000fea000383ffff */
.L_x_9526:
[----:B---3--:R-:W-:Y:S01]  /*3920*/  HFMA2 R13, -RZ, RZ, 0, 0 ;  /* 0x00000000ff0d7431 */ /* 0x008fe200000001ff */
[----:B------:R-:W-:Y:S01]  /*3930*/  MOV R12, 0x2 ;  /* 0x00000002000c7802 */ /* 0x000fe20000000f00 */
[----:B--2---:R-:W-:Y:S01]  /*3940*/  IMAD.MOV.U32 R11, RZ, RZ, 0x1f ;  /* 0x0000001fff0b7424 */ /* 0x004fe200078e00ff */
[----:B------:R-:W-:-:S07]  /*3950*/  MOV R15, 0xffffffff ;  /* 0xffffffff000f7802 */ /* 0x000fce0000000f00 */
[----:B01----:R-:W-:Y:S05]  /*3960*/  WARPSYNC.COLLECTIVE R15, `(.L_x_9542) ;  /* 0x000000000f087348 */ /* 0x003fea0003c00000 */
[----:B------:R2:W3:Y:S02]  /*3970*/  SHFL.BFLY P6, R14, R13, R12, R11 ;  /* 0x0c00000c0d0e7389 */ /* 0x0004e400000c000b */
[----:B0123--:R-:W-:Y:S05]  /*3980*/  ENDCOLLECTIVE ;  /* 0x000000000000791b */ /* 0x00ffea0003800000 */
.L_x_9542:
[----:B------:R-:W-:Y:S01]  /*3990*/  HFMA2 R12, -RZ, RZ, 0, 5.9604644775390625e-08 ;  /* 0x00000001ff0c7431 */ /* 0x000fe200000001ff */
[----:B------:R-:W-:-:S05]  /*39a0*/  MOV R30, R14 ;  /* 0x0000000e001e7202 */ /* 0x000fca0000000f00 */
[----:B------:R-:W-:-:S04]  /*39b0*/  FADD.FTZ R30, RZ, R30 ;  /* 0x0000001eff1e7221 */ /* 0x000fc80000010000 */
[----:B------:R-:W-:-:S07]  /*39c0*/  IMAD.MOV.U32 R13, RZ, RZ, R30 ;  /* 0x000000ffff0d7224 */ /* 0x000fce00078e001e */
[----:B------:R-:W-:Y:S05]  /*39d0*/  WARPSYNC.COLLECTIVE R15, `(.L_x_9543) ;  /* 0x000000000f087348 */ /* 0x000fea0003c00000 */
[----:B------:R0:W1:Y:S02]  /*39e0*/  SHFL.BFLY P6, R14, R13, R12, R11 ;  /* 0x0c00000c0d0e7389 */ /* 0x00006400000c000b */
[----:B01----:R-:W-:Y:S05]  /*39f0*/  ENDCOLLECTIVE ;  /* 0x000000000000791b */ /* 0x003fea0003800000 */
.L_x_9543:
[----:B------:R-:W-:Y:S02]  /*3a00*/  IMAD.MOV.U32 R13, RZ, RZ, RZ ;  /* 0x000000ffff0d7224 */ /* 0x000fe400078e00ff */
[----:B------:R-:W-:Y:S01]  /*3a10*/  HFMA2 R12, -RZ, RZ, 0, 1.1920928955078125e-07 ;  /* 0x00000002ff0c7431 */ /* 0x000fe200000001ff */
[----:B------:R-:W-:-:S07]  /*3a20*/  MOV R0, R14 ;  /* 0x0000000e00007202 */ /* 0x000fce0000000f00 */
[----:B------:R-:W-:Y:S05]  /*3a30*/  WARPSYNC.COLLECTIVE R15, `(.L_x_9544) ;  /* 0x000000000f087348 */ /* 0x000fea0003c00000 */
[----:B------:R0:W1:Y:S02]  /*3a40*/  SHFL.BFLY P6, R14, R13, R12, R11 ;  /* 0x0c00000c0d0e7389 */ /* 0x00006400000c000b */
[----:B01----:R-:W-:Y:S05]  /*3a50*/  ENDCOLLECTIVE ;  /* 0x000000000000791b */ /* 0x003fea0003800000 */
.L_x_9544:
        /* <DEDUP_REMOVED lines=8> */
.L_x_9545:
[----:B------:R-:W-:Y:S02]  /*3ae0*/  IMAD.MOV.U32 R13, RZ, RZ, RZ ;  /* 0x000000ffff0d7224 */ /* 0x000fe400078e00ff */
[----:B------:R-:W-:Y:S01]  /*3af0*/  HFMA2 R12, -RZ, RZ, 0, 1.1920928955078125e-07 ;  /* 0x00000002ff0c7431 */ /* 0x000fe200000001ff */
[----:B------:R-:W-:-:S07]  /*3b00*/  MOV R3, R14 ;  /* 0x0000000e00037202 */ /* 0x000fce0000000f00 */
[----:B------:R-:W-:Y:S05]  /*3b10*/  WARPSYNC.COLLECTIVE R15, `(.L_x_9546) ;  /* 0x000000000f087348 */ /* 0x000fea0003c00000 */
[----:B------:R0:W1:Y:S02]  /*3b20*/  SHFL.BFLY P6, R14, R13, R12, R11 ;  /* 0x0c00000c0d0e7389 */ /* 0x00006400000c000b */
[----:B01----:R-:W-:Y:S05]  /*3b30*/  ENDCOLLECTIVE ;  /* 0x000000000000791b */ /* 0x003fea0003800000 */
.L_x_9546:
        /* <DEDUP_REMOVED lines=8> */
.L_x_9547:
[----:B------:R-:W-:Y:S02]  /*3bc0*/  IMAD.MOV.U32 R13, RZ, RZ, RZ ;  /* 0x000000ffff0d7224 */ /* 0x000fe400078e00ff */
[----:B------:R-:W-:Y:S01]  /*3bd0*/  HFMA2 R12, -RZ, RZ, 0, 1.1920928955078125e-07 ;  /* 0x00000002ff0c7431 */ /* 0x000fe200000001ff */
[----:B------:R-:W-:-:S07]  /*3be0*/  MOV R5, R14 ;  /* 0x0000000e00057202 */ /* 0x000fce0000000f00 */
[----:B------:R-:W-:Y:S05]  /*3bf0*/  WARPSYNC.COLLECTIVE R15, `(.L_x_9548) ;  /* 0x000000000f087348 */ /* 0x000fea0003c00000 */
[----:B------:R0:W1:Y:S02]  /*3c00*/  SHFL.BFLY P6, R14, R13, R12, R11 ;  /* 0x0c00000c0d0e7389 */ /* 0x00006400000c000b */
[----:B01----:R-:W-:Y:S05]  /*3c10*/  ENDCOLLECTIVE ;  /* 0x000000000000791b */ /* 0x003fea0003800000 */
.L_x_9548:
        /* <DEDUP_REMOVED lines=8> */
.L_x_9549:
[----:B------:R-:W-:Y:S02]  /*3ca0*/  IMAD.MOV.U32 R13, RZ, RZ, RZ ;  /* 0x000000ffff0d7224 */ /* 0x000fe400078e00ff */
[----:B------:R-:W-:Y:S01]  /*3cb0*/  HFMA2 R12, -RZ, RZ, 0, 1.1920928955078125e-07 ;  /* 0x00000002ff0c7431 */ /* 0x000fe200000001ff */
[----:B------:R-:W-:-:S07]  /*3cc0*/  MOV R7, R14 ;  /* 0x0000000e00077202 */ /* 0x000fce0000000f00 */
[----:B------:R-:W-:Y:S05]  /*3cd0*/  WARPSYNC.COLLECTIVE R15, `(.L_x_9550) ;  /* 0x000000000f087348 */ /* 0x000fea0003c00000 */
[----:B------:R0:W1:Y:S02]  /*3ce0*/  SHFL.BFLY P6, R14, R13, R12, R11 ;  /* 0x0c00000c0d0e7389 */ /* 0x00006400000c000b */
[----:B01----:R-:W-:Y:S05]  /*3cf0*/  ENDCOLLECTIVE ;  /* 0x000000000000791b */ /* 0x003fea0003800000 */
.L_x_9550:
        /* <DEDUP_REMOVED lines=8> */
.L_x_9551:
[----:B------:R-:W-:Y:S02]  /*3d80*/  IMAD.MOV.U32 R13, RZ, RZ, RZ ;  /* 0x000000ffff0d7224 */ /* 0x000fe400078e00ff */
[----:B------:R-:W-:Y:S01]  /*3d90*/  HFMA2 R12, -RZ, RZ, 0, 1.1920928955078125e-07 ;  /* 0x00000002ff0c7431 */ /* 0x000fe200000001ff */
[----:B------:R-:W-:-:S07]  /*3da0*/  MOV R9, R14 ;  /* 0x0000000e00097202 */ /* 0x000fce0000000f00 */
[----:B------:R-:W-:Y:S05]  /*3db0*/  WARPSYNC.COLLECTIVE R15, `(.L_x_9552) ;  /* 0x000000000f087348 */ /* 0x000fea0003c00000 */
[----:B------:R0:W1:Y:S02]  /*3dc0*/  SHFL.BFLY P6, R14, R13, R12, R11 ;  /* 0x0c00000c0d0e7389 */ /* 0x00006400000c000b */
[----:B01----:R-:W-:Y:S05]  /*3dd0*/  ENDCOLLECTIVE ;  /* 0x000000000000791b */ /* 0x003fea0003800000 */
.L_x_9552:
        /* <DEDUP_REMOVED lines=8> */
.L_x_9553:
[----:B------:R-:W-:Y:S02]  /*3e60*/  IMAD.MOV.U32 R13, RZ, RZ, RZ ;  /* 0x000000ffff0d7224 */ /* 0x000fe400078e00ff */
[----:B------:R-:W-:Y:S01]  /*3e70*/  HFMA2 R12, -RZ, RZ, 0, 1.1920928955078125e-07 ;  /* 0x00000002ff0c7431 */ /* 0x000fe200000001ff */
[----:B------:R-:W-:-:S07]  /*3e80*/  MOV R21, R14 ;  /* 0x0000000e00157202 */ /* 0x000fce0000000f00 */
[----:B------:R-:W-:Y:S05]  /*3e90*/  WARPSYNC.COLLECTIVE R15, `(.L_x_9554) ;  /* 0x000000000f087348 */ /* 0x000fea0003c00000 */
[----:B------:R0:W1:Y:S02]  /*3ea0*/  SHFL.BFLY P6, R14, R13, R12, R11 ;  /* 0x0c00000c0d0e7389 */ /* 0x00006400000c000b */
[----:B01----:R-:W-:Y:S05]  /*3eb0*/  ENDCOLLECTIVE ;  /* 0x000000000000791b */ /* 0x003fea0003800000 */
.L_x_9554:
        /* <DEDUP_REMOVED lines=8> */
.L_x_9555:
[----:B------:R-:W-:Y:S02]  /*3f40*/  IMAD.MOV.U32 R13, RZ, RZ, RZ ;  /* 0x000000ffff0d7224 */ /* 0x000fe400078e00ff */
[----:B------:R-:W-:Y:S01]  /*3f50*/  HFMA2 R12, -RZ, RZ, 0, 1.1920928955078125e-07 ;  /* 0x00000002ff0c7431 */ /* 0x000fe200000001ff */
[----:B------:R-:W-:-:S07]  /*3f60*/  MOV R23, R14 ;  /* 0x0000000e00177202 */ /* 0x000fce0000000f00 */
[----:B------:R-:W-:Y:S05]  /*3f70*/  WARPSYNC.COLLECTIVE R15, `(.L_x_9556) ;  /* 0x000000000f087348 */ /* 0x000fea0003c00000 */
[----:B------:R0:W1:Y:S02]  /*3f80*/  SHFL.BFLY P6, R14, R13, R12, R11 ;  /* 0x0c00000c0d0e7389 */ /* 0x00006400000c000b */
[----:B01----:R-:W-:Y:S05]  /*3f90*/  ENDCOLLECTIVE ;  /* 0x000000000000791b */ /* 0x003fea0003800000 */
.L_x_9556:
        /* <DEDUP_REMOVED lines=8> */
.L_x_9557:
[----:B------:R-:W-:Y:S02]  /*4020*/  IMAD.MOV.U32 R13, RZ, RZ, RZ ;  /* 0x000000ffff0d7224 */ /* 0x000fe400078e00ff */
[----:B------:R-:W-:Y:S01]  /*4030*/  HFMA2 R12, -RZ, RZ, 0, 1.1920928955078125e-07 ;  /* 0x00000002ff0c7431 */ /* 0x000fe200000001ff */
[----:B------:R-:W-:-:S07]  /*4040*/  MOV R25, R14 ;  /* 0x0000000e00197202 */ /* 0x000fce0000000f00 */
[----:B------:R-:W-:Y:S05]  /*4050*/  WARPSYNC.COLLECTIVE R15, `(.L_x_9558) ;  /* 0x000000000f087348 */ /* 0x000fea0003c00000 */
[----:B------:R0:W1:Y:S02]  /*4060*/  SHFL.BFLY P6, R14, R13, R12, R11 ;  /* 0x0c00000c0d0e7389 */ /* 0x00006400000c000b */
[----:B01----:R-:W-:Y:S05]  /*4070*/  ENDCOLLECTIVE ;  /* 0x000000000000791b */ /* 0x003fea0003800000 */
.L_x_9558:
[----:B------:R-:W-:Y:S01]  /*4080*/  FADD.FTZ R22, R22, R25 ;  /* 0x0000001916167221 */ /* 0x000fe20000010000 */
[----:B------:R-:W-:Y:S02]  /*4090*/  IMAD.MOV.U32 R12, RZ, RZ, 0x1 ;  /* 0x00000001ff0c7424 */ /* 0x000fe400078e00ff */
[----:B------:R-:W-:-:S05]  /*40a0*/  FADD.FTZ R24, RZ, R14 ;  /* 0x0000000eff187221 */ /* 0x000fca0000010000 */
[----:B------:R-:W-:-:S07]  /*40b0*/  MOV R13, R24 ;  /* 0x00000018000d7202 */ /* 0x000fce0000000f00 */
[----:B------:R-:W-:Y:S05]  /*40c0*/  WARPSYNC.COLLECTIVE R15, `(.L_x_9559) ;  /* 0x000000000f087348 */ /* 0x000fea0003c00000 */
[----:B------:R0:W1:Y:S02]  /*40d0*/  SHFL.BFLY P6, R14, R13, R12, R11 ;  /* 0x0c00000c0d0e7389 */ /* 0x00006400000c000b */
[----:B01----:R-:W-:Y:S05]  /*40e0*/  ENDCOLLECTIVE ;  /* 0x000000000000791b */ /* 0x003fea0003800000 */
.L_x_9559:
[----:B------:R-:W-:Y:S02]  /*40f0*/  HFMA2 R13, -RZ, RZ, 0, 0 ;  /* 0x00000000ff0d7431 */ /* 0x000fe400000001ff */
[----:B------:R-:W-:Y:S01]  /*4100*/  IMAD.MOV.U32 R12, RZ, RZ, 0x2 ;  /* 0x00000002ff0c7424 */ /* 0x000fe200078e00ff */
[----:B------:R-:W-:-:S07]  /*4110*/  MOV R27, R14 ;  /* 0x0000000e001b7202 */ /* 0x000fce0000000f00 */
[----:B------:R-:W-:Y:S05]  /*4120*/  WARPSYNC.COLLECTIVE R15, `(.L_x_9560) ;  /* 0x000000000f087348 */ /* 0x000fea0003c00000 */
[----:B------:R0:W1:Y:S02]  /*4130*/  SHFL.BFLY P6, R14, R13, R12, R11 ;  /* 0x0c00000c0d0e7389 */ /* 0x00006400000c000b */
[----:B01----:R-:W-:Y:S05]  /*4140*/  ENDCOLLECTIVE ;  /* 0x000000000000791b */ /* 0x003fea0003800000 */
.L_x_9560:
[----:B------:R-:W-:Y:S01]  /*4150*/  FADD.FTZ R24, R24, R27 ;  /* 0x0000001b18187221 */ /* 0x000fe20000010000 */
[----:B------:R-:W-:Y:S02]  /*4160*/  HFMA2 R12, -RZ, RZ, 0, 5.9604644775390625e-08 ;  /* 0x00000001ff0c7431 */ /* 0x000fe400000001ff */
[----:B------:R-:W-:-:S05]  /*4170*/  FADD.FTZ R31, RZ, R14 ;  /* 0x0000000eff1f7221 */ /* 0x000fca0000010000 */
[----:B------:R-:W-:-:S07]  /*4180*/  MOV R13, R31 ;  /* 0x0000001f000d7202 */ /* 0x000fce0000000f00 */
[----:B------:R-:W-:Y:S05]  /*4190*/  WARPSYNC.COLLECTIVE R15, `(.L_x_9561) ;  /* 0x000000000f087348 */ /* 0x000fea0003c00000 */
[----:B------:R0:W1:Y:S02]  /*41a0*/  SHFL.BFLY P6, R14, R13, R12, R11 ;  /* 0x0c00000c0d0e7389 */ /* 0x00006400000c000b */
[----:B01----:R-:W-:Y:S05]  /*41b0*/  ENDCOLLECTIVE ;  /* 0x000000000000791b */ /* 0x003fea0003800000 */
.L_x_9561:
[----:B------:R-:W-:Y:S05]  /*41c0*/  BRA `(.L_x_9562) ;  /* 0xffffffec00147947 */ /* 0x000fea000383ffff */
.L_x_9563:
        /* <DEDUP_REMOVED lines=11> */
.L_x_27334:


//--------------------- .text._ZN4vllm25paged_attention_v2_kernelI13__nv_bfloat16hLi64ELi32ELi128ELNS_18Fp8KVCacheDataTypeE1ELb1ELi512EEEvPfS3_PT_PKS4_PKT0_SA_ifPKiSC_iPKfiiiSE_SE_iiiii --------------------------
	.section	.text._ZN4vllm25paged_attention_v2_kernelI13__nv_bfloat16hLi64ELi32ELi128ELNS_18Fp8KVCacheDataTypeE1ELb1ELi512EEEvPfS3_PT_PKS4_PKT0_SA_ifPKiSC_iPKfiiiSE_SE_iiiii,"ax",@progbits
	.align	128
        .global         _ZN4vllm25paged_attention_v2_kernelI13__nv_bfloat16hLi64ELi32ELi128ELNS_18Fp8KVCacheDataTypeE1ELb1ELi512EEEvPfS3_PT_PKS4_PKT0_SA_ifPKiSC_iPKfiiiSE_SE_iiiii
        .type           _ZN4vllm25paged_attention_v2_kernelI13__nv_bfloat16hLi64ELi32ELi128ELNS_18Fp8KVCacheDataTypeE1ELb1ELi512EEEvPfS3_PT_PKS4_PKT0_SA_ifPKiSC_iPKfiiiSE_SE_iiiii,@function
        .size           _ZN4vllm25paged_attention_v2_kernelI13__nv_bfloat16hLi64ELi32ELi128ELNS_18Fp8KVCacheDataTypeE1ELb1ELi512EEEvPfS3_PT_PKS4_PKT0_SA_ifPKiSC_iPKfiiiSE_SE_iiiii,(.L_x_27335 - _ZN4vllm25paged_attention_v2_kernelI13__nv_bfloat16hLi64ELi32ELi128ELNS_18Fp8KVCacheDataTypeE1ELb1ELi512EEEvPfS3_PT_PKS4_PKT0_SA_ifPKiSC_iPKfiiiSE_SE_iiiii)
        .other          _ZN4vllm25paged_attention_v2_kernelI13__nv_bfloat16hLi64ELi32ELi128ELNS_18Fp8KVCacheDataTypeE1ELb1ELi512EEEvPfS3_PT_PKS4_PKT0_SA_ifPKiSC_iPKfiiiSE_SE_iiiii,@"STO_CUDA_ENTRY STV_DEFAULT"
_ZN4vllm25paged_attention_v2_kernelI13__nv_bfloat16hLi64ELi32ELi128ELNS_18Fp8KVCacheDataTypeE1ELb1ELi512EEEvPfS3_PT_PKS4_PKT0_SA_ifPKiSC_iPKfiiiSE_SE_iiiii:
.text._ZN4vllm25paged_attention_v2_kernelI13__nv_bfloat16hLi64ELi32ELi128ELNS_18Fp8KVCacheDataTypeE1ELb1ELi512EEEvPfS3_PT_PKS4_PKT0_SA_ifPKiSC_iPKfiiiSE_SE_iiiii:
        /* <DEDUP_REMOVED lines=109> */
.L_x_9564:
        /* <DEDUP_REMOVED lines=26> */
.L_x_9568:
        /* <DEDUP_REMOVED lines=38> */
.L_x_9566:
[----:B------:R-:W-:Y:S05]  /*0ad0*/  BSYNC.RECONVERGENT B6 ;  /* 0x0000000000067941 */ /* 0x000fea0003800200 */
.L_x_9565:
        /* <DEDUP_REMOVED lines=14> */
.L_x_9611:
        /* <DEDUP_REMOVED lines=41> */
.L_x_9574:
        /* <DEDUP_REMOVED lines=11> */
.L_x_9573:
[----:B------:R-:W-:Y:S05]  /*0f00*/  BSYNC.RECONVERGENT B1 ;  /* 0x0000000000017941 */ /* 0x000fea0003800200 */
.L_x_9572:
        /* <DEDUP_REMOVED lines=12> */
.L_x_9577:
        /* <DEDUP_REMOVED lines=100> */
.L_x_9576:
[----:B------:R-:W-:Y:S05]  /*1610*/  BSYNC.RECONVERGENT B1 ;  /* 0x0000000000017941 */ /* 0x000fea0003800200 */
.L_x_9575:
        /* <DEDUP_REMOVED lines=55> */
.L_x_9579:
[----:B------:R-:W-:Y:S05]  /*1990*/  BSYNC.RECONVERGENT B1 ;  /* 0x0000000000017941 */ /* 0x000fea0003800200 */
.L_x_9578:
        /* <DEDUP_REMOVED lines=26> */
.L_x_9571:
[----:B------:R-:W-:Y:S05]  /*1b40*/  BSYNC.RECONVERGENT B0 ;  /* 0x0000000000007941 */ /* 0x000fea0003800200 */
.L_x_9570:
        /* <DEDUP_REMOVED lines=41> */
.L_x_9584:
[----:B------:R-:W1:Y:S01]  /*1de0*/  LDS R14, [R11] ;  /* 0x000000000b0e7984 */ /* 0x000e620000000800 */
[----:B------:R-:W-:-:S05]  /*1df0*/  VIADD R13, R13, 0x1 ;  /* 0x000000010d0d7836 */ /* 0x000fca0000000000 */
[----:B------:R-:W-:Y:S01]  /*1e00*/  ISETP.NE.AND P0, PT, R13, RZ, PT ;  /* 0x000000ff0d00720c */ /* 0x000fe20003f05270 */
[----:B-1----:R-:W-:-:S05]  /*1e10*/  FMUL.FTZ R14, R14, R7 ;  /* 0x000000070e0e7220 */ /* 0x002fca0000410000 */
[----:B------:R1:W-:Y:S02]  /*1e20*/  STS [R11], R14 ;  /* 0x0000000e0b007388 */ /* 0x0003e40000000800 */
[----:B-1----:R-:W-:-:S05]  /*1e30*/  IADD3 R11, PT, PT, R11, 0x200, RZ ;  /* 0x000002000b0b7810 */ /* 0x002fca0007ffe0ff */
[----:B------:R-:W-:Y:S05]  /*1e40*/  @P0 BRA `(.L_x_9584) ;  /* 0xfffffffc00e40947 */ /* 0x000fea000383ffff */
.L_x_9583:
[----:B------:R-:W-:Y:S05]  /*1e50*/  BSYNC.RECONVERGENT B1 ;  /* 0x0000000000017941 */ /* 0x000fea0003800200 */
.L_x_9582:
        /* <DEDUP_REMOVED lines=12> */
.L_x_9587:
        /* <DEDUP_REMOVED lines=52> */
.L_x_9586:
[----:B------:R-:W-:Y:S05]  /*2260*/  BSYNC.RECONVERGENT B1 ;  /* 0x0000000000017941 */ /* 0x000fea0003800200 */
.L_x_9585:
        /* <DEDUP_REMOVED lines=31> */
.L_x_9589:
[----:B------:R-:W-:Y:S05]  /*2460*/  BSYNC.RECONVERGENT B1 ;  /* 0x0000000000017941 */ /* 0x000fea0003800200 */
.L_x_9588:
        /* <DEDUP_REMOVED lines=14> */
.L_x_9581:
[----:B------:R-:W-:Y:S05]  /*2550*/  BSYNC.RECONVERGENT B0 ;  /* 0x0000000000007941 */ /* 0x000fea0003800200 */
.L_x_9580:
        /* <DEDUP_REMOVED lines=18> */
.L_x_9591:
[----:B------:R-:W-:Y:S05]  /*2680*/  BSYNC.RECONVERGENT B0 ;  /* 0x0000000000007941 */ /* 0x000fea0003800200 */
.L_x_9590:
        /* <DEDUP_REMOVED lines=27> */
.L_x_9595:
        /* <DEDUP_REMOVED lines=34> */
.L_x_9594:
        /* <DEDUP_REMOVED lines=16> */
.L_x_9593:
[----:B------:R-:W-:Y:S05]  /*2b60*/  BSYNC.RECONVERGENT B6 ;  /* 0x0000000000067941 */ /* 0x000fea0003800200 */
.L_x_9592:
        /* <DEDUP_REMOVED lines=36> */
.L_x_9628:
        /* <DEDUP_REMOVED lines=23> */
.L_x_9598:
[----:B------:R-:W-:Y:S05]  /*2f20*/  BSYNC.RECONVERGENT B0 ;  /* 0x0000000000007941 */ /* 0x000fea0003800200 */
.L_x_9597:
        /* <DEDUP_REMOVED lines=29> */
.L_x_9600:
[----:B------:R-:W-:Y:S05]  /*3100*/  BSYNC.RECONVERGENT B0 ;  /* 0x0000000000007941 */ /* 0x000fea0003800200 */
.L_x_9599:
        /* <DEDUP_REMOVED lines=12> */
.L_x_9602:
[----:B------:R-:W-:Y:S05]  /*31d0*/  BSYNC.RECONVERGENT B0 ;  /* 0x0000000000007941 */ /* 0x000fea0003800200 */
.L_x_9601:
        /* <DEDUP_REMOVED lines=19> */
.L_x_9604:
[----:B------:R-:W-:Y:S05]  /*3310*/  BSYNC.RECONVERGENT B0 ;  /* 0x0000000000007941 */ /* 0x000fea0003800200 */
.L_x_9603:
        /* <DEDUP_REMOVED lines=30> */
.L_x_9567:
        /* <DEDUP_REMOVED lines=16> */
.L_x_9605:
[----:B------:R-:W-:Y:S05]  /*3600*/  EXIT ;  /* 0x000000000000794d */ /* 0x000fea0003800000 */
.L_x_9569:
[----:B------:R-:W-:Y:S01]  /*3610*/  HFMA2 R12, -RZ, RZ, 0, 9.5367431640625e-07 ;  /* 0x00000010ff0c7431 */ /* 0x000fe200000001ff */
[----:B------:R-:W-:Y:S01]  /*3620*/  MOV R11, 0x1f ;  /* 0x0000001f000b7802 */ /* 0x000fe20000000f00 */
[----:B------:R-:W-:-:S07]  /*3630*/  IMAD.MOV.U32 R15, RZ, RZ, -0x1 ;  /* 0xffffffffff0f7424 */ /* 0x000fce00078e00ff */
[----:B------:R-:W-:Y:S05]  /*3640*/  WARPSYNC.COLLECTIVE R15, `(.L_x_9606) ;  /* 0x000000000f087348 */ /* 0x000fea0003c00000 */
[----:B------:R0:W1:Y:S02]  /*3650*/  SHFL.BFLY P6, R14, R13, R12, R11 ;  /* 0x0c00000c0d0e7389 */ /* 0x00006400000c000b */
[----:B01----:R-:W-:Y:S05]  /*3660*/  ENDCOLLECTIVE ;  /* 0x000000000000791b */ /* 0x003fea0003800000 */
.L_x_9606:
[----:B------:R-:W-:Y:S01]  /*3670*/  HFMA2 R12, -RZ, RZ, 0, 4.76837158203125e-07 ;  /* 0x00000008ff0c7431 */ /* 0x000fe200000001ff */
[----:B------:R-:W-:-:S04]  /*3680*/  FMNMX.FTZ R0, R14, -3.40282346638528859812e+38, !PT ;  /* 0xff7fffff0e007809 */ /* 0x000fc80007810000 */
[----:B------:R-:W-:-:S07]  /*3690*/  MOV R13, R0 ;  /* 0x00000000000d7202 */ /* 0x000fce0000000f00 */
[----:B------:R-:W-:Y:S05]  /*36a0*/  WARPSYNC.COLLECTIVE R15, `(.L_x_9607) ;  /* 0x000000000f087348 */ /* 0x000fea0003c00000 */
[----:B------:R0:W1:Y:S02]  /*36b0*/  SHFL.BFLY P6, R14, R13, R12, R11 ;  /* 0x0c00000c0d0e7389 */ /* 0x00006400000c000b */
[----:B01----:R-:W-:Y:S05]  /*36c0*/  ENDCOLLECTIVE ;  /* 0x000000000000791b */ /* 0x003fea0003800000 */
.L_x_9607:
[----:B------:R-:W-:Y:S02]  /*36d0*/  MOV R12, 0x4 ;  /* 0x00000004000c7802 */ /* 0x000fe40000000f00 */
[----:B------:R-:W-:-:S05]  /*36e0*/  FMNMX.FTZ R2, R0, R14, !PT ;  /* 0x0000000e00027209 */ /* 0x000fca0007810000 */
[----:B------:R-:W-:-:S07]  /*36f0*/  IMAD.MOV.U32 R13, RZ, RZ, R2 ;  /* 0x000000ffff0d7224 */ /* 0x000fce00078e0002 */
[----:B------:R-:W-:Y:S05]  /*3700*/  WARPSYNC.COLLECTIVE R15, `(.L_x_9608) ;  /* 0x000000000f087348 */ /* 0x000fea0003c00000 */
[----:B------:R0:W1:Y:S02]  /*3710*/  SHFL.BFLY P6, R14, R13, R12, R11 ;  /* 0x0c00000c0d0e7389 */ /* 0x00006400000c000b */
[----:B01----:R-:W-:Y:S05]  /*3720*/  ENDCOLLECTIVE ;  /* 0x000000000000791b */ /* 0x003fea0003800000 */
.L_x_9608:
[----:B------:R-:W-:Y:S01]  /*3730*/  IMAD.MOV.U32 R12, RZ, RZ, 0x2 ;  /* 0x00000002ff0c7424 */ /* 0x000fe200078e00ff */
[----:B------:R-:W-:-:S04]  /*3740*/  FMNMX.FTZ R3, R2, R14, !PT ;  /* 0x0000000e02037209 */ /* 0x000fc80007810000 */
[----:B------:R-:W-:-:S07]  /*3750*/  MOV R13, R3 ;  /* 0x00000003000d7202 */ /* 0x000fce0000000f00 */
[----:B------:R-:W-:Y:S05]  /*3760*/  WARPSYNC.COLLECTIVE R15, `(.L_x_9609) ;  /* 0x000000000f087348 */ /* 0x000fea0003c00000 */
[----:B------:R0:W1:Y:S02]  /*3770*/  SHFL.BFLY P6, R14, R13, R12, R11 ;  /* 0x0c00000c0d0e7389 */ /* 0x00006400000c000b */
[----:B01----:R-:W-:Y:S05]  /*3780*/  ENDCOLLECTIVE ;  /* 0x000000000000791b */ /* 0x003fea0003800000 */
.L_x_9609:
[----:B------:R-:W-:Y:S01]  /*3790*/  HFMA2 R12, -RZ, RZ, 0, 5.9604644775390625e-08 ;  /* 0x00000001ff0c7431 */ /* 0x000fe200000001ff */
[----:B------:R-:W-:-:S04]  /*37a0*/  FMNMX.FTZ R4, R3, R14, !PT ;  /* 0x0000000e03047209 */ /* 0x000fc80007810000 */
[----:B------:R-:W-:-:S07]  /*37b0*/  MOV R13, R4 ;  /* 0x00000004000d7202 */ /* 0x000fce0000000f00 */
[----:B------:R-:W-:Y:S05]  /*37c0*/  WARPSYNC.COLLECTIVE R15, `(.L_x_9610) ;  /* 0x000000000f087348 */ /* 0x000fea0003c00000 */
[----:B------:R0:W1:Y:S02]  /*37d0*/  SHFL.BFLY P6, R14, R13, R12, R11 ;  /* 0x0c00000c0d0e7389 */ /* 0x00006400000c000b */
[----:B01----:R-:W-:Y:S05]  /*37e0*/  ENDCOLLECTIVE ;  /* 0x000000000000791b */ /* 0x003fea0003800000 */
.L_x_9610:
[----:B------:R-:W-:Y:S05]  /*37f0*/  BRA `(.L_x_9611) ;  /* 0xffffffd000f07947 */ /* 0x000fea000383ffff */
.L_x_9596:
[----:B---3--:R-:W-:Y:S01]  /*3800*/  IMAD.MOV.U32 R13, RZ, RZ, RZ ;  /* 0x000000ffff0d7224 */ /* 0x008fe200078e00ff */
[----:B------:R-:W-:Y:S01]  /*3810*/  MOV R12, 0x2 ;  /* 0x00000002000c7802 */ /* 0x000fe20000000f00 */
[----:B--2---:R-:W-:Y:S02]  /*3820*/  HFMA2 R11, -RZ, RZ, 0, 1.847743988037109375e-06 ;  /* 0x0000001fff0b7431 */ /* 0x004fe400000001ff */
[----:B------:R-:W-:-:S07]  /*3830*/  IMAD.MOV.U32 R15, RZ, RZ, -0x1 ;  /* 0xffffffffff0f7424 */ /* 0x000fce00078e00ff */
[----:B01----:R-:W-:Y:S05]  /*3840*/  WARPSYNC.COLLECTIVE R15, `(.L_x_9612) ;  /* 0x000000000f087348 */ /* 0x003fea0003c00000 */
[----:B------:R2:W3:Y:S02]  /*3850*/  SHFL.BFLY P6, R14, R13, R12, R11 ;  /* 0x0c00000c0d0e7389 */ /* 0x0004e400000c000b */
[----:B0123--:R-:W-:Y:S05]  /*3860*/  ENDCOLLECTIVE ;  /* 0x000000000000791b */ /* 0x00ffea0003800000 */
.L_x_9612:
[----:B------:R-:W-:Y:S02]  /*3870*/  HFMA2 R12, -RZ, RZ, 0, 5.9604644775390625e-08 ;  /* 0x00000001ff0c7431 */ /* 0x000fe400000001ff */
[----:B------:R-:W-:-:S05]  /*3880*/  FADD.FTZ R25, RZ, R14 ;  /* 0x0000000eff197221 */ /* 0x000fca0000010000 */
[----:B------:R-:W-:-:S07]  /*3890*/  MOV R13, R25 ;  /* 0x00000019000d7202 */ /* 0x000fce0000000f00 */
[----:B------:R-:W-:Y:S05]  /*38a0*/  WARPSYNC.COLLECTIVE R15, `(.L_x_9613) ;  /* 0x000000000f087348 */ /* 0x000fea0003c00000 */
[----:B------:R0:W1:Y:S02]  /*38b0*/  SHFL.BFLY P6, R14, R13, R12, R11 ;  /* 0x0c00000c0d0e7389 */ /* 0x00006400000c000b */
[----:B01----:R-:W-:Y:S05]  /*38c0*/  ENDCOLLECTIVE ;  /* 0x000000000000791b */ /* 0x003fea0003800000 */
.L_x_9613:
[----:B------:R-:W-:Y:S01]  /*38d0*/  MOV R13, RZ ;  /* 0x000000ff000d7202 */ /* 0x000fe20000000f00 */
[----:B------:R-:W-:Y:S02]  /*38e0*/  HFMA2 R12, -RZ, RZ, 0, 1.1920928955078125e-07 ;  /* 0x00000002ff0c7431 */ /* 0x000fe400000001ff */
[----:B------:R-:W-:-:S07]  /*38f0*/  IMAD.MOV.U32 R20, RZ, RZ, R14 ;  /* 0x000000ffff147224 */ /* 0x000fce00078e000e */
[----:B------:R-:W-:Y:S05]  /*3900*/  WARPSYNC.COLLECTIVE R15, `(.L_x_9614) ;  /* 0x000000000f087348 */ /* 0x000fea0003c00000 */
[----:B------:R0:W1:Y:S02]  /*3910*/  SHFL.BFLY P6, R14, R13, R12, R11 ;  /* 0x0c00000c0d0e7389 */ /* 0x00006400000c000b */
[----:B01----:R-:W-:Y:S05]  /*3920*/  ENDCOLLECTIVE ;  /* 0x000000000000791b */ /* 0x003fea0003800000 */
.L_x_9614:
        /* <DEDUP_REMOVED lines=8> */
.L_x_9615:
[----:B------:R-:W-:Y:S01]  /*39b0*/  MOV R13, RZ ;  /* 0x000000ff000d7202 */ /* 0x000fe20000000f00 */
[----:B------:R-:W-:Y:S02]  /*39c0*/  HFMA2 R12, -RZ, RZ, 0, 1.1920928955078125e-07 ;  /* 0x00000002ff0c7431 */ /* 0x000fe400000001ff */
[----:B------:R-:W-:-:S07]  /*39d0*/  IMAD.MOV.U32 R22, RZ, RZ, R14 ;  /* 0x000000ffff167224 */ /* 0x000fce00078e000e */
[----:B------:R-:W-:Y:S05]  /*39e0*/  WARPSYNC.COLLECTIVE R15, `(.L_x_9616) ;  /* 0x000000000f087348 */ /* 0x000fea0003c00000 */
[----:B------:R0:W1:Y:S02]  /*39f0*/  SHFL.BFLY P6, R14, R13, R12, R11 ;  /* 0x0c00000c0d0e7389 */ /* 0x00006400000c000b */
[----:B01----:R-:W-:Y:S05]  /*3a00*/  ENDCOLLECTIVE ;  /* 0x000000000000791b */ /* 0x003fea0003800000 */
.L_x_9616:
        /* <DEDUP_REMOVED lines=8> */
.L_x_9617:
[----:B------:R-:W-:Y:S01]  /*3a90*/  MOV R13, RZ ;  /* 0x000000ff000d7202 */ /* 0x000fe20000000f00 */
[----:B------:R-:W-:Y:S02]  /*3aa0*/  HFMA2 R12, -RZ, RZ, 0, 1.1920928955078125e-07 ;  /* 0x00000002ff0c7431 */ /* 0x000fe400000001ff */
[----:B------:R-:W-:-:S07]  /*3ab0*/  IMAD.MOV.U32 R8, RZ, RZ, R14 ;  /* 0x000000ffff087224 */ /* 0x000fce00078e000e */
[----:B------:R-:W-:Y:S05]  /*3ac0*/  WARPSYNC.COLLECTIVE R15, `(.L_x_9618) ;  /* 0x000000000f087348 */ /* 0x000fea0003c00000 */
[----:B------:R0:W1:Y:S02]  /*3ad0*/  SHFL.BFLY P6, R14, R13, R12, R11 ;  /* 0x0c00000c0d0e7389 */ /* 0x00006400000c000b */
[----:B01----:R-:W-:Y:S05]  /*3ae0*/  ENDCOLLECTIVE ;  /* 0x000000000000791b */ /* 0x003fea0003800000 */
.L_x_9618:
        /* <DEDUP_REMOVED lines=8> */
.L_x_9619:
[----:B------:R-:W-:Y:S01]  /*3b70*/  MOV R13, RZ ;  /* 0x000000ff000d7202 */ /* 0x000fe20000000f00 */
[----:B------:R-:W-:Y:S02]  /*3b80*/  HFMA2 R12, -RZ, RZ, 0, 1.1920928955078125e-07 ;  /* 0x00000002ff0c7431 */ /* 0x000fe400000001ff */
[----:B------:R-:W-:-:S07]  /*3b90*/  IMAD.MOV.U32 R6, RZ, RZ, R14 ;  /* 0x000000ffff067224 */ /* 0x000fce00078e000e */
[----:B------:R-:W-:Y:S05]  /*3ba0*/  WARPSYNC.COLLECTIVE R15, `(.L_x_9620) ;  /* 0x000000000f087348 */ /* 0x000fea0003c00000 */
[----:B------:R0:W1:Y:S02]  /*3bb0*/  SHFL.BFLY P6, R14, R13, R12, R11 ;  /* 0x0c00000c0d0e7389 */ /* 0x00006400000c000b */
[----:B01----:R-:W-:Y:S05]  /*3bc0*/  ENDCOLLECTIVE ;  /* 0x000000000000791b */ /* 0x003fea0003800000 */
.L_x_9620:
        /* <DEDUP_REMOVED lines=8> */
.L_x_9621:
[----:B------:R-:W-:Y:S01]  /*3c50*/  MOV R13, RZ ;  /* 0x000000ff000d7202 */ /* 0x000fe20000000f00 */
[----:B------:R-:W-:Y:S02]  /*3c60*/  HFMA2 R12, -RZ, RZ, 0, 1.1920928955078125e-07 ;  /* 0x00000002ff0c7431 */ /* 0x000fe400000001ff */
[----:B------:R-:W-:-:S07]  /*3c70*/  IMAD.MOV.U32 R4, RZ, RZ, R14 ;  /* 0x000000ffff047224 */ /* 0x000fce00078e000e */
[----:B------:R-:W-:Y:S05]  /*3c80*/  WARPSYNC.COLLECTIVE R15, `(.L_x_9622) ;  /* 0x000000000f087348 */ /* 0x000fea0003c00000 */
[----:B------:R0:W1:Y:S02]  /*3c90*/  SHFL.BFLY P6, R14, R13, R12, R11 ;  /* 0x0c00000c0d0e7389 */ /* 0x00006400000c000b */
[----:B01----:R-:W-:Y:S05]  /*3ca0*/  ENDCOLLECTIVE ;  /* 0x000000000000791b */ /* 0x003fea0003800000 */
.L_x_9622:
        /* <DEDUP_REMOVED lines=8> */
.L_x_9623:
[----:B------:R-:W-:Y:S01]  /*3d30*/  MOV R13, RZ ;  /* 0x000000ff000d7202 */ /* 0x000fe20000000f00 */
[----:B------:R-:W-:Y:S02]  /*3d40*/  HFMA2 R12, -RZ, RZ, 0, 1.1920928955078125e-07 ;  /* 0x00000002ff0c7431 */ /* 0x000fe400000001ff */
[----:B------:R-:W-:-:S07]  /*3d50*/  IMAD.MOV.U32 R2, RZ, RZ, R14 ;  /* 0x000000ffff027224 */ /* 0x000fce00078e000e */
[----:B------:R-:W-:Y:S05]  /*3d60*/  WARPSYNC.COLLECTIVE R15, `(.L_x_9624) ;  /* 0x000000000f087348 */ /* 0x000fea0003c00000 */
[----:B------:R0:W1:Y:S02]  /*3d70*/  SHFL.BFLY P6, R14, R13, R12, R11 ;  /* 0x0c00000c0d0e7389 */ /* 0x00006400000c000b */
[----:B01----:R-:W-:Y:S05]  /*3d80*/  ENDCOLLECTIVE ;  /* 0x000000000000791b */ /* 0x003fea0003800000 */
.L_x_9624:
        /* <DEDUP_REMOVED lines=8> */
.L_x_9625:
[----:B------:R-:W-:Y:S01]  /*3e10*/  MOV R13, RZ ;  /* 0x000000ff000d7202 */ /* 0x000fe20000000f00 */
[----:B------:R-:W-:Y:S02]  /*3e20*/  HFMA2 R12, -RZ, RZ, 0, 1.1920928955078125e-07 ;  /* 0x00000002ff0c7431 */ /* 0x000fe400000001ff */
[----:B------:R-:W-:-:S07]  /*3e30*/  IMAD.MOV.U32 R21, RZ, RZ, R14 ;  /* 0x000000ffff157224 */ /* 0x000fce00078e000e */
[----:B------:R-:W-:Y:S05]  /*3e40*/  WARPSYNC.COLLECTIVE R15, `(.L_x_9626) ;  /* 0x000000000f087348 */ /* 0x000fea0003c00000 */
[----:B------:R0:W1:Y:S02]  /*3e50*/  SHFL.BFLY P6, R14, R13, R12, R11 ;  /* 0x0c00000c0d0e7389 */ /* 0x00006400000c000b */
[----:B01----:R-:W-:Y:S05]  /*3e60*/  ENDCOLLECTIVE ;  /* 0x000000000000791b */ /* 0x003fea0003800000 */
.L_x_9626:
        /* <DEDUP_REMOVED lines=8> */
.L_x_9627:
[----:B------:R-:W-:Y:S05]  /*3ef0*/  BRA `(.L_x_9628) ;  /* 0xffffffec00ac7947 */ /* 0x000fea000383ffff */
.L_x_9629:
        /* <DEDUP_REMOVED lines=16> */
.L_x_27335:


//--------------------- .text._ZN4vllm25paged_attention_v2_kernelI13__nv_bfloat16hLi32ELi32ELi128ELNS_18Fp8KVCacheDataTypeE1ELb1ELi512EEEvPfS3_PT_PKS4_PKT0_SA_ifPKiSC_iPKfiiiSE_SE_iiiii --------------------------
	.section	.text._ZN4vllm25paged_attention_v2_kernelI13__nv_bfloat16hLi32ELi32ELi128ELNS_18Fp8KVCacheDataTypeE1ELb1ELi512EEEvPfS3_PT_PKS4_PKT0_SA_ifPKiSC_iPKfiiiSE_SE_iiiii,"ax",@progbits
	.align	128
        .global         _ZN4vllm25paged_attention_v2_kernelI13__nv_bfloat16hLi32ELi32ELi128ELNS_18Fp8KVCacheDataTypeE1ELb1ELi512EEEvPfS3_PT_PKS4_PKT0_SA_ifPKiSC_iPKfiiiSE_SE_iiiii
        .type           _ZN4vllm25paged_attention_v2_kernelI13__nv_bfloat16hLi32ELi32ELi128ELNS_18Fp8KVCacheDataTypeE1ELb1ELi512EEEvPfS3_PT_PKS4_PKT0_SA_ifPKiSC_iPKfiiiSE_SE_iiiii,@function
        .size           _ZN4vllm25paged_attention_v2_kernelI13__nv_bfloat16hLi32ELi32ELi128ELNS_18Fp8KVCacheDataTypeE1ELb1ELi512EEEvPfS3_PT_PKS4_PKT0_SA_ifPKiSC_iPKfiiiSE_SE_iiiii,(.L_x_27336 - _ZN4vllm25paged_attention_v2_kernelI13__nv_bfloat16hLi32ELi32ELi128ELNS_18Fp8KVCacheDataTypeE1ELb1ELi512EEEvPfS3_PT_PKS4_PKT0_SA_ifPKiSC_iPKfiiiSE_SE_iiiii)
        .other          _ZN4vllm25paged_attention_v2_kernelI13__nv_bfloat16hLi32ELi32ELi128ELNS_18Fp8KVCacheDataTypeE1ELb1ELi512EEEvPfS3_PT_PKS4_PKT0_SA_ifPKiSC_iPKfiiiSE_SE_iiiii,@"STO_CUDA_ENTRY STV_DEFAULT"
_ZN4vllm25paged_attention_v2_kernelI13__nv_bfloat16hLi32ELi32ELi128ELNS_18Fp8KVCacheDataTypeE1ELb1ELi512EEEvPfS3_PT_PKS4_PKT0_SA_ifPKiSC_iPKfiiiSE_SE_iiiii:
.text._ZN4vllm25paged_attention_v2_kernelI13__nv_bfloat16hLi32ELi32ELi128ELNS_18Fp8KVCacheDataTypeE1ELb1ELi512EEEvPfS3_PT_PKS4_PKT0_SA_ifPKiSC_iPKfiiiSE_SE_iiiii:
        /* <DEDUP_REMOVED lines=111> */
.L_x_9630:
        /* <DEDUP_REMOVED lines=26> */
.L_x_9634:
        /* <DEDUP_REMOVED lines=37> */
.L_x_9632:
[----:B------:R-:W-:Y:S05]  /*0ae0*/  BSYNC.RECONVERGENT B6 ;  /* 0x0000000000067941 */ /* 0x000fea0003800200 */
.L_x_9631:
        /* <DEDUP_REMOVED lines=16> */
.L_x_9671:
        /* <DEDUP_REMOVED lines=40> */
.L_x_9640:
        /* <DEDUP_REMOVED lines=11> */
.L_x_9639:
[----:B------:R-:W-:Y:S05]  /*0f20*/  BSYNC.RECONVERGENT B1 ;  /* 0x0000000000017941 */ /* 0x000fea0003800200 */
.L_x_9638:
        /* <DEDUP_REMOVED lines=12> */
.L_x_9643:
        /* <DEDUP_REMOVED lines=100> */
.L_x_9642:
[----:B------:R-:W-:Y:S05]  /*1630*/  BSYNC.RECONVERGENT B1 ;  /* 0x0000000000017941 */ /* 0x000fea0003800200 */
.L_x_9641:
        /* <DEDUP_REMOVED lines=55> */
.L_x_9645:
[----:B------:R-:W-:Y:S05]  /*19b0*/  BSYNC.RECONVERGENT B1 ;  /* 0x0000000000017941 */ /* 0x000fea0003800200 */
.L_x_9644:
        /* <DEDUP_REMOVED lines=26> */
.L_x_9637:
[----:B------:R-:W-:Y:S05]  /*1b60*/  BSYNC.RECONVERGENT B0 ;  /* 0x0000000000007941 */ /* 0x000fea0003800200 */
.L_x_9636:
        /* <DEDUP_REMOVED lines=40> */
.L_x_9650:
[----:B------:R-:W1:Y:S01]  /*1df0*/  LDS R14, [R9] ;  /* 0x00000000090e7984 */ /* 0x000e620000000800 */
[----:B------:R-:W-:-:S05]  /*1e00*/  VIADD R11, R11, 0x1 ;  /* 0x000000010b0b7836 */ /* 0x000fca0000000000 */
[----:B------:R-:W-:Y:S01]  /*1e10*/  ISETP.NE.AND P0, PT, R11, RZ, PT ;  /* 0x000000ff0b00720c */ /* 0x000fe20003f05270 */
[----:B-1----:R-:W-:-:S05]  /*1e20*/  FMUL.FTZ R14, R14, R5 ;  /* 0x000000050e0e7220 */ /* 0x002fca0000410000 */
[----:B------:R1:W-:Y:S02]  /*1e30*/  STS [R9], R14 ;  /* 0x0000000e09007388 */ /* 0x0003e40000000800 */
[----:B-1----:R-:W-:-:S05]  /*1e40*/  IADD3 R9, PT, PT, R9, 0x200, RZ ;  /* 0x0000020009097810 */ /* 0x002fca0007ffe0ff */
[----:B------:R-:W-:Y:S05]  /*1e50*/  @P0 BRA `(.L_x_9650) ;  /* 0xfffffffc00e40947 */ /* 0x000fea000383ffff */
.L_x_9649:
[----:B------:R-:W-:Y:S05]  /*1e60*/  BSYNC.RECONVERGENT B1 ;  /* 0x0000000000017941 */ /* 0x000fea0003800200 */
.L_x_9648:
        /* <DEDUP_REMOVED lines=12> */
.L_x_9653:
        /* <DEDUP_REMOVED lines=52> */
.L_x_9652:
[----:B------:R-:W-:Y:S05]  /*2270*/  BSYNC.RECONVERGENT B1 ;  /* 0x0000000000017941 */ /* 0x000fea0003800200 */
.L_x_9651:
        /* <DEDUP_REMOVED lines=31> */
.L_x_9655:
[----:B------:R-:W-:Y:S05]  /*2470*/  BSYNC.RECONVERGENT B1 ;  /* 0x0000000000017941 */ /* 0x000fea0003800200 */
.L_x_9654:
        /* <DEDUP_REMOVED lines=14> */
.L_x_9647:
[----:B------:R-:W-:Y:S05]  /*2560*/  BSYNC.RECONVERGENT B0 ;  /* 0x0000000000007941 */ /* 0x000fea0003800200 */
.L_x_9646:
        /* <DEDUP_REMOVED lines=18> */
.L_x_9657:
[----:B------:R-:W-:Y:S05]  /*2690*/  BSYNC.RECONVERGENT B0 ;  /* 0x0000000000007941 */ /* 0x000fea0003800200 */
.L_x_9656:
        /* <DEDUP_REMOVED lines=27> */
.L_x_9661:
        /* <DEDUP_REMOVED lines=34> */
.L_x_9660:
        /* <DEDUP_REMOVED lines=16> */
.L_x_9659:
[----:B------:R-:W-:Y:S05]  /*2b70*/  BSYNC.RECONVERGENT B6 ;  /* 0x0000000000067941 */ /* 0x000fea0003800200 */
.L_x_9658:
        /* <DEDUP_REMOVED lines=18> */
.L_x_9680:
        /* <DEDUP_REMOVED lines=19> */
.L_x_9664:
[----:B------:R-:W-:Y:S05]  /*2dd0*/  BSYNC.RECONVERGENT B0 ;  /* 0x0000000000007941 */ /* 0x000fea0003800200 */
.L_x_9663:
        /* <DEDUP_REMOVED lines=56> */
.L_x_9633:
        /* <DEDUP_REMOVED lines=16> */
.L_x_9665:
[----:B------:R-:W-:Y:S05]  /*3260*/  EXIT ;  /* 0x000000000000794d */ /* 0x000fea0003800000 */
.L_x_9635:
[----:B------:R-:W-:Y:S02]  /*3270*/  HFMA2 R12, -RZ, RZ, 0, 9.5367431640625e-07 ;  /* 0x00000010ff0c7431 */ /* 0x000fe400000001ff */
[----:B------:R-:W-:Y:S01]  /*3280*/  IMAD.MOV.U32 R11, RZ, RZ, 0x1f ;  /* 0x0000001fff0b7424 */ /* 0x000fe200078e00ff */
[----:B------:R-:W-:-:S07]  /*3290*/  MOV R15, 0xffffffff ;  /* 0xffffffff000f7802 */ /* 0x000fce0000000f00 */
[----:B------:R-:W-:Y:S05]  /*32a0*/  WARPSYNC.COLLECTIVE R15, `(.L_x_9666) ;  /* 0x000000000f087348 */ /* 0x000fea0003c00000 */
[----:B------:R0:W1:Y:S02]  /*32b0*/  SHFL.BFLY P6, R14, R13, R12, R11 ;  /* 0x0c00000c0d0e7389 */ /* 0x00006400000c000b */
[----:B01----:R-:W-:Y:S05]  /*32c0*/  ENDCOLLECTIVE ;  /* 0x000000000000791b */ /* 0x003fea0003800000 */
.L_x_9666:
[----:B------:R-:W-:Y:S01]  /*32d0*/  IMAD.MOV.U32 R12, RZ, RZ, 0x8 ;  /* 0x00000008ff0c7424 */ /* 0x000fe200078e00ff */
[----:B------:R-:W-:-:S04]  /*32e0*/  FMNMX.FTZ R0, R14, -3.40282346638528859812e+38, !PT ;  /* 0xff7fffff0e007809 */ /* 0x000fc80007810000 */
[----:B------:R-:W-:-:S07]  /*32f0*/  MOV R13, R0 ;  /* 0x00000000000d7202 */ /* 0x000fce0000000f00 */
[----:B------:R-:W-:Y:S05]  /*3300*/  WARPSYNC.COLLECTIVE R15, `(.L_x_9667) ;  /* 0x000000000f087348 */ /* 0x000fea0003c00000 */
[----:B------:R0:W1:Y:S02]  /*3310*/  SHFL.BFLY P6, R14, R13, R12, R11 ;  /* 0x0c00000c0d0e7389 */ /* 0x00006400000c000b */
[----:B01----:R-:W-:Y:S05]  /*3320*/  ENDCOLLECTIVE ;  /* 0x000000000000791b */ /* 0x003fea0003800000 */
.L_x_9667:
[----:B------:R-:W-:Y:S01]  /*3330*/  HFMA2 R12, -RZ, RZ, 0, 2.384185791015625e-07 ;  /* 0x00000004ff0c7431 */ /* 0x000fe200000001ff */
[----:B------:R-:W-:-:S04]  /*3340*/  FMNMX.FTZ R2, R0, R14, !PT ;  /* 0x0000000e00027209 */ /* 0x000fc80007810000 */
[----:B------:R-:W-:-:S07]  /*3350*/  MOV R13, R2 ;  /* 0x00000002000d7202 */ /* 0x000fce0000000f00 */
[----:B------:R-:W-:Y:S05]  /*3360*/  WARPSYNC.COLLECTIVE R15, `(.L_x_9668) ;  /* 0x000000000f087348 */ /* 0x000fea0003c00000 */
[----:B------:R0:W1:Y:S02]  /*3370*/  SHFL.BFLY P6, R14, R13, R12, R11 ;  /* 0x0c00000c0d0e7389 */ /* 0x00006400000c000b */
[----:B01----:R-:W-:Y:S05]  /*3380*/  ENDCOLLECTIVE ;  /* 0x000000000000791b */ /* 0x003fea0003800000 */
.L_x_9668:
[----:B------:R-:W-:Y:S02]  /*3390*/  MOV R12, 0x2 ;  /* 0x00000002000c7802 */ /* 0x000fe40000000f00 */
[----:B------:R-:W-:-:S05]  /*33a0*/  FMNMX.FTZ R3, R2, R14, !PT ;  /* 0x0000000e02037209 */ /* 0x000fca0007810000 */
[----:B------:R-:W-:-:S07]  /*33b0*/  IMAD.MOV.U32 R13, RZ, RZ, R3 ;  /* 0x000000ffff0d7224 */ /* 0x000fce00078e0003 */
[----:B------:R-:W-:Y:S05]  /*33c0*/  WARPSYNC.COLLECTIVE R15, `(.L_x_9669) ;  /* 0x000000000f087348 */ /* 0x000fea0003c00000 */
[----:B------:R0:W1:Y:S02]  /*33d0*/  SHFL.BFLY P6, R14, R13, R12, R11 ;  /* 0x0c00000c0d0e7389 */ /* 0x00006400000c000b */
[----:B01----:R-:W-:Y:S05]  /*33e0*/  ENDCOLLECTIVE ;  /* 0x000000000000791b */ /* 0x003fea0003800000 */
.L_x_9669:
[----:B------:R-:W-:Y:S01]  /*33f0*/  IMAD.MOV.U32 R12, RZ, RZ, 0x1 ;  /* 0x00000001ff0c7424 */ /* 0x000fe200078e00ff */
[----:B------:R-:W-:-:S04]  /*3400*/  FMNMX.FTZ R4, R3, R14, !PT ;  /* 0x0000000e03047209 */ /* 0x000fc80007810000 */
[----:B------:R-:W-:-:S07]  /*3410*/  MOV R13, R4 ;  /* 0x00000004000d7202 */ /* 0x000fce0000000f00 */
[----:B------:R-:W-:Y:S05]  /*3420*/  WARPSYNC.COLLECTIVE R15, `(.L_x_9670) ;  /* 0x000000000f087348 */ /* 0x000fea0003c00000 */
[----:B------:R0:W1:Y:S02]  /*3430*/  SHFL.BFLY P6, R14, R13, R12, R11 ;  /* 0x0c00000c0d0e7389 */ /* 0x00006400000c000b */
[----:B01----:R-:W-:Y:S05]  /*3440*/  ENDCOLLECTIVE ;  /* 0x000000000000791b */ /* 0x003fea0003800000 */
.L_x_9670:
[----:B------:R-:W-:Y:S05]  /*3450*/  BRA `(.L_x_9671) ;  /* 0xffffffd400e47947 */ /* 0x000fea000383ffff */
.L_x_9662:
[----:B------:R-:W-:Y:S01]  /*3460*/  HFMA2 R13, -RZ, RZ, 0, 0 ;  /* 0x00000000ff0d7431 */ /* 0x000fe200000001ff */
[----:B------:R-:W-:Y:S01]  /*3470*/  MOV R12, 0x2 ;  /* 0x00000002000c7802 */ /* 0x000fe20000000f00 */
[----:B------:R-:W-:Y:S01]  /*3480*/  IMAD.MOV.U32 R11, RZ, RZ, 0x1f ;  /* 0x0000001fff0b7424 */ /* 0x000fe200078e00ff */
[----:B------:R-:W-:-:S07]  /*3490*/  MOV R15, 0xffffffff ;  /* 0xffffffff000f7802 */ /* 0x000fce0000000f00 */
[----:B01-3--:R-:W-:Y:S05]  /*34a0*/  WARPSYNC.COLLECTIVE R15, `(.L_x_9672) ;  /* 0x000000000f087348 */ /* 0x00bfea0003c00000 */
[----:B------:R2:W4:Y:S02]  /*34b0*/  SHFL.BFLY P6, R14, R13, R12, R11 ;  /* 0x0c00000c0d0e7389 */ /* 0x00052400000c000b */
[----:B01234-:R-:W-:Y:S05]  /*34c0*/  ENDCOLLECTIVE ;  /* 0x000000000000791b */ /* 0x01ffea0003800000 */
.L_x_9672:
[----:B------:R-:W-:Y:S02]  /*34d0*/  IMAD.MOV.U32 R12, RZ, RZ, 0x1 ;  /* 0x00000001ff0c7424 */ /* 0x000fe400078e00ff */
[----:B------:R-:W-:-:S05]  /*34e0*/  FADD.FTZ R2, RZ, R14 ;  /* 0x0000000eff027221 */ /* 0x000fca0000010000 */
[----:B------:R-:W-:-:S07]  /*34f0*/  MOV R13, R2 ;  /* 0x00000002000d7202 */ /* 0x000fce0000000f00 */
[----:B------:R-:W-:Y:S05]  /*3500*/  WARPSYNC.COLLECTIVE R15, `(.L_x_9673) ;  /* 0x000000000f087348 */ /* 0x000fea0003c00000 */
[----:B------:R0:W1:Y:S02]  /*3510*/  SHFL.BFLY P6, R14, R13, R12, R11 ;  /* 0x0c00000c0d0e7389 */ /* 0x00006400000c000b */
[----:B01----:R-:W-:Y:S05]  /*3520*/  ENDCOLLECTIVE ;  /* 0x000000000000791b */ /* 0x003fea0003800000 */
.L_x_9673:
[----:B------:R-:W-:Y:S02]  /*3530*/  HFMA2 R13, -RZ, RZ, 0, 0 ;  /* 0x00000000ff0d7431 */ /* 0x000fe400000001ff */
[----:B------:R-:W-:Y:S01]  /*3540*/  IMAD.MOV.U32 R12, RZ, RZ, 0x2 ;  /* 0x00000002ff0c7424 */ /* 0x000fe200078e00ff */
[----:B------:R-:W-:-:S07]  /*3550*/  MOV R3, R14 ;  /* 0x0000000e00037202 */ /* 0x000fce0000000f00 */
[----:B------:R-:W-:Y:S05]  /*3560*/  WARPSYNC.COLLECTIVE R15, `(.L_x_9674) ;  /* 0x000000000f087348 */ /* 0x000fea0003c00000 */
[----:B------:R0:W1:Y:S02]  /*3570*/  SHFL.BFLY P6, R14, R13, R12, R11 ;  /* 0x0c00000c0d0e7389 */ /* 0x00006400000c000b */
[----:B01----:R-:W-:Y:S05]  /*3580*/  ENDCOLLECTIVE ;  /* 0x000000000000791b */ /* 0x003fea0003800000 */
.L_x_9674:
        /* <DEDUP_REMOVED lines=8> */
.L_x_9675:
[----:B------:R-:W-:Y:S02]  /*3610*/  HFMA2 R13, -RZ, RZ, 0, 0 ;  /* 0x00000000ff0d7431 */ /* 0x000fe400000001ff */
[----:B------:R-:W-:Y:S01]  /*3620*/  IMAD.MOV.U32 R12, RZ, RZ, 0x2 ;  /* 0x00000002ff0c7424 */ /* 0x000fe200078e00ff */
[----:B------:R-:W-:-:S07]  /*3630*/  MOV R5, R14 ;  /* 0x0000000e00057202 */ /* 0x000fce0000000f00 */
[----:B------:R-:W-:Y:S05]  /*3640*/  WARPSYNC.COLLECTIVE R15, `(.L_x_9676) ;  /* 0x000000000f087348 */ /* 0x000fea0003c00000 */
[----:B------:R0:W1:Y:S02]  /*3650*/  SHFL.BFLY P6, R14, R13, R12, R11 ;  /* 0x0c00000c0d0e7389 */ /* 0x00006400000c000b */
[----:B01----:R-:W-:Y:S05]  /*3660*/  ENDCOLLECTIVE ;  /* 0x000000000000791b */ /* 0x003fea0003800000 */
.L_x_9676:
        /* <DEDUP_REMOVED lines=8> */
.L_x_9677:
[----:B------:R-:W-:Y:S02]  /*36f0*/  HFMA2 R13, -RZ, RZ, 0, 0 ;  /* 0x00000000ff0d7431 */ /* 0x000fe400000001ff */
[----:B------:R-:W-:Y:S01]  /*3700*/  IMAD.MOV.U32 R12, RZ, RZ, 0x2 ;  /* 0x00000002ff0c7424 */ /* 0x000fe200078e00ff */
[----:B------:R-:W-:-:S07]  /*3710*/  MOV R7, R14 ;  /* 0x0000000e00077202 */ /* 0x000fce0000000f00 */
[----:B------:R-:W-:Y:S05]  /*3720*/  WARPSYNC.COLLECTIVE R15, `(.L_x_9678) ;  /* 0x000000000f087348 */ /* 0x000fea0003c00000 */
[----:B------:R0:W1:Y:S02]  /*3730*/  SHFL.BFLY P6, R14, R13, R12, R11 ;  /* 0x0c00000c0d0e7389 */ /* 0x00006400000c000b */
[----:B01----:R-:W-:Y:S05]  /*3740*/  ENDCOLLECTIVE ;  /* 0x000000000000791b */ /* 0x003fea0003800000 */
.L_x_9678:
[----:B------:R-:W-:Y:S01]  /*3750*/  FADD.FTZ R2, R6, R7 ;  /* 0x0000000706027221 */ /* 0x000fe20000010000 */
[----:B------:R-:W-:Y:S02]  /*3760*/  HFMA2 R12, -RZ, RZ, 0, 5.9604644775390625e-08 ;  /* 0x00000001ff0c7431 */ /* 0x000fe400000001ff */
[----:B------:R-:W-:-:S05]  /*3770*/  FADD.FTZ R8, RZ, R14 ;  /* 0x0000000eff087221 */ /* 0x000fca0000010000 */
[----:B------:R-:W-:-:S07]  /*3780*/  MOV R13, R8 ;  /* 0x00000008000d7202 */ /* 0x000fce0000000f00 */
[----:B------:R-:W-:Y:S05]  /*3790*/  WARPSYNC.COLLECTIVE R15, `(.L_x_9679) ;  /* 0x000000000f087348 */ /* 0x000fea0003c00000 */
[----:B------:R0:W1:Y:S02]  /*37a0*/  SHFL.BFLY P6, R14, R13, R12, R11 ;  /* 0x0c00000c0d0e7389 */ /* 0x00006400000c000b */
[----:B01----:R-:W-:Y:S05]  /*37b0*/  ENDCOLLECTIVE ;  /* 0x000000000000791b */ /* 0x003fea0003800000 */
.L_x_9679:
[----:B------:R-:W-:Y:S05]  /*37c0*/  BRA `(.L_x_9680) ;  /* 0xfffffff400347947 */ /* 0x000fea000383ffff */
.L_x_9681:
        /* <DEDUP_REMOVED lines=11> */
.L_x_27336:


//--------------------- .text._ZN4vllm25paged_attention_v2_kernelI13__nv_bfloat16hLi256ELi16ELi128ELNS_18Fp8KVCacheDataTypeE1ELb0ELi512EEEvPfS3_PT_PKS4_PKT0_SA_ifPKiSC_iPKfiiiSE_SE_iiiii --------------------------
	.section	.text._ZN4vllm25paged_attention_v2_kernelI13__nv_bfloat16hLi256ELi16ELi128ELNS_18Fp8KVCacheDataTypeE1ELb0ELi512EEEvPfS3_PT_PKS4_PKT0_SA_ifPKiSC_iPKfiiiSE_SE_iiiii,"ax",@progbits
	.align	128
        .global         _ZN4vllm25paged_attention_v2_kernelI13__nv_bfloat16hLi256ELi16ELi128ELNS_18Fp8KVCacheDataTypeE1ELb0ELi512EEEvPfS3_PT_PKS4_PKT0_SA_ifPKiSC_iPKfiiiSE_SE_iiiii
        .type           _ZN4vllm25paged_attention_v2_kernelI13__nv_bfloat16hLi256ELi16ELi128ELNS_18Fp8KVCacheDataTypeE1ELb0ELi512EEEvPfS3_PT_PKS4_PKT0_SA_ifPKiSC_iPKfiiiSE_SE_iiiii,@function
        .size           _ZN4vllm25paged_attention_v2_kernelI13__nv_bfloat16hLi256ELi16ELi128ELNS_18Fp8KVCacheDataTypeE1ELb0ELi512EEEvPfS3_PT_PKS4_PKT0_SA_ifPKiSC_iPKfiiiSE_SE_iiiii,(.L_x_27337 - _ZN4vllm25paged_attention_v2_kernelI13__nv_bfloat16hLi256ELi16ELi128ELNS_18Fp8KVCacheDataTypeE1ELb0ELi512EEEvPfS3_PT_PKS4_PKT0_SA_ifPKiSC_iPKfiiiSE_SE_iiiii)
        .other          _ZN4vllm25paged_attention_v2_kernelI13__nv_bfloat16hLi256ELi16ELi128ELNS_18Fp8KVCacheDataTypeE1ELb0ELi512EEEvPfS3_PT_PKS4_PKT0_SA_ifPKiSC_iPKfiiiSE_SE_iiiii,@"STO_CUDA_ENTRY STV_DEFAULT"
_ZN4vllm25paged_attention_v2_kernelI13__nv_bfloat16hLi256ELi16ELi128ELNS_18Fp8KVCacheDataTypeE1ELb0ELi512EEEvPfS3_PT_PKS4_PKT0_SA_ifPKiSC_iPKfiiiSE_SE_iiiii:
.text._ZN4vllm25paged_attention_v2_kernelI13__nv_bfloat16hLi256ELi16ELi128ELNS_18Fp8KVCacheDataTypeE1ELb0ELi512EEEvPfS3_PT_PKS4_PKT0_SA_ifPKiSC_iPKfiiiSE_SE_iiiii:
        /* <DEDUP_REMOVED lines=52> */
.L_x_9683:
[----:B------:R-:W-:Y:S05]  /*0340*/  BSYNC.RECONVERGENT B6 ;  /* 0x0000000000067941 */ /* 0x000fea0003800200 */
.L_x_9682:
        /* <DEDUP_REMOVED lines=15> */
.L_x_9719:
        /* <DEDUP_REMOVED lines=40> */
.L_x_9689:
        /* <DEDUP_REMOVED lines=11> */
.L_x_9688:
[----:B------:R-:W-:Y:S05]  /*0770*/  BSYNC.RECONVERGENT B1 ;  /* 0x0000000000017941 */ /* 0x000fea0003800200 */
.L_x_9687:
        /* <DEDUP_REMOVED lines=13> */
.L_x_9692:
        /* <DEDUP_REMOVED lines=100> */
.L_x_9691:
[----:B------:R-:W-:Y:S05]  /*0e90*/  BSYNC.RECONVERGENT B1 ;  /* 0x0000000000017941 */ /* 0x000fea0003800200 */
.L_x_9690:
        /* <DEDUP_REMOVED lines=55> */
.L_x_9694:
[----:B------:R-:W-:Y:S05]  /*1210*/  BSYNC.RECONVERGENT B1 ;  /* 0x0000000000017941 */ /* 0x000fea0003800200 */
.L_x_9693:
        /* <DEDUP_REMOVED lines=26> */
.L_x_9686:
[----:B------:R-:W-:Y:S05]  /*13c0*/  BSYNC.RECONVERGENT B0 ;  /* 0x0000000000007941 */ /* 0x000fea0003800200 */
.L_x_9685:
        /* <DEDUP_REMOVED lines=40> */
.L_x_9699:
[----:B------:R-:W1:Y:S01]  /*1650*/  LDS R13, [R3] ;  /* 0x00000000030d7984 */ /* 0x000e620000000800 */
[----:B------:R-:W-:-:S04]  /*1660*/  IADD3 R11, PT, PT, R11, 0x1, RZ ;  /* 0x000000010b0b7810 */ /* 0x000fc80007ffe0ff */
[----:B------:R-:W-:Y:S01]  /*1670*/  ISETP.NE.AND P0, PT, R11, RZ, PT ;  /* 0x000000ff0b00720c */ /* 0x000fe20003f05270 */
[----:B-1----:R-:W-:-:S05]  /*1680*/  FMUL.FTZ R12, R13, R2 ;  /* 0x000000020d0c7220 */ /* 0x002fca0000410000 */
[----:B------:R1:W-:Y:S02]  /*1690*/  STS [R3], R12 ;  /* 0x0000000c03007388 */ /* 0x0003e40000000800 */
[----:B-1----:R-:W-:-:S05]  /*16a0*/  VIADD R3, R3, 0x200 ;  /* 0x0000020003037836 */ /* 0x002fca0000000000 */
[----:B------:R-:W-:Y:S05]  /*16b0*/  @P0 BRA `(.L_x_9699) ;  /* 0xfffffffc00e40947 */ /* 0x000fea000383ffff */
.L_x_9698:
[----:B------:R-:W-:Y:S05]  /*16c0*/  BSYNC.RECONVERGENT B1 ;  /* 0x0000000000017941 */ /* 0x000fea0003800200 */
.L_x_9697:
        /* <DEDUP_REMOVED lines=13> */
.L_x_9702:
        /* <DEDUP_REMOVED lines=52> */
.L_x_9701:
[----:B------:R-:W-:Y:S05]  /*1ae0*/  BSYNC.RECONVERGENT B1 ;  /* 0x0000000000017941 */ /* 0x000fea0003800200 */
.L_x_9700:
        /* <DEDUP_REMOVED lines=31> */
.L_x_9704:
[----:B------:R-:W-:Y:S05]  /*1ce0*/  BSYNC.RECONVERGENT B1 ;  /* 0x0000000000017941 */ /* 0x000fea0003800200 */
.L_x_9703:
        /* <DEDUP_REMOVED lines=14> */
.L_x_9696:
[----:B------:R-:W-:Y:S05]  /*1dd0*/  BSYNC.RECONVERGENT B0 ;  /* 0x0000000000007941 */ /* 0x000fea0003800200 */
.L_x_9695:
        /* <DEDUP_REMOVED lines=28> */
.L_x_9706:
[----:B------:R-:W-:Y:S05]  /*1fa0*/  BSYNC.RECONVERGENT B0 ;  /* 0x0000000000007941 */ /* 0x000fea0003800200 */
.L_x_9705:
        /* <DEDUP_REMOVED lines=39> */
.L_x_9708:
[----:B------:R-:W-:Y:S05]  /*2220*/  BSYNC.RECONVERGENT B0 ;  /* 0x0000000000007941 */ /* 0x000fea0003800200 */
.L_x_9707:
        /* <DEDUP_REMOVED lines=36> */
.L_x_9710:
[----:B------:R-:W-:Y:S05]  /*2470*/  BSYNC.RECONVERGENT B0 ;  /* 0x0000000000007941 */ /* 0x000fea0003800200 */
.L_x_9709:
        /* <DEDUP_REMOVED lines=20> */
.L_x_9712:
[----:B------:R-:W-:Y:S05]  /*25c0*/  BSYNC.RECONVERGENT B0 ;  /* 0x0000000000007941 */ /* 0x000fea0003800200 */
.L_x_9711:
        /* <DEDUP_REMOVED lines=35> */
.L_x_9714:
[----:B------:R-:W-:Y:S05]  /*2800*/  BSYNC.RECONVERGENT B0 ;  /* 0x0000000000007941 */ /* 0x000fea0003800200 */
.L_x_9713:
        /* <DEDUP_REMOVED lines=47> */
.L_x_9684:
[----:B------:R-:W-:Y:S01]  /*2b00*/  MOV R12, 0x10 ;  /* 0x00000010000c7802 */ /* 0x000fe20000000f00 */
[----:B------:R-:W-:Y:S01]  /*2b10*/  HFMA2 R11, -RZ, RZ, 0, 1.847743988037109375e-06 ;  /* 0x0000001fff0b7431 */ /* 0x000fe200000001ff */
[----:B------:R-:W-:-:S07]  /*2b20*/  MOV R15, 0xffffffff ;  /* 0xffffffff000f7802 */ /* 0x000fce0000000f00 */
[----:B------:R-:W-:Y:S05]  /*2b30*/  WARPSYNC.COLLECTIVE R15, `(.L_x_9715) ;  /* 0x000000000f087348 */ /* 0x000fea0003c00000 */
[----:B------:R0:W1:Y:S02]  /*2b40*/  SHFL.BFLY P6, R14, R13, R12, R11 ;  /* 0x0c00000c0d0e7389 */ /* 0x00006400000c000b */
[----:B01----:R-:W-:Y:S05]  /*2b50*/  ENDCOLLECTIVE ;  /* 0x000000000000791b */ /* 0x003fea0003800000 */
.L_x_9715:
[----:B------:R-:W-:Y:S01]  /*2b60*/  HFMA2 R12, -RZ, RZ, 0, 4.76837158203125e-07 ;  /* 0x00000008ff0c7431 */ /* 0x000fe200000001ff */
[----:B------:R-:W-:-:S05]  /*2b70*/  FMNMX.FTZ R0, R14, -3.40282346638528859812e+38, !PT ;  /* 0xff7fffff0e007809 */ /* 0x000fca0007810000 */
[----:B------:R-:W-:-:S07]  /*2b80*/  IMAD.MOV.U32 R13, RZ, RZ, R0 ;  /* 0x000000ffff0d7224 */ /* 0x000fce00078e0000 */
[----:B------:R-:W-:Y:S05]  /*2b90*/  WARPSYNC.COLLECTIVE R15, `(.L_x_9716) ;  /* 0x000000000f087348 */ /* 0x000fea0003c00000 */
[----:B------:R0:W1:Y:S02]  /*2ba0*/  SHFL.BFLY P6, R14, R13, R12, R11 ;  /* 0x0c00000c0d0e7389 */ /* 0x00006400000c000b */
[----:B01----:R-:W-:Y:S05]  /*2bb0*/  ENDCOLLECTIVE ;  /* 0x000000000000791b */ /* 0x003fea0003800000 */
.L_x_9716:
[----:B------:R-:W-:Y:S01]  /*2bc0*/  HFMA2 R12, -RZ, RZ, 0, 2.384185791015625e-07 ;  /* 0x00000004ff0c7431 */ /* 0x000fe200000001ff */
[----:B------:R-:W-:-:S04]  /*2bd0*/  FMNMX.FTZ R2, R0, R14, !PT ;  /* 0x0000000e00027209 */ /* 0x000fc80007810000 */
[----:B------:R-:W-:-:S07]  /*2be0*/  MOV R13, R2 ;  /* 0x00000002000d7202 */ /* 0x000fce0000000f00 */
[----:B------:R-:W-:Y:S05]  /*2bf0*/  WARPSYNC.COLLECTIVE R15, `(.L_x_9717) ;  /* 0x000000000f087348 */ /* 0x000fea0003c00000 */
[----:B------:R0:W1:Y:S02]  /*2c00*/  SHFL.BFLY P6, R14, R13, R12, R11 ;  /* 0x0c00000c0d0e7389 */ /* 0x00006400000c000b */
[----:B01----:R-:W-:Y:S05]  /*2c10*/  ENDCOLLECTIVE ;  /* 0x000000000000791b */ /* 0x003fea0003800000 */
.L_x_9717:
[----:B------:R-:W-:Y:S01]  /*2c20*/  HFMA2 R12, -RZ, RZ, 0, 1.1920928955078125e-07 ;  /* 0x00000002ff0c7431 */ /* 0x000fe200000001ff */
[----:B------:R-:W-:-:S04]  /*2c30*/  FMNMX.FTZ R3, R2, R14, !PT ;  /* 0x0000000e02037209 */ /* 0x000fc80007810000 */
[----:B------:R-:W-:-:S07]  /*2c40*/  MOV R13, R3 ;  /* 0x00000003000d7202 */ /* 0x000fce0000000f00 */
[----:B------:R-:W-:Y:S05]  /*2c50*/  WARPSYNC.COLLECTIVE R15, `(.L_x_9718) ;  /* 0x000000000f087348 */ /* 0x000fea0003c00000 */
[----:B------:R0:W1:Y:S02]  /*2c60*/  SHFL.BFLY P6, R14, R13, R12, R11 ;  /* 0x0c00000c0d0e7389 */ /* 0x00006400000c000b */
[----:B01----:R-:W-:Y:S05]  /*2c70*/  ENDCOLLECTIVE ;  /* 0x000000000000791b */ /* 0x003fea0003800000 */
.L_x_9718:
[----:B------:R-:W-:Y:S05]  /*2c80*/  BRA `(.L_x_9719) ;  /* 0xffffffd400ec7947 */ /* 0x000fea000383ffff */
.L_x_9720:
        /* <DEDUP_REMOVED lines=15> */
.L_x_27337:


//--------------------- .text._ZN4vllm25paged_attention_v2_kernelI13__nv_bfloat16hLi192ELi16ELi128ELNS_18Fp8KVCacheDataTypeE1ELb0ELi512EEEvPfS3_PT_PKS4_PKT0_SA_ifPKiSC_iPKfiiiSE_SE_iiiii --------------------------
	.section	.text._ZN4vllm25paged_attention_v2_kernelI13__nv_bfloat16hLi192ELi16ELi128ELNS_18Fp8KVCacheDataTypeE1ELb0ELi512EEEvPfS3_PT_PKS4_PKT0_SA_ifPKiSC_iPKfiiiSE_SE_iiiii,"ax",@progbits
	.align	128
        .global         _ZN4vllm25paged_attention_v2_kernelI13__nv_bfloat16hLi192ELi16ELi128ELNS_18Fp8KVCacheDataTypeE1ELb0ELi512EEEvPfS3_PT_PKS4_PKT0_SA_ifPKiSC_iPKfiiiSE_SE_iiiii
        .type           _ZN4vllm25paged_attention_v2_kernelI13__nv_bfloat16hLi192ELi16ELi128ELNS_18Fp8KVCacheDataTypeE1ELb0ELi512EEEvPfS3_PT_PKS4_PKT0_SA_ifPKiSC_iPKfiiiSE_SE_iiiii,@function
        .size           _ZN4vllm25paged_attention_v2_kernelI13__nv_bfloat16hLi192ELi16ELi128ELNS_18Fp8KVCacheDataTypeE1ELb0ELi512EEEvPfS3_PT_PKS4_PKT0_SA_ifPKiSC_iPKfiiiSE_SE_iiiii,(.L_x_27338 - _ZN4vllm25paged_attention_v2_kernelI13__nv_bfloat16hLi192ELi16ELi128ELNS_18Fp8KVCacheDataTypeE1ELb0ELi512EEEvPfS3_PT_PKS4_PKT0_SA_ifPKiSC_iPKfiiiSE_SE_iiiii)
        .other          _ZN4vllm25paged_attention_v2_kernelI13__nv_bfloat16hLi192ELi16ELi128ELNS_18Fp8KVCacheDataTypeE1ELb0ELi512EEEvPfS3_PT_PKS4_PKT0_SA_ifPKiSC_iPKfiiiSE_SE_iiiii,@"STO_CUDA_ENTRY STV_DEFAULT"
_ZN4vllm25paged_attention_v2_kernelI13__nv_bfloat16hLi192ELi16ELi128ELNS_18Fp8KVCacheDataTypeE1ELb0ELi512EEEvPfS3_PT_PKS4_PKT0_SA_ifPKiSC_iPKfiiiSE_SE_iiiii:
.text._ZN4vllm25paged_attention_v2_kernelI13__nv_bfloat16hLi192ELi16ELi128ELNS_18Fp8KVCacheDataTypeE1ELb0ELi512EEEvPfS3_PT_PKS4_PKT0_SA_ifPKiSC_iPKfiiiSE_SE_iiiii:
        /* <DEDUP_REMOVED lines=52> */
.L_x_9722:
[----:B------:R-:W-:Y:S05]  /*0340*/  BSYNC.RECONVERGENT B6 ;  /* 0x0000000000067941 */ /* 0x000fea0003800200 */
.L_x_9721:
        /* <DEDUP_REMOVED lines=15> */
.L_x_9758:
        /* <DEDUP_REMOVED lines=40> */
.L_x_9728:
        /* <DEDUP_REMOVED lines=11> */
.L_x_9727:
[----:B------:R-:W-:Y:S05]  /*0770*/  BSYNC.RECONVERGENT B1 ;  /* 0x0000000000017941 */ /* 0x000fea0003800200 */
.L_x_9726:
        /* <DEDUP_REMOVED lines=13> */
.L_x_9731:
        /* <DEDUP_REMOVED lines=100> */
.L_x_9730:
[----:B------:R-:W-:Y:S05]  /*0e90*/  BSYNC.RECONVERGENT B1 ;  /* 0x0000000000017941 */ /* 0x000fea0003800200 */
.L_x_9729:
        /* <DEDUP_REMOVED lines=55> */
.L_x_9733:
[----:B------:R-:W-:Y:S05]  /*1210*/  BSYNC.RECONVERGENT B1 ;  /* 0x0000000000017941 */ /* 0x000fea0003800200 */
.L_x_9732:
        /* <DEDUP_REMOVED lines=26> */
.L_x_9725:
[----:B------:R-:W-:Y:S05]  /*13c0*/  BSYNC.RECONVERGENT B0 ;  /* 0x0000000000007941 */ /* 0x000fea0003800200 */
.L_x_9724:
        /* <DEDUP_REMOVED lines=40> */
.L_x_9738:
[----:B------:R-:W1:Y:S01]  /*1650*/  LDS R13, [R3] ;  /* 0x00000000030d7984 */ /* 0x000e620000000800 */
[----:B------:R-:W-:-:S04]  /*1660*/  IADD3 R11, PT, PT, R11, 0x1, RZ ;  /* 0x000000010b0b7810 */ /* 0x000fc80007ffe0ff */
[----:B------:R-:W-:Y:S01]  /*1670*/  ISETP.NE.AND P0, PT, R11, RZ, PT ;  /* 0x000000ff0b00720c */ /* 0x000fe20003f05270 */
[----:B-1----:R-:W-:-:S05]  /*1680*/  FMUL.FTZ R12, R13, R2 ;  /* 0x000000020d0c7220 */ /* 0x002fca0000410000 */
[----:B------:R1:W-:Y:S02]  /*1690*/  STS [R3], R12 ;  /* 0x0000000c03007388 */ /* 0x0003e40000000800 */
[----:B-1----:R-:W-:-:S05]  /*16a0*/  IADD3 R3, PT, PT, R3, 0x200, RZ ;  /* 0x0000020003037810 */ /* 0x002fca0007ffe0ff */
[----:B------:R-:W-:Y:S05]  /*16b0*/  @P0 BRA `(.L_x_9738) ;  /* 0xfffffffc00e40947 */ /* 0x000fea000383ffff */
.L_x_9737:
[----:B------:R-:W-:Y:S05]  /*16c0*/  BSYNC.RECONVERGENT B1 ;  /* 0x0000000000017941 */ /* 0x000fea0003800200 */
.L_x_9736:
        /* <DEDUP_REMOVED lines=13> */
.L_x_9741:
        /* <DEDUP_REMOVED lines=52> */
.L_x_9740:
[----:B------:R-:W-:Y:S05]  /*1ae0*/  BSYNC.RECONVERGENT B1 ;  /* 0x0000000000017941 */ /* 0x000fea0003800200 */
.L_x_9739:
        /* <DEDUP_REMOVED lines=31> */
.L_x_9743:
[----:B------:R-:W-:Y:S05]  /*1ce0*/  BSYNC.RECONVERGENT B1 ;  /* 0x0000000000017941 */ /* 0x000fea0003800200 */
.L_x_9742:
        /* <DEDUP_REMOVED lines=14> */
.L_x_9735:
[----:B------:R-:W-:Y:S05]  /*1dd0*/  BSYNC.RECONVERGENT B0 ;  /* 0x0000000000007941 */ /* 0x000fea0003800200 */
.L_x_9734:
        /* <DEDUP_REMOVED lines=32> */
.L_x_9745:
[----:B------:R-:W-:Y:S05]  /*1fe0*/  BSYNC.RECONVERGENT B0 ;  /* 0x0000000000007941 */ /* 0x000fea0003800200 */
.L_x_9744:
        /* <DEDUP_REMOVED lines=30> */
.L_x_9747:
[----:B------:R-:W-:Y:S05]  /*21d0*/  BSYNC.RECONVERGENT B0 ;  /* 0x0000000000007941 */ /* 0x000fea0003800200 */
.L_x_9746:
        /* <DEDUP_REMOVED lines=27> */
.L_x_9749:
[----:B------:R-:W-:Y:S05]  /*2390*/  BSYNC.RECONVERGENT B0 ;  /* 0x0000000000007941 */ /* 0x000fea0003800200 */
.L_x_9748:
        /* <DEDUP_REMOVED lines=15> */
.L_x_9751:
[----:B------:R-:W-:Y:S05]  /*2490*/  BSYNC.RECONVERGENT B0 ;  /* 0x0000000000007941 */ /* 0x000fea0003800200 */
.L_x_9750:
        /* <DEDUP_REMOVED lines=27> */
.L_x_9753:
[----:B------:R-:W-:Y:S05]  /*2650*/  BSYNC.RECONVERGENT B0 ;  /* 0x0000000000007941 */ /* 0x000fea0003800200 */
.L_x_9752:
        /* <DEDUP_REMOVED lines=39> */
.L_x_9723:
[----:B------:R-:W-:Y:S01]  /*28d0*/  HFMA2 R12, -RZ, RZ, 0, 9.5367431640625e-07 ;  /* 0x00000010ff0c7431 */ /* 0x000fe200000001ff */
[----:B------:R-:W-:Y:S02]  /*28e0*/  MOV R11, 0x1f ;  /* 0x0000001f000b7802 */ /* 0x000fe40000000f00 */
[----:B------:R-:W-:-:S07]  /*28f0*/  MOV R15, 0xffffffff ;  /* 0xffffffff000f7802 */ /* 0x000fce0000000f00 */
[----:B------:R-:W-:Y:S05]  /*2900*/  WARPSYNC.COLLECTIVE R15, `(.L_x_9754) ;  /* 0x000000000f087348 */ /* 0x000fea0003c00000 */
[----:B------:R0:W1:Y:S02]  /*2910*/  SHFL.BFLY P6, R14, R13, R12, R11 ;  /* 0x0c00000c0d0e7389 */ /* 0x00006400000c000b */
[----:B01----:R-:W-:Y:S05]  /*2920*/  ENDCOLLECTIVE ;  /* 0x000000000000791b */ /* 0x003fea0003800000 */
.L_x_9754:
[----:B------:R-:W-:Y:S01]  /*2930*/  HFMA2 R12, -RZ, RZ, 0, 4.76837158203125e-07 ;  /* 0x00000008ff0c7431 */ /* 0x000fe200000001ff */
[----:B------:R-:W-:-:S05]  /*2940*/  FMNMX.FTZ R0, R14, -3.40282346638528859812e+38, !PT ;  /* 0xff7fffff0e007809 */ /* 0x000fca0007810000 */
[----:B------:R-:W-:-:S07]  /*2950*/  IMAD.MOV.U32 R13, RZ, RZ, R0 ;  /* 0x000000ffff0d7224 */ /* 0x000fce00078e0000 */
[----:B------:R-:W-:Y:S05]  /*2960*/  WARPSYNC.COLLECTIVE R15, `(.L_x_9755) ;  /* 0x000000000f087348 */ /* 0x000fea0003c00000 */
[----:B------:R0:W1:Y:S02]  /*2970*/  SHFL.BFLY P6, R14, R13, R12, R11 ;  /* 0x0c00000c0d0e7389 */ /* 0x00006400000c000b */
[----:B01----:R-:W-:Y:S05]  /*2980*/  ENDCOLLECTIVE ;  /* 0x000000000000791b */ /* 0x003fea0003800000 */
.L_x_9755:
[----:B------:R-:W-:Y:S01]  /*2990*/  HFMA2 R12, -RZ, RZ, 0, 2.384185791015625e-07 ;  /* 0x00000004ff0c7431 */ /* 0x000fe200000001ff */
[----:B------:R-:W-:-:S04]  /*29a0*/  FMNMX.FTZ R2, R0, R14, !PT ;  /* 0x0000000e00027209 */ /* 0x000fc80007810000 */
[----:B------:R-:W-:-:S07]  /*29b0*/  MOV R13, R2 ;  /* 0x00000002000d7202 */ /* 0x000fce0000000f00 */
[----:B------:R-:W-:Y:S05]  /*29c0*/  WARPSYNC.COLLECTIVE R15, `(.L_x_9756) ;  /* 0x000000000f087348 */ /* 0x000fea0003c00000 */
[----:B------:R0:W1:Y:S02]  /*29d0*/  SHFL.BFLY P6, R14, R13, R12, R11 ;  /* 0x0c00000c0d0e7389 */ /* 0x00006400000c000b */
[----:B01----:R-:W-:Y:S05]  /*29e0*/  ENDCOLLECTIVE ;  /* 0x000000000000791b */ /* 0x003fea0003800000 */
.L_x_9756:
[----:B------:R-:W-:Y:S01]  /*29f0*/  HFMA2 R12, -RZ, RZ, 0, 1.1920928955078125e-07 ;  /* 0x00000002ff0c7431 */ /* 0x000fe200000001ff */
[----:B------:R-:W-:-:S04]  /*2a00*/  FMNMX.FTZ R3, R2, R14, !PT ;  /* 0x0000000e02037209 */ /* 0x000fc80007810000 */
[----:B------:R-:W-:-:S07]  /*2a10*/  MOV R13, R3 ;  /* 0x00000003000d7202 */ /* 0x000fce0000000f00 */
[----:B------:R-:W-:Y:S05]  /*2a20*/  WARPSYNC.COLLECTIVE R15, `(.L_x_9757) ;  /* 0x000000000f087348 */ /* 0x000fea0003c00000 */
[----:B------:R0:W1:Y:S02]  /*2a30*/  SHFL.BFLY P6, R14, R13, R12, R11 ;  /* 0x0c00000c0d0e7389 */ /* 0x00006400000c000b */
[----:B01----:R-:W-:Y:S05]  /*2a40*/  ENDCOLLECTIVE ;  /* 0x000000000000791b */ /* 0x003fea0003800000 */
.L_x_9757:
[----:B------:R-:W-:Y:S05]  /*2a50*/  BRA `(.L_x_9758) ;  /* 0xffffffd800787947 */ /* 0x000fea000383ffff */
.L_x_9759:
        /* <DEDUP_REMOVED lines=10> */
.L_x_27338:


//--------------------- .text._ZN4vllm25paged_attention_v2_kernelI13__nv_bfloat16hLi128ELi16ELi128ELNS_18Fp8KVCacheDataTypeE1ELb0ELi512EEEvPfS3_PT_PKS4_PKT0_SA_ifPKiSC_iPKfiiiSE_SE_iiiii --------------------------
	.section	.text._ZN4vllm25paged_attention_v2_kernelI13__nv_bfloat16hLi128ELi16ELi128ELNS_18Fp8KVCacheDataTypeE1ELb0ELi512EEEvPfS3_PT_PKS4_PKT0_SA_ifPKiSC_iPKfiiiSE_SE_iiiii,"ax",@progbits
	.align	128
        .global         _ZN4vllm25paged_attention_v2_kernelI13__nv_bfloat16hLi128ELi16ELi128ELNS_18Fp8KVCacheDataTypeE1ELb0ELi512EEEvPfS3_PT_PKS4_PKT0_SA_ifPKiSC_iPKfiiiSE_SE_iiiii
        .type           _ZN4vllm25paged_attention_v2_kernelI13__nv_bfloat16hLi128ELi16ELi128ELNS_18Fp8KVCacheDataTypeE1ELb0ELi512EEEvPfS3_PT_PKS4_PKT0_SA_ifPKiSC_iPKfiiiSE_SE_iiiii,@function
        .size           _ZN4vllm25paged_attention_v2_kernelI13__nv_bfloat16hLi128ELi16ELi128ELNS_18Fp8KVCacheDataTypeE1ELb0ELi512EEEvPfS3_PT_PKS4_PKT0_SA_ifPKiSC_iPKfiiiSE_SE_iiiii,(.L_x_27339 - _ZN4vllm25paged_attention_v2_kernelI13__nv_bfloat16hLi128ELi16ELi128ELNS_18Fp8KVCacheDataTypeE1ELb0ELi512EEEvPfS3_PT_PKS4_PKT0_SA_ifPKiSC_iPKfiiiSE_SE_iiiii)
        .other          _ZN4vllm25paged_attention_v2_kernelI13__nv_bfloat16hLi128ELi16ELi128ELNS_18Fp8KVCacheDataTypeE1ELb0ELi512EEEvPfS3_PT_PKS4_PKT0_SA_ifPKiSC_iPKfiiiSE_SE_iiiii,@"STO_CUDA_ENTRY STV_DEFAULT"
_ZN4vllm25paged_attention_v2_kernelI13__nv_bfloat16hLi128ELi16ELi128ELNS_18Fp8KVCacheDataTypeE1ELb0ELi512EEEvPfS3_PT_PKS4_PKT0_SA_ifPKiSC_iPKfiiiSE_SE_iiiii:
.text._ZN4vllm25paged_attention_v2_kernelI13__nv_bfloat16hLi128ELi16ELi128ELNS_18Fp8KVCacheDataTypeE1ELb0ELi512EEEvPfS3_PT_PKS4_PKT0_SA_ifPKiSC_iPKfiiiSE_SE_iiiii:
        /* <DEDUP_REMOVED lines=52> */
.L_x_9761:
[----:B------:R-:W-:Y:S05]  /*0340*/  BSYNC.RECONVERGENT B6 ;  /* 0x0000000000067941 */ /* 0x000fea0003800200 */
.L_x_9760:
        /* <DEDUP_REMOVED lines=15> */
.L_x_9797:
        /* <DEDUP_REMOVED lines=40> */
.L_x_9767:
        /* <DEDUP_REMOVED lines=11> */
.L_x_9766:
[----:B------:R-:W-:Y:S05]  /*0770*/  BSYNC.RECONVERGENT B1 ;  /* 0x0000000000017941 */ /* 0x000fea0003800200 */
.L_x_9765:
        /* <DEDUP_REMOVED lines=13> */
.L_x_9770:
        /* <DEDUP_REMOVED lines=100> */
.L_x_9769:
[----:B------:R-:W-:Y:S05]  /*0e90*/  BSYNC.RECONVERGENT B1 ;  /* 0x0000000000017941 */ /* 0x000fea0003800200 */
.L_x_9768:
        /* <DEDUP_REMOVED lines=55> */
.L_x_9772:
[----:B------:R-:W-:Y:S05]  /*1210*/  BSYNC.RECONVERGENT B1 ;  /* 0x0000000000017941 */ /* 0x000fea0003800200 */
.L_x_9771:
        /* <DEDUP_REMOVED lines=26> */
.L_x_9764:
[----:B------:R-:W-:Y:S05]  /*13c0*/  BSYNC.RECONVERGENT B0 ;  /* 0x0000000000007941 */ /* 0x000fea0003800200 */
.L_x_9763:
        /* <DEDUP_REMOVED lines=40> */
.L_x_9777:
[----:B------:R-:W1:Y:S01]  /*1650*/  LDS R13, [R3] ;  /* 0x00000000030d7984 */ /* 0x000e620000000800 */
[----:B------:R-:W-:-:S05]  /*1660*/  VIADD R11, R11, 0x1 ;  /* 0x000000010b0b7836 */ /* 0x000fca0000000000 */
[----:B------:R-:W-:Y:S01]  /*1670*/  ISETP.NE.AND P0, PT, R11, RZ, PT ;  /* 0x000000ff0b00720c */ /* 0x000fe20003f05270 */
[----:B-1----:R-:W-:-:S05]  /*1680*/  FMUL.FTZ R12, R13, R2 ;  /* 0x000000020d0c7220 */ /* 0x002fca0000410000 */
[----:B------:R1:W-:Y:S02]  /*1690*/  STS [R3], R12 ;  /* 0x0000000c03007388 */ /* 0x0003e40000000800 */
[----:B-1----:R-:W-:-:S05]  /*16a0*/  IADD3 R3, PT, PT, R3, 0x200, RZ ;  /* 0x0000020003037810 */ /* 0x002fca0007ffe0ff */
[----:B------:R-:W-:Y:S05]  /*16b0*/  @P0 BRA `(.L_x_9777) ;  /* 0xfffffffc00e40947 */ /* 0x000fea000383ffff */
.L_x_9776:
[----:B------:R-:W-:Y:S05]  /*16c0*/  BSYNC.RECONVERGENT B1 ;  /* 0x0000000000017941 */ /* 0x000fea0003800200 */
.L_x_9775:
        /* <DEDUP_REMOVED lines=13> */
.L_x_9780:
        /* <DEDUP_REMOVED lines=52> */
.L_x_9779:
[----:B------:R-:W-:Y:S05]  /*1ae0*/  BSYNC.RECONVERGENT B1 ;  /* 0x0000000000017941 */ /* 0x000fea0003800200 */
.L_x_9778:
        /* <DEDUP_REMOVED lines=31> */
.L_x_9782:
[----:B------:R-:W-:Y:S05]  /*1ce0*/  BSYNC.RECONVERGENT B1 ;  /* 0x0000000000017941 */ /* 0x000fea0003800200 */
.L_x_9781:
        /* <DEDUP_REMOVED lines=14> */
.L_x_9774:
[----:B------:R-:W-:Y:S05]  /*1dd0*/  BSYNC.RECONVERGENT B0 ;  /* 0x0000000000007941 */ /* 0x000fea0003800200 */
.L_x_9773:
        /* <DEDUP_REMOVED lines=28> */
.L_x_9784:
[----:B------:R-:W-:Y:S05]  /*1fa0*/  BSYNC.RECONVERGENT B0 ;  /* 0x0000000000007941 */ /* 0x000fea0003800200 */
.L_x_9783:
        /* <DEDUP_REMOVED lines=26> */
.L_x_9786:
[----:B------:R-:W-:Y:S05]  /*2150*/  BSYNC.RECONVERGENT B0 ;  /* 0x0000000000007941 */ /* 0x000fea0003800200 */
.L_x_9785:
        /* <DEDUP_REMOVED lines=20> */
.L_x_9788:
[----:B------:R-:W-:Y:S05]  /*22a0*/  BSYNC.RECONVERGENT B0 ;  /* 0x0000000000007941 */ /* 0x000fea0003800200 */
.L_x_9787:
        /* <DEDUP_REMOVED lines=12> */
.L_x_9790:
[----:B------:R-:W-:Y:S05]  /*2370*/  BSYNC.RECONVERGENT B0 ;  /* 0x0000000000007941 */ /* 0x000fea0003800200 */
.L_x_9789:
        /* <DEDUP_REMOVED lines=19> */
.L_x_9792:
[----:B------:R-:W-:Y:S05]  /*24b0*/  BSYNC.RECONVERGENT B0 ;  /* 0x0000000000007941 */ /* 0x000fea0003800200 */
.L_x_9791:
        /* <DEDUP_REMOVED lines=31> */
.L_x_9762:
[----:B------:R-:W-:Y:S01]  /*26b0*/  MOV R12, 0x10 ;  /* 0x00000010000c7802 */ /* 0x000fe20000000f00 */
[----:B------:R-:W-:Y:S01]  /*26c0*/  HFMA2 R11, -RZ, RZ, 0, 1.847743988037109375e-06 ;  /* 0x0000001fff0b7431 */ /* 0x000fe200000001ff */
[----:B------:R-:W-:-:S07]  /*26d0*/  MOV R15, 0xffffffff ;  /* 0xffffffff000f7802 */ /* 0x000fce0000000f00 */
[----:B------:R-:W-:Y:S05]  /*26e0*/  WARPSYNC.COLLECTIVE R15, `(.L_x_9793) ;  /* 0x000000000f087348 */ /* 0x000fea0003c00000 */
[----:B------:R0:W1:Y:S02]  /*26f0*/  SHFL.BFLY P6, R14, R13, R12, R11 ;  /* 0x0c00000c0d0e7389 */ /* 0x00006400000c000b */
[----:B01----:R-:W-:Y:S05]  /*2700*/  ENDCOLLECTIVE ;  /* 0x000000000000791b */ /* 0x003fea0003800000 */
.L_x_9793:
[----:B------:R-:W-:Y:S01]  /*2710*/  IMAD.MOV.U32 R12, RZ, RZ, 0x8 ;  /* 0x00000008ff0c7424 */ /* 0x000fe200078e00ff */
[----:B------:R-:W-:-:S04]  /*2720*/  FMNMX.FTZ R0, R14, -3.40282346638528859812e+38, !PT ;  /* 0xff7fffff0e007809 */ /* 0x000fc80007810000 */
[----:B------:R-:W-:-:S07]  /*2730*/  MOV R13, R0 ;  /* 0x00000000000d7202 */ /* 0x000fce0000000f00 */
[----:B------:R-:W-:Y:S05]  /*2740*/  WARPSYNC.COLLECTIVE R15, `(.L_x_9794) ;  /* 0x000000000f087348 */ /* 0x000fea0003c00000 */
[----:B------:R0:W1:Y:S02]  /*2750*/  SHFL.BFLY P6, R14, R13, R12, R11 ;  /* 0x0c00000c0d0e7389 */ /* 0x00006400000c000b */
[----:B01----:R-:W-:Y:S05]  /*2760*/  ENDCOLLECTIVE ;  /* 0x000000000000791b */ /* 0x003fea0003800000 */
.L_x_9794:
[----:B------:R-:W-:Y:S01]  /*2770*/  HFMA2 R12, -RZ, RZ, 0, 2.384185791015625e-07 ;  /* 0x00000004ff0c7431 */ /* 0x000fe200000001ff */
[----:B------:R-:W-:-:S04]  /*2780*/  FMNMX.FTZ R2, R0, R14, !PT ;  /* 0x0000000e00027209 */ /* 0x000fc80007810000 */
[----:B------:R-:W-:-:S07]  /*2790*/  MOV R13, R2 ;  /* 0x00000002000d7202 */ /* 0x000fce0000000f00 */
[----:B------:R-:W-:Y:S05]  /*27a0*/  WARPSYNC.COLLECTIVE R15, `(.L_x_9795) ;  /* 0x000000000f087348 */ /* 0x000fea0003c00000 */
[----:B------:R0:W1:Y:S02]  /*27b0*/  SHFL.BFLY P6, R14, R13, R12, R11 ;  /* 0x0c00000c0d0e7389 */ /* 0x00006400000c000b */
[----:B01----:R-:W-:Y:S05]  /*27c0*/  ENDCOLLECTIVE ;  /* 0x000000000000791b */ /* 0x003fea0003800000 */
.L_x_9795:
[----:B------:R-:W-:Y:S01]  /*27d0*/  HFMA2 R12, -RZ, RZ, 0, 1.1920928955078125e-07 ;  /* 0x00000002ff0c7431 */ /* 0x000fe200000001ff */
[----:B------:R-:W-:-:S04]  /*27e0*/  FMNMX.FTZ R3, R2, R14, !PT ;  /* 0x0000000e02037209 */ /* 0x000fc80007810000 */
[----:B------:R-:W-:-:S07]  /*27f0*/  MOV R13, R3 ;  /* 0x00000003000d7202 */ /* 0x000fce0000000f00 */
[----:B------:R-:W-:Y:S05]  /*2800*/  WARPSYNC.COLLECTIVE R15, `(.L_x_9796) ;  /* 0x000000000f087348 */ /* 0x000fea0003c00000 */
[----:B------:R0:W1:Y:S02]  /*2810*/  SHFL.BFLY P6, R14, R13, R12, R11 ;  /* 0x0c00000c0d0e7389 */ /* 0x00006400000c000b */
[----:B01----:R-:W-:Y:S05]  /*2820*/  ENDCOLLECTIVE ;  /* 0x000000000000791b */ /* 0x003fea0003800000 */
.L_x_9796:
[----:B------:R-:W-:Y:S05]  /*2830*/  BRA `(.L_x_9797) ;  /* 0xffffffdc00007947 */ /* 0x000fea000383ffff */
.L_x_9798:
        /* <DEDUP_REMOVED lines=12> */
.L_x_27339:


//--------------------- .text._ZN4vllm25paged_attention_v2_kernelI13__nv_bfloat16hLi120ELi16ELi128ELNS_18Fp8KVCacheDataTypeE1ELb0ELi512EEEvPfS3_PT_PKS4_PKT0_SA_ifPKiSC_iPKfiiiSE_SE_iiiii --------------------------
	.section	.text._ZN4vllm25paged_attention_v2_kernelI13__nv_bfloat16hLi120ELi16ELi128ELNS_18Fp8KVCacheDataTypeE1ELb0ELi512EEEvPfS3_PT_PKS4_PKT0_SA_ifPKiSC_iPKfiiiSE_SE_iiiii,"ax",@progbits
	.align	128
        .global         _ZN4vllm25paged_attention_v2_kernelI13__nv_bfloat16hLi120ELi16ELi128ELNS_18Fp8KVCacheDataTypeE1ELb0ELi512EEEvPfS3_PT_PKS4_PKT0_SA_ifPKiSC_iPKfiiiSE_SE_iiiii
        .type           _ZN4vllm25paged_attention_v2_kernelI13__nv_bfloat16hLi120ELi16ELi128ELNS_18Fp8KVCacheDataTypeE1ELb0ELi512EEEvPfS3_PT_PKS4_PKT0_SA_ifPKiSC_iPKfiiiSE_SE_iiiii,@function
        .size           _ZN4vllm25paged_attention_v2_kernelI13__nv_bfloat16hLi120ELi16ELi128ELNS_18Fp8KVCacheDataTypeE1ELb0ELi512EEEvPfS3_PT_PKS4_PKT0_SA_ifPKiSC_iPKfiiiSE_SE_iiiii,(.L_x_27340 - _ZN4vllm25paged_attention_v2_kernelI13__nv_bfloat16hLi120ELi16ELi128ELNS_18Fp8KVCacheDataTypeE1ELb0ELi512EEEvPfS3_PT_PKS4_PKT0_SA_ifPKiSC_iPKfiiiSE_SE_iiiii)
        .other          _ZN4vllm25paged_attention_v2_kernelI13__nv_bfloat16hLi120ELi16ELi128ELNS_18Fp8KVCacheDataTypeE1ELb0ELi512EEEvPfS3_PT_PKS4_PKT0_SA_ifPKiSC_iPKfiiiSE_SE_iiiii,@"STO_CUDA_ENTRY STV_DEFAULT"
_ZN4vllm25paged_attention_v2_kernelI13__nv_bfloat16hLi120ELi16ELi128ELNS_18Fp8KVCacheDataTypeE1ELb0ELi512EEEvPfS3_PT_PKS4_PKT0_SA_ifPKiSC_iPKfiiiSE_SE_iiiii:
.text._ZN4vllm25paged_attention_v2_kernelI13__nv_bfloat16hLi120ELi16ELi128ELNS_18Fp8KVCacheDataTypeE1ELb0ELi512EEEvPfS3_PT_PKS4_PKT0_SA_ifPKiSC_iPKfiiiSE_SE_iiiii:
        /* <DEDUP_REMOVED lines=52> */
.L_x_9800:
[----:B------:R-:W-:Y:S05]  /*0340*/  BSYNC.RECONVERGENT B6 ;  /* 0x0000000000067941 */ /* 0x000fea0003800200 */
.L_x_9799:
        /* <DEDUP_REMOVED lines=15> */
.L_x_9842:
        /* <DEDUP_REMOVED lines=40> */
.L_x_9806:
        /* <DEDUP_REMOVED lines=11> */
.L_x_9805:
[----:B------:R-:W-:Y:S05]  /*0770*/  BSYNC.RECONVERGENT B1 ;  /* 0x0000000000017941 */ /* 0x000fea0003800200 */
.L_x_9804:
        /* <DEDUP_REMOVED lines=13> */
.L_x_9809:
        /* <DEDUP_REMOVED lines=100> */
.L_x_9808:
[----:B------:R-:W-:Y:S05]  /*0e90*/  BSYNC.RECONVERGENT B1 ;  /* 0x0000000000017941 */ /* 0x000fea0003800200 */
.L_x_9807:
        /* <DEDUP_REMOVED lines=55> */
.L_x_9811:
[----:B------:R-:W-:Y:S05]  /*1210*/  BSYNC.RECONVERGENT B1 ;  /* 0x0000000000017941 */ /* 0x000fea0003800200 */
.L_x_9810:
        /* <DEDUP_REMOVED lines=26> */
.L_x_9803:
[----:B------:R-:W-:Y:S05]  /*13c0*/  BSYNC.RECONVERGENT B0 ;  /* 0x0000000000007941 */ /* 0x000fea0003800200 */
.L_x_9802:
        /* <DEDUP_REMOVED lines=40> */
.L_x_9816:
[----:B------:R-:W1:Y:S01]  /*1650*/  LDS R13, [R3] ;  /* 0x00000000030d7984 */ /* 0x000e620000000800 */
[----:B------:R-:W-:-:S04]  /*1660*/  IADD3 R11, PT, PT, R11, 0x1, RZ ;  /* 0x000000010b0b7810 */ /* 0x000fc80007ffe0ff */
[----:B------:R-:W-:Y:S01]  /*1670*/  ISETP.NE.AND P0, PT, R11, RZ, PT ;  /* 0x000000ff0b00720c */ /* 0x000fe20003f05270 */
[----:B-1----:R-:W-:-:S05]  /*1680*/  FMUL.FTZ R12, R13, R2 ;  /* 0x000000020d0c7220 */ /* 0x002fca0000410000 */
[----:B------:R1:W-:Y:S02]  /*1690*/  STS [R3], R12 ;  /* 0x0000000c03007388 */ /* 0x0003e40000000800 */
[----:B-1----:R-:W-:-:S05]  /*16a0*/  VIADD R3, R3, 0x200 ;  /* 0x0000020003037836 */ /* 0x002fca0000000000 */
[----:B------:R-:W-:Y:S05]  /*16b0*/  @P0 BRA `(.L_x_9816) ;  /* 0xfffffffc00e40947 */ /* 0x000fea000383ffff */
.L_x_9815:
[----:B------:R-:W-:Y:S05]  /*16c0*/  BSYNC.RECONVERGENT B1 ;  /* 0x0000000000017941 */ /* 0x000fea0003800200 */
.L_x_9814:
        /* <DEDUP_REMOVED lines=13> */
.L_x_9819:
        /* <DEDUP_REMOVED lines=52> */
.L_x_9818:
[----:B------:R-:W-:Y:S05]  /*1ae0*/  BSYNC.RECONVERGENT B1 ;  /* 0x0000000000017941 */ /* 0x000fea0003800200 */
.L_x_9817:
        /* <DEDUP_REMOVED lines=31> */
.L_x_9821:
[----:B------:R-:W-:Y:S05]  /*1ce0*/  BSYNC.RECONVERGENT B1 ;  /* 0x0000000000017941 */ /* 0x000fea0003800200 */
.L_x_9820:
        /* <DEDUP_REMOVED lines=14> */
.L_x_9813:
[----:B------:R-:W-:Y:S05]  /*1dd0*/  BSYNC.RECONVERGENT B0 ;  /* 0x0000000000007941 */ /* 0x000fea0003800200 */
.L_x_9812:
        /* <DEDUP_REMOVED lines=24> */
.L_x_9823:
[----:B------:R-:W-:Y:S05]  /*1f60*/  BSYNC.RECONVERGENT B0 ;  /* 0x0000000000007941 */ /* 0x000fea0003800200 */
.L_x_9822:
        /* <DEDUP_REMOVED lines=25> */
.L_x_9825:
[----:B------:R-:W-:Y:S05]  /*2100*/  BSYNC.RECONVERGENT B0 ;  /* 0x0000000000007941 */ /* 0x000fea0003800200 */
.L_x_9824:
        /* <DEDUP_REMOVED lines=28> */
.L_x_9829:
[----:B------:R-:W-:Y:S05]  /*22d0*/  BSYNC.RECONVERGENT B1 ;  /* 0x0000000000017941 */ /* 0x000fea0003800200 */
.L_x_9828:
[----:B-1----:R-:W-:-:S07]  /*22e0*/  @!P0 FADD.FTZ R5, R5, R20 ;  /* 0x0000001405058221 */ /* 0x002fce0000010000 */
.L_x_9827:
[----:B------:R-:W-:Y:S05]  /*22f0*/  BSYNC.RECONVERGENT B0 ;  /* 0x0000000000007941 */ /* 0x000fea0003800200 */
.L_x_9826:
        /* <DEDUP_REMOVED lines=20> */
.L_x_9831:
[----:B------:R-:W-:Y:S05]  /*2440*/  BSYNC.RECONVERGENT B0 ;  /* 0x0000000000007941 */ /* 0x000fea0003800200 */
.L_x_9830:
        /* <DEDUP_REMOVED lines=28> */
.L_x_9835:
[----:B------:R-:W-:Y:S05]  /*2610*/  BSYNC.RECONVERGENT B1 ;  /* 0x0000000000017941 */ /* 0x000fea0003800200 */
.L_x_9834:
[----:B0-2---:R-:W-:-:S07]  /*2620*/  @!P0 FADD.FTZ R5, R5, R16 ;  /* 0x0000001005058221 */ /* 0x005fce0000010000 */
.L_x_9833:
[----:B------:R-:W-:Y:S05]  /*2630*/  BSYNC.RECONVERGENT B0 ;  /* 0x0000000000007941 */ /* 0x000fea0003800200 */
.L_x_9832:
        /* <DEDUP_REMOVED lines=31> */
.L_x_9837:
[----:B------:R-:W-:Y:S05]  /*2830*/  BSYNC.RECONVERGENT B0 ;  /* 0x0000000000007941 */ /* 0x000fea0003800200 */
.L_x_9836:
[----:B------:R-:W-:Y:S05]  /*2840*/  @P0 EXIT ;  /* 0x000000000000094d */ /* 0x000fea0003800000 */
[----:B0-----:R-:W-:-:S05]  /*2850*/  F2FP.BF16.F32.PACK_AB R5, RZ, R5 ;  /* 0x00000005ff05723e */ /* 0x001fca00000010ff */
[----:B------:R-:W-:Y:S01]  /*2860*/  STG.E.U16 desc[UR36][R6.64+0xe0], R5 ;  /* 0x0000e00506007986 */ /* 0x000fe2000c101524 */
[----:B------:R-:W-:Y:S05]  /*2870*/  EXIT ;  /* 0x000000000000794d */ /* 0x000fea0003800000 */
.L_x_9801:
[----:B------:R-:W-:Y:S01]  /*2880*/  MOV R12, 0x10 ;  /* 0x00000010000c7802 */ /* 0x000fe20000000f00 */
[----:B------:R-:W-:Y:S01]  /*2890*/  IMAD.MOV.U32 R11, RZ, RZ, 0x1f ;  /* 0x0000001fff0b7424 */ /* 0x000fe200078e00ff */
[----:B------:R-:W-:-:S07]  /*28a0*/  MOV R15, 0xffffffff ;  /* 0xffffffff000f7802 */ /* 0x000fce0000000f00 */
[----:B------:R-:W-:Y:S05]  /*28b0*/  WARPSYNC.COLLECTIVE R15, `(.L_x_9838) ;  /* 0x000000000f087348 */ /* 0x000fea0003c00000 */
[----:B------:R0:W1:Y:S02]  /*28c0*/  SHFL.BFLY P6, R14, R13, R12, R11 ;  /* 0x0c00000c0d0e7389 */ /* 0x00006400000c000b */
[----:B01----:R-:W-:Y:S05]  /*28d0*/  ENDCOLLECTIVE ;  /* 0x000000000000791b */ /* 0x003fea0003800000 */
.L_x_9838:
[----:B------:R-:W-:Y:S01]  /*28e0*/  HFMA2 R12, -RZ, RZ, 0, 4.76837158203125e-07 ;  /* 0x00000008ff0c7431 */ /* 0x000fe200000001ff */
[----:B------:R-:W-:-:S04]  /*28f0*/  FMNMX.FTZ R0, R14, -3.40282346638528859812e+38, !PT ;  /* 0xff7fffff0e007809 */ /* 0x000fc80007810000 */
[----:B------:R-:W-:-:S07]  /*2900*/  MOV R13, R0 ;  /* 0x00000000000d7202 */ /* 0x000fce0000000f00 */
[----:B------:R-:W-:Y:S05]  /*2910*/  WARPSYNC.COLLECTIVE R15, `(.L_x_9839) ;  /* 0x000000000f087348 */ /* 0x000fea0003c00000 */
[----:B------:R0:W1:Y:S02]  /*2920*/  SHFL.BFLY P6, R14, R13, R12, R11 ;  /* 0x0c00000c0d0e7389 */ /* 0x00006400000c000b */
[----:B01----:R-:W-:Y:S05]  /*2930*/  ENDCOLLECTIVE ;  /* 0x000000000000791b */ /* 0x003fea0003800000 */
.L_x_9839:
[----:B------:R-:W-:Y:S02]  /*2940*/  MOV R12, 0x4 ;  /* 0x00000004000c7802 */ /* 0x000fe40000000f00 */
[----:B------:R-:W-:-:S05]  /*2950*/  FMNMX.FTZ R2, R0, R14, !PT ;  /* 0x0000000e00027209 */ /* 0x000fca0007810000 */
[----:B------:R-:W-:-:S07]  /*2960*/  IMAD.MOV.U32 R13, RZ, RZ, R2 ;  /* 0x000000ffff0d7224 */ /* 0x000fce00078e0002 */
[----:B------:R-:W-:Y:S05]  /*2970*/  WARPSYNC.COLLECTIVE R15, `(.L_x_9840) ;  /* 0x000000000f087348 */ /* 0x000fea0003c00000 */
[----:B------:R0:W1:Y:S02]  /*2980*/  SHFL.BFLY P6, R14, R13, R12, R11 ;  /* 0x0c00000c0d0e7389 */ /* 0x00006400000c000b */
[----:B01----:R-:W-:Y:S05]  /*2990*/  ENDCOLLECTIVE ;  /* 0x000000000000791b */ /* 0x003fea0003800000 */
.L_x_9840:
[----:B------:R-:W-:Y:S01]  /*29a0*/  HFMA2 R12, -RZ, RZ, 0, 1.1920928955078125e-07 ;  /* 0x00000002ff0c7431 */ /* 0x000fe200000001ff */
[----:B------:R-:W-:-:S04]  /*29b0*/  FMNMX.FTZ R3, R2, R14, !PT ;  /* 0x0000000e02037209 */ /* 0x000fc80007810000 */
[----:B------:R-:W-:-:S07]  /*29c0*/  MOV R13, R3 ;  /* 0x00000003000d7202 */ /* 0x000fce0000000f00 */
[----:B------:R-:W-:Y:S05]  /*29d0*/  WARPSYNC.COLLECTIVE R15, `(.L_x_9841) ;  /* 0x000000000f087348 */ /* 0x000fea0003c00000 */
[----:B------:R0:W1:Y:S02]  /*29e0*/  SHFL.BFLY P6, R14, R13, R12, R11 ;  /* 0x0c00000c0d0e7389 */ /* 0x00006400000c000b */
[----:B01----:R-:W-:Y:S05]  /*29f0*/  ENDCOLLECTIVE ;  /* 0x000000000000791b */ /* 0x003fea0003800000 */
.L_x_9841:
[----:B------:R-:W-:Y:S05]  /*2a00*/  BRA `(.L_x_9842) ;  /* 0xffffffd8008c7947 */ /* 0x000fea000383ffff */
.L_x_9843:
        /* <DEDUP_REMOVED lines=15> */
.L_x_27340:


//--------------------- .text._ZN4vllm25paged_attention_v2_kernelI13__nv_bfloat16hLi112ELi16ELi128ELNS_18Fp8KVCacheDataTypeE1ELb0ELi512EEEvPfS3_PT_PKS4_PKT0_SA_ifPKiSC_iPKfiiiSE_SE_iiiii --------------------------
	.section	.text._ZN4vllm25paged_attention_v2_kernelI13__nv_bfloat16hLi112ELi16ELi128ELNS_18Fp8KVCacheDataTypeE1ELb0ELi512EEEvPfS3_PT_PKS4_PKT0_SA_ifPKiSC_iPKfiiiSE_SE_iiiii,"ax",@progbits
	.align	128
        .global         _ZN4vllm25paged_attention_v2_kernelI13__nv_bfloat16hLi112ELi16ELi128ELNS_18Fp8KVCacheDataTypeE1ELb0ELi512EEEvPfS3_PT_PKS4_PKT0_SA_ifPKiSC_iPKfiiiSE_SE_iiiii
        .type           _ZN4vllm25paged_attention_v2_kernelI13__nv_bfloat16hLi112ELi16ELi128ELNS_18Fp8KVCacheDataTypeE1ELb0ELi512EEEvPfS3_PT_PKS4_PKT0_SA_ifPKiSC_iPKfiiiSE_SE_iiiii,@function
        .size           _ZN4vllm25paged_attention_v2_kernelI13__nv_bfloat16hLi112ELi16ELi128ELNS_18Fp8KVCacheDataTypeE1ELb0ELi512EEEvPfS3_PT_PKS4_PKT0_SA_ifPKiSC_iPKfiiiSE_SE_iiiii,(.L_x_27341 - _ZN4vllm25paged_attention_v2_kernelI13__nv_bfloat16hLi112ELi16ELi128ELNS_18Fp8KVCacheDataTypeE1ELb0ELi512EEEvPfS3_PT_PKS4_PKT0_SA_ifPKiSC_iPKfiiiSE_SE_iiiii)
        .other          _ZN4vllm25paged_attention_v2_kernelI13__nv_bfloat16hLi112ELi16ELi128ELNS_18Fp8KVCacheDataTypeE1ELb0ELi512EEEvPfS3_PT_PKS4_PKT0_SA_ifPKiSC_iPKfiiiSE_SE_iiiii,@"STO_CUDA_ENTRY STV_DEFAULT"
_ZN4vllm25paged_attention_v2_kernelI13__nv_bfloat16hLi112ELi16ELi128ELNS_18Fp8KVCacheDataTypeE1ELb0ELi512EEEvPfS3_PT_PKS4_PKT0_SA_ifPKiSC_iPKfiiiSE_SE_iiiii:
.text._ZN4vllm25paged_attention_v2_kernelI13__nv_bfloat16hLi112ELi16ELi128ELNS_18Fp8KVCacheDataTypeE1ELb0ELi512EEEvPfS3_PT_PKS4_PKT0_SA_ifPKiSC_iPKfiiiSE_SE_iiiii:
        /* <DEDUP_REMOVED lines=52> */
.L_x_9845:
[----:B------:R-:W-:Y:S05]  /*0340*/  BSYNC.RECONVERGENT B6 ;  /* 0x0000000000067941 */ /* 0x000fea0003800200 */
.L_x_9844:
        /* <DEDUP_REMOVED lines=15> */
.L_x_9877:
        /* <DEDUP_REMOVED lines=40> */
.L_x_9851:
        /* <DEDUP_REMOVED lines=11> */
.L_x_9850:
[----:B------:R-:W-:Y:S05]  /*0770*/  BSYNC.RECONVERGENT B1 ;  /* 0x0000000000017941 */ /* 0x000fea0003800200 */
.L_x_9849:
        /* <DEDUP_REMOVED lines=13> */
.L_x_9854:
        /* <DEDUP_REMOVED lines=100> */
.L_x_9853:
[----:B------:R-:W-:Y:S05]  /*0e90*/  BSYNC.RECONVERGENT B1 ;  /* 0x0000000000017941 */ /* 0x000fea0003800200 */
.L_x_9852:
        /* <DEDUP_REMOVED lines=55> */
.L_x_9856:
[----:B------:R-:W-:Y:S05]  /*1210*/  BSYNC.RECONVERGENT B1 ;  /* 0x0000000000017941 */ /* 0x000fea0003800200 */
.L_x_9855:
        /* <DEDUP_REMOVED lines=26> */
.L_x_9848:
[----:B------:R-:W-:Y:S05]  /*13c0*/  BSYNC.RECONVERGENT B0 ;  /* 0x0000000000007941 */ /* 0x000fea0003800200 */
.L_x_9847:
        /* <DEDUP_REMOVED lines=40> */
.L_x_9861:
[----:B------:R-:W1:Y:S01]  /*1650*/  LDS R13, [R3] ;  /* 0x00000000030d7984 */ /* 0x000e620000000800 */
[----:B------:R-:W-:-:S05]  /*1660*/  VIADD R11, R11, 0x1 ;  /* 0x000000010b0b7836 */ /* 0x000fca0000000000 */
[----:B------:R-:W-:Y:S01]  /*1670*/  ISETP.NE.AND P0, PT, R11, RZ, PT ;  /* 0x000000ff0b00720c */ /* 0x000fe20003f05270 */
[----:B-1----:R-:W-:-:S05]  /*1680*/  FMUL.FTZ R12, R13, R2 ;  /* 0x000000020d0c7220 */ /* 0x002fca0000410000 */
[----:B------:R1:W-:Y:S02]  /*1690*/  STS [R3], R12 ;  /* 0x0000000c03007388 */ /* 0x0003e40000000800 */
[----:B-1----:R-:W-:-:S05]  /*16a0*/  IADD3 R3, PT, PT, R3, 0x200, RZ ;  /* 0x0000020003037810 */ /* 0x002fca0007ffe0ff */
[----:B------:R-:W-:Y:S05]  /*16b0*/  @P0 BRA `(.L_x_9861) ;  /* 0xfffffffc00e40947 */ /* 0x000fea000383ffff */
.L_x_9860:
[----:B------:R-:W-:Y:S05]  /*16c0*/  BSYNC.RECONVERGENT B1 ;  /* 0x0000000000017941 */ /* 0x000fea0003800200 */
.L_x_9859:
        /* <DEDUP_REMOVED lines=13> */
.L_x_9864:
        /* <DEDUP_REMOVED lines=52> */
.L_x_9863:
[----:B------:R-:W-:Y:S05]  /*1ae0*/  BSYNC.RECONVERGENT B1 ;  /* 0x0000000000017941 */ /* 0x000fea0003800200 */
.L_x_9862:
        /* <DEDUP_REMOVED lines=31> */
.L_x_9866:
[----:B------:R-:W-:Y:S05]  /*1ce0*/  BSYNC.RECONVERGENT B1 ;  /* 0x0000000000017941 */ /* 0x000fea0003800200 */
.L_x_9865:
        /* <DEDUP_REMOVED lines=14> */
.L_x_9858:
[----:B------:R-:W-:Y:S05]  /*1dd0*/  BSYNC.RECONVERGENT B0 ;  /* 0x0000000000007941 */ /* 0x000fea0003800200 */
.L_x_9857:
        /* <DEDUP_REMOVED lines=32> */
.L_x_9868:
[----:B------:R-:W-:Y:S05]  /*1fe0*/  BSYNC.RECONVERGENT B0 ;  /* 0x0000000000007941 */ /* 0x000fea0003800200 */
.L_x_9867:
        /* <DEDUP_REMOVED lines=33> */
.L_x_9870:
[----:B------:R-:W-:Y:S05]  /*2200*/  BSYNC.RECONVERGENT B0 ;  /* 0x0000000000007941 */ /* 0x000fea0003800200 */
.L_x_9869:
        /* <DEDUP_REMOVED lines=25> */
.L_x_9872:
[----:B------:R-:W-:Y:S05]  /*23a0*/  BSYNC.RECONVERGENT B0 ;  /* 0x0000000000007941 */ /* 0x000fea0003800200 */
.L_x_9871:
        /* <DEDUP_REMOVED lines=29> */
.L_x_9846:
[----:B------:R-:W-:Y:S01]  /*2580*/  HFMA2 R12, -RZ, RZ, 0, 9.5367431640625e-07 ;  /* 0x00000010ff0c7431 */ /* 0x000fe200000001ff */
[----:B------:R-:W-:Y:S02]  /*2590*/  MOV R11, 0x1f ;  /* 0x0000001f000b7802 */ /* 0x000fe40000000f00 */
[----:B------:R-:W-:-:S07]  /*25a0*/  MOV R15, 0xffffffff ;  /* 0xffffffff000f7802 */ /* 0x000fce0000000f00 */
[----:B------:R-:W-:Y:S05]  /*25b0*/  WARPSYNC.COLLECTIVE R15, `(.L_x_9873) ;  /* 0x000000000f087348 */ /* 0x000fea0003c00000 */
[----:B------:R0:W1:Y:S02]  /*25c0*/  SHFL.BFLY P6, R14, R13, R12, R11 ;  /* 0x0c00000c0d0e7389 */ /* 0x00006400000c000b */
[----:B01----:R-:W-:Y:S05]  /*25d0*/  ENDCOLLECTIVE ;  /* 0x000000000000791b */ /* 0x003fea0003800000 */
.L_x_9873:
[----:B------:R-:W-:Y:S01]  /*25e0*/  HFMA2 R12, -RZ, RZ, 0, 4.76837158203125e-07 ;  /* 0x00000008ff0c7431 */ /* 0x000fe200000001ff */
[----:B------:R-:W-:-:S05]  /*25f0*/  FMNMX.FTZ R0, R14, -3.40282346638528859812e+38, !PT ;  /* 0xff7fffff0e007809 */ /* 0x000fca0007810000 */
[----:B------:R-:W-:-:S07]  /*2600*/  IMAD.MOV.U32 R13, RZ, RZ, R0 ;  /* 0x000000ffff0d7224 */ /* 0x000fce00078e0000 */
[----:B------:R-:W-:Y:S05]  /*2610*/  WARPSYNC.COLLECTIVE R15, `(.L_x_9874) ;  /* 0x000000000f087348 */ /* 0x000fea0003c00000 */
[----:B------:R0:W1:Y:S02]  /*2620*/  SHFL.BFLY P6, R14, R13, R12, R11 ;  /* 0x0c00000c0d0e7389 */ /* 0x00006400000c000b */
[----:B01----:R-:W-:Y:S05]  /*2630*/  ENDCOLLECTIVE ;  /* 0x000000000000791b */ /* 0x003fea0003800000 */
.L_x_9874:
[----:B------:R-:W-:Y:S01]  /*2640*/  HFMA2 R12, -RZ, RZ, 0, 2.384185791015625e-07 ;  /* 0x00000004ff0c7431 */ /* 0x000fe200000001ff */
[----:B------:R-:W-:-:S04]  /*2650*/  FMNMX.FTZ R2, R0, R14, !PT ;  /* 0x0000000e00027209 */ /* 0x000fc80007810000 */
[----:B------:R-:W-:-:S07]  /*2660*/  MOV R13, R2 ;  /* 0x00000002000d7202 */ /* 0x000fce0000000f00 */
[----:B------:R-:W-:Y:S05]  /*2670*/  WARPSYNC.COLLECTIVE R15, `(.L_x_9875) ;  /* 0x000000000f087348 */ /* 0x000fea0003c00000 */
[----:B------:R0:W1:Y:S02]  /*2680*/  SHFL.BFLY P6, R14, R13, R12, R11 ;  /* 0x0c00000c0d0e7389 */ /* 0x00006400000c000b */
[----:B01----:R-:W-:Y:S05]  /*2690*/  ENDCOLLECTIVE ;  /* 0x000000000000791b */ /* 0x003fea0003800000 */
.L_x_9875:
[----:B------:R-:W-:Y:S01]  /*26a0*/  HFMA2 R12, -RZ, RZ, 0, 1.1920928955078125e-07 ;  /* 0x00000002ff0c7431 */ /* 0x000fe200000001ff */
[----:B------:R-:W-:-:S04]  /*26b0*/  FMNMX.FTZ R3, R2, R14, !PT ;  /* 0x0000000e02037209 */ /* 0x000fc80007810000 */
[----:B------:R-:W-:-:S07]  /*26c0*/  MOV R13, R3 ;  /* 0x00000003000d7202 */ /* 0x000fce0000000f00 */
[----:B------:R-:W-:Y:S05]  /*26d0*/  WARPSYNC.COLLECTIVE R15, `(.L_x_9876) ;  /* 0x000000000f087348 */ /* 0x000fea0003c00000 */
[----:B------:R0:W1:Y:S02]  /*26e0*/  SHFL.BFLY P6, R14, R13, R12, R11 ;  /* 0x0c00000c0d0e7389 */ /* 0x00006400000c000b */
[----:B01----:R-:W-:Y:S05]  /*26f0*/  ENDCOLLECTIVE ;  /* 0x000000000000791b */ /* 0x003fea0003800000 */
.L_x_9876:
[----:B------:R-:W-:Y:S05]  /*2700*/  BRA `(.L_x_9877) ;  /* 0xffffffdc004c7947 */ /* 0x000fea000383ffff */
.L_x_9878:
        /* <DEDUP_REMOVED lines=15> */
.L_x_27341:


//--------------------- .text._ZN4vllm25paged_attention_v2_kernelI13__nv_bfloat16hLi96ELi16ELi128ELNS_18Fp8KVCacheDataTypeE1ELb0ELi512EEEvPfS3_PT_PKS4_PKT0_SA_ifPKiSC_iPKfiiiSE_SE_iiiii --------------------------
	.section	.text._ZN4vllm25paged_attention_v2_kernelI13__nv_bfloat16hLi96ELi16ELi128ELNS_18Fp8KVCacheDataTypeE1ELb0ELi512EEEvPfS3_PT_PKS4_PKT0_SA_ifPKiSC_iPKfiiiSE_SE_iiiii,"ax",@progbits
	.align	128
        .global         _ZN4vllm25paged_attention_v2_kernelI13__nv_bfloat16hLi96ELi16ELi128ELNS_18Fp8KVCacheDataTypeE1ELb0ELi512EEEvPfS3_PT_PKS4_PKT0_SA_ifPKiSC_iPKfiiiSE_SE_iiiii
        .type           _ZN4vllm25paged_attention_v2_kernelI13__nv_bfloat16hLi96ELi16ELi128ELNS_18Fp8KVCacheDataTypeE1ELb0ELi512EEEvPfS3_PT_PKS4_PKT0_SA_ifPKiSC_iPKfiiiSE_SE_iiiii,@function
        .size           _ZN4vllm25paged_attention_v2_kernelI13__nv_bfloat16hLi96ELi16ELi128ELNS_18Fp8KVCacheDataTypeE1ELb0ELi512EEEvPfS3_PT_PKS4_PKT0_SA_ifPKiSC_iPKfiiiSE_SE_iiiii,(.L_x_27342 - _ZN4vllm25paged_attention_v2_kernelI13__nv_bfloat16hLi96ELi16ELi128ELNS_18Fp8KVCacheDataTypeE1ELb0ELi512EEEvPfS3_PT_PKS4_PKT0_SA_ifPKiSC_iPKfiiiSE_SE_iiiii)
        .other          _ZN4vllm25paged_attention_v2_kernelI13__nv_bfloat16hLi96ELi16ELi128ELNS_18Fp8KVCacheDataTypeE1ELb0ELi512EEEvPfS3_PT_PKS4_PKT0_SA_ifPKiSC_iPKfiiiSE_SE_iiiii,@"STO_CUDA_ENTRY STV_DEFAULT"
_ZN4vllm25paged_attention_v2_kernelI13__nv_bfloat16hLi96ELi16ELi128ELNS_18Fp8KVCacheDataTypeE1ELb0ELi512EEEvPfS3_PT_PKS4_PKT0_SA_ifPKiSC_iPKfiiiSE_SE_iiiii:
.text._ZN4vllm25paged_attention_v2_kernelI13__nv_bfloat16hLi96ELi16ELi128ELNS_18Fp8KVCacheDataTypeE1ELb0ELi512EEEvPfS3_PT_PKS4_PKT0_SA_ifPKiSC_iPKfiiiSE_SE_iiiii:
        /* <DEDUP_REMOVED lines=52> */
.L_x_9880:
[----:B------:R-:W-:Y:S05]  /*0340*/  BSYNC.RECONVERGENT B6 ;  /* 0x0000000000067941 */ /* 0x000fea0003800200 */
.L_x_9879:
        /* <DEDUP_REMOVED lines=15> */
.L_x_9912:
        /* <DEDUP_REMOVED lines=40> */
.L_x_9886:
        /* <DEDUP_REMOVED lines=11> */
.L_x_9885:
[----:B------:R-:W-:Y:S05]  /*0770*/  BSYNC.RECONVERGENT B1 ;  /* 0x0000000000017941 */ /* 0x000fea0003800200 */
.L_x_9884:
        /* <DEDUP_REMOVED lines=13> */
.L_x_9889:
        /* <DEDUP_REMOVED lines=100> */
.L_x_9888:
[----:B------:R-:W-:Y:S05]  /*0e90*/  BSYNC.RECONVERGENT B1 ;  /* 0x0000000000017941 */ /* 0x000fea0003800200 */
.L_x_9887:
        /* <DEDUP_REMOVED lines=55> */
.L_x_9891:
[----:B------:R-:W-:Y:S05]  /*1210*/  BSYNC.RECONVERGENT B1 ;  /* 0x0000000000017941 */ /* 0x000fea0003800200 */
.L_x_9890:
        /* <DEDUP_REMOVED lines=26> */
.L_x_9883:
[----:B------:R-:W-:Y:S05]  /*13c0*/  BSYNC.RECONVERGENT B0 ;  /* 0x0000000000007941 */ /* 0x000fea0003800200 */
.L_x_9882:
        /* <DEDUP_REMOVED lines=40> */
.L_x_9896:
[----:B------:R-:W1:Y:S01]  /*1650*/  LDS R13, [R3] ;  /* 0x00000000030d7984 */ /* 0x000e620000000800 */
[----:B------:R-:W-:-:S04]  /*1660*/  IADD3 R11, PT, PT, R11, 0x1, RZ ;  /* 0x000000010b0b7810 */ /* 0x000fc80007ffe0ff */
[----:B------:R-:W-:Y:S01]  /*1670*/  ISETP.NE.AND P0, PT, R11, RZ, PT ;  /* 0x000000ff0b00720c */ /* 0x000fe20003f05270 */
[----:B-1----:R-:W-:-:S05]  /*1680*/  FMUL.FTZ R12, R13, R2 ;  /* 0x000000020d0c7220 */ /* 0x002fca0000410000 */
[----:B------:R1:W-:Y:S02]  /*1690*/  STS [R3], R12 ;  /* 0x0000000c03007388 */ /* 0x0003e40000000800 */
[----:B-1----:R-:W-:-:S05]  /*16a0*/  VIADD R3, R3, 0x200 ;  /* 0x0000020003037836 */ /* 0x002fca0000000000 */
[----:B------:R-:W-:Y:S05]  /*16b0*/  @P0 BRA `(.L_x_9896) ;  /* 0xfffffffc00e40947 */ /* 0x000fea000383ffff */
.L_x_9895:
[----:B------:R-:W-:Y:S05]  /*16c0*/  BSYNC.RECONVERGENT B1 ;  /* 0x0000000000017941 */ /* 0x000fea0003800200 */
.L_x_9894:
        /* <DEDUP_REMOVED lines=13> */
.L_x_9899:
        /* <DEDUP_REMOVED lines=52> */
.L_x_9898:
[----:B------:R-:W-:Y:S05]  /*1ae0*/  BSYNC.RECONVERGENT B1 ;  /* 0x0000000000017941 */ /* 0x000fea0003800200 */
.L_x_9897:
        /* <DEDUP_REMOVED lines=31> */
.L_x_9901:
[----:B------:R-:W-:Y:S05]  /*1ce0*/  BSYNC.RECONVERGENT B1 ;  /* 0x0000000000017941 */ /* 0x000fea0003800200 */
.L_x_9900:
        /* <DEDUP_REMOVED lines=14> */
.L_x_9893:
[----:B------:R-:W-:Y:S05]  /*1dd0*/  BSYNC.RECONVERGENT B0 ;  /* 0x0000000000007941 */ /* 0x000fea0003800200 */
.L_x_9892:
        /* <DEDUP_REMOVED lines=32> */
.L_x_9903:
[----:B------:R-:W-:Y:S05]  /*1fe0*/  BSYNC.RECONVERGENT B0 ;  /* 0x0000000000007941 */ /* 0x000fea0003800200 */
.L_x_9902:
        /* <DEDUP_REMOVED lines=30> */
.L_x_9905:
[----:B------:R-:W-:Y:S05]  /*21d0*/  BSYNC.RECONVERGENT B0 ;  /* 0x0000000000007941 */ /* 0x000fea0003800200 */
.L_x_9904:
        /* <DEDUP_REMOVED lines=22> */
.L_x_9907:
[----:B------:R-:W-:Y:S05]  /*2340*/  BSYNC.RECONVERGENT B0 ;  /* 0x0000000000007941 */ /* 0x000fea0003800200 */
.L_x_9906:
        /* <DEDUP_REMOVED lines=27> */
.L_x_9881:
[----:B------:R-:W-:Y:S01]  /*2500*/  MOV R12, 0x10 ;  /* 0x00000010000c7802 */ /* 0x000fe20000000f00 */
[----:B------:R-:W-:Y:S01]  /*2510*/  HFMA2 R11, -RZ, RZ, 0, 1.847743988037109375e-06 ;  /* 0x0000001fff0b7431 */ /* 0x000fe200000001ff */
[----:B------:R-:W-:-:S07]  /*2520*/  MOV R15, 0xffffffff ;  /* 0xffffffff000f7802 */ /* 0x000fce0000000f00 */
[----:B------:R-:W-:Y:S05]  /*2530*/  WARPSYNC.COLLECTIVE R15, `(.L_x_9908) ;  /* 0x000000000f087348 */ /* 0x000fea0003c00000 */
[----:B------:R0:W1:Y:S02]  /*2540*/  SHFL.BFLY P6, R14, R13, R12, R11 ;  /* 0x0c00000c0d0e7389 */ /* 0x00006400000c000b */
[----:B01----:R-:W-:Y:S05]  /*2550*/  ENDCOLLECTIVE ;  /* 0x000000000000791b */ /* 0x003fea0003800000 */
.L_x_9908:
[----:B------:R-:W-:Y:S01]  /*2560*/  HFMA2 R12, -RZ, RZ, 0, 4.76837158203125e-07 ;  /* 0x00000008ff0c7431 */ /* 0x000fe200000001ff */
[----:B------:R-:W-:-:S05]  /*2570*/  FMNMX.FTZ R0, R14, -3.40282346638528859812e+38, !PT ;  /* 0xff7fffff0e007809 */ /* 0x000fca0007810000 */
[----:B------:R-:W-:-:S07]  /*2580*/  IMAD.MOV.U32 R13, RZ, RZ, R0 ;  /* 0x000000ffff0d7224 */ /* 0x000fce00078e0000 */
[----:B------:R-:W-:Y:S05]  /*2590*/  WARPSYNC.COLLECTIVE R15, `(.L_x_9909) ;  /* 0x000000000f087348 */ /* 0x000fea0003c00000 */
[----:B------:R0:W1:Y:S02]  /*25a0*/  SHFL.BFLY P6, R14, R13, R12, R11 ;  /* 0x0c00000c0d0e7389 */ /* 0x00006400000c000b */
[----:B01----:R-:W-:Y:S05]  /*25b0*/  ENDCOLLECTIVE ;  /* 0x000000000000791b */ /* 0x003fea0003800000 */
.L_x_9909:
[----:B------:R-:W-:Y:S01]  /*25c0*/  HFMA2 R12, -RZ, RZ, 0, 2.384185791015625e-07 ;  /* 0x00000004ff0c7431 */ /* 0x000fe200000001ff */
[----:B------:R-:W-:-:S04]  /*25d0*/  FMNMX.FTZ R2, R0, R14, !PT ;  /* 0x0000000e00027209 */ /* 0x000fc80007810000 */
[----:B------:R-:W-:-:S07]  /*25e0*/  MOV R13, R2 ;  /* 0x00000002000d7202 */ /* 0x000fce0000000f00 */
[----:B------:R-:W-:Y:S05]  /*25f0*/  WARPSYNC.COLLECTIVE R15, `(.L_x_9910) ;  /* 0x000000000f087348 */ /* 0x000fea0003c00000 */
[----:B------:R0:W1:Y:S02]  /*2600*/  SHFL.BFLY P6, R14, R13, R12, R11 ;  /* 0x0c00000c0d0e7389 */ /* 0x00006400000c000b */
[----:B01----:R-:W-:Y:S05]  /*2610*/  ENDCOLLECTIVE ;  /* 0x000000000000791b */ /* 0x003fea0003800000 */
.L_x_9910:
[----:B------:R-:W-:Y:S01]  /*2620*/  HFMA2 R12, -RZ, RZ, 0, 1.1920928955078125e-07 ;  /* 0x00000002ff0c7431 */ /* 0x000fe200000001ff */
[----:B------:R-:W-:-:S04]  /*2630*/  FMNMX.FTZ R3, R2, R14, !PT ;  /* 0x0000000e02037209 */ /* 0x000fc80007810000 */
[----:B------:R-:W-:-:S07]  /*2640*/  MOV R13, R3 ;  /* 0x00000003000d7202 */ /* 0x000fce0000000f00 */
[----:B------:R-:W-:Y:S05]  /*2650*/  WARPSYNC.COLLECTIVE R15, `(.L_x_9911) ;  /* 0x000000000f087348 */ /* 0x000fea0003c00000 */
[----:B------:R0:W1:Y:S02]  /*2660*/  SHFL.BFLY P6, R14, R13, R12, R11 ;  /* 0x0c00000c0d0e7389 */ /* 0x00006400000c000b */
[----:B01----:R-:W-:Y:S05]  /*2670*/  ENDCOLLECTIVE ;  /* 0x000000000000791b */ /* 0x003fea0003800000 */
.L_x_9911:
[----:B------:R-:W-:Y:S05]  /*2680*/  BRA `(.L_x_9912) ;  /* 0xffffffdc006c7947 */ /* 0x000fea000383ffff */
.L_x_9913:
        /* <DEDUP_REMOVED lines=15> */
.L_x_27342:


//--------------------- .text._ZN4vllm25paged_attention_v2_kernelI13__nv_bfloat16hLi80ELi16ELi128ELNS_18Fp8KVCacheDataTypeE1ELb0ELi512EEEvPfS3_PT_PKS4_PKT0_SA_ifPKiSC_iPKfiiiSE_SE_iiiii --------------------------
	.section	.text._ZN4vllm25paged_attention_v2_kernelI13__nv_bfloat16hLi80ELi16ELi128ELNS_18Fp8KVCacheDataTypeE1ELb0ELi512EEEvPfS3_PT_PKS4_PKT0_SA_ifPKiSC_iPKfiiiSE_SE_iiiii,"ax",@progbits
	.align	128
        .global         _ZN4vllm25paged_attention_v2_kernelI13__nv_bfloat16hLi80ELi16ELi128ELNS_18Fp8KVCacheDataTypeE1ELb0ELi512EEEvPfS3_PT_PKS4_PKT0_SA_ifPKiSC_iPKfiiiSE_SE_iiiii
        .type           _ZN4vllm25paged_attention_v2_kernelI13__nv_bfloat16hLi80ELi16ELi128ELNS_18Fp8KVCacheDataTypeE1ELb0ELi512EEEvPfS3_PT_PKS4_PKT0_SA_ifPKiSC_iPKfiiiSE_SE_iiiii,@function
        .size           _ZN4vllm25paged_attention_v2_kernelI13__nv_bfloat16hLi80ELi16ELi128ELNS_18Fp8KVCacheDataTypeE1ELb0ELi512EEEvPfS3_PT_PKS4_PKT0_SA_ifPKiSC_iPKfiiiSE_SE_iiiii,(.L_x_27343 - _ZN4vllm25paged_attention_v2_kernelI13__nv_bfloat16hLi80ELi16ELi128ELNS_18Fp8KVCacheDataTypeE1ELb0ELi512EEEvPfS3_PT_PKS4_PKT0_SA_ifPKiSC_iPKfiiiSE_SE_iiiii)
        .other          _ZN4vllm25paged_attention_v2_kernelI13__nv_bfloat16hLi80ELi16ELi128ELNS_18Fp8KVCacheDataTypeE1ELb0ELi512EEEvPfS3_PT_PKS4_PKT0_SA_ifPKiSC_iPKfiiiSE_SE_iiiii,@"STO_CUDA_ENTRY STV_DEFAULT"
_ZN4vllm25paged_attention_v2_kernelI13__nv_bfloat16hLi80ELi16ELi128ELNS_18Fp8KVCacheDataTypeE1ELb0ELi512EEEvPfS3_PT_PKS4_PKT0_SA_ifPKiSC_iPKfiiiSE_SE_iiiii:
.text._ZN4vllm25paged_attention_v2_kernelI13__nv_bfloat16hLi80ELi16ELi128ELNS_18Fp8KVCacheDataTypeE1ELb0ELi512EEEvPfS3_PT_PKS4_PKT0_SA_ifPKiSC_iPKfiiiSE_SE_iiiii:
        /* <DEDUP_REMOVED lines=52> */
.L_x_9915:
[----:B------:R-:W-:Y:S05]  /*0340*/  BSYNC.RECONVERGENT B6 ;  /* 0x0000000000067941 */ /* 0x000fea0003800200 */
.L_x_9914:
        /* <DEDUP_REMOVED lines=15> */
.L_x_9947:
        /* <DEDUP_REMOVED lines=40> */
.L_x_9921:
        /* <DEDUP_REMOVED lines=11> */
.L_x_9920:
[----:B------:R-:W-:Y:S05]  /*0770*/  BSYNC.RECONVERGENT B1 ;  /* 0x0000000000017941 */ /* 0x000fea0003800200 */
.L_x_9919:
        /* <DEDUP_REMOVED lines=13> */
.L_x_9924:
        /* <DEDUP_REMOVED lines=100> */
.L_x_9923:
[----:B------:R-:W-:Y:S05]  /*0e90*/  BSYNC.RECONVERGENT B1 ;  /* 0x0000000000017941 */ /* 0x000fea0003800200 */
.L_x_9922:
        /* <DEDUP_REMOVED lines=55> */
.L_x_9926:
[----:B------:R-:W-:Y:S05]  /*1210*/  BSYNC.RECONVERGENT B1 ;  /* 0x0000000000017941 */ /* 0x000fea0003800200 */
.L_x_9925:
        /* <DEDUP_REMOVED lines=26> */
.L_x_9918:
[----:B------:R-:W-:Y:S05]  /*13c0*/  BSYNC.RECONVERGENT B0 ;  /* 0x0000000000007941 */ /* 0x000fea0003800200 */
.L_x_9917:
        /* <DEDUP_REMOVED lines=40> */
.L_x_9931:
[----:B------:R-:W1:Y:S01]  /*1650*/  LDS R13, [R3] ;  /* 0x00000000030d7984 */ /* 0x000e620000000800 */
[----:B------:R-:W-:-:S05]  /*1660*/  VIADD R11, R11, 0x1 ;  /* 0x000000010b0b7836 */ /* 0x000fca0000000000 */
[----:B------:R-:W-:Y:S01]  /*1670*/  ISETP.NE.AND P0, PT, R11, RZ, PT ;  /* 0x000000ff0b00720c */ /* 0x000fe20003f05270 */
[----:B-1----:R-:W-:-:S05]  /*1680*/  FMUL.FTZ R12, R13, R2 ;  /* 0x000000020d0c7220 */ /* 0x002fca0000410000 */
[----:B------:R1:W-:Y:S02]  /*1690*/  STS [R3], R12 ;  /* 0x0000000c03007388 */ /* 0x0003e40000000800 */
[----:B-1----:R-:W-:-:S05]  /*16a0*/  IADD3 R3, PT, PT, R3, 0x200, RZ ;  /* 0x0000020003037810 */ /* 0x002fca0007ffe0ff */
[----:B------:R-:W-:Y:S05]  /*16b0*/  @P0 BRA `(.L_x_9931) ;  /* 0xfffffffc00e40947 */ /* 0x000fea000383ffff */
.L_x_9930:
[----:B------:R-:W-:Y:S05]  /*16c0*/  BSYNC.RECONVERGENT B1 ;  /* 0x0000000000017941 */ /* 0x000fea0003800200 */
.L_x_9929:
        /* <DEDUP_REMOVED lines=13> */
.L_x_9934:
        /* <DEDUP_REMOVED lines=52> */
.L_x_9933:
[----:B------:R-:W-:Y:S05]  /*1ae0*/  BSYNC.RECONVERGENT B1 ;  /* 0x0000000000017941 */ /* 0x000fea0003800200 */
.L_x_9932:
        /* <DEDUP_REMOVED lines=31> */
.L_x_9936:
[----:B------:R-:W-:Y:S05]  /*1ce0*/  BSYNC.RECONVERGENT B1 ;  /* 0x0000000000017941 */ /* 0x000fea0003800200 */
.L_x_9935:
        /* <DEDUP_REMOVED lines=14> */
.L_x_9928:
[----:B------:R-:W-:Y:S05]  /*1dd0*/  BSYNC.RECONVERGENT B0 ;  /* 0x0000000000007941 */ /* 0x000fea0003800200 */
.L_x_9927:
        /* <DEDUP_REMOVED lines=32> */
.L_x_9938:
[----:B------:R-:W-:Y:S05]  /*1fe0*/  BSYNC.RECONVERGENT B0 ;  /* 0x0000000000007941 */ /* 0x000fea0003800200 */
.L_x_9937:
        /* <DEDUP_REMOVED lines=26> */
.L_x_9940:
[----:B------:R-:W-:Y:S05]  /*2190*/  BSYNC.RECONVERGENT B0 ;  /* 0x0000000000007941 */ /* 0x000fea0003800200 */
.L_x_9939:
        /* <DEDUP_REMOVED lines=19> */
.L_x_9942:
[----:B------:R-:W-:Y:S05]  /*22d0*/  BSYNC.RECONVERGENT B0 ;  /* 0x0000000000007941 */ /* 0x000fea0003800200 */
.L_x_9941:
        /* <DEDUP_REMOVED lines=25> */
.L_x_9916:
[----:B------:R-:W-:Y:S01]  /*2470*/  HFMA2 R12, -RZ, RZ, 0, 9.5367431640625e-07 ;  /* 0x00000010ff0c7431 */ /* 0x000fe200000001ff */
[----:B------:R-:W-:Y:S02]  /*2480*/  MOV R11, 0x1f ;  /* 0x0000001f000b7802 */ /* 0x000fe40000000f00 */
[----:B------:R-:W-:-:S07]  /*2490*/  MOV R15, 0xffffffff ;  /* 0xffffffff000f7802 */ /* 0x000fce0000000f00 */
[----:B------:R-:W-:Y:S05]  /*24a0*/  WARPSYNC.COLLECTIVE R15, `(.L_x_9943) ;  /* 0x000000000f087348 */ /* 0x000fea0003c00000 */
[----:B------:R0:W1:Y:S02]  /*24b0*/  SHFL.BFLY P6, R14, R13, R12, R11 ;  /* 0x0c00000c0d0e7389 */ /* 0x00006400000c000b */
[----:B01----:R-:W-:Y:S05]  /*24c0*/  ENDCOLLECTIVE ;  /* 0x000000000000791b */ /* 0x003fea0003800000 */
.L_x_9943:
[----:B------:R-:W-:Y:S01]  /*24d0*/  HFMA2 R12, -RZ, RZ, 0, 4.76837158203125e-07 ;  /* 0x00000008ff0c7431 */ /* 0x000fe200000001ff */
[----:B------:R-:W-:-:S05]  /*24e0*/  FMNMX.FTZ R0, R14, -3.40282346638528859812e+38, !PT ;  /* 0xff7fffff0e007809 */ /* 0x000fca0007810000 */
[----:B------:R-:W-:-:S07]  /*24f0*/  IMAD.MOV.U32 R13, RZ, RZ, R0 ;  /* 0x000000ffff0d7224 */ /* 0x000fce00078e0000 */
[----:B------:R-:W-:Y:S05]  /*2500*/  WARPSYNC.COLLECTIVE R15, `(.L_x_9944) ;  /* 0x000000000f087348 */ /* 0x000fea0003c00000 */
[----:B------:R0:W1:Y:S02]  /*2510*/  SHFL.BFLY P6, R14, R13, R12, R11 ;  /* 0x0c00000c0d0e7389 */ /* 0x00006400000c000b */
[----:B01----:R-:W-:Y:S05]  /*2520*/  ENDCOLLECTIVE ;  /* 0x000000000000791b */ /* 0x003fea0003800000 */
.L_x_9944:
[----:B------:R-:W-:Y:S01]  /*2530*/  HFMA2 R12, -RZ, RZ, 0, 2.384185791015625e-07 ;  /* 0x00000004ff0c7431 */ /* 0x000fe200000001ff */
[----:B------:R-:W-:-:S04]  /*2540*/  FMNMX.FTZ R2, R0, R14, !PT ;  /* 0x0000000e00027209 */ /* 0x000fc80007810000 */
[----:B------:R-:W-:-:S07]  /*2550*/  MOV R13, R2 ;  /* 0x00000002000d7202 */ /* 0x000fce0000000f00 */
[----:B------:R-:W-:Y:S05]  /*2560*/  WARPSYNC.COLLECTIVE R15, `(.L_x_9945) ;  /* 0x000000000f087348 */ /* 0x000fea0003c00000 */
[----:B------:R0:W1:Y:S02]  /*2570*/  SHFL.BFLY P6, R14, R13, R12, R11 ;  /* 0x0c00000c0d0e7389 */ /* 0x00006400000c000b */
[----:B01----:R-:W-:Y:S05]  /*2580*/  ENDCOLLECTIVE ;  /* 0x000000000000791b */ /* 0x003fea0003800000 */
.L_x_9945:
[----:B------:R-:W-:Y:S01]  /*2590*/  HFMA2 R12, -RZ, RZ, 0, 1.1920928955078125e-07 ;  /* 0x00000002ff0c7431 */ /* 0x000fe200000001ff */
[----:B------:R-:W-:-:S04]  /*25a0*/  FMNMX.FTZ R3, R2, R14, !PT ;  /* 0x0000000e02037209 */ /* 0x000fc80007810000 */
[----:B------:R-:W-:-:S07]  /*25b0*/  MOV R13, R3 ;  /* 0x00000003000d7202 */ /* 0x000fce0000000f00 */
[----:B------:R-:W-:Y:S05]  /*25c0*/  WARPSYNC.COLLECTIVE R15, `(.L_x_9946) ;  /* 0x000000000f087348 */ /* 0x000fea0003c00000 */
[----:B------:R0:W1:Y:S02]  /*25d0*/  SHFL.BFLY P6, R14, R13, R12, R11 ;  /* 0x0c00000c0d0e7389 */ /* 0x00006400000c000b */
[----:B01----:R-:W-:Y:S05]  /*25e0*/  ENDCOLLECTIVE ;  /* 0x000000000000791b */ /* 0x003fea0003800000 */
.L_x_9946:
[----:B------:R-:W-:Y:S05]  /*25f0*/  BRA `(.L_x_9947) ;  /* 0xffffffdc00907947 */ /* 0x000fea000383ffff */
.L_x_9948:
        /* <DEDUP_REMOVED lines=16> */
.L_x_27343:


//--------------------- .text._ZN4vllm25paged_attention_v2_kernelI13__nv_bfloat16hLi64ELi16ELi128ELNS_18Fp8KVCacheDataTypeE1ELb0ELi512EEEvPfS3_PT_PKS4_PKT0_SA_ifPKiSC_iPKfiiiSE_SE_iiiii --------------------------
	.section	.text._ZN4vllm25paged_attention_v2_kernelI13__nv_bfloat16hLi64ELi16ELi128ELNS_18Fp8KVCacheDataTypeE1ELb0ELi512EEEvPfS3_PT_PKS4_PKT0_SA_ifPKiSC_iPKfiiiSE_SE_iiiii,"ax",@progbits
	.align	128
        .global         _ZN4vllm25paged_attention_v2_kernelI13__nv_bfloat16hLi64ELi16ELi128ELNS_18Fp8KVCacheDataTypeE1ELb0ELi512EEEvPfS3_PT_PKS4_PKT0_SA_ifPKiSC_iPKfiiiSE_SE_iiiii
        .type           _ZN4vllm25paged_attention_v2_kernelI13__nv_bfloat16hLi64ELi16ELi128ELNS_18Fp8KVCacheDataTypeE1ELb0ELi512EEEvPfS3_PT_PKS4_PKT0_SA_ifPKiSC_iPKfiiiSE_SE_iiiii,@function
        .size           _ZN4vllm25paged_attention_v2_kernelI13__nv_bfloat16hLi64ELi16ELi128ELNS_18Fp8KVCacheDataTypeE1ELb0ELi512EEEvPfS3_PT_PKS4_PKT0_SA_ifPKiSC_iPKfiiiSE_SE_iiiii,(.L_x_27344 - _ZN4vllm25paged_attention_v2_kernelI13__nv_bfloat16hLi64ELi16ELi128ELNS_18Fp8KVCacheDataTypeE1ELb0ELi512EEEvPfS3_PT_PKS4_PKT0_SA_ifPKiSC_iPKfiiiSE_SE_iiiii)
        .other          _ZN4vllm25paged_attention_v2_kernelI13__nv_bfloat16hLi64ELi16ELi128ELNS_18Fp8KVCacheDataTypeE1ELb0ELi512EEEvPfS3_PT_PKS4_PKT0_SA_ifPKiSC_iPKfiiiSE_SE_iiiii,@"STO_CUDA_ENTRY STV_DEFAULT"
_ZN4vllm25paged_attention_v2_kernelI13__nv_bfloat16hLi64ELi16ELi128ELNS_18Fp8KVCacheDataTypeE1ELb0ELi512EEEvPfS3_PT_PKS4_PKT0_SA_ifPKiSC_iPKfiiiSE_SE_iiiii:
.text._ZN4vllm25paged_attention_v2_kernelI13__nv_bfloat16hLi64ELi16ELi128ELNS_18Fp8KVCacheDataTypeE1ELb0ELi512EEEvPfS3_PT_PKS4_PKT0_SA_ifPKiSC_iPKfiiiSE_SE_iiiii:
        /* <DEDUP_REMOVED lines=52> */
.L_x_9950:
[----:B------:R-:W-:Y:S05]  /*0340*/  BSYNC.RECONVERGENT B6 ;  /* 0x0000000000067941 */ /* 0x000fea0003800200 */
.L_x_9949:
        /* <DEDUP_REMOVED lines=15> */
.L_x_9978:
        /* <DEDUP_REMOVED lines=40> */
.L_x_9956:
        /* <DEDUP_REMOVED lines=11> */
.L_x_9955:
[----:B------:R-:W-:Y:S05]  /*0770*/  BSYNC.RECONVERGENT B1 ;  /* 0x0000000000017941 */ /* 0x000fea0003800200 */
.L_x_9954:
        /* <DEDUP_REMOVED lines=13> */
.L_x_9959:
        /* <DEDUP_REMOVED lines=100> */
.L_x_9958:
[----:B------:R-:W-:Y:S05]  /*0e90*/  BSYNC.RECONVERGENT B1 ;  /* 0x0000000000017941 */ /* 0x000fea0003800200 */
.L_x_9957:
        /* <DEDUP_REMOVED lines=55> */
.L_x_9961:
[----:B------:R-:W-:Y:S05]  /*1210*/  BSYNC.RECONVERGENT B1 ;  /* 0x0000000000017941 */ /* 0x000fea0003800200 */
.L_x_9960:
        /* <DEDUP_REMOVED lines=26> */
.L_x_9953:
[----:B------:R-:W-:Y:S05]  /*13c0*/  BSYNC.RECONVERGENT B0 ;  /* 0x0000000000007941 */ /* 0x000fea0003800200 */
.L_x_9952:
        /* <DEDUP_REMOVED lines=40> */
.L_x_9966:
[----:B------:R-:W1:Y:S01]  /*1650*/  LDS R13, [R3] ;  /* 0x00000000030d7984 */ /* 0x000e620000000800 */
[----:B------:R-:W-:-:S04]  /*1660*/  IADD3 R11, PT, PT, R11, 0x1, RZ ;  /* 0x000000010b0b7810 */ /* 0x000fc80007ffe0ff */
[----:B------:R-:W-:Y:S01]  /*1670*/  ISETP.NE.AND P0, PT, R11, RZ, PT ;  /* 0x000000ff0b00720c */ /* 0x000fe20003f05270 */
[----:B-1----:R-:W-:-:S05]  /*1680*/  FMUL.FTZ R12, R13, R2 ;  /* 0x000000020d0c7220 */ /* 0x002fca0000410000 */
[----:B------:R1:W-:Y:S02]  /*1690*/  STS [R3], R12 ;  /* 0x0000000c03007388 */ /* 0x0003e40000000800 */
[----:B-1----:R-:W-:-:S05]  /*16a0*/  IADD3 R3, PT, PT, R3, 0x200, RZ ;  /* 0x0000020003037810 */ /* 0x002fca0007ffe0ff */
[----:B------:R-:W-:Y:S05]  /*16b0*/  @P0 BRA `(.L_x_9966) ;  /* 0xfffffffc00e40947 */ /* 0x000fea000383ffff */
.L_x_9965:
[----:B------:R-:W-:Y:S05]  /*16c0*/  BSYNC.RECONVERGENT B1 ;  /* 0x0000000000017941 */ /* 0x000fea0003800200 */
.L_x_9964:
        /* <DEDUP_REMOVED lines=13> */
.L_x_9969:
        /* <DEDUP_REMOVED lines=52> */
.L_x_9968:
[----:B------:R-:W-:Y:S05]  /*1ae0*/  BSYNC.RECONVERGENT B1 ;  /* 0x0000000000017941 */ /* 0x000fea0003800200 */
.L_x_9967:
        /* <DEDUP_REMOVED lines=31> */
.L_x_9971:
[----:B------:R-:W-:Y:S05]  /*1ce0*/  BSYNC.RECONVERGENT B1 ;  /* 0x0000000000017941 */ /* 0x000fea0003800200 */
.L_x_9970:
        /* <DEDUP_REMOVED lines=14> */
.L_x_9963:
[----:B------:R-:W-:Y:S05]  /*1dd0*/  BSYNC.RECONVERGENT B0 ;  /* 0x0000000000007941 */ /* 0x000fea0003800200 */
.L_x_9962:
        /* <DEDUP_REMOVED lines=30> */
.L_x_9973:
[----:B------:R-:W-:Y:S05]  /*1fc0*/  BSYNC.RECONVERGENT B0 ;  /* 0x0000000000007941 */ /* 0x000fea0003800200 */
.L_x_9972:
        /* <DEDUP_REMOVED lines=61> */
.L_x_9951:
[----:B------:R-:W-:Y:S01]  /*23a0*/  HFMA2 R12, -RZ, RZ, 0, 9.5367431640625e-07 ;  /* 0x00000010ff0c7431 */ /* 0x000fe200000001ff */
[----:B------:R-:W-:Y:S02]  /*23b0*/  MOV R11, 0x1f ;  /* 0x0000001f000b7802 */ /* 0x000fe40000000f00 */
[----:B------:R-:W-:-:S07]  /*23c0*/  MOV R15, 0xffffffff ;  /* 0xffffffff000f7802 */ /* 0x000fce0000000f00 */
[----:B------:R-:W-:Y:S05]  /*23d0*/  WARPSYNC.COLLECTIVE R15, `(.L_x_9974) ;  /* 0x000000000f087348 */ /* 0x000fea0003c00000 */
[----:B------:R0:W1:Y:S02]  /*23e0*/  SHFL.BFLY P6, R14, R13, R12, R11 ;  /* 0x0c00000c0d0e7389 */ /* 0x00006400000c000b */
[----:B01----:R-:W-:Y:S05]  /*23f0*/  ENDCOLLECTIVE ;  /* 0x000000000000791b */ /* 0x003fea0003800000 */
.L_x_9974:
[----:B------:R-:W-:Y:S01]  /*2400*/  IMAD.MOV.U32 R12, RZ, RZ, 0x8 ;  /* 0x00000008ff0c7424 */ /* 0x000fe200078e00ff */
[----:B------:R-:W-:-:S04]  /*2410*/  FMNMX.FTZ R0, R14, -3.40282346638528859812e+38, !PT ;  /* 0xff7fffff0e007809 */ /* 0x000fc80007810000 */
[----:B------:R-:W-:-:S07]  /*2420*/  MOV R13, R0 ;  /* 0x00000000000d7202 */ /* 0x000fce0000000f00 */
[----:B------:R-:W-:Y:S05]  /*2430*/  WARPSYNC.COLLECTIVE R15, `(.L_x_9975) ;  /* 0x000000000f087348 */ /* 0x000fea0003c00000 */
[----:B------:R0:W1:Y:S02]  /*2440*/  SHFL.BFLY P6, R14, R13, R12, R11 ;  /* 0x0c00000c0d0e7389 */ /* 0x00006400000c000b */
[----:B01----:R-:W-:Y:S05]  /*2450*/  ENDCOLLECTIVE ;  /* 0x000000000000791b */ /* 0x003fea0003800000 */
.L_x_9975:
[----:B------:R-:W-:Y:S01]  /*2460*/  HFMA2 R12, -RZ, RZ, 0, 2.384185791015625e-07 ;  /* 0x00000004ff0c7431 */ /* 0x000fe200000001ff */
[----:B------:R-:W-:-:S04]  /*2470*/  FMNMX.FTZ R2, R0, R14, !PT ;  /* 0x0000000e00027209 */ /* 0x000fc80007810000 */
[----:B------:R-:W-:-:S07]  /*2480*/  MOV R13, R2 ;  /* 0x00000002000d7202 */ /* 0x000fce0000000f00 */
[----:B------:R-:W-:Y:S05]  /*2490*/  WARPSYNC.COLLECTIVE R15, `(.L_x_9976) ;  /* 0x000000000f087348 */ /* 0x000fea0003c00000 */
[----:B------:R0:W1:Y:S02]  /*24a0*/  SHFL.BFLY P6, R14, R13, R12, R11 ;  /* 0x0c00000c0d0e7389 */ /* 0x00006400000c000b */
[----:B01----:R-:W-:Y:S05]  /*24b0*/  ENDCOLLECTIVE ;  /* 0x000000000000791b */ /* 0x003fea0003800000 */
.L_x_9976:
[----:B------:R-:W-:Y:S01]  /*24c0*/  HFMA2 R12, -RZ, RZ, 0, 1.1920928955078125e-07 ;  /* 0x00000002ff0c7431 */ /* 0x000fe200000001ff */
[----:B------:R-:W-:-:S04]  /*24d0*/  FMNMX.FTZ R3, R2, R14, !PT ;  /* 0x0000000e02037209 */ /* 0x000fc80007810000 */
[----:B------:R-:W-:-:S07]  /*24e0*/  MOV R13, R3 ;  /* 0x00000003000d7202 */ /* 0x000fce0000000f00 */
[----:B------:R-:W-:Y:S05]  /*24f0*/  WARPSYNC.COLLECTIVE R15, `(.L_x_9977) ;  /* 0x000000000f087348 */ /* 0x000fea0003c00000 */
[----:B------:R0:W1:Y:S02]  /*2500*/  SHFL.BFLY P6, R14, R13, R12, R11 ;  /* 0x0c00000c0d0e7389 */ /* 0x00006400000c000b */
[----:B01----:R-:W-:Y:S05]  /*2510*/  ENDCOLLECTIVE ;  /* 0x000000000000791b */ /* 0x003fea0003800000 */
.L_x_9977:
[----:B------:R-:W-:Y:S05]  /*2520*/  BRA `(.L_x_9978) ;  /* 0xffffffdc00c47947 */ /* 0x000fea000383ffff */
.L_x_9979:
        /* <DEDUP_REMOVED lines=13> */
.L_x_27344:


//--------------------- .text._ZN4vllm25paged_attention_v2_kernelI13__nv_bfloat16hLi32ELi16ELi128ELNS_18Fp8KVCacheDataTypeE1ELb0ELi512EEEvPfS3_PT_PKS4_PKT0_SA_ifPKiSC_iPKfiiiSE_SE_iiiii --------------------------
	.section	.text._ZN4vllm25paged_attention_v2_kernelI13__nv_bfloat16hLi32ELi16ELi128ELNS_18Fp8KVCacheDataTypeE1ELb0ELi512EEEvPfS3_PT_PKS4_PKT0_SA_ifPKiSC_iPKfiiiSE_SE_iiiii,"ax",@progbits
	.align	128
        .global         _ZN4vllm25paged_attention_v2_kernelI13__nv_bfloat16hLi32ELi16ELi128ELNS_18Fp8KVCacheDataTypeE1ELb0ELi512EEEvPfS3_PT_PKS4_PKT0_SA_ifPKiSC_iPKfiiiSE_SE_iiiii
        .type           _ZN4vllm25paged_attention_v2_kernelI13__nv_bfloat16hLi32ELi16ELi128ELNS_18Fp8KVCacheDataTypeE1ELb0ELi512EEEvPfS3_PT_PKS4_PKT0_SA_ifPKiSC_iPKfiiiSE_SE_iiiii,@function
        .size           _ZN4vllm25paged_attention_v2_kernelI13__nv_bfloat16hLi32ELi16ELi128ELNS_18Fp8KVCacheDataTypeE1ELb0ELi512EEEvPfS3_PT_PKS4_PKT0_SA_ifPKiSC_iPKfiiiSE_SE_iiiii,(.L_x_27345 - _ZN4vllm25paged_attention_v2_kernelI13__nv_bfloat16hLi32ELi16ELi128ELNS_18Fp8KVCacheDataTypeE1ELb0ELi512EEEvPfS3_PT_PKS4_PKT0_SA_ifPKiSC_iPKfiiiSE_SE_iiiii)
        .other          _ZN4vllm25paged_attention_v2_kernelI13__nv_bfloat16hLi32ELi16ELi128ELNS_18Fp8KVCacheDataTypeE1ELb0ELi512EEEvPfS3_PT_PKS4_PKT0_SA_ifPKiSC_iPKfiiiSE_SE_iiiii,@"STO_CUDA_ENTRY STV_DEFAULT"
_ZN4vllm25paged_attention_v2_kernelI13__nv_bfloat16hLi32ELi16ELi128ELNS_18Fp8KVCacheDataTypeE1ELb0ELi512EEEvPfS3_PT_PKS4_PKT0_SA_ifPKiSC_iPKfiiiSE_SE_iiiii:
.text._ZN4vllm25paged_attention_v2_kernelI13__nv_bfloat16hLi32ELi16ELi128ELNS_18Fp8KVCacheDataTypeE1ELb0ELi512EEEvPfS3_PT_PKS4_PKT0_SA_ifPKiSC_iPKfiiiSE_SE_iiiii:
        /* <DEDUP_REMOVED lines=52> */
.L_x_9981:
[----:B------:R-:W-:Y:S05]  /*0340*/  BSYNC.RECONVERGENT B6 ;  /* 0x0000000000067941 */ /* 0x000fea0003800200 */
.L_x_9980:
        /* <DEDUP_REMOVED lines=15> */
.L_x_10009:
        /* <DEDUP_REMOVED lines=40> */
.L_x_9987:
        /* <DEDUP_REMOVED lines=11> */
.L_x_9986:
[----:B------:R-:W-:Y:S05]  /*0770*/  BSYNC.RECONVERGENT B1 ;  /* 0x0000000000017941 */ /* 0x000fea0003800200 */
.L_x_9985:
        /* <DEDUP_REMOVED lines=13> */
.L_x_9990:
        /* <DEDUP_REMOVED lines=100> */
.L_x_9989:
[----:B------:R-:W-:Y:S05]  /*0e90*/  BSYNC.RECONVERGENT B1 ;  /* 0x0000000000017941 */ /* 0x000fea0003800200 */
.L_x_9988:
        /* <DEDUP_REMOVED lines=55> */
.L_x_9992:
[----:B------:R-:W-:Y:S05]  /*1210*/  BSYNC.RECONVERGENT B1 ;  /* 0x0000000000017941 */ /* 0x000fea0003800200 */
.L_x_9991:
        /* <DEDUP_REMOVED lines=26> */
.L_x_9984:
[----:B------:R-:W-:Y:S05]  /*13c0*/  BSYNC.RECONVERGENT B0 ;  /* 0x0000000000007941 */ /* 0x000fea0003800200 */
.L_x_9983:
        /* <DEDUP_REMOVED lines=40> */
.L_x_9997:
[----:B------:R-:W1:Y:S01]  /*1650*/  LDS R12, [R5] ;  /* 0x00000000050c7984 */ /* 0x000e620000000800 */
[----:B------:R-:W-:-:S05]  /*1660*/  VIADD R10, R10, 0x1 ;  /* 0x000000010a0a7836 */ /* 0x000fca0000000000 */
[----:B------:R-:W-:Y:S01]  /*1670*/  ISETP.NE.AND P0, PT, R10, RZ, PT ;  /* 0x000000ff0a00720c */ /* 0x000fe20003f05270 */
[----:B-1----:R-:W-:-:S05]  /*1680*/  FMUL.FTZ R12, R12, R3 ;  /* 0x000000030c0c7220 */ /* 0x002fca0000410000 */
[----:B------:R1:W-:Y:S02]  /*1690*/  STS [R5], R12 ;  /* 0x0000000c05007388 */ /* 0x0003e40000000800 */
[----:B-1----:R-:W-:-:S05]  /*16a0*/  IADD3 R5, PT, PT, R5, 0x200, RZ ;  /* 0x0000020005057810 */ /* 0x002fca0007ffe0ff */
[----:B------:R-:W-:Y:S05]  /*16b0*/  @P0 BRA `(.L_x_9997) ;  /* 0xfffffffc00e40947 */ /* 0x000fea000383ffff */
.L_x_9996:
[----:B------:R-:W-:Y:S05]  /*16c0*/  BSYNC.RECONVERGENT B1 ;  /* 0x0000000000017941 */ /* 0x000fea0003800200 */
.L_x_9995:
        /* <DEDUP_REMOVED lines=13> */
.L_x_10000:
        /* <DEDUP_REMOVED lines=52> */
.L_x_9999:
[----:B------:R-:W-:Y:S05]  /*1ae0*/  BSYNC.RECONVERGENT B1 ;  /* 0x0000000000017941 */ /* 0x000fea0003800200 */
.L_x_9998:
        /* <DEDUP_REMOVED lines=31> */
.L_x_10002:
[----:B------:R-:W-:Y:S05]  /*1ce0*/  BSYNC.RECONVERGENT B1 ;  /* 0x0000000000017941 */ /* 0x000fea0003800200 */
.L_x_10001:
        /* <DEDUP_REMOVED lines=14> */
.L_x_9994:
[----:B------:R-:W-:Y:S05]  /*1dd0*/  BSYNC.RECONVERGENT B0 ;  /* 0x0000000000007941 */ /* 0x000fea0003800200 */
.L_x_9993:
        /* <DEDUP_REMOVED lines=33> */
.L_x_10004:
[----:B------:R-:W-:Y:S05]  /*1ff0*/  BSYNC.RECONVERGENT B0 ;  /* 0x0000000000007941 */ /* 0x000fea0003800200 */
.L_x_10003:
        /* <DEDUP_REMOVED lines=40> */
.L_x_9982:
[----:B------:R-:W-:Y:S01]  /*2280*/  HFMA2 R12, -RZ, RZ, 0, 9.5367431640625e-07 ;  /* 0x00000010ff0c7431 */ /* 0x000fe200000001ff */
[----:B------:R-:W-:Y:S02]  /*2290*/  MOV R11, 0x1f ;  /* 0x0000001f000b7802 */ /* 0x000fe40000000f00 */
[----:B------:R-:W-:-:S07]  /*22a0*/  MOV R15, 0xffffffff ;  /* 0xffffffff000f7802 */ /* 0x000fce0000000f00 */
[----:B------:R-:W-:Y:S05]  /*22b0*/  WARPSYNC.COLLECTIVE R15, `(.L_x_10005) ;  /* 0x000000000f087348 */ /* 0x000fea0003c00000 */
[----:B------:R0:W1:Y:S02]  /*22c0*/  SHFL.BFLY P6, R14, R13, R12, R11 ;  /* 0x0c00000c0d0e7389 */ /* 0x00006400000c000b */
[----:B01----:R-:W-:Y:S05]  /*22d0*/  ENDCOLLECTIVE ;  /* 0x000000000000791b */ /* 0x003fea0003800000 */
.L_x_10005:
[----:B------:R-:W-:Y:S01]  /*22e0*/  IMAD.MOV.U32 R12, RZ, RZ, 0x8 ;  /* 0x00000008ff0c7424 */ /* 0x000fe200078e00ff */
[----:B------:R-:W-:-:S04]  /*22f0*/  FMNMX.FTZ R0, R14, -3.40282346638528859812e+38, !PT ;  /* 0xff7fffff0e007809 */ /* 0x000fc80007810000 */
[----:B------:R-:W-:-:S07]  /*2300*/  MOV R13, R0 ;  /* 0x00000000000d7202 */ /* 0x000fce0000000f00 */
[----:B------:R-:W-:Y:S05]  /*2310*/  WARPSYNC.COLLECTIVE R15, `(.L_x_10006) ;  /* 0x000000000f087348 */ /* 0x000fea0003c00000 */
[----:B------:R0:W1:Y:S02]  /*2320*/  SHFL.BFLY P6, R14, R13, R12, R11 ;  /* 0x0c00000c0d0e7389 */ /* 0x00006400000c000b */
[----:B01----:R-:W-:Y:S05]  /*2330*/  ENDCOLLECTIVE ;  /* 0x000000000000791b */ /* 0x003fea0003800000 */
.L_x_10006:
[----:B------:R-:W-:Y:S01]  /*2340*/  HFMA2 R12, -RZ, RZ, 0, 2.384185791015625e-07 ;  /* 0x00000004ff0c7431 */ /* 0x000fe200000001ff */
[----:B------:R-:W-:-:S04]  /*2350*/  FMNMX.FTZ R2, R0, R14, !PT ;  /* 0x0000000e00027209 */ /* 0x000fc80007810000 */
[----:B------:R-:W-:-:S07]  /*2360*/  MOV R13, R2 ;  /* 0x00000002000d7202 */ /* 0x000fce0000000f00 */
[----:B------:R-:W-:Y:S05]  /*2370*/  WARPSYNC.COLLECTIVE R15, `(.L_x_10007) ;  /* 0x000000000f087348 */ /* 0x000fea0003c00000 */
[----:B------:R0:W1:Y:S02]  /*2380*/  SHFL.BFLY P6, R14, R13, R12, R11 ;  /* 0x0c00000c0d0e7389 */ /* 0x00006400000c000b */
[----:B01----:R-:W-:Y:S05]  /*2390*/  ENDCOLLECTIVE ;  /* 0x000000000000791b */ /* 0x003fea0003800000 */
.L_x_10007:
[----:B------:R-:W-:Y:S01]  /*23a0*/  HFMA2 R12, -RZ, RZ, 0, 1.1920928955078125e-07 ;  /* 0x00000002ff0c7431 */ /* 0x000fe200000001ff */
[----:B------:R-:W-:-:S04]  /*23b0*/  FMNMX.FTZ R3, R2, R14, !PT ;  /* 0x0000000e02037209 */ /* 0x000fc80007810000 */
[----:B------:R-:W-:-:S07]  /*23c0*/  MOV R13, R3 ;  /* 0x00000003000d7202 */ /* 0x000fce0000000f00 */
[----:B------:R-:W-:Y:S05]  /*23d0*/  WARPSYNC.COLLECTIVE R15, `(.L_x_10008) ;  /* 0x000000000f087348 */ /* 0x000fea0003c00000 */
[----:B------:R0:W1:Y:S02]  /*23e0*/  SHFL.BFLY P6, R14, R13, R12, R11 ;  /* 0x0c00000c0d0e7389 */ /* 0x00006400000c000b */
[----:B01----:R-:W-:Y:S05]  /*23f0*/  ENDCOLLECTIVE ;  /* 0x000000000000791b */ /* 0x003fea0003800000 */
.L_x_10008:
[----:B------:R-:W-:Y:S05]  /*2400*/  BRA `(.L_x_10009) ;  /* 0xffffffe0000c7947 */ /* 0x000fea000383ffff */
.L_x_10010:
        /* <DEDUP_REMOVED lines=15> */
.L_x_27345:


//--------------------- .text._ZN4vllm25paged_attention_v2_kernelI13__nv_bfloat16hLi256ELi16ELi128ELNS_18Fp8KVCacheDataTypeE1ELb1ELi512EEEvPfS3_PT_PKS4_PKT0_SA_ifPKiSC_iPKfiiiSE_SE_iiiii --------------------------
	.section	.text._ZN4vllm25paged_attention_v2_kernelI13__nv_bfloat16hLi256ELi16ELi128ELNS_18Fp8KVCacheDataTypeE1ELb1ELi512EEEvPfS3_PT_PKS4_PKT0_SA_ifPKiSC_iPKfiiiSE_SE_iiiii,"ax",@progbits
	.align	128
        .global         _ZN4vllm25paged_attention_v2_kernelI13__nv_bfloat16hLi256ELi16ELi128ELNS_18Fp8KVCacheDataTypeE1ELb1ELi512EEEvPfS3_PT_PKS4_PKT0_SA_ifPKiSC_iPKfiiiSE_SE_iiiii
        .type           _ZN4vllm25paged_attention_v2_kernelI13__nv_bfloat16hLi256ELi16ELi128ELNS_18Fp8KVCacheDataTypeE1ELb1ELi512EEEvPfS3_PT_PKS4_PKT0_SA_ifPKiSC_iPKfiiiSE_SE_iiiii,@function
        .size           _ZN4vllm25paged_attention_v2_kernelI13__nv_bfloat16hLi256ELi16ELi128ELNS_18Fp8KVCacheDataTypeE1ELb1ELi512EEEvPfS3_PT_PKS4_PKT0_SA_ifPKiSC_iPKfiiiSE_SE_iiiii,(.L_x_27346 - _ZN4vllm25paged_attention_v2_kernelI13__nv_bfloat16hLi256ELi16ELi128ELNS_18Fp8KVCacheDataTypeE1ELb1ELi512EEEvPfS3_PT_PKS4_PKT0_SA_ifPKiSC_iPKfiiiSE_SE_iiiii)
        .other          _ZN4vllm25paged_attention_v2_kernelI13__nv_bfloat16hLi256ELi16ELi128ELNS_18Fp8KVCacheDataTypeE1ELb1ELi512EEEvPfS3_PT_PKS4_PKT0_SA_ifPKiSC_iPKfiiiSE_SE_iiiii,@"STO_CUDA_ENTRY STV_DEFAULT"
_ZN4vllm25paged_attention_v2_kernelI13__nv_bfloat16hLi256ELi16ELi128ELNS_18Fp8KVCacheDataTypeE1ELb1ELi512EEEvPfS3_PT_PKS4_PKT0_SA_ifPKiSC_iPKfiiiSE_SE_iiiii:
.text._ZN4vllm25paged_attention_v2_kernelI13__nv_bfloat16hLi256ELi16ELi128ELNS_18Fp8KVCacheDataTypeE1ELb1ELi512EEEvPfS3_PT_PKS4_PKT0_SA_ifPKiSC_iPKfiiiSE_SE_iiiii:
        /* <DEDUP_REMOVED lines=112> */
.L_x_10011:
        /* <DEDUP_REMOVED lines=25> */
.L_x_10015:
        /* <DEDUP_REMOVED lines=41> */
.L_x_10013:
[----:B------:R-:W-:Y:S05]  /*0b20*/  BSYNC.RECONVERGENT B6 ;  /* 0x0000000000067941 */ /* 0x000fea0003800200 */
.L_x_10012:
        /* <DEDUP_REMOVED lines=13> */
.L_x_10057:
        /* <DEDUP_REMOVED lines=41> */
.L_x_10021:
        /* <DEDUP_REMOVED lines=11> */
.L_x_10020:
[----:B------:R-:W-:Y:S05]  /*0f40*/  BSYNC.RECONVERGENT B1 ;  /* 0x0000000000017941 */ /* 0x000fea0003800200 */
.L_x_10019:
        /* <DEDUP_REMOVED lines=12> */
.L_x_10024:
        /* <DEDUP_REMOVED lines=100> */
.L_x_10023:
[----:B------:R-:W-:Y:S05]  /*1650*/  BSYNC.RECONVERGENT B1 ;  /* 0x0000000000017941 */ /* 0x000fea0003800200 */
.L_x_10022:
        /* <DEDUP_REMOVED lines=55> */
.L_x_10026:
[----:B------:R-:W-:Y:S05]  /*19d0*/  BSYNC.RECONVERGENT B1 ;  /* 0x0000000000017941 */ /* 0x000fea0003800200 */
.L_x_10025:
        /* <DEDUP_REMOVED lines=26> */
.L_x_10018:
[----:B------:R-:W-:Y:S05]  /*1b80*/  BSYNC.RECONVERGENT B0 ;  /* 0x0000000000007941 */ /* 0x000fea0003800200 */
.L_x_10017:
        /* <DEDUP_REMOVED lines=43> */
.L_x_10031:
[----:B------:R-:W1:Y:S01]  /*1e40*/  LDS R15, [R12] ;  /* 0x000000000c0f7984 */ /* 0x000e620000000800 */
[----:B------:R-:W-:-:S05]  /*1e50*/  VIADD R14, R14, 0x1 ;  /* 0x000000010e0e7836 */ /* 0x000fca0000000000 */
[----:B------:R-:W-:Y:S01]  /*1e60*/  ISETP.NE.AND P0, PT, R14, RZ, PT ;  /* 0x000000ff0e00720c */ /* 0x000fe20003f05270 */
[----:B-1----:R-:W-:-:S05]  /*1e70*/  FMUL.FTZ R15, R15, R8 ;  /* 0x000000080f0f7220 */ /* 0x002fca0000410000 */
[----:B------:R1:W-:Y:S02]  /*1e80*/  STS [R12], R15 ;  /* 0x0000000f0c007388 */ /* 0x0003e40000000800 */
[----:B-1----:R-:W-:-:S05]  /*1e90*/  IADD3 R12, PT, PT, R12, 0x200, RZ ;  /* 0x000002000c0c7810 */ /* 0x002fca0007ffe0ff */
[----:B------:R-:W-:Y:S05]  /*1ea0*/  @P0 BRA `(.L_x_10031) ;  /* 0xfffffffc00e40947 */ /* 0x000fea000383ffff */
.L_x_10030:
[----:B------:R-:W-:Y:S05]  /*1eb0*/  BSYNC.RECONVERGENT B1 ;  /* 0x0000000000017941 */ /* 0x000fea0003800200 */
.L_x_10029:
        /* <DEDUP_REMOVED lines=12> */
.L_x_10034:
        /* <DEDUP_REMOVED lines=52> */
.L_x_10033:
[----:B------:R-:W-:Y:S05]  /*22c0*/  BSYNC.RECONVERGENT B1 ;  /* 0x0000000000017941 */ /* 0x000fea0003800200 */
.L_x_10032:
        /* <DEDUP_REMOVED lines=31> */
.L_x_10036:
[----:B------:R-:W-:Y:S05]  /*24c0*/  BSYNC.RECONVERGENT B1 ;  /* 0x0000000000017941 */ /* 0x000fea0003800200 */
.L_x_10035:
        /* <DEDUP_REMOVED lines=14> */
.L_x_10028:
[----:B------:R-:W-:Y:S05]  /*25b0*/  BSYNC.RECONVERGENT B0 ;  /* 0x0000000000007941 */ /* 0x000fea0003800200 */
.L_x_10027:
        /* <DEDUP_REMOVED lines=18> */
.L_x_10038:
[----:B------:R-:W-:Y:S05]  /*26e0*/  BSYNC.RECONVERGENT B0 ;  /* 0x0000000000007941 */ /* 0x000fea0003800200 */
.L_x_10037:
        /* <DEDUP_REMOVED lines=27> */
.L_x_10042:
        /* <DEDUP_REMOVED lines=33> */
.L_x_10041:
        /* <DEDUP_REMOVED lines=16> */
.L_x_10040:
[----:B------:R-:W-:Y:S05]  /*2bb0*/  BSYNC.RECONVERGENT B6 ;  /* 0x0000000000067941 */ /* 0x000fea0003800200 */
.L_x_10039:
        /* <DEDUP_REMOVED lines=33> */
.L_x_10074:
        /* <DEDUP_REMOVED lines=31> */
.L_x_10045:
[----:B------:R-:W-:Y:S05]  /*2fc0*/  BSYNC.RECONVERGENT B0 ;  /* 0x0000000000007941 */ /* 0x000fea0003800200 */
.L_x_10044:
        /* <DEDUP_REMOVED lines=45> */
.L_x_10047:
[----:B------:R-:W-:Y:S05]  /*32a0*/  BSYNC.RECONVERGENT B0 ;  /* 0x0000000000007941 */ /* 0x000fea0003800200 */
.L_x_10046:
        /* <DEDUP_REMOVED lines=20> */
.L_x_10049:
[----:B------:R-:W-:Y:S05]  /*33f0*/  BSYNC.RECONVERGENT B0 ;  /* 0x0000000000007941 */ /* 0x000fea0003800200 */
.L_x_10048:
        /* <DEDUP_REMOVED lines=35> */
.L_x_10051:
[----:B------:R-:W-:Y:S05]  /*3630*/  BSYNC.RECONVERGENT B0 ;  /* 0x0000000000007941 */ /* 0x000fea0003800200 */
.L_x_10050:
        /* <DEDUP_REMOVED lines=46> */
.L_x_10014:
        /* <DEDUP_REMOVED lines=16> */
.L_x_10052:
[----:B------:R-:W-:Y:S05]  /*3a20*/  EXIT ;  /* 0x000000000000794d */ /* 0x000fea0003800000 */
.L_x_10016:
[----:B------:R-:W-:Y:S02]  /*3a30*/  IMAD.MOV.U32 R12, RZ, RZ, 0x10 ;  /* 0x00000010ff0c7424 */ /* 0x000fe400078e00ff */
[----:B------:R-:W-:Y:S01]  /*3a40*/  HFMA2 R11, -RZ, RZ, 0, 1.847743988037109375e-06 ;  /* 0x0000001fff0b7431 */ /* 0x000fe200000001ff */
[----:B------:R-:W-:-:S07]  /*3a50*/  MOV R15, 0xffffffff ;  /* 0xffffffff000f7802 */ /* 0x000fce0000000f00 */
[----:B------:R-:W-:Y:S05]  /*3a60*/  WARPSYNC.COLLECTIVE R15, `(.L_x_10053) ;  /* 0x000000000f087348 */ /* 0x000fea0003c00000 */
[----:B------:R0:W1:Y:S02]  /*3a70*/  SHFL.BFLY P6, R14, R13, R12, R11 ;  /* 0x0c00000c0d0e7389 */ /* 0x00006400000c000b */
[----:B01----:R-:W-:Y:S05]  /*3a80*/  ENDCOLLECTIVE ;  /* 0x000000000000791b */ /* 0x003fea0003800000 */
.L_x_10053:
[----:B------:R-:W-:Y:S01]  /*3a90*/  HFMA2 R12, -RZ, RZ, 0, 4.76837158203125e-07 ;  /* 0x00000008ff0c7431 */ /* 0x000fe200000001ff */
[----:B------:R-:W-:-:S05]  /*3aa0*/  FMNMX.FTZ R0, R14, -3.40282346638528859812e+38, !PT ;  /* 0xff7fffff0e007809 */ /* 0x000fca0007810000 */
[----:B------:R-:W-:-:S07]  /*3ab0*/  IMAD.MOV.U32 R13, RZ, RZ, R0 ;  /* 0x000000ffff0d7224 */ /* 0x000fce00078e0000 */
[----:B------:R-:W-:Y:S05]  /*3ac0*/  WARPSYNC.COLLECTIVE R15, `(.L_x_10054) ;  /* 0x000000000f087348 */ /* 0x000fea0003c00000 */
[----:B------:R0:W1:Y:S02]  /*3ad0*/  SHFL.BFLY P6, R14, R13, R12, R11 ;  /* 0x0c00000c0d0e7389 */ /* 0x00006400000c000b */
[----:B01----:R-:W-:Y:S05]  /*3ae0*/  ENDCOLLECTIVE ;  /* 0x000000000000791b */ /* 0x003fea0003800000 */
.L_x_10054:
[----:B------:R-:W-:Y:S01]  /*3af0*/  IMAD.MOV.U32 R12, RZ, RZ, 0x4 ;  /* 0x00000004ff0c7424 */ /* 0x000fe200078e00ff */
[----:B------:R-:W-:-:S04]  /*3b00*/  FMNMX.FTZ R2, R0, R14, !PT ;  /* 0x0000000e00027209 */ /* 0x000fc80007810000 */
[----:B------:R-:W-:-:S07]  /*3b10*/  MOV R13, R2 ;  /* 0x00000002000d7202 */ /* 0x000fce0000000f00 */
[----:B------:R-:W-:Y:S05]  /*3b20*/  WARPSYNC.COLLECTIVE R15, `(.L_x_10055) ;  /* 0x000000000f087348 */ /* 0x000fea0003c00000 */
[----:B------:R0:W1:Y:S02]  /*3b30*/  SHFL.BFLY P6, R14, R13, R12, R11 ;  /* 0x0c00000c0d0e7389 */ /* 0x00006400000c000b */
[----:B01----:R-:W-:Y:S05]  /*3b40*/  ENDCOLLECTIVE ;  /* 0x000000000000791b */ /* 0x003fea0003800000 */
.L_x_10055:
[----:B------:R-:W-:Y:S01]  /*3b50*/  HFMA2 R12, -RZ, RZ, 0, 1.1920928955078125e-07 ;  /* 0x00000002ff0c7431 */ /* 0x000fe200000001ff */
[----:B------:R-:W-:-:S04]  /*3b60*/  FMNMX.FTZ R3, R2, R14, !PT ;  /* 0x0000000e02037209 */ /* 0x000fc80007810000 */
[----:B------:R-:W-:-:S07]  /*3b70*/  MOV R13, R3 ;  /* 0x00000003000d7202 */ /* 0x000fce0000000f00 */
[----:B------:R-:W-:Y:S05]  /*3b80*/  WARPSYNC.COLLECTIVE R15, `(.L_x_10056) ;  /* 0x000000000f087348 */ /* 0x000fea0003c00000 */
[----:B------:R0:W1:Y:S02]  /*3b90*/  SHFL.BFLY P6, R14, R13, R12, R11 ;  /* 0x0c00000c0d0e7389 */ /* 0x00006400000c000b */
[----:B01----:R-:W-:Y:S05]  /*3ba0*/  ENDCOLLECTIVE ;  /* 0x000000000000791b */ /* 0x003fea0003800000 */
.L_x_10056:
[----:B------:R-:W-:Y:S05]  /*3bb0*/  BRA `(.L_x_10057) ;  /* 0xffffffd000107947 */ /* 0x000fea000383ffff */
.L_x_10043:
[----:B--23--:R-:W-:Y:S01]  /*3bc0*/  IMAD.MOV.U32 R13, RZ, RZ, RZ ;  /* 0x000000ffff0d7224 */ /* 0x00cfe200078e00ff */
[----:B------:R-:W-:Y:S01]  /*3bd0*/  MOV R12, 0x1 ;  /* 0x00000001000c7802 */ /* 0x000fe20000000f00 */
[----:B------:R-:W-:Y:S02]  /*3be0*/  HFMA2 R11, -RZ, RZ, 0, 1.847743988037109375e-06 ;  /* 0x0000001fff0b7431 */ /* 0x000fe400000001ff */
[----:B------:R-:W-:-:S07]  /*3bf0*/  IMAD.MOV.U32 R15, RZ, RZ, -0x1 ;  /* 0xffffffffff0f7424 */ /* 0x000fce00078e00ff */
[----:B01----:R-:W-:Y:S05]  /*3c00*/  WARPSYNC.COLLECTIVE R15, `(.L_x_10058) ;  /* 0x000000000f087348 */ /* 0x003fea0003c00000 */
[----:B------:R2:W3:Y:S02]  /*3c10*/  SHFL.BFLY P6, R14, R13, R12, R11 ;  /* 0x0c00000c0d0e7389 */ /* 0x0004e400000c000b */
[----:B0123--:R-:W-:Y:S05]  /*3c20*/  ENDCOLLECTIVE ;  /* 0x000000000000791b */ /* 0x00ffea0003800000 */
.L_x_10058:
[----:B------:R-:W-:-:S07]  /*3c30*/  MOV R7, R14 ;  /* 0x0000000e00077202 */ /* 0x000fce0000000f00 */
[----:B------:R-:W-:Y:S05]  /*3c40*/  WARPSYNC.COLLECTIVE R15, `(.L_x_10059) ;  /* 0x000000000f087348 */ /* 0x000fea0003c00000 */
[----:B------:R0:W1:Y:S02]  /*3c50*/  SHFL.BFLY P6, R14, R13, R12, R11 ;  /* 0x0c00000c0d0e7389 */ /* 0x00006400000c000b */
[----:B01----:R-:W-:Y:S05]  /*3c60*/  ENDCOLLECTIVE ;  /* 0x000000000000791b */ /* 0x003fea0003800000 */
.L_x_10059:
[----:B------:R-:W-:Y:S01]  /*3c70*/  FADD.FTZ R7, RZ, R7 ;  /* 0x00000007ff077221 */ /* 0x000fe20000010000 */
[----:B------:R-:W-:-:S07]  /*3c80*/  MOV R8, R14 ;  /* 0x0000000e00087202 */ /* 0x000fce0000000f00 */
[----:B------:R-:W-:Y:S05]  /*3c90*/  WARPSYNC.COLLECTIVE R15, `(.L_x_10060) ;  /* 0x000000000f087348 */ /* 0x000fea0003c00000 */
[----:B------:R0:W1:Y:S02]  /*3ca0*/  SHFL.BFLY P6, R14, R13, R12, R11 ;  /* 0x0c00000c0d0e7389 */ /* 0x00006400000c000b */
[----:B01----:R-:W-:Y:S05]  /*3cb0*/  ENDCOLLECTIVE ;  /* 0x000000000000791b */ /* 0x003fea0003800000 */
.L_x_10060:
[----:B------:R-:W-:Y:S01]  /*3cc0*/  FADD.FTZ R8, RZ, R8 ;  /* 0x00000008ff087221 */ /* 0x000fe20000010000 */
[----:B------:R-:W-:-:S07]  /*3cd0*/  IMAD.MOV.U32 R9, RZ, RZ, R14 ;  /* 0x000000ffff097224 */ /* 0x000fce00078e000e */
[----:B------:R-:W-:Y:S05]  /*3ce0*/  WARPSYNC.COLLECTIVE R15, `(.L_x_10061) ;  /* 0x000000000f087348 */ /* 0x000fea0003c00000 */
[----:B------:R0:W1:Y:S02]  /*3cf0*/  SHFL.BFLY P6, R14, R13, R12, R11 ;  /* 0x0c00000c0d0e7389 */ /* 0x00006400000c000b */
[----:B01----:R-:W-:Y:S05]  /*3d00*/  ENDCOLLECTIVE ;  /* 0x000000000000791b */ /* 0x003fea0003800000 */
.L_x_10061:
[----:B------:R-:W-:Y:S01]  /*3d10*/  FADD.FTZ R9, RZ, R9 ;  /* 0x00000009ff097221 */ /* 0x000fe20000010000 */
[----:B------:R-:W-:-:S07]  /*3d20*/  MOV R26, R14 ;  /* 0x0000000e001a7202 */ /* 0x000fce0000000f00 */
[----:B------:R-:W-:Y:S05]  /*3d30*/  WARPSYNC.COLLECTIVE R15, `(.L_x_10062) ;  /* 0x000000000f087348 */ /* 0x000fea0003c00000 */
[----:B------:R0:W1:Y:S02]  /*3d40*/  SHFL.BFLY P6, R14, R13, R12, R11 ;  /* 0x0c00000c0d0e7389 */ /* 0x00006400000c000b */
[----:B01----:R-:W-:Y:S05]  /*3d50*/  ENDCOLLECTIVE ;  /* 0x000000000000791b */ /* 0x003fea0003800000 */
.L_x_10062:
[----:B------:R-:W-:Y:S01]  /*3d60*/  FADD.FTZ R26, RZ, R26 ;  /* 0x0000001aff1a7221 */ /* 0x000fe20000010000 */
[----:B------:R-:W-:-:S07]  /*3d70*/  MOV R20, R14 ;  /* 0x0000000e00147202 */ /* 0x000fce0000000f00 */
[----:B------:R-:W-:Y:S05]  /*3d80*/  WARPSYNC.COLLECTIVE R15, `(.L_x_10063) ;  /* 0x000000000f087348 */ /* 0x000fea0003c00000 */
[----:B------:R0:W1:Y:S02]  /*3d90*/  SHFL.BFLY P6, R14, R13, R12, R11 ;  /* 0x0c00000c0d0e7389 */ /* 0x00006400000c000b */
[----:B01----:R-:W-:Y:S05]  /*3da0*/  ENDCOLLECTIVE ;  /* 0x000000000000791b */ /* 0x003fea0003800000 */
.L_x_10063:
[----:B------:R-:W-:Y:S01]  /*3db0*/  FADD.FTZ R20, RZ, R20 ;  /* 0x00000014ff147221 */ /* 0x000fe20000010000 */
[----:B------:R-:W-:-:S07]  /*3dc0*/  IMAD.MOV.U32 R21, RZ, RZ, R14 ;  /* 0x000000ffff157224 */ /* 0x000fce00078e000e */
[----:B------:R-:W-:Y:S05]  /*3dd0*/  WARPSYNC.COLLECTIVE R15, `(.L_x_10064) ;  /* 0x000000000f087348 */ /* 0x000fea0003c00000 */
[----:B------:R0:W1:Y:S02]  /*3de0*/  SHFL.BFLY P6, R14, R13, R12, R11 ;  /* 0x0c00000c0d0e7389 */ /* 0x00006400000c000b */
[----:B01----:R-:W-:Y:S05]  /*3df0*/  ENDCOLLECTIVE ;  /* 0x000000000000791b */ /* 0x003fea0003800000 */
.L_x_10064:
[----:B------:R-:W-:Y:S01]  /*3e00*/  FADD.FTZ R21, RZ, R21 ;  /* 0x00000015ff157221 */ /* 0x000fe20000010000 */
[----:B------:R-:W-:-:S07]  /*3e10*/  MOV R23, R14 ;  /* 0x0000000e00177202 */ /* 0x000fce0000000f00 */
[----:B------:R-:W-:Y:S05]  /*3e20*/  WARPSYNC.COLLECTIVE R15, `(.L_x_10065) ;  /* 0x000000000f087348 */ /* 0x000fea0003c00000 */
[----:B------:R0:W1:Y:S02]  /*3e30*/  SHFL.BFLY P6, R14, R13, R12, R11 ;  /* 0x0c00000c0d0e7389 */ /* 0x00006400000c000b */
[----:B01----:R-:W-:Y:S05]  /*3e40*/  ENDCOLLECTIVE ;  /* 0x000000000000791b */ /* 0x003fea0003800000 */
.L_x_10065:
[----:B------:R-:W-:Y:S01]  /*3e50*/  FADD.FTZ R23, RZ, R23 ;  /* 0x00000017ff177221 */ /* 0x000fe20000010000 */
[----:B------:R-:W-:-:S07]  /*3e60*/  MOV R24, R14 ;  /* 0x0000000e00187202 */ /* 0x000fce0000000f00 */
[----:B------:R-:W-:Y:S05]  /*3e70*/  WARPSYNC.COLLECTIVE R15, `(.L_x_10066) ;  /* 0x000000000f087348 */ /* 0x000fea0003c00000 */
[----:B------:R0:W1:Y:S02]  /*3e80*/  SHFL.BFLY P6, R14, R13, R12, R11 ;  /* 0x0c00000c0d0e7389 */ /* 0x00006400000c000b */
[----:B01----:R-:W-:Y:S05]  /*3e90*/  ENDCOLLECTIVE ;  /* 0x000000000000791b */ /* 0x003fea0003800000 */
.L_x_10066:
[----:B------:R-:W-:Y:S01]  /*3ea0*/  FADD.FTZ R24, RZ, R24 ;  /* 0x00000018ff187221 */ /* 0x000fe20000010000 */
[----:B------:R-:W-:-:S07]  /*3eb0*/  IMAD.MOV.U32 R0, RZ, RZ, R14 ;  /* 0x000000ffff007224 */ /* 0x000fce00078e000e */
[----:B------:R-:W-:Y:S05]  /*3ec0*/  WARPSYNC.COLLECTIVE R15, `(.L_x_10067) ;  /* 0x000000000f087348 */ /* 0x000fea0003c00000 */
[----:B------:R0:W1:Y:S02]  /*3ed0*/  SHFL.BFLY P6, R14, R13, R12, R11 ;  /* 0x0c00000c0d0e7389 */ /* 0x00006400000c000b */
[----:B01----:R-:W-:Y:S05]  /*3ee0*/  ENDCOLLECTIVE ;  /* 0x000000000000791b */ /* 0x003fea0003800000 */
.L_x_10067:
[----:B------:R-:W-:Y:S01]  /*3ef0*/  FADD.FTZ R0, RZ, R0 ;  /* 0x00000000ff007221 */ /* 0x000fe20000010000 */
[----:B------:R-:W-:-:S07]  /*3f00*/  MOV R2, R14 ;  /* 0x0000000e00027202 */ /* 0x000fce0000000f00 */
[----:B------:R-:W-:Y:S05]  /*3f10*/  WARPSYNC.COLLECTIVE R15, `(.L_x_10068) ;  /* 0x000000000f087348 */ /* 0x000fea0003c00000 */
[----:B------:R0:W1:Y:S02]  /*3f20*/  SHFL.BFLY P6, R14, R13, R12, R11 ;  /* 0x0c00000c0d0e7389 */ /* 0x00006400000c000b */
[----:B01----:R-:W-:Y:S05]  /*3f30*/  ENDCOLLECTIVE ;  /* 0x000000000000791b */ /* 0x003fea0003800000 */
.L_x_10068:
[----:B------:R-:W-:Y:S01]  /*3f40*/  FADD.FTZ R2, RZ, R2 ;  /* 0x00000002ff027221 */ /* 0x000fe20000010000 */
[----:B------:R-:W-:-:S07]  /*3f50*/  MOV R3, R14 ;  /* 0x0000000e00037202 */ /* 0x000fce0000000f00 */
[----:B------:R-:W-:Y:S05]  /*3f60*/  WARPSYNC.COLLECTIVE R15, `(.L_x_10069) ;  /* 0x000000000f087348 */ /* 0x000fea0003c00000 */
[----:B------:R0:W1:Y:S02]  /*3f70*/  SHFL.BFLY P6, R14, R13, R12, R11 ;  /* 0x0c00000c0d0e7389 */ /* 0x00006400000c000b */
[----:B01----:R-:W-:Y:S05]  /*3f80*/  ENDCOLLECTIVE ;  /* 0x000000000000791b */ /* 0x003fea0003800000 */
.L_x_10069:
[----:B------:R-:W-:Y:S01]  /*3f90*/  FADD.FTZ R3, RZ, R3 ;  /* 0x00000003ff037221 */ /* 0x000fe20000010000 */
[----:B------:R-:W-:-:S07]  /*3fa0*/  IMAD.MOV.U32 R4, RZ, RZ, R14 ;  /* 0x000000ffff047224 */ /* 0x000fce00078e000e */
[----:B------:R-:W-:Y:S05]  /*3fb0*/  WARPSYNC.COLLECTIVE R15, `(.L_x_10070) ;  /* 0x000000000f087348 */ /* 0x000fea0003c00000 */
[----:B------:R0:W1:Y:S02]  /*3fc0*/  SHFL.BFLY P6, R14, R13, R12, R11 ;  /* 0x0c00000c0d0e7389 */ /* 0x00006400000c000b */
[----:B01----:R-:W-:Y:S05]  /*3fd0*/  ENDCOLLECTIVE ;  /* 0x000000000000791b */ /* 0x003fea0003800000 */
.L_x_10070:
[----:B------:R-:W-:Y:S01]  /*3fe0*/  FADD.FTZ R4, RZ, R4 ;  /* 0x00000004ff047221 */ /* 0x000fe20000010000 */
[----:B------:R-:W-:-:S07]  /*3ff0*/  MOV R5, R14 ;  /* 0x0000000e00057202 */ /* 0x000fce0000000f00 */
[----:B------:R-:W-:Y:S05]  /*4000*/  WARPSYNC.COLLECTIVE R15, `(.L_x_10071) ;  /* 0x000000000f087348 */ /* 0x000fea0003c00000 */
[----:B------:R0:W1:Y:S02]  /*4010*/  SHFL.BFLY P6, R14, R13, R12, R11 ;  /* 0x0c00000c0d0e7389 */ /* 0x00006400000c000b */
[----:B01----:R-:W-:Y:S05]  /*4020*/  ENDCOLLECTIVE ;  /* 0x000000000000791b */ /* 0x003fea0003800000 */
.L_x_10071:
[----:B------:R-:W-:Y:S01]  /*4030*/  FADD.FTZ R5, RZ, R5 ;  /* 0x00000005ff057221 */ /* 0x000fe20000010000 */
[----:B------:R-:W-:-:S07]  /*4040*/  MOV R6, R14 ;  /* 0x0000000e00067202 */ /* 0x000fce0000000f00 */
[----:B------:R-:W-:Y:S05]  /*4050*/  WARPSYNC.COLLECTIVE R15, `(.L_x_10072) ;  /* 0x000000000f087348 */ /* 0x000fea0003c00000 */
[----:B------:R0:W1:Y:S02]  /*4060*/  SHFL.BFLY P6, R14, R13, R12, R11 ;  /* 0x0c00000c0d0e7389 */ /* 0x00006400000c000b */
[----:B01----:R-:W-:Y:S05]  /*4070*/  ENDCOLLECTIVE ;  /* 0x000000000000791b */ /* 0x003fea0003800000 */
.L_x_10072:
[----:B------:R-:W-:Y:S01]  /*4080*/  FADD.FTZ R6, RZ, R6 ;  /* 0x00000006ff067221 */ /* 0x000fe20000010000 */
[----:B------:R-:W-:-:S07]  /*4090*/  IMAD.MOV.U32 R10, RZ, RZ, R14 ;  /* 0x000000ffff0a7224 */ /* 0x000fce00078e000e */
[----:B------:R-:W-:Y:S05]  /*40a0*/  WARPSYNC.COLLECTIVE R15, `(.L_x_10073) ;  /* 0x000000000f087348 */ /* 0x000fea0003c00000 */
[----:B------:R0:W1:Y:S02]  /*40b0*/  SHFL.BFLY P6, R14, R13, R12, R11 ;  /* 0x0c00000c0d0e7389 */ /* 0x00006400000c000b */
[----:B01----:R-:W-:Y:S05]  /*40c0*/  ENDCOLLECTIVE ;  /* 0x000000000000791b */ /* 0x003fea0003800000 */
.L_x_10073:
[----:B------:R-:W-:Y:S01]  /*40d0*/  FADD.FTZ R10, RZ, R10 ;  /* 0x0000000aff0a7221 */ /* 0x000fe20000010000 */
[----:B------:R-:W-:Y:S02]  /*40e0*/  MOV R12, R4 ;  /* 0x00000004000c7202 */ /* 0x000fe40000000f00 */
[----:B------:R-:W-:Y:S01]  /*40f0*/  MOV R11, R5 ;  /* 0x00000005000b7202 */ /* 0x000fe20000000f00 */
[----:B------:R-:W-:Y:S06]  /*4100*/  BRA `(.L_x_10074) ;  /* 0xffffffec00307947 */ /* 0x000fec000383ffff */
.L_x_10075:
        /* <DEDUP_REMOVED lines=15> */
.L_x_27346:


//--------------------- .text._ZN4vllm25paged_attention_v2_kernelI13__nv_bfloat16hLi192ELi16ELi128ELNS_18Fp8KVCacheDataTypeE1ELb1ELi512EEEvPfS3_PT_PKS4_PKT0_SA_ifPKiSC_iPKfiiiSE_SE_iiiii --------------------------
	.section	.text._ZN4vllm25paged_attention_v2_kernelI13__nv_bfloat16hLi192ELi16ELi128ELNS_18Fp8KVCacheDataTypeE1ELb1ELi512EEEvPfS3_PT_PKS4_PKT0_SA_ifPKiSC_iPKfiiiSE_SE_iiiii,"ax",@progbits
	.align	128
        .global         _ZN4vllm25paged_attention_v2_kernelI13__nv_bfloat16hLi192ELi16ELi128ELNS_18Fp8KVCacheDataTypeE1ELb1ELi512EEEvPfS3_PT_PKS4_PKT0_SA_ifPKiSC_iPKfiiiSE_SE_iiiii
        .type           _ZN4vllm25paged_attention_v2_kernelI13__nv_bfloat16hLi192ELi16ELi128ELNS_18Fp8KVCacheDataTypeE1ELb1ELi512EEEvPfS3_PT_PKS4_PKT0_SA_ifPKiSC_iPKfiiiSE_SE_iiiii,@function
        .size           _ZN4vllm25paged_attention_v2_kernelI13__nv_bfloat16hLi192ELi16ELi128ELNS_18Fp8KVCacheDataTypeE1ELb1ELi512EEEvPfS3_PT_PKS4_PKT0_SA_ifPKiSC_iPKfiiiSE_SE_iiiii,(.L_x_27347 - _ZN4vllm25paged_attention_v2_kernelI13__nv_bfloat16hLi192ELi16ELi128ELNS_18Fp8KVCacheDataTypeE1ELb1ELi512EEEvPfS3_PT_PKS4_PKT0_SA_ifPKiSC_iPKfiiiSE_SE_iiiii)
        .other          _ZN4vllm25paged_attention_v2_kernelI13__nv_bfloat16hLi192ELi16ELi128ELNS_18Fp8KVCacheDataTypeE1ELb1ELi512EEEvPfS3_PT_PKS4_PKT0_SA_ifPKiSC_iPKfiiiSE_SE_iiiii,@"STO_CUDA_ENTRY STV_DEFAULT"
_ZN4vllm25paged_attention_v2_kernelI13__nv_bfloat16hLi192ELi16ELi128ELNS_18Fp8KVCacheDataTypeE1ELb1ELi512EEEvPfS3_PT_PKS4_PKT0_SA_ifPKiSC_iPKfiiiSE_SE_iiiii:
.text._ZN4vllm25paged_attention_v2_kernelI13__nv_bfloat16hLi192ELi16ELi128ELNS_18Fp8KVCacheDataTypeE1ELb1ELi512EEEvPfS3_PT_PKS4_PKT0_SA_ifPKiSC_iPKfiiiSE_SE_iiiii:
        /* <DEDUP_REMOVED lines=112> */
.L_x_10076:
        /* <DEDUP_REMOVED lines=25> */
.L_x_10080:
        /* <DEDUP_REMOVED lines=41> */
.L_x_10078:
[----:B------:R-:W-:Y:S05]  /*0b20*/  BSYNC.RECONVERGENT B6 ;  /* 0x0000000000067941 */ /* 0x000fea0003800200 */
.L_x_10077:
        /* <DEDUP_REMOVED lines=13> */
.L_x_10122:
        /* <DEDUP_REMOVED lines=41> */
.L_x_10086:
        /* <DEDUP_REMOVED lines=11> */
.L_x_10085:
[----:B------:R-:W-:Y:S05]  /*0f40*/  BSYNC.RECONVERGENT B1 ;  /* 0x0000000000017941 */ /* 0x000fea0003800200 */
.L_x_10084:
        /* <DEDUP_REMOVED lines=12> */
.L_x_10089:
        /* <DEDUP_REMOVED lines=100> */
.L_x_10088:
[----:B------:R-:W-:Y:S05]  /*1650*/  BSYNC.RECONVERGENT B1 ;  /* 0x0000000000017941 */ /* 0x000fea0003800200 */
.L_x_10087:
        /* <DEDUP_REMOVED lines=55> */
.L_x_10091:
[----:B------:R-:W-:Y:S05]  /*19d0*/  BSYNC.RECONVERGENT B1 ;  /* 0x0000000000017941 */ /* 0x000fea0003800200 */
.L_x_10090:
        /* <DEDUP_REMOVED lines=26> */
.L_x_10083:
[----:B------:R-:W-:Y:S05]  /*1b80*/  BSYNC.RECONVERGENT B0 ;  /* 0x0000000000007941 */ /* 0x000fea0003800200 */
.L_x_10082:
        /* <DEDUP_REMOVED lines=43> */
.L_x_10096:
[----:B------:R-:W1:Y:S01]  /*1e40*/  LDS R15, [R12] ;  /* 0x000000000c0f7984 */ /* 0x000e620000000800 */
[----:B------:R-:W-:-:S04]  /*1e50*/  IADD3 R14, PT, PT, R14, 0x1, RZ ;  /* 0x000000010e0e7810 */ /* 0x000fc80007ffe0ff */
[----:B------:R-:W-:Y:S01]  /*1e60*/  ISETP.NE.AND P0, PT, R14, RZ, PT ;  /* 0x000000ff0e00720c */ /* 0x000fe20003f05270 */
[----:B-1----:R-:W-:-:S05]  /*1e70*/  FMUL.FTZ R15, R15, R8 ;  /* 0x000000080f0f7220 */ /* 0x002fca0000410000 */
[----:B------:R1:W-:Y:S02]  /*1e80*/  STS [R12], R15 ;  /* 0x0000000f0c007388 */ /* 0x0003e40000000800 */
[----:B-1----:R-:W-:-:S05]  /*1e90*/  IADD3 R12, PT, PT, R12, 0x200, RZ ;  /* 0x000002000c0c7810 */ /* 0x002fca0007ffe0ff */
[----:B------:R-:W-:Y:S05]  /*1ea0*/  @P0 BRA `(.L_x_10096) ;  /* 0xfffffffc00e40947 */ /* 0x000fea000383ffff */
.L_x_10095:
[----:B------:R-:W-:Y:S05]  /*1eb0*/  BSYNC.RECONVERGENT B1 ;  /* 0x0000000000017941 */ /* 0x000fea0003800200 */
.L_x_10094:
        /* <DEDUP_REMOVED lines=12> */
.L_x_10099:
        /* <DEDUP_REMOVED lines=52> */
.L_x_10098:
[----:B------:R-:W-:Y:S05]  /*22c0*/  BSYNC.RECONVERGENT B1 ;  /* 0x0000000000017941 */ /* 0x000fea0003800200 */
.L_x_10097:
        /* <DEDUP_REMOVED lines=31> */
.L_x_10101:
[----:B------:R-:W-:Y:S05]  /*24c0*/  BSYNC.RECONVERGENT B1 ;  /* 0x0000000000017941 */ /* 0x000fea0003800200 */
.L_x_10100:
        /* <DEDUP_REMOVED lines=14> */
.L_x_10093:
[----:B------:R-:W-:Y:S05]  /*25b0*/  BSYNC.RECONVERGENT B0 ;  /* 0x0000000000007941 */ /* 0x000fea0003800200 */
.L_x_10092:
        /* <DEDUP_REMOVED lines=18> */
.L_x_10103:
[----:B------:R-:W-:Y:S05]  /*26e0*/  BSYNC.RECONVERGENT B0 ;  /* 0x0000000000007941 */ /* 0x000fea0003800200 */
.L_x_10102:
        /* <DEDUP_REMOVED lines=27> */
.L_x_10107:
        /* <DEDUP_REMOVED lines=33> */
.L_x_10106:
        /* <DEDUP_REMOVED lines=16> */
.L_x_10105:
[----:B------:R-:W-:Y:S05]  /*2bb0*/  BSYNC.RECONVERGENT B6 ;  /* 0x0000000000067941 */ /* 0x000fea0003800200 */
.L_x_10104:
        /* <DEDUP_REMOVED lines=24> */
.L_x_10135:
        /* <DEDUP_REMOVED lines=32> */
.L_x_10110:
[----:B------:R-:W-:Y:S05]  /*2f40*/  BSYNC.RECONVERGENT B0 ;  /* 0x0000000000007941 */ /* 0x000fea0003800200 */
.L_x_10109:
        /* <DEDUP_REMOVED lines=27> */
.L_x_10112:
[----:B------:R-:W-:Y:S05]  /*3100*/  BSYNC.RECONVERGENT B0 ;  /* 0x0000000000007941 */ /* 0x000fea0003800200 */
.L_x_10111:
        /* <DEDUP_REMOVED lines=15> */
.L_x_10114:
[----:B------:R-:W-:Y:S05]  /*3200*/  BSYNC.RECONVERGENT B0 ;  /* 0x0000000000007941 */ /* 0x000fea0003800200 */
.L_x_10113:
        /* <DEDUP_REMOVED lines=27> */
.L_x_10116:
[----:B------:R-:W-:Y:S05]  /*33c0*/  BSYNC.RECONVERGENT B0 ;  /* 0x0000000000007941 */ /* 0x000fea0003800200 */
.L_x_10115:
        /* <DEDUP_REMOVED lines=38> */
.L_x_10079:
        /* <DEDUP_REMOVED lines=16> */
.L_x_10117:
[----:B------:R-:W-:Y:S05]  /*3730*/  EXIT ;  /* 0x000000000000794d */ /* 0x000fea0003800000 */
.L_x_10081:
[----:B------:R-:W-:Y:S02]  /*3740*/  IMAD.MOV.U32 R12, RZ, RZ, 0x10 ;  /* 0x00000010ff0c7424 */ /* 0x000fe400078e00ff */
[----:B------:R-:W-:Y:S01]  /*3750*/  HFMA2 R11, -RZ, RZ, 0, 1.847743988037109375e-06 ;  /* 0x0000001fff0b7431 */ /* 0x000fe200000001ff */
[----:B------:R-:W-:-:S07]  /*3760*/  MOV R15, 0xffffffff ;  /* 0xffffffff000f7802 */ /* 0x000fce0000000f00 */
[----:B------:R-:W-:Y:S05]  /*3770*/  WARPSYNC.COLLECTIVE R15, `(.L_x_10118) ;  /* 0x000000000f087348 */ /* 0x000fea0003c00000 */
[----:B------:R0:W1:Y:S02]  /*3780*/  SHFL.BFLY P6, R14, R13, R12, R11 ;  /* 0x0c00000c0d0e7389 */ /* 0x00006400000c000b */
[----:B01----:R-:W-:Y:S05]  /*3790*/  ENDCOLLECTIVE ;  /* 0x000000000000791b */ /* 0x003fea0003800000 */
.L_x_10118:
[----:B------:R-:W-:Y:S01]  /*37a0*/  HFMA2 R12, -RZ, RZ, 0, 4.76837158203125e-07 ;  /* 0x00000008ff0c7431 */ /* 0x000fe200000001ff */
[----:B------:R-:W-:-:S05]  /*37b0*/  FMNMX.FTZ R0, R14, -3.40282346638528859812e+38, !PT ;  /* 0xff7fffff0e007809 */ /* 0x000fca0007810000 */
[----:B------:R-:W-:-:S07]  /*37c0*/  IMAD.MOV.U32 R13, RZ, RZ, R0 ;  /* 0x000000ffff0d7224 */ /* 0x000fce00078e0000 */
[----:B------:R-:W-:Y:S05]  /*37d0*/  WARPSYNC.COLLECTIVE R15, `(.L_x_10119) ;  /* 0x000000000f087348 */ /* 0x000fea0003c00000 */
[----:B------:R0:W1:Y:S02]  /*37e0*/  SHFL.BFLY P6, R14, R13, R12, R11 ;  /* 0x0c00000c0d0e7389 */ /* 0x00006400000c000b */
[----:B01----:R-:W-:Y:S05]  /*37f0*/  ENDCOLLECTIVE ;  /* 0x000000000000791b */ /* 0x003fea0003800000 */
.L_x_10119:
[----:B------:R-:W-:Y:S01]  /*3800*/  IMAD.MOV.U32 R12, RZ, RZ, 0x4 ;  /* 0x00000004ff0c7424 */ /* 0x000fe200078e00ff */
[----:B------:R-:W-:-:S04]  /*3810*/  FMNMX.FTZ R2, R0, R14, !PT ;  /* 0x0000000e00027209 */ /* 0x000fc80007810000 */
[----:B------:R-:W-:-:S07]  /*3820*/  MOV R13, R2 ;  /* 0x00000002000d7202 */ /* 0x000fce0000000f00 */
[----:B------:R-:W-:Y:S05]  /*3830*/  WARPSYNC.COLLECTIVE R15, `(.L_x_10120) ;  /* 0x000000000f087348 */ /* 0x000fea0003c00000 */
[----:B------:R0:W1:Y:S02]  /*3840*/  SHFL.BFLY P6, R14, R13, R12, R11 ;  /* 0x0c00000c0d0e7389 */ /* 0x00006400000c000b */
[----:B01----:R-:W-:Y:S05]  /*3850*/  ENDCOLLECTIVE ;  /* 0x000000000000791b */ /* 0x003fea0003800000 */
.L_x_10120:
[----:B------:R-:W-:Y:S01]  /*3860*/  HFMA2 R12, -RZ, RZ, 0, 1.1920928955078125e-07 ;  /* 0x00000002ff0c7431 */ /* 0x000fe200000001ff */
[----:B------:R-:W-:-:S04]  /*3870*/  FMNMX.FTZ R3, R2, R14, !PT ;  /* 0x0000000e02037209 */ /* 0x000fc80007810000 */
[----:B------:R-:W-:-:S07]  /*3880*/  MOV R13, R3 ;  /* 0x00000003000d7202 */ /* 0x000fce0000000f00 */
[----:B------:R-:W-:Y:S05]  /*3890*/  WARPSYNC.COLLECTIVE R15, `(.L_x_10121) ;  /* 0x000000000f087348 */ /* 0x000fea0003c00000 */
[----:B------:R0:W1:Y:S02]  /*38a0*/  SHFL.BFLY P6, R14, R13, R12, R11 ;  /* 0x0c00000c0d0e7389 */ /* 0x00006400000c000b */
[----:B01----:R-:W-:Y:S05]  /*38b0*/  ENDCOLLECTIVE ;  /* 0x000000000000791b */ /* 0x003fea0003800000 */
.L_x_10121:
[----:B------:R-:W-:Y:S05]  /*38c0*/  BRA `(.L_x_10122) ;  /* 0xffffffd000cc7947 */ /* 0x000fea000383ffff */
.L_x_10108:
[----:B---3--:R-:W-:Y:S01]  /*38d0*/  IMAD.MOV.U32 R13, RZ, RZ, RZ ;  /* 0x000000ffff0d7224 */ /* 0x008fe200078e00ff */
[----:B------:R-:W-:Y:S01]  /*38e0*/  MOV R12, 0x1 ;  /* 0x00000001000c7802 */ /* 0x000fe20000000f00 */
[----:B------:R-:W-:Y:S02]  /*38f0*/  HFMA2 R11, -RZ, RZ, 0, 1.847743988037109375e-06 ;  /* 0x0000001fff0b7431 */ /* 0x000fe400000001ff */
[----:B------:R-:W-:-:S07]  /*3900*/  IMAD.MOV.U32 R15, RZ, RZ, -0x1 ;  /* 0xffffffffff0f7424 */ /* 0x000fce00078e00ff */
[----:B01----:R-:W-:Y:S05]  /*3910*/  WARPSYNC.COLLECTIVE R15, `(.L_x_10123) ;  /* 0x000000000f087348 */ /* 0x003fea0003c00000 */
[----:B------:R2:W3:Y:S02]  /*3920*/  SHFL.BFLY P6, R14, R13, R12, R11 ;  /* 0x0c00000c0d0e7389 */ /* 0x0004e400000c000b */
[----:B0123--:R-:W-:Y:S05]  /*3930*/  ENDCOLLECTIVE ;  /* 0x000000000000791b */ /* 0x00ffea0003800000 */
.L_x_10123:
[----:B------:R-:W-:-:S07]  /*3940*/  MOV R20, R14 ;  /* 0x0000000e00147202 */ /* 0x000fce0000000f00 */
[----:B------:R-:W-:Y:S05]  /*3950*/  WARPSYNC.COLLECTIVE R15, `(.L_x_10124) ;  /* 0x000000000f087348 */ /* 0x000fea0003c00000 */
[----:B------:R0:W1:Y:S02]  /*3960*/  SHFL.BFLY P6, R14, R13, R12, R11 ;  /* 0x0c00000c0d0e7389 */ /* 0x00006400000c000b */
[----:B01----:R-:W-:Y:S05]  /*3970*/  ENDCOLLECTIVE ;  /* 0x000000000000791b */ /* 0x003fea0003800000 */
.L_x_10124:
[----:B------:R-:W-:Y:S01]  /*3980*/  FADD.FTZ R20, RZ, R20 ;  /* 0x00000014ff147221 */ /* 0x000fe20000010000 */
[----:B------:R-:W-:-:S07]  /*3990*/  MOV R8, R14 ;  /* 0x0000000e00087202 */ /* 0x000fce0000000f00 */
[----:B------:R-:W-:Y:S05]  /*39a0*/  WARPSYNC.COLLECTIVE R15, `(.L_x_10125) ;  /* 0x000000000f087348 */ /* 0x000fea0003c00000 */
[----:B------:R0:W1:Y:S02]  /*39b0*/  SHFL.BFLY P6, R14, R13, R12, R11 ;  /* 0x0c00000c0d0e7389 */ /* 0x00006400000c000b */
[----:B01----:R-:W-:Y:S05]  /*39c0*/  ENDCOLLECTIVE ;  /* 0x000000000000791b */ /* 0x003fea0003800000 */
.L_x_10125:
[----:B------:R-:W-:Y:S01]  /*39d0*/  FADD.FTZ R8, RZ, R8 ;  /* 0x00000008ff087221 */ /* 0x000fe20000010000 */
[----:B------:R-:W-:-:S07]  /*39e0*/  IMAD.MOV.U32 R3, RZ, RZ, R14 ;  /* 0x000000ffff037224 */ /* 0x000fce00078e000e */
[----:B------:R-:W-:Y:S05]  /*39f0*/  WARPSYNC.COLLECTIVE R15, `(.L_x_10126) ;  /* 0x000000000f087348 */ /* 0x000fea0003c00000 */
[----:B------:R0:W1:Y:S02]  /*3a00*/  SHFL.BFLY P6, R14, R13, R12, R11 ;  /* 0x0c00000c0d0e7389 */ /* 0x00006400000c000b */
[----:B01----:R-:W-:Y:S05]  /*3a10*/  ENDCOLLECTIVE ;  /* 0x000000000000791b */ /* 0x003fea0003800000 */
.L_x_10126:
[----:B------:R-:W-:Y:S01]  /*3a20*/  FADD.FTZ R3, RZ, R3 ;  /* 0x00000003ff037221 */ /* 0x000fe20000010000 */
[----:B------:R-:W-:-:S07]  /*3a30*/  MOV R2, R14 ;  /* 0x0000000e00027202 */ /* 0x000fce0000000f00 */
[----:B------:R-:W-:Y:S05]  /*3a40*/  WARPSYNC.COLLECTIVE R15, `(.L_x_10127) ;  /* 0x000000000f087348 */ /* 0x000fea0003c00000 */
[----:B------:R0:W1:Y:S02]  /*3a50*/  SHFL.BFLY P6, R14, R13, R12, R11 ;  /* 0x0c00000c0d0e7389 */ /* 0x00006400000c000b */
[----:B01----:R-:W-:Y:S05]  /*3a60*/  ENDCOLLECTIVE ;  /* 0x000000000000791b */ /* 0x003fea0003800000 */
.L_x_10127:
[----:B------:R-:W-:Y:S01]  /*3a70*/  FADD.FTZ R2, RZ, R2 ;  /* 0x00000002ff027221 */ /* 0x000fe20000010000 */
[----:B------:R-:W-:-:S07]  /*3a80*/  MOV R0, R14 ;  /* 0x0000000e00007202 */ /* 0x000fce0000000f00 */
[----:B------:R-:W-:Y:S05]  /*3a90*/  WARPSYNC.COLLECTIVE R15, `(.L_x_10128) ;  /* 0x000000000f087348 */ /* 0x000fea0003c00000 */
[----:B------:R0:W1:Y:S02]  /*3aa0*/  SHFL.BFLY P6, R14, R13, R12, R11 ;  /* 0x0c00000c0d0e7389 */ /* 0x00006400000c000b */
[----:B01----:R-:W-:Y:S05]  /*3ab0*/  ENDCOLLECTIVE ;  /* 0x000000000000791b */ /* 0x003fea0003800000 */
.L_x_10128:
[----:B------:R-:W-:Y:S01]  /*3ac0*/  FADD.FTZ R0, RZ, R0 ;  /* 0x00000000ff007221 */ /* 0x000fe20000010000 */
[----:B------:R-:W-:-:S07]  /*3ad0*/  IMAD.MOV.U32 R10, RZ, RZ, R14 ;  /* 0x000000ffff0a7224 */ /* 0x000fce00078e000e */
[----:B------:R-:W-:Y:S05]  /*3ae0*/  WARPSYNC.COLLECTIVE R15, `(.L_x_10129) ;  /* 0x000000000f087348 */ /* 0x000fea0003c00000 */
[----:B------:R0:W1:Y:S02]  /*3af0*/  SHFL.BFLY P6, R14, R13, R12, R11 ;  /* 0x0c00000c0d0e7389 */ /* 0x00006400000c000b */
[----:B01----:R-:W-:Y:S05]  /*3b00*/  ENDCOLLECTIVE ;  /* 0x000000000000791b */ /* 0x003fea0003800000 */
.L_x_10129:
[----:B------:R-:W-:Y:S01]  /*3b10*/  FADD.FTZ R10, RZ, R10 ;  /* 0x0000000aff0a7221 */ /* 0x000fe20000010000 */
[----:B------:R-:W-:-:S07]  /*3b20*/  MOV R9, R14 ;  /* 0x0000000e00097202 */ /* 0x000fce0000000f00 */
[----:B------:R-:W-:Y:S05]  /*3b30*/  WARPSYNC.COLLECTIVE R15, `(.L_x_10130) ;  /* 0x000000000f087348 */ /* 0x000fea0003c00000 */
[----:B------:R0:W1:Y:S02]  /*3b40*/  SHFL.BFLY P6, R14, R13, R12, R11 ;  /* 0x0c00000c0d0e7389 */ /* 0x00006400000c000b */
[----:B01----:R-:W-:Y:S05]  /*3b50*/  ENDCOLLECTIVE ;  /* 0x000000000000791b */ /* 0x003fea0003800000 */
.L_x_10130:
[----:B------:R-:W-:Y:S01]  /*3b60*/  FADD.FTZ R9, RZ, R9 ;  /* 0x00000009ff097221 */ /* 0x000fe20000010000 */
[----:B------:R-:W-:-:S07]  /*3b70*/  MOV R7, R14 ;  /* 0x0000000e00077202 */ /* 0x000fce0000000f00 */
[----:B------:R-:W-:Y:S05]  /*3b80*/  WARPSYNC.COLLECTIVE R15, `(.L_x_10131) ;  /* 0x000000000f087348 */ /* 0x000fea0003c00000 */
[----:B------:R0:W1:Y:S02]  /*3b90*/  SHFL.BFLY P6, R14, R13, R12, R11 ;  /* 0x0c00000c0d0e7389 */ /* 0x00006400000c000b */
[----:B01----:R-:W-:Y:S05]  /*3ba0*/  ENDCOLLECTIVE ;  /* 0x000000000000791b */ /* 0x003fea0003800000 */
.L_x_10131:
[----:B------:R-:W-:Y:S01]  /*3bb0*/  FADD.FTZ R7, RZ, R7 ;  /* 0x00000007ff077221 */ /* 0x000fe20000010000 */
[----:B------:R-:W-:-:S07]  /*3bc0*/  IMAD.MOV.U32 R6, RZ, RZ, R14 ;  /* 0x000000ffff067224 */ /* 0x000fce00078e000e */
[----:B------:R-:W-:Y:S05]  /*3bd0*/  WARPSYNC.COLLECTIVE R15, `(.L_x_10132) ;  /* 0x000000000f087348 */ /* 0x000fea0003c00000 */
[----:B------:R0:W1:Y:S02]  /*3be0*/  SHFL.BFLY P6, R14, R13, R12, R11 ;  /* 0x0c00000c0d0e7389 */ /* 0x00006400000c000b */
[----:B01----:R-:W-:Y:S05]  /*3bf0*/  ENDCOLLECTIVE ;  /* 0x000000000000791b */ /* 0x003fea0003800000 */
.L_x_10132:
[----:B------:R-:W-:Y:S01]  /*3c00*/  FADD.FTZ R6, RZ, R6 ;  /* 0x00000006ff067221 */ /* 0x000fe20000010000 */
[----:B------:R-:W-:-:S07]  /*3c10*/  MOV R5, R14 ;  /* 0x0000000e00057202 */ /* 0x000fce0000000f00 */
[----:B------:R-:W-:Y:S05]  /*3c20*/  WARPSYNC.COLLECTIVE R15, `(.L_x_10133) ;  /* 0x000000000f087348 */ /* 0x000fea0003c00000 */
[----:B------:R0:W1:Y:S02]  /*3c30*/  SHFL.BFLY P6, R14, R13, R12, R11 ;  /* 0x0c00000c0d0e7389 */ /* 0x00006400000c000b */
[----:B01----:R-:W-:Y:S05]  /*3c40*/  ENDCOLLECTIVE ;  /* 0x000000000000791b */ /* 0x003fea0003800000 */
.L_x_10133:
[----:B------:R-:W-:Y:S01]  /*3c50*/  FADD.FTZ R5, RZ, R5 ;  /* 0x00000005ff057221 */ /* 0x000fe20000010000 */
[----:B------:R-:W-:-:S07]  /*3c60*/  MOV R4, R14 ;  /* 0x0000000e00047202 */ /* 0x000fce0000000f00 */
[----:B------:R-:W-:Y:S05]  /*3c70*/  WARPSYNC.COLLECTIVE R15, `(.L_x_10134) ;  /* 0x000000000f087348 */ /* 0x000fea0003c00000 */
[----:B------:R0:W1:Y:S02]  /*3c80*/  SHFL.BFLY P6, R14, R13, R12, R11 ;  /* 0x0c00000c0d0e7389 */ /* 0x00006400000c000b */
[----:B01----:R-:W-:Y:S05]  /*3c90*/  ENDCOLLECTIVE ;  /* 0x000000000000791b */ /* 0x003fea0003800000 */
.L_x_10134:
[----:B------:R-:W-:Y:S01]  /*3ca0*/  FADD.FTZ R4, RZ, R4 ;  /* 0x00000004ff047221 */ /* 0x000fe20000010000 */
[----:B------:R-:W-:Y:S06]  /*3cb0*/  BRA `(.L_x_10135) ;  /* 0xfffffff000207947 */ /* 0x000fec000383ffff */
.L_x_10136:
        /* <DEDUP_REMOVED lines=12> */
.L_x_27347:


//--------------------- .text._ZN4vllm25paged_attention_v2_kernelI13__nv_bfloat16hLi128ELi16ELi128ELNS_18Fp8KVCacheDataTypeE1ELb1ELi512EEEvPfS3_PT_PKS4_PKT0_SA_ifPKiSC_iPKfiiiSE_SE_iiiii --------------------------
	.section	.text._ZN4vllm25paged_attention_v2_kernelI13__nv_bfloat16hLi128ELi16ELi128ELNS_18Fp8KVCacheDataTypeE1ELb1ELi512EEEvPfS3_PT_PKS4_PKT0_SA_ifPKiSC_iPKfiiiSE_SE_iiiii,"ax",@progbits
	.align	128
        .global         _ZN4vllm25paged_attention_v2_kernelI13__nv_bfloat16hLi128ELi16ELi128ELNS_18Fp8KVCacheDataTypeE1ELb1ELi512EEEvPfS3_PT_PKS4_PKT0_SA_ifPKiSC_iPKfiiiSE_SE_iiiii
        .type           _ZN4vllm25paged_attention_v2_kernelI13__nv_bfloat16hLi128ELi16ELi128ELNS_18Fp8KVCacheDataTypeE1ELb1ELi512EEEvPfS3_PT_PKS4_PKT0_SA_ifPKiSC_iPKfiiiSE_SE_iiiii,@function
        .size           _ZN4vllm25paged_attention_v2_kernelI13__nv_bfloat16hLi128ELi16ELi128ELNS_18Fp8KVCacheDataTypeE1ELb1ELi512EEEvPfS3_PT_PKS4_PKT0_SA_ifPKiSC_iPKfiiiSE_SE_iiiii,(.L_x_27348 - _ZN4vllm25paged_attention_v2_kernelI13__nv_bfloat16hLi128ELi16ELi128ELNS_18Fp8KVCacheDataTypeE1ELb1ELi512EEEvPfS3_PT_PKS4_PKT0_SA_ifPKiSC_iPKfiiiSE_SE_iiiii)
        .other          _ZN4vllm25paged_attention_v2_kernelI13__nv_bfloat16hLi128ELi16ELi128ELNS_18Fp8KVCacheDataTypeE1ELb1ELi512EEEvPfS3_PT_PKS4_PKT0_SA_ifPKiSC_iPKfiiiSE_SE_iiiii,@"STO_CUDA_ENTRY STV_DEFAULT"
_ZN4vllm25paged_attention_v2_kernelI13__nv_bfloat16hLi128ELi16ELi128ELNS_18Fp8KVCacheDataTypeE1ELb1ELi512EEEvPfS3_PT_PKS4_PKT0_SA_ifPKiSC_iPKfiiiSE_SE_iiiii:
.text._ZN4vllm25paged_attention_v2_kernelI13__nv_bfloat16hLi128ELi16ELi128ELNS_18Fp8KVCacheDataTypeE1ELb1ELi512EEEvPfS3_PT_PKS4_PKT0_SA_ifPKiSC_iPKfiiiSE_SE_iiiii:
        /* <DEDUP_REMOVED lines=112> */
.L_x_10137:
        /* <DEDUP_REMOVED lines=25> */
.L_x_10141:
        /* <DEDUP_REMOVED lines=41> */
.L_x_10139:
[----:B------:R-:W-:Y:S05]  /*0b20*/  BSYNC.RECONVERGENT B6 ;  /* 0x0000000000067941 */ /* 0x000fea0003800200 */
.L_x_10138:
        /* <DEDUP_REMOVED lines=13> */
.L_x_10183:
        /* <DEDUP_REMOVED lines=41> */
.L_x_10147:
        /* <DEDUP_REMOVED lines=11> */
.L_x_10146:
[----:B------:R-:W-:Y:S05]  /*0f40*/  BSYNC.RECONVERGENT B1 ;  /* 0x0000000000017941 */ /* 0x000fea0003800200 */
.L_x_10145:
        /* <DEDUP_REMOVED lines=12> */
.L_x_10150:
        /* <DEDUP_REMOVED lines=100> */
.L_x_10149:
[----:B------:R-:W-:Y:S05]  /*1650*/  BSYNC.RECONVERGENT B1 ;  /* 0x0000000000017941 */ /* 0x000fea0003800200 */
.L_x_10148:
        /* <DEDUP_REMOVED lines=55> */
.L_x_10152:
[----:B------:R-:W-:Y:S05]  /*19d0*/  BSYNC.RECONVERGENT B1 ;  /* 0x0000000000017941 */ /* 0x000fea0003800200 */
.L_x_10151:
        /* <DEDUP_REMOVED lines=26> */
.L_x_10144:
[----:B------:R-:W-:Y:S05]  /*1b80*/  BSYNC.RECONVERGENT B0 ;  /* 0x0000000000007941 */ /* 0x000fea0003800200 */
.L_x_10143:
        /* <DEDUP_REMOVED lines=43> */
.L_x_10157:
[----:B------:R-:W1:Y:S01]  /*1e40*/  LDS R15, [R12] ;  /* 0x000000000c0f7984 */ /* 0x000e620000000800 */
[----:B------:R-:W-:-:S04]  /*1e50*/  IADD3 R14, PT, PT, R14, 0x1, RZ ;  /* 0x000000010e0e7810 */ /* 0x000fc80007ffe0ff */
[----:B------:R-:W-:Y:S01]  /*1e60*/  ISETP.NE.AND P0, PT, R14, RZ, PT ;  /* 0x000000ff0e00720c */ /* 0x000fe20003f05270 */
[----:B-1----:R-:W-:-:S05]  /*1e70*/  FMUL.FTZ R15, R15, R8 ;  /* 0x000000080f0f7220 */ /* 0x002fca0000410000 */
[----:B------:R1:W-:Y:S02]  /*1e80*/  STS [R12], R15 ;  /* 0x0000000f0c007388 */ /* 0x0003e40000000800 */
[----:B-1----:R-:W-:-:S05]  /*1e90*/  VIADD R12, R12, 0x200 ;  /* 0x000002000c0c7836 */ /* 0x002fca0000000000 */
[----:B------:R-:W-:Y:S05]  /*1ea0*/  @P0 BRA `(.L_x_10157) ;  /* 0xfffffffc00e40947 */ /* 0x000fea000383ffff */
.L_x_10156:
[----:B------:R-:W-:Y:S05]  /*1eb0*/  BSYNC.RECONVERGENT B1 ;  /* 0x0000000000017941 */ /* 0x000fea0003800200 */
.L_x_10155:
        /* <DEDUP_REMOVED lines=12> */
.L_x_10160:
        /* <DEDUP_REMOVED lines=52> */
.L_x_10159:
[----:B------:R-:W-:Y:S05]  /*22c0*/  BSYNC.RECONVERGENT B1 ;  /* 0x0000000000017941 */ /* 0x000fea0003800200 */
.L_x_10158:
        /* <DEDUP_REMOVED lines=31> */
.L_x_10162:
[----:B------:R-:W-:Y:S05]  /*24c0*/  BSYNC.RECONVERGENT B1 ;  /* 0x0000000000017941 */ /* 0x000fea0003800200 */
.L_x_10161:
        /* <DEDUP_REMOVED lines=14> */
.L_x_10154:
[----:B------:R-:W-:Y:S05]  /*25b0*/  BSYNC.RECONVERGENT B0 ;  /* 0x0000000000007941 */ /* 0x000fea0003800200 */
.L_x_10153:
        /* <DEDUP_REMOVED lines=18> */
.L_x_10164:
[----:B------:R-:W-:Y:S05]  /*26e0*/  BSYNC.RECONVERGENT B0 ;  /* 0x0000000000007941 */ /* 0x000fea0003800200 */
.L_x_10163:
        /* <DEDUP_REMOVED lines=27> */
.L_x_10168:
        /* <DEDUP_REMOVED lines=33> */
.L_x_10167:
        /* <DEDUP_REMOVED lines=16> */
.L_x_10166:
[----:B------:R-:W-:Y:S05]  /*2bb0*/  BSYNC.RECONVERGENT B6 ;  /* 0x0000000000067941 */ /* 0x000fea0003800200 */
.L_x_10165:
        /* <DEDUP_REMOVED lines=17> */
.L_x_10192:
        /* <DEDUP_REMOVED lines=23> */
.L_x_10171:
[----:B------:R-:W-:Y:S05]  /*2e40*/  BSYNC.RECONVERGENT B0 ;  /* 0x0000000000007941 */ /* 0x000fea0003800200 */
.L_x_10170:
        /* <DEDUP_REMOVED lines=29> */
.L_x_10173:
[----:B------:R-:W-:Y:S05]  /*3020*/  BSYNC.RECONVERGENT B0 ;  /* 0x0000000000007941 */ /* 0x000fea0003800200 */
.L_x_10172:
        /* <DEDUP_REMOVED lines=12> */
.L_x_10175:
[----:B------:R-:W-:Y:S05]  /*30f0*/  BSYNC.RECONVERGENT B0 ;  /* 0x0000000000007941 */ /* 0x000fea0003800200 */
.L_x_10174:
        /* <DEDUP_REMOVED lines=19> */
.L_x_10177:
[----:B------:R-:W-:Y:S05]  /*3230*/  BSYNC.RECONVERGENT B0 ;  /* 0x0000000000007941 */ /* 0x000fea0003800200 */
.L_x_10176:
        /* <DEDUP_REMOVED lines=30> */
.L_x_10140:
        /* <DEDUP_REMOVED lines=16> */
.L_x_10178:
[----:B------:R-:W-:Y:S05]  /*3520*/  EXIT ;  /* 0x000000000000794d */ /* 0x000fea0003800000 */
.L_x_10142:
[----:B------:R-:W-:Y:S01]  /*3530*/  HFMA2 R12, -RZ, RZ, 0, 9.5367431640625e-07 ;  /* 0x00000010ff0c7431 */ /* 0x000fe200000001ff */
[----:B------:R-:W-:Y:S01]  /*3540*/  MOV R11, 0x1f ;  /* 0x0000001f000b7802 */ /* 0x000fe20000000f00 */
[----:B------:R-:W-:-:S07]  /*3550*/  IMAD.MOV.U32 R15, RZ, RZ, -0x1 ;  /* 0xffffffffff0f7424 */ /* 0x000fce00078e00ff */
[----:B------:R-:W-:Y:S05]  /*3560*/  WARPSYNC.COLLECTIVE R15, `(.L_x_10179) ;  /* 0x000000000f087348 */ /* 0x000fea0003c00000 */
[----:B------:R0:W1:Y:S02]  /*3570*/  SHFL.BFLY P6, R14, R13, R12, R11 ;  /* 0x0c00000c0d0e7389 */ /* 0x00006400000c000b */
[----:B01----:R-:W-:Y:S05]  /*3580*/  ENDCOLLECTIVE ;  /* 0x000000000000791b */ /* 0x003fea0003800000 */
.L_x_10179:
[----:B------:R-:W-:Y:S01]  /*3590*/  HFMA2 R12, -RZ, RZ, 0, 4.76837158203125e-07 ;  /* 0x00000008ff0c7431 */ /* 0x000fe200000001ff */
[----:B------:R-:W-:-:S04]  /*35a0*/  FMNMX.FTZ R0, R14, -3.40282346638528859812e+38, !PT ;  /* 0xff7fffff0e007809 */ /* 0x000fc80007810000 */
[----:B------:R-:W-:-:S07]  /*35b0*/  MOV R13, R0 ;  /* 0x00000000000d7202 */ /* 0x000fce0000000f00 */
[----:B------:R-:W-:Y:S05]  /*35c0*/  WARPSYNC.COLLECTIVE R15, `(.L_x_10180) ;  /* 0x000000000f087348 */ /* 0x000fea0003c00000 */
[----:B------:R0:W1:Y:S02]  /*35d0*/  SHFL.BFLY P6, R14, R13, R12, R11 ;  /* 0x0c00000c0d0e7389 */ /* 0x00006400000c000b */
[----:B01----:R-:W-:Y:S05]  /*35e0*/  ENDCOLLECTIVE ;  /* 0x000000000000791b */ /* 0x003fea0003800000 */
.L_x_10180:
[----:B------:R-:W-:Y:S02]  /*35f0*/  MOV R12, 0x4 ;  /* 0x00000004000c7802 */ /* 0x000fe40000000f00 */
[----:B------:R-:W-:-:S05]  /*3600*/  FMNMX.FTZ R2, R0, R14, !PT ;  /* 0x0000000e00027209 */ /* 0x000fca0007810000 */
[----:B------:R-:W-:-:S07]  /*3610*/  IMAD.MOV.U32 R13, RZ, RZ, R2 ;  /* 0x000000ffff0d7224 */ /* 0x000fce00078e0002 */
[----:B------:R-:W-:Y:S05]  /*3620*/  WARPSYNC.COLLECTIVE R15, `(.L_x_10181) ;  /* 0x000000000f087348 */ /* 0x000fea0003c00000 */
[----:B------:R0:W1:Y:S02]  /*3630*/  SHFL.BFLY P6, R14, R13, R12, R11 ;  /* 0x0c00000c0d0e7389 */ /* 0x00006400000c000b */
[----:B01----:R-:W-:Y:S05]  /*3640*/  ENDCOLLECTIVE ;  /* 0x000000000000791b */ /* 0x003fea0003800000 */
.L_x_10181:
[----:B------:R-:W-:Y:S01]  /*3650*/  IMAD.MOV.U32 R12, RZ, RZ, 0x2 ;  /* 0x00000002ff0c7424 */ /* 0x000fe200078e00ff */
[----:B------:R-:W-:-:S04]  /*3660*/  FMNMX.FTZ R3, R2, R14, !PT ;  /* 0x0000000e02037209 */ /* 0x000fc80007810000 */
[----:B------:R-:W-:-:S07]  /*3670*/  MOV R13, R3 ;  /* 0x00000003000d7202 */ /* 0x000fce0000000f00 */
[----:B------:R-:W-:Y:S05]  /*3680*/  WARPSYNC.COLLECTIVE R15, `(.L_x_10182) ;  /* 0x000000000f087348 */ /* 0x000fea0003c00000 */
[----:B------:R0:W1:Y:S02]  /*3690*/  SHFL.BFLY P6, R14, R13, R12, R11 ;  /* 0x0c00000c0d0e7389 */ /* 0x00006400000c000b */
[----:B01----:R-:W-:Y:S05]  /*36a0*/  ENDCOLLECTIVE ;  /* 0x000000000000791b */ /* 0x003fea0003800000 */
.L_x_10182:
[----:B------:R-:W-:Y:S05]  /*36b0*/  BRA `(.L_x_10183) ;  /* 0xffffffd400507947 */ /* 0x000fea000383ffff */
.L_x_10169:
[----:B--2---:R-:W-:Y:S01]  /*36c0*/  HFMA2 R13, -RZ, RZ, 0, 0 ;  /* 0x00000000ff0d7431 */ /* 0x004fe200000001ff */
[----:B------:R-:W-:Y:S01]  /*36d0*/  MOV R12, 0x1 ;  /* 0x00000001000c7802 */ /* 0x000fe20000000f00 */
[----:B------:R-:W-:Y:S01]  /*36e0*/  IMAD.MOV.U32 R11, RZ, RZ, 0x1f ;  /* 0x0000001fff0b7424 */ /* 0x000fe200078e00ff */
[----:B------:R-:W-:-:S07]  /*36f0*/  MOV R15, 0xffffffff ;  /* 0xffffffff000f7802 */ /* 0x000fce0000000f00 */
[----:B0-----:R-:W-:Y:S05]  /*3700*/  WARPSYNC.COLLECTIVE R15, `(.L_x_10184) ;  /* 0x000000000f087348 */ /* 0x001fea0003c00000 */
[----:B------:R1:W2:Y:S02]  /*3710*/  SHFL.BFLY P6, R14, R13, R12, R11 ;  /* 0x0c00000c0d0e7389 */ /* 0x0002a400000c000b */
[----:B012---:R-:W-:Y:S05]  /*3720*/  ENDCOLLECTIVE ;  /* 0x000000000000791b */ /* 0x007fea0003800000 */
.L_x_10184:
[----:B------:R-:W-:-:S07]  /*3730*/  MOV R2, R14 ;  /* 0x0000000e00027202 */ /* 0x000fce0000000f00 */
[----:B------:R-:W-:Y:S05]  /*3740*/  WARPSYNC.COLLECTIVE R15, `(.L_x_10185) ;  /* 0x000000000f087348 */ /* 0x000fea0003c00000 */
[----:B------:R0:W1:Y:S02]  /*3750*/  SHFL.BFLY P6, R14, R13, R12, R11 ;  /* 0x0c00000c0d0e7389 */ /* 0x00006400000c000b */
[----:B01----:R-:W-:Y:S05]  /*3760*/  ENDCOLLECTIVE ;  /* 0x000000000000791b */ /* 0x003fea0003800000 */
.L_x_10185:
[----:B------:R-:W-:Y:S01]  /*3770*/  FADD.FTZ R2, RZ, R2 ;  /* 0x00000002ff027221 */ /* 0x000fe20000010000 */
[----:B------:R-:W-:-:S07]  /*3780*/  IMAD.MOV.U32 R3, RZ, RZ, R14 ;  /* 0x000000ffff037224 */ /* 0x000fce00078e000e */
[----:B------:R-:W-:Y:S05]  /*3790*/  WARPSYNC.COLLECTIVE R15, `(.L_x_10186) ;  /* 0x000000000f087348 */ /* 0x000fea0003c00000 */
[----:B------:R0:W1:Y:S02]  /*37a0*/  SHFL.BFLY P6, R14, R13, R12, R11 ;  /* 0x0c00000c0d0e7389 */ /* 0x00006400000c000b */
[----:B01----:R-:W-:Y:S05]  /*37b0*/  ENDCOLLECTIVE ;  /* 0x000000000000791b */ /* 0x003fea0003800000 */
.L_x_10186:
[----:B------:R-:W-:Y:S01]  /*37c0*/  FADD.FTZ R3, RZ, R3 ;  /* 0x00000003ff037221 */ /* 0x000fe20000010000 */
[----:B------:R-:W-:-:S07]  /*37d0*/  MOV R4, R14 ;  /* 0x0000000e00047202 */ /* 0x000fce0000000f00 */
[----:B------:R-:W-:Y:S05]  /*37e0*/  WARPSYNC.COLLECTIVE R15, `(.L_x_10187) ;  /* 0x000000000f087348 */ /* 0x000fea0003c00000 */
[----:B------:R0:W1:Y:S02]  /*37f0*/  SHFL.BFLY P6, R14, R13, R12, R11 ;  /* 0x0c00000c0d0e7389 */ /* 0x00006400000c000b */
[----:B01----:R-:W-:Y:S05]  /*3800*/  ENDCOLLECTIVE ;  /* 0x000000000000791b */ /* 0x003fea0003800000 */
.L_x_10187:
[----:B------:R-:W-:Y:S01]  /*3810*/  FADD.FTZ R4, RZ, R4 ;  /* 0x00000004ff047221 */ /* 0x000fe20000010000 */
[----:B------:R-:W-:-:S07]  /*3820*/  MOV R5, R14 ;  /* 0x0000000e00057202 */ /* 0x000fce0000000f00 */
[----:B------:R-:W-:Y:S05]  /*3830*/  WARPSYNC.COLLECTIVE R15, `(.L_x_10188) ;  /* 0x000000000f087348 */ /* 0x000fea0003c00000 */
[----:B------:R0:W1:Y:S02]  /*3840*/  SHFL.BFLY P6, R14, R13, R12, R11 ;  /* 0x0c00000c0d0e7389 */ /* 0x00006400000c000b */
[----:B01----:R-:W-:Y:S05]  /*3850*/  ENDCOLLECTIVE ;  /* 0x000000000000791b */ /* 0x003fea0003800000 */
.L_x_10188:
[----:B------:R-:W-:Y:S01]  /*3860*/  FADD.FTZ R5, RZ, R5 ;  /* 0x00000005ff057221 */ /* 0x000fe20000010000 */
[----:B------:R-:W-:-:S07]  /*3870*/  IMAD.MOV.U32 R6, RZ, RZ, R14 ;  /* 0x000000ffff067224 */ /* 0x000fce00078e000e */
[----:B------:R-:W-:Y:S05]  /*3880*/  WARPSYNC.COLLECTIVE R15, `(.L_x_10189) ;  /* 0x000000000f087348 */ /* 0x000fea0003c00000 */
[----:B------:R0:W1:Y:S02]  /*3890*/  SHFL.BFLY P6, R14, R13, R12, R11 ;  /* 0x0c00000c0d0e7389 */ /* 0x00006400000c000b */
[----:B01----:R-:W-:Y:S05]  /*38a0*/  ENDCOLLECTIVE ;  /* 0x000000000000791b */ /* 0x003fea0003800000 */
.L_x_10189:
[----:B------:R-:W-:Y:S01]  /*38b0*/  FADD.FTZ R6, RZ, R6 ;  /* 0x00000006ff067221 */ /* 0x000fe20000010000 */
[----:B------:R-:W-:-:S07]  /*38c0*/  MOV R7, R14 ;  /* 0x0000000e00077202 */ /* 0x000fce0000000f00 */
[----:B------:R-:W-:Y:S05]  /*38d0*/  WARPSYNC.COLLECTIVE R15, `(.L_x_10190) ;  /* 0x000000000f087348 */ /* 0x000fea0003c00000 */
[----:B------:R0:W1:Y:S02]  /*38e0*/  SHFL.BFLY P6, R14, R13, R12, R11 ;  /* 0x0c00000c0d0e7389 */ /* 0x00006400000c000b */
[----:B01----:R-:W-:Y:S05]  /*38f0*/  ENDCOLLECTIVE ;  /* 0x000000000000791b */ /* 0x003fea0003800000 */
.L_x_10190:
[----:B------:R-:W-:Y:S01]  /*3900*/  FADD.FTZ R7, RZ, R7 ;  /* 0x00000007ff077221 */ /* 0x000fe20000010000 */
[----:B------:R-:W-:-:S07]  /*3910*/  MOV R0, R14 ;  /* 0x0000000e00007202 */ /* 0x000fce0000000f00 */
[----:B------:R-:W-:Y:S05]  /*3920*/  WARPSYNC.COLLECTIVE R15, `(.L_x_10191) ;  /* 0x000000000f087348 */ /* 0x000fea0003c00000 */
[----:B------:R0:W1:Y:S02]  /*3930*/  SHFL.BFLY P6, R14, R13, R12, R11 ;  /* 0x0c00000c0d0e7389 */ /* 0x00006400000c000b */
[----:B01----:R-:W-:Y:S05]  /*3940*/  ENDCOLLECTIVE ;  /* 0x000000000000791b */ /* 0x003fea0003800000 */
.L_x_10191:
[----:B------:R-:W-:Y:S01]  /*3950*/  FADD.FTZ R0, RZ, R0 ;  /* 0x00000000ff007221 */ /* 0x000fe20000010000 */
[----:B------:R-:W-:Y:S06]  /*3960*/  BRA `(.L_x_10192) ;  /* 0xfffffff000d87947 */ /* 0x000fec000383ffff */
.L_x_10193:
        /* <DEDUP_REMOVED lines=9> */
.L_x_27348:


//--------------------- .text._ZN4vllm25paged_attention_v2_kernelI13__nv_bfloat16hLi120ELi16ELi128ELNS_18Fp8KVCacheDataTypeE1ELb1ELi512EEEvPfS3_PT_PKS4_PKT0_SA_ifPKiSC_iPKfiiiSE_SE_iiiii --------------------------
	.section	.text._ZN4vllm25paged_attention_v2_kernelI13__nv_bfloat16hLi120ELi16ELi128ELNS_18Fp8KVCacheDataTypeE1ELb1ELi512EEEvPfS3_PT_PKS4_PKT0_SA_ifPKiSC_iPKfiiiSE_SE_iiiii,"ax",@progbits
	.align	128
        .global         _ZN4vllm25paged_attention_v2_kernelI13__nv_bfloat16hLi120ELi16ELi128ELNS_18Fp8KVCacheDataTypeE1ELb1ELi512EEEvPfS3_PT_PKS4_PKT0_SA_ifPKiSC_iPKfiiiSE_SE_iiiii
        .type           _ZN4vllm25paged_attention_v2_kernelI13__nv_bfloat16hLi120ELi16ELi128ELNS_18Fp8KVCacheDataTypeE1ELb1ELi512EEEvPfS3_PT_PKS4_PKT0_SA_ifPKiSC_iPKfiiiSE_SE_iiiii,@function
        .size           _ZN4vllm25paged_attention_v2_kernelI13__nv_bfloat16hLi120ELi16ELi128ELNS_18Fp8KVCacheDataTypeE1ELb1ELi512EEEvPfS3_PT_PKS4_PKT0_SA_ifPKiSC_iPKfiiiSE_SE_iiiii,(.L_x_27349 - _ZN4vllm25paged_attention_v2_kernelI13__nv_bfloat16hLi120ELi16ELi128ELNS_18Fp8KVCacheDataTypeE1ELb1ELi512EEEvPfS3_PT_PKS4_PKT0_SA_ifPKiSC_iPKfiiiSE_SE_iiiii)
        .other          _ZN4vllm25paged_attention_v2_kernelI13__nv_bfloat16hLi120ELi16ELi128ELNS_18Fp8KVCacheDataTypeE1ELb1ELi512EEEvPfS3_PT_PKS4_PKT0_SA_ifPKiSC_iPKfiiiSE_SE_iiiii,@"STO_CUDA_ENTRY STV_DEFAULT"
_ZN4vllm25paged_attention_v2_kernelI13__nv_bfloat16hLi120ELi16ELi128ELNS_18Fp8KVCacheDataTypeE1ELb1ELi512EEEvPfS3_PT_PKS4_PKT0_SA_ifPKiSC_iPKfiiiSE_SE_iiiii:
.text._ZN4vllm25paged_attention_v2_kernelI13__nv_bfloat16hLi120ELi16ELi128ELNS_18Fp8KVCacheDataTypeE1ELb1ELi512EEEvPfS3_PT_PKS4_PKT0_SA_ifPKiSC_iPKfiiiSE_SE_iiiii:
        /* <DEDUP_REMOVED lines=111> */
.L_x_10194:
        /* <DEDUP_REMOVED lines=25> */
.L_x_10198:
        /* <DEDUP_REMOVED lines=41> */
.L_x_10196:
[----:B------:R-:W-:Y:S05]  /*0b10*/  BSYNC.RECONVERGENT B6 ;  /* 0x0000000000067941 */ /* 0x000fea0003800200 */
.L_x_10195:
        /* <DEDUP_REMOVED lines=13> */
.L_x_10246:
        /* <DEDUP_REMOVED lines=41> */
.L_x_10204:
        /* <DEDUP_REMOVED lines=11> */
.L_x_10203:
[----:B------:R-:W-:Y:S05]  /*0f30*/  BSYNC.RECONVERGENT B1 ;  /* 0x0000000000017941 */ /* 0x000fea0003800200 */
.L_x_10202:
        /* <DEDUP_REMOVED lines=12> */
.L_x_10207:
        /* <DEDUP_REMOVED lines=100> */
.L_x_10206:
[----:B------:R-:W-:Y:S05]  /*1640*/  BSYNC.RECONVERGENT B1 ;  /* 0x0000000000017941 */ /* 0x000fea0003800200 */
.L_x_10205:
        /* <DEDUP_REMOVED lines=55> */
.L_x_10209:
[----:B------:R-:W-:Y:S05]  /*19c0*/  BSYNC.RECONVERGENT B1 ;  /* 0x0000000000017941 */ /* 0x000fea0003800200 */
.L_x_10208:
        /* <DEDUP_REMOVED lines=26> */
.L_x_10201:
[----:B------:R-:W-:Y:S05]  /*1b70*/  BSYNC.RECONVERGENT B0 ;  /* 0x0000000000007941 */ /* 0x000fea0003800200 */
.L_x_10200:
        /* <DEDUP_REMOVED lines=41> */
.L_x_10214:
[----:B------:R-:W1:Y:S01]  /*1e10*/  LDS R13, [R5] ;  /* 0x00000000050d7984 */ /* 0x000e620000000800 */
[----:B------:R-:W-:-:S04]  /*1e20*/  IADD3 R9, PT, PT, R9, 0x1, RZ ;  /* 0x0000000109097810 */ /* 0x000fc80007ffe0ff */
[----:B------:R-:W-:Y:S01]  /*1e30*/  ISETP.NE.AND P0, PT, R9, RZ, PT ;  /* 0x000000ff0900720c */ /* 0x000fe20003f05270 */
[----:B-1----:R-:W-:-:S05]  /*1e40*/  FMUL.FTZ R14, R13, R4 ;  /* 0x000000040d0e7220 */ /* 0x002fca0000410000 */
[----:B------:R1:W-:Y:S02]  /*1e50*/  STS [R5], R14 ;  /* 0x0000000e05007388 */ /* 0x0003e40000000800 */
[----:B-1----:R-:W-:-:S05]  /*1e60*/  VIADD R5, R5, 0x200 ;  /* 0x0000020005057836 */ /* 0x002fca0000000000 */
[----:B------:R-:W-:Y:S05]  /*1e70*/  @P0 BRA `(.L_x_10214) ;  /* 0xfffffffc00e40947 */ /* 0x000fea000383ffff */
.L_x_10213:
[----:B------:R-:W-:Y:S05]  /*1e80*/  BSYNC.RECONVERGENT B1 ;  /* 0x0000000000017941 */ /* 0x000fea0003800200 */
.L_x_10212:
        /* <DEDUP_REMOVED lines=12> */
.L_x_10217:
        /* <DEDUP_REMOVED lines=52> */
.L_x_10216:
[----:B------:R-:W-:Y:S05]  /*2290*/  BSYNC.RECONVERGENT B1 ;  /* 0x0000000000017941 */ /* 0x000fea0003800200 */
.L_x_10215:
        /* <DEDUP_REMOVED lines=31> */
.L_x_10219:
[----:B------:R-:W-:Y:S05]  /*2490*/  BSYNC.RECONVERGENT B1 ;  /* 0x0000000000017941 */ /* 0x000fea0003800200 */
.L_x_10218:
        /* <DEDUP_REMOVED lines=14> */
.L_x_10211:
[----:B------:R-:W-:Y:S05]  /*2580*/  BSYNC.RECONVERGENT B0 ;  /* 0x0000000000007941 */ /* 0x000fea0003800200 */
.L_x_10210:
        /* <DEDUP_REMOVED lines=18> */
.L_x_10221:
[----:B------:R-:W-:Y:S05]  /*26b0*/  BSYNC.RECONVERGENT B0 ;  /* 0x0000000000007941 */ /* 0x000fea0003800200 */
.L_x_10220:
        /* <DEDUP_REMOVED lines=27> */
.L_x_10225:
        /* <DEDUP_REMOVED lines=34> */
.L_x_10224:
        /* <DEDUP_REMOVED lines=16> */
.L_x_10223:
[----:B------:R-:W-:Y:S05]  /*2b90*/  BSYNC.RECONVERGENT B6 ;  /* 0x0000000000067941 */ /* 0x000fea0003800200 */
.L_x_10222:
        /* <DEDUP_REMOVED lines=17> */
.L_x_10255:
        /* <DEDUP_REMOVED lines=25> */
.L_x_10228:
[----:B------:R-:W-:Y:S05]  /*2e40*/  BSYNC.RECONVERGENT B0 ;  /* 0x0000000000007941 */ /* 0x000fea0003800200 */
.L_x_10227:
        /* <DEDUP_REMOVED lines=30> */
.L_x_10232:
[----:B------:R-:W-:Y:S05]  /*3030*/  BSYNC.RECONVERGENT B1 ;  /* 0x0000000000017941 */ /* 0x000fea0003800200 */
.L_x_10231:
[----:B0-2---:R-:W-:-:S07]  /*3040*/  @!P0 FADD.FTZ R14, R14, R25 ;  /* 0x000000190e0e8221 */ /* 0x005fce0000010000 */
.L_x_10230:
[----:B------:R-:W-:Y:S05]  /*3050*/  BSYNC.RECONVERGENT B0 ;  /* 0x0000000000007941 */ /* 0x000fea0003800200 */
.L_x_10229:
        /* <DEDUP_REMOVED lines=22> */
.L_x_10234:
[----:B------:R-:W-:Y:S05]  /*31c0*/  BSYNC.RECONVERGENT B0 ;  /* 0x0000000000007941 */ /* 0x000fea0003800200 */
.L_x_10233:
        /* <DEDUP_REMOVED lines=30> */
.L_x_10238:
[----:B------:R-:W-:Y:S05]  /*33b0*/  BSYNC.RECONVERGENT B1 ;  /* 0x0000000000017941 */ /* 0x000fea0003800200 */
.L_x_10237:
[----:B0-2-4-:R-:W-:-:S07]  /*33c0*/  @!P0 FADD.FTZ R14, R14, R21 ;  /* 0x000000150e0e8221 */ /* 0x015fce0000010000 */
.L_x_10236:
[----:B------:R-:W-:Y:S05]  /*33d0*/  BSYNC.RECONVERGENT B0 ;  /* 0x0000000000007941 */ /* 0x000fea0003800200 */
.L_x_10235:
        /* <DEDUP_REMOVED lines=30> */
.L_x_10240:
[----:B------:R-:W-:Y:S05]  /*35c0*/  BSYNC.RECONVERGENT B0 ;  /* 0x0000000000007941 */ /* 0x000fea0003800200 */
.L_x_10239:
[----:B------:R-:W-:Y:S05]  /*35d0*/  @P0 EXIT ;  /* 0x000000000000094d */ /* 0x000fea0003800000 */
[----:B0-2---:R-:W-:-:S05]  /*35e0*/  F2FP.BF16.F32.PACK_AB R14, RZ, R14 ;  /* 0x0000000eff0e723e */ /* 0x005fca00000010ff */
[----:B------:R-:W-:Y:S01]  /*35f0*/  STG.E.U16 desc[UR36][R8.64+0xe0], R14 ;  /* 0x0000e00e08007986 */ /* 0x000fe2000c101524 */
[----:B------:R-:W-:Y:S05]  /*3600*/  EXIT ;  /* 0x000000000000794d */ /* 0x000fea0003800000 */
.L_x_10197:
        /* <DEDUP_REMOVED lines=16> */
.L_x_10241:
[----:B------:R-:W-:Y:S05]  /*3710*/  EXIT ;  /* 0x000000000000794d */ /* 0x000fea0003800000 */
.L_x_10199:
[----:B------:R-:W-:Y:S01]  /*3720*/  HFMA2 R12, -RZ, RZ, 0, 9.5367431640625e-07 ;  /* 0x00000010ff0c7431 */ /* 0x000fe200000001ff */
[----:B------:R-:W-:Y:S01]  /*3730*/  MOV R11, 0x1f ;  /* 0x0000001f000b7802 */ /* 0x000fe20000000f00 */
[----:B------:R-:W-:-:S07]  /*3740*/  IMAD.MOV.U32 R15, RZ, RZ, -0x1 ;  /* 0xffffffffff0f7424 */ /* 0x000fce00078e00ff */
[----:B------:R-:W-:Y:S05]  /*3750*/  WARPSYNC.COLLECTIVE R15, `(.L_x_10242) ;  /* 0x000000000f087348 */ /* 0x000fea0003c00000 */
[----:B------:R0:W1:Y:S02]  /*3760*/  SHFL.BFLY P6, R14, R13, R12, R11 ;  /* 0x0c00000c0d0e7389 */ /* 0x00006400000c000b */
[----:B01----:R-:W-:Y:S05]  /*3770*/  ENDCOLLECTIVE ;  /* 0x000000000000791b */ /* 0x003fea0003800000 */
.L_x_10242:
[----:B------:R-:W-:Y:S01]  /*3780*/  HFMA2 R12, -RZ, RZ, 0, 4.76837158203125e-07 ;  /* 0x00000008ff0c7431 */ /* 0x000fe200000001ff */
[----:B------:R-:W-:-:S04]  /*3790*/  FMNMX.FTZ R0, R14, -3.40282346638528859812e+38, !PT ;  /* 0xff7fffff0e007809 */ /* 0x000fc80007810000 */
[----:B------:R-:W-:-:S07]  /*37a0*/  MOV R13, R0 ;  /* 0x00000000000d7202 */ /* 0x000fce0000000f00 */
[----:B------:R-:W-:Y:S05]  /*37b0*/  WARPSYNC.COLLECTIVE R15, `(.L_x_10243) ;  /* 0x000000000f087348 */ /* 0x000fea0003c00000 */
[----:B------:R0:W1:Y:S02]  /*37c0*/  SHFL.BFLY P6, R14, R13, R12, R11 ;  /* 0x0c00000c0d0e7389 */ /* 0x00006400000c000b */
[----:B01----:R-:W-:Y:S05]  /*37d0*/  ENDCOLLECTIVE ;  /* 0x000000000000791b */ /* 0x003fea0003800000 */
.L_x_10243:
[----:B------:R-:W-:Y:S02]  /*37e0*/  MOV R12, 0x4 ;  /* 0x00000004000c7802 */ /* 0x000fe40000000f00 */
[----:B------:R-:W-:-:S05]  /*37f0*/  FMNMX.FTZ R2, R0, R14, !PT ;  /* 0x0000000e00027209 */ /* 0x000fca0007810000 */
[----:B------:R-:W-:-:S07]  /*3800*/  IMAD.MOV.U32 R13, RZ, RZ, R2 ;  /* 0x000000ffff0d7224 */ /* 0x000fce00078e0002 */
[----:B------:R-:W-:Y:S05]  /*3810*/  WARPSYNC.COLLECTIVE R15, `(.L_x_10244) ;  /* 0x000000000f087348 */ /* 0x000fea0003c00000 */
[----:B------:R0:W1:Y:S02]  /*3820*/  SHFL.BFLY P6, R14, R13, R12, R11 ;  /* 0x0c00000c0d0e7389 */ /* 0x00006400000c000b */
[----:B01----:R-:W-:Y:S05]  /*3830*/  ENDCOLLECTIVE ;  /* 0x000000000000791b */ /* 0x003fea0003800000 */
.L_x_10244:
[----:B------:R-:W-:Y:S01]  /*3840*/  IMAD.MOV.U32 R12, RZ, RZ, 0x2 ;  /* 0x00000002ff0c7424 */ /* 0x000fe200078e00ff */
[----:B------:R-:W-:-:S04]  /*3850*/  FMNMX.FTZ R3, R2, R14, !PT ;  /* 0x0000000e02037209 */ /* 0x000fc80007810000 */
[----:B------:R-:W-:-:S07]  /*3860*/  MOV R13, R3 ;  /* 0x00000003000d7202 */ /* 0x000fce0000000f00 */
[----:B------:R-:W-:Y:S05]  /*3870*/  WARPSYNC.COLLECTIVE R15, `(.L_x_10245) ;  /* 0x000000000f087348 */ /* 0x000fea0003c00000 */
[----:B------:R0:W1:Y:S02]  /*3880*/  SHFL.BFLY P6, R14, R13, R12, R11 ;  /* 0x0c00000c0d0e7389 */ /* 0x00006400000c000b */
[----:B01----:R-:W-:Y:S05]  /*3890*/  ENDCOLLECTIVE ;  /* 0x000000000000791b */ /* 0x003fea0003800000 */
.L_x_10245:
[----:B------:R-:W-:Y:S05]  /*38a0*/  BRA `(.L_x_10246) ;  /* 0xffffffd000d07947 */ /* 0x000fea000383ffff */
.L_x_10226:
[----:B------:R-:W-:Y:S01]  /*38b0*/  HFMA2 R13, -RZ, RZ, 0, 0 ;  /* 0x00000000ff0d7431 */ /* 0x000fe200000001ff */
[----:B------:R-:W-:Y:S01]  /*38c0*/  MOV R12, 0x1 ;  /* 0x00000001000c7802 */ /* 0x000fe20000000f00 */
[----:B------:R-:W-:Y:S01]  /*38d0*/  IMAD.MOV.U32 R11, RZ, RZ, 0x1f ;  /* 0x0000001fff0b7424 */ /* 0x000fe200078e00ff */
[----:B------:R-:W-:-:S07]  /*38e0*/  MOV R15, 0xffffffff ;  /* 0xffffffff000f7802 */ /* 0x000fce0000000f00 */
[----:B01-3--:R-:W-:Y:S05]  /*38f0*/  WARPSYNC.COLLECTIVE R15, `(.L_x_10247) ;  /* 0x000000000f087348 */ /* 0x00bfea0003c00000 */
[----:B------:R2:W4:Y:S02]  /*3900*/  SHFL.BFLY P6, R14, R13, R12, R11 ;  /* 0x0c00000c0d0e7389 */ /* 0x00052400000c000b */
[----:B01234-:R-:W-:Y:S05]  /*3910*/  ENDCOLLECTIVE ;  /* 0x000000000000791b */ /* 0x01ffea0003800000 */
.L_x_10247:
[----:B------:R-:W-:-:S07]  /*3920*/  MOV R2, R14 ;  /* 0x0000000e00027202 */ /* 0x000fce0000000f00 */
[----:B------:R-:W-:Y:S05]  /*3930*/  WARPSYNC.COLLECTIVE R15, `(.L_x_10248) ;  /* 0x000000000f087348 */ /* 0x000fea0003c00000 */
[----:B------:R0:W1:Y:S02]  /*3940*/  SHFL.BFLY P6, R14, R13, R12, R11 ;  /* 0x0c00000c0d0e7389 */ /* 0x00006400000c000b */
[----:B01----:R-:W-:Y:S05]  /*3950*/  ENDCOLLECTIVE ;  /* 0x000000000000791b */ /* 0x003fea0003800000 */
.L_x_10248:
[----:B------:R-:W-:Y:S01]  /*3960*/  FADD.FTZ R2, RZ, R2 ;  /* 0x00000002ff027221 */ /* 0x000fe20000010000 */
[----:B------:R-:W-:-:S07]  /*3970*/  IMAD.MOV.U32 R3, RZ, RZ, R14 ;  /* 0x000000ffff037224 */ /* 0x000fce00078e000e */
[----:B------:R-:W-:Y:S05]  /*3980*/  WARPSYNC.COLLECTIVE R15, `(.L_x_10249) ;  /* 0x000000000f087348 */ /* 0x000fea0003c00000 */
[----:B------:R0:W1:Y:S02]  /*3990*/  SHFL.BFLY P6, R14, R13, R12, R11 ;  /* 0x0c00000c0d0e7389 */ /* 0x00006400000c000b */
[----:B01----:R-:W-:Y:S05]  /*39a0*/  ENDCOLLECTIVE ;  /* 0x000000000000791b */ /* 0x003fea0003800000 */
.L_x_10249:
[----:B------:R-:W-:Y:S01]  /*39b0*/  FADD.FTZ R3, RZ, R3 ;  /* 0x00000003ff037221 */ /* 0x000fe20000010000 */
[----:B------:R-:W-:-:S07]  /*39c0*/  MOV R4, R14 ;  /* 0x0000000e00047202 */ /* 0x000fce0000000f00 */
[----:B------:R-:W-:Y:S05]  /*39d0*/  WARPSYNC.COLLECTIVE R15, `(.L_x_10250) ;  /* 0x000000000f087348 */ /* 0x000fea0003c00000 */
[----:B------:R0:W1:Y:S02]  /*39e0*/  SHFL.BFLY P6, R14, R13, R12, R11 ;  /* 0x0c00000c0d0e7389 */ /* 0x00006400000c000b */
[----:B01----:R-:W-:Y:S05]  /*39f0*/  ENDCOLLECTIVE ;  /* 0x000000000000791b */ /* 0x003fea0003800000 */
.L_x_10250:
[----:B------:R-:W-:Y:S01]  /*3a00*/  FADD.FTZ R4, RZ, R4 ;  /* 0x00000004ff047221 */ /* 0x000fe20000010000 */
[----:B------:R-:W-:-:S07]  /*3a10*/  MOV R5, R14 ;  /* 0x0000000e00057202 */ /* 0x000fce0000000f00 */
[----:B------:R-:W-:Y:S05]  /*3a20*/  WARPSYNC.COLLECTIVE R15, `(.L_x_10251) ;  /* 0x000000000f087348 */ /* 0x000fea0003c00000 */
[----:B------:R0:W1:Y:S02]  /*3a30*/  SHFL.BFLY P6, R14, R13, R12, R11 ;  /* 0x0c00000c0d0e7389 */ /* 0x00006400000c000b */
[----:B01----:R-:W-:Y:S05]  /*3a40*/  ENDCOLLECTIVE ;  /* 0x000000000000791b */ /* 0x003fea0003800000 */
.L_x_10251:
[----:B------:R-:W-:Y:S01]  /*3a50*/  FADD.FTZ R5, RZ, R5 ;  /* 0x00000005ff057221 */ /* 0x000fe20000010000 */
[----:B------:R-:W-:-:S07]  /*3a60*/  IMAD.MOV.U32 R6, RZ, RZ, R14 ;  /* 0x000000ffff067224 */ /* 0x000fce00078e000e */
[----:B------:R-:W-:Y:S05]  /*3a70*/  WARPSYNC.COLLECTIVE R15, `(.L_x_10252) ;  /* 0x000000000f087348 */ /* 0x000fea0003c00000 */
[----:B------:R0:W1:Y:S02]  /*3a80*/  SHFL.BFLY P6, R14, R13, R12, R11 ;  /* 0x0c00000c0d0e7389 */ /* 0x00006400000c000b */
[----:B01----:R-:W-:Y:S05]  /*3a90*/  ENDCOLLECTIVE ;  /* 0x000000000000791b */ /* 0x003fea0003800000 */
.L_x_10252:
[----:B------:R-:W-:Y:S01]  /*3aa0*/  FADD.FTZ R6, RZ, R6 ;  /* 0x00000006ff067221 */ /* 0x000fe20000010000 */
[----:B------:R-:W-:-:S07]  /*3ab0*/  MOV R7, R14 ;  /* 0x0000000e00077202 */ /* 0x000fce0000000f00 */
[----:B------:R-:W-:Y:S05]  /*3ac0*/  WARPSYNC.COLLECTIVE R15, `(.L_x_10253) ;  /* 0x000000000f087348 */ /* 0x000fea0003c00000 */
[----:B------:R0:W1:Y:S02]  /*3ad0*/  SHFL.BFLY P6, R14, R13, R12, R11 ;  /* 0x0c00000c0d0e7389 */ /* 0x00006400000c000b */
[----:B01----:R-:W-:Y:S05]  /*3ae0*/  ENDCOLLECTIVE ;  /* 0x000000000000791b */ /* 0x003fea0003800000 */
.L_x_10253:
[----:B------:R-:W-:Y:S01]  /*3af0*/  FADD.FTZ R7, RZ, R7 ;  /* 0x00000007ff077221 */ /* 0x000fe20000010000 */
[----:B------:R-:W-:-:S07]  /*3b00*/  MOV R0, R14 ;  /* 0x0000000e00007202 */ /* 0x000fce0000000f00 */
[----:B------:R-:W-:Y:S05]  /*3b10*/  WARPSYNC.COLLECTIVE R15, `(.L_x_10254) ;  /* 0x000000000f087348 */ /* 0x000fea0003c00000 */
[----:B------:R0:W1:Y:S02]  /*3b20*/  SHFL.BFLY P6, R14, R13, R12, R11 ;  /* 0x0c00000c0d0e7389 */ /* 0x00006400000c000b */
[----:B01----:R-:W-:Y:S05]  /*3b30*/  ENDCOLLECTIVE ;  /* 0x000000000000791b */ /* 0x003fea0003800000 */
.L_x_10254:
[----:B------:R-:W-:Y:S01]  /*3b40*/  FADD.FTZ R0, RZ, R0 ;  /* 0x00000000ff007221 */ /* 0x000fe20000010000 */
[----:B------:R-:W-:Y:S06]  /*3b50*/  BRA `(.L_x_10255) ;  /* 0xfffffff000547947 */ /* 0x000fec000383ffff */
.L_x_10256:
        /* <DEDUP_REMOVED lines=10> */
.L_x_27349:


//--------------------- .text._ZN4vllm25paged_attention_v2_kernelI13__nv_bfloat16hLi112ELi16ELi128ELNS_18Fp8KVCacheDataTypeE1ELb1ELi512EEEvPfS3_PT_PKS4_PKT0_SA_ifPKiSC_iPKfiiiSE_SE_iiiii --------------------------
	.section	.text._ZN4vllm25paged_attention_v2_kernelI13__nv_bfloat16hLi112ELi16ELi128ELNS_18Fp8KVCacheDataTypeE1ELb1ELi512EEEvPfS3_PT_PKS4_PKT0_SA_ifPKiSC_iPKfiiiSE_SE_iiiii,"ax",@progbits
	.align	128
        .global         _ZN4vllm25paged_attention_v2_kernelI13__nv_bfloat16hLi112ELi16ELi128ELNS_18Fp8KVCacheDataTypeE1ELb1ELi512EEEvPfS3_PT_PKS4_PKT0_SA_ifPKiSC_iPKfiiiSE_SE_iiiii
        .type           _ZN4vllm25paged_attention_v2_kernelI13__nv_bfloat16hLi112ELi16ELi128ELNS_18Fp8KVCacheDataTypeE1ELb1ELi512EEEvPfS3_PT_PKS4_PKT0_SA_ifPKiSC_iPKfiiiSE_SE_iiiii,@function
        .size           _ZN4vllm25paged_attention_v2_kernelI13__nv_bfloat16hLi112ELi16ELi128ELNS_18Fp8KVCacheDataTypeE1ELb1ELi512EEEvPfS3_PT_PKS4_PKT0_SA_ifPKiSC_iPKfiiiSE_SE_iiiii,(.L_x_27350 - _ZN4vllm25paged_attention_v2_kernelI13__nv_bfloat16hLi112ELi16ELi128ELNS_18Fp8KVCacheDataTypeE1ELb1ELi512EEEvPfS3_PT_PKS4_PKT0_SA_ifPKiSC_iPKfiiiSE_SE_iiiii)
        .other          _ZN4vllm25paged_attention_v2_kernelI13__nv_bfloat16hLi112ELi16ELi128ELNS_18Fp8KVCacheDataTypeE1ELb1ELi512EEEvPfS3_PT_PKS4_PKT0_SA_ifPKiSC_iPKfiiiSE_SE_iiiii,@"STO_CUDA_ENTRY STV_DEFAULT"
_ZN4vllm25paged_attention_v2_kernelI13__nv_bfloat16hLi112ELi16ELi128ELNS_18Fp8KVCacheDataTypeE1ELb1ELi512EEEvPfS3_PT_PKS4_PKT0_SA_ifPKiSC_iPKfiiiSE_SE_iiiii:
.text._ZN4vllm25paged_attention_v2_kernelI13__nv_bfloat16hLi112ELi16ELi128ELNS_18Fp8KVCacheDataTypeE1ELb1ELi512EEEvPfS3_PT_PKS4_PKT0_SA_ifPKiSC_iPKfiiiSE_SE_iiiii:
        /* <DEDUP_REMOVED lines=112> */
.L_x_10257:
        /* <DEDUP_REMOVED lines=25> */
.L_x_10261:
        /* <DEDUP_REMOVED lines=41> */
.L_x_10259:
[----:B------:R-:W-:Y:S05]  /*0b20*/  BSYNC.RECONVERGENT B6 ;  /* 0x0000000000067941 */ /* 0x000fea0003800200 */
.L_x_10258:
        /* <DEDUP_REMOVED lines=13> */
.L_x_10299:
        /* <DEDUP_REMOVED lines=41> */
.L_x_10267:
        /* <DEDUP_REMOVED lines=11> */
.L_x_10266:
[----:B------:R-:W-:Y:S05]  /*0f40*/  BSYNC.RECONVERGENT B1 ;  /* 0x0000000000017941 */ /* 0x000fea0003800200 */
.L_x_10265:
        /* <DEDUP_REMOVED lines=12> */
.L_x_10270:
        /* <DEDUP_REMOVED lines=100> */
.L_x_10269:
[----:B------:R-:W-:Y:S05]  /*1650*/  BSYNC.RECONVERGENT B1 ;  /* 0x0000000000017941 */ /* 0x000fea0003800200 */
.L_x_10268:
        /* <DEDUP_REMOVED lines=55> */
.L_x_10272:
[----:B------:R-:W-:Y:S05]  /*19d0*/  BSYNC.RECONVERGENT B1 ;  /* 0x0000000000017941 */ /* 0x000fea0003800200 */
.L_x_10271:
        /* <DEDUP_REMOVED lines=26> */
.L_x_10264:
[----:B------:R-:W-:Y:S05]  /*1b80*/  BSYNC.RECONVERGENT B0 ;  /* 0x0000000000007941 */ /* 0x000fea0003800200 */
.L_x_10263:
        /* <DEDUP_REMOVED lines=43> */
.L_x_10277:
[----:B------:R-:W1:Y:S01]  /*1e40*/  LDS R15, [R12] ;  /* 0x000000000c0f7984 */ /* 0x000e620000000800 */
[----:B------:R-:W-:-:S05]  /*1e50*/  VIADD R14, R14, 0x1 ;  /* 0x000000010e0e7836 */ /* 0x000fca0000000000 */
[----:B------:R-:W-:Y:S01]  /*1e60*/  ISETP.NE.AND P0, PT, R14, RZ, PT ;  /* 0x000000ff0e00720c */ /* 0x000fe20003f05270 */
[----:B-1----:R-:W-:-:S05]  /*1e70*/  FMUL.FTZ R15, R15, R8 ;  /* 0x000000080f0f7220 */ /* 0x002fca0000410000 */
[----:B------:R1:W-:Y:S02]  /*1e80*/  STS [R12], R15 ;  /* 0x0000000f0c007388 */ /* 0x0003e40000000800 */
[----:B-1----:R-:W-:-:S05]  /*1e90*/  IADD3 R12, PT, PT, R12, 0x200, RZ ;  /* 0x000002000c0c7810 */ /* 0x002fca0007ffe0ff */
[----:B------:R-:W-:Y:S05]  /*1ea0*/  @P0 BRA `(.L_x_10277) ;  /* 0xfffffffc00e40947 */ /* 0x000fea000383ffff */
.L_x_10276:
[----:B------:R-:W-:Y:S05]  /*1eb0*/  BSYNC.RECONVERGENT B1 ;  /* 0x0000000000017941 */ /* 0x000fea0003800200 */
.L_x_10275:
        /* <DEDUP_REMOVED lines=12> */
.L_x_10280:
        /* <DEDUP_REMOVED lines=52> */
.L_x_10279:
[----:B------:R-:W-:Y:S05]  /*22c0*/  BSYNC.RECONVERGENT B1 ;  /* 0x0000000000017941 */ /* 0x000fea0003800200 */
.L_x_10278:
        /* <DEDUP_REMOVED lines=31> */
.L_x_10282:
[----:B------:R-:W-:Y:S05]  /*24c0*/  BSYNC.RECONVERGENT B1 ;  /* 0x0000000000017941 */ /* 0x000fea0003800200 */
.L_x_10281:
        /* <DEDUP_REMOVED lines=14> */
.L_x_10274:
[----:B------:R-:W-:Y:S05]  /*25b0*/  BSYNC.RECONVERGENT B0 ;  /* 0x0000000000007941 */ /* 0x000fea0003800200 */
.L_x_10273:
        /* <DEDUP_REMOVED lines=18> */
.L_x_10284:
[----:B------:R-:W-:Y:S05]  /*26e0*/  BSYNC.RECONVERGENT B0 ;  /* 0x0000000000007941 */ /* 0x000fea0003800200 */
.L_x_10283:
        /* <DEDUP_REMOVED lines=27> */
.L_x_10288:
        /* <DEDUP_REMOVED lines=33> */
.L_x_10287:
        /* <DEDUP_REMOVED lines=16> */
.L_x_10286:
[----:B------:R-:W-:Y:S05]  /*2bb0*/  BSYNC.RECONVERGENT B6 ;  /* 0x0000000000067941 */ /* 0x000fea0003800200 */
.L_x_10285:
        /* <DEDUP_REMOVED lines=16> */
.L_x_10307:
        /* <DEDUP_REMOVED lines=43> */
.L_x_10291:
[----:B------:R-:W-:Y:S05]  /*2f70*/  BSYNC.RECONVERGENT B0 ;  /* 0x0000000000007941 */ /* 0x000fea0003800200 */
.L_x_10290:
        /* <DEDUP_REMOVED lines=25> */
.L_x_10293:
[----:B------:R-:W-:Y:S05]  /*3110*/  BSYNC.RECONVERGENT B0 ;  /* 0x0000000000007941 */ /* 0x000fea0003800200 */
.L_x_10292:
        /* <DEDUP_REMOVED lines=28> */
.L_x_10260:
        /* <DEDUP_REMOVED lines=16> */
.L_x_10294:
[----:B------:R-:W-:Y:S05]  /*33e0*/  EXIT ;  /* 0x000000000000794d */ /* 0x000fea0003800000 */
.L_x_10262:
[----:B------:R-:W-:Y:S02]  /*33f0*/  HFMA2 R12, -RZ, RZ, 0, 9.5367431640625e-07 ;  /* 0x00000010ff0c7431 */ /* 0x000fe400000001ff */
[----:B------:R-:W-:Y:S01]  /*3400*/  IMAD.MOV.U32 R11, RZ, RZ, 0x1f ;  /* 0x0000001fff0b7424 */ /* 0x000fe200078e00ff */
[----:B------:R-:W-:-:S07]  /*3410*/  MOV R15, 0xffffffff ;  /* 0xffffffff000f7802 */ /* 0x000fce0000000f00 */
[----:B------:R-:W-:Y:S05]  /*3420*/  WARPSYNC.COLLECTIVE R15, `(.L_x_10295) ;  /* 0x000000000f087348 */ /* 0x000fea0003c00000 */
[----:B------:R0:W1:Y:S02]  /*3430*/  SHFL.BFLY P6, R14, R13, R12, R11 ;  /* 0x0c00000c0d0e7389 */ /* 0x00006400000c000b */
[----:B01----:R-:W-:Y:S05]  /*3440*/  ENDCOLLECTIVE ;  /* 0x000000000000791b */ /* 0x003fea0003800000 */
.L_x_10295:
[----:B------:R-:W-:Y:S01]  /*3450*/  IMAD.MOV.U32 R12, RZ, RZ, 0x8 ;  /* 0x00000008ff0c7424 */ /* 0x000fe200078e00ff */
[----:B------:R-:W-:-:S04]  /*3460*/  FMNMX.FTZ R0, R14, -3.40282346638528859812e+38, !PT ;  /* 0xff7fffff0e007809 */ /* 0x000fc80007810000 */
[----:B------:R-:W-:-:S07]  /*3470*/  MOV R13, R0 ;  /* 0x00000000000d7202 */ /* 0x000fce0000000f00 */
[----:B------:R-:W-:Y:S05]  /*3480*/  WARPSYNC.COLLECTIVE R15, `(.L_x_10296) ;  /* 0x000000000f087348 */ /* 0x000fea0003c00000 */
[----:B------:R0:W1:Y:S02]  /*3490*/  SHFL.BFLY P6, R14, R13, R12, R11 ;  /* 0x0c00000c0d0e7389 */ /* 0x00006400000c000b */
[----:B01----:R-:W-:Y:S05]  /*34a0*/  ENDCOLLECTIVE ;  /* 0x000000000000791b */ /* 0x003fea0003800000 */
.L_x_10296:
[----:B------:R-:W-:Y:S01]  /*34b0*/  HFMA2 R12, -RZ, RZ, 0, 2.384185791015625e-07 ;  /* 0x00000004ff0c7431 */ /* 0x000fe200000001ff */
[----:B------:R-:W-:-:S04]  /*34c0*/  FMNMX.FTZ R2, R0, R14, !PT ;  /* 0x0000000e00027209 */ /* 0x000fc80007810000 */
[----:B------:R-:W-:-:S07]  /*34d0*/  MOV R13, R2 ;  /* 0x00000002000d7202 */ /* 0x000fce0000000f00 */
[----:B------:R-:W-:Y:S05]  /*34e0*/  WARPSYNC.COLLECTIVE R15, `(.L_x_10297) ;  /* 0x000000000f087348 */ /* 0x000fea0003c00000 */
[----:B------:R0:W1:Y:S02]  /*34f0*/  SHFL.BFLY P6, R14, R13, R12, R11 ;  /* 0x0c00000c0d0e7389 */ /* 0x00006400000c000b */
[----:B01----:R-:W-:Y:S05]  /*3500*/  ENDCOLLECTIVE ;  /* 0x000000000000791b */ /* 0x003fea0003800000 */
.L_x_10297:
[----:B------:R-:W-:Y:S02]  /*3510*/  MOV R12, 0x2 ;  /* 0x00000002000c7802 */ /* 0x000fe40000000f00 */
[----:B------:R-:W-:-:S05]  /*3520*/  FMNMX.FTZ R3, R2, R14, !PT ;  /* 0x0000000e02037209 */ /* 0x000fca0007810000 */
[----:B------:R-:W-:-:S07]  /*3530*/  IMAD.MOV.U32 R13, RZ, RZ, R3 ;  /* 0x000000ffff0d7224 */ /* 0x000fce00078e0003 */
[----:B------:R-:W-:Y:S05]  /*3540*/  WARPSYNC.COLLECTIVE R15, `(.L_x_10298) ;  /* 0x000000000f087348 */ /* 0x000fea0003c00000 */
[----:B------:R0:W1:Y:S02]  /*3550*/  SHFL.BFLY P6, R14, R13, R12, R11 ;  /* 0x0c00000c0d0e7389 */ /* 0x00006400000c000b */
[----:B01----:R-:W-:Y:S05]  /*3560*/  ENDCOLLECTIVE ;  /* 0x000000000000791b */ /* 0x003fea0003800000 */
.L_x_10298:
[----:B------:R-:W-:Y:S05]  /*3570*/  BRA `(.L_x_10299) ;  /* 0xffffffd400a07947 */ /* 0x000fea000383ffff */
.L_x_10289:
[----:B--23--:R-:W-:Y:S02]  /*3580*/  HFMA2 R13, -RZ, RZ, 0, 0 ;  /* 0x00000000ff0d7431 */ /* 0x00cfe400000001ff */
[----:B------:R-:W-:Y:S01]  /*3590*/  IMAD.MOV.U32 R12, RZ, RZ, 0x1 ;  /* 0x00000001ff0c7424 */ /* 0x000fe200078e00ff */
[----:B------:R-:W-:Y:S02]  /*35a0*/  MOV R11, 0x1f ;  /* 0x0000001f000b7802 */ /* 0x000fe40000000f00 */
[----:B------:R-:W-:-:S07]  /*35b0*/  MOV R15, 0xffffffff ;  /* 0xffffffff000f7802 */ /* 0x000fce0000000f00 */
[----:B0-----:R-:W-:Y:S05]  /*35c0*/  WARPSYNC.COLLECTIVE R15, `(.L_x_10300) ;  /* 0x000000000f087348 */ /* 0x001fea0003c00000 */
[----:B------:R1:W2:Y:S02]  /*35d0*/  SHFL.BFLY P6, R14, R13, R12, R11 ;  /* 0x0c00000c0d0e7389 */ /* 0x0002a400000c000b */
[----:B012---:R-:W-:Y:S05]  /*35e0*/  ENDCOLLECTIVE ;  /* 0x000000000000791b */ /* 0x007fea0003800000 */
.L_x_10300:
[----:B------:R-:W-:-:S07]  /*35f0*/  IMAD.MOV.U32 R2, RZ, RZ, R14 ;  /* 0x000000ffff027224 */ /* 0x000fce00078e000e */
[----:B------:R-:W-:Y:S05]  /*3600*/  WARPSYNC.COLLECTIVE R15, `(.L_x_10301) ;  /* 0x000000000f087348 */ /* 0x000fea0003c00000 */
[----:B------:R0:W1:Y:S02]  /*3610*/  SHFL.BFLY P6, R14, R13, R12, R11 ;  /* 0x0c00000c0d0e7389 */ /* 0x00006400000c000b */
[----:B01----:R-:W-:Y:S05]  /*3620*/  ENDCOLLECTIVE ;  /* 0x000000000000791b */ /* 0x003fea0003800000 */
.L_x_10301:
[----:B------:R-:W-:Y:S01]  /*3630*/  FADD.FTZ R2, RZ, R2 ;  /* 0x00000002ff027221 */ /* 0x000fe20000010000 */
[----:B------:R-:W-:-:S07]  /*3640*/  MOV R3, R14 ;  /* 0x0000000e00037202 */ /* 0x000fce0000000f00 */
[----:B------:R-:W-:Y:S05]  /*3650*/  WARPSYNC.COLLECTIVE R15, `(.L_x_10302) ;  /* 0x000000000f087348 */ /* 0x000fea0003c00000 */
[----:B------:R0:W1:Y:S02]  /*3660*/  SHFL.BFLY P6, R14, R13, R12, R11 ;  /* 0x0c00000c0d0e7389 */ /* 0x00006400000c000b */
[----:B01----:R-:W-:Y:S05]  /*3670*/  ENDCOLLECTIVE ;  /* 0x000000000000791b */ /* 0x003fea0003800000 */
.L_x_10302:
[----:B------:R-:W-:Y:S01]  /*3680*/  FADD.FTZ R3, RZ, R3 ;  /* 0x00000003ff037221 */ /* 0x000fe20000010000 */
[----:B------:R-:W-:-:S07]  /*3690*/  MOV R4, R14 ;  /* 0x0000000e00047202 */ /* 0x000fce0000000f00 */
[----:B------:R-:W-:Y:S05]  /*36a0*/  WARPSYNC.COLLECTIVE R15, `(.L_x_10303) ;  /* 0x000000000f087348 */ /* 0x000fea0003c00000 */
[----:B------:R0:W1:Y:S02]  /*36b0*/  SHFL.BFLY P6, R14, R13, R12, R11 ;  /* 0x0c00000c0d0e7389 */ /* 0x00006400000c000b */
[----:B01----:R-:W-:Y:S05]  /*36c0*/  ENDCOLLECTIVE ;  /* 0x000000000000791b */ /* 0x003fea0003800000 */
.L_x_10303:
[----:B------:R-:W-:Y:S01]  /*36d0*/  FADD.FTZ R4, RZ, R4 ;  /* 0x00000004ff047221 */ /* 0x000fe20000010000 */
[----:B------:R-:W-:-:S07]  /*36e0*/  IMAD.MOV.U32 R5, RZ, RZ, R14 ;  /* 0x000000ffff057224 */ /* 0x000fce00078e000e */
[----:B------:R-:W-:Y:S05]  /*36f0*/  WARPSYNC.COLLECTIVE R15, `(.L_x_10304) ;  /* 0x000000000f087348 */ /* 0x000fea0003c00000 */
[----:B------:R0:W1:Y:S02]  /*3700*/  SHFL.BFLY P6, R14, R13, R12, R11 ;  /* 0x0c00000c0d0e7389 */ /* 0x00006400000c000b */
[----:B01----:R-:W-:Y:S05]  /*3710*/  ENDCOLLECTIVE ;  /* 0x000000000000791b */ /* 0x003fea0003800000 */
.L_x_10304:
[----:B------:R-:W-:Y:S01]  /*3720*/  FADD.FTZ R5, RZ, R5 ;  /* 0x00000005ff057221 */ /* 0x000fe20000010000 */
[----:B------:R-:W-:-:S07]  /*3730*/  MOV R6, R14 ;  /* 0x0000000e00067202 */ /* 0x000fce0000000f00 */
[----:B------:R-:W-:Y:S05]  /*3740*/  WARPSYNC.COLLECTIVE R15, `(.L_x_10305) ;  /* 0x000000000f087348 */ /* 0x000fea0003c00000 */
[----:B------:R0:W1:Y:S02]  /*3750*/  SHFL.BFLY P6, R14, R13, R12, R11 ;  /* 0x0c00000c0d0e7389 */ /* 0x00006400000c000b */
[----:B01----:R-:W-:Y:S05]  /*3760*/  ENDCOLLECTIVE ;  /* 0x000000000000791b */ /* 0x003fea0003800000 */
.L_x_10305:
[----:B------:R-:W-:Y:S01]  /*3770*/  FADD.FTZ R6, RZ, R6 ;  /* 0x00000006ff067221 */ /* 0x000fe20000010000 */
[----:B------:R-:W-:-:S07]  /*3780*/  MOV R0, R14 ;  /* 0x0000000e00007202 */ /* 0x000fce0000000f00 */
[----:B------:R-:W-:Y:S05]  /*3790*/  WARPSYNC.COLLECTIVE R15, `(.L_x_10306) ;  /* 0x000000000f087348 */ /* 0x000fea0003c00000 */
[----:B------:R0:W1:Y:S02]  /*37a0*/  SHFL.BFLY P6, R14, R13, R12, R11 ;  /* 0x0c00000c0d0e7389 */ /* 0x00006400000c000b */
[----:B01----:R-:W-:Y:S05]  /*37b0*/  ENDCOLLECTIVE ;  /* 0x000000000000791b */ /* 0x003fea0003800000 */
.L_x_10306:
[----:B------:R-:W-:Y:S01]  /*37c0*/  FADD.FTZ R0, RZ, R0 ;  /* 0x00000000ff007221 */ /* 0x000fe20000010000 */
[----:B------:R-:W-:Y:S06]  /*37d0*/  BRA `(.L_x_10307) ;  /* 0xfffffff400387947 */ /* 0x000fec000383ffff */
.L_x_10308:
        /* <DEDUP_REMOVED lines=10> */
.L_x_27350:


//--------------------- .text._ZN4vllm25paged_attention_v2_kernelI13__nv_bfloat16hLi96ELi16ELi128ELNS_18Fp8KVCacheDataTypeE1ELb1ELi512EEEvPfS3_PT_PKS4_PKT0_SA_ifPKiSC_iPKfiiiSE_SE_iiiii --------------------------
	.section	.text._ZN4vllm25paged_attention_v2_kernelI13__nv_bfloat16hLi96ELi16ELi128ELNS_18Fp8KVCacheDataTypeE1ELb1ELi512EEEvPfS3_PT_PKS4_PKT0_SA_ifPKiSC_iPKfiiiSE_SE_iiiii,"ax",@progbits
	.align	128
        .global         _ZN4vllm25paged_attention_v2_kernelI13__nv_bfloat16hLi96ELi16ELi128ELNS_18Fp8KVCacheDataTypeE1ELb1ELi512EEEvPfS3_PT_PKS4_PKT0_SA_ifPKiSC_iPKfiiiSE_SE_iiiii
        .type           _ZN4vllm25paged_attention_v2_kernelI13__nv_bfloat16hLi96ELi16ELi128ELNS_18Fp8KVCacheDataTypeE1ELb1ELi512EEEvPfS3_PT_PKS4_PKT0_SA_ifPKiSC_iPKfiiiSE_SE_iiiii,@function
        .size           _ZN4vllm25paged_attention_v2_kernelI13__nv_bfloat16hLi96ELi16ELi128ELNS_18Fp8KVCacheDataTypeE1ELb1ELi512EEEvPfS3_PT_PKS4_PKT0_SA_ifPKiSC_iPKfiiiSE_SE_iiiii,(.L_x_27351 - _ZN4vllm25paged_attention_v2_kernelI13__nv_bfloat16hLi96ELi16ELi128ELNS_18Fp8KVCacheDataTypeE1ELb1ELi512EEEvPfS3_PT_PKS4_PKT0_SA_ifPKiSC_iPKfiiiSE_SE_iiiii)
        .other          _ZN4vllm25paged_attention_v2_kernelI13__nv_bfloat16hLi96ELi16ELi128ELNS_18Fp8KVCacheDataTypeE1ELb1ELi512EEEvPfS3_PT_PKS4_PKT0_SA_ifPKiSC_iPKfiiiSE_SE_iiiii,@"STO_CUDA_ENTRY STV_DEFAULT"
_ZN4vllm25paged_attention_v2_kernelI13__nv_bfloat16hLi96ELi16ELi128ELNS_18Fp8KVCacheDataTypeE1ELb1ELi512EEEvPfS3_PT_PKS4_PKT0_SA_ifPKiSC_iPKfiiiSE_SE_iiiii:
.text._ZN4vllm25paged_attention_v2_kernelI13__nv_bfloat16hLi96ELi16ELi128ELNS_18Fp8KVCacheDataTypeE1ELb1ELi512EEEvPfS3_PT_PKS4_PKT0_SA_ifPKiSC_iPKfiiiSE_SE_iiiii:
        /* <DEDUP_REMOVED lines=112> */
.L_x_10309:
        /* <DEDUP_REMOVED lines=25> */
.L_x_10313:
        /* <DEDUP_REMOVED lines=41> */
.L_x_10311:
[----:B------:R-:W-:Y:S05]  /*0b20*/  BSYNC.RECONVERGENT B6 ;  /* 0x0000000000067941 */ /* 0x000fea0003800200 */
.L_x_10310:
        /* <DEDUP_REMOVED lines=13> */
.L_x_10351:
        /* <DEDUP_REMOVED lines=41> */
.L_x_10319:
        /* <DEDUP_REMOVED lines=11> */
.L_x_10318:
[----:B------:R-:W-:Y:S05]  /*0f40*/  BSYNC.RECONVERGENT B1 ;  /* 0x0000000000017941 */ /* 0x000fea0003800200 */
.L_x_10317:
        /* <DEDUP_REMOVED lines=12> */
.L_x_10322:
        /* <DEDUP_REMOVED lines=100> */
.L_x_10321:
[----:B------:R-:W-:Y:S05]  /*1650*/  BSYNC.RECONVERGENT B1 ;  /* 0x0000000000017941 */ /* 0x000fea0003800200 */
.L_x_10320:
        /* <DEDUP_REMOVED lines=55> */
.L_x_10324:
[----:B------:R-:W-:Y:S05]  /*19d0*/  BSYNC.RECONVERGENT B1 ;  /* 0x0000000000017941 */ /* 0x000fea0003800200 */
.L_x_10323:
        /* <DEDUP_REMOVED lines=26> */
.L_x_10316:
[----:B------:R-:W-:Y:S05]  /*1b80*/  BSYNC.RECONVERGENT B0 ;  /* 0x0000000000007941 */ /* 0x000fea0003800200 */
.L_x_10315:
        /* <DEDUP_REMOVED lines=43> */
.L_x_10329:
[----:B------:R-:W1:Y:S01]  /*1e40*/  LDS R15, [R12] ;  /* 0x000000000c0f7984 */ /* 0x000e620000000800 */
[----:B------:R-:W-:-:S04]  /*1e50*/  IADD3 R14, PT, PT, R14, 0x1, RZ ;  /* 0x000000010e0e7810 */ /* 0x000fc80007ffe0ff */
[----:B------:R-:W-:Y:S01]  /*1e60*/  ISETP.NE.AND P0, PT, R14, RZ, PT ;  /* 0x000000ff0e00720c */ /* 0x000fe20003f05270 */
[----:B-1----:R-:W-:-:S05]  /*1e70*/  FMUL.FTZ R15, R15, R8 ;  /* 0x000000080f0f7220 */ /* 0x002fca0000410000 */
[----:B------:R1:W-:Y:S02]  /*1e80*/  STS [R12], R15 ;  /* 0x0000000f0c007388 */ /* 0x0003e40000000800 */
[----:B-1----:R-:W-:-:S05]  /*1e90*/  IADD3 R12, PT, PT, R12, 0x200, RZ ;  /* 0x000002000c0c7810 */ /* 0x002fca0007ffe0ff */
[----:B------:R-:W-:Y:S05]  /*1ea0*/  @P0 BRA `(.L_x_10329) ;  /* 0xfffffffc00e40947 */ /* 0x000fea000383ffff */
.L_x_10328:
[----:B------:R-:W-:Y:S05]  /*1eb0*/  BSYNC.RECONVERGENT B1 ;  /* 0x0000000000017941 */ /* 0x000fea0003800200 */
.L_x_10327:
        /* <DEDUP_REMOVED lines=12> */
.L_x_10332:
        /* <DEDUP_REMOVED lines=52> */
.L_x_10331:
[----:B------:R-:W-:Y:S05]  /*22c0*/  BSYNC.RECONVERGENT B1 ;  /* 0x0000000000017941 */ /* 0x000fea0003800200 */
.L_x_10330:
        /* <DEDUP_REMOVED lines=31> */
.L_x_10334:
[----:B------:R-:W-:Y:S05]  /*24c0*/  BSYNC.RECONVERGENT B1 ;  /* 0x0000000000017941 */ /* 0x000fea0003800200 */
.L_x_10333:
        /* <DEDUP_REMOVED lines=14> */
.L_x_10326:
[----:B------:R-:W-:Y:S05]  /*25b0*/  BSYNC.RECONVERGENT B0 ;  /* 0x0000000000007941 */ /* 0x000fea0003800200 */
.L_x_10325:
        /* <DEDUP_REMOVED lines=18> */
.L_x_10336:
[----:B------:R-:W-:Y:S05]  /*26e0*/  BSYNC.RECONVERGENT B0 ;  /* 0x0000000000007941 */ /* 0x000fea0003800200 */
.L_x_10335:
        /* <DEDUP_REMOVED lines=27> */
.L_x_10340:
        /* <DEDUP_REMOVED lines=33> */
.L_x_10339:
        /* <DEDUP_REMOVED lines=16> */
.L_x_10338:
[----:B------:R-:W-:Y:S05]  /*2bb0*/  BSYNC.RECONVERGENT B6 ;  /* 0x0000000000067941 */ /* 0x000fea0003800200 */
.L_x_10337:
        /* <DEDUP_REMOVED lines=15> */
.L_x_10358:
        /* <DEDUP_REMOVED lines=39> */
.L_x_10343:
[----:B------:R-:W-:Y:S05]  /*2f20*/  BSYNC.RECONVERGENT B0 ;  /* 0x0000000000007941 */ /* 0x000fea0003800200 */
.L_x_10342:
        /* <DEDUP_REMOVED lines=22> */
.L_x_10345:
[----:B------:R-:W-:Y:S05]  /*3090*/  BSYNC.RECONVERGENT B0 ;  /* 0x0000000000007941 */ /* 0x000fea0003800200 */
.L_x_10344:
        /* <DEDUP_REMOVED lines=26> */
.L_x_10312:
        /* <DEDUP_REMOVED lines=16> */
.L_x_10346:
[----:B------:R-:W-:Y:S05]  /*3340*/  EXIT ;  /* 0x000000000000794d */ /* 0x000fea0003800000 */
.L_x_10314:
[----:B------:R-:W-:Y:S02]  /*3350*/  IMAD.MOV.U32 R12, RZ, RZ, 0x10 ;  /* 0x00000010ff0c7424 */ /* 0x000fe400078e00ff */
[----:B------:R-:W-:Y:S01]  /*3360*/  HFMA2 R11, -RZ, RZ, 0, 1.847743988037109375e-06 ;  /* 0x0000001fff0b7431 */ /* 0x000fe200000001ff */
[----:B------:R-:W-:-:S07]  /*3370*/  MOV R15, 0xffffffff ;  /* 0xffffffff000f7802 */ /* 0x000fce0000000f00 */
[----:B------:R-:W-:Y:S05]  /*3380*/  WARPSYNC.COLLECTIVE R15, `(.L_x_10347) ;  /* 0x000000000f087348 */ /* 0x000fea0003c00000 */
[----:B------:R0:W1:Y:S02]  /*3390*/  SHFL.BFLY P6, R14, R13, R12, R11 ;  /* 0x0c00000c0d0e7389 */ /* 0x00006400000c000b */
[----:B01----:R-:W-:Y:S05]  /*33a0*/  ENDCOLLECTIVE ;  /* 0x000000000000791b */ /* 0x003fea0003800000 */
.L_x_10347:
[----:B------:R-:W-:Y:S01]  /*33b0*/  HFMA2 R12, -RZ, RZ, 0, 4.76837158203125e-07 ;  /* 0x00000008ff0c7431 */ /* 0x000fe200000001ff */
[----:B------:R-:W-:-:S05]  /*33c0*/  FMNMX.FTZ R0, R14, -3.40282346638528859812e+38, !PT ;  /* 0xff7fffff0e007809 */ /* 0x000fca0007810000 */
[----:B------:R-:W-:-:S07]  /*33d0*/  IMAD.MOV.U32 R13, RZ, RZ, R0 ;  /* 0x000000ffff0d7224 */ /* 0x000fce00078e0000 */
[----:B------:R-:W-:Y:S05]  /*33e0*/  WARPSYNC.COLLECTIVE R15, `(.L_x_10348) ;  /* 0x000000000f087348 */ /* 0x000fea0003c00000 */
[----:B------:R0:W1:Y:S02]  /*33f0*/  SHFL.BFLY P6, R14, R13, R12, R11 ;  /* 0x0c00000c0d0e7389 */ /* 0x00006400000c000b */
[----:B01----:R-:W-:Y:S05]  /*3400*/  ENDCOLLECTIVE ;  /* 0x000000000000791b */ /* 0x003fea0003800000 */
.L_x_10348:
[----:B------:R-:W-:Y:S01]  /*3410*/  IMAD.MOV.U32 R12, RZ, RZ, 0x4 ;  /* 0x00000004ff0c7424 */ /* 0x000fe200078e00ff */
[----:B------:R-:W-:-:S04]  /*3420*/  FMNMX.FTZ R2, R0, R14, !PT ;  /* 0x0000000e00027209 */ /* 0x000fc80007810000 */
[----:B------:R-:W-:-:S07]  /*3430*/  MOV R13, R2 ;  /* 0x00000002000d7202 */ /* 0x000fce0000000f00 */
[----:B------:R-:W-:Y:S05]  /*3440*/  WARPSYNC.COLLECTIVE R15, `(.L_x_10349) ;  /* 0x000000000f087348 */ /* 0x000fea0003c00000 */
[----:B------:R0:W1:Y:S02]  /*3450*/  SHFL.BFLY P6, R14, R13, R12, R11 ;  /* 0x0c00000c0d0e7389 */ /* 0x00006400000c000b */
[----:B01----:R-:W-:Y:S05]  /*3460*/  ENDCOLLECTIVE ;  /* 0x000000000000791b */ /* 0x003fea0003800000 */
.L_x_10349:
[----:B------:R-:W-:Y:S01]  /*3470*/  HFMA2 R12, -RZ, RZ, 0, 1.1920928955078125e-07 ;  /* 0x00000002ff0c7431 */ /* 0x000fe200000001ff */
[----:B------:R-:W-:-:S04]  /*3480*/  FMNMX.FTZ R3, R2, R14, !PT ;  /* 0x0000000e02037209 */ /* 0x000fc80007810000 */
[----:B------:R-:W-:-:S07]  /*3490*/  MOV R13, R3 ;  /* 0x00000003000d7202 */ /* 0x000fce0000000f00 */
[----:B------:R-:W-:Y:S05]  /*34a0*/  WARPSYNC.COLLECTIVE R15, `(.L_x_10350) ;  /* 0x000000000f087348 */ /* 0x000fea0003c00000 */
[----:B------:R0:W1:Y:S02]  /*34b0*/  SHFL.BFLY P6, R14, R13, R12, R11 ;  /* 0x0c00000c0d0e7389 */ /* 0x00006400000c000b */
[----:B01----:R-:W-:Y:S05]  /*34c0*/  ENDCOLLECTIVE ;  /* 0x000000000000791b */ /* 0x003fea0003800000 */
.L_x_10350:
[----:B------:R-:W-:Y:S05]  /*34d0*/  BRA `(.L_x_10351) ;  /* 0xffffffd400c87947 */ /* 0x000fea000383ffff */
.L_x_10341:
[----:B--23--:R-:W-:Y:S01]  /*34e0*/  IMAD.MOV.U32 R13, RZ, RZ, RZ ;  /* 0x000000ffff0d7224 */ /* 0x00cfe200078e00ff */
[----:B------:R-:W-:Y:S01]  /*34f0*/  MOV R12, 0x1 ;  /* 0x00000001000c7802 */ /* 0x000fe20000000f00 */
[----:B------:R-:W-:Y:S02]  /*3500*/  HFMA2 R11, -RZ, RZ, 0, 1.847743988037109375e-06 ;  /* 0x0000001fff0b7431 */ /* 0x000fe400000001ff */
[----:B------:R-:W-:-:S07]  /*3510*/  IMAD.MOV.U32 R15, RZ, RZ, -0x1 ;  /* 0xffffffffff0f7424 */ /* 0x000fce00078e00ff */
[----:B0-----:R-:W-:Y:S05]  /*3520*/  WARPSYNC.COLLECTIVE R15, `(.L_x_10352) ;  /* 0x000000000f087348 */ /* 0x001fea0003c00000 */
[----:B------:R1:W2:Y:S02]  /*3530*/  SHFL.BFLY P6, R14, R13, R12, R11 ;  /* 0x0c00000c0d0e7389 */ /* 0x0002a400000c000b */
[----:B012---:R-:W-:Y:S05]  /*3540*/  ENDCOLLECTIVE ;  /* 0x000000000000791b */ /* 0x007fea0003800000 */
.L_x_10352:
[----:B------:R-:W-:-:S07]  /*3550*/  MOV R0, R14 ;  /* 0x0000000e00007202 */ /* 0x000fce0000000f00 */
[----:B------:R-:W-:Y:S05]  /*3560*/  WARPSYNC.COLLECTIVE R15, `(.L_x_10353) ;  /* 0x000000000f087348 */ /* 0x000fea0003c00000 */
[----:B------:R0:W1:Y:S02]  /*3570*/  SHFL.BFLY P6, R14, R13, R12, R11 ;  /* 0x0c00000c0d0e7389 */ /* 0x00006400000c000b */
[----:B01----:R-:W-:Y:S05]  /*3580*/  ENDCOLLECTIVE ;  /* 0x000000000000791b */ /* 0x003fea0003800000 */
.L_x_10353:
[----:B------:R-:W-:Y:S01]  /*3590*/  FADD.FTZ R0, RZ, R0 ;  /* 0x00000000ff007221 */ /* 0x000fe20000010000 */
[----:B------:R-:W-:-:S07]  /*35a0*/  MOV R2, R14 ;  /* 0x0000000e00027202 */ /* 0x000fce0000000f00 */
[----:B------:R-:W-:Y:S05]  /*35b0*/  WARPSYNC.COLLECTIVE R15, `(.L_x_10354) ;  /* 0x000000000f087348 */ /* 0x000fea0003c00000 */
[----:B------:R0:W1:Y:S02]  /*35c0*/  SHFL.BFLY P6, R14, R13, R12, R11 ;  /* 0x0c00000c0d0e7389 */ /* 0x00006400000c000b */
[----:B01----:R-:W-:Y:S05]  /*35d0*/  ENDCOLLECTIVE ;  /* 0x000000000000791b */ /* 0x003fea0003800000 */
.L_x_10354:
[----:B------:R-:W-:Y:S01]  /*35e0*/  FADD.FTZ R3, RZ, R2 ;  /* 0x00000002ff037221 */ /* 0x000fe20000010000 */
[----:B------:R-:W-:-:S07]  /*35f0*/  IMAD.MOV.U32 R4, RZ, RZ, R14 ;  /* 0x000000ffff047224 */ /* 0x000fce00078e000e */
[----:B------:R-:W-:Y:S05]  /*3600*/  WARPSYNC.COLLECTIVE R15, `(.L_x_10355) ;  /* 0x000000000f087348 */ /* 0x000fea0003c00000 */
[----:B------:R0:W1:Y:S02]  /*3610*/  SHFL.BFLY P6, R14, R13, R12, R11 ;  /* 0x0c00000c0d0e7389 */ /* 0x00006400000c000b */
[----:B01----:R-:W-:Y:S05]  /*3620*/  ENDCOLLECTIVE ;  /* 0x000000000000791b */ /* 0x003fea0003800000 */
.L_x_10355:
[----:B------:R-:W-:Y:S01]  /*3630*/  FADD.FTZ R2, RZ, R4 ;  /* 0x00000004ff027221 */ /* 0x000fe20000010000 */
[----:B------:R-:W-:-:S07]  /*3640*/  MOV R5, R14 ;  /* 0x0000000e00057202 */ /* 0x000fce0000000f00 */
[----:B------:R-:W-:Y:S05]  /*3650*/  WARPSYNC.COLLECTIVE R15, `(.L_x_10356) ;  /* 0x000000000f087348 */ /* 0x000fea0003c00000 */
[----:B------:R0:W1:Y:S02]  /*3660*/  SHFL.BFLY P6, R14, R13, R12, R11 ;  /* 0x0c00000c0d0e7389 */ /* 0x00006400000c000b */
[----:B01----:R-:W-:Y:S05]  /*3670*/  ENDCOLLECTIVE ;  /* 0x000000000000791b */ /* 0x003fea0003800000 */
.L_x_10356:
[----:B------:R-:W-:Y:S01]  /*3680*/  FADD.FTZ R5, RZ, R5 ;  /* 0x00000005ff057221 */ /* 0x000fe20000010000 */
[----:B------:R-:W-:-:S07]  /*3690*/  MOV R6, R14 ;  /* 0x0000000e00067202 */ /* 0x000fce0000000f00 */
[----:B------:R-:W-:Y:S05]  /*36a0*/  WARPSYNC.COLLECTIVE R15, `(.L_x_10357) ;  /* 0x000000000f087348 */ /* 0x000fea0003c00000 */
[----:B------:R0:W1:Y:S02]  /*36b0*/  SHFL.BFLY P6, R14, R13, R12, R11 ;  /* 0x0c00000c0d0e7389 */ /* 0x00006400000c000b */
[----:B01----:R-:W-:Y:S05]  /*36c0*/  ENDCOLLECTIVE ;  /* 0x000000000000791b */ /* 0x003fea0003800000 */
.L_x_10357:
[----:B------:R-:W-:Y:S01]  /*36d0*/  FADD.FTZ R6, RZ, R6 ;  /* 0x00000006ff067221 */ /* 0x000fe20000010000 */
[----:B------:R-:W-:Y:S06]  /*36e0*/  BRA `(.L_x_10358) ;  /* 0xfffffff400707947 */ /* 0x000fec000383ffff */
.L_x_10359:
        /* <DEDUP_REMOVED lines=9> */
.L_x_27351:


//--------------------- .text._ZN4vllm25paged_attention_v2_kernelI13__nv_bfloat16hLi80ELi16ELi128ELNS_18Fp8KVCacheDataTypeE1ELb1ELi512EEEvPfS3_PT_PKS4_PKT0_SA_ifPKiSC_iPKfiiiSE_SE_iiiii --------------------------
	.section	.text._ZN4vllm25paged_attention_v2_kernelI13__nv_bfloat16hLi80ELi16ELi128ELNS_18Fp8KVCacheDataTypeE1ELb1ELi512EEEvPfS3_PT_PKS4_PKT0_SA_ifPKiSC_iPKfiiiSE_SE_iiiii,"ax",@progbits
	.align	128
        .global         _ZN4vllm25paged_attention_v2_kernelI13__nv_bfloat16hLi80ELi16ELi128ELNS_18Fp8KVCacheDataTypeE1ELb1ELi512EEEvPfS3_PT_PKS4_PKT0_SA_ifPKiSC_iPKfiiiSE_SE_iiiii
        .type           _ZN4vllm25paged_attention_v2_kernelI13__nv_bfloat16hLi80ELi16ELi128ELNS_18Fp8KVCacheDataTypeE1ELb1ELi512EEEvPfS3_PT_PKS4_PKT0_SA_ifPKiSC_iPKfiiiSE_SE_iiiii,@function
        .size           _ZN4vllm25paged_attention_v2_kernelI13__nv_bfloat16hLi80ELi16ELi128ELNS_18Fp8KVCacheDataTypeE1ELb1ELi512EEEvPfS3_PT_PKS4_PKT0_SA_ifPKiSC_iPKfiiiSE_SE_iiiii,(.L_x_27352 - _ZN4vllm25paged_attention_v2_kernelI13__nv_bfloat16hLi80ELi16ELi128ELNS_18Fp8KVCacheDataTypeE1ELb1ELi512EEEvPfS3_PT_PKS4_PKT0_SA_ifPKiSC_iPKfiiiSE_SE_iiiii)
        .other          _ZN4vllm25paged_attention_v2_kernelI13__nv_bfloat16hLi80ELi16ELi128ELNS_18Fp8KVCacheDataTypeE1ELb1ELi512EEEvPfS3_PT_PKS4_PKT0_SA_ifPKiSC_iPKfiiiSE_SE_iiiii,@"STO_CUDA_ENTRY STV_DEFAULT"
_ZN4vllm25paged_attention_v2_kernelI13__nv_bfloat16hLi80ELi16ELi128ELNS_18Fp8KVCacheDataTypeE1ELb1ELi512EEEvPfS3_PT_PKS4_PKT0_SA_ifPKiSC_iPKfiiiSE_SE_iiiii:
.text._ZN4vllm25paged_attention_v2_kernelI13__nv_bfloat16hLi80ELi16ELi128ELNS_18Fp8KVCacheDataTypeE1ELb1ELi512EEEvPfS3_PT_PKS4_PKT0_SA_ifPKiSC_iPKfiiiSE_SE_iiiii:
        /* <DEDUP_REMOVED lines=112> */
.L_x_10360:
        /* <DEDUP_REMOVED lines=25> */
.L_x_10364:
        /* <DEDUP_REMOVED lines=41> */
.L_x_10362:
[----:B------:R-:W-:Y:S05]  /*0b20*/  BSYNC.RECONVERGENT B6 ;  /* 0x0000000000067941 */ /* 0x000fea0003800200 */
.L_x_10361:
        /* <DEDUP_REMOVED lines=13> */
.L_x_10402:
        /* <DEDUP_REMOVED lines=41> */
.L_x_10370:
        /* <DEDUP_REMOVED lines=11> */
.L_x_10369:
[----:B------:R-:W-:Y:S05]  /*0f40*/  BSYNC.RECONVERGENT B1 ;  /* 0x0000000000017941 */ /* 0x000fea0003800200 */
.L_x_10368:
        /* <DEDUP_REMOVED lines=12> */
.L_x_10373:
        /* <DEDUP_REMOVED lines=100> */
.L_x_10372:
[----:B------:R-:W-:Y:S05]  /*1650*/  BSYNC.RECONVERGENT B1 ;  /* 0x0000000000017941 */ /* 0x000fea0003800200 */
.L_x_10371:
        /* <DEDUP_REMOVED lines=55> */
.L_x_10375:
[----:B------:R-:W-:Y:S05]  /*19d0*/  BSYNC.RECONVERGENT B1 ;  /* 0x0000000000017941 */ /* 0x000fea0003800200 */
.L_x_10374:
        /* <DEDUP_REMOVED lines=26> */
.L_x_10367:
[----:B------:R-:W-:Y:S05]  /*1b80*/  BSYNC.RECONVERGENT B0 ;  /* 0x0000000000007941 */ /* 0x000fea0003800200 */
.L_x_10366:
        /* <DEDUP_REMOVED lines=43> */
.L_x_10380:
[----:B------:R-:W1:Y:S01]  /*1e40*/  LDS R15, [R12] ;  /* 0x000000000c0f7984 */ /* 0x000e620000000800 */
[----:B------:R-:W-:-:S04]  /*1e50*/  IADD3 R14, PT, PT, R14, 0x1, RZ ;  /* 0x000000010e0e7810 */ /* 0x000fc80007ffe0ff */
[----:B------:R-:W-:Y:S01]  /*1e60*/  ISETP.NE.AND P0, PT, R14, RZ, PT ;  /* 0x000000ff0e00720c */ /* 0x000fe20003f05270 */
[----:B-1----:R-:W-:-:S05]  /*1e70*/  FMUL.FTZ R15, R15, R8 ;  /* 0x000000080f0f7220 */ /* 0x002fca0000410000 */
[----:B------:R1:W-:Y:S02]  /*1e80*/  STS [R12], R15 ;  /* 0x0000000f0c007388 */ /* 0x0003e40000000800 */
[----:B-1----:R-:W-:-:S05]  /*1e90*/  VIADD R12, R12, 0x200 ;  /* 0x000002000c0c7836 */ /* 0x002fca0000000000 */
[----:B------:R-:W-:Y:S05]  /*1ea0*/  @P0 BRA `(.L_x_10380) ;  /* 0xfffffffc00e40947 */ /* 0x000fea000383ffff */
.L_x_10379:
[----:B------:R-:W-:Y:S05]  /*1eb0*/  BSYNC.RECONVERGENT B1 ;  /* 0x0000000000017941 */ /* 0x000fea0003800200 */
.L_x_10378:
        /* <DEDUP_REMOVED lines=12> */
.L_x_10383:
        /* <DEDUP_REMOVED lines=52> */
.L_x_10382:
[----:B------:R-:W-:Y:S05]  /*22c0*/  BSYNC.RECONVERGENT B1 ;  /* 0x0000000000017941 */ /* 0x000fea0003800200 */
.L_x_10381:
        /* <DEDUP_REMOVED lines=31> */
.L_x_10385:
[----:B------:R-:W-:Y:S05]  /*24c0*/  BSYNC.RECONVERGENT B1 ;  /* 0x0000000000017941 */ /* 0x000fea0003800200 */
.L_x_10384:
        /* <DEDUP_REMOVED lines=14> */
.L_x_10377:
[----:B------:R-:W-:Y:S05]  /*25b0*/  BSYNC.RECONVERGENT B0 ;  /* 0x0000000000007941 */ /* 0x000fea0003800200 */
.L_x_10376:
        /* <DEDUP_REMOVED lines=18> */
.L_x_10387:
[----:B------:R-:W-:Y:S05]  /*26e0*/  BSYNC.RECONVERGENT B0 ;  /* 0x0000000000007941 */ /* 0x000fea0003800200 */
.L_x_10386:
        /* <DEDUP_REMOVED lines=27> */
.L_x_10391:
        /* <DEDUP_REMOVED lines=33> */
.L_x_10390:
        /* <DEDUP_REMOVED lines=16> */
.L_x_10389:
[----:B------:R-:W-:Y:S05]  /*2bb0*/  BSYNC.RECONVERGENT B6 ;  /* 0x0000000000067941 */ /* 0x000fea0003800200 */
.L_x_10388:
        /* <DEDUP_REMOVED lines=13> */
.L_x_10408:
        /* <DEDUP_REMOVED lines=36> */
.L_x_10394:
[----:B------:R-:W-:Y:S05]  /*2ed0*/  BSYNC.RECONVERGENT B0 ;  /* 0x0000000000007941 */ /* 0x000fea0003800200 */
.L_x_10393:
        /* <DEDUP_REMOVED lines=19> */
.L_x_10396:
[----:B------:R-:W-:Y:S05]  /*3010*/  BSYNC.RECONVERGENT B0 ;  /* 0x0000000000007941 */ /* 0x000fea0003800200 */
.L_x_10395:
        /* <DEDUP_REMOVED lines=24> */
.L_x_10363:
        /* <DEDUP_REMOVED lines=16> */
.L_x_10397:
[----:B------:R-:W-:Y:S05]  /*32a0*/  EXIT ;  /* 0x000000000000794d */ /* 0x000fea0003800000 */
.L_x_10365:
[----:B------:R-:W-:Y:S01]  /*32b0*/  HFMA2 R12, -RZ, RZ, 0, 9.5367431640625e-07 ;  /* 0x00000010ff0c7431 */ /* 0x000fe200000001ff */
[----:B------:R-:W-:Y:S01]  /*32c0*/  MOV R11, 0x1f ;  /* 0x0000001f000b7802 */ /* 0x000fe20000000f00 */
[----:B------:R-:W-:-:S07]  /*32d0*/  IMAD.MOV.U32 R15, RZ, RZ, -0x1 ;  /* 0xffffffffff0f7424 */ /* 0x000fce00078e00ff */
[----:B------:R-:W-:Y:S05]  /*32e0*/  WARPSYNC.COLLECTIVE R15, `(.L_x_10398) ;  /* 0x000000000f087348 */ /* 0x000fea0003c00000 */
[----:B------:R0:W1:Y:S02]  /*32f0*/  SHFL.BFLY P6, R14, R13, R12, R11 ;  /* 0x0c00000c0d0e7389 */ /* 0x00006400000c000b */
[----:B01----:R-:W-:Y:S05]  /*3300*/  ENDCOLLECTIVE ;  /* 0x000000000000791b */ /* 0x003fea0003800000 */
.L_x_10398:
[----:B------:R-:W-:Y:S01]  /*3310*/  HFMA2 R12, -RZ, RZ, 0, 4.76837158203125e-07 ;  /* 0x00000008ff0c7431 */ /* 0x000fe200000001ff */
[----:B------:R-:W-:-:S04]  /*3320*/  FMNMX.FTZ R0, R14, -3.40282346638528859812e+38, !PT ;  /* 0xff7fffff0e007809 */ /* 0x000fc80007810000 */
[----:B------:R-:W-:-:S07]  /*3330*/  MOV R13, R0 ;  /* 0x00000000000d7202 */ /* 0x000fce0000000f00 */
[----:B------:R-:W-:Y:S05]  /*3340*/  WARPSYNC.COLLECTIVE R15, `(.L_x_10399) ;  /* 0x000000000f087348 */ /* 0x000fea0003c00000 */
[----:B------:R0:W1:Y:S02]  /*3350*/  SHFL.BFLY P6, R14, R13, R12, R11 ;  /* 0x0c00000c0d0e7389 */ /* 0x00006400000c000b */
[----:B01----:R-:W-:Y:S05]  /*3360*/  ENDCOLLECTIVE ;  /* 0x000000000000791b */ /* 0x003fea0003800000 */
.L_x_10399:
[----:B------:R-:W-:Y:S02]  /*3370*/  MOV R12, 0x4 ;  /* 0x00000004000c7802 */ /* 0x000fe40000000f00 */
[----:B------:R-:W-:-:S05]  /*3380*/  FMNMX.FTZ R2, R0, R14, !PT ;  /* 0x0000000e00027209 */ /* 0x000fca0007810000 */
[----:B------:R-:W-:-:S07]  /*3390*/  IMAD.MOV.U32 R13, RZ, RZ, R2 ;  /* 0x000000ffff0d7224 */ /* 0x000fce00078e0002 */
[----:B------:R-:W-:Y:S05]  /*33a0*/  WARPSYNC.COLLECTIVE R15, `(.L_x_10400) ;  /* 0x000000000f087348 */ /* 0x000fea0003c00000 */
[----:B------:R0:W1:Y:S02]  /*33b0*/  SHFL.BFLY P6, R14, R13, R12, R11 ;  /* 0x0c00000c0d0e7389 */ /* 0x00006400000c000b */
[----:B01----:R-:W-:Y:S05]  /*33c0*/  ENDCOLLECTIVE ;  /* 0x000000000000791b */ /* 0x003fea0003800000 */
.L_x_10400:
[----:B------:R-:W-:Y:S01]  /*33d0*/  IMAD.MOV.U32 R12, RZ, RZ, 0x2 ;  /* 0x00000002ff0c7424 */ /* 0x000fe200078e00ff */
[----:B------:R-:W-:-:S04]  /*33e0*/  FMNMX.FTZ R3, R2, R14, !PT ;  /* 0x0000000e02037209 */ /* 0x000fc80007810000 */
[----:B------:R-:W-:-:S07]  /*33f0*/  MOV R13, R3 ;  /* 0x00000003000d7202 */ /* 0x000fce0000000f00 */
[----:B------:R-:W-:Y:S05]  /*3400*/  WARPSYNC.COLLECTIVE R15, `(.L_x_10401) ;  /* 0x000000000f087348 */ /* 0x000fea0003c00000 */
[----:B------:R0:W1:Y:S02]  /*3410*/  SHFL.BFLY P6, R14, R13, R12, R11 ;  /* 0x0c00000c0d0e7389 */ /* 0x00006400000c000b */
[----:B01----:R-:W-:Y:S05]  /*3420*/  ENDCOLLECTIVE ;  /* 0x000000000000791b */ /* 0x003fea0003800000 */
.L_x_10401:
[----:B------:R-:W-:Y:S05]  /*3430*/  BRA `(.L_x_10402) ;  /* 0xffffffd400f07947 */ /* 0x000fea000383ffff */
.L_x_10392:
[----:B--23--:R-:W-:Y:S01]  /*3440*/  HFMA2 R13, -RZ, RZ, 0, 0 ;  /* 0x00000000ff0d7431 */ /* 0x00cfe200000001ff */
[----:B------:R-:W-:Y:S01]  /*3450*/  MOV R12, 0x1 ;  /* 0x00000001000c7802 */ /* 0x000fe20000000f00 */
[----:B------:R-:W-:Y:S01]  /*3460*/  IMAD.MOV.U32 R11, RZ, RZ, 0x1f ;  /* 0x0000001fff0b7424 */ /* 0x000fe200078e00ff */
[----:B------:R-:W-:-:S07]  /*3470*/  MOV R15, 0xffffffff ;  /* 0xffffffff000f7802 */ /* 0x000fce0000000f00 */
[----:B01----:R-:W-:Y:S05]  /*3480*/  WARPSYNC.COLLECTIVE R15, `(.L_x_10403) ;  /* 0x000000000f087348 */ /* 0x003fea0003c00000 */
[----:B------:R2:W3:Y:S02]  /*3490*/  SHFL.BFLY P6, R14, R13, R12, R11 ;  /* 0x0c00000c0d0e7389 */ /* 0x0004e400000c000b */
[----:B0123--:R-:W-:Y:S05]  /*34a0*/  ENDCOLLECTIVE ;  /* 0x000000000000791b */ /* 0x00ffea0003800000 */
.L_x_10403:
[----:B------:R-:W-:-:S07]  /*34b0*/  MOV R0, R14 ;  /* 0x0000000e00007202 */ /* 0x000fce0000000f00 */
[----:B------:R-:W-:Y:S05]  /*34c0*/  WARPSYNC.COLLECTIVE R15, `(.L_x_10404) ;  /* 0x000000000f087348 */ /* 0x000fea0003c00000 */
[----:B------:R0:W1:Y:S02]  /*34d0*/  SHFL.BFLY P6, R14, R13, R12, R11 ;  /* 0x0c00000c0d0e7389 */ /* 0x00006400000c000b */
[----:B01----:R-:W-:Y:S05]  /*34e0*/  ENDCOLLECTIVE ;  /* 0x000000000000791b */ /* 0x003fea0003800000 */
.L_x_10404:
[----:B------:R-:W-:Y:S01]  /*34f0*/  FADD.FTZ R0, RZ, R0 ;  /* 0x00000000ff007221 */ /* 0x000fe20000010000 */
[----:B------:R-:W-:-:S07]  /*3500*/  IMAD.MOV.U32 R2, RZ, RZ, R14 ;  /* 0x000000ffff027224 */ /* 0x000fce00078e000e */
[----:B------:R-:W-:Y:S05]  /*3510*/  WARPSYNC.COLLECTIVE R15, `(.L_x_10405) ;  /* 0x000000000f087348 */ /* 0x000fea0003c00000 */
[----:B------:R0:W1:Y:S02]  /*3520*/  SHFL.BFLY P6, R14, R13, R12, R11 ;  /* 0x0c00000c0d0e7389 */ /* 0x00006400000c000b */
[----:B01----:R-:W-:Y:S05]  /*3530*/  ENDCOLLECTIVE ;  /* 0x000000000000791b */ /* 0x003fea0003800000 */
.L_x_10405:
[----:B------:R-:W-:Y:S01]  /*3540*/  FADD.FTZ R3, RZ, R2 ;  /* 0x00000002ff037221 */ /* 0x000fe20000010000 */
[----:B------:R-:W-:-:S07]  /*3550*/  MOV R4, R14 ;  /* 0x0000000e00047202 */ /* 0x000fce0000000f00 */
[----:B------:R-:W-:Y:S05]  /*3560*/  WARPSYNC.COLLECTIVE R15, `(.L_x_10406) ;  /* 0x000000000f087348 */ /* 0x000fea0003c00000 */
[----:B------:R0:W1:Y:S02]  /*3570*/  SHFL.BFLY P6, R14, R13, R12, R11 ;  /* 0x0c00000c0d0e7389 */ /* 0x00006400000c000b */
[----:B01----:R-:W-:Y:S05]  /*3580*/  ENDCOLLECTIVE ;  /* 0x000000000000791b */ /* 0x003fea0003800000 */
.L_x_10406:
[----:B------:R-:W-:Y:S01]  /*3590*/  FADD.FTZ R2, RZ, R4 ;  /* 0x00000004ff027221 */ /* 0x000fe20000010000 */
[----:B------:R-:W-:-:S07]  /*35a0*/  MOV R5, R14 ;  /* 0x0000000e00057202 */ /* 0x000fce0000000f00 */
[----:B------:R-:W-:Y:S05]  /*35b0*/  WARPSYNC.COLLECTIVE R15, `(.L_x_10407) ;  /* 0x000000000f087348 */ /* 0x000fea0003c00000 */
[----:B------:R0:W1:Y:S02]  /*35c0*/  SHFL.BFLY P6, R14, R13, R12, R11 ;  /* 0x0c00000c0d0e7389 */ /* 0x00006400000c000b */
[----:B01----:R-:W-:Y:S05]  /*35d0*/  ENDCOLLECTIVE ;  /* 0x000000000000791b */ /* 0x003fea0003800000 */
.L_x_10407:
[----:B------:R-:W-:Y:S01]  /*35e0*/  FADD.FTZ R5, RZ, R5 ;  /* 0x00000005ff057221 */ /* 0x000fe20000010000 */
[----:B------:R-:W-:Y:S06]  /*35f0*/  BRA `(.L_x_10408) ;  /* 0xfffffff400a47947 */ /* 0x000fec000383ffff */
.L_x_10409:
        /* <DEDUP_REMOVED lines=16> */
.L_x_27352:


//--------------------- .text._ZN4vllm25paged_attention_v2_kernelI13__nv_bfloat16hLi64ELi16ELi128ELNS_18Fp8KVCacheDataTypeE1ELb1ELi512EEEvPfS3_PT_PKS4_PKT0_SA_ifPKiSC_iPKfiiiSE_SE_iiiii --------------------------
	.section	.text._ZN4vllm25paged_attention_v2_kernelI13__nv_bfloat16hLi64ELi16ELi128ELNS_18Fp8KVCacheDataTypeE1ELb1ELi512EEEvPfS3_PT_PKS4_PKT0_SA_ifPKiSC_iPKfiiiSE_SE_iiiii,"ax",@progbits
	.align	128
        .global         _ZN4vllm25paged_attention_v2_kernelI13__nv_bfloat16hLi64ELi16ELi128ELNS_18Fp8KVCacheDataTypeE1ELb1ELi512EEEvPfS3_PT_PKS4_PKT0_SA_ifPKiSC_iPKfiiiSE_SE_iiiii
        .type           _ZN4vllm25paged_attention_v2_kernelI13__nv_bfloat16hLi64ELi16ELi128ELNS_18Fp8KVCacheDataTypeE1ELb1ELi512EEEvPfS3_PT_PKS4_PKT0_SA_ifPKiSC_iPKfiiiSE_SE_iiiii,@function
        .size           _ZN4vllm25paged_attention_v2_kernelI13__nv_bfloat16hLi64ELi16ELi128ELNS_18Fp8KVCacheDataTypeE1ELb1ELi512EEEvPfS3_PT_PKS4_PKT0_SA_ifPKiSC_iPKfiiiSE_SE_iiiii,(.L_x_27353 - _ZN4vllm25paged_attention_v2_kernelI13__nv_bfloat16hLi64ELi16ELi128ELNS_18Fp8KVCacheDataTypeE1ELb1ELi512EEEvPfS3_PT_PKS4_PKT0_SA_ifPKiSC_iPKfiiiSE_SE_iiiii)
        .other          _ZN4vllm25paged_attention_v2_kernelI13__nv_bfloat16hLi64ELi16ELi128ELNS_18Fp8KVCacheDataTypeE1ELb1ELi512EEEvPfS3_PT_PKS4_PKT0_SA_ifPKiSC_iPKfiiiSE_SE_iiiii,@"STO_CUDA_ENTRY STV_DEFAULT"
_ZN4vllm25paged_attention_v2_kernelI13__nv_bfloat16hLi64ELi16ELi128ELNS_18Fp8KVCacheDataTypeE1ELb1ELi512EEEvPfS3_PT_PKS4_PKT0_SA_ifPKiSC_iPKfiiiSE_SE_iiiii:
.text._ZN4vllm25paged_attention_v2_kernelI13__nv_bfloat16hLi64ELi16ELi128ELNS_18Fp8KVCacheDataTypeE1ELb1ELi512EEEvPfS3_PT_PKS4_PKT0_SA_ifPKiSC_iPKfiiiSE_SE_iiiii:
        /* <DEDUP_REMOVED lines=112> */
.L_x_10410:
        /* <DEDUP_REMOVED lines=25> */
.L_x_10414:
        /* <DEDUP_REMOVED lines=41> */
.L_x_10412:
[----:B------:R-:W-:Y:S05]  /*0b20*/  BSYNC.RECONVERGENT B6 ;  /* 0x0000000000067941 */ /* 0x000fea0003800200 */
.L_x_10411:
        /* <DEDUP_REMOVED lines=13> */
.L_x_10450:
        /* <DEDUP_REMOVED lines=41> */
.L_x_10420:
        /* <DEDUP_REMOVED lines=11> */
.L_x_10419:
[----:B------:R-:W-:Y:S05]  /*0f40*/  BSYNC.RECONVERGENT B1 ;  /* 0x0000000000017941 */ /* 0x000fea0003800200 */
.L_x_10418:
        /* <DEDUP_REMOVED lines=12> */
.L_x_10423:
        /* <DEDUP_REMOVED lines=100> */
.L_x_10422:
[----:B------:R-:W-:Y:S05]  /*1650*/  BSYNC.RECONVERGENT B1 ;  /* 0x0000000000017941 */ /* 0x000fea0003800200 */
.L_x_10421:
        /* <DEDUP_REMOVED lines=55> */
.L_x_10425:
[----:B------:R-:W-:Y:S05]  /*19d0*/  BSYNC.RECONVERGENT B1 ;  /* 0x0000000000017941 */ /* 0x000fea0003800200 */
.L_x_10424:
        /* <DEDUP_REMOVED lines=26> */
.L_x_10417:
[----:B------:R-:W-:Y:S05]  /*1b80*/  BSYNC.RECONVERGENT B0 ;  /* 0x0000000000007941 */ /* 0x000fea0003800200 */
.L_x_10416:
        /* <DEDUP_REMOVED lines=43> */
.L_x_10430:
[----:B------:R-:W1:Y:S01]  /*1e40*/  LDS R15, [R12] ;  /* 0x000000000c0f7984 */ /* 0x000e620000000800 */
[----:B------:R-:W-:-:S04]  /*1e50*/  IADD3 R14, PT, PT, R14, 0x1, RZ ;  /* 0x000000010e0e7810 */ /* 0x000fc80007ffe0ff */
[----:B------:R-:W-:Y:S01]  /*1e60*/  ISETP.NE.AND P0, PT, R14, RZ, PT ;  /* 0x000000ff0e00720c */ /* 0x000fe20003f05270 */
[----:B-1----:R-:W-:-:S05]  /*1e70*/  FMUL.FTZ R15, R15, R8 ;  /* 0x000000080f0f7220 */ /* 0x002fca0000410000 */
[----:B------:R1:W-:Y:S02]  /*1e80*/  STS [R12], R15 ;  /* 0x0000000f0c007388 */ /* 0x0003e40000000800 */
[----:B-1----:R-:W-:-:S05]  /*1e90*/  VIADD R12, R12, 0x200 ;  /* 0x000002000c0c7836 */ /* 0x002fca0000000000 */
[----:B------:R-:W-:Y:S05]  /*1ea0*/  @P0 BRA `(.L_x_10430) ;  /* 0xfffffffc00e40947 */ /* 0x000fea000383ffff */
.L_x_10429:
[----:B------:R-:W-:Y:S05]  /*1eb0*/  BSYNC.RECONVERGENT B1 ;  /* 0x0000000000017941 */ /* 0x000fea0003800200 */
.L_x_10428:
        /* <DEDUP_REMOVED lines=12> */
.L_x_10433:
        /* <DEDUP_REMOVED lines=52> */
.L_x_10432:
[----:B------:R-:W-:Y:S05]  /*22c0*/  BSYNC.RECONVERGENT B1 ;  /* 0x0000000000017941 */ /* 0x000fea0003800200 */
.L_x_10431:
        /* <DEDUP_REMOVED lines=31> */
.L_x_10435:
[----:B------:R-:W-:Y:S05]  /*24c0*/  BSYNC.RECONVERGENT B1 ;  /* 0x0000000000017941 */ /* 0x000fea0003800200 */
.L_x_10434:
        /* <DEDUP_REMOVED lines=14> */
.L_x_10427:
[----:B------:R-:W-:Y:S05]  /*25b0*/  BSYNC.RECONVERGENT B0 ;  /* 0x0000000000007941 */ /* 0x000fea0003800200 */
.L_x_10426:
        /* <DEDUP_REMOVED lines=18> */
.L_x_10437:
[----:B------:R-:W-:Y:S05]  /*26e0*/  BSYNC.RECONVERGENT B0 ;  /* 0x0000000000007941 */ /* 0x000fea0003800200 */
.L_x_10436:
        /* <DEDUP_REMOVED lines=27> */
.L_x_10441:
        /* <DEDUP_REMOVED lines=33> */
.L_x_10440:
        /* <DEDUP_REMOVED lines=16> */
.L_x_10439:
[----:B------:R-:W-:Y:S05]  /*2bb0*/  BSYNC.RECONVERGENT B6 ;  /* 0x0000000000067941 */ /* 0x000fea0003800200 */
.L_x_10438:
        /* <DEDUP_REMOVED lines=12> */
.L_x_10455:
        /* <DEDUP_REMOVED lines=19> */
.L_x_10444:
[----:B------:R-:W-:Y:S05]  /*2db0*/  BSYNC.RECONVERGENT B0 ;  /* 0x0000000000007941 */ /* 0x000fea0003800200 */
.L_x_10443:
        /* <DEDUP_REMOVED lines=56> */
.L_x_10413:
        /* <DEDUP_REMOVED lines=16> */
.L_x_10445:
[----:B------:R-:W-:Y:S05]  /*3240*/  EXIT ;  /* 0x000000000000794d */ /* 0x000fea0003800000 */
.L_x_10415:
[----:B------:R-:W-:Y:S02]  /*3250*/  HFMA2 R12, -RZ, RZ, 0, 9.5367431640625e-07 ;  /* 0x00000010ff0c7431 */ /* 0x000fe400000001ff */
[----:B------:R-:W-:Y:S01]  /*3260*/  IMAD.MOV.U32 R11, RZ, RZ, 0x1f ;  /* 0x0000001fff0b7424 */ /* 0x000fe200078e00ff */
[----:B------:R-:W-:-:S07]  /*3270*/  MOV R15, 0xffffffff ;  /* 0xffffffff000f7802 */ /* 0x000fce0000000f00 */
[----:B------:R-:W-:Y:S05]  /*3280*/  WARPSYNC.COLLECTIVE R15, `(.L_x_10446) ;  /* 0x000000000f087348 */ /* 0x000fea0003c00000 */
[----:B------:R0:W1:Y:S02]  /*3290*/  SHFL.BFLY P6, R14, R13, R12, R11 ;  /* 0x0c00000c0d0e7389 */ /* 0x00006400000c000b */
[----:B01----:R-:W-:Y:S05]  /*32a0*/  ENDCOLLECTIVE ;  /* 0x000000000000791b */ /* 0x003fea0003800000 */
.L_x_10446:
[----:B------:R-:W-:Y:S01]  /*32b0*/  IMAD.MOV.U32 R12, RZ, RZ, 0x8 ;  /* 0x00000008ff0c7424 */ /* 0x000fe200078e00ff */
[----:B------:R-:W-:-:S04]  /*32c0*/  FMNMX.FTZ R0, R14, -3.40282346638528859812e+38, !PT ;  /* 0xff7fffff0e007809 */ /* 0x000fc80007810000 */
[----:B------:R-:W-:-:S07]  /*32d0*/  MOV R13, R0 ;  /* 0x00000000000d7202 */ /* 0x000fce0000000f00 */
[----:B------:R-:W-:Y:S05]  /*32e0*/  WARPSYNC.COLLECTIVE R15, `(.L_x_10447) ;  /* 0x000000000f087348 */ /* 0x000fea0003c00000 */
[----:B------:R0:W1:Y:S02]  /*32f0*/  SHFL.BFLY P6, R14, R13, R12, R11 ;  /* 0x0c00000c0d0e7389 */ /* 0x00006400000c000b */
[----:B01----:R-:W-:Y:S05]  /*3300*/  ENDCOLLECTIVE ;  /* 0x000000000000791b */ /* 0x003fea0003800000 */
.L_x_10447:
[----:B------:R-:W-:Y:S01]  /*3310*/  HFMA2 R12, -RZ, RZ, 0, 2.384185791015625e-07 ;  /* 0x00000004ff0c7431 */ /* 0x000fe200000001ff */
[----:B------:R-:W-:-:S04]  /*3320*/  FMNMX.FTZ R2, R0, R14, !PT ;  /* 0x0000000e00027209 */ /* 0x000fc80007810000 */
[----:B------:R-:W-:-:S07]  /*3330*/  MOV R13, R2 ;  /* 0x00000002000d7202 */ /* 0x000fce0000000f00 */
[----:B------:R-:W-:Y:S05]  /*3340*/  WARPSYNC.COLLECTIVE R15, `(.L_x_10448) ;  /* 0x000000000f087348 */ /* 0x000fea0003c00000 */
[----:B------:R0:W1:Y:S02]  /*3350*/  SHFL.BFLY P6, R14, R13, R12, R11 ;  /* 0x0c00000c0d0e7389 */ /* 0x00006400000c000b */
[----:B01----:R-:W-:Y:S05]  /*3360*/  ENDCOLLECTIVE ;  /* 0x000000000000791b */ /* 0x003fea0003800000 */
.L_x_10448:
[----:B------:R-:W-:Y:S02]  /*3370*/  MOV R12, 0x2 ;  /* 0x00000002000c7802 */ /* 0x000fe40000000f00 */
[----:B------:R-:W-:-:S05]  /*3380*/  FMNMX.FTZ R3, R2, R14, !PT ;  /* 0x0000000e02037209 */ /* 0x000fca0007810000 */
[----:B------:R-:W-:-:S07]  /*3390*/  IMAD.MOV.U32 R13, RZ, RZ, R3 ;  /* 0x000000ffff0d7224 */ /* 0x000fce00078e0003 */
[----:B------:R-:W-:Y:S05]  /*33a0*/  WARPSYNC.COLLECTIVE R15, `(.L_x_10449) ;  /* 0x000000000f087348 */ /* 0x000fea0003c00000 */
[----:B------:R0:W1:Y:S02]  /*33b0*/  SHFL.BFLY P6, R14, R13, R12, R11 ;  /* 0x0c00000c0d0e7389 */ /* 0x00006400000c000b */
[----:B01----:R-:W-:Y:S05]  /*33c0*/  ENDCOLLECTIVE ;  /* 0x000000000000791b */ /* 0x003fea0003800000 */
.L_x_10449:
[----:B------:R-:W-:Y:S05]  /*33d0*/  BRA `(.L_x_10450) ;  /* 0xffffffd800087947 */ /* 0x000fea000383ffff */
.L_x_10442:
[----:B--23--:R-:W-:Y:S02]  /*33e0*/  HFMA2 R13, -RZ, RZ, 0, 0 ;  /* 0x00000000ff0d7431 */ /* 0x00cfe400000001ff */
[----:B------:R-:W-:Y:S01]  /*33f0*/  IMAD.MOV.U32 R12, RZ, RZ, 0x1 ;  /* 0x00000001ff0c7424 */ /* 0x000fe200078e00ff */
[----:B------:R-:W-:Y:S02]  /*3400*/  MOV R11, 0x1f ;  /* 0x0000001f000b7802 */ /* 0x000fe40000000f00 */
[----:B------:R-:W-:-:S07]  /*3410*/  MOV R15, 0xffffffff ;  /* 0xffffffff000f7802 */ /* 0x000fce0000000f00 */
[----:B01----:R-:W-:Y:S05]  /*3420*/  WARPSYNC.COLLECTIVE R15, `(.L_x_10451) ;  /* 0x000000000f087348 */ /* 0x003fea0003c00000 */
[----:B------:R2:W3:Y:S02]  /*3430*/  SHFL.BFLY P6, R14, R13, R12, R11 ;  /* 0x0c00000c0d0e7389 */ /* 0x0004e400000c000b */
[----:B0123--:R-:W-:Y:S05]  /*3440*/  ENDCOLLECTIVE ;  /* 0x000000000000791b */ /* 0x00ffea0003800000 */
.L_x_10451:
[----:B------:R-:W-:-:S07]  /*3450*/  IMAD.MOV.U32 R0, RZ, RZ, R14 ;  /* 0x000000ffff007224 */ /* 0x000fce00078e000e */
[----:B------:R-:W-:Y:S05]  /*3460*/  WARPSYNC.COLLECTIVE R15, `(.L_x_10452) ;  /* 0x000000000f087348 */ /* 0x000fea0003c00000 */
[----:B------:R0:W1:Y:S02]  /*3470*/  SHFL.BFLY P6, R14, R13, R12, R11 ;  /* 0x0c00000c0d0e7389 */ /* 0x00006400000c000b */
[----:B01----:R-:W-:Y:S05]  /*3480*/  ENDCOLLECTIVE ;  /* 0x000000000000791b */ /* 0x003fea0003800000 */
.L_x_10452:
[----:B------:R-:W-:Y:S01]  /*3490*/  FADD.FTZ R0, RZ, R0 ;  /* 0x00000000ff007221 */ /* 0x000fe20000010000 */
[----:B------:R-:W-:-:S07]  /*34a0*/  MOV R2, R14 ;  /* 0x0000000e00027202 */ /* 0x000fce0000000f00 */
[----:B------:R-:W-:Y:S05]  /*34b0*/  WARPSYNC.COLLECTIVE R15, `(.L_x_10453) ;  /* 0x000000000f087348 */ /* 0x000fea0003c00000 */
[----:B------:R0:W1:Y:S02]  /*34c0*/  SHFL.BFLY P6, R14, R13, R12, R11 ;  /* 0x0c00000c0d0e7389 */ /* 0x00006400000c000b */
[----:B01----:R-:W-:Y:S05]  /*34d0*/  ENDCOLLECTIVE ;  /* 0x000000000000791b */ /* 0x003fea0003800000 */
.L_x_10453:
[----:B------:R-:W-:Y:S01]  /*34e0*/  FADD.FTZ R3, RZ, R2 ;  /* 0x00000002ff037221 */ /* 0x000fe20000010000 */
[----:B------:R-:W-:-:S07]  /*34f0*/  MOV R4, R14 ;  /* 0x0000000e00047202 */ /* 0x000fce0000000f00 */
[----:B------:R-:W-:Y:S05]  /*3500*/  WARPSYNC.COLLECTIVE R15, `(.L_x_10454) ;  /* 0x000000000f087348 */ /* 0x000fea0003c00000 */
[----:B------:R0:W1:Y:S02]  /*3510*/  SHFL.BFLY P6, R14, R13, R12, R11 ;  /* 0x0c00000c0d0e7389 */ /* 0x00006400000c000b */
[----:B01----:R-:W-:Y:S05]  /*3520*/  ENDCOLLECTIVE ;  /* 0x000000000000791b */ /* 0x003fea0003800000 */
.L_x_10454:
[----:B------:R-:W-:Y:S01]  /*3530*/  FADD.FTZ R4, RZ, R4 ;  /* 0x00000004ff047221 */ /* 0x000fe20000010000 */
[----:B------:R-:W-:Y:S06]  /*3540*/  BRA `(.L_x_10455) ;  /* 0xfffffff400cc7947 */ /* 0x000fec000383ffff */
.L_x_10456:
        /* <DEDUP_REMOVED lines=11> */
.L_x_27353:


//--------------------- .text._ZN4vllm25paged_attention_v2_kernelI13__nv_bfloat16hLi32ELi16ELi128ELNS_18Fp8KVCacheDataTypeE1ELb1ELi512EEEvPfS3_PT_PKS4_PKT0_SA_ifPKiSC_iPKfiiiSE_SE_iiiii --------------------------
	.section	.text._ZN4vllm25paged_attention_v2_kernelI13__nv_bfloat16hLi32ELi16ELi128ELNS_18Fp8KVCacheDataTypeE1ELb1ELi512EEEvPfS3_PT_PKS4_PKT0_SA_ifPKiSC_iPKfiiiSE_SE_iiiii,"ax",@progbits
	.align	128
        .global         _ZN4vllm25paged_attention_v2_kernelI13__nv_bfloat16hLi32ELi16ELi128ELNS_18Fp8KVCacheDataTypeE1ELb1ELi512EEEvPfS3_PT_PKS4_PKT0_SA_ifPKiSC_iPKfiiiSE_SE_iiiii
        .type           _ZN4vllm25paged_attention_v2_kernelI13__nv_bfloat16hLi32ELi16ELi128ELNS_18Fp8KVCacheDataTypeE1ELb1ELi512EEEvPfS3_PT_PKS4_PKT0_SA_ifPKiSC_iPKfiiiSE_SE_iiiii,@function
        .size           _ZN4vllm25paged_attention_v2_kernelI13__nv_bfloat16hLi32ELi16ELi128ELNS_18Fp8KVCacheDataTypeE1ELb1ELi512EEEvPfS3_PT_PKS4_PKT0_SA_ifPKiSC_iPKfiiiSE_SE_iiiii,(.L_x_27354 - _ZN4vllm25paged_attention_v2_kernelI13__nv_bfloat16hLi32ELi16ELi128ELNS_18Fp8KVCacheDataTypeE1ELb1ELi512EEEvPfS3_PT_PKS4_PKT0_SA_ifPKiSC_iPKfiiiSE_SE_iiiii)
        .other          _ZN4vllm25paged_attention_v2_kernelI13__nv_bfloat16hLi32ELi16ELi128ELNS_18Fp8KVCacheDataTypeE1ELb1ELi512EEEvPfS3_PT_PKS4_PKT0_SA_ifPKiSC_iPKfiiiSE_SE_iiiii,@"STO_CUDA_ENTRY STV_DEFAULT"
_ZN4vllm25paged_attention_v2_kernelI13__nv_bfloat16hLi32ELi16ELi128ELNS_18Fp8KVCacheDataTypeE1ELb1ELi512EEEvPfS3_PT_PKS4_PKT0_SA_ifPKiSC_iPKfiiiSE_SE_iiiii:
.text._ZN4vllm25paged_attention_v2_kernelI13__nv_bfloat16hLi32ELi16ELi128ELNS_18Fp8KVCacheDataTypeE1ELb1ELi512EEEvPfS3_PT_PKS4_PKT0_SA_ifPKiSC_iPKfiiiSE_SE_iiiii:
        /* <DEDUP_REMOVED lines=111> */
.L_x_10457:
        /* <DEDUP_REMOVED lines=25> */
.L_x_10461:
        /* <DEDUP_REMOVED lines=41> */
.L_x_10459:
[----:B------:R-:W-:Y:S05]  /*0b10*/  BSYNC.RECONVERGENT B6 ;  /* 0x0000000000067941 */ /* 0x000fea0003800200 */
.L_x_10458:
        /* <DEDUP_REMOVED lines=13> */
.L_x_10495:
        /* <DEDUP_REMOVED lines=41> */
.L_x_10467:
        /* <DEDUP_REMOVED lines=11> */
.L_x_10466:
[----:B------:R-:W-:Y:S05]  /*0f30*/  BSYNC.RECONVERGENT B1 ;  /* 0x0000000000017941 */ /* 0x000fea0003800200 */
.L_x_10465:
        /* <DEDUP_REMOVED lines=12> */
.L_x_10470:
        /* <DEDUP_REMOVED lines=100> */
.L_x_10469:
[----:B------:R-:W-:Y:S05]  /*1640*/  BSYNC.RECONVERGENT B1 ;  /* 0x0000000000017941 */ /* 0x000fea0003800200 */
.L_x_10468:
        /* <DEDUP_REMOVED lines=55> */
.L_x_10472:
[----:B------:R-:W-:Y:S05]  /*19c0*/  BSYNC.RECONVERGENT B1 ;  /* 0x0000000000017941 */ /* 0x000fea0003800200 */
.L_x_10471:
        /* <DEDUP_REMOVED lines=26> */
.L_x_10464:
[----:B------:R-:W-:Y:S05]  /*1b70*/  BSYNC.RECONVERGENT B0 ;  /* 0x0000000000007941 */ /* 0x000fea0003800200 */
.L_x_10463:
        /* <DEDUP_REMOVED lines=41> */
.L_x_10477:
[----:B------:R-:W0:Y:S01]  /*1e10*/  LDS R21, [R3] ;  /* 0x0000000003157984 */ /* 0x000e220000000800 */
[----:B------:R-:W-:-:S04]  /*1e20*/  IADD3 R12, PT, PT, R12, 0x1, RZ ;  /* 0x000000010c0c7810 */ /* 0x000fc80007ffe0ff */
[----:B------:R-:W-:Y:S01]  /*1e30*/  ISETP.NE.AND P0, PT, R12, RZ, PT ;  /* 0x000000ff0c00720c */ /* 0x000fe20003f05270 */
[----:B0-----:R-:W-:-:S05]  /*1e40*/  FMUL.FTZ R14, R21, R2 ;  /* 0x00000002150e7220 */ /* 0x001fca0000410000 */
[----:B------:R0:W-:Y:S02]  /*1e50*/  STS [R3], R14 ;  /* 0x0000000e03007388 */ /* 0x0001e40000000800 */
[----:B0-----:R-:W-:-:S05]  /*1e60*/  VIADD R3, R3, 0x200 ;  /* 0x0000020003037836 */ /* 0x001fca0000000000 */
[----:B------:R-:W-:Y:S05]  /*1e70*/  @P0 BRA `(.L_x_10477) ;  /* 0xfffffffc00e40947 */ /* 0x000fea000383ffff */
.L_x_10476:
[----:B------:R-:W-:Y:S05]  /*1e80*/  BSYNC.RECONVERGENT B1 ;  /* 0x0000000000017941 */ /* 0x000fea0003800200 */
.L_x_10475:
        /* <DEDUP_REMOVED lines=12> */
.L_x_10480:
        /* <DEDUP_REMOVED lines=52> */
.L_x_10479:
[----:B------:R-:W-:Y:S05]  /*2290*/  BSYNC.RECONVERGENT B1 ;  /* 0x0000000000017941 */ /* 0x000fea0003800200 */
.L_x_10478:
        /* <DEDUP_REMOVED lines=31> */
.L_x_10482:
[----:B------:R-:W-:Y:S05]  /*2490*/  BSYNC.RECONVERGENT B1 ;  /* 0x0000000000017941 */ /* 0x000fea0003800200 */
.L_x_10481:
        /* <DEDUP_REMOVED lines=14> */
.L_x_10474:
[----:B------:R-:W-:Y:S05]  /*2580*/  BSYNC.RECONVERGENT B0 ;  /* 0x0000000000007941 */ /* 0x000fea0003800200 */
.L_x_10473:
        /* <DEDUP_REMOVED lines=18> */
.L_x_10484:
[----:B------:R-:W-:Y:S05]  /*26b0*/  BSYNC.RECONVERGENT B0 ;  /* 0x0000000000007941 */ /* 0x000fea0003800200 */
.L_x_10483:
        /* <DEDUP_REMOVED lines=26> */
.L_x_10488:
        /* <DEDUP_REMOVED lines=34> */
.L_x_10487:
        /* <DEDUP_REMOVED lines=16> */
.L_x_10486:
[----:B------:R-:W-:Y:S05]  /*2b80*/  BSYNC.RECONVERGENT B6 ;  /* 0x0000000000067941 */ /* 0x000fea0003800200 */
.L_x_10485:
[----:B------:R-:W-:Y:S01]  /*2b90*/  UMOV UR4, 0xffffffff ;  /* 0xffffffff00047882 */ /* 0x000fe20000000000 */
[----:B------:R-:W-:Y:S02]  /*2ba0*/  LOP3.LUT R5, R16, 0x1f, RZ, 0xc0, !PT ;  /* 0x0000001f10057812 */ /* 0x000fe400078ec0ff */
[----:B------:R-:W-:Y:S05]  /*2bb0*/  BRA.DIV UR4, `(.L_x_10489) ;  /* 0x0000000604847947 */ /* 0x000fea000b800000 */
[----:B0-----:R-:W-:Y:S02]  /*2bc0*/  IMAD.MOV.U32 R0, RZ, RZ, RZ ;  /* 0x000000ffff007224 */ /* 0x001fe400078e00ff */
[----:B------:R-:W-:Y:S02]  /*2bd0*/  HFMA2 R14, -RZ, RZ, 0, 0 ;  /* 0x00000000ff0e7431 */ /* 0x000fe400000001ff */
[----:B------:R-:W-:-:S07]  /*2be0*/  FADD.FTZ R0, RZ, R0 ;  /* 0x00000000ff007221 */ /* 0x000fce0000010000 */
.L_x_10498:
        /* <DEDUP_REMOVED lines=52> */
.L_x_10460:
        /* <DEDUP_REMOVED lines=16> */
.L_x_10490:
[----:B------:R-:W-:Y:S05]  /*3030*/  EXIT ;  /* 0x000000000000794d */ /* 0x000fea0003800000 */
.L_x_10462:
[----:B------:R-:W-:Y:S01]  /*3040*/  HFMA2 R12, -RZ, RZ, 0, 9.5367431640625e-07 ;  /* 0x00000010ff0c7431 */ /* 0x000fe200000001ff */
[----:B------:R-:W-:Y:S01]  /*3050*/  MOV R11, 0x1f ;  /* 0x0000001f000b7802 */ /* 0x000fe20000000f00 */
[----:B------:R-:W-:-:S07]  /*3060*/  IMAD.MOV.U32 R15, RZ, RZ, -0x1 ;  /* 0xffffffffff0f7424 */ /* 0x000fce00078e00ff */
[----:B------:R-:W-:Y:S05]  /*3070*/  WARPSYNC.COLLECTIVE R15, `(.L_x_10491) ;  /* 0x000000000f087348 */ /* 0x000fea0003c00000 */
[----:B------:R0:W1:Y:S02]  /*3080*/  SHFL.BFLY P6, R14, R13, R12, R11 ;  /* 0x0c00000c0d0e7389 */ /* 0x00006400000c000b */
[----:B01----:R-:W-:Y:S05]  /*3090*/  ENDCOLLECTIVE ;  /* 0x000000000000791b */ /* 0x003fea0003800000 */
.L_x_10491:
[----:B------:R-:W-:Y:S01]  /*30a0*/  HFMA2 R12, -RZ, RZ, 0, 4.76837158203125e-07 ;  /* 0x00000008ff0c7431 */ /* 0x000fe200000001ff */
[----:B------:R-:W-:-:S04]  /*30b0*/  FMNMX.FTZ R0, R14, -3.40282346638528859812e+38, !PT ;  /* 0xff7fffff0e007809 */ /* 0x000fc80007810000 */
[----:B------:R-:W-:-:S07]  /*30c0*/  MOV R13, R0 ;  /* 0x00000000000d7202 */ /* 0x000fce0000000f00 */
[----:B------:R-:W-:Y:S05]  /*30d0*/  WARPSYNC.COLLECTIVE R15, `(.L_x_10492) ;  /* 0x000000000f087348 */ /* 0x000fea0003c00000 */
[----:B------:R0:W1:Y:S02]  /*30e0*/  SHFL.BFLY P6, R14, R13, R12, R11 ;  /* 0x0c00000c0d0e7389 */ /* 0x00006400000c000b */
[----:B01----:R-:W-:Y:S05]  /*30f0*/  ENDCOLLECTIVE ;  /* 0x000000000000791b */ /* 0x003fea0003800000 */
.L_x_10492:
[----:B------:R-:W-:Y:S02]  /*3100*/  MOV R12, 0x4 ;  /* 0x00000004000c7802 */ /* 0x000fe40000000f00 */
[----:B------:R-:W-:-:S05]  /*3110*/  FMNMX.FTZ R2, R0, R14, !PT ;  /* 0x0000000e00027209 */ /* 0x000fca0007810000 */
[----:B------:R-:W-:-:S07]  /*3120*/  IMAD.MOV.U32 R13, RZ, RZ, R2 ;  /* 0x000000ffff0d7224 */ /* 0x000fce00078e0002 */
[----:B------:R-:W-:Y:S05]  /*3130*/  WARPSYNC.COLLECTIVE R15, `(.L_x_10493) ;  /* 0x000000000f087348 */ /* 0x000fea0003c00000 */
[----:B------:R0:W1:Y:S02]  /*3140*/  SHFL.BFLY P6, R14, R13, R12, R11 ;  /* 0x0c00000c0d0e7389 */ /* 0x00006400000c000b */
[----:B01----:R-:W-:Y:S05]  /*3150*/  ENDCOLLECTIVE ;  /* 0x000000000000791b */ /* 0x003fea0003800000 */
.L_x_10493:
[----:B------:R-:W-:Y:S01]  /*3160*/  IMAD.MOV.U32 R12, RZ, RZ, 0x2 ;  /* 0x00000002ff0c7424 */ /* 0x000fe200078e00ff */
[----:B------:R-:W-:-:S04]  /*3170*/  FMNMX.FTZ R3, R2, R14, !PT ;  /* 0x0000000e02037209 */ /* 0x000fc80007810000 */
[----:B------:R-:W-:-:S07]  /*3180*/  MOV R13, R3 ;  /* 0x00000003000d7202 */ /* 0x000fce0000000f00 */
[----:B------:R-:W-:Y:S05]  /*3190*/  WARPSYNC.COLLECTIVE R15, `(.L_x_10494) ;  /* 0x000000000f087348 */ /* 0x000fea0003c00000 */
[----:B------:R0:W1:Y:S02]  /*31a0*/  SHFL.BFLY P6, R14, R13, R12, R11 ;  /* 0x0c00000c0d0e7389 */ /* 0x00006400000c000b */
[----:B01----:R-:W-:Y:S05]  /*31b0*/  ENDCOLLECTIVE ;  /* 0x000000000000791b */ /* 0x003fea0003800000 */
.L_x_10494:
[----:B------:R-:W-:Y:S05]  /*31c0*/  BRA `(.L_x_10495) ;  /* 0xffffffd800887947 */ /* 0x000fea000383ffff */
.L_x_10489:
[----:B-1-3--:R-:W-:Y:S01]  /*31d0*/  HFMA2 R13, -RZ, RZ, 0, 0 ;  /* 0x00000000ff0d7431 */ /* 0x00afe200000001ff */
[----:B------:R-:W-:Y:S01]  /*31e0*/  MOV R12, 0x1 ;  /* 0x00000001000c7802 */ /* 0x000fe20000000f00 */
[----:B0-----:R-:W-:Y:S01]  /*31f0*/  IMAD.MOV.U32 R11, RZ, RZ, 0x1f ;  /* 0x0000001fff0b7424 */ /* 0x001fe200078e00ff */
[----:B--2---:R-:W-:-:S07]  /*3200*/  MOV R15, 0xffffffff ;  /* 0xffffffff000f7802 */ /* 0x004fce0000000f00 */
[----:B------:R-:W-:Y:S05]  /*3210*/  WARPSYNC.COLLECTIVE R15, `(.L_x_10496) ;  /* 0x000000000f087348 */ /* 0x000fea0003c00000 */
[----:B------:R0:W1:Y:S02]  /*3220*/  SHFL.BFLY P6, R14, R13, R12, R11 ;  /* 0x0c00000c0d0e7389 */ /* 0x00006400000c000b */
[----:B01----:R-:W-:Y:S05]  /*3230*/  ENDCOLLECTIVE ;  /* 0x000000000000791b */ /* 0x003fea0003800000 */
.L_x_10496:
[----:B------:R-:W-:-:S07]  /*3240*/  MOV R0, R14 ;  /* 0x0000000e00007202 */ /* 0x000fce0000000f00 */
[----:B------:R-:W-:Y:S05]  /*3250*/  WARPSYNC.COLLECTIVE R15, `(.L_x_10497) ;  /* 0x000000000f087348 */ /* 0x000fea0003c00000 */
[----:B------:R0:W1:Y:S02]  /*3260*/  SHFL.BFLY P6, R14, R13, R12, R11 ;  /* 0x0c00000c0d0e7389 */ /* 0x00006400000c000b */
[----:B01----:R-:W-:Y:S05]  /*3270*/  ENDCOLLECTIVE ;  /* 0x000000000000791b */ /* 0x003fea0003800000 */
.L_x_10497:
[----:B------:R-:W-:Y:S01]  /*3280*/  FADD.FTZ R0, RZ, R0 ;  /* 0x00000000ff007221 */ /* 0x000fe20000010000 */
[----:B------:R-:W-:Y:S06]  /*3290*/  BRA `(.L_x_10498) ;  /* 0xfffffff800547947 */ /* 0x000fec000383ffff */
.L_x_10499:
        /* <DEDUP_REMOVED lines=14> */
.L_x_27354:


//--------------------- .text._ZN4vllm25paged_attention_v2_kernelI13__nv_bfloat16hLi256ELi8ELi128ELNS_18Fp8KVCacheDataTypeE1ELb0ELi512EEEvPfS3_PT_PKS4_PKT0_SA_ifPKiSC_iPKfiiiSE_SE_iiiii --------------------------
	.section	.text._ZN4vllm25paged_attention_v2_kernelI13__nv_bfloat16hLi256ELi8ELi128ELNS_18Fp8KVCacheDataTypeE1ELb0ELi512EEEvPfS3_PT_PKS4_PKT0_SA_ifPKiSC_iPKfiiiSE_SE_iiiii,"ax",@progbits
	.align	128
        .global         _ZN4vllm25paged_attention_v2_kernelI13__nv_bfloat16hLi256ELi8ELi128ELNS_18Fp8KVCacheDataTypeE1ELb0ELi512EEEvPfS3_PT_PKS4_PKT0_SA_ifPKiSC_iPKfiiiSE_SE_iiiii
        .type           _ZN4vllm25paged_attention_v2_kernelI13__nv_bfloat16hLi256ELi8ELi128ELNS_18Fp8KVCacheDataTypeE1ELb0ELi512EEEvPfS3_PT_PKS4_PKT0_SA_ifPKiSC_iPKfiiiSE_SE_iiiii,@function
        .size           _ZN4vllm25paged_attention_v2_kernelI13__nv_bfloat16hLi256ELi8ELi128ELNS_18Fp8KVCacheDataTypeE1ELb0ELi512EEEvPfS3_PT_PKS4_PKT0_SA_ifPKiSC_iPKfiiiSE_SE_iiiii,(.L_x_27355 - _ZN4vllm25paged_attention_v2_kernelI13__nv_bfloat16hLi256ELi8ELi128ELNS_18Fp8KVCacheDataTypeE1ELb0ELi512EEEvPfS3_PT_PKS4_PKT0_SA_ifPKiSC_iPKfiiiSE_SE_iiiii)
        .other          _ZN4vllm25paged_attention_v2_kernelI13__nv_bfloat16hLi256ELi8ELi128ELNS_18Fp8KVCacheDataTypeE1ELb0ELi512EEEvPfS3_PT_PKS4_PKT0_SA_ifPKiSC_iPKfiiiSE_SE_iiiii,@"STO_CUDA_ENTRY STV_DEFAULT"
_ZN4vllm25paged_attention_v2_kernelI13__nv_bfloat16hLi256ELi8ELi128ELNS_18Fp8KVCacheDataTypeE1ELb0ELi512EEEvPfS3_PT_PKS4_PKT0_SA_ifPKiSC_iPKfiiiSE_SE_iiiii:
.text._ZN4vllm25paged_attention_v2_kernelI13__nv_bfloat16hLi256ELi8ELi128ELNS_18Fp8KVCacheDataTypeE1ELb0ELi512EEEvPfS3_PT_PKS4_PKT0_SA_ifPKiSC_iPKfiiiSE_SE_iiiii:
        /* <DEDUP_REMOVED lines=52> */
.L_x_10501:
[----:B------:R-:W-:Y:S05]  /*0340*/  BSYNC.RECONVERGENT B6 ;  /* 0x0000000000067941 */ /* 0x000fea0003800200 */
.L_x_10500:
        /* <DEDUP_REMOVED lines=13> */
.L_x_10536:
        /* <DEDUP_REMOVED lines=40> */
.L_x_10507:
        /* <DEDUP_REMOVED lines=11> */
.L_x_10506:
[----:B------:R-:W-:Y:S05]  /*0750*/  BSYNC.RECONVERGENT B1 ;  /* 0x0000000000017941 */ /* 0x000fea0003800200 */
.L_x_10505:
        /* <DEDUP_REMOVED lines=13> */
.L_x_10510:
        /* <DEDUP_REMOVED lines=100> */
.L_x_10509:
[----:B------:R-:W-:Y:S05]  /*0e70*/  BSYNC.RECONVERGENT B1 ;  /* 0x0000000000017941 */ /* 0x000fea0003800200 */
.L_x_10508:
        /* <DEDUP_REMOVED lines=55> */
.L_x_10512:
[----:B------:R-:W-:Y:S05]  /*11f0*/  BSYNC.RECONVERGENT B1 ;  /* 0x0000000000017941 */ /* 0x000fea0003800200 */
.L_x_10511:
        /* <DEDUP_REMOVED lines=26> */
.L_x_10504:
[----:B------:R-:W-:Y:S05]  /*13a0*/  BSYNC.RECONVERGENT B0 ;  /* 0x0000000000007941 */ /* 0x000fea0003800200 */
.L_x_10503:
        /* <DEDUP_REMOVED lines=40> */
.L_x_10517:
[----:B------:R-:W1:Y:S01]  /*1630*/  LDS R13, [R4] ;  /* 0x00000000040d7984 */ /* 0x000e620000000800 */
[----:B------:R-:W-:-:S04]  /*1640*/  IADD3 R11, PT, PT, R11, 0x1, RZ ;  /* 0x000000010b0b7810 */ /* 0x000fc80007ffe0ff */
[----:B------:R-:W-:Y:S01]  /*1650*/  ISETP.NE.AND P0, PT, R11, RZ, PT ;  /* 0x000000ff0b00720c */ /* 0x000fe20003f05270 */
[----:B-1----:R-:W-:-:S05]  /*1660*/  FMUL.FTZ R13, R13, R2 ;  /* 0x000000020d0d7220 */ /* 0x002fca0000410000 */
[----:B------:R1:W-:Y:S02]  /*1670*/  STS [R4], R13 ;  /* 0x0000000d04007388 */ /* 0x0003e40000000800 */
[----:B-1----:R-:W-:-:S05]  /*1680*/  IADD3 R4, PT, PT, R4, 0x200, RZ ;  /* 0x0000020004047810 */ /* 0x002fca0007ffe0ff */
[----:B------:R-:W-:Y:S05]  /*1690*/  @P0 BRA `(.L_x_10517) ;  /* 0xfffffffc00e40947 */ /* 0x000fea000383ffff */
.L_x_10516:
[----:B------:R-:W-:Y:S05]  /*16a0*/  BSYNC.RECONVERGENT B1 ;  /* 0x0000000000017941 */ /* 0x000fea0003800200 */
.L_x_10515:
        /* <DEDUP_REMOVED lines=13> */
.L_x_10520:
        /* <DEDUP_REMOVED lines=52> */
.L_x_10519:
[----:B------:R-:W-:Y:S05]  /*1ac0*/  BSYNC.RECONVERGENT B1 ;  /* 0x0000000000017941 */ /* 0x000fea0003800200 */
.L_x_10518:
        /* <DEDUP_REMOVED lines=31> */
.L_x_10522:
[----:B------:R-:W-:Y:S05]  /*1cc0*/  BSYNC.RECONVERGENT B1 ;  /* 0x0000000000017941 */ /* 0x000fea0003800200 */
.L_x_10521:
        /* <DEDUP_REMOVED lines=14> */
.L_x_10514:
[----:B------:R-:W-:Y:S05]  /*1db0*/  BSYNC.RECONVERGENT B0 ;  /* 0x0000000000007941 */ /* 0x000fea0003800200 */
.L_x_10513:
        /* <DEDUP_REMOVED lines=25> */
.L_x_10524:
[----:B------:R-:W-:Y:S05]  /*1f50*/  BSYNC.RECONVERGENT B0 ;  /* 0x0000000000007941 */ /* 0x000fea0003800200 */
.L_x_10523:
        /* <DEDUP_REMOVED lines=22> */
.L_x_10526:
[----:B------:R-:W-:Y:S05]  /*20c0*/  BSYNC.RECONVERGENT B0 ;  /* 0x0000000000007941 */ /* 0x000fea0003800200 */
.L_x_10525:
        /* <DEDUP_REMOVED lines=22> */
.L_x_10528:
[----:B------:R-:W-:Y:S05]  /*2230*/  BSYNC.RECONVERGENT B0 ;  /* 0x0000000000007941 */ /* 0x000fea0003800200 */
.L_x_10527:
        /* <DEDUP_REMOVED lines=14> */
.L_x_10530:
[----:B------:R-:W-:Y:S05]  /*2320*/  BSYNC.RECONVERGENT B0 ;  /* 0x0000000000007941 */ /* 0x000fea0003800200 */
.L_x_10529:
        /* <DEDUP_REMOVED lines=22> */
.L_x_10532:
[----:B------:R-:W-:Y:S05]  /*2490*/  BSYNC.RECONVERGENT B0 ;  /* 0x0000000000007941 */ /* 0x000fea0003800200 */
.L_x_10531:
        /* <DEDUP_REMOVED lines=30> */
.L_x_10502:
[----:B------:R-:W-:Y:S01]  /*2680*/  MOV R12, 0x10 ;  /* 0x00000010000c7802 */ /* 0x000fe20000000f00 */
[----:B------:R-:W-:Y:S01]  /*2690*/  IMAD.MOV.U32 R11, RZ, RZ, 0x1f ;  /* 0x0000001fff0b7424 */ /* 0x000fe200078e00ff */
[----:B------:R-:W-:-:S07]  /*26a0*/  MOV R15, 0xffffffff ;  /* 0xffffffff000f7802 */ /* 0x000fce0000000f00 */
[----:B------:R-:W-:Y:S05]  /*26b0*/  WARPSYNC.COLLECTIVE R15, `(.L_x_10533) ;  /* 0x000000000f087348 */ /* 0x000fea0003c00000 */
[----:B------:R0:W1:Y:S02]  /*26c0*/  SHFL.BFLY P6, R14, R13, R12, R11 ;  /* 0x0c00000c0d0e7389 */ /* 0x00006400000c000b */
[----:B01----:R-:W-:Y:S05]  /*26d0*/  ENDCOLLECTIVE ;  /* 0x000000000000791b */ /* 0x003fea0003800000 */
.L_x_10533:
[----:B------:R-:W-:Y:S01]  /*26e0*/  HFMA2 R12, -RZ, RZ, 0, 4.76837158203125e-07 ;  /* 0x00000008ff0c7431 */ /* 0x000fe200000001ff */
[----:B------:R-:W-:-:S04]  /*26f0*/  FMNMX.FTZ R0, R14, -3.40282346638528859812e+38, !PT ;  /* 0xff7fffff0e007809 */ /* 0x000fc80007810000 */
[----:B------:R-:W-:-:S07]  /*2700*/  MOV R13, R0 ;  /* 0x00000000000d7202 */ /* 0x000fce0000000f00 */
[----:B------:R-:W-:Y:S05]  /*2710*/  WARPSYNC.COLLECTIVE R15, `(.L_x_10534) ;  /* 0x000000000f087348 */ /* 0x000fea0003c00000 */
[----:B------:R0:W1:Y:S02]  /*2720*/  SHFL.BFLY P6, R14, R13, R12, R11 ;  /* 0x0c00000c0d0e7389 */ /* 0x00006400000c000b */
[----:B01----:R-:W-:Y:S05]  /*2730*/  ENDCOLLECTIVE ;  /* 0x000000000000791b */ /* 0x003fea0003800000 */
.L_x_10534:
[----:B------:R-:W-:Y:S01]  /*2740*/  HFMA2 R12, -RZ, RZ, 0, 2.384185791015625e-07 ;  /* 0x00000004ff0c7431 */ /* 0x000fe200000001ff */
[----:B------:R-:W-:-:S04]  /*2750*/  FMNMX.FTZ R2, R0, R14, !PT ;  /* 0x0000000e00027209 */ /* 0x000fc80007810000 */
[----:B------:R-:W-:-:S07]  /*2760*/  MOV R13, R2 ;  /* 0x00000002000d7202 */ /* 0x000fce0000000f00 */
[----:B------:R-:W-:Y:S05]  /*2770*/  WARPSYNC.COLLECTIVE R15, `(.L_x_10535) ;  /* 0x000000000f087348 */ /* 0x000fea0003c00000 */
[----:B------:R0:W1:Y:S02]  /*2780*/  SHFL.BFLY P6, R14, R13, R12, R11 ;  /* 0x0c00000c0d0e7389 */ /* 0x00006400000c000b */
[----:B01----:R-:W-:Y:S05]  /*2790*/  ENDCOLLECTIVE ;  /* 0x000000000000791b */ /* 0x003fea0003800000 */
.L_x_10535:
[----:B------:R-:W-:Y:S05]  /*27a0*/  BRA `(.L_x_10536) ;  /* 0xffffffdc001c7947 */ /* 0x000fea000383ffff */
.L_x_10537:
        /* <DEDUP_REMOVED lines=13> */
.L_x_27355:


//--------------------- .text._ZN4vllm25paged_attention_v2_kernelI13__nv_bfloat16hLi192ELi8ELi128ELNS_18Fp8KVCacheDataTypeE1ELb0ELi512EEEvPfS3_PT_PKS4_PKT0_SA_ifPKiSC_iPKfiiiSE_SE_iiiii --------------------------
	.section	.text._ZN4vllm25paged_attention_v2_kernelI13__nv_bfloat16hLi192ELi8ELi128ELNS_18Fp8KVCacheDataTypeE1ELb0ELi512EEEvPfS3_PT_PKS4_PKT0_SA_ifPKiSC_iPKfiiiSE_SE_iiiii,"ax",@progbits
	.align	128
        .global         _ZN4vllm25paged_attention_v2_kernelI13__nv_bfloat16hLi192ELi8ELi128ELNS_18Fp8KVCacheDataTypeE1ELb0ELi512EEEvPfS3_PT_PKS4_PKT0_SA_ifPKiSC_iPKfiiiSE_SE_iiiii
        .type           _ZN4vllm25paged_attention_v2_kernelI13__nv_bfloat16hLi192ELi8ELi128ELNS_18Fp8KVCacheDataTypeE1ELb0ELi512EEEvPfS3_PT_PKS4_PKT0_SA_ifPKiSC_iPKfiiiSE_SE_iiiii,@function
        .size           _ZN4vllm25paged_attention_v2_kernelI13__nv_bfloat16hLi192ELi8ELi128ELNS_18Fp8KVCacheDataTypeE1ELb0ELi512EEEvPfS3_PT_PKS4_PKT0_SA_ifPKiSC_iPKfiiiSE_SE_iiiii,(.L_x_27356 - _ZN4vllm25paged_attention_v2_kernelI13__nv_bfloat16hLi192ELi8ELi128ELNS_18Fp8KVCacheDataTypeE1ELb0ELi512EEEvPfS3_PT_PKS4_PKT0_SA_ifPKiSC_iPKfiiiSE_SE_iiiii)
        .other          _ZN4vllm25paged_attention_v2_kernelI13__nv_bfloat16hLi192ELi8ELi128ELNS_18Fp8KVCacheDataTypeE1ELb0ELi512EEEvPfS3_PT_PKS4_PKT0_SA_ifPKiSC_iPKfiiiSE_SE_iiiii,@"STO_CUDA_ENTRY STV_DEFAULT"
_ZN4vllm25paged_attention_v2_kernelI13__nv_bfloat16hLi192ELi8ELi128ELNS_18Fp8KVCacheDataTypeE1ELb0ELi512EEEvPfS3_PT_PKS4_PKT0_SA_ifPKiSC_iPKfiiiSE_SE_iiiii:
.text._ZN4vllm25paged_attention_v2_kernelI13__nv_bfloat16hLi192ELi8ELi128ELNS_18Fp8KVCacheDataTypeE1ELb0ELi512EEEvPfS3_PT_PKS4_PKT0_SA_ifPKiSC_iPKfiiiSE_SE_iiiii:
        /* <DEDUP_REMOVED lines=47> */
.L_x_10539:
[----:B------:R-:W-:Y:S05]  /*02f0*/  BSYNC.RECONVERGENT B6 ;  /* 0x0000000000067941 */ /* 0x000fea0003800200 */
.L_x_10538:
        /* <DEDUP_REMOVED lines=13> */
.L_x_10570:
        /* <DEDUP_REMOVED lines=40> */
.L_x_10545:
        /* <DEDUP_REMOVED lines=11> */
.L_x_10544:
[----:B------:R-:W-:Y:S05]  /*0700*/  BSYNC.RECONVERGENT B1 ;  /* 0x0000000000017941 */ /* 0x000fea0003800200 */
.L_x_10543:
        /* <DEDUP_REMOVED lines=12> */
.L_x_10548:
        /* <DEDUP_REMOVED lines=100> */
.L_x_10547:
[----:B------:R-:W-:Y:S05]  /*0e10*/  BSYNC.RECONVERGENT B1 ;  /* 0x0000000000017941 */ /* 0x000fea0003800200 */
.L_x_10546:
        /* <DEDUP_REMOVED lines=55> */
.L_x_10550:
[----:B------:R-:W-:Y:S05]  /*1190*/  BSYNC.RECONVERGENT B1 ;  /* 0x0000000000017941 */ /* 0x000fea0003800200 */
.L_x_10549:
        /* <DEDUP_REMOVED lines=26> */
.L_x_10542:
[----:B------:R-:W-:Y:S05]  /*1340*/  BSYNC.RECONVERGENT B0 ;  /* 0x0000000000007941 */ /* 0x000fea0003800200 */
.L_x_10541:
        /* <DEDUP_REMOVED lines=40> */
.L_x_10555:
[----:B------:R-:W1:Y:S01]  /*15d0*/  LDS R13, [R8] ;  /* 0x00000000080d7984 */ /* 0x000e620000000800 */
[----:B------:R-:W-:-:S04]  /*15e0*/  IADD3 R11, PT, PT, R11, 0x1, RZ ;  /* 0x000000010b0b7810 */ /* 0x000fc80007ffe0ff */
[----:B------:R-:W-:Y:S01]  /*15f0*/  ISETP.NE.AND P0, PT, R11, RZ, PT ;  /* 0x000000ff0b00720c */ /* 0x000fe20003f05270 */
[----:B-1----:R-:W-:-:S05]  /*1600*/  FMUL.FTZ R13, R13, R4 ;  /* 0x000000040d0d7220 */ /* 0x002fca0000410000 */
[----:B------:R1:W-:Y:S02]  /*1610*/  STS [R8], R13 ;  /* 0x0000000d08007388 */ /* 0x0003e40000000800 */
[----:B-1----:R-:W-:-:S05]  /*1620*/  IADD3 R8, PT, PT, R8, 0x200, RZ ;  /* 0x0000020008087810 */ /* 0x002fca0007ffe0ff */
[----:B------:R-:W-:Y:S05]  /*1630*/  @P0 BRA `(.L_x_10555) ;  /* 0xfffffffc00e40947 */ /* 0x000fea000383ffff */
.L_x_10554:
[----:B------:R-:W-:Y:S05]  /*1640*/  BSYNC.RECONVERGENT B1 ;  /* 0x0000000000017941 */ /* 0x000fea0003800200 */
.L_x_10553:
        /* <DEDUP_REMOVED lines=12> */
.L_x_10558:
        /* <DEDUP_REMOVED lines=52> */
.L_x_10557:
[----:B------:R-:W-:Y:S05]  /*1a50*/  BSYNC.RECONVERGENT B1 ;  /* 0x0000000000017941 */ /* 0x000fea0003800200 */
.L_x_10556:
        /* <DEDUP_REMOVED lines=31> */
.L_x_10560:
[----:B------:R-:W-:Y:S05]  /*1c50*/  BSYNC.RECONVERGENT B1 ;  /* 0x0000000000017941 */ /* 0x000fea0003800200 */
.L_x_10559:
        /* <DEDUP_REMOVED lines=14> */
.L_x_10552:
[----:B------:R-:W-:Y:S05]  /*1d40*/  BSYNC.RECONVERGENT B0 ;  /* 0x0000000000007941 */ /* 0x000fea0003800200 */
.L_x_10551:
        /* <DEDUP_REMOVED lines=29> */
.L_x_10562:
[----:B------:R-:W-:Y:S05]  /*1f20*/  BSYNC.RECONVERGENT B0 ;  /* 0x0000000000007941 */ /* 0x000fea0003800200 */
.L_x_10561:
        /* <DEDUP_REMOVED lines=27> */
.L_x_10564:
[----:B------:R-:W-:Y:S05]  /*20e0*/  BSYNC.RECONVERGENT B0 ;  /* 0x0000000000007941 */ /* 0x000fea0003800200 */
.L_x_10563:
        /* <DEDUP_REMOVED lines=22> */
.L_x_10566:
[----:B------:R-:W-:Y:S05]  /*2250*/  BSYNC.RECONVERGENT B0 ;  /* 0x0000000000007941 */ /* 0x000fea0003800200 */
.L_x_10565:
        /* <DEDUP_REMOVED lines=27> */
.L_x_10540:
[----:B------:R-:W-:Y:S01]  /*2410*/  HFMA2 R12, -RZ, RZ, 0, 9.5367431640625e-07 ;  /* 0x00000010ff0c7431 */ /* 0x000fe200000001ff */
[----:B------:R-:W-:Y:S02]  /*2420*/  MOV R11, 0x1f ;  /* 0x0000001f000b7802 */ /* 0x000fe40000000f00 */
[----:B------:R-:W-:-:S07]  /*2430*/  MOV R15, 0xffffffff ;  /* 0xffffffff000f7802 */ /* 0x000fce0000000f00 */
[----:B------:R-:W-:Y:S05]  /*2440*/  WARPSYNC.COLLECTIVE R15, `(.L_x_10567) ;  /* 0x000000000f087348 */ /* 0x000fea0003c00000 */
[----:B------:R0:W1:Y:S02]  /*2450*/  SHFL.BFLY P6, R14, R13, R12, R11 ;  /* 0x0c00000c0d0e7389 */ /* 0x00006400000c000b */
[----:B01----:R-:W-:Y:S05]  /*2460*/  ENDCOLLECTIVE ;  /* 0x000000000000791b */ /* 0x003fea0003800000 */
.L_x_10567:
[----:B------:R-:W-:Y:S01]  /*2470*/  HFMA2 R12, -RZ, RZ, 0, 4.76837158203125e-07 ;  /* 0x00000008ff0c7431 */ /* 0x000fe200000001ff */
[----:B------:R-:W-:-:S04]  /*2480*/  FMNMX.FTZ R0, R14, -3.40282346638528859812e+38, !PT ;  /* 0xff7fffff0e007809 */ /* 0x000fc80007810000 */
[----:B------:R-:W-:-:S07]  /*2490*/  MOV R13, R0 ;  /* 0x00000000000d7202 */ /* 0x000fce0000000f00 */
[----:B------:R-:W-:Y:S05]  /*24a0*/  WARPSYNC.COLLECTIVE R15, `(.L_x_10568) ;  /* 0x000000000f087348 */ /* 0x000fea0003c00000 */
[----:B------:R0:W1:Y:S02]  /*24b0*/  SHFL.BFLY P6, R14, R13, R12, R11 ;  /* 0x0c00000c0d0e7389 */ /* 0x00006400000c000b */
[----:B01----:R-:W-:Y:S05]  /*24c0*/  ENDCOLLECTIVE ;  /* 0x000000000000791b */ /* 0x003fea0003800000 */
.L_x_10568:
[----:B------:R-:W-:Y:S01]  /*24d0*/  HFMA2 R12, -RZ, RZ, 0, 2.384185791015625e-07 ;  /* 0x00000004ff0c7431 */ /* 0x000fe200000001ff */
[----:B------:R-:W-:-:S04]  /*24e0*/  FMNMX.FTZ R2, R0, R14, !PT ;  /* 0x0000000e00027209 */ /* 0x000fc80007810000 */
[----:B------:R-:W-:-:S07]  /*24f0*/  MOV R13, R2 ;  /* 0x00000002000d7202 */ /* 0x000fce0000000f00 */
[----:B------:R-:W-:Y:S05]  /*2500*/  WARPSYNC.COLLECTIVE R15, `(.L_x_10569) ;  /* 0x000000000f087348 */ /* 0x000fea0003c00000 */
[----:B------:R0:W1:Y:S02]  /*2510*/  SHFL.BFLY P6, R14, R13, R12, R11 ;  /* 0x0c00000c0d0e7389 */ /* 0x00006400000c000b */
[----:B01----:R-:W-:Y:S05]  /*2520*/  ENDCOLLECTIVE ;  /* 0x000000000000791b */ /* 0x003fea0003800000 */
.L_x_10569:
[----:B------:R-:W-:Y:S05]  /*2530*/  BRA `(.L_x_10570) ;  /* 0xffffffdc00a47947 */ /* 0x000fea000383ffff */
.L_x_10571:
        /* <DEDUP_REMOVED lines=12> */
.L_x_27356:


//--------------------- .text._ZN4vllm25paged_attention_v2_kernelI13__nv_bfloat16hLi128ELi8ELi128ELNS_18Fp8KVCacheDataTypeE1ELb0ELi512EEEvPfS3_PT_PKS4_PKT0_SA_ifPKiSC_iPKfiiiSE_SE_iiiii --------------------------
	.section	.text._ZN4vllm25paged_attention_v2_kernelI13__nv_bfloat16hLi128ELi8ELi128ELNS_18Fp8KVCacheDataTypeE1ELb0ELi512EEEvPfS3_PT_PKS4_PKT0_SA_ifPKiSC_iPKfiiiSE_SE_iiiii,"ax",@progbits
	.align	128
        .global         _ZN4vllm25paged_attention_v2_kernelI13__nv_bfloat16hLi128ELi8ELi128ELNS_18Fp8KVCacheDataTypeE1ELb0ELi512EEEvPfS3_PT_PKS4_PKT0_SA_ifPKiSC_iPKfiiiSE_SE_iiiii
        .type           _ZN4vllm25paged_attention_v2_kernelI13__nv_bfloat16hLi128ELi8ELi128ELNS_18Fp8KVCacheDataTypeE1ELb0ELi512EEEvPfS3_PT_PKS4_PKT0_SA_ifPKiSC_iPKfiiiSE_SE_iiiii,@function
        .size           _ZN4vllm25paged_attention_v2_kernelI13__nv_bfloat16hLi128ELi8ELi128ELNS_18Fp8KVCacheDataTypeE1ELb0ELi512EEEvPfS3_PT_PKS4_PKT0_SA_ifPKiSC_iPKfiiiSE_SE_iiiii,(.L_x_27357 - _ZN4vllm25paged_attention_v2_kernelI13__nv_bfloat16hLi128ELi8ELi128ELNS_18Fp8KVCacheDataTypeE1ELb0ELi512EEEvPfS3_PT_PKS4_PKT0_SA_ifPKiSC_iPKfiiiSE_SE_iiiii)
        .other          _ZN4vllm25paged_attention_v2_kernelI13__nv_bfloat16hLi128ELi8ELi128ELNS_18Fp8KVCacheDataTypeE1ELb0ELi512EEEvPfS3_PT_PKS4_PKT0_SA_ifPKiSC_iPKfiiiSE_SE_iiiii,@"STO_CUDA_ENTRY STV_DEFAULT"
_ZN4vllm25paged_attention_v2_kernelI13__nv_bfloat16hLi128ELi8ELi128ELNS_18Fp8KVCacheDataTypeE1ELb0ELi512EEEvPfS3_PT_PKS4_PKT0_SA_ifPKiSC_iPKfiiiSE_SE_iiiii:
.text._ZN4vllm25paged_attention_v2_kernelI13__nv_bfloat16hLi128ELi8ELi128ELNS_18Fp8KVCacheDataTypeE1ELb0ELi512EEEvPfS3_PT_PKS4_PKT0_SA_ifPKiSC_iPKfiiiSE_SE_iiiii:
        /* <DEDUP_REMOVED lines=52> */
.L_x_10573:
[----:B------:R-:W-:Y:S05]  /*0340*/  BSYNC.RECONVERGENT B6 ;  /* 0x0000000000067941 */ /* 0x000fea0003800200 */
.L_x_10572:
        /* <DEDUP_REMOVED lines=13> */
.L_x_10604:
        /* <DEDUP_REMOVED lines=40> */
.L_x_10579:
        /* <DEDUP_REMOVED lines=11> */
.L_x_10578:
[----:B------:R-:W-:Y:S05]  /*0750*/  BSYNC.RECONVERGENT B1 ;  /* 0x0000000000017941 */ /* 0x000fea0003800200 */
.L_x_10577:
        /* <DEDUP_REMOVED lines=13> */
.L_x_10582:
        /* <DEDUP_REMOVED lines=100> */
.L_x_10581:
[----:B------:R-:W-:Y:S05]  /*0e70*/  BSYNC.RECONVERGENT B1 ;  /* 0x0000000000017941 */ /* 0x000fea0003800200 */
.L_x_10580:
        /* <DEDUP_REMOVED lines=55> */
.L_x_10584:
[----:B------:R-:W-:Y:S05]  /*11f0*/  BSYNC.RECONVERGENT B1 ;  /* 0x0000000000017941 */ /* 0x000fea0003800200 */
.L_x_10583:
        /* <DEDUP_REMOVED lines=26> */
.L_x_10576:
[----:B------:R-:W-:Y:S05]  /*13a0*/  BSYNC.RECONVERGENT B0 ;  /* 0x0000000000007941 */ /* 0x000fea0003800200 */
.L_x_10575:
        /* <DEDUP_REMOVED lines=40> */
.L_x_10589:
[----:B------:R-:W1:Y:S01]  /*1630*/  LDS R13, [R4] ;  /* 0x00000000040d7984 */ /* 0x000e620000000800 */
[----:B------:R-:W-:-:S05]  /*1640*/  VIADD R11, R11, 0x1 ;  /* 0x000000010b0b7836 */ /* 0x000fca0000000000 */
[----:B------:R-:W-:Y:S01]  /*1650*/  ISETP.NE.AND P0, PT, R11, RZ, PT ;  /* 0x000000ff0b00720c */ /* 0x000fe20003f05270 */
[----:B-1----:R-:W-:-:S05]  /*1660*/  FMUL.FTZ R13, R13, R2 ;  /* 0x000000020d0d7220 */ /* 0x002fca0000410000 */
[----:B------:R1:W-:Y:S02]  /*1670*/  STS [R4], R13 ;  /* 0x0000000d04007388 */ /* 0x0003e40000000800 */
[----:B-1----:R-:W-:-:S05]  /*1680*/  IADD3 R4, PT, PT, R4, 0x200, RZ ;  /* 0x0000020004047810 */ /* 0x002fca0007ffe0ff */
[----:B------:R-:W-:Y:S05]  /*1690*/  @P0 BRA `(.L_x_10589) ;  /* 0xfffffffc00e40947 */ /* 0x000fea000383ffff */
.L_x_10588:
[----:B------:R-:W-:Y:S05]  /*16a0*/  BSYNC.RECONVERGENT B1 ;  /* 0x0000000000017941 */ /* 0x000fea0003800200 */
.L_x_10587:
        /* <DEDUP_REMOVED lines=13> */
.L_x_10592:
        /* <DEDUP_REMOVED lines=52> */
.L_x_10591:
[----:B------:R-:W-:Y:S05]  /*1ac0*/  BSYNC.RECONVERGENT B1 ;  /* 0x0000000000017941 */ /* 0x000fea0003800200 */
.L_x_10590:
        /* <DEDUP_REMOVED lines=31> */
.L_x_10594:
[----:B------:R-:W-:Y:S05]  /*1cc0*/  BSYNC.RECONVERGENT B1 ;  /* 0x0000000000017941 */ /* 0x000fea0003800200 */
.L_x_10593:
        /* <DEDUP_REMOVED lines=14> */
.L_x_10586:
[----:B------:R-:W-:Y:S05]  /*1db0*/  BSYNC.RECONVERGENT B0 ;  /* 0x0000000000007941 */ /* 0x000fea0003800200 */
.L_x_10585:
        /* <DEDUP_REMOVED lines=30> */
.L_x_10596:
[----:B------:R-:W-:Y:S05]  /*1fa0*/  BSYNC.RECONVERGENT B0 ;  /* 0x0000000000007941 */ /* 0x000fea0003800200 */
.L_x_10595:
        /* <DEDUP_REMOVED lines=27> */
.L_x_10598:
[----:B------:R-:W-:Y:S05]  /*2160*/  BSYNC.RECONVERGENT B0 ;  /* 0x0000000000007941 */ /* 0x000fea0003800200 */
.L_x_10597:
        /* <DEDUP_REMOVED lines=19> */
.L_x_10600:
[----:B------:R-:W-:Y:S05]  /*22a0*/  BSYNC.RECONVERGENT B0 ;  /* 0x0000000000007941 */ /* 0x000fea0003800200 */
.L_x_10599:
        /* <DEDUP_REMOVED lines=22> */
.L_x_10574:
[----:B------:R-:W-:Y:S01]  /*2410*/  MOV R12, 0x10 ;  /* 0x00000010000c7802 */ /* 0x000fe20000000f00 */
[----:B------:R-:W-:Y:S01]  /*2420*/  IMAD.MOV.U32 R11, RZ, RZ, 0x1f ;  /* 0x0000001fff0b7424 */ /* 0x000fe200078e00ff */
[----:B------:R-:W-:-:S07]  /*2430*/  MOV R15, 0xffffffff ;  /* 0xffffffff000f7802 */ /* 0x000fce0000000f00 */
[----:B------:R-:W-:Y:S05]  /*2440*/  WARPSYNC.COLLECTIVE R15, `(.L_x_10601) ;  /* 0x000000000f087348 */ /* 0x000fea0003c00000 */
[----:B------:R0:W1:Y:S02]  /*2450*/  SHFL.BFLY P6, R14, R13, R12, R11 ;  /* 0x0c00000c0d0e7389 */ /* 0x00006400000c000b */
[----:B01----:R-:W-:Y:S05]  /*2460*/  ENDCOLLECTIVE ;  /* 0x000000000000791b */ /* 0x003fea0003800000 */
.L_x_10601:
[----:B------:R-:W-:Y:S01]  /*2470*/  HFMA2 R12, -RZ, RZ, 0, 4.76837158203125e-07 ;  /* 0x00000008ff0c7431 */ /* 0x000fe200000001ff */
[----:B------:R-:W-:-:S04]  /*2480*/  FMNMX.FTZ R0, R14, -3.40282346638528859812e+38, !PT ;  /* 0xff7fffff0e007809 */ /* 0x000fc80007810000 */
[----:B------:R-:W-:-:S07]  /*2490*/  MOV R13, R0 ;  /* 0x00000000000d7202 */ /* 0x000fce0000000f00 */
[----:B------:R-:W-:Y:S05]  /*24a0*/  WARPSYNC.COLLECTIVE R15, `(.L_x_10602) ;  /* 0x000000000f087348 */ /* 0x000fea0003c00000 */
[----:B------:R0:W1:Y:S02]  /*24b0*/  SHFL.BFLY P6, R14, R13, R12, R11 ;  /* 0x0c00000c0d0e7389 */ /* 0x00006400000c000b */
[----:B01----:R-:W-:Y:S05]  /*24c0*/  ENDCOLLECTIVE ;  /* 0x000000000000791b */ /* 0x003fea0003800000 */
.L_x_10602:
[----:B------:R-:W-:Y:S01]  /*24d0*/  HFMA2 R12, -RZ, RZ, 0, 2.384185791015625e-07 ;  /* 0x00000004ff0c7431 */ /* 0x000fe200000001ff */
[----:B------:R-:W-:-:S04]  /*24e0*/  FMNMX.FTZ R2, R0, R14, !PT ;  /* 0x0000000e00027209 */ /* 0x000fc80007810000 */
[----:B------:R-:W-:-:S07]  /*24f0*/  MOV R13, R2 ;  /* 0x00000002000d7202 */ /* 0x000fce0000000f00 */
[----:B------:R-:W-:Y:S05]  /*2500*/  WARPSYNC.COLLECTIVE R15, `(.L_x_10603) ;  /* 0x000000000f087348 */ /* 0x000fea0003c00000 */
[----:B------:R0:W1:Y:S02]  /*2510*/  SHFL.BFLY P6, R14, R13, R12, R11 ;  /* 0x0c00000c0d0e7389 */ /* 0x00006400000c000b */
[----:B01----:R-:W-:Y:S05]  /*2520*/  ENDCOLLECTIVE ;  /* 0x000000000000791b */ /* 0x003fea0003800000 */
.L_x_10603:
[----:B------:R-:W-:Y:S05]  /*2530*/  BRA `(.L_x_10604) ;  /* 0xffffffdc00b87947 */ /* 0x000fea000383ffff */
.L_x_10605:
        /* <DEDUP_REMOVED lines=12> */
.L_x_27357:


//--------------------- .text._ZN4vllm25paged_attention_v2_kernelI13__nv_bfloat16hLi120ELi8ELi128ELNS_18Fp8KVCacheDataTypeE1ELb0ELi512EEEvPfS3_PT_PKS4_PKT0_SA_ifPKiSC_iPKfiiiSE_SE_iiiii --------------------------
	.section	.text._ZN4vllm25paged_attention_v2_kernelI13__nv_bfloat16hLi120ELi8ELi128ELNS_18Fp8KVCacheDataTypeE1ELb0ELi512EEEvPfS3_PT_PKS4_PKT0_SA_ifPKiSC_iPKfiiiSE_SE_iiiii,"ax",@progbits
	.align	128
        .global         _ZN4vllm25paged_attention_v2_kernelI13__nv_bfloat16hLi120ELi8ELi128ELNS_18Fp8KVCacheDataTypeE1ELb0ELi512EEEvPfS3_PT_PKS4_PKT0_SA_ifPKiSC_iPKfiiiSE_SE_iiiii
        .type           _ZN4vllm25paged_attention_v2_kernelI13__nv_bfloat16hLi120ELi8ELi128ELNS_18Fp8KVCacheDataTypeE1ELb0ELi512EEEvPfS3_PT_PKS4_PKT0_SA_ifPKiSC_iPKfiiiSE_SE_iiiii,@function
        .size           _ZN4vllm25paged_attention_v2_kernelI13__nv_bfloat16hLi120ELi8ELi128ELNS_18Fp8KVCacheDataTypeE1ELb0ELi512EEEvPfS3_PT_PKS4_PKT0_SA_ifPKiSC_iPKfiiiSE_SE_iiiii,(.L_x_27358 - _ZN4vllm25paged_attention_v2_kernelI13__nv_bfloat16hLi120ELi8ELi128ELNS_18Fp8KVCacheDataTypeE1ELb0ELi512EEEvPfS3_PT_PKS4_PKT0_SA_ifPKiSC_iPKfiiiSE_SE_iiiii)
        .other          _ZN4vllm25paged_attention_v2_kernelI13__nv_bfloat16hLi120ELi8ELi128ELNS_18Fp8KVCacheDataTypeE1ELb0ELi512EEEvPfS3_PT_PKS4_PKT0_SA_ifPKiSC_iPKfiiiSE_SE_iiiii,@"STO_CUDA_ENTRY STV_DEFAULT"
_ZN4vllm25paged_attention_v2_kernelI13__nv_bfloat16hLi120ELi8ELi128ELNS_18Fp8KVCacheDataTypeE1ELb0ELi512EEEvPfS3_PT_PKS4_PKT0_SA_ifPKiSC_iPKfiiiSE_SE_iiiii:
.text._ZN4vllm25paged_attention_v2_kernelI13__nv_bfloat16hLi120ELi8ELi128ELNS_18Fp8KVCacheDataTypeE1ELb0ELi512EEEvPfS3_PT_PKS4_PKT0_SA_ifPKiSC_iPKfiiiSE_SE_iiiii:
        /* <DEDUP_REMOVED lines=52> */
.L_x_10607:
[----:B------:R-:W-:Y:S05]  /*0340*/  BSYNC.RECONVERGENT B6 ;  /* 0x0000000000067941 */ /* 0x000fea0003800200 */
.L_x_10606:
        /* <DEDUP_REMOVED lines=13> */
.L_x_10642:
        /* <DEDUP_REMOVED lines=40> */
.L_x_10613:
        /* <DEDUP_REMOVED lines=11> */
.L_x_10612:
[----:B------:R-:W-:Y:S05]  /*0750*/  BSYNC.RECONVERGENT B1 ;  /* 0x0000000000017941 */ /* 0x000fea0003800200 */
.L_x_10611:
        /* <DEDUP_REMOVED lines=13> */
.L_x_10616:
        /* <DEDUP_REMOVED lines=100> */
.L_x_10615:
[----:B------:R-:W-:Y:S05]  /*0e70*/  BSYNC.RECONVERGENT B1 ;  /* 0x0000000000017941 */ /* 0x000fea0003800200 */
.L_x_10614:
        /* <DEDUP_REMOVED lines=55> */
.L_x_10618:
[----:B------:R-:W-:Y:S05]  /*11f0*/  BSYNC.RECONVERGENT B1 ;  /* 0x0000000000017941 */ /* 0x000fea0003800200 */
.L_x_10617:
        /* <DEDUP_REMOVED lines=26> */
.L_x_10610:
[----:B------:R-:W-:Y:S05]  /*13a0*/  BSYNC.RECONVERGENT B0 ;  /* 0x0000000000007941 */ /* 0x000fea0003800200 */
.L_x_10609:
        /* <DEDUP_REMOVED lines=40> */
.L_x_10623:
[----:B------:R-:W1:Y:S01]  /*1630*/  LDS R13, [R4] ;  /* 0x00000000040d7984 */ /* 0x000e620000000800 */
[----:B------:R-:W-:-:S04]  /*1640*/  IADD3 R11, PT, PT, R11, 0x1, RZ ;  /* 0x000000010b0b7810 */ /* 0x000fc80007ffe0ff */
[----:B------:R-:W-:Y:S01]  /*1650*/  ISETP.NE.AND P0, PT, R11, RZ, PT ;  /* 0x000000ff0b00720c */ /* 0x000fe20003f05270 */
[----:B-1----:R-:W-:-:S05]  /*1660*/  FMUL.FTZ R13, R13, R2 ;  /* 0x000000020d0d7220 */ /* 0x002fca0000410000 */
[----:B------:R1:W-:Y:S02]  /*1670*/  STS [R4], R13 ;  /* 0x0000000d04007388 */ /* 0x0003e40000000800 */
[----:B-1----:R-:W-:-:S05]  /*1680*/  IADD3 R4, PT, PT, R4, 0x200, RZ ;  /* 0x0000020004047810 */ /* 0x002fca0007ffe0ff */
[----:B------:R-:W-:Y:S05]  /*1690*/  @P0 BRA `(.L_x_10623) ;  /* 0xfffffffc00e40947 */ /* 0x000fea000383ffff */
.L_x_10622:
[----:B------:R-:W-:Y:S05]  /*16a0*/  BSYNC.RECONVERGENT B1 ;  /* 0x0000000000017941 */ /* 0x000fea0003800200 */
.L_x_10621:
        /* <DEDUP_REMOVED lines=13> */
.L_x_10626:
        /* <DEDUP_REMOVED lines=52> */
.L_x_10625:
[----:B------:R-:W-:Y:S05]  /*1ac0*/  BSYNC.RECONVERGENT B1 ;  /* 0x0000000000017941 */ /* 0x000fea0003800200 */
.L_x_10624:
        /* <DEDUP_REMOVED lines=31> */
.L_x_10628:
[----:B------:R-:W-:Y:S05]  /*1cc0*/  BSYNC.RECONVERGENT B1 ;  /* 0x0000000000017941 */ /* 0x000fea0003800200 */
.L_x_10627:
        /* <DEDUP_REMOVED lines=14> */
.L_x_10620:
[----:B------:R-:W-:Y:S05]  /*1db0*/  BSYNC.RECONVERGENT B0 ;  /* 0x0000000000007941 */ /* 0x000fea0003800200 */
.L_x_10619:
        /* <DEDUP_REMOVED lines=31> */
.L_x_10630:
[----:B------:R-:W-:Y:S05]  /*1fb0*/  BSYNC.RECONVERGENT B0 ;  /* 0x0000000000007941 */ /* 0x000fea0003800200 */
.L_x_10629:
        /* <DEDUP_REMOVED lines=11> */
.L_x_10632:
[----:B------:R-:W-:Y:S05]  /*2070*/  BSYNC.RECONVERGENT B0 ;  /* 0x0000000000007941 */ /* 0x000fea0003800200 */
.L_x_10631:
        /* <DEDUP_REMOVED lines=12> */
.L_x_10634:
[----:B------:R-:W-:Y:S05]  /*2140*/  BSYNC.RECONVERGENT B0 ;  /* 0x0000000000007941 */ /* 0x000fea0003800200 */
.L_x_10633:
        /* <DEDUP_REMOVED lines=8> */
.L_x_10636:
[----:B------:R-:W-:Y:S05]  /*21d0*/  BSYNC.RECONVERGENT B0 ;  /* 0x0000000000007941 */ /* 0x000fea0003800200 */
.L_x_10635:
        /* <DEDUP_REMOVED lines=12> */
.L_x_10638:
[----:B------:R-:W-:Y:S05]  /*22a0*/  BSYNC.RECONVERGENT B0 ;  /* 0x0000000000007941 */ /* 0x000fea0003800200 */
.L_x_10637:
        /* <DEDUP_REMOVED lines=23> */
.L_x_10608:
[----:B------:R-:W-:Y:S02]  /*2420*/  HFMA2 R12, -RZ, RZ, 0, 9.5367431640625e-07 ;  /* 0x00000010ff0c7431 */ /* 0x000fe400000001ff */
[----:B------:R-:W-:Y:S01]  /*2430*/  IMAD.MOV.U32 R11, RZ, RZ, 0x1f ;  /* 0x0000001fff0b7424 */ /* 0x000fe200078e00ff */
[----:B------:R-:W-:-:S07]  /*2440*/  MOV R15, 0xffffffff ;  /* 0xffffffff000f7802 */ /* 0x000fce0000000f00 */
[----:B------:R-:W-:Y:S05]  /*2450*/  WARPSYNC.COLLECTIVE R15, `(.L_x_10639) ;  /* 0x000000000f087348 */ /* 0x000fea0003c00000 */
[----:B------:R0:W1:Y:S02]  /*2460*/  SHFL.BFLY P6, R14, R13, R12, R11 ;  /* 0x0c00000c0d0e7389 */ /* 0x00006400000c000b */
[----:B01----:R-:W-:Y:S05]  /*2470*/  ENDCOLLECTIVE ;  /* 0x000000000000791b */ /* 0x003fea0003800000 */
.L_x_10639:
[----:B------:R-:W-:Y:S01]  /*2480*/  HFMA2 R12, -RZ, RZ, 0, 4.76837158203125e-07 ;  /* 0x00000008ff0c7431 */ /* 0x000fe200000001ff */
[----:B------:R-:W-:-:S04]  /*2490*/  FMNMX.FTZ R0, R14, -3.40282346638528859812e+38, !PT ;  /* 0xff7fffff0e007809 */ /* 0x000fc80007810000 */
[----:B------:R-:W-:-:S07]  /*24a0*/  MOV R13, R0 ;  /* 0x00000000000d7202 */ /* 0x000fce0000000f00 */
[----:B------:R-:W-:Y:S05]  /*24b0*/  WARPSYNC.COLLECTIVE R15, `(.L_x_10640) ;  /* 0x000000000f087348 */ /* 0x000fea0003c00000 */
[----:B------:R0:W1:Y:S02]  /*24c0*/  SHFL.BFLY P6, R14, R13, R12, R11 ;  /* 0x0c00000c0d0e7389 */ /* 0x00006400000c000b */
[----:B01----:R-:W-:Y:S05]  /*24d0*/  ENDCOLLECTIVE ;  /* 0x000000000000791b */ /* 0x003fea0003800000 */
.L_x_10640:
[----:B------:R-:W-:Y:S01]  /*24e0*/  HFMA2 R12, -RZ, RZ, 0, 2.384185791015625e-07 ;  /* 0x00000004ff0c7431 */ /* 0x000fe200000001ff */
[----:B------:R-:W-:-:S04]  /*24f0*/  FMNMX.FTZ R2, R0, R14, !PT ;  /* 0x0000000e00027209 */ /* 0x000fc80007810000 */
[----:B------:R-:W-:-:S07]  /*2500*/  MOV R13, R2 ;  /* 0x00000002000d7202 */ /* 0x000fce0000000f00 */
[----:B------:R-:W-:Y:S05]  /*2510*/  WARPSYNC.COLLECTIVE R15, `(.L_x_10641) ;  /* 0x000000000f087348 */ /* 0x000fea0003c00000 */
[----:B------:R0:W1:Y:S02]  /*2520*/  SHFL.BFLY P6, R14, R13, R12, R11 ;  /* 0x0c00000c0d0e7389 */ /* 0x00006400000c000b */
[----:B01----:R-:W-:Y:S05]  /*2530*/  ENDCOLLECTIVE ;  /* 0x000000000000791b */ /* 0x003fea0003800000 */
.L_x_10641:
[----:B------:R-:W-:Y:S05]  /*2540*/  BRA `(.L_x_10642) ;  /* 0xffffffdc00b47947 */ /* 0x000fea000383ffff */
.L_x_10643:
        /* <DEDUP_REMOVED lines=11> */
.L_x_27358:


//--------------------- .text._ZN4vllm25paged_attention_v2_kernelI13__nv_bfloat16hLi112ELi8ELi128ELNS_18Fp8KVCacheDataTypeE1ELb0ELi512EEEvPfS3_PT_PKS4_PKT0_SA_ifPKiSC_iPKfiiiSE_SE_iiiii --------------------------
	.section	.text._ZN4vllm25paged_attention_v2_kernelI13__nv_bfloat16hLi112ELi8ELi128ELNS_18Fp8KVCacheDataTypeE1ELb0ELi512EEEvPfS3_PT_PKS4_PKT0_SA_ifPKiSC_iPKfiiiSE_SE_iiiii,"ax",@progbits
	.align	128
        .global         _ZN4vllm25paged_attention_v2_kernelI13__nv_bfloat16hLi112ELi8ELi128ELNS_18Fp8KVCacheDataTypeE1ELb0ELi512EEEvPfS3_PT_PKS4_PKT0_SA_ifPKiSC_iPKfiiiSE_SE_iiiii
        .type           _ZN4vllm25paged_attention_v2_kernelI13__nv_bfloat16hLi112ELi8ELi128ELNS_18Fp8KVCacheDataTypeE1ELb0ELi512EEEvPfS3_PT_PKS4_PKT0_SA_ifPKiSC_iPKfiiiSE_SE_iiiii,@function
        .size           _ZN4vllm25paged_attention_v2_kernelI13__nv_bfloat16hLi112ELi8ELi128ELNS_18Fp8KVCacheDataTypeE1ELb0ELi512EEEvPfS3_PT_PKS4_PKT0_SA_ifPKiSC_iPKfiiiSE_SE_iiiii,(.L_x_27359 - _ZN4vllm25paged_attention_v2_kernelI13__nv_bfloat16hLi112ELi8ELi128ELNS_18Fp8KVCacheDataTypeE1ELb0ELi512EEEvPfS3_PT_PKS4_PKT0_SA_ifPKiSC_iPKfiiiSE_SE_iiiii)
        .other          _ZN4vllm25paged_attention_v2_kernelI13__nv_bfloat16hLi112ELi8ELi128ELNS_18Fp8KVCacheDataTypeE1ELb0ELi512EEEvPfS3_PT_PKS4_PKT0_SA_ifPKiSC_iPKfiiiSE_SE_iiiii,@"STO_CUDA_ENTRY STV_DEFAULT"
_ZN4vllm25paged_attention_v2_kernelI13__nv_bfloat16hLi112ELi8ELi128ELNS_18Fp8KVCacheDataTypeE1ELb0ELi512EEEvPfS3_PT_PKS4_PKT0_SA_ifPKiSC_iPKfiiiSE_SE_iiiii:
.text._ZN4vllm25paged_attention_v2_kernelI13__nv_bfloat16hLi112ELi8ELi128ELNS_18Fp8KVCacheDataTypeE1ELb0ELi512EEEvPfS3_PT_PKS4_PKT0_SA_ifPKiSC_iPKfiiiSE_SE_iiiii:
        /* <DEDUP_REMOVED lines=52> */
.L_x_10645:
[----:B------:R-:W-:Y:S05]  /*0340*/  BSYNC.RECONVERGENT B6 ;  /* 0x0000000000067941 */ /* 0x000fea0003800200 */
.L_x_10644:
        /* <DEDUP_REMOVED lines=13> */
.L_x_10680:
        /* <DEDUP_REMOVED lines=40> */
.L_x_10651:
        /* <DEDUP_REMOVED lines=11> */
.L_x_10650:
[----:B------:R-:W-:Y:S05]  /*0750*/  BSYNC.RECONVERGENT B1 ;  /* 0x0000000000017941 */ /* 0x000fea0003800200 */
.L_x_10649:
        /* <DEDUP_REMOVED lines=13> */
.L_x_10654:
        /* <DEDUP_REMOVED lines=100> */
.L_x_10653:
[----:B------:R-:W-:Y:S05]  /*0e70*/  BSYNC.RECONVERGENT B1 ;  /* 0x0000000000017941 */ /* 0x000fea0003800200 */
.L_x_10652:
        /* <DEDUP_REMOVED lines=55> */
.L_x_10656:
[----:B------:R-:W-:Y:S05]  /*11f0*/  BSYNC.RECONVERGENT B1 ;  /* 0x0000000000017941 */ /* 0x000fea0003800200 */
.L_x_10655:
        /* <DEDUP_REMOVED lines=26> */
.L_x_10648:
[----:B------:R-:W-:Y:S05]  /*13a0*/  BSYNC.RECONVERGENT B0 ;  /* 0x0000000000007941 */ /* 0x000fea0003800200 */
.L_x_10647:
        /* <DEDUP_REMOVED lines=40> */
.L_x_10661:
[----:B------:R-:W1:Y:S01]  /*1630*/  LDS R13, [R4] ;  /* 0x00000000040d7984 */ /* 0x000e620000000800 */
[----:B------:R-:W-:-:S04]  /*1640*/  IADD3 R11, PT, PT, R11, 0x1, RZ ;  /* 0x000000010b0b7810 */ /* 0x000fc80007ffe0ff */
[----:B------:R-:W-:Y:S01]  /*1650*/  ISETP.NE.AND P0, PT, R11, RZ, PT ;  /* 0x000000ff0b00720c */ /* 0x000fe20003f05270 */
[----:B-1----:R-:W-:-:S05]  /*1660*/  FMUL.FTZ R13, R13, R2 ;  /* 0x000000020d0d7220 */ /* 0x002fca0000410000 */
[----:B------:R1:W-:Y:S02]  /*1670*/  STS [R4], R13 ;  /* 0x0000000d04007388 */ /* 0x0003e40000000800 */
[----:B-1----:R-:W-:-:S05]  /*1680*/  IADD3 R4, PT, PT, R4, 0x200, RZ ;  /* 0x0000020004047810 */ /* 0x002fca0007ffe0ff */
[----:B------:R-:W-:Y:S05]  /*1690*/  @P0 BRA `(.L_x_10661) ;  /* 0xfffffffc00e40947 */ /* 0x000fea000383ffff */
.L_x_10660:
[----:B------:R-:W-:Y:S05]  /*16a0*/  BSYNC.RECONVERGENT B1 ;  /* 0x0000000000017941 */ /* 0x000fea0003800200 */
.L_x_10659:
        /* <DEDUP_REMOVED lines=13> */
.L_x_10664:
        /* <DEDUP_REMOVED lines=52> */
.L_x_10663:
[----:B------:R-:W-:Y:S05]  /*1ac0*/  BSYNC.RECONVERGENT B1 ;  /* 0x0000000000017941 */ /* 0x000fea0003800200 */
.L_x_10662:
        /* <DEDUP_REMOVED lines=31> */
.L_x_10666:
[----:B------:R-:W-:Y:S05]  /*1cc0*/  BSYNC.RECONVERGENT B1 ;  /* 0x0000000000017941 */ /* 0x000fea0003800200 */
.L_x_10665:
        /* <DEDUP_REMOVED lines=14> */
.L_x_10658:
[----:B------:R-:W-:Y:S05]  /*1db0*/  BSYNC.RECONVERGENT B0 ;  /* 0x0000000000007941 */ /* 0x000fea0003800200 */
.L_x_10657:
        /* <DEDUP_REMOVED lines=31> */
.L_x_10668:
[----:B------:R-:W-:Y:S05]  /*1fb0*/  BSYNC.RECONVERGENT B0 ;  /* 0x0000000000007941 */ /* 0x000fea0003800200 */
.L_x_10667:
        /* <DEDUP_REMOVED lines=11> */
.L_x_10670:
[----:B------:R-:W-:Y:S05]  /*2070*/  BSYNC.RECONVERGENT B0 ;  /* 0x0000000000007941 */ /* 0x000fea0003800200 */
.L_x_10669:
        /* <DEDUP_REMOVED lines=12> */
.L_x_10672:
[----:B------:R-:W-:Y:S05]  /*2140*/  BSYNC.RECONVERGENT B0 ;  /* 0x0000000000007941 */ /* 0x000fea0003800200 */
.L_x_10671:
        /* <DEDUP_REMOVED lines=8> */
.L_x_10674:
[----:B------:R-:W-:Y:S05]  /*21d0*/  BSYNC.RECONVERGENT B0 ;  /* 0x0000000000007941 */ /* 0x000fea0003800200 */
.L_x_10673:
        /* <DEDUP_REMOVED lines=12> */
.L_x_10676:
[----:B------:R-:W-:Y:S05]  /*22a0*/  BSYNC.RECONVERGENT B0 ;  /* 0x0000000000007941 */ /* 0x000fea0003800200 */
.L_x_10675:
        /* <DEDUP_REMOVED lines=23> */
.L_x_10646:
[----:B------:R-:W-:Y:S02]  /*2420*/  HFMA2 R12, -RZ, RZ, 0, 9.5367431640625e-07 ;  /* 0x00000010ff0c7431 */ /* 0x000fe400000001ff */
[----:B------:R-:W-:Y:S01]  /*2430*/  IMAD.MOV.U32 R11, RZ, RZ, 0x1f ;  /* 0x0000001fff0b7424 */ /* 0x000fe200078e00ff */
[----:B------:R-:W-:-:S07]  /*2440*/  MOV R15, 0xffffffff ;  /* 0xffffffff000f7802 */ /* 0x000fce0000000f00 */
[----:B------:R-:W-:Y:S05]  /*2450*/  WARPSYNC.COLLECTIVE R15, `(.L_x_10677) ;  /* 0x000000000f087348 */ /* 0x000fea0003c00000 */
[----:B------:R0:W1:Y:S02]  /*2460*/  SHFL.BFLY P6, R14, R13, R12, R11 ;  /* 0x0c00000c0d0e7389 */ /* 0x00006400000c000b */
[----:B01----:R-:W-:Y:S05]  /*2470*/  ENDCOLLECTIVE ;  /* 0x000000000000791b */ /* 0x003fea0003800000 */
.L_x_10677:
[----:B------:R-:W-:Y:S01]  /*2480*/  HFMA2 R12, -RZ, RZ, 0, 4.76837158203125e-07 ;  /* 0x00000008ff0c7431 */ /* 0x000fe200000001ff */
[----:B------:R-:W-:-:S04]  /*2490*/  FMNMX.FTZ R0, R14, -3.40282346638528859812e+38, !PT ;  /* 0xff7fffff0e007809 */ /* 0x000fc80007810000 */
[----:B------:R-:W-:-:S07]  /*24a0*/  MOV R13, R0 ;  /* 0x00000000000d7202 */ /* 0x000fce0000000f00 */
[----:B------:R-:W-:Y:S05]  /*24b0*/  WARPSYNC.COLLECTIVE R15, `(.L_x_10678) ;  /* 0x000000000f087348 */ /* 0x000fea0003c00000 */
[----:B------:R0:W1:Y:S02]  /*24c0*/  SHFL.BFLY P6, R14, R13, R12, R11 ;  /* 0x0c00000c0d0e7389 */ /* 0x00006400000c000b */
[----:B01----:R-:W-:Y:S05]  /*24d0*/  ENDCOLLECTIVE ;  /* 0x000000000000791b */ /* 0x003fea0003800000 */
.L_x_10678:
[----:B------:R-:W-:Y:S01]  /*24e0*/  HFMA2 R12, -RZ, RZ, 0, 2.384185791015625e-07 ;  /* 0x00000004ff0c7431 */ /* 0x000fe200000001ff */
[----:B------:R-:W-:-:S04]  /*24f0*/  FMNMX.FTZ R2, R0, R14, !PT ;  /* 0x0000000e00027209 */ /* 0x000fc80007810000 */
[----:B------:R-:W-:-:S07]  /*2500*/  MOV R13, R2 ;  /* 0x00000002000d7202 */ /* 0x000fce0000000f00 */
[----:B------:R-:W-:Y:S05]  /*2510*/  WARPSYNC.COLLECTIVE R15, `(.L_x_10679) ;  /* 0x000000000f087348 */ /* 0x000fea0003c00000 */
[----:B------:R0:W1:Y:S02]  /*2520*/  SHFL.BFLY P6, R14, R13, R12, R11 ;  /* 0x0c00000c0d0e7389 */ /* 0x00006400000c000b */
[----:B01----:R-:W-:Y:S05]  /*2530*/  ENDCOLLECTIVE ;  /* 0x000000000000791b */ /* 0x003fea0003800000 */
.L_x_10679:
[----:B------:R-:W-:Y:S05]  /*2540*/  BRA `(.L_x_10680) ;  /* 0xffffffdc00b47947 */ /* 0x000fea000383ffff */
.L_x_10681:
        /* <DEDUP_REMOVED lines=11> */
.L_x_27359:


//--------------------- .text._ZN4vllm25paged_attention_v2_kernelI13__nv_bfloat16hLi96ELi8ELi128ELNS_18Fp8KVCacheDataTypeE1ELb0ELi512EEEvPfS3_PT_PKS4_PKT0_SA_ifPKiSC_iPKfiiiSE_SE_iiiii --------------------------
	.section	.text._ZN4vllm25paged_attention_v2_kernelI13__nv_bfloat16hLi96ELi8ELi128ELNS_18Fp8KVCacheDataTypeE1ELb0ELi512EEEvPfS3_PT_PKS4_PKT0_SA_ifPKiSC_iPKfiiiSE_SE_iiiii,"ax",@progbits
	.align	128
        .global         _ZN4vllm25paged_attention_v2_kernelI13__nv_bfloat16hLi96ELi8ELi128ELNS_18Fp8KVCacheDataTypeE1ELb0ELi512EEEvPfS3_PT_PKS4_PKT0_SA_ifPKiSC_iPKfiiiSE_SE_iiiii
        .type           _ZN4vllm25paged_attention_v2_kernelI13__nv_bfloat16hLi96ELi8ELi128ELNS_18Fp8KVCacheDataTypeE1ELb0ELi512EEEvPfS3_PT_PKS4_PKT0_SA_ifPKiSC_iPKfiiiSE_SE_iiiii,@function
        .size           _ZN4vllm25paged_attention_v2_kernelI13__nv_bfloat16hLi96ELi8ELi128ELNS_18Fp8KVCacheDataTypeE1ELb0ELi512EEEvPfS3_PT_PKS4_PKT0_SA_ifPKiSC_iPKfiiiSE_SE_iiiii,(.L_x_27360 - _ZN4vllm25paged_attention_v2_kernelI13__nv_bfloat16hLi96ELi8ELi128ELNS_18Fp8KVCacheDataTypeE1ELb0ELi512EEEvPfS3_PT_PKS4_PKT0_SA_ifPKiSC_iPKfiiiSE_SE_iiiii)
        .other          _ZN4vllm25paged_attention_v2_kernelI13__nv_bfloat16hLi96ELi8ELi128ELNS_18Fp8KVCacheDataTypeE1ELb0ELi512EEEvPfS3_PT_PKS4_PKT0_SA_ifPKiSC_iPKfiiiSE_SE_iiiii,@"STO_CUDA_ENTRY STV_DEFAULT"
_ZN4vllm25paged_attention_v2_kernelI13__nv_bfloat16hLi96ELi8ELi128ELNS_18Fp8KVCacheDataTypeE1ELb0ELi512EEEvPfS3_PT_PKS4_PKT0_SA_ifPKiSC_iPKfiiiSE_SE_iiiii:
.text._ZN4vllm25paged_attention_v2_kernelI13__nv_bfloat16hLi96ELi8ELi128ELNS_18Fp8KVCacheDataTypeE1ELb0ELi512EEEvPfS3_PT_PKS4_PKT0_SA_ifPKiSC_iPKfiiiSE_SE_iiiii:
        /* <DEDUP_REMOVED lines=47> */
.L_x_10683:
[----:B------:R-:W-:Y:S05]  /*02f0*/  BSYNC.RECONVERGENT B6 ;  /* 0x0000000000067941 */ /* 0x000fea0003800200 */
.L_x_10682:
        /* <DEDUP_REMOVED lines=13> */
.L_x_10710:
        /* <DEDUP_REMOVED lines=40> */
.L_x_10689:
        /* <DEDUP_REMOVED lines=11> */
.L_x_10688:
[----:B------:R-:W-:Y:S05]  /*0700*/  BSYNC.RECONVERGENT B1 ;  /* 0x0000000000017941 */ /* 0x000fea0003800200 */
.L_x_10687:
        /* <DEDUP_REMOVED lines=12> */
.L_x_10692:
        /* <DEDUP_REMOVED lines=100> */
.L_x_10691:
[----:B------:R-:W-:Y:S05]  /*0e10*/  BSYNC.RECONVERGENT B1 ;  /* 0x0000000000017941 */ /* 0x000fea0003800200 */
.L_x_10690:
        /* <DEDUP_REMOVED lines=55> */
.L_x_10694:
[----:B------:R-:W-:Y:S05]  /*1190*/  BSYNC.RECONVERGENT B1 ;  /* 0x0000000000017941 */ /* 0x000fea0003800200 */
.L_x_10693:
        /* <DEDUP_REMOVED lines=26> */
.L_x_10686:
[----:B------:R-:W-:Y:S05]  /*1340*/  BSYNC.RECONVERGENT B0 ;  /* 0x0000000000007941 */ /* 0x000fea0003800200 */
.L_x_10685:
        /* <DEDUP_REMOVED lines=40> */
.L_x_10699:
[----:B------:R-:W1:Y:S01]  /*15d0*/  LDS R13, [R8] ;  /* 0x00000000080d7984 */ /* 0x000e620000000800 */
[----:B------:R-:W-:-:S04]  /*15e0*/  IADD3 R11, PT, PT, R11, 0x1, RZ ;  /* 0x000000010b0b7810 */ /* 0x000fc80007ffe0ff */
[----:B------:R-:W-:Y:S01]  /*15f0*/  ISETP.NE.AND P0, PT, R11, RZ, PT ;  /* 0x000000ff0b00720c */ /* 0x000fe20003f05270 */
[----:B-1----:R-:W-:-:S05]  /*1600*/  FMUL.FTZ R13, R13, R4 ;  /* 0x000000040d0d7220 */ /* 0x002fca0000410000 */
[----:B------:R1:W-:Y:S02]  /*1610*/  STS [R8], R13 ;  /* 0x0000000d08007388 */ /* 0x0003e40000000800 */
[----:B-1----:R-:W-:-:S05]  /*1620*/  IADD3 R8, PT, PT, R8, 0x200, RZ ;  /* 0x0000020008087810 */ /* 0x002fca0007ffe0ff */
[----:B------:R-:W-:Y:S05]  /*1630*/  @P0 BRA `(.L_x_10699) ;  /* 0xfffffffc00e40947 */ /* 0x000fea000383ffff */
.L_x_10698:
[----:B------:R-:W-:Y:S05]  /*1640*/  BSYNC.RECONVERGENT B1 ;  /* 0x0000000000017941 */ /* 0x000fea0003800200 */
.L_x_10697:
        /* <DEDUP_REMOVED lines=12> */
.L_x_10702:
        /* <DEDUP_REMOVED lines=52> */
.L_x_10701:
[----:B------:R-:W-:Y:S05]  /*1a50*/  BSYNC.RECONVERGENT B1 ;  /* 0x0000000000017941 */ /* 0x000fea0003800200 */
.L_x_10700:
        /* <DEDUP_REMOVED lines=31> */
.L_x_10704:
[----:B------:R-:W-:Y:S05]  /*1c50*/  BSYNC.RECONVERGENT B1 ;  /* 0x0000000000017941 */ /* 0x000fea0003800200 */
.L_x_10703:
        /* <DEDUP_REMOVED lines=14> */
.L_x_10696:
[----:B------:R-:W-:Y:S05]  /*1d40*/  BSYNC.RECONVERGENT B0 ;  /* 0x0000000000007941 */ /* 0x000fea0003800200 */
.L_x_10695:
        /* <DEDUP_REMOVED lines=28> */
.L_x_10706:
[----:B------:R-:W-:Y:S05]  /*1f10*/  BSYNC.RECONVERGENT B0 ;  /* 0x0000000000007941 */ /* 0x000fea0003800200 */
.L_x_10705:
        /* <DEDUP_REMOVED lines=48> */
.L_x_10684:
[----:B------:R-:W-:Y:S01]  /*2220*/  MOV R12, 0x10 ;  /* 0x00000010000c7802 */ /* 0x000fe20000000f00 */
[----:B------:R-:W-:Y:S01]  /*2230*/  HFMA2 R11, -RZ, RZ, 0, 1.847743988037109375e-06 ;  /* 0x0000001fff0b7431 */ /* 0x000fe200000001ff */
[----:B------:R-:W-:-:S07]  /*2240*/  MOV R15, 0xffffffff ;  /* 0xffffffff000f7802 */ /* 0x000fce0000000f00 */
[----:B------:R-:W-:Y:S05]  /*2250*/  WARPSYNC.COLLECTIVE R15, `(.L_x_10707) ;  /* 0x000000000f087348 */ /* 0x000fea0003c00000 */
[----:B------:R0:W1:Y:S02]  /*2260*/  SHFL.BFLY P6, R14, R13, R12, R11 ;  /* 0x0c00000c0d0e7389 */ /* 0x00006400000c000b */
[----:B01----:R-:W-:Y:S05]  /*2270*/  ENDCOLLECTIVE ;  /* 0x000000000000791b */ /* 0x003fea0003800000 */
.L_x_10707:
[----:B------:R-:W-:Y:S01]  /*2280*/  HFMA2 R12, -RZ, RZ, 0, 4.76837158203125e-07 ;  /* 0x00000008ff0c7431 */ /* 0x000fe200000001ff */
[----:B------:R-:W-:-:S04]  /*2290*/  FMNMX.FTZ R0, R14, -3.40282346638528859812e+38, !PT ;  /* 0xff7fffff0e007809 */ /* 0x000fc80007810000 */
[----:B------:R-:W-:-:S07]  /*22a0*/  MOV R13, R0 ;  /* 0x00000000000d7202 */ /* 0x000fce0000000f00 */
[----:B------:R-:W-:Y:S05]  /*22b0*/  WARPSYNC.COLLECTIVE R15, `(.L_x_10708) ;  /* 0x000000000f087348 */ /* 0x000fea0003c00000 */
[----:B------:R0:W1:Y:S02]  /*22c0*/  SHFL.BFLY P6, R14, R13, R12, R11 ;  /* 0x0c00000c0d0e7389 */ /* 0x00006400000c000b */
[----:B01----:R-:W-:Y:S05]  /*22d0*/  ENDCOLLECTIVE ;  /* 0x000000000000791b */ /* 0x003fea0003800000 */
.L_x_10708:
[----:B------:R-:W-:Y:S01]  /*22e0*/  HFMA2 R12, -RZ, RZ, 0, 2.384185791015625e-07 ;  /* 0x00000004ff0c7431 */ /* 0x000fe200000001ff */
[----:B------:R-:W-:-:S04]  /*22f0*/  FMNMX.FTZ R2, R0, R14, !PT ;  /* 0x0000000e00027209 */ /* 0x000fc80007810000 */
[----:B------:R-:W-:-:S07]  /*2300*/  MOV R13, R2 ;  /* 0x00000002000d7202 */ /* 0x000fce0000000f00 */
[----:B------:R-:W-:Y:S05]  /*2310*/  WARPSYNC.COLLECTIVE R15, `(.L_x_10709) ;  /* 0x000000000f087348 */ /* 0x000fea0003c00000 */
[----:B------:R0:W1:Y:S02]  /*2320*/  SHFL.BFLY P6, R14, R13, R12, R11 ;  /* 0x0c00000c0d0e7389 */ /* 0x00006400000c000b */
[----:B01----:R-:W-:Y:S05]  /*2330*/  ENDCOLLECTIVE ;  /* 0x000000000000791b */ /* 0x003fea0003800000 */
.L_x_10709:
[----:B------:R-:W-:Y:S05]  /*2340*/  BRA `(.L_x_10710) ;  /* 0xffffffe000207947 */ /* 0x000fea000383ffff */
.L_x_10711:
        /* <DEDUP_REMOVED lines=11> */
.L_x_27360:


//--------------------- .text._ZN4vllm25paged_attention_v2_kernelI13__nv_bfloat16hLi80ELi8ELi128ELNS_18Fp8KVCacheDataTypeE1ELb0ELi512EEEvPfS3_PT_PKS4_PKT0_SA_ifPKiSC_iPKfiiiSE_SE_iiiii --------------------------
	.section	.text._ZN4vllm25paged_attention_v2_kernelI13__nv_bfloat16hLi80ELi8ELi128ELNS_18Fp8KVCacheDataTypeE1ELb0ELi512EEEvPfS3_PT_PKS4_PKT0_SA_ifPKiSC_iPKfiiiSE_SE_iiiii,"ax",@progbits
	.align	128
        .global         _ZN4vllm25paged_attention_v2_kernelI13__nv_bfloat16hLi80ELi8ELi128ELNS_18Fp8KVCacheDataTypeE1ELb0ELi512EEEvPfS3_PT_PKS4_PKT0_SA_ifPKiSC_iPKfiiiSE_SE_iiiii
        .type           _ZN4vllm25paged_attention_v2_kernelI13__nv_bfloat16hLi80ELi8ELi128ELNS_18Fp8KVCacheDataTypeE1ELb0ELi512EEEvPfS3_PT_PKS4_PKT0_SA_ifPKiSC_iPKfiiiSE_SE_iiiii,@function
        .size           _ZN4vllm25paged_attention_v2_kernelI13__nv_bfloat16hLi80ELi8ELi128ELNS_18Fp8KVCacheDataTypeE1ELb0ELi512EEEvPfS3_PT_PKS4_PKT0_SA_ifPKiSC_iPKfiiiSE_SE_iiiii,(.L_x_27361 - _ZN4vllm25paged_attention_v2_kernelI13__nv_bfloat16hLi80ELi8ELi128ELNS_18Fp8KVCacheDataTypeE1ELb0ELi512EEEvPfS3_PT_PKS4_PKT0_SA_ifPKiSC_iPKfiiiSE_SE_iiiii)
        .other          _ZN4vllm25paged_attention_v2_kernelI13__nv_bfloat16hLi80ELi8ELi128ELNS_18Fp8KVCacheDataTypeE1ELb0ELi512EEEvPfS3_PT_PKS4_PKT0_SA_ifPKiSC_iPKfiiiSE_SE_iiiii,@"STO_CUDA_ENTRY STV_DEFAULT"
_ZN4vllm25paged_attention_v2_kernelI13__nv_bfloat16hLi80ELi8ELi128ELNS_18Fp8KVCacheDataTypeE1ELb0ELi512EEEvPfS3_PT_PKS4_PKT0_SA_ifPKiSC_iPKfiiiSE_SE_iiiii:
.text._ZN4vllm25paged_attention_v2_kernelI13__nv_bfloat16hLi80ELi8ELi128ELNS_18Fp8KVCacheDataTypeE1ELb0ELi512EEEvPfS3_PT_PKS4_PKT0_SA_ifPKiSC_iPKfiiiSE_SE_iiiii:
        /* <DEDUP_REMOVED lines=52> */
.L_x_10713:
[----:B------:R-:W-:Y:S05]  /*0340*/  BSYNC.RECONVERGENT B6 ;  /* 0x0000000000067941 */ /* 0x000fea0003800200 */
.L_x_10712:
        /* <DEDUP_REMOVED lines=13> */
.L_x_10748:
        /* <DEDUP_REMOVED lines=40> */
.L_x_10719:
        /* <DEDUP_REMOVED lines=11> */
.L_x_10718:
[----:B------:R-:W-:Y:S05]  /*0750*/  BSYNC.RECONVERGENT B1 ;  /* 0x0000000000017941 */ /* 0x000fea0003800200 */
.L_x_10717:
        /* <DEDUP_REMOVED lines=13> */
.L_x_10722:
        /* <DEDUP_REMOVED lines=100> */
.L_x_10721:
[----:B------:R-:W-:Y:S05]  /*0e70*/  BSYNC.RECONVERGENT B1 ;  /* 0x0000000000017941 */ /* 0x000fea0003800200 */
.L_x_10720:
        /* <DEDUP_REMOVED lines=55> */
.L_x_10724:
[----:B------:R-:W-:Y:S05]  /*11f0*/  BSYNC.RECONVERGENT B1 ;  /* 0x0000000000017941 */ /* 0x000fea0003800200 */
.L_x_10723:
        /* <DEDUP_REMOVED lines=26> */
.L_x_10716:
[----:B------:R-:W-:Y:S05]  /*13a0*/  BSYNC.RECONVERGENT B0 ;  /* 0x0000000000007941 */ /* 0x000fea0003800200 */
.L_x_10715:
        /* <DEDUP_REMOVED lines=40> */
.L_x_10729:
[----:B------:R-:W1:Y:S01]  /*1630*/  LDS R13, [R4] ;  /* 0x00000000040d7984 */ /* 0x000e620000000800 */
[----:B------:R-:W-:-:S04]  /*1640*/  IADD3 R11, PT, PT, R11, 0x1, RZ ;  /* 0x000000010b0b7810 */ /* 0x000fc80007ffe0ff */
[----:B------:R-:W-:Y:S01]  /*1650*/  ISETP.NE.AND P0, PT, R11, RZ, PT ;  /* 0x000000ff0b00720c */ /* 0x000fe20003f05270 */
[----:B-1----:R-:W-:-:S05]  /*1660*/  FMUL.FTZ R13, R13, R2 ;  /* 0x000000020d0d7220 */ /* 0x002fca0000410000 */
[----:B------:R1:W-:Y:S02]  /*1670*/  STS [R4], R13 ;  /* 0x0000000d04007388 */ /* 0x0003e40000000800 */
[----:B-1----:R-:W-:-:S05]  /*1680*/  IADD3 R4, PT, PT, R4, 0x200, RZ ;  /* 0x0000020004047810 */ /* 0x002fca0007ffe0ff */
[----:B------:R-:W-:Y:S05]  /*1690*/  @P0 BRA `(.L_x_10729) ;  /* 0xfffffffc00e40947 */ /* 0x000fea000383ffff */
.L_x_10728:
[----:B------:R-:W-:Y:S05]  /*16a0*/  BSYNC.RECONVERGENT B1 ;  /* 0x0000000000017941 */ /* 0x000fea0003800200 */
.L_x_10727:
        /* <DEDUP_REMOVED lines=13> */
.L_x_10732:
        /* <DEDUP_REMOVED lines=52> */
.L_x_10731:
[----:B------:R-:W-:Y:S05]  /*1ac0*/  BSYNC.RECONVERGENT B1 ;  /* 0x0000000000017941 */ /* 0x000fea0003800200 */
.L_x_10730:
        /* <DEDUP_REMOVED lines=31> */
.L_x_10734:
[----:B------:R-:W-:Y:S05]  /*1cc0*/  BSYNC.RECONVERGENT B1 ;  /* 0x0000000000017941 */ /* 0x000fea0003800200 */
.L_x_10733:
        /* <DEDUP_REMOVED lines=14> */
.L_x_10726:
[----:B------:R-:W-:Y:S05]  /*1db0*/  BSYNC.RECONVERGENT B0 ;  /* 0x0000000000007941 */ /* 0x000fea0003800200 */
.L_x_10725:
        /* <DEDUP_REMOVED lines=31> */
.L_x_10736:
[----:B------:R-:W-:Y:S05]  /*1fb0*/  BSYNC.RECONVERGENT B0 ;  /* 0x0000000000007941 */ /* 0x000fea0003800200 */
.L_x_10735:
        /* <DEDUP_REMOVED lines=9> */
.L_x_10738:
[----:B------:R-:W-:Y:S05]  /*2050*/  BSYNC.RECONVERGENT B0 ;  /* 0x0000000000007941 */ /* 0x000fea0003800200 */
.L_x_10737:
        /* <DEDUP_REMOVED lines=10> */
.L_x_10740:
[----:B------:R-:W-:Y:S05]  /*2100*/  BSYNC.RECONVERGENT B0 ;  /* 0x0000000000007941 */ /* 0x000fea0003800200 */
.L_x_10739:
[----:B------:R-:W-:Y:S06]  /*2110*/  BAR.SYNC.DEFER_BLOCKING 0x0 ;  /* 0x0000000000007b1d */ /* 0x000fec0000010000 */
[----:B------:R-:W-:Y:S04]  /*2120*/  BSSY.RECONVERGENT B0, `(.L_x_10741) ;  /* 0x0000006000007945 */ /* 0x000fe80003800200 */
[----:B------:R-:W-:Y:S05]  /*2130*/  @P2 BRA `(.L_x_10742) ;  /* 0x0000000000102947 */ /* 0x000fea0003800000 */
[----:B------:R-:W-:Y:S01]  /*2140*/  ISETP.GT.U32.AND P0, PT, R6, 0xf, PT ;  /* 0x0000000f0600780c */ /* 0x000fe20003f04070 */
[----:B------:R2:W-:Y:S04]  /*2150*/  STS [R0+-0x140], R4 ;  /* 0xfffec00400007388 */ /* 0x0005e80000000800 */
[----:B------:R2:W-:Y:S08]  /*2160*/  STS [R0+-0xc0], R3 ;  /* 0xffff400300007388 */ /* 0x0005f00000000800 */
[----:B------:R2:W-:Y:S02]  /*2170*/  @!P0 STS [R0+-0x40], R5 ;  /* 0xffffc00500008388 */ /* 0x0005e40000000800 */
.L_x_10742:
[----:B------:R-:W-:Y:S05]  /*2180*/  BSYNC.RECONVERGENT B0 ;  /* 0x0000000000007941 */ /* 0x000fea0003800200 */
.L_x_10741:
        /* <DEDUP_REMOVED lines=10> */
.L_x_10744:
[----:B------:R-:W-:Y:S05]  /*2230*/  BSYNC.RECONVERGENT B0 ;  /* 0x0000000000007941 */ /* 0x000fea0003800200 */
.L_x_10743:
        /* <DEDUP_REMOVED lines=21> */
.L_x_10714:
[----:B------:R-:W-:Y:S01]  /*2390*/  MOV R12, 0x10 ;  /* 0x00000010000c7802 */ /* 0x000fe20000000f00 */
[----:B------:R-:W-:Y:S01]  /*23a0*/  IMAD.MOV.U32 R11, RZ, RZ, 0x1f ;  /* 0x0000001fff0b7424 */ /* 0x000fe200078e00ff */
[----:B------:R-:W-:-:S07]  /*23b0*/  MOV R15, 0xffffffff ;  /* 0xffffffff000f7802 */ /* 0x000fce0000000f00 */
[----:B------:R-:W-:Y:S05]  /*23c0*/  WARPSYNC.COLLECTIVE R15, `(.L_x_10745) ;  /* 0x000000000f087348 */ /* 0x000fea0003c00000 */
[----:B------:R0:W1:Y:S02]  /*23d0*/  SHFL.BFLY P6, R14, R13, R12, R11 ;  /* 0x0c00000c0d0e7389 */ /* 0x00006400000c000b */
[----:B01----:R-:W-:Y:S05]  /*23e0*/  ENDCOLLECTIVE ;  /* 0x000000000000791b */ /* 0x003fea0003800000 */
.L_x_10745:
[----:B------:R-:W-:Y:S01]  /*23f0*/  HFMA2 R12, -RZ, RZ, 0, 4.76837158203125e-07 ;  /* 0x00000008ff0c7431 */ /* 0x000fe200000001ff */
[----:B------:R-:W-:-:S04]  /*2400*/  FMNMX.FTZ R0, R14, -3.40282346638528859812e+38, !PT ;  /* 0xff7fffff0e007809 */ /* 0x000fc80007810000 */
[----:B------:R-:W-:-:S07]  /*2410*/  MOV R13, R0 ;  /* 0x00000000000d7202 */ /* 0x000fce0000000f00 */
[----:B------:R-:W-:Y:S05]  /*2420*/  WARPSYNC.COLLECTIVE R15, `(.L_x_10746) ;  /* 0x000000000f087348 */ /* 0x000fea0003c00000 */
[----:B------:R0:W1:Y:S02]  /*2430*/  SHFL.BFLY P6, R14, R13, R12, R11 ;  /* 0x0c00000c0d0e7389 */ /* 0x00006400000c000b */
[----:B01----:R-:W-:Y:S05]  /*2440*/  ENDCOLLECTIVE ;  /* 0x000000000000791b */ /* 0x003fea0003800000 */
.L_x_10746:
[----:B------:R-:W-:Y:S01]  /*2450*/  HFMA2 R12, -RZ, RZ, 0, 2.384185791015625e-07 ;  /* 0x00000004ff0c7431 */ /* 0x000fe200000001ff */
[----:B------:R-:W-:-:S04]  /*2460*/  FMNMX.FTZ R2, R0, R14, !PT ;  /* 0x0000000e00027209 */ /* 0x000fc80007810000 */
[----:B------:R-:W-:-:S07]  /*2470*/  MOV R13, R2 ;  /* 0x00000002000d7202 */ /* 0x000fce0000000f00 */
[----:B------:R-:W-:Y:S05]  /*2480*/  WARPSYNC.COLLECTIVE R15, `(.L_x_10747) ;  /* 0x000000000f087348 */ /* 0x000fea0003c00000 */
[----:B------:R0:W1:Y:S02]  /*2490*/  SHFL.BFLY P6, R14, R13, R12, R11 ;  /* 0x0c00000c0d0e7389 */ /* 0x00006400000c000b */
[----:B01----:R-:W-:Y:S05]  /*24a0*/  ENDCOLLECTIVE ;  /* 0x000000000000791b */ /* 0x003fea0003800000 */
.L_x_10747:
[----:B------:R-:W-:Y:S05]  /*24b0*/  BRA `(.L_x_10748) ;  /* 0xffffffdc00d87947 */ /* 0x000fea000383ffff */
.L_x_10749:
        /* <DEDUP_REMOVED lines=12> */
.L_x_27361:


//--------------------- .text._ZN4vllm25paged_attention_v2_kernelI13__nv_bfloat16hLi64ELi8ELi128ELNS_18Fp8KVCacheDataTypeE1ELb0ELi512EEEvPfS3_PT_PKS4_PKT0_SA_ifPKiSC_iPKfiiiSE_SE_iiiii --------------------------
	.section	.text._ZN4vllm25paged_attention_v2_kernelI13__nv_bfloat16hLi64ELi8ELi128ELNS_18Fp8KVCacheDataTypeE1ELb0ELi512EEEvPfS3_PT_PKS4_PKT0_SA_ifPKiSC_iPKfiiiSE_SE_iiiii,"ax",@progbits
	.align	128
        .global         _ZN4vllm25paged_attention_v2_kernelI13__nv_bfloat16hLi64ELi8ELi128ELNS_18Fp8KVCacheDataTypeE1ELb0ELi512EEEvPfS3_PT_PKS4_PKT0_SA_ifPKiSC_iPKfiiiSE_SE_iiiii
        .type           _ZN4vllm25paged_attention_v2_kernelI13__nv_bfloat16hLi64ELi8ELi128ELNS_18Fp8KVCacheDataTypeE1ELb0ELi512EEEvPfS3_PT_PKS4_PKT0_SA_ifPKiSC_iPKfiiiSE_SE_iiiii,@function
        .size           _ZN4vllm25paged_attention_v2_kernelI13__nv_bfloat16hLi64ELi8ELi128ELNS_18Fp8KVCacheDataTypeE1ELb0ELi512EEEvPfS3_PT_PKS4_PKT0_SA_ifPKiSC_iPKfiiiSE_SE_iiiii,(.L_x_27362 - _ZN4vllm25paged_attention_v2_kernelI13__nv_bfloat16hLi64ELi8ELi128ELNS_18Fp8KVCacheDataTypeE1ELb0ELi512EEEvPfS3_PT_PKS4_PKT0_SA_ifPKiSC_iPKfiiiSE_SE_iiiii)
        .other          _ZN4vllm25paged_attention_v2_kernelI13__nv_bfloat16hLi64ELi8ELi128ELNS_18Fp8KVCacheDataTypeE1ELb0ELi512EEEvPfS3_PT_PKS4_PKT0_SA_ifPKiSC_iPKfiiiSE_SE_iiiii,@"STO_CUDA_ENTRY STV_DEFAULT"
_ZN4vllm25paged_attention_v2_kernelI13__nv_bfloat16hLi64ELi8ELi128ELNS_18Fp8KVCacheDataTypeE1ELb0ELi512EEEvPfS3_PT_PKS4_PKT0_SA_ifPKiSC_iPKfiiiSE_SE_iiiii:
.text._ZN4vllm25paged_attention_v2_kernelI13__nv_bfloat16hLi64ELi8ELi128ELNS_18Fp8KVCacheDataTypeE1ELb0ELi512EEEvPfS3_PT_PKS4_PKT0_SA_ifPKiSC_iPKfiiiSE_SE_iiiii:
        /* <DEDUP_REMOVED lines=52> */
.L_x_10751:
[----:B------:R-:W-:Y:S05]  /*0340*/  BSYNC.RECONVERGENT B6 ;  /* 0x0000000000067941 */ /* 0x000fea0003800200 */
.L_x_10750:
        /* <DEDUP_REMOVED lines=13> */
.L_x_10778:
        /* <DEDUP_REMOVED lines=40> */
.L_x_10757:
        /* <DEDUP_REMOVED lines=11> */
.L_x_10756:
[----:B------:R-:W-:Y:S05]  /*0750*/  BSYNC.RECONVERGENT B1 ;  /* 0x0000000000017941 */ /* 0x000fea0003800200 */
.L_x_10755:
        /* <DEDUP_REMOVED lines=13> */
.L_x_10760:
        /* <DEDUP_REMOVED lines=100> */
.L_x_10759:
[----:B------:R-:W-:Y:S05]  /*0e70*/  BSYNC.RECONVERGENT B1 ;  /* 0x0000000000017941 */ /* 0x000fea0003800200 */
.L_x_10758:
        /* <DEDUP_REMOVED lines=55> */
.L_x_10762:
[----:B------:R-:W-:Y:S05]  /*11f0*/  BSYNC.RECONVERGENT B1 ;  /* 0x0000000000017941 */ /* 0x000fea0003800200 */
.L_x_10761:
        /* <DEDUP_REMOVED lines=26> */
.L_x_10754:
[----:B------:R-:W-:Y:S05]  /*13a0*/  BSYNC.RECONVERGENT B0 ;  /* 0x0000000000007941 */ /* 0x000fea0003800200 */
.L_x_10753:
        /* <DEDUP_REMOVED lines=40> */
.L_x_10767:
[----:B------:R-:W1:Y:S01]  /*1630*/  LDS R13, [R4] ;  /* 0x00000000040d7984 */ /* 0x000e620000000800 */
[----:B------:R-:W-:-:S04]  /*1640*/  IADD3 R11, PT, PT, R11, 0x1, RZ ;  /* 0x000000010b0b7810 */ /* 0x000fc80007ffe0ff */
[----:B------:R-:W-:Y:S01]  /*1650*/  ISETP.NE.AND P0, PT, R11, RZ, PT ;  /* 0x000000ff0b00720c */ /* 0x000fe20003f05270 */
[----:B-1----:R-:W-:-:S05]  /*1660*/  FMUL.FTZ R13, R13, R2 ;  /* 0x000000020d0d7220 */ /* 0x002fca0000410000 */
[----:B------:R1:W-:Y:S02]  /*1670*/  STS [R4], R13 ;  /* 0x0000000d04007388 */ /* 0x0003e40000000800 */
[----:B-1----:R-:W-:-:S05]  /*1680*/  IADD3 R4, PT, PT, R4, 0x200, RZ ;  /* 0x0000020004047810 */ /* 0x002fca0007ffe0ff */
[----:B------:R-:W-:Y:S05]  /*1690*/  @P0 BRA `(.L_x_10767) ;  /* 0xfffffffc00e40947 */ /* 0x000fea000383ffff */
.L_x_10766:
[----:B------:R-:W-:Y:S05]  /*16a0*/  BSYNC.RECONVERGENT B1 ;  /* 0x0000000000017941 */ /* 0x000fea0003800200 */
.L_x_10765:
        /* <DEDUP_REMOVED lines=13> */
.L_x_10770:
        /* <DEDUP_REMOVED lines=52> */
.L_x_10769:
[----:B------:R-:W-:Y:S05]  /*1ac0*/  BSYNC.RECONVERGENT B1 ;  /* 0x0000000000017941 */ /* 0x000fea0003800200 */
.L_x_10768:
        /* <DEDUP_REMOVED lines=31> */
.L_x_10772:
[----:B------:R-:W-:Y:S05]  /*1cc0*/  BSYNC.RECONVERGENT B1 ;  /* 0x0000000000017941 */ /* 0x000fea0003800200 */
.L_x_10771:
        /* <DEDUP_REMOVED lines=14> */
.L_x_10764:
[----:B------:R-:W-:Y:S05]  /*1db0*/  BSYNC.RECONVERGENT B0 ;  /* 0x0000000000007941 */ /* 0x000fea0003800200 */
.L_x_10763:
        /* <DEDUP_REMOVED lines=30> */
.L_x_10774:
[----:B------:R-:W-:Y:S05]  /*1fa0*/  BSYNC.RECONVERGENT B0 ;  /* 0x0000000000007941 */ /* 0x000fea0003800200 */
.L_x_10773:
        /* <DEDUP_REMOVED lines=45> */
.L_x_10752:
[----:B------:R-:W-:Y:S01]  /*2280*/  HFMA2 R12, -RZ, RZ, 0, 9.5367431640625e-07 ;  /* 0x00000010ff0c7431 */ /* 0x000fe200000001ff */
[----:B------:R-:W-:Y:S01]  /*2290*/  MOV R11, 0x1f ;  /* 0x0000001f000b7802 */ /* 0x000fe20000000f00 */
[----:B------:R-:W-:-:S07]  /*22a0*/  IMAD.MOV.U32 R15, RZ, RZ, -0x1 ;  /* 0xffffffffff0f7424 */ /* 0x000fce00078e00ff */
[----:B------:R-:W-:Y:S05]  /*22b0*/  WARPSYNC.COLLECTIVE R15, `(.L_x_10775) ;  /* 0x000000000f087348 */ /* 0x000fea0003c00000 */
[----:B------:R0:W1:Y:S02]  /*22c0*/  SHFL.BFLY P6, R14, R13, R12, R11 ;  /* 0x0c00000c0d0e7389 */ /* 0x00006400000c000b */
[----:B01----:R-:W-:Y:S05]  /*22d0*/  ENDCOLLECTIVE ;  /* 0x000000000000791b */ /* 0x003fea0003800000 */
.L_x_10775:
[----:B------:R-:W-:Y:S01]  /*22e0*/  HFMA2 R12, -RZ, RZ, 0, 4.76837158203125e-07 ;  /* 0x00000008ff0c7431 */ /* 0x000fe200000001ff */
[----:B------:R-:W-:-:S04]  /*22f0*/  FMNMX.FTZ R0, R14, -3.40282346638528859812e+38, !PT ;  /* 0xff7fffff0e007809 */ /* 0x000fc80007810000 */
[----:B------:R-:W-:-:S07]  /*2300*/  MOV R13, R0 ;  /* 0x00000000000d7202 */ /* 0x000fce0000000f00 */
[----:B------:R-:W-:Y:S05]  /*2310*/  WARPSYNC.COLLECTIVE R15, `(.L_x_10776) ;  /* 0x000000000f087348 */ /* 0x000fea0003c00000 */
[----:B------:R0:W1:Y:S02]  /*2320*/  SHFL.BFLY P6, R14, R13, R12, R11 ;  /* 0x0c00000c0d0e7389 */ /* 0x00006400000c000b */
[----:B01----:R-:W-:Y:S05]  /*2330*/  ENDCOLLECTIVE ;  /* 0x000000000000791b */ /* 0x003fea0003800000 */
.L_x_10776:
[----:B------:R-:W-:Y:S01]  /*2340*/  HFMA2 R12, -RZ, RZ, 0, 2.384185791015625e-07 ;  /* 0x00000004ff0c7431 */ /* 0x000fe200000001ff */
[----:B------:R-:W-:-:S04]  /*2350*/  FMNMX.FTZ R2, R0, R14, !PT ;  /* 0x0000000e00027209 */ /* 0x000fc80007810000 */
[----:B------:R-:W-:-:S07]  /*2360*/  MOV R13, R2 ;  /* 0x00000002000d7202 */ /* 0x000fce0000000f00 */
[----:B------:R-:W-:Y:S05]  /*2370*/  WARPSYNC.COLLECTIVE R15, `(.L_x_10777) ;  /* 0x000000000f087348 */ /* 0x000fea0003c00000 */
[----:B------:R0:W1:Y:S02]  /*2380*/  SHFL.BFLY P6, R14, R13, R12, R11 ;  /* 0x0c00000c0d0e7389 */ /* 0x00006400000c000b */
[----:B01----:R-:W-:Y:S05]  /*2390*/  ENDCOLLECTIVE ;  /* 0x000000000000791b */ /* 0x003fea0003800000 */
.L_x_10777:
[----:B------:R-:W-:Y:S05]  /*23a0*/  BRA `(.L_x_10778) ;  /* 0xffffffe0001c7947 */ /* 0x000fea000383ffff */
.L_x_10779:
        /* <DEDUP_REMOVED lines=13> */
.L_x_27362:


//--------------------- .text._ZN4vllm25paged_attention_v2_kernelI13__nv_bfloat16hLi32ELi8ELi128ELNS_18Fp8KVCacheDataTypeE1ELb0ELi512EEEvPfS3_PT_PKS4_PKT0_SA_ifPKiSC_iPKfiiiSE_SE_iiiii --------------------------
	.section	.text._ZN4vllm25paged_attention_v2_kernelI13__nv_bfloat16hLi32ELi8ELi128ELNS_18Fp8KVCacheDataTypeE1ELb0ELi512EEEvPfS3_PT_PKS4_PKT0_SA_ifPKiSC_iPKfiiiSE_SE_iiiii,"ax",@progbits
	.align	128
        .global         _ZN4vllm25paged_attention_v2_kernelI13__nv_bfloat16hLi32ELi8ELi128ELNS_18Fp8KVCacheDataTypeE1ELb0ELi512EEEvPfS3_PT_PKS4_PKT0_SA_ifPKiSC_iPKfiiiSE_SE_iiiii
        .type           _ZN4vllm25paged_attention_v2_kernelI13__nv_bfloat16hLi32ELi8ELi128ELNS_18Fp8KVCacheDataTypeE1ELb0ELi512EEEvPfS3_PT_PKS4_PKT0_SA_ifPKiSC_iPKfiiiSE_SE_iiiii,@function
        .size           _ZN4vllm25paged_attention_v2_kernelI13__nv_bfloat16hLi32ELi8ELi128ELNS_18Fp8KVCacheDataTypeE1ELb0ELi512EEEvPfS3_PT_PKS4_PKT0_SA_ifPKiSC_iPKfiiiSE_SE_iiiii,(.L_x_27363 - _ZN4vllm25paged_attention_v2_kernelI13__nv_bfloat16hLi32ELi8ELi128ELNS_18Fp8KVCacheDataTypeE1ELb0ELi512EEEvPfS3_PT_PKS4_PKT0_SA_ifPKiSC_iPKfiiiSE_SE_iiiii)
        .other          _ZN4vllm25paged_attention_v2_kernelI13__nv_bfloat16hLi32ELi8ELi128ELNS_18Fp8KVCacheDataTypeE1ELb0ELi512EEEvPfS3_PT_PKS4_PKT0_SA_ifPKiSC_iPKfiiiSE_SE_iiiii,@"STO_CUDA_ENTRY STV_DEFAULT"
_ZN4vllm25paged_attention_v2_kernelI13__nv_bfloat16hLi32ELi8ELi128ELNS_18Fp8KVCacheDataTypeE1ELb0ELi512EEEvPfS3_PT_PKS4_PKT0_SA_ifPKiSC_iPKfiiiSE_SE_iiiii:
.text._ZN4vllm25paged_attention_v2_kernelI13__nv_bfloat16hLi32ELi8ELi128ELNS_18Fp8KVCacheDataTypeE1ELb0ELi512EEEvPfS3_PT_PKS4_PKT0_SA_ifPKiSC_iPKfiiiSE_SE_iiiii:
        /* <DEDUP_REMOVED lines=52> */
.L_x_10781:
[----:B------:R-:W-:Y:S05]  /*0340*/  BSYNC.RECONVERGENT B6 ;  /* 0x0000000000067941 */ /* 0x000fea0003800200 */
.L_x_10780:
        /* <DEDUP_REMOVED lines=13> */
.L_x_10808:
        /* <DEDUP_REMOVED lines=40> */
.L_x_10787:
        /* <DEDUP_REMOVED lines=11> */
.L_x_10786:
[----:B------:R-:W-:Y:S05]  /*0750*/  BSYNC.RECONVERGENT B1 ;  /* 0x0000000000017941 */ /* 0x000fea0003800200 */
.L_x_10785:
        /* <DEDUP_REMOVED lines=13> */
.L_x_10790:
        /* <DEDUP_REMOVED lines=100> */
.L_x_10789:
[----:B------:R-:W-:Y:S05]  /*0e70*/  BSYNC.RECONVERGENT B1 ;  /* 0x0000000000017941 */ /* 0x000fea0003800200 */
.L_x_10788:
        /* <DEDUP_REMOVED lines=55> */
.L_x_10792:
[----:B------:R-:W-:Y:S05]  /*11f0*/  BSYNC.RECONVERGENT B1 ;  /* 0x0000000000017941 */ /* 0x000fea0003800200 */
.L_x_10791:
        /* <DEDUP_REMOVED lines=26> */
.L_x_10784:
[----:B------:R-:W-:Y:S05]  /*13a0*/  BSYNC.RECONVERGENT B0 ;  /* 0x0000000000007941 */ /* 0x000fea0003800200 */
.L_x_10783:
        /* <DEDUP_REMOVED lines=40> */
.L_x_10797:
[----:B------:R-:W1:Y:S01]  /*1630*/  LDS R11, [R6] ;  /* 0x00000000060b7984 */ /* 0x000e620000000800 */
[----:B------:R-:W-:-:S05]  /*1640*/  VIADD R10, R10, 0x1 ;  /* 0x000000010a0a7836 */ /* 0x000fca0000000000 */
[----:B------:R-:W-:Y:S01]  /*1650*/  ISETP.NE.AND P0, PT, R10, RZ, PT ;  /* 0x000000ff0a00720c */ /* 0x000fe20003f05270 */
[----:B-1----:R-:W-:-:S05]  /*1660*/  FMUL.FTZ R11, R11, R4 ;  /* 0x000000040b0b7220 */ /* 0x002fca0000410000 */
[----:B------:R1:W-:Y:S02]  /*1670*/  STS [R6], R11 ;  /* 0x0000000b06007388 */ /* 0x0003e40000000800 */
[----:B-1----:R-:W-:-:S05]  /*1680*/  IADD3 R6, PT, PT, R6, 0x200, RZ ;  /* 0x0000020006067810 */ /* 0x002fca0007ffe0ff */
[----:B------:R-:W-:Y:S05]  /*1690*/  @P0 BRA `(.L_x_10797) ;  /* 0xfffffffc00e40947 */ /* 0x000fea000383ffff */
.L_x_10796:
[----:B------:R-:W-:Y:S05]  /*16a0*/  BSYNC.RECONVERGENT B1 ;  /* 0x0000000000017941 */ /* 0x000fea0003800200 */
.L_x_10795:
        /* <DEDUP_REMOVED lines=13> */
.L_x_10800:
        /* <DEDUP_REMOVED lines=52> */
.L_x_10799:
[----:B------:R-:W-:Y:S05]  /*1ac0*/  BSYNC.RECONVERGENT B1 ;  /* 0x0000000000017941 */ /* 0x000fea0003800200 */
.L_x_10798:
        /* <DEDUP_REMOVED lines=31> */
.L_x_10802:
[----:B------:R-:W-:Y:S05]  /*1cc0*/  BSYNC.RECONVERGENT B1 ;  /* 0x0000000000017941 */ /* 0x000fea0003800200 */
.L_x_10801:
        /* <DEDUP_REMOVED lines=14> */
.L_x_10794:
[----:B------:R-:W-:Y:S05]  /*1db0*/  BSYNC.RECONVERGENT B0 ;  /* 0x0000000000007941 */ /* 0x000fea0003800200 */
.L_x_10793:
        /* <DEDUP_REMOVED lines=29> */
.L_x_10804:
[----:B------:R-:W-:Y:S05]  /*1f90*/  BSYNC.RECONVERGENT B0 ;  /* 0x0000000000007941 */ /* 0x000fea0003800200 */
.L_x_10803:
        /* <DEDUP_REMOVED lines=29> */
.L_x_10782:
[----:B------:R-:W-:Y:S01]  /*2170*/  MOV R12, 0x10 ;  /* 0x00000010000c7802 */ /* 0x000fe20000000f00 */
[----:B------:R-:W-:Y:S01]  /*2180*/  IMAD.MOV.U32 R11, RZ, RZ, 0x1f ;  /* 0x0000001fff0b7424 */ /* 0x000fe200078e00ff */
[----:B------:R-:W-:-:S07]  /*2190*/  MOV R15, 0xffffffff ;  /* 0xffffffff000f7802 */ /* 0x000fce0000000f00 */
[----:B------:R-:W-:Y:S05]  /*21a0*/  WARPSYNC.COLLECTIVE R15, `(.L_x_10805) ;  /* 0x000000000f087348 */ /* 0x000fea0003c00000 */
[----:B------:R0:W1:Y:S02]  /*21b0*/  SHFL.BFLY P6, R14, R13, R12, R11 ;  /* 0x0c00000c0d0e7389 */ /* 0x00006400000c000b */
[----:B01----:R-:W-:Y:S05]  /*21c0*/  ENDCOLLECTIVE ;  /* 0x000000000000791b */ /* 0x003fea0003800000 */
.L_x_10805:
[----:B------:R-:W-:Y:S01]  /*21d0*/  HFMA2 R12, -RZ, RZ, 0, 4.76837158203125e-07 ;  /* 0x00000008ff0c7431 */ /* 0x000fe200000001ff */
[----:B------:R-:W-:-:S04]  /*21e0*/  FMNMX.FTZ R0, R14, -3.40282346638528859812e+38, !PT ;  /* 0xff7fffff0e007809 */ /* 0x000fc80007810000 */
[----:B------:R-:W-:-:S07]  /*21f0*/  MOV R13, R0 ;  /* 0x00000000000d7202 */ /* 0x000fce0000000f00 */
[----:B------:R-:W-:Y:S05]  /*2200*/  WARPSYNC.COLLECTIVE R15, `(.L_x_10806) ;  /* 0x000000000f087348 */ /* 0x000fea0003c00000 */
[----:B------:R0:W1:Y:S02]  /*2210*/  SHFL.BFLY P6, R14, R13, R12, R11 ;  /* 0x0c00000c0d0e7389 */ /* 0x00006400000c000b */
[----:B01----:R-:W-:Y:S05]  /*2220*/  ENDCOLLECTIVE ;  /* 0x000000000000791b */ /* 0x003fea0003800000 */
.L_x_10806:
[----:B------:R-:W-:Y:S01]  /*2230*/  HFMA2 R12, -RZ, RZ, 0, 2.384185791015625e-07 ;  /* 0x00000004ff0c7431 */ /* 0x000fe200000001ff */
[----:B------:R-:W-:-:S04]  /*2240*/  FMNMX.FTZ R2, R0, R14, !PT ;  /* 0x0000000e00027209 */ /* 0x000fc80007810000 */
[----:B------:R-:W-:-:S07]  /*2250*/  MOV R13, R2 ;  /* 0x00000002000d7202 */ /* 0x000fce0000000f00 */
[----:B------:R-:W-:Y:S05]  /*2260*/  WARPSYNC.COLLECTIVE R15, `(.L_x_10807) ;  /* 0x000000000f087348 */ /* 0x000fea0003c00000 */
[----:B------:R0:W1:Y:S02]  /*2270*/  SHFL.BFLY P6, R14, R13, R12, R11 ;  /* 0x0c00000c0d0e7389 */ /* 0x00006400000c000b */
[----:B01----:R-:W-:Y:S05]  /*2280*/  ENDCOLLECTIVE ;  /* 0x000000000000791b */ /* 0x003fea0003800000 */
.L_x_10807:
[----:B------:R-:W-:Y:S05]  /*2290*/  BRA `(.L_x_10808) ;  /* 0xffffffe000607947 */ /* 0x000fea000383ffff */
.L_x_10809:
        /* <DEDUP_REMOVED lines=14> */
.L_x_27363:


//--------------------- .text._ZN4vllm25paged_attention_v2_kernelI13__nv_bfloat16hLi256ELi8ELi128ELNS_18Fp8KVCacheDataTypeE1ELb1ELi512EEEvPfS3_PT_PKS4_PKT0_SA_ifPKiSC_iPKfiiiSE_SE_iiiii --------------------------
	.section	.text._ZN4vllm25paged_attention_v2_kernelI13__nv_bfloat16hLi256ELi8ELi128ELNS_18Fp8KVCacheDataTypeE1ELb1ELi512EEEvPfS3_PT_PKS4_PKT0_SA_ifPKiSC_iPKfiiiSE_SE_iiiii,"ax",@progbits
	.align	128
        .global         _ZN4vllm25paged_attention_v2_kernelI13__nv_bfloat16hLi256ELi8ELi128ELNS_18Fp8KVCacheDataTypeE1ELb1ELi512EEEvPfS3_PT_PKS4_PKT0_SA_ifPKiSC_iPKfiiiSE_SE_iiiii
        .type           _ZN4vllm25paged_attention_v2_kernelI13__nv_bfloat16hLi256ELi8ELi128ELNS_18Fp8KVCacheDataTypeE1ELb1ELi512EEEvPfS3_PT_PKS4_PKT0_SA_ifPKiSC_iPKfiiiSE_SE_iiiii,@function
        .size           _ZN4vllm25paged_attention_v2_kernelI13__nv_bfloat16hLi256ELi8ELi128ELNS_18Fp8KVCacheDataTypeE1ELb1ELi512EEEvPfS3_PT_PKS4_PKT0_SA_ifPKiSC_iPKfiiiSE_SE_iiiii,(.L_x_27364 - _ZN4vllm25paged_attention_v2_kernelI13__nv_bfloat16hLi256ELi8ELi128ELNS_18Fp8KVCacheDataTypeE1ELb1ELi512EEEvPfS3_PT_PKS4_PKT0_SA_ifPKiSC_iPKfiiiSE_SE_iiiii)
        .other          _ZN4vllm25paged_attention_v2_kernelI13__nv_bfloat16hLi256ELi8ELi128ELNS_18Fp8KVCacheDataTypeE1ELb1ELi512EEEvPfS3_PT_PKS4_PKT0_SA_ifPKiSC_iPKfiiiSE_SE_iiiii,@"STO_CUDA_ENTRY STV_DEFAULT"
_ZN4vllm25paged_attention_v2_kernelI13__nv_bfloat16hLi256ELi8ELi128ELNS_18Fp8KVCacheDataTypeE1ELb1ELi512EEEvPfS3_PT_PKS4_PKT0_SA_ifPKiSC_iPKfiiiSE_SE_iiiii:
.text._ZN4vllm25paged_attention_v2_kernelI13__nv_bfloat16hLi256ELi8ELi128ELNS_18Fp8KVCacheDataTypeE1ELb1ELi512EEEvPfS3_PT_PKS4_PKT0_SA_ifPKiSC_iPKfiiiSE_SE_iiiii:
        /* <DEDUP_REMOVED lines=109> */
.L_x_10810:
        /* <DEDUP_REMOVED lines=26> */
.L_x_10814:
        /* <DEDUP_REMOVED lines=41> */
.L_x_10812:
[----:B------:R-:W-:Y:S05]  /*0b00*/  BSYNC.RECONVERGENT B6 ;  /* 0x0000000000067941 */ /* 0x000fea0003800200 */
.L_x_10811:
        /* <DEDUP_REMOVED lines=10> */
.L_x_10853:
        /* <DEDUP_REMOVED lines=41> */
.L_x_10820:
        /* <DEDUP_REMOVED lines=11> */
.L_x_10819:
[----:B------:R-:W-:Y:S05]  /*0ef0*/  BSYNC.RECONVERGENT B1 ;  /* 0x0000000000017941 */ /* 0x000fea0003800200 */
.L_x_10818:
        /* <DEDUP_REMOVED lines=12> */
.L_x_10823:
        /* <DEDUP_REMOVED lines=100> */
.L_x_10822:
[----:B------:R-:W-:Y:S05]  /*1600*/  BSYNC.RECONVERGENT B1 ;  /* 0x0000000000017941 */ /* 0x000fea0003800200 */
.L_x_10821:
        /* <DEDUP_REMOVED lines=55> */
.L_x_10825:
[----:B------:R-:W-:Y:S05]  /*1980*/  BSYNC.RECONVERGENT B1 ;  /* 0x0000000000017941 */ /* 0x000fea0003800200 */
.L_x_10824:
        /* <DEDUP_REMOVED lines=26> */
.L_x_10817:
[----:B------:R-:W-:Y:S05]  /*1b30*/  BSYNC.RECONVERGENT B0 ;  /* 0x0000000000007941 */ /* 0x000fea0003800200 */
.L_x_10816:
        /* <DEDUP_REMOVED lines=41> */
.L_x_10830:
[----:B------:R-:W1:Y:S01]  /*1dd0*/  LDS R15, [R13] ;  /* 0x000000000d0f7984 */ /* 0x000e620000000800 */
[----:B------:R-:W-:-:S04]  /*1de0*/  IADD3 R14, PT, PT, R14, 0x1, RZ ;  /* 0x000000010e0e7810 */ /* 0x000fc80007ffe0ff */
[----:B------:R-:W-:Y:S01]  /*1df0*/  ISETP.NE.AND P0, PT, R14, RZ, PT ;  /* 0x000000ff0e00720c */ /* 0x000fe20003f05270 */
[----:B-1----:R-:W-:-:S05]  /*1e00*/  FMUL.FTZ R20, R15, R6 ;  /* 0x000000060f147220 */ /* 0x002fca0000410000 */
[----:B------:R1:W-:Y:S02]  /*1e10*/  STS [R13], R20 ;  /* 0x000000140d007388 */ /* 0x0003e40000000800 */
[----:B-1----:R-:W-:-:S05]  /*1e20*/  VIADD R13, R13, 0x200 ;  /* 0x000002000d0d7836 */ /* 0x002fca0000000000 */
[----:B------:R-:W-:Y:S05]  /*1e30*/  @P0 BRA `(.L_x_10830) ;  /* 0xfffffffc00e40947 */ /* 0x000fea000383ffff */
.L_x_10829:
[----:B------:R-:W-:Y:S05]  /*1e40*/  BSYNC.RECONVERGENT B1 ;  /* 0x0000000000017941 */ /* 0x000fea0003800200 */
.L_x_10828:
        /* <DEDUP_REMOVED lines=12> */
.L_x_10833:
        /* <DEDUP_REMOVED lines=52> */
.L_x_10832:
[----:B------:R-:W-:Y:S05]  /*2250*/  BSYNC.RECONVERGENT B1 ;  /* 0x0000000000017941 */ /* 0x000fea0003800200 */
.L_x_10831:
        /* <DEDUP_REMOVED lines=31> */
.L_x_10835:
[----:B------:R-:W-:Y:S05]  /*2450*/  BSYNC.RECONVERGENT B1 ;  /* 0x0000000000017941 */ /* 0x000fea0003800200 */
.L_x_10834:
        /* <DEDUP_REMOVED lines=14> */
.L_x_10827:
[----:B------:R-:W-:Y:S05]  /*2540*/  BSYNC.RECONVERGENT B0 ;  /* 0x0000000000007941 */ /* 0x000fea0003800200 */
.L_x_10826:
        /* <DEDUP_REMOVED lines=18> */
.L_x_10837:
[----:B------:R-:W-:Y:S05]  /*2670*/  BSYNC.RECONVERGENT B0 ;  /* 0x0000000000007941 */ /* 0x000fea0003800200 */
.L_x_10836:
        /* <DEDUP_REMOVED lines=25> */
.L_x_10840:
        /* <DEDUP_REMOVED lines=34> */
.L_x_10839:
        /* <DEDUP_REMOVED lines=16> */
.L_x_10838:
        /* <DEDUP_REMOVED lines=31> */
.L_x_10842:
[----:B------:R-:W-:Y:S05]  /*2d20*/  BSYNC.RECONVERGENT B0 ;  /* 0x0000000000007941 */ /* 0x000fea0003800200 */
.L_x_10841:
        /* <DEDUP_REMOVED lines=24> */
.L_x_10844:
[----:B------:R-:W-:Y:S05]  /*2eb0*/  BSYNC.RECONVERGENT B0 ;  /* 0x0000000000007941 */ /* 0x000fea0003800200 */
.L_x_10843:
        /* <DEDUP_REMOVED lines=16> */
.L_x_10846:
[----:B------:R-:W-:Y:S05]  /*2fc0*/  BSYNC.RECONVERGENT B0 ;  /* 0x0000000000007941 */ /* 0x000fea0003800200 */
.L_x_10845:
        /* <DEDUP_REMOVED lines=24> */
.L_x_10848:
[----:B------:R-:W-:Y:S05]  /*3150*/  BSYNC.RECONVERGENT B0 ;  /* 0x0000000000007941 */ /* 0x000fea0003800200 */
.L_x_10847:
        /* <DEDUP_REMOVED lines=28> */
.L_x_10813:
        /* <DEDUP_REMOVED lines=16> */
.L_x_10849:
[----:B------:R-:W-:Y:S05]  /*3420*/  EXIT ;  /* 0x000000000000794d */ /* 0x000fea0003800000 */
.L_x_10815:
[----:B------:R-:W-:Y:S02]  /*3430*/  HFMA2 R12, -RZ, RZ, 0, 9.5367431640625e-07 ;  /* 0x00000010ff0c7431 */ /* 0x000fe400000001ff */
[----:B------:R-:W-:Y:S01]  /*3440*/  IMAD.MOV.U32 R11, RZ, RZ, 0x1f ;  /* 0x0000001fff0b7424 */ /* 0x000fe200078e00ff */
[----:B------:R-:W-:-:S07]  /*3450*/  MOV R15, 0xffffffff ;  /* 0xffffffff000f7802 */ /* 0x000fce0000000f00 */
[----:B------:R-:W-:Y:S05]  /*3460*/  WARPSYNC.COLLECTIVE R15, `(.L_x_10850) ;  /* 0x000000000f087348 */ /* 0x000fea0003c00000 */
[----:B------:R0:W1:Y:S02]  /*3470*/  SHFL.BFLY P6, R14, R13, R12, R11 ;  /* 0x0c00000c0d0e7389 */ /* 0x00006400000c000b */
[----:B01----:R-:W-:Y:S05]  /*3480*/  ENDCOLLECTIVE ;  /* 0x000000000000791b */ /* 0x003fea0003800000 */
.L_x_10850:
[----:B------:R-:W-:Y:S01]  /*3490*/  IMAD.MOV.U32 R12, RZ, RZ, 0x8 ;  /* 0x00000008ff0c7424 */ /* 0x000fe200078e00ff */
[----:B------:R-:W-:-:S04]  /*34a0*/  FMNMX.FTZ R0, R14, -3.40282346638528859812e+38, !PT ;  /* 0xff7fffff0e007809 */ /* 0x000fc80007810000 */
[----:B------:R-:W-:-:S07]  /*34b0*/  MOV R13, R0 ;  /* 0x00000000000d7202 */ /* 0x000fce0000000f00 */
[----:B------:R-:W-:Y:S05]  /*34c0*/  WARPSYNC.COLLECTIVE R15, `(.L_x_10851) ;  /* 0x000000000f087348 */ /* 0x000fea0003c00000 */
[----:B------:R0:W1:Y:S02]  /*34d0*/  SHFL.BFLY P6, R14, R13, R12, R11 ;  /* 0x0c00000c0d0e7389 */ /* 0x00006400000c000b */
[----:B01----:R-:W-:Y:S05]  /*34e0*/  ENDCOLLECTIVE ;  /* 0x000000000000791b */ /* 0x003fea0003800000 */
.L_x_10851:
[----:B------:R-:W-:Y:S01]  /*34f0*/  HFMA2 R12, -RZ, RZ, 0, 2.384185791015625e-07 ;  /* 0x00000004ff0c7431 */ /* 0x000fe200000001ff */
[----:B------:R-:W-:-:S04]  /*3500*/  FMNMX.FTZ R2, R0, R14, !PT ;  /* 0x0000000e00027209 */ /* 0x000fc80007810000 */
[----:B------:R-:W-:-:S07]  /*3510*/  MOV R13, R2 ;  /* 0x00000002000d7202 */ /* 0x000fce0000000f00 */
[----:B------:R-:W-:Y:S05]  /*3520*/  WARPSYNC.COLLECTIVE R15, `(.L_x_10852) ;  /* 0x000000000f087348 */ /* 0x000fea0003c00000 */
[----:B------:R0:W1:Y:S02]  /*3530*/  SHFL.BFLY P6, R14, R13, R12, R11 ;  /* 0x0c00000c0d0e7389 */ /* 0x00006400000c000b */
[----:B01----:R-:W-:Y:S05]  /*3540*/  ENDCOLLECTIVE ;  /* 0x000000000000791b */ /* 0x003fea0003800000 */
.L_x_10852:
[----:B------:R-:W-:Y:S05]  /*3550*/  BRA `(.L_x_10853) ;  /* 0xffffffd400947947 */ /* 0x000fea000383ffff */
.L_x_10854:
        /* <DEDUP_REMOVED lines=10> */
.L_x_27364:


//--------------------- .text._ZN4vllm25paged_attention_v2_kernelI13__nv_bfloat16hLi192ELi8ELi128ELNS_18Fp8KVCacheDataTypeE1ELb1ELi512EEEvPfS3_PT_PKS4_PKT0_SA_ifPKiSC_iPKfiiiSE_SE_iiiii --------------------------
	.section	.text._ZN4vllm25paged_attention_v2_kernelI13__nv_bfloat16hLi192ELi8ELi128ELNS_18Fp8KVCacheDataTypeE1ELb1ELi512EEEvPfS3_PT_PKS4_PKT0_SA_ifPKiSC_iPKfiiiSE_SE_iiiii,"ax",@progbits
	.align	128
        .global         _ZN4vllm25paged_attention_v2_kernelI13__nv_bfloat16hLi192ELi8ELi128ELNS_18Fp8KVCacheDataTypeE1ELb1ELi512EEEvPfS3_PT_PKS4_PKT0_SA_ifPKiSC_iPKfiiiSE_SE_iiiii
        .type           _ZN4vllm25paged_attention_v2_kernelI13__nv_bfloat16hLi192ELi8ELi128ELNS_18Fp8KVCacheDataTypeE1ELb1ELi512EEEvPfS3_PT_PKS4_PKT0_SA_ifPKiSC_iPKfiiiSE_SE_iiiii,@function
        .size           _ZN4vllm25paged_attention_v2_kernelI13__nv_bfloat16hLi192ELi8ELi128ELNS_18Fp8KVCacheDataTypeE1ELb1ELi512EEEvPfS3_PT_PKS4_PKT0_SA_ifPKiSC_iPKfiiiSE_SE_iiiii,(.L_x_27365 - _ZN4vllm25paged_attention_v2_kernelI13__nv_bfloat16hLi192ELi8ELi128ELNS_18Fp8KVCacheDataTypeE1ELb1ELi512EEEvPfS3_PT_PKS4_PKT0_SA_ifPKiSC_iPKfiiiSE_SE_iiiii)
        .other          _ZN4vllm25paged_attention_v2_kernelI13__nv_bfloat16hLi192ELi8ELi128ELNS_18Fp8KVCacheDataTypeE1ELb1ELi512EEEvPfS3_PT_PKS4_PKT0_SA_ifPKiSC_iPKfiiiSE_SE_iiiii,@"STO_CUDA_ENTRY STV_DEFAULT"
_ZN4vllm25paged_attention_v2_kernelI13__nv_bfloat16hLi192ELi8ELi128ELNS_18Fp8KVCacheDataTypeE1ELb1ELi512EEEvPfS3_PT_PKS4_PKT0_SA_ifPKiSC_iPKfiiiSE_SE_iiiii:
.text._ZN4vllm25paged_attention_v2_kernelI13__nv_bfloat16hLi192ELi8ELi128ELNS_18Fp8KVCacheDataTypeE1ELb1ELi512EEEvPfS3_PT_PKS4_PKT0_SA_ifPKiSC_iPKfiiiSE_SE_iiiii:
        /* <DEDUP_REMOVED lines=112> */
.L_x_10855:
        /* <DEDUP_REMOVED lines=26> */
.L_x_10859:
        /* <DEDUP_REMOVED lines=41> */
.L_x_10857:
[----:B------:R-:W-:Y:S05]  /*0b30*/  BSYNC.RECONVERGENT B6 ;  /* 0x0000000000067941 */ /* 0x000fea0003800200 */
.L_x_10856:
        /* <DEDUP_REMOVED lines=10> */
.L_x_10894:
        /* <DEDUP_REMOVED lines=41> */
.L_x_10865:
        /* <DEDUP_REMOVED lines=11> */
.L_x_10864:
[----:B------:R-:W-:Y:S05]  /*0f20*/  BSYNC.RECONVERGENT B1 ;  /* 0x0000000000017941 */ /* 0x000fea0003800200 */
.L_x_10863:
        /* <DEDUP_REMOVED lines=12> */
.L_x_10868:
        /* <DEDUP_REMOVED lines=100> */
.L_x_10867:
[----:B------:R-:W-:Y:S05]  /*1630*/  BSYNC.RECONVERGENT B1 ;  /* 0x0000000000017941 */ /* 0x000fea0003800200 */
.L_x_10866:
        /* <DEDUP_REMOVED lines=55> */
.L_x_10870:
[----:B------:R-:W-:Y:S05]  /*19b0*/  BSYNC.RECONVERGENT B1 ;  /* 0x0000000000017941 */ /* 0x000fea0003800200 */
.L_x_10869:
        /* <DEDUP_REMOVED lines=26> */
.L_x_10862:
[----:B------:R-:W-:Y:S05]  /*1b60*/  BSYNC.RECONVERGENT B0 ;  /* 0x0000000000007941 */ /* 0x000fea0003800200 */
.L_x_10861:
        /* <DEDUP_REMOVED lines=41> */
.L_x_10875:
[----:B------:R-:W1:Y:S01]  /*1e00*/  LDS R21, [R10] ;  /* 0x000000000a157984 */ /* 0x000e620000000800 */
[----:B------:R-:W-:-:S05]  /*1e10*/  VIADD R12, R12, 0x1 ;  /* 0x000000010c0c7836 */ /* 0x000fca0000000000 */
[----:B------:R-:W-:Y:S01]  /*1e20*/  ISETP.NE.AND P0, PT, R12, RZ, PT ;  /* 0x000000ff0c00720c */ /* 0x000fe20003f05270 */
[----:B-1----:R-:W-:-:S05]  /*1e30*/  FMUL.FTZ R21, R21, R2 ;  /* 0x0000000215157220 */ /* 0x002fca0000410000 */
[----:B------:R1:W-:Y:S02]  /*1e40*/  STS [R10], R21 ;  /* 0x000000150a007388 */ /* 0x0003e40000000800 */
[----:B-1----:R-:W-:-:S05]  /*1e50*/  IADD3 R10, PT, PT, R10, 0x200, RZ ;  /* 0x000002000a0a7810 */ /* 0x002fca0007ffe0ff */
[----:B------:R-:W-:Y:S05]  /*1e60*/  @P0 BRA `(.L_x_10875) ;  /* 0xfffffffc00e40947 */ /* 0x000fea000383ffff */
.L_x_10874:
[----:B------:R-:W-:Y:S05]  /*1e70*/  BSYNC.RECONVERGENT B1 ;  /* 0x0000000000017941 */ /* 0x000fea0003800200 */
.L_x_10873:
        /* <DEDUP_REMOVED lines=12> */
.L_x_10878:
        /* <DEDUP_REMOVED lines=52> */
.L_x_10877:
[----:B------:R-:W-:Y:S05]  /*2280*/  BSYNC.RECONVERGENT B1 ;  /* 0x0000000000017941 */ /* 0x000fea0003800200 */
.L_x_10876:
        /* <DEDUP_REMOVED lines=31> */
.L_x_10880:
[----:B------:R-:W-:Y:S05]  /*2480*/  BSYNC.RECONVERGENT B1 ;  /* 0x0000000000017941 */ /* 0x000fea0003800200 */
.L_x_10879:
        /* <DEDUP_REMOVED lines=14> */
.L_x_10872:
[----:B------:R-:W-:Y:S05]  /*2570*/  BSYNC.RECONVERGENT B0 ;  /* 0x0000000000007941 */ /* 0x000fea0003800200 */
.L_x_10871:
        /* <DEDUP_REMOVED lines=18> */
.L_x_10882:
[----:B------:R-:W-:Y:S05]  /*26a0*/  BSYNC.RECONVERGENT B0 ;  /* 0x0000000000007941 */ /* 0x000fea0003800200 */
.L_x_10881:
        /* <DEDUP_REMOVED lines=26> */
.L_x_10885:
        /* <DEDUP_REMOVED lines=33> */
.L_x_10884:
        /* <DEDUP_REMOVED lines=16> */
.L_x_10883:
        /* <DEDUP_REMOVED lines=41> */
.L_x_10887:
[----:B------:R-:W-:Y:S05]  /*2df0*/  BSYNC.RECONVERGENT B0 ;  /* 0x0000000000007941 */ /* 0x000fea0003800200 */
.L_x_10886:
        /* <DEDUP_REMOVED lines=22> */
.L_x_10889:
[----:B------:R-:W-:Y:S05]  /*2f60*/  BSYNC.RECONVERGENT B0 ;  /* 0x0000000000007941 */ /* 0x000fea0003800200 */
.L_x_10888:
        /* <DEDUP_REMOVED lines=25> */
.L_x_10858:
        /* <DEDUP_REMOVED lines=16> */
.L_x_10890:
[----:B------:R-:W-:Y:S05]  /*3200*/  EXIT ;  /* 0x000000000000794d */ /* 0x000fea0003800000 */
.L_x_10860:
[----:B------:R-:W-:Y:S02]  /*3210*/  HFMA2 R12, -RZ, RZ, 0, 9.5367431640625e-07 ;  /* 0x00000010ff0c7431 */ /* 0x000fe400000001ff */
[----:B------:R-:W-:Y:S01]  /*3220*/  IMAD.MOV.U32 R11, RZ, RZ, 0x1f ;  /* 0x0000001fff0b7424 */ /* 0x000fe200078e00ff */
[----:B------:R-:W-:-:S07]  /*3230*/  MOV R15, 0xffffffff ;  /* 0xffffffff000f7802 */ /* 0x000fce0000000f00 */
[----:B------:R-:W-:Y:S05]  /*3240*/  WARPSYNC.COLLECTIVE R15, `(.L_x_10891) ;  /* 0x000000000f087348 */ /* 0x000fea0003c00000 */
[----:B------:R0:W1:Y:S02]  /*3250*/  SHFL.BFLY P6, R14, R13, R12, R11 ;  /* 0x0c00000c0d0e7389 */ /* 0x00006400000c000b */
[----:B01----:R-:W-:Y:S05]  /*3260*/  ENDCOLLECTIVE ;  /* 0x000000000000791b */ /* 0x003fea0003800000 */
.L_x_10891:
[----:B------:R-:W-:Y:S01]  /*3270*/  IMAD.MOV.U32 R12, RZ, RZ, 0x8 ;  /* 0x00000008ff0c7424 */ /* 0x000fe200078e00ff */
[----:B------:R-:W-:-:S04]  /*3280*/  FMNMX.FTZ R0, R14, -3.40282346638528859812e+38, !PT ;  /* 0xff7fffff0e007809 */ /* 0x000fc80007810000 */
[----:B------:R-:W-:-:S07]  /*3290*/  MOV R13, R0 ;  /* 0x00000000000d7202 */ /* 0x000fce0000000f00 */
[----:B------:R-:W-:Y:S05]  /*32a0*/  WARPSYNC.COLLECTIVE R15, `(.L_x_10892) ;  /* 0x000000000f087348 */ /* 0x000fea0003c00000 */
[----:B------:R0:W1:Y:S02]  /*32b0*/  SHFL.BFLY P6, R14, R13, R12, R11 ;  /* 0x0c00000c0d0e7389 */ /* 0x00006400000c000b */
[----:B01----:R-:W-:Y:S05]  /*32c0*/  ENDCOLLECTIVE ;  /* 0x000000000000791b */ /* 0x003fea0003800000 */
.L_x_10892:
[----:B------:R-:W-:Y:S01]  /*32d0*/  HFMA2 R12, -RZ, RZ, 0, 2.384185791015625e-07 ;  /* 0x00000004ff0c7431 */ /* 0x000fe200000001ff */
[----:B------:R-:W-:-:S04]  /*32e0*/  FMNMX.FTZ R2, R0, R14, !PT ;  /* 0x0000000e00027209 */ /* 0x000fc80007810000 */
[----:B------:R-:W-:-:S07]  /*32f0*/  MOV R13, R2 ;  /* 0x00000002000d7202 */ /* 0x000fce0000000f00 */
[----:B------:R-:W-:Y:S05]  /*3300*/  WARPSYNC.COLLECTIVE R15, `(.L_x_10893) ;  /* 0x000000000f087348 */ /* 0x000fea0003c00000 */
[----:B------:R0:W1:Y:S02]  /*3310*/  SHFL.BFLY P6, R14, R13, R12, R11 ;  /* 0x0c00000c0d0e7389 */ /* 0x00006400000c000b */
[----:B01----:R-:W-:Y:S05]  /*3320*/  ENDCOLLECTIVE ;  /* 0x000000000000791b */ /* 0x003fea0003800000 */
.L_x_10893:
[----:B------:R-:W-:Y:S05]  /*3330*/  BRA `(.L_x_10894) ;  /* 0xffffffd800287947 */ /* 0x000fea000383ffff */
.L_x_10895:
        /* <DEDUP_REMOVED lines=12> */
.L_x_27365:


//--------------------- .text._ZN4vllm25paged_attention_v2_kernelI13__nv_bfloat16hLi128ELi8ELi128ELNS_18Fp8KVCacheDataTypeE1ELb1ELi512EEEvPfS3_PT_PKS4_PKT0_SA_ifPKiSC_iPKfiiiSE_SE_iiiii --------------------------
	.section	.text._ZN4vllm25paged_attention_v2_kernelI13__nv_bfloat16hLi128ELi8ELi128ELNS_18Fp8KVCacheDataTypeE1ELb1ELi512EEEvPfS3_PT_PKS4_PKT0_SA_ifPKiSC_iPKfiiiSE_SE_iiiii,"ax",@progbits
	.align	128
        .global         _ZN4vllm25paged_attention_v2_kernelI13__nv_bfloat16hLi128ELi8ELi128ELNS_18Fp8KVCacheDataTypeE1ELb1ELi512EEEvPfS3_PT_PKS4_PKT0_SA_ifPKiSC_iPKfiiiSE_SE_iiiii
        .type           _ZN4vllm25paged_attention_v2_kernelI13__nv_bfloat16hLi128ELi8ELi128ELNS_18Fp8KVCacheDataTypeE1ELb1ELi512EEEvPfS3_PT_PKS4_PKT0_SA_ifPKiSC_iPKfiiiSE_SE_iiiii,@function
        .size           _ZN4vllm25paged_attention_v2_kernelI13__nv_bfloat16hLi128ELi8ELi128ELNS_18Fp8KVCacheDataTypeE1ELb1ELi512EEEvPfS3_PT_PKS4_PKT0_SA_ifPKiSC_iPKfiiiSE_SE_iiiii,(.L_x_27366 - _ZN4vllm25paged_attention_v2_kernelI13__nv_bfloat16hLi128ELi8ELi128ELNS_18Fp8KVCacheDataTypeE1ELb1ELi512EEEvPfS3_PT_PKS4_PKT0_SA_ifPKiSC_iPKfiiiSE_SE_iiiii)
        .other          _ZN4vllm25paged_attention_v2_kernelI13__nv_bfloat16hLi128ELi8ELi128ELNS_18Fp8KVCacheDataTypeE1ELb1ELi512EEEvPfS3_PT_PKS4_PKT0_SA_ifPKiSC_iPKfiiiSE_SE_iiiii,@"STO_CUDA_ENTRY STV_DEFAULT"
_ZN4vllm25paged_attention_v2_kernelI13__nv_bfloat16hLi128ELi8ELi128ELNS_18Fp8KVCacheDataTypeE1ELb1ELi512EEEvPfS3_PT_PKS4_PKT0_SA_ifPKiSC_iPKfiiiSE_SE_iiiii:
.text._ZN4vllm25paged_attention_v2_kernelI13__nv_bfloat16hLi128ELi8ELi128ELNS_18Fp8KVCacheDataTypeE1ELb1ELi512EEEvPfS3_PT_PKS4_PKT0_SA_ifPKiSC_iPKfiiiSE_SE_iiiii:
        /* <DEDUP_REMOVED lines=109> */
.L_x_10896:
        /* <DEDUP_REMOVED lines=26> */
.L_x_10900:
        /* <DEDUP_REMOVED lines=41> */
.L_x_10898:
[----:B------:R-:W-:Y:S05]  /*0b00*/  BSYNC.RECONVERGENT B6 ;  /* 0x0000000000067941 */ /* 0x000fea0003800200 */
.L_x_10897:
        /* <DEDUP_REMOVED lines=10> */
.L_x_10939:
        /* <DEDUP_REMOVED lines=41> */
.L_x_10906:
        /* <DEDUP_REMOVED lines=11> */
.L_x_10905:
[----:B------:R-:W-:Y:S05]  /*0ef0*/  BSYNC.RECONVERGENT B1 ;  /* 0x0000000000017941 */ /* 0x000fea0003800200 */
.L_x_10904:
        /* <DEDUP_REMOVED lines=12> */
.L_x_10909:
        /* <DEDUP_REMOVED lines=100> */
.L_x_10908:
[----:B------:R-:W-:Y:S05]  /*1600*/  BSYNC.RECONVERGENT B1 ;  /* 0x0000000000017941 */ /* 0x000fea0003800200 */
.L_x_10907:
        /* <DEDUP_REMOVED lines=55> */
.L_x_10911:
[----:B------:R-:W-:Y:S05]  /*1980*/  BSYNC.RECONVERGENT B1 ;  /* 0x0000000000017941 */ /* 0x000fea0003800200 */
.L_x_10910:
        /* <DEDUP_REMOVED lines=26> */
.L_x_10903:
[----:B------:R-:W-:Y:S05]  /*1b30*/  BSYNC.RECONVERGENT B0 ;  /* 0x0000000000007941 */ /* 0x000fea0003800200 */
.L_x_10902:
        /* <DEDUP_REMOVED lines=41> */
.L_x_10916:
[----:B------:R-:W1:Y:S01]  /*1dd0*/  LDS R15, [R13] ;  /* 0x000000000d0f7984 */ /* 0x000e620000000800 */
[----:B------:R-:W-:-:S04]  /*1de0*/  IADD3 R14, PT, PT, R14, 0x1, RZ ;  /* 0x000000010e0e7810 */ /* 0x000fc80007ffe0ff */
[----:B------:R-:W-:Y:S01]  /*1df0*/  ISETP.NE.AND P0, PT, R14, RZ, PT ;  /* 0x000000ff0e00720c */ /* 0x000fe20003f05270 */
[----:B-1----:R-:W-:-:S05]  /*1e00*/  FMUL.FTZ R20, R15, R6 ;  /* 0x000000060f147220 */ /* 0x002fca0000410000 */
[----:B------:R1:W-:Y:S02]  /*1e10*/  STS [R13], R20 ;  /* 0x000000140d007388 */ /* 0x0003e40000000800 */
[----:B-1----:R-:W-:-:S05]  /*1e20*/  VIADD R13, R13, 0x200 ;  /* 0x000002000d0d7836 */ /* 0x002fca0000000000 */
[----:B------:R-:W-:Y:S05]  /*1e30*/  @P0 BRA `(.L_x_10916) ;  /* 0xfffffffc00e40947 */ /* 0x000fea000383ffff */
.L_x_10915:
[----:B------:R-:W-:Y:S05]  /*1e40*/  BSYNC.RECONVERGENT B1 ;  /* 0x0000000000017941 */ /* 0x000fea0003800200 */
.L_x_10914:
        /* <DEDUP_REMOVED lines=12> */
.L_x_10919:
        /* <DEDUP_REMOVED lines=52> */
.L_x_10918:
[----:B------:R-:W-:Y:S05]  /*2250*/  BSYNC.RECONVERGENT B1 ;  /* 0x0000000000017941 */ /* 0x000fea0003800200 */
.L_x_10917:
        /* <DEDUP_REMOVED lines=31> */
.L_x_10921:
[----:B------:R-:W-:Y:S05]  /*2450*/  BSYNC.RECONVERGENT B1 ;  /* 0x0000000000017941 */ /* 0x000fea0003800200 */
.L_x_10920:
        /* <DEDUP_REMOVED lines=14> */
.L_x_10913:
[----:B------:R-:W-:Y:S05]  /*2540*/  BSYNC.RECONVERGENT B0 ;  /* 0x0000000000007941 */ /* 0x000fea0003800200 */
.L_x_10912:
        /* <DEDUP_REMOVED lines=18> */
.L_x_10923:
[----:B------:R-:W-:Y:S05]  /*2670*/  BSYNC.RECONVERGENT B0 ;  /* 0x0000000000007941 */ /* 0x000fea0003800200 */
.L_x_10922:
        /* <DEDUP_REMOVED lines=25> */
.L_x_10926:
        /* <DEDUP_REMOVED lines=34> */
.L_x_10925:
        /* <DEDUP_REMOVED lines=16> */
.L_x_10924:
        /* <DEDUP_REMOVED lines=25> */
.L_x_10928:
[----:B------:R-:W-:Y:S05]  /*2cc0*/  BSYNC.RECONVERGENT B0 ;  /* 0x0000000000007941 */ /* 0x000fea0003800200 */
.L_x_10927:
        /* <DEDUP_REMOVED lines=16> */
.L_x_10930:
[----:B------:R-:W-:Y:S05]  /*2dd0*/  BSYNC.RECONVERGENT B0 ;  /* 0x0000000000007941 */ /* 0x000fea0003800200 */
.L_x_10929:
        /* <DEDUP_REMOVED lines=12> */
.L_x_10932:
[----:B------:R-:W-:Y:S05]  /*2ea0*/  BSYNC.RECONVERGENT B0 ;  /* 0x0000000000007941 */ /* 0x000fea0003800200 */
.L_x_10931:
        /* <DEDUP_REMOVED lines=16> */
.L_x_10934:
[----:B------:R-:W-:Y:S05]  /*2fb0*/  BSYNC.RECONVERGENT B0 ;  /* 0x0000000000007941 */ /* 0x000fea0003800200 */
.L_x_10933:
        /* <DEDUP_REMOVED lines=20> */
.L_x_10899:
        /* <DEDUP_REMOVED lines=16> */
.L_x_10935:
[----:B------:R-:W-:Y:S05]  /*3200*/  EXIT ;  /* 0x000000000000794d */ /* 0x000fea0003800000 */
.L_x_10901:
[----:B------:R-:W-:Y:S02]  /*3210*/  HFMA2 R12, -RZ, RZ, 0, 9.5367431640625e-07 ;  /* 0x00000010ff0c7431 */ /* 0x000fe400000001ff */
[----:B------:R-:W-:Y:S01]  /*3220*/  IMAD.MOV.U32 R11, RZ, RZ, 0x1f ;  /* 0x0000001fff0b7424 */ /* 0x000fe200078e00ff */
[----:B------:R-:W-:-:S07]  /*3230*/  MOV R15, 0xffffffff ;  /* 0xffffffff000f7802 */ /* 0x000fce0000000f00 */
[----:B------:R-:W-:Y:S05]  /*3240*/  WARPSYNC.COLLECTIVE R15, `(.L_x_10936) ;  /* 0x000000000f087348 */ /* 0x000fea0003c00000 */
[----:B------:R0:W1:Y:S02]  /*3250*/  SHFL.BFLY P6, R14, R13, R12, R11 ;  /* 0x0c00000c0d0e7389 */ /* 0x00006400000c000b */
[----:B01----:R-:W-:Y:S05]  /*3260*/  ENDCOLLECTIVE ;  /* 0x000000000000791b */ /* 0x003fea0003800000 */
.L_x_10936:
[----:B------:R-:W-:Y:S01]  /*3270*/  IMAD.MOV.U32 R12, RZ, RZ, 0x8 ;  /* 0x00000008ff0c7424 */ /* 0x000fe200078e00ff */
[----:B------:R-:W-:-:S04]  /*3280*/  FMNMX.FTZ R0, R14, -3.40282346638528859812e+38, !PT ;  /* 0xff7fffff0e007809 */ /* 0x000fc80007810000 */
[----:B------:R-:W-:-:S07]  /*3290*/  MOV R13, R0 ;  /* 0x00000000000d7202 */ /* 0x000fce0000000f00 */
[----:B------:R-:W-:Y:S05]  /*32a0*/  WARPSYNC.COLLECTIVE R15, `(.L_x_10937) ;  /* 0x000000000f087348 */ /* 0x000fea0003c00000 */
[----:B------:R0:W1:Y:S02]  /*32b0*/  SHFL.BFLY P6, R14, R13, R12, R11 ;  /* 0x0c00000c0d0e7389 */ /* 0x00006400000c000b */
[----:B01----:R-:W-:Y:S05]  /*32c0*/  ENDCOLLECTIVE ;  /* 0x000000000000791b */ /* 0x003fea0003800000 */
.L_x_10937:
[----:B------:R-:W-:Y:S01]  /*32d0*/  HFMA2 R12, -RZ, RZ, 0, 2.384185791015625e-07 ;  /* 0x00000004ff0c7431 */ /* 0x000fe200000001ff */
[----:B------:R-:W-:-:S04]  /*32e0*/  FMNMX.FTZ R2, R0, R14, !PT ;  /* 0x0000000e00027209 */ /* 0x000fc80007810000 */
[----:B------:R-:W-:-:S07]  /*32f0*/  MOV R13, R2 ;  /* 0x00000002000d7202 */ /* 0x000fce0000000f00 */
[----:B------:R-:W-:Y:S05]  /*3300*/  WARPSYNC.COLLECTIVE R15, `(.L_x_10938) ;  /* 0x000000000f087348 */ /* 0x000fea0003c00000 */
[----:B------:R0:W1:Y:S02]  /*3310*/  SHFL.BFLY P6, R14, R13, R12, R11 ;  /* 0x0c00000c0d0e7389 */ /* 0x00006400000c000b */
[----:B01----:R-:W-:Y:S05]  /*3320*/  ENDCOLLECTIVE ;  /* 0x000000000000791b */ /* 0x003fea0003800000 */
.L_x_10938:
[----:B------:R-:W-:Y:S05]  /*3330*/  BRA `(.L_x_10939) ;  /* 0xffffffd8001c7947 */ /* 0x000fea000383ffff */
.L_x_10940:
        /* <DEDUP_REMOVED lines=12> */
.L_x_27366:


//--------------------- .text._ZN4vllm25paged_attention_v2_kernelI13__nv_bfloat16hLi120ELi8ELi128ELNS_18Fp8KVCacheDataTypeE1ELb1ELi512EEEvPfS3_PT_PKS4_PKT0_SA_ifPKiSC_iPKfiiiSE_SE_iiiii --------------------------
	.section	.text._ZN4vllm25paged_attention_v2_kernelI13__nv_bfloat16hLi120ELi8ELi128ELNS_18Fp8KVCacheDataTypeE1ELb1ELi512EEEvPfS3_PT_PKS4_PKT0_SA_ifPKiSC_iPKfiiiSE_SE_iiiii,"ax",@progbits
	.align	128
        .global         _ZN4vllm25paged_attention_v2_kernelI13__nv_bfloat16hLi120ELi8ELi128ELNS_18Fp8KVCacheDataTypeE1ELb1ELi512EEEvPfS3_PT_PKS4_PKT0_SA_ifPKiSC_iPKfiiiSE_SE_iiiii
        .type           _ZN4vllm25paged_attention_v2_kernelI13__nv_bfloat16hLi120ELi8ELi128ELNS_18Fp8KVCacheDataTypeE1ELb1ELi512EEEvPfS3_PT_PKS4_PKT0_SA_ifPKiSC_iPKfiiiSE_SE_iiiii,@function
        .size           _ZN4vllm25paged_attention_v2_kernelI13__nv_bfloat16hLi120ELi8ELi128ELNS_18Fp8KVCacheDataTypeE1ELb1ELi512EEEvPfS3_PT_PKS4_PKT0_SA_ifPKiSC_iPKfiiiSE_SE_iiiii,(.L_x_27367 - _ZN4vllm25paged_attention_v2_kernelI13__nv_bfloat16hLi120ELi8ELi128ELNS_18Fp8KVCacheDataTypeE1ELb1ELi512EEEvPfS3_PT_PKS4_PKT0_SA_ifPKiSC_iPKfiiiSE_SE_iiiii)
        .other          _ZN4vllm25paged_attention_v2_kernelI13__nv_bfloat16hLi120ELi8ELi128ELNS_18Fp8KVCacheDataTypeE1ELb1ELi512EEEvPfS3_PT_PKS4_PKT0_SA_ifPKiSC_iPKfiiiSE_SE_iiiii,@"STO_CUDA_ENTRY STV_DEFAULT"
_ZN4vllm25paged_attention_v2_kernelI13__nv_bfloat16hLi120ELi8ELi128ELNS_18Fp8KVCacheDataTypeE1ELb1ELi512EEEvPfS3_PT_PKS4_PKT0_SA_ifPKiSC_iPKfiiiSE_SE_iiiii:
.text._ZN4vllm25paged_attention_v2_kernelI13__nv_bfloat16hLi120ELi8ELi128ELNS_18Fp8KVCacheDataTypeE1ELb1ELi512EEEvPfS3_PT_PKS4_PKT0_SA_ifPKiSC_iPKfiiiSE_SE_iiiii:
        /* <DEDUP_REMOVED lines=109> */
.L_x_10941:
        /* <DEDUP_REMOVED lines=26> */
.L_x_10945:
        /* <DEDUP_REMOVED lines=41> */
.L_x_10943:
[----:B------:R-:W-:Y:S05]  /*0b00*/  BSYNC.RECONVERGENT B6 ;  /* 0x0000000000067941 */ /* 0x000fea0003800200 */
.L_x_10942:
        /* <DEDUP_REMOVED lines=11> */
.L_x_10984:
        /* <DEDUP_REMOVED lines=41> */
.L_x_10951:
        /* <DEDUP_REMOVED lines=11> */
.L_x_10950:
[----:B------:R-:W-:Y:S05]  /*0f00*/  BSYNC.RECONVERGENT B1 ;  /* 0x0000000000017941 */ /* 0x000fea0003800200 */
.L_x_10949:
        /* <DEDUP_REMOVED lines=12> */
.L_x_10954:
        /* <DEDUP_REMOVED lines=100> */
.L_x_10953:
[----:B------:R-:W-:Y:S05]  /*1610*/  BSYNC.RECONVERGENT B1 ;  /* 0x0000000000017941 */ /* 0x000fea0003800200 */
.L_x_10952:
        /* <DEDUP_REMOVED lines=55> */
.L_x_10956:
[----:B------:R-:W-:Y:S05]  /*1990*/  BSYNC.RECONVERGENT B1 ;  /* 0x0000000000017941 */ /* 0x000fea0003800200 */
.L_x_10955:
        /* <DEDUP_REMOVED lines=26> */
.L_x_10948:
[----:B------:R-:W-:Y:S05]  /*1b40*/  BSYNC.RECONVERGENT B0 ;  /* 0x0000000000007941 */ /* 0x000fea0003800200 */
.L_x_10947:
        /* <DEDUP_REMOVED lines=41> */
.L_x_10961:
[----:B------:R-:W1:Y:S01]  /*1de0*/  LDS R15, [R13] ;  /* 0x000000000d0f7984 */ /* 0x000e620000000800 */
[----:B------:R-:W-:-:S04]  /*1df0*/  IADD3 R14, PT, PT, R14, 0x1, RZ ;  /* 0x000000010e0e7810 */ /* 0x000fc80007ffe0ff */
[----:B------:R-:W-:Y:S01]  /*1e00*/  ISETP.NE.AND P0, PT, R14, RZ, PT ;  /* 0x000000ff0e00720c */ /* 0x000fe20003f05270 */
[----:B-1----:R-:W-:-:S05]  /*1e10*/  FMUL.FTZ R20, R15, R6 ;  /* 0x000000060f147220 */ /* 0x002fca0000410000 */
[----:B------:R1:W-:Y:S02]  /*1e20*/  STS [R13], R20 ;  /* 0x000000140d007388 */ /* 0x0003e40000000800 */
[----:B-1----:R-:W-:-:S05]  /*1e30*/  VIADD R13, R13, 0x200 ;  /* 0x000002000d0d7836 */ /* 0x002fca0000000000 */
[----:B------:R-:W-:Y:S05]  /*1e40*/  @P0 BRA `(.L_x_10961) ;  /* 0xfffffffc00e40947 */ /* 0x000fea000383ffff */
.L_x_10960:
[----:B------:R-:W-:Y:S05]  /*1e50*/  BSYNC.RECONVERGENT B1 ;  /* 0x0000000000017941 */ /* 0x000fea0003800200 */
.L_x_10959:
        /* <DEDUP_REMOVED lines=12> */
.L_x_10964:
        /* <DEDUP_REMOVED lines=52> */
.L_x_10963:
[----:B------:R-:W-:Y:S05]  /*2260*/  BSYNC.RECONVERGENT B1 ;  /* 0x0000000000017941 */ /* 0x000fea0003800200 */
.L_x_10962:
        /* <DEDUP_REMOVED lines=31> */
.L_x_10966:
[----:B------:R-:W-:Y:S05]  /*2460*/  BSYNC.RECONVERGENT B1 ;  /* 0x0000000000017941 */ /* 0x000fea0003800200 */
.L_x_10965:
        /* <DEDUP_REMOVED lines=14> */
.L_x_10958:
[----:B------:R-:W-:Y:S05]  /*2550*/  BSYNC.RECONVERGENT B0 ;  /* 0x0000000000007941 */ /* 0x000fea0003800200 */
.L_x_10957:
        /* <DEDUP_REMOVED lines=18> */
.L_x_10968:
[----:B------:R-:W-:Y:S05]  /*2680*/  BSYNC.RECONVERGENT B0 ;  /* 0x0000000000007941 */ /* 0x000fea0003800200 */
.L_x_10967:
        /* <DEDUP_REMOVED lines=25> */
.L_x_10971:
        /* <DEDUP_REMOVED lines=34> */
.L_x_10970:
        /* <DEDUP_REMOVED lines=16> */
.L_x_10969:
        /* <DEDUP_REMOVED lines=27> */
.L_x_10973:
[----:B------:R-:W-:Y:S05]  /*2cf0*/  BSYNC.RECONVERGENT B0 ;  /* 0x0000000000007941 */ /* 0x000fea0003800200 */
.L_x_10972:
        /* <DEDUP_REMOVED lines=12> */
.L_x_10975:
[----:B------:R-:W-:Y:S05]  /*2dc0*/  BSYNC.RECONVERGENT B0 ;  /* 0x0000000000007941 */ /* 0x000fea0003800200 */
.L_x_10974:
        /* <DEDUP_REMOVED lines=8> */
.L_x_10977:
[----:B------:R-:W-:Y:S05]  /*2e50*/  BSYNC.RECONVERGENT B0 ;  /* 0x0000000000007941 */ /* 0x000fea0003800200 */
.L_x_10976:
        /* <DEDUP_REMOVED lines=12> */
.L_x_10979:
[----:B------:R-:W-:Y:S05]  /*2f20*/  BSYNC.RECONVERGENT B0 ;  /* 0x0000000000007941 */ /* 0x000fea0003800200 */
.L_x_10978:
        /* <DEDUP_REMOVED lines=22> */
.L_x_10944:
        /* <DEDUP_REMOVED lines=16> */
.L_x_10980:
[----:B------:R-:W-:Y:S05]  /*3190*/  EXIT ;  /* 0x000000000000794d */ /* 0x000fea0003800000 */
.L_x_10946:
[----:B------:R-:W-:Y:S02]  /*31a0*/  HFMA2 R12, -RZ, RZ, 0, 9.5367431640625e-07 ;  /* 0x00000010ff0c7431 */ /* 0x000fe400000001ff */
[----:B------:R-:W-:Y:S01]  /*31b0*/  IMAD.MOV.U32 R11, RZ, RZ, 0x1f ;  /* 0x0000001fff0b7424 */ /* 0x000fe200078e00ff */
[----:B------:R-:W-:-:S07]  /*31c0*/  MOV R15, 0xffffffff ;  /* 0xffffffff000f7802 */ /* 0x000fce0000000f00 */
[----:B------:R-:W-:Y:S05]  /*31d0*/  WARPSYNC.COLLECTIVE R15, `(.L_x_10981) ;  /* 0x000000000f087348 */ /* 0x000fea0003c00000 */
[----:B------:R0:W1:Y:S02]  /*31e0*/  SHFL.BFLY P6, R14, R13, R12, R11 ;  /* 0x0c00000c0d0e7389 */ /* 0x00006400000c000b */
[----:B01----:R-:W-:Y:S05]  /*31f0*/  ENDCOLLECTIVE ;  /* 0x000000000000791b */ /* 0x003fea0003800000 */
.L_x_10981:
[----:B------:R-:W-:Y:S01]  /*3200*/  IMAD.MOV.U32 R12, RZ, RZ, 0x8 ;  /* 0x00000008ff0c7424 */ /* 0x000fe200078e00ff */
[----:B------:R-:W-:-:S04]  /*3210*/  FMNMX.FTZ R0, R14, -3.40282346638528859812e+38, !PT ;  /* 0xff7fffff0e007809 */ /* 0x000fc80007810000 */
[----:B------:R-:W-:-:S07]  /*3220*/  MOV R13, R0 ;  /* 0x00000000000d7202 */ /* 0x000fce0000000f00 */
[----:B------:R-:W-:Y:S05]  /*3230*/  WARPSYNC.COLLECTIVE R15, `(.L_x_10982) ;  /* 0x000000000f087348 */ /* 0x000fea0003c00000 */
[----:B------:R0:W1:Y:S02]  /*3240*/  SHFL.BFLY P6, R14, R13, R12, R11 ;  /* 0x0c00000c0d0e7389 */ /* 0x00006400000c000b */
[----:B01----:R-:W-:Y:S05]  /*3250*/  ENDCOLLECTIVE ;  /* 0x000000000000791b */ /* 0x003fea0003800000 */
.L_x_10982:
[----:B------:R-:W-:Y:S01]  /*3260*/  HFMA2 R12, -RZ, RZ, 0, 2.384185791015625e-07 ;  /* 0x00000004ff0c7431 */ /* 0x000fe200000001ff */
[----:B------:R-:W-:-:S04]  /*3270*/  FMNMX.FTZ R2, R0, R14, !PT ;  /* 0x0000000e00027209 */ /* 0x000fc80007810000 */
[----:B------:R-:W-:-:S07]  /*3280*/  MOV R13, R2 ;  /* 0x00000002000d7202 */ /* 0x000fce0000000f00 */
[----:B------:R-:W-:Y:S05]  /*3290*/  WARPSYNC.COLLECTIVE R15, `(.L_x_10983) ;  /* 0x000000000f087348 */ /* 0x000fea0003c00000 */
[----:B------:R0:W1:Y:S02]  /*32a0*/  SHFL.BFLY P6, R14, R13, R12, R11 ;  /* 0x0c00000c0d0e7389 */ /* 0x00006400000c000b */
[----:B01----:R-:W-:Y:S05]  /*32b0*/  ENDCOLLECTIVE ;  /* 0x000000000000791b */ /* 0x003fea0003800000 */
.L_x_10983:
[----:B------:R-:W-:Y:S05]  /*32c0*/  BRA `(.L_x_10984) ;  /* 0xffffffd8003c7947 */ /* 0x000fea000383ffff */
.L_x_10985:
        /* <DEDUP_REMOVED lines=11> */
.L_x_27367:


//--------------------- .text._ZN4vllm25paged_attention_v2_kernelI13__nv_bfloat16hLi112ELi8ELi128ELNS_18Fp8KVCacheDataTypeE1ELb1ELi512EEEvPfS3_PT_PKS4_PKT0_SA_ifPKiSC_iPKfiiiSE_SE_iiiii --------------------------
	.section	.text._ZN4vllm25paged_attention_v2_kernelI13__nv_bfloat16hLi112ELi8ELi128ELNS_18Fp8KVCacheDataTypeE1ELb1ELi512EEEvPfS3_PT_PKS4_PKT0_SA_ifPKiSC_iPKfiiiSE_SE_iiiii,"ax",@progbits
	.align	128
        .global         _ZN4vllm25paged_attention_v2_kernelI13__nv_bfloat16hLi112ELi8ELi128ELNS_18Fp8KVCacheDataTypeE1ELb1ELi512EEEvPfS3_PT_PKS4_PKT0_SA_ifPKiSC_iPKfiiiSE_SE_iiiii
        .type           _ZN4vllm25paged_attention_v2_kernelI13__nv_bfloat16hLi112ELi8ELi128ELNS_18Fp8KVCacheDataTypeE1ELb1ELi512EEEvPfS3_PT_PKS4_PKT0_SA_ifPKiSC_iPKfiiiSE_SE_iiiii,@function
        .size           _ZN4vllm25paged_attention_v2_kernelI13__nv_bfloat16hLi112ELi8ELi128ELNS_18Fp8KVCacheDataTypeE1ELb1ELi512EEEvPfS3_PT_PKS4_PKT0_SA_ifPKiSC_iPKfiiiSE_SE_iiiii,(.L_x_27368 - _ZN4vllm25paged_attention_v2_kernelI13__nv_bfloat16hLi112ELi8ELi128ELNS_18Fp8KVCacheDataTypeE1ELb1ELi512EEEvPfS3_PT_PKS4_PKT0_SA_ifPKiSC_iPKfiiiSE_SE_iiiii)
        .other          _ZN4vllm25paged_attention_v2_kernelI13__nv_bfloat16hLi112ELi8ELi128ELNS_18Fp8KVCacheDataTypeE1ELb1ELi512EEEvPfS3_PT_PKS4_PKT0_SA_ifPKiSC_iPKfiiiSE_SE_iiiii,@"STO_CUDA_ENTRY STV_DEFAULT"
_ZN4vllm25paged_attention_v2_kernelI13__nv_bfloat16hLi112ELi8ELi128ELNS_18Fp8KVCacheDataTypeE1ELb1ELi512EEEvPfS3_PT_PKS4_PKT0_SA_ifPKiSC_iPKfiiiSE_SE_iiiii:
.text._ZN4vllm25paged_attention_v2_kernelI13__nv_bfloat16hLi112ELi8ELi128ELNS_18Fp8KVCacheDataTypeE1ELb1ELi512EEEvPfS3_PT_PKS4_PKT0_SA_ifPKiSC_iPKfiiiSE_SE_iiiii:
        /* <DEDUP_REMOVED lines=109> */
.L_x_10986:
        /* <DEDUP_REMOVED lines=26> */
.L_x_10990:
        /* <DEDUP_REMOVED lines=41> */
.L_x_10988:
[----:B------:R-:W-:Y:S05]  /*0b00*/  BSYNC.RECONVERGENT B6 ;  /* 0x0000000000067941 */ /* 0x000fea0003800200 */
.L_x_10987:
        /* <DEDUP_REMOVED lines=11> */
.L_x_11029:
        /* <DEDUP_REMOVED lines=41> */
.L_x_10996:
        /* <DEDUP_REMOVED lines=11> */
.L_x_10995:
[----:B------:R-:W-:Y:S05]  /*0f00*/  BSYNC.RECONVERGENT B1 ;  /* 0x0000000000017941 */ /* 0x000fea0003800200 */
.L_x_10994:
        /* <DEDUP_REMOVED lines=12> */
.L_x_10999:
        /* <DEDUP_REMOVED lines=100> */
.L_x_10998:
[----:B------:R-:W-:Y:S05]  /*1610*/  BSYNC.RECONVERGENT B1 ;  /* 0x0000000000017941 */ /* 0x000fea0003800200 */
.L_x_10997:
        /* <DEDUP_REMOVED lines=55> */
.L_x_11001:
[----:B------:R-:W-:Y:S05]  /*1990*/  BSYNC.RECONVERGENT B1 ;  /* 0x0000000000017941 */ /* 0x000fea0003800200 */
.L_x_11000:
        /* <DEDUP_REMOVED lines=26> */
.L_x_10993:
[----:B------:R-:W-:Y:S05]  /*1b40*/  BSYNC.RECONVERGENT B0 ;  /* 0x0000000000007941 */ /* 0x000fea0003800200 */
.L_x_10992:
        /* <DEDUP_REMOVED lines=41> */
.L_x_11006:
[----:B------:R-:W1:Y:S01]  /*1de0*/  LDS R15, [R13] ;  /* 0x000000000d0f7984 */ /* 0x000e620000000800 */
[----:B------:R-:W-:-:S04]  /*1df0*/  IADD3 R14, PT, PT, R14, 0x1, RZ ;  /* 0x000000010e0e7810 */ /* 0x000fc80007ffe0ff */
[----:B------:R-:W-:Y:S01]  /*1e00*/  ISETP.NE.AND P0, PT, R14, RZ, PT ;  /* 0x000000ff0e00720c */ /* 0x000fe20003f05270 */
[----:B-1----:R-:W-:-:S05]  /*1e10*/  FMUL.FTZ R20, R15, R6 ;  /* 0x000000060f147220 */ /* 0x002fca0000410000 */
[----:B------:R1:W-:Y:S02]  /*1e20*/  STS [R13], R20 ;  /* 0x000000140d007388 */ /* 0x0003e40000000800 */
[----:B-1----:R-:W-:-:S05]  /*1e30*/  VIADD R13, R13, 0x200 ;  /* 0x000002000d0d7836 */ /* 0x002fca0000000000 */
[----:B------:R-:W-:Y:S05]  /*1e40*/  @P0 BRA `(.L_x_11006) ;  /* 0xfffffffc00e40947 */ /* 0x000fea000383ffff */
.L_x_11005:
[----:B------:R-:W-:Y:S05]  /*1e50*/  BSYNC.RECONVERGENT B1 ;  /* 0x0000000000017941 */ /* 0x000fea0003800200 */
.L_x_11004:
        /* <DEDUP_REMOVED lines=12> */
.L_x_11009:
        /* <DEDUP_REMOVED lines=52> */
.L_x_11008:
[----:B------:R-:W-:Y:S05]  /*2260*/  BSYNC.RECONVERGENT B1 ;  /* 0x0000000000017941 */ /* 0x000fea0003800200 */
.L_x_11007:
        /* <DEDUP_REMOVED lines=31> */
.L_x_11011:
[----:B------:R-:W-:Y:S05]  /*2460*/  BSYNC.RECONVERGENT B1 ;  /* 0x0000000000017941 */ /* 0x000fea0003800200 */
.L_x_11010:
        /* <DEDUP_REMOVED lines=14> */
.L_x_11003:
[----:B------:R-:W-:Y:S05]  /*2550*/  BSYNC.RECONVERGENT B0 ;  /* 0x0000000000007941 */ /* 0x000fea0003800200 */
.L_x_11002:
        /* <DEDUP_REMOVED lines=18> */
.L_x_11013:
[----:B------:R-:W-:Y:S05]  /*2680*/  BSYNC.RECONVERGENT B0 ;  /* 0x0000000000007941 */ /* 0x000fea0003800200 */
.L_x_11012:
        /* <DEDUP_REMOVED lines=25> */
.L_x_11016:
        /* <DEDUP_REMOVED lines=34> */
.L_x_11015:
        /* <DEDUP_REMOVED lines=16> */
.L_x_11014:
        /* <DEDUP_REMOVED lines=27> */
.L_x_11018:
[----:B------:R-:W-:Y:S05]  /*2cf0*/  BSYNC.RECONVERGENT B0 ;  /* 0x0000000000007941 */ /* 0x000fea0003800200 */
.L_x_11017:
        /* <DEDUP_REMOVED lines=12> */
.L_x_11020:
[----:B------:R-:W-:Y:S05]  /*2dc0*/  BSYNC.RECONVERGENT B0 ;  /* 0x0000000000007941 */ /* 0x000fea0003800200 */
.L_x_11019:
        /* <DEDUP_REMOVED lines=8> */
.L_x_11022:
[----:B------:R-:W-:Y:S05]  /*2e50*/  BSYNC.RECONVERGENT B0 ;  /* 0x0000000000007941 */ /* 0x000fea0003800200 */
.L_x_11021:
        /* <DEDUP_REMOVED lines=12> */
.L_x_11024:
[----:B------:R-:W-:Y:S05]  /*2f20*/  BSYNC.RECONVERGENT B0 ;  /* 0x0000000000007941 */ /* 0x000fea0003800200 */
.L_x_11023:
        /* <DEDUP_REMOVED lines=22> */
.L_x_10989:
        /* <DEDUP_REMOVED lines=16> */
.L_x_11025:
[----:B------:R-:W-:Y:S05]  /*3190*/  EXIT ;  /* 0x000000000000794d */ /* 0x000fea0003800000 */
.L_x_10991:
[----:B------:R-:W-:Y:S02]  /*31a0*/  HFMA2 R12, -RZ, RZ, 0, 9.5367431640625e-07 ;  /* 0x00000010ff0c7431 */ /* 0x000fe400000001ff */
[----:B------:R-:W-:Y:S01]  /*31b0*/  IMAD.MOV.U32 R11, RZ, RZ, 0x1f ;  /* 0x0000001fff0b7424 */ /* 0x000fe200078e00ff */
[----:B------:R-:W-:-:S07]  /*31c0*/  MOV R15, 0xffffffff ;  /* 0xffffffff000f7802 */ /* 0x000fce0000000f00 */
[----:B------:R-:W-:Y:S05]  /*31d0*/  WARPSYNC.COLLECTIVE R15, `(.L_x_11026) ;  /* 0x000000000f087348 */ /* 0x000fea0003c00000 */
[----:B------:R0:W1:Y:S02]  /*31e0*/  SHFL.BFLY P6, R14, R13, R12, R11 ;  /* 0x0c00000c0d0e7389 */ /* 0x00006400000c000b */
[----:B01----:R-:W-:Y:S05]  /*31f0*/  ENDCOLLECTIVE ;  /* 0x000000000000791b */ /* 0x003fea0003800000 */
.L_x_11026:
[----:B------:R-:W-:Y:S01]  /*3200*/  IMAD.MOV.U32 R12, RZ, RZ, 0x8 ;  /* 0x00000008ff0c7424 */ /* 0x000fe200078e00ff */
[----:B------:R-:W-:-:S04]  /*3210*/  FMNMX.FTZ R0, R14, -3.40282346638528859812e+38, !PT ;  /* 0xff7fffff0e007809 */ /* 0x000fc80007810000 */
[----:B------:R-:W-:-:S07]  /*3220*/  MOV R13, R0 ;  /* 0x00000000000d7202 */ /* 0x000fce0000000f00 */
[----:B------:R-:W-:Y:S05]  /*3230*/  WARPSYNC.COLLECTIVE R15, `(.L_x_11027) ;  /* 0x000000000f087348 */ /* 0x000fea0003c00000 */
[----:B------:R0:W1:Y:S02]  /*3240*/  SHFL.BFLY P6, R14, R13, R12, R11 ;  /* 0x0c00000c0d0e7389 */ /* 0x00006400000c000b */
[----:B01----:R-:W-:Y:S05]  /*3250*/  ENDCOLLECTIVE ;  /* 0x000000000000791b */ /* 0x003fea0003800000 */
.L_x_11027:
[----:B------:R-:W-:Y:S01]  /*3260*/  HFMA2 R12, -RZ, RZ, 0, 2.384185791015625e-07 ;  /* 0x00000004ff0c7431 */ /* 0x000fe200000001ff */
[----:B------:R-:W-:-:S04]  /*3270*/  FMNMX.FTZ R2, R0, R14, !PT ;  /* 0x0000000e00027209 */ /* 0x000fc80007810000 */
[----:B------:R-:W-:-:S07]  /*3280*/  MOV R13, R2 ;  /* 0x00000002000d7202 */ /* 0x000fce0000000f00 */
[----:B------:R-:W-:Y:S05]  /*3290*/  WARPSYNC.COLLECTIVE R15, `(.L_x_11028) ;  /* 0x000000000f087348 */ /* 0x000fea0003c00000 */
[----:B------:R0:W1:Y:S02]  /*32a0*/  SHFL.BFLY P6, R14, R13, R12, R11 ;  /* 0x0c00000c0d0e7389 */ /* 0x00006400000c000b */
[----:B01----:R-:W-:Y:S05]  /*32b0*/  ENDCOLLECTIVE ;  /* 0x000000000000791b */ /* 0x003fea0003800000 */
.L_x_11028:
[----:B------:R-:W-:Y:S05]  /*32c0*/  BRA `(.L_x_11029) ;  /* 0xffffffd8003c7947 */ /* 0x000fea000383ffff */
.L_x_11030:
        /* <DEDUP_REMOVED lines=11> */
.L_x_27368:


//--------------------- .text._ZN4vllm25paged_attention_v2_kernelI13__nv_bfloat16hLi96ELi8ELi128ELNS_18Fp8KVCacheDataTypeE1ELb1ELi512EEEvPfS3_PT_PKS4_PKT0_SA_ifPKiSC_iPKfiiiSE_SE_iiiii --------------------------
	.section	.text._ZN4vllm25paged_attention_v2_kernelI13__nv_bfloat16hLi96ELi8ELi128ELNS_18Fp8KVCacheDataTypeE1ELb1ELi512EEEvPfS3_PT_PKS4_PKT0_SA_ifPKiSC_iPKfiiiSE_SE_iiiii,"ax",@progbits
	.align	128
        .global         _ZN4vllm25paged_attention_v2_kernelI13__nv_bfloat16hLi96ELi8ELi128ELNS_18Fp8KVCacheDataTypeE1ELb1ELi512EEEvPfS3_PT_PKS4_PKT0_SA_ifPKiSC_iPKfiiiSE_SE_iiiii
        .type           _ZN4vllm25paged_attention_v2_kernelI13__nv_bfloat16hLi96ELi8ELi128ELNS_18Fp8KVCacheDataTypeE1ELb1ELi512EEEvPfS3_PT_PKS4_PKT0_SA_ifPKiSC_iPKfiiiSE_SE_iiiii,@function
        .size           _ZN4vllm25paged_attention_v2_kernelI13__nv_bfloat16hLi96ELi8ELi128ELNS_18Fp8KVCacheDataTypeE1ELb1ELi512EEEvPfS3_PT_PKS4_PKT0_SA_ifPKiSC_iPKfiiiSE_SE_iiiii,(.L_x_27369 - _ZN4vllm25paged_attention_v2_kernelI13__nv_bfloat16hLi96ELi8ELi128ELNS_18Fp8KVCacheDataTypeE1ELb1ELi512EEEvPfS3_PT_PKS4_PKT0_SA_ifPKiSC_iPKfiiiSE_SE_iiiii)
        .other          _ZN4vllm25paged_attention_v2_kernelI13__nv_bfloat16hLi96ELi8ELi128ELNS_18Fp8KVCacheDataTypeE1ELb1ELi512EEEvPfS3_PT_PKS4_PKT0_SA_ifPKiSC_iPKfiiiSE_SE_iiiii,@"STO_CUDA_ENTRY STV_DEFAULT"
_ZN4vllm25paged_attention_v2_kernelI13__nv_bfloat16hLi96ELi8ELi128ELNS_18Fp8KVCacheDataTypeE1ELb1ELi512EEEvPfS3_PT_PKS4_PKT0_SA_ifPKiSC_iPKfiiiSE_SE_iiiii:
.text._ZN4vllm25paged_attention_v2_kernelI13__nv_bfloat16hLi96ELi8ELi128ELNS_18Fp8KVCacheDataTypeE1ELb1ELi512EEEvPfS3_PT_PKS4_PKT0_SA_ifPKiSC_iPKfiiiSE_SE_iiiii:
        /* <DEDUP_REMOVED lines=112> */
.L_x_11031:
        /* <DEDUP_REMOVED lines=26> */
.L_x_11035:
        /* <DEDUP_REMOVED lines=41> */
.L_x_11033:
[----:B------:R-:W-:Y:S05]  /*0b30*/  BSYNC.RECONVERGENT B6 ;  /* 0x0000000000067941 */ /* 0x000fea0003800200 */
.L_x_11032:
        /* <DEDUP_REMOVED lines=10> */
.L_x_11066:
        /* <DEDUP_REMOVED lines=41> */
.L_x_11041:
        /* <DEDUP_REMOVED lines=11> */
.L_x_11040:
[----:B------:R-:W-:Y:S05]  /*0f20*/  BSYNC.RECONVERGENT B1 ;  /* 0x0000000000017941 */ /* 0x000fea0003800200 */
.L_x_11039:
        /* <DEDUP_REMOVED lines=12> */
.L_x_11044:
        /* <DEDUP_REMOVED lines=100> */
.L_x_11043:
[----:B------:R-:W-:Y:S05]  /*1630*/  BSYNC.RECONVERGENT B1 ;  /* 0x0000000000017941 */ /* 0x000fea0003800200 */
.L_x_11042:
        /* <DEDUP_REMOVED lines=55> */
.L_x_11046:
[----:B------:R-:W-:Y:S05]  /*19b0*/  BSYNC.RECONVERGENT B1 ;  /* 0x0000000000017941 */ /* 0x000fea0003800200 */
.L_x_11045:
        /* <DEDUP_REMOVED lines=26> */
.L_x_11038:
[----:B------:R-:W-:Y:S05]  /*1b60*/  BSYNC.RECONVERGENT B0 ;  /* 0x0000000000007941 */ /* 0x000fea0003800200 */
.L_x_11037:
        /* <DEDUP_REMOVED lines=41> */
.L_x_11051:
[----:B------:R-:W1:Y:S01]  /*1e00*/  LDS R21, [R10] ;  /* 0x000000000a157984 */ /* 0x000e620000000800 */
[----:B------:R-:W-:-:S05]  /*1e10*/  VIADD R12, R12, 0x1 ;  /* 0x000000010c0c7836 */ /* 0x000fca0000000000 */
[----:B------:R-:W-:Y:S01]  /*1e20*/  ISETP.NE.AND P0, PT, R12, RZ, PT ;  /* 0x000000ff0c00720c */ /* 0x000fe20003f05270 */
[----:B-1----:R-:W-:-:S05]  /*1e30*/  FMUL.FTZ R21, R21, R2 ;  /* 0x0000000215157220 */ /* 0x002fca0000410000 */
[----:B------:R1:W-:Y:S02]  /*1e40*/  STS [R10], R21 ;  /* 0x000000150a007388 */ /* 0x0003e40000000800 */
[----:B-1----:R-:W-:-:S05]  /*1e50*/  IADD3 R10, PT, PT, R10, 0x200, RZ ;  /* 0x000002000a0a7810 */ /* 0x002fca0007ffe0ff */
[----:B------:R-:W-:Y:S05]  /*1e60*/  @P0 BRA `(.L_x_11051) ;  /* 0xfffffffc00e40947 */ /* 0x000fea000383ffff */
.L_x_11050:
[----:B------:R-:W-:Y:S05]  /*1e70*/  BSYNC.RECONVERGENT B1 ;  /* 0x0000000000017941 */ /* 0x000fea0003800200 */
.L_x_11049:
        /* <DEDUP_REMOVED lines=12> */
.L_x_11054:
        /* <DEDUP_REMOVED lines=52> */
.L_x_11053:
[----:B------:R-:W-:Y:S05]  /*2280*/  BSYNC.RECONVERGENT B1 ;  /* 0x0000000000017941 */ /* 0x000fea0003800200 */
.L_x_11052:
        /* <DEDUP_REMOVED lines=31> */
.L_x_11056:
[----:B------:R-:W-:Y:S05]  /*2480*/  BSYNC.RECONVERGENT B1 ;  /* 0x0000000000017941 */ /* 0x000fea0003800200 */
.L_x_11055:
        /* <DEDUP_REMOVED lines=14> */
.L_x_11048:
[----:B------:R-:W-:Y:S05]  /*2570*/  BSYNC.RECONVERGENT B0 ;  /* 0x0000000000007941 */ /* 0x000fea0003800200 */
.L_x_11047:
        /* <DEDUP_REMOVED lines=18> */
.L_x_11058:
[----:B------:R-:W-:Y:S05]  /*26a0*/  BSYNC.RECONVERGENT B0 ;  /* 0x0000000000007941 */ /* 0x000fea0003800200 */
.L_x_11057:
        /* <DEDUP_REMOVED lines=26> */
.L_x_11061:
        /* <DEDUP_REMOVED lines=33> */
.L_x_11060:
        /* <DEDUP_REMOVED lines=16> */
.L_x_11059:
        /* <DEDUP_REMOVED lines=58> */
.L_x_11034:
        /* <DEDUP_REMOVED lines=16> */
.L_x_11062:
[----:B------:R-:W-:Y:S05]  /*3000*/  EXIT ;  /* 0x000000000000794d */ /* 0x000fea0003800000 */
.L_x_11036:
[----:B------:R-:W-:Y:S02]  /*3010*/  HFMA2 R12, -RZ, RZ, 0, 9.5367431640625e-07 ;  /* 0x00000010ff0c7431 */ /* 0x000fe400000001ff */
[----:B------:R-:W-:Y:S01]  /*3020*/  IMAD.MOV.U32 R11, RZ, RZ, 0x1f ;  /* 0x0000001fff0b7424 */ /* 0x000fe200078e00ff */
[----:B------:R-:W-:-:S07]  /*3030*/  MOV R15, 0xffffffff ;  /* 0xffffffff000f7802 */ /* 0x000fce0000000f00 */
[----:B------:R-:W-:Y:S05]  /*3040*/  WARPSYNC.COLLECTIVE R15, `(.L_x_11063) ;  /* 0x000000000f087348 */ /* 0x000fea0003c00000 */
[----:B------:R0:W1:Y:S02]  /*3050*/  SHFL.BFLY P6, R14, R13, R12, R11 ;  /* 0x0c00000c0d0e7389 */ /* 0x00006400000c000b */
[----:B01----:R-:W-:Y:S05]  /*3060*/  ENDCOLLECTIVE ;  /* 0x000000000000791b */ /* 0x003fea0003800000 */
.L_x_11063:
[----:B------:R-:W-:Y:S01]  /*3070*/  IMAD.MOV.U32 R12, RZ, RZ, 0x8 ;  /* 0x00000008ff0c7424 */ /* 0x000fe200078e00ff */
[----:B------:R-:W-:-:S04]  /*3080*/  FMNMX.FTZ R0, R14, -3.40282346638528859812e+38, !PT ;  /* 0xff7fffff0e007809 */ /* 0x000fc80007810000 */
[----:B------:R-:W-:-:S07]  /*3090*/  MOV R13, R0 ;  /* 0x00000000000d7202 */ /* 0x000fce0000000f00 */
[----:B------:R-:W-:Y:S05]  /*30a0*/  WARPSYNC.COLLECTIVE R15, `(.L_x_11064) ;  /* 0x000000000f087348 */ /* 0x000fea0003c00000 */
[----:B------:R0:W1:Y:S02]  /*30b0*/  SHFL.BFLY P6, R14, R13, R12, R11 ;  /* 0x0c00000c0d0e7389 */ /* 0x00006400000c000b */
[----:B01----:R-:W-:Y:S05]  /*30c0*/  ENDCOLLECTIVE ;  /* 0x000000000000791b */ /* 0x003fea0003800000 */
.L_x_11064:
[----:B------:R-:W-:Y:S01]  /*30d0*/  HFMA2 R12, -RZ, RZ, 0, 2.384185791015625e-07 ;  /* 0x00000004ff0c7431 */ /* 0x000fe200000001ff */
[----:B------:R-:W-:-:S04]  /*30e0*/  FMNMX.FTZ R2, R0, R14, !PT ;  /* 0x0000000e00027209 */ /* 0x000fc80007810000 */
[----:B------:R-:W-:-:S07]  /*30f0*/  MOV R13, R2 ;  /* 0x00000002000d7202 */ /* 0x000fce0000000f00 */
[----:B------:R-:W-:Y:S05]  /*3100*/  WARPSYNC.COLLECTIVE R15, `(.L_x_11065) ;  /* 0x000000000f087348 */ /* 0x000fea0003c00000 */
[----:B------:R0:W1:Y:S02]  /*3110*/  SHFL.BFLY P6, R14, R13, R12, R11 ;  /* 0x0c00000c0d0e7389 */ /* 0x00006400000c000b */
[----:B01----:R-:W-:Y:S05]  /*3120*/  ENDCOLLECTIVE ;  /* 0x000000000000791b */ /* 0x003fea0003800000 */
.L_x_11065:
[----:B------:R-:W-:Y:S05]  /*3130*/  BRA `(.L_x_11066) ;  /* 0xffffffd800a87947 */ /* 0x000fea000383ffff */
.L_x_11067:
        /* <DEDUP_REMOVED lines=12> */
.L_x_27369:


//--------------------- .text._ZN4vllm25paged_attention_v2_kernelI13__nv_bfloat16hLi80ELi8ELi128ELNS_18Fp8KVCacheDataTypeE1ELb1ELi512EEEvPfS3_PT_PKS4_PKT0_SA_ifPKiSC_iPKfiiiSE_SE_iiiii --------------------------
	.section	.text._ZN4vllm25paged_attention_v2_kernelI13__nv_bfloat16hLi80ELi8ELi128ELNS_18Fp8KVCacheDataTypeE1ELb1ELi512EEEvPfS3_PT_PKS4_PKT0_SA_ifPKiSC_iPKfiiiSE_SE_iiiii,"ax",@progbits
	.align	128
        .global         _ZN4vllm25paged_attention_v2_kernelI13__nv_bfloat16hLi80ELi8ELi128ELNS_18Fp8KVCacheDataTypeE1ELb1ELi512EEEvPfS3_PT_PKS4_PKT0_SA_ifPKiSC_iPKfiiiSE_SE_iiiii
        .type           _ZN4vllm25paged_attention_v2_kernelI13__nv_bfloat16hLi80ELi8ELi128ELNS_18Fp8KVCacheDataTypeE1ELb1ELi512EEEvPfS3_PT_PKS4_PKT0_SA_ifPKiSC_iPKfiiiSE_SE_iiiii,@function
        .size           _ZN4vllm25paged_attention_v2_kernelI13__nv_bfloat16hLi80ELi8ELi128ELNS_18Fp8KVCacheDataTypeE1ELb1ELi512EEEvPfS3_PT_PKS4_PKT0_SA_ifPKiSC_iPKfiiiSE_SE_iiiii,(.L_x_27370 - _ZN4vllm25paged_attention_v2_kernelI13__nv_bfloat16hLi80ELi8ELi128ELNS_18Fp8KVCacheDataTypeE1ELb1ELi512EEEvPfS3_PT_PKS4_PKT0_SA_ifPKiSC_iPKfiiiSE_SE_iiiii)
        .other          _ZN4vllm25paged_attention_v2_kernelI13__nv_bfloat16hLi80ELi8ELi128ELNS_18Fp8KVCacheDataTypeE1ELb1ELi512EEEvPfS3_PT_PKS4_PKT0_SA_ifPKiSC_iPKfiiiSE_SE_iiiii,@"STO_CUDA_ENTRY STV_DEFAULT"
_ZN4vllm25paged_attention_v2_kernelI13__nv_bfloat16hLi80ELi8ELi128ELNS_18Fp8KVCacheDataTypeE1ELb1ELi512EEEvPfS3_PT_PKS4_PKT0_SA_ifPKiSC_iPKfiiiSE_SE_iiiii:
.text._ZN4vllm25paged_attention_v2_kernelI13__nv_bfloat16hLi80ELi8ELi128ELNS_18Fp8KVCacheDataTypeE1ELb1ELi512EEEvPfS3_PT_PKS4_PKT0_SA_ifPKiSC_iPKfiiiSE_SE_iiiii:
        /* <DEDUP_REMOVED lines=109> */
.L_x_11068:
        /* <DEDUP_REMOVED lines=26> */
.L_x_11072:
        /* <DEDUP_REMOVED lines=41> */
.L_x_11070:
[----:B------:R-:W-:Y:S05]  /*0b00*/  BSYNC.RECONVERGENT B6 ;  /* 0x0000000000067941 */ /* 0x000fea0003800200 */
.L_x_11069:
        /* <DEDUP_REMOVED lines=11> */
.L_x_11111:
        /* <DEDUP_REMOVED lines=41> */
.L_x_11078:
        /* <DEDUP_REMOVED lines=11> */
.L_x_11077:
[----:B------:R-:W-:Y:S05]  /*0f00*/  BSYNC.RECONVERGENT B1 ;  /* 0x0000000000017941 */ /* 0x000fea0003800200 */
.L_x_11076:
        /* <DEDUP_REMOVED lines=12> */
.L_x_11081:
        /* <DEDUP_REMOVED lines=100> */
.L_x_11080:
[----:B------:R-:W-:Y:S05]  /*1610*/  BSYNC.RECONVERGENT B1 ;  /* 0x0000000000017941 */ /* 0x000fea0003800200 */
.L_x_11079:
        /* <DEDUP_REMOVED lines=55> */
.L_x_11083:
[----:B------:R-:W-:Y:S05]  /*1990*/  BSYNC.RECONVERGENT B1 ;  /* 0x0000000000017941 */ /* 0x000fea0003800200 */
.L_x_11082:
        /* <DEDUP_REMOVED lines=26> */
.L_x_11075:
[----:B------:R-:W-:Y:S05]  /*1b40*/  BSYNC.RECONVERGENT B0 ;  /* 0x0000000000007941 */ /* 0x000fea0003800200 */
.L_x_11074:
        /* <DEDUP_REMOVED lines=41> */
.L_x_11088:
[----:B------:R-:W1:Y:S01]  /*1de0*/  LDS R15, [R13] ;  /* 0x000000000d0f7984 */ /* 0x000e620000000800 */
[----:B------:R-:W-:-:S04]  /*1df0*/  IADD3 R14, PT, PT, R14, 0x1, RZ ;  /* 0x000000010e0e7810 */ /* 0x000fc80007ffe0ff */
[----:B------:R-:W-:Y:S01]  /*1e00*/  ISETP.NE.AND P0, PT, R14, RZ, PT ;  /* 0x000000ff0e00720c */ /* 0x000fe20003f05270 */
[----:B-1----:R-:W-:-:S05]  /*1e10*/  FMUL.FTZ R20, R15, R6 ;  /* 0x000000060f147220 */ /* 0x002fca0000410000 */
[----:B------:R1:W-:Y:S02]  /*1e20*/  STS [R13], R20 ;  /* 0x000000140d007388 */ /* 0x0003e40000000800 */
[----:B-1----:R-:W-:-:S05]  /*1e30*/  VIADD R13, R13, 0x200 ;  /* 0x000002000d0d7836 */ /* 0x002fca0000000000 */
[----:B------:R-:W-:Y:S05]  /*1e40*/  @P0 BRA `(.L_x_11088) ;  /* 0xfffffffc00e40947 */ /* 0x000fea000383ffff */
.L_x_11087:
[----:B------:R-:W-:Y:S05]  /*1e50*/  BSYNC.RECONVERGENT B1 ;  /* 0x0000000000017941 */ /* 0x000fea0003800200 */
.L_x_11086:
        /* <DEDUP_REMOVED lines=12> */
.L_x_11091:
        /* <DEDUP_REMOVED lines=52> */
.L_x_11090:
[----:B------:R-:W-:Y:S05]  /*2260*/  BSYNC.RECONVERGENT B1 ;  /* 0x0000000000017941 */ /* 0x000fea0003800200 */
.L_x_11089:
        /* <DEDUP_REMOVED lines=31> */
.L_x_11093:
[----:B------:R-:W-:Y:S05]  /*2460*/  BSYNC.RECONVERGENT B1 ;  /* 0x0000000000017941 */ /* 0x000fea0003800200 */
.L_x_11092:
        /* <DEDUP_REMOVED lines=14> */
.L_x_11085:
[----:B------:R-:W-:Y:S05]  /*2550*/  BSYNC.RECONVERGENT B0 ;  /* 0x0000000000007941 */ /* 0x000fea0003800200 */
.L_x_11084:
        /* <DEDUP_REMOVED lines=18> */
.L_x_11095:
[----:B------:R-:W-:Y:S05]  /*2680*/  BSYNC.RECONVERGENT B0 ;  /* 0x0000000000007941 */ /* 0x000fea0003800200 */
.L_x_11094:
        /* <DEDUP_REMOVED lines=25> */
.L_x_11098:
        /* <DEDUP_REMOVED lines=34> */
.L_x_11097:
        /* <DEDUP_REMOVED lines=16> */
.L_x_11096:
        /* <DEDUP_REMOVED lines=25> */
.L_x_11100:
[----:B------:R-:W-:Y:S05]  /*2cd0*/  BSYNC.RECONVERGENT B0 ;  /* 0x0000000000007941 */ /* 0x000fea0003800200 */
.L_x_11099:
        /* <DEDUP_REMOVED lines=10> */
.L_x_11102:
[----:B------:R-:W-:Y:S05]  /*2d80*/  BSYNC.RECONVERGENT B0 ;  /* 0x0000000000007941 */ /* 0x000fea0003800200 */
.L_x_11101:
[----:B------:R-:W-:Y:S06]  /*2d90*/  BAR.SYNC.DEFER_BLOCKING 0x0 ;  /* 0x0000000000007b1d */ /* 0x000fec0000010000 */
[----:B------:R-:W-:Y:S04]  /*2da0*/  BSSY.RECONVERGENT B0, `(.L_x_11103) ;  /* 0x0000006000007945 */ /* 0x000fe80003800200 */
[----:B------:R-:W-:Y:S05]  /*2db0*/  @P1 BRA `(.L_x_11104) ;  /* 0x0000000000101947 */ /* 0x000fea0003800000 */
[----:B------:R-:W-:Y:S01]  /*2dc0*/  ISETP.GT.U32.AND P1, PT, R9, 0xf, PT ;  /* 0x0000000f0900780c */ /* 0x000fe20003f24070 */
[----:B------:R1:W-:Y:S04]  /*2dd0*/  STS [R0+-0x140], R4 ;  /* 0xfffec00400007388 */ /* 0x0003e80000000800 */
[----:B------:R1:W-:Y:S08]  /*2de0*/  STS [R0+-0xc0], R3 ;  /* 0xffff400300007388 */ /* 0x0003f00000000800 */
[----:B------:R1:W-:Y:S02]  /*2df0*/  @!P1 STS [R0+-0x40], R5 ;  /* 0xffffc00500009388 */ /* 0x0003e40000000800 */
.L_x_11104:
[----:B------:R-:W-:Y:S05]  /*2e00*/  BSYNC.RECONVERGENT B0 ;  /* 0x0000000000007941 */ /* 0x000fea0003800200 */
.L_x_11103:
        /* <DEDUP_REMOVED lines=10> */
.L_x_11106:
[----:B------:R-:W-:Y:S05]  /*2eb0*/  BSYNC.RECONVERGENT B0 ;  /* 0x0000000000007941 */ /* 0x000fea0003800200 */
.L_x_11105:
        /* <DEDUP_REMOVED lines=20> */
.L_x_11071:
        /* <DEDUP_REMOVED lines=16> */
.L_x_11107:
[----:B------:R-:W-:Y:S05]  /*3100*/  EXIT ;  /* 0x000000000000794d */ /* 0x000fea0003800000 */
.L_x_11073:
[----:B------:R-:W-:Y:S02]  /*3110*/  HFMA2 R12, -RZ, RZ, 0, 9.5367431640625e-07 ;  /* 0x00000010ff0c7431 */ /* 0x000fe400000001ff */
[----:B------:R-:W-:Y:S01]  /*3120*/  IMAD.MOV.U32 R11, RZ, RZ, 0x1f ;  /* 0x0000001fff0b7424 */ /* 0x000fe200078e00ff */
[----:B------:R-:W-:-:S07]  /*3130*/  MOV R15, 0xffffffff ;  /* 0xffffffff000f7802 */ /* 0x000fce0000000f00 */
[----:B------:R-:W-:Y:S05]  /*3140*/  WARPSYNC.COLLECTIVE R15, `(.L_x_11108) ;  /* 0x000000000f087348 */ /* 0x000fea0003c00000 */
[----:B------:R0:W1:Y:S02]  /*3150*/  SHFL.BFLY P6, R14, R13, R12, R11 ;  /* 0x0c00000c0d0e7389 */ /* 0x00006400000c000b */
[----:B01----:R-:W-:Y:S05]  /*3160*/  ENDCOLLECTIVE ;  /* 0x000000000000791b */ /* 0x003fea0003800000 */
.L_x_11108:
[----:B------:R-:W-:Y:S01]  /*3170*/  IMAD.MOV.U32 R12, RZ, RZ, 0x8 ;  /* 0x00000008ff0c7424 */ /* 0x000fe200078e00ff */
[----:B------:R-:W-:-:S04]  /*3180*/  FMNMX.FTZ R0, R14, -3.40282346638528859812e+38, !PT ;  /* 0xff7fffff0e007809 */ /* 0x000fc80007810000 */
[----:B------:R-:W-:-:S07]  /*3190*/  MOV R13, R0 ;  /* 0x00000000000d7202 */ /* 0x000fce0000000f00 */
[----:B------:R-:W-:Y:S05]  /*31a0*/  WARPSYNC.COLLECTIVE R15, `(.L_x_11109) ;  /* 0x000000000f087348 */ /* 0x000fea0003c00000 */
[----:B------:R0:W1:Y:S02]  /*31b0*/  SHFL.BFLY P6, R14, R13, R12, R11 ;  /* 0x0c00000c0d0e7389 */ /* 0x00006400000c000b */
[----:B01----:R-:W-:Y:S05]  /*31c0*/  ENDCOLLECTIVE ;  /* 0x000000000000791b */ /* 0x003fea0003800000 */
.L_x_11109:
[----:B------:R-:W-:Y:S01]  /*31d0*/  HFMA2 R12, -RZ, RZ, 0, 2.384185791015625e-07 ;  /* 0x00000004ff0c7431 */ /* 0x000fe200000001ff */
[----:B------:R-:W-:-:S04]  /*31e0*/  FMNMX.FTZ R2, R0, R14, !PT ;  /* 0x0000000e00027209 */ /* 0x000fc80007810000 */
[----:B------:R-:W-:-:S07]  /*31f0*/  MOV R13, R2 ;  /* 0x00000002000d7202 */ /* 0x000fce0000000f00 */
[----:B------:R-:W-:Y:S05]  /*3200*/  WARPSYNC.COLLECTIVE R15, `(.L_x_11110) ;  /* 0x000000000f087348 */ /* 0x000fea0003c00000 */
[----:B------:R0:W1:Y:S02]  /*3210*/  SHFL.BFLY P6, R14, R13, R12, R11 ;  /* 0x0c00000c0d0e7389 */ /* 0x00006400000c000b */
[----:B01----:R-:W-:Y:S05]  /*3220*/  ENDCOLLECTIVE ;  /* 0x000000000000791b */ /* 0x003fea0003800000 */
.L_x_11110:
[----:B------:R-:W-:Y:S05]  /*3230*/  BRA `(.L_x_11111) ;  /* 0xffffffd800607947 */ /* 0x000fea000383ffff */
.L_x_11112:
        /* <DEDUP_REMOVED lines=12> */
.L_x_27370:


//--------------------- .text._ZN4vllm25paged_attention_v2_kernelI13__nv_bfloat16hLi64ELi8ELi128ELNS_18Fp8KVCacheDataTypeE1ELb1ELi512EEEvPfS3_PT_PKS4_PKT0_SA_ifPKiSC_iPKfiiiSE_SE_iiiii --------------------------
	.section	.text._ZN4vllm25paged_attention_v2_kernelI13__nv_bfloat16hLi64ELi8ELi128ELNS_18Fp8KVCacheDataTypeE1ELb1ELi512EEEvPfS3_PT_PKS4_PKT0_SA_ifPKiSC_iPKfiiiSE_SE_iiiii,"ax",@progbits
	.align	128
        .global         _ZN4vllm25paged_attention_v2_kernelI13__nv_bfloat16hLi64ELi8ELi128ELNS_18Fp8KVCacheDataTypeE1ELb1ELi512EEEvPfS3_PT_PKS4_PKT0_SA_ifPKiSC_iPKfiiiSE_SE_iiiii
        .type           _ZN4vllm25paged_attention_v2_kernelI13__nv_bfloat16hLi64ELi8ELi128ELNS_18Fp8KVCacheDataTypeE1ELb1ELi512EEEvPfS3_PT_PKS4_PKT0_SA_ifPKiSC_iPKfiiiSE_SE_iiiii,@function
        .size           _ZN4vllm25paged_attention_v2_kernelI13__nv_bfloat16hLi64ELi8ELi128ELNS_18Fp8KVCacheDataTypeE1ELb1ELi512EEEvPfS3_PT_PKS4_PKT0_SA_ifPKiSC_iPKfiiiSE_SE_iiiii,(.L_x_27371 - _ZN4vllm25paged_attention_v2_kernelI13__nv_bfloat16hLi64ELi8ELi128ELNS_18Fp8KVCacheDataTypeE1ELb1ELi512EEEvPfS3_PT_PKS4_PKT0_SA_ifPKiSC_iPKfiiiSE_SE_iiiii)
        .other          _ZN4vllm25paged_attention_v2_kernelI13__nv_bfloat16hLi64ELi8ELi128ELNS_18Fp8KVCacheDataTypeE1ELb1ELi512EEEvPfS3_PT_PKS4_PKT0_SA_ifPKiSC_iPKfiiiSE_SE_iiiii,@"STO_CUDA_ENTRY STV_DEFAULT"
_ZN4vllm25paged_attention_v2_kernelI13__nv_bfloat16hLi64ELi8ELi128ELNS_18Fp8KVCacheDataTypeE1ELb1ELi512EEEvPfS3_PT_PKS4_PKT0_SA_ifPKiSC_iPKfiiiSE_SE_iiiii:
.text._ZN4vllm25paged_attention_v2_kernelI13__nv_bfloat16hLi64ELi8ELi128ELNS_18Fp8KVCacheDataTypeE1ELb1ELi512EEEvPfS3_PT_PKS4_PKT0_SA_ifPKiSC_iPKfiiiSE_SE_iiiii:
        /* <DEDUP_REMOVED lines=111> */
.L_x_11113:
        /* <DEDUP_REMOVED lines=23> */
.L_x_11117:
        /* <DEDUP_REMOVED lines=42> */
.L_x_11115:
[----:B------:R-:W-:Y:S05]  /*0b00*/  BSYNC.RECONVERGENT B6 ;  /* 0x0000000000067941 */ /* 0x000fea0003800200 */
.L_x_11114:
        /* <DEDUP_REMOVED lines=11> */
.L_x_11153:
        /* <DEDUP_REMOVED lines=41> */
.L_x_11123:
        /* <DEDUP_REMOVED lines=11> */
.L_x_11122:
[----:B------:R-:W-:Y:S05]  /*0f00*/  BSYNC.RECONVERGENT B1 ;  /* 0x0000000000017941 */ /* 0x000fea0003800200 */
.L_x_11121:
        /* <DEDUP_REMOVED lines=12> */
.L_x_11126:
        /* <DEDUP_REMOVED lines=100> */
.L_x_11125:
[----:B------:R-:W-:Y:S05]  /*1610*/  BSYNC.RECONVERGENT B1 ;  /* 0x0000000000017941 */ /* 0x000fea0003800200 */
.L_x_11124:
        /* <DEDUP_REMOVED lines=55> */
.L_x_11128:
[----:B------:R-:W-:Y:S05]  /*1990*/  BSYNC.RECONVERGENT B1 ;  /* 0x0000000000017941 */ /* 0x000fea0003800200 */
.L_x_11127:
        /* <DEDUP_REMOVED lines=26> */
.L_x_11120:
[----:B------:R-:W-:Y:S05]  /*1b40*/  BSYNC.RECONVERGENT B0 ;  /* 0x0000000000007941 */ /* 0x000fea0003800200 */
.L_x_11119:
        /* <DEDUP_REMOVED lines=41> */
.L_x_11133:
[----:B------:R-:W1:Y:S01]  /*1de0*/  LDS R15, [R13] ;  /* 0x000000000d0f7984 */ /* 0x000e620000000800 */
[----:B------:R-:W-:-:S04]  /*1df0*/  IADD3 R14, PT, PT, R14, 0x1, RZ ;  /* 0x000000010e0e7810 */ /* 0x000fc80007ffe0ff */
[----:B------:R-:W-:Y:S01]  /*1e00*/  ISETP.NE.AND P0, PT, R14, RZ, PT ;  /* 0x000000ff0e00720c */ /* 0x000fe20003f05270 */
[----:B-1----:R-:W-:-:S05]  /*1e10*/  FMUL.FTZ R20, R15, R6 ;  /* 0x000000060f147220 */ /* 0x002fca0000410000 */
[----:B------:R1:W-:Y:S02]  /*1e20*/  STS [R13], R20 ;  /* 0x000000140d007388 */ /* 0x0003e40000000800 */
[----:B-1----:R-:W-:-:S05]  /*1e30*/  VIADD R13, R13, 0x200 ;  /* 0x000002000d0d7836 */ /* 0x002fca0000000000 */
[----:B------:R-:W-:Y:S05]  /*1e40*/  @P0 BRA `(.L_x_11133) ;  /* 0xfffffffc00e40947 */ /* 0x000fea000383ffff */
.L_x_11132:
[----:B------:R-:W-:Y:S05]  /*1e50*/  BSYNC.RECONVERGENT B1 ;  /* 0x0000000000017941 */ /* 0x000fea0003800200 */
.L_x_11131:
        /* <DEDUP_REMOVED lines=12> */
.L_x_11136:
        /* <DEDUP_REMOVED lines=52> */
.L_x_11135:
[----:B------:R-:W-:Y:S05]  /*2260*/  BSYNC.RECONVERGENT B1 ;  /* 0x0000000000017941 */ /* 0x000fea0003800200 */
.L_x_11134:
        /* <DEDUP_REMOVED lines=31> */
.L_x_11138:
[----:B------:R-:W-:Y:S05]  /*2460*/  BSYNC.RECONVERGENT B1 ;  /* 0x0000000000017941 */ /* 0x000fea0003800200 */
.L_x_11137:
        /* <DEDUP_REMOVED lines=14> */
.L_x_11130:
[----:B------:R-:W-:Y:S05]  /*2550*/  BSYNC.RECONVERGENT B0 ;  /* 0x0000000000007941 */ /* 0x000fea0003800200 */
.L_x_11129:
        /* <DEDUP_REMOVED lines=18> */
.L_x_11140:
[----:B------:R-:W-:Y:S05]  /*2680*/  BSYNC.RECONVERGENT B0 ;  /* 0x0000000000007941 */ /* 0x000fea0003800200 */
.L_x_11139:
        /* <DEDUP_REMOVED lines=26> */
.L_x_11144:
        /* <DEDUP_REMOVED lines=34> */
.L_x_11143:
        /* <DEDUP_REMOVED lines=16> */
.L_x_11142:
[----:B------:R-:W-:Y:S05]  /*2b50*/  BSYNC.RECONVERGENT B6 ;  /* 0x0000000000067941 */ /* 0x000fea0003800200 */
.L_x_11141:
        /* <DEDUP_REMOVED lines=38> */
.L_x_11146:
[----:B------:R-:W-:Y:S05]  /*2dc0*/  BSYNC.RECONVERGENT B0 ;  /* 0x0000000000007941 */ /* 0x000fea0003800200 */
.L_x_11145:
        /* <DEDUP_REMOVED lines=15> */
.L_x_11148:
[----:B------:R-:W-:Y:S05]  /*2ec0*/  BSYNC.RECONVERGENT B0 ;  /* 0x0000000000007941 */ /* 0x000fea0003800200 */
.L_x_11147:
        /* <DEDUP_REMOVED lines=16> */
.L_x_11116:
        /* <DEDUP_REMOVED lines=16> */
.L_x_11149:
[----:B------:R-:W-:Y:S05]  /*30d0*/  EXIT ;  /* 0x000000000000794d */ /* 0x000fea0003800000 */
.L_x_11118:
[----:B------:R-:W-:Y:S02]  /*30e0*/  HFMA2 R12, -RZ, RZ, 0, 9.5367431640625e-07 ;  /* 0x00000010ff0c7431 */ /* 0x000fe400000001ff */
[----:B------:R-:W-:Y:S01]  /*30f0*/  IMAD.MOV.U32 R11, RZ, RZ, 0x1f ;  /* 0x0000001fff0b7424 */ /* 0x000fe200078e00ff */
[----:B------:R-:W-:-:S07]  /*3100*/  MOV R15, 0xffffffff ;  /* 0xffffffff000f7802 */ /* 0x000fce0000000f00 */
[----:B------:R-:W-:Y:S05]  /*3110*/  WARPSYNC.COLLECTIVE R15, `(.L_x_11150) ;  /* 0x000000000f087348 */ /* 0x000fea0003c00000 */
[----:B------:R0:W1:Y:S02]  /*3120*/  SHFL.BFLY P6, R14, R13, R12, R11 ;  /* 0x0c00000c0d0e7389 */ /* 0x00006400000c000b */
[----:B01----:R-:W-:Y:S05]  /*3130*/  ENDCOLLECTIVE ;  /* 0x000000000000791b */ /* 0x003fea0003800000 */
.L_x_11150:
[----:B------:R-:W-:Y:S01]  /*3140*/  IMAD.MOV.U32 R12, RZ, RZ, 0x8 ;  /* 0x00000008ff0c7424 */ /* 0x000fe200078e00ff */
[----:B------:R-:W-:-:S04]  /*3150*/  FMNMX.FTZ R0, R14, -3.40282346638528859812e+38, !PT ;  /* 0xff7fffff0e007809 */ /* 0x000fc80007810000 */
[----:B------:R-:W-:-:S07]  /*3160*/  MOV R13, R0 ;  /* 0x00000000000d7202 */ /* 0x000fce0000000f00 */
[----:B------:R-:W-:Y:S05]  /*3170*/  WARPSYNC.COLLECTIVE R15, `(.L_x_11151) ;  /* 0x000000000f087348 */ /* 0x000fea0003c00000 */
[----:B------:R0:W1:Y:S02]  /*3180*/  SHFL.BFLY P6, R14, R13, R12, R11 ;  /* 0x0c00000c0d0e7389 */ /* 0x00006400000c000b */
[----:B01----:R-:W-:Y:S05]  /*3190*/  ENDCOLLECTIVE ;  /* 0x000000000000791b */ /* 0x003fea0003800000 */
.L_x_11151:
[----:B------:R-:W-:Y:S01]  /*31a0*/  HFMA2 R12, -RZ, RZ, 0, 2.384185791015625e-07 ;  /* 0x00000004ff0c7431 */ /* 0x000fe200000001ff */
[----:B------:R-:W-:-:S04]  /*31b0*/  FMNMX.FTZ R2, R0, R14, !PT ;  /* 0x0000000e00027209 */ /* 0x000fc80007810000 */
[----:B------:R-:W-:-:S07]  /*31c0*/  MOV R13, R2 ;  /* 0x00000002000d7202 */ /* 0x000fce0000000f00 */
[----:B------:R-:W-:Y:S05]  /*31d0*/  WARPSYNC.COLLECTIVE R15, `(.L_x_11152) ;  /* 0x000000000f087348 */ /* 0x000fea0003c00000 */
[----:B------:R0:W1:Y:S02]  /*31e0*/  SHFL.BFLY P6, R14, R13, R12, R11 ;  /* 0x0c00000c0d0e7389 */ /* 0x00006400000c000b */
[----:B01----:R-:W-:Y:S05]  /*31f0*/  ENDCOLLECTIVE ;  /* 0x000000000000791b */ /* 0x003fea0003800000 */
.L_x_11152:
[----:B------:R-:W-:Y:S05]  /*3200*/  BRA `(.L_x_11153) ;  /* 0xffffffd8006c7947 */ /* 0x000fea000383ffff */
.L_x_11154:
        /* <DEDUP_REMOVED lines=15> */
.L_x_27371:


//--------------------- .text._ZN4vllm25paged_attention_v2_kernelI13__nv_bfloat16hLi32ELi8ELi128ELNS_18Fp8KVCacheDataTypeE1ELb1ELi512EEEvPfS3_PT_PKS4_PKT0_SA_ifPKiSC_iPKfiiiSE_SE_iiiii --------------------------
	.section	.text._ZN4vllm25paged_attention_v2_kernelI13__nv_bfloat16hLi32ELi8ELi128ELNS_18Fp8KVCacheDataTypeE1ELb1ELi512EEEvPfS3_PT_PKS4_PKT0_SA_ifPKiSC_iPKfiiiSE_SE_iiiii,"ax",@progbits
	.align	128
        .global         _ZN4vllm25paged_attention_v2_kernelI13__nv_bfloat16hLi32ELi8ELi128ELNS_18Fp8KVCacheDataTypeE1ELb1ELi512EEEvPfS3_PT_PKS4_PKT0_SA_ifPKiSC_iPKfiiiSE_SE_iiiii
        .type           _ZN4vllm25paged_attention_v2_kernelI13__nv_bfloat16hLi32ELi8ELi128ELNS_18Fp8KVCacheDataTypeE1ELb1ELi512EEEvPfS3_PT_PKS4_PKT0_SA_ifPKiSC_iPKfiiiSE_SE_iiiii,@function
        .size           _ZN4vllm25paged_attention_v2_kernelI13__nv_bfloat16hLi32ELi8ELi128ELNS_18Fp8KVCacheDataTypeE1ELb1ELi512EEEvPfS3_PT_PKS4_PKT0_SA_ifPKiSC_iPKfiiiSE_SE_iiiii,(.L_x_27372 - _ZN4vllm25paged_attention_v2_kernelI13__nv_bfloat16hLi32ELi8ELi128ELNS_18Fp8KVCacheDataTypeE1ELb1ELi512EEEvPfS3_PT_PKS4_PKT0_SA_ifPKiSC_iPKfiiiSE_SE_iiiii)
        .other          _ZN4vllm25paged_attention_v2_kernelI13__nv_bfloat16hLi32ELi8ELi128ELNS_18Fp8KVCacheDataTypeE1ELb1ELi512EEEvPfS3_PT_PKS4_PKT0_SA_ifPKiSC_iPKfiiiSE_SE_iiiii,@"STO_CUDA_ENTRY STV_DEFAULT"
_ZN4vllm25paged_attention_v2_kernelI13__nv_bfloat16hLi32ELi8ELi128ELNS_18Fp8KVCacheDataTypeE1ELb1ELi512EEEvPfS3_PT_PKS4_PKT0_SA_ifPKiSC_iPKfiiiSE_SE_iiiii:
.text._ZN4vllm25paged_attention_v2_kernelI13__nv_bfloat16hLi32ELi8ELi128ELNS_18Fp8KVCacheDataTypeE1ELb1ELi512EEEvPfS3_PT_PKS4_PKT0_SA_ifPKiSC_iPKfiiiSE_SE_iiiii:
        /* <DEDUP_REMOVED lines=109> */
.L_x_11155:
        /* <DEDUP_REMOVED lines=26> */
.L_x_11159:
        /* <DEDUP_REMOVED lines=41> */
.L_x_11157:
[----:B------:R-:W-:Y:S05]  /*0b00*/  BSYNC.RECONVERGENT B6 ;  /* 0x0000000000067941 */ /* 0x000fea0003800200 */
.L_x_11156:
        /* <DEDUP_REMOVED lines=12> */
.L_x_11190:
        /* <DEDUP_REMOVED lines=40> */
.L_x_11165:
        /* <DEDUP_REMOVED lines=11> */
.L_x_11164:
[----:B------:R-:W-:Y:S05]  /*0f00*/  BSYNC.RECONVERGENT B1 ;  /* 0x0000000000017941 */ /* 0x000fea0003800200 */
.L_x_11163:
        /* <DEDUP_REMOVED lines=12> */
.L_x_11168:
        /* <DEDUP_REMOVED lines=100> */
.L_x_11167:
[----:B------:R-:W-:Y:S05]  /*1610*/  BSYNC.RECONVERGENT B1 ;  /* 0x0000000000017941 */ /* 0x000fea0003800200 */
.L_x_11166:
        /* <DEDUP_REMOVED lines=55> */
.L_x_11170:
[----:B------:R-:W-:Y:S05]  /*1990*/  BSYNC.RECONVERGENT B1 ;  /* 0x0000000000017941 */ /* 0x000fea0003800200 */
.L_x_11169:
        /* <DEDUP_REMOVED lines=26> */
.L_x_11162:
[----:B------:R-:W-:Y:S05]  /*1b40*/  BSYNC.RECONVERGENT B0 ;  /* 0x0000000000007941 */ /* 0x000fea0003800200 */
.L_x_11161:
        /* <DEDUP_REMOVED lines=40> */
.L_x_11175:
[----:B------:R-:W1:Y:S01]  /*1dd0*/  LDS R15, [R13] ;  /* 0x000000000d0f7984 */ /* 0x000e620000000800 */
[----:B------:R-:W-:-:S05]  /*1de0*/  VIADD R14, R14, 0x1 ;  /* 0x000000010e0e7836 */ /* 0x000fca0000000000 */
[----:B------:R-:W-:Y:S01]  /*1df0*/  ISETP.NE.AND P0, PT, R14, RZ, PT ;  /* 0x000000ff0e00720c */ /* 0x000fe20003f05270 */
[----:B-1----:R-:W-:-:S05]  /*1e00*/  FMUL.FTZ R20, R15, R6 ;  /* 0x000000060f147220 */ /* 0x002fca0000410000 */
[----:B------:R1:W-:Y:S02]  /*1e10*/  STS [R13], R20 ;  /* 0x000000140d007388 */ /* 0x0003e40000000800 */
[----:B-1----:R-:W-:-:S05]  /*1e20*/  IADD3 R13, PT, PT, R13, 0x200, RZ ;  /* 0x000002000d0d7810 */ /* 0x002fca0007ffe0ff */
[----:B------:R-:W-:Y:S05]  /*1e30*/  @P0 BRA `(.L_x_11175) ;  /* 0xfffffffc00e40947 */ /* 0x000fea000383ffff */
.L_x_11174:
[----:B------:R-:W-:Y:S05]  /*1e40*/  BSYNC.RECONVERGENT B1 ;  /* 0x0000000000017941 */ /* 0x000fea0003800200 */
.L_x_11173:
        /* <DEDUP_REMOVED lines=12> */
.L_x_11178:
        /* <DEDUP_REMOVED lines=52> */
.L_x_11177:
[----:B------:R-:W-:Y:S05]  /*2250*/  BSYNC.RECONVERGENT B1 ;  /* 0x0000000000017941 */ /* 0x000fea0003800200 */
.L_x_11176:
        /* <DEDUP_REMOVED lines=31> */
.L_x_11180:
[----:B------:R-:W-:Y:S05]  /*2450*/  BSYNC.RECONVERGENT B1 ;  /* 0x0000000000017941 */ /* 0x000fea0003800200 */
.L_x_11179:
        /* <DEDUP_REMOVED lines=14> */
.L_x_11172:
[----:B------:R-:W-:Y:S05]  /*2540*/  BSYNC.RECONVERGENT B0 ;  /* 0x0000000000007941 */ /* 0x000fea0003800200 */
.L_x_11171:
        /* <DEDUP_REMOVED lines=18> */
.L_x_11182:
[----:B------:R-:W-:Y:S05]  /*2670*/  BSYNC.RECONVERGENT B0 ;  /* 0x0000000000007941 */ /* 0x000fea0003800200 */
.L_x_11181:
        /* <DEDUP_REMOVED lines=25> */
.L_x_11185:
        /* <DEDUP_REMOVED lines=34> */
.L_x_11184:
        /* <DEDUP_REMOVED lines=16> */
.L_x_11183:
        /* <DEDUP_REMOVED lines=40> */
.L_x_11158:
        /* <DEDUP_REMOVED lines=16> */
.L_x_11186:
[----:B------:R-:W-:Y:S05]  /*2eb0*/  EXIT ;  /* 0x000000000000794d */ /* 0x000fea0003800000 */
.L_x_11160:
[----:B------:R-:W-:Y:S02]  /*2ec0*/  HFMA2 R12, -RZ, RZ, 0, 9.5367431640625e-07 ;  /* 0x00000010ff0c7431 */ /* 0x000fe400000001ff */
[----:B------:R-:W-:Y:S01]  /*2ed0*/  IMAD.MOV.U32 R11, RZ, RZ, 0x1f ;  /* 0x0000001fff0b7424 */ /* 0x000fe200078e00ff */
[----:B------:R-:W-:-:S07]  /*2ee0*/  MOV R15, 0xffffffff ;  /* 0xffffffff000f7802 */ /* 0x000fce0000000f00 */
[----:B------:R-:W-:Y:S05]  /*2ef0*/  WARPSYNC.COLLECTIVE R15, `(.L_x_11187) ;  /* 0x000000000f087348 */ /* 0x000fea0003c00000 */
[----:B------:R0:W1:Y:S02]  /*2f00*/  SHFL.BFLY P6, R14, R13, R12, R11 ;  /* 0x0c00000c0d0e7389 */ /* 0x00006400000c000b */
[----:B01----:R-:W-:Y:S05]  /*2f10*/  ENDCOLLECTIVE ;  /* 0x000000000000791b */ /* 0x003fea0003800000 */
.L_x_11187:
[----:B------:R-:W-:Y:S01]  /*2f20*/  IMAD.MOV.U32 R12, RZ, RZ, 0x8 ;  /* 0x00000008ff0c7424 */ /* 0x000fe200078e00ff */
[----:B------:R-:W-:-:S04]  /*2f30*/  FMNMX.FTZ R0, R14, -3.40282346638528859812e+38, !PT ;  /* 0xff7fffff0e007809 */ /* 0x000fc80007810000 */
[----:B------:R-:W-:-:S07]  /*2f40*/  MOV R13, R0 ;  /* 0x00000000000d7202 */ /* 0x000fce0000000f00 */
[----:B------:R-:W-:Y:S05]  /*2f50*/  WARPSYNC.COLLECTIVE R15, `(.L_x_11188) ;  /* 0x000000000f087348 */ /* 0x000fea0003c00000 */
[----:B------:R0:W1:Y:S02]  /*2f60*/  SHFL.BFLY P6, R14, R13, R12, R11 ;  /* 0x0c00000c0d0e7389 */ /* 0x00006400000c000b */
[----:B01----:R-:W-:Y:S05]  /*2f70*/  ENDCOLLECTIVE ;  /* 0x000000000000791b */ /* 0x003fea0003800000 */
.L_x_11188:
[----:B------:R-:W-:Y:S01]  /*2f80*/  HFMA2 R12, -RZ, RZ, 0, 2.384185791015625e-07 ;  /* 0x00000004ff0c7431 */ /* 0x000fe200000001ff */
[----:B------:R-:W-:-:S04]  /*2f90*/  FMNMX.FTZ R2, R0, R14, !PT ;  /* 0x0000000e00027209 */ /* 0x000fc80007810000 */
[----:B------:R-:W-:-:S07]  /*2fa0*/  MOV R13, R2 ;  /* 0x00000002000d7202 */ /* 0x000fce0000000f00 */
[----:B------:R-:W-:Y:S05]  /*2fb0*/  WARPSYNC.COLLECTIVE R15, `(.L_x_11189) ;  /* 0x000000000f087348 */ /* 0x000fea0003c00000 */
[----:B------:R0:W1:Y:S02]  /*2fc0*/  SHFL.BFLY P6, R14, R13, R12, R11 ;  /* 0x0c00000c0d0e7389 */ /* 0x00006400000c000b */
[----:B01----:R-:W-:Y:S05]  /*2fd0*/  ENDCOLLECTIVE ;  /* 0x000000000000791b */ /* 0x003fea0003800000 */
.L_x_11189:
[----:B------:R-:W-:Y:S05]  /*2fe0*/  BRA `(.L_x_11190) ;  /* 0xffffffd800f87947 */ /* 0x000fea000383ffff */
.L_x_11191:
        /* <DEDUP_REMOVED lines=9> */
.L_x_27372:


//--------------------- .text._ZN4vllm25paged_attention_v2_kernelIthLi256ELi32ELi128ELNS_18Fp8KVCacheDataTypeE1ELb0ELi512EEEvPfS2_PT_PKS3_PKT0_S9_ifPKiSB_iPKfiiiSD_SD_iiiii --------------------------
	.section	.text._ZN4vllm25paged_attention_v2_kernelIthLi256ELi32ELi128ELNS_18Fp8KVCacheDataTypeE1ELb0ELi512EEEvPfS2_PT_PKS3_PKT0_S9_ifPKiSB_iPKfiiiSD_SD_iiiii,"ax",@progbits
	.align	128
        .global         _ZN4vllm25paged_attention_v2_kernelIthLi256ELi32ELi128ELNS_18Fp8KVCacheDataTypeE1ELb0ELi512EEEvPfS2_PT_PKS3_PKT0_S9_ifPKiSB_iPKfiiiSD_SD_iiiii
        .type           _ZN4vllm25paged_attention_v2_kernelIthLi256ELi32ELi128ELNS_18Fp8KVCacheDataTypeE1ELb0ELi512EEEvPfS2_PT_PKS3_PKT0_S9_ifPKiSB_iPKfiiiSD_SD_iiiii,@function
        .size           _ZN4vllm25paged_attention_v2_kernelIthLi256ELi32ELi128ELNS_18Fp8KVCacheDataTypeE1ELb0ELi512EEEvPfS2_PT_PKS3_PKT0_S9_ifPKiSB_iPKfiiiSD_SD_iiiii,(.L_x_27373 - _ZN4vllm25paged_attention_v2_kernelIthLi256ELi32ELi128ELNS_18Fp8KVCacheDataTypeE1ELb0ELi512EEEvPfS2_PT_PKS3_PKT0_S9_ifPKiSB_iPKfiiiSD_SD_iiiii)
        .other          _ZN4vllm25paged_attention_v2_kernelIthLi256ELi32ELi128ELNS_18Fp8KVCacheDataTypeE1ELb0ELi512EEEvPfS2_PT_PKS3_PKT0_S9_ifPKiSB_iPKfiiiSD_SD_iiiii,@"STO_CUDA_ENTRY STV_DEFAULT"
_ZN4vllm25paged_attention_v2_kernelIthLi256ELi32ELi128ELNS_18Fp8KVCacheDataTypeE1ELb0ELi512EEEvPfS2_PT_PKS3_PKT0_S9_ifPKiSB_iPKfiiiSD_SD_iiiii:
.text._ZN4vllm25paged_attention_v2_kernelIthLi256ELi32ELi128ELNS_18Fp8KVCacheDataTypeE1ELb0ELi512EEEvPfS2_PT_PKS3_PKT0_S9_ifPKiSB_iPKfiiiSD_SD_iiiii:
        /* <DEDUP_REMOVED lines=52> */
.L_x_11193:
[----:B------:R-:W-:Y:S05]  /*0340*/  BSYNC.RECONVERGENT B6 ;  /* 0x0000000000067941 */ /* 0x000fea0003800200 */
.L_x_11192:
        /* <DEDUP_REMOVED lines=12> */
.L_x_11230:
        /* <DEDUP_REMOVED lines=40> */
.L_x_11199:
        /* <DEDUP_REMOVED lines=11> */
.L_x_11198:
[----:B------:R-:W-:Y:S05]  /*0740*/  BSYNC.RECONVERGENT B1 ;  /* 0x0000000000017941 */ /* 0x000fea0003800200 */
.L_x_11197:
        /* <DEDUP_REMOVED lines=13> */
.L_x_11202:
        /* <DEDUP_REMOVED lines=100> */
.L_x_11201:
[----:B------:R-:W-:Y:S05]  /*0e60*/  BSYNC.RECONVERGENT B1 ;  /* 0x0000000000017941 */ /* 0x000fea0003800200 */
.L_x_11200:
        /* <DEDUP_REMOVED lines=55> */
.L_x_11204:
[----:B------:R-:W-:Y:S05]  /*11e0*/  BSYNC.RECONVERGENT B1 ;  /* 0x0000000000017941 */ /* 0x000fea0003800200 */
.L_x_11203:
        /* <DEDUP_REMOVED lines=26> */
.L_x_11196:
[----:B------:R-:W-:Y:S05]  /*1390*/  BSYNC.RECONVERGENT B0 ;  /* 0x0000000000007941 */ /* 0x000fea0003800200 */
.L_x_11195:
        /* <DEDUP_REMOVED lines=40> */
.L_x_11209:
[----:B------:R-:W1:Y:S01]  /*1620*/  LDS R9, [R5] ;  /* 0x0000000005097984 */ /* 0x000e620000000800 */
[----:B------:R-:W-:-:S04]  /*1630*/  IADD3 R8, PT, PT, R8, 0x1, RZ ;  /* 0x0000000108087810 */ /* 0x000fc80007ffe0ff */
[----:B------:R-:W-:Y:S01]  /*1640*/  ISETP.NE.AND P0, PT, R8, RZ, PT ;  /* 0x000000ff0800720c */ /* 0x000fe20003f05270 */
[----:B-1----:R-:W-:-:S05]  /*1650*/  FMUL.FTZ R10, R9, R2 ;  /* 0x00000002090a7220 */ /* 0x002fca0000410000 */
[----:B------:R1:W-:Y:S02]  /*1660*/  STS [R5], R10 ;  /* 0x0000000a05007388 */ /* 0x0003e40000000800 */
[----:B-1----:R-:W-:-:S05]  /*1670*/  IADD3 R5, PT, PT, R5, 0x200, RZ ;  /* 0x0000020005057810 */ /* 0x002fca0007ffe0ff */
[----:B------:R-:W-:Y:S05]  /*1680*/  @P0 BRA `(.L_x_11209) ;  /* 0xfffffffc00e40947 */ /* 0x000fea000383ffff */
.L_x_11208:
[----:B------:R-:W-:Y:S05]  /*1690*/  BSYNC.RECONVERGENT B1 ;  /* 0x0000000000017941 */ /* 0x000fea0003800200 */
.L_x_11207:
        /* <DEDUP_REMOVED lines=13> */
.L_x_11212:
        /* <DEDUP_REMOVED lines=52> */
.L_x_11211:
[----:B------:R-:W-:Y:S05]  /*1ab0*/  BSYNC.RECONVERGENT B1 ;  /* 0x0000000000017941 */ /* 0x000fea0003800200 */
.L_x_11210:
        /* <DEDUP_REMOVED lines=31> */
.L_x_11214:
[----:B------:R-:W-:Y:S05]  /*1cb0*/  BSYNC.RECONVERGENT B1 ;  /* 0x0000000000017941 */ /* 0x000fea0003800200 */
.L_x_11213:
        /* <DEDUP_REMOVED lines=14> */
.L_x_11206:
[----:B------:R-:W-:Y:S05]  /*1da0*/  BSYNC.RECONVERGENT B0 ;  /* 0x0000000000007941 */ /* 0x000fea0003800200 */
.L_x_11205:
        /* <DEDUP_REMOVED lines=25> */
.L_x_11216:
[----:B------:R-:W-:Y:S05]  /*1f40*/  BSYNC.RECONVERGENT B0 ;  /* 0x0000000000007941 */ /* 0x000fea0003800200 */
.L_x_11215:
        /* <DEDUP_REMOVED lines=59> */
.L_x_11218:
[----:B------:R-:W-:Y:S05]  /*2300*/  BSYNC.RECONVERGENT B0 ;  /* 0x0000000000007941 */ /* 0x000fea0003800200 */
.L_x_11217:
        /* <DEDUP_REMOVED lines=79> */
.L_x_11220:
[----:B------:R-:W-:Y:S05]  /*2800*/  BSYNC.RECONVERGENT B0 ;  /* 0x0000000000007941 */ /* 0x000fea0003800200 */
.L_x_11219:
        /* <DEDUP_REMOVED lines=35> */
.L_x_11222:
[----:B------:R-:W-:Y:S05]  /*2a40*/  BSYNC.RECONVERGENT B0 ;  /* 0x0000000000007941 */ /* 0x000fea0003800200 */
.L_x_11221:
        /* <DEDUP_REMOVED lines=67> */
.L_x_11224:
[----:B------:R-:W-:Y:S05]  /*2e80*/  BSYNC.RECONVERGENT B0 ;  /* 0x0000000000007941 */ /* 0x000fea0003800200 */
.L_x_11223:
        /* <DEDUP_REMOVED lines=81> */
.L_x_11194:
[----:B------:R-:W-:Y:S01]  /*33a0*/  HFMA2 R12, -RZ, RZ, 0, 9.5367431640625e-07 ;  /* 0x00000010ff0c7431 */ /* 0x000fe200000001ff */
[----:B------:R-:W-:Y:S02]  /*33b0*/  MOV R11, 0x1f ;  /* 0x0000001f000b7802 */ /* 0x000fe40000000f00 */
[----:B------:R-:W-:-:S07]  /*33c0*/  MOV R15, 0xffffffff ;  /* 0xffffffff000f7802 */ /* 0x000fce0000000f00 */
[----:B------:R-:W-:Y:S05]  /*33d0*/  WARPSYNC.COLLECTIVE R15, `(.L_x_11225) ;  /* 0x000000000f087348 */ /* 0x000fea0003c00000 */
[----:B------:R0:W1:Y:S02]  /*33e0*/  SHFL.BFLY P6, R14, R13, R12, R11 ;  /* 0x0c00000c0d0e7389 */ /* 0x00006400000c000b */
[----:B01----:R-:W-:Y:S05]  /*33f0*/  ENDCOLLECTIVE ;  /* 0x000000000000791b */ /* 0x003fea0003800000 */
.L_x_11225:
[----:B------:R-:W-:Y:S01]  /*3400*/  HFMA2 R12, -RZ, RZ, 0, 4.76837158203125e-07 ;  /* 0x00000008ff0c7431 */ /* 0x000fe200000001ff */
[----:B------:R-:W-:-:S05]  /*3410*/  FMNMX.FTZ R0, R14, -3.40282346638528859812e+38, !PT ;  /* 0xff7fffff0e007809 */ /* 0x000fca0007810000 */
[----:B------:R-:W-:-:S07]  /*3420*/  IMAD.MOV.U32 R13, RZ, RZ, R0 ;  /* 0x000000ffff0d7224 */ /* 0x000fce00078e0000 */
[----:B------:R-:W-:Y:S05]  /*3430*/  WARPSYNC.COLLECTIVE R15, `(.L_x_11226) ;  /* 0x000000000f087348 */ /* 0x000fea0003c00000 */
[----:B------:R0:W1:Y:S02]  /*3440*/  SHFL.BFLY P6, R14, R13, R12, R11 ;  /* 0x0c00000c0d0e7389 */ /* 0x00006400000c000b */
[----:B01----:R-:W-:Y:S05]  /*3450*/  ENDCOLLECTIVE ;  /* 0x000000000000791b */ /* 0x003fea0003800000 */
.L_x_11226:
[----:B------:R-:W-:Y:S01]  /*3460*/  HFMA2 R12, -RZ, RZ, 0, 2.384185791015625e-07 ;  /* 0x00000004ff0c7431 */ /* 0x000fe200000001ff */
[----:B------:R-:W-:-:S04]  /*3470*/  FMNMX.FTZ R2, R0, R14, !PT ;  /* 0x0000000e00027209 */ /* 0x000fc80007810000 */
[----:B------:R-:W-:-:S07]  /*3480*/  MOV R13, R2 ;  /* 0x00000002000d7202 */ /* 0x000fce0000000f00 */
[----:B------:R-:W-:Y:S05]  /*3490*/  WARPSYNC.COLLECTIVE R15, `(.L_x_11227) ;  /* 0x000000000f087348 */ /* 0x000fea0003c00000 */
[----:B------:R0:W1:Y:S02]  /*34a0*/  SHFL.BFLY P6, R14, R13, R12, R11 ;  /* 0x0c00000c0d0e7389 */ /* 0x00006400000c000b */
[----:B01----:R-:W-:Y:S05]  /*34b0*/  ENDCOLLECTIVE ;  /* 0x000000000000791b */ /* 0x003fea0003800000 */
.L_x_11227:
[----:B------:R-:W-:Y:S01]  /*34c0*/  HFMA2 R12, -RZ, RZ, 0, 1.1920928955078125e-07 ;  /* 0x00000002ff0c7431 */ /* 0x000fe200000001ff */
[----:B------:R-:W-:-:S04]  /*34d0*/  FMNMX.FTZ R3, R2, R14, !PT ;  /* 0x0000000e02037209 */ /* 0x000fc80007810000 */
[----:B------:R-:W-:-:S07]  /*34e0*/  MOV R13, R3 ;  /* 0x00000003000d7202 */ /* 0x000fce0000000f00 */
[----:B------:R-:W-:Y:S05]  /*34f0*/  WARPSYNC.COLLECTIVE R15, `(.L_x_11228) ;  /* 0x000000000f087348 */ /* 0x000fea0003c00000 */
[----:B------:R0:W1:Y:S02]  /*3500*/  SHFL.BFLY P6, R14, R13, R12, R11 ;  /* 0x0c00000c0d0e7389 */ /* 0x00006400000c000b */
[----:B01----:R-:W-:Y:S05]  /*3510*/  ENDCOLLECTIVE ;  /* 0x000000000000791b */ /* 0x003fea0003800000 */
.L_x_11228:
[----:B------:R-:W-:Y:S01]  /*3520*/  HFMA2 R12, -RZ, RZ, 0, 5.9604644775390625e-08 ;  /* 0x00000001ff0c7431 */ /* 0x000fe200000001ff */
[----:B------:R-:W-:-:S04]  /*3530*/  FMNMX.FTZ R4, R3, R14, !PT ;  /* 0x0000000e03047209 */ /* 0x000fc80007810000 */
[----:B------:R-:W-:-:S07]  /*3540*/  MOV R13, R4 ;  /* 0x00000004000d7202 */ /* 0x000fce0000000f00 */
[----:B------:R-:W-:Y:S05]  /*3550*/  WARPSYNC.COLLECTIVE R15, `(.L_x_11229) ;  /* 0x000000000f087348 */ /* 0x000fea0003c00000 */
[----:B------:R0:W1:Y:S02]  /*3560*/  SHFL.BFLY P6, R14, R13, R12, R11 ;  /* 0x0c00000c0d0e7389 */ /* 0x00006400000c000b */
[----:B01----:R-:W-:Y:S05]  /*3570*/  ENDCOLLECTIVE ;  /* 0x000000000000791b */ /* 0x003fea0003800000 */
.L_x_11229:
[----:B------:R-:W-:Y:S05]  /*3580*/  BRA `(.L_x_11230) ;  /* 0xffffffcc00a07947 */ /* 0x000fea000383ffff */
.L_x_11231:
        /* <DEDUP_REMOVED lines=15> */
.L_x_27373:


//--------------------- .text._ZN4vllm25paged_attention_v2_kernelIthLi192ELi32ELi128ELNS_18Fp8KVCacheDataTypeE1ELb0ELi512EEEvPfS2_PT_PKS3_PKT0_S9_ifPKiSB_iPKfiiiSD_SD_iiiii --------------------------
	.section	.text._ZN4vllm25paged_attention_v2_kernelIthLi192ELi32ELi128ELNS_18Fp8KVCacheDataTypeE1ELb0ELi512EEEvPfS2_PT_PKS3_PKT0_S9_ifPKiSB_iPKfiiiSD_SD_iiiii,"ax",@progbits
	.align	128
        .global         _ZN4vllm25paged_attention_v2_kernelIthLi192ELi32ELi128ELNS_18Fp8KVCacheDataTypeE1ELb0ELi512EEEvPfS2_PT_PKS3_PKT0_S9_ifPKiSB_iPKfiiiSD_SD_iiiii
        .type           _ZN4vllm25paged_attention_v2_kernelIthLi192ELi32ELi128ELNS_18Fp8KVCacheDataTypeE1ELb0ELi512EEEvPfS2_PT_PKS3_PKT0_S9_ifPKiSB_iPKfiiiSD_SD_iiiii,@function
        .size           _ZN4vllm25paged_attention_v2_kernelIthLi192ELi32ELi128ELNS_18Fp8KVCacheDataTypeE1ELb0ELi512EEEvPfS2_PT_PKS3_PKT0_S9_ifPKiSB_iPKfiiiSD_SD_iiiii,(.L_x_27374 - _ZN4vllm25paged_attention_v2_kernelIthLi192ELi32ELi128ELNS_18Fp8KVCacheDataTypeE1ELb0ELi512EEEvPfS2_PT_PKS3_PKT0_S9_ifPKiSB_iPKfiiiSD_SD_iiiii)
        .other          _ZN4vllm25paged_attention_v2_kernelIthLi192ELi32ELi128ELNS_18Fp8KVCacheDataTypeE1ELb0ELi512EEEvPfS2_PT_PKS3_PKT0_S9_ifPKiSB_iPKfiiiSD_SD_iiiii,@"STO_CUDA_ENTRY STV_DEFAULT"
_ZN4vllm25paged_attention_v2_kernelIthLi192ELi32ELi128ELNS_18Fp8KVCacheDataTypeE1ELb0ELi512EEEvPfS2_PT_PKS3_PKT0_S9_ifPKiSB_iPKfiiiSD_SD_iiiii:
.text._ZN4vllm25paged_attention_v2_kernelIthLi192ELi32ELi128ELNS_18Fp8KVCacheDataTypeE1ELb0ELi512EEEvPfS2_PT_PKS3_PKT0_S9_ifPKiSB_iPKfiiiSD_SD_iiiii:
        /* <DEDUP_REMOVED lines=44> */
.L_x_11233:
[----:B------:R-:W-:Y:S05]  /*02c0*/  BSYNC.RECONVERGENT B6 ;  /* 0x0000000000067941 */ /* 0x000fea0003800200 */
.L_x_11232:
        /* <DEDUP_REMOVED lines=15> */
.L_x_11270:
        /* <DEDUP_REMOVED lines=40> */
.L_x_11239:
        /* <DEDUP_REMOVED lines=11> */
.L_x_11238:
[----:B------:R-:W-:Y:S05]  /*06f0*/  BSYNC.RECONVERGENT B1 ;  /* 0x0000000000017941 */ /* 0x000fea0003800200 */
.L_x_11237:
        /* <DEDUP_REMOVED lines=12> */
.L_x_11242:
        /* <DEDUP_REMOVED lines=100> */
.L_x_11241:
[----:B------:R-:W-:Y:S05]  /*0e00*/  BSYNC.RECONVERGENT B1 ;  /* 0x0000000000017941 */ /* 0x000fea0003800200 */
.L_x_11240:
        /* <DEDUP_REMOVED lines=55> */
.L_x_11244:
[----:B------:R-:W-:Y:S05]  /*1180*/  BSYNC.RECONVERGENT B1 ;  /* 0x0000000000017941 */ /* 0x000fea0003800200 */
.L_x_11243:
        /* <DEDUP_REMOVED lines=26> */
.L_x_11236:
[----:B------:R-:W-:Y:S05]  /*1330*/  BSYNC.RECONVERGENT B0 ;  /* 0x0000000000007941 */ /* 0x000fea0003800200 */
.L_x_11235:
        /* <DEDUP_REMOVED lines=40> */
.L_x_11249:
[----:B------:R-:W1:Y:S01]  /*15c0*/  LDS R13, [R5] ;  /* 0x00000000050d7984 */ /* 0x000e620000000800 */
[----:B------:R-:W-:-:S04]  /*15d0*/  IADD3 R10, PT, PT, R10, 0x1, RZ ;  /* 0x000000010a0a7810 */ /* 0x000fc80007ffe0ff */
[----:B------:R-:W-:Y:S01]  /*15e0*/  ISETP.NE.AND P0, PT, R10, RZ, PT ;  /* 0x000000ff0a00720c */ /* 0x000fe20003f05270 */
[----:B-1----:R-:W-:-:S05]  /*15f0*/  FMUL.FTZ R8, R13, R4 ;  /* 0x000000040d087220 */ /* 0x002fca0000410000 */
[----:B------:R1:W-:Y:S02]  /*1600*/  STS [R5], R8 ;  /* 0x0000000805007388 */ /* 0x0003e40000000800 */
[----:B-1----:R-:W-:-:S05]  /*1610*/  IADD3 R5, PT, PT, R5, 0x200, RZ ;  /* 0x0000020005057810 */ /* 0x002fca0007ffe0ff */
[----:B------:R-:W-:Y:S05]  /*1620*/  @P0 BRA `(.L_x_11249) ;  /* 0xfffffffc00e40947 */ /* 0x000fea000383ffff */
.L_x_11248:
[----:B------:R-:W-:Y:S05]  /*1630*/  BSYNC.RECONVERGENT B1 ;  /* 0x0000000000017941 */ /* 0x000fea0003800200 */
.L_x_11247:
        /* <DEDUP_REMOVED lines=12> */
.L_x_11252:
        /* <DEDUP_REMOVED lines=52> */
.L_x_11251:
[----:B------:R-:W-:Y:S05]  /*1a40*/  BSYNC.RECONVERGENT B1 ;  /* 0x0000000000017941 */ /* 0x000fea0003800200 */
.L_x_11250:
        /* <DEDUP_REMOVED lines=31> */
.L_x_11254:
[----:B------:R-:W-:Y:S05]  /*1c40*/  BSYNC.RECONVERGENT B1 ;  /* 0x0000000000017941 */ /* 0x000fea0003800200 */
.L_x_11253:
        /* <DEDUP_REMOVED lines=14> */
.L_x_11246:
[----:B------:R-:W-:Y:S05]  /*1d30*/  BSYNC.RECONVERGENT B0 ;  /* 0x0000000000007941 */ /* 0x000fea0003800200 */
.L_x_11245:
        /* <DEDUP_REMOVED lines=28> */
.L_x_11256:
[----:B------:R-:W-:Y:S05]  /*1f00*/  BSYNC.RECONVERGENT B0 ;  /* 0x0000000000007941 */ /* 0x000fea0003800200 */
.L_x_11255:
        /* <DEDUP_REMOVED lines=46> */
.L_x_11258:
[----:B------:R-:W-:Y:S05]  /*21f0*/  BSYNC.RECONVERGENT B0 ;  /* 0x0000000000007941 */ /* 0x000fea0003800200 */
.L_x_11257:
        /* <DEDUP_REMOVED lines=51> */
.L_x_11260:
[----:B------:R-:W-:Y:S05]  /*2530*/  BSYNC.RECONVERGENT B0 ;  /* 0x0000000000007941 */ /* 0x000fea0003800200 */
.L_x_11259:
        /* <DEDUP_REMOVED lines=27> */
.L_x_11262:
[----:B------:R-:W-:Y:S05]  /*26f0*/  BSYNC.RECONVERGENT B0 ;  /* 0x0000000000007941 */ /* 0x000fea0003800200 */
.L_x_11261:
        /* <DEDUP_REMOVED lines=51> */
.L_x_11264:
[----:B------:R-:W-:Y:S05]  /*2a30*/  BSYNC.RECONVERGENT B0 ;  /* 0x0000000000007941 */ /* 0x000fea0003800200 */
.L_x_11263:
        /* <DEDUP_REMOVED lines=62> */
.L_x_11234:
[----:B------:R-:W-:Y:S01]  /*2e20*/  MOV R12, 0x10 ;  /* 0x00000010000c7802 */ /* 0x000fe20000000f00 */
[----:B------:R-:W-:Y:S02]  /*2e30*/  HFMA2 R11, -RZ, RZ, 0, 1.847743988037109375e-06 ;  /* 0x0000001fff0b7431 */ /* 0x000fe400000001ff */
[----:B------:R-:W-:-:S07]  /*2e40*/  IMAD.MOV.U32 R15, RZ, RZ, -0x1 ;  /* 0xffffffffff0f7424 */ /* 0x000fce00078e00ff */
[----:B------:R-:W-:Y:S05]  /*2e50*/  WARPSYNC.COLLECTIVE R15, `(.L_x_11265) ;  /* 0x000000000f087348 */ /* 0x000fea0003c00000 */
[----:B------:R0:W1:Y:S02]  /*2e60*/  SHFL.BFLY P6, R14, R13, R12, R11 ;  /* 0x0c00000c0d0e7389 */ /* 0x00006400000c000b */
[----:B01----:R-:W-:Y:S05]  /*2e70*/  ENDCOLLECTIVE ;  /* 0x000000000000791b */ /* 0x003fea0003800000 */
.L_x_11265:
[----:B------:R-:W-:Y:S01]  /*2e80*/  HFMA2 R12, -RZ, RZ, 0, 4.76837158203125e-07 ;  /* 0x00000008ff0c7431 */ /* 0x000fe200000001ff */
[----:B------:R-:W-:-:S04]  /*2e90*/  FMNMX.FTZ R0, R14, -3.40282346638528859812e+38, !PT ;  /* 0xff7fffff0e007809 */ /* 0x000fc80007810000 */
[----:B------:R-:W-:-:S07]  /*2ea0*/  MOV R13, R0 ;  /* 0x00000000000d7202 */ /* 0x000fce0000000f00 */
[----:B------:R-:W-:Y:S05]  /*2eb0*/  WARPSYNC.COLLECTIVE R15, `(.L_x_11266) ;  /* 0x000000000f087348 */ /* 0x000fea0003c00000 */
[----:B------:R0:W1:Y:S02]  /*2ec0*/  SHFL.BFLY P6, R14, R13, R12, R11 ;  /* 0x0c00000c0d0e7389 */ /* 0x00006400000c000b */
[----:B01----:R-:W-:Y:S05]  /*2ed0*/  ENDCOLLECTIVE ;  /* 0x000000000000791b */ /* 0x003fea0003800000 */
.L_x_11266:
[----:B------:R-:W-:Y:S01]  /*2ee0*/  HFMA2 R12, -RZ, RZ, 0, 2.384185791015625e-07 ;  /* 0x00000004ff0c7431 */ /* 0x000fe200000001ff */
[----:B------:R-:W-:-:S04]  /*2ef0*/  FMNMX.FTZ R2, R0, R14, !PT ;  /* 0x0000000e00027209 */ /* 0x000fc80007810000 */
[----:B------:R-:W-:-:S07]  /*2f00*/  MOV R13, R2 ;  /* 0x00000002000d7202 */ /* 0x000fce0000000f00 */
[----:B------:R-:W-:Y:S05]  /*2f10*/  WARPSYNC.COLLECTIVE R15, `(.L_x_11267) ;  /* 0x000000000f087348 */ /* 0x000fea0003c00000 */
[----:B------:R0:W1:Y:S02]  /*2f20*/  SHFL.BFLY P6, R14, R13, R12, R11 ;  /* 0x0c00000c0d0e7389 */ /* 0x00006400000c000b */
[----:B01----:R-:W-:Y:S05]  /*2f30*/  ENDCOLLECTIVE ;  /* 0x000000000000791b */ /* 0x003fea0003800000 */
.L_x_11267:
[----:B------:R-:W-:Y:S01]  /*2f40*/  HFMA2 R12, -RZ, RZ, 0, 1.1920928955078125e-07 ;  /* 0x00000002ff0c7431 */ /* 0x000fe200000001ff */
[----:B------:R-:W-:-:S04]  /*2f50*/  FMNMX.FTZ R3, R2, R14, !PT ;  /* 0x0000000e02037209 */ /* 0x000fc80007810000 */
[----:B------:R-:W-:-:S07]  /*2f60*/  MOV R13, R3 ;  /* 0x00000003000d7202 */ /* 0x000fce0000000f00 */
[----:B------:R-:W-:Y:S05]  /*2f70*/  WARPSYNC.COLLECTIVE R15, `(.L_x_11268) ;  /* 0x000000000f087348 */ /* 0x000fea0003c00000 */
[----:B------:R0:W1:Y:S02]  /*2f80*/  SHFL.BFLY P6, R14, R13, R12, R11 ;  /* 0x0c00000c0d0e7389 */ /* 0x00006400000c000b */
[----:B01----:R-:W-:Y:S05]  /*2f90*/  ENDCOLLECTIVE ;  /* 0x000000000000791b */ /* 0x003fea0003800000 */
.L_x_11268:
[----:B------:R-:W-:Y:S01]  /*2fa0*/  HFMA2 R12, -RZ, RZ, 0, 5.9604644775390625e-08 ;  /* 0x00000001ff0c7431 */ /* 0x000fe200000001ff */
[----:B------:R-:W-:-:S04]  /*2fb0*/  FMNMX.FTZ R4, R3, R14, !PT ;  /* 0x0000000e03047209 */ /* 0x000fc80007810000 */
[----:B------:R-:W-:-:S07]  /*2fc0*/  MOV R13, R4 ;  /* 0x00000004000d7202 */ /* 0x000fce0000000f00 */
[----:B------:R-:W-:Y:S05]  /*2fd0*/  WARPSYNC.COLLECTIVE R15, `(.L_x_11269) ;  /* 0x000000000f087348 */ /* 0x000fea0003c00000 */
[----:B------:R0:W1:Y:S02]  /*2fe0*/  SHFL.BFLY P6, R14, R13, R12, R11 ;  /* 0x0c00000c0d0e7389 */ /* 0x00006400000c000b */
[----:B01----:R-:W-:Y:S05]  /*2ff0*/  ENDCOLLECTIVE ;  /* 0x000000000000791b */ /* 0x003fea0003800000 */
.L_x_11269:
[----:B------:R-:W-:Y:S05]  /*3000*/  BRA `(.L_x_11270) ;  /* 0xffffffd000ec7947 */ /* 0x000fea000383ffff */
.L_x_11271:
        /* <DEDUP_REMOVED lines=15> */
.L_x_27374:


//--------------------- .text._ZN4vllm25paged_attention_v2_kernelIthLi128ELi32ELi128ELNS_18Fp8KVCacheDataTypeE1ELb0ELi512EEEvPfS2_PT_PKS3_PKT0_S9_ifPKiSB_iPKfiiiSD_SD_iiiii --------------------------
	.section	.text._ZN4vllm25paged_attention_v2_kernelIthLi128ELi32ELi128ELNS_18Fp8KVCacheDataTypeE1ELb0ELi512EEEvPfS2_PT_PKS3_PKT0_S9_ifPKiSB_iPKfiiiSD_SD_iiiii,"ax",@progbits
	.align	128
        .global         _ZN4vllm25paged_attention_v2_kernelIthLi128ELi32ELi128ELNS_18Fp8KVCacheDataTypeE1ELb0ELi512EEEvPfS2_PT_PKS3_PKT0_S9_ifPKiSB_iPKfiiiSD_SD_iiiii
        .type           _ZN4vllm25paged_attention_v2_kernelIthLi128ELi32ELi128ELNS_18Fp8KVCacheDataTypeE1ELb0ELi512EEEvPfS2_PT_PKS3_PKT0_S9_ifPKiSB_iPKfiiiSD_SD_iiiii,@function
        .size           _ZN4vllm25paged_attention_v2_kernelIthLi128ELi32ELi128ELNS_18Fp8KVCacheDataTypeE1ELb0ELi512EEEvPfS2_PT_PKS3_PKT0_S9_ifPKiSB_iPKfiiiSD_SD_iiiii,(.L_x_27375 - _ZN4vllm25paged_attention_v2_kernelIthLi128ELi32ELi128ELNS_18Fp8KVCacheDataTypeE1ELb0ELi512EEEvPfS2_PT_PKS3_PKT0_S9_ifPKiSB_iPKfiiiSD_SD_iiiii)
        .other          _ZN4vllm25paged_attention_v2_kernelIthLi128ELi32ELi128ELNS_18Fp8KVCacheDataTypeE1ELb0ELi512EEEvPfS2_PT_PKS3_PKT0_S9_ifPKiSB_iPKfiiiSD_SD_iiiii,@"STO_CUDA_ENTRY STV_DEFAULT"
_ZN4vllm25paged_attention_v2_kernelIthLi128ELi32ELi128ELNS_18Fp8KVCacheDataTypeE1ELb0ELi512EEEvPfS2_PT_PKS3_PKT0_S9_ifPKiSB_iPKfiiiSD_SD_iiiii:
.text._ZN4vllm25paged_attention_v2_kernelIthLi128ELi32ELi128ELNS_18Fp8KVCacheDataTypeE1ELb0ELi512EEEvPfS2_PT_PKS3_PKT0_S9_ifPKiSB_iPKfiiiSD_SD_iiiii:
        /* <DEDUP_REMOVED lines=51> */
.L_x_11273:
[----:B------:R-:W-:Y:S05]  /*0330*/  BSYNC.RECONVERGENT B6 ;  /* 0x0000000000067941 */ /* 0x000fea0003800200 */
.L_x_11272:
        /* <DEDUP_REMOVED lines=17> */
.L_x_11310:
        /* <DEDUP_REMOVED lines=40> */
.L_x_11279:
        /* <DEDUP_REMOVED lines=11> */
.L_x_11278:
[----:B------:R-:W-:Y:S05]  /*0780*/  BSYNC.RECONVERGENT B1 ;  /* 0x0000000000017941 */ /* 0x000fea0003800200 */
.L_x_11277:
        /* <DEDUP_REMOVED lines=13> */
.L_x_11282:
        /* <DEDUP_REMOVED lines=100> */
.L_x_11281:
[----:B------:R-:W-:Y:S05]  /*0ea0*/  BSYNC.RECONVERGENT B1 ;  /* 0x0000000000017941 */ /* 0x000fea0003800200 */
.L_x_11280:
        /* <DEDUP_REMOVED lines=55> */
.L_x_11284:
[----:B------:R-:W-:Y:S05]  /*1220*/  BSYNC.RECONVERGENT B1 ;  /* 0x0000000000017941 */ /* 0x000fea0003800200 */
.L_x_11283:
        /* <DEDUP_REMOVED lines=26> */
.L_x_11276:
[----:B------:R-:W-:Y:S05]  /*13d0*/  BSYNC.RECONVERGENT B0 ;  /* 0x0000000000007941 */ /* 0x000fea0003800200 */
.L_x_11275:
        /* <DEDUP_REMOVED lines=40> */
.L_x_11289:
[----:B------:R-:W1:Y:S01]  /*1660*/  LDS R13, [R4] ;  /* 0x00000000040d7984 */ /* 0x000e620000000800 */
[----:B------:R-:W-:-:S04]  /*1670*/  IADD3 R11, PT, PT, R11, 0x1, RZ ;  /* 0x000000010b0b7810 */ /* 0x000fc80007ffe0ff */
[----:B------:R-:W-:Y:S01]  /*1680*/  ISETP.NE.AND P0, PT, R11, RZ, PT ;  /* 0x000000ff0b00720c */ /* 0x000fe20003f05270 */
[----:B-1----:R-:W-:-:S05]  /*1690*/  FMUL.FTZ R13, R13, R2 ;  /* 0x000000020d0d7220 */ /* 0x002fca0000410000 */
[----:B------:R1:W-:Y:S02]  /*16a0*/  STS [R4], R13 ;  /* 0x0000000d04007388 */ /* 0x0003e40000000800 */
[----:B-1----:R-:W-:-:S05]  /*16b0*/  VIADD R4, R4, 0x200 ;  /* 0x0000020004047836 */ /* 0x002fca0000000000 */
[----:B------:R-:W-:Y:S05]  /*16c0*/  @P0 BRA `(.L_x_11289) ;  /* 0xfffffffc00e40947 */ /* 0x000fea000383ffff */
.L_x_11288:
[----:B------:R-:W-:Y:S05]  /*16d0*/  BSYNC.RECONVERGENT B1 ;  /* 0x0000000000017941 */ /* 0x000fea0003800200 */
.L_x_11287:
        /* <DEDUP_REMOVED lines=13> */
.L_x_11292:
        /* <DEDUP_REMOVED lines=52> */
.L_x_11291:
[----:B------:R-:W-:Y:S05]  /*1af0*/  BSYNC.RECONVERGENT B1 ;  /* 0x0000000000017941 */ /* 0x000fea0003800200 */
.L_x_11290:
        /* <DEDUP_REMOVED lines=31> */
.L_x_11294:
[----:B------:R-:W-:Y:S05]  /*1cf0*/  BSYNC.RECONVERGENT B1 ;  /* 0x0000000000017941 */ /* 0x000fea0003800200 */
.L_x_11293:
        /* <DEDUP_REMOVED lines=14> */
.L_x_11286:
[----:B------:R-:W-:Y:S05]  /*1de0*/  BSYNC.RECONVERGENT B0 ;  /* 0x0000000000007941 */ /* 0x000fea0003800200 */
.L_x_11285:
        /* <DEDUP_REMOVED lines=27> */
.L_x_11296:
[----:B------:R-:W-:Y:S05]  /*1fa0*/  BSYNC.RECONVERGENT B0 ;  /* 0x0000000000007941 */ /* 0x000fea0003800200 */
.L_x_11295:
        /* <DEDUP_REMOVED lines=38> */
.L_x_11298:
[----:B------:R-:W-:Y:S05]  /*2210*/  BSYNC.RECONVERGENT B0 ;  /* 0x0000000000007941 */ /* 0x000fea0003800200 */
.L_x_11297:
        /* <DEDUP_REMOVED lines=36> */
.L_x_11300:
[----:B------:R-:W-:Y:S05]  /*2460*/  BSYNC.RECONVERGENT B0 ;  /* 0x0000000000007941 */ /* 0x000fea0003800200 */
.L_x_11299:
        /* <DEDUP_REMOVED lines=20> */
.L_x_11302:
[----:B------:R-:W-:Y:S05]  /*25b0*/  BSYNC.RECONVERGENT B0 ;  /* 0x0000000000007941 */ /* 0x000fea0003800200 */
.L_x_11301:
        /* <DEDUP_REMOVED lines=35> */
.L_x_11304:
[----:B------:R-:W-:Y:S05]  /*27f0*/  BSYNC.RECONVERGENT B0 ;  /* 0x0000000000007941 */ /* 0x000fea0003800200 */
.L_x_11303:
        /* <DEDUP_REMOVED lines=47> */
.L_x_11274:
[----:B------:R-:W-:Y:S01]  /*2af0*/  MOV R12, 0x10 ;  /* 0x00000010000c7802 */ /* 0x000fe20000000f00 */
[----:B------:R-:W-:Y:S01]  /*2b00*/  HFMA2 R11, -RZ, RZ, 0, 1.847743988037109375e-06 ;  /* 0x0000001fff0b7431 */ /* 0x000fe200000001ff */
[----:B------:R-:W-:-:S07]  /*2b10*/  MOV R15, 0xffffffff ;  /* 0xffffffff000f7802 */ /* 0x000fce0000000f00 */
[----:B------:R-:W-:Y:S05]  /*2b20*/  WARPSYNC.COLLECTIVE R15, `(.L_x_11305) ;  /* 0x000000000f087348 */ /* 0x000fea0003c00000 */
[----:B------:R0:W1:Y:S02]  /*2b30*/  SHFL.BFLY P6, R14, R13, R12, R11 ;  /* 0x0c00000c0d0e7389 */ /* 0x00006400000c000b */
[----:B01----:R-:W-:Y:S05]  /*2b40*/  ENDCOLLECTIVE ;  /* 0x000000000000791b */ /* 0x003fea0003800000 */
.L_x_11305:
[----:B------:R-:W-:Y:S01]  /*2b50*/  HFMA2 R12, -RZ, RZ, 0, 4.76837158203125e-07 ;  /* 0x00000008ff0c7431 */ /* 0x000fe200000001ff */
[----:B------:R-:W-:-:S04]  /*2b60*/  FMNMX.FTZ R0, R14, -3.40282346638528859812e+38, !PT ;  /* 0xff7fffff0e007809 */ /* 0x000fc80007810000 */
[----:B------:R-:W-:-:S07]  /*2b70*/  MOV R13, R0 ;  /* 0x00000000000d7202 */ /* 0x000fce0000000f00 */
[----:B------:R-:W-:Y:S05]  /*2b80*/  WARPSYNC.COLLECTIVE R15, `(.L_x_11306) ;  /* 0x000000000f087348 */ /* 0x000fea0003c00000 */
[----:B------:R0:W1:Y:S02]  /*2b90*/  SHFL.BFLY P6, R14, R13, R12, R11 ;  /* 0x0c00000c0d0e7389 */ /* 0x00006400000c000b */
[----:B01----:R-:W-:Y:S05]  /*2ba0*/  ENDCOLLECTIVE ;  /* 0x000000000000791b */ /* 0x003fea0003800000 */
.L_x_11306:
[----:B------:R-:W-:Y:S02]  /*2bb0*/  MOV R12, 0x4 ;  /* 0x00000004000c7802 */ /* 0x000fe40000000f00 */
[----:B------:R-:W-:-:S05]  /*2bc0*/  FMNMX.FTZ R2, R0, R14, !PT ;  /* 0x0000000e00027209 */ /* 0x000fca0007810000 */
[----:B------:R-:W-:-:S07]  /*2bd0*/  IMAD.MOV.U32 R13, RZ, RZ, R2 ;  /* 0x000000ffff0d7224 */ /* 0x000fce00078e0002 */
[----:B------:R-:W-:Y:S05]  /*2be0*/  WARPSYNC.COLLECTIVE R15, `(.L_x_11307) ;  /* 0x000000000f087348 */ /* 0x000fea0003c00000 */
[----:B------:R0:W1:Y:S02]  /*2bf0*/  SHFL.BFLY P6, R14, R13, R12, R11 ;  /* 0x0c00000c0d0e7389 */ /* 0x00006400000c000b */
[----:B01----:R-:W-:Y:S05]  /*2c00*/  ENDCOLLECTIVE ;  /* 0x000000000000791b */ /* 0x003fea0003800000 */
.L_x_11307:
[----:B------:R-:W-:Y:S01]  /*2c10*/  HFMA2 R12, -RZ, RZ, 0, 1.1920928955078125e-07 ;  /* 0x00000002ff0c7431 */ /* 0x000fe200000001ff */
[----:B------:R-:W-:-:S04]  /*2c20*/  FMNMX.FTZ R3, R2, R14, !PT ;  /* 0x0000000e02037209 */ /* 0x000fc80007810000 */
[----:B------:R-:W-:-:S07]  /*2c30*/  MOV R13, R3 ;  /* 0x00000003000d7202 */ /* 0x000fce0000000f00 */
[----:B------:R-:W-:Y:S05]  /*2c40*/  WARPSYNC.COLLECTIVE R15, `(.L_x_11308) ;  /* 0x000000000f087348 */ /* 0x000fea0003c00000 */
[----:B------:R0:W1:Y:S02]  /*2c50*/  SHFL.BFLY P6, R14, R13, R12, R11 ;  /* 0x0c00000c0d0e7389 */ /* 0x00006400000c000b */
[----:B01----:R-:W-:Y:S05]  /*2c60*/  ENDCOLLECTIVE ;  /* 0x000000000000791b */ /* 0x003fea0003800000 */
.L_x_11308:
[----:B------:R-:W-:Y:S01]  /*2c70*/  HFMA2 R12, -RZ, RZ, 0, 5.9604644775390625e-08 ;  /* 0x00000001ff0c7431 */ /* 0x000fe200000001ff */
[----:B------:R-:W-:-:S04]  /*2c80*/  FMNMX.FTZ R4, R3, R14, !PT ;  /* 0x0000000e03047209 */ /* 0x000fc80007810000 */
[----:B------:R-:W-:-:S07]  /*2c90*/  MOV R13, R4 ;  /* 0x00000004000d7202 */ /* 0x000fce0000000f00 */
[----:B------:R-:W-:Y:S05]  /*2ca0*/  WARPSYNC.COLLECTIVE R15, `(.L_x_11309) ;  /* 0x000000000f087348 */ /* 0x000fea0003c00000 */
[----:B------:R0:W1:Y:S02]  /*2cb0*/  SHFL.BFLY P6, R14, R13, R12, R11 ;  /* 0x0c00000c0d0e7389 */ /* 0x00006400000c000b */
[----:B01----:R-:W-:Y:S05]  /*2cc0*/  ENDCOLLECTIVE ;  /* 0x000000000000791b */ /* 0x003fea0003800000 */
.L_x_11309:
[----:B------:R-:W-:Y:S05]  /*2cd0*/  BRA `(.L_x_11310) ;  /* 0xffffffd400dc7947 */ /* 0x000fea000383ffff */
.L_x_11311:
        /* <DEDUP_REMOVED lines=10> */
.L_x_27375:


//--------------------- .text._ZN4vllm25paged_attention_v2_kernelIthLi120ELi32ELi128ELNS_18Fp8KVCacheDataTypeE1ELb0ELi512EEEvPfS2_PT_PKS3_PKT0_S9_ifPKiSB_iPKfiiiSD_SD_iiiii --------------------------
	.section	.text._ZN4vllm25paged_attention_v2_kernelIthLi120ELi32ELi128ELNS_18Fp8KVCacheDataTypeE1ELb0ELi512EEEvPfS2_PT_PKS3_PKT0_S9_ifPKiSB_iPKfiiiSD_SD_iiiii,"ax",@progbits
	.align	128
        .global         _ZN4vllm25paged_attention_v2_kernelIthLi120ELi32ELi128ELNS_18Fp8KVCacheDataTypeE1ELb0ELi512EEEvPfS2_PT_PKS3_PKT0_S9_ifPKiSB_iPKfiiiSD_SD_iiiii
        .type           _ZN4vllm25paged_attention_v2_kernelIthLi120ELi32ELi128ELNS_18Fp8KVCacheDataTypeE1ELb0ELi512EEEvPfS2_PT_PKS3_PKT0_S9_ifPKiSB_iPKfiiiSD_SD_iiiii,@function
        .size           _ZN4vllm25paged_attention_v2_kernelIthLi120ELi32ELi128ELNS_18Fp8KVCacheDataTypeE1ELb0ELi512EEEvPfS2_PT_PKS3_PKT0_S9_ifPKiSB_iPKfiiiSD_SD_iiiii,(.L_x_27376 - _ZN4vllm25paged_attention_v2_kernelIthLi120ELi32ELi128ELNS_18Fp8KVCacheDataTypeE1ELb0ELi512EEEvPfS2_PT_PKS3_PKT0_S9_ifPKiSB_iPKfiiiSD_SD_iiiii)
        .other          _ZN4vllm25paged_attention_v2_kernelIthLi120ELi32ELi128ELNS_18Fp8KVCacheDataTypeE1ELb0ELi512EEEvPfS2_PT_PKS3_PKT0_S9_ifPKiSB_iPKfiiiSD_SD_iiiii,@"STO_CUDA_ENTRY STV_DEFAULT"
_ZN4vllm25paged_attention_v2_kernelIthLi120ELi32ELi128ELNS_18Fp8KVCacheDataTypeE1ELb0ELi512EEEvPfS2_PT_PKS3_PKT0_S9_ifPKiSB_iPKfiiiSD_SD_iiiii:
.text._ZN4vllm25paged_attention_v2_kernelIthLi120ELi32ELi128ELNS_18Fp8KVCacheDataTypeE1ELb0ELi512EEEvPfS2_PT_PKS3_PKT0_S9_ifPKiSB_iPKfiiiSD_SD_iiiii:
        /* <DEDUP_REMOVED lines=51> */
.L_x_11313:
[----:B------:R-:W-:Y:S05]  /*0330*/  BSYNC.RECONVERGENT B6 ;  /* 0x0000000000067941 */ /* 0x000fea0003800200 */
.L_x_11312:
        /* <DEDUP_REMOVED lines=17> */
.L_x_11350:
        /* <DEDUP_REMOVED lines=40> */
.L_x_11319:
        /* <DEDUP_REMOVED lines=11> */
.L_x_11318:
[----:B------:R-:W-:Y:S05]  /*0780*/  BSYNC.RECONVERGENT B1 ;  /* 0x0000000000017941 */ /* 0x000fea0003800200 */
.L_x_11317:
        /* <DEDUP_REMOVED lines=13> */
.L_x_11322:
        /* <DEDUP_REMOVED lines=100> */
.L_x_11321:
[----:B------:R-:W-:Y:S05]  /*0ea0*/  BSYNC.RECONVERGENT B1 ;  /* 0x0000000000017941 */ /* 0x000fea0003800200 */
.L_x_11320:
        /* <DEDUP_REMOVED lines=55> */
.L_x_11324:
[----:B------:R-:W-:Y:S05]  /*1220*/  BSYNC.RECONVERGENT B1 ;  /* 0x0000000000017941 */ /* 0x000fea0003800200 */
.L_x_11323:
        /* <DEDUP_REMOVED lines=26> */
.L_x_11316:
[----:B------:R-:W-:Y:S05]  /*13d0*/  BSYNC.RECONVERGENT B0 ;  /* 0x0000000000007941 */ /* 0x000fea0003800200 */
.L_x_11315:
        /* <DEDUP_REMOVED lines=40> */
.L_x_11329:
[----:B------:R-:W1:Y:S01]  /*1660*/  LDS R13, [R4] ;  /* 0x00000000040d7984 */ /* 0x000e620000000800 */
[----:B------:R-:W-:-:S05]  /*1670*/  VIADD R11, R11, 0x1 ;  /* 0x000000010b0b7836 */ /* 0x000fca0000000000 */
[----:B------:R-:W-:Y:S01]  /*1680*/  ISETP.NE.AND P0, PT, R11, RZ, PT ;  /* 0x000000ff0b00720c */ /* 0x000fe20003f05270 */
[----:B-1----:R-:W-:-:S05]  /*1690*/  FMUL.FTZ R13, R13, R2 ;  /* 0x000000020d0d7220 */ /* 0x002fca0000410000 */
[----:B------:R1:W-:Y:S02]  /*16a0*/  STS [R4], R13 ;  /* 0x0000000d04007388 */ /* 0x0003e40000000800 */
[----:B-1----:R-:W-:-:S05]  /*16b0*/  IADD3 R4, PT, PT, R4, 0x200, RZ ;  /* 0x0000020004047810 */ /* 0x002fca0007ffe0ff */
[----:B------:R-:W-:Y:S05]  /*16c0*/  @P0 BRA `(.L_x_11329) ;  /* 0xfffffffc00e40947 */ /* 0x000fea000383ffff */
.L_x_11328:
[----:B------:R-:W-:Y:S05]  /*16d0*/  BSYNC.RECONVERGENT B1 ;  /* 0x0000000000017941 */ /* 0x000fea0003800200 */
.L_x_11327:
        /* <DEDUP_REMOVED lines=13> */
.L_x_11332:
        /* <DEDUP_REMOVED lines=52> */
.L_x_11331:
[----:B------:R-:W-:Y:S05]  /*1af0*/  BSYNC.RECONVERGENT B1 ;  /* 0x0000000000017941 */ /* 0x000fea0003800200 */
.L_x_11330:
        /* <DEDUP_REMOVED lines=31> */
.L_x_11334:
[----:B------:R-:W-:Y:S05]  /*1cf0*/  BSYNC.RECONVERGENT B1 ;  /* 0x0000000000017941 */ /* 0x000fea0003800200 */
.L_x_11333:
        /* <DEDUP_REMOVED lines=14> */
.L_x_11326:
[----:B------:R-:W-:Y:S05]  /*1de0*/  BSYNC.RECONVERGENT B0 ;  /* 0x0000000000007941 */ /* 0x000fea0003800200 */
.L_x_11325:
        /* <DEDUP_REMOVED lines=32> */
.L_x_11336:
[----:B------:R-:W-:Y:S05]  /*1ff0*/  BSYNC.RECONVERGENT B0 ;  /* 0x0000000000007941 */ /* 0x000fea0003800200 */
.L_x_11335:
        /* <DEDUP_REMOVED lines=35> */
.L_x_11338:
[----:B------:R-:W-:Y:S05]  /*2230*/  BSYNC.RECONVERGENT B0 ;  /* 0x0000000000007941 */ /* 0x000fea0003800200 */
.L_x_11337:
        /* <DEDUP_REMOVED lines=33> */
.L_x_11340:
[----:B------:R-:W-:Y:S05]  /*2450*/  BSYNC.RECONVERGENT B0 ;  /* 0x0000000000007941 */ /* 0x000fea0003800200 */
.L_x_11339:
        /* <DEDUP_REMOVED lines=18> */
.L_x_11342:
[----:B------:R-:W-:Y:S05]  /*2580*/  BSYNC.RECONVERGENT B0 ;  /* 0x0000000000007941 */ /* 0x000fea0003800200 */
.L_x_11341:
        /* <DEDUP_REMOVED lines=33> */
.L_x_11344:
[----:B------:R-:W-:Y:S05]  /*27a0*/  BSYNC.RECONVERGENT B0 ;  /* 0x0000000000007941 */ /* 0x000fea0003800200 */
.L_x_11343:
        /* <DEDUP_REMOVED lines=45> */
.L_x_11314:
[----:B------:R-:W-:Y:S01]  /*2a80*/  MOV R12, 0x10 ;  /* 0x00000010000c7802 */ /* 0x000fe20000000f00 */
[----:B------:R-:W-:Y:S01]  /*2a90*/  HFMA2 R11, -RZ, RZ, 0, 1.847743988037109375e-06 ;  /* 0x0000001fff0b7431 */ /* 0x000fe200000001ff */
[----:B------:R-:W-:-:S07]  /*2aa0*/  MOV R15, 0xffffffff ;  /* 0xffffffff000f7802 */ /* 0x000fce0000000f00 */
[----:B------:R-:W-:Y:S05]  /*2ab0*/  WARPSYNC.COLLECTIVE R15, `(.L_x_11345) ;  /* 0x000000000f087348 */ /* 0x000fea0003c00000 */
[----:B------:R0:W1:Y:S02]  /*2ac0*/  SHFL.BFLY P6, R14, R13, R12, R11 ;  /* 0x0c00000c0d0e7389 */ /* 0x00006400000c000b */
[----:B01----:R-:W-:Y:S05]  /*2ad0*/  ENDCOLLECTIVE ;  /* 0x000000000000791b */ /* 0x003fea0003800000 */
.L_x_11345:
[----:B------:R-:W-:Y:S01]  /*2ae0*/  HFMA2 R12, -RZ, RZ, 0, 4.76837158203125e-07 ;  /* 0x00000008ff0c7431 */ /* 0x000fe200000001ff */
[----:B------:R-:W-:-:S04]  /*2af0*/  FMNMX.FTZ R0, R14, -3.40282346638528859812e+38, !PT ;  /* 0xff7fffff0e007809 */ /* 0x000fc80007810000 */
[----:B------:R-:W-:-:S07]  /*2b00*/  MOV R13, R0 ;  /* 0x00000000000d7202 */ /* 0x000fce0000000f00 */
[----:B------:R-:W-:Y:S05]  /*2b10*/  WARPSYNC.COLLECTIVE R15, `(.L_x_11346) ;  /* 0x000000000f087348 */ /* 0x000fea0003c00000 */
[----:B------:R0:W1:Y:S02]  /*2b20*/  SHFL.BFLY P6, R14, R13, R12, R11 ;  /* 0x0c00000c0d0e7389 */ /* 0x00006400000c000b */
[----:B01----:R-:W-:Y:S05]  /*2b30*/  ENDCOLLECTIVE ;  /* 0x000000000000791b */ /* 0x003fea0003800000 */
.L_x_11346:
[----:B------:R-:W-:Y:S02]  /*2b40*/  MOV R12, 0x4 ;  /* 0x00000004000c7802 */ /* 0x000fe40000000f00 */
[----:B------:R-:W-:-:S05]  /*2b50*/  FMNMX.FTZ R2, R0, R14, !PT ;  /* 0x0000000e00027209 */ /* 0x000fca0007810000 */
[----:B------:R-:W-:-:S07]  /*2b60*/  IMAD.MOV.U32 R13, RZ, RZ, R2 ;  /* 0x000000ffff0d7224 */ /* 0x000fce00078e0002 */
[----:B------:R-:W-:Y:S05]  /*2b70*/  WARPSYNC.COLLECTIVE R15, `(.L_x_11347) ;  /* 0x000000000f087348 */ /* 0x000fea0003c00000 */
[----:B------:R0:W1:Y:S02]  /*2b80*/  SHFL.BFLY P6, R14, R13, R12, R11 ;  /* 0x0c00000c0d0e7389 */ /* 0x00006400000c000b */
[----:B01----:R-:W-:Y:S05]  /*2b90*/  ENDCOLLECTIVE ;  /* 0x000000000000791b */ /* 0x003fea0003800000 */
.L_x_11347:
[----:B------:R-:W-:Y:S01]  /*2ba0*/  HFMA2 R12, -RZ, RZ, 0, 1.1920928955078125e-07 ;  /* 0x00000002ff0c7431 */ /* 0x000fe200000001ff */
[----:B------:R-:W-:-:S04]  /*2bb0*/  FMNMX.FTZ R3, R2, R14, !PT ;  /* 0x0000000e02037209 */ /* 0x000fc80007810000 */
[----:B------:R-:W-:-:S07]  /*2bc0*/  MOV R13, R3 ;  /* 0x00000003000d7202 */ /* 0x000fce0000000f00 */
[----:B------:R-:W-:Y:S05]  /*2bd0*/  WARPSYNC.COLLECTIVE R15, `(.L_x_11348) ;  /* 0x000000000f087348 */ /* 0x000fea0003c00000 */
[----:B------:R0:W1:Y:S02]  /*2be0*/  SHFL.BFLY P6, R14, R13, R12, R11 ;  /* 0x0c00000c0d0e7389 */ /* 0x00006400000c000b */
[----:B01----:R-:W-:Y:S05]  /*2bf0*/  ENDCOLLECTIVE ;  /* 0x000000000000791b */ /* 0x003fea0003800000 */
.L_x_11348:
[----:B------:R-:W-:Y:S01]  /*2c00*/  HFMA2 R12, -RZ, RZ, 0, 5.9604644775390625e-08 ;  /* 0x00000001ff0c7431 */ /* 0x000fe200000001ff */
[----:B------:R-:W-:-:S04]  /*2c10*/  FMNMX.FTZ R4, R3, R14, !PT ;  /* 0x0000000e03047209 */ /* 0x000fc80007810000 */
[----:B------:R-:W-:-:S07]  /*2c20*/  MOV R13, R4 ;  /* 0x00000004000d7202 */ /* 0x000fce0000000f00 */
[----:B------:R-:W-:Y:S05]  /*2c30*/  WARPSYNC.COLLECTIVE R15, `(.L_x_11349) ;  /* 0x000000000f087348 */ /* 0x000fea0003c00000 */
[----:B------:R0:W1:Y:S02]  /*2c40*/  SHFL.BFLY P6, R14, R13, R12, R11 ;  /* 0x0c00000c0d0e7389 */ /* 0x00006400000c000b */
[----:B01----:R-:W-:Y:S05]  /*2c50*/  ENDCOLLECTIVE ;  /* 0x000000000000791b */ /* 0x003fea0003800000 */
.L_x_11349:
[----:B------:R-:W-:Y:S05]  /*2c60*/  BRA `(.L_x_11350) ;  /* 0xffffffd400f87947 */ /* 0x000fea000383ffff */
.L_x_11351:
        /* <DEDUP_REMOVED lines=9> */
.L_x_27376:


//--------------------- .text._ZN4vllm25paged_attention_v2_kernelIthLi112ELi32ELi128ELNS_18Fp8KVCacheDataTypeE1ELb0ELi512EEEvPfS2_PT_PKS3_PKT0_S9_ifPKiSB_iPKfiiiSD_SD_iiiii --------------------------
	.section	.text._ZN4vllm25paged_attention_v2_kernelIthLi112ELi32ELi128ELNS_18Fp8KVCacheDataTypeE1ELb0ELi512EEEvPfS2_PT_PKS3_PKT0_S9_ifPKiSB_iPKfiiiSD_SD_iiiii,"ax",@progbits
	.align	128
        .global         _ZN4vllm25paged_attention_v2_kernelIthLi112ELi32ELi128ELNS_18Fp8KVCacheDataTypeE1ELb0ELi512EEEvPfS2_PT_PKS3_PKT0_S9_ifPKiSB_iPKfiiiSD_SD_iiiii
        .type           _ZN4vllm25paged_attention_v2_kernelIthLi112ELi32ELi128ELNS_18Fp8KVCacheDataTypeE1ELb0ELi512EEEvPfS2_PT_PKS3_PKT0_S9_ifPKiSB_iPKfiiiSD_SD_iiiii,@function
        .size           _ZN4vllm25paged_attention_v2_kernelIthLi112ELi32ELi128ELNS_18Fp8KVCacheDataTypeE1ELb0ELi512EEEvPfS2_PT_PKS3_PKT0_S9_ifPKiSB_iPKfiiiSD_SD_iiiii,(.L_x_27377 - _ZN4vllm25paged_attention_v2_kernelIthLi112ELi32ELi128ELNS_18Fp8KVCacheDataTypeE1ELb0ELi512EEEvPfS2_PT_PKS3_PKT0_S9_ifPKiSB_iPKfiiiSD_SD_iiiii)
        .other          _ZN4vllm25paged_attention_v2_kernelIthLi112ELi32ELi128ELNS_18Fp8KVCacheDataTypeE1ELb0ELi512EEEvPfS2_PT_PKS3_PKT0_S9_ifPKiSB_iPKfiiiSD_SD_iiiii,@"STO_CUDA_ENTRY STV_DEFAULT"
_ZN4vllm25paged_attention_v2_kernelIthLi112ELi32ELi128ELNS_18Fp8KVCacheDataTypeE1ELb0ELi512EEEvPfS2_PT_PKS3_PKT0_S9_ifPKiSB_iPKfiiiSD_SD_iiiii:
.text._ZN4vllm25paged_attention_v2_kernelIthLi112ELi32ELi128ELNS_18Fp8KVCacheDataTypeE1ELb0ELi512EEEvPfS2_PT_PKS3_PKT0_S9_ifPKiSB_iPKfiiiSD_SD_iiiii:
        /* <DEDUP_REMOVED lines=51> */
.L_x_11353:
[----:B------:R-:W-:Y:S05]  /*0330*/  BSYNC.RECONVERGENT B6 ;  /* 0x0000000000067941 */ /* 0x000fea0003800200 */
.L_x_11352:
        /* <DEDUP_REMOVED lines=17> */
.L_x_11390:
        /* <DEDUP_REMOVED lines=40> */
.L_x_11359:
        /* <DEDUP_REMOVED lines=11> */
.L_x_11358:
[----:B------:R-:W-:Y:S05]  /*0780*/  BSYNC.RECONVERGENT B1 ;  /* 0x0000000000017941 */ /* 0x000fea0003800200 */
.L_x_11357:
        /* <DEDUP_REMOVED lines=13> */
.L_x_11362:
        /* <DEDUP_REMOVED lines=100> */
.L_x_11361:
[----:B------:R-:W-:Y:S05]  /*0ea0*/  BSYNC.RECONVERGENT B1 ;  /* 0x0000000000017941 */ /* 0x000fea0003800200 */
.L_x_11360:
        /* <DEDUP_REMOVED lines=55> */
.L_x_11364:
[----:B------:R-:W-:Y:S05]  /*1220*/  BSYNC.RECONVERGENT B1 ;  /* 0x0000000000017941 */ /* 0x000fea0003800200 */
.L_x_11363:
        /* <DEDUP_REMOVED lines=26> */
.L_x_11356:
[----:B------:R-:W-:Y:S05]  /*13d0*/  BSYNC.RECONVERGENT B0 ;  /* 0x0000000000007941 */ /* 0x000fea0003800200 */
.L_x_11355:
        /* <DEDUP_REMOVED lines=40> */
.L_x_11369:
[----:B------:R-:W1:Y:S01]  /*1660*/  LDS R13, [R4] ;  /* 0x00000000040d7984 */ /* 0x000e620000000800 */
[----:B------:R-:W-:-:S04]  /*1670*/  IADD3 R11, PT, PT, R11, 0x1, RZ ;  /* 0x000000010b0b7810 */ /* 0x000fc80007ffe0ff */
[----:B------:R-:W-:Y:S01]  /*1680*/  ISETP.NE.AND P0, PT, R11, RZ, PT ;  /* 0x000000ff0b00720c */ /* 0x000fe20003f05270 */
[----:B-1----:R-:W-:-:S05]  /*1690*/  FMUL.FTZ R13, R13, R2 ;  /* 0x000000020d0d7220 */ /* 0x002fca0000410000 */
[----:B------:R1:W-:Y:S02]  /*16a0*/  STS [R4], R13 ;  /* 0x0000000d04007388 */ /* 0x0003e40000000800 */
[----:B-1----:R-:W-:-:S05]  /*16b0*/  VIADD R4, R4, 0x200 ;  /* 0x0000020004047836 */ /* 0x002fca0000000000 */
[----:B------:R-:W-:Y:S05]  /*16c0*/  @P0 BRA `(.L_x_11369) ;  /* 0xfffffffc00e40947 */ /* 0x000fea000383ffff */
.L_x_11368:
[----:B------:R-:W-:Y:S05]  /*16d0*/  BSYNC.RECONVERGENT B1 ;  /* 0x0000000000017941 */ /* 0x000fea0003800200 */
.L_x_11367:
        /* <DEDUP_REMOVED lines=13> */
.L_x_11372:
        /* <DEDUP_REMOVED lines=52> */
.L_x_11371:
[----:B------:R-:W-:Y:S05]  /*1af0*/  BSYNC.RECONVERGENT B1 ;  /* 0x0000000000017941 */ /* 0x000fea0003800200 */
.L_x_11370:
        /* <DEDUP_REMOVED lines=31> */
.L_x_11374:
[----:B------:R-:W-:Y:S05]  /*1cf0*/  BSYNC.RECONVERGENT B1 ;  /* 0x0000000000017941 */ /* 0x000fea0003800200 */
.L_x_11373:
        /* <DEDUP_REMOVED lines=14> */
.L_x_11366:
[----:B------:R-:W-:Y:S05]  /*1de0*/  BSYNC.RECONVERGENT B0 ;  /* 0x0000000000007941 */ /* 0x000fea0003800200 */
.L_x_11365:
        /* <DEDUP_REMOVED lines=32> */
.L_x_11376:
[----:B------:R-:W-:Y:S05]  /*1ff0*/  BSYNC.RECONVERGENT B0 ;  /* 0x0000000000007941 */ /* 0x000fea0003800200 */
.L_x_11375:
        /* <DEDUP_REMOVED lines=34> */
.L_x_11378:
[----:B------:R-:W-:Y:S05]  /*2220*/  BSYNC.RECONVERGENT B0 ;  /* 0x0000000000007941 */ /* 0x000fea0003800200 */
.L_x_11377:
        /* <DEDUP_REMOVED lines=31> */
.L_x_11380:
[----:B------:R-:W-:Y:S05]  /*2420*/  BSYNC.RECONVERGENT B0 ;  /* 0x0000000000007941 */ /* 0x000fea0003800200 */
.L_x_11379:
        /* <DEDUP_REMOVED lines=17> */
.L_x_11382:
[----:B------:R-:W-:Y:S05]  /*2540*/  BSYNC.RECONVERGENT B0 ;  /* 0x0000000000007941 */ /* 0x000fea0003800200 */
.L_x_11381:
        /* <DEDUP_REMOVED lines=31> */
.L_x_11384:
[----:B------:R-:W-:Y:S05]  /*2740*/  BSYNC.RECONVERGENT B0 ;  /* 0x0000000000007941 */ /* 0x000fea0003800200 */
.L_x_11383:
        /* <DEDUP_REMOVED lines=43> */
.L_x_11354:
[----:B------:R-:W-:Y:S01]  /*2a00*/  HFMA2 R12, -RZ, RZ, 0, 9.5367431640625e-07 ;  /* 0x00000010ff0c7431 */ /* 0x000fe200000001ff */
[----:B------:R-:W-:Y:S02]  /*2a10*/  MOV R11, 0x1f ;  /* 0x0000001f000b7802 */ /* 0x000fe40000000f00 */
[----:B------:R-:W-:-:S07]  /*2a20*/  MOV R15, 0xffffffff ;  /* 0xffffffff000f7802 */ /* 0x000fce0000000f00 */
[----:B------:R-:W-:Y:S05]  /*2a30*/  WARPSYNC.COLLECTIVE R15, `(.L_x_11385) ;  /* 0x000000000f087348 */ /* 0x000fea0003c00000 */
[----:B------:R0:W1:Y:S02]  /*2a40*/  SHFL.BFLY P6, R14, R13, R12, R11 ;  /* 0x0c00000c0d0e7389 */ /* 0x00006400000c000b */
[----:B01----:R-:W-:Y:S05]  /*2a50*/  ENDCOLLECTIVE ;  /* 0x000000000000791b */ /* 0x003fea0003800000 */
.L_x_11385:
[----:B------:R-:W-:Y:S01]  /*2a60*/  HFMA2 R12, -RZ, RZ, 0, 4.76837158203125e-07 ;  /* 0x00000008ff0c7431 */ /* 0x000fe200000001ff */
[----:B------:R-:W-:-:S04]  /*2a70*/  FMNMX.FTZ R0, R14, -3.40282346638528859812e+38, !PT ;  /* 0xff7fffff0e007809 */ /* 0x000fc80007810000 */
[----:B------:R-:W-:-:S07]  /*2a80*/  MOV R13, R0 ;  /* 0x00000000000d7202 */ /* 0x000fce0000000f00 */
[----:B------:R-:W-:Y:S05]  /*2a90*/  WARPSYNC.COLLECTIVE R15, `(.L_x_11386) ;  /* 0x000000000f087348 */ /* 0x000fea0003c00000 */
[----:B------:R0:W1:Y:S02]  /*2aa0*/  SHFL.BFLY P6, R14, R13, R12, R11 ;  /* 0x0c00000c0d0e7389 */ /* 0x00006400000c000b */
[----:B01----:R-:W-:Y:S05]  /*2ab0*/  ENDCOLLECTIVE ;  /* 0x000000000000791b */ /* 0x003fea0003800000 */
.L_x_11386:
[----:B------:R-:W-:Y:S02]  /*2ac0*/  MOV R12, 0x4 ;  /* 0x00000004000c7802 */ /* 0x000fe40000000f00 */
[----:B------:R-:W-:-:S05]  /*2ad0*/  FMNMX.FTZ R2, R0, R14, !PT ;  /* 0x0000000e00027209 */ /* 0x000fca0007810000 */
[----:B------:R-:W-:-:S07]  /*2ae0*/  IMAD.MOV.U32 R13, RZ, RZ, R2 ;  /* 0x000000ffff0d7224 */ /* 0x000fce00078e0002 */
[----:B------:R-:W-:Y:S05]  /*2af0*/  WARPSYNC.COLLECTIVE R15, `(.L_x_11387) ;  /* 0x000000000f087348 */ /* 0x000fea0003c00000 */
[----:B------:R0:W1:Y:S02]  /*2b00*/  SHFL.BFLY P6, R14, R13, R12, R11 ;  /* 0x0c00000c0d0e7389 */ /* 0x00006400000c000b */
[----:B01----:R-:W-:Y:S05]  /*2b10*/  ENDCOLLECTIVE ;  /* 0x000000000000791b */ /* 0x003fea0003800000 */
.L_x_11387:
[----:B------:R-:W-:Y:S01]  /*2b20*/  HFMA2 R12, -RZ, RZ, 0, 1.1920928955078125e-07 ;  /* 0x00000002ff0c7431 */ /* 0x000fe200000001ff */
[----:B------:R-:W-:-:S04]  /*2b30*/  FMNMX.FTZ R3, R2, R14, !PT ;  /* 0x0000000e02037209 */ /* 0x000fc80007810000 */
[----:B------:R-:W-:-:S07]  /*2b40*/  MOV R13, R3 ;  /* 0x00000003000d7202 */ /* 0x000fce0000000f00 */
[----:B------:R-:W-:Y:S05]  /*2b50*/  WARPSYNC.COLLECTIVE R15, `(.L_x_11388) ;  /* 0x000000000f087348 */ /* 0x000fea0003c00000 */
[----:B------:R0:W1:Y:S02]  /*2b60*/  SHFL.BFLY P6, R14, R13, R12, R11 ;  /* 0x0c00000c0d0e7389 */ /* 0x00006400000c000b */
[----:B01----:R-:W-:Y:S05]  /*2b70*/  ENDCOLLECTIVE ;  /* 0x000000000000791b */ /* 0x003fea0003800000 */
.L_x_11388:
[----:B------:R-:W-:Y:S01]  /*2b80*/  HFMA2 R12, -RZ, RZ, 0, 5.9604644775390625e-08 ;  /* 0x00000001ff0c7431 */ /* 0x000fe200000001ff */
[----:B------:R-:W-:-:S04]  /*2b90*/  FMNMX.FTZ R4, R3, R14, !PT ;  /* 0x0000000e03047209 */ /* 0x000fc80007810000 */
[----:B------:R-:W-:-:S07]  /*2ba0*/  MOV R13, R4 ;  /* 0x00000004000d7202 */ /* 0x000fce0000000f00 */
[----:B------:R-:W-:Y:S05]  /*2bb0*/  WARPSYNC.COLLECTIVE R15, `(.L_x_11389) ;  /* 0x000000000f087348 */ /* 0x000fea0003c00000 */
[----:B------:R0:W1:Y:S02]  /*2bc0*/  SHFL.BFLY P6, R14, R13, R12, R11 ;  /* 0x0c00000c0d0e7389 */ /* 0x00006400000c000b */
[----:B01----:R-:W-:Y:S05]  /*2bd0*/  ENDCOLLECTIVE ;  /* 0x000000000000791b */ /* 0x003fea0003800000 */
.L_x_11389:
[----:B------:R-:W-:Y:S05]  /*2be0*/  BRA `(.L_x_11390) ;  /* 0xffffffd800187947 */ /* 0x000fea000383ffff */
.L_x_11391:
        /* <DEDUP_REMOVED lines=9> */
.L_x_27377:


//--------------------- .text._ZN4vllm25paged_attention_v2_kernelIthLi96ELi32ELi128ELNS_18Fp8KVCacheDataTypeE1ELb0ELi512EEEvPfS2_PT_PKS3_PKT0_S9_ifPKiSB_iPKfiiiSD_SD_iiiii --------------------------
	.section	.text._ZN4vllm25paged_attention_v2_kernelIthLi96ELi32ELi128ELNS_18Fp8KVCacheDataTypeE1ELb0ELi512EEEvPfS2_PT_PKS3_PKT0_S9_ifPKiSB_iPKfiiiSD_SD_iiiii,"ax",@progbits
	.align	128
        .global         _ZN4vllm25paged_attention_v2_kernelIthLi96ELi32ELi128ELNS_18Fp8KVCacheDataTypeE1ELb0ELi512EEEvPfS2_PT_PKS3_PKT0_S9_ifPKiSB_iPKfiiiSD_SD_iiiii
        .type           _ZN4vllm25paged_attention_v2_kernelIthLi96ELi32ELi128ELNS_18Fp8KVCacheDataTypeE1ELb0ELi512EEEvPfS2_PT_PKS3_PKT0_S9_ifPKiSB_iPKfiiiSD_SD_iiiii,@function
        .size           _ZN4vllm25paged_attention_v2_kernelIthLi96ELi32ELi128ELNS_18Fp8KVCacheDataTypeE1ELb0ELi512EEEvPfS2_PT_PKS3_PKT0_S9_ifPKiSB_iPKfiiiSD_SD_iiiii,(.L_x_27378 - _ZN4vllm25paged_attention_v2_kernelIthLi96ELi32ELi128ELNS_18Fp8KVCacheDataTypeE1ELb0ELi512EEEvPfS2_PT_PKS3_PKT0_S9_ifPKiSB_iPKfiiiSD_SD_iiiii)
        .other          _ZN4vllm25paged_attention_v2_kernelIthLi96ELi32ELi128ELNS_18Fp8KVCacheDataTypeE1ELb0ELi512EEEvPfS2_PT_PKS3_PKT0_S9_ifPKiSB_iPKfiiiSD_SD_iiiii,@"STO_CUDA_ENTRY STV_DEFAULT"
_ZN4vllm25paged_attention_v2_kernelIthLi96ELi32ELi128ELNS_18Fp8KVCacheDataTypeE1ELb0ELi512EEEvPfS2_PT_PKS3_PKT0_S9_ifPKiSB_iPKfiiiSD_SD_iiiii:
.text._ZN4vllm25paged_attention_v2_kernelIthLi96ELi32ELi128ELNS_18Fp8KVCacheDataTypeE1ELb0ELi512EEEvPfS2_PT_PKS3_PKT0_S9_ifPKiSB_iPKfiiiSD_SD_iiiii:
        /* <DEDUP_REMOVED lines=51> */
.L_x_11393:
[----:B------:R-:W-:Y:S05]  /*0330*/  BSYNC.RECONVERGENT B6 ;  /* 0x0000000000067941 */ /* 0x000fea0003800200 */
.L_x_11392:
        /* <DEDUP_REMOVED lines=17> */
.L_x_11430:
        /* <DEDUP_REMOVED lines=40> */
.L_x_11399:
        /* <DEDUP_REMOVED lines=11> */
.L_x_11398:
[----:B------:R-:W-:Y:S05]  /*0780*/  BSYNC.RECONVERGENT B1 ;  /* 0x0000000000017941 */ /* 0x000fea0003800200 */
.L_x_11397:
        /* <DEDUP_REMOVED lines=13> */
.L_x_11402:
        /* <DEDUP_REMOVED lines=100> */
.L_x_11401:
[----:B------:R-:W-:Y:S05]  /*0ea0*/  BSYNC.RECONVERGENT B1 ;  /* 0x0000000000017941 */ /* 0x000fea0003800200 */
.L_x_11400:
        /* <DEDUP_REMOVED lines=55> */
.L_x_11404:
[----:B------:R-:W-:Y:S05]  /*1220*/  BSYNC.RECONVERGENT B1 ;  /* 0x0000000000017941 */ /* 0x000fea0003800200 */
.L_x_11403:
        /* <DEDUP_REMOVED lines=26> */
.L_x_11396:
[----:B------:R-:W-:Y:S05]  /*13d0*/  BSYNC.RECONVERGENT B0 ;  /* 0x0000000000007941 */ /* 0x000fea0003800200 */
.L_x_11395:
        /* <DEDUP_REMOVED lines=40> */
.L_x_11409:
[----:B------:R-:W1:Y:S01]  /*1660*/  LDS R13, [R4] ;  /* 0x00000000040d7984 */ /* 0x000e620000000800 */
[----:B------:R-:W-:-:S04]  /*1670*/  IADD3 R11, PT, PT, R11, 0x1, RZ ;  /* 0x000000010b0b7810 */ /* 0x000fc80007ffe0ff */
[----:B------:R-:W-:Y:S01]  /*1680*/  ISETP.NE.AND P0, PT, R11, RZ, PT ;  /* 0x000000ff0b00720c */ /* 0x000fe20003f05270 */
[----:B-1----:R-:W-:-:S05]  /*1690*/  FMUL.FTZ R13, R13, R2 ;  /* 0x000000020d0d7220 */ /* 0x002fca0000410000 */
[----:B------:R1:W-:Y:S02]  /*16a0*/  STS [R4], R13 ;  /* 0x0000000d04007388 */ /* 0x0003e40000000800 */
[----:B-1----:R-:W-:-:S05]  /*16b0*/  IADD3 R4, PT, PT, R4, 0x200, RZ ;  /* 0x0000020004047810 */ /* 0x002fca0007ffe0ff */
[----:B------:R-:W-:Y:S05]  /*16c0*/  @P0 BRA `(.L_x_11409) ;  /* 0xfffffffc00e40947 */ /* 0x000fea000383ffff */
.L_x_11408:
[----:B------:R-:W-:Y:S05]  /*16d0*/  BSYNC.RECONVERGENT B1 ;  /* 0x0000000000017941 */ /* 0x000fea0003800200 */
.L_x_11407:
        /* <DEDUP_REMOVED lines=13> */
.L_x_11412:
        /* <DEDUP_REMOVED lines=52> */
.L_x_11411:
[----:B------:R-:W-:Y:S05]  /*1af0*/  BSYNC.RECONVERGENT B1 ;  /* 0x0000000000017941 */ /* 0x000fea0003800200 */
.L_x_11410:
        /* <DEDUP_REMOVED lines=31> */
.L_x_11414:
[----:B------:R-:W-:Y:S05]  /*1cf0*/  BSYNC.RECONVERGENT B1 ;  /* 0x0000000000017941 */ /* 0x000fea0003800200 */
.L_x_11413:
        /* <DEDUP_REMOVED lines=14> */
.L_x_11406:
[----:B------:R-:W-:Y:S05]  /*1de0*/  BSYNC.RECONVERGENT B0 ;  /* 0x0000000000007941 */ /* 0x000fea0003800200 */
.L_x_11405:
        /* <DEDUP_REMOVED lines=32> */
.L_x_11416:
[----:B------:R-:W-:Y:S05]  /*1ff0*/  BSYNC.RECONVERGENT B0 ;  /* 0x0000000000007941 */ /* 0x000fea0003800200 */
.L_x_11415:
        /* <DEDUP_REMOVED lines=30> */
.L_x_11418:
[----:B------:R-:W-:Y:S05]  /*21e0*/  BSYNC.RECONVERGENT B0 ;  /* 0x0000000000007941 */ /* 0x000fea0003800200 */
.L_x_11417:
        /* <DEDUP_REMOVED lines=27> */
.L_x_11420:
[----:B------:R-:W-:Y:S05]  /*23a0*/  BSYNC.RECONVERGENT B0 ;  /* 0x0000000000007941 */ /* 0x000fea0003800200 */
.L_x_11419:
        /* <DEDUP_REMOVED lines=15> */
.L_x_11422:
[----:B------:R-:W-:Y:S05]  /*24a0*/  BSYNC.RECONVERGENT B0 ;  /* 0x0000000000007941 */ /* 0x000fea0003800200 */
.L_x_11421:
        /* <DEDUP_REMOVED lines=27> */
.L_x_11424:
[----:B------:R-:W-:Y:S05]  /*2660*/  BSYNC.RECONVERGENT B0 ;  /* 0x0000000000007941 */ /* 0x000fea0003800200 */
.L_x_11423:
        /* <DEDUP_REMOVED lines=39> */
.L_x_11394:
[----:B------:R-:W-:Y:S01]  /*28e0*/  HFMA2 R12, -RZ, RZ, 0, 9.5367431640625e-07 ;  /* 0x00000010ff0c7431 */ /* 0x000fe200000001ff */
[----:B------:R-:W-:Y:S02]  /*28f0*/  MOV R11, 0x1f ;  /* 0x0000001f000b7802 */ /* 0x000fe40000000f00 */
[----:B------:R-:W-:-:S07]  /*2900*/  MOV R15, 0xffffffff ;  /* 0xffffffff000f7802 */ /* 0x000fce0000000f00 */
[----:B------:R-:W-:Y:S05]  /*2910*/  WARPSYNC.COLLECTIVE R15, `(.L_x_11425) ;  /* 0x000000000f087348 */ /* 0x000fea0003c00000 */
[----:B------:R0:W1:Y:S02]  /*2920*/  SHFL.BFLY P6, R14, R13, R12, R11 ;  /* 0x0c00000c0d0e7389 */ /* 0x00006400000c000b */
[----:B01----:R-:W-:Y:S05]  /*2930*/  ENDCOLLECTIVE ;  /* 0x000000000000791b */ /* 0x003fea0003800000 */
.L_x_11425:
[----:B------:R-:W-:Y:S01]  /*2940*/  HFMA2 R12, -RZ, RZ, 0, 4.76837158203125e-07 ;  /* 0x00000008ff0c7431 */ /* 0x000fe200000001ff */
[----:B------:R-:W-:-:S04]  /*2950*/  FMNMX.FTZ R0, R14, -3.40282346638528859812e+38, !PT ;  /* 0xff7fffff0e007809 */ /* 0x000fc80007810000 */
[----:B------:R-:W-:-:S07]  /*2960*/  MOV R13, R0 ;  /* 0x00000000000d7202 */ /* 0x000fce0000000f00 */
[----:B------:R-:W-:Y:S05]  /*2970*/  WARPSYNC.COLLECTIVE R15, `(.L_x_11426) ;  /* 0x000000000f087348 */ /* 0x000fea0003c00000 */
[----:B------:R0:W1:Y:S02]  /*2980*/  SHFL.BFLY P6, R14, R13, R12, R11 ;  /* 0x0c00000c0d0e7389 */ /* 0x00006400000c000b */
[----:B01----:R-:W-:Y:S05]  /*2990*/  ENDCOLLECTIVE ;  /* 0x000000000000791b */ /* 0x003fea0003800000 */
.L_x_11426:
[----:B------:R-:W-:Y:S02]  /*29a0*/  MOV R12, 0x4 ;  /* 0x00000004000c7802 */ /* 0x000fe40000000f00 */
[----:B------:R-:W-:-:S05]  /*29b0*/  FMNMX.FTZ R2, R0, R14, !PT ;  /* 0x0000000e00027209 */ /* 0x000fca0007810000 */
[----:B------:R-:W-:-:S07]  /*29c0*/  IMAD.MOV.U32 R13, RZ, RZ, R2 ;  /* 0x000000ffff0d7224 */ /* 0x000fce00078e0002 */
[----:B------:R-:W-:Y:S05]  /*29d0*/  WARPSYNC.COLLECTIVE R15, `(.L_x_11427) ;  /* 0x000000000f087348 */ /* 0x000fea0003c00000 */
[----:B------:R0:W1:Y:S02]  /*29e0*/  SHFL.BFLY P6, R14, R13, R12, R11 ;  /* 0x0c00000c0d0e7389 */ /* 0x00006400000c000b */
[----:B01----:R-:W-:Y:S05]  /*29f0*/  ENDCOLLECTIVE ;  /* 0x000000000000791b */ /* 0x003fea0003800000 */
.L_x_11427:
[----:B------:R-:W-:Y:S01]  /*2a00*/  HFMA2 R12, -RZ, RZ, 0, 1.1920928955078125e-07 ;  /* 0x00000002ff0c7431 */ /* 0x000fe200000001ff */
[----:B------:R-:W-:-:S04]  /*2a10*/  FMNMX.FTZ R3, R2, R14, !PT ;  /* 0x0000000e02037209 */ /* 0x000fc80007810000 */
[----:B------:R-:W-:-:S07]  /*2a20*/  MOV R13, R3 ;  /* 0x00000003000d7202 */ /* 0x000fce0000000f00 */
[----:B------:R-:W-:Y:S05]  /*2a30*/  WARPSYNC.COLLECTIVE R15, `(.L_x_11428) ;  /* 0x000000000f087348 */ /* 0x000fea0003c00000 */
[----:B------:R0:W1:Y:S02]  /*2a40*/  SHFL.BFLY P6, R14, R13, R12, R11 ;  /* 0x0c00000c0d0e7389 */ /* 0x00006400000c000b */
[----:B01----:R-:W-:Y:S05]  /*2a50*/  ENDCOLLECTIVE ;  /* 0x000000000000791b */ /* 0x003fea0003800000 */
.L_x_11428:
[----:B------:R-:W-:Y:S01]  /*2a60*/  HFMA2 R12, -RZ, RZ, 0, 5.9604644775390625e-08 ;  /* 0x00000001ff0c7431 */ /* 0x000fe200000001ff */
[----:B------:R-:W-:-:S04]  /*2a70*/  FMNMX.FTZ R4, R3, R14, !PT ;  /* 0x0000000e03047209 */ /* 0x000fc80007810000 */
[----:B------:R-:W-:-:S07]  /*2a80*/  MOV R13, R4 ;  /* 0x00000004000d7202 */ /* 0x000fce0000000f00 */
[----:B------:R-:W-:Y:S05]  /*2a90*/  WARPSYNC.COLLECTIVE R15, `(.L_x_11429) ;  /* 0x000000000f087348 */ /* 0x000fea0003c00000 */
[----:B------:R0:W1:Y:S02]  /*2aa0*/  SHFL.BFLY P6, R14, R13, R12, R11 ;  /* 0x0c00000c0d0e7389 */ /* 0x00006400000c000b */
[----:B01----:R-:W-:Y:S05]  /*2ab0*/  ENDCOLLECTIVE ;  /* 0x000000000000791b */ /* 0x003fea0003800000 */
.L_x_11429:
[----:B------:R-:W-:Y:S05]  /*2ac0*/  BRA `(.L_x_11430) ;  /* 0xffffffd800607947 */ /* 0x000fea000383ffff */
.L_x_11431:
        /* <DEDUP_REMOVED lines=11> */
.L_x_27378:


//--------------------- .text._ZN4vllm25paged_attention_v2_kernelIthLi80ELi32ELi128ELNS_18Fp8KVCacheDataTypeE1ELb0ELi512EEEvPfS2_PT_PKS3_PKT0_S9_ifPKiSB_iPKfiiiSD_SD_iiiii --------------------------
	.section	.text._ZN4vllm25paged_attention_v2_kernelIthLi80ELi32ELi128ELNS_18Fp8KVCacheDataTypeE1ELb0ELi512EEEvPfS2_PT_PKS3_PKT0_S9_ifPKiSB_iPKfiiiSD_SD_iiiii,"ax",@progbits
	.align	128
        .global         _ZN4vllm25paged_attention_v2_kernelIthLi80ELi32ELi128ELNS_18Fp8KVCacheDataTypeE1ELb0ELi512EEEvPfS2_PT_PKS3_PKT0_S9_ifPKiSB_iPKfiiiSD_SD_iiiii
        .type           _ZN4vllm25paged_attention_v2_kernelIthLi80ELi32ELi128ELNS_18Fp8KVCacheDataTypeE1ELb0ELi512EEEvPfS2_PT_PKS3_PKT0_S9_ifPKiSB_iPKfiiiSD_SD_iiiii,@function
        .size           _ZN4vllm25paged_attention_v2_kernelIthLi80ELi32ELi128ELNS_18Fp8KVCacheDataTypeE1ELb0ELi512EEEvPfS2_PT_PKS3_PKT0_S9_ifPKiSB_iPKfiiiSD_SD_iiiii,(.L_x_27379 - _ZN4vllm25paged_attention_v2_kernelIthLi80ELi32ELi128ELNS_18Fp8KVCacheDataTypeE1ELb0ELi512EEEvPfS2_PT_PKS3_PKT0_S9_ifPKiSB_iPKfiiiSD_SD_iiiii)
        .other          _ZN4vllm25paged_attention_v2_kernelIthLi80ELi32ELi128ELNS_18Fp8KVCacheDataTypeE1ELb0ELi512EEEvPfS2_PT_PKS3_PKT0_S9_ifPKiSB_iPKfiiiSD_SD_iiiii,@"STO_CUDA_ENTRY STV_DEFAULT"
_ZN4vllm25paged_attention_v2_kernelIthLi80ELi32ELi128ELNS_18Fp8KVCacheDataTypeE1ELb0ELi512EEEvPfS2_PT_PKS3_PKT0_S9_ifPKiSB_iPKfiiiSD_SD_iiiii:
.text._ZN4vllm25paged_attention_v2_kernelIthLi80ELi32ELi128ELNS_18Fp8KVCacheDataTypeE1ELb0ELi512EEEvPfS2_PT_PKS3_PKT0_S9_ifPKiSB_iPKfiiiSD_SD_iiiii:
        /* <DEDUP_REMOVED lines=51> */
.L_x_11433:
[----:B------:R-:W-:Y:S05]  /*0330*/  BSYNC.RECONVERGENT B6 ;  /* 0x0000000000067941 */ /* 0x000fea0003800200 */
.L_x_11432:
        /* <DEDUP_REMOVED lines=17> */
.L_x_11470:
        /* <DEDUP_REMOVED lines=40> */
.L_x_11439:
        /* <DEDUP_REMOVED lines=11> */
.L_x_11438:
[----:B------:R-:W-:Y:S05]  /*0780*/  BSYNC.RECONVERGENT B1 ;  /* 0x0000000000017941 */ /* 0x000fea0003800200 */
.L_x_11437:
        /* <DEDUP_REMOVED lines=13> */
.L_x_11442:
        /* <DEDUP_REMOVED lines=100> */
.L_x_11441:
[----:B------:R-:W-:Y:S05]  /*0ea0*/  BSYNC.RECONVERGENT B1 ;  /* 0x0000000000017941 */ /* 0x000fea0003800200 */
.L_x_11440:
        /* <DEDUP_REMOVED lines=55> */
.L_x_11444:
[----:B------:R-:W-:Y:S05]  /*1220*/  BSYNC.RECONVERGENT B1 ;  /* 0x0000000000017941 */ /* 0x000fea0003800200 */
.L_x_11443:
        /* <DEDUP_REMOVED lines=26> */
.L_x_11436:
[----:B------:R-:W-:Y:S05]  /*13d0*/  BSYNC.RECONVERGENT B0 ;  /* 0x0000000000007941 */ /* 0x000fea0003800200 */
.L_x_11435:
        /* <DEDUP_REMOVED lines=40> */
.L_x_11449:
[----:B------:R-:W1:Y:S01]  /*1660*/  LDS R13, [R4] ;  /* 0x00000000040d7984 */ /* 0x000e620000000800 */
[----:B------:R-:W-:-:S04]  /*1670*/  IADD3 R11, PT, PT, R11, 0x1, RZ ;  /* 0x000000010b0b7810 */ /* 0x000fc80007ffe0ff */
[----:B------:R-:W-:Y:S01]  /*1680*/  ISETP.NE.AND P0, PT, R11, RZ, PT ;  /* 0x000000ff0b00720c */ /* 0x000fe20003f05270 */
[----:B-1----:R-:W-:-:S05]  /*1690*/  FMUL.FTZ R13, R13, R2 ;  /* 0x000000020d0d7220 */ /* 0x002fca0000410000 */
[----:B------:R1:W-:Y:S02]  /*16a0*/  STS [R4], R13 ;  /* 0x0000000d04007388 */ /* 0x0003e40000000800 */
[----:B-1----:R-:W-:-:S05]  /*16b0*/  IADD3 R4, PT, PT, R4, 0x200, RZ ;  /* 0x0000020004047810 */ /* 0x002fca0007ffe0ff */
[----:B------:R-:W-:Y:S05]  /*16c0*/  @P0 BRA `(.L_x_11449) ;  /* 0xfffffffc00e40947 */ /* 0x000fea000383ffff */
.L_x_11448:
[----:B------:R-:W-:Y:S05]  /*16d0*/  BSYNC.RECONVERGENT B1 ;  /* 0x0000000000017941 */ /* 0x000fea0003800200 */
.L_x_11447:
        /* <DEDUP_REMOVED lines=13> */
.L_x_11452:
        /* <DEDUP_REMOVED lines=52> */
.L_x_11451:
[----:B------:R-:W-:Y:S05]  /*1af0*/  BSYNC.RECONVERGENT B1 ;  /* 0x0000000000017941 */ /* 0x000fea0003800200 */
.L_x_11450:
        /* <DEDUP_REMOVED lines=31> */
.L_x_11454:
[----:B------:R-:W-:Y:S05]  /*1cf0*/  BSYNC.RECONVERGENT B1 ;  /* 0x0000000000017941 */ /* 0x000fea0003800200 */
.L_x_11453:
        /* <DEDUP_REMOVED lines=14> */
.L_x_11446:
[----:B------:R-:W-:Y:S05]  /*1de0*/  BSYNC.RECONVERGENT B0 ;  /* 0x0000000000007941 */ /* 0x000fea0003800200 */
.L_x_11445:
        /* <DEDUP_REMOVED lines=32> */
.L_x_11456:
[----:B------:R-:W-:Y:S05]  /*1ff0*/  BSYNC.RECONVERGENT B0 ;  /* 0x0000000000007941 */ /* 0x000fea0003800200 */
.L_x_11455:
        /* <DEDUP_REMOVED lines=26> */
.L_x_11458:
[----:B------:R-:W-:Y:S05]  /*21a0*/  BSYNC.RECONVERGENT B0 ;  /* 0x0000000000007941 */ /* 0x000fea0003800200 */
.L_x_11457:
        /* <DEDUP_REMOVED lines=23> */
.L_x_11460:
[----:B------:R-:W-:Y:S05]  /*2320*/  BSYNC.RECONVERGENT B0 ;  /* 0x0000000000007941 */ /* 0x000fea0003800200 */
.L_x_11459:
        /* <DEDUP_REMOVED lines=13> */
.L_x_11462:
[----:B------:R-:W-:Y:S05]  /*2400*/  BSYNC.RECONVERGENT B0 ;  /* 0x0000000000007941 */ /* 0x000fea0003800200 */
.L_x_11461:
        /* <DEDUP_REMOVED lines=23> */
.L_x_11464:
[----:B------:R-:W-:Y:S05]  /*2580*/  BSYNC.RECONVERGENT B0 ;  /* 0x0000000000007941 */ /* 0x000fea0003800200 */
.L_x_11463:
        /* <DEDUP_REMOVED lines=35> */
.L_x_11434:
[----:B------:R-:W-:Y:S01]  /*27c0*/  MOV R12, 0x10 ;  /* 0x00000010000c7802 */ /* 0x000fe20000000f00 */
[----:B------:R-:W-:Y:S01]  /*27d0*/  HFMA2 R11, -RZ, RZ, 0, 1.847743988037109375e-06 ;  /* 0x0000001fff0b7431 */ /* 0x000fe200000001ff */
[----:B------:R-:W-:-:S07]  /*27e0*/  MOV R15, 0xffffffff ;  /* 0xffffffff000f7802 */ /* 0x000fce0000000f00 */
[----:B------:R-:W-:Y:S05]  /*27f0*/  WARPSYNC.COLLECTIVE R15, `(.L_x_11465) ;  /* 0x000000000f087348 */ /* 0x000fea0003c00000 */
[----:B------:R0:W1:Y:S02]  /*2800*/  SHFL.BFLY P6, R14, R13, R12, R11 ;  /* 0x0c00000c0d0e7389 */ /* 0x00006400000c000b */
[----:B01----:R-:W-:Y:S05]  /*2810*/  ENDCOLLECTIVE ;  /* 0x000000000000791b */ /* 0x003fea0003800000 */
.L_x_11465:
[----:B------:R-:W-:Y:S01]  /*2820*/  HFMA2 R12, -RZ, RZ, 0, 4.76837158203125e-07 ;  /* 0x00000008ff0c7431 */ /* 0x000fe200000001ff */
[----:B------:R-:W-:-:S04]  /*2830*/  FMNMX.FTZ R0, R14, -3.40282346638528859812e+38, !PT ;  /* 0xff7fffff0e007809 */ /* 0x000fc80007810000 */
[----:B------:R-:W-:-:S07]  /*2840*/  MOV R13, R0 ;  /* 0x00000000000d7202 */ /* 0x000fce0000000f00 */
[----:B------:R-:W-:Y:S05]  /*2850*/  WARPSYNC.COLLECTIVE R15, `(.L_x_11466) ;  /* 0x000000000f087348 */ /* 0x000fea0003c00000 */
[----:B------:R0:W1:Y:S02]  /*2860*/  SHFL.BFLY P6, R14, R13, R12, R11 ;  /* 0x0c00000c0d0e7389 */ /* 0x00006400000c000b */
[----:B01----:R-:W-:Y:S05]  /*2870*/  ENDCOLLECTIVE ;  /* 0x000000000000791b */ /* 0x003fea0003800000 */
.L_x_11466:
[----:B------:R-:W-:Y:S02]  /*2880*/  MOV R12, 0x4 ;  /* 0x00000004000c7802 */ /* 0x000fe40000000f00 */
[----:B------:R-:W-:-:S05]  /*2890*/  FMNMX.FTZ R2, R0, R14, !PT ;  /* 0x0000000e00027209 */ /* 0x000fca0007810000 */
[----:B------:R-:W-:-:S07]  /*28a0*/  IMAD.MOV.U32 R13, RZ, RZ, R2 ;  /* 0x000000ffff0d7224 */ /* 0x000fce00078e0002 */
[----:B------:R-:W-:Y:S05]  /*28b0*/  WARPSYNC.COLLECTIVE R15, `(.L_x_11467) ;  /* 0x000000000f087348 */ /* 0x000fea0003c00000 */
[----:B------:R0:W1:Y:S02]  /*28c0*/  SHFL.BFLY P6, R14, R13, R12, R11 ;  /* 0x0c00000c0d0e7389 */ /* 0x00006400000c000b */
[----:B01----:R-:W-:Y:S05]  /*28d0*/  ENDCOLLECTIVE ;  /* 0x000000000000791b */ /* 0x003fea0003800000 */
.L_x_11467:
[----:B------:R-:W-:Y:S01]  /*28e0*/  HFMA2 R12, -RZ, RZ, 0, 1.1920928955078125e-07 ;  /* 0x00000002ff0c7431 */ /* 0x000fe200000001ff */
[----:B------:R-:W-:-:S04]  /*28f0*/  FMNMX.FTZ R3, R2, R14, !PT ;  /* 0x0000000e02037209 */ /* 0x000fc80007810000 */
[----:B------:R-:W-:-:S07]  /*2900*/  MOV R13, R3 ;  /* 0x00000003000d7202 */ /* 0x000fce0000000f00 */
[----:B------:R-:W-:Y:S05]  /*2910*/  WARPSYNC.COLLECTIVE R15, `(.L_x_11468) ;  /* 0x000000000f087348 */ /* 0x000fea0003c00000 */
[----:B------:R0:W1:Y:S02]  /*2920*/  SHFL.BFLY P6, R14, R13, R12, R11 ;  /* 0x0c00000c0d0e7389 */ /* 0x00006400000c000b */
[----:B01----:R-:W-:Y:S05]  /*2930*/  ENDCOLLECTIVE ;  /* 0x000000000000791b */ /* 0x003fea0003800000 */
.L_x_11468:
[----:B------:R-:W-:Y:S01]  /*2940*/  HFMA2 R12, -RZ, RZ, 0, 5.9604644775390625e-08 ;  /* 0x00000001ff0c7431 */ /* 0x000fe200000001ff */
[----:B------:R-:W-:-:S04]  /*2950*/  FMNMX.FTZ R4, R3, R14, !PT ;  /* 0x0000000e03047209 */ /* 0x000fc80007810000 */
[----:B------:R-:W-:-:S07]  /*2960*/  MOV R13, R4 ;  /* 0x00000004000d7202 */ /* 0x000fce0000000f00 */
[----:B------:R-:W-:Y:S05]  /*2970*/  WARPSYNC.COLLECTIVE R15, `(.L_x_11469) ;  /* 0x000000000f087348 */ /* 0x000fea0003c00000 */
[----:B------:R0:W1:Y:S02]  /*2980*/  SHFL.BFLY P6, R14, R13, R12, R11 ;  /* 0x0c00000c0d0e7389 */ /* 0x00006400000c000b */
[----:B01----:R-:W-:Y:S05]  /*2990*/  ENDCOLLECTIVE ;  /* 0x000000000000791b */ /* 0x003fea0003800000 */
.L_x_11469:
[----:B------:R-:W-:Y:S05]  /*29a0*/  BRA `(.L_x_11470) ;  /* 0xffffffd800a87947 */ /* 0x000fea000383ffff */
.L_x_11471:
        /* <DEDUP_REMOVED lines=13> */
.L_x_27379:


//--------------------- .text._ZN4vllm25paged_attention_v2_kernelIthLi64ELi32ELi128ELNS_18Fp8KVCacheDataTypeE1ELb0ELi512EEEvPfS2_PT_PKS3_PKT0_S9_ifPKiSB_iPKfiiiSD_SD_iiiii --------------------------
	.section	.text._ZN4vllm25paged_attention_v2_kernelIthLi64ELi32ELi128ELNS_18Fp8KVCacheDataTypeE1ELb0ELi512EEEvPfS2_PT_PKS3_PKT0_S9_ifPKiSB_iPKfiiiSD_SD_iiiii,"ax",@progbits
	.align	128
        .global         _ZN4vllm25paged_attention_v2_kernelIthLi64ELi32ELi128ELNS_18Fp8KVCacheDataTypeE1ELb0ELi512EEEvPfS2_PT_PKS3_PKT0_S9_ifPKiSB_iPKfiiiSD_SD_iiiii
        .type           _ZN4vllm25paged_attention_v2_kernelIthLi64ELi32ELi128ELNS_18Fp8KVCacheDataTypeE1ELb0ELi512EEEvPfS2_PT_PKS3_PKT0_S9_ifPKiSB_iPKfiiiSD_SD_iiiii,@function
        .size           _ZN4vllm25paged_attention_v2_kernelIthLi64ELi32ELi128ELNS_18Fp8KVCacheDataTypeE1ELb0ELi512EEEvPfS2_PT_PKS3_PKT0_S9_ifPKiSB_iPKfiiiSD_SD_iiiii,(.L_x_27380 - _ZN4vllm25paged_attention_v2_kernelIthLi64ELi32ELi128ELNS_18Fp8KVCacheDataTypeE1ELb0ELi512EEEvPfS2_PT_PKS3_PKT0_S9_ifPKiSB_iPKfiiiSD_SD_iiiii)
        .other          _ZN4vllm25paged_attention_v2_kernelIthLi64ELi32ELi128ELNS_18Fp8KVCacheDataTypeE1ELb0ELi512EEEvPfS2_PT_PKS3_PKT0_S9_ifPKiSB_iPKfiiiSD_SD_iiiii,@"STO_CUDA_ENTRY STV_DEFAULT"
_ZN4vllm25paged_attention_v2_kernelIthLi64ELi32ELi128ELNS_18Fp8KVCacheDataTypeE1ELb0ELi512EEEvPfS2_PT_PKS3_PKT0_S9_ifPKiSB_iPKfiiiSD_SD_iiiii:
.text._ZN4vllm25paged_attention_v2_kernelIthLi64ELi32ELi128ELNS_18Fp8KVCacheDataTypeE1ELb0ELi512EEEvPfS2_PT_PKS3_PKT0_S9_ifPKiSB_iPKfiiiSD_SD_iiiii:
        /* <DEDUP_REMOVED lines=51> */
.L_x_11473:
[----:B------:R-:W-:Y:S05]  /*0330*/  BSYNC.RECONVERGENT B6 ;  /* 0x0000000000067941 */ /* 0x000fea0003800200 */
.L_x_11472:
        /* <DEDUP_REMOVED lines=17> */
.L_x_11510:
        /* <DEDUP_REMOVED lines=40> */
.L_x_11479:
        /* <DEDUP_REMOVED lines=11> */
.L_x_11478:
[----:B------:R-:W-:Y:S05]  /*0780*/  BSYNC.RECONVERGENT B1 ;  /* 0x0000000000017941 */ /* 0x000fea0003800200 */
.L_x_11477:
        /* <DEDUP_REMOVED lines=13> */
.L_x_11482:
        /* <DEDUP_REMOVED lines=100> */
.L_x_11481:
[----:B------:R-:W-:Y:S05]  /*0ea0*/  BSYNC.RECONVERGENT B1 ;  /* 0x0000000000017941 */ /* 0x000fea0003800200 */
.L_x_11480:
        /* <DEDUP_REMOVED lines=55> */
.L_x_11484:
[----:B------:R-:W-:Y:S05]  /*1220*/  BSYNC.RECONVERGENT B1 ;  /* 0x0000000000017941 */ /* 0x000fea0003800200 */
.L_x_11483:
        /* <DEDUP_REMOVED lines=26> */
.L_x_11476:
[----:B------:R-:W-:Y:S05]  /*13d0*/  BSYNC.RECONVERGENT B0 ;  /* 0x0000000000007941 */ /* 0x000fea0003800200 */
.L_x_11475:
        /* <DEDUP_REMOVED lines=40> */
.L_x_11489:
[----:B------:R-:W1:Y:S01]  /*1660*/  LDS R13, [R4] ;  /* 0x00000000040d7984 */ /* 0x000e620000000800 */
[----:B------:R-:W-:-:S04]  /*1670*/  IADD3 R11, PT, PT, R11, 0x1, RZ ;  /* 0x000000010b0b7810 */ /* 0x000fc80007ffe0ff */
[----:B------:R-:W-:Y:S01]  /*1680*/  ISETP.NE.AND P0, PT, R11, RZ, PT ;  /* 0x000000ff0b00720c */ /* 0x000fe20003f05270 */
[----:B-1----:R-:W-:-:S05]  /*1690*/  FMUL.FTZ R13, R13, R2 ;  /* 0x000000020d0d7220 */ /* 0x002fca0000410000 */
[----:B------:R1:W-:Y:S02]  /*16a0*/  STS [R4], R13 ;  /* 0x0000000d04007388 */ /* 0x0003e40000000800 */
[----:B-1----:R-:W-:-:S05]  /*16b0*/  IADD3 R4, PT, PT, R4, 0x200, RZ ;  /* 0x0000020004047810 */ /* 0x002fca0007ffe0ff */
[----:B------:R-:W-:Y:S05]  /*16c0*/  @P0 BRA `(.L_x_11489) ;  /* 0xfffffffc00e40947 */ /* 0x000fea000383ffff */
.L_x_11488:
[----:B------:R-:W-:Y:S05]  /*16d0*/  BSYNC.RECONVERGENT B1 ;  /* 0x0000000000017941 */ /* 0x000fea0003800200 */
.L_x_11487:
        /* <DEDUP_REMOVED lines=13> */
.L_x_11492:
        /* <DEDUP_REMOVED lines=52> */
.L_x_11491:
[----:B------:R-:W-:Y:S05]  /*1af0*/  BSYNC.RECONVERGENT B1 ;  /* 0x0000000000017941 */ /* 0x000fea0003800200 */
.L_x_11490:
        /* <DEDUP_REMOVED lines=31> */
.L_x_11494:
[----:B------:R-:W-:Y:S05]  /*1cf0*/  BSYNC.RECONVERGENT B1 ;  /* 0x0000000000017941 */ /* 0x000fea0003800200 */
.L_x_11493:
        /* <DEDUP_REMOVED lines=14> */
.L_x_11486:
[----:B------:R-:W-:Y:S05]  /*1de0*/  BSYNC.RECONVERGENT B0 ;  /* 0x0000000000007941 */ /* 0x000fea0003800200 */
.L_x_11485:
        /* <DEDUP_REMOVED lines=27> */
.L_x_11496:
[----:B------:R-:W-:Y:S05]  /*1fa0*/  BSYNC.RECONVERGENT B0 ;  /* 0x0000000000007941 */ /* 0x000fea0003800200 */
.L_x_11495:
        /* <DEDUP_REMOVED lines=27> */
.L_x_11498:
[----:B------:R-:W-:Y:S05]  /*2160*/  BSYNC.RECONVERGENT B0 ;  /* 0x0000000000007941 */ /* 0x000fea0003800200 */
.L_x_11497:
        /* <DEDUP_REMOVED lines=20> */
.L_x_11500:
[----:B------:R-:W-:Y:S05]  /*22b0*/  BSYNC.RECONVERGENT B0 ;  /* 0x0000000000007941 */ /* 0x000fea0003800200 */
.L_x_11499:
        /* <DEDUP_REMOVED lines=12> */
.L_x_11502:
[----:B------:R-:W-:Y:S05]  /*2380*/  BSYNC.RECONVERGENT B0 ;  /* 0x0000000000007941 */ /* 0x000fea0003800200 */
.L_x_11501:
        /* <DEDUP_REMOVED lines=19> */
.L_x_11504:
[----:B------:R-:W-:Y:S05]  /*24c0*/  BSYNC.RECONVERGENT B0 ;  /* 0x0000000000007941 */ /* 0x000fea0003800200 */
.L_x_11503:
        /* <DEDUP_REMOVED lines=31> */
.L_x_11474:
[----:B------:R-:W-:Y:S02]  /*26c0*/  HFMA2 R12, -RZ, RZ, 0, 9.5367431640625e-07 ;  /* 0x00000010ff0c7431 */ /* 0x000fe400000001ff */
[----:B------:R-:W-:Y:S01]  /*26d0*/  IMAD.MOV.U32 R11, RZ, RZ, 0x1f ;  /* 0x0000001fff0b7424 */ /* 0x000fe200078e00ff */
[----:B------:R-:W-:-:S07]  /*26e0*/  MOV R15, 0xffffffff ;  /* 0xffffffff000f7802 */ /* 0x000fce0000000f00 */
[----:B------:R-:W-:Y:S05]  /*26f0*/  WARPSYNC.COLLECTIVE R15, `(.L_x_11505) ;  /* 0x000000000f087348 */ /* 0x000fea0003c00000 */
[----:B------:R0:W1:Y:S02]  /*2700*/  SHFL.BFLY P6, R14, R13, R12, R11 ;  /* 0x0c00000c0d0e7389 */ /* 0x00006400000c000b */
[----:B01----:R-:W-:Y:S05]  /*2710*/  ENDCOLLECTIVE ;  /* 0x000000000000791b */ /* 0x003fea0003800000 */
.L_x_11505:
[----:B------:R-:W-:Y:S01]  /*2720*/  HFMA2 R12, -RZ, RZ, 0, 4.76837158203125e-07 ;  /* 0x00000008ff0c7431 */ /* 0x000fe200000001ff */
[----:B------:R-:W-:-:S04]  /*2730*/  FMNMX.FTZ R0, R14, -3.40282346638528859812e+38, !PT ;  /* 0xff7fffff0e007809 */ /* 0x000fc80007810000 */
[----:B------:R-:W-:-:S07]  /*2740*/  MOV R13, R0 ;  /* 0x00000000000d7202 */ /* 0x000fce0000000f00 */
[----:B------:R-:W-:Y:S05]  /*2750*/  WARPSYNC.COLLECTIVE R15, `(.L_x_11506) ;  /* 0x000000000f087348 */ /* 0x000fea0003c00000 */
[----:B------:R0:W1:Y:S02]  /*2760*/  SHFL.BFLY P6, R14, R13, R12, R11 ;  /* 0x0c00000c0d0e7389 */ /* 0x00006400000c000b */
[----:B01----:R-:W-:Y:S05]  /*2770*/  ENDCOLLECTIVE ;  /* 0x000000000000791b */ /* 0x003fea0003800000 */
.L_x_11506:
[----:B------:R-:W-:Y:S01]  /*2780*/  IMAD.MOV.U32 R12, RZ, RZ, 0x4 ;  /* 0x00000004ff0c7424 */ /* 0x000fe200078e00ff */
[----:B------:R-:W-:-:S04]  /*2790*/  FMNMX.FTZ R2, R0, R14, !PT ;  /* 0x0000000e00027209 */ /* 0x000fc80007810000 */
[----:B------:R-:W-:-:S07]  /*27a0*/  MOV R13, R2 ;  /* 0x00000002000d7202 */ /* 0x000fce0000000f00 */
[----:B------:R-:W-:Y:S05]  /*27b0*/  WARPSYNC.COLLECTIVE R15, `(.L_x_11507) ;  /* 0x000000000f087348 */ /* 0x000fea0003c00000 */
[----:B------:R0:W1:Y:S02]  /*27c0*/  SHFL.BFLY P6, R14, R13, R12, R11 ;  /* 0x0c00000c0d0e7389 */ /* 0x00006400000c000b */
[----:B01----:R-:W-:Y:S05]  /*27d0*/  ENDCOLLECTIVE ;  /* 0x000000000000791b */ /* 0x003fea0003800000 */
.L_x_11507:
[----:B------:R-:W-:Y:S01]  /*27e0*/  HFMA2 R12, -RZ, RZ, 0, 1.1920928955078125e-07 ;  /* 0x00000002ff0c7431 */ /* 0x000fe200000001ff */
[----:B------:R-:W-:-:S04]  /*27f0*/  FMNMX.FTZ R3, R2, R14, !PT ;  /* 0x0000000e02037209 */ /* 0x000fc80007810000 */
[----:B------:R-:W-:-:S07]  /*2800*/  MOV R13, R3 ;  /* 0x00000003000d7202 */ /* 0x000fce0000000f00 */
[----:B------:R-:W-:Y:S05]  /*2810*/  WARPSYNC.COLLECTIVE R15, `(.L_x_11508) ;  /* 0x000000000f087348 */ /* 0x000fea0003c00000 */
[----:B------:R0:W1:Y:S02]  /*2820*/  SHFL.BFLY P6, R14, R13, R12, R11 ;  /* 0x0c00000c0d0e7389 */ /* 0x00006400000c000b */
[----:B01----:R-:W-:Y:S05]  /*2830*/  ENDCOLLECTIVE ;  /* 0x000000000000791b */ /* 0x003fea0003800000 */
.L_x_11508:
[----:B------:R-:W-:Y:S01]  /*2840*/  HFMA2 R12, -RZ, RZ, 0, 5.9604644775390625e-08 ;  /* 0x00000001ff0c7431 */ /* 0x000fe200000001ff */
[----:B------:R-:W-:-:S04]  /*2850*/  FMNMX.FTZ R4, R3, R14, !PT ;  /* 0x0000000e03047209 */ /* 0x000fc80007810000 */
[----:B------:R-:W-:-:S07]  /*2860*/  MOV R13, R4 ;  /* 0x00000004000d7202 */ /* 0x000fce0000000f00 */
[----:B------:R-:W-:Y:S05]  /*2870*/  WARPSYNC.COLLECTIVE R15, `(.L_x_11509) ;  /* 0x000000000f087348 */ /* 0x000fea0003c00000 */
[----:B------:R0:W1:Y:S02]  /*2880*/  SHFL.BFLY P6, R14, R13, R12, R11 ;  /* 0x0c00000c0d0e7389 */ /* 0x00006400000c000b */
[----:B01----:R-:W-:Y:S05]  /*2890*/  ENDCOLLECTIVE ;  /* 0x000000000000791b */ /* 0x003fea0003800000 */
.L_x_11509:
[----:B------:R-:W-:Y:S05]  /*28a0*/  BRA `(.L_x_11510) ;  /* 0xffffffd800e87947 */ /* 0x000fea000383ffff */
.L_x_11511:
        /* <DEDUP_REMOVED lines=13> */
.L_x_27380:


//--------------------- .text._ZN4vllm25paged_attention_v2_kernelIthLi32ELi32ELi128ELNS_18Fp8KVCacheDataTypeE1ELb0ELi512EEEvPfS2_PT_PKS3_PKT0_S9_ifPKiSB_iPKfiiiSD_SD_iiiii --------------------------
	.section	.text._ZN4vllm25paged_attention_v2_kernelIthLi32ELi32ELi128ELNS_18Fp8KVCacheDataTypeE1ELb0ELi512EEEvPfS2_PT_PKS3_PKT0_S9_ifPKiSB_iPKfiiiSD_SD_iiiii,"ax",@progbits
	.align	128
        .global         _ZN4vllm25paged_attention_v2_kernelIthLi32ELi32ELi128ELNS_18Fp8KVCacheDataTypeE1ELb0ELi512EEEvPfS2_PT_PKS3_PKT0_S9_ifPKiSB_iPKfiiiSD_SD_iiiii
        .type           _ZN4vllm25paged_attention_v2_kernelIthLi32ELi32ELi128ELNS_18Fp8KVCacheDataTypeE1ELb0ELi512EEEvPfS2_PT_PKS3_PKT0_S9_ifPKiSB_iPKfiiiSD_SD_iiiii,@function
        .size           _ZN4vllm25paged_attention_v2_kernelIthLi32ELi32ELi128ELNS_18Fp8KVCacheDataTypeE1ELb0ELi512EEEvPfS2_PT_PKS3_PKT0_S9_ifPKiSB_iPKfiiiSD_SD_iiiii,(.L_x_27381 - _ZN4vllm25paged_attention_v2_kernelIthLi32ELi32ELi128ELNS_18Fp8KVCacheDataTypeE1ELb0ELi512EEEvPfS2_PT_PKS3_PKT0_S9_ifPKiSB_iPKfiiiSD_SD_iiiii)
        .other          _ZN4vllm25paged_attention_v2_kernelIthLi32ELi32ELi128ELNS_18Fp8KVCacheDataTypeE1ELb0ELi512EEEvPfS2_PT_PKS3_PKT0_S9_ifPKiSB_iPKfiiiSD_SD_iiiii,@"STO_CUDA_ENTRY STV_DEFAULT"
_ZN4vllm25paged_attention_v2_kernelIthLi32ELi32ELi128ELNS_18Fp8KVCacheDataTypeE1ELb0ELi512EEEvPfS2_PT_PKS3_PKT0_S9_ifPKiSB_iPKfiiiSD_SD_iiiii:
.text._ZN4vllm25paged_attention_v2_kernelIthLi32ELi32ELi128ELNS_18Fp8KVCacheDataTypeE1ELb0ELi512EEEvPfS2_PT_PKS3_PKT0_S9_ifPKiSB_iPKfiiiSD_SD_iiiii:
        /* <DEDUP_REMOVED lines=51> */
.L_x_11513:
[----:B------:R-:W-:Y:S05]  /*0330*/  BSYNC.RECONVERGENT B6 ;  /* 0x0000000000067941 */ /* 0x000fea0003800200 */
.L_x_11512:
        /* <DEDUP_REMOVED lines=17> */
.L_x_11542:
        /* <DEDUP_REMOVED lines=40> */
.L_x_11519:
        /* <DEDUP_REMOVED lines=11> */
.L_x_11518:
[----:B------:R-:W-:Y:S05]  /*0780*/  BSYNC.RECONVERGENT B1 ;  /* 0x0000000000017941 */ /* 0x000fea0003800200 */
.L_x_11517:
        /* <DEDUP_REMOVED lines=13> */
.L_x_11522:
        /* <DEDUP_REMOVED lines=100> */
.L_x_11521:
[----:B------:R-:W-:Y:S05]  /*0ea0*/  BSYNC.RECONVERGENT B1 ;  /* 0x0000000000017941 */ /* 0x000fea0003800200 */
.L_x_11520:
        /* <DEDUP_REMOVED lines=55> */
.L_x_11524:
[----:B------:R-:W-:Y:S05]  /*1220*/  BSYNC.RECONVERGENT B1 ;  /* 0x0000000000017941 */ /* 0x000fea0003800200 */
.L_x_11523:
        /* <DEDUP_REMOVED lines=26> */
.L_x_11516:
[----:B------:R-:W-:Y:S05]  /*13d0*/  BSYNC.RECONVERGENT B0 ;  /* 0x0000000000007941 */ /* 0x000fea0003800200 */
.L_x_11515:
        /* <DEDUP_REMOVED lines=40> */
.L_x_11529:
[----:B------:R-:W1:Y:S01]  /*1660*/  LDS R11, [R6] ;  /* 0x00000000060b7984 */ /* 0x000e620000000800 */
[----:B------:R-:W-:-:S04]  /*1670*/  IADD3 R10, PT, PT, R10, 0x1, RZ ;  /* 0x000000010a0a7810 */ /* 0x000fc80007ffe0ff */
[----:B------:R-:W-:Y:S01]  /*1680*/  ISETP.NE.AND P0, PT, R10, RZ, PT ;  /* 0x000000ff0a00720c */ /* 0x000fe20003f05270 */
[----:B-1----:R-:W-:-:S05]  /*1690*/  FMUL.FTZ R11, R11, R4 ;  /* 0x000000040b0b7220 */ /* 0x002fca0000410000 */
[----:B------:R1:W-:Y:S02]  /*16a0*/  STS [R6], R11 ;  /* 0x0000000b06007388 */ /* 0x0003e40000000800 */
[----:B-1----:R-:W-:-:S05]  /*16b0*/  IADD3 R6, PT, PT, R6, 0x200, RZ ;  /* 0x0000020006067810 */ /* 0x002fca0007ffe0ff */
[----:B------:R-:W-:Y:S05]  /*16c0*/  @P0 BRA `(.L_x_11529) ;  /* 0xfffffffc00e40947 */ /* 0x000fea000383ffff */
.L_x_11528:
[----:B------:R-:W-:Y:S05]  /*16d0*/  BSYNC.RECONVERGENT B1 ;  /* 0x0000000000017941 */ /* 0x000fea0003800200 */
.L_x_11527:
        /* <DEDUP_REMOVED lines=13> */
.L_x_11532:
        /* <DEDUP_REMOVED lines=52> */
.L_x_11531:
[----:B------:R-:W-:Y:S05]  /*1af0*/  BSYNC.RECONVERGENT B1 ;  /* 0x0000000000017941 */ /* 0x000fea0003800200 */
.L_x_11530:
        /* <DEDUP_REMOVED lines=31> */
.L_x_11534:
[----:B------:R-:W-:Y:S05]  /*1cf0*/  BSYNC.RECONVERGENT B1 ;  /* 0x0000000000017941 */ /* 0x000fea0003800200 */
.L_x_11533:
        /* <DEDUP_REMOVED lines=14> */
.L_x_11526:
[----:B------:R-:W-:Y:S05]  /*1de0*/  BSYNC.RECONVERGENT B0 ;  /* 0x0000000000007941 */ /* 0x000fea0003800200 */
.L_x_11525:
        /* <DEDUP_REMOVED lines=29> */
.L_x_11536:
[----:B------:R-:W-:Y:S05]  /*1fc0*/  BSYNC.RECONVERGENT B0 ;  /* 0x0000000000007941 */ /* 0x000fea0003800200 */
.L_x_11535:
        /* <DEDUP_REMOVED lines=61> */
.L_x_11514:
[----:B------:R-:W-:Y:S01]  /*23a0*/  MOV R12, 0x10 ;  /* 0x00000010000c7802 */ /* 0x000fe20000000f00 */
[----:B------:R-:W-:Y:S01]  /*23b0*/  IMAD.MOV.U32 R11, RZ, RZ, 0x1f ;  /* 0x0000001fff0b7424 */ /* 0x000fe200078e00ff */
[----:B------:R-:W-:-:S07]  /*23c0*/  MOV R15, 0xffffffff ;  /* 0xffffffff000f7802 */ /* 0x000fce0000000f00 */
[----:B------:R-:W-:Y:S05]  /*23d0*/  WARPSYNC.COLLECTIVE R15, `(.L_x_11537) ;  /* 0x000000000f087348 */ /* 0x000fea0003c00000 */
[----:B------:R0:W1:Y:S02]  /*23e0*/  SHFL.BFLY P6, R14, R13, R12, R11 ;  /* 0x0c00000c0d0e7389 */ /* 0x00006400000c000b */
[----:B01----:R-:W-:Y:S05]  /*23f0*/  ENDCOLLECTIVE ;  /* 0x000000000000791b */ /* 0x003fea0003800000 */
.L_x_11537:
[----:B------:R-:W-:Y:S01]  /*2400*/  HFMA2 R12, -RZ, RZ, 0, 4.76837158203125e-07 ;  /* 0x00000008ff0c7431 */ /* 0x000fe200000001ff */
[----:B------:R-:W-:-:S04]  /*2410*/  FMNMX.FTZ R0, R14, -3.40282346638528859812e+38, !PT ;  /* 0xff7fffff0e007809 */ /* 0x000fc80007810000 */
[----:B------:R-:W-:-:S07]  /*2420*/  MOV R13, R0 ;  /* 0x00000000000d7202 */ /* 0x000fce0000000f00 */
[----:B------:R-:W-:Y:S05]  /*2430*/  WARPSYNC.COLLECTIVE R15, `(.L_x_11538) ;  /* 0x000000000f087348 */ /* 0x000fea0003c00000 */
[----:B------:R0:W1:Y:S02]  /*2440*/  SHFL.BFLY P6, R14, R13, R12, R11 ;  /* 0x0c00000c0d0e7389 */ /* 0x00006400000c000b */
[----:B01----:R-:W-:Y:S05]  /*2450*/  ENDCOLLECTIVE ;  /* 0x000000000000791b */ /* 0x003fea0003800000 */
.L_x_11538:
[----:B------:R-:W-:Y:S01]  /*2460*/  IMAD.MOV.U32 R12, RZ, RZ, 0x4 ;  /* 0x00000004ff0c7424 */ /* 0x000fe200078e00ff */
[----:B------:R-:W-:-:S04]  /*2470*/  FMNMX.FTZ R2, R0, R14, !PT ;  /* 0x0000000e00027209 */ /* 0x000fc80007810000 */
[----:B------:R-:W-:-:S07]  /*2480*/  MOV R13, R2 ;  /* 0x00000002000d7202 */ /* 0x000fce0000000f00 */
[----:B------:R-:W-:Y:S05]  /*2490*/  WARPSYNC.COLLECTIVE R15, `(.L_x_11539) ;  /* 0x000000000f087348 */ /* 0x000fea0003c00000 */
[----:B------:R0:W1:Y:S02]  /*24a0*/  SHFL.BFLY P6, R14, R13, R12, R11 ;  /* 0x0c00000c0d0e7389 */ /* 0x00006400000c000b */
[----:B01----:R-:W-:Y:S05]  /*24b0*/  ENDCOLLECTIVE ;  /* 0x000000000000791b */ /* 0x003fea0003800000 */
.L_x_11539:
[----:B------:R-:W-:Y:S01]  /*24c0*/  HFMA2 R12, -RZ, RZ, 0, 1.1920928955078125e-07 ;  /* 0x00000002ff0c7431 */ /* 0x000fe200000001ff */
[----:B------:R-:W-:-:S04]  /*24d0*/  FMNMX.FTZ R3, R2, R14, !PT ;  /* 0x0000000e02037209 */ /* 0x000fc80007810000 */
[----:B------:R-:W-:-:S07]  /*24e0*/  MOV R13, R3 ;  /* 0x00000003000d7202 */ /* 0x000fce0000000f00 */
[----:B------:R-:W-:Y:S05]  /*24f0*/  WARPSYNC.COLLECTIVE R15, `(.L_x_11540) ;  /* 0x000000000f087348 */ /* 0x000fea0003c00000 */
[----:B------:R0:W1:Y:S02]  /*2500*/  SHFL.BFLY P6, R14, R13, R12, R11 ;  /* 0x0c00000c0d0e7389 */ /* 0x00006400000c000b */
[----:B01----:R-:W-:Y:S05]  /*2510*/  ENDCOLLECTIVE ;  /* 0x000000000000791b */ /* 0x003fea0003800000 */
.L_x_11540:
[----:B------:R-:W-:Y:S01]  /*2520*/  HFMA2 R12, -RZ, RZ, 0, 5.9604644775390625e-08 ;  /* 0x00000001ff0c7431 */ /* 0x000fe200000001ff */
[----:B------:R-:W-:-:S04]  /*2530*/  FMNMX.FTZ R4, R3, R14, !PT ;  /* 0x0000000e03047209 */ /* 0x000fc80007810000 */
[----:B------:R-:W-:-:S07]  /*2540*/  MOV R13, R4 ;  /* 0x00000004000d7202 */ /* 0x000fce0000000f00 */
[----:B------:R-:W-:Y:S05]  /*2550*/  WARPSYNC.COLLECTIVE R15, `(.L_x_11541) ;  /* 0x000000000f087348 */ /* 0x000fea0003c00000 */
[----:B------:R0:W1:Y:S02]  /*2560*/  SHFL.BFLY P6, R14, R13, R12, R11 ;  /* 0x0c00000c0d0e7389 */ /* 0x00006400000c000b */
[----:B01----:R-:W-:Y:S05]  /*2570*/  ENDCOLLECTIVE ;  /* 0x000000000000791b */ /* 0x003fea0003800000 */
.L_x_11541:
[----:B------:R-:W-:Y:S05]  /*2580*/  BRA `(.L_x_11542) ;  /* 0xffffffdc00b07947 */ /* 0x000fea000383ffff */
.L_x_11543:
        /* <DEDUP_REMOVED lines=15> */
.L_x_27381:


//--------------------- .text._ZN4vllm25paged_attention_v2_kernelIthLi256ELi32ELi128ELNS_18Fp8KVCacheDataTypeE1ELb1ELi512EEEvPfS2_PT_PKS3_PKT0_S9_ifPKiSB_iPKfiiiSD_SD_iiiii --------------------------
	.section	.text._ZN4vllm25paged_attention_v2_kernelIthLi256ELi32ELi128ELNS_18Fp8KVCacheDataTypeE1ELb1ELi512EEEvPfS2_PT_PKS3_PKT0_S9_ifPKiSB_iPKfiiiSD_SD_iiiii,"ax",@progbits
	.align	128
        .global         _ZN4vllm25paged_attention_v2_kernelIthLi256ELi32ELi128ELNS_18Fp8KVCacheDataTypeE1ELb1ELi512EEEvPfS2_PT_PKS3_PKT0_S9_ifPKiSB_iPKfiiiSD_SD_iiiii
        .type           _ZN4vllm25paged_attention_v2_kernelIthLi256ELi32ELi128ELNS_18Fp8KVCacheDataTypeE1ELb1ELi512EEEvPfS2_PT_PKS3_PKT0_S9_ifPKiSB_iPKfiiiSD_SD_iiiii,@function
        .size           _ZN4vllm25paged_attention_v2_kernelIthLi256ELi32ELi128ELNS_18Fp8KVCacheDataTypeE1ELb1ELi512EEEvPfS2_PT_PKS3_PKT0_S9_ifPKiSB_iPKfiiiSD_SD_iiiii,(.L_x_27382 - _ZN4vllm25paged_attention_v2_kernelIthLi256ELi32ELi128ELNS_18Fp8KVCacheDataTypeE1ELb1ELi512EEEvPfS2_PT_PKS3_PKT0_S9_ifPKiSB_iPKfiiiSD_SD_iiiii)
        .other          _ZN4vllm25paged_attention_v2_kernelIthLi256ELi32ELi128ELNS_18Fp8KVCacheDataTypeE1ELb1ELi512EEEvPfS2_PT_PKS3_PKT0_S9_ifPKiSB_iPKfiiiSD_SD_iiiii,@"STO_CUDA_ENTRY STV_DEFAULT"
_ZN4vllm25paged_attention_v2_kernelIthLi256ELi32ELi128ELNS_18Fp8KVCacheDataTypeE1ELb1ELi512EEEvPfS2_PT_PKS3_PKT0_S9_ifPKiSB_iPKfiiiSD_SD_iiiii:
.text._ZN4vllm25paged_attention_v2_kernelIthLi256ELi32ELi128ELNS_18Fp8KVCacheDataTypeE1ELb1ELi512EEEvPfS2_PT_PKS3_PKT0_S9_ifPKiSB_iPKfiiiSD_SD_iiiii:
        /* <DEDUP_REMOVED lines=116> */
.L_x_11544:
        /* <DEDUP_REMOVED lines=27> */
.L_x_11548:
        /* <DEDUP_REMOVED lines=37> */
.L_x_11546:
[----:B------:R-:W-:Y:S05]  /*0b40*/  BSYNC.RECONVERGENT B6 ;  /* 0x0000000000067941 */ /* 0x000fea0003800200 */
.L_x_11545:
        /* <DEDUP_REMOVED lines=12> */
.L_x_11591:
        /* <DEDUP_REMOVED lines=40> */
.L_x_11554:
        /* <DEDUP_REMOVED lines=11> */
.L_x_11553:
[----:B------:R-:W-:Y:S05]  /*0f40*/  BSYNC.RECONVERGENT B1 ;  /* 0x0000000000017941 */ /* 0x000fea0003800200 */
.L_x_11552:
        /* <DEDUP_REMOVED lines=12> */
.L_x_11557:
        /* <DEDUP_REMOVED lines=100> */
.L_x_11556:
[----:B------:R-:W-:Y:S05]  /*1650*/  BSYNC.RECONVERGENT B1 ;  /* 0x0000000000017941 */ /* 0x000fea0003800200 */
.L_x_11555:
        /* <DEDUP_REMOVED lines=55> */
.L_x_11559:
[----:B------:R-:W-:Y:S05]  /*19d0*/  BSYNC.RECONVERGENT B1 ;  /* 0x0000000000017941 */ /* 0x000fea0003800200 */
.L_x_11558:
        /* <DEDUP_REMOVED lines=26> */
.L_x_11551:
[----:B------:R-:W-:Y:S05]  /*1b80*/  BSYNC.RECONVERGENT B0 ;  /* 0x0000000000007941 */ /* 0x000fea0003800200 */
.L_x_11550:
        /* <DEDUP_REMOVED lines=40> */
.L_x_11564:
[----:B------:R-:W1:Y:S01]  /*1e10*/  LDS R12, [R14] ;  /* 0x000000000e0c7984 */ /* 0x000e620000000800 */
[----:B------:R-:W-:-:S04]  /*1e20*/  IADD3 R15, PT, PT, R15, 0x1, RZ ;  /* 0x000000010f0f7810 */ /* 0x000fc80007ffe0ff */
[----:B------:R-:W-:Y:S01]  /*1e30*/  ISETP.NE.AND P0, PT, R15, RZ, PT ;  /* 0x000000ff0f00720c */ /* 0x000fe20003f05270 */
[----:B-1----:R-:W-:-:S05]  /*1e40*/  FMUL.FTZ R17, R12, R11 ;  /* 0x0000000b0c117220 */ /* 0x002fca0000410000 */
[----:B------:R1:W-:Y:S02]  /*1e50*/  STS [R14], R17 ;  /* 0x000000110e007388 */ /* 0x0003e40000000800 */
[----:B-1----:R-:W-:-:S05]  /*1e60*/  VIADD R14, R14, 0x200 ;  /* 0x000002000e0e7836 */ /* 0x002fca0000000000 */
[----:B------:R-:W-:Y:S05]  /*1e70*/  @P0 BRA `(.L_x_11564) ;  /* 0xfffffffc00e40947 */ /* 0x000fea000383ffff */
.L_x_11563:
[----:B------:R-:W-:Y:S05]  /*1e80*/  BSYNC.RECONVERGENT B1 ;  /* 0x0000000000017941 */ /* 0x000fea0003800200 */
.L_x_11562:
        /* <DEDUP_REMOVED lines=12> */
.L_x_11567:
        /* <DEDUP_REMOVED lines=52> */
.L_x_11566:
[----:B------:R-:W-:Y:S05]  /*2290*/  BSYNC.RECONVERGENT B1 ;  /* 0x0000000000017941 */ /* 0x000fea0003800200 */
.L_x_11565:
        /* <DEDUP_REMOVED lines=31> */
.L_x_11569:
[----:B------:R-:W-:Y:S05]  /*2490*/  BSYNC.RECONVERGENT B1 ;  /* 0x0000000000017941 */ /* 0x000fea0003800200 */
.L_x_11568:
        /* <DEDUP_REMOVED lines=14> */
.L_x_11561:
[----:B------:R-:W-:Y:S05]  /*2580*/  BSYNC.RECONVERGENT B0 ;  /* 0x0000000000007941 */ /* 0x000fea0003800200 */
.L_x_11560:
        /* <DEDUP_REMOVED lines=19> */
.L_x_11571:
[----:B------:R-:W-:Y:S05]  /*26c0*/  BSYNC.RECONVERGENT B0 ;  /* 0x0000000000007941 */ /* 0x000fea0003800200 */
.L_x_11570:
        /* <DEDUP_REMOVED lines=27> */
.L_x_11575:
        /* <DEDUP_REMOVED lines=34> */
.L_x_11574:
        /* <DEDUP_REMOVED lines=16> */
.L_x_11573:
[----:B------:R-:W-:Y:S05]  /*2ba0*/  BSYNC.RECONVERGENT B6 ;  /* 0x0000000000067941 */ /* 0x000fea0003800200 */
.L_x_11572:
        /* <DEDUP_REMOVED lines=126> */
.L_x_11656:
        /* <DEDUP_REMOVED lines=54> */
.L_x_11578:
[----:B------:R-:W-:Y:S05]  /*36f0*/  BSYNC.RECONVERGENT B0 ;  /* 0x0000000000007941 */ /* 0x000fea0003800200 */
.L_x_11577:
        /* <DEDUP_REMOVED lines=74> */
.L_x_11580:
[----:B------:R-:W-:Y:S05]  /*3ba0*/  BSYNC.RECONVERGENT B0 ;  /* 0x0000000000007941 */ /* 0x000fea0003800200 */
.L_x_11579:
        /* <DEDUP_REMOVED lines=40> */
.L_x_11582:
[----:B------:R-:W-:Y:S05]  /*3e30*/  BSYNC.RECONVERGENT B0 ;  /* 0x0000000000007941 */ /* 0x000fea0003800200 */
.L_x_11581:
        /* <DEDUP_REMOVED lines=73> */
.L_x_11584:
[----:B------:R-:W-:Y:S05]  /*42d0*/  BSYNC.RECONVERGENT B0 ;  /* 0x0000000000007941 */ /* 0x000fea0003800200 */
.L_x_11583:
        /* <DEDUP_REMOVED lines=79> */
.L_x_11547:
        /* <DEDUP_REMOVED lines=16> */
.L_x_11585:
[----:B------:R-:W-:Y:S05]  /*48d0*/  EXIT ;  /* 0x000000000000794d */ /* 0x000fea0003800000 */
.L_x_11549:
[----:B------:R-:W-:Y:S02]  /*48e0*/  HFMA2 R12, -RZ, RZ, 0, 9.5367431640625e-07 ;  /* 0x00000010ff0c7431 */ /* 0x000fe400000001ff */
[----:B------:R-:W-:Y:S01]  /*48f0*/  IMAD.MOV.U32 R11, RZ, RZ, 0x1f ;  /* 0x0000001fff0b7424 */ /* 0x000fe200078e00ff */
[----:B------:R-:W-:-:S07]  /*4900*/  MOV R15, 0xffffffff ;  /* 0xffffffff000f7802 */ /* 0x000fce0000000f00 */
[----:B------:R-:W-:Y:S05]  /*4910*/  WARPSYNC.COLLECTIVE R15, `(.L_x_11586) ;  /* 0x000000000f087348 */ /* 0x000fea0003c00000 */
[----:B------:R0:W1:Y:S02]  /*4920*/  SHFL.BFLY P6, R14, R13, R12, R11 ;  /* 0x0c00000c0d0e7389 */ /* 0x00006400000c000b */
[----:B01----:R-:W-:Y:S05]  /*4930*/  ENDCOLLECTIVE ;  /* 0x000000000000791b */ /* 0x003fea0003800000 */
.L_x_11586:
[----:B------:R-:W-:Y:S01]  /*4940*/  IMAD.MOV.U32 R12, RZ, RZ, 0x8 ;  /* 0x00000008ff0c7424 */ /* 0x000fe200078e00ff */
[----:B------:R-:W-:-:S04]  /*4950*/  FMNMX.FTZ R0, R14, -3.40282346638528859812e+38, !PT ;  /* 0xff7fffff0e007809 */ /* 0x000fc80007810000 */
[----:B------:R-:W-:-:S07]  /*4960*/  MOV R13, R0 ;  /* 0x00000000000d7202 */ /* 0x000fce0000000f00 */
[----:B------:R-:W-:Y:S05]  /*4970*/  WARPSYNC.COLLECTIVE R15, `(.L_x_11587) ;  /* 0x000000000f087348 */ /* 0x000fea0003c00000 */
[----:B------:R0:W1:Y:S02]  /*4980*/  SHFL.BFLY P6, R14, R13, R12, R11 ;  /* 0x0c00000c0d0e7389 */ /* 0x00006400000c000b */
[----:B01----:R-:W-:Y:S05]  /*4990*/  ENDCOLLECTIVE ;  /* 0x000000000000791b */ /* 0x003fea0003800000 */
.L_x_11587:
[----:B------:R-:W-:Y:S01]  /*49a0*/  HFMA2 R12, -RZ, RZ, 0, 2.384185791015625e-07 ;  /* 0x00000004ff0c7431 */ /* 0x000fe200000001ff */
[----:B------:R-:W-:-:S04]  /*49b0*/  FMNMX.FTZ R2, R0, R14, !PT ;  /* 0x0000000e00027209 */ /* 0x000fc80007810000 */
[----:B------:R-:W-:-:S07]  /*49c0*/  MOV R13, R2 ;  /* 0x00000002000d7202 */ /* 0x000fce0000000f00 */
[----:B------:R-:W-:Y:S05]  /*49d0*/  WARPSYNC.COLLECTIVE R15, `(.L_x_11588) ;  /* 0x000000000f087348 */ /* 0x000fea0003c00000 */
[----:B------:R0:W1:Y:S02]  /*49e0*/  SHFL.BFLY P6, R14, R13, R12, R11 ;  /* 0x0c00000c0d0e7389 */ /* 0x00006400000c000b */
[----:B01----:R-:W-:Y:S05]  /*49f0*/  ENDCOLLECTIVE ;  /* 0x000000000000791b */ /* 0x003fea0003800000 */
.L_x_11588:
[----:B------:R-:W-:Y:S02]  /*4a00*/  MOV R12, 0x2 ;  /* 0x00000002000c7802 */ /* 0x000fe40000000f00 */
[----:B------:R-:W-:-:S05]  /*4a10*/  FMNMX.FTZ R3, R2, R14, !PT ;  /* 0x0000000e02037209 */ /* 0x000fca0007810000 */
[----:B------:R-:W-:-:S07]  /*4a20*/  IMAD.MOV.U32 R13, RZ, RZ, R3 ;  /* 0x000000ffff0d7224 */ /* 0x000fce00078e0003 */
[----:B------:R-:W-:Y:S05]  /*4a30*/  WARPSYNC.COLLECTIVE R15, `(.L_x_11589) ;  /* 0x000000000f087348 */ /* 0x000fea0003c00000 */
[----:B------:R0:W1:Y:S02]  /*4a40*/  SHFL.BFLY P6, R14, R13, R12, R11 ;  /* 0x0c00000c0d0e7389 */ /* 0x00006400000c000b */
[----:B01----:R-:W-:Y:S05]  /*4a50*/  ENDCOLLECTIVE ;  /* 0x000000000000791b */ /* 0x003fea0003800000 */
.L_x_11589:
[----:B------:R-:W-:Y:S01]  /*4a60*/  HFMA2 R12, -RZ, RZ, 0, 5.9604644775390625e-08 ;  /* 0x00000001ff0c7431 */ /* 0x000fe200000001ff */
[----:B------:R-:W-:-:S04]  /*4a70*/  FMNMX.FTZ R4, R3, R14, !PT ;  /* 0x0000000e03047209 */ /* 0x000fc80007810000 */
[----:B------:R-:W-:-:S07]  /*4a80*/  MOV R13, R4 ;  /* 0x00000004000d7202 */ /* 0x000fce0000000f00 */
[----:B------:R-:W-:Y:S05]  /*4a90*/  WARPSYNC.COLLECTIVE R15, `(.L_x_11590) ;  /* 0x000000000f087348 */ /* 0x000fea0003c00000 */
[----:B------:R0:W1:Y:S02]  /*4aa0*/  SHFL.BFLY P6, R14, R13, R12, R11 ;  /* 0x0c00000c0d0e7389 */ /* 0x00006400000c000b */
[----:B01----:R-:W-:Y:S05]  /*4ab0*/  ENDCOLLECTIVE ;  /* 0x000000000000791b */ /* 0x003fea0003800000 */
.L_x_11590:
[----:B------:R-:W-:Y:S05]  /*4ac0*/  BRA `(.L_x_11591) ;  /* 0xffffffc000507947 */ /* 0x000fea000383ffff */
.L_x_11576:
[----:B--23--:R-:W-:Y:S01]  /*4ad0*/  IMAD.MOV.U32 R13, RZ, RZ, RZ ;  /* 0x000000ffff0d7224 */ /* 0x00cfe200078e00ff */
[----:B------:R-:W-:Y:S01]  /*4ae0*/  MOV R12, 0x2 ;  /* 0x00000002000c7802 */ /* 0x000fe20000000f00 */
[----:B------:R-:W-:Y:S01]  /*4af0*/  HFMA2 R11, -RZ, RZ, 0, 1.847743988037109375e-06 ;  /* 0x0000001fff0b7431 */ /* 0x000fe200000001ff */
[----:B------:R-:W-:-:S07]  /*4b00*/  MOV R15, 0xffffffff ;  /* 0xffffffff000f7802 */ /* 0x000fce0000000f00 */
[----:B01----:R-:W-:Y:S05]  /*4b10*/  WARPSYNC.COLLECTIVE R15, `(.L_x_11592) ;  /* 0x000000000f087348 */ /* 0x003fea0003c00000 */
[----:B------:R2:W3:Y:S02]  /*4b20*/  SHFL.BFLY P6, R14, R13, R12, R11 ;  /* 0x0c00000c0d0e7389 */ /* 0x0004e400000c000b */
[----:B0123--:R-:W-:Y:S05]  /*4b30*/  ENDCOLLECTIVE ;  /* 0x000000000000791b */ /* 0x00ffea0003800000 */
.L_x_11592:
[----:B------:R-:W-:Y:S02]  /*4b40*/  HFMA2 R12, -RZ, RZ, 0, 5.9604644775390625e-08 ;  /* 0x00000001ff0c7431 */ /* 0x000fe400000001ff */
[----:B------:R-:W-:-:S04]  /*4b50*/  FADD.FTZ R36, RZ, R14 ;  /* 0x0000000eff247221 */ /* 0x000fc80000010000 */
[----:B------:R-:W-:-:S07]  /*4b60*/  IMAD.MOV.U32 R13, RZ, RZ, R36 ;  /* 0x000000ffff0d7224 */ /* 0x000fce00078e0024 */
[----:B------:R-:W-:Y:S05]  /*4b70*/  WARPSYNC.COLLECTIVE R15, `(.L_x_11593) ;  /* 0x000000000f087348 */ /* 0x000fea0003c00000 */
[----:B------:R0:W1:Y:S02]  /*4b80*/  SHFL.BFLY P6, R14, R13, R12, R11 ;  /* 0x0c00000c0d0e7389 */ /* 0x00006400000c000b */
[----:B01----:R-:W-:Y:S05]  /*4b90*/  ENDCOLLECTIVE ;  /* 0x000000000000791b */ /* 0x003fea0003800000 */
.L_x_11593:
[----:B------:R-:W-:Y:S02]  /*4ba0*/  HFMA2 R13, -RZ, RZ, 0, 0 ;  /* 0x00000000ff0d7431 */ /* 0x000fe400000001ff */
[----:B------:R-:W-:Y:S01]  /*4bb0*/  IMAD.MOV.U32 R12, RZ, RZ, 0x2 ;  /* 0x00000002ff0c7424 */ /* 0x000fe200078e00ff */
[----:B------:R-:W-:-:S07]  /*4bc0*/  MOV R47, R14 ;  /* 0x0000000e002f7202 */ /* 0x000fce0000000f00 */
[----:B------:R-:W-:Y:S05]  /*4bd0*/  WARPSYNC.COLLECTIVE R15, `(.L_x_11594) ;  /* 0x000000000f087348 */ /* 0x000fea0003c00000 */
[----:B------:R0:W1:Y:S02]  /*4be0*/  SHFL.BFLY P6, R14, R13, R12, R11 ;  /* 0x0c00000c0d0e7389 */ /* 0x00006400000c000b */
[----:B01----:R-:W-:Y:S05]  /*4bf0*/  ENDCOLLECTIVE ;  /* 0x000000000000791b */ /* 0x003fea0003800000 */
.L_x_11594:
        /* <DEDUP_REMOVED lines=8> */
.L_x_11595:
[----:B------:R-:W-:Y:S01]  /*4c80*/  MOV R13, RZ ;  /* 0x000000ff000d7202 */ /* 0x000fe20000000f00 */
[----:B------:R-:W-:Y:S02]  /*4c90*/  HFMA2 R12, -RZ, RZ, 0, 1.1920928955078125e-07 ;  /* 0x00000002ff0c7431 */ /* 0x000fe400000001ff */
[----:B------:R-:W-:-:S07]  /*4ca0*/  IMAD.MOV.U32 R46, RZ, RZ, R14 ;  /* 0x000000ffff2e7224 */ /* 0x000fce00078e000e */
[----:B------:R-:W-:Y:S05]  /*4cb0*/  WARPSYNC.COLLECTIVE R15, `(.L_x_11596) ;  /* 0x000000000f087348 */ /* 0x000fea0003c00000 */
[----:B------:R0:W1:Y:S02]  /*4cc0*/  SHFL.BFLY P6, R14, R13, R12, R11 ;  /* 0x0c00000c0d0e7389 */ /* 0x00006400000c000b */
[----:B01----:R-:W-:Y:S05]  /*4cd0*/  ENDCOLLECTIVE ;  /* 0x000000000000791b */ /* 0x003fea0003800000 */
.L_x_11596:
        /* <DEDUP_REMOVED lines=8> */
.L_x_11597:
[----:B------:R-:W-:Y:S02]  /*4d60*/  HFMA2 R13, -RZ, RZ, 0, 0 ;  /* 0x00000000ff0d7431 */ /* 0x000fe400000001ff */
[----:B------:R-:W-:Y:S01]  /*4d70*/  IMAD.MOV.U32 R12, RZ, RZ, 0x2 ;  /* 0x00000002ff0c7424 */ /* 0x000fe200078e00ff */
[----:B------:R-:W-:-:S07]  /*4d80*/  MOV R33, R14 ;  /* 0x0000000e00217202 */ /* 0x000fce0000000f00 */
[----:B------:R-:W-:Y:S05]  /*4d90*/  WARPSYNC.COLLECTIVE R15, `(.L_x_11598) ;  /* 0x000000000f087348 */ /* 0x000fea0003c00000 */
[----:B------:R0:W1:Y:S02]  /*4da0*/  SHFL.BFLY P6, R14, R13, R12, R11 ;  /* 0x0c00000c0d0e7389 */ /* 0x00006400000c000b */
[----:B01----:R-:W-:Y:S05]  /*4db0*/  ENDCOLLECTIVE ;  /* 0x000000000000791b */ /* 0x003fea0003800000 */
.L_x_11598:
        /* <DEDUP_REMOVED lines=8> */
.L_x_11599:
[----:B------:R-:W-:Y:S01]  /*4e40*/  MOV R13, RZ ;  /* 0x000000ff000d7202 */ /* 0x000fe20000000f00 */
[----:B------:R-:W-:Y:S02]  /*4e50*/  HFMA2 R12, -RZ, RZ, 0, 1.1920928955078125e-07 ;  /* 0x00000002ff0c7431 */ /* 0x000fe400000001ff */
[----:B------:R-:W-:-:S07]  /*4e60*/  IMAD.MOV.U32 R29, RZ, RZ, R14 ;  /* 0x000000ffff1d7224 */ /* 0x000fce00078e000e */
[----:B------:R-:W-:Y:S05]  /*4e70*/  WARPSYNC.COLLECTIVE R15, `(.L_x_11600) ;  /* 0x000000000f087348 */ /* 0x000fea0003c00000 */
[----:B------:R0:W1:Y:S02]  /*4e80*/  SHFL.BFLY P6, R14, R13, R12, R11 ;  /* 0x0c00000c0d0e7389 */ /* 0x00006400000c000b */
[----:B01----:R-:W-:Y:S05]  /*4e90*/  ENDCOLLECTIVE ;  /* 0x000000000000791b */ /* 0x003fea0003800000 */
.L_x_11600:
        /* <DEDUP_REMOVED lines=8> */
.L_x_11601:
[----:B------:R-:W-:Y:S02]  /*4f20*/  HFMA2 R13, -RZ, RZ, 0, 0 ;  /* 0x00000000ff0d7431 */ /* 0x000fe400000001ff */
[----:B------:R-:W-:Y:S01]  /*4f30*/  IMAD.MOV.U32 R12, RZ, RZ, 0x2 ;  /* 0x00000002ff0c7424 */ /* 0x000fe200078e00ff */
[----:B------:R-:W-:-:S07]  /*4f40*/  MOV R27, R14 ;  /* 0x0000000e001b7202 */ /* 0x000fce0000000f00 */
[----:B------:R-:W-:Y:S05]  /*4f50*/  WARPSYNC.COLLECTIVE R15, `(.L_x_11602) ;  /* 0x000000000f087348 */ /* 0x000fea0003c00000 */
[----:B------:R0:W1:Y:S02]  /*4f60*/  SHFL.BFLY P6, R14, R13, R12, R11 ;  /* 0x0c00000c0d0e7389 */ /* 0x00006400000c000b */
[----:B01----:R-:W-:Y:S05]  /*4f70*/  ENDCOLLECTIVE ;  /* 0x000000000000791b */ /* 0x003fea0003800000 */
.L_x_11602:
        /* <DEDUP_REMOVED lines=8> */
.L_x_11603:
[----:B------:R-:W-:Y:S01]  /*5000*/  MOV R13, RZ ;  /* 0x000000ff000d7202 */ /* 0x000fe20000000f00 */
[----:B------:R-:W-:Y:S02]  /*5010*/  HFMA2 R12, -RZ, RZ, 0, 1.1920928955078125e-07 ;  /* 0x00000002ff0c7431 */ /* 0x000fe400000001ff */
[----:B------:R-:W-:-:S07]  /*5020*/  IMAD.MOV.U32 R25, RZ, RZ, R14 ;  /* 0x000000ffff197224 */ /* 0x000fce00078e000e */
[----:B------:R-:W-:Y:S05]  /*5030*/  WARPSYNC.COLLECTIVE R15, `(.L_x_11604) ;  /* 0x000000000f087348 */ /* 0x000fea0003c00000 */
[----:B------:R0:W1:Y:S02]  /*5040*/  SHFL.BFLY P6, R14, R13, R12, R11 ;  /* 0x0c00000c0d0e7389 */ /* 0x00006400000c000b */
[----:B01----:R-:W-:Y:S05]  /*5050*/  ENDCOLLECTIVE ;  /* 0x000000000000791b */ /* 0x003fea0003800000 */
.L_x_11604:
        /* <DEDUP_REMOVED lines=8> */
.L_x_11605:
[----:B------:R-:W-:Y:S02]  /*50e0*/  HFMA2 R13, -RZ, RZ, 0, 0 ;  /* 0x00000000ff0d7431 */ /* 0x000fe400000001ff */
[----:B------:R-:W-:Y:S01]  /*50f0*/  IMAD.MOV.U32 R12, RZ, RZ, 0x2 ;  /* 0x00000002ff0c7424 */ /* 0x000fe200078e00ff */
[----:B------:R-:W-:-:S07]  /*5100*/  MOV R23, R14 ;  /* 0x0000000e00177202 */ /* 0x000fce0000000f00 */
[----:B------:R-:W-:Y:S05]  /*5110*/  WARPSYNC.COLLECTIVE R15, `(.L_x_11606) ;  /* 0x000000000f087348 */ /* 0x000fea0003c00000 */
[----:B------:R0:W1:Y:S02]  /*5120*/  SHFL.BFLY P6, R14, R13, R12, R11 ;  /* 0x0c00000c0d0e7389 */ /* 0x00006400000c000b */
[----:B01----:R-:W-:Y:S05]  /*5130*/  ENDCOLLECTIVE ;  /* 0x000000000000791b */ /* 0x003fea0003800000 */
.L_x_11606:
        /* <DEDUP_REMOVED lines=8> */
.L_x_11607:
[----:B------:R-:W-:Y:S01]  /*51c0*/  MOV R13, RZ ;  /* 0x000000ff000d7202 */ /* 0x000fe20000000f00 */
[----:B------:R-:W-:Y:S02]  /*51d0*/  HFMA2 R12, -RZ, RZ, 0, 1.1920928955078125e-07 ;  /* 0x00000002ff0c7431 */ /* 0x000fe400000001ff */
[----:B------:R-:W-:-:S07]  /*51e0*/  IMAD.MOV.U32 R21, RZ, RZ, R14 ;  /* 0x000000ffff157224 */ /* 0x000fce00078e000e */
[----:B------:R-:W-:Y:S05]  /*51f0*/  WARPSYNC.COLLECTIVE R15, `(.L_x_11608) ;  /* 0x000000000f087348 */ /* 0x000fea0003c00000 */
[----:B------:R0:W1:Y:S02]  /*5200*/  SHFL.BFLY P6, R14, R13, R12, R11 ;  /* 0x0c00000c0d0e7389 */ /* 0x00006400000c000b */
[----:B01----:R-:W-:Y:S05]  /*5210*/  ENDCOLLECTIVE ;  /* 0x000000000000791b */ /* 0x003fea0003800000 */
.L_x_11608:
        /* <DEDUP_REMOVED lines=8> */
.L_x_11609:
[----:B------:R-:W-:Y:S02]  /*52a0*/  HFMA2 R13, -RZ, RZ, 0, 0 ;  /* 0x00000000ff0d7431 */ /* 0x000fe400000001ff */
[----:B------:R-:W-:Y:S01]  /*52b0*/  IMAD.MOV.U32 R12, RZ, RZ, 0x2 ;  /* 0x00000002ff0c7424 */ /* 0x000fe200078e00ff */
[----:B------:R-:W-:-:S07]  /*52c0*/  MOV R19, R14 ;  /* 0x0000000e00137202 */ /* 0x000fce0000000f00 */
[----:B------:R-:W-:Y:S05]  /*52d0*/  WARPSYNC.COLLECTIVE R15, `(.L_x_11610) ;  /* 0x000000000f087348 */ /* 0x000fea0003c00000 */
[----:B------:R0:W1:Y:S02]  /*52e0*/  SHFL.BFLY P6, R14, R13, R12, R11 ;  /* 0x0c00000c0d0e7389 */ /* 0x00006400000c000b */
[----:B01----:R-:W-:Y:S05]  /*52f0*/  ENDCOLLECTIVE ;  /* 0x000000000000791b */ /* 0x003fea0003800000 */
.L_x_11610:
        /* <DEDUP_REMOVED lines=8> */
.L_x_11611:
[----:B------:R-:W-:Y:S01]  /*5380*/  MOV R13, RZ ;  /* 0x000000ff000d7202 */ /* 0x000fe20000000f00 */
[----:B------:R-:W-:Y:S02]  /*5390*/  HFMA2 R12, -RZ, RZ, 0, 1.1920928955078125e-07 ;  /* 0x00000002ff0c7431 */ /* 0x000fe400000001ff */
[----:B------:R-:W-:-:S07]  /*53a0*/  IMAD.MOV.U32 R17, RZ, RZ, R14 ;  /* 0x000000ffff117224 */ /* 0x000fce00078e000e */
[----:B------:R-:W-:Y:S05]  /*53b0*/  WARPSYNC.COLLECTIVE R15, `(.L_x_11612) ;  /* 0x000000000f087348 */ /* 0x000fea0003c00000 */
[----:B------:R0:W1:Y:S02]  /*53c0*/  SHFL.BFLY P6, R14, R13, R12, R11 ;  /* 0x0c00000c0d0e7389 */ /* 0x00006400000c000b */
[----:B01----:R-:W-:Y:S05]  /*53d0*/  ENDCOLLECTIVE ;  /* 0x000000000000791b */ /* 0x003fea0003800000 */
.L_x_11612:
        /* <DEDUP_REMOVED lines=8> */
.L_x_11613:
[----:B------:R-:W-:Y:S02]  /*5460*/  HFMA2 R13, -RZ, RZ, 0, 0 ;  /* 0x00000000ff0d7431 */ /* 0x000fe400000001ff */
[----:B------:R-:W-:Y:S01]  /*5470*/  IMAD.MOV.U32 R12, RZ, RZ, 0x2 ;  /* 0x00000002ff0c7424 */ /* 0x000fe200078e00ff */
[----:B------:R-:W-:-:S07]  /*5480*/  MOV R10, R14 ;  /* 0x0000000e000a7202 */ /* 0x000fce0000000f00 */
[----:B------:R-:W-:Y:S05]  /*5490*/  WARPSYNC.COLLECTIVE R15, `(.L_x_11614) ;  /* 0x000000000f087348 */ /* 0x000fea0003c00000 */
[----:B------:R0:W1:Y:S02]  /*54a0*/  SHFL.BFLY P6, R14, R13, R12, R11 ;  /* 0x0c00000c0d0e7389 */ /* 0x00006400000c000b */
[----:B01----:R-:W-:Y:S05]  /*54b0*/  ENDCOLLECTIVE ;  /* 0x000000000000791b */ /* 0x003fea0003800000 */
.L_x_11614:
        /* <DEDUP_REMOVED lines=8> */
.L_x_11615:
[----:B------:R-:W-:Y:S01]  /*5540*/  MOV R13, RZ ;  /* 0x000000ff000d7202 */ /* 0x000fe20000000f00 */
[----:B------:R-:W-:Y:S02]  /*5550*/  HFMA2 R12, -RZ, RZ, 0, 1.1920928955078125e-07 ;  /* 0x00000002ff0c7431 */ /* 0x000fe400000001ff */
[----:B------:R-:W-:-:S07]  /*5560*/  IMAD.MOV.U32 R8, RZ, RZ, R14 ;  /* 0x000000ffff087224 */ /* 0x000fce00078e000e */
[----:B------:R-:W-:Y:S05]  /*5570*/  WARPSYNC.COLLECTIVE R15, `(.L_x_11616) ;  /* 0x000000000f087348 */ /* 0x000fea0003c00000 */
[----:B------:R0:W1:Y:S02]  /*5580*/  SHFL.BFLY P6, R14, R13, R12, R11 ;  /* 0x0c00000c0d0e7389 */ /* 0x00006400000c000b */
[----:B01----:R-:W-:Y:S05]  /*5590*/  ENDCOLLECTIVE ;  /* 0x000000000000791b */ /* 0x003fea0003800000 */
.L_x_11616:
        /* <DEDUP_REMOVED lines=8> */
.L_x_11617:
[----:B------:R-:W-:Y:S02]  /*5620*/  HFMA2 R13, -RZ, RZ, 0, 0 ;  /* 0x00000000ff0d7431 */ /* 0x000fe400000001ff */
[----:B------:R-:W-:Y:S01]  /*5630*/  IMAD.MOV.U32 R12, RZ, RZ, 0x2 ;  /* 0x00000002ff0c7424 */ /* 0x000fe200078e00ff */
[----:B------:R-:W-:-:S07]  /*5640*/  MOV R6, R14 ;  /* 0x0000000e00067202 */ /* 0x000fce0000000f00 */
[----:B------:R-:W-:Y:S05]  /*5650*/  WARPSYNC.COLLECTIVE R15, `(.L_x_11618) ;  /* 0x000000000f087348 */ /* 0x000fea0003c00000 */
[----:B------:R0:W1:Y:S02]  /*5660*/  SHFL.BFLY P6, R14, R13, R12, R11 ;  /* 0x0c00000c0d0e7389 */ /* 0x00006400000c000b */
[----:B01----:R-:W-:Y:S05]  /*5670*/  ENDCOLLECTIVE ;  /* 0x000000000000791b */ /* 0x003fea0003800000 */
.L_x_11618:
        /* <DEDUP_REMOVED lines=8> */
.L_x_11619:
[----:B------:R-:W-:Y:S01]  /*5700*/  MOV R13, RZ ;  /* 0x000000ff000d7202 */ /* 0x000fe20000000f00 */
[----:B------:R-:W-:Y:S02]  /*5710*/  HFMA2 R12, -RZ, RZ, 0, 1.1920928955078125e-07 ;  /* 0x00000002ff0c7431 */ /* 0x000fe400000001ff */
[----:B------:R-:W-:-:S07]  /*5720*/  IMAD.MOV.U32 R4, RZ, RZ, R14 ;  /* 0x000000ffff047224 */ /* 0x000fce00078e000e */
[----:B------:R-:W-:Y:S05]  /*5730*/  WARPSYNC.COLLECTIVE R15, `(.L_x_11620) ;  /* 0x000000000f087348 */ /* 0x000fea0003c00000 */
[----:B------:R0:W1:Y:S02]  /*5740*/  SHFL.BFLY P6, R14, R13, R12, R11 ;  /* 0x0c00000c0d0e7389 */ /* 0x00006400000c000b */
[----:B01----:R-:W-:Y:S05]  /*5750*/  ENDCOLLECTIVE ;  /* 0x000000000000791b */ /* 0x003fea0003800000 */
.L_x_11620:
        /* <DEDUP_REMOVED lines=8> */
.L_x_11621:
[----:B------:R-:W-:Y:S02]  /*57e0*/  HFMA2 R13, -RZ, RZ, 0, 0 ;  /* 0x00000000ff0d7431 */ /* 0x000fe400000001ff */
[----:B------:R-:W-:Y:S01]  /*57f0*/  IMAD.MOV.U32 R12, RZ, RZ, 0x2 ;  /* 0x00000002ff0c7424 */ /* 0x000fe200078e00ff */
[----:B------:R-:W-:-:S07]  /*5800*/  MOV R2, R14 ;  /* 0x0000000e00027202 */ /* 0x000fce0000000f00 */
[----:B------:R-:W-:Y:S05]  /*5810*/  WARPSYNC.COLLECTIVE R15, `(.L_x_11622) ;  /* 0x000000000f087348 */ /* 0x000fea0003c00000 */
[----:B------:R0:W1:Y:S02]  /*5820*/  SHFL.BFLY P6, R14, R13, R12, R11 ;  /* 0x0c00000c0d0e7389 */ /* 0x00006400000c000b */
[----:B01----:R-:W-:Y:S05]  /*5830*/  ENDCOLLECTIVE ;  /* 0x000000000000791b */ /* 0x003fea0003800000 */
.L_x_11622:
        /* <DEDUP_REMOVED lines=8> */
.L_x_11623:
[----:B------:R-:W-:Y:S01]  /*58c0*/  MOV R13, RZ ;  /* 0x000000ff000d7202 */ /* 0x000fe20000000f00 */
[----:B------:R-:W-:Y:S02]  /*58d0*/  HFMA2 R12, -RZ, RZ, 0, 1.1920928955078125e-07 ;  /* 0x00000002ff0c7431 */ /* 0x000fe400000001ff */
[----:B------:R-:W-:-:S07]  /*58e0*/  IMAD.MOV.U32 R35, RZ, RZ, R14 ;  /* 0x000000ffff237224 */ /* 0x000fce00078e000e */
[----:B------:R-:W-:Y:S05]  /*58f0*/  WARPSYNC.COLLECTIVE R15, `(.L_x_11624) ;  /* 0x000000000f087348 */ /* 0x000fea0003c00000 */
[----:B------:R0:W1:Y:S02]  /*5900*/  SHFL.BFLY P6, R14, R13, R12, R11 ;  /* 0x0c00000c0d0e7389 */ /* 0x00006400000c000b */
[----:B01----:R-:W-:Y:S05]  /*5910*/  ENDCOLLECTIVE ;  /* 0x000000000000791b */ /* 0x003fea0003800000 */
.L_x_11624:
        /* <DEDUP_REMOVED lines=8> */
.L_x_11625:
[----:B------:R-:W-:Y:S02]  /*59a0*/  HFMA2 R13, -RZ, RZ, 0, 0 ;  /* 0x00000000ff0d7431 */ /* 0x000fe400000001ff */
[----:B------:R-:W-:Y:S01]  /*59b0*/  IMAD.MOV.U32 R12, RZ, RZ, 0x2 ;  /* 0x00000002ff0c7424 */ /* 0x000fe200078e00ff */
[----:B------:R-:W-:-:S07]  /*59c0*/  MOV R37, R14 ;  /* 0x0000000e00257202 */ /* 0x000fce0000000f00 */
[----:B------:R-:W-:Y:S05]  /*59d0*/  WARPSYNC.COLLECTIVE R15, `(.L_x_11626) ;  /* 0x000000000f087348 */ /* 0x000fea0003c00000 */
[----:B------:R0:W1:Y:S02]  /*59e0*/  SHFL.BFLY P6, R14, R13, R12, R11 ;  /* 0x0c00000c0d0e7389 */ /* 0x00006400000c000b */
[----:B01----:R-:W-:Y:S05]  /*59f0*/  ENDCOLLECTIVE ;  /* 0x000000000000791b */ /* 0x003fea0003800000 */
.L_x_11626:
        /* <DEDUP_REMOVED lines=8> */
.L_x_11627:
[----:B------:R-:W-:Y:S01]  /*5a80*/  MOV R13, RZ ;  /* 0x000000ff000d7202 */ /* 0x000fe20000000f00 */
[----:B------:R-:W-:Y:S02]  /*5a90*/  HFMA2 R12, -RZ, RZ, 0, 1.1920928955078125e-07 ;  /* 0x00000002ff0c7431 */ /* 0x000fe400000001ff */
[----:B------:R-:W-:-:S07]  /*5aa0*/  IMAD.MOV.U32 R39, RZ, RZ, R14 ;  /* 0x000000ffff277224 */ /* 0x000fce00078e000e */
[----:B------:R-:W-:Y:S05]  /*5ab0*/  WARPSYNC.COLLECTIVE R15, `(.L_x_11628) ;  /* 0x000000000f087348 */ /* 0x000fea0003c00000 */
[----:B------:R0:W1:Y:S02]  /*5ac0*/  SHFL.BFLY P6, R14, R13, R12, R11 ;  /* 0x0c00000c0d0e7389 */ /* 0x00006400000c000b */
[----:B01----:R-:W-:Y:S05]  /*5ad0*/  ENDCOLLECTIVE ;  /* 0x000000000000791b */ /* 0x003fea0003800000 */
.L_x_11628:
        /* <DEDUP_REMOVED lines=8> */
.L_x_11629:
[----:B------:R-:W-:Y:S02]  /*5b60*/  HFMA2 R13, -RZ, RZ, 0, 0 ;  /* 0x00000000ff0d7431 */ /* 0x000fe400000001ff */
[----:B------:R-:W-:Y:S01]  /*5b70*/  IMAD.MOV.U32 R12, RZ, RZ, 0x2 ;  /* 0x00000002ff0c7424 */ /* 0x000fe200078e00ff */
[----:B------:R-:W-:-:S07]  /*5b80*/  MOV R41, R14 ;  /* 0x0000000e00297202 */ /* 0x000fce0000000f00 */
[----:B------:R-:W-:Y:S05]  /*5b90*/  WARPSYNC.COLLECTIVE R15, `(.L_x_11630) ;  /* 0x000000000f087348 */ /* 0x000fea0003c00000 */
[----:B------:R0:W1:Y:S02]  /*5ba0*/  SHFL.BFLY P6, R14, R13, R12, R11 ;  /* 0x0c00000c0d0e7389 */ /* 0x00006400000c000b */
[----:B01----:R-:W-:Y:S05]  /*5bb0*/  ENDCOLLECTIVE ;  /* 0x000000000000791b */ /* 0x003fea0003800000 */
.L_x_11630:
        /* <DEDUP_REMOVED lines=8> */
.L_x_11631:
[----:B------:R-:W-:Y:S01]  /*5c40*/  MOV R13, RZ ;  /* 0x000000ff000d7202 */ /* 0x000fe20000000f00 */
[----:B------:R-:W-:Y:S02]  /*5c50*/  HFMA2 R12, -RZ, RZ, 0, 1.1920928955078125e-07 ;  /* 0x00000002ff0c7431 */ /* 0x000fe400000001ff */
[----:B------:R-:W-:-:S07]  /*5c60*/  IMAD.MOV.U32 R43, RZ, RZ, R14 ;  /* 0x000000ffff2b7224 */ /* 0x000fce00078e000e */
[----:B------:R-:W-:Y:S05]  /*5c70*/  WARPSYNC.COLLECTIVE R15, `(.L_x_11632) ;  /* 0x000000000f087348 */ /* 0x000fea0003c00000 */
[----:B------:R0:W1:Y:S02]  /*5c80*/  SHFL.BFLY P6, R14, R13, R12, R11 ;  /* 0x0c00000c0d0e7389 */ /* 0x00006400000c000b */
[----:B01----:R-:W-:Y:S05]  /*5c90*/  ENDCOLLECTIVE ;  /* 0x000000000000791b */ /* 0x003fea0003800000 */
.L_x_11632:
[----:B------:R-:W-:Y:S01]  /*5ca0*/  FADD.FTZ R42, R42, R43 ;  /* 0x0000002b2a2a7221 */ /* 0x000fe20000010000 */
[----:B------:R-:W-:Y:S02]  /*5cb0*/  IMAD.MOV.U32 R12, RZ, RZ, 0x1 ;  /* 0x00000001ff0c7424 */ /* 0x000fe400078e00ff */
[----:B------:R-:W-:-:S05]  /*5cc0*/  FADD.FTZ R44, RZ, R14 ;  /* 0x0000000eff2c7221 */ /* 0x000fca0000010000 */
[----:B------:R-:W-:-:S07]  /*5cd0*/  MOV R13, R44 ;  /* 0x0000002c000d7202 */ /* 0x000fce0000000f00 */
[----:B------:R-:W-:Y:S05]  /*5ce0*/  WARPSYNC.COLLECTIVE R15, `(.L_x_11633) ;  /* 0x000000000f087348 */ /* 0x000fea0003c00000 */
[----:B------:R0:W1:Y:S02]  /*5cf0*/  SHFL.BFLY P6, R14, R13, R12, R11 ;  /* 0x0c00000c0d0e7389 */ /* 0x00006400000c000b */
[----:B01----:R-:W-:Y:S05]  /*5d00*/  ENDCOLLECTIVE ;  /* 0x000000000000791b */ /* 0x003fea0003800000 */
.L_x_11633:
[----:B------:R-:W-:Y:S01]  /*5d10*/  HFMA2 R13, -RZ, RZ, 0, 0 ;  /* 0x00000000ff0d7431 */ /* 0x000fe200000001ff */
[----:B------:R-:W-:Y:S02]  /*5d20*/  MOV R12, 0x2 ;  /* 0x00000002000c7802 */ /* 0x000fe40000000f00 */
[----:B------:R-:W-:-:S07]  /*5d30*/  MOV R45, R14 ;  /* 0x0000000e002d7202 */ /* 0x000fce0000000f00 */
[----:B------:R-:W-:Y:S05]  /*5d40*/  WARPSYNC.COLLECTIVE R15, `(.L_x_11634) ;  /* 0x000000000f087348 */ /* 0x000fea0003c00000 */
[----:B------:R0:W1:Y:S02]  /*5d50*/  SHFL.BFLY P6, R14, R13, R12, R11 ;  /* 0x0c00000c0d0e7389 */ /* 0x00006400000c000b */
[----:B01----:R-:W-:Y:S05]  /*5d60*/  ENDCOLLECTIVE ;  /* 0x000000000000791b */ /* 0x003fea0003800000 */
.L_x_11634:
[----:B------:R-:W-:Y:S01]  /*5d70*/  FADD.FTZ R44, R44, R45 ;  /* 0x0000002d2c2c7221 */ /* 0x000fe20000010000 */
[----:B------:R-:W-:Y:S02]  /*5d80*/  HFMA2 R12, -RZ, RZ, 0, 5.9604644775390625e-08 ;  /* 0x00000001ff0c7431 */ /* 0x000fe400000001ff */
[----:B------:R-:W-:-:S04]  /*5d90*/  FADD.FTZ R8, RZ, R14 ;  /* 0x0000000eff087221 */ /* 0x000fc80000010000 */
[----:B------:R-:W-:-:S07]  /*5da0*/  IMAD.MOV.U32 R13, RZ, RZ, R8 ;  /* 0x000000ffff0d7224 */ /* 0x000fce00078e0008 */
[----:B------:R-:W-:Y:S05]  /*5db0*/  WARPSYNC.COLLECTIVE R15, `(.L_x_11635) ;  /* 0x000000000f087348 */ /* 0x000fea0003c00000 */
[----:B------:R0:W1:Y:S02]  /*5dc0*/  SHFL.BFLY P6, R14, R13, R12, R11 ;  /* 0x0c00000c0d0e7389 */ /* 0x00006400000c000b */
[----:B01----:R-:W-:Y:S05]  /*5dd0*/  ENDCOLLECTIVE ;  /* 0x000000000000791b */ /* 0x003fea0003800000 */
.L_x_11635:
[----:B------:R-:W-:Y:S02]  /*5de0*/  HFMA2 R13, -RZ, RZ, 0, 0 ;  /* 0x00000000ff0d7431 */ /* 0x000fe400000001ff */
[----:B------:R-:W-:Y:S01]  /*5df0*/  IMAD.MOV.U32 R12, RZ, RZ, 0x2 ;  /* 0x00000002ff0c7424 */ /* 0x000fe200078e00ff */
[----:B------:R-:W-:-:S07]  /*5e00*/  MOV R5, R14 ;  /* 0x0000000e00057202 */ /* 0x000fce0000000f00 */
[----:B------:R-:W-:Y:S05]  /*5e10*/  WARPSYNC.COLLECTIVE R15, `(.L_x_11636) ;  /* 0x000000000f087348 */ /* 0x000fea0003c00000 */
[----:B------:R0:W1:Y:S02]  /*5e20*/  SHFL.BFLY P6, R14, R13, R12, R11 ;  /* 0x0c00000c0d0e7389 */ /* 0x00006400000c000b */
[----:B01----:R-:W-:Y:S05]  /*5e30*/  ENDCOLLECTIVE ;  /* 0x000000000000791b */ /* 0x003fea0003800000 */
.L_x_11636:
        /* <DEDUP_REMOVED lines=8> */
.L_x_11637:
[----:B------:R-:W-:Y:S01]  /*5ec0*/  MOV R13, RZ ;  /* 0x000000ff000d7202 */ /* 0x000fe20000000f00 */
[----:B------:R-:W-:Y:S02]  /*5ed0*/  HFMA2 R12, -RZ, RZ, 0, 1.1920928955078125e-07 ;  /* 0x00000002ff0c7431 */ /* 0x000fe400000001ff */
[----:B------:R-:W-:-:S07]  /*5ee0*/  IMAD.MOV.U32 R3, RZ, RZ, R14 ;  /* 0x000000ffff037224 */ /* 0x000fce00078e000e */
[----:B------:R-:W-:Y:S05]  /*5ef0*/  WARPSYNC.COLLECTIVE R15, `(.L_x_11638) ;  /* 0x000000000f087348 */ /* 0x000fea0003c00000 */
[----:B------:R0:W1:Y:S02]  /*5f00*/  SHFL.BFLY P6, R14, R13, R12, R11 ;  /* 0x0c00000c0d0e7389 */ /* 0x00006400000c000b */
[----:B01----:R-:W-:Y:S05]  /*5f10*/  ENDCOLLECTIVE ;  /* 0x000000000000791b */ /* 0x003fea0003800000 */
.L_x_11638:
        /* <DEDUP_REMOVED lines=8> */
.L_x_11639:
[----:B------:R-:W-:Y:S02]  /*5fa0*/  HFMA2 R13, -RZ, RZ, 0, 0 ;  /* 0x00000000ff0d7431 */ /* 0x000fe400000001ff */
[----:B------:R-:W-:Y:S01]  /*5fb0*/  IMAD.MOV.U32 R12, RZ, RZ, 0x2 ;  /* 0x00000002ff0c7424 */ /* 0x000fe200078e00ff */
[----:B------:R-:W-:-:S07]  /*5fc0*/  MOV R37, R14 ;  /* 0x0000000e00257202 */ /* 0x000fce0000000f00 */
[----:B------:R-:W-:Y:S05]  /*5fd0*/  WARPSYNC.COLLECTIVE R15, `(.L_x_11640) ;  /* 0x000000000f087348 */ /* 0x000fea0003c00000 */
[----:B------:R0:W1:Y:S02]  /*5fe0*/  SHFL.BFLY P6, R14, R13, R12, R11 ;  /* 0x0c00000c0d0e7389 */ /* 0x00006400000c000b */
[----:B01----:R-:W-:Y:S05]  /*5ff0*/  ENDCOLLECTIVE ;  /* 0x000000000000791b */ /* 0x003fea0003800000 */
.L_x_11640:
        /* <DEDUP_REMOVED lines=9> */
.L_x_11641:
[----:B------:R-:W-:Y:S01]  /*6090*/  MOV R13, RZ ;  /* 0x000000ff000d7202 */ /* 0x000fe20000000f00 */
[----:B------:R-:W-:Y:S02]  /*60a0*/  HFMA2 R12, -RZ, RZ, 0, 1.1920928955078125e-07 ;  /* 0x00000002ff0c7431 */ /* 0x000fe400000001ff */
[----:B------:R-:W-:-:S07]  /*60b0*/  IMAD.MOV.U32 R39, RZ, RZ, R14 ;  /* 0x000000ffff277224 */ /* 0x000fce00078e000e */
[----:B------:R-:W-:Y:S05]  /*60c0*/  WARPSYNC.COLLECTIVE R15, `(.L_x_11642) ;  /* 0x000000000f087348 */ /* 0x000fea0003c00000 */
[----:B------:R0:W1:Y:S02]  /*60d0*/  SHFL.BFLY P6, R14, R13, R12, R11 ;  /* 0x0c00000c0d0e7389 */ /* 0x00006400000c000b */
[----:B01----:R-:W-:Y:S05]  /*60e0*/  ENDCOLLECTIVE ;  /* 0x000000000000791b */ /* 0x003fea0003800000 */
.L_x_11642:
        /* <DEDUP_REMOVED lines=8> */
.L_x_11643:
[----:B------:R-:W-:Y:S02]  /*6170*/  HFMA2 R13, -RZ, RZ, 0, 0 ;  /* 0x00000000ff0d7431 */ /* 0x000fe400000001ff */
[----:B------:R-:W-:Y:S01]  /*6180*/  IMAD.MOV.U32 R12, RZ, RZ, 0x2 ;  /* 0x00000002ff0c7424 */ /* 0x000fe200078e00ff */
[----:B------:R-:W-:-:S07]  /*6190*/  MOV R43, R14 ;  /* 0x0000000e002b7202 */ /* 0x000fce0000000f00 */
[----:B------:R-:W-:Y:S05]  /*61a0*/  WARPSYNC.COLLECTIVE R15, `(.L_x_11644) ;  /* 0x000000000f087348 */ /* 0x000fea0003c00000 */
[----:B------:R0:W1:Y:S02]  /*61b0*/  SHFL.BFLY P6, R14, R13, R12, R11 ;  /* 0x0c00000c0d0e7389 */ /* 0x00006400000c000b */
[----:B01----:R-:W-:Y:S05]  /*61c0*/  ENDCOLLECTIVE ;  /* 0x000000000000791b */ /* 0x003fea0003800000 */
.L_x_11644:
        /* <DEDUP_REMOVED lines=8> */
.L_x_11645:
[----:B------:R-:W-:Y:S01]  /*6250*/  MOV R13, RZ ;  /* 0x000000ff000d7202 */ /* 0x000fe20000000f00 */
[----:B------:R-:W-:Y:S02]  /*6260*/  HFMA2 R12, -RZ, RZ, 0, 1.1920928955078125e-07 ;  /* 0x00000002ff0c7431 */ /* 0x000fe400000001ff */
[----:B------:R-:W-:-:S07]  /*6270*/  IMAD.MOV.U32 R22, RZ, RZ, R14 ;  /* 0x000000ffff167224 */ /* 0x000fce00078e000e */
[----:B------:R-:W-:Y:S05]  /*6280*/  WARPSYNC.COLLECTIVE R15, `(.L_x_11646) ;  /* 0x000000000f087348 */ /* 0x000fea0003c00000 */
[----:B------:R0:W1:Y:S02]  /*6290*/  SHFL.BFLY P6, R14, R13, R12, R11 ;  /* 0x0c00000c0d0e7389 */ /* 0x00006400000c000b */
[----:B01----:R-:W-:Y:S05]  /*62a0*/  ENDCOLLECTIVE ;  /* 0x000000000000791b */ /* 0x003fea0003800000 */
.L_x_11646:
        /* <DEDUP_REMOVED lines=8> */
.L_x_11647:
[----:B------:R-:W-:Y:S02]  /*6330*/  HFMA2 R13, -RZ, RZ, 0, 0 ;  /* 0x00000000ff0d7431 */ /* 0x000fe400000001ff */
[----:B------:R-:W-:Y:S01]  /*6340*/  IMAD.MOV.U32 R12, RZ, RZ, 0x2 ;  /* 0x00000002ff0c7424 */ /* 0x000fe200078e00ff */
[----:B------:R-:W-:-:S07]  /*6350*/  MOV R45, R14 ;  /* 0x0000000e002d7202 */ /* 0x000fce0000000f00 */
[----:B------:R-:W-:Y:S05]  /*6360*/  WARPSYNC.COLLECTIVE R15, `(.L_x_11648) ;  /* 0x000000000f087348 */ /* 0x000fea0003c00000 */
[----:B------:R0:W1:Y:S02]  /*6370*/  SHFL.BFLY P6, R14, R13, R12, R11 ;  /* 0x0c00000c0d0e7389 */ /* 0x00006400000c000b */
[----:B01----:R-:W-:Y:S05]  /*6380*/  ENDCOLLECTIVE ;  /* 0x000000000000791b */ /* 0x003fea0003800000 */
.L_x_11648:
        /* <DEDUP_REMOVED lines=8> */
.L_x_11649:
[----:B------:R-:W-:Y:S01]  /*6410*/  MOV R13, RZ ;  /* 0x000000ff000d7202 */ /* 0x000fe20000000f00 */
[----:B------:R-:W-:Y:S02]  /*6420*/  HFMA2 R12, -RZ, RZ, 0, 1.1920928955078125e-07 ;  /* 0x00000002ff0c7431 */ /* 0x000fe400000001ff */
[----:B------:R-:W-:-:S07]  /*6430*/  IMAD.MOV.U32 R49, RZ, RZ, R14 ;  /* 0x000000ffff317224 */ /* 0x000fce00078e000e */
[----:B------:R-:W-:Y:S05]  /*6440*/  WARPSYNC.COLLECTIVE R15, `(.L_x_11650) ;  /* 0x000000000f087348 */ /* 0x000fea0003c00000 */
[----:B------:R0:W1:Y:S02]  /*6450*/  SHFL.BFLY P6, R14, R13, R12, R11 ;  /* 0x0c00000c0d0e7389 */ /* 0x00006400000c000b */
[----:B01----:R-:W-:Y:S05]  /*6460*/  ENDCOLLECTIVE ;  /* 0x000000000000791b */ /* 0x003fea0003800000 */
.L_x_11650:
        /* <DEDUP_REMOVED lines=8> */
.L_x_11651:
[----:B------:R-:W-:Y:S01]  /*64f0*/  MOV R13, RZ ;  /* 0x000000ff000d7202 */ /* 0x000fe20000000f00 */
[----:B------:R-:W-:Y:S02]  /*6500*/  HFMA2 R12, -RZ, RZ, 0, 1.1920928955078125e-07 ;  /* 0x00000002ff0c7431 */ /* 0x000fe400000001ff */
[----:B------:R-:W-:-:S07]  /*6510*/  FADD.FTZ R26, R26, R14 ;  /* 0x0000000e1a1a7221 */ /* 0x000fce0000010000 */
[----:B------:R-:W-:Y:S05]  /*6520*/  WARPSYNC.COLLECTIVE R15, `(.L_x_11652) ;  /* 0x000000000f087348 */ /* 0x000fea0003c00000 */
[----:B------:R0:W1:Y:S02]  /*6530*/  SHFL.BFLY P6, R14, R13, R12, R11 ;  /* 0x0c00000c0d0e7389 */ /* 0x00006400000c000b */
[----:B01----:R-:W-:Y:S05]  /*6540*/  ENDCOLLECTIVE ;  /* 0x000000000000791b */ /* 0x003fea0003800000 */
.L_x_11652:
[----:B------:R-:W-:Y:S01]  /*6550*/  MOV R12, 0x1 ;  /* 0x00000001000c7802 */ /* 0x000fe20000000f00 */
[----:B------:R-:W-:-:S04]  /*6560*/  FADD.FTZ R28, RZ, R14 ;  /* 0x0000000eff1c7221 */ /* 0x000fc80000010000 */
[----:B------:R-:W-:-:S07]  /*6570*/  IMAD.MOV.U32 R13, RZ, RZ, R28 ;  /* 0x000000ffff0d7224 */ /* 0x000fce00078e001c */
[----:B------:R-:W-:Y:S05]  /*6580*/  WARPSYNC.COLLECTIVE R15, `(.L_x_11653) ;  /* 0x000000000f087348 */ /* 0x000fea0003c00000 */
[----:B------:R0:W1:Y:S02]  /*6590*/  SHFL.BFLY P6, R14, R13, R12, R11 ;  /* 0x0c00000c0d0e7389 */ /* 0x00006400000c000b */
[----:B01----:R-:W-:Y:S05]  /*65a0*/  ENDCOLLECTIVE ;  /* 0x000000000000791b */ /* 0x003fea0003800000 */
.L_x_11653:
[----:B------:R-:W-:Y:S02]  /*65b0*/  HFMA2 R13, -RZ, RZ, 0, 0 ;  /* 0x00000000ff0d7431 */ /* 0x000fe400000001ff */
[----:B------:R-:W-:Y:S01]  /*65c0*/  IMAD.MOV.U32 R12, RZ, RZ, 0x2 ;  /* 0x00000002ff0c7424 */ /* 0x000fe200078e00ff */
[----:B------:R-:W-:-:S07]  /*65d0*/  MOV R51, R14 ;  /* 0x0000000e00337202 */ /* 0x000fce0000000f00 */
[----:B------:R-:W-:Y:S05]  /*65e0*/  WARPSYNC.COLLECTIVE R15, `(.L_x_11654) ;  /* 0x000000000f087348 */ /* 0x000fea0003c00000 */
[----:B------:R0:W1:Y:S02]  /*65f0*/  SHFL.BFLY P6, R14, R13, R12, R11 ;  /* 0x0c00000c0d0e7389 */ /* 0x00006400000c000b */
[----:B01----:R-:W-:Y:S05]  /*6600*/  ENDCOLLECTIVE ;  /* 0x000000000000791b */ /* 0x003fea0003800000 */
.L_x_11654:
[----:B------:R-:W-:Y:S01]  /*6610*/  FADD.FTZ R28, R28, R51 ;  /* 0x000000331c1c7221 */ /* 0x000fe20000010000 */
[----:B------:R-:W-:Y:S01]  /*6620*/  HFMA2 R12, -RZ, RZ, 0, 5.9604644775390625e-08 ;  /* 0x00000001ff0c7431 */ /* 0x000fe200000001ff */
[----:B------:R-:W-:-:S05]  /*6630*/  MOV R4, R14 ;  /* 0x0000000e00047202 */ /* 0x000fca0000000f00 */
[----:B------:R-:W-:-:S07]  /*6640*/  FADD.FTZ R13, RZ, R4 ;  /* 0x00000004ff0d7221 */ /* 0x000fce0000010000 */
[----:B------:R-:W-:Y:S05]  /*6650*/  WARPSYNC.COLLECTIVE R15, `(.L_x_11655) ;  /* 0x000000000f087348 */ /* 0x000fea0003c00000 */
[----:B------:R0:W1:Y:S02]  /*6660*/  SHFL.BFLY P6, R14, R13, R12, R11 ;  /* 0x0c00000c0d0e7389 */ /* 0x00006400000c000b */
[----:B01----:R-:W-:Y:S05]  /*6670*/  ENDCOLLECTIVE ;  /* 0x000000000000791b */ /* 0x003fea0003800000 */
.L_x_11655:
[----:B------:R-:W-:Y:S05]  /*6680*/  BRA `(.L_x_11656) ;  /* 0xffffffcc00407947 */ /* 0x000fea000383ffff */
.L_x_11657:
        /* <DEDUP_REMOVED lines=15> */
.L_x_27382:


//--------------------- .text._ZN4vllm25paged_attention_v2_kernelIthLi192ELi32ELi128ELNS_18Fp8KVCacheDataTypeE1ELb1ELi512EEEvPfS2_PT_PKS3_PKT0_S9_ifPKiSB_iPKfiiiSD_SD_iiiii --------------------------
	.section	.text._ZN4vllm25paged_attention_v2_kernelIthLi192ELi32ELi128ELNS_18Fp8KVCacheDataTypeE1ELb1ELi512EEEvPfS2_PT_PKS3_PKT0_S9_ifPKiSB_iPKfiiiSD_SD_iiiii,"ax",@progbits
	.align	128
        .global         _ZN4vllm25paged_attention_v2_kernelIthLi192ELi32ELi128ELNS_18Fp8KVCacheDataTypeE1ELb1ELi512EEEvPfS2_PT_PKS3_PKT0_S9_ifPKiSB_iPKfiiiSD_SD_iiiii
        .type           _ZN4vllm25paged_attention_v2_kernelIthLi192ELi32ELi128ELNS_18Fp8KVCacheDataTypeE1ELb1ELi512EEEvPfS2_PT_PKS3_PKT0_S9_ifPKiSB_iPKfiiiSD_SD_iiiii,@function
        .size           _ZN4vllm25paged_attention_v2_kernelIthLi192ELi32ELi128ELNS_18Fp8KVCacheDataTypeE1ELb1ELi512EEEvPfS2_PT_PKS3_PKT0_S9_ifPKiSB_iPKfiiiSD_SD_iiiii,(.L_x_27383 - _ZN4vllm25paged_attention_v2_kernelIthLi192ELi32ELi128ELNS_18Fp8KVCacheDataTypeE1ELb1ELi512EEEvPfS2_PT_PKS3_PKT0_S9_ifPKiSB_iPKfiiiSD_SD_iiiii)
        .other          _ZN4vllm25paged_attention_v2_kernelIthLi192ELi32ELi128ELNS_18Fp8KVCacheDataTypeE1ELb1ELi512EEEvPfS2_PT_PKS3_PKT0_S9_ifPKiSB_iPKfiiiSD_SD_iiiii,@"STO_CUDA_ENTRY STV_DEFAULT"
_ZN4vllm25paged_attention_v2_kernelIthLi192ELi32ELi128ELNS_18Fp8KVCacheDataTypeE1ELb1ELi512EEEvPfS2_PT_PKS3_PKT0_S9_ifPKiSB_iPKfiiiSD_SD_iiiii:
.text._ZN4vllm25paged_attention_v2_kernelIthLi192ELi32ELi128ELNS_18Fp8KVCacheDataTypeE1ELb1ELi512EEEvPfS2_PT_PKS3_PKT0_S9_ifPKiSB_iPKfiiiSD_SD_iiiii:
        /* <DEDUP_REMOVED lines=116> */
.L_x_11658:
        /* <DEDUP_REMOVED lines=27> */
.L_x_11662:
        /* <DEDUP_REMOVED lines=37> */
.L_x_11660:
[----:B------:R-:W-:Y:S05]  /*0b40*/  BSYNC.RECONVERGENT B6 ;  /* 0x0000000000067941 */ /* 0x000fea0003800200 */
.L_x_11659:
        /* <DEDUP_REMOVED lines=12> */
.L_x_11705:
        /* <DEDUP_REMOVED lines=41> */
.L_x_11668:
        /* <DEDUP_REMOVED lines=11> */
.L_x_11667:
[----:B------:R-:W-:Y:S05]  /*0f50*/  BSYNC.RECONVERGENT B1 ;  /* 0x0000000000017941 */ /* 0x000fea0003800200 */
.L_x_11666:
        /* <DEDUP_REMOVED lines=12> */
.L_x_11671:
        /* <DEDUP_REMOVED lines=100> */
.L_x_11670:
[----:B------:R-:W-:Y:S05]  /*1660*/  BSYNC.RECONVERGENT B1 ;  /* 0x0000000000017941 */ /* 0x000fea0003800200 */
.L_x_11669:
        /* <DEDUP_REMOVED lines=55> */
.L_x_11673:
[----:B------:R-:W-:Y:S05]  /*19e0*/  BSYNC.RECONVERGENT B1 ;  /* 0x0000000000017941 */ /* 0x000fea0003800200 */
.L_x_11672:
        /* <DEDUP_REMOVED lines=26> */
.L_x_11665:
[----:B------:R-:W-:Y:S05]  /*1b90*/  BSYNC.RECONVERGENT B0 ;  /* 0x0000000000007941 */ /* 0x000fea0003800200 */
.L_x_11664:
        /* <DEDUP_REMOVED lines=40> */
.L_x_11678:
[----:B------:R-:W0:Y:S01]  /*1e20*/  LDS R5, [R10] ;  /* 0x000000000a057984 */ /* 0x000e220000000800 */
[----:B------:R-:W-:-:S04]  /*1e30*/  IADD3 R12, PT, PT, R12, 0x1, RZ ;  /* 0x000000010c0c7810 */ /* 0x000fc80007ffe0ff */
[----:B------:R-:W-:Y:S01]  /*1e40*/  ISETP.NE.AND P0, PT, R12, RZ, PT ;  /* 0x000000ff0c00720c */ /* 0x000fe20003f05270 */
[----:B0-----:R-:W-:-:S05]  /*1e50*/  FMUL.FTZ R5, R5, R2 ;  /* 0x0000000205057220 */ /* 0x001fca0000410000 */
[----:B------:R0:W-:Y:S02]  /*1e60*/  STS [R10], R5 ;  /* 0x000000050a007388 */ /* 0x0001e40000000800 */
[----:B0-----:R-:W-:-:S05]  /*1e70*/  IADD3 R10, PT, PT, R10, 0x200, RZ ;  /* 0x000002000a0a7810 */ /* 0x001fca0007ffe0ff */
[----:B------:R-:W-:Y:S05]  /*1e80*/  @P0 BRA `(.L_x_11678) ;  /* 0xfffffffc00e40947 */ /* 0x000fea000383ffff */
.L_x_11677:
[----:B------:R-:W-:Y:S05]  /*1e90*/  BSYNC.RECONVERGENT B1 ;  /* 0x0000000000017941 */ /* 0x000fea0003800200 */
.L_x_11676:
        /* <DEDUP_REMOVED lines=12> */
.L_x_11681:
        /* <DEDUP_REMOVED lines=52> */
.L_x_11680:
[----:B------:R-:W-:Y:S05]  /*22a0*/  BSYNC.RECONVERGENT B1 ;  /* 0x0000000000017941 */ /* 0x000fea0003800200 */
.L_x_11679:
        /* <DEDUP_REMOVED lines=31> */
.L_x_11683:
[----:B------:R-:W-:Y:S05]  /*24a0*/  BSYNC.RECONVERGENT B1 ;  /* 0x0000000000017941 */ /* 0x000fea0003800200 */
.L_x_11682:
        /* <DEDUP_REMOVED lines=14> */
.L_x_11675:
[----:B------:R-:W-:Y:S05]  /*2590*/  BSYNC.RECONVERGENT B0 ;  /* 0x0000000000007941 */ /* 0x000fea0003800200 */
.L_x_11674:
        /* <DEDUP_REMOVED lines=20> */
.L_x_11685:
[----:B------:R-:W-:Y:S05]  /*26e0*/  BSYNC.RECONVERGENT B0 ;  /* 0x0000000000007941 */ /* 0x000fea0003800200 */
.L_x_11684:
        /* <DEDUP_REMOVED lines=26> */
.L_x_11689:
        /* <DEDUP_REMOVED lines=34> */
.L_x_11688:
        /* <DEDUP_REMOVED lines=16> */
.L_x_11687:
[----:B------:R-:W-:Y:S05]  /*2bb0*/  BSYNC.RECONVERGENT B6 ;  /* 0x0000000000067941 */ /* 0x000fea0003800200 */
.L_x_11686:
        /* <DEDUP_REMOVED lines=94> */
.L_x_11754:
        /* <DEDUP_REMOVED lines=45> */
.L_x_11692:
[----:B------:R-:W-:Y:S05]  /*3470*/  BSYNC.RECONVERGENT B0 ;  /* 0x0000000000007941 */ /* 0x000fea0003800200 */
.L_x_11691:
        /* <DEDUP_REMOVED lines=51> */
.L_x_11694:
[----:B------:R-:W-:Y:S05]  /*37b0*/  BSYNC.RECONVERGENT B0 ;  /* 0x0000000000007941 */ /* 0x000fea0003800200 */
.L_x_11693:
        /* <DEDUP_REMOVED lines=27> */
.L_x_11696:
[----:B------:R-:W-:Y:S05]  /*3970*/  BSYNC.RECONVERGENT B0 ;  /* 0x0000000000007941 */ /* 0x000fea0003800200 */
.L_x_11695:
        /* <DEDUP_REMOVED lines=51> */
.L_x_11698:
[----:B------:R-:W-:Y:S05]  /*3cb0*/  BSYNC.RECONVERGENT B0 ;  /* 0x0000000000007941 */ /* 0x000fea0003800200 */
.L_x_11697:
        /* <DEDUP_REMOVED lines=62> */
.L_x_11661:
        /* <DEDUP_REMOVED lines=16> */
.L_x_11699:
[----:B------:R-:W-:Y:S05]  /*41a0*/  EXIT ;  /* 0x000000000000794d */ /* 0x000fea0003800000 */
.L_x_11663:
[----:B------:R-:W-:Y:S02]  /*41b0*/  IMAD.MOV.U32 R12, RZ, RZ, 0x10 ;  /* 0x00000010ff0c7424 */ /* 0x000fe400078e00ff */
[----:B------:R-:W-:Y:S01]  /*41c0*/  HFMA2 R11, -RZ, RZ, 0, 1.847743988037109375e-06 ;  /* 0x0000001fff0b7431 */ /* 0x000fe200000001ff */
[----:B------:R-:W-:-:S07]  /*41d0*/  MOV R15, 0xffffffff ;  /* 0xffffffff000f7802 */ /* 0x000fce0000000f00 */
[----:B------:R-:W-:Y:S05]  /*41e0*/  WARPSYNC.COLLECTIVE R15, `(.L_x_11700) ;  /* 0x000000000f087348 */ /* 0x000fea0003c00000 */
[----:B------:R0:W1:Y:S02]  /*41f0*/  SHFL.BFLY P6, R14, R13, R12, R11 ;  /* 0x0c00000c0d0e7389 */ /* 0x00006400000c000b */
[----:B01----:R-:W-:Y:S05]  /*4200*/  ENDCOLLECTIVE ;  /* 0x000000000000791b */ /* 0x003fea0003800000 */
.L_x_11700:
[----:B------:R-:W-:Y:S01]  /*4210*/  HFMA2 R12, -RZ, RZ, 0, 4.76837158203125e-07 ;  /* 0x00000008ff0c7431 */ /* 0x000fe200000001ff */
[----:B------:R-:W-:-:S05]  /*4220*/  FMNMX.FTZ R0, R14, -3.40282346638528859812e+38, !PT ;  /* 0xff7fffff0e007809 */ /* 0x000fca0007810000 */
[----:B------:R-:W-:-:S07]  /*4230*/  IMAD.MOV.U32 R13, RZ, RZ, R0 ;  /* 0x000000ffff0d7224 */ /* 0x000fce00078e0000 */
[----:B------:R-:W-:Y:S05]  /*4240*/  WARPSYNC.COLLECTIVE R15, `(.L_x_11701) ;  /* 0x000000000f087348 */ /* 0x000fea0003c00000 */
[----:B------:R0:W1:Y:S02]  /*4250*/  SHFL.BFLY P6, R14, R13, R12, R11 ;  /* 0x0c00000c0d0e7389 */ /* 0x00006400000c000b */
[----:B01----:R-:W-:Y:S05]  /*4260*/  ENDCOLLECTIVE ;  /* 0x000000000000791b */ /* 0x003fea0003800000 */
.L_x_11701:
[----:B------:R-:W-:Y:S01]  /*4270*/  IMAD.MOV.U32 R12, RZ, RZ, 0x4 ;  /* 0x00000004ff0c7424 */ /* 0x000fe200078e00ff */
[----:B------:R-:W-:-:S04]  /*4280*/  FMNMX.FTZ R2, R0, R14, !PT ;  /* 0x0000000e00027209 */ /* 0x000fc80007810000 */
[----:B------:R-:W-:-:S07]  /*4290*/  MOV R13, R2 ;  /* 0x00000002000d7202 */ /* 0x000fce0000000f00 */
[----:B------:R-:W-:Y:S05]  /*42a0*/  WARPSYNC.COLLECTIVE R15, `(.L_x_11702) ;  /* 0x000000000f087348 */ /* 0x000fea0003c00000 */
[----:B------:R0:W1:Y:S02]  /*42b0*/  SHFL.BFLY P6, R14, R13, R12, R11 ;  /* 0x0c00000c0d0e7389 */ /* 0x00006400000c000b */
[----:B01----:R-:W-:Y:S05]  /*42c0*/  ENDCOLLECTIVE ;  /* 0x000000000000791b */ /* 0x003fea0003800000 */
.L_x_11702:
[----:B------:R-:W-:Y:S01]  /*42d0*/  HFMA2 R12, -RZ, RZ, 0, 1.1920928955078125e-07 ;  /* 0x00000002ff0c7431 */ /* 0x000fe200000001ff */
[----:B------:R-:W-:-:S04]  /*42e0*/  FMNMX.FTZ R3, R2, R14, !PT ;  /* 0x0000000e02037209 */ /* 0x000fc80007810000 */
[----:B------:R-:W-:-:S07]  /*42f0*/  MOV R13, R3 ;  /* 0x00000003000d7202 */ /* 0x000fce0000000f00 */
[----:B------:R-:W-:Y:S05]  /*4300*/  WARPSYNC.COLLECTIVE R15, `(.L_x_11703) ;  /* 0x000000000f087348 */ /* 0x000fea0003c00000 */
[----:B------:R0:W1:Y:S02]  /*4310*/  SHFL.BFLY P6, R14, R13, R12, R11 ;  /* 0x0c00000c0d0e7389 */ /* 0x00006400000c000b */
[----:B01----:R-:W-:Y:S05]  /*4320*/  ENDCOLLECTIVE ;  /* 0x000000000000791b */ /* 0x003fea0003800000 */
.L_x_11703:
[----:B------:R-:W-:Y:S02]  /*4330*/  MOV R12, 0x1 ;  /* 0x00000001000c7802 */ /* 0x000fe40000000f00 */
[----:B------:R-:W-:-:S05]  /*4340*/  FMNMX.FTZ R4, R3, R14, !PT ;  /* 0x0000000e03047209 */ /* 0x000fca0007810000 */
[----:B------:R-:W-:-:S07]  /*4350*/  IMAD.MOV.U32 R13, RZ, RZ, R4 ;  /* 0x000000ffff0d7224 */ /* 0x000fce00078e0004 */
[----:B------:R-:W-:Y:S05]  /*4360*/  WARPSYNC.COLLECTIVE R15, `(.L_x_11704) ;  /* 0x000000000f087348 */ /* 0x000fea0003c00000 */
[----:B------:R0:W1:Y:S02]  /*4370*/  SHFL.BFLY P6, R14, R13, R12, R11 ;  /* 0x0c00000c0d0e7389 */ /* 0x00006400000c000b */
[----:B01----:R-:W-:Y:S05]  /*4380*/  ENDCOLLECTIVE ;  /* 0x000000000000791b */ /* 0x003fea0003800000 */
.L_x_11704:
[----:B------:R-:W-:Y:S05]  /*4390*/  BRA `(.L_x_11705) ;  /* 0xffffffc8001c7947 */ /* 0x000fea000383ffff */
.L_x_11690:
[----:B-12---:R-:W-:Y:S02]  /*43a0*/  HFMA2 R13, -RZ, RZ, 0, 0 ;  /* 0x00000000ff0d7431 */ /* 0x006fe400000001ff */
[----:B------:R-:W-:Y:S01]  /*43b0*/  IMAD.MOV.U32 R12, RZ, RZ, 0x2 ;  /* 0x00000002ff0c7424 */ /* 0x000fe200078e00ff */
[----:B0-----:R-:W-:Y:S02]  /*43c0*/  MOV R11, 0x1f ;  /* 0x0000001f000b7802 */ /* 0x001fe40000000f00 */
[----:B------:R-:W-:-:S07]  /*43d0*/  MOV R15, 0xffffffff ;  /* 0xffffffff000f7802 */ /* 0x000fce0000000f00 */
[----:B------:R-:W-:Y:S05]  /*43e0*/  WARPSYNC.COLLECTIVE R15, `(.L_x_11706) ;  /* 0x000000000f087348 */ /* 0x000fea0003c00000 */
[----:B------:R0:W1:Y:S02]  /*43f0*/  SHFL.BFLY P6, R14, R13, R12, R11 ;  /* 0x0c00000c0d0e7389 */ /* 0x00006400000c000b */
[----:B01----:R-:W-:Y:S05]  /*4400*/  ENDCOLLECTIVE ;  /* 0x000000000000791b */ /* 0x003fea0003800000 */
.L_x_11706:
[----:B------:R-:W-:Y:S02]  /*4410*/  HFMA2 R12, -RZ, RZ, 0, 5.9604644775390625e-08 ;  /* 0x00000001ff0c7431 */ /* 0x000fe400000001ff */
[----:B------:R-:W-:-:S04]  /*4420*/  IMAD.MOV.U32 R39, RZ, RZ, R14 ;  /* 0x000000ffff277224 */ /* 0x000fc800078e000e */
[----:B------:R-:W-:-:S05]  /*4430*/  FADD.FTZ R39, RZ, R39 ;  /* 0x00000027ff277221 */ /* 0x000fca0000010000 */
[----:B------:R-:W-:-:S07]  /*4440*/  MOV R13, R39 ;  /* 0x00000027000d7202 */ /* 0x000fce0000000f00 */
[----:B------:R-:W-:Y:S05]  /*4450*/  WARPSYNC.COLLECTIVE R15, `(.L_x_11707) ;  /* 0x000000000f087348 */ /* 0x000fea0003c00000 */
[----:B------:R0:W1:Y:S02]  /*4460*/  SHFL.BFLY P6, R14, R13, R12, R11 ;  /* 0x0c00000c0d0e7389 */ /* 0x00006400000c000b */
[----:B01----:R-:W-:Y:S05]  /*4470*/  ENDCOLLECTIVE ;  /* 0x000000000000791b */ /* 0x003fea0003800000 */
.L_x_11707:
[----:B------:R-:W-:Y:S01]  /*4480*/  MOV R13, RZ ;  /* 0x000000ff000d7202 */ /* 0x000fe20000000f00 */
[----:B------:R-:W-:Y:S02]  /*4490*/  HFMA2 R12, -RZ, RZ, 0, 1.1920928955078125e-07 ;  /* 0x00000002ff0c7431 */ /* 0x000fe400000001ff */
[----:B------:R-:W-:-:S07]  /*44a0*/  IMAD.MOV.U32 R38, RZ, RZ, R14 ;  /* 0x000000ffff267224 */ /* 0x000fce00078e000e */
[----:B------:R-:W-:Y:S05]  /*44b0*/  WARPSYNC.COLLECTIVE R15, `(.L_x_11708) ;  /* 0x000000000f087348 */ /* 0x000fea0003c00000 */
[----:B------:R0:W1:Y:S02]  /*44c0*/  SHFL.BFLY P6, R14, R13, R12, R11 ;  /* 0x0c00000c0d0e7389 */ /* 0x00006400000c000b */
[----:B01----:R-:W-:Y:S05]  /*44d0*/  ENDCOLLECTIVE ;  /* 0x000000000000791b */ /* 0x003fea0003800000 */
.L_x_11708:
        /* <DEDUP_REMOVED lines=8> */
.L_x_11709:
[----:B------:R-:W-:Y:S01]  /*4560*/  MOV R13, RZ ;  /* 0x000000ff000d7202 */ /* 0x000fe20000000f00 */
[----:B------:R-:W-:Y:S02]  /*4570*/  HFMA2 R12, -RZ, RZ, 0, 1.1920928955078125e-07 ;  /* 0x00000002ff0c7431 */ /* 0x000fe400000001ff */
[----:B------:R-:W-:-:S07]  /*4580*/  IMAD.MOV.U32 R3, RZ, RZ, R14 ;  /* 0x000000ffff037224 */ /* 0x000fce00078e000e */
[----:B------:R-:W-:Y:S05]  /*4590*/  WARPSYNC.COLLECTIVE R15, `(.L_x_11710) ;  /* 0x000000000f087348 */ /* 0x000fea0003c00000 */
[----:B------:R0:W1:Y:S02]  /*45a0*/  SHFL.BFLY P6, R14, R13, R12, R11 ;  /* 0x0c00000c0d0e7389 */ /* 0x00006400000c000b */
[----:B01----:R-:W-:Y:S05]  /*45b0*/  ENDCOLLECTIVE ;  /* 0x000000000000791b */ /* 0x003fea0003800000 */
.L_x_11710:
        /* <DEDUP_REMOVED lines=8> */
.L_x_11711:
[----:B------:R-:W-:Y:S01]  /*4640*/  MOV R13, RZ ;  /* 0x000000ff000d7202 */ /* 0x000fe20000000f00 */
[----:B------:R-:W-:Y:S02]  /*4650*/  HFMA2 R12, -RZ, RZ, 0, 1.1920928955078125e-07 ;  /* 0x00000002ff0c7431 */ /* 0x000fe400000001ff */
[----:B------:R-:W-:-:S07]  /*4660*/  IMAD.MOV.U32 R5, RZ, RZ, R14 ;  /* 0x000000ffff057224 */ /* 0x000fce00078e000e */
[----:B------:R-:W-:Y:S05]  /*4670*/  WARPSYNC.COLLECTIVE R15, `(.L_x_11712) ;  /* 0x000000000f087348 */ /* 0x000fea0003c00000 */
[----:B------:R0:W1:Y:S02]  /*4680*/  SHFL.BFLY P6, R14, R13, R12, R11 ;  /* 0x0c00000c0d0e7389 */ /* 0x00006400000c000b */
[----:B01----:R-:W-:Y:S05]  /*4690*/  ENDCOLLECTIVE ;  /* 0x000000000000791b */ /* 0x003fea0003800000 */
.L_x_11712:
        /* <DEDUP_REMOVED lines=8> */
.L_x_11713:
[----:B------:R-:W-:Y:S01]  /*4720*/  MOV R13, RZ ;  /* 0x000000ff000d7202 */ /* 0x000fe20000000f00 */
[----:B------:R-:W-:Y:S02]  /*4730*/  HFMA2 R12, -RZ, RZ, 0, 1.1920928955078125e-07 ;  /* 0x00000002ff0c7431 */ /* 0x000fe400000001ff */
[----:B------:R-:W-:-:S07]  /*4740*/  IMAD.MOV.U32 R7, RZ, RZ, R14 ;  /* 0x000000ffff077224 */ /* 0x000fce00078e000e */
[----:B------:R-:W-:Y:S05]  /*4750*/  WARPSYNC.COLLECTIVE R15, `(.L_x_11714) ;  /* 0x000000000f087348 */ /* 0x000fea0003c00000 */
[----:B------:R0:W1:Y:S02]  /*4760*/  SHFL.BFLY P6, R14, R13, R12, R11 ;  /* 0x0c00000c0d0e7389 */ /* 0x00006400000c000b */
[----:B01----:R-:W-:Y:S05]  /*4770*/  ENDCOLLECTIVE ;  /* 0x000000000000791b */ /* 0x003fea0003800000 */
.L_x_11714:
        /* <DEDUP_REMOVED lines=8> */
.L_x_11715:
[----:B------:R-:W-:Y:S01]  /*4800*/  MOV R13, RZ ;  /* 0x000000ff000d7202 */ /* 0x000fe20000000f00 */
[----:B------:R-:W-:Y:S02]  /*4810*/  HFMA2 R12, -RZ, RZ, 0, 1.1920928955078125e-07 ;  /* 0x00000002ff0c7431 */ /* 0x000fe400000001ff */
[----:B------:R-:W-:-:S07]  /*4820*/  IMAD.MOV.U32 R9, RZ, RZ, R14 ;  /* 0x000000ffff097224 */ /* 0x000fce00078e000e */
[----:B------:R-:W-:Y:S05]  /*4830*/  WARPSYNC.COLLECTIVE R15, `(.L_x_11716) ;  /* 0x000000000f087348 */ /* 0x000fea0003c00000 */
[----:B------:R0:W1:Y:S02]  /*4840*/  SHFL.BFLY P6, R14, R13, R12, R11 ;  /* 0x0c00000c0d0e7389 */ /* 0x00006400000c000b */
[----:B01----:R-:W-:Y:S05]  /*4850*/  ENDCOLLECTIVE ;  /* 0x000000000000791b */ /* 0x003fea0003800000 */
.L_x_11716:
        /* <DEDUP_REMOVED lines=8> */
.L_x_11717:
[----:B------:R-:W-:Y:S01]  /*48e0*/  MOV R13, RZ ;  /* 0x000000ff000d7202 */ /* 0x000fe20000000f00 */
[----:B------:R-:W-:Y:S02]  /*48f0*/  HFMA2 R12, -RZ, RZ, 0, 1.1920928955078125e-07 ;  /* 0x00000002ff0c7431 */ /* 0x000fe400000001ff */
[----:B------:R-:W-:-:S07]  /*4900*/  IMAD.MOV.U32 R17, RZ, RZ, R14 ;  /* 0x000000ffff117224 */ /* 0x000fce00078e000e */
[----:B------:R-:W-:Y:S05]  /*4910*/  WARPSYNC.COLLECTIVE R15, `(.L_x_11718) ;  /* 0x000000000f087348 */ /* 0x000fea0003c00000 */
[----:B------:R0:W1:Y:S02]  /*4920*/  SHFL.BFLY P6, R14, R13, R12, R11 ;  /* 0x0c00000c0d0e7389 */ /* 0x00006400000c000b */
[----:B01----:R-:W-:Y:S05]  /*4930*/  ENDCOLLECTIVE ;  /* 0x000000000000791b */ /* 0x003fea0003800000 */
.L_x_11718:
        /* <DEDUP_REMOVED lines=8> */
.L_x_11719:
[----:B------:R-:W-:Y:S02]  /*49c0*/  IMAD.MOV.U32 R13, RZ, RZ, RZ ;  /* 0x000000ffff0d7224 */ /* 0x000fe400078e00ff */
[----:B------:R-:W-:Y:S01]  /*49d0*/  HFMA2 R12, -RZ, RZ, 0, 1.1920928955078125e-07 ;  /* 0x00000002ff0c7431 */ /* 0x000fe200000001ff */
[----:B------:R-:W-:-:S07]  /*49e0*/  MOV R19, R14 ;  /* 0x0000000e00137202 */ /* 0x000fce0000000f00 */
[----:B------:R-:W-:Y:S05]  /*49f0*/  WARPSYNC.COLLECTIVE R15, `(.L_x_11720) ;  /* 0x000000000f087348 */ /* 0x000fea0003c00000 */
[----:B------:R0:W1:Y:S02]  /*4a00*/  SHFL.BFLY P6, R14, R13, R12, R11 ;  /* 0x0c00000c0d0e7389 */ /* 0x00006400000c000b */
[----:B01----:R-:W-:Y:S05]  /*4a10*/  ENDCOLLECTIVE ;  /* 0x000000000000791b */ /* 0x003fea0003800000 */
.L_x_11720:
        /* <DEDUP_REMOVED lines=8> */
.L_x_11721:
[----:B------:R-:W-:Y:S01]  /*4aa0*/  HFMA2 R13, -RZ, RZ, 0, 0 ;  /* 0x00000000ff0d7431 */ /* 0x000fe200000001ff */
[----:B------:R-:W-:Y:S02]  /*4ab0*/  MOV R12, 0x2 ;  /* 0x00000002000c7802 */ /* 0x000fe40000000f00 */
[----:B------:R-:W-:-:S07]  /*4ac0*/  MOV R21, R14 ;  /* 0x0000000e00157202 */ /* 0x000fce0000000f00 */
[----:B------:R-:W-:Y:S05]  /*4ad0*/  WARPSYNC.COLLECTIVE R15, `(.L_x_11722) ;  /* 0x000000000f087348 */ /* 0x000fea0003c00000 */
[----:B------:R0:W1:Y:S02]  /*4ae0*/  SHFL.BFLY P6, R14, R13, R12, R11 ;  /* 0x0c00000c0d0e7389 */ /* 0x00006400000c000b */
[----:B01----:R-:W-:Y:S05]  /*4af0*/  ENDCOLLECTIVE ;  /* 0x000000000000791b */ /* 0x003fea0003800000 */
.L_x_11722:
        /* <DEDUP_REMOVED lines=8> */
.L_x_11723:
[----:B------:R-:W-:Y:S02]  /*4b80*/  IMAD.MOV.U32 R13, RZ, RZ, RZ ;  /* 0x000000ffff0d7224 */ /* 0x000fe400078e00ff */
[----:B------:R-:W-:Y:S01]  /*4b90*/  HFMA2 R12, -RZ, RZ, 0, 1.1920928955078125e-07 ;  /* 0x00000002ff0c7431 */ /* 0x000fe200000001ff */
[----:B------:R-:W-:-:S07]  /*4ba0*/  MOV R25, R14 ;  /* 0x0000000e00197202 */ /* 0x000fce0000000f00 */
[----:B------:R-:W-:Y:S05]  /*4bb0*/  WARPSYNC.COLLECTIVE R15, `(.L_x_11724) ;  /* 0x000000000f087348 */ /* 0x000fea0003c00000 */
[----:B------:R0:W1:Y:S02]  /*4bc0*/  SHFL.BFLY P6, R14, R13, R12, R11 ;  /* 0x0c00000c0d0e7389 */ /* 0x00006400000c000b */
[----:B01----:R-:W-:Y:S05]  /*4bd0*/  ENDCOLLECTIVE ;  /* 0x000000000000791b */ /* 0x003fea0003800000 */
.L_x_11724:
        /* <DEDUP_REMOVED lines=8> */
.L_x_11725:
[----:B------:R-:W-:Y:S01]  /*4c60*/  HFMA2 R13, -RZ, RZ, 0, 0 ;  /* 0x00000000ff0d7431 */ /* 0x000fe200000001ff */
[----:B------:R-:W-:Y:S02]  /*4c70*/  MOV R12, 0x2 ;  /* 0x00000002000c7802 */ /* 0x000fe40000000f00 */
[----:B------:R-:W-:-:S07]  /*4c80*/  MOV R27, R14 ;  /* 0x0000000e001b7202 */ /* 0x000fce0000000f00 */
[----:B------:R-:W-:Y:S05]  /*4c90*/  WARPSYNC.COLLECTIVE R15, `(.L_x_11726) ;  /* 0x000000000f087348 */ /* 0x000fea0003c00000 */
[----:B------:R0:W1:Y:S02]  /*4ca0*/  SHFL.BFLY P6, R14, R13, R12, R11 ;  /* 0x0c00000c0d0e7389 */ /* 0x00006400000c000b */
[----:B01----:R-:W-:Y:S05]  /*4cb0*/  ENDCOLLECTIVE ;  /* 0x000000000000791b */ /* 0x003fea0003800000 */
.L_x_11726:
        /* <DEDUP_REMOVED lines=8> */
.L_x_11727:
[----:B------:R-:W-:Y:S02]  /*4d40*/  IMAD.MOV.U32 R13, RZ, RZ, RZ ;  /* 0x000000ffff0d7224 */ /* 0x000fe400078e00ff */
[----:B------:R-:W-:Y:S01]  /*4d50*/  HFMA2 R12, -RZ, RZ, 0, 1.1920928955078125e-07 ;  /* 0x00000002ff0c7431 */ /* 0x000fe200000001ff */
[----:B------:R-:W-:-:S07]  /*4d60*/  MOV R29, R14 ;  /* 0x0000000e001d7202 */ /* 0x000fce0000000f00 */
[----:B------:R-:W-:Y:S05]  /*4d70*/  WARPSYNC.COLLECTIVE R15, `(.L_x_11728) ;  /* 0x000000000f087348 */ /* 0x000fea0003c00000 */
[----:B------:R0:W1:Y:S02]  /*4d80*/  SHFL.BFLY P6, R14, R13, R12, R11 ;  /* 0x0c00000c0d0e7389 */ /* 0x00006400000c000b */
[----:B01----:R-:W-:Y:S05]  /*4d90*/  ENDCOLLECTIVE ;  /* 0x000000000000791b */ /* 0x003fea0003800000 */
.L_x_11728:
        /* <DEDUP_REMOVED lines=8> */
.L_x_11729:
[----:B------:R-:W-:Y:S01]  /*4e20*/  HFMA2 R13, -RZ, RZ, 0, 0 ;  /* 0x00000000ff0d7431 */ /* 0x000fe200000001ff */
[----:B------:R-:W-:Y:S02]  /*4e30*/  MOV R12, 0x2 ;  /* 0x00000002000c7802 */ /* 0x000fe40000000f00 */
[----:B------:R-:W-:-:S07]  /*4e40*/  MOV R31, R14 ;  /* 0x0000000e001f7202 */ /* 0x000fce0000000f00 */
[----:B------:R-:W-:Y:S05]  /*4e50*/  WARPSYNC.COLLECTIVE R15, `(.L_x_11730) ;  /* 0x000000000f087348 */ /* 0x000fea0003c00000 */
[----:B------:R0:W1:Y:S02]  /*4e60*/  SHFL.BFLY P6, R14, R13, R12, R11 ;  /* 0x0c00000c0d0e7389 */ /* 0x00006400000c000b */
[----:B01----:R-:W-:Y:S05]  /*4e70*/  ENDCOLLECTIVE ;  /* 0x000000000000791b */ /* 0x003fea0003800000 */
.L_x_11730:
        /* <DEDUP_REMOVED lines=8> */
.L_x_11731:
[----:B------:R-:W-:Y:S02]  /*4f00*/  IMAD.MOV.U32 R13, RZ, RZ, RZ ;  /* 0x000000ffff0d7224 */ /* 0x000fe400078e00ff */
[----:B------:R-:W-:Y:S01]  /*4f10*/  HFMA2 R12, -RZ, RZ, 0, 1.1920928955078125e-07 ;  /* 0x00000002ff0c7431 */ /* 0x000fe200000001ff */
[----:B------:R-:W-:-:S07]  /*4f20*/  MOV R33, R14 ;  /* 0x0000000e00217202 */ /* 0x000fce0000000f00 */
[----:B------:R-:W-:Y:S05]  /*4f30*/  WARPSYNC.COLLECTIVE R15, `(.L_x_11732) ;  /* 0x000000000f087348 */ /* 0x000fea0003c00000 */
[----:B------:R0:W1:Y:S02]  /*4f40*/  SHFL.BFLY P6, R14, R13, R12, R11 ;  /* 0x0c00000c0d0e7389 */ /* 0x00006400000c000b */
[----:B01----:R-:W-:Y:S05]  /*4f50*/  ENDCOLLECTIVE ;  /* 0x000000000000791b */ /* 0x003fea0003800000 */
.L_x_11732:
        /* <DEDUP_REMOVED lines=8> */
.L_x_11733:
[----:B------:R-:W-:Y:S01]  /*4fe0*/  HFMA2 R13, -RZ, RZ, 0, 0 ;  /* 0x00000000ff0d7431 */ /* 0x000fe200000001ff */
[----:B------:R-:W-:Y:S02]  /*4ff0*/  MOV R12, 0x2 ;  /* 0x00000002000c7802 */ /* 0x000fe40000000f00 */
[----:B------:R-:W-:-:S07]  /*5000*/  MOV R35, R14 ;  /* 0x0000000e00237202 */ /* 0x000fce0000000f00 */
[----:B------:R-:W-:Y:S05]  /*5010*/  WARPSYNC.COLLECTIVE R15, `(.L_x_11734) ;  /* 0x000000000f087348 */ /* 0x000fea0003c00000 */
[----:B------:R0:W1:Y:S02]  /*5020*/  SHFL.BFLY P6, R14, R13, R12, R11 ;  /* 0x0c00000c0d0e7389 */ /* 0x00006400000c000b */
[----:B01----:R-:W-:Y:S05]  /*5030*/  ENDCOLLECTIVE ;  /* 0x000000000000791b */ /* 0x003fea0003800000 */
.L_x_11734:
[----:B------:R-:W-:Y:S01]  /*5040*/  FADD.FTZ R34, R34, R35 ;  /* 0x0000002322227221 */ /* 0x000fe20000010000 */
[----:B------:R-:W-:Y:S02]  /*5050*/  HFMA2 R12, -RZ, RZ, 0, 5.9604644775390625e-08 ;  /* 0x00000001ff0c7431 */ /* 0x000fe400000001ff */
[----:B------:R-:W-:-:S04]  /*5060*/  FADD.FTZ R36, RZ, R14 ;  /* 0x0000000eff247221 */ /* 0x000fc80000010000 */
[----:B------:R-:W-:-:S07]  /*5070*/  IMAD.MOV.U32 R13, RZ, RZ, R36 ;  /* 0x000000ffff0d7224 */ /* 0x000fce00078e0024 */
[----:B------:R-:W-:Y:S05]  /*5080*/  WARPSYNC.COLLECTIVE R15, `(.L_x_11735) ;  /* 0x000000000f087348 */ /* 0x000fea0003c00000 */
[----:B------:R0:W1:Y:S02]  /*5090*/  SHFL.BFLY P6, R14, R13, R12, R11 ;  /* 0x0c00000c0d0e7389 */ /* 0x00006400000c000b */
[----:B01----:R-:W-:Y:S05]  /*50a0*/  ENDCOLLECTIVE ;  /* 0x000000000000791b */ /* 0x003fea0003800000 */
.L_x_11735:
[----:B------:R-:W-:Y:S02]  /*50b0*/  HFMA2 R13, -RZ, RZ, 0, 0 ;  /* 0x00000000ff0d7431 */ /* 0x000fe400000001ff */
[----:B------:R-:W-:Y:S01]  /*50c0*/  IMAD.MOV.U32 R12, RZ, RZ, 0x2 ;  /* 0x00000002ff0c7424 */ /* 0x000fe200078e00ff */
[----:B------:R-:W-:-:S07]  /*50d0*/  MOV R37, R14 ;  /* 0x0000000e00257202 */ /* 0x000fce0000000f00 */
[----:B------:R-:W-:Y:S05]  /*50e0*/  WARPSYNC.COLLECTIVE R15, `(.L_x_11736) ;  /* 0x000000000f087348 */ /* 0x000fea0003c00000 */
[----:B------:R0:W1:Y:S02]  /*50f0*/  SHFL.BFLY P6, R14, R13, R12, R11 ;  /* 0x0c00000c0d0e7389 */ /* 0x00006400000c000b */
[----:B01----:R-:W-:Y:S05]  /*5100*/  ENDCOLLECTIVE ;  /* 0x000000000000791b */ /* 0x003fea0003800000 */
.L_x_11736:
[----:B------:R-:W-:Y:S01]  /*5110*/  FADD.FTZ R37, R36, R37 ;  /* 0x0000002524257221 */ /* 0x000fe20000010000 */
[----:B------:R-:W-:Y:S02]  /*5120*/  HFMA2 R12, -RZ, RZ, 0, 5.9604644775390625e-08 ;  /* 0x00000001ff0c7431 */ /* 0x000fe400000001ff */
[----:B------:R-:W-:-:S05]  /*5130*/  FADD.FTZ R3, RZ, R14 ;  /* 0x0000000eff037221 */ /* 0x000fca0000010000 */
[----:B------:R-:W-:-:S07]  /*5140*/  MOV R13, R3 ;  /* 0x00000003000d7202 */ /* 0x000fce0000000f00 */
[----:B------:R-:W-:Y:S05]  /*5150*/  WARPSYNC.COLLECTIVE R15, `(.L_x_11737) ;  /* 0x000000000f087348 */ /* 0x000fea0003c00000 */
[----:B------:R0:W1:Y:S02]  /*5160*/  SHFL.BFLY P6, R14, R13, R12, R11 ;  /* 0x0c00000c0d0e7389 */ /* 0x00006400000c000b */
[----:B01----:R-:W-:Y:S05]  /*5170*/  ENDCOLLECTIVE ;  /* 0x000000000000791b */ /* 0x003fea0003800000 */
.L_x_11737:
[----:B------:R-:W-:Y:S02]  /*5180*/  IMAD.MOV.U32 R13, RZ, RZ, RZ ;  /* 0x000000ffff0d7224 */ /* 0x000fe400078e00ff */
[----:B------:R-:W-:Y:S01]  /*5190*/  HFMA2 R12, -RZ, RZ, 0, 1.1920928955078125e-07 ;  /* 0x00000002ff0c7431 */ /* 0x000fe200000001ff */
[----:B------:R-:W-:-:S07]  /*51a0*/  MOV R40, R14 ;  /* 0x0000000e00287202 */ /* 0x000fce0000000f00 */
[----:B------:R-:W-:Y:S05]  /*51b0*/  WARPSYNC.COLLECTIVE R15, `(.L_x_11738) ;  /* 0x000000000f087348 */ /* 0x000fea0003c00000 */
[----:B------:R0:W1:Y:S02]  /*51c0*/  SHFL.BFLY P6, R14, R13, R12, R11 ;  /* 0x0c00000c0d0e7389 */ /* 0x00006400000c000b */
[----:B01----:R-:W-:Y:S05]  /*51d0*/  ENDCOLLECTIVE ;  /* 0x000000000000791b */ /* 0x003fea0003800000 */
.L_x_11738:
[----:B------:R-:W-:Y:S01]  /*51e0*/  FADD.FTZ R3, R3, R40 ;  /* 0x0000002803037221 */ /* 0x000fe20000010000 */
[----:B------:R-:W-:Y:S02]  /*51f0*/  HFMA2 R12, -RZ, RZ, 0, 5.9604644775390625e-08 ;  /* 0x00000001ff0c7431 */ /* 0x000fe400000001ff */
[----:B------:R-:W-:-:S05]  /*5200*/  FADD.FTZ R5, RZ, R14 ;  /* 0x0000000eff057221 */ /* 0x000fca0000010000 */
[----:B------:R-:W-:-:S07]  /*5210*/  MOV R13, R5 ;  /* 0x00000005000d7202 */ /* 0x000fce0000000f00 */
[----:B------:R-:W-:Y:S05]  /*5220*/  WARPSYNC.COLLECTIVE R15, `(.L_x_11739) ;  /* 0x000000000f087348 */ /* 0x000fea0003c00000 */
[----:B------:R0:W1:Y:S02]  /*5230*/  SHFL.BFLY P6, R14, R13, R12, R11 ;  /* 0x0c00000c0d0e7389 */ /* 0x00006400000c000b */
[----:B01----:R-:W-:Y:S05]  /*5240*/  ENDCOLLECTIVE ;  /* 0x000000000000791b */ /* 0x003fea0003800000 */
.L_x_11739:
[----:B------:R-:W-:Y:S01]  /*5250*/  MOV R13, RZ ;  /* 0x000000ff000d7202 */ /* 0x000fe20000000f00 */
[----:B------:R-:W-:Y:S02]  /*5260*/  HFMA2 R12, -RZ, RZ, 0, 1.1920928955078125e-07 ;  /* 0x00000002ff0c7431 */ /* 0x000fe400000001ff */
[----:B------:R-:W-:-:S07]  /*5270*/  IMAD.MOV.U32 R32, RZ, RZ, R14 ;  /* 0x000000ffff207224 */ /* 0x000fce00078e000e */
[----:B------:R-:W-:Y:S05]  /*5280*/  WARPSYNC.COLLECTIVE R15, `(.L_x_11740) ;  /* 0x000000000f087348 */ /* 0x000fea0003c00000 */
[----:B------:R0:W1:Y:S02]  /*5290*/  SHFL.BFLY P6, R14, R13, R12, R11 ;  /* 0x0c00000c0d0e7389 */ /* 0x00006400000c000b */
[----:B01----:R-:W-:Y:S05]  /*52a0*/  ENDCOLLECTIVE ;  /* 0x000000000000791b */ /* 0x003fea0003800000 */
.L_x_11740:
        /* <DEDUP_REMOVED lines=8> */
.L_x_11741:
[----:B------:R-:W-:Y:S02]  /*5330*/  HFMA2 R13, -RZ, RZ, 0, 0 ;  /* 0x00000000ff0d7431 */ /* 0x000fe400000001ff */
[----:B------:R-:W-:Y:S01]  /*5340*/  IMAD.MOV.U32 R12, RZ, RZ, 0x2 ;  /* 0x00000002ff0c7424 */ /* 0x000fe200078e00ff */
[----:B------:R-:W-:-:S07]  /*5350*/  MOV R42, R14 ;  /* 0x0000000e002a7202 */ /* 0x000fce0000000f00 */
[----:B------:R-:W-:Y:S05]  /*5360*/  WARPSYNC.COLLECTIVE R15, `(.L_x_11742) ;  /* 0x000000000f087348 */ /* 0x000fea0003c00000 */
[----:B------:R0:W1:Y:S02]  /*5370*/  SHFL.BFLY P6, R14, R13, R12, R11 ;  /* 0x0c00000c0d0e7389 */ /* 0x00006400000c000b */
[----:B01----:R-:W-:Y:S05]  /*5380*/  ENDCOLLECTIVE ;  /* 0x000000000000791b */ /* 0x003fea0003800000 */
.L_x_11742:
        /* <DEDUP_REMOVED lines=8> */
.L_x_11743:
[----:B------:R-:W-:Y:S01]  /*5410*/  MOV R13, RZ ;  /* 0x000000ff000d7202 */ /* 0x000fe20000000f00 */
[----:B------:R-:W-:Y:S02]  /*5420*/  HFMA2 R12, -RZ, RZ, 0, 1.1920928955078125e-07 ;  /* 0x00000002ff0c7431 */ /* 0x000fe400000001ff */
[----:B------:R-:W-:-:S07]  /*5430*/  IMAD.MOV.U32 R17, RZ, RZ, R14 ;  /* 0x000000ffff117224 */ /* 0x000fce00078e000e */
[----:B------:R-:W-:Y:S05]  /*5440*/  WARPSYNC.COLLECTIVE R15, `(.L_x_11744) ;  /* 0x000000000f087348 */ /* 0x000fea0003c00000 */
[----:B------:R0:W1:Y:S02]  /*5450*/  SHFL.BFLY P6, R14, R13, R12, R11 ;  /* 0x0c00000c0d0e7389 */ /* 0x00006400000c000b */
[----:B01----:R-:W-:Y:S05]  /*5460*/  ENDCOLLECTIVE ;  /* 0x000000000000791b */ /* 0x003fea0003800000 */
.L_x_11744:
        /* <DEDUP_REMOVED lines=8> */
.L_x_11745:
[----:B------:R-:W-:Y:S02]  /*54f0*/  HFMA2 R13, -RZ, RZ, 0, 0 ;  /* 0x00000000ff0d7431 */ /* 0x000fe400000001ff */
[----:B------:R-:W-:Y:S01]  /*5500*/  IMAD.MOV.U32 R12, RZ, RZ, 0x2 ;  /* 0x00000002ff0c7424 */ /* 0x000fe200078e00ff */
[----:B------:R-:W-:-:S07]  /*5510*/  MOV R40, R14 ;  /* 0x0000000e00287202 */ /* 0x000fce0000000f00 */
[----:B------:R-:W-:Y:S05]  /*5520*/  WARPSYNC.COLLECTIVE R15, `(.L_x_11746) ;  /* 0x000000000f087348 */ /* 0x000fea0003c00000 */
[----:B------:R0:W1:Y:S02]  /*5530*/  SHFL.BFLY P6, R14, R13, R12, R11 ;  /* 0x0c00000c0d0e7389 */ /* 0x00006400000c000b */
[----:B01----:R-:W-:Y:S05]  /*5540*/  ENDCOLLECTIVE ;  /* 0x000000000000791b */ /* 0x003fea0003800000 */
.L_x_11746:
        /* <DEDUP_REMOVED lines=8> */
.L_x_11747:
[----:B------:R-:W-:Y:S01]  /*55d0*/  MOV R13, RZ ;  /* 0x000000ff000d7202 */ /* 0x000fe20000000f00 */
[----:B------:R-:W-:Y:S02]  /*55e0*/  HFMA2 R12, -RZ, RZ, 0, 1.1920928955078125e-07 ;  /* 0x00000002ff0c7431 */ /* 0x000fe400000001ff */
[----:B------:R-:W-:-:S07]  /*55f0*/  IMAD.MOV.U32 R27, RZ, RZ, R14 ;  /* 0x000000ffff1b7224 */ /* 0x000fce00078e000e */
[----:B------:R-:W-:Y:S05]  /*5600*/  WARPSYNC.COLLECTIVE R15, `(.L_x_11748) ;  /* 0x000000000f087348 */ /* 0x000fea0003c00000 */
[----:B------:R0:W1:Y:S02]  /*5610*/  SHFL.BFLY P6, R14, R13, R12, R11 ;  /* 0x0c00000c0d0e7389 */ /* 0x00006400000c000b */
[----:B01----:R-:W-:Y:S05]  /*5620*/  ENDCOLLECTIVE ;  /* 0x000000000000791b */ /* 0x003fea0003800000 */
.L_x_11748:
        /* <DEDUP_REMOVED lines=8> */
.L_x_11749:
[----:B------:R-:W-:Y:S02]  /*56b0*/  HFMA2 R13, -RZ, RZ, 0, 0 ;  /* 0x00000000ff0d7431 */ /* 0x000fe400000001ff */
[----:B------:R-:W-:Y:S01]  /*56c0*/  IMAD.MOV.U32 R12, RZ, RZ, 0x2 ;  /* 0x00000002ff0c7424 */ /* 0x000fe200078e00ff */
[----:B------:R-:W-:-:S07]  /*56d0*/  MOV R44, R14 ;  /* 0x0000000e002c7202 */ /* 0x000fce0000000f00 */
[----:B------:R-:W-:Y:S05]  /*56e0*/  WARPSYNC.COLLECTIVE R15, `(.L_x_11750) ;  /* 0x000000000f087348 */ /* 0x000fea0003c00000 */
[----:B------:R0:W1:Y:S02]  /*56f0*/  SHFL.BFLY P6, R14, R13, R12, R11 ;  /* 0x0c00000c0d0e7389 */ /* 0x00006400000c000b */
[----:B01----:R-:W-:Y:S05]  /*5700*/  ENDCOLLECTIVE ;  /* 0x000000000000791b */ /* 0x003fea0003800000 */
.L_x_11750:
[----:B------:R-:W-:Y:S01]  /*5710*/  FADD.FTZ R44, R21, R44 ;  /* 0x0000002c152c7221 */ /* 0x000fe20000010000 */
[----:B------:R-:W-:Y:S02]  /*5720*/  HFMA2 R12, -RZ, RZ, 0, 5.9604644775390625e-08 ;  /* 0x00000001ff0c7431 */ /* 0x000fe400000001ff */
[----:B------:R-:W-:-:S05]  /*5730*/  FADD.FTZ R25, RZ, R14 ;  /* 0x0000000eff197221 */ /* 0x000fca0000010000 */
[----:B------:R-:W-:-:S07]  /*5740*/  MOV R13, R25 ;  /* 0x00000019000d7202 */ /* 0x000fce0000000f00 */
[----:B------:R-:W-:Y:S05]  /*5750*/  WARPSYNC.COLLECTIVE R15, `(.L_x_11751) ;  /* 0x000000000f087348 */ /* 0x000fea0003c00000 */
[----:B------:R0:W1:Y:S02]  /*5760*/  SHFL.BFLY P6, R14, R13, R12, R11 ;  /* 0x0c00000c0d0e7389 */ /* 0x00006400000c000b */
[----:B01----:R-:W-:Y:S05]  /*5770*/  ENDCOLLECTIVE ;  /* 0x000000000000791b */ /* 0x003fea0003800000 */
.L_x_11751:
[----:B------:R-:W-:Y:S01]  /*5780*/  MOV R13, RZ ;  /* 0x000000ff000d7202 */ /* 0x000fe20000000f00 */
[----:B------:R-:W-:Y:S02]  /*5790*/  IMAD.MOV.U32 R12, RZ, RZ, 0x2 ;  /* 0x00000002ff0c7424 */ /* 0x000fe400078e00ff */
[----:B------:R-:W-:-:S07]  /*57a0*/  FADD.FTZ R9, R25, R14 ;  /* 0x0000000e19097221 */ /* 0x000fce0000010000 */
[----:B------:R-:W-:Y:S05]  /*57b0*/  WARPSYNC.COLLECTIVE R15, `(.L_x_11752) ;  /* 0x000000000f087348 */ /* 0x000fea0003c00000 */
[----:B------:R0:W1:Y:S02]  /*57c0*/  SHFL.BFLY P6, R14, R13, R12, R11 ;  /* 0x0c00000c0d0e7389 */ /* 0x00006400000c000b */
[----:B01----:R-:W-:Y:S05]  /*57d0*/  ENDCOLLECTIVE ;  /* 0x000000000000791b */ /* 0x003fea0003800000 */
.L_x_11752:
[----:B------:R-:W-:Y:S01]  /*57e0*/  HFMA2 R12, -RZ, RZ, 0, 5.9604644775390625e-08 ;  /* 0x00000001ff0c7431 */ /* 0x000fe200000001ff */
[----:B------:R-:W-:-:S05]  /*57f0*/  MOV R29, R14 ;  /* 0x0000000e001d7202 */ /* 0x000fca0000000f00 */
[----:B------:R-:W-:-:S05]  /*5800*/  FADD.FTZ R29, RZ, R29 ;  /* 0x0000001dff1d7221 */ /* 0x000fca0000010000 */
[----:B------:R-:W-:-:S07]  /*5810*/  MOV R13, R29 ;  /* 0x0000001d000d7202 */ /* 0x000fce0000000f00 */
[----:B------:R-:W-:Y:S05]  /*5820*/  WARPSYNC.COLLECTIVE R15, `(.L_x_11753) ;  /* 0x000000000f087348 */ /* 0x000fea0003c00000 */
[----:B------:R0:W1:Y:S02]  /*5830*/  SHFL.BFLY P6, R14, R13, R12, R11 ;  /* 0x0c00000c0d0e7389 */ /* 0x00006400000c000b */
[----:B01----:R-:W-:Y:S05]  /*5840*/  ENDCOLLECTIVE ;  /* 0x000000000000791b */ /* 0x003fea0003800000 */
.L_x_11753:
[----:B------:R-:W-:Y:S05]  /*5850*/  BRA `(.L_x_11754) ;  /* 0xffffffd800507947 */ /* 0x000fea000383ffff */
.L_x_11755:
        /* <DEDUP_REMOVED lines=10> */
.L_x_27383:


//--------------------- .text._ZN4vllm25paged_attention_v2_kernelIthLi128ELi32ELi128ELNS_18Fp8KVCacheDataTypeE1ELb1ELi512EEEvPfS2_PT_PKS3_PKT0_S9_ifPKiSB_iPKfiiiSD_SD_iiiii --------------------------
	.section	.text._ZN4vllm25paged_attention_v2_kernelIthLi128ELi32ELi128ELNS_18Fp8KVCacheDataTypeE1ELb1ELi512EEEvPfS2_PT_PKS3_PKT0_S9_ifPKiSB_iPKfiiiSD_SD_iiiii,"ax",@progbits
	.align	128
        .global         _ZN4vllm25paged_attention_v2_kernelIthLi128ELi32ELi128ELNS_18Fp8KVCacheDataTypeE1ELb1ELi512EEEvPfS2_PT_PKS3_PKT0_S9_ifPKiSB_iPKfiiiSD_SD_iiiii
        .type           _ZN4vllm25paged_attention_v2_kernelIthLi128ELi32ELi128ELNS_18Fp8KVCacheDataTypeE1ELb1ELi512EEEvPfS2_PT_PKS3_PKT0_S9_ifPKiSB_iPKfiiiSD_SD_iiiii,@function
        .size           _ZN4vllm25paged_attention_v2_kernelIthLi128ELi32ELi128ELNS_18Fp8KVCacheDataTypeE1ELb1ELi512EEEvPfS2_PT_PKS3_PKT0_S9_ifPKiSB_iPKfiiiSD_SD_iiiii,(.L_x_27384 - _ZN4vllm25paged_attention_v2_kernelIthLi128ELi32ELi128ELNS_18Fp8KVCacheDataTypeE1ELb1ELi512EEEvPfS2_PT_PKS3_PKT0_S9_ifPKiSB_iPKfiiiSD_SD_iiiii)
        .other          _ZN4vllm25paged_attention_v2_kernelIthLi128ELi32ELi128ELNS_18Fp8KVCacheDataTypeE1ELb1ELi512EEEvPfS2_PT_PKS3_PKT0_S9_ifPKiSB_iPKfiiiSD_SD_iiiii,@"STO_CUDA_ENTRY STV_DEFAULT"
_ZN4vllm25paged_attention_v2_kernelIthLi128ELi32ELi128ELNS_18Fp8KVCacheDataTypeE1ELb1ELi512EEEvPfS2_PT_PKS3_PKT0_S9_ifPKiSB_iPKfiiiSD_SD_iiiii:
.text._ZN4vllm25paged_attention_v2_kernelIthLi128ELi32ELi128ELNS_18Fp8KVCacheDataTypeE1ELb1ELi512EEEvPfS2_PT_PKS3_PKT0_S9_ifPKiSB_iPKfiiiSD_SD_iiiii:
        /* <DEDUP_REMOVED lines=109> */
.L_x_11756:
        /* <DEDUP_REMOVED lines=26> */
.L_x_11760:
        /* <DEDUP_REMOVED lines=38> */
.L_x_11758:
[----:B------:R-:W-:Y:S05]  /*0ad0*/  BSYNC.RECONVERGENT B6 ;  /* 0x0000000000067941 */ /* 0x000fea0003800200 */
.L_x_11757:
        /* <DEDUP_REMOVED lines=14> */
.L_x_11803:
        /* <DEDUP_REMOVED lines=41> */
.L_x_11766:
        /* <DEDUP_REMOVED lines=11> */
.L_x_11765:
[----:B------:R-:W-:Y:S05]  /*0f00*/  BSYNC.RECONVERGENT B1 ;  /* 0x0000000000017941 */ /* 0x000fea0003800200 */
.L_x_11764:
        /* <DEDUP_REMOVED lines=12> */
.L_x_11769:
        /* <DEDUP_REMOVED lines=100> */
.L_x_11768:
[----:B------:R-:W-:Y:S05]  /*1610*/  BSYNC.RECONVERGENT B1 ;  /* 0x0000000000017941 */ /* 0x000fea0003800200 */
.L_x_11767:
        /* <DEDUP_REMOVED lines=55> */
.L_x_11771:
[----:B------:R-:W-:Y:S05]  /*1990*/  BSYNC.RECONVERGENT B1 ;  /* 0x0000000000017941 */ /* 0x000fea0003800200 */
.L_x_11770:
        /* <DEDUP_REMOVED lines=26> */
.L_x_11763:
[----:B------:R-:W-:Y:S05]  /*1b40*/  BSYNC.RECONVERGENT B0 ;  /* 0x0000000000007941 */ /* 0x000fea0003800200 */
.L_x_11762:
        /* <DEDUP_REMOVED lines=41> */
.L_x_11776:
[----:B------:R-:W1:Y:S01]  /*1de0*/  LDS R22, [R13] ;  /* 0x000000000d167984 */ /* 0x000e620000000800 */
[----:B------:R-:W-:-:S05]  /*1df0*/  VIADD R14, R14, 0x1 ;  /* 0x000000010e0e7836 */ /* 0x000fca0000000000 */
[----:B------:R-:W-:Y:S01]  /*1e00*/  ISETP.NE.AND P0, PT, R14, RZ, PT ;  /* 0x000000ff0e00720c */ /* 0x000fe20003f05270 */
[----:B-1----:R-:W-:-:S05]  /*1e10*/  FMUL.FTZ R22, R22, R7 ;  /* 0x0000000716167220 */ /* 0x002fca0000410000 */
[----:B------:R1:W-:Y:S02]  /*1e20*/  STS [R13], R22 ;  /* 0x000000160d007388 */ /* 0x0003e40000000800 */
[----:B-1----:R-:W-:-:S05]  /*1e30*/  IADD3 R13, PT, PT, R13, 0x200, RZ ;  /* 0x000002000d0d7810 */ /* 0x002fca0007ffe0ff */
[----:B------:R-:W-:Y:S05]  /*1e40*/  @P0 BRA `(.L_x_11776) ;  /* 0xfffffffc00e40947 */ /* 0x000fea000383ffff */
.L_x_11775:
[----:B------:R-:W-:Y:S05]  /*1e50*/  BSYNC.RECONVERGENT B1 ;  /* 0x0000000000017941 */ /* 0x000fea0003800200 */
.L_x_11774:
        /* <DEDUP_REMOVED lines=12> */
.L_x_11779:
        /* <DEDUP_REMOVED lines=52> */
.L_x_11778:
[----:B------:R-:W-:Y:S05]  /*2260*/  BSYNC.RECONVERGENT B1 ;  /* 0x0000000000017941 */ /* 0x000fea0003800200 */
.L_x_11777:
        /* <DEDUP_REMOVED lines=31> */
.L_x_11781:
[----:B------:R-:W-:Y:S05]  /*2460*/  BSYNC.RECONVERGENT B1 ;  /* 0x0000000000017941 */ /* 0x000fea0003800200 */
.L_x_11780:
        /* <DEDUP_REMOVED lines=14> */
.L_x_11773:
[----:B------:R-:W-:Y:S05]  /*2550*/  BSYNC.RECONVERGENT B0 ;  /* 0x0000000000007941 */ /* 0x000fea0003800200 */
.L_x_11772:
        /* <DEDUP_REMOVED lines=18> */
.L_x_11783:
[----:B------:R-:W-:Y:S05]  /*2680*/  BSYNC.RECONVERGENT B0 ;  /* 0x0000000000007941 */ /* 0x000fea0003800200 */
.L_x_11782:
        /* <DEDUP_REMOVED lines=27> */
.L_x_11787:
        /* <DEDUP_REMOVED lines=34> */
.L_x_11786:
        /* <DEDUP_REMOVED lines=16> */
.L_x_11785:
[----:B------:R-:W-:Y:S05]  /*2b60*/  BSYNC.RECONVERGENT B6 ;  /* 0x0000000000067941 */ /* 0x000fea0003800200 */
.L_x_11784:
        /* <DEDUP_REMOVED lines=64> */
.L_x_11836:
        /* <DEDUP_REMOVED lines=31> */
.L_x_11790:
[----:B------:R-:W-:Y:S05]  /*3160*/  BSYNC.RECONVERGENT B0 ;  /* 0x0000000000007941 */ /* 0x000fea0003800200 */
.L_x_11789:
        /* <DEDUP_REMOVED lines=45> */
.L_x_11792:
[----:B------:R-:W-:Y:S05]  /*3440*/  BSYNC.RECONVERGENT B0 ;  /* 0x0000000000007941 */ /* 0x000fea0003800200 */
.L_x_11791:
        /* <DEDUP_REMOVED lines=20> */
.L_x_11794:
[----:B------:R-:W-:Y:S05]  /*3590*/  BSYNC.RECONVERGENT B0 ;  /* 0x0000000000007941 */ /* 0x000fea0003800200 */
.L_x_11793:
        /* <DEDUP_REMOVED lines=35> */
.L_x_11796:
[----:B------:R-:W-:Y:S05]  /*37d0*/  BSYNC.RECONVERGENT B0 ;  /* 0x0000000000007941 */ /* 0x000fea0003800200 */
.L_x_11795:
        /* <DEDUP_REMOVED lines=46> */
.L_x_11759:
        /* <DEDUP_REMOVED lines=16> */
.L_x_11797:
[----:B------:R-:W-:Y:S05]  /*3bc0*/  EXIT ;  /* 0x000000000000794d */ /* 0x000fea0003800000 */
.L_x_11761:
[----:B------:R-:W-:Y:S02]  /*3bd0*/  HFMA2 R12, -RZ, RZ, 0, 9.5367431640625e-07 ;  /* 0x00000010ff0c7431 */ /* 0x000fe400000001ff */
[----:B------:R-:W-:Y:S01]  /*3be0*/  IMAD.MOV.U32 R11, RZ, RZ, 0x1f ;  /* 0x0000001fff0b7424 */ /* 0x000fe200078e00ff */
[----:B------:R-:W-:-:S07]  /*3bf0*/  MOV R15, 0xffffffff ;  /* 0xffffffff000f7802 */ /* 0x000fce0000000f00 */
[----:B------:R-:W-:Y:S05]  /*3c00*/  WARPSYNC.COLLECTIVE R15, `(.L_x_11798) ;  /* 0x000000000f087348 */ /* 0x000fea0003c00000 */
[----:B------:R0:W1:Y:S02]  /*3c10*/  SHFL.BFLY P6, R14, R13, R12, R11 ;  /* 0x0c00000c0d0e7389 */ /* 0x00006400000c000b */
[----:B01----:R-:W-:Y:S05]  /*3c20*/  ENDCOLLECTIVE ;  /* 0x000000000000791b */ /* 0x003fea0003800000 */
.L_x_11798:
[----:B------:R-:W-:Y:S01]  /*3c30*/  IMAD.MOV.U32 R12, RZ, RZ, 0x8 ;  /* 0x00000008ff0c7424 */ /* 0x000fe200078e00ff */
[----:B------:R-:W-:-:S04]  /*3c40*/  FMNMX.FTZ R0, R14, -3.40282346638528859812e+38, !PT ;  /* 0xff7fffff0e007809 */ /* 0x000fc80007810000 */
[----:B------:R-:W-:-:S07]  /*3c50*/  MOV R13, R0 ;  /* 0x00000000000d7202 */ /* 0x000fce0000000f00 */
[----:B------:R-:W-:Y:S05]  /*3c60*/  WARPSYNC.COLLECTIVE R15, `(.L_x_11799) ;  /* 0x000000000f087348 */ /* 0x000fea0003c00000 */
[----:B------:R0:W1:Y:S02]  /*3c70*/  SHFL.BFLY P6, R14, R13, R12, R11 ;  /* 0x0c00000c0d0e7389 */ /* 0x00006400000c000b */
[----:B01----:R-:W-:Y:S05]  /*3c80*/  ENDCOLLECTIVE ;  /* 0x000000000000791b */ /* 0x003fea0003800000 */
.L_x_11799:
[----:B------:R-:W-:Y:S01]  /*3c90*/  HFMA2 R12, -RZ, RZ, 0, 2.384185791015625e-07 ;  /* 0x00000004ff0c7431 */ /* 0x000fe200000001ff */
[----:B------:R-:W-:-:S04]  /*3ca0*/  FMNMX.FTZ R2, R0, R14, !PT ;  /* 0x0000000e00027209 */ /* 0x000fc80007810000 */
[----:B------:R-:W-:-:S07]  /*3cb0*/  MOV R13, R2 ;  /* 0x00000002000d7202 */ /* 0x000fce0000000f00 */
[----:B------:R-:W-:Y:S05]  /*3cc0*/  WARPSYNC.COLLECTIVE R15, `(.L_x_11800) ;  /* 0x000000000f087348 */ /* 0x000fea0003c00000 */
[----:B------:R0:W1:Y:S02]  /*3cd0*/  SHFL.BFLY P6, R14, R13, R12, R11 ;  /* 0x0c00000c0d0e7389 */ /* 0x00006400000c000b */
[----:B01----:R-:W-:Y:S05]  /*3ce0*/  ENDCOLLECTIVE ;  /* 0x000000000000791b */ /* 0x003fea0003800000 */
.L_x_11800:
[----:B------:R-:W-:Y:S02]  /*3cf0*/  MOV R12, 0x2 ;  /* 0x00000002000c7802 */ /* 0x000fe40000000f00 */
[----:B------:R-:W-:-:S05]  /*3d00*/  FMNMX.FTZ R3, R2, R14, !PT ;  /* 0x0000000e02037209 */ /* 0x000fca0007810000 */
[----:B------:R-:W-:-:S07]  /*3d10*/  IMAD.MOV.U32 R13, RZ, RZ, R3 ;  /* 0x000000ffff0d7224 */ /* 0x000fce00078e0003 */
[----:B------:R-:W-:Y:S05]  /*3d20*/  WARPSYNC.COLLECTIVE R15, `(.L_x_11801) ;  /* 0x000000000f087348 */ /* 0x000fea0003c00000 */
[----:B------:R0:W1:Y:S02]  /*3d30*/  SHFL.BFLY P6, R14, R13, R12, R11 ;  /* 0x0c00000c0d0e7389 */ /* 0x00006400000c000b */
[----:B01----:R-:W-:Y:S05]  /*3d40*/  ENDCOLLECTIVE ;  /* 0x000000000000791b */ /* 0x003fea0003800000 */
.L_x_11801:
[----:B------:R-:W-:Y:S01]  /*3d50*/  IMAD.MOV.U32 R12, RZ, RZ, 0x1 ;  /* 0x00000001ff0c7424 */ /* 0x000fe200078e00ff */
[----:B------:R-:W-:-:S04]  /*3d60*/  FMNMX.FTZ R4, R3, R14, !PT ;  /* 0x0000000e03047209 */ /* 0x000fc80007810000 */
[----:B------:R-:W-:-:S07]  /*3d70*/  MOV R13, R4 ;  /* 0x00000004000d7202 */ /* 0x000fce0000000f00 */
[----:B------:R-:W-:Y:S05]  /*3d80*/  WARPSYNC.COLLECTIVE R15, `(.L_x_11802) ;  /* 0x000000000f087348 */ /* 0x000fea0003c00000 */
[----:B------:R0:W1:Y:S02]  /*3d90*/  SHFL.BFLY P6, R14, R13, R12, R11 ;  /* 0x0c00000c0d0e7389 */ /* 0x00006400000c000b */
[----:B01----:R-:W-:Y:S05]  /*3da0*/  ENDCOLLECTIVE ;  /* 0x000000000000791b */ /* 0x003fea0003800000 */
.L_x_11802:
[----:B------:R-:W-:Y:S05]  /*3db0*/  BRA `(.L_x_11803) ;  /* 0xffffffcc00807947 */ /* 0x000fea000383ffff */
.L_x_11788:
[----:B---3--:R-:W-:Y:S01]  /*3dc0*/  HFMA2 R13, -RZ, RZ, 0, 0 ;  /* 0x00000000ff0d7431 */ /* 0x008fe200000001ff */
[----:B------:R-:W-:Y:S01]  /*3dd0*/  MOV R12, 0x2 ;  /* 0x00000002000c7802 */ /* 0x000fe20000000f00 */
[----:B--2---:R-:W-:Y:S01]  /*3de0*/  IMAD.MOV.U32 R11, RZ, RZ, 0x1f ;  /* 0x0000001fff0b7424 */ /* 0x004fe200078e00ff */
[----:B------:R-:W-:-:S07]  /*3df0*/  MOV R15, 0xffffffff ;  /* 0xffffffff000f7802 */ /* 0x000fce0000000f00 */
[----:B01----:R-:W-:Y:S05]  /*3e00*/  WARPSYNC.COLLECTIVE R15, `(.L_x_11804) ;  /* 0x000000000f087348 */ /* 0x003fea0003c00000 */
[----:B------:R2:W3:Y:S02]  /*3e10*/  SHFL.BFLY P6, R14, R13, R12, R11 ;  /* 0x0c00000c0d0e7389 */ /* 0x0004e400000c000b */
[----:B0123--:R-:W-:Y:S05]  /*3e20*/  ENDCOLLECTIVE ;  /* 0x000000000000791b */ /* 0x00ffea0003800000 */
.L_x_11804:
[----:B------:R-:W-:Y:S02]  /*3e30*/  IMAD.MOV.U32 R12, RZ, RZ, 0x1 ;  /* 0x00000001ff0c7424 */ /* 0x000fe400078e00ff */
[----:B------:R-:W-:-:S05]  /*3e40*/  FADD.FTZ R3, RZ, R14 ;  /* 0x0000000eff037221 */ /* 0x000fca0000010000 */
[----:B------:R-:W-:-:S07]  /*3e50*/  MOV R13, R3 ;  /* 0x00000003000d7202 */ /* 0x000fce0000000f00 */
[----:B------:R-:W-:Y:S05]  /*3e60*/  WARPSYNC.COLLECTIVE R15, `(.L_x_11805) ;  /* 0x000000000f087348 */ /* 0x000fea0003c00000 */
[----:B------:R0:W1:Y:S02]  /*3e70*/  SHFL.BFLY P6, R14, R13, R12, R11 ;  /* 0x0c00000c0d0e7389 */ /* 0x00006400000c000b */
[----:B01----:R-:W-:Y:S05]  /*3e80*/  ENDCOLLECTIVE ;  /* 0x000000000000791b */ /* 0x003fea0003800000 */
.L_x_11805:
[----:B------:R-:W-:Y:S02]  /*3e90*/  HFMA2 R13, -RZ, RZ, 0, 0 ;  /* 0x00000000ff0d7431 */ /* 0x000fe400000001ff */
[----:B------:R-:W-:Y:S01]  /*3ea0*/  IMAD.MOV.U32 R12, RZ, RZ, 0x2 ;  /* 0x00000002ff0c7424 */ /* 0x000fe200078e00ff */
[----:B------:R-:W-:-:S07]  /*3eb0*/  MOV R20, R14 ;  /* 0x0000000e00147202 */ /* 0x000fce0000000f00 */
[----:B------:R-:W-:Y:S05]  /*3ec0*/  WARPSYNC.COLLECTIVE R15, `(.L_x_11806) ;  /* 0x000000000f087348 */ /* 0x000fea0003c00000 */
[----:B------:R0:W1:Y:S02]  /*3ed0*/  SHFL.BFLY P6, R14, R13, R12, R11 ;  /* 0x0c00000c0d0e7389 */ /* 0x00006400000c000b */
[----:B01----:R-:W-:Y:S05]  /*3ee0*/  ENDCOLLECTIVE ;  /* 0x000000000000791b */ /* 0x003fea0003800000 */
.L_x_11806:
[----:B------:R-:W-:Y:S01]  /*3ef0*/  FADD.FTZ R20, R3, R20 ;  /* 0x0000001403147221 */ /* 0x000fe20000010000 */
[----:B------:R-:W-:Y:S02]  /*3f00*/  HFMA2 R12, -RZ, RZ, 0, 5.9604644775390625e-08 ;  /* 0x00000001ff0c7431 */ /* 0x000fe400000001ff */
[----:B------:R-:W-:-:S05]  /*3f10*/  FADD.FTZ R2, RZ, R14 ;  /* 0x0000000eff027221 */ /* 0x000fca0000010000 */
[----:B------:R-:W-:-:S07]  /*3f20*/  MOV R13, R2 ;  /* 0x00000002000d7202 */ /* 0x000fce0000000f00 */
[----:B------:R-:W-:Y:S05]  /*3f30*/  WARPSYNC.COLLECTIVE R15, `(.L_x_11807) ;  /* 0x000000000f087348 */ /* 0x000fea0003c00000 */
[----:B------:R0:W1:Y:S02]  /*3f40*/  SHFL.BFLY P6, R14, R13, R12, R11 ;  /* 0x0c00000c0d0e7389 */ /* 0x00006400000c000b */
[----:B01----:R-:W-:Y:S05]  /*3f50*/  ENDCOLLECTIVE ;  /* 0x000000000000791b */ /* 0x003fea0003800000 */
.L_x_11807:
[----:B------:R-:W-:Y:S01]  /*3f60*/  MOV R13, RZ ;  /* 0x000000ff000d7202 */ /* 0x000fe20000000f00 */
[----:B------:R-:W-:Y:S02]  /*3f70*/  HFMA2 R12, -RZ, RZ, 0, 1.1920928955078125e-07 ;  /* 0x00000002ff0c7431 */ /* 0x000fe400000001ff */
[----:B------:R-:W-:-:S07]  /*3f80*/  IMAD.MOV.U32 R9, RZ, RZ, R14 ;  /* 0x000000ffff097224 */ /* 0x000fce00078e000e */
[----:B------:R-:W-:Y:S05]  /*3f90*/  WARPSYNC.COLLECTIVE R15, `(.L_x_11808) ;  /* 0x000000000f087348 */ /* 0x000fea0003c00000 */
[----:B------:R0:W1:Y:S02]  /*3fa0*/  SHFL.BFLY P6, R14, R13, R12, R11 ;  /* 0x0c00000c0d0e7389 */ /* 0x00006400000c000b */
[----:B01----:R-:W-:Y:S05]  /*3fb0*/  ENDCOLLECTIVE ;  /* 0x000000000000791b */ /* 0x003fea0003800000 */
.L_x_11808:
[----:B------:R-:W-:Y:S01]  /*3fc0*/  FADD.FTZ R9, R2, R9 ;  /* 0x0000000902097221 */ /* 0x000fe20000010000 */
[----:B------:R-:W-:Y:S01]  /*3fd0*/  MOV R12, 0x1 ;  /* 0x00000001000c7802 */ /* 0x000fe20000000f00 */
[----:B------:R-:W-:-:S04]  /*3fe0*/  FADD.FTZ R0, RZ, R14 ;  /* 0x0000000eff007221 */ /* 0x000fc80000010000 */
[----:B------:R-:W-:-:S07]  /*3ff0*/  IMAD.MOV.U32 R13, RZ, RZ, R0 ;  /* 0x000000ffff0d7224 */ /* 0x000fce00078e0000 */
[----:B------:R-:W-:Y:S05]  /*4000*/  WARPSYNC.COLLECTIVE R15, `(.L_x_11809) ;  /* 0x000000000f087348 */ /* 0x000fea0003c00000 */
[----:B------:R0:W1:Y:S02]  /*4010*/  SHFL.BFLY P6, R14, R13, R12, R11 ;  /* 0x0c00000c0d0e7389 */ /* 0x00006400000c000b */
[----:B01----:R-:W-:Y:S05]  /*4020*/  ENDCOLLECTIVE ;  /* 0x000000000000791b */ /* 0x003fea0003800000 */
.L_x_11809:
[----:B------:R-:W-:Y:S02]  /*4030*/  IMAD.MOV.U32 R13, RZ, RZ, RZ ;  /* 0x000000ffff0d7224 */ /* 0x000fe400078e00ff */
[----:B------:R-:W-:Y:S01]  /*4040*/  HFMA2 R12, -RZ, RZ, 0, 1.1920928955078125e-07 ;  /* 0x00000002ff0c7431 */ /* 0x000fe200000001ff */
[----:B------:R-:W-:-:S07]  /*4050*/  MOV R8, R14 ;  /* 0x0000000e00087202 */ /* 0x000fce0000000f00 */
[----:B------:R-:W-:Y:S05]  /*4060*/  WARPSYNC.COLLECTIVE R15, `(.L_x_11810) ;  /* 0x000000000f087348 */ /* 0x000fea0003c00000 */
[----:B------:R0:W1:Y:S02]  /*4070*/  SHFL.BFLY P6, R14, R13, R12, R11 ;  /* 0x0c00000c0d0e7389 */ /* 0x00006400000c000b */
[----:B01----:R-:W-:Y:S05]  /*4080*/  ENDCOLLECTIVE ;  /* 0x000000000000791b */ /* 0x003fea0003800000 */
.L_x_11810:
[----:B------:R-:W-:Y:S01]  /*4090*/  FADD.FTZ R8, R0, R8 ;  /* 0x0000000800087221 */ /* 0x000fe20000010000 */
[----:B------:R-:W-:Y:S02]  /*40a0*/  IMAD.MOV.U32 R12, RZ, RZ, 0x1 ;  /* 0x00000001ff0c7424 */ /* 0x000fe400078e00ff */
[----:B------:R-:W-:-:S05]  /*40b0*/  FADD.FTZ R27, RZ, R14 ;  /* 0x0000000eff1b7221 */ /* 0x000fca0000010000 */
[----:B------:R-:W-:-:S07]  /*40c0*/  MOV R13, R27 ;  /* 0x0000001b000d7202 */ /* 0x000fce0000000f00 */
[----:B------:R-:W-:Y:S05]  /*40d0*/  WARPSYNC.COLLECTIVE R15, `(.L_x_11811) ;  /* 0x000000000f087348 */ /* 0x000fea0003c00000 */
[----:B------:R0:W1:Y:S02]  /*40e0*/  SHFL.BFLY P6, R14, R13, R12, R11 ;  /* 0x0c00000c0d0e7389 */ /* 0x00006400000c000b */
[----:B01----:R-:W-:Y:S05]  /*40f0*/  ENDCOLLECTIVE ;  /* 0x000000000000791b */ /* 0x003fea0003800000 */
.L_x_11811:
[----:B------:R-:W-:Y:S02]  /*4100*/  HFMA2 R13, -RZ, RZ, 0, 0 ;  /* 0x00000000ff0d7431 */ /* 0x000fe400000001ff */
[----:B------:R-:W-:Y:S01]  /*4110*/  IMAD.MOV.U32 R12, RZ, RZ, 0x2 ;  /* 0x00000002ff0c7424 */ /* 0x000fe200078e00ff */
[----:B------:R-:W-:-:S07]  /*4120*/  MOV R24, R14 ;  /* 0x0000000e00187202 */ /* 0x000fce0000000f00 */
[----:B------:R-:W-:Y:S05]  /*4130*/  WARPSYNC.COLLECTIVE R15, `(.L_x_11812) ;  /* 0x000000000f087348 */ /* 0x000fea0003c00000 */
[----:B------:R0:W1:Y:S02]  /*4140*/  SHFL.BFLY P6, R14, R13, R12, R11 ;  /* 0x0c00000c0d0e7389 */ /* 0x00006400000c000b */
[----:B01----:R-:W-:Y:S05]  /*4150*/  ENDCOLLECTIVE ;  /* 0x000000000000791b */ /* 0x003fea0003800000 */
.L_x_11812:
        /* <DEDUP_REMOVED lines=8> */
.L_x_11813:
[----:B------:R-:W-:Y:S02]  /*41e0*/  HFMA2 R13, -RZ, RZ, 0, 0 ;  /* 0x00000000ff0d7431 */ /* 0x000fe400000001ff */
[----:B------:R-:W-:Y:S01]  /*41f0*/  IMAD.MOV.U32 R12, RZ, RZ, 0x2 ;  /* 0x00000002ff0c7424 */ /* 0x000fe200078e00ff */
[----:B------:R-:W-:-:S07]  /*4200*/  MOV R22, R14 ;  /* 0x0000000e00167202 */ /* 0x000fce0000000f00 */
[----:B------:R-:W-:Y:S05]  /*4210*/  WARPSYNC.COLLECTIVE R15, `(.L_x_11814) ;  /* 0x000000000f087348 */ /* 0x000fea0003c00000 */
[----:B------:R0:W1:Y:S02]  /*4220*/  SHFL.BFLY P6, R14, R13, R12, R11 ;  /* 0x0c00000c0d0e7389 */ /* 0x00006400000c000b */
[----:B01----:R-:W-:Y:S05]  /*4230*/  ENDCOLLECTIVE ;  /* 0x000000000000791b */ /* 0x003fea0003800000 */
.L_x_11814:
        /* <DEDUP_REMOVED lines=8> */
.L_x_11815:
[----:B------:R-:W-:Y:S02]  /*42c0*/  HFMA2 R13, -RZ, RZ, 0, 0 ;  /* 0x00000000ff0d7431 */ /* 0x000fe400000001ff */
[----:B------:R-:W-:Y:S01]  /*42d0*/  IMAD.MOV.U32 R12, RZ, RZ, 0x2 ;  /* 0x00000002ff0c7424 */ /* 0x000fe200078e00ff */
[----:B------:R-:W-:-:S07]  /*42e0*/  MOV R10, R14 ;  /* 0x0000000e000a7202 */ /* 0x000fce0000000f00 */
[----:B------:R-:W-:Y:S05]  /*42f0*/  WARPSYNC.COLLECTIVE R15, `(.L_x_11816) ;  /* 0x000000000f087348 */ /* 0x000fea0003c00000 */
[----:B------:R0:W1:Y:S02]  /*4300*/  SHFL.BFLY P6, R14, R13, R12, R11 ;  /* 0x0c00000c0d0e7389 */ /* 0x00006400000c000b */
[----:B01----:R-:W-:Y:S05]  /*4310*/  ENDCOLLECTIVE ;  /* 0x000000000000791b */ /* 0x003fea0003800000 */
.L_x_11816:
        /* <DEDUP_REMOVED lines=8> */
.L_x_11817:
[----:B------:R-:W-:Y:S02]  /*43a0*/  HFMA2 R13, -RZ, RZ, 0, 0 ;  /* 0x00000000ff0d7431 */ /* 0x000fe400000001ff */
[----:B------:R-:W-:Y:S01]  /*43b0*/  IMAD.MOV.U32 R12, RZ, RZ, 0x2 ;  /* 0x00000002ff0c7424 */ /* 0x000fe200078e00ff */
[----:B------:R-:W-:-:S07]  /*43c0*/  MOV R6, R14 ;  /* 0x0000000e00067202 */ /* 0x000fce0000000f00 */
[----:B------:R-:W-:Y:S05]  /*43d0*/  WARPSYNC.COLLECTIVE R15, `(.L_x_11818) ;  /* 0x000000000f087348 */ /* 0x000fea0003c00000 */
[----:B------:R0:W1:Y:S02]  /*43e0*/  SHFL.BFLY P6, R14, R13, R12, R11 ;  /* 0x0c00000c0d0e7389 */ /* 0x00006400000c000b */
[----:B01----:R-:W-:Y:S05]  /*43f0*/  ENDCOLLECTIVE ;  /* 0x000000000000791b */ /* 0x003fea0003800000 */
.L_x_11818:
        /* <DEDUP_REMOVED lines=8> */
.L_x_11819:
[----:B------:R-:W-:Y:S02]  /*4480*/  HFMA2 R13, -RZ, RZ, 0, 0 ;  /* 0x00000000ff0d7431 */ /* 0x000fe400000001ff */
[----:B------:R-:W-:Y:S01]  /*4490*/  IMAD.MOV.U32 R12, RZ, RZ, 0x2 ;  /* 0x00000002ff0c7424 */ /* 0x000fe200078e00ff */
[----:B------:R-:W-:-:S07]  /*44a0*/  MOV R4, R14 ;  /* 0x0000000e00047202 */ /* 0x000fce0000000f00 */
[----:B------:R-:W-:Y:S05]  /*44b0*/  WARPSYNC.COLLECTIVE R15, `(.L_x_11820) ;  /* 0x000000000f087348 */ /* 0x000fea0003c00000 */
[----:B------:R0:W1:Y:S02]  /*44c0*/  SHFL.BFLY P6, R14, R13, R12, R11 ;  /* 0x0c00000c0d0e7389 */ /* 0x00006400000c000b */
[----:B01----:R-:W-:Y:S05]  /*44d0*/  ENDCOLLECTIVE ;  /* 0x000000000000791b */ /* 0x003fea0003800000 */
.L_x_11820:
        /* <DEDUP_REMOVED lines=8> */
.L_x_11821:
[----:B------:R-:W-:Y:S02]  /*4560*/  HFMA2 R13, -RZ, RZ, 0, 0 ;  /* 0x00000000ff0d7431 */ /* 0x000fe400000001ff */
[----:B------:R-:W-:Y:S01]  /*4570*/  IMAD.MOV.U32 R12, RZ, RZ, 0x2 ;  /* 0x00000002ff0c7424 */ /* 0x000fe200078e00ff */
[----:B------:R-:W-:-:S07]  /*4580*/  MOV R2, R14 ;  /* 0x0000000e00027202 */ /* 0x000fce0000000f00 */
[----:B------:R-:W-:Y:S05]  /*4590*/  WARPSYNC.COLLECTIVE R15, `(.L_x_11822) ;  /* 0x000000000f087348 */ /* 0x000fea0003c00000 */
[----:B------:R0:W1:Y:S02]  /*45a0*/  SHFL.BFLY P6, R14, R13, R12, R11 ;  /* 0x0c00000c0d0e7389 */ /* 0x00006400000c000b */
[----:B01----:R-:W-:Y:S05]  /*45b0*/  ENDCOLLECTIVE ;  /* 0x000000000000791b */ /* 0x003fea0003800000 */
.L_x_11822:
        /* <DEDUP_REMOVED lines=8> */
.L_x_11823:
[----:B------:R-:W-:Y:S02]  /*4640*/  HFMA2 R13, -RZ, RZ, 0, 0 ;  /* 0x00000000ff0d7431 */ /* 0x000fe400000001ff */
[----:B------:R-:W-:Y:S01]  /*4650*/  IMAD.MOV.U32 R12, RZ, RZ, 0x2 ;  /* 0x00000002ff0c7424 */ /* 0x000fe200078e00ff */
[----:B------:R-:W-:-:S07]  /*4660*/  MOV R0, R14 ;  /* 0x0000000e00007202 */ /* 0x000fce0000000f00 */
[----:B------:R-:W-:Y:S05]  /*4670*/  WARPSYNC.COLLECTIVE R15, `(.L_x_11824) ;  /* 0x000000000f087348 */ /* 0x000fea0003c00000 */
[----:B------:R0:W1:Y:S02]  /*4680*/  SHFL.BFLY P6, R14, R13, R12, R11 ;  /* 0x0c00000c0d0e7389 */ /* 0x00006400000c000b */
[----:B01----:R-:W-:Y:S05]  /*4690*/  ENDCOLLECTIVE ;  /* 0x000000000000791b */ /* 0x003fea0003800000 */
.L_x_11824:
[----:B------:R-:W-:Y:S01]  /*46a0*/  FADD.FTZ R0, R3, R0 ;  /* 0x0000000003007221 */ /* 0x000fe20000010000 */
[----:B------:R-:W-:Y:S01]  /*46b0*/  MOV R12, 0x1 ;  /* 0x00000001000c7802 */ /* 0x000fe20000000f00 */
[----:B------:R-:W-:-:S07]  /*46c0*/  FADD.FTZ R13, RZ, R14 ;  /* 0x0000000eff0d7221 */ /* 0x000fce0000010000 */
[----:B------:R-:W-:Y:S05]  /*46d0*/  WARPSYNC.COLLECTIVE R15, `(.L_x_11825) ;  /* 0x000000000f087348 */ /* 0x000fea0003c00000 */
[----:B------:R0:W1:Y:S02]  /*46e0*/  SHFL.BFLY P6, R14, R13, R12, R11 ;  /* 0x0c00000c0d0e7389 */ /* 0x00006400000c000b */
[----:B01----:R-:W-:Y:S05]  /*46f0*/  ENDCOLLECTIVE ;  /* 0x000000000000791b */ /* 0x003fea0003800000 */
.L_x_11825:
[----:B------:R-:W-:Y:S02]  /*4700*/  IMAD.MOV.U32 R12, RZ, RZ, 0x2 ;  /* 0x00000002ff0c7424 */ /* 0x000fe400078e00ff */
[----:B------:R-:W-:Y:S01]  /*4710*/  FADD.FTZ R3, R13, R14 ;  /* 0x0000000e0d037221 */ /* 0x000fe20000010000 */
[----:B------:R-:W-:-:S07]  /*4720*/  HFMA2 R13, -RZ, RZ, 0, 0 ;  /* 0x00000000ff0d7431 */ /* 0x000fce00000001ff */
[----:B------:R-:W-:Y:S05]  /*4730*/  WARPSYNC.COLLECTIVE R15, `(.L_x_11826) ;  /* 0x000000000f087348 */ /* 0x000fea0003c00000 */
[----:B------:R0:W1:Y:S02]  /*4740*/  SHFL.BFLY P6, R14, R13, R12, R11 ;  /* 0x0c00000c0d0e7389 */ /* 0x00006400000c000b */
[----:B01----:R-:W-:Y:S05]  /*4750*/  ENDCOLLECTIVE ;  /* 0x000000000000791b */ /* 0x003fea0003800000 */
.L_x_11826:
[----:B------:R-:W-:Y:S01]  /*4760*/  IMAD.MOV.U32 R12, RZ, RZ, 0x1 ;  /* 0x00000001ff0c7424 */ /* 0x000fe200078e00ff */
[----:B------:R-:W-:-:S05]  /*4770*/  MOV R27, R14 ;  /* 0x0000000e001b7202 */ /* 0x000fca0000000f00 */
[----:B------:R-:W-:-:S05]  /*4780*/  FADD.FTZ R27, RZ, R27 ;  /* 0x0000001bff1b7221 */ /* 0x000fca0000010000 */
[----:B------:R-:W-:-:S07]  /*4790*/  MOV R13, R27 ;  /* 0x0000001b000d7202 */ /* 0x000fce0000000f00 */
[----:B------:R-:W-:Y:S05]  /*47a0*/  WARPSYNC.COLLECTIVE R15, `(.L_x_11827) ;  /* 0x000000000f087348 */ /* 0x000fea0003c00000 */
[----:B------:R0:W1:Y:S02]  /*47b0*/  SHFL.BFLY P6, R14, R13, R12, R11 ;  /* 0x0c00000c0d0e7389 */ /* 0x00006400000c000b */
[----:B01----:R-:W-:Y:S05]  /*47c0*/  ENDCOLLECTIVE ;  /* 0x000000000000791b */ /* 0x003fea0003800000 */
.L_x_11827:
[----:B------:R-:W-:Y:S02]  /*47d0*/  HFMA2 R13, -RZ, RZ, 0, 0 ;  /* 0x00000000ff0d7431 */ /* 0x000fe400000001ff */
[----:B------:R-:W-:Y:S01]  /*47e0*/  IMAD.MOV.U32 R12, RZ, RZ, 0x2 ;  /* 0x00000002ff0c7424 */ /* 0x000fe200078e00ff */
[----:B------:R-:W-:-:S07]  /*47f0*/  MOV R21, R14 ;  /* 0x0000000e00157202 */ /* 0x000fce0000000f00 */
[----:B------:R-:W-:Y:S05]  /*4800*/  WARPSYNC.COLLECTIVE R15, `(.L_x_11828) ;  /* 0x000000000f087348 */ /* 0x000fea0003c00000 */
[----:B------:R0:W1:Y:S02]  /*4810*/  SHFL.BFLY P6, R14, R13, R12, R11 ;  /* 0x0c00000c0d0e7389 */ /* 0x00006400000c000b */
[----:B01----:R-:W-:Y:S05]  /*4820*/  ENDCOLLECTIVE ;  /* 0x000000000000791b */ /* 0x003fea0003800000 */
.L_x_11828:
        /* <DEDUP_REMOVED lines=8> */
.L_x_11829:
[----:B------:R-:W-:Y:S02]  /*48b0*/  HFMA2 R13, -RZ, RZ, 0, 0 ;  /* 0x00000000ff0d7431 */ /* 0x000fe400000001ff */
[----:B------:R-:W-:Y:S01]  /*48c0*/  IMAD.MOV.U32 R12, RZ, RZ, 0x2 ;  /* 0x00000002ff0c7424 */ /* 0x000fe200078e00ff */
[----:B------:R-:W-:-:S07]  /*48d0*/  MOV R23, R14 ;  /* 0x0000000e00177202 */ /* 0x000fce0000000f00 */
[----:B------:R-:W-:Y:S05]  /*48e0*/  WARPSYNC.COLLECTIVE R15, `(.L_x_11830) ;  /* 0x000000000f087348 */ /* 0x000fea0003c00000 */
[----:B------:R0:W1:Y:S02]  /*48f0*/  SHFL.BFLY P6, R14, R13, R12, R11 ;  /* 0x0c00000c0d0e7389 */ /* 0x00006400000c000b */
[----:B01----:R-:W-:Y:S05]  /*4900*/  ENDCOLLECTIVE ;  /* 0x000000000000791b */ /* 0x003fea0003800000 */
.L_x_11830:
        /* <DEDUP_REMOVED lines=8> */
.L_x_11831:
[----:B------:R-:W-:Y:S01]  /*4990*/  HFMA2 R13, -RZ, RZ, 0, 0 ;  /* 0x00000000ff0d7431 */ /* 0x000fe200000001ff */
[----:B------:R-:W-:-:S05]  /*49a0*/  MOV R12, R14 ;  /* 0x0000000e000c7202 */ /* 0x000fca0000000f00 */
[----:B------:R-:W-:Y:S01]  /*49b0*/  FADD.FTZ R27, R7, R12 ;  /* 0x0000000c071b7221 */ /* 0x000fe20000010000 */
[----:B------:R-:W-:-:S07]  /*49c0*/  IMAD.MOV.U32 R12, RZ, RZ, 0x2 ;  /* 0x00000002ff0c7424 */ /* 0x000fce00078e00ff */
[----:B------:R-:W-:Y:S05]  /*49d0*/  WARPSYNC.COLLECTIVE R15, `(.L_x_11832) ;  /* 0x000000000f087348 */ /* 0x000fea0003c00000 */
[----:B------:R0:W1:Y:S02]  /*49e0*/  SHFL.BFLY P6, R14, R13, R12, R11 ;  /* 0x0c00000c0d0e7389 */ /* 0x00006400000c000b */
[----:B01----:R-:W-:Y:S05]  /*49f0*/  ENDCOLLECTIVE ;  /* 0x000000000000791b */ /* 0x003fea0003800000 */
.L_x_11832:
[----:B------:R-:W-:Y:S01]  /*4a00*/  IMAD.MOV.U32 R12, RZ, RZ, 0x1 ;  /* 0x00000001ff0c7424 */ /* 0x000fe200078e00ff */
[----:B------:R-:W-:-:S05]  /*4a10*/  MOV R25, R14 ;  /* 0x0000000e00197202 */ /* 0x000fca0000000f00 */
[----:B------:R-:W-:-:S05]  /*4a20*/  FADD.FTZ R25, RZ, R25 ;  /* 0x00000019ff197221 */ /* 0x000fca0000010000 */
[----:B------:R-:W-:-:S07]  /*4a30*/  MOV R13, R25 ;  /* 0x00000019000d7202 */ /* 0x000fce0000000f00 */
[----:B------:R-:W-:Y:S05]  /*4a40*/  WARPSYNC.COLLECTIVE R15, `(.L_x_11833) ;  /* 0x000000000f087348 */ /* 0x000fea0003c00000 */
[----:B------:R0:W1:Y:S02]  /*4a50*/  SHFL.BFLY P6, R14, R13, R12, R11 ;  /* 0x0c00000c0d0e7389 */ /* 0x00006400000c000b */
[----:B01----:R-:W-:Y:S05]  /*4a60*/  ENDCOLLECTIVE ;  /* 0x000000000000791b */ /* 0x003fea0003800000 */
.L_x_11833:
[----:B------:R-:W-:Y:S01]  /*4a70*/  HFMA2 R13, -RZ, RZ, 0, 0 ;  /* 0x00000000ff0d7431 */ /* 0x000fe200000001ff */
[----:B------:R-:W-:Y:S01]  /*4a80*/  MOV R12, 0x2 ;  /* 0x00000002000c7802 */ /* 0x000fe20000000f00 */
[----:B------:R-:W-:-:S07]  /*4a90*/  FADD.FTZ R25, R25, R14 ;  /* 0x0000000e19197221 */ /* 0x000fce0000010000 */
[----:B------:R-:W-:Y:S05]  /*4aa0*/  WARPSYNC.COLLECTIVE R15, `(.L_x_11834) ;  /* 0x000000000f087348 */ /* 0x000fea0003c00000 */
[----:B------:R0:W1:Y:S02]  /*4ab0*/  SHFL.BFLY P6, R14, R13, R12, R11 ;  /* 0x0c00000c0d0e7389 */ /* 0x00006400000c000b */
[----:B01----:R-:W-:Y:S05]  /*4ac0*/  ENDCOLLECTIVE ;  /* 0x000000000000791b */ /* 0x003fea0003800000 */
.L_x_11834:
[----:B------:R-:W-:Y:S02]  /*4ad0*/  HFMA2 R12, -RZ, RZ, 0, 5.9604644775390625e-08 ;  /* 0x00000001ff0c7431 */ /* 0x000fe400000001ff */
[----:B------:R-:W-:-:S04]  /*4ae0*/  IMAD.MOV.U32 R13, RZ, RZ, R14 ;  /* 0x000000ffff0d7224 */ /* 0x000fc800078e000e */
[----:B------:R-:W-:-:S07]  /*4af0*/  FADD.FTZ R13, RZ, R13 ;  /* 0x0000000dff0d7221 */ /* 0x000fce0000010000 */
[----:B------:R-:W-:Y:S05]  /*4b00*/  WARPSYNC.COLLECTIVE R15, `(.L_x_11835) ;  /* 0x000000000f087348 */ /* 0x000fea0003c00000 */
[----:B------:R0:W1:Y:S02]  /*4b10*/  SHFL.BFLY P6, R14, R13, R12, R11 ;  /* 0x0c00000c0d0e7389 */ /* 0x00006400000c000b */
[----:B01----:R-:W-:Y:S05]  /*4b20*/  ENDCOLLECTIVE ;  /* 0x000000000000791b */ /* 0x003fea0003800000 */
.L_x_11835:
[----:B------:R-:W-:Y:S01]  /*4b30*/  MOV R5, R14 ;  /* 0x0000000e00057202 */ /* 0x000fe20000000f00 */
[----:B------:R-:W-:Y:S06]  /*4b40*/  BRA `(.L_x_11836) ;  /* 0xffffffe400087947 */ /* 0x000fec000383ffff */
.L_x_11837:
        /* <DEDUP_REMOVED lines=11> */
.L_x_27384:


//--------------------- .text._ZN4vllm25paged_attention_v2_kernelIthLi120ELi32ELi128ELNS_18Fp8KVCacheDataTypeE1ELb1ELi512EEEvPfS2_PT_PKS3_PKT0_S9_ifPKiSB_iPKfiiiSD_SD_iiiii --------------------------
	.section	.text._ZN4vllm25paged_attention_v2_kernelIthLi120ELi32ELi128ELNS_18Fp8KVCacheDataTypeE1ELb1ELi512EEEvPfS2_PT_PKS3_PKT0_S9_ifPKiSB_iPKfiiiSD_SD_iiiii,"ax",@progbits
	.align	128
        .global         _ZN4vllm25paged_attention_v2_kernelIthLi120ELi32ELi128ELNS_18Fp8KVCacheDataTypeE1ELb1ELi512EEEvPfS2_PT_PKS3_PKT0_S9_ifPKiSB_iPKfiiiSD_SD_iiiii
        .type           _ZN4vllm25paged_attention_v2_kernelIthLi120ELi32ELi128ELNS_18Fp8KVCacheDataTypeE1ELb1ELi512EEEvPfS2_PT_PKS3_PKT0_S9_ifPKiSB_iPKfiiiSD_SD_iiiii,@function
        .size           _ZN4vllm25paged_attention_v2_kernelIthLi120ELi32ELi128ELNS_18Fp8KVCacheDataTypeE1ELb1ELi512EEEvPfS2_PT_PKS3_PKT0_S9_ifPKiSB_iPKfiiiSD_SD_iiiii,(.L_x_27385 - _ZN4vllm25paged_attention_v2_kernelIthLi120ELi32ELi128ELNS_18Fp8KVCacheDataTypeE1ELb1ELi512EEEvPfS2_PT_PKS3_PKT0_S9_ifPKiSB_iPKfiiiSD_SD_iiiii)
        .other          _ZN4vllm25paged_attention_v2_kernelIthLi120ELi32ELi128ELNS_18Fp8KVCacheDataTypeE1ELb1ELi512EEEvPfS2_PT_PKS3_PKT0_S9_ifPKiSB_iPKfiiiSD_SD_iiiii,@"STO_CUDA_ENTRY STV_DEFAULT"
_ZN4vllm25paged_attention_v2_kernelIthLi120ELi32ELi128ELNS_18Fp8KVCacheDataTypeE1ELb1ELi512EEEvPfS2_PT_PKS3_PKT0_S9_ifPKiSB_iPKfiiiSD_SD_iiiii:
.text._ZN4vllm25paged_attention_v2_kernelIthLi120ELi32ELi128ELNS_18Fp8KVCacheDataTypeE1ELb1ELi512EEEvPfS2_PT_PKS3_PKT0_S9_ifPKiSB_iPKfiiiSD_SD_iiiii:
        /* <DEDUP_REMOVED lines=109> */
.L_x_11838:
        /* <DEDUP_REMOVED lines=26> */
.L_x_11842:
        /* <DEDUP_REMOVED lines=38> */
.L_x_11840:
[----:B------:R-:W-:Y:S05]  /*0ad0*/  BSYNC.RECONVERGENT B6 ;  /* 0x0000000000067941 */ /* 0x000fea0003800200 */
.L_x_11839:
        /* <DEDUP_REMOVED lines=14> */
.L_x_11885:
        /* <DEDUP_REMOVED lines=41> */
.L_x_11848:
        /* <DEDUP_REMOVED lines=11> */
.L_x_11847:
[----:B------:R-:W-:Y:S05]  /*0f00*/  BSYNC.RECONVERGENT B1 ;  /* 0x0000000000017941 */ /* 0x000fea0003800200 */
.L_x_11846:
        /* <DEDUP_REMOVED lines=12> */
.L_x_11851:
        /* <DEDUP_REMOVED lines=100> */
.L_x_11850:
[----:B------:R-:W-:Y:S05]  /*1610*/  BSYNC.RECONVERGENT B1 ;  /* 0x0000000000017941 */ /* 0x000fea0003800200 */
.L_x_11849:
        /* <DEDUP_REMOVED lines=55> */
.L_x_11853:
[----:B------:R-:W-:Y:S05]  /*1990*/  BSYNC.RECONVERGENT B1 ;  /* 0x0000000000017941 */ /* 0x000fea0003800200 */
.L_x_11852:
        /* <DEDUP_REMOVED lines=26> */
.L_x_11845:
[----:B------:R-:W-:Y:S05]  /*1b40*/  BSYNC.RECONVERGENT B0 ;  /* 0x0000000000007941 */ /* 0x000fea0003800200 */
.L_x_11844:
        /* <DEDUP_REMOVED lines=41> */
.L_x_11858:
[----:B------:R-:W1:Y:S01]  /*1de0*/  LDS R22, [R13] ;  /* 0x000000000d167984 */ /* 0x000e620000000800 */
[----:B------:R-:W-:-:S04]  /*1df0*/  IADD3 R14, PT, PT, R14, 0x1, RZ ;  /* 0x000000010e0e7810 */ /* 0x000fc80007ffe0ff */
[----:B------:R-:W-:Y:S01]  /*1e00*/  ISETP.NE.AND P0, PT, R14, RZ, PT ;  /* 0x000000ff0e00720c */ /* 0x000fe20003f05270 */
[----:B-1----:R-:W-:-:S05]  /*1e10*/  FMUL.FTZ R22, R22, R7 ;  /* 0x0000000716167220 */ /* 0x002fca0000410000 */
[----:B------:R1:W-:Y:S02]  /*1e20*/  STS [R13], R22 ;  /* 0x000000160d007388 */ /* 0x0003e40000000800 */
[----:B-1----:R-:W-:-:S05]  /*1e30*/  VIADD R13, R13, 0x200 ;  /* 0x000002000d0d7836 */ /* 0x002fca0000000000 */
[----:B------:R-:W-:Y:S05]  /*1e40*/  @P0 BRA `(.L_x_11858) ;  /* 0xfffffffc00e40947 */ /* 0x000fea000383ffff */
.L_x_11857:
[----:B------:R-:W-:Y:S05]  /*1e50*/  BSYNC.RECONVERGENT B1 ;  /* 0x0000000000017941 */ /* 0x000fea0003800200 */
.L_x_11856:
        /* <DEDUP_REMOVED lines=12> */
.L_x_11861:
        /* <DEDUP_REMOVED lines=52> */
.L_x_11860:
[----:B------:R-:W-:Y:S05]  /*2260*/  BSYNC.RECONVERGENT B1 ;  /* 0x0000000000017941 */ /* 0x000fea0003800200 */
.L_x_11859:
        /* <DEDUP_REMOVED lines=31> */
.L_x_11863:
[----:B------:R-:W-:Y:S05]  /*2460*/  BSYNC.RECONVERGENT B1 ;  /* 0x0000000000017941 */ /* 0x000fea0003800200 */
.L_x_11862:
        /* <DEDUP_REMOVED lines=14> */
.L_x_11855:
[----:B------:R-:W-:Y:S05]  /*2550*/  BSYNC.RECONVERGENT B0 ;  /* 0x0000000000007941 */ /* 0x000fea0003800200 */
.L_x_11854:
        /* <DEDUP_REMOVED lines=18> */
.L_x_11865:
[----:B------:R-:W-:Y:S05]  /*2680*/  BSYNC.RECONVERGENT B0 ;  /* 0x0000000000007941 */ /* 0x000fea0003800200 */
.L_x_11864:
        /* <DEDUP_REMOVED lines=27> */
.L_x_11869:
        /* <DEDUP_REMOVED lines=34> */
.L_x_11868:
        /* <DEDUP_REMOVED lines=16> */
.L_x_11867:
[----:B------:R-:W-:Y:S05]  /*2b60*/  BSYNC.RECONVERGENT B6 ;  /* 0x0000000000067941 */ /* 0x000fea0003800200 */
.L_x_11866:
        /* <DEDUP_REMOVED lines=59> */
.L_x_11916:
        /* <DEDUP_REMOVED lines=36> */
.L_x_11872:
[----:B------:R-:W-:Y:S05]  /*3160*/  BSYNC.RECONVERGENT B0 ;  /* 0x0000000000007941 */ /* 0x000fea0003800200 */
.L_x_11871:
        /* <DEDUP_REMOVED lines=33> */
.L_x_11874:
[----:B------:R-:W-:Y:S05]  /*3380*/  BSYNC.RECONVERGENT B0 ;  /* 0x0000000000007941 */ /* 0x000fea0003800200 */
.L_x_11873:
        /* <DEDUP_REMOVED lines=18> */
.L_x_11876:
[----:B------:R-:W-:Y:S05]  /*34b0*/  BSYNC.RECONVERGENT B0 ;  /* 0x0000000000007941 */ /* 0x000fea0003800200 */
.L_x_11875:
        /* <DEDUP_REMOVED lines=33> */
.L_x_11878:
[----:B------:R-:W-:Y:S05]  /*36d0*/  BSYNC.RECONVERGENT B0 ;  /* 0x0000000000007941 */ /* 0x000fea0003800200 */
.L_x_11877:
        /* <DEDUP_REMOVED lines=44> */
.L_x_11841:
        /* <DEDUP_REMOVED lines=16> */
.L_x_11879:
[----:B------:R-:W-:Y:S05]  /*3aa0*/  EXIT ;  /* 0x000000000000794d */ /* 0x000fea0003800000 */
.L_x_11843:
[----:B------:R-:W-:Y:S02]  /*3ab0*/  HFMA2 R12, -RZ, RZ, 0, 9.5367431640625e-07 ;  /* 0x00000010ff0c7431 */ /* 0x000fe400000001ff */
[----:B------:R-:W-:Y:S01]  /*3ac0*/  IMAD.MOV.U32 R11, RZ, RZ, 0x1f ;  /* 0x0000001fff0b7424 */ /* 0x000fe200078e00ff */
[----:B------:R-:W-:-:S07]  /*3ad0*/  MOV R15, 0xffffffff ;  /* 0xffffffff000f7802 */ /* 0x000fce0000000f00 */
[----:B------:R-:W-:Y:S05]  /*3ae0*/  WARPSYNC.COLLECTIVE R15, `(.L_x_11880) ;  /* 0x000000000f087348 */ /* 0x000fea0003c00000 */
[----:B------:R0:W1:Y:S02]  /*3af0*/  SHFL.BFLY P6, R14, R13, R12, R11 ;  /* 0x0c00000c0d0e7389 */ /* 0x00006400000c000b */
[----:B01----:R-:W-:Y:S05]  /*3b00*/  ENDCOLLECTIVE ;  /* 0x000000000000791b */ /* 0x003fea0003800000 */
.L_x_11880:
[----:B------:R-:W-:Y:S01]  /*3b10*/  IMAD.MOV.U32 R12, RZ, RZ, 0x8 ;  /* 0x00000008ff0c7424 */ /* 0x000fe200078e00ff */
[----:B------:R-:W-:-:S04]  /*3b20*/  FMNMX.FTZ R0, R14, -3.40282346638528859812e+38, !PT ;  /* 0xff7fffff0e007809 */ /* 0x000fc80007810000 */
[----:B------:R-:W-:-:S07]  /*3b30*/  MOV R13, R0 ;  /* 0x00000000000d7202 */ /* 0x000fce0000000f00 */
[----:B------:R-:W-:Y:S05]  /*3b40*/  WARPSYNC.COLLECTIVE R15, `(.L_x_11881) ;  /* 0x000000000f087348 */ /* 0x000fea0003c00000 */
[----:B------:R0:W1:Y:S02]  /*3b50*/  SHFL.BFLY P6, R14, R13, R12, R11 ;  /* 0x0c00000c0d0e7389 */ /* 0x00006400000c000b */
[----:B01----:R-:W-:Y:S05]  /*3b60*/  ENDCOLLECTIVE ;  /* 0x000000000000791b */ /* 0x003fea0003800000 */
.L_x_11881:
[----:B------:R-:W-:Y:S01]  /*3b70*/  HFMA2 R12, -RZ, RZ, 0, 2.384185791015625e-07 ;  /* 0x00000004ff0c7431 */ /* 0x000fe200000001ff */
[----:B------:R-:W-:-:S04]  /*3b80*/  FMNMX.FTZ R2, R0, R14, !PT ;  /* 0x0000000e00027209 */ /* 0x000fc80007810000 */
[----:B------:R-:W-:-:S07]  /*3b90*/  MOV R13, R2 ;  /* 0x00000002000d7202 */ /* 0x000fce0000000f00 */
[----:B------:R-:W-:Y:S05]  /*3ba0*/  WARPSYNC.COLLECTIVE R15, `(.L_x_11882) ;  /* 0x000000000f087348 */ /* 0x000fea0003c00000 */
[----:B------:R0:W1:Y:S02]  /*3bb0*/  SHFL.BFLY P6, R14, R13, R12, R11 ;  /* 0x0c00000c0d0e7389 */ /* 0x00006400000c000b */
[----:B01----:R-:W-:Y:S05]  /*3bc0*/  ENDCOLLECTIVE ;  /* 0x000000000000791b */ /* 0x003fea0003800000 */
.L_x_11882:
[----:B------:R-:W-:Y:S02]  /*3bd0*/  MOV R12, 0x2 ;  /* 0x00000002000c7802 */ /* 0x000fe40000000f00 */
[----:B------:R-:W-:-:S05]  /*3be0*/  FMNMX.FTZ R3, R2, R14, !PT ;  /* 0x0000000e02037209 */ /* 0x000fca0007810000 */
[----:B------:R-:W-:-:S07]  /*3bf0*/  IMAD.MOV.U32 R13, RZ, RZ, R3 ;  /* 0x000000ffff0d7224 */ /* 0x000fce00078e0003 */
[----:B------:R-:W-:Y:S05]  /*3c00*/  WARPSYNC.COLLECTIVE R15, `(.L_x_11883) ;  /* 0x000000000f087348 */ /* 0x000fea0003c00000 */
[----:B------:R0:W1:Y:S02]  /*3c10*/  SHFL.BFLY P6, R14, R13, R12, R11 ;  /* 0x0c00000c0d0e7389 */ /* 0x00006400000c000b */
[----:B01----:R-:W-:Y:S05]  /*3c20*/  ENDCOLLECTIVE ;  /* 0x000000000000791b */ /* 0x003fea0003800000 */
.L_x_11883:
[----:B------:R-:W-:Y:S01]  /*3c30*/  IMAD.MOV.U32 R12, RZ, RZ, 0x1 ;  /* 0x00000001ff0c7424 */ /* 0x000fe200078e00ff */
[----:B------:R-:W-:-:S04]  /*3c40*/  FMNMX.FTZ R4, R3, R14, !PT ;  /* 0x0000000e03047209 */ /* 0x000fc80007810000 */
[----:B------:R-:W-:-:S07]  /*3c50*/  MOV R13, R4 ;  /* 0x00000004000d7202 */ /* 0x000fce0000000f00 */
[----:B------:R-:W-:Y:S05]  /*3c60*/  WARPSYNC.COLLECTIVE R15, `(.L_x_11884) ;  /* 0x000000000f087348 */ /* 0x000fea0003c00000 */
[----:B------:R0:W1:Y:S02]  /*3c70*/  SHFL.BFLY P6, R14, R13, R12, R11 ;  /* 0x0c00000c0d0e7389 */ /* 0x00006400000c000b */
[----:B01----:R-:W-:Y:S05]  /*3c80*/  ENDCOLLECTIVE ;  /* 0x000000000000791b */ /* 0x003fea0003800000 */
.L_x_11884:
[----:B------:R-:W-:Y:S05]  /*3c90*/  BRA `(.L_x_11885) ;  /* 0xffffffcc00c87947 */ /* 0x000fea000383ffff */
.L_x_11870:
[----:B---3--:R-:W-:Y:S01]  /*3ca0*/  HFMA2 R13, -RZ, RZ, 0, 0 ;  /* 0x00000000ff0d7431 */ /* 0x008fe200000001ff */
[----:B------:R-:W-:Y:S01]  /*3cb0*/  MOV R12, 0x2 ;  /* 0x00000002000c7802 */ /* 0x000fe20000000f00 */
[----:B--2---:R-:W-:Y:S01]  /*3cc0*/  IMAD.MOV.U32 R11, RZ, RZ, 0x1f ;  /* 0x0000001fff0b7424 */ /* 0x004fe200078e00ff */
[----:B------:R-:W-:-:S07]  /*3cd0*/  MOV R15, 0xffffffff ;  /* 0xffffffff000f7802 */ /* 0x000fce0000000f00 */
[----:B01----:R-:W-:Y:S05]  /*3ce0*/  WARPSYNC.COLLECTIVE R15, `(.L_x_11886) ;  /* 0x000000000f087348 */ /* 0x003fea0003c00000 */
[----:B------:R2:W3:Y:S02]  /*3cf0*/  SHFL.BFLY P6, R14, R13, R12, R11 ;  /* 0x0c00000c0d0e7389 */ /* 0x0004e400000c000b */
[----:B0123--:R-:W-:Y:S05]  /*3d00*/  ENDCOLLECTIVE ;  /* 0x000000000000791b */ /* 0x00ffea0003800000 */
.L_x_11886:
[----:B------:R-:W-:Y:S02]  /*3d10*/  IMAD.MOV.U32 R12, RZ, RZ, 0x1 ;  /* 0x00000001ff0c7424 */ /* 0x000fe400078e00ff */
[----:B------:R-:W-:-:S05]  /*3d20*/  FADD.FTZ R30, RZ, R14 ;  /* 0x0000000eff1e7221 */ /* 0x000fca0000010000 */
[----:B------:R-:W-:-:S07]  /*3d30*/  MOV R13, R30 ;  /* 0x0000001e000d7202 */ /* 0x000fce0000000f00 */
[----:B------:R-:W-:Y:S05]  /*3d40*/  WARPSYNC.COLLECTIVE R15, `(.L_x_11887) ;  /* 0x000000000f087348 */ /* 0x000fea0003c00000 */
[----:B------:R0:W1:Y:S02]  /*3d50*/  SHFL.BFLY P6, R14, R13, R12, R11 ;  /* 0x0c00000c0d0e7389 */ /* 0x00006400000c000b */
[----:B01----:R-:W-:Y:S05]  /*3d60*/  ENDCOLLECTIVE ;  /* 0x000000000000791b */ /* 0x003fea0003800000 */
.L_x_11887:
[----:B------:R-:W-:Y:S02]  /*3d70*/  HFMA2 R13, -RZ, RZ, 0, 0 ;  /* 0x00000000ff0d7431 */ /* 0x000fe400000001ff */
[----:B------:R-:W-:Y:S01]  /*3d80*/  IMAD.MOV.U32 R12, RZ, RZ, 0x2 ;  /* 0x00000002ff0c7424 */ /* 0x000fe200078e00ff */
[----:B------:R-:W-:-:S07]  /*3d90*/  MOV R5, R14 ;  /* 0x0000000e00057202 */ /* 0x000fce0000000f00 */
[----:B------:R-:W-:Y:S05]  /*3da0*/  WARPSYNC.COLLECTIVE R15, `(.L_x_11888) ;  /* 0x000000000f087348 */ /* 0x000fea0003c00000 */
[----:B------:R0:W1:Y:S02]  /*3db0*/  SHFL.BFLY P6, R14, R13, R12, R11 ;  /* 0x0c00000c0d0e7389 */ /* 0x00006400000c000b */
[----:B01----:R-:W-:Y:S05]  /*3dc0*/  ENDCOLLECTIVE ;  /* 0x000000000000791b */ /* 0x003fea0003800000 */
.L_x_11888:
        /* <DEDUP_REMOVED lines=8> */
.L_x_11889:
[----:B------:R-:W-:Y:S02]  /*3e50*/  HFMA2 R13, -RZ, RZ, 0, 0 ;  /* 0x00000000ff0d7431 */ /* 0x000fe400000001ff */
[----:B------:R-:W-:Y:S01]  /*3e60*/  IMAD.MOV.U32 R12, RZ, RZ, 0x2 ;  /* 0x00000002ff0c7424 */ /* 0x000fe200078e00ff */
[----:B------:R-:W-:-:S07]  /*3e70*/  MOV R4, R14 ;  /* 0x0000000e00047202 */ /* 0x000fce0000000f00 */
[----:B------:R-:W-:Y:S05]  /*3e80*/  WARPSYNC.COLLECTIVE R15, `(.L_x_11890) ;  /* 0x000000000f087348 */ /* 0x000fea0003c00000 */
[----:B------:R0:W1:Y:S02]  /*3e90*/  SHFL.BFLY P6, R14, R13, R12, R11 ;  /* 0x0c00000c0d0e7389 */ /* 0x00006400000c000b */
[----:B01----:R-:W-:Y:S05]  /*3ea0*/  ENDCOLLECTIVE ;  /* 0x000000000000791b */ /* 0x003fea0003800000 */
.L_x_11890:
        /* <DEDUP_REMOVED lines=8> */
.L_x_11891:
[----:B------:R-:W-:Y:S02]  /*3f30*/  HFMA2 R13, -RZ, RZ, 0, 0 ;  /* 0x00000000ff0d7431 */ /* 0x000fe400000001ff */
[----:B------:R-:W-:Y:S01]  /*3f40*/  IMAD.MOV.U32 R12, RZ, RZ, 0x2 ;  /* 0x00000002ff0c7424 */ /* 0x000fe200078e00ff */
[----:B------:R-:W-:-:S07]  /*3f50*/  MOV R22, R14 ;  /* 0x0000000e00167202 */ /* 0x000fce0000000f00 */
[----:B------:R-:W-:Y:S05]  /*3f60*/  WARPSYNC.COLLECTIVE R15, `(.L_x_11892) ;  /* 0x000000000f087348 */ /* 0x000fea0003c00000 */
[----:B------:R0:W1:Y:S02]  /*3f70*/  SHFL.BFLY P6, R14, R13, R12, R11 ;  /* 0x0c00000c0d0e7389 */ /* 0x00006400000c000b */
[----:B01----:R-:W-:Y:S05]  /*3f80*/  ENDCOLLECTIVE ;  /* 0x000000000000791b */ /* 0x003fea0003800000 */
.L_x_11892:
        /* <DEDUP_REMOVED lines=8> */
.L_x_11893:
[----:B------:R-:W-:Y:S02]  /*4010*/  HFMA2 R13, -RZ, RZ, 0, 0 ;  /* 0x00000000ff0d7431 */ /* 0x000fe400000001ff */
[----:B------:R-:W-:Y:S01]  /*4020*/  IMAD.MOV.U32 R12, RZ, RZ, 0x2 ;  /* 0x00000002ff0c7424 */ /* 0x000fe200078e00ff */
[----:B------:R-:W-:-:S07]  /*4030*/  MOV R2, R14 ;  /* 0x0000000e00027202 */ /* 0x000fce0000000f00 */
[----:B------:R-:W-:Y:S05]  /*4040*/  WARPSYNC.COLLECTIVE R15, `(.L_x_11894) ;  /* 0x000000000f087348 */ /* 0x000fea0003c00000 */
[----:B------:R0:W1:Y:S02]  /*4050*/  SHFL.BFLY P6, R14, R13, R12, R11 ;  /* 0x0c00000c0d0e7389 */ /* 0x00006400000c000b */
[----:B01----:R-:W-:Y:S05]  /*4060*/  ENDCOLLECTIVE ;  /* 0x000000000000791b */ /* 0x003fea0003800000 */
.L_x_11894:
        /* <DEDUP_REMOVED lines=8> */
.L_x_11895:
[----:B------:R-:W-:Y:S02]  /*40f0*/  HFMA2 R13, -RZ, RZ, 0, 0 ;  /* 0x00000000ff0d7431 */ /* 0x000fe400000001ff */
[----:B------:R-:W-:Y:S01]  /*4100*/  IMAD.MOV.U32 R12, RZ, RZ, 0x2 ;  /* 0x00000002ff0c7424 */ /* 0x000fe200078e00ff */
[----:B------:R-:W-:-:S07]  /*4110*/  MOV R20, R14 ;  /* 0x0000000e00147202 */ /* 0x000fce0000000f00 */
[----:B------:R-:W-:Y:S05]  /*4120*/  WARPSYNC.COLLECTIVE R15, `(.L_x_11896) ;  /* 0x000000000f087348 */ /* 0x000fea0003c00000 */
[----:B------:R0:W1:Y:S02]  /*4130*/  SHFL.BFLY P6, R14, R13, R12, R11 ;  /* 0x0c00000c0d0e7389 */ /* 0x00006400000c000b */
[----:B01----:R-:W-:Y:S05]  /*4140*/  ENDCOLLECTIVE ;  /* 0x000000000000791b */ /* 0x003fea0003800000 */
.L_x_11896:
        /* <DEDUP_REMOVED lines=8> */
.L_x_11897:
[----:B------:R-:W-:Y:S02]  /*41d0*/  HFMA2 R13, -RZ, RZ, 0, 0 ;  /* 0x00000000ff0d7431 */ /* 0x000fe400000001ff */
[----:B------:R-:W-:Y:S01]  /*41e0*/  IMAD.MOV.U32 R12, RZ, RZ, 0x2 ;  /* 0x00000002ff0c7424 */ /* 0x000fe200078e00ff */
[----:B------:R-:W-:-:S07]  /*41f0*/  MOV R9, R14 ;  /* 0x0000000e00097202 */ /* 0x000fce0000000f00 */
[----:B------:R-:W-:Y:S05]  /*4200*/  WARPSYNC.COLLECTIVE R15, `(.L_x_11898) ;  /* 0x000000000f087348 */ /* 0x000fea0003c00000 */
[----:B------:R0:W1:Y:S02]  /*4210*/  SHFL.BFLY P6, R14, R13, R12, R11 ;  /* 0x0c00000c0d0e7389 */ /* 0x00006400000c000b */
[----:B01----:R-:W-:Y:S05]  /*4220*/  ENDCOLLECTIVE ;  /* 0x000000000000791b */ /* 0x003fea0003800000 */
.L_x_11898:
        /* <DEDUP_REMOVED lines=8> */
.L_x_11899:
[----:B------:R-:W-:Y:S02]  /*42b0*/  HFMA2 R13, -RZ, RZ, 0, 0 ;  /* 0x00000000ff0d7431 */ /* 0x000fe400000001ff */
[----:B------:R-:W-:Y:S01]  /*42c0*/  IMAD.MOV.U32 R12, RZ, RZ, 0x2 ;  /* 0x00000002ff0c7424 */ /* 0x000fe200078e00ff */
[----:B------:R-:W-:-:S07]  /*42d0*/  MOV R10, R14 ;  /* 0x0000000e000a7202 */ /* 0x000fce0000000f00 */
[----:B------:R-:W-:Y:S05]  /*42e0*/  WARPSYNC.COLLECTIVE R15, `(.L_x_11900) ;  /* 0x000000000f087348 */ /* 0x000fea0003c00000 */
[----:B------:R0:W1:Y:S02]  /*42f0*/  SHFL.BFLY P6, R14, R13, R12, R11 ;  /* 0x0c00000c0d0e7389 */ /* 0x00006400000c000b */
[----:B01----:R-:W-:Y:S05]  /*4300*/  ENDCOLLECTIVE ;  /* 0x000000000000791b */ /* 0x003fea0003800000 */
.L_x_11900:
[----:B------:R-:W-:Y:S01]  /*4310*/  FADD.FTZ R7, R7, R10 ;  /* 0x0000000a07077221 */ /* 0x000fe20000010000 */
[----:B------:R-:W-:Y:S02]  /*4320*/  HFMA2 R12, -RZ, RZ, 0, 5.9604644775390625e-08 ;  /* 0x00000001ff0c7431 */ /* 0x000fe400000001ff */
[----:B------:R-:W-:-:S05]  /*4330*/  FADD.FTZ R23, RZ, R14 ;  /* 0x0000000eff177221 */ /* 0x000fca0000010000 */
[----:B------:R-:W-:-:S07]  /*4340*/  MOV R13, R23 ;  /* 0x00000017000d7202 */ /* 0x000fce0000000f00 */
[----:B------:R-:W-:Y:S05]  /*4350*/  WARPSYNC.COLLECTIVE R15, `(.L_x_11901) ;  /* 0x000000000f087348 */ /* 0x000fea0003c00000 */
[----:B------:R0:W1:Y:S02]  /*4360*/  SHFL.BFLY P6, R14, R13, R12, R11 ;  /* 0x0c00000c0d0e7389 */ /* 0x00006400000c000b */
[----:B01----:R-:W-:Y:S05]  /*4370*/  ENDCOLLECTIVE ;  /* 0x000000000000791b */ /* 0x003fea0003800000 */
.L_x_11901:
[----:B------:R-:W-:Y:S01]  /*4380*/  MOV R13, RZ ;  /* 0x000000ff000d7202 */ /* 0x000fe20000000f00 */
[----:B------:R-:W-:Y:S02]  /*4390*/  HFMA2 R12, -RZ, RZ, 0, 1.1920928955078125e-07 ;  /* 0x00000002ff0c7431 */ /* 0x000fe400000001ff */
[----:B------:R-:W-:-:S07]  /*43a0*/  IMAD.MOV.U32 R8, RZ, RZ, R14 ;  /* 0x000000ffff087224 */ /* 0x000fce00078e000e */
[----:B------:R-:W-:Y:S05]  /*43b0*/  WARPSYNC.COLLECTIVE R15, `(.L_x_11902) ;  /* 0x000000000f087348 */ /* 0x000fea0003c00000 */
[----:B------:R0:W1:Y:S02]  /*43c0*/  SHFL.BFLY P6, R14, R13, R12, R11 ;  /* 0x0c00000c0d0e7389 */ /* 0x00006400000c000b */
[----:B01----:R-:W-:Y:S05]  /*43d0*/  ENDCOLLECTIVE ;  /* 0x000000000000791b */ /* 0x003fea0003800000 */
.L_x_11902:
[----:B------:R-:W-:Y:S01]  /*43e0*/  FADD.FTZ R8, R23, R8 ;  /* 0x0000000817087221 */ /* 0x000fe20000010000 */
[----:B------:R-:W-:Y:S01]  /*43f0*/  MOV R12, 0x1 ;  /* 0x00000001000c7802 */ /* 0x000fe20000000f00 */
[----:B------:R-:W-:-:S04]  /*4400*/  FADD.FTZ R29, RZ, R14 ;  /* 0x0000000eff1d7221 */ /* 0x000fc80000010000 */
[----:B------:R-:W-:-:S07]  /*4410*/  IMAD.MOV.U32 R13, RZ, RZ, R29 ;  /* 0x000000ffff0d7224 */ /* 0x000fce00078e001d */
[----:B------:R-:W-:Y:S05]  /*4420*/  WARPSYNC.COLLECTIVE R15, `(.L_x_11903) ;  /* 0x000000000f087348 */ /* 0x000fea0003c00000 */
[----:B------:R0:W1:Y:S02]  /*4430*/  SHFL.BFLY P6, R14, R13, R12, R11 ;  /* 0x0c00000c0d0e7389 */ /* 0x00006400000c000b */
[----:B01----:R-:W-:Y:S05]  /*4440*/  ENDCOLLECTIVE ;  /* 0x000000000000791b */ /* 0x003fea0003800000 */
.L_x_11903:
[----:B------:R-:W-:Y:S02]  /*4450*/  IMAD.MOV.U32 R13, RZ, RZ, RZ ;  /* 0x000000ffff0d7224 */ /* 0x000fe400078e00ff */
[----:B------:R-:W-:Y:S01]  /*4460*/  HFMA2 R12, -RZ, RZ, 0, 1.1920928955078125e-07 ;  /* 0x00000002ff0c7431 */ /* 0x000fe200000001ff */
[----:B------:R-:W-:-:S07]  /*4470*/  MOV R24, R14 ;  /* 0x0000000e00187202 */ /* 0x000fce0000000f00 */
[----:B------:R-:W-:Y:S05]  /*4480*/  WARPSYNC.COLLECTIVE R15, `(.L_x_11904) ;  /* 0x000000000f087348 */ /* 0x000fea0003c00000 */
[----:B------:R0:W1:Y:S02]  /*4490*/  SHFL.BFLY P6, R14, R13, R12, R11 ;  /* 0x0c00000c0d0e7389 */ /* 0x00006400000c000b */
[----:B01----:R-:W-:Y:S05]  /*44a0*/  ENDCOLLECTIVE ;  /* 0x000000000000791b */ /* 0x003fea0003800000 */
.L_x_11904:
[----:B------:R-:W-:Y:S01]  /*44b0*/  FADD.FTZ R24, R29, R24 ;  /* 0x000000181d187221 */ /* 0x000fe20000010000 */
[----:B------:R-:W-:Y:S02]  /*44c0*/  IMAD.MOV.U32 R12, RZ, RZ, 0x1 ;  /* 0x00000001ff0c7424 */ /* 0x000fe400078e00ff */
[----:B------:R-:W-:-:S05]  /*44d0*/  FADD.FTZ R21, RZ, R14 ;  /* 0x0000000eff157221 */ /* 0x000fca0000010000 */
[----:B------:R-:W-:-:S07]  /*44e0*/  MOV R13, R21 ;  /* 0x00000015000d7202 */ /* 0x000fce0000000f00 */
[----:B------:R-:W-:Y:S05]  /*44f0*/  WARPSYNC.COLLECTIVE R15, `(.L_x_11905) ;  /* 0x000000000f087348 */ /* 0x000fea0003c00000 */
[----:B------:R0:W1:Y:S02]  /*4500*/  SHFL.BFLY P6, R14, R13, R12, R11 ;  /* 0x0c00000c0d0e7389 */ /* 0x00006400000c000b */
[----:B01----:R-:W-:Y:S05]  /*4510*/  ENDCOLLECTIVE ;  /* 0x000000000000791b */ /* 0x003fea0003800000 */
.L_x_11905:
[----:B------:R-:W-:Y:S02]  /*4520*/  HFMA2 R13, -RZ, RZ, 0, 0 ;  /* 0x00000000ff0d7431 */ /* 0x000fe400000001ff */
[----:B------:R-:W-:Y:S01]  /*4530*/  IMAD.MOV.U32 R12, RZ, RZ, 0x2 ;  /* 0x00000002ff0c7424 */ /* 0x000fe200078e00ff */
[----:B------:R-:W-:-:S07]  /*4540*/  MOV R20, R14 ;  /* 0x0000000e00147202 */ /* 0x000fce0000000f00 */
[----:B------:R-:W-:Y:S05]  /*4550*/  WARPSYNC.COLLECTIVE R15, `(.L_x_11906) ;  /* 0x000000000f087348 */ /* 0x000fea0003c00000 */
[----:B------:R0:W1:Y:S02]  /*4560*/  SHFL.BFLY P6, R14, R13, R12, R11 ;  /* 0x0c00000c0d0e7389 */ /* 0x00006400000c000b */
[----:B01----:R-:W-:Y:S05]  /*4570*/  ENDCOLLECTIVE ;  /* 0x000000000000791b */ /* 0x003fea0003800000 */
.L_x_11906:
        /* <DEDUP_REMOVED lines=8> */
.L_x_11907:
[----:B------:R-:W-:Y:S02]  /*4600*/  HFMA2 R13, -RZ, RZ, 0, 0 ;  /* 0x00000000ff0d7431 */ /* 0x000fe400000001ff */
[----:B------:R-:W-:Y:S01]  /*4610*/  IMAD.MOV.U32 R12, RZ, RZ, 0x2 ;  /* 0x00000002ff0c7424 */ /* 0x000fe200078e00ff */
[----:B------:R-:W-:-:S07]  /*4620*/  MOV R28, R14 ;  /* 0x0000000e001c7202 */ /* 0x000fce0000000f00 */
[----:B------:R-:W-:Y:S05]  /*4630*/  WARPSYNC.COLLECTIVE R15, `(.L_x_11908) ;  /* 0x000000000f087348 */ /* 0x000fea0003c00000 */
[----:B------:R0:W1:Y:S02]  /*4640*/  SHFL.BFLY P6, R14, R13, R12, R11 ;  /* 0x0c00000c0d0e7389 */ /* 0x00006400000c000b */
[----:B01----:R-:W-:Y:S05]  /*4650*/  ENDCOLLECTIVE ;  /* 0x000000000000791b */ /* 0x003fea0003800000 */
.L_x_11908:
        /* <DEDUP_REMOVED lines=8> */
.L_x_11909:
[----:B------:R-:W-:Y:S01]  /*46e0*/  HFMA2 R13, -RZ, RZ, 0, 0 ;  /* 0x00000000ff0d7431 */ /* 0x000fe200000001ff */
[----:B------:R-:W-:Y:S01]  /*46f0*/  MOV R12, 0x2 ;  /* 0x00000002000c7802 */ /* 0x000fe20000000f00 */
[----:B------:R-:W-:-:S07]  /*4700*/  FADD.FTZ R9, R9, R14 ;  /* 0x0000000e09097221 */ /* 0x000fce0000010000 */
[----:B------:R-:W-:Y:S05]  /*4710*/  WARPSYNC.COLLECTIVE R15, `(.L_x_11910) ;  /* 0x000000000f087348 */ /* 0x000fea0003c00000 */
[----:B------:R0:W1:Y:S02]  /*4720*/  SHFL.BFLY P6, R14, R13, R12, R11 ;  /* 0x0c00000c0d0e7389 */ /* 0x00006400000c000b */
[----:B01----:R-:W-:Y:S05]  /*4730*/  ENDCOLLECTIVE ;  /* 0x000000000000791b */ /* 0x003fea0003800000 */
.L_x_11910:
[----:B------:R-:W-:Y:S02]  /*4740*/  HFMA2 R12, -RZ, RZ, 0, 5.9604644775390625e-08 ;  /* 0x00000001ff0c7431 */ /* 0x000fe400000001ff */
[----:B------:R-:W-:-:S04]  /*4750*/  IMAD.MOV.U32 R22, RZ, RZ, R14 ;  /* 0x000000ffff167224 */ /* 0x000fc800078e000e */
[----:B------:R-:W-:-:S05]  /*4760*/  FADD.FTZ R22, RZ, R22 ;  /* 0x00000016ff167221 */ /* 0x000fca0000010000 */
[----:B------:R-:W-:-:S07]  /*4770*/  MOV R13, R22 ;  /* 0x00000016000d7202 */ /* 0x000fce0000000f00 */
[----:B------:R-:W-:Y:S05]  /*4780*/  WARPSYNC.COLLECTIVE R15, `(.L_x_11911) ;  /* 0x000000000f087348 */ /* 0x000fea0003c00000 */
[----:B------:R0:W1:Y:S02]  /*4790*/  SHFL.BFLY P6, R14, R13, R12, R11 ;  /* 0x0c00000c0d0e7389 */ /* 0x00006400000c000b */
[----:B01----:R-:W-:Y:S05]  /*47a0*/  ENDCOLLECTIVE ;  /* 0x000000000000791b */ /* 0x003fea0003800000 */
.L_x_11911:
[----:B------:R-:W-:Y:S01]  /*47b0*/  MOV R13, RZ ;  /* 0x000000ff000d7202 */ /* 0x000fe20000000f00 */
[----:B------:R-:W-:Y:S02]  /*47c0*/  HFMA2 R12, -RZ, RZ, 0, 1.1920928955078125e-07 ;  /* 0x00000002ff0c7431 */ /* 0x000fe400000001ff */
[----:B------:R-:W-:-:S07]  /*47d0*/  IMAD.MOV.U32 R29, RZ, RZ, R14 ;  /* 0x000000ffff1d7224 */ /* 0x000fce00078e000e */
[----:B------:R-:W-:Y:S05]  /*47e0*/  WARPSYNC.COLLECTIVE R15, `(.L_x_11912) ;  /* 0x000000000f087348 */ /* 0x000fea0003c00000 */
[----:B------:R0:W1:Y:S02]  /*47f0*/  SHFL.BFLY P6, R14, R13, R12, R11 ;  /* 0x0c00000c0d0e7389 */ /* 0x00006400000c000b */
[----:B01----:R-:W-:Y:S05]  /*4800*/  ENDCOLLECTIVE ;  /* 0x000000000000791b */ /* 0x003fea0003800000 */
.L_x_11912:
[----:B------:R-:W-:Y:S01]  /*4810*/  FADD.FTZ R29, R22, R29 ;  /* 0x0000001d161d7221 */ /* 0x000fe20000010000 */
[----:B------:R-:W-:Y:S01]  /*4820*/  MOV R12, 0x1 ;  /* 0x00000001000c7802 */ /* 0x000fe20000000f00 */
[----:B------:R-:W-:-:S04]  /*4830*/  FADD.FTZ R23, RZ, R14 ;  /* 0x0000000eff177221 */ /* 0x000fc80000010000 */
[----:B------:R-:W-:-:S07]  /*4840*/  IMAD.MOV.U32 R13, RZ, RZ, R23 ;  /* 0x000000ffff0d7224 */ /* 0x000fce00078e0017 */
[----:B------:R-:W-:Y:S05]  /*4850*/  WARPSYNC.COLLECTIVE R15, `(.L_x_11913) ;  /* 0x000000000f087348 */ /* 0x000fea0003c00000 */
[----:B------:R0:W1:Y:S02]  /*4860*/  SHFL.BFLY P6, R14, R13, R12, R11 ;  /* 0x0c00000c0d0e7389 */ /* 0x00006400000c000b */
[----:B01----:R-:W-:Y:S05]  /*4870*/  ENDCOLLECTIVE ;  /* 0x000000000000791b */ /* 0x003fea0003800000 */
.L_x_11913:
[----:B------:R-:W-:Y:S01]  /*4880*/  IMAD.MOV.U32 R13, RZ, RZ, RZ ;  /* 0x000000ffff0d7224 */ /* 0x000fe200078e00ff */
[----:B------:R-:W-:-:S05]  /*4890*/  MOV R12, R14 ;  /* 0x0000000e000c7202 */ /* 0x000fca0000000f00 */
[----:B------:R-:W-:Y:S01]  /*48a0*/  FADD.FTZ R10, R23, R12 ;  /* 0x0000000c170a7221 */ /* 0x000fe20000010000 */
[----:B------:R-:W-:-:S07]  /*48b0*/  HFMA2 R12, -RZ, RZ, 0, 1.1920928955078125e-07 ;  /* 0x00000002ff0c7431 */ /* 0x000fce00000001ff */
[----:B------:R-:W-:Y:S05]  /*48c0*/  WARPSYNC.COLLECTIVE R15, `(.L_x_11914) ;  /* 0x000000000f087348 */ /* 0x000fea0003c00000 */
[----:B------:R0:W1:Y:S02]  /*48d0*/  SHFL.BFLY P6, R14, R13, R12, R11 ;  /* 0x0c00000c0d0e7389 */ /* 0x00006400000c000b */
[----:B01----:R-:W-:Y:S05]  /*48e0*/  ENDCOLLECTIVE ;  /* 0x000000000000791b */ /* 0x003fea0003800000 */
.L_x_11914:
[----:B------:R-:W-:Y:S01]  /*48f0*/  HFMA2 R12, -RZ, RZ, 0, 5.9604644775390625e-08 ;  /* 0x00000001ff0c7431 */ /* 0x000fe200000001ff */
[----:B------:R-:W-:-:S05]  /*4900*/  MOV R21, R14 ;  /* 0x0000000e00157202 */ /* 0x000fca0000000f00 */
[----:B------:R-:W-:-:S04]  /*4910*/  FADD.FTZ R21, RZ, R21 ;  /* 0x00000015ff157221 */ /* 0x000fc80000010000 */
[----:B------:R-:W-:-:S07]  /*4920*/  IMAD.MOV.U32 R13, RZ, RZ, R21 ;  /* 0x000000ffff0d7224 */ /* 0x000fce00078e0015 */
[----:B------:R-:W-:Y:S05]  /*4930*/  WARPSYNC.COLLECTIVE R15, `(.L_x_11915) ;  /* 0x000000000f087348 */ /* 0x000fea0003c00000 */
[----:B------:R0:W1:Y:S02]  /*4940*/  SHFL.BFLY P6, R14, R13, R12, R11 ;  /* 0x0c00000c0d0e7389 */ /* 0x00006400000c000b */
[----:B01----:R-:W-:Y:S05]  /*4950*/  ENDCOLLECTIVE ;  /* 0x000000000000791b */ /* 0x003fea0003800000 */
.L_x_11915:
[----:B------:R-:W-:Y:S01]  /*4960*/  MOV R12, R10 ;  /* 0x0000000a000c7202 */ /* 0x000fe20000000f00 */
[----:B------:R-:W-:Y:S06]  /*4970*/  BRA `(.L_x_11916) ;  /* 0xffffffe400687947 */ /* 0x000fec000383ffff */
.L_x_11917:
        /* <DEDUP_REMOVED lines=16> */
.L_x_27385:


//--------------------- .text._ZN4vllm25paged_attention_v2_kernelIthLi112ELi32ELi128ELNS_18Fp8KVCacheDataTypeE1ELb1ELi512EEEvPfS2_PT_PKS3_PKT0_S9_ifPKiSB_iPKfiiiSD_SD_iiiii --------------------------
	.section	.text._ZN4vllm25paged_attention_v2_kernelIthLi112ELi32ELi128ELNS_18Fp8KVCacheDataTypeE1ELb1ELi512EEEvPfS2_PT_PKS3_PKT0_S9_ifPKiSB_iPKfiiiSD_SD_iiiii,"ax",@progbits
	.align	128
        .global         _ZN4vllm25paged_attention_v2_kernelIthLi112ELi32ELi128ELNS_18Fp8KVCacheDataTypeE1ELb1ELi512EEEvPfS2_PT_PKS3_PKT0_S9_ifPKiSB_iPKfiiiSD_SD_iiiii
        .type           _ZN4vllm25paged_attention_v2_kernelIthLi112ELi32ELi128ELNS_18Fp8KVCacheDataTypeE1ELb1ELi512EEEvPfS2_PT_PKS3_PKT0_S9_ifPKiSB_iPKfiiiSD_SD_iiiii,@function
        .size           _ZN4vllm25paged_attention_v2_kernelIthLi112ELi32ELi128ELNS_18Fp8KVCacheDataTypeE1ELb1ELi512EEEvPfS2_PT_PKS3_PKT0_S9_ifPKiSB_iPKfiiiSD_SD_iiiii,(.L_x_27386 - _ZN4vllm25paged_attention_v2_kernelIthLi112ELi32ELi128ELNS_18Fp8KVCacheDataTypeE1ELb1ELi512EEEvPfS2_PT_PKS3_PKT0_S9_ifPKiSB_iPKfiiiSD_SD_iiiii)
        .other          _ZN4vllm25paged_attention_v2_kernelIthLi112ELi32ELi128ELNS_18Fp8KVCacheDataTypeE1ELb1ELi512EEEvPfS2_PT_PKS3_PKT0_S9_ifPKiSB_iPKfiiiSD_SD_iiiii,@"STO_CUDA_ENTRY STV_DEFAULT"
_ZN4vllm25paged_attention_v2_kernelIthLi112ELi32ELi128ELNS_18Fp8KVCacheDataTypeE1ELb1ELi512EEEvPfS2_PT_PKS3_PKT0_S9_ifPKiSB_iPKfiiiSD_SD_iiiii:
.text._ZN4vllm25paged_attention_v2_kernelIthLi112ELi32ELi128ELNS_18Fp8KVCacheDataTypeE1ELb1ELi512EEEvPfS2_PT_PKS3_PKT0_S9_ifPKiSB_iPKfiiiSD_SD_iiiii:
        /* <DEDUP_REMOVED lines=109> */
.L_x_11918:
        /* <DEDUP_REMOVED lines=26> */
.L_x_11922:
        /* <DEDUP_REMOVED lines=38> */
.L_x_11920:
[----:B------:R-:W-:Y:S05]  /*0ad0*/  BSYNC.RECONVERGENT B6 ;  /* 0x0000000000067941 */ /* 0x000fea0003800200 */
.L_x_11919:
        /* <DEDUP_REMOVED lines=14> */
.L_x_11965:
        /* <DEDUP_REMOVED lines=41> */
.L_x_11928:
        /* <DEDUP_REMOVED lines=11> */
.L_x_11927:
[----:B------:R-:W-:Y:S05]  /*0f00*/  BSYNC.RECONVERGENT B1 ;  /* 0x0000000000017941 */ /* 0x000fea0003800200 */
.L_x_11926:
        /* <DEDUP_REMOVED lines=12> */
.L_x_11931:
        /* <DEDUP_REMOVED lines=100> */
.L_x_11930:
[----:B------:R-:W-:Y:S05]  /*1610*/  BSYNC.RECONVERGENT B1 ;  /* 0x0000000000017941 */ /* 0x000fea0003800200 */
.L_x_11929:
        /* <DEDUP_REMOVED lines=55> */
.L_x_11933:
[----:B------:R-:W-:Y:S05]  /*1990*/  BSYNC.RECONVERGENT B1 ;  /* 0x0000000000017941 */ /* 0x000fea0003800200 */
.L_x_11932:
        /* <DEDUP_REMOVED lines=26> */
.L_x_11925:
[----:B------:R-:W-:Y:S05]  /*1b40*/  BSYNC.RECONVERGENT B0 ;  /* 0x0000000000007941 */ /* 0x000fea0003800200 */
.L_x_11924:
        /* <DEDUP_REMOVED lines=41> */
.L_x_11938:
[----:B------:R-:W1:Y:S01]  /*1de0*/  LDS R22, [R13] ;  /* 0x000000000d167984 */ /* 0x000e620000000800 */
[----:B------:R-:W-:-:S05]  /*1df0*/  VIADD R14, R14, 0x1 ;  /* 0x000000010e0e7836 */ /* 0x000fca0000000000 */
[----:B------:R-:W-:Y:S01]  /*1e00*/  ISETP.NE.AND P0, PT, R14, RZ, PT ;  /* 0x000000ff0e00720c */ /* 0x000fe20003f05270 */
[----:B-1----:R-:W-:-:S05]  /*1e10*/  FMUL.FTZ R22, R22, R7 ;  /* 0x0000000716167220 */ /* 0x002fca0000410000 */
[----:B------:R1:W-:Y:S02]  /*1e20*/  STS [R13], R22 ;  /* 0x000000160d007388 */ /* 0x0003e40000000800 */
[----:B-1----:R-:W-:-:S05]  /*1e30*/  IADD3 R13, PT, PT, R13, 0x200, RZ ;  /* 0x000002000d0d7810 */ /* 0x002fca0007ffe0ff */
[----:B------:R-:W-:Y:S05]  /*1e40*/  @P0 BRA `(.L_x_11938) ;  /* 0xfffffffc00e40947 */ /* 0x000fea000383ffff */
.L_x_11937:
[----:B------:R-:W-:Y:S05]  /*1e50*/  BSYNC.RECONVERGENT B1 ;  /* 0x0000000000017941 */ /* 0x000fea0003800200 */
.L_x_11936:
        /* <DEDUP_REMOVED lines=12> */
.L_x_11941:
        /* <DEDUP_REMOVED lines=52> */
.L_x_11940:
[----:B------:R-:W-:Y:S05]  /*2260*/  BSYNC.RECONVERGENT B1 ;  /* 0x0000000000017941 */ /* 0x000fea0003800200 */
.L_x_11939:
        /* <DEDUP_REMOVED lines=31> */
.L_x_11943:
[----:B------:R-:W-:Y:S05]  /*2460*/  BSYNC.RECONVERGENT B1 ;  /* 0x0000000000017941 */ /* 0x000fea0003800200 */
.L_x_11942:
        /* <DEDUP_REMOVED lines=14> */
.L_x_11935:
[----:B------:R-:W-:Y:S05]  /*2550*/  BSYNC.RECONVERGENT B0 ;  /* 0x0000000000007941 */ /* 0x000fea0003800200 */
.L_x_11934:
        /* <DEDUP_REMOVED lines=18> */
.L_x_11945:
[----:B------:R-:W-:Y:S05]  /*2680*/  BSYNC.RECONVERGENT B0 ;  /* 0x0000000000007941 */ /* 0x000fea0003800200 */
.L_x_11944:
        /* <DEDUP_REMOVED lines=27> */
.L_x_11949:
        /* <DEDUP_REMOVED lines=34> */
.L_x_11948:
        /* <DEDUP_REMOVED lines=16> */
.L_x_11947:
[----:B------:R-:W-:Y:S05]  /*2b60*/  BSYNC.RECONVERGENT B6 ;  /* 0x0000000000067941 */ /* 0x000fea0003800200 */
.L_x_11946:
        /* <DEDUP_REMOVED lines=56> */
.L_x_11994:
        /* <DEDUP_REMOVED lines=35> */
.L_x_11952:
[----:B------:R-:W-:Y:S05]  /*3120*/  BSYNC.RECONVERGENT B0 ;  /* 0x0000000000007941 */ /* 0x000fea0003800200 */
.L_x_11951:
        /* <DEDUP_REMOVED lines=31> */
.L_x_11954:
[----:B------:R-:W-:Y:S05]  /*3320*/  BSYNC.RECONVERGENT B0 ;  /* 0x0000000000007941 */ /* 0x000fea0003800200 */
.L_x_11953:
        /* <DEDUP_REMOVED lines=17> */
.L_x_11956:
[----:B------:R-:W-:Y:S05]  /*3440*/  BSYNC.RECONVERGENT B0 ;  /* 0x0000000000007941 */ /* 0x000fea0003800200 */
.L_x_11955:
        /* <DEDUP_REMOVED lines=31> */
.L_x_11958:
[----:B------:R-:W-:Y:S05]  /*3640*/  BSYNC.RECONVERGENT B0 ;  /* 0x0000000000007941 */ /* 0x000fea0003800200 */
.L_x_11957:
        /* <DEDUP_REMOVED lines=42> */
.L_x_11921:
        /* <DEDUP_REMOVED lines=16> */
.L_x_11959:
[----:B------:R-:W-:Y:S05]  /*39f0*/  EXIT ;  /* 0x000000000000794d */ /* 0x000fea0003800000 */
.L_x_11923:
[----:B------:R-:W-:Y:S02]  /*3a00*/  HFMA2 R12, -RZ, RZ, 0, 9.5367431640625e-07 ;  /* 0x00000010ff0c7431 */ /* 0x000fe400000001ff */
[----:B------:R-:W-:Y:S01]  /*3a10*/  IMAD.MOV.U32 R11, RZ, RZ, 0x1f ;  /* 0x0000001fff0b7424 */ /* 0x000fe200078e00ff */
[----:B------:R-:W-:-:S07]  /*3a20*/  MOV R15, 0xffffffff ;  /* 0xffffffff000f7802 */ /* 0x000fce0000000f00 */
[----:B------:R-:W-:Y:S05]  /*3a30*/  WARPSYNC.COLLECTIVE R15, `(.L_x_11960) ;  /* 0x000000000f087348 */ /* 0x000fea0003c00000 */
[----:B------:R0:W1:Y:S02]  /*3a40*/  SHFL.BFLY P6, R14, R13, R12, R11 ;  /* 0x0c00000c0d0e7389 */ /* 0x00006400000c000b */
[----:B01----:R-:W-:Y:S05]  /*3a50*/  ENDCOLLECTIVE ;  /* 0x000000000000791b */ /* 0x003fea0003800000 */
.L_x_11960:
[----:B------:R-:W-:Y:S01]  /*3a60*/  IMAD.MOV.U32 R12, RZ, RZ, 0x8 ;  /* 0x00000008ff0c7424 */ /* 0x000fe200078e00ff */
[----:B------:R-:W-:-:S04]  /*3a70*/  FMNMX.FTZ R0, R14, -3.40282346638528859812e+38, !PT ;  /* 0xff7fffff0e007809 */ /* 0x000fc80007810000 */
[----:B------:R-:W-:-:S07]  /*3a80*/  MOV R13, R0 ;  /* 0x00000000000d7202 */ /* 0x000fce0000000f00 */
[----:B------:R-:W-:Y:S05]  /*3a90*/  WARPSYNC.COLLECTIVE R15, `(.L_x_11961) ;  /* 0x000000000f087348 */ /* 0x000fea0003c00000 */
[----:B------:R0:W1:Y:S02]  /*3aa0*/  SHFL.BFLY P6, R14, R13, R12, R11 ;  /* 0x0c00000c0d0e7389 */ /* 0x00006400000c000b */
[----:B01----:R-:W-:Y:S05]  /*3ab0*/  ENDCOLLECTIVE ;  /* 0x000000000000791b */ /* 0x003fea0003800000 */
.L_x_11961:
[----:B------:R-:W-:Y:S01]  /*3ac0*/  HFMA2 R12, -RZ, RZ, 0, 2.384185791015625e-07 ;  /* 0x00000004ff0c7431 */ /* 0x000fe200000001ff */
[----:B------:R-:W-:-:S04]  /*3ad0*/  FMNMX.FTZ R2, R0, R14, !PT ;  /* 0x0000000e00027209 */ /* 0x000fc80007810000 */
[----:B------:R-:W-:-:S07]  /*3ae0*/  MOV R13, R2 ;  /* 0x00000002000d7202 */ /* 0x000fce0000000f00 */
[----:B------:R-:W-:Y:S05]  /*3af0*/  WARPSYNC.COLLECTIVE R15, `(.L_x_11962) ;  /* 0x000000000f087348 */ /* 0x000fea0003c00000 */
[----:B------:R0:W1:Y:S02]  /*3b00*/  SHFL.BFLY P6, R14, R13, R12, R11 ;  /* 0x0c00000c0d0e7389 */ /* 0x00006400000c000b */
[----:B01----:R-:W-:Y:S05]  /*3b10*/  ENDCOLLECTIVE ;  /* 0x000000000000791b */ /* 0x003fea0003800000 */
.L_x_11962:
[----:B------:R-:W-:Y:S02]  /*3b20*/  MOV R12, 0x2 ;  /* 0x00000002000c7802 */ /* 0x000fe40000000f00 */
[----:B------:R-:W-:-:S05]  /*3b30*/  FMNMX.FTZ R3, R2, R14, !PT ;  /* 0x0000000e02037209 */ /* 0x000fca0007810000 */
[----:B------:R-:W-:-:S07]  /*3b40*/  IMAD.MOV.U32 R13, RZ, RZ, R3 ;  /* 0x000000ffff0d7224 */ /* 0x000fce00078e0003 */
[----:B------:R-:W-:Y:S05]  /*3b50*/  WARPSYNC.COLLECTIVE R15, `(.L_x_11963) ;  /* 0x000000000f087348 */ /* 0x000fea0003c00000 */
[----:B------:R0:W1:Y:S02]  /*3b60*/  SHFL.BFLY P6, R14, R13, R12, R11 ;  /* 0x0c00000c0d0e7389 */ /* 0x00006400000c000b */
[----:B01----:R-:W-:Y:S05]  /*3b70*/  ENDCOLLECTIVE ;  /* 0x000000000000791b */ /* 0x003fea0003800000 */
.L_x_11963:
[----:B------:R-:W-:Y:S01]  /*3b80*/  IMAD.MOV.U32 R12, RZ, RZ, 0x1 ;  /* 0x00000001ff0c7424 */ /* 0x000fe200078e00ff */
[----:B------:R-:W-:-:S04]  /*3b90*/  FMNMX.FTZ R4, R3, R14, !PT ;  /* 0x0000000e03047209 */ /* 0x000fc80007810000 */
[----:B------:R-:W-:-:S07]  /*3ba0*/  MOV R13, R4 ;  /* 0x00000004000d7202 */ /* 0x000fce0000000f00 */
[----:B------:R-:W-:Y:S05]  /*3bb0*/  WARPSYNC.COLLECTIVE R15, `(.L_x_11964) ;  /* 0x000000000f087348 */ /* 0x000fea0003c00000 */
[----:B------:R0:W1:Y:S02]  /*3bc0*/  SHFL.BFLY P6, R14, R13, R12, R11 ;  /* 0x0c00000c0d0e7389 */ /* 0x00006400000c000b */
[----:B01----:R-:W-:Y:S05]  /*3bd0*/  ENDCOLLECTIVE ;  /* 0x000000000000791b */ /* 0x003fea0003800000 */
.L_x_11964:
[----:B------:R-:W-:Y:S05]  /*3be0*/  BRA `(.L_x_11965) ;  /* 0xffffffcc00f47947 */ /* 0x000fea000383ffff */
.L_x_11950:
[----:B---3--:R-:W-:Y:S01]  /*3bf0*/  HFMA2 R13, -RZ, RZ, 0, 0 ;  /* 0x00000000ff0d7431 */ /* 0x008fe200000001ff */
[----:B------:R-:W-:Y:S01]  /*3c00*/  MOV R12, 0x2 ;  /* 0x00000002000c7802 */ /* 0x000fe20000000f00 */
[----:B--2---:R-:W-:Y:S01]  /*3c10*/  IMAD.MOV.U32 R11, RZ, RZ, 0x1f ;  /* 0x0000001fff0b7424 */ /* 0x004fe200078e00ff */
[----:B------:R-:W-:-:S07]  /*3c20*/  MOV R15, 0xffffffff ;  /* 0xffffffff000f7802 */ /* 0x000fce0000000f00 */
[----:B01----:R-:W-:Y:S05]  /*3c30*/  WARPSYNC.COLLECTIVE R15, `(.L_x_11966) ;  /* 0x000000000f087348 */ /* 0x003fea0003c00000 */
[----:B------:R2:W3:Y:S02]  /*3c40*/  SHFL.BFLY P6, R14, R13, R12, R11 ;  /* 0x0c00000c0d0e7389 */ /* 0x0004e400000c000b */
[----:B0123--:R-:W-:Y:S05]  /*3c50*/  ENDCOLLECTIVE ;  /* 0x000000000000791b */ /* 0x00ffea0003800000 */
.L_x_11966:
[----:B------:R-:W-:Y:S02]  /*3c60*/  IMAD.MOV.U32 R12, RZ, RZ, 0x1 ;  /* 0x00000001ff0c7424 */ /* 0x000fe400078e00ff */
[----:B------:R-:W-:-:S05]  /*3c70*/  FADD.FTZ R2, RZ, R14 ;  /* 0x0000000eff027221 */ /* 0x000fca0000010000 */
[----:B------:R-:W-:-:S07]  /*3c80*/  MOV R13, R2 ;  /* 0x00000002000d7202 */ /* 0x000fce0000000f00 */
[----:B------:R-:W-:Y:S05]  /*3c90*/  WARPSYNC.COLLECTIVE R15, `(.L_x_11967) ;  /* 0x000000000f087348 */ /* 0x000fea0003c00000 */
[----:B------:R0:W1:Y:S02]  /*3ca0*/  SHFL.BFLY P6, R14, R13, R12, R11 ;  /* 0x0c00000c0d0e7389 */ /* 0x00006400000c000b */
[----:B01----:R-:W-:Y:S05]  /*3cb0*/  ENDCOLLECTIVE ;  /* 0x000000000000791b */ /* 0x003fea0003800000 */
.L_x_11967:
[----:B------:R-:W-:Y:S02]  /*3cc0*/  HFMA2 R13, -RZ, RZ, 0, 0 ;  /* 0x00000000ff0d7431 */ /* 0x000fe400000001ff */
[----:B------:R-:W-:Y:S01]  /*3cd0*/  IMAD.MOV.U32 R12, RZ, RZ, 0x2 ;  /* 0x00000002ff0c7424 */ /* 0x000fe200078e00ff */
[----:B------:R-:W-:-:S07]  /*3ce0*/  MOV R23, R14 ;  /* 0x0000000e00177202 */ /* 0x000fce0000000f00 */
[----:B------:R-:W-:Y:S05]  /*3cf0*/  WARPSYNC.COLLECTIVE R15, `(.L_x_11968) ;  /* 0x000000000f087348 */ /* 0x000fea0003c00000 */
[----:B------:R0:W1:Y:S02]  /*3d00*/  SHFL.BFLY P6, R14, R13, R12, R11 ;  /* 0x0c00000c0d0e7389 */ /* 0x00006400000c000b */
[----:B01----:R-:W-:Y:S05]  /*3d10*/  ENDCOLLECTIVE ;  /* 0x000000000000791b */ /* 0x003fea0003800000 */
.L_x_11968:
        /* <DEDUP_REMOVED lines=8> */
.L_x_11969:
[----:B------:R-:W-:Y:S02]  /*3da0*/  HFMA2 R13, -RZ, RZ, 0, 0 ;  /* 0x00000000ff0d7431 */ /* 0x000fe400000001ff */
[----:B------:R-:W-:Y:S01]  /*3db0*/  IMAD.MOV.U32 R12, RZ, RZ, 0x2 ;  /* 0x00000002ff0c7424 */ /* 0x000fe200078e00ff */
[----:B------:R-:W-:-:S07]  /*3dc0*/  MOV R20, R14 ;  /* 0x0000000e00147202 */ /* 0x000fce0000000f00 */
[----:B------:R-:W-:Y:S05]  /*3dd0*/  WARPSYNC.COLLECTIVE R15, `(.L_x_11970) ;  /* 0x000000000f087348 */ /* 0x000fea0003c00000 */
[----:B------:R0:W1:Y:S02]  /*3de0*/  SHFL.BFLY P6, R14, R13, R12, R11 ;  /* 0x0c00000c0d0e7389 */ /* 0x00006400000c000b */
[----:B01----:R-:W-:Y:S05]  /*3df0*/  ENDCOLLECTIVE ;  /* 0x000000000000791b */ /* 0x003fea0003800000 */
.L_x_11970:
        /* <DEDUP_REMOVED lines=8> */
.L_x_11971:
[----:B------:R-:W-:Y:S02]  /*3e80*/  HFMA2 R13, -RZ, RZ, 0, 0 ;  /* 0x00000000ff0d7431 */ /* 0x000fe400000001ff */
[----:B------:R-:W-:Y:S01]  /*3e90*/  IMAD.MOV.U32 R12, RZ, RZ, 0x2 ;  /* 0x00000002ff0c7424 */ /* 0x000fe200078e00ff */
[----:B------:R-:W-:-:S07]  /*3ea0*/  MOV R10, R14 ;  /* 0x0000000e000a7202 */ /* 0x000fce0000000f00 */
[----:B------:R-:W-:Y:S05]  /*3eb0*/  WARPSYNC.COLLECTIVE R15, `(.L_x_11972) ;  /* 0x000000000f087348 */ /* 0x000fea0003c00000 */
[----:B------:R0:W1:Y:S02]  /*3ec0*/  SHFL.BFLY P6, R14, R13, R12, R11 ;  /* 0x0c00000c0d0e7389 */ /* 0x00006400000c000b */
[----:B01----:R-:W-:Y:S05]  /*3ed0*/  ENDCOLLECTIVE ;  /* 0x000000000000791b */ /* 0x003fea0003800000 */
.L_x_11972:
        /* <DEDUP_REMOVED lines=8> */
.L_x_11973:
[----:B------:R-:W-:Y:S02]  /*3f60*/  HFMA2 R13, -RZ, RZ, 0, 0 ;  /* 0x00000000ff0d7431 */ /* 0x000fe400000001ff */
[----:B------:R-:W-:Y:S01]  /*3f70*/  IMAD.MOV.U32 R12, RZ, RZ, 0x2 ;  /* 0x00000002ff0c7424 */ /* 0x000fe200078e00ff */
[----:B------:R-:W-:-:S07]  /*3f80*/  MOV R0, R14 ;  /* 0x0000000e00007202 */ /* 0x000fce0000000f00 */
[----:B------:R-:W-:Y:S05]  /*3f90*/  WARPSYNC.COLLECTIVE R15, `(.L_x_11974) ;  /* 0x000000000f087348 */ /* 0x000fea0003c00000 */
[----:B------:R0:W1:Y:S02]  /*3fa0*/  SHFL.BFLY P6, R14, R13, R12, R11 ;  /* 0x0c00000c0d0e7389 */ /* 0x00006400000c000b */
[----:B01----:R-:W-:Y:S05]  /*3fb0*/  ENDCOLLECTIVE ;  /* 0x000000000000791b */ /* 0x003fea0003800000 */
.L_x_11974:
        /* <DEDUP_REMOVED lines=8> */
.L_x_11975:
[----:B------:R-:W-:Y:S02]  /*4040*/  HFMA2 R13, -RZ, RZ, 0, 0 ;  /* 0x00000000ff0d7431 */ /* 0x000fe400000001ff */
[----:B------:R-:W-:Y:S01]  /*4050*/  IMAD.MOV.U32 R12, RZ, RZ, 0x2 ;  /* 0x00000002ff0c7424 */ /* 0x000fe200078e00ff */
[----:B------:R-:W-:-:S07]  /*4060*/  MOV R3, R14 ;  /* 0x0000000e00037202 */ /* 0x000fce0000000f00 */
[----:B------:R-:W-:Y:S05]  /*4070*/  WARPSYNC.COLLECTIVE R15, `(.L_x_11976) ;  /* 0x000000000f087348 */ /* 0x000fea0003c00000 */
[----:B------:R0:W1:Y:S02]  /*4080*/  SHFL.BFLY P6, R14, R13, R12, R11 ;  /* 0x0c00000c0d0e7389 */ /* 0x00006400000c000b */
[----:B01----:R-:W-:Y:S05]  /*4090*/  ENDCOLLECTIVE ;  /* 0x000000000000791b */ /* 0x003fea0003800000 */
.L_x_11976:
[----:B------:R-:W-:Y:S01]  /*40a0*/  FADD.FTZ R6, R6, R3 ;  /* 0x0000000306067221 */ /* 0x000fe20000010000 */
[----:B------:R-:W-:Y:S02]  /*40b0*/  HFMA2 R12, -RZ, RZ, 0, 5.9604644775390625e-08 ;  /* 0x00000001ff0c7431 */ /* 0x000fe400000001ff */
[----:B------:R-:W-:-:S05]  /*40c0*/  FADD.FTZ R25, RZ, R14 ;  /* 0x0000000eff197221 */ /* 0x000fca0000010000 */
[----:B------:R-:W-:-:S07]  /*40d0*/  MOV R13, R25 ;  /* 0x00000019000d7202 */ /* 0x000fce0000000f00 */
[----:B------:R-:W-:Y:S05]  /*40e0*/  WARPSYNC.COLLECTIVE R15, `(.L_x_11977) ;  /* 0x000000000f087348 */ /* 0x000fea0003c00000 */
[----:B------:R0:W1:Y:S02]  /*40f0*/  SHFL.BFLY P6, R14, R13, R12, R11 ;  /* 0x0c00000c0d0e7389 */ /* 0x00006400000c000b */
[----:B01----:R-:W-:Y:S05]  /*4100*/  ENDCOLLECTIVE ;  /* 0x000000000000791b */ /* 0x003fea0003800000 */
.L_x_11977:
[----:B------:R-:W-:Y:S01]  /*4110*/  MOV R13, RZ ;  /* 0x000000ff000d7202 */ /* 0x000fe20000000f00 */
[----:B------:R-:W-:Y:S02]  /*4120*/  HFMA2 R12, -RZ, RZ, 0, 1.1920928955078125e-07 ;  /* 0x00000002ff0c7431 */ /* 0x000fe400000001ff */
[----:B------:R-:W-:-:S07]  /*4130*/  IMAD.MOV.U32 R22, RZ, RZ, R14 ;  /* 0x000000ffff167224 */ /* 0x000fce00078e000e */
[----:B------:R-:W-:Y:S05]  /*4140*/  WARPSYNC.COLLECTIVE R15, `(.L_x_11978) ;  /* 0x000000000f087348 */ /* 0x000fea0003c00000 */
[----:B------:R0:W1:Y:S02]  /*4150*/  SHFL.BFLY P6, R14, R13, R12, R11 ;  /* 0x0c00000c0d0e7389 */ /* 0x00006400000c000b */
[----:B01----:R-:W-:Y:S05]  /*4160*/  ENDCOLLECTIVE ;  /* 0x000000000000791b */ /* 0x003fea0003800000 */
.L_x_11978:
        /* <DEDUP_REMOVED lines=8> */
.L_x_11979:
[----:B------:R-:W-:Y:S01]  /*41f0*/  MOV R13, RZ ;  /* 0x000000ff000d7202 */ /* 0x000fe20000000f00 */
[----:B------:R-:W-:Y:S02]  /*4200*/  HFMA2 R12, -RZ, RZ, 0, 1.1920928955078125e-07 ;  /* 0x00000002ff0c7431 */ /* 0x000fe400000001ff */
[----:B------:R-:W-:-:S07]  /*4210*/  IMAD.MOV.U32 R8, RZ, RZ, R14 ;  /* 0x000000ffff087224 */ /* 0x000fce00078e000e */
[----:B------:R-:W-:Y:S05]  /*4220*/  WARPSYNC.COLLECTIVE R15, `(.L_x_11980) ;  /* 0x000000000f087348 */ /* 0x000fea0003c00000 */
[----:B------:R0:W1:Y:S02]  /*4230*/  SHFL.BFLY P6, R14, R13, R12, R11 ;  /* 0x0c00000c0d0e7389 */ /* 0x00006400000c000b */
[----:B01----:R-:W-:Y:S05]  /*4240*/  ENDCOLLECTIVE ;  /* 0x000000000000791b */ /* 0x003fea0003800000 */
.L_x_11980:
[----:B------:R-:W-:Y:S01]  /*4250*/  FADD.FTZ R8, R21, R8 ;  /* 0x0000000815087221 */ /* 0x000fe20000010000 */
[----:B------:R-:W-:Y:S01]  /*4260*/  MOV R12, 0x1 ;  /* 0x00000001000c7802 */ /* 0x000fe20000000f00 */
[----:B------:R-:W-:-:S04]  /*4270*/  FADD.FTZ R9, RZ, R14 ;  /* 0x0000000eff097221 */ /* 0x000fc80000010000 */
[----:B------:R-:W-:-:S07]  /*4280*/  IMAD.MOV.U32 R13, RZ, RZ, R9 ;  /* 0x000000ffff0d7224 */ /* 0x000fce00078e0009 */
[----:B------:R-:W-:Y:S05]  /*4290*/  WARPSYNC.COLLECTIVE R15, `(.L_x_11981) ;  /* 0x000000000f087348 */ /* 0x000fea0003c00000 */
[----:B------:R0:W1:Y:S02]  /*42a0*/  SHFL.BFLY P6, R14, R13, R12, R11 ;  /* 0x0c00000c0d0e7389 */ /* 0x00006400000c000b */
[----:B01----:R-:W-:Y:S05]  /*42b0*/  ENDCOLLECTIVE ;  /* 0x000000000000791b */ /* 0x003fea0003800000 */
.L_x_11981:
[----:B------:R-:W-:Y:S02]  /*42c0*/  IMAD.MOV.U32 R13, RZ, RZ, RZ ;  /* 0x000000ffff0d7224 */ /* 0x000fe400078e00ff */
[----:B------:R-:W-:Y:S01]  /*42d0*/  HFMA2 R12, -RZ, RZ, 0, 1.1920928955078125e-07 ;  /* 0x00000002ff0c7431 */ /* 0x000fe200000001ff */
[----:B------:R-:W-:-:S07]  /*42e0*/  MOV R4, R14 ;  /* 0x0000000e00047202 */ /* 0x000fce0000000f00 */
[----:B------:R-:W-:Y:S05]  /*42f0*/  WARPSYNC.COLLECTIVE R15, `(.L_x_11982) ;  /* 0x000000000f087348 */ /* 0x000fea0003c00000 */
[----:B------:R0:W1:Y:S02]  /*4300*/  SHFL.BFLY P6, R14, R13, R12, R11 ;  /* 0x0c00000c0d0e7389 */ /* 0x00006400000c000b */
[----:B01----:R-:W-:Y:S05]  /*4310*/  ENDCOLLECTIVE ;  /* 0x000000000000791b */ /* 0x003fea0003800000 */
.L_x_11982:
        /* <DEDUP_REMOVED lines=8> */
.L_x_11983:
[----:B------:R-:W-:Y:S02]  /*43a0*/  IMAD.MOV.U32 R13, RZ, RZ, RZ ;  /* 0x000000ffff0d7224 */ /* 0x000fe400078e00ff */
[----:B------:R-:W-:Y:S01]  /*43b0*/  HFMA2 R12, -RZ, RZ, 0, 1.1920928955078125e-07 ;  /* 0x00000002ff0c7431 */ /* 0x000fe200000001ff */
[----:B------:R-:W-:-:S07]  /*43c0*/  MOV R2, R14 ;  /* 0x0000000e00027202 */ /* 0x000fce0000000f00 */
[----:B------:R-:W-:Y:S05]  /*43d0*/  WARPSYNC.COLLECTIVE R15, `(.L_x_11984) ;  /* 0x000000000f087348 */ /* 0x000fea0003c00000 */
[----:B------:R0:W1:Y:S02]  /*43e0*/  SHFL.BFLY P6, R14, R13, R12, R11 ;  /* 0x0c00000c0d0e7389 */ /* 0x00006400000c000b */
[----:B01----:R-:W-:Y:S05]  /*43f0*/  ENDCOLLECTIVE ;  /* 0x000000000000791b */ /* 0x003fea0003800000 */
.L_x_11984:
        /* <DEDUP_REMOVED lines=8> */
.L_x_11985:
[----:B------:R-:W-:Y:S02]  /*4480*/  IMAD.MOV.U32 R13, RZ, RZ, RZ ;  /* 0x000000ffff0d7224 */ /* 0x000fe400078e00ff */
[----:B------:R-:W-:Y:S01]  /*4490*/  HFMA2 R12, -RZ, RZ, 0, 1.1920928955078125e-07 ;  /* 0x00000002ff0c7431 */ /* 0x000fe200000001ff */
[----:B------:R-:W-:-:S07]  /*44a0*/  MOV R0, R14 ;  /* 0x0000000e00007202 */ /* 0x000fce0000000f00 */
[----:B------:R-:W-:Y:S05]  /*44b0*/  WARPSYNC.COLLECTIVE R15, `(.L_x_11986) ;  /* 0x000000000f087348 */ /* 0x000fea0003c00000 */
[----:B------:R0:W1:Y:S02]  /*44c0*/  SHFL.BFLY P6, R14, R13, R12, R11 ;  /* 0x0c00000c0d0e7389 */ /* 0x00006400000c000b */
[----:B01----:R-:W-:Y:S05]  /*44d0*/  ENDCOLLECTIVE ;  /* 0x000000000000791b */ /* 0x003fea0003800000 */
.L_x_11986:
        /* <DEDUP_REMOVED lines=8> */
.L_x_11987:
[----:B------:R-:W-:Y:S01]  /*4560*/  MOV R13, RZ ;  /* 0x000000ff000d7202 */ /* 0x000fe20000000f00 */
[----:B------:R-:W-:Y:S02]  /*4570*/  IMAD.MOV.U32 R12, RZ, RZ, 0x2 ;  /* 0x00000002ff0c7424 */ /* 0x000fe400078e00ff */
[----:B------:R-:W-:-:S07]  /*4580*/  FADD.FTZ R3, R24, R14 ;  /* 0x0000000e18037221 */ /* 0x000fce0000010000 */
[----:B------:R-:W-:Y:S05]  /*4590*/  WARPSYNC.COLLECTIVE R15, `(.L_x_11988) ;  /* 0x000000000f087348 */ /* 0x000fea0003c00000 */
[----:B------:R0:W1:Y:S02]  /*45a0*/  SHFL.BFLY P6, R14, R13, R12, R11 ;  /* 0x0c00000c0d0e7389 */ /* 0x00006400000c000b */
[----:B01----:R-:W-:Y:S05]  /*45b0*/  ENDCOLLECTIVE ;  /* 0x000000000000791b */ /* 0x003fea0003800000 */
.L_x_11988:
[----:B------:R-:W-:Y:S01]  /*45c0*/  IMAD.MOV.U32 R12, RZ, RZ, 0x1 ;  /* 0x00000001ff0c7424 */ /* 0x000fe200078e00ff */
[----:B------:R-:W-:-:S05]  /*45d0*/  MOV R26, R14 ;  /* 0x0000000e001a7202 */ /* 0x000fca0000000f00 */
[----:B------:R-:W-:-:S05]  /*45e0*/  FADD.FTZ R26, RZ, R26 ;  /* 0x0000001aff1a7221 */ /* 0x000fca0000010000 */
[----:B------:R-:W-:-:S07]  /*45f0*/  MOV R13, R26 ;  /* 0x0000001a000d7202 */ /* 0x000fce0000000f00 */
[----:B------:R-:W-:Y:S05]  /*4600*/  WARPSYNC.COLLECTIVE R15, `(.L_x_11989) ;  /* 0x000000000f087348 */ /* 0x000fea0003c00000 */
[----:B------:R0:W1:Y:S02]  /*4610*/  SHFL.BFLY P6, R14, R13, R12, R11 ;  /* 0x0c00000c0d0e7389 */ /* 0x00006400000c000b */
[----:B01----:R-:W-:Y:S05]  /*4620*/  ENDCOLLECTIVE ;  /* 0x000000000000791b */ /* 0x003fea0003800000 */
.L_x_11989:
[----:B------:R-:W-:Y:S02]  /*4630*/  HFMA2 R13, -RZ, RZ, 0, 0 ;  /* 0x00000000ff0d7431 */ /* 0x000fe400000001ff */
[----:B------:R-:W-:Y:S01]  /*4640*/  IMAD.MOV.U32 R12, RZ, RZ, 0x2 ;  /* 0x00000002ff0c7424 */ /* 0x000fe200078e00ff */
[----:B------:R-:W-:-:S07]  /*4650*/  MOV R21, R14 ;  /* 0x0000000e00157202 */ /* 0x000fce0000000f00 */
[----:B------:R-:W-:Y:S05]  /*4660*/  WARPSYNC.COLLECTIVE R15, `(.L_x_11990) ;  /* 0x000000000f087348 */ /* 0x000fea0003c00000 */
[----:B------:R0:W1:Y:S02]  /*4670*/  SHFL.BFLY P6, R14, R13, R12, R11 ;  /* 0x0c00000c0d0e7389 */ /* 0x00006400000c000b */
[----:B01----:R-:W-:Y:S05]  /*4680*/  ENDCOLLECTIVE ;  /* 0x000000000000791b */ /* 0x003fea0003800000 */
.L_x_11990:
[----:B------:R-:W-:Y:S01]  /*4690*/  FADD.FTZ R21, R26, R21 ;  /* 0x000000151a157221 */ /* 0x000fe20000010000 */
[----:B------:R-:W-:Y:S01]  /*46a0*/  MOV R12, 0x1 ;  /* 0x00000001000c7802 */ /* 0x000fe20000000f00 */
[----:B------:R-:W-:-:S07]  /*46b0*/  FADD.FTZ R13, RZ, R14 ;  /* 0x0000000eff0d7221 */ /* 0x000fce0000010000 */
[----:B------:R-:W-:Y:S05]  /*46c0*/  WARPSYNC.COLLECTIVE R15, `(.L_x_11991) ;  /* 0x000000000f087348 */ /* 0x000fea0003c00000 */
[----:B------:R0:W1:Y:S02]  /*46d0*/  SHFL.BFLY P6, R14, R13, R12, R11 ;  /* 0x0c00000c0d0e7389 */ /* 0x00006400000c000b */
[----:B01----:R-:W-:Y:S05]  /*46e0*/  ENDCOLLECTIVE ;  /* 0x000000000000791b */ /* 0x003fea0003800000 */
.L_x_11991:
[----:B------:R-:W-:Y:S01]  /*46f0*/  HFMA2 R12, -RZ, RZ, 0, 1.1920928955078125e-07 ;  /* 0x00000002ff0c7431 */ /* 0x000fe200000001ff */
[----:B------:R-:W-:-:S05]  /*4700*/  MOV R25, R14 ;  /* 0x0000000e00197202 */ /* 0x000fca0000000f00 */
[----:B------:R-:W-:Y:S01]  /*4710*/  FADD.FTZ R25, R13, R25 ;  /* 0x000000190d197221 */ /* 0x000fe20000010000 */
[----:B------:R-:W-:-:S07]  /*4720*/  IMAD.MOV.U32 R13, RZ, RZ, RZ ;  /* 0x000000ffff0d7224 */ /* 0x000fce00078e00ff */
[----:B------:R-:W-:Y:S05]  /*4730*/  WARPSYNC.COLLECTIVE R15, `(.L_x_11992) ;  /* 0x000000000f087348 */ /* 0x000fea0003c00000 */
[----:B------:R0:W1:Y:S02]  /*4740*/  SHFL.BFLY P6, R14, R13, R12, R11 ;  /* 0x0c00000c0d0e7389 */ /* 0x00006400000c000b */
[----:B01----:R-:W-:Y:S05]  /*4750*/  ENDCOLLECTIVE ;  /* 0x000000000000791b */ /* 0x003fea0003800000 */
.L_x_11992:
[----:B------:R-:W-:Y:S01]  /*4760*/  HFMA2 R12, -RZ, RZ, 0, 5.9604644775390625e-08 ;  /* 0x00000001ff0c7431 */ /* 0x000fe200000001ff */
[----:B------:R-:W-:-:S05]  /*4770*/  MOV R9, R14 ;  /* 0x0000000e00097202 */ /* 0x000fca0000000f00 */
[----:B------:R-:W-:-:S04]  /*4780*/  FADD.FTZ R9, RZ, R9 ;  /* 0x00000009ff097221 */ /* 0x000fc80000010000 */
[----:B------:R-:W-:-:S07]  /*4790*/  IMAD.MOV.U32 R13, RZ, RZ, R9 ;  /* 0x000000ffff0d7224 */ /* 0x000fce00078e0009 */
[----:B------:R-:W-:Y:S05]  /*47a0*/  WARPSYNC.COLLECTIVE R15, `(.L_x_11993) ;  /* 0x000000000f087348 */ /* 0x000fea0003c00000 */
[----:B------:R0:W1:Y:S02]  /*47b0*/  SHFL.BFLY P6, R14, R13, R12, R11 ;  /* 0x0c00000c0d0e7389 */ /* 0x00006400000c000b */
[----:B01----:R-:W-:Y:S05]  /*47c0*/  ENDCOLLECTIVE ;  /* 0x000000000000791b */ /* 0x003fea0003800000 */
.L_x_11993:
[----:B------:R-:W-:Y:S01]  /*47d0*/  MOV R5, R14 ;  /* 0x0000000e00057202 */ /* 0x000fe20000000f00 */
[----:B------:R-:W-:Y:S06]  /*47e0*/  BRA `(.L_x_11994) ;  /* 0xffffffe400c07947 */ /* 0x000fec000383ffff */
.L_x_11995:
        /* <DEDUP_REMOVED lines=9> */
.L_x_27386:


//--------------------- .text._ZN4vllm25paged_attention_v2_kernelIthLi96ELi32ELi128ELNS_18Fp8KVCacheDataTypeE1ELb1ELi512EEEvPfS2_PT_PKS3_PKT0_S9_ifPKiSB_iPKfiiiSD_SD_iiiii --------------------------
	.section	.text._ZN4vllm25paged_attention_v2_kernelIthLi96ELi32ELi128ELNS_18Fp8KVCacheDataTypeE1ELb1ELi512EEEvPfS2_PT_PKS3_PKT0_S9_ifPKiSB_iPKfiiiSD_SD_iiiii,"ax",@progbits
	.align	128
        .global         _ZN4vllm25paged_attention_v2_kernelIthLi96ELi32ELi128ELNS_18Fp8KVCacheDataTypeE1ELb1ELi512EEEvPfS2_PT_PKS3_PKT0_S9_ifPKiSB_iPKfiiiSD_SD_iiiii
        .type           _ZN4vllm25paged_attention_v2_kernelIthLi96ELi32ELi128ELNS_18Fp8KVCacheDataTypeE1ELb1ELi512EEEvPfS2_PT_PKS3_PKT0_S9_ifPKiSB_iPKfiiiSD_SD_iiiii,@function
        .size           _ZN4vllm25paged_attention_v2_kernelIthLi96ELi32ELi128ELNS_18Fp8KVCacheDataTypeE1ELb1ELi512EEEvPfS2_PT_PKS3_PKT0_S9_ifPKiSB_iPKfiiiSD_SD_iiiii,(.L_x_27387 - _ZN4vllm25paged_attention_v2_kernelIthLi96ELi32ELi128ELNS_18Fp8KVCacheDataTypeE1ELb1ELi512EEEvPfS2_PT_PKS3_PKT0_S9_ifPKiSB_iPKfiiiSD_SD_iiiii)
        .other          _ZN4vllm25paged_attention_v2_kernelIthLi96ELi32ELi128ELNS_18Fp8KVCacheDataTypeE1ELb1ELi512EEEvPfS2_PT_PKS3_PKT0_S9_ifPKiSB_iPKfiiiSD_SD_iiiii,@"STO_CUDA_ENTRY STV_DEFAULT"
_ZN4vllm25paged_attention_v2_kernelIthLi96ELi32ELi128ELNS_18Fp8KVCacheDataTypeE1ELb1ELi512EEEvPfS2_PT_PKS3_PKT0_S9_ifPKiSB_iPKfiiiSD_SD_iiiii:
.text._ZN4vllm25paged_attention_v2_kernelIthLi96ELi32ELi128ELNS_18Fp8KVCacheDataTypeE1ELb1ELi512EEEvPfS2_PT_PKS3_PKT0_S9_ifPKiSB_iPKfiiiSD_SD_iiiii:
        /* <DEDUP_REMOVED lines=109> */
.L_x_11996:
        /* <DEDUP_REMOVED lines=26> */
.L_x_12000:
        /* <DEDUP_REMOVED lines=38> */
.L_x_11998:
[----:B------:R-:W-:Y:S05]  /*0ad0*/  BSYNC.RECONVERGENT B6 ;  /* 0x0000000000067941 */ /* 0x000fea0003800200 */
.L_x_11997:
        /* <DEDUP_REMOVED lines=14> */
.L_x_12043:
        /* <DEDUP_REMOVED lines=41> */
.L_x_12006:
        /* <DEDUP_REMOVED lines=11> */
.L_x_12005:
[----:B------:R-:W-:Y:S05]  /*0f00*/  BSYNC.RECONVERGENT B1 ;  /* 0x0000000000017941 */ /* 0x000fea0003800200 */
.L_x_12004:
        /* <DEDUP_REMOVED lines=12> */
.L_x_12009:
        /* <DEDUP_REMOVED lines=100> */
.L_x_12008:
[----:B------:R-:W-:Y:S05]  /*1610*/  BSYNC.RECONVERGENT B1 ;  /* 0x0000000000017941 */ /* 0x000fea0003800200 */
.L_x_12007:
        /* <DEDUP_REMOVED lines=55> */
.L_x_12011:
[----:B------:R-:W-:Y:S05]  /*1990*/  BSYNC.RECONVERGENT B1 ;  /* 0x0000000000017941 */ /* 0x000fea0003800200 */
.L_x_12010:
        /* <DEDUP_REMOVED lines=26> */
.L_x_12003:
[----:B------:R-:W-:Y:S05]  /*1b40*/  BSYNC.RECONVERGENT B0 ;  /* 0x0000000000007941 */ /* 0x000fea0003800200 */
.L_x_12002:
        /* <DEDUP_REMOVED lines=41> */
.L_x_12016:
[----:B------:R-:W1:Y:S01]  /*1de0*/  LDS R22, [R13] ;  /* 0x000000000d167984 */ /* 0x000e620000000800 */
[----:B------:R-:W-:-:S04]  /*1df0*/  IADD3 R14, PT, PT, R14, 0x1, RZ ;  /* 0x000000010e0e7810 */ /* 0x000fc80007ffe0ff */
[----:B------:R-:W-:Y:S01]  /*1e00*/  ISETP.NE.AND P0, PT, R14, RZ, PT ;  /* 0x000000ff0e00720c */ /* 0x000fe20003f05270 */
[----:B-1----:R-:W-:-:S05]  /*1e10*/  FMUL.FTZ R22, R22, R7 ;  /* 0x0000000716167220 */ /* 0x002fca0000410000 */
[----:B------:R1:W-:Y:S02]  /*1e20*/  STS [R13], R22 ;  /* 0x000000160d007388 */ /* 0x0003e40000000800 */
[----:B-1----:R-:W-:-:S05]  /*1e30*/  IADD3 R13, PT, PT, R13, 0x200, RZ ;  /* 0x000002000d0d7810 */ /* 0x002fca0007ffe0ff */
[----:B------:R-:W-:Y:S05]  /*1e40*/  @P0 BRA `(.L_x_12016) ;  /* 0xfffffffc00e40947 */ /* 0x000fea000383ffff */
.L_x_12015:
[----:B------:R-:W-:Y:S05]  /*1e50*/  BSYNC.RECONVERGENT B1 ;  /* 0x0000000000017941 */ /* 0x000fea0003800200 */
.L_x_12014:
        /* <DEDUP_REMOVED lines=12> */
.L_x_12019:
        /* <DEDUP_REMOVED lines=52> */
.L_x_12018:
[----:B------:R-:W-:Y:S05]  /*2260*/  BSYNC.RECONVERGENT B1 ;  /* 0x0000000000017941 */ /* 0x000fea0003800200 */
.L_x_12017:
        /* <DEDUP_REMOVED lines=31> */
.L_x_12021:
[----:B------:R-:W-:Y:S05]  /*2460*/  BSYNC.RECONVERGENT B1 ;  /* 0x0000000000017941 */ /* 0x000fea0003800200 */
.L_x_12020:
        /* <DEDUP_REMOVED lines=14> */
.L_x_12013:
[----:B------:R-:W-:Y:S05]  /*2550*/  BSYNC.RECONVERGENT B0 ;  /* 0x0000000000007941 */ /* 0x000fea0003800200 */
.L_x_12012:
        /* <DEDUP_REMOVED lines=18> */
.L_x_12023:
[----:B------:R-:W-:Y:S05]  /*2680*/  BSYNC.RECONVERGENT B0 ;  /* 0x0000000000007941 */ /* 0x000fea0003800200 */
.L_x_12022:
        /* <DEDUP_REMOVED lines=27> */
.L_x_12027:
        /* <DEDUP_REMOVED lines=34> */
.L_x_12026:
        /* <DEDUP_REMOVED lines=16> */
.L_x_12025:
[----:B------:R-:W-:Y:S05]  /*2b60*/  BSYNC.RECONVERGENT B6 ;  /* 0x0000000000067941 */ /* 0x000fea0003800200 */
.L_x_12024:
        /* <DEDUP_REMOVED lines=50> */
.L_x_12068:
        /* <DEDUP_REMOVED lines=33> */
.L_x_12030:
[----:B------:R-:W-:Y:S05]  /*30a0*/  BSYNC.RECONVERGENT B0 ;  /* 0x0000000000007941 */ /* 0x000fea0003800200 */
.L_x_12029:
        /* <DEDUP_REMOVED lines=27> */
.L_x_12032:
[----:B------:R-:W-:Y:S05]  /*3260*/  BSYNC.RECONVERGENT B0 ;  /* 0x0000000000007941 */ /* 0x000fea0003800200 */
.L_x_12031:
        /* <DEDUP_REMOVED lines=15> */
.L_x_12034:
[----:B------:R-:W-:Y:S05]  /*3360*/  BSYNC.RECONVERGENT B0 ;  /* 0x0000000000007941 */ /* 0x000fea0003800200 */
.L_x_12033:
        /* <DEDUP_REMOVED lines=27> */
.L_x_12036:
[----:B------:R-:W-:Y:S05]  /*3520*/  BSYNC.RECONVERGENT B0 ;  /* 0x0000000000007941 */ /* 0x000fea0003800200 */
.L_x_12035:
        /* <DEDUP_REMOVED lines=38> */
.L_x_11999:
        /* <DEDUP_REMOVED lines=16> */
.L_x_12037:
[----:B------:R-:W-:Y:S05]  /*3890*/  EXIT ;  /* 0x000000000000794d */ /* 0x000fea0003800000 */
.L_x_12001:
[----:B------:R-:W-:Y:S01]  /*38a0*/  HFMA2 R12, -RZ, RZ, 0, 9.5367431640625e-07 ;  /* 0x00000010ff0c7431 */ /* 0x000fe200000001ff */
[----:B------:R-:W-:Y:S01]  /*38b0*/  MOV R11, 0x1f ;  /* 0x0000001f000b7802 */ /* 0x000fe20000000f00 */
[----:B------:R-:W-:-:S07]  /*38c0*/  IMAD.MOV.U32 R15, RZ, RZ, -0x1 ;  /* 0xffffffffff0f7424 */ /* 0x000fce00078e00ff */
[----:B------:R-:W-:Y:S05]  /*38d0*/  WARPSYNC.COLLECTIVE R15, `(.L_x_12038) ;  /* 0x000000000f087348 */ /* 0x000fea0003c00000 */
[----:B------:R0:W1:Y:S02]  /*38e0*/  SHFL.BFLY P6, R14, R13, R12, R11 ;  /* 0x0c00000c0d0e7389 */ /* 0x00006400000c000b */
[----:B01----:R-:W-:Y:S05]  /*38f0*/  ENDCOLLECTIVE ;  /* 0x000000000000791b */ /* 0x003fea0003800000 */
.L_x_12038:
[----:B------:R-:W-:Y:S01]  /*3900*/  HFMA2 R12, -RZ, RZ, 0, 4.76837158203125e-07 ;  /* 0x00000008ff0c7431 */ /* 0x000fe200000001ff */
[----:B------:R-:W-:-:S04]  /*3910*/  FMNMX.FTZ R0, R14, -3.40282346638528859812e+38, !PT ;  /* 0xff7fffff0e007809 */ /* 0x000fc80007810000 */
[----:B------:R-:W-:-:S07]  /*3920*/  MOV R13, R0 ;  /* 0x00000000000d7202 */ /* 0x000fce0000000f00 */
[----:B------:R-:W-:Y:S05]  /*3930*/  WARPSYNC.COLLECTIVE R15, `(.L_x_12039) ;  /* 0x000000000f087348 */ /* 0x000fea0003c00000 */
[----:B------:R0:W1:Y:S02]  /*3940*/  SHFL.BFLY P6, R14, R13, R12, R11 ;  /* 0x0c00000c0d0e7389 */ /* 0x00006400000c000b */
[----:B01----:R-:W-:Y:S05]  /*3950*/  ENDCOLLECTIVE ;  /* 0x000000000000791b */ /* 0x003fea0003800000 */
.L_x_12039:
[----:B------:R-:W-:Y:S02]  /*3960*/  MOV R12, 0x4 ;  /* 0x00000004000c7802 */ /* 0x000fe40000000f00 */
[----:B------:R-:W-:-:S05]  /*3970*/  FMNMX.FTZ R2, R0, R14, !PT ;  /* 0x0000000e00027209 */ /* 0x000fca0007810000 */
[----:B------:R-:W-:-:S07]  /*3980*/  IMAD.MOV.U32 R13, RZ, RZ, R2 ;  /* 0x000000ffff0d7224 */ /* 0x000fce00078e0002 */
[----:B------:R-:W-:Y:S05]  /*3990*/  WARPSYNC.COLLECTIVE R15, `(.L_x_12040) ;  /* 0x000000000f087348 */ /* 0x000fea0003c00000 */
[----:B------:R0:W1:Y:S02]  /*39a0*/  SHFL.BFLY P6, R14, R13, R12, R11 ;  /* 0x0c00000c0d0e7389 */ /* 0x00006400000c000b */
[----:B01----:R-:W-:Y:S05]  /*39b0*/  ENDCOLLECTIVE ;  /* 0x000000000000791b */ /* 0x003fea0003800000 */
.L_x_12040:
[----:B------:R-:W-:Y:S01]  /*39c0*/  IMAD.MOV.U32 R12, RZ, RZ, 0x2 ;  /* 0x00000002ff0c7424 */ /* 0x000fe200078e00ff */
[----:B------:R-:W-:-:S04]  /*39d0*/  FMNMX.FTZ R3, R2, R14, !PT ;  /* 0x0000000e02037209 */ /* 0x000fc80007810000 */
[----:B------:R-:W-:-:S07]  /*39e0*/  MOV R13, R3 ;  /* 0x00000003000d7202 */ /* 0x000fce0000000f00 */
[----:B------:R-:W-:Y:S05]  /*39f0*/  WARPSYNC.COLLECTIVE R15, `(.L_x_12041) ;  /* 0x000000000f087348 */ /* 0x000fea0003c00000 */
[----:B------:R0:W1:Y:S02]  /*3a00*/  SHFL.BFLY P6, R14, R13, R12, R11 ;  /* 0x0c00000c0d0e7389 */ /* 0x00006400000c000b */
[----:B01----:R-:W-:Y:S05]  /*3a10*/  ENDCOLLECTIVE ;  /* 0x000000000000791b */ /* 0x003fea0003800000 */
.L_x_12041:
[----:B------:R-:W-:Y:S01]  /*3a20*/  HFMA2 R12, -RZ, RZ, 0, 5.9604644775390625e-08 ;  /* 0x00000001ff0c7431 */ /* 0x000fe200000001ff */
[----:B------:R-:W-:-:S04]  /*3a30*/  FMNMX.FTZ R4, R3, R14, !PT ;  /* 0x0000000e03047209 */ /* 0x000fc80007810000 */
[----:B------:R-:W-:-:S07]  /*3a40*/  MOV R13, R4 ;  /* 0x00000004000d7202 */ /* 0x000fce0000000f00 */
[----:B------:R-:W-:Y:S05]  /*3a50*/  WARPSYNC.COLLECTIVE R15, `(.L_x_12042) ;  /* 0x000000000f087348 */ /* 0x000fea0003c00000 */
[----:B------:R0:W1:Y:S02]  /*3a60*/  SHFL.BFLY P6, R14, R13, R12, R11 ;  /* 0x0c00000c0d0e7389 */ /* 0x00006400000c000b */
[----:B01----:R-:W-:Y:S05]  /*3a70*/  ENDCOLLECTIVE ;  /* 0x000000000000791b */ /* 0x003fea0003800000 */
.L_x_12042:
[----:B------:R-:W-:Y:S05]  /*3a80*/  BRA `(.L_x_12043) ;  /* 0xffffffd0004c7947 */ /* 0x000fea000383ffff */
.L_x_12028:
[----:B---3--:R-:W-:Y:S01]  /*3a90*/  IMAD.MOV.U32 R13, RZ, RZ, RZ ;  /* 0x000000ffff0d7224 */ /* 0x008fe200078e00ff */
[----:B------:R-:W-:Y:S01]  /*3aa0*/  MOV R12, 0x2 ;  /* 0x00000002000c7802 */ /* 0x000fe20000000f00 */
[----:B--2---:R-:W-:Y:S02]  /*3ab0*/  HFMA2 R11, -RZ, RZ, 0, 1.847743988037109375e-06 ;  /* 0x0000001fff0b7431 */ /* 0x004fe400000001ff */
[----:B------:R-:W-:-:S07]  /*3ac0*/  IMAD.MOV.U32 R15, RZ, RZ, -0x1 ;  /* 0xffffffffff0f7424 */ /* 0x000fce00078e00ff */
[----:B01----:R-:W-:Y:S05]  /*3ad0*/  WARPSYNC.COLLECTIVE R15, `(.L_x_12044) ;  /* 0x000000000f087348 */ /* 0x003fea0003c00000 */
[----:B------:R2:W3:Y:S02]  /*3ae0*/  SHFL.BFLY P6, R14, R13, R12, R11 ;  /* 0x0c00000c0d0e7389 */ /* 0x0004e400000c000b */
[----:B0123--:R-:W-:Y:S05]  /*3af0*/  ENDCOLLECTIVE ;  /* 0x000000000000791b */ /* 0x00ffea0003800000 */
.L_x_12044:
[----:B------:R-:W-:Y:S02]  /*3b00*/  HFMA2 R12, -RZ, RZ, 0, 5.9604644775390625e-08 ;  /* 0x00000001ff0c7431 */ /* 0x000fe400000001ff */
[----:B------:R-:W-:-:S05]  /*3b10*/  FADD.FTZ R2, RZ, R14 ;  /* 0x0000000eff027221 */ /* 0x000fca0000010000 */
[----:B------:R-:W-:-:S07]  /*3b20*/  MOV R13, R2 ;  /* 0x00000002000d7202 */ /* 0x000fce0000000f00 */
[----:B------:R-:W-:Y:S05]  /*3b30*/  WARPSYNC.COLLECTIVE R15, `(.L_x_12045) ;  /* 0x000000000f087348 */ /* 0x000fea0003c00000 */
[----:B------:R0:W1:Y:S02]  /*3b40*/  SHFL.BFLY P6, R14, R13, R12, R11 ;  /* 0x0c00000c0d0e7389 */ /* 0x00006400000c000b */
[----:B01----:R-:W-:Y:S05]  /*3b50*/  ENDCOLLECTIVE ;  /* 0x000000000000791b */ /* 0x003fea0003800000 */
.L_x_12045:
[----:B------:R-:W-:Y:S01]  /*3b60*/  MOV R13, RZ ;  /* 0x000000ff000d7202 */ /* 0x000fe20000000f00 */
[----:B------:R-:W-:Y:S02]  /*3b70*/  HFMA2 R12, -RZ, RZ, 0, 1.1920928955078125e-07 ;  /* 0x00000002ff0c7431 */ /* 0x000fe400000001ff */
[----:B------:R-:W-:-:S07]  /*3b80*/  IMAD.MOV.U32 R5, RZ, RZ, R14 ;  /* 0x000000ffff057224 */ /* 0x000fce00078e000e */
[----:B------:R-:W-:Y:S05]  /*3b90*/  WARPSYNC.COLLECTIVE R15, `(.L_x_12046) ;  /* 0x000000000f087348 */ /* 0x000fea0003c00000 */
[----:B------:R0:W1:Y:S02]  /*3ba0*/  SHFL.BFLY P6, R14, R13, R12, R11 ;  /* 0x0c00000c0d0e7389 */ /* 0x00006400000c000b */
[----:B01----:R-:W-:Y:S05]  /*3bb0*/  ENDCOLLECTIVE ;  /* 0x000000000000791b */ /* 0x003fea0003800000 */
.L_x_12046:
        /* <DEDUP_REMOVED lines=8> */
.L_x_12047:
[----:B------:R-:W-:Y:S01]  /*3c40*/  MOV R13, RZ ;  /* 0x000000ff000d7202 */ /* 0x000fe20000000f00 */
[----:B------:R-:W-:Y:S02]  /*3c50*/  HFMA2 R12, -RZ, RZ, 0, 1.1920928955078125e-07 ;  /* 0x00000002ff0c7431 */ /* 0x000fe400000001ff */
[----:B------:R-:W-:-:S07]  /*3c60*/  IMAD.MOV.U32 R9, RZ, RZ, R14 ;  /* 0x000000ffff097224 */ /* 0x000fce00078e000e */
[----:B------:R-:W-:Y:S05]  /*3c70*/  WARPSYNC.COLLECTIVE R15, `(.L_x_12048) ;  /* 0x000000000f087348 */ /* 0x000fea0003c00000 */
[----:B------:R0:W1:Y:S02]  /*3c80*/  SHFL.BFLY P6, R14, R13, R12, R11 ;  /* 0x0c00000c0d0e7389 */ /* 0x00006400000c000b */
[----:B01----:R-:W-:Y:S05]  /*3c90*/  ENDCOLLECTIVE ;  /* 0x000000000000791b */ /* 0x003fea0003800000 */
.L_x_12048:
        /* <DEDUP_REMOVED lines=8> */
.L_x_12049:
[----:B------:R-:W-:Y:S01]  /*3d20*/  MOV R13, RZ ;  /* 0x000000ff000d7202 */ /* 0x000fe20000000f00 */
[----:B------:R-:W-:Y:S02]  /*3d30*/  HFMA2 R12, -RZ, RZ, 0, 1.1920928955078125e-07 ;  /* 0x00000002ff0c7431 */ /* 0x000fe400000001ff */
[----:B------:R-:W-:-:S07]  /*3d40*/  IMAD.MOV.U32 R8, RZ, RZ, R14 ;  /* 0x000000ffff087224 */ /* 0x000fce00078e000e */
[----:B------:R-:W-:Y:S05]  /*3d50*/  WARPSYNC.COLLECTIVE R15, `(.L_x_12050) ;  /* 0x000000000f087348 */ /* 0x000fea0003c00000 */
[----:B------:R0:W1:Y:S02]  /*3d60*/  SHFL.BFLY P6, R14, R13, R12, R11 ;  /* 0x0c00000c0d0e7389 */ /* 0x00006400000c000b */
[----:B01----:R-:W-:Y:S05]  /*3d70*/  ENDCOLLECTIVE ;  /* 0x000000000000791b */ /* 0x003fea0003800000 */
.L_x_12050:
[----:B------:R-:W-:Y:S01]  /*3d80*/  FADD.FTZ R8, R3, R8 ;  /* 0x0000000803087221 */ /* 0x000fe20000010000 */
[----:B------:R-:W-:Y:S01]  /*3d90*/  MOV R12, 0x1 ;  /* 0x00000001000c7802 */ /* 0x000fe20000000f00 */
[----:B------:R-:W-:-:S04]  /*3da0*/  FADD.FTZ R27, RZ, R14 ;  /* 0x0000000eff1b7221 */ /* 0x000fc80000010000 */
[----:B------:R-:W-:-:S07]  /*3db0*/  IMAD.MOV.U32 R13, RZ, RZ, R27 ;  /* 0x000000ffff0d7224 */ /* 0x000fce00078e001b */
[----:B------:R-:W-:Y:S05]  /*3dc0*/  WARPSYNC.COLLECTIVE R15, `(.L_x_12051) ;  /* 0x000000000f087348 */ /* 0x000fea0003c00000 */
[----:B------:R0:W1:Y:S02]  /*3dd0*/  SHFL.BFLY P6, R14, R13, R12, R11 ;  /* 0x0c00000c0d0e7389 */ /* 0x00006400000c000b */
[----:B01----:R-:W-:Y:S05]  /*3de0*/  ENDCOLLECTIVE ;  /* 0x000000000000791b */ /* 0x003fea0003800000 */
.L_x_12051:
[----:B------:R-:W-:Y:S02]  /*3df0*/  IMAD.MOV.U32 R13, RZ, RZ, RZ ;  /* 0x000000ffff0d7224 */ /* 0x000fe400078e00ff */
[----:B------:R-:W-:Y:S01]  /*3e00*/  HFMA2 R12, -RZ, RZ, 0, 1.1920928955078125e-07 ;  /* 0x00000002ff0c7431 */ /* 0x000fe200000001ff */
[----:B------:R-:W-:-:S07]  /*3e10*/  MOV R24, R14 ;  /* 0x0000000e00187202 */ /* 0x000fce0000000f00 */
[----:B------:R-:W-:Y:S05]  /*3e20*/  WARPSYNC.COLLECTIVE R15, `(.L_x_12052) ;  /* 0x000000000f087348 */ /* 0x000fea0003c00000 */
[----:B------:R0:W1:Y:S02]  /*3e30*/  SHFL.BFLY P6, R14, R13, R12, R11 ;  /* 0x0c00000c0d0e7389 */ /* 0x00006400000c000b */
[----:B01----:R-:W-:Y:S05]  /*3e40*/  ENDCOLLECTIVE ;  /* 0x000000000000791b */ /* 0x003fea0003800000 */
.L_x_12052:
        /* <DEDUP_REMOVED lines=8> */
.L_x_12053:
[----:B------:R-:W-:Y:S02]  /*3ed0*/  IMAD.MOV.U32 R13, RZ, RZ, RZ ;  /* 0x000000ffff0d7224 */ /* 0x000fe400078e00ff */
[----:B------:R-:W-:Y:S01]  /*3ee0*/  HFMA2 R12, -RZ, RZ, 0, 1.1920928955078125e-07 ;  /* 0x00000002ff0c7431 */ /* 0x000fe200000001ff */
[----:B------:R-:W-:-:S07]  /*3ef0*/  MOV R22, R14 ;  /* 0x0000000e00167202 */ /* 0x000fce0000000f00 */
[----:B------:R-:W-:Y:S05]  /*3f00*/  WARPSYNC.COLLECTIVE R15, `(.L_x_12054) ;  /* 0x000000000f087348 */ /* 0x000fea0003c00000 */
[----:B------:R0:W1:Y:S02]  /*3f10*/  SHFL.BFLY P6, R14, R13, R12, R11 ;  /* 0x0c00000c0d0e7389 */ /* 0x00006400000c000b */
[----:B01----:R-:W-:Y:S05]  /*3f20*/  ENDCOLLECTIVE ;  /* 0x000000000000791b */ /* 0x003fea0003800000 */
.L_x_12054:
        /* <DEDUP_REMOVED lines=8> */
.L_x_12055:
[----:B------:R-:W-:Y:S02]  /*3fb0*/  IMAD.MOV.U32 R13, RZ, RZ, RZ ;  /* 0x000000ffff0d7224 */ /* 0x000fe400078e00ff */
[----:B------:R-:W-:Y:S01]  /*3fc0*/  HFMA2 R12, -RZ, RZ, 0, 1.1920928955078125e-07 ;  /* 0x00000002ff0c7431 */ /* 0x000fe200000001ff */
[----:B------:R-:W-:-:S07]  /*3fd0*/  MOV R10, R14 ;  /* 0x0000000e000a7202 */ /* 0x000fce0000000f00 */
[----:B------:R-:W-:Y:S05]  /*3fe0*/  WARPSYNC.COLLECTIVE R15, `(.L_x_12056) ;  /* 0x000000000f087348 */ /* 0x000fea0003c00000 */
[----:B------:R0:W1:Y:S02]  /*3ff0*/  SHFL.BFLY P6, R14, R13, R12, R11 ;  /* 0x0c00000c0d0e7389 */ /* 0x00006400000c000b */
[----:B01----:R-:W-:Y:S05]  /*4000*/  ENDCOLLECTIVE ;  /* 0x000000000000791b */ /* 0x003fea0003800000 */
.L_x_12056:
        /* <DEDUP_REMOVED lines=8> */
.L_x_12057:
[----:B------:R-:W-:Y:S02]  /*4090*/  IMAD.MOV.U32 R13, RZ, RZ, RZ ;  /* 0x000000ffff0d7224 */ /* 0x000fe400078e00ff */
[----:B------:R-:W-:Y:S01]  /*40a0*/  HFMA2 R12, -RZ, RZ, 0, 1.1920928955078125e-07 ;  /* 0x00000002ff0c7431 */ /* 0x000fe200000001ff */
[----:B------:R-:W-:-:S07]  /*40b0*/  MOV R6, R14 ;  /* 0x0000000e00067202 */ /* 0x000fce0000000f00 */
[----:B------:R-:W-:Y:S05]  /*40c0*/  WARPSYNC.COLLECTIVE R15, `(.L_x_12058) ;  /* 0x000000000f087348 */ /* 0x000fea0003c00000 */
[----:B------:R0:W1:Y:S02]  /*40d0*/  SHFL.BFLY P6, R14, R13, R12, R11 ;  /* 0x0c00000c0d0e7389 */ /* 0x00006400000c000b */
[----:B01----:R-:W-:Y:S05]  /*40e0*/  ENDCOLLECTIVE ;  /* 0x000000000000791b */ /* 0x003fea0003800000 */
.L_x_12058:
        /* <DEDUP_REMOVED lines=8> */
.L_x_12059:
[----:B------:R-:W-:Y:S02]  /*4170*/  IMAD.MOV.U32 R13, RZ, RZ, RZ ;  /* 0x000000ffff0d7224 */ /* 0x000fe400078e00ff */
[----:B------:R-:W-:Y:S01]  /*4180*/  HFMA2 R12, -RZ, RZ, 0, 1.1920928955078125e-07 ;  /* 0x00000002ff0c7431 */ /* 0x000fe200000001ff */
[----:B------:R-:W-:-:S07]  /*4190*/  MOV R4, R14 ;  /* 0x0000000e00047202 */ /* 0x000fce0000000f00 */
[----:B------:R-:W-:Y:S05]  /*41a0*/  WARPSYNC.COLLECTIVE R15, `(.L_x_12060) ;  /* 0x000000000f087348 */ /* 0x000fea0003c00000 */
[----:B------:R0:W1:Y:S02]  /*41b0*/  SHFL.BFLY P6, R14, R13, R12, R11 ;  /* 0x0c00000c0d0e7389 */ /* 0x00006400000c000b */
[----:B01----:R-:W-:Y:S05]  /*41c0*/  ENDCOLLECTIVE ;  /* 0x000000000000791b */ /* 0x003fea0003800000 */
.L_x_12060:
        /* <DEDUP_REMOVED lines=8> */
.L_x_12061:
[----:B------:R-:W-:Y:S02]  /*4250*/  IMAD.MOV.U32 R13, RZ, RZ, RZ ;  /* 0x000000ffff0d7224 */ /* 0x000fe400078e00ff */
[----:B------:R-:W-:Y:S01]  /*4260*/  HFMA2 R12, -RZ, RZ, 0, 1.1920928955078125e-07 ;  /* 0x00000002ff0c7431 */ /* 0x000fe200000001ff */
[----:B------:R-:W-:-:S07]  /*4270*/  MOV R2, R14 ;  /* 0x0000000e00027202 */ /* 0x000fce0000000f00 */
[----:B------:R-:W-:Y:S05]  /*4280*/  WARPSYNC.COLLECTIVE R15, `(.L_x_12062) ;  /* 0x000000000f087348 */ /* 0x000fea0003c00000 */
[----:B------:R0:W1:Y:S02]  /*4290*/  SHFL.BFLY P6, R14, R13, R12, R11 ;  /* 0x0c00000c0d0e7389 */ /* 0x00006400000c000b */
[----:B01----:R-:W-:Y:S05]  /*42a0*/  ENDCOLLECTIVE ;  /* 0x000000000000791b */ /* 0x003fea0003800000 */
.L_x_12062:
        /* <DEDUP_REMOVED lines=8> */
.L_x_12063:
[----:B------:R-:W-:Y:S02]  /*4330*/  IMAD.MOV.U32 R13, RZ, RZ, RZ ;  /* 0x000000ffff0d7224 */ /* 0x000fe400078e00ff */
[----:B------:R-:W-:Y:S01]  /*4340*/  HFMA2 R12, -RZ, RZ, 0, 1.1920928955078125e-07 ;  /* 0x00000002ff0c7431 */ /* 0x000fe200000001ff */
[----:B------:R-:W-:-:S07]  /*4350*/  MOV R0, R14 ;  /* 0x0000000e00007202 */ /* 0x000fce0000000f00 */
[----:B------:R-:W-:Y:S05]  /*4360*/  WARPSYNC.COLLECTIVE R15, `(.L_x_12064) ;  /* 0x000000000f087348 */ /* 0x000fea0003c00000 */
[----:B------:R0:W1:Y:S02]  /*4370*/  SHFL.BFLY P6, R14, R13, R12, R11 ;  /* 0x0c00000c0d0e7389 */ /* 0x00006400000c000b */
[----:B01----:R-:W-:Y:S05]  /*4380*/  ENDCOLLECTIVE ;  /* 0x000000000000791b */ /* 0x003fea0003800000 */
.L_x_12064:
[----:B------:R-:W-:Y:S01]  /*4390*/  FADD.FTZ R0, R3, R0 ;  /* 0x0000000003007221 */ /* 0x000fe20000010000 */
[----:B------:R-:W-:Y:S01]  /*43a0*/  MOV R12, 0x1 ;  /* 0x00000001000c7802 */ /* 0x000fe20000000f00 */
[----:B------:R-:W-:-:S07]  /*43b0*/  FADD.FTZ R13, RZ, R14 ;  /* 0x0000000eff0d7221 */ /* 0x000fce0000010000 */
[----:B------:R-:W-:Y:S05]  /*43c0*/  WARPSYNC.COLLECTIVE R15, `(.L_x_12065) ;  /* 0x000000000f087348 */ /* 0x000fea0003c00000 */
[----:B------:R0:W1:Y:S02]  /*43d0*/  SHFL.BFLY P6, R14, R13, R12, R11 ;  /* 0x0c00000c0d0e7389 */ /* 0x00006400000c000b */
[----:B01----:R-:W-:Y:S05]  /*43e0*/  ENDCOLLECTIVE ;  /* 0x000000000000791b */ /* 0x003fea0003800000 */
.L_x_12065:
[----:B------:R-:W-:Y:S02]  /*43f0*/  HFMA2 R12, -RZ, RZ, 0, 1.1920928955078125e-07 ;  /* 0x00000002ff0c7431 */ /* 0x000fe400000001ff */
[----:B------:R-:W-:Y:S01]  /*4400*/  FADD.FTZ R3, R13, R14 ;  /* 0x0000000e0d037221 */ /* 0x000fe20000010000 */
[----:B------:R-:W-:-:S07]  /*4410*/  IMAD.MOV.U32 R13, RZ, RZ, RZ ;  /* 0x000000ffff0d7224 */ /* 0x000fce00078e00ff */
[----:B------:R-:W-:Y:S05]  /*4420*/  WARPSYNC.COLLECTIVE R15, `(.L_x_12066) ;  /* 0x000000000f087348 */ /* 0x000fea0003c00000 */
[----:B------:R0:W1:Y:S02]  /*4430*/  SHFL.BFLY P6, R14, R13, R12, R11 ;  /* 0x0c00000c0d0e7389 */ /* 0x00006400000c000b */
[----:B01----:R-:W-:Y:S05]  /*4440*/  ENDCOLLECTIVE ;  /* 0x000000000000791b */ /* 0x003fea0003800000 */
.L_x_12066:
[----:B------:R-:W-:Y:S01]  /*4450*/  HFMA2 R12, -RZ, RZ, 0, 5.9604644775390625e-08 ;  /* 0x00000001ff0c7431 */ /* 0x000fe200000001ff */
[----:B------:R-:W-:-:S05]  /*4460*/  MOV R27, R14 ;  /* 0x0000000e001b7202 */ /* 0x000fca0000000f00 */
[----:B------:R-:W-:-:S04]  /*4470*/  FADD.FTZ R27, RZ, R27 ;  /* 0x0000001bff1b7221 */ /* 0x000fc80000010000 */
[----:B------:R-:W-:-:S07]  /*4480*/  IMAD.MOV.U32 R13, RZ, RZ, R27 ;  /* 0x000000ffff0d7224 */ /* 0x000fce00078e001b */
[----:B------:R-:W-:Y:S05]  /*4490*/  WARPSYNC.COLLECTIVE R15, `(.L_x_12067) ;  /* 0x000000000f087348 */ /* 0x000fea0003c00000 */
[----:B------:R0:W1:Y:S02]  /*44a0*/  SHFL.BFLY P6, R14, R13, R12, R11 ;  /* 0x0c00000c0d0e7389 */ /* 0x00006400000c000b */
[----:B01----:R-:W-:Y:S05]  /*44b0*/  ENDCOLLECTIVE ;  /* 0x000000000000791b */ /* 0x003fea0003800000 */
.L_x_12067:
[----:B------:R-:W-:Y:S01]  /*44c0*/  MOV R23, R14 ;  /* 0x0000000e00177202 */ /* 0x000fe20000000f00 */
[----:B------:R-:W-:Y:S06]  /*44d0*/  BRA `(.L_x_12068) ;  /* 0xffffffe8006c7947 */ /* 0x000fec000383ffff */
.L_x_12069:
        /* <DEDUP_REMOVED lines=10> */
.L_x_27387:


//--------------------- .text._ZN4vllm25paged_attention_v2_kernelIthLi80ELi32ELi128ELNS_18Fp8KVCacheDataTypeE1ELb1ELi512EEEvPfS2_PT_PKS3_PKT0_S9_ifPKiSB_iPKfiiiSD_SD_iiiii --------------------------
	.section	.text._ZN4vllm25paged_attention_v2_kernelIthLi80ELi32ELi128ELNS_18Fp8KVCacheDataTypeE1ELb1ELi512EEEvPfS2_PT_PKS3_PKT0_S9_ifPKiSB_iPKfiiiSD_SD_iiiii,"ax",@progbits
	.align	128
        .global         _ZN4vllm25paged_attention_v2_kernelIthLi80ELi32ELi128ELNS_18Fp8KVCacheDataTypeE1ELb1ELi512EEEvPfS2_PT_PKS3_PKT0_S9_ifPKiSB_iPKfiiiSD_SD_iiiii
        .type           _ZN4vllm25paged_attention_v2_kernelIthLi80ELi32ELi128ELNS_18Fp8KVCacheDataTypeE1ELb1ELi512EEEvPfS2_PT_PKS3_PKT0_S9_ifPKiSB_iPKfiiiSD_SD_iiiii,@function
        .size           _ZN4vllm25paged_attention_v2_kernelIthLi80ELi32ELi128ELNS_18Fp8KVCacheDataTypeE1ELb1ELi512EEEvPfS2_PT_PKS3_PKT0_S9_ifPKiSB_iPKfiiiSD_SD_iiiii,(.L_x_27388 - _ZN4vllm25paged_attention_v2_kernelIthLi80ELi32ELi128ELNS_18Fp8KVCacheDataTypeE1ELb1ELi512EEEvPfS2_PT_PKS3_PKT0_S9_ifPKiSB_iPKfiiiSD_SD_iiiii)
        .other          _ZN4vllm25paged_attention_v2_kernelIthLi80ELi32ELi128ELNS_18Fp8KVCacheDataTypeE1ELb1ELi512EEEvPfS2_PT_PKS3_PKT0_S9_ifPKiSB_iPKfiiiSD_SD_iiiii,@"STO_CUDA_ENTRY STV_DEFAULT"
_ZN4vllm25paged_attention_v2_kernelIthLi80ELi32ELi128ELNS_18Fp8KVCacheDataTypeE1ELb1ELi512EEEvPfS2_PT_PKS3_PKT0_S9_ifPKiSB_iPKfiiiSD_SD_iiiii:
.text._ZN4vllm25paged_attention_v2_kernelIthLi80ELi32ELi128ELNS_18Fp8KVCacheDataTypeE1ELb1ELi512EEEvPfS2_PT_PKS3_PKT0_S9_ifPKiSB_iPKfiiiSD_SD_iiiii:
        /* <DEDUP_REMOVED lines=109> */
.L_x_12070:
        /* <DEDUP_REMOVED lines=26> */
.L_x_12074:
        /* <DEDUP_REMOVED lines=38> */
.L_x_12072:
[----:B------:R-:W-:Y:S05]  /*0ad0*/  BSYNC.RECONVERGENT B6 ;  /* 0x0000000000067941 */ /* 0x000fea0003800200 */
.L_x_12071:
        /* <DEDUP_REMOVED lines=14> */
.L_x_12117:
        /* <DEDUP_REMOVED lines=41> */
.L_x_12080:
        /* <DEDUP_REMOVED lines=11> */
.L_x_12079:
[----:B------:R-:W-:Y:S05]  /*0f00*/  BSYNC.RECONVERGENT B1 ;  /* 0x0000000000017941 */ /* 0x000fea0003800200 */
.L_x_12078:
        /* <DEDUP_REMOVED lines=12> */
.L_x_12083:
        /* <DEDUP_REMOVED lines=100> */
.L_x_12082:
[----:B------:R-:W-:Y:S05]  /*1610*/  BSYNC.RECONVERGENT B1 ;  /* 0x0000000000017941 */ /* 0x000fea0003800200 */
.L_x_12081:
        /* <DEDUP_REMOVED lines=55> */
.L_x_12085:
[----:B------:R-:W-:Y:S05]  /*1990*/  BSYNC.RECONVERGENT B1 ;  /* 0x0000000000017941 */ /* 0x000fea0003800200 */
.L_x_12084:
        /* <DEDUP_REMOVED lines=26> */
.L_x_12077:
[----:B------:R-:W-:Y:S05]  /*1b40*/  BSYNC.RECONVERGENT B0 ;  /* 0x0000000000007941 */ /* 0x000fea0003800200 */
.L_x_12076:
        /* <DEDUP_REMOVED lines=41> */
.L_x_12090:
[----:B------:R-:W1:Y:S01]  /*1de0*/  LDS R22, [R13] ;  /* 0x000000000d167984 */ /* 0x000e620000000800 */
[----:B------:R-:W-:-:S05]  /*1df0*/  VIADD R14, R14, 0x1 ;  /* 0x000000010e0e7836 */ /* 0x000fca0000000000 */
[----:B------:R-:W-:Y:S01]  /*1e00*/  ISETP.NE.AND P0, PT, R14, RZ, PT ;  /* 0x000000ff0e00720c */ /* 0x000fe20003f05270 */
[----:B-1----:R-:W-:-:S05]  /*1e10*/  FMUL.FTZ R22, R22, R7 ;  /* 0x0000000716167220 */ /* 0x002fca0000410000 */
[----:B------:R1:W-:Y:S02]  /*1e20*/  STS [R13], R22 ;  /* 0x000000160d007388 */ /* 0x0003e40000000800 */
[----:B-1----:R-:W-:-:S05]  /*1e30*/  IADD3 R13, PT, PT, R13, 0x200, RZ ;  /* 0x000002000d0d7810 */ /* 0x002fca0007ffe0ff */
[----:B------:R-:W-:Y:S05]  /*1e40*/  @P0 BRA `(.L_x_12090) ;  /* 0xfffffffc00e40947 */ /* 0x000fea000383ffff */
.L_x_12089:
[----:B------:R-:W-:Y:S05]  /*1e50*/  BSYNC.RECONVERGENT B1 ;  /* 0x0000000000017941 */ /* 0x000fea0003800200 */
.L_x_12088:
        /* <DEDUP_REMOVED lines=12> */
.L_x_12093:
        /* <DEDUP_REMOVED lines=52> */
.L_x_12092:
[----:B------:R-:W-:Y:S05]  /*2260*/  BSYNC.RECONVERGENT B1 ;  /* 0x0000000000017941 */ /* 0x000fea0003800200 */
.L_x_12091:
        /* <DEDUP_REMOVED lines=31> */
.L_x_12095:
[----:B------:R-:W-:Y:S05]  /*2460*/  BSYNC.RECONVERGENT B1 ;  /* 0x0000000000017941 */ /* 0x000fea0003800200 */
.L_x_12094:
        /* <DEDUP_REMOVED lines=14> */
.L_x_12087:
[----:B------:R-:W-:Y:S05]  /*2550*/  BSYNC.RECONVERGENT B0 ;  /* 0x0000000000007941 */ /* 0x000fea0003800200 */
.L_x_12086:
        /* <DEDUP_REMOVED lines=18> */
.L_x_12097:
[----:B------:R-:W-:Y:S05]  /*2680*/  BSYNC.RECONVERGENT B0 ;  /* 0x0000000000007941 */ /* 0x000fea0003800200 */
.L_x_12096:
        /* <DEDUP_REMOVED lines=27> */
.L_x_12101:
        /* <DEDUP_REMOVED lines=34> */
.L_x_12100:
        /* <DEDUP_REMOVED lines=16> */
.L_x_12099:
[----:B------:R-:W-:Y:S05]  /*2b60*/  BSYNC.RECONVERGENT B6 ;  /* 0x0000000000067941 */ /* 0x000fea0003800200 */
.L_x_12098:
        /* <DEDUP_REMOVED lines=43> */
.L_x_12138:
        /* <DEDUP_REMOVED lines=31> */
.L_x_12104:
[----:B------:R-:W-:Y:S05]  /*3010*/  BSYNC.RECONVERGENT B0 ;  /* 0x0000000000007941 */ /* 0x000fea0003800200 */
.L_x_12103:
        /* <DEDUP_REMOVED lines=23> */
.L_x_12106:
[----:B------:R-:W-:Y:S05]  /*3190*/  BSYNC.RECONVERGENT B0 ;  /* 0x0000000000007941 */ /* 0x000fea0003800200 */
.L_x_12105:
        /* <DEDUP_REMOVED lines=13> */
.L_x_12108:
[----:B------:R-:W-:Y:S05]  /*3270*/  BSYNC.RECONVERGENT B0 ;  /* 0x0000000000007941 */ /* 0x000fea0003800200 */
.L_x_12107:
        /* <DEDUP_REMOVED lines=23> */
.L_x_12110:
[----:B------:R-:W-:Y:S05]  /*33f0*/  BSYNC.RECONVERGENT B0 ;  /* 0x0000000000007941 */ /* 0x000fea0003800200 */
.L_x_12109:
        /* <DEDUP_REMOVED lines=34> */
.L_x_12073:
        /* <DEDUP_REMOVED lines=16> */
.L_x_12111:
[----:B------:R-:W-:Y:S05]  /*3720*/  EXIT ;  /* 0x000000000000794d */ /* 0x000fea0003800000 */
.L_x_12075:
[----:B------:R-:W-:Y:S02]  /*3730*/  HFMA2 R12, -RZ, RZ, 0, 9.5367431640625e-07 ;  /* 0x00000010ff0c7431 */ /* 0x000fe400000001ff */
[----:B------:R-:W-:Y:S01]  /*3740*/  IMAD.MOV.U32 R11, RZ, RZ, 0x1f ;  /* 0x0000001fff0b7424 */ /* 0x000fe200078e00ff */
[----:B------:R-:W-:-:S07]  /*3750*/  MOV R15, 0xffffffff ;  /* 0xffffffff000f7802 */ /* 0x000fce0000000f00 */
[----:B------:R-:W-:Y:S05]  /*3760*/  WARPSYNC.COLLECTIVE R15, `(.L_x_12112) ;  /* 0x000000000f087348 */ /* 0x000fea0003c00000 */
[----:B------:R0:W1:Y:S02]  /*3770*/  SHFL.BFLY P6, R14, R13, R12, R11 ;  /* 0x0c00000c0d0e7389 */ /* 0x00006400000c000b */
[----:B01----:R-:W-:Y:S05]  /*3780*/  ENDCOLLECTIVE ;  /* 0x000000000000791b */ /* 0x003fea0003800000 */
.L_x_12112:
[----:B------:R-:W-:Y:S01]  /*3790*/  IMAD.MOV.U32 R12, RZ, RZ, 0x8 ;  /* 0x00000008ff0c7424 */ /* 0x000fe200078e00ff */
[----:B------:R-:W-:-:S04]  /*37a0*/  FMNMX.FTZ R0, R14, -3.40282346638528859812e+38, !PT ;  /* 0xff7fffff0e007809 */ /* 0x000fc80007810000 */
[----:B------:R-:W-:-:S07]  /*37b0*/  MOV R13, R0 ;  /* 0x00000000000d7202 */ /* 0x000fce0000000f00 */
[----:B------:R-:W-:Y:S05]  /*37c0*/  WARPSYNC.COLLECTIVE R15, `(.L_x_12113) ;  /* 0x000000000f087348 */ /* 0x000fea0003c00000 */
[----:B------:R0:W1:Y:S02]  /*37d0*/  SHFL.BFLY P6, R14, R13, R12, R11 ;  /* 0x0c00000c0d0e7389 */ /* 0x00006400000c000b */
[----:B01----:R-:W-:Y:S05]  /*37e0*/  ENDCOLLECTIVE ;  /* 0x000000000000791b */ /* 0x003fea0003800000 */
.L_x_12113:
[----:B------:R-:W-:Y:S01]  /*37f0*/  HFMA2 R12, -RZ, RZ, 0, 2.384185791015625e-07 ;  /* 0x00000004ff0c7431 */ /* 0x000fe200000001ff */
[----:B------:R-:W-:-:S04]  /*3800*/  FMNMX.FTZ R2, R0, R14, !PT ;  /* 0x0000000e00027209 */ /* 0x000fc80007810000 */
[----:B------:R-:W-:-:S07]  /*3810*/  MOV R13, R2 ;  /* 0x00000002000d7202 */ /* 0x000fce0000000f00 */
[----:B------:R-:W-:Y:S05]  /*3820*/  WARPSYNC.COLLECTIVE R15, `(.L_x_12114) ;  /* 0x000000000f087348 */ /* 0x000fea0003c00000 */
[----:B------:R0:W1:Y:S02]  /*3830*/  SHFL.BFLY P6, R14, R13, R12, R11 ;  /* 0x0c00000c0d0e7389 */ /* 0x00006400000c000b */
[----:B01----:R-:W-:Y:S05]  /*3840*/  ENDCOLLECTIVE ;  /* 0x000000000000791b */ /* 0x003fea0003800000 */
.L_x_12114:
[----:B------:R-:W-:Y:S02]  /*3850*/  MOV R12, 0x2 ;  /* 0x00000002000c7802 */ /* 0x000fe40000000f00 */
[----:B------:R-:W-:-:S05]  /*3860*/  FMNMX.FTZ R3, R2, R14, !PT ;  /* 0x0000000e02037209 */ /* 0x000fca0007810000 */
[----:B------:R-:W-:-:S07]  /*3870*/  IMAD.MOV.U32 R13, RZ, RZ, R3 ;  /* 0x000000ffff0d7224 */ /* 0x000fce00078e0003 */
[----:B------:R-:W-:Y:S05]  /*3880*/  WARPSYNC.COLLECTIVE R15, `(.L_x_12115) ;  /* 0x000000000f087348 */ /* 0x000fea0003c00000 */
[----:B------:R0:W1:Y:S02]  /*3890*/  SHFL.BFLY P6, R14, R13, R12, R11 ;  /* 0x0c00000c0d0e7389 */ /* 0x00006400000c000b */
[----:B01----:R-:W-:Y:S05]  /*38a0*/  ENDCOLLECTIVE ;  /* 0x000000000000791b */ /* 0x003fea0003800000 */
.L_x_12115:
[----:B------:R-:W-:Y:S01]  /*38b0*/  IMAD.MOV.U32 R12, RZ, RZ, 0x1 ;  /* 0x00000001ff0c7424 */ /* 0x000fe200078e00ff */
[----:B------:R-:W-:-:S04]  /*38c0*/  FMNMX.FTZ R4, R3, R14, !PT ;  /* 0x0000000e03047209 */ /* 0x000fc80007810000 */
[----:B------:R-:W-:-:S07]  /*38d0*/  MOV R13, R4 ;  /* 0x00000004000d7202 */ /* 0x000fce0000000f00 */
[----:B------:R-:W-:Y:S05]  /*38e0*/  WARPSYNC.COLLECTIVE R15, `(.L_x_12116) ;  /* 0x000000000f087348 */ /* 0x000fea0003c00000 */
[----:B------:R0:W1:Y:S02]  /*38f0*/  SHFL.BFLY P6, R14, R13, R12, R11 ;  /* 0x0c00000c0d0e7389 */ /* 0x00006400000c000b */
[----:B01----:R-:W-:Y:S05]  /*3900*/  ENDCOLLECTIVE ;  /* 0x000000000000791b */ /* 0x003fea0003800000 */
.L_x_12116:
[----:B------:R-:W-:Y:S05]  /*3910*/  BRA `(.L_x_12117) ;  /* 0xffffffd000a87947 */ /* 0x000fea000383ffff */
.L_x_12102:
[----:B---3--:R-:W-:Y:S01]  /*3920*/  HFMA2 R13, -RZ, RZ, 0, 0 ;  /* 0x00000000ff0d7431 */ /* 0x008fe200000001ff */
[----:B------:R-:W-:Y:S01]  /*3930*/  MOV R12, 0x2 ;  /* 0x00000002000c7802 */ /* 0x000fe20000000f00 */
[----:B--2---:R-:W-:Y:S01]  /*3940*/  IMAD.MOV.U32 R11, RZ, RZ, 0x1f ;  /* 0x0000001fff0b7424 */ /* 0x004fe200078e00ff */
[----:B------:R-:W-:-:S07]  /*3950*/  MOV R15, 0xffffffff ;  /* 0xffffffff000f7802 */ /* 0x000fce0000000f00 */
[----:B01----:R-:W-:Y:S05]  /*3960*/  WARPSYNC.COLLECTIVE R15, `(.L_x_12118) ;  /* 0x000000000f087348 */ /* 0x003fea0003c00000 */
[----:B------:R2:W3:Y:S02]  /*3970*/  SHFL.BFLY P6, R14, R13, R12, R11 ;  /* 0x0c00000c0d0e7389 */ /* 0x0004e400000c000b */
[----:B0123--:R-:W-:Y:S05]  /*3980*/  ENDCOLLECTIVE ;  /* 0x000000000000791b */ /* 0x00ffea0003800000 */
.L_x_12118:
[----:B------:R-:W-:Y:S01]  /*3990*/  HFMA2 R12, -RZ, RZ, 0, 5.9604644775390625e-08 ;  /* 0x00000001ff0c7431 */ /* 0x000fe200000001ff */
[----:B------:R-:W-:-:S05]  /*39a0*/  MOV R30, R14 ;  /* 0x0000000e001e7202 */ /* 0x000fca0000000f00 */
[----:B------:R-:W-:-:S04]  /*39b0*/  FADD.FTZ R30, RZ, R30 ;  /* 0x0000001eff1e7221 */ /* 0x000fc80000010000 */
[----:B------:R-:W-:-:S07]  /*39c0*/  IMAD.MOV.U32 R13, RZ, RZ, R30 ;  /* 0x000000ffff0d7224 */ /* 0x000fce00078e001e */
[----:B------:R-:W-:Y:S05]  /*39d0*/  WARPSYNC.COLLECTIVE R15, `(.L_x_12119) ;  /* 0x000000000f087348 */ /* 0x000fea0003c00000 */
[----:B------:R0:W1:Y:S02]  /*39e0*/  SHFL.BFLY P6, R14, R13, R12, R11 ;  /* 0x0c00000c0d0e7389 */ /* 0x00006400000c000b */
[----:B01----:R-:W-:Y:S05]  /*39f0*/  ENDCOLLECTIVE ;  /* 0x000000000000791b */ /* 0x003fea0003800000 */
.L_x_12119:
[----:B------:R-:W-:Y:S02]  /*3a00*/  IMAD.MOV.U32 R13, RZ, RZ, RZ ;  /* 0x000000ffff0d7224 */ /* 0x000fe400078e00ff */
[----:B------:R-:W-:Y:S01]  /*3a10*/  HFMA2 R12, -RZ, RZ, 0, 1.1920928955078125e-07 ;  /* 0x00000002ff0c7431 */ /* 0x000fe200000001ff */
[----:B------:R-:W-:-:S07]  /*3a20*/  MOV R0, R14 ;  /* 0x0000000e00007202 */ /* 0x000fce0000000f00 */
[----:B------:R-:W-:Y:S05]  /*3a30*/  WARPSYNC.COLLECTIVE R15, `(.L_x_12120) ;  /* 0x000000000f087348 */ /* 0x000fea0003c00000 */
[----:B------:R0:W1:Y:S02]  /*3a40*/  SHFL.BFLY P6, R14, R13, R12, R11 ;  /* 0x0c00000c0d0e7389 */ /* 0x00006400000c000b */
[----:B01----:R-:W-:Y:S05]  /*3a50*/  ENDCOLLECTIVE ;  /* 0x000000000000791b */ /* 0x003fea0003800000 */
.L_x_12120:
        /* <DEDUP_REMOVED lines=8> */
.L_x_12121:
[----:B------:R-:W-:Y:S02]  /*3ae0*/  IMAD.MOV.U32 R13, RZ, RZ, RZ ;  /* 0x000000ffff0d7224 */ /* 0x000fe400078e00ff */
[----:B------:R-:W-:Y:S01]  /*3af0*/  HFMA2 R12, -RZ, RZ, 0, 1.1920928955078125e-07 ;  /* 0x00000002ff0c7431 */ /* 0x000fe200000001ff */
[----:B------:R-:W-:-:S07]  /*3b00*/  MOV R3, R14 ;  /* 0x0000000e00037202 */ /* 0x000fce0000000f00 */
[----:B------:R-:W-:Y:S05]  /*3b10*/  WARPSYNC.COLLECTIVE R15, `(.L_x_12122) ;  /* 0x000000000f087348 */ /* 0x000fea0003c00000 */
[----:B------:R0:W1:Y:S02]  /*3b20*/  SHFL.BFLY P6, R14, R13, R12, R11 ;  /* 0x0c00000c0d0e7389 */ /* 0x00006400000c000b */
[----:B01----:R-:W-:Y:S05]  /*3b30*/  ENDCOLLECTIVE ;  /* 0x000000000000791b */ /* 0x003fea0003800000 */
.L_x_12122:
        /* <DEDUP_REMOVED lines=8> */
.L_x_12123:
[----:B------:R-:W-:Y:S02]  /*3bc0*/  IMAD.MOV.U32 R13, RZ, RZ, RZ ;  /* 0x000000ffff0d7224 */ /* 0x000fe400078e00ff */
[----:B------:R-:W-:Y:S01]  /*3bd0*/  HFMA2 R12, -RZ, RZ, 0, 1.1920928955078125e-07 ;  /* 0x00000002ff0c7431 */ /* 0x000fe200000001ff */
[----:B------:R-:W-:-:S07]  /*3be0*/  MOV R5, R14 ;  /* 0x0000000e00057202 */ /* 0x000fce0000000f00 */
[----:B------:R-:W-:Y:S05]  /*3bf0*/  WARPSYNC.COLLECTIVE R15, `(.L_x_12124) ;  /* 0x000000000f087348 */ /* 0x000fea0003c00000 */
[----:B------:R0:W1:Y:S02]  /*3c00*/  SHFL.BFLY P6, R14, R13, R12, R11 ;  /* 0x0c00000c0d0e7389 */ /* 0x00006400000c000b */
[----:B01----:R-:W-:Y:S05]  /*3c10*/  ENDCOLLECTIVE ;  /* 0x000000000000791b */ /* 0x003fea0003800000 */
.L_x_12124:
        /* <DEDUP_REMOVED lines=8> */
.L_x_12125:
[----:B------:R-:W-:Y:S02]  /*3ca0*/  IMAD.MOV.U32 R13, RZ, RZ, RZ ;  /* 0x000000ffff0d7224 */ /* 0x000fe400078e00ff */
[----:B------:R-:W-:Y:S01]  /*3cb0*/  HFMA2 R12, -RZ, RZ, 0, 1.1920928955078125e-07 ;  /* 0x00000002ff0c7431 */ /* 0x000fe200000001ff */
[----:B------:R-:W-:-:S07]  /*3cc0*/  MOV R7, R14 ;  /* 0x0000000e00077202 */ /* 0x000fce0000000f00 */
[----:B------:R-:W-:Y:S05]  /*3cd0*/  WARPSYNC.COLLECTIVE R15, `(.L_x_12126) ;  /* 0x000000000f087348 */ /* 0x000fea0003c00000 */
[----:B------:R0:W1:Y:S02]  /*3ce0*/  SHFL.BFLY P6, R14, R13, R12, R11 ;  /* 0x0c00000c0d0e7389 */ /* 0x00006400000c000b */
[----:B01----:R-:W-:Y:S05]  /*3cf0*/  ENDCOLLECTIVE ;  /* 0x000000000000791b */ /* 0x003fea0003800000 */
.L_x_12126:
        /* <DEDUP_REMOVED lines=8> */
.L_x_12127:
[----:B------:R-:W-:Y:S02]  /*3d80*/  IMAD.MOV.U32 R13, RZ, RZ, RZ ;  /* 0x000000ffff0d7224 */ /* 0x000fe400078e00ff */
[----:B------:R-:W-:Y:S01]  /*3d90*/  HFMA2 R12, -RZ, RZ, 0, 1.1920928955078125e-07 ;  /* 0x00000002ff0c7431 */ /* 0x000fe200000001ff */
[----:B------:R-:W-:-:S07]  /*3da0*/  MOV R9, R14 ;  /* 0x0000000e00097202 */ /* 0x000fce0000000f00 */
[----:B------:R-:W-:Y:S05]  /*3db0*/  WARPSYNC.COLLECTIVE R15, `(.L_x_12128) ;  /* 0x000000000f087348 */ /* 0x000fea0003c00000 */
[----:B------:R0:W1:Y:S02]  /*3dc0*/  SHFL.BFLY P6, R14, R13, R12, R11 ;  /* 0x0c00000c0d0e7389 */ /* 0x00006400000c000b */
[----:B01----:R-:W-:Y:S05]  /*3dd0*/  ENDCOLLECTIVE ;  /* 0x000000000000791b */ /* 0x003fea0003800000 */
.L_x_12128:
        /* <DEDUP_REMOVED lines=8> */
.L_x_12129:
[----:B------:R-:W-:Y:S02]  /*3e60*/  IMAD.MOV.U32 R13, RZ, RZ, RZ ;  /* 0x000000ffff0d7224 */ /* 0x000fe400078e00ff */
[----:B------:R-:W-:Y:S01]  /*3e70*/  HFMA2 R12, -RZ, RZ, 0, 1.1920928955078125e-07 ;  /* 0x00000002ff0c7431 */ /* 0x000fe200000001ff */
[----:B------:R-:W-:-:S07]  /*3e80*/  MOV R21, R14 ;  /* 0x0000000e00157202 */ /* 0x000fce0000000f00 */
[----:B------:R-:W-:Y:S05]  /*3e90*/  WARPSYNC.COLLECTIVE R15, `(.L_x_12130) ;  /* 0x000000000f087348 */ /* 0x000fea0003c00000 */
[----:B------:R0:W1:Y:S02]  /*3ea0*/  SHFL.BFLY P6, R14, R13, R12, R11 ;  /* 0x0c00000c0d0e7389 */ /* 0x00006400000c000b */
[----:B01----:R-:W-:Y:S05]  /*3eb0*/  ENDCOLLECTIVE ;  /* 0x000000000000791b */ /* 0x003fea0003800000 */
.L_x_12130:
        /* <DEDUP_REMOVED lines=8> */
.L_x_12131:
[----:B------:R-:W-:Y:S02]  /*3f40*/  IMAD.MOV.U32 R13, RZ, RZ, RZ ;  /* 0x000000ffff0d7224 */ /* 0x000fe400078e00ff */
[----:B------:R-:W-:Y:S01]  /*3f50*/  HFMA2 R12, -RZ, RZ, 0, 1.1920928955078125e-07 ;  /* 0x00000002ff0c7431 */ /* 0x000fe200000001ff */
[----:B------:R-:W-:-:S07]  /*3f60*/  MOV R23, R14 ;  /* 0x0000000e00177202 */ /* 0x000fce0000000f00 */
[----:B------:R-:W-:Y:S05]  /*3f70*/  WARPSYNC.COLLECTIVE R15, `(.L_x_12132) ;  /* 0x000000000f087348 */ /* 0x000fea0003c00000 */
[----:B------:R0:W1:Y:S02]  /*3f80*/  SHFL.BFLY P6, R14, R13, R12, R11 ;  /* 0x0c00000c0d0e7389 */ /* 0x00006400000c000b */
[----:B01----:R-:W-:Y:S05]  /*3f90*/  ENDCOLLECTIVE ;  /* 0x000000000000791b */ /* 0x003fea0003800000 */
.L_x_12132:
        /* <DEDUP_REMOVED lines=8> */
.L_x_12133:
[----:B------:R-:W-:Y:S02]  /*4020*/  IMAD.MOV.U32 R13, RZ, RZ, RZ ;  /* 0x000000ffff0d7224 */ /* 0x000fe400078e00ff */
[----:B------:R-:W-:Y:S01]  /*4030*/  HFMA2 R12, -RZ, RZ, 0, 1.1920928955078125e-07 ;  /* 0x00000002ff0c7431 */ /* 0x000fe200000001ff */
[----:B------:R-:W-:-:S07]  /*4040*/  MOV R25, R14 ;  /* 0x0000000e00197202 */ /* 0x000fce0000000f00 */
[----:B------:R-:W-:Y:S05]  /*4050*/  WARPSYNC.COLLECTIVE R15, `(.L_x_12134) ;  /* 0x000000000f087348 */ /* 0x000fea0003c00000 */
[----:B------:R0:W1:Y:S02]  /*4060*/  SHFL.BFLY P6, R14, R13, R12, R11 ;  /* 0x0c00000c0d0e7389 */ /* 0x00006400000c000b */
[----:B01----:R-:W-:Y:S05]  /*4070*/  ENDCOLLECTIVE ;  /* 0x000000000000791b */ /* 0x003fea0003800000 */
.L_x_12134:
[----:B------:R-:W-:Y:S01]  /*4080*/  FADD.FTZ R22, R22, R25 ;  /* 0x0000001916167221 */ /* 0x000fe20000010000 */
[----:B------:R-:W-:Y:S02]  /*4090*/  IMAD.MOV.U32 R12, RZ, RZ, 0x1 ;  /* 0x00000001ff0c7424 */ /* 0x000fe400078e00ff */
[----:B------:R-:W-:-:S05]  /*40a0*/  FADD.FTZ R24, RZ, R14 ;  /* 0x0000000eff187221 */ /* 0x000fca0000010000 */
[----:B------:R-:W-:-:S07]  /*40b0*/  MOV R13, R24 ;  /* 0x00000018000d7202 */ /* 0x000fce0000000f00 */
[----:B------:R-:W-:Y:S05]  /*40c0*/  WARPSYNC.COLLECTIVE R15, `(.L_x_12135) ;  /* 0x000000000f087348 */ /* 0x000fea0003c00000 */
[----:B------:R0:W1:Y:S02]  /*40d0*/  SHFL.BFLY P6, R14, R13, R12, R11 ;  /* 0x0c00000c0d0e7389 */ /* 0x00006400000c000b */
[----:B01----:R-:W-:Y:S05]  /*40e0*/  ENDCOLLECTIVE ;  /* 0x000000000000791b */ /* 0x003fea0003800000 */
.L_x_12135:
[----:B------:R-:W-:Y:S02]  /*40f0*/  HFMA2 R13, -RZ, RZ, 0, 0 ;  /* 0x00000000ff0d7431 */ /* 0x000fe400000001ff */
[----:B------:R-:W-:Y:S01]  /*4100*/  IMAD.MOV.U32 R12, RZ, RZ, 0x2 ;  /* 0x00000002ff0c7424 */ /* 0x000fe200078e00ff */
[----:B------:R-:W-:-:S07]  /*4110*/  MOV R27, R14 ;  /* 0x0000000e001b7202 */ /* 0x000fce0000000f00 */
[----:B------:R-:W-:Y:S05]  /*4120*/  WARPSYNC.COLLECTIVE R15, `(.L_x_12136) ;  /* 0x000000000f087348 */ /* 0x000fea0003c00000 */
[----:B------:R0:W1:Y:S02]  /*4130*/  SHFL.BFLY P6, R14, R13, R12, R11 ;  /* 0x0c00000c0d0e7389 */ /* 0x00006400000c000b */
[----:B01----:R-:W-:Y:S05]  /*4140*/  ENDCOLLECTIVE ;  /* 0x000000000000791b */ /* 0x003fea0003800000 */
.L_x_12136:
[----:B------:R-:W-:Y:S01]  /*4150*/  FADD.FTZ R24, R24, R27 ;  /* 0x0000001b18187221 */ /* 0x000fe20000010000 */
[----:B------:R-:W-:Y:S02]  /*4160*/  HFMA2 R12, -RZ, RZ, 0, 5.9604644775390625e-08 ;  /* 0x00000001ff0c7431 */ /* 0x000fe400000001ff */
[----:B------:R-:W-:-:S05]  /*4170*/  FADD.FTZ R31, RZ, R14 ;  /* 0x0000000eff1f7221 */ /* 0x000fca0000010000 */
[----:B------:R-:W-:-:S07]  /*4180*/  MOV R13, R31 ;  /* 0x0000001f000d7202 */ /* 0x000fce0000000f00 */
[----:B------:R-:W-:Y:S05]  /*4190*/  WARPSYNC.COLLECTIVE R15, `(.L_x_12137) ;  /* 0x000000000f087348 */ /* 0x000fea0003c00000 */
[----:B------:R0:W1:Y:S02]  /*41a0*/  SHFL.BFLY P6, R14, R13, R12, R11 ;  /* 0x0c00000c0d0e7389 */ /* 0x00006400000c000b */
[----:B01----:R-:W-:Y:S05]  /*41b0*/  ENDCOLLECTIVE ;  /* 0x000000000000791b */ /* 0x003fea0003800000 */
.L_x_12137:
[----:B------:R-:W-:Y:S05]  /*41c0*/  BRA `(.L_x_12138) ;  /* 0xffffffec00147947 */ /* 0x000fea000383ffff */
.L_x_12139:
        /* <DEDUP_REMOVED lines=11> */
.L_x_27388:


//--------------------- .text._ZN4vllm25paged_attention_v2_kernelIthLi64ELi32ELi128ELNS_18Fp8KVCacheDataTypeE1ELb1ELi512EEEvPfS2_PT_PKS3_PKT0_S9_ifPKiSB_iPKfiiiSD_SD_iiiii --------------------------
	.section	.text._ZN4vllm25paged_attention_v2_kernelIthLi64ELi32ELi128ELNS_18Fp8KVCacheDataTypeE1ELb1ELi512EEEvPfS2_PT_PKS3_PKT0_S9_ifPKiSB_iPKfiiiSD_SD_iiiii,"ax",@progbits
	.align	128
        .global         _ZN4vllm25paged_attention_v2_kernelIthLi64ELi32ELi128ELNS_18Fp8KVCacheDataTypeE1ELb1ELi512EEEvPfS2_PT_PKS3_PKT0_S9_ifPKiSB_iPKfiiiSD_SD_iiiii
        .type           _ZN4vllm25paged_attention_v2_kernelIthLi64ELi32ELi128ELNS_18Fp8KVCacheDataTypeE1ELb1ELi512EEEvPfS2_PT_PKS3_PKT0_S9_ifPKiSB_iPKfiiiSD_SD_iiiii,@function
        .size           _ZN4vllm25paged_attention_v2_kernelIthLi64ELi32ELi128ELNS_18Fp8KVCacheDataTypeE1ELb1ELi512EEEvPfS2_PT_PKS3_PKT0_S9_ifPKiSB_iPKfiiiSD_SD_iiiii,(.L_x_27389 - _ZN4vllm25paged_attention_v2_kernelIthLi64ELi32ELi128ELNS_18Fp8KVCacheDataTypeE1ELb1ELi512EEEvPfS2_PT_PKS3_PKT0_S9_ifPKiSB_iPKfiiiSD_SD_iiiii)
        .other          _ZN4vllm25paged_attention_v2_kernelIthLi64ELi32ELi128ELNS_18Fp8KVCacheDataTypeE1ELb1ELi512EEEvPfS2_PT_PKS3_PKT0_S9_ifPKiSB_iPKfiiiSD_SD_iiiii,@"STO_CUDA_ENTRY STV_DEFAULT"
_ZN4vllm25paged_attention_v2_kernelIthLi64ELi32ELi128ELNS_18Fp8KVCacheDataTypeE1ELb1ELi512EEEvPfS2_PT_PKS3_PKT0_S9_ifPKiSB_iPKfiiiSD_SD_iiiii:
.text._ZN4vllm25paged_attention_v2_kernelIthLi64ELi32ELi128ELNS_18Fp8KVCacheDataTypeE1ELb1ELi512EEEvPfS2_PT_PKS3_PKT0_S9_ifPKiSB_iPKfiiiSD_SD_iiiii:
        /* <DEDUP_REMOVED lines=109> */
.L_x_12140:
        /* <DEDUP_REMOVED lines=26> */
.L_x_12144:
        /* <DEDUP_REMOVED lines=38> */
.L_x_12142:
[----:B------:R-:W-:Y:S05]  /*0ad0*/  BSYNC.RECONVERGENT B6 ;  /* 0x0000000000067941 */ /* 0x000fea0003800200 */
.L_x_12141:
        /* <DEDUP_REMOVED lines=14> */
.L_x_12187:
        /* <DEDUP_REMOVED lines=41> */
.L_x_12150:
        /* <DEDUP_REMOVED lines=11> */
.L_x_12149:
[----:B------:R-:W-:Y:S05]  /*0f00*/  BSYNC.RECONVERGENT B1 ;  /* 0x0000000000017941 */ /* 0x000fea0003800200 */
.L_x_12148:
        /* <DEDUP_REMOVED lines=12> */
.L_x_12153:
        /* <DEDUP_REMOVED lines=100> */
.L_x_12152:
[----:B------:R-:W-:Y:S05]  /*1610*/  BSYNC.RECONVERGENT B1 ;  /* 0x0000000000017941 */ /* 0x000fea0003800200 */
.L_x_12151:
        /* <DEDUP_REMOVED lines=55> */
.L_x_12155:
[----:B------:R-:W-:Y:S05]  /*1990*/  BSYNC.RECONVERGENT B1 ;  /* 0x0000000000017941 */ /* 0x000fea0003800200 */
.L_x_12154:
        /* <DEDUP_REMOVED lines=26> */
.L_x_12147:
[----:B------:R-:W-:Y:S05]  /*1b40*/  BSYNC.RECONVERGENT B0 ;  /* 0x0000000000007941 */ /* 0x000fea0003800200 */
.L_x_12146:
        /* <DEDUP_REMOVED lines=41> */
.L_x_12160:
[----:B------:R-:W1:Y:S01]  /*1de0*/  LDS R22, [R13] ;  /* 0x000000000d167984 */ /* 0x000e620000000800 */
[----:B------:R-:W-:-:S05]  /*1df0*/  VIADD R14, R14, 0x1 ;  /* 0x000000010e0e7836 */ /* 0x000fca0000000000 */
[----:B------:R-:W-:Y:S01]  /*1e00*/  ISETP.NE.AND P0, PT, R14, RZ, PT ;  /* 0x000000ff0e00720c */ /* 0x000fe20003f05270 */
[----:B-1----:R-:W-:-:S05]  /*1e10*/  FMUL.FTZ R22, R22, R7 ;  /* 0x0000000716167220 */ /* 0x002fca0000410000 */
[----:B------:R1:W-:Y:S02]  /*1e20*/  STS [R13], R22 ;  /* 0x000000160d007388 */ /* 0x0003e40000000800 */
[----:B-1----:R-:W-:-:S05]  /*1e30*/  IADD3 R13, PT, PT, R13, 0x200, RZ ;  /* 0x000002000d0d7810 */ /* 0x002fca0007ffe0ff */
[----:B------:R-:W-:Y:S05]  /*1e40*/  @P0 BRA `(.L_x_12160) ;  /* 0xfffffffc00e40947 */ /* 0x000fea000383ffff */
.L_x_12159:
[----:B------:R-:W-:Y:S05]  /*1e50*/  BSYNC.RECONVERGENT B1 ;  /* 0x0000000000017941 */ /* 0x000fea0003800200 */
.L_x_12158:
        /* <DEDUP_REMOVED lines=12> */
.L_x_12163:
        /* <DEDUP_REMOVED lines=52> */
.L_x_12162:
[----:B------:R-:W-:Y:S05]  /*2260*/  BSYNC.RECONVERGENT B1 ;  /* 0x0000000000017941 */ /* 0x000fea0003800200 */
.L_x_12161:
        /* <DEDUP_REMOVED lines=31> */
.L_x_12165:
[----:B------:R-:W-:Y:S05]  /*2460*/  BSYNC.RECONVERGENT B1 ;  /* 0x0000000000017941 */ /* 0x000fea0003800200 */
.L_x_12164:
        /* <DEDUP_REMOVED lines=14> */
.L_x_12157:
[----:B------:R-:W-:Y:S05]  /*2550*/  BSYNC.RECONVERGENT B0 ;  /* 0x0000000000007941 */ /* 0x000fea0003800200 */
.L_x_12156:
        /* <DEDUP_REMOVED lines=18> */
.L_x_12167:
[----:B------:R-:W-:Y:S05]  /*2680*/  BSYNC.RECONVERGENT B0 ;  /* 0x0000000000007941 */ /* 0x000fea0003800200 */
.L_x_12166:
        /* <DEDUP_REMOVED lines=27> */
.L_x_12171:
        /* <DEDUP_REMOVED lines=34> */
.L_x_12170:
        /* <DEDUP_REMOVED lines=16> */
.L_x_12169:
[----:B------:R-:W-:Y:S05]  /*2b60*/  BSYNC.RECONVERGENT B6 ;  /* 0x0000000000067941 */ /* 0x000fea0003800200 */
.L_x_12168:
        /* <DEDUP_REMOVED lines=36> */
.L_x_12204:
        /* <DEDUP_REMOVED lines=23> */
.L_x_12174:
[----:B------:R-:W-:Y:S05]  /*2f20*/  BSYNC.RECONVERGENT B0 ;  /* 0x0000000000007941 */ /* 0x000fea0003800200 */
.L_x_12173:
        /* <DEDUP_REMOVED lines=29> */
.L_x_12176:
[----:B------:R-:W-:Y:S05]  /*3100*/  BSYNC.RECONVERGENT B0 ;  /* 0x0000000000007941 */ /* 0x000fea0003800200 */
.L_x_12175:
        /* <DEDUP_REMOVED lines=12> */
.L_x_12178:
[----:B------:R-:W-:Y:S05]  /*31d0*/  BSYNC.RECONVERGENT B0 ;  /* 0x0000000000007941 */ /* 0x000fea0003800200 */
.L_x_12177:
        /* <DEDUP_REMOVED lines=19> */
.L_x_12180:
[----:B------:R-:W-:Y:S05]  /*3310*/  BSYNC.RECONVERGENT B0 ;  /* 0x0000000000007941 */ /* 0x000fea0003800200 */
.L_x_12179:
        /* <DEDUP_REMOVED lines=30> */
.L_x_12143:
        /* <DEDUP_REMOVED lines=16> */
.L_x_12181:
[----:B------:R-:W-:Y:S05]  /*3600*/  EXIT ;  /* 0x000000000000794d */ /* 0x000fea0003800000 */
.L_x_12145:
[----:B------:R-:W-:Y:S01]  /*3610*/  HFMA2 R12, -RZ, RZ, 0, 9.5367431640625e-07 ;  /* 0x00000010ff0c7431 */ /* 0x000fe200000001ff */
[----:B------:R-:W-:Y:S01]  /*3620*/  MOV R11, 0x1f ;  /* 0x0000001f000b7802 */ /* 0x000fe20000000f00 */
[----:B------:R-:W-:-:S07]  /*3630*/  IMAD.MOV.U32 R15, RZ, RZ, -0x1 ;  /* 0xffffffffff0f7424 */ /* 0x000fce00078e00ff */
[----:B------:R-:W-:Y:S05]  /*3640*/  WARPSYNC.COLLECTIVE R15, `(.L_x_12182) ;  /* 0x000000000f087348 */ /* 0x000fea0003c00000 */
[----:B------:R0:W1:Y:S02]  /*3650*/  SHFL.BFLY P6, R14, R13, R12, R11 ;  /* 0x0c00000c0d0e7389 */ /* 0x00006400000c000b */
[----:B01----:R-:W-:Y:S05]  /*3660*/  ENDCOLLECTIVE ;  /* 0x000000000000791b */ /* 0x003fea0003800000 */
.L_x_12182:
[----:B------:R-:W-:Y:S01]  /*3670*/  HFMA2 R12, -RZ, RZ, 0, 4.76837158203125e-07 ;  /* 0x00000008ff0c7431 */ /* 0x000fe200000001ff */
[----:B------:R-:W-:-:S04]  /*3680*/  FMNMX.FTZ R0, R14, -3.40282346638528859812e+38, !PT ;  /* 0xff7fffff0e007809 */ /* 0x000fc80007810000 */
[----:B------:R-:W-:-:S07]  /*3690*/  MOV R13, R0 ;  /* 0x00000000000d7202 */ /* 0x000fce0000000f00 */
[----:B------:R-:W-:Y:S05]  /*36a0*/  WARPSYNC.COLLECTIVE R15, `(.L_x_12183) ;  /* 0x000000000f087348 */ /* 0x000fea0003c00000 */
[----:B------:R0:W1:Y:S02]  /*36b0*/  SHFL.BFLY P6, R14, R13, R12, R11 ;  /* 0x0c00000c0d0e7389 */ /* 0x00006400000c000b */
[----:B01----:R-:W-:Y:S05]  /*36c0*/  ENDCOLLECTIVE ;  /* 0x000000000000791b */ /* 0x003fea0003800000 */
.L_x_12183:
[----:B------:R-:W-:Y:S02]  /*36d0*/  MOV R12, 0x4 ;  /* 0x00000004000c7802 */ /* 0x000fe40000000f00 */
[----:B------:R-:W-:-:S05]  /*36e0*/  FMNMX.FTZ R2, R0, R14, !PT ;  /* 0x0000000e00027209 */ /* 0x000fca0007810000 */
[----:B------:R-:W-:-:S07]  /*36f0*/  IMAD.MOV.U32 R13, RZ, RZ, R2 ;  /* 0x000000ffff0d7224 */ /* 0x000fce00078e0002 */
[----:B------:R-:W-:Y:S05]  /*3700*/  WARPSYNC.COLLECTIVE R15, `(.L_x_12184) ;  /* 0x000000000f087348 */ /* 0x000fea0003c00000 */
[----:B------:R0:W1:Y:S02]  /*3710*/  SHFL.BFLY P6, R14, R13, R12, R11 ;  /* 0x0c00000c0d0e7389 */ /* 0x00006400000c000b */
[----:B01----:R-:W-:Y:S05]  /*3720*/  ENDCOLLECTIVE ;  /* 0x000000000000791b */ /* 0x003fea0003800000 */
.L_x_12184:
[----:B------:R-:W-:Y:S01]  /*3730*/  IMAD.MOV.U32 R12, RZ, RZ, 0x2 ;  /* 0x00000002ff0c7424 */ /* 0x000fe200078e00ff */
[----:B------:R-:W-:-:S04]  /*3740*/  FMNMX.FTZ R3, R2, R14, !PT ;  /* 0x0000000e02037209 */ /* 0x000fc80007810000 */
[----:B------:R-:W-:-:S07]  /*3750*/  MOV R13, R3 ;  /* 0x00000003000d7202 */ /* 0x000fce0000000f00 */
[----:B------:R-:W-:Y:S05]  /*3760*/  WARPSYNC.COLLECTIVE R15, `(.L_x_12185) ;  /* 0x000000000f087348 */ /* 0x000fea0003c00000 */
[----:B------:R0:W1:Y:S02]  /*3770*/  SHFL.BFLY P6, R14, R13, R12, R11 ;  /* 0x0c00000c0d0e7389 */ /* 0x00006400000c000b */
[----:B01----:R-:W-:Y:S05]  /*3780*/  ENDCOLLECTIVE ;  /* 0x000000000000791b */ /* 0x003fea0003800000 */
.L_x_12185:
[----:B------:R-:W-:Y:S01]  /*3790*/  HFMA2 R12, -RZ, RZ, 0, 5.9604644775390625e-08 ;  /* 0x00000001ff0c7431 */ /* 0x000fe200000001ff */
[----:B------:R-:W-:-:S04]  /*37a0*/  FMNMX.FTZ R4, R3, R14, !PT ;  /* 0x0000000e03047209 */ /* 0x000fc80007810000 */
[----:B------:R-:W-:-:S07]  /*37b0*/  MOV R13, R4 ;  /* 0x00000004000d7202 */ /* 0x000fce0000000f00 */
[----:B------:R-:W-:Y:S05]  /*37c0*/  WARPSYNC.COLLECTIVE R15, `(.L_x_12186) ;  /* 0x000000000f087348 */ /* 0x000fea0003c00000 */
[----:B------:R0:W1:Y:S02]  /*37d0*/  SHFL.BFLY P6, R14, R13, R12, R11 ;  /* 0x0c00000c0d0e7389 */ /* 0x00006400000c000b */
[----:B01----:R-:W-:Y:S05]  /*37e0*/  ENDCOLLECTIVE ;  /* 0x000000000000791b */ /* 0x003fea0003800000 */
.L_x_12186:
[----:B------:R-:W-:Y:S05]  /*37f0*/  BRA `(.L_x_12187) ;  /* 0xffffffd000f07947 */ /* 0x000fea000383ffff */
.L_x_12172:
[----:B---3--:R-:W-:Y:S01]  /*3800*/  IMAD.MOV.U32 R13, RZ, RZ, RZ ;  /* 0x000000ffff0d7224 */ /* 0x008fe200078e00ff */
[----:B------:R-:W-:Y:S01]  /*3810*/  MOV R12, 0x2 ;  /* 0x00000002000c7802 */ /* 0x000fe20000000f00 */
[----:B--2---:R-:W-:Y:S02]  /*3820*/  HFMA2 R11, -RZ, RZ, 0, 1.847743988037109375e-06 ;  /* 0x0000001fff0b7431 */ /* 0x004fe400000001ff */
[----:B------:R-:W-:-:S07]  /*3830*/  IMAD.MOV.U32 R15, RZ, RZ, -0x1 ;  /* 0xffffffffff0f7424 */ /* 0x000fce00078e00ff */
[----:B01----:R-:W-:Y:S05]  /*3840*/  WARPSYNC.COLLECTIVE R15, `(.L_x_12188) ;  /* 0x000000000f087348 */ /* 0x003fea0003c00000 */
[----:B------:R2:W3:Y:S02]  /*3850*/  SHFL.BFLY P6, R14, R13, R12, R11 ;  /* 0x0c00000c0d0e7389 */ /* 0x0004e400000c000b */
[----:B0123--:R-:W-:Y:S05]  /*3860*/  ENDCOLLECTIVE ;  /* 0x000000000000791b */ /* 0x00ffea0003800000 */
.L_x_12188:
[----:B------:R-:W-:Y:S02]  /*3870*/  HFMA2 R12, -RZ, RZ, 0, 5.9604644775390625e-08 ;  /* 0x00000001ff0c7431 */ /* 0x000fe400000001ff */
[----:B------:R-:W-:-:S05]  /*3880*/  FADD.FTZ R25, RZ, R14 ;  /* 0x0000000eff197221 */ /* 0x000fca0000010000 */
[----:B------:R-:W-:-:S07]  /*3890*/  MOV R13, R25 ;  /* 0x00000019000d7202 */ /* 0x000fce0000000f00 */
[----:B------:R-:W-:Y:S05]  /*38a0*/  WARPSYNC.COLLECTIVE R15, `(.L_x_12189) ;  /* 0x000000000f087348 */ /* 0x000fea0003c00000 */
[----:B------:R0:W1:Y:S02]  /*38b0*/  SHFL.BFLY P6, R14, R13, R12, R11 ;  /* 0x0c00000c0d0e7389 */ /* 0x00006400000c000b */
[----:B01----:R-:W-:Y:S05]  /*38c0*/  ENDCOLLECTIVE ;  /* 0x000000000000791b */ /* 0x003fea0003800000 */
.L_x_12189:
[----:B------:R-:W-:Y:S01]  /*38d0*/  MOV R13, RZ ;  /* 0x000000ff000d7202 */ /* 0x000fe20000000f00 */
[----:B------:R-:W-:Y:S02]  /*38e0*/  HFMA2 R12, -RZ, RZ, 0, 1.1920928955078125e-07 ;  /* 0x00000002ff0c7431 */ /* 0x000fe400000001ff */
[----:B------:R-:W-:-:S07]  /*38f0*/  IMAD.MOV.U32 R20, RZ, RZ, R14 ;  /* 0x000000ffff147224 */ /* 0x000fce00078e000e */
[----:B------:R-:W-:Y:S05]  /*3900*/  WARPSYNC.COLLECTIVE R15, `(.L_x_12190) ;  /* 0x000000000f087348 */ /* 0x000fea0003c00000 */
[----:B------:R0:W1:Y:S02]  /*3910*/  SHFL.BFLY P6, R14, R13, R12, R11 ;  /* 0x0c00000c0d0e7389 */ /* 0x00006400000c000b */
[----:B01----:R-:W-:Y:S05]  /*3920*/  ENDCOLLECTIVE ;  /* 0x000000000000791b */ /* 0x003fea0003800000 */
.L_x_12190:
        /* <DEDUP_REMOVED lines=8> */
.L_x_12191:
[----:B------:R-:W-:Y:S01]  /*39b0*/  MOV R13, RZ ;  /* 0x000000ff000d7202 */ /* 0x000fe20000000f00 */
[----:B------:R-:W-:Y:S02]  /*39c0*/  HFMA2 R12, -RZ, RZ, 0, 1.1920928955078125e-07 ;  /* 0x00000002ff0c7431 */ /* 0x000fe400000001ff */
[----:B------:R-:W-:-:S07]  /*39d0*/  IMAD.MOV.U32 R22, RZ, RZ, R14 ;  /* 0x000000ffff167224 */ /* 0x000fce00078e000e */
[----:B------:R-:W-:Y:S05]  /*39e0*/  WARPSYNC.COLLECTIVE R15, `(.L_x_12192) ;  /* 0x000000000f087348 */ /* 0x000fea0003c00000 */
[----:B------:R0:W1:Y:S02]  /*39f0*/  SHFL.BFLY P6, R14, R13, R12, R11 ;  /* 0x0c00000c0d0e7389 */ /* 0x00006400000c000b */
[----:B01----:R-:W-:Y:S05]  /*3a00*/  ENDCOLLECTIVE ;  /* 0x000000000000791b */ /* 0x003fea0003800000 */
.L_x_12192:
        /* <DEDUP_REMOVED lines=8> */
.L_x_12193:
[----:B------:R-:W-:Y:S01]  /*3a90*/  MOV R13, RZ ;  /* 0x000000ff000d7202 */ /* 0x000fe20000000f00 */
[----:B------:R-:W-:Y:S02]  /*3aa0*/  HFMA2 R12, -RZ, RZ, 0, 1.1920928955078125e-07 ;  /* 0x00000002ff0c7431 */ /* 0x000fe400000001ff */
[----:B------:R-:W-:-:S07]  /*3ab0*/  IMAD.MOV.U32 R8, RZ, RZ, R14 ;  /* 0x000000ffff087224 */ /* 0x000fce00078e000e */
[----:B------:R-:W-:Y:S05]  /*3ac0*/  WARPSYNC.COLLECTIVE R15, `(.L_x_12194) ;  /* 0x000000000f087348 */ /* 0x000fea0003c00000 */
[----:B------:R0:W1:Y:S02]  /*3ad0*/  SHFL.BFLY P6, R14, R13, R12, R11 ;  /* 0x0c00000c0d0e7389 */ /* 0x00006400000c000b */
[----:B01----:R-:W-:Y:S05]  /*3ae0*/  ENDCOLLECTIVE ;  /* 0x000000000000791b */ /* 0x003fea0003800000 */
.L_x_12194:
        /* <DEDUP_REMOVED lines=8> */
.L_x_12195:
[----:B------:R-:W-:Y:S01]  /*3b70*/  MOV R13, RZ ;  /* 0x000000ff000d7202 */ /* 0x000fe20000000f00 */
[----:B------:R-:W-:Y:S02]  /*3b80*/  HFMA2 R12, -RZ, RZ, 0, 1.1920928955078125e-07 ;  /* 0x00000002ff0c7431 */ /* 0x000fe400000001ff */
[----:B------:R-:W-:-:S07]  /*3b90*/  IMAD.MOV.U32 R6, RZ, RZ, R14 ;  /* 0x000000ffff067224 */ /* 0x000fce00078e000e */
[----:B------:R-:W-:Y:S05]  /*3ba0*/  WARPSYNC.COLLECTIVE R15, `(.L_x_12196) ;  /* 0x000000000f087348 */ /* 0x000fea0003c00000 */
[----:B------:R0:W1:Y:S02]  /*3bb0*/  SHFL.BFLY P6, R14, R13, R12, R11 ;  /* 0x0c00000c0d0e7389 */ /* 0x00006400000c000b */
[----:B01----:R-:W-:Y:S05]  /*3bc0*/  ENDCOLLECTIVE ;  /* 0x000000000000791b */ /* 0x003fea0003800000 */
.L_x_12196:
        /* <DEDUP_REMOVED lines=8> */
.L_x_12197:
[----:B------:R-:W-:Y:S01]  /*3c50*/  MOV R13, RZ ;  /* 0x000000ff000d7202 */ /* 0x000fe20000000f00 */
[----:B------:R-:W-:Y:S02]  /*3c60*/  HFMA2 R12, -RZ, RZ, 0, 1.1920928955078125e-07 ;  /* 0x00000002ff0c7431 */ /* 0x000fe400000001ff */
[----:B------:R-:W-:-:S07]  /*3c70*/  IMAD.MOV.U32 R4, RZ, RZ, R14 ;  /* 0x000000ffff047224 */ /* 0x000fce00078e000e */
[----:B------:R-:W-:Y:S05]  /*3c80*/  WARPSYNC.COLLECTIVE R15, `(.L_x_12198) ;  /* 0x000000000f087348 */ /* 0x000fea0003c00000 */
[----:B------:R0:W1:Y:S02]  /*3c90*/  SHFL.BFLY P6, R14, R13, R12, R11 ;  /* 0x0c00000c0d0e7389 */ /* 0x00006400000c000b */
[----:B01----:R-:W-:Y:S05]  /*3ca0*/  ENDCOLLECTIVE ;  /* 0x000000000000791b */ /* 0x003fea0003800000 */
.L_x_12198:
        /* <DEDUP_REMOVED lines=8> */
.L_x_12199:
[----:B------:R-:W-:Y:S01]  /*3d30*/  MOV R13, RZ ;  /* 0x000000ff000d7202 */ /* 0x000fe20000000f00 */
[----:B------:R-:W-:Y:S02]  /*3d40*/  HFMA2 R12, -RZ, RZ, 0, 1.1920928955078125e-07 ;  /* 0x00000002ff0c7431 */ /* 0x000fe400000001ff */
[----:B------:R-:W-:-:S07]  /*3d50*/  IMAD.MOV.U32 R2, RZ, RZ, R14 ;  /* 0x000000ffff027224 */ /* 0x000fce00078e000e */
[----:B------:R-:W-:Y:S05]  /*3d60*/  WARPSYNC.COLLECTIVE R15, `(.L_x_12200) ;  /* 0x000000000f087348 */ /* 0x000fea0003c00000 */
[----:B------:R0:W1:Y:S02]  /*3d70*/  SHFL.BFLY P6, R14, R13, R12, R11 ;  /* 0x0c00000c0d0e7389 */ /* 0x00006400000c000b */
[----:B01----:R-:W-:Y:S05]  /*3d80*/  ENDCOLLECTIVE ;  /* 0x000000000000791b */ /* 0x003fea0003800000 */
.L_x_12200:
        /* <DEDUP_REMOVED lines=8> */
.L_x_12201:
[----:B------:R-:W-:Y:S01]  /*3e10*/  MOV R13, RZ ;  /* 0x000000ff000d7202 */ /* 0x000fe20000000f00 */
[----:B------:R-:W-:Y:S02]  /*3e20*/  HFMA2 R12, -RZ, RZ, 0, 1.1920928955078125e-07 ;  /* 0x00000002ff0c7431 */ /* 0x000fe400000001ff */
[----:B------:R-:W-:-:S07]  /*3e30*/  IMAD.MOV.U32 R21, RZ, RZ, R14 ;  /* 0x000000ffff157224 */ /* 0x000fce00078e000e */
[----:B------:R-:W-:Y:S05]  /*3e40*/  WARPSYNC.COLLECTIVE R15, `(.L_x_12202) ;  /* 0x000000000f087348 */ /* 0x000fea0003c00000 */
[----:B------:R0:W1:Y:S02]  /*3e50*/  SHFL.BFLY P6, R14, R13, R12, R11 ;  /* 0x0c00000c0d0e7389 */ /* 0x00006400000c000b */
[----:B01----:R-:W-:Y:S05]  /*3e60*/  ENDCOLLECTIVE ;  /* 0x000000000000791b */ /* 0x003fea0003800000 */
.L_x_12202:
        /* <DEDUP_REMOVED lines=8> */
.L_x_12203:
[----:B------:R-:W-:Y:S05]  /*3ef0*/  BRA `(.L_x_12204) ;  /* 0xffffffec00ac7947 */ /* 0x000fea000383ffff */
.L_x_12205:
        /* <DEDUP_REMOVED lines=16> */
.L_x_27389:


//--------------------- .text._ZN4vllm25paged_attention_v2_kernelIthLi32ELi32ELi128ELNS_18Fp8KVCacheDataTypeE1ELb1ELi512EEEvPfS2_PT_PKS3_PKT0_S9_ifPKiSB_iPKfiiiSD_SD_iiiii --------------------------
	.section	.text._ZN4vllm25paged_attention_v2_kernelIthLi32ELi32ELi128ELNS_18Fp8KVCacheDataTypeE1ELb1ELi512EEEvPfS2_PT_PKS3_PKT0_S9_ifPKiSB_iPKfiiiSD_SD_iiiii,"ax",@progbits
	.align	128
        .global         _ZN4vllm25paged_attention_v2_kernelIthLi32ELi32ELi128ELNS_18Fp8KVCacheDataTypeE1ELb1ELi512EEEvPfS2_PT_PKS3_PKT0_S9_ifPKiSB_iPKfiiiSD_SD_iiiii
        .type           _ZN4vllm25paged_attention_v2_kernelIthLi32ELi32ELi128ELNS_18Fp8KVCacheDataTypeE1ELb1ELi512EEEvPfS2_PT_PKS3_PKT0_S9_ifPKiSB_iPKfiiiSD_SD_iiiii,@function
        .size           _ZN4vllm25paged_attention_v2_kernelIthLi32ELi32ELi128ELNS_18Fp8KVCacheDataTypeE1ELb1ELi512EEEvPfS2_PT_PKS3_PKT0_S9_ifPKiSB_iPKfiiiSD_SD_iiiii,(.L_x_27390 - _ZN4vllm25paged_attention_v2_kernelIthLi32ELi32ELi128ELNS_18Fp8KVCacheDataTypeE1ELb1ELi512EEEvPfS2_PT_PKS3_PKT0_S9_ifPKiSB_iPKfiiiSD_SD_iiiii)
        .other          _ZN4vllm25paged_attention_v2_kernelIthLi32ELi32ELi128ELNS_18Fp8KVCacheDataTypeE1ELb1ELi512EEEvPfS2_PT_PKS3_PKT0_S9_ifPKiSB_iPKfiiiSD_SD_iiiii,@"STO_CUDA_ENTRY STV_DEFAULT"
_ZN4vllm25paged_attention_v2_kernelIthLi32ELi32ELi128ELNS_18Fp8KVCacheDataTypeE1ELb1ELi512EEEvPfS2_PT_PKS3_PKT0_S9_ifPKiSB_iPKfiiiSD_SD_iiiii:
.text._ZN4vllm25paged_attention_v2_kernelIthLi32ELi32ELi128ELNS_18Fp8KVCacheDataTypeE1ELb1ELi512EEEvPfS2_PT_PKS3_PKT0_S9_ifPKiSB_iPKfiiiSD_SD_iiiii:
        /* <DEDUP_REMOVED lines=111> */
.L_x_12206:
        /* <DEDUP_REMOVED lines=26> */
.L_x_12210:
        /* <DEDUP_REMOVED lines=37> */
.L_x_12208:
[----:B------:R-:W-:Y:S05]  /*0ae0*/  BSYNC.RECONVERGENT B6 ;  /* 0x0000000000067941 */ /* 0x000fea0003800200 */
.L_x_12207:
        /* <DEDUP_REMOVED lines=16> */
.L_x_12247:
        /* <DEDUP_REMOVED lines=40> */
.L_x_12216:
        /* <DEDUP_REMOVED lines=11> */
.L_x_12215:
[----:B------:R-:W-:Y:S05]  /*0f20*/  BSYNC.RECONVERGENT B1 ;  /* 0x0000000000017941 */ /* 0x000fea0003800200 */
.L_x_12214:
        /* <DEDUP_REMOVED lines=12> */
.L_x_12219:
        /* <DEDUP_REMOVED lines=100> */
.L_x_12218:
[----:B------:R-:W-:Y:S05]  /*1630*/  BSYNC.RECONVERGENT B1 ;  /* 0x0000000000017941 */ /* 0x000fea0003800200 */
.L_x_12217:
        /* <DEDUP_REMOVED lines=55> */
.L_x_12221:
[----:B------:R-:W-:Y:S05]  /*19b0*/  BSYNC.RECONVERGENT B1 ;  /* 0x0000000000017941 */ /* 0x000fea0003800200 */
.L_x_12220:
        /* <DEDUP_REMOVED lines=26> */
.L_x_12213:
[----:B------:R-:W-:Y:S05]  /*1b60*/  BSYNC.RECONVERGENT B0 ;  /* 0x0000000000007941 */ /* 0x000fea0003800200 */
.L_x_12212:
        /* <DEDUP_REMOVED lines=40> */
.L_x_12226:
[----:B------:R-:W1:Y:S01]  /*1df0*/  LDS R14, [R11] ;  /* 0x000000000b0e7984 */ /* 0x000e620000000800 */
[----:B------:R-:W-:-:S05]  /*1e00*/  VIADD R13, R13, 0x1 ;  /* 0x000000010d0d7836 */ /* 0x000fca0000000000 */
[----:B------:R-:W-:Y:S01]  /*1e10*/  ISETP.NE.AND P0, PT, R13, RZ, PT ;  /* 0x000000ff0d00720c */ /* 0x000fe20003f05270 */
[----:B-1----:R-:W-:-:S05]  /*1e20*/  FMUL.FTZ R14, R14, R5 ;  /* 0x000000050e0e7220 */ /* 0x002fca0000410000 */
[----:B------:R1:W-:Y:S02]  /*1e30*/  STS [R11], R14 ;  /* 0x0000000e0b007388 */ /* 0x0003e40000000800 */
[----:B-1----:R-:W-:-:S05]  /*1e40*/  IADD3 R11, PT, PT, R11, 0x200, RZ ;  /* 0x000002000b0b7810 */ /* 0x002fca0007ffe0ff */
[----:B------:R-:W-:Y:S05]  /*1e50*/  @P0 BRA `(.L_x_12226) ;  /* 0xfffffffc00e40947 */ /* 0x000fea000383ffff */
.L_x_12225:
[----:B------:R-:W-:Y:S05]  /*1e60*/  BSYNC.RECONVERGENT B1 ;  /* 0x0000000000017941 */ /* 0x000fea0003800200 */
.L_x_12224:
        /* <DEDUP_REMOVED lines=12> */
.L_x_12229:
        /* <DEDUP_REMOVED lines=52> */
.L_x_12228:
[----:B------:R-:W-:Y:S05]  /*2270*/  BSYNC.RECONVERGENT B1 ;  /* 0x0000000000017941 */ /* 0x000fea0003800200 */
.L_x_12227:
        /* <DEDUP_REMOVED lines=31> */
.L_x_12231:
[----:B------:R-:W-:Y:S05]  /*2470*/  BSYNC.RECONVERGENT B1 ;  /* 0x0000000000017941 */ /* 0x000fea0003800200 */
.L_x_12230:
        /* <DEDUP_REMOVED lines=14> */
.L_x_12223:
[----:B------:R-:W-:Y:S05]  /*2560*/  BSYNC.RECONVERGENT B0 ;  /* 0x0000000000007941 */ /* 0x000fea0003800200 */
.L_x_12222:
        /* <DEDUP_REMOVED lines=18> */
.L_x_12233:
[----:B------:R-:W-:Y:S05]  /*2690*/  BSYNC.RECONVERGENT B0 ;  /* 0x0000000000007941 */ /* 0x000fea0003800200 */
.L_x_12232:
        /* <DEDUP_REMOVED lines=27> */
.L_x_12237:
        /* <DEDUP_REMOVED lines=34> */
.L_x_12236:
        /* <DEDUP_REMOVED lines=16> */
.L_x_12235:
[----:B------:R-:W-:Y:S05]  /*2b70*/  BSYNC.RECONVERGENT B6 ;  /* 0x0000000000067941 */ /* 0x000fea0003800200 */
.L_x_12234:
        /* <DEDUP_REMOVED lines=18> */
.L_x_12256:
        /* <DEDUP_REMOVED lines=19> */
.L_x_12240:
[----:B------:R-:W-:Y:S05]  /*2dd0*/  BSYNC.RECONVERGENT B0 ;  /* 0x0000000000007941 */ /* 0x000fea0003800200 */
.L_x_12239:
        /* <DEDUP_REMOVED lines=56> */
.L_x_12209:
        /* <DEDUP_REMOVED lines=16> */
.L_x_12241:
[----:B------:R-:W-:Y:S05]  /*3260*/  EXIT ;  /* 0x000000000000794d */ /* 0x000fea0003800000 */
.L_x_12211:
[----:B------:R-:W-:Y:S02]  /*3270*/  HFMA2 R12, -RZ, RZ, 0, 9.5367431640625e-07 ;  /* 0x00000010ff0c7431 */ /* 0x000fe400000001ff */
[----:B------:R-:W-:Y:S01]  /*3280*/  IMAD.MOV.U32 R11, RZ, RZ, 0x1f ;  /* 0x0000001fff0b7424 */ /* 0x000fe200078e00ff */
[----:B------:R-:W-:-:S07]  /*3290*/  MOV R15, 0xffffffff ;  /* 0xffffffff000f7802 */ /* 0x000fce0000000f00 */
[----:B------:R-:W-:Y:S05]  /*32a0*/  WARPSYNC.COLLECTIVE R15, `(.L_x_12242) ;  /* 0x000000000f087348 */ /* 0x000fea0003c00000 */
[----:B------:R0:W1:Y:S02]  /*32b0*/  SHFL.BFLY P6, R14, R13, R12, R11 ;  /* 0x0c00000c0d0e7389 */ /* 0x00006400000c000b */
[----:B01----:R-:W-:Y:S05]  /*32c0*/  ENDCOLLECTIVE ;  /* 0x000000000000791b */ /* 0x003fea0003800000 */
.L_x_12242:
[----:B------:R-:W-:Y:S01]  /*32d0*/  IMAD.MOV.U32 R12, RZ, RZ, 0x8 ;  /* 0x00000008ff0c7424 */ /* 0x000fe200078e00ff */
[----:B------:R-:W-:-:S04]  /*32e0*/  FMNMX.FTZ R0, R14, -3.40282346638528859812e+38, !PT ;  /* 0xff7fffff0e007809 */ /* 0x000fc80007810000 */
[----:B------:R-:W-:-:S07]  /*32f0*/  MOV R13, R0 ;  /* 0x00000000000d7202 */ /* 0x000fce0000000f00 */
[----:B------:R-:W-:Y:S05]  /*3300*/  WARPSYNC.COLLECTIVE R15, `(.L_x_12243) ;  /* 0x000000000f087348 */ /* 0x000fea0003c00000 */
[----:B------:R0:W1:Y:S02]  /*3310*/  SHFL.BFLY P6, R14, R13, R12, R11 ;  /* 0x0c00000c0d0e7389 */ /* 0x00006400000c000b */
[----:B01----:R-:W-:Y:S05]  /*3320*/  ENDCOLLECTIVE ;  /* 0x000000000000791b */ /* 0x003fea0003800000 */
.L_x_12243:
[----:B------:R-:W-:Y:S01]  /*3330*/  HFMA2 R12, -RZ, RZ, 0, 2.384185791015625e-07 ;  /* 0x00000004ff0c7431 */ /* 0x000fe200000001ff */
[----:B------:R-:W-:-:S04]  /*3340*/  FMNMX.FTZ R2, R0, R14, !PT ;  /* 0x0000000e00027209 */ /* 0x000fc80007810000 */
[----:B------:R-:W-:-:S07]  /*3350*/  MOV R13, R2 ;  /* 0x00000002000d7202 */ /* 0x000fce0000000f00 */
[----:B------:R-:W-:Y:S05]  /*3360*/  WARPSYNC.COLLECTIVE R15, `(.L_x_12244) ;  /* 0x000000000f087348 */ /* 0x000fea0003c00000 */
[----:B------:R0:W1:Y:S02]  /*3370*/  SHFL.BFLY P6, R14, R13, R12, R11 ;  /* 0x0c00000c0d0e7389 */ /* 0x00006400000c000b */
[----:B01----:R-:W-:Y:S05]  /*3380*/  ENDCOLLECTIVE ;  /* 0x000000000000791b */ /* 0x003fea0003800000 */
.L_x_12244:
[----:B------:R-:W-:Y:S02]  /*3390*/  MOV R12, 0x2 ;  /* 0x00000002000c7802 */ /* 0x000fe40000000f00 */
[----:B------:R-:W-:-:S05]  /*33a0*/  FMNMX.FTZ R3, R2, R14, !PT ;  /* 0x0000000e02037209 */ /* 0x000fca0007810000 */
[----:B------:R-:W-:-:S07]  /*33b0*/  IMAD.MOV.U32 R13, RZ, RZ, R3 ;  /* 0x000000ffff0d7224 */ /* 0x000fce00078e0003 */
[----:B------:R-:W-:Y:S05]  /*33c0*/  WARPSYNC.COLLECTIVE R15, `(.L_x_12245) ;  /* 0x000000000f087348 */ /* 0x000fea0003c00000 */
[----:B------:R0:W1:Y:S02]  /*33d0*/  SHFL.BFLY P6, R14, R13, R12, R11 ;  /* 0x0c00000c0d0e7389 */ /* 0x00006400000c000b */
[----:B01----:R-:W-:Y:S05]  /*33e0*/  ENDCOLLECTIVE ;  /* 0x000000000000791b */ /* 0x003fea0003800000 */
.L_x_12245:
[----:B------:R-:W-:Y:S01]  /*33f0*/  IMAD.MOV.U32 R12, RZ, RZ, 0x1 ;  /* 0x00000001ff0c7424 */ /* 0x000fe200078e00ff */
[----:B------:R-:W-:-:S04]  /*3400*/  FMNMX.FTZ R4, R3, R14, !PT ;  /* 0x0000000e03047209 */ /* 0x000fc80007810000 */
[----:B------:R-:W-:-:S07]  /*3410*/  MOV R13, R4 ;  /* 0x00000004000d7202 */ /* 0x000fce0000000f00 */
[----:B------:R-:W-:Y:S05]  /*3420*/  WARPSYNC.COLLECTIVE R15, `(.L_x_12246) ;  /* 0x000000000f087348 */ /* 0x000fea0003c00000 */
[----:B------:R0:W1:Y:S02]  /*3430*/  SHFL.BFLY P6, R14, R13, R12, R11 ;  /* 0x0c00000c0d0e7389 */ /* 0x00006400000c000b */
[----:B01----:R-:W-:Y:S05]  /*3440*/  ENDCOLLECTIVE ;  /* 0x000000000000791b */ /* 0x003fea0003800000 */
.L_x_12246:
[----:B------:R-:W-:Y:S05]  /*3450*/  BRA `(.L_x_12247) ;  /* 0xffffffd400e47947 */ /* 0x000fea000383ffff */
.L_x_12238:
[----:B------:R-:W-:Y:S01]  /*3460*/  HFMA2 R13, -RZ, RZ, 0, 0 ;  /* 0x00000000ff0d7431 */ /* 0x000fe200000001ff */
[----:B------:R-:W-:Y:S01]  /*3470*/  MOV R12, 0x2 ;  /* 0x00000002000c7802 */ /* 0x000fe20000000f00 */
[----:B------:R-:W-:Y:S01]  /*3480*/  IMAD.MOV.U32 R11, RZ, RZ, 0x1f ;  /* 0x0000001fff0b7424 */ /* 0x000fe200078e00ff */
[----:B------:R-:W-:-:S07]  /*3490*/  MOV R15, 0xffffffff ;  /* 0xffffffff000f7802 */ /* 0x000fce0000000f00 */
[----:B01-3--:R-:W-:Y:S05]  /*34a0*/  WARPSYNC.COLLECTIVE R15, `(.L_x_12248) ;  /* 0x000000000f087348 */ /* 0x00bfea0003c00000 */
[----:B------:R2:W4:Y:S02]  /*34b0*/  SHFL.BFLY P6, R14, R13, R12, R11 ;  /* 0x0c00000c0d0e7389 */ /* 0x00052400000c000b */
[----:B01234-:R-:W-:Y:S05]  /*34c0*/  ENDCOLLECTIVE ;  /* 0x000000000000791b */ /* 0x01ffea0003800000 */
.L_x_12248:
[----:B------:R-:W-:Y:S02]  /*34d0*/  IMAD.MOV.U32 R12, RZ, RZ, 0x1 ;  /* 0x00000001ff0c7424 */ /* 0x000fe400078e00ff */
[----:B------:R-:W-:-:S05]  /*34e0*/  FADD.FTZ R2, RZ, R14 ;  /* 0x0000000eff027221 */ /* 0x000fca0000010000 */
[----:B------:R-:W-:-:S07]  /*34f0*/  MOV R13, R2 ;  /* 0x00000002000d7202 */ /* 0x000fce0000000f00 */
[----:B------:R-:W-:Y:S05]  /*3500*/  WARPSYNC.COLLECTIVE R15, `(.L_x_12249) ;  /* 0x000000000f087348 */ /* 0x000fea0003c00000 */
[----:B------:R0:W1:Y:S02]  /*3510*/  SHFL.BFLY P6, R14, R13, R12, R11 ;  /* 0x0c00000c0d0e7389 */ /* 0x00006400000c000b */
[----:B01----:R-:W-:Y:S05]  /*3520*/  ENDCOLLECTIVE ;  /* 0x000000000000791b */ /* 0x003fea0003800000 */
.L_x_12249:
[----:B------:R-:W-:Y:S02]  /*3530*/  HFMA2 R13, -RZ, RZ, 0, 0 ;  /* 0x00000000ff0d7431 */ /* 0x000fe400000001ff */
[----:B------:R-:W-:Y:S01]  /*3540*/  IMAD.MOV.U32 R12, RZ, RZ, 0x2 ;  /* 0x00000002ff0c7424 */ /* 0x000fe200078e00ff */
[----:B------:R-:W-:-:S07]  /*3550*/  MOV R3, R14 ;  /* 0x0000000e00037202 */ /* 0x000fce0000000f00 */
[----:B------:R-:W-:Y:S05]  /*3560*/  WARPSYNC.COLLECTIVE R15, `(.L_x_12250) ;  /* 0x000000000f087348 */ /* 0x000fea0003c00000 */
[----:B------:R0:W1:Y:S02]  /*3570*/  SHFL.BFLY P6, R14, R13, R12, R11 ;  /* 0x0c00000c0d0e7389 */ /* 0x00006400000c000b */
[----:B01----:R-:W-:Y:S05]  /*3580*/  ENDCOLLECTIVE ;  /* 0x000000000000791b */ /* 0x003fea0003800000 */
.L_x_12250:
        /* <DEDUP_REMOVED lines=8> */
.L_x_12251:
[----:B------:R-:W-:Y:S02]  /*3610*/  HFMA2 R13, -RZ, RZ, 0, 0 ;  /* 0x00000000ff0d7431 */ /* 0x000fe400000001ff */
[----:B------:R-:W-:Y:S01]  /*3620*/  IMAD.MOV.U32 R12, RZ, RZ, 0x2 ;  /* 0x00000002ff0c7424 */ /* 0x000fe200078e00ff */
[----:B------:R-:W-:-:S07]  /*3630*/  MOV R5, R14 ;  /* 0x0000000e00057202 */ /* 0x000fce0000000f00 */
[----:B------:R-:W-:Y:S05]  /*3640*/  WARPSYNC.COLLECTIVE R15, `(.L_x_12252) ;  /* 0x000000000f087348 */ /* 0x000fea0003c00000 */
[----:B------:R0:W1:Y:S02]  /*3650*/  SHFL.BFLY P6, R14, R13, R12, R11 ;  /* 0x0c00000c0d0e7389 */ /* 0x00006400000c000b */
[----:B01----:R-:W-:Y:S05]  /*3660*/  ENDCOLLECTIVE ;  /* 0x000000000000791b */ /* 0x003fea0003800000 */
.L_x_12252:
        /* <DEDUP_REMOVED lines=8> */
.L_x_12253:
[----:B------:R-:W-:Y:S02]  /*36f0*/  HFMA2 R13, -RZ, RZ, 0, 0 ;  /* 0x00000000ff0d7431 */ /* 0x000fe400000001ff */
[----:B------:R-:W-:Y:S01]  /*3700*/  IMAD.MOV.U32 R12, RZ, RZ, 0x2 ;  /* 0x00000002ff0c7424 */ /* 0x000fe200078e00ff */
[----:B------:R-:W-:-:S07]  /*3710*/  MOV R7, R14 ;  /* 0x0000000e00077202 */ /* 0x000fce0000000f00 */
[----:B------:R-:W-:Y:S05]  /*3720*/  WARPSYNC.COLLECTIVE R15, `(.L_x_12254) ;  /* 0x000000000f087348 */ /* 0x000fea0003c00000 */
[----:B------:R0:W1:Y:S02]  /*3730*/  SHFL.BFLY P6, R14, R13, R12, R11 ;  /* 0x0c00000c0d0e7389 */ /* 0x00006400000c000b */
[----:B01----:R-:W-:Y:S05]  /*3740*/  ENDCOLLECTIVE ;  /* 0x000000000000791b */ /* 0x003fea0003800000 */
.L_x_12254:
[----:B------:R-:W-:Y:S01]  /*3750*/  FADD.FTZ R2, R6, R7 ;  /* 0x0000000706027221 */ /* 0x000fe20000010000 */
[----:B------:R-:W-:Y:S02]  /*3760*/  HFMA2 R12, -RZ, RZ, 0, 5.9604644775390625e-08 ;  /* 0x00000001ff0c7431 */ /* 0x000fe400000001ff */
[----:B------:R-:W-:-:S05]  /*3770*/  FADD.FTZ R8, RZ, R14 ;  /* 0x0000000eff087221 */ /* 0x000fca0000010000 */
[----:B------:R-:W-:-:S07]  /*3780*/  MOV R13, R8 ;  /* 0x00000008000d7202 */ /* 0x000fce0000000f00 */
[----:B------:R-:W-:Y:S05]  /*3790*/  WARPSYNC.COLLECTIVE R15, `(.L_x_12255) ;  /* 0x000000000f087348 */ /* 0x000fea0003c00000 */
[----:B------:R0:W1:Y:S02]  /*37a0*/  SHFL.BFLY P6, R14, R13, R12, R11 ;  /* 0x0c00000c0d0e7389 */ /* 0x00006400000c000b */
[----:B01----:R-:W-:Y:S05]  /*37b0*/  ENDCOLLECTIVE ;  /* 0x000000000000791b */ /* 0x003fea0003800000 */
.L_x_12255:
[----:B------:R-:W-:Y:S05]  /*37c0*/  BRA `(.L_x_12256) ;  /* 0xfffffff400347947 */ /* 0x000fea000383ffff */
.L_x_12257:
        /* <DEDUP_REMOVED lines=11> */
.L_x_27390:


//--------------------- .text._ZN4vllm25paged_attention_v2_kernelIthLi256ELi16ELi128ELNS_18Fp8KVCacheDataTypeE1ELb0ELi512EEEvPfS2_PT_PKS3_PKT0_S9_ifPKiSB_iPKfiiiSD_SD_iiiii --------------------------
	.section	.text._ZN4vllm25paged_attention_v2_kernelIthLi256ELi16ELi128ELNS_18Fp8KVCacheDataTypeE1ELb0ELi512EEEvPfS2_PT_PKS3_PKT0_S9_ifPKiSB_iPKfiiiSD_SD_iiiii,"ax",@progbits
	.align	128
        .global         _ZN4vllm25paged_attention_v2_kernelIthLi256ELi16ELi128ELNS_18Fp8KVCacheDataTypeE1ELb0ELi512EEEvPfS2_PT_PKS3_PKT0_S9_ifPKiSB_iPKfiiiSD_SD_iiiii
        .type           _ZN4vllm25paged_attention_v2_kernelIthLi256ELi16ELi128ELNS_18Fp8KVCacheDataTypeE1ELb0ELi512EEEvPfS2_PT_PKS3_PKT0_S9_ifPKiSB_iPKfiiiSD_SD_iiiii,@function
        .size           _ZN4vllm25paged_attention_v2_kernelIthLi256ELi16ELi128ELNS_18Fp8KVCacheDataTypeE1ELb0ELi512EEEvPfS2_PT_PKS3_PKT0_S9_ifPKiSB_iPKfiiiSD_SD_iiiii,(.L_x_27391 - _ZN4vllm25paged_attention_v2_kernelIthLi256ELi16ELi128ELNS_18Fp8KVCacheDataTypeE1ELb0ELi512EEEvPfS2_PT_PKS3_PKT0_S9_ifPKiSB_iPKfiiiSD_SD_iiiii)
        .other          _ZN4vllm25paged_attention_v2_kernelIthLi256ELi16ELi128ELNS_18Fp8KVCacheDataTypeE1ELb0ELi512EEEvPfS2_PT_PKS3_PKT0_S9_ifPKiSB_iPKfiiiSD_SD_iiiii,@"STO_CUDA_ENTRY STV_DEFAULT"
_ZN4vllm25paged_attention_v2_kernelIthLi256ELi16ELi128ELNS_18Fp8KVCacheDataTypeE1ELb0ELi512EEEvPfS2_PT_PKS3_PKT0_S9_ifPKiSB_iPKfiiiSD_SD_iiiii:
.text._ZN4vllm25paged_attention_v2_kernelIthLi256ELi16ELi128ELNS_18Fp8KVCacheDataTypeE1ELb0ELi512EEEvPfS2_PT_PKS3_PKT0_S9_ifPKiSB_iPKfiiiSD_SD_iiiii:
        /* <DEDUP_REMOVED lines=52> */
.L_x_12259:
[----:B------:R-:W-:Y:S05]  /*0340*/  BSYNC.RECONVERGENT B6 ;  /* 0x0000000000067941 */ /* 0x000fea0003800200 */
.L_x_12258:
        /* <DEDUP_REMOVED lines=15> */
.L_x_12295:
        /* <DEDUP_REMOVED lines=40> */
.L_x_12265:
        /* <DEDUP_REMOVED lines=11> */
.L_x_12264:
[----:B------:R-:W-:Y:S05]  /*0770*/  BSYNC.RECONVERGENT B1 ;  /* 0x0000000000017941 */ /* 0x000fea0003800200 */
.L_x_12263:
        /* <DEDUP_REMOVED lines=13> */
.L_x_12268:
        /* <DEDUP_REMOVED lines=100> */
.L_x_12267:
[----:B------:R-:W-:Y:S05]  /*0e90*/  BSYNC.RECONVERGENT B1 ;  /* 0x0000000000017941 */ /* 0x000fea0003800200 */
.L_x_12266:
        /* <DEDUP_REMOVED lines=55> */
.L_x_12270:
[----:B------:R-:W-:Y:S05]  /*1210*/  BSYNC.RECONVERGENT B1 ;  /* 0x0000000000017941 */ /* 0x000fea0003800200 */
.L_x_12269:
        /* <DEDUP_REMOVED lines=26> */
.L_x_12262:
[----:B------:R-:W-:Y:S05]  /*13c0*/  BSYNC.RECONVERGENT B0 ;  /* 0x0000000000007941 */ /* 0x000fea0003800200 */
.L_x_12261:
        /* <DEDUP_REMOVED lines=40> */
.L_x_12275:
[----:B------:R-:W1:Y:S01]  /*1650*/  LDS R13, [R3] ;  /* 0x00000000030d7984 */ /* 0x000e620000000800 */
[----:B------:R-:W-:-:S04]  /*1660*/  IADD3 R11, PT, PT, R11, 0x1, RZ ;  /* 0x000000010b0b7810 */ /* 0x000fc80007ffe0ff */
[----:B------:R-:W-:Y:S01]  /*1670*/  ISETP.NE.AND P0, PT, R11, RZ, PT ;  /* 0x000000ff0b00720c */ /* 0x000fe20003f05270 */
[----:B-1----:R-:W-:-:S05]  /*1680*/  FMUL.FTZ R12, R13, R2 ;  /* 0x000000020d0c7220 */ /* 0x002fca0000410000 */
[----:B------:R1:W-:Y:S02]  /*1690*/  STS [R3], R12 ;  /* 0x0000000c03007388 */ /* 0x0003e40000000800 */
[----:B-1----:R-:W-:-:S05]  /*16a0*/  VIADD R3, R3, 0x200 ;  /* 0x0000020003037836 */ /* 0x002fca0000000000 */
[----:B------:R-:W-:Y:S05]  /*16b0*/  @P0 BRA `(.L_x_12275) ;  /* 0xfffffffc00e40947 */ /* 0x000fea000383ffff */
.L_x_12274:
[----:B------:R-:W-:Y:S05]  /*16c0*/  BSYNC.RECONVERGENT B1 ;  /* 0x0000000000017941 */ /* 0x000fea0003800200 */
.L_x_12273:
        /* <DEDUP_REMOVED lines=13> */
.L_x_12278:
        /* <DEDUP_REMOVED lines=52> */
.L_x_12277:
[----:B------:R-:W-:Y:S05]  /*1ae0*/  BSYNC.RECONVERGENT B1 ;  /* 0x0000000000017941 */ /* 0x000fea0003800200 */
.L_x_12276:
        /* <DEDUP_REMOVED lines=31> */
.L_x_12280:
[----:B------:R-:W-:Y:S05]  /*1ce0*/  BSYNC.RECONVERGENT B1 ;  /* 0x0000000000017941 */ /* 0x000fea0003800200 */
.L_x_12279:
        /* <DEDUP_REMOVED lines=14> */
.L_x_12272:
[----:B------:R-:W-:Y:S05]  /*1dd0*/  BSYNC.RECONVERGENT B0 ;  /* 0x0000000000007941 */ /* 0x000fea0003800200 */
.L_x_12271:
        /* <DEDUP_REMOVED lines=28> */
.L_x_12282:
[----:B------:R-:W-:Y:S05]  /*1fa0*/  BSYNC.RECONVERGENT B0 ;  /* 0x0000000000007941 */ /* 0x000fea0003800200 */
.L_x_12281:
        /* <DEDUP_REMOVED lines=39> */
.L_x_12284:
[----:B------:R-:W-:Y:S05]  /*2220*/  BSYNC.RECONVERGENT B0 ;  /* 0x0000000000007941 */ /* 0x000fea0003800200 */
.L_x_12283:
        /* <DEDUP_REMOVED lines=36> */
.L_x_12286:
[----:B------:R-:W-:Y:S05]  /*2470*/  BSYNC.RECONVERGENT B0 ;  /* 0x0000000000007941 */ /* 0x000fea0003800200 */
.L_x_12285:
        /* <DEDUP_REMOVED lines=20> */
.L_x_12288:
[----:B------:R-:W-:Y:S05]  /*25c0*/  BSYNC.RECONVERGENT B0 ;  /* 0x0000000000007941 */ /* 0x000fea0003800200 */
.L_x_12287:
        /* <DEDUP_REMOVED lines=35> */
.L_x_12290:
[----:B------:R-:W-:Y:S05]  /*2800*/  BSYNC.RECONVERGENT B0 ;  /* 0x0000000000007941 */ /* 0x000fea0003800200 */
.L_x_12289:
        /* <DEDUP_REMOVED lines=47> */
.L_x_12260:
[----:B------:R-:W-:Y:S01]  /*2b00*/  MOV R12, 0x10 ;  /* 0x00000010000c7802 */ /* 0x000fe20000000f00 */
[----:B------:R-:W-:Y:S01]  /*2b10*/  HFMA2 R11, -RZ, RZ, 0, 1.847743988037109375e-06 ;  /* 0x0000001fff0b7431 */ /* 0x000fe200000001ff */
[----:B------:R-:W-:-:S07]  /*2b20*/  MOV R15, 0xffffffff ;  /* 0xffffffff000f7802 */ /* 0x000fce0000000f00 */
[----:B------:R-:W-:Y:S05]  /*2b30*/  WARPSYNC.COLLECTIVE R15, `(.L_x_12291) ;  /* 0x000000000f087348 */ /* 0x000fea0003c00000 */
[----:B------:R0:W1:Y:S02]  /*2b40*/  SHFL.BFLY P6, R14, R13, R12, R11 ;  /* 0x0c00000c0d0e7389 */ /* 0x00006400000c000b */
[----:B01----:R-:W-:Y:S05]  /*2b50*/  ENDCOLLECTIVE ;  /* 0x000000000000791b */ /* 0x003fea0003800000 */
.L_x_12291:
[----:B------:R-:W-:Y:S01]  /*2b60*/  HFMA2 R12, -RZ, RZ, 0, 4.76837158203125e-07 ;  /* 0x00000008ff0c7431 */ /* 0x000fe200000001ff */
[----:B------:R-:W-:-:S05]  /*2b70*/  FMNMX.FTZ R0, R14, -3.40282346638528859812e+38, !PT ;  /* 0xff7fffff0e007809 */ /* 0x000fca0007810000 */
[----:B------:R-:W-:-:S07]  /*2b80*/  IMAD.MOV.U32 R13, RZ, RZ, R0 ;  /* 0x000000ffff0d7224 */ /* 0x000fce00078e0000 */
[----:B------:R-:W-:Y:S05]  /*2b90*/  WARPSYNC.COLLECTIVE R15, `(.L_x_12292) ;  /* 0x000000000f087348 */ /* 0x000fea0003c00000 */
[----:B------:R0:W1:Y:S02]  /*2ba0*/  SHFL.BFLY P6, R14, R13, R12, R11 ;  /* 0x0c00000c0d0e7389 */ /* 0x00006400000c000b */
[----:B01----:R-:W-:Y:S05]  /*2bb0*/  ENDCOLLECTIVE ;  /* 0x000000000000791b */ /* 0x003fea0003800000 */
.L_x_12292:
[----:B------:R-:W-:Y:S01]  /*2bc0*/  HFMA2 R12, -RZ, RZ, 0, 2.384185791015625e-07 ;  /* 0x00000004ff0c7431 */ /* 0x000fe200000001ff */
[----:B------:R-:W-:-:S04]  /*2bd0*/  FMNMX.FTZ R2, R0, R14, !PT ;  /* 0x0000000e00027209 */ /* 0x000fc80007810000 */
[----:B------:R-:W-:-:S07]  /*2be0*/  MOV R13, R2 ;  /* 0x00000002000d7202 */ /* 0x000fce0000000f00 */
[----:B------:R-:W-:Y:S05]  /*2bf0*/  WARPSYNC.COLLECTIVE R15, `(.L_x_12293) ;  /* 0x000000000f087348 */ /* 0x000fea0003c00000 */
[----:B------:R0:W1:Y:S02]  /*2c00*/  SHFL.BFLY P6, R14, R13, R12, R11 ;  /* 0x0c00000c0d0e7389 */ /* 0x00006400000c000b */
[----:B01----:R-:W-:Y:S05]  /*2c10*/  ENDCOLLECTIVE ;  /* 0x000000000000791b */ /* 0x003fea0003800000 */
.L_x_12293:
[----:B------:R-:W-:Y:S01]  /*2c20*/  HFMA2 R12, -RZ, RZ, 0, 1.1920928955078125e-07 ;  /* 0x00000002ff0c7431 */ /* 0x000fe200000001ff */
[----:B------:R-:W-:-:S04]  /*2c30*/  FMNMX.FTZ R3, R2, R14, !PT ;  /* 0x0000000e02037209 */ /* 0x000fc80007810000 */
[----:B------:R-:W-:-:S07]  /*2c40*/  MOV R13, R3 ;  /* 0x00000003000d7202 */ /* 0x000fce0000000f00 */
[----:B------:R-:W-:Y:S05]  /*2c50*/  WARPSYNC.COLLECTIVE R15, `(.L_x_12294) ;  /* 0x000000000f087348 */ /* 0x000fea0003c00000 */
[----:B------:R0:W1:Y:S02]  /*2c60*/  SHFL.BFLY P6, R14, R13, R12, R11 ;  /* 0x0c00000c0d0e7389 */ /* 0x00006400000c000b */
[----:B01----:R-:W-:Y:S05]  /*2c70*/  ENDCOLLECTIVE ;  /* 0x000000000000791b */ /* 0x003fea0003800000 */
.L_x_12294:
[----:B------:R-:W-:Y:S05]  /*2c80*/  BRA `(.L_x_12295) ;  /* 0xffffffd400ec7947 */ /* 0x000fea000383ffff */
.L_x_12296:
        /* <DEDUP_REMOVED lines=15> */
.L_x_27391:


//--------------------- .text._ZN4vllm25paged_attention_v2_kernelIthLi192ELi16ELi128ELNS_18Fp8KVCacheDataTypeE1ELb0ELi512EEEvPfS2_PT_PKS3_PKT0_S9_ifPKiSB_iPKfiiiSD_SD_iiiii --------------------------
	.section	.text._ZN4vllm25paged_attention_v2_kernelIthLi192ELi16ELi128ELNS_18Fp8KVCacheDataTypeE1ELb0ELi512EEEvPfS2_PT_PKS3_PKT0_S9_ifPKiSB_iPKfiiiSD_SD_iiiii,"ax",@progbits
	.align	128
        .global         _ZN4vllm25paged_attention_v2_kernelIthLi192ELi16ELi128ELNS_18Fp8KVCacheDataTypeE1ELb0ELi512EEEvPfS2_PT_PKS3_PKT0_S9_ifPKiSB_iPKfiiiSD_SD_iiiii
        .type           _ZN4vllm25paged_attention_v2_kernelIthLi192ELi16ELi128ELNS_18Fp8KVCacheDataTypeE1ELb0ELi512EEEvPfS2_PT_PKS3_PKT0_S9_ifPKiSB_iPKfiiiSD_SD_iiiii,@function
        .size           _ZN4vllm25paged_attention_v2_kernelIthLi192ELi16ELi128ELNS_18Fp8KVCacheDataTypeE1ELb0ELi512EEEvPfS2_PT_PKS3_PKT0_S9_ifPKiSB_iPKfiiiSD_SD_iiiii,(.L_x_27392 - _ZN4vllm25paged_attention_v2_kernelIthLi192ELi16ELi128ELNS_18Fp8KVCacheDataTypeE1ELb0ELi512EEEvPfS2_PT_PKS3_PKT0_S9_ifPKiSB_iPKfiiiSD_SD_iiiii)
        .other          _ZN4vllm25paged_attention_v2_kernelIthLi192ELi16ELi128ELNS_18Fp8KVCacheDataTypeE1ELb0ELi512EEEvPfS2_PT_PKS3_PKT0_S9_ifPKiSB_iPKfiiiSD_SD_iiiii,@"STO_CUDA_ENTRY STV_DEFAULT"
_ZN4vllm25paged_attention_v2_kernelIthLi192ELi16ELi128ELNS_18Fp8KVCacheDataTypeE1ELb0ELi512EEEvPfS2_PT_PKS3_PKT0_S9_ifPKiSB_iPKfiiiSD_SD_iiiii:
.text._ZN4vllm25paged_attention_v2_kernelIthLi192ELi16ELi128ELNS_18Fp8KVCacheDataTypeE1ELb0ELi512EEEvPfS2_PT_PKS3_PKT0_S9_ifPKiSB_iPKfiiiSD_SD_iiiii:
        /* <DEDUP_REMOVED lines=52> */
.L_x_12298:
[----:B------:R-:W-:Y:S05]  /*0340*/  BSYNC.RECONVERGENT B6 ;  /* 0x0000000000067941 */ /* 0x000fea0003800200 */
.L_x_12297:
        /* <DEDUP_REMOVED lines=15> */
.L_x_12334:
        /* <DEDUP_REMOVED lines=40> */
.L_x_12304:
        /* <DEDUP_REMOVED lines=11> */
.L_x_12303:
[----:B------:R-:W-:Y:S05]  /*0770*/  BSYNC.RECONVERGENT B1 ;  /* 0x0000000000017941 */ /* 0x000fea0003800200 */
.L_x_12302:
        /* <DEDUP_REMOVED lines=13> */
.L_x_12307:
        /* <DEDUP_REMOVED lines=100> */
.L_x_12306:
[----:B------:R-:W-:Y:S05]  /*0e90*/  BSYNC.RECONVERGENT B1 ;  /* 0x0000000000017941 */ /* 0x000fea0003800200 */
.L_x_12305:
        /* <DEDUP_REMOVED lines=55> */
.L_x_12309:
[----:B------:R-:W-:Y:S05]  /*1210*/  BSYNC.RECONVERGENT B1 ;  /* 0x0000000000017941 */ /* 0x000fea0003800200 */
.L_x_12308:
        /* <DEDUP_REMOVED lines=26> */
.L_x_12301:
[----:B------:R-:W-:Y:S05]  /*13c0*/  BSYNC.RECONVERGENT B0 ;  /* 0x0000000000007941 */ /* 0x000fea0003800200 */
.L_x_12300:
        /* <DEDUP_REMOVED lines=40> */
.L_x_12314:
[----:B------:R-:W1:Y:S01]  /*1650*/  LDS R13, [R3] ;  /* 0x00000000030d7984 */ /* 0x000e620000000800 */
[----:B------:R-:W-:-:S04]  /*1660*/  IADD3 R11, PT, PT, R11, 0x1, RZ ;  /* 0x000000010b0b7810 */ /* 0x000fc80007ffe0ff */
[----:B------:R-:W-:Y:S01]  /*1670*/  ISETP.NE.AND P0, PT, R11, RZ, PT ;  /* 0x000000ff0b00720c */ /* 0x000fe20003f05270 */
[----:B-1----:R-:W-:-:S05]  /*1680*/  FMUL.FTZ R12, R13, R2 ;  /* 0x000000020d0c7220 */ /* 0x002fca0000410000 */
[----:B------:R1:W-:Y:S02]  /*1690*/  STS [R3], R12 ;  /* 0x0000000c03007388 */ /* 0x0003e40000000800 */
[----:B-1----:R-:W-:-:S05]  /*16a0*/  IADD3 R3, PT, PT, R3, 0x200, RZ ;  /* 0x0000020003037810 */ /* 0x002fca0007ffe0ff */
[----:B------:R-:W-:Y:S05]  /*16b0*/  @P0 BRA `(.L_x_12314) ;  /* 0xfffffffc00e40947 */ /* 0x000fea000383ffff */
.L_x_12313:
[----:B------:R-:W-:Y:S05]  /*16c0*/  BSYNC.RECONVERGENT B1 ;  /* 0x0000000000017941 */ /* 0x000fea0003800200 */
.L_x_12312:
        /* <DEDUP_REMOVED lines=13> */
.L_x_12317:
        /* <DEDUP_REMOVED lines=52> */
.L_x_12316:
[----:B------:R-:W-:Y:S05]  /*1ae0*/  BSYNC.RECONVERGENT B1 ;  /* 0x0000000000017941 */ /* 0x000fea0003800200 */
.L_x_12315:
        /* <DEDUP_REMOVED lines=31> */
.L_x_12319:
[----:B------:R-:W-:Y:S05]  /*1ce0*/  BSYNC.RECONVERGENT B1 ;  /* 0x0000000000017941 */ /* 0x000fea0003800200 */
.L_x_12318:
        /* <DEDUP_REMOVED lines=14> */
.L_x_12311:
[----:B------:R-:W-:Y:S05]  /*1dd0*/  BSYNC.RECONVERGENT B0 ;  /* 0x0000000000007941 */ /* 0x000fea0003800200 */
.L_x_12310:
        /* <DEDUP_REMOVED lines=32> */
.L_x_12321:
[----:B------:R-:W-:Y:S05]  /*1fe0*/  BSYNC.RECONVERGENT B0 ;  /* 0x0000000000007941 */ /* 0x000fea0003800200 */
.L_x_12320:
        /* <DEDUP_REMOVED lines=30> */
.L_x_12323:
[----:B------:R-:W-:Y:S05]  /*21d0*/  BSYNC.RECONVERGENT B0 ;  /* 0x0000000000007941 */ /* 0x000fea0003800200 */
.L_x_12322:
        /* <DEDUP_REMOVED lines=27> */
.L_x_12325:
[----:B------:R-:W-:Y:S05]  /*2390*/  BSYNC.RECONVERGENT B0 ;  /* 0x0000000000007941 */ /* 0x000fea0003800200 */
.L_x_12324:
        /* <DEDUP_REMOVED lines=15> */
.L_x_12327:
[----:B------:R-:W-:Y:S05]  /*2490*/  BSYNC.RECONVERGENT B0 ;  /* 0x0000000000007941 */ /* 0x000fea0003800200 */
.L_x_12326:
        /* <DEDUP_REMOVED lines=27> */
.L_x_12329:
[----:B------:R-:W-:Y:S05]  /*2650*/  BSYNC.RECONVERGENT B0 ;  /* 0x0000000000007941 */ /* 0x000fea0003800200 */
.L_x_12328:
        /* <DEDUP_REMOVED lines=39> */
.L_x_12299:
[----:B------:R-:W-:Y:S01]  /*28d0*/  HFMA2 R12, -RZ, RZ, 0, 9.5367431640625e-07 ;  /* 0x00000010ff0c7431 */ /* 0x000fe200000001ff */
[----:B------:R-:W-:Y:S02]  /*28e0*/  MOV R11, 0x1f ;  /* 0x0000001f000b7802 */ /* 0x000fe40000000f00 */
[----:B------:R-:W-:-:S07]  /*28f0*/  MOV R15, 0xffffffff ;  /* 0xffffffff000f7802 */ /* 0x000fce0000000f00 */
[----:B------:R-:W-:Y:S05]  /*2900*/  WARPSYNC.COLLECTIVE R15, `(.L_x_12330) ;  /* 0x000000000f087348 */ /* 0x000fea0003c00000 */
[----:B------:R0:W1:Y:S02]  /*2910*/  SHFL.BFLY P6, R14, R13, R12, R11 ;  /* 0x0c00000c0d0e7389 */ /* 0x00006400000c000b */
[----:B01----:R-:W-:Y:S05]  /*2920*/  ENDCOLLECTIVE ;  /* 0x000000000000791b */ /* 0x003fea0003800000 */
.L_x_12330:
[----:B------:R-:W-:Y:S01]  /*2930*/  HFMA2 R12, -RZ, RZ, 0, 4.76837158203125e-07 ;  /* 0x00000008ff0c7431 */ /* 0x000fe200000001ff */
[----:B------:R-:W-:-:S05]  /*2940*/  FMNMX.FTZ R0, R14, -3.40282346638528859812e+38, !PT ;  /* 0xff7fffff0e007809 */ /* 0x000fca0007810000 */
[----:B------:R-:W-:-:S07]  /*2950*/  IMAD.MOV.U32 R13, RZ, RZ, R0 ;  /* 0x000000ffff0d7224 */ /* 0x000fce00078e0000 */
[----:B------:R-:W-:Y:S05]  /*2960*/  WARPSYNC.COLLECTIVE R15, `(.L_x_12331) ;  /* 0x000000000f087348 */ /* 0x000fea0003c00000 */
[----:B------:R0:W1:Y:S02]  /*2970*/  SHFL.BFLY P6, R14, R13, R12, R11 ;  /* 0x0c00000c0d0e7389 */ /* 0x00006400000c000b */
[----:B01----:R-:W-:Y:S05]  /*2980*/  ENDCOLLECTIVE ;  /* 0x000000000000791b */ /* 0x003fea0003800000 */
.L_x_12331:
[----:B------:R-:W-:Y:S01]  /*2990*/  HFMA2 R12, -RZ, RZ, 0, 2.384185791015625e-07 ;  /* 0x00000004ff0c7431 */ /* 0x000fe200000001ff */
[----:B------:R-:W-:-:S04]  /*29a0*/  FMNMX.FTZ R2, R0, R14, !PT ;  /* 0x0000000e00027209 */ /* 0x000fc80007810000 */
[----:B------:R-:W-:-:S07]  /*29b0*/  MOV R13, R2 ;  /* 0x00000002000d7202 */ /* 0x000fce0000000f00 */
[----:B------:R-:W-:Y:S05]  /*29c0*/  WARPSYNC.COLLECTIVE R15, `(.L_x_12332) ;  /* 0x000000000f087348 */ /* 0x000fea0003c00000 */
[----:B------:R0:W1:Y:S02]  /*29d0*/  SHFL.BFLY P6, R14, R13, R12, R11 ;  /* 0x0c00000c0d0e7389 */ /* 0x00006400000c000b */
[----:B01----:R-:W-:Y:S05]  /*29e0*/  ENDCOLLECTIVE ;  /* 0x000000000000791b */ /* 0x003fea0003800000 */
.L_x_12332:
[----:B------:R-:W-:Y:S01]  /*29f0*/  HFMA2 R12, -RZ, RZ, 0, 1.1920928955078125e-07 ;  /* 0x00000002ff0c7431 */ /* 0x000fe200000001ff */
[----:B------:R-:W-:-:S04]  /*2a00*/  FMNMX.FTZ R3, R2, R14, !PT ;  /* 0x0000000e02037209 */ /* 0x000fc80007810000 */
[----:B------:R-:W-:-:S07]  /*2a10*/  MOV R13, R3 ;  /* 0x00000003000d7202 */ /* 0x000fce0000000f00 */
[----:B------:R-:W-:Y:S05]  /*2a20*/  WARPSYNC.COLLECTIVE R15, `(.L_x_12333) ;  /* 0x000000000f087348 */ /* 0x000fea0003c00000 */
[----:B------:R0:W1:Y:S02]  /*2a30*/  SHFL.BFLY P6, R14, R13, R12, R11 ;  /* 0x0c00000c0d0e7389 */ /* 0x00006400000c000b */
[----:B01----:R-:W-:Y:S05]  /*2a40*/  ENDCOLLECTIVE ;  /* 0x000000000000791b */ /* 0x003fea0003800000 */
.L_x_12333:
[----:B------:R-:W-:Y:S05]  /*2a50*/  BRA `(.L_x_12334) ;  /* 0xffffffd800787947 */ /* 0x000fea000383ffff */
.L_x_12335:
        /* <DEDUP_REMOVED lines=10> */
.L_x_27392:


//--------------------- .text._ZN4vllm25paged_attention_v2_kernelIthLi128ELi16ELi128ELNS_18Fp8KVCacheDataTypeE1ELb0ELi512EEEvPfS2_PT_PKS3_PKT0_S9_ifPKiSB_iPKfiiiSD_SD_iiiii --------------------------
	.section	.text._ZN4vllm25paged_attention_v2_kernelIthLi128ELi16ELi128ELNS_18Fp8KVCacheDataTypeE1ELb0ELi512EEEvPfS2_PT_PKS3_PKT0_S9_ifPKiSB_iPKfiiiSD_SD_iiiii,"ax",@progbits
	.align	128
        .global         _ZN4vllm25paged_attention_v2_kernelIthLi128ELi16ELi128ELNS_18Fp8KVCacheDataTypeE1ELb0ELi512EEEvPfS2_PT_PKS3_PKT0_S9_ifPKiSB_iPKfiiiSD_SD_iiiii
        .type           _ZN4vllm25paged_attention_v2_kernelIthLi128ELi16ELi128ELNS_18Fp8KVCacheDataTypeE1ELb0ELi512EEEvPfS2_PT_PKS3_PKT0_S9_ifPKiSB_iPKfiiiSD_SD_iiiii,@function
        .size           _ZN4vllm25paged_attention_v2_kernelIthLi128ELi16ELi128ELNS_18Fp8KVCacheDataTypeE1ELb0ELi512EEEvPfS2_PT_PKS3_PKT0_S9_ifPKiSB_iPKfiiiSD_SD_iiiii,(.L_x_27393 - _ZN4vllm25paged_attention_v2_kernelIthLi128ELi16ELi128ELNS_18Fp8KVCacheDataTypeE1ELb0ELi512EEEvPfS2_PT_PKS3_PKT0_S9_ifPKiSB_iPKfiiiSD_SD_iiiii)
        .other          _ZN4vllm25paged_attention_v2_kernelIthLi128ELi16ELi128ELNS_18Fp8KVCacheDataTypeE1ELb0ELi512EEEvPfS2_PT_PKS3_PKT0_S9_ifPKiSB_iPKfiiiSD_SD_iiiii,@"STO_CUDA_ENTRY STV_DEFAULT"
_ZN4vllm25paged_attention_v2_kernelIthLi128ELi16ELi128ELNS_18Fp8KVCacheDataTypeE1ELb0ELi512EEEvPfS2_PT_PKS3_PKT0_S9_ifPKiSB_iPKfiiiSD_SD_iiiii:
.text._ZN4vllm25paged_attention_v2_kernelIthLi128ELi16ELi128ELNS_18Fp8KVCacheDataTypeE1ELb0ELi512EEEvPfS2_PT_PKS3_PKT0_S9_ifPKiSB_iPKfiiiSD_SD_iiiii:
        /* <DEDUP_REMOVED lines=52> */
.L_x_12337:
[----:B------:R-:W-:Y:S05]  /*0340*/  BSYNC.RECONVERGENT B6 ;  /* 0x0000000000067941 */ /* 0x000fea0003800200 */
.L_x_12336:
        /* <DEDUP_REMOVED lines=15> */
.L_x_12373:
        /* <DEDUP_REMOVED lines=40> */
.L_x_12343:
        /* <DEDUP_REMOVED lines=11> */
.L_x_12342:
[----:B------:R-:W-:Y:S05]  /*0770*/  BSYNC.RECONVERGENT B1 ;  /* 0x0000000000017941 */ /* 0x000fea0003800200 */
.L_x_12341:
        /* <DEDUP_REMOVED lines=13> */
.L_x_12346:
        /* <DEDUP_REMOVED lines=100> */
.L_x_12345:
[----:B------:R-:W-:Y:S05]  /*0e90*/  BSYNC.RECONVERGENT B1 ;  /* 0x0000000000017941 */ /* 0x000fea0003800200 */
.L_x_12344:
        /* <DEDUP_REMOVED lines=55> */
.L_x_12348:
[----:B------:R-:W-:Y:S05]  /*1210*/  BSYNC.RECONVERGENT B1 ;  /* 0x0000000000017941 */ /* 0x000fea0003800200 */
.L_x_12347:
        /* <DEDUP_REMOVED lines=26> */
.L_x_12340:
[----:B------:R-:W-:Y:S05]  /*13c0*/  BSYNC.RECONVERGENT B0 ;  /* 0x0000000000007941 */ /* 0x000fea0003800200 */
.L_x_12339:
        /* <DEDUP_REMOVED lines=40> */
.L_x_12353:
[----:B------:R-:W1:Y:S01]  /*1650*/  LDS R13, [R3] ;  /* 0x00000000030d7984 */ /* 0x000e620000000800 */
[----:B------:R-:W-:-:S05]  /*1660*/  VIADD R11, R11, 0x1 ;  /* 0x000000010b0b7836 */ /* 0x000fca0000000000 */
[----:B------:R-:W-:Y:S01]  /*1670*/  ISETP.NE.AND P0, PT, R11, RZ, PT ;  /* 0x000000ff0b00720c */ /* 0x000fe20003f05270 */
[----:B-1----:R-:W-:-:S05]  /*1680*/  FMUL.FTZ R12, R13, R2 ;  /* 0x000000020d0c7220 */ /* 0x002fca0000410000 */
[----:B------:R1:W-:Y:S02]  /*1690*/  STS [R3], R12 ;  /* 0x0000000c03007388 */ /* 0x0003e40000000800 */
[----:B-1----:R-:W-:-:S05]  /*16a0*/  IADD3 R3, PT, PT, R3, 0x200, RZ ;  /* 0x0000020003037810 */ /* 0x002fca0007ffe0ff */
[----:B------:R-:W-:Y:S05]  /*16b0*/  @P0 BRA `(.L_x_12353) ;  /* 0xfffffffc00e40947 */ /* 0x000fea000383ffff */
.L_x_12352:
[----:B------:R-:W-:Y:S05]  /*16c0*/  BSYNC.RECONVERGENT B1 ;  /* 0x0000000000017941 */ /* 0x000fea0003800200 */
.L_x_12351:
        /* <DEDUP_REMOVED lines=13> */
.L_x_12356:
        /* <DEDUP_REMOVED lines=52> */
.L_x_12355:
[----:B------:R-:W-:Y:S05]  /*1ae0*/  BSYNC.RECONVERGENT B1 ;  /* 0x0000000000017941 */ /* 0x000fea0003800200 */
.L_x_12354:
        /* <DEDUP_REMOVED lines=31> */
.L_x_12358:
[----:B------:R-:W-:Y:S05]  /*1ce0*/  BSYNC.RECONVERGENT B1 ;  /* 0x0000000000017941 */ /* 0x000fea0003800200 */
.L_x_12357:
        /* <DEDUP_REMOVED lines=14> */
.L_x_12350:
[----:B------:R-:W-:Y:S05]  /*1dd0*/  BSYNC.RECONVERGENT B0 ;  /* 0x0000000000007941 */ /* 0x000fea0003800200 */
.L_x_12349:
        /* <DEDUP_REMOVED lines=28> */
.L_x_12360:
[----:B------:R-:W-:Y:S05]  /*1fa0*/  BSYNC.RECONVERGENT B0 ;  /* 0x0000000000007941 */ /* 0x000fea0003800200 */
.L_x_12359:
        /* <DEDUP_REMOVED lines=26> */
.L_x_12362:
[----:B------:R-:W-:Y:S05]  /*2150*/  BSYNC.RECONVERGENT B0 ;  /* 0x0000000000007941 */ /* 0x000fea0003800200 */
.L_x_12361:
        /* <DEDUP_REMOVED lines=20> */
.L_x_12364:
[----:B------:R-:W-:Y:S05]  /*22a0*/  BSYNC.RECONVERGENT B0 ;  /* 0x0000000000007941 */ /* 0x000fea0003800200 */
.L_x_12363:
        /* <DEDUP_REMOVED lines=12> */
.L_x_12366:
[----:B------:R-:W-:Y:S05]  /*2370*/  BSYNC.RECONVERGENT B0 ;  /* 0x0000000000007941 */ /* 0x000fea0003800200 */
.L_x_12365:
        /* <DEDUP_REMOVED lines=19> */
.L_x_12368:
[----:B------:R-:W-:Y:S05]  /*24b0*/  BSYNC.RECONVERGENT B0 ;  /* 0x0000000000007941 */ /* 0x000fea0003800200 */
.L_x_12367:
        /* <DEDUP_REMOVED lines=31> */
.L_x_12338:
[----:B------:R-:W-:Y:S01]  /*26b0*/  MOV R12, 0x10 ;  /* 0x00000010000c7802 */ /* 0x000fe20000000f00 */
[----:B------:R-:W-:Y:S01]  /*26c0*/  HFMA2 R11, -RZ, RZ, 0, 1.847743988037109375e-06 ;  /* 0x0000001fff0b7431 */ /* 0x000fe200000001ff */
[----:B------:R-:W-:-:S07]  /*26d0*/  MOV R15, 0xffffffff ;  /* 0xffffffff000f7802 */ /* 0x000fce0000000f00 */
[----:B------:R-:W-:Y:S05]  /*26e0*/  WARPSYNC.COLLECTIVE R15, `(.L_x_12369) ;  /* 0x000000000f087348 */ /* 0x000fea0003c00000 */
[----:B------:R0:W1:Y:S02]  /*26f0*/  SHFL.BFLY P6, R14, R13, R12, R11 ;  /* 0x0c00000c0d0e7389 */ /* 0x00006400000c000b */
[----:B01----:R-:W-:Y:S05]  /*2700*/  ENDCOLLECTIVE ;  /* 0x000000000000791b */ /* 0x003fea0003800000 */
.L_x_12369:
[----:B------:R-:W-:Y:S01]  /*2710*/  IMAD.MOV.U32 R12, RZ, RZ, 0x8 ;  /* 0x00000008ff0c7424 */ /* 0x000fe200078e00ff */
[----:B------:R-:W-:-:S04]  /*2720*/  FMNMX.FTZ R0, R14, -3.40282346638528859812e+38, !PT ;  /* 0xff7fffff0e007809 */ /* 0x000fc80007810000 */
[----:B------:R-:W-:-:S07]  /*2730*/  MOV R13, R0 ;  /* 0x00000000000d7202 */ /* 0x000fce0000000f00 */
[----:B------:R-:W-:Y:S05]  /*2740*/  WARPSYNC.COLLECTIVE R15, `(.L_x_12370) ;  /* 0x000000000f087348 */ /* 0x000fea0003c00000 */
[----:B------:R0:W1:Y:S02]  /*2750*/  SHFL.BFLY P6, R14, R13, R12, R11 ;  /* 0x0c00000c0d0e7389 */ /* 0x00006400000c000b */
[----:B01----:R-:W-:Y:S05]  /*2760*/  ENDCOLLECTIVE ;  /* 0x000000000000791b */ /* 0x003fea0003800000 */
.L_x_12370:
[----:B------:R-:W-:Y:S01]  /*2770*/  HFMA2 R12, -RZ, RZ, 0, 2.384185791015625e-07 ;  /* 0x00000004ff0c7431 */ /* 0x000fe200000001ff */
[----:B------:R-:W-:-:S04]  /*2780*/  FMNMX.FTZ R2, R0, R14, !PT ;  /* 0x0000000e00027209 */ /* 0x000fc80007810000 */
[----:B------:R-:W-:-:S07]  /*2790*/  MOV R13, R2 ;  /* 0x00000002000d7202 */ /* 0x000fce0000000f00 */
[----:B------:R-:W-:Y:S05]  /*27a0*/  WARPSYNC.COLLECTIVE R15, `(.L_x_12371) ;  /* 0x000000000f087348 */ /* 0x000fea0003c00000 */
[----:B------:R0:W1:Y:S02]  /*27b0*/  SHFL.BFLY P6, R14, R13, R12, R11 ;  /* 0x0c00000c0d0e7389 */ /* 0x00006400000c000b */
[----:B01----:R-:W-:Y:S05]  /*27c0*/  ENDCOLLECTIVE ;  /* 0x000000000000791b */ /* 0x003fea0003800000 */
.L_x_12371:
[----:B------:R-:W-:Y:S01]  /*27d0*/  HFMA2 R12, -RZ, RZ, 0, 1.1920928955078125e-07 ;  /* 0x00000002ff0c7431 */ /* 0x000fe200000001ff */
[----:B------:R-:W-:-:S04]  /*27e0*/  FMNMX.FTZ R3, R2, R14, !PT ;  /* 0x0000000e02037209 */ /* 0x000fc80007810000 */
[----:B------:R-:W-:-:S07]  /*27f0*/  MOV R13, R3 ;  /* 0x00000003000d7202 */ /* 0x000fce0000000f00 */
[----:B------:R-:W-:Y:S05]  /*2800*/  WARPSYNC.COLLECTIVE R15, `(.L_x_12372) ;  /* 0x000000000f087348 */ /* 0x000fea0003c00000 */
[----:B------:R0:W1:Y:S02]  /*2810*/  SHFL.BFLY P6, R14, R13, R12, R11 ;  /* 0x0c00000c0d0e7389 */ /* 0x00006400000c000b */
[----:B01----:R-:W-:Y:S05]  /*2820*/  ENDCOLLECTIVE ;  /* 0x000000000000791b */ /* 0x003fea0003800000 */
.L_x_12372:
[----:B------:R-:W-:Y:S05]  /*2830*/  BRA `(.L_x_12373) ;  /* 0xffffffdc00007947 */ /* 0x000fea000383ffff */
.L_x_12374:
        /* <DEDUP_REMOVED lines=12> */
.L_x_27393:


//--------------------- .text._ZN4vllm25paged_attention_v2_kernelIthLi120ELi16ELi128ELNS_18Fp8KVCacheDataTypeE1ELb0ELi512EEEvPfS2_PT_PKS3_PKT0_S9_ifPKiSB_iPKfiiiSD_SD_iiiii --------------------------
	.section	.text._ZN4vllm25paged_attention_v2_kernelIthLi120ELi16ELi128ELNS_18Fp8KVCacheDataTypeE1ELb0ELi512EEEvPfS2_PT_PKS3_PKT0_S9_ifPKiSB_iPKfiiiSD_SD_iiiii,"ax",@progbits
	.align	128
        .global         _ZN4vllm25paged_attention_v2_kernelIthLi120ELi16ELi128ELNS_18Fp8KVCacheDataTypeE1ELb0ELi512EEEvPfS2_PT_PKS3_PKT0_S9_ifPKiSB_iPKfiiiSD_SD_iiiii
        .type           _ZN4vllm25paged_attention_v2_kernelIthLi120ELi16ELi128ELNS_18Fp8KVCacheDataTypeE1ELb0ELi512EEEvPfS2_PT_PKS3_PKT0_S9_ifPKiSB_iPKfiiiSD_SD_iiiii,@function
        .size           _ZN4vllm25paged_attention_v2_kernelIthLi120ELi16ELi128ELNS_18Fp8KVCacheDataTypeE1ELb0ELi512EEEvPfS2_PT_PKS3_PKT0_S9_ifPKiSB_iPKfiiiSD_SD_iiiii,(.L_x_27394 - _ZN4vllm25paged_attention_v2_kernelIthLi120ELi16ELi128ELNS_18Fp8KVCacheDataTypeE1ELb0ELi512EEEvPfS2_PT_PKS3_PKT0_S9_ifPKiSB_iPKfiiiSD_SD_iiiii)
        .other          _ZN4vllm25paged_attention_v2_kernelIthLi120ELi16ELi128ELNS_18Fp8KVCacheDataTypeE1ELb0ELi512EEEvPfS2_PT_PKS3_PKT0_S9_ifPKiSB_iPKfiiiSD_SD_iiiii,@"STO_CUDA_ENTRY STV_DEFAULT"
_ZN4vllm25paged_attention_v2_kernelIthLi120ELi16ELi128ELNS_18Fp8KVCacheDataTypeE1ELb0ELi512EEEvPfS2_PT_PKS3_PKT0_S9_ifPKiSB_iPKfiiiSD_SD_iiiii:
.text._ZN4vllm25paged_attention_v2_kernelIthLi120ELi16ELi128ELNS_18Fp8KVCacheDataTypeE1ELb0ELi512EEEvPfS2_PT_PKS3_PKT0_S9_ifPKiSB_iPKfiiiSD_SD_iiiii:
        /* <DEDUP_REMOVED lines=52> */
.L_x_12376:
[----:B------:R-:W-:Y:S05]  /*0340*/  BSYNC.RECONVERGENT B6 ;  /* 0x0000000000067941 */ /* 0x000fea0003800200 */
.L_x_12375:
        /* <DEDUP_REMOVED lines=15> */
.L_x_12418:
        /* <DEDUP_REMOVED lines=40> */
.L_x_12382:
        /* <DEDUP_REMOVED lines=11> */
.L_x_12381:
[----:B------:R-:W-:Y:S05]  /*0770*/  BSYNC.RECONVERGENT B1 ;  /* 0x0000000000017941 */ /* 0x000fea0003800200 */
.L_x_12380:
        /* <DEDUP_REMOVED lines=13> */
.L_x_12385:
        /* <DEDUP_REMOVED lines=100> */
.L_x_12384:
[----:B------:R-:W-:Y:S05]  /*0e90*/  BSYNC.RECONVERGENT B1 ;  /* 0x0000000000017941 */ /* 0x000fea0003800200 */
.L_x_12383:
        /* <DEDUP_REMOVED lines=55> */
.L_x_12387:
[----:B------:R-:W-:Y:S05]  /*1210*/  BSYNC.RECONVERGENT B1 ;  /* 0x0000000000017941 */ /* 0x000fea0003800200 */
.L_x_12386:
        /* <DEDUP_REMOVED lines=26> */
.L_x_12379:
[----:B------:R-:W-:Y:S05]  /*13c0*/  BSYNC.RECONVERGENT B0 ;  /* 0x0000000000007941 */ /* 0x000fea0003800200 */
.L_x_12378:
        /* <DEDUP_REMOVED lines=40> */
.L_x_12392:
[----:B------:R-:W1:Y:S01]  /*1650*/  LDS R13, [R3] ;  /* 0x00000000030d7984 */ /* 0x000e620000000800 */
[----:B------:R-:W-:-:S04]  /*1660*/  IADD3 R11, PT, PT, R11, 0x1, RZ ;  /* 0x000000010b0b7810 */ /* 0x000fc80007ffe0ff */
[----:B------:R-:W-:Y:S01]  /*1670*/  ISETP.NE.AND P0, PT, R11, RZ, PT ;  /* 0x000000ff0b00720c */ /* 0x000fe20003f05270 */
[----:B-1----:R-:W-:-:S05]  /*1680*/  FMUL.FTZ R12, R13, R2 ;  /* 0x000000020d0c7220 */ /* 0x002fca0000410000 */
[----:B------:R1:W-:Y:S02]  /*1690*/  STS [R3], R12 ;  /* 0x0000000c03007388 */ /* 0x0003e40000000800 */
[----:B-1----:R-:W-:-:S05]  /*16a0*/  VIADD R3, R3, 0x200 ;  /* 0x0000020003037836 */ /* 0x002fca0000000000 */
[----:B------:R-:W-:Y:S05]  /*16b0*/  @P0 BRA `(.L_x_12392) ;  /* 0xfffffffc00e40947 */ /* 0x000fea000383ffff */
.L_x_12391:
[----:B------:R-:W-:Y:S05]  /*16c0*/  BSYNC.RECONVERGENT B1 ;  /* 0x0000000000017941 */ /* 0x000fea0003800200 */
.L_x_12390:
        /* <DEDUP_REMOVED lines=13> */
.L_x_12395:
        /* <DEDUP_REMOVED lines=52> */
.L_x_12394:
[----:B------:R-:W-:Y:S05]  /*1ae0*/  BSYNC.RECONVERGENT B1 ;  /* 0x0000000000017941 */ /* 0x000fea0003800200 */
.L_x_12393:
        /* <DEDUP_REMOVED lines=31> */
.L_x_12397:
[----:B------:R-:W-:Y:S05]  /*1ce0*/  BSYNC.RECONVERGENT B1 ;  /* 0x0000000000017941 */ /* 0x000fea0003800200 */
.L_x_12396:
        /* <DEDUP_REMOVED lines=14> */
.L_x_12389:
[----:B------:R-:W-:Y:S05]  /*1dd0*/  BSYNC.RECONVERGENT B0 ;  /* 0x0000000000007941 */ /* 0x000fea0003800200 */
.L_x_12388:
        /* <DEDUP_REMOVED lines=24> */
.L_x_12399:
[----:B------:R-:W-:Y:S05]  /*1f60*/  BSYNC.RECONVERGENT B0 ;  /* 0x0000000000007941 */ /* 0x000fea0003800200 */
.L_x_12398:
        /* <DEDUP_REMOVED lines=25> */
.L_x_12401:
[----:B------:R-:W-:Y:S05]  /*2100*/  BSYNC.RECONVERGENT B0 ;  /* 0x0000000000007941 */ /* 0x000fea0003800200 */
.L_x_12400:
        /* <DEDUP_REMOVED lines=28> */
.L_x_12405:
[----:B------:R-:W-:Y:S05]  /*22d0*/  BSYNC.RECONVERGENT B1 ;  /* 0x0000000000017941 */ /* 0x000fea0003800200 */
.L_x_12404:
[----:B-1----:R-:W-:-:S07]  /*22e0*/  @!P0 FADD.FTZ R5, R5, R20 ;  /* 0x0000001405058221 */ /* 0x002fce0000010000 */
.L_x_12403:
[----:B------:R-:W-:Y:S05]  /*22f0*/  BSYNC.RECONVERGENT B0 ;  /* 0x0000000000007941 */ /* 0x000fea0003800200 */
.L_x_12402:
        /* <DEDUP_REMOVED lines=20> */
.L_x_12407:
[----:B------:R-:W-:Y:S05]  /*2440*/  BSYNC.RECONVERGENT B0 ;  /* 0x0000000000007941 */ /* 0x000fea0003800200 */
.L_x_12406:
        /* <DEDUP_REMOVED lines=28> */
.L_x_12411:
[----:B------:R-:W-:Y:S05]  /*2610*/  BSYNC.RECONVERGENT B1 ;  /* 0x0000000000017941 */ /* 0x000fea0003800200 */
.L_x_12410:
[----:B0-2---:R-:W-:-:S07]  /*2620*/  @!P0 FADD.FTZ R5, R5, R16 ;  /* 0x0000001005058221 */ /* 0x005fce0000010000 */
.L_x_12409:
[----:B------:R-:W-:Y:S05]  /*2630*/  BSYNC.RECONVERGENT B0 ;  /* 0x0000000000007941 */ /* 0x000fea0003800200 */
.L_x_12408:
        /* <DEDUP_REMOVED lines=31> */
.L_x_12413:
[----:B------:R-:W-:Y:S05]  /*2830*/  BSYNC.RECONVERGENT B0 ;  /* 0x0000000000007941 */ /* 0x000fea0003800200 */
.L_x_12412:
[----:B------:R-:W-:Y:S05]  /*2840*/  @P0 EXIT ;  /* 0x000000000000094d */ /* 0x000fea0003800000 */
[----:B0-----:R-:W-:-:S05]  /*2850*/  F2FP.F16.F32.PACK_AB R5, RZ, R5 ;  /* 0x00000005ff05723e */ /* 0x001fca00000000ff */
[----:B------:R-:W-:Y:S01]  /*2860*/  STG.E.U16 desc[UR36][R6.64+0xe0], R5 ;  /* 0x0000e00506007986 */ /* 0x000fe2000c101524 */
[----:B------:R-:W-:Y:S05]  /*2870*/  EXIT ;  /* 0x000000000000794d */ /* 0x000fea0003800000 */
.L_x_12377:
[----:B------:R-:W-:Y:S01]  /*2880*/  MOV R12, 0x10 ;  /* 0x00000010000c7802 */ /* 0x000fe20000000f00 */
[----:B------:R-:W-:Y:S01]  /*2890*/  IMAD.MOV.U32 R11, RZ, RZ, 0x1f ;  /* 0x0000001fff0b7424 */ /* 0x000fe200078e00ff */
[----:B------:R-:W-:-:S07]  /*28a0*/  MOV R15, 0xffffffff ;  /* 0xffffffff000f7802 */ /* 0x000fce0000000f00 */
[----:B------:R-:W-:Y:S05]  /*28b0*/  WARPSYNC.COLLECTIVE R15, `(.L_x_12414) ;  /* 0x000000000f087348 */ /* 0x000fea0003c00000 */
[----:B------:R0:W1:Y:S02]  /*28c0*/  SHFL.BFLY P6, R14, R13, R12, R11 ;  /* 0x0c00000c0d0e7389 */ /* 0x00006400000c000b */
[----:B01----:R-:W-:Y:S05]  /*28d0*/  ENDCOLLECTIVE ;  /* 0x000000000000791b */ /* 0x003fea0003800000 */
.L_x_12414:
[----:B------:R-:W-:Y:S01]  /*28e0*/  HFMA2 R12, -RZ, RZ, 0, 4.76837158203125e-07 ;  /* 0x00000008ff0c7431 */ /* 0x000fe200000001ff */
[----:B------:R-:W-:-:S04]  /*28f0*/  FMNMX.FTZ R0, R14, -3.40282346638528859812e+38, !PT ;  /* 0xff7fffff0e007809 */ /* 0x000fc80007810000 */
[----:B------:R-:W-:-:S07]  /*2900*/  MOV R13, R0 ;  /* 0x00000000000d7202 */ /* 0x000fce0000000f00 */
[----:B------:R-:W-:Y:S05]  /*2910*/  WARPSYNC.COLLECTIVE R15, `(.L_x_12415) ;  /* 0x000000000f087348 */ /* 0x000fea0003c00000 */
[----:B------:R0:W1:Y:S02]  /*2920*/  SHFL.BFLY P6, R14, R13, R12, R11 ;  /* 0x0c00000c0d0e7389 */ /* 0x00006400000c000b */
[----:B01----:R-:W-:Y:S05]  /*2930*/  ENDCOLLECTIVE ;  /* 0x000000000000791b */ /* 0x003fea0003800000 */
.L_x_12415:
[----:B------:R-:W-:Y:S02]  /*2940*/  MOV R12, 0x4 ;  /* 0x00000004000c7802 */ /* 0x000fe40000000f00 */
[----:B------:R-:W-:-:S05]  /*2950*/  FMNMX.FTZ R2, R0, R14, !PT ;  /* 0x0000000e00027209 */ /* 0x000fca0007810000 */
[----:B------:R-:W-:-:S07]  /*2960*/  IMAD.MOV.U32 R13, RZ, RZ, R2 ;  /* 0x000000ffff0d7224 */ /* 0x000fce00078e0002 */
[----:B------:R-:W-:Y:S05]  /*2970*/  WARPSYNC.COLLECTIVE R15, `(.L_x_12416) ;  /* 0x000000000f087348 */ /* 0x000fea0003c00000 */
[----:B------:R0:W1:Y:S02]  /*2980*/  SHFL.BFLY P6, R14, R13, R12, R11 ;  /* 0x0c00000c0d0e7389 */ /* 0x00006400000c000b */
[----:B01----:R-:W-:Y:S05]  /*2990*/  ENDCOLLECTIVE ;  /* 0x000000000000791b */ /* 0x003fea0003800000 */
.L_x_12416:
[----:B------:R-:W-:Y:S01]  /*29a0*/  HFMA2 R12, -RZ, RZ, 0, 1.1920928955078125e-07 ;  /* 0x00000002ff0c7431 */ /* 0x000fe200000001ff */
[----:B------:R-:W-:-:S04]  /*29b0*/  FMNMX.FTZ R3, R2, R14, !PT ;  /* 0x0000000e02037209 */ /* 0x000fc80007810000 */
[----:B------:R-:W-:-:S07]  /*29c0*/  MOV R13, R3 ;  /* 0x00000003000d7202 */ /* 0x000fce0000000f00 */
[----:B------:R-:W-:Y:S05]  /*29d0*/  WARPSYNC.COLLECTIVE R15, `(.L_x_12417) ;  /* 0x000000000f087348 */ /* 0x000fea0003c00000 */
[----:B------:R0:W1:Y:S02]  /*29e0*/  SHFL.BFLY P6, R14, R13, R12, R11 ;  /* 0x0c00000c0d0e7389 */ /* 0x00006400000c000b */
[----:B01----:R-:W-:Y:S05]  /*29f0*/  ENDCOLLECTIVE ;  /* 0x000000000000791b */ /* 0x003fea0003800000 */
.L_x_12417:
[----:B------:R-:W-:Y:S05]  /*2a00*/  BRA `(.L_x_12418) ;  /* 0xffffffd8008c7947 */ /* 0x000fea000383ffff */
.L_x_12419:
        /* <DEDUP_REMOVED lines=15> */
.L_x_27394:


//--------------------- .text._ZN4vllm25paged_attention_v2_kernelIthLi112ELi16ELi128ELNS_18Fp8KVCacheDataTypeE1ELb0ELi512EEEvPfS2_PT_PKS3_PKT0_S9_ifPKiSB_iPKfiiiSD_SD_iiiii --------------------------
	.section	.text._ZN4vllm25paged_attention_v2_kernelIthLi112ELi16ELi128ELNS_18Fp8KVCacheDataTypeE1ELb0ELi512EEEvPfS2_PT_PKS3_PKT0_S9_ifPKiSB_iPKfiiiSD_SD_iiiii,"ax",@progbits
	.align	128
        .global         _ZN4vllm25paged_attention_v2_kernelIthLi112ELi16ELi128ELNS_18Fp8KVCacheDataTypeE1ELb0ELi512EEEvPfS2_PT_PKS3_PKT0_S9_ifPKiSB_iPKfiiiSD_SD_iiiii
        .type           _ZN4vllm25paged_attention_v2_kernelIthLi112ELi16ELi128ELNS_18Fp8KVCacheDataTypeE1ELb0ELi512EEEvPfS2_PT_PKS3_PKT0_S9_ifPKiSB_iPKfiiiSD_SD_iiiii,@function
        .size           _ZN4vllm25paged_attention_v2_kernelIthLi112ELi16ELi128ELNS_18Fp8KVCacheDataTypeE1ELb0ELi512EEEvPfS2_PT_PKS3_PKT0_S9_ifPKiSB_iPKfiiiSD_SD_iiiii,(.L_x_27395 - _ZN4vllm25paged_attention_v2_kernelIthLi112ELi16ELi128ELNS_18Fp8KVCacheDataTypeE1ELb0ELi512EEEvPfS2_PT_PKS3_PKT0_S9_ifPKiSB_iPKfiiiSD_SD_iiiii)
        .other          _ZN4vllm25paged_attention_v2_kernelIthLi112ELi16ELi128ELNS_18Fp8KVCacheDataTypeE1ELb0ELi512EEEvPfS2_PT_PKS3_PKT0_S9_ifPKiSB_iPKfiiiSD_SD_iiiii,@"STO_CUDA_ENTRY STV_DEFAULT"
_ZN4vllm25paged_attention_v2_kernelIthLi112ELi16ELi128ELNS_18Fp8KVCacheDataTypeE1ELb0ELi512EEEvPfS2_PT_PKS3_PKT0_S9_ifPKiSB_iPKfiiiSD_SD_iiiii:
.text._ZN4vllm25paged_attention_v2_kernelIthLi112ELi16ELi128ELNS_18Fp8KVCacheDataTypeE1ELb0ELi512EEEvPfS2_PT_PKS3_PKT0_S9_ifPKiSB_iPKfiiiSD_SD_iiiii:
        /* <DEDUP_REMOVED lines=52> */
.L_x_12421:
[----:B------:R-:W-:Y:S05]  /*0340*/  BSYNC.RECONVERGENT B6 ;  /* 0x0000000000067941 */ /* 0x000fea0003800200 */
.L_x_12420:
        /* <DEDUP_REMOVED lines=15> */
.L_x_12453:
        /* <DEDUP_REMOVED lines=40> */
.L_x_12427:
        /* <DEDUP_REMOVED lines=11> */
.L_x_12426:
[----:B------:R-:W-:Y:S05]  /*0770*/  BSYNC.RECONVERGENT B1 ;  /* 0x0000000000017941 */ /* 0x000fea0003800200 */
.L_x_12425:
        /* <DEDUP_REMOVED lines=13> */
.L_x_12430:
        /* <DEDUP_REMOVED lines=100> */
.L_x_12429:
[----:B------:R-:W-:Y:S05]  /*0e90*/  BSYNC.RECONVERGENT B1 ;  /* 0x0000000000017941 */ /* 0x000fea0003800200 */
.L_x_12428:
        /* <DEDUP_REMOVED lines=55> */
.L_x_12432:
[----:B------:R-:W-:Y:S05]  /*1210*/  BSYNC.RECONVERGENT B1 ;  /* 0x0000000000017941 */ /* 0x000fea0003800200 */
.L_x_12431:
        /* <DEDUP_REMOVED lines=26> */
.L_x_12424:
[----:B------:R-:W-:Y:S05]  /*13c0*/  BSYNC.RECONVERGENT B0 ;  /* 0x0000000000007941 */ /* 0x000fea0003800200 */
.L_x_12423:
        /* <DEDUP_REMOVED lines=40> */
.L_x_12437:
[----:B------:R-:W1:Y:S01]  /*1650*/  LDS R13, [R3] ;  /* 0x00000000030d7984 */ /* 0x000e620000000800 */
[----:B------:R-:W-:-:S05]  /*1660*/  VIADD R11, R11, 0x1 ;  /* 0x000000010b0b7836 */ /* 0x000fca0000000000 */
[----:B------:R-:W-:Y:S01]  /*1670*/  ISETP.NE.AND P0, PT, R11, RZ, PT ;  /* 0x000000ff0b00720c */ /* 0x000fe20003f05270 */
[----:B-1----:R-:W-:-:S05]  /*1680*/  FMUL.FTZ R12, R13, R2 ;  /* 0x000000020d0c7220 */ /* 0x002fca0000410000 */
[----:B------:R1:W-:Y:S02]  /*1690*/  STS [R3], R12 ;  /* 0x0000000c03007388 */ /* 0x0003e40000000800 */
[----:B-1----:R-:W-:-:S05]  /*16a0*/  IADD3 R3, PT, PT, R3, 0x200, RZ ;  /* 0x0000020003037810 */ /* 0x002fca0007ffe0ff */
[----:B------:R-:W-:Y:S05]  /*16b0*/  @P0 BRA `(.L_x_12437) ;  /* 0xfffffffc00e40947 */ /* 0x000fea000383ffff */
.L_x_12436:
[----:B------:R-:W-:Y:S05]  /*16c0*/  BSYNC.RECONVERGENT B1 ;  /* 0x0000000000017941 */ /* 0x000fea0003800200 */
.L_x_12435:
        /* <DEDUP_REMOVED lines=13> */
.L_x_12440:
        /* <DEDUP_REMOVED lines=52> */
.L_x_12439:
[----:B------:R-:W-:Y:S05]  /*1ae0*/  BSYNC.RECONVERGENT B1 ;  /* 0x0000000000017941 */ /* 0x000fea0003800200 */
.L_x_12438:
        /* <DEDUP_REMOVED lines=31> */
.L_x_12442:
[----:B------:R-:W-:Y:S05]  /*1ce0*/  BSYNC.RECONVERGENT B1 ;  /* 0x0000000000017941 */ /* 0x000fea0003800200 */
.L_x_12441:
        /* <DEDUP_REMOVED lines=14> */
.L_x_12434:
[----:B------:R-:W-:Y:S05]  /*1dd0*/  BSYNC.RECONVERGENT B0 ;  /* 0x0000000000007941 */ /* 0x000fea0003800200 */
.L_x_12433:
        /* <DEDUP_REMOVED lines=32> */
.L_x_12444:
[----:B------:R-:W-:Y:S05]  /*1fe0*/  BSYNC.RECONVERGENT B0 ;  /* 0x0000000000007941 */ /* 0x000fea0003800200 */
.L_x_12443:
        /* <DEDUP_REMOVED lines=33> */
.L_x_12446:
[----:B------:R-:W-:Y:S05]  /*2200*/  BSYNC.RECONVERGENT B0 ;  /* 0x0000000000007941 */ /* 0x000fea0003800200 */
.L_x_12445:
        /* <DEDUP_REMOVED lines=25> */
.L_x_12448:
[----:B------:R-:W-:Y:S05]  /*23a0*/  BSYNC.RECONVERGENT B0 ;  /* 0x0000000000007941 */ /* 0x000fea0003800200 */
.L_x_12447:
        /* <DEDUP_REMOVED lines=29> */
.L_x_12422:
[----:B------:R-:W-:Y:S01]  /*2580*/  HFMA2 R12, -RZ, RZ, 0, 9.5367431640625e-07 ;  /* 0x00000010ff0c7431 */ /* 0x000fe200000001ff */
[----:B------:R-:W-:Y:S02]  /*2590*/  MOV R11, 0x1f ;  /* 0x0000001f000b7802 */ /* 0x000fe40000000f00 */
[----:B------:R-:W-:-:S07]  /*25a0*/  MOV R15, 0xffffffff ;  /* 0xffffffff000f7802 */ /* 0x000fce0000000f00 */
[----:B------:R-:W-:Y:S05]  /*25b0*/  WARPSYNC.COLLECTIVE R15, `(.L_x_12449) ;  /* 0x000000000f087348 */ /* 0x000fea0003c00000 */
[----:B------:R0:W1:Y:S02]  /*25c0*/  SHFL.BFLY P6, R14, R13, R12, R11 ;  /* 0x0c00000c0d0e7389 */ /* 0x00006400000c000b */
[----:B01----:R-:W-:Y:S05]  /*25d0*/  ENDCOLLECTIVE ;  /* 0x000000000000791b */ /* 0x003fea0003800000 */
.L_x_12449:
[----:B------:R-:W-:Y:S01]  /*25e0*/  HFMA2 R12, -RZ, RZ, 0, 4.76837158203125e-07 ;  /* 0x00000008ff0c7431 */ /* 0x000fe200000001ff */
[----:B------:R-:W-:-:S05]  /*25f0*/  FMNMX.FTZ R0, R14, -3.40282346638528859812e+38, !PT ;  /* 0xff7fffff0e007809 */ /* 0x000fca0007810000 */
[----:B------:R-:W-:-:S07]  /*2600*/  IMAD.MOV.U32 R13, RZ, RZ, R0 ;  /* 0x000000ffff0d7224 */ /* 0x000fce00078e0000 */
[----:B------:R-:W-:Y:S05]  /*2610*/  WARPSYNC.COLLECTIVE R15, `(.L_x_12450) ;  /* 0x000000000f087348 */ /* 0x000fea0003c00000 */
[----:B------:R0:W1:Y:S02]  /*2620*/  SHFL.BFLY P6, R14, R13, R12, R11 ;  /* 0x0c00000c0d0e7389 */ /* 0x00006400000c000b */
[----:B01----:R-:W-:Y:S05]  /*2630*/  ENDCOLLECTIVE ;  /* 0x000000000000791b */ /* 0x003fea0003800000 */
.L_x_12450:
[----:B------:R-:W-:Y:S01]  /*2640*/  HFMA2 R12, -RZ, RZ, 0, 2.384185791015625e-07 ;  /* 0x00000004ff0c7431 */ /* 0x000fe200000001ff */
[----:B------:R-:W-:-:S04]  /*2650*/  FMNMX.FTZ R2, R0, R14, !PT ;  /* 0x0000000e00027209 */ /* 0x000fc80007810000 */
[----:B------:R-:W-:-:S07]  /*2660*/  MOV R13, R2 ;  /* 0x00000002000d7202 */ /* 0x000fce0000000f00 */
[----:B------:R-:W-:Y:S05]  /*2670*/  WARPSYNC.COLLECTIVE R15, `(.L_x_12451) ;  /* 0x000000000f087348 */ /* 0x000fea0003c00000 */
[----:B------:R0:W1:Y:S02]  /*2680*/  SHFL.BFLY P6, R14, R13, R12, R11 ;  /* 0x0c00000c0d0e7389 */ /* 0x00006400000c000b */
[----:B01----:R-:W-:Y:S05]  /*2690*/  ENDCOLLECTIVE ;  /* 0x000000000000791b */ /* 0x003fea0003800000 */
.L_x_12451:
[----:B------:R-:W-:Y:S01]  /*26a0*/  HFMA2 R12, -RZ, RZ, 0, 1.1920928955078125e-07 ;  /* 0x00000002ff0c7431 */ /* 0x000fe200000001ff */
[----:B------:R-:W-:-:S04]  /*26b0*/  FMNMX.FTZ R3, R2, R14, !PT ;  /* 0x0000000e02037209 */ /* 0x000fc80007810000 */
[----:B------:R-:W-:-:S07]  /*26c0*/  MOV R13, R3 ;  /* 0x00000003000d7202 */ /* 0x000fce0000000f00 */
[----:B------:R-:W-:Y:S05]  /*26d0*/  WARPSYNC.COLLECTIVE R15, `(.L_x_12452) ;  /* 0x000000000f087348 */ /* 0x000fea0003c00000 */
[----:B------:R0:W1:Y:S02]  /*26e0*/  SHFL.BFLY P6, R14, R13, R12, R11 ;  /* 0x0c00000c0d0e7389 */ /* 0x00006400000c000b */
[----:B01----:R-:W-:Y:S05]  /*26f0*/  ENDCOLLECTIVE ;  /* 0x000000000000791b */ /* 0x003fea0003800000 */
.L_x_12452:
[----:B------:R-:W-:Y:S05]  /*2700*/  BRA `(.L_x_12453) ;  /* 0xffffffdc004c7947 */ /* 0x000fea000383ffff */
.L_x_12454:
        /* <DEDUP_REMOVED lines=15> */
.L_x_27395:


//--------------------- .text._ZN4vllm25paged_attention_v2_kernelIthLi96ELi16ELi128ELNS_18Fp8KVCacheDataTypeE1ELb0ELi512EEEvPfS2_PT_PKS3_PKT0_S9_ifPKiSB_iPKfiiiSD_SD_iiiii --------------------------
	.section	.text._ZN4vllm25paged_attention_v2_kernelIthLi96ELi16ELi128ELNS_18Fp8KVCacheDataTypeE1ELb0ELi512EEEvPfS2_PT_PKS3_PKT0_S9_ifPKiSB_iPKfiiiSD_SD_iiiii,"ax",@progbits
	.align	128
        .global         _ZN4vllm25paged_attention_v2_kernelIthLi96ELi16ELi128ELNS_18Fp8KVCacheDataTypeE1ELb0ELi512EEEvPfS2_PT_PKS3_PKT0_S9_ifPKiSB_iPKfiiiSD_SD_iiiii
        .type           _ZN4vllm25paged_attention_v2_kernelIthLi96ELi16ELi128ELNS_18Fp8KVCacheDataTypeE1ELb0ELi512EEEvPfS2_PT_PKS3_PKT0_S9_ifPKiSB_iPKfiiiSD_SD_iiiii,@function
        .size           _ZN4vllm25paged_attention_v2_kernelIthLi96ELi16ELi128ELNS_18Fp8KVCacheDataTypeE1ELb0ELi512EEEvPfS2_PT_PKS3_PKT0_S9_ifPKiSB_iPKfiiiSD_SD_iiiii,(.L_x_27396 - _ZN4vllm25paged_attention_v2_kernelIthLi96ELi16ELi128ELNS_18Fp8KVCacheDataTypeE1ELb0ELi512EEEvPfS2_PT_PKS3_PKT0_S9_ifPKiSB_iPKfiiiSD_SD_iiiii)
        .other          _ZN4vllm25paged_attention_v2_kernelIthLi96ELi16ELi128ELNS_18Fp8KVCacheDataTypeE1ELb0ELi512EEEvPfS2_PT_PKS3_PKT0_S9_ifPKiSB_iPKfiiiSD_SD_iiiii,@"STO_CUDA_ENTRY STV_DEFAULT"
_ZN4vllm25paged_attention_v2_kernelIthLi96ELi16ELi128ELNS_18Fp8KVCacheDataTypeE1ELb0ELi512EEEvPfS2_PT_PKS3_PKT0_S9_ifPKiSB_iPKfiiiSD_SD_iiiii:
.text._ZN4vllm25paged_attention_v2_kernelIthLi96ELi16ELi128ELNS_18Fp8KVCacheDataTypeE1ELb0ELi512EEEvPfS2_PT_PKS3_PKT0_S9_ifPKiSB_iPKfiiiSD_SD_iiiii:
        /* <DEDUP_REMOVED lines=52> */
.L_x_12456:
[----:B------:R-:W-:Y:S05]  /*0340*/  BSYNC.RECONVERGENT B6 ;  /* 0x0000000000067941 */ /* 0x000fea0003800200 */
.L_x_12455:
        /* <DEDUP_REMOVED lines=15> */
.L_x_12488:
        /* <DEDUP_REMOVED lines=40> */
.L_x_12462:
        /* <DEDUP_REMOVED lines=11> */
.L_x_12461:
[----:B------:R-:W-:Y:S05]  /*0770*/  BSYNC.RECONVERGENT B1 ;  /* 0x0000000000017941 */ /* 0x000fea0003800200 */
.L_x_12460:
        /* <DEDUP_REMOVED lines=13> */
.L_x_12465:
        /* <DEDUP_REMOVED lines=100> */
.L_x_12464:
[----:B------:R-:W-:Y:S05]  /*0e90*/  BSYNC.RECONVERGENT B1 ;  /* 0x0000000000017941 */ /* 0x000fea0003800200 */
.L_x_12463:
        /* <DEDUP_REMOVED lines=55> */
.L_x_12467:
[----:B------:R-:W-:Y:S05]  /*1210*/  BSYNC.RECONVERGENT B1 ;  /* 0x0000000000017941 */ /* 0x000fea0003800200 */
.L_x_12466:
        /* <DEDUP_REMOVED lines=26> */
.L_x_12459:
[----:B------:R-:W-:Y:S05]  /*13c0*/  BSYNC.RECONVERGENT B0 ;  /* 0x0000000000007941 */ /* 0x000fea0003800200 */
.L_x_12458:
        /* <DEDUP_REMOVED lines=40> */
.L_x_12472:
[----:B------:R-:W1:Y:S01]  /*1650*/  LDS R13, [R3] ;  /* 0x00000000030d7984 */ /* 0x000e620000000800 */
[----:B------:R-:W-:-:S04]  /*1660*/  IADD3 R11, PT, PT, R11, 0x1, RZ ;  /* 0x000000010b0b7810 */ /* 0x000fc80007ffe0ff */
[----:B------:R-:W-:Y:S01]  /*1670*/  ISETP.NE.AND P0, PT, R11, RZ, PT ;  /* 0x000000ff0b00720c */ /* 0x000fe20003f05270 */
[----:B-1----:R-:W-:-:S05]  /*1680*/  FMUL.FTZ R12, R13, R2 ;  /* 0x000000020d0c7220 */ /* 0x002fca0000410000 */
[----:B------:R1:W-:Y:S02]  /*1690*/  STS [R3], R12 ;  /* 0x0000000c03007388 */ /* 0x0003e40000000800 */
[----:B-1----:R-:W-:-:S05]  /*16a0*/  VIADD R3, R3, 0x200 ;  /* 0x0000020003037836 */ /* 0x002fca0000000000 */
[----:B------:R-:W-:Y:S05]  /*16b0*/  @P0 BRA `(.L_x_12472) ;  /* 0xfffffffc00e40947 */ /* 0x000fea000383ffff */
.L_x_12471:
[----:B------:R-:W-:Y:S05]  /*16c0*/  BSYNC.RECONVERGENT B1 ;  /* 0x0000000000017941 */ /* 0x000fea0003800200 */
.L_x_12470:
        /* <DEDUP_REMOVED lines=13> */
.L_x_12475:
        /* <DEDUP_REMOVED lines=52> */
.L_x_12474:
[----:B------:R-:W-:Y:S05]  /*1ae0*/  BSYNC.RECONVERGENT B1 ;  /* 0x0000000000017941 */ /* 0x000fea0003800200 */
.L_x_12473:
        /* <DEDUP_REMOVED lines=31> */
.L_x_12477:
[----:B------:R-:W-:Y:S05]  /*1ce0*/  BSYNC.RECONVERGENT B1 ;  /* 0x0000000000017941 */ /* 0x000fea0003800200 */
.L_x_12476:
        /* <DEDUP_REMOVED lines=14> */
.L_x_12469:
[----:B------:R-:W-:Y:S05]  /*1dd0*/  BSYNC.RECONVERGENT B0 ;  /* 0x0000000000007941 */ /* 0x000fea0003800200 */
.L_x_12468:
        /* <DEDUP_REMOVED lines=32> */
.L_x_12479:
[----:B------:R-:W-:Y:S05]  /*1fe0*/  BSYNC.RECONVERGENT B0 ;  /* 0x0000000000007941 */ /* 0x000fea0003800200 */
.L_x_12478:
        /* <DEDUP_REMOVED lines=30> */
.L_x_12481:
[----:B------:R-:W-:Y:S05]  /*21d0*/  BSYNC.RECONVERGENT B0 ;  /* 0x0000000000007941 */ /* 0x000fea0003800200 */
.L_x_12480:
        /* <DEDUP_REMOVED lines=22> */
.L_x_12483:
[----:B------:R-:W-:Y:S05]  /*2340*/  BSYNC.RECONVERGENT B0 ;  /* 0x0000000000007941 */ /* 0x000fea0003800200 */
.L_x_12482:
        /* <DEDUP_REMOVED lines=27> */
.L_x_12457:
[----:B------:R-:W-:Y:S01]  /*2500*/  MOV R12, 0x10 ;  /* 0x00000010000c7802 */ /* 0x000fe20000000f00 */
[----:B------:R-:W-:Y:S01]  /*2510*/  HFMA2 R11, -RZ, RZ, 0, 1.847743988037109375e-06 ;  /* 0x0000001fff0b7431 */ /* 0x000fe200000001ff */
[----:B------:R-:W-:-:S07]  /*2520*/  MOV R15, 0xffffffff ;  /* 0xffffffff000f7802 */ /* 0x000fce0000000f00 */
[----:B------:R-:W-:Y:S05]  /*2530*/  WARPSYNC.COLLECTIVE R15, `(.L_x_12484) ;  /* 0x000000000f087348 */ /* 0x000fea0003c00000 */
[----:B------:R0:W1:Y:S02]  /*2540*/  SHFL.BFLY P6, R14, R13, R12, R11 ;  /* 0x0c00000c0d0e7389 */ /* 0x00006400000c000b */
[----:B01----:R-:W-:Y:S05]  /*2550*/  ENDCOLLECTIVE ;  /* 0x000000000000791b */ /* 0x003fea0003800000 */
.L_x_12484:
[----:B------:R-:W-:Y:S01]  /*2560*/  HFMA2 R12, -RZ, RZ, 0, 4.76837158203125e-07 ;  /* 0x00000008ff0c7431 */ /* 0x000fe200000001ff */
[----:B------:R-:W-:-:S05]  /*2570*/  FMNMX.FTZ R0, R14, -3.40282346638528859812e+38, !PT ;  /* 0xff7fffff0e007809 */ /* 0x000fca0007810000 */
[----:B------:R-:W-:-:S07]  /*2580*/  IMAD.MOV.U32 R13, RZ, RZ, R0 ;  /* 0x000000ffff0d7224 */ /* 0x000fce00078e0000 */
[----:B------:R-:W-:Y:S05]  /*2590*/  WARPSYNC.COLLECTIVE R15, `(.L_x_12485) ;  /* 0x000000000f087348 */ /* 0x000fea0003c00000 */
[----:B------:R0:W1:Y:S02]  /*25a0*/  SHFL.BFLY P6, R14, R13, R12, R11 ;  /* 0x0c00000c0d0e7389 */ /* 0x00006400000c000b */
[----:B01----:R-:W-:Y:S05]  /*25b0*/  ENDCOLLECTIVE ;  /* 0x000000000000791b */ /* 0x003fea0003800000 */
.L_x_12485:
[----:B------:R-:W-:Y:S01]  /*25c0*/  HFMA2 R12, -RZ, RZ, 0, 2.384185791015625e-07 ;  /* 0x00000004ff0c7431 */ /* 0x000fe200000001ff */
[----:B------:R-:W-:-:S04]  /*25d0*/  FMNMX.FTZ R2, R0, R14, !PT ;  /* 0x0000000e00027209 */ /* 0x000fc80007810000 */
[----:B------:R-:W-:-:S07]  /*25e0*/  MOV R13, R2 ;  /* 0x00000002000d7202 */ /* 0x000fce0000000f00 */
[----:B------:R-:W-:Y:S05]  /*25f0*/  WARPSYNC.COLLECTIVE R15, `(.L_x_12486) ;  /* 0x000000000f087348 */ /* 0x000fea0003c00000 */
[----:B------:R0:W1:Y:S02]  /*2600*/  SHFL.BFLY P6, R14, R13, R12, R11 ;  /* 0x0c00000c0d0e7389 */ /* 0x00006400000c000b */
[----:B01----:R-:W-:Y:S05]  /*2610*/  ENDCOLLECTIVE ;  /* 0x000000000000791b */ /* 0x003fea0003800000 */
.L_x_12486:
[----:B------:R-:W-:Y:S01]  /*2620*/  HFMA2 R12, -RZ, RZ, 0, 1.1920928955078125e-07 ;  /* 0x00000002ff0c7431 */ /* 0x000fe200000001ff */
[----:B------:R-:W-:-:S04]  /*2630*/  FMNMX.FTZ R3, R2, R14, !PT ;  /* 0x0000000e02037209 */ /* 0x000fc80007810000 */
[----:B------:R-:W-:-:S07]  /*2640*/  MOV R13, R3 ;  /* 0x00000003000d7202 */ /* 0x000fce0000000f00 */
[----:B------:R-:W-:Y:S05]  /*2650*/  WARPSYNC.COLLECTIVE R15, `(.L_x_12487) ;  /* 0x000000000f087348 */ /* 0x000fea0003c00000 */
[----:B------:R0:W1:Y:S02]  /*2660*/  SHFL.BFLY P6, R14, R13, R12, R11 ;  /* 0x0c00000c0d0e7389 */ /* 0x00006400000c000b */
[----:B01----:R-:W-:Y:S05]  /*2670*/  ENDCOLLECTIVE ;  /* 0x000000000000791b */ /* 0x003fea0003800000 */
.L_x_12487:
[----:B------:R-:W-:Y:S05]  /*2680*/  BRA `(.L_x_12488) ;  /* 0xffffffdc006c7947 */ /* 0x000fea000383ffff */
.L_x_12489:
        /* <DEDUP_REMOVED lines=15> */
.L_x_27396:


//--------------------- .text._ZN4vllm25paged_attention_v2_kernelIthLi80ELi16ELi128ELNS_18Fp8KVCacheDataTypeE1ELb0ELi512EEEvPfS2_PT_PKS3_PKT0_S9_ifPKiSB_iPKfiiiSD_SD_iiiii --------------------------
	.section	.text._ZN4vllm25paged_attention_v2_kernelIthLi80ELi16ELi128ELNS_18Fp8KVCacheDataTypeE1ELb0ELi512EEEvPfS2_PT_PKS3_PKT0_S9_ifPKiSB_iPKfiiiSD_SD_iiiii,"ax",@progbits
	.align	128
        .global         _ZN4vllm25paged_attention_v2_kernelIthLi80ELi16ELi128ELNS_18Fp8KVCacheDataTypeE1ELb0ELi512EEEvPfS2_PT_PKS3_PKT0_S9_ifPKiSB_iPKfiiiSD_SD_iiiii
        .type           _ZN4vllm25paged_attention_v2_kernelIthLi80ELi16ELi128ELNS_18Fp8KVCacheDataTypeE1ELb0ELi512EEEvPfS2_PT_PKS3_PKT0_S9_ifPKiSB_iPKfiiiSD_SD_iiiii,@function
        .size           _ZN4vllm25paged_attention_v2_kernelIthLi80ELi16ELi128ELNS_18Fp8KVCacheDataTypeE1ELb0ELi512EEEvPfS2_PT_PKS3_PKT0_S9_ifPKiSB_iPKfiiiSD_SD_iiiii,(.L_x_27397 - _ZN4vllm25paged_attention_v2_kernelIthLi80ELi16ELi128ELNS_18Fp8KVCacheDataTypeE1ELb0ELi512EEEvPfS2_PT_PKS3_PKT0_S9_ifPKiSB_iPKfiiiSD_SD_iiiii)
        .other          _ZN4vllm25paged_attention_v2_kernelIthLi80ELi16ELi128ELNS_18Fp8KVCacheDataTypeE1ELb0ELi512EEEvPfS2_PT_PKS3_PKT0_S9_ifPKiSB_iPKfiiiSD_SD_iiiii,@"STO_CUDA_ENTRY STV_DEFAULT"
_ZN4vllm25paged_attention_v2_kernelIthLi80ELi16ELi128ELNS_18Fp8KVCacheDataTypeE1ELb0ELi512EEEvPfS2_PT_PKS3_PKT0_S9_ifPKiSB_iPKfiiiSD_SD_iiiii:
.text._ZN4vllm25paged_attention_v2_kernelIthLi80ELi16ELi128ELNS_18Fp8KVCacheDataTypeE1ELb0ELi512EEEvPfS2_PT_PKS3_PKT0_S9_ifPKiSB_iPKfiiiSD_SD_iiiii:
        /* <DEDUP_REMOVED lines=52> */
.L_x_12491:
[----:B------:R-:W-:Y:S05]  /*0340*/  BSYNC.RECONVERGENT B6 ;  /* 0x0000000000067941 */ /* 0x000fea0003800200 */
.L_x_12490:
        /* <DEDUP_REMOVED lines=15> */
.L_x_12523:
        /* <DEDUP_REMOVED lines=40> */
.L_x_12497:
        /* <DEDUP_REMOVED lines=11> */
.L_x_12496:
[----:B------:R-:W-:Y:S05]  /*0770*/  BSYNC.RECONVERGENT B1 ;  /* 0x0000000000017941 */ /* 0x000fea0003800200 */
.L_x_12495:
        /* <DEDUP_REMOVED lines=13> */
.L_x_12500:
        /* <DEDUP_REMOVED lines=100> */
.L_x_12499:
[----:B------:R-:W-:Y:S05]  /*0e90*/  BSYNC.RECONVERGENT B1 ;  /* 0x0000000000017941 */ /* 0x000fea0003800200 */
.L_x_12498:
        /* <DEDUP_REMOVED lines=55> */
.L_x_12502:
[----:B------:R-:W-:Y:S05]  /*1210*/  BSYNC.RECONVERGENT B1 ;  /* 0x0000000000017941 */ /* 0x000fea0003800200 */
.L_x_12501:
        /* <DEDUP_REMOVED lines=26> */
.L_x_12494:
[----:B------:R-:W-:Y:S05]  /*13c0*/  BSYNC.RECONVERGENT B0 ;  /* 0x0000000000007941 */ /* 0x000fea0003800200 */
.L_x_12493:
        /* <DEDUP_REMOVED lines=40> */
.L_x_12507:
[----:B------:R-:W1:Y:S01]  /*1650*/  LDS R13, [R3] ;  /* 0x00000000030d7984 */ /* 0x000e620000000800 */
[----:B------:R-:W-:-:S05]  /*1660*/  VIADD R11, R11, 0x1 ;  /* 0x000000010b0b7836 */ /* 0x000fca0000000000 */
[----:B------:R-:W-:Y:S01]  /*1670*/  ISETP.NE.AND P0, PT, R11, RZ, PT ;  /* 0x000000ff0b00720c */ /* 0x000fe20003f05270 */
[----:B-1----:R-:W-:-:S05]  /*1680*/  FMUL.FTZ R12, R13, R2 ;  /* 0x000000020d0c7220 */ /* 0x002fca0000410000 */
[----:B------:R1:W-:Y:S02]  /*1690*/  STS [R3], R12 ;  /* 0x0000000c03007388 */ /* 0x0003e40000000800 */
[----:B-1----:R-:W-:-:S05]  /*16a0*/  IADD3 R3, PT, PT, R3, 0x200, RZ ;  /* 0x0000020003037810 */ /* 0x002fca0007ffe0ff */
[----:B------:R-:W-:Y:S05]  /*16b0*/  @P0 BRA `(.L_x_12507) ;  /* 0xfffffffc00e40947 */ /* 0x000fea000383ffff */
.L_x_12506:
[----:B------:R-:W-:Y:S05]  /*16c0*/  BSYNC.RECONVERGENT B1 ;  /* 0x0000000000017941 */ /* 0x000fea0003800200 */
.L_x_12505:
        /* <DEDUP_REMOVED lines=13> */
.L_x_12510:
        /* <DEDUP_REMOVED lines=52> */
.L_x_12509:
[----:B------:R-:W-:Y:S05]  /*1ae0*/  BSYNC.RECONVERGENT B1 ;  /* 0x0000000000017941 */ /* 0x000fea0003800200 */
.L_x_12508:
        /* <DEDUP_REMOVED lines=31> */
.L_x_12512:
[----:B------:R-:W-:Y:S05]  /*1ce0*/  BSYNC.RECONVERGENT B1 ;  /* 0x0000000000017941 */ /* 0x000fea0003800200 */
.L_x_12511:
        /* <DEDUP_REMOVED lines=14> */
.L_x_12504:
[----:B------:R-:W-:Y:S05]  /*1dd0*/  BSYNC.RECONVERGENT B0 ;  /* 0x0000000000007941 */ /* 0x000fea0003800200 */
.L_x_12503:
        /* <DEDUP_REMOVED lines=32> */
.L_x_12514:
[----:B------:R-:W-:Y:S05]  /*1fe0*/  BSYNC.RECONVERGENT B0 ;  /* 0x0000000000007941 */ /* 0x000fea0003800200 */
.L_x_12513:
        /* <DEDUP_REMOVED lines=26> */
.L_x_12516:
[----:B------:R-:W-:Y:S05]  /*2190*/  BSYNC.RECONVERGENT B0 ;  /* 0x0000000000007941 */ /* 0x000fea0003800200 */
.L_x_12515:
        /* <DEDUP_REMOVED lines=19> */
.L_x_12518:
[----:B------:R-:W-:Y:S05]  /*22d0*/  BSYNC.RECONVERGENT B0 ;  /* 0x0000000000007941 */ /* 0x000fea0003800200 */
.L_x_12517:
        /* <DEDUP_REMOVED lines=25> */
.L_x_12492:
[----:B------:R-:W-:Y:S01]  /*2470*/  HFMA2 R12, -RZ, RZ, 0, 9.5367431640625e-07 ;  /* 0x00000010ff0c7431 */ /* 0x000fe200000001ff */
[----:B------:R-:W-:Y:S02]  /*2480*/  MOV R11, 0x1f ;  /* 0x0000001f000b7802 */ /* 0x000fe40000000f00 */
[----:B------:R-:W-:-:S07]  /*2490*/  MOV R15, 0xffffffff ;  /* 0xffffffff000f7802 */ /* 0x000fce0000000f00 */
[----:B------:R-:W-:Y:S05]  /*24a0*/  WARPSYNC.COLLECTIVE R15, `(.L_x_12519) ;  /* 0x000000000f087348 */ /* 0x000fea0003c00000 */
[----:B------:R0:W1:Y:S02]  /*24b0*/  SHFL.BFLY P6, R14, R13, R12, R11 ;  /* 0x0c00000c0d0e7389 */ /* 0x00006400000c000b */
[----:B01----:R-:W-:Y:S05]  /*24c0*/  ENDCOLLECTIVE ;  /* 0x000000000000791b */ /* 0x003fea0003800000 */
.L_x_12519:
[----:B------:R-:W-:Y:S01]  /*24d0*/  HFMA2 R12, -RZ, RZ, 0, 4.76837158203125e-07 ;  /* 0x00000008ff0c7431 */ /* 0x000fe200000001ff */
[----:B------:R-:W-:-:S05]  /*24e0*/  FMNMX.FTZ R0, R14, -3.40282346638528859812e+38, !PT ;  /* 0xff7fffff0e007809 */ /* 0x000fca0007810000 */
[----:B------:R-:W-:-:S07]  /*24f0*/  IMAD.MOV.U32 R13, RZ, RZ, R0 ;  /* 0x000000ffff0d7224 */ /* 0x000fce00078e0000 */
[----:B------:R-:W-:Y:S05]  /*2500*/  WARPSYNC.COLLECTIVE R15, `(.L_x_12520) ;  /* 0x000000000f087348 */ /* 0x000fea0003c00000 */
[----:B------:R0:W1:Y:S02]  /*2510*/  SHFL.BFLY P6, R14, R13, R12, R11 ;  /* 0x0c00000c0d0e7389 */ /* 0x00006400000c000b */
[----:B01----:R-:W-:Y:S05]  /*2520*/  ENDCOLLECTIVE ;  /* 0x000000000000791b */ /* 0x003fea0003800000 */
.L_x_12520:
[----:B------:R-:W-:Y:S01]  /*2530*/  HFMA2 R12, -RZ, RZ, 0, 2.384185791015625e-07 ;  /* 0x00000004ff0c7431 */ /* 0x000fe200000001ff */
[----:B------:R-:W-:-:S04]  /*2540*/  FMNMX.FTZ R2, R0, R14, !PT ;  /* 0x0000000e00027209 */ /* 0x000fc80007810000 */
[----:B------:R-:W-:-:S07]  /*2550*/  MOV R13, R2 ;  /* 0x00000002000d7202 */ /* 0x000fce0000000f00 */
[----:B------:R-:W-:Y:S05]  /*2560*/  WARPSYNC.COLLECTIVE R15, `(.L_x_12521) ;  /* 0x000000000f087348 */ /* 0x000fea0003c00000 */
[----:B------:R0:W1:Y:S02]  /*2570*/  SHFL.BFLY P6, R14, R13, R12, R11 ;  /* 0x0c00000c0d0e7389 */ /* 0x00006400000c000b */
[----:B01----:R-:W-:Y:S05]  /*2580*/  ENDCOLLECTIVE ;  /* 0x000000000000791b */ /* 0x003fea0003800000 */
.L_x_12521:
[----:B------:R-:W-:Y:S01]  /*2590*/  HFMA2 R12, -RZ, RZ, 0, 1.1920928955078125e-07 ;  /* 0x00000002ff0c7431 */ /* 0x000fe200000001ff */
[----:B------:R-:W-:-:S04]  /*25a0*/  FMNMX.FTZ R3, R2, R14, !PT ;  /* 0x0000000e02037209 */ /* 0x000fc80007810000 */
[----:B------:R-:W-:-:S07]  /*25b0*/  MOV R13, R3 ;  /* 0x00000003000d7202 */ /* 0x000fce0000000f00 */
[----:B------:R-:W-:Y:S05]  /*25c0*/  WARPSYNC.COLLECTIVE R15, `(.L_x_12522) ;  /* 0x000000000f087348 */ /* 0x000fea0003c00000 */
[----:B------:R0:W1:Y:S02]  /*25d0*/  SHFL.BFLY P6, R14, R13, R12, R11 ;  /* 0x0c00000c0d0e7389 */ /* 0x00006400000c000b */
[----:B01----:R-:W-:Y:S05]  /*25e0*/  ENDCOLLECTIVE ;  /* 0x000000000000791b */ /* 0x003fea0003800000 */
.L_x_12522:
[----:B------:R-:W-:Y:S05]  /*25f0*/  BRA `(.L_x_12523) ;  /* 0xffffffdc00907947 */ /* 0x000fea000383ffff */
.L_x_12524:
        /* <DEDUP_REMOVED lines=16> */
.L_x_27397:


//--------------------- .text._ZN4vllm25paged_attention_v2_kernelIthLi64ELi16ELi128ELNS_18Fp8KVCacheDataTypeE1ELb0ELi512EEEvPfS2_PT_PKS3_PKT0_S9_ifPKiSB_iPKfiiiSD_SD_iiiii --------------------------
	.section	.text._ZN4vllm25paged_attention_v2_kernelIthLi64ELi16ELi128ELNS_18Fp8KVCacheDataTypeE1ELb0ELi512EEEvPfS2_PT_PKS3_PKT0_S9_ifPKiSB_iPKfiiiSD_SD_iiiii,"ax",@progbits
	.align	128
        .global         _ZN4vllm25paged_attention_v2_kernelIthLi64ELi16ELi128ELNS_18Fp8KVCacheDataTypeE1ELb0ELi512EEEvPfS2_PT_PKS3_PKT0_S9_ifPKiSB_iPKfiiiSD_SD_iiiii
        .type           _ZN4vllm25paged_attention_v2_kernelIthLi64ELi16ELi128ELNS_18Fp8KVCacheDataTypeE1ELb0ELi512EEEvPfS2_PT_PKS3_PKT0_S9_ifPKiSB_iPKfiiiSD_SD_iiiii,@function
        .size           _ZN4vllm25paged_attention_v2_kernelIthLi64ELi16ELi128ELNS_18Fp8KVCacheDataTypeE1ELb0ELi512EEEvPfS2_PT_PKS3_PKT0_S9_ifPKiSB_iPKfiiiSD_SD_iiiii,(.L_x_27398 - _ZN4vllm25paged_attention_v2_kernelIthLi64ELi16ELi128ELNS_18Fp8KVCacheDataTypeE1ELb0ELi512EEEvPfS2_PT_PKS3_PKT0_S9_ifPKiSB_iPKfiiiSD_SD_iiiii)
        .other          _ZN4vllm25paged_attention_v2_kernelIthLi64ELi16ELi128ELNS_18Fp8KVCacheDataTypeE1ELb0ELi512EEEvPfS2_PT_PKS3_PKT0_S9_ifPKiSB_iPKfiiiSD_SD_iiiii,@"STO_CUDA_ENTRY STV_DEFAULT"
_ZN4vllm25paged_attention_v2_kernelIthLi64ELi16ELi128ELNS_18Fp8KVCacheDataTypeE1ELb0ELi512EEEvPfS2_PT_PKS3_PKT0_S9_ifPKiSB_iPKfiiiSD_SD_iiiii:
.text._ZN4vllm25paged_attention_v2_kernelIthLi64ELi16ELi128ELNS_18Fp8KVCacheDataTypeE1ELb0ELi512EEEvPfS2_PT_PKS3_PKT0_S9_ifPKiSB_iPKfiiiSD_SD_iiiii:
        /* <DEDUP_REMOVED lines=52> */
.L_x_12526:
[----:B------:R-:W-:Y:S05]  /*0340*/  BSYNC.RECONVERGENT B6 ;  /* 0x0000000000067941 */ /* 0x000fea0003800200 */
.L_x_12525:
        /* <DEDUP_REMOVED lines=15> */
.L_x_12554:
        /* <DEDUP_REMOVED lines=40> */
.L_x_12532:
        /* <DEDUP_REMOVED lines=11> */
.L_x_12531:
[----:B------:R-:W-:Y:S05]  /*0770*/  BSYNC.RECONVERGENT B1 ;  /* 0x0000000000017941 */ /* 0x000fea0003800200 */
.L_x_12530:
        /* <DEDUP_REMOVED lines=13> */
.L_x_12535:
        /* <DEDUP_REMOVED lines=100> */
.L_x_12534:
[----:B------:R-:W-:Y:S05]  /*0e90*/  BSYNC.RECONVERGENT B1 ;  /* 0x0000000000017941 */ /* 0x000fea0003800200 */
.L_x_12533:
        /* <DEDUP_REMOVED lines=55> */
.L_x_12537:
[----:B------:R-:W-:Y:S05]  /*1210*/  BSYNC.RECONVERGENT B1 ;  /* 0x0000000000017941 */ /* 0x000fea0003800200 */
.L_x_12536:
        /* <DEDUP_REMOVED lines=26> */
.L_x_12529:
[----:B------:R-:W-:Y:S05]  /*13c0*/  BSYNC.RECONVERGENT B0 ;  /* 0x0000000000007941 */ /* 0x000fea0003800200 */
.L_x_12528:
        /* <DEDUP_REMOVED lines=40> */
.L_x_12542:
[----:B------:R-:W1:Y:S01]  /*1650*/  LDS R13, [R3] ;  /* 0x00000000030d7984 */ /* 0x000e620000000800 */
[----:B------:R-:W-:-:S04]  /*1660*/  IADD3 R11, PT, PT, R11, 0x1, RZ ;  /* 0x000000010b0b7810 */ /* 0x000fc80007ffe0ff */
[----:B------:R-:W-:Y:S01]  /*1670*/  ISETP.NE.AND P0, PT, R11, RZ, PT ;  /* 0x000000ff0b00720c */ /* 0x000fe20003f05270 */
[----:B-1----:R-:W-:-:S05]  /*1680*/  FMUL.FTZ R12, R13, R2 ;  /* 0x000000020d0c7220 */ /* 0x002fca0000410000 */
[----:B------:R1:W-:Y:S02]  /*1690*/  STS [R3], R12 ;  /* 0x0000000c03007388 */ /* 0x0003e40000000800 */
[----:B-1----:R-:W-:-:S05]  /*16a0*/  IADD3 R3, PT, PT, R3, 0x200, RZ ;  /* 0x0000020003037810 */ /* 0x002fca0007ffe0ff */
[----:B------:R-:W-:Y:S05]  /*16b0*/  @P0 BRA `(.L_x_12542) ;  /* 0xfffffffc00e40947 */ /* 0x000fea000383ffff */
.L_x_12541:
[----:B------:R-:W-:Y:S05]  /*16c0*/  BSYNC.RECONVERGENT B1 ;  /* 0x0000000000017941 */ /* 0x000fea0003800200 */
.L_x_12540:
        /* <DEDUP_REMOVED lines=13> */
.L_x_12545:
        /* <DEDUP_REMOVED lines=52> */
.L_x_12544:
[----:B------:R-:W-:Y:S05]  /*1ae0*/  BSYNC.RECONVERGENT B1 ;  /* 0x0000000000017941 */ /* 0x000fea0003800200 */
.L_x_12543:
        /* <DEDUP_REMOVED lines=31> */
.L_x_12547:
[----:B------:R-:W-:Y:S05]  /*1ce0*/  BSYNC.RECONVERGENT B1 ;  /* 0x0000000000017941 */ /* 0x000fea0003800200 */
.L_x_12546:
        /* <DEDUP_REMOVED lines=14> */
.L_x_12539:
[----:B------:R-:W-:Y:S05]  /*1dd0*/  BSYNC.RECONVERGENT B0 ;  /* 0x0000000000007941 */ /* 0x000fea0003800200 */
.L_x_12538:
        /* <DEDUP_REMOVED lines=30> */
.L_x_12549:
[----:B------:R-:W-:Y:S05]  /*1fc0*/  BSYNC.RECONVERGENT B0 ;  /* 0x0000000000007941 */ /* 0x000fea0003800200 */
.L_x_12548:
        /* <DEDUP_REMOVED lines=61> */
.L_x_12527:
[----:B------:R-:W-:Y:S01]  /*23a0*/  HFMA2 R12, -RZ, RZ, 0, 9.5367431640625e-07 ;  /* 0x00000010ff0c7431 */ /* 0x000fe200000001ff */
[----:B------:R-:W-:Y:S02]  /*23b0*/  MOV R11, 0x1f ;  /* 0x0000001f000b7802 */ /* 0x000fe40000000f00 */
[----:B------:R-:W-:-:S07]  /*23c0*/  MOV R15, 0xffffffff ;  /* 0xffffffff000f7802 */ /* 0x000fce0000000f00 */
[----:B------:R-:W-:Y:S05]  /*23d0*/  WARPSYNC.COLLECTIVE R15, `(.L_x_12550) ;  /* 0x000000000f087348 */ /* 0x000fea0003c00000 */
[----:B------:R0:W1:Y:S02]  /*23e0*/  SHFL.BFLY P6, R14, R13, R12, R11 ;  /* 0x0c00000c0d0e7389 */ /* 0x00006400000c000b */
[----:B01----:R-:W-:Y:S05]  /*23f0*/  ENDCOLLECTIVE ;  /* 0x000000000000791b */ /* 0x003fea0003800000 */
.L_x_12550:
[----:B------:R-:W-:Y:S01]  /*2400*/  IMAD.MOV.U32 R12, RZ, RZ, 0x8 ;  /* 0x00000008ff0c7424 */ /* 0x000fe200078e00ff */
[----:B------:R-:W-:-:S04]  /*2410*/  FMNMX.FTZ R0, R14, -3.40282346638528859812e+38, !PT ;  /* 0xff7fffff0e007809 */ /* 0x000fc80007810000 */
[----:B------:R-:W-:-:S07]  /*2420*/  MOV R13, R0 ;  /* 0x00000000000d7202 */ /* 0x000fce0000000f00 */
[----:B------:R-:W-:Y:S05]  /*2430*/  WARPSYNC.COLLECTIVE R15, `(.L_x_12551) ;  /* 0x000000000f087348 */ /* 0x000fea0003c00000 */
[----:B------:R0:W1:Y:S02]  /*2440*/  SHFL.BFLY P6, R14, R13, R12, R11 ;  /* 0x0c00000c0d0e7389 */ /* 0x00006400000c000b */
[----:B01----:R-:W-:Y:S05]  /*2450*/  ENDCOLLECTIVE ;  /* 0x000000000000791b */ /* 0x003fea0003800000 */
.L_x_12551:
[----:B------:R-:W-:Y:S01]  /*2460*/  HFMA2 R12, -RZ, RZ, 0, 2.384185791015625e-07 ;  /* 0x00000004ff0c7431 */ /* 0x000fe200000001ff */
[----:B------:R-:W-:-:S04]  /*2470*/  FMNMX.FTZ R2, R0, R14, !PT ;  /* 0x0000000e00027209 */ /* 0x000fc80007810000 */
[----:B------:R-:W-:-:S07]  /*2480*/  MOV R13, R2 ;  /* 0x00000002000d7202 */ /* 0x000fce0000000f00 */
[----:B------:R-:W-:Y:S05]  /*2490*/  WARPSYNC.COLLECTIVE R15, `(.L_x_12552) ;  /* 0x000000000f087348 */ /* 0x000fea0003c00000 */
[----:B------:R0:W1:Y:S02]  /*24a0*/  SHFL.BFLY P6, R14, R13, R12, R11 ;  /* 0x0c00000c0d0e7389 */ /* 0x00006400000c000b */
[----:B01----:R-:W-:Y:S05]  /*24b0*/  ENDCOLLECTIVE ;  /* 0x000000000000791b */ /* 0x003fea0003800000 */
.L_x_12552:
[----:B------:R-:W-:Y:S01]  /*24c0*/  HFMA2 R12, -RZ, RZ, 0, 1.1920928955078125e-07 ;  /* 0x00000002ff0c7431 */ /* 0x000fe200000001ff */
[----:B------:R-:W-:-:S04]  /*24d0*/  FMNMX.FTZ R3, R2, R14, !PT ;  /* 0x0000000e02037209 */ /* 0x000fc80007810000 */
[----:B------:R-:W-:-:S07]  /*24e0*/  MOV R13, R3 ;  /* 0x00000003000d7202 */ /* 0x000fce0000000f00 */
[----:B------:R-:W-:Y:S05]  /*24f0*/  WARPSYNC.COLLECTIVE R15, `(.L_x_12553) ;  /* 0x000000000f087348 */ /* 0x000fea0003c00000 */
[----:B------:R0:W1:Y:S02]  /*2500*/  SHFL.BFLY P6, R14, R13, R12, R11 ;  /* 0x0c00000c0d0e7389 */ /* 0x00006400000c000b */
[----:B01----:R-:W-:Y:S05]  /*2510*/  ENDCOLLECTIVE ;  /* 0x000000000000791b */ /* 0x003fea0003800000 */
.L_x_12553:
[----:B------:R-:W-:Y:S05]  /*2520*/  BRA `(.L_x_12554) ;  /* 0xffffffdc00c47947 */ /* 0x000fea000383ffff */
.L_x_12555:
        /* <DEDUP_REMOVED lines=13> */
.L_x_27398:


//--------------------- .text._ZN4vllm25paged_attention_v2_kernelIthLi32ELi16ELi128ELNS_18Fp8KVCacheDataTypeE1ELb0ELi512EEEvPfS2_PT_PKS3_PKT0_S9_ifPKiSB_iPKfiiiSD_SD_iiiii --------------------------
	.section	.text._ZN4vllm25paged_attention_v2_kernelIthLi32ELi16ELi128ELNS_18Fp8KVCacheDataTypeE1ELb0ELi512EEEvPfS2_PT_PKS3_PKT0_S9_ifPKiSB_iPKfiiiSD_SD_iiiii,"ax",@progbits
	.align	128
        .global         _ZN4vllm25paged_attention_v2_kernelIthLi32ELi16ELi128ELNS_18Fp8KVCacheDataTypeE1ELb0ELi512EEEvPfS2_PT_PKS3_PKT0_S9_ifPKiSB_iPKfiiiSD_SD_iiiii
        .type           _ZN4vllm25paged_attention_v2_kernelIthLi32ELi16ELi128ELNS_18Fp8KVCacheDataTypeE1ELb0ELi512EEEvPfS2_PT_PKS3_PKT0_S9_ifPKiSB_iPKfiiiSD_SD_iiiii,@function
        .size           _ZN4vllm25paged_attention_v2_kernelIthLi32ELi16ELi128ELNS_18Fp8KVCacheDataTypeE1ELb0ELi512EEEvPfS2_PT_PKS3_PKT0_S9_ifPKiSB_iPKfiiiSD_SD_iiiii,(.L_x_27399 - _ZN4vllm25paged_attention_v2_kernelIthLi32ELi16ELi128ELNS_18Fp8KVCacheDataTypeE1ELb0ELi512EEEvPfS2_PT_PKS3_PKT0_S9_ifPKiSB_iPKfiiiSD_SD_iiiii)
        .other          _ZN4vllm25paged_attention_v2_kernelIthLi32ELi16ELi128ELNS_18Fp8KVCacheDataTypeE1ELb0ELi512EEEvPfS2_PT_PKS3_PKT0_S9_ifPKiSB_iPKfiiiSD_SD_iiiii,@"STO_CUDA_ENTRY STV_DEFAULT"
_ZN4vllm25paged_attention_v2_kernelIthLi32ELi16ELi128ELNS_18Fp8KVCacheDataTypeE1ELb0ELi512EEEvPfS2_PT_PKS3_PKT0_S9_ifPKiSB_iPKfiiiSD_SD_iiiii:
.text._ZN4vllm25paged_attention_v2_kernelIthLi32ELi16ELi128ELNS_18Fp8KVCacheDataTypeE1ELb0ELi512EEEvPfS2_PT_PKS3_PKT0_S9_ifPKiSB_iPKfiiiSD_SD_iiiii:
        /* <DEDUP_REMOVED lines=52> */
.L_x_12557:
[----:B------:R-:W-:Y:S05]  /*0340*/  BSYNC.RECONVERGENT B6 ;  /* 0x0000000000067941 */ /* 0x000fea0003800200 */
.L_x_12556:
        /* <DEDUP_REMOVED lines=15> */
.L_x_12585:
        /* <DEDUP_REMOVED lines=40> */
.L_x_12563:
        /* <DEDUP_REMOVED lines=11> */
.L_x_12562:
[----:B------:R-:W-:Y:S05]  /*0770*/  BSYNC.RECONVERGENT B1 ;  /* 0x0000000000017941 */ /* 0x000fea0003800200 */
.L_x_12561:
        /* <DEDUP_REMOVED lines=13> */
.L_x_12566:
        /* <DEDUP_REMOVED lines=100> */
.L_x_12565:
[----:B------:R-:W-:Y:S05]  /*0e90*/  BSYNC.RECONVERGENT B1 ;  /* 0x0000000000017941 */ /* 0x000fea0003800200 */
.L_x_12564:
        /* <DEDUP_REMOVED lines=55> */
.L_x_12568:
[----:B------:R-:W-:Y:S05]  /*1210*/  BSYNC.RECONVERGENT B1 ;  /* 0x0000000000017941 */ /* 0x000fea0003800200 */
.L_x_12567:
        /* <DEDUP_REMOVED lines=26> */
.L_x_12560:
[----:B------:R-:W-:Y:S05]  /*13c0*/  BSYNC.RECONVERGENT B0 ;  /* 0x0000000000007941 */ /* 0x000fea0003800200 */
.L_x_12559:
        /* <DEDUP_REMOVED lines=40> */
.L_x_12573:
[----:B------:R-:W1:Y:S01]  /*1650*/  LDS R12, [R5] ;  /* 0x00000000050c7984 */ /* 0x000e620000000800 */
[----:B------:R-:W-:-:S05]  /*1660*/  VIADD R10, R10, 0x1 ;  /* 0x000000010a0a7836 */ /* 0x000fca0000000000 */
[----:B------:R-:W-:Y:S01]  /*1670*/  ISETP.NE.AND P0, PT, R10, RZ, PT ;  /* 0x000000ff0a00720c */ /* 0x000fe20003f05270 */
[----:B-1----:R-:W-:-:S05]  /*1680*/  FMUL.FTZ R12, R12, R3 ;  /* 0x000000030c0c7220 */ /* 0x002fca0000410000 */
[----:B------:R1:W-:Y:S02]  /*1690*/  STS [R5], R12 ;  /* 0x0000000c05007388 */ /* 0x0003e40000000800 */
[----:B-1----:R-:W-:-:S05]  /*16a0*/  IADD3 R5, PT, PT, R5, 0x200, RZ ;  /* 0x0000020005057810 */ /* 0x002fca0007ffe0ff */
[----:B------:R-:W-:Y:S05]  /*16b0*/  @P0 BRA `(.L_x_12573) ;  /* 0xfffffffc00e40947 */ /* 0x000fea000383ffff */
.L_x_12572:
[----:B------:R-:W-:Y:S05]  /*16c0*/  BSYNC.RECONVERGENT B1 ;  /* 0x0000000000017941 */ /* 0x000fea0003800200 */
.L_x_12571:
        /* <DEDUP_REMOVED lines=13> */
.L_x_12576:
        /* <DEDUP_REMOVED lines=52> */
.L_x_12575:
[----:B------:R-:W-:Y:S05]  /*1ae0*/  BSYNC.RECONVERGENT B1 ;  /* 0x0000000000017941 */ /* 0x000fea0003800200 */
.L_x_12574:
        /* <DEDUP_REMOVED lines=31> */
.L_x_12578:
[----:B------:R-:W-:Y:S05]  /*1ce0*/  BSYNC.RECONVERGENT B1 ;  /* 0x0000000000017941 */ /* 0x000fea0003800200 */
.L_x_12577:
        /* <DEDUP_REMOVED lines=14> */
.L_x_12570:
[----:B------:R-:W-:Y:S05]  /*1dd0*/  BSYNC.RECONVERGENT B0 ;  /* 0x0000000000007941 */ /* 0x000fea0003800200 */
.L_x_12569:
        /* <DEDUP_REMOVED lines=33> */
.L_x_12580:
[----:B------:R-:W-:Y:S05]  /*1ff0*/  BSYNC.RECONVERGENT B0 ;  /* 0x0000000000007941 */ /* 0x000fea0003800200 */
.L_x_12579:
        /* <DEDUP_REMOVED lines=40> */
.L_x_12558:
[----:B------:R-:W-:Y:S01]  /*2280*/  HFMA2 R12, -RZ, RZ, 0, 9.5367431640625e-07 ;  /* 0x00000010ff0c7431 */ /* 0x000fe200000001ff */
[----:B------:R-:W-:Y:S02]  /*2290*/  MOV R11, 0x1f ;  /* 0x0000001f000b7802 */ /* 0x000fe40000000f00 */
[----:B------:R-:W-:-:S07]  /*22a0*/  MOV R15, 0xffffffff ;  /* 0xffffffff000f7802 */ /* 0x000fce0000000f00 */
[----:B------:R-:W-:Y:S05]  /*22b0*/  WARPSYNC.COLLECTIVE R15, `(.L_x_12581) ;  /* 0x000000000f087348 */ /* 0x000fea0003c00000 */
[----:B------:R0:W1:Y:S02]  /*22c0*/  SHFL.BFLY P6, R14, R13, R12, R11 ;  /* 0x0c00000c0d0e7389 */ /* 0x00006400000c000b */
[----:B01----:R-:W-:Y:S05]  /*22d0*/  ENDCOLLECTIVE ;  /* 0x000000000000791b */ /* 0x003fea0003800000 */
.L_x_12581:
[----:B------:R-:W-:Y:S01]  /*22e0*/  IMAD.MOV.U32 R12, RZ, RZ, 0x8 ;  /* 0x00000008ff0c7424 */ /* 0x000fe200078e00ff */
[----:B------:R-:W-:-:S04]  /*22f0*/  FMNMX.FTZ R0, R14, -3.40282346638528859812e+38, !PT ;  /* 0xff7fffff0e007809 */ /* 0x000fc80007810000 */
[----:B------:R-:W-:-:S07]  /*2300*/  MOV R13, R0 ;  /* 0x00000000000d7202 */ /* 0x000fce0000000f00 */
[----:B------:R-:W-:Y:S05]  /*2310*/  WARPSYNC.COLLECTIVE R15, `(.L_x_12582) ;  /* 0x000000000f087348 */ /* 0x000fea0003c00000 */
[----:B------:R0:W1:Y:S02]  /*2320*/  SHFL.BFLY P6, R14, R13, R12, R11 ;  /* 0x0c00000c0d0e7389 */ /* 0x00006400000c000b */
[----:B01----:R-:W-:Y:S05]  /*2330*/  ENDCOLLECTIVE ;  /* 0x000000000000791b */ /* 0x003fea0003800000 */
.L_x_12582:
[----:B------:R-:W-:Y:S01]  /*2340*/  HFMA2 R12, -RZ, RZ, 0, 2.384185791015625e-07 ;  /* 0x00000004ff0c7431 */ /* 0x000fe200000001ff */
[----:B------:R-:W-:-:S04]  /*2350*/  FMNMX.FTZ R2, R0, R14, !PT ;  /* 0x0000000e00027209 */ /* 0x000fc80007810000 */
[----:B------:R-:W-:-:S07]  /*2360*/  MOV R13, R2 ;  /* 0x00000002000d7202 */ /* 0x000fce0000000f00 */
[----:B------:R-:W-:Y:S05]  /*2370*/  WARPSYNC.COLLECTIVE R15, `(.L_x_12583) ;  /* 0x000000000f087348 */ /* 0x000fea0003c00000 */
[----:B------:R0:W1:Y:S02]  /*2380*/  SHFL.BFLY P6, R14, R13, R12, R11 ;  /* 0x0c00000c0d0e7389 */ /* 0x00006400000c000b */
[----:B01----:R-:W-:Y:S05]  /*2390*/  ENDCOLLECTIVE ;  /* 0x000000000000791b */ /* 0x003fea0003800000 */
.L_x_12583:
[----:B------:R-:W-:Y:S01]  /*23a0*/  HFMA2 R12, -RZ, RZ, 0, 1.1920928955078125e-07 ;  /* 0x00000002ff0c7431 */ /* 0x000fe200000001ff */
[----:B------:R-:W-:-:S04]  /*23b0*/  FMNMX.FTZ R3, R2, R14, !PT ;  /* 0x0000000e02037209 */ /* 0x000fc80007810000 */
[----:B------:R-:W-:-:S07]  /*23c0*/  MOV R13, R3 ;  /* 0x00000003000d7202 */ /* 0x000fce0000000f00 */
[----:B------:R-:W-:Y:S05]  /*23d0*/  WARPSYNC.COLLECTIVE R15, `(.L_x_12584) ;  /* 0x000000000f087348 */ /* 0x000fea0003c00000 */
[----:B------:R0:W1:Y:S02]  /*23e0*/  SHFL.BFLY P6, R14, R13, R12, R11 ;  /* 0x0c00000c0d0e7389 */ /* 0x00006400000c000b */
[----:B01----:R-:W-:Y:S05]  /*23f0*/  ENDCOLLECTIVE ;  /* 0x000000000000791b */ /* 0x003fea0003800000 */
.L_x_12584:
[----:B------:R-:W-:Y:S05]  /*2400*/  BRA `(.L_x_12585) ;  /* 0xffffffe0000c7947 */ /* 0x000fea000383ffff */
.L_x_12586:
        /* <DEDUP_REMOVED lines=15> */
.L_x_27399:


//--------------------- .text._ZN4vllm25paged_attention_v2_kernelIthLi256ELi16ELi128ELNS_18Fp8KVCacheDataTypeE1ELb1ELi512EEEvPfS2_PT_PKS3_PKT0_S9_ifPKiSB_iPKfiiiSD_SD_iiiii --------------------------
	.section	.text._ZN4vllm25paged_attention_v2_kernelIthLi256ELi16ELi128ELNS_18Fp8KVCacheDataTypeE1ELb1ELi512EEEvPfS2_PT_PKS3_PKT0_S9_ifPKiSB_iPKfiiiSD_SD_iiiii,"ax",@progbits
	.align	128
        .global         _ZN4vllm25paged_attention_v2_kernelIthLi256ELi16ELi128ELNS_18Fp8KVCacheDataTypeE1ELb1ELi512EEEvPfS2_PT_PKS3_PKT0_S9_ifPKiSB_iPKfiiiSD_SD_iiiii
        .type           _ZN4vllm25paged_attention_v2_kernelIthLi256ELi16ELi128ELNS_18Fp8KVCacheDataTypeE1ELb1ELi512EEEvPfS2_PT_PKS3_PKT0_S9_ifPKiSB_iPKfiiiSD_SD_iiiii,@function
        .size           _ZN4vllm25paged_attention_v2_kernelIthLi256ELi16ELi128ELNS_18Fp8KVCacheDataTypeE1ELb1ELi512EEEvPfS2_PT_PKS3_PKT0_S9_ifPKiSB_iPKfiiiSD_SD_iiiii,(.L_x_27400 - _ZN4vllm25paged_attention_v2_kernelIthLi256ELi16ELi128ELNS_18Fp8KVCacheDataTypeE1ELb1ELi512EEEvPfS2_PT_PKS3_PKT0_S9_ifPKiSB_iPKfiiiSD_SD_iiiii)
        .other          _ZN4vllm25paged_attention_v2_kernelIthLi256ELi16ELi128ELNS_18Fp8KVCacheDataTypeE1ELb1ELi512EEEvPfS2_PT_PKS3_PKT0_S9_ifPKiSB_iPKfiiiSD_SD_iiiii,@"STO_CUDA_ENTRY STV_DEFAULT"
_ZN4vllm25paged_attention_v2_kernelIthLi256ELi16ELi128ELNS_18Fp8KVCacheDataTypeE1ELb1ELi512EEEvPfS2_PT_PKS3_PKT0_S9_ifPKiSB_iPKfiiiSD_SD_iiiii:
.text._ZN4vllm25paged_attention_v2_kernelIthLi256ELi16ELi128ELNS_18Fp8KVCacheDataTypeE1ELb1ELi512EEEvPfS2_PT_PKS3_PKT0_S9_ifPKiSB_iPKfiiiSD_SD_iiiii:
        /* <DEDUP_REMOVED lines=112> */
.L_x_12587:
        /* <DEDUP_REMOVED lines=25> */
.L_x_12591:
        /* <DEDUP_REMOVED lines=41> */
.L_x_12589:
[----:B------:R-:W-:Y:S05]  /*0b20*/  BSYNC.RECONVERGENT B6 ;  /* 0x0000000000067941 */ /* 0x000fea0003800200 */
.L_x_12588:
        /* <DEDUP_REMOVED lines=13> */
.L_x_12633:
        /* <DEDUP_REMOVED lines=41> */
.L_x_12597:
        /* <DEDUP_REMOVED lines=11> */
.L_x_12596:
[----:B------:R-:W-:Y:S05]  /*0f40*/  BSYNC.RECONVERGENT B1 ;  /* 0x0000000000017941 */ /* 0x000fea0003800200 */
.L_x_12595:
        /* <DEDUP_REMOVED lines=12> */
.L_x_12600:
        /* <DEDUP_REMOVED lines=100> */
.L_x_12599:
[----:B------:R-:W-:Y:S05]  /*1650*/  BSYNC.RECONVERGENT B1 ;  /* 0x0000000000017941 */ /* 0x000fea0003800200 */
.L_x_12598:
        /* <DEDUP_REMOVED lines=55> */
.L_x_12602:
[----:B------:R-:W-:Y:S05]  /*19d0*/  BSYNC.RECONVERGENT B1 ;  /* 0x0000000000017941 */ /* 0x000fea0003800200 */
.L_x_12601:
        /* <DEDUP_REMOVED lines=26> */
.L_x_12594:
[----:B------:R-:W-:Y:S05]  /*1b80*/  BSYNC.RECONVERGENT B0 ;  /* 0x0000000000007941 */ /* 0x000fea0003800200 */
.L_x_12593:
        /* <DEDUP_REMOVED lines=43> */
.L_x_12607:
[----:B------:R-:W1:Y:S01]  /*1e40*/  LDS R21, [R14] ;  /* 0x000000000e157984 */ /* 0x000e620000000800 */
[----:B------:R-:W-:-:S05]  /*1e50*/  VIADD R15, R15, 0x1 ;  /* 0x000000010f0f7836 */ /* 0x000fca0000000000 */
[----:B------:R-:W-:Y:S01]  /*1e60*/  ISETP.NE.AND P0, PT, R15, RZ, PT ;  /* 0x000000ff0f00720c */ /* 0x000fe20003f05270 */
[----:B-1----:R-:W-:-:S05]  /*1e70*/  FMUL.FTZ R21, R21, R8 ;  /* 0x0000000815157220 */ /* 0x002fca0000410000 */
[----:B------:R1:W-:Y:S02]  /*1e80*/  STS [R14], R21 ;  /* 0x000000150e007388 */ /* 0x0003e40000000800 */
[----:B-1----:R-:W-:-:S05]  /*1e90*/  IADD3 R14, PT, PT, R14, 0x200, RZ ;  /* 0x000002000e0e7810 */ /* 0x002fca0007ffe0ff */
[----:B------:R-:W-:Y:S05]  /*1ea0*/  @P0 BRA `(.L_x_12607) ;  /* 0xfffffffc00e40947 */ /* 0x000fea000383ffff */
.L_x_12606:
[----:B------:R-:W-:Y:S05]  /*1eb0*/  BSYNC.RECONVERGENT B1 ;  /* 0x0000000000017941 */ /* 0x000fea0003800200 */
.L_x_12605:
        /* <DEDUP_REMOVED lines=12> */
.L_x_12610:
        /* <DEDUP_REMOVED lines=52> */
.L_x_12609:
[----:B------:R-:W-:Y:S05]  /*22c0*/  BSYNC.RECONVERGENT B1 ;  /* 0x0000000000017941 */ /* 0x000fea0003800200 */
.L_x_12608:
        /* <DEDUP_REMOVED lines=31> */
.L_x_12612:
[----:B------:R-:W-:Y:S05]  /*24c0*/  BSYNC.RECONVERGENT B1 ;  /* 0x0000000000017941 */ /* 0x000fea0003800200 */
.L_x_12611:
        /* <DEDUP_REMOVED lines=14> */
.L_x_12604:
[----:B------:R-:W-:Y:S05]  /*25b0*/  BSYNC.RECONVERGENT B0 ;  /* 0x0000000000007941 */ /* 0x000fea0003800200 */
.L_x_12603:
        /* <DEDUP_REMOVED lines=18> */
.L_x_12614:
[----:B------:R-:W-:Y:S05]  /*26e0*/  BSYNC.RECONVERGENT B0 ;  /* 0x0000000000007941 */ /* 0x000fea0003800200 */
.L_x_12613:
        /* <DEDUP_REMOVED lines=27> */
.L_x_12618:
        /* <DEDUP_REMOVED lines=33> */
.L_x_12617:
        /* <DEDUP_REMOVED lines=16> */
.L_x_12616:
[----:B------:R-:W-:Y:S05]  /*2bb0*/  BSYNC.RECONVERGENT B6 ;  /* 0x0000000000067941 */ /* 0x000fea0003800200 */
.L_x_12615:
        /* <DEDUP_REMOVED lines=33> */
.L_x_12650:
        /* <DEDUP_REMOVED lines=31> */
.L_x_12621:
[----:B------:R-:W-:Y:S05]  /*2fc0*/  BSYNC.RECONVERGENT B0 ;  /* 0x0000000000007941 */ /* 0x000fea0003800200 */
.L_x_12620:
        /* <DEDUP_REMOVED lines=45> */
.L_x_12623:
[----:B------:R-:W-:Y:S05]  /*32a0*/  BSYNC.RECONVERGENT B0 ;  /* 0x0000000000007941 */ /* 0x000fea0003800200 */
.L_x_12622:
        /* <DEDUP_REMOVED lines=20> */
.L_x_12625:
[----:B------:R-:W-:Y:S05]  /*33f0*/  BSYNC.RECONVERGENT B0 ;  /* 0x0000000000007941 */ /* 0x000fea0003800200 */
.L_x_12624:
        /* <DEDUP_REMOVED lines=35> */
.L_x_12627:
[----:B------:R-:W-:Y:S05]  /*3630*/  BSYNC.RECONVERGENT B0 ;  /* 0x0000000000007941 */ /* 0x000fea0003800200 */
.L_x_12626:
        /* <DEDUP_REMOVED lines=46> */
.L_x_12590:
        /* <DEDUP_REMOVED lines=16> */
.L_x_12628:
[----:B------:R-:W-:Y:S05]  /*3a20*/  EXIT ;  /* 0x000000000000794d */ /* 0x000fea0003800000 */
.L_x_12592:
[----:B------:R-:W-:Y:S02]  /*3a30*/  IMAD.MOV.U32 R12, RZ, RZ, 0x10 ;  /* 0x00000010ff0c7424 */ /* 0x000fe400078e00ff */
[----:B------:R-:W-:Y:S01]  /*3a40*/  HFMA2 R11, -RZ, RZ, 0, 1.847743988037109375e-06 ;  /* 0x0000001fff0b7431 */ /* 0x000fe200000001ff */
[----:B------:R-:W-:-:S07]  /*3a50*/  MOV R15, 0xffffffff ;  /* 0xffffffff000f7802 */ /* 0x000fce0000000f00 */
[----:B------:R-:W-:Y:S05]  /*3a60*/  WARPSYNC.COLLECTIVE R15, `(.L_x_12629) ;  /* 0x000000000f087348 */ /* 0x000fea0003c00000 */
[----:B------:R0:W1:Y:S02]  /*3a70*/  SHFL.BFLY P6, R14, R13, R12, R11 ;  /* 0x0c00000c0d0e7389 */ /* 0x00006400000c000b */
[----:B01----:R-:W-:Y:S05]  /*3a80*/  ENDCOLLECTIVE ;  /* 0x000000000000791b */ /* 0x003fea0003800000 */
.L_x_12629:
[----:B------:R-:W-:Y:S01]  /*3a90*/  HFMA2 R12, -RZ, RZ, 0, 4.76837158203125e-07 ;  /* 0x00000008ff0c7431 */ /* 0x000fe200000001ff */
[----:B------:R-:W-:-:S05]  /*3aa0*/  FMNMX.FTZ R0, R14, -3.40282346638528859812e+38, !PT ;  /* 0xff7fffff0e007809 */ /* 0x000fca0007810000 */
[----:B------:R-:W-:-:S07]  /*3ab0*/  IMAD.MOV.U32 R13, RZ, RZ, R0 ;  /* 0x000000ffff0d7224 */ /* 0x000fce00078e0000 */
[----:B------:R-:W-:Y:S05]  /*3ac0*/  WARPSYNC.COLLECTIVE R15, `(.L_x_12630) ;  /* 0x000000000f087348 */ /* 0x000fea0003c00000 */
[----:B------:R0:W1:Y:S02]  /*3ad0*/  SHFL.BFLY P6, R14, R13, R12, R11 ;  /* 0x0c00000c0d0e7389 */ /* 0x00006400000c000b */
[----:B01----:R-:W-:Y:S05]  /*3ae0*/  ENDCOLLECTIVE ;  /* 0x000000000000791b */ /* 0x003fea0003800000 */
.L_x_12630:
[----:B------:R-:W-:Y:S01]  /*3af0*/  IMAD.MOV.U32 R12, RZ, RZ, 0x4 ;  /* 0x00000004ff0c7424 */ /* 0x000fe200078e00ff */
[----:B------:R-:W-:-:S04]  /*3b00*/  FMNMX.FTZ R2, R0, R14, !PT ;  /* 0x0000000e00027209 */ /* 0x000fc80007810000 */
[----:B------:R-:W-:-:S07]  /*3b10*/  MOV R13, R2 ;  /* 0x00000002000d7202 */ /* 0x000fce0000000f00 */
[----:B------:R-:W-:Y:S05]  /*3b20*/  WARPSYNC.COLLECTIVE R15, `(.L_x_12631) ;  /* 0x000000000f087348 */ /* 0x000fea0003c00000 */
[----:B------:R0:W1:Y:S02]  /*3b30*/  SHFL.BFLY P6, R14, R13, R12, R11 ;  /* 0x0c00000c0d0e7389 */ /* 0x00006400000c000b */
[----:B01----:R-:W-:Y:S05]  /*3b40*/  ENDCOLLECTIVE ;  /* 0x000000000000791b */ /* 0x003fea0003800000 */
.L_x_12631:
[----:B------:R-:W-:Y:S01]  /*3b50*/  HFMA2 R12, -RZ, RZ, 0, 1.1920928955078125e-07 ;  /* 0x00000002ff0c7431 */ /* 0x000fe200000001ff */
[----:B------:R-:W-:-:S04]  /*3b60*/  FMNMX.FTZ R3, R2, R14, !PT ;  /* 0x0000000e02037209 */ /* 0x000fc80007810000 */
[----:B------:R-:W-:-:S07]  /*3b70*/  MOV R13, R3 ;  /* 0x00000003000d7202 */ /* 0x000fce0000000f00 */
[----:B------:R-:W-:Y:S05]  /*3b80*/  WARPSYNC.COLLECTIVE R15, `(.L_x_12632) ;  /* 0x000000000f087348 */ /* 0x000fea0003c00000 */
[----:B------:R0:W1:Y:S02]  /*3b90*/  SHFL.BFLY P6, R14, R13, R12, R11 ;  /* 0x0c00000c0d0e7389 */ /* 0x00006400000c000b */
[----:B01----:R-:W-:Y:S05]  /*3ba0*/  ENDCOLLECTIVE ;  /* 0x000000000000791b */ /* 0x003fea0003800000 */
.L_x_12632:
[----:B------:R-:W-:Y:S05]  /*3bb0*/  BRA `(.L_x_12633) ;  /* 0xffffffd000107947 */ /* 0x000fea000383ffff */
.L_x_12619:
[----:B--23--:R-:W-:Y:S01]  /*3bc0*/  IMAD.MOV.U32 R13, RZ, RZ, RZ ;  /* 0x000000ffff0d7224 */ /* 0x00cfe200078e00ff */
[----:B------:R-:W-:Y:S01]  /*3bd0*/  MOV R12, 0x1 ;  /* 0x00000001000c7802 */ /* 0x000fe20000000f00 */
[----:B------:R-:W-:Y:S02]  /*3be0*/  HFMA2 R11, -RZ, RZ, 0, 1.847743988037109375e-06 ;  /* 0x0000001fff0b7431 */ /* 0x000fe400000001ff */
[----:B------:R-:W-:-:S07]  /*3bf0*/  IMAD.MOV.U32 R15, RZ, RZ, -0x1 ;  /* 0xffffffffff0f7424 */ /* 0x000fce00078e00ff */
[----:B01----:R-:W-:Y:S05]  /*3c00*/  WARPSYNC.COLLECTIVE R15, `(.L_x_12634) ;  /* 0x000000000f087348 */ /* 0x003fea0003c00000 */
[----:B------:R2:W3:Y:S02]  /*3c10*/  SHFL.BFLY P6, R14, R13, R12, R11 ;  /* 0x0c00000c0d0e7389 */ /* 0x0004e400000c000b */
[----:B0123--:R-:W-:Y:S05]  /*3c20*/  ENDCOLLECTIVE ;  /* 0x000000000000791b */ /* 0x00ffea0003800000 */
.L_x_12634:
[----:B------:R-:W-:-:S07]  /*3c30*/  MOV R7, R14 ;  /* 0x0000000e00077202 */ /* 0x000fce0000000f00 */
[----:B------:R-:W-:Y:S05]  /*3c40*/  WARPSYNC.COLLECTIVE R15, `(.L_x_12635) ;  /* 0x000000000f087348 */ /* 0x000fea0003c00000 */
[----:B------:R0:W1:Y:S02]  /*3c50*/  SHFL.BFLY P6, R14, R13, R12, R11 ;  /* 0x0c00000c0d0e7389 */ /* 0x00006400000c000b */
[----:B01----:R-:W-:Y:S05]  /*3c60*/  ENDCOLLECTIVE ;  /* 0x000000000000791b */ /* 0x003fea0003800000 */
.L_x_12635:
[----:B------:R-:W-:Y:S01]  /*3c70*/  FADD.FTZ R7, RZ, R7 ;  /* 0x00000007ff077221 */ /* 0x000fe20000010000 */
[----:B------:R-:W-:-:S07]  /*3c80*/  MOV R8, R14 ;  /* 0x0000000e00087202 */ /* 0x000fce0000000f00 */
[----:B------:R-:W-:Y:S05]  /*3c90*/  WARPSYNC.COLLECTIVE R15, `(.L_x_12636) ;  /* 0x000000000f087348 */ /* 0x000fea0003c00000 */
[----:B------:R0:W1:Y:S02]  /*3ca0*/  SHFL.BFLY P6, R14, R13, R12, R11 ;  /* 0x0c00000c0d0e7389 */ /* 0x00006400000c000b */
[----:B01----:R-:W-:Y:S05]  /*3cb0*/  ENDCOLLECTIVE ;  /* 0x000000000000791b */ /* 0x003fea0003800000 */
.L_x_12636:
[----:B------:R-:W-:Y:S01]  /*3cc0*/  FADD.FTZ R8, RZ, R8 ;  /* 0x00000008ff087221 */ /* 0x000fe20000010000 */
[----:B------:R-:W-:-:S07]  /*3cd0*/  IMAD.MOV.U32 R9, RZ, RZ, R14 ;  /* 0x000000ffff097224 */ /* 0x000fce00078e000e */
[----:B------:R-:W-:Y:S05]  /*3ce0*/  WARPSYNC.COLLECTIVE R15, `(.L_x_12637) ;  /* 0x000000000f087348 */ /* 0x000fea0003c00000 */
[----:B------:R0:W1:Y:S02]  /*3cf0*/  SHFL.BFLY P6, R14, R13, R12, R11 ;  /* 0x0c00000c0d0e7389 */ /* 0x00006400000c000b */
[----:B01----:R-:W-:Y:S05]  /*3d00*/  ENDCOLLECTIVE ;  /* 0x000000000000791b */ /* 0x003fea0003800000 */
.L_x_12637:
[----:B------:R-:W-:Y:S01]  /*3d10*/  FADD.FTZ R9, RZ, R9 ;  /* 0x00000009ff097221 */ /* 0x000fe20000010000 */
[----:B------:R-:W-:-:S07]  /*3d20*/  MOV R26, R14 ;  /* 0x0000000e001a7202 */ /* 0x000fce0000000f00 */
[----:B------:R-:W-:Y:S05]  /*3d30*/  WARPSYNC.COLLECTIVE R15, `(.L_x_12638) ;  /* 0x000000000f087348 */ /* 0x000fea0003c00000 */
[----:B------:R0:W1:Y:S02]  /*3d40*/  SHFL.BFLY P6, R14, R13, R12, R11 ;  /* 0x0c00000c0d0e7389 */ /* 0x00006400000c000b */
[----:B01----:R-:W-:Y:S05]  /*3d50*/  ENDCOLLECTIVE ;  /* 0x000000000000791b */ /* 0x003fea0003800000 */
.L_x_12638:
[----:B------:R-:W-:Y:S01]  /*3d60*/  FADD.FTZ R26, RZ, R26 ;  /* 0x0000001aff1a7221 */ /* 0x000fe20000010000 */
[----:B------:R-:W-:-:S07]  /*3d70*/  MOV R20, R14 ;  /* 0x0000000e00147202 */ /* 0x000fce0000000f00 */
[----:B------:R-:W-:Y:S05]  /*3d80*/  WARPSYNC.COLLECTIVE R15, `(.L_x_12639) ;  /* 0x000000000f087348 */ /* 0x000fea0003c00000 */
[----:B------:R0:W1:Y:S02]  /*3d90*/  SHFL.BFLY P6, R14, R13, R12, R11 ;  /* 0x0c00000c0d0e7389 */ /* 0x00006400000c000b */
[----:B01----:R-:W-:Y:S05]  /*3da0*/  ENDCOLLECTIVE ;  /* 0x000000000000791b */ /* 0x003fea0003800000 */
.L_x_12639:
[----:B------:R-:W-:Y:S01]  /*3db0*/  FADD.FTZ R20, RZ, R20 ;  /* 0x00000014ff147221 */ /* 0x000fe20000010000 */
[----:B------:R-:W-:-:S07]  /*3dc0*/  IMAD.MOV.U32 R21, RZ, RZ, R14 ;  /* 0x000000ffff157224 */ /* 0x000fce00078e000e */
[----:B------:R-:W-:Y:S05]  /*3dd0*/  WARPSYNC.COLLECTIVE R15, `(.L_x_12640) ;  /* 0x000000000f087348 */ /* 0x000fea0003c00000 */
[----:B------:R0:W1:Y:S02]  /*3de0*/  SHFL.BFLY P6, R14, R13, R12, R11 ;  /* 0x0c00000c0d0e7389 */ /* 0x00006400000c000b */
[----:B01----:R-:W-:Y:S05]  /*3df0*/  ENDCOLLECTIVE ;  /* 0x000000000000791b */ /* 0x003fea0003800000 */
.L_x_12640:
[----:B------:R-:W-:Y:S01]  /*3e00*/  FADD.FTZ R21, RZ, R21 ;  /* 0x00000015ff157221 */ /* 0x000fe20000010000 */
[----:B------:R-:W-:-:S07]  /*3e10*/  MOV R23, R14 ;  /* 0x0000000e00177202 */ /* 0x000fce0000000f00 */
[----:B------:R-:W-:Y:S05]  /*3e20*/  WARPSYNC.COLLECTIVE R15, `(.L_x_12641) ;  /* 0x000000000f087348 */ /* 0x000fea0003c00000 */
[----:B------:R0:W1:Y:S02]  /*3e30*/  SHFL.BFLY P6, R14, R13, R12, R11 ;  /* 0x0c00000c0d0e7389 */ /* 0x00006400000c000b */
[----:B01----:R-:W-:Y:S05]  /*3e40*/  ENDCOLLECTIVE ;  /* 0x000000000000791b */ /* 0x003fea0003800000 */
.L_x_12641:
[----:B------:R-:W-:Y:S01]  /*3e50*/  FADD.FTZ R23, RZ, R23 ;  /* 0x00000017ff177221 */ /* 0x000fe20000010000 */
[----:B------:R-:W-:-:S07]  /*3e60*/  MOV R24, R14 ;  /* 0x0000000e00187202 */ /* 0x000fce0000000f00 */
[----:B------:R-:W-:Y:S05]  /*3e70*/  WARPSYNC.COLLECTIVE R15, `(.L_x_12642) ;  /* 0x000000000f087348 */ /* 0x000fea0003c00000 */
[----:B------:R0:W1:Y:S02]  /*3e80*/  SHFL.BFLY P6, R14, R13, R12, R11 ;  /* 0x0c00000c0d0e7389 */ /* 0x00006400000c000b */
[----:B01----:R-:W-:Y:S05]  /*3e90*/  ENDCOLLECTIVE ;  /* 0x000000000000791b */ /* 0x003fea0003800000 */
.L_x_12642:
[----:B------:R-:W-:Y:S01]  /*3ea0*/  FADD.FTZ R24, RZ, R24 ;  /* 0x00000018ff187221 */ /* 0x000fe20000010000 */
[----:B------:R-:W-:-:S07]  /*3eb0*/  IMAD.MOV.U32 R0, RZ, RZ, R14 ;  /* 0x000000ffff007224 */ /* 0x000fce00078e000e */
[----:B------:R-:W-:Y:S05]  /*3ec0*/  WARPSYNC.COLLECTIVE R15, `(.L_x_12643) ;  /* 0x000000000f087348 */ /* 0x000fea0003c00000 */
[----:B------:R0:W1:Y:S02]  /*3ed0*/  SHFL.BFLY P6, R14, R13, R12, R11 ;  /* 0x0c00000c0d0e7389 */ /* 0x00006400000c000b */
[----:B01----:R-:W-:Y:S05]  /*3ee0*/  ENDCOLLECTIVE ;  /* 0x000000000000791b */ /* 0x003fea0003800000 */
.L_x_12643:
[----:B------:R-:W-:Y:S01]  /*3ef0*/  FADD.FTZ R0, RZ, R0 ;  /* 0x00000000ff007221 */ /* 0x000fe20000010000 */
[----:B------:R-:W-:-:S07]  /*3f00*/  MOV R2, R14 ;  /* 0x0000000e00027202 */ /* 0x000fce0000000f00 */
[----:B------:R-:W-:Y:S05]  /*3f10*/  WARPSYNC.COLLECTIVE R15, `(.L_x_12644) ;  /* 0x000000000f087348 */ /* 0x000fea0003c00000 */
[----:B------:R0:W1:Y:S02]  /*3f20*/  SHFL.BFLY P6, R14, R13, R12, R11 ;  /* 0x0c00000c0d0e7389 */ /* 0x00006400000c000b */
[----:B01----:R-:W-:Y:S05]  /*3f30*/  ENDCOLLECTIVE ;  /* 0x000000000000791b */ /* 0x003fea0003800000 */
.L_x_12644:
[----:B------:R-:W-:Y:S01]  /*3f40*/  FADD.FTZ R2, RZ, R2 ;  /* 0x00000002ff027221 */ /* 0x000fe20000010000 */
[----:B------:R-:W-:-:S07]  /*3f50*/  MOV R3, R14 ;  /* 0x0000000e00037202 */ /* 0x000fce0000000f00 */
[----:B------:R-:W-:Y:S05]  /*3f60*/  WARPSYNC.COLLECTIVE R15, `(.L_x_12645) ;  /* 0x000000000f087348 */ /* 0x000fea0003c00000 */
[----:B------:R0:W1:Y:S02]  /*3f70*/  SHFL.BFLY P6, R14, R13, R12, R11 ;  /* 0x0c00000c0d0e7389 */ /* 0x00006400000c000b */
[----:B01----:R-:W-:Y:S05]  /*3f80*/  ENDCOLLECTIVE ;  /* 0x000000000000791b */ /* 0x003fea0003800000 */
.L_x_12645:
[----:B------:R-:W-:Y:S01]  /*3f90*/  FADD.FTZ R3, RZ, R3 ;  /* 0x00000003ff037221 */ /* 0x000fe20000010000 */
[----:B------:R-:W-:-:S07]  /*3fa0*/  IMAD.MOV.U32 R4, RZ, RZ, R14 ;  /* 0x000000ffff047224 */ /* 0x000fce00078e000e */
[----:B------:R-:W-:Y:S05]  /*3fb0*/  WARPSYNC.COLLECTIVE R15, `(.L_x_12646) ;  /* 0x000000000f087348 */ /* 0x000fea0003c00000 */
[----:B------:R0:W1:Y:S02]  /*3fc0*/  SHFL.BFLY P6, R14, R13, R12, R11 ;  /* 0x0c00000c0d0e7389 */ /* 0x00006400000c000b */
[----:B01----:R-:W-:Y:S05]  /*3fd0*/  ENDCOLLECTIVE ;  /* 0x000000000000791b */ /* 0x003fea0003800000 */
.L_x_12646:
[----:B------:R-:W-:Y:S01]  /*3fe0*/  FADD.FTZ R4, RZ, R4 ;  /* 0x00000004ff047221 */ /* 0x000fe20000010000 */
[----:B------:R-:W-:-:S07]  /*3ff0*/  MOV R5, R14 ;  /* 0x0000000e00057202 */ /* 0x000fce0000000f00 */
[----:B------:R-:W-:Y:S05]  /*4000*/  WARPSYNC.COLLECTIVE R15, `(.L_x_12647) ;  /* 0x000000000f087348 */ /* 0x000fea0003c00000 */
[----:B------:R0:W1:Y:S02]  /*4010*/  SHFL.BFLY P6, R14, R13, R12, R11 ;  /* 0x0c00000c0d0e7389 */ /* 0x00006400000c000b */
[----:B01----:R-:W-:Y:S05]  /*4020*/  ENDCOLLECTIVE ;  /* 0x000000000000791b */ /* 0x003fea0003800000 */
.L_x_12647:
[----:B------:R-:W-:Y:S01]  /*4030*/  FADD.FTZ R5, RZ, R5 ;  /* 0x00000005ff057221 */ /* 0x000fe20000010000 */
[----:B------:R-:W-:-:S07]  /*4040*/  MOV R6, R14 ;  /* 0x0000000e00067202 */ /* 0x000fce0000000f00 */
[----:B------:R-:W-:Y:S05]  /*4050*/  WARPSYNC.COLLECTIVE R15, `(.L_x_12648) ;  /* 0x000000000f087348 */ /* 0x000fea0003c00000 */
[----:B------:R0:W1:Y:S02]  /*4060*/  SHFL.BFLY P6, R14, R13, R12, R11 ;  /* 0x0c00000c0d0e7389 */ /* 0x00006400000c000b */
[----:B01----:R-:W-:Y:S05]  /*4070*/  ENDCOLLECTIVE ;  /* 0x000000000000791b */ /* 0x003fea0003800000 */
.L_x_12648:
[----:B------:R-:W-:Y:S01]  /*4080*/  FADD.FTZ R6, RZ, R6 ;  /* 0x00000006ff067221 */ /* 0x000fe20000010000 */
[----:B------:R-:W-:-:S07]  /*4090*/  IMAD.MOV.U32 R10, RZ, RZ, R14 ;  /* 0x000000ffff0a7224 */ /* 0x000fce00078e000e */
[----:B------:R-:W-:Y:S05]  /*40a0*/  WARPSYNC.COLLECTIVE R15, `(.L_x_12649) ;  /* 0x000000000f087348 */ /* 0x000fea0003c00000 */
[----:B------:R0:W1:Y:S02]  /*40b0*/  SHFL.BFLY P6, R14, R13, R12, R11 ;  /* 0x0c00000c0d0e7389 */ /* 0x00006400000c000b */
[----:B01----:R-:W-:Y:S05]  /*40c0*/  ENDCOLLECTIVE ;  /* 0x000000000000791b */ /* 0x003fea0003800000 */
.L_x_12649:
[----:B------:R-:W-:Y:S01]  /*40d0*/  FADD.FTZ R10, RZ, R10 ;  /* 0x0000000aff0a7221 */ /* 0x000fe20000010000 */
[----:B------:R-:W-:Y:S02]  /*40e0*/  MOV R12, R4 ;  /* 0x00000004000c7202 */ /* 0x000fe40000000f00 */
[----:B------:R-:W-:Y:S01]  /*40f0*/  MOV R11, R5 ;  /* 0x00000005000b7202 */ /* 0x000fe20000000f00 */
[----:B------:R-:W-:Y:S06]  /*4100*/  BRA `(.L_x_12650) ;  /* 0xffffffec00307947 */ /* 0x000fec000383ffff */
.L_x_12651:
        /* <DEDUP_REMOVED lines=15> */
.L_x_27400:


//--------------------- .text._ZN4vllm25paged_attention_v2_kernelIthLi192ELi16ELi128ELNS_18Fp8KVCacheDataTypeE1ELb1ELi512EEEvPfS2_PT_PKS3_PKT0_S9_ifPKiSB_iPKfiiiSD_SD_iiiii --------------------------
	.section	.text._ZN4vllm25paged_attention_v2_kernelIthLi192ELi16ELi128ELNS_18Fp8KVCacheDataTypeE1ELb1ELi512EEEvPfS2_PT_PKS3_PKT0_S9_ifPKiSB_iPKfiiiSD_SD_iiiii,"ax",@progbits
	.align	128
        .global         _ZN4vllm25paged_attention_v2_kernelIthLi192ELi16ELi128ELNS_18Fp8KVCacheDataTypeE1ELb1ELi512EEEvPfS2_PT_PKS3_PKT0_S9_ifPKiSB_iPKfiiiSD_SD_iiiii
        .type           _ZN4vllm25paged_attention_v2_kernelIthLi192ELi16ELi128ELNS_18Fp8KVCacheDataTypeE1ELb1ELi512EEEvPfS2_PT_PKS3_PKT0_S9_ifPKiSB_iPKfiiiSD_SD_iiiii,@function
        .size           _ZN4vllm25paged_attention_v2_kernelIthLi192ELi16ELi128ELNS_18Fp8KVCacheDataTypeE1ELb1ELi512EEEvPfS2_PT_PKS3_PKT0_S9_ifPKiSB_iPKfiiiSD_SD_iiiii,(.L_x_27401 - _ZN4vllm25paged_attention_v2_kernelIthLi192ELi16ELi128ELNS_18Fp8KVCacheDataTypeE1ELb1ELi512EEEvPfS2_PT_PKS3_PKT0_S9_ifPKiSB_iPKfiiiSD_SD_iiiii)
        .other          _ZN4vllm25paged_attention_v2_kernelIthLi192ELi16ELi128ELNS_18Fp8KVCacheDataTypeE1ELb1ELi512EEEvPfS2_PT_PKS3_PKT0_S9_ifPKiSB_iPKfiiiSD_SD_iiiii,@"STO_CUDA_ENTRY STV_DEFAULT"
_ZN4vllm25paged_attention_v2_kernelIthLi192ELi16ELi128ELNS_18Fp8KVCacheDataTypeE1ELb1ELi512EEEvPfS2_PT_PKS3_PKT0_S9_ifPKiSB_iPKfiiiSD_SD_iiiii:
.text._ZN4vllm25paged_attention_v2_kernelIthLi192ELi16ELi128ELNS_18Fp8KVCacheDataTypeE1ELb1ELi512EEEvPfS2_PT_PKS3_PKT0_S9_ifPKiSB_iPKfiiiSD_SD_iiiii:
        /* <DEDUP_REMOVED lines=112> */
.L_x_12652:
        /* <DEDUP_REMOVED lines=25> */
.L_x_12656:
        /* <DEDUP_REMOVED lines=41> */
.L_x_12654:
[----:B------:R-:W-:Y:S05]  /*0b20*/  BSYNC.RECONVERGENT B6 ;  /* 0x0000000000067941 */ /* 0x000fea0003800200 */
.L_x_12653:
        /* <DEDUP_REMOVED lines=13> */
.L_x_12698:
        /* <DEDUP_REMOVED lines=41> */
.L_x_12662:
        /* <DEDUP_REMOVED lines=11> */
.L_x_12661:
[----:B------:R-:W-:Y:S05]  /*0f40*/  BSYNC.RECONVERGENT B1 ;  /* 0x0000000000017941 */ /* 0x000fea0003800200 */
.L_x_12660:
        /* <DEDUP_REMOVED lines=12> */
.L_x_12665:
        /* <DEDUP_REMOVED lines=100> */
.L_x_12664:
[----:B------:R-:W-:Y:S05]  /*1650*/  BSYNC.RECONVERGENT B1 ;  /* 0x0000000000017941 */ /* 0x000fea0003800200 */
.L_x_12663:
        /* <DEDUP_REMOVED lines=55> */
.L_x_12667:
[----:B------:R-:W-:Y:S05]  /*19d0*/  BSYNC.RECONVERGENT B1 ;  /* 0x0000000000017941 */ /* 0x000fea0003800200 */
.L_x_12666:
        /* <DEDUP_REMOVED lines=26> */
.L_x_12659:
[----:B------:R-:W-:Y:S05]  /*1b80*/  BSYNC.RECONVERGENT B0 ;  /* 0x0000000000007941 */ /* 0x000fea0003800200 */
.L_x_12658:
        /* <DEDUP_REMOVED lines=43> */
.L_x_12672:
[----:B------:R-:W1:Y:S01]  /*1e40*/  LDS R21, [R14] ;  /* 0x000000000e157984 */ /* 0x000e620000000800 */
[----:B------:R-:W-:-:S04]  /*1e50*/  IADD3 R15, PT, PT, R15, 0x1, RZ ;  /* 0x000000010f0f7810 */ /* 0x000fc80007ffe0ff */
[----:B------:R-:W-:Y:S01]  /*1e60*/  ISETP.NE.AND P0, PT, R15, RZ, PT ;  /* 0x000000ff0f00720c */ /* 0x000fe20003f05270 */
[----:B-1----:R-:W-:-:S05]  /*1e70*/  FMUL.FTZ R21, R21, R8 ;  /* 0x0000000815157220 */ /* 0x002fca0000410000 */
[----:B------:R1:W-:Y:S02]  /*1e80*/  STS [R14], R21 ;  /* 0x000000150e007388 */ /* 0x0003e40000000800 */
[----:B-1----:R-:W-:-:S05]  /*1e90*/  IADD3 R14, PT, PT, R14, 0x200, RZ ;  /* 0x000002000e0e7810 */ /* 0x002fca0007ffe0ff */
[----:B------:R-:W-:Y:S05]  /*1ea0*/  @P0 BRA `(.L_x_12672) ;  /* 0xfffffffc00e40947 */ /* 0x000fea000383ffff */
.L_x_12671:
[----:B------:R-:W-:Y:S05]  /*1eb0*/  BSYNC.RECONVERGENT B1 ;  /* 0x0000000000017941 */ /* 0x000fea0003800200 */
.L_x_12670:
        /* <DEDUP_REMOVED lines=12> */
.L_x_12675:
        /* <DEDUP_REMOVED lines=52> */
.L_x_12674:
[----:B------:R-:W-:Y:S05]  /*22c0*/  BSYNC.RECONVERGENT B1 ;  /* 0x0000000000017941 */ /* 0x000fea0003800200 */
.L_x_12673:
        /* <DEDUP_REMOVED lines=31> */
.L_x_12677:
[----:B------:R-:W-:Y:S05]  /*24c0*/  BSYNC.RECONVERGENT B1 ;  /* 0x0000000000017941 */ /* 0x000fea0003800200 */
.L_x_12676:
        /* <DEDUP_REMOVED lines=14> */
.L_x_12669:
[----:B------:R-:W-:Y:S05]  /*25b0*/  BSYNC.RECONVERGENT B0 ;  /* 0x0000000000007941 */ /* 0x000fea0003800200 */
.L_x_12668:
        /* <DEDUP_REMOVED lines=18> */
.L_x_12679:
[----:B------:R-:W-:Y:S05]  /*26e0*/  BSYNC.RECONVERGENT B0 ;  /* 0x0000000000007941 */ /* 0x000fea0003800200 */
.L_x_12678:
        /* <DEDUP_REMOVED lines=27> */
.L_x_12683:
        /* <DEDUP_REMOVED lines=33> */
.L_x_12682:
        /* <DEDUP_REMOVED lines=16> */
.L_x_12681:
[----:B------:R-:W-:Y:S05]  /*2bb0*/  BSYNC.RECONVERGENT B6 ;  /* 0x0000000000067941 */ /* 0x000fea0003800200 */
.L_x_12680:
        /* <DEDUP_REMOVED lines=24> */
.L_x_12711:
        /* <DEDUP_REMOVED lines=32> */
.L_x_12686:
[----:B------:R-:W-:Y:S05]  /*2f40*/  BSYNC.RECONVERGENT B0 ;  /* 0x0000000000007941 */ /* 0x000fea0003800200 */
.L_x_12685:
        /* <DEDUP_REMOVED lines=27> */
.L_x_12688:
[----:B------:R-:W-:Y:S05]  /*3100*/  BSYNC.RECONVERGENT B0 ;  /* 0x0000000000007941 */ /* 0x000fea0003800200 */
.L_x_12687:
        /* <DEDUP_REMOVED lines=15> */
.L_x_12690:
[----:B------:R-:W-:Y:S05]  /*3200*/  BSYNC.RECONVERGENT B0 ;  /* 0x0000000000007941 */ /* 0x000fea0003800200 */
.L_x_12689:
        /* <DEDUP_REMOVED lines=27> */
.L_x_12692:
[----:B------:R-:W-:Y:S05]  /*33c0*/  BSYNC.RECONVERGENT B0 ;  /* 0x0000000000007941 */ /* 0x000fea0003800200 */
.L_x_12691:
        /* <DEDUP_REMOVED lines=38> */
.L_x_12655:
        /* <DEDUP_REMOVED lines=16> */
.L_x_12693:
[----:B------:R-:W-:Y:S05]  /*3730*/  EXIT ;  /* 0x000000000000794d */ /* 0x000fea0003800000 */
.L_x_12657:
[----:B------:R-:W-:Y:S02]  /*3740*/  IMAD.MOV.U32 R12, RZ, RZ, 0x10 ;  /* 0x00000010ff0c7424 */ /* 0x000fe400078e00ff */
[----:B------:R-:W-:Y:S01]  /*3750*/  HFMA2 R11, -RZ, RZ, 0, 1.847743988037109375e-06 ;  /* 0x0000001fff0b7431 */ /* 0x000fe200000001ff */
[----:B------:R-:W-:-:S07]  /*3760*/  MOV R15, 0xffffffff ;  /* 0xffffffff000f7802 */ /* 0x000fce0000000f00 */
[----:B------:R-:W-:Y:S05]  /*3770*/  WARPSYNC.COLLECTIVE R15, `(.L_x_12694) ;  /* 0x000000000f087348 */ /* 0x000fea0003c00000 */
[----:B------:R0:W1:Y:S02]  /*3780*/  SHFL.BFLY P6, R14, R13, R12, R11 ;  /* 0x0c00000c0d0e7389 */ /* 0x00006400000c000b */
[----:B01----:R-:W-:Y:S05]  /*3790*/  ENDCOLLECTIVE ;  /* 0x000000000000791b */ /* 0x003fea0003800000 */
.L_x_12694:
[----:B------:R-:W-:Y:S01]  /*37a0*/  HFMA2 R12, -RZ, RZ, 0, 4.76837158203125e-07 ;  /* 0x00000008ff0c7431 */ /* 0x000fe200000001ff */
[----:B------:R-:W-:-:S05]  /*37b0*/  FMNMX.FTZ R0, R14, -3.40282346638528859812e+38, !PT ;  /* 0xff7fffff0e007809 */ /* 0x000fca0007810000 */
[----:B------:R-:W-:-:S07]  /*37c0*/  IMAD.MOV.U32 R13, RZ, RZ, R0 ;  /* 0x000000ffff0d7224 */ /* 0x000fce00078e0000 */
[----:B------:R-:W-:Y:S05]  /*37d0*/  WARPSYNC.COLLECTIVE R15, `(.L_x_12695) ;  /* 0x000000000f087348 */ /* 0x000fea0003c00000 */
[----:B------:R0:W1:Y:S02]  /*37e0*/  SHFL.BFLY P6, R14, R13, R12, R11 ;  /* 0x0c00000c0d0e7389 */ /* 0x00006400000c000b */
[----:B01----:R-:W-:Y:S05]  /*37f0*/  ENDCOLLECTIVE ;  /* 0x000000000000791b */ /* 0x003fea0003800000 */
.L_x_12695:
[----:B------:R-:W-:Y:S01]  /*3800*/  IMAD.MOV.U32 R12, RZ, RZ, 0x4 ;  /* 0x00000004ff0c7424 */ /* 0x000fe200078e00ff */
[----:B------:R-:W-:-:S04]  /*3810*/  FMNMX.FTZ R2, R0, R14, !PT ;  /* 0x0000000e00027209 */ /* 0x000fc80007810000 */
[----:B------:R-:W-:-:S07]  /*3820*/  MOV R13, R2 ;  /* 0x00000002000d7202 */ /* 0x000fce0000000f00 */
[----:B------:R-:W-:Y:S05]  /*3830*/  WARPSYNC.COLLECTIVE R15, `(.L_x_12696) ;  /* 0x000000000f087348 */ /* 0x000fea0003c00000 */
[----:B------:R0:W1:Y:S02]  /*3840*/  SHFL.BFLY P6, R14, R13, R12, R11 ;  /* 0x0c00000c0d0e7389 */ /* 0x00006400000c000b */
[----:B01----:R-:W-:Y:S05]  /*3850*/  ENDCOLLECTIVE ;  /* 0x000000000000791b */ /* 0x003fea0003800000 */
.L_x_12696:
[----:B------:R-:W-:Y:S01]  /*3860*/  HFMA2 R12, -RZ, RZ, 0, 1.1920928955078125e-07 ;  /* 0x00000002ff0c7431 */ /* 0x000fe200000001ff */
[----:B------:R-:W-:-:S04]  /*3870*/  FMNMX.FTZ R3, R2, R14, !PT ;  /* 0x0000000e02037209 */ /* 0x000fc80007810000 */
[----:B------:R-:W-:-:S07]  /*3880*/  MOV R13, R3 ;  /* 0x00000003000d7202 */ /* 0x000fce0000000f00 */
[----:B------:R-:W-:Y:S05]  /*3890*/  WARPSYNC.COLLECTIVE R15, `(.L_x_12697) ;  /* 0x000000000f087348 */ /* 0x000fea0003c00000 */
[----:B------:R0:W1:Y:S02]  /*38a0*/  SHFL.BFLY P6, R14, R13, R12, R11 ;  /* 0x0c00000c0d0e7389 */ /* 0x00006400000c000b */
[----:B01----:R-:W-:Y:S05]  /*38b0*/  ENDCOLLECTIVE ;  /* 0x000000000000791b */ /* 0x003fea0003800000 */
.L_x_12697:
[----:B------:R-:W-:Y:S05]  /*38c0*/  BRA `(.L_x_12698) ;  /* 0xffffffd000cc7947 */ /* 0x000fea000383ffff */
.L_x_12684:
[----:B---3--:R-:W-:Y:S01]  /*38d0*/  IMAD.MOV.U32 R13, RZ, RZ, RZ ;  /* 0x000000ffff0d7224 */ /* 0x008fe200078e00ff */
[----:B------:R-:W-:Y:S01]  /*38e0*/  MOV R12, 0x1 ;  /* 0x00000001000c7802 */ /* 0x000fe20000000f00 */
[----:B------:R-:W-:Y:S02]  /*38f0*/  HFMA2 R11, -RZ, RZ, 0, 1.847743988037109375e-06 ;  /* 0x0000001fff0b7431 */ /* 0x000fe400000001ff */
[----:B------:R-:W-:-:S07]  /*3900*/  IMAD.MOV.U32 R15, RZ, RZ, -0x1 ;  /* 0xffffffffff0f7424 */ /* 0x000fce00078e00ff */
[----:B01----:R-:W-:Y:S05]  /*3910*/  WARPSYNC.COLLECTIVE R15, `(.L_x_12699) ;  /* 0x000000000f087348 */ /* 0x003fea0003c00000 */
[----:B------:R2:W3:Y:S02]  /*3920*/  SHFL.BFLY P6, R14, R13, R12, R11 ;  /* 0x0c00000c0d0e7389 */ /* 0x0004e400000c000b */
[----:B0123--:R-:W-:Y:S05]  /*3930*/  ENDCOLLECTIVE ;  /* 0x000000000000791b */ /* 0x00ffea0003800000 */
.L_x_12699:
[----:B------:R-:W-:-:S07]  /*3940*/  MOV R20, R14 ;  /* 0x0000000e00147202 */ /* 0x000fce0000000f00 */
[----:B------:R-:W-:Y:S05]  /*3950*/  WARPSYNC.COLLECTIVE R15, `(.L_x_12700) ;  /* 0x000000000f087348 */ /* 0x000fea0003c00000 */
[----:B------:R0:W1:Y:S02]  /*3960*/  SHFL.BFLY P6, R14, R13, R12, R11 ;  /* 0x0c00000c0d0e7389 */ /* 0x00006400000c000b */
[----:B01----:R-:W-:Y:S05]  /*3970*/  ENDCOLLECTIVE ;  /* 0x000000000000791b */ /* 0x003fea0003800000 */
.L_x_12700:
[----:B------:R-:W-:Y:S01]  /*3980*/  FADD.FTZ R20, RZ, R20 ;  /* 0x00000014ff147221 */ /* 0x000fe20000010000 */
[----:B------:R-:W-:-:S07]  /*3990*/  MOV R8, R14 ;  /* 0x0000000e00087202 */ /* 0x000fce0000000f00 */
[----:B------:R-:W-:Y:S05]  /*39a0*/  WARPSYNC.COLLECTIVE R15, `(.L_x_12701) ;  /* 0x000000000f087348 */ /* 0x000fea0003c00000 */
[----:B------:R0:W1:Y:S02]  /*39b0*/  SHFL.BFLY P6, R14, R13, R12, R11 ;  /* 0x0c00000c0d0e7389 */ /* 0x00006400000c000b */
[----:B01----:R-:W-:Y:S05]  /*39c0*/  ENDCOLLECTIVE ;  /* 0x000000000000791b */ /* 0x003fea0003800000 */
.L_x_12701:
[----:B------:R-:W-:Y:S01]  /*39d0*/  FADD.FTZ R8, RZ, R8 ;  /* 0x00000008ff087221 */ /* 0x000fe20000010000 */
[----:B------:R-:W-:-:S07]  /*39e0*/  IMAD.MOV.U32 R3, RZ, RZ, R14 ;  /* 0x000000ffff037224 */ /* 0x000fce00078e000e */
[----:B------:R-:W-:Y:S05]  /*39f0*/  WARPSYNC.COLLECTIVE R15, `(.L_x_12702) ;  /* 0x000000000f087348 */ /* 0x000fea0003c00000 */
[----:B------:R0:W1:Y:S02]  /*3a00*/  SHFL.BFLY P6, R14, R13, R12, R11 ;  /* 0x0c00000c0d0e7389 */ /* 0x00006400000c000b */
[----:B01----:R-:W-:Y:S05]  /*3a10*/  ENDCOLLECTIVE ;  /* 0x000000000000791b */ /* 0x003fea0003800000 */
.L_x_12702:
[----:B------:R-:W-:Y:S01]  /*3a20*/  FADD.FTZ R3, RZ, R3 ;  /* 0x00000003ff037221 */ /* 0x000fe20000010000 */
[----:B------:R-:W-:-:S07]  /*3a30*/  MOV R2, R14 ;  /* 0x0000000e00027202 */ /* 0x000fce0000000f00 */
[----:B------:R-:W-:Y:S05]  /*3a40*/  WARPSYNC.COLLECTIVE R15, `(.L_x_12703) ;  /* 0x000000000f087348 */ /* 0x000fea0003c00000 */
[----:B------:R0:W1:Y:S02]  /*3a50*/  SHFL.BFLY P6, R14, R13, R12, R11 ;  /* 0x0c00000c0d0e7389 */ /* 0x00006400000c000b */
[----:B01----:R-:W-:Y:S05]  /*3a60*/  ENDCOLLECTIVE ;  /* 0x000000000000791b */ /* 0x003fea0003800000 */
.L_x_12703:
[----:B------:R-:W-:Y:S01]  /*3a70*/  FADD.FTZ R2, RZ, R2 ;  /* 0x00000002ff027221 */ /* 0x000fe20000010000 */
[----:B------:R-:W-:-:S07]  /*3a80*/  MOV R0, R14 ;  /* 0x0000000e00007202 */ /* 0x000fce0000000f00 */
[----:B------:R-:W-:Y:S05]  /*3a90*/  WARPSYNC.COLLECTIVE R15, `(.L_x_12704) ;  /* 0x000000000f087348 */ /* 0x000fea0003c00000 */
[----:B------:R0:W1:Y:S02]  /*3aa0*/  SHFL.BFLY P6, R14, R13, R12, R11 ;  /* 0x0c00000c0d0e7389 */ /* 0x00006400000c000b */
[----:B01----:R-:W-:Y:S05]  /*3ab0*/  ENDCOLLECTIVE ;  /* 0x000000000000791b */ /* 0x003fea0003800000 */
.L_x_12704:
[----:B------:R-:W-:Y:S01]  /*3ac0*/  FADD.FTZ R0, RZ, R0 ;  /* 0x00000000ff007221 */ /* 0x000fe20000010000 */
[----:B------:R-:W-:-:S07]  /*3ad0*/  IMAD.MOV.U32 R10, RZ, RZ, R14 ;  /* 0x000000ffff0a7224 */ /* 0x000fce00078e000e */
[----:B------:R-:W-:Y:S05]  /*3ae0*/  WARPSYNC.COLLECTIVE R15, `(.L_x_12705) ;  /* 0x000000000f087348 */ /* 0x000fea0003c00000 */
[----:B------:R0:W1:Y:S02]  /*3af0*/  SHFL.BFLY P6, R14, R13, R12, R11 ;  /* 0x0c00000c0d0e7389 */ /* 0x00006400000c000b */
[----:B01----:R-:W-:Y:S05]  /*3b00*/  ENDCOLLECTIVE ;  /* 0x000000000000791b */ /* 0x003fea0003800000 */
.L_x_12705:
[----:B------:R-:W-:Y:S01]  /*3b10*/  FADD.FTZ R10, RZ, R10 ;  /* 0x0000000aff0a7221 */ /* 0x000fe20000010000 */
[----:B------:R-:W-:-:S07]  /*3b20*/  MOV R9, R14 ;  /* 0x0000000e00097202 */ /* 0x000fce0000000f00 */
[----:B------:R-:W-:Y:S05]  /*3b30*/  WARPSYNC.COLLECTIVE R15, `(.L_x_12706) ;  /* 0x000000000f087348 */ /* 0x000fea0003c00000 */
[----:B------:R0:W1:Y:S02]  /*3b40*/  SHFL.BFLY P6, R14, R13, R12, R11 ;  /* 0x0c00000c0d0e7389 */ /* 0x00006400000c000b */
[----:B01----:R-:W-:Y:S05]  /*3b50*/  ENDCOLLECTIVE ;  /* 0x000000000000791b */ /* 0x003fea0003800000 */
.L_x_12706:
[----:B------:R-:W-:Y:S01]  /*3b60*/  FADD.FTZ R9, RZ, R9 ;  /* 0x00000009ff097221 */ /* 0x000fe20000010000 */
[----:B------:R-:W-:-:S07]  /*3b70*/  MOV R7, R14 ;  /* 0x0000000e00077202 */ /* 0x000fce0000000f00 */
[----:B------:R-:W-:Y:S05]  /*3b80*/  WARPSYNC.COLLECTIVE R15, `(.L_x_12707) ;  /* 0x000000000f087348 */ /* 0x000fea0003c00000 */
[----:B------:R0:W1:Y:S02]  /*3b90*/  SHFL.BFLY P6, R14, R13, R12, R11 ;  /* 0x0c00000c0d0e7389 */ /* 0x00006400000c000b */
[----:B01----:R-:W-:Y:S05]  /*3ba0*/  ENDCOLLECTIVE ;  /* 0x000000000000791b */ /* 0x003fea0003800000 */
.L_x_12707:
[----:B------:R-:W-:Y:S01]  /*3bb0*/  FADD.FTZ R7, RZ, R7 ;  /* 0x00000007ff077221 */ /* 0x000fe20000010000 */
[----:B------:R-:W-:-:S07]  /*3bc0*/  IMAD.MOV.U32 R6, RZ, RZ, R14 ;  /* 0x000000ffff067224 */ /* 0x000fce00078e000e */
[----:B------:R-:W-:Y:S05]  /*3bd0*/  WARPSYNC.COLLECTIVE R15, `(.L_x_12708) ;  /* 0x000000000f087348 */ /* 0x000fea0003c00000 */
[----:B------:R0:W1:Y:S02]  /*3be0*/  SHFL.BFLY P6, R14, R13, R12, R11 ;  /* 0x0c00000c0d0e7389 */ /* 0x00006400000c000b */
[----:B01----:R-:W-:Y:S05]  /*3bf0*/  ENDCOLLECTIVE ;  /* 0x000000000000791b */ /* 0x003fea0003800000 */
.L_x_12708:
[----:B------:R-:W-:Y:S01]  /*3c00*/  FADD.FTZ R6, RZ, R6 ;  /* 0x00000006ff067221 */ /* 0x000fe20000010000 */
[----:B------:R-:W-:-:S07]  /*3c10*/  MOV R5, R14 ;  /* 0x0000000e00057202 */ /* 0x000fce0000000f00 */
[----:B------:R-:W-:Y:S05]  /*3c20*/  WARPSYNC.COLLECTIVE R15, `(.L_x_12709) ;  /* 0x000000000f087348 */ /* 0x000fea0003c00000 */
[----:B------:R0:W1:Y:S02]  /*3c30*/  SHFL.BFLY P6, R14, R13, R12, R11 ;  /* 0x0c00000c0d0e7389 */ /* 0x00006400000c000b */
[----:B01----:R-:W-:Y:S05]  /*3c40*/  ENDCOLLECTIVE ;  /* 0x000000000000791b */ /* 0x003fea0003800000 */
.L_x_12709:
[----:B------:R-:W-:Y:S01]  /*3c50*/  FADD.FTZ R5, RZ, R5 ;  /* 0x00000005ff057221 */ /* 0x000fe20000010000 */
[----:B------:R-:W-:-:S07]  /*3c60*/  MOV R4, R14 ;  /* 0x0000000e00047202 */ /* 0x000fce0000000f00 */
[----:B------:R-:W-:Y:S05]  /*3c70*/  WARPSYNC.COLLECTIVE R15, `(.L_x_12710) ;  /* 0x000000000f087348 */ /* 0x000fea0003c00000 */
[----:B------:R0:W1:Y:S02]  /*3c80*/  SHFL.BFLY P6, R14, R13, R12, R11 ;  /* 0x0c00000c0d0e7389 */ /* 0x00006400000c000b */
[----:B01----:R-:W-:Y:S05]  /*3c90*/  ENDCOLLECTIVE ;  /* 0x000000000000791b */ /* 0x003fea0003800000 */
.L_x_12710:
[----:B------:R-:W-:Y:S01]  /*3ca0*/  FADD.FTZ R4, RZ, R4 ;  /* 0x00000004ff047221 */ /* 0x000fe20000010000 */
[----:B------:R-:W-:Y:S06]  /*3cb0*/  BRA `(.L_x_12711) ;  /* 0xfffffff000207947 */ /* 0x000fec000383ffff */
.L_x_12712:
        /* <DEDUP_REMOVED lines=12> */
.L_x_27401:


//--------------------- .text._ZN4vllm25paged_attention_v2_kernelIthLi128ELi16ELi128ELNS_18Fp8KVCacheDataTypeE1ELb1ELi512EEEvPfS2_PT_PKS3_PKT0_S9_ifPKiSB_iPKfiiiSD_SD_iiiii --------------------------
	.section	.text._ZN4vllm25paged_attention_v2_kernelIthLi128ELi16ELi128ELNS_18Fp8KVCacheDataTypeE1ELb1ELi512EEEvPfS2_PT_PKS3_PKT0_S9_ifPKiSB_iPKfiiiSD_SD_iiiii,"ax",@progbits
	.align	128
        .global         _ZN4vllm25paged_attention_v2_kernelIthLi128ELi16ELi128ELNS_18Fp8KVCacheDataTypeE1ELb1ELi512EEEvPfS2_PT_PKS3_PKT0_S9_ifPKiSB_iPKfiiiSD_SD_iiiii
        .type           _ZN4vllm25paged_attention_v2_kernelIthLi128ELi16ELi128ELNS_18Fp8KVCacheDataTypeE1ELb1ELi512EEEvPfS2_PT_PKS3_PKT0_S9_ifPKiSB_iPKfiiiSD_SD_iiiii,@function
        .size           _ZN4vllm25paged_attention_v2_kernelIthLi128ELi16ELi128ELNS_18Fp8KVCacheDataTypeE1ELb1ELi512EEEvPfS2_PT_PKS3_PKT0_S9_ifPKiSB_iPKfiiiSD_SD_iiiii,(.L_x_27402 - _ZN4vllm25paged_attention_v2_kernelIthLi128ELi16ELi128ELNS_18Fp8KVCacheDataTypeE1ELb1ELi512EEEvPfS2_PT_PKS3_PKT0_S9_ifPKiSB_iPKfiiiSD_SD_iiiii)
        .other          _ZN4vllm25paged_attention_v2_kernelIthLi128ELi16ELi128ELNS_18Fp8KVCacheDataTypeE1ELb1ELi512EEEvPfS2_PT_PKS3_PKT0_S9_ifPKiSB_iPKfiiiSD_SD_iiiii,@"STO_CUDA_ENTRY STV_DEFAULT"
_ZN4vllm25paged_attention_v2_kernelIthLi128ELi16ELi128ELNS_18Fp8KVCacheDataTypeE1ELb1ELi512EEEvPfS2_PT_PKS3_PKT0_S9_ifPKiSB_iPKfiiiSD_SD_iiiii:
.text._ZN4vllm25paged_attention_v2_kernelIthLi128ELi16ELi128ELNS_18Fp8KVCacheDataTypeE1ELb1ELi512EEEvPfS2_PT_PKS3_PKT0_S9_ifPKiSB_iPKfiiiSD_SD_iiiii:
        /* <DEDUP_REMOVED lines=112> */
.L_x_12713:
        /* <DEDUP_REMOVED lines=25> */
.L_x_12717:
        /* <DEDUP_REMOVED lines=41> */
.L_x_12715:
[----:B------:R-:W-:Y:S05]  /*0b20*/  BSYNC.RECONVERGENT B6 ;  /* 0x0000000000067941 */ /* 0x000fea0003800200 */
.L_x_12714:
        /* <DEDUP_REMOVED lines=13> */
.L_x_12759:
        /* <DEDUP_REMOVED lines=41> */
.L_x_12723:
        /* <DEDUP_REMOVED lines=11> */
.L_x_12722:
[----:B------:R-:W-:Y:S05]  /*0f40*/  BSYNC.RECONVERGENT B1 ;  /* 0x0000000000017941 */ /* 0x000fea0003800200 */
.L_x_12721:
        /* <DEDUP_REMOVED lines=12> */
.L_x_12726:
        /* <DEDUP_REMOVED lines=100> */
.L_x_12725:
[----:B------:R-:W-:Y:S05]  /*1650*/  BSYNC.RECONVERGENT B1 ;  /* 0x0000000000017941 */ /* 0x000fea0003800200 */
.L_x_12724:
        /* <DEDUP_REMOVED lines=55> */
.L_x_12728:
[----:B------:R-:W-:Y:S05]  /*19d0*/  BSYNC.RECONVERGENT B1 ;  /* 0x0000000000017941 */ /* 0x000fea0003800200 */
.L_x_12727:
        /* <DEDUP_REMOVED lines=26> */
.L_x_12720:
[----:B------:R-:W-:Y:S05]  /*1b80*/  BSYNC.RECONVERGENT B0 ;  /* 0x0000000000007941 */ /* 0x000fea0003800200 */
.L_x_12719:
        /* <DEDUP_REMOVED lines=43> */
.L_x_12733:
[----:B------:R-:W1:Y:S01]  /*1e40*/  LDS R21, [R14] ;  /* 0x000000000e157984 */ /* 0x000e620000000800 */
[----:B------:R-:W-:-:S04]  /*1e50*/  IADD3 R15, PT, PT, R15, 0x1, RZ ;  /* 0x000000010f0f7810 */ /* 0x000fc80007ffe0ff */
[----:B------:R-:W-:Y:S01]  /*1e60*/  ISETP.NE.AND P0, PT, R15, RZ, PT ;  /* 0x000000ff0f00720c */ /* 0x000fe20003f05270 */
[----:B-1----:R-:W-:-:S05]  /*1e70*/  FMUL.FTZ R21, R21, R8 ;  /* 0x0000000815157220 */ /* 0x002fca0000410000 */
[----:B------:R1:W-:Y:S02]  /*1e80*/  STS [R14], R21 ;  /* 0x000000150e007388 */ /* 0x0003e40000000800 */
[----:B-1----:R-:W-:-:S05]  /*1e90*/  VIADD R14, R14, 0x200 ;  /* 0x000002000e0e7836 */ /* 0x002fca0000000000 */
[----:B------:R-:W-:Y:S05]  /*1ea0*/  @P0 BRA `(.L_x_12733) ;  /* 0xfffffffc00e40947 */ /* 0x000fea000383ffff */
.L_x_12732:
[----:B------:R-:W-:Y:S05]  /*1eb0*/  BSYNC.RECONVERGENT B1 ;  /* 0x0000000000017941 */ /* 0x000fea0003800200 */
.L_x_12731:
        /* <DEDUP_REMOVED lines=12> */
.L_x_12736:
        /* <DEDUP_REMOVED lines=52> */
.L_x_12735:
[----:B------:R-:W-:Y:S05]  /*22c0*/  BSYNC.RECONVERGENT B1 ;  /* 0x0000000000017941 */ /* 0x000fea0003800200 */
.L_x_12734:
        /* <DEDUP_REMOVED lines=31> */
.L_x_12738:
[----:B------:R-:W-:Y:S05]  /*24c0*/  BSYNC.RECONVERGENT B1 ;  /* 0x0000000000017941 */ /* 0x000fea0003800200 */
.L_x_12737:
        /* <DEDUP_REMOVED lines=14> */
.L_x_12730:
[----:B------:R-:W-:Y:S05]  /*25b0*/  BSYNC.RECONVERGENT B0 ;  /* 0x0000000000007941 */ /* 0x000fea0003800200 */
.L_x_12729:
        /* <DEDUP_REMOVED lines=18> */
.L_x_12740:
[----:B------:R-:W-:Y:S05]  /*26e0*/  BSYNC.RECONVERGENT B0 ;  /* 0x0000000000007941 */ /* 0x000fea0003800200 */
.L_x_12739:
        /* <DEDUP_REMOVED lines=27> */
.L_x_12744:
        /* <DEDUP_REMOVED lines=33> */
.L_x_12743:
        /* <DEDUP_REMOVED lines=16> */
.L_x_12742:
[----:B------:R-:W-:Y:S05]  /*2bb0*/  BSYNC.RECONVERGENT B6 ;  /* 0x0000000000067941 */ /* 0x000fea0003800200 */
.L_x_12741:
        /* <DEDUP_REMOVED lines=17> */
.L_x_12768:
        /* <DEDUP_REMOVED lines=23> */
.L_x_12747:
[----:B------:R-:W-:Y:S05]  /*2e40*/  BSYNC.RECONVERGENT B0 ;  /* 0x0000000000007941 */ /* 0x000fea0003800200 */
.L_x_12746:
        /* <DEDUP_REMOVED lines=29> */
.L_x_12749:
[----:B------:R-:W-:Y:S05]  /*3020*/  BSYNC.RECONVERGENT B0 ;  /* 0x0000000000007941 */ /* 0x000fea0003800200 */
.L_x_12748:
        /* <DEDUP_REMOVED lines=12> */
.L_x_12751:
[----:B------:R-:W-:Y:S05]  /*30f0*/  BSYNC.RECONVERGENT B0 ;  /* 0x0000000000007941 */ /* 0x000fea0003800200 */
.L_x_12750:
        /* <DEDUP_REMOVED lines=19> */
.L_x_12753:
[----:B------:R-:W-:Y:S05]  /*3230*/  BSYNC.RECONVERGENT B0 ;  /* 0x0000000000007941 */ /* 0x000fea0003800200 */
.L_x_12752:
        /* <DEDUP_REMOVED lines=30> */
.L_x_12716:
        /* <DEDUP_REMOVED lines=16> */
.L_x_12754:
[----:B------:R-:W-:Y:S05]  /*3520*/  EXIT ;  /* 0x000000000000794d */ /* 0x000fea0003800000 */
.L_x_12718:
[----:B------:R-:W-:Y:S01]  /*3530*/  HFMA2 R12, -RZ, RZ, 0, 9.5367431640625e-07 ;  /* 0x00000010ff0c7431 */ /* 0x000fe200000001ff */
[----:B------:R-:W-:Y:S01]  /*3540*/  MOV R11, 0x1f ;  /* 0x0000001f000b7802 */ /* 0x000fe20000000f00 */
[----:B------:R-:W-:-:S07]  /*3550*/  IMAD.MOV.U32 R15, RZ, RZ, -0x1 ;  /* 0xffffffffff0f7424 */ /* 0x000fce00078e00ff */
[----:B------:R-:W-:Y:S05]  /*3560*/  WARPSYNC.COLLECTIVE R15, `(.L_x_12755) ;  /* 0x000000000f087348 */ /* 0x000fea0003c00000 */
[----:B------:R0:W1:Y:S02]  /*3570*/  SHFL.BFLY P6, R14, R13, R12, R11 ;  /* 0x0c00000c0d0e7389 */ /* 0x00006400000c000b */
[----:B01----:R-:W-:Y:S05]  /*3580*/  ENDCOLLECTIVE ;  /* 0x000000000000791b */ /* 0x003fea0003800000 */
.L_x_12755:
[----:B------:R-:W-:Y:S01]  /*3590*/  HFMA2 R12, -RZ, RZ, 0, 4.76837158203125e-07 ;  /* 0x00000008ff0c7431 */ /* 0x000fe200000001ff */
[----:B------:R-:W-:-:S04]  /*35a0*/  FMNMX.FTZ R0, R14, -3.40282346638528859812e+38, !PT ;  /* 0xff7fffff0e007809 */ /* 0x000fc80007810000 */
[----:B------:R-:W-:-:S07]  /*35b0*/  MOV R13, R0 ;  /* 0x00000000000d7202 */ /* 0x000fce0000000f00 */
[----:B------:R-:W-:Y:S05]  /*35c0*/  WARPSYNC.COLLECTIVE R15, `(.L_x_12756) ;  /* 0x000000000f087348 */ /* 0x000fea0003c00000 */
[----:B------:R0:W1:Y:S02]  /*35d0*/  SHFL.BFLY P6, R14, R13, R12, R11 ;  /* 0x0c00000c0d0e7389 */ /* 0x00006400000c000b */
[----:B01----:R-:W-:Y:S05]  /*35e0*/  ENDCOLLECTIVE ;  /* 0x000000000000791b */ /* 0x003fea0003800000 */
.L_x_12756:
[----:B------:R-:W-:Y:S02]  /*35f0*/  MOV R12, 0x4 ;  /* 0x00000004000c7802 */ /* 0x000fe40000000f00 */
[----:B------:R-:W-:-:S05]  /*3600*/  FMNMX.FTZ R2, R0, R14, !PT ;  /* 0x0000000e00027209 */ /* 0x000fca0007810000 */
[----:B------:R-:W-:-:S07]  /*3610*/  IMAD.MOV.U32 R13, RZ, RZ, R2 ;  /* 0x000000ffff0d7224 */ /* 0x000fce00078e0002 */
[----:B------:R-:W-:Y:S05]  /*3620*/  WARPSYNC.COLLECTIVE R15, `(.L_x_12757) ;  /* 0x000000000f087348 */ /* 0x000fea0003c00000 */
[----:B------:R0:W1:Y:S02]  /*3630*/  SHFL.BFLY P6, R14, R13, R12, R11 ;  /* 0x0c00000c0d0e7389 */ /* 0x00006400000c000b */
[----:B01----:R-:W-:Y:S05]  /*3640*/  ENDCOLLECTIVE ;  /* 0x000000000000791b */ /* 0x003fea0003800000 */
.L_x_12757:
[----:B------:R-:W-:Y:S01]  /*3650*/  IMAD.MOV.U32 R12, RZ, RZ, 0x2 ;  /* 0x00000002ff0c7424 */ /* 0x000fe200078e00ff */
[----:B------:R-:W-:-:S04]  /*3660*/  FMNMX.FTZ R3, R2, R14, !PT ;  /* 0x0000000e02037209 */ /* 0x000fc80007810000 */
[----:B------:R-:W-:-:S07]  /*3670*/  MOV R13, R3 ;  /* 0x00000003000d7202 */ /* 0x000fce0000000f00 */
[----:B------:R-:W-:Y:S05]  /*3680*/  WARPSYNC.COLLECTIVE R15, `(.L_x_12758) ;  /* 0x000000000f087348 */ /* 0x000fea0003c00000 */
[----:B------:R0:W1:Y:S02]  /*3690*/  SHFL.BFLY P6, R14, R13, R12, R11 ;  /* 0x0c00000c0d0e7389 */ /* 0x00006400000c000b */
[----:B01----:R-:W-:Y:S05]  /*36a0*/  ENDCOLLECTIVE ;  /* 0x000000000000791b */ /* 0x003fea0003800000 */
.L_x_12758:
[----:B------:R-:W-:Y:S05]  /*36b0*/  BRA `(.L_x_12759) ;  /* 0xffffffd400507947 */ /* 0x000fea000383ffff */
.L_x_12745:
[----:B--2---:R-:W-:Y:S01]  /*36c0*/  HFMA2 R13, -RZ, RZ, 0, 0 ;  /* 0x00000000ff0d7431 */ /* 0x004fe200000001ff */
[----:B------:R-:W-:Y:S01]  /*36d0*/  MOV R12, 0x1 ;  /* 0x00000001000c7802 */ /* 0x000fe20000000f00 */
[----:B------:R-:W-:Y:S01]  /*36e0*/  IMAD.MOV.U32 R11, RZ, RZ, 0x1f ;  /* 0x0000001fff0b7424 */ /* 0x000fe200078e00ff */
[----:B------:R-:W-:-:S07]  /*36f0*/  MOV R15, 0xffffffff ;  /* 0xffffffff000f7802 */ /* 0x000fce0000000f00 */
[----:B0-----:R-:W-:Y:S05]  /*3700*/  WARPSYNC.COLLECTIVE R15, `(.L_x_12760) ;  /* 0x000000000f087348 */ /* 0x001fea0003c00000 */
[----:B------:R1:W2:Y:S02]  /*3710*/  SHFL.BFLY P6, R14, R13, R12, R11 ;  /* 0x0c00000c0d0e7389 */ /* 0x0002a400000c000b */
[----:B012---:R-:W-:Y:S05]  /*3720*/  ENDCOLLECTIVE ;  /* 0x000000000000791b */ /* 0x007fea0003800000 */
.L_x_12760:
[----:B------:R-:W-:-:S07]  /*3730*/  MOV R2, R14 ;  /* 0x0000000e00027202 */ /* 0x000fce0000000f00 */
[----:B------:R-:W-:Y:S05]  /*3740*/  WARPSYNC.COLLECTIVE R15, `(.L_x_12761) ;  /* 0x000000000f087348 */ /* 0x000fea0003c00000 */
[----:B------:R0:W1:Y:S02]  /*3750*/  SHFL.BFLY P6, R14, R13, R12, R11 ;  /* 0x0c00000c0d0e7389 */ /* 0x00006400000c000b */
[----:B01----:R-:W-:Y:S05]  /*3760*/  ENDCOLLECTIVE ;  /* 0x000000000000791b */ /* 0x003fea0003800000 */
.L_x_12761:
[----:B------:R-:W-:Y:S01]  /*3770*/  FADD.FTZ R2, RZ, R2 ;  /* 0x00000002ff027221 */ /* 0x000fe20000010000 */
[----:B------:R-:W-:-:S07]  /*3780*/  IMAD.MOV.U32 R3, RZ, RZ, R14 ;  /* 0x000000ffff037224 */ /* 0x000fce00078e000e */
[----:B------:R-:W-:Y:S05]  /*3790*/  WARPSYNC.COLLECTIVE R15, `(.L_x_12762) ;  /* 0x000000000f087348 */ /* 0x000fea0003c00000 */
[----:B------:R0:W1:Y:S02]  /*37a0*/  SHFL.BFLY P6, R14, R13, R12, R11 ;  /* 0x0c00000c0d0e7389 */ /* 0x00006400000c000b */
[----:B01----:R-:W-:Y:S05]  /*37b0*/  ENDCOLLECTIVE ;  /* 0x000000000000791b */ /* 0x003fea0003800000 */
.L_x_12762:
[----:B------:R-:W-:Y:S01]  /*37c0*/  FADD.FTZ R3, RZ, R3 ;  /* 0x00000003ff037221 */ /* 0x000fe20000010000 */
[----:B------:R-:W-:-:S07]  /*37d0*/  MOV R4, R14 ;  /* 0x0000000e00047202 */ /* 0x000fce0000000f00 */
[----:B------:R-:W-:Y:S05]  /*37e0*/  WARPSYNC.COLLECTIVE R15, `(.L_x_12763) ;  /* 0x000000000f087348 */ /* 0x000fea0003c00000 */
[----:B------:R0:W1:Y:S02]  /*37f0*/  SHFL.BFLY P6, R14, R13, R12, R11 ;  /* 0x0c00000c0d0e7389 */ /* 0x00006400000c000b */
[----:B01----:R-:W-:Y:S05]  /*3800*/  ENDCOLLECTIVE ;  /* 0x000000000000791b */ /* 0x003fea0003800000 */
.L_x_12763:
[----:B------:R-:W-:Y:S01]  /*3810*/  FADD.FTZ R4, RZ, R4 ;  /* 0x00000004ff047221 */ /* 0x000fe20000010000 */
[----:B------:R-:W-:-:S07]  /*3820*/  MOV R5, R14 ;  /* 0x0000000e00057202 */ /* 0x000fce0000000f00 */
[----:B------:R-:W-:Y:S05]  /*3830*/  WARPSYNC.COLLECTIVE R15, `(.L_x_12764) ;  /* 0x000000000f087348 */ /* 0x000fea0003c00000 */
[----:B------:R0:W1:Y:S02]  /*3840*/  SHFL.BFLY P6, R14, R13, R12, R11 ;  /* 0x0c00000c0d0e7389 */ /* 0x00006400000c000b */
[----:B01----:R-:W-:Y:S05]  /*3850*/  ENDCOLLECTIVE ;  /* 0x000000000000791b */ /* 0x003fea0003800000 */
.L_x_12764:
[----:B------:R-:W-:Y:S01]  /*3860*/  FADD.FTZ R5, RZ, R5 ;  /* 0x00000005ff057221 */ /* 0x000fe20000010000 */
[----:B------:R-:W-:-:S07]  /*3870*/  IMAD.MOV.U32 R6, RZ, RZ, R14 ;  /* 0x000000ffff067224 */ /* 0x000fce00078e000e */
[----:B------:R-:W-:Y:S05]  /*3880*/  WARPSYNC.COLLECTIVE R15, `(.L_x_12765) ;  /* 0x000000000f087348 */ /* 0x000fea0003c00000 */
[----:B------:R0:W1:Y:S02]  /*3890*/  SHFL.BFLY P6, R14, R13, R12, R11 ;  /* 0x0c00000c0d0e7389 */ /* 0x00006400000c000b */
[----:B01----:R-:W-:Y:S05]  /*38a0*/  ENDCOLLECTIVE ;  /* 0x000000000000791b */ /* 0x003fea0003800000 */
.L_x_12765:
[----:B------:R-:W-:Y:S01]  /*38b0*/  FADD.FTZ R6, RZ, R6 ;  /* 0x00000006ff067221 */ /* 0x000fe20000010000 */
[----:B------:R-:W-:-:S07]  /*38c0*/  MOV R7, R14 ;  /* 0x0000000e00077202 */ /* 0x000fce0000000f00 */
[----:B------:R-:W-:Y:S05]  /*38d0*/  WARPSYNC.COLLECTIVE R15, `(.L_x_12766) ;  /* 0x000000000f087348 */ /* 0x000fea0003c00000 */
[----:B------:R0:W1:Y:S02]  /*38e0*/  SHFL.BFLY P6, R14, R13, R12, R11 ;  /* 0x0c00000c0d0e7389 */ /* 0x00006400000c000b */
[----:B01----:R-:W-:Y:S05]  /*38f0*/  ENDCOLLECTIVE ;  /* 0x000000000000791b */ /* 0x003fea0003800000 */
.L_x_12766:
[----:B------:R-:W-:Y:S01]  /*3900*/  FADD.FTZ R7, RZ, R7 ;  /* 0x00000007ff077221 */ /* 0x000fe20000010000 */
[----:B------:R-:W-:-:S07]  /*3910*/  MOV R0, R14 ;  /* 0x0000000e00007202 */ /* 0x000fce0000000f00 */
[----:B------:R-:W-:Y:S05]  /*3920*/  WARPSYNC.COLLECTIVE R15, `(.L_x_12767) ;  /* 0x000000000f087348 */ /* 0x000fea0003c00000 */
[----:B------:R0:W1:Y:S02]  /*3930*/  SHFL.BFLY P6, R14, R13, R12, R11 ;  /* 0x0c00000c0d0e7389 */ /* 0x00006400000c000b */
[----:B01----:R-:W-:Y:S05]  /*3940*/  ENDCOLLECTIVE ;  /* 0x000000000000791b */ /* 0x003fea0003800000 */
.L_x_12767:
[----:B------:R-:W-:Y:S01]  /*3950*/  FADD.FTZ R0, RZ, R0 ;  /* 0x00000000ff007221 */ /* 0x000fe20000010000 */
[----:B------:R-:W-:Y:S06]  /*3960*/  BRA `(.L_x_12768) ;  /* 0xfffffff000d87947 */ /* 0x000fec000383ffff */
.L_x_12769:
        /* <DEDUP_REMOVED lines=9> */
.L_x_27402:


//--------------------- .text._ZN4vllm25paged_attention_v2_kernelIthLi120ELi16ELi128ELNS_18Fp8KVCacheDataTypeE1ELb1ELi512EEEvPfS2_PT_PKS3_PKT0_S9_ifPKiSB_iPKfiiiSD_SD_iiiii --------------------------
	.section	.text._ZN4vllm25paged_attention_v2_kernelIthLi120ELi16ELi128ELNS_18Fp8KVCacheDataTypeE1ELb1ELi512EEEvPfS2_PT_PKS3_PKT0_S9_ifPKiSB_iPKfiiiSD_SD_iiiii,"ax",@progbits
	.align	128
        .global         _ZN4vllm25paged_attention_v2_kernelIthLi120ELi16ELi128ELNS_18Fp8KVCacheDataTypeE1ELb1ELi512EEEvPfS2_PT_PKS3_PKT0_S9_ifPKiSB_iPKfiiiSD_SD_iiiii
        .type           _ZN4vllm25paged_attention_v2_kernelIthLi120ELi16ELi128ELNS_18Fp8KVCacheDataTypeE1ELb1ELi512EEEvPfS2_PT_PKS3_PKT0_S9_ifPKiSB_iPKfiiiSD_SD_iiiii,@function
        .size           _ZN4vllm25paged_attention_v2_kernelIthLi120ELi16ELi128ELNS_18Fp8KVCacheDataTypeE1ELb1ELi512EEEvPfS2_PT_PKS3_PKT0_S9_ifPKiSB_iPKfiiiSD_SD_iiiii,(.L_x_27403 - _ZN4vllm25paged_attention_v2_kernelIthLi120ELi16ELi128ELNS_18Fp8KVCacheDataTypeE1ELb1ELi512EEEvPfS2_PT_PKS3_PKT0_S9_ifPKiSB_iPKfiiiSD_SD_iiiii)
        .other          _ZN4vllm25paged_attention_v2_kernelIthLi120ELi16ELi128ELNS_18Fp8KVCacheDataTypeE1ELb1ELi512EEEvPfS2_PT_PKS3_PKT0_S9_ifPKiSB_iPKfiiiSD_SD_iiiii,@"STO_CUDA_ENTRY STV_DEFAULT"
_ZN4vllm25paged_attention_v2_kernelIthLi120ELi16ELi128ELNS_18Fp8KVCacheDataTypeE1ELb1ELi512EEEvPfS2_PT_PKS3_PKT0_S9_ifPKiSB_iPKfiiiSD_SD_iiiii:
.text._ZN4vllm25paged_attention_v2_kernelIthLi120ELi16ELi128ELNS_18Fp8KVCacheDataTypeE1ELb1ELi512EEEvPfS2_PT_PKS3_PKT0_S9_ifPKiSB_iPKfiiiSD_SD_iiiii:
        /* <DEDUP_REMOVED lines=111> */
.L_x_12770:
        /* <DEDUP_REMOVED lines=25> */
.L_x_12774:
        /* <DEDUP_REMOVED lines=41> */
.L_x_12772:
[----:B------:R-:W-:Y:S05]  /*0b10*/  BSYNC.RECONVERGENT B6 ;  /* 0x0000000000067941 */ /* 0x000fea0003800200 */
.L_x_12771:
        /* <DEDUP_REMOVED lines=13> */
.L_x_12822:
        /* <DEDUP_REMOVED lines=41> */
.L_x_12780:
        /* <DEDUP_REMOVED lines=11> */
.L_x_12779:
[----:B------:R-:W-:Y:S05]  /*0f30*/  BSYNC.RECONVERGENT B1 ;  /* 0x0000000000017941 */ /* 0x000fea0003800200 */
.L_x_12778:
        /* <DEDUP_REMOVED lines=12> */
.L_x_12783:
        /* <DEDUP_REMOVED lines=100> */
.L_x_12782:
[----:B------:R-:W-:Y:S05]  /*1640*/  BSYNC.RECONVERGENT B1 ;  /* 0x0000000000017941 */ /* 0x000fea0003800200 */
.L_x_12781:
        /* <DEDUP_REMOVED lines=55> */
.L_x_12785:
[----:B------:R-:W-:Y:S05]  /*19c0*/  BSYNC.RECONVERGENT B1 ;  /* 0x0000000000017941 */ /* 0x000fea0003800200 */
.L_x_12784:
        /* <DEDUP_REMOVED lines=26> */
.L_x_12777:
[----:B------:R-:W-:Y:S05]  /*1b70*/  BSYNC.RECONVERGENT B0 ;  /* 0x0000000000007941 */ /* 0x000fea0003800200 */
.L_x_12776:
        /* <DEDUP_REMOVED lines=41> */
.L_x_12790:
[----:B------:R-:W1:Y:S01]  /*1e10*/  LDS R5, [R9] ;  /* 0x0000000009057984 */ /* 0x000e620000000800 */
[----:B------:R-:W-:-:S04]  /*1e20*/  IADD3 R13, PT, PT, R13, 0x1, RZ ;  /* 0x000000010d0d7810 */ /* 0x000fc80007ffe0ff */
[----:B------:R-:W-:Y:S01]  /*1e30*/  ISETP.NE.AND P0, PT, R13, RZ, PT ;  /* 0x000000ff0d00720c */ /* 0x000fe20003f05270 */
[----:B-1----:R-:W-:-:S05]  /*1e40*/  FMUL.FTZ R14, R5, R4 ;  /* 0x00000004050e7220 */ /* 0x002fca0000410000 */
[----:B------:R1:W-:Y:S02]  /*1e50*/  STS [R9], R14 ;  /* 0x0000000e09007388 */ /* 0x0003e40000000800 */
[----:B-1----:R-:W-:-:S05]  /*1e60*/  VIADD R9, R9, 0x200 ;  /* 0x0000020009097836 */ /* 0x002fca0000000000 */
[----:B------:R-:W-:Y:S05]  /*1e70*/  @P0 BRA `(.L_x_12790) ;  /* 0xfffffffc00e40947 */ /* 0x000fea000383ffff */
.L_x_12789:
[----:B------:R-:W-:Y:S05]  /*1e80*/  BSYNC.RECONVERGENT B1 ;  /* 0x0000000000017941 */ /* 0x000fea0003800200 */
.L_x_12788:
        /* <DEDUP_REMOVED lines=12> */
.L_x_12793:
        /* <DEDUP_REMOVED lines=52> */
.L_x_12792:
[----:B------:R-:W-:Y:S05]  /*2290*/  BSYNC.RECONVERGENT B1 ;  /* 0x0000000000017941 */ /* 0x000fea0003800200 */
.L_x_12791:
        /* <DEDUP_REMOVED lines=31> */
.L_x_12795:
[----:B------:R-:W-:Y:S05]  /*2490*/  BSYNC.RECONVERGENT B1 ;  /* 0x0000000000017941 */ /* 0x000fea0003800200 */
.L_x_12794:
        /* <DEDUP_REMOVED lines=14> */
.L_x_12787:
[----:B------:R-:W-:Y:S05]  /*2580*/  BSYNC.RECONVERGENT B0 ;  /* 0x0000000000007941 */ /* 0x000fea0003800200 */
.L_x_12786:
        /* <DEDUP_REMOVED lines=18> */
.L_x_12797:
[----:B------:R-:W-:Y:S05]  /*26b0*/  BSYNC.RECONVERGENT B0 ;  /* 0x0000000000007941 */ /* 0x000fea0003800200 */
.L_x_12796:
        /* <DEDUP_REMOVED lines=27> */
.L_x_12801:
        /* <DEDUP_REMOVED lines=34> */
.L_x_12800:
        /* <DEDUP_REMOVED lines=16> */
.L_x_12799:
[----:B------:R-:W-:Y:S05]  /*2b90*/  BSYNC.RECONVERGENT B6 ;  /* 0x0000000000067941 */ /* 0x000fea0003800200 */
.L_x_12798:
        /* <DEDUP_REMOVED lines=17> */
.L_x_12831:
        /* <DEDUP_REMOVED lines=25> */
.L_x_12804:
[----:B------:R-:W-:Y:S05]  /*2e40*/  BSYNC.RECONVERGENT B0 ;  /* 0x0000000000007941 */ /* 0x000fea0003800200 */
.L_x_12803:
        /* <DEDUP_REMOVED lines=30> */
.L_x_12808:
[----:B------:R-:W-:Y:S05]  /*3030*/  BSYNC.RECONVERGENT B1 ;  /* 0x0000000000017941 */ /* 0x000fea0003800200 */
.L_x_12807:
[----:B0-2---:R-:W-:-:S07]  /*3040*/  @!P0 FADD.FTZ R14, R14, R25 ;  /* 0x000000190e0e8221 */ /* 0x005fce0000010000 */
.L_x_12806:
[----:B------:R-:W-:Y:S05]  /*3050*/  BSYNC.RECONVERGENT B0 ;  /* 0x0000000000007941 */ /* 0x000fea0003800200 */
.L_x_12805:
        /* <DEDUP_REMOVED lines=22> */
.L_x_12810:
[----:B------:R-:W-:Y:S05]  /*31c0*/  BSYNC.RECONVERGENT B0 ;  /* 0x0000000000007941 */ /* 0x000fea0003800200 */
.L_x_12809:
        /* <DEDUP_REMOVED lines=30> */
.L_x_12814:
[----:B------:R-:W-:Y:S05]  /*33b0*/  BSYNC.RECONVERGENT B1 ;  /* 0x0000000000017941 */ /* 0x000fea0003800200 */
.L_x_12813:
[----:B0-2-4-:R-:W-:-:S07]  /*33c0*/  @!P0 FADD.FTZ R14, R14, R21 ;  /* 0x000000150e0e8221 */ /* 0x015fce0000010000 */
.L_x_12812:
[----:B------:R-:W-:Y:S05]  /*33d0*/  BSYNC.RECONVERGENT B0 ;  /* 0x0000000000007941 */ /* 0x000fea0003800200 */
.L_x_12811:
        /* <DEDUP_REMOVED lines=30> */
.L_x_12816:
[----:B------:R-:W-:Y:S05]  /*35c0*/  BSYNC.RECONVERGENT B0 ;  /* 0x0000000000007941 */ /* 0x000fea0003800200 */
.L_x_12815:
[----:B------:R-:W-:Y:S05]  /*35d0*/  @P0 EXIT ;  /* 0x000000000000094d */ /* 0x000fea0003800000 */
[----:B0-2---:R-:W-:-:S05]  /*35e0*/  F2FP.F16.F32.PACK_AB R14, RZ, R14 ;  /* 0x0000000eff0e723e */ /* 0x005fca00000000ff */
[----:B------:R-:W-:Y:S01]  /*35f0*/  STG.E.U16 desc[UR36][R8.64+0xe0], R14 ;  /* 0x0000e00e08007986 */ /* 0x000fe2000c101524 */
[----:B------:R-:W-:Y:S05]  /*3600*/  EXIT ;  /* 0x000000000000794d */ /* 0x000fea0003800000 */
.L_x_12773:
        /* <DEDUP_REMOVED lines=16> */
.L_x_12817:
[----:B------:R-:W-:Y:S05]  /*3710*/  EXIT ;  /* 0x000000000000794d */ /* 0x000fea0003800000 */
.L_x_12775:
[----:B------:R-:W-:Y:S01]  /*3720*/  HFMA2 R12, -RZ, RZ, 0, 9.5367431640625e-07 ;  /* 0x00000010ff0c7431 */ /* 0x000fe200000001ff */
[----:B------:R-:W-:Y:S01]  /*3730*/  MOV R11, 0x1f ;  /* 0x0000001f000b7802 */ /* 0x000fe20000000f00 */
[----:B------:R-:W-:-:S07]  /*3740*/  IMAD.MOV.U32 R15, RZ, RZ, -0x1 ;  /* 0xffffffffff0f7424 */ /* 0x000fce00078e00ff */
[----:B------:R-:W-:Y:S05]  /*3750*/  WARPSYNC.COLLECTIVE R15, `(.L_x_12818) ;  /* 0x000000000f087348 */ /* 0x000fea0003c00000 */
[----:B------:R0:W1:Y:S02]  /*3760*/  SHFL.BFLY P6, R14, R13, R12, R11 ;  /* 0x0c00000c0d0e7389 */ /* 0x00006400000c000b */
[----:B01----:R-:W-:Y:S05]  /*3770*/  ENDCOLLECTIVE ;  /* 0x000000000000791b */ /* 0x003fea0003800000 */
.L_x_12818:
[----:B------:R-:W-:Y:S01]  /*3780*/  HFMA2 R12, -RZ, RZ, 0, 4.76837158203125e-07 ;  /* 0x00000008ff0c7431 */ /* 0x000fe200000001ff */
[----:B------:R-:W-:-:S04]  /*3790*/  FMNMX.FTZ R0, R14, -3.40282346638528859812e+38, !PT ;  /* 0xff7fffff0e007809 */ /* 0x000fc80007810000 */
[----:B------:R-:W-:-:S07]  /*37a0*/  MOV R13, R0 ;  /* 0x00000000000d7202 */ /* 0x000fce0000000f00 */
[----:B------:R-:W-:Y:S05]  /*37b0*/  WARPSYNC.COLLECTIVE R15, `(.L_x_12819) ;  /* 0x000000000f087348 */ /* 0x000fea0003c00000 */
[----:B------:R0:W1:Y:S02]  /*37c0*/  SHFL.BFLY P6, R14, R13, R12, R11 ;  /* 0x0c00000c0d0e7389 */ /* 0x00006400000c000b */
[----:B01----:R-:W-:Y:S05]  /*37d0*/  ENDCOLLECTIVE ;  /* 0x000000000000791b */ /* 0x003fea0003800000 */
.L_x_12819:
[----:B------:R-:W-:Y:S02]  /*37e0*/  MOV R12, 0x4 ;  /* 0x00000004000c7802 */ /* 0x000fe40000000f00 */
[----:B------:R-:W-:-:S05]  /*37f0*/  FMNMX.FTZ R2, R0, R14, !PT ;  /* 0x0000000e00027209 */ /* 0x000fca0007810000 */
[----:B------:R-:W-:-:S07]  /*3800*/  IMAD.MOV.U32 R13, RZ, RZ, R2 ;  /* 0x000000ffff0d7224 */ /* 0x000fce00078e0002 */
[----:B------:R-:W-:Y:S05]  /*3810*/  WARPSYNC.COLLECTIVE R15, `(.L_x_12820) ;  /* 0x000000000f087348 */ /* 0x000fea0003c00000 */
[----:B------:R0:W1:Y:S02]  /*3820*/  SHFL.BFLY P6, R14, R13, R12, R11 ;  /* 0x0c00000c0d0e7389 */ /* 0x00006400000c000b */
[----:B01----:R-:W-:Y:S05]  /*3830*/  ENDCOLLECTIVE ;  /* 0x000000000000791b */ /* 0x003fea0003800000 */
.L_x_12820:
[----:B------:R-:W-:Y:S01]  /*3840*/  IMAD.MOV.U32 R12, RZ, RZ, 0x2 ;  /* 0x00000002ff0c7424 */ /* 0x000fe200078e00ff */
[----:B------:R-:W-:-:S04]  /*3850*/  FMNMX.FTZ R3, R2, R14, !PT ;  /* 0x0000000e02037209 */ /* 0x000fc80007810000 */
[----:B------:R-:W-:-:S07]  /*3860*/  MOV R13, R3 ;  /* 0x00000003000d7202 */ /* 0x000fce0000000f00 */
[----:B------:R-:W-:Y:S05]  /*3870*/  WARPSYNC.COLLECTIVE R15, `(.L_x_12821) ;  /* 0x000000000f087348 */ /* 0x000fea0003c00000 */
[----:B------:R0:W1:Y:S02]  /*3880*/  SHFL.BFLY P6, R14, R13, R12, R11 ;  /* 0x0c00000c0d0e7389 */ /* 0x00006400000c000b */
[----:B01----:R-:W-:Y:S05]  /*3890*/  ENDCOLLECTIVE ;  /* 0x000000000000791b */ /* 0x003fea0003800000 */
.L_x_12821:
[----:B------:R-:W-:Y:S05]  /*38a0*/  BRA `(.L_x_12822) ;  /* 0xffffffd000d07947 */ /* 0x000fea000383ffff */
.L_x_12802:
[----:B------:R-:W-:Y:S01]  /*38b0*/  HFMA2 R13, -RZ, RZ, 0, 0 ;  /* 0x00000000ff0d7431 */ /* 0x000fe200000001ff */
[----:B------:R-:W-:Y:S01]  /*38c0*/  MOV R12, 0x1 ;  /* 0x00000001000c7802 */ /* 0x000fe20000000f00 */
[----:B------:R-:W-:Y:S01]  /*38d0*/  IMAD.MOV.U32 R11, RZ, RZ, 0x1f ;  /* 0x0000001fff0b7424 */ /* 0x000fe200078e00ff */
[----:B------:R-:W-:-:S07]  /*38e0*/  MOV R15, 0xffffffff ;  /* 0xffffffff000f7802 */ /* 0x000fce0000000f00 */
[----:B01-3--:R-:W-:Y:S05]  /*38f0*/  WARPSYNC.COLLECTIVE R15, `(.L_x_12823) ;  /* 0x000000000f087348 */ /* 0x00bfea0003c00000 */
[----:B------:R2:W4:Y:S02]  /*3900*/  SHFL.BFLY P6, R14, R13, R12, R11 ;  /* 0x0c00000c0d0e7389 */ /* 0x00052400000c000b */
[----:B01234-:R-:W-:Y:S05]  /*3910*/  ENDCOLLECTIVE ;  /* 0x000000000000791b */ /* 0x01ffea0003800000 */
.L_x_12823:
[----:B------:R-:W-:-:S07]  /*3920*/  MOV R2, R14 ;  /* 0x0000000e00027202 */ /* 0x000fce0000000f00 */
[----:B------:R-:W-:Y:S05]  /*3930*/  WARPSYNC.COLLECTIVE R15, `(.L_x_12824) ;  /* 0x000000000f087348 */ /* 0x000fea0003c00000 */
[----:B------:R0:W1:Y:S02]  /*3940*/  SHFL.BFLY P6, R14, R13, R12, R11 ;  /* 0x0c00000c0d0e7389 */ /* 0x00006400000c000b */
[----:B01----:R-:W-:Y:S05]  /*3950*/  ENDCOLLECTIVE ;  /* 0x000000000000791b */ /* 0x003fea0003800000 */
.L_x_12824:
[----:B------:R-:W-:Y:S01]  /*3960*/  FADD.FTZ R2, RZ, R2 ;  /* 0x00000002ff027221 */ /* 0x000fe20000010000 */
[----:B------:R-:W-:-:S07]  /*3970*/  IMAD.MOV.U32 R3, RZ, RZ, R14 ;  /* 0x000000ffff037224 */ /* 0x000fce00078e000e */
[----:B------:R-:W-:Y:S05]  /*3980*/  WARPSYNC.COLLECTIVE R15, `(.L_x_12825) ;  /* 0x000000000f087348 */ /* 0x000fea0003c00000 */
[----:B------:R0:W1:Y:S02]  /*3990*/  SHFL.BFLY P6, R14, R13, R12, R11 ;  /* 0x0c00000c0d0e7389 */ /* 0x00006400000c000b */
[----:B01----:R-:W-:Y:S05]  /*39a0*/  ENDCOLLECTIVE ;  /* 0x000000000000791b */ /* 0x003fea0003800000 */
.L_x_12825:
[----:B------:R-:W-:Y:S01]  /*39b0*/  FADD.FTZ R3, RZ, R3 ;  /* 0x00000003ff037221 */ /* 0x000fe20000010000 */
[----:B------:R-:W-:-:S07]  /*39c0*/  MOV R4, R14 ;  /* 0x0000000e00047202 */ /* 0x000fce0000000f00 */
[----:B------:R-:W-:Y:S05]  /*39d0*/  WARPSYNC.COLLECTIVE R15, `(.L_x_12826) ;  /* 0x000000000f087348 */ /* 0x000fea0003c00000 */
[----:B------:R0:W1:Y:S02]  /*39e0*/  SHFL.BFLY P6, R14, R13, R12, R11 ;  /* 0x0c00000c0d0e7389 */ /* 0x00006400000c000b */
[----:B01----:R-:W-:Y:S05]  /*39f0*/  ENDCOLLECTIVE ;  /* 0x000000000000791b */ /* 0x003fea0003800000 */
.L_x_12826:
[----:B------:R-:W-:Y:S01]  /*3a00*/  FADD.FTZ R4, RZ, R4 ;  /* 0x00000004ff047221 */ /* 0x000fe20000010000 */
[----:B------:R-:W-:-:S07]  /*3a10*/  MOV R5, R14 ;  /* 0x0000000e00057202 */ /* 0x000fce0000000f00 */
[----:B------:R-:W-:Y:S05]  /*3a20*/  WARPSYNC.COLLECTIVE R15, `(.L_x_12827) ;  /* 0x000000000f087348 */ /* 0x000fea0003c00000 */
[----:B------:R0:W1:Y:S02]  /*3a30*/  SHFL.BFLY P6, R14, R13, R12, R11 ;  /* 0x0c00000c0d0e7389 */ /* 0x00006400000c000b */
[----:B01----:R-:W-:Y:S05]  /*3a40*/  ENDCOLLECTIVE ;  /* 0x000000000000791b */ /* 0x003fea0003800000 */
.L_x_12827:
[----:B------:R-:W-:Y:S01]  /*3a50*/  FADD.FTZ R5, RZ, R5 ;  /* 0x00000005ff057221 */ /* 0x000fe20000010000 */
[----:B------:R-:W-:-:S07]  /*3a60*/  IMAD.MOV.U32 R6, RZ, RZ, R14 ;  /* 0x000000ffff067224 */ /* 0x000fce00078e000e */
[----:B------:R-:W-:Y:S05]  /*3a70*/  WARPSYNC.COLLECTIVE R15, `(.L_x_12828) ;  /* 0x000000000f087348 */ /* 0x000fea0003c00000 */
[----:B------:R0:W1:Y:S02]  /*3a80*/  SHFL.BFLY P6, R14, R13, R12, R11 ;  /* 0x0c00000c0d0e7389 */ /* 0x00006400000c000b */
[----:B01----:R-:W-:Y:S05]  /*3a90*/  ENDCOLLECTIVE ;  /* 0x000000000000791b */ /* 0x003fea0003800000 */
.L_x_12828:
[----:B------:R-:W-:Y:S01]  /*3aa0*/  FADD.FTZ R6, RZ, R6 ;  /* 0x00000006ff067221 */ /* 0x000fe20000010000 */
[----:B------:R-:W-:-:S07]  /*3ab0*/  MOV R7, R14 ;  /* 0x0000000e00077202 */ /* 0x000fce0000000f00 */
[----:B------:R-:W-:Y:S05]  /*3ac0*/  WARPSYNC.COLLECTIVE R15, `(.L_x_12829) ;  /* 0x000000000f087348 */ /* 0x000fea0003c00000 */
[----:B------:R0:W1:Y:S02]  /*3ad0*/  SHFL.BFLY P6, R14, R13, R12, R11 ;  /* 0x0c00000c0d0e7389 */ /* 0x00006400000c000b */
[----:B01----:R-:W-:Y:S05]  /*3ae0*/  ENDCOLLECTIVE ;  /* 0x000000000000791b */ /* 0x003fea0003800000 */
.L_x_12829:
[----:B------:R-:W-:Y:S01]  /*3af0*/  FADD.FTZ R7, RZ, R7 ;  /* 0x00000007ff077221 */ /* 0x000fe20000010000 */
[----:B------:R-:W-:-:S07]  /*3b00*/  MOV R0, R14 ;  /* 0x0000000e00007202 */ /* 0x000fce0000000f00 */
[----:B------:R-:W-:Y:S05]  /*3b10*/  WARPSYNC.COLLECTIVE R15, `(.L_x_12830) ;  /* 0x000000000f087348 */ /* 0x000fea0003c00000 */
[----:B------:R0:W1:Y:S02]  /*3b20*/  SHFL.BFLY P6, R14, R13, R12, R11 ;  /* 0x0c00000c0d0e7389 */ /* 0x00006400000c000b */
[----:B01----:R-:W-:Y:S05]  /*3b30*/  ENDCOLLECTIVE ;  /* 0x000000000000791b */ /* 0x003fea0003800000 */
.L_x_12830:
[----:B------:R-:W-:Y:S01]  /*3b40*/  FADD.FTZ R0, RZ, R0 ;  /* 0x00000000ff007221 */ /* 0x000fe20000010000 */
[----:B------:R-:W-:Y:S06]  /*3b50*/  BRA `(.L_x_12831) ;  /* 0xfffffff000547947 */ /* 0x000fec000383ffff */
.L_x_12832:
        /* <DEDUP_REMOVED lines=10> */
.L_x_27403:


//--------------------- .text._ZN4vllm25paged_attention_v2_kernelIthLi112ELi16ELi128ELNS_18Fp8KVCacheDataTypeE1ELb1ELi512EEEvPfS2_PT_PKS3_PKT0_S9_ifPKiSB_iPKfiiiSD_SD_iiiii --------------------------
	.section	.text._ZN4vllm25paged_attention_v2_kernelIthLi112ELi16ELi128ELNS_18Fp8KVCacheDataTypeE1ELb1ELi512EEEvPfS2_PT_PKS3_PKT0_S9_ifPKiSB_iPKfiiiSD_SD_iiiii,"ax",@progbits
	.align	128
        .global         _ZN4vllm25paged_attention_v2_kernelIthLi112ELi16ELi128ELNS_18Fp8KVCacheDataTypeE1ELb1ELi512EEEvPfS2_PT_PKS3_PKT0_S9_ifPKiSB_iPKfiiiSD_SD_iiiii
        .type           _ZN4vllm25paged_attention_v2_kernelIthLi112ELi16ELi128ELNS_18Fp8KVCacheDataTypeE1ELb1ELi512EEEvPfS2_PT_PKS3_PKT0_S9_ifPKiSB_iPKfiiiSD_SD_iiiii,@function
        .size           _ZN4vllm25paged_attention_v2_kernelIthLi112ELi16ELi128ELNS_18Fp8KVCacheDataTypeE1ELb1ELi512EEEvPfS2_PT_PKS3_PKT0_S9_ifPKiSB_iPKfiiiSD_SD_iiiii,(.L_x_27404 - _ZN4vllm25paged_attention_v2_kernelIthLi112ELi16ELi128ELNS_18Fp8KVCacheDataTypeE1ELb1ELi512EEEvPfS2_PT_PKS3_PKT0_S9_ifPKiSB_iPKfiiiSD_SD_iiiii)
        .other          _ZN4vllm25paged_attention_v2_kernelIthLi112ELi16ELi128ELNS_18Fp8KVCacheDataTypeE1ELb1ELi512EEEvPfS2_PT_PKS3_PKT0_S9_ifPKiSB_iPKfiiiSD_SD_iiiii,@"STO_CUDA_ENTRY STV_DEFAULT"
_ZN4vllm25paged_attention_v2_kernelIthLi112ELi16ELi128ELNS_18Fp8KVCacheDataTypeE1ELb1ELi512EEEvPfS2_PT_PKS3_PKT0_S9_ifPKiSB_iPKfiiiSD_SD_iiiii:
.text._ZN4vllm25paged_attention_v2_kernelIthLi112ELi16ELi128ELNS_18Fp8KVCacheDataTypeE1ELb1ELi512EEEvPfS2_PT_PKS3_PKT0_S9_ifPKiSB_iPKfiiiSD_SD_iiiii:
        /* <DEDUP_REMOVED lines=112> */
.L_x_12833:
        /* <DEDUP_REMOVED lines=25> */
.L_x_12837:
        /* <DEDUP_REMOVED lines=41> */
.L_x_12835:
[----:B------:R-:W-:Y:S05]  /*0b20*/  BSYNC.RECONVERGENT B6 ;  /* 0x0000000000067941 */ /* 0x000fea0003800200 */
.L_x_12834:
        /* <DEDUP_REMOVED lines=13> */
.L_x_12875:
        /* <DEDUP_REMOVED lines=41> */
.L_x_12843:
        /* <DEDUP_REMOVED lines=11> */
.L_x_12842:
[----:B------:R-:W-:Y:S05]  /*0f40*/  BSYNC.RECONVERGENT B1 ;  /* 0x0000000000017941 */ /* 0x000fea0003800200 */
.L_x_12841:
        /* <DEDUP_REMOVED lines=12> */
.L_x_12846:
        /* <DEDUP_REMOVED lines=100> */
.L_x_12845:
[----:B------:R-:W-:Y:S05]  /*1650*/  BSYNC.RECONVERGENT B1 ;  /* 0x0000000000017941 */ /* 0x000fea0003800200 */
.L_x_12844:
        /* <DEDUP_REMOVED lines=55> */
.L_x_12848:
[----:B------:R-:W-:Y:S05]  /*19d0*/  BSYNC.RECONVERGENT B1 ;  /* 0x0000000000017941 */ /* 0x000fea0003800200 */
.L_x_12847:
        /* <DEDUP_REMOVED lines=26> */
.L_x_12840:
[----:B------:R-:W-:Y:S05]  /*1b80*/  BSYNC.RECONVERGENT B0 ;  /* 0x0000000000007941 */ /* 0x000fea0003800200 */
.L_x_12839:
        /* <DEDUP_REMOVED lines=43> */
.L_x_12853:
[----:B------:R-:W1:Y:S01]  /*1e40*/  LDS R21, [R14] ;  /* 0x000000000e157984 */ /* 0x000e620000000800 */
[----:B------:R-:W-:-:S05]  /*1e50*/  VIADD R15, R15, 0x1 ;  /* 0x000000010f0f7836 */ /* 0x000fca0000000000 */
[----:B------:R-:W-:Y:S01]  /*1e60*/  ISETP.NE.AND P0, PT, R15, RZ, PT ;  /* 0x000000ff0f00720c */ /* 0x000fe20003f05270 */
[----:B-1----:R-:W-:-:S05]  /*1e70*/  FMUL.FTZ R21, R21, R8 ;  /* 0x0000000815157220 */ /* 0x002fca0000410000 */
[----:B------:R1:W-:Y:S02]  /*1e80*/  STS [R14], R21 ;  /* 0x000000150e007388 */ /* 0x0003e40000000800 */
[----:B-1----:R-:W-:-:S05]  /*1e90*/  IADD3 R14, PT, PT, R14, 0x200, RZ ;  /* 0x000002000e0e7810 */ /* 0x002fca0007ffe0ff */
[----:B------:R-:W-:Y:S05]  /*1ea0*/  @P0 BRA `(.L_x_12853) ;  /* 0xfffffffc00e40947 */ /* 0x000fea000383ffff */
.L_x_12852:
[----:B------:R-:W-:Y:S05]  /*1eb0*/  BSYNC.RECONVERGENT B1 ;  /* 0x0000000000017941 */ /* 0x000fea0003800200 */
.L_x_12851:
        /* <DEDUP_REMOVED lines=12> */
.L_x_12856:
        /* <DEDUP_REMOVED lines=52> */
.L_x_12855:
[----:B------:R-:W-:Y:S05]  /*22c0*/  BSYNC.RECONVERGENT B1 ;  /* 0x0000000000017941 */ /* 0x000fea0003800200 */
.L_x_12854:
        /* <DEDUP_REMOVED lines=31> */
.L_x_12858:
[----:B------:R-:W-:Y:S05]  /*24c0*/  BSYNC.RECONVERGENT B1 ;  /* 0x0000000000017941 */ /* 0x000fea0003800200 */
.L_x_12857:
        /* <DEDUP_REMOVED lines=14> */
.L_x_12850:
[----:B------:R-:W-:Y:S05]  /*25b0*/  BSYNC.RECONVERGENT B0 ;  /* 0x0000000000007941 */ /* 0x000fea0003800200 */
.L_x_12849:
        /* <DEDUP_REMOVED lines=18> */
.L_x_12860:
[----:B------:R-:W-:Y:S05]  /*26e0*/  BSYNC.RECONVERGENT B0 ;  /* 0x0000000000007941 */ /* 0x000fea0003800200 */
.L_x_12859:
        /* <DEDUP_REMOVED lines=27> */
.L_x_12864:
        /* <DEDUP_REMOVED lines=33> */
.L_x_12863:
        /* <DEDUP_REMOVED lines=16> */
.L_x_12862:
[----:B------:R-:W-:Y:S05]  /*2bb0*/  BSYNC.RECONVERGENT B6 ;  /* 0x0000000000067941 */ /* 0x000fea0003800200 */
.L_x_12861:
        /* <DEDUP_REMOVED lines=16> */
.L_x_12883:
        /* <DEDUP_REMOVED lines=43> */
.L_x_12867:
[----:B------:R-:W-:Y:S05]  /*2f70*/  BSYNC.RECONVERGENT B0 ;  /* 0x0000000000007941 */ /* 0x000fea0003800200 */
.L_x_12866:
        /* <DEDUP_REMOVED lines=25> */
.L_x_12869:
[----:B------:R-:W-:Y:S05]  /*3110*/  BSYNC.RECONVERGENT B0 ;  /* 0x0000000000007941 */ /* 0x000fea0003800200 */
.L_x_12868:
        /* <DEDUP_REMOVED lines=28> */
.L_x_12836:
        /* <DEDUP_REMOVED lines=16> */
.L_x_12870:
[----:B------:R-:W-:Y:S05]  /*33e0*/  EXIT ;  /* 0x000000000000794d */ /* 0x000fea0003800000 */
.L_x_12838:
[----:B------:R-:W-:Y:S02]  /*33f0*/  HFMA2 R12, -RZ, RZ, 0, 9.5367431640625e-07 ;  /* 0x00000010ff0c7431 */ /* 0x000fe400000001ff */
[----:B------:R-:W-:Y:S01]  /*3400*/  IMAD.MOV.U32 R11, RZ, RZ, 0x1f ;  /* 0x0000001fff0b7424 */ /* 0x000fe200078e00ff */
[----:B------:R-:W-:-:S07]  /*3410*/  MOV R15, 0xffffffff ;  /* 0xffffffff000f7802 */ /* 0x000fce0000000f00 */
[----:B------:R-:W-:Y:S05]  /*3420*/  WARPSYNC.COLLECTIVE R15, `(.L_x_12871) ;  /* 0x000000000f087348 */ /* 0x000fea0003c00000 */
[----:B------:R0:W1:Y:S02]  /*3430*/  SHFL.BFLY P6, R14, R13, R12, R11 ;  /* 0x0c00000c0d0e7389 */ /* 0x00006400000c000b */
[----:B01----:R-:W-:Y:S05]  /*3440*/  ENDCOLLECTIVE ;  /* 0x000000000000791b */ /* 0x003fea0003800000 */
.L_x_12871:
[----:B------:R-:W-:Y:S01]  /*3450*/  IMAD.MOV.U32 R12, RZ, RZ, 0x8 ;  /* 0x00000008ff0c7424 */ /* 0x000fe200078e00ff */
[----:B------:R-:W-:-:S04]  /*3460*/  FMNMX.FTZ R0, R14, -3.40282346638528859812e+38, !PT ;  /* 0xff7fffff0e007809 */ /* 0x000fc80007810000 */
[----:B------:R-:W-:-:S07]  /*3470*/  MOV R13, R0 ;  /* 0x00000000000d7202 */ /* 0x000fce0000000f00 */
[----:B------:R-:W-:Y:S05]  /*3480*/  WARPSYNC.COLLECTIVE R15, `(.L_x_12872) ;  /* 0x000000000f087348 */ /* 0x000fea0003c00000 */
[----:B------:R0:W1:Y:S02]  /*3490*/  SHFL.BFLY P6, R14, R13, R12, R11 ;  /* 0x0c00000c0d0e7389 */ /* 0x00006400000c000b */
[----:B01----:R-:W-:Y:S05]  /*34a0*/  ENDCOLLECTIVE ;  /* 0x000000000000791b */ /* 0x003fea0003800000 */
.L_x_12872:
[----:B------:R-:W-:Y:S01]  /*34b0*/  HFMA2 R12, -RZ, RZ, 0, 2.384185791015625e-07 ;  /* 0x00000004ff0c7431 */ /* 0x000fe200000001ff */
[----:B------:R-:W-:-:S04]  /*34c0*/  FMNMX.FTZ R2, R0, R14, !PT ;  /* 0x0000000e00027209 */ /* 0x000fc80007810000 */
[----:B------:R-:W-:-:S07]  /*34d0*/  MOV R13, R2 ;  /* 0x00000002000d7202 */ /* 0x000fce0000000f00 */
[----:B------:R-:W-:Y:S05]  /*34e0*/  WARPSYNC.COLLECTIVE R15, `(.L_x_12873) ;  /* 0x000000000f087348 */ /* 0x000fea0003c00000 */
[----:B------:R0:W1:Y:S02]  /*34f0*/  SHFL.BFLY P6, R14, R13, R12, R11 ;  /* 0x0c00000c0d0e7389 */ /* 0x00006400000c000b */
[----:B01----:R-:W-:Y:S05]  /*3500*/  ENDCOLLECTIVE ;  /* 0x000000000000791b */ /* 0x003fea0003800000 */
.L_x_12873:
[----:B------:R-:W-:Y:S02]  /*3510*/  MOV R12, 0x2 ;  /* 0x00000002000c7802 */ /* 0x000fe40000000f00 */
[----:B------:R-:W-:-:S05]  /*3520*/  FMNMX.FTZ R3, R2, R14, !PT ;  /* 0x0000000e02037209 */ /* 0x000fca0007810000 */
[----:B------:R-:W-:-:S07]  /*3530*/  IMAD.MOV.U32 R13, RZ, RZ, R3 ;  /* 0x000000ffff0d7224 */ /* 0x000fce00078e0003 */
[----:B------:R-:W-:Y:S05]  /*3540*/  WARPSYNC.COLLECTIVE R15, `(.L_x_12874) ;  /* 0x000000000f087348 */ /* 0x000fea0003c00000 */
[----:B------:R0:W1:Y:S02]  /*3550*/  SHFL.BFLY P6, R14, R13, R12, R11 ;  /* 0x0c00000c0d0e7389 */ /* 0x00006400000c000b */
[----:B01----:R-:W-:Y:S05]  /*3560*/  ENDCOLLECTIVE ;  /* 0x000000000000791b */ /* 0x003fea0003800000 */
.L_x_12874:
[----:B------:R-:W-:Y:S05]  /*3570*/  BRA `(.L_x_12875) ;  /* 0xffffffd400a07947 */ /* 0x000fea000383ffff */
.L_x_12865:
[----:B--23--:R-:W-:Y:S02]  /*3580*/  HFMA2 R13, -RZ, RZ, 0, 0 ;  /* 0x00000000ff0d7431 */ /* 0x00cfe400000001ff */
[----:B------:R-:W-:Y:S01]  /*3590*/  IMAD.MOV.U32 R12, RZ, RZ, 0x1 ;  /* 0x00000001ff0c7424 */ /* 0x000fe200078e00ff */
[----:B------:R-:W-:Y:S02]  /*35a0*/  MOV R11, 0x1f ;  /* 0x0000001f000b7802 */ /* 0x000fe40000000f00 */
[----:B------:R-:W-:-:S07]  /*35b0*/  MOV R15, 0xffffffff ;  /* 0xffffffff000f7802 */ /* 0x000fce0000000f00 */
[----:B0-----:R-:W-:Y:S05]  /*35c0*/  WARPSYNC.COLLECTIVE R15, `(.L_x_12876) ;  /* 0x000000000f087348 */ /* 0x001fea0003c00000 */
[----:B------:R1:W2:Y:S02]  /*35d0*/  SHFL.BFLY P6, R14, R13, R12, R11 ;  /* 0x0c00000c0d0e7389 */ /* 0x0002a400000c000b */
[----:B012---:R-:W-:Y:S05]  /*35e0*/  ENDCOLLECTIVE ;  /* 0x000000000000791b */ /* 0x007fea0003800000 */
.L_x_12876:
[----:B------:R-:W-:-:S07]  /*35f0*/  IMAD.MOV.U32 R2, RZ, RZ, R14 ;  /* 0x000000ffff027224 */ /* 0x000fce00078e000e */
[----:B------:R-:W-:Y:S05]  /*3600*/  WARPSYNC.COLLECTIVE R15, `(.L_x_12877) ;  /* 0x000000000f087348 */ /* 0x000fea0003c00000 */
[----:B------:R0:W1:Y:S02]  /*3610*/  SHFL.BFLY P6, R14, R13, R12, R11 ;  /* 0x0c00000c0d0e7389 */ /* 0x00006400000c000b */
[----:B01----:R-:W-:Y:S05]  /*3620*/  ENDCOLLECTIVE ;  /* 0x000000000000791b */ /* 0x003fea0003800000 */
.L_x_12877:
[----:B------:R-:W-:Y:S01]  /*3630*/  FADD.FTZ R2, RZ, R2 ;  /* 0x00000002ff027221 */ /* 0x000fe20000010000 */
[----:B------:R-:W-:-:S07]  /*3640*/  MOV R3, R14 ;  /* 0x0000000e00037202 */ /* 0x000fce0000000f00 */
[----:B------:R-:W-:Y:S05]  /*3650*/  WARPSYNC.COLLECTIVE R15, `(.L_x_12878) ;  /* 0x000000000f087348 */ /* 0x000fea0003c00000 */
[----:B------:R0:W1:Y:S02]  /*3660*/  SHFL.BFLY P6, R14, R13, R12, R11 ;  /* 0x0c00000c0d0e7389 */ /* 0x00006400000c000b */
[----:B01----:R-:W-:Y:S05]  /*3670*/  ENDCOLLECTIVE ;  /* 0x000000000000791b */ /* 0x003fea0003800000 */
.L_x_12878:
[----:B------:R-:W-:Y:S01]  /*3680*/  FADD.FTZ R3, RZ, R3 ;  /* 0x00000003ff037221 */ /* 0x000fe20000010000 */
[----:B------:R-:W-:-:S07]  /*3690*/  MOV R4, R14 ;  /* 0x0000000e00047202 */ /* 0x000fce0000000f00 */
[----:B------:R-:W-:Y:S05]  /*36a0*/  WARPSYNC.COLLECTIVE R15, `(.L_x_12879) ;  /* 0x000000000f087348 */ /* 0x000fea0003c00000 */
[----:B------:R0:W1:Y:S02]  /*36b0*/  SHFL.BFLY P6, R14, R13, R12, R11 ;  /* 0x0c00000c0d0e7389 */ /* 0x00006400000c000b */
[----:B01----:R-:W-:Y:S05]  /*36c0*/  ENDCOLLECTIVE ;  /* 0x000000000000791b */ /* 0x003fea0003800000 */
.L_x_12879:
[----:B------:R-:W-:Y:S01]  /*36d0*/  FADD.FTZ R4, RZ, R4 ;  /* 0x00000004ff047221 */ /* 0x000fe20000010000 */
[----:B------:R-:W-:-:S07]  /*36e0*/  IMAD.MOV.U32 R5, RZ, RZ, R14 ;  /* 0x000000ffff057224 */ /* 0x000fce00078e000e */
[----:B------:R-:W-:Y:S05]  /*36f0*/  WARPSYNC.COLLECTIVE R15, `(.L_x_12880) ;  /* 0x000000000f087348 */ /* 0x000fea0003c00000 */
[----:B------:R0:W1:Y:S02]  /*3700*/  SHFL.BFLY P6, R14, R13, R12, R11 ;  /* 0x0c00000c0d0e7389 */ /* 0x00006400000c000b */
[----:B01----:R-:W-:Y:S05]  /*3710*/  ENDCOLLECTIVE ;  /* 0x000000000000791b */ /* 0x003fea0003800000 */
.L_x_12880:
[----:B------:R-:W-:Y:S01]  /*3720*/  FADD.FTZ R5, RZ, R5 ;  /* 0x00000005ff057221 */ /* 0x000fe20000010000 */
[----:B------:R-:W-:-:S07]  /*3730*/  MOV R6, R14 ;  /* 0x0000000e00067202 */ /* 0x000fce0000000f00 */
[----:B------:R-:W-:Y:S05]  /*3740*/  WARPSYNC.COLLECTIVE R15, `(.L_x_12881) ;  /* 0x000000000f087348 */ /* 0x000fea0003c00000 */
[----:B------:R0:W1:Y:S02]  /*3750*/  SHFL.BFLY P6, R14, R13, R12, R11 ;  /* 0x0c00000c0d0e7389 */ /* 0x00006400000c000b */
[----:B01----:R-:W-:Y:S05]  /*3760*/  ENDCOLLECTIVE ;  /* 0x000000000000791b */ /* 0x003fea0003800000 */
.L_x_12881:
[----:B------:R-:W-:Y:S01]  /*3770*/  FADD.FTZ R6, RZ, R6 ;  /* 0x00000006ff067221 */ /* 0x000fe20000010000 */
[----:B------:R-:W-:-:S07]  /*3780*/  MOV R0, R14 ;  /* 0x0000000e00007202 */ /* 0x000fce0000000f00 */
[----:B------:R-:W-:Y:S05]  /*3790*/  WARPSYNC.COLLECTIVE R15, `(.L_x_12882) ;  /* 0x000000000f087348 */ /* 0x000fea0003c00000 */
[----:B------:R0:W1:Y:S02]  /*37a0*/  SHFL.BFLY P6, R14, R13, R12, R11 ;  /* 0x0c00000c0d0e7389 */ /* 0x00006400000c000b */
[----:B01----:R-:W-:Y:S05]  /*37b0*/  ENDCOLLECTIVE ;  /* 0x000000000000791b */ /* 0x003fea0003800000 */
.L_x_12882:
[----:B------:R-:W-:Y:S01]  /*37c0*/  FADD.FTZ R0, RZ, R0 ;  /* 0x00000000ff007221 */ /* 0x000fe20000010000 */
[----:B------:R-:W-:Y:S06]  /*37d0*/  BRA `(.L_x_12883) ;  /* 0xfffffff400387947 */ /* 0x000fec000383ffff */
.L_x_12884:
        /* <DEDUP_REMOVED lines=10> */
.L_x_27404:


//--------------------- .text._ZN4vllm25paged_attention_v2_kernelIthLi96ELi16ELi128ELNS_18Fp8KVCacheDataTypeE1ELb1ELi512EEEvPfS2_PT_PKS3_PKT0_S9_ifPKiSB_iPKfiiiSD_SD_iiiii --------------------------
	.section	.text._ZN4vllm25paged_attention_v2_kernelIthLi96ELi16ELi128ELNS_18Fp8KVCacheDataTypeE1ELb1ELi512EEEvPfS2_PT_PKS3_PKT0_S9_ifPKiSB_iPKfiiiSD_SD_iiiii,"ax",@progbits
	.align	128
        .global         _ZN4vllm25paged_attention_v2_kernelIthLi96ELi16ELi128ELNS_18Fp8KVCacheDataTypeE1ELb1ELi512EEEvPfS2_PT_PKS3_PKT0_S9_ifPKiSB_iPKfiiiSD_SD_iiiii
        .type           _ZN4vllm25paged_attention_v2_kernelIthLi96ELi16ELi128ELNS_18Fp8KVCacheDataTypeE1ELb1ELi512EEEvPfS2_PT_PKS3_PKT0_S9_ifPKiSB_iPKfiiiSD_SD_iiiii,@function
        .size           _ZN4vllm25paged_attention_v2_kernelIthLi96ELi16ELi128ELNS_18Fp8KVCacheDataTypeE1ELb1ELi512EEEvPfS2_PT_PKS3_PKT0_S9_ifPKiSB_iPKfiiiSD_SD_iiiii,(.L_x_27405 - _ZN4vllm25paged_attention_v2_kernelIthLi96ELi16ELi128ELNS_18Fp8KVCacheDataTypeE1ELb1ELi512EEEvPfS2_PT_PKS3_PKT0_S9_ifPKiSB_iPKfiiiSD_SD_iiiii)
        .other          _ZN4vllm25paged_attention_v2_kernelIthLi96ELi16ELi128ELNS_18Fp8KVCacheDataTypeE1ELb1ELi512EEEvPfS2_PT_PKS3_PKT0_S9_ifPKiSB_iPKfiiiSD_SD_iiiii,@"STO_CUDA_ENTRY STV_DEFAULT"
_ZN4vllm25paged_attention_v2_kernelIthLi96ELi16ELi128ELNS_18Fp8KVCacheDataTypeE1ELb1ELi512EEEvPfS2_PT_PKS3_PKT0_S9_ifPKiSB_iPKfiiiSD_SD_iiiii:
.text._ZN4vllm25paged_attention_v2_kernelIthLi96ELi16ELi128ELNS_18Fp8KVCacheDataTypeE1ELb1ELi512EEEvPfS2_PT_PKS3_PKT0_S9_ifPKiSB_iPKfiiiSD_SD_iiiii:
        /* <DEDUP_REMOVED lines=112> */
.L_x_12885:
        /* <DEDUP_REMOVED lines=25> */
.L_x_12889:
        /* <DEDUP_REMOVED lines=41> */
.L_x_12887:
[----:B------:R-:W-:Y:S05]  /*0b20*/  BSYNC.RECONVERGENT B6 ;  /* 0x0000000000067941 */ /* 0x000fea0003800200 */
.L_x_12886:
        /* <DEDUP_REMOVED lines=13> */
.L_x_12927:
        /* <DEDUP_REMOVED lines=41> */
.L_x_12895:
        /* <DEDUP_REMOVED lines=11> */
.L_x_12894:
[----:B------:R-:W-:Y:S05]  /*0f40*/  BSYNC.RECONVERGENT B1 ;  /* 0x0000000000017941 */ /* 0x000fea0003800200 */
.L_x_12893:
        /* <DEDUP_REMOVED lines=12> */
.L_x_12898:
        /* <DEDUP_REMOVED lines=100> */
.L_x_12897:
[----:B------:R-:W-:Y:S05]  /*1650*/  BSYNC.RECONVERGENT B1 ;  /* 0x0000000000017941 */ /* 0x000fea0003800200 */
.L_x_12896:
        /* <DEDUP_REMOVED lines=55> */
.L_x_12900:
[----:B------:R-:W-:Y:S05]  /*19d0*/  BSYNC.RECONVERGENT B1 ;  /* 0x0000000000017941 */ /* 0x000fea0003800200 */
.L_x_12899:
        /* <DEDUP_REMOVED lines=26> */
.L_x_12892:
[----:B------:R-:W-:Y:S05]  /*1b80*/  BSYNC.RECONVERGENT B0 ;  /* 0x0000000000007941 */ /* 0x000fea0003800200 */
.L_x_12891:
        /* <DEDUP_REMOVED lines=43> */
.L_x_12905:
[----:B------:R-:W1:Y:S01]  /*1e40*/  LDS R21, [R14] ;  /* 0x000000000e157984 */ /* 0x000e620000000800 */
[----:B------:R-:W-:-:S04]  /*1e50*/  IADD3 R15, PT, PT, R15, 0x1, RZ ;  /* 0x000000010f0f7810 */ /* 0x000fc80007ffe0ff */
[----:B------:R-:W-:Y:S01]  /*1e60*/  ISETP.NE.AND P0, PT, R15, RZ, PT ;  /* 0x000000ff0f00720c */ /* 0x000fe20003f05270 */
[----:B-1----:R-:W-:-:S05]  /*1e70*/  FMUL.FTZ R21, R21, R8 ;  /* 0x0000000815157220 */ /* 0x002fca0000410000 */
[----:B------:R1:W-:Y:S02]  /*1e80*/  STS [R14], R21 ;  /* 0x000000150e007388 */ /* 0x0003e40000000800 */
[----:B-1----:R-:W-:-:S05]  /*1e90*/  IADD3 R14, PT, PT, R14, 0x200, RZ ;  /* 0x000002000e0e7810 */ /* 0x002fca0007ffe0ff */
[----:B------:R-:W-:Y:S05]  /*1ea0*/  @P0 BRA `(.L_x_12905) ;  /* 0xfffffffc00e40947 */ /* 0x000fea000383ffff */
.L_x_12904:
[----:B------:R-:W-:Y:S05]  /*1eb0*/  BSYNC.RECONVERGENT B1 ;  /* 0x0000000000017941 */ /* 0x000fea0003800200 */
.L_x_12903:
        /* <DEDUP_REMOVED lines=12> */
.L_x_12908:
        /* <DEDUP_REMOVED lines=52> */
.L_x_12907:
[----:B------:R-:W-:Y:S05]  /*22c0*/  BSYNC.RECONVERGENT B1 ;  /* 0x0000000000017941 */ /* 0x000fea0003800200 */
.L_x_12906:
        /* <DEDUP_REMOVED lines=31> */
.L_x_12910:
[----:B------:R-:W-:Y:S05]  /*24c0*/  BSYNC.RECONVERGENT B1 ;  /* 0x0000000000017941 */ /* 0x000fea0003800200 */
.L_x_12909:
        /* <DEDUP_REMOVED lines=14> */
.L_x_12902:
[----:B------:R-:W-:Y:S05]  /*25b0*/  BSYNC.RECONVERGENT B0 ;  /* 0x0000000000007941 */ /* 0x000fea0003800200 */
.L_x_12901:
        /* <DEDUP_REMOVED lines=18> */
.L_x_12912:
[----:B------:R-:W-:Y:S05]  /*26e0*/  BSYNC.RECONVERGENT B0 ;  /* 0x0000000000007941 */ /* 0x000fea0003800200 */
.L_x_12911:
        /* <DEDUP_REMOVED lines=27> */
.L_x_12916:
        /* <DEDUP_REMOVED lines=33> */
.L_x_12915:
        /* <DEDUP_REMOVED lines=16> */
.L_x_12914:
[----:B------:R-:W-:Y:S05]  /*2bb0*/  BSYNC.RECONVERGENT B6 ;  /* 0x0000000000067941 */ /* 0x000fea0003800200 */
.L_x_12913:
        /* <DEDUP_REMOVED lines=15> */
.L_x_12934:
        /* <DEDUP_REMOVED lines=39> */
.L_x_12919:
[----:B------:R-:W-:Y:S05]  /*2f20*/  BSYNC.RECONVERGENT B0 ;  /* 0x0000000000007941 */ /* 0x000fea0003800200 */
.L_x_12918:
        /* <DEDUP_REMOVED lines=22> */
.L_x_12921:
[----:B------:R-:W-:Y:S05]  /*3090*/  BSYNC.RECONVERGENT B0 ;  /* 0x0000000000007941 */ /* 0x000fea0003800200 */
.L_x_12920:
        /* <DEDUP_REMOVED lines=26> */
.L_x_12888:
        /* <DEDUP_REMOVED lines=16> */
.L_x_12922:
[----:B------:R-:W-:Y:S05]  /*3340*/  EXIT ;  /* 0x000000000000794d */ /* 0x000fea0003800000 */
.L_x_12890:
[----:B------:R-:W-:Y:S02]  /*3350*/  IMAD.MOV.U32 R12, RZ, RZ, 0x10 ;  /* 0x00000010ff0c7424 */ /* 0x000fe400078e00ff */
[----:B------:R-:W-:Y:S01]  /*3360*/  HFMA2 R11, -RZ, RZ, 0, 1.847743988037109375e-06 ;  /* 0x0000001fff0b7431 */ /* 0x000fe200000001ff */
[----:B------:R-:W-:-:S07]  /*3370*/  MOV R15, 0xffffffff ;  /* 0xffffffff000f7802 */ /* 0x000fce0000000f00 */
[----:B------:R-:W-:Y:S05]  /*3380*/  WARPSYNC.COLLECTIVE R15, `(.L_x_12923) ;  /* 0x000000000f087348 */ /* 0x000fea0003c00000 */
[----:B------:R0:W1:Y:S02]  /*3390*/  SHFL.BFLY P6, R14, R13, R12, R11 ;  /* 0x0c00000c0d0e7389 */ /* 0x00006400000c000b */
[----:B01----:R-:W-:Y:S05]  /*33a0*/  ENDCOLLECTIVE ;  /* 0x000000000000791b */ /* 0x003fea0003800000 */
.L_x_12923:
[----:B------:R-:W-:Y:S01]  /*33b0*/  HFMA2 R12, -RZ, RZ, 0, 4.76837158203125e-07 ;  /* 0x00000008ff0c7431 */ /* 0x000fe200000001ff */
[----:B------:R-:W-:-:S05]  /*33c0*/  FMNMX.FTZ R0, R14, -3.40282346638528859812e+38, !PT ;  /* 0xff7fffff0e007809 */ /* 0x000fca0007810000 */
[----:B------:R-:W-:-:S07]  /*33d0*/  IMAD.MOV.U32 R13, RZ, RZ, R0 ;  /* 0x000000ffff0d7224 */ /* 0x000fce00078e0000 */
[----:B------:R-:W-:Y:S05]  /*33e0*/  WARPSYNC.COLLECTIVE R15, `(.L_x_12924) ;  /* 0x000000000f087348 */ /* 0x000fea0003c00000 */
[----:B------:R0:W1:Y:S02]  /*33f0*/  SHFL.BFLY P6, R14, R13, R12, R11 ;  /* 0x0c00000c0d0e7389 */ /* 0x00006400000c000b */
[----:B01----:R-:W-:Y:S05]  /*3400*/  ENDCOLLECTIVE ;  /* 0x000000000000791b */ /* 0x003fea0003800000 */
.L_x_12924:
[----:B------:R-:W-:Y:S01]  /*3410*/  IMAD.MOV.U32 R12, RZ, RZ, 0x4 ;  /* 0x00000004ff0c7424 */ /* 0x000fe200078e00ff */
[----:B------:R-:W-:-:S04]  /*3420*/  FMNMX.FTZ R2, R0, R14, !PT ;  /* 0x0000000e00027209 */ /* 0x000fc80007810000 */
[----:B------:R-:W-:-:S07]  /*3430*/  MOV R13, R2 ;  /* 0x00000002000d7202 */ /* 0x000fce0000000f00 */
[----:B------:R-:W-:Y:S05]  /*3440*/  WARPSYNC.COLLECTIVE R15, `(.L_x_12925) ;  /* 0x000000000f087348 */ /* 0x000fea0003c00000 */
[----:B------:R0:W1:Y:S02]  /*3450*/  SHFL.BFLY P6, R14, R13, R12, R11 ;  /* 0x0c00000c0d0e7389 */ /* 0x00006400000c000b */
[----:B01----:R-:W-:Y:S05]  /*3460*/  ENDCOLLECTIVE ;  /* 0x000000000000791b */ /* 0x003fea0003800000 */
.L_x_12925:
[----:B------:R-:W-:Y:S01]  /*3470*/  HFMA2 R12, -RZ, RZ, 0, 1.1920928955078125e-07 ;  /* 0x00000002ff0c7431 */ /* 0x000fe200000001ff */
[----:B------:R-:W-:-:S04]  /*3480*/  FMNMX.FTZ R3, R2, R14, !PT ;  /* 0x0000000e02037209 */ /* 0x000fc80007810000 */
[----:B------:R-:W-:-:S07]  /*3490*/  MOV R13, R3 ;  /* 0x00000003000d7202 */ /* 0x000fce0000000f00 */
[----:B------:R-:W-:Y:S05]  /*34a0*/  WARPSYNC.COLLECTIVE R15, `(.L_x_12926) ;  /* 0x000000000f087348 */ /* 0x000fea0003c00000 */
[----:B------:R0:W1:Y:S02]  /*34b0*/  SHFL.BFLY P6, R14, R13, R12, R11 ;  /* 0x0c00000c0d0e7389 */ /* 0x00006400000c000b */
[----:B01----:R-:W-:Y:S05]  /*34c0*/  ENDCOLLECTIVE ;  /* 0x000000000000791b */ /* 0x003fea0003800000 */
.L_x_12926:
[----:B------:R-:W-:Y:S05]  /*34d0*/  BRA `(.L_x_12927) ;  /* 0xffffffd400c87947 */ /* 0x000fea000383ffff */
.L_x_12917:
[----:B--23--:R-:W-:Y:S01]  /*34e0*/  IMAD.MOV.U32 R13, RZ, RZ, RZ ;  /* 0x000000ffff0d7224 */ /* 0x00cfe200078e00ff */
[----:B------:R-:W-:Y:S01]  /*34f0*/  MOV R12, 0x1 ;  /* 0x00000001000c7802 */ /* 0x000fe20000000f00 */
[----:B------:R-:W-:Y:S02]  /*3500*/  HFMA2 R11, -RZ, RZ, 0, 1.847743988037109375e-06 ;  /* 0x0000001fff0b7431 */ /* 0x000fe400000001ff */
[----:B------:R-:W-:-:S07]  /*3510*/  IMAD.MOV.U32 R15, RZ, RZ, -0x1 ;  /* 0xffffffffff0f7424 */ /* 0x000fce00078e00ff */
[----:B0-----:R-:W-:Y:S05]  /*3520*/  WARPSYNC.COLLECTIVE R15, `(.L_x_12928) ;  /* 0x000000000f087348 */ /* 0x001fea0003c00000 */
[----:B------:R1:W2:Y:S02]  /*3530*/  SHFL.BFLY P6, R14, R13, R12, R11 ;  /* 0x0c00000c0d0e7389 */ /* 0x0002a400000c000b */
[----:B012---:R-:W-:Y:S05]  /*3540*/  ENDCOLLECTIVE ;  /* 0x000000000000791b */ /* 0x007fea0003800000 */
.L_x_12928:
[----:B------:R-:W-:-:S07]  /*3550*/  MOV R0, R14 ;  /* 0x0000000e00007202 */ /* 0x000fce0000000f00 */
[----:B------:R-:W-:Y:S05]  /*3560*/  WARPSYNC.COLLECTIVE R15, `(.L_x_12929) ;  /* 0x000000000f087348 */ /* 0x000fea0003c00000 */
[----:B------:R0:W1:Y:S02]  /*3570*/  SHFL.BFLY P6, R14, R13, R12, R11 ;  /* 0x0c00000c0d0e7389 */ /* 0x00006400000c000b */
[----:B01----:R-:W-:Y:S05]  /*3580*/  ENDCOLLECTIVE ;  /* 0x000000000000791b */ /* 0x003fea0003800000 */
.L_x_12929:
[----:B------:R-:W-:Y:S01]  /*3590*/  FADD.FTZ R0, RZ, R0 ;  /* 0x00000000ff007221 */ /* 0x000fe20000010000 */
[----:B------:R-:W-:-:S07]  /*35a0*/  MOV R2, R14 ;  /* 0x0000000e00027202 */ /* 0x000fce0000000f00 */
[----:B------:R-:W-:Y:S05]  /*35b0*/  WARPSYNC.COLLECTIVE R15, `(.L_x_12930) ;  /* 0x000000000f087348 */ /* 0x000fea0003c00000 */
[----:B------:R0:W1:Y:S02]  /*35c0*/  SHFL.BFLY P6, R14, R13, R12, R11 ;  /* 0x0c00000c0d0e7389 */ /* 0x00006400000c000b */
[----:B01----:R-:W-:Y:S05]  /*35d0*/  ENDCOLLECTIVE ;  /* 0x000000000000791b */ /* 0x003fea0003800000 */
.L_x_12930:
[----:B------:R-:W-:Y:S01]  /*35e0*/  FADD.FTZ R3, RZ, R2 ;  /* 0x00000002ff037221 */ /* 0x000fe20000010000 */
[----:B------:R-:W-:-:S07]  /*35f0*/  IMAD.MOV.U32 R4, RZ, RZ, R14 ;  /* 0x000000ffff047224 */ /* 0x000fce00078e000e */
[----:B------:R-:W-:Y:S05]  /*3600*/  WARPSYNC.COLLECTIVE R15, `(.L_x_12931) ;  /* 0x000000000f087348 */ /* 0x000fea0003c00000 */
[----:B------:R0:W1:Y:S02]  /*3610*/  SHFL.BFLY P6, R14, R13, R12, R11 ;  /* 0x0c00000c0d0e7389 */ /* 0x00006400000c000b */
[----:B01----:R-:W-:Y:S05]  /*3620*/  ENDCOLLECTIVE ;  /* 0x000000000000791b */ /* 0x003fea0003800000 */
.L_x_12931:
[----:B------:R-:W-:Y:S01]  /*3630*/  FADD.FTZ R2, RZ, R4 ;  /* 0x00000004ff027221 */ /* 0x000fe20000010000 */
[----:B------:R-:W-:-:S07]  /*3640*/  MOV R5, R14 ;  /* 0x0000000e00057202 */ /* 0x000fce0000000f00 */
[----:B------:R-:W-:Y:S05]  /*3650*/  WARPSYNC.COLLECTIVE R15, `(.L_x_12932) ;  /* 0x000000000f087348 */ /* 0x000fea0003c00000 */
[----:B------:R0:W1:Y:S02]  /*3660*/  SHFL.BFLY P6, R14, R13, R12, R11 ;  /* 0x0c00000c0d0e7389 */ /* 0x00006400000c000b */
[----:B01----:R-:W-:Y:S05]  /*3670*/  ENDCOLLECTIVE ;  /* 0x000000000000791b */ /* 0x003fea0003800000 */
.L_x_12932:
[----:B------:R-:W-:Y:S01]  /*3680*/  FADD.FTZ R5, RZ, R5 ;  /* 0x00000005ff057221 */ /* 0x000fe20000010000 */
[----:B------:R-:W-:-:S07]  /*3690*/  MOV R6, R14 ;  /* 0x0000000e00067202 */ /* 0x000fce0000000f00 */
[----:B------:R-:W-:Y:S05]  /*36a0*/  WARPSYNC.COLLECTIVE R15, `(.L_x_12933) ;  /* 0x000000000f087348 */ /* 0x000fea0003c00000 */
[----:B------:R0:W1:Y:S02]  /*36b0*/  SHFL.BFLY P6, R14, R13, R12, R11 ;  /* 0x0c00000c0d0e7389 */ /* 0x00006400000c000b */
[----:B01----:R-:W-:Y:S05]  /*36c0*/  ENDCOLLECTIVE ;  /* 0x000000000000791b */ /* 0x003fea0003800000 */
.L_x_12933:
[----:B------:R-:W-:Y:S01]  /*36d0*/  FADD.FTZ R6, RZ, R6 ;  /* 0x00000006ff067221 */ /* 0x000fe20000010000 */
[----:B------:R-:W-:Y:S06]  /*36e0*/  BRA `(.L_x_12934) ;  /* 0xfffffff400707947 */ /* 0x000fec000383ffff */
.L_x_12935:
        /* <DEDUP_REMOVED lines=9> */
.L_x_27405:


//--------------------- .text._ZN4vllm25paged_attention_v2_kernelIthLi80ELi16ELi128ELNS_18Fp8KVCacheDataTypeE1ELb1ELi512EEEvPfS2_PT_PKS3_PKT0_S9_ifPKiSB_iPKfiiiSD_SD_iiiii --------------------------
	.section	.text._ZN4vllm25paged_attention_v2_kernelIthLi80ELi16ELi128ELNS_18Fp8KVCacheDataTypeE1ELb1ELi512EEEvPfS2_PT_PKS3_PKT0_S9_ifPKiSB_iPKfiiiSD_SD_iiiii,"ax",@progbits
	.align	128
        .global         _ZN4vllm25paged_attention_v2_kernelIthLi80ELi16ELi128ELNS_18Fp8KVCacheDataTypeE1ELb1ELi512EEEvPfS2_PT_PKS3_PKT0_S9_ifPKiSB_iPKfiiiSD_SD_iiiii
        .type           _ZN4vllm25paged_attention_v2_kernelIthLi80ELi16ELi128ELNS_18Fp8KVCacheDataTypeE1ELb1ELi512EEEvPfS2_PT_PKS3_PKT0_S9_ifPKiSB_iPKfiiiSD_SD_iiiii,@function
        .size           _ZN4vllm25paged_attention_v2_kernelIthLi80ELi16ELi128ELNS_18Fp8KVCacheDataTypeE1ELb1ELi512EEEvPfS2_PT_PKS3_PKT0_S9_ifPKiSB_iPKfiiiSD_SD_iiiii,(.L_x_27406 - _ZN4vllm25paged_attention_v2_kernelIthLi80ELi16ELi128ELNS_18Fp8KVCacheDataTypeE1ELb1ELi512EEEvPfS2_PT_PKS3_PKT0_S9_ifPKiSB_iPKfiiiSD_SD_iiiii)
        .other          _ZN4vllm25paged_attention_v2_kernelIthLi80ELi16ELi128ELNS_18Fp8KVCacheDataTypeE1ELb1ELi512EEEvPfS2_PT_PKS3_PKT0_S9_ifPKiSB_iPKfiiiSD_SD_iiiii,@"STO_CUDA_ENTRY STV_DEFAULT"
_ZN4vllm25paged_attention_v2_kernelIthLi80ELi16ELi128ELNS_18Fp8KVCacheDataTypeE1ELb1ELi512EEEvPfS2_PT_PKS3_PKT0_S9_ifPKiSB_iPKfiiiSD_SD_iiiii:
.text._ZN4vllm25paged_attention_v2_kernelIthLi80ELi16ELi128ELNS_18Fp8KVCacheDataTypeE1ELb1ELi512EEEvPfS2_PT_PKS3_PKT0_S9_ifPKiSB_iPKfiiiSD_SD_iiiii:
        /* <DEDUP_REMOVED lines=112> */
.L_x_12936:
        /* <DEDUP_REMOVED lines=25> */
.L_x_12940:
        /* <DEDUP_REMOVED lines=41> */
.L_x_12938:
[----:B------:R-:W-:Y:S05]  /*0b20*/  BSYNC.RECONVERGENT B6 ;  /* 0x0000000000067941 */ /* 0x000fea0003800200 */
.L_x_12937:
        /* <DEDUP_REMOVED lines=13> */
.L_x_12978:
        /* <DEDUP_REMOVED lines=41> */
.L_x_12946:
        /* <DEDUP_REMOVED lines=11> */
.L_x_12945:
[----:B------:R-:W-:Y:S05]  /*0f40*/  BSYNC.RECONVERGENT B1 ;  /* 0x0000000000017941 */ /* 0x000fea0003800200 */
.L_x_12944:
        /* <DEDUP_REMOVED lines=12> */
.L_x_12949:
        /* <DEDUP_REMOVED lines=100> */
.L_x_12948:
[----:B------:R-:W-:Y:S05]  /*1650*/  BSYNC.RECONVERGENT B1 ;  /* 0x0000000000017941 */ /* 0x000fea0003800200 */
.L_x_12947:
        /* <DEDUP_REMOVED lines=55> */
.L_x_12951:
[----:B------:R-:W-:Y:S05]  /*19d0*/  BSYNC.RECONVERGENT B1 ;  /* 0x0000000000017941 */ /* 0x000fea0003800200 */
.L_x_12950:
        /* <DEDUP_REMOVED lines=26> */
.L_x_12943:
[----:B------:R-:W-:Y:S05]  /*1b80*/  BSYNC.RECONVERGENT B0 ;  /* 0x0000000000007941 */ /* 0x000fea0003800200 */
.L_x_12942:
        /* <DEDUP_REMOVED lines=43> */
.L_x_12956:
[----:B------:R-:W1:Y:S01]  /*1e40*/  LDS R21, [R14] ;  /* 0x000000000e157984 */ /* 0x000e620000000800 */
[----:B------:R-:W-:-:S04]  /*1e50*/  IADD3 R15, PT, PT, R15, 0x1, RZ ;  /* 0x000000010f0f7810 */ /* 0x000fc80007ffe0ff */
[----:B------:R-:W-:Y:S01]  /*1e60*/  ISETP.NE.AND P0, PT, R15, RZ, PT ;  /* 0x000000ff0f00720c */ /* 0x000fe20003f05270 */
[----:B-1----:R-:W-:-:S05]  /*1e70*/  FMUL.FTZ R21, R21, R8 ;  /* 0x0000000815157220 */ /* 0x002fca0000410000 */
[----:B------:R1:W-:Y:S02]  /*1e80*/  STS [R14], R21 ;  /* 0x000000150e007388 */ /* 0x0003e40000000800 */
[----:B-1----:R-:W-:-:S05]  /*1e90*/  VIADD R14, R14, 0x200 ;  /* 0x000002000e0e7836 */ /* 0x002fca0000000000 */
[----:B------:R-:W-:Y:S05]  /*1ea0*/  @P0 BRA `(.L_x_12956) ;  /* 0xfffffffc00e40947 */ /* 0x000fea000383ffff */
.L_x_12955:
[----:B------:R-:W-:Y:S05]  /*1eb0*/  BSYNC.RECONVERGENT B1 ;  /* 0x0000000000017941 */ /* 0x000fea0003800200 */
.L_x_12954:
        /* <DEDUP_REMOVED lines=12> */
.L_x_12959:
        /* <DEDUP_REMOVED lines=52> */
.L_x_12958:
[----:B------:R-:W-:Y:S05]  /*22c0*/  BSYNC.RECONVERGENT B1 ;  /* 0x0000000000017941 */ /* 0x000fea0003800200 */
.L_x_12957:
        /* <DEDUP_REMOVED lines=31> */
.L_x_12961:
[----:B------:R-:W-:Y:S05]  /*24c0*/  BSYNC.RECONVERGENT B1 ;  /* 0x0000000000017941 */ /* 0x000fea0003800200 */
.L_x_12960:
        /* <DEDUP_REMOVED lines=14> */
.L_x_12953:
[----:B------:R-:W-:Y:S05]  /*25b0*/  BSYNC.RECONVERGENT B0 ;  /* 0x0000000000007941 */ /* 0x000fea0003800200 */
.L_x_12952:
        /* <DEDUP_REMOVED lines=18> */
.L_x_12963:
[----:B------:R-:W-:Y:S05]  /*26e0*/  BSYNC.RECONVERGENT B0 ;  /* 0x0000000000007941 */ /* 0x000fea0003800200 */
.L_x_12962:
        /* <DEDUP_REMOVED lines=27> */
.L_x_12967:
        /* <DEDUP_REMOVED lines=33> */
.L_x_12966:
        /* <DEDUP_REMOVED lines=16> */
.L_x_12965:
[----:B------:R-:W-:Y:S05]  /*2bb0*/  BSYNC.RECONVERGENT B6 ;  /* 0x0000000000067941 */ /* 0x000fea0003800200 */
.L_x_12964:
        /* <DEDUP_REMOVED lines=13> */
.L_x_12984:
        /* <DEDUP_REMOVED lines=36> */
.L_x_12970:
[----:B------:R-:W-:Y:S05]  /*2ed0*/  BSYNC.RECONVERGENT B0 ;  /* 0x0000000000007941 */ /* 0x000fea0003800200 */
.L_x_12969:
        /* <DEDUP_REMOVED lines=19> */
.L_x_12972:
[----:B------:R-:W-:Y:S05]  /*3010*/  BSYNC.RECONVERGENT B0 ;  /* 0x0000000000007941 */ /* 0x000fea0003800200 */
.L_x_12971:
        /* <DEDUP_REMOVED lines=24> */
.L_x_12939:
        /* <DEDUP_REMOVED lines=16> */
.L_x_12973:
[----:B------:R-:W-:Y:S05]  /*32a0*/  EXIT ;  /* 0x000000000000794d */ /* 0x000fea0003800000 */
.L_x_12941:
[----:B------:R-:W-:Y:S01]  /*32b0*/  HFMA2 R12, -RZ, RZ, 0, 9.5367431640625e-07 ;  /* 0x00000010ff0c7431 */ /* 0x000fe200000001ff */
[----:B------:R-:W-:Y:S01]  /*32c0*/  MOV R11, 0x1f ;  /* 0x0000001f000b7802 */ /* 0x000fe20000000f00 */
[----:B------:R-:W-:-:S07]  /*32d0*/  IMAD.MOV.U32 R15, RZ, RZ, -0x1 ;  /* 0xffffffffff0f7424 */ /* 0x000fce00078e00ff */
[----:B------:R-:W-:Y:S05]  /*32e0*/  WARPSYNC.COLLECTIVE R15, `(.L_x_12974) ;  /* 0x000000000f087348 */ /* 0x000fea0003c00000 */
[----:B------:R0:W1:Y:S02]  /*32f0*/  SHFL.BFLY P6, R14, R13, R12, R11 ;  /* 0x0c00000c0d0e7389 */ /* 0x00006400000c000b */
[----:B01----:R-:W-:Y:S05]  /*3300*/  ENDCOLLECTIVE ;  /* 0x000000000000791b */ /* 0x003fea0003800000 */
.L_x_12974:
[----:B------:R-:W-:Y:S01]  /*3310*/  HFMA2 R12, -RZ, RZ, 0, 4.76837158203125e-07 ;  /* 0x00000008ff0c7431 */ /* 0x000fe200000001ff */
[----:B------:R-:W-:-:S04]  /*3320*/  FMNMX.FTZ R0, R14, -3.40282346638528859812e+38, !PT ;  /* 0xff7fffff0e007809 */ /* 0x000fc80007810000 */
[----:B------:R-:W-:-:S07]  /*3330*/  MOV R13, R0 ;  /* 0x00000000000d7202 */ /* 0x000fce0000000f00 */
[----:B------:R-:W-:Y:S05]  /*3340*/  WARPSYNC.COLLECTIVE R15, `(.L_x_12975) ;  /* 0x000000000f087348 */ /* 0x000fea0003c00000 */
[----:B------:R0:W1:Y:S02]  /*3350*/  SHFL.BFLY P6, R14, R13, R12, R11 ;  /* 0x0c00000c0d0e7389 */ /* 0x00006400000c000b */
[----:B01----:R-:W-:Y:S05]  /*3360*/  ENDCOLLECTIVE ;  /* 0x000000000000791b */ /* 0x003fea0003800000 */
.L_x_12975:
[----:B------:R-:W-:Y:S02]  /*3370*/  MOV R12, 0x4 ;  /* 0x00000004000c7802 */ /* 0x000fe40000000f00 */
[----:B------:R-:W-:-:S05]  /*3380*/  FMNMX.FTZ R2, R0, R14, !PT ;  /* 0x0000000e00027209 */ /* 0x000fca0007810000 */
[----:B------:R-:W-:-:S07]  /*3390*/  IMAD.MOV.U32 R13, RZ, RZ, R2 ;  /* 0x000000ffff0d7224 */ /* 0x000fce00078e0002 */
[----:B------:R-:W-:Y:S05]  /*33a0*/  WARPSYNC.COLLECTIVE R15, `(.L_x_12976) ;  /* 0x000000000f087348 */ /* 0x000fea0003c00000 */
[----:B------:R0:W1:Y:S02]  /*33b0*/  SHFL.BFLY P6, R14, R13, R12, R11 ;  /* 0x0c00000c0d0e7389 */ /* 0x00006400000c000b */
[----:B01----:R-:W-:Y:S05]  /*33c0*/  ENDCOLLECTIVE ;  /* 0x000000000000791b */ /* 0x003fea0003800000 */
.L_x_12976:
[----:B------:R-:W-:Y:S01]  /*33d0*/  IMAD.MOV.U32 R12, RZ, RZ, 0x2 ;  /* 0x00000002ff0c7424 */ /* 0x000fe200078e00ff */
[----:B------:R-:W-:-:S04]  /*33e0*/  FMNMX.FTZ R3, R2, R14, !PT ;  /* 0x0000000e02037209 */ /* 0x000fc80007810000 */
[----:B------:R-:W-:-:S07]  /*33f0*/  MOV R13, R3 ;  /* 0x00000003000d7202 */ /* 0x000fce0000000f00 */
[----:B------:R-:W-:Y:S05]  /*3400*/  WARPSYNC.COLLECTIVE R15, `(.L_x_12977) ;  /* 0x000000000f087348 */ /* 0x000fea0003c00000 */
[----:B------:R0:W1:Y:S02]  /*3410*/  SHFL.BFLY P6, R14, R13, R12, R11 ;  /* 0x0c00000c0d0e7389 */ /* 0x00006400000c000b */
[----:B01----:R-:W-:Y:S05]  /*3420*/  ENDCOLLECTIVE ;  /* 0x000000000000791b */ /* 0x003fea0003800000 */
.L_x_12977:
[----:B------:R-:W-:Y:S05]  /*3430*/  BRA `(.L_x_12978) ;  /* 0xffffffd400f07947 */ /* 0x000fea000383ffff */
.L_x_12968:
[----:B--23--:R-:W-:Y:S01]  /*3440*/  HFMA2 R13, -RZ, RZ, 0, 0 ;  /* 0x00000000ff0d7431 */ /* 0x00cfe200000001ff */
[----:B------:R-:W-:Y:S01]  /*3450*/  MOV R12, 0x1 ;  /* 0x00000001000c7802 */ /* 0x000fe20000000f00 */
[----:B------:R-:W-:Y:S01]  /*3460*/  IMAD.MOV.U32 R11, RZ, RZ, 0x1f ;  /* 0x0000001fff0b7424 */ /* 0x000fe200078e00ff */
[----:B------:R-:W-:-:S07]  /*3470*/  MOV R15, 0xffffffff ;  /* 0xffffffff000f7802 */ /* 0x000fce0000000f00 */
[----:B01----:R-:W-:Y:S05]  /*3480*/  WARPSYNC.COLLECTIVE R15, `(.L_x_12979) ;  /* 0x000000000f087348 */ /* 0x003fea0003c00000 */
[----:B------:R2:W3:Y:S02]  /*3490*/  SHFL.BFLY P6, R14, R13, R12, R11 ;  /* 0x0c00000c0d0e7389 */ /* 0x0004e400000c000b */
[----:B0123--:R-:W-:Y:S05]  /*34a0*/  ENDCOLLECTIVE ;  /* 0x000000000000791b */ /* 0x00ffea0003800000 */
.L_x_12979:
[----:B------:R-:W-:-:S07]  /*34b0*/  MOV R0, R14 ;  /* 0x0000000e00007202 */ /* 0x000fce0000000f00 */
[----:B------:R-:W-:Y:S05]  /*34c0*/  WARPSYNC.COLLECTIVE R15, `(.L_x_12980) ;  /* 0x000000000f087348 */ /* 0x000fea0003c00000 */
[----:B------:R0:W1:Y:S02]  /*34d0*/  SHFL.BFLY P6, R14, R13, R12, R11 ;  /* 0x0c00000c0d0e7389 */ /* 0x00006400000c000b */
[----:B01----:R-:W-:Y:S05]  /*34e0*/  ENDCOLLECTIVE ;  /* 0x000000000000791b */ /* 0x003fea0003800000 */
.L_x_12980:
[----:B------:R-:W-:Y:S01]  /*34f0*/  FADD.FTZ R0, RZ, R0 ;  /* 0x00000000ff007221 */ /* 0x000fe20000010000 */
[----:B------:R-:W-:-:S07]  /*3500*/  IMAD.MOV.U32 R2, RZ, RZ, R14 ;  /* 0x000000ffff027224 */ /* 0x000fce00078e000e */
[----:B------:R-:W-:Y:S05]  /*3510*/  WARPSYNC.COLLECTIVE R15, `(.L_x_12981) ;  /* 0x000000000f087348 */ /* 0x000fea0003c00000 */
[----:B------:R0:W1:Y:S02]  /*3520*/  SHFL.BFLY P6, R14, R13, R12, R11 ;  /* 0x0c00000c0d0e7389 */ /* 0x00006400000c000b */
[----:B01----:R-:W-:Y:S05]  /*3530*/  ENDCOLLECTIVE ;  /* 0x000000000000791b */ /* 0x003fea0003800000 */
.L_x_12981:
[----:B------:R-:W-:Y:S01]  /*3540*/  FADD.FTZ R3, RZ, R2 ;  /* 0x00000002ff037221 */ /* 0x000fe20000010000 */
[----:B------:R-:W-:-:S07]  /*3550*/  MOV R4, R14 ;  /* 0x0000000e00047202 */ /* 0x000fce0000000f00 */
[----:B------:R-:W-:Y:S05]  /*3560*/  WARPSYNC.COLLECTIVE R15, `(.L_x_12982) ;  /* 0x000000000f087348 */ /* 0x000fea0003c00000 */
[----:B------:R0:W1:Y:S02]  /*3570*/  SHFL.BFLY P6, R14, R13, R12, R11 ;  /* 0x0c00000c0d0e7389 */ /* 0x00006400000c000b */
[----:B01----:R-:W-:Y:S05]  /*3580*/  ENDCOLLECTIVE ;  /* 0x000000000000791b */ /* 0x003fea0003800000 */
.L_x_12982:
[----:B------:R-:W-:Y:S01]  /*3590*/  FADD.FTZ R2, RZ, R4 ;  /* 0x00000004ff027221 */ /* 0x000fe20000010000 */
[----:B------:R-:W-:-:S07]  /*35a0*/  MOV R5, R14 ;  /* 0x0000000e00057202 */ /* 0x000fce0000000f00 */
[----:B------:R-:W-:Y:S05]  /*35b0*/  WARPSYNC.COLLECTIVE R15, `(.L_x_12983) ;  /* 0x000000000f087348 */ /* 0x000fea0003c00000 */
[----:B------:R0:W1:Y:S02]  /*35c0*/  SHFL.BFLY P6, R14, R13, R12, R11 ;  /* 0x0c00000c0d0e7389 */ /* 0x00006400000c000b */
[----:B01----:R-:W-:Y:S05]  /*35d0*/  ENDCOLLECTIVE ;  /* 0x000000000000791b */ /* 0x003fea0003800000 */
.L_x_12983:
[----:B------:R-:W-:Y:S01]  /*35e0*/  FADD.FTZ R5, RZ, R5 ;  /* 0x00000005ff057221 */ /* 0x000fe20000010000 */
[----:B------:R-:W-:Y:S06]  /*35f0*/  BRA `(.L_x_12984) ;  /* 0xfffffff400a47947 */ /* 0x000fec000383ffff */
.L_x_12985:
        /* <DEDUP_REMOVED lines=16> */
.L_x_27406:


//--------------------- .text._ZN4vllm25paged_attention_v2_kernelIthLi64ELi16ELi128ELNS_18Fp8KVCacheDataTypeE1ELb1ELi512EEEvPfS2_PT_PKS3_PKT0_S9_ifPKiSB_iPKfiiiSD_SD_iiiii --------------------------
	.section	.text._ZN4vllm25paged_attention_v2_kernelIthLi64ELi16ELi128ELNS_18Fp8KVCacheDataTypeE1ELb1ELi512EEEvPfS2_PT_PKS3_PKT0_S9_ifPKiSB_iPKfiiiSD_SD_iiiii,"ax",@progbits
	.align	128
        .global         _ZN4vllm25paged_attention_v2_kernelIthLi64ELi16ELi128ELNS_18Fp8KVCacheDataTypeE1ELb1ELi512EEEvPfS2_PT_PKS3_PKT0_S9_ifPKiSB_iPKfiiiSD_SD_iiiii
        .type           _ZN4vllm25paged_attention_v2_kernelIthLi64ELi16ELi128ELNS_18Fp8KVCacheDataTypeE1ELb1ELi512EEEvPfS2_PT_PKS3_PKT0_S9_ifPKiSB_iPKfiiiSD_SD_iiiii,@function
        .size           _ZN4vllm25paged_attention_v2_kernelIthLi64ELi16ELi128ELNS_18Fp8KVCacheDataTypeE1ELb1ELi512EEEvPfS2_PT_PKS3_PKT0_S9_ifPKiSB_iPKfiiiSD_SD_iiiii,(.L_x_27407 - _ZN4vllm25paged_attention_v2_kernelIthLi64ELi16ELi128ELNS_18Fp8KVCacheDataTypeE1ELb1ELi512EEEvPfS2_PT_PKS3_PKT0_S9_ifPKiSB_iPKfiiiSD_SD_iiiii)
        .other          _ZN4vllm25paged_attention_v2_kernelIthLi64ELi16ELi128ELNS_18Fp8KVCacheDataTypeE1ELb1ELi512EEEvPfS2_PT_PKS3_PKT0_S9_ifPKiSB_iPKfiiiSD_SD_iiiii,@"STO_CUDA_ENTRY STV_DEFAULT"
_ZN4vllm25paged_attention_v2_kernelIthLi64ELi16ELi128ELNS_18Fp8KVCacheDataTypeE1ELb1ELi512EEEvPfS2_PT_PKS3_PKT0_S9_ifPKiSB_iPKfiiiSD_SD_iiiii:
.text._ZN4vllm25paged_attention_v2_kernelIthLi64ELi16ELi128ELNS_18Fp8KVCacheDataTypeE1ELb1ELi512EEEvPfS2_PT_PKS3_PKT0_S9_ifPKiSB_iPKfiiiSD_SD_iiiii:
        /* <DEDUP_REMOVED lines=112> */
.L_x_12986:
        /* <DEDUP_REMOVED lines=25> */
.L_x_12990:
        /* <DEDUP_REMOVED lines=41> */
.L_x_12988:
[----:B------:R-:W-:Y:S05]  /*0b20*/  BSYNC.RECONVERGENT B6 ;  /* 0x0000000000067941 */ /* 0x000fea0003800200 */
.L_x_12987:
        /* <DEDUP_REMOVED lines=13> */
.L_x_13026:
        /* <DEDUP_REMOVED lines=41> */
.L_x_12996:
        /* <DEDUP_REMOVED lines=11> */
.L_x_12995:
[----:B------:R-:W-:Y:S05]  /*0f40*/  BSYNC.RECONVERGENT B1 ;  /* 0x0000000000017941 */ /* 0x000fea0003800200 */
.L_x_12994:
        /* <DEDUP_REMOVED lines=12> */
.L_x_12999:
        /* <DEDUP_REMOVED lines=100> */
.L_x_12998:
[----:B------:R-:W-:Y:S05]  /*1650*/  BSYNC.RECONVERGENT B1 ;  /* 0x0000000000017941 */ /* 0x000fea0003800200 */
.L_x_12997:
        /* <DEDUP_REMOVED lines=55> */
.L_x_13001:
[----:B------:R-:W-:Y:S05]  /*19d0*/  BSYNC.RECONVERGENT B1 ;  /* 0x0000000000017941 */ /* 0x000fea0003800200 */
.L_x_13000:
        /* <DEDUP_REMOVED lines=26> */
.L_x_12993:
[----:B------:R-:W-:Y:S05]  /*1b80*/  BSYNC.RECONVERGENT B0 ;  /* 0x0000000000007941 */ /* 0x000fea0003800200 */
.L_x_12992:
        /* <DEDUP_REMOVED lines=43> */
.L_x_13006:
[----:B------:R-:W1:Y:S01]  /*1e40*/  LDS R21, [R14] ;  /* 0x000000000e157984 */ /* 0x000e620000000800 */
[----:B------:R-:W-:-:S04]  /*1e50*/  IADD3 R15, PT, PT, R15, 0x1, RZ ;  /* 0x000000010f0f7810 */ /* 0x000fc80007ffe0ff */
[----:B------:R-:W-:Y:S01]  /*1e60*/  ISETP.NE.AND P0, PT, R15, RZ, PT ;  /* 0x000000ff0f00720c */ /* 0x000fe20003f05270 */
[----:B-1----:R-:W-:-:S05]  /*1e70*/  FMUL.FTZ R21, R21, R8 ;  /* 0x0000000815157220 */ /* 0x002fca0000410000 */
[----:B------:R1:W-:Y:S02]  /*1e80*/  STS [R14], R21 ;  /* 0x000000150e007388 */ /* 0x0003e40000000800 */
[----:B-1----:R-:W-:-:S05]  /*1e90*/  VIADD R14, R14, 0x200 ;  /* 0x000002000e0e7836 */ /* 0x002fca0000000000 */
[----:B------:R-:W-:Y:S05]  /*1ea0*/  @P0 BRA `(.L_x_13006) ;  /* 0xfffffffc00e40947 */ /* 0x000fea000383ffff */
.L_x_13005:
[----:B------:R-:W-:Y:S05]  /*1eb0*/  BSYNC.RECONVERGENT B1 ;  /* 0x0000000000017941 */ /* 0x000fea0003800200 */
.L_x_13004:
        /* <DEDUP_REMOVED lines=12> */
.L_x_13009:
        /* <DEDUP_REMOVED lines=52> */
.L_x_13008:
[----:B------:R-:W-:Y:S05]  /*22c0*/  BSYNC.RECONVERGENT B1 ;  /* 0x0000000000017941 */ /* 0x000fea0003800200 */
.L_x_13007:
        /* <DEDUP_REMOVED lines=31> */
.L_x_13011:
[----:B------:R-:W-:Y:S05]  /*24c0*/  BSYNC.RECONVERGENT B1 ;  /* 0x0000000000017941 */ /* 0x000fea0003800200 */
.L_x_13010:
        /* <DEDUP_REMOVED lines=14> */
.L_x_13003:
[----:B------:R-:W-:Y:S05]  /*25b0*/  BSYNC.RECONVERGENT B0 ;  /* 0x0000000000007941 */ /* 0x000fea0003800200 */
.L_x_13002:
        /* <DEDUP_REMOVED lines=18> */
.L_x_13013:
[----:B------:R-:W-:Y:S05]  /*26e0*/  BSYNC.RECONVERGENT B0 ;  /* 0x0000000000007941 */ /* 0x000fea0003800200 */
.L_x_13012:
        /* <DEDUP_REMOVED lines=27> */
.L_x_13017:
        /* <DEDUP_REMOVED lines=33> */
.L_x_13016:
        /* <DEDUP_REMOVED lines=16> */
.L_x_13015:
[----:B------:R-:W-:Y:S05]  /*2bb0*/  BSYNC.RECONVERGENT B6 ;  /* 0x0000000000067941 */ /* 0x000fea0003800200 */
.L_x_13014:
        /* <DEDUP_REMOVED lines=12> */
.L_x_13031:
        /* <DEDUP_REMOVED lines=19> */
.L_x_13020:
[----:B------:R-:W-:Y:S05]  /*2db0*/  BSYNC.RECONVERGENT B0 ;  /* 0x0000000000007941 */ /* 0x000fea0003800200 */
.L_x_13019:
        /* <DEDUP_REMOVED lines=56> */
.L_x_12989:
        /* <DEDUP_REMOVED lines=16> */
.L_x_13021:
[----:B------:R-:W-:Y:S05]  /*3240*/  EXIT ;  /* 0x000000000000794d */ /* 0x000fea0003800000 */
.L_x_12991:
[----:B------:R-:W-:Y:S02]  /*3250*/  HFMA2 R12, -RZ, RZ, 0, 9.5367431640625e-07 ;  /* 0x00000010ff0c7431 */ /* 0x000fe400000001ff */
[----:B------:R-:W-:Y:S01]  /*3260*/  IMAD.MOV.U32 R11, RZ, RZ, 0x1f ;  /* 0x0000001fff0b7424 */ /* 0x000fe200078e00ff */
[----:B------:R-:W-:-:S07]  /*3270*/  MOV R15, 0xffffffff ;  /* 0xffffffff000f7802 */ /* 0x000fce0000000f00 */
[----:B------:R-:W-:Y:S05]  /*3280*/  WARPSYNC.COLLECTIVE R15, `(.L_x_13022) ;  /* 0x000000000f087348 */ /* 0x000fea0003c00000 */
[----:B------:R0:W1:Y:S02]  /*3290*/  SHFL.BFLY P6, R14, R13, R12, R11 ;  /* 0x0c00000c0d0e7389 */ /* 0x00006400000c000b */
[----:B01----:R-:W-:Y:S05]  /*32a0*/  ENDCOLLECTIVE ;  /* 0x000000000000791b */ /* 0x003fea0003800000 */
.L_x_13022:
[----:B------:R-:W-:Y:S01]  /*32b0*/  IMAD.MOV.U32 R12, RZ, RZ, 0x8 ;  /* 0x00000008ff0c7424 */ /* 0x000fe200078e00ff */
[----:B------:R-:W-:-:S04]  /*32c0*/  FMNMX.FTZ R0, R14, -3.40282346638528859812e+38, !PT ;  /* 0xff7fffff0e007809 */ /* 0x000fc80007810000 */
[----:B------:R-:W-:-:S07]  /*32d0*/  MOV R13, R0 ;  /* 0x00000000000d7202 */ /* 0x000fce0000000f00 */
[----:B------:R-:W-:Y:S05]  /*32e0*/  WARPSYNC.COLLECTIVE R15, `(.L_x_13023) ;  /* 0x000000000f087348 */ /* 0x000fea0003c00000 */
[----:B------:R0:W1:Y:S02]  /*32f0*/  SHFL.BFLY P6, R14, R13, R12, R11 ;  /* 0x0c00000c0d0e7389 */ /* 0x00006400000c000b */
[----:B01----:R-:W-:Y:S05]  /*3300*/  ENDCOLLECTIVE ;  /* 0x000000000000791b */ /* 0x003fea0003800000 */
.L_x_13023:
[----:B------:R-:W-:Y:S01]  /*3310*/  HFMA2 R12, -RZ, RZ, 0, 2.384185791015625e-07 ;  /* 0x00000004ff0c7431 */ /* 0x000fe200000001ff */
[----:B------:R-:W-:-:S04]  /*3320*/  FMNMX.FTZ R2, R0, R14, !PT ;  /* 0x0000000e00027209 */ /* 0x000fc80007810000 */
[----:B------:R-:W-:-:S07]  /*3330*/  MOV R13, R2 ;  /* 0x00000002000d7202 */ /* 0x000fce0000000f00 */
[----:B------:R-:W-:Y:S05]  /*3340*/  WARPSYNC.COLLECTIVE R15, `(.L_x_13024) ;  /* 0x000000000f087348 */ /* 0x000fea0003c00000 */
[----:B------:R0:W1:Y:S02]  /*3350*/  SHFL.BFLY P6, R14, R13, R12, R11 ;  /* 0x0c00000c0d0e7389 */ /* 0x00006400000c000b */
[----:B01----:R-:W-:Y:S05]  /*3360*/  ENDCOLLECTIVE ;  /* 0x000000000000791b */ /* 0x003fea0003800000 */
.L_x_13024:
[----:B------:R-:W-:Y:S02]  /*3370*/  MOV R12, 0x2 ;  /* 0x00000002000c7802 */ /* 0x000fe40000000f00 */
[----:B------:R-:W-:-:S05]  /*3380*/  FMNMX.FTZ R3, R2, R14, !PT ;  /* 0x0000000e02037209 */ /* 0x000fca0007810000 */
[----:B------:R-:W-:-:S07]  /*3390*/  IMAD.MOV.U32 R13, RZ, RZ, R3 ;  /* 0x000000ffff0d7224 */ /* 0x000fce00078e0003 */
[----:B------:R-:W-:Y:S05]  /*33a0*/  WARPSYNC.COLLECTIVE R15, `(.L_x_13025) ;  /* 0x000000000f087348 */ /* 0x000fea0003c00000 */
[----:B------:R0:W1:Y:S02]  /*33b0*/  SHFL.BFLY P6, R14, R13, R12, R11 ;  /* 0x0c00000c0d0e7389 */ /* 0x00006400000c000b */
[----:B01----:R-:W-:Y:S05]  /*33c0*/  ENDCOLLECTIVE ;  /* 0x000000000000791b */ /* 0x003fea0003800000 */
.L_x_13025:
[----:B------:R-:W-:Y:S05]  /*33d0*/  BRA `(.L_x_13026) ;  /* 0xffffffd800087947 */ /* 0x000fea000383ffff */
.L_x_13018:
[----:B--23--:R-:W-:Y:S02]  /*33e0*/  HFMA2 R13, -RZ, RZ, 0, 0 ;  /* 0x00000000ff0d7431 */ /* 0x00cfe400000001ff */
[----:B------:R-:W-:Y:S01]  /*33f0*/  IMAD.MOV.U32 R12, RZ, RZ, 0x1 ;  /* 0x00000001ff0c7424 */ /* 0x000fe200078e00ff */
[----:B------:R-:W-:Y:S02]  /*3400*/  MOV R11, 0x1f ;  /* 0x0000001f000b7802 */ /* 0x000fe40000000f00 */
[----:B------:R-:W-:-:S07]  /*3410*/  MOV R15, 0xffffffff ;  /* 0xffffffff000f7802 */ /* 0x000fce0000000f00 */
[----:B01----:R-:W-:Y:S05]  /*3420*/  WARPSYNC.COLLECTIVE R15, `(.L_x_13027) ;  /* 0x000000000f087348 */ /* 0x003fea0003c00000 */
[----:B------:R2:W3:Y:S02]  /*3430*/  SHFL.BFLY P6, R14, R13, R12, R11 ;  /* 0x0c00000c0d0e7389 */ /* 0x0004e400000c000b */
[----:B0123--:R-:W-:Y:S05]  /*3440*/  ENDCOLLECTIVE ;  /* 0x000000000000791b */ /* 0x00ffea0003800000 */
.L_x_13027:
[----:B------:R-:W-:-:S07]  /*3450*/  IMAD.MOV.U32 R0, RZ, RZ, R14 ;  /* 0x000000ffff007224 */ /* 0x000fce00078e000e */
[----:B------:R-:W-:Y:S05]  /*3460*/  WARPSYNC.COLLECTIVE R15, `(.L_x_13028) ;  /* 0x000000000f087348 */ /* 0x000fea0003c00000 */
[----:B------:R0:W1:Y:S02]  /*3470*/  SHFL.BFLY P6, R14, R13, R12, R11 ;  /* 0x0c00000c0d0e7389 */ /* 0x00006400000c000b */
[----:B01----:R-:W-:Y:S05]  /*3480*/  ENDCOLLECTIVE ;  /* 0x000000000000791b */ /* 0x003fea0003800000 */
.L_x_13028:
[----:B------:R-:W-:Y:S01]  /*3490*/  FADD.FTZ R0, RZ, R0 ;  /* 0x00000000ff007221 */ /* 0x000fe20000010000 */
[----:B------:R-:W-:-:S07]  /*34a0*/  MOV R2, R14 ;  /* 0x0000000e00027202 */ /* 0x000fce0000000f00 */
[----:B------:R-:W-:Y:S05]  /*34b0*/  WARPSYNC.COLLECTIVE R15, `(.L_x_13029) ;  /* 0x000000000f087348 */ /* 0x000fea0003c00000 */
[----:B------:R0:W1:Y:S02]  /*34c0*/  SHFL.BFLY P6, R14, R13, R12, R11 ;  /* 0x0c00000c0d0e7389 */ /* 0x00006400000c000b */
[----:B01----:R-:W-:Y:S05]  /*34d0*/  ENDCOLLECTIVE ;  /* 0x000000000000791b */ /* 0x003fea0003800000 */
.L_x_13029:
[----:B------:R-:W-:Y:S01]  /*34e0*/  FADD.FTZ R3, RZ, R2 ;  /* 0x00000002ff037221 */ /* 0x000fe20000010000 */
[----:B------:R-:W-:-:S07]  /*34f0*/  MOV R4, R14 ;  /* 0x0000000e00047202 */ /* 0x000fce0000000f00 */
[----:B------:R-:W-:Y:S05]  /*3500*/  WARPSYNC.COLLECTIVE R15, `(.L_x_13030) ;  /* 0x000000000f087348 */ /* 0x000fea0003c00000 */
[----:B------:R0:W1:Y:S02]  /*3510*/  SHFL.BFLY P6, R14, R13, R12, R11 ;  /* 0x0c00000c0d0e7389 */ /* 0x00006400000c000b */
[----:B01----:R-:W-:Y:S05]  /*3520*/  ENDCOLLECTIVE ;  /* 0x000000000000791b */ /* 0x003fea0003800000 */
.L_x_13030:
[----:B------:R-:W-:Y:S01]  /*3530*/  FADD.FTZ R4, RZ, R4 ;  /* 0x00000004ff047221 */ /* 0x000fe20000010000 */
[----:B------:R-:W-:Y:S06]  /*3540*/  BRA `(.L_x_13031) ;  /* 0xfffffff400cc7947 */ /* 0x000fec000383ffff */
.L_x_13032:
        /* <DEDUP_REMOVED lines=11> */
.L_x_27407:


//--------------------- .text._ZN4vllm25paged_attention_v2_kernelIthLi32ELi16ELi128ELNS_18Fp8KVCacheDataTypeE1ELb1ELi512EEEvPfS2_PT_PKS3_PKT0_S9_ifPKiSB_iPKfiiiSD_SD_iiiii --------------------------
	.section	.text._ZN4vllm25paged_attention_v2_kernelIthLi32ELi16ELi128ELNS_18Fp8KVCacheDataTypeE1ELb1ELi512EEEvPfS2_PT_PKS3_PKT0_S9_ifPKiSB_iPKfiiiSD_SD_iiiii,"ax",@progbits
	.align	128
        .global         _ZN4vllm25paged_attention_v2_kernelIthLi32ELi16ELi128ELNS_18Fp8KVCacheDataTypeE1ELb1ELi512EEEvPfS2_PT_PKS3_PKT0_S9_ifPKiSB_iPKfiiiSD_SD_iiiii
        .type           _ZN4vllm25paged_attention_v2_kernelIthLi32ELi16ELi128ELNS_18Fp8KVCacheDataTypeE1ELb1ELi512EEEvPfS2_PT_PKS3_PKT0_S9_ifPKiSB_iPKfiiiSD_SD_iiiii,@function
        .size           _ZN4vllm25paged_attention_v2_kernelIthLi32ELi16ELi128ELNS_18Fp8KVCacheDataTypeE1ELb1ELi512EEEvPfS2_PT_PKS3_PKT0_S9_ifPKiSB_iPKfiiiSD_SD_iiiii,(.L_x_27408 - _ZN4vllm25paged_attention_v2_kernelIthLi32ELi16ELi128ELNS_18Fp8KVCacheDataTypeE1ELb1ELi512EEEvPfS2_PT_PKS3_PKT0_S9_ifPKiSB_iPKfiiiSD_SD_iiiii)
        .other          _ZN4vllm25paged_attention_v2_kernelIthLi32ELi16ELi128ELNS_18Fp8KVCacheDataTypeE1ELb1ELi512EEEvPfS2_PT_PKS3_PKT0_S9_ifPKiSB_iPKfiiiSD_SD_iiiii,@"STO_CUDA_ENTRY STV_DEFAULT"
_ZN4vllm25paged_attention_v2_kernelIthLi32ELi16ELi128ELNS_18Fp8KVCacheDataTypeE1ELb1ELi512EEEvPfS2_PT_PKS3_PKT0_S9_ifPKiSB_iPKfiiiSD_SD_iiiii:
.text._ZN4vllm25paged_attention_v2_kernelIthLi32ELi16ELi128ELNS_18Fp8KVCacheDataTypeE1ELb1ELi512EEEvPfS2_PT_PKS3_PKT0_S9_ifPKiSB_iPKfiiiSD_SD_iiiii:
        /* <DEDUP_REMOVED lines=111> */
.L_x_13033:
        /* <DEDUP_REMOVED lines=25> */
.L_x_13037:
        /* <DEDUP_REMOVED lines=41> */
.L_x_13035:
[----:B------:R-:W-:Y:S05]  /*0b10*/  BSYNC.RECONVERGENT B6 ;  /* 0x0000000000067941 */ /* 0x000fea0003800200 */
.L_x_13034:
        /* <DEDUP_REMOVED lines=13> */
.L_x_13071:
        /* <DEDUP_REMOVED lines=41> */
.L_x_13043:
        /* <DEDUP_REMOVED lines=11> */
.L_x_13042:
[----:B------:R-:W-:Y:S05]  /*0f30*/  BSYNC.RECONVERGENT B1 ;  /* 0x0000000000017941 */ /* 0x000fea0003800200 */
.L_x_13041:
        /* <DEDUP_REMOVED lines=12> */
.L_x_13046:
        /* <DEDUP_REMOVED lines=100> */
.L_x_13045:
[----:B------:R-:W-:Y:S05]  /*1640*/  BSYNC.RECONVERGENT B1 ;  /* 0x0000000000017941 */ /* 0x000fea0003800200 */
.L_x_13044:
        /* <DEDUP_REMOVED lines=55> */
.L_x_13048:
[----:B------:R-:W-:Y:S05]  /*19c0*/  BSYNC.RECONVERGENT B1 ;  /* 0x0000000000017941 */ /* 0x000fea0003800200 */
.L_x_13047:
        /* <DEDUP_REMOVED lines=26> */
.L_x_13040:
[----:B------:R-:W-:Y:S05]  /*1b70*/  BSYNC.RECONVERGENT B0 ;  /* 0x0000000000007941 */ /* 0x000fea0003800200 */
.L_x_13039:
        /* <DEDUP_REMOVED lines=41> */
.L_x_13053:
[----:B------:R-:W0:Y:S01]  /*1e10*/  LDS R3, [R12] ;  /* 0x000000000c037984 */ /* 0x000e220000000800 */
[----:B------:R-:W-:-:S04]  /*1e20*/  IADD3 R14, PT, PT, R14, 0x1, RZ ;  /* 0x000000010e0e7810 */ /* 0x000fc80007ffe0ff */
[----:B------:R-:W-:Y:S01]  /*1e30*/  ISETP.NE.AND P0, PT, R14, RZ, PT ;  /* 0x000000ff0e00720c */ /* 0x000fe20003f05270 */
[----:B0-----:R-:W-:-:S05]  /*1e40*/  FMUL.FTZ R3, R3, R2 ;  /* 0x0000000203037220 */ /* 0x001fca0000410000 */
[----:B------:R0:W-:Y:S02]  /*1e50*/  STS [R12], R3 ;  /* 0x000000030c007388 */ /* 0x0001e40000000800 */
[----:B0-----:R-:W-:-:S05]  /*1e60*/  VIADD R12, R12, 0x200 ;  /* 0x000002000c0c7836 */ /* 0x001fca0000000000 */
[----:B------:R-:W-:Y:S05]  /*1e70*/  @P0 BRA `(.L_x_13053) ;  /* 0xfffffffc00e40947 */ /* 0x000fea000383ffff */
.L_x_13052:
[----:B------:R-:W-:Y:S05]  /*1e80*/  BSYNC.RECONVERGENT B1 ;  /* 0x0000000000017941 */ /* 0x000fea0003800200 */
.L_x_13051:
        /* <DEDUP_REMOVED lines=12> */
.L_x_13056:
        /* <DEDUP_REMOVED lines=52> */
.L_x_13055:
[----:B------:R-:W-:Y:S05]  /*2290*/  BSYNC.RECONVERGENT B1 ;  /* 0x0000000000017941 */ /* 0x000fea0003800200 */
.L_x_13054:
        /* <DEDUP_REMOVED lines=31> */
.L_x_13058:
[----:B------:R-:W-:Y:S05]  /*2490*/  BSYNC.RECONVERGENT B1 ;  /* 0x0000000000017941 */ /* 0x000fea0003800200 */
.L_x_13057:
        /* <DEDUP_REMOVED lines=14> */
.L_x_13050:
[----:B------:R-:W-:Y:S05]  /*2580*/  BSYNC.RECONVERGENT B0 ;  /* 0x0000000000007941 */ /* 0x000fea0003800200 */
.L_x_13049:
        /* <DEDUP_REMOVED lines=18> */
.L_x_13060:
[----:B------:R-:W-:Y:S05]  /*26b0*/  BSYNC.RECONVERGENT B0 ;  /* 0x0000000000007941 */ /* 0x000fea0003800200 */
.L_x_13059:
        /* <DEDUP_REMOVED lines=26> */
.L_x_13064:
        /* <DEDUP_REMOVED lines=34> */
.L_x_13063:
        /* <DEDUP_REMOVED lines=16> */
.L_x_13062:
[----:B------:R-:W-:Y:S05]  /*2b80*/  BSYNC.RECONVERGENT B6 ;  /* 0x0000000000067941 */ /* 0x000fea0003800200 */
.L_x_13061:
[----:B------:R-:W-:Y:S01]  /*2b90*/  UMOV UR4, 0xffffffff ;  /* 0xffffffff00047882 */ /* 0x000fe20000000000 */
[----:B------:R-:W-:Y:S02]  /*2ba0*/  LOP3.LUT R5, R16, 0x1f, RZ, 0xc0, !PT ;  /* 0x0000001f10057812 */ /* 0x000fe400078ec0ff */
[----:B------:R-:W-:Y:S05]  /*2bb0*/  BRA.DIV UR4, `(.L_x_13065) ;  /* 0x0000000604847947 */ /* 0x000fea000b800000 */
[----:B0-----:R-:W-:Y:S02]  /*2bc0*/  IMAD.MOV.U32 R0, RZ, RZ, RZ ;  /* 0x000000ffff007224 */ /* 0x001fe400078e00ff */
[----:B------:R-:W-:Y:S02]  /*2bd0*/  HFMA2 R14, -RZ, RZ, 0, 0 ;  /* 0x00000000ff0e7431 */ /* 0x000fe400000001ff */
[----:B------:R-:W-:-:S07]  /*2be0*/  FADD.FTZ R0, RZ, R0 ;  /* 0x00000000ff007221 */ /* 0x000fce0000010000 */
.L_x_13074:
        /* <DEDUP_REMOVED lines=52> */
.L_x_13036:
        /* <DEDUP_REMOVED lines=16> */
.L_x_13066:
[----:B------:R-:W-:Y:S05]  /*3030*/  EXIT ;  /* 0x000000000000794d */ /* 0x000fea0003800000 */
.L_x_13038:
[----:B------:R-:W-:Y:S01]  /*3040*/  HFMA2 R12, -RZ, RZ, 0, 9.5367431640625e-07 ;  /* 0x00000010ff0c7431 */ /* 0x000fe200000001ff */
[----:B------:R-:W-:Y:S01]  /*3050*/  MOV R11, 0x1f ;  /* 0x0000001f000b7802 */ /* 0x000fe20000000f00 */
[----:B------:R-:W-:-:S07]  /*3060*/  IMAD.MOV.U32 R15, RZ, RZ, -0x1 ;  /* 0xffffffffff0f7424 */ /* 0x000fce00078e00ff */
[----:B------:R-:W-:Y:S05]  /*3070*/  WARPSYNC.COLLECTIVE R15, `(.L_x_13067) ;  /* 0x000000000f087348 */ /* 0x000fea0003c00000 */
[----:B------:R0:W1:Y:S02]  /*3080*/  SHFL.BFLY P6, R14, R13, R12, R11 ;  /* 0x0c00000c0d0e7389 */ /* 0x00006400000c000b */
[----:B01----:R-:W-:Y:S05]  /*3090*/  ENDCOLLECTIVE ;  /* 0x000000000000791b */ /* 0x003fea0003800000 */
.L_x_13067:
[----:B------:R-:W-:Y:S01]  /*30a0*/  HFMA2 R12, -RZ, RZ, 0, 4.76837158203125e-07 ;  /* 0x00000008ff0c7431 */ /* 0x000fe200000001ff */
[----:B------:R-:W-:-:S04]  /*30b0*/  FMNMX.FTZ R0, R14, -3.40282346638528859812e+38, !PT ;  /* 0xff7fffff0e007809 */ /* 0x000fc80007810000 */
[----:B------:R-:W-:-:S07]  /*30c0*/  MOV R13, R0 ;  /* 0x00000000000d7202 */ /* 0x000fce0000000f00 */
[----:B------:R-:W-:Y:S05]  /*30d0*/  WARPSYNC.COLLECTIVE R15, `(.L_x_13068) ;  /* 0x000000000f087348 */ /* 0x000fea0003c00000 */
[----:B------:R0:W1:Y:S02]  /*30e0*/  SHFL.BFLY P6, R14, R13, R12, R11 ;  /* 0x0c00000c0d0e7389 */ /* 0x00006400000c000b */
[----:B01----:R-:W-:Y:S05]  /*30f0*/  ENDCOLLECTIVE ;  /* 0x000000000000791b */ /* 0x003fea0003800000 */
.L_x_13068:
[----:B------:R-:W-:Y:S02]  /*3100*/  MOV R12, 0x4 ;  /* 0x00000004000c7802 */ /* 0x000fe40000000f00 */
[----:B------:R-:W-:-:S05]  /*3110*/  FMNMX.FTZ R2, R0, R14, !PT ;  /* 0x0000000e00027209 */ /* 0x000fca0007810000 */
[----:B------:R-:W-:-:S07]  /*3120*/  IMAD.MOV.U32 R13, RZ, RZ, R2 ;  /* 0x000000ffff0d7224 */ /* 0x000fce00078e0002 */
[----:B------:R-:W-:Y:S05]  /*3130*/  WARPSYNC.COLLECTIVE R15, `(.L_x_13069) ;  /* 0x000000000f087348 */ /* 0x000fea0003c00000 */
[----:B------:R0:W1:Y:S02]  /*3140*/  SHFL.BFLY P6, R14, R13, R12, R11 ;  /* 0x0c00000c0d0e7389 */ /* 0x00006400000c000b */
[----:B01----:R-:W-:Y:S05]  /*3150*/  ENDCOLLECTIVE ;  /* 0x000000000000791b */ /* 0x003fea0003800000 */
.L_x_13069:
[----:B------:R-:W-:Y:S01]  /*3160*/  IMAD.MOV.U32 R12, RZ, RZ, 0x2 ;  /* 0x00000002ff0c7424 */ /* 0x000fe200078e00ff */
[----:B------:R-:W-:-:S04]  /*3170*/  FMNMX.FTZ R3, R2, R14, !PT ;  /* 0x0000000e02037209 */ /* 0x000fc80007810000 */
[----:B------:R-:W-:-:S07]  /*3180*/  MOV R13, R3 ;  /* 0x00000003000d7202 */ /* 0x000fce0000000f00 */
[----:B------:R-:W-:Y:S05]  /*3190*/  WARPSYNC.COLLECTIVE R15, `(.L_x_13070) ;  /* 0x000000000f087348 */ /* 0x000fea0003c00000 */
[----:B------:R0:W1:Y:S02]  /*31a0*/  SHFL.BFLY P6, R14, R13, R12, R11 ;  /* 0x0c00000c0d0e7389 */ /* 0x00006400000c000b */
[----:B01----:R-:W-:Y:S05]  /*31b0*/  ENDCOLLECTIVE ;  /* 0x000000000000791b */ /* 0x003fea0003800000 */
.L_x_13070:
[----:B------:R-:W-:Y:S05]  /*31c0*/  BRA `(.L_x_13071) ;  /* 0xffffffd800887947 */ /* 0x000fea000383ffff */
.L_x_13065:
[----:B-1-3--:R-:W-:Y:S01]  /*31d0*/  HFMA2 R13, -RZ, RZ, 0, 0 ;  /* 0x00000000ff0d7431 */ /* 0x00afe200000001ff */
[----:B------:R-:W-:Y:S01]  /*31e0*/  MOV R12, 0x1 ;  /* 0x00000001000c7802 */ /* 0x000fe20000000f00 */
[----:B0-----:R-:W-:Y:S01]  /*31f0*/  IMAD.MOV.U32 R11, RZ, RZ, 0x1f ;  /* 0x0000001fff0b7424 */ /* 0x001fe200078e00ff */
[----:B--2---:R-:W-:-:S07]  /*3200*/  MOV R15, 0xffffffff ;  /* 0xffffffff000f7802 */ /* 0x004fce0000000f00 */
[----:B------:R-:W-:Y:S05]  /*3210*/  WARPSYNC.COLLECTIVE R15, `(.L_x_13072) ;  /* 0x000000000f087348 */ /* 0x000fea0003c00000 */
[----:B------:R0:W1:Y:S02]  /*3220*/  SHFL.BFLY P6, R14, R13, R12, R11 ;  /* 0x0c00000c0d0e7389 */ /* 0x00006400000c000b */
[----:B01----:R-:W-:Y:S05]  /*3230*/  ENDCOLLECTIVE ;  /* 0x000000000000791b */ /* 0x003fea0003800000 */
.L_x_13072:
[----:B------:R-:W-:-:S07]  /*3240*/  MOV R0, R14 ;  /* 0x0000000e00007202 */ /* 0x000fce0000000f00 */
[----:B------:R-:W-:Y:S05]  /*3250*/  WARPSYNC.COLLECTIVE R15, `(.L_x_13073) ;  /* 0x000000000f087348 */ /* 0x000fea0003c00000 */
[----:B------:R0:W1:Y:S02]  /*3260*/  SHFL.BFLY P6, R14, R13, R12, R11 ;  /* 0x0c00000c0d0e7389 */ /* 0x00006400000c000b */
[----:B01----:R-:W-:Y:S05]  /*3270*/  ENDCOLLECTIVE ;  /* 0x000000000000791b */ /* 0x003fea0003800000 */
.L_x_13073:
[----:B------:R-:W-:Y:S01]  /*3280*/  FADD.FTZ R0, RZ, R0 ;  /* 0x00000000ff007221 */ /* 0x000fe20000010000 */
[----:B------:R-:W-:Y:S06]  /*3290*/  BRA `(.L_x_13074) ;  /* 0xfffffff800547947 */ /* 0x000fec000383ffff */
.L_x_13075:
        /* <DEDUP_REMOVED lines=14> */
.L_x_27408:


//--------------------- .text._ZN4vllm25paged_attention_v2_kernelIthLi256ELi8ELi128ELNS_18Fp8KVCacheDataTypeE1ELb0ELi512EEEvPfS2_PT_PKS3_PKT0_S9_ifPKiSB_iPKfiiiSD_SD_iiiii --------------------------
	.section	.text._ZN4vllm25paged_attention_v2_kernelIthLi256ELi8ELi128ELNS_18Fp8KVCacheDataTypeE1ELb0ELi512EEEvPfS2_PT_PKS3_PKT0_S9_ifPKiSB_iPKfiiiSD_SD_iiiii,"ax",@progbits
	.align	128
        .global         _ZN4vllm25paged_attention_v2_kernelIthLi256ELi8ELi128ELNS_18Fp8KVCacheDataTypeE1ELb0ELi512EEEvPfS2_PT_PKS3_PKT0_S9_ifPKiSB_iPKfiiiSD_SD_iiiii
        .type           _ZN4vllm25paged_attention_v2_kernelIthLi256ELi8ELi128ELNS_18Fp8KVCacheDataTypeE1ELb0ELi512EEEvPfS2_PT_PKS3_PKT0_S9_ifPKiSB_iPKfiiiSD_SD_iiiii,@function
        .size           _ZN4vllm25paged_attention_v2_kernelIthLi256ELi8ELi128ELNS_18Fp8KVCacheDataTypeE1ELb0ELi512EEEvPfS2_PT_PKS3_PKT0_S9_ifPKiSB_iPKfiiiSD_SD_iiiii,(.L_x_27409 - _ZN4vllm25paged_attention_v2_kernelIthLi256ELi8ELi128ELNS_18Fp8KVCacheDataTypeE1ELb0ELi512EEEvPfS2_PT_PKS3_PKT0_S9_ifPKiSB_iPKfiiiSD_SD_iiiii)
        .other          _ZN4vllm25paged_attention_v2_kernelIthLi256ELi8ELi128ELNS_18Fp8KVCacheDataTypeE1ELb0ELi512EEEvPfS2_PT_PKS3_PKT0_S9_ifPKiSB_iPKfiiiSD_SD_iiiii,@"STO_CUDA_ENTRY STV_DEFAULT"
_ZN4vllm25paged_attention_v2_kernelIthLi256ELi8ELi128ELNS_18Fp8KVCacheDataTypeE1ELb0ELi512EEEvPfS2_PT_PKS3_PKT0_S9_ifPKiSB_iPKfiiiSD_SD_iiiii:
.text._ZN4vllm25paged_attention_v2_kernelIthLi256ELi8ELi128ELNS_18Fp8KVCacheDataTypeE1ELb0ELi512EEEvPfS2_PT_PKS3_PKT0_S9_ifPKiSB_iPKfiiiSD_SD_iiiii:
        /* <DEDUP_REMOVED lines=52> */
.L_x_13077:
[----:B------:R-:W-:Y:S05]  /*0340*/  BSYNC.RECONVERGENT B6 ;  /* 0x0000000000067941 */ /* 0x000fea0003800200 */
.L_x_13076:
        /* <DEDUP_REMOVED lines=13> */
.L_x_13112:
        /* <DEDUP_REMOVED lines=40> */
.L_x_13083:
        /* <DEDUP_REMOVED lines=11> */
.L_x_13082:
[----:B------:R-:W-:Y:S05]  /*0750*/  BSYNC.RECONVERGENT B1 ;  /* 0x0000000000017941 */ /* 0x000fea0003800200 */
.L_x_13081:
        /* <DEDUP_REMOVED lines=13> */
.L_x_13086:
        /* <DEDUP_REMOVED lines=100> */
.L_x_13085:
[----:B------:R-:W-:Y:S05]  /*0e70*/  BSYNC.RECONVERGENT B1 ;  /* 0x0000000000017941 */ /* 0x000fea0003800200 */
.L_x_13084:
        /* <DEDUP_REMOVED lines=55> */
.L_x_13088:
[----:B------:R-:W-:Y:S05]  /*11f0*/  BSYNC.RECONVERGENT B1 ;  /* 0x0000000000017941 */ /* 0x000fea0003800200 */
.L_x_13087:
        /* <DEDUP_REMOVED lines=26> */
.L_x_13080:
[----:B------:R-:W-:Y:S05]  /*13a0*/  BSYNC.RECONVERGENT B0 ;  /* 0x0000000000007941 */ /* 0x000fea0003800200 */
.L_x_13079:
        /* <DEDUP_REMOVED lines=40> */
.L_x_13093:
[----:B------:R-:W1:Y:S01]  /*1630*/  LDS R13, [R4] ;  /* 0x00000000040d7984 */ /* 0x000e620000000800 */
[----:B------:R-:W-:-:S04]  /*1640*/  IADD3 R11, PT, PT, R11, 0x1, RZ ;  /* 0x000000010b0b7810 */ /* 0x000fc80007ffe0ff */
[----:B------:R-:W-:Y:S01]  /*1650*/  ISETP.NE.AND P0, PT, R11, RZ, PT ;  /* 0x000000ff0b00720c */ /* 0x000fe20003f05270 */
[----:B-1----:R-:W-:-:S05]  /*1660*/  FMUL.FTZ R13, R13, R2 ;  /* 0x000000020d0d7220 */ /* 0x002fca0000410000 */
[----:B------:R1:W-:Y:S02]  /*1670*/  STS [R4], R13 ;  /* 0x0000000d04007388 */ /* 0x0003e40000000800 */
[----:B-1----:R-:W-:-:S05]  /*1680*/  IADD3 R4, PT, PT, R4, 0x200, RZ ;  /* 0x0000020004047810 */ /* 0x002fca0007ffe0ff */
[----:B------:R-:W-:Y:S05]  /*1690*/  @P0 BRA `(.L_x_13093) ;  /* 0xfffffffc00e40947 */ /* 0x000fea000383ffff */
.L_x_13092:
[----:B------:R-:W-:Y:S05]  /*16a0*/  BSYNC.RECONVERGENT B1 ;  /* 0x0000000000017941 */ /* 0x000fea0003800200 */
.L_x_13091:
        /* <DEDUP_REMOVED lines=13> */
.L_x_13096:
        /* <DEDUP_REMOVED lines=52> */
.L_x_13095:
[----:B------:R-:W-:Y:S05]  /*1ac0*/  BSYNC.RECONVERGENT B1 ;  /* 0x0000000000017941 */ /* 0x000fea0003800200 */
.L_x_13094:
        /* <DEDUP_REMOVED lines=31> */
.L_x_13098:
[----:B------:R-:W-:Y:S05]  /*1cc0*/  BSYNC.RECONVERGENT B1 ;  /* 0x0000000000017941 */ /* 0x000fea0003800200 */
.L_x_13097:
        /* <DEDUP_REMOVED lines=14> */
.L_x_13090:
[----:B------:R-:W-:Y:S05]  /*1db0*/  BSYNC.RECONVERGENT B0 ;  /* 0x0000000000007941 */ /* 0x000fea0003800200 */
.L_x_13089:
        /* <DEDUP_REMOVED lines=25> */
.L_x_13100:
[----:B------:R-:W-:Y:S05]  /*1f50*/  BSYNC.RECONVERGENT B0 ;  /* 0x0000000000007941 */ /* 0x000fea0003800200 */
.L_x_13099:
        /* <DEDUP_REMOVED lines=22> */
.L_x_13102:
[----:B------:R-:W-:Y:S05]  /*20c0*/  BSYNC.RECONVERGENT B0 ;  /* 0x0000000000007941 */ /* 0x000fea0003800200 */
.L_x_13101:
        /* <DEDUP_REMOVED lines=22> */
.L_x_13104:
[----:B------:R-:W-:Y:S05]  /*2230*/  BSYNC.RECONVERGENT B0 ;  /* 0x0000000000007941 */ /* 0x000fea0003800200 */
.L_x_13103:
        /* <DEDUP_REMOVED lines=14> */
.L_x_13106:
[----:B------:R-:W-:Y:S05]  /*2320*/  BSYNC.RECONVERGENT B0 ;  /* 0x0000000000007941 */ /* 0x000fea0003800200 */
.L_x_13105:
        /* <DEDUP_REMOVED lines=22> */
.L_x_13108:
[----:B------:R-:W-:Y:S05]  /*2490*/  BSYNC.RECONVERGENT B0 ;  /* 0x0000000000007941 */ /* 0x000fea0003800200 */
.L_x_13107:
        /* <DEDUP_REMOVED lines=30> */
.L_x_13078:
[----:B------:R-:W-:Y:S01]  /*2680*/  MOV R12, 0x10 ;  /* 0x00000010000c7802 */ /* 0x000fe20000000f00 */
[----:B------:R-:W-:Y:S01]  /*2690*/  IMAD.MOV.U32 R11, RZ, RZ, 0x1f ;  /* 0x0000001fff0b7424 */ /* 0x000fe200078e00ff */
[----:B------:R-:W-:-:S07]  /*26a0*/  MOV R15, 0xffffffff ;  /* 0xffffffff000f7802 */ /* 0x000fce0000000f00 */
[----:B------:R-:W-:Y:S05]  /*26b0*/  WARPSYNC.COLLECTIVE R15, `(.L_x_13109) ;  /* 0x000000000f087348 */ /* 0x000fea0003c00000 */
[----:B------:R0:W1:Y:S02]  /*26c0*/  SHFL.BFLY P6, R14, R13, R12, R11 ;  /* 0x0c00000c0d0e7389 */ /* 0x00006400000c000b */
[----:B01----:R-:W-:Y:S05]  /*26d0*/  ENDCOLLECTIVE ;  /* 0x000000000000791b */ /* 0x003fea0003800000 */
.L_x_13109:
[----:B------:R-:W-:Y:S01]  /*26e0*/  HFMA2 R12, -RZ, RZ, 0, 4.76837158203125e-07 ;  /* 0x00000008ff0c7431 */ /* 0x000fe200000001ff */
[----:B------:R-:W-:-:S04]  /*26f0*/  FMNMX.FTZ R0, R14, -3.40282346638528859812e+38, !PT ;  /* 0xff7fffff0e007809 */ /* 0x000fc80007810000 */
[----:B------:R-:W-:-:S07]  /*2700*/  MOV R13, R0 ;  /* 0x00000000000d7202 */ /* 0x000fce0000000f00 */
[----:B------:R-:W-:Y:S05]  /*2710*/  WARPSYNC.COLLECTIVE R15, `(.L_x_13110) ;  /* 0x000000000f087348 */ /* 0x000fea0003c00000 */
[----:B------:R0:W1:Y:S02]  /*2720*/  SHFL.BFLY P6, R14, R13, R12, R11 ;  /* 0x0c00000c0d0e7389 */ /* 0x00006400000c000b */
[----:B01----:R-:W-:Y:S05]  /*2730*/  ENDCOLLECTIVE ;  /* 0x000000000000791b */ /* 0x003fea0003800000 */
.L_x_13110:
[----:B------:R-:W-:Y:S01]  /*2740*/  HFMA2 R12, -RZ, RZ, 0, 2.384185791015625e-07 ;  /* 0x00000004ff0c7431 */ /* 0x000fe200000001ff */
[----:B------:R-:W-:-:S04]  /*2750*/  FMNMX.FTZ R2, R0, R14, !PT ;  /* 0x0000000e00027209 */ /* 0x000fc80007810000 */
[----:B------:R-:W-:-:S07]  /*2760*/  MOV R13, R2 ;  /* 0x00000002000d7202 */ /* 0x000fce0000000f00 */
[----:B------:R-:W-:Y:S05]  /*2770*/  WARPSYNC.COLLECTIVE R15, `(.L_x_13111) ;  /* 0x000000000f087348 */ /* 0x000fea0003c00000 */
[----:B------:R0:W1:Y:S02]  /*2780*/  SHFL.BFLY P6, R14, R13, R12, R11 ;  /* 0x0c00000c0d0e7389 */ /* 0x00006400000c000b */
[----:B01----:R-:W-:Y:S05]  /*2790*/  ENDCOLLECTIVE ;  /* 0x000000000000791b */ /* 0x003fea0003800000 */
.L_x_13111:
[----:B------:R-:W-:Y:S05]  /*27a0*/  BRA `(.L_x_13112) ;  /* 0xffffffdc001c7947 */ /* 0x000fea000383ffff */
.L_x_13113:
        /* <DEDUP_REMOVED lines=13> */
.L_x_27409:


//--------------------- .text._ZN4vllm25paged_attention_v2_kernelIthLi192ELi8ELi128ELNS_18Fp8KVCacheDataTypeE1ELb0ELi512EEEvPfS2_PT_PKS3_PKT0_S9_ifPKiSB_iPKfiiiSD_SD_iiiii --------------------------
	.section	.text._ZN4vllm25paged_attention_v2_kernelIthLi192ELi8ELi128ELNS_18Fp8KVCacheDataTypeE1ELb0ELi512EEEvPfS2_PT_PKS3_PKT0_S9_ifPKiSB_iPKfiiiSD_SD_iiiii,"ax",@progbits
	.align	128
        .global         _ZN4vllm25paged_attention_v2_kernelIthLi192ELi8ELi128ELNS_18Fp8KVCacheDataTypeE1ELb0ELi512EEEvPfS2_PT_PKS3_PKT0_S9_ifPKiSB_iPKfiiiSD_SD_iiiii
        .type           _ZN4vllm25paged_attention_v2_kernelIthLi192ELi8ELi128ELNS_18Fp8KVCacheDataTypeE1ELb0ELi512EEEvPfS2_PT_PKS3_PKT0_S9_ifPKiSB_iPKfiiiSD_SD_iiiii,@function
        .size           _ZN4vllm25paged_attention_v2_kernelIthLi192ELi8ELi128ELNS_18Fp8KVCacheDataTypeE1ELb0ELi512EEEvPfS2_PT_PKS3_PKT0_S9_ifPKiSB_iPKfiiiSD_SD_iiiii,(.L_x_27410 - _ZN4vllm25paged_attention_v2_kernelIthLi192ELi8ELi128ELNS_18Fp8KVCacheDataTypeE1ELb0ELi512EEEvPfS2_PT_PKS3_PKT0_S9_ifPKiSB_iPKfiiiSD_SD_iiiii)
        .other          _ZN4vllm25paged_attention_v2_kernelIthLi192ELi8ELi128ELNS_18Fp8KVCacheDataTypeE1ELb0ELi512EEEvPfS2_PT_PKS3_PKT0_S9_ifPKiSB_iPKfiiiSD_SD_iiiii,@"STO_CUDA_ENTRY STV_DEFAULT"
_ZN4vllm25paged_attention_v2_kernelIthLi192ELi8ELi128ELNS_18Fp8KVCacheDataTypeE1ELb0ELi512EEEvPfS2_PT_PKS3_PKT0_S9_ifPKiSB_iPKfiiiSD_SD_iiiii:
.text._ZN4vllm25paged_attention_v2_kernelIthLi192ELi8ELi128ELNS_18Fp8KVCacheDataTypeE1ELb0ELi512EEEvPfS2_PT_PKS3_PKT0_S9_ifPKiSB_iPKfiiiSD_SD_iiiii:
        /* <DEDUP_REMOVED lines=47> */
.L_x_13115:
[----:B------:R-:W-:Y:S05]  /*02f0*/  BSYNC.RECONVERGENT B6 ;  /* 0x0000000000067941 */ /* 0x000fea0003800200 */
.L_x_13114:
        /* <DEDUP_REMOVED lines=13> */
.L_x_13146:
        /* <DEDUP_REMOVED lines=40> */
.L_x_13121:
        /* <DEDUP_REMOVED lines=11> */
.L_x_13120:
[----:B------:R-:W-:Y:S05]  /*0700*/  BSYNC.RECONVERGENT B1 ;  /* 0x0000000000017941 */ /* 0x000fea0003800200 */
.L_x_13119:
        /* <DEDUP_REMOVED lines=12> */
.L_x_13124:
        /* <DEDUP_REMOVED lines=100> */
.L_x_13123:
[----:B------:R-:W-:Y:S05]  /*0e10*/  BSYNC.RECONVERGENT B1 ;  /* 0x0000000000017941 */ /* 0x000fea0003800200 */
.L_x_13122:
        /* <DEDUP_REMOVED lines=55> */
.L_x_13126:
[----:B------:R-:W-:Y:S05]  /*1190*/  BSYNC.RECONVERGENT B1 ;  /* 0x0000000000017941 */ /* 0x000fea0003800200 */
.L_x_13125:
        /* <DEDUP_REMOVED lines=26> */
.L_x_13118:
[----:B------:R-:W-:Y:S05]  /*1340*/  BSYNC.RECONVERGENT B0 ;  /* 0x0000000000007941 */ /* 0x000fea0003800200 */
.L_x_13117:
        /* <DEDUP_REMOVED lines=40> */
.L_x_13131:
[----:B------:R-:W1:Y:S01]  /*15d0*/  LDS R13, [R8] ;  /* 0x00000000080d7984 */ /* 0x000e620000000800 */
[----:B------:R-:W-:-:S04]  /*15e0*/  IADD3 R11, PT, PT, R11, 0x1, RZ ;  /* 0x000000010b0b7810 */ /* 0x000fc80007ffe0ff */
[----:B------:R-:W-:Y:S01]  /*15f0*/  ISETP.NE.AND P0, PT, R11, RZ, PT ;  /* 0x000000ff0b00720c */ /* 0x000fe20003f05270 */
[----:B-1----:R-:W-:-:S05]  /*1600*/  FMUL.FTZ R13, R13, R4 ;  /* 0x000000040d0d7220 */ /* 0x002fca0000410000 */
[----:B------:R1:W-:Y:S02]  /*1610*/  STS [R8], R13 ;  /* 0x0000000d08007388 */ /* 0x0003e40000000800 */
[----:B-1----:R-:W-:-:S05]  /*1620*/  IADD3 R8, PT, PT, R8, 0x200, RZ ;  /* 0x0000020008087810 */ /* 0x002fca0007ffe0ff */
[----:B------:R-:W-:Y:S05]  /*1630*/  @P0 BRA `(.L_x_13131) ;  /* 0xfffffffc00e40947 */ /* 0x000fea000383ffff */
.L_x_13130:
[----:B------:R-:W-:Y:S05]  /*1640*/  BSYNC.RECONVERGENT B1 ;  /* 0x0000000000017941 */ /* 0x000fea0003800200 */
.L_x_13129:
        /* <DEDUP_REMOVED lines=12> */
.L_x_13134:
        /* <DEDUP_REMOVED lines=52> */
.L_x_13133:
[----:B------:R-:W-:Y:S05]  /*1a50*/  BSYNC.RECONVERGENT B1 ;  /* 0x0000000000017941 */ /* 0x000fea0003800200 */
.L_x_13132:
        /* <DEDUP_REMOVED lines=31> */
.L_x_13136:
[----:B------:R-:W-:Y:S05]  /*1c50*/  BSYNC.RECONVERGENT B1 ;  /* 0x0000000000017941 */ /* 0x000fea0003800200 */
.L_x_13135:
        /* <DEDUP_REMOVED lines=14> */
.L_x_13128:
[----:B------:R-:W-:Y:S05]  /*1d40*/  BSYNC.RECONVERGENT B0 ;  /* 0x0000000000007941 */ /* 0x000fea0003800200 */
.L_x_13127:
        /* <DEDUP_REMOVED lines=29> */
.L_x_13138:
[----:B------:R-:W-:Y:S05]  /*1f20*/  BSYNC.RECONVERGENT B0 ;  /* 0x0000000000007941 */ /* 0x000fea0003800200 */
.L_x_13137:
        /* <DEDUP_REMOVED lines=27> */
.L_x_13140:
[----:B------:R-:W-:Y:S05]  /*20e0*/  BSYNC.RECONVERGENT B0 ;  /* 0x0000000000007941 */ /* 0x000fea0003800200 */
.L_x_13139:
        /* <DEDUP_REMOVED lines=22> */
.L_x_13142:
[----:B------:R-:W-:Y:S05]  /*2250*/  BSYNC.RECONVERGENT B0 ;  /* 0x0000000000007941 */ /* 0x000fea0003800200 */
.L_x_13141:
        /* <DEDUP_REMOVED lines=27> */
.L_x_13116:
[----:B------:R-:W-:Y:S01]  /*2410*/  HFMA2 R12, -RZ, RZ, 0, 9.5367431640625e-07 ;  /* 0x00000010ff0c7431 */ /* 0x000fe200000001ff */
[----:B------:R-:W-:Y:S02]  /*2420*/  MOV R11, 0x1f ;  /* 0x0000001f000b7802 */ /* 0x000fe40000000f00 */
[----:B------:R-:W-:-:S07]  /*2430*/  MOV R15, 0xffffffff ;  /* 0xffffffff000f7802 */ /* 0x000fce0000000f00 */
[----:B------:R-:W-:Y:S05]  /*2440*/  WARPSYNC.COLLECTIVE R15, `(.L_x_13143) ;  /* 0x000000000f087348 */ /* 0x000fea0003c00000 */
[----:B------:R0:W1:Y:S02]  /*2450*/  SHFL.BFLY P6, R14, R13, R12, R11 ;  /* 0x0c00000c0d0e7389 */ /* 0x00006400000c000b */
[----:B01----:R-:W-:Y:S05]  /*2460*/  ENDCOLLECTIVE ;  /* 0x000000000000791b */ /* 0x003fea0003800000 */
.L_x_13143:
[----:B------:R-:W-:Y:S01]  /*2470*/  HFMA2 R12, -RZ, RZ, 0, 4.76837158203125e-07 ;  /* 0x00000008ff0c7431 */ /* 0x000fe200000001ff */
[----:B------:R-:W-:-:S04]  /*2480*/  FMNMX.FTZ R0, R14, -3.40282346638528859812e+38, !PT ;  /* 0xff7fffff0e007809 */ /* 0x000fc80007810000 */
[----:B------:R-:W-:-:S07]  /*2490*/  MOV R13, R0 ;  /* 0x00000000000d7202 */ /* 0x000fce0000000f00 */
[----:B------:R-:W-:Y:S05]  /*24a0*/  WARPSYNC.COLLECTIVE R15, `(.L_x_13144) ;  /* 0x000000000f087348 */ /* 0x000fea0003c00000 */
[----:B------:R0:W1:Y:S02]  /*24b0*/  SHFL.BFLY P6, R14, R13, R12, R11 ;  /* 0x0c00000c0d0e7389 */ /* 0x00006400000c000b */
[----:B01----:R-:W-:Y:S05]  /*24c0*/  ENDCOLLECTIVE ;  /* 0x000000000000791b */ /* 0x003fea0003800000 */
.L_x_13144:
[----:B------:R-:W-:Y:S01]  /*24d0*/  HFMA2 R12, -RZ, RZ, 0, 2.384185791015625e-07 ;  /* 0x00000004ff0c7431 */ /* 0x000fe200000001ff */
[----:B------:R-:W-:-:S04]  /*24e0*/  FMNMX.FTZ R2, R0, R14, !PT ;  /* 0x0000000e00027209 */ /* 0x000fc80007810000 */
[----:B------:R-:W-:-:S07]  /*24f0*/  MOV R13, R2 ;  /* 0x00000002000d7202 */ /* 0x000fce0000000f00 */
[----:B------:R-:W-:Y:S05]  /*2500*/  WARPSYNC.COLLECTIVE R15, `(.L_x_13145) ;  /* 0x000000000f087348 */ /* 0x000fea0003c00000 */
[----:B------:R0:W1:Y:S02]  /*2510*/  SHFL.BFLY P6, R14, R13, R12, R11 ;  /* 0x0c00000c0d0e7389 */ /* 0x00006400000c000b */
[----:B01----:R-:W-:Y:S05]  /*2520*/  ENDCOLLECTIVE ;  /* 0x000000000000791b */ /* 0x003fea0003800000 */
.L_x_13145:
[----:B------:R-:W-:Y:S05]  /*2530*/  BRA `(.L_x_13146) ;  /* 0xffffffdc00a47947 */ /* 0x000fea000383ffff */
.L_x_13147:
        /* <DEDUP_REMOVED lines=12> */
.L_x_27410:


//--------------------- .text._ZN4vllm25paged_attention_v2_kernelIthLi128ELi8ELi128ELNS_18Fp8KVCacheDataTypeE1ELb0ELi512EEEvPfS2_PT_PKS3_PKT0_S9_ifPKiSB_iPKfiiiSD_SD_iiiii --------------------------
	.section	.text._ZN4vllm25paged_attention_v2_kernelIthLi128ELi8ELi128ELNS_18Fp8KVCacheDataTypeE1ELb0ELi512EEEvPfS2_PT_PKS3_PKT0_S9_ifPKiSB_iPKfiiiSD_SD_iiiii,"ax",@progbits
	.align	128
        .global         _ZN4vllm25paged_attention_v2_kernelIthLi128ELi8ELi128ELNS_18Fp8KVCacheDataTypeE1ELb0ELi512EEEvPfS2_PT_PKS3_PKT0_S9_ifPKiSB_iPKfiiiSD_SD_iiiii
        .type           _ZN4vllm25paged_attention_v2_kernelIthLi128ELi8ELi128ELNS_18Fp8KVCacheDataTypeE1ELb0ELi512EEEvPfS2_PT_PKS3_PKT0_S9_ifPKiSB_iPKfiiiSD_SD_iiiii,@function
        .size           _ZN4vllm25paged_attention_v2_kernelIthLi128ELi8ELi128ELNS_18Fp8KVCacheDataTypeE1ELb0ELi512EEEvPfS2_PT_PKS3_PKT0_S9_ifPKiSB_iPKfiiiSD_SD_iiiii,(.L_x_27411 - _ZN4vllm25paged_attention_v2_kernelIthLi128ELi8ELi128ELNS_18Fp8KVCacheDataTypeE1ELb0ELi512EEEvPfS2_PT_PKS3_PKT0_S9_ifPKiSB_iPKfiiiSD_SD_iiiii)
        .other          _ZN4vllm25paged_attention_v2_kernelIthLi128ELi8ELi128ELNS_18Fp8KVCacheDataTypeE1ELb0ELi512EEEvPfS2_PT_PKS3_PKT0_S9_ifPKiSB_iPKfiiiSD_SD_iiiii,@"STO_CUDA_ENTRY STV_DEFAULT"
_ZN4vllm25paged_attention_v2_kernelIthLi128ELi8ELi128ELNS_18Fp8KVCacheDataTypeE1ELb0ELi512EEEvPfS2_PT_PKS3_PKT0_S9_ifPKiSB_iPKfiiiSD_SD_iiiii:
.text._ZN4vllm25paged_attention_v2_kernelIthLi128ELi8ELi128ELNS_18Fp8KVCacheDataTypeE1ELb0ELi512EEEvPfS2_PT_PKS3_PKT0_S9_ifPKiSB_iPKfiiiSD_SD_iiiii:
        /* <DEDUP_REMOVED lines=52> */
.L_x_13149:
[----:B------:R-:W-:Y:S05]  /*0340*/  BSYNC.RECONVERGENT B6 ;  /* 0x0000000000067941 */ /* 0x000fea0003800200 */
.L_x_13148:
        /* <DEDUP_REMOVED lines=13> */
.L_x_13180:
        /* <DEDUP_REMOVED lines=40> */
.L_x_13155:
        /* <DEDUP_REMOVED lines=11> */
.L_x_13154:
[----:B------:R-:W-:Y:S05]  /*0750*/  BSYNC.RECONVERGENT B1 ;  /* 0x0000000000017941 */ /* 0x000fea0003800200 */
.L_x_13153:
        /* <DEDUP_REMOVED lines=13> */
.L_x_13158:
        /* <DEDUP_REMOVED lines=100> */
.L_x_13157:
[----:B------:R-:W-:Y:S05]  /*0e70*/  BSYNC.RECONVERGENT B1 ;  /* 0x0000000000017941 */ /* 0x000fea0003800200 */
.L_x_13156:
        /* <DEDUP_REMOVED lines=55> */
.L_x_13160:
[----:B------:R-:W-:Y:S05]  /*11f0*/  BSYNC.RECONVERGENT B1 ;  /* 0x0000000000017941 */ /* 0x000fea0003800200 */
.L_x_13159:
        /* <DEDUP_REMOVED lines=26> */
.L_x_13152:
[----:B------:R-:W-:Y:S05]  /*13a0*/  BSYNC.RECONVERGENT B0 ;  /* 0x0000000000007941 */ /* 0x000fea0003800200 */
.L_x_13151:
        /* <DEDUP_REMOVED lines=40> */
.L_x_13165:
[----:B------:R-:W1:Y:S01]  /*1630*/  LDS R13, [R4] ;  /* 0x00000000040d7984 */ /* 0x000e620000000800 */
[----:B------:R-:W-:-:S05]  /*1640*/  VIADD R11, R11, 0x1 ;  /* 0x000000010b0b7836 */ /* 0x000fca0000000000 */
[----:B------:R-:W-:Y:S01]  /*1650*/  ISETP.NE.AND P0, PT, R11, RZ, PT ;  /* 0x000000ff0b00720c */ /* 0x000fe20003f05270 */
[----:B-1----:R-:W-:-:S05]  /*1660*/  FMUL.FTZ R13, R13, R2 ;  /* 0x000000020d0d7220 */ /* 0x002fca0000410000 */
[----:B------:R1:W-:Y:S02]  /*1670*/  STS [R4], R13 ;  /* 0x0000000d04007388 */ /* 0x0003e40000000800 */
[----:B-1----:R-:W-:-:S05]  /*1680*/  IADD3 R4, PT, PT, R4, 0x200, RZ ;  /* 0x0000020004047810 */ /* 0x002fca0007ffe0ff */
[----:B------:R-:W-:Y:S05]  /*1690*/  @P0 BRA `(.L_x_13165) ;  /* 0xfffffffc00e40947 */ /* 0x000fea000383ffff */
.L_x_13164:
[----:B------:R-:W-:Y:S05]  /*16a0*/  BSYNC.RECONVERGENT B1 ;  /* 0x0000000000017941 */ /* 0x000fea0003800200 */
.L_x_13163:
        /* <DEDUP_REMOVED lines=13> */
.L_x_13168:
        /* <DEDUP_REMOVED lines=52> */
.L_x_13167:
[----:B------:R-:W-:Y:S05]  /*1ac0*/  BSYNC.RECONVERGENT B1 ;  /* 0x0000000000017941 */ /* 0x000fea0003800200 */
.L_x_13166:
        /* <DEDUP_REMOVED lines=31> */
.L_x_13170:
[----:B------:R-:W-:Y:S05]  /*1cc0*/  BSYNC.RECONVERGENT B1 ;  /* 0x0000000000017941 */ /* 0x000fea0003800200 */
.L_x_13169:
        /* <DEDUP_REMOVED lines=14> */
.L_x_13162:
[----:B------:R-:W-:Y:S05]  /*1db0*/  BSYNC.RECONVERGENT B0 ;  /* 0x0000000000007941 */ /* 0x000fea0003800200 */
.L_x_13161:
        /* <DEDUP_REMOVED lines=30> */
.L_x_13172:
[----:B------:R-:W-:Y:S05]  /*1fa0*/  BSYNC.RECONVERGENT B0 ;  /* 0x0000000000007941 */ /* 0x000fea0003800200 */
.L_x_13171:
        /* <DEDUP_REMOVED lines=27> */
.L_x_13174:
[----:B------:R-:W-:Y:S05]  /*2160*/  BSYNC.RECONVERGENT B0 ;  /* 0x0000000000007941 */ /* 0x000fea0003800200 */
.L_x_13173:
        /* <DEDUP_REMOVED lines=19> */
.L_x_13176:
[----:B------:R-:W-:Y:S05]  /*22a0*/  BSYNC.RECONVERGENT B0 ;  /* 0x0000000000007941 */ /* 0x000fea0003800200 */
.L_x_13175:
        /* <DEDUP_REMOVED lines=22> */
.L_x_13150:
[----:B------:R-:W-:Y:S01]  /*2410*/  MOV R12, 0x10 ;  /* 0x00000010000c7802 */ /* 0x000fe20000000f00 */
[----:B------:R-:W-:Y:S01]  /*2420*/  IMAD.MOV.U32 R11, RZ, RZ, 0x1f ;  /* 0x0000001fff0b7424 */ /* 0x000fe200078e00ff */
[----:B------:R-:W-:-:S07]  /*2430*/  MOV R15, 0xffffffff ;  /* 0xffffffff000f7802 */ /* 0x000fce0000000f00 */
[----:B------:R-:W-:Y:S05]  /*2440*/  WARPSYNC.COLLECTIVE R15, `(.L_x_13177) ;  /* 0x000000000f087348 */ /* 0x000fea0003c00000 */
[----:B------:R0:W1:Y:S02]  /*2450*/  SHFL.BFLY P6, R14, R13, R12, R11 ;  /* 0x0c00000c0d0e7389 */ /* 0x00006400000c000b */
[----:B01----:R-:W-:Y:S05]  /*2460*/  ENDCOLLECTIVE ;  /* 0x000000000000791b */ /* 0x003fea0003800000 */
.L_x_13177:
[----:B------:R-:W-:Y:S01]  /*2470*/  HFMA2 R12, -RZ, RZ, 0, 4.76837158203125e-07 ;  /* 0x00000008ff0c7431 */ /* 0x000fe200000001ff */
[----:B------:R-:W-:-:S04]  /*2480*/  FMNMX.FTZ R0, R14, -3.40282346638528859812e+38, !PT ;  /* 0xff7fffff0e007809 */ /* 0x000fc80007810000 */
[----:B------:R-:W-:-:S07]  /*2490*/  MOV R13, R0 ;  /* 0x00000000000d7202 */ /* 0x000fce0000000f00 */
[----:B------:R-:W-:Y:S05]  /*24a0*/  WARPSYNC.COLLECTIVE R15, `(.L_x_13178) ;  /* 0x000000000f087348 */ /* 0x000fea0003c00000 */
[----:B------:R0:W1:Y:S02]  /*24b0*/  SHFL.BFLY P6, R14, R13, R12, R11 ;  /* 0x0c00000c0d0e7389 */ /* 0x00006400000c000b */
[----:B01----:R-:W-:Y:S05]  /*24c0*/  ENDCOLLECTIVE ;  /* 0x000000000000791b */ /* 0x003fea0003800000 */
.L_x_13178:
[----:B------:R-:W-:Y:S01]  /*24d0*/  HFMA2 R12, -RZ, RZ, 0, 2.384185791015625e-07 ;  /* 0x00000004ff0c7431 */ /* 0x000fe200000001ff */
[----:B------:R-:W-:-:S04]  /*24e0*/  FMNMX.FTZ R2, R0, R14, !PT ;  /* 0x0000000e00027209 */ /* 0x000fc80007810000 */
[----:B------:R-:W-:-:S07]  /*24f0*/  MOV R13, R2 ;  /* 0x00000002000d7202 */ /* 0x000fce0000000f00 */
[----:B------:R-:W-:Y:S05]  /*2500*/  WARPSYNC.COLLECTIVE R15, `(.L_x_13179) ;  /* 0x000000000f087348 */ /* 0x000fea0003c00000 */
[----:B------:R0:W1:Y:S02]  /*2510*/  SHFL.BFLY P6, R14, R13, R12, R11 ;  /* 0x0c00000c0d0e7389 */ /* 0x00006400000c000b */
[----:B01----:R-:W-:Y:S05]  /*2520*/  ENDCOLLECTIVE ;  /* 0x000000000000791b */ /* 0x003fea0003800000 */
.L_x_13179:
[----:B------:R-:W-:Y:S05]  /*2530*/  BRA `(.L_x_13180) ;  /* 0xffffffdc00b87947 */ /* 0x000fea000383ffff */
.L_x_13181:
        /* <DEDUP_REMOVED lines=12> */
.L_x_27411:


//--------------------- .text._ZN4vllm25paged_attention_v2_kernelIthLi120ELi8ELi128ELNS_18Fp8KVCacheDataTypeE1ELb0ELi512EEEvPfS2_PT_PKS3_PKT0_S9_ifPKiSB_iPKfiiiSD_SD_iiiii --------------------------
	.section	.text._ZN4vllm25paged_attention_v2_kernelIthLi120ELi8ELi128ELNS_18Fp8KVCacheDataTypeE1ELb0ELi512EEEvPfS2_PT_PKS3_PKT0_S9_ifPKiSB_iPKfiiiSD_SD_iiiii,"ax",@progbits
	.align	128
        .global         _ZN4vllm25paged_attention_v2_kernelIthLi120ELi8ELi128ELNS_18Fp8KVCacheDataTypeE1ELb0ELi512EEEvPfS2_PT_PKS3_PKT0_S9_ifPKiSB_iPKfiiiSD_SD_iiiii
        .type           _ZN4vllm25paged_attention_v2_kernelIthLi120ELi8ELi128ELNS_18Fp8KVCacheDataTypeE1ELb0ELi512EEEvPfS2_PT_PKS3_PKT0_S9_ifPKiSB_iPKfiiiSD_SD_iiiii,@function
        .size           _ZN4vllm25paged_attention_v2_kernelIthLi120ELi8ELi128ELNS_18Fp8KVCacheDataTypeE1ELb0ELi512EEEvPfS2_PT_PKS3_PKT0_S9_ifPKiSB_iPKfiiiSD_SD_iiiii,(.L_x_27412 - _ZN4vllm25paged_attention_v2_kernelIthLi120ELi8ELi128ELNS_18Fp8KVCacheDataTypeE1ELb0ELi512EEEvPfS2_PT_PKS3_PKT0_S9_ifPKiSB_iPKfiiiSD_SD_iiiii)
        .other          _ZN4vllm25paged_attention_v2_kernelIthLi120ELi8ELi128ELNS_18Fp8KVCacheDataTypeE1ELb0ELi512EEEvPfS2_PT_PKS3_PKT0_S9_ifPKiSB_iPKfiiiSD_SD_iiiii,@"STO_CUDA_ENTRY STV_DEFAULT"
_ZN4vllm25paged_attention_v2_kernelIthLi120ELi8ELi128ELNS_18Fp8KVCacheDataTypeE1ELb0ELi512EEEvPfS2_PT_PKS3_PKT0_S9_ifPKiSB_iPKfiiiSD_SD_iiiii:
.text._ZN4vllm25paged_attention_v2_kernelIthLi120ELi8ELi128ELNS_18Fp8KVCacheDataTypeE1ELb0ELi512EEEvPfS2_PT_PKS3_PKT0_S9_ifPKiSB_iPKfiiiSD_SD_iiiii:
        /* <DEDUP_REMOVED lines=52> */
.L_x_13183:
[----:B------:R-:W-:Y:S05]  /*0340*/  BSYNC.RECONVERGENT B6 ;  /* 0x0000000000067941 */ /* 0x000fea0003800200 */
.L_x_13182:
        /* <DEDUP_REMOVED lines=13> */
.L_x_13218:
        /* <DEDUP_REMOVED lines=40> */
.L_x_13189:
        /* <DEDUP_REMOVED lines=11> */
.L_x_13188:
[----:B------:R-:W-:Y:S05]  /*0750*/  BSYNC.RECONVERGENT B1 ;  /* 0x0000000000017941 */ /* 0x000fea0003800200 */
.L_x_13187:
        /* <DEDUP_REMOVED lines=13> */
.L_x_13192:
        /* <DEDUP_REMOVED lines=100> */
.L_x_13191:
[----:B------:R-:W-:Y:S05]  /*0e70*/  BSYNC.RECONVERGENT B1 ;  /* 0x0000000000017941 */ /* 0x000fea0003800200 */
.L_x_13190:
        /* <DEDUP_REMOVED lines=55> */
.L_x_13194:
[----:B------:R-:W-:Y:S05]  /*11f0*/  BSYNC.RECONVERGENT B1 ;  /* 0x0000000000017941 */ /* 0x000fea0003800200 */
.L_x_13193:
        /* <DEDUP_REMOVED lines=26> */
.L_x_13186:
[----:B------:R-:W-:Y:S05]  /*13a0*/  BSYNC.RECONVERGENT B0 ;  /* 0x0000000000007941 */ /* 0x000fea0003800200 */
.L_x_13185:
        /* <DEDUP_REMOVED lines=40> */
.L_x_13199:
[----:B------:R-:W1:Y:S01]  /*1630*/  LDS R13, [R4] ;  /* 0x00000000040d7984 */ /* 0x000e620000000800 */
[----:B------:R-:W-:-:S04]  /*1640*/  IADD3 R11, PT, PT, R11, 0x1, RZ ;  /* 0x000000010b0b7810 */ /* 0x000fc80007ffe0ff */
[----:B------:R-:W-:Y:S01]  /*1650*/  ISETP.NE.AND P0, PT, R11, RZ, PT ;  /* 0x000000ff0b00720c */ /* 0x000fe20003f05270 */
[----:B-1----:R-:W-:-:S05]  /*1660*/  FMUL.FTZ R13, R13, R2 ;  /* 0x000000020d0d7220 */ /* 0x002fca0000410000 */
[----:B------:R1:W-:Y:S02]  /*1670*/  STS [R4], R13 ;  /* 0x0000000d04007388 */ /* 0x0003e40000000800 */
[----:B-1----:R-:W-:-:S05]  /*1680*/  IADD3 R4, PT, PT, R4, 0x200, RZ ;  /* 0x0000020004047810 */ /* 0x002fca0007ffe0ff */
[----:B------:R-:W-:Y:S05]  /*1690*/  @P0 BRA `(.L_x_13199) ;  /* 0xfffffffc00e40947 */ /* 0x000fea000383ffff */
.L_x_13198:
[----:B------:R-:W-:Y:S05]  /*16a0*/  BSYNC.RECONVERGENT B1 ;  /* 0x0000000000017941 */ /* 0x000fea0003800200 */
.L_x_13197:
        /* <DEDUP_REMOVED lines=13> */
.L_x_13202:
        /* <DEDUP_REMOVED lines=52> */
.L_x_13201:
[----:B------:R-:W-:Y:S05]  /*1ac0*/  BSYNC.RECONVERGENT B1 ;  /* 0x0000000000017941 */ /* 0x000fea0003800200 */
.L_x_13200:
        /* <DEDUP_REMOVED lines=31> */
.L_x_13204:
[----:B------:R-:W-:Y:S05]  /*1cc0*/  BSYNC.RECONVERGENT B1 ;  /* 0x0000000000017941 */ /* 0x000fea0003800200 */
.L_x_13203:
        /* <DEDUP_REMOVED lines=14> */
.L_x_13196:
[----:B------:R-:W-:Y:S05]  /*1db0*/  BSYNC.RECONVERGENT B0 ;  /* 0x0000000000007941 */ /* 0x000fea0003800200 */
.L_x_13195:
        /* <DEDUP_REMOVED lines=31> */
.L_x_13206:
[----:B------:R-:W-:Y:S05]  /*1fb0*/  BSYNC.RECONVERGENT B0 ;  /* 0x0000000000007941 */ /* 0x000fea0003800200 */
.L_x_13205:
        /* <DEDUP_REMOVED lines=11> */
.L_x_13208:
[----:B------:R-:W-:Y:S05]  /*2070*/  BSYNC.RECONVERGENT B0 ;  /* 0x0000000000007941 */ /* 0x000fea0003800200 */
.L_x_13207:
        /* <DEDUP_REMOVED lines=12> */
.L_x_13210:
[----:B------:R-:W-:Y:S05]  /*2140*/  BSYNC.RECONVERGENT B0 ;  /* 0x0000000000007941 */ /* 0x000fea0003800200 */
.L_x_13209:
        /* <DEDUP_REMOVED lines=8> */
.L_x_13212:
[----:B------:R-:W-:Y:S05]  /*21d0*/  BSYNC.RECONVERGENT B0 ;  /* 0x0000000000007941 */ /* 0x000fea0003800200 */
.L_x_13211:
        /* <DEDUP_REMOVED lines=12> */
.L_x_13214:
[----:B------:R-:W-:Y:S05]  /*22a0*/  BSYNC.RECONVERGENT B0 ;  /* 0x0000000000007941 */ /* 0x000fea0003800200 */
.L_x_13213:
        /* <DEDUP_REMOVED lines=23> */
.L_x_13184:
[----:B------:R-:W-:Y:S02]  /*2420*/  HFMA2 R12, -RZ, RZ, 0, 9.5367431640625e-07 ;  /* 0x00000010ff0c7431 */ /* 0x000fe400000001ff */
[----:B------:R-:W-:Y:S01]  /*2430*/  IMAD.MOV.U32 R11, RZ, RZ, 0x1f ;  /* 0x0000001fff0b7424 */ /* 0x000fe200078e00ff */
[----:B------:R-:W-:-:S07]  /*2440*/  MOV R15, 0xffffffff ;  /* 0xffffffff000f7802 */ /* 0x000fce0000000f00 */
[----:B------:R-:W-:Y:S05]  /*2450*/  WARPSYNC.COLLECTIVE R15, `(.L_x_13215) ;  /* 0x000000000f087348 */ /* 0x000fea0003c00000 */
[----:B------:R0:W1:Y:S02]  /*2460*/  SHFL.BFLY P6, R14, R13, R12, R11 ;  /* 0x0c00000c0d0e7389 */ /* 0x00006400000c000b */
[----:B01----:R-:W-:Y:S05]  /*2470*/  ENDCOLLECTIVE ;  /* 0x000000000000791b */ /* 0x003fea0003800000 */
.L_x_13215:
[----:B------:R-:W-:Y:S01]  /*2480*/  HFMA2 R12, -RZ, RZ, 0, 4.76837158203125e-07 ;  /* 0x00000008ff0c7431 */ /* 0x000fe200000001ff */
[----:B------:R-:W-:-:S04]  /*2490*/  FMNMX.FTZ R0, R14, -3.40282346638528859812e+38, !PT ;  /* 0xff7fffff0e007809 */ /* 0x000fc80007810000 */
[----:B------:R-:W-:-:S07]  /*24a0*/  MOV R13, R0 ;  /* 0x00000000000d7202 */ /* 0x000fce0000000f00 */
[----:B------:R-:W-:Y:S05]  /*24b0*/  WARPSYNC.COLLECTIVE R15, `(.L_x_13216) ;  /* 0x000000000f087348 */ /* 0x000fea0003c00000 */
[----:B------:R0:W1:Y:S02]  /*24c0*/  SHFL.BFLY P6, R14, R13, R12, R11 ;  /* 0x0c00000c0d0e7389 */ /* 0x00006400000c000b */
[----:B01----:R-:W-:Y:S05]  /*24d0*/  ENDCOLLECTIVE ;  /* 0x000000000000791b */ /* 0x003fea0003800000 */
.L_x_13216:
[----:B------:R-:W-:Y:S01]  /*24e0*/  HFMA2 R12, -RZ, RZ, 0, 2.384185791015625e-07 ;  /* 0x00000004ff0c7431 */ /* 0x000fe200000001ff */
[----:B------:R-:W-:-:S04]  /*24f0*/  FMNMX.FTZ R2, R0, R14, !PT ;  /* 0x0000000e00027209 */ /* 0x000fc80007810000 */
[----:B------:R-:W-:-:S07]  /*2500*/  MOV R13, R2 ;  /* 0x00000002000d7202 */ /* 0x000fce0000000f00 */
[----:B------:R-:W-:Y:S05]  /*2510*/  WARPSYNC.COLLECTIVE R15, `(.L_x_13217) ;  /* 0x000000000f087348 */ /* 0x000fea0003c00000 */
[----:B------:R0:W1:Y:S02]  /*2520*/  SHFL.BFLY P6, R14, R13, R12, R11 ;  /* 0x0c00000c0d0e7389 */ /* 0x00006400000c000b */
[----:B01----:R-:W-:Y:S05]  /*2530*/  ENDCOLLECTIVE ;  /* 0x000000000000791b */ /* 0x003fea0003800000 */
.L_x_13217:
[----:B------:R-:W-:Y:S05]  /*2540*/  BRA `(.L_x_13218) ;  /* 0xffffffdc00b47947 */ /* 0x000fea000383ffff */
.L_x_13219:
        /* <DEDUP_REMOVED lines=11> */
.L_x_27412:


//--------------------- .text._ZN4vllm25paged_attention_v2_kernelIthLi112ELi8ELi128ELNS_18Fp8KVCacheDataTypeE1ELb0ELi512EEEvPfS2_PT_PKS3_PKT0_S9_ifPKiSB_iPKfiiiSD_SD_iiiii --------------------------
	.section	.text._ZN4vllm25paged_attention_v2_kernelIthLi112ELi8ELi128ELNS_18Fp8KVCacheDataTypeE1ELb0ELi512EEEvPfS2_PT_PKS3_PKT0_S9_ifPKiSB_iPKfiiiSD_SD_iiiii,"ax",@progbits
	.align	128
        .global         _ZN4vllm25paged_attention_v2_kernelIthLi112ELi8ELi128ELNS_18Fp8KVCacheDataTypeE1ELb0ELi512EEEvPfS2_PT_PKS3_PKT0_S9_ifPKiSB_iPKfiiiSD_SD_iiiii
        .type           _ZN4vllm25paged_attention_v2_kernelIthLi112ELi8ELi128ELNS_18Fp8KVCacheDataTypeE1ELb0ELi512EEEvPfS2_PT_PKS3_PKT0_S9_ifPKiSB_iPKfiiiSD_SD_iiiii,@function
        .size           _ZN4vllm25paged_attention_v2_kernelIthLi112ELi8ELi128ELNS_18Fp8KVCacheDataTypeE1ELb0ELi512EEEvPfS2_PT_PKS3_PKT0_S9_ifPKiSB_iPKfiiiSD_SD_iiiii,(.L_x_27413 - _ZN4vllm25paged_attention_v2_kernelIthLi112ELi8ELi128ELNS_18Fp8KVCacheDataTypeE1ELb0ELi512EEEvPfS2_PT_PKS3_PKT0_S9_ifPKiSB_iPKfiiiSD_SD_iiiii)
        .other          _ZN4vllm25paged_attention_v2_kernelIthLi112ELi8ELi128ELNS_18Fp8KVCacheDataTypeE1ELb0ELi512EEEvPfS2_PT_PKS3_PKT0_S9_ifPKiSB_iPKfiiiSD_SD_iiiii,@"STO_CUDA_ENTRY STV_DEFAULT"
_ZN4vllm25paged_attention_v2_kernelIthLi112ELi8ELi128ELNS_18Fp8KVCacheDataTypeE1ELb0ELi512EEEvPfS2_PT_PKS3_PKT0_S9_ifPKiSB_iPKfiiiSD_SD_iiiii:
.text._ZN4vllm25paged_attention_v2_kernelIthLi112ELi8ELi128ELNS_18Fp8KVCacheDataTypeE1ELb0ELi512EEEvPfS2_PT_PKS3_PKT0_S9_ifPKiSB_iPKfiiiSD_SD_iiiii:
        /* <DEDUP_REMOVED lines=52> */
.L_x_13221:
[----:B------:R-:W-:Y:S05]  /*0340*/  BSYNC.RECONVERGENT B6 ;  /* 0x0000000000067941 */ /* 0x000fea0003800200 */
.L_x_13220:
        /* <DEDUP_REMOVED lines=13> */
.L_x_13256:
        /* <DEDUP_REMOVED lines=40> */
.L_x_13227:
        /* <DEDUP_REMOVED lines=11> */
.L_x_13226:
[----:B------:R-:W-:Y:S05]  /*0750*/  BSYNC.RECONVERGENT B1 ;  /* 0x0000000000017941 */ /* 0x000fea0003800200 */
.L_x_13225:
        /* <DEDUP_REMOVED lines=13> */
.L_x_13230:
        /* <DEDUP_REMOVED lines=100> */
.L_x_13229:
[----:B------:R-:W-:Y:S05]  /*0e70*/  BSYNC.RECONVERGENT B1 ;  /* 0x0000000000017941 */ /* 0x000fea0003800200 */
.L_x_13228:
        /* <DEDUP_REMOVED lines=55> */
.L_x_13232:
[----:B------:R-:W-:Y:S05]  /*11f0*/  BSYNC.RECONVERGENT B1 ;  /* 0x0000000000017941 */ /* 0x000fea0003800200 */
.L_x_13231:
        /* <DEDUP_REMOVED lines=26> */
.L_x_13224:
[----:B------:R-:W-:Y:S05]  /*13a0*/  BSYNC.RECONVERGENT B0 ;  /* 0x0000000000007941 */ /* 0x000fea0003800200 */
.L_x_13223:
        /* <DEDUP_REMOVED lines=40> */
.L_x_13237:
[----:B------:R-:W1:Y:S01]  /*1630*/  LDS R13, [R4] ;  /* 0x00000000040d7984 */ /* 0x000e620000000800 */
[----:B------:R-:W-:-:S04]  /*1640*/  IADD3 R11, PT, PT, R11, 0x1, RZ ;  /* 0x000000010b0b7810 */ /* 0x000fc80007ffe0ff */
[----:B------:R-:W-:Y:S01]  /*1650*/  ISETP.NE.AND P0, PT, R11, RZ, PT ;  /* 0x000000ff0b00720c */ /* 0x000fe20003f05270 */
[----:B-1----:R-:W-:-:S05]  /*1660*/  FMUL.FTZ R13, R13, R2 ;  /* 0x000000020d0d7220 */ /* 0x002fca0000410000 */
[----:B------:R1:W-:Y:S02]  /*1670*/  STS [R4], R13 ;  /* 0x0000000d04007388 */ /* 0x0003e40000000800 */
[----:B-1----:R-:W-:-:S05]  /*1680*/  IADD3 R4, PT, PT, R4, 0x200, RZ ;  /* 0x0000020004047810 */ /* 0x002fca0007ffe0ff */
[----:B------:R-:W-:Y:S05]  /*1690*/  @P0 BRA `(.L_x_13237) ;  /* 0xfffffffc00e40947 */ /* 0x000fea000383ffff */
.L_x_13236:
[----:B------:R-:W-:Y:S05]  /*16a0*/  BSYNC.RECONVERGENT B1 ;  /* 0x0000000000017941 */ /* 0x000fea0003800200 */
.L_x_13235:
        /* <DEDUP_REMOVED lines=13> */
.L_x_13240:
        /* <DEDUP_REMOVED lines=52> */
.L_x_13239:
[----:B------:R-:W-:Y:S05]  /*1ac0*/  BSYNC.RECONVERGENT B1 ;  /* 0x0000000000017941 */ /* 0x000fea0003800200 */
.L_x_13238:
        /* <DEDUP_REMOVED lines=31> */
.L_x_13242:
[----:B------:R-:W-:Y:S05]  /*1cc0*/  BSYNC.RECONVERGENT B1 ;  /* 0x0000000000017941 */ /* 0x000fea0003800200 */
.L_x_13241:
        /* <DEDUP_REMOVED lines=14> */
.L_x_13234:
[----:B------:R-:W-:Y:S05]  /*1db0*/  BSYNC.RECONVERGENT B0 ;  /* 0x0000000000007941 */ /* 0x000fea0003800200 */
.L_x_13233:
        /* <DEDUP_REMOVED lines=31> */
.L_x_13244:
[----:B------:R-:W-:Y:S05]  /*1fb0*/  BSYNC.RECONVERGENT B0 ;  /* 0x0000000000007941 */ /* 0x000fea0003800200 */
.L_x_13243:
        /* <DEDUP_REMOVED lines=11> */
.L_x_13246:
[----:B------:R-:W-:Y:S05]  /*2070*/  BSYNC.RECONVERGENT B0 ;  /* 0x0000000000007941 */ /* 0x000fea0003800200 */
.L_x_13245:
        /* <DEDUP_REMOVED lines=12> */
.L_x_13248:
[----:B------:R-:W-:Y:S05]  /*2140*/  BSYNC.RECONVERGENT B0 ;  /* 0x0000000000007941 */ /* 0x000fea0003800200 */
.L_x_13247:
        /* <DEDUP_REMOVED lines=8> */
.L_x_13250:
[----:B------:R-:W-:Y:S05]  /*21d0*/  BSYNC.RECONVERGENT B0 ;  /* 0x0000000000007941 */ /* 0x000fea0003800200 */
.L_x_13249:
        /* <DEDUP_REMOVED lines=12> */
.L_x_13252:
[----:B------:R-:W-:Y:S05]  /*22a0*/  BSYNC.RECONVERGENT B0 ;  /* 0x0000000000007941 */ /* 0x000fea0003800200 */
.L_x_13251:
        /* <DEDUP_REMOVED lines=23> */
.L_x_13222:
[----:B------:R-:W-:Y:S02]  /*2420*/  HFMA2 R12, -RZ, RZ, 0, 9.5367431640625e-07 ;  /* 0x00000010ff0c7431 */ /* 0x000fe400000001ff */
[----:B------:R-:W-:Y:S01]  /*2430*/  IMAD.MOV.U32 R11, RZ, RZ, 0x1f ;  /* 0x0000001fff0b7424 */ /* 0x000fe200078e00ff */
[----:B------:R-:W-:-:S07]  /*2440*/  MOV R15, 0xffffffff ;  /* 0xffffffff000f7802 */ /* 0x000fce0000000f00 */
[----:B------:R-:W-:Y:S05]  /*2450*/  WARPSYNC.COLLECTIVE R15, `(.L_x_13253) ;  /* 0x000000000f087348 */ /* 0x000fea0003c00000 */
[----:B------:R0:W1:Y:S02]  /*2460*/  SHFL.BFLY P6, R14, R13, R12, R11 ;  /* 0x0c00000c0d0e7389 */ /* 0x00006400000c000b */
[----:B01----:R-:W-:Y:S05]  /*2470*/  ENDCOLLECTIVE ;  /* 0x000000000000791b */ /* 0x003fea0003800000 */
.L_x_13253:
[----:B------:R-:W-:Y:S01]  /*2480*/  HFMA2 R12, -RZ, RZ, 0, 4.76837158203125e-07 ;  /* 0x00000008ff0c7431 */ /* 0x000fe200000001ff */
[----:B------:R-:W-:-:S04]  /*2490*/  FMNMX.FTZ R0, R14, -3.40282346638528859812e+38, !PT ;  /* 0xff7fffff0e007809 */ /* 0x000fc80007810000 */
[----:B------:R-:W-:-:S07]  /*24a0*/  MOV R13, R0 ;  /* 0x00000000000d7202 */ /* 0x000fce0000000f00 */
[----:B------:R-:W-:Y:S05]  /*24b0*/  WARPSYNC.COLLECTIVE R15, `(.L_x_13254) ;  /* 0x000000000f087348 */ /* 0x000fea0003c00000 */
[----:B------:R0:W1:Y:S02]  /*24c0*/  SHFL.BFLY P6, R14, R13, R12, R11 ;  /* 0x0c00000c0d0e7389 */ /* 0x00006400000c000b */
[----:B01----:R-:W-:Y:S05]  /*24d0*/  ENDCOLLECTIVE ;  /* 0x000000000000791b */ /* 0x003fea0003800000 */
.L_x_13254:
[----:B------:R-:W-:Y:S01]  /*24e0*/  HFMA2 R12, -RZ, RZ, 0, 2.384185791015625e-07 ;  /* 0x00000004ff0c7431 */ /* 0x000fe200000001ff */
[----:B------:R-:W-:-:S04]  /*24f0*/  FMNMX.FTZ R2, R0, R14, !PT ;  /* 0x0000000e00027209 */ /* 0x000fc80007810000 */
[----:B------:R-:W-:-:S07]  /*2500*/  MOV R13, R2 ;  /* 0x00000002000d7202 */ /* 0x000fce0000000f00 */
[----:B------:R-:W-:Y:S05]  /*2510*/  WARPSYNC.COLLECTIVE R15, `(.L_x_13255) ;  /* 0x000000000f087348 */ /* 0x000fea0003c00000 */
[----:B------:R0:W1:Y:S02]  /*2520*/  SHFL.BFLY P6, R14, R13, R12, R11 ;  /* 0x0c00000c0d0e7389 */ /* 0x00006400000c000b */
[----:B01----:R-:W-:Y:S05]  /*2530*/  ENDCOLLECTIVE ;  /* 0x000000000000791b */ /* 0x003fea0003800000 */
.L_x_13255:
[----:B------:R-:W-:Y:S05]  /*2540*/  BRA `(.L_x_13256) ;  /* 0xffffffdc00b47947 */ /* 0x000fea000383ffff */
.L_x_13257:
        /* <DEDUP_REMOVED lines=11> */
.L_x_27413:


//--------------------- .text._ZN4vllm25paged_attention_v2_kernelIthLi96ELi8ELi128ELNS_18Fp8KVCacheDataTypeE1ELb0ELi512EEEvPfS2_PT_PKS3_PKT0_S9_ifPKiSB_iPKfiiiSD_SD_iiiii --------------------------
	.section	.text._ZN4vllm25paged_attention_v2_kernelIthLi96ELi8ELi128ELNS_18Fp8KVCacheDataTypeE1ELb0ELi512EEEvPfS2_PT_PKS3_PKT0_S9_ifPKiSB_iPKfiiiSD_SD_iiiii,"ax",@progbits
	.align	128
        .global         _ZN4vllm25paged_attention_v2_kernelIthLi96ELi8ELi128ELNS_18Fp8KVCacheDataTypeE1ELb0ELi512EEEvPfS2_PT_PKS3_PKT0_S9_ifPKiSB_iPKfiiiSD_SD_iiiii
        .type           _ZN4vllm25paged_attention_v2_kernelIthLi96ELi8ELi128ELNS_18Fp8KVCacheDataTypeE1ELb0ELi512EEEvPfS2_PT_PKS3_PKT0_S9_ifPKiSB_iPKfiiiSD_SD_iiiii,@function
        .size           _ZN4vllm25paged_attention_v2_kernelIthLi96ELi8ELi128ELNS_18Fp8KVCacheDataTypeE1ELb0ELi512EEEvPfS2_PT_PKS3_PKT0_S9_ifPKiSB_iPKfiiiSD_SD_iiiii,(.L_x_27414 - _ZN4vllm25paged_attention_v2_kernelIthLi96ELi8ELi128ELNS_18Fp8KVCacheDataTypeE1ELb0ELi512EEEvPfS2_PT_PKS3_PKT0_S9_ifPKiSB_iPKfiiiSD_SD_iiiii)
        .other          _ZN4vllm25paged_attention_v2_kernelIthLi96ELi8ELi128ELNS_18Fp8KVCacheDataTypeE1ELb0ELi512EEEvPfS2_PT_PKS3_PKT0_S9_ifPKiSB_iPKfiiiSD_SD_iiiii,@"STO_CUDA_ENTRY STV_DEFAULT"
_ZN4vllm25paged_attention_v2_kernelIthLi96ELi8ELi128ELNS_18Fp8KVCacheDataTypeE1ELb0ELi512EEEvPfS2_PT_PKS3_PKT0_S9_ifPKiSB_iPKfiiiSD_SD_iiiii:
.text._ZN4vllm25paged_attention_v2_kernelIthLi96ELi8ELi128ELNS_18Fp8KVCacheDataTypeE1ELb0ELi512EEEvPfS2_PT_PKS3_PKT0_S9_ifPKiSB_iPKfiiiSD_SD_iiiii:
        /* <DEDUP_REMOVED lines=47> */
.L_x_13259:
[----:B------:R-:W-:Y:S05]  /*02f0*/  BSYNC.RECONVERGENT B6 ;  /* 0x0000000000067941 */ /* 0x000fea0003800200 */
.L_x_13258:
        /* <DEDUP_REMOVED lines=13> */
.L_x_13286:
        /* <DEDUP_REMOVED lines=40> */
.L_x_13265:
        /* <DEDUP_REMOVED lines=11> */
.L_x_13264:
[----:B------:R-:W-:Y:S05]  /*0700*/  BSYNC.RECONVERGENT B1 ;  /* 0x0000000000017941 */ /* 0x000fea0003800200 */
.L_x_13263:
        /* <DEDUP_REMOVED lines=12> */
.L_x_13268:
        /* <DEDUP_REMOVED lines=100> */
.L_x_13267:
[----:B------:R-:W-:Y:S05]  /*0e10*/  BSYNC.RECONVERGENT B1 ;  /* 0x0000000000017941 */ /* 0x000fea0003800200 */
.L_x_13266:
        /* <DEDUP_REMOVED lines=55> */
.L_x_13270:
[----:B------:R-:W-:Y:S05]  /*1190*/  BSYNC.RECONVERGENT B1 ;  /* 0x0000000000017941 */ /* 0x000fea0003800200 */
.L_x_13269:
        /* <DEDUP_REMOVED lines=26> */
.L_x_13262:
[----:B------:R-:W-:Y:S05]  /*1340*/  BSYNC.RECONVERGENT B0 ;  /* 0x0000000000007941 */ /* 0x000fea0003800200 */
.L_x_13261:
        /* <DEDUP_REMOVED lines=40> */
.L_x_13275:
[----:B------:R-:W1:Y:S01]  /*15d0*/  LDS R13, [R8] ;  /* 0x00000000080d7984 */ /* 0x000e620000000800 */
[----:B------:R-:W-:-:S04]  /*15e0*/  IADD3 R11, PT, PT, R11, 0x1, RZ ;  /* 0x000000010b0b7810 */ /* 0x000fc80007ffe0ff */
[----:B------:R-:W-:Y:S01]  /*15f0*/  ISETP.NE.AND P0, PT, R11, RZ, PT ;  /* 0x000000ff0b00720c */ /* 0x000fe20003f05270 */
[----:B-1----:R-:W-:-:S05]  /*1600*/  FMUL.FTZ R13, R13, R4 ;  /* 0x000000040d0d7220 */ /* 0x002fca0000410000 */
[----:B------:R1:W-:Y:S02]  /*1610*/  STS [R8], R13 ;  /* 0x0000000d08007388 */ /* 0x0003e40000000800 */
[----:B-1----:R-:W-:-:S05]  /*1620*/  IADD3 R8, PT, PT, R8, 0x200, RZ ;  /* 0x0000020008087810 */ /* 0x002fca0007ffe0ff */
[----:B------:R-:W-:Y:S05]  /*1630*/  @P0 BRA `(.L_x_13275) ;  /* 0xfffffffc00e40947 */ /* 0x000fea000383ffff */
.L_x_13274:
[----:B------:R-:W-:Y:S05]  /*1640*/  BSYNC.RECONVERGENT B1 ;  /* 0x0000000000017941 */ /* 0x000fea0003800200 */
.L_x_13273:
        /* <DEDUP_REMOVED lines=12> */
.L_x_13278:
        /* <DEDUP_REMOVED lines=52> */
.L_x_13277:
[----:B------:R-:W-:Y:S05]  /*1a50*/  BSYNC.RECONVERGENT B1 ;  /* 0x0000000000017941 */ /* 0x000fea0003800200 */
.L_x_13276:
        /* <DEDUP_REMOVED lines=31> */
.L_x_13280:
[----:B------:R-:W-:Y:S05]  /*1c50*/  BSYNC.RECONVERGENT B1 ;  /* 0x0000000000017941 */ /* 0x000fea0003800200 */
.L_x_13279:
        /* <DEDUP_REMOVED lines=14> */
.L_x_13272:
[----:B------:R-:W-:Y:S05]  /*1d40*/  BSYNC.RECONVERGENT B0 ;  /* 0x0000000000007941 */ /* 0x000fea0003800200 */
.L_x_13271:
        /* <DEDUP_REMOVED lines=28> */
.L_x_13282:
[----:B------:R-:W-:Y:S05]  /*1f10*/  BSYNC.RECONVERGENT B0 ;  /* 0x0000000000007941 */ /* 0x000fea0003800200 */
.L_x_13281:
        /* <DEDUP_REMOVED lines=48> */
.L_x_13260:
[----:B------:R-:W-:Y:S01]  /*2220*/  MOV R12, 0x10 ;  /* 0x00000010000c7802 */ /* 0x000fe20000000f00 */
[----:B------:R-:W-:Y:S01]  /*2230*/  HFMA2 R11, -RZ, RZ, 0, 1.847743988037109375e-06 ;  /* 0x0000001fff0b7431 */ /* 0x000fe200000001ff */
[----:B------:R-:W-:-:S07]  /*2240*/  MOV R15, 0xffffffff ;  /* 0xffffffff000f7802 */ /* 0x000fce0000000f00 */
[----:B------:R-:W-:Y:S05]  /*2250*/  WARPSYNC.COLLECTIVE R15, `(.L_x_13283) ;  /* 0x000000000f087348 */ /* 0x000fea0003c00000 */
[----:B------:R0:W1:Y:S02]  /*2260*/  SHFL.BFLY P6, R14, R13, R12, R11 ;  /* 0x0c00000c0d0e7389 */ /* 0x00006400000c000b */
[----:B01----:R-:W-:Y:S05]  /*2270*/  ENDCOLLECTIVE ;  /* 0x000000000000791b */ /* 0x003fea0003800000 */
.L_x_13283:
[----:B------:R-:W-:Y:S01]  /*2280*/  HFMA2 R12, -RZ, RZ, 0, 4.76837158203125e-07 ;  /* 0x00000008ff0c7431 */ /* 0x000fe200000001ff */
[----:B------:R-:W-:-:S04]  /*2290*/  FMNMX.FTZ R0, R14, -3.40282346638528859812e+38, !PT ;  /* 0xff7fffff0e007809 */ /* 0x000fc80007810000 */
[----:B------:R-:W-:-:S07]  /*22a0*/  MOV R13, R0 ;  /* 0x00000000000d7202 */ /* 0x000fce0000000f00 */
[----:B------:R-:W-:Y:S05]  /*22b0*/  WARPSYNC.COLLECTIVE R15, `(.L_x_13284) ;  /* 0x000000000f087348 */ /* 0x000fea0003c00000 */
[----:B------:R0:W1:Y:S02]  /*22c0*/  SHFL.BFLY P6, R14, R13, R12, R11 ;  /* 0x0c00000c0d0e7389 */ /* 0x00006400000c000b */
[----:B01----:R-:W-:Y:S05]  /*22d0*/  ENDCOLLECTIVE ;  /* 0x000000000000791b */ /* 0x003fea0003800000 */
.L_x_13284:
[----:B------:R-:W-:Y:S01]  /*22e0*/  HFMA2 R12, -RZ, RZ, 0, 2.384185791015625e-07 ;  /* 0x00000004ff0c7431 */ /* 0x000fe200000001ff */
[----:B------:R-:W-:-:S04]  /*22f0*/  FMNMX.FTZ R2, R0, R14, !PT ;  /* 0x0000000e00027209 */ /* 0x000fc80007810000 */
[----:B------:R-:W-:-:S07]  /*2300*/  MOV R13, R2 ;  /* 0x00000002000d7202 */ /* 0x000fce0000000f00 */
[----:B------:R-:W-:Y:S05]  /*2310*/  WARPSYNC.COLLECTIVE R15, `(.L_x_13285) ;  /* 0x000000000f087348 */ /* 0x000fea0003c00000 */
[----:B------:R0:W1:Y:S02]  /*2320*/  SHFL.BFLY P6, R14, R13, R12, R11 ;  /* 0x0c00000c0d0e7389 */ /* 0x00006400000c000b */
[----:B01----:R-:W-:Y:S05]  /*2330*/  ENDCOLLECTIVE ;  /* 0x000000000000791b */ /* 0x003fea0003800000 */
.L_x_13285:
[----:B------:R-:W-:Y:S05]  /*2340*/  BRA `(.L_x_13286) ;  /* 0xffffffe000207947 */ /* 0x000fea000383ffff */
.L_x_13287:
        /* <DEDUP_REMOVED lines=11> */
.L_x_27414:


//--------------------- .text._ZN4vllm25paged_attention_v2_kernelIthLi80ELi8ELi128ELNS_18Fp8KVCacheDataTypeE1ELb0ELi512EEEvPfS2_PT_PKS3_PKT0_S9_ifPKiSB_iPKfiiiSD_SD_iiiii --------------------------
	.section	.text._ZN4vllm25paged_attention_v2_kernelIthLi80ELi8ELi128ELNS_18Fp8KVCacheDataTypeE1ELb0ELi512EEEvPfS2_PT_PKS3_PKT0_S9_ifPKiSB_iPKfiiiSD_SD_iiiii,"ax",@progbits
	.align	128
        .global         _ZN4vllm25paged_attention_v2_kernelIthLi80ELi8ELi128ELNS_18Fp8KVCacheDataTypeE1ELb0ELi512EEEvPfS2_PT_PKS3_PKT0_S9_ifPKiSB_iPKfiiiSD_SD_iiiii
        .type           _ZN4vllm25paged_attention_v2_kernelIthLi80ELi8ELi128ELNS_18Fp8KVCacheDataTypeE1ELb0ELi512EEEvPfS2_PT_PKS3_PKT0_S9_ifPKiSB_iPKfiiiSD_SD_iiiii,@function
        .size           _ZN4vllm25paged_attention_v2_kernelIthLi80ELi8ELi128ELNS_18Fp8KVCacheDataTypeE1ELb0ELi512EEEvPfS2_PT_PKS3_PKT0_S9_ifPKiSB_iPKfiiiSD_SD_iiiii,(.L_x_27415 - _ZN4vllm25paged_attention_v2_kernelIthLi80ELi8ELi128ELNS_18Fp8KVCacheDataTypeE1ELb0ELi512EEEvPfS2_PT_PKS3_PKT0_S9_ifPKiSB_iPKfiiiSD_SD_iiiii)
        .other          _ZN4vllm25paged_attention_v2_kernelIthLi80ELi8ELi128ELNS_18Fp8KVCacheDataTypeE1ELb0ELi512EEEvPfS2_PT_PKS3_PKT0_S9_ifPKiSB_iPKfiiiSD_SD_iiiii,@"STO_CUDA_ENTRY STV_DEFAULT"
_ZN4vllm25paged_attention_v2_kernelIthLi80ELi8ELi128ELNS_18Fp8KVCacheDataTypeE1ELb0ELi512EEEvPfS2_PT_PKS3_PKT0_S9_ifPKiSB_iPKfiiiSD_SD_iiiii:
.text._ZN4vllm25paged_attention_v2_kernelIthLi80ELi8ELi128ELNS_18Fp8KVCacheDataTypeE1ELb0ELi512EEEvPfS2_PT_PKS3_PKT0_S9_ifPKiSB_iPKfiiiSD_SD_iiiii:
        /* <DEDUP_REMOVED lines=52> */
.L_x_13289:
[----:B------:R-:W-:Y:S05]  /*0340*/  BSYNC.RECONVERGENT B6 ;  /* 0x0000000000067941 */ /* 0x000fea0003800200 */
.L_x_13288:
        /* <DEDUP_REMOVED lines=13> */
.L_x_13324:
        /* <DEDUP_REMOVED lines=40> */
.L_x_13295:
        /* <DEDUP_REMOVED lines=11> */
.L_x_13294:
[----:B------:R-:W-:Y:S05]  /*0750*/  BSYNC.RECONVERGENT B1 ;  /* 0x0000000000017941 */ /* 0x000fea0003800200 */
.L_x_13293:
        /* <DEDUP_REMOVED lines=13> */
.L_x_13298:
        /* <DEDUP_REMOVED lines=100> */
.L_x_13297:
[----:B------:R-:W-:Y:S05]  /*0e70*/  BSYNC.RECONVERGENT B1 ;  /* 0x0000000000017941 */ /* 0x000fea0003800200 */
.L_x_13296:
        /* <DEDUP_REMOVED lines=55> */
.L_x_13300:
[----:B------:R-:W-:Y:S05]  /*11f0*/  BSYNC.RECONVERGENT B1 ;  /* 0x0000000000017941 */ /* 0x000fea0003800200 */
.L_x_13299:
        /* <DEDUP_REMOVED lines=26> */
.L_x_13292:
[----:B------:R-:W-:Y:S05]  /*13a0*/  BSYNC.RECONVERGENT B0 ;  /* 0x0000000000007941 */ /* 0x000fea0003800200 */
.L_x_13291:
        /* <DEDUP_REMOVED lines=40> */
.L_x_13305:
[----:B------:R-:W1:Y:S01]  /*1630*/  LDS R13, [R4] ;  /* 0x00000000040d7984 */ /* 0x000e620000000800 */
[----:B------:R-:W-:-:S04]  /*1640*/  IADD3 R11, PT, PT, R11, 0x1, RZ ;  /* 0x000000010b0b7810 */ /* 0x000fc80007ffe0ff */
[----:B------:R-:W-:Y:S01]  /*1650*/  ISETP.NE.AND P0, PT, R11, RZ, PT ;  /* 0x000000ff0b00720c */ /* 0x000fe20003f05270 */
[----:B-1----:R-:W-:-:S05]  /*1660*/  FMUL.FTZ R13, R13, R2 ;  /* 0x000000020d0d7220 */ /* 0x002fca0000410000 */
[----:B------:R1:W-:Y:S02]  /*1670*/  STS [R4], R13 ;  /* 0x0000000d04007388 */ /* 0x0003e40000000800 */
[----:B-1----:R-:W-:-:S05]  /*1680*/  IADD3 R4, PT, PT, R4, 0x200, RZ ;  /* 0x0000020004047810 */ /* 0x002fca0007ffe0ff */
[----:B------:R-:W-:Y:S05]  /*1690*/  @P0 BRA `(.L_x_13305) ;  /* 0xfffffffc00e40947 */ /* 0x000fea000383ffff */
.L_x_13304:
[----:B------:R-:W-:Y:S05]  /*16a0*/  BSYNC.RECONVERGENT B1 ;  /* 0x0000000000017941 */ /* 0x000fea0003800200 */
.L_x_13303:
        /* <DEDUP_REMOVED lines=13> */
.L_x_13308:
        /* <DEDUP_REMOVED lines=52> */
.L_x_13307:
[----:B------:R-:W-:Y:S05]  /*1ac0*/  BSYNC.RECONVERGENT B1 ;  /* 0x0000000000017941 */ /* 0x000fea0003800200 */
.L_x_13306:
        /* <DEDUP_REMOVED lines=31> */
.L_x_13310:
[----:B------:R-:W-:Y:S05]  /*1cc0*/  BSYNC.RECONVERGENT B1 ;  /* 0x0000000000017941 */ /* 0x000fea0003800200 */
.L_x_13309:
        /* <DEDUP_REMOVED lines=14> */
.L_x_13302:
[----:B------:R-:W-:Y:S05]  /*1db0*/  BSYNC.RECONVERGENT B0 ;  /* 0x0000000000007941 */ /* 0x000fea0003800200 */
.L_x_13301:
        /* <DEDUP_REMOVED lines=31> */
.L_x_13312:
[----:B------:R-:W-:Y:S05]  /*1fb0*/  BSYNC.RECONVERGENT B0 ;  /* 0x0000000000007941 */ /* 0x000fea0003800200 */
.L_x_13311:
        /* <DEDUP_REMOVED lines=9> */
.L_x_13314:
[----:B------:R-:W-:Y:S05]  /*2050*/  BSYNC.RECONVERGENT B0 ;  /* 0x0000000000007941 */ /* 0x000fea0003800200 */
.L_x_13313:
        /* <DEDUP_REMOVED lines=10> */
.L_x_13316:
[----:B------:R-:W-:Y:S05]  /*2100*/  BSYNC.RECONVERGENT B0 ;  /* 0x0000000000007941 */ /* 0x000fea0003800200 */
.L_x_13315:
[----:B------:R-:W-:Y:S06]  /*2110*/  BAR.SYNC.DEFER_BLOCKING 0x0 ;  /* 0x0000000000007b1d */ /* 0x000fec0000010000 */
[----:B------:R-:W-:Y:S04]  /*2120*/  BSSY.RECONVERGENT B0, `(.L_x_13317) ;  /* 0x0000006000007945 */ /* 0x000fe80003800200 */
[----:B------:R-:W-:Y:S05]  /*2130*/  @P2 BRA `(.L_x_13318) ;  /* 0x0000000000102947 */ /* 0x000fea0003800000 */
[----:B------:R-:W-:Y:S01]  /*2140*/  ISETP.GT.U32.AND P0, PT, R6, 0xf, PT ;  /* 0x0000000f0600780c */ /* 0x000fe20003f04070 */
[----:B------:R2:W-:Y:S04]  /*2150*/  STS [R0+-0x140], R4 ;  /* 0xfffec00400007388 */ /* 0x0005e80000000800 */
[----:B------:R2:W-:Y:S08]  /*2160*/  STS [R0+-0xc0], R3 ;  /* 0xffff400300007388 */ /* 0x0005f00000000800 */
[----:B------:R2:W-:Y:S02]  /*2170*/  @!P0 STS [R0+-0x40], R5 ;  /* 0xffffc00500008388 */ /* 0x0005e40000000800 */
.L_x_13318:
[----:B------:R-:W-:Y:S05]  /*2180*/  BSYNC.RECONVERGENT B0 ;  /* 0x0000000000007941 */ /* 0x000fea0003800200 */
.L_x_13317:
        /* <DEDUP_REMOVED lines=10> */
.L_x_13320:
[----:B------:R-:W-:Y:S05]  /*2230*/  BSYNC.RECONVERGENT B0 ;  /* 0x0000000000007941 */ /* 0x000fea0003800200 */
.L_x_13319:
        /* <DEDUP_REMOVED lines=21> */
.L_x_13290:
[----:B------:R-:W-:Y:S01]  /*2390*/  MOV R12, 0x10 ;  /* 0x00000010000c7802 */ /* 0x000fe20000000f00 */
[----:B------:R-:W-:Y:S01]  /*23a0*/  IMAD.MOV.U32 R11, RZ, RZ, 0x1f ;  /* 0x0000001fff0b7424 */ /* 0x000fe200078e00ff */
[----:B------:R-:W-:-:S07]  /*23b0*/  MOV R15, 0xffffffff ;  /* 0xffffffff000f7802 */ /* 0x000fce0000000f00 */
[----:B------:R-:W-:Y:S05]  /*23c0*/  WARPSYNC.COLLECTIVE R15, `(.L_x_13321) ;  /* 0x000000000f087348 */ /* 0x000fea0003c00000 */
[----:B------:R0:W1:Y:S02]  /*23d0*/  SHFL.BFLY P6, R14, R13, R12, R11 ;  /* 0x0c00000c0d0e7389 */ /* 0x00006400000c000b */
[----:B01----:R-:W-:Y:S05]  /*23e0*/  ENDCOLLECTIVE ;  /* 0x000000000000791b */ /* 0x003fea0003800000 */
.L_x_13321:
[----:B------:R-:W-:Y:S01]  /*23f0*/  HFMA2 R12, -RZ, RZ, 0, 4.76837158203125e-07 ;  /* 0x00000008ff0c7431 */ /* 0x000fe200000001ff */
[----:B------:R-:W-:-:S04]  /*2400*/  FMNMX.FTZ R0, R14, -3.40282346638528859812e+38, !PT ;  /* 0xff7fffff0e007809 */ /* 0x000fc80007810000 */
[----:B------:R-:W-:-:S07]  /*2410*/  MOV R13, R0 ;  /* 0x00000000000d7202 */ /* 0x000fce0000000f00 */
[----:B------:R-:W-:Y:S05]  /*2420*/  WARPSYNC.COLLECTIVE R15, `(.L_x_13322) ;  /* 0x000000000f087348 */ /* 0x000fea0003c00000 */
[----:B------:R0:W1:Y:S02]  /*2430*/  SHFL.BFLY P6, R14, R13, R12, R11 ;  /* 0x0c00000c0d0e7389 */ /* 0x00006400000c000b */
[----:B01----:R-:W-:Y:S05]  /*2440*/  ENDCOLLECTIVE ;  /* 0x000000000000791b */ /* 0x003fea0003800000 */
.L_x_13322:
[----:B------:R-:W-:Y:S01]  /*2450*/  HFMA2 R12, -RZ, RZ, 0, 2.384185791015625e-07 ;  /* 0x00000004ff0c7431 */ /* 0x000fe200000001ff */
[----:B------:R-:W-:-:S04]  /*2460*/  FMNMX.FTZ R2, R0, R14, !PT ;  /* 0x0000000e00027209 */ /* 0x000fc80007810000 */
[----:B------:R-:W-:-:S07]  /*2470*/  MOV R13, R2 ;  /* 0x00000002000d7202 */ /* 0x000fce0000000f00 */
[----:B------:R-:W-:Y:S05]  /*2480*/  WARPSYNC.COLLECTIVE R15, `(.L_x_13323) ;  /* 0x000000000f087348 */ /* 0x000fea0003c00000 */
[----:B------:R0:W1:Y:S02]  /*2490*/  SHFL.BFLY P6, R14, R13, R12, R11 ;  /* 0x0c00000c0d0e7389 */ /* 0x00006400000c000b */
[----:B01----:R-:W-:Y:S05]  /*24a0*/  ENDCOLLECTIVE ;  /* 0x000000000000791b */ /* 0x003fea0003800000 */
.L_x_13323:
[----:B------:R-:W-:Y:S05]  /*24b0*/  BRA `(.L_x_13324) ;  /* 0xffffffdc00d87947 */ /* 0x000fea000383ffff */
.L_x_13325:
        /* <DEDUP_REMOVED lines=12> */
.L_x_27415:


//--------------------- .text._ZN4vllm25paged_attention_v2_kernelIthLi64ELi8ELi128ELNS_18Fp8KVCacheDataTypeE1ELb0ELi512EEEvPfS2_PT_PKS3_PKT0_S9_ifPKiSB_iPKfiiiSD_SD_iiiii --------------------------
	.section	.text._ZN4vllm25paged_attention_v2_kernelIthLi64ELi8ELi128ELNS_18Fp8KVCacheDataTypeE1ELb0ELi512EEEvPfS2_PT_PKS3_PKT0_S9_ifPKiSB_iPKfiiiSD_SD_iiiii,"ax",@progbits
	.align	128
        .global         _ZN4vllm25paged_attention_v2_kernelIthLi64ELi8ELi128ELNS_18Fp8KVCacheDataTypeE1ELb0ELi512EEEvPfS2_PT_PKS3_PKT0_S9_ifPKiSB_iPKfiiiSD_SD_iiiii
        .type           _ZN4vllm25paged_attention_v2_kernelIthLi64ELi8ELi128ELNS_18Fp8KVCacheDataTypeE1ELb0ELi512EEEvPfS2_PT_PKS3_PKT0_S9_ifPKiSB_iPKfiiiSD_SD_iiiii,@function
        .size           _ZN4vllm25paged_attention_v2_kernelIthLi64ELi8ELi128ELNS_18Fp8KVCacheDataTypeE1ELb0ELi512EEEvPfS2_PT_PKS3_PKT0_S9_ifPKiSB_iPKfiiiSD_SD_iiiii,(.L_x_27416 - _ZN4vllm25paged_attention_v2_kernelIthLi64ELi8ELi128ELNS_18Fp8KVCacheDataTypeE1ELb0ELi512EEEvPfS2_PT_PKS3_PKT0_S9_ifPKiSB_iPKfiiiSD_SD_iiiii)
        .other          _ZN4vllm25paged_attention_v2_kernelIthLi64ELi8ELi128ELNS_18Fp8KVCacheDataTypeE1ELb0ELi512EEEvPfS2_PT_PKS3_PKT0_S9_ifPKiSB_iPKfiiiSD_SD_iiiii,@"STO_CUDA_ENTRY STV_DEFAULT"
_ZN4vllm25paged_attention_v2_kernelIthLi64ELi8ELi128ELNS_18Fp8KVCacheDataTypeE1ELb0ELi512EEEvPfS2_PT_PKS3_PKT0_S9_ifPKiSB_iPKfiiiSD_SD_iiiii:
.text._ZN4vllm25paged_attention_v2_kernelIthLi64ELi8ELi128ELNS_18Fp8KVCacheDataTypeE1ELb0ELi512EEEvPfS2_PT_PKS3_PKT0_S9_ifPKiSB_iPKfiiiSD_SD_iiiii:
        /* <DEDUP_REMOVED lines=52> */
.L_x_13327:
[----:B------:R-:W-:Y:S05]  /*0340*/  BSYNC.RECONVERGENT B6 ;  /* 0x0000000000067941 */ /* 0x000fea0003800200 */
.L_x_13326:
        /* <DEDUP_REMOVED lines=13> */
.L_x_13354:
        /* <DEDUP_REMOVED lines=40> */
.L_x_13333:
        /* <DEDUP_REMOVED lines=11> */
.L_x_13332:
[----:B------:R-:W-:Y:S05]  /*0750*/  BSYNC.RECONVERGENT B1 ;  /* 0x0000000000017941 */ /* 0x000fea0003800200 */
.L_x_13331:
        /* <DEDUP_REMOVED lines=13> */
.L_x_13336:
        /* <DEDUP_REMOVED lines=100> */
.L_x_13335:
[----:B------:R-:W-:Y:S05]  /*0e70*/  BSYNC.RECONVERGENT B1 ;  /* 0x0000000000017941 */ /* 0x000fea0003800200 */
.L_x_13334:
        /* <DEDUP_REMOVED lines=55> */
.L_x_13338:
[----:B------:R-:W-:Y:S05]  /*11f0*/  BSYNC.RECONVERGENT B1 ;  /* 0x0000000000017941 */ /* 0x000fea0003800200 */
.L_x_13337:
        /* <DEDUP_REMOVED lines=26> */
.L_x_13330:
[----:B------:R-:W-:Y:S05]  /*13a0*/  BSYNC.RECONVERGENT B0 ;  /* 0x0000000000007941 */ /* 0x000fea0003800200 */
.L_x_13329:
        /* <DEDUP_REMOVED lines=40> */
.L_x_13343:
[----:B------:R-:W1:Y:S01]  /*1630*/  LDS R13, [R4] ;  /* 0x00000000040d7984 */ /* 0x000e620000000800 */
[----:B------:R-:W-:-:S04]  /*1640*/  IADD3 R11, PT, PT, R11, 0x1, RZ ;  /* 0x000000010b0b7810 */ /* 0x000fc80007ffe0ff */
[----:B------:R-:W-:Y:S01]  /*1650*/  ISETP.NE.AND P0, PT, R11, RZ, PT ;  /* 0x000000ff0b00720c */ /* 0x000fe20003f05270 */
[----:B-1----:R-:W-:-:S05]  /*1660*/  FMUL.FTZ R13, R13, R2 ;  /* 0x000000020d0d7220 */ /* 0x002fca0000410000 */
[----:B------:R1:W-:Y:S02]  /*1670*/  STS [R4], R13 ;  /* 0x0000000d04007388 */ /* 0x0003e40000000800 */
[----:B-1----:R-:W-:-:S05]  /*1680*/  IADD3 R4, PT, PT, R4, 0x200, RZ ;  /* 0x0000020004047810 */ /* 0x002fca0007ffe0ff */
[----:B------:R-:W-:Y:S05]  /*1690*/  @P0 BRA `(.L_x_13343) ;  /* 0xfffffffc00e40947 */ /* 0x000fea000383ffff */
.L_x_13342:
[----:B------:R-:W-:Y:S05]  /*16a0*/  BSYNC.RECONVERGENT B1 ;  /* 0x0000000000017941 */ /* 0x000fea0003800200 */
.L_x_13341:
        /* <DEDUP_REMOVED lines=13> */
.L_x_13346:
        /* <DEDUP_REMOVED lines=52> */
.L_x_13345:
[----:B------:R-:W-:Y:S05]  /*1ac0*/  BSYNC.RECONVERGENT B1 ;  /* 0x0000000000017941 */ /* 0x000fea0003800200 */
.L_x_13344:
        /* <DEDUP_REMOVED lines=31> */
.L_x_13348:
[----:B------:R-:W-:Y:S05]  /*1cc0*/  BSYNC.RECONVERGENT B1 ;  /* 0x0000000000017941 */ /* 0x000fea0003800200 */
.L_x_13347:
        /* <DEDUP_REMOVED lines=14> */
.L_x_13340:
[----:B------:R-:W-:Y:S05]  /*1db0*/  BSYNC.RECONVERGENT B0 ;  /* 0x0000000000007941 */ /* 0x000fea0003800200 */
.L_x_13339:
        /* <DEDUP_REMOVED lines=30> */
.L_x_13350:
[----:B------:R-:W-:Y:S05]  /*1fa0*/  BSYNC.RECONVERGENT B0 ;  /* 0x0000000000007941 */ /* 0x000fea0003800200 */
.L_x_13349:
        /* <DEDUP_REMOVED lines=45> */
.L_x_13328:
[----:B------:R-:W-:Y:S01]  /*2280*/  HFMA2 R12, -RZ, RZ, 0, 9.5367431640625e-07 ;  /* 0x00000010ff0c7431 */ /* 0x000fe200000001ff */
[----:B------:R-:W-:Y:S01]  /*2290*/  MOV R11, 0x1f ;  /* 0x0000001f000b7802 */ /* 0x000fe20000000f00 */
[----:B------:R-:W-:-:S07]  /*22a0*/  IMAD.MOV.U32 R15, RZ, RZ, -0x1 ;  /* 0xffffffffff0f7424 */ /* 0x000fce00078e00ff */
[----:B------:R-:W-:Y:S05]  /*22b0*/  WARPSYNC.COLLECTIVE R15, `(.L_x_13351) ;  /* 0x000000000f087348 */ /* 0x000fea0003c00000 */
[----:B------:R0:W1:Y:S02]  /*22c0*/  SHFL.BFLY P6, R14, R13, R12, R11 ;  /* 0x0c00000c0d0e7389 */ /* 0x00006400000c000b */
[----:B01----:R-:W-:Y:S05]  /*22d0*/  ENDCOLLECTIVE ;  /* 0x000000000000791b */ /* 0x003fea0003800000 */
.L_x_13351:
[----:B------:R-:W-:Y:S01]  /*22e0*/  HFMA2 R12, -RZ, RZ, 0, 4.76837158203125e-07 ;  /* 0x00000008ff0c7431 */ /* 0x000fe200000001ff */
[----:B------:R-:W-:-:S04]  /*22f0*/  FMNMX.FTZ R0, R14, -3.40282346638528859812e+38, !PT ;  /* 0xff7fffff0e007809 */ /* 0x000fc80007810000 */
[----:B------:R-:W-:-:S07]  /*2300*/  MOV R13, R0 ;  /* 0x00000000000d7202 */ /* 0x000fce0000000f00 */
[----:B------:R-:W-:Y:S05]  /*2310*/  WARPSYNC.COLLECTIVE R15, `(.L_x_13352) ;  /* 0x000000000f087348 */ /* 0x000fea0003c00000 */
[----:B------:R0:W1:Y:S02]  /*2320*/  SHFL.BFLY P6, R14, R13, R12, R11 ;  /* 0x0c00000c0d0e7389 */ /* 0x00006400000c000b */
[----:B01----:R-:W-:Y:S05]  /*2330*/  ENDCOLLECTIVE ;  /* 0x000000000000791b */ /* 0x003fea0003800000 */
.L_x_13352:
[----:B------:R-:W-:Y:S01]  /*2340*/  HFMA2 R12, -RZ, RZ, 0, 2.384185791015625e-07 ;  /* 0x00000004ff0c7431 */ /* 0x000fe200000001ff */
[----:B------:R-:W-:-:S04]  /*2350*/  FMNMX.FTZ R2, R0, R14, !PT ;  /* 0x0000000e00027209 */ /* 0x000fc80007810000 */
[----:B------:R-:W-:-:S07]  /*2360*/  MOV R13, R2 ;  /* 0x00000002000d7202 */ /* 0x000fce0000000f00 */
[----:B------:R-:W-:Y:S05]  /*2370*/  WARPSYNC.COLLECTIVE R15, `(.L_x_13353) ;  /* 0x000000000f087348 */ /* 0x000fea0003c00000 */
[----:B------:R0:W1:Y:S02]  /*2380*/  SHFL.BFLY P6, R14, R13, R12, R11 ;  /* 0x0c00000c0d0e7389 */ /* 0x00006400000c000b */
[----:B01----:R-:W-:Y:S05]  /*2390*/  ENDCOLLECTIVE ;  /* 0x000000000000791b */ /* 0x003fea0003800000 */
.L_x_13353:
[----:B------:R-:W-:Y:S05]  /*23a0*/  BRA `(.L_x_13354) ;  /* 0xffffffe0001c7947 */ /* 0x000fea000383ffff */
.L_x_13355:
        /* <DEDUP_REMOVED lines=13> */
.L_x_27416:


//--------------------- .text._ZN4vllm25paged_attention_v2_kernelIthLi32ELi8ELi128ELNS_18Fp8KVCacheDataTypeE1ELb0ELi512EEEvPfS2_PT_PKS3_PKT0_S9_ifPKiSB_iPKfiiiSD_SD_iiiii --------------------------
	.section	.text._ZN4vllm25paged_attention_v2_kernelIthLi32ELi8ELi128ELNS_18Fp8KVCacheDataTypeE1ELb0ELi512EEEvPfS2_PT_PKS3_PKT0_S9_ifPKiSB_iPKfiiiSD_SD_iiiii,"ax",@progbits
	.align	128
        .global         _ZN4vllm25paged_attention_v2_kernelIthLi32ELi8ELi128ELNS_18Fp8KVCacheDataTypeE1ELb0ELi512EEEvPfS2_PT_PKS3_PKT0_S9_ifPKiSB_iPKfiiiSD_SD_iiiii
        .type           _ZN4vllm25paged_attention_v2_kernelIthLi32ELi8ELi128ELNS_18Fp8KVCacheDataTypeE1ELb0ELi512EEEvPfS2_PT_PKS3_PKT0_S9_ifPKiSB_iPKfiiiSD_SD_iiiii,@function
        .size           _ZN4vllm25paged_attention_v2_kernelIthLi32ELi8ELi128ELNS_18Fp8KVCacheDataTypeE1ELb0ELi512EEEvPfS2_PT_PKS3_PKT0_S9_ifPKiSB_iPKfiiiSD_SD_iiiii,(.L_x_27417 - _ZN4vllm25paged_attention_v2_kernelIthLi32ELi8ELi128ELNS_18Fp8KVCacheDataTypeE1ELb0ELi512EEEvPfS2_PT_PKS3_PKT0_S9_ifPKiSB_iPKfiiiSD_SD_iiiii)
        .other          _ZN4vllm25paged_attention_v2_kernelIthLi32ELi8ELi128ELNS_18Fp8KVCacheDataTypeE1ELb0ELi512EEEvPfS2_PT_PKS3_PKT0_S9_ifPKiSB_iPKfiiiSD_SD_iiiii,@"STO_CUDA_ENTRY STV_DEFAULT"
_ZN4vllm25paged_attention_v2_kernelIthLi32ELi8ELi128ELNS_18Fp8KVCacheDataTypeE1ELb0ELi512EEEvPfS2_PT_PKS3_PKT0_S9_ifPKiSB_iPKfiiiSD_SD_iiiii:
.text._ZN4vllm25paged_attention_v2_kernelIthLi32ELi8ELi128ELNS_18Fp8KVCacheDataTypeE1ELb0ELi512EEEvPfS2_PT_PKS3_PKT0_S9_ifPKiSB_iPKfiiiSD_SD_iiiii:
        /* <DEDUP_REMOVED lines=52> */
.L_x_13357:
[----:B------:R-:W-:Y:S05]  /*0340*/  BSYNC.RECONVERGENT B6 ;  /* 0x0000000000067941 */ /* 0x000fea0003800200 */
.L_x_13356:
        /* <DEDUP_REMOVED lines=13> */
.L_x_13384:
        /* <DEDUP_REMOVED lines=40> */
.L_x_13363:
        /* <DEDUP_REMOVED lines=11> */
.L_x_13362:
[----:B------:R-:W-:Y:S05]  /*0750*/  BSYNC.RECONVERGENT B1 ;  /* 0x0000000000017941 */ /* 0x000fea0003800200 */
.L_x_13361:
        /* <DEDUP_REMOVED lines=13> */
.L_x_13366:
        /* <DEDUP_REMOVED lines=100> */
.L_x_13365:
[----:B------:R-:W-:Y:S05]  /*0e70*/  BSYNC.RECONVERGENT B1 ;  /* 0x0000000000017941 */ /* 0x000fea0003800200 */
.L_x_13364:
        /* <DEDUP_REMOVED lines=55> */
.L_x_13368:
[----:B------:R-:W-:Y:S05]  /*11f0*/  BSYNC.RECONVERGENT B1 ;  /* 0x0000000000017941 */ /* 0x000fea0003800200 */
.L_x_13367:
        /* <DEDUP_REMOVED lines=26> */
.L_x_13360:
[----:B------:R-:W-:Y:S05]  /*13a0*/  BSYNC.RECONVERGENT B0 ;  /* 0x0000000000007941 */ /* 0x000fea0003800200 */
.L_x_13359:
        /* <DEDUP_REMOVED lines=40> */
.L_x_13373:
[----:B------:R-:W1:Y:S01]  /*1630*/  LDS R11, [R6] ;  /* 0x00000000060b7984 */ /* 0x000e620000000800 */
[----:B------:R-:W-:-:S05]  /*1640*/  VIADD R10, R10, 0x1 ;  /* 0x000000010a0a7836 */ /* 0x000fca0000000000 */
[----:B------:R-:W-:Y:S01]  /*1650*/  ISETP.NE.AND P0, PT, R10, RZ, PT ;  /* 0x000000ff0a00720c */ /* 0x000fe20003f05270 */
[----:B-1----:R-:W-:-:S05]  /*1660*/  FMUL.FTZ R11, R11, R4 ;  /* 0x000000040b0b7220 */ /* 0x002fca0000410000 */
[----:B------:R1:W-:Y:S02]  /*1670*/  STS [R6], R11 ;  /* 0x0000000b06007388 */ /* 0x0003e40000000800 */
[----:B-1----:R-:W-:-:S05]  /*1680*/  IADD3 R6, PT, PT, R6, 0x200, RZ ;  /* 0x0000020006067810 */ /* 0x002fca0007ffe0ff */
[----:B------:R-:W-:Y:S05]  /*1690*/  @P0 BRA `(.L_x_13373) ;  /* 0xfffffffc00e40947 */ /* 0x000fea000383ffff */
.L_x_13372:
[----:B------:R-:W-:Y:S05]  /*16a0*/  BSYNC.RECONVERGENT B1 ;  /* 0x0000000000017941 */ /* 0x000fea0003800200 */
.L_x_13371:
        /* <DEDUP_REMOVED lines=13> */
.L_x_13376:
        /* <DEDUP_REMOVED lines=52> */
.L_x_13375:
[----:B------:R-:W-:Y:S05]  /*1ac0*/  BSYNC.RECONVERGENT B1 ;  /* 0x0000000000017941 */ /* 0x000fea0003800200 */
.L_x_13374:
        /* <DEDUP_REMOVED lines=31> */
.L_x_13378:
[----:B------:R-:W-:Y:S05]  /*1cc0*/  BSYNC.RECONVERGENT B1 ;  /* 0x0000000000017941 */ /* 0x000fea0003800200 */
.L_x_13377:
        /* <DEDUP_REMOVED lines=14> */
.L_x_13370:
[----:B------:R-:W-:Y:S05]  /*1db0*/  BSYNC.RECONVERGENT B0 ;  /* 0x0000000000007941 */ /* 0x000fea0003800200 */
.L_x_13369:
        /* <DEDUP_REMOVED lines=29> */
.L_x_13380:
[----:B------:R-:W-:Y:S05]  /*1f90*/  BSYNC.RECONVERGENT B0 ;  /* 0x0000000000007941 */ /* 0x000fea0003800200 */
.L_x_13379:
        /* <DEDUP_REMOVED lines=29> */
.L_x_13358:
[----:B------:R-:W-:Y:S01]  /*2170*/  MOV R12, 0x10 ;  /* 0x00000010000c7802 */ /* 0x000fe20000000f00 */
[----:B------:R-:W-:Y:S01]  /*2180*/  IMAD.MOV.U32 R11, RZ, RZ, 0x1f ;  /* 0x0000001fff0b7424 */ /* 0x000fe200078e00ff */
[----:B------:R-:W-:-:S07]  /*2190*/  MOV R15, 0xffffffff ;  /* 0xffffffff000f7802 */ /* 0x000fce0000000f00 */
[----:B------:R-:W-:Y:S05]  /*21a0*/  WARPSYNC.COLLECTIVE R15, `(.L_x_13381) ;  /* 0x000000000f087348 */ /* 0x000fea0003c00000 */
[----:B------:R0:W1:Y:S02]  /*21b0*/  SHFL.BFLY P6, R14, R13, R12, R11 ;  /* 0x0c00000c0d0e7389 */ /* 0x00006400000c000b */
[----:B01----:R-:W-:Y:S05]  /*21c0*/  ENDCOLLECTIVE ;  /* 0x000000000000791b */ /* 0x003fea0003800000 */
.L_x_13381:
[----:B------:R-:W-:Y:S01]  /*21d0*/  HFMA2 R12, -RZ, RZ, 0, 4.76837158203125e-07 ;  /* 0x00000008ff0c7431 */ /* 0x000fe200000001ff */
[----:B------:R-:W-:-:S04]  /*21e0*/  FMNMX.FTZ R0, R14, -3.40282346638528859812e+38, !PT ;  /* 0xff7fffff0e007809 */ /* 0x000fc80007810000 */
[----:B------:R-:W-:-:S07]  /*21f0*/  MOV R13, R0 ;  /* 0x00000000000d7202 */ /* 0x000fce0000000f00 */
[----:B------:R-:W-:Y:S05]  /*2200*/  WARPSYNC.COLLECTIVE R15, `(.L_x_13382) ;  /* 0x000000000f087348 */ /* 0x000fea0003c00000 */
[----:B------:R0:W1:Y:S02]  /*2210*/  SHFL.BFLY P6, R14, R13, R12, R11 ;  /* 0x0c00000c0d0e7389 */ /* 0x00006400000c000b */
[----:B01----:R-:W-:Y:S05]  /*2220*/  ENDCOLLECTIVE ;  /* 0x000000000000791b */ /* 0x003fea0003800000 */
.L_x_13382:
[----:B------:R-:W-:Y:S01]  /*2230*/  HFMA2 R12, -RZ, RZ, 0, 2.384185791015625e-07 ;  /* 0x00000004ff0c7431 */ /* 0x000fe200000001ff */
[----:B------:R-:W-:-:S04]  /*2240*/  FMNMX.FTZ R2, R0, R14, !PT ;  /* 0x0000000e00027209 */ /* 0x000fc80007810000 */
[----:B------:R-:W-:-:S07]  /*2250*/  MOV R13, R2 ;  /* 0x00000002000d7202 */ /* 0x000fce0000000f00 */
[----:B------:R-:W-:Y:S05]  /*2260*/  WARPSYNC.COLLECTIVE R15, `(.L_x_13383) ;  /* 0x000000000f087348 */ /* 0x000fea0003c00000 */
[----:B------:R0:W1:Y:S02]  /*2270*/  SHFL.BFLY P6, R14, R13, R12, R11 ;  /* 0x0c00000c0d0e7389 */ /* 0x00006400000c000b */
[----:B01----:R-:W-:Y:S05]  /*2280*/  ENDCOLLECTIVE ;  /* 0x000000000000791b */ /* 0x003fea0003800000 */
.L_x_13383:
[----:B------:R-:W-:Y:S05]  /*2290*/  BRA `(.L_x_13384) ;  /* 0xffffffe000607947 */ /* 0x000fea000383ffff */
.L_x_13385:
        /* <DEDUP_REMOVED lines=14> */
.L_x_27417:


//--------------------- .text._ZN4vllm25paged_attention_v2_kernelIthLi256ELi8ELi128ELNS_18Fp8KVCacheDataTypeE1ELb1ELi512EEEvPfS2_PT_PKS3_PKT0_S9_ifPKiSB_iPKfiiiSD_SD_iiiii --------------------------
	.section	.text._ZN4vllm25paged_attention_v2_kernelIthLi256ELi8ELi128ELNS_18Fp8KVCacheDataTypeE1ELb1ELi512EEEvPfS2_PT_PKS3_PKT0_S9_ifPKiSB_iPKfiiiSD_SD_iiiii,"ax",@progbits
	.align	128
        .global         _ZN4vllm25paged_attention_v2_kernelIthLi256ELi8ELi128ELNS_18Fp8KVCacheDataTypeE1ELb1ELi512EEEvPfS2_PT_PKS3_PKT0_S9_ifPKiSB_iPKfiiiSD_SD_iiiii
        .type           _ZN4vllm25paged_attention_v2_kernelIthLi256ELi8ELi128ELNS_18Fp8KVCacheDataTypeE1ELb1ELi512EEEvPfS2_PT_PKS3_PKT0_S9_ifPKiSB_iPKfiiiSD_SD_iiiii,@function
        .size           _ZN4vllm25paged_attention_v2_kernelIthLi256ELi8ELi128ELNS_18Fp8KVCacheDataTypeE1ELb1ELi512EEEvPfS2_PT_PKS3_PKT0_S9_ifPKiSB_iPKfiiiSD_SD_iiiii,(.L_x_27418 - _ZN4vllm25paged_attention_v2_kernelIthLi256ELi8ELi128ELNS_18Fp8KVCacheDataTypeE1ELb1ELi512EEEvPfS2_PT_PKS3_PKT0_S9_ifPKiSB_iPKfiiiSD_SD_iiiii)
        .other          _ZN4vllm25paged_attention_v2_kernelIthLi256ELi8ELi128ELNS_18Fp8KVCacheDataTypeE1ELb1ELi512EEEvPfS2_PT_PKS3_PKT0_S9_ifPKiSB_iPKfiiiSD_SD_iiiii,@"STO_CUDA_ENTRY STV_DEFAULT"
_ZN4vllm25paged_attention_v2_kernelIthLi256ELi8ELi128ELNS_18Fp8KVCacheDataTypeE1ELb1ELi512EEEvPfS2_PT_PKS3_PKT0_S9_ifPKiSB_iPKfiiiSD_SD_iiiii:
.text._ZN4vllm25paged_attention_v2_kernelIthLi256ELi8ELi128ELNS_18Fp8KVCacheDataTypeE1ELb1ELi512EEEvPfS2_PT_PKS3_PKT0_S9_ifPKiSB_iPKfiiiSD_SD_iiiii:
        /* <DEDUP_REMOVED lines=109> */
.L_x_13386:
        /* <DEDUP_REMOVED lines=26> */
.L_x_13390:
        /* <DEDUP_REMOVED lines=41> */
.L_x_13388:
[----:B------:R-:W-:Y:S05]  /*0b00*/  BSYNC.RECONVERGENT B6 ;  /* 0x0000000000067941 */ /* 0x000fea0003800200 */
.L_x_13387:
        /* <DEDUP_REMOVED lines=10> */
.L_x_13429:
        /* <DEDUP_REMOVED lines=41> */
.L_x_13396:
        /* <DEDUP_REMOVED lines=11> */
.L_x_13395:
[----:B------:R-:W-:Y:S05]  /*0ef0*/  BSYNC.RECONVERGENT B1 ;  /* 0x0000000000017941 */ /* 0x000fea0003800200 */
.L_x_13394:
        /* <DEDUP_REMOVED lines=12> */
.L_x_13399:
        /* <DEDUP_REMOVED lines=100> */
.L_x_13398:
[----:B------:R-:W-:Y:S05]  /*1600*/  BSYNC.RECONVERGENT B1 ;  /* 0x0000000000017941 */ /* 0x000fea0003800200 */
.L_x_13397:
        /* <DEDUP_REMOVED lines=55> */
.L_x_13401:
[----:B------:R-:W-:Y:S05]  /*1980*/  BSYNC.RECONVERGENT B1 ;  /* 0x0000000000017941 */ /* 0x000fea0003800200 */
.L_x_13400:
        /* <DEDUP_REMOVED lines=26> */
.L_x_13393:
[----:B------:R-:W-:Y:S05]  /*1b30*/  BSYNC.RECONVERGENT B0 ;  /* 0x0000000000007941 */ /* 0x000fea0003800200 */
.L_x_13392:
        /* <DEDUP_REMOVED lines=41> */
.L_x_13406:
[----:B------:R-:W1:Y:S01]  /*1dd0*/  LDS R13, [R14] ;  /* 0x000000000e0d7984 */ /* 0x000e620000000800 */
[----:B------:R-:W-:-:S04]  /*1de0*/  IADD3 R15, PT, PT, R15, 0x1, RZ ;  /* 0x000000010f0f7810 */ /* 0x000fc80007ffe0ff */
[----:B------:R-:W-:Y:S01]  /*1df0*/  ISETP.NE.AND P0, PT, R15, RZ, PT ;  /* 0x000000ff0f00720c */ /* 0x000fe20003f05270 */
[----:B-1----:R-:W-:-:S05]  /*1e00*/  FMUL.FTZ R13, R13, R6 ;  /* 0x000000060d0d7220 */ /* 0x002fca0000410000 */
[----:B------:R1:W-:Y:S02]  /*1e10*/  STS [R14], R13 ;  /* 0x0000000d0e007388 */ /* 0x0003e40000000800 */
[----:B-1----:R-:W-:-:S05]  /*1e20*/  VIADD R14, R14, 0x200 ;  /* 0x000002000e0e7836 */ /* 0x002fca0000000000 */
[----:B------:R-:W-:Y:S05]  /*1e30*/  @P0 BRA `(.L_x_13406) ;  /* 0xfffffffc00e40947 */ /* 0x000fea000383ffff */
.L_x_13405:
[----:B------:R-:W-:Y:S05]  /*1e40*/  BSYNC.RECONVERGENT B1 ;  /* 0x0000000000017941 */ /* 0x000fea0003800200 */
.L_x_13404:
        /* <DEDUP_REMOVED lines=12> */
.L_x_13409:
        /* <DEDUP_REMOVED lines=52> */
.L_x_13408:
[----:B------:R-:W-:Y:S05]  /*2250*/  BSYNC.RECONVERGENT B1 ;  /* 0x0000000000017941 */ /* 0x000fea0003800200 */
.L_x_13407:
        /* <DEDUP_REMOVED lines=31> */
.L_x_13411:
[----:B------:R-:W-:Y:S05]  /*2450*/  BSYNC.RECONVERGENT B1 ;  /* 0x0000000000017941 */ /* 0x000fea0003800200 */
.L_x_13410:
        /* <DEDUP_REMOVED lines=14> */
.L_x_13403:
[----:B------:R-:W-:Y:S05]  /*2540*/  BSYNC.RECONVERGENT B0 ;  /* 0x0000000000007941 */ /* 0x000fea0003800200 */
.L_x_13402:
        /* <DEDUP_REMOVED lines=18> */
.L_x_13413:
[----:B------:R-:W-:Y:S05]  /*2670*/  BSYNC.RECONVERGENT B0 ;  /* 0x0000000000007941 */ /* 0x000fea0003800200 */
.L_x_13412:
        /* <DEDUP_REMOVED lines=25> */
.L_x_13416:
        /* <DEDUP_REMOVED lines=34> */
.L_x_13415:
        /* <DEDUP_REMOVED lines=16> */
.L_x_13414:
        /* <DEDUP_REMOVED lines=31> */
.L_x_13418:
[----:B------:R-:W-:Y:S05]  /*2d20*/  BSYNC.RECONVERGENT B0 ;  /* 0x0000000000007941 */ /* 0x000fea0003800200 */
.L_x_13417:
        /* <DEDUP_REMOVED lines=24> */
.L_x_13420:
[----:B------:R-:W-:Y:S05]  /*2eb0*/  BSYNC.RECONVERGENT B0 ;  /* 0x0000000000007941 */ /* 0x000fea0003800200 */
.L_x_13419:
        /* <DEDUP_REMOVED lines=16> */
.L_x_13422:
[----:B------:R-:W-:Y:S05]  /*2fc0*/  BSYNC.RECONVERGENT B0 ;  /* 0x0000000000007941 */ /* 0x000fea0003800200 */
.L_x_13421:
        /* <DEDUP_REMOVED lines=24> */
.L_x_13424:
[----:B------:R-:W-:Y:S05]  /*3150*/  BSYNC.RECONVERGENT B0 ;  /* 0x0000000000007941 */ /* 0x000fea0003800200 */
.L_x_13423:
        /* <DEDUP_REMOVED lines=28> */
.L_x_13389:
        /* <DEDUP_REMOVED lines=16> */
.L_x_13425:
[----:B------:R-:W-:Y:S05]  /*3420*/  EXIT ;  /* 0x000000000000794d */ /* 0x000fea0003800000 */
.L_x_13391:
[----:B------:R-:W-:Y:S02]  /*3430*/  HFMA2 R12, -RZ, RZ, 0, 9.5367431640625e-07 ;  /* 0x00000010ff0c7431 */ /* 0x000fe400000001ff */
[----:B------:R-:W-:Y:S01]  /*3440*/  IMAD.MOV.U32 R11, RZ, RZ, 0x1f ;  /* 0x0000001fff0b7424 */ /* 0x000fe200078e00ff */
[----:B------:R-:W-:-:S07]  /*3450*/  MOV R15, 0xffffffff ;  /* 0xffffffff000f7802 */ /* 0x000fce0000000f00 */
[----:B------:R-:W-:Y:S05]  /*3460*/  WARPSYNC.COLLECTIVE R15, `(.L_x_13426) ;  /* 0x000000000f087348 */ /* 0x000fea0003c00000 */
[----:B------:R0:W1:Y:S02]  /*3470*/  SHFL.BFLY P6, R14, R13, R12, R11 ;  /* 0x0c00000c0d0e7389 */ /* 0x00006400000c000b */
[----:B01----:R-:W-:Y:S05]  /*3480*/  ENDCOLLECTIVE ;  /* 0x000000000000791b */ /* 0x003fea0003800000 */
.L_x_13426:
[----:B------:R-:W-:Y:S01]  /*3490*/  IMAD.MOV.U32 R12, RZ, RZ, 0x8 ;  /* 0x00000008ff0c7424 */ /* 0x000fe200078e00ff */
[----:B------:R-:W-:-:S04]  /*34a0*/  FMNMX.FTZ R0, R14, -3.40282346638528859812e+38, !PT ;  /* 0xff7fffff0e007809 */ /* 0x000fc80007810000 */
[----:B------:R-:W-:-:S07]  /*34b0*/  MOV R13, R0 ;  /* 0x00000000000d7202 */ /* 0x000fce0000000f00 */
[----:B------:R-:W-:Y:S05]  /*34c0*/  WARPSYNC.COLLECTIVE R15, `(.L_x_13427) ;  /* 0x000000000f087348 */ /* 0x000fea0003c00000 */
[----:B------:R0:W1:Y:S02]  /*34d0*/  SHFL.BFLY P6, R14, R13, R12, R11 ;  /* 0x0c00000c0d0e7389 */ /* 0x00006400000c000b */
[----:B01----:R-:W-:Y:S05]  /*34e0*/  ENDCOLLECTIVE ;  /* 0x000000000000791b */ /* 0x003fea0003800000 */
.L_x_13427:
[----:B------:R-:W-:Y:S01]  /*34f0*/  HFMA2 R12, -RZ, RZ, 0, 2.384185791015625e-07 ;  /* 0x00000004ff0c7431 */ /* 0x000fe200000001ff */
[----:B------:R-:W-:-:S04]  /*3500*/  FMNMX.FTZ R2, R0, R14, !PT ;  /* 0x0000000e00027209 */ /* 0x000fc80007810000 */
[----:B------:R-:W-:-:S07]  /*3510*/  MOV R13, R2 ;  /* 0x00000002000d7202 */ /* 0x000fce0000000f00 */
[----:B------:R-:W-:Y:S05]  /*3520*/  WARPSYNC.COLLECTIVE R15, `(.L_x_13428) ;  /* 0x000000000f087348 */ /* 0x000fea0003c00000 */
[----:B------:R0:W1:Y:S02]  /*3530*/  SHFL.BFLY P6, R14, R13, R12, R11 ;  /* 0x0c00000c0d0e7389 */ /* 0x00006400000c000b */
[----:B01----:R-:W-:Y:S05]  /*3540*/  ENDCOLLECTIVE ;  /* 0x000000000000791b */ /* 0x003fea0003800000 */
.L_x_13428:
[----:B------:R-:W-:Y:S05]  /*3550*/  BRA `(.L_x_13429) ;  /* 0xffffffd400947947 */ /* 0x000fea000383ffff */
.L_x_13430:
        /* <DEDUP_REMOVED lines=10> */
.L_x_27418:


//--------------------- .text._ZN4vllm25paged_attention_v2_kernelIthLi192ELi8ELi128ELNS_18Fp8KVCacheDataTypeE1ELb1ELi512EEEvPfS2_PT_PKS3_PKT0_S9_ifPKiSB_iPKfiiiSD_SD_iiiii --------------------------
	.section	.text._ZN4vllm25paged_attention_v2_kernelIthLi192ELi8ELi128ELNS_18Fp8KVCacheDataTypeE1ELb1ELi512EEEvPfS2_PT_PKS3_PKT0_S9_ifPKiSB_iPKfiiiSD_SD_iiiii,"ax",@progbits
	.align	128
        .global         _ZN4vllm25paged_attention_v2_kernelIthLi192ELi8ELi128ELNS_18Fp8KVCacheDataTypeE1ELb1ELi512EEEvPfS2_PT_PKS3_PKT0_S9_ifPKiSB_iPKfiiiSD_SD_iiiii
        .type           _ZN4vllm25paged_attention_v2_kernelIthLi192ELi8ELi128ELNS_18Fp8KVCacheDataTypeE1ELb1ELi512EEEvPfS2_PT_PKS3_PKT0_S9_ifPKiSB_iPKfiiiSD_SD_iiiii,@function
        .size           _ZN4vllm25paged_attention_v2_kernelIthLi192ELi8ELi128ELNS_18Fp8KVCacheDataTypeE1ELb1ELi512EEEvPfS2_PT_PKS3_PKT0_S9_ifPKiSB_iPKfiiiSD_SD_iiiii,(.L_x_27419 - _ZN4vllm25paged_attention_v2_kernelIthLi192ELi8ELi128ELNS_18Fp8KVCacheDataTypeE1ELb1ELi512EEEvPfS2_PT_PKS3_PKT0_S9_ifPKiSB_iPKfiiiSD_SD_iiiii)
        .other          _ZN4vllm25paged_attention_v2_kernelIthLi192ELi8ELi128ELNS_18Fp8KVCacheDataTypeE1ELb1ELi512EEEvPfS2_PT_PKS3_PKT0_S9_ifPKiSB_iPKfiiiSD_SD_iiiii,@"STO_CUDA_ENTRY STV_DEFAULT"
_ZN4vllm25paged_attention_v2_kernelIthLi192ELi8ELi128ELNS_18Fp8KVCacheDataTypeE1ELb1ELi512EEEvPfS2_PT_PKS3_PKT0_S9_ifPKiSB_iPKfiiiSD_SD_iiiii:
.text._ZN4vllm25paged_attention_v2_kernelIthLi192ELi8ELi128ELNS_18Fp8KVCacheDataTypeE1ELb1ELi512EEEvPfS2_PT_PKS3_PKT0_S9_ifPKiSB_iPKfiiiSD_SD_iiiii:
        /* <DEDUP_REMOVED lines=112> */
.L_x_13431:
        /* <DEDUP_REMOVED lines=26> */
.L_x_13435:
        /* <DEDUP_REMOVED lines=41> */
.L_x_13433:
[----:B------:R-:W-:Y:S05]  /*0b30*/  BSYNC.RECONVERGENT B6 ;  /* 0x0000000000067941 */ /* 0x000fea0003800200 */
.L_x_13432:
        /* <DEDUP_REMOVED lines=10> */
.L_x_13470:
        /* <DEDUP_REMOVED lines=41> */
.L_x_13441:
        /* <DEDUP_REMOVED lines=11> */
.L_x_13440:
[----:B------:R-:W-:Y:S05]  /*0f20*/  BSYNC.RECONVERGENT B1 ;  /* 0x0000000000017941 */ /* 0x000fea0003800200 */
.L_x_13439:
        /* <DEDUP_REMOVED lines=12> */
.L_x_13444:
        /* <DEDUP_REMOVED lines=100> */
.L_x_13443:
[----:B------:R-:W-:Y:S05]  /*1630*/  BSYNC.RECONVERGENT B1 ;  /* 0x0000000000017941 */ /* 0x000fea0003800200 */
.L_x_13442:
        /* <DEDUP_REMOVED lines=55> */
.L_x_13446:
[----:B------:R-:W-:Y:S05]  /*19b0*/  BSYNC.RECONVERGENT B1 ;  /* 0x0000000000017941 */ /* 0x000fea0003800200 */
.L_x_13445:
        /* <DEDUP_REMOVED lines=26> */
.L_x_13438:
[----:B------:R-:W-:Y:S05]  /*1b60*/  BSYNC.RECONVERGENT B0 ;  /* 0x0000000000007941 */ /* 0x000fea0003800200 */
.L_x_13437:
        /* <DEDUP_REMOVED lines=41> */
.L_x_13451:
[----:B------:R-:W1:Y:S01]  /*1e00*/  LDS R21, [R10] ;  /* 0x000000000a157984 */ /* 0x000e620000000800 */
[----:B------:R-:W-:-:S05]  /*1e10*/  VIADD R12, R12, 0x1 ;  /* 0x000000010c0c7836 */ /* 0x000fca0000000000 */
[----:B------:R-:W-:Y:S01]  /*1e20*/  ISETP.NE.AND P0, PT, R12, RZ, PT ;  /* 0x000000ff0c00720c */ /* 0x000fe20003f05270 */
[----:B-1----:R-:W-:-:S05]  /*1e30*/  FMUL.FTZ R21, R21, R2 ;  /* 0x0000000215157220 */ /* 0x002fca0000410000 */
[----:B------:R1:W-:Y:S02]  /*1e40*/  STS [R10], R21 ;  /* 0x000000150a007388 */ /* 0x0003e40000000800 */
[----:B-1----:R-:W-:-:S05]  /*1e50*/  IADD3 R10, PT, PT, R10, 0x200, RZ ;  /* 0x000002000a0a7810 */ /* 0x002fca0007ffe0ff */
[----:B------:R-:W-:Y:S05]  /*1e60*/  @P0 BRA `(.L_x_13451) ;  /* 0xfffffffc00e40947 */ /* 0x000fea000383ffff */
.L_x_13450:
[----:B------:R-:W-:Y:S05]  /*1e70*/  BSYNC.RECONVERGENT B1 ;  /* 0x0000000000017941 */ /* 0x000fea0003800200 */
.L_x_13449:
        /* <DEDUP_REMOVED lines=12> */
.L_x_13454:
        /* <DEDUP_REMOVED lines=52> */
.L_x_13453:
[----:B------:R-:W-:Y:S05]  /*2280*/  BSYNC.RECONVERGENT B1 ;  /* 0x0000000000017941 */ /* 0x000fea0003800200 */
.L_x_13452:
        /* <DEDUP_REMOVED lines=31> */
.L_x_13456:
[----:B------:R-:W-:Y:S05]  /*2480*/  BSYNC.RECONVERGENT B1 ;  /* 0x0000000000017941 */ /* 0x000fea0003800200 */
.L_x_13455:
        /* <DEDUP_REMOVED lines=14> */
.L_x_13448:
[----:B------:R-:W-:Y:S05]  /*2570*/  BSYNC.RECONVERGENT B0 ;  /* 0x0000000000007941 */ /* 0x000fea0003800200 */
.L_x_13447:
        /* <DEDUP_REMOVED lines=18> */
.L_x_13458:
[----:B------:R-:W-:Y:S05]  /*26a0*/  BSYNC.RECONVERGENT B0 ;  /* 0x0000000000007941 */ /* 0x000fea0003800200 */
.L_x_13457:
        /* <DEDUP_REMOVED lines=26> */
.L_x_13461:
        /* <DEDUP_REMOVED lines=33> */
.L_x_13460:
        /* <DEDUP_REMOVED lines=16> */
.L_x_13459:
        /* <DEDUP_REMOVED lines=41> */
.L_x_13463:
[----:B------:R-:W-:Y:S05]  /*2df0*/  BSYNC.RECONVERGENT B0 ;  /* 0x0000000000007941 */ /* 0x000fea0003800200 */
.L_x_13462:
        /* <DEDUP_REMOVED lines=22> */
.L_x_13465:
[----:B------:R-:W-:Y:S05]  /*2f60*/  BSYNC.RECONVERGENT B0 ;  /* 0x0000000000007941 */ /* 0x000fea0003800200 */
.L_x_13464:
        /* <DEDUP_REMOVED lines=25> */
.L_x_13434:
        /* <DEDUP_REMOVED lines=16> */
.L_x_13466:
[----:B------:R-:W-:Y:S05]  /*3200*/  EXIT ;  /* 0x000000000000794d */ /* 0x000fea0003800000 */
.L_x_13436:
[----:B------:R-:W-:Y:S02]  /*3210*/  HFMA2 R12, -RZ, RZ, 0, 9.5367431640625e-07 ;  /* 0x00000010ff0c7431 */ /* 0x000fe400000001ff */
[----:B------:R-:W-:Y:S01]  /*3220*/  IMAD.MOV.U32 R11, RZ, RZ, 0x1f ;  /* 0x0000001fff0b7424 */ /* 0x000fe200078e00ff */
[----:B------:R-:W-:-:S07]  /*3230*/  MOV R15, 0xffffffff ;  /* 0xffffffff000f7802 */ /* 0x000fce0000000f00 */
[----:B------:R-:W-:Y:S05]  /*3240*/  WARPSYNC.COLLECTIVE R15, `(.L_x_13467) ;  /* 0x000000000f087348 */ /* 0x000fea0003c00000 */
[----:B------:R0:W1:Y:S02]  /*3250*/  SHFL.BFLY P6, R14, R13, R12, R11 ;  /* 0x0c00000c0d0e7389 */ /* 0x00006400000c000b */
[----:B01----:R-:W-:Y:S05]  /*3260*/  ENDCOLLECTIVE ;  /* 0x000000000000791b */ /* 0x003fea0003800000 */
.L_x_13467:
[----:B------:R-:W-:Y:S01]  /*3270*/  IMAD.MOV.U32 R12, RZ, RZ, 0x8 ;  /* 0x00000008ff0c7424 */ /* 0x000fe200078e00ff */
[----:B------:R-:W-:-:S04]  /*3280*/  FMNMX.FTZ R0, R14, -3.40282346638528859812e+38, !PT ;  /* 0xff7fffff0e007809 */ /* 0x000fc80007810000 */
[----:B------:R-:W-:-:S07]  /*3290*/  MOV R13, R0 ;  /* 0x00000000000d7202 */ /* 0x000fce0000000f00 */
[----:B------:R-:W-:Y:S05]  /*32a0*/  WARPSYNC.COLLECTIVE R15, `(.L_x_13468) ;  /* 0x000000000f087348 */ /* 0x000fea0003c00000 */
[----:B------:R0:W1:Y:S02]  /*32b0*/  SHFL.BFLY P6, R14, R13, R12, R11 ;  /* 0x0c00000c0d0e7389 */ /* 0x00006400000c000b */
[----:B01----:R-:W-:Y:S05]  /*32c0*/  ENDCOLLECTIVE ;  /* 0x000000000000791b */ /* 0x003fea0003800000 */
.L_x_13468:
[----:B------:R-:W-:Y:S01]  /*32d0*/  HFMA2 R12, -RZ, RZ, 0, 2.384185791015625e-07 ;  /* 0x00000004ff0c7431 */ /* 0x000fe200000001ff */
[----:B------:R-:W-:-:S04]  /*32e0*/  FMNMX.FTZ R2, R0, R14, !PT ;  /* 0x0000000e00027209 */ /* 0x000fc80007810000 */
[----:B------:R-:W-:-:S07]  /*32f0*/  MOV R13, R2 ;  /* 0x00000002000d7202 */ /* 0x000fce0000000f00 */
[----:B------:R-:W-:Y:S05]  /*3300*/  WARPSYNC.COLLECTIVE R15, `(.L_x_13469) ;  /* 0x000000000f087348 */ /* 0x000fea0003c00000 */
[----:B------:R0:W1:Y:S02]  /*3310*/  SHFL.BFLY P6, R14, R13, R12, R11 ;  /* 0x0c00000c0d0e7389 */ /* 0x00006400000c000b */
[----:B01----:R-:W-:Y:S05]  /*3320*/  ENDCOLLECTIVE ;  /* 0x000000000000791b */ /* 0x003fea0003800000 */
.L_x_13469:
[----:B------:R-:W-:Y:S05]  /*3330*/  BRA `(.L_x_13470) ;  /* 0xffffffd800287947 */ /* 0x000fea000383ffff */
.L_x_13471:
        /* <DEDUP_REMOVED lines=12> */
.L_x_27419:


//--------------------- .text._ZN4vllm25paged_attention_v2_kernelIthLi128ELi8ELi128ELNS_18Fp8KVCacheDataTypeE1ELb1ELi512EEEvPfS2_PT_PKS3_PKT0_S9_ifPKiSB_iPKfiiiSD_SD_iiiii --------------------------
	.section	.text._ZN4vllm25paged_attention_v2_kernelIthLi128ELi8ELi128ELNS_18Fp8KVCacheDataTypeE1ELb1ELi512EEEvPfS2_PT_PKS3_PKT0_S9_ifPKiSB_iPKfiiiSD_SD_iiiii,"ax",@progbits
	.align	128
        .global         _ZN4vllm25paged_attention_v2_kernelIthLi128ELi8ELi128ELNS_18Fp8KVCacheDataTypeE1ELb1ELi512EEEvPfS2_PT_PKS3_PKT0_S9_ifPKiSB_iPKfiiiSD_SD_iiiii
        .type           _ZN4vllm25paged_attention_v2_kernelIthLi128ELi8ELi128ELNS_18Fp8KVCacheDataTypeE1ELb1ELi512EEEvPfS2_PT_PKS3_PKT0_S9_ifPKiSB_iPKfiiiSD_SD_iiiii,@function
        .size           _ZN4vllm25paged_attention_v2_kernelIthLi128ELi8ELi128ELNS_18Fp8KVCacheDataTypeE1ELb1ELi512EEEvPfS2_PT_PKS3_PKT0_S9_ifPKiSB_iPKfiiiSD_SD_iiiii,(.L_x_27420 - _ZN4vllm25paged_attention_v2_kernelIthLi128ELi8ELi128ELNS_18Fp8KVCacheDataTypeE1ELb1ELi512EEEvPfS2_PT_PKS3_PKT0_S9_ifPKiSB_iPKfiiiSD_SD_iiiii)
        .other          _ZN4vllm25paged_attention_v2_kernelIthLi128ELi8ELi128ELNS_18Fp8KVCacheDataTypeE1ELb1ELi512EEEvPfS2_PT_PKS3_PKT0_S9_ifPKiSB_iPKfiiiSD_SD_iiiii,@"STO_CUDA_ENTRY STV_DEFAULT"
_ZN4vllm25paged_attention_v2_kernelIthLi128ELi8ELi128ELNS_18Fp8KVCacheDataTypeE1ELb1ELi512EEEvPfS2_PT_PKS3_PKT0_S9_ifPKiSB_iPKfiiiSD_SD_iiiii:
.text._ZN4vllm25paged_attention_v2_kernelIthLi128ELi8ELi128ELNS_18Fp8KVCacheDataTypeE1ELb1ELi512EEEvPfS2_PT_PKS3_PKT0_S9_ifPKiSB_iPKfiiiSD_SD_iiiii:
        /* <DEDUP_REMOVED lines=109> */
.L_x_13472:
        /* <DEDUP_REMOVED lines=26> */
.L_x_13476:
        /* <DEDUP_REMOVED lines=41> */
.L_x_13474:
[----:B------:R-:W-:Y:S05]  /*0b00*/  BSYNC.RECONVERGENT B6 ;  /* 0x0000000000067941 */ /* 0x000fea0003800200 */
.L_x_13473:
        /* <DEDUP_REMOVED lines=10> */
.L_x_13515:
        /* <DEDUP_REMOVED lines=41> */
.L_x_13482:
        /* <DEDUP_REMOVED lines=11> */
.L_x_13481:
[----:B------:R-:W-:Y:S05]  /*0ef0*/  BSYNC.RECONVERGENT B1 ;  /* 0x0000000000017941 */ /* 0x000fea0003800200 */
.L_x_13480:
        /* <DEDUP_REMOVED lines=12> */
.L_x_13485:
        /* <DEDUP_REMOVED lines=100> */
.L_x_13484:
[----:B------:R-:W-:Y:S05]  /*1600*/  BSYNC.RECONVERGENT B1 ;  /* 0x0000000000017941 */ /* 0x000fea0003800200 */
.L_x_13483:
        /* <DEDUP_REMOVED lines=55> */
.L_x_13487:
[----:B------:R-:W-:Y:S05]  /*1980*/  BSYNC.RECONVERGENT B1 ;  /* 0x0000000000017941 */ /* 0x000fea0003800200 */
.L_x_13486:
        /* <DEDUP_REMOVED lines=26> */
.L_x_13479:
[----:B------:R-:W-:Y:S05]  /*1b30*/  BSYNC.RECONVERGENT B0 ;  /* 0x0000000000007941 */ /* 0x000fea0003800200 */
.L_x_13478:
        /* <DEDUP_REMOVED lines=41> */
.L_x_13492:
[----:B------:R-:W1:Y:S01]  /*1dd0*/  LDS R13, [R14] ;  /* 0x000000000e0d7984 */ /* 0x000e620000000800 */
[----:B------:R-:W-:-:S04]  /*1de0*/  IADD3 R15, PT, PT, R15, 0x1, RZ ;  /* 0x000000010f0f7810 */ /* 0x000fc80007ffe0ff */
[----:B------:R-:W-:Y:S01]  /*1df0*/  ISETP.NE.AND P0, PT, R15, RZ, PT ;  /* 0x000000ff0f00720c */ /* 0x000fe20003f05270 */
[----:B-1----:R-:W-:-:S05]  /*1e00*/  FMUL.FTZ R13, R13, R6 ;  /* 0x000000060d0d7220 */ /* 0x002fca0000410000 */
[----:B------:R1:W-:Y:S02]  /*1e10*/  STS [R14], R13 ;  /* 0x0000000d0e007388 */ /* 0x0003e40000000800 */
[----:B-1----:R-:W-:-:S05]  /*1e20*/  VIADD R14, R14, 0x200 ;  /* 0x000002000e0e7836 */ /* 0x002fca0000000000 */
[----:B------:R-:W-:Y:S05]  /*1e30*/  @P0 BRA `(.L_x_13492) ;  /* 0xfffffffc00e40947 */ /* 0x000fea000383ffff */
.L_x_13491:
[----:B------:R-:W-:Y:S05]  /*1e40*/  BSYNC.RECONVERGENT B1 ;  /* 0x0000000000017941 */ /* 0x000fea0003800200 */
.L_x_13490:
        /* <DEDUP_REMOVED lines=12> */
.L_x_13495:
        /* <DEDUP_REMOVED lines=52> */
.L_x_13494:
[----:B------:R-:W-:Y:S05]  /*2250*/  BSYNC.RECONVERGENT B1 ;  /* 0x0000000000017941 */ /* 0x000fea0003800200 */
.L_x_13493:
        /* <DEDUP_REMOVED lines=31> */
.L_x_13497:
[----:B------:R-:W-:Y:S05]  /*2450*/  BSYNC.RECONVERGENT B1 ;  /* 0x0000000000017941 */ /* 0x000fea0003800200 */
.L_x_13496:
        /* <DEDUP_REMOVED lines=14> */
.L_x_13489:
[----:B------:R-:W-:Y:S05]  /*2540*/  BSYNC.RECONVERGENT B0 ;  /* 0x0000000000007941 */ /* 0x000fea0003800200 */
.L_x_13488:
        /* <DEDUP_REMOVED lines=18> */
.L_x_13499:
[----:B------:R-:W-:Y:S05]  /*2670*/  BSYNC.RECONVERGENT B0 ;  /* 0x0000000000007941 */ /* 0x000fea0003800200 */
.L_x_13498:
        /* <DEDUP_REMOVED lines=25> */
.L_x_13502:
        /* <DEDUP_REMOVED lines=34> */
.L_x_13501:
        /* <DEDUP_REMOVED lines=16> */
.L_x_13500:
        /* <DEDUP_REMOVED lines=25> */
.L_x_13504:
[----:B------:R-:W-:Y:S05]  /*2cc0*/  BSYNC.RECONVERGENT B0 ;  /* 0x0000000000007941 */ /* 0x000fea0003800200 */
.L_x_13503:
        /* <DEDUP_REMOVED lines=16> */
.L_x_13506:
[----:B------:R-:W-:Y:S05]  /*2dd0*/  BSYNC.RECONVERGENT B0 ;  /* 0x0000000000007941 */ /* 0x000fea0003800200 */
.L_x_13505:
        /* <DEDUP_REMOVED lines=12> */
.L_x_13508:
[----:B------:R-:W-:Y:S05]  /*2ea0*/  BSYNC.RECONVERGENT B0 ;  /* 0x0000000000007941 */ /* 0x000fea0003800200 */
.L_x_13507:
        /* <DEDUP_REMOVED lines=16> */
.L_x_13510:
[----:B------:R-:W-:Y:S05]  /*2fb0*/  BSYNC.RECONVERGENT B0 ;  /* 0x0000000000007941 */ /* 0x000fea0003800200 */
.L_x_13509:
        /* <DEDUP_REMOVED lines=20> */
.L_x_13475:
        /* <DEDUP_REMOVED lines=16> */
.L_x_13511:
[----:B------:R-:W-:Y:S05]  /*3200*/  EXIT ;  /* 0x000000000000794d */ /* 0x000fea0003800000 */
.L_x_13477:
[----:B------:R-:W-:Y:S02]  /*3210*/  HFMA2 R12, -RZ, RZ, 0, 9.5367431640625e-07 ;  /* 0x00000010ff0c7431 */ /* 0x000fe400000001ff */
[----:B------:R-:W-:Y:S01]  /*3220*/  IMAD.MOV.U32 R11, RZ, RZ, 0x1f ;  /* 0x0000001fff0b7424 */ /* 0x000fe200078e00ff */
[----:B------:R-:W-:-:S07]  /*3230*/  MOV R15, 0xffffffff ;  /* 0xffffffff000f7802 */ /* 0x000fce0000000f00 */
[----:B------:R-:W-:Y:S05]  /*3240*/  WARPSYNC.COLLECTIVE R15, `(.L_x_13512) ;  /* 0x000000000f087348 */ /* 0x000fea0003c00000 */
[----:B------:R0:W1:Y:S02]  /*3250*/  SHFL.BFLY P6, R14, R13, R12, R11 ;  /* 0x0c00000c0d0e7389 */ /* 0x00006400000c000b */
[----:B01----:R-:W-:Y:S05]  /*3260*/  ENDCOLLECTIVE ;  /* 0x000000000000791b */ /* 0x003fea0003800000 */
.L_x_13512:
[----:B------:R-:W-:Y:S01]  /*3270*/  IMAD.MOV.U32 R12, RZ, RZ, 0x8 ;  /* 0x00000008ff0c7424 */ /* 0x000fe200078e00ff */
[----:B------:R-:W-:-:S04]  /*3280*/  FMNMX.FTZ R0, R14, -3.40282346638528859812e+38, !PT ;  /* 0xff7fffff0e007809 */ /* 0x000fc80007810000 */
[----:B------:R-:W-:-:S07]  /*3290*/  MOV R13, R0 ;  /* 0x00000000000d7202 */ /* 0x000fce0000000f00 */
[----:B------:R-:W-:Y:S05]  /*32a0*/  WARPSYNC.COLLECTIVE R15, `(.L_x_13513) ;  /* 0x000000000f087348 */ /* 0x000fea0003c00000 */
[----:B------:R0:W1:Y:S02]  /*32b0*/  SHFL.BFLY P6, R14, R13, R12, R11 ;  /* 0x0c00000c0d0e7389 */ /* 0x00006400000c000b */
[----:B01----:R-:W-:Y:S05]  /*32c0*/  ENDCOLLECTIVE ;  /* 0x000000000000791b */ /* 0x003fea0003800000 */
.L_x_13513:
[----:B------:R-:W-:Y:S01]  /*32d0*/  HFMA2 R12, -RZ, RZ, 0, 2.384185791015625e-07 ;  /* 0x00000004ff0c7431 */ /* 0x000fe200000001ff */
[----:B------:R-:W-:-:S04]  /*32e0*/  FMNMX.FTZ R2, R0, R14, !PT ;  /* 0x0000000e00027209 */ /* 0x000fc80007810000 */
[----:B------:R-:W-:-:S07]  /*32f0*/  MOV R13, R2 ;  /* 0x00000002000d7202 */ /* 0x000fce0000000f00 */
[----:B------:R-:W-:Y:S05]  /*3300*/  WARPSYNC.COLLECTIVE R15, `(.L_x_13514) ;  /* 0x000000000f087348 */ /* 0x000fea0003c00000 */
[----:B------:R0:W1:Y:S02]  /*3310*/  SHFL.BFLY P6, R14, R13, R12, R11 ;  /* 0x0c00000c0d0e7389 */ /* 0x00006400000c000b */
[----:B01----:R-:W-:Y:S05]  /*3320*/  ENDCOLLECTIVE ;  /* 0x000000000000791b */ /* 0x003fea0003800000 */
.L_x_13514:
[----:B------:R-:W-:Y:S05]  /*3330*/  BRA `(.L_x_13515) ;  /* 0xffffffd8001c7947 */ /* 0x000fea000383ffff */
.L_x_13516:
        /* <DEDUP_REMOVED lines=12> */
.L_x_27420:


//--------------------- .text._ZN4vllm25paged_attention_v2_kernelIthLi120ELi8ELi128ELNS_18Fp8KVCacheDataTypeE1ELb1ELi512EEEvPfS2_PT_PKS3_PKT0_S9_ifPKiSB_iPKfiiiSD_SD_iiiii --------------------------
	.section	.text._ZN4vllm25paged_attention_v2_kernelIthLi120ELi8ELi128ELNS_18Fp8KVCacheDataTypeE1ELb1ELi512EEEvPfS2_PT_PKS3_PKT0_S9_ifPKiSB_iPKfiiiSD_SD_iiiii,"ax",@progbits
	.align	128
        .global         _ZN4vllm25paged_attention_v2_kernelIthLi120ELi8ELi128ELNS_18Fp8KVCacheDataTypeE1ELb1ELi512EEEvPfS2_PT_PKS3_PKT0_S9_ifPKiSB_iPKfiiiSD_SD_iiiii
        .type           _ZN4vllm25paged_attention_v2_kernelIthLi120ELi8ELi128ELNS_18Fp8KVCacheDataTypeE1ELb1ELi512EEEvPfS2_PT_PKS3_PKT0_S9_ifPKiSB_iPKfiiiSD_SD_iiiii,@function
        .size           _ZN4vllm25paged_attention_v2_kernelIthLi120ELi8ELi128ELNS_18Fp8KVCacheDataTypeE1ELb1ELi512EEEvPfS2_PT_PKS3_PKT0_S9_ifPKiSB_iPKfiiiSD_SD_iiiii,(.L_x_27421 - _ZN4vllm25paged_attention_v2_kernelIthLi120ELi8ELi128ELNS_18Fp8KVCacheDataTypeE1ELb1ELi512EEEvPfS2_PT_PKS3_PKT0_S9_ifPKiSB_iPKfiiiSD_SD_iiiii)
        .other          _ZN4vllm25paged_attention_v2_kernelIthLi120ELi8ELi128ELNS_18Fp8KVCacheDataTypeE1ELb1ELi512EEEvPfS2_PT_PKS3_PKT0_S9_ifPKiSB_iPKfiiiSD_SD_iiiii,@"STO_CUDA_ENTRY STV_DEFAULT"
_ZN4vllm25paged_attention_v2_kernelIthLi120ELi8ELi128ELNS_18Fp8KVCacheDataTypeE1ELb1ELi512EEEvPfS2_PT_PKS3_PKT0_S9_ifPKiSB_iPKfiiiSD_SD_iiiii:
.text._ZN4vllm25paged_attention_v2_kernelIthLi120ELi8ELi128ELNS_18Fp8KVCacheDataTypeE1ELb1ELi512EEEvPfS2_PT_PKS3_PKT0_S9_ifPKiSB_iPKfiiiSD_SD_iiiii:
        /* <DEDUP_REMOVED lines=109> */
.L_x_13517:
        /* <DEDUP_REMOVED lines=26> */
.L_x_13521:
        /* <DEDUP_REMOVED lines=41> */
.L_x_13519:
[----:B------:R-:W-:Y:S05]  /*0b00*/  BSYNC.RECONVERGENT B6 ;  /* 0x0000000000067941 */ /* 0x000fea0003800200 */
.L_x_13518:
        /* <DEDUP_REMOVED lines=11> */
.L_x_13560:
        /* <DEDUP_REMOVED lines=41> */
.L_x_13527:
        /* <DEDUP_REMOVED lines=11> */
.L_x_13526:
[----:B------:R-:W-:Y:S05]  /*0f00*/  BSYNC.RECONVERGENT B1 ;  /* 0x0000000000017941 */ /* 0x000fea0003800200 */
.L_x_13525:
        /* <DEDUP_REMOVED lines=12> */
.L_x_13530:
        /* <DEDUP_REMOVED lines=100> */
.L_x_13529:
[----:B------:R-:W-:Y:S05]  /*1610*/  BSYNC.RECONVERGENT B1 ;  /* 0x0000000000017941 */ /* 0x000fea0003800200 */
.L_x_13528:
        /* <DEDUP_REMOVED lines=55> */
.L_x_13532:
[----:B------:R-:W-:Y:S05]  /*1990*/  BSYNC.RECONVERGENT B1 ;  /* 0x0000000000017941 */ /* 0x000fea0003800200 */
.L_x_13531:
        /* <DEDUP_REMOVED lines=26> */
.L_x_13524:
[----:B------:R-:W-:Y:S05]  /*1b40*/  BSYNC.RECONVERGENT B0 ;  /* 0x0000000000007941 */ /* 0x000fea0003800200 */
.L_x_13523:
        /* <DEDUP_REMOVED lines=41> */
.L_x_13537:
[----:B------:R-:W1:Y:S01]  /*1de0*/  LDS R13, [R14] ;  /* 0x000000000e0d7984 */ /* 0x000e620000000800 */
[----:B------:R-:W-:-:S04]  /*1df0*/  IADD3 R15, PT, PT, R15, 0x1, RZ ;  /* 0x000000010f0f7810 */ /* 0x000fc80007ffe0ff */
[----:B------:R-:W-:Y:S01]  /*1e00*/  ISETP.NE.AND P0, PT, R15, RZ, PT ;  /* 0x000000ff0f00720c */ /* 0x000fe20003f05270 */
[----:B-1----:R-:W-:-:S05]  /*1e10*/  FMUL.FTZ R13, R13, R6 ;  /* 0x000000060d0d7220 */ /* 0x002fca0000410000 */
[----:B------:R1:W-:Y:S02]  /*1e20*/  STS [R14], R13 ;  /* 0x0000000d0e007388 */ /* 0x0003e40000000800 */
[----:B-1----:R-:W-:-:S05]  /*1e30*/  VIADD R14, R14, 0x200 ;  /* 0x000002000e0e7836 */ /* 0x002fca0000000000 */
[----:B------:R-:W-:Y:S05]  /*1e40*/  @P0 BRA `(.L_x_13537) ;  /* 0xfffffffc00e40947 */ /* 0x000fea000383ffff */
.L_x_13536:
[----:B------:R-:W-:Y:S05]  /*1e50*/  BSYNC.RECONVERGENT B1 ;  /* 0x0000000000017941 */ /* 0x000fea0003800200 */
.L_x_13535:
        /* <DEDUP_REMOVED lines=12> */
.L_x_13540:
        /* <DEDUP_REMOVED lines=52> */
.L_x_13539:
[----:B------:R-:W-:Y:S05]  /*2260*/  BSYNC.RECONVERGENT B1 ;  /* 0x0000000000017941 */ /* 0x000fea0003800200 */
.L_x_13538:
        /* <DEDUP_REMOVED lines=31> */
.L_x_13542:
[----:B------:R-:W-:Y:S05]  /*2460*/  BSYNC.RECONVERGENT B1 ;  /* 0x0000000000017941 */ /* 0x000fea0003800200 */
.L_x_13541:
        /* <DEDUP_REMOVED lines=14> */
.L_x_13534:
[----:B------:R-:W-:Y:S05]  /*2550*/  BSYNC.RECONVERGENT B0 ;  /* 0x0000000000007941 */ /* 0x000fea0003800200 */
.L_x_13533:
        /* <DEDUP_REMOVED lines=18> */
.L_x_13544:
[----:B------:R-:W-:Y:S05]  /*2680*/  BSYNC.RECONVERGENT B0 ;  /* 0x0000000000007941 */ /* 0x000fea0003800200 */
.L_x_13543:
        /* <DEDUP_REMOVED lines=25> */
.L_x_13547:
        /* <DEDUP_REMOVED lines=34> */
.L_x_13546:
        /* <DEDUP_REMOVED lines=16> */
.L_x_13545:
        /* <DEDUP_REMOVED lines=27> */
.L_x_13549:
[----:B------:R-:W-:Y:S05]  /*2cf0*/  BSYNC.RECONVERGENT B0 ;  /* 0x0000000000007941 */ /* 0x000fea0003800200 */
.L_x_13548:
        /* <DEDUP_REMOVED lines=12> */
.L_x_13551:
[----:B------:R-:W-:Y:S05]  /*2dc0*/  BSYNC.RECONVERGENT B0 ;  /* 0x0000000000007941 */ /* 0x000fea0003800200 */
.L_x_13550:
        /* <DEDUP_REMOVED lines=8> */
.L_x_13553:
[----:B------:R-:W-:Y:S05]  /*2e50*/  BSYNC.RECONVERGENT B0 ;  /* 0x0000000000007941 */ /* 0x000fea0003800200 */
.L_x_13552:
        /* <DEDUP_REMOVED lines=12> */
.L_x_13555:
[----:B------:R-:W-:Y:S05]  /*2f20*/  BSYNC.RECONVERGENT B0 ;  /* 0x0000000000007941 */ /* 0x000fea0003800200 */
.L_x_13554:
        /* <DEDUP_REMOVED lines=22> */
.L_x_13520:
        /* <DEDUP_REMOVED lines=16> */
.L_x_13556:
[----:B------:R-:W-:Y:S05]  /*3190*/  EXIT ;  /* 0x000000000000794d */ /* 0x000fea0003800000 */
.L_x_13522:
[----:B------:R-:W-:Y:S02]  /*31a0*/  HFMA2 R12, -RZ, RZ, 0, 9.5367431640625e-07 ;  /* 0x00000010ff0c7431 */ /* 0x000fe400000001ff */
[----:B------:R-:W-:Y:S01]  /*31b0*/  IMAD.MOV.U32 R11, RZ, RZ, 0x1f ;  /* 0x0000001fff0b7424 */ /* 0x000fe200078e00ff */
[----:B------:R-:W-:-:S07]  /*31c0*/  MOV R15, 0xffffffff ;  /* 0xffffffff000f7802 */ /* 0x000fce0000000f00 */
[----:B------:R-:W-:Y:S05]  /*31d0*/  WARPSYNC.COLLECTIVE R15, `(.L_x_13557) ;  /* 0x000000000f087348 */ /* 0x000fea0003c00000 */
[----:B------:R0:W1:Y:S02]  /*31e0*/  SHFL.BFLY P6, R14, R13, R12, R11 ;  /* 0x0c00000c0d0e7389 */ /* 0x00006400000c000b */
[----:B01----:R-:W-:Y:S05]  /*31f0*/  ENDCOLLECTIVE ;  /* 0x000000000000791b */ /* 0x003fea0003800000 */
.L_x_13557:
[----:B------:R-:W-:Y:S01]  /*3200*/  IMAD.MOV.U32 R12, RZ, RZ, 0x8 ;  /* 0x00000008ff0c7424 */ /* 0x000fe200078e00ff */
[----:B------:R-:W-:-:S04]  /*3210*/  FMNMX.FTZ R0, R14, -3.40282346638528859812e+38, !PT ;  /* 0xff7fffff0e007809 */ /* 0x000fc80007810000 */
[----:B------:R-:W-:-:S07]  /*3220*/  MOV R13, R0 ;  /* 0x00000000000d7202 */ /* 0x000fce0000000f00 */
[----:B------:R-:W-:Y:S05]  /*3230*/  WARPSYNC.COLLECTIVE R15, `(.L_x_13558) ;  /* 0x000000000f087348 */ /* 0x000fea0003c00000 */
[----:B------:R0:W1:Y:S02]  /*3240*/  SHFL.BFLY P6, R14, R13, R12, R11 ;  /* 0x0c00000c0d0e7389 */ /* 0x00006400000c000b */
[----:B01----:R-:W-:Y:S05]  /*3250*/  ENDCOLLECTIVE ;  /* 0x000000000000791b */ /* 0x003fea0003800000 */
.L_x_13558:
[----:B------:R-:W-:Y:S01]  /*3260*/  HFMA2 R12, -RZ, RZ, 0, 2.384185791015625e-07 ;  /* 0x00000004ff0c7431 */ /* 0x000fe200000001ff */
[----:B------:R-:W-:-:S04]  /*3270*/  FMNMX.FTZ R2, R0, R14, !PT ;  /* 0x0000000e00027209 */ /* 0x000fc80007810000 */
[----:B------:R-:W-:-:S07]  /*3280*/  MOV R13, R2 ;  /* 0x00000002000d7202 */ /* 0x000fce0000000f00 */
[----:B------:R-:W-:Y:S05]  /*3290*/  WARPSYNC.COLLECTIVE R15, `(.L_x_13559) ;  /* 0x000000000f087348 */ /* 0x000fea0003c00000 */
[----:B------:R0:W1:Y:S02]  /*32a0*/  SHFL.BFLY P6, R14, R13, R12, R11 ;  /* 0x0c00000c0d0e7389 */ /* 0x00006400000c000b */
[----:B01----:R-:W-:Y:S05]  /*32b0*/  ENDCOLLECTIVE ;  /* 0x000000000000791b */ /* 0x003fea0003800000 */
.L_x_13559:
[----:B------:R-:W-:Y:S05]  /*32c0*/  BRA `(.L_x_13560) ;  /* 0xffffffd8003c7947 */ /* 0x000fea000383ffff */
.L_x_13561:
        /* <DEDUP_REMOVED lines=11> */
.L_x_27421:


//--------------------- .text._ZN4vllm25paged_attention_v2_kernelIthLi112ELi8ELi128ELNS_18Fp8KVCacheDataTypeE1ELb1ELi512EEEvPfS2_PT_PKS3_PKT0_S9_ifPKiSB_iPKfiiiSD_SD_iiiii --------------------------
	.section	.text._ZN4vllm25paged_attention_v2_kernelIthLi112ELi8ELi128ELNS_18Fp8KVCacheDataTypeE1ELb1ELi512EEEvPfS2_PT_PKS3_PKT0_S9_ifPKiSB_iPKfiiiSD_SD_iiiii,"ax",@progbits
	.align	128
        .global         _ZN4vllm25paged_attention_v2_kernelIthLi112ELi8ELi128ELNS_18Fp8KVCacheDataTypeE1ELb1ELi512EEEvPfS2_PT_PKS3_PKT0_S9_ifPKiSB_iPKfiiiSD_SD_iiiii
        .type           _ZN4vllm25paged_attention_v2_kernelIthLi112ELi8ELi128ELNS_18Fp8KVCacheDataTypeE1ELb1ELi512EEEvPfS2_PT_PKS3_PKT0_S9_ifPKiSB_iPKfiiiSD_SD_iiiii,@function
        .size           _ZN4vllm25paged_attention_v2_kernelIthLi112ELi8ELi128ELNS_18Fp8KVCacheDataTypeE1ELb1ELi512EEEvPfS2_PT_PKS3_PKT0_S9_ifPKiSB_iPKfiiiSD_SD_iiiii,(.L_x_27422 - _ZN4vllm25paged_attention_v2_kernelIthLi112ELi8ELi128ELNS_18Fp8KVCacheDataTypeE1ELb1ELi512EEEvPfS2_PT_PKS3_PKT0_S9_ifPKiSB_iPKfiiiSD_SD_iiiii)
        .other          _ZN4vllm25paged_attention_v2_kernelIthLi112ELi8ELi128ELNS_18Fp8KVCacheDataTypeE1ELb1ELi512EEEvPfS2_PT_PKS3_PKT0_S9_ifPKiSB_iPKfiiiSD_SD_iiiii,@"STO_CUDA_ENTRY STV_DEFAULT"
_ZN4vllm25paged_attention_v2_kernelIthLi112ELi8ELi128ELNS_18Fp8KVCacheDataTypeE1ELb1ELi512EEEvPfS2_PT_PKS3_PKT0_S9_ifPKiSB_iPKfiiiSD_SD_iiiii:
.text._ZN4vllm25paged_attention_v2_kernelIthLi112ELi8ELi128ELNS_18Fp8KVCacheDataTypeE1ELb1ELi512EEEvPfS2_PT_PKS3_PKT0_S9_ifPKiSB_iPKfiiiSD_SD_iiiii:
        /* <DEDUP_REMOVED lines=109> */
.L_x_13562:
        /* <DEDUP_REMOVED lines=26> */
.L_x_13566:
        /* <DEDUP_REMOVED lines=41> */
.L_x_13564:
[----:B------:R-:W-:Y:S05]  /*0b00*/  BSYNC.RECONVERGENT B6 ;  /* 0x0000000000067941 */ /* 0x000fea0003800200 */
.L_x_13563:
        /* <DEDUP_REMOVED lines=11> */
.L_x_13605:
        /* <DEDUP_REMOVED lines=41> */
.L_x_13572:
        /* <DEDUP_REMOVED lines=11> */
.L_x_13571:
[----:B------:R-:W-:Y:S05]  /*0f00*/  BSYNC.RECONVERGENT B1 ;  /* 0x0000000000017941 */ /* 0x000fea0003800200 */
.L_x_13570:
        /* <DEDUP_REMOVED lines=12> */
.L_x_13575:
        /* <DEDUP_REMOVED lines=100> */
.L_x_13574:
[----:B------:R-:W-:Y:S05]  /*1610*/  BSYNC.RECONVERGENT B1 ;  /* 0x0000000000017941 */ /* 0x000fea0003800200 */
.L_x_13573:
        /* <DEDUP_REMOVED lines=55> */
.L_x_13577:
[----:B------:R-:W-:Y:S05]  /*1990*/  BSYNC.RECONVERGENT B1 ;  /* 0x0000000000017941 */ /* 0x000fea0003800200 */
.L_x_13576:
        /* <DEDUP_REMOVED lines=26> */
.L_x_13569:
[----:B------:R-:W-:Y:S05]  /*1b40*/  BSYNC.RECONVERGENT B0 ;  /* 0x0000000000007941 */ /* 0x000fea0003800200 */
.L_x_13568:
        /* <DEDUP_REMOVED lines=41> */
.L_x_13582:
[----:B------:R-:W1:Y:S01]  /*1de0*/  LDS R13, [R14] ;  /* 0x000000000e0d7984 */ /* 0x000e620000000800 */
[----:B------:R-:W-:-:S04]  /*1df0*/  IADD3 R15, PT, PT, R15, 0x1, RZ ;  /* 0x000000010f0f7810 */ /* 0x000fc80007ffe0ff */
[----:B------:R-:W-:Y:S01]  /*1e00*/  ISETP.NE.AND P0, PT, R15, RZ, PT ;  /* 0x000000ff0f00720c */ /* 0x000fe20003f05270 */
[----:B-1----:R-:W-:-:S05]  /*1e10*/  FMUL.FTZ R13, R13, R6 ;  /* 0x000000060d0d7220 */ /* 0x002fca0000410000 */
[----:B------:R1:W-:Y:S02]  /*1e20*/  STS [R14], R13 ;  /* 0x0000000d0e007388 */ /* 0x0003e40000000800 */
[----:B-1----:R-:W-:-:S05]  /*1e30*/  VIADD R14, R14, 0x200 ;  /* 0x000002000e0e7836 */ /* 0x002fca0000000000 */
[----:B------:R-:W-:Y:S05]  /*1e40*/  @P0 BRA `(.L_x_13582) ;  /* 0xfffffffc00e40947 */ /* 0x000fea000383ffff */
.L_x_13581:
[----:B------:R-:W-:Y:S05]  /*1e50*/  BSYNC.RECONVERGENT B1 ;  /* 0x0000000000017941 */ /* 0x000fea0003800200 */
.L_x_13580:
        /* <DEDUP_REMOVED lines=12> */
.L_x_13585:
        /* <DEDUP_REMOVED lines=52> */
.L_x_13584:
[----:B------:R-:W-:Y:S05]  /*2260*/  BSYNC.RECONVERGENT B1 ;  /* 0x0000000000017941 */ /* 0x000fea0003800200 */
.L_x_13583:
        /* <DEDUP_REMOVED lines=31> */
.L_x_13587:
[----:B------:R-:W-:Y:S05]  /*2460*/  BSYNC.RECONVERGENT B1 ;  /* 0x0000000000017941 */ /* 0x000fea0003800200 */
.L_x_13586:
        /* <DEDUP_REMOVED lines=14> */
.L_x_13579:
[----:B------:R-:W-:Y:S05]  /*2550*/  BSYNC.RECONVERGENT B0 ;  /* 0x0000000000007941 */ /* 0x000fea0003800200 */
.L_x_13578:
        /* <DEDUP_REMOVED lines=18> */
.L_x_13589:
[----:B------:R-:W-:Y:S05]  /*2680*/  BSYNC.RECONVERGENT B0 ;  /* 0x0000000000007941 */ /* 0x000fea0003800200 */
.L_x_13588:
        /* <DEDUP_REMOVED lines=25> */
.L_x_13592:
        /* <DEDUP_REMOVED lines=34> */
.L_x_13591:
        /* <DEDUP_REMOVED lines=16> */
.L_x_13590:
        /* <DEDUP_REMOVED lines=27> */
.L_x_13594:
[----:B------:R-:W-:Y:S05]  /*2cf0*/  BSYNC.RECONVERGENT B0 ;  /* 0x0000000000007941 */ /* 0x000fea0003800200 */
.L_x_13593:
        /* <DEDUP_REMOVED lines=12> */
.L_x_13596:
[----:B------:R-:W-:Y:S05]  /*2dc0*/  BSYNC.RECONVERGENT B0 ;  /* 0x0000000000007941 */ /* 0x000fea0003800200 */
.L_x_13595:
        /* <DEDUP_REMOVED lines=8> */
.L_x_13598:
[----:B------:R-:W-:Y:S05]  /*2e50*/  BSYNC.RECONVERGENT B0 ;  /* 0x0000000000007941 */ /* 0x000fea0003800200 */
.L_x_13597:
        /* <DEDUP_REMOVED lines=12> */
.L_x_13600:
[----:B------:R-:W-:Y:S05]  /*2f20*/  BSYNC.RECONVERGENT B0 ;  /* 0x0000000000007941 */ /* 0x000fea0003800200 */
.L_x_13599:
        /* <DEDUP_REMOVED lines=22> */
.L_x_13565:
        /* <DEDUP_REMOVED lines=16> */
.L_x_13601:
[----:B------:R-:W-:Y:S05]  /*3190*/  EXIT ;  /* 0x000000000000794d */ /* 0x000fea0003800000 */
.L_x_13567:
[----:B------:R-:W-:Y:S02]  /*31a0*/  HFMA2 R12, -RZ, RZ, 0, 9.5367431640625e-07 ;  /* 0x00000010ff0c7431 */ /* 0x000fe400000001ff */
[----:B------:R-:W-:Y:S01]  /*31b0*/  IMAD.MOV.U32 R11, RZ, RZ, 0x1f ;  /* 0x0000001fff0b7424 */ /* 0x000fe200078e00ff */
[----:B------:R-:W-:-:S07]  /*31c0*/  MOV R15, 0xffffffff ;  /* 0xffffffff000f7802 */ /* 0x000fce0000000f00 */
[----:B------:R-:W-:Y:S05]  /*31d0*/  WARPSYNC.COLLECTIVE R15, `(.L_x_13602) ;  /* 0x000000000f087348 */ /* 0x000fea0003c00000 */
[----:B------:R0:W1:Y:S02]  /*31e0*/  SHFL.BFLY P6, R14, R13, R12, R11 ;  /* 0x0c00000c0d0e7389 */ /* 0x00006400000c000b */
[----:B01----:R-:W-:Y:S05]  /*31f0*/  ENDCOLLECTIVE ;  /* 0x000000000000791b */ /* 0x003fea0003800000 */
.L_x_13602:
[----:B------:R-:W-:Y:S01]  /*3200*/  IMAD.MOV.U32 R12, RZ, RZ, 0x8 ;  /* 0x00000008ff0c7424 */ /* 0x000fe200078e00ff */
[----:B------:R-:W-:-:S04]  /*3210*/  FMNMX.FTZ R0, R14, -3.40282346638528859812e+38, !PT ;  /* 0xff7fffff0e007809 */ /* 0x000fc80007810000 */
[----:B------:R-:W-:-:S07]  /*3220*/  MOV R13, R0 ;  /* 0x00000000000d7202 */ /* 0x000fce0000000f00 */
[----:B------:R-:W-:Y:S05]  /*3230*/  WARPSYNC.COLLECTIVE R15, `(.L_x_13603) ;  /* 0x000000000f087348 */ /* 0x000fea0003c00000 */
[----:B------:R0:W1:Y:S02]  /*3240*/  SHFL.BFLY P6, R14, R13, R12, R11 ;  /* 0x0c00000c0d0e7389 */ /* 0x00006400000c000b */
[----:B01----:R-:W-:Y:S05]  /*3250*/  ENDCOLLECTIVE ;  /* 0x000000000000791b */ /* 0x003fea0003800000 */
.L_x_13603:
[----:B------:R-:W-:Y:S01]  /*3260*/  HFMA2 R12, -RZ, RZ, 0, 2.384185791015625e-07 ;  /* 0x00000004ff0c7431 */ /* 0x000fe200000001ff */
[----:B------:R-:W-:-:S04]  /*3270*/  FMNMX.FTZ R2, R0, R14, !PT ;  /* 0x0000000e00027209 */ /* 0x000fc80007810000 */
[----:B------:R-:W-:-:S07]  /*3280*/  MOV R13, R2 ;  /* 0x00000002000d7202 */ /* 0x000fce0000000f00 */
[----:B------:R-:W-:Y:S05]  /*3290*/  WARPSYNC.COLLECTIVE R15, `(.L_x_13604) ;  /* 0x000000000f087348 */ /* 0x000fea0003c00000 */
[----:B------:R0:W1:Y:S02]  /*32a0*/  SHFL.BFLY P6, R14, R13, R12, R11 ;  /* 0x0c00000c0d0e7389 */ /* 0x00006400000c000b */
[----:B01----:R-:W-:Y:S05]  /*32b0*/  ENDCOLLECTIVE ;  /* 0x000000000000791b */ /* 0x003fea0003800000 */
.L_x_13604:
[----:B------:R-:W-:Y:S05]  /*32c0*/  BRA `(.L_x_13605) ;  /* 0xffffffd8003c7947 */ /* 0x000fea000383ffff */
.L_x_13606:
        /* <DEDUP_REMOVED lines=11> */
.L_x_27422:


//--------------------- .text._ZN4vllm25paged_attention_v2_kernelIthLi96ELi8ELi128ELNS_18Fp8KVCacheDataTypeE1ELb1ELi512EEEvPfS2_PT_PKS3_PKT0_S9_ifPKiSB_iPKfiiiSD_SD_iiiii --------------------------
	.section	.text._ZN4vllm25paged_attention_v2_kernelIthLi96ELi8ELi128ELNS_18Fp8KVCacheDataTypeE1ELb1ELi512EEEvPfS2_PT_PKS3_PKT0_S9_ifPKiSB_iPKfiiiSD_SD_iiiii,"ax",@progbits
	.align	128
        .global         _ZN4vllm25paged_attention_v2_kernelIthLi96ELi8ELi128ELNS_18Fp8KVCacheDataTypeE1ELb1ELi512EEEvPfS2_PT_PKS3_PKT0_S9_ifPKiSB_iPKfiiiSD_SD_iiiii
        .type           _ZN4vllm25paged_attention_v2_kernelIthLi96ELi8ELi128ELNS_18Fp8KVCacheDataTypeE1ELb1ELi512EEEvPfS2_PT_PKS3_PKT0_S9_ifPKiSB_iPKfiiiSD_SD_iiiii,@function
        .size           _ZN4vllm25paged_attention_v2_kernelIthLi96ELi8ELi128ELNS_18Fp8KVCacheDataTypeE1ELb1ELi512EEEvPfS2_PT_PKS3_PKT0_S9_ifPKiSB_iPKfiiiSD_SD_iiiii,(.L_x_27423 - _ZN4vllm25paged_attention_v2_kernelIthLi96ELi8ELi128ELNS_18Fp8KVCacheDataTypeE1ELb1ELi512EEEvPfS2_PT_PKS3_PKT0_S9_ifPKiSB_iPKfiiiSD_SD_iiiii)
        .other          _ZN4vllm25paged_attention_v2_kernelIthLi96ELi8ELi128ELNS_18Fp8KVCacheDataTypeE1ELb1ELi512EEEvPfS2_PT_PKS3_PKT0_S9_ifPKiSB_iPKfiiiSD_SD_iiiii,@"STO_CUDA_ENTRY STV_DEFAULT"
_ZN4vllm25paged_attention_v2_kernelIthLi96ELi8ELi128ELNS_18Fp8KVCacheDataTypeE1ELb1ELi512EEEvPfS2_PT_PKS3_PKT0_S9_ifPKiSB_iPKfiiiSD_SD_iiiii:
.text._ZN4vllm25paged_attention_v2_kernelIthLi96ELi8ELi128ELNS_18Fp8KVCacheDataTypeE1ELb1ELi512EEEvPfS2_PT_PKS3_PKT0_S9_ifPKiSB_iPKfiiiSD_SD_iiiii:
        /* <DEDUP_REMOVED lines=112> */
.L_x_13607:
        /* <DEDUP_REMOVED lines=26> */
.L_x_13611:
        /* <DEDUP_REMOVED lines=41> */
.L_x_13609:
[----:B------:R-:W-:Y:S05]  /*0b30*/  BSYNC.RECONVERGENT B6 ;  /* 0x0000000000067941 */ /* 0x000fea0003800200 */
.L_x_13608:
        /* <DEDUP_REMOVED lines=10> */
.L_x_13642:
        /* <DEDUP_REMOVED lines=41> */
.L_x_13617:
        /* <DEDUP_REMOVED lines=11> */
.L_x_13616:
[----:B------:R-:W-:Y:S05]  /*0f20*/  BSYNC.RECONVERGENT B1 ;  /* 0x0000000000017941 */ /* 0x000fea0003800200 */
.L_x_13615:
        /* <DEDUP_REMOVED lines=12> */
.L_x_13620:
        /* <DEDUP_REMOVED lines=100> */
.L_x_13619:
[----:B------:R-:W-:Y:S05]  /*1630*/  BSYNC.RECONVERGENT B1 ;  /* 0x0000000000017941 */ /* 0x000fea0003800200 */
.L_x_13618:
        /* <DEDUP_REMOVED lines=55> */
.L_x_13622:
[----:B------:R-:W-:Y:S05]  /*19b0*/  BSYNC.RECONVERGENT B1 ;  /* 0x0000000000017941 */ /* 0x000fea0003800200 */
.L_x_13621:
        /* <DEDUP_REMOVED lines=26> */
.L_x_13614:
[----:B------:R-:W-:Y:S05]  /*1b60*/  BSYNC.RECONVERGENT B0 ;  /* 0x0000000000007941 */ /* 0x000fea0003800200 */
.L_x_13613:
        /* <DEDUP_REMOVED lines=41> */
.L_x_13627:
[----:B------:R-:W1:Y:S01]  /*1e00*/  LDS R21, [R10] ;  /* 0x000000000a157984 */ /* 0x000e620000000800 */
[----:B------:R-:W-:-:S05]  /*1e10*/  VIADD R12, R12, 0x1 ;  /* 0x000000010c0c7836 */ /* 0x000fca0000000000 */
[----:B------:R-:W-:Y:S01]  /*1e20*/  ISETP.NE.AND P0, PT, R12, RZ, PT ;  /* 0x000000ff0c00720c */ /* 0x000fe20003f05270 */
[----:B-1----:R-:W-:-:S05]  /*1e30*/  FMUL.FTZ R21, R21, R2 ;  /* 0x0000000215157220 */ /* 0x002fca0000410000 */
[----:B------:R1:W-:Y:S02]  /*1e40*/  STS [R10], R21 ;  /* 0x000000150a007388 */ /* 0x0003e40000000800 */
[----:B-1----:R-:W-:-:S05]  /*1e50*/  IADD3 R10, PT, PT, R10, 0x200, RZ ;  /* 0x000002000a0a7810 */ /* 0x002fca0007ffe0ff */
[----:B------:R-:W-:Y:S05]  /*1e60*/  @P0 BRA `(.L_x_13627) ;  /* 0xfffffffc00e40947 */ /* 0x000fea000383ffff */
.L_x_13626:
[----:B------:R-:W-:Y:S05]  /*1e70*/  BSYNC.RECONVERGENT B1 ;  /* 0x0000000000017941 */ /* 0x000fea0003800200 */
.L_x_13625:
        /* <DEDUP_REMOVED lines=12> */
.L_x_13630:
        /* <DEDUP_REMOVED lines=52> */
.L_x_13629:
[----:B------:R-:W-:Y:S05]  /*2280*/  BSYNC.RECONVERGENT B1 ;  /* 0x0000000000017941 */ /* 0x000fea0003800200 */
.L_x_13628:
        /* <DEDUP_REMOVED lines=31> */
.L_x_13632:
[----:B------:R-:W-:Y:S05]  /*2480*/  BSYNC.RECONVERGENT B1 ;  /* 0x0000000000017941 */ /* 0x000fea0003800200 */
.L_x_13631:
        /* <DEDUP_REMOVED lines=14> */
.L_x_13624:
[----:B------:R-:W-:Y:S05]  /*2570*/  BSYNC.RECONVERGENT B0 ;  /* 0x0000000000007941 */ /* 0x000fea0003800200 */
.L_x_13623:
        /* <DEDUP_REMOVED lines=18> */
.L_x_13634:
[----:B------:R-:W-:Y:S05]  /*26a0*/  BSYNC.RECONVERGENT B0 ;  /* 0x0000000000007941 */ /* 0x000fea0003800200 */
.L_x_13633:
        /* <DEDUP_REMOVED lines=26> */
.L_x_13637:
        /* <DEDUP_REMOVED lines=33> */
.L_x_13636:
        /* <DEDUP_REMOVED lines=16> */
.L_x_13635:
        /* <DEDUP_REMOVED lines=58> */
.L_x_13610:
        /* <DEDUP_REMOVED lines=16> */
.L_x_13638:
[----:B------:R-:W-:Y:S05]  /*3000*/  EXIT ;  /* 0x000000000000794d */ /* 0x000fea0003800000 */
.L_x_13612:
[----:B------:R-:W-:Y:S02]  /*3010*/  HFMA2 R12, -RZ, RZ, 0, 9.5367431640625e-07 ;  /* 0x00000010ff0c7431 */ /* 0x000fe400000001ff */
[----:B------:R-:W-:Y:S01]  /*3020*/  IMAD.MOV.U32 R11, RZ, RZ, 0x1f ;  /* 0x0000001fff0b7424 */ /* 0x000fe200078e00ff */
[----:B------:R-:W-:-:S07]  /*3030*/  MOV R15, 0xffffffff ;  /* 0xffffffff000f7802 */ /* 0x000fce0000000f00 */
[----:B------:R-:W-:Y:S05]  /*3040*/  WARPSYNC.COLLECTIVE R15, `(.L_x_13639) ;  /* 0x000000000f087348 */ /* 0x000fea0003c00000 */
[----:B------:R0:W1:Y:S02]  /*3050*/  SHFL.BFLY P6, R14, R13, R12, R11 ;  /* 0x0c00000c0d0e7389 */ /* 0x00006400000c000b */
[----:B01----:R-:W-:Y:S05]  /*3060*/  ENDCOLLECTIVE ;  /* 0x000000000000791b */ /* 0x003fea0003800000 */
.L_x_13639:
[----:B------:R-:W-:Y:S01]  /*3070*/  IMAD.MOV.U32 R12, RZ, RZ, 0x8 ;  /* 0x00000008ff0c7424 */ /* 0x000fe200078e00ff */
[----:B------:R-:W-:-:S04]  /*3080*/  FMNMX.FTZ R0, R14, -3.40282346638528859812e+38, !PT ;  /* 0xff7fffff0e007809 */ /* 0x000fc80007810000 */
[----:B------:R-:W-:-:S07]  /*3090*/  MOV R13, R0 ;  /* 0x00000000000d7202 */ /* 0x000fce0000000f00 */
[----:B------:R-:W-:Y:S05]  /*30a0*/  WARPSYNC.COLLECTIVE R15, `(.L_x_13640) ;  /* 0x000000000f087348 */ /* 0x000fea0003c00000 */
[----:B------:R0:W1:Y:S02]  /*30b0*/  SHFL.BFLY P6, R14, R13, R12, R11 ;  /* 0x0c00000c0d0e7389 */ /* 0x00006400000c000b */
[----:B01----:R-:W-:Y:S05]  /*30c0*/  ENDCOLLECTIVE ;  /* 0x000000000000791b */ /* 0x003fea0003800000 */
.L_x_13640:
[----:B------:R-:W-:Y:S01]  /*30d0*/  HFMA2 R12, -RZ, RZ, 0, 2.384185791015625e-07 ;  /* 0x00000004ff0c7431 */ /* 0x000fe200000001ff */
[----:B------:R-:W-:-:S04]  /*30e0*/  FMNMX.FTZ R2, R0, R14, !PT ;  /* 0x0000000e00027209 */ /* 0x000fc80007810000 */
[----:B------:R-:W-:-:S07]  /*30f0*/  MOV R13, R2 ;  /* 0x00000002000d7202 */ /* 0x000fce0000000f00 */
[----:B------:R-:W-:Y:S05]  /*3100*/  WARPSYNC.COLLECTIVE R15, `(.L_x_13641) ;  /* 0x000000000f087348 */ /* 0x000fea0003c00000 */
[----:B------:R0:W1:Y:S02]  /*3110*/  SHFL.BFLY P6, R14, R13, R12, R11 ;  /* 0x0c00000c0d0e7389 */ /* 0x00006400000c000b */
[----:B01----:R-:W-:Y:S05]  /*3120*/  ENDCOLLECTIVE ;  /* 0x000000000000791b */ /* 0x003fea0003800000 */
.L_x_13641:
[----:B------:R-:W-:Y:S05]  /*3130*/  BRA `(.L_x_13642) ;  /* 0xffffffd800a87947 */ /* 0x000fea000383ffff */
.L_x_13643:
        /* <DEDUP_REMOVED lines=12> */
.L_x_27423:


//--------------------- .text._ZN4vllm25paged_attention_v2_kernelIthLi80ELi8ELi128ELNS_18Fp8KVCacheDataTypeE1ELb1ELi512EEEvPfS2_PT_PKS3_PKT0_S9_ifPKiSB_iPKfiiiSD_SD_iiiii --------------------------
	.section	.text._ZN4vllm25paged_attention_v2_kernelIthLi80ELi8ELi128ELNS_18Fp8KVCacheDataTypeE1ELb1ELi512EEEvPfS2_PT_PKS3_PKT0_S9_ifPKiSB_iPKfiiiSD_SD_iiiii,"ax",@progbits
	.align	128
        .global         _ZN4vllm25paged_attention_v2_kernelIthLi80ELi8ELi128ELNS_18Fp8KVCacheDataTypeE1ELb1ELi512EEEvPfS2_PT_PKS3_PKT0_S9_ifPKiSB_iPKfiiiSD_SD_iiiii
        .type           _ZN4vllm25paged_attention_v2_kernelIthLi80ELi8ELi128ELNS_18Fp8KVCacheDataTypeE1ELb1ELi512EEEvPfS2_PT_PKS3_PKT0_S9_ifPKiSB_iPKfiiiSD_SD_iiiii,@function
        .size           _ZN4vllm25paged_attention_v2_kernelIthLi80ELi8ELi128ELNS_18Fp8KVCacheDataTypeE1ELb1ELi512EEEvPfS2_PT_PKS3_PKT0_S9_ifPKiSB_iPKfiiiSD_SD_iiiii,(.L_x_27424 - _ZN4vllm25paged_attention_v2_kernelIthLi80ELi8ELi128ELNS_18Fp8KVCacheDataTypeE1ELb1ELi512EEEvPfS2_PT_PKS3_PKT0_S9_ifPKiSB_iPKfiiiSD_SD_iiiii)
        .other          _ZN4vllm25paged_attention_v2_kernelIthLi80ELi8ELi128ELNS_18Fp8KVCacheDataTypeE1ELb1ELi512EEEvPfS2_PT_PKS3_PKT0_S9_ifPKiSB_iPKfiiiSD_SD_iiiii,@"STO_CUDA_ENTRY STV_DEFAULT"
_ZN4vllm25paged_attention_v2_kernelIthLi80ELi8ELi128ELNS_18Fp8KVCacheDataTypeE1ELb1ELi512EEEvPfS2_PT_PKS3_PKT0_S9_ifPKiSB_iPKfiiiSD_SD_iiiii:
.text._ZN4vllm25paged_attention_v2_kernelIthLi80ELi8ELi128ELNS_18Fp8KVCacheDataTypeE1ELb1ELi512EEEvPfS2_PT_PKS3_PKT0_S9_ifPKiSB_iPKfiiiSD_SD_iiiii:
        /* <DEDUP_REMOVED lines=109> */
.L_x_13644:
        /* <DEDUP_REMOVED lines=26> */
.L_x_13648:
        /* <DEDUP_REMOVED lines=41> */
.L_x_13646:
[----:B------:R-:W-:Y:S05]  /*0b00*/  BSYNC.RECONVERGENT B6 ;  /* 0x0000000000067941 */ /* 0x000fea0003800200 */
.L_x_13645:
        /* <DEDUP_REMOVED lines=11> */
.L_x_13687:
        /* <DEDUP_REMOVED lines=41> */
.L_x_13654:
        /* <DEDUP_REMOVED lines=11> */
.L_x_13653:
[----:B------:R-:W-:Y:S05]  /*0f00*/  BSYNC.RECONVERGENT B1 ;  /* 0x0000000000017941 */ /* 0x000fea0003800200 */
.L_x_13652:
        /* <DEDUP_REMOVED lines=12> */
.L_x_13657:
        /* <DEDUP_REMOVED lines=100> */
.L_x_13656:
[----:B------:R-:W-:Y:S05]  /*1610*/  BSYNC.RECONVERGENT B1 ;  /* 0x0000000000017941 */ /* 0x000fea0003800200 */
.L_x_13655:
        /* <DEDUP_REMOVED lines=55> */
.L_x_13659:
[----:B------:R-:W-:Y:S05]  /*1990*/  BSYNC.RECONVERGENT B1 ;  /* 0x0000000000017941 */ /* 0x000fea0003800200 */
.L_x_13658:
        /* <DEDUP_REMOVED lines=26> */
.L_x_13651:
[----:B------:R-:W-:Y:S05]  /*1b40*/  BSYNC.RECONVERGENT B0 ;  /* 0x0000000000007941 */ /* 0x000fea0003800200 */
.L_x_13650:
        /* <DEDUP_REMOVED lines=41> */
.L_x_13664:
[----:B------:R-:W1:Y:S01]  /*1de0*/  LDS R13, [R14] ;  /* 0x000000000e0d7984 */ /* 0x000e620000000800 */
[----:B------:R-:W-:-:S04]  /*1df0*/  IADD3 R15, PT, PT, R15, 0x1, RZ ;  /* 0x000000010f0f7810 */ /* 0x000fc80007ffe0ff */
[----:B------:R-:W-:Y:S01]  /*1e00*/  ISETP.NE.AND P0, PT, R15, RZ, PT ;  /* 0x000000ff0f00720c */ /* 0x000fe20003f05270 */
[----:B-1----:R-:W-:-:S05]  /*1e10*/  FMUL.FTZ R13, R13, R6 ;  /* 0x000000060d0d7220 */ /* 0x002fca0000410000 */
[----:B------:R1:W-:Y:S02]  /*1e20*/  STS [R14], R13 ;  /* 0x0000000d0e007388 */ /* 0x0003e40000000800 */
[----:B-1----:R-:W-:-:S05]  /*1e30*/  VIADD R14, R14, 0x200 ;  /* 0x000002000e0e7836 */ /* 0x002fca0000000000 */
[----:B------:R-:W-:Y:S05]  /*1e40*/  @P0 BRA `(.L_x_13664) ;  /* 0xfffffffc00e40947 */ /* 0x000fea000383ffff */
.L_x_13663:
[----:B------:R-:W-:Y:S05]  /*1e50*/  BSYNC.RECONVERGENT B1 ;  /* 0x0000000000017941 */ /* 0x000fea0003800200 */
.L_x_13662:
        /* <DEDUP_REMOVED lines=12> */
.L_x_13667:
        /* <DEDUP_REMOVED lines=52> */
.L_x_13666:
[----:B------:R-:W-:Y:S05]  /*2260*/  BSYNC.RECONVERGENT B1 ;  /* 0x0000000000017941 */ /* 0x000fea0003800200 */
.L_x_13665:
        /* <DEDUP_REMOVED lines=31> */
.L_x_13669:
[----:B------:R-:W-:Y:S05]  /*2460*/  BSYNC.RECONVERGENT B1 ;  /* 0x0000000000017941 */ /* 0x000fea0003800200 */
.L_x_13668:
        /* <DEDUP_REMOVED lines=14> */
.L_x_13661:
[----:B------:R-:W-:Y:S05]  /*2550*/  BSYNC.RECONVERGENT B0 ;  /* 0x0000000000007941 */ /* 0x000fea0003800200 */
.L_x_13660:
        /* <DEDUP_REMOVED lines=18> */
.L_x_13671:
[----:B------:R-:W-:Y:S05]  /*2680*/  BSYNC.RECONVERGENT B0 ;  /* 0x0000000000007941 */ /* 0x000fea0003800200 */
.L_x_13670:
        /* <DEDUP_REMOVED lines=25> */
.L_x_13674:
        /* <DEDUP_REMOVED lines=34> */
.L_x_13673:
        /* <DEDUP_REMOVED lines=16> */
.L_x_13672:
        /* <DEDUP_REMOVED lines=25> */
.L_x_13676:
[----:B------:R-:W-:Y:S05]  /*2cd0*/  BSYNC.RECONVERGENT B0 ;  /* 0x0000000000007941 */ /* 0x000fea0003800200 */
.L_x_13675:
        /* <DEDUP_REMOVED lines=10> */
.L_x_13678:
[----:B------:R-:W-:Y:S05]  /*2d80*/  BSYNC.RECONVERGENT B0 ;  /* 0x0000000000007941 */ /* 0x000fea0003800200 */
.L_x_13677:
[----:B------:R-:W-:Y:S06]  /*2d90*/  BAR.SYNC.DEFER_BLOCKING 0x0 ;  /* 0x0000000000007b1d */ /* 0x000fec0000010000 */
[----:B------:R-:W-:Y:S04]  /*2da0*/  BSSY.RECONVERGENT B0, `(.L_x_13679) ;  /* 0x0000006000007945 */ /* 0x000fe80003800200 */
[----:B------:R-:W-:Y:S05]  /*2db0*/  @P1 BRA `(.L_x_13680) ;  /* 0x0000000000101947 */ /* 0x000fea0003800000 */
[----:B------:R-:W-:Y:S01]  /*2dc0*/  ISETP.GT.U32.AND P1, PT, R9, 0xf, PT ;  /* 0x0000000f0900780c */ /* 0x000fe20003f24070 */
[----:B------:R1:W-:Y:S04]  /*2dd0*/  STS [R0+-0x140], R4 ;  /* 0xfffec00400007388 */ /* 0x0003e80000000800 */
[----:B------:R1:W-:Y:S08]  /*2de0*/  STS [R0+-0xc0], R3 ;  /* 0xffff400300007388 */ /* 0x0003f00000000800 */
[----:B------:R1:W-:Y:S02]  /*2df0*/  @!P1 STS [R0+-0x40], R5 ;  /* 0xffffc00500009388 */ /* 0x0003e40000000800 */
.L_x_13680:
[----:B------:R-:W-:Y:S05]  /*2e00*/  BSYNC.RECONVERGENT B0 ;  /* 0x0000000000007941 */ /* 0x000fea0003800200 */
.L_x_13679:
        /* <DEDUP_REMOVED lines=10> */
.L_x_13682:
[----:B------:R-:W-:Y:S05]  /*2eb0*/  BSYNC.RECONVERGENT B0 ;  /* 0x0000000000007941 */ /* 0x000fea0003800200 */
.L_x_13681:
        /* <DEDUP_REMOVED lines=20> */
.L_x_13647:
        /* <DEDUP_REMOVED lines=16> */
.L_x_13683:
[----:B------:R-:W-:Y:S05]  /*3100*/  EXIT ;  /* 0x000000000000794d */ /* 0x000fea0003800000 */
.L_x_13649:
[----:B------:R-:W-:Y:S02]  /*3110*/  HFMA2 R12, -RZ, RZ, 0, 9.5367431640625e-07 ;  /* 0x00000010ff0c7431 */ /* 0x000fe400000001ff */
[----:B------:R-:W-:Y:S01]  /*3120*/  IMAD.MOV.U32 R11, RZ, RZ, 0x1f ;  /* 0x0000001fff0b7424 */ /* 0x000fe200078e00ff */
[----:B------:R-:W-:-:S07]  /*3130*/  MOV R15, 0xffffffff ;  /* 0xffffffff000f7802 */ /* 0x000fce0000000f00 */
[----:B------:R-:W-:Y:S05]  /*3140*/  WARPSYNC.COLLECTIVE R15, `(.L_x_13684) ;  /* 0x000000000f087348 */ /* 0x000fea0003c00000 */
[----:B------:R0:W1:Y:S02]  /*3150*/  SHFL.BFLY P6, R14, R13, R12, R11 ;  /* 0x0c00000c0d0e7389 */ /* 0x00006400000c000b */
[----:B01----:R-:W-:Y:S05]  /*3160*/  ENDCOLLECTIVE ;  /* 0x000000000000791b */ /* 0x003fea0003800000 */
.L_x_13684:
[----:B------:R-:W-:Y:S01]  /*3170*/  IMAD.MOV.U32 R12, RZ, RZ, 0x8 ;  /* 0x00000008ff0c7424 */ /* 0x000fe200078e00ff */
[----:B------:R-:W-:-:S04]  /*3180*/  FMNMX.FTZ R0, R14, -3.40282346638528859812e+38, !PT ;  /* 0xff7fffff0e007809 */ /* 0x000fc80007810000 */
[----:B------:R-:W-:-:S07]  /*3190*/  MOV R13, R0 ;  /* 0x00000000000d7202 */ /* 0x000fce0000000f00 */
[----:B------:R-:W-:Y:S05]  /*31a0*/  WARPSYNC.COLLECTIVE R15, `(.L_x_13685) ;  /* 0x000000000f087348 */ /* 0x000fea0003c00000 */
[----:B------:R0:W1:Y:S02]  /*31b0*/  SHFL.BFLY P6, R14, R13, R12, R11 ;  /* 0x0c00000c0d0e7389 */ /* 0x00006400000c000b */
[----:B01----:R-:W-:Y:S05]  /*31c0*/  ENDCOLLECTIVE ;  /* 0x000000000000791b */ /* 0x003fea0003800000 */
.L_x_13685:
[----:B------:R-:W-:Y:S01]  /*31d0*/  HFMA2 R12, -RZ, RZ, 0, 2.384185791015625e-07 ;  /* 0x00000004ff0c7431 */ /* 0x000fe200000001ff */
[----:B------:R-:W-:-:S04]  /*31e0*/  FMNMX.FTZ R2, R0, R14, !PT ;  /* 0x0000000e00027209 */ /* 0x000fc80007810000 */
[----:B------:R-:W-:-:S07]  /*31f0*/  MOV R13, R2 ;  /* 0x00000002000d7202 */ /* 0x000fce0000000f00 */
[----:B------:R-:W-:Y:S05]  /*3200*/  WARPSYNC.COLLECTIVE R15, `(.L_x_13686) ;  /* 0x000000000f087348 */ /* 0x000fea0003c00000 */
[----:B------:R0:W1:Y:S02]  /*3210*/  SHFL.BFLY P6, R14, R13, R12, R11 ;  /* 0x0c00000c0d0e7389 */ /* 0x00006400000c000b */
[----:B01----:R-:W-:Y:S05]  /*3220*/  ENDCOLLECTIVE ;  /* 0x000000000000791b */ /* 0x003fea0003800000 */
.L_x_13686:
[----:B------:R-:W-:Y:S05]  /*3230*/  BRA `(.L_x_13687) ;  /* 0xffffffd800607947 */ /* 0x000fea000383ffff */
.L_x_13688:
        /* <DEDUP_REMOVED lines=12> */
.L_x_27424:


//--------------------- .text._ZN4vllm25paged_attention_v2_kernelIthLi64ELi8ELi128ELNS_18Fp8KVCacheDataTypeE1ELb1ELi512EEEvPfS2_PT_PKS3_PKT0_S9_ifPKiSB_iPKfiiiSD_SD_iiiii --------------------------
	.section	.text._ZN4vllm25paged_attention_v2_kernelIthLi64ELi8ELi128ELNS_18Fp8KVCacheDataTypeE1ELb1ELi512EEEvPfS2_PT_PKS3_PKT0_S9_ifPKiSB_iPKfiiiSD_SD_iiiii,"ax",@progbits
	.align	128
        .global         _ZN4vllm25paged_attention_v2_kernelIthLi64ELi8ELi128ELNS_18Fp8KVCacheDataTypeE1ELb1ELi512EEEvPfS2_PT_PKS3_PKT0_S9_ifPKiSB_iPKfiiiSD_SD_iiiii
        .type           _ZN4vllm25paged_attention_v2_kernelIthLi64ELi8ELi128ELNS_18Fp8KVCacheDataTypeE1ELb1ELi512EEEvPfS2_PT_PKS3_PKT0_S9_ifPKiSB_iPKfiiiSD_SD_iiiii,@function
        .size           _ZN4vllm25paged_attention_v2_kernelIthLi64ELi8ELi128ELNS_18Fp8KVCacheDataTypeE1ELb1ELi512EEEvPfS2_PT_PKS3_PKT0_S9_ifPKiSB_iPKfiiiSD_SD_iiiii,(.L_x_27425 - _ZN4vllm25paged_attention_v2_kernelIthLi64ELi8ELi128ELNS_18Fp8KVCacheDataTypeE1ELb1ELi512EEEvPfS2_PT_PKS3_PKT0_S9_ifPKiSB_iPKfiiiSD_SD_iiiii)
        .other          _ZN4vllm25paged_attention_v2_kernelIthLi64ELi8ELi128ELNS_18Fp8KVCacheDataTypeE1ELb1ELi512EEEvPfS2_PT_PKS3_PKT0_S9_ifPKiSB_iPKfiiiSD_SD_iiiii,@"STO_CUDA_ENTRY STV_DEFAULT"
_ZN4vllm25paged_attention_v2_kernelIthLi64ELi8ELi128ELNS_18Fp8KVCacheDataTypeE1ELb1ELi512EEEvPfS2_PT_PKS3_PKT0_S9_ifPKiSB_iPKfiiiSD_SD_iiiii:
.text._ZN4vllm25paged_attention_v2_kernelIthLi64ELi8ELi128ELNS_18Fp8KVCacheDataTypeE1ELb1ELi512EEEvPfS2_PT_PKS3_PKT0_S9_ifPKiSB_iPKfiiiSD_SD_iiiii:
        /* <DEDUP_REMOVED lines=111> */
.L_x_13689:
        /* <DEDUP_REMOVED lines=23> */
.L_x_13693:
        /* <DEDUP_REMOVED lines=42> */
.L_x_13691:
[----:B------:R-:W-:Y:S05]  /*0b00*/  BSYNC.RECONVERGENT B6 ;  /* 0x0000000000067941 */ /* 0x000fea0003800200 */
.L_x_13690:
        /* <DEDUP_REMOVED lines=11> */
.L_x_13729:
        /* <DEDUP_REMOVED lines=41> */
.L_x_13699:
        /* <DEDUP_REMOVED lines=11> */
.L_x_13698:
[----:B------:R-:W-:Y:S05]  /*0f00*/  BSYNC.RECONVERGENT B1 ;  /* 0x0000000000017941 */ /* 0x000fea0003800200 */
.L_x_13697:
        /* <DEDUP_REMOVED lines=12> */
.L_x_13702:
        /* <DEDUP_REMOVED lines=100> */
.L_x_13701:
[----:B------:R-:W-:Y:S05]  /*1610*/  BSYNC.RECONVERGENT B1 ;  /* 0x0000000000017941 */ /* 0x000fea0003800200 */
.L_x_13700:
        /* <DEDUP_REMOVED lines=55> */
.L_x_13704:
[----:B------:R-:W-:Y:S05]  /*1990*/  BSYNC.RECONVERGENT B1 ;  /* 0x0000000000017941 */ /* 0x000fea0003800200 */
.L_x_13703:
        /* <DEDUP_REMOVED lines=26> */
.L_x_13696:
[----:B------:R-:W-:Y:S05]  /*1b40*/  BSYNC.RECONVERGENT B0 ;  /* 0x0000000000007941 */ /* 0x000fea0003800200 */
.L_x_13695:
        /* <DEDUP_REMOVED lines=41> */
.L_x_13709:
[----:B------:R-:W1:Y:S01]  /*1de0*/  LDS R13, [R14] ;  /* 0x000000000e0d7984 */ /* 0x000e620000000800 */
[----:B------:R-:W-:-:S04]  /*1df0*/  IADD3 R15, PT, PT, R15, 0x1, RZ ;  /* 0x000000010f0f7810 */ /* 0x000fc80007ffe0ff */
[----:B------:R-:W-:Y:S01]  /*1e00*/  ISETP.NE.AND P0, PT, R15, RZ, PT ;  /* 0x000000ff0f00720c */ /* 0x000fe20003f05270 */
[----:B-1----:R-:W-:-:S05]  /*1e10*/  FMUL.FTZ R13, R13, R6 ;  /* 0x000000060d0d7220 */ /* 0x002fca0000410000 */
[----:B------:R1:W-:Y:S02]  /*1e20*/  STS [R14], R13 ;  /* 0x0000000d0e007388 */ /* 0x0003e40000000800 */
[----:B-1----:R-:W-:-:S05]  /*1e30*/  VIADD R14, R14, 0x200 ;  /* 0x000002000e0e7836 */ /* 0x002fca0000000000 */
[----:B------:R-:W-:Y:S05]  /*1e40*/  @P0 BRA `(.L_x_13709) ;  /* 0xfffffffc00e40947 */ /* 0x000fea000383ffff */
.L_x_13708:
[----:B------:R-:W-:Y:S05]  /*1e50*/  BSYNC.RECONVERGENT B1 ;  /* 0x0000000000017941 */ /* 0x000fea0003800200 */
.L_x_13707:
        /* <DEDUP_REMOVED lines=12> */
.L_x_13712:
        /* <DEDUP_REMOVED lines=52> */
.L_x_13711:
[----:B------:R-:W-:Y:S05]  /*2260*/  BSYNC.RECONVERGENT B1 ;  /* 0x0000000000017941 */ /* 0x000fea0003800200 */
.L_x_13710:
        /* <DEDUP_REMOVED lines=31> */
.L_x_13714:
[----:B------:R-:W-:Y:S05]  /*2460*/  BSYNC.RECONVERGENT B1 ;  /* 0x0000000000017941 */ /* 0x000fea0003800200 */
.L_x_13713:
        /* <DEDUP_REMOVED lines=14> */
.L_x_13706:
[----:B------:R-:W-:Y:S05]  /*2550*/  BSYNC.RECONVERGENT B0 ;  /* 0x0000000000007941 */ /* 0x000fea0003800200 */
.L_x_13705:
        /* <DEDUP_REMOVED lines=18> */
.L_x_13716:
[----:B------:R-:W-:Y:S05]  /*2680*/  BSYNC.RECONVERGENT B0 ;  /* 0x0000000000007941 */ /* 0x000fea0003800200 */
.L_x_13715:
        /* <DEDUP_REMOVED lines=26> */
.L_x_13720:
        /* <DEDUP_REMOVED lines=34> */
.L_x_13719:
        /* <DEDUP_REMOVED lines=16> */
.L_x_13718:
[----:B------:R-:W-:Y:S05]  /*2b50*/  BSYNC.RECONVERGENT B6 ;  /* 0x0000000000067941 */ /* 0x000fea0003800200 */
.L_x_13717:
        /* <DEDUP_REMOVED lines=38> */
.L_x_13722:
[----:B------:R-:W-:Y:S05]  /*2dc0*/  BSYNC.RECONVERGENT B0 ;  /* 0x0000000000007941 */ /* 0x000fea0003800200 */
.L_x_13721:
        /* <DEDUP_REMOVED lines=15> */
.L_x_13724:
[----:B------:R-:W-:Y:S05]  /*2ec0*/  BSYNC.RECONVERGENT B0 ;  /* 0x0000000000007941 */ /* 0x000fea0003800200 */
.L_x_13723:
        /* <DEDUP_REMOVED lines=16> */
.L_x_13692:
        /* <DEDUP_REMOVED lines=16> */
.L_x_13725:
[----:B------:R-:W-:Y:S05]  /*30d0*/  EXIT ;  /* 0x000000000000794d */ /* 0x000fea0003800000 */
.L_x_13694:
[----:B------:R-:W-:Y:S02]  /*30e0*/  HFMA2 R12, -RZ, RZ, 0, 9.5367431640625e-07 ;  /* 0x00000010ff0c7431 */ /* 0x000fe400000001ff */
[----:B------:R-:W-:Y:S01]  /*30f0*/  IMAD.MOV.U32 R11, RZ, RZ, 0x1f ;  /* 0x0000001fff0b7424 */ /* 0x000fe200078e00ff */
[----:B------:R-:W-:-:S07]  /*3100*/  MOV R15, 0xffffffff ;  /* 0xffffffff000f7802 */ /* 0x000fce0000000f00 */
[----:B------:R-:W-:Y:S05]  /*3110*/  WARPSYNC.COLLECTIVE R15, `(.L_x_13726) ;  /* 0x000000000f087348 */ /* 0x000fea0003c00000 */
[----:B------:R0:W1:Y:S02]  /*3120*/  SHFL.BFLY P6, R14, R13, R12, R11 ;  /* 0x0c00000c0d0e7389 */ /* 0x00006400000c000b */
[----:B01----:R-:W-:Y:S05]  /*3130*/  ENDCOLLECTIVE ;  /* 0x000000000000791b */ /* 0x003fea0003800000 */
.L_x_13726:
[----:B------:R-:W-:Y:S01]  /*3140*/  IMAD.MOV.U32 R12, RZ, RZ, 0x8 ;  /* 0x00000008ff0c7424 */ /* 0x000fe200078e00ff */
[----:B------:R-:W-:-:S04]  /*3150*/  FMNMX.FTZ R0, R14, -3.40282346638528859812e+38, !PT ;  /* 0xff7fffff0e007809 */ /* 0x000fc80007810000 */
[----:B------:R-:W-:-:S07]  /*3160*/  MOV R13, R0 ;  /* 0x00000000000d7202 */ /* 0x000fce0000000f00 */
[----:B------:R-:W-:Y:S05]  /*3170*/  WARPSYNC.COLLECTIVE R15, `(.L_x_13727) ;  /* 0x000000000f087348 */ /* 0x000fea0003c00000 */
[----:B------:R0:W1:Y:S02]  /*3180*/  SHFL.BFLY P6, R14, R13, R12, R11 ;  /* 0x0c00000c0d0e7389 */ /* 0x00006400000c000b */
[----:B01----:R-:W-:Y:S05]  /*3190*/  ENDCOLLECTIVE ;  /* 0x000000000000791b */ /* 0x003fea0003800000 */
.L_x_13727:
[----:B------:R-:W-:Y:S01]  /*31a0*/  HFMA2 R12, -RZ, RZ, 0, 2.384185791015625e-07 ;  /* 0x00000004ff0c7431 */ /* 0x000fe200000001ff */
[----:B------:R-:W-:-:S04]  /*31b0*/  FMNMX.FTZ R2, R0, R14, !PT ;  /* 0x0000000e00027209 */ /* 0x000fc80007810000 */
[----:B------:R-:W-:-:S07]  /*31c0*/  MOV R13, R2 ;  /* 0x00000002000d7202 */ /* 0x000fce0000000f00 */
[----:B------:R-:W-:Y:S05]  /*31d0*/  WARPSYNC.COLLECTIVE R15, `(.L_x_13728) ;  /* 0x000000000f087348 */ /* 0x000fea0003c00000 */
[----:B------:R0:W1:Y:S02]  /*31e0*/  SHFL.BFLY P6, R14, R13, R12, R11 ;  /* 0x0c00000c0d0e7389 */ /* 0x00006400000c000b */
[----:B01----:R-:W-:Y:S05]  /*31f0*/  ENDCOLLECTIVE ;  /* 0x000000000000791b */ /* 0x003fea0003800000 */
.L_x_13728:
[----:B------:R-:W-:Y:S05]  /*3200*/  BRA `(.L_x_13729) ;  /* 0xffffffd8006c7947 */ /* 0x000fea000383ffff */
.L_x_13730:
        /* <DEDUP_REMOVED lines=15> */
.L_x_27425:


//--------------------- .text._ZN4vllm25paged_attention_v2_kernelIthLi32ELi8ELi128ELNS_18Fp8KVCacheDataTypeE1ELb1ELi512EEEvPfS2_PT_PKS3_PKT0_S9_ifPKiSB_iPKfiiiSD_SD_iiiii --------------------------
	.section	.text._ZN4vllm25paged_attention_v2_kernelIthLi32ELi8ELi128ELNS_18Fp8KVCacheDataTypeE1ELb1ELi512EEEvPfS2_PT_PKS3_PKT0_S9_ifPKiSB_iPKfiiiSD_SD_iiiii,"ax",@progbits
	.align	128
        .global         _ZN4vllm25paged_attention_v2_kernelIthLi32ELi8ELi128ELNS_18Fp8KVCacheDataTypeE1ELb1ELi512EEEvPfS2_PT_PKS3_PKT0_S9_ifPKiSB_iPKfiiiSD_SD_iiiii
        .type           _ZN4vllm25paged_attention_v2_kernelIthLi32ELi8ELi128ELNS_18Fp8KVCacheDataTypeE1ELb1ELi512EEEvPfS2_PT_PKS3_PKT0_S9_ifPKiSB_iPKfiiiSD_SD_iiiii,@function
        .size           _ZN4vllm25paged_attention_v2_kernelIthLi32ELi8ELi128ELNS_18Fp8KVCacheDataTypeE1ELb1ELi512EEEvPfS2_PT_PKS3_PKT0_S9_ifPKiSB_iPKfiiiSD_SD_iiiii,(.L_x_27426 - _ZN4vllm25paged_attention_v2_kernelIthLi32ELi8ELi128ELNS_18Fp8KVCacheDataTypeE1ELb1ELi512EEEvPfS2_PT_PKS3_PKT0_S9_ifPKiSB_iPKfiiiSD_SD_iiiii)
        .other          _ZN4vllm25paged_attention_v2_kernelIthLi32ELi8ELi128ELNS_18Fp8KVCacheDataTypeE1ELb1ELi512EEEvPfS2_PT_PKS3_PKT0_S9_ifPKiSB_iPKfiiiSD_SD_iiiii,@"STO_CUDA_ENTRY STV_DEFAULT"
_ZN4vllm25paged_attention_v2_kernelIthLi32ELi8ELi128ELNS_18Fp8KVCacheDataTypeE1ELb1ELi512EEEvPfS2_PT_PKS3_PKT0_S9_ifPKiSB_iPKfiiiSD_SD_iiiii:
.text._ZN4vllm25paged_attention_v2_kernelIthLi32ELi8ELi128ELNS_18Fp8KVCacheDataTypeE1ELb1ELi512EEEvPfS2_PT_PKS3_PKT0_S9_ifPKiSB_iPKfiiiSD_SD_iiiii:
        /* <DEDUP_REMOVED lines=109> */
.L_x_13731:
        /* <DEDUP_REMOVED lines=26> */
.L_x_13735:
        /* <DEDUP_REMOVED lines=41> */
.L_x_13733:
[----:B------:R-:W-:Y:S05]  /*0b00*/  BSYNC.RECONVERGENT B6 ;  /* 0x0000000000067941 */ /* 0x000fea0003800200 */
.L_x_13732:
        /* <DEDUP_REMOVED lines=12> */
.L_x_13766:
        /* <DEDUP_REMOVED lines=40> */
.L_x_13741:
        /* <DEDUP_REMOVED lines=11> */
.L_x_13740:
[----:B------:R-:W-:Y:S05]  /*0f00*/  BSYNC.RECONVERGENT B1 ;  /* 0x0000000000017941 */ /* 0x000fea0003800200 */
.L_x_13739:
        /* <DEDUP_REMOVED lines=12> */
.L_x_13744:
        /* <DEDUP_REMOVED lines=100> */
.L_x_13743:
[----:B------:R-:W-:Y:S05]  /*1610*/  BSYNC.RECONVERGENT B1 ;  /* 0x0000000000017941 */ /* 0x000fea0003800200 */
.L_x_13742:
        /* <DEDUP_REMOVED lines=55> */
.L_x_13746:
[----:B------:R-:W-:Y:S05]  /*1990*/  BSYNC.RECONVERGENT B1 ;  /* 0x0000000000017941 */ /* 0x000fea0003800200 */
.L_x_13745:
        /* <DEDUP_REMOVED lines=26> */
.L_x_13738:
[----:B------:R-:W-:Y:S05]  /*1b40*/  BSYNC.RECONVERGENT B0 ;  /* 0x0000000000007941 */ /* 0x000fea0003800200 */
.L_x_13737:
        /* <DEDUP_REMOVED lines=40> */
.L_x_13751:
[----:B------:R-:W1:Y:S01]  /*1dd0*/  LDS R13, [R14] ;  /* 0x000000000e0d7984 */ /* 0x000e620000000800 */
[----:B------:R-:W-:-:S05]  /*1de0*/  VIADD R15, R15, 0x1 ;  /* 0x000000010f0f7836 */ /* 0x000fca0000000000 */
[----:B------:R-:W-:Y:S01]  /*1df0*/  ISETP.NE.AND P0, PT, R15, RZ, PT ;  /* 0x000000ff0f00720c */ /* 0x000fe20003f05270 */
[----:B-1----:R-:W-:-:S05]  /*1e00*/  FMUL.FTZ R13, R13, R6 ;  /* 0x000000060d0d7220 */ /* 0x002fca0000410000 */
[----:B------:R1:W-:Y:S02]  /*1e10*/  STS [R14], R13 ;  /* 0x0000000d0e007388 */ /* 0x0003e40000000800 */
[----:B-1----:R-:W-:-:S05]  /*1e20*/  IADD3 R14, PT, PT, R14, 0x200, RZ ;  /* 0x000002000e0e7810 */ /* 0x002fca0007ffe0ff */
[----:B------:R-:W-:Y:S05]  /*1e30*/  @P0 BRA `(.L_x_13751) ;  /* 0xfffffffc00e40947 */ /* 0x000fea000383ffff */
.L_x_13750:
[----:B------:R-:W-:Y:S05]  /*1e40*/  BSYNC.RECONVERGENT B1 ;  /* 0x0000000000017941 */ /* 0x000fea0003800200 */
.L_x_13749:
        /* <DEDUP_REMOVED lines=12> */
.L_x_13754:
        /* <DEDUP_REMOVED lines=52> */
.L_x_13753:
[----:B------:R-:W-:Y:S05]  /*2250*/  BSYNC.RECONVERGENT B1 ;  /* 0x0000000000017941 */ /* 0x000fea0003800200 */
.L_x_13752:
        /* <DEDUP_REMOVED lines=31> */
.L_x_13756:
[----:B------:R-:W-:Y:S05]  /*2450*/  BSYNC.RECONVERGENT B1 ;  /* 0x0000000000017941 */ /* 0x000fea0003800200 */
.L_x_13755:
        /* <DEDUP_REMOVED lines=14> */
.L_x_13748:
[----:B------:R-:W-:Y:S05]  /*2540*/  BSYNC.RECONVERGENT B0 ;  /* 0x0000000000007941 */ /* 0x000fea0003800200 */
.L_x_13747:
        /* <DEDUP_REMOVED lines=18> */
.L_x_13758:
[----:B------:R-:W-:Y:S05]  /*2670*/  BSYNC.RECONVERGENT B0 ;  /* 0x0000000000007941 */ /* 0x000fea0003800200 */
.L_x_13757:
        /* <DEDUP_REMOVED lines=25> */
.L_x_13761:
        /* <DEDUP_REMOVED lines=34> */
.L_x_13760:
        /* <DEDUP_REMOVED lines=16> */
.L_x_13759:
        /* <DEDUP_REMOVED lines=40> */
.L_x_13734:
        /* <DEDUP_REMOVED lines=16> */
.L_x_13762:
[----:B------:R-:W-:Y:S05]  /*2eb0*/  EXIT ;  /* 0x000000000000794d */ /* 0x000fea0003800000 */
.L_x_13736:
[----:B------:R-:W-:Y:S02]  /*2ec0*/  HFMA2 R12, -RZ, RZ, 0, 9.5367431640625e-07 ;  /* 0x00000010ff0c7431 */ /* 0x000fe400000001ff */
[----:B------:R-:W-:Y:S01]  /*2ed0*/  IMAD.MOV.U32 R11, RZ, RZ, 0x1f ;  /* 0x0000001fff0b7424 */ /* 0x000fe200078e00ff */
[----:B------:R-:W-:-:S07]  /*2ee0*/  MOV R15, 0xffffffff ;  /* 0xffffffff000f7802 */ /* 0x000fce0000000f00 */
[----:B------:R-:W-:Y:S05]  /*2ef0*/  WARPSYNC.COLLECTIVE R15, `(.L_x_13763) ;  /* 0x000000000f087348 */ /* 0x000fea0003c00000 */
[----:B------:R0:W1:Y:S02]  /*2f00*/  SHFL.BFLY P6, R14, R13, R12, R11 ;  /* 0x0c00000c0d0e7389 */ /* 0x00006400000c000b */
[----:B01----:R-:W-:Y:S05]  /*2f10*/  ENDCOLLECTIVE ;  /* 0x000000000000791b */ /* 0x003fea0003800000 */
.L_x_13763:
[----:B------:R-:W-:Y:S01]  /*2f20*/  IMAD.MOV.U32 R12, RZ, RZ, 0x8 ;  /* 0x00000008ff0c7424 */ /* 0x000fe200078e00ff */
[----:B------:R-:W-:-:S04]  /*2f30*/  FMNMX.FTZ R0, R14, -3.40282346638528859812e+38, !PT ;  /* 0xff7fffff0e007809 */ /* 0x000fc80007810000 */
[----:B------:R-:W-:-:S07]  /*2f40*/  MOV R13, R0 ;  /* 0x00000000000d7202 */ /* 0x000fce0000000f00 */
[----:B------:R-:W-:Y:S05]  /*2f50*/  WARPSYNC.COLLECTIVE R15, `(.L_x_13764) ;  /* 0x000000000f087348 */ /* 0x000fea0003c00000 */
[----:B------:R0:W1:Y:S02]  /*2f60*/  SHFL.BFLY P6, R14, R13, R12, R11 ;  /* 0x0c00000c0d0e7389 */ /* 0x00006400000c000b */
[----:B01----:R-:W-:Y:S05]  /*2f70*/  ENDCOLLECTIVE ;  /* 0x000000000000791b */ /* 0x003fea0003800000 */
.L_x_13764:
[----:B------:R-:W-:Y:S01]  /*2f80*/  HFMA2 R12, -RZ, RZ, 0, 2.384185791015625e-07 ;  /* 0x00000004ff0c7431 */ /* 0x000fe200000001ff */
[----:B------:R-:W-:-:S04]  /*2f90*/  FMNMX.FTZ R2, R0, R14, !PT ;  /* 0x0000000e00027209 */ /* 0x000fc80007810000 */
[----:B------:R-:W-:-:S07]  /*2fa0*/  MOV R13, R2 ;  /* 0x00000002000d7202 */ /* 0x000fce0000000f00 */
[----:B------:R-:W-:Y:S05]  /*2fb0*/  WARPSYNC.COLLECTIVE R15, `(.L_x_13765) ;  /* 0x000000000f087348 */ /* 0x000fea0003c00000 */
[----:B------:R0:W1:Y:S02]  /*2fc0*/  SHFL.BFLY P6, R14, R13, R12, R11 ;  /* 0x0c00000c0d0e7389 */ /* 0x00006400000c000b */
[----:B01----:R-:W-:Y:S05]  /*2fd0*/  ENDCOLLECTIVE ;  /* 0x000000000000791b */ /* 0x003fea0003800000 */
.L_x_13765:
[----:B------:R-:W-:Y:S05]  /*2fe0*/  BRA `(.L_x_13766) ;  /* 0xffffffd800f87947 */ /* 0x000fea000383ffff */
.L_x_13767:
        /* <DEDUP_REMOVED lines=9> */
.L_x_27426:


//--------------------- .text._ZN4vllm25paged_attention_v2_kernelIfhLi256ELi32ELi128ELNS_18Fp8KVCacheDataTypeE1ELb0ELi512EEEvPfS2_PT_PKS3_PKT0_S9_ifPKiSB_iPKfiiiSD_SD_iiiii --------------------------
	.section	.text._ZN4vllm25paged_attention_v2_kernelIfhLi256ELi32ELi128ELNS_18Fp8KVCacheDataTypeE1ELb0ELi512EEEvPfS2_PT_PKS3_PKT0_S9_ifPKiSB_iPKfiiiSD_SD_iiiii,"ax",@progbits
	.align	128
        .global         _ZN4vllm25paged_attention_v2_kernelIfhLi256ELi32ELi128ELNS_18Fp8KVCacheDataTypeE1ELb0ELi512EEEvPfS2_PT_PKS3_PKT0_S9_ifPKiSB_iPKfiiiSD_SD_iiiii
        .type           _ZN4vllm25paged_attention_v2_kernelIfhLi256ELi32ELi128ELNS_18Fp8KVCacheDataTypeE1ELb0ELi512EEEvPfS2_PT_PKS3_PKT0_S9_ifPKiSB_iPKfiiiSD_SD_iiiii,@function
        .size           _ZN4vllm25paged_attention_v2_kernelIfhLi256ELi32ELi128ELNS_18Fp8KVCacheDataTypeE1ELb0ELi512EEEvPfS2_PT_PKS3_PKT0_S9_ifPKiSB_iPKfiiiSD_SD_iiiii,(.L_x_27427 - _ZN4vllm25paged_attention_v2_kernelIfhLi256ELi32ELi128ELNS_18Fp8KVCacheDataTypeE1ELb0ELi512EEEvPfS2_PT_PKS3_PKT0_S9_ifPKiSB_iPKfiiiSD_SD_iiiii)
        .other          _ZN4vllm25paged_attention_v2_kernelIfhLi256ELi32ELi128ELNS_18Fp8KVCacheDataTypeE1ELb0ELi512EEEvPfS2_PT_PKS3_PKT0_S9_ifPKiSB_iPKfiiiSD_SD_iiiii,@"STO_CUDA_ENTRY STV_DEFAULT"
_ZN4vllm25paged_attention_v2_kernelIfhLi256ELi32ELi128ELNS_18Fp8KVCacheDataTypeE1ELb0ELi512EEEvPfS2_PT_PKS3_PKT0_S9_ifPKiSB_iPKfiiiSD_SD_iiiii:
.text._ZN4vllm25paged_attention_v2_kernelIfhLi256ELi32ELi128ELNS_18Fp8KVCacheDataTypeE1ELb0ELi512EEEvPfS2_PT_PKS3_PKT0_S9_ifPKiSB_iPKfiiiSD_SD_iiiii:
        /* <DEDUP_REMOVED lines=45> */
.L_x_13769:
[----:B------:R-:W-:Y:S05]  /*02d0*/  BSYNC.RECONVERGENT B6 ;  /* 0x0000000000067941 */ /* 0x000fea0003800200 */
.L_x_13768:
        /* <DEDUP_REMOVED lines=12> */
.L_x_13806:
        /* <DEDUP_REMOVED lines=40> */
.L_x_13775:
        /* <DEDUP_REMOVED lines=11> */
.L_x_13774:
[----:B------:R-:W-:Y:S05]  /*06d0*/  BSYNC.RECONVERGENT B1 ;  /* 0x0000000000017941 */ /* 0x000fea0003800200 */
.L_x_13773:
        /* <DEDUP_REMOVED lines=12> */
.L_x_13778:
        /* <DEDUP_REMOVED lines=100> */
.L_x_13777:
[----:B------:R-:W-:Y:S05]  /*0de0*/  BSYNC.RECONVERGENT B1 ;  /* 0x0000000000017941 */ /* 0x000fea0003800200 */
.L_x_13776:
        /* <DEDUP_REMOVED lines=55> */
.L_x_13780:
[----:B------:R-:W-:Y:S05]  /*1160*/  BSYNC.RECONVERGENT B1 ;  /* 0x0000000000017941 */ /* 0x000fea0003800200 */
.L_x_13779:
        /* <DEDUP_REMOVED lines=26> */
.L_x_13772:
[----:B------:R-:W-:Y:S05]  /*1310*/  BSYNC.RECONVERGENT B0 ;  /* 0x0000000000007941 */ /* 0x000fea0003800200 */
.L_x_13771:
        /* <DEDUP_REMOVED lines=40> */
.L_x_13785:
[----:B------:R-:W1:Y:S01]  /*15a0*/  LDS R10, [R7] ;  /* 0x00000000070a7984 */ /* 0x000e620000000800 */
[----:B------:R-:W-:-:S04]  /*15b0*/  IADD3 R8, PT, PT, R8, 0x1, RZ ;  /* 0x0000000108087810 */ /* 0x000fc80007ffe0ff */
[----:B------:R-:W-:Y:S01]  /*15c0*/  ISETP.NE.AND P0, PT, R8, RZ, PT ;  /* 0x000000ff0800720c */ /* 0x000fe20003f05270 */
[----:B-1----:R-:W-:-:S05]  /*15d0*/  FMUL.FTZ R10, R10, R5 ;  /* 0x000000050a0a7220 */ /* 0x002fca0000410000 */
[----:B------:R1:W-:Y:S02]  /*15e0*/  STS [R7], R10 ;  /* 0x0000000a07007388 */ /* 0x0003e40000000800 */
[----:B-1----:R-:W-:-:S05]  /*15f0*/  IADD3 R7, PT, PT, R7, 0x200, RZ ;  /* 0x0000020007077810 */ /* 0x002fca0007ffe0ff */
[----:B------:R-:W-:Y:S05]  /*1600*/  @P0 BRA `(.L_x_13785) ;  /* 0xfffffffc00e40947 */ /* 0x000fea000383ffff */
.L_x_13784:
[----:B------:R-:W-:Y:S05]  /*1610*/  BSYNC.RECONVERGENT B1 ;  /* 0x0000000000017941 */ /* 0x000fea0003800200 */
.L_x_13783:
        /* <DEDUP_REMOVED lines=12> */
.L_x_13788:
        /* <DEDUP_REMOVED lines=52> */
.L_x_13787:
[----:B------:R-:W-:Y:S05]  /*1a20*/  BSYNC.RECONVERGENT B1 ;  /* 0x0000000000017941 */ /* 0x000fea0003800200 */
.L_x_13786:
        /* <DEDUP_REMOVED lines=31> */
.L_x_13790:
[----:B------:R-:W-:Y:S05]  /*1c20*/  BSYNC.RECONVERGENT B1 ;  /* 0x0000000000017941 */ /* 0x000fea0003800200 */
.L_x_13789:
        /* <DEDUP_REMOVED lines=14> */
.L_x_13782:
[----:B------:R-:W-:Y:S05]  /*1d10*/  BSYNC.RECONVERGENT B0 ;  /* 0x0000000000007941 */ /* 0x000fea0003800200 */
.L_x_13781:
        /* <DEDUP_REMOVED lines=23> */
.L_x_13792:
[----:B------:R-:W-:Y:S05]  /*1e90*/  BSYNC.RECONVERGENT B0 ;  /* 0x0000000000007941 */ /* 0x000fea0003800200 */
.L_x_13791:
        /* <DEDUP_REMOVED lines=114> */
.L_x_13794:
[----:B------:R-:W-:Y:S05]  /*25c0*/  BSYNC.RECONVERGENT B0 ;  /* 0x0000000000007941 */ /* 0x000fea0003800200 */
.L_x_13793:
        /* <DEDUP_REMOVED lines=138> */
.L_x_13796:
[----:B------:R-:W-:Y:S05]  /*2e70*/  BSYNC.RECONVERGENT B0 ;  /* 0x0000000000007941 */ /* 0x000fea0003800200 */
.L_x_13795:
        /* <DEDUP_REMOVED lines=73> */
.L_x_13798:
[----:B------:R-:W-:Y:S05]  /*3310*/  BSYNC.RECONVERGENT B0 ;  /* 0x0000000000007941 */ /* 0x000fea0003800200 */
.L_x_13797:
        /* <DEDUP_REMOVED lines=138> */
.L_x_13800:
[----:B------:R-:W-:Y:S05]  /*3bc0*/  BSYNC.RECONVERGENT B0 ;  /* 0x0000000000007941 */ /* 0x000fea0003800200 */
.L_x_13799:
        /* <DEDUP_REMOVED lines=84> */
.L_x_13770:
[----:B------:R-:W-:Y:S01]  /*4110*/  HFMA2 R12, -RZ, RZ, 0, 9.5367431640625e-07 ;  /* 0x00000010ff0c7431 */ /* 0x000fe200000001ff */
[----:B------:R-:W-:Y:S02]  /*4120*/  MOV R11, 0x1f ;  /* 0x0000001f000b7802 */ /* 0x000fe40000000f00 */
[----:B------:R-:W-:-:S07]  /*4130*/  MOV R15, 0xffffffff ;  /* 0xffffffff000f7802 */ /* 0x000fce0000000f00 */
[----:B------:R-:W-:Y:S05]  /*4140*/  WARPSYNC.COLLECTIVE R15, `(.L_x_13801) ;  /* 0x000000000f087348 */ /* 0x000fea0003c00000 */
[----:B------:R0:W1:Y:S02]  /*4150*/  SHFL.BFLY P6, R14, R13, R12, R11 ;  /* 0x0c00000c0d0e7389 */ /* 0x00006400000c000b */
[----:B01----:R-:W-:Y:S05]  /*4160*/  ENDCOLLECTIVE ;  /* 0x000000000000791b */ /* 0x003fea0003800000 */
.L_x_13801:
[----:B------:R-:W-:Y:S01]  /*4170*/  HFMA2 R12, -RZ, RZ, 0, 4.76837158203125e-07 ;  /* 0x00000008ff0c7431 */ /* 0x000fe200000001ff */
[----:B------:R-:W-:-:S04]  /*4180*/  FMNMX.FTZ R0, R14, -3.40282346638528859812e+38, !PT ;  /* 0xff7fffff0e007809 */ /* 0x000fc80007810000 */
[----:B------:R-:W-:-:S07]  /*4190*/  MOV R13, R0 ;  /* 0x00000000000d7202 */ /* 0x000fce0000000f00 */
[----:B------:R-:W-:Y:S05]  /*41a0*/  WARPSYNC.COLLECTIVE R15, `(.L_x_13802) ;  /* 0x000000000f087348 */ /* 0x000fea0003c00000 */
[----:B------:R0:W1:Y:S02]  /*41b0*/  SHFL.BFLY P6, R14, R13, R12, R11 ;  /* 0x0c00000c0d0e7389 */ /* 0x00006400000c000b */
[----:B01----:R-:W-:Y:S05]  /*41c0*/  ENDCOLLECTIVE ;  /* 0x000000000000791b */ /* 0x003fea0003800000 */
.L_x_13802:
[----:B------:R-:W-:Y:S01]  /*41d0*/  HFMA2 R12, -RZ, RZ, 0, 2.384185791015625e-07 ;  /* 0x00000004ff0c7431 */ /* 0x000fe200000001ff */
[----:B------:R-:W-:-:S04]  /*41e0*/  FMNMX.FTZ R2, R0, R14, !PT ;  /* 0x0000000e00027209 */ /* 0x000fc80007810000 */
[----:B------:R-:W-:-:S07]  /*41f0*/  MOV R13, R2 ;  /* 0x00000002000d7202 */ /* 0x000fce0000000f00 */
[----:B------:R-:W-:Y:S05]  /*4200*/  WARPSYNC.COLLECTIVE R15, `(.L_x_13803) ;  /* 0x000000000f087348 */ /* 0x000fea0003c00000 */
[----:B------:R0:W1:Y:S02]  /*4210*/  SHFL.BFLY P6, R14, R13, R12, R11 ;  /* 0x0c00000c0d0e7389 */ /* 0x00006400000c000b */
[----:B01----:R-:W-:Y:S05]  /*4220*/  ENDCOLLECTIVE ;  /* 0x000000000000791b */ /* 0x003fea0003800000 */
.L_x_13803:
[----:B------:R-:W-:Y:S01]  /*4230*/  HFMA2 R12, -RZ, RZ, 0, 1.1920928955078125e-07 ;  /* 0x00000002ff0c7431 */ /* 0x000fe200000001ff */
[----:B------:R-:W-:-:S04]  /*4240*/  FMNMX.FTZ R3, R2, R14, !PT ;  /* 0x0000000e02037209 */ /* 0x000fc80007810000 */
[----:B------:R-:W-:-:S07]  /*4250*/  MOV R13, R3 ;  /* 0x00000003000d7202 */ /* 0x000fce0000000f00 */
[----:B------:R-:W-:Y:S05]  /*4260*/  WARPSYNC.COLLECTIVE R15, `(.L_x_13804) ;  /* 0x000000000f087348 */ /* 0x000fea0003c00000 */
[----:B------:R0:W1:Y:S02]  /*4270*/  SHFL.BFLY P6, R14, R13, R12, R11 ;  /* 0x0c00000c0d0e7389 */ /* 0x00006400000c000b */
[----:B01----:R-:W-:Y:S05]  /*4280*/  ENDCOLLECTIVE ;  /* 0x000000000000791b */ /* 0x003fea0003800000 */
.L_x_13804:
[----:B------:R-:W-:Y:S01]  /*4290*/  HFMA2 R12, -RZ, RZ, 0, 5.9604644775390625e-08 ;  /* 0x00000001ff0c7431 */ /* 0x000fe200000001ff */
[----:B------:R-:W-:-:S04]  /*42a0*/  FMNMX.FTZ R4, R3, R14, !PT ;  /* 0x0000000e03047209 */ /* 0x000fc80007810000 */
[----:B------:R-:W-:-:S07]  /*42b0*/  MOV R13, R4 ;  /* 0x00000004000d7202 */ /* 0x000fce0000000f00 */
[----:B------:R-:W-:Y:S05]  /*42c0*/  WARPSYNC.COLLECTIVE R15, `(.L_x_13805) ;  /* 0x000000000f087348 */ /* 0x000fea0003c00000 */
[----:B------:R0:W1:Y:S02]  /*42d0*/  SHFL.BFLY P6, R14, R13, R12, R11 ;  /* 0x0c00000c0d0e7389 */ /* 0x00006400000c000b */
[----:B01----:R-:W-:Y:S05]  /*42e0*/  ENDCOLLECTIVE ;  /* 0x000000000000791b */ /* 0x003fea0003800000 */
.L_x_13805:
[----:B------:R-:W-:Y:S05]  /*42f0*/  BRA `(.L_x_13806) ;  /* 0xffffffc000287947 */ /* 0x000fea000383ffff */
.L_x_13807:
        /* <DEDUP_REMOVED lines=16> */
.L_x_27427:


//--------------------- .text._ZN4vllm25paged_attention_v2_kernelIfhLi192ELi32ELi128ELNS_18Fp8KVCacheDataTypeE1ELb0ELi512EEEvPfS2_PT_PKS3_PKT0_S9_ifPKiSB_iPKfiiiSD_SD_iiiii --------------------------
	.section	.text._ZN4vllm25paged_attention_v2_kernelIfhLi192ELi32ELi128ELNS_18Fp8KVCacheDataTypeE1ELb0ELi512EEEvPfS2_PT_PKS3_PKT0_S9_ifPKiSB_iPKfiiiSD_SD_iiiii,"ax",@progbits
	.align	128
        .global         _ZN4vllm25paged_attention_v2_kernelIfhLi192ELi32ELi128ELNS_18Fp8KVCacheDataTypeE1ELb0ELi512EEEvPfS2_PT_PKS3_PKT0_S9_ifPKiSB_iPKfiiiSD_SD_iiiii
        .type           _ZN4vllm25paged_attention_v2_kernelIfhLi192ELi32ELi128ELNS_18Fp8KVCacheDataTypeE1ELb0ELi512EEEvPfS2_PT_PKS3_PKT0_S9_ifPKiSB_iPKfiiiSD_SD_iiiii,@function
        .size           _ZN4vllm25paged_attention_v2_kernelIfhLi192ELi32ELi128ELNS_18Fp8KVCacheDataTypeE1ELb0ELi512EEEvPfS2_PT_PKS3_PKT0_S9_ifPKiSB_iPKfiiiSD_SD_iiiii,(.L_x_27428 - _ZN4vllm25paged_attention_v2_kernelIfhLi192ELi32ELi128ELNS_18Fp8KVCacheDataTypeE1ELb0ELi512EEEvPfS2_PT_PKS3_PKT0_S9_ifPKiSB_iPKfiiiSD_SD_iiiii)
        .other          _ZN4vllm25paged_attention_v2_kernelIfhLi192ELi32ELi128ELNS_18Fp8KVCacheDataTypeE1ELb0ELi512EEEvPfS2_PT_PKS3_PKT0_S9_ifPKiSB_iPKfiiiSD_SD_iiiii,@"STO_CUDA_ENTRY STV_DEFAULT"
_ZN4vllm25paged_attention_v2_kernelIfhLi192ELi32ELi128ELNS_18Fp8KVCacheDataTypeE1ELb0ELi512EEEvPfS2_PT_PKS3_PKT0_S9_ifPKiSB_iPKfiiiSD_SD_iiiii:
.text._ZN4vllm25paged_attention_v2_kernelIfhLi192ELi32ELi128ELNS_18Fp8KVCacheDataTypeE1ELb0ELi512EEEvPfS2_PT_PKS3_PKT0_S9_ifPKiSB_iPKfiiiSD_SD_iiiii:
        /* <DEDUP_REMOVED lines=45> */
.L_x_13809:
[----:B------:R-:W-:Y:S05]  /*02d0*/  BSYNC.RECONVERGENT B6 ;  /* 0x0000000000067941 */ /* 0x000fea0003800200 */
.L_x_13808:
        /* <DEDUP_REMOVED lines=12> */
.L_x_13846:
        /* <DEDUP_REMOVED lines=40> */
.L_x_13815:
        /* <DEDUP_REMOVED lines=11> */
.L_x_13814:
[----:B------:R-:W-:Y:S05]  /*06d0*/  BSYNC.RECONVERGENT B1 ;  /* 0x0000000000017941 */ /* 0x000fea0003800200 */
.L_x_13813:
        /* <DEDUP_REMOVED lines=12> */
.L_x_13818:
        /* <DEDUP_REMOVED lines=100> */
.L_x_13817:
[----:B------:R-:W-:Y:S05]  /*0de0*/  BSYNC.RECONVERGENT B1 ;  /* 0x0000000000017941 */ /* 0x000fea0003800200 */
.L_x_13816:
        /* <DEDUP_REMOVED lines=55> */
.L_x_13820:
[----:B------:R-:W-:Y:S05]  /*1160*/  BSYNC.RECONVERGENT B1 ;  /* 0x0000000000017941 */ /* 0x000fea0003800200 */
.L_x_13819:
        /* <DEDUP_REMOVED lines=26> */
.L_x_13812:
[----:B------:R-:W-:Y:S05]  /*1310*/  BSYNC.RECONVERGENT B0 ;  /* 0x0000000000007941 */ /* 0x000fea0003800200 */
.L_x_13811:
        /* <DEDUP_REMOVED lines=40> */
.L_x_13825:
[----:B------:R-:W1:Y:S01]  /*15a0*/  LDS R9, [R5] ;  /* 0x0000000005097984 */ /* 0x000e620000000800 */
[----:B------:R-:W-:-:S04]  /*15b0*/  IADD3 R7, PT, PT, R7, 0x1, RZ ;  /* 0x0000000107077810 */ /* 0x000fc80007ffe0ff */
[----:B------:R-:W-:Y:S01]  /*15c0*/  ISETP.NE.AND P0, PT, R7, RZ, PT ;  /* 0x000000ff0700720c */ /* 0x000fe20003f05270 */
[----:B-1----:R-:W-:-:S05]  /*15d0*/  FMUL.FTZ R10, R9, R4 ;  /* 0x00000004090a7220 */ /* 0x002fca0000410000 */
[----:B------:R1:W-:Y:S02]  /*15e0*/  STS [R5], R10 ;  /* 0x0000000a05007388 */ /* 0x0003e40000000800 */
[----:B-1----:R-:W-:-:S05]  /*15f0*/  IADD3 R5, PT, PT, R5, 0x200, RZ ;  /* 0x0000020005057810 */ /* 0x002fca0007ffe0ff */
[----:B------:R-:W-:Y:S05]  /*1600*/  @P0 BRA `(.L_x_13825) ;  /* 0xfffffffc00e40947 */ /* 0x000fea000383ffff */
.L_x_13824:
[----:B------:R-:W-:Y:S05]  /*1610*/  BSYNC.RECONVERGENT B1 ;  /* 0x0000000000017941 */ /* 0x000fea0003800200 */
.L_x_13823:
        /* <DEDUP_REMOVED lines=12> */
.L_x_13828:
        /* <DEDUP_REMOVED lines=52> */
.L_x_13827:
[----:B------:R-:W-:Y:S05]  /*1a20*/  BSYNC.RECONVERGENT B1 ;  /* 0x0000000000017941 */ /* 0x000fea0003800200 */
.L_x_13826:
        /* <DEDUP_REMOVED lines=31> */
.L_x_13830:
[----:B------:R-:W-:Y:S05]  /*1c20*/  BSYNC.RECONVERGENT B1 ;  /* 0x0000000000017941 */ /* 0x000fea0003800200 */
.L_x_13829:
        /* <DEDUP_REMOVED lines=14> */
.L_x_13822:
[----:B------:R-:W-:Y:S05]  /*1d10*/  BSYNC.RECONVERGENT B0 ;  /* 0x0000000000007941 */ /* 0x000fea0003800200 */
.L_x_13821:
        /* <DEDUP_REMOVED lines=23> */
.L_x_13832:
[----:B------:R-:W-:Y:S05]  /*1e90*/  BSYNC.RECONVERGENT B0 ;  /* 0x0000000000007941 */ /* 0x000fea0003800200 */
.L_x_13831:
        /* <DEDUP_REMOVED lines=91> */
.L_x_13834:
[----:B------:R-:W-:Y:S05]  /*2450*/  BSYNC.RECONVERGENT B0 ;  /* 0x0000000000007941 */ /* 0x000fea0003800200 */
.L_x_13833:
        /* <DEDUP_REMOVED lines=107> */
.L_x_13836:
[----:B------:R-:W-:Y:S05]  /*2b10*/  BSYNC.RECONVERGENT B0 ;  /* 0x0000000000007941 */ /* 0x000fea0003800200 */
.L_x_13835:
        /* <DEDUP_REMOVED lines=59> */
.L_x_13838:
[----:B------:R-:W-:Y:S05]  /*2ed0*/  BSYNC.RECONVERGENT B0 ;  /* 0x0000000000007941 */ /* 0x000fea0003800200 */
.L_x_13837:
        /* <DEDUP_REMOVED lines=107> */
.L_x_13840:
[----:B------:R-:W-:Y:S05]  /*3590*/  BSYNC.RECONVERGENT B0 ;  /* 0x0000000000007941 */ /* 0x000fea0003800200 */
.L_x_13839:
        /* <DEDUP_REMOVED lines=68> */
.L_x_13810:
[----:B------:R-:W-:Y:S01]  /*39e0*/  HFMA2 R12, -RZ, RZ, 0, 9.5367431640625e-07 ;  /* 0x00000010ff0c7431 */ /* 0x000fe200000001ff */
[----:B------:R-:W-:Y:S02]  /*39f0*/  MOV R11, 0x1f ;  /* 0x0000001f000b7802 */ /* 0x000fe40000000f00 */
[----:B------:R-:W-:-:S07]  /*3a00*/  MOV R15, 0xffffffff ;  /* 0xffffffff000f7802 */ /* 0x000fce0000000f00 */
[----:B------:R-:W-:Y:S05]  /*3a10*/  WARPSYNC.COLLECTIVE R15, `(.L_x_13841) ;  /* 0x000000000f087348 */ /* 0x000fea0003c00000 */
[----:B------:R0:W1:Y:S02]  /*3a20*/  SHFL.BFLY P6, R14, R13, R12, R11 ;  /* 0x0c00000c0d0e7389 */ /* 0x00006400000c000b */
[----:B01----:R-:W-:Y:S05]  /*3a30*/  ENDCOLLECTIVE ;  /* 0x000000000000791b */ /* 0x003fea0003800000 */
.L_x_13841:
[----:B------:R-:W-:Y:S01]  /*3a40*/  HFMA2 R12, -RZ, RZ, 0, 4.76837158203125e-07 ;  /* 0x00000008ff0c7431 */ /* 0x000fe200000001ff */
[----:B------:R-:W-:-:S04]  /*3a50*/  FMNMX.FTZ R0, R14, -3.40282346638528859812e+38, !PT ;  /* 0xff7fffff0e007809 */ /* 0x000fc80007810000 */
[----:B------:R-:W-:-:S07]  /*3a60*/  MOV R13, R0 ;  /* 0x00000000000d7202 */ /* 0x000fce0000000f00 */
[----:B------:R-:W-:Y:S05]  /*3a70*/  WARPSYNC.COLLECTIVE R15, `(.L_x_13842) ;  /* 0x000000000f087348 */ /* 0x000fea0003c00000 */
[----:B------:R0:W1:Y:S02]  /*3a80*/  SHFL.BFLY P6, R14, R13, R12, R11 ;  /* 0x0c00000c0d0e7389 */ /* 0x00006400000c000b */
[----:B01----:R-:W-:Y:S05]  /*3a90*/  ENDCOLLECTIVE ;  /* 0x000000000000791b */ /* 0x003fea0003800000 */
.L_x_13842:
[----:B------:R-:W-:Y:S01]  /*3aa0*/  HFMA2 R12, -RZ, RZ, 0, 2.384185791015625e-07 ;  /* 0x00000004ff0c7431 */ /* 0x000fe200000001ff */
[----:B------:R-:W-:-:S04]  /*3ab0*/  FMNMX.FTZ R2, R0, R14, !PT ;  /* 0x0000000e00027209 */ /* 0x000fc80007810000 */
[----:B------:R-:W-:-:S07]  /*3ac0*/  MOV R13, R2 ;  /* 0x00000002000d7202 */ /* 0x000fce0000000f00 */
[----:B------:R-:W-:Y:S05]  /*3ad0*/  WARPSYNC.COLLECTIVE R15, `(.L_x_13843) ;  /* 0x000000000f087348 */ /* 0x000fea0003c00000 */
[----:B------:R0:W1:Y:S02]  /*3ae0*/  SHFL.BFLY P6, R14, R13, R12, R11 ;  /* 0x0c00000c0d0e7389 */ /* 0x00006400000c000b */
[----:B01----:R-:W-:Y:S05]  /*3af0*/  ENDCOLLECTIVE ;  /* 0x000000000000791b */ /* 0x003fea0003800000 */
.L_x_13843:
[----:B------:R-:W-:Y:S01]  /*3b00*/  HFMA2 R12, -RZ, RZ, 0, 1.1920928955078125e-07 ;  /* 0x00000002ff0c7431 */ /* 0x000fe200000001ff */
[----:B------:R-:W-:-:S04]  /*3b10*/  FMNMX.FTZ R3, R2, R14, !PT ;  /* 0x0000000e02037209 */ /* 0x000fc80007810000 */
[----:B------:R-:W-:-:S07]  /*3b20*/  MOV R13, R3 ;  /* 0x00000003000d7202 */ /* 0x000fce0000000f00 */
[----:B------:R-:W-:Y:S05]  /*3b30*/  WARPSYNC.COLLECTIVE R15, `(.L_x_13844) ;  /* 0x000000000f087348 */ /* 0x000fea0003c00000 */
[----:B------:R0:W1:Y:S02]  /*3b40*/  SHFL.BFLY P6, R14, R13, R12, R11 ;  /* 0x0c00000c0d0e7389 */ /* 0x00006400000c000b */
[----:B01----:R-:W-:Y:S05]  /*3b50*/  ENDCOLLECTIVE ;  /* 0x000000000000791b */ /* 0x003fea0003800000 */
.L_x_13844:
[----:B------:R-:W-:Y:S01]  /*3b60*/  HFMA2 R12, -RZ, RZ, 0, 5.9604644775390625e-08 ;  /* 0x00000001ff0c7431 */ /* 0x000fe200000001ff */
[----:B------:R-:W-:-:S04]  /*3b70*/  FMNMX.FTZ R4, R3, R14, !PT ;  /* 0x0000000e03047209 */ /* 0x000fc80007810000 */
[----:B------:R-:W-:-:S07]  /*3b80*/  MOV R13, R4 ;  /* 0x00000004000d7202 */ /* 0x000fce0000000f00 */
[----:B------:R-:W-:Y:S05]  /*3b90*/  WARPSYNC.COLLECTIVE R15, `(.L_x_13845) ;  /* 0x000000000f087348 */ /* 0x000fea0003c00000 */
[----:B------:R0:W1:Y:S02]  /*3ba0*/  SHFL.BFLY P6, R14, R13, R12, R11 ;  /* 0x0c00000c0d0e7389 */ /* 0x00006400000c000b */
[----:B01----:R-:W-:Y:S05]  /*3bb0*/  ENDCOLLECTIVE ;  /* 0x000000000000791b */ /* 0x003fea0003800000 */
.L_x_13845:
[----:B------:R-:W-:Y:S05]  /*3bc0*/  BRA `(.L_x_13846) ;  /* 0xffffffc400f47947 */ /* 0x000fea000383ffff */
.L_x_13847:
        /* <DEDUP_REMOVED lines=11> */
.L_x_27428:


//--------------------- .text._ZN4vllm25paged_attention_v2_kernelIfhLi128ELi32ELi128ELNS_18Fp8KVCacheDataTypeE1ELb0ELi512EEEvPfS2_PT_PKS3_PKT0_S9_ifPKiSB_iPKfiiiSD_SD_iiiii --------------------------
	.section	.text._ZN4vllm25paged_attention_v2_kernelIfhLi128ELi32ELi128ELNS_18Fp8KVCacheDataTypeE1ELb0ELi512EEEvPfS2_PT_PKS3_PKT0_S9_ifPKiSB_iPKfiiiSD_SD_iiiii,"ax",@progbits
	.align	128
        .global         _ZN4vllm25paged_attention_v2_kernelIfhLi128ELi32ELi128ELNS_18Fp8KVCacheDataTypeE1ELb0ELi512EEEvPfS2_PT_PKS3_PKT0_S9_ifPKiSB_iPKfiiiSD_SD_iiiii
        .type           _ZN4vllm25paged_attention_v2_kernelIfhLi128ELi32ELi128ELNS_18Fp8KVCacheDataTypeE1ELb0ELi512EEEvPfS2_PT_PKS3_PKT0_S9_ifPKiSB_iPKfiiiSD_SD_iiiii,@function
        .size           _ZN4vllm25paged_attention_v2_kernelIfhLi128ELi32ELi128ELNS_18Fp8KVCacheDataTypeE1ELb0ELi512EEEvPfS2_PT_PKS3_PKT0_S9_ifPKiSB_iPKfiiiSD_SD_iiiii,(.L_x_27429 - _ZN4vllm25paged_attention_v2_kernelIfhLi128ELi32ELi128ELNS_18Fp8KVCacheDataTypeE1ELb0ELi512EEEvPfS2_PT_PKS3_PKT0_S9_ifPKiSB_iPKfiiiSD_SD_iiiii)
        .other          _ZN4vllm25paged_attention_v2_kernelIfhLi128ELi32ELi128ELNS_18Fp8KVCacheDataTypeE1ELb0ELi512EEEvPfS2_PT_PKS3_PKT0_S9_ifPKiSB_iPKfiiiSD_SD_iiiii,@"STO_CUDA_ENTRY STV_DEFAULT"
_ZN4vllm25paged_attention_v2_kernelIfhLi128ELi32ELi128ELNS_18Fp8KVCacheDataTypeE1ELb0ELi512EEEvPfS2_PT_PKS3_PKT0_S9_ifPKiSB_iPKfiiiSD_SD_iiiii:
.text._ZN4vllm25paged_attention_v2_kernelIfhLi128ELi32ELi128ELNS_18Fp8KVCacheDataTypeE1ELb0ELi512EEEvPfS2_PT_PKS3_PKT0_S9_ifPKiSB_iPKfiiiSD_SD_iiiii:
        /* <DEDUP_REMOVED lines=52> */
.L_x_13849:
[----:B------:R-:W-:Y:S05]  /*0340*/  BSYNC.RECONVERGENT B6 ;  /* 0x0000000000067941 */ /* 0x000fea0003800200 */
.L_x_13848:
        /* <DEDUP_REMOVED lines=12> */
.L_x_13886:
        /* <DEDUP_REMOVED lines=40> */
.L_x_13855:
        /* <DEDUP_REMOVED lines=11> */
.L_x_13854:
[----:B------:R-:W-:Y:S05]  /*0740*/  BSYNC.RECONVERGENT B1 ;  /* 0x0000000000017941 */ /* 0x000fea0003800200 */
.L_x_13853:
        /* <DEDUP_REMOVED lines=13> */
.L_x_13858:
        /* <DEDUP_REMOVED lines=100> */
.L_x_13857:
[----:B------:R-:W-:Y:S05]  /*0e60*/  BSYNC.RECONVERGENT B1 ;  /* 0x0000000000017941 */ /* 0x000fea0003800200 */
.L_x_13856:
        /* <DEDUP_REMOVED lines=55> */
.L_x_13860:
[----:B------:R-:W-:Y:S05]  /*11e0*/  BSYNC.RECONVERGENT B1 ;  /* 0x0000000000017941 */ /* 0x000fea0003800200 */
.L_x_13859:
        /* <DEDUP_REMOVED lines=26> */
.L_x_13852:
[----:B------:R-:W-:Y:S05]  /*1390*/  BSYNC.RECONVERGENT B0 ;  /* 0x0000000000007941 */ /* 0x000fea0003800200 */
.L_x_13851:
        /* <DEDUP_REMOVED lines=40> */
.L_x_13865:
[----:B------:R-:W1:Y:S01]  /*1620*/  LDS R9, [R5] ;  /* 0x0000000005097984 */ /* 0x000e620000000800 */
[----:B------:R-:W-:-:S04]  /*1630*/  IADD3 R8, PT, PT, R8, 0x1, RZ ;  /* 0x0000000108087810 */ /* 0x000fc80007ffe0ff */
[----:B------:R-:W-:Y:S01]  /*1640*/  ISETP.NE.AND P0, PT, R8, RZ, PT ;  /* 0x000000ff0800720c */ /* 0x000fe20003f05270 */
[----:B-1----:R-:W-:-:S05]  /*1650*/  FMUL.FTZ R10, R9, R2 ;  /* 0x00000002090a7220 */ /* 0x002fca0000410000 */
[----:B------:R1:W-:Y:S02]  /*1660*/  STS [R5], R10 ;  /* 0x0000000a05007388 */ /* 0x0003e40000000800 */
[----:B-1----:R-:W-:-:S05]  /*1670*/  IADD3 R5, PT, PT, R5, 0x200, RZ ;  /* 0x0000020005057810 */ /* 0x002fca0007ffe0ff */
[----:B------:R-:W-:Y:S05]  /*1680*/  @P0 BRA `(.L_x_13865) ;  /* 0xfffffffc00e40947 */ /* 0x000fea000383ffff */
.L_x_13864:
[----:B------:R-:W-:Y:S05]  /*1690*/  BSYNC.RECONVERGENT B1 ;  /* 0x0000000000017941 */ /* 0x000fea0003800200 */
.L_x_13863:
        /* <DEDUP_REMOVED lines=13> */
.L_x_13868:
        /* <DEDUP_REMOVED lines=52> */
.L_x_13867:
[----:B------:R-:W-:Y:S05]  /*1ab0*/  BSYNC.RECONVERGENT B1 ;  /* 0x0000000000017941 */ /* 0x000fea0003800200 */
.L_x_13866:
        /* <DEDUP_REMOVED lines=31> */
.L_x_13870:
[----:B------:R-:W-:Y:S05]  /*1cb0*/  BSYNC.RECONVERGENT B1 ;  /* 0x0000000000017941 */ /* 0x000fea0003800200 */
.L_x_13869:
        /* <DEDUP_REMOVED lines=14> */
.L_x_13862:
[----:B------:R-:W-:Y:S05]  /*1da0*/  BSYNC.RECONVERGENT B0 ;  /* 0x0000000000007941 */ /* 0x000fea0003800200 */
.L_x_13861:
        /* <DEDUP_REMOVED lines=25> */
.L_x_13872:
[----:B------:R-:W-:Y:S05]  /*1f40*/  BSYNC.RECONVERGENT B0 ;  /* 0x0000000000007941 */ /* 0x000fea0003800200 */
.L_x_13871:
        /* <DEDUP_REMOVED lines=63> */
.L_x_13874:
[----:B------:R-:W-:Y:S05]  /*2340*/  BSYNC.RECONVERGENT B0 ;  /* 0x0000000000007941 */ /* 0x000fea0003800200 */
.L_x_13873:
        /* <DEDUP_REMOVED lines=79> */
.L_x_13876:
[----:B------:R-:W-:Y:S05]  /*2840*/  BSYNC.RECONVERGENT B0 ;  /* 0x0000000000007941 */ /* 0x000fea0003800200 */
.L_x_13875:
        /* <DEDUP_REMOVED lines=35> */
.L_x_13878:
[----:B------:R-:W-:Y:S05]  /*2a80*/  BSYNC.RECONVERGENT B0 ;  /* 0x0000000000007941 */ /* 0x000fea0003800200 */
.L_x_13877:
        /* <DEDUP_REMOVED lines=67> */
.L_x_13880:
[----:B------:R-:W-:Y:S05]  /*2ec0*/  BSYNC.RECONVERGENT B0 ;  /* 0x0000000000007941 */ /* 0x000fea0003800200 */
.L_x_13879:
        /* <DEDUP_REMOVED lines=49> */
.L_x_13850:
[----:B------:R-:W-:Y:S01]  /*31e0*/  HFMA2 R12, -RZ, RZ, 0, 9.5367431640625e-07 ;  /* 0x00000010ff0c7431 */ /* 0x000fe200000001ff */
[----:B------:R-:W-:Y:S02]  /*31f0*/  MOV R11, 0x1f ;  /* 0x0000001f000b7802 */ /* 0x000fe40000000f00 */
[----:B------:R-:W-:-:S07]  /*3200*/  MOV R15, 0xffffffff ;  /* 0xffffffff000f7802 */ /* 0x000fce0000000f00 */
[----:B------:R-:W-:Y:S05]  /*3210*/  WARPSYNC.COLLECTIVE R15, `(.L_x_13881) ;  /* 0x000000000f087348 */ /* 0x000fea0003c00000 */
[----:B------:R0:W1:Y:S02]  /*3220*/  SHFL.BFLY P6, R14, R13, R12, R11 ;  /* 0x0c00000c0d0e7389 */ /* 0x00006400000c000b */
[----:B01----:R-:W-:Y:S05]  /*3230*/  ENDCOLLECTIVE ;  /* 0x000000000000791b */ /* 0x003fea0003800000 */
.L_x_13881:
[----:B------:R-:W-:Y:S01]  /*3240*/  HFMA2 R12, -RZ, RZ, 0, 4.76837158203125e-07 ;  /* 0x00000008ff0c7431 */ /* 0x000fe200000001ff */
[----:B------:R-:W-:-:S04]  /*3250*/  FMNMX.FTZ R0, R14, -3.40282346638528859812e+38, !PT ;  /* 0xff7fffff0e007809 */ /* 0x000fc80007810000 */
[----:B------:R-:W-:-:S07]  /*3260*/  MOV R13, R0 ;  /* 0x00000000000d7202 */ /* 0x000fce0000000f00 */
[----:B------:R-:W-:Y:S05]  /*3270*/  WARPSYNC.COLLECTIVE R15, `(.L_x_13882) ;  /* 0x000000000f087348 */ /* 0x000fea0003c00000 */
[----:B------:R0:W1:Y:S02]  /*3280*/  SHFL.BFLY P6, R14, R13, R12, R11 ;  /* 0x0c00000c0d0e7389 */ /* 0x00006400000c000b */
[----:B01----:R-:W-:Y:S05]  /*3290*/  ENDCOLLECTIVE ;  /* 0x000000000000791b */ /* 0x003fea0003800000 */
.L_x_13882:
[----:B------:R-:W-:Y:S01]  /*32a0*/  HFMA2 R12, -RZ, RZ, 0, 2.384185791015625e-07 ;  /* 0x00000004ff0c7431 */ /* 0x000fe200000001ff */
[----:B------:R-:W-:-:S04]  /*32b0*/  FMNMX.FTZ R2, R0, R14, !PT ;  /* 0x0000000e00027209 */ /* 0x000fc80007810000 */
[----:B------:R-:W-:-:S07]  /*32c0*/  MOV R13, R2 ;  /* 0x00000002000d7202 */ /* 0x000fce0000000f00 */
[----:B------:R-:W-:Y:S05]  /*32d0*/  WARPSYNC.COLLECTIVE R15, `(.L_x_13883) ;  /* 0x000000000f087348 */ /* 0x000fea0003c00000 */
[----:B------:R0:W1:Y:S02]  /*32e0*/  SHFL.BFLY P6, R14, R13, R12, R11 ;  /* 0x0c00000c0d0e7389 */ /* 0x00006400000c000b */
[----:B01----:R-:W-:Y:S05]  /*32f0*/  ENDCOLLECTIVE ;  /* 0x000000000000791b */ /* 0x003fea0003800000 */
.L_x_13883:
[----:B------:R-:W-:Y:S01]  /*3300*/  HFMA2 R12, -RZ, RZ, 0, 1.1920928955078125e-07 ;  /* 0x00000002ff0c7431 */ /* 0x000fe200000001ff */
[----:B------:R-:W-:-:S04]  /*3310*/  FMNMX.FTZ R3, R2, R14, !PT ;  /* 0x0000000e02037209 */ /* 0x000fc80007810000 */
[----:B------:R-:W-:-:S07]  /*3320*/  MOV R13, R3 ;  /* 0x00000003000d7202 */ /* 0x000fce0000000f00 */
[----:B------:R-:W-:Y:S05]  /*3330*/  WARPSYNC.COLLECTIVE R15, `(.L_x_13884) ;  /* 0x000000000f087348 */ /* 0x000fea0003c00000 */
[----:B------:R0:W1:Y:S02]  /*3340*/  SHFL.BFLY P6, R14, R13, R12, R11 ;  /* 0x0c00000c0d0e7389 */ /* 0x00006400000c000b */
[----:B01----:R-:W-:Y:S05]  /*3350*/  ENDCOLLECTIVE ;  /* 0x000000000000791b */ /* 0x003fea0003800000 */
.L_x_13884:
[----:B------:R-:W-:Y:S01]  /*3360*/  HFMA2 R12, -RZ, RZ, 0, 5.9604644775390625e-08 ;  /* 0x00000001ff0c7431 */ /* 0x000fe200000001ff */
[----:B------:R-:W-:-:S04]  /*3370*/  FMNMX.FTZ R4, R3, R14, !PT ;  /* 0x0000000e03047209 */ /* 0x000fc80007810000 */
[----:B------:R-:W-:-:S07]  /*3380*/  MOV R13, R4 ;  /* 0x00000004000d7202 */ /* 0x000fce0000000f00 */
[----:B------:R-:W-:Y:S05]  /*3390*/  WARPSYNC.COLLECTIVE R15, `(.L_x_13885) ;  /* 0x000000000f087348 */ /* 0x000fea0003c00000 */
[----:B------:R0:W1:Y:S02]  /*33a0*/  SHFL.BFLY P6, R14, R13, R12, R11 ;  /* 0x0c00000c0d0e7389 */ /* 0x00006400000c000b */
[----:B01----:R-:W-:Y:S05]  /*33b0*/  ENDCOLLECTIVE ;  /* 0x000000000000791b */ /* 0x003fea0003800000 */
.L_x_13885:
[----:B------:R-:W-:Y:S05]  /*33c0*/  BRA `(.L_x_13886) ;  /* 0xffffffd000107947 */ /* 0x000fea000383ffff */
.L_x_13887:
        /* <DEDUP_REMOVED lines=11> */
.L_x_27429:


//--------------------- .text._ZN4vllm25paged_attention_v2_kernelIfhLi120ELi32ELi128ELNS_18Fp8KVCacheDataTypeE1ELb0ELi512EEEvPfS2_PT_PKS3_PKT0_S9_ifPKiSB_iPKfiiiSD_SD_iiiii --------------------------
	.section	.text._ZN4vllm25paged_attention_v2_kernelIfhLi120ELi32ELi128ELNS_18Fp8KVCacheDataTypeE1ELb0ELi512EEEvPfS2_PT_PKS3_PKT0_S9_ifPKiSB_iPKfiiiSD_SD_iiiii,"ax",@progbits
	.align	128
        .global         _ZN4vllm25paged_attention_v2_kernelIfhLi120ELi32ELi128ELNS_18Fp8KVCacheDataTypeE1ELb0ELi512EEEvPfS2_PT_PKS3_PKT0_S9_ifPKiSB_iPKfiiiSD_SD_iiiii
        .type           _ZN4vllm25paged_attention_v2_kernelIfhLi120ELi32ELi128ELNS_18Fp8KVCacheDataTypeE1ELb0ELi512EEEvPfS2_PT_PKS3_PKT0_S9_ifPKiSB_iPKfiiiSD_SD_iiiii,@function
        .size           _ZN4vllm25paged_attention_v2_kernelIfhLi120ELi32ELi128ELNS_18Fp8KVCacheDataTypeE1ELb0ELi512EEEvPfS2_PT_PKS3_PKT0_S9_ifPKiSB_iPKfiiiSD_SD_iiiii,(.L_x_27430 - _ZN4vllm25paged_attention_v2_kernelIfhLi120ELi32ELi128ELNS_18Fp8KVCacheDataTypeE1ELb0ELi512EEEvPfS2_PT_PKS3_PKT0_S9_ifPKiSB_iPKfiiiSD_SD_iiiii)
        .other          _ZN4vllm25paged_attention_v2_kernelIfhLi120ELi32ELi128ELNS_18Fp8KVCacheDataTypeE1ELb0ELi512EEEvPfS2_PT_PKS3_PKT0_S9_ifPKiSB_iPKfiiiSD_SD_iiiii,@"STO_CUDA_ENTRY STV_DEFAULT"
_ZN4vllm25paged_attention_v2_kernelIfhLi120ELi32ELi128ELNS_18Fp8KVCacheDataTypeE1ELb0ELi512EEEvPfS2_PT_PKS3_PKT0_S9_ifPKiSB_iPKfiiiSD_SD_iiiii:
.text._ZN4vllm25paged_attention_v2_kernelIfhLi120ELi32ELi128ELNS_18Fp8KVCacheDataTypeE1ELb0ELi512EEEvPfS2_PT_PKS3_PKT0_S9_ifPKiSB_iPKfiiiSD_SD_iiiii:
        /* <DEDUP_REMOVED lines=51> */
.L_x_13889:
[----:B------:R-:W-:Y:S05]  /*0330*/  BSYNC.RECONVERGENT B6 ;  /* 0x0000000000067941 */ /* 0x000fea0003800200 */
.L_x_13888:
        /* <DEDUP_REMOVED lines=14> */
.L_x_13926:
        /* <DEDUP_REMOVED lines=40> */
.L_x_13895:
        /* <DEDUP_REMOVED lines=11> */
.L_x_13894:
[----:B------:R-:W-:Y:S05]  /*0750*/  BSYNC.RECONVERGENT B1 ;  /* 0x0000000000017941 */ /* 0x000fea0003800200 */
.L_x_13893:
        /* <DEDUP_REMOVED lines=13> */
.L_x_13898:
        /* <DEDUP_REMOVED lines=100> */
.L_x_13897:
[----:B------:R-:W-:Y:S05]  /*0e70*/  BSYNC.RECONVERGENT B1 ;  /* 0x0000000000017941 */ /* 0x000fea0003800200 */
.L_x_13896:
        /* <DEDUP_REMOVED lines=55> */
.L_x_13900:
[----:B------:R-:W-:Y:S05]  /*11f0*/  BSYNC.RECONVERGENT B1 ;  /* 0x0000000000017941 */ /* 0x000fea0003800200 */
.L_x_13899:
        /* <DEDUP_REMOVED lines=26> */
.L_x_13892:
[----:B------:R-:W-:Y:S05]  /*13a0*/  BSYNC.RECONVERGENT B0 ;  /* 0x0000000000007941 */ /* 0x000fea0003800200 */
.L_x_13891:
        /* <DEDUP_REMOVED lines=40> */
.L_x_13905:
[----:B------:R-:W1:Y:S01]  /*1630*/  LDS R11, [R7] ;  /* 0x00000000070b7984 */ /* 0x000e620000000800 */
[----:B------:R-:W-:-:S04]  /*1640*/  IADD3 R10, PT, PT, R10, 0x1, RZ ;  /* 0x000000010a0a7810 */ /* 0x000fc80007ffe0ff */
[----:B------:R-:W-:Y:S01]  /*1650*/  ISETP.NE.AND P0, PT, R10, RZ, PT ;  /* 0x000000ff0a00720c */ /* 0x000fe20003f05270 */
[----:B-1----:R-:W-:-:S05]  /*1660*/  FMUL.FTZ R12, R11, R4 ;  /* 0x000000040b0c7220 */ /* 0x002fca0000410000 */
[----:B------:R1:W-:Y:S02]  /*1670*/  STS [R7], R12 ;  /* 0x0000000c07007388 */ /* 0x0003e40000000800 */
[----:B-1----:R-:W-:-:S05]  /*1680*/  IADD3 R7, PT, PT, R7, 0x200, RZ ;  /* 0x0000020007077810 */ /* 0x002fca0007ffe0ff */
[----:B------:R-:W-:Y:S05]  /*1690*/  @P0 BRA `(.L_x_13905) ;  /* 0xfffffffc00e40947 */ /* 0x000fea000383ffff */
.L_x_13904:
[----:B------:R-:W-:Y:S05]  /*16a0*/  BSYNC.RECONVERGENT B1 ;  /* 0x0000000000017941 */ /* 0x000fea0003800200 */
.L_x_13903:
        /* <DEDUP_REMOVED lines=13> */
.L_x_13908:
        /* <DEDUP_REMOVED lines=52> */
.L_x_13907:
[----:B------:R-:W-:Y:S05]  /*1ac0*/  BSYNC.RECONVERGENT B1 ;  /* 0x0000000000017941 */ /* 0x000fea0003800200 */
.L_x_13906:
        /* <DEDUP_REMOVED lines=31> */
.L_x_13910:
[----:B------:R-:W-:Y:S05]  /*1cc0*/  BSYNC.RECONVERGENT B1 ;  /* 0x0000000000017941 */ /* 0x000fea0003800200 */
.L_x_13909:
        /* <DEDUP_REMOVED lines=14> */
.L_x_13902:
[----:B------:R-:W-:Y:S05]  /*1db0*/  BSYNC.RECONVERGENT B0 ;  /* 0x0000000000007941 */ /* 0x000fea0003800200 */
.L_x_13901:
        /* <DEDUP_REMOVED lines=31> */
.L_x_13912:
[----:B------:R-:W-:Y:S05]  /*1fb0*/  BSYNC.RECONVERGENT B0 ;  /* 0x0000000000007941 */ /* 0x000fea0003800200 */
.L_x_13911:
        /* <DEDUP_REMOVED lines=52> */
.L_x_13914:
[----:B------:R-:W-:Y:S05]  /*2300*/  BSYNC.RECONVERGENT B0 ;  /* 0x0000000000007941 */ /* 0x000fea0003800200 */
.L_x_13913:
        /* <DEDUP_REMOVED lines=63> */
.L_x_13916:
[----:B------:R-:W-:Y:S05]  /*2700*/  BSYNC.RECONVERGENT B0 ;  /* 0x0000000000007941 */ /* 0x000fea0003800200 */
.L_x_13915:
        /* <DEDUP_REMOVED lines=33> */
.L_x_13918:
[----:B------:R-:W-:Y:S05]  /*2920*/  BSYNC.RECONVERGENT B0 ;  /* 0x0000000000007941 */ /* 0x000fea0003800200 */
.L_x_13917:
        /* <DEDUP_REMOVED lines=63> */
.L_x_13920:
[----:B------:R-:W-:Y:S05]  /*2d20*/  BSYNC.RECONVERGENT B0 ;  /* 0x0000000000007941 */ /* 0x000fea0003800200 */
.L_x_13919:
        /* <DEDUP_REMOVED lines=46> */
.L_x_13890:
[----:B------:R-:W-:Y:S01]  /*3010*/  HFMA2 R12, -RZ, RZ, 0, 9.5367431640625e-07 ;  /* 0x00000010ff0c7431 */ /* 0x000fe200000001ff */
[----:B------:R-:W-:Y:S02]  /*3020*/  MOV R11, 0x1f ;  /* 0x0000001f000b7802 */ /* 0x000fe40000000f00 */
[----:B------:R-:W-:-:S07]  /*3030*/  MOV R15, 0xffffffff ;  /* 0xffffffff000f7802 */ /* 0x000fce0000000f00 */
[----:B------:R-:W-:Y:S05]  /*3040*/  WARPSYNC.COLLECTIVE R15, `(.L_x_13921) ;  /* 0x000000000f087348 */ /* 0x000fea0003c00000 */
[----:B------:R0:W1:Y:S02]  /*3050*/  SHFL.BFLY P6, R14, R13, R12, R11 ;  /* 0x0c00000c0d0e7389 */ /* 0x00006400000c000b */
[----:B01----:R-:W-:Y:S05]  /*3060*/  ENDCOLLECTIVE ;  /* 0x000000000000791b */ /* 0x003fea0003800000 */
.L_x_13921:
[----:B------:R-:W-:Y:S01]  /*3070*/  HFMA2 R12, -RZ, RZ, 0, 4.76837158203125e-07 ;  /* 0x00000008ff0c7431 */ /* 0x000fe200000001ff */
[----:B------:R-:W-:-:S04]  /*3080*/  FMNMX.FTZ R0, R14, -3.40282346638528859812e+38, !PT ;  /* 0xff7fffff0e007809 */ /* 0x000fc80007810000 */
[----:B------:R-:W-:-:S07]  /*3090*/  MOV R13, R0 ;  /* 0x00000000000d7202 */ /* 0x000fce0000000f00 */
[----:B------:R-:W-:Y:S05]  /*30a0*/  WARPSYNC.COLLECTIVE R15, `(.L_x_13922) ;  /* 0x000000000f087348 */ /* 0x000fea0003c00000 */
[----:B------:R0:W1:Y:S02]  /*30b0*/  SHFL.BFLY P6, R14, R13, R12, R11 ;  /* 0x0c00000c0d0e7389 */ /* 0x00006400000c000b */
[----:B01----:R-:W-:Y:S05]  /*30c0*/  ENDCOLLECTIVE ;  /* 0x000000000000791b */ /* 0x003fea0003800000 */
.L_x_13922:
[----:B------:R-:W-:Y:S01]  /*30d0*/  HFMA2 R12, -RZ, RZ, 0, 2.384185791015625e-07 ;  /* 0x00000004ff0c7431 */ /* 0x000fe200000001ff */
[----:B------:R-:W-:-:S04]  /*30e0*/  FMNMX.FTZ R2, R0, R14, !PT ;  /* 0x0000000e00027209 */ /* 0x000fc80007810000 */
[----:B------:R-:W-:-:S07]  /*30f0*/  MOV R13, R2 ;  /* 0x00000002000d7202 */ /* 0x000fce0000000f00 */
[----:B------:R-:W-:Y:S05]  /*3100*/  WARPSYNC.COLLECTIVE R15, `(.L_x_13923) ;  /* 0x000000000f087348 */ /* 0x000fea0003c00000 */
[----:B------:R0:W1:Y:S02]  /*3110*/  SHFL.BFLY P6, R14, R13, R12, R11 ;  /* 0x0c00000c0d0e7389 */ /* 0x00006400000c000b */
[----:B01----:R-:W-:Y:S05]  /*3120*/  ENDCOLLECTIVE ;  /* 0x000000000000791b */ /* 0x003fea0003800000 */
.L_x_13923:
[----:B------:R-:W-:Y:S01]  /*3130*/  HFMA2 R12, -RZ, RZ, 0, 1.1920928955078125e-07 ;  /* 0x00000002ff0c7431 */ /* 0x000fe200000001ff */
[----:B------:R-:W-:-:S04]  /*3140*/  FMNMX.FTZ R3, R2, R14, !PT ;  /* 0x0000000e02037209 */ /* 0x000fc80007810000 */
[----:B------:R-:W-:-:S07]  /*3150*/  MOV R13, R3 ;  /* 0x00000003000d7202 */ /* 0x000fce0000000f00 */
[----:B------:R-:W-:Y:S05]  /*3160*/  WARPSYNC.COLLECTIVE R15, `(.L_x_13924) ;  /* 0x000000000f087348 */ /* 0x000fea0003c00000 */
[----:B------:R0:W1:Y:S02]  /*3170*/  SHFL.BFLY P6, R14, R13, R12, R11 ;  /* 0x0c00000c0d0e7389 */ /* 0x00006400000c000b */
[----:B01----:R-:W-:Y:S05]  /*3180*/  ENDCOLLECTIVE ;  /* 0x000000000000791b */ /* 0x003fea0003800000 */
.L_x_13924:
[----:B------:R-:W-:Y:S01]  /*3190*/  HFMA2 R12, -RZ, RZ, 0, 5.9604644775390625e-08 ;  /* 0x00000001ff0c7431 */ /* 0x000fe200000001ff */
[----:B------:R-:W-:-:S04]  /*31a0*/  FMNMX.FTZ R4, R3, R14, !PT ;  /* 0x0000000e03047209 */ /* 0x000fc80007810000 */
[----:B------:R-:W-:-:S07]  /*31b0*/  MOV R13, R4 ;  /* 0x00000004000d7202 */ /* 0x000fce0000000f00 */
[----:B------:R-:W-:Y:S05]  /*31c0*/  WARPSYNC.COLLECTIVE R15, `(.L_x_13925) ;  /* 0x000000000f087348 */ /* 0x000fea0003c00000 */
[----:B------:R0:W1:Y:S02]  /*31d0*/  SHFL.BFLY P6, R14, R13, R12, R11 ;  /* 0x0c00000c0d0e7389 */ /* 0x00006400000c000b */
[----:B01----:R-:W-:Y:S05]  /*31e0*/  ENDCOLLECTIVE ;  /* 0x000000000000791b */ /* 0x003fea0003800000 */
.L_x_13925:
[----:B------:R-:W-:Y:S05]  /*31f0*/  BRA `(.L_x_13926) ;  /* 0xffffffd000887947 */ /* 0x000fea000383ffff */
.L_x_13927:
        /* <DEDUP_REMOVED lines=16> */
.L_x_27430:


//--------------------- .text._ZN4vllm25paged_attention_v2_kernelIfhLi112ELi32ELi128ELNS_18Fp8KVCacheDataTypeE1ELb0ELi512EEEvPfS2_PT_PKS3_PKT0_S9_ifPKiSB_iPKfiiiSD_SD_iiiii --------------------------
	.section	.text._ZN4vllm25paged_attention_v2_kernelIfhLi112ELi32ELi128ELNS_18Fp8KVCacheDataTypeE1ELb0ELi512EEEvPfS2_PT_PKS3_PKT0_S9_ifPKiSB_iPKfiiiSD_SD_iiiii,"ax",@progbits
	.align	128
        .global         _ZN4vllm25paged_attention_v2_kernelIfhLi112ELi32ELi128ELNS_18Fp8KVCacheDataTypeE1ELb0ELi512EEEvPfS2_PT_PKS3_PKT0_S9_ifPKiSB_iPKfiiiSD_SD_iiiii
        .type           _ZN4vllm25paged_attention_v2_kernelIfhLi112ELi32ELi128ELNS_18Fp8KVCacheDataTypeE1ELb0ELi512EEEvPfS2_PT_PKS3_PKT0_S9_ifPKiSB_iPKfiiiSD_SD_iiiii,@function
        .size           _ZN4vllm25paged_attention_v2_kernelIfhLi112ELi32ELi128ELNS_18Fp8KVCacheDataTypeE1ELb0ELi512EEEvPfS2_PT_PKS3_PKT0_S9_ifPKiSB_iPKfiiiSD_SD_iiiii,(.L_x_27431 - _ZN4vllm25paged_attention_v2_kernelIfhLi112ELi32ELi128ELNS_18Fp8KVCacheDataTypeE1ELb0ELi512EEEvPfS2_PT_PKS3_PKT0_S9_ifPKiSB_iPKfiiiSD_SD_iiiii)
        .other          _ZN4vllm25paged_attention_v2_kernelIfhLi112ELi32ELi128ELNS_18Fp8KVCacheDataTypeE1ELb0ELi512EEEvPfS2_PT_PKS3_PKT0_S9_ifPKiSB_iPKfiiiSD_SD_iiiii,@"STO_CUDA_ENTRY STV_DEFAULT"
_ZN4vllm25paged_attention_v2_kernelIfhLi112ELi32ELi128ELNS_18Fp8KVCacheDataTypeE1ELb0ELi512EEEvPfS2_PT_PKS3_PKT0_S9_ifPKiSB_iPKfiiiSD_SD_iiiii:
.text._ZN4vllm25paged_attention_v2_kernelIfhLi112ELi32ELi128ELNS_18Fp8KVCacheDataTypeE1ELb0ELi512EEEvPfS2_PT_PKS3_PKT0_S9_ifPKiSB_iPKfiiiSD_SD_iiiii:
        /* <DEDUP_REMOVED lines=45> */
.L_x_13929:
[----:B------:R-:W-:Y:S05]  /*02d0*/  BSYNC.RECONVERGENT B6 ;  /* 0x0000000000067941 */ /* 0x000fea0003800200 */
.L_x_13928:
        /* <DEDUP_REMOVED lines=12> */
.L_x_13966:
        /* <DEDUP_REMOVED lines=40> */
.L_x_13935:
        /* <DEDUP_REMOVED lines=11> */
.L_x_13934:
[----:B------:R-:W-:Y:S05]  /*06d0*/  BSYNC.RECONVERGENT B1 ;  /* 0x0000000000017941 */ /* 0x000fea0003800200 */
.L_x_13933:
        /* <DEDUP_REMOVED lines=12> */
.L_x_13938:
        /* <DEDUP_REMOVED lines=100> */
.L_x_13937:
[----:B------:R-:W-:Y:S05]  /*0de0*/  BSYNC.RECONVERGENT B1 ;  /* 0x0000000000017941 */ /* 0x000fea0003800200 */
.L_x_13936:
        /* <DEDUP_REMOVED lines=55> */
.L_x_13940:
[----:B------:R-:W-:Y:S05]  /*1160*/  BSYNC.RECONVERGENT B1 ;  /* 0x0000000000017941 */ /* 0x000fea0003800200 */
.L_x_13939:
        /* <DEDUP_REMOVED lines=26> */
.L_x_13932:
[----:B------:R-:W-:Y:S05]  /*1310*/  BSYNC.RECONVERGENT B0 ;  /* 0x0000000000007941 */ /* 0x000fea0003800200 */
.L_x_13931:
        /* <DEDUP_REMOVED lines=40> */
.L_x_13945:
[----:B------:R-:W1:Y:S01]  /*15a0*/  LDS R11, [R7] ;  /* 0x00000000070b7984 */ /* 0x000e620000000800 */
[----:B------:R-:W-:-:S04]  /*15b0*/  IADD3 R9, PT, PT, R9, 0x1, RZ ;  /* 0x0000000109097810 */ /* 0x000fc80007ffe0ff */
[----:B------:R-:W-:Y:S01]  /*15c0*/  ISETP.NE.AND P0, PT, R9, RZ, PT ;  /* 0x000000ff0900720c */ /* 0x000fe20003f05270 */
[----:B-1----:R-:W-:-:S05]  /*15d0*/  FMUL.FTZ R8, R11, R4 ;  /* 0x000000040b087220 */ /* 0x002fca0000410000 */
[----:B------:R1:W-:Y:S02]  /*15e0*/  STS [R7], R8 ;  /* 0x0000000807007388 */ /* 0x0003e40000000800 */
[----:B-1----:R-:W-:-:S05]  /*15f0*/  IADD3 R7, PT, PT, R7, 0x200, RZ ;  /* 0x0000020007077810 */ /* 0x002fca0007ffe0ff */
[----:B------:R-:W-:Y:S05]  /*1600*/  @P0 BRA `(.L_x_13945) ;  /* 0xfffffffc00e40947 */ /* 0x000fea000383ffff */
.L_x_13944:
[----:B------:R-:W-:Y:S05]  /*1610*/  BSYNC.RECONVERGENT B1 ;  /* 0x0000000000017941 */ /* 0x000fea0003800200 */
.L_x_13943:
        /* <DEDUP_REMOVED lines=12> */
.L_x_13948:
        /* <DEDUP_REMOVED lines=52> */
.L_x_13947:
[----:B------:R-:W-:Y:S05]  /*1a20*/  BSYNC.RECONVERGENT B1 ;  /* 0x0000000000017941 */ /* 0x000fea0003800200 */
.L_x_13946:
        /* <DEDUP_REMOVED lines=31> */
.L_x_13950:
[----:B------:R-:W-:Y:S05]  /*1c20*/  BSYNC.RECONVERGENT B1 ;  /* 0x0000000000017941 */ /* 0x000fea0003800200 */
.L_x_13949:
        /* <DEDUP_REMOVED lines=14> */
.L_x_13942:
[----:B------:R-:W-:Y:S05]  /*1d10*/  BSYNC.RECONVERGENT B0 ;  /* 0x0000000000007941 */ /* 0x000fea0003800200 */
.L_x_13941:
        /* <DEDUP_REMOVED lines=29> */
.L_x_13952:
[----:B------:R-:W-:Y:S05]  /*1ef0*/  BSYNC.RECONVERGENT B0 ;  /* 0x0000000000007941 */ /* 0x000fea0003800200 */
.L_x_13951:
        /* <DEDUP_REMOVED lines=50> */
.L_x_13954:
[----:B------:R-:W-:Y:S05]  /*2220*/  BSYNC.RECONVERGENT B0 ;  /* 0x0000000000007941 */ /* 0x000fea0003800200 */
.L_x_13953:
        /* <DEDUP_REMOVED lines=59> */
.L_x_13956:
[----:B------:R-:W-:Y:S05]  /*25e0*/  BSYNC.RECONVERGENT B0 ;  /* 0x0000000000007941 */ /* 0x000fea0003800200 */
.L_x_13955:
        /* <DEDUP_REMOVED lines=31> */
.L_x_13958:
[----:B------:R-:W-:Y:S05]  /*27e0*/  BSYNC.RECONVERGENT B0 ;  /* 0x0000000000007941 */ /* 0x000fea0003800200 */
.L_x_13957:
        /* <DEDUP_REMOVED lines=59> */
.L_x_13960:
[----:B------:R-:W-:Y:S05]  /*2ba0*/  BSYNC.RECONVERGENT B0 ;  /* 0x0000000000007941 */ /* 0x000fea0003800200 */
.L_x_13959:
        /* <DEDUP_REMOVED lines=42> */
.L_x_13930:
[----:B------:R-:W-:Y:S01]  /*2e50*/  HFMA2 R12, -RZ, RZ, 0, 9.5367431640625e-07 ;  /* 0x00000010ff0c7431 */ /* 0x000fe200000001ff */
[----:B------:R-:W-:Y:S02]  /*2e60*/  MOV R11, 0x1f ;  /* 0x0000001f000b7802 */ /* 0x000fe40000000f00 */
[----:B------:R-:W-:-:S07]  /*2e70*/  MOV R15, 0xffffffff ;  /* 0xffffffff000f7802 */ /* 0x000fce0000000f00 */
[----:B------:R-:W-:Y:S05]  /*2e80*/  WARPSYNC.COLLECTIVE R15, `(.L_x_13961) ;  /* 0x000000000f087348 */ /* 0x000fea0003c00000 */
[----:B------:R0:W1:Y:S02]  /*2e90*/  SHFL.BFLY P6, R14, R13, R12, R11 ;  /* 0x0c00000c0d0e7389 */ /* 0x00006400000c000b */
[----:B01----:R-:W-:Y:S05]  /*2ea0*/  ENDCOLLECTIVE ;  /* 0x000000000000791b */ /* 0x003fea0003800000 */
.L_x_13961:
[----:B------:R-:W-:Y:S01]  /*2eb0*/  HFMA2 R12, -RZ, RZ, 0, 4.76837158203125e-07 ;  /* 0x00000008ff0c7431 */ /* 0x000fe200000001ff */
[----:B------:R-:W-:-:S04]  /*2ec0*/  FMNMX.FTZ R0, R14, -3.40282346638528859812e+38, !PT ;  /* 0xff7fffff0e007809 */ /* 0x000fc80007810000 */
[----:B------:R-:W-:-:S07]  /*2ed0*/  MOV R13, R0 ;  /* 0x00000000000d7202 */ /* 0x000fce0000000f00 */
[----:B------:R-:W-:Y:S05]  /*2ee0*/  WARPSYNC.COLLECTIVE R15, `(.L_x_13962) ;  /* 0x000000000f087348 */ /* 0x000fea0003c00000 */
[----:B------:R0:W1:Y:S02]  /*2ef0*/  SHFL.BFLY P6, R14, R13, R12, R11 ;  /* 0x0c00000c0d0e7389 */ /* 0x00006400000c000b */
[----:B01----:R-:W-:Y:S05]  /*2f00*/  ENDCOLLECTIVE ;  /* 0x000000000000791b */ /* 0x003fea0003800000 */
.L_x_13962:
[----:B------:R-:W-:Y:S01]  /*2f10*/  HFMA2 R12, -RZ, RZ, 0, 2.384185791015625e-07 ;  /* 0x00000004ff0c7431 */ /* 0x000fe200000001ff */
[----:B------:R-:W-:-:S04]  /*2f20*/  FMNMX.FTZ R2, R0, R14, !PT ;  /* 0x0000000e00027209 */ /* 0x000fc80007810000 */
[----:B------:R-:W-:-:S07]  /*2f30*/  MOV R13, R2 ;  /* 0x00000002000d7202 */ /* 0x000fce0000000f00 */
[----:B------:R-:W-:Y:S05]  /*2f40*/  WARPSYNC.COLLECTIVE R15, `(.L_x_13963) ;  /* 0x000000000f087348 */ /* 0x000fea0003c00000 */
[----:B------:R0:W1:Y:S02]  /*2f50*/  SHFL.BFLY P6, R14, R13, R12, R11 ;  /* 0x0c00000c0d0e7389 */ /* 0x00006400000c000b */
[----:B01----:R-:W-:Y:S05]  /*2f60*/  ENDCOLLECTIVE ;  /* 0x000000000000791b */ /* 0x003fea0003800000 */
.L_x_13963:
[----:B------:R-:W-:Y:S01]  /*2f70*/  HFMA2 R12, -RZ, RZ, 0, 1.1920928955078125e-07 ;  /* 0x00000002ff0c7431 */ /* 0x000fe200000001ff */
[----:B------:R-:W-:-:S04]  /*2f80*/  FMNMX.FTZ R3, R2, R14, !PT ;  /* 0x0000000e02037209 */ /* 0x000fc80007810000 */
[----:B------:R-:W-:-:S07]  /*2f90*/  MOV R13, R3 ;  /* 0x00000003000d7202 */ /* 0x000fce0000000f00 */
[----:B------:R-:W-:Y:S05]  /*2fa0*/  WARPSYNC.COLLECTIVE R15, `(.L_x_13964) ;  /* 0x000000000f087348 */ /* 0x000fea0003c00000 */
[----:B------:R0:W1:Y:S02]  /*2fb0*/  SHFL.BFLY P6, R14, R13, R12, R11 ;  /* 0x0c00000c0d0e7389 */ /* 0x00006400000c000b */
[----:B01----:R-:W-:Y:S05]  /*2fc0*/  ENDCOLLECTIVE ;  /* 0x000000000000791b */ /* 0x003fea0003800000 */
.L_x_13964:
[----:B------:R-:W-:Y:S01]  /*2fd0*/  HFMA2 R12, -RZ, RZ, 0, 5.9604644775390625e-08 ;  /* 0x00000001ff0c7431 */ /* 0x000fe200000001ff */
[----:B------:R-:W-:-:S04]  /*2fe0*/  FMNMX.FTZ R4, R3, R14, !PT ;  /* 0x0000000e03047209 */ /* 0x000fc80007810000 */
[----:B------:R-:W-:-:S07]  /*2ff0*/  MOV R13, R4 ;  /* 0x00000004000d7202 */ /* 0x000fce0000000f00 */
[----:B------:R-:W-:Y:S05]  /*3000*/  WARPSYNC.COLLECTIVE R15, `(.L_x_13965) ;  /* 0x000000000f087348 */ /* 0x000fea0003c00000 */
[----:B------:R0:W1:Y:S02]  /*3010*/  SHFL.BFLY P6, R14, R13, R12, R11 ;  /* 0x0c00000c0d0e7389 */ /* 0x00006400000c000b */
[----:B01----:R-:W-:Y:S05]  /*3020*/  ENDCOLLECTIVE ;  /* 0x000000000000791b */ /* 0x003fea0003800000 */
.L_x_13965:
[----:B------:R-:W-:Y:S05]  /*3030*/  BRA `(.L_x_13966) ;  /* 0xffffffd000d87947 */ /* 0x000fea000383ffff */
.L_x_13967:
        /* <DEDUP_REMOVED lines=12> */
.L_x_27431:


//--------------------- .text._ZN4vllm25paged_attention_v2_kernelIfhLi96ELi32ELi128ELNS_18Fp8KVCacheDataTypeE1ELb0ELi512EEEvPfS2_PT_PKS3_PKT0_S9_ifPKiSB_iPKfiiiSD_SD_iiiii --------------------------
	.section	.text._ZN4vllm25paged_attention_v2_kernelIfhLi96ELi32ELi128ELNS_18Fp8KVCacheDataTypeE1ELb0ELi512EEEvPfS2_PT_PKS3_PKT0_S9_ifPKiSB_iPKfiiiSD_SD_iiiii,"ax",@progbits
	.align	128
        .global         _ZN4vllm25paged_attention_v2_kernelIfhLi96ELi32ELi128ELNS_18Fp8KVCacheDataTypeE1ELb0ELi512EEEvPfS2_PT_PKS3_PKT0_S9_ifPKiSB_iPKfiiiSD_SD_iiiii
        .type           _ZN4vllm25paged_attention_v2_kernelIfhLi96ELi32ELi128ELNS_18Fp8KVCacheDataTypeE1ELb0ELi512EEEvPfS2_PT_PKS3_PKT0_S9_ifPKiSB_iPKfiiiSD_SD_iiiii,@function
        .size           _ZN4vllm25paged_attention_v2_kernelIfhLi96ELi32ELi128ELNS_18Fp8KVCacheDataTypeE1ELb0ELi512EEEvPfS2_PT_PKS3_PKT0_S9_ifPKiSB_iPKfiiiSD_SD_iiiii,(.L_x_27432 - _ZN4vllm25paged_attention_v2_kernelIfhLi96ELi32ELi128ELNS_18Fp8KVCacheDataTypeE1ELb0ELi512EEEvPfS2_PT_PKS3_PKT0_S9_ifPKiSB_iPKfiiiSD_SD_iiiii)
        .other          _ZN4vllm25paged_attention_v2_kernelIfhLi96ELi32ELi128ELNS_18Fp8KVCacheDataTypeE1ELb0ELi512EEEvPfS2_PT_PKS3_PKT0_S9_ifPKiSB_iPKfiiiSD_SD_iiiii,@"STO_CUDA_ENTRY STV_DEFAULT"
_ZN4vllm25paged_attention_v2_kernelIfhLi96ELi32ELi128ELNS_18Fp8KVCacheDataTypeE1ELb0ELi512EEEvPfS2_PT_PKS3_PKT0_S9_ifPKiSB_iPKfiiiSD_SD_iiiii:
.text._ZN4vllm25paged_attention_v2_kernelIfhLi96ELi32ELi128ELNS_18Fp8KVCacheDataTypeE1ELb0ELi512EEEvPfS2_PT_PKS3_PKT0_S9_ifPKiSB_iPKfiiiSD_SD_iiiii:
        /* <DEDUP_REMOVED lines=44> */
.L_x_13969:
[----:B------:R-:W-:Y:S05]  /*02c0*/  BSYNC.RECONVERGENT B6 ;  /* 0x0000000000067941 */ /* 0x000fea0003800200 */
.L_x_13968:
        /* <DEDUP_REMOVED lines=15> */
.L_x_14006:
        /* <DEDUP_REMOVED lines=40> */
.L_x_13975:
        /* <DEDUP_REMOVED lines=11> */
.L_x_13974:
[----:B------:R-:W-:Y:S05]  /*06f0*/  BSYNC.RECONVERGENT B1 ;  /* 0x0000000000017941 */ /* 0x000fea0003800200 */
.L_x_13973:
        /* <DEDUP_REMOVED lines=12> */
.L_x_13978:
        /* <DEDUP_REMOVED lines=100> */
.L_x_13977:
[----:B------:R-:W-:Y:S05]  /*0e00*/  BSYNC.RECONVERGENT B1 ;  /* 0x0000000000017941 */ /* 0x000fea0003800200 */
.L_x_13976:
        /* <DEDUP_REMOVED lines=55> */
.L_x_13980:
[----:B------:R-:W-:Y:S05]  /*1180*/  BSYNC.RECONVERGENT B1 ;  /* 0x0000000000017941 */ /* 0x000fea0003800200 */
.L_x_13979:
        /* <DEDUP_REMOVED lines=26> */
.L_x_13972:
[----:B------:R-:W-:Y:S05]  /*1330*/  BSYNC.RECONVERGENT B0 ;  /* 0x0000000000007941 */ /* 0x000fea0003800200 */
.L_x_13971:
        /* <DEDUP_REMOVED lines=40> */
.L_x_13985:
[----:B------:R-:W1:Y:S01]  /*15c0*/  LDS R13, [R5] ;  /* 0x00000000050d7984 */ /* 0x000e620000000800 */
[----:B------:R-:W-:-:S04]  /*15d0*/  IADD3 R10, PT, PT, R10, 0x1, RZ ;  /* 0x000000010a0a7810 */ /* 0x000fc80007ffe0ff */
[----:B------:R-:W-:Y:S01]  /*15e0*/  ISETP.NE.AND P0, PT, R10, RZ, PT ;  /* 0x000000ff0a00720c */ /* 0x000fe20003f05270 */
[----:B-1----:R-:W-:-:S05]  /*15f0*/  FMUL.FTZ R8, R13, R4 ;  /* 0x000000040d087220 */ /* 0x002fca0000410000 */
[----:B------:R1:W-:Y:S02]  /*1600*/  STS [R5], R8 ;  /* 0x0000000805007388 */ /* 0x0003e40000000800 */
[----:B-1----:R-:W-:-:S05]  /*1610*/  IADD3 R5, PT, PT, R5, 0x200, RZ ;  /* 0x0000020005057810 */ /* 0x002fca0007ffe0ff */
[----:B------:R-:W-:Y:S05]  /*1620*/  @P0 BRA `(.L_x_13985) ;  /* 0xfffffffc00e40947 */ /* 0x000fea000383ffff */
.L_x_13984:
[----:B------:R-:W-:Y:S05]  /*1630*/  BSYNC.RECONVERGENT B1 ;  /* 0x0000000000017941 */ /* 0x000fea0003800200 */
.L_x_13983:
        /* <DEDUP_REMOVED lines=12> */
.L_x_13988:
        /* <DEDUP_REMOVED lines=52> */
.L_x_13987:
[----:B------:R-:W-:Y:S05]  /*1a40*/  BSYNC.RECONVERGENT B1 ;  /* 0x0000000000017941 */ /* 0x000fea0003800200 */
.L_x_13986:
        /* <DEDUP_REMOVED lines=31> */
.L_x_13990:
[----:B------:R-:W-:Y:S05]  /*1c40*/  BSYNC.RECONVERGENT B1 ;  /* 0x0000000000017941 */ /* 0x000fea0003800200 */
.L_x_13989:
        /* <DEDUP_REMOVED lines=14> */
.L_x_13982:
[----:B------:R-:W-:Y:S05]  /*1d30*/  BSYNC.RECONVERGENT B0 ;  /* 0x0000000000007941 */ /* 0x000fea0003800200 */
.L_x_13981:
        /* <DEDUP_REMOVED lines=28> */
.L_x_13992:
[----:B------:R-:W-:Y:S05]  /*1f00*/  BSYNC.RECONVERGENT B0 ;  /* 0x0000000000007941 */ /* 0x000fea0003800200 */
.L_x_13991:
        /* <DEDUP_REMOVED lines=45> */
.L_x_13994:
[----:B------:R-:W-:Y:S05]  /*21e0*/  BSYNC.RECONVERGENT B0 ;  /* 0x0000000000007941 */ /* 0x000fea0003800200 */
.L_x_13993:
        /* <DEDUP_REMOVED lines=51> */
.L_x_13996:
[----:B------:R-:W-:Y:S05]  /*2520*/  BSYNC.RECONVERGENT B0 ;  /* 0x0000000000007941 */ /* 0x000fea0003800200 */
.L_x_13995:
        /* <DEDUP_REMOVED lines=27> */
.L_x_13998:
[----:B------:R-:W-:Y:S05]  /*26e0*/  BSYNC.RECONVERGENT B0 ;  /* 0x0000000000007941 */ /* 0x000fea0003800200 */
.L_x_13997:
        /* <DEDUP_REMOVED lines=51> */
.L_x_14000:
[----:B------:R-:W-:Y:S05]  /*2a20*/  BSYNC.RECONVERGENT B0 ;  /* 0x0000000000007941 */ /* 0x000fea0003800200 */
.L_x_13999:
        /* <DEDUP_REMOVED lines=38> */
.L_x_13970:
[----:B------:R-:W-:Y:S01]  /*2c90*/  HFMA2 R12, -RZ, RZ, 0, 9.5367431640625e-07 ;  /* 0x00000010ff0c7431 */ /* 0x000fe200000001ff */
[----:B------:R-:W-:Y:S02]  /*2ca0*/  MOV R11, 0x1f ;  /* 0x0000001f000b7802 */ /* 0x000fe40000000f00 */
[----:B------:R-:W-:-:S07]  /*2cb0*/  MOV R15, 0xffffffff ;  /* 0xffffffff000f7802 */ /* 0x000fce0000000f00 */
[----:B------:R-:W-:Y:S05]  /*2cc0*/  WARPSYNC.COLLECTIVE R15, `(.L_x_14001) ;  /* 0x000000000f087348 */ /* 0x000fea0003c00000 */
[----:B------:R0:W1:Y:S02]  /*2cd0*/  SHFL.BFLY P6, R14, R13, R12, R11 ;  /* 0x0c00000c0d0e7389 */ /* 0x00006400000c000b */
[----:B01----:R-:W-:Y:S05]  /*2ce0*/  ENDCOLLECTIVE ;  /* 0x000000000000791b */ /* 0x003fea0003800000 */
.L_x_14001:
[----:B------:R-:W-:Y:S01]  /*2cf0*/  HFMA2 R12, -RZ, RZ, 0, 4.76837158203125e-07 ;  /* 0x00000008ff0c7431 */ /* 0x000fe200000001ff */
[----:B------:R-:W-:-:S04]  /*2d00*/  FMNMX.FTZ R0, R14, -3.40282346638528859812e+38, !PT ;  /* 0xff7fffff0e007809 */ /* 0x000fc80007810000 */
[----:B------:R-:W-:-:S07]  /*2d10*/  MOV R13, R0 ;  /* 0x00000000000d7202 */ /* 0x000fce0000000f00 */
[----:B------:R-:W-:Y:S05]  /*2d20*/  WARPSYNC.COLLECTIVE R15, `(.L_x_14002) ;  /* 0x000000000f087348 */ /* 0x000fea0003c00000 */
[----:B------:R0:W1:Y:S02]  /*2d30*/  SHFL.BFLY P6, R14, R13, R12, R11 ;  /* 0x0c00000c0d0e7389 */ /* 0x00006400000c000b */
[----:B01----:R-:W-:Y:S05]  /*2d40*/  ENDCOLLECTIVE ;  /* 0x000000000000791b */ /* 0x003fea0003800000 */
.L_x_14002:
[----:B------:R-:W-:Y:S01]  /*2d50*/  HFMA2 R12, -RZ, RZ, 0, 2.384185791015625e-07 ;  /* 0x00000004ff0c7431 */ /* 0x000fe200000001ff */
[----:B------:R-:W-:-:S04]  /*2d60*/  FMNMX.FTZ R2, R0, R14, !PT ;  /* 0x0000000e00027209 */ /* 0x000fc80007810000 */
[----:B------:R-:W-:-:S07]  /*2d70*/  MOV R13, R2 ;  /* 0x00000002000d7202 */ /* 0x000fce0000000f00 */
[----:B------:R-:W-:Y:S05]  /*2d80*/  WARPSYNC.COLLECTIVE R15, `(.L_x_14003) ;  /* 0x000000000f087348 */ /* 0x000fea0003c00000 */
[----:B------:R0:W1:Y:S02]  /*2d90*/  SHFL.BFLY P6, R14, R13, R12, R11 ;  /* 0x0c00000c0d0e7389 */ /* 0x00006400000c000b */
[----:B01----:R-:W-:Y:S05]  /*2da0*/  ENDCOLLECTIVE ;  /* 0x000000000000791b */ /* 0x003fea0003800000 */
.L_x_14003:
[----:B------:R-:W-:Y:S01]  /*2db0*/  HFMA2 R12, -RZ, RZ, 0, 1.1920928955078125e-07 ;  /* 0x00000002ff0c7431 */ /* 0x000fe200000001ff */
[----:B------:R-:W-:-:S04]  /*2dc0*/  FMNMX.FTZ R3, R2, R14, !PT ;  /* 0x0000000e02037209 */ /* 0x000fc80007810000 */
[----:B------:R-:W-:-:S07]  /*2dd0*/  MOV R13, R3 ;  /* 0x00000003000d7202 */ /* 0x000fce0000000f00 */
[----:B------:R-:W-:Y:S05]  /*2de0*/  WARPSYNC.COLLECTIVE R15, `(.L_x_14004) ;  /* 0x000000000f087348 */ /* 0x000fea0003c00000 */
[----:B------:R0:W1:Y:S02]  /*2df0*/  SHFL.BFLY P6, R14, R13, R12, R11 ;  /* 0x0c00000c0d0e7389 */ /* 0x00006400000c000b */
[----:B01----:R-:W-:Y:S05]  /*2e00*/  ENDCOLLECTIVE ;  /* 0x000000000000791b */ /* 0x003fea0003800000 */
.L_x_14004:
[----:B------:R-:W-:Y:S01]  /*2e10*/  HFMA2 R12, -RZ, RZ, 0, 5.9604644775390625e-08 ;  /* 0x00000001ff0c7431 */ /* 0x000fe200000001ff */
[----:B------:R-:W-:-:S04]  /*2e20*/  FMNMX.FTZ R4, R3, R14, !PT ;  /* 0x0000000e03047209 */ /* 0x000fc80007810000 */
[----:B------:R-:W-:-:S07]  /*2e30*/  MOV R13, R4 ;  /* 0x00000004000d7202 */ /* 0x000fce0000000f00 */
[----:B------:R-:W-:Y:S05]  /*2e40*/  WARPSYNC.COLLECTIVE R15, `(.L_x_14005) ;  /* 0x000000000f087348 */ /* 0x000fea0003c00000 */
[----:B------:R0:W1:Y:S02]  /*2e50*/  SHFL.BFLY P6, R14, R13, R12, R11 ;  /* 0x0c00000c0d0e7389 */ /* 0x00006400000c000b */
[----:B01----:R-:W-:Y:S05]  /*2e60*/  ENDCOLLECTIVE ;  /* 0x000000000000791b */ /* 0x003fea0003800000 */
.L_x_14005:
[----:B------:R-:W-:Y:S05]  /*2e70*/  BRA `(.L_x_14006) ;  /* 0xffffffd400507947 */ /* 0x000fea000383ffff */
.L_x_14007:
        /* <DEDUP_REMOVED lines=16> */
.L_x_27432:


//--------------------- .text._ZN4vllm25paged_attention_v2_kernelIfhLi80ELi32ELi128ELNS_18Fp8KVCacheDataTypeE1ELb0ELi512EEEvPfS2_PT_PKS3_PKT0_S9_ifPKiSB_iPKfiiiSD_SD_iiiii --------------------------
	.section	.text._ZN4vllm25paged_attention_v2_kernelIfhLi80ELi32ELi128ELNS_18Fp8KVCacheDataTypeE1ELb0ELi512EEEvPfS2_PT_PKS3_PKT0_S9_ifPKiSB_iPKfiiiSD_SD_iiiii,"ax",@progbits
	.align	128
        .global         _ZN4vllm25paged_attention_v2_kernelIfhLi80ELi32ELi128ELNS_18Fp8KVCacheDataTypeE1ELb0ELi512EEEvPfS2_PT_PKS3_PKT0_S9_ifPKiSB_iPKfiiiSD_SD_iiiii
        .type           _ZN4vllm25paged_attention_v2_kernelIfhLi80ELi32ELi128ELNS_18Fp8KVCacheDataTypeE1ELb0ELi512EEEvPfS2_PT_PKS3_PKT0_S9_ifPKiSB_iPKfiiiSD_SD_iiiii,@function
        .size           _ZN4vllm25paged_attention_v2_kernelIfhLi80ELi32ELi128ELNS_18Fp8KVCacheDataTypeE1ELb0ELi512EEEvPfS2_PT_PKS3_PKT0_S9_ifPKiSB_iPKfiiiSD_SD_iiiii,(.L_x_27433 - _ZN4vllm25paged_attention_v2_kernelIfhLi80ELi32ELi128ELNS_18Fp8KVCacheDataTypeE1ELb0ELi512EEEvPfS2_PT_PKS3_PKT0_S9_ifPKiSB_iPKfiiiSD_SD_iiiii)
        .other          _ZN4vllm25paged_attention_v2_kernelIfhLi80ELi32ELi128ELNS_18Fp8KVCacheDataTypeE1ELb0ELi512EEEvPfS2_PT_PKS3_PKT0_S9_ifPKiSB_iPKfiiiSD_SD_iiiii,@"STO_CUDA_ENTRY STV_DEFAULT"
_ZN4vllm25paged_attention_v2_kernelIfhLi80ELi32ELi128ELNS_18Fp8KVCacheDataTypeE1ELb0ELi512EEEvPfS2_PT_PKS3_PKT0_S9_ifPKiSB_iPKfiiiSD_SD_iiiii:
.text._ZN4vllm25paged_attention_v2_kernelIfhLi80ELi32ELi128ELNS_18Fp8KVCacheDataTypeE1ELb0ELi512EEEvPfS2_PT_PKS3_PKT0_S9_ifPKiSB_iPKfiiiSD_SD_iiiii:
        /* <DEDUP_REMOVED lines=44> */
.L_x_14009:
[----:B------:R-:W-:Y:S05]  /*02c0*/  BSYNC.RECONVERGENT B6 ;  /* 0x0000000000067941 */ /* 0x000fea0003800200 */
.L_x_14008:
        /* <DEDUP_REMOVED lines=15> */
.L_x_14046:
        /* <DEDUP_REMOVED lines=40> */
.L_x_14015:
        /* <DEDUP_REMOVED lines=11> */
.L_x_14014:
[----:B------:R-:W-:Y:S05]  /*06f0*/  BSYNC.RECONVERGENT B1 ;  /* 0x0000000000017941 */ /* 0x000fea0003800200 */
.L_x_14013:
        /* <DEDUP_REMOVED lines=12> */
.L_x_14018:
        /* <DEDUP_REMOVED lines=100> */
.L_x_14017:
[----:B------:R-:W-:Y:S05]  /*0e00*/  BSYNC.RECONVERGENT B1 ;  /* 0x0000000000017941 */ /* 0x000fea0003800200 */
.L_x_14016:
        /* <DEDUP_REMOVED lines=55> */
.L_x_14020:
[----:B------:R-:W-:Y:S05]  /*1180*/  BSYNC.RECONVERGENT B1 ;  /* 0x0000000000017941 */ /* 0x000fea0003800200 */
.L_x_14019:
        /* <DEDUP_REMOVED lines=26> */
.L_x_14012:
[----:B------:R-:W-:Y:S05]  /*1330*/  BSYNC.RECONVERGENT B0 ;  /* 0x0000000000007941 */ /* 0x000fea0003800200 */
.L_x_14011:
        /* <DEDUP_REMOVED lines=40> */
.L_x_14025:
[----:B------:R-:W1:Y:S01]  /*15c0*/  LDS R11, [R8] ;  /* 0x00000000080b7984 */ /* 0x000e620000000800 */
[----:B------:R-:W-:-:S04]  /*15d0*/  IADD3 R10, PT, PT, R10, 0x1, RZ ;  /* 0x000000010a0a7810 */ /* 0x000fc80007ffe0ff */
[----:B------:R-:W-:Y:S01]  /*15e0*/  ISETP.NE.AND P0, PT, R10, RZ, PT ;  /* 0x000000ff0a00720c */ /* 0x000fe20003f05270 */
[----:B-1----:R-:W-:-:S05]  /*15f0*/  FMUL.FTZ R11, R11, R4 ;  /* 0x000000040b0b7220 */ /* 0x002fca0000410000 */
[----:B------:R1:W-:Y:S02]  /*1600*/  STS [R8], R11 ;  /* 0x0000000b08007388 */ /* 0x0003e40000000800 */
[----:B-1----:R-:W-:-:S05]  /*1610*/  IADD3 R8, PT, PT, R8, 0x200, RZ ;  /* 0x0000020008087810 */ /* 0x002fca0007ffe0ff */
[----:B------:R-:W-:Y:S05]  /*1620*/  @P0 BRA `(.L_x_14025) ;  /* 0xfffffffc00e40947 */ /* 0x000fea000383ffff */
.L_x_14024:
[----:B------:R-:W-:Y:S05]  /*1630*/  BSYNC.RECONVERGENT B1 ;  /* 0x0000000000017941 */ /* 0x000fea0003800200 */
.L_x_14023:
        /* <DEDUP_REMOVED lines=12> */
.L_x_14028:
        /* <DEDUP_REMOVED lines=52> */
.L_x_14027:
[----:B------:R-:W-:Y:S05]  /*1a40*/  BSYNC.RECONVERGENT B1 ;  /* 0x0000000000017941 */ /* 0x000fea0003800200 */
.L_x_14026:
        /* <DEDUP_REMOVED lines=31> */
.L_x_14030:
[----:B------:R-:W-:Y:S05]  /*1c40*/  BSYNC.RECONVERGENT B1 ;  /* 0x0000000000017941 */ /* 0x000fea0003800200 */
.L_x_14029:
        /* <DEDUP_REMOVED lines=14> */
.L_x_14022:
[----:B------:R-:W-:Y:S05]  /*1d30*/  BSYNC.RECONVERGENT B0 ;  /* 0x0000000000007941 */ /* 0x000fea0003800200 */
.L_x_14021:
        /* <DEDUP_REMOVED lines=28> */
.L_x_14032:
[----:B------:R-:W-:Y:S05]  /*1f00*/  BSYNC.RECONVERGENT B0 ;  /* 0x0000000000007941 */ /* 0x000fea0003800200 */
.L_x_14031:
        /* <DEDUP_REMOVED lines=37> */
.L_x_14034:
[----:B------:R-:W-:Y:S05]  /*2160*/  BSYNC.RECONVERGENT B0 ;  /* 0x0000000000007941 */ /* 0x000fea0003800200 */
.L_x_14033:
        /* <DEDUP_REMOVED lines=43> */
.L_x_14036:
[----:B------:R-:W-:Y:S05]  /*2420*/  BSYNC.RECONVERGENT B0 ;  /* 0x0000000000007941 */ /* 0x000fea0003800200 */
.L_x_14035:
        /* <DEDUP_REMOVED lines=23> */
.L_x_14038:
[----:B------:R-:W-:Y:S05]  /*25a0*/  BSYNC.RECONVERGENT B0 ;  /* 0x0000000000007941 */ /* 0x000fea0003800200 */
.L_x_14037:
        /* <DEDUP_REMOVED lines=43> */
.L_x_14040:
[----:B------:R-:W-:Y:S05]  /*2860*/  BSYNC.RECONVERGENT B0 ;  /* 0x0000000000007941 */ /* 0x000fea0003800200 */
.L_x_14039:
        /* <DEDUP_REMOVED lines=34> */
.L_x_14010:
[----:B------:R-:W-:Y:S01]  /*2a90*/  HFMA2 R12, -RZ, RZ, 0, 9.5367431640625e-07 ;  /* 0x00000010ff0c7431 */ /* 0x000fe200000001ff */
[----:B------:R-:W-:Y:S02]  /*2aa0*/  MOV R11, 0x1f ;  /* 0x0000001f000b7802 */ /* 0x000fe40000000f00 */
[----:B------:R-:W-:-:S07]  /*2ab0*/  MOV R15, 0xffffffff ;  /* 0xffffffff000f7802 */ /* 0x000fce0000000f00 */
[----:B------:R-:W-:Y:S05]  /*2ac0*/  WARPSYNC.COLLECTIVE R15, `(.L_x_14041) ;  /* 0x000000000f087348 */ /* 0x000fea0003c00000 */
[----:B------:R0:W1:Y:S02]  /*2ad0*/  SHFL.BFLY P6, R14, R13, R12, R11 ;  /* 0x0c00000c0d0e7389 */ /* 0x00006400000c000b */
[----:B01----:R-:W-:Y:S05]  /*2ae0*/  ENDCOLLECTIVE ;  /* 0x000000000000791b */ /* 0x003fea0003800000 */
.L_x_14041:
[----:B------:R-:W-:Y:S01]  /*2af0*/  HFMA2 R12, -RZ, RZ, 0, 4.76837158203125e-07 ;  /* 0x00000008ff0c7431 */ /* 0x000fe200000001ff */
[----:B------:R-:W-:-:S04]  /*2b00*/  FMNMX.FTZ R0, R14, -3.40282346638528859812e+38, !PT ;  /* 0xff7fffff0e007809 */ /* 0x000fc80007810000 */
[----:B------:R-:W-:-:S07]  /*2b10*/  MOV R13, R0 ;  /* 0x00000000000d7202 */ /* 0x000fce0000000f00 */
[----:B------:R-:W-:Y:S05]  /*2b20*/  WARPSYNC.COLLECTIVE R15, `(.L_x_14042) ;  /* 0x000000000f087348 */ /* 0x000fea0003c00000 */
[----:B------:R0:W1:Y:S02]  /*2b30*/  SHFL.BFLY P6, R14, R13, R12, R11 ;  /* 0x0c00000c0d0e7389 */ /* 0x00006400000c000b */
[----:B01----:R-:W-:Y:S05]  /*2b40*/  ENDCOLLECTIVE ;  /* 0x000000000000791b */ /* 0x003fea0003800000 */
.L_x_14042:
[----:B------:R-:W-:Y:S01]  /*2b50*/  HFMA2 R12, -RZ, RZ, 0, 2.384185791015625e-07 ;  /* 0x00000004ff0c7431 */ /* 0x000fe200000001ff */
[----:B------:R-:W-:-:S04]  /*2b60*/  FMNMX.FTZ R2, R0, R14, !PT ;  /* 0x0000000e00027209 */ /* 0x000fc80007810000 */
[----:B------:R-:W-:-:S07]  /*2b70*/  MOV R13, R2 ;  /* 0x00000002000d7202 */ /* 0x000fce0000000f00 */
[----:B------:R-:W-:Y:S05]  /*2b80*/  WARPSYNC.COLLECTIVE R15, `(.L_x_14043) ;  /* 0x000000000f087348 */ /* 0x000fea0003c00000 */
[----:B------:R0:W1:Y:S02]  /*2b90*/  SHFL.BFLY P6, R14, R13, R12, R11 ;  /* 0x0c00000c0d0e7389 */ /* 0x00006400000c000b */
[----:B01----:R-:W-:Y:S05]  /*2ba0*/  ENDCOLLECTIVE ;  /* 0x000000000000791b */ /* 0x003fea0003800000 */
.L_x_14043:
[----:B------:R-:W-:Y:S01]  /*2bb0*/  HFMA2 R12, -RZ, RZ, 0, 1.1920928955078125e-07 ;  /* 0x00000002ff0c7431 */ /* 0x000fe200000001ff */
[----:B------:R-:W-:-:S04]  /*2bc0*/  FMNMX.FTZ R3, R2, R14, !PT ;  /* 0x0000000e02037209 */ /* 0x000fc80007810000 */
[----:B------:R-:W-:-:S07]  /*2bd0*/  MOV R13, R3 ;  /* 0x00000003000d7202 */ /* 0x000fce0000000f00 */
[----:B------:R-:W-:Y:S05]  /*2be0*/  WARPSYNC.COLLECTIVE R15, `(.L_x_14044) ;  /* 0x000000000f087348 */ /* 0x000fea0003c00000 */
[----:B------:R0:W1:Y:S02]  /*2bf0*/  SHFL.BFLY P6, R14, R13, R12, R11 ;  /* 0x0c00000c0d0e7389 */ /* 0x00006400000c000b */
[----:B01----:R-:W-:Y:S05]  /*2c00*/  ENDCOLLECTIVE ;  /* 0x000000000000791b */ /* 0x003fea0003800000 */
.L_x_14044:
[----:B------:R-:W-:Y:S01]  /*2c10*/  HFMA2 R12, -RZ, RZ, 0, 5.9604644775390625e-08 ;  /* 0x00000001ff0c7431 */ /* 0x000fe200000001ff */
[----:B------:R-:W-:-:S04]  /*2c20*/  FMNMX.FTZ R4, R3, R14, !PT ;  /* 0x0000000e03047209 */ /* 0x000fc80007810000 */
[----:B------:R-:W-:-:S07]  /*2c30*/  MOV R13, R4 ;  /* 0x00000004000d7202 */ /* 0x000fce0000000f00 */
[----:B------:R-:W-:Y:S05]  /*2c40*/  WARPSYNC.COLLECTIVE R15, `(.L_x_14045) ;  /* 0x000000000f087348 */ /* 0x000fea0003c00000 */
[----:B------:R0:W1:Y:S02]  /*2c50*/  SHFL.BFLY P6, R14, R13, R12, R11 ;  /* 0x0c00000c0d0e7389 */ /* 0x00006400000c000b */
[----:B01----:R-:W-:Y:S05]  /*2c60*/  ENDCOLLECTIVE ;  /* 0x000000000000791b */ /* 0x003fea0003800000 */
.L_x_14045:
[----:B------:R-:W-:Y:S05]  /*2c70*/  BRA `(.L_x_14046) ;  /* 0xffffffd400d07947 */ /* 0x000fea000383ffff */
.L_x_14047:
        /* <DEDUP_REMOVED lines=16> */
.L_x_27433:


//--------------------- .text._ZN4vllm25paged_attention_v2_kernelIfhLi64ELi32ELi128ELNS_18Fp8KVCacheDataTypeE1ELb0ELi512EEEvPfS2_PT_PKS3_PKT0_S9_ifPKiSB_iPKfiiiSD_SD_iiiii --------------------------
	.section	.text._ZN4vllm25paged_attention_v2_kernelIfhLi64ELi32ELi128ELNS_18Fp8KVCacheDataTypeE1ELb0ELi512EEEvPfS2_PT_PKS3_PKT0_S9_ifPKiSB_iPKfiiiSD_SD_iiiii,"ax",@progbits
	.align	128
        .global         _ZN4vllm25paged_attention_v2_kernelIfhLi64ELi32ELi128ELNS_18Fp8KVCacheDataTypeE1ELb0ELi512EEEvPfS2_PT_PKS3_PKT0_S9_ifPKiSB_iPKfiiiSD_SD_iiiii
        .type           _ZN4vllm25paged_attention_v2_kernelIfhLi64ELi32ELi128ELNS_18Fp8KVCacheDataTypeE1ELb0ELi512EEEvPfS2_PT_PKS3_PKT0_S9_ifPKiSB_iPKfiiiSD_SD_iiiii,@function
        .size           _ZN4vllm25paged_attention_v2_kernelIfhLi64ELi32ELi128ELNS_18Fp8KVCacheDataTypeE1ELb0ELi512EEEvPfS2_PT_PKS3_PKT0_S9_ifPKiSB_iPKfiiiSD_SD_iiiii,(.L_x_27434 - _ZN4vllm25paged_attention_v2_kernelIfhLi64ELi32ELi128ELNS_18Fp8KVCacheDataTypeE1ELb0ELi512EEEvPfS2_PT_PKS3_PKT0_S9_ifPKiSB_iPKfiiiSD_SD_iiiii)
        .other          _ZN4vllm25paged_attention_v2_kernelIfhLi64ELi32ELi128ELNS_18Fp8KVCacheDataTypeE1ELb0ELi512EEEvPfS2_PT_PKS3_PKT0_S9_ifPKiSB_iPKfiiiSD_SD_iiiii,@"STO_CUDA_ENTRY STV_DEFAULT"
_ZN4vllm25paged_attention_v2_kernelIfhLi64ELi32ELi128ELNS_18Fp8KVCacheDataTypeE1ELb0ELi512EEEvPfS2_PT_PKS3_PKT0_S9_ifPKiSB_iPKfiiiSD_SD_iiiii:
.text._ZN4vllm25paged_attention_v2_kernelIfhLi64ELi32ELi128ELNS_18Fp8KVCacheDataTypeE1ELb0ELi512EEEvPfS2_PT_PKS3_PKT0_S9_ifPKiSB_iPKfiiiSD_SD_iiiii:
        /* <DEDUP_REMOVED lines=51> */
.L_x_14049:
[----:B------:R-:W-:Y:S05]  /*0330*/  BSYNC.RECONVERGENT B6 ;  /* 0x0000000000067941 */ /* 0x000fea0003800200 */
.L_x_14048:
        /* <DEDUP_REMOVED lines=17> */
.L_x_14086:
        /* <DEDUP_REMOVED lines=40> */
.L_x_14055:
        /* <DEDUP_REMOVED lines=11> */
.L_x_14054:
[----:B------:R-:W-:Y:S05]  /*0780*/  BSYNC.RECONVERGENT B1 ;  /* 0x0000000000017941 */ /* 0x000fea0003800200 */
.L_x_14053:
        /* <DEDUP_REMOVED lines=13> */
.L_x_14058:
        /* <DEDUP_REMOVED lines=100> */
.L_x_14057:
[----:B------:R-:W-:Y:S05]  /*0ea0*/  BSYNC.RECONVERGENT B1 ;  /* 0x0000000000017941 */ /* 0x000fea0003800200 */
.L_x_14056:
        /* <DEDUP_REMOVED lines=55> */
.L_x_14060:
[----:B------:R-:W-:Y:S05]  /*1220*/  BSYNC.RECONVERGENT B1 ;  /* 0x0000000000017941 */ /* 0x000fea0003800200 */
.L_x_14059:
        /* <DEDUP_REMOVED lines=26> */
.L_x_14052:
[----:B------:R-:W-:Y:S05]  /*13d0*/  BSYNC.RECONVERGENT B0 ;  /* 0x0000000000007941 */ /* 0x000fea0003800200 */
.L_x_14051:
        /* <DEDUP_REMOVED lines=40> */
.L_x_14065:
[----:B------:R-:W1:Y:S01]  /*1660*/  LDS R13, [R4] ;  /* 0x00000000040d7984 */ /* 0x000e620000000800 */
[----:B------:R-:W-:-:S04]  /*1670*/  IADD3 R11, PT, PT, R11, 0x1, RZ ;  /* 0x000000010b0b7810 */ /* 0x000fc80007ffe0ff */
[----:B------:R-:W-:Y:S01]  /*1680*/  ISETP.NE.AND P0, PT, R11, RZ, PT ;  /* 0x000000ff0b00720c */ /* 0x000fe20003f05270 */
[----:B-1----:R-:W-:-:S05]  /*1690*/  FMUL.FTZ R13, R13, R2 ;  /* 0x000000020d0d7220 */ /* 0x002fca0000410000 */
[----:B------:R1:W-:Y:S02]  /*16a0*/  STS [R4], R13 ;  /* 0x0000000d04007388 */ /* 0x0003e40000000800 */
[----:B-1----:R-:W-:-:S05]  /*16b0*/  VIADD R4, R4, 0x200 ;  /* 0x0000020004047836 */ /* 0x002fca0000000000 */
[----:B------:R-:W-:Y:S05]  /*16c0*/  @P0 BRA `(.L_x_14065) ;  /* 0xfffffffc00e40947 */ /* 0x000fea000383ffff */
.L_x_14064:
[----:B------:R-:W-:Y:S05]  /*16d0*/  BSYNC.RECONVERGENT B1 ;  /* 0x0000000000017941 */ /* 0x000fea0003800200 */
.L_x_14063:
        /* <DEDUP_REMOVED lines=13> */
.L_x_14068:
        /* <DEDUP_REMOVED lines=52> */
.L_x_14067:
[----:B------:R-:W-:Y:S05]  /*1af0*/  BSYNC.RECONVERGENT B1 ;  /* 0x0000000000017941 */ /* 0x000fea0003800200 */
.L_x_14066:
        /* <DEDUP_REMOVED lines=31> */
.L_x_14070:
[----:B------:R-:W-:Y:S05]  /*1cf0*/  BSYNC.RECONVERGENT B1 ;  /* 0x0000000000017941 */ /* 0x000fea0003800200 */
.L_x_14069:
        /* <DEDUP_REMOVED lines=14> */
.L_x_14062:
[----:B------:R-:W-:Y:S05]  /*1de0*/  BSYNC.RECONVERGENT B0 ;  /* 0x0000000000007941 */ /* 0x000fea0003800200 */
.L_x_14061:
        /* <DEDUP_REMOVED lines=27> */
.L_x_14072:
[----:B------:R-:W-:Y:S05]  /*1fa0*/  BSYNC.RECONVERGENT B0 ;  /* 0x0000000000007941 */ /* 0x000fea0003800200 */
.L_x_14071:
        /* <DEDUP_REMOVED lines=41> */
.L_x_14074:
[----:B------:R-:W-:Y:S05]  /*2240*/  BSYNC.RECONVERGENT B0 ;  /* 0x0000000000007941 */ /* 0x000fea0003800200 */
.L_x_14073:
        /* <DEDUP_REMOVED lines=36> */
.L_x_14076:
[----:B------:R-:W-:Y:S05]  /*2490*/  BSYNC.RECONVERGENT B0 ;  /* 0x0000000000007941 */ /* 0x000fea0003800200 */
.L_x_14075:
        /* <DEDUP_REMOVED lines=20> */
.L_x_14078:
[----:B------:R-:W-:Y:S05]  /*25e0*/  BSYNC.RECONVERGENT B0 ;  /* 0x0000000000007941 */ /* 0x000fea0003800200 */
.L_x_14077:
        /* <DEDUP_REMOVED lines=35> */
.L_x_14080:
[----:B------:R-:W-:Y:S05]  /*2820*/  BSYNC.RECONVERGENT B0 ;  /* 0x0000000000007941 */ /* 0x000fea0003800200 */
.L_x_14079:
        /* <DEDUP_REMOVED lines=31> */
.L_x_14050:
[----:B------:R-:W-:Y:S01]  /*2a20*/  IMAD.MOV.U32 R12, RZ, RZ, 0x10 ;  /* 0x00000010ff0c7424 */ /* 0x000fe200078e00ff */
[----:B------:R-:W-:Y:S02]  /*2a30*/  MOV R11, 0x1f ;  /* 0x0000001f000b7802 */ /* 0x000fe40000000f00 */
[----:B------:R-:W-:-:S07]  /*2a40*/  MOV R15, 0xffffffff ;  /* 0xffffffff000f7802 */ /* 0x000fce0000000f00 */
[----:B------:R-:W-:Y:S05]  /*2a50*/  WARPSYNC.COLLECTIVE R15, `(.L_x_14081) ;  /* 0x000000000f087348 */ /* 0x000fea0003c00000 */
[----:B------:R0:W1:Y:S02]  /*2a60*/  SHFL.BFLY P6, R14, R13, R12, R11 ;  /* 0x0c00000c0d0e7389 */ /* 0x00006400000c000b */
[----:B01----:R-:W-:Y:S05]  /*2a70*/  ENDCOLLECTIVE ;  /* 0x000000000000791b */ /* 0x003fea0003800000 */
.L_x_14081:
[----:B------:R-:W-:Y:S01]  /*2a80*/  HFMA2 R12, -RZ, RZ, 0, 4.76837158203125e-07 ;  /* 0x00000008ff0c7431 */ /* 0x000fe200000001ff */
[----:B------:R-:W-:-:S04]  /*2a90*/  FMNMX.FTZ R0, R14, -3.40282346638528859812e+38, !PT ;  /* 0xff7fffff0e007809 */ /* 0x000fc80007810000 */
[----:B------:R-:W-:-:S07]  /*2aa0*/  MOV R13, R0 ;  /* 0x00000000000d7202 */ /* 0x000fce0000000f00 */
[----:B------:R-:W-:Y:S05]  /*2ab0*/  WARPSYNC.COLLECTIVE R15, `(.L_x_14082) ;  /* 0x000000000f087348 */ /* 0x000fea0003c00000 */
[----:B------:R0:W1:Y:S02]  /*2ac0*/  SHFL.BFLY P6, R14, R13, R12, R11 ;  /* 0x0c00000c0d0e7389 */ /* 0x00006400000c000b */
[----:B01----:R-:W-:Y:S05]  /*2ad0*/  ENDCOLLECTIVE ;  /* 0x000000000000791b */ /* 0x003fea0003800000 */
.L_x_14082:
[----:B------:R-:W-:Y:S01]  /*2ae0*/  HFMA2 R12, -RZ, RZ, 0, 2.384185791015625e-07 ;  /* 0x00000004ff0c7431 */ /* 0x000fe200000001ff */
[----:B------:R-:W-:-:S04]  /*2af0*/  FMNMX.FTZ R2, R0, R14, !PT ;  /* 0x0000000e00027209 */ /* 0x000fc80007810000 */
[----:B------:R-:W-:-:S07]  /*2b00*/  MOV R13, R2 ;  /* 0x00000002000d7202 */ /* 0x000fce0000000f00 */
[----:B------:R-:W-:Y:S05]  /*2b10*/  WARPSYNC.COLLECTIVE R15, `(.L_x_14083) ;  /* 0x000000000f087348 */ /* 0x000fea0003c00000 */
[----:B------:R0:W1:Y:S02]  /*2b20*/  SHFL.BFLY P6, R14, R13, R12, R11 ;  /* 0x0c00000c0d0e7389 */ /* 0x00006400000c000b */
[----:B01----:R-:W-:Y:S05]  /*2b30*/  ENDCOLLECTIVE ;  /* 0x000000000000791b */ /* 0x003fea0003800000 */
.L_x_14083:
[----:B------:R-:W-:Y:S01]  /*2b40*/  HFMA2 R12, -RZ, RZ, 0, 1.1920928955078125e-07 ;  /* 0x00000002ff0c7431 */ /* 0x000fe200000001ff */
[----:B------:R-:W-:-:S04]  /*2b50*/  FMNMX.FTZ R3, R2, R14, !PT ;  /* 0x0000000e02037209 */ /* 0x000fc80007810000 */
[----:B------:R-:W-:-:S07]  /*2b60*/  MOV R13, R3 ;  /* 0x00000003000d7202 */ /* 0x000fce0000000f00 */
[----:B------:R-:W-:Y:S05]  /*2b70*/  WARPSYNC.COLLECTIVE R15, `(.L_x_14084) ;  /* 0x000000000f087348 */ /* 0x000fea0003c00000 */
[----:B------:R0:W1:Y:S02]  /*2b80*/  SHFL.BFLY P6, R14, R13, R12, R11 ;  /* 0x0c00000c0d0e7389 */ /* 0x00006400000c000b */
[----:B01----:R-:W-:Y:S05]  /*2b90*/  ENDCOLLECTIVE ;  /* 0x000000000000791b */ /* 0x003fea0003800000 */
.L_x_14084:
[----:B------:R-:W-:Y:S01]  /*2ba0*/  HFMA2 R12, -RZ, RZ, 0, 5.9604644775390625e-08 ;  /* 0x00000001ff0c7431 */ /* 0x000fe200000001ff */
[----:B------:R-:W-:-:S04]  /*2bb0*/  FMNMX.FTZ R4, R3, R14, !PT ;  /* 0x0000000e03047209 */ /* 0x000fc80007810000 */
[----:B------:R-:W-:-:S07]  /*2bc0*/  MOV R13, R4 ;  /* 0x00000004000d7202 */ /* 0x000fce0000000f00 */
[----:B------:R-:W-:Y:S05]  /*2bd0*/  WARPSYNC.COLLECTIVE R15, `(.L_x_14085) ;  /* 0x000000000f087348 */ /* 0x000fea0003c00000 */
[----:B------:R0:W1:Y:S02]  /*2be0*/  SHFL.BFLY P6, R14, R13, R12, R11 ;  /* 0x0c00000c0d0e7389 */ /* 0x00006400000c000b */
[----:B01----:R-:W-:Y:S05]  /*2bf0*/  ENDCOLLECTIVE ;  /* 0x000000000000791b */ /* 0x003fea0003800000 */
.L_x_14085:
[----:B------:R-:W-:Y:S05]  /*2c00*/  BRA `(.L_x_14086) ;  /* 0xffffffd800107947 */ /* 0x000fea000383ffff */
.L_x_14087:
        /* <DEDUP_REMOVED lines=15> */
.L_x_27434:


//--------------------- .text._ZN4vllm25paged_attention_v2_kernelIfhLi32ELi32ELi128ELNS_18Fp8KVCacheDataTypeE1ELb0ELi512EEEvPfS2_PT_PKS3_PKT0_S9_ifPKiSB_iPKfiiiSD_SD_iiiii --------------------------
	.section	.text._ZN4vllm25paged_attention_v2_kernelIfhLi32ELi32ELi128ELNS_18Fp8KVCacheDataTypeE1ELb0ELi512EEEvPfS2_PT_PKS3_PKT0_S9_ifPKiSB_iPKfiiiSD_SD_iiiii,"ax",@progbits
	.align	128
        .global         _ZN4vllm25paged_attention_v2_kernelIfhLi32ELi32ELi128ELNS_18Fp8KVCacheDataTypeE1ELb0ELi512EEEvPfS2_PT_PKS3_PKT0_S9_ifPKiSB_iPKfiiiSD_SD_iiiii
        .type           _ZN4vllm25paged_attention_v2_kernelIfhLi32ELi32ELi128ELNS_18Fp8KVCacheDataTypeE1ELb0ELi512EEEvPfS2_PT_PKS3_PKT0_S9_ifPKiSB_iPKfiiiSD_SD_iiiii,@function
        .size           _ZN4vllm25paged_attention_v2_kernelIfhLi32ELi32ELi128ELNS_18Fp8KVCacheDataTypeE1ELb0ELi512EEEvPfS2_PT_PKS3_PKT0_S9_ifPKiSB_iPKfiiiSD_SD_iiiii,(.L_x_27435 - _ZN4vllm25paged_attention_v2_kernelIfhLi32ELi32ELi128ELNS_18Fp8KVCacheDataTypeE1ELb0ELi512EEEvPfS2_PT_PKS3_PKT0_S9_ifPKiSB_iPKfiiiSD_SD_iiiii)
        .other          _ZN4vllm25paged_attention_v2_kernelIfhLi32ELi32ELi128ELNS_18Fp8KVCacheDataTypeE1ELb0ELi512EEEvPfS2_PT_PKS3_PKT0_S9_ifPKiSB_iPKfiiiSD_SD_iiiii,@"STO_CUDA_ENTRY STV_DEFAULT"
_ZN4vllm25paged_attention_v2_kernelIfhLi32ELi32ELi128ELNS_18Fp8KVCacheDataTypeE1ELb0ELi512EEEvPfS2_PT_PKS3_PKT0_S9_ifPKiSB_iPKfiiiSD_SD_iiiii:
.text._ZN4vllm25paged_attention_v2_kernelIfhLi32ELi32ELi128ELNS_18Fp8KVCacheDataTypeE1ELb0ELi512EEEvPfS2_PT_PKS3_PKT0_S9_ifPKiSB_iPKfiiiSD_SD_iiiii:
        /* <DEDUP_REMOVED lines=51> */
.L_x_14089:
[----:B------:R-:W-:Y:S05]  /*0330*/  BSYNC.RECONVERGENT B6 ;  /* 0x0000000000067941 */ /* 0x000fea0003800200 */
.L_x_14088:
        /* <DEDUP_REMOVED lines=17> */
.L_x_14126:
        /* <DEDUP_REMOVED lines=40> */
.L_x_14095:
        /* <DEDUP_REMOVED lines=11> */
.L_x_14094:
[----:B------:R-:W-:Y:S05]  /*0780*/  BSYNC.RECONVERGENT B1 ;  /* 0x0000000000017941 */ /* 0x000fea0003800200 */
.L_x_14093:
        /* <DEDUP_REMOVED lines=13> */
.L_x_14098:
        /* <DEDUP_REMOVED lines=100> */
.L_x_14097:
[----:B------:R-:W-:Y:S05]  /*0ea0*/  BSYNC.RECONVERGENT B1 ;  /* 0x0000000000017941 */ /* 0x000fea0003800200 */
.L_x_14096:
        /* <DEDUP_REMOVED lines=55> */
.L_x_14100:
[----:B------:R-:W-:Y:S05]  /*1220*/  BSYNC.RECONVERGENT B1 ;  /* 0x0000000000017941 */ /* 0x000fea0003800200 */
.L_x_14099:
        /* <DEDUP_REMOVED lines=26> */
.L_x_14092:
[----:B------:R-:W-:Y:S05]  /*13d0*/  BSYNC.RECONVERGENT B0 ;  /* 0x0000000000007941 */ /* 0x000fea0003800200 */
.L_x_14091:
        /* <DEDUP_REMOVED lines=40> */
.L_x_14105:
[----:B------:R-:W1:Y:S01]  /*1660*/  LDS R11, [R6] ;  /* 0x00000000060b7984 */ /* 0x000e620000000800 */
[----:B------:R-:W-:-:S04]  /*1670*/  IADD3 R10, PT, PT, R10, 0x1, RZ ;  /* 0x000000010a0a7810 */ /* 0x000fc80007ffe0ff */
[----:B------:R-:W-:Y:S01]  /*1680*/  ISETP.NE.AND P0, PT, R10, RZ, PT ;  /* 0x000000ff0a00720c */ /* 0x000fe20003f05270 */
[----:B-1----:R-:W-:-:S05]  /*1690*/  FMUL.FTZ R11, R11, R4 ;  /* 0x000000040b0b7220 */ /* 0x002fca0000410000 */
[----:B------:R1:W-:Y:S02]  /*16a0*/  STS [R6], R11 ;  /* 0x0000000b06007388 */ /* 0x0003e40000000800 */
[----:B-1----:R-:W-:-:S05]  /*16b0*/  IADD3 R6, PT, PT, R6, 0x200, RZ ;  /* 0x0000020006067810 */ /* 0x002fca0007ffe0ff */
[----:B------:R-:W-:Y:S05]  /*16c0*/  @P0 BRA `(.L_x_14105) ;  /* 0xfffffffc00e40947 */ /* 0x000fea000383ffff */
.L_x_14104:
[----:B------:R-:W-:Y:S05]  /*16d0*/  BSYNC.RECONVERGENT B1 ;  /* 0x0000000000017941 */ /* 0x000fea0003800200 */
.L_x_14103:
        /* <DEDUP_REMOVED lines=13> */
.L_x_14108:
        /* <DEDUP_REMOVED lines=52> */
.L_x_14107:
[----:B------:R-:W-:Y:S05]  /*1af0*/  BSYNC.RECONVERGENT B1 ;  /* 0x0000000000017941 */ /* 0x000fea0003800200 */
.L_x_14106:
        /* <DEDUP_REMOVED lines=31> */
.L_x_14110:
[----:B------:R-:W-:Y:S05]  /*1cf0*/  BSYNC.RECONVERGENT B1 ;  /* 0x0000000000017941 */ /* 0x000fea0003800200 */
.L_x_14109:
        /* <DEDUP_REMOVED lines=14> */
.L_x_14102:
[----:B------:R-:W-:Y:S05]  /*1de0*/  BSYNC.RECONVERGENT B0 ;  /* 0x0000000000007941 */ /* 0x000fea0003800200 */
.L_x_14101:
        /* <DEDUP_REMOVED lines=27> */
.L_x_14112:
[----:B------:R-:W-:Y:S05]  /*1fa0*/  BSYNC.RECONVERGENT B0 ;  /* 0x0000000000007941 */ /* 0x000fea0003800200 */
.L_x_14111:
        /* <DEDUP_REMOVED lines=25> */
.L_x_14114:
[----:B------:R-:W-:Y:S05]  /*2140*/  BSYNC.RECONVERGENT B0 ;  /* 0x0000000000007941 */ /* 0x000fea0003800200 */
.L_x_14113:
        /* <DEDUP_REMOVED lines=20> */
.L_x_14116:
[----:B------:R-:W-:Y:S05]  /*2290*/  BSYNC.RECONVERGENT B0 ;  /* 0x0000000000007941 */ /* 0x000fea0003800200 */
.L_x_14115:
        /* <DEDUP_REMOVED lines=12> */
.L_x_14118:
[----:B------:R-:W-:Y:S05]  /*2360*/  BSYNC.RECONVERGENT B0 ;  /* 0x0000000000007941 */ /* 0x000fea0003800200 */
.L_x_14117:
        /* <DEDUP_REMOVED lines=19> */
.L_x_14120:
[----:B------:R-:W-:Y:S05]  /*24a0*/  BSYNC.RECONVERGENT B0 ;  /* 0x0000000000007941 */ /* 0x000fea0003800200 */
.L_x_14119:
        /* <DEDUP_REMOVED lines=23> */
.L_x_14090:
[----:B------:R-:W-:Y:S01]  /*2620*/  HFMA2 R12, -RZ, RZ, 0, 9.5367431640625e-07 ;  /* 0x00000010ff0c7431 */ /* 0x000fe200000001ff */
[----:B------:R-:W-:Y:S02]  /*2630*/  MOV R11, 0x1f ;  /* 0x0000001f000b7802 */ /* 0x000fe40000000f00 */
[----:B------:R-:W-:-:S07]  /*2640*/  MOV R15, 0xffffffff ;  /* 0xffffffff000f7802 */ /* 0x000fce0000000f00 */
[----:B------:R-:W-:Y:S05]  /*2650*/  WARPSYNC.COLLECTIVE R15, `(.L_x_14121) ;  /* 0x000000000f087348 */ /* 0x000fea0003c00000 */
[----:B------:R0:W1:Y:S02]  /*2660*/  SHFL.BFLY P6, R14, R13, R12, R11 ;  /* 0x0c00000c0d0e7389 */ /* 0x00006400000c000b */
[----:B01----:R-:W-:Y:S05]  /*2670*/  ENDCOLLECTIVE ;  /* 0x000000000000791b */ /* 0x003fea0003800000 */
.L_x_14121:
[----:B------:R-:W-:Y:S01]  /*2680*/  IMAD.MOV.U32 R12, RZ, RZ, 0x8 ;  /* 0x00000008ff0c7424 */ /* 0x000fe200078e00ff */
[----:B------:R-:W-:-:S04]  /*2690*/  FMNMX.FTZ R0, R14, -3.40282346638528859812e+38, !PT ;  /* 0xff7fffff0e007809 */ /* 0x000fc80007810000 */
[----:B------:R-:W-:-:S07]  /*26a0*/  MOV R13, R0 ;  /* 0x00000000000d7202 */ /* 0x000fce0000000f00 */
[----:B------:R-:W-:Y:S05]  /*26b0*/  WARPSYNC.COLLECTIVE R15, `(.L_x_14122) ;  /* 0x000000000f087348 */ /* 0x000fea0003c00000 */
[----:B------:R0:W1:Y:S02]  /*26c0*/  SHFL.BFLY P6, R14, R13, R12, R11 ;  /* 0x0c00000c0d0e7389 */ /* 0x00006400000c000b */
[----:B01----:R-:W-:Y:S05]  /*26d0*/  ENDCOLLECTIVE ;  /* 0x000000000000791b */ /* 0x003fea0003800000 */
.L_x_14122:
[----:B------:R-:W-:Y:S01]  /*26e0*/  HFMA2 R12, -RZ, RZ, 0, 2.384185791015625e-07 ;  /* 0x00000004ff0c7431 */ /* 0x000fe200000001ff */
[----:B------:R-:W-:-:S04]  /*26f0*/  FMNMX.FTZ R2, R0, R14, !PT ;  /* 0x0000000e00027209 */ /* 0x000fc80007810000 */
[----:B------:R-:W-:-:S07]  /*2700*/  MOV R13, R2 ;  /* 0x00000002000d7202 */ /* 0x000fce0000000f00 */
[----:B------:R-:W-:Y:S05]  /*2710*/  WARPSYNC.COLLECTIVE R15, `(.L_x_14123) ;  /* 0x000000000f087348 */ /* 0x000fea0003c00000 */
[----:B------:R0:W1:Y:S02]  /*2720*/  SHFL.BFLY P6, R14, R13, R12, R11 ;  /* 0x0c00000c0d0e7389 */ /* 0x00006400000c000b */
[----:B01----:R-:W-:Y:S05]  /*2730*/  ENDCOLLECTIVE ;  /* 0x000000000000791b */ /* 0x003fea0003800000 */
.L_x_14123:
[----:B------:R-:W-:Y:S01]  /*2740*/  HFMA2 R12, -RZ, RZ, 0, 1.1920928955078125e-07 ;  /* 0x00000002ff0c7431 */ /* 0x000fe200000001ff */
[----:B------:R-:W-:-:S04]  /*2750*/  FMNMX.FTZ R3, R2, R14, !PT ;  /* 0x0000000e02037209 */ /* 0x000fc80007810000 */
[----:B------:R-:W-:-:S07]  /*2760*/  MOV R13, R3 ;  /* 0x00000003000d7202 */ /* 0x000fce0000000f00 */
[----:B------:R-:W-:Y:S05]  /*2770*/  WARPSYNC.COLLECTIVE R15, `(.L_x_14124) ;  /* 0x000000000f087348 */ /* 0x000fea0003c00000 */
[----:B------:R0:W1:Y:S02]  /*2780*/  SHFL.BFLY P6, R14, R13, R12, R11 ;  /* 0x0c00000c0d0e7389 */ /* 0x00006400000c000b */
[----:B01----:R-:W-:Y:S05]  /*2790*/  ENDCOLLECTIVE ;  /* 0x000000000000791b */ /* 0x003fea0003800000 */
.L_x_14124:
[----:B------:R-:W-:Y:S01]  /*27a0*/  HFMA2 R12, -RZ, RZ, 0, 5.9604644775390625e-08 ;  /* 0x00000001ff0c7431 */ /* 0x000fe200000001ff */
[----:B------:R-:W-:-:S04]  /*27b0*/  FMNMX.FTZ R4, R3, R14, !PT ;  /* 0x0000000e03047209 */ /* 0x000fc80007810000 */
[----:B------:R-:W-:-:S07]  /*27c0*/  MOV R13, R4 ;  /* 0x00000004000d7202 */ /* 0x000fce0000000f00 */
[----:B------:R-:W-:Y:S05]  /*27d0*/  WARPSYNC.COLLECTIVE R15, `(.L_x_14125) ;  /* 0x000000000f087348 */ /* 0x000fea0003c00000 */
[----:B------:R0:W1:Y:S02]  /*27e0*/  SHFL.BFLY P6, R14, R13, R12, R11 ;  /* 0x0c00000c0d0e7389 */ /* 0x00006400000c000b */
[----:B01----:R-:W-:Y:S05]  /*27f0*/  ENDCOLLECTIVE ;  /* 0x000000000000791b */ /* 0x003fea0003800000 */
.L_x_14125:
[----:B------:R-:W-:Y:S05]  /*2800*/  BRA `(.L_x_14126) ;  /* 0xffffffdc00107947 */ /* 0x000fea000383ffff */
.L_x_14127:
        /* <DEDUP_REMOVED lines=15> */
.L_x_27435:


//--------------------- .text._ZN4vllm25paged_attention_v2_kernelIfhLi256ELi32ELi128ELNS_18Fp8KVCacheDataTypeE1ELb1ELi512EEEvPfS2_PT_PKS3_PKT0_S9_ifPKiSB_iPKfiiiSD_SD_iiiii --------------------------
	.section	.text._ZN4vllm25paged_attention_v2_kernelIfhLi256ELi32ELi128ELNS_18Fp8KVCacheDataTypeE1ELb1ELi512EEEvPfS2_PT_PKS3_PKT0_S9_ifPKiSB_iPKfiiiSD_SD_iiiii,"ax",@progbits
	.align	128
        .global         _ZN4vllm25paged_attention_v2_kernelIfhLi256ELi32ELi128ELNS_18Fp8KVCacheDataTypeE1ELb1ELi512EEEvPfS2_PT_PKS3_PKT0_S9_ifPKiSB_iPKfiiiSD_SD_iiiii
        .type           _ZN4vllm25paged_attention_v2_kernelIfhLi256ELi32ELi128ELNS_18Fp8KVCacheDataTypeE1ELb1ELi512EEEvPfS2_PT_PKS3_PKT0_S9_ifPKiSB_iPKfiiiSD_SD_iiiii,@function
        .size           _ZN4vllm25paged_attention_v2_kernelIfhLi256ELi32ELi128ELNS_18Fp8KVCacheDataTypeE1ELb1ELi512EEEvPfS2_PT_PKS3_PKT0_S9_ifPKiSB_iPKfiiiSD_SD_iiiii,(.L_x_27436 - _ZN4vllm25paged_attention_v2_kernelIfhLi256ELi32ELi128ELNS_18Fp8KVCacheDataTypeE1ELb1ELi512EEEvPfS2_PT_PKS3_PKT0_S9_ifPKiSB_iPKfiiiSD_SD_iiiii)
        .other          _ZN4vllm25paged_attention_v2_kernelIfhLi256ELi32ELi128ELNS_18Fp8KVCacheDataTypeE1ELb1ELi512EEEvPfS2_PT_PKS3_PKT0_S9_ifPKiSB_iPKfiiiSD_SD_iiiii,@"STO_CUDA_ENTRY STV_DEFAULT"
_ZN4vllm25paged_attention_v2_kernelIfhLi256ELi32ELi128ELNS_18Fp8KVCacheDataTypeE1ELb1ELi512EEEvPfS2_PT_PKS3_PKT0_S9_ifPKiSB_iPKfiiiSD_SD_iiiii:
.text._ZN4vllm25paged_attention_v2_kernelIfhLi256ELi32ELi128ELNS_18Fp8KVCacheDataTypeE1ELb1ELi512EEEvPfS2_PT_PKS3_PKT0_S9_ifPKiSB_iPKfiiiSD_SD_iiiii:
        /* <DEDUP_REMOVED lines=110> */
.L_x_14128:
        /* <DEDUP_REMOVED lines=27> */
.L_x_14132:
        /* <DEDUP_REMOVED lines=37> */
.L_x_14130:
[----:B------:R-:W-:Y:S05]  /*0ae0*/  BSYNC.RECONVERGENT B6 ;  /* 0x0000000000067941 */ /* 0x000fea0003800200 */
.L_x_14129:
        /* <DEDUP_REMOVED lines=12> */
.L_x_14175:
        /* <DEDUP_REMOVED lines=40> */
.L_x_14138:
        /* <DEDUP_REMOVED lines=11> */
.L_x_14137:
[----:B------:R-:W-:Y:S05]  /*0ee0*/  BSYNC.RECONVERGENT B1 ;  /* 0x0000000000017941 */ /* 0x000fea0003800200 */
.L_x_14136:
        /* <DEDUP_REMOVED lines=12> */
.L_x_14141:
        /* <DEDUP_REMOVED lines=100> */
.L_x_14140:
[----:B------:R-:W-:Y:S05]  /*15f0*/  BSYNC.RECONVERGENT B1 ;  /* 0x0000000000017941 */ /* 0x000fea0003800200 */
.L_x_14139:
        /* <DEDUP_REMOVED lines=55> */
.L_x_14143:
[----:B------:R-:W-:Y:S05]  /*1970*/  BSYNC.RECONVERGENT B1 ;  /* 0x0000000000017941 */ /* 0x000fea0003800200 */
.L_x_14142:
        /* <DEDUP_REMOVED lines=26> */
.L_x_14135:
[----:B------:R-:W-:Y:S05]  /*1b20*/  BSYNC.RECONVERGENT B0 ;  /* 0x0000000000007941 */ /* 0x000fea0003800200 */
.L_x_14134:
        /* <DEDUP_REMOVED lines=40> */
.L_x_14148:
[----:B------:R-:W1:Y:S01]  /*1db0*/  LDS R15, [R12] ;  /* 0x000000000c0f7984 */ /* 0x000e620000000800 */
[----:B------:R-:W-:-:S04]  /*1dc0*/  IADD3 R13, PT, PT, R13, 0x1, RZ ;  /* 0x000000010d0d7810 */ /* 0x000fc80007ffe0ff */
[----:B------:R-:W-:Y:S01]  /*1dd0*/  ISETP.NE.AND P0, PT, R13, RZ, PT ;  /* 0x000000ff0d00720c */ /* 0x000fe20003f05270 */
[----:B-1----:R-:W-:-:S05]  /*1de0*/  FMUL.FTZ R15, R15, R8 ;  /* 0x000000080f0f7220 */ /* 0x002fca0000410000 */
[----:B------:R1:W-:Y:S02]  /*1df0*/  STS [R12], R15 ;  /* 0x0000000f0c007388 */ /* 0x0003e40000000800 */
[----:B-1----:R-:W-:-:S05]  /*1e00*/  IADD3 R12, PT, PT, R12, 0x200, RZ ;  /* 0x000002000c0c7810 */ /* 0x002fca0007ffe0ff */
[----:B------:R-:W-:Y:S05]  /*1e10*/  @P0 BRA `(.L_x_14148) ;  /* 0xfffffffc00e40947 */ /* 0x000fea000383ffff */
.L_x_14147:
[----:B------:R-:W-:Y:S05]  /*1e20*/  BSYNC.RECONVERGENT B1 ;  /* 0x0000000000017941 */ /* 0x000fea0003800200 */
.L_x_14146:
        /* <DEDUP_REMOVED lines=12> */
.L_x_14151:
        /* <DEDUP_REMOVED lines=52> */
.L_x_14150:
[----:B------:R-:W-:Y:S05]  /*2230*/  BSYNC.RECONVERGENT B1 ;  /* 0x0000000000017941 */ /* 0x000fea0003800200 */
.L_x_14149:
        /* <DEDUP_REMOVED lines=31> */
.L_x_14153:
[----:B------:R-:W-:Y:S05]  /*2430*/  BSYNC.RECONVERGENT B1 ;  /* 0x0000000000017941 */ /* 0x000fea0003800200 */
.L_x_14152:
        /* <DEDUP_REMOVED lines=14> */
.L_x_14145:
[----:B------:R-:W-:Y:S05]  /*2520*/  BSYNC.RECONVERGENT B0 ;  /* 0x0000000000007941 */ /* 0x000fea0003800200 */
.L_x_14144:
        /* <DEDUP_REMOVED lines=18> */
.L_x_14155:
[----:B------:R-:W-:Y:S05]  /*2650*/  BSYNC.RECONVERGENT B0 ;  /* 0x0000000000007941 */ /* 0x000fea0003800200 */
.L_x_14154:
        /* <DEDUP_REMOVED lines=27> */
.L_x_14159:
        /* <DEDUP_REMOVED lines=34> */
.L_x_14158:
        /* <DEDUP_REMOVED lines=16> */
.L_x_14157:
[----:B------:R-:W-:Y:S05]  /*2b30*/  BSYNC.RECONVERGENT B6 ;  /* 0x0000000000067941 */ /* 0x000fea0003800200 */
.L_x_14156:
        /* <DEDUP_REMOVED lines=367> */
.L_x_14368:
        /* <DEDUP_REMOVED lines=85> */
.L_x_14162:
[----:B------:R-:W-:Y:S05]  /*4780*/  BSYNC.RECONVERGENT B0 ;  /* 0x0000000000007941 */ /* 0x000fea0003800200 */
.L_x_14161:
        /* <DEDUP_REMOVED lines=138> */
.L_x_14164:
[----:B------:R-:W-:Y:S05]  /*5030*/  BSYNC.RECONVERGENT B0 ;  /* 0x0000000000007941 */ /* 0x000fea0003800200 */
.L_x_14163:
        /* <DEDUP_REMOVED lines=73> */
.L_x_14166:
[----:B------:R-:W-:Y:S05]  /*54d0*/  BSYNC.RECONVERGENT B0 ;  /* 0x0000000000007941 */ /* 0x000fea0003800200 */
.L_x_14165:
        /* <DEDUP_REMOVED lines=138> */
.L_x_14168:
[----:B------:R-:W-:Y:S05]  /*5d80*/  BSYNC.RECONVERGENT B0 ;  /* 0x0000000000007941 */ /* 0x000fea0003800200 */
.L_x_14167:
        /* <DEDUP_REMOVED lines=84> */
.L_x_14131:
        /* <DEDUP_REMOVED lines=16> */
.L_x_14169:
[----:B------:R-:W-:Y:S05]  /*63d0*/  EXIT ;  /* 0x000000000000794d */ /* 0x000fea0003800000 */
.L_x_14133:
[----:B------:R-:W-:Y:S01]  /*63e0*/  HFMA2 R12, -RZ, RZ, 0, 9.5367431640625e-07 ;  /* 0x00000010ff0c7431 */ /* 0x000fe200000001ff */
[----:B------:R-:W-:Y:S02]  /*63f0*/  MOV R11, 0x1f ;  /* 0x0000001f000b7802 */ /* 0x000fe40000000f00 */
[----:B------:R-:W-:-:S07]  /*6400*/  MOV R15, 0xffffffff ;  /* 0xffffffff000f7802 */ /* 0x000fce0000000f00 */
[----:B------:R-:W-:Y:S05]  /*6410*/  WARPSYNC.COLLECTIVE R15, `(.L_x_14170) ;  /* 0x000000000f087348 */ /* 0x000fea0003c00000 */
[----:B------:R0:W1:Y:S02]  /*6420*/  SHFL.BFLY P6, R14, R13, R12, R11 ;  /* 0x0c00000c0d0e7389 */ /* 0x00006400000c000b */
[----:B01----:R-:W-:Y:S05]  /*6430*/  ENDCOLLECTIVE ;  /* 0x000000000000791b */ /* 0x003fea0003800000 */
.L_x_14170:
[----:B------:R-:W-:Y:S01]  /*6440*/  IMAD.MOV.U32 R12, RZ, RZ, 0x8 ;  /* 0x00000008ff0c7424 */ /* 0x000fe200078e00ff */
[----:B------:R-:W-:-:S04]  /*6450*/  FMNMX.FTZ R0, R14, -3.40282346638528859812e+38, !PT ;  /* 0xff7fffff0e007809 */ /* 0x000fc80007810000 */
[----:B------:R-:W-:-:S07]  /*6460*/  MOV R13, R0 ;  /* 0x00000000000d7202 */ /* 0x000fce0000000f00 */
[----:B------:R-:W-:Y:S05]  /*6470*/  WARPSYNC.COLLECTIVE R15, `(.L_x_14171) ;  /* 0x000000000f087348 */ /* 0x000fea0003c00000 */
[----:B------:R0:W1:Y:S02]  /*6480*/  SHFL.BFLY P6, R14, R13, R12, R11 ;  /* 0x0c00000c0d0e7389 */ /* 0x00006400000c000b */
[----:B01----:R-:W-:Y:S05]  /*6490*/  ENDCOLLECTIVE ;  /* 0x000000000000791b */ /* 0x003fea0003800000 */
.L_x_14171:
[----:B------:R-:W-:Y:S01]  /*64a0*/  HFMA2 R12, -RZ, RZ, 0, 2.384185791015625e-07 ;  /* 0x00000004ff0c7431 */ /* 0x000fe200000001ff */
[----:B------:R-:W-:-:S04]  /*64b0*/  FMNMX.FTZ R2, R0, R14, !PT ;  /* 0x0000000e00027209 */ /* 0x000fc80007810000 */
[----:B------:R-:W-:-:S07]  /*64c0*/  MOV R13, R2 ;  /* 0x00000002000d7202 */ /* 0x000fce0000000f00 */
[----:B------:R-:W-:Y:S05]  /*64d0*/  WARPSYNC.COLLECTIVE R15, `(.L_x_14172) ;  /* 0x000000000f087348 */ /* 0x000fea0003c00000 */
[----:B------:R0:W1:Y:S02]  /*64e0*/  SHFL.BFLY P6, R14, R13, R12, R11 ;  /* 0x0c00000c0d0e7389 */ /* 0x00006400000c000b */
[----:B01----:R-:W-:Y:S05]  /*64f0*/  ENDCOLLECTIVE ;  /* 0x000000000000791b */ /* 0x003fea0003800000 */
.L_x_14172:
[----:B------:R-:W-:Y:S01]  /*6500*/  HFMA2 R12, -RZ, RZ, 0, 1.1920928955078125e-07 ;  /* 0x00000002ff0c7431 */ /* 0x000fe200000001ff */
[----:B------:R-:W-:-:S04]  /*6510*/  FMNMX.FTZ R3, R2, R14, !PT ;  /* 0x0000000e02037209 */ /* 0x000fc80007810000 */
[----:B------:R-:W-:-:S07]  /*6520*/  MOV R13, R3 ;  /* 0x00000003000d7202 */ /* 0x000fce0000000f00 */
[----:B------:R-:W-:Y:S05]  /*6530*/  WARPSYNC.COLLECTIVE R15, `(.L_x_14173) ;  /* 0x000000000f087348 */ /* 0x000fea0003c00000 */
[----:B------:R0:W1:Y:S02]  /*6540*/  SHFL.BFLY P6, R14, R13, R12, R11 ;  /* 0x0c00000c0d0e7389 */ /* 0x00006400000c000b */
[----:B01----:R-:W-:Y:S05]  /*6550*/  ENDCOLLECTIVE ;  /* 0x000000000000791b */ /* 0x003fea0003800000 */
.L_x_14173:
[----:B------:R-:W-:Y:S01]  /*6560*/  IMAD.MOV.U32 R12, RZ, RZ, 0x1 ;  /* 0x00000001ff0c7424 */ /* 0x000fe200078e00ff */
[----:B------:R-:W-:-:S04]  /*6570*/  FMNMX.FTZ R4, R3, R14, !PT ;  /* 0x0000000e03047209 */ /* 0x000fc80007810000 */
[----:B------:R-:W-:-:S07]  /*6580*/  MOV R13, R4 ;  /* 0x00000004000d7202 */ /* 0x000fce0000000f00 */
[----:B------:R-:W-:Y:S05]  /*6590*/  WARPSYNC.COLLECTIVE R15, `(.L_x_14174) ;  /* 0x000000000f087348 */ /* 0x000fea0003c00000 */
[----:B------:R0:W1:Y:S02]  /*65a0*/  SHFL.BFLY P6, R14, R13, R12, R11 ;  /* 0x0c00000c0d0e7389 */ /* 0x00006400000c000b */
[----:B01----:R-:W-:Y:S05]  /*65b0*/  ENDCOLLECTIVE ;  /* 0x000000000000791b */ /* 0x003fea0003800000 */
.L_x_14174:
[----:B------:R-:W-:Y:S05]  /*65c0*/  BRA `(.L_x_14175) ;  /* 0xffffffa400787947 */ /* 0x000fea000383ffff */
.L_x_14160:
[----:B--23--:R-:W-:Y:S01]  /*65d0*/  HFMA2 R13, -RZ, RZ, 0, 0 ;  /* 0x00000000ff0d7431 */ /* 0x00cfe200000001ff */
[----:B------:R-:W-:Y:S01]  /*65e0*/  MOV R12, 0x4 ;  /* 0x00000004000c7802 */ /* 0x000fe20000000f00 */
[----:B------:R-:W-:Y:S01]  /*65f0*/  HFMA2 R11, -RZ, RZ, 0, 1.847743988037109375e-06 ;  /* 0x0000001fff0b7431 */ /* 0x000fe200000001ff */
[----:B------:R-:W-:-:S07]  /*6600*/  MOV R15, 0xffffffff ;  /* 0xffffffff000f7802 */ /* 0x000fce0000000f00 */
[----:B01----:R-:W-:Y:S05]  /*6610*/  WARPSYNC.COLLECTIVE R15, `(.L_x_14176) ;  /* 0x000000000f087348 */ /* 0x003fea0003c00000 */
[----:B------:R2:W3:Y:S02]  /*6620*/  SHFL.BFLY P6, R14, R13, R12, R11 ;  /* 0x0c00000c0d0e7389 */ /* 0x0004e400000c000b */
[----:B0123--:R-:W-:Y:S05]  /*6630*/  ENDCOLLECTIVE ;  /* 0x000000000000791b */ /* 0x00ffea0003800000 */
.L_x_14176:
[----:B------:R-:W-:Y:S02]  /*6640*/  IMAD.MOV.U32 R12, RZ, RZ, 0x2 ;  /* 0x00000002ff0c7424 */ /* 0x000fe400078e00ff */
[----:B------:R-:W-:-:S05]  /*6650*/  FADD.FTZ R80, RZ, R14 ;  /* 0x0000000eff507221 */ /* 0x000fca0000010000 */
[----:B------:R-:W-:-:S07]  /*6660*/  MOV R13, R80 ;  /* 0x00000050000d7202 */ /* 0x000fce0000000f00 */
[----:B------:R-:W-:Y:S05]  /*6670*/  WARPSYNC.COLLECTIVE R15, `(.L_x_14177) ;  /* 0x000000000f087348 */ /* 0x000fea0003c00000 */
[----:B------:R0:W1:Y:S02]  /*6680*/  SHFL.BFLY P6, R14, R13, R12, R11 ;  /* 0x0c00000c0d0e7389 */ /* 0x00006400000c000b */
[----:B01----:R-:W-:Y:S05]  /*6690*/  ENDCOLLECTIVE ;  /* 0x000000000000791b */ /* 0x003fea0003800000 */
.L_x_14177:
[----:B------:R-:W-:Y:S01]  /*66a0*/  HFMA2 R12, -RZ, RZ, 0, 5.9604644775390625e-08 ;  /* 0x00000001ff0c7431 */ /* 0x000fe200000001ff */
[----:B------:R-:W-:-:S05]  /*66b0*/  MOV R3, R14 ;  /* 0x0000000e00037202 */ /* 0x000fca0000000f00 */
[----:B------:R-:W-:-:S05]  /*66c0*/  FADD.FTZ R80, R80, R3 ;  /* 0x0000000350507221 */ /* 0x000fca0000010000 */
[----:B------:R-:W-:-:S07]  /*66d0*/  MOV R13, R80 ;  /* 0x00000050000d7202 */ /* 0x000fce0000000f00 */
[----:B------:R-:W-:Y:S05]  /*66e0*/  WARPSYNC.COLLECTIVE R15, `(.L_x_14178) ;  /* 0x000000000f087348 */ /* 0x000fea0003c00000 */
[----:B------:R0:W1:Y:S02]  /*66f0*/  SHFL.BFLY P6, R14, R13, R12, R11 ;  /* 0x0c00000c0d0e7389 */ /* 0x00006400000c000b */
[----:B01----:R-:W-:Y:S05]  /*6700*/  ENDCOLLECTIVE ;  /* 0x000000000000791b */ /* 0x003fea0003800000 */
.L_x_14178:
[----:B------:R-:W-:Y:S02]  /*6710*/  HFMA2 R13, -RZ, RZ, 0, 0 ;  /* 0x00000000ff0d7431 */ /* 0x000fe400000001ff */
[----:B------:R-:W-:Y:S01]  /*6720*/  IMAD.MOV.U32 R12, RZ, RZ, 0x4 ;  /* 0x00000004ff0c7424 */ /* 0x000fe200078e00ff */
[----:B------:R-:W-:-:S07]  /*6730*/  MOV R99, R14 ;  /* 0x0000000e00637202 */ /* 0x000fce0000000f00 */
[----:B------:R-:W-:Y:S05]  /*6740*/  WARPSYNC.COLLECTIVE R15, `(.L_x_14179) ;  /* 0x000000000f087348 */ /* 0x000fea0003c00000 */
[----:B------:R0:W1:Y:S02]  /*6750*/  SHFL.BFLY P6, R14, R13, R12, R11 ;  /* 0x0c00000c0d0e7389 */ /* 0x00006400000c000b */
[----:B01----:R-:W-:Y:S05]  /*6760*/  ENDCOLLECTIVE ;  /* 0x000000000000791b */ /* 0x003fea0003800000 */
.L_x_14179:
        /* <DEDUP_REMOVED lines=8> */
.L_x_14180:
[----:B------:R-:W-:Y:S01]  /*67f0*/  IMAD.MOV.U32 R12, RZ, RZ, 0x1 ;  /* 0x00000001ff0c7424 */ /* 0x000fe200078e00ff */
[----:B------:R-:W-:-:S05]  /*6800*/  MOV R79, R14 ;  /* 0x0000000e004f7202 */ /* 0x000fca0000000f00 */
[----:B------:R-:W-:-:S05]  /*6810*/  FADD.FTZ R79, R0, R79 ;  /* 0x0000004f004f7221 */ /* 0x000fca0000010000 */
[----:B------:R-:W-:-:S07]  /*6820*/  MOV R13, R79 ;  /* 0x0000004f000d7202 */ /* 0x000fce0000000f00 */
[----:B------:R-:W-:Y:S05]  /*6830*/  WARPSYNC.COLLECTIVE R15, `(.L_x_14181) ;  /* 0x000000000f087348 */ /* 0x000fea0003c00000 */
[----:B------:R0:W1:Y:S02]  /*6840*/  SHFL.BFLY P6, R14, R13, R12, R11 ;  /* 0x0c00000c0d0e7389 */ /* 0x00006400000c000b */
[----:B01----:R-:W-:Y:S05]  /*6850*/  ENDCOLLECTIVE ;  /* 0x000000000000791b */ /* 0x003fea0003800000 */
.L_x_14181:
[----:B------:R-:W-:Y:S01]  /*6860*/  HFMA2 R13, -RZ, RZ, 0, 0 ;  /* 0x00000000ff0d7431 */ /* 0x000fe200000001ff */
[----:B------:R-:W-:Y:S02]  /*6870*/  MOV R12, 0x4 ;  /* 0x00000004000c7802 */ /* 0x000fe40000000f00 */
[----:B------:R-:W-:-:S07]  /*6880*/  MOV R98, R14 ;  /* 0x0000000e00627202 */ /* 0x000fce0000000f00 */
[----:B------:R-:W-:Y:S05]  /*6890*/  WARPSYNC.COLLECTIVE R15, `(.L_x_14182) ;  /* 0x000000000f087348 */ /* 0x000fea0003c00000 */
[----:B------:R0:W1:Y:S02]  /*68a0*/  SHFL.BFLY P6, R14, R13, R12, R11 ;  /* 0x0c00000c0d0e7389 */ /* 0x00006400000c000b */
[----:B01----:R-:W-:Y:S05]  /*68b0*/  ENDCOLLECTIVE ;  /* 0x000000000000791b */ /* 0x003fea0003800000 */
.L_x_14182:
        /* <DEDUP_REMOVED lines=8> */
.L_x_14183:
[----:B------:R-:W-:Y:S01]  /*6940*/  HFMA2 R12, -RZ, RZ, 0, 5.9604644775390625e-08 ;  /* 0x00000001ff0c7431 */ /* 0x000fe200000001ff */
[----:B------:R-:W-:-:S05]  /*6950*/  MOV R5, R14 ;  /* 0x0000000e00057202 */ /* 0x000fca0000000f00 */
[----:B------:R-:W-:-:S05]  /*6960*/  FADD.FTZ R78, R2, R5 ;  /* 0x00000005024e7221 */ /* 0x000fca0000010000 */
[----:B------:R-:W-:-:S07]  /*6970*/  MOV R13, R78 ;  /* 0x0000004e000d7202 */ /* 0x000fce0000000f00 */
[----:B------:R-:W-:Y:S05]  /*6980*/  WARPSYNC.COLLECTIVE R15, `(.L_x_14184) ;  /* 0x000000000f087348 */ /* 0x000fea0003c00000 */
[----:B------:R0:W1:Y:S02]  /*6990*/  SHFL.BFLY P6, R14, R13, R12, R11 ;  /* 0x0c00000c0d0e7389 */ /* 0x00006400000c000b */
[----:B01----:R-:W-:Y:S05]  /*69a0*/  ENDCOLLECTIVE ;  /* 0x000000000000791b */ /* 0x003fea0003800000 */
.L_x_14184:
[----:B------:R-:W-:Y:S02]  /*69b0*/  HFMA2 R13, -RZ, RZ, 0, 0 ;  /* 0x00000000ff0d7431 */ /* 0x000fe400000001ff */
[----:B------:R-:W-:Y:S01]  /*69c0*/  IMAD.MOV.U32 R12, RZ, RZ, 0x4 ;  /* 0x00000004ff0c7424 */ /* 0x000fe200078e00ff */
[----:B------:R-:W-:-:S07]  /*69d0*/  MOV R97, R14 ;  /* 0x0000000e00617202 */ /* 0x000fce0000000f00 */
[----:B------:R-:W-:Y:S05]  /*69e0*/  WARPSYNC.COLLECTIVE R15, `(.L_x_14185) ;  /* 0x000000000f087348 */ /* 0x000fea0003c00000 */
[----:B------:R0:W1:Y:S02]  /*69f0*/  SHFL.BFLY P6, R14, R13, R12, R11 ;  /* 0x0c00000c0d0e7389 */ /* 0x00006400000c000b */
[----:B01----:R-:W-:Y:S05]  /*6a00*/  ENDCOLLECTIVE ;  /* 0x000000000000791b */ /* 0x003fea0003800000 */
.L_x_14185:
        /* <DEDUP_REMOVED lines=8> */
.L_x_14186:
[----:B------:R-:W-:Y:S01]  /*6a90*/  IMAD.MOV.U32 R12, RZ, RZ, 0x1 ;  /* 0x00000001ff0c7424 */ /* 0x000fe200078e00ff */
[----:B------:R-:W-:-:S05]  /*6aa0*/  MOV R7, R14 ;  /* 0x0000000e00077202 */ /* 0x000fca0000000f00 */
[----:B------:R-:W-:-:S05]  /*6ab0*/  FADD.FTZ R16, R16, R7 ;  /* 0x0000000710107221 */ /* 0x000fca0000010000 */
[----:B------:R-:W-:-:S07]  /*6ac0*/  MOV R13, R16 ;  /* 0x00000010000d7202 */ /* 0x000fce0000000f00 */
[----:B------:R-:W-:Y:S05]  /*6ad0*/  WARPSYNC.COLLECTIVE R15, `(.L_x_14187) ;  /* 0x000000000f087348 */ /* 0x000fea0003c00000 */
[----:B------:R0:W1:Y:S02]  /*6ae0*/  SHFL.BFLY P6, R14, R13, R12, R11 ;  /* 0x0c00000c0d0e7389 */ /* 0x00006400000c000b */
[----:B01----:R-:W-:Y:S05]  /*6af0*/  ENDCOLLECTIVE ;  /* 0x000000000000791b */ /* 0x003fea0003800000 */
.L_x_14187:
[----:B------:R-:W-:Y:S01]  /*6b00*/  HFMA2 R13, -RZ, RZ, 0, 0 ;  /* 0x00000000ff0d7431 */ /* 0x000fe200000001ff */
[----:B------:R-:W-:Y:S02]  /*6b10*/  MOV R12, 0x4 ;  /* 0x00000004000c7802 */ /* 0x000fe40000000f00 */
[----:B------:R-:W-:-:S07]  /*6b20*/  MOV R95, R14 ;  /* 0x0000000e005f7202 */ /* 0x000fce0000000f00 */
[----:B------:R-:W-:Y:S05]  /*6b30*/  WARPSYNC.COLLECTIVE R15, `(.L_x_14188) ;  /* 0x000000000f087348 */ /* 0x000fea0003c00000 */
[----:B------:R0:W1:Y:S02]  /*6b40*/  SHFL.BFLY P6, R14, R13, R12, R11 ;  /* 0x0c00000c0d0e7389 */ /* 0x00006400000c000b */
[----:B01----:R-:W-:Y:S05]  /*6b50*/  ENDCOLLECTIVE ;  /* 0x000000000000791b */ /* 0x003fea0003800000 */
.L_x_14188:
        /* <DEDUP_REMOVED lines=8> */
.L_x_14189:
[----:B------:R-:W-:Y:S01]  /*6be0*/  HFMA2 R12, -RZ, RZ, 0, 5.9604644775390625e-08 ;  /* 0x00000001ff0c7431 */ /* 0x000fe200000001ff */
[----:B------:R-:W-:-:S05]  /*6bf0*/  MOV R9, R14 ;  /* 0x0000000e00097202 */ /* 0x000fca0000000f00 */
[----:B------:R-:W-:-:S05]  /*6c00*/  FADD.FTZ R20, R4, R9 ;  /* 0x0000000904147221 */ /* 0x000fca0000010000 */
[----:B------:R-:W-:-:S07]  /*6c10*/  MOV R13, R20 ;  /* 0x00000014000d7202 */ /* 0x000fce0000000f00 */
[----:B------:R-:W-:Y:S05]  /*6c20*/  WARPSYNC.COLLECTIVE R15, `(.L_x_14190) ;  /* 0x000000000f087348 */ /* 0x000fea0003c00000 */
[----:B------:R0:W1:Y:S02]  /*6c30*/  SHFL.BFLY P6, R14, R13, R12, R11 ;  /* 0x0c00000c0d0e7389 */ /* 0x00006400000c000b */
[----:B01----:R-:W-:Y:S05]  /*6c40*/  ENDCOLLECTIVE ;  /* 0x000000000000791b */ /* 0x003fea0003800000 */
.L_x_14190:
[----:B------:R-:W-:Y:S02]  /*6c50*/  HFMA2 R13, -RZ, RZ, 0, 0 ;  /* 0x00000000ff0d7431 */ /* 0x000fe400000001ff */
[----:B------:R-:W-:Y:S01]  /*6c60*/  IMAD.MOV.U32 R12, RZ, RZ, 0x4 ;  /* 0x00000004ff0c7424 */ /* 0x000fe200078e00ff */
[----:B------:R-:W-:-:S07]  /*6c70*/  MOV R92, R14 ;  /* 0x0000000e005c7202 */ /* 0x000fce0000000f00 */
[----:B------:R-:W-:Y:S05]  /*6c80*/  WARPSYNC.COLLECTIVE R15, `(.L_x_14191) ;  /* 0x000000000f087348 */ /* 0x000fea0003c00000 */
[----:B------:R0:W1:Y:S02]  /*6c90*/  SHFL.BFLY P6, R14, R13, R12, R11 ;  /* 0x0c00000c0d0e7389 */ /* 0x00006400000c000b */
[----:B01----:R-:W-:Y:S05]  /*6ca0*/  ENDCOLLECTIVE ;  /* 0x000000000000791b */ /* 0x003fea0003800000 */
.L_x_14191:
        /* <DEDUP_REMOVED lines=8> */
.L_x_14192:
[----:B------:R-:W-:Y:S01]  /*6d30*/  IMAD.MOV.U32 R12, RZ, RZ, 0x1 ;  /* 0x00000001ff0c7424 */ /* 0x000fe200078e00ff */
[----:B------:R-:W-:-:S05]  /*6d40*/  MOV R17, R14 ;  /* 0x0000000e00117202 */ /* 0x000fca0000000f00 */
[----:B------:R-:W-:-:S05]  /*6d50*/  FADD.FTZ R22, R22, R17 ;  /* 0x0000001116167221 */ /* 0x000fca0000010000 */
[----:B------:R-:W-:-:S07]  /*6d60*/  MOV R13, R22 ;  /* 0x00000016000d7202 */ /* 0x000fce0000000f00 */
[----:B------:R-:W-:Y:S05]  /*6d70*/  WARPSYNC.COLLECTIVE R15, `(.L_x_14193) ;  /* 0x000000000f087348 */ /* 0x000fea0003c00000 */
[----:B------:R0:W1:Y:S02]  /*6d80*/  SHFL.BFLY P6, R14, R13, R12, R11 ;  /* 0x0c00000c0d0e7389 */ /* 0x00006400000c000b */
[----:B01----:R-:W-:Y:S05]  /*6d90*/  ENDCOLLECTIVE ;  /* 0x000000000000791b */ /* 0x003fea0003800000 */
.L_x_14193:
[----:B------:R-:W-:Y:S01]  /*6da0*/  HFMA2 R13, -RZ, RZ, 0, 0 ;  /* 0x00000000ff0d7431 */ /* 0x000fe200000001ff */
[----:B------:R-:W-:Y:S02]  /*6db0*/  MOV R12, 0x4 ;  /* 0x00000004000c7802 */ /* 0x000fe40000000f00 */
[----:B------:R-:W-:-:S07]  /*6dc0*/  MOV R86, R14 ;  /* 0x0000000e00567202 */ /* 0x000fce0000000f00 */
[----:B------:R-:W-:Y:S05]  /*6dd0*/  WARPSYNC.COLLECTIVE R15, `(.L_x_14194) ;  /* 0x000000000f087348 */ /* 0x000fea0003c00000 */
[----:B------:R0:W1:Y:S02]  /*6de0*/  SHFL.BFLY P6, R14, R13, R12, R11 ;  /* 0x0c00000c0d0e7389 */ /* 0x00006400000c000b */
[----:B01----:R-:W-:Y:S05]  /*6df0*/  ENDCOLLECTIVE ;  /* 0x000000000000791b */ /* 0x003fea0003800000 */
.L_x_14194:
        /* <DEDUP_REMOVED lines=8> */
.L_x_14195:
[----:B------:R-:W-:Y:S01]  /*6e80*/  HFMA2 R12, -RZ, RZ, 0, 5.9604644775390625e-08 ;  /* 0x00000001ff0c7431 */ /* 0x000fe200000001ff */
[----:B------:R-:W-:-:S05]  /*6e90*/  MOV R19, R14 ;  /* 0x0000000e00137202 */ /* 0x000fca0000000f00 */
[----:B------:R-:W-:-:S05]  /*6ea0*/  FADD.FTZ R24, R6, R19 ;  /* 0x0000001306187221 */ /* 0x000fca0000010000 */
[----:B------:R-:W-:-:S07]  /*6eb0*/  MOV R13, R24 ;  /* 0x00000018000d7202 */ /* 0x000fce0000000f00 */
[----:B------:R-:W-:Y:S05]  /*6ec0*/  WARPSYNC.COLLECTIVE R15, `(.L_x_14196) ;  /* 0x000000000f087348 */ /* 0x000fea0003c00000 */
[----:B------:R0:W1:Y:S02]  /*6ed0*/  SHFL.BFLY P6, R14, R13, R12, R11 ;  /* 0x0c00000c0d0e7389 */ /* 0x00006400000c000b */
[----:B01----:R-:W-:Y:S05]  /*6ee0*/  ENDCOLLECTIVE ;  /* 0x000000000000791b */ /* 0x003fea0003800000 */
.L_x_14196:
[----:B------:R-:W-:Y:S02]  /*6ef0*/  HFMA2 R13, -RZ, RZ, 0, 0 ;  /* 0x00000000ff0d7431 */ /* 0x000fe400000001ff */
[----:B------:R-:W-:Y:S01]  /*6f00*/  IMAD.MOV.U32 R12, RZ, RZ, 0x4 ;  /* 0x00000004ff0c7424 */ /* 0x000fe200078e00ff */
[----:B------:R-:W-:-:S07]  /*6f10*/  MOV R30, R14 ;  /* 0x0000000e001e7202 */ /* 0x000fce0000000f00 */
[----:B------:R-:W-:Y:S05]  /*6f20*/  WARPSYNC.COLLECTIVE R15, `(.L_x_14197) ;  /* 0x000000000f087348 */ /* 0x000fea0003c00000 */
[----:B------:R0:W1:Y:S02]  /*6f30*/  SHFL.BFLY P6, R14, R13, R12, R11 ;  /* 0x0c00000c0d0e7389 */ /* 0x00006400000c000b */
[----:B01----:R-:W-:Y:S05]  /*6f40*/  ENDCOLLECTIVE ;  /* 0x000000000000791b */ /* 0x003fea0003800000 */
.L_x_14197:
        /* <DEDUP_REMOVED lines=8> */
.L_x_14198:
[----:B------:R-:W-:Y:S01]  /*6fd0*/  IMAD.MOV.U32 R12, RZ, RZ, 0x1 ;  /* 0x00000001ff0c7424 */ /* 0x000fe200078e00ff */
[----:B------:R-:W-:-:S05]  /*6fe0*/  MOV R8, R14 ;  /* 0x0000000e00087202 */ /* 0x000fca0000000f00 */
[----:B------:R-:W-:-:S05]  /*6ff0*/  FADD.FTZ R25, R25, R8 ;  /* 0x0000000819197221 */ /* 0x000fca0000010000 */
[----:B------:R-:W-:-:S07]  /*7000*/  MOV R13, R25 ;  /* 0x00000019000d7202 */ /* 0x000fce0000000f00 */
[----:B------:R-:W-:Y:S05]  /*7010*/  WARPSYNC.COLLECTIVE R15, `(.L_x_14199) ;  /* 0x000000000f087348 */ /* 0x000fea0003c00000 */
[----:B------:R0:W1:Y:S02]  /*7020*/  SHFL.BFLY P6, R14, R13, R12, R11 ;  /* 0x0c00000c0d0e7389 */ /* 0x00006400000c000b */
[----:B01----:R-:W-:Y:S05]  /*7030*/  ENDCOLLECTIVE ;  /* 0x000000000000791b */ /* 0x003fea0003800000 */
.L_x_14199:
[----:B------:R-:W-:Y:S01]  /*7040*/  HFMA2 R13, -RZ, RZ, 0, 0 ;  /* 0x00000000ff0d7431 */ /* 0x000fe200000001ff */
[----:B------:R-:W-:Y:S02]  /*7050*/  MOV R12, 0x4 ;  /* 0x00000004000c7802 */ /* 0x000fe40000000f00 */
[----:B------:R-:W-:-:S07]  /*7060*/  MOV R96, R14 ;  /* 0x0000000e00607202 */ /* 0x000fce0000000f00 */
[----:B------:R-:W-:Y:S05]  /*7070*/  WARPSYNC.COLLECTIVE R15, `(.L_x_14200) ;  /* 0x000000000f087348 */ /* 0x000fea0003c00000 */
[----:B------:R0:W1:Y:S02]  /*7080*/  SHFL.BFLY P6, R14, R13, R12, R11 ;  /* 0x0c00000c0d0e7389 */ /* 0x00006400000c000b */
[----:B01----:R-:W-:Y:S05]  /*7090*/  ENDCOLLECTIVE ;  /* 0x000000000000791b */ /* 0x003fea0003800000 */
.L_x_14200:
        /* <DEDUP_REMOVED lines=8> */
.L_x_14201:
[----:B------:R-:W-:Y:S01]  /*7120*/  HFMA2 R12, -RZ, RZ, 0, 5.9604644775390625e-08 ;  /* 0x00000001ff0c7431 */ /* 0x000fe200000001ff */
[----:B------:R-:W-:-:S05]  /*7130*/  MOV R21, R14 ;  /* 0x0000000e00157202 */ /* 0x000fca0000000f00 */
[----:B------:R-:W-:-:S05]  /*7140*/  FADD.FTZ R28, R28, R21 ;  /* 0x000000151c1c7221 */ /* 0x000fca0000010000 */
[----:B------:R-:W-:-:S07]  /*7150*/  MOV R13, R28 ;  /* 0x0000001c000d7202 */ /* 0x000fce0000000f00 */
[----:B------:R-:W-:Y:S05]  /*7160*/  WARPSYNC.COLLECTIVE R15, `(.L_x_14202) ;  /* 0x000000000f087348 */ /* 0x000fea0003c00000 */
[----:B------:R0:W1:Y:S02]  /*7170*/  SHFL.BFLY P6, R14, R13, R12, R11 ;  /* 0x0c00000c0d0e7389 */ /* 0x00006400000c000b */
[----:B01----:R-:W-:Y:S05]  /*7180*/  ENDCOLLECTIVE ;  /* 0x000000000000791b */ /* 0x003fea0003800000 */
.L_x_14202:
[----:B------:R-:W-:Y:S02]  /*7190*/  HFMA2 R13, -RZ, RZ, 0, 0 ;  /* 0x00000000ff0d7431 */ /* 0x000fe400000001ff */
[----:B------:R-:W-:Y:S01]  /*71a0*/  IMAD.MOV.U32 R12, RZ, RZ, 0x4 ;  /* 0x00000004ff0c7424 */ /* 0x000fe200078e00ff */
[----:B------:R-:W-:-:S07]  /*71b0*/  MOV R90, R14 ;  /* 0x0000000e005a7202 */ /* 0x000fce0000000f00 */
[----:B------:R-:W-:Y:S05]  /*71c0*/  WARPSYNC.COLLECTIVE R15, `(.L_x_14203) ;  /* 0x000000000f087348 */ /* 0x000fea0003c00000 */
[----:B------:R0:W1:Y:S02]  /*71d0*/  SHFL.BFLY P6, R14, R13, R12, R11 ;  /* 0x0c00000c0d0e7389 */ /* 0x00006400000c000b */
[----:B01----:R-:W-:Y:S05]  /*71e0*/  ENDCOLLECTIVE ;  /* 0x000000000000791b */ /* 0x003fea0003800000 */
.L_x_14203:
        /* <DEDUP_REMOVED lines=8> */
.L_x_14204:
[----:B------:R-:W-:Y:S01]  /*7270*/  IMAD.MOV.U32 R12, RZ, RZ, 0x1 ;  /* 0x00000001ff0c7424 */ /* 0x000fe200078e00ff */
[----:B------:R-:W-:-:S05]  /*7280*/  MOV R10, R14 ;  /* 0x0000000e000a7202 */ /* 0x000fca0000000f00 */
[----:B------:R-:W-:-:S05]  /*7290*/  FADD.FTZ R29, R29, R10 ;  /* 0x0000000a1d1d7221 */ /* 0x000fca0000010000 */
[----:B------:R-:W-:-:S07]  /*72a0*/  MOV R13, R29 ;  /* 0x0000001d000d7202 */ /* 0x000fce0000000f00 */
[----:B------:R-:W-:Y:S05]  /*72b0*/  WARPSYNC.COLLECTIVE R15, `(.L_x_14205) ;  /* 0x000000000f087348 */ /* 0x000fea0003c00000 */
[----:B------:R0:W1:Y:S02]  /*72c0*/  SHFL.BFLY P6, R14, R13, R12, R11 ;  /* 0x0c00000c0d0e7389 */ /* 0x00006400000c000b */
[----:B01----:R-:W-:Y:S05]  /*72d0*/  ENDCOLLECTIVE ;  /* 0x000000000000791b */ /* 0x003fea0003800000 */
.L_x_14205:
[----:B------:R-:W-:Y:S01]  /*72e0*/  HFMA2 R13, -RZ, RZ, 0, 0 ;  /* 0x00000000ff0d7431 */ /* 0x000fe200000001ff */
[----:B------:R-:W-:Y:S02]  /*72f0*/  MOV R12, 0x4 ;  /* 0x00000004000c7802 */ /* 0x000fe40000000f00 */
[----:B------:R-:W-:-:S07]  /*7300*/  MOV R34, R14 ;  /* 0x0000000e00227202 */ /* 0x000fce0000000f00 */
[----:B------:R-:W-:Y:S05]  /*7310*/  WARPSYNC.COLLECTIVE R15, `(.L_x_14206) ;  /* 0x000000000f087348 */ /* 0x000fea0003c00000 */
[----:B------:R0:W1:Y:S02]  /*7320*/  SHFL.BFLY P6, R14, R13, R12, R11 ;  /* 0x0c00000c0d0e7389 */ /* 0x00006400000c000b */
[----:B01----:R-:W-:Y:S05]  /*7330*/  ENDCOLLECTIVE ;  /* 0x000000000000791b */ /* 0x003fea0003800000 */
.L_x_14206:
        /* <DEDUP_REMOVED lines=8> */
.L_x_14207:
[----:B------:R-:W-:Y:S01]  /*73c0*/  HFMA2 R12, -RZ, RZ, 0, 5.9604644775390625e-08 ;  /* 0x00000001ff0c7431 */ /* 0x000fe200000001ff */
[----:B------:R-:W-:-:S05]  /*73d0*/  MOV R23, R14 ;  /* 0x0000000e00177202 */ /* 0x000fca0000000f00 */
[----:B------:R-:W-:-:S05]  /*73e0*/  FADD.FTZ R32, R32, R23 ;  /* 0x0000001720207221 */ /* 0x000fca0000010000 */
[----:B------:R-:W-:-:S07]  /*73f0*/  MOV R13, R32 ;  /* 0x00000020000d7202 */ /* 0x000fce0000000f00 */
[----:B------:R-:W-:Y:S05]  /*7400*/  WARPSYNC.COLLECTIVE R15, `(.L_x_14208) ;  /* 0x000000000f087348 */ /* 0x000fea0003c00000 */
[----:B------:R0:W1:Y:S02]  /*7410*/  SHFL.BFLY P6, R14, R13, R12, R11 ;  /* 0x0c00000c0d0e7389 */ /* 0x00006400000c000b */
[----:B01----:R-:W-:Y:S05]  /*7420*/  ENDCOLLECTIVE ;  /* 0x000000000000791b */ /* 0x003fea0003800000 */
.L_x_14208:
[----:B------:R-:W-:Y:S02]  /*7430*/  HFMA2 R13, -RZ, RZ, 0, 0 ;  /* 0x00000000ff0d7431 */ /* 0x000fe400000001ff */
[----:B------:R-:W-:Y:S01]  /*7440*/  IMAD.MOV.U32 R12, RZ, RZ, 0x4 ;  /* 0x00000004ff0c7424 */ /* 0x000fe200078e00ff */
[----:B------:R-:W-:-:S07]  /*7450*/  MOV R94, R14 ;  /* 0x0000000e005e7202 */ /* 0x000fce0000000f00 */
[----:B------:R-:W-:Y:S05]  /*7460*/  WARPSYNC.COLLECTIVE R15, `(.L_x_14209) ;  /* 0x000000000f087348 */ /* 0x000fea0003c00000 */
[----:B------:R0:W1:Y:S02]  /*7470*/  SHFL.BFLY P6, R14, R13, R12, R11 ;  /* 0x0c00000c0d0e7389 */ /* 0x00006400000c000b */
[----:B01----:R-:W-:Y:S05]  /*7480*/  ENDCOLLECTIVE ;  /* 0x000000000000791b */ /* 0x003fea0003800000 */
.L_x_14209:
        /* <DEDUP_REMOVED lines=8> */
.L_x_14210:
[----:B------:R-:W-:Y:S01]  /*7510*/  IMAD.MOV.U32 R12, RZ, RZ, 0x1 ;  /* 0x00000001ff0c7424 */ /* 0x000fe200078e00ff */
[----:B------:R-:W-:-:S05]  /*7520*/  MOV R18, R14 ;  /* 0x0000000e00127202 */ /* 0x000fca0000000f00 */
[----:B------:R-:W-:-:S05]  /*7530*/  FADD.FTZ R33, R33, R18 ;  /* 0x0000001221217221 */ /* 0x000fca0000010000 */
[----:B------:R-:W-:-:S07]  /*7540*/  MOV R13, R33 ;  /* 0x00000021000d7202 */ /* 0x000fce0000000f00 */
[----:B------:R-:W-:Y:S05]  /*7550*/  WARPSYNC.COLLECTIVE R15, `(.L_x_14211) ;  /* 0x000000000f087348 */ /* 0x000fea0003c00000 */
[----:B------:R0:W1:Y:S02]  /*7560*/  SHFL.BFLY P6, R14, R13, R12, R11 ;  /* 0x0c00000c0d0e7389 */ /* 0x00006400000c000b */
[----:B01----:R-:W-:Y:S05]  /*7570*/  ENDCOLLECTIVE ;  /* 0x000000000000791b */ /* 0x003fea0003800000 */
.L_x_14211:
[----:B------:R-:W-:Y:S01]  /*7580*/  HFMA2 R13, -RZ, RZ, 0, 0 ;  /* 0x00000000ff0d7431 */ /* 0x000fe200000001ff */
[----:B------:R-:W-:Y:S02]  /*7590*/  MOV R12, 0x4 ;  /* 0x00000004000c7802 */ /* 0x000fe40000000f00 */
[----:B------:R-:W-:-:S07]  /*75a0*/  MOV R88, R14 ;  /* 0x0000000e00587202 */ /* 0x000fce0000000f00 */
[----:B------:R-:W-:Y:S05]  /*75b0*/  WARPSYNC.COLLECTIVE R15, `(.L_x_14212) ;  /* 0x000000000f087348 */ /* 0x000fea0003c00000 */
[----:B------:R0:W1:Y:S02]  /*75c0*/  SHFL.BFLY P6, R14, R13, R12, R11 ;  /* 0x0c00000c0d0e7389 */ /* 0x00006400000c000b */
[----:B01----:R-:W-:Y:S05]  /*75d0*/  ENDCOLLECTIVE ;  /* 0x000000000000791b */ /* 0x003fea0003800000 */
.L_x_14212:
        /* <DEDUP_REMOVED lines=8> */
.L_x_14213:
[----:B------:R-:W-:Y:S01]  /*7660*/  HFMA2 R12, -RZ, RZ, 0, 5.9604644775390625e-08 ;  /* 0x00000001ff0c7431 */ /* 0x000fe200000001ff */
[----:B------:R-:W-:-:S05]  /*7670*/  MOV R27, R14 ;  /* 0x0000000e001b7202 */ /* 0x000fca0000000f00 */
[----:B------:R-:W-:-:S05]  /*7680*/  FADD.FTZ R36, R36, R27 ;  /* 0x0000001b24247221 */ /* 0x000fca0000010000 */
[----:B------:R-:W-:-:S07]  /*7690*/  MOV R13, R36 ;  /* 0x00000024000d7202 */ /* 0x000fce0000000f00 */
[----:B------:R-:W-:Y:S05]  /*76a0*/  WARPSYNC.COLLECTIVE R15, `(.L_x_14214) ;  /* 0x000000000f087348 */ /* 0x000fea0003c00000 */
[----:B------:R0:W1:Y:S02]  /*76b0*/  SHFL.BFLY P6, R14, R13, R12, R11 ;  /* 0x0c00000c0d0e7389 */ /* 0x00006400000c000b */
[----:B01----:R-:W-:Y:S05]  /*76c0*/  ENDCOLLECTIVE ;  /* 0x000000000000791b */ /* 0x003fea0003800000 */
.L_x_14214:
[----:B------:R-:W-:Y:S02]  /*76d0*/  HFMA2 R13, -RZ, RZ, 0, 0 ;  /* 0x00000000ff0d7431 */ /* 0x000fe400000001ff */
[----:B------:R-:W-:Y:S01]  /*76e0*/  IMAD.MOV.U32 R12, RZ, RZ, 0x4 ;  /* 0x00000004ff0c7424 */ /* 0x000fe200078e00ff */
[----:B------:R-:W-:-:S07]  /*76f0*/  MOV R38, R14 ;  /* 0x0000000e00267202 */ /* 0x000fce0000000f00 */
[----:B------:R-:W-:Y:S05]  /*7700*/  WARPSYNC.COLLECTIVE R15, `(.L_x_14215) ;  /* 0x000000000f087348 */ /* 0x000fea0003c00000 */
[----:B------:R0:W1:Y:S02]  /*7710*/  SHFL.BFLY P6, R14, R13, R12, R11 ;  /* 0x0c00000c0d0e7389 */ /* 0x00006400000c000b */
[----:B01----:R-:W-:Y:S05]  /*7720*/  ENDCOLLECTIVE ;  /* 0x000000000000791b */ /* 0x003fea0003800000 */
.L_x_14215:
        /* <DEDUP_REMOVED lines=8> */
.L_x_14216:
[----:B------:R-:W-:Y:S01]  /*77b0*/  IMAD.MOV.U32 R12, RZ, RZ, 0x1 ;  /* 0x00000001ff0c7424 */ /* 0x000fe200078e00ff */
[----:B------:R-:W-:-:S05]  /*77c0*/  MOV R26, R14 ;  /* 0x0000000e001a7202 */ /* 0x000fca0000000f00 */
[----:B------:R-:W-:-:S05]  /*77d0*/  FADD.FTZ R37, R37, R26 ;  /* 0x0000001a25257221 */ /* 0x000fca0000010000 */
[----:B------:R-:W-:-:S07]  /*77e0*/  MOV R13, R37 ;  /* 0x00000025000d7202 */ /* 0x000fce0000000f00 */
[----:B------:R-:W-:Y:S05]  /*77f0*/  WARPSYNC.COLLECTIVE R15, `(.L_x_14217) ;  /* 0x000000000f087348 */ /* 0x000fea0003c00000 */
[----:B------:R0:W1:Y:S02]  /*7800*/  SHFL.BFLY P6, R14, R13, R12, R11 ;  /* 0x0c00000c0d0e7389 */ /* 0x00006400000c000b */
[----:B01----:R-:W-:Y:S05]  /*7810*/  ENDCOLLECTIVE ;  /* 0x000000000000791b */ /* 0x003fea0003800000 */
.L_x_14217:
[----:B------:R-:W-:Y:S01]  /*7820*/  HFMA2 R13, -RZ, RZ, 0, 0 ;  /* 0x00000000ff0d7431 */ /* 0x000fe200000001ff */
[----:B------:R-:W-:Y:S02]  /*7830*/  MOV R12, 0x4 ;  /* 0x00000004000c7802 */ /* 0x000fe40000000f00 */
[----:B------:R-:W-:-:S07]  /*7840*/  MOV R84, R14 ;  /* 0x0000000e00547202 */ /* 0x000fce0000000f00 */
[----:B------:R-:W-:Y:S05]  /*7850*/  WARPSYNC.COLLECTIVE R15, `(.L_x_14218) ;  /* 0x000000000f087348 */ /* 0x000fea0003c00000 */
[----:B------:R0:W1:Y:S02]  /*7860*/  SHFL.BFLY P6, R14, R13, R12, R11 ;  /* 0x0c00000c0d0e7389 */ /* 0x00006400000c000b */
[----:B01----:R-:W-:Y:S05]  /*7870*/  ENDCOLLECTIVE ;  /* 0x000000000000791b */ /* 0x003fea0003800000 */
.L_x_14218:
        /* <DEDUP_REMOVED lines=8> */
.L_x_14219:
[----:B------:R-:W-:Y:S01]  /*7900*/  HFMA2 R12, -RZ, RZ, 0, 5.9604644775390625e-08 ;  /* 0x00000001ff0c7431 */ /* 0x000fe200000001ff */
[----:B------:R-:W-:-:S05]  /*7910*/  MOV R31, R14 ;  /* 0x0000000e001f7202 */ /* 0x000fca0000000f00 */
[----:B------:R-:W-:-:S05]  /*7920*/  FADD.FTZ R40, R40, R31 ;  /* 0x0000001f28287221 */ /* 0x000fca0000010000 */
[----:B------:R-:W-:-:S07]  /*7930*/  MOV R13, R40 ;  /* 0x00000028000d7202 */ /* 0x000fce0000000f00 */
[----:B------:R-:W-:Y:S05]  /*7940*/  WARPSYNC.COLLECTIVE R15, `(.L_x_14220) ;  /* 0x000000000f087348 */ /* 0x000fea0003c00000 */
[----:B------:R0:W1:Y:S02]  /*7950*/  SHFL.BFLY P6, R14, R13, R12, R11 ;  /* 0x0c00000c0d0e7389 */ /* 0x00006400000c000b */
[----:B01----:R-:W-:Y:S05]  /*7960*/  ENDCOLLECTIVE ;  /* 0x000000000000791b */ /* 0x003fea0003800000 */
.L_x_14220:
[----:B------:R-:W-:Y:S02]  /*7970*/  HFMA2 R13, -RZ, RZ, 0, 0 ;  /* 0x00000000ff0d7431 */ /* 0x000fe400000001ff */
[----:B------:R-:W-:Y:S01]  /*7980*/  IMAD.MOV.U32 R12, RZ, RZ, 0x4 ;  /* 0x00000004ff0c7424 */ /* 0x000fe200078e00ff */
[----:B------:R-:W-:-:S07]  /*7990*/  MOV R42, R14 ;  /* 0x0000000e002a7202 */ /* 0x000fce0000000f00 */
[----:B------:R-:W-:Y:S05]  /*79a0*/  WARPSYNC.COLLECTIVE R15, `(.L_x_14221) ;  /* 0x000000000f087348 */ /* 0x000fea0003c00000 */
[----:B------:R0:W1:Y:S02]  /*79b0*/  SHFL.BFLY P6, R14, R13, R12, R11 ;  /* 0x0c00000c0d0e7389 */ /* 0x00006400000c000b */
[----:B01----:R-:W-:Y:S05]  /*79c0*/  ENDCOLLECTIVE ;  /* 0x000000000000791b */ /* 0x003fea0003800000 */
.L_x_14221:
        /* <DEDUP_REMOVED lines=8> */
.L_x_14222:
[----:B------:R-:W-:Y:S01]  /*7a50*/  IMAD.MOV.U32 R12, RZ, RZ, 0x1 ;  /* 0x00000001ff0c7424 */ /* 0x000fe200078e00ff */
[----:B------:R-:W-:-:S05]  /*7a60*/  MOV R46, R14 ;  /* 0x0000000e002e7202 */ /* 0x000fca0000000f00 */
[----:B------:R-:W-:-:S05]  /*7a70*/  FADD.FTZ R41, R41, R46 ;  /* 0x0000002e29297221 */ /* 0x000fca0000010000 */
[----:B------:R-:W-:-:S07]  /*7a80*/  MOV R13, R41 ;  /* 0x00000029000d7202 */ /* 0x000fce0000000f00 */
[----:B------:R-:W-:Y:S05]  /*7a90*/  WARPSYNC.COLLECTIVE R15, `(.L_x_14223) ;  /* 0x000000000f087348 */ /* 0x000fea0003c00000 */
[----:B------:R0:W1:Y:S02]  /*7aa0*/  SHFL.BFLY P6, R14, R13, R12, R11 ;  /* 0x0c00000c0d0e7389 */ /* 0x00006400000c000b */
[----:B01----:R-:W-:Y:S05]  /*7ab0*/  ENDCOLLECTIVE ;  /* 0x000000000000791b */ /* 0x003fea0003800000 */
.L_x_14223:
[----:B------:R-:W-:Y:S01]  /*7ac0*/  HFMA2 R13, -RZ, RZ, 0, 0 ;  /* 0x00000000ff0d7431 */ /* 0x000fe200000001ff */
[----:B------:R-:W-:Y:S02]  /*7ad0*/  MOV R12, 0x4 ;  /* 0x00000004000c7802 */ /* 0x000fe40000000f00 */
[----:B------:R-:W-:-:S07]  /*7ae0*/  MOV R46, R14 ;  /* 0x0000000e002e7202 */ /* 0x000fce0000000f00 */
[----:B------:R-:W-:Y:S05]  /*7af0*/  WARPSYNC.COLLECTIVE R15, `(.L_x_14224) ;  /* 0x000000000f087348 */ /* 0x000fea0003c00000 */
[----:B------:R0:W1:Y:S02]  /*7b00*/  SHFL.BFLY P6, R14, R13, R12, R11 ;  /* 0x0c00000c0d0e7389 */ /* 0x00006400000c000b */
[----:B01----:R-:W-:Y:S05]  /*7b10*/  ENDCOLLECTIVE ;  /* 0x000000000000791b */ /* 0x003fea0003800000 */
.L_x_14224:
        /* <DEDUP_REMOVED lines=8> */
.L_x_14225:
[----:B------:R-:W-:Y:S01]  /*7ba0*/  HFMA2 R12, -RZ, RZ, 0, 5.9604644775390625e-08 ;  /* 0x00000001ff0c7431 */ /* 0x000fe200000001ff */
[----:B------:R-:W-:-:S05]  /*7bb0*/  MOV R35, R14 ;  /* 0x0000000e00237202 */ /* 0x000fca0000000f00 */
[----:B------:R-:W-:-:S05]  /*7bc0*/  FADD.FTZ R44, R44, R35 ;  /* 0x000000232c2c7221 */ /* 0x000fca0000010000 */
[----:B------:R-:W-:-:S07]  /*7bd0*/  MOV R13, R44 ;  /* 0x0000002c000d7202 */ /* 0x000fce0000000f00 */
[----:B------:R-:W-:Y:S05]  /*7be0*/  WARPSYNC.COLLECTIVE R15, `(.L_x_14226) ;  /* 0x000000000f087348 */ /* 0x000fea0003c00000 */
[----:B------:R0:W1:Y:S02]  /*7bf0*/  SHFL.BFLY P6, R14, R13, R12, R11 ;  /* 0x0c00000c0d0e7389 */ /* 0x00006400000c000b */
[----:B01----:R-:W-:Y:S05]  /*7c00*/  ENDCOLLECTIVE ;  /* 0x000000000000791b */ /* 0x003fea0003800000 */
.L_x_14226:
[----:B------:R-:W-:Y:S02]  /*7c10*/  HFMA2 R13, -RZ, RZ, 0, 0 ;  /* 0x00000000ff0d7431 */ /* 0x000fe400000001ff */
[----:B------:R-:W-:Y:S01]  /*7c20*/  IMAD.MOV.U32 R12, RZ, RZ, 0x4 ;  /* 0x00000004ff0c7424 */ /* 0x000fe200078e00ff */
[----:B------:R-:W-:-:S07]  /*7c30*/  MOV R93, R14 ;  /* 0x0000000e005d7202 */ /* 0x000fce0000000f00 */
[----:B------:R-:W-:Y:S05]  /*7c40*/  WARPSYNC.COLLECTIVE R15, `(.L_x_14227) ;  /* 0x000000000f087348 */ /* 0x000fea0003c00000 */
[----:B------:R0:W1:Y:S02]  /*7c50*/  SHFL.BFLY P6, R14, R13, R12, R11 ;  /* 0x0c00000c0d0e7389 */ /* 0x00006400000c000b */
[----:B01----:R-:W-:Y:S05]  /*7c60*/  ENDCOLLECTIVE ;  /* 0x000000000000791b */ /* 0x003fea0003800000 */
.L_x_14227:
        /* <DEDUP_REMOVED lines=8> */
.L_x_14228:
[----:B------:R-:W-:Y:S01]  /*7cf0*/  IMAD.MOV.U32 R12, RZ, RZ, 0x1 ;  /* 0x00000001ff0c7424 */ /* 0x000fe200078e00ff */
[----:B------:R-:W-:-:S05]  /*7d00*/  MOV R50, R14 ;  /* 0x0000000e00327202 */ /* 0x000fca0000000f00 */
[----:B------:R-:W-:-:S05]  /*7d10*/  FADD.FTZ R45, R45, R50 ;  /* 0x000000322d2d7221 */ /* 0x000fca0000010000 */
[----:B------:R-:W-:-:S07]  /*7d20*/  MOV R13, R45 ;  /* 0x0000002d000d7202 */ /* 0x000fce0000000f00 */
[----:B------:R-:W-:Y:S05]  /*7d30*/  WARPSYNC.COLLECTIVE R15, `(.L_x_14229) ;  /* 0x000000000f087348 */ /* 0x000fea0003c00000 */
[----:B------:R0:W1:Y:S02]  /*7d40*/  SHFL.BFLY P6, R14, R13, R12, R11 ;  /* 0x0c00000c0d0e7389 */ /* 0x00006400000c000b */
[----:B01----:R-:W-:Y:S05]  /*7d50*/  ENDCOLLECTIVE ;  /* 0x000000000000791b */ /* 0x003fea0003800000 */
.L_x_14229:
[----:B------:R-:W-:Y:S01]  /*7d60*/  HFMA2 R13, -RZ, RZ, 0, 0 ;  /* 0x00000000ff0d7431 */ /* 0x000fe200000001ff */
[----:B------:R-:W-:Y:S02]  /*7d70*/  MOV R12, 0x4 ;  /* 0x00000004000c7802 */ /* 0x000fe40000000f00 */
[----:B------:R-:W-:-:S07]  /*7d80*/  MOV R50, R14 ;  /* 0x0000000e00327202 */ /* 0x000fce0000000f00 */
[----:B------:R-:W-:Y:S05]  /*7d90*/  WARPSYNC.COLLECTIVE R15, `(.L_x_14230) ;  /* 0x000000000f087348 */ /* 0x000fea0003c00000 */
[----:B------:R0:W1:Y:S02]  /*7da0*/  SHFL.BFLY P6, R14, R13, R12, R11 ;  /* 0x0c00000c0d0e7389 */ /* 0x00006400000c000b */
[----:B01----:R-:W-:Y:S05]  /*7db0*/  ENDCOLLECTIVE ;  /* 0x000000000000791b */ /* 0x003fea0003800000 */
.L_x_14230:
        /* <DEDUP_REMOVED lines=8> */
.L_x_14231:
[----:B------:R-:W-:Y:S01]  /*7e40*/  HFMA2 R12, -RZ, RZ, 0, 5.9604644775390625e-08 ;  /* 0x00000001ff0c7431 */ /* 0x000fe200000001ff */
[----:B------:R-:W-:-:S05]  /*7e50*/  MOV R39, R14 ;  /* 0x0000000e00277202 */ /* 0x000fca0000000f00 */
[----:B------:R-:W-:-:S05]  /*7e60*/  FADD.FTZ R48, R48, R39 ;  /* 0x0000002730307221 */ /* 0x000fca0000010000 */
[----:B------:R-:W-:-:S07]  /*7e70*/  MOV R13, R48 ;  /* 0x00000030000d7202 */ /* 0x000fce0000000f00 */
[----:B------:R-:W-:Y:S05]  /*7e80*/  WARPSYNC.COLLECTIVE R15, `(.L_x_14232) ;  /* 0x000000000f087348 */ /* 0x000fea0003c00000 */
[----:B------:R0:W1:Y:S02]  /*7e90*/  SHFL.BFLY P6, R14, R13, R12, R11 ;  /* 0x0c00000c0d0e7389 */ /* 0x00006400000c000b */
[----:B01----:R-:W-:Y:S05]  /*7ea0*/  ENDCOLLECTIVE ;  /* 0x000000000000791b */ /* 0x003fea0003800000 */
.L_x_14232:
[----:B------:R-:W-:Y:S02]  /*7eb0*/  HFMA2 R13, -RZ, RZ, 0, 0 ;  /* 0x00000000ff0d7431 */ /* 0x000fe400000001ff */
[----:B------:R-:W-:Y:S01]  /*7ec0*/  IMAD.MOV.U32 R12, RZ, RZ, 0x4 ;  /* 0x00000004ff0c7424 */ /* 0x000fe200078e00ff */
[----:B------:R-:W-:-:S07]  /*7ed0*/  MOV R91, R14 ;  /* 0x0000000e005b7202 */ /* 0x000fce0000000f00 */
[----:B------:R-:W-:Y:S05]  /*7ee0*/  WARPSYNC.COLLECTIVE R15, `(.L_x_14233) ;  /* 0x000000000f087348 */ /* 0x000fea0003c00000 */
[----:B------:R0:W1:Y:S02]  /*7ef0*/  SHFL.BFLY P6, R14, R13, R12, R11 ;  /* 0x0c00000c0d0e7389 */ /* 0x00006400000c000b */
[----:B01----:R-:W-:Y:S05]  /*7f00*/  ENDCOLLECTIVE ;  /* 0x000000000000791b */ /* 0x003fea0003800000 */
.L_x_14233:
        /* <DEDUP_REMOVED lines=8> */
.L_x_14234:
[----:B------:R-:W-:Y:S02]  /*7f90*/  HFMA2 R12, -RZ, RZ, 0, 5.9604644775390625e-08 ;  /* 0x00000001ff0c7431 */ /* 0x000fe400000001ff */
[----:B------:R-:W-:-:S05]  /*7fa0*/  FADD.FTZ R49, R49, R14 ;  /* 0x0000000e31317221 */ /* 0x000fca0000010000 */
[----:B------:R-:W-:-:S07]  /*7fb0*/  MOV R13, R49 ;  /* 0x00000031000d7202 */ /* 0x000fce0000000f00 */
[----:B------:R-:W-:Y:S05]  /*7fc0*/  WARPSYNC.COLLECTIVE R15, `(.L_x_14235) ;  /* 0x000000000f087348 */ /* 0x000fea0003c00000 */
[----:B------:R0:W1:Y:S02]  /*7fd0*/  SHFL.BFLY P6, R14, R13, R12, R11 ;  /* 0x0c00000c0d0e7389 */ /* 0x00006400000c000b */
[----:B01----:R-:W-:Y:S05]  /*7fe0*/  ENDCOLLECTIVE ;  /* 0x000000000000791b */ /* 0x003fea0003800000 */
.L_x_14235:
[----:B------:R-:W-:Y:S01]  /*7ff0*/  MOV R13, RZ ;  /* 0x000000ff000d7202 */ /* 0x000fe20000000f00 */
[----:B------:R-:W-:Y:S02]  /*8000*/  HFMA2 R12, -RZ, RZ, 0, 2.384185791015625e-07 ;  /* 0x00000004ff0c7431 */ /* 0x000fe400000001ff */
[----:B------:R-:W-:-:S07]  /*8010*/  IMAD.MOV.U32 R54, RZ, RZ, R14 ;  /* 0x000000ffff367224 */ /* 0x000fce00078e000e */
[----:B------:R-:W-:Y:S05]  /*8020*/  WARPSYNC.COLLECTIVE R15, `(.L_x_14236) ;  /* 0x000000000f087348 */ /* 0x000fea0003c00000 */
[----:B------:R0:W1:Y:S02]  /*8030*/  SHFL.BFLY P6, R14, R13, R12, R11 ;  /* 0x0c00000c0d0e7389 */ /* 0x00006400000c000b */
[----:B01----:R-:W-:Y:S05]  /*8040*/  ENDCOLLECTIVE ;  /* 0x000000000000791b */ /* 0x003fea0003800000 */
.L_x_14236:
        /* <DEDUP_REMOVED lines=8> */
.L_x_14237:
[----:B------:R-:W-:Y:S02]  /*80d0*/  HFMA2 R12, -RZ, RZ, 0, 5.9604644775390625e-08 ;  /* 0x00000001ff0c7431 */ /* 0x000fe400000001ff */
[----:B------:R-:W-:-:S04]  /*80e0*/  IMAD.MOV.U32 R65, RZ, RZ, R14 ;  /* 0x000000ffff417224 */ /* 0x000fc800078e000e */
[----:B------:R-:W-:-:S05]  /*80f0*/  FADD.FTZ R52, R52, R65 ;  /* 0x0000004134347221 */ /* 0x000fca0000010000 */
[----:B------:R-:W-:-:S07]  /*8100*/  MOV R13, R52 ;  /* 0x00000034000d7202 */ /* 0x000fce0000000f00 */
[----:B------:R-:W-:Y:S05]  /*8110*/  WARPSYNC.COLLECTIVE R15, `(.L_x_14238) ;  /* 0x000000000f087348 */ /* 0x000fea0003c00000 */
[----:B------:R0:W1:Y:S02]  /*8120*/  SHFL.BFLY P6, R14, R13, R12, R11 ;  /* 0x0c00000c0d0e7389 */ /* 0x00006400000c000b */
[----:B01----:R-:W-:Y:S05]  /*8130*/  ENDCOLLECTIVE ;  /* 0x000000000000791b */ /* 0x003fea0003800000 */
.L_x_14238:
[----:B------:R-:W-:Y:S01]  /*8140*/  HFMA2 R13, -RZ, RZ, 0, 0 ;  /* 0x00000000ff0d7431 */ /* 0x000fe200000001ff */
[----:B------:R-:W-:Y:S02]  /*8150*/  MOV R12, 0x4 ;  /* 0x00000004000c7802 */ /* 0x000fe40000000f00 */
[----:B------:R-:W-:-:S07]  /*8160*/  MOV R89, R14 ;  /* 0x0000000e00597202 */ /* 0x000fce0000000f00 */
[----:B------:R-:W-:Y:S05]  /*8170*/  WARPSYNC.COLLECTIVE R15, `(.L_x_14239) ;  /* 0x000000000f087348 */ /* 0x000fea0003c00000 */
[----:B------:R0:W1:Y:S02]  /*8180*/  SHFL.BFLY P6, R14, R13, R12, R11 ;  /* 0x0c00000c0d0e7389 */ /* 0x00006400000c000b */
[----:B01----:R-:W-:Y:S05]  /*8190*/  ENDCOLLECTIVE ;  /* 0x000000000000791b */ /* 0x003fea0003800000 */
.L_x_14239:
        /* <DEDUP_REMOVED lines=8> */
.L_x_14240:
[----:B------:R-:W-:Y:S01]  /*8220*/  HFMA2 R12, -RZ, RZ, 0, 5.9604644775390625e-08 ;  /* 0x00000001ff0c7431 */ /* 0x000fe200000001ff */
[----:B------:R-:W-:-:S05]  /*8230*/  MOV R70, R14 ;  /* 0x0000000e00467202 */ /* 0x000fca0000000f00 */
[----:B------:R-:W-:-:S05]  /*8240*/  FADD.FTZ R53, R53, R70 ;  /* 0x0000004635357221 */ /* 0x000fca0000010000 */
[----:B------:R-:W-:-:S07]  /*8250*/  MOV R13, R53 ;  /* 0x00000035000d7202 */ /* 0x000fce0000000f00 */
[----:B------:R-:W-:Y:S05]  /*8260*/  WARPSYNC.COLLECTIVE R15, `(.L_x_14241) ;  /* 0x000000000f087348 */ /* 0x000fea0003c00000 */
[----:B------:R0:W1:Y:S02]  /*8270*/  SHFL.BFLY P6, R14, R13, R12, R11 ;  /* 0x0c00000c0d0e7389 */ /* 0x00006400000c000b */
[----:B01----:R-:W-:Y:S05]  /*8280*/  ENDCOLLECTIVE ;  /* 0x000000000000791b */ /* 0x003fea0003800000 */
.L_x_14241:
[----:B------:R-:W-:Y:S01]  /*8290*/  MOV R13, RZ ;  /* 0x000000ff000d7202 */ /* 0x000fe20000000f00 */
[----:B------:R-:W-:Y:S02]  /*82a0*/  HFMA2 R12, -RZ, RZ, 0, 2.384185791015625e-07 ;  /* 0x00000004ff0c7431 */ /* 0x000fe400000001ff */
[----:B------:R-:W-:-:S07]  /*82b0*/  IMAD.MOV.U32 R58, RZ, RZ, R14 ;  /* 0x000000ffff3a7224 */ /* 0x000fce00078e000e */
[----:B------:R-:W-:Y:S05]  /*82c0*/  WARPSYNC.COLLECTIVE R15, `(.L_x_14242) ;  /* 0x000000000f087348 */ /* 0x000fea0003c00000 */
[----:B------:R0:W1:Y:S02]  /*82d0*/  SHFL.BFLY P6, R14, R13, R12, R11 ;  /* 0x0c00000c0d0e7389 */ /* 0x00006400000c000b */
[----:B01----:R-:W-:Y:S05]  /*82e0*/  ENDCOLLECTIVE ;  /* 0x000000000000791b */ /* 0x003fea0003800000 */
.L_x_14242:
        /* <DEDUP_REMOVED lines=8> */
.L_x_14243:
[----:B------:R-:W-:Y:S02]  /*8370*/  HFMA2 R12, -RZ, RZ, 0, 5.9604644775390625e-08 ;  /* 0x00000001ff0c7431 */ /* 0x000fe400000001ff */
[----:B------:R-:W-:-:S04]  /*8380*/  IMAD.MOV.U32 R63, RZ, RZ, R14 ;  /* 0x000000ffff3f7224 */ /* 0x000fc800078e000e */
[----:B------:R-:W-:-:S05]  /*8390*/  FADD.FTZ R56, R56, R63 ;  /* 0x0000003f38387221 */ /* 0x000fca0000010000 */
[----:B------:R-:W-:-:S07]  /*83a0*/  MOV R13, R56 ;  /* 0x00000038000d7202 */ /* 0x000fce0000000f00 */
[----:B------:R-:W-:Y:S05]  /*83b0*/  WARPSYNC.COLLECTIVE R15, `(.L_x_14244) ;  /* 0x000000000f087348 */ /* 0x000fea0003c00000 */
[----:B------:R0:W1:Y:S02]  /*83c0*/  SHFL.BFLY P6, R14, R13, R12, R11 ;  /* 0x0c00000c0d0e7389 */ /* 0x00006400000c000b */
[----:B01----:R-:W-:Y:S05]  /*83d0*/  ENDCOLLECTIVE ;  /* 0x000000000000791b */ /* 0x003fea0003800000 */
.L_x_14244:
[----:B------:R-:W-:Y:S01]  /*83e0*/  HFMA2 R13, -RZ, RZ, 0, 0 ;  /* 0x00000000ff0d7431 */ /* 0x000fe200000001ff */
[----:B------:R-:W-:Y:S02]  /*83f0*/  MOV R12, 0x4 ;  /* 0x00000004000c7802 */ /* 0x000fe40000000f00 */
[----:B------:R-:W-:-:S07]  /*8400*/  MOV R87, R14 ;  /* 0x0000000e00577202 */ /* 0x000fce0000000f00 */
[----:B------:R-:W-:Y:S05]  /*8410*/  WARPSYNC.COLLECTIVE R15, `(.L_x_14245) ;  /* 0x000000000f087348 */ /* 0x000fea0003c00000 */
[----:B------:R0:W1:Y:S02]  /*8420*/  SHFL.BFLY P6, R14, R13, R12, R11 ;  /* 0x0c00000c0d0e7389 */ /* 0x00006400000c000b */
[----:B01----:R-:W-:Y:S05]  /*8430*/  ENDCOLLECTIVE ;  /* 0x000000000000791b */ /* 0x003fea0003800000 */
.L_x_14245:
        /* <DEDUP_REMOVED lines=8> */
.L_x_14246:
[----:B------:R-:W-:Y:S01]  /*84c0*/  HFMA2 R12, -RZ, RZ, 0, 5.9604644775390625e-08 ;  /* 0x00000001ff0c7431 */ /* 0x000fe200000001ff */
[----:B------:R-:W-:-:S05]  /*84d0*/  MOV R68, R14 ;  /* 0x0000000e00447202 */ /* 0x000fca0000000f00 */
[----:B------:R-:W-:-:S05]  /*84e0*/  FADD.FTZ R57, R57, R68 ;  /* 0x0000004439397221 */ /* 0x000fca0000010000 */
[----:B------:R-:W-:-:S07]  /*84f0*/  MOV R13, R57 ;  /* 0x00000039000d7202 */ /* 0x000fce0000000f00 */
[----:B------:R-:W-:Y:S05]  /*8500*/  WARPSYNC.COLLECTIVE R15, `(.L_x_14247) ;  /* 0x000000000f087348 */ /* 0x000fea0003c00000 */
[----:B------:R0:W1:Y:S02]  /*8510*/  SHFL.BFLY P6, R14, R13, R12, R11 ;  /* 0x0c00000c0d0e7389 */ /* 0x00006400000c000b */
[----:B01----:R-:W-:Y:S05]  /*8520*/  ENDCOLLECTIVE ;  /* 0x000000000000791b */ /* 0x003fea0003800000 */
.L_x_14247:
[----:B------:R-:W-:Y:S01]  /*8530*/  MOV R13, RZ ;  /* 0x000000ff000d7202 */ /* 0x000fe20000000f00 */
[----:B------:R-:W-:Y:S02]  /*8540*/  HFMA2 R12, -RZ, RZ, 0, 2.384185791015625e-07 ;  /* 0x00000004ff0c7431 */ /* 0x000fe400000001ff */
[----:B------:R-:W-:-:S07]  /*8550*/  IMAD.MOV.U32 R62, RZ, RZ, R14 ;  /* 0x000000ffff3e7224 */ /* 0x000fce00078e000e */
[----:B------:R-:W-:Y:S05]  /*8560*/  WARPSYNC.COLLECTIVE R15, `(.L_x_14248) ;  /* 0x000000000f087348 */ /* 0x000fea0003c00000 */
[----:B------:R0:W1:Y:S02]  /*8570*/  SHFL.BFLY P6, R14, R13, R12, R11 ;  /* 0x0c00000c0d0e7389 */ /* 0x00006400000c000b */
[----:B01----:R-:W-:Y:S05]  /*8580*/  ENDCOLLECTIVE ;  /* 0x000000000000791b */ /* 0x003fea0003800000 */
.L_x_14248:
        /* <DEDUP_REMOVED lines=8> */
.L_x_14249:
[----:B------:R-:W-:Y:S02]  /*8610*/  HFMA2 R12, -RZ, RZ, 0, 5.9604644775390625e-08 ;  /* 0x00000001ff0c7431 */ /* 0x000fe400000001ff */
[----:B------:R-:W-:-:S04]  /*8620*/  IMAD.MOV.U32 R61, RZ, RZ, R14 ;  /* 0x000000ffff3d7224 */ /* 0x000fc800078e000e */
[----:B------:R-:W-:-:S05]  /*8630*/  FADD.FTZ R60, R60, R61 ;  /* 0x0000003d3c3c7221 */ /* 0x000fca0000010000 */
[----:B------:R-:W-:-:S07]  /*8640*/  MOV R13, R60 ;  /* 0x0000003c000d7202 */ /* 0x000fce0000000f00 */
[----:B------:R-:W-:Y:S05]  /*8650*/  WARPSYNC.COLLECTIVE R15, `(.L_x_14250) ;  /* 0x000000000f087348 */ /* 0x000fea0003c00000 */
[----:B------:R0:W1:Y:S02]  /*8660*/  SHFL.BFLY P6, R14, R13, R12, R11 ;  /* 0x0c00000c0d0e7389 */ /* 0x00006400000c000b */
[----:B01----:R-:W-:Y:S05]  /*8670*/  ENDCOLLECTIVE ;  /* 0x000000000000791b */ /* 0x003fea0003800000 */
.L_x_14250:
[----:B------:R-:W-:Y:S01]  /*8680*/  HFMA2 R13, -RZ, RZ, 0, 0 ;  /* 0x00000000ff0d7431 */ /* 0x000fe200000001ff */
[----:B------:R-:W-:Y:S02]  /*8690*/  MOV R12, 0x4 ;  /* 0x00000004000c7802 */ /* 0x000fe40000000f00 */
[----:B------:R-:W-:-:S07]  /*86a0*/  MOV R85, R14 ;  /* 0x0000000e00557202 */ /* 0x000fce0000000f00 */
[----:B------:R-:W-:Y:S05]  /*86b0*/  WARPSYNC.COLLECTIVE R15, `(.L_x_14251) ;  /* 0x000000000f087348 */ /* 0x000fea0003c00000 */
[----:B------:R0:W1:Y:S02]  /*86c0*/  SHFL.BFLY P6, R14, R13, R12, R11 ;  /* 0x0c00000c0d0e7389 */ /* 0x00006400000c000b */
[----:B01----:R-:W-:Y:S05]  /*86d0*/  ENDCOLLECTIVE ;  /* 0x000000000000791b */ /* 0x003fea0003800000 */
.L_x_14251:
        /* <DEDUP_REMOVED lines=8> */
.L_x_14252:
[----:B------:R-:W-:Y:S01]  /*8760*/  HFMA2 R12, -RZ, RZ, 0, 5.9604644775390625e-08 ;  /* 0x00000001ff0c7431 */ /* 0x000fe200000001ff */
[----:B------:R-:W-:-:S05]  /*8770*/  MOV R10, R14 ;  /* 0x0000000e000a7202 */ /* 0x000fca0000000f00 */
[----:B------:R-:W-:-:S05]  /*8780*/  FADD.FTZ R17, R17, R10 ;  /* 0x0000000a11117221 */ /* 0x000fca0000010000 */
[----:B------:R-:W-:-:S07]  /*8790*/  MOV R13, R17 ;  /* 0x00000011000d7202 */ /* 0x000fce0000000f00 */
[----:B------:R-:W-:Y:S05]  /*87a0*/  WARPSYNC.COLLECTIVE R15, `(.L_x_14253) ;  /* 0x000000000f087348 */ /* 0x000fea0003c00000 */
[----:B------:R0:W1:Y:S02]  /*87b0*/  SHFL.BFLY P6, R14, R13, R12, R11 ;  /* 0x0c00000c0d0e7389 */ /* 0x00006400000c000b */
[----:B01----:R-:W-:Y:S05]  /*87c0*/  ENDCOLLECTIVE ;  /* 0x000000000000791b */ /* 0x003fea0003800000 */
.L_x_14253:
[----:B------:R-:W-:Y:S01]  /*87d0*/  MOV R13, RZ ;  /* 0x000000ff000d7202 */ /* 0x000fe20000000f00 */
[----:B------:R-:W-:Y:S02]  /*87e0*/  HFMA2 R12, -RZ, RZ, 0, 2.384185791015625e-07 ;  /* 0x00000004ff0c7431 */ /* 0x000fe400000001ff */
[----:B------:R-:W-:-:S07]  /*87f0*/  IMAD.MOV.U32 R10, RZ, RZ, R14 ;  /* 0x000000ffff0a7224 */ /* 0x000fce00078e000e */
[----:B------:R-:W-:Y:S05]  /*8800*/  WARPSYNC.COLLECTIVE R15, `(.L_x_14254) ;  /* 0x000000000f087348 */ /* 0x000fea0003c00000 */
[----:B------:R0:W1:Y:S02]  /*8810*/  SHFL.BFLY P6, R14, R13, R12, R11 ;  /* 0x0c00000c0d0e7389 */ /* 0x00006400000c000b */
[----:B01----:R-:W-:Y:S05]  /*8820*/  ENDCOLLECTIVE ;  /* 0x000000000000791b */ /* 0x003fea0003800000 */
.L_x_14254:
        /* <DEDUP_REMOVED lines=8> */
.L_x_14255:
[----:B------:R-:W-:Y:S02]  /*88b0*/  HFMA2 R12, -RZ, RZ, 0, 5.9604644775390625e-08 ;  /* 0x00000001ff0c7431 */ /* 0x000fe400000001ff */
[----:B------:R-:W-:-:S04]  /*88c0*/  IMAD.MOV.U32 R8, RZ, RZ, R14 ;  /* 0x000000ffff087224 */ /* 0x000fc800078e000e */
[----:B------:R-:W-:-:S05]  /*88d0*/  FADD.FTZ R9, R9, R8 ;  /* 0x0000000809097221 */ /* 0x000fca0000010000 */
[----:B------:R-:W-:-:S07]  /*88e0*/  MOV R13, R9 ;  /* 0x00000009000d7202 */ /* 0x000fce0000000f00 */
[----:B------:R-:W-:Y:S05]  /*88f0*/  WARPSYNC.COLLECTIVE R15, `(.L_x_14256) ;  /* 0x000000000f087348 */ /* 0x000fea0003c00000 */
[----:B------:R0:W1:Y:S02]  /*8900*/  SHFL.BFLY P6, R14, R13, R12, R11 ;  /* 0x0c00000c0d0e7389 */ /* 0x00006400000c000b */
[----:B01----:R-:W-:Y:S05]  /*8910*/  ENDCOLLECTIVE ;  /* 0x000000000000791b */ /* 0x003fea0003800000 */
.L_x_14256:
[----:B------:R-:W-:Y:S01]  /*8920*/  HFMA2 R13, -RZ, RZ, 0, 0 ;  /* 0x00000000ff0d7431 */ /* 0x000fe200000001ff */
[----:B------:R-:W-:Y:S02]  /*8930*/  MOV R12, 0x4 ;  /* 0x00000004000c7802 */ /* 0x000fe40000000f00 */
[----:B------:R-:W-:-:S07]  /*8940*/  MOV R8, R14 ;  /* 0x0000000e00087202 */ /* 0x000fce0000000f00 */
[----:B------:R-:W-:Y:S05]  /*8950*/  WARPSYNC.COLLECTIVE R15, `(.L_x_14257) ;  /* 0x000000000f087348 */ /* 0x000fea0003c00000 */
[----:B------:R0:W1:Y:S02]  /*8960*/  SHFL.BFLY P6, R14, R13, R12, R11 ;  /* 0x0c00000c0d0e7389 */ /* 0x00006400000c000b */
[----:B01----:R-:W-:Y:S05]  /*8970*/  ENDCOLLECTIVE ;  /* 0x000000000000791b */ /* 0x003fea0003800000 */
.L_x_14257:
        /* <DEDUP_REMOVED lines=8> */
.L_x_14258:
[----:B------:R-:W-:Y:S01]  /*8a00*/  HFMA2 R12, -RZ, RZ, 0, 5.9604644775390625e-08 ;  /* 0x00000001ff0c7431 */ /* 0x000fe200000001ff */
[----:B------:R-:W-:-:S05]  /*8a10*/  MOV R6, R14 ;  /* 0x0000000e00067202 */ /* 0x000fca0000000f00 */
[----:B------:R-:W-:-:S05]  /*8a20*/  FADD.FTZ R7, R7, R6 ;  /* 0x0000000607077221 */ /* 0x000fca0000010000 */
[----:B------:R-:W-:-:S07]  /*8a30*/  MOV R13, R7 ;  /* 0x00000007000d7202 */ /* 0x000fce0000000f00 */
[----:B------:R-:W-:Y:S05]  /*8a40*/  WARPSYNC.COLLECTIVE R15, `(.L_x_14259) ;  /* 0x000000000f087348 */ /* 0x000fea0003c00000 */
[----:B------:R0:W1:Y:S02]  /*8a50*/  SHFL.BFLY P6, R14, R13, R12, R11 ;  /* 0x0c00000c0d0e7389 */ /* 0x00006400000c000b */
[----:B01----:R-:W-:Y:S05]  /*8a60*/  ENDCOLLECTIVE ;  /* 0x000000000000791b */ /* 0x003fea0003800000 */
.L_x_14259:
[----:B------:R-:W-:Y:S01]  /*8a70*/  MOV R13, RZ ;  /* 0x000000ff000d7202 */ /* 0x000fe20000000f00 */
[----:B------:R-:W-:Y:S02]  /*8a80*/  HFMA2 R12, -RZ, RZ, 0, 2.384185791015625e-07 ;  /* 0x00000004ff0c7431 */ /* 0x000fe400000001ff */
[----:B------:R-:W-:-:S07]  /*8a90*/  IMAD.MOV.U32 R6, RZ, RZ, R14 ;  /* 0x000000ffff067224 */ /* 0x000fce00078e000e */
[----:B------:R-:W-:Y:S05]  /*8aa0*/  WARPSYNC.COLLECTIVE R15, `(.L_x_14260) ;  /* 0x000000000f087348 */ /* 0x000fea0003c00000 */
[----:B------:R0:W1:Y:S02]  /*8ab0*/  SHFL.BFLY P6, R14, R13, R12, R11 ;  /* 0x0c00000c0d0e7389 */ /* 0x00006400000c000b */
[----:B01----:R-:W-:Y:S05]  /*8ac0*/  ENDCOLLECTIVE ;  /* 0x000000000000791b */ /* 0x003fea0003800000 */
.L_x_14260:
        /* <DEDUP_REMOVED lines=8> */
.L_x_14261:
[----:B------:R-:W-:Y:S02]  /*8b50*/  HFMA2 R12, -RZ, RZ, 0, 5.9604644775390625e-08 ;  /* 0x00000001ff0c7431 */ /* 0x000fe400000001ff */
[----:B------:R-:W-:-:S04]  /*8b60*/  IMAD.MOV.U32 R4, RZ, RZ, R14 ;  /* 0x000000ffff047224 */ /* 0x000fc800078e000e */
[----:B------:R-:W-:-:S05]  /*8b70*/  FADD.FTZ R5, R5, R4 ;  /* 0x0000000405057221 */ /* 0x000fca0000010000 */
[----:B------:R-:W-:-:S07]  /*8b80*/  MOV R13, R5 ;  /* 0x00000005000d7202 */ /* 0x000fce0000000f00 */
[----:B------:R-:W-:Y:S05]  /*8b90*/  WARPSYNC.COLLECTIVE R15, `(.L_x_14262) ;  /* 0x000000000f087348 */ /* 0x000fea0003c00000 */
[----:B------:R0:W1:Y:S02]  /*8ba0*/  SHFL.BFLY P6, R14, R13, R12, R11 ;  /* 0x0c00000c0d0e7389 */ /* 0x00006400000c000b */
[----:B01----:R-:W-:Y:S05]  /*8bb0*/  ENDCOLLECTIVE ;  /* 0x000000000000791b */ /* 0x003fea0003800000 */
.L_x_14262:
[----:B------:R-:W-:Y:S01]  /*8bc0*/  HFMA2 R13, -RZ, RZ, 0, 0 ;  /* 0x00000000ff0d7431 */ /* 0x000fe200000001ff */
[----:B------:R-:W-:Y:S02]  /*8bd0*/  MOV R12, 0x4 ;  /* 0x00000004000c7802 */ /* 0x000fe40000000f00 */
[----:B------:R-:W-:-:S07]  /*8be0*/  MOV R4, R14 ;  /* 0x0000000e00047202 */ /* 0x000fce0000000f00 */
[----:B------:R-:W-:Y:S05]  /*8bf0*/  WARPSYNC.COLLECTIVE R15, `(.L_x_14263) ;  /* 0x000000000f087348 */ /* 0x000fea0003c00000 */
[----:B------:R0:W1:Y:S02]  /*8c00*/  SHFL.BFLY P6, R14, R13, R12, R11 ;  /* 0x0c00000c0d0e7389 */ /* 0x00006400000c000b */
[----:B01----:R-:W-:Y:S05]  /*8c10*/  ENDCOLLECTIVE ;  /* 0x000000000000791b */ /* 0x003fea0003800000 */
.L_x_14263:
        /* <DEDUP_REMOVED lines=8> */
.L_x_14264:
[----:B------:R-:W-:Y:S01]  /*8ca0*/  HFMA2 R12, -RZ, RZ, 0, 5.9604644775390625e-08 ;  /* 0x00000001ff0c7431 */ /* 0x000fe200000001ff */
[----:B------:R-:W-:-:S05]  /*8cb0*/  MOV R2, R14 ;  /* 0x0000000e00027202 */ /* 0x000fca0000000f00 */
[----:B------:R-:W-:-:S05]  /*8cc0*/  FADD.FTZ R3, R3, R2 ;  /* 0x0000000203037221 */ /* 0x000fca0000010000 */
[----:B------:R-:W-:-:S07]  /*8cd0*/  MOV R13, R3 ;  /* 0x00000003000d7202 */ /* 0x000fce0000000f00 */
[----:B------:R-:W-:Y:S05]  /*8ce0*/  WARPSYNC.COLLECTIVE R15, `(.L_x_14265) ;  /* 0x000000000f087348 */ /* 0x000fea0003c00000 */
[----:B------:R0:W1:Y:S02]  /*8cf0*/  SHFL.BFLY P6, R14, R13, R12, R11 ;  /* 0x0c00000c0d0e7389 */ /* 0x00006400000c000b */
[----:B01----:R-:W-:Y:S05]  /*8d00*/  ENDCOLLECTIVE ;  /* 0x000000000000791b */ /* 0x003fea0003800000 */
.L_x_14265:
[----:B------:R-:W-:Y:S01]  /*8d10*/  MOV R13, RZ ;  /* 0x000000ff000d7202 */ /* 0x000fe20000000f00 */
[----:B------:R-:W-:Y:S02]  /*8d20*/  HFMA2 R12, -RZ, RZ, 0, 2.384185791015625e-07 ;  /* 0x00000004ff0c7431 */ /* 0x000fe400000001ff */
[----:B------:R-:W-:-:S07]  /*8d30*/  IMAD.MOV.U32 R2, RZ, RZ, R14 ;  /* 0x000000ffff027224 */ /* 0x000fce00078e000e */
[----:B------:R-:W-:Y:S05]  /*8d40*/  WARPSYNC.COLLECTIVE R15, `(.L_x_14266) ;  /* 0x000000000f087348 */ /* 0x000fea0003c00000 */
[----:B------:R0:W1:Y:S02]  /*8d50*/  SHFL.BFLY P6, R14, R13, R12, R11 ;  /* 0x0c00000c0d0e7389 */ /* 0x00006400000c000b */
[----:B01----:R-:W-:Y:S05]  /*8d60*/  ENDCOLLECTIVE ;  /* 0x000000000000791b */ /* 0x003fea0003800000 */
.L_x_14266:
        /* <DEDUP_REMOVED lines=8> */
.L_x_14267:
[----:B------:R-:W-:Y:S02]  /*8df0*/  HFMA2 R12, -RZ, RZ, 0, 5.9604644775390625e-08 ;  /* 0x00000001ff0c7431 */ /* 0x000fe400000001ff */
[----:B------:R-:W-:-:S04]  /*8e00*/  IMAD.MOV.U32 R19, RZ, RZ, R14 ;  /* 0x000000ffff137224 */ /* 0x000fc800078e000e */
[----:B------:R-:W-:-:S05]  /*8e10*/  FADD.FTZ R0, R0, R19 ;  /* 0x0000001300007221 */ /* 0x000fca0000010000 */
[----:B------:R-:W-:-:S07]  /*8e20*/  MOV R13, R0 ;  /* 0x00000000000d7202 */ /* 0x000fce0000000f00 */
[----:B------:R-:W-:Y:S05]  /*8e30*/  WARPSYNC.COLLECTIVE R15, `(.L_x_14268) ;  /* 0x000000000f087348 */ /* 0x000fea0003c00000 */
[----:B------:R0:W1:Y:S02]  /*8e40*/  SHFL.BFLY P6, R14, R13, R12, R11 ;  /* 0x0c00000c0d0e7389 */ /* 0x00006400000c000b */
[----:B01----:R-:W-:Y:S05]  /*8e50*/  ENDCOLLECTIVE ;  /* 0x000000000000791b */ /* 0x003fea0003800000 */
.L_x_14268:
[----:B------:R-:W-:Y:S01]  /*8e60*/  HFMA2 R13, -RZ, RZ, 0, 0 ;  /* 0x00000000ff0d7431 */ /* 0x000fe200000001ff */
[----:B------:R-:W-:Y:S02]  /*8e70*/  MOV R12, 0x4 ;  /* 0x00000004000c7802 */ /* 0x000fe40000000f00 */
[----:B------:R-:W-:-:S07]  /*8e80*/  MOV R19, R14 ;  /* 0x0000000e00137202 */ /* 0x000fce0000000f00 */
[----:B------:R-:W-:Y:S05]  /*8e90*/  WARPSYNC.COLLECTIVE R15, `(.L_x_14269) ;  /* 0x000000000f087348 */ /* 0x000fea0003c00000 */
[----:B------:R0:W1:Y:S02]  /*8ea0*/  SHFL.BFLY P6, R14, R13, R12, R11 ;  /* 0x0c00000c0d0e7389 */ /* 0x00006400000c000b */
[----:B01----:R-:W-:Y:S05]  /*8eb0*/  ENDCOLLECTIVE ;  /* 0x000000000000791b */ /* 0x003fea0003800000 */
.L_x_14269:
        /* <DEDUP_REMOVED lines=8> */
.L_x_14270:
[----:B------:R-:W-:Y:S01]  /*8f40*/  HFMA2 R12, -RZ, RZ, 0, 5.9604644775390625e-08 ;  /* 0x00000001ff0c7431 */ /* 0x000fe200000001ff */
[----:B------:R-:W-:-:S05]  /*8f50*/  MOV R21, R14 ;  /* 0x0000000e00157202 */ /* 0x000fca0000000f00 */
[----:B------:R-:W-:-:S05]  /*8f60*/  FADD.FTZ R18, R18, R21 ;  /* 0x0000001512127221 */ /* 0x000fca0000010000 */
[----:B------:R-:W-:-:S07]  /*8f70*/  MOV R13, R18 ;  /* 0x00000012000d7202 */ /* 0x000fce0000000f00 */
[----:B------:R-:W-:Y:S05]  /*8f80*/  WARPSYNC.COLLECTIVE R15, `(.L_x_14271) ;  /* 0x000000000f087348 */ /* 0x000fea0003c00000 */
[----:B------:R0:W1:Y:S02]  /*8f90*/  SHFL.BFLY P6, R14, R13, R12, R11 ;  /* 0x0c00000c0d0e7389 */ /* 0x00006400000c000b */
[----:B01----:R-:W-:Y:S05]  /*8fa0*/  ENDCOLLECTIVE ;  /* 0x000000000000791b */ /* 0x003fea0003800000 */
.L_x_14271:
[----:B------:R-:W-:Y:S01]  /*8fb0*/  MOV R13, RZ ;  /* 0x000000ff000d7202 */ /* 0x000fe20000000f00 */
[----:B------:R-:W-:Y:S02]  /*8fc0*/  HFMA2 R12, -RZ, RZ, 0, 2.384185791015625e-07 ;  /* 0x00000004ff0c7431 */ /* 0x000fe400000001ff */
[----:B------:R-:W-:-:S07]  /*8fd0*/  IMAD.MOV.U32 R21, RZ, RZ, R14 ;  /* 0x000000ffff157224 */ /* 0x000fce00078e000e */
[----:B------:R-:W-:Y:S05]  /*8fe0*/  WARPSYNC.COLLECTIVE R15, `(.L_x_14272) ;  /* 0x000000000f087348 */ /* 0x000fea0003c00000 */
[----:B------:R0:W1:Y:S02]  /*8ff0*/  SHFL.BFLY P6, R14, R13, R12, R11 ;  /* 0x0c00000c0d0e7389 */ /* 0x00006400000c000b */
[----:B01----:R-:W-:Y:S05]  /*9000*/  ENDCOLLECTIVE ;  /* 0x000000000000791b */ /* 0x003fea0003800000 */
.L_x_14272:
        /* <DEDUP_REMOVED lines=8> */
.L_x_14273:
[----:B------:R-:W-:Y:S02]  /*9090*/  HFMA2 R12, -RZ, RZ, 0, 5.9604644775390625e-08 ;  /* 0x00000001ff0c7431 */ /* 0x000fe400000001ff */
[----:B------:R-:W-:-:S04]  /*90a0*/  IMAD.MOV.U32 R26, RZ, RZ, R14 ;  /* 0x000000ffff1a7224 */ /* 0x000fc800078e000e */
[----:B------:R-:W-:-:S05]  /*90b0*/  FADD.FTZ R23, R23, R26 ;  /* 0x0000001a17177221 */ /* 0x000fca0000010000 */
[----:B------:R-:W-:-:S07]  /*90c0*/  MOV R13, R23 ;  /* 0x00000017000d7202 */ /* 0x000fce0000000f00 */
[----:B------:R-:W-:Y:S05]  /*90d0*/  WARPSYNC.COLLECTIVE R15, `(.L_x_14274) ;  /* 0x000000000f087348 */ /* 0x000fea0003c00000 */
[----:B------:R0:W1:Y:S02]  /*90e0*/  SHFL.BFLY P6, R14, R13, R12, R11 ;  /* 0x0c00000c0d0e7389 */ /* 0x00006400000c000b */
[----:B01----:R-:W-:Y:S05]  /*90f0*/  ENDCOLLECTIVE ;  /* 0x000000000000791b */ /* 0x003fea0003800000 */
.L_x_14274:
[----:B------:R-:W-:Y:S01]  /*9100*/  HFMA2 R13, -RZ, RZ, 0, 0 ;  /* 0x00000000ff0d7431 */ /* 0x000fe200000001ff */
[----:B------:R-:W-:Y:S02]  /*9110*/  MOV R12, 0x4 ;  /* 0x00000004000c7802 */ /* 0x000fe40000000f00 */
[----:B------:R-:W-:-:S07]  /*9120*/  MOV R26, R14 ;  /* 0x0000000e001a7202 */ /* 0x000fce0000000f00 */
[----:B------:R-:W-:Y:S05]  /*9130*/  WARPSYNC.COLLECTIVE R15, `(.L_x_14275) ;  /* 0x000000000f087348 */ /* 0x000fea0003c00000 */
[----:B------:R0:W1:Y:S02]  /*9140*/  SHFL.BFLY P6, R14, R13, R12, R11 ;  /* 0x0c00000c0d0e7389 */ /* 0x00006400000c000b */
[----:B01----:R-:W-:Y:S05]  /*9150*/  ENDCOLLECTIVE ;  /* 0x000000000000791b */ /* 0x003fea0003800000 */
.L_x_14275:
        /* <DEDUP_REMOVED lines=8> */
.L_x_14276:
[----:B------:R-:W-:Y:S01]  /*91e0*/  HFMA2 R12, -RZ, RZ, 0, 5.9604644775390625e-08 ;  /* 0x00000001ff0c7431 */ /* 0x000fe200000001ff */
[----:B------:R-:W-:-:S05]  /*91f0*/  MOV R30, R14 ;  /* 0x0000000e001e7202 */ /* 0x000fca0000000f00 */
[----:B------:R-:W-:-:S05]  /*9200*/  FADD.FTZ R27, R27, R30 ;  /* 0x0000001e1b1b7221 */ /* 0x000fca0000010000 */
[----:B------:R-:W-:-:S07]  /*9210*/  MOV R13, R27 ;  /* 0x0000001b000d7202 */ /* 0x000fce0000000f00 */
[----:B------:R-:W-:Y:S05]  /*9220*/  WARPSYNC.COLLECTIVE R15, `(.L_x_14277) ;  /* 0x000000000f087348 */ /* 0x000fea0003c00000 */
[----:B------:R0:W1:Y:S02]  /*9230*/  SHFL.BFLY P6, R14, R13, R12, R11 ;  /* 0x0c00000c0d0e7389 */ /* 0x00006400000c000b */
[----:B01----:R-:W-:Y:S05]  /*9240*/  ENDCOLLECTIVE ;  /* 0x000000000000791b */ /* 0x003fea0003800000 */
.L_x_14277:
[----:B------:R-:W-:Y:S01]  /*9250*/  MOV R13, RZ ;  /* 0x000000ff000d7202 */ /* 0x000fe20000000f00 */
[----:B------:R-:W-:Y:S02]  /*9260*/  HFMA2 R12, -RZ, RZ, 0, 2.384185791015625e-07 ;  /* 0x00000004ff0c7431 */ /* 0x000fe400000001ff */
[----:B------:R-:W-:-:S07]  /*9270*/  IMAD.MOV.U32 R30, RZ, RZ, R14 ;  /* 0x000000ffff1e7224 */ /* 0x000fce00078e000e */
[----:B------:R-:W-:Y:S05]  /*9280*/  WARPSYNC.COLLECTIVE R15, `(.L_x_14278) ;  /* 0x000000000f087348 */ /* 0x000fea0003c00000 */
[----:B------:R0:W1:Y:S02]  /*9290*/  SHFL.BFLY P6, R14, R13, R12, R11 ;  /* 0x0c00000c0d0e7389 */ /* 0x00006400000c000b */
[----:B01----:R-:W-:Y:S05]  /*92a0*/  ENDCOLLECTIVE ;  /* 0x000000000000791b */ /* 0x003fea0003800000 */
.L_x_14278:
        /* <DEDUP_REMOVED lines=8> */
.L_x_14279:
[----:B------:R-:W-:Y:S02]  /*9330*/  HFMA2 R12, -RZ, RZ, 0, 5.9604644775390625e-08 ;  /* 0x00000001ff0c7431 */ /* 0x000fe400000001ff */
[----:B------:R-:W-:-:S04]  /*9340*/  IMAD.MOV.U32 R34, RZ, RZ, R14 ;  /* 0x000000ffff227224 */ /* 0x000fc800078e000e */
[----:B------:R-:W-:-:S05]  /*9350*/  FADD.FTZ R31, R31, R34 ;  /* 0x000000221f1f7221 */ /* 0x000fca0000010000 */
[----:B------:R-:W-:-:S07]  /*9360*/  MOV R13, R31 ;  /* 0x0000001f000d7202 */ /* 0x000fce0000000f00 */
[----:B------:R-:W-:Y:S05]  /*9370*/  WARPSYNC.COLLECTIVE R15, `(.L_x_14280) ;  /* 0x000000000f087348 */ /* 0x000fea0003c00000 */
[----:B------:R0:W1:Y:S02]  /*9380*/  SHFL.BFLY P6, R14, R13, R12, R11 ;  /* 0x0c00000c0d0e7389 */ /* 0x00006400000c000b */
[----:B01----:R-:W-:Y:S05]  /*9390*/  ENDCOLLECTIVE ;  /* 0x000000000000791b */ /* 0x003fea0003800000 */
.L_x_14280:
[----:B------:R-:W-:Y:S01]  /*93a0*/  HFMA2 R13, -RZ, RZ, 0, 0 ;  /* 0x00000000ff0d7431 */ /* 0x000fe200000001ff */
[----:B------:R-:W-:Y:S02]  /*93b0*/  MOV R12, 0x4 ;  /* 0x00000004000c7802 */ /* 0x000fe40000000f00 */
[----:B------:R-:W-:-:S07]  /*93c0*/  MOV R34, R14 ;  /* 0x0000000e00227202 */ /* 0x000fce0000000f00 */
[----:B------:R-:W-:Y:S05]  /*93d0*/  WARPSYNC.COLLECTIVE R15, `(.L_x_14281) ;  /* 0x000000000f087348 */ /* 0x000fea0003c00000 */
[----:B------:R0:W1:Y:S02]  /*93e0*/  SHFL.BFLY P6, R14, R13, R12, R11 ;  /* 0x0c00000c0d0e7389 */ /* 0x00006400000c000b */
[----:B01----:R-:W-:Y:S05]  /*93f0*/  ENDCOLLECTIVE ;  /* 0x000000000000791b */ /* 0x003fea0003800000 */
.L_x_14281:
        /* <DEDUP_REMOVED lines=8> */
.L_x_14282:
[----:B------:R-:W-:Y:S01]  /*9480*/  HFMA2 R12, -RZ, RZ, 0, 5.9604644775390625e-08 ;  /* 0x00000001ff0c7431 */ /* 0x000fe200000001ff */
[----:B------:R-:W-:-:S05]  /*9490*/  MOV R66, R14 ;  /* 0x0000000e00427202 */ /* 0x000fca0000000f00 */
[----:B------:R-:W-:-:S05]  /*94a0*/  FADD.FTZ R35, R35, R66 ;  /* 0x0000004223237221 */ /* 0x000fca0000010000 */
[----:B------:R-:W-:-:S07]  /*94b0*/  MOV R13, R35 ;  /* 0x00000023000d7202 */ /* 0x000fce0000000f00 */
[----:B------:R-:W-:Y:S05]  /*94c0*/  WARPSYNC.COLLECTIVE R15, `(.L_x_14283) ;  /* 0x000000000f087348 */ /* 0x000fea0003c00000 */
[----:B------:R0:W1:Y:S02]  /*94d0*/  SHFL.BFLY P6, R14, R13, R12, R11 ;  /* 0x0c00000c0d0e7389 */ /* 0x00006400000c000b */
[----:B01----:R-:W-:Y:S05]  /*94e0*/  ENDCOLLECTIVE ;  /* 0x000000000000791b */ /* 0x003fea0003800000 */
.L_x_14283:
[----:B------:R-:W-:Y:S01]  /*94f0*/  MOV R13, RZ ;  /* 0x000000ff000d7202 */ /* 0x000fe20000000f00 */
[----:B------:R-:W-:Y:S02]  /*9500*/  HFMA2 R12, -RZ, RZ, 0, 2.384185791015625e-07 ;  /* 0x00000004ff0c7431 */ /* 0x000fe400000001ff */
[----:B------:R-:W-:-:S07]  /*9510*/  IMAD.MOV.U32 R38, RZ, RZ, R14 ;  /* 0x000000ffff267224 */ /* 0x000fce00078e000e */
[----:B------:R-:W-:Y:S05]  /*9520*/  WARPSYNC.COLLECTIVE R15, `(.L_x_14284) ;  /* 0x000000000f087348 */ /* 0x000fea0003c00000 */
[----:B------:R0:W1:Y:S02]  /*9530*/  SHFL.BFLY P6, R14, R13, R12, R11 ;  /* 0x0c00000c0d0e7389 */ /* 0x00006400000c000b */
[----:B01----:R-:W-:Y:S05]  /*9540*/  ENDCOLLECTIVE ;  /* 0x000000000000791b */ /* 0x003fea0003800000 */
.L_x_14284:
        /* <DEDUP_REMOVED lines=8> */
.L_x_14285:
[----:B------:R-:W-:Y:S02]  /*95d0*/  HFMA2 R12, -RZ, RZ, 0, 5.9604644775390625e-08 ;  /* 0x00000001ff0c7431 */ /* 0x000fe400000001ff */
[----:B------:R-:W-:-:S04]  /*95e0*/  IMAD.MOV.U32 R64, RZ, RZ, R14 ;  /* 0x000000ffff407224 */ /* 0x000fc800078e000e */
[----:B------:R-:W-:-:S05]  /*95f0*/  FADD.FTZ R39, R39, R64 ;  /* 0x0000004027277221 */ /* 0x000fca0000010000 */
[----:B------:R-:W-:-:S07]  /*9600*/  MOV R13, R39 ;  /* 0x00000027000d7202 */ /* 0x000fce0000000f00 */
[----:B------:R-:W-:Y:S05]  /*9610*/  WARPSYNC.COLLECTIVE R15, `(.L_x_14286) ;  /* 0x000000000f087348 */ /* 0x000fea0003c00000 */
[----:B------:R0:W1:Y:S02]  /*9620*/  SHFL.BFLY P6, R14, R13, R12, R11 ;  /* 0x0c00000c0d0e7389 */ /* 0x00006400000c000b */
[----:B01----:R-:W-:Y:S05]  /*9630*/  ENDCOLLECTIVE ;  /* 0x000000000000791b */ /* 0x003fea0003800000 */
.L_x_14286:
[----:B------:R-:W-:Y:S01]  /*9640*/  HFMA2 R13, -RZ, RZ, 0, 0 ;  /* 0x00000000ff0d7431 */ /* 0x000fe200000001ff */
[----:B------:R-:W-:Y:S02]  /*9650*/  MOV R12, 0x4 ;  /* 0x00000004000c7802 */ /* 0x000fe40000000f00 */
[----:B------:R-:W-:-:S07]  /*9660*/  MOV R42, R14 ;  /* 0x0000000e002a7202 */ /* 0x000fce0000000f00 */
[----:B------:R-:W-:Y:S05]  /*9670*/  WARPSYNC.COLLECTIVE R15, `(.L_x_14287) ;  /* 0x000000000f087348 */ /* 0x000fea0003c00000 */
[----:B------:R0:W1:Y:S02]  /*9680*/  SHFL.BFLY P6, R14, R13, R12, R11 ;  /* 0x0c00000c0d0e7389 */ /* 0x00006400000c000b */
[----:B01----:R-:W-:Y:S05]  /*9690*/  ENDCOLLECTIVE ;  /* 0x000000000000791b */ /* 0x003fea0003800000 */
.L_x_14287:
        /* <DEDUP_REMOVED lines=8> */
.L_x_14288:
[----:B------:R-:W-:Y:S01]  /*9720*/  HFMA2 R12, -RZ, RZ, 0, 5.9604644775390625e-08 ;  /* 0x00000001ff0c7431 */ /* 0x000fe200000001ff */
[----:B------:R-:W-:-:S05]  /*9730*/  MOV R46, R14 ;  /* 0x0000000e002e7202 */ /* 0x000fca0000000f00 */
[----:B------:R-:W-:-:S05]  /*9740*/  FADD.FTZ R43, R43, R46 ;  /* 0x0000002e2b2b7221 */ /* 0x000fca0000010000 */
[----:B------:R-:W-:-:S07]  /*9750*/  MOV R13, R43 ;  /* 0x0000002b000d7202 */ /* 0x000fce0000000f00 */
[----:B------:R-:W-:Y:S05]  /*9760*/  WARPSYNC.COLLECTIVE R15, `(.L_x_14289) ;  /* 0x000000000f087348 */ /* 0x000fea0003c00000 */
[----:B------:R0:W1:Y:S02]  /*9770*/  SHFL.BFLY P6, R14, R13, R12, R11 ;  /* 0x0c00000c0d0e7389 */ /* 0x00006400000c000b */
[----:B01----:R-:W-:Y:S05]  /*9780*/  ENDCOLLECTIVE ;  /* 0x000000000000791b */ /* 0x003fea0003800000 */
.L_x_14289:
[----:B------:R-:W-:Y:S01]  /*9790*/  MOV R13, RZ ;  /* 0x000000ff000d7202 */ /* 0x000fe20000000f00 */
[----:B------:R-:W-:Y:S02]  /*97a0*/  HFMA2 R12, -RZ, RZ, 0, 2.384185791015625e-07 ;  /* 0x00000004ff0c7431 */ /* 0x000fe400000001ff */
[----:B------:R-:W-:-:S07]  /*97b0*/  IMAD.MOV.U32 R46, RZ, RZ, R14 ;  /* 0x000000ffff2e7224 */ /* 0x000fce00078e000e */
[----:B------:R-:W-:Y:S05]  /*97c0*/  WARPSYNC.COLLECTIVE R15, `(.L_x_14290) ;  /* 0x000000000f087348 */ /* 0x000fea0003c00000 */
[----:B------:R0:W1:Y:S02]  /*97d0*/  SHFL.BFLY P6, R14, R13, R12, R11 ;  /* 0x0c00000c0d0e7389 */ /* 0x00006400000c000b */
[----:B01----:R-:W-:Y:S05]  /*97e0*/  ENDCOLLECTIVE ;  /* 0x000000000000791b */ /* 0x003fea0003800000 */
.L_x_14290:
        /* <DEDUP_REMOVED lines=8> */
.L_x_14291:
[----:B------:R-:W-:Y:S02]  /*9870*/  HFMA2 R12, -RZ, RZ, 0, 5.9604644775390625e-08 ;  /* 0x00000001ff0c7431 */ /* 0x000fe400000001ff */
[----:B------:R-:W-:-:S04]  /*9880*/  IMAD.MOV.U32 R50, RZ, RZ, R14 ;  /* 0x000000ffff327224 */ /* 0x000fc800078e000e */
[----:B------:R-:W-:-:S05]  /*9890*/  FADD.FTZ R47, R47, R50 ;  /* 0x000000322f2f7221 */ /* 0x000fca0000010000 */
[----:B------:R-:W-:-:S07]  /*98a0*/  MOV R13, R47 ;  /* 0x0000002f000d7202 */ /* 0x000fce0000000f00 */
[----:B------:R-:W-:Y:S05]  /*98b0*/  WARPSYNC.COLLECTIVE R15, `(.L_x_14292) ;  /* 0x000000000f087348 */ /* 0x000fea0003c00000 */
[----:B------:R0:W1:Y:S02]  /*98c0*/  SHFL.BFLY P6, R14, R13, R12, R11 ;  /* 0x0c00000c0d0e7389 */ /* 0x00006400000c000b */
[----:B01----:R-:W-:Y:S05]  /*98d0*/  ENDCOLLECTIVE ;  /* 0x000000000000791b */ /* 0x003fea0003800000 */
.L_x_14292:
[----:B------:R-:W-:Y:S01]  /*98e0*/  HFMA2 R13, -RZ, RZ, 0, 0 ;  /* 0x00000000ff0d7431 */ /* 0x000fe200000001ff */
[----:B------:R-:W-:Y:S02]  /*98f0*/  MOV R12, 0x4 ;  /* 0x00000004000c7802 */ /* 0x000fe40000000f00 */
[----:B------:R-:W-:-:S07]  /*9900*/  MOV R50, R14 ;  /* 0x0000000e00327202 */ /* 0x000fce0000000f00 */
[----:B------:R-:W-:Y:S05]  /*9910*/  WARPSYNC.COLLECTIVE R15, `(.L_x_14293) ;  /* 0x000000000f087348 */ /* 0x000fea0003c00000 */
[----:B------:R0:W1:Y:S02]  /*9920*/  SHFL.BFLY P6, R14, R13, R12, R11 ;  /* 0x0c00000c0d0e7389 */ /* 0x00006400000c000b */
[----:B01----:R-:W-:Y:S05]  /*9930*/  ENDCOLLECTIVE ;  /* 0x000000000000791b */ /* 0x003fea0003800000 */
.L_x_14293:
        /* <DEDUP_REMOVED lines=8> */
.L_x_14294:
[----:B------:R-:W-:Y:S01]  /*99c0*/  HFMA2 R12, -RZ, RZ, 0, 5.9604644775390625e-08 ;  /* 0x00000001ff0c7431 */ /* 0x000fe200000001ff */
[----:B------:R-:W-:-:S05]  /*99d0*/  MOV R54, R14 ;  /* 0x0000000e00367202 */ /* 0x000fca0000000f00 */
[----:B------:R-:W-:-:S05]  /*99e0*/  FADD.FTZ R51, R51, R54 ;  /* 0x0000003633337221 */ /* 0x000fca0000010000 */
[----:B------:R-:W-:-:S07]  /*99f0*/  MOV R13, R51 ;  /* 0x00000033000d7202 */ /* 0x000fce0000000f00 */
[----:B------:R-:W-:Y:S05]  /*9a00*/  WARPSYNC.COLLECTIVE R15, `(.L_x_14295) ;  /* 0x000000000f087348 */ /* 0x000fea0003c00000 */
[----:B------:R0:W1:Y:S02]  /*9a10*/  SHFL.BFLY P6, R14, R13, R12, R11 ;  /* 0x0c00000c0d0e7389 */ /* 0x00006400000c000b */
[----:B01----:R-:W-:Y:S05]  /*9a20*/  ENDCOLLECTIVE ;  /* 0x000000000000791b */ /* 0x003fea0003800000 */
.L_x_14295:
[----:B------:R-:W-:Y:S01]  /*9a30*/  MOV R13, RZ ;  /* 0x000000ff000d7202 */ /* 0x000fe20000000f00 */
[----:B------:R-:W-:Y:S02]  /*9a40*/  HFMA2 R12, -RZ, RZ, 0, 2.384185791015625e-07 ;  /* 0x00000004ff0c7431 */ /* 0x000fe400000001ff */
[----:B------:R-:W-:-:S07]  /*9a50*/  IMAD.MOV.U32 R54, RZ, RZ, R14 ;  /* 0x000000ffff367224 */ /* 0x000fce00078e000e */
[----:B------:R-:W-:Y:S05]  /*9a60*/  WARPSYNC.COLLECTIVE R15, `(.L_x_14296) ;  /* 0x000000000f087348 */ /* 0x000fea0003c00000 */
[----:B------:R0:W1:Y:S02]  /*9a70*/  SHFL.BFLY P6, R14, R13, R12, R11 ;  /* 0x0c00000c0d0e7389 */ /* 0x00006400000c000b */
[----:B01----:R-:W-:Y:S05]  /*9a80*/  ENDCOLLECTIVE ;  /* 0x000000000000791b */ /* 0x003fea0003800000 */
.L_x_14296:
        /* <DEDUP_REMOVED lines=8> */
.L_x_14297:
[----:B------:R-:W-:Y:S02]  /*9b10*/  HFMA2 R12, -RZ, RZ, 0, 5.9604644775390625e-08 ;  /* 0x00000001ff0c7431 */ /* 0x000fe400000001ff */
[----:B------:R-:W-:-:S04]  /*9b20*/  IMAD.MOV.U32 R58, RZ, RZ, R14 ;  /* 0x000000ffff3a7224 */ /* 0x000fc800078e000e */
[----:B------:R-:W-:-:S05]  /*9b30*/  FADD.FTZ R55, R55, R58 ;  /* 0x0000003a37377221 */ /* 0x000fca0000010000 */
[----:B------:R-:W-:-:S07]  /*9b40*/  MOV R13, R55 ;  /* 0x00000037000d7202 */ /* 0x000fce0000000f00 */
[----:B------:R-:W-:Y:S05]  /*9b50*/  WARPSYNC.COLLECTIVE R15, `(.L_x_14298) ;  /* 0x000000000f087348 */ /* 0x000fea0003c00000 */
[----:B------:R0:W1:Y:S02]  /*9b60*/  SHFL.BFLY P6, R14, R13, R12, R11 ;  /* 0x0c00000c0d0e7389 */ /* 0x00006400000c000b */
[----:B01----:R-:W-:Y:S05]  /*9b70*/  ENDCOLLECTIVE ;  /* 0x000000000000791b */ /* 0x003fea0003800000 */
.L_x_14298:
[----:B------:R-:W-:Y:S01]  /*9b80*/  HFMA2 R13, -RZ, RZ, 0, 0 ;  /* 0x00000000ff0d7431 */ /* 0x000fe200000001ff */
[----:B------:R-:W-:Y:S02]  /*9b90*/  MOV R12, 0x4 ;  /* 0x00000004000c7802 */ /* 0x000fe40000000f00 */
[----:B------:R-:W-:-:S07]  /*9ba0*/  MOV R58, R14 ;  /* 0x0000000e003a7202 */ /* 0x000fce0000000f00 */
[----:B------:R-:W-:Y:S05]  /*9bb0*/  WARPSYNC.COLLECTIVE R15, `(.L_x_14299) ;  /* 0x000000000f087348 */ /* 0x000fea0003c00000 */
[----:B------:R0:W1:Y:S02]  /*9bc0*/  SHFL.BFLY P6, R14, R13, R12, R11 ;  /* 0x0c00000c0d0e7389 */ /* 0x00006400000c000b */
[----:B01----:R-:W-:Y:S05]  /*9bd0*/  ENDCOLLECTIVE ;  /* 0x000000000000791b */ /* 0x003fea0003800000 */
.L_x_14299:
[----:B------:R-:W-:Y:S01]  /*9be0*/  FADD.FTZ R55, R55, R58 ;  /* 0x0000003a37377221 */ /* 0x000fe20000010000 */
[----:B------:R-:W-:Y:S02]  /*9bf0*/  HFMA2 R12, -RZ, RZ, 0, 1.1920928955078125e-07 ;  /* 0x00000002ff0c7431 */ /* 0x000fe400000001ff */
[----:B------:R-:W-:-:S04]  /*9c00*/  FADD.FTZ R59, RZ, R14 ;  /* 0x0000000eff3b7221 */ /* 0x000fc80000010000 */
[----:B------:R-:W-:-:S07]  /*9c10*/  IMAD.MOV.U32 R13, RZ, RZ, R59 ;  /* 0x000000ffff0d7224 */ /* 0x000fce00078e003b */
[----:B------:R-:W-:Y:S05]  /*9c20*/  WARPSYNC.COLLECTIVE R15, `(.L_x_14300) ;  /* 0x000000000f087348 */ /* 0x000fea0003c00000 */
[----:B------:R0:W1:Y:S02]  /*9c30*/  SHFL.BFLY P6, R14, R13, R12, R11 ;  /* 0x0c00000c0d0e7389 */ /* 0x00006400000c000b */
[----:B01----:R-:W-:Y:S05]  /*9c40*/  ENDCOLLECTIVE ;  /* 0x000000000000791b */ /* 0x003fea0003800000 */
.L_x_14300:
[----:B------:R-:W-:Y:S01]  /*9c50*/  HFMA2 R12, -RZ, RZ, 0, 5.9604644775390625e-08 ;  /* 0x00000001ff0c7431 */ /* 0x000fe200000001ff */
[----:B------:R-:W-:-:S05]  /*9c60*/  MOV R62, R14 ;  /* 0x0000000e003e7202 */ /* 0x000fca0000000f00 */
[----:B------:R-:W-:-:S05]  /*9c70*/  FADD.FTZ R59, R59, R62 ;  /* 0x0000003e3b3b7221 */ /* 0x000fca0000010000 */
[----:B------:R-:W-:-:S07]  /*9c80*/  MOV R13, R59 ;  /* 0x0000003b000d7202 */ /* 0x000fce0000000f00 */
[----:B------:R-:W-:Y:S05]  /*9c90*/  WARPSYNC.COLLECTIVE R15, `(.L_x_14301) ;  /* 0x000000000f087348 */ /* 0x000fea0003c00000 */
[----:B------:R0:W1:Y:S02]  /*9ca0*/  SHFL.BFLY P6, R14, R13, R12, R11 ;  /* 0x0c00000c0d0e7389 */ /* 0x00006400000c000b */
[----:B01----:R-:W-:Y:S05]  /*9cb0*/  ENDCOLLECTIVE ;  /* 0x000000000000791b */ /* 0x003fea0003800000 */
.L_x_14301:
[----:B------:R-:W-:Y:S02]  /*9cc0*/  IMAD.MOV.U32 R13, RZ, RZ, RZ ;  /* 0x000000ffff0d7224 */ /* 0x000fe400078e00ff */
[----:B------:R-:W-:Y:S01]  /*9cd0*/  HFMA2 R12, -RZ, RZ, 0, 2.384185791015625e-07 ;  /* 0x00000004ff0c7431 */ /* 0x000fe200000001ff */
[----:B------:R-:W-:-:S07]  /*9ce0*/  MOV R62, R14 ;  /* 0x0000000e003e7202 */ /* 0x000fce0000000f00 */
[----:B------:R-:W-:Y:S05]  /*9cf0*/  WARPSYNC.COLLECTIVE R15, `(.L_x_14302) ;  /* 0x000000000f087348 */ /* 0x000fea0003c00000 */
[----:B------:R0:W1:Y:S02]  /*9d00*/  SHFL.BFLY P6, R14, R13, R12, R11 ;  /* 0x0c00000c0d0e7389 */ /* 0x00006400000c000b */
[----:B01----:R-:W-:Y:S05]  /*9d10*/  ENDCOLLECTIVE ;  /* 0x000000000000791b */ /* 0x003fea0003800000 */
.L_x_14302:
[----:B------:R-:W-:Y:S01]  /*9d20*/  FADD.FTZ R59, R59, R62 ;  /* 0x0000003e3b3b7221 */ /* 0x000fe20000010000 */
[----:B------:R-:W-:Y:S02]  /*9d30*/  HFMA2 R12, -RZ, RZ, 0, 1.1920928955078125e-07 ;  /* 0x00000002ff0c7431 */ /* 0x000fe400000001ff */
[----:B------:R-:W-:-:S05]  /*9d40*/  FADD.FTZ R61, RZ, R14 ;  /* 0x0000000eff3d7221 */ /* 0x000fca0000010000 */
[----:B------:R-:W-:-:S07]  /*9d50*/  MOV R13, R61 ;  /* 0x0000003d000d7202 */ /* 0x000fce0000000f00 */
[----:B------:R-:W-:Y:S05]  /*9d60*/  WARPSYNC.COLLECTIVE R15, `(.L_x_14303) ;  /* 0x000000000f087348 */ /* 0x000fea0003c00000 */
[----:B------:R0:W1:Y:S02]  /*9d70*/  SHFL.BFLY P6, R14, R13, R12, R11 ;  /* 0x0c00000c0d0e7389 */ /* 0x00006400000c000b */
[----:B01----:R-:W-:Y:S05]  /*9d80*/  ENDCOLLECTIVE ;  /* 0x000000000000791b */ /* 0x003fea0003800000 */
.L_x_14303:
[----:B------:R-:W-:Y:S01]  /*9d90*/  IMAD.MOV.U32 R12, RZ, RZ, 0x1 ;  /* 0x00000001ff0c7424 */ /* 0x000fe200078e00ff */
[----:B------:R-:W-:-:S05]  /*9da0*/  MOV R72, R14 ;  /* 0x0000000e00487202 */ /* 0x000fca0000000f00 */
[----:B------:R-:W-:-:S05]  /*9db0*/  FADD.FTZ R61, R61, R72 ;  /* 0x000000483d3d7221 */ /* 0x000fca0000010000 */
[----:B------:R-:W-:-:S07]  /*9dc0*/  MOV R13, R61 ;  /* 0x0000003d000d7202 */ /* 0x000fce0000000f00 */
[----:B------:R-:W-:Y:S05]  /*9dd0*/  WARPSYNC.COLLECTIVE R15, `(.L_x_14304) ;  /* 0x000000000f087348 */ /* 0x000fea0003c00000 */
[----:B------:R0:W1:Y:S02]  /*9de0*/  SHFL.BFLY P6, R14, R13, R12, R11 ;  /* 0x0c00000c0d0e7389 */ /* 0x00006400000c000b */
[----:B01----:R-:W-:Y:S05]  /*9df0*/  ENDCOLLECTIVE ;  /* 0x000000000000791b */ /* 0x003fea0003800000 */
.L_x_14304:
[----:B------:R-:W-:Y:S01]  /*9e00*/  HFMA2 R13, -RZ, RZ, 0, 0 ;  /* 0x00000000ff0d7431 */ /* 0x000fe200000001ff */
[----:B------:R-:W-:Y:S02]  /*9e10*/  MOV R12, 0x4 ;  /* 0x00000004000c7802 */ /* 0x000fe40000000f00 */
[----:B------:R-:W-:-:S07]  /*9e20*/  MOV R84, R14 ;  /* 0x0000000e00547202 */ /* 0x000fce0000000f00 */
[----:B------:R-:W-:Y:S05]  /*9e30*/  WARPSYNC.COLLECTIVE R15, `(.L_x_14305) ;  /* 0x000000000f087348 */ /* 0x000fea0003c00000 */
[----:B------:R0:W1:Y:S02]  /*9e40*/  SHFL.BFLY P6, R14, R13, R12, R11 ;  /* 0x0c00000c0d0e7389 */ /* 0x00006400000c000b */
[----:B01----:R-:W-:Y:S05]  /*9e50*/  ENDCOLLECTIVE ;  /* 0x000000000000791b */ /* 0x003fea0003800000 */
.L_x_14305:
        /* <DEDUP_REMOVED lines=8> */
.L_x_14306:
[----:B------:R-:W-:Y:S01]  /*9ee0*/  HFMA2 R12, -RZ, RZ, 0, 5.9604644775390625e-08 ;  /* 0x00000001ff0c7431 */ /* 0x000fe200000001ff */
[----:B------:R-:W-:-:S05]  /*9ef0*/  MOV R82, R14 ;  /* 0x0000000e00527202 */ /* 0x000fca0000000f00 */
[----:B------:R-:W-:-:S05]  /*9f00*/  FADD.FTZ R63, R63, R82 ;  /* 0x000000523f3f7221 */ /* 0x000fca0000010000 */
[----:B------:R-:W-:-:S07]  /*9f10*/  MOV R13, R63 ;  /* 0x0000003f000d7202 */ /* 0x000fce0000000f00 */
[----:B------:R-:W-:Y:S05]  /*9f20*/  WARPSYNC.COLLECTIVE R15, `(.L_x_14307) ;  /* 0x000000000f087348 */ /* 0x000fea0003c00000 */
[----:B------:R0:W1:Y:S02]  /*9f30*/  SHFL.BFLY P6, R14, R13, R12, R11 ;  /* 0x0c00000c0d0e7389 */ /* 0x00006400000c000b */
[----:B01----:R-:W-:Y:S05]  /*9f40*/  ENDCOLLECTIVE ;  /* 0x000000000000791b */ /* 0x003fea0003800000 */
.L_x_14307:
[----:B------:R-:W-:Y:S02]  /*9f50*/  HFMA2 R13, -RZ, RZ, 0, 0 ;  /* 0x00000000ff0d7431 */ /* 0x000fe400000001ff */
[----:B------:R-:W-:Y:S01]  /*9f60*/  IMAD.MOV.U32 R12, RZ, RZ, 0x4 ;  /* 0x00000004ff0c7424 */ /* 0x000fe200078e00ff */
[----:B------:R-:W-:-:S07]  /*9f70*/  MOV R86, R14 ;  /* 0x0000000e00567202 */ /* 0x000fce0000000f00 */
[----:B------:R-:W-:Y:S05]  /*9f80*/  WARPSYNC.COLLECTIVE R15, `(.L_x_14308) ;  /* 0x000000000f087348 */ /* 0x000fea0003c00000 */
[----:B------:R0:W1:Y:S02]  /*9f90*/  SHFL.BFLY P6, R14, R13, R12, R11 ;  /* 0x0c00000c0d0e7389 */ /* 0x00006400000c000b */
[----:B01----:R-:W-:Y:S05]  /*9fa0*/  ENDCOLLECTIVE ;  /* 0x000000000000791b */ /* 0x003fea0003800000 */
.L_x_14308:
        /* <DEDUP_REMOVED lines=8> */
.L_x_14309:
[----:B------:R-:W-:Y:S02]  /*a030*/  HFMA2 R12, -RZ, RZ, 0, 5.9604644775390625e-08 ;  /* 0x00000001ff0c7431 */ /* 0x000fe400000001ff */
[----:B------:R-:W-:-:S05]  /*a040*/  FADD.FTZ R64, R64, R14 ;  /* 0x0000000e40407221 */ /* 0x000fca0000010000 */
[----:B------:R-:W-:-:S07]  /*a050*/  MOV R13, R64 ;  /* 0x00000040000d7202 */ /* 0x000fce0000000f00 */
[----:B------:R-:W-:Y:S05]  /*a060*/  WARPSYNC.COLLECTIVE R15, `(.L_x_14310) ;  /* 0x000000000f087348 */ /* 0x000fea0003c00000 */
[----:B------:R0:W1:Y:S02]  /*a070*/  SHFL.BFLY P6, R14, R13, R12, R11 ;  /* 0x0c00000c0d0e7389 */ /* 0x00006400000c000b */
[----:B01----:R-:W-:Y:S05]  /*a080*/  ENDCOLLECTIVE ;  /* 0x000000000000791b */ /* 0x003fea0003800000 */
.L_x_14310:
[----:B------:R-:W-:Y:S01]  /*a090*/  MOV R13, RZ ;  /* 0x000000ff000d7202 */ /* 0x000fe20000000f00 */
[----:B------:R-:W-:Y:S02]  /*a0a0*/  HFMA2 R12, -RZ, RZ, 0, 2.384185791015625e-07 ;  /* 0x00000004ff0c7431 */ /* 0x000fe400000001ff */
[----:B------:R-:W-:-:S07]  /*a0b0*/  IMAD.MOV.U32 R3, RZ, RZ, R14 ;  /* 0x000000ffff037224 */ /* 0x000fce00078e000e */
[----:B------:R-:W-:Y:S05]  /*a0c0*/  WARPSYNC.COLLECTIVE R15, `(.L_x_14311) ;  /* 0x000000000f087348 */ /* 0x000fea0003c00000 */
[----:B------:R0:W1:Y:S02]  /*a0d0*/  SHFL.BFLY P6, R14, R13, R12, R11 ;  /* 0x0c00000c0d0e7389 */ /* 0x00006400000c000b */
[----:B01----:R-:W-:Y:S05]  /*a0e0*/  ENDCOLLECTIVE ;  /* 0x000000000000791b */ /* 0x003fea0003800000 */
.L_x_14311:
        /* <DEDUP_REMOVED lines=8> */
.L_x_14312:
[----:B------:R-:W-:Y:S02]  /*a170*/  HFMA2 R12, -RZ, RZ, 0, 5.9604644775390625e-08 ;  /* 0x00000001ff0c7431 */ /* 0x000fe400000001ff */
[----:B------:R-:W-:-:S04]  /*a180*/  IMAD.MOV.U32 R76, RZ, RZ, R14 ;  /* 0x000000ffff4c7224 */ /* 0x000fc800078e000e */
[----:B------:R-:W-:-:S05]  /*a190*/  FADD.FTZ R65, R65, R76 ;  /* 0x0000004c41417221 */ /* 0x000fca0000010000 */
[----:B------:R-:W-:-:S07]  /*a1a0*/  MOV R13, R65 ;  /* 0x00000041000d7202 */ /* 0x000fce0000000f00 */
[----:B------:R-:W-:Y:S05]  /*a1b0*/  WARPSYNC.COLLECTIVE R15, `(.L_x_14313) ;  /* 0x000000000f087348 */ /* 0x000fea0003c00000 */
[----:B------:R0:W1:Y:S02]  /*a1c0*/  SHFL.BFLY P6, R14, R13, R12, R11 ;  /* 0x0c00000c0d0e7389 */ /* 0x00006400000c000b */
[----:B01----:R-:W-:Y:S05]  /*a1d0*/  ENDCOLLECTIVE ;  /* 0x000000000000791b */ /* 0x003fea0003800000 */
.L_x_14313:
[----:B------:R-:W-:Y:S01]  /*a1e0*/  HFMA2 R13, -RZ, RZ, 0, 0 ;  /* 0x00000000ff0d7431 */ /* 0x000fe200000001ff */
[----:B------:R-:W-:Y:S02]  /*a1f0*/  MOV R12, 0x4 ;  /* 0x00000004000c7802 */ /* 0x000fe40000000f00 */
[----:B------:R-:W-:-:S07]  /*a200*/  MOV R88, R14 ;  /* 0x0000000e00587202 */ /* 0x000fce0000000f00 */
[----:B------:R-:W-:Y:S05]  /*a210*/  WARPSYNC.COLLECTIVE R15, `(.L_x_14314) ;  /* 0x000000000f087348 */ /* 0x000fea0003c00000 */
[----:B------:R0:W1:Y:S02]  /*a220*/  SHFL.BFLY P6, R14, R13, R12, R11 ;  /* 0x0c00000c0d0e7389 */ /* 0x00006400000c000b */
[----:B01----:R-:W-:Y:S05]  /*a230*/  ENDCOLLECTIVE ;  /* 0x000000000000791b */ /* 0x003fea0003800000 */
.L_x_14314:
        /* <DEDUP_REMOVED lines=8> */
.L_x_14315:
[----:B------:R-:W-:Y:S01]  /*a2c0*/  HFMA2 R12, -RZ, RZ, 0, 5.9604644775390625e-08 ;  /* 0x00000001ff0c7431 */ /* 0x000fe200000001ff */
[----:B------:R-:W-:-:S05]  /*a2d0*/  MOV R19, R14 ;  /* 0x0000000e00137202 */ /* 0x000fca0000000f00 */
[----:B------:R-:W-:-:S05]  /*a2e0*/  FADD.FTZ R66, R66, R19 ;  /* 0x0000001342427221 */ /* 0x000fca0000010000 */
[----:B------:R-:W-:-:S07]  /*a2f0*/  MOV R13, R66 ;  /* 0x00000042000d7202 */ /* 0x000fce0000000f00 */
[----:B------:R-:W-:Y:S05]  /*a300*/  WARPSYNC.COLLECTIVE R15, `(.L_x_14316) ;  /* 0x000000000f087348 */ /* 0x000fea0003c00000 */
[----:B------:R0:W1:Y:S02]  /*a310*/  SHFL.BFLY P6, R14, R13, R12, R11 ;  /* 0x0c00000c0d0e7389 */ /* 0x00006400000c000b */
[----:B01----:R-:W-:Y:S05]  /*a320*/  ENDCOLLECTIVE ;  /* 0x000000000000791b */ /* 0x003fea0003800000 */
.L_x_14316:
[----:B------:R-:W-:Y:S01]  /*a330*/  MOV R13, RZ ;  /* 0x000000ff000d7202 */ /* 0x000fe20000000f00 */
[----:B------:R-:W-:Y:S02]  /*a340*/  HFMA2 R12, -RZ, RZ, 0, 2.384185791015625e-07 ;  /* 0x00000004ff0c7431 */ /* 0x000fe400000001ff */
[----:B------:R-:W-:-:S07]  /*a350*/  IMAD.MOV.U32 R5, RZ, RZ, R14 ;  /* 0x000000ffff057224 */ /* 0x000fce00078e000e */
[----:B------:R-:W-:Y:S05]  /*a360*/  WARPSYNC.COLLECTIVE R15, `(.L_x_14317) ;  /* 0x000000000f087348 */ /* 0x000fea0003c00000 */
[----:B------:R0:W1:Y:S02]  /*a370*/  SHFL.BFLY P6, R14, R13, R12, R11 ;  /* 0x0c00000c0d0e7389 */ /* 0x00006400000c000b */
[----:B01----:R-:W-:Y:S05]  /*a380*/  ENDCOLLECTIVE ;  /* 0x000000000000791b */ /* 0x003fea0003800000 */
.L_x_14317:
[----:B------:R-:W-:Y:S01]  /*a390*/  FADD.FTZ R66, R66, R5 ;  /* 0x0000000542427221 */ /* 0x000fe20000010000 */
[----:B------:R-:W-:Y:S02]  /*a3a0*/  HFMA2 R12, -RZ, RZ, 0, 1.1920928955078125e-07 ;  /* 0x00000002ff0c7431 */ /* 0x000fe400000001ff */
[----:B------:R-:W-:-:S05]  /*a3b0*/  FADD.FTZ R67, RZ, R14 ;  /* 0x0000000eff437221 */ /* 0x000fca0000010000 */
[----:B------:R-:W-:-:S07]  /*a3c0*/  MOV R13, R67 ;  /* 0x00000043000d7202 */ /* 0x000fce0000000f00 */
[----:B------:R-:W-:Y:S05]  /*a3d0*/  WARPSYNC.COLLECTIVE R15, `(.L_x_14318) ;  /* 0x000000000f087348 */ /* 0x000fea0003c00000 */
[----:B------:R0:W1:Y:S02]  /*a3e0*/  SHFL.BFLY P6, R14, R13, R12, R11 ;  /* 0x0c00000c0d0e7389 */ /* 0x00006400000c000b */
[----:B01----:R-:W-:Y:S05]  /*a3f0*/  ENDCOLLECTIVE ;  /* 0x000000000000791b */ /* 0x003fea0003800000 */
.L_x_14318:
[----:B------:R-:W-:Y:S01]  /*a400*/  HFMA2 R12, -RZ, RZ, 0, 5.9604644775390625e-08 ;  /* 0x00000001ff0c7431 */ /* 0x000fe200000001ff */
[----:B------:R-:W-:-:S05]  /*a410*/  MOV R26, R14 ;  /* 0x0000000e001a7202 */ /* 0x000fca0000000f00 */
[----:B------:R-:W-:-:S04]  /*a420*/  FADD.FTZ R67, R67, R26 ;  /* 0x0000001a43437221 */ /* 0x000fc80000010000 */
[----:B------:R-:W-:-:S07]  /*a430*/  IMAD.MOV.U32 R13, RZ, RZ, R67 ;  /* 0x000000ffff0d7224 */ /* 0x000fce00078e0043 */
[----:B------:R-:W-:Y:S05]  /*a440*/  WARPSYNC.COLLECTIVE R15, `(.L_x_14319) ;  /* 0x000000000f087348 */ /* 0x000fea0003c00000 */
[----:B------:R0:W1:Y:S02]  /*a450*/  SHFL.BFLY P6, R14, R13, R12, R11 ;  /* 0x0c00000c0d0e7389 */ /* 0x00006400000c000b */
[----:B01----:R-:W-:Y:S05]  /*a460*/  ENDCOLLECTIVE ;  /* 0x000000000000791b */ /* 0x003fea0003800000 */
.L_x_14319:
[----:B------:R-:W-:Y:S01]  /*a470*/  HFMA2 R13, -RZ, RZ, 0, 0 ;  /* 0x00000000ff0d7431 */ /* 0x000fe200000001ff */
[----:B------:R-:W-:Y:S02]  /*a480*/  MOV R12, 0x4 ;  /* 0x00000004000c7802 */ /* 0x000fe40000000f00 */
[----:B------:R-:W-:-:S07]  /*a490*/  MOV R26, R14 ;  /* 0x0000000e001a7202 */ /* 0x000fce0000000f00 */
[----:B------:R-:W-:Y:S05]  /*a4a0*/  WARPSYNC.COLLECTIVE R15, `(.L_x_14320) ;  /* 0x000000000f087348 */ /* 0x000fea0003c00000 */
[----:B------:R0:W1:Y:S02]  /*a4b0*/  SHFL.BFLY P6, R14, R13, R12, R11 ;  /* 0x0c00000c0d0e7389 */ /* 0x00006400000c000b */
[----:B01----:R-:W-:Y:S05]  /*a4c0*/  ENDCOLLECTIVE ;  /* 0x000000000000791b */ /* 0x003fea0003800000 */
.L_x_14320:
        /* <DEDUP_REMOVED lines=8> */
.L_x_14321:
[----:B------:R-:W-:Y:S01]  /*a550*/  HFMA2 R12, -RZ, RZ, 0, 5.9604644775390625e-08 ;  /* 0x00000001ff0c7431 */ /* 0x000fe200000001ff */
[----:B------:R-:W-:-:S05]  /*a560*/  MOV R77, R14 ;  /* 0x0000000e004d7202 */ /* 0x000fca0000000f00 */
[----:B------:R-:W-:-:S05]  /*a570*/  FADD.FTZ R68, R68, R77 ;  /* 0x0000004d44447221 */ /* 0x000fca0000010000 */
[----:B------:R-:W-:-:S07]  /*a580*/  MOV R13, R68 ;  /* 0x00000044000d7202 */ /* 0x000fce0000000f00 */
[----:B------:R-:W-:Y:S05]  /*a590*/  WARPSYNC.COLLECTIVE R15, `(.L_x_14322) ;  /* 0x000000000f087348 */ /* 0x000fea0003c00000 */
[----:B------:R0:W1:Y:S02]  /*a5a0*/  SHFL.BFLY P6, R14, R13, R12, R11 ;  /* 0x0c00000c0d0e7389 */ /* 0x00006400000c000b */
[----:B01----:R-:W-:Y:S05]  /*a5b0*/  ENDCOLLECTIVE ;  /* 0x000000000000791b */ /* 0x003fea0003800000 */
.L_x_14322:
[----:B------:R-:W-:Y:S02]  /*a5c0*/  IMAD.MOV.U32 R13, RZ, RZ, RZ ;  /* 0x000000ffff0d7224 */ /* 0x000fe400078e00ff */
[----:B------:R-:W-:Y:S01]  /*a5d0*/  HFMA2 R12, -RZ, RZ, 0, 2.384185791015625e-07 ;  /* 0x00000004ff0c7431 */ /* 0x000fe200000001ff */
[----:B------:R-:W-:-:S07]  /*a5e0*/  MOV R7, R14 ;  /* 0x0000000e00077202 */ /* 0x000fce0000000f00 */
[----:B------:R-:W-:Y:S05]  /*a5f0*/  WARPSYNC.COLLECTIVE R15, `(.L_x_14323) ;  /* 0x000000000f087348 */ /* 0x000fea0003c00000 */
[----:B------:R0:W1:Y:S02]  /*a600*/  SHFL.BFLY P6, R14, R13, R12, R11 ;  /* 0x0c00000c0d0e7389 */ /* 0x00006400000c000b */
[----:B01----:R-:W-:Y:S05]  /*a610*/  ENDCOLLECTIVE ;  /* 0x000000000000791b */ /* 0x003fea0003800000 */
.L_x_14323:
        /* <DEDUP_REMOVED lines=8> */
.L_x_14324:
[----:B------:R-:W-:Y:S01]  /*a6a0*/  HFMA2 R12, -RZ, RZ, 0, 5.9604644775390625e-08 ;  /* 0x00000001ff0c7431 */ /* 0x000fe200000001ff */
[----:B------:R-:W-:-:S05]  /*a6b0*/  MOV R34, R14 ;  /* 0x0000000e00227202 */ /* 0x000fca0000000f00 */
[----:B------:R-:W-:-:S04]  /*a6c0*/  FADD.FTZ R69, R69, R34 ;  /* 0x0000002245457221 */ /* 0x000fc80000010000 */
[----:B------:R-:W-:-:S07]  /*a6d0*/  IMAD.MOV.U32 R13, RZ, RZ, R69 ;  /* 0x000000ffff0d7224 */ /* 0x000fce00078e0045 */
[----:B------:R-:W-:Y:S05]  /*a6e0*/  WARPSYNC.COLLECTIVE R15, `(.L_x_14325) ;  /* 0x000000000f087348 */ /* 0x000fea0003c00000 */
[----:B------:R0:W1:Y:S02]  /*a6f0*/  SHFL.BFLY P6, R14, R13, R12, R11 ;  /* 0x0c00000c0d0e7389 */ /* 0x00006400000c000b */
[----:B01----:R-:W-:Y:S05]  /*a700*/  ENDCOLLECTIVE ;  /* 0x000000000000791b */ /* 0x003fea0003800000 */
.L_x_14325:
[----:B------:R-:W-:Y:S01]  /*a710*/  HFMA2 R13, -RZ, RZ, 0, 0 ;  /* 0x00000000ff0d7431 */ /* 0x000fe200000001ff */
[----:B------:R-:W-:Y:S02]  /*a720*/  MOV R12, 0x4 ;  /* 0x00000004000c7802 */ /* 0x000fe40000000f00 */
[----:B------:R-:W-:-:S07]  /*a730*/  MOV R34, R14 ;  /* 0x0000000e00227202 */ /* 0x000fce0000000f00 */
[----:B------:R-:W-:Y:S05]  /*a740*/  WARPSYNC.COLLECTIVE R15, `(.L_x_14326) ;  /* 0x000000000f087348 */ /* 0x000fea0003c00000 */
[----:B------:R0:W1:Y:S02]  /*a750*/  SHFL.BFLY P6, R14, R13, R12, R11 ;  /* 0x0c00000c0d0e7389 */ /* 0x00006400000c000b */
[----:B01----:R-:W-:Y:S05]  /*a760*/  ENDCOLLECTIVE ;  /* 0x000000000000791b */ /* 0x003fea0003800000 */
.L_x_14326:
        /* <DEDUP_REMOVED lines=8> */
.L_x_14327:
[----:B------:R-:W-:Y:S01]  /*a7f0*/  HFMA2 R12, -RZ, RZ, 0, 5.9604644775390625e-08 ;  /* 0x00000001ff0c7431 */ /* 0x000fe200000001ff */
[----:B------:R-:W-:-:S05]  /*a800*/  MOV R83, R14 ;  /* 0x0000000e00537202 */ /* 0x000fca0000000f00 */
[----:B------:R-:W-:-:S05]  /*a810*/  FADD.FTZ R70, R70, R83 ;  /* 0x0000005346467221 */ /* 0x000fca0000010000 */
[----:B------:R-:W-:-:S07]  /*a820*/  MOV R13, R70 ;  /* 0x00000046000d7202 */ /* 0x000fce0000000f00 */
[----:B------:R-:W-:Y:S05]  /*a830*/  WARPSYNC.COLLECTIVE R15, `(.L_x_14328) ;  /* 0x000000000f087348 */ /* 0x000fea0003c00000 */
[----:B------:R0:W1:Y:S02]  /*a840*/  SHFL.BFLY P6, R14, R13, R12, R11 ;  /* 0x0c00000c0d0e7389 */ /* 0x00006400000c000b */
[----:B01----:R-:W-:Y:S05]  /*a850*/  ENDCOLLECTIVE ;  /* 0x000000000000791b */ /* 0x003fea0003800000 */
.L_x_14328:
[----:B------:R-:W-:Y:S02]  /*a860*/  IMAD.MOV.U32 R13, RZ, RZ, RZ ;  /* 0x000000ffff0d7224 */ /* 0x000fe400078e00ff */
[----:B------:R-:W-:Y:S01]  /*a870*/  HFMA2 R12, -RZ, RZ, 0, 2.384185791015625e-07 ;  /* 0x00000004ff0c7431 */ /* 0x000fe200000001ff */
[----:B------:R-:W-:-:S07]  /*a880*/  MOV R17, R14 ;  /* 0x0000000e00117202 */ /* 0x000fce0000000f00 */
[----:B------:R-:W-:Y:S05]  /*a890*/  WARPSYNC.COLLECTIVE R15, `(.L_x_14329) ;  /* 0x000000000f087348 */ /* 0x000fea0003c00000 */
[----:B------:R0:W1:Y:S02]  /*a8a0*/  SHFL.BFLY P6, R14, R13, R12, R11 ;  /* 0x0c00000c0d0e7389 */ /* 0x00006400000c000b */
[----:B01----:R-:W-:Y:S05]  /*a8b0*/  ENDCOLLECTIVE ;  /* 0x000000000000791b */ /* 0x003fea0003800000 */
.L_x_14329:
        /* <DEDUP_REMOVED lines=8> */
.L_x_14330:
[----:B------:R-:W-:Y:S01]  /*a940*/  HFMA2 R12, -RZ, RZ, 0, 5.9604644775390625e-08 ;  /* 0x00000001ff0c7431 */ /* 0x000fe200000001ff */
[----:B------:R-:W-:-:S05]  /*a950*/  MOV R30, R14 ;  /* 0x0000000e001e7202 */ /* 0x000fca0000000f00 */
[----:B------:R-:W-:-:S04]  /*a960*/  FADD.FTZ R71, R71, R30 ;  /* 0x0000001e47477221 */ /* 0x000fc80000010000 */
[----:B------:R-:W-:-:S07]  /*a970*/  IMAD.MOV.U32 R13, RZ, RZ, R71 ;  /* 0x000000ffff0d7224 */ /* 0x000fce00078e0047 */
[----:B------:R-:W-:Y:S05]  /*a980*/  WARPSYNC.COLLECTIVE R15, `(.L_x_14331) ;  /* 0x000000000f087348 */ /* 0x000fea0003c00000 */
[----:B------:R0:W1:Y:S02]  /*a990*/  SHFL.BFLY P6, R14, R13, R12, R11 ;  /* 0x0c00000c0d0e7389 */ /* 0x00006400000c000b */
[----:B01----:R-:W-:Y:S05]  /*a9a0*/  ENDCOLLECTIVE ;  /* 0x000000000000791b */ /* 0x003fea0003800000 */
.L_x_14331:
[----:B------:R-:W-:Y:S01]  /*a9b0*/  HFMA2 R13, -RZ, RZ, 0, 0 ;  /* 0x00000000ff0d7431 */ /* 0x000fe200000001ff */
[----:B------:R-:W-:Y:S02]  /*a9c0*/  MOV R12, 0x4 ;  /* 0x00000004000c7802 */ /* 0x000fe40000000f00 */
[----:B------:R-:W-:-:S07]  /*a9d0*/  MOV R30, R14 ;  /* 0x0000000e001e7202 */ /* 0x000fce0000000f00 */
[----:B------:R-:W-:Y:S05]  /*a9e0*/  WARPSYNC.COLLECTIVE R15, `(.L_x_14332) ;  /* 0x000000000f087348 */ /* 0x000fea0003c00000 */
[----:B------:R0:W1:Y:S02]  /*a9f0*/  SHFL.BFLY P6, R14, R13, R12, R11 ;  /* 0x0c00000c0d0e7389 */ /* 0x00006400000c000b */
[----:B01----:R-:W-:Y:S05]  /*aa00*/  ENDCOLLECTIVE ;  /* 0x000000000000791b */ /* 0x003fea0003800000 */
.L_x_14332:
        /* <DEDUP_REMOVED lines=8> */
.L_x_14333:
[----:B------:R-:W-:Y:S01]  /*aa90*/  HFMA2 R12, -RZ, RZ, 0, 5.9604644775390625e-08 ;  /* 0x00000001ff0c7431 */ /* 0x000fe200000001ff */
[----:B------:R-:W-:-:S05]  /*aaa0*/  MOV R21, R14 ;  /* 0x0000000e00157202 */ /* 0x000fca0000000f00 */
[----:B------:R-:W-:-:S05]  /*aab0*/  FADD.FTZ R72, R72, R21 ;  /* 0x0000001548487221 */ /* 0x000fca0000010000 */
[----:B------:R-:W-:-:S07]  /*aac0*/  MOV R13, R72 ;  /* 0x00000048000d7202 */ /* 0x000fce0000000f00 */
[----:B------:R-:W-:Y:S05]  /*aad0*/  WARPSYNC.COLLECTIVE R15, `(.L_x_14334) ;  /* 0x000000000f087348 */ /* 0x000fea0003c00000 */
[----:B------:R0:W1:Y:S02]  /*aae0*/  SHFL.BFLY P6, R14, R13, R12, R11 ;  /* 0x0c00000c0d0e7389 */ /* 0x00006400000c000b */
[----:B01----:R-:W-:Y:S05]  /*aaf0*/  ENDCOLLECTIVE ;  /* 0x000000000000791b */ /* 0x003fea0003800000 */
.L_x_14334:
[----:B------:R-:W-:Y:S02]  /*ab00*/  IMAD.MOV.U32 R13, RZ, RZ, RZ ;  /* 0x000000ffff0d7224 */ /* 0x000fe400078e00ff */
[----:B------:R-:W-:Y:S01]  /*ab10*/  HFMA2 R12, -RZ, RZ, 0, 2.384185791015625e-07 ;  /* 0x00000004ff0c7431 */ /* 0x000fe200000001ff */
[----:B------:R-:W-:-:S07]  /*ab20*/  MOV R21, R14 ;  /* 0x0000000e00157202 */ /* 0x000fce0000000f00 */
[----:B------:R-:W-:Y:S05]  /*ab30*/  WARPSYNC.COLLECTIVE R15, `(.L_x_14335) ;  /* 0x000000000f087348 */ /* 0x000fea0003c00000 */
[----:B------:R0:W1:Y:S02]  /*ab40*/  SHFL.BFLY P6, R14, R13, R12, R11 ;  /* 0x0c00000c0d0e7389 */ /* 0x00006400000c000b */
[----:B01----:R-:W-:Y:S05]  /*ab50*/  ENDCOLLECTIVE ;  /* 0x000000000000791b */ /* 0x003fea0003800000 */
.L_x_14335:
        /* <DEDUP_REMOVED lines=8> */
.L_x_14336:
[----:B------:R-:W-:Y:S01]  /*abe0*/  HFMA2 R12, -RZ, RZ, 0, 5.9604644775390625e-08 ;  /* 0x00000001ff0c7431 */ /* 0x000fe200000001ff */
[----:B------:R-:W-:-:S05]  /*abf0*/  MOV R38, R14 ;  /* 0x0000000e00267202 */ /* 0x000fca0000000f00 */
[----:B------:R-:W-:-:S04]  /*ac00*/  FADD.FTZ R73, R73, R38 ;  /* 0x0000002649497221 */ /* 0x000fc80000010000 */
[----:B------:R-:W-:-:S07]  /*ac10*/  IMAD.MOV.U32 R13, RZ, RZ, R73 ;  /* 0x000000ffff0d7224 */ /* 0x000fce00078e0049 */
[----:B------:R-:W-:Y:S05]  /*ac20*/  WARPSYNC.COLLECTIVE R15, `(.L_x_14337) ;  /* 0x000000000f087348 */ /* 0x000fea0003c00000 */
[----:B------:R0:W1:Y:S02]  /*ac30*/  SHFL.BFLY P6, R14, R13, R12, R11 ;  /* 0x0c00000c0d0e7389 */ /* 0x00006400000c000b */
[----:B01----:R-:W-:Y:S05]  /*ac40*/  ENDCOLLECTIVE ;  /* 0x000000000000791b */ /* 0x003fea0003800000 */
.L_x_14337:
[----:B------:R-:W-:Y:S01]  /*ac50*/  HFMA2 R13, -RZ, RZ, 0, 0 ;  /* 0x00000000ff0d7431 */ /* 0x000fe200000001ff */
[----:B------:R-:W-:Y:S02]  /*ac60*/  MOV R12, 0x4 ;  /* 0x00000004000c7802 */ /* 0x000fe40000000f00 */
[----:B------:R-:W-:-:S07]  /*ac70*/  MOV R38, R14 ;  /* 0x0000000e00267202 */ /* 0x000fce0000000f00 */
[----:B------:R-:W-:Y:S05]  /*ac80*/  WARPSYNC.COLLECTIVE R15, `(.L_x_14338) ;  /* 0x000000000f087348 */ /* 0x000fea0003c00000 */
[----:B------:R0:W1:Y:S02]  /*ac90*/  SHFL.BFLY P6, R14, R13, R12, R11 ;  /* 0x0c00000c0d0e7389 */ /* 0x00006400000c000b */
[----:B01----:R-:W-:Y:S05]  /*aca0*/  ENDCOLLECTIVE ;  /* 0x000000000000791b */ /* 0x003fea0003800000 */
.L_x_14338:
        /* <DEDUP_REMOVED lines=8> */
.L_x_14339:
[----:B------:R-:W-:Y:S01]  /*ad30*/  HFMA2 R12, -RZ, RZ, 0, 5.9604644775390625e-08 ;  /* 0x00000001ff0c7431 */ /* 0x000fe200000001ff */
[----:B------:R-:W-:-:S05]  /*ad40*/  MOV R81, R14 ;  /* 0x0000000e00517202 */ /* 0x000fca0000000f00 */
[----:B------:R-:W-:-:S05]  /*ad50*/  FADD.FTZ R74, R74, R81 ;  /* 0x000000514a4a7221 */ /* 0x000fca0000010000 */
[----:B------:R-:W-:-:S07]  /*ad60*/  MOV R13, R74 ;  /* 0x0000004a000d7202 */ /* 0x000fce0000000f00 */
[----:B------:R-:W-:Y:S05]  /*ad70*/  WARPSYNC.COLLECTIVE R15, `(.L_x_14340) ;  /* 0x000000000f087348 */ /* 0x000fea0003c00000 */
[----:B------:R0:W1:Y:S02]  /*ad80*/  SHFL.BFLY P6, R14, R13, R12, R11 ;  /* 0x0c00000c0d0e7389 */ /* 0x00006400000c000b */
[----:B01----:R-:W-:Y:S05]  /*ad90*/  ENDCOLLECTIVE ;  /* 0x000000000000791b */ /* 0x003fea0003800000 */
.L_x_14340:
[----:B------:R-:W-:Y:S02]  /*ada0*/  IMAD.MOV.U32 R13, RZ, RZ, RZ ;  /* 0x000000ffff0d7224 */ /* 0x000fe400078e00ff */
[----:B------:R-:W-:Y:S01]  /*adb0*/  HFMA2 R12, -RZ, RZ, 0, 2.384185791015625e-07 ;  /* 0x00000004ff0c7431 */ /* 0x000fe200000001ff */
[----:B------:R-:W-:-:S07]  /*adc0*/  MOV R87, R14 ;  /* 0x0000000e00577202 */ /* 0x000fce0000000f00 */
[----:B------:R-:W-:Y:S05]  /*add0*/  WARPSYNC.COLLECTIVE R15, `(.L_x_14341) ;  /* 0x000000000f087348 */ /* 0x000fea0003c00000 */
[----:B------:R0:W1:Y:S02]  /*ade0*/  SHFL.BFLY P6, R14, R13, R12, R11 ;  /* 0x0c00000c0d0e7389 */ /* 0x00006400000c000b */
[----:B01----:R-:W-:Y:S05]  /*adf0*/  ENDCOLLECTIVE ;  /* 0x000000000000791b */ /* 0x003fea0003800000 */
.L_x_14341:
        /* <DEDUP_REMOVED lines=8> */
.L_x_14342:
[----:B------:R-:W-:Y:S02]  /*ae80*/  IMAD.MOV.U32 R12, RZ, RZ, 0x1 ;  /* 0x00000001ff0c7424 */ /* 0x000fe400078e00ff */
[----:B------:R-:W-:-:S05]  /*ae90*/  FADD.FTZ R75, R75, R14 ;  /* 0x0000000e4b4b7221 */ /* 0x000fca0000010000 */
[----:B------:R-:W-:-:S07]  /*aea0*/  MOV R13, R75 ;  /* 0x0000004b000d7202 */ /* 0x000fce0000000f00 */
[----:B------:R-:W-:Y:S05]  /*aeb0*/  WARPSYNC.COLLECTIVE R15, `(.L_x_14343) ;  /* 0x000000000f087348 */ /* 0x000fea0003c00000 */
[----:B------:R0:W1:Y:S02]  /*aec0*/  SHFL.BFLY P6, R14, R13, R12, R11 ;  /* 0x0c00000c0d0e7389 */ /* 0x00006400000c000b */
[----:B01----:R-:W-:Y:S05]  /*aed0*/  ENDCOLLECTIVE ;  /* 0x000000000000791b */ /* 0x003fea0003800000 */
.L_x_14343:
[----:B------:R-:W-:Y:S01]  /*aee0*/  HFMA2 R13, -RZ, RZ, 0, 0 ;  /* 0x00000000ff0d7431 */ /* 0x000fe200000001ff */
[----:B------:R-:W-:Y:S02]  /*aef0*/  MOV R12, 0x4 ;  /* 0x00000004000c7802 */ /* 0x000fe40000000f00 */
[----:B------:R-:W-:-:S07]  /*af00*/  MOV R42, R14 ;  /* 0x0000000e002a7202 */ /* 0x000fce0000000f00 */
[----:B------:R-:W-:Y:S05]  /*af10*/  WARPSYNC.COLLECTIVE R15, `(.L_x_14344) ;  /* 0x000000000f087348 */ /* 0x000fea0003c00000 */
[----:B------:R0:W1:Y:S02]  /*af20*/  SHFL.BFLY P6, R14, R13, R12, R11 ;  /* 0x0c00000c0d0e7389 */ /* 0x00006400000c000b */
[----:B01----:R-:W-:Y:S05]  /*af30*/  ENDCOLLECTIVE ;  /* 0x000000000000791b */ /* 0x003fea0003800000 */
.L_x_14344:
        /* <DEDUP_REMOVED lines=8> */
.L_x_14345:
[----:B------:R-:W-:Y:S01]  /*afc0*/  HFMA2 R12, -RZ, RZ, 0, 5.9604644775390625e-08 ;  /* 0x00000001ff0c7431 */ /* 0x000fe200000001ff */
[----:B------:R-:W-:-:S05]  /*afd0*/  MOV R85, R14 ;  /* 0x0000000e00557202 */ /* 0x000fca0000000f00 */
[----:B------:R-:W-:-:S05]  /*afe0*/  FADD.FTZ R76, R76, R85 ;  /* 0x000000554c4c7221 */ /* 0x000fca0000010000 */
[----:B------:R-:W-:-:S07]  /*aff0*/  MOV R13, R76 ;  /* 0x0000004c000d7202 */ /* 0x000fce0000000f00 */
[----:B------:R-:W-:Y:S05]  /*b000*/  WARPSYNC.COLLECTIVE R15, `(.L_x_14346) ;  /* 0x000000000f087348 */ /* 0x000fea0003c00000 */
[----:B------:R0:W1:Y:S02]  /*b010*/  SHFL.BFLY P6, R14, R13, R12, R11 ;  /* 0x0c00000c0d0e7389 */ /* 0x00006400000c000b */
[----:B01----:R-:W-:Y:S05]  /*b020*/  ENDCOLLECTIVE ;  /* 0x000000000000791b */ /* 0x003fea0003800000 */
.L_x_14346:
[----:B------:R-:W-:Y:S02]  /*b030*/  HFMA2 R13, -RZ, RZ, 0, 0 ;  /* 0x00000000ff0d7431 */ /* 0x000fe400000001ff */
[----:B------:R-:W-:Y:S01]  /*b040*/  IMAD.MOV.U32 R12, RZ, RZ, 0x4 ;  /* 0x00000004ff0c7424 */ /* 0x000fe200078e00ff */
[----:B------:R-:W-:-:S07]  /*b050*/  MOV R21, R14 ;  /* 0x0000000e00157202 */ /* 0x000fce0000000f00 */
[----:B------:R-:W-:Y:S05]  /*b060*/  WARPSYNC.COLLECTIVE R15, `(.L_x_14347) ;  /* 0x000000000f087348 */ /* 0x000fea0003c00000 */
[----:B------:R0:W1:Y:S02]  /*b070*/  SHFL.BFLY P6, R14, R13, R12, R11 ;  /* 0x0c00000c0d0e7389 */ /* 0x00006400000c000b */
[----:B01----:R-:W-:Y:S05]  /*b080*/  ENDCOLLECTIVE ;  /* 0x000000000000791b */ /* 0x003fea0003800000 */
.L_x_14347:
[----:B------:R-:W-:Y:S01]  /*b090*/  HFMA2 R12, -RZ, RZ, 0, 1.1920928955078125e-07 ;  /* 0x00000002ff0c7431 */ /* 0x000fe200000001ff */
[----:B------:R-:W-:-:S05]  /*b0a0*/  MOV R77, R14 ;  /* 0x0000000e004d7202 */ /* 0x000fca0000000f00 */
[----:B------:R-:W-:-:S05]  /*b0b0*/  FADD.FTZ R77, RZ, R77 ;  /* 0x0000004dff4d7221 */ /* 0x000fca0000010000 */
[----:B------:R-:W-:-:S07]  /*b0c0*/  MOV R13, R77 ;  /* 0x0000004d000d7202 */ /* 0x000fce0000000f00 */
[----:B------:R-:W-:Y:S05]  /*b0d0*/  WARPSYNC.COLLECTIVE R15, `(.L_x_14348) ;  /* 0x000000000f087348 */ /* 0x000fea0003c00000 */
[----:B------:R0:W1:Y:S02]  /*b0e0*/  SHFL.BFLY P6, R14, R13, R12, R11 ;  /* 0x0c00000c0d0e7389 */ /* 0x00006400000c000b */
[----:B01----:R-:W-:Y:S05]  /*b0f0*/  ENDCOLLECTIVE ;  /* 0x000000000000791b */ /* 0x003fea0003800000 */
.L_x_14348:
        /* <DEDUP_REMOVED lines=8> */
.L_x_14349:
[----:B------:R-:W-:Y:S01]  /*b180*/  HFMA2 R13, -RZ, RZ, 0, 0 ;  /* 0x00000000ff0d7431 */ /* 0x000fe200000001ff */
[----:B------:R-:W-:Y:S02]  /*b190*/  MOV R12, 0x4 ;  /* 0x00000004000c7802 */ /* 0x000fe40000000f00 */
[----:B------:R-:W-:-:S07]  /*b1a0*/  MOV R46, R14 ;  /* 0x0000000e002e7202 */ /* 0x000fce0000000f00 */
[----:B------:R-:W-:Y:S05]  /*b1b0*/  WARPSYNC.COLLECTIVE R15, `(.L_x_14350) ;  /* 0x000000000f087348 */ /* 0x000fea0003c00000 */
[----:B------:R0:W1:Y:S02]  /*b1c0*/  SHFL.BFLY P6, R14, R13, R12, R11 ;  /* 0x0c00000c0d0e7389 */ /* 0x00006400000c000b */
[----:B01----:R-:W-:Y:S05]  /*b1d0*/  ENDCOLLECTIVE ;  /* 0x000000000000791b */ /* 0x003fea0003800000 */
.L_x_14350:
        /* <DEDUP_REMOVED lines=8> */
.L_x_14351:
[----:B------:R-:W-:Y:S01]  /*b260*/  HFMA2 R12, -RZ, RZ, 0, 5.9604644775390625e-08 ;  /* 0x00000001ff0c7431 */ /* 0x000fe200000001ff */
[----:B------:R-:W-:-:S05]  /*b270*/  MOV R26, R14 ;  /* 0x0000000e001a7202 */ /* 0x000fca0000000f00 */
[----:B------:R-:W-:-:S05]  /*b280*/  FADD.FTZ R83, R83, R26 ;  /* 0x0000001a53537221 */ /* 0x000fca0000010000 */
[----:B------:R-:W-:-:S07]  /*b290*/  MOV R13, R83 ;  /* 0x00000053000d7202 */ /* 0x000fce0000000f00 */
[----:B------:R-:W-:Y:S05]  /*b2a0*/  WARPSYNC.COLLECTIVE R15, `(.L_x_14352) ;  /* 0x000000000f087348 */ /* 0x000fea0003c00000 */
[----:B------:R0:W1:Y:S02]  /*b2b0*/  SHFL.BFLY P6, R14, R13, R12, R11 ;  /* 0x0c00000c0d0e7389 */ /* 0x00006400000c000b */
[----:B01----:R-:W-:Y:S05]  /*b2c0*/  ENDCOLLECTIVE ;  /* 0x000000000000791b */ /* 0x003fea0003800000 */
.L_x_14352:
[----:B------:R-:W-:Y:S02]  /*b2d0*/  HFMA2 R13, -RZ, RZ, 0, 0 ;  /* 0x00000000ff0d7431 */ /* 0x000fe400000001ff */
[----:B------:R-:W-:Y:S01]  /*b2e0*/  IMAD.MOV.U32 R12, RZ, RZ, 0x4 ;  /* 0x00000004ff0c7424 */ /* 0x000fe200078e00ff */
[----:B------:R-:W-:-:S07]  /*b2f0*/  MOV R26, R14 ;  /* 0x0000000e001a7202 */ /* 0x000fce0000000f00 */
[----:B------:R-:W-:Y:S05]  /*b300*/  WARPSYNC.COLLECTIVE R15, `(.L_x_14353) ;  /* 0x000000000f087348 */ /* 0x000fea0003c00000 */
[----:B------:R0:W1:Y:S02]  /*b310*/  SHFL.BFLY P6, R14, R13, R12, R11 ;  /* 0x0c00000c0d0e7389 */ /* 0x00006400000c000b */
[----:B01----:R-:W-:Y:S05]  /*b320*/  ENDCOLLECTIVE ;  /* 0x000000000000791b */ /* 0x003fea0003800000 */
.L_x_14353:
        /* <DEDUP_REMOVED lines=8> */
.L_x_14354:
[----:B------:R-:W-:Y:S01]  /*b3b0*/  IMAD.MOV.U32 R12, RZ, RZ, 0x1 ;  /* 0x00000001ff0c7424 */ /* 0x000fe200078e00ff */
[----:B------:R-:W-:-:S05]  /*b3c0*/  MOV R21, R14 ;  /* 0x0000000e00157202 */ /* 0x000fca0000000f00 */
[----:B------:R-:W-:-:S05]  /*b3d0*/  FADD.FTZ R82, R82, R21 ;  /* 0x0000001552527221 */ /* 0x000fca0000010000 */
[----:B------:R-:W-:-:S07]  /*b3e0*/  MOV R13, R82 ;  /* 0x00000052000d7202 */ /* 0x000fce0000000f00 */
[----:B------:R-:W-:Y:S05]  /*b3f0*/  WARPSYNC.COLLECTIVE R15, `(.L_x_14355) ;  /* 0x000000000f087348 */ /* 0x000fea0003c00000 */
[----:B------:R0:W1:Y:S02]  /*b400*/  SHFL.BFLY P6, R14, R13, R12, R11 ;  /* 0x0c00000c0d0e7389 */ /* 0x00006400000c000b */
[----:B01----:R-:W-:Y:S05]  /*b410*/  ENDCOLLECTIVE ;  /* 0x000000000000791b */ /* 0x003fea0003800000 */
.L_x_14355:
[----:B------:R-:W-:Y:S01]  /*b420*/  HFMA2 R13, -RZ, RZ, 0, 0 ;  /* 0x00000000ff0d7431 */ /* 0x000fe200000001ff */
[----:B------:R-:W-:Y:S02]  /*b430*/  MOV R12, 0x4 ;  /* 0x00000004000c7802 */ /* 0x000fe40000000f00 */
[----:B------:R-:W-:-:S07]  /*b440*/  MOV R71, R14 ;  /* 0x0000000e00477202 */ /* 0x000fce0000000f00 */
[----:B------:R-:W-:Y:S05]  /*b450*/  WARPSYNC.COLLECTIVE R15, `(.L_x_14356) ;  /* 0x000000000f087348 */ /* 0x000fea0003c00000 */
[----:B------:R0:W1:Y:S02]  /*b460*/  SHFL.BFLY P6, R14, R13, R12, R11 ;  /* 0x0c00000c0d0e7389 */ /* 0x00006400000c000b */
[----:B01----:R-:W-:Y:S05]  /*b470*/  ENDCOLLECTIVE ;  /* 0x000000000000791b */ /* 0x003fea0003800000 */
.L_x_14356:
        /* <DEDUP_REMOVED lines=8> */
.L_x_14357:
[----:B------:R-:W-:Y:S02]  /*b500*/  HFMA2 R12, -RZ, RZ, 0, 5.9604644775390625e-08 ;  /* 0x00000001ff0c7431 */ /* 0x000fe400000001ff */
[----:B------:R-:W-:-:S05]  /*b510*/  FADD.FTZ R81, R19, R14 ;  /* 0x0000000e13517221 */ /* 0x000fca0000010000 */
[----:B------:R-:W-:-:S07]  /*b520*/  MOV R13, R81 ;  /* 0x00000051000d7202 */ /* 0x000fce0000000f00 */
[----:B------:R-:W-:Y:S05]  /*b530*/  WARPSYNC.COLLECTIVE R15, `(.L_x_14358) ;  /* 0x000000000f087348 */ /* 0x000fea0003c00000 */
[----:B------:R0:W1:Y:S02]  /*b540*/  SHFL.BFLY P6, R14, R13, R12, R11 ;  /* 0x0c00000c0d0e7389 */ /* 0x00006400000c000b */
[----:B01----:R-:W-:Y:S05]  /*b550*/  ENDCOLLECTIVE ;  /* 0x000000000000791b */ /* 0x003fea0003800000 */
.L_x_14358:
[----:B------:R-:W-:Y:S01]  /*b560*/  HFMA2 R13, -RZ, RZ, 0, 0 ;  /* 0x00000000ff0d7431 */ /* 0x000fe200000001ff */
[----:B------:R-:W-:Y:S02]  /*b570*/  MOV R12, 0x4 ;  /* 0x00000004000c7802 */ /* 0x000fe40000000f00 */
[----:B------:R-:W-:-:S07]  /*b580*/  MOV R50, R14 ;  /* 0x0000000e00327202 */ /* 0x000fce0000000f00 */
[----:B------:R-:W-:Y:S05]  /*b590*/  WARPSYNC.COLLECTIVE R15, `(.L_x_14359) ;  /* 0x000000000f087348 */ /* 0x000fea0003c00000 */
[----:B------:R0:W1:Y:S02]  /*b5a0*/  SHFL.BFLY P6, R14, R13, R12, R11 ;  /* 0x0c00000c0d0e7389 */ /* 0x00006400000c000b */
[----:B01----:R-:W-:Y:S05]  /*b5b0*/  ENDCOLLECTIVE ;  /* 0x000000000000791b */ /* 0x003fea0003800000 */
.L_x_14359:
[----:B------:R-:W-:Y:S01]  /*b5c0*/  FADD.FTZ R50, R81, R50 ;  /* 0x0000003251327221 */ /* 0x000fe20000010000 */
[----:B------:R-:W-:Y:S02]  /*b5d0*/  HFMA2 R12, -RZ, RZ, 0, 1.1920928955078125e-07 ;  /* 0x00000002ff0c7431 */ /* 0x000fe400000001ff */
[----:B------:R-:W-:-:S04]  /*b5e0*/  FADD.FTZ R5, RZ, R14 ;  /* 0x0000000eff057221 */ /* 0x000fc80000010000 */
[----:B------:R-:W-:-:S07]  /*b5f0*/  IMAD.MOV.U32 R13, RZ, RZ, R5 ;  /* 0x000000ffff0d7224 */ /* 0x000fce00078e0005 */
[----:B------:R-:W-:Y:S05]  /*b600*/  WARPSYNC.COLLECTIVE R15, `(.L_x_14360) ;  /* 0x000000000f087348 */ /* 0x000fea0003c00000 */
[----:B------:R0:W1:Y:S02]  /*b610*/  SHFL.BFLY P6, R14, R13, R12, R11 ;  /* 0x0c00000c0d0e7389 */ /* 0x00006400000c000b */
[----:B01----:R-:W-:Y:S05]  /*b620*/  ENDCOLLECTIVE ;  /* 0x000000000000791b */ /* 0x003fea0003800000 */
.L_x_14360:
[----:B------:R-:W-:Y:S02]  /*b630*/  HFMA2 R12, -RZ, RZ, 0, 5.9604644775390625e-08 ;  /* 0x00000001ff0c7431 */ /* 0x000fe400000001ff */
[----:B------:R-:W-:-:S05]  /*b640*/  FADD.FTZ R9, R5, R14 ;  /* 0x0000000e05097221 */ /* 0x000fca0000010000 */
[----:B------:R-:W-:-:S07]  /*b650*/  MOV R13, R9 ;  /* 0x00000009000d7202 */ /* 0x000fce0000000f00 */
[----:B------:R-:W-:Y:S05]  /*b660*/  WARPSYNC.COLLECTIVE R15, `(.L_x_14361) ;  /* 0x000000000f087348 */ /* 0x000fea0003c00000 */
[----:B------:R0:W1:Y:S02]  /*b670*/  SHFL.BFLY P6, R14, R13, R12, R11 ;  /* 0x0c00000c0d0e7389 */ /* 0x00006400000c000b */
[----:B01----:R-:W-:Y:S05]  /*b680*/  ENDCOLLECTIVE ;  /* 0x000000000000791b */ /* 0x003fea0003800000 */
.L_x_14361:
[----:B------:R-:W-:Y:S02]  /*b690*/  HFMA2 R13, -RZ, RZ, 0, 0 ;  /* 0x00000000ff0d7431 */ /* 0x000fe400000001ff */
[----:B------:R-:W-:Y:S01]  /*b6a0*/  IMAD.MOV.U32 R12, RZ, RZ, 0x4 ;  /* 0x00000004ff0c7424 */ /* 0x000fe200078e00ff */
[----:B------:R-:W-:-:S07]  /*b6b0*/  MOV R58, R14 ;  /* 0x0000000e003a7202 */ /* 0x000fce0000000f00 */
[----:B------:R-:W-:Y:S05]  /*b6c0*/  WARPSYNC.COLLECTIVE R15, `(.L_x_14362) ;  /* 0x000000000f087348 */ /* 0x000fea0003c00000 */
[----:B------:R0:W1:Y:S02]  /*b6d0*/  SHFL.BFLY P6, R14, R13, R12, R11 ;  /* 0x0c00000c0d0e7389 */ /* 0x00006400000c000b */
[----:B01----:R-:W-:Y:S05]  /*b6e0*/  ENDCOLLECTIVE ;  /* 0x000000000000791b */ /* 0x003fea0003800000 */
.L_x_14362:
[----:B------:R-:W-:Y:S01]  /*b6f0*/  FADD.FTZ R58, R9, R58 ;  /* 0x0000003a093a7221 */ /* 0x000fe20000010000 */
[----:B------:R-:W-:Y:S02]  /*b700*/  HFMA2 R12, -RZ, RZ, 0, 1.1920928955078125e-07 ;  /* 0x00000002ff0c7431 */ /* 0x000fe400000001ff */
[----:B------:R-:W-:-:S05]  /*b710*/  FADD.FTZ R19, RZ, R14 ;  /* 0x0000000eff137221 */ /* 0x000fca0000010000 */
[----:B------:R-:W-:-:S07]  /*b720*/  MOV R13, R19 ;  /* 0x00000013000d7202 */ /* 0x000fce0000000f00 */
[----:B------:R-:W-:Y:S05]  /*b730*/  WARPSYNC.COLLECTIVE R15, `(.L_x_14363) ;  /* 0x000000000f087348 */ /* 0x000fea0003c00000 */
[----:B------:R0:W1:Y:S02]  /*b740*/  SHFL.BFLY P6, R14, R13, R12, R11 ;  /* 0x0c00000c0d0e7389 */ /* 0x00006400000c000b */
[----:B01----:R-:W-:Y:S05]  /*b750*/  ENDCOLLECTIVE ;  /* 0x000000000000791b */ /* 0x003fea0003800000 */
.L_x_14363:
[----:B------:R-:W-:Y:S02]  /*b760*/  HFMA2 R12, -RZ, RZ, 0, 5.9604644775390625e-08 ;  /* 0x00000001ff0c7431 */ /* 0x000fe400000001ff */
[----:B------:R-:W-:-:S05]  /*b770*/  FADD.FTZ R19, R19, R14 ;  /* 0x0000000e13137221 */ /* 0x000fca0000010000 */
[----:B------:R-:W-:-:S07]  /*b780*/  MOV R13, R19 ;  /* 0x00000013000d7202 */ /* 0x000fce0000000f00 */
[----:B------:R-:W-:Y:S05]  /*b790*/  WARPSYNC.COLLECTIVE R15, `(.L_x_14364) ;  /* 0x000000000f087348 */ /* 0x000fea0003c00000 */
[----:B------:R0:W1:Y:S02]  /*b7a0*/  SHFL.BFLY P6, R14, R13, R12, R11 ;  /* 0x0c00000c0d0e7389 */ /* 0x00006400000c000b */
[----:B01----:R-:W-:Y:S05]  /*b7b0*/  ENDCOLLECTIVE ;  /* 0x000000000000791b */ /* 0x003fea0003800000 */
.L_x_14364:
[----:B------:R-:W-:Y:S01]  /*b7c0*/  MOV R13, RZ ;  /* 0x000000ff000d7202 */ /* 0x000fe20000000f00 */
[----:B------:R-:W-:Y:S02]  /*b7d0*/  IMAD.MOV.U32 R12, RZ, RZ, 0x4 ;  /* 0x00000004ff0c7424 */ /* 0x000fe400078e00ff */
[----:B------:R-:W-:-:S07]  /*b7e0*/  FADD.FTZ R62, R19, R14 ;  /* 0x0000000e133e7221 */ /* 0x000fce0000010000 */
[----:B------:R-:W-:Y:S05]  /*b7f0*/  WARPSYNC.COLLECTIVE R15, `(.L_x_14365) ;  /* 0x000000000f087348 */ /* 0x000fea0003c00000 */
[----:B------:R0:W1:Y:S02]  /*b800*/  SHFL.BFLY P6, R14, R13, R12, R11 ;  /* 0x0c00000c0d0e7389 */ /* 0x00006400000c000b */
[----:B01----:R-:W-:Y:S05]  /*b810*/  ENDCOLLECTIVE ;  /* 0x000000000000791b */ /* 0x003fea0003800000 */
.L_x_14365:
[----:B------:R-:W-:Y:S02]  /*b820*/  HFMA2 R12, -RZ, RZ, 0, 1.1920928955078125e-07 ;  /* 0x00000002ff0c7431 */ /* 0x000fe400000001ff */
[----:B------:R-:W-:-:S05]  /*b830*/  FADD.FTZ R5, RZ, R14 ;  /* 0x0000000eff057221 */ /* 0x000fca0000010000 */
[----:B------:R-:W-:-:S07]  /*b840*/  MOV R13, R5 ;  /* 0x00000005000d7202 */ /* 0x000fce0000000f00 */
[----:B------:R-:W-:Y:S05]  /*b850*/  WARPSYNC.COLLECTIVE R15, `(.L_x_14366) ;  /* 0x000000000f087348 */ /* 0x000fea0003c00000 */
[----:B------:R0:W1:Y:S02]  /*b860*/  SHFL.BFLY P6, R14, R13, R12, R11 ;  /* 0x0c00000c0d0e7389 */ /* 0x00006400000c000b */
[----:B01----:R-:W-:Y:S05]  /*b870*/  ENDCOLLECTIVE ;  /* 0x000000000000791b */ /* 0x003fea0003800000 */
.L_x_14366:
[----:B------:R-:W-:Y:S01]  /*b880*/  HFMA2 R12, -RZ, RZ, 0, 5.9604644775390625e-08 ;  /* 0x00000001ff0c7431 */ /* 0x000fe200000001ff */
[----:B------:R-:W-:-:S05]  /*b890*/  MOV R54, R14 ;  /* 0x0000000e00367202 */ /* 0x000fca0000000f00 */
[----:B------:R-:W-:-:S05]  /*b8a0*/  FADD.FTZ R54, R5, R54 ;  /* 0x0000003605367221 */ /* 0x000fca0000010000 */
[----:B------:R-:W-:-:S07]  /*b8b0*/  MOV R13, R54 ;  /* 0x00000036000d7202 */ /* 0x000fce0000000f00 */
[----:B------:R-:W-:Y:S05]  /*b8c0*/  WARPSYNC.COLLECTIVE R15, `(.L_x_14367) ;  /* 0x000000000f087348 */ /* 0x000fea0003c00000 */
[----:B------:R0:W1:Y:S02]  /*b8d0*/  SHFL.BFLY P6, R14, R13, R12, R11 ;  /* 0x0c00000c0d0e7389 */ /* 0x00006400000c000b */
[----:B01----:R-:W-:Y:S05]  /*b8e0*/  ENDCOLLECTIVE ;  /* 0x000000000000791b */ /* 0x003fea0003800000 */
.L_x_14367:
[----:B------:R-:W-:Y:S05]  /*b8f0*/  BRA `(.L_x_14368) ;  /* 0xffffff88004c7947 */ /* 0x000fea000383ffff */
.L_x_14369:
        /* <DEDUP_REMOVED lines=16> */
.L_x_27436:


//--------------------- .text._ZN4vllm25paged_attention_v2_kernelIfhLi192ELi32ELi128ELNS_18Fp8KVCacheDataTypeE1ELb1ELi512EEEvPfS2_PT_PKS3_PKT0_S9_ifPKiSB_iPKfiiiSD_SD_iiiii --------------------------
	.section	.text._ZN4vllm25paged_attention_v2_kernelIfhLi192ELi32ELi128ELNS_18Fp8KVCacheDataTypeE1ELb1ELi512EEEvPfS2_PT_PKS3_PKT0_S9_ifPKiSB_iPKfiiiSD_SD_iiiii,"ax",@progbits
	.align	128
        .global         _ZN4vllm25paged_attention_v2_kernelIfhLi192ELi32ELi128ELNS_18Fp8KVCacheDataTypeE1ELb1ELi512EEEvPfS2_PT_PKS3_PKT0_S9_ifPKiSB_iPKfiiiSD_SD_iiiii
        .type           _ZN4vllm25paged_attention_v2_kernelIfhLi192ELi32ELi128ELNS_18Fp8KVCacheDataTypeE1ELb1ELi512EEEvPfS2_PT_PKS3_PKT0_S9_ifPKiSB_iPKfiiiSD_SD_iiiii,@function
        .size           _ZN4vllm25paged_attention_v2_kernelIfhLi192ELi32ELi128ELNS_18Fp8KVCacheDataTypeE1ELb1ELi512EEEvPfS2_PT_PKS3_PKT0_S9_ifPKiSB_iPKfiiiSD_SD_iiiii,(.L_x_27437 - _ZN4vllm25paged_attention_v2_kernelIfhLi192ELi32ELi128ELNS_18Fp8KVCacheDataTypeE1ELb1ELi512EEEvPfS2_PT_PKS3_PKT0_S9_ifPKiSB_iPKfiiiSD_SD_iiiii)
        .other          _ZN4vllm25paged_attention_v2_kernelIfhLi192ELi32ELi128ELNS_18Fp8KVCacheDataTypeE1ELb1ELi512EEEvPfS2_PT_PKS3_PKT0_S9_ifPKiSB_iPKfiiiSD_SD_iiiii,@"STO_CUDA_ENTRY STV_DEFAULT"
_ZN4vllm25paged_attention_v2_kernelIfhLi192ELi32ELi128ELNS_18Fp8KVCacheDataTypeE1ELb1ELi512EEEvPfS2_PT_PKS3_PKT0_S9_ifPKiSB_iPKfiiiSD_SD_iiiii:
.text._ZN4vllm25paged_attention_v2_kernelIfhLi192ELi32ELi128ELNS_18Fp8KVCacheDataTypeE1ELb1ELi512EEEvPfS2_PT_PKS3_PKT0_S9_ifPKiSB_iPKfiiiSD_SD_iiiii:
        /* <DEDUP_REMOVED lines=112> */
.L_x_14370:
        /* <DEDUP_REMOVED lines=27> */
.L_x_14374:
        /* <DEDUP_REMOVED lines=37> */
.L_x_14372:
[----:B------:R-:W-:Y:S05]  /*0b00*/  BSYNC.RECONVERGENT B6 ;  /* 0x0000000000067941 */ /* 0x000fea0003800200 */
.L_x_14371:
        /* <DEDUP_REMOVED lines=12> */
.L_x_14417:
        /* <DEDUP_REMOVED lines=40> */
.L_x_14380:
        /* <DEDUP_REMOVED lines=11> */
.L_x_14379:
[----:B------:R-:W-:Y:S05]  /*0f00*/  BSYNC.RECONVERGENT B1 ;  /* 0x0000000000017941 */ /* 0x000fea0003800200 */
.L_x_14378:
        /* <DEDUP_REMOVED lines=12> */
.L_x_14383:
        /* <DEDUP_REMOVED lines=100> */
.L_x_14382:
[----:B------:R-:W-:Y:S05]  /*1610*/  BSYNC.RECONVERGENT B1 ;  /* 0x0000000000017941 */ /* 0x000fea0003800200 */
.L_x_14381:
        /* <DEDUP_REMOVED lines=55> */
.L_x_14385:
[----:B------:R-:W-:Y:S05]  /*1990*/  BSYNC.RECONVERGENT B1 ;  /* 0x0000000000017941 */ /* 0x000fea0003800200 */
.L_x_14384:
        /* <DEDUP_REMOVED lines=26> */
.L_x_14377:
[----:B------:R-:W-:Y:S05]  /*1b40*/  BSYNC.RECONVERGENT B0 ;  /* 0x0000000000007941 */ /* 0x000fea0003800200 */
.L_x_14376:
        /* <DEDUP_REMOVED lines=40> */
.L_x_14390:
[----:B------:R-:W1:Y:S01]  /*1dd0*/  LDS R15, [R13] ;  /* 0x000000000d0f7984 */ /* 0x000e620000000800 */
[----:B------:R-:W-:-:S05]  /*1de0*/  VIADD R14, R14, 0x1 ;  /* 0x000000010e0e7836 */ /* 0x000fca0000000000 */
[----:B------:R-:W-:Y:S01]  /*1df0*/  ISETP.NE.AND P0, PT, R14, RZ, PT ;  /* 0x000000ff0e00720c */ /* 0x000fe20003f05270 */
[----:B-1----:R-:W-:-:S05]  /*1e00*/  FMUL.FTZ R16, R15, R4 ;  /* 0x000000040f107220 */ /* 0x002fca0000410000 */
[----:B------:R1:W-:Y:S02]  /*1e10*/  STS [R13], R16 ;  /* 0x000000100d007388 */ /* 0x0003e40000000800 */
[----:B-1----:R-:W-:-:S05]  /*1e20*/  IADD3 R13, PT, PT, R13, 0x200, RZ ;  /* 0x000002000d0d7810 */ /* 0x002fca0007ffe0ff */
[----:B------:R-:W-:Y:S05]  /*1e30*/  @P0 BRA `(.L_x_14390) ;  /* 0xfffffffc00e40947 */ /* 0x000fea000383ffff */
.L_x_14389:
[----:B------:R-:W-:Y:S05]  /*1e40*/  BSYNC.RECONVERGENT B1 ;  /* 0x0000000000017941 */ /* 0x000fea0003800200 */
.L_x_14388:
        /* <DEDUP_REMOVED lines=12> */
.L_x_14393:
        /* <DEDUP_REMOVED lines=52> */
.L_x_14392:
[----:B------:R-:W-:Y:S05]  /*2250*/  BSYNC.RECONVERGENT B1 ;  /* 0x0000000000017941 */ /* 0x000fea0003800200 */
.L_x_14391:
        /* <DEDUP_REMOVED lines=31> */
.L_x_14395:
[----:B------:R-:W-:Y:S05]  /*2450*/  BSYNC.RECONVERGENT B1 ;  /* 0x0000000000017941 */ /* 0x000fea0003800200 */
.L_x_14394:
        /* <DEDUP_REMOVED lines=14> */
.L_x_14387:
[----:B------:R-:W-:Y:S05]  /*2540*/  BSYNC.RECONVERGENT B0 ;  /* 0x0000000000007941 */ /* 0x000fea0003800200 */
.L_x_14386:
        /* <DEDUP_REMOVED lines=18> */
.L_x_14397:
[----:B------:R-:W-:Y:S05]  /*2670*/  BSYNC.RECONVERGENT B0 ;  /* 0x0000000000007941 */ /* 0x000fea0003800200 */
.L_x_14396:
        /* <DEDUP_REMOVED lines=27> */
.L_x_14401:
        /* <DEDUP_REMOVED lines=34> */
.L_x_14400:
        /* <DEDUP_REMOVED lines=16> */
.L_x_14399:
[----:B------:R-:W-:Y:S05]  /*2b50*/  BSYNC.RECONVERGENT B6 ;  /* 0x0000000000067941 */ /* 0x000fea0003800200 */
.L_x_14398:
        /* <DEDUP_REMOVED lines=281> */
.L_x_14562:
        /* <DEDUP_REMOVED lines=71> */
.L_x_14404:
[----:B------:R-:W-:Y:S05]  /*4160*/  BSYNC.RECONVERGENT B0 ;  /* 0x0000000000007941 */ /* 0x000fea0003800200 */
.L_x_14403:
        /* <DEDUP_REMOVED lines=108> */
.L_x_14406:
[----:B------:R-:W-:Y:S05]  /*4830*/  BSYNC.RECONVERGENT B0 ;  /* 0x0000000000007941 */ /* 0x000fea0003800200 */
.L_x_14405:
        /* <DEDUP_REMOVED lines=60> */
.L_x_14408:
[----:B------:R-:W-:Y:S05]  /*4c00*/  BSYNC.RECONVERGENT B0 ;  /* 0x0000000000007941 */ /* 0x000fea0003800200 */
.L_x_14407:
        /* <DEDUP_REMOVED lines=108> */
.L_x_14410:
[----:B------:R-:W-:Y:S05]  /*52d0*/  BSYNC.RECONVERGENT B0 ;  /* 0x0000000000007941 */ /* 0x000fea0003800200 */
.L_x_14409:
        /* <DEDUP_REMOVED lines=68> */
.L_x_14373:
        /* <DEDUP_REMOVED lines=16> */
.L_x_14411:
[----:B------:R-:W-:Y:S05]  /*5820*/  EXIT ;  /* 0x000000000000794d */ /* 0x000fea0003800000 */
.L_x_14375:
[----:B------:R-:W-:Y:S01]  /*5830*/  HFMA2 R12, -RZ, RZ, 0, 9.5367431640625e-07 ;  /* 0x00000010ff0c7431 */ /* 0x000fe200000001ff */
[----:B------:R-:W-:Y:S01]  /*5840*/  MOV R11, 0x1f ;  /* 0x0000001f000b7802 */ /* 0x000fe20000000f00 */
[----:B------:R-:W-:-:S07]  /*5850*/  IMAD.MOV.U32 R15, RZ, RZ, -0x1 ;  /* 0xffffffffff0f7424 */ /* 0x000fce00078e00ff */
[----:B------:R-:W-:Y:S05]  /*5860*/  WARPSYNC.COLLECTIVE R15, `(.L_x_14412) ;  /* 0x000000000f087348 */ /* 0x000fea0003c00000 */
[----:B------:R0:W1:Y:S02]  /*5870*/  SHFL.BFLY P6, R14, R13, R12, R11 ;  /* 0x0c00000c0d0e7389 */ /* 0x00006400000c000b */
[----:B01----:R-:W-:Y:S05]  /*5880*/  ENDCOLLECTIVE ;  /* 0x000000000000791b */ /* 0x003fea0003800000 */
.L_x_14412:
[----:B------:R-:W-:Y:S01]  /*5890*/  HFMA2 R12, -RZ, RZ, 0, 4.76837158203125e-07 ;  /* 0x00000008ff0c7431 */ /* 0x000fe200000001ff */
[----:B------:R-:W-:-:S04]  /*58a0*/  FMNMX.FTZ R0, R14, -3.40282346638528859812e+38, !PT ;  /* 0xff7fffff0e007809 */ /* 0x000fc80007810000 */
[----:B------:R-:W-:-:S07]  /*58b0*/  MOV R13, R0 ;  /* 0x00000000000d7202 */ /* 0x000fce0000000f00 */
[----:B------:R-:W-:Y:S05]  /*58c0*/  WARPSYNC.COLLECTIVE R15, `(.L_x_14413) ;  /* 0x000000000f087348 */ /* 0x000fea0003c00000 */
[----:B------:R0:W1:Y:S02]  /*58d0*/  SHFL.BFLY P6, R14, R13, R12, R11 ;  /* 0x0c00000c0d0e7389 */ /* 0x00006400000c000b */
[----:B01----:R-:W-:Y:S05]  /*58e0*/  ENDCOLLECTIVE ;  /* 0x000000000000791b */ /* 0x003fea0003800000 */
.L_x_14413:
[----:B------:R-:W-:Y:S01]  /*58f0*/  HFMA2 R12, -RZ, RZ, 0, 2.384185791015625e-07 ;  /* 0x00000004ff0c7431 */ /* 0x000fe200000001ff */
[----:B------:R-:W-:-:S04]  /*5900*/  FMNMX.FTZ R2, R0, R14, !PT ;  /* 0x0000000e00027209 */ /* 0x000fc80007810000 */
[----:B------:R-:W-:-:S07]  /*5910*/  MOV R13, R2 ;  /* 0x00000002000d7202 */ /* 0x000fce0000000f00 */
[----:B------:R-:W-:Y:S05]  /*5920*/  WARPSYNC.COLLECTIVE R15, `(.L_x_14414) ;  /* 0x000000000f087348 */ /* 0x000fea0003c00000 */
[----:B------:R0:W1:Y:S02]  /*5930*/  SHFL.BFLY P6, R14, R13, R12, R11 ;  /* 0x0c00000c0d0e7389 */ /* 0x00006400000c000b */
[----:B01----:R-:W-:Y:S05]  /*5940*/  ENDCOLLECTIVE ;  /* 0x000000000000791b */ /* 0x003fea0003800000 */
.L_x_14414:
[----:B------:R-:W-:Y:S02]  /*5950*/  MOV R12, 0x2 ;  /* 0x00000002000c7802 */ /* 0x000fe40000000f00 */
[----:B------:R-:W-:-:S05]  /*5960*/  FMNMX.FTZ R3, R2, R14, !PT ;  /* 0x0000000e02037209 */ /* 0x000fca0007810000 */
[----:B------:R-:W-:-:S07]  /*5970*/  IMAD.MOV.U32 R13, RZ, RZ, R3 ;  /* 0x000000ffff0d7224 */ /* 0x000fce00078e0003 */
[----:B------:R-:W-:Y:S05]  /*5980*/  WARPSYNC.COLLECTIVE R15, `(.L_x_14415) ;  /* 0x000000000f087348 */ /* 0x000fea0003c00000 */
[----:B------:R0:W1:Y:S02]  /*5990*/  SHFL.BFLY P6, R14, R13, R12, R11 ;  /* 0x0c00000c0d0e7389 */ /* 0x00006400000c000b */
[----:B01----:R-:W-:Y:S05]  /*59a0*/  ENDCOLLECTIVE ;  /* 0x000000000000791b */ /* 0x003fea0003800000 */
.L_x_14415:
[----:B------:R-:W-:Y:S01]  /*59b0*/  HFMA2 R12, -RZ, RZ, 0, 5.9604644775390625e-08 ;  /* 0x00000001ff0c7431 */ /* 0x000fe200000001ff */
[----:B------:R-:W-:-:S04]  /*59c0*/  FMNMX.FTZ R4, R3, R14, !PT ;  /* 0x0000000e03047209 */ /* 0x000fc80007810000 */
[----:B------:R-:W-:-:S07]  /*59d0*/  MOV R13, R4 ;  /* 0x00000004000d7202 */ /* 0x000fce0000000f00 */
[----:B------:R-:W-:Y:S05]  /*59e0*/  WARPSYNC.COLLECTIVE R15, `(.L_x_14416) ;  /* 0x000000000f087348 */ /* 0x000fea0003c00000 */
[----:B------:R0:W1:Y:S02]  /*59f0*/  SHFL.BFLY P6, R14, R13, R12, R11 ;  /* 0x0c00000c0d0e7389 */ /* 0x00006400000c000b */
[----:B01----:R-:W-:Y:S05]  /*5a00*/  ENDCOLLECTIVE ;  /* 0x000000000000791b */ /* 0x003fea0003800000 */
.L_x_14416:
[----:B------:R-:W-:Y:S05]  /*5a10*/  BRA `(.L_x_14417) ;  /* 0xffffffb0006c7947 */ /* 0x000fea000383ffff */
.L_x_14402:
[----:B--23--:R-:W-:Y:S01]  /*5a20*/  MOV R13, RZ ;  /* 0x000000ff000d7202 */ /* 0x00cfe20000000f00 */
[----:B------:R-:W-:Y:S02]  /*5a30*/  IMAD.MOV.U32 R12, RZ, RZ, 0x4 ;  /* 0x00000004ff0c7424 */ /* 0x000fe400078e00ff */
[----:B-1----:R-:W-:Y:S01]  /*5a40*/  HFMA2 R11, -RZ, RZ, 0, 1.847743988037109375e-06 ;  /* 0x0000001fff0b7431 */ /* 0x002fe200000001ff */
[----:B------:R-:W-:-:S07]  /*5a50*/  MOV R15, 0xffffffff ;  /* 0xffffffff000f7802 */ /* 0x000fce0000000f00 */
[----:B0-----:R-:W-:Y:S05]  /*5a60*/  WARPSYNC.COLLECTIVE R15, `(.L_x_14418) ;  /* 0x000000000f087348 */ /* 0x001fea0003c00000 */
[----:B------:R1:W2:Y:S02]  /*5a70*/  SHFL.BFLY P6, R14, R13, R12, R11 ;  /* 0x0c00000c0d0e7389 */ /* 0x0002a400000c000b */
[----:B012---:R-:W-:Y:S05]  /*5a80*/  ENDCOLLECTIVE ;  /* 0x000000000000791b */ /* 0x007fea0003800000 */
.L_x_14418:
[----:B------:R-:W-:Y:S02]  /*5a90*/  HFMA2 R12, -RZ, RZ, 0, 1.1920928955078125e-07 ;  /* 0x00000002ff0c7431 */ /* 0x000fe400000001ff */
[----:B------:R-:W-:-:S05]  /*5aa0*/  FADD.FTZ R73, RZ, R14 ;  /* 0x0000000eff497221 */ /* 0x000fca0000010000 */
[----:B------:R-:W-:-:S07]  /*5ab0*/  MOV R13, R73 ;  /* 0x00000049000d7202 */ /* 0x000fce0000000f00 */
[----:B------:R-:W-:Y:S05]  /*5ac0*/  WARPSYNC.COLLECTIVE R15, `(.L_x_14419) ;  /* 0x000000000f087348 */ /* 0x000fea0003c00000 */
[----:B------:R0:W1:Y:S02]  /*5ad0*/  SHFL.BFLY P6, R14, R13, R12, R11 ;  /* 0x0c00000c0d0e7389 */ /* 0x00006400000c000b */
[----:B01----:R-:W-:Y:S05]  /*5ae0*/  ENDCOLLECTIVE ;  /* 0x000000000000791b */ /* 0x003fea0003800000 */
.L_x_14419:
[----:B------:R-:W-:Y:S01]  /*5af0*/  MOV R12, 0x1 ;  /* 0x00000001000c7802 */ /* 0x000fe20000000f00 */
[----:B------:R-:W-:-:S04]  /*5b00*/  FADD.FTZ R73, R73, R14 ;  /* 0x0000000e49497221 */ /* 0x000fc80000010000 */
[----:B------:R-:W-:-:S07]  /*5b10*/  IMAD.MOV.U32 R13, RZ, RZ, R73 ;  /* 0x000000ffff0d7224 */ /* 0x000fce00078e0049 */
[----:B------:R-:W-:Y:S05]  /*5b20*/  WARPSYNC.COLLECTIVE R15, `(.L_x_14420) ;  /* 0x000000000f087348 */ /* 0x000fea0003c00000 */
[----:B------:R0:W1:Y:S02]  /*5b30*/  SHFL.BFLY P6, R14, R13, R12, R11 ;  /* 0x0c00000c0d0e7389 */ /* 0x00006400000c000b */
[----:B01----:R-:W-:Y:S05]  /*5b40*/  ENDCOLLECTIVE ;  /* 0x000000000000791b */ /* 0x003fea0003800000 */
.L_x_14420:
[----:B------:R-:W-:Y:S01]  /*5b50*/  HFMA2 R13, -RZ, RZ, 0, 0 ;  /* 0x00000000ff0d7431 */ /* 0x000fe200000001ff */
[----:B------:R-:W-:Y:S02]  /*5b60*/  MOV R12, 0x4 ;  /* 0x00000004000c7802 */ /* 0x000fe40000000f00 */
[----:B------:R-:W-:-:S07]  /*5b70*/  MOV R72, R14 ;  /* 0x0000000e00487202 */ /* 0x000fce0000000f00 */
[----:B------:R-:W-:Y:S05]  /*5b80*/  WARPSYNC.COLLECTIVE R15, `(.L_x_14421) ;  /* 0x000000000f087348 */ /* 0x000fea0003c00000 */
[----:B------:R0:W1:Y:S02]  /*5b90*/  SHFL.BFLY P6, R14, R13, R12, R11 ;  /* 0x0c00000c0d0e7389 */ /* 0x00006400000c000b */
[----:B01----:R-:W-:Y:S05]  /*5ba0*/  ENDCOLLECTIVE ;  /* 0x000000000000791b */ /* 0x003fea0003800000 */
.L_x_14421:
        /* <DEDUP_REMOVED lines=8> */
.L_x_14422:
[----:B------:R-:W-:Y:S01]  /*5c30*/  IMAD.MOV.U32 R12, RZ, RZ, 0x1 ;  /* 0x00000001ff0c7424 */ /* 0x000fe200078e00ff */
[----:B------:R-:W-:-:S05]  /*5c40*/  MOV R71, R14 ;  /* 0x0000000e00477202 */ /* 0x000fca0000000f00 */
[----:B------:R-:W-:-:S05]  /*5c50*/  FADD.FTZ R71, R0, R71 ;  /* 0x0000004700477221 */ /* 0x000fca0000010000 */
[----:B------:R-:W-:-:S07]  /*5c60*/  MOV R13, R71 ;  /* 0x00000047000d7202 */ /* 0x000fce0000000f00 */
[----:B------:R-:W-:Y:S05]  /*5c70*/  WARPSYNC.COLLECTIVE R15, `(.L_x_14423) ;  /* 0x000000000f087348 */ /* 0x000fea0003c00000 */
[----:B------:R0:W1:Y:S02]  /*5c80*/  SHFL.BFLY P6, R14, R13, R12, R11 ;  /* 0x0c00000c0d0e7389 */ /* 0x00006400000c000b */
[----:B01----:R-:W-:Y:S05]  /*5c90*/  ENDCOLLECTIVE ;  /* 0x000000000000791b */ /* 0x003fea0003800000 */
.L_x_14423:
[----:B------:R-:W-:Y:S01]  /*5ca0*/  HFMA2 R13, -RZ, RZ, 0, 0 ;  /* 0x00000000ff0d7431 */ /* 0x000fe200000001ff */
[----:B------:R-:W-:Y:S02]  /*5cb0*/  MOV R12, 0x4 ;  /* 0x00000004000c7802 */ /* 0x000fe40000000f00 */
[----:B------:R-:W-:-:S07]  /*5cc0*/  MOV R70, R14 ;  /* 0x0000000e00467202 */ /* 0x000fce0000000f00 */
[----:B------:R-:W-:Y:S05]  /*5cd0*/  WARPSYNC.COLLECTIVE R15, `(.L_x_14424) ;  /* 0x000000000f087348 */ /* 0x000fea0003c00000 */
[----:B------:R0:W1:Y:S02]  /*5ce0*/  SHFL.BFLY P6, R14, R13, R12, R11 ;  /* 0x0c00000c0d0e7389 */ /* 0x00006400000c000b */
[----:B01----:R-:W-:Y:S05]  /*5cf0*/  ENDCOLLECTIVE ;  /* 0x000000000000791b */ /* 0x003fea0003800000 */
.L_x_14424:
        /* <DEDUP_REMOVED lines=8> */
.L_x_14425:
[----:B------:R-:W-:Y:S01]  /*5d80*/  HFMA2 R12, -RZ, RZ, 0, 5.9604644775390625e-08 ;  /* 0x00000001ff0c7431 */ /* 0x000fe200000001ff */
[----:B------:R-:W-:-:S05]  /*5d90*/  MOV R69, R14 ;  /* 0x0000000e00457202 */ /* 0x000fca0000000f00 */
[----:B------:R-:W-:-:S05]  /*5da0*/  FADD.FTZ R69, R2, R69 ;  /* 0x0000004502457221 */ /* 0x000fca0000010000 */
[----:B------:R-:W-:-:S07]  /*5db0*/  MOV R13, R69 ;  /* 0x00000045000d7202 */ /* 0x000fce0000000f00 */
[----:B------:R-:W-:Y:S05]  /*5dc0*/  WARPSYNC.COLLECTIVE R15, `(.L_x_14426) ;  /* 0x000000000f087348 */ /* 0x000fea0003c00000 */
[----:B------:R0:W1:Y:S02]  /*5dd0*/  SHFL.BFLY P6, R14, R13, R12, R11 ;  /* 0x0c00000c0d0e7389 */ /* 0x00006400000c000b */
[----:B01----:R-:W-:Y:S05]  /*5de0*/  ENDCOLLECTIVE ;  /* 0x000000000000791b */ /* 0x003fea0003800000 */
.L_x_14426:
[----:B------:R-:W-:Y:S01]  /*5df0*/  MOV R13, RZ ;  /* 0x000000ff000d7202 */ /* 0x000fe20000000f00 */
[----:B------:R-:W-:Y:S02]  /*5e00*/  HFMA2 R12, -RZ, RZ, 0, 2.384185791015625e-07 ;  /* 0x00000004ff0c7431 */ /* 0x000fe400000001ff */
[----:B------:R-:W-:-:S07]  /*5e10*/  IMAD.MOV.U32 R68, RZ, RZ, R14 ;  /* 0x000000ffff447224 */ /* 0x000fce00078e000e */
[----:B------:R-:W-:Y:S05]  /*5e20*/  WARPSYNC.COLLECTIVE R15, `(.L_x_14427) ;  /* 0x000000000f087348 */ /* 0x000fea0003c00000 */
[----:B------:R0:W1:Y:S02]  /*5e30*/  SHFL.BFLY P6, R14, R13, R12, R11 ;  /* 0x0c00000c0d0e7389 */ /* 0x00006400000c000b */
[----:B01----:R-:W-:Y:S05]  /*5e40*/  ENDCOLLECTIVE ;  /* 0x000000000000791b */ /* 0x003fea0003800000 */
.L_x_14427:
        /* <DEDUP_REMOVED lines=8> */
.L_x_14428:
[----:B------:R-:W-:Y:S01]  /*5ed0*/  HFMA2 R12, -RZ, RZ, 0, 5.9604644775390625e-08 ;  /* 0x00000001ff0c7431 */ /* 0x000fe200000001ff */
[----:B------:R-:W-:-:S05]  /*5ee0*/  MOV R4, R14 ;  /* 0x0000000e00047202 */ /* 0x000fca0000000f00 */
[----:B------:R-:W-:-:S05]  /*5ef0*/  FADD.FTZ R67, R3, R4 ;  /* 0x0000000403437221 */ /* 0x000fca0000010000 */
[----:B------:R-:W-:-:S07]  /*5f00*/  MOV R13, R67 ;  /* 0x00000043000d7202 */ /* 0x000fce0000000f00 */
[----:B------:R-:W-:Y:S05]  /*5f10*/  WARPSYNC.COLLECTIVE R15, `(.L_x_14429) ;  /* 0x000000000f087348 */ /* 0x000fea0003c00000 */
[----:B------:R0:W1:Y:S02]  /*5f20*/  SHFL.BFLY P6, R14, R13, R12, R11 ;  /* 0x0c00000c0d0e7389 */ /* 0x00006400000c000b */
[----:B01----:R-:W-:Y:S05]  /*5f30*/  ENDCOLLECTIVE ;  /* 0x000000000000791b */ /* 0x003fea0003800000 */
.L_x_14429:
[----:B------:R-:W-:Y:S02]  /*5f40*/  IMAD.MOV.U32 R13, RZ, RZ, RZ ;  /* 0x000000ffff0d7224 */ /* 0x000fe400078e00ff */
[----:B------:R-:W-:Y:S01]  /*5f50*/  HFMA2 R12, -RZ, RZ, 0, 2.384185791015625e-07 ;  /* 0x00000004ff0c7431 */ /* 0x000fe200000001ff */
[----:B------:R-:W-:-:S07]  /*5f60*/  MOV R66, R14 ;  /* 0x0000000e00427202 */ /* 0x000fce0000000f00 */
[----:B------:R-:W-:Y:S05]  /*5f70*/  WARPSYNC.COLLECTIVE R15, `(.L_x_14430) ;  /* 0x000000000f087348 */ /* 0x000fea0003c00000 */
[----:B------:R0:W1:Y:S02]  /*5f80*/  SHFL.BFLY P6, R14, R13, R12, R11 ;  /* 0x0c00000c0d0e7389 */ /* 0x00006400000c000b */
[----:B01----:R-:W-:Y:S05]  /*5f90*/  ENDCOLLECTIVE ;  /* 0x000000000000791b */ /* 0x003fea0003800000 */
.L_x_14430:
        /* <DEDUP_REMOVED lines=8> */
.L_x_14431:
[----:B------:R-:W-:Y:S02]  /*6020*/  HFMA2 R12, -RZ, RZ, 0, 5.9604644775390625e-08 ;  /* 0x00000001ff0c7431 */ /* 0x000fe400000001ff */
[----:B------:R-:W-:-:S04]  /*6030*/  IMAD.MOV.U32 R6, RZ, RZ, R14 ;  /* 0x000000ffff067224 */ /* 0x000fc800078e000e */
[----:B------:R-:W-:-:S05]  /*6040*/  FADD.FTZ R65, R65, R6 ;  /* 0x0000000641417221 */ /* 0x000fca0000010000 */
[----:B------:R-:W-:-:S07]  /*6050*/  MOV R13, R65 ;  /* 0x00000041000d7202 */ /* 0x000fce0000000f00 */
[----:B------:R-:W-:Y:S05]  /*6060*/  WARPSYNC.COLLECTIVE R15, `(.L_x_14432) ;  /* 0x000000000f087348 */ /* 0x000fea0003c00000 */
[----:B------:R0:W1:Y:S02]  /*6070*/  SHFL.BFLY P6, R14, R13, R12, R11 ;  /* 0x0c00000c0d0e7389 */ /* 0x00006400000c000b */
[----:B01----:R-:W-:Y:S05]  /*6080*/  ENDCOLLECTIVE ;  /* 0x000000000000791b */ /* 0x003fea0003800000 */
.L_x_14432:
[----:B------:R-:W-:Y:S02]  /*6090*/  HFMA2 R13, -RZ, RZ, 0, 0 ;  /* 0x00000000ff0d7431 */ /* 0x000fe400000001ff */
[----:B------:R-:W-:Y:S01]  /*60a0*/  IMAD.MOV.U32 R12, RZ, RZ, 0x4 ;  /* 0x00000004ff0c7424 */ /* 0x000fe200078e00ff */
[----:B------:R-:W-:-:S07]  /*60b0*/  MOV R64, R14 ;  /* 0x0000000e00407202 */ /* 0x000fce0000000f00 */
[----:B------:R-:W-:Y:S05]  /*60c0*/  WARPSYNC.COLLECTIVE R15, `(.L_x_14433) ;  /* 0x000000000f087348 */ /* 0x000fea0003c00000 */
[----:B------:R0:W1:Y:S02]  /*60d0*/  SHFL.BFLY P6, R14, R13, R12, R11 ;  /* 0x0c00000c0d0e7389 */ /* 0x00006400000c000b */
[----:B01----:R-:W-:Y:S05]  /*60e0*/  ENDCOLLECTIVE ;  /* 0x000000000000791b */ /* 0x003fea0003800000 */
.L_x_14433:
        /* <DEDUP_REMOVED lines=8> */
.L_x_14434:
[----:B------:R-:W-:Y:S01]  /*6170*/  HFMA2 R12, -RZ, RZ, 0, 5.9604644775390625e-08 ;  /* 0x00000001ff0c7431 */ /* 0x000fe200000001ff */
[----:B------:R-:W-:-:S05]  /*6180*/  MOV R8, R14 ;  /* 0x0000000e00087202 */ /* 0x000fca0000000f00 */
[----:B------:R-:W-:-:S04]  /*6190*/  FADD.FTZ R63, R5, R8 ;  /* 0x00000008053f7221 */ /* 0x000fc80000010000 */
[----:B------:R-:W-:-:S07]  /*61a0*/  IMAD.MOV.U32 R13, RZ, RZ, R63 ;  /* 0x000000ffff0d7224 */ /* 0x000fce00078e003f */
[----:B------:R-:W-:Y:S05]  /*61b0*/  WARPSYNC.COLLECTIVE R15, `(.L_x_14435) ;  /* 0x000000000f087348 */ /* 0x000fea0003c00000 */
[----:B------:R0:W1:Y:S02]  /*61c0*/  SHFL.BFLY P6, R14, R13, R12, R11 ;  /* 0x0c00000c0d0e7389 */ /* 0x00006400000c000b */
[----:B01----:R-:W-:Y:S05]  /*61d0*/  ENDCOLLECTIVE ;  /* 0x000000000000791b */ /* 0x003fea0003800000 */
.L_x_14435:
[----:B------:R-:W-:Y:S01]  /*61e0*/  HFMA2 R13, -RZ, RZ, 0, 0 ;  /* 0x00000000ff0d7431 */ /* 0x000fe200000001ff */
[----:B------:R-:W-:Y:S02]  /*61f0*/  MOV R12, 0x4 ;  /* 0x00000004000c7802 */ /* 0x000fe40000000f00 */
[----:B------:R-:W-:-:S07]  /*6200*/  MOV R62, R14 ;  /* 0x0000000e003e7202 */ /* 0x000fce0000000f00 */
[----:B------:R-:W-:Y:S05]  /*6210*/  WARPSYNC.COLLECTIVE R15, `(.L_x_14436) ;  /* 0x000000000f087348 */ /* 0x000fea0003c00000 */
[----:B------:R0:W1:Y:S02]  /*6220*/  SHFL.BFLY P6, R14, R13, R12, R11 ;  /* 0x0c00000c0d0e7389 */ /* 0x00006400000c000b */
[----:B01----:R-:W-:Y:S05]  /*6230*/  ENDCOLLECTIVE ;  /* 0x000000000000791b */ /* 0x003fea0003800000 */
.L_x_14436:
        /* <DEDUP_REMOVED lines=8> */
.L_x_14437:
[----:B------:R-:W-:Y:S01]  /*62c0*/  IMAD.MOV.U32 R12, RZ, RZ, 0x1 ;  /* 0x00000001ff0c7424 */ /* 0x000fe200078e00ff */
[----:B------:R-:W-:-:S05]  /*62d0*/  MOV R10, R14 ;  /* 0x0000000e000a7202 */ /* 0x000fca0000000f00 */
[----:B------:R-:W-:-:S05]  /*62e0*/  FADD.FTZ R0, R7, R10 ;  /* 0x0000000a07007221 */ /* 0x000fca0000010000 */
[----:B------:R-:W-:-:S07]  /*62f0*/  MOV R13, R0 ;  /* 0x00000000000d7202 */ /* 0x000fce0000000f00 */
[----:B------:R-:W-:Y:S05]  /*6300*/  WARPSYNC.COLLECTIVE R15, `(.L_x_14438) ;  /* 0x000000000f087348 */ /* 0x000fea0003c00000 */
[----:B------:R0:W1:Y:S02]  /*6310*/  SHFL.BFLY P6, R14, R13, R12, R11 ;  /* 0x0c00000c0d0e7389 */ /* 0x00006400000c000b */
[----:B01----:R-:W-:Y:S05]  /*6320*/  ENDCOLLECTIVE ;  /* 0x000000000000791b */ /* 0x003fea0003800000 */
.L_x_14438:
[----:B------:R-:W-:Y:S01]  /*6330*/  HFMA2 R13, -RZ, RZ, 0, 0 ;  /* 0x00000000ff0d7431 */ /* 0x000fe200000001ff */
[----:B------:R-:W-:Y:S02]  /*6340*/  MOV R12, 0x4 ;  /* 0x00000004000c7802 */ /* 0x000fe40000000f00 */
[----:B------:R-:W-:-:S07]  /*6350*/  MOV R3, R14 ;  /* 0x0000000e00037202 */ /* 0x000fce0000000f00 */
[----:B------:R-:W-:Y:S05]  /*6360*/  WARPSYNC.COLLECTIVE R15, `(.L_x_14439) ;  /* 0x000000000f087348 */ /* 0x000fea0003c00000 */
[----:B------:R0:W1:Y:S02]  /*6370*/  SHFL.BFLY P6, R14, R13, R12, R11 ;  /* 0x0c00000c0d0e7389 */ /* 0x00006400000c000b */
[----:B01----:R-:W-:Y:S05]  /*6380*/  ENDCOLLECTIVE ;  /* 0x000000000000791b */ /* 0x003fea0003800000 */
.L_x_14439:
        /* <DEDUP_REMOVED lines=8> */
.L_x_14440:
[----:B------:R-:W-:Y:S01]  /*6410*/  HFMA2 R12, -RZ, RZ, 0, 5.9604644775390625e-08 ;  /* 0x00000001ff0c7431 */ /* 0x000fe200000001ff */
[----:B------:R-:W-:-:S05]  /*6420*/  MOV R16, R14 ;  /* 0x0000000e00107202 */ /* 0x000fca0000000f00 */
[----:B------:R-:W-:-:S05]  /*6430*/  FADD.FTZ R2, R9, R16 ;  /* 0x0000001009027221 */ /* 0x000fca0000010000 */
[----:B------:R-:W-:-:S07]  /*6440*/  MOV R13, R2 ;  /* 0x00000002000d7202 */ /* 0x000fce0000000f00 */
[----:B------:R-:W-:Y:S05]  /*6450*/  WARPSYNC.COLLECTIVE R15, `(.L_x_14441) ;  /* 0x000000000f087348 */ /* 0x000fea0003c00000 */
[----:B------:R0:W1:Y:S02]  /*6460*/  SHFL.BFLY P6, R14, R13, R12, R11 ;  /* 0x0c00000c0d0e7389 */ /* 0x00006400000c000b */
[----:B01----:R-:W-:Y:S05]  /*6470*/  ENDCOLLECTIVE ;  /* 0x000000000000791b */ /* 0x003fea0003800000 */
.L_x_14441:
[----:B------:R-:W-:Y:S01]  /*6480*/  MOV R13, RZ ;  /* 0x000000ff000d7202 */ /* 0x000fe20000000f00 */
[----:B------:R-:W-:Y:S02]  /*6490*/  HFMA2 R12, -RZ, RZ, 0, 2.384185791015625e-07 ;  /* 0x00000004ff0c7431 */ /* 0x000fe400000001ff */
[----:B------:R-:W-:-:S07]  /*64a0*/  IMAD.MOV.U32 R5, RZ, RZ, R14 ;  /* 0x000000ffff057224 */ /* 0x000fce00078e000e */
[----:B------:R-:W-:Y:S05]  /*64b0*/  WARPSYNC.COLLECTIVE R15, `(.L_x_14442) ;  /* 0x000000000f087348 */ /* 0x000fea0003c00000 */
[----:B------:R0:W1:Y:S02]  /*64c0*/  SHFL.BFLY P6, R14, R13, R12, R11 ;  /* 0x0c00000c0d0e7389 */ /* 0x00006400000c000b */
[----:B01----:R-:W-:Y:S05]  /*64d0*/  ENDCOLLECTIVE ;  /* 0x000000000000791b */ /* 0x003fea0003800000 */
.L_x_14442:
        /* <DEDUP_REMOVED lines=8> */
.L_x_14443:
[----:B------:R-:W-:Y:S01]  /*6560*/  HFMA2 R12, -RZ, RZ, 0, 5.9604644775390625e-08 ;  /* 0x00000001ff0c7431 */ /* 0x000fe200000001ff */
[----:B------:R-:W-:-:S05]  /*6570*/  MOV R18, R14 ;  /* 0x0000000e00127202 */ /* 0x000fca0000000f00 */
[----:B------:R-:W-:-:S05]  /*6580*/  FADD.FTZ R4, R17, R18 ;  /* 0x0000001211047221 */ /* 0x000fca0000010000 */
[----:B------:R-:W-:-:S07]  /*6590*/  MOV R13, R4 ;  /* 0x00000004000d7202 */ /* 0x000fce0000000f00 */
[----:B------:R-:W-:Y:S05]  /*65a0*/  WARPSYNC.COLLECTIVE R15, `(.L_x_14444) ;  /* 0x000000000f087348 */ /* 0x000fea0003c00000 */
[----:B------:R0:W1:Y:S02]  /*65b0*/  SHFL.BFLY P6, R14, R13, R12, R11 ;  /* 0x0c00000c0d0e7389 */ /* 0x00006400000c000b */
[----:B01----:R-:W-:Y:S05]  /*65c0*/  ENDCOLLECTIVE ;  /* 0x000000000000791b */ /* 0x003fea0003800000 */
.L_x_14444:
[----:B------:R-:W-:Y:S02]  /*65d0*/  IMAD.MOV.U32 R13, RZ, RZ, RZ ;  /* 0x000000ffff0d7224 */ /* 0x000fe400078e00ff */
[----:B------:R-:W-:Y:S01]  /*65e0*/  HFMA2 R12, -RZ, RZ, 0, 2.384185791015625e-07 ;  /* 0x00000004ff0c7431 */ /* 0x000fe200000001ff */
[----:B------:R-:W-:-:S07]  /*65f0*/  MOV R7, R14 ;  /* 0x0000000e00077202 */ /* 0x000fce0000000f00 */
[----:B------:R-:W-:Y:S05]  /*6600*/  WARPSYNC.COLLECTIVE R15, `(.L_x_14445) ;  /* 0x000000000f087348 */ /* 0x000fea0003c00000 */
[----:B------:R0:W1:Y:S02]  /*6610*/  SHFL.BFLY P6, R14, R13, R12, R11 ;  /* 0x0c00000c0d0e7389 */ /* 0x00006400000c000b */
[----:B01----:R-:W-:Y:S05]  /*6620*/  ENDCOLLECTIVE ;  /* 0x000000000000791b */ /* 0x003fea0003800000 */
.L_x_14445:
        /* <DEDUP_REMOVED lines=8> */
.L_x_14446:
[----:B------:R-:W-:Y:S02]  /*66b0*/  HFMA2 R12, -RZ, RZ, 0, 5.9604644775390625e-08 ;  /* 0x00000001ff0c7431 */ /* 0x000fe400000001ff */
[----:B------:R-:W-:-:S04]  /*66c0*/  IMAD.MOV.U32 R20, RZ, RZ, R14 ;  /* 0x000000ffff147224 */ /* 0x000fc800078e000e */
[----:B------:R-:W-:-:S05]  /*66d0*/  FADD.FTZ R6, R19, R20 ;  /* 0x0000001413067221 */ /* 0x000fca0000010000 */
[----:B------:R-:W-:-:S07]  /*66e0*/  MOV R13, R6 ;  /* 0x00000006000d7202 */ /* 0x000fce0000000f00 */
[----:B------:R-:W-:Y:S05]  /*66f0*/  WARPSYNC.COLLECTIVE R15, `(.L_x_14447) ;  /* 0x000000000f087348 */ /* 0x000fea0003c00000 */
[----:B------:R0:W1:Y:S02]  /*6700*/  SHFL.BFLY P6, R14, R13, R12, R11 ;  /* 0x0c00000c0d0e7389 */ /* 0x00006400000c000b */
[----:B01----:R-:W-:Y:S05]  /*6710*/  ENDCOLLECTIVE ;  /* 0x000000000000791b */ /* 0x003fea0003800000 */
.L_x_14447:
[----:B------:R-:W-:Y:S02]  /*6720*/  HFMA2 R13, -RZ, RZ, 0, 0 ;  /* 0x00000000ff0d7431 */ /* 0x000fe400000001ff */
[----:B------:R-:W-:Y:S01]  /*6730*/  IMAD.MOV.U32 R12, RZ, RZ, 0x4 ;  /* 0x00000004ff0c7424 */ /* 0x000fe200078e00ff */
[----:B------:R-:W-:-:S07]  /*6740*/  MOV R9, R14 ;  /* 0x0000000e00097202 */ /* 0x000fce0000000f00 */
[----:B------:R-:W-:Y:S05]  /*6750*/  WARPSYNC.COLLECTIVE R15, `(.L_x_14448) ;  /* 0x000000000f087348 */ /* 0x000fea0003c00000 */
[----:B------:R0:W1:Y:S02]  /*6760*/  SHFL.BFLY P6, R14, R13, R12, R11 ;  /* 0x0c00000c0d0e7389 */ /* 0x00006400000c000b */
[----:B01----:R-:W-:Y:S05]  /*6770*/  ENDCOLLECTIVE ;  /* 0x000000000000791b */ /* 0x003fea0003800000 */
.L_x_14448:
        /* <DEDUP_REMOVED lines=8> */
.L_x_14449:
[----:B------:R-:W-:Y:S01]  /*6800*/  HFMA2 R12, -RZ, RZ, 0, 5.9604644775390625e-08 ;  /* 0x00000001ff0c7431 */ /* 0x000fe200000001ff */
[----:B------:R-:W-:-:S05]  /*6810*/  MOV R22, R14 ;  /* 0x0000000e00167202 */ /* 0x000fca0000000f00 */
[----:B------:R-:W-:-:S04]  /*6820*/  FADD.FTZ R8, R21, R22 ;  /* 0x0000001615087221 */ /* 0x000fc80000010000 */
[----:B------:R-:W-:-:S07]  /*6830*/  IMAD.MOV.U32 R13, RZ, RZ, R8 ;  /* 0x000000ffff0d7224 */ /* 0x000fce00078e0008 */
[----:B------:R-:W-:Y:S05]  /*6840*/  WARPSYNC.COLLECTIVE R15, `(.L_x_14450) ;  /* 0x000000000f087348 */ /* 0x000fea0003c00000 */
[----:B------:R0:W1:Y:S02]  /*6850*/  SHFL.BFLY P6, R14, R13, R12, R11 ;  /* 0x0c00000c0d0e7389 */ /* 0x00006400000c000b */
[----:B01----:R-:W-:Y:S05]  /*6860*/  ENDCOLLECTIVE ;  /* 0x000000000000791b */ /* 0x003fea0003800000 */
.L_x_14450:
[----:B------:R-:W-:Y:S01]  /*6870*/  HFMA2 R13, -RZ, RZ, 0, 0 ;  /* 0x00000000ff0d7431 */ /* 0x000fe200000001ff */
[----:B------:R-:W-:Y:S02]  /*6880*/  MOV R12, 0x4 ;  /* 0x00000004000c7802 */ /* 0x000fe40000000f00 */
[----:B------:R-:W-:-:S07]  /*6890*/  MOV R17, R14 ;  /* 0x0000000e00117202 */ /* 0x000fce0000000f00 */
[----:B------:R-:W-:Y:S05]  /*68a0*/  WARPSYNC.COLLECTIVE R15, `(.L_x_14451) ;  /* 0x000000000f087348 */ /* 0x000fea0003c00000 */
[----:B------:R0:W1:Y:S02]  /*68b0*/  SHFL.BFLY P6, R14, R13, R12, R11 ;  /* 0x0c00000c0d0e7389 */ /* 0x00006400000c000b */
[----:B01----:R-:W-:Y:S05]  /*68c0*/  ENDCOLLECTIVE ;  /* 0x000000000000791b */ /* 0x003fea0003800000 */
.L_x_14451:
        /* <DEDUP_REMOVED lines=8> */
.L_x_14452:
[----:B------:R-:W-:Y:S01]  /*6950*/  IMAD.MOV.U32 R12, RZ, RZ, 0x1 ;  /* 0x00000001ff0c7424 */ /* 0x000fe200078e00ff */
[----:B------:R-:W-:-:S05]  /*6960*/  MOV R24, R14 ;  /* 0x0000000e00187202 */ /* 0x000fca0000000f00 */
[----:B------:R-:W-:-:S05]  /*6970*/  FADD.FTZ R10, R23, R24 ;  /* 0x00000018170a7221 */ /* 0x000fca0000010000 */
[----:B------:R-:W-:-:S07]  /*6980*/  MOV R13, R10 ;  /* 0x0000000a000d7202 */ /* 0x000fce0000000f00 */
[----:B------:R-:W-:Y:S05]  /*6990*/  WARPSYNC.COLLECTIVE R15, `(.L_x_14453) ;  /* 0x000000000f087348 */ /* 0x000fea0003c00000 */
[----:B------:R0:W1:Y:S02]  /*69a0*/  SHFL.BFLY P6, R14, R13, R12, R11 ;  /* 0x0c00000c0d0e7389 */ /* 0x00006400000c000b */
[----:B01----:R-:W-:Y:S05]  /*69b0*/  ENDCOLLECTIVE ;  /* 0x000000000000791b */ /* 0x003fea0003800000 */
.L_x_14453:
[----:B------:R-:W-:Y:S01]  /*69c0*/  HFMA2 R13, -RZ, RZ, 0, 0 ;  /* 0x00000000ff0d7431 */ /* 0x000fe200000001ff */
[----:B------:R-:W-:Y:S02]  /*69d0*/  MOV R12, 0x4 ;  /* 0x00000004000c7802 */ /* 0x000fe40000000f00 */
[----:B------:R-:W-:-:S07]  /*69e0*/  MOV R19, R14 ;  /* 0x0000000e00137202 */ /* 0x000fce0000000f00 */
[----:B------:R-:W-:Y:S05]  /*69f0*/  WARPSYNC.COLLECTIVE R15, `(.L_x_14454) ;  /* 0x000000000f087348 */ /* 0x000fea0003c00000 */
[----:B------:R0:W1:Y:S02]  /*6a00*/  SHFL.BFLY P6, R14, R13, R12, R11 ;  /* 0x0c00000c0d0e7389 */ /* 0x00006400000c000b */
[----:B01----:R-:W-:Y:S05]  /*6a10*/  ENDCOLLECTIVE ;  /* 0x000000000000791b */ /* 0x003fea0003800000 */
.L_x_14454:
        /* <DEDUP_REMOVED lines=8> */
.L_x_14455:
[----:B------:R-:W-:Y:S01]  /*6aa0*/  HFMA2 R12, -RZ, RZ, 0, 5.9604644775390625e-08 ;  /* 0x00000001ff0c7431 */ /* 0x000fe200000001ff */
[----:B------:R-:W-:-:S05]  /*6ab0*/  MOV R26, R14 ;  /* 0x0000000e001a7202 */ /* 0x000fca0000000f00 */
[----:B------:R-:W-:-:S05]  /*6ac0*/  FADD.FTZ R16, R25, R26 ;  /* 0x0000001a19107221 */ /* 0x000fca0000010000 */
[----:B------:R-:W-:-:S07]  /*6ad0*/  MOV R13, R16 ;  /* 0x00000010000d7202 */ /* 0x000fce0000000f00 */
[----:B------:R-:W-:Y:S05]  /*6ae0*/  WARPSYNC.COLLECTIVE R15, `(.L_x_14456) ;  /* 0x000000000f087348 */ /* 0x000fea0003c00000 */
[----:B------:R0:W1:Y:S02]  /*6af0*/  SHFL.BFLY P6, R14, R13, R12, R11 ;  /* 0x0c00000c0d0e7389 */ /* 0x00006400000c000b */
[----:B01----:R-:W-:Y:S05]  /*6b00*/  ENDCOLLECTIVE ;  /* 0x000000000000791b */ /* 0x003fea0003800000 */
.L_x_14456:
[----:B------:R-:W-:Y:S01]  /*6b10*/  MOV R13, RZ ;  /* 0x000000ff000d7202 */ /* 0x000fe20000000f00 */
[----:B------:R-:W-:Y:S02]  /*6b20*/  HFMA2 R12, -RZ, RZ, 0, 2.384185791015625e-07 ;  /* 0x00000004ff0c7431 */ /* 0x000fe400000001ff */
[----:B------:R-:W-:-:S07]  /*6b30*/  IMAD.MOV.U32 R21, RZ, RZ, R14 ;  /* 0x000000ffff157224 */ /* 0x000fce00078e000e */
[----:B------:R-:W-:Y:S05]  /*6b40*/  WARPSYNC.COLLECTIVE R15, `(.L_x_14457) ;  /* 0x000000000f087348 */ /* 0x000fea0003c00000 */
[----:B------:R0:W1:Y:S02]  /*6b50*/  SHFL.BFLY P6, R14, R13, R12, R11 ;  /* 0x0c00000c0d0e7389 */ /* 0x00006400000c000b */
[----:B01----:R-:W-:Y:S05]  /*6b60*/  ENDCOLLECTIVE ;  /* 0x000000000000791b */ /* 0x003fea0003800000 */
.L_x_14457:
        /* <DEDUP_REMOVED lines=8> */
.L_x_14458:
[----:B------:R-:W-:Y:S01]  /*6bf0*/  HFMA2 R12, -RZ, RZ, 0, 5.9604644775390625e-08 ;  /* 0x00000001ff0c7431 */ /* 0x000fe200000001ff */
[----:B------:R-:W-:-:S05]  /*6c00*/  MOV R23, R14 ;  /* 0x0000000e00177202 */ /* 0x000fca0000000f00 */
[----:B------:R-:W-:-:S05]  /*6c10*/  FADD.FTZ R18, R18, R23 ;  /* 0x0000001712127221 */ /* 0x000fca0000010000 */
[----:B------:R-:W-:-:S07]  /*6c20*/  MOV R13, R18 ;  /* 0x00000012000d7202 */ /* 0x000fce0000000f00 */
[----:B------:R-:W-:Y:S05]  /*6c30*/  WARPSYNC.COLLECTIVE R15, `(.L_x_14459) ;  /* 0x000000000f087348 */ /* 0x000fea0003c00000 */
[----:B------:R0:W1:Y:S02]  /*6c40*/  SHFL.BFLY P6, R14, R13, R12, R11 ;  /* 0x0c00000c0d0e7389 */ /* 0x00006400000c000b */
[----:B01----:R-:W-:Y:S05]  /*6c50*/  ENDCOLLECTIVE ;  /* 0x000000000000791b */ /* 0x003fea0003800000 */
.L_x_14459:
[----:B------:R-:W-:Y:S02]  /*6c60*/  IMAD.MOV.U32 R13, RZ, RZ, RZ ;  /* 0x000000ffff0d7224 */ /* 0x000fe400078e00ff */
[----:B------:R-:W-:Y:S01]  /*6c70*/  HFMA2 R12, -RZ, RZ, 0, 2.384185791015625e-07 ;  /* 0x00000004ff0c7431 */ /* 0x000fe200000001ff */
[----:B------:R-:W-:-:S07]  /*6c80*/  MOV R23, R14 ;  /* 0x0000000e00177202 */ /* 0x000fce0000000f00 */
[----:B------:R-:W-:Y:S05]  /*6c90*/  WARPSYNC.COLLECTIVE R15, `(.L_x_14460) ;  /* 0x000000000f087348 */ /* 0x000fea0003c00000 */
[----:B------:R0:W1:Y:S02]  /*6ca0*/  SHFL.BFLY P6, R14, R13, R12, R11 ;  /* 0x0c00000c0d0e7389 */ /* 0x00006400000c000b */
[----:B01----:R-:W-:Y:S05]  /*6cb0*/  ENDCOLLECTIVE ;  /* 0x000000000000791b */ /* 0x003fea0003800000 */
.L_x_14460:
        /* <DEDUP_REMOVED lines=8> */
.L_x_14461:
[----:B------:R-:W-:Y:S02]  /*6d40*/  HFMA2 R12, -RZ, RZ, 0, 5.9604644775390625e-08 ;  /* 0x00000001ff0c7431 */ /* 0x000fe400000001ff */
[----:B------:R-:W-:-:S04]  /*6d50*/  IMAD.MOV.U32 R25, RZ, RZ, R14 ;  /* 0x000000ffff197224 */ /* 0x000fc800078e000e */
[----:B------:R-:W-:-:S05]  /*6d60*/  FADD.FTZ R20, R20, R25 ;  /* 0x0000001914147221 */ /* 0x000fca0000010000 */
[----:B------:R-:W-:-:S07]  /*6d70*/  MOV R13, R20 ;  /* 0x00000014000d7202 */ /* 0x000fce0000000f00 */
[----:B------:R-:W-:Y:S05]  /*6d80*/  WARPSYNC.COLLECTIVE R15, `(.L_x_14462) ;  /* 0x000000000f087348 */ /* 0x000fea0003c00000 */
[----:B------:R0:W1:Y:S02]  /*6d90*/  SHFL.BFLY P6, R14, R13, R12, R11 ;  /* 0x0c00000c0d0e7389 */ /* 0x00006400000c000b */
[----:B01----:R-:W-:Y:S05]  /*6da0*/  ENDCOLLECTIVE ;  /* 0x000000000000791b */ /* 0x003fea0003800000 */
.L_x_14462:
[----:B------:R-:W-:Y:S02]  /*6db0*/  HFMA2 R13, -RZ, RZ, 0, 0 ;  /* 0x00000000ff0d7431 */ /* 0x000fe400000001ff */
[----:B------:R-:W-:Y:S01]  /*6dc0*/  IMAD.MOV.U32 R12, RZ, RZ, 0x4 ;  /* 0x00000004ff0c7424 */ /* 0x000fe200078e00ff */
[----:B------:R-:W-:-:S07]  /*6dd0*/  MOV R25, R14 ;  /* 0x0000000e00197202 */ /* 0x000fce0000000f00 */
[----:B------:R-:W-:Y:S05]  /*6de0*/  WARPSYNC.COLLECTIVE R15, `(.L_x_14463) ;  /* 0x000000000f087348 */ /* 0x000fea0003c00000 */
[----:B------:R0:W1:Y:S02]  /*6df0*/  SHFL.BFLY P6, R14, R13, R12, R11 ;  /* 0x0c00000c0d0e7389 */ /* 0x00006400000c000b */
[----:B01----:R-:W-:Y:S05]  /*6e00*/  ENDCOLLECTIVE ;  /* 0x000000000000791b */ /* 0x003fea0003800000 */
.L_x_14463:
        /* <DEDUP_REMOVED lines=8> */
.L_x_14464:
[----:B------:R-:W-:Y:S01]  /*6e90*/  HFMA2 R12, -RZ, RZ, 0, 5.9604644775390625e-08 ;  /* 0x00000001ff0c7431 */ /* 0x000fe200000001ff */
[----:B------:R-:W-:-:S05]  /*6ea0*/  MOV R27, R14 ;  /* 0x0000000e001b7202 */ /* 0x000fca0000000f00 */
[----:B------:R-:W-:-:S04]  /*6eb0*/  FADD.FTZ R22, R22, R27 ;  /* 0x0000001b16167221 */ /* 0x000fc80000010000 */
[----:B------:R-:W-:-:S07]  /*6ec0*/  IMAD.MOV.U32 R13, RZ, RZ, R22 ;  /* 0x000000ffff0d7224 */ /* 0x000fce00078e0016 */
[----:B------:R-:W-:Y:S05]  /*6ed0*/  WARPSYNC.COLLECTIVE R15, `(.L_x_14465) ;  /* 0x000000000f087348 */ /* 0x000fea0003c00000 */
[----:B------:R0:W1:Y:S02]  /*6ee0*/  SHFL.BFLY P6, R14, R13, R12, R11 ;  /* 0x0c00000c0d0e7389 */ /* 0x00006400000c000b */
[----:B01----:R-:W-:Y:S05]  /*6ef0*/  ENDCOLLECTIVE ;  /* 0x000000000000791b */ /* 0x003fea0003800000 */
.L_x_14465:
[----:B------:R-:W-:Y:S01]  /*6f00*/  HFMA2 R13, -RZ, RZ, 0, 0 ;  /* 0x00000000ff0d7431 */ /* 0x000fe200000001ff */
[----:B------:R-:W-:Y:S02]  /*6f10*/  MOV R12, 0x4 ;  /* 0x00000004000c7802 */ /* 0x000fe40000000f00 */
[----:B------:R-:W-:-:S07]  /*6f20*/  MOV R27, R14 ;  /* 0x0000000e001b7202 */ /* 0x000fce0000000f00 */
[----:B------:R-:W-:Y:S05]  /*6f30*/  WARPSYNC.COLLECTIVE R15, `(.L_x_14466) ;  /* 0x000000000f087348 */ /* 0x000fea0003c00000 */
[----:B------:R0:W1:Y:S02]  /*6f40*/  SHFL.BFLY P6, R14, R13, R12, R11 ;  /* 0x0c00000c0d0e7389 */ /* 0x00006400000c000b */
[----:B01----:R-:W-:Y:S05]  /*6f50*/  ENDCOLLECTIVE ;  /* 0x000000000000791b */ /* 0x003fea0003800000 */
.L_x_14466:
        /* <DEDUP_REMOVED lines=8> */
.L_x_14467:
[----:B------:R-:W-:Y:S01]  /*6fe0*/  IMAD.MOV.U32 R12, RZ, RZ, 0x1 ;  /* 0x00000001ff0c7424 */ /* 0x000fe200078e00ff */
[----:B------:R-:W-:-:S05]  /*6ff0*/  MOV R29, R14 ;  /* 0x0000000e001d7202 */ /* 0x000fca0000000f00 */
[----:B------:R-:W-:-:S05]  /*7000*/  FADD.FTZ R24, R24, R29 ;  /* 0x0000001d18187221 */ /* 0x000fca0000010000 */
[----:B------:R-:W-:-:S07]  /*7010*/  MOV R13, R24 ;  /* 0x00000018000d7202 */ /* 0x000fce0000000f00 */
[----:B------:R-:W-:Y:S05]  /*7020*/  WARPSYNC.COLLECTIVE R15, `(.L_x_14468) ;  /* 0x000000000f087348 */ /* 0x000fea0003c00000 */
[----:B------:R0:W1:Y:S02]  /*7030*/  SHFL.BFLY P6, R14, R13, R12, R11 ;  /* 0x0c00000c0d0e7389 */ /* 0x00006400000c000b */
[----:B01----:R-:W-:Y:S05]  /*7040*/  ENDCOLLECTIVE ;  /* 0x000000000000791b */ /* 0x003fea0003800000 */
.L_x_14468:
[----:B------:R-:W-:Y:S01]  /*7050*/  HFMA2 R13, -RZ, RZ, 0, 0 ;  /* 0x00000000ff0d7431 */ /* 0x000fe200000001ff */
[----:B------:R-:W-:Y:S02]  /*7060*/  MOV R12, 0x4 ;  /* 0x00000004000c7802 */ /* 0x000fe40000000f00 */
[----:B------:R-:W-:-:S07]  /*7070*/  MOV R29, R14 ;  /* 0x0000000e001d7202 */ /* 0x000fce0000000f00 */
[----:B------:R-:W-:Y:S05]  /*7080*/  WARPSYNC.COLLECTIVE R15, `(.L_x_14469) ;  /* 0x000000000f087348 */ /* 0x000fea0003c00000 */
[----:B------:R0:W1:Y:S02]  /*7090*/  SHFL.BFLY P6, R14, R13, R12, R11 ;  /* 0x0c00000c0d0e7389 */ /* 0x00006400000c000b */
[----:B01----:R-:W-:Y:S05]  /*70a0*/  ENDCOLLECTIVE ;  /* 0x000000000000791b */ /* 0x003fea0003800000 */
.L_x_14469:
        /* <DEDUP_REMOVED lines=8> */
.L_x_14470:
[----:B------:R-:W-:Y:S01]  /*7130*/  HFMA2 R12, -RZ, RZ, 0, 5.9604644775390625e-08 ;  /* 0x00000001ff0c7431 */ /* 0x000fe200000001ff */
[----:B------:R-:W-:-:S05]  /*7140*/  MOV R31, R14 ;  /* 0x0000000e001f7202 */ /* 0x000fca0000000f00 */
[----:B------:R-:W-:-:S05]  /*7150*/  FADD.FTZ R26, R26, R31 ;  /* 0x0000001f1a1a7221 */ /* 0x000fca0000010000 */
[----:B------:R-:W-:-:S07]  /*7160*/  MOV R13, R26 ;  /* 0x0000001a000d7202 */ /* 0x000fce0000000f00 */
[----:B------:R-:W-:Y:S05]  /*7170*/  WARPSYNC.COLLECTIVE R15, `(.L_x_14471) ;  /* 0x000000000f087348 */ /* 0x000fea0003c00000 */
[----:B------:R0:W1:Y:S02]  /*7180*/  SHFL.BFLY P6, R14, R13, R12, R11 ;  /* 0x0c00000c0d0e7389 */ /* 0x00006400000c000b */
[----:B01----:R-:W-:Y:S05]  /*7190*/  ENDCOLLECTIVE ;  /* 0x000000000000791b */ /* 0x003fea0003800000 */
.L_x_14471:
[----:B------:R-:W-:Y:S01]  /*71a0*/  MOV R13, RZ ;  /* 0x000000ff000d7202 */ /* 0x000fe20000000f00 */
[----:B------:R-:W-:Y:S02]  /*71b0*/  HFMA2 R12, -RZ, RZ, 0, 2.384185791015625e-07 ;  /* 0x00000004ff0c7431 */ /* 0x000fe400000001ff */
[----:B------:R-:W-:-:S07]  /*71c0*/  IMAD.MOV.U32 R31, RZ, RZ, R14 ;  /* 0x000000ffff1f7224 */ /* 0x000fce00078e000e */
[----:B------:R-:W-:Y:S05]  /*71d0*/  WARPSYNC.COLLECTIVE R15, `(.L_x_14472) ;  /* 0x000000000f087348 */ /* 0x000fea0003c00000 */
[----:B------:R0:W1:Y:S02]  /*71e0*/  SHFL.BFLY P6, R14, R13, R12, R11 ;  /* 0x0c00000c0d0e7389 */ /* 0x00006400000c000b */
[----:B01----:R-:W-:Y:S05]  /*71f0*/  ENDCOLLECTIVE ;  /* 0x000000000000791b */ /* 0x003fea0003800000 */
.L_x_14472:
        /* <DEDUP_REMOVED lines=8> */
.L_x_14473:
[----:B------:R-:W-:Y:S01]  /*7280*/  HFMA2 R12, -RZ, RZ, 0, 5.9604644775390625e-08 ;  /* 0x00000001ff0c7431 */ /* 0x000fe200000001ff */
[----:B------:R-:W-:-:S05]  /*7290*/  MOV R33, R14 ;  /* 0x0000000e00217202 */ /* 0x000fca0000000f00 */
[----:B------:R-:W-:-:S05]  /*72a0*/  FADD.FTZ R28, R28, R33 ;  /* 0x000000211c1c7221 */ /* 0x000fca0000010000 */
[----:B------:R-:W-:-:S07]  /*72b0*/  MOV R13, R28 ;  /* 0x0000001c000d7202 */ /* 0x000fce0000000f00 */
[----:B------:R-:W-:Y:S05]  /*72c0*/  WARPSYNC.COLLECTIVE R15, `(.L_x_14474) ;  /* 0x000000000f087348 */ /* 0x000fea0003c00000 */
[----:B------:R0:W1:Y:S02]  /*72d0*/  SHFL.BFLY P6, R14, R13, R12, R11 ;  /* 0x0c00000c0d0e7389 */ /* 0x00006400000c000b */
[----:B01----:R-:W-:Y:S05]  /*72e0*/  ENDCOLLECTIVE ;  /* 0x000000000000791b */ /* 0x003fea0003800000 */
.L_x_14474:
[----:B------:R-:W-:Y:S02]  /*72f0*/  IMAD.MOV.U32 R13, RZ, RZ, RZ ;  /* 0x000000ffff0d7224 */ /* 0x000fe400078e00ff */
[----:B------:R-:W-:Y:S01]  /*7300*/  HFMA2 R12, -RZ, RZ, 0, 2.384185791015625e-07 ;  /* 0x00000004ff0c7431 */ /* 0x000fe200000001ff */
[----:B------:R-:W-:-:S07]  /*7310*/  MOV R33, R14 ;  /* 0x0000000e00217202 */ /* 0x000fce0000000f00 */
[----:B------:R-:W-:Y:S05]  /*7320*/  WARPSYNC.COLLECTIVE R15, `(.L_x_14475) ;  /* 0x000000000f087348 */ /* 0x000fea0003c00000 */
[----:B------:R0:W1:Y:S02]  /*7330*/  SHFL.BFLY P6, R14, R13, R12, R11 ;  /* 0x0c00000c0d0e7389 */ /* 0x00006400000c000b */
[----:B01----:R-:W-:Y:S05]  /*7340*/  ENDCOLLECTIVE ;  /* 0x000000000000791b */ /* 0x003fea0003800000 */
.L_x_14475:
        /* <DEDUP_REMOVED lines=8> */
.L_x_14476:
[----:B------:R-:W-:Y:S02]  /*73d0*/  HFMA2 R12, -RZ, RZ, 0, 5.9604644775390625e-08 ;  /* 0x00000001ff0c7431 */ /* 0x000fe400000001ff */
[----:B------:R-:W-:-:S04]  /*73e0*/  IMAD.MOV.U32 R35, RZ, RZ, R14 ;  /* 0x000000ffff237224 */ /* 0x000fc800078e000e */
[----:B------:R-:W-:-:S05]  /*73f0*/  FADD.FTZ R30, R30, R35 ;  /* 0x000000231e1e7221 */ /* 0x000fca0000010000 */
[----:B------:R-:W-:-:S07]  /*7400*/  MOV R13, R30 ;  /* 0x0000001e000d7202 */ /* 0x000fce0000000f00 */
[----:B------:R-:W-:Y:S05]  /*7410*/  WARPSYNC.COLLECTIVE R15, `(.L_x_14477) ;  /* 0x000000000f087348 */ /* 0x000fea0003c00000 */
[----:B------:R0:W1:Y:S02]  /*7420*/  SHFL.BFLY P6, R14, R13, R12, R11 ;  /* 0x0c00000c0d0e7389 */ /* 0x00006400000c000b */
[----:B01----:R-:W-:Y:S05]  /*7430*/  ENDCOLLECTIVE ;  /* 0x000000000000791b */ /* 0x003fea0003800000 */
.L_x_14477:
[----:B------:R-:W-:Y:S02]  /*7440*/  HFMA2 R13, -RZ, RZ, 0, 0 ;  /* 0x00000000ff0d7431 */ /* 0x000fe400000001ff */
[----:B------:R-:W-:Y:S01]  /*7450*/  IMAD.MOV.U32 R12, RZ, RZ, 0x4 ;  /* 0x00000004ff0c7424 */ /* 0x000fe200078e00ff */
[----:B------:R-:W-:-:S07]  /*7460*/  MOV R35, R14 ;  /* 0x0000000e00237202 */ /* 0x000fce0000000f00 */
[----:B------:R-:W-:Y:S05]  /*7470*/  WARPSYNC.COLLECTIVE R15, `(.L_x_14478) ;  /* 0x000000000f087348 */ /* 0x000fea0003c00000 */
[----:B------:R0:W1:Y:S02]  /*7480*/  SHFL.BFLY P6, R14, R13, R12, R11 ;  /* 0x0c00000c0d0e7389 */ /* 0x00006400000c000b */
[----:B01----:R-:W-:Y:S05]  /*7490*/  ENDCOLLECTIVE ;  /* 0x000000000000791b */ /* 0x003fea0003800000 */
.L_x_14478:
        /* <DEDUP_REMOVED lines=8> */
.L_x_14479:
[----:B------:R-:W-:Y:S01]  /*7520*/  HFMA2 R12, -RZ, RZ, 0, 5.9604644775390625e-08 ;  /* 0x00000001ff0c7431 */ /* 0x000fe200000001ff */
[----:B------:R-:W-:-:S05]  /*7530*/  MOV R37, R14 ;  /* 0x0000000e00257202 */ /* 0x000fca0000000f00 */
[----:B------:R-:W-:-:S04]  /*7540*/  FADD.FTZ R32, R32, R37 ;  /* 0x0000002520207221 */ /* 0x000fc80000010000 */
[----:B------:R-:W-:-:S07]  /*7550*/  IMAD.MOV.U32 R13, RZ, RZ, R32 ;  /* 0x000000ffff0d7224 */ /* 0x000fce00078e0020 */
[----:B------:R-:W-:Y:S05]  /*7560*/  WARPSYNC.COLLECTIVE R15, `(.L_x_14480) ;  /* 0x000000000f087348 */ /* 0x000fea0003c00000 */
[----:B------:R0:W1:Y:S02]  /*7570*/  SHFL.BFLY P6, R14, R13, R12, R11 ;  /* 0x0c00000c0d0e7389 */ /* 0x00006400000c000b */
[----:B01----:R-:W-:Y:S05]  /*7580*/  ENDCOLLECTIVE ;  /* 0x000000000000791b */ /* 0x003fea0003800000 */
.L_x_14480:
[----:B------:R-:W-:Y:S01]  /*7590*/  HFMA2 R13, -RZ, RZ, 0, 0 ;  /* 0x00000000ff0d7431 */ /* 0x000fe200000001ff */
[----:B------:R-:W-:Y:S02]  /*75a0*/  MOV R12, 0x4 ;  /* 0x00000004000c7802 */ /* 0x000fe40000000f00 */
[----:B------:R-:W-:-:S07]  /*75b0*/  MOV R37, R14 ;  /* 0x0000000e00257202 */ /* 0x000fce0000000f00 */
[----:B------:R-:W-:Y:S05]  /*75c0*/  WARPSYNC.COLLECTIVE R15, `(.L_x_14481) ;  /* 0x000000000f087348 */ /* 0x000fea0003c00000 */
[----:B------:R0:W1:Y:S02]  /*75d0*/  SHFL.BFLY P6, R14, R13, R12, R11 ;  /* 0x0c00000c0d0e7389 */ /* 0x00006400000c000b */
[----:B01----:R-:W-:Y:S05]  /*75e0*/  ENDCOLLECTIVE ;  /* 0x000000000000791b */ /* 0x003fea0003800000 */
.L_x_14481:
        /* <DEDUP_REMOVED lines=8> */
.L_x_14482:
[----:B------:R-:W-:Y:S01]  /*7670*/  IMAD.MOV.U32 R12, RZ, RZ, 0x1 ;  /* 0x00000001ff0c7424 */ /* 0x000fe200078e00ff */
[----:B------:R-:W-:-:S05]  /*7680*/  MOV R39, R14 ;  /* 0x0000000e00277202 */ /* 0x000fca0000000f00 */
[----:B------:R-:W-:-:S05]  /*7690*/  FADD.FTZ R34, R34, R39 ;  /* 0x0000002722227221 */ /* 0x000fca0000010000 */
[----:B------:R-:W-:-:S07]  /*76a0*/  MOV R13, R34 ;  /* 0x00000022000d7202 */ /* 0x000fce0000000f00 */
[----:B------:R-:W-:Y:S05]  /*76b0*/  WARPSYNC.COLLECTIVE R15, `(.L_x_14483) ;  /* 0x000000000f087348 */ /* 0x000fea0003c00000 */
[----:B------:R0:W1:Y:S02]  /*76c0*/  SHFL.BFLY P6, R14, R13, R12, R11 ;  /* 0x0c00000c0d0e7389 */ /* 0x00006400000c000b */
[----:B01----:R-:W-:Y:S05]  /*76d0*/  ENDCOLLECTIVE ;  /* 0x000000000000791b */ /* 0x003fea0003800000 */
.L_x_14483:
[----:B------:R-:W-:Y:S01]  /*76e0*/  HFMA2 R13, -RZ, RZ, 0, 0 ;  /* 0x00000000ff0d7431 */ /* 0x000fe200000001ff */
[----:B------:R-:W-:Y:S02]  /*76f0*/  MOV R12, 0x4 ;  /* 0x00000004000c7802 */ /* 0x000fe40000000f00 */
[----:B------:R-:W-:-:S07]  /*7700*/  MOV R39, R14 ;  /* 0x0000000e00277202 */ /* 0x000fce0000000f00 */
[----:B------:R-:W-:Y:S05]  /*7710*/  WARPSYNC.COLLECTIVE R15, `(.L_x_14484) ;  /* 0x000000000f087348 */ /* 0x000fea0003c00000 */
[----:B------:R0:W1:Y:S02]  /*7720*/  SHFL.BFLY P6, R14, R13, R12, R11 ;  /* 0x0c00000c0d0e7389 */ /* 0x00006400000c000b */
[----:B01----:R-:W-:Y:S05]  /*7730*/  ENDCOLLECTIVE ;  /* 0x000000000000791b */ /* 0x003fea0003800000 */
.L_x_14484:
        /* <DEDUP_REMOVED lines=8> */
.L_x_14485:
[----:B------:R-:W-:Y:S01]  /*77c0*/  HFMA2 R12, -RZ, RZ, 0, 5.9604644775390625e-08 ;  /* 0x00000001ff0c7431 */ /* 0x000fe200000001ff */
[----:B------:R-:W-:-:S05]  /*77d0*/  MOV R41, R14 ;  /* 0x0000000e00297202 */ /* 0x000fca0000000f00 */
[----:B------:R-:W-:-:S05]  /*77e0*/  FADD.FTZ R36, R36, R41 ;  /* 0x0000002924247221 */ /* 0x000fca0000010000 */
[----:B------:R-:W-:-:S07]  /*77f0*/  MOV R13, R36 ;  /* 0x00000024000d7202 */ /* 0x000fce0000000f00 */
[----:B------:R-:W-:Y:S05]  /*7800*/  WARPSYNC.COLLECTIVE R15, `(.L_x_14486) ;  /* 0x000000000f087348 */ /* 0x000fea0003c00000 */
[----:B------:R0:W1:Y:S02]  /*7810*/  SHFL.BFLY P6, R14, R13, R12, R11 ;  /* 0x0c00000c0d0e7389 */ /* 0x00006400000c000b */
[----:B01----:R-:W-:Y:S05]  /*7820*/  ENDCOLLECTIVE ;  /* 0x000000000000791b */ /* 0x003fea0003800000 */
.L_x_14486:
[----:B------:R-:W-:Y:S01]  /*7830*/  MOV R13, RZ ;  /* 0x000000ff000d7202 */ /* 0x000fe20000000f00 */
[----:B------:R-:W-:Y:S02]  /*7840*/  HFMA2 R12, -RZ, RZ, 0, 2.384185791015625e-07 ;  /* 0x00000004ff0c7431 */ /* 0x000fe400000001ff */
[----:B------:R-:W-:-:S07]  /*7850*/  IMAD.MOV.U32 R41, RZ, RZ, R14 ;  /* 0x000000ffff297224 */ /* 0x000fce00078e000e */
[----:B------:R-:W-:Y:S05]  /*7860*/  WARPSYNC.COLLECTIVE R15, `(.L_x_14487) ;  /* 0x000000000f087348 */ /* 0x000fea0003c00000 */
[----:B------:R0:W1:Y:S02]  /*7870*/  SHFL.BFLY P6, R14, R13, R12, R11 ;  /* 0x0c00000c0d0e7389 */ /* 0x00006400000c000b */
[----:B01----:R-:W-:Y:S05]  /*7880*/  ENDCOLLECTIVE ;  /* 0x000000000000791b */ /* 0x003fea0003800000 */
.L_x_14487:
        /* <DEDUP_REMOVED lines=8> */
.L_x_14488:
[----:B------:R-:W-:Y:S01]  /*7910*/  HFMA2 R12, -RZ, RZ, 0, 5.9604644775390625e-08 ;  /* 0x00000001ff0c7431 */ /* 0x000fe200000001ff */
[----:B------:R-:W-:-:S05]  /*7920*/  MOV R57, R14 ;  /* 0x0000000e00397202 */ /* 0x000fca0000000f00 */
[----:B------:R-:W-:-:S05]  /*7930*/  FADD.FTZ R38, R38, R57 ;  /* 0x0000003926267221 */ /* 0x000fca0000010000 */
[----:B------:R-:W-:-:S07]  /*7940*/  MOV R13, R38 ;  /* 0x00000026000d7202 */ /* 0x000fce0000000f00 */
[----:B------:R-:W-:Y:S05]  /*7950*/  WARPSYNC.COLLECTIVE R15, `(.L_x_14489) ;  /* 0x000000000f087348 */ /* 0x000fea0003c00000 */
[----:B------:R0:W1:Y:S02]  /*7960*/  SHFL.BFLY P6, R14, R13, R12, R11 ;  /* 0x0c00000c0d0e7389 */ /* 0x00006400000c000b */
[----:B01----:R-:W-:Y:S05]  /*7970*/  ENDCOLLECTIVE ;  /* 0x000000000000791b */ /* 0x003fea0003800000 */
.L_x_14489:
[----:B------:R-:W-:Y:S02]  /*7980*/  IMAD.MOV.U32 R13, RZ, RZ, RZ ;  /* 0x000000ffff0d7224 */ /* 0x000fe400078e00ff */
[----:B------:R-:W-:Y:S01]  /*7990*/  HFMA2 R12, -RZ, RZ, 0, 2.384185791015625e-07 ;  /* 0x00000004ff0c7431 */ /* 0x000fe200000001ff */
[----:B------:R-:W-:-:S07]  /*79a0*/  MOV R71, R14 ;  /* 0x0000000e00477202 */ /* 0x000fce0000000f00 */
[----:B------:R-:W-:Y:S05]  /*79b0*/  WARPSYNC.COLLECTIVE R15, `(.L_x_14490) ;  /* 0x000000000f087348 */ /* 0x000fea0003c00000 */
[----:B------:R0:W1:Y:S02]  /*79c0*/  SHFL.BFLY P6, R14, R13, R12, R11 ;  /* 0x0c00000c0d0e7389 */ /* 0x00006400000c000b */
[----:B01----:R-:W-:Y:S05]  /*79d0*/  ENDCOLLECTIVE ;  /* 0x000000000000791b */ /* 0x003fea0003800000 */
.L_x_14490:
        /* <DEDUP_REMOVED lines=8> */
.L_x_14491:
[----:B------:R-:W-:Y:S02]  /*7a60*/  HFMA2 R12, -RZ, RZ, 0, 5.9604644775390625e-08 ;  /* 0x00000001ff0c7431 */ /* 0x000fe400000001ff */
[----:B------:R-:W-:-:S04]  /*7a70*/  IMAD.MOV.U32 R55, RZ, RZ, R14 ;  /* 0x000000ffff377224 */ /* 0x000fc800078e000e */
[----:B------:R-:W-:-:S05]  /*7a80*/  FADD.FTZ R40, R40, R55 ;  /* 0x0000003728287221 */ /* 0x000fca0000010000 */
[----:B------:R-:W-:-:S07]  /*7a90*/  MOV R13, R40 ;  /* 0x00000028000d7202 */ /* 0x000fce0000000f00 */
[----:B------:R-:W-:Y:S05]  /*7aa0*/  WARPSYNC.COLLECTIVE R15, `(.L_x_14492) ;  /* 0x000000000f087348 */ /* 0x000fea0003c00000 */
[----:B------:R0:W1:Y:S02]  /*7ab0*/  SHFL.BFLY P6, R14, R13, R12, R11 ;  /* 0x0c00000c0d0e7389 */ /* 0x00006400000c000b */
[----:B01----:R-:W-:Y:S05]  /*7ac0*/  ENDCOLLECTIVE ;  /* 0x000000000000791b */ /* 0x003fea0003800000 */
.L_x_14492:
[----:B------:R-:W-:Y:S02]  /*7ad0*/  HFMA2 R13, -RZ, RZ, 0, 0 ;  /* 0x00000000ff0d7431 */ /* 0x000fe400000001ff */
[----:B------:R-:W-:Y:S01]  /*7ae0*/  IMAD.MOV.U32 R12, RZ, RZ, 0x4 ;  /* 0x00000004ff0c7424 */ /* 0x000fe200078e00ff */
[----:B------:R-:W-:-:S07]  /*7af0*/  MOV R67, R14 ;  /* 0x0000000e00437202 */ /* 0x000fce0000000f00 */
[----:B------:R-:W-:Y:S05]  /*7b00*/  WARPSYNC.COLLECTIVE R15, `(.L_x_14493) ;  /* 0x000000000f087348 */ /* 0x000fea0003c00000 */
[----:B------:R0:W1:Y:S02]  /*7b10*/  SHFL.BFLY P6, R14, R13, R12, R11 ;  /* 0x0c00000c0d0e7389 */ /* 0x00006400000c000b */
[----:B01----:R-:W-:Y:S05]  /*7b20*/  ENDCOLLECTIVE ;  /* 0x000000000000791b */ /* 0x003fea0003800000 */
.L_x_14493:
        /* <DEDUP_REMOVED lines=8> */
.L_x_14494:
[----:B------:R-:W-:Y:S01]  /*7bb0*/  HFMA2 R12, -RZ, RZ, 0, 5.9604644775390625e-08 ;  /* 0x00000001ff0c7431 */ /* 0x000fe200000001ff */
[----:B------:R-:W-:-:S05]  /*7bc0*/  MOV R53, R14 ;  /* 0x0000000e00357202 */ /* 0x000fca0000000f00 */
[----:B------:R-:W-:-:S04]  /*7bd0*/  FADD.FTZ R42, R42, R53 ;  /* 0x000000352a2a7221 */ /* 0x000fc80000010000 */
[----:B------:R-:W-:-:S07]  /*7be0*/  IMAD.MOV.U32 R13, RZ, RZ, R42 ;  /* 0x000000ffff0d7224 */ /* 0x000fce00078e002a */
[----:B------:R-:W-:Y:S05]  /*7bf0*/  WARPSYNC.COLLECTIVE R15, `(.L_x_14495) ;  /* 0x000000000f087348 */ /* 0x000fea0003c00000 */
[----:B------:R0:W1:Y:S02]  /*7c00*/  SHFL.BFLY P6, R14, R13, R12, R11 ;  /* 0x0c00000c0d0e7389 */ /* 0x00006400000c000b */
[----:B01----:R-:W-:Y:S05]  /*7c10*/  ENDCOLLECTIVE ;  /* 0x000000000000791b */ /* 0x003fea0003800000 */
.L_x_14495:
[----:B------:R-:W-:Y:S01]  /*7c20*/  HFMA2 R13, -RZ, RZ, 0, 0 ;  /* 0x00000000ff0d7431 */ /* 0x000fe200000001ff */
[----:B------:R-:W-:Y:S02]  /*7c30*/  MOV R12, 0x4 ;  /* 0x00000004000c7802 */ /* 0x000fe40000000f00 */
[----:B------:R-:W-:-:S07]  /*7c40*/  MOV R63, R14 ;  /* 0x0000000e003f7202 */ /* 0x000fce0000000f00 */
[----:B------:R-:W-:Y:S05]  /*7c50*/  WARPSYNC.COLLECTIVE R15, `(.L_x_14496) ;  /* 0x000000000f087348 */ /* 0x000fea0003c00000 */
[----:B------:R0:W1:Y:S02]  /*7c60*/  SHFL.BFLY P6, R14, R13, R12, R11 ;  /* 0x0c00000c0d0e7389 */ /* 0x00006400000c000b */
[----:B01----:R-:W-:Y:S05]  /*7c70*/  ENDCOLLECTIVE ;  /* 0x000000000000791b */ /* 0x003fea0003800000 */
.L_x_14496:
        /* <DEDUP_REMOVED lines=8> */
.L_x_14497:
[----:B------:R-:W-:Y:S01]  /*7d00*/  IMAD.MOV.U32 R12, RZ, RZ, 0x1 ;  /* 0x00000001ff0c7424 */ /* 0x000fe200078e00ff */
[----:B------:R-:W-:-:S05]  /*7d10*/  MOV R58, R14 ;  /* 0x0000000e003a7202 */ /* 0x000fca0000000f00 */
[----:B------:R-:W-:-:S05]  /*7d20*/  FADD.FTZ R43, R43, R58 ;  /* 0x0000003a2b2b7221 */ /* 0x000fca0000010000 */
[----:B------:R-:W-:-:S07]  /*7d30*/  MOV R13, R43 ;  /* 0x0000002b000d7202 */ /* 0x000fce0000000f00 */
[----:B------:R-:W-:Y:S05]  /*7d40*/  WARPSYNC.COLLECTIVE R15, `(.L_x_14498) ;  /* 0x000000000f087348 */ /* 0x000fea0003c00000 */
[----:B------:R0:W1:Y:S02]  /*7d50*/  SHFL.BFLY P6, R14, R13, R12, R11 ;  /* 0x0c00000c0d0e7389 */ /* 0x00006400000c000b */
[----:B01----:R-:W-:Y:S05]  /*7d60*/  ENDCOLLECTIVE ;  /* 0x000000000000791b */ /* 0x003fea0003800000 */
.L_x_14498:
[----:B------:R-:W-:Y:S01]  /*7d70*/  HFMA2 R13, -RZ, RZ, 0, 0 ;  /* 0x00000000ff0d7431 */ /* 0x000fe200000001ff */
[----:B------:R-:W-:Y:S02]  /*7d80*/  MOV R12, 0x4 ;  /* 0x00000004000c7802 */ /* 0x000fe40000000f00 */
[----:B------:R-:W-:-:S07]  /*7d90*/  MOV R2, R14 ;  /* 0x0000000e00027202 */ /* 0x000fce0000000f00 */
[----:B------:R-:W-:Y:S05]  /*7da0*/  WARPSYNC.COLLECTIVE R15, `(.L_x_14499) ;  /* 0x000000000f087348 */ /* 0x000fea0003c00000 */
[----:B------:R0:W1:Y:S02]  /*7db0*/  SHFL.BFLY P6, R14, R13, R12, R11 ;  /* 0x0c00000c0d0e7389 */ /* 0x00006400000c000b */
[----:B01----:R-:W-:Y:S05]  /*7dc0*/  ENDCOLLECTIVE ;  /* 0x000000000000791b */ /* 0x003fea0003800000 */
.L_x_14499:
        /* <DEDUP_REMOVED lines=8> */
.L_x_14500:
[----:B------:R-:W-:Y:S01]  /*7e50*/  HFMA2 R12, -RZ, RZ, 0, 5.9604644775390625e-08 ;  /* 0x00000001ff0c7431 */ /* 0x000fe200000001ff */
[----:B------:R-:W-:-:S05]  /*7e60*/  MOV R3, R14 ;  /* 0x0000000e00037202 */ /* 0x000fca0000000f00 */
[----:B------:R-:W-:-:S05]  /*7e70*/  FADD.FTZ R44, R44, R3 ;  /* 0x000000032c2c7221 */ /* 0x000fca0000010000 */
[----:B------:R-:W-:-:S07]  /*7e80*/  MOV R13, R44 ;  /* 0x0000002c000d7202 */ /* 0x000fce0000000f00 */
[----:B------:R-:W-:Y:S05]  /*7e90*/  WARPSYNC.COLLECTIVE R15, `(.L_x_14501) ;  /* 0x000000000f087348 */ /* 0x000fea0003c00000 */
[----:B------:R0:W1:Y:S02]  /*7ea0*/  SHFL.BFLY P6, R14, R13, R12, R11 ;  /* 0x0c00000c0d0e7389 */ /* 0x00006400000c000b */
[----:B01----:R-:W-:Y:S05]  /*7eb0*/  ENDCOLLECTIVE ;  /* 0x000000000000791b */ /* 0x003fea0003800000 */
.L_x_14501:
[----:B------:R-:W-:Y:S01]  /*7ec0*/  MOV R13, RZ ;  /* 0x000000ff000d7202 */ /* 0x000fe20000000f00 */
[----:B------:R-:W-:Y:S02]  /*7ed0*/  HFMA2 R12, -RZ, RZ, 0, 2.384185791015625e-07 ;  /* 0x00000004ff0c7431 */ /* 0x000fe400000001ff */
[----:B------:R-:W-:-:S07]  /*7ee0*/  IMAD.MOV.U32 R3, RZ, RZ, R14 ;  /* 0x000000ffff037224 */ /* 0x000fce00078e000e */
[----:B------:R-:W-:Y:S05]  /*7ef0*/  WARPSYNC.COLLECTIVE R15, `(.L_x_14502) ;  /* 0x000000000f087348 */ /* 0x000fea0003c00000 */
[----:B------:R0:W1:Y:S02]  /*7f00*/  SHFL.BFLY P6, R14, R13, R12, R11 ;  /* 0x0c00000c0d0e7389 */ /* 0x00006400000c000b */
[----:B01----:R-:W-:Y:S05]  /*7f10*/  ENDCOLLECTIVE ;  /* 0x000000000000791b */ /* 0x003fea0003800000 */
.L_x_14502:
        /* <DEDUP_REMOVED lines=8> */
.L_x_14503:
[----:B------:R-:W-:Y:S01]  /*7fa0*/  HFMA2 R12, -RZ, RZ, 0, 5.9604644775390625e-08 ;  /* 0x00000001ff0c7431 */ /* 0x000fe200000001ff */
[----:B------:R-:W-:-:S05]  /*7fb0*/  MOV R56, R14 ;  /* 0x0000000e00387202 */ /* 0x000fca0000000f00 */
[----:B------:R-:W-:-:S05]  /*7fc0*/  FADD.FTZ R45, R45, R56 ;  /* 0x000000382d2d7221 */ /* 0x000fca0000010000 */
[----:B------:R-:W-:-:S07]  /*7fd0*/  MOV R13, R45 ;  /* 0x0000002d000d7202 */ /* 0x000fce0000000f00 */
[----:B------:R-:W-:Y:S05]  /*7fe0*/  WARPSYNC.COLLECTIVE R15, `(.L_x_14504) ;  /* 0x000000000f087348 */ /* 0x000fea0003c00000 */
[----:B------:R0:W1:Y:S02]  /*7ff0*/  SHFL.BFLY P6, R14, R13, R12, R11 ;  /* 0x0c00000c0d0e7389 */ /* 0x00006400000c000b */
[----:B01----:R-:W-:Y:S05]  /*8000*/  ENDCOLLECTIVE ;  /* 0x000000000000791b */ /* 0x003fea0003800000 */
.L_x_14504:
[----:B------:R-:W-:Y:S02]  /*8010*/  IMAD.MOV.U32 R13, RZ, RZ, RZ ;  /* 0x000000ffff0d7224 */ /* 0x000fe400078e00ff */
[----:B------:R-:W-:Y:S01]  /*8020*/  HFMA2 R12, -RZ, RZ, 0, 2.384185791015625e-07 ;  /* 0x00000004ff0c7431 */ /* 0x000fe200000001ff */
[----:B------:R-:W-:-:S07]  /*8030*/  MOV R76, R14 ;  /* 0x0000000e004c7202 */ /* 0x000fce0000000f00 */
[----:B------:R-:W-:Y:S05]  /*8040*/  WARPSYNC.COLLECTIVE R15, `(.L_x_14505) ;  /* 0x000000000f087348 */ /* 0x000fea0003c00000 */
[----:B------:R0:W1:Y:S02]  /*8050*/  SHFL.BFLY P6, R14, R13, R12, R11 ;  /* 0x0c00000c0d0e7389 */ /* 0x00006400000c000b */
[----:B01----:R-:W-:Y:S05]  /*8060*/  ENDCOLLECTIVE ;  /* 0x000000000000791b */ /* 0x003fea0003800000 */
.L_x_14505:
        /* <DEDUP_REMOVED lines=8> */
.L_x_14506:
[----:B------:R-:W-:Y:S02]  /*80f0*/  HFMA2 R12, -RZ, RZ, 0, 5.9604644775390625e-08 ;  /* 0x00000001ff0c7431 */ /* 0x000fe400000001ff */
[----:B------:R-:W-:-:S04]  /*8100*/  IMAD.MOV.U32 R7, RZ, RZ, R14 ;  /* 0x000000ffff077224 */ /* 0x000fc800078e000e */
[----:B------:R-:W-:-:S05]  /*8110*/  FADD.FTZ R46, R46, R7 ;  /* 0x000000072e2e7221 */ /* 0x000fca0000010000 */
[----:B------:R-:W-:-:S07]  /*8120*/  MOV R13, R46 ;  /* 0x0000002e000d7202 */ /* 0x000fce0000000f00 */
[----:B------:R-:W-:Y:S05]  /*8130*/  WARPSYNC.COLLECTIVE R15, `(.L_x_14507) ;  /* 0x000000000f087348 */ /* 0x000fea0003c00000 */
[----:B------:R0:W1:Y:S02]  /*8140*/  SHFL.BFLY P6, R14, R13, R12, R11 ;  /* 0x0c00000c0d0e7389 */ /* 0x00006400000c000b */
[----:B01----:R-:W-:Y:S05]  /*8150*/  ENDCOLLECTIVE ;  /* 0x000000000000791b */ /* 0x003fea0003800000 */
.L_x_14507:
[----:B------:R-:W-:Y:S02]  /*8160*/  HFMA2 R13, -RZ, RZ, 0, 0 ;  /* 0x00000000ff0d7431 */ /* 0x000fe400000001ff */
[----:B------:R-:W-:Y:S01]  /*8170*/  IMAD.MOV.U32 R12, RZ, RZ, 0x4 ;  /* 0x00000004ff0c7424 */ /* 0x000fe200078e00ff */
[----:B------:R-:W-:-:S07]  /*8180*/  MOV R7, R14 ;  /* 0x0000000e00077202 */ /* 0x000fce0000000f00 */
[----:B------:R-:W-:Y:S05]  /*8190*/  WARPSYNC.COLLECTIVE R15, `(.L_x_14508) ;  /* 0x000000000f087348 */ /* 0x000fea0003c00000 */
[----:B------:R0:W1:Y:S02]  /*81a0*/  SHFL.BFLY P6, R14, R13, R12, R11 ;  /* 0x0c00000c0d0e7389 */ /* 0x00006400000c000b */
[----:B01----:R-:W-:Y:S05]  /*81b0*/  ENDCOLLECTIVE ;  /* 0x000000000000791b */ /* 0x003fea0003800000 */
.L_x_14508:
        /* <DEDUP_REMOVED lines=8> */
.L_x_14509:
[----:B------:R-:W-:Y:S01]  /*8240*/  HFMA2 R12, -RZ, RZ, 0, 5.9604644775390625e-08 ;  /* 0x00000001ff0c7431 */ /* 0x000fe200000001ff */
[----:B------:R-:W-:-:S05]  /*8250*/  MOV R54, R14 ;  /* 0x0000000e00367202 */ /* 0x000fca0000000f00 */
[----:B------:R-:W-:-:S04]  /*8260*/  FADD.FTZ R47, R47, R54 ;  /* 0x000000362f2f7221 */ /* 0x000fc80000010000 */
[----:B------:R-:W-:-:S07]  /*8270*/  IMAD.MOV.U32 R13, RZ, RZ, R47 ;  /* 0x000000ffff0d7224 */ /* 0x000fce00078e002f */
[----:B------:R-:W-:Y:S05]  /*8280*/  WARPSYNC.COLLECTIVE R15, `(.L_x_14510) ;  /* 0x000000000f087348 */ /* 0x000fea0003c00000 */
[----:B------:R0:W1:Y:S02]  /*8290*/  SHFL.BFLY P6, R14, R13, R12, R11 ;  /* 0x0c00000c0d0e7389 */ /* 0x00006400000c000b */
[----:B01----:R-:W-:Y:S05]  /*82a0*/  ENDCOLLECTIVE ;  /* 0x000000000000791b */ /* 0x003fea0003800000 */
.L_x_14510:
[----:B------:R-:W-:Y:S01]  /*82b0*/  HFMA2 R13, -RZ, RZ, 0, 0 ;  /* 0x00000000ff0d7431 */ /* 0x000fe200000001ff */
[----:B------:R-:W-:Y:S02]  /*82c0*/  MOV R12, 0x4 ;  /* 0x00000004000c7802 */ /* 0x000fe40000000f00 */
[----:B------:R-:W-:-:S07]  /*82d0*/  MOV R9, R14 ;  /* 0x0000000e00097202 */ /* 0x000fce0000000f00 */
[----:B------:R-:W-:Y:S05]  /*82e0*/  WARPSYNC.COLLECTIVE R15, `(.L_x_14511) ;  /* 0x000000000f087348 */ /* 0x000fea0003c00000 */
[----:B------:R0:W1:Y:S02]  /*82f0*/  SHFL.BFLY P6, R14, R13, R12, R11 ;  /* 0x0c00000c0d0e7389 */ /* 0x00006400000c000b */
[----:B01----:R-:W-:Y:S05]  /*8300*/  ENDCOLLECTIVE ;  /* 0x000000000000791b */ /* 0x003fea0003800000 */
.L_x_14511:
        /* <DEDUP_REMOVED lines=8> */
.L_x_14512:
[----:B------:R-:W-:Y:S01]  /*8390*/  IMAD.MOV.U32 R12, RZ, RZ, 0x1 ;  /* 0x00000001ff0c7424 */ /* 0x000fe200078e00ff */
[----:B------:R-:W-:-:S05]  /*83a0*/  MOV R17, R14 ;  /* 0x0000000e00117202 */ /* 0x000fca0000000f00 */
[----:B------:R-:W-:-:S05]  /*83b0*/  FADD.FTZ R48, R48, R17 ;  /* 0x0000001130307221 */ /* 0x000fca0000010000 */
[----:B------:R-:W-:-:S07]  /*83c0*/  MOV R13, R48 ;  /* 0x00000030000d7202 */ /* 0x000fce0000000f00 */
[----:B------:R-:W-:Y:S05]  /*83d0*/  WARPSYNC.COLLECTIVE R15, `(.L_x_14513) ;  /* 0x000000000f087348 */ /* 0x000fea0003c00000 */
[----:B------:R0:W1:Y:S02]  /*83e0*/  SHFL.BFLY P6, R14, R13, R12, R11 ;  /* 0x0c00000c0d0e7389 */ /* 0x00006400000c000b */
[----:B01----:R-:W-:Y:S05]  /*83f0*/  ENDCOLLECTIVE ;  /* 0x000000000000791b */ /* 0x003fea0003800000 */
.L_x_14513:
[----:B------:R-:W-:Y:S01]  /*8400*/  HFMA2 R13, -RZ, RZ, 0, 0 ;  /* 0x00000000ff0d7431 */ /* 0x000fe200000001ff */
[----:B------:R-:W-:Y:S02]  /*8410*/  MOV R12, 0x4 ;  /* 0x00000004000c7802 */ /* 0x000fe40000000f00 */
[----:B------:R-:W-:-:S07]  /*8420*/  MOV R17, R14 ;  /* 0x0000000e00117202 */ /* 0x000fce0000000f00 */
[----:B------:R-:W-:Y:S05]  /*8430*/  WARPSYNC.COLLECTIVE R15, `(.L_x_14514) ;  /* 0x000000000f087348 */ /* 0x000fea0003c00000 */
[----:B------:R0:W1:Y:S02]  /*8440*/  SHFL.BFLY P6, R14, R13, R12, R11 ;  /* 0x0c00000c0d0e7389 */ /* 0x00006400000c000b */
[----:B01----:R-:W-:Y:S05]  /*8450*/  ENDCOLLECTIVE ;  /* 0x000000000000791b */ /* 0x003fea0003800000 */
.L_x_14514:
        /* <DEDUP_REMOVED lines=8> */
.L_x_14515:
[----:B------:R-:W-:Y:S01]  /*84e0*/  HFMA2 R12, -RZ, RZ, 0, 5.9604644775390625e-08 ;  /* 0x00000001ff0c7431 */ /* 0x000fe200000001ff */
[----:B------:R-:W-:-:S05]  /*84f0*/  MOV R52, R14 ;  /* 0x0000000e00347202 */ /* 0x000fca0000000f00 */
[----:B------:R-:W-:-:S05]  /*8500*/  FADD.FTZ R49, R49, R52 ;  /* 0x0000003431317221 */ /* 0x000fca0000010000 */
[----:B------:R-:W-:-:S07]  /*8510*/  MOV R13, R49 ;  /* 0x00000031000d7202 */ /* 0x000fce0000000f00 */
[----:B------:R-:W-:Y:S05]  /*8520*/  WARPSYNC.COLLECTIVE R15, `(.L_x_14516) ;  /* 0x000000000f087348 */ /* 0x000fea0003c00000 */
[----:B------:R0:W1:Y:S02]  /*8530*/  SHFL.BFLY P6, R14, R13, R12, R11 ;  /* 0x0c00000c0d0e7389 */ /* 0x00006400000c000b */
[----:B01----:R-:W-:Y:S05]  /*8540*/  ENDCOLLECTIVE ;  /* 0x000000000000791b */ /* 0x003fea0003800000 */
.L_x_14516:
[----:B------:R-:W-:Y:S01]  /*8550*/  MOV R13, RZ ;  /* 0x000000ff000d7202 */ /* 0x000fe20000000f00 */
[----:B------:R-:W-:Y:S02]  /*8560*/  HFMA2 R12, -RZ, RZ, 0, 2.384185791015625e-07 ;  /* 0x00000004ff0c7431 */ /* 0x000fe400000001ff */
[----:B------:R-:W-:-:S07]  /*8570*/  IMAD.MOV.U32 R19, RZ, RZ, R14 ;  /* 0x000000ffff137224 */ /* 0x000fce00078e000e */
[----:B------:R-:W-:Y:S05]  /*8580*/  WARPSYNC.COLLECTIVE R15, `(.L_x_14517) ;  /* 0x000000000f087348 */ /* 0x000fea0003c00000 */
[----:B------:R0:W1:Y:S02]  /*8590*/  SHFL.BFLY P6, R14, R13, R12, R11 ;  /* 0x0c00000c0d0e7389 */ /* 0x00006400000c000b */
[----:B01----:R-:W-:Y:S05]  /*85a0*/  ENDCOLLECTIVE ;  /* 0x000000000000791b */ /* 0x003fea0003800000 */
.L_x_14517:
        /* <DEDUP_REMOVED lines=8> */
.L_x_14518:
[----:B------:R-:W-:Y:S01]  /*8630*/  HFMA2 R12, -RZ, RZ, 0, 5.9604644775390625e-08 ;  /* 0x00000001ff0c7431 */ /* 0x000fe200000001ff */
[----:B------:R-:W-:-:S05]  /*8640*/  MOV R21, R14 ;  /* 0x0000000e00157202 */ /* 0x000fca0000000f00 */
[----:B------:R-:W-:-:S05]  /*8650*/  FADD.FTZ R50, R50, R21 ;  /* 0x0000001532327221 */ /* 0x000fca0000010000 */
[----:B------:R-:W-:-:S07]  /*8660*/  MOV R13, R50 ;  /* 0x00000032000d7202 */ /* 0x000fce0000000f00 */
[----:B------:R-:W-:Y:S05]  /*8670*/  WARPSYNC.COLLECTIVE R15, `(.L_x_14519) ;  /* 0x000000000f087348 */ /* 0x000fea0003c00000 */
[----:B------:R0:W1:Y:S02]  /*8680*/  SHFL.BFLY P6, R14, R13, R12, R11 ;  /* 0x0c00000c0d0e7389 */ /* 0x00006400000c000b */
[----:B01----:R-:W-:Y:S05]  /*8690*/  ENDCOLLECTIVE ;  /* 0x000000000000791b */ /* 0x003fea0003800000 */
.L_x_14519:
[----:B------:R-:W-:Y:S02]  /*86a0*/  IMAD.MOV.U32 R13, RZ, RZ, RZ ;  /* 0x000000ffff0d7224 */ /* 0x000fe400078e00ff */
[----:B------:R-:W-:Y:S01]  /*86b0*/  HFMA2 R12, -RZ, RZ, 0, 2.384185791015625e-07 ;  /* 0x00000004ff0c7431 */ /* 0x000fe200000001ff */
[----:B------:R-:W-:-:S07]  /*86c0*/  MOV R27, R14 ;  /* 0x0000000e001b7202 */ /* 0x000fce0000000f00 */
[----:B------:R-:W-:Y:S05]  /*86d0*/  WARPSYNC.COLLECTIVE R15, `(.L_x_14520) ;  /* 0x000000000f087348 */ /* 0x000fea0003c00000 */
[----:B------:R0:W1:Y:S02]  /*86e0*/  SHFL.BFLY P6, R14, R13, R12, R11 ;  /* 0x0c00000c0d0e7389 */ /* 0x00006400000c000b */
[----:B01----:R-:W-:Y:S05]  /*86f0*/  ENDCOLLECTIVE ;  /* 0x000000000000791b */ /* 0x003fea0003800000 */
.L_x_14520:
[----:B------:R-:W-:Y:S01]  /*8700*/  FADD.FTZ R27, R50, R27 ;  /* 0x0000001b321b7221 */ /* 0x000fe20000010000 */
[----:B------:R-:W-:Y:S02]  /*8710*/  HFMA2 R12, -RZ, RZ, 0, 1.1920928955078125e-07 ;  /* 0x00000002ff0c7431 */ /* 0x000fe400000001ff */
[----:B------:R-:W-:-:S05]  /*8720*/  FADD.FTZ R51, RZ, R14 ;  /* 0x0000000eff337221 */ /* 0x000fca0000010000 */
[----:B------:R-:W-:-:S07]  /*8730*/  MOV R13, R51 ;  /* 0x00000033000d7202 */ /* 0x000fce0000000f00 */
[----:B------:R-:W-:Y:S05]  /*8740*/  WARPSYNC.COLLECTIVE R15, `(.L_x_14521) ;  /* 0x000000000f087348 */ /* 0x000fea0003c00000 */
[----:B------:R0:W1:Y:S02]  /*8750*/  SHFL.BFLY P6, R14, R13, R12, R11 ;  /* 0x0c00000c0d0e7389 */ /* 0x00006400000c000b */
[----:B01----:R-:W-:Y:S05]  /*8760*/  ENDCOLLECTIVE ;  /* 0x000000000000791b */ /* 0x003fea0003800000 */
.L_x_14521:
[----:B------:R-:W-:Y:S02]  /*8770*/  IMAD.MOV.U32 R12, RZ, RZ, 0x1 ;  /* 0x00000001ff0c7424 */ /* 0x000fe400078e00ff */
[----:B------:R-:W-:-:S05]  /*8780*/  FADD.FTZ R51, R51, R14 ;  /* 0x0000000e33337221 */ /* 0x000fca0000010000 */
[----:B------:R-:W-:-:S07]  /*8790*/  MOV R13, R51 ;  /* 0x00000033000d7202 */ /* 0x000fce0000000f00 */
[----:B------:R-:W-:Y:S05]  /*87a0*/  WARPSYNC.COLLECTIVE R15, `(.L_x_14522) ;  /* 0x000000000f087348 */ /* 0x000fea0003c00000 */
[----:B------:R0:W1:Y:S02]  /*87b0*/  SHFL.BFLY P6, R14, R13, R12, R11 ;  /* 0x0c00000c0d0e7389 */ /* 0x00006400000c000b */
[----:B01----:R-:W-:Y:S05]  /*87c0*/  ENDCOLLECTIVE ;  /* 0x000000000000791b */ /* 0x003fea0003800000 */
.L_x_14522:
[----:B------:R-:W-:Y:S01]  /*87d0*/  HFMA2 R13, -RZ, RZ, 0, 0 ;  /* 0x00000000ff0d7431 */ /* 0x000fe200000001ff */
[----:B------:R-:W-:Y:S02]  /*87e0*/  MOV R12, 0x4 ;  /* 0x00000004000c7802 */ /* 0x000fe40000000f00 */
[----:B------:R-:W-:-:S07]  /*87f0*/  MOV R29, R14 ;  /* 0x0000000e001d7202 */ /* 0x000fce0000000f00 */
[----:B------:R-:W-:Y:S05]  /*8800*/  WARPSYNC.COLLECTIVE R15, `(.L_x_14523) ;  /* 0x000000000f087348 */ /* 0x000fea0003c00000 */
[----:B------:R0:W1:Y:S02]  /*8810*/  SHFL.BFLY P6, R14, R13, R12, R11 ;  /* 0x0c00000c0d0e7389 */ /* 0x00006400000c000b */
[----:B01----:R-:W-:Y:S05]  /*8820*/  ENDCOLLECTIVE ;  /* 0x000000000000791b */ /* 0x003fea0003800000 */
.L_x_14523:
        /* <DEDUP_REMOVED lines=8> */
.L_x_14524:
[----:B------:R-:W-:Y:S02]  /*88b0*/  HFMA2 R12, -RZ, RZ, 0, 5.9604644775390625e-08 ;  /* 0x00000001ff0c7431 */ /* 0x000fe400000001ff */
[----:B------:R-:W-:-:S05]  /*88c0*/  FADD.FTZ R52, R52, R14 ;  /* 0x0000000e34347221 */ /* 0x000fca0000010000 */
[----:B------:R-:W-:-:S07]  /*88d0*/  MOV R13, R52 ;  /* 0x00000034000d7202 */ /* 0x000fce0000000f00 */
[----:B------:R-:W-:Y:S05]  /*88e0*/  WARPSYNC.COLLECTIVE R15, `(.L_x_14525) ;  /* 0x000000000f087348 */ /* 0x000fea0003c00000 */
[----:B------:R0:W1:Y:S02]  /*88f0*/  SHFL.BFLY P6, R14, R13, R12, R11 ;  /* 0x0c00000c0d0e7389 */ /* 0x00006400000c000b */
[----:B01----:R-:W-:Y:S05]  /*8900*/  ENDCOLLECTIVE ;  /* 0x000000000000791b */ /* 0x003fea0003800000 */
.L_x_14525:
[----:B------:R-:W-:Y:S02]  /*8910*/  HFMA2 R13, -RZ, RZ, 0, 0 ;  /* 0x00000000ff0d7431 */ /* 0x000fe400000001ff */
[----:B------:R-:W-:Y:S01]  /*8920*/  IMAD.MOV.U32 R12, RZ, RZ, 0x4 ;  /* 0x00000004ff0c7424 */ /* 0x000fe200078e00ff */
[----:B------:R-:W-:-:S07]  /*8930*/  MOV R31, R14 ;  /* 0x0000000e001f7202 */ /* 0x000fce0000000f00 */
[----:B------:R-:W-:Y:S05]  /*8940*/  WARPSYNC.COLLECTIVE R15, `(.L_x_14526) ;  /* 0x000000000f087348 */ /* 0x000fea0003c00000 */
[----:B------:R0:W1:Y:S02]  /*8950*/  SHFL.BFLY P6, R14, R13, R12, R11 ;  /* 0x0c00000c0d0e7389 */ /* 0x00006400000c000b */
[----:B01----:R-:W-:Y:S05]  /*8960*/  ENDCOLLECTIVE ;  /* 0x000000000000791b */ /* 0x003fea0003800000 */
.L_x_14526:
        /* <DEDUP_REMOVED lines=8> */
.L_x_14527:
[----:B------:R-:W-:Y:S01]  /*89f0*/  IMAD.MOV.U32 R12, RZ, RZ, 0x1 ;  /* 0x00000001ff0c7424 */ /* 0x000fe200078e00ff */
[----:B------:R-:W-:-:S05]  /*8a00*/  MOV R25, R14 ;  /* 0x0000000e00197202 */ /* 0x000fca0000000f00 */
[----:B------:R-:W-:-:S05]  /*8a10*/  FADD.FTZ R53, R53, R25 ;  /* 0x0000001935357221 */ /* 0x000fca0000010000 */
[----:B------:R-:W-:-:S07]  /*8a20*/  MOV R13, R53 ;  /* 0x00000035000d7202 */ /* 0x000fce0000000f00 */
[----:B------:R-:W-:Y:S05]  /*8a30*/  WARPSYNC.COLLECTIVE R15, `(.L_x_14528) ;  /* 0x000000000f087348 */ /* 0x000fea0003c00000 */
[----:B------:R0:W1:Y:S02]  /*8a40*/  SHFL.BFLY P6, R14, R13, R12, R11 ;  /* 0x0c00000c0d0e7389 */ /* 0x00006400000c000b */
[----:B01----:R-:W-:Y:S05]  /*8a50*/  ENDCOLLECTIVE ;  /* 0x000000000000791b */ /* 0x003fea0003800000 */
.L_x_14528:
[----:B------:R-:W-:Y:S01]  /*8a60*/  HFMA2 R13, -RZ, RZ, 0, 0 ;  /* 0x00000000ff0d7431 */ /* 0x000fe200000001ff */
[----:B------:R-:W-:Y:S02]  /*8a70*/  MOV R12, 0x4 ;  /* 0x00000004000c7802 */ /* 0x000fe40000000f00 */
[----:B------:R-:W-:-:S07]  /*8a80*/  MOV R3, R14 ;  /* 0x0000000e00037202 */ /* 0x000fce0000000f00 */
[----:B------:R-:W-:Y:S05]  /*8a90*/  WARPSYNC.COLLECTIVE R15, `(.L_x_14529) ;  /* 0x000000000f087348 */ /* 0x000fea0003c00000 */
[----:B------:R0:W1:Y:S02]  /*8aa0*/  SHFL.BFLY P6, R14, R13, R12, R11 ;  /* 0x0c00000c0d0e7389 */ /* 0x00006400000c000b */
[----:B01----:R-:W-:Y:S05]  /*8ab0*/  ENDCOLLECTIVE ;  /* 0x000000000000791b */ /* 0x003fea0003800000 */
.L_x_14529:
[----:B------:R-:W-:Y:S01]  /*8ac0*/  FADD.FTZ R53, R53, R3 ;  /* 0x0000000335357221 */ /* 0x000fe20000010000 */
[----:B------:R-:W-:Y:S02]  /*8ad0*/  HFMA2 R12, -RZ, RZ, 0, 1.1920928955078125e-07 ;  /* 0x00000002ff0c7431 */ /* 0x000fe400000001ff */
[----:B------:R-:W-:-:S05]  /*8ae0*/  FADD.FTZ R54, RZ, R14 ;  /* 0x0000000eff367221 */ /* 0x000fca0000010000 */
[----:B------:R-:W-:-:S07]  /*8af0*/  MOV R13, R54 ;  /* 0x00000036000d7202 */ /* 0x000fce0000000f00 */
[----:B------:R-:W-:Y:S05]  /*8b00*/  WARPSYNC.COLLECTIVE R15, `(.L_x_14530) ;  /* 0x000000000f087348 */ /* 0x000fea0003c00000 */
[----:B------:R0:W1:Y:S02]  /*8b10*/  SHFL.BFLY P6, R14, R13, R12, R11 ;  /* 0x0c00000c0d0e7389 */ /* 0x00006400000c000b */
[----:B01----:R-:W-:Y:S05]  /*8b20*/  ENDCOLLECTIVE ;  /* 0x000000000000791b */ /* 0x003fea0003800000 */
.L_x_14530:
[----:B------:R-:W-:Y:S02]  /*8b30*/  HFMA2 R12, -RZ, RZ, 0, 5.9604644775390625e-08 ;  /* 0x00000001ff0c7431 */ /* 0x000fe400000001ff */
[----:B------:R-:W-:-:S04]  /*8b40*/  IMAD.MOV.U32 R23, RZ, RZ, R14 ;  /* 0x000000ffff177224 */ /* 0x000fc800078e000e */
[----:B------:R-:W-:-:S05]  /*8b50*/  FADD.FTZ R54, R54, R23 ;  /* 0x0000001736367221 */ /* 0x000fca0000010000 */
[----:B------:R-:W-:-:S07]  /*8b60*/  MOV R13, R54 ;  /* 0x00000036000d7202 */ /* 0x000fce0000000f00 */
[----:B------:R-:W-:Y:S05]  /*8b70*/  WARPSYNC.COLLECTIVE R15, `(.L_x_14531) ;  /* 0x000000000f087348 */ /* 0x000fea0003c00000 */
[----:B------:R0:W1:Y:S02]  /*8b80*/  SHFL.BFLY P6, R14, R13, R12, R11 ;  /* 0x0c00000c0d0e7389 */ /* 0x00006400000c000b */
[----:B01----:R-:W-:Y:S05]  /*8b90*/  ENDCOLLECTIVE ;  /* 0x000000000000791b */ /* 0x003fea0003800000 */
.L_x_14531:
[----:B------:R-:W-:Y:S01]  /*8ba0*/  HFMA2 R13, -RZ, RZ, 0, 0 ;  /* 0x00000000ff0d7431 */ /* 0x000fe200000001ff */
[----:B------:R-:W-:Y:S02]  /*8bb0*/  MOV R12, 0x4 ;  /* 0x00000004000c7802 */ /* 0x000fe40000000f00 */
[----:B------:R-:W-:-:S07]  /*8bc0*/  MOV R23, R14 ;  /* 0x0000000e00177202 */ /* 0x000fce0000000f00 */
[----:B------:R-:W-:Y:S05]  /*8bd0*/  WARPSYNC.COLLECTIVE R15, `(.L_x_14532) ;  /* 0x000000000f087348 */ /* 0x000fea0003c00000 */
[----:B------:R0:W1:Y:S02]  /*8be0*/  SHFL.BFLY P6, R14, R13, R12, R11 ;  /* 0x0c00000c0d0e7389 */ /* 0x00006400000c000b */
[----:B01----:R-:W-:Y:S05]  /*8bf0*/  ENDCOLLECTIVE ;  /* 0x000000000000791b */ /* 0x003fea0003800000 */
.L_x_14532:
        /* <DEDUP_REMOVED lines=8> */
.L_x_14533:
[----:B------:R-:W-:Y:S01]  /*8c80*/  HFMA2 R12, -RZ, RZ, 0, 5.9604644775390625e-08 ;  /* 0x00000001ff0c7431 */ /* 0x000fe200000001ff */
[----:B------:R-:W-:-:S05]  /*8c90*/  MOV R21, R14 ;  /* 0x0000000e00157202 */ /* 0x000fca0000000f00 */
[----:B------:R-:W-:-:S05]  /*8ca0*/  FADD.FTZ R55, R55, R21 ;  /* 0x0000001537377221 */ /* 0x000fca0000010000 */
[----:B------:R-:W-:-:S07]  /*8cb0*/  MOV R13, R55 ;  /* 0x00000037000d7202 */ /* 0x000fce0000000f00 */
[----:B------:R-:W-:Y:S05]  /*8cc0*/  WARPSYNC.COLLECTIVE R15, `(.L_x_14534) ;  /* 0x000000000f087348 */ /* 0x000fea0003c00000 */
[----:B------:R0:W1:Y:S02]  /*8cd0*/  SHFL.BFLY P6, R14, R13, R12, R11 ;  /* 0x0c00000c0d0e7389 */ /* 0x00006400000c000b */
[----:B01----:R-:W-:Y:S05]  /*8ce0*/  ENDCOLLECTIVE ;  /* 0x000000000000791b */ /* 0x003fea0003800000 */
.L_x_14534:
[----:B------:R-:W-:Y:S01]  /*8cf0*/  MOV R13, RZ ;  /* 0x000000ff000d7202 */ /* 0x000fe20000000f00 */
[----:B------:R-:W-:Y:S02]  /*8d00*/  HFMA2 R12, -RZ, RZ, 0, 2.384185791015625e-07 ;  /* 0x00000004ff0c7431 */ /* 0x000fe400000001ff */
[----:B------:R-:W-:-:S07]  /*8d10*/  IMAD.MOV.U32 R76, RZ, RZ, R14 ;  /* 0x000000ffff4c7224 */ /* 0x000fce00078e000e */
[----:B------:R-:W-:Y:S05]  /*8d20*/  WARPSYNC.COLLECTIVE R15, `(.L_x_14535) ;  /* 0x000000000f087348 */ /* 0x000fea0003c00000 */
[----:B------:R0:W1:Y:S02]  /*8d30*/  SHFL.BFLY P6, R14, R13, R12, R11 ;  /* 0x0c00000c0d0e7389 */ /* 0x00006400000c000b */
[----:B01----:R-:W-:Y:S05]  /*8d40*/  ENDCOLLECTIVE ;  /* 0x000000000000791b */ /* 0x003fea0003800000 */
.L_x_14535:
[----:B------:R-:W-:Y:S01]  /*8d50*/  HFMA2 R12, -RZ, RZ, 0, 1.1920928955078125e-07 ;  /* 0x00000002ff0c7431 */ /* 0x000fe200000001ff */
[----:B------:R-:W-:-:S05]  /*8d60*/  MOV R56, R14 ;  /* 0x0000000e00387202 */ /* 0x000fca0000000f00 */
[----:B------:R-:W-:-:S05]  /*8d70*/  FADD.FTZ R56, RZ, R56 ;  /* 0x00000038ff387221 */ /* 0x000fca0000010000 */
[----:B------:R-:W-:-:S07]  /*8d80*/  MOV R13, R56 ;  /* 0x00000038000d7202 */ /* 0x000fce0000000f00 */
[----:B------:R-:W-:Y:S05]  /*8d90*/  WARPSYNC.COLLECTIVE R15, `(.L_x_14536) ;  /* 0x000000000f087348 */ /* 0x000fea0003c00000 */
[----:B------:R0:W1:Y:S02]  /*8da0*/  SHFL.BFLY P6, R14, R13, R12, R11 ;  /* 0x0c00000c0d0e7389 */ /* 0x00006400000c000b */
[----:B01----:R-:W-:Y:S05]  /*8db0*/  ENDCOLLECTIVE ;  /* 0x000000000000791b */ /* 0x003fea0003800000 */
.L_x_14536:
[----:B------:R-:W-:Y:S02]  /*8dc0*/  HFMA2 R12, -RZ, RZ, 0, 5.9604644775390625e-08 ;  /* 0x00000001ff0c7431 */ /* 0x000fe400000001ff */
[----:B------:R-:W-:-:S04]  /*8dd0*/  IMAD.MOV.U32 R19, RZ, RZ, R14 ;  /* 0x000000ffff137224 */ /* 0x000fc800078e000e */
[----:B------:R-:W-:-:S05]  /*8de0*/  FADD.FTZ R56, R56, R19 ;  /* 0x0000001338387221 */ /* 0x000fca0000010000 */
[----:B------:R-:W-:-:S07]  /*8df0*/  MOV R13, R56 ;  /* 0x00000038000d7202 */ /* 0x000fce0000000f00 */
[----:B------:R-:W-:Y:S05]  /*8e00*/  WARPSYNC.COLLECTIVE R15, `(.L_x_14537) ;  /* 0x000000000f087348 */ /* 0x000fea0003c00000 */
[----:B------:R0:W1:Y:S02]  /*8e10*/  SHFL.BFLY P6, R14, R13, R12, R11 ;  /* 0x0c00000c0d0e7389 */ /* 0x00006400000c000b */
[----:B01----:R-:W-:Y:S05]  /*8e20*/  ENDCOLLECTIVE ;  /* 0x000000000000791b */ /* 0x003fea0003800000 */
.L_x_14537:
[----:B------:R-:W-:Y:S01]  /*8e30*/  HFMA2 R13, -RZ, RZ, 0, 0 ;  /* 0x00000000ff0d7431 */ /* 0x000fe200000001ff */
[----:B------:R-:W-:Y:S02]  /*8e40*/  MOV R12, 0x4 ;  /* 0x00000004000c7802 */ /* 0x000fe40000000f00 */
[----:B------:R-:W-:-:S07]  /*8e50*/  MOV R19, R14 ;  /* 0x0000000e00137202 */ /* 0x000fce0000000f00 */
[----:B------:R-:W-:Y:S05]  /*8e60*/  WARPSYNC.COLLECTIVE R15, `(.L_x_14538) ;  /* 0x000000000f087348 */ /* 0x000fea0003c00000 */
[----:B------:R0:W1:Y:S02]  /*8e70*/  SHFL.BFLY P6, R14, R13, R12, R11 ;  /* 0x0c00000c0d0e7389 */ /* 0x00006400000c000b */
[----:B01----:R-:W-:Y:S05]  /*8e80*/  ENDCOLLECTIVE ;  /* 0x000000000000791b */ /* 0x003fea0003800000 */
.L_x_14538:
        /* <DEDUP_REMOVED lines=8> */
.L_x_14539:
[----:B------:R-:W-:Y:S01]  /*8f10*/  HFMA2 R12, -RZ, RZ, 0, 5.9604644775390625e-08 ;  /* 0x00000001ff0c7431 */ /* 0x000fe200000001ff */
[----:B------:R-:W-:-:S05]  /*8f20*/  MOV R17, R14 ;  /* 0x0000000e00117202 */ /* 0x000fca0000000f00 */
[----:B------:R-:W-:-:S05]  /*8f30*/  FADD.FTZ R57, R57, R17 ;  /* 0x0000001139397221 */ /* 0x000fca0000010000 */
[----:B------:R-:W-:-:S07]  /*8f40*/  MOV R13, R57 ;  /* 0x00000039000d7202 */ /* 0x000fce0000000f00 */
[----:B------:R-:W-:Y:S05]  /*8f50*/  WARPSYNC.COLLECTIVE R15, `(.L_x_14540) ;  /* 0x000000000f087348 */ /* 0x000fea0003c00000 */
[----:B------:R0:W1:Y:S02]  /*8f60*/  SHFL.BFLY P6, R14, R13, R12, R11 ;  /* 0x0c00000c0d0e7389 */ /* 0x00006400000c000b */
[----:B01----:R-:W-:Y:S05]  /*8f70*/  ENDCOLLECTIVE ;  /* 0x000000000000791b */ /* 0x003fea0003800000 */
.L_x_14540:
[----:B------:R-:W-:Y:S01]  /*8f80*/  MOV R13, RZ ;  /* 0x000000ff000d7202 */ /* 0x000fe20000000f00 */
[----:B------:R-:W-:Y:S02]  /*8f90*/  HFMA2 R12, -RZ, RZ, 0, 2.384185791015625e-07 ;  /* 0x00000004ff0c7431 */ /* 0x000fe400000001ff */
[----:B------:R-:W-:-:S07]  /*8fa0*/  IMAD.MOV.U32 R50, RZ, RZ, R14 ;  /* 0x000000ffff327224 */ /* 0x000fce00078e000e */
[----:B------:R-:W-:Y:S05]  /*8fb0*/  WARPSYNC.COLLECTIVE R15, `(.L_x_14541) ;  /* 0x000000000f087348 */ /* 0x000fea0003c00000 */
[----:B------:R0:W1:Y:S02]  /*8fc0*/  SHFL.BFLY P6, R14, R13, R12, R11 ;  /* 0x0c00000c0d0e7389 */ /* 0x00006400000c000b */
[----:B01----:R-:W-:Y:S05]  /*8fd0*/  ENDCOLLECTIVE ;  /* 0x000000000000791b */ /* 0x003fea0003800000 */
.L_x_14541:
        /* <DEDUP_REMOVED lines=8> */
.L_x_14542:
        /* <DEDUP_REMOVED lines=8> */
.L_x_14543:
[----:B------:R-:W-:Y:S01]  /*90e0*/  HFMA2 R13, -RZ, RZ, 0, 0 ;  /* 0x00000000ff0d7431 */ /* 0x000fe200000001ff */
[----:B------:R-:W-:Y:S02]  /*90f0*/  MOV R12, 0x4 ;  /* 0x00000004000c7802 */ /* 0x000fe40000000f00 */
[----:B------:R-:W-:-:S07]  /*9100*/  MOV R17, R14 ;  /* 0x0000000e00117202 */ /* 0x000fce0000000f00 */
[----:B------:R-:W-:Y:S05]  /*9110*/  WARPSYNC.COLLECTIVE R15, `(.L_x_14544) ;  /* 0x000000000f087348 */ /* 0x000fea0003c00000 */
[----:B------:R0:W1:Y:S02]  /*9120*/  SHFL.BFLY P6, R14, R13, R12, R11 ;  /* 0x0c00000c0d0e7389 */ /* 0x00006400000c000b */
[----:B01----:R-:W-:Y:S05]  /*9130*/  ENDCOLLECTIVE ;  /* 0x000000000000791b */ /* 0x003fea0003800000 */
.L_x_14544:
        /* <DEDUP_REMOVED lines=8> */
.L_x_14545:
[----:B------:R-:W-:Y:S01]  /*91c0*/  HFMA2 R12, -RZ, RZ, 0, 5.9604644775390625e-08 ;  /* 0x00000001ff0c7431 */ /* 0x000fe200000001ff */
[----:B------:R-:W-:-:S05]  /*91d0*/  MOV R7, R14 ;  /* 0x0000000e00077202 */ /* 0x000fca0000000f00 */
[----:B------:R-:W-:-:S05]  /*91e0*/  FADD.FTZ R59, R59, R7 ;  /* 0x000000073b3b7221 */ /* 0x000fca0000010000 */
[----:B------:R-:W-:-:S07]  /*91f0*/  MOV R13, R59 ;  /* 0x0000003b000d7202 */ /* 0x000fce0000000f00 */
[----:B------:R-:W-:Y:S05]  /*9200*/  WARPSYNC.COLLECTIVE R15, `(.L_x_14546) ;  /* 0x000000000f087348 */ /* 0x000fea0003c00000 */
[----:B------:R0:W1:Y:S02]  /*9210*/  SHFL.BFLY P6, R14, R13, R12, R11 ;  /* 0x0c00000c0d0e7389 */ /* 0x00006400000c000b */
[----:B01----:R-:W-:Y:S05]  /*9220*/  ENDCOLLECTIVE ;  /* 0x000000000000791b */ /* 0x003fea0003800000 */
.L_x_14546:
[----:B------:R-:W-:Y:S01]  /*9230*/  MOV R13, RZ ;  /* 0x000000ff000d7202 */ /* 0x000fe20000000f00 */
[----:B------:R-:W-:Y:S02]  /*9240*/  HFMA2 R12, -RZ, RZ, 0, 2.384185791015625e-07 ;  /* 0x00000004ff0c7431 */ /* 0x000fe400000001ff */
[----:B------:R-:W-:-:S07]  /*9250*/  IMAD.MOV.U32 R52, RZ, RZ, R14 ;  /* 0x000000ffff347224 */ /* 0x000fce00078e000e */
[----:B------:R-:W-:Y:S05]  /*9260*/  WARPSYNC.COLLECTIVE R15, `(.L_x_14547) ;  /* 0x000000000f087348 */ /* 0x000fea0003c00000 */
[----:B------:R0:W1:Y:S02]  /*9270*/  SHFL.BFLY P6, R14, R13, R12, R11 ;  /* 0x0c00000c0d0e7389 */ /* 0x00006400000c000b */
[----:B01----:R-:W-:Y:S05]  /*9280*/  ENDCOLLECTIVE ;  /* 0x000000000000791b */ /* 0x003fea0003800000 */
.L_x_14547:
        /* <DEDUP_REMOVED lines=8> */
.L_x_14548:
[----:B------:R-:W-:Y:S02]  /*9310*/  HFMA2 R12, -RZ, RZ, 0, 5.9604644775390625e-08 ;  /* 0x00000001ff0c7431 */ /* 0x000fe400000001ff */
[----:B------:R-:W-:-:S04]  /*9320*/  IMAD.MOV.U32 R3, RZ, RZ, R14 ;  /* 0x000000ffff037224 */ /* 0x000fc800078e000e */
[----:B------:R-:W-:-:S05]  /*9330*/  FADD.FTZ R60, R60, R3 ;  /* 0x000000033c3c7221 */ /* 0x000fca0000010000 */
[----:B------:R-:W-:-:S07]  /*9340*/  MOV R13, R60 ;  /* 0x0000003c000d7202 */ /* 0x000fce0000000f00 */
[----:B------:R-:W-:Y:S05]  /*9350*/  WARPSYNC.COLLECTIVE R15, `(.L_x_14549) ;  /* 0x000000000f087348 */ /* 0x000fea0003c00000 */
[----:B------:R0:W1:Y:S02]  /*9360*/  SHFL.BFLY P6, R14, R13, R12, R11 ;  /* 0x0c00000c0d0e7389 */ /* 0x00006400000c000b */
[----:B01----:R-:W-:Y:S05]  /*9370*/  ENDCOLLECTIVE ;  /* 0x000000000000791b */ /* 0x003fea0003800000 */
.L_x_14549:
[----:B------:R-:W-:Y:S01]  /*9380*/  HFMA2 R13, -RZ, RZ, 0, 0 ;  /* 0x00000000ff0d7431 */ /* 0x000fe200000001ff */
[----:B------:R-:W-:Y:S02]  /*9390*/  MOV R12, 0x4 ;  /* 0x00000004000c7802 */ /* 0x000fe40000000f00 */
[----:B------:R-:W-:-:S07]  /*93a0*/  MOV R3, R14 ;  /* 0x0000000e00037202 */ /* 0x000fce0000000f00 */
[----:B------:R-:W-:Y:S05]  /*93b0*/  WARPSYNC.COLLECTIVE R15, `(.L_x_14550) ;  /* 0x000000000f087348 */ /* 0x000fea0003c00000 */
[----:B------:R0:W1:Y:S02]  /*93c0*/  SHFL.BFLY P6, R14, R13, R12, R11 ;  /* 0x0c00000c0d0e7389 */ /* 0x00006400000c000b */
[----:B01----:R-:W-:Y:S05]  /*93d0*/  ENDCOLLECTIVE ;  /* 0x000000000000791b */ /* 0x003fea0003800000 */
.L_x_14550:
        /* <DEDUP_REMOVED lines=8> */
.L_x_14551:
[----:B------:R-:W-:Y:S01]  /*9460*/  HFMA2 R12, -RZ, RZ, 0, 5.9604644775390625e-08 ;  /* 0x00000001ff0c7431 */ /* 0x000fe200000001ff */
[----:B------:R-:W-:-:S05]  /*9470*/  MOV R76, R14 ;  /* 0x0000000e004c7202 */ /* 0x000fca0000000f00 */
[----:B------:R-:W-:-:S05]  /*9480*/  FADD.FTZ R61, R61, R76 ;  /* 0x0000004c3d3d7221 */ /* 0x000fca0000010000 */
[----:B------:R-:W-:-:S07]  /*9490*/  MOV R13, R61 ;  /* 0x0000003d000d7202 */ /* 0x000fce0000000f00 */
[----:B------:R-:W-:Y:S05]  /*94a0*/  WARPSYNC.COLLECTIVE R15, `(.L_x_14552) ;  /* 0x000000000f087348 */ /* 0x000fea0003c00000 */
[----:B------:R0:W1:Y:S02]  /*94b0*/  SHFL.BFLY P6, R14, R13, R12, R11 ;  /* 0x0c00000c0d0e7389 */ /* 0x00006400000c000b */
[----:B01----:R-:W-:Y:S05]  /*94c0*/  ENDCOLLECTIVE ;  /* 0x000000000000791b */ /* 0x003fea0003800000 */
.L_x_14552:
[----:B------:R-:W-:Y:S01]  /*94d0*/  MOV R13, RZ ;  /* 0x000000ff000d7202 */ /* 0x000fe20000000f00 */
[----:B------:R-:W-:Y:S02]  /*94e0*/  HFMA2 R12, -RZ, RZ, 0, 2.384185791015625e-07 ;  /* 0x00000004ff0c7431 */ /* 0x000fe400000001ff */
[----:B------:R-:W-:-:S07]  /*94f0*/  IMAD.MOV.U32 R54, RZ, RZ, R14 ;  /* 0x000000ffff367224 */ /* 0x000fce00078e000e */
[----:B------:R-:W-:Y:S05]  /*9500*/  WARPSYNC.COLLECTIVE R15, `(.L_x_14553) ;  /* 0x000000000f087348 */ /* 0x000fea0003c00000 */
[----:B------:R0:W1:Y:S02]  /*9510*/  SHFL.BFLY P6, R14, R13, R12, R11 ;  /* 0x0c00000c0d0e7389 */ /* 0x00006400000c000b */
[----:B01----:R-:W-:Y:S05]  /*9520*/  ENDCOLLECTIVE ;  /* 0x000000000000791b */ /* 0x003fea0003800000 */
.L_x_14553:
        /* <DEDUP_REMOVED lines=8> */
.L_x_14554:
[----:B------:R-:W-:Y:S01]  /*95b0*/  MOV R12, 0x1 ;  /* 0x00000001000c7802 */ /* 0x000fe20000000f00 */
[----:B------:R-:W-:-:S04]  /*95c0*/  FADD.FTZ R74, R74, R14 ;  /* 0x0000000e4a4a7221 */ /* 0x000fc80000010000 */
[----:B------:R-:W-:-:S07]  /*95d0*/  IMAD.MOV.U32 R13, RZ, RZ, R74 ;  /* 0x000000ffff0d7224 */ /* 0x000fce00078e004a */
[----:B------:R-:W-:Y:S05]  /*95e0*/  WARPSYNC.COLLECTIVE R15, `(.L_x_14555) ;  /* 0x000000000f087348 */ /* 0x000fea0003c00000 */
[----:B------:R0:W1:Y:S02]  /*95f0*/  SHFL.BFLY P6, R14, R13, R12, R11 ;  /* 0x0c00000c0d0e7389 */ /* 0x00006400000c000b */
[----:B01----:R-:W-:Y:S05]  /*9600*/  ENDCOLLECTIVE ;  /* 0x000000000000791b */ /* 0x003fea0003800000 */
.L_x_14555:
[----:B------:R-:W-:Y:S01]  /*9610*/  HFMA2 R13, -RZ, RZ, 0, 0 ;  /* 0x00000000ff0d7431 */ /* 0x000fe200000001ff */
[----:B------:R-:W-:Y:S02]  /*9620*/  MOV R12, 0x4 ;  /* 0x00000004000c7802 */ /* 0x000fe40000000f00 */
[----:B------:R-:W-:-:S07]  /*9630*/  MOV R33, R14 ;  /* 0x0000000e00217202 */ /* 0x000fce0000000f00 */
[----:B------:R-:W-:Y:S05]  /*9640*/  WARPSYNC.COLLECTIVE R15, `(.L_x_14556) ;  /* 0x000000000f087348 */ /* 0x000fea0003c00000 */
[----:B------:R0:W1:Y:S02]  /*9650*/  SHFL.BFLY P6, R14, R13, R12, R11 ;  /* 0x0c00000c0d0e7389 */ /* 0x00006400000c000b */
[----:B01----:R-:W-:Y:S05]  /*9660*/  ENDCOLLECTIVE ;  /* 0x000000000000791b */ /* 0x003fea0003800000 */
.L_x_14556:
[----:B------:R-:W-:Y:S01]  /*9670*/  FADD.FTZ R33, R74, R33 ;  /* 0x000000214a217221 */ /* 0x000fe20000010000 */
[----:B------:R-:W-:Y:S02]  /*9680*/  IMAD.MOV.U32 R12, RZ, RZ, 0x2 ;  /* 0x00000002ff0c7424 */ /* 0x000fe400078e00ff */
[----:B------:R-:W-:-:S05]  /*9690*/  FADD.FTZ R21, RZ, R14 ;  /* 0x0000000eff157221 */ /* 0x000fca0000010000 */
[----:B------:R-:W-:-:S07]  /*96a0*/  MOV R13, R21 ;  /* 0x00000015000d7202 */ /* 0x000fce0000000f00 */
[----:B------:R-:W-:Y:S05]  /*96b0*/  WARPSYNC.COLLECTIVE R15, `(.L_x_14557) ;  /* 0x000000000f087348 */ /* 0x000fea0003c00000 */
[----:B------:R0:W1:Y:S02]  /*96c0*/  SHFL.BFLY P6, R14, R13, R12, R11 ;  /* 0x0c00000c0d0e7389 */ /* 0x00006400000c000b */
[----:B01----:R-:W-:Y:S05]  /*96d0*/  ENDCOLLECTIVE ;  /* 0x000000000000791b */ /* 0x003fea0003800000 */
.L_x_14557:
[----:B------:R-:W-:Y:S02]  /*96e0*/  HFMA2 R12, -RZ, RZ, 0, 5.9604644775390625e-08 ;  /* 0x00000001ff0c7431 */ /* 0x000fe400000001ff */
[----:B------:R-:W-:-:S05]  /*96f0*/  FADD.FTZ R21, R21, R14 ;  /* 0x0000000e15157221 */ /* 0x000fca0000010000 */
[----:B------:R-:W-:-:S07]  /*9700*/  MOV R13, R21 ;  /* 0x00000015000d7202 */ /* 0x000fce0000000f00 */
[----:B------:R-:W-:Y:S05]  /*9710*/  WARPSYNC.COLLECTIVE R15, `(.L_x_14558) ;  /* 0x000000000f087348 */ /* 0x000fea0003c00000 */
[----:B------:R0:W1:Y:S02]  /*9720*/  SHFL.BFLY P6, R14, R13, R12, R11 ;  /* 0x0c00000c0d0e7389 */ /* 0x00006400000c000b */
[----:B01----:R-:W-:Y:S05]  /*9730*/  ENDCOLLECTIVE ;  /* 0x000000000000791b */ /* 0x003fea0003800000 */
.L_x_14558:
[----:B------:R-:W-:Y:S01]  /*9740*/  MOV R13, RZ ;  /* 0x000000ff000d7202 */ /* 0x000fe20000000f00 */
[----:B------:R-:W-:Y:S02]  /*9750*/  HFMA2 R12, -RZ, RZ, 0, 2.384185791015625e-07 ;  /* 0x00000004ff0c7431 */ /* 0x000fe400000001ff */
[----:B------:R-:W-:-:S07]  /*9760*/  FADD.FTZ R35, R21, R14 ;  /* 0x0000000e15237221 */ /* 0x000fce0000010000 */
[----:B------:R-:W-:Y:S05]  /*9770*/  WARPSYNC.COLLECTIVE R15, `(.L_x_14559) ;  /* 0x000000000f087348 */ /* 0x000fea0003c00000 */
[----:B------:R0:W1:Y:S02]  /*9780*/  SHFL.BFLY P6, R14, R13, R12, R11 ;  /* 0x0c00000c0d0e7389 */ /* 0x00006400000c000b */
[----:B01----:R-:W-:Y:S05]  /*9790*/  ENDCOLLECTIVE ;  /* 0x000000000000791b */ /* 0x003fea0003800000 */
.L_x_14559:
[----:B------:R-:W-:Y:S02]  /*97a0*/  IMAD.MOV.U32 R12, RZ, RZ, 0x2 ;  /* 0x00000002ff0c7424 */ /* 0x000fe400078e00ff */
[----:B------:R-:W-:-:S05]  /*97b0*/  FADD.FTZ R7, RZ, R14 ;  /* 0x0000000eff077221 */ /* 0x000fca0000010000 */
[----:B------:R-:W-:-:S07]  /*97c0*/  MOV R13, R7 ;  /* 0x00000007000d7202 */ /* 0x000fce0000000f00 */
[----:B------:R-:W-:Y:S05]  /*97d0*/  WARPSYNC.COLLECTIVE R15, `(.L_x_14560) ;  /* 0x000000000f087348 */ /* 0x000fea0003c00000 */
[----:B------:R0:W1:Y:S02]  /*97e0*/  SHFL.BFLY P6, R14, R13, R12, R11 ;  /* 0x0c00000c0d0e7389 */ /* 0x00006400000c000b */
[----:B01----:R-:W-:Y:S05]  /*97f0*/  ENDCOLLECTIVE ;  /* 0x000000000000791b */ /* 0x003fea0003800000 */
.L_x_14560:
        /* <DEDUP_REMOVED lines=8> */
.L_x_14561:
[----:B------:R-:W-:Y:S01]  /*9880*/  MOV R11, R3 ;  /* 0x00000003000b7202 */ /* 0x000fe20000000f00 */
[----:B------:R-:W-:Y:S06]  /*9890*/  BRA `(.L_x_14562) ;  /* 0xffffffa400147947 */ /* 0x000fec000383ffff */
.L_x_14563:
        /* <DEDUP_REMOVED lines=14> */
.L_x_27437:


//--------------------- .text._ZN4vllm25paged_attention_v2_kernelIfhLi128ELi32ELi128ELNS_18Fp8KVCacheDataTypeE1ELb1ELi512EEEvPfS2_PT_PKS3_PKT0_S9_ifPKiSB_iPKfiiiSD_SD_iiiii --------------------------
	.section	.text._ZN4vllm25paged_attention_v2_kernelIfhLi128ELi32ELi128ELNS_18Fp8KVCacheDataTypeE1ELb1ELi512EEEvPfS2_PT_PKS3_PKT0_S9_ifPKiSB_iPKfiiiSD_SD_iiiii,"ax",@progbits
	.align	128
        .global         _ZN4vllm25paged_attention_v2_kernelIfhLi128ELi32ELi128ELNS_18Fp8KVCacheDataTypeE1ELb1ELi512EEEvPfS2_PT_PKS3_PKT0_S9_ifPKiSB_iPKfiiiSD_SD_iiiii
        .type           _ZN4vllm25paged_attention_v2_kernelIfhLi128ELi32ELi128ELNS_18Fp8KVCacheDataTypeE1ELb1ELi512EEEvPfS2_PT_PKS3_PKT0_S9_ifPKiSB_iPKfiiiSD_SD_iiiii,@function
        .size           _ZN4vllm25paged_attention_v2_kernelIfhLi128ELi32ELi128ELNS_18Fp8KVCacheDataTypeE1ELb1ELi512EEEvPfS2_PT_PKS3_PKT0_S9_ifPKiSB_iPKfiiiSD_SD_iiiii,(.L_x_27438 - _ZN4vllm25paged_attention_v2_kernelIfhLi128ELi32ELi128ELNS_18Fp8KVCacheDataTypeE1ELb1ELi512EEEvPfS2_PT_PKS3_PKT0_S9_ifPKiSB_iPKfiiiSD_SD_iiiii)
        .other          _ZN4vllm25paged_attention_v2_kernelIfhLi128ELi32ELi128ELNS_18Fp8KVCacheDataTypeE1ELb1ELi512EEEvPfS2_PT_PKS3_PKT0_S9_ifPKiSB_iPKfiiiSD_SD_iiiii,@"STO_CUDA_ENTRY STV_DEFAULT"
_ZN4vllm25paged_attention_v2_kernelIfhLi128ELi32ELi128ELNS_18Fp8KVCacheDataTypeE1ELb1ELi512EEEvPfS2_PT_PKS3_PKT0_S9_ifPKiSB_iPKfiiiSD_SD_iiiii:
.text._ZN4vllm25paged_attention_v2_kernelIfhLi128ELi32ELi128ELNS_18Fp8KVCacheDataTypeE1ELb1ELi512EEEvPfS2_PT_PKS3_PKT0_S9_ifPKiSB_iPKfiiiSD_SD_iiiii:
        /* <DEDUP_REMOVED lines=116> */
.L_x_14564:
        /* <DEDUP_REMOVED lines=27> */
.L_x_14568:
        /* <DEDUP_REMOVED lines=37> */
.L_x_14566:
[----:B------:R-:W-:Y:S05]  /*0b40*/  BSYNC.RECONVERGENT B6 ;  /* 0x0000000000067941 */ /* 0x000fea0003800200 */
.L_x_14565:
        /* <DEDUP_REMOVED lines=12> */
.L_x_14611:
        /* <DEDUP_REMOVED lines=40> */
.L_x_14574:
        /* <DEDUP_REMOVED lines=11> */
.L_x_14573:
[----:B------:R-:W-:Y:S05]  /*0f40*/  BSYNC.RECONVERGENT B1 ;  /* 0x0000000000017941 */ /* 0x000fea0003800200 */
.L_x_14572:
        /* <DEDUP_REMOVED lines=12> */
.L_x_14577:
        /* <DEDUP_REMOVED lines=100> */
.L_x_14576:
[----:B------:R-:W-:Y:S05]  /*1650*/  BSYNC.RECONVERGENT B1 ;  /* 0x0000000000017941 */ /* 0x000fea0003800200 */
.L_x_14575:
        /* <DEDUP_REMOVED lines=55> */
.L_x_14579:
[----:B------:R-:W-:Y:S05]  /*19d0*/  BSYNC.RECONVERGENT B1 ;  /* 0x0000000000017941 */ /* 0x000fea0003800200 */
.L_x_14578:
        /* <DEDUP_REMOVED lines=26> */
.L_x_14571:
[----:B------:R-:W-:Y:S05]  /*1b80*/  BSYNC.RECONVERGENT B0 ;  /* 0x0000000000007941 */ /* 0x000fea0003800200 */
.L_x_14570:
        /* <DEDUP_REMOVED lines=40> */
.L_x_14584:
[----:B------:R-:W1:Y:S01]  /*1e10*/  LDS R15, [R11] ;  /* 0x000000000b0f7984 */ /* 0x000e620000000800 */
[----:B------:R-:W-:-:S04]  /*1e20*/  IADD3 R13, PT, PT, R13, 0x1, RZ ;  /* 0x000000010d0d7810 */ /* 0x000fc80007ffe0ff */
[----:B------:R-:W-:Y:S01]  /*1e30*/  ISETP.NE.AND P0, PT, R13, RZ, PT ;  /* 0x000000ff0d00720c */ /* 0x000fe20003f05270 */
[----:B-1----:R-:W-:-:S05]  /*1e40*/  FMUL.FTZ R14, R15, R10 ;  /* 0x0000000a0f0e7220 */ /* 0x002fca0000410000 */
[----:B------:R1:W-:Y:S02]  /*1e50*/  STS [R11], R14 ;  /* 0x0000000e0b007388 */ /* 0x0003e40000000800 */
[----:B-1----:R-:W-:-:S05]  /*1e60*/  IADD3 R11, PT, PT, R11, 0x200, RZ ;  /* 0x000002000b0b7810 */ /* 0x002fca0007ffe0ff */
[----:B------:R-:W-:Y:S05]  /*1e70*/  @P0 BRA `(.L_x_14584) ;  /* 0xfffffffc00e40947 */ /* 0x000fea000383ffff */
.L_x_14583:
[----:B------:R-:W-:Y:S05]  /*1e80*/  BSYNC.RECONVERGENT B1 ;  /* 0x0000000000017941 */ /* 0x000fea0003800200 */
.L_x_14582:
        /* <DEDUP_REMOVED lines=12> */
.L_x_14587:
        /* <DEDUP_REMOVED lines=52> */
.L_x_14586:
[----:B------:R-:W-:Y:S05]  /*2290*/  BSYNC.RECONVERGENT B1 ;  /* 0x0000000000017941 */ /* 0x000fea0003800200 */
.L_x_14585:
        /* <DEDUP_REMOVED lines=31> */
.L_x_14589:
[----:B------:R-:W-:Y:S05]  /*2490*/  BSYNC.RECONVERGENT B1 ;  /* 0x0000000000017941 */ /* 0x000fea0003800200 */
.L_x_14588:
        /* <DEDUP_REMOVED lines=14> */
.L_x_14581:
[----:B------:R-:W-:Y:S05]  /*2580*/  BSYNC.RECONVERGENT B0 ;  /* 0x0000000000007941 */ /* 0x000fea0003800200 */
.L_x_14580:
        /* <DEDUP_REMOVED lines=19> */
.L_x_14591:
[----:B------:R-:W-:Y:S05]  /*26c0*/  BSYNC.RECONVERGENT B0 ;  /* 0x0000000000007941 */ /* 0x000fea0003800200 */
.L_x_14590:
        /* <DEDUP_REMOVED lines=27> */
.L_x_14595:
        /* <DEDUP_REMOVED lines=34> */
.L_x_14594:
        /* <DEDUP_REMOVED lines=16> */
.L_x_14593:
[----:B------:R-:W-:Y:S05]  /*2ba0*/  BSYNC.RECONVERGENT B6 ;  /* 0x0000000000067941 */ /* 0x000fea0003800200 */
.L_x_14592:
        /* <DEDUP_REMOVED lines=188> */
.L_x_14708:
        /* <DEDUP_REMOVED lines=54> */
.L_x_14598:
[----:B------:R-:W-:Y:S05]  /*3ad0*/  BSYNC.RECONVERGENT B0 ;  /* 0x0000000000007941 */ /* 0x000fea0003800200 */
.L_x_14597:
        /* <DEDUP_REMOVED lines=74> */
.L_x_14600:
[----:B------:R-:W-:Y:S05]  /*3f80*/  BSYNC.RECONVERGENT B0 ;  /* 0x0000000000007941 */ /* 0x000fea0003800200 */
.L_x_14599:
        /* <DEDUP_REMOVED lines=40> */
.L_x_14602:
[----:B------:R-:W-:Y:S05]  /*4210*/  BSYNC.RECONVERGENT B0 ;  /* 0x0000000000007941 */ /* 0x000fea0003800200 */
.L_x_14601:
        /* <DEDUP_REMOVED lines=74> */
.L_x_14604:
[----:B------:R-:W-:Y:S05]  /*46c0*/  BSYNC.RECONVERGENT B0 ;  /* 0x0000000000007941 */ /* 0x000fea0003800200 */
.L_x_14603:
        /* <DEDUP_REMOVED lines=47> */
.L_x_14567:
        /* <DEDUP_REMOVED lines=16> */
.L_x_14605:
[----:B------:R-:W-:Y:S05]  /*4ac0*/  EXIT ;  /* 0x000000000000794d */ /* 0x000fea0003800000 */
.L_x_14569:
[----:B------:R-:W-:Y:S01]  /*4ad0*/  IMAD.MOV.U32 R12, RZ, RZ, 0x10 ;  /* 0x00000010ff0c7424 */ /* 0x000fe200078e00ff */
[----:B------:R-:W-:Y:S02]  /*4ae0*/  MOV R11, 0x1f ;  /* 0x0000001f000b7802 */ /* 0x000fe40000000f00 */
[----:B------:R-:W-:-:S07]  /*4af0*/  MOV R15, 0xffffffff ;  /* 0xffffffff000f7802 */ /* 0x000fce0000000f00 */
[----:B------:R-:W-:Y:S05]  /*4b00*/  WARPSYNC.COLLECTIVE R15, `(.L_x_14606) ;  /* 0x000000000f087348 */ /* 0x000fea0003c00000 */
[----:B------:R0:W1:Y:S02]  /*4b10*/  SHFL.BFLY P6, R14, R13, R12, R11 ;  /* 0x0c00000c0d0e7389 */ /* 0x00006400000c000b */
[----:B01----:R-:W-:Y:S05]  /*4b20*/  ENDCOLLECTIVE ;  /* 0x000000000000791b */ /* 0x003fea0003800000 */
.L_x_14606:
[----:B------:R-:W-:Y:S01]  /*4b30*/  IMAD.MOV.U32 R12, RZ, RZ, 0x8 ;  /* 0x00000008ff0c7424 */ /* 0x000fe200078e00ff */
[----:B------:R-:W-:-:S04]  /*4b40*/  FMNMX.FTZ R0, R14, -3.40282346638528859812e+38, !PT ;  /* 0xff7fffff0e007809 */ /* 0x000fc80007810000 */
[----:B------:R-:W-:-:S07]  /*4b50*/  MOV R13, R0 ;  /* 0x00000000000d7202 */ /* 0x000fce0000000f00 */
[----:B------:R-:W-:Y:S05]  /*4b60*/  WARPSYNC.COLLECTIVE R15, `(.L_x_14607) ;  /* 0x000000000f087348 */ /* 0x000fea0003c00000 */
[----:B------:R0:W1:Y:S02]  /*4b70*/  SHFL.BFLY P6, R14, R13, R12, R11 ;  /* 0x0c00000c0d0e7389 */ /* 0x00006400000c000b */
[----:B01----:R-:W-:Y:S05]  /*4b80*/  ENDCOLLECTIVE ;  /* 0x000000000000791b */ /* 0x003fea0003800000 */
.L_x_14607:
[----:B------:R-:W-:Y:S01]  /*4b90*/  HFMA2 R12, -RZ, RZ, 0, 2.384185791015625e-07 ;  /* 0x00000004ff0c7431 */ /* 0x000fe200000001ff */
[----:B------:R-:W-:-:S04]  /*4ba0*/  FMNMX.FTZ R2, R0, R14, !PT ;  /* 0x0000000e00027209 */ /* 0x000fc80007810000 */
[----:B------:R-:W-:-:S07]  /*4bb0*/  MOV R13, R2 ;  /* 0x00000002000d7202 */ /* 0x000fce0000000f00 */
[----:B------:R-:W-:Y:S05]  /*4bc0*/  WARPSYNC.COLLECTIVE R15, `(.L_x_14608) ;  /* 0x000000000f087348 */ /* 0x000fea0003c00000 */
[----:B------:R0:W1:Y:S02]  /*4bd0*/  SHFL.BFLY P6, R14, R13, R12, R11 ;  /* 0x0c00000c0d0e7389 */ /* 0x00006400000c000b */
[----:B01----:R-:W-:Y:S05]  /*4be0*/  ENDCOLLECTIVE ;  /* 0x000000000000791b */ /* 0x003fea0003800000 */
.L_x_14608:
[----:B------:R-:W-:Y:S01]  /*4bf0*/  IMAD.MOV.U32 R12, RZ, RZ, 0x2 ;  /* 0x00000002ff0c7424 */ /* 0x000fe200078e00ff */
[----:B------:R-:W-:-:S04]  /*4c00*/  FMNMX.FTZ R3, R2, R14, !PT ;  /* 0x0000000e02037209 */ /* 0x000fc80007810000 */
[----:B------:R-:W-:-:S07]  /*4c10*/  MOV R13, R3 ;  /* 0x00000003000d7202 */ /* 0x000fce0000000f00 */
[----:B------:R-:W-:Y:S05]  /*4c20*/  WARPSYNC.COLLECTIVE R15, `(.L_x_14609) ;  /* 0x000000000f087348 */ /* 0x000fea0003c00000 */
[----:B------:R0:W1:Y:S02]  /*4c30*/  SHFL.BFLY P6, R14, R13, R12, R11 ;  /* 0x0c00000c0d0e7389 */ /* 0x00006400000c000b */
[----:B01----:R-:W-:Y:S05]  /*4c40*/  ENDCOLLECTIVE ;  /* 0x000000000000791b */ /* 0x003fea0003800000 */
.L_x_14609:
[----:B------:R-:W-:Y:S01]  /*4c50*/  HFMA2 R12, -RZ, RZ, 0, 5.9604644775390625e-08 ;  /* 0x00000001ff0c7431 */ /* 0x000fe200000001ff */
[----:B------:R-:W-:-:S04]  /*4c60*/  FMNMX.FTZ R4, R3, R14, !PT ;  /* 0x0000000e03047209 */ /* 0x000fc80007810000 */
[----:B------:R-:W-:-:S07]  /*4c70*/  MOV R13, R4 ;  /* 0x00000004000d7202 */ /* 0x000fce0000000f00 */
[----:B------:R-:W-:Y:S05]  /*4c80*/  WARPSYNC.COLLECTIVE R15, `(.L_x_14610) ;  /* 0x000000000f087348 */ /* 0x000fea0003c00000 */
[----:B------:R0:W1:Y:S02]  /*4c90*/  SHFL.BFLY P6, R14, R13, R12, R11 ;  /* 0x0c00000c0d0e7389 */ /* 0x00006400000c000b */
[----:B01----:R-:W-:Y:S05]  /*4ca0*/  ENDCOLLECTIVE ;  /* 0x000000000000791b */ /* 0x003fea0003800000 */
.L_x_14610:
[----:B------:R-:W-:Y:S05]  /*4cb0*/  BRA `(.L_x_14611) ;  /* 0xffffffbc00d47947 */ /* 0x000fea000383ffff */
.L_x_14596:
[----:B--23--:R-:W-:Y:S01]  /*4cc0*/  MOV R13, RZ ;  /* 0x000000ff000d7202 */ /* 0x00cfe20000000f00 */
[----:B------:R-:W-:Y:S02]  /*4cd0*/  IMAD.MOV.U32 R12, RZ, RZ, 0x4 ;  /* 0x00000004ff0c7424 */ /* 0x000fe400078e00ff */
[----:B------:R-:W-:Y:S01]  /*4ce0*/  HFMA2 R11, -RZ, RZ, 0, 1.847743988037109375e-06 ;  /* 0x0000001fff0b7431 */ /* 0x000fe200000001ff */
[----:B------:R-:W-:-:S07]  /*4cf0*/  MOV R15, 0xffffffff ;  /* 0xffffffff000f7802 */ /* 0x000fce0000000f00 */
[----:B01----:R-:W-:Y:S05]  /*4d00*/  WARPSYNC.COLLECTIVE R15, `(.L_x_14612) ;  /* 0x000000000f087348 */ /* 0x003fea0003c00000 */
[----:B------:R2:W3:Y:S02]  /*4d10*/  SHFL.BFLY P6, R14, R13, R12, R11 ;  /* 0x0c00000c0d0e7389 */ /* 0x0004e400000c000b */
[----:B0123--:R-:W-:Y:S05]  /*4d20*/  ENDCOLLECTIVE ;  /* 0x000000000000791b */ /* 0x00ffea0003800000 */
.L_x_14612:
[----:B------:R-:W-:Y:S01]  /*4d30*/  HFMA2 R12, -RZ, RZ, 0, 1.1920928955078125e-07 ;  /* 0x00000002ff0c7431 */ /* 0x000fe200000001ff */
[----:B------:R-:W-:-:S05]  /*4d40*/  MOV R51, R14 ;  /* 0x0000000e00337202 */ /* 0x000fca0000000f00 */
[----:B------:R-:W-:-:S04]  /*4d50*/  FADD.FTZ R51, RZ, R51 ;  /* 0x00000033ff337221 */ /* 0x000fc80000010000 */
[----:B------:R-:W-:-:S07]  /*4d60*/  IMAD.MOV.U32 R13, RZ, RZ, R51 ;  /* 0x000000ffff0d7224 */ /* 0x000fce00078e0033 */
[----:B------:R-:W-:Y:S05]  /*4d70*/  WARPSYNC.COLLECTIVE R15, `(.L_x_14613) ;  /* 0x000000000f087348 */ /* 0x000fea0003c00000 */
[----:B------:R0:W1:Y:S02]  /*4d80*/  SHFL.BFLY P6, R14, R13, R12, R11 ;  /* 0x0c00000c0d0e7389 */ /* 0x00006400000c000b */
[----:B01----:R-:W-:Y:S05]  /*4d90*/  ENDCOLLECTIVE ;  /* 0x000000000000791b */ /* 0x003fea0003800000 */
.L_x_14613:
[----:B------:R-:W-:Y:S01]  /*4da0*/  IMAD.MOV.U32 R12, RZ, RZ, 0x1 ;  /* 0x00000001ff0c7424 */ /* 0x000fe200078e00ff */
[----:B------:R-:W-:-:S05]  /*4db0*/  MOV R26, R14 ;  /* 0x0000000e001a7202 */ /* 0x000fca0000000f00 */
[----:B------:R-:W-:-:S05]  /*4dc0*/  FADD.FTZ R51, R51, R26 ;  /* 0x0000001a33337221 */ /* 0x000fca0000010000 */
[----:B------:R-:W-:-:S07]  /*4dd0*/  MOV R13, R51 ;  /* 0x00000033000d7202 */ /* 0x000fce0000000f00 */
[----:B------:R-:W-:Y:S05]  /*4de0*/  WARPSYNC.COLLECTIVE R15, `(.L_x_14614) ;  /* 0x000000000f087348 */ /* 0x000fea0003c00000 */
[----:B------:R0:W1:Y:S02]  /*4df0*/  SHFL.BFLY P6, R14, R13, R12, R11 ;  /* 0x0c00000c0d0e7389 */ /* 0x00006400000c000b */
[----:B01----:R-:W-:Y:S05]  /*4e00*/  ENDCOLLECTIVE ;  /* 0x000000000000791b */ /* 0x003fea0003800000 */
.L_x_14614:
[----:B------:R-:W-:Y:S01]  /*4e10*/  HFMA2 R13, -RZ, RZ, 0, 0 ;  /* 0x00000000ff0d7431 */ /* 0x000fe200000001ff */
[----:B------:R-:W-:Y:S02]  /*4e20*/  MOV R12, 0x4 ;  /* 0x00000004000c7802 */ /* 0x000fe40000000f00 */
[----:B------:R-:W-:-:S07]  /*4e30*/  MOV R50, R14 ;  /* 0x0000000e00327202 */ /* 0x000fce0000000f00 */
[----:B------:R-:W-:Y:S05]  /*4e40*/  WARPSYNC.COLLECTIVE R15, `(.L_x_14615) ;  /* 0x000000000f087348 */ /* 0x000fea0003c00000 */
[----:B------:R0:W1:Y:S02]  /*4e50*/  SHFL.BFLY P6, R14, R13, R12, R11 ;  /* 0x0c00000c0d0e7389 */ /* 0x00006400000c000b */
[----:B01----:R-:W-:Y:S05]  /*4e60*/  ENDCOLLECTIVE ;  /* 0x000000000000791b */ /* 0x003fea0003800000 */
.L_x_14615:
        /* <DEDUP_REMOVED lines=8> */
.L_x_14616:
[----:B------:R-:W-:Y:S01]  /*4ef0*/  HFMA2 R12, -RZ, RZ, 0, 5.9604644775390625e-08 ;  /* 0x00000001ff0c7431 */ /* 0x000fe200000001ff */
[----:B------:R-:W-:-:S05]  /*4f00*/  MOV R28, R14 ;  /* 0x0000000e001c7202 */ /* 0x000fca0000000f00 */
[----:B------:R-:W-:-:S04]  /*4f10*/  FADD.FTZ R49, R49, R28 ;  /* 0x0000001c31317221 */ /* 0x000fc80000010000 */
[----:B------:R-:W-:-:S07]  /*4f20*/  IMAD.MOV.U32 R13, RZ, RZ, R49 ;  /* 0x000000ffff0d7224 */ /* 0x000fce00078e0031 */
[----:B------:R-:W-:Y:S05]  /*4f30*/  WARPSYNC.COLLECTIVE R15, `(.L_x_14617) ;  /* 0x000000000f087348 */ /* 0x000fea0003c00000 */
[----:B------:R0:W1:Y:S02]  /*4f40*/  SHFL.BFLY P6, R14, R13, R12, R11 ;  /* 0x0c00000c0d0e7389 */ /* 0x00006400000c000b */
[----:B01----:R-:W-:Y:S05]  /*4f50*/  ENDCOLLECTIVE ;  /* 0x000000000000791b */ /* 0x003fea0003800000 */
.L_x_14617:
[----:B------:R-:W-:Y:S02]  /*4f60*/  HFMA2 R13, -RZ, RZ, 0, 0 ;  /* 0x00000000ff0d7431 */ /* 0x000fe400000001ff */
[----:B------:R-:W-:Y:S01]  /*4f70*/  IMAD.MOV.U32 R12, RZ, RZ, 0x4 ;  /* 0x00000004ff0c7424 */ /* 0x000fe200078e00ff */
[----:B------:R-:W-:-:S07]  /*4f80*/  MOV R48, R14 ;  /* 0x0000000e00307202 */ /* 0x000fce0000000f00 */
[----:B------:R-:W-:Y:S05]  /*4f90*/  WARPSYNC.COLLECTIVE R15, `(.L_x_14618) ;  /* 0x000000000f087348 */ /* 0x000fea0003c00000 */
[----:B------:R0:W1:Y:S02]  /*4fa0*/  SHFL.BFLY P6, R14, R13, R12, R11 ;  /* 0x0c00000c0d0e7389 */ /* 0x00006400000c000b */
[----:B01----:R-:W-:Y:S05]  /*4fb0*/  ENDCOLLECTIVE ;  /* 0x000000000000791b */ /* 0x003fea0003800000 */
.L_x_14618:
        /* <DEDUP_REMOVED lines=8> */
.L_x_14619:
[----:B------:R-:W-:Y:S02]  /*5040*/  HFMA2 R12, -RZ, RZ, 0, 5.9604644775390625e-08 ;  /* 0x00000001ff0c7431 */ /* 0x000fe400000001ff */
[----:B------:R-:W-:-:S04]  /*5050*/  IMAD.MOV.U32 R34, RZ, RZ, R14 ;  /* 0x000000ffff227224 */ /* 0x000fc800078e000e */
[----:B------:R-:W-:-:S05]  /*5060*/  FADD.FTZ R47, R47, R34 ;  /* 0x000000222f2f7221 */ /* 0x000fca0000010000 */
[----:B------:R-:W-:-:S07]  /*5070*/  MOV R13, R47 ;  /* 0x0000002f000d7202 */ /* 0x000fce0000000f00 */
[----:B------:R-:W-:Y:S05]  /*5080*/  WARPSYNC.COLLECTIVE R15, `(.L_x_14620) ;  /* 0x000000000f087348 */ /* 0x000fea0003c00000 */
[----:B------:R0:W1:Y:S02]  /*5090*/  SHFL.BFLY P6, R14, R13, R12, R11 ;  /* 0x0c00000c0d0e7389 */ /* 0x00006400000c000b */
[----:B01----:R-:W-:Y:S05]  /*50a0*/  ENDCOLLECTIVE ;  /* 0x000000000000791b */ /* 0x003fea0003800000 */
.L_x_14620:
[----:B------:R-:W-:Y:S02]  /*50b0*/  IMAD.MOV.U32 R13, RZ, RZ, RZ ;  /* 0x000000ffff0d7224 */ /* 0x000fe400078e00ff */
[----:B------:R-:W-:Y:S01]  /*50c0*/  HFMA2 R12, -RZ, RZ, 0, 2.384185791015625e-07 ;  /* 0x00000004ff0c7431 */ /* 0x000fe200000001ff */
[----:B------:R-:W-:-:S07]  /*50d0*/  MOV R46, R14 ;  /* 0x0000000e002e7202 */ /* 0x000fce0000000f00 */
[----:B------:R-:W-:Y:S05]  /*50e0*/  WARPSYNC.COLLECTIVE R15, `(.L_x_14621) ;  /* 0x000000000f087348 */ /* 0x000fea0003c00000 */
[----:B------:R0:W1:Y:S02]  /*50f0*/  SHFL.BFLY P6, R14, R13, R12, R11 ;  /* 0x0c00000c0d0e7389 */ /* 0x00006400000c000b */
[----:B01----:R-:W-:Y:S05]  /*5100*/  ENDCOLLECTIVE ;  /* 0x000000000000791b */ /* 0x003fea0003800000 */
.L_x_14621:
        /* <DEDUP_REMOVED lines=8> */
.L_x_14622:
[----:B------:R-:W-:Y:S01]  /*5190*/  HFMA2 R12, -RZ, RZ, 0, 5.9604644775390625e-08 ;  /* 0x00000001ff0c7431 */ /* 0x000fe200000001ff */
[----:B------:R-:W-:-:S05]  /*51a0*/  MOV R3, R14 ;  /* 0x0000000e00037202 */ /* 0x000fca0000000f00 */
[----:B------:R-:W-:-:S05]  /*51b0*/  FADD.FTZ R0, R0, R3 ;  /* 0x0000000300007221 */ /* 0x000fca0000010000 */
[----:B------:R-:W-:-:S07]  /*51c0*/  MOV R13, R0 ;  /* 0x00000000000d7202 */ /* 0x000fce0000000f00 */
[----:B------:R-:W-:Y:S05]  /*51d0*/  WARPSYNC.COLLECTIVE R15, `(.L_x_14623) ;  /* 0x000000000f087348 */ /* 0x000fea0003c00000 */
[----:B------:R0:W1:Y:S02]  /*51e0*/  SHFL.BFLY P6, R14, R13, R12, R11 ;  /* 0x0c00000c0d0e7389 */ /* 0x00006400000c000b */
[----:B01----:R-:W-:Y:S05]  /*51f0*/  ENDCOLLECTIVE ;  /* 0x000000000000791b */ /* 0x003fea0003800000 */
.L_x_14623:
[----:B------:R-:W-:Y:S01]  /*5200*/  MOV R13, RZ ;  /* 0x000000ff000d7202 */ /* 0x000fe20000000f00 */
[----:B------:R-:W-:Y:S02]  /*5210*/  HFMA2 R12, -RZ, RZ, 0, 2.384185791015625e-07 ;  /* 0x00000004ff0c7431 */ /* 0x000fe400000001ff */
[----:B------:R-:W-:-:S07]  /*5220*/  IMAD.MOV.U32 R3, RZ, RZ, R14 ;  /* 0x000000ffff037224 */ /* 0x000fce00078e000e */
[----:B------:R-:W-:Y:S05]  /*5230*/  WARPSYNC.COLLECTIVE R15, `(.L_x_14624) ;  /* 0x000000000f087348 */ /* 0x000fea0003c00000 */
[----:B------:R0:W1:Y:S02]  /*5240*/  SHFL.BFLY P6, R14, R13, R12, R11 ;  /* 0x0c00000c0d0e7389 */ /* 0x00006400000c000b */
[----:B01----:R-:W-:Y:S05]  /*5250*/  ENDCOLLECTIVE ;  /* 0x000000000000791b */ /* 0x003fea0003800000 */
.L_x_14624:
        /* <DEDUP_REMOVED lines=8> */
.L_x_14625:
[----:B------:R-:W-:Y:S01]  /*52e0*/  IMAD.MOV.U32 R12, RZ, RZ, 0x1 ;  /* 0x00000001ff0c7424 */ /* 0x000fe200078e00ff */
[----:B------:R-:W-:-:S05]  /*52f0*/  MOV R5, R14 ;  /* 0x0000000e00057202 */ /* 0x000fca0000000f00 */
[----:B------:R-:W-:-:S05]  /*5300*/  FADD.FTZ R2, R2, R5 ;  /* 0x0000000502027221 */ /* 0x000fca0000010000 */
[----:B------:R-:W-:-:S07]  /*5310*/  MOV R13, R2 ;  /* 0x00000002000d7202 */ /* 0x000fce0000000f00 */
[----:B------:R-:W-:Y:S05]  /*5320*/  WARPSYNC.COLLECTIVE R15, `(.L_x_14626) ;  /* 0x000000000f087348 */ /* 0x000fea0003c00000 */
[----:B------:R0:W1:Y:S02]  /*5330*/  SHFL.BFLY P6, R14, R13, R12, R11 ;  /* 0x0c00000c0d0e7389 */ /* 0x00006400000c000b */
[----:B01----:R-:W-:Y:S05]  /*5340*/  ENDCOLLECTIVE ;  /* 0x000000000000791b */ /* 0x003fea0003800000 */
.L_x_14626:
[----:B------:R-:W-:Y:S01]  /*5350*/  HFMA2 R13, -RZ, RZ, 0, 0 ;  /* 0x00000000ff0d7431 */ /* 0x000fe200000001ff */
[----:B------:R-:W-:Y:S02]  /*5360*/  MOV R12, 0x4 ;  /* 0x00000004000c7802 */ /* 0x000fe40000000f00 */
[----:B------:R-:W-:-:S07]  /*5370*/  MOV R5, R14 ;  /* 0x0000000e00057202 */ /* 0x000fce0000000f00 */
[----:B------:R-:W-:Y:S05]  /*5380*/  WARPSYNC.COLLECTIVE R15, `(.L_x_14627) ;  /* 0x000000000f087348 */ /* 0x000fea0003c00000 */
[----:B------:R0:W1:Y:S02]  /*5390*/  SHFL.BFLY P6, R14, R13, R12, R11 ;  /* 0x0c00000c0d0e7389 */ /* 0x00006400000c000b */
[----:B01----:R-:W-:Y:S05]  /*53a0*/  ENDCOLLECTIVE ;  /* 0x000000000000791b */ /* 0x003fea0003800000 */
.L_x_14627:
        /* <DEDUP_REMOVED lines=8> */
.L_x_14628:
[----:B------:R-:W-:Y:S01]  /*5430*/  HFMA2 R12, -RZ, RZ, 0, 5.9604644775390625e-08 ;  /* 0x00000001ff0c7431 */ /* 0x000fe200000001ff */
[----:B------:R-:W-:-:S05]  /*5440*/  MOV R7, R14 ;  /* 0x0000000e00077202 */ /* 0x000fca0000000f00 */
[----:B------:R-:W-:-:S04]  /*5450*/  FADD.FTZ R4, R4, R7 ;  /* 0x0000000704047221 */ /* 0x000fc80000010000 */
[----:B------:R-:W-:-:S07]  /*5460*/  IMAD.MOV.U32 R13, RZ, RZ, R4 ;  /* 0x000000ffff0d7224 */ /* 0x000fce00078e0004 */
[----:B------:R-:W-:Y:S05]  /*5470*/  WARPSYNC.COLLECTIVE R15, `(.L_x_14629) ;  /* 0x000000000f087348 */ /* 0x000fea0003c00000 */
[----:B------:R0:W1:Y:S02]  /*5480*/  SHFL.BFLY P6, R14, R13, R12, R11 ;  /* 0x0c00000c0d0e7389 */ /* 0x00006400000c000b */
[----:B01----:R-:W-:Y:S05]  /*5490*/  ENDCOLLECTIVE ;  /* 0x000000000000791b */ /* 0x003fea0003800000 */
.L_x_14629:
[----:B------:R-:W-:Y:S02]  /*54a0*/  HFMA2 R13, -RZ, RZ, 0, 0 ;  /* 0x00000000ff0d7431 */ /* 0x000fe400000001ff */
[----:B------:R-:W-:Y:S01]  /*54b0*/  IMAD.MOV.U32 R12, RZ, RZ, 0x4 ;  /* 0x00000004ff0c7424 */ /* 0x000fe200078e00ff */
[----:B------:R-:W-:-:S07]  /*54c0*/  MOV R7, R14 ;  /* 0x0000000e00077202 */ /* 0x000fce0000000f00 */
[----:B------:R-:W-:Y:S05]  /*54d0*/  WARPSYNC.COLLECTIVE R15, `(.L_x_14630) ;  /* 0x000000000f087348 */ /* 0x000fea0003c00000 */
[----:B------:R0:W1:Y:S02]  /*54e0*/  SHFL.BFLY P6, R14, R13, R12, R11 ;  /* 0x0c00000c0d0e7389 */ /* 0x00006400000c000b */
[----:B01----:R-:W-:Y:S05]  /*54f0*/  ENDCOLLECTIVE ;  /* 0x000000000000791b */ /* 0x003fea0003800000 */
.L_x_14630:
        /* <DEDUP_REMOVED lines=8> */
.L_x_14631:
[----:B------:R-:W-:Y:S02]  /*5580*/  HFMA2 R12, -RZ, RZ, 0, 5.9604644775390625e-08 ;  /* 0x00000001ff0c7431 */ /* 0x000fe400000001ff */
[----:B------:R-:W-:-:S04]  /*5590*/  IMAD.MOV.U32 R9, RZ, RZ, R14 ;  /* 0x000000ffff097224 */ /* 0x000fc800078e000e */
[----:B------:R-:W-:-:S05]  /*55a0*/  FADD.FTZ R6, R6, R9 ;  /* 0x0000000906067221 */ /* 0x000fca0000010000 */
[----:B------:R-:W-:-:S07]  /*55b0*/  MOV R13, R6 ;  /* 0x00000006000d7202 */ /* 0x000fce0000000f00 */
[----:B------:R-:W-:Y:S05]  /*55c0*/  WARPSYNC.COLLECTIVE R15, `(.L_x_14632) ;  /* 0x000000000f087348 */ /* 0x000fea0003c00000 */
[----:B------:R0:W1:Y:S02]  /*55d0*/  SHFL.BFLY P6, R14, R13, R12, R11 ;  /* 0x0c00000c0d0e7389 */ /* 0x00006400000c000b */
[----:B01----:R-:W-:Y:S05]  /*55e0*/  ENDCOLLECTIVE ;  /* 0x000000000000791b */ /* 0x003fea0003800000 */
.L_x_14632:
[----:B------:R-:W-:Y:S02]  /*55f0*/  IMAD.MOV.U32 R13, RZ, RZ, RZ ;  /* 0x000000ffff0d7224 */ /* 0x000fe400078e00ff */
[----:B------:R-:W-:Y:S01]  /*5600*/  HFMA2 R12, -RZ, RZ, 0, 2.384185791015625e-07 ;  /* 0x00000004ff0c7431 */ /* 0x000fe200000001ff */
[----:B------:R-:W-:-:S07]  /*5610*/  MOV R9, R14 ;  /* 0x0000000e00097202 */ /* 0x000fce0000000f00 */
[----:B------:R-:W-:Y:S05]  /*5620*/  WARPSYNC.COLLECTIVE R15, `(.L_x_14633) ;  /* 0x000000000f087348 */ /* 0x000fea0003c00000 */
[----:B------:R0:W1:Y:S02]  /*5630*/  SHFL.BFLY P6, R14, R13, R12, R11 ;  /* 0x0c00000c0d0e7389 */ /* 0x00006400000c000b */
[----:B01----:R-:W-:Y:S05]  /*5640*/  ENDCOLLECTIVE ;  /* 0x000000000000791b */ /* 0x003fea0003800000 */
.L_x_14633:
        /* <DEDUP_REMOVED lines=8> */
.L_x_14634:
[----:B------:R-:W-:Y:S01]  /*56d0*/  HFMA2 R12, -RZ, RZ, 0, 5.9604644775390625e-08 ;  /* 0x00000001ff0c7431 */ /* 0x000fe200000001ff */
[----:B------:R-:W-:-:S05]  /*56e0*/  MOV R17, R14 ;  /* 0x0000000e00117202 */ /* 0x000fca0000000f00 */
[----:B------:R-:W-:-:S05]  /*56f0*/  FADD.FTZ R8, R8, R17 ;  /* 0x0000001108087221 */ /* 0x000fca0000010000 */
[----:B------:R-:W-:-:S07]  /*5700*/  MOV R13, R8 ;  /* 0x00000008000d7202 */ /* 0x000fce0000000f00 */
[----:B------:R-:W-:Y:S05]  /*5710*/  WARPSYNC.COLLECTIVE R15, `(.L_x_14635) ;  /* 0x000000000f087348 */ /* 0x000fea0003c00000 */
[----:B------:R0:W1:Y:S02]  /*5720*/  SHFL.BFLY P6, R14, R13, R12, R11 ;  /* 0x0c00000c0d0e7389 */ /* 0x00006400000c000b */
[----:B01----:R-:W-:Y:S05]  /*5730*/  ENDCOLLECTIVE ;  /* 0x000000000000791b */ /* 0x003fea0003800000 */
.L_x_14635:
[----:B------:R-:W-:Y:S01]  /*5740*/  MOV R13, RZ ;  /* 0x000000ff000d7202 */ /* 0x000fe20000000f00 */
[----:B------:R-:W-:Y:S02]  /*5750*/  HFMA2 R12, -RZ, RZ, 0, 2.384185791015625e-07 ;  /* 0x00000004ff0c7431 */ /* 0x000fe400000001ff */
[----:B------:R-:W-:-:S07]  /*5760*/  IMAD.MOV.U32 R17, RZ, RZ, R14 ;  /* 0x000000ffff117224 */ /* 0x000fce00078e000e */
[----:B------:R-:W-:Y:S05]  /*5770*/  WARPSYNC.COLLECTIVE R15, `(.L_x_14636) ;  /* 0x000000000f087348 */ /* 0x000fea0003c00000 */
[----:B------:R0:W1:Y:S02]  /*5780*/  SHFL.BFLY P6, R14, R13, R12, R11 ;  /* 0x0c00000c0d0e7389 */ /* 0x00006400000c000b */
[----:B01----:R-:W-:Y:S05]  /*5790*/  ENDCOLLECTIVE ;  /* 0x000000000000791b */ /* 0x003fea0003800000 */
.L_x_14636:
        /* <DEDUP_REMOVED lines=8> */
.L_x_14637:
[----:B------:R-:W-:Y:S01]  /*5820*/  IMAD.MOV.U32 R12, RZ, RZ, 0x1 ;  /* 0x00000001ff0c7424 */ /* 0x000fe200078e00ff */
[----:B------:R-:W-:-:S05]  /*5830*/  MOV R19, R14 ;  /* 0x0000000e00137202 */ /* 0x000fca0000000f00 */
[----:B------:R-:W-:-:S05]  /*5840*/  FADD.FTZ R10, R10, R19 ;  /* 0x000000130a0a7221 */ /* 0x000fca0000010000 */
[----:B------:R-:W-:-:S07]  /*5850*/  MOV R13, R10 ;  /* 0x0000000a000d7202 */ /* 0x000fce0000000f00 */
[----:B------:R-:W-:Y:S05]  /*5860*/  WARPSYNC.COLLECTIVE R15, `(.L_x_14638) ;  /* 0x000000000f087348 */ /* 0x000fea0003c00000 */
[----:B------:R0:W1:Y:S02]  /*5870*/  SHFL.BFLY P6, R14, R13, R12, R11 ;  /* 0x0c00000c0d0e7389 */ /* 0x00006400000c000b */
[----:B01----:R-:W-:Y:S05]  /*5880*/  ENDCOLLECTIVE ;  /* 0x000000000000791b */ /* 0x003fea0003800000 */
.L_x_14638:
[----:B------:R-:W-:Y:S01]  /*5890*/  HFMA2 R13, -RZ, RZ, 0, 0 ;  /* 0x00000000ff0d7431 */ /* 0x000fe200000001ff */
[----:B------:R-:W-:Y:S02]  /*58a0*/  MOV R12, 0x4 ;  /* 0x00000004000c7802 */ /* 0x000fe40000000f00 */
[----:B------:R-:W-:-:S07]  /*58b0*/  MOV R19, R14 ;  /* 0x0000000e00137202 */ /* 0x000fce0000000f00 */
[----:B------:R-:W-:Y:S05]  /*58c0*/  WARPSYNC.COLLECTIVE R15, `(.L_x_14639) ;  /* 0x000000000f087348 */ /* 0x000fea0003c00000 */
[----:B------:R0:W1:Y:S02]  /*58d0*/  SHFL.BFLY P6, R14, R13, R12, R11 ;  /* 0x0c00000c0d0e7389 */ /* 0x00006400000c000b */
[----:B01----:R-:W-:Y:S05]  /*58e0*/  ENDCOLLECTIVE ;  /* 0x000000000000791b */ /* 0x003fea0003800000 */
.L_x_14639:
        /* <DEDUP_REMOVED lines=8> */
.L_x_14640:
[----:B------:R-:W-:Y:S01]  /*5970*/  HFMA2 R12, -RZ, RZ, 0, 5.9604644775390625e-08 ;  /* 0x00000001ff0c7431 */ /* 0x000fe200000001ff */
[----:B------:R-:W-:-:S05]  /*5980*/  MOV R21, R14 ;  /* 0x0000000e00157202 */ /* 0x000fca0000000f00 */
[----:B------:R-:W-:-:S04]  /*5990*/  FADD.FTZ R16, R16, R21 ;  /* 0x0000001510107221 */ /* 0x000fc80000010000 */
[----:B------:R-:W-:-:S07]  /*59a0*/  IMAD.MOV.U32 R13, RZ, RZ, R16 ;  /* 0x000000ffff0d7224 */ /* 0x000fce00078e0010 */
[----:B------:R-:W-:Y:S05]  /*59b0*/  WARPSYNC.COLLECTIVE R15, `(.L_x_14641) ;  /* 0x000000000f087348 */ /* 0x000fea0003c00000 */
[----:B------:R0:W1:Y:S02]  /*59c0*/  SHFL.BFLY P6, R14, R13, R12, R11 ;  /* 0x0c00000c0d0e7389 */ /* 0x00006400000c000b */
[----:B01----:R-:W-:Y:S05]  /*59d0*/  ENDCOLLECTIVE ;  /* 0x000000000000791b */ /* 0x003fea0003800000 */
.L_x_14641:
[----:B------:R-:W-:Y:S02]  /*59e0*/  HFMA2 R13, -RZ, RZ, 0, 0 ;  /* 0x00000000ff0d7431 */ /* 0x000fe400000001ff */
[----:B------:R-:W-:Y:S01]  /*59f0*/  IMAD.MOV.U32 R12, RZ, RZ, 0x4 ;  /* 0x00000004ff0c7424 */ /* 0x000fe200078e00ff */
[----:B------:R-:W-:-:S07]  /*5a00*/  MOV R21, R14 ;  /* 0x0000000e00157202 */ /* 0x000fce0000000f00 */
[----:B------:R-:W-:Y:S05]  /*5a10*/  WARPSYNC.COLLECTIVE R15, `(.L_x_14642) ;  /* 0x000000000f087348 */ /* 0x000fea0003c00000 */
[----:B------:R0:W1:Y:S02]  /*5a20*/  SHFL.BFLY P6, R14, R13, R12, R11 ;  /* 0x0c00000c0d0e7389 */ /* 0x00006400000c000b */
[----:B01----:R-:W-:Y:S05]  /*5a30*/  ENDCOLLECTIVE ;  /* 0x000000000000791b */ /* 0x003fea0003800000 */
.L_x_14642:
        /* <DEDUP_REMOVED lines=8> */
.L_x_14643:
[----:B------:R-:W-:Y:S02]  /*5ac0*/  HFMA2 R12, -RZ, RZ, 0, 5.9604644775390625e-08 ;  /* 0x00000001ff0c7431 */ /* 0x000fe400000001ff */
[----:B------:R-:W-:-:S04]  /*5ad0*/  IMAD.MOV.U32 R23, RZ, RZ, R14 ;  /* 0x000000ffff177224 */ /* 0x000fc800078e000e */
[----:B------:R-:W-:-:S05]  /*5ae0*/  FADD.FTZ R18, R18, R23 ;  /* 0x0000001712127221 */ /* 0x000fca0000010000 */
[----:B------:R-:W-:-:S07]  /*5af0*/  MOV R13, R18 ;  /* 0x00000012000d7202 */ /* 0x000fce0000000f00 */
[----:B------:R-:W-:Y:S05]  /*5b00*/  WARPSYNC.COLLECTIVE R15, `(.L_x_14644) ;  /* 0x000000000f087348 */ /* 0x000fea0003c00000 */
[----:B------:R0:W1:Y:S02]  /*5b10*/  SHFL.BFLY P6, R14, R13, R12, R11 ;  /* 0x0c00000c0d0e7389 */ /* 0x00006400000c000b */
[----:B01----:R-:W-:Y:S05]  /*5b20*/  ENDCOLLECTIVE ;  /* 0x000000000000791b */ /* 0x003fea0003800000 */
.L_x_14644:
[----:B------:R-:W-:Y:S02]  /*5b30*/  IMAD.MOV.U32 R13, RZ, RZ, RZ ;  /* 0x000000ffff0d7224 */ /* 0x000fe400078e00ff */
[----:B------:R-:W-:Y:S01]  /*5b40*/  HFMA2 R12, -RZ, RZ, 0, 2.384185791015625e-07 ;  /* 0x00000004ff0c7431 */ /* 0x000fe200000001ff */
[----:B------:R-:W-:-:S07]  /*5b50*/  MOV R23, R14 ;  /* 0x0000000e00177202 */ /* 0x000fce0000000f00 */
[----:B------:R-:W-:Y:S05]  /*5b60*/  WARPSYNC.COLLECTIVE R15, `(.L_x_14645) ;  /* 0x000000000f087348 */ /* 0x000fea0003c00000 */
[----:B------:R0:W1:Y:S02]  /*5b70*/  SHFL.BFLY P6, R14, R13, R12, R11 ;  /* 0x0c00000c0d0e7389 */ /* 0x00006400000c000b */
[----:B01----:R-:W-:Y:S05]  /*5b80*/  ENDCOLLECTIVE ;  /* 0x000000000000791b */ /* 0x003fea0003800000 */
.L_x_14645:
        /* <DEDUP_REMOVED lines=8> */
.L_x_14646:
[----:B------:R-:W-:Y:S01]  /*5c10*/  HFMA2 R12, -RZ, RZ, 0, 5.9604644775390625e-08 ;  /* 0x00000001ff0c7431 */ /* 0x000fe200000001ff */
[----:B------:R-:W-:-:S05]  /*5c20*/  MOV R25, R14 ;  /* 0x0000000e00197202 */ /* 0x000fca0000000f00 */
[----:B------:R-:W-:-:S05]  /*5c30*/  FADD.FTZ R20, R20, R25 ;  /* 0x0000001914147221 */ /* 0x000fca0000010000 */
[----:B------:R-:W-:-:S07]  /*5c40*/  MOV R13, R20 ;  /* 0x00000014000d7202 */ /* 0x000fce0000000f00 */
[----:B------:R-:W-:Y:S05]  /*5c50*/  WARPSYNC.COLLECTIVE R15, `(.L_x_14647) ;  /* 0x000000000f087348 */ /* 0x000fea0003c00000 */
[----:B------:R0:W1:Y:S02]  /*5c60*/  SHFL.BFLY P6, R14, R13, R12, R11 ;  /* 0x0c00000c0d0e7389 */ /* 0x00006400000c000b */
[----:B01----:R-:W-:Y:S05]  /*5c70*/  ENDCOLLECTIVE ;  /* 0x000000000000791b */ /* 0x003fea0003800000 */
.L_x_14647:
[----:B------:R-:W-:Y:S01]  /*5c80*/  MOV R13, RZ ;  /* 0x000000ff000d7202 */ /* 0x000fe20000000f00 */
[----:B------:R-:W-:Y:S02]  /*5c90*/  HFMA2 R12, -RZ, RZ, 0, 2.384185791015625e-07 ;  /* 0x00000004ff0c7431 */ /* 0x000fe400000001ff */
[----:B------:R-:W-:-:S07]  /*5ca0*/  IMAD.MOV.U32 R25, RZ, RZ, R14 ;  /* 0x000000ffff197224 */ /* 0x000fce00078e000e */
[----:B------:R-:W-:Y:S05]  /*5cb0*/  WARPSYNC.COLLECTIVE R15, `(.L_x_14648) ;  /* 0x000000000f087348 */ /* 0x000fea0003c00000 */
[----:B------:R0:W1:Y:S02]  /*5cc0*/  SHFL.BFLY P6, R14, R13, R12, R11 ;  /* 0x0c00000c0d0e7389 */ /* 0x00006400000c000b */
[----:B01----:R-:W-:Y:S05]  /*5cd0*/  ENDCOLLECTIVE ;  /* 0x000000000000791b */ /* 0x003fea0003800000 */
.L_x_14648:
        /* <DEDUP_REMOVED lines=8> */
.L_x_14649:
[----:B------:R-:W-:Y:S01]  /*5d60*/  HFMA2 R12, -RZ, RZ, 0, 5.9604644775390625e-08 ;  /* 0x00000001ff0c7431 */ /* 0x000fe200000001ff */
[----:B------:R-:W-:-:S05]  /*5d70*/  MOV R27, R14 ;  /* 0x0000000e001b7202 */ /* 0x000fca0000000f00 */
[----:B------:R-:W-:-:S05]  /*5d80*/  FADD.FTZ R22, R22, R27 ;  /* 0x0000001b16167221 */ /* 0x000fca0000010000 */
[----:B------:R-:W-:-:S07]  /*5d90*/  MOV R13, R22 ;  /* 0x00000016000d7202 */ /* 0x000fce0000000f00 */
[----:B------:R-:W-:Y:S05]  /*5da0*/  WARPSYNC.COLLECTIVE R15, `(.L_x_14650) ;  /* 0x000000000f087348 */ /* 0x000fea0003c00000 */
[----:B------:R0:W1:Y:S02]  /*5db0*/  SHFL.BFLY P6, R14, R13, R12, R11 ;  /* 0x0c00000c0d0e7389 */ /* 0x00006400000c000b */
[----:B01----:R-:W-:Y:S05]  /*5dc0*/  ENDCOLLECTIVE ;  /* 0x000000000000791b */ /* 0x003fea0003800000 */
.L_x_14650:
[----:B------:R-:W-:Y:S01]  /*5dd0*/  MOV R13, RZ ;  /* 0x000000ff000d7202 */ /* 0x000fe20000000f00 */
[----:B------:R-:W-:Y:S02]  /*5de0*/  HFMA2 R12, -RZ, RZ, 0, 2.384185791015625e-07 ;  /* 0x00000004ff0c7431 */ /* 0x000fe400000001ff */
[----:B------:R-:W-:-:S07]  /*5df0*/  IMAD.MOV.U32 R27, RZ, RZ, R14 ;  /* 0x000000ffff1b7224 */ /* 0x000fce00078e000e */
[----:B------:R-:W-:Y:S05]  /*5e00*/  WARPSYNC.COLLECTIVE R15, `(.L_x_14651) ;  /* 0x000000000f087348 */ /* 0x000fea0003c00000 */
[----:B------:R0:W1:Y:S02]  /*5e10*/  SHFL.BFLY P6, R14, R13, R12, R11 ;  /* 0x0c00000c0d0e7389 */ /* 0x00006400000c000b */
[----:B01----:R-:W-:Y:S05]  /*5e20*/  ENDCOLLECTIVE ;  /* 0x000000000000791b */ /* 0x003fea0003800000 */
.L_x_14651:
[----:B------:R-:W-:Y:S01]  /*5e30*/  FADD.FTZ R22, R22, R27 ;  /* 0x0000001b16167221 */ /* 0x000fe20000010000 */
[----:B------:R-:W-:Y:S02]  /*5e40*/  HFMA2 R12, -RZ, RZ, 0, 1.1920928955078125e-07 ;  /* 0x00000002ff0c7431 */ /* 0x000fe400000001ff */
[----:B------:R-:W-:-:S05]  /*5e50*/  FADD.FTZ R24, RZ, R14 ;  /* 0x0000000eff187221 */ /* 0x000fca0000010000 */
[----:B------:R-:W-:-:S07]  /*5e60*/  MOV R13, R24 ;  /* 0x00000018000d7202 */ /* 0x000fce0000000f00 */
[----:B------:R-:W-:Y:S05]  /*5e70*/  WARPSYNC.COLLECTIVE R15, `(.L_x_14652) ;  /* 0x000000000f087348 */ /* 0x000fea0003c00000 */
[----:B------:R0:W1:Y:S02]  /*5e80*/  SHFL.BFLY P6, R14, R13, R12, R11 ;  /* 0x0c00000c0d0e7389 */ /* 0x00006400000c000b */
[----:B01----:R-:W-:Y:S05]  /*5e90*/  ENDCOLLECTIVE ;  /* 0x000000000000791b */ /* 0x003fea0003800000 */
.L_x_14652:
[----:B------:R-:W-:Y:S01]  /*5ea0*/  MOV R12, 0x1 ;  /* 0x00000001000c7802 */ /* 0x000fe20000000f00 */
[----:B------:R-:W-:-:S04]  /*5eb0*/  FADD.FTZ R24, R24, R14 ;  /* 0x0000000e18187221 */ /* 0x000fc80000010000 */
[----:B------:R-:W-:-:S07]  /*5ec0*/  IMAD.MOV.U32 R13, RZ, RZ, R24 ;  /* 0x000000ffff0d7224 */ /* 0x000fce00078e0018 */
[----:B------:R-:W-:Y:S05]  /*5ed0*/  WARPSYNC.COLLECTIVE R15, `(.L_x_14653) ;  /* 0x000000000f087348 */ /* 0x000fea0003c00000 */
[----:B------:R0:W1:Y:S02]  /*5ee0*/  SHFL.BFLY P6, R14, R13, R12, R11 ;  /* 0x0c00000c0d0e7389 */ /* 0x00006400000c000b */
[----:B01----:R-:W-:Y:S05]  /*5ef0*/  ENDCOLLECTIVE ;  /* 0x000000000000791b */ /* 0x003fea0003800000 */
.L_x_14653:
[----:B------:R-:W-:Y:S01]  /*5f00*/  HFMA2 R13, -RZ, RZ, 0, 0 ;  /* 0x00000000ff0d7431 */ /* 0x000fe200000001ff */
[----:B------:R-:W-:Y:S02]  /*5f10*/  MOV R12, 0x4 ;  /* 0x00000004000c7802 */ /* 0x000fe40000000f00 */
[----:B------:R-:W-:-:S07]  /*5f20*/  MOV R29, R14 ;  /* 0x0000000e001d7202 */ /* 0x000fce0000000f00 */
[----:B------:R-:W-:Y:S05]  /*5f30*/  WARPSYNC.COLLECTIVE R15, `(.L_x_14654) ;  /* 0x000000000f087348 */ /* 0x000fea0003c00000 */
[----:B------:R0:W1:Y:S02]  /*5f40*/  SHFL.BFLY P6, R14, R13, R12, R11 ;  /* 0x0c00000c0d0e7389 */ /* 0x00006400000c000b */
[----:B01----:R-:W-:Y:S05]  /*5f50*/  ENDCOLLECTIVE ;  /* 0x000000000000791b */ /* 0x003fea0003800000 */
.L_x_14654:
        /* <DEDUP_REMOVED lines=8> */
.L_x_14655:
[----:B------:R-:W-:Y:S01]  /*5fe0*/  IMAD.MOV.U32 R12, RZ, RZ, 0x1 ;  /* 0x00000001ff0c7424 */ /* 0x000fe200078e00ff */
[----:B------:R-:W-:-:S05]  /*5ff0*/  MOV R31, R14 ;  /* 0x0000000e001f7202 */ /* 0x000fca0000000f00 */
[----:B------:R-:W-:-:S05]  /*6000*/  FADD.FTZ R26, R26, R31 ;  /* 0x0000001f1a1a7221 */ /* 0x000fca0000010000 */
[----:B------:R-:W-:-:S07]  /*6010*/  MOV R13, R26 ;  /* 0x0000001a000d7202 */ /* 0x000fce0000000f00 */
[----:B------:R-:W-:Y:S05]  /*6020*/  WARPSYNC.COLLECTIVE R15, `(.L_x_14656) ;  /* 0x000000000f087348 */ /* 0x000fea0003c00000 */
[----:B------:R0:W1:Y:S02]  /*6030*/  SHFL.BFLY P6, R14, R13, R12, R11 ;  /* 0x0c00000c0d0e7389 */ /* 0x00006400000c000b */
[----:B01----:R-:W-:Y:S05]  /*6040*/  ENDCOLLECTIVE ;  /* 0x000000000000791b */ /* 0x003fea0003800000 */
.L_x_14656:
[----:B------:R-:W-:Y:S01]  /*6050*/  HFMA2 R13, -RZ, RZ, 0, 0 ;  /* 0x00000000ff0d7431 */ /* 0x000fe200000001ff */
[----:B------:R-:W-:Y:S02]  /*6060*/  MOV R12, 0x4 ;  /* 0x00000004000c7802 */ /* 0x000fe40000000f00 */
[----:B------:R-:W-:-:S07]  /*6070*/  MOV R31, R14 ;  /* 0x0000000e001f7202 */ /* 0x000fce0000000f00 */
[----:B------:R-:W-:Y:S05]  /*6080*/  WARPSYNC.COLLECTIVE R15, `(.L_x_14657) ;  /* 0x000000000f087348 */ /* 0x000fea0003c00000 */
[----:B------:R0:W1:Y:S02]  /*6090*/  SHFL.BFLY P6, R14, R13, R12, R11 ;  /* 0x0c00000c0d0e7389 */ /* 0x00006400000c000b */
[----:B01----:R-:W-:Y:S05]  /*60a0*/  ENDCOLLECTIVE ;  /* 0x000000000000791b */ /* 0x003fea0003800000 */
.L_x_14657:
[----:B------:R-:W-:Y:S01]  /*60b0*/  FADD.FTZ R26, R26, R31 ;  /* 0x0000001f1a1a7221 */ /* 0x000fe20000010000 */
[----:B------:R-:W-:Y:S02]  /*60c0*/  IMAD.MOV.U32 R12, RZ, RZ, 0x2 ;  /* 0x00000002ff0c7424 */ /* 0x000fe400078e00ff */
[----:B------:R-:W-:-:S05]  /*60d0*/  FADD.FTZ R28, RZ, R14 ;  /* 0x0000000eff1c7221 */ /* 0x000fca0000010000 */
[----:B------:R-:W-:-:S07]  /*60e0*/  MOV R13, R28 ;  /* 0x0000001c000d7202 */ /* 0x000fce0000000f00 */
[----:B------:R-:W-:Y:S05]  /*60f0*/  WARPSYNC.COLLECTIVE R15, `(.L_x_14658) ;  /* 0x000000000f087348 */ /* 0x000fea0003c00000 */
[----:B------:R0:W1:Y:S02]  /*6100*/  SHFL.BFLY P6, R14, R13, R12, R11 ;  /* 0x0c00000c0d0e7389 */ /* 0x00006400000c000b */
[----:B01----:R-:W-:Y:S05]  /*6110*/  ENDCOLLECTIVE ;  /* 0x000000000000791b */ /* 0x003fea0003800000 */
.L_x_14658:
[----:B------:R-:W-:Y:S01]  /*6120*/  HFMA2 R12, -RZ, RZ, 0, 5.9604644775390625e-08 ;  /* 0x00000001ff0c7431 */ /* 0x000fe200000001ff */
[----:B------:R-:W-:-:S05]  /*6130*/  MOV R43, R14 ;  /* 0x0000000e002b7202 */ /* 0x000fca0000000f00 */
[----:B------:R-:W-:-:S05]  /*6140*/  FADD.FTZ R28, R28, R43 ;  /* 0x0000002b1c1c7221 */ /* 0x000fca0000010000 */
[----:B------:R-:W-:-:S07]  /*6150*/  MOV R13, R28 ;  /* 0x0000001c000d7202 */ /* 0x000fce0000000f00 */
[----:B------:R-:W-:Y:S05]  /*6160*/  WARPSYNC.COLLECTIVE R15, `(.L_x_14659) ;  /* 0x000000000f087348 */ /* 0x000fea0003c00000 */
[----:B------:R0:W1:Y:S02]  /*6170*/  SHFL.BFLY P6, R14, R13, R12, R11 ;  /* 0x0c00000c0d0e7389 */ /* 0x00006400000c000b */
[----:B01----:R-:W-:Y:S05]  /*6180*/  ENDCOLLECTIVE ;  /* 0x000000000000791b */ /* 0x003fea0003800000 */
.L_x_14659:
[----:B------:R-:W-:Y:S02]  /*6190*/  IMAD.MOV.U32 R13, RZ, RZ, RZ ;  /* 0x000000ffff0d7224 */ /* 0x000fe400078e00ff */
[----:B------:R-:W-:Y:S01]  /*61a0*/  HFMA2 R12, -RZ, RZ, 0, 2.384185791015625e-07 ;  /* 0x00000004ff0c7431 */ /* 0x000fe200000001ff */
[----:B------:R-:W-:-:S07]  /*61b0*/  MOV R49, R14 ;  /* 0x0000000e00317202 */ /* 0x000fce0000000f00 */
[----:B------:R-:W-:Y:S05]  /*61c0*/  WARPSYNC.COLLECTIVE R15, `(.L_x_14660) ;  /* 0x000000000f087348 */ /* 0x000fea0003c00000 */
[----:B------:R0:W1:Y:S02]  /*61d0*/  SHFL.BFLY P6, R14, R13, R12, R11 ;  /* 0x0c00000c0d0e7389 */ /* 0x00006400000c000b */
[----:B01----:R-:W-:Y:S05]  /*61e0*/  ENDCOLLECTIVE ;  /* 0x000000000000791b */ /* 0x003fea0003800000 */
.L_x_14660:
        /* <DEDUP_REMOVED lines=8> */
.L_x_14661:
[----:B------:R-:W-:Y:S02]  /*6270*/  HFMA2 R12, -RZ, RZ, 0, 5.9604644775390625e-08 ;  /* 0x00000001ff0c7431 */ /* 0x000fe400000001ff */
[----:B------:R-:W-:-:S04]  /*6280*/  IMAD.MOV.U32 R44, RZ, RZ, R14 ;  /* 0x000000ffff2c7224 */ /* 0x000fc800078e000e */
[----:B------:R-:W-:-:S05]  /*6290*/  FADD.FTZ R33, R33, R44 ;  /* 0x0000002c21217221 */ /* 0x000fca0000010000 */
[----:B------:R-:W-:-:S07]  /*62a0*/  MOV R13, R33 ;  /* 0x00000021000d7202 */ /* 0x000fce0000000f00 */
[----:B------:R-:W-:Y:S05]  /*62b0*/  WARPSYNC.COLLECTIVE R15, `(.L_x_14662) ;  /* 0x000000000f087348 */ /* 0x000fea0003c00000 */
[----:B------:R0:W1:Y:S02]  /*62c0*/  SHFL.BFLY P6, R14, R13, R12, R11 ;  /* 0x0c00000c0d0e7389 */ /* 0x00006400000c000b */
[----:B01----:R-:W-:Y:S05]  /*62d0*/  ENDCOLLECTIVE ;  /* 0x000000000000791b */ /* 0x003fea0003800000 */
.L_x_14662:
[----:B------:R-:W-:Y:S02]  /*62e0*/  HFMA2 R13, -RZ, RZ, 0, 0 ;  /* 0x00000000ff0d7431 */ /* 0x000fe400000001ff */
[----:B------:R-:W-:Y:S01]  /*62f0*/  IMAD.MOV.U32 R12, RZ, RZ, 0x4 ;  /* 0x00000004ff0c7424 */ /* 0x000fe200078e00ff */
[----:B------:R-:W-:-:S07]  /*6300*/  MOV R52, R14 ;  /* 0x0000000e00347202 */ /* 0x000fce0000000f00 */
[----:B------:R-:W-:Y:S05]  /*6310*/  WARPSYNC.COLLECTIVE R15, `(.L_x_14663) ;  /* 0x000000000f087348 */ /* 0x000fea0003c00000 */
[----:B------:R0:W1:Y:S02]  /*6320*/  SHFL.BFLY P6, R14, R13, R12, R11 ;  /* 0x0c00000c0d0e7389 */ /* 0x00006400000c000b */
[----:B01----:R-:W-:Y:S05]  /*6330*/  ENDCOLLECTIVE ;  /* 0x000000000000791b */ /* 0x003fea0003800000 */
.L_x_14663:
        /* <DEDUP_REMOVED lines=8> */
.L_x_14664:
[----:B------:R-:W-:Y:S01]  /*63c0*/  HFMA2 R12, -RZ, RZ, 0, 5.9604644775390625e-08 ;  /* 0x00000001ff0c7431 */ /* 0x000fe200000001ff */
[----:B------:R-:W-:-:S05]  /*63d0*/  MOV R53, R14 ;  /* 0x0000000e00357202 */ /* 0x000fca0000000f00 */
[----:B------:R-:W-:-:S04]  /*63e0*/  FADD.FTZ R34, R34, R53 ;  /* 0x0000003522227221 */ /* 0x000fc80000010000 */
[----:B------:R-:W-:-:S07]  /*63f0*/  IMAD.MOV.U32 R13, RZ, RZ, R34 ;  /* 0x000000ffff0d7224 */ /* 0x000fce00078e0022 */
[----:B------:R-:W-:Y:S05]  /*6400*/  WARPSYNC.COLLECTIVE R15, `(.L_x_14665) ;  /* 0x000000000f087348 */ /* 0x000fea0003c00000 */
[----:B------:R0:W1:Y:S02]  /*6410*/  SHFL.BFLY P6, R14, R13, R12, R11 ;  /* 0x0c00000c0d0e7389 */ /* 0x00006400000c000b */
[----:B01----:R-:W-:Y:S05]  /*6420*/  ENDCOLLECTIVE ;  /* 0x000000000000791b */ /* 0x003fea0003800000 */
.L_x_14665:
[----:B------:R-:W-:Y:S01]  /*6430*/  HFMA2 R13, -RZ, RZ, 0, 0 ;  /* 0x00000000ff0d7431 */ /* 0x000fe200000001ff */
[----:B------:R-:W-:Y:S02]  /*6440*/  MOV R12, 0x4 ;  /* 0x00000004000c7802 */ /* 0x000fe40000000f00 */
[----:B------:R-:W-:-:S07]  /*6450*/  MOV R3, R14 ;  /* 0x0000000e00037202 */ /* 0x000fce0000000f00 */
[----:B------:R-:W-:Y:S05]  /*6460*/  WARPSYNC.COLLECTIVE R15, `(.L_x_14666) ;  /* 0x000000000f087348 */ /* 0x000fea0003c00000 */
[----:B------:R0:W1:Y:S02]  /*6470*/  SHFL.BFLY P6, R14, R13, R12, R11 ;  /* 0x0c00000c0d0e7389 */ /* 0x00006400000c000b */
[----:B01----:R-:W-:Y:S05]  /*6480*/  ENDCOLLECTIVE ;  /* 0x000000000000791b */ /* 0x003fea0003800000 */
.L_x_14666:
        /* <DEDUP_REMOVED lines=8> */
.L_x_14667:
[----:B------:R-:W-:Y:S01]  /*6510*/  IMAD.MOV.U32 R12, RZ, RZ, 0x1 ;  /* 0x00000001ff0c7424 */ /* 0x000fe200078e00ff */
[----:B------:R-:W-:-:S05]  /*6520*/  MOV R5, R14 ;  /* 0x0000000e00057202 */ /* 0x000fca0000000f00 */
[----:B------:R-:W-:-:S05]  /*6530*/  FADD.FTZ R35, R35, R5 ;  /* 0x0000000523237221 */ /* 0x000fca0000010000 */
[----:B------:R-:W-:-:S07]  /*6540*/  MOV R13, R35 ;  /* 0x00000023000d7202 */ /* 0x000fce0000000f00 */
[----:B------:R-:W-:Y:S05]  /*6550*/  WARPSYNC.COLLECTIVE R15, `(.L_x_14668) ;  /* 0x000000000f087348 */ /* 0x000fea0003c00000 */
[----:B------:R0:W1:Y:S02]  /*6560*/  SHFL.BFLY P6, R14, R13, R12, R11 ;  /* 0x0c00000c0d0e7389 */ /* 0x00006400000c000b */
[----:B01----:R-:W-:Y:S05]  /*6570*/  ENDCOLLECTIVE ;  /* 0x000000000000791b */ /* 0x003fea0003800000 */
.L_x_14668:
[----:B------:R-:W-:Y:S01]  /*6580*/  HFMA2 R13, -RZ, RZ, 0, 0 ;  /* 0x00000000ff0d7431 */ /* 0x000fe200000001ff */
[----:B------:R-:W-:Y:S02]  /*6590*/  MOV R12, 0x4 ;  /* 0x00000004000c7802 */ /* 0x000fe40000000f00 */
[----:B------:R-:W-:-:S07]  /*65a0*/  MOV R5, R14 ;  /* 0x0000000e00057202 */ /* 0x000fce0000000f00 */
[----:B------:R-:W-:Y:S05]  /*65b0*/  WARPSYNC.COLLECTIVE R15, `(.L_x_14669) ;  /* 0x000000000f087348 */ /* 0x000fea0003c00000 */
[----:B------:R0:W1:Y:S02]  /*65c0*/  SHFL.BFLY P6, R14, R13, R12, R11 ;  /* 0x0c00000c0d0e7389 */ /* 0x00006400000c000b */
[----:B01----:R-:W-:Y:S05]  /*65d0*/  ENDCOLLECTIVE ;  /* 0x000000000000791b */ /* 0x003fea0003800000 */
.L_x_14669:
        /* <DEDUP_REMOVED lines=8> */
.L_x_14670:
[----:B------:R-:W-:Y:S01]  /*6660*/  HFMA2 R12, -RZ, RZ, 0, 5.9604644775390625e-08 ;  /* 0x00000001ff0c7431 */ /* 0x000fe200000001ff */
[----:B------:R-:W-:-:S05]  /*6670*/  MOV R17, R14 ;  /* 0x0000000e00117202 */ /* 0x000fca0000000f00 */
[----:B------:R-:W-:-:S05]  /*6680*/  FADD.FTZ R36, R36, R17 ;  /* 0x0000001124247221 */ /* 0x000fca0000010000 */
[----:B------:R-:W-:-:S07]  /*6690*/  MOV R13, R36 ;  /* 0x00000024000d7202 */ /* 0x000fce0000000f00 */
[----:B------:R-:W-:Y:S05]  /*66a0*/  WARPSYNC.COLLECTIVE R15, `(.L_x_14671) ;  /* 0x000000000f087348 */ /* 0x000fea0003c00000 */
[----:B------:R0:W1:Y:S02]  /*66b0*/  SHFL.BFLY P6, R14, R13, R12, R11 ;  /* 0x0c00000c0d0e7389 */ /* 0x00006400000c000b */
[----:B01----:R-:W-:Y:S05]  /*66c0*/  ENDCOLLECTIVE ;  /* 0x000000000000791b */ /* 0x003fea0003800000 */
.L_x_14671:
[----:B------:R-:W-:Y:S01]  /*66d0*/  MOV R13, RZ ;  /* 0x000000ff000d7202 */ /* 0x000fe20000000f00 */
[----:B------:R-:W-:Y:S02]  /*66e0*/  HFMA2 R12, -RZ, RZ, 0, 2.384185791015625e-07 ;  /* 0x00000004ff0c7431 */ /* 0x000fe400000001ff */
[----:B------:R-:W-:-:S07]  /*66f0*/  IMAD.MOV.U32 R7, RZ, RZ, R14 ;  /* 0x000000ffff077224 */ /* 0x000fce00078e000e */
[----:B------:R-:W-:Y:S05]  /*6700*/  WARPSYNC.COLLECTIVE R15, `(.L_x_14672) ;  /* 0x000000000f087348 */ /* 0x000fea0003c00000 */
[----:B------:R0:W1:Y:S02]  /*6710*/  SHFL.BFLY P6, R14, R13, R12, R11 ;  /* 0x0c00000c0d0e7389 */ /* 0x00006400000c000b */
[----:B01----:R-:W-:Y:S05]  /*6720*/  ENDCOLLECTIVE ;  /* 0x000000000000791b */ /* 0x003fea0003800000 */
.L_x_14672:
        /* <DEDUP_REMOVED lines=8> */
.L_x_14673:
[----:B------:R-:W-:Y:S02]  /*67b0*/  HFMA2 R12, -RZ, RZ, 0, 5.9604644775390625e-08 ;  /* 0x00000001ff0c7431 */ /* 0x000fe400000001ff */
[----:B------:R-:W-:-:S05]  /*67c0*/  FADD.FTZ R37, R37, R14 ;  /* 0x0000000e25257221 */ /* 0x000fca0000010000 */
[----:B------:R-:W-:-:S07]  /*67d0*/  MOV R13, R37 ;  /* 0x00000025000d7202 */ /* 0x000fce0000000f00 */
[----:B------:R-:W-:Y:S05]  /*67e0*/  WARPSYNC.COLLECTIVE R15, `(.L_x_14674) ;  /* 0x000000000f087348 */ /* 0x000fea0003c00000 */
[----:B------:R0:W1:Y:S02]  /*67f0*/  SHFL.BFLY P6, R14, R13, R12, R11 ;  /* 0x0c00000c0d0e7389 */ /* 0x00006400000c000b */
[----:B01----:R-:W-:Y:S05]  /*6800*/  ENDCOLLECTIVE ;  /* 0x000000000000791b */ /* 0x003fea0003800000 */
.L_x_14674:
[----:B------:R-:W-:Y:S02]  /*6810*/  HFMA2 R13, -RZ, RZ, 0, 0 ;  /* 0x00000000ff0d7431 */ /* 0x000fe400000001ff */
[----:B------:R-:W-:Y:S01]  /*6820*/  IMAD.MOV.U32 R12, RZ, RZ, 0x4 ;  /* 0x00000004ff0c7424 */ /* 0x000fe200078e00ff */
[----:B------:R-:W-:-:S07]  /*6830*/  MOV R17, R14 ;  /* 0x0000000e00117202 */ /* 0x000fce0000000f00 */
[----:B------:R-:W-:Y:S05]  /*6840*/  WARPSYNC.COLLECTIVE R15, `(.L_x_14675) ;  /* 0x000000000f087348 */ /* 0x000fea0003c00000 */
[----:B------:R0:W1:Y:S02]  /*6850*/  SHFL.BFLY P6, R14, R13, R12, R11 ;  /* 0x0c00000c0d0e7389 */ /* 0x00006400000c000b */
[----:B01----:R-:W-:Y:S05]  /*6860*/  ENDCOLLECTIVE ;  /* 0x000000000000791b */ /* 0x003fea0003800000 */
.L_x_14675:
[----:B------:R-:W-:Y:S01]  /*6870*/  FADD.FTZ R37, R37, R17 ;  /* 0x0000001125257221 */ /* 0x000fe20000010000 */
[----:B------:R-:W-:Y:S02]  /*6880*/  HFMA2 R12, -RZ, RZ, 0, 1.1920928955078125e-07 ;  /* 0x00000002ff0c7431 */ /* 0x000fe400000001ff */
[----:B------:R-:W-:-:S05]  /*6890*/  FADD.FTZ R38, RZ, R14 ;  /* 0x0000000eff267221 */ /* 0x000fca0000010000 */
[----:B------:R-:W-:-:S07]  /*68a0*/  MOV R13, R38 ;  /* 0x00000026000d7202 */ /* 0x000fce0000000f00 */
[----:B------:R-:W-:Y:S05]  /*68b0*/  WARPSYNC.COLLECTIVE R15, `(.L_x_14676) ;  /* 0x000000000f087348 */ /* 0x000fea0003c00000 */
[----:B------:R0:W1:Y:S02]  /*68c0*/  SHFL.BFLY P6, R14, R13, R12, R11 ;  /* 0x0c00000c0d0e7389 */ /* 0x00006400000c000b */
[----:B01----:R-:W-:Y:S05]  /*68d0*/  ENDCOLLECTIVE ;  /* 0x000000000000791b */ /* 0x003fea0003800000 */
.L_x_14676:
[----:B------:R-:W-:Y:S01]  /*68e0*/  IMAD.MOV.U32 R12, RZ, RZ, 0x1 ;  /* 0x00000001ff0c7424 */ /* 0x000fe200078e00ff */
[----:B------:R-:W-:-:S05]  /*68f0*/  MOV R9, R14 ;  /* 0x0000000e00097202 */ /* 0x000fca0000000f00 */
[----:B------:R-:W-:-:S05]  /*6900*/  FADD.FTZ R38, R38, R9 ;  /* 0x0000000926267221 */ /* 0x000fca0000010000 */
[----:B------:R-:W-:-:S07]  /*6910*/  MOV R13, R38 ;  /* 0x00000026000d7202 */ /* 0x000fce0000000f00 */
[----:B------:R-:W-:Y:S05]  /*6920*/  WARPSYNC.COLLECTIVE R15, `(.L_x_14677) ;  /* 0x000000000f087348 */ /* 0x000fea0003c00000 */
[----:B------:R0:W1:Y:S02]  /*6930*/  SHFL.BFLY P6, R14, R13, R12, R11 ;  /* 0x0c00000c0d0e7389 */ /* 0x00006400000c000b */
[----:B01----:R-:W-:Y:S05]  /*6940*/  ENDCOLLECTIVE ;  /* 0x000000000000791b */ /* 0x003fea0003800000 */
.L_x_14677:
[----:B------:R-:W-:Y:S01]  /*6950*/  HFMA2 R13, -RZ, RZ, 0, 0 ;  /* 0x00000000ff0d7431 */ /* 0x000fe200000001ff */
[----:B------:R-:W-:Y:S02]  /*6960*/  MOV R12, 0x4 ;  /* 0x00000004000c7802 */ /* 0x000fe40000000f00 */
[----:B------:R-:W-:-:S07]  /*6970*/  MOV R23, R14 ;  /* 0x0000000e00177202 */ /* 0x000fce0000000f00 */
[----:B------:R-:W-:Y:S05]  /*6980*/  WARPSYNC.COLLECTIVE R15, `(.L_x_14678) ;  /* 0x000000000f087348 */ /* 0x000fea0003c00000 */
[----:B------:R0:W1:Y:S02]  /*6990*/  SHFL.BFLY P6, R14, R13, R12, R11 ;  /* 0x0c00000c0d0e7389 */ /* 0x00006400000c000b */
[----:B01----:R-:W-:Y:S05]  /*69a0*/  ENDCOLLECTIVE ;  /* 0x000000000000791b */ /* 0x003fea0003800000 */
.L_x_14678:
        /* <DEDUP_REMOVED lines=8> */
.L_x_14679:
[----:B------:R-:W-:Y:S01]  /*6a30*/  HFMA2 R12, -RZ, RZ, 0, 5.9604644775390625e-08 ;  /* 0x00000001ff0c7431 */ /* 0x000fe200000001ff */
[----:B------:R-:W-:-:S05]  /*6a40*/  MOV R19, R14 ;  /* 0x0000000e00137202 */ /* 0x000fca0000000f00 */
[----:B------:R-:W-:-:S05]  /*6a50*/  FADD.FTZ R39, R39, R19 ;  /* 0x0000001327277221 */ /* 0x000fca0000010000 */
[----:B------:R-:W-:-:S07]  /*6a60*/  MOV R13, R39 ;  /* 0x00000027000d7202 */ /* 0x000fce0000000f00 */
[----:B------:R-:W-:Y:S05]  /*6a70*/  WARPSYNC.COLLECTIVE R15, `(.L_x_14680) ;  /* 0x000000000f087348 */ /* 0x000fea0003c00000 */
[----:B------:R0:W1:Y:S02]  /*6a80*/  SHFL.BFLY P6, R14, R13, R12, R11 ;  /* 0x0c00000c0d0e7389 */ /* 0x00006400000c000b */
[----:B01----:R-:W-:Y:S05]  /*6a90*/  ENDCOLLECTIVE ;  /* 0x000000000000791b */ /* 0x003fea0003800000 */
.L_x_14680:
[----:B------:R-:W-:Y:S01]  /*6aa0*/  MOV R13, RZ ;  /* 0x000000ff000d7202 */ /* 0x000fe20000000f00 */
[----:B------:R-:W-:Y:S02]  /*6ab0*/  HFMA2 R12, -RZ, RZ, 0, 2.384185791015625e-07 ;  /* 0x00000004ff0c7431 */ /* 0x000fe400000001ff */
[----:B------:R-:W-:-:S07]  /*6ac0*/  IMAD.MOV.U32 R25, RZ, RZ, R14 ;  /* 0x000000ffff197224 */ /* 0x000fce00078e000e */
[----:B------:R-:W-:Y:S05]  /*6ad0*/  WARPSYNC.COLLECTIVE R15, `(.L_x_14681) ;  /* 0x000000000f087348 */ /* 0x000fea0003c00000 */
[----:B------:R0:W1:Y:S02]  /*6ae0*/  SHFL.BFLY P6, R14, R13, R12, R11 ;  /* 0x0c00000c0d0e7389 */ /* 0x00006400000c000b */
[----:B01----:R-:W-:Y:S05]  /*6af0*/  ENDCOLLECTIVE ;  /* 0x000000000000791b */ /* 0x003fea0003800000 */
.L_x_14681:
        /* <DEDUP_REMOVED lines=8> */
.L_x_14682:
[----:B------:R-:W-:Y:S01]  /*6b80*/  HFMA2 R12, -RZ, RZ, 0, 5.9604644775390625e-08 ;  /* 0x00000001ff0c7431 */ /* 0x000fe200000001ff */
[----:B------:R-:W-:-:S05]  /*6b90*/  MOV R21, R14 ;  /* 0x0000000e00157202 */ /* 0x000fca0000000f00 */
[----:B------:R-:W-:-:S05]  /*6ba0*/  FADD.FTZ R40, R40, R21 ;  /* 0x0000001528287221 */ /* 0x000fca0000010000 */
[----:B------:R-:W-:-:S07]  /*6bb0*/  MOV R13, R40 ;  /* 0x00000028000d7202 */ /* 0x000fce0000000f00 */
[----:B------:R-:W-:Y:S05]  /*6bc0*/  WARPSYNC.COLLECTIVE R15, `(.L_x_14683) ;  /* 0x000000000f087348 */ /* 0x000fea0003c00000 */
[----:B------:R0:W1:Y:S02]  /*6bd0*/  SHFL.BFLY P6, R14, R13, R12, R11 ;  /* 0x0c00000c0d0e7389 */ /* 0x00006400000c000b */
[----:B01----:R-:W-:Y:S05]  /*6be0*/  ENDCOLLECTIVE ;  /* 0x000000000000791b */ /* 0x003fea0003800000 */
.L_x_14683:
[----:B------:R-:W-:Y:S02]  /*6bf0*/  IMAD.MOV.U32 R13, RZ, RZ, RZ ;  /* 0x000000ffff0d7224 */ /* 0x000fe400078e00ff */
[----:B------:R-:W-:Y:S01]  /*6c00*/  HFMA2 R12, -RZ, RZ, 0, 2.384185791015625e-07 ;  /* 0x00000004ff0c7431 */ /* 0x000fe200000001ff */
[----:B------:R-:W-:-:S07]  /*6c10*/  MOV R21, R14 ;  /* 0x0000000e00157202 */ /* 0x000fce0000000f00 */
[----:B------:R-:W-:Y:S05]  /*6c20*/  WARPSYNC.COLLECTIVE R15, `(.L_x_14684) ;  /* 0x000000000f087348 */ /* 0x000fea0003c00000 */
[----:B------:R0:W1:Y:S02]  /*6c30*/  SHFL.BFLY P6, R14, R13, R12, R11 ;  /* 0x0c00000c0d0e7389 */ /* 0x00006400000c000b */
[----:B01----:R-:W-:Y:S05]  /*6c40*/  ENDCOLLECTIVE ;  /* 0x000000000000791b */ /* 0x003fea0003800000 */
.L_x_14684:
        /* <DEDUP_REMOVED lines=8> */
.L_x_14685:
[----:B------:R-:W-:Y:S02]  /*6cd0*/  HFMA2 R12, -RZ, RZ, 0, 5.9604644775390625e-08 ;  /* 0x00000001ff0c7431 */ /* 0x000fe400000001ff */
[----:B------:R-:W-:-:S04]  /*6ce0*/  IMAD.MOV.U32 R3, RZ, RZ, R14 ;  /* 0x000000ffff037224 */ /* 0x000fc800078e000e */
[----:B------:R-:W-:-:S05]  /*6cf0*/  FADD.FTZ R41, R41, R3 ;  /* 0x0000000329297221 */ /* 0x000fca0000010000 */
[----:B------:R-:W-:-:S07]  /*6d00*/  MOV R13, R41 ;  /* 0x00000029000d7202 */ /* 0x000fce0000000f00 */
[----:B------:R-:W-:Y:S05]  /*6d10*/  WARPSYNC.COLLECTIVE R15, `(.L_x_14686) ;  /* 0x000000000f087348 */ /* 0x000fea0003c00000 */
[----:B------:R0:W1:Y:S02]  /*6d20*/  SHFL.BFLY P6, R14, R13, R12, R11 ;  /* 0x0c00000c0d0e7389 */ /* 0x00006400000c000b */
[----:B01----:R-:W-:Y:S05]  /*6d30*/  ENDCOLLECTIVE ;  /* 0x000000000000791b */ /* 0x003fea0003800000 */
.L_x_14686:
[----:B------:R-:W-:Y:S02]  /*6d40*/  HFMA2 R13, -RZ, RZ, 0, 0 ;  /* 0x00000000ff0d7431 */ /* 0x000fe400000001ff */
[----:B------:R-:W-:Y:S01]  /*6d50*/  IMAD.MOV.U32 R12, RZ, RZ, 0x4 ;  /* 0x00000004ff0c7424 */ /* 0x000fe200078e00ff */
[----:B------:R-:W-:-:S07]  /*6d60*/  MOV R3, R14 ;  /* 0x0000000e00037202 */ /* 0x000fce0000000f00 */
[----:B------:R-:W-:Y:S05]  /*6d70*/  WARPSYNC.COLLECTIVE R15, `(.L_x_14687) ;  /* 0x000000000f087348 */ /* 0x000fea0003c00000 */
[----:B------:R0:W1:Y:S02]  /*6d80*/  SHFL.BFLY P6, R14, R13, R12, R11 ;  /* 0x0c00000c0d0e7389 */ /* 0x00006400000c000b */
[----:B01----:R-:W-:Y:S05]  /*6d90*/  ENDCOLLECTIVE ;  /* 0x000000000000791b */ /* 0x003fea0003800000 */
.L_x_14687:
        /* <DEDUP_REMOVED lines=8> */
.L_x_14688:
[----:B------:R-:W-:Y:S01]  /*6e20*/  HFMA2 R12, -RZ, RZ, 0, 5.9604644775390625e-08 ;  /* 0x00000001ff0c7431 */ /* 0x000fe200000001ff */
[----:B------:R-:W-:-:S05]  /*6e30*/  MOV R7, R14 ;  /* 0x0000000e00077202 */ /* 0x000fca0000000f00 */
[----:B------:R-:W-:-:S04]  /*6e40*/  FADD.FTZ R42, R42, R7 ;  /* 0x000000072a2a7221 */ /* 0x000fc80000010000 */
[----:B------:R-:W-:-:S07]  /*6e50*/  IMAD.MOV.U32 R13, RZ, RZ, R42 ;  /* 0x000000ffff0d7224 */ /* 0x000fce00078e002a */
[----:B------:R-:W-:Y:S05]  /*6e60*/  WARPSYNC.COLLECTIVE R15, `(.L_x_14689) ;  /* 0x000000000f087348 */ /* 0x000fea0003c00000 */
[----:B------:R0:W1:Y:S02]  /*6e70*/  SHFL.BFLY P6, R14, R13, R12, R11 ;  /* 0x0c00000c0d0e7389 */ /* 0x00006400000c000b */
[----:B01----:R-:W-:Y:S05]  /*6e80*/  ENDCOLLECTIVE ;  /* 0x000000000000791b */ /* 0x003fea0003800000 */
.L_x_14689:
[----:B------:R-:W-:Y:S01]  /*6e90*/  HFMA2 R13, -RZ, RZ, 0, 0 ;  /* 0x00000000ff0d7431 */ /* 0x000fe200000001ff */
[----:B------:R-:W-:Y:S02]  /*6ea0*/  MOV R12, 0x4 ;  /* 0x00000004000c7802 */ /* 0x000fe40000000f00 */
[----:B------:R-:W-:-:S07]  /*6eb0*/  MOV R7, R14 ;  /* 0x0000000e00077202 */ /* 0x000fce0000000f00 */
[----:B------:R-:W-:Y:S05]  /*6ec0*/  WARPSYNC.COLLECTIVE R15, `(.L_x_14690) ;  /* 0x000000000f087348 */ /* 0x000fea0003c00000 */
[----:B------:R0:W1:Y:S02]  /*6ed0*/  SHFL.BFLY P6, R14, R13, R12, R11 ;  /* 0x0c00000c0d0e7389 */ /* 0x00006400000c000b */
[----:B01----:R-:W-:Y:S05]  /*6ee0*/  ENDCOLLECTIVE ;  /* 0x000000000000791b */ /* 0x003fea0003800000 */
.L_x_14690:
        /* <DEDUP_REMOVED lines=8> */
.L_x_14691:
[----:B------:R-:W-:Y:S01]  /*6f70*/  IMAD.MOV.U32 R12, RZ, RZ, 0x1 ;  /* 0x00000001ff0c7424 */ /* 0x000fe200078e00ff */
[----:B------:R-:W-:-:S05]  /*6f80*/  MOV R52, R14 ;  /* 0x0000000e00347202 */ /* 0x000fca0000000f00 */
[----:B------:R-:W-:-:S05]  /*6f90*/  FADD.FTZ R43, R43, R52 ;  /* 0x000000342b2b7221 */ /* 0x000fca0000010000 */
[----:B------:R-:W-:-:S07]  /*6fa0*/  MOV R13, R43 ;  /* 0x0000002b000d7202 */ /* 0x000fce0000000f00 */
[----:B------:R-:W-:Y:S05]  /*6fb0*/  WARPSYNC.COLLECTIVE R15, `(.L_x_14692) ;  /* 0x000000000f087348 */ /* 0x000fea0003c00000 */
[----:B------:R0:W1:Y:S02]  /*6fc0*/  SHFL.BFLY P6, R14, R13, R12, R11 ;  /* 0x0c00000c0d0e7389 */ /* 0x00006400000c000b */
[----:B01----:R-:W-:Y:S05]  /*6fd0*/  ENDCOLLECTIVE ;  /* 0x000000000000791b */ /* 0x003fea0003800000 */
.L_x_14692:
[----:B------:R-:W-:Y:S01]  /*6fe0*/  HFMA2 R13, -RZ, RZ, 0, 0 ;  /* 0x00000000ff0d7431 */ /* 0x000fe200000001ff */
[----:B------:R-:W-:Y:S02]  /*6ff0*/  MOV R12, 0x4 ;  /* 0x00000004000c7802 */ /* 0x000fe40000000f00 */
[----:B------:R-:W-:-:S07]  /*7000*/  MOV R38, R14 ;  /* 0x0000000e00267202 */ /* 0x000fce0000000f00 */
[----:B------:R-:W-:Y:S05]  /*7010*/  WARPSYNC.COLLECTIVE R15, `(.L_x_14693) ;  /* 0x000000000f087348 */ /* 0x000fea0003c00000 */
[----:B------:R0:W1:Y:S02]  /*7020*/  SHFL.BFLY P6, R14, R13, R12, R11 ;  /* 0x0c00000c0d0e7389 */ /* 0x00006400000c000b */
[----:B01----:R-:W-:Y:S05]  /*7030*/  ENDCOLLECTIVE ;  /* 0x000000000000791b */ /* 0x003fea0003800000 */
.L_x_14693:
        /* <DEDUP_REMOVED lines=8> */
.L_x_14694:
[----:B------:R-:W-:Y:S01]  /*70c0*/  HFMA2 R12, -RZ, RZ, 0, 5.9604644775390625e-08 ;  /* 0x00000001ff0c7431 */ /* 0x000fe200000001ff */
[----:B------:R-:W-:-:S05]  /*70d0*/  MOV R17, R14 ;  /* 0x0000000e00117202 */ /* 0x000fca0000000f00 */
[----:B------:R-:W-:-:S05]  /*70e0*/  FADD.FTZ R44, R44, R17 ;  /* 0x000000112c2c7221 */ /* 0x000fca0000010000 */
[----:B------:R-:W-:-:S07]  /*70f0*/  MOV R13, R44 ;  /* 0x0000002c000d7202 */ /* 0x000fce0000000f00 */
[----:B------:R-:W-:Y:S05]  /*7100*/  WARPSYNC.COLLECTIVE R15, `(.L_x_14695) ;  /* 0x000000000f087348 */ /* 0x000fea0003c00000 */
[----:B------:R0:W1:Y:S02]  /*7110*/  SHFL.BFLY P6, R14, R13, R12, R11 ;  /* 0x0c00000c0d0e7389 */ /* 0x00006400000c000b */
[----:B01----:R-:W-:Y:S05]  /*7120*/  ENDCOLLECTIVE ;  /* 0x000000000000791b */ /* 0x003fea0003800000 */
.L_x_14695:
[----:B------:R-:W-:Y:S01]  /*7130*/  MOV R13, RZ ;  /* 0x000000ff000d7202 */ /* 0x000fe20000000f00 */
[----:B------:R-:W-:Y:S02]  /*7140*/  HFMA2 R12, -RZ, RZ, 0, 2.384185791015625e-07 ;  /* 0x00000004ff0c7431 */ /* 0x000fe400000001ff */
[----:B------:R-:W-:-:S07]  /*7150*/  IMAD.MOV.U32 R17, RZ, RZ, R14 ;  /* 0x000000ffff117224 */ /* 0x000fce00078e000e */
[----:B------:R-:W-:Y:S05]  /*7160*/  WARPSYNC.COLLECTIVE R15, `(.L_x_14696) ;  /* 0x000000000f087348 */ /* 0x000fea0003c00000 */
[----:B------:R0:W1:Y:S02]  /*7170*/  SHFL.BFLY P6, R14, R13, R12, R11 ;  /* 0x0c00000c0d0e7389 */ /* 0x00006400000c000b */
[----:B01----:R-:W-:Y:S05]  /*7180*/  ENDCOLLECTIVE ;  /* 0x000000000000791b */ /* 0x003fea0003800000 */
.L_x_14696:
        /* <DEDUP_REMOVED lines=8> */
.L_x_14697:
[----:B------:R-:W-:Y:S02]  /*7210*/  HFMA2 R12, -RZ, RZ, 0, 5.9604644775390625e-08 ;  /* 0x00000001ff0c7431 */ /* 0x000fe400000001ff */
[----:B------:R-:W-:-:S05]  /*7220*/  FADD.FTZ R45, R45, R14 ;  /* 0x0000000e2d2d7221 */ /* 0x000fca0000010000 */
[----:B------:R-:W-:-:S07]  /*7230*/  MOV R13, R45 ;  /* 0x0000002d000d7202 */ /* 0x000fce0000000f00 */
[----:B------:R-:W-:Y:S05]  /*7240*/  WARPSYNC.COLLECTIVE R15, `(.L_x_14698) ;  /* 0x000000000f087348 */ /* 0x000fea0003c00000 */
[----:B------:R0:W1:Y:S02]  /*7250*/  SHFL.BFLY P6, R14, R13, R12, R11 ;  /* 0x0c00000c0d0e7389 */ /* 0x00006400000c000b */
[----:B01----:R-:W-:Y:S05]  /*7260*/  ENDCOLLECTIVE ;  /* 0x000000000000791b */ /* 0x003fea0003800000 */
.L_x_14698:
[----:B------:R-:W-:Y:S02]  /*7270*/  HFMA2 R13, -RZ, RZ, 0, 0 ;  /* 0x00000000ff0d7431 */ /* 0x000fe400000001ff */
[----:B------:R-:W-:Y:S01]  /*7280*/  IMAD.MOV.U32 R12, RZ, RZ, 0x4 ;  /* 0x00000004ff0c7424 */ /* 0x000fe200078e00ff */
[----:B------:R-:W-:-:S07]  /*7290*/  MOV R40, R14 ;  /* 0x0000000e00287202 */ /* 0x000fce0000000f00 */
[----:B------:R-:W-:Y:S05]  /*72a0*/  WARPSYNC.COLLECTIVE R15, `(.L_x_14699) ;  /* 0x000000000f087348 */ /* 0x000fea0003c00000 */
[----:B------:R0:W1:Y:S02]  /*72b0*/  SHFL.BFLY P6, R14, R13, R12, R11 ;  /* 0x0c00000c0d0e7389 */ /* 0x00006400000c000b */
[----:B01----:R-:W-:Y:S05]  /*72c0*/  ENDCOLLECTIVE ;  /* 0x000000000000791b */ /* 0x003fea0003800000 */
.L_x_14699:
        /* <DEDUP_REMOVED lines=8> */
.L_x_14700:
[----:B------:R-:W-:Y:S02]  /*7350*/  IMAD.MOV.U32 R12, RZ, RZ, 0x1 ;  /* 0x00000001ff0c7424 */ /* 0x000fe400078e00ff */
[----:B------:R-:W-:-:S05]  /*7360*/  FADD.FTZ R9, R52, R14 ;  /* 0x0000000e34097221 */ /* 0x000fca0000010000 */
[----:B------:R-:W-:-:S07]  /*7370*/  MOV R13, R9 ;  /* 0x00000009000d7202 */ /* 0x000fce0000000f00 */
[----:B------:R-:W-:Y:S05]  /*7380*/  WARPSYNC.COLLECTIVE R15, `(.L_x_14701) ;  /* 0x000000000f087348 */ /* 0x000fea0003c00000 */
[----:B------:R0:W1:Y:S02]  /*7390*/  SHFL.BFLY P6, R14, R13, R12, R11 ;  /* 0x0c00000c0d0e7389 */ /* 0x00006400000c000b */
[----:B01----:R-:W-:Y:S05]  /*73a0*/  ENDCOLLECTIVE ;  /* 0x000000000000791b */ /* 0x003fea0003800000 */
.L_x_14701:
[----:B------:R-:W-:Y:S01]  /*73b0*/  HFMA2 R13, -RZ, RZ, 0, 0 ;  /* 0x00000000ff0d7431 */ /* 0x000fe200000001ff */
[----:B------:R-:W-:Y:S02]  /*73c0*/  MOV R12, 0x4 ;  /* 0x00000004000c7802 */ /* 0x000fe40000000f00 */
[----:B------:R-:W-:-:S07]  /*73d0*/  MOV R52, R14 ;  /* 0x0000000e00347202 */ /* 0x000fce0000000f00 */
[----:B------:R-:W-:Y:S05]  /*73e0*/  WARPSYNC.COLLECTIVE R15, `(.L_x_14702) ;  /* 0x000000000f087348 */ /* 0x000fea0003c00000 */
[----:B------:R0:W1:Y:S02]  /*73f0*/  SHFL.BFLY P6, R14, R13, R12, R11 ;  /* 0x0c00000c0d0e7389 */ /* 0x00006400000c000b */
[----:B01----:R-:W-:Y:S05]  /*7400*/  ENDCOLLECTIVE ;  /* 0x000000000000791b */ /* 0x003fea0003800000 */
.L_x_14702:
[----:B------:R-:W-:Y:S01]  /*7410*/  FADD.FTZ R52, R9, R52 ;  /* 0x0000003409347221 */ /* 0x000fe20000010000 */
[----:B------:R-:W-:Y:S02]  /*7420*/  IMAD.MOV.U32 R12, RZ, RZ, 0x2 ;  /* 0x00000002ff0c7424 */ /* 0x000fe400078e00ff */
[----:B------:R-:W-:-:S05]  /*7430*/  FADD.FTZ R19, RZ, R14 ;  /* 0x0000000eff137221 */ /* 0x000fca0000010000 */
[----:B------:R-:W-:-:S07]  /*7440*/  MOV R13, R19 ;  /* 0x00000013000d7202 */ /* 0x000fce0000000f00 */
[----:B------:R-:W-:Y:S05]  /*7450*/  WARPSYNC.COLLECTIVE R15, `(.L_x_14703) ;  /* 0x000000000f087348 */ /* 0x000fea0003c00000 */
[----:B------:R0:W1:Y:S02]  /*7460*/  SHFL.BFLY P6, R14, R13, R12, R11 ;  /* 0x0c00000c0d0e7389 */ /* 0x00006400000c000b */
[----:B01----:R-:W-:Y:S05]  /*7470*/  ENDCOLLECTIVE ;  /* 0x000000000000791b */ /* 0x003fea0003800000 */
.L_x_14703:
[----:B------:R-:W-:Y:S02]  /*7480*/  HFMA2 R12, -RZ, RZ, 0, 5.9604644775390625e-08 ;  /* 0x00000001ff0c7431 */ /* 0x000fe400000001ff */
[----:B------:R-:W-:-:S05]  /*7490*/  FADD.FTZ R19, R19, R14 ;  /* 0x0000000e13137221 */ /* 0x000fca0000010000 */
[----:B------:R-:W-:-:S07]  /*74a0*/  MOV R13, R19 ;  /* 0x00000013000d7202 */ /* 0x000fce0000000f00 */
[----:B------:R-:W-:Y:S05]  /*74b0*/  WARPSYNC.COLLECTIVE R15, `(.L_x_14704) ;  /* 0x000000000f087348 */ /* 0x000fea0003c00000 */
[----:B------:R0:W1:Y:S02]  /*74c0*/  SHFL.BFLY P6, R14, R13, R12, R11 ;  /* 0x0c00000c0d0e7389 */ /* 0x00006400000c000b */
[----:B01----:R-:W-:Y:S05]  /*74d0*/  ENDCOLLECTIVE ;  /* 0x000000000000791b */ /* 0x003fea0003800000 */
.L_x_14704:
[----:B------:R-:W-:Y:S01]  /*74e0*/  MOV R13, RZ ;  /* 0x000000ff000d7202 */ /* 0x000fe20000000f00 */
[----:B------:R-:W-:Y:S02]  /*74f0*/  HFMA2 R12, -RZ, RZ, 0, 2.384185791015625e-07 ;  /* 0x00000004ff0c7431 */ /* 0x000fe400000001ff */
[----:B------:R-:W-:-:S07]  /*7500*/  FADD.FTZ R31, R19, R14 ;  /* 0x0000000e131f7221 */ /* 0x000fce0000010000 */
[----:B------:R-:W-:Y:S05]  /*7510*/  WARPSYNC.COLLECTIVE R15, `(.L_x_14705) ;  /* 0x000000000f087348 */ /* 0x000fea0003c00000 */
[----:B------:R0:W1:Y:S02]  /*7520*/  SHFL.BFLY P6, R14, R13, R12, R11 ;  /* 0x0c00000c0d0e7389 */ /* 0x00006400000c000b */
[----:B01----:R-:W-:Y:S05]  /*7530*/  ENDCOLLECTIVE ;  /* 0x000000000000791b */ /* 0x003fea0003800000 */
.L_x_14705:
[----:B------:R-:W-:Y:S01]  /*7540*/  MOV R12, 0x2 ;  /* 0x00000002000c7802 */ /* 0x000fe20000000f00 */
[----:B------:R-:W-:-:S04]  /*7550*/  FADD.FTZ R27, RZ, R14 ;  /* 0x0000000eff1b7221 */ /* 0x000fc80000010000 */
[----:B------:R-:W-:-:S07]  /*7560*/  IMAD.MOV.U32 R13, RZ, RZ, R27 ;  /* 0x000000ffff0d7224 */ /* 0x000fce00078e001b */
[----:B------:R-:W-:Y:S05]  /*7570*/  WARPSYNC.COLLECTIVE R15, `(.L_x_14706) ;  /* 0x000000000f087348 */ /* 0x000fea0003c00000 */
[----:B------:R0:W1:Y:S02]  /*7580*/  SHFL.BFLY P6, R14, R13, R12, R11 ;  /* 0x0c00000c0d0e7389 */ /* 0x00006400000c000b */
[----:B01----:R-:W-:Y:S05]  /*7590*/  ENDCOLLECTIVE ;  /* 0x000000000000791b */ /* 0x003fea0003800000 */
.L_x_14706:
[----:B------:R-:W-:Y:S01]  /*75a0*/  HFMA2 R12, -RZ, RZ, 0, 5.9604644775390625e-08 ;  /* 0x00000001ff0c7431 */ /* 0x000fe200000001ff */
[----:B------:R-:W-:-:S05]  /*75b0*/  MOV R29, R14 ;  /* 0x0000000e001d7202 */ /* 0x000fca0000000f00 */
[----:B------:R-:W-:-:S05]  /*75c0*/  FADD.FTZ R29, R27, R29 ;  /* 0x0000001d1b1d7221 */ /* 0x000fca0000010000 */
[----:B------:R-:W-:-:S07]  /*75d0*/  MOV R13, R29 ;  /* 0x0000001d000d7202 */ /* 0x000fce0000000f00 */
[----:B------:R-:W-:Y:S05]  /*75e0*/  WARPSYNC.COLLECTIVE R15, `(.L_x_14707) ;  /* 0x000000000f087348 */ /* 0x000fea0003c00000 */
[----:B------:R0:W1:Y:S02]  /*75f0*/  SHFL.BFLY P6, R14, R13, R12, R11 ;  /* 0x0c00000c0d0e7389 */ /* 0x00006400000c000b */
[----:B01----:R-:W-:Y:S05]  /*7600*/  ENDCOLLECTIVE ;  /* 0x000000000000791b */ /* 0x003fea0003800000 */
.L_x_14707:
[----:B------:R-:W-:Y:S05]  /*7610*/  BRA `(.L_x_14708) ;  /* 0xffffffc000547947 */ /* 0x000fea000383ffff */
.L_x_14709:
        /* <DEDUP_REMOVED lines=14> */
.L_x_27438:


//--------------------- .text._ZN4vllm25paged_attention_v2_kernelIfhLi120ELi32ELi128ELNS_18Fp8KVCacheDataTypeE1ELb1ELi512EEEvPfS2_PT_PKS3_PKT0_S9_ifPKiSB_iPKfiiiSD_SD_iiiii --------------------------
	.section	.text._ZN4vllm25paged_attention_v2_kernelIfhLi120ELi32ELi128ELNS_18Fp8KVCacheDataTypeE1ELb1ELi512EEEvPfS2_PT_PKS3_PKT0_S9_ifPKiSB_iPKfiiiSD_SD_iiiii,"ax",@progbits
	.align	128
        .global         _ZN4vllm25paged_attention_v2_kernelIfhLi120ELi32ELi128ELNS_18Fp8KVCacheDataTypeE1ELb1ELi512EEEvPfS2_PT_PKS3_PKT0_S9_ifPKiSB_iPKfiiiSD_SD_iiiii
        .type           _ZN4vllm25paged_attention_v2_kernelIfhLi120ELi32ELi128ELNS_18Fp8KVCacheDataTypeE1ELb1ELi512EEEvPfS2_PT_PKS3_PKT0_S9_ifPKiSB_iPKfiiiSD_SD_iiiii,@function
        .size           _ZN4vllm25paged_attention_v2_kernelIfhLi120ELi32ELi128ELNS_18Fp8KVCacheDataTypeE1ELb1ELi512EEEvPfS2_PT_PKS3_PKT0_S9_ifPKiSB_iPKfiiiSD_SD_iiiii,(.L_x_27439 - _ZN4vllm25paged_attention_v2_kernelIfhLi120ELi32ELi128ELNS_18Fp8KVCacheDataTypeE1ELb1ELi512EEEvPfS2_PT_PKS3_PKT0_S9_ifPKiSB_iPKfiiiSD_SD_iiiii)
        .other          _ZN4vllm25paged_attention_v2_kernelIfhLi120ELi32ELi128ELNS_18Fp8KVCacheDataTypeE1ELb1ELi512EEEvPfS2_PT_PKS3_PKT0_S9_ifPKiSB_iPKfiiiSD_SD_iiiii,@"STO_CUDA_ENTRY STV_DEFAULT"
_ZN4vllm25paged_attention_v2_kernelIfhLi120ELi32ELi128ELNS_18Fp8KVCacheDataTypeE1ELb1ELi512EEEvPfS2_PT_PKS3_PKT0_S9_ifPKiSB_iPKfiiiSD_SD_iiiii:
.text._ZN4vllm25paged_attention_v2_kernelIfhLi120ELi32ELi128ELNS_18Fp8KVCacheDataTypeE1ELb1ELi512EEEvPfS2_PT_PKS3_PKT0_S9_ifPKiSB_iPKfiiiSD_SD_iiiii:
        /* <DEDUP_REMOVED lines=117> */
.L_x_14710:
        /* <DEDUP_REMOVED lines=27> */
.L_x_14714:
        /* <DEDUP_REMOVED lines=37> */
.L_x_14712:
[----:B------:R-:W-:Y:S05]  /*0b50*/  BSYNC.RECONVERGENT B6 ;  /* 0x0000000000067941 */ /* 0x000fea0003800200 */
.L_x_14711:
        /* <DEDUP_REMOVED lines=12> */
.L_x_14757:
        /* <DEDUP_REMOVED lines=40> */
.L_x_14720:
        /* <DEDUP_REMOVED lines=11> */
.L_x_14719:
[----:B------:R-:W-:Y:S05]  /*0f50*/  BSYNC.RECONVERGENT B1 ;  /* 0x0000000000017941 */ /* 0x000fea0003800200 */
.L_x_14718:
        /* <DEDUP_REMOVED lines=12> */
.L_x_14723:
        /* <DEDUP_REMOVED lines=100> */
.L_x_14722:
[----:B------:R-:W-:Y:S05]  /*1660*/  BSYNC.RECONVERGENT B1 ;  /* 0x0000000000017941 */ /* 0x000fea0003800200 */
.L_x_14721:
        /* <DEDUP_REMOVED lines=55> */
.L_x_14725:
[----:B------:R-:W-:Y:S05]  /*19e0*/  BSYNC.RECONVERGENT B1 ;  /* 0x0000000000017941 */ /* 0x000fea0003800200 */
.L_x_14724:
        /* <DEDUP_REMOVED lines=26> */
.L_x_14717:
[----:B------:R-:W-:Y:S05]  /*1b90*/  BSYNC.RECONVERGENT B0 ;  /* 0x0000000000007941 */ /* 0x000fea0003800200 */
.L_x_14716:
        /* <DEDUP_REMOVED lines=40> */
.L_x_14730:
[----:B------:R-:W1:Y:S01]  /*1e20*/  LDS R17, [R13] ;  /* 0x000000000d117984 */ /* 0x000e620000000800 */
[----:B------:R-:W-:-:S04]  /*1e30*/  IADD3 R15, PT, PT, R15, 0x1, RZ ;  /* 0x000000010f0f7810 */ /* 0x000fc80007ffe0ff */
[----:B------:R-:W-:Y:S01]  /*1e40*/  ISETP.NE.AND P0, PT, R15, RZ, PT ;  /* 0x000000ff0f00720c */ /* 0x000fe20003f05270 */
[----:B-1----:R-:W-:-:S05]  /*1e50*/  FMUL.FTZ R14, R17, R4 ;  /* 0x00000004110e7220 */ /* 0x002fca0000410000 */
[----:B------:R1:W-:Y:S02]  /*1e60*/  STS [R13], R14 ;  /* 0x0000000e0d007388 */ /* 0x0003e40000000800 */
[----:B-1----:R-:W-:-:S05]  /*1e70*/  IADD3 R13, PT, PT, R13, 0x200, RZ ;  /* 0x000002000d0d7810 */ /* 0x002fca0007ffe0ff */
[----:B------:R-:W-:Y:S05]  /*1e80*/  @P0 BRA `(.L_x_14730) ;  /* 0xfffffffc00e40947 */ /* 0x000fea000383ffff */
.L_x_14729:
[----:B------:R-:W-:Y:S05]  /*1e90*/  BSYNC.RECONVERGENT B1 ;  /* 0x0000000000017941 */ /* 0x000fea0003800200 */
.L_x_14728:
        /* <DEDUP_REMOVED lines=12> */
.L_x_14733:
        /* <DEDUP_REMOVED lines=52> */
.L_x_14732:
[----:B------:R-:W-:Y:S05]  /*22a0*/  BSYNC.RECONVERGENT B1 ;  /* 0x0000000000017941 */ /* 0x000fea0003800200 */
.L_x_14731:
        /* <DEDUP_REMOVED lines=31> */
.L_x_14735:
[----:B------:R-:W-:Y:S05]  /*24a0*/  BSYNC.RECONVERGENT B1 ;  /* 0x0000000000017941 */ /* 0x000fea0003800200 */
.L_x_14734:
        /* <DEDUP_REMOVED lines=14> */
.L_x_14727:
[----:B------:R-:W-:Y:S05]  /*2590*/  BSYNC.RECONVERGENT B0 ;  /* 0x0000000000007941 */ /* 0x000fea0003800200 */
.L_x_14726:
        /* <DEDUP_REMOVED lines=19> */
.L_x_14737:
[----:B------:R-:W-:Y:S05]  /*26d0*/  BSYNC.RECONVERGENT B0 ;  /* 0x0000000000007941 */ /* 0x000fea0003800200 */
.L_x_14736:
        /* <DEDUP_REMOVED lines=27> */
.L_x_14741:
        /* <DEDUP_REMOVED lines=34> */
.L_x_14740:
        /* <DEDUP_REMOVED lines=16> */
.L_x_14739:
[----:B------:R-:W-:Y:S05]  /*2bb0*/  BSYNC.RECONVERGENT B6 ;  /* 0x0000000000067941 */ /* 0x000fea0003800200 */
.L_x_14738:
        /* <DEDUP_REMOVED lines=173> */
.L_x_14848:
        /* <DEDUP_REMOVED lines=49> */
.L_x_14744:
[----:B------:R-:W-:Y:S05]  /*39a0*/  BSYNC.RECONVERGENT B0 ;  /* 0x0000000000007941 */ /* 0x000fea0003800200 */
.L_x_14743:
        /* <DEDUP_REMOVED lines=63> */
.L_x_14746:
[----:B------:R-:W-:Y:S05]  /*3da0*/  BSYNC.RECONVERGENT B0 ;  /* 0x0000000000007941 */ /* 0x000fea0003800200 */
.L_x_14745:
        /* <DEDUP_REMOVED lines=33> */
.L_x_14748:
[----:B------:R-:W-:Y:S05]  /*3fc0*/  BSYNC.RECONVERGENT B0 ;  /* 0x0000000000007941 */ /* 0x000fea0003800200 */
.L_x_14747:
        /* <DEDUP_REMOVED lines=63> */
.L_x_14750:
[----:B------:R-:W-:Y:S05]  /*43c0*/  BSYNC.RECONVERGENT B0 ;  /* 0x0000000000007941 */ /* 0x000fea0003800200 */
.L_x_14749:
        /* <DEDUP_REMOVED lines=45> */
.L_x_14713:
        /* <DEDUP_REMOVED lines=16> */
.L_x_14751:
[----:B------:R-:W-:Y:S05]  /*47a0*/  EXIT ;  /* 0x000000000000794d */ /* 0x000fea0003800000 */
.L_x_14715:
[----:B------:R-:W-:Y:S01]  /*47b0*/  HFMA2 R12, -RZ, RZ, 0, 9.5367431640625e-07 ;  /* 0x00000010ff0c7431 */ /* 0x000fe200000001ff */
[----:B------:R-:W-:Y:S01]  /*47c0*/  MOV R11, 0x1f ;  /* 0x0000001f000b7802 */ /* 0x000fe20000000f00 */
[----:B------:R-:W-:-:S07]  /*47d0*/  IMAD.MOV.U32 R15, RZ, RZ, -0x1 ;  /* 0xffffffffff0f7424 */ /* 0x000fce00078e00ff */
[----:B------:R-:W-:Y:S05]  /*47e0*/  WARPSYNC.COLLECTIVE R15, `(.L_x_14752) ;  /* 0x000000000f087348 */ /* 0x000fea0003c00000 */
[----:B------:R0:W1:Y:S02]  /*47f0*/  SHFL.BFLY P6, R14, R13, R12, R11 ;  /* 0x0c00000c0d0e7389 */ /* 0x00006400000c000b */
[----:B01----:R-:W-:Y:S05]  /*4800*/  ENDCOLLECTIVE ;  /* 0x000000000000791b */ /* 0x003fea0003800000 */
.L_x_14752:
[----:B------:R-:W-:Y:S01]  /*4810*/  HFMA2 R12, -RZ, RZ, 0, 4.76837158203125e-07 ;  /* 0x00000008ff0c7431 */ /* 0x000fe200000001ff */
[----:B------:R-:W-:-:S04]  /*4820*/  FMNMX.FTZ R0, R14, -3.40282346638528859812e+38, !PT ;  /* 0xff7fffff0e007809 */ /* 0x000fc80007810000 */
[----:B------:R-:W-:-:S07]  /*4830*/  MOV R13, R0 ;  /* 0x00000000000d7202 */ /* 0x000fce0000000f00 */
[----:B------:R-:W-:Y:S05]  /*4840*/  WARPSYNC.COLLECTIVE R15, `(.L_x_14753) ;  /* 0x000000000f087348 */ /* 0x000fea0003c00000 */
[----:B------:R0:W1:Y:S02]  /*4850*/  SHFL.BFLY P6, R14, R13, R12, R11 ;  /* 0x0c00000c0d0e7389 */ /* 0x00006400000c000b */
[----:B01----:R-:W-:Y:S05]  /*4860*/  ENDCOLLECTIVE ;  /* 0x000000000000791b */ /* 0x003fea0003800000 */
.L_x_14753:
[----:B------:R-:W-:Y:S01]  /*4870*/  IMAD.MOV.U32 R12, RZ, RZ, 0x4 ;  /* 0x00000004ff0c7424 */ /* 0x000fe200078e00ff */
[----:B------:R-:W-:-:S04]  /*4880*/  FMNMX.FTZ R2, R0, R14, !PT ;  /* 0x0000000e00027209 */ /* 0x000fc80007810000 */
[----:B------:R-:W-:-:S07]  /*4890*/  MOV R13, R2 ;  /* 0x00000002000d7202 */ /* 0x000fce0000000f00 */
[----:B------:R-:W-:Y:S05]  /*48a0*/  WARPSYNC.COLLECTIVE R15, `(.L_x_14754) ;  /* 0x000000000f087348 */ /* 0x000fea0003c00000 */
[----:B------:R0:W1:Y:S02]  /*48b0*/  SHFL.BFLY P6, R14, R13, R12, R11 ;  /* 0x0c00000c0d0e7389 */ /* 0x00006400000c000b */
[----:B01----:R-:W-:Y:S05]  /*48c0*/  ENDCOLLECTIVE ;  /* 0x000000000000791b */ /* 0x003fea0003800000 */
.L_x_14754:
[----:B------:R-:W-:Y:S01]  /*48d0*/  HFMA2 R12, -RZ, RZ, 0, 1.1920928955078125e-07 ;  /* 0x00000002ff0c7431 */ /* 0x000fe200000001ff */
[----:B------:R-:W-:-:S04]  /*48e0*/  FMNMX.FTZ R3, R2, R14, !PT ;  /* 0x0000000e02037209 */ /* 0x000fc80007810000 */
[----:B------:R-:W-:-:S07]  /*48f0*/  MOV R13, R3 ;  /* 0x00000003000d7202 */ /* 0x000fce0000000f00 */
[----:B------:R-:W-:Y:S05]  /*4900*/  WARPSYNC.COLLECTIVE R15, `(.L_x_14755) ;  /* 0x000000000f087348 */ /* 0x000fea0003c00000 */
[----:B------:R0:W1:Y:S02]  /*4910*/  SHFL.BFLY P6, R14, R13, R12, R11 ;  /* 0x0c00000c0d0e7389 */ /* 0x00006400000c000b */
[----:B01----:R-:W-:Y:S05]  /*4920*/  ENDCOLLECTIVE ;  /* 0x000000000000791b */ /* 0x003fea0003800000 */
.L_x_14755:
[----:B------:R-:W-:Y:S01]  /*4930*/  IMAD.MOV.U32 R12, RZ, RZ, 0x1 ;  /* 0x00000001ff0c7424 */ /* 0x000fe200078e00ff */
[----:B------:R-:W-:-:S04]  /*4940*/  FMNMX.FTZ R4, R3, R14, !PT ;  /* 0x0000000e03047209 */ /* 0x000fc80007810000 */
[----:B------:R-:W-:-:S07]  /*4950*/  MOV R13, R4 ;  /* 0x00000004000d7202 */ /* 0x000fce0000000f00 */
[----:B------:R-:W-:Y:S05]  /*4960*/  WARPSYNC.COLLECTIVE R15, `(.L_x_14756) ;  /* 0x000000000f087348 */ /* 0x000fea0003c00000 */
[----:B------:R0:W1:Y:S02]  /*4970*/  SHFL.BFLY P6, R14, R13, R12, R11 ;  /* 0x0c00000c0d0e7389 */ /* 0x00006400000c000b */
[----:B01----:R-:W-:Y:S05]  /*4980*/  ENDCOLLECTIVE ;  /* 0x000000000000791b */ /* 0x003fea0003800000 */
.L_x_14756:
[----:B------:R-:W-:Y:S05]  /*4990*/  BRA `(.L_x_14757) ;  /* 0xffffffc000a07947 */ /* 0x000fea000383ffff */
.L_x_14742:
[----:B--2---:R-:W-:Y:S01]  /*49a0*/  HFMA2 R13, -RZ, RZ, 0, 0 ;  /* 0x00000000ff0d7431 */ /* 0x004fe200000001ff */
[----:B-1-3--:R-:W-:Y:S01]  /*49b0*/  MOV R12, 0x4 ;  /* 0x00000004000c7802 */ /* 0x00afe20000000f00 */
[----:B------:R-:W-:Y:S02]  /*49c0*/  HFMA2 R11, -RZ, RZ, 0, 1.847743988037109375e-06 ;  /* 0x0000001fff0b7431 */ /* 0x000fe400000001ff */
[----:B------:R-:W-:-:S07]  /*49d0*/  IMAD.MOV.U32 R15, RZ, RZ, -0x1 ;  /* 0xffffffffff0f7424 */ /* 0x000fce00078e00ff */
[----:B0-----:R-:W-:Y:S05]  /*49e0*/  WARPSYNC.COLLECTIVE R15, `(.L_x_14758) ;  /* 0x000000000f087348 */ /* 0x001fea0003c00000 */
[----:B------:R1:W2:Y:S02]  /*49f0*/  SHFL.BFLY P6, R14, R13, R12, R11 ;  /* 0x0c00000c0d0e7389 */ /* 0x0002a400000c000b */
[----:B012---:R-:W-:Y:S05]  /*4a00*/  ENDCOLLECTIVE ;  /* 0x000000000000791b */ /* 0x007fea0003800000 */
.L_x_14758:
[----:B------:R-:W-:Y:S01]  /*4a10*/  HFMA2 R12, -RZ, RZ, 0, 1.1920928955078125e-07 ;  /* 0x00000002ff0c7431 */ /* 0x000fe200000001ff */
[----:B------:R-:W-:-:S05]  /*4a20*/  MOV R41, R14 ;  /* 0x0000000e00297202 */ /* 0x000fca0000000f00 */
[----:B------:R-:W-:-:S05]  /*4a30*/  FADD.FTZ R41, RZ, R41 ;  /* 0x00000029ff297221 */ /* 0x000fca0000010000 */
[----:B------:R-:W-:-:S07]  /*4a40*/  MOV R13, R41 ;  /* 0x00000029000d7202 */ /* 0x000fce0000000f00 */
[----:B------:R-:W-:Y:S05]  /*4a50*/  WARPSYNC.COLLECTIVE R15, `(.L_x_14759) ;  /* 0x000000000f087348 */ /* 0x000fea0003c00000 */
[----:B------:R0:W1:Y:S02]  /*4a60*/  SHFL.BFLY P6, R14, R13, R12, R11 ;  /* 0x0c00000c0d0e7389 */ /* 0x00006400000c000b */
[----:B01----:R-:W-:Y:S05]  /*4a70*/  ENDCOLLECTIVE ;  /* 0x000000000000791b */ /* 0x003fea0003800000 */
.L_x_14759:
[----:B------:R-:W-:Y:S01]  /*4a80*/  HFMA2 R12, -RZ, RZ, 0, 5.9604644775390625e-08 ;  /* 0x00000001ff0c7431 */ /* 0x000fe200000001ff */
[----:B------:R-:W-:-:S05]  /*4a90*/  MOV R0, R14 ;  /* 0x0000000e00007202 */ /* 0x000fca0000000f00 */
[----:B------:R-:W-:-:S04]  /*4aa0*/  FADD.FTZ R41, R41, R0 ;  /* 0x0000000029297221 */ /* 0x000fc80000010000 */
[----:B------:R-:W-:-:S07]  /*4ab0*/  IMAD.MOV.U32 R13, RZ, RZ, R41 ;  /* 0x000000ffff0d7224 */ /* 0x000fce00078e0029 */
[----:B------:R-:W-:Y:S05]  /*4ac0*/  WARPSYNC.COLLECTIVE R15, `(.L_x_14760) ;  /* 0x000000000f087348 */ /* 0x000fea0003c00000 */
[----:B------:R0:W1:Y:S02]  /*4ad0*/  SHFL.BFLY P6, R14, R13, R12, R11 ;  /* 0x0c00000c0d0e7389 */ /* 0x00006400000c000b */
[----:B01----:R-:W-:Y:S05]  /*4ae0*/  ENDCOLLECTIVE ;  /* 0x000000000000791b */ /* 0x003fea0003800000 */
.L_x_14760:
[----:B------:R-:W-:Y:S01]  /*4af0*/  HFMA2 R13, -RZ, RZ, 0, 0 ;  /* 0x00000000ff0d7431 */ /* 0x000fe200000001ff */
[----:B------:R-:W-:Y:S02]  /*4b00*/  MOV R12, 0x4 ;  /* 0x00000004000c7802 */ /* 0x000fe40000000f00 */
[----:B------:R-:W-:-:S07]  /*4b10*/  MOV R10, R14 ;  /* 0x0000000e000a7202 */ /* 0x000fce0000000f00 */
[----:B------:R-:W-:Y:S05]  /*4b20*/  WARPSYNC.COLLECTIVE R15, `(.L_x_14761) ;  /* 0x000000000f087348 */ /* 0x000fea0003c00000 */
[----:B------:R0:W1:Y:S02]  /*4b30*/  SHFL.BFLY P6, R14, R13, R12, R11 ;  /* 0x0c00000c0d0e7389 */ /* 0x00006400000c000b */
[----:B01----:R-:W-:Y:S05]  /*4b40*/  ENDCOLLECTIVE ;  /* 0x000000000000791b */ /* 0x003fea0003800000 */
.L_x_14761:
        /* <DEDUP_REMOVED lines=8> */
.L_x_14762:
[----:B------:R-:W-:Y:S01]  /*4bd0*/  IMAD.MOV.U32 R12, RZ, RZ, 0x1 ;  /* 0x00000001ff0c7424 */ /* 0x000fe200078e00ff */
[----:B------:R-:W-:-:S05]  /*4be0*/  MOV R27, R14 ;  /* 0x0000000e001b7202 */ /* 0x000fca0000000f00 */
[----:B------:R-:W-:-:S05]  /*4bf0*/  FADD.FTZ R40, R40, R27 ;  /* 0x0000001b28287221 */ /* 0x000fca0000010000 */
[----:B------:R-:W-:-:S07]  /*4c00*/  MOV R13, R40 ;  /* 0x00000028000d7202 */ /* 0x000fce0000000f00 */
[----:B------:R-:W-:Y:S05]  /*4c10*/  WARPSYNC.COLLECTIVE R15, `(.L_x_14763) ;  /* 0x000000000f087348 */ /* 0x000fea0003c00000 */
[----:B------:R0:W1:Y:S02]  /*4c20*/  SHFL.BFLY P6, R14, R13, R12, R11 ;  /* 0x0c00000c0d0e7389 */ /* 0x00006400000c000b */
[----:B01----:R-:W-:Y:S05]  /*4c30*/  ENDCOLLECTIVE ;  /* 0x000000000000791b */ /* 0x003fea0003800000 */
.L_x_14763:
[----:B------:R-:W-:Y:S01]  /*4c40*/  HFMA2 R13, -RZ, RZ, 0, 0 ;  /* 0x00000000ff0d7431 */ /* 0x000fe200000001ff */
[----:B------:R-:W-:Y:S02]  /*4c50*/  MOV R12, 0x4 ;  /* 0x00000004000c7802 */ /* 0x000fe40000000f00 */
[----:B------:R-:W-:-:S07]  /*4c60*/  MOV R39, R14 ;  /* 0x0000000e00277202 */ /* 0x000fce0000000f00 */
[----:B------:R-:W-:Y:S05]  /*4c70*/  WARPSYNC.COLLECTIVE R15, `(.L_x_14764) ;  /* 0x000000000f087348 */ /* 0x000fea0003c00000 */
[----:B------:R0:W1:Y:S02]  /*4c80*/  SHFL.BFLY P6, R14, R13, R12, R11 ;  /* 0x0c00000c0d0e7389 */ /* 0x00006400000c000b */
[----:B01----:R-:W-:Y:S05]  /*4c90*/  ENDCOLLECTIVE ;  /* 0x000000000000791b */ /* 0x003fea0003800000 */
.L_x_14764:
        /* <DEDUP_REMOVED lines=8> */
.L_x_14765:
[----:B------:R-:W-:Y:S01]  /*4d20*/  HFMA2 R12, -RZ, RZ, 0, 5.9604644775390625e-08 ;  /* 0x00000001ff0c7431 */ /* 0x000fe200000001ff */
[----:B------:R-:W-:-:S05]  /*4d30*/  MOV R37, R14 ;  /* 0x0000000e00257202 */ /* 0x000fca0000000f00 */
[----:B------:R-:W-:-:S05]  /*4d40*/  FADD.FTZ R38, R38, R37 ;  /* 0x0000002526267221 */ /* 0x000fca0000010000 */
[----:B------:R-:W-:-:S07]  /*4d50*/  MOV R13, R38 ;  /* 0x00000026000d7202 */ /* 0x000fce0000000f00 */
[----:B------:R-:W-:Y:S05]  /*4d60*/  WARPSYNC.COLLECTIVE R15, `(.L_x_14766) ;  /* 0x000000000f087348 */ /* 0x000fea0003c00000 */
[----:B------:R0:W1:Y:S02]  /*4d70*/  SHFL.BFLY P6, R14, R13, R12, R11 ;  /* 0x0c00000c0d0e7389 */ /* 0x00006400000c000b */
[----:B01----:R-:W-:Y:S05]  /*4d80*/  ENDCOLLECTIVE ;  /* 0x000000000000791b */ /* 0x003fea0003800000 */
.L_x_14766:
[----:B------:R-:W-:Y:S01]  /*4d90*/  MOV R13, RZ ;  /* 0x000000ff000d7202 */ /* 0x000fe20000000f00 */
[----:B------:R-:W-:Y:S02]  /*4da0*/  HFMA2 R12, -RZ, RZ, 0, 2.384185791015625e-07 ;  /* 0x00000004ff0c7431 */ /* 0x000fe400000001ff */
[----:B------:R-:W-:-:S07]  /*4db0*/  IMAD.MOV.U32 R37, RZ, RZ, R14 ;  /* 0x000000ffff257224 */ /* 0x000fce00078e000e */
[----:B------:R-:W-:Y:S05]  /*4dc0*/  WARPSYNC.COLLECTIVE R15, `(.L_x_14767) ;  /* 0x000000000f087348 */ /* 0x000fea0003c00000 */
[----:B------:R0:W1:Y:S02]  /*4dd0*/  SHFL.BFLY P6, R14, R13, R12, R11 ;  /* 0x0c00000c0d0e7389 */ /* 0x00006400000c000b */
[----:B01----:R-:W-:Y:S05]  /*4de0*/  ENDCOLLECTIVE ;  /* 0x000000000000791b */ /* 0x003fea0003800000 */
.L_x_14767:
        /* <DEDUP_REMOVED lines=8> */
.L_x_14768:
[----:B------:R-:W-:Y:S01]  /*4e70*/  HFMA2 R12, -RZ, RZ, 0, 5.9604644775390625e-08 ;  /* 0x00000001ff0c7431 */ /* 0x000fe200000001ff */
[----:B------:R-:W-:-:S05]  /*4e80*/  MOV R43, R14 ;  /* 0x0000000e002b7202 */ /* 0x000fca0000000f00 */
[----:B------:R-:W-:-:S05]  /*4e90*/  FADD.FTZ R34, R34, R43 ;  /* 0x0000002b22227221 */ /* 0x000fca0000010000 */
[----:B------:R-:W-:-:S07]  /*4ea0*/  MOV R13, R34 ;  /* 0x00000022000d7202 */ /* 0x000fce0000000f00 */
[----:B------:R-:W-:Y:S05]  /*4eb0*/  WARPSYNC.COLLECTIVE R15, `(.L_x_14769) ;  /* 0x000000000f087348 */ /* 0x000fea0003c00000 */
[----:B------:R0:W1:Y:S02]  /*4ec0*/  SHFL.BFLY P6, R14, R13, R12, R11 ;  /* 0x0c00000c0d0e7389 */ /* 0x00006400000c000b */
[----:B01----:R-:W-:Y:S05]  /*4ed0*/  ENDCOLLECTIVE ;  /* 0x000000000000791b */ /* 0x003fea0003800000 */
.L_x_14769:
[----:B------:R-:W-:Y:S02]  /*4ee0*/  IMAD.MOV.U32 R13, RZ, RZ, RZ ;  /* 0x000000ffff0d7224 */ /* 0x000fe400078e00ff */
[----:B------:R-:W-:Y:S01]  /*4ef0*/  HFMA2 R12, -RZ, RZ, 0, 2.384185791015625e-07 ;  /* 0x00000004ff0c7431 */ /* 0x000fe200000001ff */
[----:B------:R-:W-:-:S07]  /*4f00*/  MOV R45, R14 ;  /* 0x0000000e002d7202 */ /* 0x000fce0000000f00 */
[----:B------:R-:W-:Y:S05]  /*4f10*/  WARPSYNC.COLLECTIVE R15, `(.L_x_14770) ;  /* 0x000000000f087348 */ /* 0x000fea0003c00000 */
[----:B------:R0:W1:Y:S02]  /*4f20*/  SHFL.BFLY P6, R14, R13, R12, R11 ;  /* 0x0c00000c0d0e7389 */ /* 0x00006400000c000b */
[----:B01----:R-:W-:Y:S05]  /*4f30*/  ENDCOLLECTIVE ;  /* 0x000000000000791b */ /* 0x003fea0003800000 */
.L_x_14770:
        /* <DEDUP_REMOVED lines=8> */
.L_x_14771:
[----:B------:R-:W-:Y:S02]  /*4fc0*/  HFMA2 R12, -RZ, RZ, 0, 5.9604644775390625e-08 ;  /* 0x00000001ff0c7431 */ /* 0x000fe400000001ff */
[----:B------:R-:W-:-:S04]  /*4fd0*/  IMAD.MOV.U32 R5, RZ, RZ, R14 ;  /* 0x000000ffff057224 */ /* 0x000fc800078e000e */
[----:B------:R-:W-:-:S05]  /*4fe0*/  FADD.FTZ R22, R22, R5 ;  /* 0x0000000516167221 */ /* 0x000fca0000010000 */
[----:B------:R-:W-:-:S07]  /*4ff0*/  MOV R13, R22 ;  /* 0x00000016000d7202 */ /* 0x000fce0000000f00 */
[----:B------:R-:W-:Y:S05]  /*5000*/  WARPSYNC.COLLECTIVE R15, `(.L_x_14772) ;  /* 0x000000000f087348 */ /* 0x000fea0003c00000 */
[----:B------:R0:W1:Y:S02]  /*5010*/  SHFL.BFLY P6, R14, R13, R12, R11 ;  /* 0x0c00000c0d0e7389 */ /* 0x00006400000c000b */
[----:B01----:R-:W-:Y:S05]  /*5020*/  ENDCOLLECTIVE ;  /* 0x000000000000791b */ /* 0x003fea0003800000 */
.L_x_14772:
[----:B------:R-:W-:Y:S02]  /*5030*/  HFMA2 R13, -RZ, RZ, 0, 0 ;  /* 0x00000000ff0d7431 */ /* 0x000fe400000001ff */
[----:B------:R-:W-:Y:S01]  /*5040*/  IMAD.MOV.U32 R12, RZ, RZ, 0x4 ;  /* 0x00000004ff0c7424 */ /* 0x000fe200078e00ff */
[----:B------:R-:W-:-:S07]  /*5050*/  MOV R43, R14 ;  /* 0x0000000e002b7202 */ /* 0x000fce0000000f00 */
[----:B------:R-:W-:Y:S05]  /*5060*/  WARPSYNC.COLLECTIVE R15, `(.L_x_14773) ;  /* 0x000000000f087348 */ /* 0x000fea0003c00000 */
[----:B------:R0:W1:Y:S02]  /*5070*/  SHFL.BFLY P6, R14, R13, R12, R11 ;  /* 0x0c00000c0d0e7389 */ /* 0x00006400000c000b */
[----:B01----:R-:W-:Y:S05]  /*5080*/  ENDCOLLECTIVE ;  /* 0x000000000000791b */ /* 0x003fea0003800000 */
.L_x_14773:
        /* <DEDUP_REMOVED lines=8> */
.L_x_14774:
[----:B------:R-:W-:Y:S01]  /*5110*/  HFMA2 R12, -RZ, RZ, 0, 5.9604644775390625e-08 ;  /* 0x00000001ff0c7431 */ /* 0x000fe200000001ff */
[----:B------:R-:W-:-:S05]  /*5120*/  MOV R24, R14 ;  /* 0x0000000e00187202 */ /* 0x000fca0000000f00 */
[----:B------:R-:W-:-:S04]  /*5130*/  FADD.FTZ R21, R21, R24 ;  /* 0x0000001815157221 */ /* 0x000fc80000010000 */
[----:B------:R-:W-:-:S07]  /*5140*/  IMAD.MOV.U32 R13, RZ, RZ, R21 ;  /* 0x000000ffff0d7224 */ /* 0x000fce00078e0015 */
[----:B------:R-:W-:Y:S05]  /*5150*/  WARPSYNC.COLLECTIVE R15, `(.L_x_14775) ;  /* 0x000000000f087348 */ /* 0x000fea0003c00000 */
[----:B------:R0:W1:Y:S02]  /*5160*/  SHFL.BFLY P6, R14, R13, R12, R11 ;  /* 0x0c00000c0d0e7389 */ /* 0x00006400000c000b */
[----:B01----:R-:W-:Y:S05]  /*5170*/  ENDCOLLECTIVE ;  /* 0x000000000000791b */ /* 0x003fea0003800000 */
.L_x_14775:
[----:B------:R-:W-:Y:S01]  /*5180*/  HFMA2 R13, -RZ, RZ, 0, 0 ;  /* 0x00000000ff0d7431 */ /* 0x000fe200000001ff */
[----:B------:R-:W-:Y:S02]  /*5190*/  MOV R12, 0x4 ;  /* 0x00000004000c7802 */ /* 0x000fe40000000f00 */
[----:B------:R-:W-:-:S07]  /*51a0*/  MOV R24, R14 ;  /* 0x0000000e00187202 */ /* 0x000fce0000000f00 */
[----:B------:R-:W-:Y:S05]  /*51b0*/  WARPSYNC.COLLECTIVE R15, `(.L_x_14776) ;  /* 0x000000000f087348 */ /* 0x000fea0003c00000 */
[----:B------:R0:W1:Y:S02]  /*51c0*/  SHFL.BFLY P6, R14, R13, R12, R11 ;  /* 0x0c00000c0d0e7389 */ /* 0x00006400000c000b */
[----:B01----:R-:W-:Y:S05]  /*51d0*/  ENDCOLLECTIVE ;  /* 0x000000000000791b */ /* 0x003fea0003800000 */
.L_x_14776:
        /* <DEDUP_REMOVED lines=8> */
.L_x_14777:
[----:B------:R-:W-:Y:S01]  /*5260*/  IMAD.MOV.U32 R12, RZ, RZ, 0x1 ;  /* 0x00000001ff0c7424 */ /* 0x000fe200078e00ff */
[----:B------:R-:W-:-:S05]  /*5270*/  MOV R23, R14 ;  /* 0x0000000e00177202 */ /* 0x000fca0000000f00 */
[----:B------:R-:W-:-:S05]  /*5280*/  FADD.FTZ R20, R20, R23 ;  /* 0x0000001714147221 */ /* 0x000fca0000010000 */
[----:B------:R-:W-:-:S07]  /*5290*/  MOV R13, R20 ;  /* 0x00000014000d7202 */ /* 0x000fce0000000f00 */
[----:B------:R-:W-:Y:S05]  /*52a0*/  WARPSYNC.COLLECTIVE R15, `(.L_x_14778) ;  /* 0x000000000f087348 */ /* 0x000fea0003c00000 */
[----:B------:R0:W1:Y:S02]  /*52b0*/  SHFL.BFLY P6, R14, R13, R12, R11 ;  /* 0x0c00000c0d0e7389 */ /* 0x00006400000c000b */
[----:B01----:R-:W-:Y:S05]  /*52c0*/  ENDCOLLECTIVE ;  /* 0x000000000000791b */ /* 0x003fea0003800000 */
.L_x_14778:
[----:B------:R-:W-:Y:S01]  /*52d0*/  HFMA2 R13, -RZ, RZ, 0, 0 ;  /* 0x00000000ff0d7431 */ /* 0x000fe200000001ff */
[----:B------:R-:W-:Y:S02]  /*52e0*/  MOV R12, 0x4 ;  /* 0x00000004000c7802 */ /* 0x000fe40000000f00 */
[----:B------:R-:W-:-:S07]  /*52f0*/  MOV R23, R14 ;  /* 0x0000000e00177202 */ /* 0x000fce0000000f00 */
[----:B------:R-:W-:Y:S05]  /*5300*/  WARPSYNC.COLLECTIVE R15, `(.L_x_14779) ;  /* 0x000000000f087348 */ /* 0x000fea0003c00000 */
[----:B------:R0:W1:Y:S02]  /*5310*/  SHFL.BFLY P6, R14, R13, R12, R11 ;  /* 0x0c00000c0d0e7389 */ /* 0x00006400000c000b */
[----:B01----:R-:W-:Y:S05]  /*5320*/  ENDCOLLECTIVE ;  /* 0x000000000000791b */ /* 0x003fea0003800000 */
.L_x_14779:
        /* <DEDUP_REMOVED lines=8> */
.L_x_14780:
[----:B------:R-:W-:Y:S01]  /*53b0*/  HFMA2 R12, -RZ, RZ, 0, 5.9604644775390625e-08 ;  /* 0x00000001ff0c7431 */ /* 0x000fe200000001ff */
[----:B------:R-:W-:-:S05]  /*53c0*/  MOV R4, R14 ;  /* 0x0000000e00047202 */ /* 0x000fca0000000f00 */
[----:B------:R-:W-:-:S05]  /*53d0*/  FADD.FTZ R19, R19, R4 ;  /* 0x0000000413137221 */ /* 0x000fca0000010000 */
[----:B------:R-:W-:-:S07]  /*53e0*/  MOV R13, R19 ;  /* 0x00000013000d7202 */ /* 0x000fce0000000f00 */
[----:B------:R-:W-:Y:S05]  /*53f0*/  WARPSYNC.COLLECTIVE R15, `(.L_x_14781) ;  /* 0x000000000f087348 */ /* 0x000fea0003c00000 */
[----:B------:R0:W1:Y:S02]  /*5400*/  SHFL.BFLY P6, R14, R13, R12, R11 ;  /* 0x0c00000c0d0e7389 */ /* 0x00006400000c000b */
[----:B01----:R-:W-:Y:S05]  /*5410*/  ENDCOLLECTIVE ;  /* 0x000000000000791b */ /* 0x003fea0003800000 */
.L_x_14781:
[----:B------:R-:W-:Y:S01]  /*5420*/  MOV R13, RZ ;  /* 0x000000ff000d7202 */ /* 0x000fe20000000f00 */
[----:B------:R-:W-:Y:S02]  /*5430*/  HFMA2 R12, -RZ, RZ, 0, 2.384185791015625e-07 ;  /* 0x00000004ff0c7431 */ /* 0x000fe400000001ff */
[----:B------:R-:W-:-:S07]  /*5440*/  IMAD.MOV.U32 R26, RZ, RZ, R14 ;  /* 0x000000ffff1a7224 */ /* 0x000fce00078e000e */
[----:B------:R-:W-:Y:S05]  /*5450*/  WARPSYNC.COLLECTIVE R15, `(.L_x_14782) ;  /* 0x000000000f087348 */ /* 0x000fea0003c00000 */
[----:B------:R0:W1:Y:S02]  /*5460*/  SHFL.BFLY P6, R14, R13, R12, R11 ;  /* 0x0c00000c0d0e7389 */ /* 0x00006400000c000b */
[----:B01----:R-:W-:Y:S05]  /*5470*/  ENDCOLLECTIVE ;  /* 0x000000000000791b */ /* 0x003fea0003800000 */
.L_x_14782:
        /* <DEDUP_REMOVED lines=8> */
.L_x_14783:
[----:B------:R-:W-:Y:S01]  /*5500*/  HFMA2 R12, -RZ, RZ, 0, 5.9604644775390625e-08 ;  /* 0x00000001ff0c7431 */ /* 0x000fe200000001ff */
[----:B------:R-:W-:-:S05]  /*5510*/  MOV R25, R14 ;  /* 0x0000000e00197202 */ /* 0x000fca0000000f00 */
[----:B------:R-:W-:-:S05]  /*5520*/  FADD.FTZ R18, R18, R25 ;  /* 0x0000001912127221 */ /* 0x000fca0000010000 */
[----:B------:R-:W-:-:S07]  /*5530*/  MOV R13, R18 ;  /* 0x00000012000d7202 */ /* 0x000fce0000000f00 */
[----:B------:R-:W-:Y:S05]  /*5540*/  WARPSYNC.COLLECTIVE R15, `(.L_x_14784) ;  /* 0x000000000f087348 */ /* 0x000fea0003c00000 */
[----:B------:R0:W1:Y:S02]  /*5550*/  SHFL.BFLY P6, R14, R13, R12, R11 ;  /* 0x0c00000c0d0e7389 */ /* 0x00006400000c000b */
[----:B01----:R-:W-:Y:S05]  /*5560*/  ENDCOLLECTIVE ;  /* 0x000000000000791b */ /* 0x003fea0003800000 */
.L_x_14784:
[----:B------:R-:W-:Y:S02]  /*5570*/  IMAD.MOV.U32 R13, RZ, RZ, RZ ;  /* 0x000000ffff0d7224 */ /* 0x000fe400078e00ff */
[----:B------:R-:W-:Y:S01]  /*5580*/  HFMA2 R12, -RZ, RZ, 0, 2.384185791015625e-07 ;  /* 0x00000004ff0c7431 */ /* 0x000fe200000001ff */
[----:B------:R-:W-:-:S07]  /*5590*/  MOV R25, R14 ;  /* 0x0000000e00197202 */ /* 0x000fce0000000f00 */
[----:B------:R-:W-:Y:S05]  /*55a0*/  WARPSYNC.COLLECTIVE R15, `(.L_x_14785) ;  /* 0x000000000f087348 */ /* 0x000fea0003c00000 */
[----:B------:R0:W1:Y:S02]  /*55b0*/  SHFL.BFLY P6, R14, R13, R12, R11 ;  /* 0x0c00000c0d0e7389 */ /* 0x00006400000c000b */
[----:B01----:R-:W-:Y:S05]  /*55c0*/  ENDCOLLECTIVE ;  /* 0x000000000000791b */ /* 0x003fea0003800000 */
.L_x_14785:
        /* <DEDUP_REMOVED lines=8> */
.L_x_14786:
[----:B------:R-:W-:Y:S02]  /*5650*/  HFMA2 R12, -RZ, RZ, 0, 5.9604644775390625e-08 ;  /* 0x00000001ff0c7431 */ /* 0x000fe400000001ff */
[----:B------:R-:W-:-:S04]  /*5660*/  IMAD.MOV.U32 R2, RZ, RZ, R14 ;  /* 0x000000ffff027224 */ /* 0x000fc800078e000e */
[----:B------:R-:W-:-:S05]  /*5670*/  FADD.FTZ R17, R17, R2 ;  /* 0x0000000211117221 */ /* 0x000fca0000010000 */
[----:B------:R-:W-:-:S07]  /*5680*/  MOV R13, R17 ;  /* 0x00000011000d7202 */ /* 0x000fce0000000f00 */
[----:B------:R-:W-:Y:S05]  /*5690*/  WARPSYNC.COLLECTIVE R15, `(.L_x_14787) ;  /* 0x000000000f087348 */ /* 0x000fea0003c00000 */
[----:B------:R0:W1:Y:S02]  /*56a0*/  SHFL.BFLY P6, R14, R13, R12, R11 ;  /* 0x0c00000c0d0e7389 */ /* 0x00006400000c000b */
[----:B01----:R-:W-:Y:S05]  /*56b0*/  ENDCOLLECTIVE ;  /* 0x000000000000791b */ /* 0x003fea0003800000 */
.L_x_14787:
[----:B------:R-:W-:Y:S02]  /*56c0*/  HFMA2 R13, -RZ, RZ, 0, 0 ;  /* 0x00000000ff0d7431 */ /* 0x000fe400000001ff */
[----:B------:R-:W-:Y:S01]  /*56d0*/  IMAD.MOV.U32 R12, RZ, RZ, 0x4 ;  /* 0x00000004ff0c7424 */ /* 0x000fe200078e00ff */
[----:B------:R-:W-:-:S07]  /*56e0*/  MOV R28, R14 ;  /* 0x0000000e001c7202 */ /* 0x000fce0000000f00 */
[----:B------:R-:W-:Y:S05]  /*56f0*/  WARPSYNC.COLLECTIVE R15, `(.L_x_14788) ;  /* 0x000000000f087348 */ /* 0x000fea0003c00000 */
[----:B------:R0:W1:Y:S02]  /*5700*/  SHFL.BFLY P6, R14, R13, R12, R11 ;  /* 0x0c00000c0d0e7389 */ /* 0x00006400000c000b */
[----:B01----:R-:W-:Y:S05]  /*5710*/  ENDCOLLECTIVE ;  /* 0x000000000000791b */ /* 0x003fea0003800000 */
.L_x_14788:
        /* <DEDUP_REMOVED lines=8> */
.L_x_14789:
[----:B------:R-:W-:Y:S01]  /*57a0*/  HFMA2 R12, -RZ, RZ, 0, 5.9604644775390625e-08 ;  /* 0x00000001ff0c7431 */ /* 0x000fe200000001ff */
[----:B------:R-:W-:-:S05]  /*57b0*/  MOV R3, R14 ;  /* 0x0000000e00037202 */ /* 0x000fca0000000f00 */
[----:B------:R-:W-:-:S04]  /*57c0*/  FADD.FTZ R16, R16, R3 ;  /* 0x0000000310107221 */ /* 0x000fc80000010000 */
[----:B------:R-:W-:-:S07]  /*57d0*/  IMAD.MOV.U32 R13, RZ, RZ, R16 ;  /* 0x000000ffff0d7224 */ /* 0x000fce00078e0010 */
[----:B------:R-:W-:Y:S05]  /*57e0*/  WARPSYNC.COLLECTIVE R15, `(.L_x_14790) ;  /* 0x000000000f087348 */ /* 0x000fea0003c00000 */
[----:B------:R0:W1:Y:S02]  /*57f0*/  SHFL.BFLY P6, R14, R13, R12, R11 ;  /* 0x0c00000c0d0e7389 */ /* 0x00006400000c000b */
[----:B01----:R-:W-:Y:S05]  /*5800*/  ENDCOLLECTIVE ;  /* 0x000000000000791b */ /* 0x003fea0003800000 */
.L_x_14790:
[----:B------:R-:W-:Y:S01]  /*5810*/  HFMA2 R13, -RZ, RZ, 0, 0 ;  /* 0x00000000ff0d7431 */ /* 0x000fe200000001ff */
[----:B------:R-:W-:Y:S02]  /*5820*/  MOV R12, 0x4 ;  /* 0x00000004000c7802 */ /* 0x000fe40000000f00 */
[----:B------:R-:W-:-:S07]  /*5830*/  MOV R41, R14 ;  /* 0x0000000e00297202 */ /* 0x000fce0000000f00 */
[----:B------:R-:W-:Y:S05]  /*5840*/  WARPSYNC.COLLECTIVE R15, `(.L_x_14791) ;  /* 0x000000000f087348 */ /* 0x000fea0003c00000 */
[----:B------:R0:W1:Y:S02]  /*5850*/  SHFL.BFLY P6, R14, R13, R12, R11 ;  /* 0x0c00000c0d0e7389 */ /* 0x00006400000c000b */
[----:B01----:R-:W-:Y:S05]  /*5860*/  ENDCOLLECTIVE ;  /* 0x000000000000791b */ /* 0x003fea0003800000 */
.L_x_14791:
        /* <DEDUP_REMOVED lines=8> */
.L_x_14792:
[----:B------:R-:W-:Y:S01]  /*58f0*/  IMAD.MOV.U32 R12, RZ, RZ, 0x1 ;  /* 0x00000001ff0c7424 */ /* 0x000fe200078e00ff */
[----:B------:R-:W-:-:S05]  /*5900*/  MOV R32, R14 ;  /* 0x0000000e00207202 */ /* 0x000fca0000000f00 */
[----:B------:R-:W-:-:S05]  /*5910*/  FADD.FTZ R9, R9, R32 ;  /* 0x0000002009097221 */ /* 0x000fca0000010000 */
[----:B------:R-:W-:-:S07]  /*5920*/  MOV R13, R9 ;  /* 0x00000009000d7202 */ /* 0x000fce0000000f00 */
[----:B------:R-:W-:Y:S05]  /*5930*/  WARPSYNC.COLLECTIVE R15, `(.L_x_14793) ;  /* 0x000000000f087348 */ /* 0x000fea0003c00000 */
[----:B------:R0:W1:Y:S02]  /*5940*/  SHFL.BFLY P6, R14, R13, R12, R11 ;  /* 0x0c00000c0d0e7389 */ /* 0x00006400000c000b */
[----:B01----:R-:W-:Y:S05]  /*5950*/  ENDCOLLECTIVE ;  /* 0x000000000000791b */ /* 0x003fea0003800000 */
.L_x_14793:
[----:B------:R-:W-:Y:S01]  /*5960*/  HFMA2 R13, -RZ, RZ, 0, 0 ;  /* 0x00000000ff0d7431 */ /* 0x000fe200000001ff */
[----:B------:R-:W-:Y:S02]  /*5970*/  MOV R12, 0x4 ;  /* 0x00000004000c7802 */ /* 0x000fe40000000f00 */
[----:B------:R-:W-:-:S07]  /*5980*/  MOV R36, R14 ;  /* 0x0000000e00247202 */ /* 0x000fce0000000f00 */
[----:B------:R-:W-:Y:S05]  /*5990*/  WARPSYNC.COLLECTIVE R15, `(.L_x_14794) ;  /* 0x000000000f087348 */ /* 0x000fea0003c00000 */
[----:B------:R0:W1:Y:S02]  /*59a0*/  SHFL.BFLY P6, R14, R13, R12, R11 ;  /* 0x0c00000c0d0e7389 */ /* 0x00006400000c000b */
[----:B01----:R-:W-:Y:S05]  /*59b0*/  ENDCOLLECTIVE ;  /* 0x000000000000791b */ /* 0x003fea0003800000 */
.L_x_14794:
        /* <DEDUP_REMOVED lines=8> */
.L_x_14795:
[----:B------:R-:W-:Y:S01]  /*5a40*/  HFMA2 R12, -RZ, RZ, 0, 5.9604644775390625e-08 ;  /* 0x00000001ff0c7431 */ /* 0x000fe200000001ff */
[----:B------:R-:W-:-:S05]  /*5a50*/  MOV R35, R14 ;  /* 0x0000000e00237202 */ /* 0x000fca0000000f00 */
[----:B------:R-:W-:-:S05]  /*5a60*/  FADD.FTZ R8, R8, R35 ;  /* 0x0000002308087221 */ /* 0x000fca0000010000 */
[----:B------:R-:W-:-:S07]  /*5a70*/  MOV R13, R8 ;  /* 0x00000008000d7202 */ /* 0x000fce0000000f00 */
[----:B------:R-:W-:Y:S05]  /*5a80*/  WARPSYNC.COLLECTIVE R15, `(.L_x_14796) ;  /* 0x000000000f087348 */ /* 0x000fea0003c00000 */
[----:B------:R0:W1:Y:S02]  /*5a90*/  SHFL.BFLY P6, R14, R13, R12, R11 ;  /* 0x0c00000c0d0e7389 */ /* 0x00006400000c000b */
[----:B01----:R-:W-:Y:S05]  /*5aa0*/  ENDCOLLECTIVE ;  /* 0x000000000000791b */ /* 0x003fea0003800000 */
.L_x_14796:
[----:B------:R-:W-:Y:S01]  /*5ab0*/  MOV R13, RZ ;  /* 0x000000ff000d7202 */ /* 0x000fe20000000f00 */
[----:B------:R-:W-:Y:S02]  /*5ac0*/  HFMA2 R12, -RZ, RZ, 0, 2.384185791015625e-07 ;  /* 0x00000004ff0c7431 */ /* 0x000fe400000001ff */
[----:B------:R-:W-:-:S07]  /*5ad0*/  IMAD.MOV.U32 R43, RZ, RZ, R14 ;  /* 0x000000ffff2b7224 */ /* 0x000fce00078e000e */
[----:B------:R-:W-:Y:S05]  /*5ae0*/  WARPSYNC.COLLECTIVE R15, `(.L_x_14797) ;  /* 0x000000000f087348 */ /* 0x000fea0003c00000 */
[----:B------:R0:W1:Y:S02]  /*5af0*/  SHFL.BFLY P6, R14, R13, R12, R11 ;  /* 0x0c00000c0d0e7389 */ /* 0x00006400000c000b */
[----:B01----:R-:W-:Y:S05]  /*5b00*/  ENDCOLLECTIVE ;  /* 0x000000000000791b */ /* 0x003fea0003800000 */
.L_x_14797:
[----:B------:R-:W-:Y:S01]  /*5b10*/  FADD.FTZ R9, R8, R43 ;  /* 0x0000002b08097221 */ /* 0x000fe20000010000 */
[----:B------:R-:W-:Y:S02]  /*5b20*/  HFMA2 R12, -RZ, RZ, 0, 1.1920928955078125e-07 ;  /* 0x00000002ff0c7431 */ /* 0x000fe400000001ff */
[----:B------:R-:W-:-:S05]  /*5b30*/  FADD.FTZ R7, RZ, R14 ;  /* 0x0000000eff077221 */ /* 0x000fca0000010000 */
[----:B------:R-:W-:-:S07]  /*5b40*/  MOV R13, R7 ;  /* 0x00000007000d7202 */ /* 0x000fce0000000f00 */
[----:B------:R-:W-:Y:S05]  /*5b50*/  WARPSYNC.COLLECTIVE R15, `(.L_x_14798) ;  /* 0x000000000f087348 */ /* 0x000fea0003c00000 */
[----:B------:R0:W1:Y:S02]  /*5b60*/  SHFL.BFLY P6, R14, R13, R12, R11 ;  /* 0x0c00000c0d0e7389 */ /* 0x00006400000c000b */
[----:B01----:R-:W-:Y:S05]  /*5b70*/  ENDCOLLECTIVE ;  /* 0x000000000000791b */ /* 0x003fea0003800000 */
.L_x_14798:
[----:B------:R-:W-:Y:S02]  /*5b80*/  HFMA2 R12, -RZ, RZ, 0, 5.9604644775390625e-08 ;  /* 0x00000001ff0c7431 */ /* 0x000fe400000001ff */
[----:B------:R-:W-:-:S04]  /*5b90*/  IMAD.MOV.U32 R0, RZ, RZ, R14 ;  /* 0x000000ffff007224 */ /* 0x000fc800078e000e */
[----:B------:R-:W-:-:S05]  /*5ba0*/  FADD.FTZ R7, R7, R0 ;  /* 0x0000000007077221 */ /* 0x000fca0000010000 */
[----:B------:R-:W-:-:S07]  /*5bb0*/  MOV R13, R7 ;  /* 0x00000007000d7202 */ /* 0x000fce0000000f00 */
[----:B------:R-:W-:Y:S05]  /*5bc0*/  WARPSYNC.COLLECTIVE R15, `(.L_x_14799) ;  /* 0x000000000f087348 */ /* 0x000fea0003c00000 */
[----:B------:R0:W1:Y:S02]  /*5bd0*/  SHFL.BFLY P6, R14, R13, R12, R11 ;  /* 0x0c00000c0d0e7389 */ /* 0x00006400000c000b */
[----:B01----:R-:W-:Y:S05]  /*5be0*/  ENDCOLLECTIVE ;  /* 0x000000000000791b */ /* 0x003fea0003800000 */
.L_x_14799:
[----:B------:R-:W-:Y:S02]  /*5bf0*/  HFMA2 R13, -RZ, RZ, 0, 0 ;  /* 0x00000000ff0d7431 */ /* 0x000fe400000001ff */
[----:B------:R-:W-:Y:S01]  /*5c00*/  IMAD.MOV.U32 R12, RZ, RZ, 0x4 ;  /* 0x00000004ff0c7424 */ /* 0x000fe200078e00ff */
[----:B------:R-:W-:-:S07]  /*5c10*/  MOV R20, R14 ;  /* 0x0000000e00147202 */ /* 0x000fce0000000f00 */
[----:B------:R-:W-:Y:S05]  /*5c20*/  WARPSYNC.COLLECTIVE R15, `(.L_x_14800) ;  /* 0x000000000f087348 */ /* 0x000fea0003c00000 */
[----:B------:R0:W1:Y:S02]  /*5c30*/  SHFL.BFLY P6, R14, R13, R12, R11 ;  /* 0x0c00000c0d0e7389 */ /* 0x00006400000c000b */
[----:B01----:R-:W-:Y:S05]  /*5c40*/  ENDCOLLECTIVE ;  /* 0x000000000000791b */ /* 0x003fea0003800000 */
.L_x_14800:
        /* <DEDUP_REMOVED lines=8> */
.L_x_14801:
[----:B------:R-:W-:Y:S01]  /*5cd0*/  HFMA2 R12, -RZ, RZ, 0, 5.9604644775390625e-08 ;  /* 0x00000001ff0c7431 */ /* 0x000fe200000001ff */
[----:B------:R-:W-:-:S05]  /*5ce0*/  MOV R27, R14 ;  /* 0x0000000e001b7202 */ /* 0x000fca0000000f00 */
[----:B------:R-:W-:-:S04]  /*5cf0*/  FADD.FTZ R6, R6, R27 ;  /* 0x0000001b06067221 */ /* 0x000fc80000010000 */
[----:B------:R-:W-:-:S07]  /*5d00*/  IMAD.MOV.U32 R13, RZ, RZ, R6 ;  /* 0x000000ffff0d7224 */ /* 0x000fce00078e0006 */
[----:B------:R-:W-:Y:S05]  /*5d10*/  WARPSYNC.COLLECTIVE R15, `(.L_x_14802) ;  /* 0x000000000f087348 */ /* 0x000fea0003c00000 */
[----:B------:R0:W1:Y:S02]  /*5d20*/  SHFL.BFLY P6, R14, R13, R12, R11 ;  /* 0x0c00000c0d0e7389 */ /* 0x00006400000c000b */
[----:B01----:R-:W-:Y:S05]  /*5d30*/  ENDCOLLECTIVE ;  /* 0x000000000000791b */ /* 0x003fea0003800000 */
.L_x_14802:
[----:B------:R-:W-:Y:S01]  /*5d40*/  HFMA2 R13, -RZ, RZ, 0, 0 ;  /* 0x00000000ff0d7431 */ /* 0x000fe200000001ff */
[----:B------:R-:W-:Y:S02]  /*5d50*/  MOV R12, 0x4 ;  /* 0x00000004000c7802 */ /* 0x000fe40000000f00 */
[----:B------:R-:W-:-:S07]  /*5d60*/  MOV R23, R14 ;  /* 0x0000000e00177202 */ /* 0x000fce0000000f00 */
[----:B------:R-:W-:Y:S05]  /*5d70*/  WARPSYNC.COLLECTIVE R15, `(.L_x_14803) ;  /* 0x000000000f087348 */ /* 0x000fea0003c00000 */
[----:B------:R0:W1:Y:S02]  /*5d80*/  SHFL.BFLY P6, R14, R13, R12, R11 ;  /* 0x0c00000c0d0e7389 */ /* 0x00006400000c000b */
[----:B01----:R-:W-:Y:S05]  /*5d90*/  ENDCOLLECTIVE ;  /* 0x000000000000791b */ /* 0x003fea0003800000 */
.L_x_14803:
[----:B------:R-:W-:Y:S01]  /*5da0*/  FADD.FTZ R8, R6, R23 ;  /* 0x0000001706087221 */ /* 0x000fe20000010000 */
[----:B------:R-:W-:Y:S02]  /*5db0*/  HFMA2 R12, -RZ, RZ, 0, 1.1920928955078125e-07 ;  /* 0x00000002ff0c7431 */ /* 0x000fe400000001ff */
[----:B------:R-:W-:-:S04]  /*5dc0*/  FADD.FTZ R5, RZ, R14 ;  /* 0x0000000eff057221 */ /* 0x000fc80000010000 */
[----:B------:R-:W-:-:S07]  /*5dd0*/  IMAD.MOV.U32 R13, RZ, RZ, R5 ;  /* 0x000000ffff0d7224 */ /* 0x000fce00078e0005 */
[----:B------:R-:W-:Y:S05]  /*5de0*/  WARPSYNC.COLLECTIVE R15, `(.L_x_14804) ;  /* 0x000000000f087348 */ /* 0x000fea0003c00000 */
[----:B------:R0:W1:Y:S02]  /*5df0*/  SHFL.BFLY P6, R14, R13, R12, R11 ;  /* 0x0c00000c0d0e7389 */ /* 0x00006400000c000b */
[----:B01----:R-:W-:Y:S05]  /*5e00*/  ENDCOLLECTIVE ;  /* 0x000000000000791b */ /* 0x003fea0003800000 */
.L_x_14804:
[----:B------:R-:W-:Y:S02]  /*5e10*/  HFMA2 R12, -RZ, RZ, 0, 5.9604644775390625e-08 ;  /* 0x00000001ff0c7431 */ /* 0x000fe400000001ff */
[----:B------:R-:W-:-:S05]  /*5e20*/  FADD.FTZ R5, R5, R14 ;  /* 0x0000000e05057221 */ /* 0x000fca0000010000 */
[----:B------:R-:W-:-:S07]  /*5e30*/  MOV R13, R5 ;  /* 0x00000005000d7202 */ /* 0x000fce0000000f00 */
[----:B------:R-:W-:Y:S05]  /*5e40*/  WARPSYNC.COLLECTIVE R15, `(.L_x_14805) ;  /* 0x000000000f087348 */ /* 0x000fea0003c00000 */
[----:B------:R0:W1:Y:S02]  /*5e50*/  SHFL.BFLY P6, R14, R13, R12, R11 ;  /* 0x0c00000c0d0e7389 */ /* 0x00006400000c000b */
[----:B01----:R-:W-:Y:S05]  /*5e60*/  ENDCOLLECTIVE ;  /* 0x000000000000791b */ /* 0x003fea0003800000 */
.L_x_14805:
[----:B------:R-:W-:Y:S02]  /*5e70*/  IMAD.MOV.U32 R13, RZ, RZ, RZ ;  /* 0x000000ffff0d7224 */ /* 0x000fe400078e00ff */
[----:B------:R-:W-:Y:S01]  /*5e80*/  HFMA2 R12, -RZ, RZ, 0, 2.384185791015625e-07 ;  /* 0x00000004ff0c7431 */ /* 0x000fe200000001ff */
[----:B------:R-:W-:-:S07]  /*5e90*/  MOV R28, R14 ;  /* 0x0000000e001c7202 */ /* 0x000fce0000000f00 */
[----:B------:R-:W-:Y:S05]  /*5ea0*/  WARPSYNC.COLLECTIVE R15, `(.L_x_14806) ;  /* 0x000000000f087348 */ /* 0x000fea0003c00000 */
[----:B------:R0:W1:Y:S02]  /*5eb0*/  SHFL.BFLY P6, R14, R13, R12, R11 ;  /* 0x0c00000c0d0e7389 */ /* 0x00006400000c000b */
[----:B01----:R-:W-:Y:S05]  /*5ec0*/  ENDCOLLECTIVE ;  /* 0x000000000000791b */ /* 0x003fea0003800000 */
.L_x_14806:
        /* <DEDUP_REMOVED lines=8> */
.L_x_14807:
[----:B------:R-:W-:Y:S02]  /*5f50*/  HFMA2 R12, -RZ, RZ, 0, 5.9604644775390625e-08 ;  /* 0x00000001ff0c7431 */ /* 0x000fe400000001ff */
[----:B------:R-:W-:-:S04]  /*5f60*/  IMAD.MOV.U32 R45, RZ, RZ, R14 ;  /* 0x000000ffff2d7224 */ /* 0x000fc800078e000e */
[----:B------:R-:W-:-:S05]  /*5f70*/  FADD.FTZ R4, R4, R45 ;  /* 0x0000002d04047221 */ /* 0x000fca0000010000 */
[----:B------:R-:W-:-:S07]  /*5f80*/  MOV R13, R4 ;  /* 0x00000004000d7202 */ /* 0x000fce0000000f00 */
[----:B------:R-:W-:Y:S05]  /*5f90*/  WARPSYNC.COLLECTIVE R15, `(.L_x_14808) ;  /* 0x000000000f087348 */ /* 0x000fea0003c00000 */
[----:B------:R0:W1:Y:S02]  /*5fa0*/  SHFL.BFLY P6, R14, R13, R12, R11 ;  /* 0x0c00000c0d0e7389 */ /* 0x00006400000c000b */
[----:B01----:R-:W-:Y:S05]  /*5fb0*/  ENDCOLLECTIVE ;  /* 0x000000000000791b */ /* 0x003fea0003800000 */
.L_x_14808:
[----:B------:R-:W-:Y:S02]  /*5fc0*/  HFMA2 R13, -RZ, RZ, 0, 0 ;  /* 0x00000000ff0d7431 */ /* 0x000fe400000001ff */
[----:B------:R-:W-:Y:S01]  /*5fd0*/  IMAD.MOV.U32 R12, RZ, RZ, 0x4 ;  /* 0x00000004ff0c7424 */ /* 0x000fe200078e00ff */
[----:B------:R-:W-:-:S07]  /*5fe0*/  MOV R17, R14 ;  /* 0x0000000e00117202 */ /* 0x000fce0000000f00 */
[----:B------:R-:W-:Y:S05]  /*5ff0*/  WARPSYNC.COLLECTIVE R15, `(.L_x_14809) ;  /* 0x000000000f087348 */ /* 0x000fea0003c00000 */
[----:B------:R0:W1:Y:S02]  /*6000*/  SHFL.BFLY P6, R14, R13, R12, R11 ;  /* 0x0c00000c0d0e7389 */ /* 0x00006400000c000b */
[----:B01----:R-:W-:Y:S05]  /*6010*/  ENDCOLLECTIVE ;  /* 0x000000000000791b */ /* 0x003fea0003800000 */
.L_x_14809:
        /* <DEDUP_REMOVED lines=8> */
.L_x_14810:
[----:B------:R-:W-:Y:S01]  /*60a0*/  HFMA2 R12, -RZ, RZ, 0, 5.9604644775390625e-08 ;  /* 0x00000001ff0c7431 */ /* 0x000fe200000001ff */
[----:B------:R-:W-:-:S05]  /*60b0*/  MOV R0, R14 ;  /* 0x0000000e00007202 */ /* 0x000fca0000000f00 */
[----:B------:R-:W-:-:S04]  /*60c0*/  FADD.FTZ R3, R3, R0 ;  /* 0x0000000003037221 */ /* 0x000fc80000010000 */
[----:B------:R-:W-:-:S07]  /*60d0*/  IMAD.MOV.U32 R13, RZ, RZ, R3 ;  /* 0x000000ffff0d7224 */ /* 0x000fce00078e0003 */
[----:B------:R-:W-:Y:S05]  /*60e0*/  WARPSYNC.COLLECTIVE R15, `(.L_x_14811) ;  /* 0x000000000f087348 */ /* 0x000fea0003c00000 */
[----:B------:R0:W1:Y:S02]  /*60f0*/  SHFL.BFLY P6, R14, R13, R12, R11 ;  /* 0x0c00000c0d0e7389 */ /* 0x00006400000c000b */
[----:B01----:R-:W-:Y:S05]  /*6100*/  ENDCOLLECTIVE ;  /* 0x000000000000791b */ /* 0x003fea0003800000 */
.L_x_14811:
[----:B------:R-:W-:Y:S01]  /*6110*/  HFMA2 R13, -RZ, RZ, 0, 0 ;  /* 0x00000000ff0d7431 */ /* 0x000fe200000001ff */
[----:B------:R-:W-:Y:S02]  /*6120*/  MOV R12, 0x4 ;  /* 0x00000004000c7802 */ /* 0x000fe40000000f00 */
[----:B------:R-:W-:-:S07]  /*6130*/  MOV R36, R14 ;  /* 0x0000000e00247202 */ /* 0x000fce0000000f00 */
[----:B------:R-:W-:Y:S05]  /*6140*/  WARPSYNC.COLLECTIVE R15, `(.L_x_14812) ;  /* 0x000000000f087348 */ /* 0x000fea0003c00000 */
[----:B------:R0:W1:Y:S02]  /*6150*/  SHFL.BFLY P6, R14, R13, R12, R11 ;  /* 0x0c00000c0d0e7389 */ /* 0x00006400000c000b */
[----:B01----:R-:W-:Y:S05]  /*6160*/  ENDCOLLECTIVE ;  /* 0x000000000000791b */ /* 0x003fea0003800000 */
.L_x_14812:
        /* <DEDUP_REMOVED lines=8> */
.L_x_14813:
[----:B------:R-:W-:Y:S01]  /*61f0*/  IMAD.MOV.U32 R12, RZ, RZ, 0x1 ;  /* 0x00000001ff0c7424 */ /* 0x000fe200078e00ff */
[----:B------:R-:W-:-:S05]  /*6200*/  MOV R43, R14 ;  /* 0x0000000e002b7202 */ /* 0x000fca0000000f00 */
[----:B------:R-:W-:-:S05]  /*6210*/  FADD.FTZ R2, R2, R43 ;  /* 0x0000002b02027221 */ /* 0x000fca0000010000 */
[----:B------:R-:W-:-:S07]  /*6220*/  MOV R13, R2 ;  /* 0x00000002000d7202 */ /* 0x000fce0000000f00 */
[----:B------:R-:W-:Y:S05]  /*6230*/  WARPSYNC.COLLECTIVE R15, `(.L_x_14814) ;  /* 0x000000000f087348 */ /* 0x000fea0003c00000 */
[----:B------:R0:W1:Y:S02]  /*6240*/  SHFL.BFLY P6, R14, R13, R12, R11 ;  /* 0x0c00000c0d0e7389 */ /* 0x00006400000c000b */
[----:B01----:R-:W-:Y:S05]  /*6250*/  ENDCOLLECTIVE ;  /* 0x000000000000791b */ /* 0x003fea0003800000 */
.L_x_14814:
[----:B------:R-:W-:Y:S01]  /*6260*/  HFMA2 R13, -RZ, RZ, 0, 0 ;  /* 0x00000000ff0d7431 */ /* 0x000fe200000001ff */
[----:B------:R-:W-:Y:S02]  /*6270*/  MOV R12, 0x4 ;  /* 0x00000004000c7802 */ /* 0x000fe40000000f00 */
[----:B------:R-:W-:-:S07]  /*6280*/  MOV R43, R14 ;  /* 0x0000000e002b7202 */ /* 0x000fce0000000f00 */
[----:B------:R-:W-:Y:S05]  /*6290*/  WARPSYNC.COLLECTIVE R15, `(.L_x_14815) ;  /* 0x000000000f087348 */ /* 0x000fea0003c00000 */
[----:B------:R0:W1:Y:S02]  /*62a0*/  SHFL.BFLY P6, R14, R13, R12, R11 ;  /* 0x0c00000c0d0e7389 */ /* 0x00006400000c000b */
[----:B01----:R-:W-:Y:S05]  /*62b0*/  ENDCOLLECTIVE ;  /* 0x000000000000791b */ /* 0x003fea0003800000 */
.L_x_14815:
        /* <DEDUP_REMOVED lines=8> */
.L_x_14816:
[----:B------:R-:W-:Y:S01]  /*6340*/  HFMA2 R12, -RZ, RZ, 0, 5.9604644775390625e-08 ;  /* 0x00000001ff0c7431 */ /* 0x000fe200000001ff */
[----:B------:R-:W-:-:S05]  /*6350*/  MOV R27, R14 ;  /* 0x0000000e001b7202 */ /* 0x000fca0000000f00 */
[----:B------:R-:W-:-:S05]  /*6360*/  FADD.FTZ R0, R26, R27 ;  /* 0x0000001b1a007221 */ /* 0x000fca0000010000 */
[----:B------:R-:W-:-:S07]  /*6370*/  MOV R13, R0 ;  /* 0x00000000000d7202 */ /* 0x000fce0000000f00 */
[----:B------:R-:W-:Y:S05]  /*6380*/  WARPSYNC.COLLECTIVE R15, `(.L_x_14817) ;  /* 0x000000000f087348 */ /* 0x000fea0003c00000 */
[----:B------:R0:W1:Y:S02]  /*6390*/  SHFL.BFLY P6, R14, R13, R12, R11 ;  /* 0x0c00000c0d0e7389 */ /* 0x00006400000c000b */
[----:B01----:R-:W-:Y:S05]  /*63a0*/  ENDCOLLECTIVE ;  /* 0x000000000000791b */ /* 0x003fea0003800000 */
.L_x_14817:
[----:B------:R-:W-:Y:S01]  /*63b0*/  MOV R13, RZ ;  /* 0x000000ff000d7202 */ /* 0x000fe20000000f00 */
[----:B------:R-:W-:Y:S02]  /*63c0*/  HFMA2 R12, -RZ, RZ, 0, 2.384185791015625e-07 ;  /* 0x00000004ff0c7431 */ /* 0x000fe400000001ff */
[----:B------:R-:W-:-:S07]  /*63d0*/  IMAD.MOV.U32 R17, RZ, RZ, R14 ;  /* 0x000000ffff117224 */ /* 0x000fce00078e000e */
[----:B------:R-:W-:Y:S05]  /*63e0*/  WARPSYNC.COLLECTIVE R15, `(.L_x_14818) ;  /* 0x000000000f087348 */ /* 0x000fea0003c00000 */
[----:B------:R0:W1:Y:S02]  /*63f0*/  SHFL.BFLY P6, R14, R13, R12, R11 ;  /* 0x0c00000c0d0e7389 */ /* 0x00006400000c000b */
[----:B01----:R-:W-:Y:S05]  /*6400*/  ENDCOLLECTIVE ;  /* 0x000000000000791b */ /* 0x003fea0003800000 */
.L_x_14818:
        /* <DEDUP_REMOVED lines=8> */
.L_x_14819:
[----:B------:R-:W-:Y:S01]  /*6490*/  HFMA2 R12, -RZ, RZ, 0, 5.9604644775390625e-08 ;  /* 0x00000001ff0c7431 */ /* 0x000fe200000001ff */
[----:B------:R-:W-:-:S05]  /*64a0*/  MOV R28, R14 ;  /* 0x0000000e001c7202 */ /* 0x000fca0000000f00 */
[----:B------:R-:W-:-:S05]  /*64b0*/  FADD.FTZ R27, R25, R28 ;  /* 0x0000001c191b7221 */ /* 0x000fca0000010000 */
[----:B------:R-:W-:-:S07]  /*64c0*/  MOV R13, R27 ;  /* 0x0000001b000d7202 */ /* 0x000fce0000000f00 */
[----:B------:R-:W-:Y:S05]  /*64d0*/  WARPSYNC.COLLECTIVE R15, `(.L_x_14820) ;  /* 0x000000000f087348 */ /* 0x000fea0003c00000 */
[----:B------:R0:W1:Y:S02]  /*64e0*/  SHFL.BFLY P6, R14, R13, R12, R11 ;  /* 0x0c00000c0d0e7389 */ /* 0x00006400000c000b */
[----:B01----:R-:W-:Y:S05]  /*64f0*/  ENDCOLLECTIVE ;  /* 0x000000000000791b */ /* 0x003fea0003800000 */
.L_x_14820:
[----:B------:R-:W-:Y:S01]  /*6500*/  MOV R13, RZ ;  /* 0x000000ff000d7202 */ /* 0x000fe20000000f00 */
[----:B------:R-:W-:Y:S02]  /*6510*/  IMAD.MOV.U32 R12, RZ, RZ, 0x4 ;  /* 0x00000004ff0c7424 */ /* 0x000fe400078e00ff */
[----:B------:R-:W-:-:S07]  /*6520*/  FADD.FTZ R2, R27, R14 ;  /* 0x0000000e1b027221 */ /* 0x000fce0000010000 */
[----:B------:R-:W-:Y:S05]  /*6530*/  WARPSYNC.COLLECTIVE R15, `(.L_x_14821) ;  /* 0x000000000f087348 */ /* 0x000fea0003c00000 */
[----:B------:R0:W1:Y:S02]  /*6540*/  SHFL.BFLY P6, R14, R13, R12, R11 ;  /* 0x0c00000c0d0e7389 */ /* 0x00006400000c000b */
[----:B01----:R-:W-:Y:S05]  /*6550*/  ENDCOLLECTIVE ;  /* 0x000000000000791b */ /* 0x003fea0003800000 */
.L_x_14821:
[----:B------:R-:W-:Y:S01]  /*6560*/  HFMA2 R12, -RZ, RZ, 0, 1.1920928955078125e-07 ;  /* 0x00000002ff0c7431 */ /* 0x000fe200000001ff */
[----:B------:R-:W-:-:S05]  /*6570*/  MOV R24, R14 ;  /* 0x0000000e00187202 */ /* 0x000fca0000000f00 */
[----:B------:R-:W-:-:S05]  /*6580*/  FADD.FTZ R24, RZ, R24 ;  /* 0x00000018ff187221 */ /* 0x000fca0000010000 */
[----:B------:R-:W-:-:S07]  /*6590*/  MOV R13, R24 ;  /* 0x00000018000d7202 */ /* 0x000fce0000000f00 */
[----:B------:R-:W-:Y:S05]  /*65a0*/  WARPSYNC.COLLECTIVE R15, `(.L_x_14822) ;  /* 0x000000000f087348 */ /* 0x000fea0003c00000 */
[----:B------:R0:W1:Y:S02]  /*65b0*/  SHFL.BFLY P6, R14, R13, R12, R11 ;  /* 0x0c00000c0d0e7389 */ /* 0x00006400000c000b */
[----:B01----:R-:W-:Y:S05]  /*65c0*/  ENDCOLLECTIVE ;  /* 0x000000000000791b */ /* 0x003fea0003800000 */
.L_x_14822:
[----:B------:R-:W-:Y:S01]  /*65d0*/  HFMA2 R12, -RZ, RZ, 0, 5.9604644775390625e-08 ;  /* 0x00000001ff0c7431 */ /* 0x000fe200000001ff */
[----:B------:R-:W-:-:S05]  /*65e0*/  MOV R35, R14 ;  /* 0x0000000e00237202 */ /* 0x000fca0000000f00 */
[----:B------:R-:W-:-:S04]  /*65f0*/  FADD.FTZ R32, R24, R35 ;  /* 0x0000002318207221 */ /* 0x000fc80000010000 */
[----:B------:R-:W-:-:S07]  /*6600*/  IMAD.MOV.U32 R13, RZ, RZ, R32 ;  /* 0x000000ffff0d7224 */ /* 0x000fce00078e0020 */
[----:B------:R-:W-:Y:S05]  /*6610*/  WARPSYNC.COLLECTIVE R15, `(.L_x_14823) ;  /* 0x000000000f087348 */ /* 0x000fea0003c00000 */
[----:B------:R0:W1:Y:S02]  /*6620*/  SHFL.BFLY P6, R14, R13, R12, R11 ;  /* 0x0c00000c0d0e7389 */ /* 0x00006400000c000b */
[----:B01----:R-:W-:Y:S05]  /*6630*/  ENDCOLLECTIVE ;  /* 0x000000000000791b */ /* 0x003fea0003800000 */
.L_x_14823:
[----:B------:R-:W-:Y:S01]  /*6640*/  HFMA2 R13, -RZ, RZ, 0, 0 ;  /* 0x00000000ff0d7431 */ /* 0x000fe200000001ff */
[----:B------:R-:W-:Y:S02]  /*6650*/  MOV R12, 0x4 ;  /* 0x00000004000c7802 */ /* 0x000fe40000000f00 */
[----:B------:R-:W-:-:S07]  /*6660*/  MOV R43, R14 ;  /* 0x0000000e002b7202 */ /* 0x000fce0000000f00 */
[----:B------:R-:W-:Y:S05]  /*6670*/  WARPSYNC.COLLECTIVE R15, `(.L_x_14824) ;  /* 0x000000000f087348 */ /* 0x000fea0003c00000 */
[----:B------:R0:W1:Y:S02]  /*6680*/  SHFL.BFLY P6, R14, R13, R12, R11 ;  /* 0x0c00000c0d0e7389 */ /* 0x00006400000c000b */
[----:B01----:R-:W-:Y:S05]  /*6690*/  ENDCOLLECTIVE ;  /* 0x000000000000791b */ /* 0x003fea0003800000 */
.L_x_14824:
        /* <DEDUP_REMOVED lines=8> */
.L_x_14825:
[----:B------:R-:W-:Y:S02]  /*6720*/  HFMA2 R12, -RZ, RZ, 0, 5.9604644775390625e-08 ;  /* 0x00000001ff0c7431 */ /* 0x000fe400000001ff */
[----:B------:R-:W-:-:S05]  /*6730*/  FADD.FTZ R35, R23, R14 ;  /* 0x0000000e17237221 */ /* 0x000fca0000010000 */
[----:B------:R-:W-:-:S07]  /*6740*/  MOV R13, R35 ;  /* 0x00000023000d7202 */ /* 0x000fce0000000f00 */
[----:B------:R-:W-:Y:S05]  /*6750*/  WARPSYNC.COLLECTIVE R15, `(.L_x_14826) ;  /* 0x000000000f087348 */ /* 0x000fea0003c00000 */
[----:B------:R0:W1:Y:S02]  /*6760*/  SHFL.BFLY P6, R14, R13, R12, R11 ;  /* 0x0c00000c0d0e7389 */ /* 0x00006400000c000b */
[----:B01----:R-:W-:Y:S05]  /*6770*/  ENDCOLLECTIVE ;  /* 0x000000000000791b */ /* 0x003fea0003800000 */
.L_x_14826:
[----:B------:R-:W-:Y:S01]  /*6780*/  MOV R13, RZ ;  /* 0x000000ff000d7202 */ /* 0x000fe20000000f00 */
[----:B------:R-:W-:Y:S02]  /*6790*/  HFMA2 R12, -RZ, RZ, 0, 2.384185791015625e-07 ;  /* 0x00000004ff0c7431 */ /* 0x000fe400000001ff */
[----:B------:R-:W-:-:S07]  /*67a0*/  IMAD.MOV.U32 R26, RZ, RZ, R14 ;  /* 0x000000ffff1a7224 */ /* 0x000fce00078e000e */
[----:B------:R-:W-:Y:S05]  /*67b0*/  WARPSYNC.COLLECTIVE R15, `(.L_x_14827) ;  /* 0x000000000f087348 */ /* 0x000fea0003c00000 */
[----:B------:R0:W1:Y:S02]  /*67c0*/  SHFL.BFLY P6, R14, R13, R12, R11 ;  /* 0x0c00000c0d0e7389 */ /* 0x00006400000c000b */
[----:B01----:R-:W-:Y:S05]  /*67d0*/  ENDCOLLECTIVE ;  /* 0x000000000000791b */ /* 0x003fea0003800000 */
.L_x_14827:
[----:B------:R-:W-:Y:S01]  /*67e0*/  FADD.FTZ R17, R35, R26 ;  /* 0x0000001a23117221 */ /* 0x000fe20000010000 */
[----:B------:R-:W-:Y:S02]  /*67f0*/  HFMA2 R12, -RZ, RZ, 0, 1.1920928955078125e-07 ;  /* 0x00000002ff0c7431 */ /* 0x000fe400000001ff */
[----:B------:R-:W-:-:S05]  /*6800*/  FADD.FTZ R36, RZ, R14 ;  /* 0x0000000eff247221 */ /* 0x000fca0000010000 */
[----:B------:R-:W-:-:S07]  /*6810*/  MOV R13, R36 ;  /* 0x00000024000d7202 */ /* 0x000fce0000000f00 */
[----:B------:R-:W-:Y:S05]  /*6820*/  WARPSYNC.COLLECTIVE R15, `(.L_x_14828) ;  /* 0x000000000f087348 */ /* 0x000fea0003c00000 */
[----:B------:R0:W1:Y:S02]  /*6830*/  SHFL.BFLY P6, R14, R13, R12, R11 ;  /* 0x0c00000c0d0e7389 */ /* 0x00006400000c000b */
[----:B01----:R-:W-:Y:S05]  /*6840*/  ENDCOLLECTIVE ;  /* 0x000000000000791b */ /* 0x003fea0003800000 */
.L_x_14828:
[----:B------:R-:W-:Y:S01]  /*6850*/  MOV R12, 0x1 ;  /* 0x00000001000c7802 */ /* 0x000fe20000000f00 */
[----:B------:R-:W-:-:S04]  /*6860*/  FADD.FTZ R24, R36, R14 ;  /* 0x0000000e24187221 */ /* 0x000fc80000010000 */
[----:B------:R-:W-:-:S07]  /*6870*/  IMAD.MOV.U32 R13, RZ, RZ, R24 ;  /* 0x000000ffff0d7224 */ /* 0x000fce00078e0018 */
[----:B------:R-:W-:Y:S05]  /*6880*/  WARPSYNC.COLLECTIVE R15, `(.L_x_14829) ;  /* 0x000000000f087348 */ /* 0x000fea0003c00000 */
[----:B------:R0:W1:Y:S02]  /*6890*/  SHFL.BFLY P6, R14, R13, R12, R11 ;  /* 0x0c00000c0d0e7389 */ /* 0x00006400000c000b */
[----:B01----:R-:W-:Y:S05]  /*68a0*/  ENDCOLLECTIVE ;  /* 0x000000000000791b */ /* 0x003fea0003800000 */
.L_x_14829:
[----:B------:R-:W-:Y:S01]  /*68b0*/  HFMA2 R13, -RZ, RZ, 0, 0 ;  /* 0x00000000ff0d7431 */ /* 0x000fe200000001ff */
[----:B------:R-:W-:Y:S01]  /*68c0*/  MOV R12, 0x4 ;  /* 0x00000004000c7802 */ /* 0x000fe20000000f00 */
[----:B------:R-:W-:-:S07]  /*68d0*/  FADD.FTZ R27, R24, R14 ;  /* 0x0000000e181b7221 */ /* 0x000fce0000010000 */
[----:B------:R-:W-:Y:S05]  /*68e0*/  WARPSYNC.COLLECTIVE R15, `(.L_x_14830) ;  /* 0x000000000f087348 */ /* 0x000fea0003c00000 */
[----:B------:R0:W1:Y:S02]  /*68f0*/  SHFL.BFLY P6, R14, R13, R12, R11 ;  /* 0x0c00000c0d0e7389 */ /* 0x00006400000c000b */
[----:B01----:R-:W-:Y:S05]  /*6900*/  ENDCOLLECTIVE ;  /* 0x000000000000791b */ /* 0x003fea0003800000 */
.L_x_14830:
[----:B------:R-:W-:Y:S02]  /*6910*/  IMAD.MOV.U32 R12, RZ, RZ, 0x2 ;  /* 0x00000002ff0c7424 */ /* 0x000fe400078e00ff */
[----:B------:R-:W-:-:S05]  /*6920*/  FADD.FTZ R26, RZ, R14 ;  /* 0x0000000eff1a7221 */ /* 0x000fca0000010000 */
[----:B------:R-:W-:-:S07]  /*6930*/  MOV R13, R26 ;  /* 0x0000001a000d7202 */ /* 0x000fce0000000f00 */
[----:B------:R-:W-:Y:S05]  /*6940*/  WARPSYNC.COLLECTIVE R15, `(.L_x_14831) ;  /* 0x000000000f087348 */ /* 0x000fea0003c00000 */
[----:B------:R0:W1:Y:S02]  /*6950*/  SHFL.BFLY P6, R14, R13, R12, R11 ;  /* 0x0c00000c0d0e7389 */ /* 0x00006400000c000b */
[----:B01----:R-:W-:Y:S05]  /*6960*/  ENDCOLLECTIVE ;  /* 0x000000000000791b */ /* 0x003fea0003800000 */
.L_x_14831:
[----:B------:R-:W-:Y:S02]  /*6970*/  HFMA2 R12, -RZ, RZ, 0, 5.9604644775390625e-08 ;  /* 0x00000001ff0c7431 */ /* 0x000fe400000001ff */
[----:B------:R-:W-:-:S05]  /*6980*/  FADD.FTZ R25, R26, R14 ;  /* 0x0000000e1a197221 */ /* 0x000fca0000010000 */
[----:B------:R-:W-:-:S07]  /*6990*/  MOV R13, R25 ;  /* 0x00000019000d7202 */ /* 0x000fce0000000f00 */
[----:B------:R-:W-:Y:S05]  /*69a0*/  WARPSYNC.COLLECTIVE R15, `(.L_x_14832) ;  /* 0x000000000f087348 */ /* 0x000fea0003c00000 */
[----:B------:R0:W1:Y:S02]  /*69b0*/  SHFL.BFLY P6, R14, R13, R12, R11 ;  /* 0x0c00000c0d0e7389 */ /* 0x00006400000c000b */
[----:B01----:R-:W-:Y:S05]  /*69c0*/  ENDCOLLECTIVE ;  /* 0x000000000000791b */ /* 0x003fea0003800000 */
.L_x_14832:
[----:B------:R-:W-:Y:S02]  /*69d0*/  HFMA2 R13, -RZ, RZ, 0, 0 ;  /* 0x00000000ff0d7431 */ /* 0x000fe400000001ff */
[----:B------:R-:W-:Y:S01]  /*69e0*/  IMAD.MOV.U32 R12, RZ, RZ, 0x4 ;  /* 0x00000004ff0c7424 */ /* 0x000fe200078e00ff */
[----:B------:R-:W-:-:S07]  /*69f0*/  MOV R26, R14 ;  /* 0x0000000e001a7202 */ /* 0x000fce0000000f00 */
[----:B------:R-:W-:Y:S05]  /*6a00*/  WARPSYNC.COLLECTIVE R15, `(.L_x_14833) ;  /* 0x000000000f087348 */ /* 0x000fea0003c00000 */
[----:B------:R0:W1:Y:S02]  /*6a10*/  SHFL.BFLY P6, R14, R13, R12, R11 ;  /* 0x0c00000c0d0e7389 */ /* 0x00006400000c000b */
[----:B01----:R-:W-:Y:S05]  /*6a20*/  ENDCOLLECTIVE ;  /* 0x000000000000791b */ /* 0x003fea0003800000 */
.L_x_14833:
[----:B------:R-:W-:Y:S01]  /*6a30*/  FADD.FTZ R26, R25, R26 ;  /* 0x0000001a191a7221 */ /* 0x000fe20000010000 */
[----:B------:R-:W-:Y:S02]  /*6a40*/  HFMA2 R12, -RZ, RZ, 0, 1.1920928955078125e-07 ;  /* 0x00000002ff0c7431 */ /* 0x000fe400000001ff */
[----:B------:R-:W-:-:S05]  /*6a50*/  FADD.FTZ R23, RZ, R14 ;  /* 0x0000000eff177221 */ /* 0x000fca0000010000 */
[----:B------:R-:W-:-:S07]  /*6a60*/  MOV R13, R23 ;  /* 0x00000017000d7202 */ /* 0x000fce0000000f00 */
[----:B------:R-:W-:Y:S05]  /*6a70*/  WARPSYNC.COLLECTIVE R15, `(.L_x_14834) ;  /* 0x000000000f087348 */ /* 0x000fea0003c00000 */
[----:B------:R0:W1:Y:S02]  /*6a80*/  SHFL.BFLY P6, R14, R13, R12, R11 ;  /* 0x0c00000c0d0e7389 */ /* 0x00006400000c000b */
[----:B01----:R-:W-:Y:S05]  /*6a90*/  ENDCOLLECTIVE ;  /* 0x000000000000791b */ /* 0x003fea0003800000 */
.L_x_14834:
[----:B------:R-:W-:Y:S01]  /*6aa0*/  IMAD.MOV.U32 R12, RZ, RZ, 0x1 ;  /* 0x00000001ff0c7424 */ /* 0x000fe200078e00ff */
[----:B------:R-:W-:-:S05]  /*6ab0*/  MOV R28, R14 ;  /* 0x0000000e001c7202 */ /* 0x000fca0000000f00 */
[----:B------:R-:W-:-:S05]  /*6ac0*/  FADD.FTZ R36, R23, R28 ;  /* 0x0000001c17247221 */ /* 0x000fca0000010000 */
[----:B------:R-:W-:-:S07]  /*6ad0*/  MOV R13, R36 ;  /* 0x00000024000d7202 */ /* 0x000fce0000000f00 */
[----:B------:R-:W-:Y:S05]  /*6ae0*/  WARPSYNC.COLLECTIVE R15, `(.L_x_14835) ;  /* 0x000000000f087348 */ /* 0x000fea0003c00000 */
[----:B------:R0:W1:Y:S02]  /*6af0*/  SHFL.BFLY P6, R14, R13, R12, R11 ;  /* 0x0c00000c0d0e7389 */ /* 0x00006400000c000b */
[----:B01----:R-:W-:Y:S05]  /*6b00*/  ENDCOLLECTIVE ;  /* 0x000000000000791b */ /* 0x003fea0003800000 */
.L_x_14835:
[----:B------:R-:W-:Y:S01]  /*6b10*/  HFMA2 R13, -RZ, RZ, 0, 0 ;  /* 0x00000000ff0d7431 */ /* 0x000fe200000001ff */
[----:B------:R-:W-:Y:S01]  /*6b20*/  MOV R12, 0x4 ;  /* 0x00000004000c7802 */ /* 0x000fe20000000f00 */
[----:B------:R-:W-:-:S07]  /*6b30*/  FADD.FTZ R28, R36, R14 ;  /* 0x0000000e241c7221 */ /* 0x000fce0000010000 */
[----:B------:R-:W-:Y:S05]  /*6b40*/  WARPSYNC.COLLECTIVE R15, `(.L_x_14836) ;  /* 0x000000000f087348 */ /* 0x000fea0003c00000 */
[----:B------:R0:W1:Y:S02]  /*6b50*/  SHFL.BFLY P6, R14, R13, R12, R11 ;  /* 0x0c00000c0d0e7389 */ /* 0x00006400000c000b */
[----:B01----:R-:W-:Y:S05]  /*6b60*/  ENDCOLLECTIVE ;  /* 0x000000000000791b */ /* 0x003fea0003800000 */
.L_x_14836:
[----:B------:R-:W-:Y:S01]  /*6b70*/  IMAD.MOV.U32 R12, RZ, RZ, 0x2 ;  /* 0x00000002ff0c7424 */ /* 0x000fe200078e00ff */
[----:B------:R-:W-:-:S05]  /*6b80*/  MOV R42, R14 ;  /* 0x0000000e002a7202 */ /* 0x000fca0000000f00 */
[----:B------:R-:W-:-:S05]  /*6b90*/  FADD.FTZ R42, RZ, R42 ;  /* 0x0000002aff2a7221 */ /* 0x000fca0000010000 */
[----:B------:R-:W-:-:S07]  /*6ba0*/  MOV R13, R42 ;  /* 0x0000002a000d7202 */ /* 0x000fce0000000f00 */
[----:B------:R-:W-:Y:S05]  /*6bb0*/  WARPSYNC.COLLECTIVE R15, `(.L_x_14837) ;  /* 0x000000000f087348 */ /* 0x000fea0003c00000 */
[----:B------:R0:W1:Y:S02]  /*6bc0*/  SHFL.BFLY P6, R14, R13, R12, R11 ;  /* 0x0c00000c0d0e7389 */ /* 0x00006400000c000b */
[----:B01----:R-:W-:Y:S05]  /*6bd0*/  ENDCOLLECTIVE ;  /* 0x000000000000791b */ /* 0x003fea0003800000 */
.L_x_14837:
[----:B------:R-:W-:Y:S01]  /*6be0*/  HFMA2 R12, -RZ, RZ, 0, 5.9604644775390625e-08 ;  /* 0x00000001ff0c7431 */ /* 0x000fe200000001ff */
[----:B------:R-:W-:-:S05]  /*6bf0*/  MOV R23, R14 ;  /* 0x0000000e00177202 */ /* 0x000fca0000000f00 */
[----:B------:R-:W-:-:S05]  /*6c00*/  FADD.FTZ R32, R42, R23 ;  /* 0x000000172a207221 */ /* 0x000fca0000010000 */
[----:B------:R-:W-:-:S07]  /*6c10*/  MOV R13, R32 ;  /* 0x00000020000d7202 */ /* 0x000fce0000000f00 */
[----:B------:R-:W-:Y:S05]  /*6c20*/  WARPSYNC.COLLECTIVE R15, `(.L_x_14838) ;  /* 0x000000000f087348 */ /* 0x000fea0003c00000 */
[----:B------:R0:W1:Y:S02]  /*6c30*/  SHFL.BFLY P6, R14, R13, R12, R11 ;  /* 0x0c00000c0d0e7389 */ /* 0x00006400000c000b */
[----:B01----:R-:W-:Y:S05]  /*6c40*/  ENDCOLLECTIVE ;  /* 0x000000000000791b */ /* 0x003fea0003800000 */
.L_x_14838:
[----:B------:R-:W-:Y:S01]  /*6c50*/  MOV R13, RZ ;  /* 0x000000ff000d7202 */ /* 0x000fe20000000f00 */
[----:B------:R-:W-:Y:S02]  /*6c60*/  IMAD.MOV.U32 R12, RZ, RZ, 0x4 ;  /* 0x00000004ff0c7424 */ /* 0x000fe400078e00ff */
[----:B------:R-:W-:-:S07]  /*6c70*/  FADD.FTZ R25, R32, R14 ;  /* 0x0000000e20197221 */ /* 0x000fce0000010000 */
[----:B------:R-:W-:Y:S05]  /*6c80*/  WARPSYNC.COLLECTIVE R15, `(.L_x_14839) ;  /* 0x000000000f087348 */ /* 0x000fea0003c00000 */
[----:B------:R0:W1:Y:S02]  /*6c90*/  SHFL.BFLY P6, R14, R13, R12, R11 ;  /* 0x0c00000c0d0e7389 */ /* 0x00006400000c000b */
[----:B01----:R-:W-:Y:S05]  /*6ca0*/  ENDCOLLECTIVE ;  /* 0x000000000000791b */ /* 0x003fea0003800000 */
.L_x_14839:
[----:B------:R-:W-:Y:S01]  /*6cb0*/  HFMA2 R12, -RZ, RZ, 0, 1.1920928955078125e-07 ;  /* 0x00000002ff0c7431 */ /* 0x000fe200000001ff */
[----:B------:R-:W-:-:S05]  /*6cc0*/  MOV R23, R14 ;  /* 0x0000000e00177202 */ /* 0x000fca0000000f00 */
[----:B------:R-:W-:-:S05]  /*6cd0*/  FADD.FTZ R23, RZ, R23 ;  /* 0x00000017ff177221 */ /* 0x000fca0000010000 */
[----:B------:R-:W-:-:S07]  /*6ce0*/  MOV R13, R23 ;  /* 0x00000017000d7202 */ /* 0x000fce0000000f00 */
[----:B------:R-:W-:Y:S05]  /*6cf0*/  WARPSYNC.COLLECTIVE R15, `(.L_x_14840) ;  /* 0x000000000f087348 */ /* 0x000fea0003c00000 */
[----:B------:R0:W1:Y:S02]  /*6d00*/  SHFL.BFLY P6, R14, R13, R12, R11 ;  /* 0x0c00000c0d0e7389 */ /* 0x00006400000c000b */
[----:B01----:R-:W-:Y:S05]  /*6d10*/  ENDCOLLECTIVE ;  /* 0x000000000000791b */ /* 0x003fea0003800000 */
.L_x_14840:
[----:B------:R-:W-:Y:S01]  /*6d20*/  HFMA2 R12, -RZ, RZ, 0, 5.9604644775390625e-08 ;  /* 0x00000001ff0c7431 */ /* 0x000fe200000001ff */
[----:B------:R-:W-:-:S05]  /*6d30*/  MOV R42, R14 ;  /* 0x0000000e002a7202 */ /* 0x000fca0000000f00 */
[----:B------:R-:W-:-:S04]  /*6d40*/  FADD.FTZ R42, R23, R42 ;  /* 0x0000002a172a7221 */ /* 0x000fc80000010000 */
[----:B------:R-:W-:-:S07]  /*6d50*/  IMAD.MOV.U32 R13, RZ, RZ, R42 ;  /* 0x000000ffff0d7224 */ /* 0x000fce00078e002a */
[----:B------:R-:W-:Y:S05]  /*6d60*/  WARPSYNC.COLLECTIVE R15, `(.L_x_14841) ;  /* 0x000000000f087348 */ /* 0x000fea0003c00000 */
[----:B------:R0:W1:Y:S02]  /*6d70*/  SHFL.BFLY P6, R14, R13, R12, R11 ;  /* 0x0c00000c0d0e7389 */ /* 0x00006400000c000b */
[----:B01----:R-:W-:Y:S05]  /*6d80*/  ENDCOLLECTIVE ;  /* 0x000000000000791b */ /* 0x003fea0003800000 */
.L_x_14841:
[----:B------:R-:W-:Y:S01]  /*6d90*/  HFMA2 R13, -RZ, RZ, 0, 0 ;  /* 0x00000000ff0d7431 */ /* 0x000fe200000001ff */
[----:B------:R-:W-:Y:S02]  /*6da0*/  MOV R12, 0x4 ;  /* 0x00000004000c7802 */ /* 0x000fe40000000f00 */
[----:B------:R-:W-:-:S07]  /*6db0*/  MOV R35, R14 ;  /* 0x0000000e00237202 */ /* 0x000fce0000000f00 */
[----:B------:R-:W-:Y:S05]  /*6dc0*/  WARPSYNC.COLLECTIVE R15, `(.L_x_14842) ;  /* 0x000000000f087348 */ /* 0x000fea0003c00000 */
[----:B------:R0:W1:Y:S02]  /*6dd0*/  SHFL.BFLY P6, R14, R13, R12, R11 ;  /* 0x0c00000c0d0e7389 */ /* 0x00006400000c000b */
[----:B01----:R-:W-:Y:S05]  /*6de0*/  ENDCOLLECTIVE ;  /* 0x000000000000791b */ /* 0x003fea0003800000 */
.L_x_14842:
[----:B------:R-:W-:Y:S01]  /*6df0*/  FADD.FTZ R24, R42, R35 ;  /* 0x000000232a187221 */ /* 0x000fe20000010000 */
[----:B------:R-:W-:Y:S02]  /*6e00*/  HFMA2 R12, -RZ, RZ, 0, 1.1920928955078125e-07 ;  /* 0x00000002ff0c7431 */ /* 0x000fe400000001ff */
[----:B------:R-:W-:-:S04]  /*6e10*/  FADD.FTZ R43, RZ, R14 ;  /* 0x0000000eff2b7221 */ /* 0x000fc80000010000 */
[----:B------:R-:W-:-:S07]  /*6e20*/  IMAD.MOV.U32 R13, RZ, RZ, R43 ;  /* 0x000000ffff0d7224 */ /* 0x000fce00078e002b */
[----:B------:R-:W-:Y:S05]  /*6e30*/  WARPSYNC.COLLECTIVE R15, `(.L_x_14843) ;  /* 0x000000000f087348 */ /* 0x000fea0003c00000 */
[----:B------:R0:W1:Y:S02]  /*6e40*/  SHFL.BFLY P6, R14, R13, R12, R11 ;  /* 0x0c00000c0d0e7389 */ /* 0x00006400000c000b */
[----:B01----:R-:W-:Y:S05]  /*6e50*/  ENDCOLLECTIVE ;  /* 0x000000000000791b */ /* 0x003fea0003800000 */
.L_x_14843:
[----:B------:R-:W-:Y:S02]  /*6e60*/  HFMA2 R12, -RZ, RZ, 0, 5.9604644775390625e-08 ;  /* 0x00000001ff0c7431 */ /* 0x000fe400000001ff */
[----:B------:R-:W-:-:S05]  /*6e70*/  FADD.FTZ R35, R43, R14 ;  /* 0x0000000e2b237221 */ /* 0x000fca0000010000 */
[----:B------:R-:W-:-:S07]  /*6e80*/  MOV R13, R35 ;  /* 0x00000023000d7202 */ /* 0x000fce0000000f00 */
[----:B------:R-:W-:Y:S05]  /*6e90*/  WARPSYNC.COLLECTIVE R15, `(.L_x_14844) ;  /* 0x000000000f087348 */ /* 0x000fea0003c00000 */
[----:B------:R0:W1:Y:S02]  /*6ea0*/  SHFL.BFLY P6, R14, R13, R12, R11 ;  /* 0x0c00000c0d0e7389 */ /* 0x00006400000c000b */
[----:B01----:R-:W-:Y:S05]  /*6eb0*/  ENDCOLLECTIVE ;  /* 0x000000000000791b */ /* 0x003fea0003800000 */
.L_x_14844:
[----:B------:R-:W-:Y:S01]  /*6ec0*/  MOV R13, RZ ;  /* 0x000000ff000d7202 */ /* 0x000fe20000000f00 */
[----:B------:R-:W-:Y:S02]  /*6ed0*/  IMAD.MOV.U32 R12, RZ, RZ, 0x4 ;  /* 0x00000004ff0c7424 */ /* 0x000fe400078e00ff */
[----:B------:R-:W-:-:S07]  /*6ee0*/  FADD.FTZ R23, R35, R14 ;  /* 0x0000000e23177221 */ /* 0x000fce0000010000 */
[----:B------:R-:W-:Y:S05]  /*6ef0*/  WARPSYNC.COLLECTIVE R15, `(.L_x_14845) ;  /* 0x000000000f087348 */ /* 0x000fea0003c00000 */
[----:B------:R0:W1:Y:S02]  /*6f00*/  SHFL.BFLY P6, R14, R13, R12, R11 ;  /* 0x0c00000c0d0e7389 */ /* 0x00006400000c000b */
[----:B01----:R-:W-:Y:S05]  /*6f10*/  ENDCOLLECTIVE ;  /* 0x000000000000791b */ /* 0x003fea0003800000 */
.L_x_14845:
[----:B------:R-:W-:Y:S02]  /*6f20*/  HFMA2 R12, -RZ, RZ, 0, 1.1920928955078125e-07 ;  /* 0x00000002ff0c7431 */ /* 0x000fe400000001ff */
[----:B------:R-:W-:-:S05]  /*6f30*/  FADD.FTZ R36, RZ, R14 ;  /* 0x0000000eff247221 */ /* 0x000fca0000010000 */
[----:B------:R-:W-:-:S07]  /*6f40*/  MOV R13, R36 ;  /* 0x00000024000d7202 */ /* 0x000fce0000000f00 */
[----:B------:R-:W-:Y:S05]  /*6f50*/  WARPSYNC.COLLECTIVE R15, `(.L_x_14846) ;  /* 0x000000000f087348 */ /* 0x000fea0003c00000 */
[----:B------:R0:W1:Y:S02]  /*6f60*/  SHFL.BFLY P6, R14, R13, R12, R11 ;  /* 0x0c00000c0d0e7389 */ /* 0x00006400000c000b */
[----:B01----:R-:W-:Y:S05]  /*6f70*/  ENDCOLLECTIVE ;  /* 0x000000000000791b */ /* 0x003fea0003800000 */
.L_x_14846:
[----:B------:R-:W-:Y:S02]  /*6f80*/  HFMA2 R12, -RZ, RZ, 0, 5.9604644775390625e-08 ;  /* 0x00000001ff0c7431 */ /* 0x000fe400000001ff */
[----:B------:R-:W-:-:S05]  /*6f90*/  FADD.FTZ R32, R36, R14 ;  /* 0x0000000e24207221 */ /* 0x000fca0000010000 */
[----:B------:R-:W-:-:S07]  /*6fa0*/  MOV R13, R32 ;  /* 0x00000020000d7202 */ /* 0x000fce0000000f00 */
[----:B------:R-:W-:Y:S05]  /*6fb0*/  WARPSYNC.COLLECTIVE R15, `(.L_x_14847) ;  /* 0x000000000f087348 */ /* 0x000fea0003c00000 */
[----:B------:R0:W1:Y:S02]  /*6fc0*/  SHFL.BFLY P6, R14, R13, R12, R11 ;  /* 0x0c00000c0d0e7389 */ /* 0x00006400000c000b */
[----:B01----:R-:W-:Y:S05]  /*6fd0*/  ENDCOLLECTIVE ;  /* 0x000000000000791b */ /* 0x003fea0003800000 */
.L_x_14847:
[----:B------:R-:W-:Y:S05]  /*6fe0*/  BRA `(.L_x_14848) ;  /* 0xffffffc400a87947 */ /* 0x000fea000383ffff */
.L_x_14849:
        /* <DEDUP_REMOVED lines=9> */
.L_x_27439:


//--------------------- .text._ZN4vllm25paged_attention_v2_kernelIfhLi112ELi32ELi128ELNS_18Fp8KVCacheDataTypeE1ELb1ELi512EEEvPfS2_PT_PKS3_PKT0_S9_ifPKiSB_iPKfiiiSD_SD_iiiii --------------------------
	.section	.text._ZN4vllm25paged_attention_v2_kernelIfhLi112ELi32ELi128ELNS_18Fp8KVCacheDataTypeE1ELb1ELi512EEEvPfS2_PT_PKS3_PKT0_S9_ifPKiSB_iPKfiiiSD_SD_iiiii,"ax",@progbits
	.align	128
        .global         _ZN4vllm25paged_attention_v2_kernelIfhLi112ELi32ELi128ELNS_18Fp8KVCacheDataTypeE1ELb1ELi512EEEvPfS2_PT_PKS3_PKT0_S9_ifPKiSB_iPKfiiiSD_SD_iiiii
        .type           _ZN4vllm25paged_attention_v2_kernelIfhLi112ELi32ELi128ELNS_18Fp8KVCacheDataTypeE1ELb1ELi512EEEvPfS2_PT_PKS3_PKT0_S9_ifPKiSB_iPKfiiiSD_SD_iiiii,@function
        .size           _ZN4vllm25paged_attention_v2_kernelIfhLi112ELi32ELi128ELNS_18Fp8KVCacheDataTypeE1ELb1ELi512EEEvPfS2_PT_PKS3_PKT0_S9_ifPKiSB_iPKfiiiSD_SD_iiiii,(.L_x_27440 - _ZN4vllm25paged_attention_v2_kernelIfhLi112ELi32ELi128ELNS_18Fp8KVCacheDataTypeE1ELb1ELi512EEEvPfS2_PT_PKS3_PKT0_S9_ifPKiSB_iPKfiiiSD_SD_iiiii)
        .other          _ZN4vllm25paged_attention_v2_kernelIfhLi112ELi32ELi128ELNS_18Fp8KVCacheDataTypeE1ELb1ELi512EEEvPfS2_PT_PKS3_PKT0_S9_ifPKiSB_iPKfiiiSD_SD_iiiii,@"STO_CUDA_ENTRY STV_DEFAULT"
_ZN4vllm25paged_attention_v2_kernelIfhLi112ELi32ELi128ELNS_18Fp8KVCacheDataTypeE1ELb1ELi512EEEvPfS2_PT_PKS3_PKT0_S9_ifPKiSB_iPKfiiiSD_SD_iiiii:
.text._ZN4vllm25paged_attention_v2_kernelIfhLi112ELi32ELi128ELNS_18Fp8KVCacheDataTypeE1ELb1ELi512EEEvPfS2_PT_PKS3_PKT0_S9_ifPKiSB_iPKfiiiSD_SD_iiiii:
        /* <DEDUP_REMOVED lines=116> */
.L_x_14850:
        /* <DEDUP_REMOVED lines=27> */
.L_x_14854:
        /* <DEDUP_REMOVED lines=37> */
.L_x_14852:
[----:B------:R-:W-:Y:S05]  /*0b40*/  BSYNC.RECONVERGENT B6 ;  /* 0x0000000000067941 */ /* 0x000fea0003800200 */
.L_x_14851:
        /* <DEDUP_REMOVED lines=12> */
.L_x_14897:
        /* <DEDUP_REMOVED lines=41> */
.L_x_14860:
        /* <DEDUP_REMOVED lines=11> */
.L_x_14859:
[----:B------:R-:W-:Y:S05]  /*0f50*/  BSYNC.RECONVERGENT B1 ;  /* 0x0000000000017941 */ /* 0x000fea0003800200 */
.L_x_14858:
        /* <DEDUP_REMOVED lines=12> */
.L_x_14863:
        /* <DEDUP_REMOVED lines=100> */
.L_x_14862:
[----:B------:R-:W-:Y:S05]  /*1660*/  BSYNC.RECONVERGENT B1 ;  /* 0x0000000000017941 */ /* 0x000fea0003800200 */
.L_x_14861:
        /* <DEDUP_REMOVED lines=55> */
.L_x_14865:
[----:B------:R-:W-:Y:S05]  /*19e0*/  BSYNC.RECONVERGENT B1 ;  /* 0x0000000000017941 */ /* 0x000fea0003800200 */
.L_x_14864:
        /* <DEDUP_REMOVED lines=26> */
.L_x_14857:
[----:B------:R-:W-:Y:S05]  /*1b90*/  BSYNC.RECONVERGENT B0 ;  /* 0x0000000000007941 */ /* 0x000fea0003800200 */
.L_x_14856:
        /* <DEDUP_REMOVED lines=40> */
.L_x_14870:
[----:B------:R-:W0:Y:S01]  /*1e20*/  LDS R13, [R5] ;  /* 0x00000000050d7984 */ /* 0x000e220000000800 */
[----:B------:R-:W-:-:S04]  /*1e30*/  IADD3 R10, PT, PT, R10, 0x1, RZ ;  /* 0x000000010a0a7810 */ /* 0x000fc80007ffe0ff */
[----:B------:R-:W-:Y:S01]  /*1e40*/  ISETP.NE.AND P0, PT, R10, RZ, PT ;  /* 0x000000ff0a00720c */ /* 0x000fe20003f05270 */
[----:B0-----:R-:W-:-:S05]  /*1e50*/  FMUL.FTZ R12, R13, R2 ;  /* 0x000000020d0c7220 */ /* 0x001fca0000410000 */
[----:B------:R0:W-:Y:S02]  /*1e60*/  STS [R5], R12 ;  /* 0x0000000c05007388 */ /* 0x0001e40000000800 */
[----:B0-----:R-:W-:-:S05]  /*1e70*/  IADD3 R5, PT, PT, R5, 0x200, RZ ;  /* 0x0000020005057810 */ /* 0x001fca0007ffe0ff */
[----:B------:R-:W-:Y:S05]  /*1e80*/  @P0 BRA `(.L_x_14870) ;  /* 0xfffffffc00e40947 */ /* 0x000fea000383ffff */
.L_x_14869:
[----:B------:R-:W-:Y:S05]  /*1e90*/  BSYNC.RECONVERGENT B1 ;  /* 0x0000000000017941 */ /* 0x000fea0003800200 */
.L_x_14868:
        /* <DEDUP_REMOVED lines=12> */
.L_x_14873:
        /* <DEDUP_REMOVED lines=52> */
.L_x_14872:
[----:B------:R-:W-:Y:S05]  /*22a0*/  BSYNC.RECONVERGENT B1 ;  /* 0x0000000000017941 */ /* 0x000fea0003800200 */
.L_x_14871:
        /* <DEDUP_REMOVED lines=31> */
.L_x_14875:
[----:B------:R-:W-:Y:S05]  /*24a0*/  BSYNC.RECONVERGENT B1 ;  /* 0x0000000000017941 */ /* 0x000fea0003800200 */
.L_x_14874:
        /* <DEDUP_REMOVED lines=14> */
.L_x_14867:
[----:B------:R-:W-:Y:S05]  /*2590*/  BSYNC.RECONVERGENT B0 ;  /* 0x0000000000007941 */ /* 0x000fea0003800200 */
.L_x_14866:
        /* <DEDUP_REMOVED lines=20> */
.L_x_14877:
[----:B------:R-:W-:Y:S05]  /*26e0*/  BSYNC.RECONVERGENT B0 ;  /* 0x0000000000007941 */ /* 0x000fea0003800200 */
.L_x_14876:
        /* <DEDUP_REMOVED lines=26> */
.L_x_14881:
        /* <DEDUP_REMOVED lines=34> */
.L_x_14880:
        /* <DEDUP_REMOVED lines=16> */
.L_x_14879:
[----:B------:R-:W-:Y:S05]  /*2bb0*/  BSYNC.RECONVERGENT B6 ;  /* 0x0000000000067941 */ /* 0x000fea0003800200 */
.L_x_14878:
        /* <DEDUP_REMOVED lines=163> */
.L_x_14982:
        /* <DEDUP_REMOVED lines=49> */
.L_x_14884:
[----:B------:R-:W-:Y:S05]  /*3900*/  BSYNC.RECONVERGENT B0 ;  /* 0x0000000000007941 */ /* 0x000fea0003800200 */
.L_x_14883:
        /* <DEDUP_REMOVED lines=59> */
.L_x_14886:
[----:B------:R-:W-:Y:S05]  /*3cc0*/  BSYNC.RECONVERGENT B0 ;  /* 0x0000000000007941 */ /* 0x000fea0003800200 */
.L_x_14885:
        /* <DEDUP_REMOVED lines=31> */
.L_x_14888:
[----:B------:R-:W-:Y:S05]  /*3ec0*/  BSYNC.RECONVERGENT B0 ;  /* 0x0000000000007941 */ /* 0x000fea0003800200 */
.L_x_14887:
        /* <DEDUP_REMOVED lines=59> */
.L_x_14890:
[----:B------:R-:W-:Y:S05]  /*4280*/  BSYNC.RECONVERGENT B0 ;  /* 0x0000000000007941 */ /* 0x000fea0003800200 */
.L_x_14889:
        /* <DEDUP_REMOVED lines=42> */
.L_x_14853:
        /* <DEDUP_REMOVED lines=16> */
.L_x_14891:
[----:B------:R-:W-:Y:S05]  /*4630*/  EXIT ;  /* 0x000000000000794d */ /* 0x000fea0003800000 */
.L_x_14855:
[----:B------:R-:W-:Y:S01]  /*4640*/  HFMA2 R12, -RZ, RZ, 0, 9.5367431640625e-07 ;  /* 0x00000010ff0c7431 */ /* 0x000fe200000001ff */
[----:B------:R-:W-:Y:S01]  /*4650*/  MOV R11, 0x1f ;  /* 0x0000001f000b7802 */ /* 0x000fe20000000f00 */
[----:B------:R-:W-:-:S07]  /*4660*/  IMAD.MOV.U32 R15, RZ, RZ, -0x1 ;  /* 0xffffffffff0f7424 */ /* 0x000fce00078e00ff */
[----:B------:R-:W-:Y:S05]  /*4670*/  WARPSYNC.COLLECTIVE R15, `(.L_x_14892) ;  /* 0x000000000f087348 */ /* 0x000fea0003c00000 */
[----:B------:R0:W1:Y:S02]  /*4680*/  SHFL.BFLY P6, R14, R13, R12, R11 ;  /* 0x0c00000c0d0e7389 */ /* 0x00006400000c000b */
[----:B01----:R-:W-:Y:S05]  /*4690*/  ENDCOLLECTIVE ;  /* 0x000000000000791b */ /* 0x003fea0003800000 */
.L_x_14892:
[----:B------:R-:W-:Y:S01]  /*46a0*/  HFMA2 R12, -RZ, RZ, 0, 4.76837158203125e-07 ;  /* 0x00000008ff0c7431 */ /* 0x000fe200000001ff */
[----:B------:R-:W-:-:S04]  /*46b0*/  FMNMX.FTZ R0, R14, -3.40282346638528859812e+38, !PT ;  /* 0xff7fffff0e007809 */ /* 0x000fc80007810000 */
[----:B------:R-:W-:-:S07]  /*46c0*/  MOV R13, R0 ;  /* 0x00000000000d7202 */ /* 0x000fce0000000f00 */
[----:B------:R-:W-:Y:S05]  /*46d0*/  WARPSYNC.COLLECTIVE R15, `(.L_x_14893) ;  /* 0x000000000f087348 */ /* 0x000fea0003c00000 */
[----:B------:R0:W1:Y:S02]  /*46e0*/  SHFL.BFLY P6, R14, R13, R12, R11 ;  /* 0x0c00000c0d0e7389 */ /* 0x00006400000c000b */
[----:B01----:R-:W-:Y:S05]  /*46f0*/  ENDCOLLECTIVE ;  /* 0x000000000000791b */ /* 0x003fea0003800000 */
.L_x_14893:
[----:B------:R-:W-:Y:S01]  /*4700*/  IMAD.MOV.U32 R12, RZ, RZ, 0x4 ;  /* 0x00000004ff0c7424 */ /* 0x000fe200078e00ff */
[----:B------:R-:W-:-:S04]  /*4710*/  FMNMX.FTZ R2, R0, R14, !PT ;  /* 0x0000000e00027209 */ /* 0x000fc80007810000 */
[----:B------:R-:W-:-:S07]  /*4720*/  MOV R13, R2 ;  /* 0x00000002000d7202 */ /* 0x000fce0000000f00 */
[----:B------:R-:W-:Y:S05]  /*4730*/  WARPSYNC.COLLECTIVE R15, `(.L_x_14894) ;  /* 0x000000000f087348 */ /* 0x000fea0003c00000 */
[----:B------:R0:W1:Y:S02]  /*4740*/  SHFL.BFLY P6, R14, R13, R12, R11 ;  /* 0x0c00000c0d0e7389 */ /* 0x00006400000c000b */
[----:B01----:R-:W-:Y:S05]  /*4750*/  ENDCOLLECTIVE ;  /* 0x000000000000791b */ /* 0x003fea0003800000 */
.L_x_14894:
[----:B------:R-:W-:Y:S01]  /*4760*/  HFMA2 R12, -RZ, RZ, 0, 1.1920928955078125e-07 ;  /* 0x00000002ff0c7431 */ /* 0x000fe200000001ff */
[----:B------:R-:W-:-:S04]  /*4770*/  FMNMX.FTZ R3, R2, R14, !PT ;  /* 0x0000000e02037209 */ /* 0x000fc80007810000 */
[----:B------:R-:W-:-:S07]  /*4780*/  MOV R13, R3 ;  /* 0x00000003000d7202 */ /* 0x000fce0000000f00 */
[----:B------:R-:W-:Y:S05]  /*4790*/  WARPSYNC.COLLECTIVE R15, `(.L_x_14895) ;  /* 0x000000000f087348 */ /* 0x000fea0003c00000 */
[----:B------:R0:W1:Y:S02]  /*47a0*/  SHFL.BFLY P6, R14, R13, R12, R11 ;  /* 0x0c00000c0d0e7389 */ /* 0x00006400000c000b */
[----:B01----:R-:W-:Y:S05]  /*47b0*/  ENDCOLLECTIVE ;  /* 0x000000000000791b */ /* 0x003fea0003800000 */
.L_x_14895:
[----:B------:R-:W-:Y:S01]  /*47c0*/  IMAD.MOV.U32 R12, RZ, RZ, 0x1 ;  /* 0x00000001ff0c7424 */ /* 0x000fe200078e00ff */
[----:B------:R-:W-:-:S04]  /*47d0*/  FMNMX.FTZ R4, R3, R14, !PT ;  /* 0x0000000e03047209 */ /* 0x000fc80007810000 */
[----:B------:R-:W-:-:S07]  /*47e0*/  MOV R13, R4 ;  /* 0x00000004000d7202 */ /* 0x000fce0000000f00 */
[----:B------:R-:W-:Y:S05]  /*47f0*/  WARPSYNC.COLLECTIVE R15, `(.L_x_14896) ;  /* 0x000000000f087348 */ /* 0x000fea0003c00000 */
[----:B------:R0:W1:Y:S02]  /*4800*/  SHFL.BFLY P6, R14, R13, R12, R11 ;  /* 0x0c00000c0d0e7389 */ /* 0x00006400000c000b */
[----:B01----:R-:W-:Y:S05]  /*4810*/  ENDCOLLECTIVE ;  /* 0x000000000000791b */ /* 0x003fea0003800000 */
.L_x_14896:
[----:B------:R-:W-:Y:S05]  /*4820*/  BRA `(.L_x_14897) ;  /* 0xffffffc000f87947 */ /* 0x000fea000383ffff */
.L_x_14882:
[----:B-12---:R-:W-:Y:S01]  /*4830*/  HFMA2 R13, -RZ, RZ, 0, 0 ;  /* 0x00000000ff0d7431 */ /* 0x006fe200000001ff */
[----:B------:R-:W-:Y:S01]  /*4840*/  MOV R12, 0x4 ;  /* 0x00000004000c7802 */ /* 0x000fe20000000f00 */
[----:B0-----:R-:W-:Y:S02]  /*4850*/  HFMA2 R11, -RZ, RZ, 0, 1.847743988037109375e-06 ;  /* 0x0000001fff0b7431 */ /* 0x001fe400000001ff */
[----:B------:R-:W-:-:S07]  /*4860*/  IMAD.MOV.U32 R15, RZ, RZ, -0x1 ;  /* 0xffffffffff0f7424 */ /* 0x000fce00078e00ff */
[----:B------:R-:W-:Y:S05]  /*4870*/  WARPSYNC.COLLECTIVE R15, `(.L_x_14898) ;  /* 0x000000000f087348 */ /* 0x000fea0003c00000 */
[----:B------:R0:W1:Y:S02]  /*4880*/  SHFL.BFLY P6, R14, R13, R12, R11 ;  /* 0x0c00000c0d0e7389 */ /* 0x00006400000c000b */
[----:B01----:R-:W-:Y:S05]  /*4890*/  ENDCOLLECTIVE ;  /* 0x000000000000791b */ /* 0x003fea0003800000 */
.L_x_14898:
[----:B------:R-:W-:Y:S02]  /*48a0*/  HFMA2 R12, -RZ, RZ, 0, 1.1920928955078125e-07 ;  /* 0x00000002ff0c7431 */ /* 0x000fe400000001ff */
[----:B------:R-:W-:-:S05]  /*48b0*/  FADD.FTZ R0, RZ, R14 ;  /* 0x0000000eff007221 */ /* 0x000fca0000010000 */
[----:B------:R-:W-:-:S07]  /*48c0*/  MOV R13, R0 ;  /* 0x00000000000d7202 */ /* 0x000fce0000000f00 */
[----:B------:R-:W-:Y:S05]  /*48d0*/  WARPSYNC.COLLECTIVE R15, `(.L_x_14899) ;  /* 0x000000000f087348 */ /* 0x000fea0003c00000 */
[----:B------:R0:W1:Y:S02]  /*48e0*/  SHFL.BFLY P6, R14, R13, R12, R11 ;  /* 0x0c00000c0d0e7389 */ /* 0x00006400000c000b */
[----:B01----:R-:W-:Y:S05]  /*48f0*/  ENDCOLLECTIVE ;  /* 0x000000000000791b */ /* 0x003fea0003800000 */
.L_x_14899:
[----:B------:R-:W-:Y:S02]  /*4900*/  IMAD.MOV.U32 R12, RZ, RZ, 0x1 ;  /* 0x00000001ff0c7424 */ /* 0x000fe400078e00ff */
[----:B------:R-:W-:-:S05]  /*4910*/  FADD.FTZ R25, R0, R14 ;  /* 0x0000000e00197221 */ /* 0x000fca0000010000 */
[----:B------:R-:W-:-:S07]  /*4920*/  MOV R13, R25 ;  /* 0x00000019000d7202 */ /* 0x000fce0000000f00 */
[----:B------:R-:W-:Y:S05]  /*4930*/  WARPSYNC.COLLECTIVE R15, `(.L_x_14900) ;  /* 0x000000000f087348 */ /* 0x000fea0003c00000 */
[----:B------:R0:W1:Y:S02]  /*4940*/  SHFL.BFLY P6, R14, R13, R12, R11 ;  /* 0x0c00000c0d0e7389 */ /* 0x00006400000c000b */
[----:B01----:R-:W-:Y:S05]  /*4950*/  ENDCOLLECTIVE ;  /* 0x000000000000791b */ /* 0x003fea0003800000 */
.L_x_14900:
[----:B------:R-:W-:Y:S01]  /*4960*/  HFMA2 R13, -RZ, RZ, 0, 0 ;  /* 0x00000000ff0d7431 */ /* 0x000fe200000001ff */
[----:B------:R-:W-:Y:S02]  /*4970*/  MOV R12, 0x4 ;  /* 0x00000004000c7802 */ /* 0x000fe40000000f00 */
[----:B------:R-:W-:-:S07]  /*4980*/  MOV R38, R14 ;  /* 0x0000000e00267202 */ /* 0x000fce0000000f00 */
[----:B------:R-:W-:Y:S05]  /*4990*/  WARPSYNC.COLLECTIVE R15, `(.L_x_14901) ;  /* 0x000000000f087348 */ /* 0x000fea0003c00000 */
[----:B------:R0:W1:Y:S02]  /*49a0*/  SHFL.BFLY P6, R14, R13, R12, R11 ;  /* 0x0c00000c0d0e7389 */ /* 0x00006400000c000b */
[----:B01----:R-:W-:Y:S05]  /*49b0*/  ENDCOLLECTIVE ;  /* 0x000000000000791b */ /* 0x003fea0003800000 */
.L_x_14901:
        /* <DEDUP_REMOVED lines=8> */
.L_x_14902:
[----:B------:R-:W-:Y:S01]  /*4a40*/  HFMA2 R12, -RZ, RZ, 0, 5.9604644775390625e-08 ;  /* 0x00000001ff0c7431 */ /* 0x000fe200000001ff */
[----:B------:R-:W-:-:S05]  /*4a50*/  MOV R39, R14 ;  /* 0x0000000e00277202 */ /* 0x000fca0000000f00 */
[----:B------:R-:W-:-:S04]  /*4a60*/  FADD.FTZ R39, R2, R39 ;  /* 0x0000002702277221 */ /* 0x000fc80000010000 */
[----:B------:R-:W-:-:S07]  /*4a70*/  IMAD.MOV.U32 R13, RZ, RZ, R39 ;  /* 0x000000ffff0d7224 */ /* 0x000fce00078e0027 */
[----:B------:R-:W-:Y:S05]  /*4a80*/  WARPSYNC.COLLECTIVE R15, `(.L_x_14903) ;  /* 0x000000000f087348 */ /* 0x000fea0003c00000 */
[----:B------:R0:W1:Y:S02]  /*4a90*/  SHFL.BFLY P6, R14, R13, R12, R11 ;  /* 0x0c00000c0d0e7389 */ /* 0x00006400000c000b */
[----:B01----:R-:W-:Y:S05]  /*4aa0*/  ENDCOLLECTIVE ;  /* 0x000000000000791b */ /* 0x003fea0003800000 */
.L_x_14903:
[----:B------:R-:W-:Y:S02]  /*4ab0*/  HFMA2 R13, -RZ, RZ, 0, 0 ;  /* 0x00000000ff0d7431 */ /* 0x000fe400000001ff */
[----:B------:R-:W-:Y:S01]  /*4ac0*/  IMAD.MOV.U32 R12, RZ, RZ, 0x4 ;  /* 0x00000004ff0c7424 */ /* 0x000fe200078e00ff */
[----:B------:R-:W-:-:S07]  /*4ad0*/  MOV R20, R14 ;  /* 0x0000000e00147202 */ /* 0x000fce0000000f00 */
[----:B------:R-:W-:Y:S05]  /*4ae0*/  WARPSYNC.COLLECTIVE R15, `(.L_x_14904) ;  /* 0x000000000f087348 */ /* 0x000fea0003c00000 */
[----:B------:R0:W1:Y:S02]  /*4af0*/  SHFL.BFLY P6, R14, R13, R12, R11 ;  /* 0x0c00000c0d0e7389 */ /* 0x00006400000c000b */
[----:B01----:R-:W-:Y:S05]  /*4b00*/  ENDCOLLECTIVE ;  /* 0x000000000000791b */ /* 0x003fea0003800000 */
.L_x_14904:
        /* <DEDUP_REMOVED lines=8> */
.L_x_14905:
[----:B------:R-:W-:Y:S02]  /*4b90*/  HFMA2 R12, -RZ, RZ, 0, 5.9604644775390625e-08 ;  /* 0x00000001ff0c7431 */ /* 0x000fe400000001ff */
[----:B------:R-:W-:-:S04]  /*4ba0*/  IMAD.MOV.U32 R4, RZ, RZ, R14 ;  /* 0x000000ffff047224 */ /* 0x000fc800078e000e */
[----:B------:R-:W-:-:S05]  /*4bb0*/  FADD.FTZ R43, R3, R4 ;  /* 0x00000004032b7221 */ /* 0x000fca0000010000 */
[----:B------:R-:W-:-:S07]  /*4bc0*/  MOV R13, R43 ;  /* 0x0000002b000d7202 */ /* 0x000fce0000000f00 */
[----:B------:R-:W-:Y:S05]  /*4bd0*/  WARPSYNC.COLLECTIVE R15, `(.L_x_14906) ;  /* 0x000000000f087348 */ /* 0x000fea0003c00000 */
[----:B------:R0:W1:Y:S02]  /*4be0*/  SHFL.BFLY P6, R14, R13, R12, R11 ;  /* 0x0c00000c0d0e7389 */ /* 0x00006400000c000b */
[----:B01----:R-:W-:Y:S05]  /*4bf0*/  ENDCOLLECTIVE ;  /* 0x000000000000791b */ /* 0x003fea0003800000 */
.L_x_14906:
[----:B------:R-:W-:Y:S02]  /*4c00*/  IMAD.MOV.U32 R13, RZ, RZ, RZ ;  /* 0x000000ffff0d7224 */ /* 0x000fe400078e00ff */
[----:B------:R-:W-:Y:S01]  /*4c10*/  HFMA2 R12, -RZ, RZ, 0, 2.384185791015625e-07 ;  /* 0x00000004ff0c7431 */ /* 0x000fe200000001ff */
[----:B------:R-:W-:-:S07]  /*4c20*/  MOV R28, R14 ;  /* 0x0000000e001c7202 */ /* 0x000fce0000000f00 */
[----:B------:R-:W-:Y:S05]  /*4c30*/  WARPSYNC.COLLECTIVE R15, `(.L_x_14907) ;  /* 0x000000000f087348 */ /* 0x000fea0003c00000 */
[----:B------:R0:W1:Y:S02]  /*4c40*/  SHFL.BFLY P6, R14, R13, R12, R11 ;  /* 0x0c00000c0d0e7389 */ /* 0x00006400000c000b */
[----:B01----:R-:W-:Y:S05]  /*4c50*/  ENDCOLLECTIVE ;  /* 0x000000000000791b */ /* 0x003fea0003800000 */
.L_x_14907:
[----:B------:R-:W-:Y:S01]  /*4c60*/  FADD.FTZ R28, R43, R28 ;  /* 0x0000001c2b1c7221 */ /* 0x000fe20000010000 */
[----:B------:R-:W-:Y:S02]  /*4c70*/  HFMA2 R12, -RZ, RZ, 0, 1.1920928955078125e-07 ;  /* 0x00000002ff0c7431 */ /* 0x000fe400000001ff */
[----:B------:R-:W-:-:S05]  /*4c80*/  FADD.FTZ R21, RZ, R14 ;  /* 0x0000000eff157221 */ /* 0x000fca0000010000 */
[----:B------:R-:W-:-:S07]  /*4c90*/  MOV R13, R21 ;  /* 0x00000015000d7202 */ /* 0x000fce0000000f00 */
[----:B------:R-:W-:Y:S05]  /*4ca0*/  WARPSYNC.COLLECTIVE R15, `(.L_x_14908) ;  /* 0x000000000f087348 */ /* 0x000fea0003c00000 */
[----:B------:R0:W1:Y:S02]  /*4cb0*/  SHFL.BFLY P6, R14, R13, R12, R11 ;  /* 0x0c00000c0d0e7389 */ /* 0x00006400000c000b */
[----:B01----:R-:W-:Y:S05]  /*4cc0*/  ENDCOLLECTIVE ;  /* 0x000000000000791b */ /* 0x003fea0003800000 */
.L_x_14908:
[----:B------:R-:W-:Y:S02]  /*4cd0*/  HFMA2 R12, -RZ, RZ, 0, 5.9604644775390625e-08 ;  /* 0x00000001ff0c7431 */ /* 0x000fe400000001ff */
[----:B------:R-:W-:-:S04]  /*4ce0*/  IMAD.MOV.U32 R16, RZ, RZ, R14 ;  /* 0x000000ffff107224 */ /* 0x000fc800078e000e */
[----:B------:R-:W-:-:S05]  /*4cf0*/  FADD.FTZ R21, R21, R16 ;  /* 0x0000001015157221 */ /* 0x000fca0000010000 */
[----:B------:R-:W-:-:S07]  /*4d00*/  MOV R13, R21 ;  /* 0x00000015000d7202 */ /* 0x000fce0000000f00 */
[----:B------:R-:W-:Y:S05]  /*4d10*/  WARPSYNC.COLLECTIVE R15, `(.L_x_14909) ;  /* 0x000000000f087348 */ /* 0x000fea0003c00000 */
[----:B------:R0:W1:Y:S02]  /*4d20*/  SHFL.BFLY P6, R14, R13, R12, R11 ;  /* 0x0c00000c0d0e7389 */ /* 0x00006400000c000b */
[----:B01----:R-:W-:Y:S05]  /*4d30*/  ENDCOLLECTIVE ;  /* 0x000000000000791b */ /* 0x003fea0003800000 */
.L_x_14909:
[----:B------:R-:W-:Y:S02]  /*4d40*/  IMAD.MOV.U32 R13, RZ, RZ, RZ ;  /* 0x000000ffff0d7224 */ /* 0x000fe400078e00ff */
[----:B------:R-:W-:Y:S01]  /*4d50*/  HFMA2 R12, -RZ, RZ, 0, 2.384185791015625e-07 ;  /* 0x00000004ff0c7431 */ /* 0x000fe200000001ff */
[----:B------:R-:W-:-:S07]  /*4d60*/  MOV R18, R14 ;  /* 0x0000000e00127202 */ /* 0x000fce0000000f00 */
[----:B------:R-:W-:Y:S05]  /*4d70*/  WARPSYNC.COLLECTIVE R15, `(.L_x_14910) ;  /* 0x000000000f087348 */ /* 0x000fea0003c00000 */
[----:B------:R0:W1:Y:S02]  /*4d80*/  SHFL.BFLY P6, R14, R13, R12, R11 ;  /* 0x0c00000c0d0e7389 */ /* 0x00006400000c000b */
[----:B01----:R-:W-:Y:S05]  /*4d90*/  ENDCOLLECTIVE ;  /* 0x000000000000791b */ /* 0x003fea0003800000 */
.L_x_14910:
        /* <DEDUP_REMOVED lines=8> */
.L_x_14911:
[----:B------:R-:W-:Y:S01]  /*4e20*/  HFMA2 R12, -RZ, RZ, 0, 5.9604644775390625e-08 ;  /* 0x00000001ff0c7431 */ /* 0x000fe200000001ff */
[----:B------:R-:W-:-:S05]  /*4e30*/  MOV R10, R14 ;  /* 0x0000000e000a7202 */ /* 0x000fca0000000f00 */
[----:B------:R-:W-:-:S05]  /*4e40*/  FADD.FTZ R19, R19, R10 ;  /* 0x0000000a13137221 */ /* 0x000fca0000010000 */
[----:B------:R-:W-:-:S07]  /*4e50*/  MOV R13, R19 ;  /* 0x00000013000d7202 */ /* 0x000fce0000000f00 */
[----:B------:R-:W-:Y:S05]  /*4e60*/  WARPSYNC.COLLECTIVE R15, `(.L_x_14912) ;  /* 0x000000000f087348 */ /* 0x000fea0003c00000 */
[----:B------:R0:W1:Y:S02]  /*4e70*/  SHFL.BFLY P6, R14, R13, R12, R11 ;  /* 0x0c00000c0d0e7389 */ /* 0x00006400000c000b */
[----:B01----:R-:W-:Y:S05]  /*4e80*/  ENDCOLLECTIVE ;  /* 0x000000000000791b */ /* 0x003fea0003800000 */
.L_x_14912:
[----:B------:R-:W-:Y:S01]  /*4e90*/  MOV R13, RZ ;  /* 0x000000ff000d7202 */ /* 0x000fe20000000f00 */
[----:B------:R-:W-:Y:S02]  /*4ea0*/  HFMA2 R12, -RZ, RZ, 0, 2.384185791015625e-07 ;  /* 0x00000004ff0c7431 */ /* 0x000fe400000001ff */
[----:B------:R-:W-:-:S07]  /*4eb0*/  IMAD.MOV.U32 R16, RZ, RZ, R14 ;  /* 0x000000ffff107224 */ /* 0x000fce00078e000e */
[----:B------:R-:W-:Y:S05]  /*4ec0*/  WARPSYNC.COLLECTIVE R15, `(.L_x_14913) ;  /* 0x000000000f087348 */ /* 0x000fea0003c00000 */
[----:B------:R0:W1:Y:S02]  /*4ed0*/  SHFL.BFLY P6, R14, R13, R12, R11 ;  /* 0x0c00000c0d0e7389 */ /* 0x00006400000c000b */
[----:B01----:R-:W-:Y:S05]  /*4ee0*/  ENDCOLLECTIVE ;  /* 0x000000000000791b */ /* 0x003fea0003800000 */
.L_x_14913:
        /* <DEDUP_REMOVED lines=8> */
.L_x_14914:
[----:B------:R-:W-:Y:S01]  /*4f70*/  IMAD.MOV.U32 R12, RZ, RZ, 0x1 ;  /* 0x00000001ff0c7424 */ /* 0x000fe200078e00ff */
[----:B------:R-:W-:-:S05]  /*4f80*/  MOV R2, R14 ;  /* 0x0000000e00027202 */ /* 0x000fca0000000f00 */
[----:B------:R-:W-:-:S05]  /*4f90*/  FADD.FTZ R17, R17, R2 ;  /* 0x0000000211117221 */ /* 0x000fca0000010000 */
[----:B------:R-:W-:-:S07]  /*4fa0*/  MOV R13, R17 ;  /* 0x00000011000d7202 */ /* 0x000fce0000000f00 */
[----:B------:R-:W-:Y:S05]  /*4fb0*/  WARPSYNC.COLLECTIVE R15, `(.L_x_14915) ;  /* 0x000000000f087348 */ /* 0x000fea0003c00000 */
[----:B------:R0:W1:Y:S02]  /*4fc0*/  SHFL.BFLY P6, R14, R13, R12, R11 ;  /* 0x0c00000c0d0e7389 */ /* 0x00006400000c000b */
[----:B01----:R-:W-:Y:S05]  /*4fd0*/  ENDCOLLECTIVE ;  /* 0x000000000000791b */ /* 0x003fea0003800000 */
.L_x_14915:
[----:B------:R-:W-:Y:S01]  /*4fe0*/  HFMA2 R13, -RZ, RZ, 0, 0 ;  /* 0x00000000ff0d7431 */ /* 0x000fe200000001ff */
[----:B------:R-:W-:Y:S02]  /*4ff0*/  MOV R12, 0x4 ;  /* 0x00000004000c7802 */ /* 0x000fe40000000f00 */
[----:B------:R-:W-:-:S07]  /*5000*/  MOV R10, R14 ;  /* 0x0000000e000a7202 */ /* 0x000fce0000000f00 */
[----:B------:R-:W-:Y:S05]  /*5010*/  WARPSYNC.COLLECTIVE R15, `(.L_x_14916) ;  /* 0x000000000f087348 */ /* 0x000fea0003c00000 */
[----:B------:R0:W1:Y:S02]  /*5020*/  SHFL.BFLY P6, R14, R13, R12, R11 ;  /* 0x0c00000c0d0e7389 */ /* 0x00006400000c000b */
[----:B01----:R-:W-:Y:S05]  /*5030*/  ENDCOLLECTIVE ;  /* 0x000000000000791b */ /* 0x003fea0003800000 */
.L_x_14916:
        /* <DEDUP_REMOVED lines=8> */
.L_x_14917:
[----:B------:R-:W-:Y:S01]  /*50c0*/  IMAD.MOV.U32 R12, RZ, RZ, 0x1 ;  /* 0x00000001ff0c7424 */ /* 0x000fe200078e00ff */
[----:B------:R-:W-:-:S05]  /*50d0*/  MOV R8, R14 ;  /* 0x0000000e00087202 */ /* 0x000fca0000000f00 */
[----:B------:R-:W-:-:S05]  /*50e0*/  FADD.FTZ R9, R9, R8 ;  /* 0x0000000809097221 */ /* 0x000fca0000010000 */
[----:B------:R-:W-:-:S07]  /*50f0*/  MOV R13, R9 ;  /* 0x00000009000d7202 */ /* 0x000fce0000000f00 */
[----:B------:R-:W-:Y:S05]  /*5100*/  WARPSYNC.COLLECTIVE R15, `(.L_x_14918) ;  /* 0x000000000f087348 */ /* 0x000fea0003c00000 */
[----:B------:R0:W1:Y:S02]  /*5110*/  SHFL.BFLY P6, R14, R13, R12, R11 ;  /* 0x0c00000c0d0e7389 */ /* 0x00006400000c000b */
[----:B01----:R-:W-:Y:S05]  /*5120*/  ENDCOLLECTIVE ;  /* 0x000000000000791b */ /* 0x003fea0003800000 */
.L_x_14918:
[----:B------:R-:W-:Y:S01]  /*5130*/  HFMA2 R13, -RZ, RZ, 0, 0 ;  /* 0x00000000ff0d7431 */ /* 0x000fe200000001ff */
[----:B------:R-:W-:Y:S02]  /*5140*/  MOV R12, 0x4 ;  /* 0x00000004000c7802 */ /* 0x000fe40000000f00 */
[----:B------:R-:W-:-:S07]  /*5150*/  MOV R8, R14 ;  /* 0x0000000e00087202 */ /* 0x000fce0000000f00 */
[----:B------:R-:W-:Y:S05]  /*5160*/  WARPSYNC.COLLECTIVE R15, `(.L_x_14919) ;  /* 0x000000000f087348 */ /* 0x000fea0003c00000 */
[----:B------:R0:W1:Y:S02]  /*5170*/  SHFL.BFLY P6, R14, R13, R12, R11 ;  /* 0x0c00000c0d0e7389 */ /* 0x00006400000c000b */
[----:B01----:R-:W-:Y:S05]  /*5180*/  ENDCOLLECTIVE ;  /* 0x000000000000791b */ /* 0x003fea0003800000 */
.L_x_14919:
        /* <DEDUP_REMOVED lines=8> */
.L_x_14920:
[----:B------:R-:W-:Y:S01]  /*5210*/  HFMA2 R12, -RZ, RZ, 0, 5.9604644775390625e-08 ;  /* 0x00000001ff0c7431 */ /* 0x000fe200000001ff */
[----:B------:R-:W-:-:S05]  /*5220*/  MOV R6, R14 ;  /* 0x0000000e00067202 */ /* 0x000fca0000000f00 */
[----:B------:R-:W-:-:S05]  /*5230*/  FADD.FTZ R7, R7, R6 ;  /* 0x0000000607077221 */ /* 0x000fca0000010000 */
[----:B------:R-:W-:-:S07]  /*5240*/  MOV R13, R7 ;  /* 0x00000007000d7202 */ /* 0x000fce0000000f00 */
[----:B------:R-:W-:Y:S05]  /*5250*/  WARPSYNC.COLLECTIVE R15, `(.L_x_14921) ;  /* 0x000000000f087348 */ /* 0x000fea0003c00000 */
[----:B------:R0:W1:Y:S02]  /*5260*/  SHFL.BFLY P6, R14, R13, R12, R11 ;  /* 0x0c00000c0d0e7389 */ /* 0x00006400000c000b */
[----:B01----:R-:W-:Y:S05]  /*5270*/  ENDCOLLECTIVE ;  /* 0x000000000000791b */ /* 0x003fea0003800000 */
.L_x_14921:
[----:B------:R-:W-:Y:S01]  /*5280*/  MOV R13, RZ ;  /* 0x000000ff000d7202 */ /* 0x000fe20000000f00 */
[----:B------:R-:W-:Y:S02]  /*5290*/  HFMA2 R12, -RZ, RZ, 0, 2.384185791015625e-07 ;  /* 0x00000004ff0c7431 */ /* 0x000fe400000001ff */
[----:B------:R-:W-:-:S07]  /*52a0*/  IMAD.MOV.U32 R6, RZ, RZ, R14 ;  /* 0x000000ffff067224 */ /* 0x000fce00078e000e */
[----:B------:R-:W-:Y:S05]  /*52b0*/  WARPSYNC.COLLECTIVE R15, `(.L_x_14922) ;  /* 0x000000000f087348 */ /* 0x000fea0003c00000 */
[----:B------:R0:W1:Y:S02]  /*52c0*/  SHFL.BFLY P6, R14, R13, R12, R11 ;  /* 0x0c00000c0d0e7389 */ /* 0x00006400000c000b */
[----:B01----:R-:W-:Y:S05]  /*52d0*/  ENDCOLLECTIVE ;  /* 0x000000000000791b */ /* 0x003fea0003800000 */
.L_x_14922:
        /* <DEDUP_REMOVED lines=8> */
.L_x_14923:
[----:B------:R-:W-:Y:S01]  /*5360*/  HFMA2 R12, -RZ, RZ, 0, 5.9604644775390625e-08 ;  /* 0x00000001ff0c7431 */ /* 0x000fe200000001ff */
[----:B------:R-:W-:-:S05]  /*5370*/  MOV R4, R14 ;  /* 0x0000000e00047202 */ /* 0x000fca0000000f00 */
[----:B------:R-:W-:-:S05]  /*5380*/  FADD.FTZ R5, R5, R4 ;  /* 0x0000000405057221 */ /* 0x000fca0000010000 */
[----:B------:R-:W-:-:S07]  /*5390*/  MOV R13, R5 ;  /* 0x00000005000d7202 */ /* 0x000fce0000000f00 */
[----:B------:R-:W-:Y:S05]  /*53a0*/  WARPSYNC.COLLECTIVE R15, `(.L_x_14924) ;  /* 0x000000000f087348 */ /* 0x000fea0003c00000 */
[----:B------:R0:W1:Y:S02]  /*53b0*/  SHFL.BFLY P6, R14, R13, R12, R11 ;  /* 0x0c00000c0d0e7389 */ /* 0x00006400000c000b */
[----:B01----:R-:W-:Y:S05]  /*53c0*/  ENDCOLLECTIVE ;  /* 0x000000000000791b */ /* 0x003fea0003800000 */
.L_x_14924:
[----:B------:R-:W-:Y:S02]  /*53d0*/  IMAD.MOV.U32 R13, RZ, RZ, RZ ;  /* 0x000000ffff0d7224 */ /* 0x000fe400078e00ff */
[----:B------:R-:W-:Y:S01]  /*53e0*/  HFMA2 R12, -RZ, RZ, 0, 2.384185791015625e-07 ;  /* 0x00000004ff0c7431 */ /* 0x000fe200000001ff */
[----:B------:R-:W-:-:S07]  /*53f0*/  MOV R4, R14 ;  /* 0x0000000e00047202 */ /* 0x000fce0000000f00 */
[----:B------:R-:W-:Y:S05]  /*5400*/  WARPSYNC.COLLECTIVE R15, `(.L_x_14925) ;  /* 0x000000000f087348 */ /* 0x000fea0003c00000 */
[----:B------:R0:W1:Y:S02]  /*5410*/  SHFL.BFLY P6, R14, R13, R12, R11 ;  /* 0x0c00000c0d0e7389 */ /* 0x00006400000c000b */
[----:B01----:R-:W-:Y:S05]  /*5420*/  ENDCOLLECTIVE ;  /* 0x000000000000791b */ /* 0x003fea0003800000 */
.L_x_14925:
[----:B------:R-:W-:Y:S01]  /*5430*/  FADD.FTZ R4, R5, R4 ;  /* 0x0000000405047221 */ /* 0x000fe20000010000 */
[----:B------:R-:W-:Y:S02]  /*5440*/  HFMA2 R12, -RZ, RZ, 0, 1.1920928955078125e-07 ;  /* 0x00000002ff0c7431 */ /* 0x000fe400000001ff */
[----:B------:R-:W-:-:S05]  /*5450*/  FADD.FTZ R3, RZ, R14 ;  /* 0x0000000eff037221 */ /* 0x000fca0000010000 */
[----:B------:R-:W-:-:S07]  /*5460*/  MOV R13, R3 ;  /* 0x00000003000d7202 */ /* 0x000fce0000000f00 */
[----:B------:R-:W-:Y:S05]  /*5470*/  WARPSYNC.COLLECTIVE R15, `(.L_x_14926) ;  /* 0x000000000f087348 */ /* 0x000fea0003c00000 */
[----:B------:R0:W1:Y:S02]  /*5480*/  SHFL.BFLY P6, R14, R13, R12, R11 ;  /* 0x0c00000c0d0e7389 */ /* 0x00006400000c000b */
[----:B01----:R-:W-:Y:S05]  /*5490*/  ENDCOLLECTIVE ;  /* 0x000000000000791b */ /* 0x003fea0003800000 */
.L_x_14926:
[----:B------:R-:W-:Y:S01]  /*54a0*/  HFMA2 R12, -RZ, RZ, 0, 5.9604644775390625e-08 ;  /* 0x00000001ff0c7431 */ /* 0x000fe200000001ff */
[----:B------:R-:W-:-:S05]  /*54b0*/  MOV R36, R14 ;  /* 0x0000000e00247202 */ /* 0x000fca0000000f00 */
[----:B------:R-:W-:-:S04]  /*54c0*/  FADD.FTZ R3, R3, R36 ;  /* 0x0000002403037221 */ /* 0x000fc80000010000 */
[----:B------:R-:W-:-:S07]  /*54d0*/  IMAD.MOV.U32 R13, RZ, RZ, R3 ;  /* 0x000000ffff0d7224 */ /* 0x000fce00078e0003 */
[----:B------:R-:W-:Y:S05]  /*54e0*/  WARPSYNC.COLLECTIVE R15, `(.L_x_14927) ;  /* 0x000000000f087348 */ /* 0x000fea0003c00000 */
[----:B------:R0:W1:Y:S02]  /*54f0*/  SHFL.BFLY P6, R14, R13, R12, R11 ;  /* 0x0c00000c0d0e7389 */ /* 0x00006400000c000b */
[----:B01----:R-:W-:Y:S05]  /*5500*/  ENDCOLLECTIVE ;  /* 0x000000000000791b */ /* 0x003fea0003800000 */
.L_x_14927:
[----:B------:R-:W-:Y:S01]  /*5510*/  HFMA2 R13, -RZ, RZ, 0, 0 ;  /* 0x00000000ff0d7431 */ /* 0x000fe200000001ff */
[----:B------:R-:W-:Y:S02]  /*5520*/  MOV R12, 0x4 ;  /* 0x00000004000c7802 */ /* 0x000fe40000000f00 */
[----:B------:R-:W-:-:S07]  /*5530*/  MOV R2, R14 ;  /* 0x0000000e00027202 */ /* 0x000fce0000000f00 */
[----:B------:R-:W-:Y:S05]  /*5540*/  WARPSYNC.COLLECTIVE R15, `(.L_x_14928) ;  /* 0x000000000f087348 */ /* 0x000fea0003c00000 */
[----:B------:R0:W1:Y:S02]  /*5550*/  SHFL.BFLY P6, R14, R13, R12, R11 ;  /* 0x0c00000c0d0e7389 */ /* 0x00006400000c000b */
[----:B01----:R-:W-:Y:S05]  /*5560*/  ENDCOLLECTIVE ;  /* 0x000000000000791b */ /* 0x003fea0003800000 */
.L_x_14928:
        /* <DEDUP_REMOVED lines=8> */
.L_x_14929:
[----:B------:R-:W-:Y:S01]  /*55f0*/  IMAD.MOV.U32 R12, RZ, RZ, 0x1 ;  /* 0x00000001ff0c7424 */ /* 0x000fe200078e00ff */
[----:B------:R-:W-:-:S05]  /*5600*/  MOV R41, R14 ;  /* 0x0000000e00297202 */ /* 0x000fca0000000f00 */
[----:B------:R-:W-:-:S05]  /*5610*/  FADD.FTZ R0, R0, R41 ;  /* 0x0000002900007221 */ /* 0x000fca0000010000 */
[----:B------:R-:W-:-:S07]  /*5620*/  MOV R13, R0 ;  /* 0x00000000000d7202 */ /* 0x000fce0000000f00 */
[----:B------:R-:W-:Y:S05]  /*5630*/  WARPSYNC.COLLECTIVE R15, `(.L_x_14930) ;  /* 0x000000000f087348 */ /* 0x000fea0003c00000 */
[----:B------:R0:W1:Y:S02]  /*5640*/  SHFL.BFLY P6, R14, R13, R12, R11 ;  /* 0x0c00000c0d0e7389 */ /* 0x00006400000c000b */
[----:B01----:R-:W-:Y:S05]  /*5650*/  ENDCOLLECTIVE ;  /* 0x000000000000791b */ /* 0x003fea0003800000 */
.L_x_14930:
[----:B------:R-:W-:Y:S01]  /*5660*/  HFMA2 R13, -RZ, RZ, 0, 0 ;  /* 0x00000000ff0d7431 */ /* 0x000fe200000001ff */
[----:B------:R-:W-:Y:S02]  /*5670*/  MOV R12, 0x4 ;  /* 0x00000004000c7802 */ /* 0x000fe40000000f00 */
[----:B------:R-:W-:-:S07]  /*5680*/  MOV R25, R14 ;  /* 0x0000000e00197202 */ /* 0x000fce0000000f00 */
[----:B------:R-:W-:Y:S05]  /*5690*/  WARPSYNC.COLLECTIVE R15, `(.L_x_14931) ;  /* 0x000000000f087348 */ /* 0x000fea0003c00000 */
[----:B------:R0:W1:Y:S02]  /*56a0*/  SHFL.BFLY P6, R14, R13, R12, R11 ;  /* 0x0c00000c0d0e7389 */ /* 0x00006400000c000b */
[----:B01----:R-:W-:Y:S05]  /*56b0*/  ENDCOLLECTIVE ;  /* 0x000000000000791b */ /* 0x003fea0003800000 */
.L_x_14931:
        /* <DEDUP_REMOVED lines=8> */
.L_x_14932:
[----:B------:R-:W-:Y:S01]  /*5740*/  HFMA2 R12, -RZ, RZ, 0, 5.9604644775390625e-08 ;  /* 0x00000001ff0c7431 */ /* 0x000fe200000001ff */
[----:B------:R-:W-:-:S05]  /*5750*/  MOV R30, R14 ;  /* 0x0000000e001e7202 */ /* 0x000fca0000000f00 */
[----:B------:R-:W-:-:S05]  /*5760*/  FADD.FTZ R27, R27, R30 ;  /* 0x0000001e1b1b7221 */ /* 0x000fca0000010000 */
[----:B------:R-:W-:-:S07]  /*5770*/  MOV R13, R27 ;  /* 0x0000001b000d7202 */ /* 0x000fce0000000f00 */
[----:B------:R-:W-:Y:S05]  /*5780*/  WARPSYNC.COLLECTIVE R15, `(.L_x_14933) ;  /* 0x000000000f087348 */ /* 0x000fea0003c00000 */
[----:B------:R0:W1:Y:S02]  /*5790*/  SHFL.BFLY P6, R14, R13, R12, R11 ;  /* 0x0c00000c0d0e7389 */ /* 0x00006400000c000b */
[----:B01----:R-:W-:Y:S05]  /*57a0*/  ENDCOLLECTIVE ;  /* 0x000000000000791b */ /* 0x003fea0003800000 */
.L_x_14933:
[----:B------:R-:W-:Y:S01]  /*57b0*/  MOV R13, RZ ;  /* 0x000000ff000d7202 */ /* 0x000fe20000000f00 */
[----:B------:R-:W-:Y:S02]  /*57c0*/  HFMA2 R12, -RZ, RZ, 0, 2.384185791015625e-07 ;  /* 0x00000004ff0c7431 */ /* 0x000fe400000001ff */
[----:B------:R-:W-:-:S07]  /*57d0*/  IMAD.MOV.U32 R30, RZ, RZ, R14 ;  /* 0x000000ffff1e7224 */ /* 0x000fce00078e000e */
[----:B------:R-:W-:Y:S05]  /*57e0*/  WARPSYNC.COLLECTIVE R15, `(.L_x_14934) ;  /* 0x000000000f087348 */ /* 0x000fea0003c00000 */
[----:B------:R0:W1:Y:S02]  /*57f0*/  SHFL.BFLY P6, R14, R13, R12, R11 ;  /* 0x0c00000c0d0e7389 */ /* 0x00006400000c000b */
[----:B01----:R-:W-:Y:S05]  /*5800*/  ENDCOLLECTIVE ;  /* 0x000000000000791b */ /* 0x003fea0003800000 */
.L_x_14934:
        /* <DEDUP_REMOVED lines=8> */
.L_x_14935:
[----:B------:R-:W-:Y:S01]  /*5890*/  HFMA2 R12, -RZ, RZ, 0, 5.9604644775390625e-08 ;  /* 0x00000001ff0c7431 */ /* 0x000fe200000001ff */
[----:B------:R-:W-:-:S05]  /*58a0*/  MOV R42, R14 ;  /* 0x0000000e002a7202 */ /* 0x000fca0000000f00 */
[----:B------:R-:W-:-:S05]  /*58b0*/  FADD.FTZ R29, R29, R42 ;  /* 0x0000002a1d1d7221 */ /* 0x000fca0000010000 */
[----:B------:R-:W-:-:S07]  /*58c0*/  MOV R13, R29 ;  /* 0x0000001d000d7202 */ /* 0x000fce0000000f00 */
[----:B------:R-:W-:Y:S05]  /*58d0*/  WARPSYNC.COLLECTIVE R15, `(.L_x_14936) ;  /* 0x000000000f087348 */ /* 0x000fea0003c00000 */
[----:B------:R0:W1:Y:S02]  /*58e0*/  SHFL.BFLY P6, R14, R13, R12, R11 ;  /* 0x0c00000c0d0e7389 */ /* 0x00006400000c000b */
[----:B01----:R-:W-:Y:S05]  /*58f0*/  ENDCOLLECTIVE ;  /* 0x000000000000791b */ /* 0x003fea0003800000 */
.L_x_14936:
[----:B------:R-:W-:Y:S02]  /*5900*/  IMAD.MOV.U32 R13, RZ, RZ, RZ ;  /* 0x000000ffff0d7224 */ /* 0x000fe400078e00ff */
[----:B------:R-:W-:Y:S01]  /*5910*/  HFMA2 R12, -RZ, RZ, 0, 2.384185791015625e-07 ;  /* 0x00000004ff0c7431 */ /* 0x000fe200000001ff */
[----:B------:R-:W-:-:S07]  /*5920*/  MOV R44, R14 ;  /* 0x0000000e002c7202 */ /* 0x000fce0000000f00 */
[----:B------:R-:W-:Y:S05]  /*5930*/  WARPSYNC.COLLECTIVE R15, `(.L_x_14937) ;  /* 0x000000000f087348 */ /* 0x000fea0003c00000 */
[----:B------:R0:W1:Y:S02]  /*5940*/  SHFL.BFLY P6, R14, R13, R12, R11 ;  /* 0x0c00000c0d0e7389 */ /* 0x00006400000c000b */
[----:B01----:R-:W-:Y:S05]  /*5950*/  ENDCOLLECTIVE ;  /* 0x000000000000791b */ /* 0x003fea0003800000 */
.L_x_14937:
[----:B------:R-:W-:Y:S01]  /*5960*/  FADD.FTZ R29, R29, R44 ;  /* 0x0000002c1d1d7221 */ /* 0x000fe20000010000 */
[----:B------:R-:W-:Y:S02]  /*5970*/  HFMA2 R12, -RZ, RZ, 0, 1.1920928955078125e-07 ;  /* 0x00000002ff0c7431 */ /* 0x000fe400000001ff */
[----:B------:R-:W-:-:S05]  /*5980*/  FADD.FTZ R31, RZ, R14 ;  /* 0x0000000eff1f7221 */ /* 0x000fca0000010000 */
[----:B------:R-:W-:-:S07]  /*5990*/  MOV R13, R31 ;  /* 0x0000001f000d7202 */ /* 0x000fce0000000f00 */
[----:B------:R-:W-:Y:S05]  /*59a0*/  WARPSYNC.COLLECTIVE R15, `(.L_x_14938) ;  /* 0x000000000f087348 */ /* 0x000fea0003c00000 */
[----:B------:R0:W1:Y:S02]  /*59b0*/  SHFL.BFLY P6, R14, R13, R12, R11 ;  /* 0x0c00000c0d0e7389 */ /* 0x00006400000c000b */
[----:B01----:R-:W-:Y:S05]  /*59c0*/  ENDCOLLECTIVE ;  /* 0x000000000000791b */ /* 0x003fea0003800000 */
.L_x_14938:
[----:B------:R-:W-:Y:S01]  /*59d0*/  HFMA2 R12, -RZ, RZ, 0, 5.9604644775390625e-08 ;  /* 0x00000001ff0c7431 */ /* 0x000fe200000001ff */
[----:B------:R-:W-:-:S05]  /*59e0*/  MOV R40, R14 ;  /* 0x0000000e00287202 */ /* 0x000fca0000000f00 */
[----:B------:R-:W-:-:S04]  /*59f0*/  FADD.FTZ R31, R31, R40 ;  /* 0x000000281f1f7221 */ /* 0x000fc80000010000 */
[----:B------:R-:W-:-:S07]  /*5a00*/  IMAD.MOV.U32 R13, RZ, RZ, R31 ;  /* 0x000000ffff0d7224 */ /* 0x000fce00078e001f */
[----:B------:R-:W-:Y:S05]  /*5a10*/  WARPSYNC.COLLECTIVE R15, `(.L_x_14939) ;  /* 0x000000000f087348 */ /* 0x000fea0003c00000 */
[----:B------:R0:W1:Y:S02]  /*5a20*/  SHFL.BFLY P6, R14, R13, R12, R11 ;  /* 0x0c00000c0d0e7389 */ /* 0x00006400000c000b */
[----:B01----:R-:W-:Y:S05]  /*5a30*/  ENDCOLLECTIVE ;  /* 0x000000000000791b */ /* 0x003fea0003800000 */
.L_x_14939:
[----:B------:R-:W-:Y:S01]  /*5a40*/  HFMA2 R13, -RZ, RZ, 0, 0 ;  /* 0x00000000ff0d7431 */ /* 0x000fe200000001ff */
[----:B------:R-:W-:Y:S02]  /*5a50*/  MOV R12, 0x4 ;  /* 0x00000004000c7802 */ /* 0x000fe40000000f00 */
[----:B------:R-:W-:-:S07]  /*5a60*/  MOV R9, R14 ;  /* 0x0000000e00097202 */ /* 0x000fce0000000f00 */
[----:B------:R-:W-:Y:S05]  /*5a70*/  WARPSYNC.COLLECTIVE R15, `(.L_x_14940) ;  /* 0x000000000f087348 */ /* 0x000fea0003c00000 */
[----:B------:R0:W1:Y:S02]  /*5a80*/  SHFL.BFLY P6, R14, R13, R12, R11 ;  /* 0x0c00000c0d0e7389 */ /* 0x00006400000c000b */
[----:B01----:R-:W-:Y:S05]  /*5a90*/  ENDCOLLECTIVE ;  /* 0x000000000000791b */ /* 0x003fea0003800000 */
.L_x_14940:
        /* <DEDUP_REMOVED lines=8> */
.L_x_14941:
[----:B------:R-:W-:Y:S01]  /*5b20*/  IMAD.MOV.U32 R12, RZ, RZ, 0x1 ;  /* 0x00000001ff0c7424 */ /* 0x000fe200078e00ff */
[----:B------:R-:W-:-:S05]  /*5b30*/  MOV R45, R14 ;  /* 0x0000000e002d7202 */ /* 0x000fca0000000f00 */
[----:B------:R-:W-:-:S05]  /*5b40*/  FADD.FTZ R32, R32, R45 ;  /* 0x0000002d20207221 */ /* 0x000fca0000010000 */
[----:B------:R-:W-:-:S07]  /*5b50*/  MOV R13, R32 ;  /* 0x00000020000d7202 */ /* 0x000fce0000000f00 */
[----:B------:R-:W-:Y:S05]  /*5b60*/  WARPSYNC.COLLECTIVE R15, `(.L_x_14942) ;  /* 0x000000000f087348 */ /* 0x000fea0003c00000 */
[----:B------:R0:W1:Y:S02]  /*5b70*/  SHFL.BFLY P6, R14, R13, R12, R11 ;  /* 0x0c00000c0d0e7389 */ /* 0x00006400000c000b */
[----:B01----:R-:W-:Y:S05]  /*5b80*/  ENDCOLLECTIVE ;  /* 0x000000000000791b */ /* 0x003fea0003800000 */
.L_x_14942:
[----:B------:R-:W-:Y:S01]  /*5b90*/  HFMA2 R13, -RZ, RZ, 0, 0 ;  /* 0x00000000ff0d7431 */ /* 0x000fe200000001ff */
[----:B------:R-:W-:Y:S02]  /*5ba0*/  MOV R12, 0x4 ;  /* 0x00000004000c7802 */ /* 0x000fe40000000f00 */
[----:B------:R-:W-:-:S07]  /*5bb0*/  MOV R7, R14 ;  /* 0x0000000e00077202 */ /* 0x000fce0000000f00 */
[----:B------:R-:W-:Y:S05]  /*5bc0*/  WARPSYNC.COLLECTIVE R15, `(.L_x_14943) ;  /* 0x000000000f087348 */ /* 0x000fea0003c00000 */
[----:B------:R0:W1:Y:S02]  /*5bd0*/  SHFL.BFLY P6, R14, R13, R12, R11 ;  /* 0x0c00000c0d0e7389 */ /* 0x00006400000c000b */
[----:B01----:R-:W-:Y:S05]  /*5be0*/  ENDCOLLECTIVE ;  /* 0x000000000000791b */ /* 0x003fea0003800000 */
.L_x_14943:
[----:B------:R-:W-:Y:S01]  /*5bf0*/  FADD.FTZ R7, R32, R7 ;  /* 0x0000000720077221 */ /* 0x000fe20000010000 */
[----:B------:R-:W-:Y:S02]  /*5c00*/  IMAD.MOV.U32 R12, RZ, RZ, 0x2 ;  /* 0x00000002ff0c7424 */ /* 0x000fe400078e00ff */
[----:B------:R-:W-:-:S05]  /*5c10*/  FADD.FTZ R33, RZ, R14 ;  /* 0x0000000eff217221 */ /* 0x000fca0000010000 */
[----:B------:R-:W-:-:S07]  /*5c20*/  MOV R13, R33 ;  /* 0x00000021000d7202 */ /* 0x000fce0000000f00 */
[----:B------:R-:W-:Y:S05]  /*5c30*/  WARPSYNC.COLLECTIVE R15, `(.L_x_14944) ;  /* 0x000000000f087348 */ /* 0x000fea0003c00000 */
[----:B------:R0:W1:Y:S02]  /*5c40*/  SHFL.BFLY P6, R14, R13, R12, R11 ;  /* 0x0c00000c0d0e7389 */ /* 0x00006400000c000b */
[----:B01----:R-:W-:Y:S05]  /*5c50*/  ENDCOLLECTIVE ;  /* 0x000000000000791b */ /* 0x003fea0003800000 */
.L_x_14944:
[----:B------:R-:W-:Y:S01]  /*5c60*/  HFMA2 R12, -RZ, RZ, 0, 5.9604644775390625e-08 ;  /* 0x00000001ff0c7431 */ /* 0x000fe200000001ff */
[----:B------:R-:W-:-:S05]  /*5c70*/  MOV R2, R14 ;  /* 0x0000000e00027202 */ /* 0x000fca0000000f00 */
[----:B------:R-:W-:-:S05]  /*5c80*/  FADD.FTZ R33, R33, R2 ;  /* 0x0000000221217221 */ /* 0x000fca0000010000 */
[----:B------:R-:W-:-:S07]  /*5c90*/  MOV R13, R33 ;  /* 0x00000021000d7202 */ /* 0x000fce0000000f00 */
[----:B------:R-:W-:Y:S05]  /*5ca0*/  WARPSYNC.COLLECTIVE R15, `(.L_x_14945) ;  /* 0x000000000f087348 */ /* 0x000fea0003c00000 */
[----:B------:R0:W1:Y:S02]  /*5cb0*/  SHFL.BFLY P6, R14, R13, R12, R11 ;  /* 0x0c00000c0d0e7389 */ /* 0x00006400000c000b */
[----:B01----:R-:W-:Y:S05]  /*5cc0*/  ENDCOLLECTIVE ;  /* 0x000000000000791b */ /* 0x003fea0003800000 */
.L_x_14945:
[----:B------:R-:W-:Y:S02]  /*5cd0*/  IMAD.MOV.U32 R13, RZ, RZ, RZ ;  /* 0x000000ffff0d7224 */ /* 0x000fe400078e00ff */
[----:B------:R-:W-:Y:S01]  /*5ce0*/  HFMA2 R12, -RZ, RZ, 0, 2.384185791015625e-07 ;  /* 0x00000004ff0c7431 */ /* 0x000fe200000001ff */
[----:B------:R-:W-:-:S07]  /*5cf0*/  MOV R2, R14 ;  /* 0x0000000e00027202 */ /* 0x000fce0000000f00 */
[----:B------:R-:W-:Y:S05]  /*5d00*/  WARPSYNC.COLLECTIVE R15, `(.L_x_14946) ;  /* 0x000000000f087348 */ /* 0x000fea0003c00000 */
[----:B------:R0:W1:Y:S02]  /*5d10*/  SHFL.BFLY P6, R14, R13, R12, R11 ;  /* 0x0c00000c0d0e7389 */ /* 0x00006400000c000b */
[----:B01----:R-:W-:Y:S05]  /*5d20*/  ENDCOLLECTIVE ;  /* 0x000000000000791b */ /* 0x003fea0003800000 */
.L_x_14946:
        /* <DEDUP_REMOVED lines=8> */
.L_x_14947:
        /* <DEDUP_REMOVED lines=8> */
.L_x_14948:
[----:B------:R-:W-:Y:S02]  /*5e30*/  IMAD.MOV.U32 R13, RZ, RZ, RZ ;  /* 0x000000ffff0d7224 */ /* 0x000fe400078e00ff */
[----:B------:R-:W-:Y:S01]  /*5e40*/  HFMA2 R12, -RZ, RZ, 0, 2.384185791015625e-07 ;  /* 0x00000004ff0c7431 */ /* 0x000fe200000001ff */
[----:B------:R-:W-:-:S07]  /*5e50*/  MOV R19, R14 ;  /* 0x0000000e00137202 */ /* 0x000fce0000000f00 */
[----:B------:R-:W-:Y:S05]  /*5e60*/  WARPSYNC.COLLECTIVE R15, `(.L_x_14949) ;  /* 0x000000000f087348 */ /* 0x000fea0003c00000 */
[----:B------:R0:W1:Y:S02]  /*5e70*/  SHFL.BFLY P6, R14, R13, R12, R11 ;  /* 0x0c00000c0d0e7389 */ /* 0x00006400000c000b */
[----:B01----:R-:W-:Y:S05]  /*5e80*/  ENDCOLLECTIVE ;  /* 0x000000000000791b */ /* 0x003fea0003800000 */
.L_x_14949:
[----:B------:R-:W-:Y:S01]  /*5e90*/  FADD.FTZ R19, R34, R19 ;  /* 0x0000001322137221 */ /* 0x000fe20000010000 */
[----:B------:R-:W-:Y:S02]  /*5ea0*/  HFMA2 R12, -RZ, RZ, 0, 1.1920928955078125e-07 ;  /* 0x00000002ff0c7431 */ /* 0x000fe400000001ff */
[----:B------:R-:W-:-:S05]  /*5eb0*/  FADD.FTZ R35, RZ, R14 ;  /* 0x0000000eff237221 */ /* 0x000fca0000010000 */
[----:B------:R-:W-:-:S07]  /*5ec0*/  MOV R13, R35 ;  /* 0x00000023000d7202 */ /* 0x000fce0000000f00 */
[----:B------:R-:W-:Y:S05]  /*5ed0*/  WARPSYNC.COLLECTIVE R15, `(.L_x_14950) ;  /* 0x000000000f087348 */ /* 0x000fea0003c00000 */
[----:B------:R0:W1:Y:S02]  /*5ee0*/  SHFL.BFLY P6, R14, R13, R12, R11 ;  /* 0x0c00000c0d0e7389 */ /* 0x00006400000c000b */
[----:B01----:R-:W-:Y:S05]  /*5ef0*/  ENDCOLLECTIVE ;  /* 0x000000000000791b */ /* 0x003fea0003800000 */
.L_x_14950:
[----:B------:R-:W-:Y:S02]  /*5f00*/  IMAD.MOV.U32 R12, RZ, RZ, 0x1 ;  /* 0x00000001ff0c7424 */ /* 0x000fe400078e00ff */
[----:B------:R-:W-:-:S05]  /*5f10*/  FADD.FTZ R35, R35, R14 ;  /* 0x0000000e23237221 */ /* 0x000fca0000010000 */
[----:B------:R-:W-:-:S07]  /*5f20*/  MOV R13, R35 ;  /* 0x00000023000d7202 */ /* 0x000fce0000000f00 */
[----:B------:R-:W-:Y:S05]  /*5f30*/  WARPSYNC.COLLECTIVE R15, `(.L_x_14951) ;  /* 0x000000000f087348 */ /* 0x000fea0003c00000 */
[----:B------:R0:W1:Y:S02]  /*5f40*/  SHFL.BFLY P6, R14, R13, R12, R11 ;  /* 0x0c00000c0d0e7389 */ /* 0x00006400000c000b */
[----:B01----:R-:W-:Y:S05]  /*5f50*/  ENDCOLLECTIVE ;  /* 0x000000000000791b */ /* 0x003fea0003800000 */
.L_x_14951:
[----:B------:R-:W-:Y:S01]  /*5f60*/  HFMA2 R13, -RZ, RZ, 0, 0 ;  /* 0x00000000ff0d7431 */ /* 0x000fe200000001ff */
[----:B------:R-:W-:Y:S02]  /*5f70*/  MOV R12, 0x4 ;  /* 0x00000004000c7802 */ /* 0x000fe40000000f00 */
[----:B------:R-:W-:-:S07]  /*5f80*/  MOV R30, R14 ;  /* 0x0000000e001e7202 */ /* 0x000fce0000000f00 */
[----:B------:R-:W-:Y:S05]  /*5f90*/  WARPSYNC.COLLECTIVE R15, `(.L_x_14952) ;  /* 0x000000000f087348 */ /* 0x000fea0003c00000 */
[----:B------:R0:W1:Y:S02]  /*5fa0*/  SHFL.BFLY P6, R14, R13, R12, R11 ;  /* 0x0c00000c0d0e7389 */ /* 0x00006400000c000b */
[----:B01----:R-:W-:Y:S05]  /*5fb0*/  ENDCOLLECTIVE ;  /* 0x000000000000791b */ /* 0x003fea0003800000 */
.L_x_14952:
        /* <DEDUP_REMOVED lines=8> */
.L_x_14953:
[----:B------:R-:W-:Y:S01]  /*6040*/  HFMA2 R12, -RZ, RZ, 0, 5.9604644775390625e-08 ;  /* 0x00000001ff0c7431 */ /* 0x000fe200000001ff */
[----:B------:R-:W-:-:S05]  /*6050*/  MOV R44, R14 ;  /* 0x0000000e002c7202 */ /* 0x000fca0000000f00 */
[----:B------:R-:W-:-:S05]  /*6060*/  FADD.FTZ R36, R36, R44 ;  /* 0x0000002c24247221 */ /* 0x000fca0000010000 */
[----:B------:R-:W-:-:S07]  /*6070*/  MOV R13, R36 ;  /* 0x00000024000d7202 */ /* 0x000fce0000000f00 */
[----:B------:R-:W-:Y:S05]  /*6080*/  WARPSYNC.COLLECTIVE R15, `(.L_x_14954) ;  /* 0x000000000f087348 */ /* 0x000fea0003c00000 */
[----:B------:R0:W1:Y:S02]  /*6090*/  SHFL.BFLY P6, R14, R13, R12, R11 ;  /* 0x0c00000c0d0e7389 */ /* 0x00006400000c000b */
[----:B01----:R-:W-:Y:S05]  /*60a0*/  ENDCOLLECTIVE ;  /* 0x000000000000791b */ /* 0x003fea0003800000 */
.L_x_14954:
[----:B------:R-:W-:Y:S01]  /*60b0*/  MOV R13, RZ ;  /* 0x000000ff000d7202 */ /* 0x000fe20000000f00 */
[----:B------:R-:W-:Y:S02]  /*60c0*/  HFMA2 R12, -RZ, RZ, 0, 2.384185791015625e-07 ;  /* 0x00000004ff0c7431 */ /* 0x000fe400000001ff */
[----:B------:R-:W-:-:S07]  /*60d0*/  IMAD.MOV.U32 R31, RZ, RZ, R14 ;  /* 0x000000ffff1f7224 */ /* 0x000fce00078e000e */
[----:B------:R-:W-:Y:S05]  /*60e0*/  WARPSYNC.COLLECTIVE R15, `(.L_x_14955) ;  /* 0x000000000f087348 */ /* 0x000fea0003c00000 */
[----:B------:R0:W1:Y:S02]  /*60f0*/  SHFL.BFLY P6, R14, R13, R12, R11 ;  /* 0x0c00000c0d0e7389 */ /* 0x00006400000c000b */
[----:B01----:R-:W-:Y:S05]  /*6100*/  ENDCOLLECTIVE ;  /* 0x000000000000791b */ /* 0x003fea0003800000 */
.L_x_14955:
[----:B------:R-:W-:Y:S01]  /*6110*/  IMAD.MOV.U32 R12, RZ, RZ, 0x2 ;  /* 0x00000002ff0c7424 */ /* 0x000fe200078e00ff */
[----:B------:R-:W-:-:S05]  /*6120*/  MOV R37, R14 ;  /* 0x0000000e00257202 */ /* 0x000fca0000000f00 */
[----:B------:R-:W-:-:S05]  /*6130*/  FADD.FTZ R37, RZ, R37 ;  /* 0x00000025ff257221 */ /* 0x000fca0000010000 */
[----:B------:R-:W-:-:S07]  /*6140*/  MOV R13, R37 ;  /* 0x00000025000d7202 */ /* 0x000fce0000000f00 */
[----:B------:R-:W-:Y:S05]  /*6150*/  WARPSYNC.COLLECTIVE R15, `(.L_x_14956) ;  /* 0x000000000f087348 */ /* 0x000fea0003c00000 */
[----:B------:R0:W1:Y:S02]  /*6160*/  SHFL.BFLY P6, R14, R13, R12, R11 ;  /* 0x0c00000c0d0e7389 */ /* 0x00006400000c000b */
[----:B01----:R-:W-:Y:S05]  /*6170*/  ENDCOLLECTIVE ;  /* 0x000000000000791b */ /* 0x003fea0003800000 */
.L_x_14956:
        /* <DEDUP_REMOVED lines=8> */
.L_x_14957:
[----:B------:R-:W-:Y:S02]  /*6200*/  IMAD.MOV.U32 R13, RZ, RZ, RZ ;  /* 0x000000ffff0d7224 */ /* 0x000fe400078e00ff */
[----:B------:R-:W-:Y:S01]  /*6210*/  HFMA2 R12, -RZ, RZ, 0, 2.384185791015625e-07 ;  /* 0x00000004ff0c7431 */ /* 0x000fe200000001ff */
[----:B------:R-:W-:-:S07]  /*6220*/  MOV R2, R14 ;  /* 0x0000000e00027202 */ /* 0x000fce0000000f00 */
[----:B------:R-:W-:Y:S05]  /*6230*/  WARPSYNC.COLLECTIVE R15, `(.L_x_14958) ;  /* 0x000000000f087348 */ /* 0x000fea0003c00000 */
[----:B------:R0:W1:Y:S02]  /*6240*/  SHFL.BFLY P6, R14, R13, R12, R11 ;  /* 0x0c00000c0d0e7389 */ /* 0x00006400000c000b */
[----:B01----:R-:W-:Y:S05]  /*6250*/  ENDCOLLECTIVE ;  /* 0x000000000000791b */ /* 0x003fea0003800000 */
.L_x_14958:
        /* <DEDUP_REMOVED lines=8> */
.L_x_14959:
[----:B------:R-:W-:Y:S02]  /*62e0*/  HFMA2 R12, -RZ, RZ, 0, 5.9604644775390625e-08 ;  /* 0x00000001ff0c7431 */ /* 0x000fe400000001ff */
[----:B------:R-:W-:-:S04]  /*62f0*/  IMAD.MOV.U32 R45, RZ, RZ, R14 ;  /* 0x000000ffff2d7224 */ /* 0x000fc800078e000e */
[----:B------:R-:W-:-:S05]  /*6300*/  FADD.FTZ R42, R42, R45 ;  /* 0x0000002d2a2a7221 */ /* 0x000fca0000010000 */
[----:B------:R-:W-:-:S07]  /*6310*/  MOV R13, R42 ;  /* 0x0000002a000d7202 */ /* 0x000fce0000000f00 */
[----:B------:R-:W-:Y:S05]  /*6320*/  WARPSYNC.COLLECTIVE R15, `(.L_x_14960) ;  /* 0x000000000f087348 */ /* 0x000fea0003c00000 */
[----:B------:R0:W1:Y:S02]  /*6330*/  SHFL.BFLY P6, R14, R13, R12, R11 ;  /* 0x0c00000c0d0e7389 */ /* 0x00006400000c000b */
[----:B01----:R-:W-:Y:S05]  /*6340*/  ENDCOLLECTIVE ;  /* 0x000000000000791b */ /* 0x003fea0003800000 */
.L_x_14960:
[----:B------:R-:W-:Y:S02]  /*6350*/  HFMA2 R13, -RZ, RZ, 0, 0 ;  /* 0x00000000ff0d7431 */ /* 0x000fe400000001ff */
[----:B------:R-:W-:Y:S01]  /*6360*/  IMAD.MOV.U32 R12, RZ, RZ, 0x4 ;  /* 0x00000004ff0c7424 */ /* 0x000fe200078e00ff */
[----:B------:R-:W-:-:S07]  /*6370*/  MOV R33, R14 ;  /* 0x0000000e00217202 */ /* 0x000fce0000000f00 */
[----:B------:R-:W-:Y:S05]  /*6380*/  WARPSYNC.COLLECTIVE R15, `(.L_x_14961) ;  /* 0x000000000f087348 */ /* 0x000fea0003c00000 */
[----:B------:R0:W1:Y:S02]  /*6390*/  SHFL.BFLY P6, R14, R13, R12, R11 ;  /* 0x0c00000c0d0e7389 */ /* 0x00006400000c000b */
[----:B01----:R-:W-:Y:S05]  /*63a0*/  ENDCOLLECTIVE ;  /* 0x000000000000791b */ /* 0x003fea0003800000 */
.L_x_14961:
        /* <DEDUP_REMOVED lines=8> */
.L_x_14962:
[----:B------:R-:W-:Y:S01]  /*6430*/  HFMA2 R12, -RZ, RZ, 0, 5.9604644775390625e-08 ;  /* 0x00000001ff0c7431 */ /* 0x000fe200000001ff */
[----:B------:R-:W-:-:S05]  /*6440*/  MOV R2, R14 ;  /* 0x0000000e00027202 */ /* 0x000fca0000000f00 */
[----:B------:R-:W-:-:S04]  /*6450*/  FADD.FTZ R41, R41, R2 ;  /* 0x0000000229297221 */ /* 0x000fc80000010000 */
[----:B------:R-:W-:-:S07]  /*6460*/  IMAD.MOV.U32 R13, RZ, RZ, R41 ;  /* 0x000000ffff0d7224 */ /* 0x000fce00078e0029 */
[----:B------:R-:W-:Y:S05]  /*6470*/  WARPSYNC.COLLECTIVE R15, `(.L_x_14963) ;  /* 0x000000000f087348 */ /* 0x000fea0003c00000 */
[----:B------:R0:W1:Y:S02]  /*6480*/  SHFL.BFLY P6, R14, R13, R12, R11 ;  /* 0x0c00000c0d0e7389 */ /* 0x00006400000c000b */
[----:B01----:R-:W-:Y:S05]  /*6490*/  ENDCOLLECTIVE ;  /* 0x000000000000791b */ /* 0x003fea0003800000 */
.L_x_14963:
[----:B------:R-:W-:Y:S01]  /*64a0*/  HFMA2 R13, -RZ, RZ, 0, 0 ;  /* 0x00000000ff0d7431 */ /* 0x000fe200000001ff */
[----:B------:R-:W-:Y:S02]  /*64b0*/  MOV R12, 0x4 ;  /* 0x00000004000c7802 */ /* 0x000fe40000000f00 */
[----:B------:R-:W-:-:S07]  /*64c0*/  MOV R34, R14 ;  /* 0x0000000e00227202 */ /* 0x000fce0000000f00 */
[----:B------:R-:W-:Y:S05]  /*64d0*/  WARPSYNC.COLLECTIVE R15, `(.L_x_14964) ;  /* 0x000000000f087348 */ /* 0x000fea0003c00000 */
[----:B------:R0:W1:Y:S02]  /*64e0*/  SHFL.BFLY P6, R14, R13, R12, R11 ;  /* 0x0c00000c0d0e7389 */ /* 0x00006400000c000b */
[----:B01----:R-:W-:Y:S05]  /*64f0*/  ENDCOLLECTIVE ;  /* 0x000000000000791b */ /* 0x003fea0003800000 */
.L_x_14964:
        /* <DEDUP_REMOVED lines=8> */
.L_x_14965:
[----:B------:R-:W-:Y:S02]  /*6580*/  HFMA2 R12, -RZ, RZ, 0, 5.9604644775390625e-08 ;  /* 0x00000001ff0c7431 */ /* 0x000fe400000001ff */
[----:B------:R-:W-:-:S05]  /*6590*/  FADD.FTZ R40, R40, R14 ;  /* 0x0000000e28287221 */ /* 0x000fca0000010000 */
[----:B------:R-:W-:-:S07]  /*65a0*/  MOV R13, R40 ;  /* 0x00000028000d7202 */ /* 0x000fce0000000f00 */
[----:B------:R-:W-:Y:S05]  /*65b0*/  WARPSYNC.COLLECTIVE R15, `(.L_x_14966) ;  /* 0x000000000f087348 */ /* 0x000fea0003c00000 */
[----:B------:R0:W1:Y:S02]  /*65c0*/  SHFL.BFLY P6, R14, R13, R12, R11 ;  /* 0x0c00000c0d0e7389 */ /* 0x00006400000c000b */
[----:B01----:R-:W-:Y:S05]  /*65d0*/  ENDCOLLECTIVE ;  /* 0x000000000000791b */ /* 0x003fea0003800000 */
.L_x_14966:
[----:B------:R-:W-:Y:S01]  /*65e0*/  MOV R13, RZ ;  /* 0x000000ff000d7202 */ /* 0x000fe20000000f00 */
[----:B------:R-:W-:Y:S02]  /*65f0*/  HFMA2 R12, -RZ, RZ, 0, 2.384185791015625e-07 ;  /* 0x00000004ff0c7431 */ /* 0x000fe400000001ff */
[----:B------:R-:W-:-:S07]  /*6600*/  IMAD.MOV.U32 R33, RZ, RZ, R14 ;  /* 0x000000ffff217224 */ /* 0x000fce00078e000e */
[----:B------:R-:W-:Y:S05]  /*6610*/  WARPSYNC.COLLECTIVE R15, `(.L_x_14967) ;  /* 0x000000000f087348 */ /* 0x000fea0003c00000 */
[----:B------:R0:W1:Y:S02]  /*6620*/  SHFL.BFLY P6, R14, R13, R12, R11 ;  /* 0x0c00000c0d0e7389 */ /* 0x00006400000c000b */
[----:B01----:R-:W-:Y:S05]  /*6630*/  ENDCOLLECTIVE ;  /* 0x000000000000791b */ /* 0x003fea0003800000 */
.L_x_14967:
[----:B------:R-:W-:Y:S01]  /*6640*/  FADD.FTZ R33, R40, R33 ;  /* 0x0000002128217221 */ /* 0x000fe20000010000 */
[----:B------:R-:W-:Y:S02]  /*6650*/  HFMA2 R12, -RZ, RZ, 0, 1.1920928955078125e-07 ;  /* 0x00000002ff0c7431 */ /* 0x000fe400000001ff */
[----:B------:R-:W-:-:S05]  /*6660*/  FADD.FTZ R39, RZ, R14 ;  /* 0x0000000eff277221 */ /* 0x000fca0000010000 */
[----:B------:R-:W-:-:S07]  /*6670*/  MOV R13, R39 ;  /* 0x00000027000d7202 */ /* 0x000fce0000000f00 */
[----:B------:R-:W-:Y:S05]  /*6680*/  WARPSYNC.COLLECTIVE R15, `(.L_x_14968) ;  /* 0x000000000f087348 */ /* 0x000fea0003c00000 */
[----:B------:R0:W1:Y:S02]  /*6690*/  SHFL.BFLY P6, R14, R13, R12, R11 ;  /* 0x0c00000c0d0e7389 */ /* 0x00006400000c000b */
[----:B01----:R-:W-:Y:S05]  /*66a0*/  ENDCOLLECTIVE ;  /* 0x000000000000791b */ /* 0x003fea0003800000 */
.L_x_14968:
[----:B------:R-:W-:Y:S01]  /*66b0*/  MOV R12, 0x1 ;  /* 0x00000001000c7802 */ /* 0x000fe20000000f00 */
[----:B------:R-:W-:-:S04]  /*66c0*/  FADD.FTZ R17, R39, R14 ;  /* 0x0000000e27117221 */ /* 0x000fc80000010000 */
[----:B------:R-:W-:-:S07]  /*66d0*/  IMAD.MOV.U32 R13, RZ, RZ, R17 ;  /* 0x000000ffff0d7224 */ /* 0x000fce00078e0011 */
[----:B------:R-:W-:Y:S05]  /*66e0*/  WARPSYNC.COLLECTIVE R15, `(.L_x_14969) ;  /* 0x000000000f087348 */ /* 0x000fea0003c00000 */
[----:B------:R0:W1:Y:S02]  /*66f0*/  SHFL.BFLY P6, R14, R13, R12, R11 ;  /* 0x0c00000c0d0e7389 */ /* 0x00006400000c000b */
[----:B01----:R-:W-:Y:S05]  /*6700*/  ENDCOLLECTIVE ;  /* 0x000000000000791b */ /* 0x003fea0003800000 */
.L_x_14969:
[----:B------:R-:W-:Y:S01]  /*6710*/  HFMA2 R13, -RZ, RZ, 0, 0 ;  /* 0x00000000ff0d7431 */ /* 0x000fe200000001ff */
[----:B------:R-:W-:Y:S02]  /*6720*/  MOV R12, 0x4 ;  /* 0x00000004000c7802 */ /* 0x000fe40000000f00 */
[----:B------:R-:W-:-:S07]  /*6730*/  MOV R44, R14 ;  /* 0x0000000e002c7202 */ /* 0x000fce0000000f00 */
[----:B------:R-:W-:Y:S05]  /*6740*/  WARPSYNC.COLLECTIVE R15, `(.L_x_14970) ;  /* 0x000000000f087348 */ /* 0x000fea0003c00000 */
[----:B------:R0:W1:Y:S02]  /*6750*/  SHFL.BFLY P6, R14, R13, R12, R11 ;  /* 0x0c00000c0d0e7389 */ /* 0x00006400000c000b */
[----:B01----:R-:W-:Y:S05]  /*6760*/  ENDCOLLECTIVE ;  /* 0x000000000000791b */ /* 0x003fea0003800000 */
.L_x_14970:
[----:B------:R-:W-:Y:S01]  /*6770*/  FADD.FTZ R34, R17, R44 ;  /* 0x0000002c11227221 */ /* 0x000fe20000010000 */
[----:B------:R-:W-:Y:S02]  /*6780*/  HFMA2 R12, -RZ, RZ, 0, 1.1920928955078125e-07 ;  /* 0x00000002ff0c7431 */ /* 0x000fe400000001ff */
[----:B------:R-:W-:-:S04]  /*6790*/  FADD.FTZ R21, RZ, R14 ;  /* 0x0000000eff157221 */ /* 0x000fc80000010000 */
[----:B------:R-:W-:-:S07]  /*67a0*/  IMAD.MOV.U32 R13, RZ, RZ, R21 ;  /* 0x000000ffff0d7224 */ /* 0x000fce00078e0015 */
[----:B------:R-:W-:Y:S05]  /*67b0*/  WARPSYNC.COLLECTIVE R15, `(.L_x_14971) ;  /* 0x000000000f087348 */ /* 0x000fea0003c00000 */
[----:B------:R0:W1:Y:S02]  /*67c0*/  SHFL.BFLY P6, R14, R13, R12, R11 ;  /* 0x0c00000c0d0e7389 */ /* 0x00006400000c000b */
[----:B01----:R-:W-:Y:S05]  /*67d0*/  ENDCOLLECTIVE ;  /* 0x000000000000791b */ /* 0x003fea0003800000 */
.L_x_14971:
[----:B------:R-:W-:Y:S02]  /*67e0*/  HFMA2 R12, -RZ, RZ, 0, 5.9604644775390625e-08 ;  /* 0x00000001ff0c7431 */ /* 0x000fe400000001ff */
[----:B------:R-:W-:-:S05]  /*67f0*/  FADD.FTZ R39, R21, R14 ;  /* 0x0000000e15277221 */ /* 0x000fca0000010000 */
[----:B------:R-:W-:-:S07]  /*6800*/  MOV R13, R39 ;  /* 0x00000027000d7202 */ /* 0x000fce0000000f00 */
[----:B------:R-:W-:Y:S05]  /*6810*/  WARPSYNC.COLLECTIVE R15, `(.L_x_14972) ;  /* 0x000000000f087348 */ /* 0x000fea0003c00000 */
[----:B------:R0:W1:Y:S02]  /*6820*/  SHFL.BFLY P6, R14, R13, R12, R11 ;  /* 0x0c00000c0d0e7389 */ /* 0x00006400000c000b */
[----:B01----:R-:W-:Y:S05]  /*6830*/  ENDCOLLECTIVE ;  /* 0x000000000000791b */ /* 0x003fea0003800000 */
.L_x_14972:
[----:B------:R-:W-:Y:S02]  /*6840*/  IMAD.MOV.U32 R13, RZ, RZ, RZ ;  /* 0x000000ffff0d7224 */ /* 0x000fe400078e00ff */
[----:B------:R-:W-:Y:S01]  /*6850*/  HFMA2 R12, -RZ, RZ, 0, 2.384185791015625e-07 ;  /* 0x00000004ff0c7431 */ /* 0x000fe200000001ff */
[----:B------:R-:W-:-:S07]  /*6860*/  MOV R42, R14 ;  /* 0x0000000e002a7202 */ /* 0x000fce0000000f00 */
[----:B------:R-:W-:Y:S05]  /*6870*/  WARPSYNC.COLLECTIVE R15, `(.L_x_14973) ;  /* 0x000000000f087348 */ /* 0x000fea0003c00000 */
[----:B------:R0:W1:Y:S02]  /*6880*/  SHFL.BFLY P6, R14, R13, R12, R11 ;  /* 0x0c00000c0d0e7389 */ /* 0x00006400000c000b */
[----:B01----:R-:W-:Y:S05]  /*6890*/  ENDCOLLECTIVE ;  /* 0x000000000000791b */ /* 0x003fea0003800000 */
.L_x_14973:
[----:B------:R-:W-:Y:S01]  /*68a0*/  FADD.FTZ R17, R39, R42 ;  /* 0x0000002a27117221 */ /* 0x000fe20000010000 */
[----:B------:R-:W-:Y:S02]  /*68b0*/  HFMA2 R12, -RZ, RZ, 0, 1.1920928955078125e-07 ;  /* 0x00000002ff0c7431 */ /* 0x000fe400000001ff */
[----:B------:R-:W-:-:S05]  /*68c0*/  FADD.FTZ R21, RZ, R14 ;  /* 0x0000000eff157221 */ /* 0x000fca0000010000 */
[----:B------:R-:W-:-:S07]  /*68d0*/  MOV R13, R21 ;  /* 0x00000015000d7202 */ /* 0x000fce0000000f00 */
[----:B------:R-:W-:Y:S05]  /*68e0*/  WARPSYNC.COLLECTIVE R15, `(.L_x_14974) ;  /* 0x000000000f087348 */ /* 0x000fea0003c00000 */
[----:B------:R0:W1:Y:S02]  /*68f0*/  SHFL.BFLY P6, R14, R13, R12, R11 ;  /* 0x0c00000c0d0e7389 */ /* 0x00006400000c000b */
[----:B01----:R-:W-:Y:S05]  /*6900*/  ENDCOLLECTIVE ;  /* 0x000000000000791b */ /* 0x003fea0003800000 */
.L_x_14974:
[----:B------:R-:W-:Y:S02]  /*6910*/  IMAD.MOV.U32 R12, RZ, RZ, 0x1 ;  /* 0x00000001ff0c7424 */ /* 0x000fe400078e00ff */
[----:B------:R-:W-:-:S05]  /*6920*/  FADD.FTZ R36, R21, R14 ;  /* 0x0000000e15247221 */ /* 0x000fca0000010000 */
[----:B------:R-:W-:-:S07]  /*6930*/  MOV R13, R36 ;  /* 0x00000024000d7202 */ /* 0x000fce0000000f00 */
[----:B------:R-:W-:Y:S05]  /*6940*/  WARPSYNC.COLLECTIVE R15, `(.L_x_14975) ;  /* 0x000000000f087348 */ /* 0x000fea0003c00000 */
[----:B------:R0:W1:Y:S02]  /*6950*/  SHFL.BFLY P6, R14, R13, R12, R11 ;  /* 0x0c00000c0d0e7389 */ /* 0x00006400000c000b */
[----:B01----:R-:W-:Y:S05]  /*6960*/  ENDCOLLECTIVE ;  /* 0x000000000000791b */ /* 0x003fea0003800000 */
.L_x_14975:
[----:B------:R-:W-:Y:S01]  /*6970*/  HFMA2 R13, -RZ, RZ, 0, 0 ;  /* 0x00000000ff0d7431 */ /* 0x000fe200000001ff */
[----:B------:R-:W-:Y:S02]  /*6980*/  MOV R12, 0x4 ;  /* 0x00000004000c7802 */ /* 0x000fe40000000f00 */
[----:B------:R-:W-:-:S07]  /*6990*/  MOV R41, R14 ;  /* 0x0000000e00297202 */ /* 0x000fce0000000f00 */
[----:B------:R-:W-:Y:S05]  /*69a0*/  WARPSYNC.COLLECTIVE R15, `(.L_x_14976) ;  /* 0x000000000f087348 */ /* 0x000fea0003c00000 */
[----:B------:R0:W1:Y:S02]  /*69b0*/  SHFL.BFLY P6, R14, R13, R12, R11 ;  /* 0x0c00000c0d0e7389 */ /* 0x00006400000c000b */
[----:B01----:R-:W-:Y:S05]  /*69c0*/  ENDCOLLECTIVE ;  /* 0x000000000000791b */ /* 0x003fea0003800000 */
.L_x_14976:
[----:B------:R-:W-:Y:S01]  /*69d0*/  FADD.FTZ R40, R36, R41 ;  /* 0x0000002924287221 */ /* 0x000fe20000010000 */
[----:B------:R-:W-:Y:S02]  /*69e0*/  IMAD.MOV.U32 R12, RZ, RZ, 0x2 ;  /* 0x00000002ff0c7424 */ /* 0x000fe400078e00ff */
[----:B------:R-:W-:-:S05]  /*69f0*/  FADD.FTZ R35, RZ, R14 ;  /* 0x0000000eff237221 */ /* 0x000fca0000010000 */
[----:B------:R-:W-:-:S07]  /*6a00*/  MOV R13, R35 ;  /* 0x00000023000d7202 */ /* 0x000fce0000000f00 */
[----:B------:R-:W-:Y:S05]  /*6a10*/  WARPSYNC.COLLECTIVE R15, `(.L_x_14977) ;  /* 0x000000000f087348 */ /* 0x000fea0003c00000 */
[----:B------:R0:W1:Y:S02]  /*6a20*/  SHFL.BFLY P6, R14, R13, R12, R11 ;  /* 0x0c00000c0d0e7389 */ /* 0x00006400000c000b */
[----:B01----:R-:W-:Y:S05]  /*6a30*/  ENDCOLLECTIVE ;  /* 0x000000000000791b */ /* 0x003fea0003800000 */
.L_x_14977:
[----:B------:R-:W-:Y:S02]  /*6a40*/  HFMA2 R12, -RZ, RZ, 0, 5.9604644775390625e-08 ;  /* 0x00000001ff0c7431 */ /* 0x000fe400000001ff */
[----:B------:R-:W-:-:S05]  /*6a50*/  FADD.FTZ R21, R35, R14 ;  /* 0x0000000e23157221 */ /* 0x000fca0000010000 */
[----:B------:R-:W-:-:S07]  /*6a60*/  MOV R13, R21 ;  /* 0x00000015000d7202 */ /* 0x000fce0000000f00 */
[----:B------:R-:W-:Y:S05]  /*6a70*/  WARPSYNC.COLLECTIVE R15, `(.L_x_14978) ;  /* 0x000000000f087348 */ /* 0x000fea0003c00000 */
[----:B------:R0:W1:Y:S02]  /*6a80*/  SHFL.BFLY P6, R14, R13, R12, R11 ;  /* 0x0c00000c0d0e7389 */ /* 0x00006400000c000b */
[----:B01----:R-:W-:Y:S05]  /*6a90*/  ENDCOLLECTIVE ;  /* 0x000000000000791b */ /* 0x003fea0003800000 */
.L_x_14978:
[----:B------:R-:W-:Y:S01]  /*6aa0*/  MOV R13, RZ ;  /* 0x000000ff000d7202 */ /* 0x000fe20000000f00 */
[----:B------:R-:W-:Y:S02]  /*6ab0*/  HFMA2 R12, -RZ, RZ, 0, 2.384185791015625e-07 ;  /* 0x00000004ff0c7431 */ /* 0x000fe400000001ff */
[----:B------:R-:W-:-:S07]  /*6ac0*/  FADD.FTZ R35, R21, R14 ;  /* 0x0000000e15237221 */ /* 0x000fce0000010000 */
[----:B------:R-:W-:Y:S05]  /*6ad0*/  WARPSYNC.COLLECTIVE R15, `(.L_x_14979) ;  /* 0x000000000f087348 */ /* 0x000fea0003c00000 */
[----:B------:R0:W1:Y:S02]  /*6ae0*/  SHFL.BFLY P6, R14, R13, R12, R11 ;  /* 0x0c00000c0d0e7389 */ /* 0x00006400000c000b */
[----:B01----:R-:W-:Y:S05]  /*6af0*/  ENDCOLLECTIVE ;  /* 0x000000000000791b */ /* 0x003fea0003800000 */
.L_x_14979:
[----:B------:R-:W-:Y:S01]  /*6b00*/  MOV R12, 0x2 ;  /* 0x00000002000c7802 */ /* 0x000fe20000000f00 */
[----:B------:R-:W-:-:S04]  /*6b10*/  FADD.FTZ R37, RZ, R14 ;  /* 0x0000000eff257221 */ /* 0x000fc80000010000 */
[----:B------:R-:W-:-:S07]  /*6b20*/  IMAD.MOV.U32 R13, RZ, RZ, R37 ;  /* 0x000000ffff0d7224 */ /* 0x000fce00078e0025 */
[----:B------:R-:W-:Y:S05]  /*6b30*/  WARPSYNC.COLLECTIVE R15, `(.L_x_14980) ;  /* 0x000000000f087348 */ /* 0x000fea0003c00000 */
[----:B------:R0:W1:Y:S02]  /*6b40*/  SHFL.BFLY P6, R14, R13, R12, R11 ;  /* 0x0c00000c0d0e7389 */ /* 0x00006400000c000b */
[----:B01----:R-:W-:Y:S05]  /*6b50*/  ENDCOLLECTIVE ;  /* 0x000000000000791b */ /* 0x003fea0003800000 */
.L_x_14980:
[----:B------:R-:W-:Y:S01]  /*6b60*/  HFMA2 R12, -RZ, RZ, 0, 5.9604644775390625e-08 ;  /* 0x00000001ff0c7431 */ /* 0x000fe200000001ff */
[----:B------:R-:W-:-:S05]  /*6b70*/  MOV R42, R14 ;  /* 0x0000000e002a7202 */ /* 0x000fca0000000f00 */
[----:B------:R-:W-:-:S05]  /*6b80*/  FADD.FTZ R41, R37, R42 ;  /* 0x0000002a25297221 */ /* 0x000fca0000010000 */
[----:B------:R-:W-:-:S07]  /*6b90*/  MOV R13, R41 ;  /* 0x00000029000d7202 */ /* 0x000fce0000000f00 */
[----:B------:R-:W-:Y:S05]  /*6ba0*/  WARPSYNC.COLLECTIVE R15, `(.L_x_14981) ;  /* 0x000000000f087348 */ /* 0x000fea0003c00000 */
[----:B------:R0:W1:Y:S02]  /*6bb0*/  SHFL.BFLY P6, R14, R13, R12, R11 ;  /* 0x0c00000c0d0e7389 */ /* 0x00006400000c000b */
[----:B01----:R-:W-:Y:S05]  /*6bc0*/  ENDCOLLECTIVE ;  /* 0x000000000000791b */ /* 0x003fea0003800000 */
.L_x_14981:
[----:B------:R-:W-:Y:S05]  /*6bd0*/  BRA `(.L_x_14982) ;  /* 0xffffffc800847947 */ /* 0x000fea000383ffff */
.L_x_14983:
        /* <DEDUP_REMOVED lines=10> */
.L_x_27440:


//--------------------- .text._ZN4vllm25paged_attention_v2_kernelIfhLi96ELi32ELi128ELNS_18Fp8KVCacheDataTypeE1ELb1ELi512EEEvPfS2_PT_PKS3_PKT0_S9_ifPKiSB_iPKfiiiSD_SD_iiiii --------------------------
	.section	.text._ZN4vllm25paged_attention_v2_kernelIfhLi96ELi32ELi128ELNS_18Fp8KVCacheDataTypeE1ELb1ELi512EEEvPfS2_PT_PKS3_PKT0_S9_ifPKiSB_iPKfiiiSD_SD_iiiii,"ax",@progbits
	.align	128
        .global         _ZN4vllm25paged_attention_v2_kernelIfhLi96ELi32ELi128ELNS_18Fp8KVCacheDataTypeE1ELb1ELi512EEEvPfS2_PT_PKS3_PKT0_S9_ifPKiSB_iPKfiiiSD_SD_iiiii
        .type           _ZN4vllm25paged_attention_v2_kernelIfhLi96ELi32ELi128ELNS_18Fp8KVCacheDataTypeE1ELb1ELi512EEEvPfS2_PT_PKS3_PKT0_S9_ifPKiSB_iPKfiiiSD_SD_iiiii,@function
        .size           _ZN4vllm25paged_attention_v2_kernelIfhLi96ELi32ELi128ELNS_18Fp8KVCacheDataTypeE1ELb1ELi512EEEvPfS2_PT_PKS3_PKT0_S9_ifPKiSB_iPKfiiiSD_SD_iiiii,(.L_x_27441 - _ZN4vllm25paged_attention_v2_kernelIfhLi96ELi32ELi128ELNS_18Fp8KVCacheDataTypeE1ELb1ELi512EEEvPfS2_PT_PKS3_PKT0_S9_ifPKiSB_iPKfiiiSD_SD_iiiii)
        .other          _ZN4vllm25paged_attention_v2_kernelIfhLi96ELi32ELi128ELNS_18Fp8KVCacheDataTypeE1ELb1ELi512EEEvPfS2_PT_PKS3_PKT0_S9_ifPKiSB_iPKfiiiSD_SD_iiiii,@"STO_CUDA_ENTRY STV_DEFAULT"
_ZN4vllm25paged_attention_v2_kernelIfhLi96ELi32ELi128ELNS_18Fp8KVCacheDataTypeE1ELb1ELi512EEEvPfS2_PT_PKS3_PKT0_S9_ifPKiSB_iPKfiiiSD_SD_iiiii:
.text._ZN4vllm25paged_attention_v2_kernelIfhLi96ELi32ELi128ELNS_18Fp8KVCacheDataTypeE1ELb1ELi512EEEvPfS2_PT_PKS3_PKT0_S9_ifPKiSB_iPKfiiiSD_SD_iiiii:
        /* <DEDUP_REMOVED lines=116> */
.L_x_14984:
        /* <DEDUP_REMOVED lines=27> */
.L_x_14988:
        /* <DEDUP_REMOVED lines=37> */
.L_x_14986:
[----:B------:R-:W-:Y:S05]  /*0b40*/  BSYNC.RECONVERGENT B6 ;  /* 0x0000000000067941 */ /* 0x000fea0003800200 */
.L_x_14985:
        /* <DEDUP_REMOVED lines=12> */
.L_x_15031:
        /* <DEDUP_REMOVED lines=41> */
.L_x_14994:
        /* <DEDUP_REMOVED lines=11> */
.L_x_14993:
[----:B------:R-:W-:Y:S05]  /*0f50*/  BSYNC.RECONVERGENT B1 ;  /* 0x0000000000017941 */ /* 0x000fea0003800200 */
.L_x_14992:
        /* <DEDUP_REMOVED lines=12> */
.L_x_14997:
        /* <DEDUP_REMOVED lines=100> */
.L_x_14996:
[----:B------:R-:W-:Y:S05]  /*1660*/  BSYNC.RECONVERGENT B1 ;  /* 0x0000000000017941 */ /* 0x000fea0003800200 */
.L_x_14995:
        /* <DEDUP_REMOVED lines=55> */
.L_x_14999:
[----:B------:R-:W-:Y:S05]  /*19e0*/  BSYNC.RECONVERGENT B1 ;  /* 0x0000000000017941 */ /* 0x000fea0003800200 */
.L_x_14998:
        /* <DEDUP_REMOVED lines=26> */
.L_x_14991:
[----:B------:R-:W-:Y:S05]  /*1b90*/  BSYNC.RECONVERGENT B0 ;  /* 0x0000000000007941 */ /* 0x000fea0003800200 */
.L_x_14990:
        /* <DEDUP_REMOVED lines=40> */
.L_x_15004:
[----:B------:R-:W0:Y:S01]  /*1e20*/  LDS R13, [R5] ;  /* 0x00000000050d7984 */ /* 0x000e220000000800 */
[----:B------:R-:W-:-:S04]  /*1e30*/  IADD3 R10, PT, PT, R10, 0x1, RZ ;  /* 0x000000010a0a7810 */ /* 0x000fc80007ffe0ff */
[----:B------:R-:W-:Y:S01]  /*1e40*/  ISETP.NE.AND P0, PT, R10, RZ, PT ;  /* 0x000000ff0a00720c */ /* 0x000fe20003f05270 */
[----:B0-----:R-:W-:-:S05]  /*1e50*/  FMUL.FTZ R12, R13, R2 ;  /* 0x000000020d0c7220 */ /* 0x001fca0000410000 */
[----:B------:R0:W-:Y:S02]  /*1e60*/  STS [R5], R12 ;  /* 0x0000000c05007388 */ /* 0x0001e40000000800 */
[----:B0-----:R-:W-:-:S05]  /*1e70*/  IADD3 R5, PT, PT, R5, 0x200, RZ ;  /* 0x0000020005057810 */ /* 0x001fca0007ffe0ff */
[----:B------:R-:W-:Y:S05]  /*1e80*/  @P0 BRA `(.L_x_15004) ;  /* 0xfffffffc00e40947 */ /* 0x000fea000383ffff */
.L_x_15003:
[----:B------:R-:W-:Y:S05]  /*1e90*/  BSYNC.RECONVERGENT B1 ;  /* 0x0000000000017941 */ /* 0x000fea0003800200 */
.L_x_15002:
        /* <DEDUP_REMOVED lines=12> */
.L_x_15007:
        /* <DEDUP_REMOVED lines=52> */
.L_x_15006:
[----:B------:R-:W-:Y:S05]  /*22a0*/  BSYNC.RECONVERGENT B1 ;  /* 0x0000000000017941 */ /* 0x000fea0003800200 */
.L_x_15005:
        /* <DEDUP_REMOVED lines=31> */
.L_x_15009:
[----:B------:R-:W-:Y:S05]  /*24a0*/  BSYNC.RECONVERGENT B1 ;  /* 0x0000000000017941 */ /* 0x000fea0003800200 */
.L_x_15008:
        /* <DEDUP_REMOVED lines=14> */
.L_x_15001:
[----:B------:R-:W-:Y:S05]  /*2590*/  BSYNC.RECONVERGENT B0 ;  /* 0x0000000000007941 */ /* 0x000fea0003800200 */
.L_x_15000:
        /* <DEDUP_REMOVED lines=20> */
.L_x_15011:
[----:B------:R-:W-:Y:S05]  /*26e0*/  BSYNC.RECONVERGENT B0 ;  /* 0x0000000000007941 */ /* 0x000fea0003800200 */
.L_x_15010:
        /* <DEDUP_REMOVED lines=26> */
.L_x_15015:
        /* <DEDUP_REMOVED lines=34> */
.L_x_15014:
        /* <DEDUP_REMOVED lines=16> */
.L_x_15013:
[----:B------:R-:W-:Y:S05]  /*2bb0*/  BSYNC.RECONVERGENT B6 ;  /* 0x0000000000067941 */ /* 0x000fea0003800200 */
.L_x_15012:
        /* <DEDUP_REMOVED lines=138> */
.L_x_15104:
        /* <DEDUP_REMOVED lines=45> */
.L_x_15018:
[----:B------:R-:W-:Y:S05]  /*3730*/  BSYNC.RECONVERGENT B0 ;  /* 0x0000000000007941 */ /* 0x000fea0003800200 */
.L_x_15017:
        /* <DEDUP_REMOVED lines=51> */
.L_x_15020:
[----:B------:R-:W-:Y:S05]  /*3a70*/  BSYNC.RECONVERGENT B0 ;  /* 0x0000000000007941 */ /* 0x000fea0003800200 */
.L_x_15019:
        /* <DEDUP_REMOVED lines=27> */
.L_x_15022:
[----:B------:R-:W-:Y:S05]  /*3c30*/  BSYNC.RECONVERGENT B0 ;  /* 0x0000000000007941 */ /* 0x000fea0003800200 */
.L_x_15021:
        /* <DEDUP_REMOVED lines=51> */
.L_x_15024:
[----:B------:R-:W-:Y:S05]  /*3f70*/  BSYNC.RECONVERGENT B0 ;  /* 0x0000000000007941 */ /* 0x000fea0003800200 */
.L_x_15023:
        /* <DEDUP_REMOVED lines=38> */
.L_x_14987:
        /* <DEDUP_REMOVED lines=16> */
.L_x_15025:
[----:B------:R-:W-:Y:S05]  /*42e0*/  EXIT ;  /* 0x000000000000794d */ /* 0x000fea0003800000 */
.L_x_14989:
[----:B------:R-:W-:Y:S01]  /*42f0*/  HFMA2 R12, -RZ, RZ, 0, 9.5367431640625e-07 ;  /* 0x00000010ff0c7431 */ /* 0x000fe200000001ff */
[----:B------:R-:W-:Y:S01]  /*4300*/  MOV R11, 0x1f ;  /* 0x0000001f000b7802 */ /* 0x000fe20000000f00 */
[----:B------:R-:W-:-:S07]  /*4310*/  IMAD.MOV.U32 R15, RZ, RZ, -0x1 ;  /* 0xffffffffff0f7424 */ /* 0x000fce00078e00ff */
[----:B------:R-:W-:Y:S05]  /*4320*/  WARPSYNC.COLLECTIVE R15, `(.L_x_15026) ;  /* 0x000000000f087348 */ /* 0x000fea0003c00000 */
[----:B------:R0:W1:Y:S02]  /*4330*/  SHFL.BFLY P6, R14, R13, R12, R11 ;  /* 0x0c00000c0d0e7389 */ /* 0x00006400000c000b */
[----:B01----:R-:W-:Y:S05]  /*4340*/  ENDCOLLECTIVE ;  /* 0x000000000000791b */ /* 0x003fea0003800000 */
.L_x_15026:
[----:B------:R-:W-:Y:S01]  /*4350*/  HFMA2 R12, -RZ, RZ, 0, 4.76837158203125e-07 ;  /* 0x00000008ff0c7431 */ /* 0x000fe200000001ff */
[----:B------:R-:W-:-:S04]  /*4360*/  FMNMX.FTZ R0, R14, -3.40282346638528859812e+38, !PT ;  /* 0xff7fffff0e007809 */ /* 0x000fc80007810000 */
[----:B------:R-:W-:-:S07]  /*4370*/  MOV R13, R0 ;  /* 0x00000000000d7202 */ /* 0x000fce0000000f00 */
[----:B------:R-:W-:Y:S05]  /*4380*/  WARPSYNC.COLLECTIVE R15, `(.L_x_15027) ;  /* 0x000000000f087348 */ /* 0x000fea0003c00000 */
[----:B------:R0:W1:Y:S02]  /*4390*/  SHFL.BFLY P6, R14, R13, R12, R11 ;  /* 0x0c00000c0d0e7389 */ /* 0x00006400000c000b */
[----:B01----:R-:W-:Y:S05]  /*43a0*/  ENDCOLLECTIVE ;  /* 0x000000000000791b */ /* 0x003fea0003800000 */
.L_x_15027:
[----:B------:R-:W-:Y:S01]  /*43b0*/  IMAD.MOV.U32 R12, RZ, RZ, 0x4 ;  /* 0x00000004ff0c7424 */ /* 0x000fe200078e00ff */
[----:B------:R-:W-:-:S04]  /*43c0*/  FMNMX.FTZ R2, R0, R14, !PT ;  /* 0x0000000e00027209 */ /* 0x000fc80007810000 */
[----:B------:R-:W-:-:S07]  /*43d0*/  MOV R13, R2 ;  /* 0x00000002000d7202 */ /* 0x000fce0000000f00 */
[----:B------:R-:W-:Y:S05]  /*43e0*/  WARPSYNC.COLLECTIVE R15, `(.L_x_15028) ;  /* 0x000000000f087348 */ /* 0x000fea0003c00000 */
[----:B------:R0:W1:Y:S02]  /*43f0*/  SHFL.BFLY P6, R14, R13, R12, R11 ;  /* 0x0c00000c0d0e7389 */ /* 0x00006400000c000b */
[----:B01----:R-:W-:Y:S05]  /*4400*/  ENDCOLLECTIVE ;  /* 0x000000000000791b */ /* 0x003fea0003800000 */
.L_x_15028:
[----:B------:R-:W-:Y:S01]  /*4410*/  HFMA2 R12, -RZ, RZ, 0, 1.1920928955078125e-07 ;  /* 0x00000002ff0c7431 */ /* 0x000fe200000001ff */
[----:B------:R-:W-:-:S04]  /*4420*/  FMNMX.FTZ R3, R2, R14, !PT ;  /* 0x0000000e02037209 */ /* 0x000fc80007810000 */
[----:B------:R-:W-:-:S07]  /*4430*/  MOV R13, R3 ;  /* 0x00000003000d7202 */ /* 0x000fce0000000f00 */
[----:B------:R-:W-:Y:S05]  /*4440*/  WARPSYNC.COLLECTIVE R15, `(.L_x_15029) ;  /* 0x000000000f087348 */ /* 0x000fea0003c00000 */
[----:B------:R0:W1:Y:S02]  /*4450*/  SHFL.BFLY P6, R14, R13, R12, R11 ;  /* 0x0c00000c0d0e7389 */ /* 0x00006400000c000b */
[----:B01----:R-:W-:Y:S05]  /*4460*/  ENDCOLLECTIVE ;  /* 0x000000000000791b */ /* 0x003fea0003800000 */
.L_x_15029:
[----:B------:R-:W-:Y:S01]  /*4470*/  IMAD.MOV.U32 R12, RZ, RZ, 0x1 ;  /* 0x00000001ff0c7424 */ /* 0x000fe200078e00ff */
[----:B------:R-:W-:-:S04]  /*4480*/  FMNMX.FTZ R4, R3, R14, !PT ;  /* 0x0000000e03047209 */ /* 0x000fc80007810000 */
[----:B------:R-:W-:-:S07]  /*4490*/  MOV R13, R4 ;  /* 0x00000004000d7202 */ /* 0x000fce0000000f00 */
[----:B------:R-:W-:Y:S05]  /*44a0*/  WARPSYNC.COLLECTIVE R15, `(.L_x_15030) ;  /* 0x000000000f087348 */ /* 0x000fea0003c00000 */
[----:B------:R0:W1:Y:S02]  /*44b0*/  SHFL.BFLY P6, R14, R13, R12, R11 ;  /* 0x0c00000c0d0e7389 */ /* 0x00006400000c000b */
[----:B01----:R-:W-:Y:S05]  /*44c0*/  ENDCOLLECTIVE ;  /* 0x000000000000791b */ /* 0x003fea0003800000 */
.L_x_15030:
[----:B------:R-:W-:Y:S05]  /*44d0*/  BRA `(.L_x_15031) ;  /* 0xffffffc400cc7947 */ /* 0x000fea000383ffff */
.L_x_15016:
[----:B-12---:R-:W-:Y:S01]  /*44e0*/  HFMA2 R13, -RZ, RZ, 0, 0 ;  /* 0x00000000ff0d7431 */ /* 0x006fe200000001ff */
[----:B------:R-:W-:Y:S01]  /*44f0*/  MOV R12, 0x4 ;  /* 0x00000004000c7802 */ /* 0x000fe20000000f00 */
[----:B0-----:R-:W-:Y:S02]  /*4500*/  HFMA2 R11, -RZ, RZ, 0, 1.847743988037109375e-06 ;  /* 0x0000001fff0b7431 */ /* 0x001fe400000001ff */
[----:B------:R-:W-:-:S07]  /*4510*/  IMAD.MOV.U32 R15, RZ, RZ, -0x1 ;  /* 0xffffffffff0f7424 */ /* 0x000fce00078e00ff */
[----:B------:R-:W-:Y:S05]  /*4520*/  WARPSYNC.COLLECTIVE R15, `(.L_x_15032) ;  /* 0x000000000f087348 */ /* 0x000fea0003c00000 */
[----:B------:R0:W1:Y:S02]  /*4530*/  SHFL.BFLY P6, R14, R13, R12, R11 ;  /* 0x0c00000c0d0e7389 */ /* 0x00006400000c000b */
[----:B01----:R-:W-:Y:S05]  /*4540*/  ENDCOLLECTIVE ;  /* 0x000000000000791b */ /* 0x003fea0003800000 */
.L_x_15032:
[----:B------:R-:W-:Y:S02]  /*4550*/  HFMA2 R12, -RZ, RZ, 0, 1.1920928955078125e-07 ;  /* 0x00000002ff0c7431 */ /* 0x000fe400000001ff */
[----:B------:R-:W-:-:S05]  /*4560*/  FADD.FTZ R0, RZ, R14 ;  /* 0x0000000eff007221 */ /* 0x000fca0000010000 */
[----:B------:R-:W-:-:S07]  /*4570*/  MOV R13, R0 ;  /* 0x00000000000d7202 */ /* 0x000fce0000000f00 */
[----:B------:R-:W-:Y:S05]  /*4580*/  WARPSYNC.COLLECTIVE R15, `(.L_x_15033) ;  /* 0x000000000f087348 */ /* 0x000fea0003c00000 */
[----:B------:R0:W1:Y:S02]  /*4590*/  SHFL.BFLY P6, R14, R13, R12, R11 ;  /* 0x0c00000c0d0e7389 */ /* 0x00006400000c000b */
[----:B01----:R-:W-:Y:S05]  /*45a0*/  ENDCOLLECTIVE ;  /* 0x000000000000791b */ /* 0x003fea0003800000 */
.L_x_15033:
[----:B------:R-:W-:Y:S02]  /*45b0*/  IMAD.MOV.U32 R12, RZ, RZ, 0x1 ;  /* 0x00000001ff0c7424 */ /* 0x000fe400078e00ff */
[----:B------:R-:W-:-:S05]  /*45c0*/  FADD.FTZ R28, R0, R14 ;  /* 0x0000000e001c7221 */ /* 0x000fca0000010000 */
[----:B------:R-:W-:-:S07]  /*45d0*/  MOV R13, R28 ;  /* 0x0000001c000d7202 */ /* 0x000fce0000000f00 */
[----:B------:R-:W-:Y:S05]  /*45e0*/  WARPSYNC.COLLECTIVE R15, `(.L_x_15034) ;  /* 0x000000000f087348 */ /* 0x000fea0003c00000 */
[----:B------:R0:W1:Y:S02]  /*45f0*/  SHFL.BFLY P6, R14, R13, R12, R11 ;  /* 0x0c00000c0d0e7389 */ /* 0x00006400000c000b */
[----:B01----:R-:W-:Y:S05]  /*4600*/  ENDCOLLECTIVE ;  /* 0x000000000000791b */ /* 0x003fea0003800000 */
.L_x_15034:
[----:B------:R-:W-:Y:S01]  /*4610*/  HFMA2 R13, -RZ, RZ, 0, 0 ;  /* 0x00000000ff0d7431 */ /* 0x000fe200000001ff */
[----:B------:R-:W-:Y:S02]  /*4620*/  MOV R12, 0x4 ;  /* 0x00000004000c7802 */ /* 0x000fe40000000f00 */
[----:B------:R-:W-:-:S07]  /*4630*/  MOV R39, R14 ;  /* 0x0000000e00277202 */ /* 0x000fce0000000f00 */
[----:B------:R-:W-:Y:S05]  /*4640*/  WARPSYNC.COLLECTIVE R15, `(.L_x_15035) ;  /* 0x000000000f087348 */ /* 0x000fea0003c00000 */
[----:B------:R0:W1:Y:S02]  /*4650*/  SHFL.BFLY P6, R14, R13, R12, R11 ;  /* 0x0c00000c0d0e7389 */ /* 0x00006400000c000b */
[----:B01----:R-:W-:Y:S05]  /*4660*/  ENDCOLLECTIVE ;  /* 0x000000000000791b */ /* 0x003fea0003800000 */
.L_x_15035:
        /* <DEDUP_REMOVED lines=8> */
.L_x_15036:
[----:B------:R-:W-:Y:S01]  /*46f0*/  HFMA2 R12, -RZ, RZ, 0, 5.9604644775390625e-08 ;  /* 0x00000001ff0c7431 */ /* 0x000fe200000001ff */
[----:B------:R-:W-:-:S05]  /*4700*/  MOV R38, R14 ;  /* 0x0000000e00267202 */ /* 0x000fca0000000f00 */
[----:B------:R-:W-:-:S04]  /*4710*/  FADD.FTZ R38, R3, R38 ;  /* 0x0000002603267221 */ /* 0x000fc80000010000 */
[----:B------:R-:W-:-:S07]  /*4720*/  IMAD.MOV.U32 R13, RZ, RZ, R38 ;  /* 0x000000ffff0d7224 */ /* 0x000fce00078e0026 */
[----:B------:R-:W-:Y:S05]  /*4730*/  WARPSYNC.COLLECTIVE R15, `(.L_x_15037) ;  /* 0x000000000f087348 */ /* 0x000fea0003c00000 */
[----:B------:R0:W1:Y:S02]  /*4740*/  SHFL.BFLY P6, R14, R13, R12, R11 ;  /* 0x0c00000c0d0e7389 */ /* 0x00006400000c000b */
[----:B01----:R-:W-:Y:S05]  /*4750*/  ENDCOLLECTIVE ;  /* 0x000000000000791b */ /* 0x003fea0003800000 */
.L_x_15037:
[----:B------:R-:W-:Y:S02]  /*4760*/  HFMA2 R13, -RZ, RZ, 0, 0 ;  /* 0x00000000ff0d7431 */ /* 0x000fe400000001ff */
[----:B------:R-:W-:Y:S01]  /*4770*/  IMAD.MOV.U32 R12, RZ, RZ, 0x4 ;  /* 0x00000004ff0c7424 */ /* 0x000fe200078e00ff */
[----:B------:R-:W-:-:S07]  /*4780*/  MOV R0, R14 ;  /* 0x0000000e00007202 */ /* 0x000fce0000000f00 */
[----:B------:R-:W-:Y:S05]  /*4790*/  WARPSYNC.COLLECTIVE R15, `(.L_x_15038) ;  /* 0x000000000f087348 */ /* 0x000fea0003c00000 */
[----:B------:R0:W1:Y:S02]  /*47a0*/  SHFL.BFLY P6, R14, R13, R12, R11 ;  /* 0x0c00000c0d0e7389 */ /* 0x00006400000c000b */
[----:B01----:R-:W-:Y:S05]  /*47b0*/  ENDCOLLECTIVE ;  /* 0x000000000000791b */ /* 0x003fea0003800000 */
.L_x_15038:
        /* <DEDUP_REMOVED lines=8> */
.L_x_15039:
[----:B------:R-:W-:Y:S02]  /*4840*/  HFMA2 R12, -RZ, RZ, 0, 5.9604644775390625e-08 ;  /* 0x00000001ff0c7431 */ /* 0x000fe400000001ff */
[----:B------:R-:W-:-:S04]  /*4850*/  IMAD.MOV.U32 R2, RZ, RZ, R14 ;  /* 0x000000ffff027224 */ /* 0x000fc800078e000e */
[----:B------:R-:W-:-:S05]  /*4860*/  FADD.FTZ R2, R5, R2 ;  /* 0x0000000205027221 */ /* 0x000fca0000010000 */
[----:B------:R-:W-:-:S07]  /*4870*/  MOV R13, R2 ;  /* 0x00000002000d7202 */ /* 0x000fce0000000f00 */
[----:B------:R-:W-:Y:S05]  /*4880*/  WARPSYNC.COLLECTIVE R15, `(.L_x_15040) ;  /* 0x000000000f087348 */ /* 0x000fea0003c00000 */
[----:B------:R0:W1:Y:S02]  /*4890*/  SHFL.BFLY P6, R14, R13, R12, R11 ;  /* 0x0c00000c0d0e7389 */ /* 0x00006400000c000b */
[----:B01----:R-:W-:Y:S05]  /*48a0*/  ENDCOLLECTIVE ;  /* 0x000000000000791b */ /* 0x003fea0003800000 */
.L_x_15040:
[----:B------:R-:W-:Y:S02]  /*48b0*/  IMAD.MOV.U32 R13, RZ, RZ, RZ ;  /* 0x000000ffff0d7224 */ /* 0x000fe400078e00ff */
[----:B------:R-:W-:Y:S01]  /*48c0*/  HFMA2 R12, -RZ, RZ, 0, 2.384185791015625e-07 ;  /* 0x00000004ff0c7431 */ /* 0x000fe200000001ff */
[----:B------:R-:W-:-:S07]  /*48d0*/  MOV R3, R14 ;  /* 0x0000000e00037202 */ /* 0x000fce0000000f00 */
[----:B------:R-:W-:Y:S05]  /*48e0*/  WARPSYNC.COLLECTIVE R15, `(.L_x_15041) ;  /* 0x000000000f087348 */ /* 0x000fea0003c00000 */
[----:B------:R0:W1:Y:S02]  /*48f0*/  SHFL.BFLY P6, R14, R13, R12, R11 ;  /* 0x0c00000c0d0e7389 */ /* 0x00006400000c000b */
[----:B01----:R-:W-:Y:S05]  /*4900*/  ENDCOLLECTIVE ;  /* 0x000000000000791b */ /* 0x003fea0003800000 */
.L_x_15041:
        /* <DEDUP_REMOVED lines=8> */
.L_x_15042:
[----:B------:R-:W-:Y:S01]  /*4990*/  HFMA2 R12, -RZ, RZ, 0, 5.9604644775390625e-08 ;  /* 0x00000001ff0c7431 */ /* 0x000fe200000001ff */
[----:B------:R-:W-:-:S05]  /*49a0*/  MOV R4, R14 ;  /* 0x0000000e00047202 */ /* 0x000fca0000000f00 */
[----:B------:R-:W-:-:S05]  /*49b0*/  FADD.FTZ R4, R7, R4 ;  /* 0x0000000407047221 */ /* 0x000fca0000010000 */
[----:B------:R-:W-:-:S07]  /*49c0*/  MOV R13, R4 ;  /* 0x00000004000d7202 */ /* 0x000fce0000000f00 */
[----:B------:R-:W-:Y:S05]  /*49d0*/  WARPSYNC.COLLECTIVE R15, `(.L_x_15043) ;  /* 0x000000000f087348 */ /* 0x000fea0003c00000 */
[----:B------:R0:W1:Y:S02]  /*49e0*/  SHFL.BFLY P6, R14, R13, R12, R11 ;  /* 0x0c00000c0d0e7389 */ /* 0x00006400000c000b */
[----:B01----:R-:W-:Y:S05]  /*49f0*/  ENDCOLLECTIVE ;  /* 0x000000000000791b */ /* 0x003fea0003800000 */
.L_x_15043:
[----:B------:R-:W-:Y:S01]  /*4a00*/  MOV R13, RZ ;  /* 0x000000ff000d7202 */ /* 0x000fe20000000f00 */
[----:B------:R-:W-:Y:S02]  /*4a10*/  HFMA2 R12, -RZ, RZ, 0, 2.384185791015625e-07 ;  /* 0x00000004ff0c7431 */ /* 0x000fe400000001ff */
[----:B------:R-:W-:-:S07]  /*4a20*/  IMAD.MOV.U32 R5, RZ, RZ, R14 ;  /* 0x000000ffff057224 */ /* 0x000fce00078e000e */
[----:B------:R-:W-:Y:S05]  /*4a30*/  WARPSYNC.COLLECTIVE R15, `(.L_x_15044) ;  /* 0x000000000f087348 */ /* 0x000fea0003c00000 */
[----:B------:R0:W1:Y:S02]  /*4a40*/  SHFL.BFLY P6, R14, R13, R12, R11 ;  /* 0x0c00000c0d0e7389 */ /* 0x00006400000c000b */
[----:B01----:R-:W-:Y:S05]  /*4a50*/  ENDCOLLECTIVE ;  /* 0x000000000000791b */ /* 0x003fea0003800000 */
.L_x_15044:
        /* <DEDUP_REMOVED lines=8> */
.L_x_15045:
[----:B------:R-:W-:Y:S01]  /*4ae0*/  IMAD.MOV.U32 R12, RZ, RZ, 0x1 ;  /* 0x00000001ff0c7424 */ /* 0x000fe200078e00ff */
[----:B------:R-:W-:-:S05]  /*4af0*/  MOV R17, R14 ;  /* 0x0000000e00117202 */ /* 0x000fca0000000f00 */
[----:B------:R-:W-:-:S05]  /*4b00*/  FADD.FTZ R6, R10, R17 ;  /* 0x000000110a067221 */ /* 0x000fca0000010000 */
[----:B------:R-:W-:-:S07]  /*4b10*/  MOV R13, R6 ;  /* 0x00000006000d7202 */ /* 0x000fce0000000f00 */
[----:B------:R-:W-:Y:S05]  /*4b20*/  WARPSYNC.COLLECTIVE R15, `(.L_x_15046) ;  /* 0x000000000f087348 */ /* 0x000fea0003c00000 */
[----:B------:R0:W1:Y:S02]  /*4b30*/  SHFL.BFLY P6, R14, R13, R12, R11 ;  /* 0x0c00000c0d0e7389 */ /* 0x00006400000c000b */
[----:B01----:R-:W-:Y:S05]  /*4b40*/  ENDCOLLECTIVE ;  /* 0x000000000000791b */ /* 0x003fea0003800000 */
.L_x_15046:
[----:B------:R-:W-:Y:S01]  /*4b50*/  HFMA2 R13, -RZ, RZ, 0, 0 ;  /* 0x00000000ff0d7431 */ /* 0x000fe200000001ff */
[----:B------:R-:W-:Y:S02]  /*4b60*/  MOV R12, 0x4 ;  /* 0x00000004000c7802 */ /* 0x000fe40000000f00 */
[----:B------:R-:W-:-:S07]  /*4b70*/  MOV R7, R14 ;  /* 0x0000000e00077202 */ /* 0x000fce0000000f00 */
[----:B------:R-:W-:Y:S05]  /*4b80*/  WARPSYNC.COLLECTIVE R15, `(.L_x_15047) ;  /* 0x000000000f087348 */ /* 0x000fea0003c00000 */
[----:B------:R0:W1:Y:S02]  /*4b90*/  SHFL.BFLY P6, R14, R13, R12, R11 ;  /* 0x0c00000c0d0e7389 */ /* 0x00006400000c000b */
[----:B01----:R-:W-:Y:S05]  /*4ba0*/  ENDCOLLECTIVE ;  /* 0x000000000000791b */ /* 0x003fea0003800000 */
.L_x_15047:
        /* <DEDUP_REMOVED lines=8> */
.L_x_15048:
[----:B------:R-:W-:Y:S01]  /*4c30*/  HFMA2 R12, -RZ, RZ, 0, 5.9604644775390625e-08 ;  /* 0x00000001ff0c7431 */ /* 0x000fe200000001ff */
[----:B------:R-:W-:-:S05]  /*4c40*/  MOV R9, R14 ;  /* 0x0000000e00097202 */ /* 0x000fca0000000f00 */
[----:B------:R-:W-:-:S04]  /*4c50*/  FADD.FTZ R8, R8, R9 ;  /* 0x0000000908087221 */ /* 0x000fc80000010000 */
[----:B------:R-:W-:-:S07]  /*4c60*/  IMAD.MOV.U32 R13, RZ, RZ, R8 ;  /* 0x000000ffff0d7224 */ /* 0x000fce00078e0008 */
[----:B------:R-:W-:Y:S05]  /*4c70*/  WARPSYNC.COLLECTIVE R15, `(.L_x_15049) ;  /* 0x000000000f087348 */ /* 0x000fea0003c00000 */
[----:B------:R0:W1:Y:S02]  /*4c80*/  SHFL.BFLY P6, R14, R13, R12, R11 ;  /* 0x0c00000c0d0e7389 */ /* 0x00006400000c000b */
[----:B01----:R-:W-:Y:S05]  /*4c90*/  ENDCOLLECTIVE ;  /* 0x000000000000791b */ /* 0x003fea0003800000 */
.L_x_15049:
[----:B------:R-:W-:Y:S02]  /*4ca0*/  HFMA2 R13, -RZ, RZ, 0, 0 ;  /* 0x00000000ff0d7431 */ /* 0x000fe400000001ff */
[----:B------:R-:W-:Y:S01]  /*4cb0*/  IMAD.MOV.U32 R12, RZ, RZ, 0x4 ;  /* 0x00000004ff0c7424 */ /* 0x000fe200078e00ff */
[----:B------:R-:W-:-:S07]  /*4cc0*/  MOV R9, R14 ;  /* 0x0000000e00097202 */ /* 0x000fce0000000f00 */
[----:B------:R-:W-:Y:S05]  /*4cd0*/  WARPSYNC.COLLECTIVE R15, `(.L_x_15050) ;  /* 0x000000000f087348 */ /* 0x000fea0003c00000 */
[----:B------:R0:W1:Y:S02]  /*4ce0*/  SHFL.BFLY P6, R14, R13, R12, R11 ;  /* 0x0c00000c0d0e7389 */ /* 0x00006400000c000b */
[----:B01----:R-:W-:Y:S05]  /*4cf0*/  ENDCOLLECTIVE ;  /* 0x000000000000791b */ /* 0x003fea0003800000 */
.L_x_15050:
[----:B------:R-:W-:Y:S01]  /*4d00*/  FADD.FTZ R8, R8, R9 ;  /* 0x0000000908087221 */ /* 0x000fe20000010000 */
[----:B------:R-:W-:Y:S02]  /*4d10*/  HFMA2 R12, -RZ, RZ, 0, 1.1920928955078125e-07 ;  /* 0x00000002ff0c7431 */ /* 0x000fe400000001ff */
[----:B------:R-:W-:-:S05]  /*4d20*/  FADD.FTZ R10, RZ, R14 ;  /* 0x0000000eff0a7221 */ /* 0x000fca0000010000 */
[----:B------:R-:W-:-:S07]  /*4d30*/  MOV R13, R10 ;  /* 0x0000000a000d7202 */ /* 0x000fce0000000f00 */
[----:B------:R-:W-:Y:S05]  /*4d40*/  WARPSYNC.COLLECTIVE R15, `(.L_x_15051) ;  /* 0x000000000f087348 */ /* 0x000fea0003c00000 */
[----:B------:R0:W1:Y:S02]  /*4d50*/  SHFL.BFLY P6, R14, R13, R12, R11 ;  /* 0x0c00000c0d0e7389 */ /* 0x00006400000c000b */
[----:B01----:R-:W-:Y:S05]  /*4d60*/  ENDCOLLECTIVE ;  /* 0x000000000000791b */ /* 0x003fea0003800000 */
.L_x_15051:
[----:B------:R-:W-:Y:S01]  /*4d70*/  HFMA2 R12, -RZ, RZ, 0, 5.9604644775390625e-08 ;  /* 0x00000001ff0c7431 */ /* 0x000fe200000001ff */
[----:B------:R-:W-:-:S05]  /*4d80*/  MOV R35, R14 ;  /* 0x0000000e00237202 */ /* 0x000fca0000000f00 */
[----:B------:R-:W-:-:S04]  /*4d90*/  FADD.FTZ R10, R10, R35 ;  /* 0x000000230a0a7221 */ /* 0x000fc80000010000 */
[----:B------:R-:W-:-:S07]  /*4da0*/  IMAD.MOV.U32 R13, RZ, RZ, R10 ;  /* 0x000000ffff0d7224 */ /* 0x000fce00078e000a */
[----:B------:R-:W-:Y:S05]  /*4db0*/  WARPSYNC.COLLECTIVE R15, `(.L_x_15052) ;  /* 0x000000000f087348 */ /* 0x000fea0003c00000 */
[----:B------:R0:W1:Y:S02]  /*4dc0*/  SHFL.BFLY P6, R14, R13, R12, R11 ;  /* 0x0c00000c0d0e7389 */ /* 0x00006400000c000b */
[----:B01----:R-:W-:Y:S05]  /*4dd0*/  ENDCOLLECTIVE ;  /* 0x000000000000791b */ /* 0x003fea0003800000 */
.L_x_15052:
[----:B------:R-:W-:Y:S02]  /*4de0*/  HFMA2 R13, -RZ, RZ, 0, 0 ;  /* 0x00000000ff0d7431 */ /* 0x000fe400000001ff */
[----:B------:R-:W-:Y:S01]  /*4df0*/  IMAD.MOV.U32 R12, RZ, RZ, 0x4 ;  /* 0x00000004ff0c7424 */ /* 0x000fe200078e00ff */
[----:B------:R-:W-:-:S07]  /*4e00*/  MOV R17, R14 ;  /* 0x0000000e00117202 */ /* 0x000fce0000000f00 */
[----:B------:R-:W-:Y:S05]  /*4e10*/  WARPSYNC.COLLECTIVE R15, `(.L_x_15053) ;  /* 0x000000000f087348 */ /* 0x000fea0003c00000 */
[----:B------:R0:W1:Y:S02]  /*4e20*/  SHFL.BFLY P6, R14, R13, R12, R11 ;  /* 0x0c00000c0d0e7389 */ /* 0x00006400000c000b */
[----:B01----:R-:W-:Y:S05]  /*4e30*/  ENDCOLLECTIVE ;  /* 0x000000000000791b */ /* 0x003fea0003800000 */
.L_x_15053:
        /* <DEDUP_REMOVED lines=8> */
.L_x_15054:
[----:B------:R-:W-:Y:S02]  /*4ec0*/  HFMA2 R12, -RZ, RZ, 0, 5.9604644775390625e-08 ;  /* 0x00000001ff0c7431 */ /* 0x000fe400000001ff */
[----:B------:R-:W-:-:S04]  /*4ed0*/  IMAD.MOV.U32 R19, RZ, RZ, R14 ;  /* 0x000000ffff137224 */ /* 0x000fc800078e000e */
[----:B------:R-:W-:-:S05]  /*4ee0*/  FADD.FTZ R16, R16, R19 ;  /* 0x0000001310107221 */ /* 0x000fca0000010000 */
[----:B------:R-:W-:-:S07]  /*4ef0*/  MOV R13, R16 ;  /* 0x00000010000d7202 */ /* 0x000fce0000000f00 */
[----:B------:R-:W-:Y:S05]  /*4f00*/  WARPSYNC.COLLECTIVE R15, `(.L_x_15055) ;  /* 0x000000000f087348 */ /* 0x000fea0003c00000 */
[----:B------:R0:W1:Y:S02]  /*4f10*/  SHFL.BFLY P6, R14, R13, R12, R11 ;  /* 0x0c00000c0d0e7389 */ /* 0x00006400000c000b */
[----:B01----:R-:W-:Y:S05]  /*4f20*/  ENDCOLLECTIVE ;  /* 0x000000000000791b */ /* 0x003fea0003800000 */
.L_x_15055:
[----:B------:R-:W-:Y:S02]  /*4f30*/  IMAD.MOV.U32 R13, RZ, RZ, RZ ;  /* 0x000000ffff0d7224 */ /* 0x000fe400078e00ff */
[----:B------:R-:W-:Y:S01]  /*4f40*/  HFMA2 R12, -RZ, RZ, 0, 2.384185791015625e-07 ;  /* 0x00000004ff0c7431 */ /* 0x000fe200000001ff */
[----:B------:R-:W-:-:S07]  /*4f50*/  MOV R19, R14 ;  /* 0x0000000e00137202 */ /* 0x000fce0000000f00 */
[----:B------:R-:W-:Y:S05]  /*4f60*/  WARPSYNC.COLLECTIVE R15, `(.L_x_15056) ;  /* 0x000000000f087348 */ /* 0x000fea0003c00000 */
[----:B------:R0:W1:Y:S02]  /*4f70*/  SHFL.BFLY P6, R14, R13, R12, R11 ;  /* 0x0c00000c0d0e7389 */ /* 0x00006400000c000b */
[----:B01----:R-:W-:Y:S05]  /*4f80*/  ENDCOLLECTIVE ;  /* 0x000000000000791b */ /* 0x003fea0003800000 */
.L_x_15056:
        /* <DEDUP_REMOVED lines=8> */
.L_x_15057:
[----:B------:R-:W-:Y:S01]  /*5010*/  HFMA2 R12, -RZ, RZ, 0, 5.9604644775390625e-08 ;  /* 0x00000001ff0c7431 */ /* 0x000fe200000001ff */
[----:B------:R-:W-:-:S05]  /*5020*/  MOV R21, R14 ;  /* 0x0000000e00157202 */ /* 0x000fca0000000f00 */
[----:B------:R-:W-:-:S05]  /*5030*/  FADD.FTZ R18, R18, R21 ;  /* 0x0000001512127221 */ /* 0x000fca0000010000 */
[----:B------:R-:W-:-:S07]  /*5040*/  MOV R13, R18 ;  /* 0x00000012000d7202 */ /* 0x000fce0000000f00 */
[----:B------:R-:W-:Y:S05]  /*5050*/  WARPSYNC.COLLECTIVE R15, `(.L_x_15058) ;  /* 0x000000000f087348 */ /* 0x000fea0003c00000 */
[----:B------:R0:W1:Y:S02]  /*5060*/  SHFL.BFLY P6, R14, R13, R12, R11 ;  /* 0x0c00000c0d0e7389 */ /* 0x00006400000c000b */
[----:B01----:R-:W-:Y:S05]  /*5070*/  ENDCOLLECTIVE ;  /* 0x000000000000791b */ /* 0x003fea0003800000 */
.L_x_15058:
[----:B------:R-:W-:Y:S01]  /*5080*/  MOV R13, RZ ;  /* 0x000000ff000d7202 */ /* 0x000fe20000000f00 */
[----:B------:R-:W-:Y:S02]  /*5090*/  HFMA2 R12, -RZ, RZ, 0, 2.384185791015625e-07 ;  /* 0x00000004ff0c7431 */ /* 0x000fe400000001ff */
[----:B------:R-:W-:-:S07]  /*50a0*/  IMAD.MOV.U32 R21, RZ, RZ, R14 ;  /* 0x000000ffff157224 */ /* 0x000fce00078e000e */
[----:B------:R-:W-:Y:S05]  /*50b0*/  WARPSYNC.COLLECTIVE R15, `(.L_x_15059) ;  /* 0x000000000f087348 */ /* 0x000fea0003c00000 */
[----:B------:R0:W1:Y:S02]  /*50c0*/  SHFL.BFLY P6, R14, R13, R12, R11 ;  /* 0x0c00000c0d0e7389 */ /* 0x00006400000c000b */
[----:B01----:R-:W-:Y:S05]  /*50d0*/  ENDCOLLECTIVE ;  /* 0x000000000000791b */ /* 0x003fea0003800000 */
.L_x_15059:
[----:B------:R-:W-:Y:S01]  /*50e0*/  FADD.FTZ R18, R18, R21 ;  /* 0x0000001512127221 */ /* 0x000fe20000010000 */
[----:B------:R-:W-:Y:S02]  /*50f0*/  IMAD.MOV.U32 R12, RZ, RZ, 0x2 ;  /* 0x00000002ff0c7424 */ /* 0x000fe400078e00ff */
[----:B------:R-:W-:-:S05]  /*5100*/  FADD.FTZ R20, RZ, R14 ;  /* 0x0000000eff147221 */ /* 0x000fca0000010000 */
[----:B------:R-:W-:-:S07]  /*5110*/  MOV R13, R20 ;  /* 0x00000014000d7202 */ /* 0x000fce0000000f00 */
[----:B------:R-:W-:Y:S05]  /*5120*/  WARPSYNC.COLLECTIVE R15, `(.L_x_15060) ;  /* 0x000000000f087348 */ /* 0x000fea0003c00000 */
[----:B------:R0:W1:Y:S02]  /*5130*/  SHFL.BFLY P6, R14, R13, R12, R11 ;  /* 0x0c00000c0d0e7389 */ /* 0x00006400000c000b */
[----:B01----:R-:W-:Y:S05]  /*5140*/  ENDCOLLECTIVE ;  /* 0x000000000000791b */ /* 0x003fea0003800000 */
.L_x_15060:
[----:B------:R-:W-:Y:S01]  /*5150*/  HFMA2 R12, -RZ, RZ, 0, 5.9604644775390625e-08 ;  /* 0x00000001ff0c7431 */ /* 0x000fe200000001ff */
[----:B------:R-:W-:-:S05]  /*5160*/  MOV R25, R14 ;  /* 0x0000000e00197202 */ /* 0x000fca0000000f00 */
[----:B------:R-:W-:-:S05]  /*5170*/  FADD.FTZ R20, R20, R25 ;  /* 0x0000001914147221 */ /* 0x000fca0000010000 */
[----:B------:R-:W-:-:S07]  /*5180*/  MOV R13, R20 ;  /* 0x00000014000d7202 */ /* 0x000fce0000000f00 */
[----:B------:R-:W-:Y:S05]  /*5190*/  WARPSYNC.COLLECTIVE R15, `(.L_x_15061) ;  /* 0x000000000f087348 */ /* 0x000fea0003c00000 */
[----:B------:R0:W1:Y:S02]  /*51a0*/  SHFL.BFLY P6, R14, R13, R12, R11 ;  /* 0x0c00000c0d0e7389 */ /* 0x00006400000c000b */
[----:B01----:R-:W-:Y:S05]  /*51b0*/  ENDCOLLECTIVE ;  /* 0x000000000000791b */ /* 0x003fea0003800000 */
.L_x_15061:
[----:B------:R-:W-:Y:S01]  /*51c0*/  MOV R13, RZ ;  /* 0x000000ff000d7202 */ /* 0x000fe20000000f00 */
[----:B------:R-:W-:Y:S02]  /*51d0*/  HFMA2 R12, -RZ, RZ, 0, 2.384185791015625e-07 ;  /* 0x00000004ff0c7431 */ /* 0x000fe400000001ff */
[----:B------:R-:W-:-:S07]  /*51e0*/  IMAD.MOV.U32 R25, RZ, RZ, R14 ;  /* 0x000000ffff197224 */ /* 0x000fce00078e000e */
[----:B------:R-:W-:Y:S05]  /*51f0*/  WARPSYNC.COLLECTIVE R15, `(.L_x_15062) ;  /* 0x000000000f087348 */ /* 0x000fea0003c00000 */
[----:B------:R0:W1:Y:S02]  /*5200*/  SHFL.BFLY P6, R14, R13, R12, R11 ;  /* 0x0c00000c0d0e7389 */ /* 0x00006400000c000b */
[----:B01----:R-:W-:Y:S05]  /*5210*/  ENDCOLLECTIVE ;  /* 0x000000000000791b */ /* 0x003fea0003800000 */
.L_x_15062:
        /* <DEDUP_REMOVED lines=8> */
.L_x_15063:
[----:B------:R-:W-:Y:S01]  /*52a0*/  IMAD.MOV.U32 R12, RZ, RZ, 0x1 ;  /* 0x00000001ff0c7424 */ /* 0x000fe200078e00ff */
[----:B------:R-:W-:-:S05]  /*52b0*/  MOV R43, R14 ;  /* 0x0000000e002b7202 */ /* 0x000fca0000000f00 */
[----:B------:R-:W-:-:S05]  /*52c0*/  FADD.FTZ R27, R27, R43 ;  /* 0x0000002b1b1b7221 */ /* 0x000fca0000010000 */
[----:B------:R-:W-:-:S07]  /*52d0*/  MOV R13, R27 ;  /* 0x0000001b000d7202 */ /* 0x000fce0000000f00 */
[----:B------:R-:W-:Y:S05]  /*52e0*/  WARPSYNC.COLLECTIVE R15, `(.L_x_15064) ;  /* 0x000000000f087348 */ /* 0x000fea0003c00000 */
[----:B------:R0:W1:Y:S02]  /*52f0*/  SHFL.BFLY P6, R14, R13, R12, R11 ;  /* 0x0c00000c0d0e7389 */ /* 0x00006400000c000b */
[----:B01----:R-:W-:Y:S05]  /*5300*/  ENDCOLLECTIVE ;  /* 0x000000000000791b */ /* 0x003fea0003800000 */
.L_x_15064:
[----:B------:R-:W-:Y:S01]  /*5310*/  HFMA2 R13, -RZ, RZ, 0, 0 ;  /* 0x00000000ff0d7431 */ /* 0x000fe200000001ff */
[----:B------:R-:W-:Y:S02]  /*5320*/  MOV R12, 0x4 ;  /* 0x00000004000c7802 */ /* 0x000fe40000000f00 */
[----:B------:R-:W-:-:S07]  /*5330*/  MOV R28, R14 ;  /* 0x0000000e001c7202 */ /* 0x000fce0000000f00 */
[----:B------:R-:W-:Y:S05]  /*5340*/  WARPSYNC.COLLECTIVE R15, `(.L_x_15065) ;  /* 0x000000000f087348 */ /* 0x000fea0003c00000 */
[----:B------:R0:W1:Y:S02]  /*5350*/  SHFL.BFLY P6, R14, R13, R12, R11 ;  /* 0x0c00000c0d0e7389 */ /* 0x00006400000c000b */
[----:B01----:R-:W-:Y:S05]  /*5360*/  ENDCOLLECTIVE ;  /* 0x000000000000791b */ /* 0x003fea0003800000 */
.L_x_15065:
        /* <DEDUP_REMOVED lines=8> */
.L_x_15066:
[----:B------:R-:W-:Y:S01]  /*53f0*/  HFMA2 R12, -RZ, RZ, 0, 5.9604644775390625e-08 ;  /* 0x00000001ff0c7431 */ /* 0x000fe200000001ff */
[----:B------:R-:W-:-:S05]  /*5400*/  MOV R41, R14 ;  /* 0x0000000e00297202 */ /* 0x000fca0000000f00 */
[----:B------:R-:W-:-:S04]  /*5410*/  FADD.FTZ R29, R29, R41 ;  /* 0x000000291d1d7221 */ /* 0x000fc80000010000 */
[----:B------:R-:W-:-:S07]  /*5420*/  IMAD.MOV.U32 R13, RZ, RZ, R29 ;  /* 0x000000ffff0d7224 */ /* 0x000fce00078e001d */
[----:B------:R-:W-:Y:S05]  /*5430*/  WARPSYNC.COLLECTIVE R15, `(.L_x_15067) ;  /* 0x000000000f087348 */ /* 0x000fea0003c00000 */
[----:B------:R0:W1:Y:S02]  /*5440*/  SHFL.BFLY P6, R14, R13, R12, R11 ;  /* 0x0c00000c0d0e7389 */ /* 0x00006400000c000b */
[----:B01----:R-:W-:Y:S05]  /*5450*/  ENDCOLLECTIVE ;  /* 0x000000000000791b */ /* 0x003fea0003800000 */
.L_x_15067:
[----:B------:R-:W-:Y:S02]  /*5460*/  HFMA2 R13, -RZ, RZ, 0, 0 ;  /* 0x00000000ff0d7431 */ /* 0x000fe400000001ff */
[----:B------:R-:W-:Y:S01]  /*5470*/  IMAD.MOV.U32 R12, RZ, RZ, 0x4 ;  /* 0x00000004ff0c7424 */ /* 0x000fe200078e00ff */
[----:B------:R-:W-:-:S07]  /*5480*/  MOV R2, R14 ;  /* 0x0000000e00027202 */ /* 0x000fce0000000f00 */
[----:B------:R-:W-:Y:S05]  /*5490*/  WARPSYNC.COLLECTIVE R15, `(.L_x_15068) ;  /* 0x000000000f087348 */ /* 0x000fea0003c00000 */
[----:B------:R0:W1:Y:S02]  /*54a0*/  SHFL.BFLY P6, R14, R13, R12, R11 ;  /* 0x0c00000c0d0e7389 */ /* 0x00006400000c000b */
[----:B01----:R-:W-:Y:S05]  /*54b0*/  ENDCOLLECTIVE ;  /* 0x000000000000791b */ /* 0x003fea0003800000 */
.L_x_15068:
[----:B------:R-:W-:Y:S01]  /*54c0*/  FADD.FTZ R2, R29, R2 ;  /* 0x000000021d027221 */ /* 0x000fe20000010000 */
[----:B------:R-:W-:Y:S02]  /*54d0*/  HFMA2 R12, -RZ, RZ, 0, 1.1920928955078125e-07 ;  /* 0x00000002ff0c7431 */ /* 0x000fe400000001ff */
[----:B------:R-:W-:-:S05]  /*54e0*/  FADD.FTZ R30, RZ, R14 ;  /* 0x0000000eff1e7221 */ /* 0x000fca0000010000 */
[----:B------:R-:W-:-:S07]  /*54f0*/  MOV R13, R30 ;  /* 0x0000001e000d7202 */ /* 0x000fce0000000f00 */
[----:B------:R-:W-:Y:S05]  /*5500*/  WARPSYNC.COLLECTIVE R15, `(.L_x_15069) ;  /* 0x000000000f087348 */ /* 0x000fea0003c00000 */
[----:B------:R0:W1:Y:S02]  /*5510*/  SHFL.BFLY P6, R14, R13, R12, R11 ;  /* 0x0c00000c0d0e7389 */ /* 0x00006400000c000b */
[----:B01----:R-:W-:Y:S05]  /*5520*/  ENDCOLLECTIVE ;  /* 0x000000000000791b */ /* 0x003fea0003800000 */
.L_x_15069:
[----:B------:R-:W-:Y:S01]  /*5530*/  HFMA2 R12, -RZ, RZ, 0, 5.9604644775390625e-08 ;  /* 0x00000001ff0c7431 */ /* 0x000fe200000001ff */
[----:B------:R-:W-:-:S05]  /*5540*/  MOV R5, R14 ;  /* 0x0000000e00057202 */ /* 0x000fca0000000f00 */
[----:B------:R-:W-:-:S04]  /*5550*/  FADD.FTZ R30, R30, R5 ;  /* 0x000000051e1e7221 */ /* 0x000fc80000010000 */
[----:B------:R-:W-:-:S07]  /*5560*/  IMAD.MOV.U32 R13, RZ, RZ, R30 ;  /* 0x000000ffff0d7224 */ /* 0x000fce00078e001e */
[----:B------:R-:W-:Y:S05]  /*5570*/  WARPSYNC.COLLECTIVE R15, `(.L_x_15070) ;  /* 0x000000000f087348 */ /* 0x000fea0003c00000 */
[----:B------:R0:W1:Y:S02]  /*5580*/  SHFL.BFLY P6, R14, R13, R12, R11 ;  /* 0x0c00000c0d0e7389 */ /* 0x00006400000c000b */
[----:B01----:R-:W-:Y:S05]  /*5590*/  ENDCOLLECTIVE ;  /* 0x000000000000791b */ /* 0x003fea0003800000 */
.L_x_15070:
[----:B------:R-:W-:Y:S02]  /*55a0*/  HFMA2 R13, -RZ, RZ, 0, 0 ;  /* 0x00000000ff0d7431 */ /* 0x000fe400000001ff */
[----:B------:R-:W-:Y:S01]  /*55b0*/  IMAD.MOV.U32 R12, RZ, RZ, 0x4 ;  /* 0x00000004ff0c7424 */ /* 0x000fe200078e00ff */
[----:B------:R-:W-:-:S07]  /*55c0*/  MOV R5, R14 ;  /* 0x0000000e00057202 */ /* 0x000fce0000000f00 */
[----:B------:R-:W-:Y:S05]  /*55d0*/  WARPSYNC.COLLECTIVE R15, `(.L_x_15071) ;  /* 0x000000000f087348 */ /* 0x000fea0003c00000 */
[----:B------:R0:W1:Y:S02]  /*55e0*/  SHFL.BFLY P6, R14, R13, R12, R11 ;  /* 0x0c00000c0d0e7389 */ /* 0x00006400000c000b */
[----:B01----:R-:W-:Y:S05]  /*55f0*/  ENDCOLLECTIVE ;  /* 0x000000000000791b */ /* 0x003fea0003800000 */
.L_x_15071:
        /* <DEDUP_REMOVED lines=8> */
.L_x_15072:
[----:B------:R-:W-:Y:S02]  /*5680*/  HFMA2 R12, -RZ, RZ, 0, 5.9604644775390625e-08 ;  /* 0x00000001ff0c7431 */ /* 0x000fe400000001ff */
[----:B------:R-:W-:-:S04]  /*5690*/  IMAD.MOV.U32 R42, RZ, RZ, R14 ;  /* 0x000000ffff2a7224 */ /* 0x000fc800078e000e */
[----:B------:R-:W-:-:S05]  /*56a0*/  FADD.FTZ R31, R31, R42 ;  /* 0x0000002a1f1f7221 */ /* 0x000fca0000010000 */
[----:B------:R-:W-:-:S07]  /*56b0*/  MOV R13, R31 ;  /* 0x0000001f000d7202 */ /* 0x000fce0000000f00 */
[----:B------:R-:W-:Y:S05]  /*56c0*/  WARPSYNC.COLLECTIVE R15, `(.L_x_15073) ;  /* 0x000000000f087348 */ /* 0x000fea0003c00000 */
[----:B------:R0:W1:Y:S02]  /*56d0*/  SHFL.BFLY P6, R14, R13, R12, R11 ;  /* 0x0c00000c0d0e7389 */ /* 0x00006400000c000b */
[----:B01----:R-:W-:Y:S05]  /*56e0*/  ENDCOLLECTIVE ;  /* 0x000000000000791b */ /* 0x003fea0003800000 */
.L_x_15073:
[----:B------:R-:W-:Y:S02]  /*56f0*/  IMAD.MOV.U32 R13, RZ, RZ, RZ ;  /* 0x000000ffff0d7224 */ /* 0x000fe400078e00ff */
[----:B------:R-:W-:Y:S01]  /*5700*/  HFMA2 R12, -RZ, RZ, 0, 2.384185791015625e-07 ;  /* 0x00000004ff0c7431 */ /* 0x000fe200000001ff */
[----:B------:R-:W-:-:S07]  /*5710*/  MOV R38, R14 ;  /* 0x0000000e00267202 */ /* 0x000fce0000000f00 */
[----:B------:R-:W-:Y:S05]  /*5720*/  WARPSYNC.COLLECTIVE R15, `(.L_x_15074) ;  /* 0x000000000f087348 */ /* 0x000fea0003c00000 */
[----:B------:R0:W1:Y:S02]  /*5730*/  SHFL.BFLY P6, R14, R13, R12, R11 ;  /* 0x0c00000c0d0e7389 */ /* 0x00006400000c000b */
[----:B01----:R-:W-:Y:S05]  /*5740*/  ENDCOLLECTIVE ;  /* 0x000000000000791b */ /* 0x003fea0003800000 */
.L_x_15074:
[----:B------:R-:W-:Y:S01]  /*5750*/  FADD.FTZ R38, R31, R38 ;  /* 0x000000261f267221 */ /* 0x000fe20000010000 */
[----:B------:R-:W-:Y:S02]  /*5760*/  HFMA2 R12, -RZ, RZ, 0, 1.1920928955078125e-07 ;  /* 0x00000002ff0c7431 */ /* 0x000fe400000001ff */
[----:B------:R-:W-:-:S05]  /*5770*/  FADD.FTZ R32, RZ, R14 ;  /* 0x0000000eff207221 */ /* 0x000fca0000010000 */
[----:B------:R-:W-:-:S07]  /*5780*/  MOV R13, R32 ;  /* 0x00000020000d7202 */ /* 0x000fce0000000f00 */
[----:B------:R-:W-:Y:S05]  /*5790*/  WARPSYNC.COLLECTIVE R15, `(.L_x_15075) ;  /* 0x000000000f087348 */ /* 0x000fea0003c00000 */
[----:B------:R0:W1:Y:S02]  /*57a0*/  SHFL.BFLY P6, R14, R13, R12, R11 ;  /* 0x0c00000c0d0e7389 */ /* 0x00006400000c000b */
[----:B01----:R-:W-:Y:S05]  /*57b0*/  ENDCOLLECTIVE ;  /* 0x000000000000791b */ /* 0x003fea0003800000 */
.L_x_15075:
[----:B------:R-:W-:Y:S02]  /*57c0*/  HFMA2 R12, -RZ, RZ, 0, 5.9604644775390625e-08 ;  /* 0x00000001ff0c7431 */ /* 0x000fe400000001ff */
[----:B------:R-:W-:-:S04]  /*57d0*/  IMAD.MOV.U32 R17, RZ, RZ, R14 ;  /* 0x000000ffff117224 */ /* 0x000fc800078e000e */
[----:B------:R-:W-:-:S05]  /*57e0*/  FADD.FTZ R32, R32, R17 ;  /* 0x0000001120207221 */ /* 0x000fca0000010000 */
[----:B------:R-:W-:-:S07]  /*57f0*/  MOV R13, R32 ;  /* 0x00000020000d7202 */ /* 0x000fce0000000f00 */
[----:B------:R-:W-:Y:S05]  /*5800*/  WARPSYNC.COLLECTIVE R15, `(.L_x_15076) ;  /* 0x000000000f087348 */ /* 0x000fea0003c00000 */
[----:B------:R0:W1:Y:S02]  /*5810*/  SHFL.BFLY P6, R14, R13, R12, R11 ;  /* 0x0c00000c0d0e7389 */ /* 0x00006400000c000b */
[----:B01----:R-:W-:Y:S05]  /*5820*/  ENDCOLLECTIVE ;  /* 0x000000000000791b */ /* 0x003fea0003800000 */
.L_x_15076:
[----:B------:R-:W-:Y:S02]  /*5830*/  IMAD.MOV.U32 R13, RZ, RZ, RZ ;  /* 0x000000ffff0d7224 */ /* 0x000fe400078e00ff */
[----:B------:R-:W-:Y:S01]  /*5840*/  HFMA2 R12, -RZ, RZ, 0, 2.384185791015625e-07 ;  /* 0x00000004ff0c7431 */ /* 0x000fe200000001ff */
[----:B------:R-:W-:-:S07]  /*5850*/  MOV R9, R14 ;  /* 0x0000000e00097202 */ /* 0x000fce0000000f00 */
[----:B------:R-:W-:Y:S05]  /*5860*/  WARPSYNC.COLLECTIVE R15, `(.L_x_15077) ;  /* 0x000000000f087348 */ /* 0x000fea0003c00000 */
[----:B------:R0:W1:Y:S02]  /*5870*/  SHFL.BFLY P6, R14, R13, R12, R11 ;  /* 0x0c00000c0d0e7389 */ /* 0x00006400000c000b */
[----:B01----:R-:W-:Y:S05]  /*5880*/  ENDCOLLECTIVE ;  /* 0x000000000000791b */ /* 0x003fea0003800000 */
.L_x_15077:
        /* <DEDUP_REMOVED lines=8> */
.L_x_15078:
[----:B------:R-:W-:Y:S01]  /*5910*/  HFMA2 R12, -RZ, RZ, 0, 5.9604644775390625e-08 ;  /* 0x00000001ff0c7431 */ /* 0x000fe200000001ff */
[----:B------:R-:W-:-:S05]  /*5920*/  MOV R44, R14 ;  /* 0x0000000e002c7202 */ /* 0x000fca0000000f00 */
[----:B------:R-:W-:-:S05]  /*5930*/  FADD.FTZ R33, R33, R44 ;  /* 0x0000002c21217221 */ /* 0x000fca0000010000 */
[----:B------:R-:W-:-:S07]  /*5940*/  MOV R13, R33 ;  /* 0x00000021000d7202 */ /* 0x000fce0000000f00 */
[----:B------:R-:W-:Y:S05]  /*5950*/  WARPSYNC.COLLECTIVE R15, `(.L_x_15079) ;  /* 0x000000000f087348 */ /* 0x000fea0003c00000 */
[----:B------:R0:W1:Y:S02]  /*5960*/  SHFL.BFLY P6, R14, R13, R12, R11 ;  /* 0x0c00000c0d0e7389 */ /* 0x00006400000c000b */
[----:B01----:R-:W-:Y:S05]  /*5970*/  ENDCOLLECTIVE ;  /* 0x000000000000791b */ /* 0x003fea0003800000 */
.L_x_15079:
[----:B------:R-:W-:Y:S01]  /*5980*/  MOV R13, RZ ;  /* 0x000000ff000d7202 */ /* 0x000fe20000000f00 */
[----:B------:R-:W-:Y:S02]  /*5990*/  HFMA2 R12, -RZ, RZ, 0, 2.384185791015625e-07 ;  /* 0x00000004ff0c7431 */ /* 0x000fe400000001ff */
[----:B------:R-:W-:-:S07]  /*59a0*/  IMAD.MOV.U32 R28, RZ, RZ, R14 ;  /* 0x000000ffff1c7224 */ /* 0x000fce00078e000e */
[----:B------:R-:W-:Y:S05]  /*59b0*/  WARPSYNC.COLLECTIVE R15, `(.L_x_15080) ;  /* 0x000000000f087348 */ /* 0x000fea0003c00000 */
[----:B------:R0:W1:Y:S02]  /*59c0*/  SHFL.BFLY P6, R14, R13, R12, R11 ;  /* 0x0c00000c0d0e7389 */ /* 0x00006400000c000b */
[----:B01----:R-:W-:Y:S05]  /*59d0*/  ENDCOLLECTIVE ;  /* 0x000000000000791b */ /* 0x003fea0003800000 */
.L_x_15080:
        /* <DEDUP_REMOVED lines=8> */
.L_x_15081:
[----:B------:R-:W-:Y:S01]  /*5a60*/  HFMA2 R12, -RZ, RZ, 0, 5.9604644775390625e-08 ;  /* 0x00000001ff0c7431 */ /* 0x000fe200000001ff */
[----:B------:R-:W-:-:S05]  /*5a70*/  MOV R7, R14 ;  /* 0x0000000e00077202 */ /* 0x000fca0000000f00 */
[----:B------:R-:W-:-:S05]  /*5a80*/  FADD.FTZ R34, R34, R7 ;  /* 0x0000000722227221 */ /* 0x000fca0000010000 */
[----:B------:R-:W-:-:S07]  /*5a90*/  MOV R13, R34 ;  /* 0x00000022000d7202 */ /* 0x000fce0000000f00 */
[----:B------:R-:W-:Y:S05]  /*5aa0*/  WARPSYNC.COLLECTIVE R15, `(.L_x_15082) ;  /* 0x000000000f087348 */ /* 0x000fea0003c00000 */
[----:B------:R0:W1:Y:S02]  /*5ab0*/  SHFL.BFLY P6, R14, R13, R12, R11 ;  /* 0x0c00000c0d0e7389 */ /* 0x00006400000c000b */
[----:B01----:R-:W-:Y:S05]  /*5ac0*/  ENDCOLLECTIVE ;  /* 0x000000000000791b */ /* 0x003fea0003800000 */
.L_x_15082:
[----:B------:R-:W-:Y:S01]  /*5ad0*/  MOV R13, RZ ;  /* 0x000000ff000d7202 */ /* 0x000fe20000000f00 */
[----:B------:R-:W-:Y:S02]  /*5ae0*/  HFMA2 R12, -RZ, RZ, 0, 2.384185791015625e-07 ;  /* 0x00000004ff0c7431 */ /* 0x000fe400000001ff */
[----:B------:R-:W-:-:S07]  /*5af0*/  IMAD.MOV.U32 R19, RZ, RZ, R14 ;  /* 0x000000ffff137224 */ /* 0x000fce00078e000e */
[----:B------:R-:W-:Y:S05]  /*5b00*/  WARPSYNC.COLLECTIVE R15, `(.L_x_15083) ;  /* 0x000000000f087348 */ /* 0x000fea0003c00000 */
[----:B------:R0:W1:Y:S02]  /*5b10*/  SHFL.BFLY P6, R14, R13, R12, R11 ;  /* 0x0c00000c0d0e7389 */ /* 0x00006400000c000b */
[----:B01----:R-:W-:Y:S05]  /*5b20*/  ENDCOLLECTIVE ;  /* 0x000000000000791b */ /* 0x003fea0003800000 */
.L_x_15083:
[----:B------:R-:W-:Y:S01]  /*5b30*/  FADD.FTZ R19, R34, R19 ;  /* 0x0000001322137221 */ /* 0x000fe20000010000 */
[----:B------:R-:W-:Y:S02]  /*5b40*/  HFMA2 R12, -RZ, RZ, 0, 1.1920928955078125e-07 ;  /* 0x00000002ff0c7431 */ /* 0x000fe400000001ff */
[----:B------:R-:W-:-:S05]  /*5b50*/  FADD.FTZ R35, RZ, R14 ;  /* 0x0000000eff237221 */ /* 0x000fca0000010000 */
[----:B------:R-:W-:-:S07]  /*5b60*/  MOV R13, R35 ;  /* 0x00000023000d7202 */ /* 0x000fce0000000f00 */
[----:B------:R-:W-:Y:S05]  /*5b70*/  WARPSYNC.COLLECTIVE R15, `(.L_x_15084) ;  /* 0x000000000f087348 */ /* 0x000fea0003c00000 */
[----:B------:R0:W1:Y:S02]  /*5b80*/  SHFL.BFLY P6, R14, R13, R12, R11 ;  /* 0x0c00000c0d0e7389 */ /* 0x00006400000c000b */
[----:B01----:R-:W-:Y:S05]  /*5b90*/  ENDCOLLECTIVE ;  /* 0x000000000000791b */ /* 0x003fea0003800000 */
.L_x_15084:
[----:B------:R-:W-:Y:S02]  /*5ba0*/  HFMA2 R12, -RZ, RZ, 0, 5.9604644775390625e-08 ;  /* 0x00000001ff0c7431 */ /* 0x000fe400000001ff */
[----:B------:R-:W-:-:S04]  /*5bb0*/  IMAD.MOV.U32 R40, RZ, RZ, R14 ;  /* 0x000000ffff287224 */ /* 0x000fc800078e000e */
[----:B------:R-:W-:-:S05]  /*5bc0*/  FADD.FTZ R35, R35, R40 ;  /* 0x0000002823237221 */ /* 0x000fca0000010000 */
[----:B------:R-:W-:-:S07]  /*5bd0*/  MOV R13, R35 ;  /* 0x00000023000d7202 */ /* 0x000fce0000000f00 */
[----:B------:R-:W-:Y:S05]  /*5be0*/  WARPSYNC.COLLECTIVE R15, `(.L_x_15085) ;  /* 0x000000000f087348 */ /* 0x000fea0003c00000 */
[----:B------:R0:W1:Y:S02]  /*5bf0*/  SHFL.BFLY P6, R14, R13, R12, R11 ;  /* 0x0c00000c0d0e7389 */ /* 0x00006400000c000b */
[----:B01----:R-:W-:Y:S05]  /*5c00*/  ENDCOLLECTIVE ;  /* 0x000000000000791b */ /* 0x003fea0003800000 */
.L_x_15085:
[----:B------:R-:W-:Y:S02]  /*5c10*/  HFMA2 R13, -RZ, RZ, 0, 0 ;  /* 0x00000000ff0d7431 */ /* 0x000fe400000001ff */
[----:B------:R-:W-:Y:S01]  /*5c20*/  IMAD.MOV.U32 R12, RZ, RZ, 0x4 ;  /* 0x00000004ff0c7424 */ /* 0x000fe200078e00ff */
[----:B------:R-:W-:-:S07]  /*5c30*/  MOV R42, R14 ;  /* 0x0000000e002a7202 */ /* 0x000fce0000000f00 */
[----:B------:R-:W-:Y:S05]  /*5c40*/  WARPSYNC.COLLECTIVE R15, `(.L_x_15086) ;  /* 0x000000000f087348 */ /* 0x000fea0003c00000 */
[----:B------:R0:W1:Y:S02]  /*5c50*/  SHFL.BFLY P6, R14, R13, R12, R11 ;  /* 0x0c00000c0d0e7389 */ /* 0x00006400000c000b */
[----:B01----:R-:W-:Y:S05]  /*5c60*/  ENDCOLLECTIVE ;  /* 0x000000000000791b */ /* 0x003fea0003800000 */
.L_x_15086:
[----:B------:R-:W-:Y:S01]  /*5c70*/  HFMA2 R12, -RZ, RZ, 0, 1.1920928955078125e-07 ;  /* 0x00000002ff0c7431 */ /* 0x000fe200000001ff */
[----:B------:R-:W-:-:S05]  /*5c80*/  MOV R36, R14 ;  /* 0x0000000e00247202 */ /* 0x000fca0000000f00 */
[----:B------:R-:W-:-:S05]  /*5c90*/  FADD.FTZ R36, RZ, R36 ;  /* 0x00000024ff247221 */ /* 0x000fca0000010000 */
[----:B------:R-:W-:-:S07]  /*5ca0*/  MOV R13, R36 ;  /* 0x00000024000d7202 */ /* 0x000fce0000000f00 */
[----:B------:R-:W-:Y:S05]  /*5cb0*/  WARPSYNC.COLLECTIVE R15, `(.L_x_15087) ;  /* 0x000000000f087348 */ /* 0x000fea0003c00000 */
[----:B------:R0:W1:Y:S02]  /*5cc0*/  SHFL.BFLY P6, R14, R13, R12, R11 ;  /* 0x0c00000c0d0e7389 */ /* 0x00006400000c000b */
[----:B01----:R-:W-:Y:S05]  /*5cd0*/  ENDCOLLECTIVE ;  /* 0x000000000000791b */ /* 0x003fea0003800000 */
.L_x_15087:
        /* <DEDUP_REMOVED lines=8> */
.L_x_15088:
[----:B------:R-:W-:Y:S01]  /*5d60*/  HFMA2 R13, -RZ, RZ, 0, 0 ;  /* 0x00000000ff0d7431 */ /* 0x000fe200000001ff */
[----:B------:R-:W-:Y:S02]  /*5d70*/  MOV R12, 0x4 ;  /* 0x00000004000c7802 */ /* 0x000fe40000000f00 */
[----:B------:R-:W-:-:S07]  /*5d80*/  MOV R25, R14 ;  /* 0x0000000e00197202 */ /* 0x000fce0000000f00 */
[----:B------:R-:W-:Y:S05]  /*5d90*/  WARPSYNC.COLLECTIVE R15, `(.L_x_15089) ;  /* 0x000000000f087348 */ /* 0x000fea0003c00000 */
[----:B------:R0:W1:Y:S02]  /*5da0*/  SHFL.BFLY P6, R14, R13, R12, R11 ;  /* 0x0c00000c0d0e7389 */ /* 0x00006400000c000b */
[----:B01----:R-:W-:Y:S05]  /*5db0*/  ENDCOLLECTIVE ;  /* 0x000000000000791b */ /* 0x003fea0003800000 */
.L_x_15089:
        /* <DEDUP_REMOVED lines=8> */
.L_x_15090:
[----:B------:R-:W-:Y:S02]  /*5e40*/  HFMA2 R12, -RZ, RZ, 0, 5.9604644775390625e-08 ;  /* 0x00000001ff0c7431 */ /* 0x000fe400000001ff */
[----:B------:R-:W-:-:S05]  /*5e50*/  FADD.FTZ R37, R37, R14 ;  /* 0x0000000e25257221 */ /* 0x000fca0000010000 */
[----:B------:R-:W-:-:S07]  /*5e60*/  MOV R13, R37 ;  /* 0x00000025000d7202 */ /* 0x000fce0000000f00 */
[----:B------:R-:W-:Y:S05]  /*5e70*/  WARPSYNC.COLLECTIVE R15, `(.L_x_15091) ;  /* 0x000000000f087348 */ /* 0x000fea0003c00000 */
[----:B------:R0:W1:Y:S02]  /*5e80*/  SHFL.BFLY P6, R14, R13, R12, R11 ;  /* 0x0c00000c0d0e7389 */ /* 0x00006400000c000b */
[----:B01----:R-:W-:Y:S05]  /*5e90*/  ENDCOLLECTIVE ;  /* 0x000000000000791b */ /* 0x003fea0003800000 */
.L_x_15091:
[----:B------:R-:W-:Y:S01]  /*5ea0*/  MOV R13, RZ ;  /* 0x000000ff000d7202 */ /* 0x000fe20000000f00 */
[----:B------:R-:W-:Y:S02]  /*5eb0*/  HFMA2 R12, -RZ, RZ, 0, 2.384185791015625e-07 ;  /* 0x00000004ff0c7431 */ /* 0x000fe400000001ff */
[----:B------:R-:W-:-:S07]  /*5ec0*/  IMAD.MOV.U32 R30, RZ, RZ, R14 ;  /* 0x000000ffff1e7224 */ /* 0x000fce00078e000e */
[----:B------:R-:W-:Y:S05]  /*5ed0*/  WARPSYNC.COLLECTIVE R15, `(.L_x_15092) ;  /* 0x000000000f087348 */ /* 0x000fea0003c00000 */
[----:B------:R0:W1:Y:S02]  /*5ee0*/  SHFL.BFLY P6, R14, R13, R12, R11 ;  /* 0x0c00000c0d0e7389 */ /* 0x00006400000c000b */
[----:B01----:R-:W-:Y:S05]  /*5ef0*/  ENDCOLLECTIVE ;  /* 0x000000000000791b */ /* 0x003fea0003800000 */
.L_x_15092:
[----:B------:R-:W-:Y:S01]  /*5f00*/  FADD.FTZ R29, R37, R30 ;  /* 0x0000001e251d7221 */ /* 0x000fe20000010000 */
[----:B------:R-:W-:Y:S02]  /*5f10*/  HFMA2 R12, -RZ, RZ, 0, 1.1920928955078125e-07 ;  /* 0x00000002ff0c7431 */ /* 0x000fe400000001ff */
[----:B------:R-:W-:-:S05]  /*5f20*/  FADD.FTZ R41, RZ, R14 ;  /* 0x0000000eff297221 */ /* 0x000fca0000010000 */
[----:B------:R-:W-:-:S07]  /*5f30*/  MOV R13, R41 ;  /* 0x00000029000d7202 */ /* 0x000fce0000000f00 */
[----:B------:R-:W-:Y:S05]  /*5f40*/  WARPSYNC.COLLECTIVE R15, `(.L_x_15093) ;  /* 0x000000000f087348 */ /* 0x000fea0003c00000 */
[----:B------:R0:W1:Y:S02]  /*5f50*/  SHFL.BFLY P6, R14, R13, R12, R11 ;  /* 0x0c00000c0d0e7389 */ /* 0x00006400000c000b */
[----:B01----:R-:W-:Y:S05]  /*5f60*/  ENDCOLLECTIVE ;  /* 0x000000000000791b */ /* 0x003fea0003800000 */
.L_x_15093:
[----:B------:R-:W-:Y:S02]  /*5f70*/  HFMA2 R12, -RZ, RZ, 0, 5.9604644775390625e-08 ;  /* 0x00000001ff0c7431 */ /* 0x000fe400000001ff */
[----:B------:R-:W-:-:S04]  /*5f80*/  IMAD.MOV.U32 R42, RZ, RZ, R14 ;  /* 0x000000ffff2a7224 */ /* 0x000fc800078e000e */
[----:B------:R-:W-:-:S05]  /*5f90*/  FADD.FTZ R41, R41, R42 ;  /* 0x0000002a29297221 */ /* 0x000fca0000010000 */
[----:B------:R-:W-:-:S07]  /*5fa0*/  MOV R13, R41 ;  /* 0x00000029000d7202 */ /* 0x000fce0000000f00 */
[----:B------:R-:W-:Y:S05]  /*5fb0*/  WARPSYNC.COLLECTIVE R15, `(.L_x_15094) ;  /* 0x000000000f087348 */ /* 0x000fea0003c00000 */
[----:B------:R0:W1:Y:S02]  /*5fc0*/  SHFL.BFLY P6, R14, R13, R12, R11 ;  /* 0x0c00000c0d0e7389 */ /* 0x00006400000c000b */
[----:B01----:R-:W-:Y:S05]  /*5fd0*/  ENDCOLLECTIVE ;  /* 0x000000000000791b */ /* 0x003fea0003800000 */
.L_x_15094:
[----:B------:R-:W-:Y:S02]  /*5fe0*/  HFMA2 R13, -RZ, RZ, 0, 0 ;  /* 0x00000000ff0d7431 */ /* 0x000fe400000001ff */
[----:B------:R-:W-:Y:S01]  /*5ff0*/  IMAD.MOV.U32 R12, RZ, RZ, 0x4 ;  /* 0x00000004ff0c7424 */ /* 0x000fe200078e00ff */
[----:B------:R-:W-:-:S07]  /*6000*/  MOV R32, R14 ;  /* 0x0000000e00207202 */ /* 0x000fce0000000f00 */
[----:B------:R-:W-:Y:S05]  /*6010*/  WARPSYNC.COLLECTIVE R15, `(.L_x_15095) ;  /* 0x000000000f087348 */ /* 0x000fea0003c00000 */
[----:B------:R0:W1:Y:S02]  /*6020*/  SHFL.BFLY P6, R14, R13, R12, R11 ;  /* 0x0c00000c0d0e7389 */ /* 0x00006400000c000b */
[----:B01----:R-:W-:Y:S05]  /*6030*/  ENDCOLLECTIVE ;  /* 0x000000000000791b */ /* 0x003fea0003800000 */
.L_x_15095:
        /* <DEDUP_REMOVED lines=8> */
.L_x_15096:
[----:B------:R-:W-:Y:S02]  /*60c0*/  IMAD.MOV.U32 R12, RZ, RZ, 0x1 ;  /* 0x00000001ff0c7424 */ /* 0x000fe400078e00ff */
[----:B------:R-:W-:-:S05]  /*60d0*/  FADD.FTZ R40, R40, R14 ;  /* 0x0000000e28287221 */ /* 0x000fca0000010000 */
[----:B------:R-:W-:-:S07]  /*60e0*/  MOV R13, R40 ;  /* 0x00000028000d7202 */ /* 0x000fce0000000f00 */
[----:B------:R-:W-:Y:S05]  /*60f0*/  WARPSYNC.COLLECTIVE R15, `(.L_x_15097) ;  /* 0x000000000f087348 */ /* 0x000fea0003c00000 */
[----:B------:R0:W1:Y:S02]  /*6100*/  SHFL.BFLY P6, R14, R13, R12, R11 ;  /* 0x0c00000c0d0e7389 */ /* 0x00006400000c000b */
[----:B01----:R-:W-:Y:S05]  /*6110*/  ENDCOLLECTIVE ;  /* 0x000000000000791b */ /* 0x003fea0003800000 */
.L_x_15097:
[----:B------:R-:W-:Y:S01]  /*6120*/  HFMA2 R13, -RZ, RZ, 0, 0 ;  /* 0x00000000ff0d7431 */ /* 0x000fe200000001ff */
[----:B------:R-:W-:Y:S02]  /*6130*/  MOV R12, 0x4 ;  /* 0x00000004000c7802 */ /* 0x000fe40000000f00 */
[----:B------:R-:W-:-:S07]  /*6140*/  MOV R33, R14 ;  /* 0x0000000e00217202 */ /* 0x000fce0000000f00 */
[----:B------:R-:W-:Y:S05]  /*6150*/  WARPSYNC.COLLECTIVE R15, `(.L_x_15098) ;  /* 0x000000000f087348 */ /* 0x000fea0003c00000 */
[----:B------:R0:W1:Y:S02]  /*6160*/  SHFL.BFLY P6, R14, R13, R12, R11 ;  /* 0x0c00000c0d0e7389 */ /* 0x00006400000c000b */
[----:B01----:R-:W-:Y:S05]  /*6170*/  ENDCOLLECTIVE ;  /* 0x000000000000791b */ /* 0x003fea0003800000 */
.L_x_15098:
[----:B------:R-:W-:Y:S01]  /*6180*/  FADD.FTZ R32, R40, R33 ;  /* 0x0000002128207221 */ /* 0x000fe20000010000 */
[----:B------:R-:W-:Y:S02]  /*6190*/  IMAD.MOV.U32 R12, RZ, RZ, 0x2 ;  /* 0x00000002ff0c7424 */ /* 0x000fe400078e00ff */
[----:B------:R-:W-:-:S05]  /*61a0*/  FADD.FTZ R7, RZ, R14 ;  /* 0x0000000eff077221 */ /* 0x000fca0000010000 */
[----:B------:R-:W-:-:S07]  /*61b0*/  MOV R13, R7 ;  /* 0x00000007000d7202 */ /* 0x000fce0000000f00 */
[----:B------:R-:W-:Y:S05]  /*61c0*/  WARPSYNC.COLLECTIVE R15, `(.L_x_15099) ;  /* 0x000000000f087348 */ /* 0x000fea0003c00000 */
[----:B------:R0:W1:Y:S02]  /*61d0*/  SHFL.BFLY P6, R14, R13, R12, R11 ;  /* 0x0c00000c0d0e7389 */ /* 0x00006400000c000b */
[----:B01----:R-:W-:Y:S05]  /*61e0*/  ENDCOLLECTIVE ;  /* 0x000000000000791b */ /* 0x003fea0003800000 */
.L_x_15099:
[----:B------:R-:W-:Y:S02]  /*61f0*/  HFMA2 R12, -RZ, RZ, 0, 5.9604644775390625e-08 ;  /* 0x00000001ff0c7431 */ /* 0x000fe400000001ff */
[----:B------:R-:W-:-:S05]  /*6200*/  FADD.FTZ R21, R7, R14 ;  /* 0x0000000e07157221 */ /* 0x000fca0000010000 */
[----:B------:R-:W-:-:S07]  /*6210*/  MOV R13, R21 ;  /* 0x00000015000d7202 */ /* 0x000fce0000000f00 */
[----:B------:R-:W-:Y:S05]  /*6220*/  WARPSYNC.COLLECTIVE R15, `(.L_x_15100) ;  /* 0x000000000f087348 */ /* 0x000fea0003c00000 */
[----:B------:R0:W1:Y:S02]  /*6230*/  SHFL.BFLY P6, R14, R13, R12, R11 ;  /* 0x0c00000c0d0e7389 */ /* 0x00006400000c000b */
[----:B01----:R-:W-:Y:S05]  /*6240*/  ENDCOLLECTIVE ;  /* 0x000000000000791b */ /* 0x003fea0003800000 */
.L_x_15100:
[----:B------:R-:W-:Y:S01]  /*6250*/  MOV R13, RZ ;  /* 0x000000ff000d7202 */ /* 0x000fe20000000f00 */
[----:B------:R-:W-:Y:S02]  /*6260*/  HFMA2 R12, -RZ, RZ, 0, 2.384185791015625e-07 ;  /* 0x00000004ff0c7431 */ /* 0x000fe400000001ff */
[----:B------:R-:W-:-:S07]  /*6270*/  FADD.FTZ R33, R21, R14 ;  /* 0x0000000e15217221 */ /* 0x000fce0000010000 */
[----:B------:R-:W-:Y:S05]  /*6280*/  WARPSYNC.COLLECTIVE R15, `(.L_x_15101) ;  /* 0x000000000f087348 */ /* 0x000fea0003c00000 */
[----:B------:R0:W1:Y:S02]  /*6290*/  SHFL.BFLY P6, R14, R13, R12, R11 ;  /* 0x0c00000c0d0e7389 */ /* 0x00006400000c000b */
[----:B01----:R-:W-:Y:S05]  /*62a0*/  ENDCOLLECTIVE ;  /* 0x000000000000791b */ /* 0x003fea0003800000 */
.L_x_15101:
[----:B------:R-:W-:Y:S01]  /*62b0*/  MOV R12, 0x2 ;  /* 0x00000002000c7802 */ /* 0x000fe20000000f00 */
[----:B------:R-:W-:-:S04]  /*62c0*/  FADD.FTZ R7, RZ, R14 ;  /* 0x0000000eff077221 */ /* 0x000fc80000010000 */
[----:B------:R-:W-:-:S07]  /*62d0*/  IMAD.MOV.U32 R13, RZ, RZ, R7 ;  /* 0x000000ffff0d7224 */ /* 0x000fce00078e0007 */
[----:B------:R-:W-:Y:S05]  /*62e0*/  WARPSYNC.COLLECTIVE R15, `(.L_x_15102) ;  /* 0x000000000f087348 */ /* 0x000fea0003c00000 */
[----:B------:R0:W1:Y:S02]  /*62f0*/  SHFL.BFLY P6, R14, R13, R12, R11 ;  /* 0x0c00000c0d0e7389 */ /* 0x00006400000c000b */
[----:B01----:R-:W-:Y:S05]  /*6300*/  ENDCOLLECTIVE ;  /* 0x000000000000791b */ /* 0x003fea0003800000 */
.L_x_15102:
[----:B------:R-:W-:Y:S01]  /*6310*/  HFMA2 R12, -RZ, RZ, 0, 5.9604644775390625e-08 ;  /* 0x00000001ff0c7431 */ /* 0x000fe200000001ff */
[----:B------:R-:W-:-:S05]  /*6320*/  MOV R34, R14 ;  /* 0x0000000e00227202 */ /* 0x000fca0000000f00 */
[----:B------:R-:W-:-:S05]  /*6330*/  FADD.FTZ R31, R7, R34 ;  /* 0x00000022071f7221 */ /* 0x000fca0000010000 */
[----:B------:R-:W-:-:S07]  /*6340*/  MOV R13, R31 ;  /* 0x0000001f000d7202 */ /* 0x000fce0000000f00 */
[----:B------:R-:W-:Y:S05]  /*6350*/  WARPSYNC.COLLECTIVE R15, `(.L_x_15103) ;  /* 0x000000000f087348 */ /* 0x000fea0003c00000 */
[----:B------:R0:W1:Y:S02]  /*6360*/  SHFL.BFLY P6, R14, R13, R12, R11 ;  /* 0x0c00000c0d0e7389 */ /* 0x00006400000c000b */
[----:B01----:R-:W-:Y:S05]  /*6370*/  ENDCOLLECTIVE ;  /* 0x000000000000791b */ /* 0x003fea0003800000 */
.L_x_15103:
[----:B------:R-:W-:Y:S05]  /*6380*/  BRA `(.L_x_15104) ;  /* 0xffffffd000347947 */ /* 0x000fea000383ffff */
.L_x_15105:
        /* <DEDUP_REMOVED lines=15> */
.L_x_27441:


//--------------------- .text._ZN4vllm25paged_attention_v2_kernelIfhLi80ELi32ELi128ELNS_18Fp8KVCacheDataTypeE1ELb1ELi512EEEvPfS2_PT_PKS3_PKT0_S9_ifPKiSB_iPKfiiiSD_SD_iiiii --------------------------
	.section	.text._ZN4vllm25paged_attention_v2_kernelIfhLi80ELi32ELi128ELNS_18Fp8KVCacheDataTypeE1ELb1ELi512EEEvPfS2_PT_PKS3_PKT0_S9_ifPKiSB_iPKfiiiSD_SD_iiiii,"ax",@progbits
	.align	128
        .global         _ZN4vllm25paged_attention_v2_kernelIfhLi80ELi32ELi128ELNS_18Fp8KVCacheDataTypeE1ELb1ELi512EEEvPfS2_PT_PKS3_PKT0_S9_ifPKiSB_iPKfiiiSD_SD_iiiii
        .type           _ZN4vllm25paged_attention_v2_kernelIfhLi80ELi32ELi128ELNS_18Fp8KVCacheDataTypeE1ELb1ELi512EEEvPfS2_PT_PKS3_PKT0_S9_ifPKiSB_iPKfiiiSD_SD_iiiii,@function
        .size           _ZN4vllm25paged_attention_v2_kernelIfhLi80ELi32ELi128ELNS_18Fp8KVCacheDataTypeE1ELb1ELi512EEEvPfS2_PT_PKS3_PKT0_S9_ifPKiSB_iPKfiiiSD_SD_iiiii,(.L_x_27442 - _ZN4vllm25paged_attention_v2_kernelIfhLi80ELi32ELi128ELNS_18Fp8KVCacheDataTypeE1ELb1ELi512EEEvPfS2_PT_PKS3_PKT0_S9_ifPKiSB_iPKfiiiSD_SD_iiiii)
        .other          _ZN4vllm25paged_attention_v2_kernelIfhLi80ELi32ELi128ELNS_18Fp8KVCacheDataTypeE1ELb1ELi512EEEvPfS2_PT_PKS3_PKT0_S9_ifPKiSB_iPKfiiiSD_SD_iiiii,@"STO_CUDA_ENTRY STV_DEFAULT"
_ZN4vllm25paged_attention_v2_kernelIfhLi80ELi32ELi128ELNS_18Fp8KVCacheDataTypeE1ELb1ELi512EEEvPfS2_PT_PKS3_PKT0_S9_ifPKiSB_iPKfiiiSD_SD_iiiii:
.text._ZN4vllm25paged_attention_v2_kernelIfhLi80ELi32ELi128ELNS_18Fp8KVCacheDataTypeE1ELb1ELi512EEEvPfS2_PT_PKS3_PKT0_S9_ifPKiSB_iPKfiiiSD_SD_iiiii:
        /* <DEDUP_REMOVED lines=114> */
.L_x_15106:
        /* <DEDUP_REMOVED lines=26> */
.L_x_15110:
        /* <DEDUP_REMOVED lines=39> */
.L_x_15108:
[----:B------:R-:W-:Y:S05]  /*0b30*/  BSYNC.RECONVERGENT B6 ;  /* 0x0000000000067941 */ /* 0x000fea0003800200 */
.L_x_15107:
        /* <DEDUP_REMOVED lines=14> */
.L_x_15153:
        /* <DEDUP_REMOVED lines=41> */
.L_x_15116:
        /* <DEDUP_REMOVED lines=11> */
.L_x_15115:
[----:B------:R-:W-:Y:S05]  /*0f60*/  BSYNC.RECONVERGENT B1 ;  /* 0x0000000000017941 */ /* 0x000fea0003800200 */
.L_x_15114:
        /* <DEDUP_REMOVED lines=12> */
.L_x_15119:
        /* <DEDUP_REMOVED lines=100> */
.L_x_15118:
[----:B------:R-:W-:Y:S05]  /*1670*/  BSYNC.RECONVERGENT B1 ;  /* 0x0000000000017941 */ /* 0x000fea0003800200 */
.L_x_15117:
        /* <DEDUP_REMOVED lines=55> */
.L_x_15121:
[----:B------:R-:W-:Y:S05]  /*19f0*/  BSYNC.RECONVERGENT B1 ;  /* 0x0000000000017941 */ /* 0x000fea0003800200 */
.L_x_15120:
        /* <DEDUP_REMOVED lines=26> */
.L_x_15113:
[----:B------:R-:W-:Y:S05]  /*1ba0*/  BSYNC.RECONVERGENT B0 ;  /* 0x0000000000007941 */ /* 0x000fea0003800200 */
.L_x_15112:
        /* <DEDUP_REMOVED lines=41> */
.L_x_15126:
[----:B------:R-:W1:Y:S01]  /*1e40*/  LDS R13, [R7] ;  /* 0x00000000070d7984 */ /* 0x000e620000000800 */
[----:B------:R-:W-:-:S04]  /*1e50*/  IADD3 R11, PT, PT, R11, 0x1, RZ ;  /* 0x000000010b0b7810 */ /* 0x000fc80007ffe0ff */
[----:B------:R-:W-:Y:S01]  /*1e60*/  ISETP.NE.AND P0, PT, R11, RZ, PT ;  /* 0x000000ff0b00720c */ /* 0x000fe20003f05270 */
[----:B-1----:R-:W-:-:S05]  /*1e70*/  FMUL.FTZ R20, R13, R4 ;  /* 0x000000040d147220 */ /* 0x002fca0000410000 */
[----:B------:R1:W-:Y:S02]  /*1e80*/  STS [R7], R20 ;  /* 0x0000001407007388 */ /* 0x0003e40000000800 */
[----:B-1----:R-:W-:-:S05]  /*1e90*/  IADD3 R7, PT, PT, R7, 0x200, RZ ;  /* 0x0000020007077810 */ /* 0x002fca0007ffe0ff */
[----:B------:R-:W-:Y:S05]  /*1ea0*/  @P0 BRA `(.L_x_15126) ;  /* 0xfffffffc00e40947 */ /* 0x000fea000383ffff */
.L_x_15125:
[----:B------:R-:W-:Y:S05]  /*1eb0*/  BSYNC.RECONVERGENT B1 ;  /* 0x0000000000017941 */ /* 0x000fea0003800200 */
.L_x_15124:
        /* <DEDUP_REMOVED lines=12> */
.L_x_15129:
        /* <DEDUP_REMOVED lines=52> */
.L_x_15128:
[----:B------:R-:W-:Y:S05]  /*22c0*/  BSYNC.RECONVERGENT B1 ;  /* 0x0000000000017941 */ /* 0x000fea0003800200 */
.L_x_15127:
        /* <DEDUP_REMOVED lines=31> */
.L_x_15131:
[----:B------:R-:W-:Y:S05]  /*24c0*/  BSYNC.RECONVERGENT B1 ;  /* 0x0000000000017941 */ /* 0x000fea0003800200 */
.L_x_15130:
        /* <DEDUP_REMOVED lines=14> */
.L_x_15123:
[----:B------:R-:W-:Y:S05]  /*25b0*/  BSYNC.RECONVERGENT B0 ;  /* 0x0000000000007941 */ /* 0x000fea0003800200 */
.L_x_15122:
        /* <DEDUP_REMOVED lines=19> */
.L_x_15133:
[----:B------:R-:W-:Y:S05]  /*26f0*/  BSYNC.RECONVERGENT B0 ;  /* 0x0000000000007941 */ /* 0x000fea0003800200 */
.L_x_15132:
        /* <DEDUP_REMOVED lines=27> */
.L_x_15137:
        /* <DEDUP_REMOVED lines=34> */
.L_x_15136:
        /* <DEDUP_REMOVED lines=16> */
.L_x_15135:
[----:B------:R-:W-:Y:S05]  /*2bd0*/  BSYNC.RECONVERGENT B6 ;  /* 0x0000000000067941 */ /* 0x000fea0003800200 */
.L_x_15134:
        /* <DEDUP_REMOVED lines=119> */
.L_x_15214:
        /* <DEDUP_REMOVED lines=41> */
.L_x_15140:
[----:B------:R-:W-:Y:S05]  /*35e0*/  BSYNC.RECONVERGENT B0 ;  /* 0x0000000000007941 */ /* 0x000fea0003800200 */
.L_x_15139:
        /* <DEDUP_REMOVED lines=43> */
.L_x_15142:
[----:B------:R-:W-:Y:S05]  /*38a0*/  BSYNC.RECONVERGENT B0 ;  /* 0x0000000000007941 */ /* 0x000fea0003800200 */
.L_x_15141:
        /* <DEDUP_REMOVED lines=23> */
.L_x_15144:
[----:B------:R-:W-:Y:S05]  /*3a20*/  BSYNC.RECONVERGENT B0 ;  /* 0x0000000000007941 */ /* 0x000fea0003800200 */
.L_x_15143:
        /* <DEDUP_REMOVED lines=43> */
.L_x_15146:
[----:B------:R-:W-:Y:S05]  /*3ce0*/  BSYNC.RECONVERGENT B0 ;  /* 0x0000000000007941 */ /* 0x000fea0003800200 */
.L_x_15145:
        /* <DEDUP_REMOVED lines=34> */
.L_x_15109:
        /* <DEDUP_REMOVED lines=16> */
.L_x_15147:
[----:B------:R-:W-:Y:S05]  /*4010*/  EXIT ;  /* 0x000000000000794d */ /* 0x000fea0003800000 */
.L_x_15111:
[----:B------:R-:W-:Y:S01]  /*4020*/  IMAD.MOV.U32 R12, RZ, RZ, 0x10 ;  /* 0x00000010ff0c7424 */ /* 0x000fe200078e00ff */
[----:B------:R-:W-:Y:S02]  /*4030*/  MOV R11, 0x1f ;  /* 0x0000001f000b7802 */ /* 0x000fe40000000f00 */
[----:B------:R-:W-:-:S07]  /*4040*/  MOV R15, 0xffffffff ;  /* 0xffffffff000f7802 */ /* 0x000fce0000000f00 */
[----:B------:R-:W-:Y:S05]  /*4050*/  WARPSYNC.COLLECTIVE R15, `(.L_x_15148) ;  /* 0x000000000f087348 */ /* 0x000fea0003c00000 */
[----:B------:R0:W1:Y:S02]  /*4060*/  SHFL.BFLY P6, R14, R13, R12, R11 ;  /* 0x0c00000c0d0e7389 */ /* 0x00006400000c000b */
[----:B01----:R-:W-:Y:S05]  /*4070*/  ENDCOLLECTIVE ;  /* 0x000000000000791b */ /* 0x003fea0003800000 */
.L_x_15148:
[----:B------:R-:W-:Y:S01]  /*4080*/  IMAD.MOV.U32 R12, RZ, RZ, 0x8 ;  /* 0x00000008ff0c7424 */ /* 0x000fe200078e00ff */
[----:B------:R-:W-:-:S04]  /*4090*/  FMNMX.FTZ R0, R14, -3.40282346638528859812e+38, !PT ;  /* 0xff7fffff0e007809 */ /* 0x000fc80007810000 */
[----:B------:R-:W-:-:S07]  /*40a0*/  MOV R13, R0 ;  /* 0x00000000000d7202 */ /* 0x000fce0000000f00 */
[----:B------:R-:W-:Y:S05]  /*40b0*/  WARPSYNC.COLLECTIVE R15, `(.L_x_15149) ;  /* 0x000000000f087348 */ /* 0x000fea0003c00000 */
[----:B------:R0:W1:Y:S02]  /*40c0*/  SHFL.BFLY P6, R14, R13, R12, R11 ;  /* 0x0c00000c0d0e7389 */ /* 0x00006400000c000b */
[----:B01----:R-:W-:Y:S05]  /*40d0*/  ENDCOLLECTIVE ;  /* 0x000000000000791b */ /* 0x003fea0003800000 */
.L_x_15149:
[----:B------:R-:W-:Y:S01]  /*40e0*/  HFMA2 R12, -RZ, RZ, 0, 2.384185791015625e-07 ;  /* 0x00000004ff0c7431 */ /* 0x000fe200000001ff */
[----:B------:R-:W-:-:S04]  /*40f0*/  FMNMX.FTZ R2, R0, R14, !PT ;  /* 0x0000000e00027209 */ /* 0x000fc80007810000 */
[----:B------:R-:W-:-:S07]  /*4100*/  MOV R13, R2 ;  /* 0x00000002000d7202 */ /* 0x000fce0000000f00 */
[----:B------:R-:W-:Y:S05]  /*4110*/  WARPSYNC.COLLECTIVE R15, `(.L_x_15150) ;  /* 0x000000000f087348 */ /* 0x000fea0003c00000 */
[----:B------:R0:W1:Y:S02]  /*4120*/  SHFL.BFLY P6, R14, R13, R12, R11 ;  /* 0x0c00000c0d0e7389 */ /* 0x00006400000c000b */
[----:B01----:R-:W-:Y:S05]  /*4130*/  ENDCOLLECTIVE ;  /* 0x000000000000791b */ /* 0x003fea0003800000 */
.L_x_15150:
[----:B------:R-:W-:Y:S01]  /*4140*/  IMAD.MOV.U32 R12, RZ, RZ, 0x2 ;  /* 0x00000002ff0c7424 */ /* 0x000fe200078e00ff */
[----:B------:R-:W-:-:S04]  /*4150*/  FMNMX.FTZ R3, R2, R14, !PT ;  /* 0x0000000e02037209 */ /* 0x000fc80007810000 */
[----:B------:R-:W-:-:S07]  /*4160*/  MOV R13, R3 ;  /* 0x00000003000d7202 */ /* 0x000fce0000000f00 */
[----:B------:R-:W-:Y:S05]  /*4170*/  WARPSYNC.COLLECTIVE R15, `(.L_x_15151) ;  /* 0x000000000f087348 */ /* 0x000fea0003c00000 */
[----:B------:R0:W1:Y:S02]  /*4180*/  SHFL.BFLY P6, R14, R13, R12, R11 ;  /* 0x0c00000c0d0e7389 */ /* 0x00006400000c000b */
[----:B01----:R-:W-:Y:S05]  /*4190*/  ENDCOLLECTIVE ;  /* 0x000000000000791b */ /* 0x003fea0003800000 */
.L_x_15151:
[----:B------:R-:W-:Y:S01]  /*41a0*/  HFMA2 R12, -RZ, RZ, 0, 5.9604644775390625e-08 ;  /* 0x00000001ff0c7431 */ /* 0x000fe200000001ff */
[----:B------:R-:W-:-:S04]  /*41b0*/  FMNMX.FTZ R4, R3, R14, !PT ;  /* 0x0000000e03047209 */ /* 0x000fc80007810000 */
[----:B------:R-:W-:-:S07]  /*41c0*/  MOV R13, R4 ;  /* 0x00000004000d7202 */ /* 0x000fce0000000f00 */
[----:B------:R-:W-:Y:S05]  /*41d0*/  WARPSYNC.COLLECTIVE R15, `(.L_x_15152) ;  /* 0x000000000f087348 */ /* 0x000fea0003c00000 */
[----:B------:R0:W1:Y:S02]  /*41e0*/  SHFL.BFLY P6, R14, R13, R12, R11 ;  /* 0x0c00000c0d0e7389 */ /* 0x00006400000c000b */
[----:B01----:R-:W-:Y:S05]  /*41f0*/  ENDCOLLECTIVE ;  /* 0x000000000000791b */ /* 0x003fea0003800000 */
.L_x_15152:
[----:B------:R-:W-:Y:S05]  /*4200*/  BRA `(.L_x_15153) ;  /* 0xffffffc800847947 */ /* 0x000fea000383ffff */
.L_x_15138:
[----:B------:R-:W-:Y:S01]  /*4210*/  MOV R13, RZ ;  /* 0x000000ff000d7202 */ /* 0x000fe20000000f00 */
[----:B-1-3--:R-:W-:Y:S02]  /*4220*/  IMAD.MOV.U32 R12, RZ, RZ, 0x4 ;  /* 0x00000004ff0c7424 */ /* 0x00afe400078e00ff */
[----:B--2---:R-:W-:Y:S01]  /*4230*/  HFMA2 R11, -RZ, RZ, 0, 1.847743988037109375e-06 ;  /* 0x0000001fff0b7431 */ /* 0x004fe200000001ff */
[----:B------:R-:W-:-:S07]  /*4240*/  MOV R15, 0xffffffff ;  /* 0xffffffff000f7802 */ /* 0x000fce0000000f00 */
[----:B0-----:R-:W-:Y:S05]  /*4250*/  WARPSYNC.COLLECTIVE R15, `(.L_x_15154) ;  /* 0x000000000f087348 */ /* 0x001fea0003c00000 */
[----:B------:R1:W2:Y:S02]  /*4260*/  SHFL.BFLY P6, R14, R13, R12, R11 ;  /* 0x0c00000c0d0e7389 */ /* 0x0002a400000c000b */
[----:B012---:R-:W-:Y:S05]  /*4270*/  ENDCOLLECTIVE ;  /* 0x000000000000791b */ /* 0x007fea0003800000 */
.L_x_15154:
[----:B------:R-:W-:Y:S02]  /*4280*/  IMAD.MOV.U32 R12, RZ, RZ, 0x2 ;  /* 0x00000002ff0c7424 */ /* 0x000fe400078e00ff */
[----:B------:R-:W-:-:S05]  /*4290*/  FADD.FTZ R26, RZ, R14 ;  /* 0x0000000eff1a7221 */ /* 0x000fca0000010000 */
[----:B------:R-:W-:-:S07]  /*42a0*/  MOV R13, R26 ;  /* 0x0000001a000d7202 */ /* 0x000fce0000000f00 */
[----:B------:R-:W-:Y:S05]  /*42b0*/  WARPSYNC.COLLECTIVE R15, `(.L_x_15155) ;  /* 0x000000000f087348 */ /* 0x000fea0003c00000 */
[----:B------:R0:W1:Y:S02]  /*42c0*/  SHFL.BFLY P6, R14, R13, R12, R11 ;  /* 0x0c00000c0d0e7389 */ /* 0x00006400000c000b */
[----:B01----:R-:W-:Y:S05]  /*42d0*/  ENDCOLLECTIVE ;  /* 0x000000000000791b */ /* 0x003fea0003800000 */
.L_x_15155:
[----:B------:R-:W-:Y:S01]  /*42e0*/  HFMA2 R12, -RZ, RZ, 0, 5.9604644775390625e-08 ;  /* 0x00000001ff0c7431 */ /* 0x000fe200000001ff */
[----:B------:R-:W-:-:S05]  /*42f0*/  MOV R5, R14 ;  /* 0x0000000e00057202 */ /* 0x000fca0000000f00 */
[----:B------:R-:W-:-:S05]  /*4300*/  FADD.FTZ R26, R26, R5 ;  /* 0x000000051a1a7221 */ /* 0x000fca0000010000 */
[----:B------:R-:W-:-:S07]  /*4310*/  MOV R13, R26 ;  /* 0x0000001a000d7202 */ /* 0x000fce0000000f00 */
[----:B------:R-:W-:Y:S05]  /*4320*/  WARPSYNC.COLLECTIVE R15, `(.L_x_15156) ;  /* 0x000000000f087348 */ /* 0x000fea0003c00000 */
[----:B------:R0:W1:Y:S02]  /*4330*/  SHFL.BFLY P6, R14, R13, R12, R11 ;  /* 0x0c00000c0d0e7389 */ /* 0x00006400000c000b */
[----:B01----:R-:W-:Y:S05]  /*4340*/  ENDCOLLECTIVE ;  /* 0x000000000000791b */ /* 0x003fea0003800000 */
.L_x_15156:
[----:B------:R-:W-:Y:S01]  /*4350*/  MOV R13, RZ ;  /* 0x000000ff000d7202 */ /* 0x000fe20000000f00 */
[----:B------:R-:W-:Y:S02]  /*4360*/  HFMA2 R12, -RZ, RZ, 0, 2.384185791015625e-07 ;  /* 0x00000004ff0c7431 */ /* 0x000fe400000001ff */
[----:B------:R-:W-:-:S07]  /*4370*/  IMAD.MOV.U32 R25, RZ, RZ, R14 ;  /* 0x000000ffff197224 */ /* 0x000fce00078e000e */
[----:B------:R-:W-:Y:S05]  /*4380*/  WARPSYNC.COLLECTIVE R15, `(.L_x_15157) ;  /* 0x000000000f087348 */ /* 0x000fea0003c00000 */
[----:B------:R0:W1:Y:S02]  /*4390*/  SHFL.BFLY P6, R14, R13, R12, R11 ;  /* 0x0c00000c0d0e7389 */ /* 0x00006400000c000b */
[----:B01----:R-:W-:Y:S05]  /*43a0*/  ENDCOLLECTIVE ;  /* 0x000000000000791b */ /* 0x003fea0003800000 */
.L_x_15157:
        /* <DEDUP_REMOVED lines=8> */
.L_x_15158:
[----:B------:R-:W-:Y:S01]  /*4430*/  IMAD.MOV.U32 R12, RZ, RZ, 0x1 ;  /* 0x00000001ff0c7424 */ /* 0x000fe200078e00ff */
[----:B------:R-:W-:-:S05]  /*4440*/  MOV R7, R14 ;  /* 0x0000000e00077202 */ /* 0x000fca0000000f00 */
[----:B------:R-:W-:-:S05]  /*4450*/  FADD.FTZ R24, R0, R7 ;  /* 0x0000000700187221 */ /* 0x000fca0000010000 */
[----:B------:R-:W-:-:S07]  /*4460*/  MOV R13, R24 ;  /* 0x00000018000d7202 */ /* 0x000fce0000000f00 */
[----:B------:R-:W-:Y:S05]  /*4470*/  WARPSYNC.COLLECTIVE R15, `(.L_x_15159) ;  /* 0x000000000f087348 */ /* 0x000fea0003c00000 */
[----:B------:R0:W1:Y:S02]  /*4480*/  SHFL.BFLY P6, R14, R13, R12, R11 ;  /* 0x0c00000c0d0e7389 */ /* 0x00006400000c000b */
[----:B01----:R-:W-:Y:S05]  /*4490*/  ENDCOLLECTIVE ;  /* 0x000000000000791b */ /* 0x003fea0003800000 */
.L_x_15159:
[----:B------:R-:W-:Y:S01]  /*44a0*/  HFMA2 R13, -RZ, RZ, 0, 0 ;  /* 0x00000000ff0d7431 */ /* 0x000fe200000001ff */
[----:B------:R-:W-:Y:S02]  /*44b0*/  MOV R12, 0x4 ;  /* 0x00000004000c7802 */ /* 0x000fe40000000f00 */
[----:B------:R-:W-:-:S07]  /*44c0*/  MOV R23, R14 ;  /* 0x0000000e00177202 */ /* 0x000fce0000000f00 */
[----:B------:R-:W-:Y:S05]  /*44d0*/  WARPSYNC.COLLECTIVE R15, `(.L_x_15160) ;  /* 0x000000000f087348 */ /* 0x000fea0003c00000 */
[----:B------:R0:W1:Y:S02]  /*44e0*/  SHFL.BFLY P6, R14, R13, R12, R11 ;  /* 0x0c00000c0d0e7389 */ /* 0x00006400000c000b */
[----:B01----:R-:W-:Y:S05]  /*44f0*/  ENDCOLLECTIVE ;  /* 0x000000000000791b */ /* 0x003fea0003800000 */
.L_x_15160:
        /* <DEDUP_REMOVED lines=8> */
.L_x_15161:
[----:B------:R-:W-:Y:S01]  /*4580*/  HFMA2 R12, -RZ, RZ, 0, 5.9604644775390625e-08 ;  /* 0x00000001ff0c7431 */ /* 0x000fe200000001ff */
[----:B------:R-:W-:-:S05]  /*4590*/  MOV R17, R14 ;  /* 0x0000000e00117202 */ /* 0x000fca0000000f00 */
[----:B------:R-:W-:-:S04]  /*45a0*/  FADD.FTZ R22, R22, R17 ;  /* 0x0000001116167221 */ /* 0x000fc80000010000 */
[----:B------:R-:W-:-:S07]  /*45b0*/  IMAD.MOV.U32 R13, RZ, RZ, R22 ;  /* 0x000000ffff0d7224 */ /* 0x000fce00078e0016 */
[----:B------:R-:W-:Y:S05]  /*45c0*/  WARPSYNC.COLLECTIVE R15, `(.L_x_15162) ;  /* 0x000000000f087348 */ /* 0x000fea0003c00000 */
[----:B------:R0:W1:Y:S02]  /*45d0*/  SHFL.BFLY P6, R14, R13, R12, R11 ;  /* 0x0c00000c0d0e7389 */ /* 0x00006400000c000b */
[----:B01----:R-:W-:Y:S05]  /*45e0*/  ENDCOLLECTIVE ;  /* 0x000000000000791b */ /* 0x003fea0003800000 */
.L_x_15162:
[----:B------:R-:W-:Y:S02]  /*45f0*/  HFMA2 R13, -RZ, RZ, 0, 0 ;  /* 0x00000000ff0d7431 */ /* 0x000fe400000001ff */
[----:B------:R-:W-:Y:S01]  /*4600*/  IMAD.MOV.U32 R12, RZ, RZ, 0x4 ;  /* 0x00000004ff0c7424 */ /* 0x000fe200078e00ff */
[----:B------:R-:W-:-:S07]  /*4610*/  MOV R21, R14 ;  /* 0x0000000e00157202 */ /* 0x000fce0000000f00 */
[----:B------:R-:W-:Y:S05]  /*4620*/  WARPSYNC.COLLECTIVE R15, `(.L_x_15163) ;  /* 0x000000000f087348 */ /* 0x000fea0003c00000 */
[----:B------:R0:W1:Y:S02]  /*4630*/  SHFL.BFLY P6, R14, R13, R12, R11 ;  /* 0x0c00000c0d0e7389 */ /* 0x00006400000c000b */
[----:B01----:R-:W-:Y:S05]  /*4640*/  ENDCOLLECTIVE ;  /* 0x000000000000791b */ /* 0x003fea0003800000 */
.L_x_15163:
        /* <DEDUP_REMOVED lines=8> */
.L_x_15164:
[----:B------:R-:W-:Y:S02]  /*46d0*/  HFMA2 R12, -RZ, RZ, 0, 5.9604644775390625e-08 ;  /* 0x00000001ff0c7431 */ /* 0x000fe400000001ff */
[----:B------:R-:W-:-:S04]  /*46e0*/  IMAD.MOV.U32 R19, RZ, RZ, R14 ;  /* 0x000000ffff137224 */ /* 0x000fc800078e000e */
[----:B------:R-:W-:-:S05]  /*46f0*/  FADD.FTZ R20, R20, R19 ;  /* 0x0000001314147221 */ /* 0x000fca0000010000 */
[----:B------:R-:W-:-:S07]  /*4700*/  MOV R13, R20 ;  /* 0x00000014000d7202 */ /* 0x000fce0000000f00 */
[----:B------:R-:W-:Y:S05]  /*4710*/  WARPSYNC.COLLECTIVE R15, `(.L_x_15165) ;  /* 0x000000000f087348 */ /* 0x000fea0003c00000 */
[----:B------:R0:W1:Y:S02]  /*4720*/  SHFL.BFLY P6, R14, R13, R12, R11 ;  /* 0x0c00000c0d0e7389 */ /* 0x00006400000c000b */
[----:B01----:R-:W-:Y:S05]  /*4730*/  ENDCOLLECTIVE ;  /* 0x000000000000791b */ /* 0x003fea0003800000 */
.L_x_15165:
[----:B------:R-:W-:Y:S02]  /*4740*/  IMAD.MOV.U32 R13, RZ, RZ, RZ ;  /* 0x000000ffff0d7224 */ /* 0x000fe400078e00ff */
[----:B------:R-:W-:Y:S01]  /*4750*/  HFMA2 R12, -RZ, RZ, 0, 2.384185791015625e-07 ;  /* 0x00000004ff0c7431 */ /* 0x000fe200000001ff */
[----:B------:R-:W-:-:S07]  /*4760*/  MOV R19, R14 ;  /* 0x0000000e00137202 */ /* 0x000fce0000000f00 */
[----:B------:R-:W-:Y:S05]  /*4770*/  WARPSYNC.COLLECTIVE R15, `(.L_x_15166) ;  /* 0x000000000f087348 */ /* 0x000fea0003c00000 */
[----:B------:R0:W1:Y:S02]  /*4780*/  SHFL.BFLY P6, R14, R13, R12, R11 ;  /* 0x0c00000c0d0e7389 */ /* 0x00006400000c000b */
[----:B01----:R-:W-:Y:S05]  /*4790*/  ENDCOLLECTIVE ;  /* 0x000000000000791b */ /* 0x003fea0003800000 */
.L_x_15166:
[----:B------:R-:W-:Y:S01]  /*47a0*/  FADD.FTZ R19, R20, R19 ;  /* 0x0000001314137221 */ /* 0x000fe20000010000 */
[----:B------:R-:W-:Y:S02]  /*47b0*/  HFMA2 R12, -RZ, RZ, 0, 1.1920928955078125e-07 ;  /* 0x00000002ff0c7431 */ /* 0x000fe400000001ff */
[----:B------:R-:W-:-:S05]  /*47c0*/  FADD.FTZ R18, RZ, R14 ;  /* 0x0000000eff127221 */ /* 0x000fca0000010000 */
[----:B------:R-:W-:-:S07]  /*47d0*/  MOV R13, R18 ;  /* 0x00000012000d7202 */ /* 0x000fce0000000f00 */
[----:B------:R-:W-:Y:S05]  /*47e0*/  WARPSYNC.COLLECTIVE R15, `(.L_x_15167) ;  /* 0x000000000f087348 */ /* 0x000fea0003c00000 */
[----:B------:R0:W1:Y:S02]  /*47f0*/  SHFL.BFLY P6, R14, R13, R12, R11 ;  /* 0x0c00000c0d0e7389 */ /* 0x00006400000c000b */
[----:B01----:R-:W-:Y:S05]  /*4800*/  ENDCOLLECTIVE ;  /* 0x000000000000791b */ /* 0x003fea0003800000 */
.L_x_15167:
[----:B------:R-:W-:Y:S02]  /*4810*/  HFMA2 R12, -RZ, RZ, 0, 5.9604644775390625e-08 ;  /* 0x00000001ff0c7431 */ /* 0x000fe400000001ff */
[----:B------:R-:W-:-:S04]  /*4820*/  IMAD.MOV.U32 R3, RZ, RZ, R14 ;  /* 0x000000ffff037224 */ /* 0x000fc800078e000e */
[----:B------:R-:W-:-:S05]  /*4830*/  FADD.FTZ R18, R18, R3 ;  /* 0x0000000312127221 */ /* 0x000fca0000010000 */
[----:B------:R-:W-:-:S07]  /*4840*/  MOV R13, R18 ;  /* 0x00000012000d7202 */ /* 0x000fce0000000f00 */
[----:B------:R-:W-:Y:S05]  /*4850*/  WARPSYNC.COLLECTIVE R15, `(.L_x_15168) ;  /* 0x000000000f087348 */ /* 0x000fea0003c00000 */
[----:B------:R0:W1:Y:S02]  /*4860*/  SHFL.BFLY P6, R14, R13, R12, R11 ;  /* 0x0c00000c0d0e7389 */ /* 0x00006400000c000b */
[----:B01----:R-:W-:Y:S05]  /*4870*/  ENDCOLLECTIVE ;  /* 0x000000000000791b */ /* 0x003fea0003800000 */
.L_x_15168:
[----:B------:R-:W-:Y:S02]  /*4880*/  IMAD.MOV.U32 R13, RZ, RZ, RZ ;  /* 0x000000ffff0d7224 */ /* 0x000fe400078e00ff */
[----:B------:R-:W-:Y:S01]  /*4890*/  HFMA2 R12, -RZ, RZ, 0, 2.384185791015625e-07 ;  /* 0x00000004ff0c7431 */ /* 0x000fe200000001ff */
[----:B------:R-:W-:-:S07]  /*48a0*/  MOV R17, R14 ;  /* 0x0000000e00117202 */ /* 0x000fce0000000f00 */
[----:B------:R-:W-:Y:S05]  /*48b0*/  WARPSYNC.COLLECTIVE R15, `(.L_x_15169) ;  /* 0x000000000f087348 */ /* 0x000fea0003c00000 */
[----:B------:R0:W1:Y:S02]  /*48c0*/  SHFL.BFLY P6, R14, R13, R12, R11 ;  /* 0x0c00000c0d0e7389 */ /* 0x00006400000c000b */
[----:B01----:R-:W-:Y:S05]  /*48d0*/  ENDCOLLECTIVE ;  /* 0x000000000000791b */ /* 0x003fea0003800000 */
.L_x_15169:
[----:B------:R-:W-:Y:S01]  /*48e0*/  FADD.FTZ R17, R18, R17 ;  /* 0x0000001112117221 */ /* 0x000fe20000010000 */
[----:B------:R-:W-:Y:S02]  /*48f0*/  HFMA2 R12, -RZ, RZ, 0, 1.1920928955078125e-07 ;  /* 0x00000002ff0c7431 */ /* 0x000fe400000001ff */
[----:B------:R-:W-:-:S05]  /*4900*/  FADD.FTZ R10, RZ, R14 ;  /* 0x0000000eff0a7221 */ /* 0x000fca0000010000 */
[----:B------:R-:W-:-:S07]  /*4910*/  MOV R13, R10 ;  /* 0x0000000a000d7202 */ /* 0x000fce0000000f00 */
[----:B------:R-:W-:Y:S05]  /*4920*/  WARPSYNC.COLLECTIVE R15, `(.L_x_15170) ;  /* 0x000000000f087348 */ /* 0x000fea0003c00000 */
[----:B------:R0:W1:Y:S02]  /*4930*/  SHFL.BFLY P6, R14, R13, R12, R11 ;  /* 0x0c00000c0d0e7389 */ /* 0x00006400000c000b */
[----:B01----:R-:W-:Y:S05]  /*4940*/  ENDCOLLECTIVE ;  /* 0x000000000000791b */ /* 0x003fea0003800000 */
.L_x_15170:
[----:B------:R-:W-:Y:S02]  /*4950*/  HFMA2 R12, -RZ, RZ, 0, 5.9604644775390625e-08 ;  /* 0x00000001ff0c7431 */ /* 0x000fe400000001ff */
[----:B------:R-:W-:-:S04]  /*4960*/  IMAD.MOV.U32 R9, RZ, RZ, R14 ;  /* 0x000000ffff097224 */ /* 0x000fc800078e000e */
[----:B------:R-:W-:-:S05]  /*4970*/  FADD.FTZ R10, R10, R9 ;  /* 0x000000090a0a7221 */ /* 0x000fca0000010000 */
[----:B------:R-:W-:-:S07]  /*4980*/  MOV R13, R10 ;  /* 0x0000000a000d7202 */ /* 0x000fce0000000f00 */
[----:B------:R-:W-:Y:S05]  /*4990*/  WARPSYNC.COLLECTIVE R15, `(.L_x_15171) ;  /* 0x000000000f087348 */ /* 0x000fea0003c00000 */
[----:B------:R0:W1:Y:S02]  /*49a0*/  SHFL.BFLY P6, R14, R13, R12, R11 ;  /* 0x0c00000c0d0e7389 */ /* 0x00006400000c000b */
[----:B01----:R-:W-:Y:S05]  /*49b0*/  ENDCOLLECTIVE ;  /* 0x000000000000791b */ /* 0x003fea0003800000 */
.L_x_15171:
[----:B------:R-:W-:Y:S02]  /*49c0*/  IMAD.MOV.U32 R13, RZ, RZ, RZ ;  /* 0x000000ffff0d7224 */ /* 0x000fe400078e00ff */
[----:B------:R-:W-:Y:S01]  /*49d0*/  HFMA2 R12, -RZ, RZ, 0, 2.384185791015625e-07 ;  /* 0x00000004ff0c7431 */ /* 0x000fe200000001ff */
[----:B------:R-:W-:-:S07]  /*49e0*/  MOV R9, R14 ;  /* 0x0000000e00097202 */ /* 0x000fce0000000f00 */
[----:B------:R-:W-:Y:S05]  /*49f0*/  WARPSYNC.COLLECTIVE R15, `(.L_x_15172) ;  /* 0x000000000f087348 */ /* 0x000fea0003c00000 */
[----:B------:R0:W1:Y:S02]  /*4a00*/  SHFL.BFLY P6, R14, R13, R12, R11 ;  /* 0x0c00000c0d0e7389 */ /* 0x00006400000c000b */
[----:B01----:R-:W-:Y:S05]  /*4a10*/  ENDCOLLECTIVE ;  /* 0x000000000000791b */ /* 0x003fea0003800000 */
.L_x_15172:
        /* <DEDUP_REMOVED lines=8> */
.L_x_15173:
[----:B------:R-:W-:Y:S01]  /*4aa0*/  HFMA2 R12, -RZ, RZ, 0, 5.9604644775390625e-08 ;  /* 0x00000001ff0c7431 */ /* 0x000fe200000001ff */
[----:B------:R-:W-:-:S05]  /*4ab0*/  MOV R7, R14 ;  /* 0x0000000e00077202 */ /* 0x000fca0000000f00 */
[----:B------:R-:W-:-:S05]  /*4ac0*/  FADD.FTZ R8, R8, R7 ;  /* 0x0000000708087221 */ /* 0x000fca0000010000 */
[----:B------:R-:W-:-:S07]  /*4ad0*/  MOV R13, R8 ;  /* 0x00000008000d7202 */ /* 0x000fce0000000f00 */
[----:B------:R-:W-:Y:S05]  /*4ae0*/  WARPSYNC.COLLECTIVE R15, `(.L_x_15174) ;  /* 0x000000000f087348 */ /* 0x000fea0003c00000 */
[----:B------:R0:W1:Y:S02]  /*4af0*/  SHFL.BFLY P6, R14, R13, R12, R11 ;  /* 0x0c00000c0d0e7389 */ /* 0x00006400000c000b */
[----:B01----:R-:W-:Y:S05]  /*4b00*/  ENDCOLLECTIVE ;  /* 0x000000000000791b */ /* 0x003fea0003800000 */
.L_x_15174:
[----:B------:R-:W-:Y:S01]  /*4b10*/  MOV R13, RZ ;  /* 0x000000ff000d7202 */ /* 0x000fe20000000f00 */
[----:B------:R-:W-:Y:S02]  /*4b20*/  HFMA2 R12, -RZ, RZ, 0, 2.384185791015625e-07 ;  /* 0x00000004ff0c7431 */ /* 0x000fe400000001ff */
[----:B------:R-:W-:-:S07]  /*4b30*/  IMAD.MOV.U32 R7, RZ, RZ, R14 ;  /* 0x000000ffff077224 */ /* 0x000fce00078e000e */
[----:B------:R-:W-:Y:S05]  /*4b40*/  WARPSYNC.COLLECTIVE R15, `(.L_x_15175) ;  /* 0x000000000f087348 */ /* 0x000fea0003c00000 */
[----:B------:R0:W1:Y:S02]  /*4b50*/  SHFL.BFLY P6, R14, R13, R12, R11 ;  /* 0x0c00000c0d0e7389 */ /* 0x00006400000c000b */
[----:B01----:R-:W-:Y:S05]  /*4b60*/  ENDCOLLECTIVE ;  /* 0x000000000000791b */ /* 0x003fea0003800000 */
.L_x_15175:
[----:B------:R-:W-:Y:S01]  /*4b70*/  FADD.FTZ R18, R8, R7 ;  /* 0x0000000708127221 */ /* 0x000fe20000010000 */
[----:B------:R-:W-:Y:S02]  /*4b80*/  IMAD.MOV.U32 R12, RZ, RZ, 0x2 ;  /* 0x00000002ff0c7424 */ /* 0x000fe400078e00ff */
[----:B------:R-:W-:-:S05]  /*4b90*/  FADD.FTZ R6, RZ, R14 ;  /* 0x0000000eff067221 */ /* 0x000fca0000010000 */
[----:B------:R-:W-:-:S07]  /*4ba0*/  MOV R13, R6 ;  /* 0x00000006000d7202 */ /* 0x000fce0000000f00 */
[----:B------:R-:W-:Y:S05]  /*4bb0*/  WARPSYNC.COLLECTIVE R15, `(.L_x_15176) ;  /* 0x000000000f087348 */ /* 0x000fea0003c00000 */
[----:B------:R0:W1:Y:S02]  /*4bc0*/  SHFL.BFLY P6, R14, R13, R12, R11 ;  /* 0x0c00000c0d0e7389 */ /* 0x00006400000c000b */
[----:B01----:R-:W-:Y:S05]  /*4bd0*/  ENDCOLLECTIVE ;  /* 0x000000000000791b */ /* 0x003fea0003800000 */
.L_x_15176:
[----:B------:R-:W-:Y:S01]  /*4be0*/  HFMA2 R12, -RZ, RZ, 0, 5.9604644775390625e-08 ;  /* 0x00000001ff0c7431 */ /* 0x000fe200000001ff */
[----:B------:R-:W-:-:S05]  /*4bf0*/  MOV R37, R14 ;  /* 0x0000000e00257202 */ /* 0x000fca0000000f00 */
[----:B------:R-:W-:-:S05]  /*4c00*/  FADD.FTZ R6, R6, R37 ;  /* 0x0000002506067221 */ /* 0x000fca0000010000 */
[----:B------:R-:W-:-:S07]  /*4c10*/  MOV R13, R6 ;  /* 0x00000006000d7202 */ /* 0x000fce0000000f00 */
[----:B------:R-:W-:Y:S05]  /*4c20*/  WARPSYNC.COLLECTIVE R15, `(.L_x_15177) ;  /* 0x000000000f087348 */ /* 0x000fea0003c00000 */
[----:B------:R0:W1:Y:S02]  /*4c30*/  SHFL.BFLY P6, R14, R13, R12, R11 ;  /* 0x0c00000c0d0e7389 */ /* 0x00006400000c000b */
[----:B01----:R-:W-:Y:S05]  /*4c40*/  ENDCOLLECTIVE ;  /* 0x000000000000791b */ /* 0x003fea0003800000 */
.L_x_15177:
[----:B------:R-:W-:Y:S01]  /*4c50*/  MOV R13, RZ ;  /* 0x000000ff000d7202 */ /* 0x000fe20000000f00 */
[----:B------:R-:W-:Y:S02]  /*4c60*/  HFMA2 R12, -RZ, RZ, 0, 2.384185791015625e-07 ;  /* 0x00000004ff0c7431 */ /* 0x000fe400000001ff */
[----:B------:R-:W-:-:S07]  /*4c70*/  IMAD.MOV.U32 R31, RZ, RZ, R14 ;  /* 0x000000ffff1f7224 */ /* 0x000fce00078e000e */
[----:B------:R-:W-:Y:S05]  /*4c80*/  WARPSYNC.COLLECTIVE R15, `(.L_x_15178) ;  /* 0x000000000f087348 */ /* 0x000fea0003c00000 */
[----:B------:R0:W1:Y:S02]  /*4c90*/  SHFL.BFLY P6, R14, R13, R12, R11 ;  /* 0x0c00000c0d0e7389 */ /* 0x00006400000c000b */
[----:B01----:R-:W-:Y:S05]  /*4ca0*/  ENDCOLLECTIVE ;  /* 0x000000000000791b */ /* 0x003fea0003800000 */
.L_x_15178:
        /* <DEDUP_REMOVED lines=8> */
.L_x_15179:
[----:B------:R-:W-:Y:S01]  /*4d30*/  IMAD.MOV.U32 R12, RZ, RZ, 0x1 ;  /* 0x00000001ff0c7424 */ /* 0x000fe200078e00ff */
[----:B------:R-:W-:-:S05]  /*4d40*/  MOV R36, R14 ;  /* 0x0000000e00247202 */ /* 0x000fca0000000f00 */
[----:B------:R-:W-:-:S05]  /*4d50*/  FADD.FTZ R5, R5, R36 ;  /* 0x0000002405057221 */ /* 0x000fca0000010000 */
[----:B------:R-:W-:-:S07]  /*4d60*/  MOV R13, R5 ;  /* 0x00000005000d7202 */ /* 0x000fce0000000f00 */
[----:B------:R-:W-:Y:S05]  /*4d70*/  WARPSYNC.COLLECTIVE R15, `(.L_x_15180) ;  /* 0x000000000f087348 */ /* 0x000fea0003c00000 */
[----:B------:R0:W1:Y:S02]  /*4d80*/  SHFL.BFLY P6, R14, R13, R12, R11 ;  /* 0x0c00000c0d0e7389 */ /* 0x00006400000c000b */
[----:B01----:R-:W-:Y:S05]  /*4d90*/  ENDCOLLECTIVE ;  /* 0x000000000000791b */ /* 0x003fea0003800000 */
.L_x_15180:
[----:B------:R-:W-:Y:S01]  /*4da0*/  HFMA2 R13, -RZ, RZ, 0, 0 ;  /* 0x00000000ff0d7431 */ /* 0x000fe200000001ff */
[----:B------:R-:W-:Y:S02]  /*4db0*/  MOV R12, 0x4 ;  /* 0x00000004000c7802 */ /* 0x000fe40000000f00 */
[----:B------:R-:W-:-:S07]  /*4dc0*/  MOV R20, R14 ;  /* 0x0000000e00147202 */ /* 0x000fce0000000f00 */
[----:B------:R-:W-:Y:S05]  /*4dd0*/  WARPSYNC.COLLECTIVE R15, `(.L_x_15181) ;  /* 0x000000000f087348 */ /* 0x000fea0003c00000 */
[----:B------:R0:W1:Y:S02]  /*4de0*/  SHFL.BFLY P6, R14, R13, R12, R11 ;  /* 0x0c00000c0d0e7389 */ /* 0x00006400000c000b */
[----:B01----:R-:W-:Y:S05]  /*4df0*/  ENDCOLLECTIVE ;  /* 0x000000000000791b */ /* 0x003fea0003800000 */
.L_x_15181:
        /* <DEDUP_REMOVED lines=8> */
.L_x_15182:
[----:B------:R-:W-:Y:S01]  /*4e80*/  HFMA2 R12, -RZ, RZ, 0, 5.9604644775390625e-08 ;  /* 0x00000001ff0c7431 */ /* 0x000fe200000001ff */
[----:B------:R-:W-:-:S05]  /*4e90*/  MOV R35, R14 ;  /* 0x0000000e00237202 */ /* 0x000fca0000000f00 */
[----:B------:R-:W-:-:S04]  /*4ea0*/  FADD.FTZ R4, R4, R35 ;  /* 0x0000002304047221 */ /* 0x000fc80000010000 */
[----:B------:R-:W-:-:S07]  /*4eb0*/  IMAD.MOV.U32 R13, RZ, RZ, R4 ;  /* 0x000000ffff0d7224 */ /* 0x000fce00078e0004 */
[----:B------:R-:W-:Y:S05]  /*4ec0*/  WARPSYNC.COLLECTIVE R15, `(.L_x_15183) ;  /* 0x000000000f087348 */ /* 0x000fea0003c00000 */
[----:B------:R0:W1:Y:S02]  /*4ed0*/  SHFL.BFLY P6, R14, R13, R12, R11 ;  /* 0x0c00000c0d0e7389 */ /* 0x00006400000c000b */
[----:B01----:R-:W-:Y:S05]  /*4ee0*/  ENDCOLLECTIVE ;  /* 0x000000000000791b */ /* 0x003fea0003800000 */
.L_x_15183:
[----:B------:R-:W-:Y:S02]  /*4ef0*/  HFMA2 R13, -RZ, RZ, 0, 0 ;  /* 0x00000000ff0d7431 */ /* 0x000fe400000001ff */
[----:B------:R-:W-:Y:S01]  /*4f00*/  IMAD.MOV.U32 R12, RZ, RZ, 0x4 ;  /* 0x00000004ff0c7424 */ /* 0x000fe200078e00ff */
[----:B------:R-:W-:-:S07]  /*4f10*/  MOV R9, R14 ;  /* 0x0000000e00097202 */ /* 0x000fce0000000f00 */
[----:B------:R-:W-:Y:S05]  /*4f20*/  WARPSYNC.COLLECTIVE R15, `(.L_x_15184) ;  /* 0x000000000f087348 */ /* 0x000fea0003c00000 */
[----:B------:R0:W1:Y:S02]  /*4f30*/  SHFL.BFLY P6, R14, R13, R12, R11 ;  /* 0x0c00000c0d0e7389 */ /* 0x00006400000c000b */
[----:B01----:R-:W-:Y:S05]  /*4f40*/  ENDCOLLECTIVE ;  /* 0x000000000000791b */ /* 0x003fea0003800000 */
.L_x_15184:
[----:B------:R-:W-:Y:S01]  /*4f50*/  FADD.FTZ R5, R4, R9 ;  /* 0x0000000904057221 */ /* 0x000fe20000010000 */
[----:B------:R-:W-:Y:S02]  /*4f60*/  HFMA2 R12, -RZ, RZ, 0, 1.1920928955078125e-07 ;  /* 0x00000002ff0c7431 */ /* 0x000fe400000001ff */
[----:B------:R-:W-:-:S05]  /*4f70*/  FADD.FTZ R3, RZ, R14 ;  /* 0x0000000eff037221 */ /* 0x000fca0000010000 */
[----:B------:R-:W-:-:S07]  /*4f80*/  MOV R13, R3 ;  /* 0x00000003000d7202 */ /* 0x000fce0000000f00 */
[----:B------:R-:W-:Y:S05]  /*4f90*/  WARPSYNC.COLLECTIVE R15, `(.L_x_15185) ;  /* 0x000000000f087348 */ /* 0x000fea0003c00000 */
[----:B------:R0:W1:Y:S02]  /*4fa0*/  SHFL.BFLY P6, R14, R13, R12, R11 ;  /* 0x0c00000c0d0e7389 */ /* 0x00006400000c000b */
[----:B01----:R-:W-:Y:S05]  /*4fb0*/  ENDCOLLECTIVE ;  /* 0x000000000000791b */ /* 0x003fea0003800000 */
.L_x_15185:
[----:B------:R-:W-:Y:S01]  /*4fc0*/  HFMA2 R12, -RZ, RZ, 0, 5.9604644775390625e-08 ;  /* 0x00000001ff0c7431 */ /* 0x000fe200000001ff */
[----:B------:R-:W-:-:S05]  /*4fd0*/  MOV R34, R14 ;  /* 0x0000000e00227202 */ /* 0x000fca0000000f00 */
[----:B------:R-:W-:-:S04]  /*4fe0*/  FADD.FTZ R3, R3, R34 ;  /* 0x0000002203037221 */ /* 0x000fc80000010000 */
[----:B------:R-:W-:-:S07]  /*4ff0*/  IMAD.MOV.U32 R13, RZ, RZ, R3 ;  /* 0x000000ffff0d7224 */ /* 0x000fce00078e0003 */
[----:B------:R-:W-:Y:S05]  /*5000*/  WARPSYNC.COLLECTIVE R15, `(.L_x_15186) ;  /* 0x000000000f087348 */ /* 0x000fea0003c00000 */
[----:B------:R0:W1:Y:S02]  /*5010*/  SHFL.BFLY P6, R14, R13, R12, R11 ;  /* 0x0c00000c0d0e7389 */ /* 0x00006400000c000b */
[----:B01----:R-:W-:Y:S05]  /*5020*/  ENDCOLLECTIVE ;  /* 0x000000000000791b */ /* 0x003fea0003800000 */
.L_x_15186:
[----:B------:R-:W-:Y:S02]  /*5030*/  HFMA2 R13, -RZ, RZ, 0, 0 ;  /* 0x00000000ff0d7431 */ /* 0x000fe400000001ff */
[----:B------:R-:W-:Y:S01]  /*5040*/  IMAD.MOV.U32 R12, RZ, RZ, 0x4 ;  /* 0x00000004ff0c7424 */ /* 0x000fe200078e00ff */
[----:B------:R-:W-:-:S07]  /*5050*/  MOV R22, R14 ;  /* 0x0000000e00167202 */ /* 0x000fce0000000f00 */
[----:B------:R-:W-:Y:S05]  /*5060*/  WARPSYNC.COLLECTIVE R15, `(.L_x_15187) ;  /* 0x000000000f087348 */ /* 0x000fea0003c00000 */
[----:B------:R0:W1:Y:S02]  /*5070*/  SHFL.BFLY P6, R14, R13, R12, R11 ;  /* 0x0c00000c0d0e7389 */ /* 0x00006400000c000b */
[----:B01----:R-:W-:Y:S05]  /*5080*/  ENDCOLLECTIVE ;  /* 0x000000000000791b */ /* 0x003fea0003800000 */
.L_x_15187:
        /* <DEDUP_REMOVED lines=8> */
.L_x_15188:
[----:B------:R-:W-:Y:S01]  /*5110*/  MOV R12, 0x1 ;  /* 0x00000001000c7802 */ /* 0x000fe20000000f00 */
[----:B------:R-:W-:-:S04]  /*5120*/  FADD.FTZ R2, R2, R14 ;  /* 0x0000000e02027221 */ /* 0x000fc80000010000 */
[----:B------:R-:W-:-:S07]  /*5130*/  IMAD.MOV.U32 R13, RZ, RZ, R2 ;  /* 0x000000ffff0d7224 */ /* 0x000fce00078e0002 */
[----:B------:R-:W-:Y:S05]  /*5140*/  WARPSYNC.COLLECTIVE R15, `(.L_x_15189) ;  /* 0x000000000f087348 */ /* 0x000fea0003c00000 */
[----:B------:R0:W1:Y:S02]  /*5150*/  SHFL.BFLY P6, R14, R13, R12, R11 ;  /* 0x0c00000c0d0e7389 */ /* 0x00006400000c000b */
[----:B01----:R-:W-:Y:S05]  /*5160*/  ENDCOLLECTIVE ;  /* 0x000000000000791b */ /* 0x003fea0003800000 */
.L_x_15189:
[----:B------:R-:W-:Y:S02]  /*5170*/  HFMA2 R13, -RZ, RZ, 0, 0 ;  /* 0x00000000ff0d7431 */ /* 0x000fe400000001ff */
[----:B------:R-:W-:Y:S01]  /*5180*/  IMAD.MOV.U32 R12, RZ, RZ, 0x4 ;  /* 0x00000004ff0c7424 */ /* 0x000fe200078e00ff */
[----:B------:R-:W-:-:S07]  /*5190*/  MOV R35, R14 ;  /* 0x0000000e00237202 */ /* 0x000fce0000000f00 */
[----:B------:R-:W-:Y:S05]  /*51a0*/  WARPSYNC.COLLECTIVE R15, `(.L_x_15190) ;  /* 0x000000000f087348 */ /* 0x000fea0003c00000 */
[----:B------:R0:W1:Y:S02]  /*51b0*/  SHFL.BFLY P6, R14, R13, R12, R11 ;  /* 0x0c00000c0d0e7389 */ /* 0x00006400000c000b */
[----:B01----:R-:W-:Y:S05]  /*51c0*/  ENDCOLLECTIVE ;  /* 0x000000000000791b */ /* 0x003fea0003800000 */
.L_x_15190:
        /* <DEDUP_REMOVED lines=8> */
.L_x_15191:
[----:B------:R-:W-:Y:S02]  /*5250*/  HFMA2 R12, -RZ, RZ, 0, 5.9604644775390625e-08 ;  /* 0x00000001ff0c7431 */ /* 0x000fe400000001ff */
[----:B------:R-:W-:-:S04]  /*5260*/  IMAD.MOV.U32 R33, RZ, RZ, R14 ;  /* 0x000000ffff217224 */ /* 0x000fc800078e000e */
[----:B------:R-:W-:-:S05]  /*5270*/  FADD.FTZ R0, R0, R33 ;  /* 0x0000002100007221 */ /* 0x000fca0000010000 */
[----:B------:R-:W-:-:S07]  /*5280*/  MOV R13, R0 ;  /* 0x00000000000d7202 */ /* 0x000fce0000000f00 */
[----:B------:R-:W-:Y:S05]  /*5290*/  WARPSYNC.COLLECTIVE R15, `(.L_x_15192) ;  /* 0x000000000f087348 */ /* 0x000fea0003c00000 */
[----:B------:R0:W1:Y:S02]  /*52a0*/  SHFL.BFLY P6, R14, R13, R12, R11 ;  /* 0x0c00000c0d0e7389 */ /* 0x00006400000c000b */
[----:B01----:R-:W-:Y:S05]  /*52b0*/  ENDCOLLECTIVE ;  /* 0x000000000000791b */ /* 0x003fea0003800000 */
.L_x_15192:
[----:B------:R-:W-:Y:S02]  /*52c0*/  IMAD.MOV.U32 R13, RZ, RZ, RZ ;  /* 0x000000ffff0d7224 */ /* 0x000fe400078e00ff */
[----:B------:R-:W-:Y:S01]  /*52d0*/  HFMA2 R12, -RZ, RZ, 0, 2.384185791015625e-07 ;  /* 0x00000004ff0c7431 */ /* 0x000fe200000001ff */
[----:B------:R-:W-:-:S07]  /*52e0*/  MOV R31, R14 ;  /* 0x0000000e001f7202 */ /* 0x000fce0000000f00 */
[----:B------:R-:W-:Y:S05]  /*52f0*/  WARPSYNC.COLLECTIVE R15, `(.L_x_15193) ;  /* 0x000000000f087348 */ /* 0x000fea0003c00000 */
[----:B------:R0:W1:Y:S02]  /*5300*/  SHFL.BFLY P6, R14, R13, R12, R11 ;  /* 0x0c00000c0d0e7389 */ /* 0x00006400000c000b */
[----:B01----:R-:W-:Y:S05]  /*5310*/  ENDCOLLECTIVE ;  /* 0x000000000000791b */ /* 0x003fea0003800000 */
.L_x_15193:
[----:B------:R-:W-:Y:S01]  /*5320*/  FADD.FTZ R6, R0, R31 ;  /* 0x0000001f00067221 */ /* 0x000fe20000010000 */
[----:B------:R-:W-:Y:S02]  /*5330*/  HFMA2 R12, -RZ, RZ, 0, 1.1920928955078125e-07 ;  /* 0x00000002ff0c7431 */ /* 0x000fe400000001ff */
[----:B------:R-:W-:-:S05]  /*5340*/  FADD.FTZ R30, RZ, R14 ;  /* 0x0000000eff1e7221 */ /* 0x000fca0000010000 */
[----:B------:R-:W-:-:S07]  /*5350*/  MOV R13, R30 ;  /* 0x0000001e000d7202 */ /* 0x000fce0000000f00 */
[----:B------:R-:W-:Y:S05]  /*5360*/  WARPSYNC.COLLECTIVE R15, `(.L_x_15194) ;  /* 0x000000000f087348 */ /* 0x000fea0003c00000 */
[----:B------:R0:W1:Y:S02]  /*5370*/  SHFL.BFLY P6, R14, R13, R12, R11 ;  /* 0x0c00000c0d0e7389 */ /* 0x00006400000c000b */
[----:B01----:R-:W-:Y:S05]  /*5380*/  ENDCOLLECTIVE ;  /* 0x000000000000791b */ /* 0x003fea0003800000 */
.L_x_15194:
[----:B------:R-:W-:Y:S02]  /*5390*/  HFMA2 R12, -RZ, RZ, 0, 5.9604644775390625e-08 ;  /* 0x00000001ff0c7431 */ /* 0x000fe400000001ff */
[----:B------:R-:W-:-:S04]  /*53a0*/  IMAD.MOV.U32 R31, RZ, RZ, R14 ;  /* 0x000000ffff1f7224 */ /* 0x000fc800078e000e */
[----:B------:R-:W-:-:S05]  /*53b0*/  FADD.FTZ R30, R30, R31 ;  /* 0x0000001f1e1e7221 */ /* 0x000fca0000010000 */
[----:B------:R-:W-:-:S07]  /*53c0*/  MOV R13, R30 ;  /* 0x0000001e000d7202 */ /* 0x000fce0000000f00 */
[----:B------:R-:W-:Y:S05]  /*53d0*/  WARPSYNC.COLLECTIVE R15, `(.L_x_15195) ;  /* 0x000000000f087348 */ /* 0x000fea0003c00000 */
[----:B------:R0:W1:Y:S02]  /*53e0*/  SHFL.BFLY P6, R14, R13, R12, R11 ;  /* 0x0c00000c0d0e7389 */ /* 0x00006400000c000b */
[----:B01----:R-:W-:Y:S05]  /*53f0*/  ENDCOLLECTIVE ;  /* 0x000000000000791b */ /* 0x003fea0003800000 */
.L_x_15195:
[----:B------:R-:W-:Y:S02]  /*5400*/  IMAD.MOV.U32 R13, RZ, RZ, RZ ;  /* 0x000000ffff0d7224 */ /* 0x000fe400078e00ff */
[----:B------:R-:W-:Y:S01]  /*5410*/  HFMA2 R12, -RZ, RZ, 0, 2.384185791015625e-07 ;  /* 0x00000004ff0c7431 */ /* 0x000fe200000001ff */
[----:B------:R-:W-:-:S07]  /*5420*/  MOV R9, R14 ;  /* 0x0000000e00097202 */ /* 0x000fce0000000f00 */
[----:B------:R-:W-:Y:S05]  /*5430*/  WARPSYNC.COLLECTIVE R15, `(.L_x_15196) ;  /* 0x000000000f087348 */ /* 0x000fea0003c00000 */
[----:B------:R0:W1:Y:S02]  /*5440*/  SHFL.BFLY P6, R14, R13, R12, R11 ;  /* 0x0c00000c0d0e7389 */ /* 0x00006400000c000b */
[----:B01----:R-:W-:Y:S05]  /*5450*/  ENDCOLLECTIVE ;  /* 0x000000000000791b */ /* 0x003fea0003800000 */
.L_x_15196:
        /* <DEDUP_REMOVED lines=8> */
.L_x_15197:
[----:B------:R-:W-:Y:S01]  /*54e0*/  HFMA2 R12, -RZ, RZ, 0, 5.9604644775390625e-08 ;  /* 0x00000001ff0c7431 */ /* 0x000fe200000001ff */
[----:B------:R-:W-:-:S05]  /*54f0*/  MOV R32, R14 ;  /* 0x0000000e00207202 */ /* 0x000fca0000000f00 */
[----:B------:R-:W-:-:S07]  /*5500*/  FADD.FTZ R13, R9, R32 ;  /* 0x00000020090d7221 */ /* 0x000fce0000010000 */
[----:B------:R-:W-:Y:S05]  /*5510*/  WARPSYNC.COLLECTIVE R15, `(.L_x_15198) ;  /* 0x000000000f087348 */ /* 0x000fea0003c00000 */
[----:B------:R0:W1:Y:S02]  /*5520*/  SHFL.BFLY P6, R14, R13, R12, R11 ;  /* 0x0c00000c0d0e7389 */ /* 0x00006400000c000b */
[----:B01----:R-:W-:Y:S05]  /*5530*/  ENDCOLLECTIVE ;  /* 0x000000000000791b */ /* 0x003fea0003800000 */
.L_x_15198:
[----:B------:R-:W-:Y:S01]  /*5540*/  HFMA2 R12, -RZ, RZ, 0, 2.384185791015625e-07 ;  /* 0x00000004ff0c7431 */ /* 0x000fe200000001ff */
[----:B------:R-:W-:-:S05]  /*5550*/  MOV R32, R14 ;  /* 0x0000000e00207202 */ /* 0x000fca0000000f00 */
[----:B------:R-:W-:Y:S01]  /*5560*/  FADD.FTZ R2, R13, R32 ;  /* 0x000000200d027221 */ /* 0x000fe20000010000 */
[----:B------:R-:W-:-:S07]  /*5570*/  IMAD.MOV.U32 R13, RZ, RZ, RZ ;  /* 0x000000ffff0d7224 */ /* 0x000fce00078e00ff */
[----:B------:R-:W-:Y:S05]  /*5580*/  WARPSYNC.COLLECTIVE R15, `(.L_x_15199) ;  /* 0x000000000f087348 */ /* 0x000fea0003c00000 */
[----:B------:R0:W1:Y:S02]  /*5590*/  SHFL.BFLY P6, R14, R13, R12, R11 ;  /* 0x0c00000c0d0e7389 */ /* 0x00006400000c000b */
[----:B01----:R-:W-:Y:S05]  /*55a0*/  ENDCOLLECTIVE ;  /* 0x000000000000791b */ /* 0x003fea0003800000 */
.L_x_15199:
[----:B------:R-:W-:Y:S01]  /*55b0*/  IMAD.MOV.U32 R12, RZ, RZ, 0x2 ;  /* 0x00000002ff0c7424 */ /* 0x000fe200078e00ff */
[----:B------:R-:W-:-:S05]  /*55c0*/  MOV R7, R14 ;  /* 0x0000000e00077202 */ /* 0x000fca0000000f00 */
[----:B------:R-:W-:-:S05]  /*55d0*/  FADD.FTZ R7, RZ, R7 ;  /* 0x00000007ff077221 */ /* 0x000fca0000010000 */
[----:B------:R-:W-:-:S07]  /*55e0*/  MOV R13, R7 ;  /* 0x00000007000d7202 */ /* 0x000fce0000000f00 */
[----:B------:R-:W-:Y:S05]  /*55f0*/  WARPSYNC.COLLECTIVE R15, `(.L_x_15200) ;  /* 0x000000000f087348 */ /* 0x000fea0003c00000 */
[----:B------:R0:W1:Y:S02]  /*5600*/  SHFL.BFLY P6, R14, R13, R12, R11 ;  /* 0x0c00000c0d0e7389 */ /* 0x00006400000c000b */
[----:B01----:R-:W-:Y:S05]  /*5610*/  ENDCOLLECTIVE ;  /* 0x000000000000791b */ /* 0x003fea0003800000 */
.L_x_15200:
[----:B------:R-:W-:Y:S02]  /*5620*/  HFMA2 R12, -RZ, RZ, 0, 5.9604644775390625e-08 ;  /* 0x00000001ff0c7431 */ /* 0x000fe400000001ff */
[----:B------:R-:W-:-:S05]  /*5630*/  FADD.FTZ R26, R7, R14 ;  /* 0x0000000e071a7221 */ /* 0x000fca0000010000 */
[----:B------:R-:W-:-:S07]  /*5640*/  MOV R13, R26 ;  /* 0x0000001a000d7202 */ /* 0x000fce0000000f00 */
[----:B------:R-:W-:Y:S05]  /*5650*/  WARPSYNC.COLLECTIVE R15, `(.L_x_15201) ;  /* 0x000000000f087348 */ /* 0x000fea0003c00000 */
[----:B------:R0:W1:Y:S02]  /*5660*/  SHFL.BFLY P6, R14, R13, R12, R11 ;  /* 0x0c00000c0d0e7389 */ /* 0x00006400000c000b */
[----:B01----:R-:W-:Y:S05]  /*5670*/  ENDCOLLECTIVE ;  /* 0x000000000000791b */ /* 0x003fea0003800000 */
.L_x_15201:
[----:B------:R-:W-:Y:S02]  /*5680*/  IMAD.MOV.U32 R13, RZ, RZ, RZ ;  /* 0x000000ffff0d7224 */ /* 0x000fe400078e00ff */
[----:B------:R-:W-:Y:S01]  /*5690*/  HFMA2 R12, -RZ, RZ, 0, 2.384185791015625e-07 ;  /* 0x00000004ff0c7431 */ /* 0x000fe200000001ff */
[----:B------:R-:W-:-:S07]  /*56a0*/  MOV R33, R14 ;  /* 0x0000000e00217202 */ /* 0x000fce0000000f00 */
[----:B------:R-:W-:Y:S05]  /*56b0*/  WARPSYNC.COLLECTIVE R15, `(.L_x_15202) ;  /* 0x000000000f087348 */ /* 0x000fea0003c00000 */
[----:B------:R0:W1:Y:S02]  /*56c0*/  SHFL.BFLY P6, R14, R13, R12, R11 ;  /* 0x0c00000c0d0e7389 */ /* 0x00006400000c000b */
[----:B01----:R-:W-:Y:S05]  /*56d0*/  ENDCOLLECTIVE ;  /* 0x000000000000791b */ /* 0x003fea0003800000 */
.L_x_15202:
[----:B------:R-:W-:Y:S01]  /*56e0*/  FADD.FTZ R9, R26, R33 ;  /* 0x000000211a097221 */ /* 0x000fe20000010000 */
[----:B------:R-:W-:Y:S02]  /*56f0*/  HFMA2 R12, -RZ, RZ, 0, 1.1920928955078125e-07 ;  /* 0x00000002ff0c7431 */ /* 0x000fe400000001ff */
[----:B------:R-:W-:-:S05]  /*5700*/  FADD.FTZ R24, RZ, R14 ;  /* 0x0000000eff187221 */ /* 0x000fca0000010000 */
[----:B------:R-:W-:-:S07]  /*5710*/  MOV R13, R24 ;  /* 0x00000018000d7202 */ /* 0x000fce0000000f00 */
[----:B------:R-:W-:Y:S05]  /*5720*/  WARPSYNC.COLLECTIVE R15, `(.L_x_15203) ;  /* 0x000000000f087348 */ /* 0x000fea0003c00000 */
[----:B------:R0:W1:Y:S02]  /*5730*/  SHFL.BFLY P6, R14, R13, R12, R11 ;  /* 0x0c00000c0d0e7389 */ /* 0x00006400000c000b */
[----:B01----:R-:W-:Y:S05]  /*5740*/  ENDCOLLECTIVE ;  /* 0x000000000000791b */ /* 0x003fea0003800000 */
.L_x_15203:
[----:B------:R-:W-:Y:S01]  /*5750*/  MOV R12, 0x1 ;  /* 0x00000001000c7802 */ /* 0x000fe20000000f00 */
[----:B------:R-:W-:-:S04]  /*5760*/  FADD.FTZ R7, R24, R14 ;  /* 0x0000000e18077221 */ /* 0x000fc80000010000 */
[----:B------:R-:W-:-:S07]  /*5770*/  IMAD.MOV.U32 R13, RZ, RZ, R7 ;  /* 0x000000ffff0d7224 */ /* 0x000fce00078e0007 */
[----:B------:R-:W-:Y:S05]  /*5780*/  WARPSYNC.COLLECTIVE R15, `(.L_x_15204) ;  /* 0x000000000f087348 */ /* 0x000fea0003c00000 */
[----:B------:R0:W1:Y:S02]  /*5790*/  SHFL.BFLY P6, R14, R13, R12, R11 ;  /* 0x0c00000c0d0e7389 */ /* 0x00006400000c000b */
[----:B01----:R-:W-:Y:S05]  /*57a0*/  ENDCOLLECTIVE ;  /* 0x000000000000791b */ /* 0x003fea0003800000 */
.L_x_15204:
[----:B------:R-:W-:Y:S02]  /*57b0*/  HFMA2 R13, -RZ, RZ, 0, 0 ;  /* 0x00000000ff0d7431 */ /* 0x000fe400000001ff */
[----:B------:R-:W-:Y:S01]  /*57c0*/  IMAD.MOV.U32 R12, RZ, RZ, 0x4 ;  /* 0x00000004ff0c7424 */ /* 0x000fe200078e00ff */
[----:B------:R-:W-:-:S07]  /*57d0*/  MOV R34, R14 ;  /* 0x0000000e00227202 */ /* 0x000fce0000000f00 */
[----:B------:R-:W-:Y:S05]  /*57e0*/  WARPSYNC.COLLECTIVE R15, `(.L_x_15205) ;  /* 0x000000000f087348 */ /* 0x000fea0003c00000 */
[----:B------:R0:W1:Y:S02]  /*57f0*/  SHFL.BFLY P6, R14, R13, R12, R11 ;  /* 0x0c00000c0d0e7389 */ /* 0x00006400000c000b */
[----:B01----:R-:W-:Y:S05]  /*5800*/  ENDCOLLECTIVE ;  /* 0x000000000000791b */ /* 0x003fea0003800000 */
.L_x_15205:
[----:B------:R-:W-:Y:S01]  /*5810*/  FADD.FTZ R26, R7, R34 ;  /* 0x00000022071a7221 */ /* 0x000fe20000010000 */
[----:B------:R-:W-:Y:S02]  /*5820*/  HFMA2 R12, -RZ, RZ, 0, 1.1920928955078125e-07 ;  /* 0x00000002ff0c7431 */ /* 0x000fe400000001ff */
[----:B------:R-:W-:-:S05]  /*5830*/  FADD.FTZ R24, RZ, R14 ;  /* 0x0000000eff187221 */ /* 0x000fca0000010000 */
[----:B------:R-:W-:-:S07]  /*5840*/  MOV R13, R24 ;  /* 0x00000018000d7202 */ /* 0x000fce0000000f00 */
[----:B------:R-:W-:Y:S05]  /*5850*/  WARPSYNC.COLLECTIVE R15, `(.L_x_15206) ;  /* 0x000000000f087348 */ /* 0x000fea0003c00000 */
[----:B------:R0:W1:Y:S02]  /*5860*/  SHFL.BFLY P6, R14, R13, R12, R11 ;  /* 0x0c00000c0d0e7389 */ /* 0x00006400000c000b */
[----:B01----:R-:W-:Y:S05]  /*5870*/  ENDCOLLECTIVE ;  /* 0x000000000000791b */ /* 0x003fea0003800000 */
.L_x_15206:
[----:B------:R-:W-:Y:S02]  /*5880*/  IMAD.MOV.U32 R12, RZ, RZ, 0x1 ;  /* 0x00000001ff0c7424 */ /* 0x000fe400078e00ff */
[----:B------:R-:W-:-:S05]  /*5890*/  FADD.FTZ R31, R24, R14 ;  /* 0x0000000e181f7221 */ /* 0x000fca0000010000 */
[----:B------:R-:W-:-:S07]  /*58a0*/  MOV R13, R31 ;  /* 0x0000001f000d7202 */ /* 0x000fce0000000f00 */
[----:B------:R-:W-:Y:S05]  /*58b0*/  WARPSYNC.COLLECTIVE R15, `(.L_x_15207) ;  /* 0x000000000f087348 */ /* 0x000fea0003c00000 */
[----:B------:R0:W1:Y:S02]  /*58c0*/  SHFL.BFLY P6, R14, R13, R12, R11 ;  /* 0x0c00000c0d0e7389 */ /* 0x00006400000c000b */
[----:B01----:R-:W-:Y:S05]  /*58d0*/  ENDCOLLECTIVE ;  /* 0x000000000000791b */ /* 0x003fea0003800000 */
.L_x_15207:
[----:B------:R-:W-:Y:S01]  /*58e0*/  HFMA2 R13, -RZ, RZ, 0, 0 ;  /* 0x00000000ff0d7431 */ /* 0x000fe200000001ff */
[----:B------:R-:W-:Y:S02]  /*58f0*/  MOV R12, 0x4 ;  /* 0x00000004000c7802 */ /* 0x000fe40000000f00 */
[----:B------:R-:W-:-:S07]  /*5900*/  MOV R32, R14 ;  /* 0x0000000e00207202 */ /* 0x000fce0000000f00 */
[----:B------:R-:W-:Y:S05]  /*5910*/  WARPSYNC.COLLECTIVE R15, `(.L_x_15208) ;  /* 0x000000000f087348 */ /* 0x000fea0003c00000 */
[----:B------:R0:W1:Y:S02]  /*5920*/  SHFL.BFLY P6, R14, R13, R12, R11 ;  /* 0x0c00000c0d0e7389 */ /* 0x00006400000c000b */
[----:B01----:R-:W-:Y:S05]  /*5930*/  ENDCOLLECTIVE ;  /* 0x000000000000791b */ /* 0x003fea0003800000 */
.L_x_15208:
[----:B------:R-:W-:Y:S01]  /*5940*/  FADD.FTZ R32, R31, R32 ;  /* 0x000000201f207221 */ /* 0x000fe20000010000 */
[----:B------:R-:W-:Y:S02]  /*5950*/  HFMA2 R12, -RZ, RZ, 0, 1.1920928955078125e-07 ;  /* 0x00000002ff0c7431 */ /* 0x000fe400000001ff */
[----:B------:R-:W-:-:S04]  /*5960*/  FADD.FTZ R22, RZ, R14 ;  /* 0x0000000eff167221 */ /* 0x000fc80000010000 */
[----:B------:R-:W-:-:S07]  /*5970*/  IMAD.MOV.U32 R13, RZ, RZ, R22 ;  /* 0x000000ffff0d7224 */ /* 0x000fce00078e0016 */
[----:B------:R-:W-:Y:S05]  /*5980*/  WARPSYNC.COLLECTIVE R15, `(.L_x_15209) ;  /* 0x000000000f087348 */ /* 0x000fea0003c00000 */
[----:B------:R0:W1:Y:S02]  /*5990*/  SHFL.BFLY P6, R14, R13, R12, R11 ;  /* 0x0c00000c0d0e7389 */ /* 0x00006400000c000b */
[----:B01----:R-:W-:Y:S05]  /*59a0*/  ENDCOLLECTIVE ;  /* 0x000000000000791b */ /* 0x003fea0003800000 */
.L_x_15209:
[----:B------:R-:W-:Y:S02]  /*59b0*/  HFMA2 R12, -RZ, RZ, 0, 5.9604644775390625e-08 ;  /* 0x00000001ff0c7431 */ /* 0x000fe400000001ff */
[----:B------:R-:W-:-:S05]  /*59c0*/  FADD.FTZ R24, R22, R14 ;  /* 0x0000000e16187221 */ /* 0x000fca0000010000 */
[----:B------:R-:W-:-:S07]  /*59d0*/  MOV R13, R24 ;  /* 0x00000018000d7202 */ /* 0x000fce0000000f00 */
[----:B------:R-:W-:Y:S05]  /*59e0*/  WARPSYNC.COLLECTIVE R15, `(.L_x_15210) ;  /* 0x000000000f087348 */ /* 0x000fea0003c00000 */
[----:B------:R0:W1:Y:S02]  /*59f0*/  SHFL.BFLY P6, R14, R13, R12, R11 ;  /* 0x0c00000c0d0e7389 */ /* 0x00006400000c000b */
[----:B01----:R-:W-:Y:S05]  /*5a00*/  ENDCOLLECTIVE ;  /* 0x000000000000791b */ /* 0x003fea0003800000 */
.L_x_15210:
[----:B------:R-:W-:Y:S01]  /*5a10*/  IMAD.MOV.U32 R13, RZ, RZ, RZ ;  /* 0x000000ffff0d7224 */ /* 0x000fe200078e00ff */
[----:B------:R-:W-:Y:S01]  /*5a20*/  MOV R12, 0x4 ;  /* 0x00000004000c7802 */ /* 0x000fe20000000f00 */
[----:B------:R-:W-:-:S07]  /*5a30*/  FADD.FTZ R22, R24, R14 ;  /* 0x0000000e18167221 */ /* 0x000fce0000010000 */
[----:B------:R-:W-:Y:S05]  /*5a40*/  WARPSYNC.COLLECTIVE R15, `(.L_x_15211) ;  /* 0x000000000f087348 */ /* 0x000fea0003c00000 */
[----:B------:R0:W1:Y:S02]  /*5a50*/  SHFL.BFLY P6, R14, R13, R12, R11 ;  /* 0x0c00000c0d0e7389 */ /* 0x00006400000c000b */
[----:B01----:R-:W-:Y:S05]  /*5a60*/  ENDCOLLECTIVE ;  /* 0x000000000000791b */ /* 0x003fea0003800000 */
.L_x_15211:
[----:B------:R-:W-:Y:S02]  /*5a70*/  HFMA2 R12, -RZ, RZ, 0, 1.1920928955078125e-07 ;  /* 0x00000002ff0c7431 */ /* 0x000fe400000001ff */
[----:B------:R-:W-:-:S05]  /*5a80*/  FADD.FTZ R30, RZ, R14 ;  /* 0x0000000eff1e7221 */ /* 0x000fca0000010000 */
[----:B------:R-:W-:-:S07]  /*5a90*/  MOV R13, R30 ;  /* 0x0000001e000d7202 */ /* 0x000fce0000000f00 */
[----:B------:R-:W-:Y:S05]  /*5aa0*/  WARPSYNC.COLLECTIVE R15, `(.L_x_15212) ;  /* 0x000000000f087348 */ /* 0x000fea0003c00000 */
[----:B------:R0:W1:Y:S02]  /*5ab0*/  SHFL.BFLY P6, R14, R13, R12, R11 ;  /* 0x0c00000c0d0e7389 */ /* 0x00006400000c000b */
[----:B01----:R-:W-:Y:S05]  /*5ac0*/  ENDCOLLECTIVE ;  /* 0x000000000000791b */ /* 0x003fea0003800000 */
.L_x_15212:
[----:B------:R-:W-:Y:S02]  /*5ad0*/  HFMA2 R12, -RZ, RZ, 0, 5.9604644775390625e-08 ;  /* 0x00000001ff0c7431 */ /* 0x000fe400000001ff */
[----:B------:R-:W-:-:S04]  /*5ae0*/  IMAD.MOV.U32 R33, RZ, RZ, R14 ;  /* 0x000000ffff217224 */ /* 0x000fc800078e000e */
[----:B------:R-:W-:-:S05]  /*5af0*/  FADD.FTZ R33, R30, R33 ;  /* 0x000000211e217221 */ /* 0x000fca0000010000 */
[----:B------:R-:W-:-:S07]  /*5b00*/  MOV R13, R33 ;  /* 0x00000021000d7202 */ /* 0x000fce0000000f00 */
[----:B------:R-:W-:Y:S05]  /*5b10*/  WARPSYNC.COLLECTIVE R15, `(.L_x_15213) ;  /* 0x000000000f087348 */ /* 0x000fea0003c00000 */
[----:B------:R0:W1:Y:S02]  /*5b20*/  SHFL.BFLY P6, R14, R13, R12, R11 ;  /* 0x0c00000c0d0e7389 */ /* 0x00006400000c000b */
[----:B01----:R-:W-:Y:S05]  /*5b30*/  ENDCOLLECTIVE ;  /* 0x000000000000791b */ /* 0x003fea0003800000 */
.L_x_15213:
[----:B------:R-:W-:Y:S01]  /*5b40*/  MOV R11, R6 ;  /* 0x00000006000b7202 */ /* 0x000fe20000000f00 */
[----:B------:R-:W-:Y:S06]  /*5b50*/  BRA `(.L_x_15214) ;  /* 0xffffffd400fc7947 */ /* 0x000fec000383ffff */
.L_x_15215:
        /* <DEDUP_REMOVED lines=10> */
.L_x_27442:


//--------------------- .text._ZN4vllm25paged_attention_v2_kernelIfhLi64ELi32ELi128ELNS_18Fp8KVCacheDataTypeE1ELb1ELi512EEEvPfS2_PT_PKS3_PKT0_S9_ifPKiSB_iPKfiiiSD_SD_iiiii --------------------------
	.section	.text._ZN4vllm25paged_attention_v2_kernelIfhLi64ELi32ELi128ELNS_18Fp8KVCacheDataTypeE1ELb1ELi512EEEvPfS2_PT_PKS3_PKT0_S9_ifPKiSB_iPKfiiiSD_SD_iiiii,"ax",@progbits
	.align	128
        .global         _ZN4vllm25paged_attention_v2_kernelIfhLi64ELi32ELi128ELNS_18Fp8KVCacheDataTypeE1ELb1ELi512EEEvPfS2_PT_PKS3_PKT0_S9_ifPKiSB_iPKfiiiSD_SD_iiiii
        .type           _ZN4vllm25paged_attention_v2_kernelIfhLi64ELi32ELi128ELNS_18Fp8KVCacheDataTypeE1ELb1ELi512EEEvPfS2_PT_PKS3_PKT0_S9_ifPKiSB_iPKfiiiSD_SD_iiiii,@function
        .size           _ZN4vllm25paged_attention_v2_kernelIfhLi64ELi32ELi128ELNS_18Fp8KVCacheDataTypeE1ELb1ELi512EEEvPfS2_PT_PKS3_PKT0_S9_ifPKiSB_iPKfiiiSD_SD_iiiii,(.L_x_27443 - _ZN4vllm25paged_attention_v2_kernelIfhLi64ELi32ELi128ELNS_18Fp8KVCacheDataTypeE1ELb1ELi512EEEvPfS2_PT_PKS3_PKT0_S9_ifPKiSB_iPKfiiiSD_SD_iiiii)
        .other          _ZN4vllm25paged_attention_v2_kernelIfhLi64ELi32ELi128ELNS_18Fp8KVCacheDataTypeE1ELb1ELi512EEEvPfS2_PT_PKS3_PKT0_S9_ifPKiSB_iPKfiiiSD_SD_iiiii,@"STO_CUDA_ENTRY STV_DEFAULT"
_ZN4vllm25paged_attention_v2_kernelIfhLi64ELi32ELi128ELNS_18Fp8KVCacheDataTypeE1ELb1ELi512EEEvPfS2_PT_PKS3_PKT0_S9_ifPKiSB_iPKfiiiSD_SD_iiiii:
.text._ZN4vllm25paged_attention_v2_kernelIfhLi64ELi32ELi128ELNS_18Fp8KVCacheDataTypeE1ELb1ELi512EEEvPfS2_PT_PKS3_PKT0_S9_ifPKiSB_iPKfiiiSD_SD_iiiii:
        /* <DEDUP_REMOVED lines=109> */
.L_x_15216:
        /* <DEDUP_REMOVED lines=26> */
.L_x_15220:
        /* <DEDUP_REMOVED lines=38> */
.L_x_15218:
[----:B------:R-:W-:Y:S05]  /*0ad0*/  BSYNC.RECONVERGENT B6 ;  /* 0x0000000000067941 */ /* 0x000fea0003800200 */
.L_x_15217:
        /* <DEDUP_REMOVED lines=14> */
.L_x_15263:
        /* <DEDUP_REMOVED lines=41> */
.L_x_15226:
        /* <DEDUP_REMOVED lines=11> */
.L_x_15225:
[----:B------:R-:W-:Y:S05]  /*0f00*/  BSYNC.RECONVERGENT B1 ;  /* 0x0000000000017941 */ /* 0x000fea0003800200 */
.L_x_15224:
        /* <DEDUP_REMOVED lines=12> */
.L_x_15229:
        /* <DEDUP_REMOVED lines=100> */
.L_x_15228:
[----:B------:R-:W-:Y:S05]  /*1610*/  BSYNC.RECONVERGENT B1 ;  /* 0x0000000000017941 */ /* 0x000fea0003800200 */
.L_x_15227:
        /* <DEDUP_REMOVED lines=55> */
.L_x_15231:
[----:B------:R-:W-:Y:S05]  /*1990*/  BSYNC.RECONVERGENT B1 ;  /* 0x0000000000017941 */ /* 0x000fea0003800200 */
.L_x_15230:
        /* <DEDUP_REMOVED lines=26> */
.L_x_15223:
[----:B------:R-:W-:Y:S05]  /*1b40*/  BSYNC.RECONVERGENT B0 ;  /* 0x0000000000007941 */ /* 0x000fea0003800200 */
.L_x_15222:
        /* <DEDUP_REMOVED lines=41> */
.L_x_15236:
[----:B------:R-:W1:Y:S01]  /*1de0*/  LDS R14, [R11] ;  /* 0x000000000b0e7984 */ /* 0x000e620000000800 */
[----:B------:R-:W-:-:S05]  /*1df0*/  VIADD R13, R13, 0x1 ;  /* 0x000000010d0d7836 */ /* 0x000fca0000000000 */
[----:B------:R-:W-:Y:S01]  /*1e00*/  ISETP.NE.AND P0, PT, R13, RZ, PT ;  /* 0x000000ff0d00720c */ /* 0x000fe20003f05270 */
[----:B-1----:R-:W-:-:S05]  /*1e10*/  FMUL.FTZ R14, R14, R7 ;  /* 0x000000070e0e7220 */ /* 0x002fca0000410000 */
[----:B------:R1:W-:Y:S02]  /*1e20*/  STS [R11], R14 ;  /* 0x0000000e0b007388 */ /* 0x0003e40000000800 */
[----:B-1----:R-:W-:-:S05]  /*1e30*/  IADD3 R11, PT, PT, R11, 0x200, RZ ;  /* 0x000002000b0b7810 */ /* 0x002fca0007ffe0ff */
[----:B------:R-:W-:Y:S05]  /*1e40*/  @P0 BRA `(.L_x_15236) ;  /* 0xfffffffc00e40947 */ /* 0x000fea000383ffff */
.L_x_15235:
[----:B------:R-:W-:Y:S05]  /*1e50*/  BSYNC.RECONVERGENT B1 ;  /* 0x0000000000017941 */ /* 0x000fea0003800200 */
.L_x_15234:
        /* <DEDUP_REMOVED lines=12> */
.L_x_15239:
        /* <DEDUP_REMOVED lines=52> */
.L_x_15238:
[----:B------:R-:W-:Y:S05]  /*2260*/  BSYNC.RECONVERGENT B1 ;  /* 0x0000000000017941 */ /* 0x000fea0003800200 */
.L_x_15237:
        /* <DEDUP_REMOVED lines=31> */
.L_x_15241:
[----:B------:R-:W-:Y:S05]  /*2460*/  BSYNC.RECONVERGENT B1 ;  /* 0x0000000000017941 */ /* 0x000fea0003800200 */
.L_x_15240:
        /* <DEDUP_REMOVED lines=14> */
.L_x_15233:
[----:B------:R-:W-:Y:S05]  /*2550*/  BSYNC.RECONVERGENT B0 ;  /* 0x0000000000007941 */ /* 0x000fea0003800200 */
.L_x_15232:
        /* <DEDUP_REMOVED lines=18> */
.L_x_15243:
[----:B------:R-:W-:Y:S05]  /*2680*/  BSYNC.RECONVERGENT B0 ;  /* 0x0000000000007941 */ /* 0x000fea0003800200 */
.L_x_15242:
        /* <DEDUP_REMOVED lines=27> */
.L_x_15247:
        /* <DEDUP_REMOVED lines=34> */
.L_x_15246:
        /* <DEDUP_REMOVED lines=16> */
.L_x_15245:
[----:B------:R-:W-:Y:S05]  /*2b60*/  BSYNC.RECONVERGENT B6 ;  /* 0x0000000000067941 */ /* 0x000fea0003800200 */
.L_x_15244:
        /* <DEDUP_REMOVED lines=96> */
.L_x_15312:
        /* <DEDUP_REMOVED lines=31> */
.L_x_15250:
[----:B------:R-:W-:Y:S05]  /*3360*/  BSYNC.RECONVERGENT B0 ;  /* 0x0000000000007941 */ /* 0x000fea0003800200 */
.L_x_15249:
        /* <DEDUP_REMOVED lines=45> */
.L_x_15252:
[----:B------:R-:W-:Y:S05]  /*3640*/  BSYNC.RECONVERGENT B0 ;  /* 0x0000000000007941 */ /* 0x000fea0003800200 */
.L_x_15251:
        /* <DEDUP_REMOVED lines=20> */
.L_x_15254:
[----:B------:R-:W-:Y:S05]  /*3790*/  BSYNC.RECONVERGENT B0 ;  /* 0x0000000000007941 */ /* 0x000fea0003800200 */
.L_x_15253:
        /* <DEDUP_REMOVED lines=35> */
.L_x_15256:
[----:B------:R-:W-:Y:S05]  /*39d0*/  BSYNC.RECONVERGENT B0 ;  /* 0x0000000000007941 */ /* 0x000fea0003800200 */
.L_x_15255:
        /* <DEDUP_REMOVED lines=30> */
.L_x_15219:
        /* <DEDUP_REMOVED lines=16> */
.L_x_15257:
[----:B------:R-:W-:Y:S05]  /*3cc0*/  EXIT ;  /* 0x000000000000794d */ /* 0x000fea0003800000 */
.L_x_15221:
[----:B------:R-:W-:Y:S01]  /*3cd0*/  HFMA2 R12, -RZ, RZ, 0, 9.5367431640625e-07 ;  /* 0x00000010ff0c7431 */ /* 0x000fe200000001ff */
[----:B------:R-:W-:Y:S01]  /*3ce0*/  MOV R11, 0x1f ;  /* 0x0000001f000b7802 */ /* 0x000fe20000000f00 */
[----:B------:R-:W-:-:S07]  /*3cf0*/  IMAD.MOV.U32 R15, RZ, RZ, -0x1 ;  /* 0xffffffffff0f7424 */ /* 0x000fce00078e00ff */
[----:B------:R-:W-:Y:S05]  /*3d00*/  WARPSYNC.COLLECTIVE R15, `(.L_x_15258) ;  /* 0x000000000f087348 */ /* 0x000fea0003c00000 */
[----:B------:R0:W1:Y:S02]  /*3d10*/  SHFL.BFLY P6, R14, R13, R12, R11 ;  /* 0x0c00000c0d0e7389 */ /* 0x00006400000c000b */
[----:B01----:R-:W-:Y:S05]  /*3d20*/  ENDCOLLECTIVE ;  /* 0x000000000000791b */ /* 0x003fea0003800000 */
.L_x_15258:
[----:B------:R-:W-:Y:S01]  /*3d30*/  HFMA2 R12, -RZ, RZ, 0, 4.76837158203125e-07 ;  /* 0x00000008ff0c7431 */ /* 0x000fe200000001ff */
[----:B------:R-:W-:-:S04]  /*3d40*/  FMNMX.FTZ R0, R14, -3.40282346638528859812e+38, !PT ;  /* 0xff7fffff0e007809 */ /* 0x000fc80007810000 */
[----:B------:R-:W-:-:S07]  /*3d50*/  MOV R13, R0 ;  /* 0x00000000000d7202 */ /* 0x000fce0000000f00 */
[----:B------:R-:W-:Y:S05]  /*3d60*/  WARPSYNC.COLLECTIVE R15, `(.L_x_15259) ;  /* 0x000000000f087348 */ /* 0x000fea0003c00000 */
[----:B------:R0:W1:Y:S02]  /*3d70*/  SHFL.BFLY P6, R14, R13, R12, R11 ;  /* 0x0c00000c0d0e7389 */ /* 0x00006400000c000b */
[----:B01----:R-:W-:Y:S05]  /*3d80*/  ENDCOLLECTIVE ;  /* 0x000000000000791b */ /* 0x003fea0003800000 */
.L_x_15259:
[----:B------:R-:W-:Y:S01]  /*3d90*/  IMAD.MOV.U32 R12, RZ, RZ, 0x4 ;  /* 0x00000004ff0c7424 */ /* 0x000fe200078e00ff */
[----:B------:R-:W-:-:S04]  /*3da0*/  FMNMX.FTZ R2, R0, R14, !PT ;  /* 0x0000000e00027209 */ /* 0x000fc80007810000 */
[----:B------:R-:W-:-:S07]  /*3db0*/  MOV R13, R2 ;  /* 0x00000002000d7202 */ /* 0x000fce0000000f00 */
[----:B------:R-:W-:Y:S05]  /*3dc0*/  WARPSYNC.COLLECTIVE R15, `(.L_x_15260) ;  /* 0x000000000f087348 */ /* 0x000fea0003c00000 */
[----:B------:R0:W1:Y:S02]  /*3dd0*/  SHFL.BFLY P6, R14, R13, R12, R11 ;  /* 0x0c00000c0d0e7389 */ /* 0x00006400000c000b */
[----:B01----:R-:W-:Y:S05]  /*3de0*/  ENDCOLLECTIVE ;  /* 0x000000000000791b */ /* 0x003fea0003800000 */
.L_x_15260:
[----:B------:R-:W-:Y:S01]  /*3df0*/  HFMA2 R12, -RZ, RZ, 0, 1.1920928955078125e-07 ;  /* 0x00000002ff0c7431 */ /* 0x000fe200000001ff */
[----:B------:R-:W-:-:S04]  /*3e00*/  FMNMX.FTZ R3, R2, R14, !PT ;  /* 0x0000000e02037209 */ /* 0x000fc80007810000 */
[----:B------:R-:W-:-:S07]  /*3e10*/  MOV R13, R3 ;  /* 0x00000003000d7202 */ /* 0x000fce0000000f00 */
[----:B------:R-:W-:Y:S05]  /*3e20*/  WARPSYNC.COLLECTIVE R15, `(.L_x_15261) ;  /* 0x000000000f087348 */ /* 0x000fea0003c00000 */
[----:B------:R0:W1:Y:S02]  /*3e30*/  SHFL.BFLY P6, R14, R13, R12, R11 ;  /* 0x0c00000c0d0e7389 */ /* 0x00006400000c000b */
[----:B01----:R-:W-:Y:S05]  /*3e40*/  ENDCOLLECTIVE ;  /* 0x000000000000791b */ /* 0x003fea0003800000 */
.L_x_15261:
[----:B------:R-:W-:Y:S01]  /*3e50*/  IMAD.MOV.U32 R12, RZ, RZ, 0x1 ;  /* 0x00000001ff0c7424 */ /* 0x000fe200078e00ff */
[----:B------:R-:W-:-:S04]  /*3e60*/  FMNMX.FTZ R4, R3, R14, !PT ;  /* 0x0000000e03047209 */ /* 0x000fc80007810000 */
[----:B------:R-:W-:-:S07]  /*3e70*/  MOV R13, R4 ;  /* 0x00000004000d7202 */ /* 0x000fce0000000f00 */
[----:B------:R-:W-:Y:S05]  /*3e80*/  WARPSYNC.COLLECTIVE R15, `(.L_x_15262) ;  /* 0x000000000f087348 */ /* 0x000fea0003c00000 */
[----:B------:R0:W1:Y:S02]  /*3e90*/  SHFL.BFLY P6, R14, R13, R12, R11 ;  /* 0x0c00000c0d0e7389 */ /* 0x00006400000c000b */
[----:B01----:R-:W-:Y:S05]  /*3ea0*/  ENDCOLLECTIVE ;  /* 0x000000000000791b */ /* 0x003fea0003800000 */
.L_x_15262:
[----:B------:R-:W-:Y:S05]  /*3eb0*/  BRA `(.L_x_15263) ;  /* 0xffffffcc00407947 */ /* 0x000fea000383ffff */
.L_x_15248:
[----:B---3--:R-:W-:Y:S01]  /*3ec0*/  HFMA2 R13, -RZ, RZ, 0, 0 ;  /* 0x00000000ff0d7431 */ /* 0x008fe200000001ff */
[----:B------:R-:W-:Y:S01]  /*3ed0*/  MOV R12, 0x4 ;  /* 0x00000004000c7802 */ /* 0x000fe20000000f00 */
[----:B--2---:R-:W-:Y:S02]  /*3ee0*/  HFMA2 R11, -RZ, RZ, 0, 1.847743988037109375e-06 ;  /* 0x0000001fff0b7431 */ /* 0x004fe400000001ff */
[----:B------:R-:W-:-:S07]  /*3ef0*/  IMAD.MOV.U32 R15, RZ, RZ, -0x1 ;  /* 0xffffffffff0f7424 */ /* 0x000fce00078e00ff */
[----:B01----:R-:W-:Y:S05]  /*3f00*/  WARPSYNC.COLLECTIVE R15, `(.L_x_15264) ;  /* 0x000000000f087348 */ /* 0x003fea0003c00000 */
[----:B------:R2:W3:Y:S02]  /*3f10*/  SHFL.BFLY P6, R14, R13, R12, R11 ;  /* 0x0c00000c0d0e7389 */ /* 0x0004e400000c000b */
[----:B0123--:R-:W-:Y:S05]  /*3f20*/  ENDCOLLECTIVE ;  /* 0x000000000000791b */ /* 0x00ffea0003800000 */
.L_x_15264:
[----:B------:R-:W-:Y:S02]  /*3f30*/  HFMA2 R12, -RZ, RZ, 0, 1.1920928955078125e-07 ;  /* 0x00000002ff0c7431 */ /* 0x000fe400000001ff */
[----:B------:R-:W-:-:S05]  /*3f40*/  FADD.FTZ R24, RZ, R14 ;  /* 0x0000000eff187221 */ /* 0x000fca0000010000 */
[----:B------:R-:W-:-:S07]  /*3f50*/  MOV R13, R24 ;  /* 0x00000018000d7202 */ /* 0x000fce0000000f00 */
[----:B------:R-:W-:Y:S05]  /*3f60*/  WARPSYNC.COLLECTIVE R15, `(.L_x_15265) ;  /* 0x000000000f087348 */ /* 0x000fea0003c00000 */
[----:B------:R0:W1:Y:S02]  /*3f70*/  SHFL.BFLY P6, R14, R13, R12, R11 ;  /* 0x0c00000c0d0e7389 */ /* 0x00006400000c000b */
[----:B01----:R-:W-:Y:S05]  /*3f80*/  ENDCOLLECTIVE ;  /* 0x000000000000791b */ /* 0x003fea0003800000 */
.L_x_15265:
[----:B------:R-:W-:Y:S01]  /*3f90*/  HFMA2 R12, -RZ, RZ, 0, 5.9604644775390625e-08 ;  /* 0x00000001ff0c7431 */ /* 0x000fe200000001ff */
[----:B------:R-:W-:-:S05]  /*3fa0*/  MOV R23, R14 ;  /* 0x0000000e00177202 */ /* 0x000fca0000000f00 */
[----:B------:R-:W-:-:S04]  /*3fb0*/  FADD.FTZ R24, R24, R23 ;  /* 0x0000001718187221 */ /* 0x000fc80000010000 */
[----:B------:R-:W-:-:S07]  /*3fc0*/  IMAD.MOV.U32 R13, RZ, RZ, R24 ;  /* 0x000000ffff0d7224 */ /* 0x000fce00078e0018 */
[----:B------:R-:W-:Y:S05]  /*3fd0*/  WARPSYNC.COLLECTIVE R15, `(.L_x_15266) ;  /* 0x000000000f087348 */ /* 0x000fea0003c00000 */
[----:B------:R0:W1:Y:S02]  /*3fe0*/  SHFL.BFLY P6, R14, R13, R12, R11 ;  /* 0x0c00000c0d0e7389 */ /* 0x00006400000c000b */
[----:B01----:R-:W-:Y:S05]  /*3ff0*/  ENDCOLLECTIVE ;  /* 0x000000000000791b */ /* 0x003fea0003800000 */
.L_x_15266:
[----:B------:R-:W-:Y:S02]  /*4000*/  HFMA2 R13, -RZ, RZ, 0, 0 ;  /* 0x00000000ff0d7431 */ /* 0x000fe400000001ff */
[----:B------:R-:W-:Y:S01]  /*4010*/  IMAD.MOV.U32 R12, RZ, RZ, 0x4 ;  /* 0x00000004ff0c7424 */ /* 0x000fe200078e00ff */
[----:B------:R-:W-:-:S07]  /*4020*/  MOV R23, R14 ;  /* 0x0000000e00177202 */ /* 0x000fce0000000f00 */
[----:B------:R-:W-:Y:S05]  /*4030*/  WARPSYNC.COLLECTIVE R15, `(.L_x_15267) ;  /* 0x000000000f087348 */ /* 0x000fea0003c00000 */
[----:B------:R0:W1:Y:S02]  /*4040*/  SHFL.BFLY P6, R14, R13, R12, R11 ;  /* 0x0c00000c0d0e7389 */ /* 0x00006400000c000b */
[----:B01----:R-:W-:Y:S05]  /*4050*/  ENDCOLLECTIVE ;  /* 0x000000000000791b */ /* 0x003fea0003800000 */
.L_x_15267:
        /* <DEDUP_REMOVED lines=8> */
.L_x_15268:
[----:B------:R-:W-:Y:S02]  /*40e0*/  HFMA2 R12, -RZ, RZ, 0, 5.9604644775390625e-08 ;  /* 0x00000001ff0c7431 */ /* 0x000fe400000001ff */
[----:B------:R-:W-:-:S04]  /*40f0*/  IMAD.MOV.U32 R8, RZ, RZ, R14 ;  /* 0x000000ffff087224 */ /* 0x000fc800078e000e */
[----:B------:R-:W-:-:S05]  /*4100*/  FADD.FTZ R21, R21, R8 ;  /* 0x0000000815157221 */ /* 0x000fca0000010000 */
[----:B------:R-:W-:-:S07]  /*4110*/  MOV R13, R21 ;  /* 0x00000015000d7202 */ /* 0x000fce0000000f00 */
[----:B------:R-:W-:Y:S05]  /*4120*/  WARPSYNC.COLLECTIVE R15, `(.L_x_15269) ;  /* 0x000000000f087348 */ /* 0x000fea0003c00000 */
[----:B------:R0:W1:Y:S02]  /*4130*/  SHFL.BFLY P6, R14, R13, R12, R11 ;  /* 0x0c00000c0d0e7389 */ /* 0x00006400000c000b */
[----:B01----:R-:W-:Y:S05]  /*4140*/  ENDCOLLECTIVE ;  /* 0x000000000000791b */ /* 0x003fea0003800000 */
.L_x_15269:
[----:B------:R-:W-:Y:S02]  /*4150*/  IMAD.MOV.U32 R13, RZ, RZ, RZ ;  /* 0x000000ffff0d7224 */ /* 0x000fe400078e00ff */
[----:B------:R-:W-:Y:S01]  /*4160*/  HFMA2 R12, -RZ, RZ, 0, 2.384185791015625e-07 ;  /* 0x00000004ff0c7431 */ /* 0x000fe200000001ff */
[----:B------:R-:W-:-:S07]  /*4170*/  MOV R10, R14 ;  /* 0x0000000e000a7202 */ /* 0x000fce0000000f00 */
[----:B------:R-:W-:Y:S05]  /*4180*/  WARPSYNC.COLLECTIVE R15, `(.L_x_15270) ;  /* 0x000000000f087348 */ /* 0x000fea0003c00000 */
[----:B------:R0:W1:Y:S02]  /*4190*/  SHFL.BFLY P6, R14, R13, R12, R11 ;  /* 0x0c00000c0d0e7389 */ /* 0x00006400000c000b */
[----:B01----:R-:W-:Y:S05]  /*41a0*/  ENDCOLLECTIVE ;  /* 0x000000000000791b */ /* 0x003fea0003800000 */
.L_x_15270:
        /* <DEDUP_REMOVED lines=8> */
.L_x_15271:
[----:B------:R-:W-:Y:S01]  /*4230*/  HFMA2 R12, -RZ, RZ, 0, 5.9604644775390625e-08 ;  /* 0x00000001ff0c7431 */ /* 0x000fe200000001ff */
[----:B------:R-:W-:-:S05]  /*4240*/  MOV R0, R14 ;  /* 0x0000000e00007202 */ /* 0x000fca0000000f00 */
[----:B------:R-:W-:-:S05]  /*4250*/  FADD.FTZ R9, R9, R0 ;  /* 0x0000000009097221 */ /* 0x000fca0000010000 */
[----:B------:R-:W-:-:S07]  /*4260*/  MOV R13, R9 ;  /* 0x00000009000d7202 */ /* 0x000fce0000000f00 */
[----:B------:R-:W-:Y:S05]  /*4270*/  WARPSYNC.COLLECTIVE R15, `(.L_x_15272) ;  /* 0x000000000f087348 */ /* 0x000fea0003c00000 */
[----:B------:R0:W1:Y:S02]  /*4280*/  SHFL.BFLY P6, R14, R13, R12, R11 ;  /* 0x0c00000c0d0e7389 */ /* 0x00006400000c000b */
[----:B01----:R-:W-:Y:S05]  /*4290*/  ENDCOLLECTIVE ;  /* 0x000000000000791b */ /* 0x003fea0003800000 */
.L_x_15272:
[----:B------:R-:W-:Y:S01]  /*42a0*/  MOV R13, RZ ;  /* 0x000000ff000d7202 */ /* 0x000fe20000000f00 */
[----:B------:R-:W-:Y:S02]  /*42b0*/  HFMA2 R12, -RZ, RZ, 0, 2.384185791015625e-07 ;  /* 0x00000004ff0c7431 */ /* 0x000fe400000001ff */
[----:B------:R-:W-:-:S07]  /*42c0*/  IMAD.MOV.U32 R8, RZ, RZ, R14 ;  /* 0x000000ffff087224 */ /* 0x000fce00078e000e */
[----:B------:R-:W-:Y:S05]  /*42d0*/  WARPSYNC.COLLECTIVE R15, `(.L_x_15273) ;  /* 0x000000000f087348 */ /* 0x000fea0003c00000 */
[----:B------:R0:W1:Y:S02]  /*42e0*/  SHFL.BFLY P6, R14, R13, R12, R11 ;  /* 0x0c00000c0d0e7389 */ /* 0x00006400000c000b */
[----:B01----:R-:W-:Y:S05]  /*42f0*/  ENDCOLLECTIVE ;  /* 0x000000000000791b */ /* 0x003fea0003800000 */
.L_x_15273:
[----:B------:R-:W-:Y:S01]  /*4300*/  FADD.FTZ R8, R9, R8 ;  /* 0x0000000809087221 */ /* 0x000fe20000010000 */
[----:B------:R-:W-:Y:S02]  /*4310*/  IMAD.MOV.U32 R12, RZ, RZ, 0x2 ;  /* 0x00000002ff0c7424 */ /* 0x000fe400078e00ff */
[----:B------:R-:W-:-:S05]  /*4320*/  FADD.FTZ R7, RZ, R14 ;  /* 0x0000000eff077221 */ /* 0x000fca0000010000 */
[----:B------:R-:W-:-:S07]  /*4330*/  MOV R13, R7 ;  /* 0x00000007000d7202 */ /* 0x000fce0000000f00 */
[----:B------:R-:W-:Y:S05]  /*4340*/  WARPSYNC.COLLECTIVE R15, `(.L_x_15274) ;  /* 0x000000000f087348 */ /* 0x000fea0003c00000 */
[----:B------:R0:W1:Y:S02]  /*4350*/  SHFL.BFLY P6, R14, R13, R12, R11 ;  /* 0x0c00000c0d0e7389 */ /* 0x00006400000c000b */
[----:B01----:R-:W-:Y:S05]  /*4360*/  ENDCOLLECTIVE ;  /* 0x000000000000791b */ /* 0x003fea0003800000 */
.L_x_15274:
[----:B------:R-:W-:Y:S02]  /*4370*/  HFMA2 R12, -RZ, RZ, 0, 5.9604644775390625e-08 ;  /* 0x00000001ff0c7431 */ /* 0x000fe400000001ff */
[----:B------:R-:W-:-:S05]  /*4380*/  FADD.FTZ R7, R7, R14 ;  /* 0x0000000e07077221 */ /* 0x000fca0000010000 */
[----:B------:R-:W-:-:S07]  /*4390*/  MOV R13, R7 ;  /* 0x00000007000d7202 */ /* 0x000fce0000000f00 */
[----:B------:R-:W-:Y:S05]  /*43a0*/  WARPSYNC.COLLECTIVE R15, `(.L_x_15275) ;  /* 0x000000000f087348 */ /* 0x000fea0003c00000 */
[----:B------:R0:W1:Y:S02]  /*43b0*/  SHFL.BFLY P6, R14, R13, R12, R11 ;  /* 0x0c00000c0d0e7389 */ /* 0x00006400000c000b */
[----:B01----:R-:W-:Y:S05]  /*43c0*/  ENDCOLLECTIVE ;  /* 0x000000000000791b */ /* 0x003fea0003800000 */
.L_x_15275:
[----:B------:R-:W-:Y:S02]  /*43d0*/  IMAD.MOV.U32 R13, RZ, RZ, RZ ;  /* 0x000000ffff0d7224 */ /* 0x000fe400078e00ff */
[----:B------:R-:W-:Y:S01]  /*43e0*/  HFMA2 R12, -RZ, RZ, 0, 2.384185791015625e-07 ;  /* 0x00000004ff0c7431 */ /* 0x000fe200000001ff */
[----:B------:R-:W-:-:S07]  /*43f0*/  MOV R32, R14 ;  /* 0x0000000e00207202 */ /* 0x000fce0000000f00 */
[----:B------:R-:W-:Y:S05]  /*4400*/  WARPSYNC.COLLECTIVE R15, `(.L_x_15276) ;  /* 0x000000000f087348 */ /* 0x000fea0003c00000 */
[----:B------:R0:W1:Y:S02]  /*4410*/  SHFL.BFLY P6, R14, R13, R12, R11 ;  /* 0x0c00000c0d0e7389 */ /* 0x00006400000c000b */
[----:B01----:R-:W-:Y:S05]  /*4420*/  ENDCOLLECTIVE ;  /* 0x000000000000791b */ /* 0x003fea0003800000 */
.L_x_15276:
        /* <DEDUP_REMOVED lines=8> */
.L_x_15277:
[----:B------:R-:W-:Y:S01]  /*44b0*/  HFMA2 R12, -RZ, RZ, 0, 5.9604644775390625e-08 ;  /* 0x00000001ff0c7431 */ /* 0x000fe200000001ff */
[----:B------:R-:W-:-:S05]  /*44c0*/  MOV R29, R14 ;  /* 0x0000000e001d7202 */ /* 0x000fca0000000f00 */
[----:B------:R-:W-:-:S05]  /*44d0*/  FADD.FTZ R6, R6, R29 ;  /* 0x0000001d06067221 */ /* 0x000fca0000010000 */
[----:B------:R-:W-:-:S07]  /*44e0*/  MOV R13, R6 ;  /* 0x00000006000d7202 */ /* 0x000fce0000000f00 */
[----:B------:R-:W-:Y:S05]  /*44f0*/  WARPSYNC.COLLECTIVE R15, `(.L_x_15278) ;  /* 0x000000000f087348 */ /* 0x000fea0003c00000 */
[----:B------:R0:W1:Y:S02]  /*4500*/  SHFL.BFLY P6, R14, R13, R12, R11 ;  /* 0x0c00000c0d0e7389 */ /* 0x00006400000c000b */
[----:B01----:R-:W-:Y:S05]  /*4510*/  ENDCOLLECTIVE ;  /* 0x000000000000791b */ /* 0x003fea0003800000 */
.L_x_15278:
[----:B------:R-:W-:Y:S01]  /*4520*/  MOV R13, RZ ;  /* 0x000000ff000d7202 */ /* 0x000fe20000000f00 */
[----:B------:R-:W-:Y:S02]  /*4530*/  HFMA2 R12, -RZ, RZ, 0, 2.384185791015625e-07 ;  /* 0x00000004ff0c7431 */ /* 0x000fe400000001ff */
[----:B------:R-:W-:-:S07]  /*4540*/  IMAD.MOV.U32 R30, RZ, RZ, R14 ;  /* 0x000000ffff1e7224 */ /* 0x000fce00078e000e */
[----:B------:R-:W-:Y:S05]  /*4550*/  WARPSYNC.COLLECTIVE R15, `(.L_x_15279) ;  /* 0x000000000f087348 */ /* 0x000fea0003c00000 */
[----:B------:R0:W1:Y:S02]  /*4560*/  SHFL.BFLY P6, R14, R13, R12, R11 ;  /* 0x0c00000c0d0e7389 */ /* 0x00006400000c000b */
[----:B01----:R-:W-:Y:S05]  /*4570*/  ENDCOLLECTIVE ;  /* 0x000000000000791b */ /* 0x003fea0003800000 */
.L_x_15279:
        /* <DEDUP_REMOVED lines=8> */
.L_x_15280:
[----:B------:R-:W-:Y:S01]  /*4600*/  IMAD.MOV.U32 R12, RZ, RZ, 0x1 ;  /* 0x00000001ff0c7424 */ /* 0x000fe200078e00ff */
[----:B------:R-:W-:-:S05]  /*4610*/  MOV R34, R14 ;  /* 0x0000000e00227202 */ /* 0x000fca0000000f00 */
[----:B------:R-:W-:-:S05]  /*4620*/  FADD.FTZ R5, R5, R34 ;  /* 0x0000002205057221 */ /* 0x000fca0000010000 */
[----:B------:R-:W-:-:S07]  /*4630*/  MOV R13, R5 ;  /* 0x00000005000d7202 */ /* 0x000fce0000000f00 */
[----:B------:R-:W-:Y:S05]  /*4640*/  WARPSYNC.COLLECTIVE R15, `(.L_x_15281) ;  /* 0x000000000f087348 */ /* 0x000fea0003c00000 */
[----:B------:R0:W1:Y:S02]  /*4650*/  SHFL.BFLY P6, R14, R13, R12, R11 ;  /* 0x0c00000c0d0e7389 */ /* 0x00006400000c000b */
[----:B01----:R-:W-:Y:S05]  /*4660*/  ENDCOLLECTIVE ;  /* 0x000000000000791b */ /* 0x003fea0003800000 */
.L_x_15281:
[----:B------:R-:W-:Y:S01]  /*4670*/  HFMA2 R13, -RZ, RZ, 0, 0 ;  /* 0x00000000ff0d7431 */ /* 0x000fe200000001ff */
[----:B------:R-:W-:Y:S02]  /*4680*/  MOV R12, 0x4 ;  /* 0x00000004000c7802 */ /* 0x000fe40000000f00 */
[----:B------:R-:W-:-:S07]  /*4690*/  MOV R24, R14 ;  /* 0x0000000e00187202 */ /* 0x000fce0000000f00 */
[----:B------:R-:W-:Y:S05]  /*46a0*/  WARPSYNC.COLLECTIVE R15, `(.L_x_15282) ;  /* 0x000000000f087348 */ /* 0x000fea0003c00000 */
[----:B------:R0:W1:Y:S02]  /*46b0*/  SHFL.BFLY P6, R14, R13, R12, R11 ;  /* 0x0c00000c0d0e7389 */ /* 0x00006400000c000b */
[----:B01----:R-:W-:Y:S05]  /*46c0*/  ENDCOLLECTIVE ;  /* 0x000000000000791b */ /* 0x003fea0003800000 */
.L_x_15282:
        /* <DEDUP_REMOVED lines=8> */
.L_x_15283:
[----:B------:R-:W-:Y:S01]  /*4750*/  HFMA2 R12, -RZ, RZ, 0, 5.9604644775390625e-08 ;  /* 0x00000001ff0c7431 */ /* 0x000fe200000001ff */
[----:B------:R-:W-:-:S05]  /*4760*/  MOV R31, R14 ;  /* 0x0000000e001f7202 */ /* 0x000fca0000000f00 */
[----:B------:R-:W-:-:S04]  /*4770*/  FADD.FTZ R4, R4, R31 ;  /* 0x0000001f04047221 */ /* 0x000fc80000010000 */
[----:B------:R-:W-:-:S07]  /*4780*/  IMAD.MOV.U32 R13, RZ, RZ, R4 ;  /* 0x000000ffff0d7224 */ /* 0x000fce00078e0004 */
[----:B------:R-:W-:Y:S05]  /*4790*/  WARPSYNC.COLLECTIVE R15, `(.L_x_15284) ;  /* 0x000000000f087348 */ /* 0x000fea0003c00000 */
[----:B------:R0:W1:Y:S02]  /*47a0*/  SHFL.BFLY P6, R14, R13, R12, R11 ;  /* 0x0c00000c0d0e7389 */ /* 0x00006400000c000b */
[----:B01----:R-:W-:Y:S05]  /*47b0*/  ENDCOLLECTIVE ;  /* 0x000000000000791b */ /* 0x003fea0003800000 */
.L_x_15284:
[----:B------:R-:W-:Y:S02]  /*47c0*/  HFMA2 R13, -RZ, RZ, 0, 0 ;  /* 0x00000000ff0d7431 */ /* 0x000fe400000001ff */
[----:B------:R-:W-:Y:S01]  /*47d0*/  IMAD.MOV.U32 R12, RZ, RZ, 0x4 ;  /* 0x00000004ff0c7424 */ /* 0x000fe200078e00ff */
[----:B------:R-:W-:-:S07]  /*47e0*/  MOV R31, R14 ;  /* 0x0000000e001f7202 */ /* 0x000fce0000000f00 */
[----:B------:R-:W-:Y:S05]  /*47f0*/  WARPSYNC.COLLECTIVE R15, `(.L_x_15285) ;  /* 0x000000000f087348 */ /* 0x000fea0003c00000 */
[----:B------:R0:W1:Y:S02]  /*4800*/  SHFL.BFLY P6, R14, R13, R12, R11 ;  /* 0x0c00000c0d0e7389 */ /* 0x00006400000c000b */
[----:B01----:R-:W-:Y:S05]  /*4810*/  ENDCOLLECTIVE ;  /* 0x000000000000791b */ /* 0x003fea0003800000 */
.L_x_15285:
        /* <DEDUP_REMOVED lines=8> */
.L_x_15286:
[----:B------:R-:W-:Y:S02]  /*48a0*/  HFMA2 R12, -RZ, RZ, 0, 5.9604644775390625e-08 ;  /* 0x00000001ff0c7431 */ /* 0x000fe400000001ff */
[----:B------:R-:W-:-:S04]  /*48b0*/  IMAD.MOV.U32 R32, RZ, RZ, R14 ;  /* 0x000000ffff207224 */ /* 0x000fc800078e000e */
[----:B------:R-:W-:-:S05]  /*48c0*/  FADD.FTZ R3, R3, R32 ;  /* 0x0000002003037221 */ /* 0x000fca0000010000 */
[----:B------:R-:W-:-:S07]  /*48d0*/  MOV R13, R3 ;  /* 0x00000003000d7202 */ /* 0x000fce0000000f00 */
[----:B------:R-:W-:Y:S05]  /*48e0*/  WARPSYNC.COLLECTIVE R15, `(.L_x_15287) ;  /* 0x000000000f087348 */ /* 0x000fea0003c00000 */
[----:B------:R0:W1:Y:S02]  /*48f0*/  SHFL.BFLY P6, R14, R13, R12, R11 ;  /* 0x0c00000c0d0e7389 */ /* 0x00006400000c000b */
[----:B01----:R-:W-:Y:S05]  /*4900*/  ENDCOLLECTIVE ;  /* 0x000000000000791b */ /* 0x003fea0003800000 */
.L_x_15287:
[----:B------:R-:W-:Y:S02]  /*4910*/  IMAD.MOV.U32 R13, RZ, RZ, RZ ;  /* 0x000000ffff0d7224 */ /* 0x000fe400078e00ff */
[----:B------:R-:W-:Y:S01]  /*4920*/  HFMA2 R12, -RZ, RZ, 0, 2.384185791015625e-07 ;  /* 0x00000004ff0c7431 */ /* 0x000fe200000001ff */
[----:B------:R-:W-:-:S07]  /*4930*/  MOV R30, R14 ;  /* 0x0000000e001e7202 */ /* 0x000fce0000000f00 */
[----:B------:R-:W-:Y:S05]  /*4940*/  WARPSYNC.COLLECTIVE R15, `(.L_x_15288) ;  /* 0x000000000f087348 */ /* 0x000fea0003c00000 */
[----:B------:R0:W1:Y:S02]  /*4950*/  SHFL.BFLY P6, R14, R13, R12, R11 ;  /* 0x0c00000c0d0e7389 */ /* 0x00006400000c000b */
[----:B01----:R-:W-:Y:S05]  /*4960*/  ENDCOLLECTIVE ;  /* 0x000000000000791b */ /* 0x003fea0003800000 */
.L_x_15288:
        /* <DEDUP_REMOVED lines=8> */
.L_x_15289:
[----:B------:R-:W-:Y:S01]  /*49f0*/  HFMA2 R12, -RZ, RZ, 0, 5.9604644775390625e-08 ;  /* 0x00000001ff0c7431 */ /* 0x000fe200000001ff */
[----:B------:R-:W-:-:S05]  /*4a00*/  MOV R33, R14 ;  /* 0x0000000e00217202 */ /* 0x000fca0000000f00 */
[----:B------:R-:W-:-:S05]  /*4a10*/  FADD.FTZ R2, R2, R33 ;  /* 0x0000002102027221 */ /* 0x000fca0000010000 */
[----:B------:R-:W-:-:S07]  /*4a20*/  MOV R13, R2 ;  /* 0x00000002000d7202 */ /* 0x000fce0000000f00 */
[----:B------:R-:W-:Y:S05]  /*4a30*/  WARPSYNC.COLLECTIVE R15, `(.L_x_15290) ;  /* 0x000000000f087348 */ /* 0x000fea0003c00000 */
[----:B------:R0:W1:Y:S02]  /*4a40*/  SHFL.BFLY P6, R14, R13, R12, R11 ;  /* 0x0c00000c0d0e7389 */ /* 0x00006400000c000b */
[----:B01----:R-:W-:Y:S05]  /*4a50*/  ENDCOLLECTIVE ;  /* 0x000000000000791b */ /* 0x003fea0003800000 */
.L_x_15290:
[----:B------:R-:W-:Y:S01]  /*4a60*/  MOV R13, RZ ;  /* 0x000000ff000d7202 */ /* 0x000fe20000000f00 */
[----:B------:R-:W-:Y:S02]  /*4a70*/  HFMA2 R12, -RZ, RZ, 0, 2.384185791015625e-07 ;  /* 0x00000004ff0c7431 */ /* 0x000fe400000001ff */
[----:B------:R-:W-:-:S07]  /*4a80*/  IMAD.MOV.U32 R7, RZ, RZ, R14 ;  /* 0x000000ffff077224 */ /* 0x000fce00078e000e */
[----:B------:R-:W-:Y:S05]  /*4a90*/  WARPSYNC.COLLECTIVE R15, `(.L_x_15291) ;  /* 0x000000000f087348 */ /* 0x000fea0003c00000 */
[----:B------:R0:W1:Y:S02]  /*4aa0*/  SHFL.BFLY P6, R14, R13, R12, R11 ;  /* 0x0c00000c0d0e7389 */ /* 0x00006400000c000b */
[----:B01----:R-:W-:Y:S05]  /*4ab0*/  ENDCOLLECTIVE ;  /* 0x000000000000791b */ /* 0x003fea0003800000 */
.L_x_15291:
        /* <DEDUP_REMOVED lines=8> */
.L_x_15292:
[----:B------:R-:W-:Y:S01]  /*4b40*/  IMAD.MOV.U32 R12, RZ, RZ, 0x1 ;  /* 0x00000001ff0c7424 */ /* 0x000fe200078e00ff */
[----:B------:R-:W-:-:S05]  /*4b50*/  MOV R0, R14 ;  /* 0x0000000e00007202 */ /* 0x000fca0000000f00 */
[----:B------:R-:W-:-:S05]  /*4b60*/  FADD.FTZ R0, R22, R0 ;  /* 0x0000000016007221 */ /* 0x000fca0000010000 */
[----:B------:R-:W-:-:S07]  /*4b70*/  MOV R13, R0 ;  /* 0x00000000000d7202 */ /* 0x000fce0000000f00 */
[----:B------:R-:W-:Y:S05]  /*4b80*/  WARPSYNC.COLLECTIVE R15, `(.L_x_15293) ;  /* 0x000000000f087348 */ /* 0x000fea0003c00000 */
[----:B------:R0:W1:Y:S02]  /*4b90*/  SHFL.BFLY P6, R14, R13, R12, R11 ;  /* 0x0c00000c0d0e7389 */ /* 0x00006400000c000b */
[----:B01----:R-:W-:Y:S05]  /*4ba0*/  ENDCOLLECTIVE ;  /* 0x000000000000791b */ /* 0x003fea0003800000 */
.L_x_15293:
[----:B------:R-:W-:Y:S01]  /*4bb0*/  HFMA2 R13, -RZ, RZ, 0, 0 ;  /* 0x00000000ff0d7431 */ /* 0x000fe200000001ff */
[----:B------:R-:W-:Y:S02]  /*4bc0*/  MOV R12, 0x4 ;  /* 0x00000004000c7802 */ /* 0x000fe40000000f00 */
[----:B------:R-:W-:-:S07]  /*4bd0*/  MOV R33, R14 ;  /* 0x0000000e00217202 */ /* 0x000fce0000000f00 */
[----:B------:R-:W-:Y:S05]  /*4be0*/  WARPSYNC.COLLECTIVE R15, `(.L_x_15294) ;  /* 0x000000000f087348 */ /* 0x000fea0003c00000 */
[----:B------:R0:W1:Y:S02]  /*4bf0*/  SHFL.BFLY P6, R14, R13, R12, R11 ;  /* 0x0c00000c0d0e7389 */ /* 0x00006400000c000b */
[----:B01----:R-:W-:Y:S05]  /*4c00*/  ENDCOLLECTIVE ;  /* 0x000000000000791b */ /* 0x003fea0003800000 */
.L_x_15294:
        /* <DEDUP_REMOVED lines=8> */
.L_x_15295:
[----:B------:R-:W-:Y:S02]  /*4c90*/  IMAD.MOV.U32 R12, RZ, RZ, 0x1 ;  /* 0x00000001ff0c7424 */ /* 0x000fe400078e00ff */
[----:B------:R-:W-:-:S05]  /*4ca0*/  FADD.FTZ R22, R20, R14 ;  /* 0x0000000e14167221 */ /* 0x000fca0000010000 */
[----:B------:R-:W-:-:S07]  /*4cb0*/  MOV R13, R22 ;  /* 0x00000016000d7202 */ /* 0x000fce0000000f00 */
[----:B------:R-:W-:Y:S05]  /*4cc0*/  WARPSYNC.COLLECTIVE R15, `(.L_x_15296) ;  /* 0x000000000f087348 */ /* 0x000fea0003c00000 */
[----:B------:R0:W1:Y:S02]  /*4cd0*/  SHFL.BFLY P6, R14, R13, R12, R11 ;  /* 0x0c00000c0d0e7389 */ /* 0x00006400000c000b */
[----:B01----:R-:W-:Y:S05]  /*4ce0*/  ENDCOLLECTIVE ;  /* 0x000000000000791b */ /* 0x003fea0003800000 */
.L_x_15296:
[----:B------:R-:W-:Y:S01]  /*4cf0*/  HFMA2 R13, -RZ, RZ, 0, 0 ;  /* 0x00000000ff0d7431 */ /* 0x000fe200000001ff */
[----:B------:R-:W-:Y:S02]  /*4d00*/  MOV R12, 0x4 ;  /* 0x00000004000c7802 */ /* 0x000fe40000000f00 */
[----:B------:R-:W-:-:S07]  /*4d10*/  MOV R35, R14 ;  /* 0x0000000e00237202 */ /* 0x000fce0000000f00 */
[----:B------:R-:W-:Y:S05]  /*4d20*/  WARPSYNC.COLLECTIVE R15, `(.L_x_15297) ;  /* 0x000000000f087348 */ /* 0x000fea0003c00000 */
[----:B------:R0:W1:Y:S02]  /*4d30*/  SHFL.BFLY P6, R14, R13, R12, R11 ;  /* 0x0c00000c0d0e7389 */ /* 0x00006400000c000b */
[----:B01----:R-:W-:Y:S05]  /*4d40*/  ENDCOLLECTIVE ;  /* 0x000000000000791b */ /* 0x003fea0003800000 */
.L_x_15297:
        /* <DEDUP_REMOVED lines=8> */
.L_x_15298:
        /* <DEDUP_REMOVED lines=8> */
.L_x_15299:
[----:B------:R-:W-:Y:S02]  /*4e50*/  IMAD.MOV.U32 R13, RZ, RZ, RZ ;  /* 0x000000ffff0d7224 */ /* 0x000fe400078e00ff */
[----:B------:R-:W-:Y:S01]  /*4e60*/  HFMA2 R12, -RZ, RZ, 0, 2.384185791015625e-07 ;  /* 0x00000004ff0c7431 */ /* 0x000fe200000001ff */
[----:B------:R-:W-:-:S07]  /*4e70*/  MOV R3, R14 ;  /* 0x0000000e00037202 */ /* 0x000fce0000000f00 */
[----:B------:R-:W-:Y:S05]  /*4e80*/  WARPSYNC.COLLECTIVE R15, `(.L_x_15300) ;  /* 0x000000000f087348 */ /* 0x000fea0003c00000 */
[----:B------:R0:W1:Y:S02]  /*4e90*/  SHFL.BFLY P6, R14, R13, R12, R11 ;  /* 0x0c00000c0d0e7389 */ /* 0x00006400000c000b */
[----:B01----:R-:W-:Y:S05]  /*4ea0*/  ENDCOLLECTIVE ;  /* 0x000000000000791b */ /* 0x003fea0003800000 */
.L_x_15300:
[----:B------:R-:W-:Y:S01]  /*4eb0*/  FADD.FTZ R3, R20, R3 ;  /* 0x0000000314037221 */ /* 0x000fe20000010000 */
[----:B------:R-:W-:Y:S02]  /*4ec0*/  HFMA2 R12, -RZ, RZ, 0, 1.1920928955078125e-07 ;  /* 0x00000002ff0c7431 */ /* 0x000fe400000001ff */
[----:B------:R-:W-:-:S05]  /*4ed0*/  FADD.FTZ R29, RZ, R14 ;  /* 0x0000000eff1d7221 */ /* 0x000fca0000010000 */
[----:B------:R-:W-:-:S07]  /*4ee0*/  MOV R13, R29 ;  /* 0x0000001d000d7202 */ /* 0x000fce0000000f00 */
[----:B------:R-:W-:Y:S05]  /*4ef0*/  WARPSYNC.COLLECTIVE R15, `(.L_x_15301) ;  /* 0x000000000f087348 */ /* 0x000fea0003c00000 */
[----:B------:R0:W1:Y:S02]  /*4f00*/  SHFL.BFLY P6, R14, R13, R12, R11 ;  /* 0x0c00000c0d0e7389 */ /* 0x00006400000c000b */
[----:B01----:R-:W-:Y:S05]  /*4f10*/  ENDCOLLECTIVE ;  /* 0x000000000000791b */ /* 0x003fea0003800000 */
.L_x_15301:
[----:B------:R-:W-:-:S04]  /*4f20*/  IMAD.MOV.U32 R12, RZ, RZ, R14 ;  /* 0x000000ffff0c7224 */ /* 0x000fc800078e000e */
[----:B------:R-:W-:Y:S01]  /*4f30*/  FADD.FTZ R25, R29, R12 ;  /* 0x0000000c1d197221 */ /* 0x000fe20000010000 */
[----:B------:R-:W-:-:S04]  /*4f40*/  HFMA2 R12, -RZ, RZ, 0, 5.9604644775390625e-08 ;  /* 0x00000001ff0c7431 */ /* 0x000fc800000001ff */
[----:B------:R-:W-:-:S07]  /*4f50*/  MOV R13, R25 ;  /* 0x00000019000d7202 */ /* 0x000fce0000000f00 */
[----:B------:R-:W-:Y:S05]  /*4f60*/  WARPSYNC.COLLECTIVE R15, `(.L_x_15302) ;  /* 0x000000000f087348 */ /* 0x000fea0003c00000 */
[----:B------:R0:W1:Y:S02]  /*4f70*/  SHFL.BFLY P6, R14, R13, R12, R11 ;  /* 0x0c00000c0d0e7389 */ /* 0x00006400000c000b */
[----:B01----:R-:W-:Y:S05]  /*4f80*/  ENDCOLLECTIVE ;  /* 0x000000000000791b */ /* 0x003fea0003800000 */
.L_x_15302:
[----:B------:R-:W-:Y:S02]  /*4f90*/  IMAD.MOV.U32 R13, RZ, RZ, RZ ;  /* 0x000000ffff0d7224 */ /* 0x000fe400078e00ff */
[----:B------:R-:W-:Y:S01]  /*4fa0*/  HFMA2 R12, -RZ, RZ, 0, 2.384185791015625e-07 ;  /* 0x00000004ff0c7431 */ /* 0x000fe200000001ff */
[----:B------:R-:W-:-:S07]  /*4fb0*/  MOV R30, R14 ;  /* 0x0000000e001e7202 */ /* 0x000fce0000000f00 */
[----:B------:R-:W-:Y:S05]  /*4fc0*/  WARPSYNC.COLLECTIVE R15, `(.L_x_15303) ;  /* 0x000000000f087348 */ /* 0x000fea0003c00000 */
[----:B------:R0:W1:Y:S02]  /*4fd0*/  SHFL.BFLY P6, R14, R13, R12, R11 ;  /* 0x0c00000c0d0e7389 */ /* 0x00006400000c000b */
[----:B01----:R-:W-:Y:S05]  /*4fe0*/  ENDCOLLECTIVE ;  /* 0x000000000000791b */ /* 0x003fea0003800000 */
.L_x_15303:
[----:B------:R-:W-:Y:S01]  /*4ff0*/  FADD.FTZ R30, R25, R30 ;  /* 0x0000001e191e7221 */ /* 0x000fe20000010000 */
[----:B------:R-:W-:Y:S02]  /*5000*/  HFMA2 R12, -RZ, RZ, 0, 1.1920928955078125e-07 ;  /* 0x00000002ff0c7431 */ /* 0x000fe400000001ff */
[----:B------:R-:W-:-:S05]  /*5010*/  FADD.FTZ R29, RZ, R14 ;  /* 0x0000000eff1d7221 */ /* 0x000fca0000010000 */
[----:B------:R-:W-:-:S07]  /*5020*/  MOV R13, R29 ;  /* 0x0000001d000d7202 */ /* 0x000fce0000000f00 */
[----:B------:R-:W-:Y:S05]  /*5030*/  WARPSYNC.COLLECTIVE R15, `(.L_x_15304) ;  /* 0x000000000f087348 */ /* 0x000fea0003c00000 */
[----:B------:R0:W1:Y:S02]  /*5040*/  SHFL.BFLY P6, R14, R13, R12, R11 ;  /* 0x0c00000c0d0e7389 */ /* 0x00006400000c000b */
[----:B01----:R-:W-:Y:S05]  /*5050*/  ENDCOLLECTIVE ;  /* 0x000000000000791b */ /* 0x003fea0003800000 */
.L_x_15304:
[----:B------:R-:W-:Y:S01]  /*5060*/  MOV R12, 0x1 ;  /* 0x00000001000c7802 */ /* 0x000fe20000000f00 */
[----:B------:R-:W-:-:S04]  /*5070*/  FADD.FTZ R32, R29, R14 ;  /* 0x0000000e1d207221 */ /* 0x000fc80000010000 */
[----:B------:R-:W-:-:S07]  /*5080*/  IMAD.MOV.U32 R13, RZ, RZ, R32 ;  /* 0x000000ffff0d7224 */ /* 0x000fce00078e0020 */
[----:B------:R-:W-:Y:S05]  /*5090*/  WARPSYNC.COLLECTIVE R15, `(.L_x_15305) ;  /* 0x000000000f087348 */ /* 0x000fea0003c00000 */
[----:B------:R0:W1:Y:S02]  /*50a0*/  SHFL.BFLY P6, R14, R13, R12, R11 ;  /* 0x0c00000c0d0e7389 */ /* 0x00006400000c000b */
[----:B01----:R-:W-:Y:S05]  /*50b0*/  ENDCOLLECTIVE ;  /* 0x000000000000791b */ /* 0x003fea0003800000 */
.L_x_15305:
[----:B------:R-:W-:Y:S02]  /*50c0*/  HFMA2 R13, -RZ, RZ, 0, 0 ;  /* 0x00000000ff0d7431 */ /* 0x000fe400000001ff */
[----:B------:R-:W-:Y:S01]  /*50d0*/  IMAD.MOV.U32 R12, RZ, RZ, 0x4 ;  /* 0x00000004ff0c7424 */ /* 0x000fe200078e00ff */
[----:B------:R-:W-:-:S07]  /*50e0*/  MOV R33, R14 ;  /* 0x0000000e00217202 */ /* 0x000fce0000000f00 */
[----:B------:R-:W-:Y:S05]  /*50f0*/  WARPSYNC.COLLECTIVE R15, `(.L_x_15306) ;  /* 0x000000000f087348 */ /* 0x000fea0003c00000 */
[----:B------:R0:W1:Y:S02]  /*5100*/  SHFL.BFLY P6, R14, R13, R12, R11 ;  /* 0x0c00000c0d0e7389 */ /* 0x00006400000c000b */
[----:B01----:R-:W-:Y:S05]  /*5110*/  ENDCOLLECTIVE ;  /* 0x000000000000791b */ /* 0x003fea0003800000 */
.L_x_15306:
[----:B------:R-:W-:Y:S01]  /*5120*/  FADD.FTZ R20, R32, R33 ;  /* 0x0000002120147221 */ /* 0x000fe20000010000 */
[----:B------:R-:W-:Y:S02]  /*5130*/  HFMA2 R12, -RZ, RZ, 0, 1.1920928955078125e-07 ;  /* 0x00000002ff0c7431 */ /* 0x000fe400000001ff */
[----:B------:R-:W-:-:S05]  /*5140*/  FADD.FTZ R24, RZ, R14 ;  /* 0x0000000eff187221 */ /* 0x000fca0000010000 */
[----:B------:R-:W-:-:S07]  /*5150*/  MOV R13, R24 ;  /* 0x00000018000d7202 */ /* 0x000fce0000000f00 */
[----:B------:R-:W-:Y:S05]  /*5160*/  WARPSYNC.COLLECTIVE R15, `(.L_x_15307) ;  /* 0x000000000f087348 */ /* 0x000fea0003c00000 */
[----:B------:R0:W1:Y:S02]  /*5170*/  SHFL.BFLY P6, R14, R13, R12, R11 ;  /* 0x0c00000c0d0e7389 */ /* 0x00006400000c000b */
[----:B01----:R-:W-:Y:S05]  /*5180*/  ENDCOLLECTIVE ;  /* 0x000000000000791b */ /* 0x003fea0003800000 */
.L_x_15307:
[----:B------:R-:W-:Y:S02]  /*5190*/  IMAD.MOV.U32 R12, RZ, RZ, 0x1 ;  /* 0x00000001ff0c7424 */ /* 0x000fe400078e00ff */
[----:B------:R-:W-:-:S05]  /*51a0*/  FADD.FTZ R31, R24, R14 ;  /* 0x0000000e181f7221 */ /* 0x000fca0000010000 */
[----:B------:R-:W-:-:S07]  /*51b0*/  MOV R13, R31 ;  /* 0x0000001f000d7202 */ /* 0x000fce0000000f00 */
[----:B------:R-:W-:Y:S05]  /*51c0*/  WARPSYNC.COLLECTIVE R15, `(.L_x_15308) ;  /* 0x000000000f087348 */ /* 0x000fea0003c00000 */
[----:B------:R0:W1:Y:S02]  /*51d0*/  SHFL.BFLY P6, R14, R13, R12, R11 ;  /* 0x0c00000c0d0e7389 */ /* 0x00006400000c000b */
[----:B01----:R-:W-:Y:S05]  /*51e0*/  ENDCOLLECTIVE ;  /* 0x000000000000791b */ /* 0x003fea0003800000 */
.L_x_15308:
[----:B------:R-:W-:Y:S01]  /*51f0*/  HFMA2 R13, -RZ, RZ, 0, 0 ;  /* 0x00000000ff0d7431 */ /* 0x000fe200000001ff */
[----:B------:R-:W-:Y:S02]  /*5200*/  MOV R12, 0x4 ;  /* 0x00000004000c7802 */ /* 0x000fe40000000f00 */
[----:B------:R-:W-:-:S07]  /*5210*/  MOV R22, R14 ;  /* 0x0000000e00167202 */ /* 0x000fce0000000f00 */
[----:B------:R-:W-:Y:S05]  /*5220*/  WARPSYNC.COLLECTIVE R15, `(.L_x_15309) ;  /* 0x000000000f087348 */ /* 0x000fea0003c00000 */
[----:B------:R0:W1:Y:S02]  /*5230*/  SHFL.BFLY P6, R14, R13, R12, R11 ;  /* 0x0c00000c0d0e7389 */ /* 0x00006400000c000b */
[----:B01----:R-:W-:Y:S05]  /*5240*/  ENDCOLLECTIVE ;  /* 0x000000000000791b */ /* 0x003fea0003800000 */
.L_x_15309:
[----:B------:R-:W-:Y:S01]  /*5250*/  FADD.FTZ R22, R31, R22 ;  /* 0x000000161f167221 */ /* 0x000fe20000010000 */
[----:B------:R-:W-:Y:S02]  /*5260*/  HFMA2 R12, -RZ, RZ, 0, 1.1920928955078125e-07 ;  /* 0x00000002ff0c7431 */ /* 0x000fe400000001ff */
[----:B------:R-:W-:-:S04]  /*5270*/  FADD.FTZ R29, RZ, R14 ;  /* 0x0000000eff1d7221 */ /* 0x000fc80000010000 */
[----:B------:R-:W-:-:S07]  /*5280*/  IMAD.MOV.U32 R13, RZ, RZ, R29 ;  /* 0x000000ffff0d7224 */ /* 0x000fce00078e001d */
[----:B------:R-:W-:Y:S05]  /*5290*/  WARPSYNC.COLLECTIVE R15, `(.L_x_15310) ;  /* 0x000000000f087348 */ /* 0x000fea0003c00000 */
[----:B------:R0:W1:Y:S02]  /*52a0*/  SHFL.BFLY P6, R14, R13, R12, R11 ;  /* 0x0c00000c0d0e7389 */ /* 0x00006400000c000b */
[----:B01----:R-:W-:Y:S05]  /*52b0*/  ENDCOLLECTIVE ;  /* 0x000000000000791b */ /* 0x003fea0003800000 */
.L_x_15310:
[----:B------:R-:W-:Y:S02]  /*52c0*/  HFMA2 R12, -RZ, RZ, 0, 5.9604644775390625e-08 ;  /* 0x00000001ff0c7431 */ /* 0x000fe400000001ff */
[----:B------:R-:W-:-:S05]  /*52d0*/  FADD.FTZ R24, R29, R14 ;  /* 0x0000000e1d187221 */ /* 0x000fca0000010000 */
[----:B------:R-:W-:-:S07]  /*52e0*/  MOV R13, R24 ;  /* 0x00000018000d7202 */ /* 0x000fce0000000f00 */
[----:B------:R-:W-:Y:S05]  /*52f0*/  WARPSYNC.COLLECTIVE R15, `(.L_x_15311) ;  /* 0x000000000f087348 */ /* 0x000fea0003c00000 */
[----:B------:R0:W1:Y:S02]  /*5300*/  SHFL.BFLY P6, R14, R13, R12, R11 ;  /* 0x0c00000c0d0e7389 */ /* 0x00006400000c000b */
[----:B01----:R-:W-:Y:S05]  /*5310*/  ENDCOLLECTIVE ;  /* 0x000000000000791b */ /* 0x003fea0003800000 */
.L_x_15311:
[----:B------:R-:W-:Y:S05]  /*5320*/  BRA `(.L_x_15312) ;  /* 0xffffffdc00907947 */ /* 0x000fea000383ffff */
.L_x_15313:
        /* <DEDUP_REMOVED lines=13> */
.L_x_27443:


//--------------------- .text._ZN4vllm25paged_attention_v2_kernelIfhLi32ELi32ELi128ELNS_18Fp8KVCacheDataTypeE1ELb1ELi512EEEvPfS2_PT_PKS3_PKT0_S9_ifPKiSB_iPKfiiiSD_SD_iiiii --------------------------
	.section	.text._ZN4vllm25paged_attention_v2_kernelIfhLi32ELi32ELi128ELNS_18Fp8KVCacheDataTypeE1ELb1ELi512EEEvPfS2_PT_PKS3_PKT0_S9_ifPKiSB_iPKfiiiSD_SD_iiiii,"ax",@progbits
	.align	128
        .global         _ZN4vllm25paged_attention_v2_kernelIfhLi32ELi32ELi128ELNS_18Fp8KVCacheDataTypeE1ELb1ELi512EEEvPfS2_PT_PKS3_PKT0_S9_ifPKiSB_iPKfiiiSD_SD_iiiii
        .type           _ZN4vllm25paged_attention_v2_kernelIfhLi32ELi32ELi128ELNS_18Fp8KVCacheDataTypeE1ELb1ELi512EEEvPfS2_PT_PKS3_PKT0_S9_ifPKiSB_iPKfiiiSD_SD_iiiii,@function
        .size           _ZN4vllm25paged_attention_v2_kernelIfhLi32ELi32ELi128ELNS_18Fp8KVCacheDataTypeE1ELb1ELi512EEEvPfS2_PT_PKS3_PKT0_S9_ifPKiSB_iPKfiiiSD_SD_iiiii,(.L_x_27444 - _ZN4vllm25paged_attention_v2_kernelIfhLi32ELi32ELi128ELNS_18Fp8KVCacheDataTypeE1ELb1ELi512EEEvPfS2_PT_PKS3_PKT0_S9_ifPKiSB_iPKfiiiSD_SD_iiiii)
        .other          _ZN4vllm25paged_attention_v2_kernelIfhLi32ELi32ELi128ELNS_18Fp8KVCacheDataTypeE1ELb1ELi512EEEvPfS2_PT_PKS3_PKT0_S9_ifPKiSB_iPKfiiiSD_SD_iiiii,@"STO_CUDA_ENTRY STV_DEFAULT"
_ZN4vllm25paged_attention_v2_kernelIfhLi32ELi32ELi128ELNS_18Fp8KVCacheDataTypeE1ELb1ELi512EEEvPfS2_PT_PKS3_PKT0_S9_ifPKiSB_iPKfiiiSD_SD_iiiii:
.text._ZN4vllm25paged_attention_v2_kernelIfhLi32ELi32ELi128ELNS_18Fp8KVCacheDataTypeE1ELb1ELi512EEEvPfS2_PT_PKS3_PKT0_S9_ifPKiSB_iPKfiiiSD_SD_iiiii:
        /* <DEDUP_REMOVED lines=111> */
.L_x_15314:
        /* <DEDUP_REMOVED lines=26> */
.L_x_15318:
        /* <DEDUP_REMOVED lines=37> */
.L_x_15316:
[----:B------:R-:W-:Y:S05]  /*0ae0*/  BSYNC.RECONVERGENT B6 ;  /* 0x0000000000067941 */ /* 0x000fea0003800200 */
.L_x_15315:
        /* <DEDUP_REMOVED lines=16> */
.L_x_15361:
        /* <DEDUP_REMOVED lines=40> */
.L_x_15324:
        /* <DEDUP_REMOVED lines=11> */
.L_x_15323:
[----:B------:R-:W-:Y:S05]  /*0f20*/  BSYNC.RECONVERGENT B1 ;  /* 0x0000000000017941 */ /* 0x000fea0003800200 */
.L_x_15322:
        /* <DEDUP_REMOVED lines=12> */
.L_x_15327:
        /* <DEDUP_REMOVED lines=100> */
.L_x_15326:
[----:B------:R-:W-:Y:S05]  /*1630*/  BSYNC.RECONVERGENT B1 ;  /* 0x0000000000017941 */ /* 0x000fea0003800200 */
.L_x_15325:
        /* <DEDUP_REMOVED lines=55> */
.L_x_15329:
[----:B------:R-:W-:Y:S05]  /*19b0*/  BSYNC.RECONVERGENT B1 ;  /* 0x0000000000017941 */ /* 0x000fea0003800200 */
.L_x_15328:
        /* <DEDUP_REMOVED lines=26> */
.L_x_15321:
[----:B------:R-:W-:Y:S05]  /*1b60*/  BSYNC.RECONVERGENT B0 ;  /* 0x0000000000007941 */ /* 0x000fea0003800200 */
.L_x_15320:
        /* <DEDUP_REMOVED lines=40> */
.L_x_15334:
[----:B------:R-:W1:Y:S01]  /*1df0*/  LDS R14, [R9] ;  /* 0x00000000090e7984 */ /* 0x000e620000000800 */
[----:B------:R-:W-:-:S04]  /*1e00*/  IADD3 R11, PT, PT, R11, 0x1, RZ ;  /* 0x000000010b0b7810 */ /* 0x000fc80007ffe0ff */
[----:B------:R-:W-:Y:S01]  /*1e10*/  ISETP.NE.AND P0, PT, R11, RZ, PT ;  /* 0x000000ff0b00720c */ /* 0x000fe20003f05270 */
[----:B-1----:R-:W-:-:S05]  /*1e20*/  FMUL.FTZ R14, R14, R5 ;  /* 0x000000050e0e7220 */ /* 0x002fca0000410000 */
[----:B------:R1:W-:Y:S02]  /*1e30*/  STS [R9], R14 ;  /* 0x0000000e09007388 */ /* 0x0003e40000000800 */
[----:B-1----:R-:W-:-:S05]  /*1e40*/  IADD3 R9, PT, PT, R9, 0x200, RZ ;  /* 0x0000020009097810 */ /* 0x002fca0007ffe0ff */
[----:B------:R-:W-:Y:S05]  /*1e50*/  @P0 BRA `(.L_x_15334) ;  /* 0xfffffffc00e40947 */ /* 0x000fea000383ffff */
.L_x_15333:
[----:B------:R-:W-:Y:S05]  /*1e60*/  BSYNC.RECONVERGENT B1 ;  /* 0x0000000000017941 */ /* 0x000fea0003800200 */
.L_x_15332:
        /* <DEDUP_REMOVED lines=12> */
.L_x_15337:
        /* <DEDUP_REMOVED lines=52> */
.L_x_15336:
[----:B------:R-:W-:Y:S05]  /*2270*/  BSYNC.RECONVERGENT B1 ;  /* 0x0000000000017941 */ /* 0x000fea0003800200 */
.L_x_15335:
        /* <DEDUP_REMOVED lines=31> */
.L_x_15339:
[----:B------:R-:W-:Y:S05]  /*2470*/  BSYNC.RECONVERGENT B1 ;  /* 0x0000000000017941 */ /* 0x000fea0003800200 */
.L_x_15338:
        /* <DEDUP_REMOVED lines=14> */
.L_x_15331:
[----:B------:R-:W-:Y:S05]  /*2560*/  BSYNC.RECONVERGENT B0 ;  /* 0x0000000000007941 */ /* 0x000fea0003800200 */
.L_x_15330:
        /* <DEDUP_REMOVED lines=18> */
.L_x_15341:
[----:B------:R-:W-:Y:S05]  /*2690*/  BSYNC.RECONVERGENT B0 ;  /* 0x0000000000007941 */ /* 0x000fea0003800200 */
.L_x_15340:
        /* <DEDUP_REMOVED lines=27> */
.L_x_15345:
        /* <DEDUP_REMOVED lines=34> */
.L_x_15344:
        /* <DEDUP_REMOVED lines=16> */
.L_x_15343:
[----:B------:R-:W-:Y:S05]  /*2b70*/  BSYNC.RECONVERGENT B6 ;  /* 0x0000000000067941 */ /* 0x000fea0003800200 */
.L_x_15342:
        /* <DEDUP_REMOVED lines=50> */
.L_x_15386:
        /* <DEDUP_REMOVED lines=23> */
.L_x_15348:
[----:B------:R-:W-:Y:S05]  /*3010*/  BSYNC.RECONVERGENT B0 ;  /* 0x0000000000007941 */ /* 0x000fea0003800200 */
.L_x_15347:
        /* <DEDUP_REMOVED lines=29> */
.L_x_15350:
[----:B------:R-:W-:Y:S05]  /*31f0*/  BSYNC.RECONVERGENT B0 ;  /* 0x0000000000007941 */ /* 0x000fea0003800200 */
.L_x_15349:
        /* <DEDUP_REMOVED lines=12> */
.L_x_15352:
[----:B------:R-:W-:Y:S05]  /*32c0*/  BSYNC.RECONVERGENT B0 ;  /* 0x0000000000007941 */ /* 0x000fea0003800200 */
.L_x_15351:
        /* <DEDUP_REMOVED lines=19> */
.L_x_15354:
[----:B------:R-:W-:Y:S05]  /*3400*/  BSYNC.RECONVERGENT B0 ;  /* 0x0000000000007941 */ /* 0x000fea0003800200 */
.L_x_15353:
        /* <DEDUP_REMOVED lines=22> */
.L_x_15317:
        /* <DEDUP_REMOVED lines=16> */
.L_x_15355:
[----:B------:R-:W-:Y:S05]  /*3670*/  EXIT ;  /* 0x000000000000794d */ /* 0x000fea0003800000 */
.L_x_15319:
[----:B------:R-:W-:Y:S01]  /*3680*/  HFMA2 R12, -RZ, RZ, 0, 9.5367431640625e-07 ;  /* 0x00000010ff0c7431 */ /* 0x000fe200000001ff */
[----:B------:R-:W-:Y:S01]  /*3690*/  MOV R11, 0x1f ;  /* 0x0000001f000b7802 */ /* 0x000fe20000000f00 */
[----:B------:R-:W-:-:S07]  /*36a0*/  IMAD.MOV.U32 R15, RZ, RZ, -0x1 ;  /* 0xffffffffff0f7424 */ /* 0x000fce00078e00ff */
[----:B------:R-:W-:Y:S05]  /*36b0*/  WARPSYNC.COLLECTIVE R15, `(.L_x_15356) ;  /* 0x000000000f087348 */ /* 0x000fea0003c00000 */
[----:B------:R0:W1:Y:S02]  /*36c0*/  SHFL.BFLY P6, R14, R13, R12, R11 ;  /* 0x0c00000c0d0e7389 */ /* 0x00006400000c000b */
[----:B01----:R-:W-:Y:S05]  /*36d0*/  ENDCOLLECTIVE ;  /* 0x000000000000791b */ /* 0x003fea0003800000 */
.L_x_15356:
[----:B------:R-:W-:Y:S01]  /*36e0*/  HFMA2 R12, -RZ, RZ, 0, 4.76837158203125e-07 ;  /* 0x00000008ff0c7431 */ /* 0x000fe200000001ff */
[----:B------:R-:W-:-:S04]  /*36f0*/  FMNMX.FTZ R0, R14, -3.40282346638528859812e+38, !PT ;  /* 0xff7fffff0e007809 */ /* 0x000fc80007810000 */
[----:B------:R-:W-:-:S07]  /*3700*/  MOV R13, R0 ;  /* 0x00000000000d7202 */ /* 0x000fce0000000f00 */
[----:B------:R-:W-:Y:S05]  /*3710*/  WARPSYNC.COLLECTIVE R15, `(.L_x_15357) ;  /* 0x000000000f087348 */ /* 0x000fea0003c00000 */
[----:B------:R0:W1:Y:S02]  /*3720*/  SHFL.BFLY P6, R14, R13, R12, R11 ;  /* 0x0c00000c0d0e7389 */ /* 0x00006400000c000b */
[----:B01----:R-:W-:Y:S05]  /*3730*/  ENDCOLLECTIVE ;  /* 0x000000000000791b */ /* 0x003fea0003800000 */
.L_x_15357:
[----:B------:R-:W-:Y:S02]  /*3740*/  MOV R12, 0x4 ;  /* 0x00000004000c7802 */ /* 0x000fe40000000f00 */
[----:B------:R-:W-:-:S05]  /*3750*/  FMNMX.FTZ R2, R0, R14, !PT ;  /* 0x0000000e00027209 */ /* 0x000fca0007810000 */
[----:B------:R-:W-:-:S07]  /*3760*/  IMAD.MOV.U32 R13, RZ, RZ, R2 ;  /* 0x000000ffff0d7224 */ /* 0x000fce00078e0002 */
[----:B------:R-:W-:Y:S05]  /*3770*/  WARPSYNC.COLLECTIVE R15, `(.L_x_15358) ;  /* 0x000000000f087348 */ /* 0x000fea0003c00000 */
[----:B------:R0:W1:Y:S02]  /*3780*/  SHFL.BFLY P6, R14, R13, R12, R11 ;  /* 0x0c00000c0d0e7389 */ /* 0x00006400000c000b */
[----:B01----:R-:W-:Y:S05]  /*3790*/  ENDCOLLECTIVE ;  /* 0x000000000000791b */ /* 0x003fea0003800000 */
.L_x_15358:
[----:B------:R-:W-:Y:S01]  /*37a0*/  IMAD.MOV.U32 R12, RZ, RZ, 0x2 ;  /* 0x00000002ff0c7424 */ /* 0x000fe200078e00ff */
[----:B------:R-:W-:-:S04]  /*37b0*/  FMNMX.FTZ R3, R2, R14, !PT ;  /* 0x0000000e02037209 */ /* 0x000fc80007810000 */
[----:B------:R-:W-:-:S07]  /*37c0*/  MOV R13, R3 ;  /* 0x00000003000d7202 */ /* 0x000fce0000000f00 */
[----:B------:R-:W-:Y:S05]  /*37d0*/  WARPSYNC.COLLECTIVE R15, `(.L_x_15359) ;  /* 0x000000000f087348 */ /* 0x000fea0003c00000 */
[----:B------:R0:W1:Y:S02]  /*37e0*/  SHFL.BFLY P6, R14, R13, R12, R11 ;  /* 0x0c00000c0d0e7389 */ /* 0x00006400000c000b */
[----:B01----:R-:W-:Y:S05]  /*37f0*/  ENDCOLLECTIVE ;  /* 0x000000000000791b */ /* 0x003fea0003800000 */
.L_x_15359:
[----:B------:R-:W-:Y:S01]  /*3800*/  HFMA2 R12, -RZ, RZ, 0, 5.9604644775390625e-08 ;  /* 0x00000001ff0c7431 */ /* 0x000fe200000001ff */
[----:B------:R-:W-:-:S04]  /*3810*/  FMNMX.FTZ R4, R3, R14, !PT ;  /* 0x0000000e03047209 */ /* 0x000fc80007810000 */
[----:B------:R-:W-:-:S07]  /*3820*/  MOV R13, R4 ;  /* 0x00000004000d7202 */ /* 0x000fce0000000f00 */
[----:B------:R-:W-:Y:S05]  /*3830*/  WARPSYNC.COLLECTIVE R15, `(.L_x_15360) ;  /* 0x000000000f087348 */ /* 0x000fea0003c00000 */
[----:B------:R0:W1:Y:S02]  /*3840*/  SHFL.BFLY P6, R14, R13, R12, R11 ;  /* 0x0c00000c0d0e7389 */ /* 0x00006400000c000b */
[----:B01----:R-:W-:Y:S05]  /*3850*/  ENDCOLLECTIVE ;  /* 0x000000000000791b */ /* 0x003fea0003800000 */
.L_x_15360:
[----:B------:R-:W-:Y:S05]  /*3860*/  BRA `(.L_x_15361) ;  /* 0xffffffd000e07947 */ /* 0x000fea000383ffff */
.L_x_15346:
[----:B------:R-:W-:Y:S01]  /*3870*/  IMAD.MOV.U32 R13, RZ, RZ, RZ ;  /* 0x000000ffff0d7224 */ /* 0x000fe200078e00ff */
[----:B------:R-:W-:Y:S01]  /*3880*/  MOV R12, 0x4 ;  /* 0x00000004000c7802 */ /* 0x000fe20000000f00 */
[----:B------:R-:W-:Y:S02]  /*3890*/  HFMA2 R11, -RZ, RZ, 0, 1.847743988037109375e-06 ;  /* 0x0000001fff0b7431 */ /* 0x000fe400000001ff */
[----:B------:R-:W-:-:S07]  /*38a0*/  IMAD.MOV.U32 R15, RZ, RZ, -0x1 ;  /* 0xffffffffff0f7424 */ /* 0x000fce00078e00ff */
[----:B0123--:R-:W-:Y:S05]  /*38b0*/  WARPSYNC.COLLECTIVE R15, `(.L_x_15362) ;  /* 0x000000000f087348 */ /* 0x00ffea0003c00000 */
[----:B------:R4:W0:Y:S02]  /*38c0*/  SHFL.BFLY P6, R14, R13, R12, R11 ;  /* 0x0c00000c0d0e7389 */ /* 0x00082400000c000b */
[----:B01234-:R-:W-:Y:S05]  /*38d0*/  ENDCOLLECTIVE ;  /* 0x000000000000791b */ /* 0x01ffea0003800000 */
.L_x_15362:
[----:B------:R-:W-:Y:S01]  /*38e0*/  IMAD.MOV.U32 R12, RZ, RZ, 0x2 ;  /* 0x00000002ff0c7424 */ /* 0x000fe200078e00ff */
[----:B------:R-:W-:-:S05]  /*38f0*/  MOV R5, R14 ;  /* 0x0000000e00057202 */ /* 0x000fca0000000f00 */
[----:B------:R-:W-:-:S05]  /*3900*/  FADD.FTZ R5, RZ, R5 ;  /* 0x00000005ff057221 */ /* 0x000fca0000010000 */
[----:B------:R-:W-:-:S07]  /*3910*/  MOV R13, R5 ;  /* 0x00000005000d7202 */ /* 0x000fce0000000f00 */
[----:B------:R-:W-:Y:S05]  /*3920*/  WARPSYNC.COLLECTIVE R15, `(.L_x_15363) ;  /* 0x000000000f087348 */ /* 0x000fea0003c00000 */
[----:B------:R0:W1:Y:S02]  /*3930*/  SHFL.BFLY P6, R14, R13, R12, R11 ;  /* 0x0c00000c0d0e7389 */ /* 0x00006400000c000b */
[----:B01----:R-:W-:Y:S05]  /*3940*/  ENDCOLLECTIVE ;  /* 0x000000000000791b */ /* 0x003fea0003800000 */
.L_x_15363:
[----:B------:R-:W-:Y:S01]  /*3950*/  IMAD.MOV.U32 R12, RZ, RZ, 0x1 ;  /* 0x00000001ff0c7424 */ /* 0x000fe200078e00ff */
[----:B------:R-:W-:-:S05]  /*3960*/  MOV R6, R14 ;  /* 0x0000000e00067202 */ /* 0x000fca0000000f00 */
[----:B------:R-:W-:-:S05]  /*3970*/  FADD.FTZ R21, R5, R6 ;  /* 0x0000000605157221 */ /* 0x000fca0000010000 */
[----:B------:R-:W-:-:S07]  /*3980*/  MOV R13, R21 ;  /* 0x00000015000d7202 */ /* 0x000fce0000000f00 */
[----:B------:R-:W-:Y:S05]  /*3990*/  WARPSYNC.COLLECTIVE R15, `(.L_x_15364) ;  /* 0x000000000f087348 */ /* 0x000fea0003c00000 */
[----:B------:R0:W1:Y:S02]  /*39a0*/  SHFL.BFLY P6, R14, R13, R12, R11 ;  /* 0x0c00000c0d0e7389 */ /* 0x00006400000c000b */
[----:B01----:R-:W-:Y:S05]  /*39b0*/  ENDCOLLECTIVE ;  /* 0x000000000000791b */ /* 0x003fea0003800000 */
.L_x_15364:
[----:B------:R-:W-:Y:S02]  /*39c0*/  HFMA2 R13, -RZ, RZ, 0, 0 ;  /* 0x00000000ff0d7431 */ /* 0x000fe400000001ff */
[----:B------:R-:W-:Y:S01]  /*39d0*/  IMAD.MOV.U32 R12, RZ, RZ, 0x4 ;  /* 0x00000004ff0c7424 */ /* 0x000fe200078e00ff */
[----:B------:R-:W-:-:S07]  /*39e0*/  MOV R8, R14 ;  /* 0x0000000e00087202 */ /* 0x000fce0000000f00 */
[----:B------:R-:W-:Y:S05]  /*39f0*/  WARPSYNC.COLLECTIVE R15, `(.L_x_15365) ;  /* 0x000000000f087348 */ /* 0x000fea0003c00000 */
[----:B------:R0:W1:Y:S02]  /*3a00*/  SHFL.BFLY P6, R14, R13, R12, R11 ;  /* 0x0c00000c0d0e7389 */ /* 0x00006400000c000b */
[----:B01----:R-:W-:Y:S05]  /*3a10*/  ENDCOLLECTIVE ;  /* 0x000000000000791b */ /* 0x003fea0003800000 */
.L_x_15365:
        /* <DEDUP_REMOVED lines=8> */
.L_x_15366:
[----:B------:R-:W-:Y:S01]  /*3aa0*/  IMAD.MOV.U32 R12, RZ, RZ, 0x1 ;  /* 0x00000001ff0c7424 */ /* 0x000fe200078e00ff */
[----:B------:R-:W-:-:S05]  /*3ab0*/  MOV R9, R14 ;  /* 0x0000000e00097202 */ /* 0x000fca0000000f00 */
[----:B------:R-:W-:-:S05]  /*3ac0*/  FADD.FTZ R9, R4, R9 ;  /* 0x0000000904097221 */ /* 0x000fca0000010000 */
[----:B------:R-:W-:-:S07]  /*3ad0*/  MOV R13, R9 ;  /* 0x00000009000d7202 */ /* 0x000fce0000000f00 */
[----:B------:R-:W-:Y:S05]  /*3ae0*/  WARPSYNC.COLLECTIVE R15, `(.L_x_15367) ;  /* 0x000000000f087348 */ /* 0x000fea0003c00000 */
[----:B------:R0:W1:Y:S02]  /*3af0*/  SHFL.BFLY P6, R14, R13, R12, R11 ;  /* 0x0c00000c0d0e7389 */ /* 0x00006400000c000b */
[----:B01----:R-:W-:Y:S05]  /*3b00*/  ENDCOLLECTIVE ;  /* 0x000000000000791b */ /* 0x003fea0003800000 */
.L_x_15367:
[----:B------:R-:W-:Y:S02]  /*3b10*/  HFMA2 R13, -RZ, RZ, 0, 0 ;  /* 0x00000000ff0d7431 */ /* 0x000fe400000001ff */
[----:B------:R-:W-:Y:S01]  /*3b20*/  IMAD.MOV.U32 R12, RZ, RZ, 0x4 ;  /* 0x00000004ff0c7424 */ /* 0x000fe200078e00ff */
[----:B------:R-:W-:-:S07]  /*3b30*/  MOV R6, R14 ;  /* 0x0000000e00067202 */ /* 0x000fce0000000f00 */
[----:B------:R-:W-:Y:S05]  /*3b40*/  WARPSYNC.COLLECTIVE R15, `(.L_x_15368) ;  /* 0x000000000f087348 */ /* 0x000fea0003c00000 */
[----:B------:R0:W1:Y:S02]  /*3b50*/  SHFL.BFLY P6, R14, R13, R12, R11 ;  /* 0x0c00000c0d0e7389 */ /* 0x00006400000c000b */
[----:B01----:R-:W-:Y:S05]  /*3b60*/  ENDCOLLECTIVE ;  /* 0x000000000000791b */ /* 0x003fea0003800000 */
.L_x_15368:
        /* <DEDUP_REMOVED lines=8> */
.L_x_15369:
[----:B------:R-:W-:Y:S01]  /*3bf0*/  IMAD.MOV.U32 R12, RZ, RZ, 0x1 ;  /* 0x00000001ff0c7424 */ /* 0x000fe200078e00ff */
[----:B------:R-:W-:-:S05]  /*3c00*/  MOV R24, R14 ;  /* 0x0000000e00187202 */ /* 0x000fca0000000f00 */
[----:B------:R-:W-:-:S05]  /*3c10*/  FADD.FTZ R7, R3, R24 ;  /* 0x0000001803077221 */ /* 0x000fca0000010000 */
[----:B------:R-:W-:-:S07]  /*3c20*/  MOV R13, R7 ;  /* 0x00000007000d7202 */ /* 0x000fce0000000f00 */
[----:B------:R-:W-:Y:S05]  /*3c30*/  WARPSYNC.COLLECTIVE R15, `(.L_x_15370) ;  /* 0x000000000f087348 */ /* 0x000fea0003c00000 */
[----:B------:R0:W1:Y:S02]  /*3c40*/  SHFL.BFLY P6, R14, R13, R12, R11 ;  /* 0x0c00000c0d0e7389 */ /* 0x00006400000c000b */
[----:B01----:R-:W-:Y:S05]  /*3c50*/  ENDCOLLECTIVE ;  /* 0x000000000000791b */ /* 0x003fea0003800000 */
.L_x_15370:
[----:B------:R-:W-:Y:S02]  /*3c60*/  HFMA2 R13, -RZ, RZ, 0, 0 ;  /* 0x00000000ff0d7431 */ /* 0x000fe400000001ff */
[----:B------:R-:W-:Y:S01]  /*3c70*/  IMAD.MOV.U32 R12, RZ, RZ, 0x4 ;  /* 0x00000004ff0c7424 */ /* 0x000fe200078e00ff */
[----:B------:R-:W-:-:S07]  /*3c80*/  MOV R4, R14 ;  /* 0x0000000e00047202 */ /* 0x000fce0000000f00 */
[----:B------:R-:W-:Y:S05]  /*3c90*/  WARPSYNC.COLLECTIVE R15, `(.L_x_15371) ;  /* 0x000000000f087348 */ /* 0x000fea0003c00000 */
[----:B------:R0:W1:Y:S02]  /*3ca0*/  SHFL.BFLY P6, R14, R13, R12, R11 ;  /* 0x0c00000c0d0e7389 */ /* 0x00006400000c000b */
[----:B01----:R-:W-:Y:S05]  /*3cb0*/  ENDCOLLECTIVE ;  /* 0x000000000000791b */ /* 0x003fea0003800000 */
.L_x_15371:
        /* <DEDUP_REMOVED lines=8> */
.L_x_15372:
[----:B------:R-:W-:Y:S01]  /*3d40*/  IMAD.MOV.U32 R12, RZ, RZ, 0x1 ;  /* 0x00000001ff0c7424 */ /* 0x000fe200078e00ff */
[----:B------:R-:W-:-:S05]  /*3d50*/  MOV R28, R14 ;  /* 0x0000000e001c7202 */ /* 0x000fca0000000f00 */
[----:B------:R-:W-:-:S05]  /*3d60*/  FADD.FTZ R5, R2, R28 ;  /* 0x0000001c02057221 */ /* 0x000fca0000010000 */
[----:B------:R-:W-:-:S07]  /*3d70*/  MOV R13, R5 ;  /* 0x00000005000d7202 */ /* 0x000fce0000000f00 */
[----:B------:R-:W-:Y:S05]  /*3d80*/  WARPSYNC.COLLECTIVE R15, `(.L_x_15373) ;  /* 0x000000000f087348 */ /* 0x000fea0003c00000 */
[----:B------:R0:W1:Y:S02]  /*3d90*/  SHFL.BFLY P6, R14, R13, R12, R11 ;  /* 0x0c00000c0d0e7389 */ /* 0x00006400000c000b */
[----:B01----:R-:W-:Y:S05]  /*3da0*/  ENDCOLLECTIVE ;  /* 0x000000000000791b */ /* 0x003fea0003800000 */
.L_x_15373:
[----:B------:R-:W-:Y:S02]  /*3db0*/  HFMA2 R13, -RZ, RZ, 0, 0 ;  /* 0x00000000ff0d7431 */ /* 0x000fe400000001ff */
[----:B------:R-:W-:Y:S01]  /*3dc0*/  IMAD.MOV.U32 R12, RZ, RZ, 0x4 ;  /* 0x00000004ff0c7424 */ /* 0x000fe200078e00ff */
[----:B------:R-:W-:-:S07]  /*3dd0*/  MOV R2, R14 ;  /* 0x0000000e00027202 */ /* 0x000fce0000000f00 */
[----:B------:R-:W-:Y:S05]  /*3de0*/  WARPSYNC.COLLECTIVE R15, `(.L_x_15374) ;  /* 0x000000000f087348 */ /* 0x000fea0003c00000 */
[----:B------:R0:W1:Y:S02]  /*3df0*/  SHFL.BFLY P6, R14, R13, R12, R11 ;  /* 0x0c00000c0d0e7389 */ /* 0x00006400000c000b */
[----:B01----:R-:W-:Y:S05]  /*3e00*/  ENDCOLLECTIVE ;  /* 0x000000000000791b */ /* 0x003fea0003800000 */
.L_x_15374:
        /* <DEDUP_REMOVED lines=8> */
.L_x_15375:
[----:B------:R-:W-:Y:S01]  /*3e90*/  IMAD.MOV.U32 R12, RZ, RZ, 0x1 ;  /* 0x00000001ff0c7424 */ /* 0x000fe200078e00ff */
[----:B------:R-:W-:-:S05]  /*3ea0*/  MOV R29, R14 ;  /* 0x0000000e001d7202 */ /* 0x000fca0000000f00 */
[----:B------:R-:W-:-:S05]  /*3eb0*/  FADD.FTZ R3, R0, R29 ;  /* 0x0000001d00037221 */ /* 0x000fca0000010000 */
[----:B------:R-:W-:-:S07]  /*3ec0*/  MOV R13, R3 ;  /* 0x00000003000d7202 */ /* 0x000fce0000000f00 */
[----:B------:R-:W-:Y:S05]  /*3ed0*/  WARPSYNC.COLLECTIVE R15, `(.L_x_15376) ;  /* 0x000000000f087348 */ /* 0x000fea0003c00000 */
[----:B------:R0:W1:Y:S02]  /*3ee0*/  SHFL.BFLY P6, R14, R13, R12, R11 ;  /* 0x0c00000c0d0e7389 */ /* 0x00006400000c000b */
[----:B01----:R-:W-:Y:S05]  /*3ef0*/  ENDCOLLECTIVE ;  /* 0x000000000000791b */ /* 0x003fea0003800000 */
.L_x_15376:
[----:B------:R-:W-:Y:S02]  /*3f00*/  HFMA2 R13, -RZ, RZ, 0, 0 ;  /* 0x00000000ff0d7431 */ /* 0x000fe400000001ff */
[----:B------:R-:W-:Y:S01]  /*3f10*/  IMAD.MOV.U32 R12, RZ, RZ, 0x4 ;  /* 0x00000004ff0c7424 */ /* 0x000fe200078e00ff */
[----:B------:R-:W-:-:S07]  /*3f20*/  MOV R0, R14 ;  /* 0x0000000e00007202 */ /* 0x000fce0000000f00 */
[----:B------:R-:W-:Y:S05]  /*3f30*/  WARPSYNC.COLLECTIVE R15, `(.L_x_15377) ;  /* 0x000000000f087348 */ /* 0x000fea0003c00000 */
[----:B------:R0:W1:Y:S02]  /*3f40*/  SHFL.BFLY P6, R14, R13, R12, R11 ;  /* 0x0c00000c0d0e7389 */ /* 0x00006400000c000b */
[----:B01----:R-:W-:Y:S05]  /*3f50*/  ENDCOLLECTIVE ;  /* 0x000000000000791b */ /* 0x003fea0003800000 */
.L_x_15377:
        /* <DEDUP_REMOVED lines=10> */
.L_x_15378:
[----:B------:R-:W-:Y:S01]  /*4000*/  IMAD.MOV.U32 R12, RZ, RZ, 0x1 ;  /* 0x00000001ff0c7424 */ /* 0x000fe200078e00ff */
[----:B------:R-:W-:-:S05]  /*4010*/  MOV R23, R14 ;  /* 0x0000000e00177202 */ /* 0x000fca0000000f00 */
[----:B------:R-:W-:-:S05]  /*4020*/  FADD.FTZ R23, R20, R23 ;  /* 0x0000001714177221 */ /* 0x000fca0000010000 */
[----:B------:R-:W-:-:S07]  /*4030*/  MOV R13, R23 ;  /* 0x00000017000d7202 */ /* 0x000fce0000000f00 */
[----:B------:R-:W-:Y:S05]  /*4040*/  WARPSYNC.COLLECTIVE R15, `(.L_x_15379) ;  /* 0x000000000f087348 */ /* 0x000fea0003c00000 */
[----:B------:R0:W1:Y:S02]  /*4050*/  SHFL.BFLY P6, R14, R13, R12, R11 ;  /* 0x0c00000c0d0e7389 */ /* 0x00006400000c000b */
[----:B01----:R-:W-:Y:S05]  /*4060*/  ENDCOLLECTIVE ;  /* 0x000000000000791b */ /* 0x003fea0003800000 */
.L_x_15379:
[----:B------:R-:W-:Y:S02]  /*4070*/  HFMA2 R13, -RZ, RZ, 0, 0 ;  /* 0x00000000ff0d7431 */ /* 0x000fe400000001ff */
[----:B------:R-:W-:Y:S01]  /*4080*/  IMAD.MOV.U32 R12, RZ, RZ, 0x4 ;  /* 0x00000004ff0c7424 */ /* 0x000fe200078e00ff */
[----:B------:R-:W-:-:S07]  /*4090*/  MOV R20, R14 ;  /* 0x0000000e00147202 */ /* 0x000fce0000000f00 */
[----:B------:R-:W-:Y:S05]  /*40a0*/  WARPSYNC.COLLECTIVE R15, `(.L_x_15380) ;  /* 0x000000000f087348 */ /* 0x000fea0003c00000 */
[----:B------:R0:W1:Y:S02]  /*40b0*/  SHFL.BFLY P6, R14, R13, R12, R11 ;  /* 0x0c00000c0d0e7389 */ /* 0x00006400000c000b */
[----:B01----:R-:W-:Y:S05]  /*40c0*/  ENDCOLLECTIVE ;  /* 0x000000000000791b */ /* 0x003fea0003800000 */
.L_x_15380:
[----:B------:R-:W-:Y:S01]  /*40d0*/  FADD.FTZ R20, R23, R20 ;  /* 0x0000001417147221 */ /* 0x000fe20000010000 */
[----:B------:R-:W-:Y:S02]  /*40e0*/  HFMA2 R12, -RZ, RZ, 0, 1.1920928955078125e-07 ;  /* 0x00000002ff0c7431 */ /* 0x000fe400000001ff */
[----:B------:R-:W-:-:S05]  /*40f0*/  FADD.FTZ R22, RZ, R14 ;  /* 0x0000000eff167221 */ /* 0x000fca0000010000 */
[----:B------:R-:W-:-:S07]  /*4100*/  MOV R13, R22 ;  /* 0x00000016000d7202 */ /* 0x000fce0000000f00 */
[----:B------:R-:W-:Y:S05]  /*4110*/  WARPSYNC.COLLECTIVE R15, `(.L_x_15381) ;  /* 0x000000000f087348 */ /* 0x000fea0003c00000 */
[----:B------:R0:W1:Y:S02]  /*4120*/  SHFL.BFLY P6, R14, R13, R12, R11 ;  /* 0x0c00000c0d0e7389 */ /* 0x00006400000c000b */
[----:B01----:R-:W-:Y:S05]  /*4130*/  ENDCOLLECTIVE ;  /* 0x000000000000791b */ /* 0x003fea0003800000 */
.L_x_15381:
[----:B------:R-:W-:Y:S02]  /*4140*/  HFMA2 R12, -RZ, RZ, 0, 5.9604644775390625e-08 ;  /* 0x00000001ff0c7431 */ /* 0x000fe400000001ff */
[----:B------:R-:W-:-:S04]  /*4150*/  IMAD.MOV.U32 R25, RZ, RZ, R14 ;  /* 0x000000ffff197224 */ /* 0x000fc800078e000e */
[----:B------:R-:W-:-:S05]  /*4160*/  FADD.FTZ R24, R22, R25 ;  /* 0x0000001916187221 */ /* 0x000fca0000010000 */
[----:B------:R-:W-:-:S07]  /*4170*/  MOV R13, R24 ;  /* 0x00000018000d7202 */ /* 0x000fce0000000f00 */
[----:B------:R-:W-:Y:S05]  /*4180*/  WARPSYNC.COLLECTIVE R15, `(.L_x_15382) ;  /* 0x000000000f087348 */ /* 0x000fea0003c00000 */
[----:B------:R0:W1:Y:S02]  /*4190*/  SHFL.BFLY P6, R14, R13, R12, R11 ;  /* 0x0c00000c0d0e7389 */ /* 0x00006400000c000b */
[----:B01----:R-:W-:Y:S05]  /*41a0*/  ENDCOLLECTIVE ;  /* 0x000000000000791b */ /* 0x003fea0003800000 */
.L_x_15382:
[----:B------:R-:W-:Y:S01]  /*41b0*/  MOV R13, RZ ;  /* 0x000000ff000d7202 */ /* 0x000fe20000000f00 */
[----:B------:R-:W-:Y:S02]  /*41c0*/  HFMA2 R12, -RZ, RZ, 0, 2.384185791015625e-07 ;  /* 0x00000004ff0c7431 */ /* 0x000fe400000001ff */
[----:B------:R-:W-:-:S07]  /*41d0*/  IMAD.MOV.U32 R25, RZ, RZ, R14 ;  /* 0x000000ffff197224 */ /* 0x000fce00078e000e */
[----:B------:R-:W-:Y:S05]  /*41e0*/  WARPSYNC.COLLECTIVE R15, `(.L_x_15383) ;  /* 0x000000000f087348 */ /* 0x000fea0003c00000 */
[----:B------:R0:W1:Y:S02]  /*41f0*/  SHFL.BFLY P6, R14, R13, R12, R11 ;  /* 0x0c00000c0d0e7389 */ /* 0x00006400000c000b */
[----:B01----:R-:W-:Y:S05]  /*4200*/  ENDCOLLECTIVE ;  /* 0x000000000000791b */ /* 0x003fea0003800000 */
.L_x_15383:
[----:B------:R-:W-:Y:S01]  /*4210*/  FADD.FTZ R25, R24, R25 ;  /* 0x0000001918197221 */ /* 0x000fe20000010000 */
[----:B------:R-:W-:Y:S01]  /*4220*/  MOV R12, 0x2 ;  /* 0x00000002000c7802 */ /* 0x000fe20000000f00 */
[----:B------:R-:W-:-:S04]  /*4230*/  FADD.FTZ R10, RZ, R14 ;  /* 0x0000000eff0a7221 */ /* 0x000fc80000010000 */
[----:B------:R-:W-:-:S07]  /*4240*/  IMAD.MOV.U32 R13, RZ, RZ, R10 ;  /* 0x000000ffff0d7224 */ /* 0x000fce00078e000a */
[----:B------:R-:W-:Y:S05]  /*4250*/  WARPSYNC.COLLECTIVE R15, `(.L_x_15384) ;  /* 0x000000000f087348 */ /* 0x000fea0003c00000 */
[----:B------:R0:W1:Y:S02]  /*4260*/  SHFL.BFLY P6, R14, R13, R12, R11 ;  /* 0x0c00000c0d0e7389 */ /* 0x00006400000c000b */
[----:B01----:R-:W-:Y:S05]  /*4270*/  ENDCOLLECTIVE ;  /* 0x000000000000791b */ /* 0x003fea0003800000 */
.L_x_15384:
[----:B------:R-:W-:Y:S02]  /*4280*/  IMAD.MOV.U32 R12, RZ, RZ, 0x1 ;  /* 0x00000001ff0c7424 */ /* 0x000fe400078e00ff */
[----:B------:R-:W-:-:S05]  /*4290*/  FADD.FTZ R10, R10, R14 ;  /* 0x0000000e0a0a7221 */ /* 0x000fca0000010000 */
[----:B------:R-:W-:-:S07]  /*42a0*/  MOV R13, R10 ;  /* 0x0000000a000d7202 */ /* 0x000fce0000000f00 */
[----:B------:R-:W-:Y:S05]  /*42b0*/  WARPSYNC.COLLECTIVE R15, `(.L_x_15385) ;  /* 0x000000000f087348 */ /* 0x000fea0003c00000 */
[----:B------:R0:W1:Y:S02]  /*42c0*/  SHFL.BFLY P6, R14, R13, R12, R11 ;  /* 0x0c00000c0d0e7389 */ /* 0x00006400000c000b */
[----:B01----:R-:W-:Y:S05]  /*42d0*/  ENDCOLLECTIVE ;  /* 0x000000000000791b */ /* 0x003fea0003800000 */
.L_x_15385:
[----:B------:R-:W-:Y:S05]  /*42e0*/  BRA `(.L_x_15386) ;  /* 0xffffffe800ec7947 */ /* 0x000fea000383ffff */
.L_x_15387:
        /* <DEDUP_REMOVED lines=9> */
.L_x_27444:


//--------------------- .text._ZN4vllm25paged_attention_v2_kernelIfhLi256ELi16ELi128ELNS_18Fp8KVCacheDataTypeE1ELb0ELi512EEEvPfS2_PT_PKS3_PKT0_S9_ifPKiSB_iPKfiiiSD_SD_iiiii --------------------------
	.section	.text._ZN4vllm25paged_attention_v2_kernelIfhLi256ELi16ELi128ELNS_18Fp8KVCacheDataTypeE1ELb0ELi512EEEvPfS2_PT_PKS3_PKT0_S9_ifPKiSB_iPKfiiiSD_SD_iiiii,"ax",@progbits
	.align	128
        .global         _ZN4vllm25paged_attention_v2_kernelIfhLi256ELi16ELi128ELNS_18Fp8KVCacheDataTypeE1ELb0ELi512EEEvPfS2_PT_PKS3_PKT0_S9_ifPKiSB_iPKfiiiSD_SD_iiiii
        .type           _ZN4vllm25paged_attention_v2_kernelIfhLi256ELi16ELi128ELNS_18Fp8KVCacheDataTypeE1ELb0ELi512EEEvPfS2_PT_PKS3_PKT0_S9_ifPKiSB_iPKfiiiSD_SD_iiiii,@function
        .size           _ZN4vllm25paged_attention_v2_kernelIfhLi256ELi16ELi128ELNS_18Fp8KVCacheDataTypeE1ELb0ELi512EEEvPfS2_PT_PKS3_PKT0_S9_ifPKiSB_iPKfiiiSD_SD_iiiii,(.L_x_27445 - _ZN4vllm25paged_attention_v2_kernelIfhLi256ELi16ELi128ELNS_18Fp8KVCacheDataTypeE1ELb0ELi512EEEvPfS2_PT_PKS3_PKT0_S9_ifPKiSB_iPKfiiiSD_SD_iiiii)
        .other          _ZN4vllm25paged_attention_v2_kernelIfhLi256ELi16ELi128ELNS_18Fp8KVCacheDataTypeE1ELb0ELi512EEEvPfS2_PT_PKS3_PKT0_S9_ifPKiSB_iPKfiiiSD_SD_iiiii,@"STO_CUDA_ENTRY STV_DEFAULT"
_ZN4vllm25paged_attention_v2_kernelIfhLi256ELi16ELi128ELNS_18Fp8KVCacheDataTypeE1ELb0ELi512EEEvPfS2_PT_PKS3_PKT0_S9_ifPKiSB_iPKfiiiSD_SD_iiiii:
.text._ZN4vllm25paged_attention_v2_kernelIfhLi256ELi16ELi128ELNS_18Fp8KVCacheDataTypeE1ELb0ELi512EEEvPfS2_PT_PKS3_PKT0_S9_ifPKiSB_iPKfiiiSD_SD_iiiii:
        /* <DEDUP_REMOVED lines=53> */
.L_x_15389:
[----:B------:R-:W-:Y:S05]  /*0350*/  BSYNC.RECONVERGENT B6 ;  /* 0x0000000000067941 */ /* 0x000fea0003800200 */
.L_x_15388:
        /* <DEDUP_REMOVED lines=10> */
.L_x_15425:
        /* <DEDUP_REMOVED lines=40> */
.L_x_15395:
        /* <DEDUP_REMOVED lines=11> */
.L_x_15394:
[----:B------:R-:W-:Y:S05]  /*0730*/  BSYNC.RECONVERGENT B1 ;  /* 0x0000000000017941 */ /* 0x000fea0003800200 */
.L_x_15393:
        /* <DEDUP_REMOVED lines=13> */
.L_x_15398:
        /* <DEDUP_REMOVED lines=100> */
.L_x_15397:
[----:B------:R-:W-:Y:S05]  /*0e50*/  BSYNC.RECONVERGENT B1 ;  /* 0x0000000000017941 */ /* 0x000fea0003800200 */
.L_x_15396:
        /* <DEDUP_REMOVED lines=55> */
.L_x_15400:
[----:B------:R-:W-:Y:S05]  /*11d0*/  BSYNC.RECONVERGENT B1 ;  /* 0x0000000000017941 */ /* 0x000fea0003800200 */
.L_x_15399:
        /* <DEDUP_REMOVED lines=26> */
.L_x_15392:
[----:B------:R-:W-:Y:S05]  /*1380*/  BSYNC.RECONVERGENT B0 ;  /* 0x0000000000007941 */ /* 0x000fea0003800200 */
.L_x_15391:
        /* <DEDUP_REMOVED lines=40> */
.L_x_15405:
[----:B------:R-:W1:Y:S01]  /*1610*/  LDS R9, [R4] ;  /* 0x0000000004097984 */ /* 0x000e620000000800 */
[----:B------:R-:W-:-:S04]  /*1620*/  IADD3 R8, PT, PT, R8, 0x1, RZ ;  /* 0x0000000108087810 */ /* 0x000fc80007ffe0ff */
[----:B------:R-:W-:Y:S01]  /*1630*/  ISETP.NE.AND P0, PT, R8, RZ, PT ;  /* 0x000000ff0800720c */ /* 0x000fe20003f05270 */
[----:B-1----:R-:W-:-:S05]  /*1640*/  FMUL.FTZ R9, R9, R2 ;  /* 0x0000000209097220 */ /* 0x002fca0000410000 */
[----:B------:R1:W-:Y:S02]  /*1650*/  STS [R4], R9 ;  /* 0x0000000904007388 */ /* 0x0003e40000000800 */
[----:B-1----:R-:W-:-:S05]  /*1660*/  IADD3 R4, PT, PT, R4, 0x200, RZ ;  /* 0x0000020004047810 */ /* 0x002fca0007ffe0ff */
[----:B------:R-:W-:Y:S05]  /*1670*/  @P0 BRA `(.L_x_15405) ;  /* 0xfffffffc00e40947 */ /* 0x000fea000383ffff */
.L_x_15404:
[----:B------:R-:W-:Y:S05]  /*1680*/  BSYNC.RECONVERGENT B1 ;  /* 0x0000000000017941 */ /* 0x000fea0003800200 */
.L_x_15403:
        /* <DEDUP_REMOVED lines=13> */
.L_x_15408:
        /* <DEDUP_REMOVED lines=52> */
.L_x_15407:
[----:B------:R-:W-:Y:S05]  /*1aa0*/  BSYNC.RECONVERGENT B1 ;  /* 0x0000000000017941 */ /* 0x000fea0003800200 */
.L_x_15406:
        /* <DEDUP_REMOVED lines=31> */
.L_x_15410:
[----:B------:R-:W-:Y:S05]  /*1ca0*/  BSYNC.RECONVERGENT B1 ;  /* 0x0000000000017941 */ /* 0x000fea0003800200 */
.L_x_15409:
        /* <DEDUP_REMOVED lines=14> */
.L_x_15402:
[----:B------:R-:W-:Y:S05]  /*1d90*/  BSYNC.RECONVERGENT B0 ;  /* 0x0000000000007941 */ /* 0x000fea0003800200 */
.L_x_15401:
        /* <DEDUP_REMOVED lines=25> */
.L_x_15412:
[----:B------:R-:W-:Y:S05]  /*1f30*/  BSYNC.RECONVERGENT B0 ;  /* 0x0000000000007941 */ /* 0x000fea0003800200 */
.L_x_15411:
        /* <DEDUP_REMOVED lines=63> */
.L_x_15414:
[----:B------:R-:W-:Y:S05]  /*2330*/  BSYNC.RECONVERGENT B0 ;  /* 0x0000000000007941 */ /* 0x000fea0003800200 */
.L_x_15413:
        /* <DEDUP_REMOVED lines=79> */
.L_x_15416:
[----:B------:R-:W-:Y:S05]  /*2830*/  BSYNC.RECONVERGENT B0 ;  /* 0x0000000000007941 */ /* 0x000fea0003800200 */
.L_x_15415:
        /* <DEDUP_REMOVED lines=35> */
.L_x_15418:
[----:B------:R-:W-:Y:S05]  /*2a70*/  BSYNC.RECONVERGENT B0 ;  /* 0x0000000000007941 */ /* 0x000fea0003800200 */
.L_x_15417:
        /* <DEDUP_REMOVED lines=67> */
.L_x_15420:
[----:B------:R-:W-:Y:S05]  /*2eb0*/  BSYNC.RECONVERGENT B0 ;  /* 0x0000000000007941 */ /* 0x000fea0003800200 */
.L_x_15419:
        /* <DEDUP_REMOVED lines=49> */
.L_x_15390:
[----:B------:R-:W-:Y:S01]  /*31d0*/  HFMA2 R12, -RZ, RZ, 0, 9.5367431640625e-07 ;  /* 0x00000010ff0c7431 */ /* 0x000fe200000001ff */
[----:B------:R-:W-:Y:S02]  /*31e0*/  MOV R11, 0x1f ;  /* 0x0000001f000b7802 */ /* 0x000fe40000000f00 */
[----:B------:R-:W-:-:S07]  /*31f0*/  MOV R15, 0xffffffff ;  /* 0xffffffff000f7802 */ /* 0x000fce0000000f00 */
[----:B------:R-:W-:Y:S05]  /*3200*/  WARPSYNC.COLLECTIVE R15, `(.L_x_15421) ;  /* 0x000000000f087348 */ /* 0x000fea0003c00000 */
[----:B------:R0:W1:Y:S02]  /*3210*/  SHFL.BFLY P6, R14, R13, R12, R11 ;  /* 0x0c00000c0d0e7389 */ /* 0x00006400000c000b */
[----:B01----:R-:W-:Y:S05]  /*3220*/  ENDCOLLECTIVE ;  /* 0x000000000000791b */ /* 0x003fea0003800000 */
.L_x_15421:
[----:B------:R-:W-:Y:S01]  /*3230*/  HFMA2 R12, -RZ, RZ, 0, 4.76837158203125e-07 ;  /* 0x00000008ff0c7431 */ /* 0x000fe200000001ff */
[----:B------:R-:W-:-:S04]  /*3240*/  FMNMX.FTZ R0, R14, -3.40282346638528859812e+38, !PT ;  /* 0xff7fffff0e007809 */ /* 0x000fc80007810000 */
[----:B------:R-:W-:-:S07]  /*3250*/  MOV R13, R0 ;  /* 0x00000000000d7202 */ /* 0x000fce0000000f00 */
[----:B------:R-:W-:Y:S05]  /*3260*/  WARPSYNC.COLLECTIVE R15, `(.L_x_15422) ;  /* 0x000000000f087348 */ /* 0x000fea0003c00000 */
[----:B------:R0:W1:Y:S02]  /*3270*/  SHFL.BFLY P6, R14, R13, R12, R11 ;  /* 0x0c00000c0d0e7389 */ /* 0x00006400000c000b */
[----:B01----:R-:W-:Y:S05]  /*3280*/  ENDCOLLECTIVE ;  /* 0x000000000000791b */ /* 0x003fea0003800000 */
.L_x_15422:
[----:B------:R-:W-:Y:S01]  /*3290*/  HFMA2 R12, -RZ, RZ, 0, 2.384185791015625e-07 ;  /* 0x00000004ff0c7431 */ /* 0x000fe200000001ff */
[----:B------:R-:W-:-:S04]  /*32a0*/  FMNMX.FTZ R2, R0, R14, !PT ;  /* 0x0000000e00027209 */ /* 0x000fc80007810000 */
[----:B------:R-:W-:-:S07]  /*32b0*/  MOV R13, R2 ;  /* 0x00000002000d7202 */ /* 0x000fce0000000f00 */
[----:B------:R-:W-:Y:S05]  /*32c0*/  WARPSYNC.COLLECTIVE R15, `(.L_x_15423) ;  /* 0x000000000f087348 */ /* 0x000fea0003c00000 */
[----:B------:R0:W1:Y:S02]  /*32d0*/  SHFL.BFLY P6, R14, R13, R12, R11 ;  /* 0x0c00000c0d0e7389 */ /* 0x00006400000c000b */
[----:B01----:R-:W-:Y:S05]  /*32e0*/  ENDCOLLECTIVE ;  /* 0x000000000000791b */ /* 0x003fea0003800000 */
.L_x_15423:
[----:B------:R-:W-:Y:S01]  /*32f0*/  HFMA2 R12, -RZ, RZ, 0, 1.1920928955078125e-07 ;  /* 0x00000002ff0c7431 */ /* 0x000fe200000001ff */
[----:B------:R-:W-:-:S04]  /*3300*/  FMNMX.FTZ R3, R2, R14, !PT ;  /* 0x0000000e02037209 */ /* 0x000fc80007810000 */
[----:B------:R-:W-:-:S07]  /*3310*/  MOV R13, R3 ;  /* 0x00000003000d7202 */ /* 0x000fce0000000f00 */
[----:B------:R-:W-:Y:S05]  /*3320*/  WARPSYNC.COLLECTIVE R15, `(.L_x_15424) ;  /* 0x000000000f087348 */ /* 0x000fea0003c00000 */
[----:B------:R0:W1:Y:S02]  /*3330*/  SHFL.BFLY P6, R14, R13, R12, R11 ;  /* 0x0c00000c0d0e7389 */ /* 0x00006400000c000b */
[----:B01----:R-:W-:Y:S05]  /*3340*/  ENDCOLLECTIVE ;  /* 0x000000000000791b */ /* 0x003fea0003800000 */
.L_x_15424:
[----:B------:R-:W-:Y:S05]  /*3350*/  BRA `(.L_x_15425) ;  /* 0xffffffd000287947 */ /* 0x000fea000383ffff */
.L_x_15426:
        /* <DEDUP_REMOVED lines=10> */
.L_x_27445:


//--------------------- .text._ZN4vllm25paged_attention_v2_kernelIfhLi192ELi16ELi128ELNS_18Fp8KVCacheDataTypeE1ELb0ELi512EEEvPfS2_PT_PKS3_PKT0_S9_ifPKiSB_iPKfiiiSD_SD_iiiii --------------------------
	.section	.text._ZN4vllm25paged_attention_v2_kernelIfhLi192ELi16ELi128ELNS_18Fp8KVCacheDataTypeE1ELb0ELi512EEEvPfS2_PT_PKS3_PKT0_S9_ifPKiSB_iPKfiiiSD_SD_iiiii,"ax",@progbits
	.align	128
        .global         _ZN4vllm25paged_attention_v2_kernelIfhLi192ELi16ELi128ELNS_18Fp8KVCacheDataTypeE1ELb0ELi512EEEvPfS2_PT_PKS3_PKT0_S9_ifPKiSB_iPKfiiiSD_SD_iiiii
        .type           _ZN4vllm25paged_attention_v2_kernelIfhLi192ELi16ELi128ELNS_18Fp8KVCacheDataTypeE1ELb0ELi512EEEvPfS2_PT_PKS3_PKT0_S9_ifPKiSB_iPKfiiiSD_SD_iiiii,@function
        .size           _ZN4vllm25paged_attention_v2_kernelIfhLi192ELi16ELi128ELNS_18Fp8KVCacheDataTypeE1ELb0ELi512EEEvPfS2_PT_PKS3_PKT0_S9_ifPKiSB_iPKfiiiSD_SD_iiiii,(.L_x_27446 - _ZN4vllm25paged_attention_v2_kernelIfhLi192ELi16ELi128ELNS_18Fp8KVCacheDataTypeE1ELb0ELi512EEEvPfS2_PT_PKS3_PKT0_S9_ifPKiSB_iPKfiiiSD_SD_iiiii)
        .other          _ZN4vllm25paged_attention_v2_kernelIfhLi192ELi16ELi128ELNS_18Fp8KVCacheDataTypeE1ELb0ELi512EEEvPfS2_PT_PKS3_PKT0_S9_ifPKiSB_iPKfiiiSD_SD_iiiii,@"STO_CUDA_ENTRY STV_DEFAULT"
_ZN4vllm25paged_attention_v2_kernelIfhLi192ELi16ELi128ELNS_18Fp8KVCacheDataTypeE1ELb0ELi512EEEvPfS2_PT_PKS3_PKT0_S9_ifPKiSB_iPKfiiiSD_SD_iiiii:
.text._ZN4vllm25paged_attention_v2_kernelIfhLi192ELi16ELi128ELNS_18Fp8KVCacheDataTypeE1ELb0ELi512EEEvPfS2_PT_PKS3_PKT0_S9_ifPKiSB_iPKfiiiSD_SD_iiiii:
        /* <DEDUP_REMOVED lines=44> */
.L_x_15428:
[----:B------:R-:W-:Y:S05]  /*02c0*/  BSYNC.RECONVERGENT B6 ;  /* 0x0000000000067941 */ /* 0x000fea0003800200 */
.L_x_15427:
        /* <DEDUP_REMOVED lines=13> */
.L_x_15464:
        /* <DEDUP_REMOVED lines=40> */
.L_x_15434:
        /* <DEDUP_REMOVED lines=11> */
.L_x_15433:
[----:B------:R-:W-:Y:S05]  /*06d0*/  BSYNC.RECONVERGENT B1 ;  /* 0x0000000000017941 */ /* 0x000fea0003800200 */
.L_x_15432:
        /* <DEDUP_REMOVED lines=12> */
.L_x_15437:
        /* <DEDUP_REMOVED lines=100> */
.L_x_15436:
[----:B------:R-:W-:Y:S05]  /*0de0*/  BSYNC.RECONVERGENT B1 ;  /* 0x0000000000017941 */ /* 0x000fea0003800200 */
.L_x_15435:
        /* <DEDUP_REMOVED lines=55> */
.L_x_15439:
[----:B------:R-:W-:Y:S05]  /*1160*/  BSYNC.RECONVERGENT B1 ;  /* 0x0000000000017941 */ /* 0x000fea0003800200 */
.L_x_15438:
        /* <DEDUP_REMOVED lines=26> */
.L_x_15431:
[----:B------:R-:W-:Y:S05]  /*1310*/  BSYNC.RECONVERGENT B0 ;  /* 0x0000000000007941 */ /* 0x000fea0003800200 */
.L_x_15430:
        /* <DEDUP_REMOVED lines=40> */
.L_x_15444:
[----:B------:R-:W1:Y:S01]  /*15a0*/  LDS R10, [R4] ;  /* 0x00000000040a7984 */ /* 0x000e620000000800 */
[----:B------:R-:W-:-:S04]  /*15b0*/  IADD3 R8, PT, PT, R8, 0x1, RZ ;  /* 0x0000000108087810 */ /* 0x000fc80007ffe0ff */
[----:B------:R-:W-:Y:S01]  /*15c0*/  ISETP.NE.AND P0, PT, R8, RZ, PT ;  /* 0x000000ff0800720c */ /* 0x000fe20003f05270 */
[----:B-1----:R-:W-:-:S05]  /*15d0*/  FMUL.FTZ R13, R10, R3 ;  /* 0x000000030a0d7220 */ /* 0x002fca0000410000 */
[----:B------:R1:W-:Y:S02]  /*15e0*/  STS [R4], R13 ;  /* 0x0000000d04007388 */ /* 0x0003e40000000800 */
[----:B-1----:R-:W-:-:S05]  /*15f0*/  IADD3 R4, PT, PT, R4, 0x200, RZ ;  /* 0x0000020004047810 */ /* 0x002fca0007ffe0ff */
[----:B------:R-:W-:Y:S05]  /*1600*/  @P0 BRA `(.L_x_15444) ;  /* 0xfffffffc00e40947 */ /* 0x000fea000383ffff */
.L_x_15443:
[----:B------:R-:W-:Y:S05]  /*1610*/  BSYNC.RECONVERGENT B1 ;  /* 0x0000000000017941 */ /* 0x000fea0003800200 */
.L_x_15442:
        /* <DEDUP_REMOVED lines=12> */
.L_x_15447:
        /* <DEDUP_REMOVED lines=52> */
.L_x_15446:
[----:B------:R-:W-:Y:S05]  /*1a20*/  BSYNC.RECONVERGENT B1 ;  /* 0x0000000000017941 */ /* 0x000fea0003800200 */
.L_x_15445:
        /* <DEDUP_REMOVED lines=31> */
.L_x_15449:
[----:B------:R-:W-:Y:S05]  /*1c20*/  BSYNC.RECONVERGENT B1 ;  /* 0x0000000000017941 */ /* 0x000fea0003800200 */
.L_x_15448:
        /* <DEDUP_REMOVED lines=14> */
.L_x_15441:
[----:B------:R-:W-:Y:S05]  /*1d10*/  BSYNC.RECONVERGENT B0 ;  /* 0x0000000000007941 */ /* 0x000fea0003800200 */
.L_x_15440:
        /* <DEDUP_REMOVED lines=28> */
.L_x_15451:
[----:B------:R-:W-:Y:S05]  /*1ee0*/  BSYNC.RECONVERGENT B0 ;  /* 0x0000000000007941 */ /* 0x000fea0003800200 */
.L_x_15450:
        /* <DEDUP_REMOVED lines=45> */
.L_x_15453:
[----:B------:R-:W-:Y:S05]  /*21c0*/  BSYNC.RECONVERGENT B0 ;  /* 0x0000000000007941 */ /* 0x000fea0003800200 */
.L_x_15452:
        /* <DEDUP_REMOVED lines=51> */
.L_x_15455:
[----:B------:R-:W-:Y:S05]  /*2500*/  BSYNC.RECONVERGENT B0 ;  /* 0x0000000000007941 */ /* 0x000fea0003800200 */
.L_x_15454:
        /* <DEDUP_REMOVED lines=27> */
.L_x_15457:
[----:B------:R-:W-:Y:S05]  /*26c0*/  BSYNC.RECONVERGENT B0 ;  /* 0x0000000000007941 */ /* 0x000fea0003800200 */
.L_x_15456:
        /* <DEDUP_REMOVED lines=51> */
.L_x_15459:
[----:B------:R-:W-:Y:S05]  /*2a00*/  BSYNC.RECONVERGENT B0 ;  /* 0x0000000000007941 */ /* 0x000fea0003800200 */
.L_x_15458:
        /* <DEDUP_REMOVED lines=38> */
.L_x_15429:
[----:B------:R-:W-:Y:S01]  /*2c70*/  HFMA2 R12, -RZ, RZ, 0, 9.5367431640625e-07 ;  /* 0x00000010ff0c7431 */ /* 0x000fe200000001ff */
[----:B------:R-:W-:Y:S02]  /*2c80*/  MOV R11, 0x1f ;  /* 0x0000001f000b7802 */ /* 0x000fe40000000f00 */
[----:B------:R-:W-:-:S07]  /*2c90*/  MOV R15, 0xffffffff ;  /* 0xffffffff000f7802 */ /* 0x000fce0000000f00 */
[----:B------:R-:W-:Y:S05]  /*2ca0*/  WARPSYNC.COLLECTIVE R15, `(.L_x_15460) ;  /* 0x000000000f087348 */ /* 0x000fea0003c00000 */
[----:B------:R0:W1:Y:S02]  /*2cb0*/  SHFL.BFLY P6, R14, R13, R12, R11 ;  /* 0x0c00000c0d0e7389 */ /* 0x00006400000c000b */
[----:B01----:R-:W-:Y:S05]  /*2cc0*/  ENDCOLLECTIVE ;  /* 0x000000000000791b */ /* 0x003fea0003800000 */
.L_x_15460:
[----:B------:R-:W-:Y:S01]  /*2cd0*/  HFMA2 R12, -RZ, RZ, 0, 4.76837158203125e-07 ;  /* 0x00000008ff0c7431 */ /* 0x000fe200000001ff */
[----:B------:R-:W-:-:S04]  /*2ce0*/  FMNMX.FTZ R0, R14, -3.40282346638528859812e+38, !PT ;  /* 0xff7fffff0e007809 */ /* 0x000fc80007810000 */
[----:B------:R-:W-:-:S07]  /*2cf0*/  MOV R13, R0 ;  /* 0x00000000000d7202 */ /* 0x000fce0000000f00 */
[----:B------:R-:W-:Y:S05]  /*2d00*/  WARPSYNC.COLLECTIVE R15, `(.L_x_15461) ;  /* 0x000000000f087348 */ /* 0x000fea0003c00000 */
[----:B------:R0:W1:Y:S02]  /*2d10*/  SHFL.BFLY P6, R14, R13, R12, R11 ;  /* 0x0c00000c0d0e7389 */ /* 0x00006400000c000b */
[----:B01----:R-:W-:Y:S05]  /*2d20*/  ENDCOLLECTIVE ;  /* 0x000000000000791b */ /* 0x003fea0003800000 */
.L_x_15461:
[----:B------:R-:W-:Y:S01]  /*2d30*/  HFMA2 R12, -RZ, RZ, 0, 2.384185791015625e-07 ;  /* 0x00000004ff0c7431 */ /* 0x000fe200000001ff */
[----:B------:R-:W-:-:S04]  /*2d40*/  FMNMX.FTZ R2, R0, R14, !PT ;  /* 0x0000000e00027209 */ /* 0x000fc80007810000 */
[----:B------:R-:W-:-:S07]  /*2d50*/  MOV R13, R2 ;  /* 0x00000002000d7202 */ /* 0x000fce0000000f00 */
[----:B------:R-:W-:Y:S05]  /*2d60*/  WARPSYNC.COLLECTIVE R15, `(.L_x_15462) ;  /* 0x000000000f087348 */ /* 0x000fea0003c00000 */
[----:B------:R0:W1:Y:S02]  /*2d70*/  SHFL.BFLY P6, R14, R13, R12, R11 ;  /* 0x0c00000c0d0e7389 */ /* 0x00006400000c000b */
[----:B01----:R-:W-:Y:S05]  /*2d80*/  ENDCOLLECTIVE ;  /* 0x000000000000791b */ /* 0x003fea0003800000 */
.L_x_15462:
[----:B------:R-:W-:Y:S01]  /*2d90*/  HFMA2 R12, -RZ, RZ, 0, 1.1920928955078125e-07 ;  /* 0x00000002ff0c7431 */ /* 0x000fe200000001ff */
[----:B------:R-:W-:-:S04]  /*2da0*/  FMNMX.FTZ R3, R2, R14, !PT ;  /* 0x0000000e02037209 */ /* 0x000fc80007810000 */
[----:B------:R-:W-:-:S07]  /*2db0*/  MOV R13, R3 ;  /* 0x00000003000d7202 */ /* 0x000fce0000000f00 */
[----:B------:R-:W-:Y:S05]  /*2dc0*/  WARPSYNC.COLLECTIVE R15, `(.L_x_15463) ;  /* 0x000000000f087348 */ /* 0x000fea0003c00000 */
[----:B------:R0:W1:Y:S02]  /*2dd0*/  SHFL.BFLY P6, R14, R13, R12, R11 ;  /* 0x0c00000c0d0e7389 */ /* 0x00006400000c000b */
[----:B01----:R-:W-:Y:S05]  /*2de0*/  ENDCOLLECTIVE ;  /* 0x000000000000791b */ /* 0x003fea0003800000 */
.L_x_15463:
[----:B------:R-:W-:Y:S05]  /*2df0*/  BRA `(.L_x_15464) ;  /* 0xffffffd400687947 */ /* 0x000fea000383ffff */
.L_x_15465:
        /* <DEDUP_REMOVED lines=16> */
.L_x_27446:


//--------------------- .text._ZN4vllm25paged_attention_v2_kernelIfhLi128ELi16ELi128ELNS_18Fp8KVCacheDataTypeE1ELb0ELi512EEEvPfS2_PT_PKS3_PKT0_S9_ifPKiSB_iPKfiiiSD_SD_iiiii --------------------------
	.section	.text._ZN4vllm25paged_attention_v2_kernelIfhLi128ELi16ELi128ELNS_18Fp8KVCacheDataTypeE1ELb0ELi512EEEvPfS2_PT_PKS3_PKT0_S9_ifPKiSB_iPKfiiiSD_SD_iiiii,"ax",@progbits
	.align	128
        .global         _ZN4vllm25paged_attention_v2_kernelIfhLi128ELi16ELi128ELNS_18Fp8KVCacheDataTypeE1ELb0ELi512EEEvPfS2_PT_PKS3_PKT0_S9_ifPKiSB_iPKfiiiSD_SD_iiiii
        .type           _ZN4vllm25paged_attention_v2_kernelIfhLi128ELi16ELi128ELNS_18Fp8KVCacheDataTypeE1ELb0ELi512EEEvPfS2_PT_PKS3_PKT0_S9_ifPKiSB_iPKfiiiSD_SD_iiiii,@function
        .size           _ZN4vllm25paged_attention_v2_kernelIfhLi128ELi16ELi128ELNS_18Fp8KVCacheDataTypeE1ELb0ELi512EEEvPfS2_PT_PKS3_PKT0_S9_ifPKiSB_iPKfiiiSD_SD_iiiii,(.L_x_27447 - _ZN4vllm25paged_attention_v2_kernelIfhLi128ELi16ELi128ELNS_18Fp8KVCacheDataTypeE1ELb0ELi512EEEvPfS2_PT_PKS3_PKT0_S9_ifPKiSB_iPKfiiiSD_SD_iiiii)
        .other          _ZN4vllm25paged_attention_v2_kernelIfhLi128ELi16ELi128ELNS_18Fp8KVCacheDataTypeE1ELb0ELi512EEEvPfS2_PT_PKS3_PKT0_S9_ifPKiSB_iPKfiiiSD_SD_iiiii,@"STO_CUDA_ENTRY STV_DEFAULT"
_ZN4vllm25paged_attention_v2_kernelIfhLi128ELi16ELi128ELNS_18Fp8KVCacheDataTypeE1ELb0ELi512EEEvPfS2_PT_PKS3_PKT0_S9_ifPKiSB_iPKfiiiSD_SD_iiiii:
.text._ZN4vllm25paged_attention_v2_kernelIfhLi128ELi16ELi128ELNS_18Fp8KVCacheDataTypeE1ELb0ELi512EEEvPfS2_PT_PKS3_PKT0_S9_ifPKiSB_iPKfiiiSD_SD_iiiii:
        /* <DEDUP_REMOVED lines=52> */
.L_x_15467:
[----:B------:R-:W-:Y:S05]  /*0340*/  BSYNC.RECONVERGENT B6 ;  /* 0x0000000000067941 */ /* 0x000fea0003800200 */
.L_x_15466:
        /* <DEDUP_REMOVED lines=15> */
.L_x_15503:
        /* <DEDUP_REMOVED lines=40> */
.L_x_15473:
        /* <DEDUP_REMOVED lines=11> */
.L_x_15472:
[----:B------:R-:W-:Y:S05]  /*0770*/  BSYNC.RECONVERGENT B1 ;  /* 0x0000000000017941 */ /* 0x000fea0003800200 */
.L_x_15471:
        /* <DEDUP_REMOVED lines=13> */
.L_x_15476:
        /* <DEDUP_REMOVED lines=100> */
.L_x_15475:
[----:B------:R-:W-:Y:S05]  /*0e90*/  BSYNC.RECONVERGENT B1 ;  /* 0x0000000000017941 */ /* 0x000fea0003800200 */
.L_x_15474:
        /* <DEDUP_REMOVED lines=55> */
.L_x_15478:
[----:B------:R-:W-:Y:S05]  /*1210*/  BSYNC.RECONVERGENT B1 ;  /* 0x0000000000017941 */ /* 0x000fea0003800200 */
.L_x_15477:
        /* <DEDUP_REMOVED lines=26> */
.L_x_15470:
[----:B------:R-:W-:Y:S05]  /*13c0*/  BSYNC.RECONVERGENT B0 ;  /* 0x0000000000007941 */ /* 0x000fea0003800200 */
.L_x_15469:
        /* <DEDUP_REMOVED lines=40> */
.L_x_15483:
[----:B------:R-:W1:Y:S01]  /*1650*/  LDS R13, [R3] ;  /* 0x00000000030d7984 */ /* 0x000e620000000800 */
[----:B------:R-:W-:-:S04]  /*1660*/  IADD3 R11, PT, PT, R11, 0x1, RZ ;  /* 0x000000010b0b7810 */ /* 0x000fc80007ffe0ff */
[----:B------:R-:W-:Y:S01]  /*1670*/  ISETP.NE.AND P0, PT, R11, RZ, PT ;  /* 0x000000ff0b00720c */ /* 0x000fe20003f05270 */
[----:B-1----:R-:W-:-:S05]  /*1680*/  FMUL.FTZ R12, R13, R2 ;  /* 0x000000020d0c7220 */ /* 0x002fca0000410000 */
[----:B------:R1:W-:Y:S02]  /*1690*/  STS [R3], R12 ;  /* 0x0000000c03007388 */ /* 0x0003e40000000800 */
[----:B-1----:R-:W-:-:S05]  /*16a0*/  VIADD R3, R3, 0x200 ;  /* 0x0000020003037836 */ /* 0x002fca0000000000 */
[----:B------:R-:W-:Y:S05]  /*16b0*/  @P0 BRA `(.L_x_15483) ;  /* 0xfffffffc00e40947 */ /* 0x000fea000383ffff */
.L_x_15482:
[----:B------:R-:W-:Y:S05]  /*16c0*/  BSYNC.RECONVERGENT B1 ;  /* 0x0000000000017941 */ /* 0x000fea0003800200 */
.L_x_15481:
        /* <DEDUP_REMOVED lines=13> */
.L_x_15486:
        /* <DEDUP_REMOVED lines=52> */
.L_x_15485:
[----:B------:R-:W-:Y:S05]  /*1ae0*/  BSYNC.RECONVERGENT B1 ;  /* 0x0000000000017941 */ /* 0x000fea0003800200 */
.L_x_15484:
        /* <DEDUP_REMOVED lines=31> */
.L_x_15488:
[----:B------:R-:W-:Y:S05]  /*1ce0*/  BSYNC.RECONVERGENT B1 ;  /* 0x0000000000017941 */ /* 0x000fea0003800200 */
.L_x_15487:
        /* <DEDUP_REMOVED lines=14> */
.L_x_15480:
[----:B------:R-:W-:Y:S05]  /*1dd0*/  BSYNC.RECONVERGENT B0 ;  /* 0x0000000000007941 */ /* 0x000fea0003800200 */
.L_x_15479:
        /* <DEDUP_REMOVED lines=27> */
.L_x_15490:
[----:B------:R-:W-:Y:S05]  /*1f90*/  BSYNC.RECONVERGENT B0 ;  /* 0x0000000000007941 */ /* 0x000fea0003800200 */
.L_x_15489:
        /* <DEDUP_REMOVED lines=41> */
.L_x_15492:
[----:B------:R-:W-:Y:S05]  /*2230*/  BSYNC.RECONVERGENT B0 ;  /* 0x0000000000007941 */ /* 0x000fea0003800200 */
.L_x_15491:
        /* <DEDUP_REMOVED lines=36> */
.L_x_15494:
[----:B------:R-:W-:Y:S05]  /*2480*/  BSYNC.RECONVERGENT B0 ;  /* 0x0000000000007941 */ /* 0x000fea0003800200 */
.L_x_15493:
        /* <DEDUP_REMOVED lines=20> */
.L_x_15496:
[----:B------:R-:W-:Y:S05]  /*25d0*/  BSYNC.RECONVERGENT B0 ;  /* 0x0000000000007941 */ /* 0x000fea0003800200 */
.L_x_15495:
        /* <DEDUP_REMOVED lines=35> */
.L_x_15498:
[----:B------:R-:W-:Y:S05]  /*2810*/  BSYNC.RECONVERGENT B0 ;  /* 0x0000000000007941 */ /* 0x000fea0003800200 */
.L_x_15497:
        /* <DEDUP_REMOVED lines=31> */
.L_x_15468:
[----:B------:R-:W-:Y:S01]  /*2a10*/  MOV R12, 0x10 ;  /* 0x00000010000c7802 */ /* 0x000fe20000000f00 */
[----:B------:R-:W-:Y:S01]  /*2a20*/  HFMA2 R11, -RZ, RZ, 0, 1.847743988037109375e-06 ;  /* 0x0000001fff0b7431 */ /* 0x000fe200000001ff */
[----:B------:R-:W-:-:S07]  /*2a30*/  MOV R15, 0xffffffff ;  /* 0xffffffff000f7802 */ /* 0x000fce0000000f00 */
[----:B------:R-:W-:Y:S05]  /*2a40*/  WARPSYNC.COLLECTIVE R15, `(.L_x_15499) ;  /* 0x000000000f087348 */ /* 0x000fea0003c00000 */
[----:B------:R0:W1:Y:S02]  /*2a50*/  SHFL.BFLY P6, R14, R13, R12, R11 ;  /* 0x0c00000c0d0e7389 */ /* 0x00006400000c000b */
[----:B01----:R-:W-:Y:S05]  /*2a60*/  ENDCOLLECTIVE ;  /* 0x000000000000791b */ /* 0x003fea0003800000 */
.L_x_15499:
[----:B------:R-:W-:Y:S01]  /*2a70*/  HFMA2 R12, -RZ, RZ, 0, 4.76837158203125e-07 ;  /* 0x00000008ff0c7431 */ /* 0x000fe200000001ff */
[----:B------:R-:W-:-:S04]  /*2a80*/  FMNMX.FTZ R0, R14, -3.40282346638528859812e+38, !PT ;  /* 0xff7fffff0e007809 */ /* 0x000fc80007810000 */
[----:B------:R-:W-:-:S07]  /*2a90*/  MOV R13, R0 ;  /* 0x00000000000d7202 */ /* 0x000fce0000000f00 */
[----:B------:R-:W-:Y:S05]  /*2aa0*/  WARPSYNC.COLLECTIVE R15, `(.L_x_15500) ;  /* 0x000000000f087348 */ /* 0x000fea0003c00000 */
[----:B------:R0:W1:Y:S02]  /*2ab0*/  SHFL.BFLY P6, R14, R13, R12, R11 ;  /* 0x0c00000c0d0e7389 */ /* 0x00006400000c000b */
[----:B01----:R-:W-:Y:S05]  /*2ac0*/  ENDCOLLECTIVE ;  /* 0x000000000000791b */ /* 0x003fea0003800000 */
.L_x_15500:
[----:B------:R-:W-:Y:S01]  /*2ad0*/  HFMA2 R12, -RZ, RZ, 0, 2.384185791015625e-07 ;  /* 0x00000004ff0c7431 */ /* 0x000fe200000001ff */
[----:B------:R-:W-:-:S04]  /*2ae0*/  FMNMX.FTZ R2, R0, R14, !PT ;  /* 0x0000000e00027209 */ /* 0x000fc80007810000 */
[----:B------:R-:W-:-:S07]  /*2af0*/  MOV R13, R2 ;  /* 0x00000002000d7202 */ /* 0x000fce0000000f00 */
[----:B------:R-:W-:Y:S05]  /*2b00*/  WARPSYNC.COLLECTIVE R15, `(.L_x_15501) ;  /* 0x000000000f087348 */ /* 0x000fea0003c00000 */
[----:B------:R0:W1:Y:S02]  /*2b10*/  SHFL.BFLY P6, R14, R13, R12, R11 ;  /* 0x0c00000c0d0e7389 */ /* 0x00006400000c000b */
[----:B01----:R-:W-:Y:S05]  /*2b20*/  ENDCOLLECTIVE ;  /* 0x000000000000791b */ /* 0x003fea0003800000 */
.L_x_15501:
[----:B------:R-:W-:Y:S01]  /*2b30*/  HFMA2 R12, -RZ, RZ, 0, 1.1920928955078125e-07 ;  /* 0x00000002ff0c7431 */ /* 0x000fe200000001ff */
[----:B------:R-:W-:-:S04]  /*2b40*/  FMNMX.FTZ R3, R2, R14, !PT ;  /* 0x0000000e02037209 */ /* 0x000fc80007810000 */
[----:B------:R-:W-:-:S07]  /*2b50*/  MOV R13, R3 ;  /* 0x00000003000d7202 */ /* 0x000fce0000000f00 */
[----:B------:R-:W-:Y:S05]  /*2b60*/  WARPSYNC.COLLECTIVE R15, `(.L_x_15502) ;  /* 0x000000000f087348 */ /* 0x000fea0003c00000 */
[----:B------:R0:W1:Y:S02]  /*2b70*/  SHFL.BFLY P6, R14, R13, R12, R11 ;  /* 0x0c00000c0d0e7389 */ /* 0x00006400000c000b */
[----:B01----:R-:W-:Y:S05]  /*2b80*/  ENDCOLLECTIVE ;  /* 0x000000000000791b */ /* 0x003fea0003800000 */
.L_x_15502:
[----:B------:R-:W-:Y:S05]  /*2b90*/  BRA `(.L_x_15503) ;  /* 0xffffffd800287947 */ /* 0x000fea000383ffff */
.L_x_15504:
        /* <DEDUP_REMOVED lines=14> */
.L_x_27447:


//--------------------- .text._ZN4vllm25paged_attention_v2_kernelIfhLi120ELi16ELi128ELNS_18Fp8KVCacheDataTypeE1ELb0ELi512EEEvPfS2_PT_PKS3_PKT0_S9_ifPKiSB_iPKfiiiSD_SD_iiiii --------------------------
	.section	.text._ZN4vllm25paged_attention_v2_kernelIfhLi120ELi16ELi128ELNS_18Fp8KVCacheDataTypeE1ELb0ELi512EEEvPfS2_PT_PKS3_PKT0_S9_ifPKiSB_iPKfiiiSD_SD_iiiii,"ax",@progbits
	.align	128
        .global         _ZN4vllm25paged_attention_v2_kernelIfhLi120ELi16ELi128ELNS_18Fp8KVCacheDataTypeE1ELb0ELi512EEEvPfS2_PT_PKS3_PKT0_S9_ifPKiSB_iPKfiiiSD_SD_iiiii
        .type           _ZN4vllm25paged_attention_v2_kernelIfhLi120ELi16ELi128ELNS_18Fp8KVCacheDataTypeE1ELb0ELi512EEEvPfS2_PT_PKS3_PKT0_S9_ifPKiSB_iPKfiiiSD_SD_iiiii,@function
        .size           _ZN4vllm25paged_attention_v2_kernelIfhLi120ELi16ELi128ELNS_18Fp8KVCacheDataTypeE1ELb0ELi512EEEvPfS2_PT_PKS3_PKT0_S9_ifPKiSB_iPKfiiiSD_SD_iiiii,(.L_x_27448 - _ZN4vllm25paged_attention_v2_kernelIfhLi120ELi16ELi128ELNS_18Fp8KVCacheDataTypeE1ELb0ELi512EEEvPfS2_PT_PKS3_PKT0_S9_ifPKiSB_iPKfiiiSD_SD_iiiii)
        .other          _ZN4vllm25paged_attention_v2_kernelIfhLi120ELi16ELi128ELNS_18Fp8KVCacheDataTypeE1ELb0ELi512EEEvPfS2_PT_PKS3_PKT0_S9_ifPKiSB_iPKfiiiSD_SD_iiiii,@"STO_CUDA_ENTRY STV_DEFAULT"
_ZN4vllm25paged_attention_v2_kernelIfhLi120ELi16ELi128ELNS_18Fp8KVCacheDataTypeE1ELb0ELi512EEEvPfS2_PT_PKS3_PKT0_S9_ifPKiSB_iPKfiiiSD_SD_iiiii:
.text._ZN4vllm25paged_attention_v2_kernelIfhLi120ELi16ELi128ELNS_18Fp8KVCacheDataTypeE1ELb0ELi512EEEvPfS2_PT_PKS3_PKT0_S9_ifPKiSB_iPKfiiiSD_SD_iiiii:
        /* <DEDUP_REMOVED lines=52> */
.L_x_15506:
[----:B------:R-:W-:Y:S05]  /*0340*/  BSYNC.RECONVERGENT B6 ;  /* 0x0000000000067941 */ /* 0x000fea0003800200 */
.L_x_15505:
        /* <DEDUP_REMOVED lines=15> */
.L_x_15542:
        /* <DEDUP_REMOVED lines=40> */
.L_x_15512:
        /* <DEDUP_REMOVED lines=11> */
.L_x_15511:
[----:B------:R-:W-:Y:S05]  /*0770*/  BSYNC.RECONVERGENT B1 ;  /* 0x0000000000017941 */ /* 0x000fea0003800200 */
.L_x_15510:
        /* <DEDUP_REMOVED lines=13> */
.L_x_15515:
        /* <DEDUP_REMOVED lines=100> */
.L_x_15514:
[----:B------:R-:W-:Y:S05]  /*0e90*/  BSYNC.RECONVERGENT B1 ;  /* 0x0000000000017941 */ /* 0x000fea0003800200 */
.L_x_15513:
        /* <DEDUP_REMOVED lines=55> */
.L_x_15517:
[----:B------:R-:W-:Y:S05]  /*1210*/  BSYNC.RECONVERGENT B1 ;  /* 0x0000000000017941 */ /* 0x000fea0003800200 */
.L_x_15516:
        /* <DEDUP_REMOVED lines=26> */
.L_x_15509:
[----:B------:R-:W-:Y:S05]  /*13c0*/  BSYNC.RECONVERGENT B0 ;  /* 0x0000000000007941 */ /* 0x000fea0003800200 */
.L_x_15508:
        /* <DEDUP_REMOVED lines=40> */
.L_x_15522:
[----:B------:R-:W1:Y:S01]  /*1650*/  LDS R13, [R3] ;  /* 0x00000000030d7984 */ /* 0x000e620000000800 */
[----:B------:R-:W-:-:S05]  /*1660*/  VIADD R11, R11, 0x1 ;  /* 0x000000010b0b7836 */ /* 0x000fca0000000000 */
[----:B------:R-:W-:Y:S01]  /*1670*/  ISETP.NE.AND P0, PT, R11, RZ, PT ;  /* 0x000000ff0b00720c */ /* 0x000fe20003f05270 */
[----:B-1----:R-:W-:-:S05]  /*1680*/  FMUL.FTZ R12, R13, R2 ;  /* 0x000000020d0c7220 */ /* 0x002fca0000410000 */
[----:B------:R1:W-:Y:S02]  /*1690*/  STS [R3], R12 ;  /* 0x0000000c03007388 */ /* 0x0003e40000000800 */
[----:B-1----:R-:W-:-:S05]  /*16a0*/  IADD3 R3, PT, PT, R3, 0x200, RZ ;  /* 0x0000020003037810 */ /* 0x002fca0007ffe0ff */
[----:B------:R-:W-:Y:S05]  /*16b0*/  @P0 BRA `(.L_x_15522) ;  /* 0xfffffffc00e40947 */ /* 0x000fea000383ffff */
.L_x_15521:
[----:B------:R-:W-:Y:S05]  /*16c0*/  BSYNC.RECONVERGENT B1 ;  /* 0x0000000000017941 */ /* 0x000fea0003800200 */
.L_x_15520:
        /* <DEDUP_REMOVED lines=13> */
.L_x_15525:
        /* <DEDUP_REMOVED lines=52> */
.L_x_15524:
[----:B------:R-:W-:Y:S05]  /*1ae0*/  BSYNC.RECONVERGENT B1 ;  /* 0x0000000000017941 */ /* 0x000fea0003800200 */
.L_x_15523:
        /* <DEDUP_REMOVED lines=31> */
.L_x_15527:
[----:B------:R-:W-:Y:S05]  /*1ce0*/  BSYNC.RECONVERGENT B1 ;  /* 0x0000000000017941 */ /* 0x000fea0003800200 */
.L_x_15526:
        /* <DEDUP_REMOVED lines=14> */
.L_x_15519:
[----:B------:R-:W-:Y:S05]  /*1dd0*/  BSYNC.RECONVERGENT B0 ;  /* 0x0000000000007941 */ /* 0x000fea0003800200 */
.L_x_15518:
        /* <DEDUP_REMOVED lines=32> */
.L_x_15529:
[----:B------:R-:W-:Y:S05]  /*1fe0*/  BSYNC.RECONVERGENT B0 ;  /* 0x0000000000007941 */ /* 0x000fea0003800200 */
.L_x_15528:
        /* <DEDUP_REMOVED lines=34> */
.L_x_15531:
[----:B------:R-:W-:Y:S05]  /*2210*/  BSYNC.RECONVERGENT B0 ;  /* 0x0000000000007941 */ /* 0x000fea0003800200 */
.L_x_15530:
        /* <DEDUP_REMOVED lines=33> */
.L_x_15533:
[----:B------:R-:W-:Y:S05]  /*2430*/  BSYNC.RECONVERGENT B0 ;  /* 0x0000000000007941 */ /* 0x000fea0003800200 */
.L_x_15532:
        /* <DEDUP_REMOVED lines=18> */
.L_x_15535:
[----:B------:R-:W-:Y:S05]  /*2560*/  BSYNC.RECONVERGENT B0 ;  /* 0x0000000000007941 */ /* 0x000fea0003800200 */
.L_x_15534:
        /* <DEDUP_REMOVED lines=33> */
.L_x_15537:
[----:B------:R-:W-:Y:S05]  /*2780*/  BSYNC.RECONVERGENT B0 ;  /* 0x0000000000007941 */ /* 0x000fea0003800200 */
.L_x_15536:
        /* <DEDUP_REMOVED lines=30> */
.L_x_15507:
[----:B------:R-:W-:Y:S01]  /*2970*/  HFMA2 R12, -RZ, RZ, 0, 9.5367431640625e-07 ;  /* 0x00000010ff0c7431 */ /* 0x000fe200000001ff */
[----:B------:R-:W-:Y:S02]  /*2980*/  MOV R11, 0x1f ;  /* 0x0000001f000b7802 */ /* 0x000fe40000000f00 */
[----:B------:R-:W-:-:S07]  /*2990*/  MOV R15, 0xffffffff ;  /* 0xffffffff000f7802 */ /* 0x000fce0000000f00 */
[----:B------:R-:W-:Y:S05]  /*29a0*/  WARPSYNC.COLLECTIVE R15, `(.L_x_15538) ;  /* 0x000000000f087348 */ /* 0x000fea0003c00000 */
[----:B------:R0:W1:Y:S02]  /*29b0*/  SHFL.BFLY P6, R14, R13, R12, R11 ;  /* 0x0c00000c0d0e7389 */ /* 0x00006400000c000b */
[----:B01----:R-:W-:Y:S05]  /*29c0*/  ENDCOLLECTIVE ;  /* 0x000000000000791b */ /* 0x003fea0003800000 */
.L_x_15538:
[----:B------:R-:W-:Y:S01]  /*29d0*/  HFMA2 R12, -RZ, RZ, 0, 4.76837158203125e-07 ;  /* 0x00000008ff0c7431 */ /* 0x000fe200000001ff */
[----:B------:R-:W-:-:S04]  /*29e0*/  FMNMX.FTZ R0, R14, -3.40282346638528859812e+38, !PT ;  /* 0xff7fffff0e007809 */ /* 0x000fc80007810000 */
[----:B------:R-:W-:-:S07]  /*29f0*/  MOV R13, R0 ;  /* 0x00000000000d7202 */ /* 0x000fce0000000f00 */
[----:B------:R-:W-:Y:S05]  /*2a00*/  WARPSYNC.COLLECTIVE R15, `(.L_x_15539) ;  /* 0x000000000f087348 */ /* 0x000fea0003c00000 */
[----:B------:R0:W1:Y:S02]  /*2a10*/  SHFL.BFLY P6, R14, R13, R12, R11 ;  /* 0x0c00000c0d0e7389 */ /* 0x00006400000c000b */
[----:B01----:R-:W-:Y:S05]  /*2a20*/  ENDCOLLECTIVE ;  /* 0x000000000000791b */ /* 0x003fea0003800000 */
.L_x_15539:
[----:B------:R-:W-:Y:S01]  /*2a30*/  HFMA2 R12, -RZ, RZ, 0, 2.384185791015625e-07 ;  /* 0x00000004ff0c7431 */ /* 0x000fe200000001ff */
[----:B------:R-:W-:-:S04]  /*2a40*/  FMNMX.FTZ R2, R0, R14, !PT ;  /* 0x0000000e00027209 */ /* 0x000fc80007810000 */
[----:B------:R-:W-:-:S07]  /*2a50*/  MOV R13, R2 ;  /* 0x00000002000d7202 */ /* 0x000fce0000000f00 */
[----:B------:R-:W-:Y:S05]  /*2a60*/  WARPSYNC.COLLECTIVE R15, `(.L_x_15540) ;  /* 0x000000000f087348 */ /* 0x000fea0003c00000 */
[----:B------:R0:W1:Y:S02]  /*2a70*/  SHFL.BFLY P6, R14, R13, R12, R11 ;  /* 0x0c00000c0d0e7389 */ /* 0x00006400000c000b */
[----:B01----:R-:W-:Y:S05]  /*2a80*/  ENDCOLLECTIVE ;  /* 0x000000000000791b */ /* 0x003fea0003800000 */
.L_x_15540:
[----:B------:R-:W-:Y:S01]  /*2a90*/  HFMA2 R12, -RZ, RZ, 0, 1.1920928955078125e-07 ;  /* 0x00000002ff0c7431 */ /* 0x000fe200000001ff */
[----:B------:R-:W-:-:S04]  /*2aa0*/  FMNMX.FTZ R3, R2, R14, !PT ;  /* 0x0000000e02037209 */ /* 0x000fc80007810000 */
[----:B------:R-:W-:-:S07]  /*2ab0*/  MOV R13, R3 ;  /* 0x00000003000d7202 */ /* 0x000fce0000000f00 */
[----:B------:R-:W-:Y:S05]  /*2ac0*/  WARPSYNC.COLLECTIVE R15, `(.L_x_15541) ;  /* 0x000000000f087348 */ /* 0x000fea0003c00000 */
[----:B------:R0:W1:Y:S02]  /*2ad0*/  SHFL.BFLY P6, R14, R13, R12, R11 ;  /* 0x0c00000c0d0e7389 */ /* 0x00006400000c000b */
[----:B01----:R-:W-:Y:S05]  /*2ae0*/  ENDCOLLECTIVE ;  /* 0x000000000000791b */ /* 0x003fea0003800000 */
.L_x_15541:
[----:B------:R-:W-:Y:S05]  /*2af0*/  BRA `(.L_x_15542) ;  /* 0xffffffd800507947 */ /* 0x000fea000383ffff */
.L_x_15543:
        /* <DEDUP_REMOVED lines=16> */
.L_x_27448:


//--------------------- .text._ZN4vllm25paged_attention_v2_kernelIfhLi112ELi16ELi128ELNS_18Fp8KVCacheDataTypeE1ELb0ELi512EEEvPfS2_PT_PKS3_PKT0_S9_ifPKiSB_iPKfiiiSD_SD_iiiii --------------------------
	.section	.text._ZN4vllm25paged_attention_v2_kernelIfhLi112ELi16ELi128ELNS_18Fp8KVCacheDataTypeE1ELb0ELi512EEEvPfS2_PT_PKS3_PKT0_S9_ifPKiSB_iPKfiiiSD_SD_iiiii,"ax",@progbits
	.align	128
        .global         _ZN4vllm25paged_attention_v2_kernelIfhLi112ELi16ELi128ELNS_18Fp8KVCacheDataTypeE1ELb0ELi512EEEvPfS2_PT_PKS3_PKT0_S9_ifPKiSB_iPKfiiiSD_SD_iiiii
        .type           _ZN4vllm25paged_attention_v2_kernelIfhLi112ELi16ELi128ELNS_18Fp8KVCacheDataTypeE1ELb0ELi512EEEvPfS2_PT_PKS3_PKT0_S9_ifPKiSB_iPKfiiiSD_SD_iiiii,@function
        .size           _ZN4vllm25paged_attention_v2_kernelIfhLi112ELi16ELi128ELNS_18Fp8KVCacheDataTypeE1ELb0ELi512EEEvPfS2_PT_PKS3_PKT0_S9_ifPKiSB_iPKfiiiSD_SD_iiiii,(.L_x_27449 - _ZN4vllm25paged_attention_v2_kernelIfhLi112ELi16ELi128ELNS_18Fp8KVCacheDataTypeE1ELb0ELi512EEEvPfS2_PT_PKS3_PKT0_S9_ifPKiSB_iPKfiiiSD_SD_iiiii)
        .other          _ZN4vllm25paged_attention_v2_kernelIfhLi112ELi16ELi128ELNS_18Fp8KVCacheDataTypeE1ELb0ELi512EEEvPfS2_PT_PKS3_PKT0_S9_ifPKiSB_iPKfiiiSD_SD_iiiii,@"STO_CUDA_ENTRY STV_DEFAULT"
_ZN4vllm25paged_attention_v2_kernelIfhLi112ELi16ELi128ELNS_18Fp8KVCacheDataTypeE1ELb0ELi512EEEvPfS2_PT_PKS3_PKT0_S9_ifPKiSB_iPKfiiiSD_SD_iiiii:
.text._ZN4vllm25paged_attention_v2_kernelIfhLi112ELi16ELi128ELNS_18Fp8KVCacheDataTypeE1ELb0ELi512EEEvPfS2_PT_PKS3_PKT0_S9_ifPKiSB_iPKfiiiSD_SD_iiiii:
        /* <DEDUP_REMOVED lines=52> */
.L_x_15545:
[----:B------:R-:W-:Y:S05]  /*0340*/  BSYNC.RECONVERGENT B6 ;  /* 0x0000000000067941 */ /* 0x000fea0003800200 */
.L_x_15544:
        /* <DEDUP_REMOVED lines=15> */
.L_x_15581:
        /* <DEDUP_REMOVED lines=40> */
.L_x_15551:
        /* <DEDUP_REMOVED lines=11> */
.L_x_15550:
[----:B------:R-:W-:Y:S05]  /*0770*/  BSYNC.RECONVERGENT B1 ;  /* 0x0000000000017941 */ /* 0x000fea0003800200 */
.L_x_15549:
        /* <DEDUP_REMOVED lines=13> */
.L_x_15554:
        /* <DEDUP_REMOVED lines=100> */
.L_x_15553:
[----:B------:R-:W-:Y:S05]  /*0e90*/  BSYNC.RECONVERGENT B1 ;  /* 0x0000000000017941 */ /* 0x000fea0003800200 */
.L_x_15552:
        /* <DEDUP_REMOVED lines=55> */
.L_x_15556:
[----:B------:R-:W-:Y:S05]  /*1210*/  BSYNC.RECONVERGENT B1 ;  /* 0x0000000000017941 */ /* 0x000fea0003800200 */
.L_x_15555:
        /* <DEDUP_REMOVED lines=26> */
.L_x_15548:
[----:B------:R-:W-:Y:S05]  /*13c0*/  BSYNC.RECONVERGENT B0 ;  /* 0x0000000000007941 */ /* 0x000fea0003800200 */
.L_x_15547:
        /* <DEDUP_REMOVED lines=40> */
.L_x_15561:
[----:B------:R-:W1:Y:S01]  /*1650*/  LDS R13, [R3] ;  /* 0x00000000030d7984 */ /* 0x000e620000000800 */
[----:B------:R-:W-:-:S04]  /*1660*/  IADD3 R11, PT, PT, R11, 0x1, RZ ;  /* 0x000000010b0b7810 */ /* 0x000fc80007ffe0ff */
[----:B------:R-:W-:Y:S01]  /*1670*/  ISETP.NE.AND P0, PT, R11, RZ, PT ;  /* 0x000000ff0b00720c */ /* 0x000fe20003f05270 */
[----:B-1----:R-:W-:-:S05]  /*1680*/  FMUL.FTZ R12, R13, R2 ;  /* 0x000000020d0c7220 */ /* 0x002fca0000410000 */
[----:B------:R1:W-:Y:S02]  /*1690*/  STS [R3], R12 ;  /* 0x0000000c03007388 */ /* 0x0003e40000000800 */
[----:B-1----:R-:W-:-:S05]  /*16a0*/  IADD3 R3, PT, PT, R3, 0x200, RZ ;  /* 0x0000020003037810 */ /* 0x002fca0007ffe0ff */
[----:B------:R-:W-:Y:S05]  /*16b0*/  @P0 BRA `(.L_x_15561) ;  /* 0xfffffffc00e40947 */ /* 0x000fea000383ffff */
.L_x_15560:
[----:B------:R-:W-:Y:S05]  /*16c0*/  BSYNC.RECONVERGENT B1 ;  /* 0x0000000000017941 */ /* 0x000fea0003800200 */
.L_x_15559:
        /* <DEDUP_REMOVED lines=13> */
.L_x_15564:
        /* <DEDUP_REMOVED lines=52> */
.L_x_15563:
[----:B------:R-:W-:Y:S05]  /*1ae0*/  BSYNC.RECONVERGENT B1 ;  /* 0x0000000000017941 */ /* 0x000fea0003800200 */
.L_x_15562:
        /* <DEDUP_REMOVED lines=31> */
.L_x_15566:
[----:B------:R-:W-:Y:S05]  /*1ce0*/  BSYNC.RECONVERGENT B1 ;  /* 0x0000000000017941 */ /* 0x000fea0003800200 */
.L_x_15565:
        /* <DEDUP_REMOVED lines=14> */
.L_x_15558:
[----:B------:R-:W-:Y:S05]  /*1dd0*/  BSYNC.RECONVERGENT B0 ;  /* 0x0000000000007941 */ /* 0x000fea0003800200 */
.L_x_15557:
        /* <DEDUP_REMOVED lines=32> */
.L_x_15568:
[----:B------:R-:W-:Y:S05]  /*1fe0*/  BSYNC.RECONVERGENT B0 ;  /* 0x0000000000007941 */ /* 0x000fea0003800200 */
.L_x_15567:
        /* <DEDUP_REMOVED lines=33> */
.L_x_15570:
[----:B------:R-:W-:Y:S05]  /*2200*/  BSYNC.RECONVERGENT B0 ;  /* 0x0000000000007941 */ /* 0x000fea0003800200 */
.L_x_15569:
        /* <DEDUP_REMOVED lines=31> */
.L_x_15572:
[----:B------:R-:W-:Y:S05]  /*2400*/  BSYNC.RECONVERGENT B0 ;  /* 0x0000000000007941 */ /* 0x000fea0003800200 */
.L_x_15571:
        /* <DEDUP_REMOVED lines=17> */
.L_x_15574:
[----:B------:R-:W-:Y:S05]  /*2520*/  BSYNC.RECONVERGENT B0 ;  /* 0x0000000000007941 */ /* 0x000fea0003800200 */
.L_x_15573:
        /* <DEDUP_REMOVED lines=31> */
.L_x_15576:
[----:B------:R-:W-:Y:S05]  /*2720*/  BSYNC.RECONVERGENT B0 ;  /* 0x0000000000007941 */ /* 0x000fea0003800200 */
.L_x_15575:
        /* <DEDUP_REMOVED lines=29> */
.L_x_15546:
[----:B------:R-:W-:Y:S01]  /*2900*/  HFMA2 R12, -RZ, RZ, 0, 9.5367431640625e-07 ;  /* 0x00000010ff0c7431 */ /* 0x000fe200000001ff */
[----:B------:R-:W-:Y:S02]  /*2910*/  MOV R11, 0x1f ;  /* 0x0000001f000b7802 */ /* 0x000fe40000000f00 */
[----:B------:R-:W-:-:S07]  /*2920*/  MOV R15, 0xffffffff ;  /* 0xffffffff000f7802 */ /* 0x000fce0000000f00 */
[----:B------:R-:W-:Y:S05]  /*2930*/  WARPSYNC.COLLECTIVE R15, `(.L_x_15577) ;  /* 0x000000000f087348 */ /* 0x000fea0003c00000 */
[----:B------:R0:W1:Y:S02]  /*2940*/  SHFL.BFLY P6, R14, R13, R12, R11 ;  /* 0x0c00000c0d0e7389 */ /* 0x00006400000c000b */
[----:B01----:R-:W-:Y:S05]  /*2950*/  ENDCOLLECTIVE ;  /* 0x000000000000791b */ /* 0x003fea0003800000 */
.L_x_15577:
[----:B------:R-:W-:Y:S01]  /*2960*/  HFMA2 R12, -RZ, RZ, 0, 4.76837158203125e-07 ;  /* 0x00000008ff0c7431 */ /* 0x000fe200000001ff */
[----:B------:R-:W-:-:S04]  /*2970*/  FMNMX.FTZ R0, R14, -3.40282346638528859812e+38, !PT ;  /* 0xff7fffff0e007809 */ /* 0x000fc80007810000 */
[----:B------:R-:W-:-:S07]  /*2980*/  MOV R13, R0 ;  /* 0x00000000000d7202 */ /* 0x000fce0000000f00 */
[----:B------:R-:W-:Y:S05]  /*2990*/  WARPSYNC.COLLECTIVE R15, `(.L_x_15578) ;  /* 0x000000000f087348 */ /* 0x000fea0003c00000 */
[----:B------:R0:W1:Y:S02]  /*29a0*/  SHFL.BFLY P6, R14, R13, R12, R11 ;  /* 0x0c00000c0d0e7389 */ /* 0x00006400000c000b */
[----:B01----:R-:W-:Y:S05]  /*29b0*/  ENDCOLLECTIVE ;  /* 0x000000000000791b */ /* 0x003fea0003800000 */
.L_x_15578:
[----:B------:R-:W-:Y:S01]  /*29c0*/  HFMA2 R12, -RZ, RZ, 0, 2.384185791015625e-07 ;  /* 0x00000004ff0c7431 */ /* 0x000fe200000001ff */
[----:B------:R-:W-:-:S04]  /*29d0*/  FMNMX.FTZ R2, R0, R14, !PT ;  /* 0x0000000e00027209 */ /* 0x000fc80007810000 */
[----:B------:R-:W-:-:S07]  /*29e0*/  MOV R13, R2 ;  /* 0x00000002000d7202 */ /* 0x000fce0000000f00 */
[----:B------:R-:W-:Y:S05]  /*29f0*/  WARPSYNC.COLLECTIVE R15, `(.L_x_15579) ;  /* 0x000000000f087348 */ /* 0x000fea0003c00000 */
[----:B------:R0:W1:Y:S02]  /*2a00*/  SHFL.BFLY P6, R14, R13, R12, R11 ;  /* 0x0c00000c0d0e7389 */ /* 0x00006400000c000b */
[----:B01----:R-:W-:Y:S05]  /*2a10*/  ENDCOLLECTIVE ;  /* 0x000000000000791b */ /* 0x003fea0003800000 */
.L_x_15579:
[----:B------:R-:W-:Y:S01]  /*2a20*/  HFMA2 R12, -RZ, RZ, 0, 1.1920928955078125e-07 ;  /* 0x00000002ff0c7431 */ /* 0x000fe200000001ff */
[----:B------:R-:W-:-:S04]  /*2a30*/  FMNMX.FTZ R3, R2, R14, !PT ;  /* 0x0000000e02037209 */ /* 0x000fc80007810000 */
[----:B------:R-:W-:-:S07]  /*2a40*/  MOV R13, R3 ;  /* 0x00000003000d7202 */ /* 0x000fce0000000f00 */
[----:B------:R-:W-:Y:S05]  /*2a50*/  WARPSYNC.COLLECTIVE R15, `(.L_x_15580) ;  /* 0x000000000f087348 */ /* 0x000fea0003c00000 */
[----:B------:R0:W1:Y:S02]  /*2a60*/  SHFL.BFLY P6, R14, R13, R12, R11 ;  /* 0x0c00000c0d0e7389 */ /* 0x00006400000c000b */
[----:B01----:R-:W-:Y:S05]  /*2a70*/  ENDCOLLECTIVE ;  /* 0x000000000000791b */ /* 0x003fea0003800000 */
.L_x_15580:
[----:B------:R-:W-:Y:S05]  /*2a80*/  BRA `(.L_x_15581) ;  /* 0xffffffd8006c7947 */ /* 0x000fea000383ffff */
.L_x_15582:
        /* <DEDUP_REMOVED lines=15> */
.L_x_27449:


//--------------------- .text._ZN4vllm25paged_attention_v2_kernelIfhLi96ELi16ELi128ELNS_18Fp8KVCacheDataTypeE1ELb0ELi512EEEvPfS2_PT_PKS3_PKT0_S9_ifPKiSB_iPKfiiiSD_SD_iiiii --------------------------
	.section	.text._ZN4vllm25paged_attention_v2_kernelIfhLi96ELi16ELi128ELNS_18Fp8KVCacheDataTypeE1ELb0ELi512EEEvPfS2_PT_PKS3_PKT0_S9_ifPKiSB_iPKfiiiSD_SD_iiiii,"ax",@progbits
	.align	128
        .global         _ZN4vllm25paged_attention_v2_kernelIfhLi96ELi16ELi128ELNS_18Fp8KVCacheDataTypeE1ELb0ELi512EEEvPfS2_PT_PKS3_PKT0_S9_ifPKiSB_iPKfiiiSD_SD_iiiii
        .type           _ZN4vllm25paged_attention_v2_kernelIfhLi96ELi16ELi128ELNS_18Fp8KVCacheDataTypeE1ELb0ELi512EEEvPfS2_PT_PKS3_PKT0_S9_ifPKiSB_iPKfiiiSD_SD_iiiii,@function
        .size           _ZN4vllm25paged_attention_v2_kernelIfhLi96ELi16ELi128ELNS_18Fp8KVCacheDataTypeE1ELb0ELi512EEEvPfS2_PT_PKS3_PKT0_S9_ifPKiSB_iPKfiiiSD_SD_iiiii,(.L_x_27450 - _ZN4vllm25paged_attention_v2_kernelIfhLi96ELi16ELi128ELNS_18Fp8KVCacheDataTypeE1ELb0ELi512EEEvPfS2_PT_PKS3_PKT0_S9_ifPKiSB_iPKfiiiSD_SD_iiiii)
        .other          _ZN4vllm25paged_attention_v2_kernelIfhLi96ELi16ELi128ELNS_18Fp8KVCacheDataTypeE1ELb0ELi512EEEvPfS2_PT_PKS3_PKT0_S9_ifPKiSB_iPKfiiiSD_SD_iiiii,@"STO_CUDA_ENTRY STV_DEFAULT"
_ZN4vllm25paged_attention_v2_kernelIfhLi96ELi16ELi128ELNS_18Fp8KVCacheDataTypeE1ELb0ELi512EEEvPfS2_PT_PKS3_PKT0_S9_ifPKiSB_iPKfiiiSD_SD_iiiii:
.text._ZN4vllm25paged_attention_v2_kernelIfhLi96ELi16ELi128ELNS_18Fp8KVCacheDataTypeE1ELb0ELi512EEEvPfS2_PT_PKS3_PKT0_S9_ifPKiSB_iPKfiiiSD_SD_iiiii:
        /* <DEDUP_REMOVED lines=52> */
.L_x_15584:
[----:B------:R-:W-:Y:S05]  /*0340*/  BSYNC.RECONVERGENT B6 ;  /* 0x0000000000067941 */ /* 0x000fea0003800200 */
.L_x_15583:
        /* <DEDUP_REMOVED lines=15> */
.L_x_15620:
        /* <DEDUP_REMOVED lines=40> */
.L_x_15590:
        /* <DEDUP_REMOVED lines=11> */
.L_x_15589:
[----:B------:R-:W-:Y:S05]  /*0770*/  BSYNC.RECONVERGENT B1 ;  /* 0x0000000000017941 */ /* 0x000fea0003800200 */
.L_x_15588:
        /* <DEDUP_REMOVED lines=13> */
.L_x_15593:
        /* <DEDUP_REMOVED lines=100> */
.L_x_15592:
[----:B------:R-:W-:Y:S05]  /*0e90*/  BSYNC.RECONVERGENT B1 ;  /* 0x0000000000017941 */ /* 0x000fea0003800200 */
.L_x_15591:
        /* <DEDUP_REMOVED lines=55> */
.L_x_15595:
[----:B------:R-:W-:Y:S05]  /*1210*/  BSYNC.RECONVERGENT B1 ;  /* 0x0000000000017941 */ /* 0x000fea0003800200 */
.L_x_15594:
        /* <DEDUP_REMOVED lines=26> */
.L_x_15587:
[----:B------:R-:W-:Y:S05]  /*13c0*/  BSYNC.RECONVERGENT B0 ;  /* 0x0000000000007941 */ /* 0x000fea0003800200 */
.L_x_15586:
        /* <DEDUP_REMOVED lines=40> */
.L_x_15600:
[----:B------:R-:W1:Y:S01]  /*1650*/  LDS R13, [R3] ;  /* 0x00000000030d7984 */ /* 0x000e620000000800 */
[----:B------:R-:W-:-:S04]  /*1660*/  IADD3 R11, PT, PT, R11, 0x1, RZ ;  /* 0x000000010b0b7810 */ /* 0x000fc80007ffe0ff */
[----:B------:R-:W-:Y:S01]  /*1670*/  ISETP.NE.AND P0, PT, R11, RZ, PT ;  /* 0x000000ff0b00720c */ /* 0x000fe20003f05270 */
[----:B-1----:R-:W-:-:S05]  /*1680*/  FMUL.FTZ R12, R13, R2 ;  /* 0x000000020d0c7220 */ /* 0x002fca0000410000 */
[----:B------:R1:W-:Y:S02]  /*1690*/  STS [R3], R12 ;  /* 0x0000000c03007388 */ /* 0x0003e40000000800 */
[----:B-1----:R-:W-:-:S05]  /*16a0*/  IADD3 R3, PT, PT, R3, 0x200, RZ ;  /* 0x0000020003037810 */ /* 0x002fca0007ffe0ff */
[----:B------:R-:W-:Y:S05]  /*16b0*/  @P0 BRA `(.L_x_15600) ;  /* 0xfffffffc00e40947 */ /* 0x000fea000383ffff */
.L_x_15599:
[----:B------:R-:W-:Y:S05]  /*16c0*/  BSYNC.RECONVERGENT B1 ;  /* 0x0000000000017941 */ /* 0x000fea0003800200 */
.L_x_15598:
        /* <DEDUP_REMOVED lines=13> */
.L_x_15603:
        /* <DEDUP_REMOVED lines=52> */
.L_x_15602:
[----:B------:R-:W-:Y:S05]  /*1ae0*/  BSYNC.RECONVERGENT B1 ;  /* 0x0000000000017941 */ /* 0x000fea0003800200 */
.L_x_15601:
        /* <DEDUP_REMOVED lines=31> */
.L_x_15605:
[----:B------:R-:W-:Y:S05]  /*1ce0*/  BSYNC.RECONVERGENT B1 ;  /* 0x0000000000017941 */ /* 0x000fea0003800200 */
.L_x_15604:
        /* <DEDUP_REMOVED lines=14> */
.L_x_15597:
[----:B------:R-:W-:Y:S05]  /*1dd0*/  BSYNC.RECONVERGENT B0 ;  /* 0x0000000000007941 */ /* 0x000fea0003800200 */
.L_x_15596:
        /* <DEDUP_REMOVED lines=32> */
.L_x_15607:
[----:B------:R-:W-:Y:S05]  /*1fe0*/  BSYNC.RECONVERGENT B0 ;  /* 0x0000000000007941 */ /* 0x000fea0003800200 */
.L_x_15606:
        /* <DEDUP_REMOVED lines=30> */
.L_x_15609:
[----:B------:R-:W-:Y:S05]  /*21d0*/  BSYNC.RECONVERGENT B0 ;  /* 0x0000000000007941 */ /* 0x000fea0003800200 */
.L_x_15608:
        /* <DEDUP_REMOVED lines=27> */
.L_x_15611:
[----:B------:R-:W-:Y:S05]  /*2390*/  BSYNC.RECONVERGENT B0 ;  /* 0x0000000000007941 */ /* 0x000fea0003800200 */
.L_x_15610:
        /* <DEDUP_REMOVED lines=15> */
.L_x_15613:
[----:B------:R-:W-:Y:S05]  /*2490*/  BSYNC.RECONVERGENT B0 ;  /* 0x0000000000007941 */ /* 0x000fea0003800200 */
.L_x_15612:
        /* <DEDUP_REMOVED lines=27> */
.L_x_15615:
[----:B------:R-:W-:Y:S05]  /*2650*/  BSYNC.RECONVERGENT B0 ;  /* 0x0000000000007941 */ /* 0x000fea0003800200 */
.L_x_15614:
        /* <DEDUP_REMOVED lines=27> */
.L_x_15585:
[----:B------:R-:W-:Y:S01]  /*2810*/  IMAD.MOV.U32 R12, RZ, RZ, 0x10 ;  /* 0x00000010ff0c7424 */ /* 0x000fe200078e00ff */
[----:B------:R-:W-:Y:S02]  /*2820*/  MOV R11, 0x1f ;  /* 0x0000001f000b7802 */ /* 0x000fe40000000f00 */
[----:B------:R-:W-:-:S07]  /*2830*/  MOV R15, 0xffffffff ;  /* 0xffffffff000f7802 */ /* 0x000fce0000000f00 */
[----:B------:R-:W-:Y:S05]  /*2840*/  WARPSYNC.COLLECTIVE R15, `(.L_x_15616) ;  /* 0x000000000f087348 */ /* 0x000fea0003c00000 */
[----:B------:R0:W1:Y:S02]  /*2850*/  SHFL.BFLY P6, R14, R13, R12, R11 ;  /* 0x0c00000c0d0e7389 */ /* 0x00006400000c000b */
[----:B01----:R-:W-:Y:S05]  /*2860*/  ENDCOLLECTIVE ;  /* 0x000000000000791b */ /* 0x003fea0003800000 */
.L_x_15616:
[----:B------:R-:W-:Y:S01]  /*2870*/  HFMA2 R12, -RZ, RZ, 0, 4.76837158203125e-07 ;  /* 0x00000008ff0c7431 */ /* 0x000fe200000001ff */
[----:B------:R-:W-:-:S04]  /*2880*/  FMNMX.FTZ R0, R14, -3.40282346638528859812e+38, !PT ;  /* 0xff7fffff0e007809 */ /* 0x000fc80007810000 */
[----:B------:R-:W-:-:S07]  /*2890*/  MOV R13, R0 ;  /* 0x00000000000d7202 */ /* 0x000fce0000000f00 */
[----:B------:R-:W-:Y:S05]  /*28a0*/  WARPSYNC.COLLECTIVE R15, `(.L_x_15617) ;  /* 0x000000000f087348 */ /* 0x000fea0003c00000 */
[----:B------:R0:W1:Y:S02]  /*28b0*/  SHFL.BFLY P6, R14, R13, R12, R11 ;  /* 0x0c00000c0d0e7389 */ /* 0x00006400000c000b */
[----:B01----:R-:W-:Y:S05]  /*28c0*/  ENDCOLLECTIVE ;  /* 0x000000000000791b */ /* 0x003fea0003800000 */
.L_x_15617:
[----:B------:R-:W-:Y:S01]  /*28d0*/  HFMA2 R12, -RZ, RZ, 0, 2.384185791015625e-07 ;  /* 0x00000004ff0c7431 */ /* 0x000fe200000001ff */
[----:B------:R-:W-:-:S04]  /*28e0*/  FMNMX.FTZ R2, R0, R14, !PT ;  /* 0x0000000e00027209 */ /* 0x000fc80007810000 */
[----:B------:R-:W-:-:S07]  /*28f0*/  MOV R13, R2 ;  /* 0x00000002000d7202 */ /* 0x000fce0000000f00 */
[----:B------:R-:W-:Y:S05]  /*2900*/  WARPSYNC.COLLECTIVE R15, `(.L_x_15618) ;  /* 0x000000000f087348 */ /* 0x000fea0003c00000 */
[----:B------:R0:W1:Y:S02]  /*2910*/  SHFL.BFLY P6, R14, R13, R12, R11 ;  /* 0x0c00000c0d0e7389 */ /* 0x00006400000c000b */
[----:B01----:R-:W-:Y:S05]  /*2920*/  ENDCOLLECTIVE ;  /* 0x000000000000791b */ /* 0x003fea0003800000 */
.L_x_15618:
[----:B------:R-:W-:Y:S01]  /*2930*/  HFMA2 R12, -RZ, RZ, 0, 1.1920928955078125e-07 ;  /* 0x00000002ff0c7431 */ /* 0x000fe200000001ff */
[----:B------:R-:W-:-:S04]  /*2940*/  FMNMX.FTZ R3, R2, R14, !PT ;  /* 0x0000000e02037209 */ /* 0x000fc80007810000 */
[----:B------:R-:W-:-:S07]  /*2950*/  MOV R13, R3 ;  /* 0x00000003000d7202 */ /* 0x000fce0000000f00 */
[----:B------:R-:W-:Y:S05]  /*2960*/  WARPSYNC.COLLECTIVE R15, `(.L_x_15619) ;  /* 0x000000000f087348 */ /* 0x000fea0003c00000 */
[----:B------:R0:W1:Y:S02]  /*2970*/  SHFL.BFLY P6, R14, R13, R12, R11 ;  /* 0x0c00000c0d0e7389 */ /* 0x00006400000c000b */
[----:B01----:R-:W-:Y:S05]  /*2980*/  ENDCOLLECTIVE ;  /* 0x000000000000791b */ /* 0x003fea0003800000 */
.L_x_15619:
[----:B------:R-:W-:Y:S05]  /*2990*/  BRA `(.L_x_15620) ;  /* 0xffffffd800a87947 */ /* 0x000fea000383ffff */
.L_x_15621:
        /* <DEDUP_REMOVED lines=14> */
.L_x_27450:


//--------------------- .text._ZN4vllm25paged_attention_v2_kernelIfhLi80ELi16ELi128ELNS_18Fp8KVCacheDataTypeE1ELb0ELi512EEEvPfS2_PT_PKS3_PKT0_S9_ifPKiSB_iPKfiiiSD_SD_iiiii --------------------------
	.section	.text._ZN4vllm25paged_attention_v2_kernelIfhLi80ELi16ELi128ELNS_18Fp8KVCacheDataTypeE1ELb0ELi512EEEvPfS2_PT_PKS3_PKT0_S9_ifPKiSB_iPKfiiiSD_SD_iiiii,"ax",@progbits
	.align	128
        .global         _ZN4vllm25paged_attention_v2_kernelIfhLi80ELi16ELi128ELNS_18Fp8KVCacheDataTypeE1ELb0ELi512EEEvPfS2_PT_PKS3_PKT0_S9_ifPKiSB_iPKfiiiSD_SD_iiiii
        .type           _ZN4vllm25paged_attention_v2_kernelIfhLi80ELi16ELi128ELNS_18Fp8KVCacheDataTypeE1ELb0ELi512EEEvPfS2_PT_PKS3_PKT0_S9_ifPKiSB_iPKfiiiSD_SD_iiiii,@function
        .size           _ZN4vllm25paged_attention_v2_kernelIfhLi80ELi16ELi128ELNS_18Fp8KVCacheDataTypeE1ELb0ELi512EEEvPfS2_PT_PKS3_PKT0_S9_ifPKiSB_iPKfiiiSD_SD_iiiii,(.L_x_27451 - _ZN4vllm25paged_attention_v2_kernelIfhLi80ELi16ELi128ELNS_18Fp8KVCacheDataTypeE1ELb0ELi512EEEvPfS2_PT_PKS3_PKT0_S9_ifPKiSB_iPKfiiiSD_SD_iiiii)
        .other          _ZN4vllm25paged_attention_v2_kernelIfhLi80ELi16ELi128ELNS_18Fp8KVCacheDataTypeE1ELb0ELi512EEEvPfS2_PT_PKS3_PKT0_S9_ifPKiSB_iPKfiiiSD_SD_iiiii,@"STO_CUDA_ENTRY STV_DEFAULT"
_ZN4vllm25paged_attention_v2_kernelIfhLi80ELi16ELi128ELNS_18Fp8KVCacheDataTypeE1ELb0ELi512EEEvPfS2_PT_PKS3_PKT0_S9_ifPKiSB_iPKfiiiSD_SD_iiiii:
.text._ZN4vllm25paged_attention_v2_kernelIfhLi80ELi16ELi128ELNS_18Fp8KVCacheDataTypeE1ELb0ELi512EEEvPfS2_PT_PKS3_PKT0_S9_ifPKiSB_iPKfiiiSD_SD_iiiii:
        /* <DEDUP_REMOVED lines=52> */
.L_x_15623:
[----:B------:R-:W-:Y:S05]  /*0340*/  BSYNC.RECONVERGENT B6 ;  /* 0x0000000000067941 */ /* 0x000fea0003800200 */
.L_x_15622:
        /* <DEDUP_REMOVED lines=15> */
.L_x_15659:
        /* <DEDUP_REMOVED lines=40> */
.L_x_15629:
        /* <DEDUP_REMOVED lines=11> */
.L_x_15628:
[----:B------:R-:W-:Y:S05]  /*0770*/  BSYNC.RECONVERGENT B1 ;  /* 0x0000000000017941 */ /* 0x000fea0003800200 */
.L_x_15627:
        /* <DEDUP_REMOVED lines=13> */
.L_x_15632:
        /* <DEDUP_REMOVED lines=100> */
.L_x_15631:
[----:B------:R-:W-:Y:S05]  /*0e90*/  BSYNC.RECONVERGENT B1 ;  /* 0x0000000000017941 */ /* 0x000fea0003800200 */
.L_x_15630:
        /* <DEDUP_REMOVED lines=55> */
.L_x_15634:
[----:B------:R-:W-:Y:S05]  /*1210*/  BSYNC.RECONVERGENT B1 ;  /* 0x0000000000017941 */ /* 0x000fea0003800200 */
.L_x_15633:
        /* <DEDUP_REMOVED lines=26> */
.L_x_15626:
[----:B------:R-:W-:Y:S05]  /*13c0*/  BSYNC.RECONVERGENT B0 ;  /* 0x0000000000007941 */ /* 0x000fea0003800200 */
.L_x_15625:
        /* <DEDUP_REMOVED lines=40> */
.L_x_15639:
[----:B------:R-:W1:Y:S01]  /*1650*/  LDS R13, [R3] ;  /* 0x00000000030d7984 */ /* 0x000e620000000800 */
[----:B------:R-:W-:-:S04]  /*1660*/  IADD3 R11, PT, PT, R11, 0x1, RZ ;  /* 0x000000010b0b7810 */ /* 0x000fc80007ffe0ff */
[----:B------:R-:W-:Y:S01]  /*1670*/  ISETP.NE.AND P0, PT, R11, RZ, PT ;  /* 0x000000ff0b00720c */ /* 0x000fe20003f05270 */
[----:B-1----:R-:W-:-:S05]  /*1680*/  FMUL.FTZ R12, R13, R2 ;  /* 0x000000020d0c7220 */ /* 0x002fca0000410000 */
[----:B------:R1:W-:Y:S02]  /*1690*/  STS [R3], R12 ;  /* 0x0000000c03007388 */ /* 0x0003e40000000800 */
[----:B-1----:R-:W-:-:S05]  /*16a0*/  IADD3 R3, PT, PT, R3, 0x200, RZ ;  /* 0x0000020003037810 */ /* 0x002fca0007ffe0ff */
[----:B------:R-:W-:Y:S05]  /*16b0*/  @P0 BRA `(.L_x_15639) ;  /* 0xfffffffc00e40947 */ /* 0x000fea000383ffff */
.L_x_15638:
[----:B------:R-:W-:Y:S05]  /*16c0*/  BSYNC.RECONVERGENT B1 ;  /* 0x0000000000017941 */ /* 0x000fea0003800200 */
.L_x_15637:
        /* <DEDUP_REMOVED lines=13> */
.L_x_15642:
        /* <DEDUP_REMOVED lines=52> */
.L_x_15641:
[----:B------:R-:W-:Y:S05]  /*1ae0*/  BSYNC.RECONVERGENT B1 ;  /* 0x0000000000017941 */ /* 0x000fea0003800200 */
.L_x_15640:
        /* <DEDUP_REMOVED lines=31> */
.L_x_15644:
[----:B------:R-:W-:Y:S05]  /*1ce0*/  BSYNC.RECONVERGENT B1 ;  /* 0x0000000000017941 */ /* 0x000fea0003800200 */
.L_x_15643:
        /* <DEDUP_REMOVED lines=14> */
.L_x_15636:
[----:B------:R-:W-:Y:S05]  /*1dd0*/  BSYNC.RECONVERGENT B0 ;  /* 0x0000000000007941 */ /* 0x000fea0003800200 */
.L_x_15635:
        /* <DEDUP_REMOVED lines=32> */
.L_x_15646:
[----:B------:R-:W-:Y:S05]  /*1fe0*/  BSYNC.RECONVERGENT B0 ;  /* 0x0000000000007941 */ /* 0x000fea0003800200 */
.L_x_15645:
        /* <DEDUP_REMOVED lines=26> */
.L_x_15648:
[----:B------:R-:W-:Y:S05]  /*2190*/  BSYNC.RECONVERGENT B0 ;  /* 0x0000000000007941 */ /* 0x000fea0003800200 */
.L_x_15647:
        /* <DEDUP_REMOVED lines=23> */
.L_x_15650:
[----:B------:R-:W-:Y:S05]  /*2310*/  BSYNC.RECONVERGENT B0 ;  /* 0x0000000000007941 */ /* 0x000fea0003800200 */
.L_x_15649:
        /* <DEDUP_REMOVED lines=13> */
.L_x_15652:
[----:B------:R-:W-:Y:S05]  /*23f0*/  BSYNC.RECONVERGENT B0 ;  /* 0x0000000000007941 */ /* 0x000fea0003800200 */
.L_x_15651:
        /* <DEDUP_REMOVED lines=23> */
.L_x_15654:
[----:B------:R-:W-:Y:S05]  /*2570*/  BSYNC.RECONVERGENT B0 ;  /* 0x0000000000007941 */ /* 0x000fea0003800200 */
.L_x_15653:
        /* <DEDUP_REMOVED lines=25> */
.L_x_15624:
[----:B------:R-:W-:Y:S01]  /*2710*/  MOV R12, 0x10 ;  /* 0x00000010000c7802 */ /* 0x000fe20000000f00 */
[----:B------:R-:W-:Y:S01]  /*2720*/  IMAD.MOV.U32 R11, RZ, RZ, 0x1f ;  /* 0x0000001fff0b7424 */ /* 0x000fe200078e00ff */
[----:B------:R-:W-:-:S07]  /*2730*/  MOV R15, 0xffffffff ;  /* 0xffffffff000f7802 */ /* 0x000fce0000000f00 */
[----:B------:R-:W-:Y:S05]  /*2740*/  WARPSYNC.COLLECTIVE R15, `(.L_x_15655) ;  /* 0x000000000f087348 */ /* 0x000fea0003c00000 */
[----:B------:R0:W1:Y:S02]  /*2750*/  SHFL.BFLY P6, R14, R13, R12, R11 ;  /* 0x0c00000c0d0e7389 */ /* 0x00006400000c000b */
[----:B01----:R-:W-:Y:S05]  /*2760*/  ENDCOLLECTIVE ;  /* 0x000000000000791b */ /* 0x003fea0003800000 */
.L_x_15655:
[----:B------:R-:W-:Y:S01]  /*2770*/  HFMA2 R12, -RZ, RZ, 0, 4.76837158203125e-07 ;  /* 0x00000008ff0c7431 */ /* 0x000fe200000001ff */
[----:B------:R-:W-:-:S04]  /*2780*/  FMNMX.FTZ R0, R14, -3.40282346638528859812e+38, !PT ;  /* 0xff7fffff0e007809 */ /* 0x000fc80007810000 */
[----:B------:R-:W-:-:S07]  /*2790*/  MOV R13, R0 ;  /* 0x00000000000d7202 */ /* 0x000fce0000000f00 */
[----:B------:R-:W-:Y:S05]  /*27a0*/  WARPSYNC.COLLECTIVE R15, `(.L_x_15656) ;  /* 0x000000000f087348 */ /* 0x000fea0003c00000 */
[----:B------:R0:W1:Y:S02]  /*27b0*/  SHFL.BFLY P6, R14, R13, R12, R11 ;  /* 0x0c00000c0d0e7389 */ /* 0x00006400000c000b */
[----:B01----:R-:W-:Y:S05]  /*27c0*/  ENDCOLLECTIVE ;  /* 0x000000000000791b */ /* 0x003fea0003800000 */
.L_x_15656:
[----:B------:R-:W-:Y:S01]  /*27d0*/  HFMA2 R12, -RZ, RZ, 0, 2.384185791015625e-07 ;  /* 0x00000004ff0c7431 */ /* 0x000fe200000001ff */
[----:B------:R-:W-:-:S04]  /*27e0*/  FMNMX.FTZ R2, R0, R14, !PT ;  /* 0x0000000e00027209 */ /* 0x000fc80007810000 */
[----:B------:R-:W-:-:S07]  /*27f0*/  MOV R13, R2 ;  /* 0x00000002000d7202 */ /* 0x000fce0000000f00 */
[----:B------:R-:W-:Y:S05]  /*2800*/  WARPSYNC.COLLECTIVE R15, `(.L_x_15657) ;  /* 0x000000000f087348 */ /* 0x000fea0003c00000 */
[----:B------:R0:W1:Y:S02]  /*2810*/  SHFL.BFLY P6, R14, R13, R12, R11 ;  /* 0x0c00000c0d0e7389 */ /* 0x00006400000c000b */
[----:B01----:R-:W-:Y:S05]  /*2820*/  ENDCOLLECTIVE ;  /* 0x000000000000791b */ /* 0x003fea0003800000 */
.L_x_15657:
[----:B------:R-:W-:Y:S01]  /*2830*/  HFMA2 R12, -RZ, RZ, 0, 1.1920928955078125e-07 ;  /* 0x00000002ff0c7431 */ /* 0x000fe200000001ff */
[----:B------:R-:W-:-:S04]  /*2840*/  FMNMX.FTZ R3, R2, R14, !PT ;  /* 0x0000000e02037209 */ /* 0x000fc80007810000 */
[----:B------:R-:W-:-:S07]  /*2850*/  MOV R13, R3 ;  /* 0x00000003000d7202 */ /* 0x000fce0000000f00 */
[----:B------:R-:W-:Y:S05]  /*2860*/  WARPSYNC.COLLECTIVE R15, `(.L_x_15658) ;  /* 0x000000000f087348 */ /* 0x000fea0003c00000 */
[----:B------:R0:W1:Y:S02]  /*2870*/  SHFL.BFLY P6, R14, R13, R12, R11 ;  /* 0x0c00000c0d0e7389 */ /* 0x00006400000c000b */
[----:B01----:R-:W-:Y:S05]  /*2880*/  ENDCOLLECTIVE ;  /* 0x000000000000791b */ /* 0x003fea0003800000 */
.L_x_15658:
[----:B------:R-:W-:Y:S05]  /*2890*/  BRA `(.L_x_15659) ;  /* 0xffffffd800e87947 */ /* 0x000fea000383ffff */
.L_x_15660:
        /* <DEDUP_REMOVED lines=14> */
.L_x_27451:


//--------------------- .text._ZN4vllm25paged_attention_v2_kernelIfhLi64ELi16ELi128ELNS_18Fp8KVCacheDataTypeE1ELb0ELi512EEEvPfS2_PT_PKS3_PKT0_S9_ifPKiSB_iPKfiiiSD_SD_iiiii --------------------------
	.section	.text._ZN4vllm25paged_attention_v2_kernelIfhLi64ELi16ELi128ELNS_18Fp8KVCacheDataTypeE1ELb0ELi512EEEvPfS2_PT_PKS3_PKT0_S9_ifPKiSB_iPKfiiiSD_SD_iiiii,"ax",@progbits
	.align	128
        .global         _ZN4vllm25paged_attention_v2_kernelIfhLi64ELi16ELi128ELNS_18Fp8KVCacheDataTypeE1ELb0ELi512EEEvPfS2_PT_PKS3_PKT0_S9_ifPKiSB_iPKfiiiSD_SD_iiiii
        .type           _ZN4vllm25paged_attention_v2_kernelIfhLi64ELi16ELi128ELNS_18Fp8KVCacheDataTypeE1ELb0ELi512EEEvPfS2_PT_PKS3_PKT0_S9_ifPKiSB_iPKfiiiSD_SD_iiiii,@function
        .size           _ZN4vllm25paged_attention_v2_kernelIfhLi64ELi16ELi128ELNS_18Fp8KVCacheDataTypeE1ELb0ELi512EEEvPfS2_PT_PKS3_PKT0_S9_ifPKiSB_iPKfiiiSD_SD_iiiii,(.L_x_27452 - _ZN4vllm25paged_attention_v2_kernelIfhLi64ELi16ELi128ELNS_18Fp8KVCacheDataTypeE1ELb0ELi512EEEvPfS2_PT_PKS3_PKT0_S9_ifPKiSB_iPKfiiiSD_SD_iiiii)
        .other          _ZN4vllm25paged_attention_v2_kernelIfhLi64ELi16ELi128ELNS_18Fp8KVCacheDataTypeE1ELb0ELi512EEEvPfS2_PT_PKS3_PKT0_S9_ifPKiSB_iPKfiiiSD_SD_iiiii,@"STO_CUDA_ENTRY STV_DEFAULT"
_ZN4vllm25paged_attention_v2_kernelIfhLi64ELi16ELi128ELNS_18Fp8KVCacheDataTypeE1ELb0ELi512EEEvPfS2_PT_PKS3_PKT0_S9_ifPKiSB_iPKfiiiSD_SD_iiiii:
.text._ZN4vllm25paged_attention_v2_kernelIfhLi64ELi16ELi128ELNS_18Fp8KVCacheDataTypeE1ELb0ELi512EEEvPfS2_PT_PKS3_PKT0_S9_ifPKiSB_iPKfiiiSD_SD_iiiii:
        /* <DEDUP_REMOVED lines=52> */
.L_x_15662:
[----:B------:R-:W-:Y:S05]  /*0340*/  BSYNC.RECONVERGENT B6 ;  /* 0x0000000000067941 */ /* 0x000fea0003800200 */
.L_x_15661:
        /* <DEDUP_REMOVED lines=15> */
.L_x_15698:
        /* <DEDUP_REMOVED lines=40> */
.L_x_15668:
        /* <DEDUP_REMOVED lines=11> */
.L_x_15667:
[----:B------:R-:W-:Y:S05]  /*0770*/  BSYNC.RECONVERGENT B1 ;  /* 0x0000000000017941 */ /* 0x000fea0003800200 */
.L_x_15666:
        /* <DEDUP_REMOVED lines=13> */
.L_x_15671:
        /* <DEDUP_REMOVED lines=100> */
.L_x_15670:
[----:B------:R-:W-:Y:S05]  /*0e90*/  BSYNC.RECONVERGENT B1 ;  /* 0x0000000000017941 */ /* 0x000fea0003800200 */
.L_x_15669:
        /* <DEDUP_REMOVED lines=55> */
.L_x_15673:
[----:B------:R-:W-:Y:S05]  /*1210*/  BSYNC.RECONVERGENT B1 ;  /* 0x0000000000017941 */ /* 0x000fea0003800200 */
.L_x_15672:
        /* <DEDUP_REMOVED lines=26> */
.L_x_15665:
[----:B------:R-:W-:Y:S05]  /*13c0*/  BSYNC.RECONVERGENT B0 ;  /* 0x0000000000007941 */ /* 0x000fea0003800200 */
.L_x_15664:
        /* <DEDUP_REMOVED lines=40> */
.L_x_15678:
[----:B------:R-:W1:Y:S01]  /*1650*/  LDS R13, [R3] ;  /* 0x00000000030d7984 */ /* 0x000e620000000800 */
[----:B------:R-:W-:-:S05]  /*1660*/  VIADD R11, R11, 0x1 ;  /* 0x000000010b0b7836 */ /* 0x000fca0000000000 */
[----:B------:R-:W-:Y:S01]  /*1670*/  ISETP.NE.AND P0, PT, R11, RZ, PT ;  /* 0x000000ff0b00720c */ /* 0x000fe20003f05270 */
[----:B-1----:R-:W-:-:S05]  /*1680*/  FMUL.FTZ R12, R13, R2 ;  /* 0x000000020d0c7220 */ /* 0x002fca0000410000 */
[----:B------:R1:W-:Y:S02]  /*1690*/  STS [R3], R12 ;  /* 0x0000000c03007388 */ /* 0x0003e40000000800 */
[----:B-1----:R-:W-:-:S05]  /*16a0*/  IADD3 R3, PT, PT, R3, 0x200, RZ ;  /* 0x0000020003037810 */ /* 0x002fca0007ffe0ff */
[----:B------:R-:W-:Y:S05]  /*16b0*/  @P0 BRA `(.L_x_15678) ;  /* 0xfffffffc00e40947 */ /* 0x000fea000383ffff */
.L_x_15677:
[----:B------:R-:W-:Y:S05]  /*16c0*/  BSYNC.RECONVERGENT B1 ;  /* 0x0000000000017941 */ /* 0x000fea0003800200 */
.L_x_15676:
        /* <DEDUP_REMOVED lines=13> */
.L_x_15681:
        /* <DEDUP_REMOVED lines=52> */
.L_x_15680:
[----:B------:R-:W-:Y:S05]  /*1ae0*/  BSYNC.RECONVERGENT B1 ;  /* 0x0000000000017941 */ /* 0x000fea0003800200 */
.L_x_15679:
        /* <DEDUP_REMOVED lines=31> */
.L_x_15683:
[----:B------:R-:W-:Y:S05]  /*1ce0*/  BSYNC.RECONVERGENT B1 ;  /* 0x0000000000017941 */ /* 0x000fea0003800200 */
.L_x_15682:
        /* <DEDUP_REMOVED lines=14> */
.L_x_15675:
[----:B------:R-:W-:Y:S05]  /*1dd0*/  BSYNC.RECONVERGENT B0 ;  /* 0x0000000000007941 */ /* 0x000fea0003800200 */
.L_x_15674:
        /* <DEDUP_REMOVED lines=27> */
.L_x_15685:
[----:B------:R-:W-:Y:S05]  /*1f90*/  BSYNC.RECONVERGENT B0 ;  /* 0x0000000000007941 */ /* 0x000fea0003800200 */
.L_x_15684:
        /* <DEDUP_REMOVED lines=26> */
.L_x_15687:
[----:B------:R-:W-:Y:S05]  /*2140*/  BSYNC.RECONVERGENT B0 ;  /* 0x0000000000007941 */ /* 0x000fea0003800200 */
.L_x_15686:
        /* <DEDUP_REMOVED lines=20> */
.L_x_15689:
[----:B------:R-:W-:Y:S05]  /*2290*/  BSYNC.RECONVERGENT B0 ;  /* 0x0000000000007941 */ /* 0x000fea0003800200 */
.L_x_15688:
        /* <DEDUP_REMOVED lines=12> */
.L_x_15691:
[----:B------:R-:W-:Y:S05]  /*2360*/  BSYNC.RECONVERGENT B0 ;  /* 0x0000000000007941 */ /* 0x000fea0003800200 */
.L_x_15690:
        /* <DEDUP_REMOVED lines=19> */
.L_x_15693:
[----:B------:R-:W-:Y:S05]  /*24a0*/  BSYNC.RECONVERGENT B0 ;  /* 0x0000000000007941 */ /* 0x000fea0003800200 */
.L_x_15692:
        /* <DEDUP_REMOVED lines=23> */
.L_x_15663:
[----:B------:R-:W-:Y:S01]  /*2620*/  HFMA2 R12, -RZ, RZ, 0, 9.5367431640625e-07 ;  /* 0x00000010ff0c7431 */ /* 0x000fe200000001ff */
[----:B------:R-:W-:Y:S01]  /*2630*/  MOV R11, 0x1f ;  /* 0x0000001f000b7802 */ /* 0x000fe20000000f00 */
[----:B------:R-:W-:-:S07]  /*2640*/  IMAD.MOV.U32 R15, RZ, RZ, -0x1 ;  /* 0xffffffffff0f7424 */ /* 0x000fce00078e00ff */
[----:B------:R-:W-:Y:S05]  /*2650*/  WARPSYNC.COLLECTIVE R15, `(.L_x_15694) ;  /* 0x000000000f087348 */ /* 0x000fea0003c00000 */
[----:B------:R0:W1:Y:S02]  /*2660*/  SHFL.BFLY P6, R14, R13, R12, R11 ;  /* 0x0c00000c0d0e7389 */ /* 0x00006400000c000b */
[----:B01----:R-:W-:Y:S05]  /*2670*/  ENDCOLLECTIVE ;  /* 0x000000000000791b */ /* 0x003fea0003800000 */
.L_x_15694:
[----:B------:R-:W-:Y:S01]  /*2680*/  HFMA2 R12, -RZ, RZ, 0, 4.76837158203125e-07 ;  /* 0x00000008ff0c7431 */ /* 0x000fe200000001ff */
[----:B------:R-:W-:-:S04]  /*2690*/  FMNMX.FTZ R0, R14, -3.40282346638528859812e+38, !PT ;  /* 0xff7fffff0e007809 */ /* 0x000fc80007810000 */
[----:B------:R-:W-:-:S07]  /*26a0*/  MOV R13, R0 ;  /* 0x00000000000d7202 */ /* 0x000fce0000000f00 */
[----:B------:R-:W-:Y:S05]  /*26b0*/  WARPSYNC.COLLECTIVE R15, `(.L_x_15695) ;  /* 0x000000000f087348 */ /* 0x000fea0003c00000 */
[----:B------:R0:W1:Y:S02]  /*26c0*/  SHFL.BFLY P6, R14, R13, R12, R11 ;  /* 0x0c00000c0d0e7389 */ /* 0x00006400000c000b */
[----:B01----:R-:W-:Y:S05]  /*26d0*/  ENDCOLLECTIVE ;  /* 0x000000000000791b */ /* 0x003fea0003800000 */
.L_x_15695:
[----:B------:R-:W-:Y:S01]  /*26e0*/  HFMA2 R12, -RZ, RZ, 0, 2.384185791015625e-07 ;  /* 0x00000004ff0c7431 */ /* 0x000fe200000001ff */
[----:B------:R-:W-:-:S04]  /*26f0*/  FMNMX.FTZ R2, R0, R14, !PT ;  /* 0x0000000e00027209 */ /* 0x000fc80007810000 */
[----:B------:R-:W-:-:S07]  /*2700*/  MOV R13, R2 ;  /* 0x00000002000d7202 */ /* 0x000fce0000000f00 */
[----:B------:R-:W-:Y:S05]  /*2710*/  WARPSYNC.COLLECTIVE R15, `(.L_x_15696) ;  /* 0x000000000f087348 */ /* 0x000fea0003c00000 */
[----:B------:R0:W1:Y:S02]  /*2720*/  SHFL.BFLY P6, R14, R13, R12, R11 ;  /* 0x0c00000c0d0e7389 */ /* 0x00006400000c000b */
[----:B01----:R-:W-:Y:S05]  /*2730*/  ENDCOLLECTIVE ;  /* 0x000000000000791b */ /* 0x003fea0003800000 */
.L_x_15696:
[----:B------:R-:W-:Y:S01]  /*2740*/  HFMA2 R12, -RZ, RZ, 0, 1.1920928955078125e-07 ;  /* 0x00000002ff0c7431 */ /* 0x000fe200000001ff */
[----:B------:R-:W-:-:S04]  /*2750*/  FMNMX.FTZ R3, R2, R14, !PT ;  /* 0x0000000e02037209 */ /* 0x000fc80007810000 */
[----:B------:R-:W-:-:S07]  /*2760*/  MOV R13, R3 ;  /* 0x00000003000d7202 */ /* 0x000fce0000000f00 */
[----:B------:R-:W-:Y:S05]  /*2770*/  WARPSYNC.COLLECTIVE R15, `(.L_x_15697) ;  /* 0x000000000f087348 */ /* 0x000fea0003c00000 */
[----:B------:R0:W1:Y:S02]  /*2780*/  SHFL.BFLY P6, R14, R13, R12, R11 ;  /* 0x0c00000c0d0e7389 */ /* 0x00006400000c000b */
[----:B01----:R-:W-:Y:S05]  /*2790*/  ENDCOLLECTIVE ;  /* 0x000000000000791b */ /* 0x003fea0003800000 */
.L_x_15697:
[----:B------:R-:W-:Y:S05]  /*27a0*/  BRA `(.L_x_15698) ;  /* 0xffffffdc00247947 */ /* 0x000fea000383ffff */
.L_x_15699:
        /* <DEDUP_REMOVED lines=13> */
.L_x_27452:


//--------------------- .text._ZN4vllm25paged_attention_v2_kernelIfhLi32ELi16ELi128ELNS_18Fp8KVCacheDataTypeE1ELb0ELi512EEEvPfS2_PT_PKS3_PKT0_S9_ifPKiSB_iPKfiiiSD_SD_iiiii --------------------------
	.section	.text._ZN4vllm25paged_attention_v2_kernelIfhLi32ELi16ELi128ELNS_18Fp8KVCacheDataTypeE1ELb0ELi512EEEvPfS2_PT_PKS3_PKT0_S9_ifPKiSB_iPKfiiiSD_SD_iiiii,"ax",@progbits
	.align	128
        .global         _ZN4vllm25paged_attention_v2_kernelIfhLi32ELi16ELi128ELNS_18Fp8KVCacheDataTypeE1ELb0ELi512EEEvPfS2_PT_PKS3_PKT0_S9_ifPKiSB_iPKfiiiSD_SD_iiiii
        .type           _ZN4vllm25paged_attention_v2_kernelIfhLi32ELi16ELi128ELNS_18Fp8KVCacheDataTypeE1ELb0ELi512EEEvPfS2_PT_PKS3_PKT0_S9_ifPKiSB_iPKfiiiSD_SD_iiiii,@function
        .size           _ZN4vllm25paged_attention_v2_kernelIfhLi32ELi16ELi128ELNS_18Fp8KVCacheDataTypeE1ELb0ELi512EEEvPfS2_PT_PKS3_PKT0_S9_ifPKiSB_iPKfiiiSD_SD_iiiii,(.L_x_27453 - _ZN4vllm25paged_attention_v2_kernelIfhLi32ELi16ELi128ELNS_18Fp8KVCacheDataTypeE1ELb0ELi512EEEvPfS2_PT_PKS3_PKT0_S9_ifPKiSB_iPKfiiiSD_SD_iiiii)
        .other          _ZN4vllm25paged_attention_v2_kernelIfhLi32ELi16ELi128ELNS_18Fp8KVCacheDataTypeE1ELb0ELi512EEEvPfS2_PT_PKS3_PKT0_S9_ifPKiSB_iPKfiiiSD_SD_iiiii,@"STO_CUDA_ENTRY STV_DEFAULT"
_ZN4vllm25paged_attention_v2_kernelIfhLi32ELi16ELi128ELNS_18Fp8KVCacheDataTypeE1ELb0ELi512EEEvPfS2_PT_PKS3_PKT0_S9_ifPKiSB_iPKfiiiSD_SD_iiiii:
.text._ZN4vllm25paged_attention_v2_kernelIfhLi32ELi16ELi128ELNS_18Fp8KVCacheDataTypeE1ELb0ELi512EEEvPfS2_PT_PKS3_PKT0_S9_ifPKiSB_iPKfiiiSD_SD_iiiii:
        /* <DEDUP_REMOVED lines=52> */
.L_x_15701:
[----:B------:R-:W-:Y:S05]  /*0340*/  BSYNC.RECONVERGENT B6 ;  /* 0x0000000000067941 */ /* 0x000fea0003800200 */
.L_x_15700:
        /* <DEDUP_REMOVED lines=15> */
.L_x_15729:
        /* <DEDUP_REMOVED lines=40> */
.L_x_15707:
        /* <DEDUP_REMOVED lines=11> */
.L_x_15706:
[----:B------:R-:W-:Y:S05]  /*0770*/  BSYNC.RECONVERGENT B1 ;  /* 0x0000000000017941 */ /* 0x000fea0003800200 */
.L_x_15705:
        /* <DEDUP_REMOVED lines=13> */
.L_x_15710:
        /* <DEDUP_REMOVED lines=100> */
.L_x_15709:
[----:B------:R-:W-:Y:S05]  /*0e90*/  BSYNC.RECONVERGENT B1 ;  /* 0x0000000000017941 */ /* 0x000fea0003800200 */
.L_x_15708:
        /* <DEDUP_REMOVED lines=55> */
.L_x_15712:
[----:B------:R-:W-:Y:S05]  /*1210*/  BSYNC.RECONVERGENT B1 ;  /* 0x0000000000017941 */ /* 0x000fea0003800200 */
.L_x_15711:
        /* <DEDUP_REMOVED lines=26> */
.L_x_15704:
[----:B------:R-:W-:Y:S05]  /*13c0*/  BSYNC.RECONVERGENT B0 ;  /* 0x0000000000007941 */ /* 0x000fea0003800200 */
.L_x_15703:
        /* <DEDUP_REMOVED lines=40> */
.L_x_15717:
[----:B------:R-:W1:Y:S01]  /*1650*/  LDS R12, [R5] ;  /* 0x00000000050c7984 */ /* 0x000e620000000800 */
[----:B------:R-:W-:-:S04]  /*1660*/  IADD3 R10, PT, PT, R10, 0x1, RZ ;  /* 0x000000010a0a7810 */ /* 0x000fc80007ffe0ff */
[----:B------:R-:W-:Y:S01]  /*1670*/  ISETP.NE.AND P0, PT, R10, RZ, PT ;  /* 0x000000ff0a00720c */ /* 0x000fe20003f05270 */
[----:B-1----:R-:W-:-:S05]  /*1680*/  FMUL.FTZ R12, R12, R3 ;  /* 0x000000030c0c7220 */ /* 0x002fca0000410000 */
[----:B------:R1:W-:Y:S02]  /*1690*/  STS [R5], R12 ;  /* 0x0000000c05007388 */ /* 0x0003e40000000800 */
[----:B-1----:R-:W-:-:S05]  /*16a0*/  IADD3 R5, PT, PT, R5, 0x200, RZ ;  /* 0x0000020005057810 */ /* 0x002fca0007ffe0ff */
[----:B------:R-:W-:Y:S05]  /*16b0*/  @P0 BRA `(.L_x_15717) ;  /* 0xfffffffc00e40947 */ /* 0x000fea000383ffff */
.L_x_15716:
[----:B------:R-:W-:Y:S05]  /*16c0*/  BSYNC.RECONVERGENT B1 ;  /* 0x0000000000017941 */ /* 0x000fea0003800200 */
.L_x_15715:
        /* <DEDUP_REMOVED lines=13> */
.L_x_15720:
        /* <DEDUP_REMOVED lines=52> */
.L_x_15719:
[----:B------:R-:W-:Y:S05]  /*1ae0*/  BSYNC.RECONVERGENT B1 ;  /* 0x0000000000017941 */ /* 0x000fea0003800200 */
.L_x_15718:
        /* <DEDUP_REMOVED lines=31> */
.L_x_15722:
[----:B------:R-:W-:Y:S05]  /*1ce0*/  BSYNC.RECONVERGENT B1 ;  /* 0x0000000000017941 */ /* 0x000fea0003800200 */
.L_x_15721:
        /* <DEDUP_REMOVED lines=14> */
.L_x_15714:
[----:B------:R-:W-:Y:S05]  /*1dd0*/  BSYNC.RECONVERGENT B0 ;  /* 0x0000000000007941 */ /* 0x000fea0003800200 */
.L_x_15713:
        /* <DEDUP_REMOVED lines=29> */
.L_x_15724:
[----:B------:R-:W-:Y:S05]  /*1fb0*/  BSYNC.RECONVERGENT B0 ;  /* 0x0000000000007941 */ /* 0x000fea0003800200 */
.L_x_15723:
        /* <DEDUP_REMOVED lines=57> */
.L_x_15702:
[----:B------:R-:W-:Y:S01]  /*2350*/  MOV R12, 0x10 ;  /* 0x00000010000c7802 */ /* 0x000fe20000000f00 */
[----:B------:R-:W-:Y:S01]  /*2360*/  HFMA2 R11, -RZ, RZ, 0, 1.847743988037109375e-06 ;  /* 0x0000001fff0b7431 */ /* 0x000fe200000001ff */
[----:B------:R-:W-:-:S07]  /*2370*/  MOV R15, 0xffffffff ;  /* 0xffffffff000f7802 */ /* 0x000fce0000000f00 */
[----:B------:R-:W-:Y:S05]  /*2380*/  WARPSYNC.COLLECTIVE R15, `(.L_x_15725) ;  /* 0x000000000f087348 */ /* 0x000fea0003c00000 */
[----:B------:R0:W1:Y:S02]  /*2390*/  SHFL.BFLY P6, R14, R13, R12, R11 ;  /* 0x0c00000c0d0e7389 */ /* 0x00006400000c000b */
[----:B01----:R-:W-:Y:S05]  /*23a0*/  ENDCOLLECTIVE ;  /* 0x000000000000791b */ /* 0x003fea0003800000 */
.L_x_15725:
[----:B------:R-:W-:Y:S01]  /*23b0*/  HFMA2 R12, -RZ, RZ, 0, 4.76837158203125e-07 ;  /* 0x00000008ff0c7431 */ /* 0x000fe200000001ff */
[----:B------:R-:W-:-:S05]  /*23c0*/  FMNMX.FTZ R0, R14, -3.40282346638528859812e+38, !PT ;  /* 0xff7fffff0e007809 */ /* 0x000fca0007810000 */
[----:B------:R-:W-:-:S07]  /*23d0*/  IMAD.MOV.U32 R13, RZ, RZ, R0 ;  /* 0x000000ffff0d7224 */ /* 0x000fce00078e0000 */
[----:B------:R-:W-:Y:S05]  /*23e0*/  WARPSYNC.COLLECTIVE R15, `(.L_x_15726) ;  /* 0x000000000f087348 */ /* 0x000fea0003c00000 */
[----:B------:R0:W1:Y:S02]  /*23f0*/  SHFL.BFLY P6, R14, R13, R12, R11 ;  /* 0x0c00000c0d0e7389 */ /* 0x00006400000c000b */
[----:B01----:R-:W-:Y:S05]  /*2400*/  ENDCOLLECTIVE ;  /* 0x000000000000791b */ /* 0x003fea0003800000 */
.L_x_15726:
[----:B------:R-:W-:Y:S01]  /*2410*/  HFMA2 R12, -RZ, RZ, 0, 2.384185791015625e-07 ;  /* 0x00000004ff0c7431 */ /* 0x000fe200000001ff */
[----:B------:R-:W-:-:S04]  /*2420*/  FMNMX.FTZ R2, R0, R14, !PT ;  /* 0x0000000e00027209 */ /* 0x000fc80007810000 */
[----:B------:R-:W-:-:S07]  /*2430*/  MOV R13, R2 ;  /* 0x00000002000d7202 */ /* 0x000fce0000000f00 */
[----:B------:R-:W-:Y:S05]  /*2440*/  WARPSYNC.COLLECTIVE R15, `(.L_x_15727) ;  /* 0x000000000f087348 */ /* 0x000fea0003c00000 */
[----:B------:R0:W1:Y:S02]  /*2450*/  SHFL.BFLY P6, R14, R13, R12, R11 ;  /* 0x0c00000c0d0e7389 */ /* 0x00006400000c000b */
[----:B01----:R-:W-:Y:S05]  /*2460*/  ENDCOLLECTIVE ;  /* 0x000000000000791b */ /* 0x003fea0003800000 */
.L_x_15727:
[----:B------:R-:W-:Y:S01]  /*2470*/  HFMA2 R12, -RZ, RZ, 0, 1.1920928955078125e-07 ;  /* 0x00000002ff0c7431 */ /* 0x000fe200000001ff */
[----:B------:R-:W-:-:S04]  /*2480*/  FMNMX.FTZ R3, R2, R14, !PT ;  /* 0x0000000e02037209 */ /* 0x000fc80007810000 */
[----:B------:R-:W-:-:S07]  /*2490*/  MOV R13, R3 ;  /* 0x00000003000d7202 */ /* 0x000fce0000000f00 */
[----:B------:R-:W-:Y:S05]  /*24a0*/  WARPSYNC.COLLECTIVE R15, `(.L_x_15728) ;  /* 0x000000000f087348 */ /* 0x000fea0003c00000 */
[----:B------:R0:W1:Y:S02]  /*24b0*/  SHFL.BFLY P6, R14, R13, R12, R11 ;  /* 0x0c00000c0d0e7389 */ /* 0x00006400000c000b */
[----:B01----:R-:W-:Y:S05]  /*24c0*/  ENDCOLLECTIVE ;  /* 0x000000000000791b */ /* 0x003fea0003800000 */
.L_x_15728:
[----:B------:R-:W-:Y:S05]  /*24d0*/  BRA `(.L_x_15729) ;  /* 0xffffffdc00d87947 */ /* 0x000fea000383ffff */
.L_x_15730:
        /* <DEDUP_REMOVED lines=10> */
.L_x_27453:


//--------------------- .text._ZN4vllm25paged_attention_v2_kernelIfhLi256ELi16ELi128ELNS_18Fp8KVCacheDataTypeE1ELb1ELi512EEEvPfS2_PT_PKS3_PKT0_S9_ifPKiSB_iPKfiiiSD_SD_iiiii --------------------------
	.section	.text._ZN4vllm25paged_attention_v2_kernelIfhLi256ELi16ELi128ELNS_18Fp8KVCacheDataTypeE1ELb1ELi512EEEvPfS2_PT_PKS3_PKT0_S9_ifPKiSB_iPKfiiiSD_SD_iiiii,"ax",@progbits
	.align	128
        .global         _ZN4vllm25paged_attention_v2_kernelIfhLi256ELi16ELi128ELNS_18Fp8KVCacheDataTypeE1ELb1ELi512EEEvPfS2_PT_PKS3_PKT0_S9_ifPKiSB_iPKfiiiSD_SD_iiiii
        .type           _ZN4vllm25paged_attention_v2_kernelIfhLi256ELi16ELi128ELNS_18Fp8KVCacheDataTypeE1ELb1ELi512EEEvPfS2_PT_PKS3_PKT0_S9_ifPKiSB_iPKfiiiSD_SD_iiiii,@function
        .size           _ZN4vllm25paged_attention_v2_kernelIfhLi256ELi16ELi128ELNS_18Fp8KVCacheDataTypeE1ELb1ELi512EEEvPfS2_PT_PKS3_PKT0_S9_ifPKiSB_iPKfiiiSD_SD_iiiii,(.L_x_27454 - _ZN4vllm25paged_attention_v2_kernelIfhLi256ELi16ELi128ELNS_18Fp8KVCacheDataTypeE1ELb1ELi512EEEvPfS2_PT_PKS3_PKT0_S9_ifPKiSB_iPKfiiiSD_SD_iiiii)
        .other          _ZN4vllm25paged_attention_v2_kernelIfhLi256ELi16ELi128ELNS_18Fp8KVCacheDataTypeE1ELb1ELi512EEEvPfS2_PT_PKS3_PKT0_S9_ifPKiSB_iPKfiiiSD_SD_iiiii,@"STO_CUDA_ENTRY STV_DEFAULT"
_ZN4vllm25paged_attention_v2_kernelIfhLi256ELi16ELi128ELNS_18Fp8KVCacheDataTypeE1ELb1ELi512EEEvPfS2_PT_PKS3_PKT0_S9_ifPKiSB_iPKfiiiSD_SD_iiiii:
.text._ZN4vllm25paged_attention_v2_kernelIfhLi256ELi16ELi128ELNS_18Fp8KVCacheDataTypeE1ELb1ELi512EEEvPfS2_PT_PKS3_PKT0_S9_ifPKiSB_iPKfiiiSD_SD_iiiii:
        /* <DEDUP_REMOVED lines=116> */
.L_x_15731:
        /* <DEDUP_REMOVED lines=25> */
.L_x_15735:
        /* <DEDUP_REMOVED lines=42> */
.L_x_15733:
[----:B------:R-:W-:Y:S05]  /*0b70*/  BSYNC.RECONVERGENT B6 ;  /* 0x0000000000067941 */ /* 0x000fea0003800200 */
.L_x_15732:
        /* <DEDUP_REMOVED lines=10> */
.L_x_15777:
        /* <DEDUP_REMOVED lines=40> */
.L_x_15741:
        /* <DEDUP_REMOVED lines=11> */
.L_x_15740:
[----:B------:R-:W-:Y:S05]  /*0f50*/  BSYNC.RECONVERGENT B1 ;  /* 0x0000000000017941 */ /* 0x000fea0003800200 */
.L_x_15739:
        /* <DEDUP_REMOVED lines=12> */
.L_x_15744:
        /* <DEDUP_REMOVED lines=100> */
.L_x_15743:
[----:B------:R-:W-:Y:S05]  /*1660*/  BSYNC.RECONVERGENT B1 ;  /* 0x0000000000017941 */ /* 0x000fea0003800200 */
.L_x_15742:
        /* <DEDUP_REMOVED lines=55> */
.L_x_15746:
[----:B------:R-:W-:Y:S05]  /*19e0*/  BSYNC.RECONVERGENT B1 ;  /* 0x0000000000017941 */ /* 0x000fea0003800200 */
.L_x_15745:
        /* <DEDUP_REMOVED lines=26> */
.L_x_15738:
[----:B------:R-:W-:Y:S05]  /*1b90*/  BSYNC.RECONVERGENT B0 ;  /* 0x0000000000007941 */ /* 0x000fea0003800200 */
.L_x_15737:
        /* <DEDUP_REMOVED lines=40> */
.L_x_15751:
[----:B------:R-:W1:Y:S01]  /*1e20*/  LDS R15, [R13] ;  /* 0x000000000d0f7984 */ /* 0x000e620000000800 */
[----:B------:R-:W-:-:S04]  /*1e30*/  IADD3 R14, PT, PT, R14, 0x1, RZ ;  /* 0x000000010e0e7810 */ /* 0x000fc80007ffe0ff */
[----:B------:R-:W-:Y:S01]  /*1e40*/  ISETP.NE.AND P0, PT, R14, RZ, PT ;  /* 0x000000ff0e00720c */ /* 0x000fe20003f05270 */
[----:B-1----:R-:W-:-:S05]  /*1e50*/  FMUL.FTZ R16, R15, R10 ;  /* 0x0000000a0f107220 */ /* 0x002fca0000410000 */
[----:B------:R1:W-:Y:S02]  /*1e60*/  STS [R13], R16 ;  /* 0x000000100d007388 */ /* 0x0003e40000000800 */
[----:B-1----:R-:W-:-:S05]  /*1e70*/  IADD3 R13, PT, PT, R13, 0x200, RZ ;  /* 0x000002000d0d7810 */ /* 0x002fca0007ffe0ff */
[----:B------:R-:W-:Y:S05]  /*1e80*/  @P0 BRA `(.L_x_15751) ;  /* 0xfffffffc00e40947 */ /* 0x000fea000383ffff */
.L_x_15750:
[----:B------:R-:W-:Y:S05]  /*1e90*/  BSYNC.RECONVERGENT B1 ;  /* 0x0000000000017941 */ /* 0x000fea0003800200 */
.L_x_15749:
        /* <DEDUP_REMOVED lines=12> */
.L_x_15754:
        /* <DEDUP_REMOVED lines=52> */
.L_x_15753:
[----:B------:R-:W-:Y:S05]  /*22a0*/  BSYNC.RECONVERGENT B1 ;  /* 0x0000000000017941 */ /* 0x000fea0003800200 */
.L_x_15752:
        /* <DEDUP_REMOVED lines=31> */
.L_x_15756:
[----:B------:R-:W-:Y:S05]  /*24a0*/  BSYNC.RECONVERGENT B1 ;  /* 0x0000000000017941 */ /* 0x000fea0003800200 */
.L_x_15755:
        /* <DEDUP_REMOVED lines=14> */
.L_x_15748:
[----:B------:R-:W-:Y:S05]  /*2590*/  BSYNC.RECONVERGENT B0 ;  /* 0x0000000000007941 */ /* 0x000fea0003800200 */
.L_x_15747:
        /* <DEDUP_REMOVED lines=19> */
.L_x_15758:
[----:B------:R-:W-:Y:S05]  /*26d0*/  BSYNC.RECONVERGENT B0 ;  /* 0x0000000000007941 */ /* 0x000fea0003800200 */
.L_x_15757:
        /* <DEDUP_REMOVED lines=26> */
.L_x_15762:
        /* <DEDUP_REMOVED lines=34> */
.L_x_15761:
        /* <DEDUP_REMOVED lines=16> */
.L_x_15760:
[----:B------:R-:W-:Y:S05]  /*2ba0*/  BSYNC.RECONVERGENT B6 ;  /* 0x0000000000067941 */ /* 0x000fea0003800200 */
.L_x_15759:
        /* <DEDUP_REMOVED lines=126> */
.L_x_15842:
        /* <DEDUP_REMOVED lines=54> */
.L_x_15765:
[----:B------:R-:W-:Y:S05]  /*36f0*/  BSYNC.RECONVERGENT B0 ;  /* 0x0000000000007941 */ /* 0x000fea0003800200 */
.L_x_15764:
        /* <DEDUP_REMOVED lines=74> */
.L_x_15767:
[----:B------:R-:W-:Y:S05]  /*3ba0*/  BSYNC.RECONVERGENT B0 ;  /* 0x0000000000007941 */ /* 0x000fea0003800200 */
.L_x_15766:
        /* <DEDUP_REMOVED lines=40> */
.L_x_15769:
[----:B------:R-:W-:Y:S05]  /*3e30*/  BSYNC.RECONVERGENT B0 ;  /* 0x0000000000007941 */ /* 0x000fea0003800200 */
.L_x_15768:
        /* <DEDUP_REMOVED lines=73> */
.L_x_15771:
[----:B------:R-:W-:Y:S05]  /*42d0*/  BSYNC.RECONVERGENT B0 ;  /* 0x0000000000007941 */ /* 0x000fea0003800200 */
.L_x_15770:
        /* <DEDUP_REMOVED lines=47> */
.L_x_15734:
        /* <DEDUP_REMOVED lines=16> */
.L_x_15772:
[----:B------:R-:W-:Y:S05]  /*46d0*/  EXIT ;  /* 0x000000000000794d */ /* 0x000fea0003800000 */
.L_x_15736:
[----:B------:R-:W-:Y:S01]  /*46e0*/  IMAD.MOV.U32 R12, RZ, RZ, 0x10 ;  /* 0x00000010ff0c7424 */ /* 0x000fe200078e00ff */
[----:B------:R-:W-:Y:S02]  /*46f0*/  MOV R11, 0x1f ;  /* 0x0000001f000b7802 */ /* 0x000fe40000000f00 */
[----:B------:R-:W-:-:S07]  /*4700*/  MOV R15, 0xffffffff ;  /* 0xffffffff000f7802 */ /* 0x000fce0000000f00 */
[----:B------:R-:W-:Y:S05]  /*4710*/  WARPSYNC.COLLECTIVE R15, `(.L_x_15773) ;  /* 0x000000000f087348 */ /* 0x000fea0003c00000 */
[----:B------:R0:W1:Y:S02]  /*4720*/  SHFL.BFLY P6, R14, R13, R12, R11 ;  /* 0x0c00000c0d0e7389 */ /* 0x00006400000c000b */
[----:B01----:R-:W-:Y:S05]  /*4730*/  ENDCOLLECTIVE ;  /* 0x000000000000791b */ /* 0x003fea0003800000 */
.L_x_15773:
[----:B------:R-:W-:Y:S01]  /*4740*/  IMAD.MOV.U32 R12, RZ, RZ, 0x8 ;  /* 0x00000008ff0c7424 */ /* 0x000fe200078e00ff */
[----:B------:R-:W-:-:S04]  /*4750*/  FMNMX.FTZ R0, R14, -3.40282346638528859812e+38, !PT ;  /* 0xff7fffff0e007809 */ /* 0x000fc80007810000 */
[----:B------:R-:W-:-:S07]  /*4760*/  MOV R13, R0 ;  /* 0x00000000000d7202 */ /* 0x000fce0000000f00 */
[----:B------:R-:W-:Y:S05]  /*4770*/  WARPSYNC.COLLECTIVE R15, `(.L_x_15774) ;  /* 0x000000000f087348 */ /* 0x000fea0003c00000 */
[----:B------:R0:W1:Y:S02]  /*4780*/  SHFL.BFLY P6, R14, R13, R12, R11 ;  /* 0x0c00000c0d0e7389 */ /* 0x00006400000c000b */
[----:B01----:R-:W-:Y:S05]  /*4790*/  ENDCOLLECTIVE ;  /* 0x000000000000791b */ /* 0x003fea0003800000 */
.L_x_15774:
[----:B------:R-:W-:Y:S01]  /*47a0*/  HFMA2 R12, -RZ, RZ, 0, 2.384185791015625e-07 ;  /* 0x00000004ff0c7431 */ /* 0x000fe200000001ff */
[----:B------:R-:W-:-:S04]  /*47b0*/  FMNMX.FTZ R2, R0, R14, !PT ;  /* 0x0000000e00027209 */ /* 0x000fc80007810000 */
[----:B------:R-:W-:-:S07]  /*47c0*/  MOV R13, R2 ;  /* 0x00000002000d7202 */ /* 0x000fce0000000f00 */
[----:B------:R-:W-:Y:S05]  /*47d0*/  WARPSYNC.COLLECTIVE R15, `(.L_x_15775) ;  /* 0x000000000f087348 */ /* 0x000fea0003c00000 */
[----:B------:R0:W1:Y:S02]  /*47e0*/  SHFL.BFLY P6, R14, R13, R12, R11 ;  /* 0x0c00000c0d0e7389 */ /* 0x00006400000c000b */
[----:B01----:R-:W-:Y:S05]  /*47f0*/  ENDCOLLECTIVE ;  /* 0x000000000000791b */ /* 0x003fea0003800000 */
.L_x_15775:
[----:B------:R-:W-:Y:S01]  /*4800*/  IMAD.MOV.U32 R12, RZ, RZ, 0x2 ;  /* 0x00000002ff0c7424 */ /* 0x000fe200078e00ff */
[----:B------:R-:W-:-:S04]  /*4810*/  FMNMX.FTZ R3, R2, R14, !PT ;  /* 0x0000000e02037209 */ /* 0x000fc80007810000 */
[----:B------:R-:W-:-:S07]  /*4820*/  MOV R13, R3 ;  /* 0x00000003000d7202 */ /* 0x000fce0000000f00 */
[----:B------:R-:W-:Y:S05]  /*4830*/  WARPSYNC.COLLECTIVE R15, `(.L_x_15776) ;  /* 0x000000000f087348 */ /* 0x000fea0003c00000 */
[----:B------:R0:W1:Y:S02]  /*4840*/  SHFL.BFLY P6, R14, R13, R12, R11 ;  /* 0x0c00000c0d0e7389 */ /* 0x00006400000c000b */
[----:B01----:R-:W-:Y:S05]  /*4850*/  ENDCOLLECTIVE ;  /* 0x000000000000791b */ /* 0x003fea0003800000 */
.L_x_15776:
[----:B------:R-:W-:Y:S05]  /*4860*/  BRA `(.L_x_15777) ;  /* 0xffffffc000ec7947 */ /* 0x000fea000383ffff */
.L_x_15763:
[----:B--23--:R-:W-:Y:S01]  /*4870*/  HFMA2 R13, -RZ, RZ, 0, 0 ;  /* 0x00000000ff0d7431 */ /* 0x00cfe200000001ff */
[----:B------:R-:W-:Y:S01]  /*4880*/  MOV R12, 0x2 ;  /* 0x00000002000c7802 */ /* 0x000fe20000000f00 */
[----:B------:R-:W-:Y:S02]  /*4890*/  HFMA2 R11, -RZ, RZ, 0, 1.847743988037109375e-06 ;  /* 0x0000001fff0b7431 */ /* 0x000fe400000001ff */
[----:B------:R-:W-:-:S07]  /*48a0*/  IMAD.MOV.U32 R15, RZ, RZ, -0x1 ;  /* 0xffffffffff0f7424 */ /* 0x000fce00078e00ff */
[----:B01----:R-:W-:Y:S05]  /*48b0*/  WARPSYNC.COLLECTIVE R15, `(.L_x_15778) ;  /* 0x000000000f087348 */ /* 0x003fea0003c00000 */
[----:B------:R2:W3:Y:S02]  /*48c0*/  SHFL.BFLY P6, R14, R13, R12, R11 ;  /* 0x0c00000c0d0e7389 */ /* 0x0004e400000c000b */
[----:B0123--:R-:W-:Y:S05]  /*48d0*/  ENDCOLLECTIVE ;  /* 0x000000000000791b */ /* 0x00ffea0003800000 */
.L_x_15778:
[----:B------:R-:W-:Y:S02]  /*48e0*/  HFMA2 R12, -RZ, RZ, 0, 5.9604644775390625e-08 ;  /* 0x00000001ff0c7431 */ /* 0x000fe400000001ff */
[----:B------:R-:W-:-:S05]  /*48f0*/  FADD.FTZ R36, RZ, R14 ;  /* 0x0000000eff247221 */ /* 0x000fca0000010000 */
[----:B------:R-:W-:-:S07]  /*4900*/  MOV R13, R36 ;  /* 0x00000024000d7202 */ /* 0x000fce0000000f00 */
[----:B------:R-:W-:Y:S05]  /*4910*/  WARPSYNC.COLLECTIVE R15, `(.L_x_15779) ;  /* 0x000000000f087348 */ /* 0x000fea0003c00000 */
[----:B------:R0:W1:Y:S02]  /*4920*/  SHFL.BFLY P6, R14, R13, R12, R11 ;  /* 0x0c00000c0d0e7389 */ /* 0x00006400000c000b */
[----:B01----:R-:W-:Y:S05]  /*4930*/  ENDCOLLECTIVE ;  /* 0x000000000000791b */ /* 0x003fea0003800000 */
.L_x_15779:
[----:B------:R-:W-:Y:S02]  /*4940*/  IMAD.MOV.U32 R13, RZ, RZ, RZ ;  /* 0x000000ffff0d7224 */ /* 0x000fe400078e00ff */
[----:B------:R-:W-:Y:S01]  /*4950*/  HFMA2 R12, -RZ, RZ, 0, 1.1920928955078125e-07 ;  /* 0x00000002ff0c7431 */ /* 0x000fe200000001ff */
[----:B------:R-:W-:-:S07]  /*4960*/  MOV R47, R14 ;  /* 0x0000000e002f7202 */ /* 0x000fce0000000f00 */
[----:B------:R-:W-:Y:S05]  /*4970*/  WARPSYNC.COLLECTIVE R15, `(.L_x_15780) ;  /* 0x000000000f087348 */ /* 0x000fea0003c00000 */
[----:B------:R0:W1:Y:S02]  /*4980*/  SHFL.BFLY P6, R14, R13, R12, R11 ;  /* 0x0c00000c0d0e7389 */ /* 0x00006400000c000b */
[----:B01----:R-:W-:Y:S05]  /*4990*/  ENDCOLLECTIVE ;  /* 0x000000000000791b */ /* 0x003fea0003800000 */
.L_x_15780:
        /* <DEDUP_REMOVED lines=8> */
.L_x_15781:
[----:B------:R-:W-:Y:S01]  /*4a20*/  HFMA2 R13, -RZ, RZ, 0, 0 ;  /* 0x00000000ff0d7431 */ /* 0x000fe200000001ff */
[----:B------:R-:W-:Y:S02]  /*4a30*/  MOV R12, 0x2 ;  /* 0x00000002000c7802 */ /* 0x000fe40000000f00 */
[----:B------:R-:W-:-:S07]  /*4a40*/  MOV R46, R14 ;  /* 0x0000000e002e7202 */ /* 0x000fce0000000f00 */
[----:B------:R-:W-:Y:S05]  /*4a50*/  WARPSYNC.COLLECTIVE R15, `(.L_x_15782) ;  /* 0x000000000f087348 */ /* 0x000fea0003c00000 */
[----:B------:R0:W1:Y:S02]  /*4a60*/  SHFL.BFLY P6, R14, R13, R12, R11 ;  /* 0x0c00000c0d0e7389 */ /* 0x00006400000c000b */
[----:B01----:R-:W-:Y:S05]  /*4a70*/  ENDCOLLECTIVE ;  /* 0x000000000000791b */ /* 0x003fea0003800000 */
.L_x_15782:
        /* <DEDUP_REMOVED lines=8> */
.L_x_15783:
[----:B------:R-:W-:Y:S02]  /*4b00*/  IMAD.MOV.U32 R13, RZ, RZ, RZ ;  /* 0x000000ffff0d7224 */ /* 0x000fe400078e00ff */
[----:B------:R-:W-:Y:S01]  /*4b10*/  HFMA2 R12, -RZ, RZ, 0, 1.1920928955078125e-07 ;  /* 0x00000002ff0c7431 */ /* 0x000fe200000001ff */
[----:B------:R-:W-:-:S07]  /*4b20*/  MOV R33, R14 ;  /* 0x0000000e00217202 */ /* 0x000fce0000000f00 */
[----:B------:R-:W-:Y:S05]  /*4b30*/  WARPSYNC.COLLECTIVE R15, `(.L_x_15784) ;  /* 0x000000000f087348 */ /* 0x000fea0003c00000 */
[----:B------:R0:W1:Y:S02]  /*4b40*/  SHFL.BFLY P6, R14, R13, R12, R11 ;  /* 0x0c00000c0d0e7389 */ /* 0x00006400000c000b */
[----:B01----:R-:W-:Y:S05]  /*4b50*/  ENDCOLLECTIVE ;  /* 0x000000000000791b */ /* 0x003fea0003800000 */
.L_x_15784:
        /* <DEDUP_REMOVED lines=8> */
.L_x_15785:
[----:B------:R-:W-:Y:S01]  /*4be0*/  HFMA2 R13, -RZ, RZ, 0, 0 ;  /* 0x00000000ff0d7431 */ /* 0x000fe200000001ff */
[----:B------:R-:W-:Y:S02]  /*4bf0*/  MOV R12, 0x2 ;  /* 0x00000002000c7802 */ /* 0x000fe40000000f00 */
[----:B------:R-:W-:-:S07]  /*4c00*/  MOV R28, R14 ;  /* 0x0000000e001c7202 */ /* 0x000fce0000000f00 */
[----:B------:R-:W-:Y:S05]  /*4c10*/  WARPSYNC.COLLECTIVE R15, `(.L_x_15786) ;  /* 0x000000000f087348 */ /* 0x000fea0003c00000 */
[----:B------:R0:W1:Y:S02]  /*4c20*/  SHFL.BFLY P6, R14, R13, R12, R11 ;  /* 0x0c00000c0d0e7389 */ /* 0x00006400000c000b */
[----:B01----:R-:W-:Y:S05]  /*4c30*/  ENDCOLLECTIVE ;  /* 0x000000000000791b */ /* 0x003fea0003800000 */
.L_x_15786:
        /* <DEDUP_REMOVED lines=8> */
.L_x_15787:
[----:B------:R-:W-:Y:S02]  /*4cc0*/  IMAD.MOV.U32 R13, RZ, RZ, RZ ;  /* 0x000000ffff0d7224 */ /* 0x000fe400078e00ff */
[----:B------:R-:W-:Y:S01]  /*4cd0*/  HFMA2 R12, -RZ, RZ, 0, 1.1920928955078125e-07 ;  /* 0x00000002ff0c7431 */ /* 0x000fe200000001ff */
[----:B------:R-:W-:-:S07]  /*4ce0*/  MOV R26, R14 ;  /* 0x0000000e001a7202 */ /* 0x000fce0000000f00 */
[----:B------:R-:W-:Y:S05]  /*4cf0*/  WARPSYNC.COLLECTIVE R15, `(.L_x_15788) ;  /* 0x000000000f087348 */ /* 0x000fea0003c00000 */
[----:B------:R0:W1:Y:S02]  /*4d00*/  SHFL.BFLY P6, R14, R13, R12, R11 ;  /* 0x0c00000c0d0e7389 */ /* 0x00006400000c000b */
[----:B01----:R-:W-:Y:S05]  /*4d10*/  ENDCOLLECTIVE ;  /* 0x000000000000791b */ /* 0x003fea0003800000 */
.L_x_15788:
        /* <DEDUP_REMOVED lines=8> */
.L_x_15789:
[----:B------:R-:W-:Y:S01]  /*4da0*/  HFMA2 R13, -RZ, RZ, 0, 0 ;  /* 0x00000000ff0d7431 */ /* 0x000fe200000001ff */
[----:B------:R-:W-:Y:S02]  /*4db0*/  MOV R12, 0x2 ;  /* 0x00000002000c7802 */ /* 0x000fe40000000f00 */
[----:B------:R-:W-:-:S07]  /*4dc0*/  MOV R24, R14 ;  /* 0x0000000e00187202 */ /* 0x000fce0000000f00 */
[----:B------:R-:W-:Y:S05]  /*4dd0*/  WARPSYNC.COLLECTIVE R15, `(.L_x_15790) ;  /* 0x000000000f087348 */ /* 0x000fea0003c00000 */
[----:B------:R0:W1:Y:S02]  /*4de0*/  SHFL.BFLY P6, R14, R13, R12, R11 ;  /* 0x0c00000c0d0e7389 */ /* 0x00006400000c000b */
[----:B01----:R-:W-:Y:S05]  /*4df0*/  ENDCOLLECTIVE ;  /* 0x000000000000791b */ /* 0x003fea0003800000 */
.L_x_15790:
        /* <DEDUP_REMOVED lines=8> */
.L_x_15791:
[----:B------:R-:W-:Y:S02]  /*4e80*/  IMAD.MOV.U32 R13, RZ, RZ, RZ ;  /* 0x000000ffff0d7224 */ /* 0x000fe400078e00ff */
[----:B------:R-:W-:Y:S01]  /*4e90*/  HFMA2 R12, -RZ, RZ, 0, 1.1920928955078125e-07 ;  /* 0x00000002ff0c7431 */ /* 0x000fe200000001ff */
[----:B------:R-:W-:-:S07]  /*4ea0*/  MOV R22, R14 ;  /* 0x0000000e00167202 */ /* 0x000fce0000000f00 */
[----:B------:R-:W-:Y:S05]  /*4eb0*/  WARPSYNC.COLLECTIVE R15, `(.L_x_15792) ;  /* 0x000000000f087348 */ /* 0x000fea0003c00000 */
[----:B------:R0:W1:Y:S02]  /*4ec0*/  SHFL.BFLY P6, R14, R13, R12, R11 ;  /* 0x0c00000c0d0e7389 */ /* 0x00006400000c000b */
[----:B01----:R-:W-:Y:S05]  /*4ed0*/  ENDCOLLECTIVE ;  /* 0x000000000000791b */ /* 0x003fea0003800000 */
.L_x_15792:
        /* <DEDUP_REMOVED lines=8> */
.L_x_15793:
[----:B------:R-:W-:Y:S01]  /*4f60*/  HFMA2 R13, -RZ, RZ, 0, 0 ;  /* 0x00000000ff0d7431 */ /* 0x000fe200000001ff */
[----:B------:R-:W-:Y:S02]  /*4f70*/  MOV R12, 0x2 ;  /* 0x00000002000c7802 */ /* 0x000fe40000000f00 */
[----:B------:R-:W-:-:S07]  /*4f80*/  MOV R20, R14 ;  /* 0x0000000e00147202 */ /* 0x000fce0000000f00 */
[----:B------:R-:W-:Y:S05]  /*4f90*/  WARPSYNC.COLLECTIVE R15, `(.L_x_15794) ;  /* 0x000000000f087348 */ /* 0x000fea0003c00000 */
[----:B------:R0:W1:Y:S02]  /*4fa0*/  SHFL.BFLY P6, R14, R13, R12, R11 ;  /* 0x0c00000c0d0e7389 */ /* 0x00006400000c000b */
[----:B01----:R-:W-:Y:S05]  /*4fb0*/  ENDCOLLECTIVE ;  /* 0x000000000000791b */ /* 0x003fea0003800000 */
.L_x_15794:
        /* <DEDUP_REMOVED lines=8> */
.L_x_15795:
[----:B------:R-:W-:Y:S02]  /*5040*/  IMAD.MOV.U32 R13, RZ, RZ, RZ ;  /* 0x000000ffff0d7224 */ /* 0x000fe400078e00ff */
[----:B------:R-:W-:Y:S01]  /*5050*/  HFMA2 R12, -RZ, RZ, 0, 1.1920928955078125e-07 ;  /* 0x00000002ff0c7431 */ /* 0x000fe200000001ff */
[----:B------:R-:W-:-:S07]  /*5060*/  MOV R18, R14 ;  /* 0x0000000e00127202 */ /* 0x000fce0000000f00 */
[----:B------:R-:W-:Y:S05]  /*5070*/  WARPSYNC.COLLECTIVE R15, `(.L_x_15796) ;  /* 0x000000000f087348 */ /* 0x000fea0003c00000 */
[----:B------:R0:W1:Y:S02]  /*5080*/  SHFL.BFLY P6, R14, R13, R12, R11 ;  /* 0x0c00000c0d0e7389 */ /* 0x00006400000c000b */
[----:B01----:R-:W-:Y:S05]  /*5090*/  ENDCOLLECTIVE ;  /* 0x000000000000791b */ /* 0x003fea0003800000 */
.L_x_15796:
        /* <DEDUP_REMOVED lines=8> */
.L_x_15797:
[----:B------:R-:W-:Y:S01]  /*5120*/  HFMA2 R13, -RZ, RZ, 0, 0 ;  /* 0x00000000ff0d7431 */ /* 0x000fe200000001ff */
[----:B------:R-:W-:Y:S02]  /*5130*/  MOV R12, 0x2 ;  /* 0x00000002000c7802 */ /* 0x000fe40000000f00 */
[----:B------:R-:W-:-:S07]  /*5140*/  MOV R16, R14 ;  /* 0x0000000e00107202 */ /* 0x000fce0000000f00 */
[----:B------:R-:W-:Y:S05]  /*5150*/  WARPSYNC.COLLECTIVE R15, `(.L_x_15798) ;  /* 0x000000000f087348 */ /* 0x000fea0003c00000 */
[----:B------:R0:W1:Y:S02]  /*5160*/  SHFL.BFLY P6, R14, R13, R12, R11 ;  /* 0x0c00000c0d0e7389 */ /* 0x00006400000c000b */
[----:B01----:R-:W-:Y:S05]  /*5170*/  ENDCOLLECTIVE ;  /* 0x000000000000791b */ /* 0x003fea0003800000 */
.L_x_15798:
        /* <DEDUP_REMOVED lines=8> */
.L_x_15799:
[----:B------:R-:W-:Y:S02]  /*5200*/  IMAD.MOV.U32 R13, RZ, RZ, RZ ;  /* 0x000000ffff0d7224 */ /* 0x000fe400078e00ff */
[----:B------:R-:W-:Y:S01]  /*5210*/  HFMA2 R12, -RZ, RZ, 0, 1.1920928955078125e-07 ;  /* 0x00000002ff0c7431 */ /* 0x000fe200000001ff */
[----:B------:R-:W-:-:S07]  /*5220*/  MOV R10, R14 ;  /* 0x0000000e000a7202 */ /* 0x000fce0000000f00 */
[----:B------:R-:W-:Y:S05]  /*5230*/  WARPSYNC.COLLECTIVE R15, `(.L_x_15800) ;  /* 0x000000000f087348 */ /* 0x000fea0003c00000 */
[----:B------:R0:W1:Y:S02]  /*5240*/  SHFL.BFLY P6, R14, R13, R12, R11 ;  /* 0x0c00000c0d0e7389 */ /* 0x00006400000c000b */
[----:B01----:R-:W-:Y:S05]  /*5250*/  ENDCOLLECTIVE ;  /* 0x000000000000791b */ /* 0x003fea0003800000 */
.L_x_15800:
        /* <DEDUP_REMOVED lines=8> */
.L_x_15801:
[----:B------:R-:W-:Y:S01]  /*52e0*/  HFMA2 R13, -RZ, RZ, 0, 0 ;  /* 0x00000000ff0d7431 */ /* 0x000fe200000001ff */
[----:B------:R-:W-:Y:S02]  /*52f0*/  MOV R12, 0x2 ;  /* 0x00000002000c7802 */ /* 0x000fe40000000f00 */
[----:B------:R-:W-:-:S07]  /*5300*/  MOV R8, R14 ;  /* 0x0000000e00087202 */ /* 0x000fce0000000f00 */
[----:B------:R-:W-:Y:S05]  /*5310*/  WARPSYNC.COLLECTIVE R15, `(.L_x_15802) ;  /* 0x000000000f087348 */ /* 0x000fea0003c00000 */
[----:B------:R0:W1:Y:S02]  /*5320*/  SHFL.BFLY P6, R14, R13, R12, R11 ;  /* 0x0c00000c0d0e7389 */ /* 0x00006400000c000b */
[----:B01----:R-:W-:Y:S05]  /*5330*/  ENDCOLLECTIVE ;  /* 0x000000000000791b */ /* 0x003fea0003800000 */
.L_x_15802:
        /* <DEDUP_REMOVED lines=8> */
.L_x_15803:
[----:B------:R-:W-:Y:S02]  /*53c0*/  IMAD.MOV.U32 R13, RZ, RZ, RZ ;  /* 0x000000ffff0d7224 */ /* 0x000fe400078e00ff */
[----:B------:R-:W-:Y:S01]  /*53d0*/  HFMA2 R12, -RZ, RZ, 0, 1.1920928955078125e-07 ;  /* 0x00000002ff0c7431 */ /* 0x000fe200000001ff */
[----:B------:R-:W-:-:S07]  /*53e0*/  MOV R6, R14 ;  /* 0x0000000e00067202 */ /* 0x000fce0000000f00 */
[----:B------:R-:W-:Y:S05]  /*53f0*/  WARPSYNC.COLLECTIVE R15, `(.L_x_15804) ;  /* 0x000000000f087348 */ /* 0x000fea0003c00000 */
[----:B------:R0:W1:Y:S02]  /*5400*/  SHFL.BFLY P6, R14, R13, R12, R11 ;  /* 0x0c00000c0d0e7389 */ /* 0x00006400000c000b */
[----:B01----:R-:W-:Y:S05]  /*5410*/  ENDCOLLECTIVE ;  /* 0x000000000000791b */ /* 0x003fea0003800000 */
.L_x_15804:
        /* <DEDUP_REMOVED lines=8> */
.L_x_15805:
[----:B------:R-:W-:Y:S01]  /*54a0*/  HFMA2 R13, -RZ, RZ, 0, 0 ;  /* 0x00000000ff0d7431 */ /* 0x000fe200000001ff */
[----:B------:R-:W-:Y:S02]  /*54b0*/  MOV R12, 0x2 ;  /* 0x00000002000c7802 */ /* 0x000fe40000000f00 */
[----:B------:R-:W-:-:S07]  /*54c0*/  MOV R4, R14 ;  /* 0x0000000e00047202 */ /* 0x000fce0000000f00 */
[----:B------:R-:W-:Y:S05]  /*54d0*/  WARPSYNC.COLLECTIVE R15, `(.L_x_15806) ;  /* 0x000000000f087348 */ /* 0x000fea0003c00000 */
[----:B------:R0:W1:Y:S02]  /*54e0*/  SHFL.BFLY P6, R14, R13, R12, R11 ;  /* 0x0c00000c0d0e7389 */ /* 0x00006400000c000b */
[----:B01----:R-:W-:Y:S05]  /*54f0*/  ENDCOLLECTIVE ;  /* 0x000000000000791b */ /* 0x003fea0003800000 */
.L_x_15806:
        /* <DEDUP_REMOVED lines=8> */
.L_x_15807:
[----:B------:R-:W-:Y:S02]  /*5580*/  IMAD.MOV.U32 R13, RZ, RZ, RZ ;  /* 0x000000ffff0d7224 */ /* 0x000fe400078e00ff */
[----:B------:R-:W-:Y:S01]  /*5590*/  HFMA2 R12, -RZ, RZ, 0, 1.1920928955078125e-07 ;  /* 0x00000002ff0c7431 */ /* 0x000fe200000001ff */
[----:B------:R-:W-:-:S07]  /*55a0*/  MOV R2, R14 ;  /* 0x0000000e00027202 */ /* 0x000fce0000000f00 */
[----:B------:R-:W-:Y:S05]  /*55b0*/  WARPSYNC.COLLECTIVE R15, `(.L_x_15808) ;  /* 0x000000000f087348 */ /* 0x000fea0003c00000 */
[----:B------:R0:W1:Y:S02]  /*55c0*/  SHFL.BFLY P6, R14, R13, R12, R11 ;  /* 0x0c00000c0d0e7389 */ /* 0x00006400000c000b */
[----:B01----:R-:W-:Y:S05]  /*55d0*/  ENDCOLLECTIVE ;  /* 0x000000000000791b */ /* 0x003fea0003800000 */
.L_x_15808:
        /* <DEDUP_REMOVED lines=8> */
.L_x_15809:
[----:B------:R-:W-:Y:S01]  /*5660*/  HFMA2 R13, -RZ, RZ, 0, 0 ;  /* 0x00000000ff0d7431 */ /* 0x000fe200000001ff */
[----:B------:R-:W-:Y:S02]  /*5670*/  MOV R12, 0x2 ;  /* 0x00000002000c7802 */ /* 0x000fe40000000f00 */
[----:B------:R-:W-:-:S07]  /*5680*/  MOV R35, R14 ;  /* 0x0000000e00237202 */ /* 0x000fce0000000f00 */
[----:B------:R-:W-:Y:S05]  /*5690*/  WARPSYNC.COLLECTIVE R15, `(.L_x_15810) ;  /* 0x000000000f087348 */ /* 0x000fea0003c00000 */
[----:B------:R0:W1:Y:S02]  /*56a0*/  SHFL.BFLY P6, R14, R13, R12, R11 ;  /* 0x0c00000c0d0e7389 */ /* 0x00006400000c000b */
[----:B01----:R-:W-:Y:S05]  /*56b0*/  ENDCOLLECTIVE ;  /* 0x000000000000791b */ /* 0x003fea0003800000 */
.L_x_15810:
        /* <DEDUP_REMOVED lines=8> */
.L_x_15811:
[----:B------:R-:W-:Y:S02]  /*5740*/  IMAD.MOV.U32 R13, RZ, RZ, RZ ;  /* 0x000000ffff0d7224 */ /* 0x000fe400078e00ff */
[----:B------:R-:W-:Y:S01]  /*5750*/  HFMA2 R12, -RZ, RZ, 0, 1.1920928955078125e-07 ;  /* 0x00000002ff0c7431 */ /* 0x000fe200000001ff */
[----:B------:R-:W-:-:S07]  /*5760*/  MOV R37, R14 ;  /* 0x0000000e00257202 */ /* 0x000fce0000000f00 */
[----:B------:R-:W-:Y:S05]  /*5770*/  WARPSYNC.COLLECTIVE R15, `(.L_x_15812) ;  /* 0x000000000f087348 */ /* 0x000fea0003c00000 */
[----:B------:R0:W1:Y:S02]  /*5780*/  SHFL.BFLY P6, R14, R13, R12, R11 ;  /* 0x0c00000c0d0e7389 */ /* 0x00006400000c000b */
[----:B01----:R-:W-:Y:S05]  /*5790*/  ENDCOLLECTIVE ;  /* 0x000000000000791b */ /* 0x003fea0003800000 */
.L_x_15812:
        /* <DEDUP_REMOVED lines=8> */
.L_x_15813:
[----:B------:R-:W-:Y:S01]  /*5820*/  HFMA2 R13, -RZ, RZ, 0, 0 ;  /* 0x00000000ff0d7431 */ /* 0x000fe200000001ff */
[----:B------:R-:W-:Y:S02]  /*5830*/  MOV R12, 0x2 ;  /* 0x00000002000c7802 */ /* 0x000fe40000000f00 */
[----:B------:R-:W-:-:S07]  /*5840*/  MOV R39, R14 ;  /* 0x0000000e00277202 */ /* 0x000fce0000000f00 */
[----:B------:R-:W-:Y:S05]  /*5850*/  WARPSYNC.COLLECTIVE R15, `(.L_x_15814) ;  /* 0x000000000f087348 */ /* 0x000fea0003c00000 */
[----:B------:R0:W1:Y:S02]  /*5860*/  SHFL.BFLY P6, R14, R13, R12, R11 ;  /* 0x0c00000c0d0e7389 */ /* 0x00006400000c000b */
[----:B01----:R-:W-:Y:S05]  /*5870*/  ENDCOLLECTIVE ;  /* 0x000000000000791b */ /* 0x003fea0003800000 */
.L_x_15814:
        /* <DEDUP_REMOVED lines=8> */
.L_x_15815:
[----:B------:R-:W-:Y:S02]  /*5900*/  IMAD.MOV.U32 R13, RZ, RZ, RZ ;  /* 0x000000ffff0d7224 */ /* 0x000fe400078e00ff */
[----:B------:R-:W-:Y:S01]  /*5910*/  HFMA2 R12, -RZ, RZ, 0, 1.1920928955078125e-07 ;  /* 0x00000002ff0c7431 */ /* 0x000fe200000001ff */
[----:B------:R-:W-:-:S07]  /*5920*/  MOV R41, R14 ;  /* 0x0000000e00297202 */ /* 0x000fce0000000f00 */
[----:B------:R-:W-:Y:S05]  /*5930*/  WARPSYNC.COLLECTIVE R15, `(.L_x_15816) ;  /* 0x000000000f087348 */ /* 0x000fea0003c00000 */
[----:B------:R0:W1:Y:S02]  /*5940*/  SHFL.BFLY P6, R14, R13, R12, R11 ;  /* 0x0c00000c0d0e7389 */ /* 0x00006400000c000b */
[----:B01----:R-:W-:Y:S05]  /*5950*/  ENDCOLLECTIVE ;  /* 0x000000000000791b */ /* 0x003fea0003800000 */
.L_x_15816:
        /* <DEDUP_REMOVED lines=8> */
.L_x_15817:
[----:B------:R-:W-:Y:S01]  /*59e0*/  HFMA2 R13, -RZ, RZ, 0, 0 ;  /* 0x00000000ff0d7431 */ /* 0x000fe200000001ff */
[----:B------:R-:W-:Y:S02]  /*59f0*/  MOV R12, 0x2 ;  /* 0x00000002000c7802 */ /* 0x000fe40000000f00 */
[----:B------:R-:W-:-:S07]  /*5a00*/  MOV R43, R14 ;  /* 0x0000000e002b7202 */ /* 0x000fce0000000f00 */
[----:B------:R-:W-:Y:S05]  /*5a10*/  WARPSYNC.COLLECTIVE R15, `(.L_x_15818) ;  /* 0x000000000f087348 */ /* 0x000fea0003c00000 */
[----:B------:R0:W1:Y:S02]  /*5a20*/  SHFL.BFLY P6, R14, R13, R12, R11 ;  /* 0x0c00000c0d0e7389 */ /* 0x00006400000c000b */
[----:B01----:R-:W-:Y:S05]  /*5a30*/  ENDCOLLECTIVE ;  /* 0x000000000000791b */ /* 0x003fea0003800000 */
.L_x_15818:
[----:B------:R-:W-:Y:S01]  /*5a40*/  FADD.FTZ R42, R42, R43 ;  /* 0x0000002b2a2a7221 */ /* 0x000fe20000010000 */
[----:B------:R-:W-:Y:S02]  /*5a50*/  HFMA2 R12, -RZ, RZ, 0, 5.9604644775390625e-08 ;  /* 0x00000001ff0c7431 */ /* 0x000fe400000001ff */
[----:B------:R-:W-:-:S04]  /*5a60*/  FADD.FTZ R44, RZ, R14 ;  /* 0x0000000eff2c7221 */ /* 0x000fc80000010000 */
[----:B------:R-:W-:-:S07]  /*5a70*/  IMAD.MOV.U32 R13, RZ, RZ, R44 ;  /* 0x000000ffff0d7224 */ /* 0x000fce00078e002c */
[----:B------:R-:W-:Y:S05]  /*5a80*/  WARPSYNC.COLLECTIVE R15, `(.L_x_15819) ;  /* 0x000000000f087348 */ /* 0x000fea0003c00000 */
[----:B------:R0:W1:Y:S02]  /*5a90*/  SHFL.BFLY P6, R14, R13, R12, R11 ;  /* 0x0c00000c0d0e7389 */ /* 0x00006400000c000b */
[----:B01----:R-:W-:Y:S05]  /*5aa0*/  ENDCOLLECTIVE ;  /* 0x000000000000791b */ /* 0x003fea0003800000 */
.L_x_15819:
[----:B------:R-:W-:Y:S02]  /*5ab0*/  HFMA2 R13, -RZ, RZ, 0, 0 ;  /* 0x00000000ff0d7431 */ /* 0x000fe400000001ff */
[----:B------:R-:W-:Y:S01]  /*5ac0*/  IMAD.MOV.U32 R12, RZ, RZ, 0x2 ;  /* 0x00000002ff0c7424 */ /* 0x000fe200078e00ff */
[----:B------:R-:W-:-:S07]  /*5ad0*/  MOV R45, R14 ;  /* 0x0000000e002d7202 */ /* 0x000fce0000000f00 */
[----:B------:R-:W-:Y:S05]  /*5ae0*/  WARPSYNC.COLLECTIVE R15, `(.L_x_15820) ;  /* 0x000000000f087348 */ /* 0x000fea0003c00000 */
[----:B------:R0:W1:Y:S02]  /*5af0*/  SHFL.BFLY P6, R14, R13, R12, R11 ;  /* 0x0c00000c0d0e7389 */ /* 0x00006400000c000b */
[----:B01----:R-:W-:Y:S05]  /*5b00*/  ENDCOLLECTIVE ;  /* 0x000000000000791b */ /* 0x003fea0003800000 */
.L_x_15820:
[----:B------:R-:W-:Y:S01]  /*5b10*/  FADD.FTZ R45, R44, R45 ;  /* 0x0000002d2c2d7221 */ /* 0x000fe20000010000 */
[----:B------:R-:W-:Y:S02]  /*5b20*/  HFMA2 R12, -RZ, RZ, 0, 5.9604644775390625e-08 ;  /* 0x00000001ff0c7431 */ /* 0x000fe400000001ff */
[----:B------:R-:W-:-:S05]  /*5b30*/  FADD.FTZ R8, RZ, R14 ;  /* 0x0000000eff087221 */ /* 0x000fca0000010000 */
[----:B------:R-:W-:-:S07]  /*5b40*/  MOV R13, R8 ;  /* 0x00000008000d7202 */ /* 0x000fce0000000f00 */
[----:B------:R-:W-:Y:S05]  /*5b50*/  WARPSYNC.COLLECTIVE R15, `(.L_x_15821) ;  /* 0x000000000f087348 */ /* 0x000fea0003c00000 */
[----:B------:R0:W1:Y:S02]  /*5b60*/  SHFL.BFLY P6, R14, R13, R12, R11 ;  /* 0x0c00000c0d0e7389 */ /* 0x00006400000c000b */
[----:B01----:R-:W-:Y:S05]  /*5b70*/  ENDCOLLECTIVE ;  /* 0x000000000000791b */ /* 0x003fea0003800000 */
.L_x_15821:
[----:B------:R-:W-:Y:S02]  /*5b80*/  IMAD.MOV.U32 R13, RZ, RZ, RZ ;  /* 0x000000ffff0d7224 */ /* 0x000fe400078e00ff */
[----:B------:R-:W-:Y:S01]  /*5b90*/  HFMA2 R12, -RZ, RZ, 0, 1.1920928955078125e-07 ;  /* 0x00000002ff0c7431 */ /* 0x000fe200000001ff */
[----:B------:R-:W-:-:S07]  /*5ba0*/  MOV R5, R14 ;  /* 0x0000000e00057202 */ /* 0x000fce0000000f00 */
[----:B------:R-:W-:Y:S05]  /*5bb0*/  WARPSYNC.COLLECTIVE R15, `(.L_x_15822) ;  /* 0x000000000f087348 */ /* 0x000fea0003c00000 */
[----:B------:R0:W1:Y:S02]  /*5bc0*/  SHFL.BFLY P6, R14, R13, R12, R11 ;  /* 0x0c00000c0d0e7389 */ /* 0x00006400000c000b */
[----:B01----:R-:W-:Y:S05]  /*5bd0*/  ENDCOLLECTIVE ;  /* 0x000000000000791b */ /* 0x003fea0003800000 */
.L_x_15822:
        /* <DEDUP_REMOVED lines=8> */
.L_x_15823:
[----:B------:R-:W-:Y:S01]  /*5c60*/  HFMA2 R13, -RZ, RZ, 0, 0 ;  /* 0x00000000ff0d7431 */ /* 0x000fe200000001ff */
[----:B------:R-:W-:Y:S02]  /*5c70*/  MOV R12, 0x2 ;  /* 0x00000002000c7802 */ /* 0x000fe40000000f00 */
[----:B------:R-:W-:-:S07]  /*5c80*/  MOV R3, R14 ;  /* 0x0000000e00037202 */ /* 0x000fce0000000f00 */
[----:B------:R-:W-:Y:S05]  /*5c90*/  WARPSYNC.COLLECTIVE R15, `(.L_x_15824) ;  /* 0x000000000f087348 */ /* 0x000fea0003c00000 */
[----:B------:R0:W1:Y:S02]  /*5ca0*/  SHFL.BFLY P6, R14, R13, R12, R11 ;  /* 0x0c00000c0d0e7389 */ /* 0x00006400000c000b */
[----:B01----:R-:W-:Y:S05]  /*5cb0*/  ENDCOLLECTIVE ;  /* 0x000000000000791b */ /* 0x003fea0003800000 */
.L_x_15824:
        /* <DEDUP_REMOVED lines=8> */
.L_x_15825:
[----:B------:R-:W-:Y:S02]  /*5d40*/  IMAD.MOV.U32 R13, RZ, RZ, RZ ;  /* 0x000000ffff0d7224 */ /* 0x000fe400078e00ff */
[----:B------:R-:W-:Y:S01]  /*5d50*/  HFMA2 R12, -RZ, RZ, 0, 1.1920928955078125e-07 ;  /* 0x00000002ff0c7431 */ /* 0x000fe200000001ff */
[----:B------:R-:W-:-:S07]  /*5d60*/  MOV R19, R14 ;  /* 0x0000000e00137202 */ /* 0x000fce0000000f00 */
[----:B------:R-:W-:Y:S05]  /*5d70*/  WARPSYNC.COLLECTIVE R15, `(.L_x_15826) ;  /* 0x000000000f087348 */ /* 0x000fea0003c00000 */
[----:B------:R0:W1:Y:S02]  /*5d80*/  SHFL.BFLY P6, R14, R13, R12, R11 ;  /* 0x0c00000c0d0e7389 */ /* 0x00006400000c000b */
[----:B01----:R-:W-:Y:S05]  /*5d90*/  ENDCOLLECTIVE ;  /* 0x000000000000791b */ /* 0x003fea0003800000 */
.L_x_15826:
        /* <DEDUP_REMOVED lines=9> */
.L_x_15827:
[----:B------:R-:W-:Y:S01]  /*5e30*/  HFMA2 R13, -RZ, RZ, 0, 0 ;  /* 0x00000000ff0d7431 */ /* 0x000fe200000001ff */
[----:B------:R-:W-:Y:S02]  /*5e40*/  MOV R12, 0x2 ;  /* 0x00000002000c7802 */ /* 0x000fe40000000f00 */
[----:B------:R-:W-:-:S07]  /*5e50*/  MOV R34, R14 ;  /* 0x0000000e00227202 */ /* 0x000fce0000000f00 */
[----:B------:R-:W-:Y:S05]  /*5e60*/  WARPSYNC.COLLECTIVE R15, `(.L_x_15828) ;  /* 0x000000000f087348 */ /* 0x000fea0003c00000 */
[----:B------:R0:W1:Y:S02]  /*5e70*/  SHFL.BFLY P6, R14, R13, R12, R11 ;  /* 0x0c00000c0d0e7389 */ /* 0x00006400000c000b */
[----:B01----:R-:W-:Y:S05]  /*5e80*/  ENDCOLLECTIVE ;  /* 0x000000000000791b */ /* 0x003fea0003800000 */
.L_x_15828:
        /* <DEDUP_REMOVED lines=8> */
.L_x_15829:
[----:B------:R-:W-:Y:S02]  /*5f10*/  IMAD.MOV.U32 R13, RZ, RZ, RZ ;  /* 0x000000ffff0d7224 */ /* 0x000fe400078e00ff */
[----:B------:R-:W-:Y:S01]  /*5f20*/  HFMA2 R12, -RZ, RZ, 0, 1.1920928955078125e-07 ;  /* 0x00000002ff0c7431 */ /* 0x000fe200000001ff */
[----:B------:R-:W-:-:S07]  /*5f30*/  MOV R48, R14 ;  /* 0x0000000e00307202 */ /* 0x000fce0000000f00 */
[----:B------:R-:W-:Y:S05]  /*5f40*/  WARPSYNC.COLLECTIVE R15, `(.L_x_15830) ;  /* 0x000000000f087348 */ /* 0x000fea0003c00000 */
[----:B------:R0:W1:Y:S02]  /*5f50*/  SHFL.BFLY P6, R14, R13, R12, R11 ;  /* 0x0c00000c0d0e7389 */ /* 0x00006400000c000b */
[----:B01----:R-:W-:Y:S05]  /*5f60*/  ENDCOLLECTIVE ;  /* 0x000000000000791b */ /* 0x003fea0003800000 */
.L_x_15830:
        /* <DEDUP_REMOVED lines=8> */
.L_x_15831:
[----:B------:R-:W-:Y:S01]  /*5ff0*/  HFMA2 R13, -RZ, RZ, 0, 0 ;  /* 0x00000000ff0d7431 */ /* 0x000fe200000001ff */
[----:B------:R-:W-:Y:S02]  /*6000*/  MOV R12, 0x2 ;  /* 0x00000002000c7802 */ /* 0x000fe40000000f00 */
[----:B------:R-:W-:-:S07]  /*6010*/  MOV R25, R14 ;  /* 0x0000000e00197202 */ /* 0x000fce0000000f00 */
[----:B------:R-:W-:Y:S05]  /*6020*/  WARPSYNC.COLLECTIVE R15, `(.L_x_15832) ;  /* 0x000000000f087348 */ /* 0x000fea0003c00000 */
[----:B------:R0:W1:Y:S02]  /*6030*/  SHFL.BFLY P6, R14, R13, R12, R11 ;  /* 0x0c00000c0d0e7389 */ /* 0x00006400000c000b */
[----:B01----:R-:W-:Y:S05]  /*6040*/  ENDCOLLECTIVE ;  /* 0x000000000000791b */ /* 0x003fea0003800000 */
.L_x_15832:
        /* <DEDUP_REMOVED lines=8> */
.L_x_15833:
[----:B------:R-:W-:Y:S02]  /*60d0*/  IMAD.MOV.U32 R13, RZ, RZ, RZ ;  /* 0x000000ffff0d7224 */ /* 0x000fe400078e00ff */
[----:B------:R-:W-:Y:S01]  /*60e0*/  HFMA2 R12, -RZ, RZ, 0, 1.1920928955078125e-07 ;  /* 0x00000002ff0c7431 */ /* 0x000fe200000001ff */
[----:B------:R-:W-:-:S07]  /*60f0*/  MOV R8, R14 ;  /* 0x0000000e00087202 */ /* 0x000fce0000000f00 */
[----:B------:R-:W-:Y:S05]  /*6100*/  WARPSYNC.COLLECTIVE R15, `(.L_x_15834) ;  /* 0x000000000f087348 */ /* 0x000fea0003c00000 */
[----:B------:R0:W1:Y:S02]  /*6110*/  SHFL.BFLY P6, R14, R13, R12, R11 ;  /* 0x0c00000c0d0e7389 */ /* 0x00006400000c000b */
[----:B01----:R-:W-:Y:S05]  /*6120*/  ENDCOLLECTIVE ;  /* 0x000000000000791b */ /* 0x003fea0003800000 */
.L_x_15834:
        /* <DEDUP_REMOVED lines=8> */
.L_x_15835:
[----:B------:R-:W-:Y:S01]  /*61b0*/  HFMA2 R13, -RZ, RZ, 0, 0 ;  /* 0x00000000ff0d7431 */ /* 0x000fe200000001ff */
[----:B------:R-:W-:Y:S02]  /*61c0*/  MOV R12, 0x2 ;  /* 0x00000002000c7802 */ /* 0x000fe40000000f00 */
[----:B------:R-:W-:-:S07]  /*61d0*/  MOV R50, R14 ;  /* 0x0000000e00327202 */ /* 0x000fce0000000f00 */
[----:B------:R-:W-:Y:S05]  /*61e0*/  WARPSYNC.COLLECTIVE R15, `(.L_x_15836) ;  /* 0x000000000f087348 */ /* 0x000fea0003c00000 */
[----:B------:R0:W1:Y:S02]  /*61f0*/  SHFL.BFLY P6, R14, R13, R12, R11 ;  /* 0x0c00000c0d0e7389 */ /* 0x00006400000c000b */
[----:B01----:R-:W-:Y:S05]  /*6200*/  ENDCOLLECTIVE ;  /* 0x000000000000791b */ /* 0x003fea0003800000 */
.L_x_15836:
        /* <DEDUP_REMOVED lines=8> */
.L_x_15837:
[----:B------:R-:W-:Y:S01]  /*6290*/  MOV R13, RZ ;  /* 0x000000ff000d7202 */ /* 0x000fe20000000f00 */
[----:B------:R-:W-:Y:S02]  /*62a0*/  IMAD.MOV.U32 R12, RZ, RZ, 0x2 ;  /* 0x00000002ff0c7424 */ /* 0x000fe400078e00ff */
[----:B------:R-:W-:-:S07]  /*62b0*/  FADD.FTZ R29, R29, R14 ;  /* 0x0000000e1d1d7221 */ /* 0x000fce0000010000 */
[----:B------:R-:W-:Y:S05]  /*62c0*/  WARPSYNC.COLLECTIVE R15, `(.L_x_15838) ;  /* 0x000000000f087348 */ /* 0x000fea0003c00000 */
[----:B------:R0:W1:Y:S02]  /*62d0*/  SHFL.BFLY P6, R14, R13, R12, R11 ;  /* 0x0c00000c0d0e7389 */ /* 0x00006400000c000b */
[----:B01----:R-:W-:Y:S05]  /*62e0*/  ENDCOLLECTIVE ;  /* 0x000000000000791b */ /* 0x003fea0003800000 */
.L_x_15838:
[----:B------:R-:W-:Y:S02]  /*62f0*/  HFMA2 R12, -RZ, RZ, 0, 5.9604644775390625e-08 ;  /* 0x00000001ff0c7431 */ /* 0x000fe400000001ff */
[----:B------:R-:W-:-:S05]  /*6300*/  FADD.FTZ R31, RZ, R14 ;  /* 0x0000000eff1f7221 */ /* 0x000fca0000010000 */
[----:B------:R-:W-:-:S07]  /*6310*/  MOV R13, R31 ;  /* 0x0000001f000d7202 */ /* 0x000fce0000000f00 */
[----:B------:R-:W-:Y:S05]  /*6320*/  WARPSYNC.COLLECTIVE R15, `(.L_x_15839) ;  /* 0x000000000f087348 */ /* 0x000fea0003c00000 */
[----:B------:R0:W1:Y:S02]  /*6330*/  SHFL.BFLY P6, R14, R13, R12, R11 ;  /* 0x0c00000c0d0e7389 */ /* 0x00006400000c000b */
[----:B01----:R-:W-:Y:S05]  /*6340*/  ENDCOLLECTIVE ;  /* 0x000000000000791b */ /* 0x003fea0003800000 */
.L_x_15839:
[----:B------:R-:W-:Y:S02]  /*6350*/  IMAD.MOV.U32 R13, RZ, RZ, RZ ;  /* 0x000000ffff0d7224 */ /* 0x000fe400078e00ff */
[----:B------:R-:W-:Y:S01]  /*6360*/  HFMA2 R12, -RZ, RZ, 0, 1.1920928955078125e-07 ;  /* 0x00000002ff0c7431 */ /* 0x000fe200000001ff */
[----:B------:R-:W-:-:S07]  /*6370*/  MOV R52, R14 ;  /* 0x0000000e00347202 */ /* 0x000fce0000000f00 */
[----:B------:R-:W-:Y:S05]  /*6380*/  WARPSYNC.COLLECTIVE R15, `(.L_x_15840) ;  /* 0x000000000f087348 */ /* 0x000fea0003c00000 */
[----:B------:R0:W1:Y:S02]  /*6390*/  SHFL.BFLY P6, R14, R13, R12, R11 ;  /* 0x0c00000c0d0e7389 */ /* 0x00006400000c000b */
[----:B01----:R-:W-:Y:S05]  /*63a0*/  ENDCOLLECTIVE ;  /* 0x000000000000791b */ /* 0x003fea0003800000 */
.L_x_15840:
[----:B------:R-:W-:Y:S01]  /*63b0*/  FADD.FTZ R31, R31, R52 ;  /* 0x000000341f1f7221 */ /* 0x000fe20000010000 */
[----:B------:R-:W-:Y:S01]  /*63c0*/  HFMA2 R12, -RZ, RZ, 0, 5.9604644775390625e-08 ;  /* 0x00000001ff0c7431 */ /* 0x000fe200000001ff */
[----:B------:R-:W-:-:S05]  /*63d0*/  MOV R4, R14 ;  /* 0x0000000e00047202 */ /* 0x000fca0000000f00 */
[----:B------:R-:W-:-:S07]  /*63e0*/  FADD.FTZ R13, RZ, R4 ;  /* 0x00000004ff0d7221 */ /* 0x000fce0000010000 */
[----:B------:R-:W-:Y:S05]  /*63f0*/  WARPSYNC.COLLECTIVE R15, `(.L_x_15841) ;  /* 0x000000000f087348 */ /* 0x000fea0003c00000 */
[----:B------:R0:W1:Y:S02]  /*6400*/  SHFL.BFLY P6, R14, R13, R12, R11 ;  /* 0x0c00000c0d0e7389 */ /* 0x00006400000c000b */
[----:B01----:R-:W-:Y:S05]  /*6410*/  ENDCOLLECTIVE ;  /* 0x000000000000791b */ /* 0x003fea0003800000 */
.L_x_15841:
[----:B------:R-:W-:Y:S05]  /*6420*/  BRA `(.L_x_15842) ;  /* 0xffffffcc00d87947 */ /* 0x000fea000383ffff */
.L_x_15843:
        /* <DEDUP_REMOVED lines=13> */
.L_x_27454:


//--------------------- .text._ZN4vllm25paged_attention_v2_kernelIfhLi192ELi16ELi128ELNS_18Fp8KVCacheDataTypeE1ELb1ELi512EEEvPfS2_PT_PKS3_PKT0_S9_ifPKiSB_iPKfiiiSD_SD_iiiii --------------------------
	.section	.text._ZN4vllm25paged_attention_v2_kernelIfhLi192ELi16ELi128ELNS_18Fp8KVCacheDataTypeE1ELb1ELi512EEEvPfS2_PT_PKS3_PKT0_S9_ifPKiSB_iPKfiiiSD_SD_iiiii,"ax",@progbits
	.align	128
        .global         _ZN4vllm25paged_attention_v2_kernelIfhLi192ELi16ELi128ELNS_18Fp8KVCacheDataTypeE1ELb1ELi512EEEvPfS2_PT_PKS3_PKT0_S9_ifPKiSB_iPKfiiiSD_SD_iiiii
        .type           _ZN4vllm25paged_attention_v2_kernelIfhLi192ELi16ELi128ELNS_18Fp8KVCacheDataTypeE1ELb1ELi512EEEvPfS2_PT_PKS3_PKT0_S9_ifPKiSB_iPKfiiiSD_SD_iiiii,@function
        .size           _ZN4vllm25paged_attention_v2_kernelIfhLi192ELi16ELi128ELNS_18Fp8KVCacheDataTypeE1ELb1ELi512EEEvPfS2_PT_PKS3_PKT0_S9_ifPKiSB_iPKfiiiSD_SD_iiiii,(.L_x_27455 - _ZN4vllm25paged_attention_v2_kernelIfhLi192ELi16ELi128ELNS_18Fp8KVCacheDataTypeE1ELb1ELi512EEEvPfS2_PT_PKS3_PKT0_S9_ifPKiSB_iPKfiiiSD_SD_iiiii)
        .other          _ZN4vllm25paged_attention_v2_kernelIfhLi192ELi16ELi128ELNS_18Fp8KVCacheDataTypeE1ELb1ELi512EEEvPfS2_PT_PKS3_PKT0_S9_ifPKiSB_iPKfiiiSD_SD_iiiii,@"STO_CUDA_ENTRY STV_DEFAULT"
_ZN4vllm25paged_attention_v2_kernelIfhLi192ELi16ELi128ELNS_18Fp8KVCacheDataTypeE1ELb1ELi512EEEvPfS2_PT_PKS3_PKT0_S9_ifPKiSB_iPKfiiiSD_SD_iiiii:
.text._ZN4vllm25paged_attention_v2_kernelIfhLi192ELi16ELi128ELNS_18Fp8KVCacheDataTypeE1ELb1ELi512EEEvPfS2_PT_PKS3_PKT0_S9_ifPKiSB_iPKfiiiSD_SD_iiiii:
        /* <DEDUP_REMOVED lines=116> */
.L_x_15844:
        /* <DEDUP_REMOVED lines=26> */
.L_x_15848:
        /* <DEDUP_REMOVED lines=42> */
.L_x_15846:
[----:B------:R-:W-:Y:S05]  /*0b80*/  BSYNC.RECONVERGENT B6 ;  /* 0x0000000000067941 */ /* 0x000fea0003800200 */
.L_x_15845:
        /* <DEDUP_REMOVED lines=10> */
.L_x_15890:
        /* <DEDUP_REMOVED lines=41> */
.L_x_15854:
        /* <DEDUP_REMOVED lines=11> */
.L_x_15853:
[----:B------:R-:W-:Y:S05]  /*0f70*/  BSYNC.RECONVERGENT B1 ;  /* 0x0000000000017941 */ /* 0x000fea0003800200 */
.L_x_15852:
        /* <DEDUP_REMOVED lines=12> */
.L_x_15857:
        /* <DEDUP_REMOVED lines=100> */
.L_x_15856:
[----:B------:R-:W-:Y:S05]  /*1680*/  BSYNC.RECONVERGENT B1 ;  /* 0x0000000000017941 */ /* 0x000fea0003800200 */
.L_x_15855:
        /* <DEDUP_REMOVED lines=55> */
.L_x_15859:
[----:B------:R-:W-:Y:S05]  /*1a00*/  BSYNC.RECONVERGENT B1 ;  /* 0x0000000000017941 */ /* 0x000fea0003800200 */
.L_x_15858:
        /* <DEDUP_REMOVED lines=26> */
.L_x_15851:
[----:B------:R-:W-:Y:S05]  /*1bb0*/  BSYNC.RECONVERGENT B0 ;  /* 0x0000000000007941 */ /* 0x000fea0003800200 */
.L_x_15850:
        /* <DEDUP_REMOVED lines=40> */
.L_x_15864:
[----:B------:R-:W0:Y:S01]  /*1e40*/  LDS R13, [R3] ;  /* 0x00000000030d7984 */ /* 0x000e220000000800 */
[----:B------:R-:W-:-:S05]  /*1e50*/  VIADD R9, R9, 0x1 ;  /* 0x0000000109097836 */ /* 0x000fca0000000000 */
[----:B------:R-:W-:Y:S01]  /*1e60*/  ISETP.NE.AND P0, PT, R9, RZ, PT ;  /* 0x000000ff0900720c */ /* 0x000fe20003f05270 */
[----:B0-----:R-:W-:-:S05]  /*1e70*/  FMUL.FTZ R14, R13, R2 ;  /* 0x000000020d0e7220 */ /* 0x001fca0000410000 */
[----:B------:R0:W-:Y:S02]  /*1e80*/  STS [R3], R14 ;  /* 0x0000000e03007388 */ /* 0x0001e40000000800 */
[----:B0-----:R-:W-:-:S05]  /*1e90*/  IADD3 R3, PT, PT, R3, 0x200, RZ ;  /* 0x0000020003037810 */ /* 0x001fca0007ffe0ff */
[----:B------:R-:W-:Y:S05]  /*1ea0*/  @P0 BRA `(.L_x_15864) ;  /* 0xfffffffc00e40947 */ /* 0x000fea000383ffff */
.L_x_15863:
[----:B------:R-:W-:Y:S05]  /*1eb0*/  BSYNC.RECONVERGENT B1 ;  /* 0x0000000000017941 */ /* 0x000fea0003800200 */
.L_x_15862:
        /* <DEDUP_REMOVED lines=12> */
.L_x_15867:
        /* <DEDUP_REMOVED lines=52> */
.L_x_15866:
[----:B------:R-:W-:Y:S05]  /*22c0*/  BSYNC.RECONVERGENT B1 ;  /* 0x0000000000017941 */ /* 0x000fea0003800200 */
.L_x_15865:
        /* <DEDUP_REMOVED lines=31> */
.L_x_15869:
[----:B------:R-:W-:Y:S05]  /*24c0*/  BSYNC.RECONVERGENT B1 ;  /* 0x0000000000017941 */ /* 0x000fea0003800200 */
.L_x_15868:
        /* <DEDUP_REMOVED lines=14> */
.L_x_15861:
[----:B------:R-:W-:Y:S05]  /*25b0*/  BSYNC.RECONVERGENT B0 ;  /* 0x0000000000007941 */ /* 0x000fea0003800200 */
.L_x_15860:
        /* <DEDUP_REMOVED lines=20> */
.L_x_15871:
[----:B------:R-:W-:Y:S05]  /*2700*/  BSYNC.RECONVERGENT B0 ;  /* 0x0000000000007941 */ /* 0x000fea0003800200 */
.L_x_15870:
        /* <DEDUP_REMOVED lines=27> */
.L_x_15875:
        /* <DEDUP_REMOVED lines=34> */
.L_x_15874:
        /* <DEDUP_REMOVED lines=16> */
.L_x_15873:
[----:B------:R-:W-:Y:S05]  /*2be0*/  BSYNC.RECONVERGENT B6 ;  /* 0x0000000000067941 */ /* 0x000fea0003800200 */
.L_x_15872:
        /* <DEDUP_REMOVED lines=94> */
.L_x_15939:
        /* <DEDUP_REMOVED lines=45> */
.L_x_15878:
[----:B------:R-:W-:Y:S05]  /*34a0*/  BSYNC.RECONVERGENT B0 ;  /* 0x0000000000007941 */ /* 0x000fea0003800200 */
.L_x_15877:
        /* <DEDUP_REMOVED lines=51> */
.L_x_15880:
[----:B------:R-:W-:Y:S05]  /*37e0*/  BSYNC.RECONVERGENT B0 ;  /* 0x0000000000007941 */ /* 0x000fea0003800200 */
.L_x_15879:
        /* <DEDUP_REMOVED lines=27> */
.L_x_15882:
[----:B------:R-:W-:Y:S05]  /*39a0*/  BSYNC.RECONVERGENT B0 ;  /* 0x0000000000007941 */ /* 0x000fea0003800200 */
.L_x_15881:
        /* <DEDUP_REMOVED lines=51> */
.L_x_15884:
[----:B------:R-:W-:Y:S05]  /*3ce0*/  BSYNC.RECONVERGENT B0 ;  /* 0x0000000000007941 */ /* 0x000fea0003800200 */
.L_x_15883:
        /* <DEDUP_REMOVED lines=38> */
.L_x_15847:
        /* <DEDUP_REMOVED lines=16> */
.L_x_15885:
[----:B------:R-:W-:Y:S05]  /*4050*/  EXIT ;  /* 0x000000000000794d */ /* 0x000fea0003800000 */
.L_x_15849:
[----:B------:R-:W-:Y:S02]  /*4060*/  HFMA2 R12, -RZ, RZ, 0, 9.5367431640625e-07 ;  /* 0x00000010ff0c7431 */ /* 0x000fe400000001ff */
[----:B------:R-:W-:Y:S01]  /*4070*/  IMAD.MOV.U32 R11, RZ, RZ, 0x1f ;  /* 0x0000001fff0b7424 */ /* 0x000fe200078e00ff */
[----:B------:R-:W-:-:S07]  /*4080*/  MOV R15, 0xffffffff ;  /* 0xffffffff000f7802 */ /* 0x000fce0000000f00 */
[----:B------:R-:W-:Y:S05]  /*4090*/  WARPSYNC.COLLECTIVE R15, `(.L_x_15886) ;  /* 0x000000000f087348 */ /* 0x000fea0003c00000 */
[----:B------:R0:W1:Y:S02]  /*40a0*/  SHFL.BFLY P6, R14, R13, R12, R11 ;  /* 0x0c00000c0d0e7389 */ /* 0x00006400000c000b */
[----:B01----:R-:W-:Y:S05]  /*40b0*/  ENDCOLLECTIVE ;  /* 0x000000000000791b */ /* 0x003fea0003800000 */
.L_x_15886:
[----:B------:R-:W-:Y:S01]  /*40c0*/  HFMA2 R12, -RZ, RZ, 0, 4.76837158203125e-07 ;  /* 0x00000008ff0c7431 */ /* 0x000fe200000001ff */
[----:B------:R-:W-:-:S04]  /*40d0*/  FMNMX.FTZ R0, R14, -3.40282346638528859812e+38, !PT ;  /* 0xff7fffff0e007809 */ /* 0x000fc80007810000 */
[----:B------:R-:W-:-:S07]  /*40e0*/  MOV R13, R0 ;  /* 0x00000000000d7202 */ /* 0x000fce0000000f00 */
[----:B------:R-:W-:Y:S05]  /*40f0*/  WARPSYNC.COLLECTIVE R15, `(.L_x_15887) ;  /* 0x000000000f087348 */ /* 0x000fea0003c00000 */
[----:B------:R0:W1:Y:S02]  /*4100*/  SHFL.BFLY P6, R14, R13, R12, R11 ;  /* 0x0c00000c0d0e7389 */ /* 0x00006400000c000b */
[----:B01----:R-:W-:Y:S05]  /*4110*/  ENDCOLLECTIVE ;  /* 0x000000000000791b */ /* 0x003fea0003800000 */
.L_x_15887:
[----:B------:R-:W-:Y:S02]  /*4120*/  MOV R12, 0x4 ;  /* 0x00000004000c7802 */ /* 0x000fe40000000f00 */
[----:B------:R-:W-:-:S05]  /*4130*/  FMNMX.FTZ R2, R0, R14, !PT ;  /* 0x0000000e00027209 */ /* 0x000fca0007810000 */
[----:B------:R-:W-:-:S07]  /*4140*/  IMAD.MOV.U32 R13, RZ, RZ, R2 ;  /* 0x000000ffff0d7224 */ /* 0x000fce00078e0002 */
[----:B------:R-:W-:Y:S05]  /*4150*/  WARPSYNC.COLLECTIVE R15, `(.L_x_15888) ;  /* 0x000000000f087348 */ /* 0x000fea0003c00000 */
[----:B------:R0:W1:Y:S02]  /*4160*/  SHFL.BFLY P6, R14, R13, R12, R11 ;  /* 0x0c00000c0d0e7389 */ /* 0x00006400000c000b */
[----:B01----:R-:W-:Y:S05]  /*4170*/  ENDCOLLECTIVE ;  /* 0x000000000000791b */ /* 0x003fea0003800000 */
.L_x_15888:
[----:B------:R-:W-:Y:S01]  /*4180*/  HFMA2 R12, -RZ, RZ, 0, 1.1920928955078125e-07 ;  /* 0x00000002ff0c7431 */ /* 0x000fe200000001ff */
[----:B------:R-:W-:-:S04]  /*4190*/  FMNMX.FTZ R3, R2, R14, !PT ;  /* 0x0000000e02037209 */ /* 0x000fc80007810000 */
[----:B------:R-:W-:-:S07]  /*41a0*/  MOV R13, R3 ;  /* 0x00000003000d7202 */ /* 0x000fce0000000f00 */
[----:B------:R-:W-:Y:S05]  /*41b0*/  WARPSYNC.COLLECTIVE R15, `(.L_x_15889) ;  /* 0x000000000f087348 */ /* 0x000fea0003c00000 */
[----:B------:R0:W1:Y:S02]  /*41c0*/  SHFL.BFLY P6, R14, R13, R12, R11 ;  /* 0x0c00000c0d0e7389 */ /* 0x00006400000c000b */
[----:B01----:R-:W-:Y:S05]  /*41d0*/  ENDCOLLECTIVE ;  /* 0x000000000000791b */ /* 0x003fea0003800000 */
.L_x_15889:
[----:B------:R-:W-:Y:S05]  /*41e0*/  BRA `(.L_x_15890) ;  /* 0xffffffc800907947 */ /* 0x000fea000383ffff */
.L_x_15876:
[----:B-1----:R-:W-:Y:S01]  /*41f0*/  IMAD.MOV.U32 R13, RZ, RZ, RZ ;  /* 0x000000ffff0d7224 */ /* 0x002fe200078e00ff */
[----:B0-2---:R-:W-:Y:S01]  /*4200*/  MOV R12, 0x2 ;  /* 0x00000002000c7802 */ /* 0x005fe20000000f00 */
[----:B------:R-:W-:Y:S01]  /*4210*/  HFMA2 R11, -RZ, RZ, 0, 1.847743988037109375e-06 ;  /* 0x0000001fff0b7431 */ /* 0x000fe200000001ff */
[----:B------:R-:W-:-:S07]  /*4220*/  MOV R15, 0xffffffff ;  /* 0xffffffff000f7802 */ /* 0x000fce0000000f00 */
[----:B------:R-:W-:Y:S05]  /*4230*/  WARPSYNC.COLLECTIVE R15, `(.L_x_15891) ;  /* 0x000000000f087348 */ /* 0x000fea0003c00000 */
[----:B------:R0:W1:Y:S02]  /*4240*/  SHFL.BFLY P6, R14, R13, R12, R11 ;  /* 0x0c00000c0d0e7389 */ /* 0x00006400000c000b */
[----:B01----:R-:W-:Y:S05]  /*4250*/  ENDCOLLECTIVE ;  /* 0x000000000000791b */ /* 0x003fea0003800000 */
.L_x_15891:
[----:B------:R-:W-:Y:S02]  /*4260*/  HFMA2 R12, -RZ, RZ, 0, 5.9604644775390625e-08 ;  /* 0x00000001ff0c7431 */ /* 0x000fe400000001ff */
[----:B------:R-:W-:-:S04]  /*4270*/  IMAD.MOV.U32 R39, RZ, RZ, R14 ;  /* 0x000000ffff277224 */ /* 0x000fc800078e000e */
[----:B------:R-:W-:-:S05]  /*4280*/  FADD.FTZ R39, RZ, R39 ;  /* 0x00000027ff277221 */ /* 0x000fca0000010000 */
[----:B------:R-:W-:-:S07]  /*4290*/  MOV R13, R39 ;  /* 0x00000027000d7202 */ /* 0x000fce0000000f00 */
[----:B------:R-:W-:Y:S05]  /*42a0*/  WARPSYNC.COLLECTIVE R15, `(.L_x_15892) ;  /* 0x000000000f087348 */ /* 0x000fea0003c00000 */
[----:B------:R0:W1:Y:S02]  /*42b0*/  SHFL.BFLY P6, R14, R13, R12, R11 ;  /* 0x0c00000c0d0e7389 */ /* 0x00006400000c000b */
[----:B01----:R-:W-:Y:S05]  /*42c0*/  ENDCOLLECTIVE ;  /* 0x000000000000791b */ /* 0x003fea0003800000 */
.L_x_15892:
[----:B------:R-:W-:Y:S02]  /*42d0*/  IMAD.MOV.U32 R13, RZ, RZ, RZ ;  /* 0x000000ffff0d7224 */ /* 0x000fe400078e00ff */
[----:B------:R-:W-:Y:S01]  /*42e0*/  HFMA2 R12, -RZ, RZ, 0, 1.1920928955078125e-07 ;  /* 0x00000002ff0c7431 */ /* 0x000fe200000001ff */
[----:B------:R-:W-:-:S07]  /*42f0*/  MOV R38, R14 ;  /* 0x0000000e00267202 */ /* 0x000fce0000000f00 */
[----:B------:R-:W-:Y:S05]  /*4300*/  WARPSYNC.COLLECTIVE R15, `(.L_x_15893) ;  /* 0x000000000f087348 */ /* 0x000fea0003c00000 */
[----:B------:R0:W1:Y:S02]  /*4310*/  SHFL.BFLY P6, R14, R13, R12, R11 ;  /* 0x0c00000c0d0e7389 */ /* 0x00006400000c000b */
[----:B01----:R-:W-:Y:S05]  /*4320*/  ENDCOLLECTIVE ;  /* 0x000000000000791b */ /* 0x003fea0003800000 */
.L_x_15893:
        /* <DEDUP_REMOVED lines=8> */
.L_x_15894:
[----:B------:R-:W-:Y:S01]  /*43b0*/  HFMA2 R13, -RZ, RZ, 0, 0 ;  /* 0x00000000ff0d7431 */ /* 0x000fe200000001ff */
[----:B------:R-:W-:Y:S02]  /*43c0*/  MOV R12, 0x2 ;  /* 0x00000002000c7802 */ /* 0x000fe40000000f00 */
[----:B------:R-:W-:-:S07]  /*43d0*/  MOV R3, R14 ;  /* 0x0000000e00037202 */ /* 0x000fce0000000f00 */
[----:B------:R-:W-:Y:S05]  /*43e0*/  WARPSYNC.COLLECTIVE R15, `(.L_x_15895) ;  /* 0x000000000f087348 */ /* 0x000fea0003c00000 */
[----:B------:R0:W1:Y:S02]  /*43f0*/  SHFL.BFLY P6, R14, R13, R12, R11 ;  /* 0x0c00000c0d0e7389 */ /* 0x00006400000c000b */
[----:B01----:R-:W-:Y:S05]  /*4400*/  ENDCOLLECTIVE ;  /* 0x000000000000791b */ /* 0x003fea0003800000 */
.L_x_15895:
        /* <DEDUP_REMOVED lines=8> */
.L_x_15896:
[----:B------:R-:W-:Y:S02]  /*4490*/  IMAD.MOV.U32 R13, RZ, RZ, RZ ;  /* 0x000000ffff0d7224 */ /* 0x000fe400078e00ff */
[----:B------:R-:W-:Y:S01]  /*44a0*/  HFMA2 R12, -RZ, RZ, 0, 1.1920928955078125e-07 ;  /* 0x00000002ff0c7431 */ /* 0x000fe200000001ff */
[----:B------:R-:W-:-:S07]  /*44b0*/  MOV R5, R14 ;  /* 0x0000000e00057202 */ /* 0x000fce0000000f00 */
[----:B------:R-:W-:Y:S05]  /*44c0*/  WARPSYNC.COLLECTIVE R15, `(.L_x_15897) ;  /* 0x000000000f087348 */ /* 0x000fea0003c00000 */
[----:B------:R0:W1:Y:S02]  /*44d0*/  SHFL.BFLY P6, R14, R13, R12, R11 ;  /* 0x0c00000c0d0e7389 */ /* 0x00006400000c000b */
[----:B01----:R-:W-:Y:S05]  /*44e0*/  ENDCOLLECTIVE ;  /* 0x000000000000791b */ /* 0x003fea0003800000 */
.L_x_15897:
        /* <DEDUP_REMOVED lines=8> */
.L_x_15898:
[----:B------:R-:W-:Y:S01]  /*4570*/  HFMA2 R13, -RZ, RZ, 0, 0 ;  /* 0x00000000ff0d7431 */ /* 0x000fe200000001ff */
[----:B------:R-:W-:Y:S02]  /*4580*/  MOV R12, 0x2 ;  /* 0x00000002000c7802 */ /* 0x000fe40000000f00 */
[----:B------:R-:W-:-:S07]  /*4590*/  MOV R7, R14 ;  /* 0x0000000e00077202 */ /* 0x000fce0000000f00 */
[----:B------:R-:W-:Y:S05]  /*45a0*/  WARPSYNC.COLLECTIVE R15, `(.L_x_15899) ;  /* 0x000000000f087348 */ /* 0x000fea0003c00000 */
[----:B------:R0:W1:Y:S02]  /*45b0*/  SHFL.BFLY P6, R14, R13, R12, R11 ;  /* 0x0c00000c0d0e7389 */ /* 0x00006400000c000b */
[----:B01----:R-:W-:Y:S05]  /*45c0*/  ENDCOLLECTIVE ;  /* 0x000000000000791b */ /* 0x003fea0003800000 */
.L_x_15899:
        /* <DEDUP_REMOVED lines=8> */
.L_x_15900:
[----:B------:R-:W-:Y:S02]  /*4650*/  IMAD.MOV.U32 R13, RZ, RZ, RZ ;  /* 0x000000ffff0d7224 */ /* 0x000fe400078e00ff */
[----:B------:R-:W-:Y:S01]  /*4660*/  HFMA2 R12, -RZ, RZ, 0, 1.1920928955078125e-07 ;  /* 0x00000002ff0c7431 */ /* 0x000fe200000001ff */
[----:B------:R-:W-:-:S07]  /*4670*/  MOV R9, R14 ;  /* 0x0000000e00097202 */ /* 0x000fce0000000f00 */
[----:B------:R-:W-:Y:S05]  /*4680*/  WARPSYNC.COLLECTIVE R15, `(.L_x_15901) ;  /* 0x000000000f087348 */ /* 0x000fea0003c00000 */
[----:B------:R0:W1:Y:S02]  /*4690*/  SHFL.BFLY P6, R14, R13, R12, R11 ;  /* 0x0c00000c0d0e7389 */ /* 0x00006400000c000b */
[----:B01----:R-:W-:Y:S05]  /*46a0*/  ENDCOLLECTIVE ;  /* 0x000000000000791b */ /* 0x003fea0003800000 */
.L_x_15901:
        /* <DEDUP_REMOVED lines=8> */
.L_x_15902:
[----:B------:R-:W-:Y:S01]  /*4730*/  HFMA2 R13, -RZ, RZ, 0, 0 ;  /* 0x00000000ff0d7431 */ /* 0x000fe200000001ff */
[----:B------:R-:W-:Y:S02]  /*4740*/  MOV R12, 0x2 ;  /* 0x00000002000c7802 */ /* 0x000fe40000000f00 */
[----:B------:R-:W-:-:S07]  /*4750*/  MOV R17, R14 ;  /* 0x0000000e00117202 */ /* 0x000fce0000000f00 */
[----:B------:R-:W-:Y:S05]  /*4760*/  WARPSYNC.COLLECTIVE R15, `(.L_x_15903) ;  /* 0x000000000f087348 */ /* 0x000fea0003c00000 */
[----:B------:R0:W1:Y:S02]  /*4770*/  SHFL.BFLY P6, R14, R13, R12, R11 ;  /* 0x0c00000c0d0e7389 */ /* 0x00006400000c000b */
[----:B01----:R-:W-:Y:S05]  /*4780*/  ENDCOLLECTIVE ;  /* 0x000000000000791b */ /* 0x003fea0003800000 */
.L_x_15903:
        /* <DEDUP_REMOVED lines=8> */
.L_x_15904:
[----:B------:R-:W-:Y:S02]  /*4810*/  IMAD.MOV.U32 R13, RZ, RZ, RZ ;  /* 0x000000ffff0d7224 */ /* 0x000fe400078e00ff */
[----:B------:R-:W-:Y:S01]  /*4820*/  HFMA2 R12, -RZ, RZ, 0, 1.1920928955078125e-07 ;  /* 0x00000002ff0c7431 */ /* 0x000fe200000001ff */
[----:B------:R-:W-:-:S07]  /*4830*/  MOV R19, R14 ;  /* 0x0000000e00137202 */ /* 0x000fce0000000f00 */
[----:B------:R-:W-:Y:S05]  /*4840*/  WARPSYNC.COLLECTIVE R15, `(.L_x_15905) ;  /* 0x000000000f087348 */ /* 0x000fea0003c00000 */
[----:B------:R0:W1:Y:S02]  /*4850*/  SHFL.BFLY P6, R14, R13, R12, R11 ;  /* 0x0c00000c0d0e7389 */ /* 0x00006400000c000b */
[----:B01----:R-:W-:Y:S05]  /*4860*/  ENDCOLLECTIVE ;  /* 0x000000000000791b */ /* 0x003fea0003800000 */
.L_x_15905:
        /* <DEDUP_REMOVED lines=8> */
.L_x_15906:
[----:B------:R-:W-:Y:S01]  /*48f0*/  HFMA2 R13, -RZ, RZ, 0, 0 ;  /* 0x00000000ff0d7431 */ /* 0x000fe200000001ff */
[----:B------:R-:W-:Y:S02]  /*4900*/  MOV R12, 0x2 ;  /* 0x00000002000c7802 */ /* 0x000fe40000000f00 */
[----:B------:R-:W-:-:S07]  /*4910*/  MOV R21, R14 ;  /* 0x0000000e00157202 */ /* 0x000fce0000000f00 */
[----:B------:R-:W-:Y:S05]  /*4920*/  WARPSYNC.COLLECTIVE R15, `(.L_x_15907) ;  /* 0x000000000f087348 */ /* 0x000fea0003c00000 */
[----:B------:R0:W1:Y:S02]  /*4930*/  SHFL.BFLY P6, R14, R13, R12, R11 ;  /* 0x0c00000c0d0e7389 */ /* 0x00006400000c000b */
[----:B01----:R-:W-:Y:S05]  /*4940*/  ENDCOLLECTIVE ;  /* 0x000000000000791b */ /* 0x003fea0003800000 */
.L_x_15907:
        /* <DEDUP_REMOVED lines=8> */
.L_x_15908:
[----:B------:R-:W-:Y:S02]  /*49d0*/  IMAD.MOV.U32 R13, RZ, RZ, RZ ;  /* 0x000000ffff0d7224 */ /* 0x000fe400078e00ff */
[----:B------:R-:W-:Y:S01]  /*49e0*/  HFMA2 R12, -RZ, RZ, 0, 1.1920928955078125e-07 ;  /* 0x00000002ff0c7431 */ /* 0x000fe200000001ff */
[----:B------:R-:W-:-:S07]  /*49f0*/  MOV R25, R14 ;  /* 0x0000000e00197202 */ /* 0x000fce0000000f00 */
[----:B------:R-:W-:Y:S05]  /*4a00*/  WARPSYNC.COLLECTIVE R15, `(.L_x_15909) ;  /* 0x000000000f087348 */ /* 0x000fea0003c00000 */
[----:B------:R0:W1:Y:S02]  /*4a10*/  SHFL.BFLY P6, R14, R13, R12, R11 ;  /* 0x0c00000c0d0e7389 */ /* 0x00006400000c000b */
[----:B01----:R-:W-:Y:S05]  /*4a20*/  ENDCOLLECTIVE ;  /* 0x000000000000791b */ /* 0x003fea0003800000 */
.L_x_15909:
        /* <DEDUP_REMOVED lines=8> */
.L_x_15910:
[----:B------:R-:W-:Y:S01]  /*4ab0*/  HFMA2 R13, -RZ, RZ, 0, 0 ;  /* 0x00000000ff0d7431 */ /* 0x000fe200000001ff */
[----:B------:R-:W-:Y:S02]  /*4ac0*/  MOV R12, 0x2 ;  /* 0x00000002000c7802 */ /* 0x000fe40000000f00 */
[----:B------:R-:W-:-:S07]  /*4ad0*/  MOV R27, R14 ;  /* 0x0000000e001b7202 */ /* 0x000fce0000000f00 */
[----:B------:R-:W-:Y:S05]  /*4ae0*/  WARPSYNC.COLLECTIVE R15, `(.L_x_15911) ;  /* 0x000000000f087348 */ /* 0x000fea0003c00000 */
[----:B------:R0:W1:Y:S02]  /*4af0*/  SHFL.BFLY P6, R14, R13, R12, R11 ;  /* 0x0c00000c0d0e7389 */ /* 0x00006400000c000b */
[----:B01----:R-:W-:Y:S05]  /*4b00*/  ENDCOLLECTIVE ;  /* 0x000000000000791b */ /* 0x003fea0003800000 */
.L_x_15911:
        /* <DEDUP_REMOVED lines=8> */
.L_x_15912:
[----:B------:R-:W-:Y:S02]  /*4b90*/  IMAD.MOV.U32 R13, RZ, RZ, RZ ;  /* 0x000000ffff0d7224 */ /* 0x000fe400078e00ff */
[----:B------:R-:W-:Y:S01]  /*4ba0*/  HFMA2 R12, -RZ, RZ, 0, 1.1920928955078125e-07 ;  /* 0x00000002ff0c7431 */ /* 0x000fe200000001ff */
[----:B------:R-:W-:-:S07]  /*4bb0*/  MOV R29, R14 ;  /* 0x0000000e001d7202 */ /* 0x000fce0000000f00 */
[----:B------:R-:W-:Y:S05]  /*4bc0*/  WARPSYNC.COLLECTIVE R15, `(.L_x_15913) ;  /* 0x000000000f087348 */ /* 0x000fea0003c00000 */
[----:B------:R0:W1:Y:S02]  /*4bd0*/  SHFL.BFLY P6, R14, R13, R12, R11 ;  /* 0x0c00000c0d0e7389 */ /* 0x00006400000c000b */
[----:B01----:R-:W-:Y:S05]  /*4be0*/  ENDCOLLECTIVE ;  /* 0x000000000000791b */ /* 0x003fea0003800000 */
.L_x_15913:
        /* <DEDUP_REMOVED lines=8> */
.L_x_15914:
[----:B------:R-:W-:Y:S01]  /*4c70*/  HFMA2 R13, -RZ, RZ, 0, 0 ;  /* 0x00000000ff0d7431 */ /* 0x000fe200000001ff */
[----:B------:R-:W-:Y:S02]  /*4c80*/  MOV R12, 0x2 ;  /* 0x00000002000c7802 */ /* 0x000fe40000000f00 */
[----:B------:R-:W-:-:S07]  /*4c90*/  MOV R31, R14 ;  /* 0x0000000e001f7202 */ /* 0x000fce0000000f00 */
[----:B------:R-:W-:Y:S05]  /*4ca0*/  WARPSYNC.COLLECTIVE R15, `(.L_x_15915) ;  /* 0x000000000f087348 */ /* 0x000fea0003c00000 */
[----:B------:R0:W1:Y:S02]  /*4cb0*/  SHFL.BFLY P6, R14, R13, R12, R11 ;  /* 0x0c00000c0d0e7389 */ /* 0x00006400000c000b */
[----:B01----:R-:W-:Y:S05]  /*4cc0*/  ENDCOLLECTIVE ;  /* 0x000000000000791b */ /* 0x003fea0003800000 */
.L_x_15915:
        /* <DEDUP_REMOVED lines=8> */
.L_x_15916:
[----:B------:R-:W-:Y:S02]  /*4d50*/  IMAD.MOV.U32 R13, RZ, RZ, RZ ;  /* 0x000000ffff0d7224 */ /* 0x000fe400078e00ff */
[----:B------:R-:W-:Y:S01]  /*4d60*/  HFMA2 R12, -RZ, RZ, 0, 1.1920928955078125e-07 ;  /* 0x00000002ff0c7431 */ /* 0x000fe200000001ff */
[----:B------:R-:W-:-:S07]  /*4d70*/  MOV R33, R14 ;  /* 0x0000000e00217202 */ /* 0x000fce0000000f00 */
[----:B------:R-:W-:Y:S05]  /*4d80*/  WARPSYNC.COLLECTIVE R15, `(.L_x_15917) ;  /* 0x000000000f087348 */ /* 0x000fea0003c00000 */
[----:B------:R0:W1:Y:S02]  /*4d90*/  SHFL.BFLY P6, R14, R13, R12, R11 ;  /* 0x0c00000c0d0e7389 */ /* 0x00006400000c000b */
[----:B01----:R-:W-:Y:S05]  /*4da0*/  ENDCOLLECTIVE ;  /* 0x000000000000791b */ /* 0x003fea0003800000 */
.L_x_15917:
        /* <DEDUP_REMOVED lines=8> */
.L_x_15918:
[----:B------:R-:W-:Y:S01]  /*4e30*/  HFMA2 R13, -RZ, RZ, 0, 0 ;  /* 0x00000000ff0d7431 */ /* 0x000fe200000001ff */
[----:B------:R-:W-:Y:S02]  /*4e40*/  MOV R12, 0x2 ;  /* 0x00000002000c7802 */ /* 0x000fe40000000f00 */
[----:B------:R-:W-:-:S07]  /*4e50*/  MOV R35, R14 ;  /* 0x0000000e00237202 */ /* 0x000fce0000000f00 */
[----:B------:R-:W-:Y:S05]  /*4e60*/  WARPSYNC.COLLECTIVE R15, `(.L_x_15919) ;  /* 0x000000000f087348 */ /* 0x000fea0003c00000 */
[----:B------:R0:W1:Y:S02]  /*4e70*/  SHFL.BFLY P6, R14, R13, R12, R11 ;  /* 0x0c00000c0d0e7389 */ /* 0x00006400000c000b */
[----:B01----:R-:W-:Y:S05]  /*4e80*/  ENDCOLLECTIVE ;  /* 0x000000000000791b */ /* 0x003fea0003800000 */
.L_x_15919:
[----:B------:R-:W-:Y:S01]  /*4e90*/  FADD.FTZ R34, R34, R35 ;  /* 0x0000002322227221 */ /* 0x000fe20000010000 */
[----:B------:R-:W-:Y:S02]  /*4ea0*/  HFMA2 R12, -RZ, RZ, 0, 5.9604644775390625e-08 ;  /* 0x00000001ff0c7431 */ /* 0x000fe400000001ff */
[----:B------:R-:W-:-:S04]  /*4eb0*/  FADD.FTZ R36, RZ, R14 ;  /* 0x0000000eff247221 */ /* 0x000fc80000010000 */
[----:B------:R-:W-:-:S07]  /*4ec0*/  IMAD.MOV.U32 R13, RZ, RZ, R36 ;  /* 0x000000ffff0d7224 */ /* 0x000fce00078e0024 */
[----:B------:R-:W-:Y:S05]  /*4ed0*/  WARPSYNC.COLLECTIVE R15, `(.L_x_15920) ;  /* 0x000000000f087348 */ /* 0x000fea0003c00000 */
[----:B------:R0:W1:Y:S02]  /*4ee0*/  SHFL.BFLY P6, R14, R13, R12, R11 ;  /* 0x0c00000c0d0e7389 */ /* 0x00006400000c000b */
[----:B01----:R-:W-:Y:S05]  /*4ef0*/  ENDCOLLECTIVE ;  /* 0x000000000000791b */ /* 0x003fea0003800000 */
.L_x_15920:
[----:B------:R-:W-:Y:S02]  /*4f00*/  HFMA2 R13, -RZ, RZ, 0, 0 ;  /* 0x00000000ff0d7431 */ /* 0x000fe400000001ff */
[----:B------:R-:W-:Y:S01]  /*4f10*/  IMAD.MOV.U32 R12, RZ, RZ, 0x2 ;  /* 0x00000002ff0c7424 */ /* 0x000fe200078e00ff */
[----:B------:R-:W-:-:S07]  /*4f20*/  MOV R37, R14 ;  /* 0x0000000e00257202 */ /* 0x000fce0000000f00 */
[----:B------:R-:W-:Y:S05]  /*4f30*/  WARPSYNC.COLLECTIVE R15, `(.L_x_15921) ;  /* 0x000000000f087348 */ /* 0x000fea0003c00000 */
[----:B------:R0:W1:Y:S02]  /*4f40*/  SHFL.BFLY P6, R14, R13, R12, R11 ;  /* 0x0c00000c0d0e7389 */ /* 0x00006400000c000b */
[----:B01----:R-:W-:Y:S05]  /*4f50*/  ENDCOLLECTIVE ;  /* 0x000000000000791b */ /* 0x003fea0003800000 */
.L_x_15921:
[----:B------:R-:W-:Y:S01]  /*4f60*/  FADD.FTZ R37, R36, R37 ;  /* 0x0000002524257221 */ /* 0x000fe20000010000 */
[----:B------:R-:W-:Y:S02]  /*4f70*/  HFMA2 R12, -RZ, RZ, 0, 5.9604644775390625e-08 ;  /* 0x00000001ff0c7431 */ /* 0x000fe400000001ff */
[----:B------:R-:W-:-:S05]  /*4f80*/  FADD.FTZ R3, RZ, R14 ;  /* 0x0000000eff037221 */ /* 0x000fca0000010000 */
[----:B------:R-:W-:-:S07]  /*4f90*/  MOV R13, R3 ;  /* 0x00000003000d7202 */ /* 0x000fce0000000f00 */
[----:B------:R-:W-:Y:S05]  /*4fa0*/  WARPSYNC.COLLECTIVE R15, `(.L_x_15922) ;  /* 0x000000000f087348 */ /* 0x000fea0003c00000 */
[----:B------:R0:W1:Y:S02]  /*4fb0*/  SHFL.BFLY P6, R14, R13, R12, R11 ;  /* 0x0c00000c0d0e7389 */ /* 0x00006400000c000b */
[----:B01----:R-:W-:Y:S05]  /*4fc0*/  ENDCOLLECTIVE ;  /* 0x000000000000791b */ /* 0x003fea0003800000 */
.L_x_15922:
[----:B------:R-:W-:Y:S02]  /*4fd0*/  IMAD.MOV.U32 R13, RZ, RZ, RZ ;  /* 0x000000ffff0d7224 */ /* 0x000fe400078e00ff */
[----:B------:R-:W-:Y:S01]  /*4fe0*/  HFMA2 R12, -RZ, RZ, 0, 1.1920928955078125e-07 ;  /* 0x00000002ff0c7431 */ /* 0x000fe200000001ff */
[----:B------:R-:W-:-:S07]  /*4ff0*/  MOV R40, R14 ;  /* 0x0000000e00287202 */ /* 0x000fce0000000f00 */
[----:B------:R-:W-:Y:S05]  /*5000*/  WARPSYNC.COLLECTIVE R15, `(.L_x_15923) ;  /* 0x000000000f087348 */ /* 0x000fea0003c00000 */
[----:B------:R0:W1:Y:S02]  /*5010*/  SHFL.BFLY P6, R14, R13, R12, R11 ;  /* 0x0c00000c0d0e7389 */ /* 0x00006400000c000b */
[----:B01----:R-:W-:Y:S05]  /*5020*/  ENDCOLLECTIVE ;  /* 0x000000000000791b */ /* 0x003fea0003800000 */
.L_x_15923:
[----:B------:R-:W-:Y:S01]  /*5030*/  FADD.FTZ R3, R3, R40 ;  /* 0x0000002803037221 */ /* 0x000fe20000010000 */
[----:B------:R-:W-:Y:S02]  /*5040*/  HFMA2 R12, -RZ, RZ, 0, 5.9604644775390625e-08 ;  /* 0x00000001ff0c7431 */ /* 0x000fe400000001ff */
[----:B------:R-:W-:-:S05]  /*5050*/  FADD.FTZ R5, RZ, R14 ;  /* 0x0000000eff057221 */ /* 0x000fca0000010000 */
[----:B------:R-:W-:-:S07]  /*5060*/  MOV R13, R5 ;  /* 0x00000005000d7202 */ /* 0x000fce0000000f00 */
[----:B------:R-:W-:Y:S05]  /*5070*/  WARPSYNC.COLLECTIVE R15, `(.L_x_15924) ;  /* 0x000000000f087348 */ /* 0x000fea0003c00000 */
[----:B------:R0:W1:Y:S02]  /*5080*/  SHFL.BFLY P6, R14, R13, R12, R11 ;  /* 0x0c00000c0d0e7389 */ /* 0x00006400000c000b */
[----:B01----:R-:W-:Y:S05]  /*5090*/  ENDCOLLECTIVE ;  /* 0x000000000000791b */ /* 0x003fea0003800000 */
.L_x_15924:
[----:B------:R-:W-:Y:S01]  /*50a0*/  MOV R13, RZ ;  /* 0x000000ff000d7202 */ /* 0x000fe20000000f00 */
[----:B------:R-:W-:Y:S02]  /*50b0*/  HFMA2 R12, -RZ, RZ, 0, 1.1920928955078125e-07 ;  /* 0x00000002ff0c7431 */ /* 0x000fe400000001ff */
[----:B------:R-:W-:-:S07]  /*50c0*/  IMAD.MOV.U32 R32, RZ, RZ, R14 ;  /* 0x000000ffff207224 */ /* 0x000fce00078e000e */
[----:B------:R-:W-:Y:S05]  /*50d0*/  WARPSYNC.COLLECTIVE R15, `(.L_x_15925) ;  /* 0x000000000f087348 */ /* 0x000fea0003c00000 */
[----:B------:R0:W1:Y:S02]  /*50e0*/  SHFL.BFLY P6, R14, R13, R12, R11 ;  /* 0x0c00000c0d0e7389 */ /* 0x00006400000c000b */
[----:B01----:R-:W-:Y:S05]  /*50f0*/  ENDCOLLECTIVE ;  /* 0x000000000000791b */ /* 0x003fea0003800000 */
.L_x_15925:
        /* <DEDUP_REMOVED lines=8> */
.L_x_15926:
[----:B------:R-:W-:Y:S02]  /*5180*/  HFMA2 R13, -RZ, RZ, 0, 0 ;  /* 0x00000000ff0d7431 */ /* 0x000fe400000001ff */
[----:B------:R-:W-:Y:S01]  /*5190*/  IMAD.MOV.U32 R12, RZ, RZ, 0x2 ;  /* 0x00000002ff0c7424 */ /* 0x000fe200078e00ff */
[----:B------:R-:W-:-:S07]  /*51a0*/  MOV R42, R14 ;  /* 0x0000000e002a7202 */ /* 0x000fce0000000f00 */
[----:B------:R-:W-:Y:S05]  /*51b0*/  WARPSYNC.COLLECTIVE R15, `(.L_x_15927) ;  /* 0x000000000f087348 */ /* 0x000fea0003c00000 */
[----:B------:R0:W1:Y:S02]  /*51c0*/  SHFL.BFLY P6, R14, R13, R12, R11 ;  /* 0x0c00000c0d0e7389 */ /* 0x00006400000c000b */
[----:B01----:R-:W-:Y:S05]  /*51d0*/  ENDCOLLECTIVE ;  /* 0x000000000000791b */ /* 0x003fea0003800000 */
.L_x_15927:
        /* <DEDUP_REMOVED lines=8> */
.L_x_15928:
[----:B------:R-:W-:Y:S01]  /*5260*/  MOV R13, RZ ;  /* 0x000000ff000d7202 */ /* 0x000fe20000000f00 */
[----:B------:R-:W-:Y:S02]  /*5270*/  HFMA2 R12, -RZ, RZ, 0, 1.1920928955078125e-07 ;  /* 0x00000002ff0c7431 */ /* 0x000fe400000001ff */
[----:B------:R-:W-:-:S07]  /*5280*/  IMAD.MOV.U32 R17, RZ, RZ, R14 ;  /* 0x000000ffff117224 */ /* 0x000fce00078e000e */
[----:B------:R-:W-:Y:S05]  /*5290*/  WARPSYNC.COLLECTIVE R15, `(.L_x_15929) ;  /* 0x000000000f087348 */ /* 0x000fea0003c00000 */
[----:B------:R0:W1:Y:S02]  /*52a0*/  SHFL.BFLY P6, R14, R13, R12, R11 ;  /* 0x0c00000c0d0e7389 */ /* 0x00006400000c000b */
[----:B01----:R-:W-:Y:S05]  /*52b0*/  ENDCOLLECTIVE ;  /* 0x000000000000791b */ /* 0x003fea0003800000 */
.L_x_15929:
        /* <DEDUP_REMOVED lines=8> */
.L_x_15930:
[----:B------:R-:W-:Y:S02]  /*5340*/  HFMA2 R13, -RZ, RZ, 0, 0 ;  /* 0x00000000ff0d7431 */ /* 0x000fe400000001ff */
[----:B------:R-:W-:Y:S01]  /*5350*/  IMAD.MOV.U32 R12, RZ, RZ, 0x2 ;  /* 0x00000002ff0c7424 */ /* 0x000fe200078e00ff */
[----:B------:R-:W-:-:S07]  /*5360*/  MOV R40, R14 ;  /* 0x0000000e00287202 */ /* 0x000fce0000000f00 */
[----:B------:R-:W-:Y:S05]  /*5370*/  WARPSYNC.COLLECTIVE R15, `(.L_x_15931) ;  /* 0x000000000f087348 */ /* 0x000fea0003c00000 */
[----:B------:R0:W1:Y:S02]  /*5380*/  SHFL.BFLY P6, R14, R13, R12, R11 ;  /* 0x0c00000c0d0e7389 */ /* 0x00006400000c000b */
[----:B01----:R-:W-:Y:S05]  /*5390*/  ENDCOLLECTIVE ;  /* 0x000000000000791b */ /* 0x003fea0003800000 */
.L_x_15931:
        /* <DEDUP_REMOVED lines=8> */
.L_x_15932:
[----:B------:R-:W-:Y:S01]  /*5420*/  MOV R13, RZ ;  /* 0x000000ff000d7202 */ /* 0x000fe20000000f00 */
[----:B------:R-:W-:Y:S02]  /*5430*/  HFMA2 R12, -RZ, RZ, 0, 1.1920928955078125e-07 ;  /* 0x00000002ff0c7431 */ /* 0x000fe400000001ff */
[----:B------:R-:W-:-:S07]  /*5440*/  IMAD.MOV.U32 R27, RZ, RZ, R14 ;  /* 0x000000ffff1b7224 */ /* 0x000fce00078e000e */
[----:B------:R-:W-:Y:S05]  /*5450*/  WARPSYNC.COLLECTIVE R15, `(.L_x_15933) ;  /* 0x000000000f087348 */ /* 0x000fea0003c00000 */
[----:B------:R0:W1:Y:S02]  /*5460*/  SHFL.BFLY P6, R14, R13, R12, R11 ;  /* 0x0c00000c0d0e7389 */ /* 0x00006400000c000b */
[----:B01----:R-:W-:Y:S05]  /*5470*/  ENDCOLLECTIVE ;  /* 0x000000000000791b */ /* 0x003fea0003800000 */
.L_x_15933:
        /* <DEDUP_REMOVED lines=8> */
.L_x_15934:
[----:B------:R-:W-:Y:S02]  /*5500*/  HFMA2 R13, -RZ, RZ, 0, 0 ;  /* 0x00000000ff0d7431 */ /* 0x000fe400000001ff */
[----:B------:R-:W-:Y:S01]  /*5510*/  IMAD.MOV.U32 R12, RZ, RZ, 0x2 ;  /* 0x00000002ff0c7424 */ /* 0x000fe200078e00ff */
[----:B------:R-:W-:-:S07]  /*5520*/  MOV R44, R14 ;  /* 0x0000000e002c7202 */ /* 0x000fce0000000f00 */
[----:B------:R-:W-:Y:S05]  /*5530*/  WARPSYNC.COLLECTIVE R15, `(.L_x_15935) ;  /* 0x000000000f087348 */ /* 0x000fea0003c00000 */
[----:B------:R0:W1:Y:S02]  /*5540*/  SHFL.BFLY P6, R14, R13, R12, R11 ;  /* 0x0c00000c0d0e7389 */ /* 0x00006400000c000b */
[----:B01----:R-:W-:Y:S05]  /*5550*/  ENDCOLLECTIVE ;  /* 0x000000000000791b */ /* 0x003fea0003800000 */
.L_x_15935:
[----:B------:R-:W-:Y:S01]  /*5560*/  FADD.FTZ R44, R21, R44 ;  /* 0x0000002c152c7221 */ /* 0x000fe20000010000 */
[----:B------:R-:W-:Y:S02]  /*5570*/  HFMA2 R12, -RZ, RZ, 0, 5.9604644775390625e-08 ;  /* 0x00000001ff0c7431 */ /* 0x000fe400000001ff */
[----:B------:R-:W-:-:S05]  /*5580*/  FADD.FTZ R25, RZ, R14 ;  /* 0x0000000eff197221 */ /* 0x000fca0000010000 */
[----:B------:R-:W-:-:S07]  /*5590*/  MOV R13, R25 ;  /* 0x00000019000d7202 */ /* 0x000fce0000000f00 */
[----:B------:R-:W-:Y:S05]  /*55a0*/  WARPSYNC.COLLECTIVE R15, `(.L_x_15936) ;  /* 0x000000000f087348 */ /* 0x000fea0003c00000 */
[----:B------:R0:W1:Y:S02]  /*55b0*/  SHFL.BFLY P6, R14, R13, R12, R11 ;  /* 0x0c00000c0d0e7389 */ /* 0x00006400000c000b */
[----:B01----:R-:W-:Y:S05]  /*55c0*/  ENDCOLLECTIVE ;  /* 0x000000000000791b */ /* 0x003fea0003800000 */
.L_x_15936:
[----:B------:R-:W-:Y:S01]  /*55d0*/  MOV R13, RZ ;  /* 0x000000ff000d7202 */ /* 0x000fe20000000f00 */
[----:B------:R-:W-:Y:S02]  /*55e0*/  IMAD.MOV.U32 R12, RZ, RZ, 0x2 ;  /* 0x00000002ff0c7424 */ /* 0x000fe400078e00ff */
[----:B------:R-:W-:-:S07]  /*55f0*/  FADD.FTZ R9, R25, R14 ;  /* 0x0000000e19097221 */ /* 0x000fce0000010000 */
[----:B------:R-:W-:Y:S05]  /*5600*/  WARPSYNC.COLLECTIVE R15, `(.L_x_15937) ;  /* 0x000000000f087348 */ /* 0x000fea0003c00000 */
[----:B------:R0:W1:Y:S02]  /*5610*/  SHFL.BFLY P6, R14, R13, R12, R11 ;  /* 0x0c00000c0d0e7389 */ /* 0x00006400000c000b */
[----:B01----:R-:W-:Y:S05]  /*5620*/  ENDCOLLECTIVE ;  /* 0x000000000000791b */ /* 0x003fea0003800000 */
.L_x_15937:
[----:B------:R-:W-:Y:S01]  /*5630*/  HFMA2 R12, -RZ, RZ, 0, 5.9604644775390625e-08 ;  /* 0x00000001ff0c7431 */ /* 0x000fe200000001ff */
[----:B------:R-:W-:-:S05]  /*5640*/  MOV R29, R14 ;  /* 0x0000000e001d7202 */ /* 0x000fca0000000f00 */
[----:B------:R-:W-:-:S05]  /*5650*/  FADD.FTZ R29, RZ, R29 ;  /* 0x0000001dff1d7221 */ /* 0x000fca0000010000 */
[----:B------:R-:W-:-:S07]  /*5660*/  MOV R13, R29 ;  /* 0x0000001d000d7202 */ /* 0x000fce0000000f00 */
[----:B------:R-:W-:Y:S05]  /*5670*/  WARPSYNC.COLLECTIVE R15, `(.L_x_15938) ;  /* 0x000000000f087348 */ /* 0x000fea0003c00000 */
[----:B------:R0:W1:Y:S02]  /*5680*/  SHFL.BFLY P6, R14, R13, R12, R11 ;  /* 0x0c00000c0d0e7389 */ /* 0x00006400000c000b */
[----:B01----:R-:W-:Y:S05]  /*5690*/  ENDCOLLECTIVE ;  /* 0x000000000000791b */ /* 0x003fea0003800000 */
.L_x_15938:
[----:B------:R-:W-:Y:S05]  /*56a0*/  BRA `(.L_x_15939) ;  /* 0xffffffd800c87947 */ /* 0x000fea000383ffff */
.L_x_15940:
        /* <DEDUP_REMOVED lines=13> */
.L_x_27455:


//--------------------- .text._ZN4vllm25paged_attention_v2_kernelIfhLi128ELi16ELi128ELNS_18Fp8KVCacheDataTypeE1ELb1ELi512EEEvPfS2_PT_PKS3_PKT0_S9_ifPKiSB_iPKfiiiSD_SD_iiiii --------------------------
	.section	.text._ZN4vllm25paged_attention_v2_kernelIfhLi128ELi16ELi128ELNS_18Fp8KVCacheDataTypeE1ELb1ELi512EEEvPfS2_PT_PKS3_PKT0_S9_ifPKiSB_iPKfiiiSD_SD_iiiii,"ax",@progbits
	.align	128
        .global         _ZN4vllm25paged_attention_v2_kernelIfhLi128ELi16ELi128ELNS_18Fp8KVCacheDataTypeE1ELb1ELi512EEEvPfS2_PT_PKS3_PKT0_S9_ifPKiSB_iPKfiiiSD_SD_iiiii
        .type           _ZN4vllm25paged_attention_v2_kernelIfhLi128ELi16ELi128ELNS_18Fp8KVCacheDataTypeE1ELb1ELi512EEEvPfS2_PT_PKS3_PKT0_S9_ifPKiSB_iPKfiiiSD_SD_iiiii,@function
        .size           _ZN4vllm25paged_attention_v2_kernelIfhLi128ELi16ELi128ELNS_18Fp8KVCacheDataTypeE1ELb1ELi512EEEvPfS2_PT_PKS3_PKT0_S9_ifPKiSB_iPKfiiiSD_SD_iiiii,(.L_x_27456 - _ZN4vllm25paged_attention_v2_kernelIfhLi128ELi16ELi128ELNS_18Fp8KVCacheDataTypeE1ELb1ELi512EEEvPfS2_PT_PKS3_PKT0_S9_ifPKiSB_iPKfiiiSD_SD_iiiii)
        .other          _ZN4vllm25paged_attention_v2_kernelIfhLi128ELi16ELi128ELNS_18Fp8KVCacheDataTypeE1ELb1ELi512EEEvPfS2_PT_PKS3_PKT0_S9_ifPKiSB_iPKfiiiSD_SD_iiiii,@"STO_CUDA_ENTRY STV_DEFAULT"
_ZN4vllm25paged_attention_v2_kernelIfhLi128ELi16ELi128ELNS_18Fp8KVCacheDataTypeE1ELb1ELi512EEEvPfS2_PT_PKS3_PKT0_S9_ifPKiSB_iPKfiiiSD_SD_iiiii:
.text._ZN4vllm25paged_attention_v2_kernelIfhLi128ELi16ELi128ELNS_18Fp8KVCacheDataTypeE1ELb1ELi512EEEvPfS2_PT_PKS3_PKT0_S9_ifPKiSB_iPKfiiiSD_SD_iiiii:
        /* <DEDUP_REMOVED lines=110> */
.L_x_15941:
        /* <DEDUP_REMOVED lines=24> */
.L_x_15945:
        /* <DEDUP_REMOVED lines=41> */
.L_x_15943:
[----:B------:R-:W-:Y:S05]  /*0af0*/  BSYNC.RECONVERGENT B6 ;  /* 0x0000000000067941 */ /* 0x000fea0003800200 */
.L_x_15942:
        /* <DEDUP_REMOVED lines=12> */
.L_x_15987:
        /* <DEDUP_REMOVED lines=41> */
.L_x_15951:
        /* <DEDUP_REMOVED lines=11> */
.L_x_15950:
[----:B------:R-:W-:Y:S05]  /*0f00*/  BSYNC.RECONVERGENT B1 ;  /* 0x0000000000017941 */ /* 0x000fea0003800200 */
.L_x_15949:
        /* <DEDUP_REMOVED lines=12> */
.L_x_15954:
        /* <DEDUP_REMOVED lines=100> */
.L_x_15953:
[----:B------:R-:W-:Y:S05]  /*1610*/  BSYNC.RECONVERGENT B1 ;  /* 0x0000000000017941 */ /* 0x000fea0003800200 */
.L_x_15952:
        /* <DEDUP_REMOVED lines=55> */
.L_x_15956:
[----:B------:R-:W-:Y:S05]  /*1990*/  BSYNC.RECONVERGENT B1 ;  /* 0x0000000000017941 */ /* 0x000fea0003800200 */
.L_x_15955:
        /* <DEDUP_REMOVED lines=26> */
.L_x_15948:
[----:B------:R-:W-:Y:S05]  /*1b40*/  BSYNC.RECONVERGENT B0 ;  /* 0x0000000000007941 */ /* 0x000fea0003800200 */
.L_x_15947:
        /* <DEDUP_REMOVED lines=41> */
.L_x_15961:
[----:B------:R-:W1:Y:S01]  /*1de0*/  LDS R15, [R13] ;  /* 0x000000000d0f7984 */ /* 0x000e620000000800 */
[----:B------:R-:W-:-:S04]  /*1df0*/  IADD3 R14, PT, PT, R14, 0x1, RZ ;  /* 0x000000010e0e7810 */ /* 0x000fc80007ffe0ff */
[----:B------:R-:W-:Y:S01]  /*1e00*/  ISETP.NE.AND P0, PT, R14, RZ, PT ;  /* 0x000000ff0e00720c */ /* 0x000fe20003f05270 */
[----:B-1----:R-:W-:-:S05]  /*1e10*/  FMUL.FTZ R20, R15, R8 ;  /* 0x000000080f147220 */ /* 0x002fca0000410000 */
[----:B------:R1:W-:Y:S02]  /*1e20*/  STS [R13], R20 ;  /* 0x000000140d007388 */ /* 0x0003e40000000800 */
[----:B-1----:R-:W-:-:S05]  /*1e30*/  IADD3 R13, PT, PT, R13, 0x200, RZ ;  /* 0x000002000d0d7810 */ /* 0x002fca0007ffe0ff */
[----:B------:R-:W-:Y:S05]  /*1e40*/  @P0 BRA `(.L_x_15961) ;  /* 0xfffffffc00e40947 */ /* 0x000fea000383ffff */
.L_x_15960:
[----:B------:R-:W-:Y:S05]  /*1e50*/  BSYNC.RECONVERGENT B1 ;  /* 0x0000000000017941 */ /* 0x000fea0003800200 */
.L_x_15959:
        /* <DEDUP_REMOVED lines=12> */
.L_x_15964:
        /* <DEDUP_REMOVED lines=52> */
.L_x_15963:
[----:B------:R-:W-:Y:S05]  /*2260*/  BSYNC.RECONVERGENT B1 ;  /* 0x0000000000017941 */ /* 0x000fea0003800200 */
.L_x_15962:
        /* <DEDUP_REMOVED lines=31> */
.L_x_15966:
[----:B------:R-:W-:Y:S05]  /*2460*/  BSYNC.RECONVERGENT B1 ;  /* 0x0000000000017941 */ /* 0x000fea0003800200 */
.L_x_15965:
        /* <DEDUP_REMOVED lines=14> */
.L_x_15958:
[----:B------:R-:W-:Y:S05]  /*2550*/  BSYNC.RECONVERGENT B0 ;  /* 0x0000000000007941 */ /* 0x000fea0003800200 */
.L_x_15957:
        /* <DEDUP_REMOVED lines=18> */
.L_x_15968:
[----:B------:R-:W-:Y:S05]  /*2680*/  BSYNC.RECONVERGENT B0 ;  /* 0x0000000000007941 */ /* 0x000fea0003800200 */
.L_x_15967:
        /* <DEDUP_REMOVED lines=27> */
.L_x_15972:
        /* <DEDUP_REMOVED lines=34> */
.L_x_15971:
        /* <DEDUP_REMOVED lines=16> */
.L_x_15970:
[----:B------:R-:W-:Y:S05]  /*2b60*/  BSYNC.RECONVERGENT B6 ;  /* 0x0000000000067941 */ /* 0x000fea0003800200 */
.L_x_15969:
        /* <DEDUP_REMOVED lines=63> */
.L_x_16020:
        /* <DEDUP_REMOVED lines=31> */
.L_x_15975:
[----:B------:R-:W-:Y:S05]  /*3150*/  BSYNC.RECONVERGENT B0 ;  /* 0x0000000000007941 */ /* 0x000fea0003800200 */
.L_x_15974:
        /* <DEDUP_REMOVED lines=45> */
.L_x_15977:
[----:B------:R-:W-:Y:S05]  /*3430*/  BSYNC.RECONVERGENT B0 ;  /* 0x0000000000007941 */ /* 0x000fea0003800200 */
.L_x_15976:
        /* <DEDUP_REMOVED lines=20> */
.L_x_15979:
[----:B------:R-:W-:Y:S05]  /*3580*/  BSYNC.RECONVERGENT B0 ;  /* 0x0000000000007941 */ /* 0x000fea0003800200 */
.L_x_15978:
        /* <DEDUP_REMOVED lines=35> */
.L_x_15981:
[----:B------:R-:W-:Y:S05]  /*37c0*/  BSYNC.RECONVERGENT B0 ;  /* 0x0000000000007941 */ /* 0x000fea0003800200 */
.L_x_15980:
        /* <DEDUP_REMOVED lines=30> */
.L_x_15944:
        /* <DEDUP_REMOVED lines=16> */
.L_x_15982:
[----:B------:R-:W-:Y:S05]  /*3ab0*/  EXIT ;  /* 0x000000000000794d */ /* 0x000fea0003800000 */
.L_x_15946:
[----:B------:R-:W-:Y:S02]  /*3ac0*/  IMAD.MOV.U32 R12, RZ, RZ, 0x10 ;  /* 0x00000010ff0c7424 */ /* 0x000fe400078e00ff */
[----:B------:R-:W-:Y:S01]  /*3ad0*/  HFMA2 R11, -RZ, RZ, 0, 1.847743988037109375e-06 ;  /* 0x0000001fff0b7431 */ /* 0x000fe200000001ff */
[----:B------:R-:W-:-:S07]  /*3ae0*/  MOV R15, 0xffffffff ;  /* 0xffffffff000f7802 */ /* 0x000fce0000000f00 */
[----:B------:R-:W-:Y:S05]  /*3af0*/  WARPSYNC.COLLECTIVE R15, `(.L_x_15983) ;  /* 0x000000000f087348 */ /* 0x000fea0003c00000 */
[----:B------:R0:W1:Y:S02]  /*3b00*/  SHFL.BFLY P6, R14, R13, R12, R11 ;  /* 0x0c00000c0d0e7389 */ /* 0x00006400000c000b */
[----:B01----:R-:W-:Y:S05]  /*3b10*/  ENDCOLLECTIVE ;  /* 0x000000000000791b */ /* 0x003fea0003800000 */
.L_x_15983:
[----:B------:R-:W-:Y:S01]  /*3b20*/  HFMA2 R12, -RZ, RZ, 0, 4.76837158203125e-07 ;  /* 0x00000008ff0c7431 */ /* 0x000fe200000001ff */
[----:B------:R-:W-:-:S05]  /*3b30*/  FMNMX.FTZ R0, R14, -3.40282346638528859812e+38, !PT ;  /* 0xff7fffff0e007809 */ /* 0x000fca0007810000 */
[----:B------:R-:W-:-:S07]  /*3b40*/  IMAD.MOV.U32 R13, RZ, RZ, R0 ;  /* 0x000000ffff0d7224 */ /* 0x000fce00078e0000 */
[----:B------:R-:W-:Y:S05]  /*3b50*/  WARPSYNC.COLLECTIVE R15, `(.L_x_15984) ;  /* 0x000000000f087348 */ /* 0x000fea0003c00000 */
[----:B------:R0:W1:Y:S02]  /*3b60*/  SHFL.BFLY P6, R14, R13, R12, R11 ;  /* 0x0c00000c0d0e7389 */ /* 0x00006400000c000b */
[----:B01----:R-:W-:Y:S05]  /*3b70*/  ENDCOLLECTIVE ;  /* 0x000000000000791b */ /* 0x003fea0003800000 */
.L_x_15984:
[----:B------:R-:W-:Y:S01]  /*3b80*/  IMAD.MOV.U32 R12, RZ, RZ, 0x4 ;  /* 0x00000004ff0c7424 */ /* 0x000fe200078e00ff */
[----:B------:R-:W-:-:S04]  /*3b90*/  FMNMX.FTZ R2, R0, R14, !PT ;  /* 0x0000000e00027209 */ /* 0x000fc80007810000 */
[----:B------:R-:W-:-:S07]  /*3ba0*/  MOV R13, R2 ;  /* 0x00000002000d7202 */ /* 0x000fce0000000f00 */
[----:B------:R-:W-:Y:S05]  /*3bb0*/  WARPSYNC.COLLECTIVE R15, `(.L_x_15985) ;  /* 0x000000000f087348 */ /* 0x000fea0003c00000 */
[----:B------:R0:W1:Y:S02]  /*3bc0*/  SHFL.BFLY P6, R14, R13, R12, R11 ;  /* 0x0c00000c0d0e7389 */ /* 0x00006400000c000b */
[----:B01----:R-:W-:Y:S05]  /*3bd0*/  ENDCOLLECTIVE ;  /* 0x000000000000791b */ /* 0x003fea0003800000 */
.L_x_15985:
[----:B------:R-:W-:Y:S01]  /*3be0*/  HFMA2 R12, -RZ, RZ, 0, 1.1920928955078125e-07 ;  /* 0x00000002ff0c7431 */ /* 0x000fe200000001ff */
[----:B------:R-:W-:-:S04]  /*3bf0*/  FMNMX.FTZ R3, R2, R14, !PT ;  /* 0x0000000e02037209 */ /* 0x000fc80007810000 */
[----:B------:R-:W-:-:S07]  /*3c00*/  MOV R13, R3 ;  /* 0x00000003000d7202 */ /* 0x000fce0000000f00 */
[----:B------:R-:W-:Y:S05]  /*3c10*/  WARPSYNC.COLLECTIVE R15, `(.L_x_15986) ;  /* 0x000000000f087348 */ /* 0x000fea0003c00000 */
[----:B------:R0:W1:Y:S02]  /*3c20*/  SHFL.BFLY P6, R14, R13, R12, R11 ;  /* 0x0c00000c0d0e7389 */ /* 0x00006400000c000b */
[----:B01----:R-:W-:Y:S05]  /*3c30*/  ENDCOLLECTIVE ;  /* 0x000000000000791b */ /* 0x003fea0003800000 */
.L_x_15986:
[----:B------:R-:W-:Y:S05]  /*3c40*/  BRA `(.L_x_15987) ;  /* 0xffffffcc00dc7947 */ /* 0x000fea000383ffff */
.L_x_15973:
[----:B--23--:R-:W-:Y:S01]  /*3c50*/  IMAD.MOV.U32 R13, RZ, RZ, RZ ;  /* 0x000000ffff0d7224 */ /* 0x00cfe200078e00ff */
[----:B------:R-:W-:Y:S01]  /*3c60*/  MOV R12, 0x2 ;  /* 0x00000002000c7802 */ /* 0x000fe20000000f00 */
[----:B------:R-:W-:Y:S02]  /*3c70*/  HFMA2 R11, -RZ, RZ, 0, 1.847743988037109375e-06 ;  /* 0x0000001fff0b7431 */ /* 0x000fe400000001ff */
[----:B------:R-:W-:-:S07]  /*3c80*/  IMAD.MOV.U32 R15, RZ, RZ, -0x1 ;  /* 0xffffffffff0f7424 */ /* 0x000fce00078e00ff */
[----:B01----:R-:W-:Y:S05]  /*3c90*/  WARPSYNC.COLLECTIVE R15, `(.L_x_15988) ;  /* 0x000000000f087348 */ /* 0x003fea0003c00000 */
[----:B------:R2:W3:Y:S02]  /*3ca0*/  SHFL.BFLY P6, R14, R13, R12, R11 ;  /* 0x0c00000c0d0e7389 */ /* 0x0004e400000c000b */
[----:B0123--:R-:W-:Y:S05]  /*3cb0*/  ENDCOLLECTIVE ;  /* 0x000000000000791b */ /* 0x00ffea0003800000 */
.L_x_15988:
[----:B------:R-:W-:Y:S02]  /*3cc0*/  HFMA2 R12, -RZ, RZ, 0, 5.9604644775390625e-08 ;  /* 0x00000001ff0c7431 */ /* 0x000fe400000001ff */
[----:B------:R-:W-:-:S05]  /*3cd0*/  FADD.FTZ R3, RZ, R14 ;  /* 0x0000000eff037221 */ /* 0x000fca0000010000 */
[----:B------:R-:W-:-:S07]  /*3ce0*/  MOV R13, R3 ;  /* 0x00000003000d7202 */ /* 0x000fce0000000f00 */
[----:B------:R-:W-:Y:S05]  /*3cf0*/  WARPSYNC.COLLECTIVE R15, `(.L_x_15989) ;  /* 0x000000000f087348 */ /* 0x000fea0003c00000 */
[----:B------:R0:W1:Y:S02]  /*3d00*/  SHFL.BFLY P6, R14, R13, R12, R11 ;  /* 0x0c00000c0d0e7389 */ /* 0x00006400000c000b */
[----:B01----:R-:W-:Y:S05]  /*3d10*/  ENDCOLLECTIVE ;  /* 0x000000000000791b */ /* 0x003fea0003800000 */
.L_x_15989:
[----:B------:R-:W-:Y:S01]  /*3d20*/  MOV R13, RZ ;  /* 0x000000ff000d7202 */ /* 0x000fe20000000f00 */
[----:B------:R-:W-:Y:S02]  /*3d30*/  HFMA2 R12, -RZ, RZ, 0, 1.1920928955078125e-07 ;  /* 0x00000002ff0c7431 */ /* 0x000fe400000001ff */
[----:B------:R-:W-:-:S07]  /*3d40*/  IMAD.MOV.U32 R20, RZ, RZ, R14 ;  /* 0x000000ffff147224 */ /* 0x000fce00078e000e */
[----:B------:R-:W-:Y:S05]  /*3d50*/  WARPSYNC.COLLECTIVE R15, `(.L_x_15990) ;  /* 0x000000000f087348 */ /* 0x000fea0003c00000 */
[----:B------:R0:W1:Y:S02]  /*3d60*/  SHFL.BFLY P6, R14, R13, R12, R11 ;  /* 0x0c00000c0d0e7389 */ /* 0x00006400000c000b */
[----:B01----:R-:W-:Y:S05]  /*3d70*/  ENDCOLLECTIVE ;  /* 0x000000000000791b */ /* 0x003fea0003800000 */
.L_x_15990:
[----:B------:R-:W-:Y:S01]  /*3d80*/  FADD.FTZ R20, R3, R20 ;  /* 0x0000001403147221 */ /* 0x000fe20000010000 */
[----:B------:R-:W-:Y:S01]  /*3d90*/  MOV R12, 0x1 ;  /* 0x00000001000c7802 */ /* 0x000fe20000000f00 */
[----:B------:R-:W-:-:S04]  /*3da0*/  FADD.FTZ R2, RZ, R14 ;  /* 0x0000000eff027221 */ /* 0x000fc80000010000 */
[----:B------:R-:W-:-:S07]  /*3db0*/  IMAD.MOV.U32 R13, RZ, RZ, R2 ;  /* 0x000000ffff0d7224 */ /* 0x000fce00078e0002 */
[----:B------:R-:W-:Y:S05]  /*3dc0*/  WARPSYNC.COLLECTIVE R15, `(.L_x_15991) ;  /* 0x000000000f087348 */ /* 0x000fea0003c00000 */
[----:B------:R0:W1:Y:S02]  /*3dd0*/  SHFL.BFLY P6, R14, R13, R12, R11 ;  /* 0x0c00000c0d0e7389 */ /* 0x00006400000c000b */
[----:B01----:R-:W-:Y:S05]  /*3de0*/  ENDCOLLECTIVE ;  /* 0x000000000000791b */ /* 0x003fea0003800000 */
.L_x_15991:
[----:B------:R-:W-:Y:S02]  /*3df0*/  HFMA2 R13, -RZ, RZ, 0, 0 ;  /* 0x00000000ff0d7431 */ /* 0x000fe400000001ff */
[----:B------:R-:W-:Y:S01]  /*3e00*/  IMAD.MOV.U32 R12, RZ, RZ, 0x2 ;  /* 0x00000002ff0c7424 */ /* 0x000fe200078e00ff */
[----:B------:R-:W-:-:S07]  /*3e10*/  MOV R9, R14 ;  /* 0x0000000e00097202 */ /* 0x000fce0000000f00 */
[----:B------:R-:W-:Y:S05]  /*3e20*/  WARPSYNC.COLLECTIVE R15, `(.L_x_15992) ;  /* 0x000000000f087348 */ /* 0x000fea0003c00000 */
[----:B------:R0:W1:Y:S02]  /*3e30*/  SHFL.BFLY P6, R14, R13, R12, R11 ;  /* 0x0c00000c0d0e7389 */ /* 0x00006400000c000b */
[----:B01----:R-:W-:Y:S05]  /*3e40*/  ENDCOLLECTIVE ;  /* 0x000000000000791b */ /* 0x003fea0003800000 */
.L_x_15992:
[----:B------:R-:W-:Y:S01]  /*3e50*/  FADD.FTZ R9, R2, R9 ;  /* 0x0000000902097221 */ /* 0x000fe20000010000 */
[----:B------:R-:W-:Y:S02]  /*3e60*/  HFMA2 R12, -RZ, RZ, 0, 5.9604644775390625e-08 ;  /* 0x00000001ff0c7431 */ /* 0x000fe400000001ff */
[----:B------:R-:W-:-:S05]  /*3e70*/  FADD.FTZ R0, RZ, R14 ;  /* 0x0000000eff007221 */ /* 0x000fca0000010000 */
[----:B------:R-:W-:-:S07]  /*3e80*/  MOV R13, R0 ;  /* 0x00000000000d7202 */ /* 0x000fce0000000f00 */
[----:B------:R-:W-:Y:S05]  /*3e90*/  WARPSYNC.COLLECTIVE R15, `(.L_x_15993) ;  /* 0x000000000f087348 */ /* 0x000fea0003c00000 */
[----:B------:R0:W1:Y:S02]  /*3ea0*/  SHFL.BFLY P6, R14, R13, R12, R11 ;  /* 0x0c00000c0d0e7389 */ /* 0x00006400000c000b */
[----:B01----:R-:W-:Y:S05]  /*3eb0*/  ENDCOLLECTIVE ;  /* 0x000000000000791b */ /* 0x003fea0003800000 */
.L_x_15993:
[----:B------:R-:W-:Y:S02]  /*3ec0*/  IMAD.MOV.U32 R13, RZ, RZ, RZ ;  /* 0x000000ffff0d7224 */ /* 0x000fe400078e00ff */
[----:B------:R-:W-:Y:S01]  /*3ed0*/  HFMA2 R12, -RZ, RZ, 0, 1.1920928955078125e-07 ;  /* 0x00000002ff0c7431 */ /* 0x000fe200000001ff */
[----:B------:R-:W-:-:S07]  /*3ee0*/  MOV R8, R14 ;  /* 0x0000000e00087202 */ /* 0x000fce0000000f00 */
[----:B------:R-:W-:Y:S05]  /*3ef0*/  WARPSYNC.COLLECTIVE R15, `(.L_x_15994) ;  /* 0x000000000f087348 */ /* 0x000fea0003c00000 */
[----:B------:R0:W1:Y:S02]  /*3f00*/  SHFL.BFLY P6, R14, R13, R12, R11 ;  /* 0x0c00000c0d0e7389 */ /* 0x00006400000c000b */
[----:B01----:R-:W-:Y:S05]  /*3f10*/  ENDCOLLECTIVE ;  /* 0x000000000000791b */ /* 0x003fea0003800000 */
.L_x_15994:
[----:B------:R-:W-:Y:S01]  /*3f20*/  FADD.FTZ R8, R0, R8 ;  /* 0x0000000800087221 */ /* 0x000fe20000010000 */
[----:B------:R-:W-:Y:S02]  /*3f30*/  HFMA2 R12, -RZ, RZ, 0, 5.9604644775390625e-08 ;  /* 0x00000001ff0c7431 */ /* 0x000fe400000001ff */
[----:B------:R-:W-:-:S05]  /*3f40*/  FADD.FTZ R27, RZ, R14 ;  /* 0x0000000eff1b7221 */ /* 0x000fca0000010000 */
[----:B------:R-:W-:-:S07]  /*3f50*/  MOV R13, R27 ;  /* 0x0000001b000d7202 */ /* 0x000fce0000000f00 */
[----:B------:R-:W-:Y:S05]  /*3f60*/  WARPSYNC.COLLECTIVE R15, `(.L_x_15995) ;  /* 0x000000000f087348 */ /* 0x000fea0003c00000 */
[----:B------:R0:W1:Y:S02]  /*3f70*/  SHFL.BFLY P6, R14, R13, R12, R11 ;  /* 0x0c00000c0d0e7389 */ /* 0x00006400000c000b */
[----:B01----:R-:W-:Y:S05]  /*3f80*/  ENDCOLLECTIVE ;  /* 0x000000000000791b */ /* 0x003fea0003800000 */
.L_x_15995:
[----:B------:R-:W-:Y:S01]  /*3f90*/  MOV R13, RZ ;  /* 0x000000ff000d7202 */ /* 0x000fe20000000f00 */
[----:B------:R-:W-:Y:S02]  /*3fa0*/  HFMA2 R12, -RZ, RZ, 0, 1.1920928955078125e-07 ;  /* 0x00000002ff0c7431 */ /* 0x000fe400000001ff */
[----:B------:R-:W-:-:S07]  /*3fb0*/  IMAD.MOV.U32 R26, RZ, RZ, R14 ;  /* 0x000000ffff1a7224 */ /* 0x000fce00078e000e */
[----:B------:R-:W-:Y:S05]  /*3fc0*/  WARPSYNC.COLLECTIVE R15, `(.L_x_15996) ;  /* 0x000000000f087348 */ /* 0x000fea0003c00000 */
[----:B------:R0:W1:Y:S02]  /*3fd0*/  SHFL.BFLY P6, R14, R13, R12, R11 ;  /* 0x0c00000c0d0e7389 */ /* 0x00006400000c000b */
[----:B01----:R-:W-:Y:S05]  /*3fe0*/  ENDCOLLECTIVE ;  /* 0x000000000000791b */ /* 0x003fea0003800000 */
.L_x_15996:
        /* <DEDUP_REMOVED lines=8> */
.L_x_15997:
[----:B------:R-:W-:Y:S02]  /*4070*/  HFMA2 R13, -RZ, RZ, 0, 0 ;  /* 0x00000000ff0d7431 */ /* 0x000fe400000001ff */
[----:B------:R-:W-:Y:S01]  /*4080*/  IMAD.MOV.U32 R12, RZ, RZ, 0x2 ;  /* 0x00000002ff0c7424 */ /* 0x000fe200078e00ff */
[----:B------:R-:W-:-:S07]  /*4090*/  MOV R24, R14 ;  /* 0x0000000e00187202 */ /* 0x000fce0000000f00 */
[----:B------:R-:W-:Y:S05]  /*40a0*/  WARPSYNC.COLLECTIVE R15, `(.L_x_15998) ;  /* 0x000000000f087348 */ /* 0x000fea0003c00000 */
[----:B------:R0:W1:Y:S02]  /*40b0*/  SHFL.BFLY P6, R14, R13, R12, R11 ;  /* 0x0c00000c0d0e7389 */ /* 0x00006400000c000b */
[----:B01----:R-:W-:Y:S05]  /*40c0*/  ENDCOLLECTIVE ;  /* 0x000000000000791b */ /* 0x003fea0003800000 */
.L_x_15998:
        /* <DEDUP_REMOVED lines=8> */
.L_x_15999:
[----:B------:R-:W-:Y:S01]  /*4150*/  MOV R13, RZ ;  /* 0x000000ff000d7202 */ /* 0x000fe20000000f00 */
[----:B------:R-:W-:Y:S02]  /*4160*/  HFMA2 R12, -RZ, RZ, 0, 1.1920928955078125e-07 ;  /* 0x00000002ff0c7431 */ /* 0x000fe400000001ff */
[----:B------:R-:W-:-:S07]  /*4170*/  IMAD.MOV.U32 R10, RZ, RZ, R14 ;  /* 0x000000ffff0a7224 */ /* 0x000fce00078e000e */
[----:B------:R-:W-:Y:S05]  /*4180*/  WARPSYNC.COLLECTIVE R15, `(.L_x_16000) ;  /* 0x000000000f087348 */ /* 0x000fea0003c00000 */
[----:B------:R0:W1:Y:S02]  /*4190*/  SHFL.BFLY P6, R14, R13, R12, R11 ;  /* 0x0c00000c0d0e7389 */ /* 0x00006400000c000b */
[----:B01----:R-:W-:Y:S05]  /*41a0*/  ENDCOLLECTIVE ;  /* 0x000000000000791b */ /* 0x003fea0003800000 */
.L_x_16000:
        /* <DEDUP_REMOVED lines=8> */
.L_x_16001:
[----:B------:R-:W-:Y:S02]  /*4230*/  HFMA2 R13, -RZ, RZ, 0, 0 ;  /* 0x00000000ff0d7431 */ /* 0x000fe400000001ff */
[----:B------:R-:W-:Y:S01]  /*4240*/  IMAD.MOV.U32 R12, RZ, RZ, 0x2 ;  /* 0x00000002ff0c7424 */ /* 0x000fe200078e00ff */
[----:B------:R-:W-:-:S07]  /*4250*/  MOV R6, R14 ;  /* 0x0000000e00067202 */ /* 0x000fce0000000f00 */
[----:B------:R-:W-:Y:S05]  /*4260*/  WARPSYNC.COLLECTIVE R15, `(.L_x_16002) ;  /* 0x000000000f087348 */ /* 0x000fea0003c00000 */
[----:B------:R0:W1:Y:S02]  /*4270*/  SHFL.BFLY P6, R14, R13, R12, R11 ;  /* 0x0c00000c0d0e7389 */ /* 0x00006400000c000b */
[----:B01----:R-:W-:Y:S05]  /*4280*/  ENDCOLLECTIVE ;  /* 0x000000000000791b */ /* 0x003fea0003800000 */
.L_x_16002:
        /* <DEDUP_REMOVED lines=8> */
.L_x_16003:
[----:B------:R-:W-:Y:S01]  /*4310*/  MOV R13, RZ ;  /* 0x000000ff000d7202 */ /* 0x000fe20000000f00 */
[----:B------:R-:W-:Y:S02]  /*4320*/  HFMA2 R12, -RZ, RZ, 0, 1.1920928955078125e-07 ;  /* 0x00000002ff0c7431 */ /* 0x000fe400000001ff */
[----:B------:R-:W-:-:S07]  /*4330*/  IMAD.MOV.U32 R4, RZ, RZ, R14 ;  /* 0x000000ffff047224 */ /* 0x000fce00078e000e */
[----:B------:R-:W-:Y:S05]  /*4340*/  WARPSYNC.COLLECTIVE R15, `(.L_x_16004) ;  /* 0x000000000f087348 */ /* 0x000fea0003c00000 */
[----:B------:R0:W1:Y:S02]  /*4350*/  SHFL.BFLY P6, R14, R13, R12, R11 ;  /* 0x0c00000c0d0e7389 */ /* 0x00006400000c000b */
[----:B01----:R-:W-:Y:S05]  /*4360*/  ENDCOLLECTIVE ;  /* 0x000000000000791b */ /* 0x003fea0003800000 */
.L_x_16004:
        /* <DEDUP_REMOVED lines=8> */
.L_x_16005:
[----:B------:R-:W-:Y:S02]  /*43f0*/  HFMA2 R13, -RZ, RZ, 0, 0 ;  /* 0x00000000ff0d7431 */ /* 0x000fe400000001ff */
[----:B------:R-:W-:Y:S01]  /*4400*/  IMAD.MOV.U32 R12, RZ, RZ, 0x2 ;  /* 0x00000002ff0c7424 */ /* 0x000fe200078e00ff */
[----:B------:R-:W-:-:S07]  /*4410*/  MOV R2, R14 ;  /* 0x0000000e00027202 */ /* 0x000fce0000000f00 */
[----:B------:R-:W-:Y:S05]  /*4420*/  WARPSYNC.COLLECTIVE R15, `(.L_x_16006) ;  /* 0x000000000f087348 */ /* 0x000fea0003c00000 */
[----:B------:R0:W1:Y:S02]  /*4430*/  SHFL.BFLY P6, R14, R13, R12, R11 ;  /* 0x0c00000c0d0e7389 */ /* 0x00006400000c000b */
[----:B01----:R-:W-:Y:S05]  /*4440*/  ENDCOLLECTIVE ;  /* 0x000000000000791b */ /* 0x003fea0003800000 */
.L_x_16006:
        /* <DEDUP_REMOVED lines=8> */
.L_x_16007:
[----:B------:R-:W-:Y:S01]  /*44d0*/  MOV R13, RZ ;  /* 0x000000ff000d7202 */ /* 0x000fe20000000f00 */
[----:B------:R-:W-:Y:S02]  /*44e0*/  HFMA2 R12, -RZ, RZ, 0, 1.1920928955078125e-07 ;  /* 0x00000002ff0c7431 */ /* 0x000fe400000001ff */
[----:B------:R-:W-:-:S07]  /*44f0*/  IMAD.MOV.U32 R0, RZ, RZ, R14 ;  /* 0x000000ffff007224 */ /* 0x000fce00078e000e */
[----:B------:R-:W-:Y:S05]  /*4500*/  WARPSYNC.COLLECTIVE R15, `(.L_x_16008) ;  /* 0x000000000f087348 */ /* 0x000fea0003c00000 */
[----:B------:R0:W1:Y:S02]  /*4510*/  SHFL.BFLY P6, R14, R13, R12, R11 ;  /* 0x0c00000c0d0e7389 */ /* 0x00006400000c000b */
[----:B01----:R-:W-:Y:S05]  /*4520*/  ENDCOLLECTIVE ;  /* 0x000000000000791b */ /* 0x003fea0003800000 */
.L_x_16008:
[----:B------:R-:W-:Y:S01]  /*4530*/  FADD.FTZ R0, R3, R0 ;  /* 0x0000000003007221 */ /* 0x000fe20000010000 */
[----:B------:R-:W-:Y:S01]  /*4540*/  MOV R12, 0x1 ;  /* 0x00000001000c7802 */ /* 0x000fe20000000f00 */
[----:B------:R-:W-:-:S07]  /*4550*/  FADD.FTZ R13, RZ, R14 ;  /* 0x0000000eff0d7221 */ /* 0x000fce0000010000 */
[----:B------:R-:W-:Y:S05]  /*4560*/  WARPSYNC.COLLECTIVE R15, `(.L_x_16009) ;  /* 0x000000000f087348 */ /* 0x000fea0003c00000 */
[----:B------:R0:W1:Y:S02]  /*4570*/  SHFL.BFLY P6, R14, R13, R12, R11 ;  /* 0x0c00000c0d0e7389 */ /* 0x00006400000c000b */
[----:B01----:R-:W-:Y:S05]  /*4580*/  ENDCOLLECTIVE ;  /* 0x000000000000791b */ /* 0x003fea0003800000 */
.L_x_16009:
[----:B------:R-:W-:Y:S02]  /*4590*/  HFMA2 R12, -RZ, RZ, 0, 1.1920928955078125e-07 ;  /* 0x00000002ff0c7431 */ /* 0x000fe400000001ff */
[----:B------:R-:W-:Y:S01]  /*45a0*/  FADD.FTZ R3, R13, R14 ;  /* 0x0000000e0d037221 */ /* 0x000fe20000010000 */
[----:B------:R-:W-:-:S07]  /*45b0*/  IMAD.MOV.U32 R13, RZ, RZ, RZ ;  /* 0x000000ffff0d7224 */ /* 0x000fce00078e00ff */
[----:B------:R-:W-:Y:S05]  /*45c0*/  WARPSYNC.COLLECTIVE R15, `(.L_x_16010) ;  /* 0x000000000f087348 */ /* 0x000fea0003c00000 */
[----:B------:R0:W1:Y:S02]  /*45d0*/  SHFL.BFLY P6, R14, R13, R12, R11 ;  /* 0x0c00000c0d0e7389 */ /* 0x00006400000c000b */
[----:B01----:R-:W-:Y:S05]  /*45e0*/  ENDCOLLECTIVE ;  /* 0x000000000000791b */ /* 0x003fea0003800000 */
.L_x_16010:
[----:B------:R-:W-:Y:S01]  /*45f0*/  IMAD.MOV.U32 R12, RZ, RZ, 0x1 ;  /* 0x00000001ff0c7424 */ /* 0x000fe200078e00ff */
[----:B------:R-:W-:-:S05]  /*4600*/  MOV R27, R14 ;  /* 0x0000000e001b7202 */ /* 0x000fca0000000f00 */
[----:B------:R-:W-:-:S05]  /*4610*/  FADD.FTZ R27, RZ, R27 ;  /* 0x0000001bff1b7221 */ /* 0x000fca0000010000 */
[----:B------:R-:W-:-:S07]  /*4620*/  MOV R13, R27 ;  /* 0x0000001b000d7202 */ /* 0x000fce0000000f00 */
[----:B------:R-:W-:Y:S05]  /*4630*/  WARPSYNC.COLLECTIVE R15, `(.L_x_16011) ;  /* 0x000000000f087348 */ /* 0x000fea0003c00000 */
[----:B------:R0:W1:Y:S02]  /*4640*/  SHFL.BFLY P6, R14, R13, R12, R11 ;  /* 0x0c00000c0d0e7389 */ /* 0x00006400000c000b */
[----:B01----:R-:W-:Y:S05]  /*4650*/  ENDCOLLECTIVE ;  /* 0x000000000000791b */ /* 0x003fea0003800000 */
.L_x_16011:
[----:B------:R-:W-:Y:S01]  /*4660*/  HFMA2 R13, -RZ, RZ, 0, 0 ;  /* 0x00000000ff0d7431 */ /* 0x000fe200000001ff */
[----:B------:R-:W-:Y:S02]  /*4670*/  MOV R12, 0x2 ;  /* 0x00000002000c7802 */ /* 0x000fe40000000f00 */
[----:B------:R-:W-:-:S07]  /*4680*/  MOV R21, R14 ;  /* 0x0000000e00157202 */ /* 0x000fce0000000f00 */
[----:B------:R-:W-:Y:S05]  /*4690*/  WARPSYNC.COLLECTIVE R15, `(.L_x_16012) ;  /* 0x000000000f087348 */ /* 0x000fea0003c00000 */
[----:B------:R0:W1:Y:S02]  /*46a0*/  SHFL.BFLY P6, R14, R13, R12, R11 ;  /* 0x0c00000c0d0e7389 */ /* 0x00006400000c000b */
[----:B01----:R-:W-:Y:S05]  /*46b0*/  ENDCOLLECTIVE ;  /* 0x000000000000791b */ /* 0x003fea0003800000 */
.L_x_16012:
        /* <DEDUP_REMOVED lines=8> */
.L_x_16013:
[----:B------:R-:W-:Y:S02]  /*4740*/  IMAD.MOV.U32 R13, RZ, RZ, RZ ;  /* 0x000000ffff0d7224 */ /* 0x000fe400078e00ff */
[----:B------:R-:W-:Y:S01]  /*4750*/  HFMA2 R12, -RZ, RZ, 0, 1.1920928955078125e-07 ;  /* 0x00000002ff0c7431 */ /* 0x000fe200000001ff */
[----:B------:R-:W-:-:S07]  /*4760*/  MOV R23, R14 ;  /* 0x0000000e00177202 */ /* 0x000fce0000000f00 */
[----:B------:R-:W-:Y:S05]  /*4770*/  WARPSYNC.COLLECTIVE R15, `(.L_x_16014) ;  /* 0x000000000f087348 */ /* 0x000fea0003c00000 */
[----:B------:R0:W1:Y:S02]  /*4780*/  SHFL.BFLY P6, R14, R13, R12, R11 ;  /* 0x0c00000c0d0e7389 */ /* 0x00006400000c000b */
[----:B01----:R-:W-:Y:S05]  /*4790*/  ENDCOLLECTIVE ;  /* 0x000000000000791b */ /* 0x003fea0003800000 */
.L_x_16014:
        /* <DEDUP_REMOVED lines=8> */
.L_x_16015:
[----:B------:R-:W-:Y:S01]  /*4820*/  HFMA2 R13, -RZ, RZ, 0, 0 ;  /* 0x00000000ff0d7431 */ /* 0x000fe200000001ff */
[----:B------:R-:W-:-:S05]  /*4830*/  MOV R12, R14 ;  /* 0x0000000e000c7202 */ /* 0x000fca0000000f00 */
[----:B------:R-:W-:Y:S01]  /*4840*/  FADD.FTZ R27, R7, R12 ;  /* 0x0000000c071b7221 */ /* 0x000fe20000010000 */
[----:B------:R-:W-:-:S07]  /*4850*/  MOV R12, 0x2 ;  /* 0x00000002000c7802 */ /* 0x000fce0000000f00 */
[----:B------:R-:W-:Y:S05]  /*4860*/  WARPSYNC.COLLECTIVE R15, `(.L_x_16016) ;  /* 0x000000000f087348 */ /* 0x000fea0003c00000 */
[----:B------:R0:W1:Y:S02]  /*4870*/  SHFL.BFLY P6, R14, R13, R12, R11 ;  /* 0x0c00000c0d0e7389 */ /* 0x00006400000c000b */
[----:B01----:R-:W-:Y:S05]  /*4880*/  ENDCOLLECTIVE ;  /* 0x000000000000791b */ /* 0x003fea0003800000 */
.L_x_16016:
[----:B------:R-:W-:Y:S02]  /*4890*/  HFMA2 R12, -RZ, RZ, 0, 5.9604644775390625e-08 ;  /* 0x00000001ff0c7431 */ /* 0x000fe400000001ff */
[----:B------:R-:W-:-:S04]  /*48a0*/  IMAD.MOV.U32 R25, RZ, RZ, R14 ;  /* 0x000000ffff197224 */ /* 0x000fc800078e000e */
[----:B------:R-:W-:-:S05]  /*48b0*/  FADD.FTZ R25, RZ, R25 ;  /* 0x00000019ff197221 */ /* 0x000fca0000010000 */
[----:B------:R-:W-:-:S07]  /*48c0*/  MOV R13, R25 ;  /* 0x00000019000d7202 */ /* 0x000fce0000000f00 */
[----:B------:R-:W-:Y:S05]  /*48d0*/  WARPSYNC.COLLECTIVE R15, `(.L_x_16017) ;  /* 0x000000000f087348 */ /* 0x000fea0003c00000 */
[----:B------:R0:W1:Y:S02]  /*48e0*/  SHFL.BFLY P6, R14, R13, R12, R11 ;  /* 0x0c00000c0d0e7389 */ /* 0x00006400000c000b */
[----:B01----:R-:W-:Y:S05]  /*48f0*/  ENDCOLLECTIVE ;  /* 0x000000000000791b */ /* 0x003fea0003800000 */
.L_x_16017:
[----:B------:R-:W-:Y:S01]  /*4900*/  MOV R13, RZ ;  /* 0x000000ff000d7202 */ /* 0x000fe20000000f00 */
[----:B------:R-:W-:Y:S02]  /*4910*/  IMAD.MOV.U32 R12, RZ, RZ, 0x2 ;  /* 0x00000002ff0c7424 */ /* 0x000fe400078e00ff */
[----:B------:R-:W-:-:S07]  /*4920*/  FADD.FTZ R25, R25, R14 ;  /* 0x0000000e19197221 */ /* 0x000fce0000010000 */
[----:B------:R-:W-:Y:S05]  /*4930*/  WARPSYNC.COLLECTIVE R15, `(.L_x_16018) ;  /* 0x000000000f087348 */ /* 0x000fea0003c00000 */
[----:B------:R0:W1:Y:S02]  /*4940*/  SHFL.BFLY P6, R14, R13, R12, R11 ;  /* 0x0c00000c0d0e7389 */ /* 0x00006400000c000b */
[----:B01----:R-:W-:Y:S05]  /*4950*/  ENDCOLLECTIVE ;  /* 0x000000000000791b */ /* 0x003fea0003800000 */
.L_x_16018:
[----:B------:R-:W-:Y:S01]  /*4960*/  HFMA2 R12, -RZ, RZ, 0, 5.9604644775390625e-08 ;  /* 0x00000001ff0c7431 */ /* 0x000fe200000001ff */
[----:B------:R-:W-:-:S05]  /*4970*/  MOV R13, R14 ;  /* 0x0000000e000d7202 */ /* 0x000fca0000000f00 */
[----:B------:R-:W-:-:S07]  /*4980*/  FADD.FTZ R13, RZ, R13 ;  /* 0x0000000dff0d7221 */ /* 0x000fce0000010000 */
[----:B------:R-:W-:Y:S05]  /*4990*/  WARPSYNC.COLLECTIVE R15, `(.L_x_16019) ;  /* 0x000000000f087348 */ /* 0x000fea0003c00000 */
[----:B------:R0:W1:Y:S02]  /*49a0*/  SHFL.BFLY P6, R14, R13, R12, R11 ;  /* 0x0c00000c0d0e7389 */ /* 0x00006400000c000b */
[----:B01----:R-:W-:Y:S05]  /*49b0*/  ENDCOLLECTIVE ;  /* 0x000000000000791b */ /* 0x003fea0003800000 */
.L_x_16019:
[----:B------:R-:W-:Y:S01]  /*49c0*/  MOV R5, R14 ;  /* 0x0000000e00057202 */ /* 0x000fe20000000f00 */
[----:B------:R-:W-:Y:S06]  /*49d0*/  BRA `(.L_x_16020) ;  /* 0xffffffe400607947 */ /* 0x000fec000383ffff */
.L_x_16021:
        /* <DEDUP_REMOVED lines=10> */
.L_x_27456:


//--------------------- .text._ZN4vllm25paged_attention_v2_kernelIfhLi120ELi16ELi128ELNS_18Fp8KVCacheDataTypeE1ELb1ELi512EEEvPfS2_PT_PKS3_PKT0_S9_ifPKiSB_iPKfiiiSD_SD_iiiii --------------------------
	.section	.text._ZN4vllm25paged_attention_v2_kernelIfhLi120ELi16ELi128ELNS_18Fp8KVCacheDataTypeE1ELb1ELi512EEEvPfS2_PT_PKS3_PKT0_S9_ifPKiSB_iPKfiiiSD_SD_iiiii,"ax",@progbits
	.align	128
        .global         _ZN4vllm25paged_attention_v2_kernelIfhLi120ELi16ELi128ELNS_18Fp8KVCacheDataTypeE1ELb1ELi512EEEvPfS2_PT_PKS3_PKT0_S9_ifPKiSB_iPKfiiiSD_SD_iiiii
        .type           _ZN4vllm25paged_attention_v2_kernelIfhLi120ELi16ELi128ELNS_18Fp8KVCacheDataTypeE1ELb1ELi512EEEvPfS2_PT_PKS3_PKT0_S9_ifPKiSB_iPKfiiiSD_SD_iiiii,@function
        .size           _ZN4vllm25paged_attention_v2_kernelIfhLi120ELi16ELi128ELNS_18Fp8KVCacheDataTypeE1ELb1ELi512EEEvPfS2_PT_PKS3_PKT0_S9_ifPKiSB_iPKfiiiSD_SD_iiiii,(.L_x_27457 - _ZN4vllm25paged_attention_v2_kernelIfhLi120ELi16ELi128ELNS_18Fp8KVCacheDataTypeE1ELb1ELi512EEEvPfS2_PT_PKS3_PKT0_S9_ifPKiSB_iPKfiiiSD_SD_iiiii)
        .other          _ZN4vllm25paged_attention_v2_kernelIfhLi120ELi16ELi128ELNS_18Fp8KVCacheDataTypeE1ELb1ELi512EEEvPfS2_PT_PKS3_PKT0_S9_ifPKiSB_iPKfiiiSD_SD_iiiii,@"STO_CUDA_ENTRY STV_DEFAULT"
_ZN4vllm25paged_attention_v2_kernelIfhLi120ELi16ELi128ELNS_18Fp8KVCacheDataTypeE1ELb1ELi512EEEvPfS2_PT_PKS3_PKT0_S9_ifPKiSB_iPKfiiiSD_SD_iiiii:
.text._ZN4vllm25paged_attention_v2_kernelIfhLi120ELi16ELi128ELNS_18Fp8KVCacheDataTypeE1ELb1ELi512EEEvPfS2_PT_PKS3_PKT0_S9_ifPKiSB_iPKfiiiSD_SD_iiiii:
        /* <DEDUP_REMOVED lines=110> */
.L_x_16022:
        /* <DEDUP_REMOVED lines=24> */
.L_x_16026:
        /* <DEDUP_REMOVED lines=41> */
.L_x_16024:
[----:B------:R-:W-:Y:S05]  /*0af0*/  BSYNC.RECONVERGENT B6 ;  /* 0x0000000000067941 */ /* 0x000fea0003800200 */
.L_x_16023:
        /* <DEDUP_REMOVED lines=12> */
.L_x_16068:
        /* <DEDUP_REMOVED lines=41> */
.L_x_16032:
        /* <DEDUP_REMOVED lines=11> */
.L_x_16031:
[----:B------:R-:W-:Y:S05]  /*0f00*/  BSYNC.RECONVERGENT B1 ;  /* 0x0000000000017941 */ /* 0x000fea0003800200 */
.L_x_16030:
        /* <DEDUP_REMOVED lines=12> */
.L_x_16035:
        /* <DEDUP_REMOVED lines=100> */
.L_x_16034:
[----:B------:R-:W-:Y:S05]  /*1610*/  BSYNC.RECONVERGENT B1 ;  /* 0x0000000000017941 */ /* 0x000fea0003800200 */
.L_x_16033:
        /* <DEDUP_REMOVED lines=55> */
.L_x_16037:
[----:B------:R-:W-:Y:S05]  /*1990*/  BSYNC.RECONVERGENT B1 ;  /* 0x0000000000017941 */ /* 0x000fea0003800200 */
.L_x_16036:
        /* <DEDUP_REMOVED lines=26> */
.L_x_16029:
[----:B------:R-:W-:Y:S05]  /*1b40*/  BSYNC.RECONVERGENT B0 ;  /* 0x0000000000007941 */ /* 0x000fea0003800200 */
.L_x_16028:
        /* <DEDUP_REMOVED lines=41> */
.L_x_16042:
[----:B------:R-:W1:Y:S01]  /*1de0*/  LDS R15, [R13] ;  /* 0x000000000d0f7984 */ /* 0x000e620000000800 */
[----:B------:R-:W-:-:S04]  /*1df0*/  IADD3 R14, PT, PT, R14, 0x1, RZ ;  /* 0x000000010e0e7810 */ /* 0x000fc80007ffe0ff */
[----:B------:R-:W-:Y:S01]  /*1e00*/  ISETP.NE.AND P0, PT, R14, RZ, PT ;  /* 0x000000ff0e00720c */ /* 0x000fe20003f05270 */
[----:B-1----:R-:W-:-:S05]  /*1e10*/  FMUL.FTZ R20, R15, R8 ;  /* 0x000000080f147220 */ /* 0x002fca0000410000 */
[----:B------:R1:W-:Y:S02]  /*1e20*/  STS [R13], R20 ;  /* 0x000000140d007388 */ /* 0x0003e40000000800 */
[----:B-1----:R-:W-:-:S05]  /*1e30*/  IADD3 R13, PT, PT, R13, 0x200, RZ ;  /* 0x000002000d0d7810 */ /* 0x002fca0007ffe0ff */
[----:B------:R-:W-:Y:S05]  /*1e40*/  @P0 BRA `(.L_x_16042) ;  /* 0xfffffffc00e40947 */ /* 0x000fea000383ffff */
.L_x_16041:
[----:B------:R-:W-:Y:S05]  /*1e50*/  BSYNC.RECONVERGENT B1 ;  /* 0x0000000000017941 */ /* 0x000fea0003800200 */
.L_x_16040:
        /* <DEDUP_REMOVED lines=12> */
.L_x_16045:
        /* <DEDUP_REMOVED lines=52> */
.L_x_16044:
[----:B------:R-:W-:Y:S05]  /*2260*/  BSYNC.RECONVERGENT B1 ;  /* 0x0000000000017941 */ /* 0x000fea0003800200 */
.L_x_16043:
        /* <DEDUP_REMOVED lines=31> */
.L_x_16047:
[----:B------:R-:W-:Y:S05]  /*2460*/  BSYNC.RECONVERGENT B1 ;  /* 0x0000000000017941 */ /* 0x000fea0003800200 */
.L_x_16046:
        /* <DEDUP_REMOVED lines=14> */
.L_x_16039:
[----:B------:R-:W-:Y:S05]  /*2550*/  BSYNC.RECONVERGENT B0 ;  /* 0x0000000000007941 */ /* 0x000fea0003800200 */
.L_x_16038:
        /* <DEDUP_REMOVED lines=18> */
.L_x_16049:
[----:B------:R-:W-:Y:S05]  /*2680*/  BSYNC.RECONVERGENT B0 ;  /* 0x0000000000007941 */ /* 0x000fea0003800200 */
.L_x_16048:
        /* <DEDUP_REMOVED lines=27> */
.L_x_16053:
        /* <DEDUP_REMOVED lines=34> */
.L_x_16052:
        /* <DEDUP_REMOVED lines=16> */
.L_x_16051:
[----:B------:R-:W-:Y:S05]  /*2b60*/  BSYNC.RECONVERGENT B6 ;  /* 0x0000000000067941 */ /* 0x000fea0003800200 */
.L_x_16050:
        /* <DEDUP_REMOVED lines=59> */
.L_x_16099:
        /* <DEDUP_REMOVED lines=36> */
.L_x_16056:
[----:B------:R-:W-:Y:S05]  /*3160*/  BSYNC.RECONVERGENT B0 ;  /* 0x0000000000007941 */ /* 0x000fea0003800200 */
.L_x_16055:
        /* <DEDUP_REMOVED lines=33> */
.L_x_16058:
[----:B------:R-:W-:Y:S05]  /*3380*/  BSYNC.RECONVERGENT B0 ;  /* 0x0000000000007941 */ /* 0x000fea0003800200 */
.L_x_16057:
        /* <DEDUP_REMOVED lines=18> */
.L_x_16060:
[----:B------:R-:W-:Y:S05]  /*34b0*/  BSYNC.RECONVERGENT B0 ;  /* 0x0000000000007941 */ /* 0x000fea0003800200 */
.L_x_16059:
        /* <DEDUP_REMOVED lines=33> */
.L_x_16062:
[----:B------:R-:W-:Y:S05]  /*36d0*/  BSYNC.RECONVERGENT B0 ;  /* 0x0000000000007941 */ /* 0x000fea0003800200 */
.L_x_16061:
        /* <DEDUP_REMOVED lines=29> */
.L_x_16025:
        /* <DEDUP_REMOVED lines=16> */
.L_x_16063:
[----:B------:R-:W-:Y:S05]  /*39b0*/  EXIT ;  /* 0x000000000000794d */ /* 0x000fea0003800000 */
.L_x_16027:
[----:B------:R-:W-:Y:S01]  /*39c0*/  HFMA2 R12, -RZ, RZ, 0, 9.5367431640625e-07 ;  /* 0x00000010ff0c7431 */ /* 0x000fe200000001ff */
[----:B------:R-:W-:Y:S01]  /*39d0*/  MOV R11, 0x1f ;  /* 0x0000001f000b7802 */ /* 0x000fe20000000f00 */
[----:B------:R-:W-:-:S07]  /*39e0*/  IMAD.MOV.U32 R15, RZ, RZ, -0x1 ;  /* 0xffffffffff0f7424 */ /* 0x000fce00078e00ff */
[----:B------:R-:W-:Y:S05]  /*39f0*/  WARPSYNC.COLLECTIVE R15, `(.L_x_16064) ;  /* 0x000000000f087348 */ /* 0x000fea0003c00000 */
[----:B------:R0:W1:Y:S02]  /*3a00*/  SHFL.BFLY P6, R14, R13, R12, R11 ;  /* 0x0c00000c0d0e7389 */ /* 0x00006400000c000b */
[----:B01----:R-:W-:Y:S05]  /*3a10*/  ENDCOLLECTIVE ;  /* 0x000000000000791b */ /* 0x003fea0003800000 */
.L_x_16064:
[----:B------:R-:W-:Y:S01]  /*3a20*/  HFMA2 R12, -RZ, RZ, 0, 4.76837158203125e-07 ;  /* 0x00000008ff0c7431 */ /* 0x000fe200000001ff */
[----:B------:R-:W-:-:S04]  /*3a30*/  FMNMX.FTZ R0, R14, -3.40282346638528859812e+38, !PT ;  /* 0xff7fffff0e007809 */ /* 0x000fc80007810000 */
[----:B------:R-:W-:-:S07]  /*3a40*/  MOV R13, R0 ;  /* 0x00000000000d7202 */ /* 0x000fce0000000f00 */
[----:B------:R-:W-:Y:S05]  /*3a50*/  WARPSYNC.COLLECTIVE R15, `(.L_x_16065) ;  /* 0x000000000f087348 */ /* 0x000fea0003c00000 */
[----:B------:R0:W1:Y:S02]  /*3a60*/  SHFL.BFLY P6, R14, R13, R12, R11 ;  /* 0x0c00000c0d0e7389 */ /* 0x00006400000c000b */
[----:B01----:R-:W-:Y:S05]  /*3a70*/  ENDCOLLECTIVE ;  /* 0x000000000000791b */ /* 0x003fea0003800000 */
.L_x_16065:
[----:B------:R-:W-:Y:S02]  /*3a80*/  MOV R12, 0x4 ;  /* 0x00000004000c7802 */ /* 0x000fe40000000f00 */
[----:B------:R-:W-:-:S05]  /*3a90*/  FMNMX.FTZ R2, R0, R14, !PT ;  /* 0x0000000e00027209 */ /* 0x000fca0007810000 */
[----:B------:R-:W-:-:S07]  /*3aa0*/  IMAD.MOV.U32 R13, RZ, RZ, R2 ;  /* 0x000000ffff0d7224 */ /* 0x000fce00078e0002 */
[----:B------:R-:W-:Y:S05]  /*3ab0*/  WARPSYNC.COLLECTIVE R15, `(.L_x_16066) ;  /* 0x000000000f087348 */ /* 0x000fea0003c00000 */
[----:B------:R0:W1:Y:S02]  /*3ac0*/  SHFL.BFLY P6, R14, R13, R12, R11 ;  /* 0x0c00000c0d0e7389 */ /* 0x00006400000c000b */
[----:B01----:R-:W-:Y:S05]  /*3ad0*/  ENDCOLLECTIVE ;  /* 0x000000000000791b */ /* 0x003fea0003800000 */
.L_x_16066:
[----:B------:R-:W-:Y:S01]  /*3ae0*/  IMAD.MOV.U32 R12, RZ, RZ, 0x2 ;  /* 0x00000002ff0c7424 */ /* 0x000fe200078e00ff */
[----:B------:R-:W-:-:S04]  /*3af0*/  FMNMX.FTZ R3, R2, R14, !PT ;  /* 0x0000000e02037209 */ /* 0x000fc80007810000 */
[----:B------:R-:W-:-:S07]  /*3b00*/  MOV R13, R3 ;  /* 0x00000003000d7202 */ /* 0x000fce0000000f00 */
[----:B------:R-:W-:Y:S05]  /*3b10*/  WARPSYNC.COLLECTIVE R15, `(.L_x_16067) ;  /* 0x000000000f087348 */ /* 0x000fea0003c00000 */
[----:B------:R0:W1:Y:S02]  /*3b20*/  SHFL.BFLY P6, R14, R13, R12, R11 ;  /* 0x0c00000c0d0e7389 */ /* 0x00006400000c000b */
[----:B01----:R-:W-:Y:S05]  /*3b30*/  ENDCOLLECTIVE ;  /* 0x000000000000791b */ /* 0x003fea0003800000 */
.L_x_16067:
[----:B------:R-:W-:Y:S05]  /*3b40*/  BRA `(.L_x_16068) ;  /* 0xffffffd0001c7947 */ /* 0x000fea000383ffff */
.L_x_16054:
[----:B--23--:R-:W-:Y:S01]  /*3b50*/  HFMA2 R13, -RZ, RZ, 0, 0 ;  /* 0x00000000ff0d7431 */ /* 0x00cfe200000001ff */
[----:B------:R-:W-:Y:S01]  /*3b60*/  MOV R12, 0x2 ;  /* 0x00000002000c7802 */ /* 0x000fe20000000f00 */
[----:B------:R-:W-:Y:S01]  /*3b70*/  IMAD.MOV.U32 R11, RZ, RZ, 0x1f ;  /* 0x0000001fff0b7424 */ /* 0x000fe200078e00ff */
[----:B------:R-:W-:-:S07]  /*3b80*/  MOV R15, 0xffffffff ;  /* 0xffffffff000f7802 */ /* 0x000fce0000000f00 */
[----:B01----:R-:W-:Y:S05]  /*3b90*/  WARPSYNC.COLLECTIVE R15, `(.L_x_16069) ;  /* 0x000000000f087348 */ /* 0x003fea0003c00000 */
[----:B------:R2:W3:Y:S02]  /*3ba0*/  SHFL.BFLY P6, R14, R13, R12, R11 ;  /* 0x0c00000c0d0e7389 */ /* 0x0004e400000c000b */
[----:B0123--:R-:W-:Y:S05]  /*3bb0*/  ENDCOLLECTIVE ;  /* 0x000000000000791b */ /* 0x00ffea0003800000 */
.L_x_16069:
[----:B------:R-:W-:Y:S02]  /*3bc0*/  IMAD.MOV.U32 R12, RZ, RZ, 0x1 ;  /* 0x00000001ff0c7424 */ /* 0x000fe400078e00ff */
[----:B------:R-:W-:-:S05]  /*3bd0*/  FADD.FTZ R30, RZ, R14 ;  /* 0x0000000eff1e7221 */ /* 0x000fca0000010000 */
[----:B------:R-:W-:-:S07]  /*3be0*/  MOV R13, R30 ;  /* 0x0000001e000d7202 */ /* 0x000fce0000000f00 */
[----:B------:R-:W-:Y:S05]  /*3bf0*/  WARPSYNC.COLLECTIVE R15, `(.L_x_16070) ;  /* 0x000000000f087348 */ /* 0x000fea0003c00000 */
[----:B------:R0:W1:Y:S02]  /*3c00*/  SHFL.BFLY P6, R14, R13, R12, R11 ;  /* 0x0c00000c0d0e7389 */ /* 0x00006400000c000b */
[----:B01----:R-:W-:Y:S05]  /*3c10*/  ENDCOLLECTIVE ;  /* 0x000000000000791b */ /* 0x003fea0003800000 */
.L_x_16070:
[----:B------:R-:W-:Y:S02]  /*3c20*/  HFMA2 R13, -RZ, RZ, 0, 0 ;  /* 0x00000000ff0d7431 */ /* 0x000fe400000001ff */
[----:B------:R-:W-:Y:S01]  /*3c30*/  IMAD.MOV.U32 R12, RZ, RZ, 0x2 ;  /* 0x00000002ff0c7424 */ /* 0x000fe200078e00ff */
[----:B------:R-:W-:-:S07]  /*3c40*/  MOV R5, R14 ;  /* 0x0000000e00057202 */ /* 0x000fce0000000f00 */
[----:B------:R-:W-:Y:S05]  /*3c50*/  WARPSYNC.COLLECTIVE R15, `(.L_x_16071) ;  /* 0x000000000f087348 */ /* 0x000fea0003c00000 */
[----:B------:R0:W1:Y:S02]  /*3c60*/  SHFL.BFLY P6, R14, R13, R12, R11 ;  /* 0x0c00000c0d0e7389 */ /* 0x00006400000c000b */
[----:B01----:R-:W-:Y:S05]  /*3c70*/  ENDCOLLECTIVE ;  /* 0x000000000000791b */ /* 0x003fea0003800000 */
.L_x_16071:
        /* <DEDUP_REMOVED lines=8> */
.L_x_16072:
[----:B------:R-:W-:Y:S01]  /*3d00*/  HFMA2 R13, -RZ, RZ, 0, 0 ;  /* 0x00000000ff0d7431 */ /* 0x000fe200000001ff */
[----:B------:R-:W-:Y:S02]  /*3d10*/  MOV R12, 0x2 ;  /* 0x00000002000c7802 */ /* 0x000fe40000000f00 */
[----:B------:R-:W-:-:S07]  /*3d20*/  MOV R4, R14 ;  /* 0x0000000e00047202 */ /* 0x000fce0000000f00 */
[----:B------:R-:W-:Y:S05]  /*3d30*/  WARPSYNC.COLLECTIVE R15, `(.L_x_16073) ;  /* 0x000000000f087348 */ /* 0x000fea0003c00000 */
[----:B------:R0:W1:Y:S02]  /*3d40*/  SHFL.BFLY P6, R14, R13, R12, R11 ;  /* 0x0c00000c0d0e7389 */ /* 0x00006400000c000b */
[----:B01----:R-:W-:Y:S05]  /*3d50*/  ENDCOLLECTIVE ;  /* 0x000000000000791b */ /* 0x003fea0003800000 */
.L_x_16073:
        /* <DEDUP_REMOVED lines=8> */
.L_x_16074:
[----:B------:R-:W-:Y:S02]  /*3de0*/  IMAD.MOV.U32 R13, RZ, RZ, RZ ;  /* 0x000000ffff0d7224 */ /* 0x000fe400078e00ff */
[----:B------:R-:W-:Y:S01]  /*3df0*/  HFMA2 R12, -RZ, RZ, 0, 1.1920928955078125e-07 ;  /* 0x00000002ff0c7431 */ /* 0x000fe200000001ff */
[----:B------:R-:W-:-:S07]  /*3e00*/  MOV R20, R14 ;  /* 0x0000000e00147202 */ /* 0x000fce0000000f00 */
[----:B------:R-:W-:Y:S05]  /*3e10*/  WARPSYNC.COLLECTIVE R15, `(.L_x_16075) ;  /* 0x000000000f087348 */ /* 0x000fea0003c00000 */
[----:B------:R0:W1:Y:S02]  /*3e20*/  SHFL.BFLY P6, R14, R13, R12, R11 ;  /* 0x0c00000c0d0e7389 */ /* 0x00006400000c000b */
[----:B01----:R-:W-:Y:S05]  /*3e30*/  ENDCOLLECTIVE ;  /* 0x000000000000791b */ /* 0x003fea0003800000 */
.L_x_16075:
        /* <DEDUP_REMOVED lines=8> */
.L_x_16076:
[----:B------:R-:W-:Y:S01]  /*3ec0*/  HFMA2 R13, -RZ, RZ, 0, 0 ;  /* 0x00000000ff0d7431 */ /* 0x000fe200000001ff */
[----:B------:R-:W-:Y:S02]  /*3ed0*/  MOV R12, 0x2 ;  /* 0x00000002000c7802 */ /* 0x000fe40000000f00 */
[----:B------:R-:W-:-:S07]  /*3ee0*/  MOV R2, R14 ;  /* 0x0000000e00027202 */ /* 0x000fce0000000f00 */
[----:B------:R-:W-:Y:S05]  /*3ef0*/  WARPSYNC.COLLECTIVE R15, `(.L_x_16077) ;  /* 0x000000000f087348 */ /* 0x000fea0003c00000 */
[----:B------:R0:W1:Y:S02]  /*3f00*/  SHFL.BFLY P6, R14, R13, R12, R11 ;  /* 0x0c00000c0d0e7389 */ /* 0x00006400000c000b */
[----:B01----:R-:W-:Y:S05]  /*3f10*/  ENDCOLLECTIVE ;  /* 0x000000000000791b */ /* 0x003fea0003800000 */
.L_x_16077:
        /* <DEDUP_REMOVED lines=8> */
.L_x_16078:
[----:B------:R-:W-:Y:S02]  /*3fa0*/  IMAD.MOV.U32 R13, RZ, RZ, RZ ;  /* 0x000000ffff0d7224 */ /* 0x000fe400078e00ff */
[----:B------:R-:W-:Y:S01]  /*3fb0*/  HFMA2 R12, -RZ, RZ, 0, 1.1920928955078125e-07 ;  /* 0x00000002ff0c7431 */ /* 0x000fe200000001ff */
[----:B------:R-:W-:-:S07]  /*3fc0*/  MOV R29, R14 ;  /* 0x0000000e001d7202 */ /* 0x000fce0000000f00 */
[----:B------:R-:W-:Y:S05]  /*3fd0*/  WARPSYNC.COLLECTIVE R15, `(.L_x_16079) ;  /* 0x000000000f087348 */ /* 0x000fea0003c00000 */
[----:B------:R0:W1:Y:S02]  /*3fe0*/  SHFL.BFLY P6, R14, R13, R12, R11 ;  /* 0x0c00000c0d0e7389 */ /* 0x00006400000c000b */
[----:B01----:R-:W-:Y:S05]  /*3ff0*/  ENDCOLLECTIVE ;  /* 0x000000000000791b */ /* 0x003fea0003800000 */
.L_x_16079:
        /* <DEDUP_REMOVED lines=8> */
.L_x_16080:
[----:B------:R-:W-:Y:S01]  /*4080*/  HFMA2 R13, -RZ, RZ, 0, 0 ;  /* 0x00000000ff0d7431 */ /* 0x000fe200000001ff */
[----:B------:R-:W-:Y:S02]  /*4090*/  MOV R12, 0x2 ;  /* 0x00000002000c7802 */ /* 0x000fe40000000f00 */
[----:B------:R-:W-:-:S07]  /*40a0*/  MOV R9, R14 ;  /* 0x0000000e00097202 */ /* 0x000fce0000000f00 */
[----:B------:R-:W-:Y:S05]  /*40b0*/  WARPSYNC.COLLECTIVE R15, `(.L_x_16081) ;  /* 0x000000000f087348 */ /* 0x000fea0003c00000 */
[----:B------:R0:W1:Y:S02]  /*40c0*/  SHFL.BFLY P6, R14, R13, R12, R11 ;  /* 0x0c00000c0d0e7389 */ /* 0x00006400000c000b */
[----:B01----:R-:W-:Y:S05]  /*40d0*/  ENDCOLLECTIVE ;  /* 0x000000000000791b */ /* 0x003fea0003800000 */
.L_x_16081:
        /* <DEDUP_REMOVED lines=8> */
.L_x_16082:
[----:B------:R-:W-:Y:S02]  /*4160*/  IMAD.MOV.U32 R13, RZ, RZ, RZ ;  /* 0x000000ffff0d7224 */ /* 0x000fe400078e00ff */
[----:B------:R-:W-:Y:S01]  /*4170*/  HFMA2 R12, -RZ, RZ, 0, 1.1920928955078125e-07 ;  /* 0x00000002ff0c7431 */ /* 0x000fe200000001ff */
[----:B------:R-:W-:-:S07]  /*4180*/  MOV R10, R14 ;  /* 0x0000000e000a7202 */ /* 0x000fce0000000f00 */
[----:B------:R-:W-:Y:S05]  /*4190*/  WARPSYNC.COLLECTIVE R15, `(.L_x_16083) ;  /* 0x000000000f087348 */ /* 0x000fea0003c00000 */
[----:B------:R0:W1:Y:S02]  /*41a0*/  SHFL.BFLY P6, R14, R13, R12, R11 ;  /* 0x0c00000c0d0e7389 */ /* 0x00006400000c000b */
[----:B01----:R-:W-:Y:S05]  /*41b0*/  ENDCOLLECTIVE ;  /* 0x000000000000791b */ /* 0x003fea0003800000 */
.L_x_16083:
[----:B------:R-:W-:Y:S01]  /*41c0*/  FADD.FTZ R7, R7, R10 ;  /* 0x0000000a07077221 */ /* 0x000fe20000010000 */
[----:B------:R-:W-:Y:S02]  /*41d0*/  HFMA2 R12, -RZ, RZ, 0, 5.9604644775390625e-08 ;  /* 0x00000001ff0c7431 */ /* 0x000fe400000001ff */
[----:B------:R-:W-:-:S05]  /*41e0*/  FADD.FTZ R23, RZ, R14 ;  /* 0x0000000eff177221 */ /* 0x000fca0000010000 */
[----:B------:R-:W-:-:S07]  /*41f0*/  MOV R13, R23 ;  /* 0x00000017000d7202 */ /* 0x000fce0000000f00 */
[----:B------:R-:W-:Y:S05]  /*4200*/  WARPSYNC.COLLECTIVE R15, `(.L_x_16084) ;  /* 0x000000000f087348 */ /* 0x000fea0003c00000 */
[----:B------:R0:W1:Y:S02]  /*4210*/  SHFL.BFLY P6, R14, R13, R12, R11 ;  /* 0x0c00000c0d0e7389 */ /* 0x00006400000c000b */
[----:B01----:R-:W-:Y:S05]  /*4220*/  ENDCOLLECTIVE ;  /* 0x000000000000791b */ /* 0x003fea0003800000 */
.L_x_16084:
[----:B------:R-:W-:Y:S01]  /*4230*/  MOV R13, RZ ;  /* 0x000000ff000d7202 */ /* 0x000fe20000000f00 */
[----:B------:R-:W-:Y:S02]  /*4240*/  HFMA2 R12, -RZ, RZ, 0, 1.1920928955078125e-07 ;  /* 0x00000002ff0c7431 */ /* 0x000fe400000001ff */
[----:B------:R-:W-:-:S07]  /*4250*/  IMAD.MOV.U32 R8, RZ, RZ, R14 ;  /* 0x000000ffff087224 */ /* 0x000fce00078e000e */
[----:B------:R-:W-:Y:S05]  /*4260*/  WARPSYNC.COLLECTIVE R15, `(.L_x_16085) ;  /* 0x000000000f087348 */ /* 0x000fea0003c00000 */
[----:B------:R0:W1:Y:S02]  /*4270*/  SHFL.BFLY P6, R14, R13, R12, R11 ;  /* 0x0c00000c0d0e7389 */ /* 0x00006400000c000b */
[----:B01----:R-:W-:Y:S05]  /*4280*/  ENDCOLLECTIVE ;  /* 0x000000000000791b */ /* 0x003fea0003800000 */
.L_x_16085:
[----:B------:R-:W-:Y:S01]  /*4290*/  FADD.FTZ R8, R23, R8 ;  /* 0x0000000817087221 */ /* 0x000fe20000010000 */
[----:B------:R-:W-:Y:S02]  /*42a0*/  IMAD.MOV.U32 R12, RZ, RZ, 0x1 ;  /* 0x00000001ff0c7424 */ /* 0x000fe400078e00ff */
[----:B------:R-:W-:-:S05]  /*42b0*/  FADD.FTZ R28, RZ, R14 ;  /* 0x0000000eff1c7221 */ /* 0x000fca0000010000 */
[----:B------:R-:W-:-:S07]  /*42c0*/  MOV R13, R28 ;  /* 0x0000001c000d7202 */ /* 0x000fce0000000f00 */
[----:B------:R-:W-:Y:S05]  /*42d0*/  WARPSYNC.COLLECTIVE R15, `(.L_x_16086) ;  /* 0x000000000f087348 */ /* 0x000fea0003c00000 */
[----:B------:R0:W1:Y:S02]  /*42e0*/  SHFL.BFLY P6, R14, R13, R12, R11 ;  /* 0x0c00000c0d0e7389 */ /* 0x00006400000c000b */
[----:B01----:R-:W-:Y:S05]  /*42f0*/  ENDCOLLECTIVE ;  /* 0x000000000000791b */ /* 0x003fea0003800000 */
.L_x_16086:
[----:B------:R-:W-:Y:S01]  /*4300*/  HFMA2 R13, -RZ, RZ, 0, 0 ;  /* 0x00000000ff0d7431 */ /* 0x000fe200000001ff */
[----:B------:R-:W-:Y:S02]  /*4310*/  MOV R12, 0x2 ;  /* 0x00000002000c7802 */ /* 0x000fe40000000f00 */
[----:B------:R-:W-:-:S07]  /*4320*/  MOV R25, R14 ;  /* 0x0000000e00197202 */ /* 0x000fce0000000f00 */
[----:B------:R-:W-:Y:S05]  /*4330*/  WARPSYNC.COLLECTIVE R15, `(.L_x_16087) ;  /* 0x000000000f087348 */ /* 0x000fea0003c00000 */
[----:B------:R0:W1:Y:S02]  /*4340*/  SHFL.BFLY P6, R14, R13, R12, R11 ;  /* 0x0c00000c0d0e7389 */ /* 0x00006400000c000b */
[----:B01----:R-:W-:Y:S05]  /*4350*/  ENDCOLLECTIVE ;  /* 0x000000000000791b */ /* 0x003fea0003800000 */
.L_x_16087:
[----:B------:R-:W-:Y:S01]  /*4360*/  FADD.FTZ R25, R28, R25 ;  /* 0x000000191c197221 */ /* 0x000fe20000010000 */
[----:B------:R-:W-:Y:S02]  /*4370*/  HFMA2 R12, -RZ, RZ, 0, 5.9604644775390625e-08 ;  /* 0x00000001ff0c7431 */ /* 0x000fe400000001ff */
[----:B------:R-:W-:-:S04]  /*4380*/  FADD.FTZ R21, RZ, R14 ;  /* 0x0000000eff157221 */ /* 0x000fc80000010000 */
[----:B------:R-:W-:-:S07]  /*4390*/  IMAD.MOV.U32 R13, RZ, RZ, R21 ;  /* 0x000000ffff0d7224 */ /* 0x000fce00078e0015 */
[----:B------:R-:W-:Y:S05]  /*43a0*/  WARPSYNC.COLLECTIVE R15, `(.L_x_16088) ;  /* 0x000000000f087348 */ /* 0x000fea0003c00000 */
[----:B------:R0:W1:Y:S02]  /*43b0*/  SHFL.BFLY P6, R14, R13, R12, R11 ;  /* 0x0c00000c0d0e7389 */ /* 0x00006400000c000b */
[----:B01----:R-:W-:Y:S05]  /*43c0*/  ENDCOLLECTIVE ;  /* 0x000000000000791b */ /* 0x003fea0003800000 */
.L_x_16088:
[----:B------:R-:W-:Y:S02]  /*43d0*/  HFMA2 R13, -RZ, RZ, 0, 0 ;  /* 0x00000000ff0d7431 */ /* 0x000fe400000001ff */
[----:B------:R-:W-:Y:S01]  /*43e0*/  IMAD.MOV.U32 R12, RZ, RZ, 0x2 ;  /* 0x00000002ff0c7424 */ /* 0x000fe200078e00ff */
[----:B------:R-:W-:-:S07]  /*43f0*/  MOV R20, R14 ;  /* 0x0000000e00147202 */ /* 0x000fce0000000f00 */
[----:B------:R-:W-:Y:S05]  /*4400*/  WARPSYNC.COLLECTIVE R15, `(.L_x_16089) ;  /* 0x000000000f087348 */ /* 0x000fea0003c00000 */
[----:B------:R0:W1:Y:S02]  /*4410*/  SHFL.BFLY P6, R14, R13, R12, R11 ;  /* 0x0c00000c0d0e7389 */ /* 0x00006400000c000b */
[----:B01----:R-:W-:Y:S05]  /*4420*/  ENDCOLLECTIVE ;  /* 0x000000000000791b */ /* 0x003fea0003800000 */
.L_x_16089:
        /* <DEDUP_REMOVED lines=8> */
.L_x_16090:
[----:B------:R-:W-:Y:S01]  /*44b0*/  MOV R13, RZ ;  /* 0x000000ff000d7202 */ /* 0x000fe20000000f00 */
[----:B------:R-:W-:Y:S02]  /*44c0*/  HFMA2 R12, -RZ, RZ, 0, 1.1920928955078125e-07 ;  /* 0x00000002ff0c7431 */ /* 0x000fe400000001ff */
[----:B------:R-:W-:-:S07]  /*44d0*/  IMAD.MOV.U32 R29, RZ, RZ, R14 ;  /* 0x000000ffff1d7224 */ /* 0x000fce00078e000e */
[----:B------:R-:W-:Y:S05]  /*44e0*/  WARPSYNC.COLLECTIVE R15, `(.L_x_16091) ;  /* 0x000000000f087348 */ /* 0x000fea0003c00000 */
[----:B------:R0:W1:Y:S02]  /*44f0*/  SHFL.BFLY P6, R14, R13, R12, R11 ;  /* 0x0c00000c0d0e7389 */ /* 0x00006400000c000b */
[----:B01----:R-:W-:Y:S05]  /*4500*/  ENDCOLLECTIVE ;  /* 0x000000000000791b */ /* 0x003fea0003800000 */
.L_x_16091:
        /* <DEDUP_REMOVED lines=8> */
.L_x_16092:
[----:B------:R-:W-:Y:S01]  /*4590*/  MOV R13, RZ ;  /* 0x000000ff000d7202 */ /* 0x000fe20000000f00 */
[----:B------:R-:W-:Y:S02]  /*45a0*/  HFMA2 R12, -RZ, RZ, 0, 1.1920928955078125e-07 ;  /* 0x00000002ff0c7431 */ /* 0x000fe400000001ff */
[----:B------:R-:W-:-:S07]  /*45b0*/  FADD.FTZ R29, R9, R14 ;  /* 0x0000000e091d7221 */ /* 0x000fce0000010000 */
[----:B------:R-:W-:Y:S05]  /*45c0*/  WARPSYNC.COLLECTIVE R15, `(.L_x_16093) ;  /* 0x000000000f087348 */ /* 0x000fea0003c00000 */
[----:B------:R0:W1:Y:S02]  /*45d0*/  SHFL.BFLY P6, R14, R13, R12, R11 ;  /* 0x0c00000c0d0e7389 */ /* 0x00006400000c000b */
[----:B01----:R-:W-:Y:S05]  /*45e0*/  ENDCOLLECTIVE ;  /* 0x000000000000791b */ /* 0x003fea0003800000 */
.L_x_16093:
[----:B------:R-:W-:Y:S02]  /*45f0*/  HFMA2 R12, -RZ, RZ, 0, 5.9604644775390625e-08 ;  /* 0x00000001ff0c7431 */ /* 0x000fe400000001ff */
[----:B------:R-:W-:-:S04]  /*4600*/  IMAD.MOV.U32 R24, RZ, RZ, R14 ;  /* 0x000000ffff187224 */ /* 0x000fc800078e000e */
[----:B------:R-:W-:-:S05]  /*4610*/  FADD.FTZ R23, RZ, R24 ;  /* 0x00000018ff177221 */ /* 0x000fca0000010000 */
[----:B------:R-:W-:-:S07]  /*4620*/  MOV R13, R23 ;  /* 0x00000017000d7202 */ /* 0x000fce0000000f00 */
[----:B------:R-:W-:Y:S05]  /*4630*/  WARPSYNC.COLLECTIVE R15, `(.L_x_16094) ;  /* 0x000000000f087348 */ /* 0x000fea0003c00000 */
[----:B------:R0:W1:Y:S02]  /*4640*/  SHFL.BFLY P6, R14, R13, R12, R11 ;  /* 0x0c00000c0d0e7389 */ /* 0x00006400000c000b */
[----:B01----:R-:W-:Y:S05]  /*4650*/  ENDCOLLECTIVE ;  /* 0x000000000000791b */ /* 0x003fea0003800000 */
.L_x_16094:
[----:B------:R-:W-:Y:S01]  /*4660*/  IMAD.MOV.U32 R13, RZ, RZ, RZ ;  /* 0x000000ffff0d7224 */ /* 0x000fe200078e00ff */
[----:B------:R-:W-:-:S05]  /*4670*/  MOV R12, R14 ;  /* 0x0000000e000c7202 */ /* 0x000fca0000000f00 */
[----:B------:R-:W-:Y:S01]  /*4680*/  FADD.FTZ R10, R23, R12 ;  /* 0x0000000c170a7221 */ /* 0x000fe20000010000 */
[----:B------:R-:W-:-:S07]  /*4690*/  HFMA2 R12, -RZ, RZ, 0, 1.1920928955078125e-07 ;  /* 0x00000002ff0c7431 */ /* 0x000fce00000001ff */
[----:B------:R-:W-:Y:S05]  /*46a0*/  WARPSYNC.COLLECTIVE R15, `(.L_x_16095) ;  /* 0x000000000f087348 */ /* 0x000fea0003c00000 */
[----:B------:R0:W1:Y:S02]  /*46b0*/  SHFL.BFLY P6, R14, R13, R12, R11 ;  /* 0x0c00000c0d0e7389 */ /* 0x00006400000c000b */
[----:B01----:R-:W-:Y:S05]  /*46c0*/  ENDCOLLECTIVE ;  /* 0x000000000000791b */ /* 0x003fea0003800000 */
.L_x_16095:
[----:B------:R-:W-:Y:S02]  /*46d0*/  HFMA2 R12, -RZ, RZ, 0, 5.9604644775390625e-08 ;  /* 0x00000001ff0c7431 */ /* 0x000fe400000001ff */
[----:B------:R-:W-:-:S05]  /*46e0*/  FADD.FTZ R24, RZ, R14 ;  /* 0x0000000eff187221 */ /* 0x000fca0000010000 */
[----:B------:R-:W-:-:S07]  /*46f0*/  MOV R13, R24 ;  /* 0x00000018000d7202 */ /* 0x000fce0000000f00 */
[----:B------:R-:W-:Y:S05]  /*4700*/  WARPSYNC.COLLECTIVE R15, `(.L_x_16096) ;  /* 0x000000000f087348 */ /* 0x000fea0003c00000 */
[----:B------:R0:W1:Y:S02]  /*4710*/  SHFL.BFLY P6, R14, R13, R12, R11 ;  /* 0x0c00000c0d0e7389 */ /* 0x00006400000c000b */
[----:B01----:R-:W-:Y:S05]  /*4720*/  ENDCOLLECTIVE ;  /* 0x000000000000791b */ /* 0x003fea0003800000 */
.L_x_16096:
        /* <DEDUP_REMOVED lines=8> */
.L_x_16097:
[----:B------:R-:W-:Y:S02]  /*47b0*/  HFMA2 R12, -RZ, RZ, 0, 5.9604644775390625e-08 ;  /* 0x00000001ff0c7431 */ /* 0x000fe400000001ff */
[----:B------:R-:W-:-:S04]  /*47c0*/  IMAD.MOV.U32 R21, RZ, RZ, R14 ;  /* 0x000000ffff157224 */ /* 0x000fc800078e000e */
[----:B------:R-:W-:-:S05]  /*47d0*/  FADD.FTZ R21, RZ, R21 ;  /* 0x00000015ff157221 */ /* 0x000fca0000010000 */
[----:B------:R-:W-:-:S07]  /*47e0*/  MOV R13, R21 ;  /* 0x00000015000d7202 */ /* 0x000fce0000000f00 */
[----:B------:R-:W-:Y:S05]  /*47f0*/  WARPSYNC.COLLECTIVE R15, `(.L_x_16098) ;  /* 0x000000000f087348 */ /* 0x000fea0003c00000 */
[----:B------:R0:W1:Y:S02]  /*4800*/  SHFL.BFLY P6, R14, R13, R12, R11 ;  /* 0x0c00000c0d0e7389 */ /* 0x00006400000c000b */
[----:B01----:R-:W-:Y:S05]  /*4810*/  ENDCOLLECTIVE ;  /* 0x000000000000791b */ /* 0x003fea0003800000 */
.L_x_16098:
[----:B------:R-:W-:Y:S01]  /*4820*/  MOV R13, R10 ;  /* 0x0000000a000d7202 */ /* 0x000fe20000000f00 */
[----:B------:R-:W-:Y:S06]  /*4830*/  BRA `(.L_x_16099) ;  /* 0xffffffe400b87947 */ /* 0x000fec000383ffff */
.L_x_16100:
        /* <DEDUP_REMOVED lines=12> */
.L_x_27457:


//--------------------- .text._ZN4vllm25paged_attention_v2_kernelIfhLi112ELi16ELi128ELNS_18Fp8KVCacheDataTypeE1ELb1ELi512EEEvPfS2_PT_PKS3_PKT0_S9_ifPKiSB_iPKfiiiSD_SD_iiiii --------------------------
	.section	.text._ZN4vllm25paged_attention_v2_kernelIfhLi112ELi16ELi128ELNS_18Fp8KVCacheDataTypeE1ELb1ELi512EEEvPfS2_PT_PKS3_PKT0_S9_ifPKiSB_iPKfiiiSD_SD_iiiii,"ax",@progbits
	.align	128
        .global         _ZN4vllm25paged_attention_v2_kernelIfhLi112ELi16ELi128ELNS_18Fp8KVCacheDataTypeE1ELb1ELi512EEEvPfS2_PT_PKS3_PKT0_S9_ifPKiSB_iPKfiiiSD_SD_iiiii
        .type           _ZN4vllm25paged_attention_v2_kernelIfhLi112ELi16ELi128ELNS_18Fp8KVCacheDataTypeE1ELb1ELi512EEEvPfS2_PT_PKS3_PKT0_S9_ifPKiSB_iPKfiiiSD_SD_iiiii,@function
        .size           _ZN4vllm25paged_attention_v2_kernelIfhLi112ELi16ELi128ELNS_18Fp8KVCacheDataTypeE1ELb1ELi512EEEvPfS2_PT_PKS3_PKT0_S9_ifPKiSB_iPKfiiiSD_SD_iiiii,(.L_x_27458 - _ZN4vllm25paged_attention_v2_kernelIfhLi112ELi16ELi128ELNS_18Fp8KVCacheDataTypeE1ELb1ELi512EEEvPfS2_PT_PKS3_PKT0_S9_ifPKiSB_iPKfiiiSD_SD_iiiii)
        .other          _ZN4vllm25paged_attention_v2_kernelIfhLi112ELi16ELi128ELNS_18Fp8KVCacheDataTypeE1ELb1ELi512EEEvPfS2_PT_PKS3_PKT0_S9_ifPKiSB_iPKfiiiSD_SD_iiiii,@"STO_CUDA_ENTRY STV_DEFAULT"
_ZN4vllm25paged_attention_v2_kernelIfhLi112ELi16ELi128ELNS_18Fp8KVCacheDataTypeE1ELb1ELi512EEEvPfS2_PT_PKS3_PKT0_S9_ifPKiSB_iPKfiiiSD_SD_iiiii:
.text._ZN4vllm25paged_attention_v2_kernelIfhLi112ELi16ELi128ELNS_18Fp8KVCacheDataTypeE1ELb1ELi512EEEvPfS2_PT_PKS3_PKT0_S9_ifPKiSB_iPKfiiiSD_SD_iiiii:
        /* <DEDUP_REMOVED lines=110> */
.L_x_16101:
        /* <DEDUP_REMOVED lines=24> */
.L_x_16105:
        /* <DEDUP_REMOVED lines=41> */
.L_x_16103:
[----:B------:R-:W-:Y:S05]  /*0af0*/  BSYNC.RECONVERGENT B6 ;  /* 0x0000000000067941 */ /* 0x000fea0003800200 */
.L_x_16102:
        /* <DEDUP_REMOVED lines=12> */
.L_x_16147:
        /* <DEDUP_REMOVED lines=41> */
.L_x_16111:
        /* <DEDUP_REMOVED lines=11> */
.L_x_16110:
[----:B------:R-:W-:Y:S05]  /*0f00*/  BSYNC.RECONVERGENT B1 ;  /* 0x0000000000017941 */ /* 0x000fea0003800200 */
.L_x_16109:
        /* <DEDUP_REMOVED lines=12> */
.L_x_16114:
        /* <DEDUP_REMOVED lines=100> */
.L_x_16113:
[----:B------:R-:W-:Y:S05]  /*1610*/  BSYNC.RECONVERGENT B1 ;  /* 0x0000000000017941 */ /* 0x000fea0003800200 */
.L_x_16112:
        /* <DEDUP_REMOVED lines=55> */
.L_x_16116:
[----:B------:R-:W-:Y:S05]  /*1990*/  BSYNC.RECONVERGENT B1 ;  /* 0x0000000000017941 */ /* 0x000fea0003800200 */
.L_x_16115:
        /* <DEDUP_REMOVED lines=26> */
.L_x_16108:
[----:B------:R-:W-:Y:S05]  /*1b40*/  BSYNC.RECONVERGENT B0 ;  /* 0x0000000000007941 */ /* 0x000fea0003800200 */
.L_x_16107:
        /* <DEDUP_REMOVED lines=41> */
.L_x_16121:
[----:B------:R-:W1:Y:S01]  /*1de0*/  LDS R15, [R13] ;  /* 0x000000000d0f7984 */ /* 0x000e620000000800 */
[----:B------:R-:W-:-:S04]  /*1df0*/  IADD3 R14, PT, PT, R14, 0x1, RZ ;  /* 0x000000010e0e7810 */ /* 0x000fc80007ffe0ff */
[----:B------:R-:W-:Y:S01]  /*1e00*/  ISETP.NE.AND P0, PT, R14, RZ, PT ;  /* 0x000000ff0e00720c */ /* 0x000fe20003f05270 */
[----:B-1----:R-:W-:-:S05]  /*1e10*/  FMUL.FTZ R20, R15, R8 ;  /* 0x000000080f147220 */ /* 0x002fca0000410000 */
[----:B------:R1:W-:Y:S02]  /*1e20*/  STS [R13], R20 ;  /* 0x000000140d007388 */ /* 0x0003e40000000800 */
[----:B-1----:R-:W-:-:S05]  /*1e30*/  IADD3 R13, PT, PT, R13, 0x200, RZ ;  /* 0x000002000d0d7810 */ /* 0x002fca0007ffe0ff */
[----:B------:R-:W-:Y:S05]  /*1e40*/  @P0 BRA `(.L_x_16121) ;  /* 0xfffffffc00e40947 */ /* 0x000fea000383ffff */
.L_x_16120:
[----:B------:R-:W-:Y:S05]  /*1e50*/  BSYNC.RECONVERGENT B1 ;  /* 0x0000000000017941 */ /* 0x000fea0003800200 */
.L_x_16119:
        /* <DEDUP_REMOVED lines=12> */
.L_x_16124:
        /* <DEDUP_REMOVED lines=52> */
.L_x_16123:
[----:B------:R-:W-:Y:S05]  /*2260*/  BSYNC.RECONVERGENT B1 ;  /* 0x0000000000017941 */ /* 0x000fea0003800200 */
.L_x_16122:
        /* <DEDUP_REMOVED lines=31> */
.L_x_16126:
[----:B------:R-:W-:Y:S05]  /*2460*/  BSYNC.RECONVERGENT B1 ;  /* 0x0000000000017941 */ /* 0x000fea0003800200 */
.L_x_16125:
        /* <DEDUP_REMOVED lines=14> */
.L_x_16118:
[----:B------:R-:W-:Y:S05]  /*2550*/  BSYNC.RECONVERGENT B0 ;  /* 0x0000000000007941 */ /* 0x000fea0003800200 */
.L_x_16117:
        /* <DEDUP_REMOVED lines=18> */
.L_x_16128:
[----:B------:R-:W-:Y:S05]  /*2680*/  BSYNC.RECONVERGENT B0 ;  /* 0x0000000000007941 */ /* 0x000fea0003800200 */
.L_x_16127:
        /* <DEDUP_REMOVED lines=27> */
.L_x_16132:
        /* <DEDUP_REMOVED lines=34> */
.L_x_16131:
        /* <DEDUP_REMOVED lines=16> */
.L_x_16130:
[----:B------:R-:W-:Y:S05]  /*2b60*/  BSYNC.RECONVERGENT B6 ;  /* 0x0000000000067941 */ /* 0x000fea0003800200 */
.L_x_16129:
        /* <DEDUP_REMOVED lines=55> */
.L_x_16176:
        /* <DEDUP_REMOVED lines=35> */
.L_x_16135:
[----:B------:R-:W-:Y:S05]  /*3110*/  BSYNC.RECONVERGENT B0 ;  /* 0x0000000000007941 */ /* 0x000fea0003800200 */
.L_x_16134:
        /* <DEDUP_REMOVED lines=31> */
.L_x_16137:
[----:B------:R-:W-:Y:S05]  /*3310*/  BSYNC.RECONVERGENT B0 ;  /* 0x0000000000007941 */ /* 0x000fea0003800200 */
.L_x_16136:
        /* <DEDUP_REMOVED lines=17> */
.L_x_16139:
[----:B------:R-:W-:Y:S05]  /*3430*/  BSYNC.RECONVERGENT B0 ;  /* 0x0000000000007941 */ /* 0x000fea0003800200 */
.L_x_16138:
        /* <DEDUP_REMOVED lines=31> */
.L_x_16141:
[----:B------:R-:W-:Y:S05]  /*3630*/  BSYNC.RECONVERGENT B0 ;  /* 0x0000000000007941 */ /* 0x000fea0003800200 */
.L_x_16140:
        /* <DEDUP_REMOVED lines=28> */
.L_x_16104:
        /* <DEDUP_REMOVED lines=16> */
.L_x_16142:
[----:B------:R-:W-:Y:S05]  /*3900*/  EXIT ;  /* 0x000000000000794d */ /* 0x000fea0003800000 */
.L_x_16106:
[----:B------:R-:W-:Y:S02]  /*3910*/  IMAD.MOV.U32 R12, RZ, RZ, 0x10 ;  /* 0x00000010ff0c7424 */ /* 0x000fe400078e00ff */
[----:B------:R-:W-:Y:S01]  /*3920*/  HFMA2 R11, -RZ, RZ, 0, 1.847743988037109375e-06 ;  /* 0x0000001fff0b7431 */ /* 0x000fe200000001ff */
[----:B------:R-:W-:-:S07]  /*3930*/  MOV R15, 0xffffffff ;  /* 0xffffffff000f7802 */ /* 0x000fce0000000f00 */
[----:B------:R-:W-:Y:S05]  /*3940*/  WARPSYNC.COLLECTIVE R15, `(.L_x_16143) ;  /* 0x000000000f087348 */ /* 0x000fea0003c00000 */
[----:B------:R0:W1:Y:S02]  /*3950*/  SHFL.BFLY P6, R14, R13, R12, R11 ;  /* 0x0c00000c0d0e7389 */ /* 0x00006400000c000b */
[----:B01----:R-:W-:Y:S05]  /*3960*/  ENDCOLLECTIVE ;  /* 0x000000000000791b */ /* 0x003fea0003800000 */
.L_x_16143:
[----:B------:R-:W-:Y:S01]  /*3970*/  HFMA2 R12, -RZ, RZ, 0, 4.76837158203125e-07 ;  /* 0x00000008ff0c7431 */ /* 0x000fe200000001ff */
[----:B------:R-:W-:-:S05]  /*3980*/  FMNMX.FTZ R0, R14, -3.40282346638528859812e+38, !PT ;  /* 0xff7fffff0e007809 */ /* 0x000fca0007810000 */
[----:B------:R-:W-:-:S07]  /*3990*/  IMAD.MOV.U32 R13, RZ, RZ, R0 ;  /* 0x000000ffff0d7224 */ /* 0x000fce00078e0000 */
[----:B------:R-:W-:Y:S05]  /*39a0*/  WARPSYNC.COLLECTIVE R15, `(.L_x_16144) ;  /* 0x000000000f087348 */ /* 0x000fea0003c00000 */
[----:B------:R0:W1:Y:S02]  /*39b0*/  SHFL.BFLY P6, R14, R13, R12, R11 ;  /* 0x0c00000c0d0e7389 */ /* 0x00006400000c000b */
[----:B01----:R-:W-:Y:S05]  /*39c0*/  ENDCOLLECTIVE ;  /* 0x000000000000791b */ /* 0x003fea0003800000 */
.L_x_16144:
[----:B------:R-:W-:Y:S01]  /*39d0*/  IMAD.MOV.U32 R12, RZ, RZ, 0x4 ;  /* 0x00000004ff0c7424 */ /* 0x000fe200078e00ff */
[----:B------:R-:W-:-:S04]  /*39e0*/  FMNMX.FTZ R2, R0, R14, !PT ;  /* 0x0000000e00027209 */ /* 0x000fc80007810000 */
[----:B------:R-:W-:-:S07]  /*39f0*/  MOV R13, R2 ;  /* 0x00000002000d7202 */ /* 0x000fce0000000f00 */
[----:B------:R-:W-:Y:S05]  /*3a00*/  WARPSYNC.COLLECTIVE R15, `(.L_x_16145) ;  /* 0x000000000f087348 */ /* 0x000fea0003c00000 */
[----:B------:R0:W1:Y:S02]  /*3a10*/  SHFL.BFLY P6, R14, R13, R12, R11 ;  /* 0x0c00000c0d0e7389 */ /* 0x00006400000c000b */
[----:B01----:R-:W-:Y:S05]  /*3a20*/  ENDCOLLECTIVE ;  /* 0x000000000000791b */ /* 0x003fea0003800000 */
.L_x_16145:
[----:B------:R-:W-:Y:S01]  /*3a30*/  HFMA2 R12, -RZ, RZ, 0, 1.1920928955078125e-07 ;  /* 0x00000002ff0c7431 */ /* 0x000fe200000001ff */
[----:B------:R-:W-:-:S04]  /*3a40*/  FMNMX.FTZ R3, R2, R14, !PT ;  /* 0x0000000e02037209 */ /* 0x000fc80007810000 */
[----:B------:R-:W-:-:S07]  /*3a50*/  MOV R13, R3 ;  /* 0x00000003000d7202 */ /* 0x000fce0000000f00 */
[----:B------:R-:W-:Y:S05]  /*3a60*/  WARPSYNC.COLLECTIVE R15, `(.L_x_16146) ;  /* 0x000000000f087348 */ /* 0x000fea0003c00000 */
[----:B------:R0:W1:Y:S02]  /*3a70*/  SHFL.BFLY P6, R14, R13, R12, R11 ;  /* 0x0c00000c0d0e7389 */ /* 0x00006400000c000b */
[----:B01----:R-:W-:Y:S05]  /*3a80*/  ENDCOLLECTIVE ;  /* 0x000000000000791b */ /* 0x003fea0003800000 */
.L_x_16146:
[----:B------:R-:W-:Y:S05]  /*3a90*/  BRA `(.L_x_16147) ;  /* 0xffffffd000487947 */ /* 0x000fea000383ffff */
.L_x_16133:
[----:B--23--:R-:W-:Y:S01]  /*3aa0*/  IMAD.MOV.U32 R13, RZ, RZ, RZ ;  /* 0x000000ffff0d7224 */ /* 0x00cfe200078e00ff */
[----:B------:R-:W-:Y:S01]  /*3ab0*/  MOV R12, 0x2 ;  /* 0x00000002000c7802 */ /* 0x000fe20000000f00 */
[----:B------:R-:W-:Y:S02]  /*3ac0*/  HFMA2 R11, -RZ, RZ, 0, 1.847743988037109375e-06 ;  /* 0x0000001fff0b7431 */ /* 0x000fe400000001ff */
[----:B------:R-:W-:-:S07]  /*3ad0*/  IMAD.MOV.U32 R15, RZ, RZ, -0x1 ;  /* 0xffffffffff0f7424 */ /* 0x000fce00078e00ff */
[----:B01----:R-:W-:Y:S05]  /*3ae0*/  WARPSYNC.COLLECTIVE R15, `(.L_x_16148) ;  /* 0x000000000f087348 */ /* 0x003fea0003c00000 */
[----:B------:R2:W3:Y:S02]  /*3af0*/  SHFL.BFLY P6, R14, R13, R12, R11 ;  /* 0x0c00000c0d0e7389 */ /* 0x0004e400000c000b */
[----:B0123--:R-:W-:Y:S05]  /*3b00*/  ENDCOLLECTIVE ;  /* 0x000000000000791b */ /* 0x00ffea0003800000 */
.L_x_16148:
[----:B------:R-:W-:Y:S02]  /*3b10*/  HFMA2 R12, -RZ, RZ, 0, 5.9604644775390625e-08 ;  /* 0x00000001ff0c7431 */ /* 0x000fe400000001ff */
[----:B------:R-:W-:-:S05]  /*3b20*/  FADD.FTZ R25, RZ, R14 ;  /* 0x0000000eff197221 */ /* 0x000fca0000010000 */
[----:B------:R-:W-:-:S07]  /*3b30*/  MOV R13, R25 ;  /* 0x00000019000d7202 */ /* 0x000fce0000000f00 */
[----:B------:R-:W-:Y:S05]  /*3b40*/  WARPSYNC.COLLECTIVE R15, `(.L_x_16149) ;  /* 0x000000000f087348 */ /* 0x000fea0003c00000 */
[----:B------:R0:W1:Y:S02]  /*3b50*/  SHFL.BFLY P6, R14, R13, R12, R11 ;  /* 0x0c00000c0d0e7389 */ /* 0x00006400000c000b */
[----:B01----:R-:W-:Y:S05]  /*3b60*/  ENDCOLLECTIVE ;  /* 0x000000000000791b */ /* 0x003fea0003800000 */
.L_x_16149:
[----:B------:R-:W-:Y:S01]  /*3b70*/  MOV R13, RZ ;  /* 0x000000ff000d7202 */ /* 0x000fe20000000f00 */
[----:B------:R-:W-:Y:S02]  /*3b80*/  HFMA2 R12, -RZ, RZ, 0, 1.1920928955078125e-07 ;  /* 0x00000002ff0c7431 */ /* 0x000fe400000001ff */
[----:B------:R-:W-:-:S07]  /*3b90*/  IMAD.MOV.U32 R24, RZ, RZ, R14 ;  /* 0x000000ffff187224 */ /* 0x000fce00078e000e */
[----:B------:R-:W-:Y:S05]  /*3ba0*/  WARPSYNC.COLLECTIVE R15, `(.L_x_16150) ;  /* 0x000000000f087348 */ /* 0x000fea0003c00000 */
[----:B------:R0:W1:Y:S02]  /*3bb0*/  SHFL.BFLY P6, R14, R13, R12, R11 ;  /* 0x0c00000c0d0e7389 */ /* 0x00006400000c000b */
[----:B01----:R-:W-:Y:S05]  /*3bc0*/  ENDCOLLECTIVE ;  /* 0x000000000000791b */ /* 0x003fea0003800000 */
.L_x_16150:
        /* <DEDUP_REMOVED lines=8> */
.L_x_16151:
[----:B------:R-:W-:Y:S01]  /*3c50*/  MOV R13, RZ ;  /* 0x000000ff000d7202 */ /* 0x000fe20000000f00 */
[----:B------:R-:W-:Y:S02]  /*3c60*/  HFMA2 R12, -RZ, RZ, 0, 1.1920928955078125e-07 ;  /* 0x00000002ff0c7431 */ /* 0x000fe400000001ff */
[----:B------:R-:W-:-:S07]  /*3c70*/  IMAD.MOV.U32 R20, RZ, RZ, R14 ;  /* 0x000000ffff147224 */ /* 0x000fce00078e000e */
[----:B------:R-:W-:Y:S05]  /*3c80*/  WARPSYNC.COLLECTIVE R15, `(.L_x_16152) ;  /* 0x000000000f087348 */ /* 0x000fea0003c00000 */
[----:B------:R0:W1:Y:S02]  /*3c90*/  SHFL.BFLY P6, R14, R13, R12, R11 ;  /* 0x0c00000c0d0e7389 */ /* 0x00006400000c000b */
[----:B01----:R-:W-:Y:S05]  /*3ca0*/  ENDCOLLECTIVE ;  /* 0x000000000000791b */ /* 0x003fea0003800000 */
.L_x_16152:
        /* <DEDUP_REMOVED lines=8> */
.L_x_16153:
[----:B------:R-:W-:Y:S01]  /*3d30*/  MOV R13, RZ ;  /* 0x000000ff000d7202 */ /* 0x000fe20000000f00 */
[----:B------:R-:W-:Y:S02]  /*3d40*/  HFMA2 R12, -RZ, RZ, 0, 1.1920928955078125e-07 ;  /* 0x00000002ff0c7431 */ /* 0x000fe400000001ff */
[----:B------:R-:W-:-:S07]  /*3d50*/  IMAD.MOV.U32 R10, RZ, RZ, R14 ;  /* 0x000000ffff0a7224 */ /* 0x000fce00078e000e */
[----:B------:R-:W-:Y:S05]  /*3d60*/  WARPSYNC.COLLECTIVE R15, `(.L_x_16154) ;  /* 0x000000000f087348 */ /* 0x000fea0003c00000 */
[----:B------:R0:W1:Y:S02]  /*3d70*/  SHFL.BFLY P6, R14, R13, R12, R11 ;  /* 0x0c00000c0d0e7389 */ /* 0x00006400000c000b */
[----:B01----:R-:W-:Y:S05]  /*3d80*/  ENDCOLLECTIVE ;  /* 0x000000000000791b */ /* 0x003fea0003800000 */
.L_x_16154:
        /* <DEDUP_REMOVED lines=8> */
.L_x_16155:
[----:B------:R-:W-:Y:S01]  /*3e10*/  MOV R13, RZ ;  /* 0x000000ff000d7202 */ /* 0x000fe20000000f00 */
[----:B------:R-:W-:Y:S02]  /*3e20*/  HFMA2 R12, -RZ, RZ, 0, 1.1920928955078125e-07 ;  /* 0x00000002ff0c7431 */ /* 0x000fe400000001ff */
[----:B------:R-:W-:-:S07]  /*3e30*/  IMAD.MOV.U32 R0, RZ, RZ, R14 ;  /* 0x000000ffff007224 */ /* 0x000fce00078e000e */
[----:B------:R-:W-:Y:S05]  /*3e40*/  WARPSYNC.COLLECTIVE R15, `(.L_x_16156) ;  /* 0x000000000f087348 */ /* 0x000fea0003c00000 */
[----:B------:R0:W1:Y:S02]  /*3e50*/  SHFL.BFLY P6, R14, R13, R12, R11 ;  /* 0x0c00000c0d0e7389 */ /* 0x00006400000c000b */
[----:B01----:R-:W-:Y:S05]  /*3e60*/  ENDCOLLECTIVE ;  /* 0x000000000000791b */ /* 0x003fea0003800000 */
.L_x_16156:
        /* <DEDUP_REMOVED lines=8> */
.L_x_16157:
[----:B------:R-:W-:Y:S02]  /*3ef0*/  HFMA2 R13, -RZ, RZ, 0, 0 ;  /* 0x00000000ff0d7431 */ /* 0x000fe400000001ff */
[----:B------:R-:W-:Y:S01]  /*3f00*/  IMAD.MOV.U32 R12, RZ, RZ, 0x2 ;  /* 0x00000002ff0c7424 */ /* 0x000fe200078e00ff */
[----:B------:R-:W-:-:S07]  /*3f10*/  MOV R3, R14 ;  /* 0x0000000e00037202 */ /* 0x000fce0000000f00 */
[----:B------:R-:W-:Y:S05]  /*3f20*/  WARPSYNC.COLLECTIVE R15, `(.L_x_16158) ;  /* 0x000000000f087348 */ /* 0x000fea0003c00000 */
[----:B------:R0:W1:Y:S02]  /*3f30*/  SHFL.BFLY P6, R14, R13, R12, R11 ;  /* 0x0c00000c0d0e7389 */ /* 0x00006400000c000b */
[----:B01----:R-:W-:Y:S05]  /*3f40*/  ENDCOLLECTIVE ;  /* 0x000000000000791b */ /* 0x003fea0003800000 */
.L_x_16158:
[----:B------:R-:W-:Y:S01]  /*3f50*/  FADD.FTZ R6, R6, R3 ;  /* 0x0000000306067221 */ /* 0x000fe20000010000 */
[----:B------:R-:W-:Y:S02]  /*3f60*/  HFMA2 R12, -RZ, RZ, 0, 5.9604644775390625e-08 ;  /* 0x00000001ff0c7431 */ /* 0x000fe400000001ff */
[----:B------:R-:W-:-:S05]  /*3f70*/  FADD.FTZ R26, RZ, R14 ;  /* 0x0000000eff1a7221 */ /* 0x000fca0000010000 */
[----:B------:R-:W-:-:S07]  /*3f80*/  MOV R13, R26 ;  /* 0x0000001a000d7202 */ /* 0x000fce0000000f00 */
[----:B------:R-:W-:Y:S05]  /*3f90*/  WARPSYNC.COLLECTIVE R15, `(.L_x_16159) ;  /* 0x000000000f087348 */ /* 0x000fea0003c00000 */
[----:B------:R0:W1:Y:S02]  /*3fa0*/  SHFL.BFLY P6, R14, R13, R12, R11 ;  /* 0x0c00000c0d0e7389 */ /* 0x00006400000c000b */
[----:B01----:R-:W-:Y:S05]  /*3fb0*/  ENDCOLLECTIVE ;  /* 0x000000000000791b */ /* 0x003fea0003800000 */
.L_x_16159:
[----:B------:R-:W-:Y:S02]  /*3fc0*/  IMAD.MOV.U32 R13, RZ, RZ, RZ ;  /* 0x000000ffff0d7224 */ /* 0x000fe400078e00ff */
[----:B------:R-:W-:Y:S01]  /*3fd0*/  HFMA2 R12, -RZ, RZ, 0, 1.1920928955078125e-07 ;  /* 0x00000002ff0c7431 */ /* 0x000fe200000001ff */
[----:B------:R-:W-:-:S07]  /*3fe0*/  MOV R23, R14 ;  /* 0x0000000e00177202 */ /* 0x000fce0000000f00 */
[----:B------:R-:W-:Y:S05]  /*3ff0*/  WARPSYNC.COLLECTIVE R15, `(.L_x_16160) ;  /* 0x000000000f087348 */ /* 0x000fea0003c00000 */
[----:B------:R0:W1:Y:S02]  /*4000*/  SHFL.BFLY P6, R14, R13, R12, R11 ;  /* 0x0c00000c0d0e7389 */ /* 0x00006400000c000b */
[----:B01----:R-:W-:Y:S05]  /*4010*/  ENDCOLLECTIVE ;  /* 0x000000000000791b */ /* 0x003fea0003800000 */
.L_x_16160:
        /* <DEDUP_REMOVED lines=8> */
.L_x_16161:
[----:B------:R-:W-:Y:S01]  /*40a0*/  HFMA2 R13, -RZ, RZ, 0, 0 ;  /* 0x00000000ff0d7431 */ /* 0x000fe200000001ff */
[----:B------:R-:W-:Y:S02]  /*40b0*/  MOV R12, 0x2 ;  /* 0x00000002000c7802 */ /* 0x000fe40000000f00 */
[----:B------:R-:W-:-:S07]  /*40c0*/  MOV R8, R14 ;  /* 0x0000000e00087202 */ /* 0x000fce0000000f00 */
[----:B------:R-:W-:Y:S05]  /*40d0*/  WARPSYNC.COLLECTIVE R15, `(.L_x_16162) ;  /* 0x000000000f087348 */ /* 0x000fea0003c00000 */
[----:B------:R0:W1:Y:S02]  /*40e0*/  SHFL.BFLY P6, R14, R13, R12, R11 ;  /* 0x0c00000c0d0e7389 */ /* 0x00006400000c000b */
[----:B01----:R-:W-:Y:S05]  /*40f0*/  ENDCOLLECTIVE ;  /* 0x000000000000791b */ /* 0x003fea0003800000 */
.L_x_16162:
[----:B------:R-:W-:Y:S01]  /*4100*/  FADD.FTZ R8, R21, R8 ;  /* 0x0000000815087221 */ /* 0x000fe20000010000 */
[----:B------:R-:W-:Y:S02]  /*4110*/  HFMA2 R12, -RZ, RZ, 0, 5.9604644775390625e-08 ;  /* 0x00000001ff0c7431 */ /* 0x000fe400000001ff */
[----:B------:R-:W-:-:S04]  /*4120*/  FADD.FTZ R9, RZ, R14 ;  /* 0x0000000eff097221 */ /* 0x000fc80000010000 */
[----:B------:R-:W-:-:S07]  /*4130*/  IMAD.MOV.U32 R13, RZ, RZ, R9 ;  /* 0x000000ffff0d7224 */ /* 0x000fce00078e0009 */
[----:B------:R-:W-:Y:S05]  /*4140*/  WARPSYNC.COLLECTIVE R15, `(.L_x_16163) ;  /* 0x000000000f087348 */ /* 0x000fea0003c00000 */
[----:B------:R0:W1:Y:S02]  /*4150*/  SHFL.BFLY P6, R14, R13, R12, R11 ;  /* 0x0c00000c0d0e7389 */ /* 0x00006400000c000b */
[----:B01----:R-:W-:Y:S05]  /*4160*/  ENDCOLLECTIVE ;  /* 0x000000000000791b */ /* 0x003fea0003800000 */
.L_x_16163:
[----:B------:R-:W-:Y:S02]  /*4170*/  HFMA2 R13, -RZ, RZ, 0, 0 ;  /* 0x00000000ff0d7431 */ /* 0x000fe400000001ff */
[----:B------:R-:W-:Y:S01]  /*4180*/  IMAD.MOV.U32 R12, RZ, RZ, 0x2 ;  /* 0x00000002ff0c7424 */ /* 0x000fe200078e00ff */
[----:B------:R-:W-:-:S07]  /*4190*/  MOV R4, R14 ;  /* 0x0000000e00047202 */ /* 0x000fce0000000f00 */
[----:B------:R-:W-:Y:S05]  /*41a0*/  WARPSYNC.COLLECTIVE R15, `(.L_x_16164) ;  /* 0x000000000f087348 */ /* 0x000fea0003c00000 */
[----:B------:R0:W1:Y:S02]  /*41b0*/  SHFL.BFLY P6, R14, R13, R12, R11 ;  /* 0x0c00000c0d0e7389 */ /* 0x00006400000c000b */
[----:B01----:R-:W-:Y:S05]  /*41c0*/  ENDCOLLECTIVE ;  /* 0x000000000000791b */ /* 0x003fea0003800000 */
.L_x_16164:
        /* <DEDUP_REMOVED lines=8> */
.L_x_16165:
[----:B------:R-:W-:Y:S01]  /*4250*/  MOV R13, RZ ;  /* 0x000000ff000d7202 */ /* 0x000fe20000000f00 */
[----:B------:R-:W-:Y:S02]  /*4260*/  HFMA2 R12, -RZ, RZ, 0, 1.1920928955078125e-07 ;  /* 0x00000002ff0c7431 */ /* 0x000fe400000001ff */
[----:B------:R-:W-:-:S07]  /*4270*/  IMAD.MOV.U32 R2, RZ, RZ, R14 ;  /* 0x000000ffff027224 */ /* 0x000fce00078e000e */
[----:B------:R-:W-:Y:S05]  /*4280*/  WARPSYNC.COLLECTIVE R15, `(.L_x_16166) ;  /* 0x000000000f087348 */ /* 0x000fea0003c00000 */
[----:B------:R0:W1:Y:S02]  /*4290*/  SHFL.BFLY P6, R14, R13, R12, R11 ;  /* 0x0c00000c0d0e7389 */ /* 0x00006400000c000b */
[----:B01----:R-:W-:Y:S05]  /*42a0*/  ENDCOLLECTIVE ;  /* 0x000000000000791b */ /* 0x003fea0003800000 */
.L_x_16166:
        /* <DEDUP_REMOVED lines=8> */
.L_x_16167:
[----:B------:R-:W-:Y:S02]  /*4330*/  HFMA2 R13, -RZ, RZ, 0, 0 ;  /* 0x00000000ff0d7431 */ /* 0x000fe400000001ff */
[----:B------:R-:W-:Y:S01]  /*4340*/  IMAD.MOV.U32 R12, RZ, RZ, 0x2 ;  /* 0x00000002ff0c7424 */ /* 0x000fe200078e00ff */
[----:B------:R-:W-:-:S07]  /*4350*/  MOV R0, R14 ;  /* 0x0000000e00007202 */ /* 0x000fce0000000f00 */
[----:B------:R-:W-:Y:S05]  /*4360*/  WARPSYNC.COLLECTIVE R15, `(.L_x_16168) ;  /* 0x000000000f087348 */ /* 0x000fea0003c00000 */
[----:B------:R0:W1:Y:S02]  /*4370*/  SHFL.BFLY P6, R14, R13, R12, R11 ;  /* 0x0c00000c0d0e7389 */ /* 0x00006400000c000b */
[----:B01----:R-:W-:Y:S05]  /*4380*/  ENDCOLLECTIVE ;  /* 0x000000000000791b */ /* 0x003fea0003800000 */
.L_x_16168:
        /* <DEDUP_REMOVED lines=8> */
.L_x_16169:
[----:B------:R-:W-:Y:S01]  /*4410*/  IMAD.MOV.U32 R13, RZ, RZ, RZ ;  /* 0x000000ffff0d7224 */ /* 0x000fe200078e00ff */
[----:B------:R-:W-:Y:S01]  /*4420*/  MOV R12, 0x2 ;  /* 0x00000002000c7802 */ /* 0x000fe20000000f00 */
[----:B------:R-:W-:-:S07]  /*4430*/  FADD.FTZ R3, R25, R14 ;  /* 0x0000000e19037221 */ /* 0x000fce0000010000 */
[----:B------:R-:W-:Y:S05]  /*4440*/  WARPSYNC.COLLECTIVE R15, `(.L_x_16170) ;  /* 0x000000000f087348 */ /* 0x000fea0003c00000 */
[----:B------:R0:W1:Y:S02]  /*4450*/  SHFL.BFLY P6, R14, R13, R12, R11 ;  /* 0x0c00000c0d0e7389 */ /* 0x00006400000c000b */
[----:B01----:R-:W-:Y:S05]  /*4460*/  ENDCOLLECTIVE ;  /* 0x000000000000791b */ /* 0x003fea0003800000 */
.L_x_16170:
[----:B------:R-:W-:Y:S01]  /*4470*/  IMAD.MOV.U32 R12, RZ, RZ, 0x1 ;  /* 0x00000001ff0c7424 */ /* 0x000fe200078e00ff */
[----:B------:R-:W-:-:S05]  /*4480*/  MOV R27, R14 ;  /* 0x0000000e001b7202 */ /* 0x000fca0000000f00 */
[----:B------:R-:W-:-:S05]  /*4490*/  FADD.FTZ R27, RZ, R27 ;  /* 0x0000001bff1b7221 */ /* 0x000fca0000010000 */
[----:B------:R-:W-:-:S07]  /*44a0*/  MOV R13, R27 ;  /* 0x0000001b000d7202 */ /* 0x000fce0000000f00 */
[----:B------:R-:W-:Y:S05]  /*44b0*/  WARPSYNC.COLLECTIVE R15, `(.L_x_16171) ;  /* 0x000000000f087348 */ /* 0x000fea0003c00000 */
[----:B------:R0:W1:Y:S02]  /*44c0*/  SHFL.BFLY P6, R14, R13, R12, R11 ;  /* 0x0c00000c0d0e7389 */ /* 0x00006400000c000b */
[----:B01----:R-:W-:Y:S05]  /*44d0*/  ENDCOLLECTIVE ;  /* 0x000000000000791b */ /* 0x003fea0003800000 */
.L_x_16171:
[----:B------:R-:W-:Y:S01]  /*44e0*/  HFMA2 R13, -RZ, RZ, 0, 0 ;  /* 0x00000000ff0d7431 */ /* 0x000fe200000001ff */
[----:B------:R-:W-:Y:S02]  /*44f0*/  MOV R12, 0x2 ;  /* 0x00000002000c7802 */ /* 0x000fe40000000f00 */
[----:B------:R-:W-:-:S07]  /*4500*/  MOV R26, R14 ;  /* 0x0000000e001a7202 */ /* 0x000fce0000000f00 */
[----:B------:R-:W-:Y:S05]  /*4510*/  WARPSYNC.COLLECTIVE R15, `(.L_x_16172) ;  /* 0x000000000f087348 */ /* 0x000fea0003c00000 */
[----:B------:R0:W1:Y:S02]  /*4520*/  SHFL.BFLY P6, R14, R13, R12, R11 ;  /* 0x0c00000c0d0e7389 */ /* 0x00006400000c000b */
[----:B01----:R-:W-:Y:S05]  /*4530*/  ENDCOLLECTIVE ;  /* 0x000000000000791b */ /* 0x003fea0003800000 */
.L_x_16172:
[----:B------:R-:W-:Y:S01]  /*4540*/  FADD.FTZ R26, R27, R26 ;  /* 0x0000001a1b1a7221 */ /* 0x000fe20000010000 */
[----:B------:R-:W-:Y:S02]  /*4550*/  IMAD.MOV.U32 R12, RZ, RZ, 0x1 ;  /* 0x00000001ff0c7424 */ /* 0x000fe400078e00ff */
[----:B------:R-:W-:-:S07]  /*4560*/  FADD.FTZ R13, RZ, R14 ;  /* 0x0000000eff0d7221 */ /* 0x000fce0000010000 */
[----:B------:R-:W-:Y:S05]  /*4570*/  WARPSYNC.COLLECTIVE R15, `(.L_x_16173) ;  /* 0x000000000f087348 */ /* 0x000fea0003c00000 */
[----:B------:R0:W1:Y:S02]  /*4580*/  SHFL.BFLY P6, R14, R13, R12, R11 ;  /* 0x0c00000c0d0e7389 */ /* 0x00006400000c000b */
[----:B01----:R-:W-:Y:S05]  /*4590*/  ENDCOLLECTIVE ;  /* 0x000000000000791b */ /* 0x003fea0003800000 */
.L_x_16173:
[----:B------:R-:W-:Y:S02]  /*45a0*/  MOV R12, 0x2 ;  /* 0x00000002000c7802 */ /* 0x000fe40000000f00 */
[----:B------:R-:W-:-:S05]  /*45b0*/  MOV R21, R14 ;  /* 0x0000000e00157202 */ /* 0x000fca0000000f00 */
[----:B------:R-:W-:Y:S01]  /*45c0*/  FADD.FTZ R21, R13, R21 ;  /* 0x000000150d157221 */ /* 0x000fe20000010000 */
[----:B------:R-:W-:-:S07]  /*45d0*/  HFMA2 R13, -RZ, RZ, 0, 0 ;  /* 0x00000000ff0d7431 */ /* 0x000fce00000001ff */
[----:B------:R-:W-:Y:S05]  /*45e0*/  WARPSYNC.COLLECTIVE R15, `(.L_x_16174) ;  /* 0x000000000f087348 */ /* 0x000fea0003c00000 */
[----:B------:R0:W1:Y:S02]  /*45f0*/  SHFL.BFLY P6, R14, R13, R12, R11 ;  /* 0x0c00000c0d0e7389 */ /* 0x00006400000c000b */
[----:B01----:R-:W-:Y:S05]  /*4600*/  ENDCOLLECTIVE ;  /* 0x000000000000791b */ /* 0x003fea0003800000 */
.L_x_16174:
[----:B------:R-:W-:Y:S02]  /*4610*/  HFMA2 R12, -RZ, RZ, 0, 5.9604644775390625e-08 ;  /* 0x00000001ff0c7431 */ /* 0x000fe400000001ff */
[----:B------:R-:W-:-:S04]  /*4620*/  IMAD.MOV.U32 R9, RZ, RZ, R14 ;  /* 0x000000ffff097224 */ /* 0x000fc800078e000e */
[----:B------:R-:W-:-:S05]  /*4630*/  FADD.FTZ R9, RZ, R9 ;  /* 0x00000009ff097221 */ /* 0x000fca0000010000 */
[----:B------:R-:W-:-:S07]  /*4640*/  MOV R13, R9 ;  /* 0x00000009000d7202 */ /* 0x000fce0000000f00 */
[----:B------:R-:W-:Y:S05]  /*4650*/  WARPSYNC.COLLECTIVE R15, `(.L_x_16175) ;  /* 0x000000000f087348 */ /* 0x000fea0003c00000 */
[----:B------:R0:W1:Y:S02]  /*4660*/  SHFL.BFLY P6, R14, R13, R12, R11 ;  /* 0x0c00000c0d0e7389 */ /* 0x00006400000c000b */
[----:B01----:R-:W-:Y:S05]  /*4670*/  ENDCOLLECTIVE ;  /* 0x000000000000791b */ /* 0x003fea0003800000 */
.L_x_16175:
[----:B------:R-:W-:Y:S01]  /*4680*/  MOV R5, R14 ;  /* 0x0000000e00057202 */ /* 0x000fe20000000f00 */
[----:B------:R-:W-:Y:S06]  /*4690*/  BRA `(.L_x_16176) ;  /* 0xffffffe800107947 */ /* 0x000fec000383ffff */
.L_x_16177:
        /* <DEDUP_REMOVED lines=14> */
.L_x_27458:


//--------------------- .text._ZN4vllm25paged_attention_v2_kernelIfhLi96ELi16ELi128ELNS_18Fp8KVCacheDataTypeE1ELb1ELi512EEEvPfS2_PT_PKS3_PKT0_S9_ifPKiSB_iPKfiiiSD_SD_iiiii --------------------------
	.section	.text._ZN4vllm25paged_attention_v2_kernelIfhLi96ELi16ELi128ELNS_18Fp8KVCacheDataTypeE1ELb1ELi512EEEvPfS2_PT_PKS3_PKT0_S9_ifPKiSB_iPKfiiiSD_SD_iiiii,"ax",@progbits
	.align	128
        .global         _ZN4vllm25paged_attention_v2_kernelIfhLi96ELi16ELi128ELNS_18Fp8KVCacheDataTypeE1ELb1ELi512EEEvPfS2_PT_PKS3_PKT0_S9_ifPKiSB_iPKfiiiSD_SD_iiiii
        .type           _ZN4vllm25paged_attention_v2_kernelIfhLi96ELi16ELi128ELNS_18Fp8KVCacheDataTypeE1ELb1ELi512EEEvPfS2_PT_PKS3_PKT0_S9_ifPKiSB_iPKfiiiSD_SD_iiiii,@function
        .size           _ZN4vllm25paged_attention_v2_kernelIfhLi96ELi16ELi128ELNS_18Fp8KVCacheDataTypeE1ELb1ELi512EEEvPfS2_PT_PKS3_PKT0_S9_ifPKiSB_iPKfiiiSD_SD_iiiii,(.L_x_27459 - _ZN4vllm25paged_attention_v2_kernelIfhLi96ELi16ELi128ELNS_18Fp8KVCacheDataTypeE1ELb1ELi512EEEvPfS2_PT_PKS3_PKT0_S9_ifPKiSB_iPKfiiiSD_SD_iiiii)
        .other          _ZN4vllm25paged_attention_v2_kernelIfhLi96ELi16ELi128ELNS_18Fp8KVCacheDataTypeE1ELb1ELi512EEEvPfS2_PT_PKS3_PKT0_S9_ifPKiSB_iPKfiiiSD_SD_iiiii,@"STO_CUDA_ENTRY STV_DEFAULT"
_ZN4vllm25paged_attention_v2_kernelIfhLi96ELi16ELi128ELNS_18Fp8KVCacheDataTypeE1ELb1ELi512EEEvPfS2_PT_PKS3_PKT0_S9_ifPKiSB_iPKfiiiSD_SD_iiiii:
.text._ZN4vllm25paged_attention_v2_kernelIfhLi96ELi16ELi128ELNS_18Fp8KVCacheDataTypeE1ELb1ELi512EEEvPfS2_PT_PKS3_PKT0_S9_ifPKiSB_iPKfiiiSD_SD_iiiii:
        /* <DEDUP_REMOVED lines=110> */
.L_x_16178:
        /* <DEDUP_REMOVED lines=24> */
.L_x_16182:
        /* <DEDUP_REMOVED lines=41> */
.L_x_16180:
[----:B------:R-:W-:Y:S05]  /*0af0*/  BSYNC.RECONVERGENT B6 ;  /* 0x0000000000067941 */ /* 0x000fea0003800200 */
.L_x_16179:
        /* <DEDUP_REMOVED lines=12> */
.L_x_16224:
        /* <DEDUP_REMOVED lines=41> */
.L_x_16188:
        /* <DEDUP_REMOVED lines=11> */
.L_x_16187:
[----:B------:R-:W-:Y:S05]  /*0f00*/  BSYNC.RECONVERGENT B1 ;  /* 0x0000000000017941 */ /* 0x000fea0003800200 */
.L_x_16186:
        /* <DEDUP_REMOVED lines=12> */
.L_x_16191:
        /* <DEDUP_REMOVED lines=100> */
.L_x_16190:
[----:B------:R-:W-:Y:S05]  /*1610*/  BSYNC.RECONVERGENT B1 ;  /* 0x0000000000017941 */ /* 0x000fea0003800200 */
.L_x_16189:
        /* <DEDUP_REMOVED lines=55> */
.L_x_16193:
[----:B------:R-:W-:Y:S05]  /*1990*/  BSYNC.RECONVERGENT B1 ;  /* 0x0000000000017941 */ /* 0x000fea0003800200 */
.L_x_16192:
        /* <DEDUP_REMOVED lines=26> */
.L_x_16185:
[----:B------:R-:W-:Y:S05]  /*1b40*/  BSYNC.RECONVERGENT B0 ;  /* 0x0000000000007941 */ /* 0x000fea0003800200 */
.L_x_16184:
        /* <DEDUP_REMOVED lines=41> */
.L_x_16198:
[----:B------:R-:W1:Y:S01]  /*1de0*/  LDS R15, [R13] ;  /* 0x000000000d0f7984 */ /* 0x000e620000000800 */
[----:B------:R-:W-:-:S04]  /*1df0*/  IADD3 R14, PT, PT, R14, 0x1, RZ ;  /* 0x000000010e0e7810 */ /* 0x000fc80007ffe0ff */
[----:B------:R-:W-:Y:S01]  /*1e00*/  ISETP.NE.AND P0, PT, R14, RZ, PT ;  /* 0x000000ff0e00720c */ /* 0x000fe20003f05270 */
[----:B-1----:R-:W-:-:S05]  /*1e10*/  FMUL.FTZ R20, R15, R8 ;  /* 0x000000080f147220 */ /* 0x002fca0000410000 */
[----:B------:R1:W-:Y:S02]  /*1e20*/  STS [R13], R20 ;  /* 0x000000140d007388 */ /* 0x0003e40000000800 */
[----:B-1----:R-:W-:-:S05]  /*1e30*/  IADD3 R13, PT, PT, R13, 0x200, RZ ;  /* 0x000002000d0d7810 */ /* 0x002fca0007ffe0ff */
[----:B------:R-:W-:Y:S05]  /*1e40*/  @P0 BRA `(.L_x_16198) ;  /* 0xfffffffc00e40947 */ /* 0x000fea000383ffff */
.L_x_16197:
[----:B------:R-:W-:Y:S05]  /*1e50*/  BSYNC.RECONVERGENT B1 ;  /* 0x0000000000017941 */ /* 0x000fea0003800200 */
.L_x_16196:
        /* <DEDUP_REMOVED lines=12> */
.L_x_16201:
        /* <DEDUP_REMOVED lines=52> */
.L_x_16200:
[----:B------:R-:W-:Y:S05]  /*2260*/  BSYNC.RECONVERGENT B1 ;  /* 0x0000000000017941 */ /* 0x000fea0003800200 */
.L_x_16199:
        /* <DEDUP_REMOVED lines=31> */
.L_x_16203:
[----:B------:R-:W-:Y:S05]  /*2460*/  BSYNC.RECONVERGENT B1 ;  /* 0x0000000000017941 */ /* 0x000fea0003800200 */
.L_x_16202:
        /* <DEDUP_REMOVED lines=14> */
.L_x_16195:
[----:B------:R-:W-:Y:S05]  /*2550*/  BSYNC.RECONVERGENT B0 ;  /* 0x0000000000007941 */ /* 0x000fea0003800200 */
.L_x_16194:
        /* <DEDUP_REMOVED lines=18> */
.L_x_16205:
[----:B------:R-:W-:Y:S05]  /*2680*/  BSYNC.RECONVERGENT B0 ;  /* 0x0000000000007941 */ /* 0x000fea0003800200 */
.L_x_16204:
        /* <DEDUP_REMOVED lines=27> */
.L_x_16209:
        /* <DEDUP_REMOVED lines=34> */
.L_x_16208:
        /* <DEDUP_REMOVED lines=16> */
.L_x_16207:
[----:B------:R-:W-:Y:S05]  /*2b60*/  BSYNC.RECONVERGENT B6 ;  /* 0x0000000000067941 */ /* 0x000fea0003800200 */
.L_x_16206:
        /* <DEDUP_REMOVED lines=49> */
.L_x_16249:
        /* <DEDUP_REMOVED lines=33> */
.L_x_16212:
[----:B------:R-:W-:Y:S05]  /*3090*/  BSYNC.RECONVERGENT B0 ;  /* 0x0000000000007941 */ /* 0x000fea0003800200 */
.L_x_16211:
        /* <DEDUP_REMOVED lines=27> */
.L_x_16214:
[----:B------:R-:W-:Y:S05]  /*3250*/  BSYNC.RECONVERGENT B0 ;  /* 0x0000000000007941 */ /* 0x000fea0003800200 */
.L_x_16213:
        /* <DEDUP_REMOVED lines=15> */
.L_x_16216:
[----:B------:R-:W-:Y:S05]  /*3350*/  BSYNC.RECONVERGENT B0 ;  /* 0x0000000000007941 */ /* 0x000fea0003800200 */
.L_x_16215:
        /* <DEDUP_REMOVED lines=27> */
.L_x_16218:
[----:B------:R-:W-:Y:S05]  /*3510*/  BSYNC.RECONVERGENT B0 ;  /* 0x0000000000007941 */ /* 0x000fea0003800200 */
.L_x_16217:
        /* <DEDUP_REMOVED lines=26> */
.L_x_16181:
        /* <DEDUP_REMOVED lines=16> */
.L_x_16219:
[----:B------:R-:W-:Y:S05]  /*37c0*/  EXIT ;  /* 0x000000000000794d */ /* 0x000fea0003800000 */
.L_x_16183:
[----:B------:R-:W-:Y:S01]  /*37d0*/  HFMA2 R12, -RZ, RZ, 0, 9.5367431640625e-07 ;  /* 0x00000010ff0c7431 */ /* 0x000fe200000001ff */
[----:B------:R-:W-:Y:S01]  /*37e0*/  MOV R11, 0x1f ;  /* 0x0000001f000b7802 */ /* 0x000fe20000000f00 */
[----:B------:R-:W-:-:S07]  /*37f0*/  IMAD.MOV.U32 R15, RZ, RZ, -0x1 ;  /* 0xffffffffff0f7424 */ /* 0x000fce00078e00ff */
[----:B------:R-:W-:Y:S05]  /*3800*/  WARPSYNC.COLLECTIVE R15, `(.L_x_16220) ;  /* 0x000000000f087348 */ /* 0x000fea0003c00000 */
[----:B------:R0:W1:Y:S02]  /*3810*/  SHFL.BFLY P6, R14, R13, R12, R11 ;  /* 0x0c00000c0d0e7389 */ /* 0x00006400000c000b */
[----:B01----:R-:W-:Y:S05]  /*3820*/  ENDCOLLECTIVE ;  /* 0x000000000000791b */ /* 0x003fea0003800000 */
.L_x_16220:
[----:B------:R-:W-:Y:S01]  /*3830*/  HFMA2 R12, -RZ, RZ, 0, 4.76837158203125e-07 ;  /* 0x00000008ff0c7431 */ /* 0x000fe200000001ff */
[----:B------:R-:W-:-:S04]  /*3840*/  FMNMX.FTZ R0, R14, -3.40282346638528859812e+38, !PT ;  /* 0xff7fffff0e007809 */ /* 0x000fc80007810000 */
[----:B------:R-:W-:-:S07]  /*3850*/  MOV R13, R0 ;  /* 0x00000000000d7202 */ /* 0x000fce0000000f00 */
[----:B------:R-:W-:Y:S05]  /*3860*/  WARPSYNC.COLLECTIVE R15, `(.L_x_16221) ;  /* 0x000000000f087348 */ /* 0x000fea0003c00000 */
[----:B------:R0:W1:Y:S02]  /*3870*/  SHFL.BFLY P6, R14, R13, R12, R11 ;  /* 0x0c00000c0d0e7389 */ /* 0x00006400000c000b */
[----:B01----:R-:W-:Y:S05]  /*3880*/  ENDCOLLECTIVE ;  /* 0x000000000000791b */ /* 0x003fea0003800000 */
.L_x_16221:
[----:B------:R-:W-:Y:S02]  /*3890*/  MOV R12, 0x4 ;  /* 0x00000004000c7802 */ /* 0x000fe40000000f00 */
[----:B------:R-:W-:-:S05]  /*38a0*/  FMNMX.FTZ R2, R0, R14, !PT ;  /* 0x0000000e00027209 */ /* 0x000fca0007810000 */
[----:B------:R-:W-:-:S07]  /*38b0*/  IMAD.MOV.U32 R13, RZ, RZ, R2 ;  /* 0x000000ffff0d7224 */ /* 0x000fce00078e0002 */
[----:B------:R-:W-:Y:S05]  /*38c0*/  WARPSYNC.COLLECTIVE R15, `(.L_x_16222) ;  /* 0x000000000f087348 */ /* 0x000fea0003c00000 */
[----:B------:R0:W1:Y:S02]  /*38d0*/  SHFL.BFLY P6, R14, R13, R12, R11 ;  /* 0x0c00000c0d0e7389 */ /* 0x00006400000c000b */
[----:B01----:R-:W-:Y:S05]  /*38e0*/  ENDCOLLECTIVE ;  /* 0x000000000000791b */ /* 0x003fea0003800000 */
.L_x_16222:
[----:B------:R-:W-:Y:S01]  /*38f0*/  IMAD.MOV.U32 R12, RZ, RZ, 0x2 ;  /* 0x00000002ff0c7424 */ /* 0x000fe200078e00ff */
[----:B------:R-:W-:-:S04]  /*3900*/  FMNMX.FTZ R3, R2, R14, !PT ;  /* 0x0000000e02037209 */ /* 0x000fc80007810000 */
[----:B------:R-:W-:-:S07]  /*3910*/  MOV R13, R3 ;  /* 0x00000003000d7202 */ /* 0x000fce0000000f00 */
[----:B------:R-:W-:Y:S05]  /*3920*/  WARPSYNC.COLLECTIVE R15, `(.L_x_16223) ;  /* 0x000000000f087348 */ /* 0x000fea0003c00000 */
[----:B------:R0:W1:Y:S02]  /*3930*/  SHFL.BFLY P6, R14, R13, R12, R11 ;  /* 0x0c00000c0d0e7389 */ /* 0x00006400000c000b */
[----:B01----:R-:W-:Y:S05]  /*3940*/  ENDCOLLECTIVE ;  /* 0x000000000000791b */ /* 0x003fea0003800000 */
.L_x_16223:
[----:B------:R-:W-:Y:S05]  /*3950*/  BRA `(.L_x_16224) ;  /* 0xffffffd000987947 */ /* 0x000fea000383ffff */
.L_x_16210:
[----:B--23--:R-:W-:Y:S01]  /*3960*/  HFMA2 R13, -RZ, RZ, 0, 0 ;  /* 0x00000000ff0d7431 */ /* 0x00cfe200000001ff */
[----:B------:R-:W-:Y:S01]  /*3970*/  MOV R12, 0x2 ;  /* 0x00000002000c7802 */ /* 0x000fe20000000f00 */
[----:B------:R-:W-:Y:S01]  /*3980*/  IMAD.MOV.U32 R11, RZ, RZ, 0x1f ;  /* 0x0000001fff0b7424 */ /* 0x000fe200078e00ff */
[----:B------:R-:W-:-:S07]  /*3990*/  MOV R15, 0xffffffff ;  /* 0xffffffff000f7802 */ /* 0x000fce0000000f00 */
[----:B01----:R-:W-:Y:S05]  /*39a0*/  WARPSYNC.COLLECTIVE R15, `(.L_x_16225) ;  /* 0x000000000f087348 */ /* 0x003fea0003c00000 */
[----:B------:R2:W3:Y:S02]  /*39b0*/  SHFL.BFLY P6, R14, R13, R12, R11 ;  /* 0x0c00000c0d0e7389 */ /* 0x0004e400000c000b */
[----:B0123--:R-:W-:Y:S05]  /*39c0*/  ENDCOLLECTIVE ;  /* 0x000000000000791b */ /* 0x00ffea0003800000 */
.L_x_16225:
[----:B------:R-:W-:Y:S02]  /*39d0*/  IMAD.MOV.U32 R12, RZ, RZ, 0x1 ;  /* 0x00000001ff0c7424 */ /* 0x000fe400078e00ff */
[----:B------:R-:W-:-:S05]  /*39e0*/  FADD.FTZ R2, RZ, R14 ;  /* 0x0000000eff027221 */ /* 0x000fca0000010000 */
[----:B------:R-:W-:-:S07]  /*39f0*/  MOV R13, R2 ;  /* 0x00000002000d7202 */ /* 0x000fce0000000f00 */
[----:B------:R-:W-:Y:S05]  /*3a00*/  WARPSYNC.COLLECTIVE R15, `(.L_x_16226) ;  /* 0x000000000f087348 */ /* 0x000fea0003c00000 */
[----:B------:R0:W1:Y:S02]  /*3a10*/  SHFL.BFLY P6, R14, R13, R12, R11 ;  /* 0x0c00000c0d0e7389 */ /* 0x00006400000c000b */
[----:B01----:R-:W-:Y:S05]  /*3a20*/  ENDCOLLECTIVE ;  /* 0x000000000000791b */ /* 0x003fea0003800000 */
.L_x_16226:
[----:B------:R-:W-:Y:S02]  /*3a30*/  HFMA2 R13, -RZ, RZ, 0, 0 ;  /* 0x00000000ff0d7431 */ /* 0x000fe400000001ff */
[----:B------:R-:W-:Y:S01]  /*3a40*/  IMAD.MOV.U32 R12, RZ, RZ, 0x2 ;  /* 0x00000002ff0c7424 */ /* 0x000fe200078e00ff */
[----:B------:R-:W-:-:S07]  /*3a50*/  MOV R5, R14 ;  /* 0x0000000e00057202 */ /* 0x000fce0000000f00 */
[----:B------:R-:W-:Y:S05]  /*3a60*/  WARPSYNC.COLLECTIVE R15, `(.L_x_16227) ;  /* 0x000000000f087348 */ /* 0x000fea0003c00000 */
[----:B------:R0:W1:Y:S02]  /*3a70*/  SHFL.BFLY P6, R14, R13, R12, R11 ;  /* 0x0c00000c0d0e7389 */ /* 0x00006400000c000b */
[----:B01----:R-:W-:Y:S05]  /*3a80*/  ENDCOLLECTIVE ;  /* 0x000000000000791b */ /* 0x003fea0003800000 */
.L_x_16227:
        /* <DEDUP_REMOVED lines=8> */
.L_x_16228:
[----:B------:R-:W-:Y:S02]  /*3b10*/  HFMA2 R13, -RZ, RZ, 0, 0 ;  /* 0x00000000ff0d7431 */ /* 0x000fe400000001ff */
[----:B------:R-:W-:Y:S01]  /*3b20*/  IMAD.MOV.U32 R12, RZ, RZ, 0x2 ;  /* 0x00000002ff0c7424 */ /* 0x000fe200078e00ff */
[----:B------:R-:W-:-:S07]  /*3b30*/  MOV R9, R14 ;  /* 0x0000000e00097202 */ /* 0x000fce0000000f00 */
[----:B------:R-:W-:Y:S05]  /*3b40*/  WARPSYNC.COLLECTIVE R15, `(.L_x_16229) ;  /* 0x000000000f087348 */ /* 0x000fea0003c00000 */
[----:B------:R0:W1:Y:S02]  /*3b50*/  SHFL.BFLY P6, R14, R13, R12, R11 ;  /* 0x0c00000c0d0e7389 */ /* 0x00006400000c000b */
[----:B01----:R-:W-:Y:S05]  /*3b60*/  ENDCOLLECTIVE ;  /* 0x000000000000791b */ /* 0x003fea0003800000 */
.L_x_16229:
        /* <DEDUP_REMOVED lines=8> */
.L_x_16230:
[----:B------:R-:W-:Y:S02]  /*3bf0*/  HFMA2 R13, -RZ, RZ, 0, 0 ;  /* 0x00000000ff0d7431 */ /* 0x000fe400000001ff */
[----:B------:R-:W-:Y:S01]  /*3c00*/  IMAD.MOV.U32 R12, RZ, RZ, 0x2 ;  /* 0x00000002ff0c7424 */ /* 0x000fe200078e00ff */
[----:B------:R-:W-:-:S07]  /*3c10*/  MOV R8, R14 ;  /* 0x0000000e00087202 */ /* 0x000fce0000000f00 */
[----:B------:R-:W-:Y:S05]  /*3c20*/  WARPSYNC.COLLECTIVE R15, `(.L_x_16231) ;  /* 0x000000000f087348 */ /* 0x000fea0003c00000 */
[----:B------:R0:W1:Y:S02]  /*3c30*/  SHFL.BFLY P6, R14, R13, R12, R11 ;  /* 0x0c00000c0d0e7389 */ /* 0x00006400000c000b */
[----:B01----:R-:W-:Y:S05]  /*3c40*/  ENDCOLLECTIVE ;  /* 0x000000000000791b */ /* 0x003fea0003800000 */
.L_x_16231:
[----:B------:R-:W-:Y:S01]  /*3c50*/  FADD.FTZ R8, R3, R8 ;  /* 0x0000000803087221 */ /* 0x000fe20000010000 */
[----:B------:R-:W-:Y:S02]  /*3c60*/  HFMA2 R12, -RZ, RZ, 0, 5.9604644775390625e-08 ;  /* 0x00000001ff0c7431 */ /* 0x000fe400000001ff */
[----:B------:R-:W-:-:S05]  /*3c70*/  FADD.FTZ R27, RZ, R14 ;  /* 0x0000000eff1b7221 */ /* 0x000fca0000010000 */
[----:B------:R-:W-:-:S07]  /*3c80*/  MOV R13, R27 ;  /* 0x0000001b000d7202 */ /* 0x000fce0000000f00 */
[----:B------:R-:W-:Y:S05]  /*3c90*/  WARPSYNC.COLLECTIVE R15, `(.L_x_16232) ;  /* 0x000000000f087348 */ /* 0x000fea0003c00000 */
[----:B------:R0:W1:Y:S02]  /*3ca0*/  SHFL.BFLY P6, R14, R13, R12, R11 ;  /* 0x0c00000c0d0e7389 */ /* 0x00006400000c000b */
[----:B01----:R-:W-:Y:S05]  /*3cb0*/  ENDCOLLECTIVE ;  /* 0x000000000000791b */ /* 0x003fea0003800000 */
.L_x_16232:
[----:B------:R-:W-:Y:S01]  /*3cc0*/  MOV R13, RZ ;  /* 0x000000ff000d7202 */ /* 0x000fe20000000f00 */
[----:B------:R-:W-:Y:S02]  /*3cd0*/  HFMA2 R12, -RZ, RZ, 0, 1.1920928955078125e-07 ;  /* 0x00000002ff0c7431 */ /* 0x000fe400000001ff */
[----:B------:R-:W-:-:S07]  /*3ce0*/  IMAD.MOV.U32 R26, RZ, RZ, R14 ;  /* 0x000000ffff1a7224 */ /* 0x000fce00078e000e */
[----:B------:R-:W-:Y:S05]  /*3cf0*/  WARPSYNC.COLLECTIVE R15, `(.L_x_16233) ;  /* 0x000000000f087348 */ /* 0x000fea0003c00000 */
[----:B------:R0:W1:Y:S02]  /*3d00*/  SHFL.BFLY P6, R14, R13, R12, R11 ;  /* 0x0c00000c0d0e7389 */ /* 0x00006400000c000b */
[----:B01----:R-:W-:Y:S05]  /*3d10*/  ENDCOLLECTIVE ;  /* 0x000000000000791b */ /* 0x003fea0003800000 */
.L_x_16233:
        /* <DEDUP_REMOVED lines=8> */
.L_x_16234:
[----:B------:R-:W-:Y:S01]  /*3da0*/  MOV R13, RZ ;  /* 0x000000ff000d7202 */ /* 0x000fe20000000f00 */
[----:B------:R-:W-:Y:S02]  /*3db0*/  HFMA2 R12, -RZ, RZ, 0, 1.1920928955078125e-07 ;  /* 0x00000002ff0c7431 */ /* 0x000fe400000001ff */
[----:B------:R-:W-:-:S07]  /*3dc0*/  IMAD.MOV.U32 R24, RZ, RZ, R14 ;  /* 0x000000ffff187224 */ /* 0x000fce00078e000e */
[----:B------:R-:W-:Y:S05]  /*3dd0*/  WARPSYNC.COLLECTIVE R15, `(.L_x_16235) ;  /* 0x000000000f087348 */ /* 0x000fea0003c00000 */
[----:B------:R0:W1:Y:S02]  /*3de0*/  SHFL.BFLY P6, R14, R13, R12, R11 ;  /* 0x0c00000c0d0e7389 */ /* 0x00006400000c000b */
[----:B01----:R-:W-:Y:S05]  /*3df0*/  ENDCOLLECTIVE ;  /* 0x000000000000791b */ /* 0x003fea0003800000 */
.L_x_16235:
        /* <DEDUP_REMOVED lines=8> */
.L_x_16236:
[----:B------:R-:W-:Y:S01]  /*3e80*/  MOV R13, RZ ;  /* 0x000000ff000d7202 */ /* 0x000fe20000000f00 */
[----:B------:R-:W-:Y:S02]  /*3e90*/  HFMA2 R12, -RZ, RZ, 0, 1.1920928955078125e-07 ;  /* 0x00000002ff0c7431 */ /* 0x000fe400000001ff */
[----:B------:R-:W-:-:S07]  /*3ea0*/  IMAD.MOV.U32 R10, RZ, RZ, R14 ;  /* 0x000000ffff0a7224 */ /* 0x000fce00078e000e */
[----:B------:R-:W-:Y:S05]  /*3eb0*/  WARPSYNC.COLLECTIVE R15, `(.L_x_16237) ;  /* 0x000000000f087348 */ /* 0x000fea0003c00000 */
[----:B------:R0:W1:Y:S02]  /*3ec0*/  SHFL.BFLY P6, R14, R13, R12, R11 ;  /* 0x0c00000c0d0e7389 */ /* 0x00006400000c000b */
[----:B01----:R-:W-:Y:S05]  /*3ed0*/  ENDCOLLECTIVE ;  /* 0x000000000000791b */ /* 0x003fea0003800000 */
.L_x_16237:
        /* <DEDUP_REMOVED lines=8> */
.L_x_16238:
[----:B------:R-:W-:Y:S01]  /*3f60*/  MOV R13, RZ ;  /* 0x000000ff000d7202 */ /* 0x000fe20000000f00 */
[----:B------:R-:W-:Y:S02]  /*3f70*/  HFMA2 R12, -RZ, RZ, 0, 1.1920928955078125e-07 ;  /* 0x00000002ff0c7431 */ /* 0x000fe400000001ff */
[----:B------:R-:W-:-:S07]  /*3f80*/  IMAD.MOV.U32 R6, RZ, RZ, R14 ;  /* 0x000000ffff067224 */ /* 0x000fce00078e000e */
[----:B------:R-:W-:Y:S05]  /*3f90*/  WARPSYNC.COLLECTIVE R15, `(.L_x_16239) ;  /* 0x000000000f087348 */ /* 0x000fea0003c00000 */
[----:B------:R0:W1:Y:S02]  /*3fa0*/  SHFL.BFLY P6, R14, R13, R12, R11 ;  /* 0x0c00000c0d0e7389 */ /* 0x00006400000c000b */
[----:B01----:R-:W-:Y:S05]  /*3fb0*/  ENDCOLLECTIVE ;  /* 0x000000000000791b */ /* 0x003fea0003800000 */
.L_x_16239:
        /* <DEDUP_REMOVED lines=8> */
.L_x_16240:
[----:B------:R-:W-:Y:S01]  /*4040*/  MOV R13, RZ ;  /* 0x000000ff000d7202 */ /* 0x000fe20000000f00 */
[----:B------:R-:W-:Y:S02]  /*4050*/  HFMA2 R12, -RZ, RZ, 0, 1.1920928955078125e-07 ;  /* 0x00000002ff0c7431 */ /* 0x000fe400000001ff */
[----:B------:R-:W-:-:S07]  /*4060*/  IMAD.MOV.U32 R4, RZ, RZ, R14 ;  /* 0x000000ffff047224 */ /* 0x000fce00078e000e */
[----:B------:R-:W-:Y:S05]  /*4070*/  WARPSYNC.COLLECTIVE R15, `(.L_x_16241) ;  /* 0x000000000f087348 */ /* 0x000fea0003c00000 */
[----:B------:R0:W1:Y:S02]  /*4080*/  SHFL.BFLY P6, R14, R13, R12, R11 ;  /* 0x0c00000c0d0e7389 */ /* 0x00006400000c000b */
[----:B01----:R-:W-:Y:S05]  /*4090*/  ENDCOLLECTIVE ;  /* 0x000000000000791b */ /* 0x003fea0003800000 */
.L_x_16241:
        /* <DEDUP_REMOVED lines=8> */
.L_x_16242:
[----:B------:R-:W-:Y:S01]  /*4120*/  MOV R13, RZ ;  /* 0x000000ff000d7202 */ /* 0x000fe20000000f00 */
[----:B------:R-:W-:Y:S02]  /*4130*/  HFMA2 R12, -RZ, RZ, 0, 1.1920928955078125e-07 ;  /* 0x00000002ff0c7431 */ /* 0x000fe400000001ff */
[----:B------:R-:W-:-:S07]  /*4140*/  IMAD.MOV.U32 R2, RZ, RZ, R14 ;  /* 0x000000ffff027224 */ /* 0x000fce00078e000e */
[----:B------:R-:W-:Y:S05]  /*4150*/  WARPSYNC.COLLECTIVE R15, `(.L_x_16243) ;  /* 0x000000000f087348 */ /* 0x000fea0003c00000 */
[----:B------:R0:W1:Y:S02]  /*4160*/  SHFL.BFLY P6, R14, R13, R12, R11 ;  /* 0x0c00000c0d0e7389 */ /* 0x00006400000c000b */
[----:B01----:R-:W-:Y:S05]  /*4170*/  ENDCOLLECTIVE ;  /* 0x000000000000791b */ /* 0x003fea0003800000 */
.L_x_16243:
        /* <DEDUP_REMOVED lines=8> */
.L_x_16244:
[----:B------:R-:W-:Y:S02]  /*4200*/  HFMA2 R13, -RZ, RZ, 0, 0 ;  /* 0x00000000ff0d7431 */ /* 0x000fe400000001ff */
[----:B------:R-:W-:Y:S01]  /*4210*/  IMAD.MOV.U32 R12, RZ, RZ, 0x2 ;  /* 0x00000002ff0c7424 */ /* 0x000fe200078e00ff */
[----:B------:R-:W-:-:S07]  /*4220*/  MOV R0, R14 ;  /* 0x0000000e00007202 */ /* 0x000fce0000000f00 */
[----:B------:R-:W-:Y:S05]  /*4230*/  WARPSYNC.COLLECTIVE R15, `(.L_x_16245) ;  /* 0x000000000f087348 */ /* 0x000fea0003c00000 */
[----:B------:R0:W1:Y:S02]  /*4240*/  SHFL.BFLY P6, R14, R13, R12, R11 ;  /* 0x0c00000c0d0e7389 */ /* 0x00006400000c000b */
[----:B01----:R-:W-:Y:S05]  /*4250*/  ENDCOLLECTIVE ;  /* 0x000000000000791b */ /* 0x003fea0003800000 */
.L_x_16245:
[----:B------:R-:W-:Y:S01]  /*4260*/  FADD.FTZ R0, R3, R0 ;  /* 0x0000000003007221 */ /* 0x000fe20000010000 */
[----:B------:R-:W-:Y:S01]  /*4270*/  MOV R12, 0x1 ;  /* 0x00000001000c7802 */ /* 0x000fe20000000f00 */
[----:B------:R-:W-:-:S07]  /*4280*/  FADD.FTZ R13, RZ, R14 ;  /* 0x0000000eff0d7221 */ /* 0x000fce0000010000 */
[----:B------:R-:W-:Y:S05]  /*4290*/  WARPSYNC.COLLECTIVE R15, `(.L_x_16246) ;  /* 0x000000000f087348 */ /* 0x000fea0003c00000 */
[----:B------:R0:W1:Y:S02]  /*42a0*/  SHFL.BFLY P6, R14, R13, R12, R11 ;  /* 0x0c00000c0d0e7389 */ /* 0x00006400000c000b */
[----:B01----:R-:W-:Y:S05]  /*42b0*/  ENDCOLLECTIVE ;  /* 0x000000000000791b */ /* 0x003fea0003800000 */
.L_x_16246:
[----:B------:R-:W-:Y:S01]  /*42c0*/  MOV R12, 0x2 ;  /* 0x00000002000c7802 */ /* 0x000fe20000000f00 */
[----:B------:R-:W-:Y:S01]  /*42d0*/  FADD.FTZ R3, R13, R14 ;  /* 0x0000000e0d037221 */ /* 0x000fe20000010000 */
[----:B------:R-:W-:-:S07]  /*42e0*/  HFMA2 R13, -RZ, RZ, 0, 0 ;  /* 0x00000000ff0d7431 */ /* 0x000fce00000001ff */
[----:B------:R-:W-:Y:S05]  /*42f0*/  WARPSYNC.COLLECTIVE R15, `(.L_x_16247) ;  /* 0x000000000f087348 */ /* 0x000fea0003c00000 */
[----:B------:R0:W1:Y:S02]  /*4300*/  SHFL.BFLY P6, R14, R13, R12, R11 ;  /* 0x0c00000c0d0e7389 */ /* 0x00006400000c000b */
[----:B01----:R-:W-:Y:S05]  /*4310*/  ENDCOLLECTIVE ;  /* 0x000000000000791b */ /* 0x003fea0003800000 */
.L_x_16247:
[----:B------:R-:W-:Y:S02]  /*4320*/  HFMA2 R12, -RZ, RZ, 0, 5.9604644775390625e-08 ;  /* 0x00000001ff0c7431 */ /* 0x000fe400000001ff */
[----:B------:R-:W-:-:S04]  /*4330*/  IMAD.MOV.U32 R27, RZ, RZ, R14 ;  /* 0x000000ffff1b7224 */ /* 0x000fc800078e000e */
[----:B------:R-:W-:-:S05]  /*4340*/  FADD.FTZ R27, RZ, R27 ;  /* 0x0000001bff1b7221 */ /* 0x000fca0000010000 */
[----:B------:R-:W-:-:S07]  /*4350*/  MOV R13, R27 ;  /* 0x0000001b000d7202 */ /* 0x000fce0000000f00 */
[----:B------:R-:W-:Y:S05]  /*4360*/  WARPSYNC.COLLECTIVE R15, `(.L_x_16248) ;  /* 0x000000000f087348 */ /* 0x000fea0003c00000 */
[----:B------:R0:W1:Y:S02]  /*4370*/  SHFL.BFLY P6, R14, R13, R12, R11 ;  /* 0x0c00000c0d0e7389 */ /* 0x00006400000c000b */
[----:B01----:R-:W-:Y:S05]  /*4380*/  ENDCOLLECTIVE ;  /* 0x000000000000791b */ /* 0x003fea0003800000 */
.L_x_16248:
[----:B------:R-:W-:Y:S01]  /*4390*/  MOV R23, R14 ;  /* 0x0000000e00177202 */ /* 0x000fe20000000f00 */
[----:B------:R-:W-:Y:S06]  /*43a0*/  BRA `(.L_x_16249) ;  /* 0xffffffe800b47947 */ /* 0x000fec000383ffff */
.L_x_16250:
        /* <DEDUP_REMOVED lines=13> */
.L_x_27459:


//--------------------- .text._ZN4vllm25paged_attention_v2_kernelIfhLi80ELi16ELi128ELNS_18Fp8KVCacheDataTypeE1ELb1ELi512EEEvPfS2_PT_PKS3_PKT0_S9_ifPKiSB_iPKfiiiSD_SD_iiiii --------------------------
	.section	.text._ZN4vllm25paged_attention_v2_kernelIfhLi80ELi16ELi128ELNS_18Fp8KVCacheDataTypeE1ELb1ELi512EEEvPfS2_PT_PKS3_PKT0_S9_ifPKiSB_iPKfiiiSD_SD_iiiii,"ax",@progbits
	.align	128
        .global         _ZN4vllm25paged_attention_v2_kernelIfhLi80ELi16ELi128ELNS_18Fp8KVCacheDataTypeE1ELb1ELi512EEEvPfS2_PT_PKS3_PKT0_S9_ifPKiSB_iPKfiiiSD_SD_iiiii
        .type           _ZN4vllm25paged_attention_v2_kernelIfhLi80ELi16ELi128ELNS_18Fp8KVCacheDataTypeE1ELb1ELi512EEEvPfS2_PT_PKS3_PKT0_S9_ifPKiSB_iPKfiiiSD_SD_iiiii,@function
        .size           _ZN4vllm25paged_attention_v2_kernelIfhLi80ELi16ELi128ELNS_18Fp8KVCacheDataTypeE1ELb1ELi512EEEvPfS2_PT_PKS3_PKT0_S9_ifPKiSB_iPKfiiiSD_SD_iiiii,(.L_x_27460 - _ZN4vllm25paged_attention_v2_kernelIfhLi80ELi16ELi128ELNS_18Fp8KVCacheDataTypeE1ELb1ELi512EEEvPfS2_PT_PKS3_PKT0_S9_ifPKiSB_iPKfiiiSD_SD_iiiii)
        .other          _ZN4vllm25paged_attention_v2_kernelIfhLi80ELi16ELi128ELNS_18Fp8KVCacheDataTypeE1ELb1ELi512EEEvPfS2_PT_PKS3_PKT0_S9_ifPKiSB_iPKfiiiSD_SD_iiiii,@"STO_CUDA_ENTRY STV_DEFAULT"
_ZN4vllm25paged_attention_v2_kernelIfhLi80ELi16ELi128ELNS_18Fp8KVCacheDataTypeE1ELb1ELi512EEEvPfS2_PT_PKS3_PKT0_S9_ifPKiSB_iPKfiiiSD_SD_iiiii:
.text._ZN4vllm25paged_attention_v2_kernelIfhLi80ELi16ELi128ELNS_18Fp8KVCacheDataTypeE1ELb1ELi512EEEvPfS2_PT_PKS3_PKT0_S9_ifPKiSB_iPKfiiiSD_SD_iiiii:
        /* <DEDUP_REMOVED lines=110> */
.L_x_16251:
        /* <DEDUP_REMOVED lines=24> */
.L_x_16255:
        /* <DEDUP_REMOVED lines=41> */
.L_x_16253:
[----:B------:R-:W-:Y:S05]  /*0af0*/  BSYNC.RECONVERGENT B6 ;  /* 0x0000000000067941 */ /* 0x000fea0003800200 */
.L_x_16252:
        /* <DEDUP_REMOVED lines=12> */
.L_x_16297:
        /* <DEDUP_REMOVED lines=41> */
.L_x_16261:
        /* <DEDUP_REMOVED lines=11> */
.L_x_16260:
[----:B------:R-:W-:Y:S05]  /*0f00*/  BSYNC.RECONVERGENT B1 ;  /* 0x0000000000017941 */ /* 0x000fea0003800200 */
.L_x_16259:
        /* <DEDUP_REMOVED lines=12> */
.L_x_16264:
        /* <DEDUP_REMOVED lines=100> */
.L_x_16263:
[----:B------:R-:W-:Y:S05]  /*1610*/  BSYNC.RECONVERGENT B1 ;  /* 0x0000000000017941 */ /* 0x000fea0003800200 */
.L_x_16262:
        /* <DEDUP_REMOVED lines=55> */
.L_x_16266:
[----:B------:R-:W-:Y:S05]  /*1990*/  BSYNC.RECONVERGENT B1 ;  /* 0x0000000000017941 */ /* 0x000fea0003800200 */
.L_x_16265:
        /* <DEDUP_REMOVED lines=26> */
.L_x_16258:
[----:B------:R-:W-:Y:S05]  /*1b40*/  BSYNC.RECONVERGENT B0 ;  /* 0x0000000000007941 */ /* 0x000fea0003800200 */
.L_x_16257:
        /* <DEDUP_REMOVED lines=41> */
.L_x_16271:
[----:B------:R-:W1:Y:S01]  /*1de0*/  LDS R15, [R13] ;  /* 0x000000000d0f7984 */ /* 0x000e620000000800 */
[----:B------:R-:W-:-:S04]  /*1df0*/  IADD3 R14, PT, PT, R14, 0x1, RZ ;  /* 0x000000010e0e7810 */ /* 0x000fc80007ffe0ff */
[----:B------:R-:W-:Y:S01]  /*1e00*/  ISETP.NE.AND P0, PT, R14, RZ, PT ;  /* 0x000000ff0e00720c */ /* 0x000fe20003f05270 */
[----:B-1----:R-:W-:-:S05]  /*1e10*/  FMUL.FTZ R20, R15, R8 ;  /* 0x000000080f147220 */ /* 0x002fca0000410000 */
[----:B------:R1:W-:Y:S02]  /*1e20*/  STS [R13], R20 ;  /* 0x000000140d007388 */ /* 0x0003e40000000800 */
[----:B-1----:R-:W-:-:S05]  /*1e30*/  VIADD R13, R13, 0x200 ;  /* 0x000002000d0d7836 */ /* 0x002fca0000000000 */
[----:B------:R-:W-:Y:S05]  /*1e40*/  @P0 BRA `(.L_x_16271) ;  /* 0xfffffffc00e40947 */ /* 0x000fea000383ffff */
.L_x_16270:
[----:B------:R-:W-:Y:S05]  /*1e50*/  BSYNC.RECONVERGENT B1 ;  /* 0x0000000000017941 */ /* 0x000fea0003800200 */
.L_x_16269:
        /* <DEDUP_REMOVED lines=12> */
.L_x_16274:
        /* <DEDUP_REMOVED lines=52> */
.L_x_16273:
[----:B------:R-:W-:Y:S05]  /*2260*/  BSYNC.RECONVERGENT B1 ;  /* 0x0000000000017941 */ /* 0x000fea0003800200 */
.L_x_16272:
        /* <DEDUP_REMOVED lines=31> */
.L_x_16276:
[----:B------:R-:W-:Y:S05]  /*2460*/  BSYNC.RECONVERGENT B1 ;  /* 0x0000000000017941 */ /* 0x000fea0003800200 */
.L_x_16275:
        /* <DEDUP_REMOVED lines=14> */
.L_x_16268:
[----:B------:R-:W-:Y:S05]  /*2550*/  BSYNC.RECONVERGENT B0 ;  /* 0x0000000000007941 */ /* 0x000fea0003800200 */
.L_x_16267:
        /* <DEDUP_REMOVED lines=18> */
.L_x_16278:
[----:B------:R-:W-:Y:S05]  /*2680*/  BSYNC.RECONVERGENT B0 ;  /* 0x0000000000007941 */ /* 0x000fea0003800200 */
.L_x_16277:
        /* <DEDUP_REMOVED lines=27> */
.L_x_16282:
        /* <DEDUP_REMOVED lines=34> */
.L_x_16281:
        /* <DEDUP_REMOVED lines=16> */
.L_x_16280:
[----:B------:R-:W-:Y:S05]  /*2b60*/  BSYNC.RECONVERGENT B6 ;  /* 0x0000000000067941 */ /* 0x000fea0003800200 */
.L_x_16279:
        /* <DEDUP_REMOVED lines=42> */
.L_x_16318:
        /* <DEDUP_REMOVED lines=31> */
.L_x_16285:
[----:B------:R-:W-:Y:S05]  /*3000*/  BSYNC.RECONVERGENT B0 ;  /* 0x0000000000007941 */ /* 0x000fea0003800200 */
.L_x_16284:
        /* <DEDUP_REMOVED lines=23> */
.L_x_16287:
[----:B------:R-:W-:Y:S05]  /*3180*/  BSYNC.RECONVERGENT B0 ;  /* 0x0000000000007941 */ /* 0x000fea0003800200 */
.L_x_16286:
        /* <DEDUP_REMOVED lines=13> */
.L_x_16289:
[----:B------:R-:W-:Y:S05]  /*3260*/  BSYNC.RECONVERGENT B0 ;  /* 0x0000000000007941 */ /* 0x000fea0003800200 */
.L_x_16288:
        /* <DEDUP_REMOVED lines=23> */
.L_x_16291:
[----:B------:R-:W-:Y:S05]  /*33e0*/  BSYNC.RECONVERGENT B0 ;  /* 0x0000000000007941 */ /* 0x000fea0003800200 */
.L_x_16290:
        /* <DEDUP_REMOVED lines=24> */
.L_x_16254:
        /* <DEDUP_REMOVED lines=16> */
.L_x_16292:
[----:B------:R-:W-:Y:S05]  /*3670*/  EXIT ;  /* 0x000000000000794d */ /* 0x000fea0003800000 */
.L_x_16256:
[----:B------:R-:W-:Y:S01]  /*3680*/  HFMA2 R12, -RZ, RZ, 0, 9.5367431640625e-07 ;  /* 0x00000010ff0c7431 */ /* 0x000fe200000001ff */
[----:B------:R-:W-:Y:S01]  /*3690*/  MOV R11, 0x1f ;  /* 0x0000001f000b7802 */ /* 0x000fe20000000f00 */
[----:B------:R-:W-:-:S07]  /*36a0*/  IMAD.MOV.U32 R15, RZ, RZ, -0x1 ;  /* 0xffffffffff0f7424 */ /* 0x000fce00078e00ff */
[----:B------:R-:W-:Y:S05]  /*36b0*/  WARPSYNC.COLLECTIVE R15, `(.L_x_16293) ;  /* 0x000000000f087348 */ /* 0x000fea0003c00000 */
[----:B------:R0:W1:Y:S02]  /*36c0*/  SHFL.BFLY P6, R14, R13, R12, R11 ;  /* 0x0c00000c0d0e7389 */ /* 0x00006400000c000b */
[----:B01----:R-:W-:Y:S05]  /*36d0*/  ENDCOLLECTIVE ;  /* 0x000000000000791b */ /* 0x003fea0003800000 */
.L_x_16293:
[----:B------:R-:W-:Y:S01]  /*36e0*/  HFMA2 R12, -RZ, RZ, 0, 4.76837158203125e-07 ;  /* 0x00000008ff0c7431 */ /* 0x000fe200000001ff */
[----:B------:R-:W-:-:S04]  /*36f0*/  FMNMX.FTZ R0, R14, -3.40282346638528859812e+38, !PT ;  /* 0xff7fffff0e007809 */ /* 0x000fc80007810000 */
[----:B------:R-:W-:-:S07]  /*3700*/  MOV R13, R0 ;  /* 0x00000000000d7202 */ /* 0x000fce0000000f00 */
[----:B------:R-:W-:Y:S05]  /*3710*/  WARPSYNC.COLLECTIVE R15, `(.L_x_16294) ;  /* 0x000000000f087348 */ /* 0x000fea0003c00000 */
[----:B------:R0:W1:Y:S02]  /*3720*/  SHFL.BFLY P6, R14, R13, R12, R11 ;  /* 0x0c00000c0d0e7389 */ /* 0x00006400000c000b */
[----:B01----:R-:W-:Y:S05]  /*3730*/  ENDCOLLECTIVE ;  /* 0x000000000000791b */ /* 0x003fea0003800000 */
.L_x_16294:
[----:B------:R-:W-:Y:S02]  /*3740*/  MOV R12, 0x4 ;  /* 0x00000004000c7802 */ /* 0x000fe40000000f00 */
[----:B------:R-:W-:-:S05]  /*3750*/  FMNMX.FTZ R2, R0, R14, !PT ;  /* 0x0000000e00027209 */ /* 0x000fca0007810000 */
[----:B------:R-:W-:-:S07]  /*3760*/  IMAD.MOV.U32 R13, RZ, RZ, R2 ;  /* 0x000000ffff0d7224 */ /* 0x000fce00078e0002 */
[----:B------:R-:W-:Y:S05]  /*3770*/  WARPSYNC.COLLECTIVE R15, `(.L_x_16295) ;  /* 0x000000000f087348 */ /* 0x000fea0003c00000 */
[----:B------:R0:W1:Y:S02]  /*3780*/  SHFL.BFLY P6, R14, R13, R12, R11 ;  /* 0x0c00000c0d0e7389 */ /* 0x00006400000c000b */
[----:B01----:R-:W-:Y:S05]  /*3790*/  ENDCOLLECTIVE ;  /* 0x000000000000791b */ /* 0x003fea0003800000 */
.L_x_16295:
[----:B------:R-:W-:Y:S01]  /*37a0*/  IMAD.MOV.U32 R12, RZ, RZ, 0x2 ;  /* 0x00000002ff0c7424 */ /* 0x000fe200078e00ff */
[----:B------:R-:W-:-:S04]  /*37b0*/  FMNMX.FTZ R3, R2, R14, !PT ;  /* 0x0000000e02037209 */ /* 0x000fc80007810000 */
[----:B------:R-:W-:-:S07]  /*37c0*/  MOV R13, R3 ;  /* 0x00000003000d7202 */ /* 0x000fce0000000f00 */
[----:B------:R-:W-:Y:S05]  /*37d0*/  WARPSYNC.COLLECTIVE R15, `(.L_x_16296) ;  /* 0x000000000f087348 */ /* 0x000fea0003c00000 */
[----:B------:R0:W1:Y:S02]  /*37e0*/  SHFL.BFLY P6, R14, R13, R12, R11 ;  /* 0x0c00000c0d0e7389 */ /* 0x00006400000c000b */
[----:B01----:R-:W-:Y:S05]  /*37f0*/  ENDCOLLECTIVE ;  /* 0x000000000000791b */ /* 0x003fea0003800000 */
.L_x_16296:
[----:B------:R-:W-:Y:S05]  /*3800*/  BRA `(.L_x_16297) ;  /* 0xffffffd000ec7947 */ /* 0x000fea000383ffff */
.L_x_16283:
[----:B--23--:R-:W-:Y:S01]  /*3810*/  HFMA2 R13, -RZ, RZ, 0, 0 ;  /* 0x00000000ff0d7431 */ /* 0x00cfe200000001ff */
[----:B------:R-:W-:Y:S01]  /*3820*/  MOV R12, 0x2 ;  /* 0x00000002000c7802 */ /* 0x000fe20000000f00 */
[----:B------:R-:W-:Y:S01]  /*3830*/  IMAD.MOV.U32 R11, RZ, RZ, 0x1f ;  /* 0x0000001fff0b7424 */ /* 0x000fe200078e00ff */
[----:B------:R-:W-:-:S07]  /*3840*/  MOV R15, 0xffffffff ;  /* 0xffffffff000f7802 */ /* 0x000fce0000000f00 */
[----:B01----:R-:W-:Y:S05]  /*3850*/  WARPSYNC.COLLECTIVE R15, `(.L_x_16298) ;  /* 0x000000000f087348 */ /* 0x003fea0003c00000 */
[----:B------:R2:W3:Y:S02]  /*3860*/  SHFL.BFLY P6, R14, R13, R12, R11 ;  /* 0x0c00000c0d0e7389 */ /* 0x0004e400000c000b */
[----:B0123--:R-:W-:Y:S05]  /*3870*/  ENDCOLLECTIVE ;  /* 0x000000000000791b */ /* 0x00ffea0003800000 */
.L_x_16298:
[----:B------:R-:W-:Y:S01]  /*3880*/  HFMA2 R12, -RZ, RZ, 0, 5.9604644775390625e-08 ;  /* 0x00000001ff0c7431 */ /* 0x000fe200000001ff */
[----:B------:R-:W-:-:S05]  /*3890*/  MOV R30, R14 ;  /* 0x0000000e001e7202 */ /* 0x000fca0000000f00 */
[----:B------:R-:W-:-:S04]  /*38a0*/  FADD.FTZ R30, RZ, R30 ;  /* 0x0000001eff1e7221 */ /* 0x000fc80000010000 */
[----:B------:R-:W-:-:S07]  /*38b0*/  IMAD.MOV.U32 R13, RZ, RZ, R30 ;  /* 0x000000ffff0d7224 */ /* 0x000fce00078e001e */
[----:B------:R-:W-:Y:S05]  /*38c0*/  WARPSYNC.COLLECTIVE R15, `(.L_x_16299) ;  /* 0x000000000f087348 */ /* 0x000fea0003c00000 */
[----:B------:R0:W1:Y:S02]  /*38d0*/  SHFL.BFLY P6, R14, R13, R12, R11 ;  /* 0x0c00000c0d0e7389 */ /* 0x00006400000c000b */
[----:B01----:R-:W-:Y:S05]  /*38e0*/  ENDCOLLECTIVE ;  /* 0x000000000000791b */ /* 0x003fea0003800000 */
.L_x_16299:
[----:B------:R-:W-:Y:S02]  /*38f0*/  IMAD.MOV.U32 R13, RZ, RZ, RZ ;  /* 0x000000ffff0d7224 */ /* 0x000fe400078e00ff */
[----:B------:R-:W-:Y:S01]  /*3900*/  HFMA2 R12, -RZ, RZ, 0, 1.1920928955078125e-07 ;  /* 0x00000002ff0c7431 */ /* 0x000fe200000001ff */
[----:B------:R-:W-:-:S07]  /*3910*/  MOV R0, R14 ;  /* 0x0000000e00007202 */ /* 0x000fce0000000f00 */
[----:B------:R-:W-:Y:S05]  /*3920*/  WARPSYNC.COLLECTIVE R15, `(.L_x_16300) ;  /* 0x000000000f087348 */ /* 0x000fea0003c00000 */
[----:B------:R0:W1:Y:S02]  /*3930*/  SHFL.BFLY P6, R14, R13, R12, R11 ;  /* 0x0c00000c0d0e7389 */ /* 0x00006400000c000b */
[----:B01----:R-:W-:Y:S05]  /*3940*/  ENDCOLLECTIVE ;  /* 0x000000000000791b */ /* 0x003fea0003800000 */
.L_x_16300:
        /* <DEDUP_REMOVED lines=8> */
.L_x_16301:
[----:B------:R-:W-:Y:S02]  /*39d0*/  IMAD.MOV.U32 R13, RZ, RZ, RZ ;  /* 0x000000ffff0d7224 */ /* 0x000fe400078e00ff */
[----:B------:R-:W-:Y:S01]  /*39e0*/  HFMA2 R12, -RZ, RZ, 0, 1.1920928955078125e-07 ;  /* 0x00000002ff0c7431 */ /* 0x000fe200000001ff */
[----:B------:R-:W-:-:S07]  /*39f0*/  MOV R3, R14 ;  /* 0x0000000e00037202 */ /* 0x000fce0000000f00 */
[----:B------:R-:W-:Y:S05]  /*3a00*/  WARPSYNC.COLLECTIVE R15, `(.L_x_16302) ;  /* 0x000000000f087348 */ /* 0x000fea0003c00000 */
[----:B------:R0:W1:Y:S02]  /*3a10*/  SHFL.BFLY P6, R14, R13, R12, R11 ;  /* 0x0c00000c0d0e7389 */ /* 0x00006400000c000b */
[----:B01----:R-:W-:Y:S05]  /*3a20*/  ENDCOLLECTIVE ;  /* 0x000000000000791b */ /* 0x003fea0003800000 */
.L_x_16302:
        /* <DEDUP_REMOVED lines=8> */
.L_x_16303:
[----:B------:R-:W-:Y:S02]  /*3ab0*/  IMAD.MOV.U32 R13, RZ, RZ, RZ ;  /* 0x000000ffff0d7224 */ /* 0x000fe400078e00ff */
[----:B------:R-:W-:Y:S01]  /*3ac0*/  HFMA2 R12, -RZ, RZ, 0, 1.1920928955078125e-07 ;  /* 0x00000002ff0c7431 */ /* 0x000fe200000001ff */
[----:B------:R-:W-:-:S07]  /*3ad0*/  MOV R5, R14 ;  /* 0x0000000e00057202 */ /* 0x000fce0000000f00 */
[----:B------:R-:W-:Y:S05]  /*3ae0*/  WARPSYNC.COLLECTIVE R15, `(.L_x_16304) ;  /* 0x000000000f087348 */ /* 0x000fea0003c00000 */
[----:B------:R0:W1:Y:S02]  /*3af0*/  SHFL.BFLY P6, R14, R13, R12, R11 ;  /* 0x0c00000c0d0e7389 */ /* 0x00006400000c000b */
[----:B01----:R-:W-:Y:S05]  /*3b00*/  ENDCOLLECTIVE ;  /* 0x000000000000791b */ /* 0x003fea0003800000 */
.L_x_16304:
        /* <DEDUP_REMOVED lines=8> */
.L_x_16305:
[----:B------:R-:W-:Y:S02]  /*3b90*/  IMAD.MOV.U32 R13, RZ, RZ, RZ ;  /* 0x000000ffff0d7224 */ /* 0x000fe400078e00ff */
[----:B------:R-:W-:Y:S01]  /*3ba0*/  HFMA2 R12, -RZ, RZ, 0, 1.1920928955078125e-07 ;  /* 0x00000002ff0c7431 */ /* 0x000fe200000001ff */
[----:B------:R-:W-:-:S07]  /*3bb0*/  MOV R7, R14 ;  /* 0x0000000e00077202 */ /* 0x000fce0000000f00 */
[----:B------:R-:W-:Y:S05]  /*3bc0*/  WARPSYNC.COLLECTIVE R15, `(.L_x_16306) ;  /* 0x000000000f087348 */ /* 0x000fea0003c00000 */
[----:B------:R0:W1:Y:S02]  /*3bd0*/  SHFL.BFLY P6, R14, R13, R12, R11 ;  /* 0x0c00000c0d0e7389 */ /* 0x00006400000c000b */
[----:B01----:R-:W-:Y:S05]  /*3be0*/  ENDCOLLECTIVE ;  /* 0x000000000000791b */ /* 0x003fea0003800000 */
.L_x_16306:
        /* <DEDUP_REMOVED lines=8> */
.L_x_16307:
[----:B------:R-:W-:Y:S02]  /*3c70*/  IMAD.MOV.U32 R13, RZ, RZ, RZ ;  /* 0x000000ffff0d7224 */ /* 0x000fe400078e00ff */
[----:B------:R-:W-:Y:S01]  /*3c80*/  HFMA2 R12, -RZ, RZ, 0, 1.1920928955078125e-07 ;  /* 0x00000002ff0c7431 */ /* 0x000fe200000001ff */
[----:B------:R-:W-:-:S07]  /*3c90*/  MOV R9, R14 ;  /* 0x0000000e00097202 */ /* 0x000fce0000000f00 */
[----:B------:R-:W-:Y:S05]  /*3ca0*/  WARPSYNC.COLLECTIVE R15, `(.L_x_16308) ;  /* 0x000000000f087348 */ /* 0x000fea0003c00000 */
[----:B------:R0:W1:Y:S02]  /*3cb0*/  SHFL.BFLY P6, R14, R13, R12, R11 ;  /* 0x0c00000c0d0e7389 */ /* 0x00006400000c000b */
[----:B01----:R-:W-:Y:S05]  /*3cc0*/  ENDCOLLECTIVE ;  /* 0x000000000000791b */ /* 0x003fea0003800000 */
.L_x_16308:
        /* <DEDUP_REMOVED lines=8> */
.L_x_16309:
[----:B------:R-:W-:Y:S02]  /*3d50*/  IMAD.MOV.U32 R13, RZ, RZ, RZ ;  /* 0x000000ffff0d7224 */ /* 0x000fe400078e00ff */
[----:B------:R-:W-:Y:S01]  /*3d60*/  HFMA2 R12, -RZ, RZ, 0, 1.1920928955078125e-07 ;  /* 0x00000002ff0c7431 */ /* 0x000fe200000001ff */
[----:B------:R-:W-:-:S07]  /*3d70*/  MOV R21, R14 ;  /* 0x0000000e00157202 */ /* 0x000fce0000000f00 */
[----:B------:R-:W-:Y:S05]  /*3d80*/  WARPSYNC.COLLECTIVE R15, `(.L_x_16310) ;  /* 0x000000000f087348 */ /* 0x000fea0003c00000 */
[----:B------:R0:W1:Y:S02]  /*3d90*/  SHFL.BFLY P6, R14, R13, R12, R11 ;  /* 0x0c00000c0d0e7389 */ /* 0x00006400000c000b */
[----:B01----:R-:W-:Y:S05]  /*3da0*/  ENDCOLLECTIVE ;  /* 0x000000000000791b */ /* 0x003fea0003800000 */
.L_x_16310:
        /* <DEDUP_REMOVED lines=8> */
.L_x_16311:
[----:B------:R-:W-:Y:S02]  /*3e30*/  IMAD.MOV.U32 R13, RZ, RZ, RZ ;  /* 0x000000ffff0d7224 */ /* 0x000fe400078e00ff */
[----:B------:R-:W-:Y:S01]  /*3e40*/  HFMA2 R12, -RZ, RZ, 0, 1.1920928955078125e-07 ;  /* 0x00000002ff0c7431 */ /* 0x000fe200000001ff */
[----:B------:R-:W-:-:S07]  /*3e50*/  MOV R23, R14 ;  /* 0x0000000e00177202 */ /* 0x000fce0000000f00 */
[----:B------:R-:W-:Y:S05]  /*3e60*/  WARPSYNC.COLLECTIVE R15, `(.L_x_16312) ;  /* 0x000000000f087348 */ /* 0x000fea0003c00000 */
[----:B------:R0:W1:Y:S02]  /*3e70*/  SHFL.BFLY P6, R14, R13, R12, R11 ;  /* 0x0c00000c0d0e7389 */ /* 0x00006400000c000b */
[----:B01----:R-:W-:Y:S05]  /*3e80*/  ENDCOLLECTIVE ;  /* 0x000000000000791b */ /* 0x003fea0003800000 */
.L_x_16312:
        /* <DEDUP_REMOVED lines=8> */
.L_x_16313:
[----:B------:R-:W-:Y:S02]  /*3f10*/  IMAD.MOV.U32 R13, RZ, RZ, RZ ;  /* 0x000000ffff0d7224 */ /* 0x000fe400078e00ff */
[----:B------:R-:W-:Y:S01]  /*3f20*/  HFMA2 R12, -RZ, RZ, 0, 1.1920928955078125e-07 ;  /* 0x00000002ff0c7431 */ /* 0x000fe200000001ff */
[----:B------:R-:W-:-:S07]  /*3f30*/  MOV R25, R14 ;  /* 0x0000000e00197202 */ /* 0x000fce0000000f00 */
[----:B------:R-:W-:Y:S05]  /*3f40*/  WARPSYNC.COLLECTIVE R15, `(.L_x_16314) ;  /* 0x000000000f087348 */ /* 0x000fea0003c00000 */
[----:B------:R0:W1:Y:S02]  /*3f50*/  SHFL.BFLY P6, R14, R13, R12, R11 ;  /* 0x0c00000c0d0e7389 */ /* 0x00006400000c000b */
[----:B01----:R-:W-:Y:S05]  /*3f60*/  ENDCOLLECTIVE ;  /* 0x000000000000791b */ /* 0x003fea0003800000 */
.L_x_16314:
[----:B------:R-:W-:Y:S01]  /*3f70*/  FADD.FTZ R24, R24, R25 ;  /* 0x0000001918187221 */ /* 0x000fe20000010000 */
[----:B------:R-:W-:Y:S02]  /*3f80*/  IMAD.MOV.U32 R12, RZ, RZ, 0x1 ;  /* 0x00000001ff0c7424 */ /* 0x000fe400078e00ff */
[----:B------:R-:W-:-:S05]  /*3f90*/  FADD.FTZ R26, RZ, R14 ;  /* 0x0000000eff1a7221 */ /* 0x000fca0000010000 */
[----:B------:R-:W-:-:S07]  /*3fa0*/  MOV R13, R26 ;  /* 0x0000001a000d7202 */ /* 0x000fce0000000f00 */
[----:B------:R-:W-:Y:S05]  /*3fb0*/  WARPSYNC.COLLECTIVE R15, `(.L_x_16315) ;  /* 0x000000000f087348 */ /* 0x000fea0003c00000 */
[----:B------:R0:W1:Y:S02]  /*3fc0*/  SHFL.BFLY P6, R14, R13, R12, R11 ;  /* 0x0c00000c0d0e7389 */ /* 0x00006400000c000b */
[----:B01----:R-:W-:Y:S05]  /*3fd0*/  ENDCOLLECTIVE ;  /* 0x000000000000791b */ /* 0x003fea0003800000 */
.L_x_16315:
[----:B------:R-:W-:Y:S02]  /*3fe0*/  HFMA2 R13, -RZ, RZ, 0, 0 ;  /* 0x00000000ff0d7431 */ /* 0x000fe400000001ff */
[----:B------:R-:W-:Y:S01]  /*3ff0*/  IMAD.MOV.U32 R12, RZ, RZ, 0x2 ;  /* 0x00000002ff0c7424 */ /* 0x000fe200078e00ff */
[----:B------:R-:W-:-:S07]  /*4000*/  MOV R27, R14 ;  /* 0x0000000e001b7202 */ /* 0x000fce0000000f00 */
[----:B------:R-:W-:Y:S05]  /*4010*/  WARPSYNC.COLLECTIVE R15, `(.L_x_16316) ;  /* 0x000000000f087348 */ /* 0x000fea0003c00000 */
[----:B------:R0:W1:Y:S02]  /*4020*/  SHFL.BFLY P6, R14, R13, R12, R11 ;  /* 0x0c00000c0d0e7389 */ /* 0x00006400000c000b */
[----:B01----:R-:W-:Y:S05]  /*4030*/  ENDCOLLECTIVE ;  /* 0x000000000000791b */ /* 0x003fea0003800000 */
.L_x_16316:
[----:B------:R-:W-:Y:S01]  /*4040*/  FADD.FTZ R26, R26, R27 ;  /* 0x0000001b1a1a7221 */ /* 0x000fe20000010000 */
[----:B------:R-:W-:Y:S02]  /*4050*/  HFMA2 R12, -RZ, RZ, 0, 5.9604644775390625e-08 ;  /* 0x00000001ff0c7431 */ /* 0x000fe400000001ff */
[----:B------:R-:W-:-:S05]  /*4060*/  FADD.FTZ R31, RZ, R14 ;  /* 0x0000000eff1f7221 */ /* 0x000fca0000010000 */
[----:B------:R-:W-:-:S07]  /*4070*/  MOV R13, R31 ;  /* 0x0000001f000d7202 */ /* 0x000fce0000000f00 */
[----:B------:R-:W-:Y:S05]  /*4080*/  WARPSYNC.COLLECTIVE R15, `(.L_x_16317) ;  /* 0x000000000f087348 */ /* 0x000fea0003c00000 */
[----:B------:R0:W1:Y:S02]  /*4090*/  SHFL.BFLY P6, R14, R13, R12, R11 ;  /* 0x0c00000c0d0e7389 */ /* 0x00006400000c000b */
[----:B01----:R-:W-:Y:S05]  /*40a0*/  ENDCOLLECTIVE ;  /* 0x000000000000791b */ /* 0x003fea0003800000 */
.L_x_16317:
[----:B------:R-:W-:Y:S05]  /*40b0*/  BRA `(.L_x_16318) ;  /* 0xffffffec00547947 */ /* 0x000fea000383ffff */
.L_x_16319:
        /* <DEDUP_REMOVED lines=12> */
.L_x_27460:


//--------------------- .text._ZN4vllm25paged_attention_v2_kernelIfhLi64ELi16ELi128ELNS_18Fp8KVCacheDataTypeE1ELb1ELi512EEEvPfS2_PT_PKS3_PKT0_S9_ifPKiSB_iPKfiiiSD_SD_iiiii --------------------------
	.section	.text._ZN4vllm25paged_attention_v2_kernelIfhLi64ELi16ELi128ELNS_18Fp8KVCacheDataTypeE1ELb1ELi512EEEvPfS2_PT_PKS3_PKT0_S9_ifPKiSB_iPKfiiiSD_SD_iiiii,"ax",@progbits
	.align	128
        .global         _ZN4vllm25paged_attention_v2_kernelIfhLi64ELi16ELi128ELNS_18Fp8KVCacheDataTypeE1ELb1ELi512EEEvPfS2_PT_PKS3_PKT0_S9_ifPKiSB_iPKfiiiSD_SD_iiiii
        .type           _ZN4vllm25paged_attention_v2_kernelIfhLi64ELi16ELi128ELNS_18Fp8KVCacheDataTypeE1ELb1ELi512EEEvPfS2_PT_PKS3_PKT0_S9_ifPKiSB_iPKfiiiSD_SD_iiiii,@function
        .size           _ZN4vllm25paged_attention_v2_kernelIfhLi64ELi16ELi128ELNS_18Fp8KVCacheDataTypeE1ELb1ELi512EEEvPfS2_PT_PKS3_PKT0_S9_ifPKiSB_iPKfiiiSD_SD_iiiii,(.L_x_27461 - _ZN4vllm25paged_attention_v2_kernelIfhLi64ELi16ELi128ELNS_18Fp8KVCacheDataTypeE1ELb1ELi512EEEvPfS2_PT_PKS3_PKT0_S9_ifPKiSB_iPKfiiiSD_SD_iiiii)
        .other          _ZN4vllm25paged_attention_v2_kernelIfhLi64ELi16ELi128ELNS_18Fp8KVCacheDataTypeE1ELb1ELi512EEEvPfS2_PT_PKS3_PKT0_S9_ifPKiSB_iPKfiiiSD_SD_iiiii,@"STO_CUDA_ENTRY STV_DEFAULT"
_ZN4vllm25paged_attention_v2_kernelIfhLi64ELi16ELi128ELNS_18Fp8KVCacheDataTypeE1ELb1ELi512EEEvPfS2_PT_PKS3_PKT0_S9_ifPKiSB_iPKfiiiSD_SD_iiiii:
.text._ZN4vllm25paged_attention_v2_kernelIfhLi64ELi16ELi128ELNS_18Fp8KVCacheDataTypeE1ELb1ELi512EEEvPfS2_PT_PKS3_PKT0_S9_ifPKiSB_iPKfiiiSD_SD_iiiii:
        /* <DEDUP_REMOVED lines=110> */
.L_x_16320:
        /* <DEDUP_REMOVED lines=24> */
.L_x_16324:
        /* <DEDUP_REMOVED lines=41> */
.L_x_16322:
[----:B------:R-:W-:Y:S05]  /*0af0*/  BSYNC.RECONVERGENT B6 ;  /* 0x0000000000067941 */ /* 0x000fea0003800200 */
.L_x_16321:
        /* <DEDUP_REMOVED lines=12> */
.L_x_16366:
        /* <DEDUP_REMOVED lines=41> */
.L_x_16330:
        /* <DEDUP_REMOVED lines=11> */
.L_x_16329:
[----:B------:R-:W-:Y:S05]  /*0f00*/  BSYNC.RECONVERGENT B1 ;  /* 0x0000000000017941 */ /* 0x000fea0003800200 */
.L_x_16328:
        /* <DEDUP_REMOVED lines=12> */
.L_x_16333:
        /* <DEDUP_REMOVED lines=100> */
.L_x_16332:
[----:B------:R-:W-:Y:S05]  /*1610*/  BSYNC.RECONVERGENT B1 ;  /* 0x0000000000017941 */ /* 0x000fea0003800200 */
.L_x_16331:
        /* <DEDUP_REMOVED lines=55> */
.L_x_16335:
[----:B------:R-:W-:Y:S05]  /*1990*/  BSYNC.RECONVERGENT B1 ;  /* 0x0000000000017941 */ /* 0x000fea0003800200 */
.L_x_16334:
        /* <DEDUP_REMOVED lines=26> */
.L_x_16327:
[----:B------:R-:W-:Y:S05]  /*1b40*/  BSYNC.RECONVERGENT B0 ;  /* 0x0000000000007941 */ /* 0x000fea0003800200 */
.L_x_16326:
        /* <DEDUP_REMOVED lines=41> */
.L_x_16340:
[----:B------:R-:W1:Y:S01]  /*1de0*/  LDS R15, [R13] ;  /* 0x000000000d0f7984 */ /* 0x000e620000000800 */
[----:B------:R-:W-:-:S04]  /*1df0*/  IADD3 R14, PT, PT, R14, 0x1, RZ ;  /* 0x000000010e0e7810 */ /* 0x000fc80007ffe0ff */
[----:B------:R-:W-:Y:S01]  /*1e00*/  ISETP.NE.AND P0, PT, R14, RZ, PT ;  /* 0x000000ff0e00720c */ /* 0x000fe20003f05270 */
[----:B-1----:R-:W-:-:S05]  /*1e10*/  FMUL.FTZ R20, R15, R8 ;  /* 0x000000080f147220 */ /* 0x002fca0000410000 */
[----:B------:R1:W-:Y:S02]  /*1e20*/  STS [R13], R20 ;  /* 0x000000140d007388 */ /* 0x0003e40000000800 */
[----:B-1----:R-:W-:-:S05]  /*1e30*/  VIADD R13, R13, 0x200 ;  /* 0x000002000d0d7836 */ /* 0x002fca0000000000 */
[----:B------:R-:W-:Y:S05]  /*1e40*/  @P0 BRA `(.L_x_16340) ;  /* 0xfffffffc00e40947 */ /* 0x000fea000383ffff */
.L_x_16339:
[----:B------:R-:W-:Y:S05]  /*1e50*/  BSYNC.RECONVERGENT B1 ;  /* 0x0000000000017941 */ /* 0x000fea0003800200 */
.L_x_16338:
        /* <DEDUP_REMOVED lines=12> */
.L_x_16343:
        /* <DEDUP_REMOVED lines=52> */
.L_x_16342:
[----:B------:R-:W-:Y:S05]  /*2260*/  BSYNC.RECONVERGENT B1 ;  /* 0x0000000000017941 */ /* 0x000fea0003800200 */
.L_x_16341:
        /* <DEDUP_REMOVED lines=31> */
.L_x_16345:
[----:B------:R-:W-:Y:S05]  /*2460*/  BSYNC.RECONVERGENT B1 ;  /* 0x0000000000017941 */ /* 0x000fea0003800200 */
.L_x_16344:
        /* <DEDUP_REMOVED lines=14> */
.L_x_16337:
[----:B------:R-:W-:Y:S05]  /*2550*/  BSYNC.RECONVERGENT B0 ;  /* 0x0000000000007941 */ /* 0x000fea0003800200 */
.L_x_16336:
        /* <DEDUP_REMOVED lines=18> */
.L_x_16347:
[----:B------:R-:W-:Y:S05]  /*2680*/  BSYNC.RECONVERGENT B0 ;  /* 0x0000000000007941 */ /* 0x000fea0003800200 */
.L_x_16346:
        /* <DEDUP_REMOVED lines=27> */
.L_x_16351:
        /* <DEDUP_REMOVED lines=34> */
.L_x_16350:
        /* <DEDUP_REMOVED lines=16> */
.L_x_16349:
[----:B------:R-:W-:Y:S05]  /*2b60*/  BSYNC.RECONVERGENT B6 ;  /* 0x0000000000067941 */ /* 0x000fea0003800200 */
.L_x_16348:
        /* <DEDUP_REMOVED lines=35> */
.L_x_16383:
        /* <DEDUP_REMOVED lines=23> */
.L_x_16354:
[----:B------:R-:W-:Y:S05]  /*2f10*/  BSYNC.RECONVERGENT B0 ;  /* 0x0000000000007941 */ /* 0x000fea0003800200 */
.L_x_16353:
        /* <DEDUP_REMOVED lines=29> */
.L_x_16356:
[----:B------:R-:W-:Y:S05]  /*30f0*/  BSYNC.RECONVERGENT B0 ;  /* 0x0000000000007941 */ /* 0x000fea0003800200 */
.L_x_16355:
        /* <DEDUP_REMOVED lines=12> */
.L_x_16358:
[----:B------:R-:W-:Y:S05]  /*31c0*/  BSYNC.RECONVERGENT B0 ;  /* 0x0000000000007941 */ /* 0x000fea0003800200 */
.L_x_16357:
        /* <DEDUP_REMOVED lines=19> */
.L_x_16360:
[----:B------:R-:W-:Y:S05]  /*3300*/  BSYNC.RECONVERGENT B0 ;  /* 0x0000000000007941 */ /* 0x000fea0003800200 */
.L_x_16359:
        /* <DEDUP_REMOVED lines=22> */
.L_x_16323:
        /* <DEDUP_REMOVED lines=16> */
.L_x_16361:
[----:B------:R-:W-:Y:S05]  /*3570*/  EXIT ;  /* 0x000000000000794d */ /* 0x000fea0003800000 */
.L_x_16325:
[----:B------:R-:W-:Y:S02]  /*3580*/  IMAD.MOV.U32 R12, RZ, RZ, 0x10 ;  /* 0x00000010ff0c7424 */ /* 0x000fe400078e00ff */
[----:B------:R-:W-:Y:S01]  /*3590*/  HFMA2 R11, -RZ, RZ, 0, 1.847743988037109375e-06 ;  /* 0x0000001fff0b7431 */ /* 0x000fe200000001ff */
[----:B------:R-:W-:-:S07]  /*35a0*/  MOV R15, 0xffffffff ;  /* 0xffffffff000f7802 */ /* 0x000fce0000000f00 */
[----:B------:R-:W-:Y:S05]  /*35b0*/  WARPSYNC.COLLECTIVE R15, `(.L_x_16362) ;  /* 0x000000000f087348 */ /* 0x000fea0003c00000 */
[----:B------:R0:W1:Y:S02]  /*35c0*/  SHFL.BFLY P6, R14, R13, R12, R11 ;  /* 0x0c00000c0d0e7389 */ /* 0x00006400000c000b */
[----:B01----:R-:W-:Y:S05]  /*35d0*/  ENDCOLLECTIVE ;  /* 0x000000000000791b */ /* 0x003fea0003800000 */
.L_x_16362:
[----:B------:R-:W-:Y:S01]  /*35e0*/  HFMA2 R12, -RZ, RZ, 0, 4.76837158203125e-07 ;  /* 0x00000008ff0c7431 */ /* 0x000fe200000001ff */
[----:B------:R-:W-:-:S05]  /*35f0*/  FMNMX.FTZ R0, R14, -3.40282346638528859812e+38, !PT ;  /* 0xff7fffff0e007809 */ /* 0x000fca0007810000 */
[----:B------:R-:W-:-:S07]  /*3600*/  IMAD.MOV.U32 R13, RZ, RZ, R0 ;  /* 0x000000ffff0d7224 */ /* 0x000fce00078e0000 */
[----:B------:R-:W-:Y:S05]  /*3610*/  WARPSYNC.COLLECTIVE R15, `(.L_x_16363) ;  /* 0x000000000f087348 */ /* 0x000fea0003c00000 */
[----:B------:R0:W1:Y:S02]  /*3620*/  SHFL.BFLY P6, R14, R13, R12, R11 ;  /* 0x0c00000c0d0e7389 */ /* 0x00006400000c000b */
[----:B01----:R-:W-:Y:S05]  /*3630*/  ENDCOLLECTIVE ;  /* 0x000000000000791b */ /* 0x003fea0003800000 */
.L_x_16363:
[----:B------:R-:W-:Y:S01]  /*3640*/  IMAD.MOV.U32 R12, RZ, RZ, 0x4 ;  /* 0x00000004ff0c7424 */ /* 0x000fe200078e00ff */
[----:B------:R-:W-:-:S04]  /*3650*/  FMNMX.FTZ R2, R0, R14, !PT ;  /* 0x0000000e00027209 */ /* 0x000fc80007810000 */
[----:B------:R-:W-:-:S07]  /*3660*/  MOV R13, R2 ;  /* 0x00000002000d7202 */ /* 0x000fce0000000f00 */
[----:B------:R-:W-:Y:S05]  /*3670*/  WARPSYNC.COLLECTIVE R15, `(.L_x_16364) ;  /* 0x000000000f087348 */ /* 0x000fea0003c00000 */
[----:B------:R0:W1:Y:S02]  /*3680*/  SHFL.BFLY P6, R14, R13, R12, R11 ;  /* 0x0c00000c0d0e7389 */ /* 0x00006400000c000b */
[----:B01----:R-:W-:Y:S05]  /*3690*/  ENDCOLLECTIVE ;  /* 0x000000000000791b */ /* 0x003fea0003800000 */
.L_x_16364:
[----:B------:R-:W-:Y:S01]  /*36a0*/  HFMA2 R12, -RZ, RZ, 0, 1.1920928955078125e-07 ;  /* 0x00000002ff0c7431 */ /* 0x000fe200000001ff */
[----:B------:R-:W-:-:S04]  /*36b0*/  FMNMX.FTZ R3, R2, R14, !PT ;  /* 0x0000000e02037209 */ /* 0x000fc80007810000 */
[----:B------:R-:W-:-:S07]  /*36c0*/  MOV R13, R3 ;  /* 0x00000003000d7202 */ /* 0x000fce0000000f00 */
[----:B------:R-:W-:Y:S05]  /*36d0*/  WARPSYNC.COLLECTIVE R15, `(.L_x_16365) ;  /* 0x000000000f087348 */ /* 0x000fea0003c00000 */
[----:B------:R0:W1:Y:S02]  /*36e0*/  SHFL.BFLY P6, R14, R13, R12, R11 ;  /* 0x0c00000c0d0e7389 */ /* 0x00006400000c000b */
[----:B01----:R-:W-:Y:S05]  /*36f0*/  ENDCOLLECTIVE ;  /* 0x000000000000791b */ /* 0x003fea0003800000 */
.L_x_16365:
[----:B------:R-:W-:Y:S05]  /*3700*/  BRA `(.L_x_16366) ;  /* 0xffffffd4002c7947 */ /* 0x000fea000383ffff */
.L_x_16352:
[----:B--23--:R-:W-:Y:S01]  /*3710*/  IMAD.MOV.U32 R13, RZ, RZ, RZ ;  /* 0x000000ffff0d7224 */ /* 0x00cfe200078e00ff */
[----:B------:R-:W-:Y:S01]  /*3720*/  MOV R12, 0x2 ;  /* 0x00000002000c7802 */ /* 0x000fe20000000f00 */
[----:B------:R-:W-:Y:S02]  /*3730*/  HFMA2 R11, -RZ, RZ, 0, 1.847743988037109375e-06 ;  /* 0x0000001fff0b7431 */ /* 0x000fe400000001ff */
[----:B------:R-:W-:-:S07]  /*3740*/  IMAD.MOV.U32 R15, RZ, RZ, -0x1 ;  /* 0xffffffffff0f7424 */ /* 0x000fce00078e00ff */
[----:B01----:R-:W-:Y:S05]  /*3750*/  WARPSYNC.COLLECTIVE R15, `(.L_x_16367) ;  /* 0x000000000f087348 */ /* 0x003fea0003c00000 */
[----:B------:R2:W3:Y:S02]  /*3760*/  SHFL.BFLY P6, R14, R13, R12, R11 ;  /* 0x0c00000c0d0e7389 */ /* 0x0004e400000c000b */
[----:B0123--:R-:W-:Y:S05]  /*3770*/  ENDCOLLECTIVE ;  /* 0x000000000000791b */ /* 0x00ffea0003800000 */
.L_x_16367:
[----:B------:R-:W-:Y:S02]  /*3780*/  HFMA2 R12, -RZ, RZ, 0, 5.9604644775390625e-08 ;  /* 0x00000001ff0c7431 */ /* 0x000fe400000001ff */
[----:B------:R-:W-:-:S05]  /*3790*/  FADD.FTZ R25, RZ, R14 ;  /* 0x0000000eff197221 */ /* 0x000fca0000010000 */
[----:B------:R-:W-:-:S07]  /*37a0*/  MOV R13, R25 ;  /* 0x00000019000d7202 */ /* 0x000fce0000000f00 */
[----:B------:R-:W-:Y:S05]  /*37b0*/  WARPSYNC.COLLECTIVE R15, `(.L_x_16368) ;  /* 0x000000000f087348 */ /* 0x000fea0003c00000 */
[----:B------:R0:W1:Y:S02]  /*37c0*/  SHFL.BFLY P6, R14, R13, R12, R11 ;  /* 0x0c00000c0d0e7389 */ /* 0x00006400000c000b */
[----:B01----:R-:W-:Y:S05]  /*37d0*/  ENDCOLLECTIVE ;  /* 0x000000000000791b */ /* 0x003fea0003800000 */
.L_x_16368:
[----:B------:R-:W-:Y:S01]  /*37e0*/  MOV R13, RZ ;  /* 0x000000ff000d7202 */ /* 0x000fe20000000f00 */
[----:B------:R-:W-:Y:S02]  /*37f0*/  HFMA2 R12, -RZ, RZ, 0, 1.1920928955078125e-07 ;  /* 0x00000002ff0c7431 */ /* 0x000fe400000001ff */
[----:B------:R-:W-:-:S07]  /*3800*/  IMAD.MOV.U32 R20, RZ, RZ, R14 ;  /* 0x000000ffff147224 */ /* 0x000fce00078e000e */
[----:B------:R-:W-:Y:S05]  /*3810*/  WARPSYNC.COLLECTIVE R15, `(.L_x_16369) ;  /* 0x000000000f087348 */ /* 0x000fea0003c00000 */
[----:B------:R0:W1:Y:S02]  /*3820*/  SHFL.BFLY P6, R14, R13, R12, R11 ;  /* 0x0c00000c0d0e7389 */ /* 0x00006400000c000b */
[----:B01----:R-:W-:Y:S05]  /*3830*/  ENDCOLLECTIVE ;  /* 0x000000000000791b */ /* 0x003fea0003800000 */
.L_x_16369:
        /* <DEDUP_REMOVED lines=8> */
.L_x_16370:
[----:B------:R-:W-:Y:S01]  /*38c0*/  MOV R13, RZ ;  /* 0x000000ff000d7202 */ /* 0x000fe20000000f00 */
[----:B------:R-:W-:Y:S02]  /*38d0*/  HFMA2 R12, -RZ, RZ, 0, 1.1920928955078125e-07 ;  /* 0x00000002ff0c7431 */ /* 0x000fe400000001ff */
[----:B------:R-:W-:-:S07]  /*38e0*/  IMAD.MOV.U32 R23, RZ, RZ, R14 ;  /* 0x000000ffff177224 */ /* 0x000fce00078e000e */
[----:B------:R-:W-:Y:S05]  /*38f0*/  WARPSYNC.COLLECTIVE R15, `(.L_x_16371) ;  /* 0x000000000f087348 */ /* 0x000fea0003c00000 */
[----:B------:R0:W1:Y:S02]  /*3900*/  SHFL.BFLY P6, R14, R13, R12, R11 ;  /* 0x0c00000c0d0e7389 */ /* 0x00006400000c000b */
[----:B01----:R-:W-:Y:S05]  /*3910*/  ENDCOLLECTIVE ;  /* 0x000000000000791b */ /* 0x003fea0003800000 */
.L_x_16371:
        /* <DEDUP_REMOVED lines=8> */
.L_x_16372:
[----:B------:R-:W-:Y:S01]  /*39a0*/  MOV R13, RZ ;  /* 0x000000ff000d7202 */ /* 0x000fe20000000f00 */
[----:B------:R-:W-:Y:S02]  /*39b0*/  HFMA2 R12, -RZ, RZ, 0, 1.1920928955078125e-07 ;  /* 0x00000002ff0c7431 */ /* 0x000fe400000001ff */
[----:B------:R-:W-:-:S07]  /*39c0*/  IMAD.MOV.U32 R8, RZ, RZ, R14 ;  /* 0x000000ffff087224 */ /* 0x000fce00078e000e */
[----:B------:R-:W-:Y:S05]  /*39d0*/  WARPSYNC.COLLECTIVE R15, `(.L_x_16373) ;  /* 0x000000000f087348 */ /* 0x000fea0003c00000 */
[----:B------:R0:W1:Y:S02]  /*39e0*/  SHFL.BFLY P6, R14, R13, R12, R11 ;  /* 0x0c00000c0d0e7389 */ /* 0x00006400000c000b */
[----:B01----:R-:W-:Y:S05]  /*39f0*/  ENDCOLLECTIVE ;  /* 0x000000000000791b */ /* 0x003fea0003800000 */
.L_x_16373:
        /* <DEDUP_REMOVED lines=8> */
.L_x_16374:
[----:B------:R-:W-:Y:S01]  /*3a80*/  MOV R13, RZ ;  /* 0x000000ff000d7202 */ /* 0x000fe20000000f00 */
[----:B------:R-:W-:Y:S02]  /*3a90*/  HFMA2 R12, -RZ, RZ, 0, 1.1920928955078125e-07 ;  /* 0x00000002ff0c7431 */ /* 0x000fe400000001ff */
[----:B------:R-:W-:-:S07]  /*3aa0*/  IMAD.MOV.U32 R6, RZ, RZ, R14 ;  /* 0x000000ffff067224 */ /* 0x000fce00078e000e */
[----:B------:R-:W-:Y:S05]  /*3ab0*/  WARPSYNC.COLLECTIVE R15, `(.L_x_16375) ;  /* 0x000000000f087348 */ /* 0x000fea0003c00000 */
[----:B------:R0:W1:Y:S02]  /*3ac0*/  SHFL.BFLY P6, R14, R13, R12, R11 ;  /* 0x0c00000c0d0e7389 */ /* 0x00006400000c000b */
[----:B01----:R-:W-:Y:S05]  /*3ad0*/  ENDCOLLECTIVE ;  /* 0x000000000000791b */ /* 0x003fea0003800000 */
.L_x_16375:
        /* <DEDUP_REMOVED lines=8> */
.L_x_16376:
[----:B------:R-:W-:Y:S01]  /*3b60*/  MOV R13, RZ ;  /* 0x000000ff000d7202 */ /* 0x000fe20000000f00 */
[----:B------:R-:W-:Y:S02]  /*3b70*/  HFMA2 R12, -RZ, RZ, 0, 1.1920928955078125e-07 ;  /* 0x00000002ff0c7431 */ /* 0x000fe400000001ff */
[----:B------:R-:W-:-:S07]  /*3b80*/  IMAD.MOV.U32 R4, RZ, RZ, R14 ;  /* 0x000000ffff047224 */ /* 0x000fce00078e000e */
[----:B------:R-:W-:Y:S05]  /*3b90*/  WARPSYNC.COLLECTIVE R15, `(.L_x_16377) ;  /* 0x000000000f087348 */ /* 0x000fea0003c00000 */
[----:B------:R0:W1:Y:S02]  /*3ba0*/  SHFL.BFLY P6, R14, R13, R12, R11 ;  /* 0x0c00000c0d0e7389 */ /* 0x00006400000c000b */
[----:B01----:R-:W-:Y:S05]  /*3bb0*/  ENDCOLLECTIVE ;  /* 0x000000000000791b */ /* 0x003fea0003800000 */
.L_x_16377:
        /* <DEDUP_REMOVED lines=8> */
.L_x_16378:
[----:B------:R-:W-:Y:S01]  /*3c40*/  MOV R13, RZ ;  /* 0x000000ff000d7202 */ /* 0x000fe20000000f00 */
[----:B------:R-:W-:Y:S02]  /*3c50*/  HFMA2 R12, -RZ, RZ, 0, 1.1920928955078125e-07 ;  /* 0x00000002ff0c7431 */ /* 0x000fe400000001ff */
[----:B------:R-:W-:-:S07]  /*3c60*/  IMAD.MOV.U32 R2, RZ, RZ, R14 ;  /* 0x000000ffff027224 */ /* 0x000fce00078e000e */
[----:B------:R-:W-:Y:S05]  /*3c70*/  WARPSYNC.COLLECTIVE R15, `(.L_x_16379) ;  /* 0x000000000f087348 */ /* 0x000fea0003c00000 */
[----:B------:R0:W1:Y:S02]  /*3c80*/  SHFL.BFLY P6, R14, R13, R12, R11 ;  /* 0x0c00000c0d0e7389 */ /* 0x00006400000c000b */
[----:B01----:R-:W-:Y:S05]  /*3c90*/  ENDCOLLECTIVE ;  /* 0x000000000000791b */ /* 0x003fea0003800000 */
.L_x_16379:
        /* <DEDUP_REMOVED lines=8> */
.L_x_16380:
[----:B------:R-:W-:Y:S01]  /*3d20*/  MOV R13, RZ ;  /* 0x000000ff000d7202 */ /* 0x000fe20000000f00 */
[----:B------:R-:W-:Y:S02]  /*3d30*/  HFMA2 R12, -RZ, RZ, 0, 1.1920928955078125e-07 ;  /* 0x00000002ff0c7431 */ /* 0x000fe400000001ff */
[----:B------:R-:W-:-:S07]  /*3d40*/  IMAD.MOV.U32 R21, RZ, RZ, R14 ;  /* 0x000000ffff157224 */ /* 0x000fce00078e000e */
[----:B------:R-:W-:Y:S05]  /*3d50*/  WARPSYNC.COLLECTIVE R15, `(.L_x_16381) ;  /* 0x000000000f087348 */ /* 0x000fea0003c00000 */
[----:B------:R0:W1:Y:S02]  /*3d60*/  SHFL.BFLY P6, R14, R13, R12, R11 ;  /* 0x0c00000c0d0e7389 */ /* 0x00006400000c000b */
[----:B01----:R-:W-:Y:S05]  /*3d70*/  ENDCOLLECTIVE ;  /* 0x000000000000791b */ /* 0x003fea0003800000 */
.L_x_16381:
        /* <DEDUP_REMOVED lines=8> */
.L_x_16382:
[----:B------:R-:W-:Y:S05]  /*3e00*/  BRA `(.L_x_16383) ;  /* 0xffffffec00e47947 */ /* 0x000fea000383ffff */
.L_x_16384:
        /* <DEDUP_REMOVED lines=15> */
.L_x_27461:


//--------------------- .text._ZN4vllm25paged_attention_v2_kernelIfhLi32ELi16ELi128ELNS_18Fp8KVCacheDataTypeE1ELb1ELi512EEEvPfS2_PT_PKS3_PKT0_S9_ifPKiSB_iPKfiiiSD_SD_iiiii --------------------------
	.section	.text._ZN4vllm25paged_attention_v2_kernelIfhLi32ELi16ELi128ELNS_18Fp8KVCacheDataTypeE1ELb1ELi512EEEvPfS2_PT_PKS3_PKT0_S9_ifPKiSB_iPKfiiiSD_SD_iiiii,"ax",@progbits
	.align	128
        .global         _ZN4vllm25paged_attention_v2_kernelIfhLi32ELi16ELi128ELNS_18Fp8KVCacheDataTypeE1ELb1ELi512EEEvPfS2_PT_PKS3_PKT0_S9_ifPKiSB_iPKfiiiSD_SD_iiiii
        .type           _ZN4vllm25paged_attention_v2_kernelIfhLi32ELi16ELi128ELNS_18Fp8KVCacheDataTypeE1ELb1ELi512EEEvPfS2_PT_PKS3_PKT0_S9_ifPKiSB_iPKfiiiSD_SD_iiiii,@function
        .size           _ZN4vllm25paged_attention_v2_kernelIfhLi32ELi16ELi128ELNS_18Fp8KVCacheDataTypeE1ELb1ELi512EEEvPfS2_PT_PKS3_PKT0_S9_ifPKiSB_iPKfiiiSD_SD_iiiii,(.L_x_27462 - _ZN4vllm25paged_attention_v2_kernelIfhLi32ELi16ELi128ELNS_18Fp8KVCacheDataTypeE1ELb1ELi512EEEvPfS2_PT_PKS3_PKT0_S9_ifPKiSB_iPKfiiiSD_SD_iiiii)
        .other          _ZN4vllm25paged_attention_v2_kernelIfhLi32ELi16ELi128ELNS_18Fp8KVCacheDataTypeE1ELb1ELi512EEEvPfS2_PT_PKS3_PKT0_S9_ifPKiSB_iPKfiiiSD_SD_iiiii,@"STO_CUDA_ENTRY STV_DEFAULT"
_ZN4vllm25paged_attention_v2_kernelIfhLi32ELi16ELi128ELNS_18Fp8KVCacheDataTypeE1ELb1ELi512EEEvPfS2_PT_PKS3_PKT0_S9_ifPKiSB_iPKfiiiSD_SD_iiiii:
.text._ZN4vllm25paged_attention_v2_kernelIfhLi32ELi16ELi128ELNS_18Fp8KVCacheDataTypeE1ELb1ELi512EEEvPfS2_PT_PKS3_PKT0_S9_ifPKiSB_iPKfiiiSD_SD_iiiii:
        /* <DEDUP_REMOVED lines=111> */
.L_x_16385:
        /* <DEDUP_REMOVED lines=23> */
.L_x_16389:
        /* <DEDUP_REMOVED lines=42> */
.L_x_16387:
[----:B------:R-:W-:Y:S05]  /*0b00*/  BSYNC.RECONVERGENT B6 ;  /* 0x0000000000067941 */ /* 0x000fea0003800200 */
.L_x_16386:
        /* <DEDUP_REMOVED lines=12> */
.L_x_16425:
        /* <DEDUP_REMOVED lines=41> */
.L_x_16395:
        /* <DEDUP_REMOVED lines=11> */
.L_x_16394:
[----:B------:R-:W-:Y:S05]  /*0f10*/  BSYNC.RECONVERGENT B1 ;  /* 0x0000000000017941 */ /* 0x000fea0003800200 */
.L_x_16393:
        /* <DEDUP_REMOVED lines=12> */
.L_x_16398:
        /* <DEDUP_REMOVED lines=100> */
.L_x_16397:
[----:B------:R-:W-:Y:S05]  /*1620*/  BSYNC.RECONVERGENT B1 ;  /* 0x0000000000017941 */ /* 0x000fea0003800200 */
.L_x_16396:
        /* <DEDUP_REMOVED lines=55> */
.L_x_16400:
[----:B------:R-:W-:Y:S05]  /*19a0*/  BSYNC.RECONVERGENT B1 ;  /* 0x0000000000017941 */ /* 0x000fea0003800200 */
.L_x_16399:
        /* <DEDUP_REMOVED lines=26> */
.L_x_16392:
[----:B------:R-:W-:Y:S05]  /*1b50*/  BSYNC.RECONVERGENT B0 ;  /* 0x0000000000007941 */ /* 0x000fea0003800200 */
.L_x_16391:
        /* <DEDUP_REMOVED lines=41> */
.L_x_16405:
[----:B------:R-:W1:Y:S01]  /*1df0*/  LDS R15, [R13] ;  /* 0x000000000d0f7984 */ /* 0x000e620000000800 */
[----:B------:R-:W-:-:S04]  /*1e00*/  IADD3 R14, PT, PT, R14, 0x1, RZ ;  /* 0x000000010e0e7810 */ /* 0x000fc80007ffe0ff */
[----:B------:R-:W-:Y:S01]  /*1e10*/  ISETP.NE.AND P0, PT, R14, RZ, PT ;  /* 0x000000ff0e00720c */ /* 0x000fe20003f05270 */
[----:B-1----:R-:W-:-:S05]  /*1e20*/  FMUL.FTZ R20, R15, R8 ;  /* 0x000000080f147220 */ /* 0x002fca0000410000 */
[----:B------:R1:W-:Y:S02]  /*1e30*/  STS [R13], R20 ;  /* 0x000000140d007388 */ /* 0x0003e40000000800 */
[----:B-1----:R-:W-:-:S05]  /*1e40*/  VIADD R13, R13, 0x200 ;  /* 0x000002000d0d7836 */ /* 0x002fca0000000000 */
[----:B------:R-:W-:Y:S05]  /*1e50*/  @P0 BRA `(.L_x_16405) ;  /* 0xfffffffc00e40947 */ /* 0x000fea000383ffff */
.L_x_16404:
[----:B------:R-:W-:Y:S05]  /*1e60*/  BSYNC.RECONVERGENT B1 ;  /* 0x0000000000017941 */ /* 0x000fea0003800200 */
.L_x_16403:
        /* <DEDUP_REMOVED lines=12> */
.L_x_16408:
        /* <DEDUP_REMOVED lines=52> */
.L_x_16407:
[----:B------:R-:W-:Y:S05]  /*2270*/  BSYNC.RECONVERGENT B1 ;  /* 0x0000000000017941 */ /* 0x000fea0003800200 */
.L_x_16406:
        /* <DEDUP_REMOVED lines=31> */
.L_x_16410:
[----:B------:R-:W-:Y:S05]  /*2470*/  BSYNC.RECONVERGENT B1 ;  /* 0x0000000000017941 */ /* 0x000fea0003800200 */
.L_x_16409:
        /* <DEDUP_REMOVED lines=14> */
.L_x_16402:
[----:B------:R-:W-:Y:S05]  /*2560*/  BSYNC.RECONVERGENT B0 ;  /* 0x0000000000007941 */ /* 0x000fea0003800200 */
.L_x_16401:
        /* <DEDUP_REMOVED lines=18> */
.L_x_16412:
[----:B------:R-:W-:Y:S05]  /*2690*/  BSYNC.RECONVERGENT B0 ;  /* 0x0000000000007941 */ /* 0x000fea0003800200 */
.L_x_16411:
        /* <DEDUP_REMOVED lines=27> */
.L_x_16416:
        /* <DEDUP_REMOVED lines=34> */
.L_x_16415:
        /* <DEDUP_REMOVED lines=16> */
.L_x_16414:
[----:B------:R-:W-:Y:S05]  /*2b70*/  BSYNC.RECONVERGENT B6 ;  /* 0x0000000000067941 */ /* 0x000fea0003800200 */
.L_x_16413:
        /* <DEDUP_REMOVED lines=17> */
.L_x_16434:
        /* <DEDUP_REMOVED lines=19> */
.L_x_16419:
[----:B------:R-:W-:Y:S05]  /*2dc0*/  BSYNC.RECONVERGENT B0 ;  /* 0x0000000000007941 */ /* 0x000fea0003800200 */
.L_x_16418:
        /* <DEDUP_REMOVED lines=52> */
.L_x_16388:
        /* <DEDUP_REMOVED lines=16> */
.L_x_16420:
[----:B------:R-:W-:Y:S05]  /*3210*/  EXIT ;  /* 0x000000000000794d */ /* 0x000fea0003800000 */
.L_x_16390:
[----:B------:R-:W-:Y:S01]  /*3220*/  HFMA2 R12, -RZ, RZ, 0, 9.5367431640625e-07 ;  /* 0x00000010ff0c7431 */ /* 0x000fe200000001ff */
[----:B------:R-:W-:Y:S01]  /*3230*/  MOV R11, 0x1f ;  /* 0x0000001f000b7802 */ /* 0x000fe20000000f00 */
[----:B------:R-:W-:-:S07]  /*3240*/  IMAD.MOV.U32 R15, RZ, RZ, -0x1 ;  /* 0xffffffffff0f7424 */ /* 0x000fce00078e00ff */
[----:B------:R-:W-:Y:S05]  /*3250*/  WARPSYNC.COLLECTIVE R15, `(.L_x_16421) ;  /* 0x000000000f087348 */ /* 0x000fea0003c00000 */
[----:B------:R0:W1:Y:S02]  /*3260*/  SHFL.BFLY P6, R14, R13, R12, R11 ;  /* 0x0c00000c0d0e7389 */ /* 0x00006400000c000b */
[----:B01----:R-:W-:Y:S05]  /*3270*/  ENDCOLLECTIVE ;  /* 0x000000000000791b */ /* 0x003fea0003800000 */
.L_x_16421:
[----:B------:R-:W-:Y:S01]  /*3280*/  HFMA2 R12, -RZ, RZ, 0, 4.76837158203125e-07 ;  /* 0x00000008ff0c7431 */ /* 0x000fe200000001ff */
[----:B------:R-:W-:-:S04]  /*3290*/  FMNMX.FTZ R0, R14, -3.40282346638528859812e+38, !PT ;  /* 0xff7fffff0e007809 */ /* 0x000fc80007810000 */
[----:B------:R-:W-:-:S07]  /*32a0*/  MOV R13, R0 ;  /* 0x00000000000d7202 */ /* 0x000fce0000000f00 */
[----:B------:R-:W-:Y:S05]  /*32b0*/  WARPSYNC.COLLECTIVE R15, `(.L_x_16422) ;  /* 0x000000000f087348 */ /* 0x000fea0003c00000 */
[----:B------:R0:W1:Y:S02]  /*32c0*/  SHFL.BFLY P6, R14, R13, R12, R11 ;  /* 0x0c00000c0d0e7389 */ /* 0x00006400000c000b */
[----:B01----:R-:W-:Y:S05]  /*32d0*/  ENDCOLLECTIVE ;  /* 0x000000000000791b */ /* 0x003fea0003800000 */
.L_x_16422:
[----:B------:R-:W-:Y:S02]  /*32e0*/  MOV R12, 0x4 ;  /* 0x00000004000c7802 */ /* 0x000fe40000000f00 */
[----:B------:R-:W-:-:S05]  /*32f0*/  FMNMX.FTZ R2, R0, R14, !PT ;  /* 0x0000000e00027209 */ /* 0x000fca0007810000 */
[----:B------:R-:W-:-:S07]  /*3300*/  IMAD.MOV.U32 R13, RZ, RZ, R2 ;  /* 0x000000ffff0d7224 */ /* 0x000fce00078e0002 */
[----:B------:R-:W-:Y:S05]  /*3310*/  WARPSYNC.COLLECTIVE R15, `(.L_x_16423) ;  /* 0x000000000f087348 */ /* 0x000fea0003c00000 */
[----:B------:R0:W1:Y:S02]  /*3320*/  SHFL.BFLY P6, R14, R13, R12, R11 ;  /* 0x0c00000c0d0e7389 */ /* 0x00006400000c000b */
[----:B01----:R-:W-:Y:S05]  /*3330*/  ENDCOLLECTIVE ;  /* 0x000000000000791b */ /* 0x003fea0003800000 */
.L_x_16423:
[----:B------:R-:W-:Y:S01]  /*3340*/  IMAD.MOV.U32 R12, RZ, RZ, 0x2 ;  /* 0x00000002ff0c7424 */ /* 0x000fe200078e00ff */
[----:B------:R-:W-:-:S04]  /*3350*/  FMNMX.FTZ R3, R2, R14, !PT ;  /* 0x0000000e02037209 */ /* 0x000fc80007810000 */
[----:B------:R-:W-:-:S07]  /*3360*/  MOV R13, R3 ;  /* 0x00000003000d7202 */ /* 0x000fce0000000f00 */
[----:B------:R-:W-:Y:S05]  /*3370*/  WARPSYNC.COLLECTIVE R15, `(.L_x_16424) ;  /* 0x000000000f087348 */ /* 0x000fea0003c00000 */
[----:B------:R0:W1:Y:S02]  /*3380*/  SHFL.BFLY P6, R14, R13, R12, R11 ;  /* 0x0c00000c0d0e7389 */ /* 0x00006400000c000b */
[----:B01----:R-:W-:Y:S05]  /*3390*/  ENDCOLLECTIVE ;  /* 0x000000000000791b */ /* 0x003fea0003800000 */
.L_x_16424:
[----:B------:R-:W-:Y:S05]  /*33a0*/  BRA `(.L_x_16425) ;  /* 0xffffffd800087947 */ /* 0x000fea000383ffff */
.L_x_16417:
[----:B------:R-:W-:Y:S01]  /*33b0*/  HFMA2 R13, -RZ, RZ, 0, 0 ;  /* 0x00000000ff0d7431 */ /* 0x000fe200000001ff */
[----:B------:R-:W-:Y:S01]  /*33c0*/  MOV R12, 0x2 ;  /* 0x00000002000c7802 */ /* 0x000fe20000000f00 */
[----:B------:R-:W-:Y:S01]  /*33d0*/  IMAD.MOV.U32 R11, RZ, RZ, 0x1f ;  /* 0x0000001fff0b7424 */ /* 0x000fe200078e00ff */
[----:B------:R-:W-:-:S07]  /*33e0*/  MOV R15, 0xffffffff ;  /* 0xffffffff000f7802 */ /* 0x000fce0000000f00 */
[----:B01----:R-:W-:Y:S05]  /*33f0*/  WARPSYNC.COLLECTIVE R15, `(.L_x_16426) ;  /* 0x000000000f087348 */ /* 0x003fea0003c00000 */
[----:B------:R2:W3:Y:S02]  /*3400*/  SHFL.BFLY P6, R14, R13, R12, R11 ;  /* 0x0c00000c0d0e7389 */ /* 0x0004e400000c000b */
[----:B0123--:R-:W-:Y:S05]  /*3410*/  ENDCOLLECTIVE ;  /* 0x000000000000791b */ /* 0x00ffea0003800000 */
.L_x_16426:
[----:B------:R-:W-:Y:S02]  /*3420*/  IMAD.MOV.U32 R12, RZ, RZ, 0x1 ;  /* 0x00000001ff0c7424 */ /* 0x000fe400078e00ff */
[----:B------:R-:W-:-:S05]  /*3430*/  FADD.FTZ R3, RZ, R14 ;  /* 0x0000000eff037221 */ /* 0x000fca0000010000 */
[----:B------:R-:W-:-:S07]  /*3440*/  MOV R13, R3 ;  /* 0x00000003000d7202 */ /* 0x000fce0000000f00 */
[----:B------:R-:W-:Y:S05]  /*3450*/  WARPSYNC.COLLECTIVE R15, `(.L_x_16427) ;  /* 0x000000000f087348 */ /* 0x000fea0003c00000 */
[----:B------:R0:W1:Y:S02]  /*3460*/  SHFL.BFLY P6, R14, R13, R12, R11 ;  /* 0x0c00000c0d0e7389 */ /* 0x00006400000c000b */
[----:B01----:R-:W-:Y:S05]  /*3470*/  ENDCOLLECTIVE ;  /* 0x000000000000791b */ /* 0x003fea0003800000 */
.L_x_16427:
[----:B------:R-:W-:Y:S02]  /*3480*/  HFMA2 R13, -RZ, RZ, 0, 0 ;  /* 0x00000000ff0d7431 */ /* 0x000fe400000001ff */
[----:B------:R-:W-:Y:S01]  /*3490*/  IMAD.MOV.U32 R12, RZ, RZ, 0x2 ;  /* 0x00000002ff0c7424 */ /* 0x000fe200078e00ff */
[----:B------:R-:W-:-:S07]  /*34a0*/  MOV R0, R14 ;  /* 0x0000000e00007202 */ /* 0x000fce0000000f00 */
[----:B------:R-:W-:Y:S05]  /*34b0*/  WARPSYNC.COLLECTIVE R15, `(.L_x_16428) ;  /* 0x000000000f087348 */ /* 0x000fea0003c00000 */
[----:B------:R0:W1:Y:S02]  /*34c0*/  SHFL.BFLY P6, R14, R13, R12, R11 ;  /* 0x0c00000c0d0e7389 */ /* 0x00006400000c000b */
[----:B01----:R-:W-:Y:S05]  /*34d0*/  ENDCOLLECTIVE ;  /* 0x000000000000791b */ /* 0x003fea0003800000 */
.L_x_16428:
        /* <DEDUP_REMOVED lines=8> */
.L_x_16429:
[----:B------:R-:W-:Y:S02]  /*3560*/  HFMA2 R13, -RZ, RZ, 0, 0 ;  /* 0x00000000ff0d7431 */ /* 0x000fe400000001ff */
[----:B------:R-:W-:Y:S01]  /*3570*/  IMAD.MOV.U32 R12, RZ, RZ, 0x2 ;  /* 0x00000002ff0c7424 */ /* 0x000fe200078e00ff */
[----:B------:R-:W-:-:S07]  /*3580*/  MOV R5, R14 ;  /* 0x0000000e00057202 */ /* 0x000fce0000000f00 */
[----:B------:R-:W-:Y:S05]  /*3590*/  WARPSYNC.COLLECTIVE R15, `(.L_x_16430) ;  /* 0x000000000f087348 */ /* 0x000fea0003c00000 */
[----:B------:R0:W1:Y:S02]  /*35a0*/  SHFL.BFLY P6, R14, R13, R12, R11 ;  /* 0x0c00000c0d0e7389 */ /* 0x00006400000c000b */
[----:B01----:R-:W-:Y:S05]  /*35b0*/  ENDCOLLECTIVE ;  /* 0x000000000000791b */ /* 0x003fea0003800000 */
.L_x_16430:
        /* <DEDUP_REMOVED lines=8> */
.L_x_16431:
[----:B------:R-:W-:Y:S02]  /*3640*/  HFMA2 R13, -RZ, RZ, 0, 0 ;  /* 0x00000000ff0d7431 */ /* 0x000fe400000001ff */
[----:B------:R-:W-:Y:S01]  /*3650*/  IMAD.MOV.U32 R12, RZ, RZ, 0x2 ;  /* 0x00000002ff0c7424 */ /* 0x000fe200078e00ff */
[----:B------:R-:W-:-:S07]  /*3660*/  MOV R7, R14 ;  /* 0x0000000e00077202 */ /* 0x000fce0000000f00 */
[----:B------:R-:W-:Y:S05]  /*3670*/  WARPSYNC.COLLECTIVE R15, `(.L_x_16432) ;  /* 0x000000000f087348 */ /* 0x000fea0003c00000 */
[----:B------:R0:W1:Y:S02]  /*3680*/  SHFL.BFLY P6, R14, R13, R12, R11 ;  /* 0x0c00000c0d0e7389 */ /* 0x00006400000c000b */
[----:B01----:R-:W-:Y:S05]  /*3690*/  ENDCOLLECTIVE ;  /* 0x000000000000791b */ /* 0x003fea0003800000 */
.L_x_16432:
[----:B------:R-:W-:Y:S01]  /*36a0*/  FADD.FTZ R3, R6, R7 ;  /* 0x0000000706037221 */ /* 0x000fe20000010000 */
[----:B------:R-:W-:Y:S02]  /*36b0*/  HFMA2 R12, -RZ, RZ, 0, 5.9604644775390625e-08 ;  /* 0x00000001ff0c7431 */ /* 0x000fe400000001ff */
[----:B------:R-:W-:-:S05]  /*36c0*/  FADD.FTZ R8, RZ, R14 ;  /* 0x0000000eff087221 */ /* 0x000fca0000010000 */
[----:B------:R-:W-:-:S07]  /*36d0*/  MOV R13, R8 ;  /* 0x00000008000d7202 */ /* 0x000fce0000000f00 */
[----:B------:R-:W-:Y:S05]  /*36e0*/  WARPSYNC.COLLECTIVE R15, `(.L_x_16433) ;  /* 0x000000000f087348 */ /* 0x000fea0003c00000 */
[----:B------:R0:W1:Y:S02]  /*36f0*/  SHFL.BFLY P6, R14, R13, R12, R11 ;  /* 0x0c00000c0d0e7389 */ /* 0x00006400000c000b */
[----:B01----:R-:W-:Y:S05]  /*3700*/  ENDCOLLECTIVE ;  /* 0x000000000000791b */ /* 0x003fea0003800000 */
.L_x_16433:
[----:B------:R-:W-:Y:S05]  /*3710*/  BRA `(.L_x_16434) ;  /* 0xfffffff4005c7947 */ /* 0x000fea000383ffff */
.L_x_16435:
        /* <DEDUP_REMOVED lines=14> */
.L_x_27462:


//--------------------- .text._ZN4vllm25paged_attention_v2_kernelIfhLi256ELi8ELi128ELNS_18Fp8KVCacheDataTypeE1ELb0ELi512EEEvPfS2_PT_PKS3_PKT0_S9_ifPKiSB_iPKfiiiSD_SD_iiiii --------------------------
	.section	.text._ZN4vllm25paged_attention_v2_kernelIfhLi256ELi8ELi128ELNS_18Fp8KVCacheDataTypeE1ELb0ELi512EEEvPfS2_PT_PKS3_PKT0_S9_ifPKiSB_iPKfiiiSD_SD_iiiii,"ax",@progbits
	.align	128
        .global         _ZN4vllm25paged_attention_v2_kernelIfhLi256ELi8ELi128ELNS_18Fp8KVCacheDataTypeE1ELb0ELi512EEEvPfS2_PT_PKS3_PKT0_S9_ifPKiSB_iPKfiiiSD_SD_iiiii
        .type           _ZN4vllm25paged_attention_v2_kernelIfhLi256ELi8ELi128ELNS_18Fp8KVCacheDataTypeE1ELb0ELi512EEEvPfS2_PT_PKS3_PKT0_S9_ifPKiSB_iPKfiiiSD_SD_iiiii,@function
        .size           _ZN4vllm25paged_attention_v2_kernelIfhLi256ELi8ELi128ELNS_18Fp8KVCacheDataTypeE1ELb0ELi512EEEvPfS2_PT_PKS3_PKT0_S9_ifPKiSB_iPKfiiiSD_SD_iiiii,(.L_x_27463 - _ZN4vllm25paged_attention_v2_kernelIfhLi256ELi8ELi128ELNS_18Fp8KVCacheDataTypeE1ELb0ELi512EEEvPfS2_PT_PKS3_PKT0_S9_ifPKiSB_iPKfiiiSD_SD_iiiii)
        .other          _ZN4vllm25paged_attention_v2_kernelIfhLi256ELi8ELi128ELNS_18Fp8KVCacheDataTypeE1ELb0ELi512EEEvPfS2_PT_PKS3_PKT0_S9_ifPKiSB_iPKfiiiSD_SD_iiiii,@"STO_CUDA_ENTRY STV_DEFAULT"
_ZN4vllm25paged_attention_v2_kernelIfhLi256ELi8ELi128ELNS_18Fp8KVCacheDataTypeE1ELb0ELi512EEEvPfS2_PT_PKS3_PKT0_S9_ifPKiSB_iPKfiiiSD_SD_iiiii:
.text._ZN4vllm25paged_attention_v2_kernelIfhLi256ELi8ELi128ELNS_18Fp8KVCacheDataTypeE1ELb0ELi512EEEvPfS2_PT_PKS3_PKT0_S9_ifPKiSB_iPKfiiiSD_SD_iiiii:
        /* <DEDUP_REMOVED lines=52> */
.L_x_16437:
[----:B------:R-:W-:Y:S05]  /*0340*/  BSYNC.RECONVERGENT B6 ;  /* 0x0000000000067941 */ /* 0x000fea0003800200 */
.L_x_16436:
        /* <DEDUP_REMOVED lines=13> */
.L_x_16472:
        /* <DEDUP_REMOVED lines=40> */
.L_x_16443:
        /* <DEDUP_REMOVED lines=11> */
.L_x_16442:
[----:B------:R-:W-:Y:S05]  /*0750*/  BSYNC.RECONVERGENT B1 ;  /* 0x0000000000017941 */ /* 0x000fea0003800200 */
.L_x_16441:
        /* <DEDUP_REMOVED lines=13> */
.L_x_16446:
        /* <DEDUP_REMOVED lines=100> */
.L_x_16445:
[----:B------:R-:W-:Y:S05]  /*0e70*/  BSYNC.RECONVERGENT B1 ;  /* 0x0000000000017941 */ /* 0x000fea0003800200 */
.L_x_16444:
        /* <DEDUP_REMOVED lines=55> */
.L_x_16448:
[----:B------:R-:W-:Y:S05]  /*11f0*/  BSYNC.RECONVERGENT B1 ;  /* 0x0000000000017941 */ /* 0x000fea0003800200 */
.L_x_16447:
        /* <DEDUP_REMOVED lines=26> */
.L_x_16440:
[----:B------:R-:W-:Y:S05]  /*13a0*/  BSYNC.RECONVERGENT B0 ;  /* 0x0000000000007941 */ /* 0x000fea0003800200 */
.L_x_16439:
        /* <DEDUP_REMOVED lines=40> */
.L_x_16453:
[----:B------:R-:W1:Y:S01]  /*1630*/  LDS R13, [R4] ;  /* 0x00000000040d7984 */ /* 0x000e620000000800 */
[----:B------:R-:W-:-:S05]  /*1640*/  VIADD R11, R11, 0x1 ;  /* 0x000000010b0b7836 */ /* 0x000fca0000000000 */
[----:B------:R-:W-:Y:S01]  /*1650*/  ISETP.NE.AND P0, PT, R11, RZ, PT ;  /* 0x000000ff0b00720c */ /* 0x000fe20003f05270 */
[----:B-1----:R-:W-:-:S05]  /*1660*/  FMUL.FTZ R13, R13, R2 ;  /* 0x000000020d0d7220 */ /* 0x002fca0000410000 */
[----:B------:R1:W-:Y:S02]  /*1670*/  STS [R4], R13 ;  /* 0x0000000d04007388 */ /* 0x0003e40000000800 */
[----:B-1----:R-:W-:-:S05]  /*1680*/  IADD3 R4, PT, PT, R4, 0x200, RZ ;  /* 0x0000020004047810 */ /* 0x002fca0007ffe0ff */
[----:B------:R-:W-:Y:S05]  /*1690*/  @P0 BRA `(.L_x_16453) ;  /* 0xfffffffc00e40947 */ /* 0x000fea000383ffff */
.L_x_16452:
[----:B------:R-:W-:Y:S05]  /*16a0*/  BSYNC.RECONVERGENT B1 ;  /* 0x0000000000017941 */ /* 0x000fea0003800200 */
.L_x_16451:
        /* <DEDUP_REMOVED lines=13> */
.L_x_16456:
        /* <DEDUP_REMOVED lines=52> */
.L_x_16455:
[----:B------:R-:W-:Y:S05]  /*1ac0*/  BSYNC.RECONVERGENT B1 ;  /* 0x0000000000017941 */ /* 0x000fea0003800200 */
.L_x_16454:
        /* <DEDUP_REMOVED lines=31> */
.L_x_16458:
[----:B------:R-:W-:Y:S05]  /*1cc0*/  BSYNC.RECONVERGENT B1 ;  /* 0x0000000000017941 */ /* 0x000fea0003800200 */
.L_x_16457:
        /* <DEDUP_REMOVED lines=14> */
.L_x_16450:
[----:B------:R-:W-:Y:S05]  /*1db0*/  BSYNC.RECONVERGENT B0 ;  /* 0x0000000000007941 */ /* 0x000fea0003800200 */
.L_x_16449:
        /* <DEDUP_REMOVED lines=28> */
.L_x_16460:
[----:B------:R-:W-:Y:S05]  /*1f80*/  BSYNC.RECONVERGENT B0 ;  /* 0x0000000000007941 */ /* 0x000fea0003800200 */
.L_x_16459:
        /* <DEDUP_REMOVED lines=41> */
.L_x_16462:
[----:B------:R-:W-:Y:S05]  /*2220*/  BSYNC.RECONVERGENT B0 ;  /* 0x0000000000007941 */ /* 0x000fea0003800200 */
.L_x_16461:
        /* <DEDUP_REMOVED lines=36> */
.L_x_16464:
[----:B------:R-:W-:Y:S05]  /*2470*/  BSYNC.RECONVERGENT B0 ;  /* 0x0000000000007941 */ /* 0x000fea0003800200 */
.L_x_16463:
        /* <DEDUP_REMOVED lines=20> */
.L_x_16466:
[----:B------:R-:W-:Y:S05]  /*25c0*/  BSYNC.RECONVERGENT B0 ;  /* 0x0000000000007941 */ /* 0x000fea0003800200 */
.L_x_16465:
        /* <DEDUP_REMOVED lines=35> */
.L_x_16468:
[----:B------:R-:W-:Y:S05]  /*2800*/  BSYNC.RECONVERGENT B0 ;  /* 0x0000000000007941 */ /* 0x000fea0003800200 */
.L_x_16467:
        /* <DEDUP_REMOVED lines=31> */
.L_x_16438:
[----:B------:R-:W-:Y:S01]  /*2a00*/  HFMA2 R12, -RZ, RZ, 0, 9.5367431640625e-07 ;  /* 0x00000010ff0c7431 */ /* 0x000fe200000001ff */
[----:B------:R-:W-:Y:S02]  /*2a10*/  MOV R11, 0x1f ;  /* 0x0000001f000b7802 */ /* 0x000fe40000000f00 */
[----:B------:R-:W-:-:S07]  /*2a20*/  MOV R15, 0xffffffff ;  /* 0xffffffff000f7802 */ /* 0x000fce0000000f00 */
[----:B------:R-:W-:Y:S05]  /*2a30*/  WARPSYNC.COLLECTIVE R15, `(.L_x_16469) ;  /* 0x000000000f087348 */ /* 0x000fea0003c00000 */
[----:B------:R0:W1:Y:S02]  /*2a40*/  SHFL.BFLY P6, R14, R13, R12, R11 ;  /* 0x0c00000c0d0e7389 */ /* 0x00006400000c000b */
[----:B01----:R-:W-:Y:S05]  /*2a50*/  ENDCOLLECTIVE ;  /* 0x000000000000791b */ /* 0x003fea0003800000 */
.L_x_16469:
[----:B------:R-:W-:Y:S01]  /*2a60*/  HFMA2 R12, -RZ, RZ, 0, 4.76837158203125e-07 ;  /* 0x00000008ff0c7431 */ /* 0x000fe200000001ff */
[----:B------:R-:W-:-:S04]  /*2a70*/  FMNMX.FTZ R0, R14, -3.40282346638528859812e+38, !PT ;  /* 0xff7fffff0e007809 */ /* 0x000fc80007810000 */
[----:B------:R-:W-:-:S07]  /*2a80*/  MOV R13, R0 ;  /* 0x00000000000d7202 */ /* 0x000fce0000000f00 */
[----:B------:R-:W-:Y:S05]  /*2a90*/  WARPSYNC.COLLECTIVE R15, `(.L_x_16470) ;  /* 0x000000000f087348 */ /* 0x000fea0003c00000 */
[----:B------:R0:W1:Y:S02]  /*2aa0*/  SHFL.BFLY P6, R14, R13, R12, R11 ;  /* 0x0c00000c0d0e7389 */ /* 0x00006400000c000b */
[----:B01----:R-:W-:Y:S05]  /*2ab0*/  ENDCOLLECTIVE ;  /* 0x000000000000791b */ /* 0x003fea0003800000 */
.L_x_16470:
[----:B------:R-:W-:Y:S01]  /*2ac0*/  HFMA2 R12, -RZ, RZ, 0, 2.384185791015625e-07 ;  /* 0x00000004ff0c7431 */ /* 0x000fe200000001ff */
[----:B------:R-:W-:-:S04]  /*2ad0*/  FMNMX.FTZ R2, R0, R14, !PT ;  /* 0x0000000e00027209 */ /* 0x000fc80007810000 */
[----:B------:R-:W-:-:S07]  /*2ae0*/  MOV R13, R2 ;  /* 0x00000002000d7202 */ /* 0x000fce0000000f00 */
[----:B------:R-:W-:Y:S05]  /*2af0*/  WARPSYNC.COLLECTIVE R15, `(.L_x_16471) ;  /* 0x000000000f087348 */ /* 0x000fea0003c00000 */
[----:B------:R0:W1:Y:S02]  /*2b00*/  SHFL.BFLY P6, R14, R13, R12, R11 ;  /* 0x0c00000c0d0e7389 */ /* 0x00006400000c000b */
[----:B01----:R-:W-:Y:S05]  /*2b10*/  ENDCOLLECTIVE ;  /* 0x000000000000791b */ /* 0x003fea0003800000 */
.L_x_16471:
[----:B------:R-:W-:Y:S05]  /*2b20*/  BRA `(.L_x_16472) ;  /* 0xffffffd8003c7947 */ /* 0x000fea000383ffff */
.L_x_16473:
        /* <DEDUP_REMOVED lines=13> */
.L_x_27463:


//--------------------- .text._ZN4vllm25paged_attention_v2_kernelIfhLi192ELi8ELi128ELNS_18Fp8KVCacheDataTypeE1ELb0ELi512EEEvPfS2_PT_PKS3_PKT0_S9_ifPKiSB_iPKfiiiSD_SD_iiiii --------------------------
	.section	.text._ZN4vllm25paged_attention_v2_kernelIfhLi192ELi8ELi128ELNS_18Fp8KVCacheDataTypeE1ELb0ELi512EEEvPfS2_PT_PKS3_PKT0_S9_ifPKiSB_iPKfiiiSD_SD_iiiii,"ax",@progbits
	.align	128
        .global         _ZN4vllm25paged_attention_v2_kernelIfhLi192ELi8ELi128ELNS_18Fp8KVCacheDataTypeE1ELb0ELi512EEEvPfS2_PT_PKS3_PKT0_S9_ifPKiSB_iPKfiiiSD_SD_iiiii
        .type           _ZN4vllm25paged_attention_v2_kernelIfhLi192ELi8ELi128ELNS_18Fp8KVCacheDataTypeE1ELb0ELi512EEEvPfS2_PT_PKS3_PKT0_S9_ifPKiSB_iPKfiiiSD_SD_iiiii,@function
        .size           _ZN4vllm25paged_attention_v2_kernelIfhLi192ELi8ELi128ELNS_18Fp8KVCacheDataTypeE1ELb0ELi512EEEvPfS2_PT_PKS3_PKT0_S9_ifPKiSB_iPKfiiiSD_SD_iiiii,(.L_x_27464 - _ZN4vllm25paged_attention_v2_kernelIfhLi192ELi8ELi128ELNS_18Fp8KVCacheDataTypeE1ELb0ELi512EEEvPfS2_PT_PKS3_PKT0_S9_ifPKiSB_iPKfiiiSD_SD_iiiii)
        .other          _ZN4vllm25paged_attention_v2_kernelIfhLi192ELi8ELi128ELNS_18Fp8KVCacheDataTypeE1ELb0ELi512EEEvPfS2_PT_PKS3_PKT0_S9_ifPKiSB_iPKfiiiSD_SD_iiiii,@"STO_CUDA_ENTRY STV_DEFAULT"
_ZN4vllm25paged_attention_v2_kernelIfhLi192ELi8ELi128ELNS_18Fp8KVCacheDataTypeE1ELb0ELi512EEEvPfS2_PT_PKS3_PKT0_S9_ifPKiSB_iPKfiiiSD_SD_iiiii:
.text._ZN4vllm25paged_attention_v2_kernelIfhLi192ELi8ELi128ELNS_18Fp8KVCacheDataTypeE1ELb0ELi512EEEvPfS2_PT_PKS3_PKT0_S9_ifPKiSB_iPKfiiiSD_SD_iiiii:
        /* <DEDUP_REMOVED lines=52> */
.L_x_16475:
[----:B------:R-:W-:Y:S05]  /*0340*/  BSYNC.RECONVERGENT B6 ;  /* 0x0000000000067941 */ /* 0x000fea0003800200 */
.L_x_16474:
        /* <DEDUP_REMOVED lines=13> */
.L_x_16510:
        /* <DEDUP_REMOVED lines=40> */
.L_x_16481:
        /* <DEDUP_REMOVED lines=11> */
.L_x_16480:
[----:B------:R-:W-:Y:S05]  /*0750*/  BSYNC.RECONVERGENT B1 ;  /* 0x0000000000017941 */ /* 0x000fea0003800200 */
.L_x_16479:
        /* <DEDUP_REMOVED lines=13> */
.L_x_16484:
        /* <DEDUP_REMOVED lines=100> */
.L_x_16483:
[----:B------:R-:W-:Y:S05]  /*0e70*/  BSYNC.RECONVERGENT B1 ;  /* 0x0000000000017941 */ /* 0x000fea0003800200 */
.L_x_16482:
        /* <DEDUP_REMOVED lines=55> */
.L_x_16486:
[----:B------:R-:W-:Y:S05]  /*11f0*/  BSYNC.RECONVERGENT B1 ;  /* 0x0000000000017941 */ /* 0x000fea0003800200 */
.L_x_16485:
        /* <DEDUP_REMOVED lines=26> */
.L_x_16478:
[----:B------:R-:W-:Y:S05]  /*13a0*/  BSYNC.RECONVERGENT B0 ;  /* 0x0000000000007941 */ /* 0x000fea0003800200 */
.L_x_16477:
        /* <DEDUP_REMOVED lines=40> */
.L_x_16491:
[----:B------:R-:W1:Y:S01]  /*1630*/  LDS R13, [R4] ;  /* 0x00000000040d7984 */ /* 0x000e620000000800 */
[----:B------:R-:W-:-:S04]  /*1640*/  IADD3 R11, PT, PT, R11, 0x1, RZ ;  /* 0x000000010b0b7810 */ /* 0x000fc80007ffe0ff */
[----:B------:R-:W-:Y:S01]  /*1650*/  ISETP.NE.AND P0, PT, R11, RZ, PT ;  /* 0x000000ff0b00720c */ /* 0x000fe20003f05270 */
[----:B-1----:R-:W-:-:S05]  /*1660*/  FMUL.FTZ R13, R13, R2 ;  /* 0x000000020d0d7220 */ /* 0x002fca0000410000 */
[----:B------:R1:W-:Y:S02]  /*1670*/  STS [R4], R13 ;  /* 0x0000000d04007388 */ /* 0x0003e40000000800 */
[----:B-1----:R-:W-:-:S05]  /*1680*/  IADD3 R4, PT, PT, R4, 0x200, RZ ;  /* 0x0000020004047810 */ /* 0x002fca0007ffe0ff */
[----:B------:R-:W-:Y:S05]  /*1690*/  @P0 BRA `(.L_x_16491) ;  /* 0xfffffffc00e40947 */ /* 0x000fea000383ffff */
.L_x_16490:
[----:B------:R-:W-:Y:S05]  /*16a0*/  BSYNC.RECONVERGENT B1 ;  /* 0x0000000000017941 */ /* 0x000fea0003800200 */
.L_x_16489:
        /* <DEDUP_REMOVED lines=13> */
.L_x_16494:
        /* <DEDUP_REMOVED lines=52> */
.L_x_16493:
[----:B------:R-:W-:Y:S05]  /*1ac0*/  BSYNC.RECONVERGENT B1 ;  /* 0x0000000000017941 */ /* 0x000fea0003800200 */
.L_x_16492:
        /* <DEDUP_REMOVED lines=31> */
.L_x_16496:
[----:B------:R-:W-:Y:S05]  /*1cc0*/  BSYNC.RECONVERGENT B1 ;  /* 0x0000000000017941 */ /* 0x000fea0003800200 */
.L_x_16495:
        /* <DEDUP_REMOVED lines=14> */
.L_x_16488:
[----:B------:R-:W-:Y:S05]  /*1db0*/  BSYNC.RECONVERGENT B0 ;  /* 0x0000000000007941 */ /* 0x000fea0003800200 */
.L_x_16487:
        /* <DEDUP_REMOVED lines=32> */
.L_x_16498:
[----:B------:R-:W-:Y:S05]  /*1fc0*/  BSYNC.RECONVERGENT B0 ;  /* 0x0000000000007941 */ /* 0x000fea0003800200 */
.L_x_16497:
        /* <DEDUP_REMOVED lines=30> */
.L_x_16500:
[----:B------:R-:W-:Y:S05]  /*21b0*/  BSYNC.RECONVERGENT B0 ;  /* 0x0000000000007941 */ /* 0x000fea0003800200 */
.L_x_16499:
        /* <DEDUP_REMOVED lines=27> */
.L_x_16502:
[----:B------:R-:W-:Y:S05]  /*2370*/  BSYNC.RECONVERGENT B0 ;  /* 0x0000000000007941 */ /* 0x000fea0003800200 */
.L_x_16501:
        /* <DEDUP_REMOVED lines=15> */
.L_x_16504:
[----:B------:R-:W-:Y:S05]  /*2470*/  BSYNC.RECONVERGENT B0 ;  /* 0x0000000000007941 */ /* 0x000fea0003800200 */
.L_x_16503:
        /* <DEDUP_REMOVED lines=27> */
.L_x_16506:
[----:B------:R-:W-:Y:S05]  /*2630*/  BSYNC.RECONVERGENT B0 ;  /* 0x0000000000007941 */ /* 0x000fea0003800200 */
.L_x_16505:
        /* <DEDUP_REMOVED lines=27> */
.L_x_16476:
[----:B------:R-:W-:Y:S01]  /*27f0*/  MOV R12, 0x10 ;  /* 0x00000010000c7802 */ /* 0x000fe20000000f00 */
[----:B------:R-:W-:Y:S01]  /*2800*/  HFMA2 R11, -RZ, RZ, 0, 1.847743988037109375e-06 ;  /* 0x0000001fff0b7431 */ /* 0x000fe200000001ff */
[----:B------:R-:W-:-:S07]  /*2810*/  MOV R15, 0xffffffff ;  /* 0xffffffff000f7802 */ /* 0x000fce0000000f00 */
[----:B------:R-:W-:Y:S05]  /*2820*/  WARPSYNC.COLLECTIVE R15, `(.L_x_16507) ;  /* 0x000000000f087348 */ /* 0x000fea0003c00000 */
[----:B------:R0:W1:Y:S02]  /*2830*/  SHFL.BFLY P6, R14, R13, R12, R11 ;  /* 0x0c00000c0d0e7389 */ /* 0x00006400000c000b */
[----:B01----:R-:W-:Y:S05]  /*2840*/  ENDCOLLECTIVE ;  /* 0x000000000000791b */ /* 0x003fea0003800000 */
.L_x_16507:
[----:B------:R-:W-:Y:S01]  /*2850*/  HFMA2 R12, -RZ, RZ, 0, 4.76837158203125e-07 ;  /* 0x00000008ff0c7431 */ /* 0x000fe200000001ff */
[----:B------:R-:W-:-:S04]  /*2860*/  FMNMX.FTZ R0, R14, -3.40282346638528859812e+38, !PT ;  /* 0xff7fffff0e007809 */ /* 0x000fc80007810000 */
[----:B------:R-:W-:-:S07]  /*2870*/  MOV R13, R0 ;  /* 0x00000000000d7202 */ /* 0x000fce0000000f00 */
[----:B------:R-:W-:Y:S05]  /*2880*/  WARPSYNC.COLLECTIVE R15, `(.L_x_16508) ;  /* 0x000000000f087348 */ /* 0x000fea0003c00000 */
[----:B------:R0:W1:Y:S02]  /*2890*/  SHFL.BFLY P6, R14, R13, R12, R11 ;  /* 0x0c00000c0d0e7389 */ /* 0x00006400000c000b */
[----:B01----:R-:W-:Y:S05]  /*28a0*/  ENDCOLLECTIVE ;  /* 0x000000000000791b */ /* 0x003fea0003800000 */
.L_x_16508:
[----:B------:R-:W-:Y:S01]  /*28b0*/  HFMA2 R12, -RZ, RZ, 0, 2.384185791015625e-07 ;  /* 0x00000004ff0c7431 */ /* 0x000fe200000001ff */
[----:B------:R-:W-:-:S04]  /*28c0*/  FMNMX.FTZ R2, R0, R14, !PT ;  /* 0x0000000e00027209 */ /* 0x000fc80007810000 */
[----:B------:R-:W-:-:S07]  /*28d0*/  MOV R13, R2 ;  /* 0x00000002000d7202 */ /* 0x000fce0000000f00 */
[----:B------:R-:W-:Y:S05]  /*28e0*/  WARPSYNC.COLLECTIVE R15, `(.L_x_16509) ;  /* 0x000000000f087348 */ /* 0x000fea0003c00000 */
[----:B------:R0:W1:Y:S02]  /*28f0*/  SHFL.BFLY P6, R14, R13, R12, R11 ;  /* 0x0c00000c0d0e7389 */ /* 0x00006400000c000b */
[----:B01----:R-:W-:Y:S05]  /*2900*/  ENDCOLLECTIVE ;  /* 0x000000000000791b */ /* 0x003fea0003800000 */
.L_x_16509:
[----:B------:R-:W-:Y:S05]  /*2910*/  BRA `(.L_x_16510) ;  /* 0xffffffd800c07947 */ /* 0x000fea000383ffff */
.L_x_16511:
        /* <DEDUP_REMOVED lines=14> */
.L_x_27464:


//--------------------- .text._ZN4vllm25paged_attention_v2_kernelIfhLi128ELi8ELi128ELNS_18Fp8KVCacheDataTypeE1ELb0ELi512EEEvPfS2_PT_PKS3_PKT0_S9_ifPKiSB_iPKfiiiSD_SD_iiiii --------------------------
	.section	.text._ZN4vllm25paged_attention_v2_kernelIfhLi128ELi8ELi128ELNS_18Fp8KVCacheDataTypeE1ELb0ELi512EEEvPfS2_PT_PKS3_PKT0_S9_ifPKiSB_iPKfiiiSD_SD_iiiii,"ax",@progbits
	.align	128
        .global         _ZN4vllm25paged_attention_v2_kernelIfhLi128ELi8ELi128ELNS_18Fp8KVCacheDataTypeE1ELb0ELi512EEEvPfS2_PT_PKS3_PKT0_S9_ifPKiSB_iPKfiiiSD_SD_iiiii
        .type           _ZN4vllm25paged_attention_v2_kernelIfhLi128ELi8ELi128ELNS_18Fp8KVCacheDataTypeE1ELb0ELi512EEEvPfS2_PT_PKS3_PKT0_S9_ifPKiSB_iPKfiiiSD_SD_iiiii,@function
        .size           _ZN4vllm25paged_attention_v2_kernelIfhLi128ELi8ELi128ELNS_18Fp8KVCacheDataTypeE1ELb0ELi512EEEvPfS2_PT_PKS3_PKT0_S9_ifPKiSB_iPKfiiiSD_SD_iiiii,(.L_x_27465 - _ZN4vllm25paged_attention_v2_kernelIfhLi128ELi8ELi128ELNS_18Fp8KVCacheDataTypeE1ELb0ELi512EEEvPfS2_PT_PKS3_PKT0_S9_ifPKiSB_iPKfiiiSD_SD_iiiii)
        .other          _ZN4vllm25paged_attention_v2_kernelIfhLi128ELi8ELi128ELNS_18Fp8KVCacheDataTypeE1ELb0ELi512EEEvPfS2_PT_PKS3_PKT0_S9_ifPKiSB_iPKfiiiSD_SD_iiiii,@"STO_CUDA_ENTRY STV_DEFAULT"
_ZN4vllm25paged_attention_v2_kernelIfhLi128ELi8ELi128ELNS_18Fp8KVCacheDataTypeE1ELb0ELi512EEEvPfS2_PT_PKS3_PKT0_S9_ifPKiSB_iPKfiiiSD_SD_iiiii:
.text._ZN4vllm25paged_attention_v2_kernelIfhLi128ELi8ELi128ELNS_18Fp8KVCacheDataTypeE1ELb0ELi512EEEvPfS2_PT_PKS3_PKT0_S9_ifPKiSB_iPKfiiiSD_SD_iiiii:
        /* <DEDUP_REMOVED lines=52> */
.L_x_16513:
[----:B------:R-:W-:Y:S05]  /*0340*/  BSYNC.RECONVERGENT B6 ;  /* 0x0000000000067941 */ /* 0x000fea0003800200 */
.L_x_16512:
        /* <DEDUP_REMOVED lines=13> */
.L_x_16548:
        /* <DEDUP_REMOVED lines=40> */
.L_x_16519:
        /* <DEDUP_REMOVED lines=11> */
.L_x_16518:
[----:B------:R-:W-:Y:S05]  /*0750*/  BSYNC.RECONVERGENT B1 ;  /* 0x0000000000017941 */ /* 0x000fea0003800200 */
.L_x_16517:
        /* <DEDUP_REMOVED lines=13> */
.L_x_16522:
        /* <DEDUP_REMOVED lines=100> */
.L_x_16521:
[----:B------:R-:W-:Y:S05]  /*0e70*/  BSYNC.RECONVERGENT B1 ;  /* 0x0000000000017941 */ /* 0x000fea0003800200 */
.L_x_16520:
        /* <DEDUP_REMOVED lines=55> */
.L_x_16524:
[----:B------:R-:W-:Y:S05]  /*11f0*/  BSYNC.RECONVERGENT B1 ;  /* 0x0000000000017941 */ /* 0x000fea0003800200 */
.L_x_16523:
        /* <DEDUP_REMOVED lines=26> */
.L_x_16516:
[----:B------:R-:W-:Y:S05]  /*13a0*/  BSYNC.RECONVERGENT B0 ;  /* 0x0000000000007941 */ /* 0x000fea0003800200 */
.L_x_16515:
        /* <DEDUP_REMOVED lines=40> */
.L_x_16529:
[----:B------:R-:W1:Y:S01]  /*1630*/  LDS R13, [R4] ;  /* 0x00000000040d7984 */ /* 0x000e620000000800 */
[----:B------:R-:W-:-:S04]  /*1640*/  IADD3 R11, PT, PT, R11, 0x1, RZ ;  /* 0x000000010b0b7810 */ /* 0x000fc80007ffe0ff */
[----:B------:R-:W-:Y:S01]  /*1650*/  ISETP.NE.AND P0, PT, R11, RZ, PT ;  /* 0x000000ff0b00720c */ /* 0x000fe20003f05270 */
[----:B-1----:R-:W-:-:S05]  /*1660*/  FMUL.FTZ R13, R13, R2 ;  /* 0x000000020d0d7220 */ /* 0x002fca0000410000 */
[----:B------:R1:W-:Y:S02]  /*1670*/  STS [R4], R13 ;  /* 0x0000000d04007388 */ /* 0x0003e40000000800 */
[----:B-1----:R-:W-:-:S05]  /*1680*/  IADD3 R4, PT, PT, R4, 0x200, RZ ;  /* 0x0000020004047810 */ /* 0x002fca0007ffe0ff */
[----:B------:R-:W-:Y:S05]  /*1690*/  @P0 BRA `(.L_x_16529) ;  /* 0xfffffffc00e40947 */ /* 0x000fea000383ffff */
.L_x_16528:
[----:B------:R-:W-:Y:S05]  /*16a0*/  BSYNC.RECONVERGENT B1 ;  /* 0x0000000000017941 */ /* 0x000fea0003800200 */
.L_x_16527:
        /* <DEDUP_REMOVED lines=13> */
.L_x_16532:
        /* <DEDUP_REMOVED lines=52> */
.L_x_16531:
[----:B------:R-:W-:Y:S05]  /*1ac0*/  BSYNC.RECONVERGENT B1 ;  /* 0x0000000000017941 */ /* 0x000fea0003800200 */
.L_x_16530:
        /* <DEDUP_REMOVED lines=31> */
.L_x_16534:
[----:B------:R-:W-:Y:S05]  /*1cc0*/  BSYNC.RECONVERGENT B1 ;  /* 0x0000000000017941 */ /* 0x000fea0003800200 */
.L_x_16533:
        /* <DEDUP_REMOVED lines=14> */
.L_x_16526:
[----:B------:R-:W-:Y:S05]  /*1db0*/  BSYNC.RECONVERGENT B0 ;  /* 0x0000000000007941 */ /* 0x000fea0003800200 */
.L_x_16525:
        /* <DEDUP_REMOVED lines=28> */
.L_x_16536:
[----:B------:R-:W-:Y:S05]  /*1f80*/  BSYNC.RECONVERGENT B0 ;  /* 0x0000000000007941 */ /* 0x000fea0003800200 */
.L_x_16535:
        /* <DEDUP_REMOVED lines=26> */
.L_x_16538:
[----:B------:R-:W-:Y:S05]  /*2130*/  BSYNC.RECONVERGENT B0 ;  /* 0x0000000000007941 */ /* 0x000fea0003800200 */
.L_x_16537:
        /* <DEDUP_REMOVED lines=20> */
.L_x_16540:
[----:B------:R-:W-:Y:S05]  /*2280*/  BSYNC.RECONVERGENT B0 ;  /* 0x0000000000007941 */ /* 0x000fea0003800200 */
.L_x_16539:
        /* <DEDUP_REMOVED lines=12> */
.L_x_16542:
[----:B------:R-:W-:Y:S05]  /*2350*/  BSYNC.RECONVERGENT B0 ;  /* 0x0000000000007941 */ /* 0x000fea0003800200 */
.L_x_16541:
        /* <DEDUP_REMOVED lines=19> */
.L_x_16544:
[----:B------:R-:W-:Y:S05]  /*2490*/  BSYNC.RECONVERGENT B0 ;  /* 0x0000000000007941 */ /* 0x000fea0003800200 */
.L_x_16543:
        /* <DEDUP_REMOVED lines=23> */
.L_x_16514:
[----:B------:R-:W-:Y:S02]  /*2610*/  IMAD.MOV.U32 R12, RZ, RZ, 0x10 ;  /* 0x00000010ff0c7424 */ /* 0x000fe400078e00ff */
[----:B------:R-:W-:Y:S01]  /*2620*/  HFMA2 R11, -RZ, RZ, 0, 1.847743988037109375e-06 ;  /* 0x0000001fff0b7431 */ /* 0x000fe200000001ff */
[----:B------:R-:W-:-:S07]  /*2630*/  MOV R15, 0xffffffff ;  /* 0xffffffff000f7802 */ /* 0x000fce0000000f00 */
[----:B------:R-:W-:Y:S05]  /*2640*/  WARPSYNC.COLLECTIVE R15, `(.L_x_16545) ;  /* 0x000000000f087348 */ /* 0x000fea0003c00000 */
[----:B------:R0:W1:Y:S02]  /*2650*/  SHFL.BFLY P6, R14, R13, R12, R11 ;  /* 0x0c00000c0d0e7389 */ /* 0x00006400000c000b */
[----:B01----:R-:W-:Y:S05]  /*2660*/  ENDCOLLECTIVE ;  /* 0x000000000000791b */ /* 0x003fea0003800000 */
.L_x_16545:
[----:B------:R-:W-:Y:S01]  /*2670*/  HFMA2 R12, -RZ, RZ, 0, 4.76837158203125e-07 ;  /* 0x00000008ff0c7431 */ /* 0x000fe200000001ff */
[----:B------:R-:W-:-:S04]  /*2680*/  FMNMX.FTZ R0, R14, -3.40282346638528859812e+38, !PT ;  /* 0xff7fffff0e007809 */ /* 0x000fc80007810000 */
[----:B------:R-:W-:-:S07]  /*2690*/  MOV R13, R0 ;  /* 0x00000000000d7202 */ /* 0x000fce0000000f00 */
[----:B------:R-:W-:Y:S05]  /*26a0*/  WARPSYNC.COLLECTIVE R15, `(.L_x_16546) ;  /* 0x000000000f087348 */ /* 0x000fea0003c00000 */
[----:B------:R0:W1:Y:S02]  /*26b0*/  SHFL.BFLY P6, R14, R13, R12, R11 ;  /* 0x0c00000c0d0e7389 */ /* 0x00006400000c000b */
[----:B01----:R-:W-:Y:S05]  /*26c0*/  ENDCOLLECTIVE ;  /* 0x000000000000791b */ /* 0x003fea0003800000 */
.L_x_16546:
[----:B------:R-:W-:Y:S01]  /*26d0*/  HFMA2 R12, -RZ, RZ, 0, 2.384185791015625e-07 ;  /* 0x00000004ff0c7431 */ /* 0x000fe200000001ff */
[----:B------:R-:W-:-:S04]  /*26e0*/  FMNMX.FTZ R2, R0, R14, !PT ;  /* 0x0000000e00027209 */ /* 0x000fc80007810000 */
[----:B------:R-:W-:-:S07]  /*26f0*/  MOV R13, R2 ;  /* 0x00000002000d7202 */ /* 0x000fce0000000f00 */
[----:B------:R-:W-:Y:S05]  /*2700*/  WARPSYNC.COLLECTIVE R15, `(.L_x_16547) ;  /* 0x000000000f087348 */ /* 0x000fea0003c00000 */
[----:B------:R0:W1:Y:S02]  /*2710*/  SHFL.BFLY P6, R14, R13, R12, R11 ;  /* 0x0c00000c0d0e7389 */ /* 0x00006400000c000b */
[----:B01----:R-:W-:Y:S05]  /*2720*/  ENDCOLLECTIVE ;  /* 0x000000000000791b */ /* 0x003fea0003800000 */
.L_x_16547:
[----:B------:R-:W-:Y:S05]  /*2730*/  BRA `(.L_x_16548) ;  /* 0xffffffdc00387947 */ /* 0x000fea000383ffff */
.L_x_16549:
        /* <DEDUP_REMOVED lines=12> */
.L_x_27465:


//--------------------- .text._ZN4vllm25paged_attention_v2_kernelIfhLi120ELi8ELi128ELNS_18Fp8KVCacheDataTypeE1ELb0ELi512EEEvPfS2_PT_PKS3_PKT0_S9_ifPKiSB_iPKfiiiSD_SD_iiiii --------------------------
	.section	.text._ZN4vllm25paged_attention_v2_kernelIfhLi120ELi8ELi128ELNS_18Fp8KVCacheDataTypeE1ELb0ELi512EEEvPfS2_PT_PKS3_PKT0_S9_ifPKiSB_iPKfiiiSD_SD_iiiii,"ax",@progbits
	.align	128
        .global         _ZN4vllm25paged_attention_v2_kernelIfhLi120ELi8ELi128ELNS_18Fp8KVCacheDataTypeE1ELb0ELi512EEEvPfS2_PT_PKS3_PKT0_S9_ifPKiSB_iPKfiiiSD_SD_iiiii
        .type           _ZN4vllm25paged_attention_v2_kernelIfhLi120ELi8ELi128ELNS_18Fp8KVCacheDataTypeE1ELb0ELi512EEEvPfS2_PT_PKS3_PKT0_S9_ifPKiSB_iPKfiiiSD_SD_iiiii,@function
        .size           _ZN4vllm25paged_attention_v2_kernelIfhLi120ELi8ELi128ELNS_18Fp8KVCacheDataTypeE1ELb0ELi512EEEvPfS2_PT_PKS3_PKT0_S9_ifPKiSB_iPKfiiiSD_SD_iiiii,(.L_x_27466 - _ZN4vllm25paged_attention_v2_kernelIfhLi120ELi8ELi128ELNS_18Fp8KVCacheDataTypeE1ELb0ELi512EEEvPfS2_PT_PKS3_PKT0_S9_ifPKiSB_iPKfiiiSD_SD_iiiii)
        .other          _ZN4vllm25paged_attention_v2_kernelIfhLi120ELi8ELi128ELNS_18Fp8KVCacheDataTypeE1ELb0ELi512EEEvPfS2_PT_PKS3_PKT0_S9_ifPKiSB_iPKfiiiSD_SD_iiiii,@"STO_CUDA_ENTRY STV_DEFAULT"
_ZN4vllm25paged_attention_v2_kernelIfhLi120ELi8ELi128ELNS_18Fp8KVCacheDataTypeE1ELb0ELi512EEEvPfS2_PT_PKS3_PKT0_S9_ifPKiSB_iPKfiiiSD_SD_iiiii:
.text._ZN4vllm25paged_attention_v2_kernelIfhLi120ELi8ELi128ELNS_18Fp8KVCacheDataTypeE1ELb0ELi512EEEvPfS2_PT_PKS3_PKT0_S9_ifPKiSB_iPKfiiiSD_SD_iiiii:
        /* <DEDUP_REMOVED lines=52> */
.L_x_16551:
[----:B------:R-:W-:Y:S05]  /*0340*/  BSYNC.RECONVERGENT B6 ;  /* 0x0000000000067941 */ /* 0x000fea0003800200 */
.L_x_16550:
        /* <DEDUP_REMOVED lines=13> */
.L_x_16590:
        /* <DEDUP_REMOVED lines=40> */
.L_x_16557:
        /* <DEDUP_REMOVED lines=11> */
.L_x_16556:
[----:B------:R-:W-:Y:S05]  /*0750*/  BSYNC.RECONVERGENT B1 ;  /* 0x0000000000017941 */ /* 0x000fea0003800200 */
.L_x_16555:
        /* <DEDUP_REMOVED lines=13> */
.L_x_16560:
        /* <DEDUP_REMOVED lines=100> */
.L_x_16559:
[----:B------:R-:W-:Y:S05]  /*0e70*/  BSYNC.RECONVERGENT B1 ;  /* 0x0000000000017941 */ /* 0x000fea0003800200 */
.L_x_16558:
        /* <DEDUP_REMOVED lines=55> */
.L_x_16562:
[----:B------:R-:W-:Y:S05]  /*11f0*/  BSYNC.RECONVERGENT B1 ;  /* 0x0000000000017941 */ /* 0x000fea0003800200 */
.L_x_16561:
        /* <DEDUP_REMOVED lines=26> */
.L_x_16554:
[----:B------:R-:W-:Y:S05]  /*13a0*/  BSYNC.RECONVERGENT B0 ;  /* 0x0000000000007941 */ /* 0x000fea0003800200 */
.L_x_16553:
        /* <DEDUP_REMOVED lines=40> */
.L_x_16567:
[----:B------:R-:W1:Y:S01]  /*1630*/  LDS R13, [R4] ;  /* 0x00000000040d7984 */ /* 0x000e620000000800 */
[----:B------:R-:W-:-:S04]  /*1640*/  IADD3 R11, PT, PT, R11, 0x1, RZ ;  /* 0x000000010b0b7810 */ /* 0x000fc80007ffe0ff */
[----:B------:R-:W-:Y:S01]  /*1650*/  ISETP.NE.AND P0, PT, R11, RZ, PT ;  /* 0x000000ff0b00720c */ /* 0x000fe20003f05270 */
[----:B-1----:R-:W-:-:S05]  /*1660*/  FMUL.FTZ R13, R13, R2 ;  /* 0x000000020d0d7220 */ /* 0x002fca0000410000 */
[----:B------:R1:W-:Y:S02]  /*1670*/  STS [R4], R13 ;  /* 0x0000000d04007388 */ /* 0x0003e40000000800 */
[----:B-1----:R-:W-:-:S05]  /*1680*/  IADD3 R4, PT, PT, R4, 0x200, RZ ;  /* 0x0000020004047810 */ /* 0x002fca0007ffe0ff */
[----:B------:R-:W-:Y:S05]  /*1690*/  @P0 BRA `(.L_x_16567) ;  /* 0xfffffffc00e40947 */ /* 0x000fea000383ffff */
.L_x_16566:
[----:B------:R-:W-:Y:S05]  /*16a0*/  BSYNC.RECONVERGENT B1 ;  /* 0x0000000000017941 */ /* 0x000fea0003800200 */
.L_x_16565:
        /* <DEDUP_REMOVED lines=13> */
.L_x_16570:
        /* <DEDUP_REMOVED lines=52> */
.L_x_16569:
[----:B------:R-:W-:Y:S05]  /*1ac0*/  BSYNC.RECONVERGENT B1 ;  /* 0x0000000000017941 */ /* 0x000fea0003800200 */
.L_x_16568:
        /* <DEDUP_REMOVED lines=31> */
.L_x_16572:
[----:B------:R-:W-:Y:S05]  /*1cc0*/  BSYNC.RECONVERGENT B1 ;  /* 0x0000000000017941 */ /* 0x000fea0003800200 */
.L_x_16571:
        /* <DEDUP_REMOVED lines=14> */
.L_x_16564:
[----:B------:R-:W-:Y:S05]  /*1db0*/  BSYNC.RECONVERGENT B0 ;  /* 0x0000000000007941 */ /* 0x000fea0003800200 */
.L_x_16563:
        /* <DEDUP_REMOVED lines=24> */
.L_x_16574:
[----:B------:R-:W-:Y:S05]  /*1f40*/  BSYNC.RECONVERGENT B0 ;  /* 0x0000000000007941 */ /* 0x000fea0003800200 */
.L_x_16573:
        /* <DEDUP_REMOVED lines=24> */
.L_x_16576:
[----:B------:R-:W-:Y:S05]  /*20d0*/  BSYNC.RECONVERGENT B0 ;  /* 0x0000000000007941 */ /* 0x000fea0003800200 */
.L_x_16575:
        /* <DEDUP_REMOVED lines=28> */
.L_x_16580:
[----:B------:R-:W-:Y:S05]  /*22a0*/  BSYNC.RECONVERGENT B1 ;  /* 0x0000000000017941 */ /* 0x000fea0003800200 */
.L_x_16579:
[----:B-1----:R-:W-:-:S07]  /*22b0*/  @!P0 FADD.FTZ R9, R9, R20 ;  /* 0x0000001409098221 */ /* 0x002fce0000010000 */
.L_x_16578:
[----:B------:R-:W-:Y:S05]  /*22c0*/  BSYNC.RECONVERGENT B0 ;  /* 0x0000000000007941 */ /* 0x000fea0003800200 */
.L_x_16577:
        /* <DEDUP_REMOVED lines=20> */
.L_x_16582:
[----:B------:R-:W-:Y:S05]  /*2410*/  BSYNC.RECONVERGENT B0 ;  /* 0x0000000000007941 */ /* 0x000fea0003800200 */
.L_x_16581:
        /* <DEDUP_REMOVED lines=28> */
.L_x_16586:
[----:B------:R-:W-:Y:S05]  /*25e0*/  BSYNC.RECONVERGENT B1 ;  /* 0x0000000000017941 */ /* 0x000fea0003800200 */
.L_x_16585:
[----:B0-2---:R-:W-:-:S07]  /*25f0*/  @!P0 FADD.FTZ R9, R9, R14 ;  /* 0x0000000e09098221 */ /* 0x005fce0000010000 */
.L_x_16584:
[----:B------:R-:W-:Y:S05]  /*2600*/  BSYNC.RECONVERGENT B0 ;  /* 0x0000000000007941 */ /* 0x000fea0003800200 */
.L_x_16583:
        /* <DEDUP_REMOVED lines=25> */
.L_x_16552:
[----:B------:R-:W-:Y:S01]  /*27a0*/  HFMA2 R12, -RZ, RZ, 0, 9.5367431640625e-07 ;  /* 0x00000010ff0c7431 */ /* 0x000fe200000001ff */
[----:B------:R-:W-:Y:S01]  /*27b0*/  MOV R11, 0x1f ;  /* 0x0000001f000b7802 */ /* 0x000fe20000000f00 */
[----:B------:R-:W-:-:S07]  /*27c0*/  IMAD.MOV.U32 R15, RZ, RZ, -0x1 ;  /* 0xffffffffff0f7424 */ /* 0x000fce00078e00ff */
[----:B------:R-:W-:Y:S05]  /*27d0*/  WARPSYNC.COLLECTIVE R15, `(.L_x_16587) ;  /* 0x000000000f087348 */ /* 0x000fea0003c00000 */
[----:B------:R0:W1:Y:S02]  /*27e0*/  SHFL.BFLY P6, R14, R13, R12, R11 ;  /* 0x0c00000c0d0e7389 */ /* 0x00006400000c000b */
[----:B01----:R-:W-:Y:S05]  /*27f0*/  ENDCOLLECTIVE ;  /* 0x000000000000791b */ /* 0x003fea0003800000 */
.L_x_16587:
[----:B------:R-:W-:Y:S01]  /*2800*/  HFMA2 R12, -RZ, RZ, 0, 4.76837158203125e-07 ;  /* 0x00000008ff0c7431 */ /* 0x000fe200000001ff */
[----:B------:R-:W-:-:S04]  /*2810*/  FMNMX.FTZ R0, R14, -3.40282346638528859812e+38, !PT ;  /* 0xff7fffff0e007809 */ /* 0x000fc80007810000 */
[----:B------:R-:W-:-:S07]  /*2820*/  MOV R13, R0 ;  /* 0x00000000000d7202 */ /* 0x000fce0000000f00 */
[----:B------:R-:W-:Y:S05]  /*2830*/  WARPSYNC.COLLECTIVE R15, `(.L_x_16588) ;  /* 0x000000000f087348 */ /* 0x000fea0003c00000 */
[----:B------:R0:W1:Y:S02]  /*2840*/  SHFL.BFLY P6, R14, R13, R12, R11 ;  /* 0x0c00000c0d0e7389 */ /* 0x00006400000c000b */
[----:B01----:R-:W-:Y:S05]  /*2850*/  ENDCOLLECTIVE ;  /* 0x000000000000791b */ /* 0x003fea0003800000 */
.L_x_16588:
[----:B------:R-:W-:Y:S01]  /*2860*/  HFMA2 R12, -RZ, RZ, 0, 2.384185791015625e-07 ;  /* 0x00000004ff0c7431 */ /* 0x000fe200000001ff */
[----:B------:R-:W-:-:S04]  /*2870*/  FMNMX.FTZ R2, R0, R14, !PT ;  /* 0x0000000e00027209 */ /* 0x000fc80007810000 */
[----:B------:R-:W-:-:S07]  /*2880*/  MOV R13, R2 ;  /* 0x00000002000d7202 */ /* 0x000fce0000000f00 */
[----:B------:R-:W-:Y:S05]  /*2890*/  WARPSYNC.COLLECTIVE R15, `(.L_x_16589) ;  /* 0x000000000f087348 */ /* 0x000fea0003c00000 */
[----:B------:R0:W1:Y:S02]  /*28a0*/  SHFL.BFLY P6, R14, R13, R12, R11 ;  /* 0x0c00000c0d0e7389 */ /* 0x00006400000c000b */
[----:B01----:R-:W-:Y:S05]  /*28b0*/  ENDCOLLECTIVE ;  /* 0x000000000000791b */ /* 0x003fea0003800000 */
.L_x_16589:
[----:B------:R-:W-:Y:S05]  /*28c0*/  BRA `(.L_x_16590) ;  /* 0xffffffd800d47947 */ /* 0x000fea000383ffff */
.L_x_16591:
        /* <DEDUP_REMOVED lines=11> */
.L_x_27466:


//--------------------- .text._ZN4vllm25paged_attention_v2_kernelIfhLi112ELi8ELi128ELNS_18Fp8KVCacheDataTypeE1ELb0ELi512EEEvPfS2_PT_PKS3_PKT0_S9_ifPKiSB_iPKfiiiSD_SD_iiiii --------------------------
	.section	.text._ZN4vllm25paged_attention_v2_kernelIfhLi112ELi8ELi128ELNS_18Fp8KVCacheDataTypeE1ELb0ELi512EEEvPfS2_PT_PKS3_PKT0_S9_ifPKiSB_iPKfiiiSD_SD_iiiii,"ax",@progbits
	.align	128
        .global         _ZN4vllm25paged_attention_v2_kernelIfhLi112ELi8ELi128ELNS_18Fp8KVCacheDataTypeE1ELb0ELi512EEEvPfS2_PT_PKS3_PKT0_S9_ifPKiSB_iPKfiiiSD_SD_iiiii
        .type           _ZN4vllm25paged_attention_v2_kernelIfhLi112ELi8ELi128ELNS_18Fp8KVCacheDataTypeE1ELb0ELi512EEEvPfS2_PT_PKS3_PKT0_S9_ifPKiSB_iPKfiiiSD_SD_iiiii,@function
        .size           _ZN4vllm25paged_attention_v2_kernelIfhLi112ELi8ELi128ELNS_18Fp8KVCacheDataTypeE1ELb0ELi512EEEvPfS2_PT_PKS3_PKT0_S9_ifPKiSB_iPKfiiiSD_SD_iiiii,(.L_x_27467 - _ZN4vllm25paged_attention_v2_kernelIfhLi112ELi8ELi128ELNS_18Fp8KVCacheDataTypeE1ELb0ELi512EEEvPfS2_PT_PKS3_PKT0_S9_ifPKiSB_iPKfiiiSD_SD_iiiii)
        .other          _ZN4vllm25paged_attention_v2_kernelIfhLi112ELi8ELi128ELNS_18Fp8KVCacheDataTypeE1ELb0ELi512EEEvPfS2_PT_PKS3_PKT0_S9_ifPKiSB_iPKfiiiSD_SD_iiiii,@"STO_CUDA_ENTRY STV_DEFAULT"
_ZN4vllm25paged_attention_v2_kernelIfhLi112ELi8ELi128ELNS_18Fp8KVCacheDataTypeE1ELb0ELi512EEEvPfS2_PT_PKS3_PKT0_S9_ifPKiSB_iPKfiiiSD_SD_iiiii:
.text._ZN4vllm25paged_attention_v2_kernelIfhLi112ELi8ELi128ELNS_18Fp8KVCacheDataTypeE1ELb0ELi512EEEvPfS2_PT_PKS3_PKT0_S9_ifPKiSB_iPKfiiiSD_SD_iiiii:
        /* <DEDUP_REMOVED lines=52> */
.L_x_16593:
[----:B------:R-:W-:Y:S05]  /*0340*/  BSYNC.RECONVERGENT B6 ;  /* 0x0000000000067941 */ /* 0x000fea0003800200 */
.L_x_16592:
        /* <DEDUP_REMOVED lines=13> */
.L_x_16624:
        /* <DEDUP_REMOVED lines=40> */
.L_x_16599:
        /* <DEDUP_REMOVED lines=11> */
.L_x_16598:
[----:B------:R-:W-:Y:S05]  /*0750*/  BSYNC.RECONVERGENT B1 ;  /* 0x0000000000017941 */ /* 0x000fea0003800200 */
.L_x_16597:
        /* <DEDUP_REMOVED lines=13> */
.L_x_16602:
        /* <DEDUP_REMOVED lines=100> */
.L_x_16601:
[----:B------:R-:W-:Y:S05]  /*0e70*/  BSYNC.RECONVERGENT B1 ;  /* 0x0000000000017941 */ /* 0x000fea0003800200 */
.L_x_16600:
        /* <DEDUP_REMOVED lines=55> */
.L_x_16604:
[----:B------:R-:W-:Y:S05]  /*11f0*/  BSYNC.RECONVERGENT B1 ;  /* 0x0000000000017941 */ /* 0x000fea0003800200 */
.L_x_16603:
        /* <DEDUP_REMOVED lines=26> */
.L_x_16596:
[----:B------:R-:W-:Y:S05]  /*13a0*/  BSYNC.RECONVERGENT B0 ;  /* 0x0000000000007941 */ /* 0x000fea0003800200 */
.L_x_16595:
        /* <DEDUP_REMOVED lines=40> */
.L_x_16609:
[----:B------:R-:W1:Y:S01]  /*1630*/  LDS R13, [R4] ;  /* 0x00000000040d7984 */ /* 0x000e620000000800 */
[----:B------:R-:W-:-:S04]  /*1640*/  IADD3 R11, PT, PT, R11, 0x1, RZ ;  /* 0x000000010b0b7810 */ /* 0x000fc80007ffe0ff */
[----:B------:R-:W-:Y:S01]  /*1650*/  ISETP.NE.AND P0, PT, R11, RZ, PT ;  /* 0x000000ff0b00720c */ /* 0x000fe20003f05270 */
[----:B-1----:R-:W-:-:S05]  /*1660*/  FMUL.FTZ R13, R13, R2 ;  /* 0x000000020d0d7220 */ /* 0x002fca0000410000 */
[----:B------:R1:W-:Y:S02]  /*1670*/  STS [R4], R13 ;  /* 0x0000000d04007388 */ /* 0x0003e40000000800 */
[----:B-1----:R-:W-:-:S05]  /*1680*/  IADD3 R4, PT, PT, R4, 0x200, RZ ;  /* 0x0000020004047810 */ /* 0x002fca0007ffe0ff */
[----:B------:R-:W-:Y:S05]  /*1690*/  @P0 BRA `(.L_x_16609) ;  /* 0xfffffffc00e40947 */ /* 0x000fea000383ffff */
.L_x_16608:
[----:B------:R-:W-:Y:S05]  /*16a0*/  BSYNC.RECONVERGENT B1 ;  /* 0x0000000000017941 */ /* 0x000fea0003800200 */
.L_x_16607:
        /* <DEDUP_REMOVED lines=13> */
.L_x_16612:
        /* <DEDUP_REMOVED lines=52> */
.L_x_16611:
[----:B------:R-:W-:Y:S05]  /*1ac0*/  BSYNC.RECONVERGENT B1 ;  /* 0x0000000000017941 */ /* 0x000fea0003800200 */
.L_x_16610:
        /* <DEDUP_REMOVED lines=31> */
.L_x_16614:
[----:B------:R-:W-:Y:S05]  /*1cc0*/  BSYNC.RECONVERGENT B1 ;  /* 0x0000000000017941 */ /* 0x000fea0003800200 */
.L_x_16613:
        /* <DEDUP_REMOVED lines=14> */
.L_x_16606:
[----:B------:R-:W-:Y:S05]  /*1db0*/  BSYNC.RECONVERGENT B0 ;  /* 0x0000000000007941 */ /* 0x000fea0003800200 */
.L_x_16605:
        /* <DEDUP_REMOVED lines=32> */
.L_x_16616:
[----:B------:R-:W-:Y:S05]  /*1fc0*/  BSYNC.RECONVERGENT B0 ;  /* 0x0000000000007941 */ /* 0x000fea0003800200 */
.L_x_16615:
        /* <DEDUP_REMOVED lines=35> */
.L_x_16618:
[----:B------:R-:W-:Y:S05]  /*2200*/  BSYNC.RECONVERGENT B0 ;  /* 0x0000000000007941 */ /* 0x000fea0003800200 */
.L_x_16617:
        /* <DEDUP_REMOVED lines=25> */
.L_x_16620:
[----:B------:R-:W-:Y:S05]  /*23a0*/  BSYNC.RECONVERGENT B0 ;  /* 0x0000000000007941 */ /* 0x000fea0003800200 */
.L_x_16619:
        /* <DEDUP_REMOVED lines=22> */
.L_x_16594:
[----:B------:R-:W-:Y:S01]  /*2510*/  HFMA2 R12, -RZ, RZ, 0, 9.5367431640625e-07 ;  /* 0x00000010ff0c7431 */ /* 0x000fe200000001ff */
[----:B------:R-:W-:Y:S02]  /*2520*/  MOV R11, 0x1f ;  /* 0x0000001f000b7802 */ /* 0x000fe40000000f00 */
[----:B------:R-:W-:-:S07]  /*2530*/  MOV R15, 0xffffffff ;  /* 0xffffffff000f7802 */ /* 0x000fce0000000f00 */
[----:B------:R-:W-:Y:S05]  /*2540*/  WARPSYNC.COLLECTIVE R15, `(.L_x_16621) ;  /* 0x000000000f087348 */ /* 0x000fea0003c00000 */
[----:B------:R0:W1:Y:S02]  /*2550*/  SHFL.BFLY P6, R14, R13, R12, R11 ;  /* 0x0c00000c0d0e7389 */ /* 0x00006400000c000b */
[----:B01----:R-:W-:Y:S05]  /*2560*/  ENDCOLLECTIVE ;  /* 0x000000000000791b */ /* 0x003fea0003800000 */
.L_x_16621:
[----:B------:R-:W-:Y:S01]  /*2570*/  HFMA2 R12, -RZ, RZ, 0, 4.76837158203125e-07 ;  /* 0x00000008ff0c7431 */ /* 0x000fe200000001ff */
[----:B------:R-:W-:-:S04]  /*2580*/  FMNMX.FTZ R0, R14, -3.40282346638528859812e+38, !PT ;  /* 0xff7fffff0e007809 */ /* 0x000fc80007810000 */
[----:B------:R-:W-:-:S07]  /*2590*/  MOV R13, R0 ;  /* 0x00000000000d7202 */ /* 0x000fce0000000f00 */
[----:B------:R-:W-:Y:S05]  /*25a0*/  WARPSYNC.COLLECTIVE R15, `(.L_x_16622) ;  /* 0x000000000f087348 */ /* 0x000fea0003c00000 */
[----:B------:R0:W1:Y:S02]  /*25b0*/  SHFL.BFLY P6, R14, R13, R12, R11 ;  /* 0x0c00000c0d0e7389 */ /* 0x00006400000c000b */
[----:B01----:R-:W-:Y:S05]  /*25c0*/  ENDCOLLECTIVE ;  /* 0x000000000000791b */ /* 0x003fea0003800000 */
.L_x_16622:
[----:B------:R-:W-:Y:S01]  /*25d0*/  HFMA2 R12, -RZ, RZ, 0, 2.384185791015625e-07 ;  /* 0x00000004ff0c7431 */ /* 0x000fe200000001ff */
[----:B------:R-:W-:-:S04]  /*25e0*/  FMNMX.FTZ R2, R0, R14, !PT ;  /* 0x0000000e00027209 */ /* 0x000fc80007810000 */
[----:B------:R-:W-:-:S07]  /*25f0*/  MOV R13, R2 ;  /* 0x00000002000d7202 */ /* 0x000fce0000000f00 */
[----:B------:R-:W-:Y:S05]  /*2600*/  WARPSYNC.COLLECTIVE R15, `(.L_x_16623) ;  /* 0x000000000f087348 */ /* 0x000fea0003c00000 */
[----:B------:R0:W1:Y:S02]  /*2610*/  SHFL.BFLY P6, R14, R13, R12, R11 ;  /* 0x0c00000c0d0e7389 */ /* 0x00006400000c000b */
[----:B01----:R-:W-:Y:S05]  /*2620*/  ENDCOLLECTIVE ;  /* 0x000000000000791b */ /* 0x003fea0003800000 */
.L_x_16623:
[----:B------:R-:W-:Y:S05]  /*2630*/  BRA `(.L_x_16624) ;  /* 0xffffffdc00787947 */ /* 0x000fea000383ffff */
.L_x_16625:
        /* <DEDUP_REMOVED lines=12> */
.L_x_27467:


//--------------------- .text._ZN4vllm25paged_attention_v2_kernelIfhLi96ELi8ELi128ELNS_18Fp8KVCacheDataTypeE1ELb0ELi512EEEvPfS2_PT_PKS3_PKT0_S9_ifPKiSB_iPKfiiiSD_SD_iiiii --------------------------
	.section	.text._ZN4vllm25paged_attention_v2_kernelIfhLi96ELi8ELi128ELNS_18Fp8KVCacheDataTypeE1ELb0ELi512EEEvPfS2_PT_PKS3_PKT0_S9_ifPKiSB_iPKfiiiSD_SD_iiiii,"ax",@progbits
	.align	128
        .global         _ZN4vllm25paged_attention_v2_kernelIfhLi96ELi8ELi128ELNS_18Fp8KVCacheDataTypeE1ELb0ELi512EEEvPfS2_PT_PKS3_PKT0_S9_ifPKiSB_iPKfiiiSD_SD_iiiii
        .type           _ZN4vllm25paged_attention_v2_kernelIfhLi96ELi8ELi128ELNS_18Fp8KVCacheDataTypeE1ELb0ELi512EEEvPfS2_PT_PKS3_PKT0_S9_ifPKiSB_iPKfiiiSD_SD_iiiii,@function
        .size           _ZN4vllm25paged_attention_v2_kernelIfhLi96ELi8ELi128ELNS_18Fp8KVCacheDataTypeE1ELb0ELi512EEEvPfS2_PT_PKS3_PKT0_S9_ifPKiSB_iPKfiiiSD_SD_iiiii,(.L_x_27468 - _ZN4vllm25paged_attention_v2_kernelIfhLi96ELi8ELi128ELNS_18Fp8KVCacheDataTypeE1ELb0ELi512EEEvPfS2_PT_PKS3_PKT0_S9_ifPKiSB_iPKfiiiSD_SD_iiiii)
        .other          _ZN4vllm25paged_attention_v2_kernelIfhLi96ELi8ELi128ELNS_18Fp8KVCacheDataTypeE1ELb0ELi512EEEvPfS2_PT_PKS3_PKT0_S9_ifPKiSB_iPKfiiiSD_SD_iiiii,@"STO_CUDA_ENTRY STV_DEFAULT"
_ZN4vllm25paged_attention_v2_kernelIfhLi96ELi8ELi128ELNS_18Fp8KVCacheDataTypeE1ELb0ELi512EEEvPfS2_PT_PKS3_PKT0_S9_ifPKiSB_iPKfiiiSD_SD_iiiii:
.text._ZN4vllm25paged_attention_v2_kernelIfhLi96ELi8ELi128ELNS_18Fp8KVCacheDataTypeE1ELb0ELi512EEEvPfS2_PT_PKS3_PKT0_S9_ifPKiSB_iPKfiiiSD_SD_iiiii:
        /* <DEDUP_REMOVED lines=52> */
.L_x_16627:
[----:B------:R-:W-:Y:S05]  /*0340*/  BSYNC.RECONVERGENT B6 ;  /* 0x0000000000067941 */ /* 0x000fea0003800200 */
.L_x_16626:
        /* <DEDUP_REMOVED lines=13> */
.L_x_16658:
        /* <DEDUP_REMOVED lines=40> */
.L_x_16633:
        /* <DEDUP_REMOVED lines=11> */
.L_x_16632:
[----:B------:R-:W-:Y:S05]  /*0750*/  BSYNC.RECONVERGENT B1 ;  /* 0x0000000000017941 */ /* 0x000fea0003800200 */
.L_x_16631:
        /* <DEDUP_REMOVED lines=13> */
.L_x_16636:
        /* <DEDUP_REMOVED lines=100> */
.L_x_16635:
[----:B------:R-:W-:Y:S05]  /*0e70*/  BSYNC.RECONVERGENT B1 ;  /* 0x0000000000017941 */ /* 0x000fea0003800200 */
.L_x_16634:
        /* <DEDUP_REMOVED lines=55> */
.L_x_16638:
[----:B------:R-:W-:Y:S05]  /*11f0*/  BSYNC.RECONVERGENT B1 ;  /* 0x0000000000017941 */ /* 0x000fea0003800200 */
.L_x_16637:
        /* <DEDUP_REMOVED lines=26> */
.L_x_16630:
[----:B------:R-:W-:Y:S05]  /*13a0*/  BSYNC.RECONVERGENT B0 ;  /* 0x0000000000007941 */ /* 0x000fea0003800200 */
.L_x_16629:
        /* <DEDUP_REMOVED lines=40> */
.L_x_16643:
[----:B------:R-:W1:Y:S01]  /*1630*/  LDS R13, [R4] ;  /* 0x00000000040d7984 */ /* 0x000e620000000800 */
[----:B------:R-:W-:-:S05]  /*1640*/  VIADD R11, R11, 0x1 ;  /* 0x000000010b0b7836 */ /* 0x000fca0000000000 */
[----:B------:R-:W-:Y:S01]  /*1650*/  ISETP.NE.AND P0, PT, R11, RZ, PT ;  /* 0x000000ff0b00720c */ /* 0x000fe20003f05270 */
[----:B-1----:R-:W-:-:S05]  /*1660*/  FMUL.FTZ R13, R13, R2 ;  /* 0x000000020d0d7220 */ /* 0x002fca0000410000 */
[----:B------:R1:W-:Y:S02]  /*1670*/  STS [R4], R13 ;  /* 0x0000000d04007388 */ /* 0x0003e40000000800 */
[----:B-1----:R-:W-:-:S05]  /*1680*/  IADD3 R4, PT, PT, R4, 0x200, RZ ;  /* 0x0000020004047810 */ /* 0x002fca0007ffe0ff */
[----:B------:R-:W-:Y:S05]  /*1690*/  @P0 BRA `(.L_x_16643) ;  /* 0xfffffffc00e40947 */ /* 0x000fea000383ffff */
.L_x_16642:
[----:B------:R-:W-:Y:S05]  /*16a0*/  BSYNC.RECONVERGENT B1 ;  /* 0x0000000000017941 */ /* 0x000fea0003800200 */
.L_x_16641:
        /* <DEDUP_REMOVED lines=13> */
.L_x_16646:
        /* <DEDUP_REMOVED lines=52> */
.L_x_16645:
[----:B------:R-:W-:Y:S05]  /*1ac0*/  BSYNC.RECONVERGENT B1 ;  /* 0x0000000000017941 */ /* 0x000fea0003800200 */
.L_x_16644:
        /* <DEDUP_REMOVED lines=31> */
.L_x_16648:
[----:B------:R-:W-:Y:S05]  /*1cc0*/  BSYNC.RECONVERGENT B1 ;  /* 0x0000000000017941 */ /* 0x000fea0003800200 */
.L_x_16647:
        /* <DEDUP_REMOVED lines=14> */
.L_x_16640:
[----:B------:R-:W-:Y:S05]  /*1db0*/  BSYNC.RECONVERGENT B0 ;  /* 0x0000000000007941 */ /* 0x000fea0003800200 */
.L_x_16639:
        /* <DEDUP_REMOVED lines=32> */
.L_x_16650:
[----:B------:R-:W-:Y:S05]  /*1fc0*/  BSYNC.RECONVERGENT B0 ;  /* 0x0000000000007941 */ /* 0x000fea0003800200 */
.L_x_16649:
        /* <DEDUP_REMOVED lines=31> */
.L_x_16652:
[----:B------:R-:W-:Y:S05]  /*21c0*/  BSYNC.RECONVERGENT B0 ;  /* 0x0000000000007941 */ /* 0x000fea0003800200 */
.L_x_16651:
        /* <DEDUP_REMOVED lines=22> */
.L_x_16654:
[----:B------:R-:W-:Y:S05]  /*2330*/  BSYNC.RECONVERGENT B0 ;  /* 0x0000000000007941 */ /* 0x000fea0003800200 */
.L_x_16653:
        /* <DEDUP_REMOVED lines=21> */
.L_x_16628:
[----:B------:R-:W-:Y:S01]  /*2490*/  HFMA2 R12, -RZ, RZ, 0, 9.5367431640625e-07 ;  /* 0x00000010ff0c7431 */ /* 0x000fe200000001ff */
[----:B------:R-:W-:Y:S02]  /*24a0*/  MOV R11, 0x1f ;  /* 0x0000001f000b7802 */ /* 0x000fe40000000f00 */
[----:B------:R-:W-:-:S07]  /*24b0*/  MOV R15, 0xffffffff ;  /* 0xffffffff000f7802 */ /* 0x000fce0000000f00 */
[----:B------:R-:W-:Y:S05]  /*24c0*/  WARPSYNC.COLLECTIVE R15, `(.L_x_16655) ;  /* 0x000000000f087348 */ /* 0x000fea0003c00000 */
[----:B------:R0:W1:Y:S02]  /*24d0*/  SHFL.BFLY P6, R14, R13, R12, R11 ;  /* 0x0c00000c0d0e7389 */ /* 0x00006400000c000b */
[----:B01----:R-:W-:Y:S05]  /*24e0*/  ENDCOLLECTIVE ;  /* 0x000000000000791b */ /* 0x003fea0003800000 */
.L_x_16655:
[----:B------:R-:W-:Y:S01]  /*24f0*/  HFMA2 R12, -RZ, RZ, 0, 4.76837158203125e-07 ;  /* 0x00000008ff0c7431 */ /* 0x000fe200000001ff */
[----:B------:R-:W-:-:S04]  /*2500*/  FMNMX.FTZ R0, R14, -3.40282346638528859812e+38, !PT ;  /* 0xff7fffff0e007809 */ /* 0x000fc80007810000 */
[----:B------:R-:W-:-:S07]  /*2510*/  MOV R13, R0 ;  /* 0x00000000000d7202 */ /* 0x000fce0000000f00 */
[----:B------:R-:W-:Y:S05]  /*2520*/  WARPSYNC.COLLECTIVE R15, `(.L_x_16656) ;  /* 0x000000000f087348 */ /* 0x000fea0003c00000 */
[----:B------:R0:W1:Y:S02]  /*2530*/  SHFL.BFLY P6, R14, R13, R12, R11 ;  /* 0x0c00000c0d0e7389 */ /* 0x00006400000c000b */
[----:B01----:R-:W-:Y:S05]  /*2540*/  ENDCOLLECTIVE ;  /* 0x000000000000791b */ /* 0x003fea0003800000 */
.L_x_16656:
[----:B------:R-:W-:Y:S01]  /*2550*/  HFMA2 R12, -RZ, RZ, 0, 2.384185791015625e-07 ;  /* 0x00000004ff0c7431 */ /* 0x000fe200000001ff */
[----:B------:R-:W-:-:S04]  /*2560*/  FMNMX.FTZ R2, R0, R14, !PT ;  /* 0x0000000e00027209 */ /* 0x000fc80007810000 */
[----:B------:R-:W-:-:S07]  /*2570*/  MOV R13, R2 ;  /* 0x00000002000d7202 */ /* 0x000fce0000000f00 */
[----:B------:R-:W-:Y:S05]  /*2580*/  WARPSYNC.COLLECTIVE R15, `(.L_x_16657) ;  /* 0x000000000f087348 */ /* 0x000fea0003c00000 */
[----:B------:R0:W1:Y:S02]  /*2590*/  SHFL.BFLY P6, R14, R13, R12, R11 ;  /* 0x0c00000c0d0e7389 */ /* 0x00006400000c000b */
[----:B01----:R-:W-:Y:S05]  /*25a0*/  ENDCOLLECTIVE ;  /* 0x000000000000791b */ /* 0x003fea0003800000 */
.L_x_16657:
[----:B------:R-:W-:Y:S05]  /*25b0*/  BRA `(.L_x_16658) ;  /* 0xffffffdc00987947 */ /* 0x000fea000383ffff */
.L_x_16659:
        /* <DEDUP_REMOVED lines=12> */
.L_x_27468:


//--------------------- .text._ZN4vllm25paged_attention_v2_kernelIfhLi80ELi8ELi128ELNS_18Fp8KVCacheDataTypeE1ELb0ELi512EEEvPfS2_PT_PKS3_PKT0_S9_ifPKiSB_iPKfiiiSD_SD_iiiii --------------------------
	.section	.text._ZN4vllm25paged_attention_v2_kernelIfhLi80ELi8ELi128ELNS_18Fp8KVCacheDataTypeE1ELb0ELi512EEEvPfS2_PT_PKS3_PKT0_S9_ifPKiSB_iPKfiiiSD_SD_iiiii,"ax",@progbits
	.align	128
        .global         _ZN4vllm25paged_attention_v2_kernelIfhLi80ELi8ELi128ELNS_18Fp8KVCacheDataTypeE1ELb0ELi512EEEvPfS2_PT_PKS3_PKT0_S9_ifPKiSB_iPKfiiiSD_SD_iiiii
        .type           _ZN4vllm25paged_attention_v2_kernelIfhLi80ELi8ELi128ELNS_18Fp8KVCacheDataTypeE1ELb0ELi512EEEvPfS2_PT_PKS3_PKT0_S9_ifPKiSB_iPKfiiiSD_SD_iiiii,@function
        .size           _ZN4vllm25paged_attention_v2_kernelIfhLi80ELi8ELi128ELNS_18Fp8KVCacheDataTypeE1ELb0ELi512EEEvPfS2_PT_PKS3_PKT0_S9_ifPKiSB_iPKfiiiSD_SD_iiiii,(.L_x_27469 - _ZN4vllm25paged_attention_v2_kernelIfhLi80ELi8ELi128ELNS_18Fp8KVCacheDataTypeE1ELb0ELi512EEEvPfS2_PT_PKS3_PKT0_S9_ifPKiSB_iPKfiiiSD_SD_iiiii)
        .other          _ZN4vllm25paged_attention_v2_kernelIfhLi80ELi8ELi128ELNS_18Fp8KVCacheDataTypeE1ELb0ELi512EEEvPfS2_PT_PKS3_PKT0_S9_ifPKiSB_iPKfiiiSD_SD_iiiii,@"STO_CUDA_ENTRY STV_DEFAULT"
_ZN4vllm25paged_attention_v2_kernelIfhLi80ELi8ELi128ELNS_18Fp8KVCacheDataTypeE1ELb0ELi512EEEvPfS2_PT_PKS3_PKT0_S9_ifPKiSB_iPKfiiiSD_SD_iiiii:
.text._ZN4vllm25paged_attention_v2_kernelIfhLi80ELi8ELi128ELNS_18Fp8KVCacheDataTypeE1ELb0ELi512EEEvPfS2_PT_PKS3_PKT0_S9_ifPKiSB_iPKfiiiSD_SD_iiiii:
        /* <DEDUP_REMOVED lines=52> */
.L_x_16661:
[----:B------:R-:W-:Y:S05]  /*0340*/  BSYNC.RECONVERGENT B6 ;  /* 0x0000000000067941 */ /* 0x000fea0003800200 */
.L_x_16660:
        /* <DEDUP_REMOVED lines=13> */
.L_x_16692:
        /* <DEDUP_REMOVED lines=40> */
.L_x_16667:
        /* <DEDUP_REMOVED lines=11> */
.L_x_16666:
[----:B------:R-:W-:Y:S05]  /*0750*/  BSYNC.RECONVERGENT B1 ;  /* 0x0000000000017941 */ /* 0x000fea0003800200 */
.L_x_16665:
        /* <DEDUP_REMOVED lines=13> */
.L_x_16670:
        /* <DEDUP_REMOVED lines=100> */
.L_x_16669:
[----:B------:R-:W-:Y:S05]  /*0e70*/  BSYNC.RECONVERGENT B1 ;  /* 0x0000000000017941 */ /* 0x000fea0003800200 */
.L_x_16668:
        /* <DEDUP_REMOVED lines=55> */
.L_x_16672:
[----:B------:R-:W-:Y:S05]  /*11f0*/  BSYNC.RECONVERGENT B1 ;  /* 0x0000000000017941 */ /* 0x000fea0003800200 */
.L_x_16671:
        /* <DEDUP_REMOVED lines=26> */
.L_x_16664:
[----:B------:R-:W-:Y:S05]  /*13a0*/  BSYNC.RECONVERGENT B0 ;  /* 0x0000000000007941 */ /* 0x000fea0003800200 */
.L_x_16663:
        /* <DEDUP_REMOVED lines=40> */
.L_x_16677:
[----:B------:R-:W1:Y:S01]  /*1630*/  LDS R13, [R4] ;  /* 0x00000000040d7984 */ /* 0x000e620000000800 */
[----:B------:R-:W-:-:S04]  /*1640*/  IADD3 R11, PT, PT, R11, 0x1, RZ ;  /* 0x000000010b0b7810 */ /* 0x000fc80007ffe0ff */
[----:B------:R-:W-:Y:S01]  /*1650*/  ISETP.NE.AND P0, PT, R11, RZ, PT ;  /* 0x000000ff0b00720c */ /* 0x000fe20003f05270 */
[----:B-1----:R-:W-:-:S05]  /*1660*/  FMUL.FTZ R13, R13, R2 ;  /* 0x000000020d0d7220 */ /* 0x002fca0000410000 */
[----:B------:R1:W-:Y:S02]  /*1670*/  STS [R4], R13 ;  /* 0x0000000d04007388 */ /* 0x0003e40000000800 */
[----:B-1----:R-:W-:-:S05]  /*1680*/  IADD3 R4, PT, PT, R4, 0x200, RZ ;  /* 0x0000020004047810 */ /* 0x002fca0007ffe0ff */
[----:B------:R-:W-:Y:S05]  /*1690*/  @P0 BRA `(.L_x_16677) ;  /* 0xfffffffc00e40947 */ /* 0x000fea000383ffff */
.L_x_16676:
[----:B------:R-:W-:Y:S05]  /*16a0*/  BSYNC.RECONVERGENT B1 ;  /* 0x0000000000017941 */ /* 0x000fea0003800200 */
.L_x_16675:
        /* <DEDUP_REMOVED lines=13> */
.L_x_16680:
        /* <DEDUP_REMOVED lines=52> */
.L_x_16679:
[----:B------:R-:W-:Y:S05]  /*1ac0*/  BSYNC.RECONVERGENT B1 ;  /* 0x0000000000017941 */ /* 0x000fea0003800200 */
.L_x_16678:
        /* <DEDUP_REMOVED lines=31> */
.L_x_16682:
[----:B------:R-:W-:Y:S05]  /*1cc0*/  BSYNC.RECONVERGENT B1 ;  /* 0x0000000000017941 */ /* 0x000fea0003800200 */
.L_x_16681:
        /* <DEDUP_REMOVED lines=14> */
.L_x_16674:
[----:B------:R-:W-:Y:S05]  /*1db0*/  BSYNC.RECONVERGENT B0 ;  /* 0x0000000000007941 */ /* 0x000fea0003800200 */
.L_x_16673:
        /* <DEDUP_REMOVED lines=32> */
.L_x_16684:
[----:B------:R-:W-:Y:S05]  /*1fc0*/  BSYNC.RECONVERGENT B0 ;  /* 0x0000000000007941 */ /* 0x000fea0003800200 */
.L_x_16683:
        /* <DEDUP_REMOVED lines=27> */
.L_x_16686:
[----:B------:R-:W-:Y:S05]  /*2180*/  BSYNC.RECONVERGENT B0 ;  /* 0x0000000000007941 */ /* 0x000fea0003800200 */
.L_x_16685:
        /* <DEDUP_REMOVED lines=19> */
.L_x_16688:
[----:B------:R-:W-:Y:S05]  /*22c0*/  BSYNC.RECONVERGENT B0 ;  /* 0x0000000000007941 */ /* 0x000fea0003800200 */
.L_x_16687:
        /* <DEDUP_REMOVED lines=20> */
.L_x_16662:
[----:B------:R-:W-:Y:S01]  /*2410*/  MOV R12, 0x10 ;  /* 0x00000010000c7802 */ /* 0x000fe20000000f00 */
[----:B------:R-:W-:Y:S01]  /*2420*/  HFMA2 R11, -RZ, RZ, 0, 1.847743988037109375e-06 ;  /* 0x0000001fff0b7431 */ /* 0x000fe200000001ff */
[----:B------:R-:W-:-:S07]  /*2430*/  MOV R15, 0xffffffff ;  /* 0xffffffff000f7802 */ /* 0x000fce0000000f00 */
[----:B------:R-:W-:Y:S05]  /*2440*/  WARPSYNC.COLLECTIVE R15, `(.L_x_16689) ;  /* 0x000000000f087348 */ /* 0x000fea0003c00000 */
[----:B------:R0:W1:Y:S02]  /*2450*/  SHFL.BFLY P6, R14, R13, R12, R11 ;  /* 0x0c00000c0d0e7389 */ /* 0x00006400000c000b */
[----:B01----:R-:W-:Y:S05]  /*2460*/  ENDCOLLECTIVE ;  /* 0x000000000000791b */ /* 0x003fea0003800000 */
.L_x_16689:
[----:B------:R-:W-:Y:S01]  /*2470*/  HFMA2 R12, -RZ, RZ, 0, 4.76837158203125e-07 ;  /* 0x00000008ff0c7431 */ /* 0x000fe200000001ff */
[----:B------:R-:W-:-:S04]  /*2480*/  FMNMX.FTZ R0, R14, -3.40282346638528859812e+38, !PT ;  /* 0xff7fffff0e007809 */ /* 0x000fc80007810000 */
[----:B------:R-:W-:-:S07]  /*2490*/  MOV R13, R0 ;  /* 0x00000000000d7202 */ /* 0x000fce0000000f00 */
[----:B------:R-:W-:Y:S05]  /*24a0*/  WARPSYNC.COLLECTIVE R15, `(.L_x_16690) ;  /* 0x000000000f087348 */ /* 0x000fea0003c00000 */
[----:B------:R0:W1:Y:S02]  /*24b0*/  SHFL.BFLY P6, R14, R13, R12, R11 ;  /* 0x0c00000c0d0e7389 */ /* 0x00006400000c000b */
[----:B01----:R-:W-:Y:S05]  /*24c0*/  ENDCOLLECTIVE ;  /* 0x000000000000791b */ /* 0x003fea0003800000 */
.L_x_16690:
[----:B------:R-:W-:Y:S01]  /*24d0*/  HFMA2 R12, -RZ, RZ, 0, 2.384185791015625e-07 ;  /* 0x00000004ff0c7431 */ /* 0x000fe200000001ff */
[----:B------:R-:W-:-:S04]  /*24e0*/  FMNMX.FTZ R2, R0, R14, !PT ;  /* 0x0000000e00027209 */ /* 0x000fc80007810000 */
[----:B------:R-:W-:-:S07]  /*24f0*/  MOV R13, R2 ;  /* 0x00000002000d7202 */ /* 0x000fce0000000f00 */
[----:B------:R-:W-:Y:S05]  /*2500*/  WARPSYNC.COLLECTIVE R15, `(.L_x_16691) ;  /* 0x000000000f087348 */ /* 0x000fea0003c00000 */
[----:B------:R0:W1:Y:S02]  /*2510*/  SHFL.BFLY P6, R14, R13, R12, R11 ;  /* 0x0c00000c0d0e7389 */ /* 0x00006400000c000b */
[----:B01----:R-:W-:Y:S05]  /*2520*/  ENDCOLLECTIVE ;  /* 0x000000000000791b */ /* 0x003fea0003800000 */
.L_x_16691:
[----:B------:R-:W-:Y:S05]  /*2530*/  BRA `(.L_x_16692) ;  /* 0xffffffdc00b87947 */ /* 0x000fea000383ffff */
.L_x_16693:
        /* <DEDUP_REMOVED lines=12> */
.L_x_27469:


//--------------------- .text._ZN4vllm25paged_attention_v2_kernelIfhLi64ELi8ELi128ELNS_18Fp8KVCacheDataTypeE1ELb0ELi512EEEvPfS2_PT_PKS3_PKT0_S9_ifPKiSB_iPKfiiiSD_SD_iiiii --------------------------
	.section	.text._ZN4vllm25paged_attention_v2_kernelIfhLi64ELi8ELi128ELNS_18Fp8KVCacheDataTypeE1ELb0ELi512EEEvPfS2_PT_PKS3_PKT0_S9_ifPKiSB_iPKfiiiSD_SD_iiiii,"ax",@progbits
	.align	128
        .global         _ZN4vllm25paged_attention_v2_kernelIfhLi64ELi8ELi128ELNS_18Fp8KVCacheDataTypeE1ELb0ELi512EEEvPfS2_PT_PKS3_PKT0_S9_ifPKiSB_iPKfiiiSD_SD_iiiii
        .type           _ZN4vllm25paged_attention_v2_kernelIfhLi64ELi8ELi128ELNS_18Fp8KVCacheDataTypeE1ELb0ELi512EEEvPfS2_PT_PKS3_PKT0_S9_ifPKiSB_iPKfiiiSD_SD_iiiii,@function
        .size           _ZN4vllm25paged_attention_v2_kernelIfhLi64ELi8ELi128ELNS_18Fp8KVCacheDataTypeE1ELb0ELi512EEEvPfS2_PT_PKS3_PKT0_S9_ifPKiSB_iPKfiiiSD_SD_iiiii,(.L_x_27470 - _ZN4vllm25paged_attention_v2_kernelIfhLi64ELi8ELi128ELNS_18Fp8KVCacheDataTypeE1ELb0ELi512EEEvPfS2_PT_PKS3_PKT0_S9_ifPKiSB_iPKfiiiSD_SD_iiiii)
        .other          _ZN4vllm25paged_attention_v2_kernelIfhLi64ELi8ELi128ELNS_18Fp8KVCacheDataTypeE1ELb0ELi512EEEvPfS2_PT_PKS3_PKT0_S9_ifPKiSB_iPKfiiiSD_SD_iiiii,@"STO_CUDA_ENTRY STV_DEFAULT"
_ZN4vllm25paged_attention_v2_kernelIfhLi64ELi8ELi128ELNS_18Fp8KVCacheDataTypeE1ELb0ELi512EEEvPfS2_PT_PKS3_PKT0_S9_ifPKiSB_iPKfiiiSD_SD_iiiii:
.text._ZN4vllm25paged_attention_v2_kernelIfhLi64ELi8ELi128ELNS_18Fp8KVCacheDataTypeE1ELb0ELi512EEEvPfS2_PT_PKS3_PKT0_S9_ifPKiSB_iPKfiiiSD_SD_iiiii:
        /* <DEDUP_REMOVED lines=52> */
.L_x_16695:
[----:B------:R-:W-:Y:S05]  /*0340*/  BSYNC.RECONVERGENT B6 ;  /* 0x0000000000067941 */ /* 0x000fea0003800200 */
.L_x_16694:
        /* <DEDUP_REMOVED lines=13> */
.L_x_16722:
        /* <DEDUP_REMOVED lines=40> */
.L_x_16701:
        /* <DEDUP_REMOVED lines=11> */
.L_x_16700:
[----:B------:R-:W-:Y:S05]  /*0750*/  BSYNC.RECONVERGENT B1 ;  /* 0x0000000000017941 */ /* 0x000fea0003800200 */
.L_x_16699:
        /* <DEDUP_REMOVED lines=13> */
.L_x_16704:
        /* <DEDUP_REMOVED lines=100> */
.L_x_16703:
[----:B------:R-:W-:Y:S05]  /*0e70*/  BSYNC.RECONVERGENT B1 ;  /* 0x0000000000017941 */ /* 0x000fea0003800200 */
.L_x_16702:
        /* <DEDUP_REMOVED lines=55> */
.L_x_16706:
[----:B------:R-:W-:Y:S05]  /*11f0*/  BSYNC.RECONVERGENT B1 ;  /* 0x0000000000017941 */ /* 0x000fea0003800200 */
.L_x_16705:
        /* <DEDUP_REMOVED lines=26> */
.L_x_16698:
[----:B------:R-:W-:Y:S05]  /*13a0*/  BSYNC.RECONVERGENT B0 ;  /* 0x0000000000007941 */ /* 0x000fea0003800200 */
.L_x_16697:
        /* <DEDUP_REMOVED lines=40> */
.L_x_16711:
[----:B------:R-:W1:Y:S01]  /*1630*/  LDS R13, [R4] ;  /* 0x00000000040d7984 */ /* 0x000e620000000800 */
[----:B------:R-:W-:-:S04]  /*1640*/  IADD3 R11, PT, PT, R11, 0x1, RZ ;  /* 0x000000010b0b7810 */ /* 0x000fc80007ffe0ff */
[----:B------:R-:W-:Y:S01]  /*1650*/  ISETP.NE.AND P0, PT, R11, RZ, PT ;  /* 0x000000ff0b00720c */ /* 0x000fe20003f05270 */
[----:B-1----:R-:W-:-:S05]  /*1660*/  FMUL.FTZ R13, R13, R2 ;  /* 0x000000020d0d7220 */ /* 0x002fca0000410000 */
[----:B------:R1:W-:Y:S02]  /*1670*/  STS [R4], R13 ;  /* 0x0000000d04007388 */ /* 0x0003e40000000800 */
[----:B-1----:R-:W-:-:S05]  /*1680*/  IADD3 R4, PT, PT, R4, 0x200, RZ ;  /* 0x0000020004047810 */ /* 0x002fca0007ffe0ff */
[----:B------:R-:W-:Y:S05]  /*1690*/  @P0 BRA `(.L_x_16711) ;  /* 0xfffffffc00e40947 */ /* 0x000fea000383ffff */
.L_x_16710:
[----:B------:R-:W-:Y:S05]  /*16a0*/  BSYNC.RECONVERGENT B1 ;  /* 0x0000000000017941 */ /* 0x000fea0003800200 */
.L_x_16709:
        /* <DEDUP_REMOVED lines=13> */
.L_x_16714:
        /* <DEDUP_REMOVED lines=52> */
.L_x_16713:
[----:B------:R-:W-:Y:S05]  /*1ac0*/  BSYNC.RECONVERGENT B1 ;  /* 0x0000000000017941 */ /* 0x000fea0003800200 */
.L_x_16712:
        /* <DEDUP_REMOVED lines=31> */
.L_x_16716:
[----:B------:R-:W-:Y:S05]  /*1cc0*/  BSYNC.RECONVERGENT B1 ;  /* 0x0000000000017941 */ /* 0x000fea0003800200 */
.L_x_16715:
        /* <DEDUP_REMOVED lines=14> */
.L_x_16708:
[----:B------:R-:W-:Y:S05]  /*1db0*/  BSYNC.RECONVERGENT B0 ;  /* 0x0000000000007941 */ /* 0x000fea0003800200 */
.L_x_16707:
        /* <DEDUP_REMOVED lines=30> */
.L_x_16718:
[----:B------:R-:W-:Y:S05]  /*1fa0*/  BSYNC.RECONVERGENT B0 ;  /* 0x0000000000007941 */ /* 0x000fea0003800200 */
.L_x_16717:
        /* <DEDUP_REMOVED lines=57> */
.L_x_16696:
[----:B------:R-:W-:Y:S01]  /*2340*/  IMAD.MOV.U32 R12, RZ, RZ, 0x10 ;  /* 0x00000010ff0c7424 */ /* 0x000fe200078e00ff */
[----:B------:R-:W-:Y:S02]  /*2350*/  MOV R11, 0x1f ;  /* 0x0000001f000b7802 */ /* 0x000fe40000000f00 */
[----:B------:R-:W-:-:S07]  /*2360*/  MOV R15, 0xffffffff ;  /* 0xffffffff000f7802 */ /* 0x000fce0000000f00 */
[----:B------:R-:W-:Y:S05]  /*2370*/  WARPSYNC.COLLECTIVE R15, `(.L_x_16719) ;  /* 0x000000000f087348 */ /* 0x000fea0003c00000 */
[----:B------:R0:W1:Y:S02]  /*2380*/  SHFL.BFLY P6, R14, R13, R12, R11 ;  /* 0x0c00000c0d0e7389 */ /* 0x00006400000c000b */
[----:B01----:R-:W-:Y:S05]  /*2390*/  ENDCOLLECTIVE ;  /* 0x000000000000791b */ /* 0x003fea0003800000 */
.L_x_16719:
[----:B------:R-:W-:Y:S01]  /*23a0*/  HFMA2 R12, -RZ, RZ, 0, 4.76837158203125e-07 ;  /* 0x00000008ff0c7431 */ /* 0x000fe200000001ff */
[----:B------:R-:W-:-:S04]  /*23b0*/  FMNMX.FTZ R0, R14, -3.40282346638528859812e+38, !PT ;  /* 0xff7fffff0e007809 */ /* 0x000fc80007810000 */
[----:B------:R-:W-:-:S07]  /*23c0*/  MOV R13, R0 ;  /* 0x00000000000d7202 */ /* 0x000fce0000000f00 */
[----:B------:R-:W-:Y:S05]  /*23d0*/  WARPSYNC.COLLECTIVE R15, `(.L_x_16720) ;  /* 0x000000000f087348 */ /* 0x000fea0003c00000 */
[----:B------:R0:W1:Y:S02]  /*23e0*/  SHFL.BFLY P6, R14, R13, R12, R11 ;  /* 0x0c00000c0d0e7389 */ /* 0x00006400000c000b */
[----:B01----:R-:W-:Y:S05]  /*23f0*/  ENDCOLLECTIVE ;  /* 0x000000000000791b */ /* 0x003fea0003800000 */
.L_x_16720:
[----:B------:R-:W-:Y:S01]  /*2400*/  HFMA2 R12, -RZ, RZ, 0, 2.384185791015625e-07 ;  /* 0x00000004ff0c7431 */ /* 0x000fe200000001ff */
[----:B------:R-:W-:-:S04]  /*2410*/  FMNMX.FTZ R2, R0, R14, !PT ;  /* 0x0000000e00027209 */ /* 0x000fc80007810000 */
[----:B------:R-:W-:-:S07]  /*2420*/  MOV R13, R2 ;  /* 0x00000002000d7202 */ /* 0x000fce0000000f00 */
[----:B------:R-:W-:Y:S05]  /*2430*/  WARPSYNC.COLLECTIVE R15, `(.L_x_16721) ;  /* 0x000000000f087348 */ /* 0x000fea0003c00000 */
[----:B------:R0:W1:Y:S02]  /*2440*/  SHFL.BFLY P6, R14, R13, R12, R11 ;  /* 0x0c00000c0d0e7389 */ /* 0x00006400000c000b */
[----:B01----:R-:W-:Y:S05]  /*2450*/  ENDCOLLECTIVE ;  /* 0x000000000000791b */ /* 0x003fea0003800000 */
.L_x_16721:
[----:B------:R-:W-:Y:S05]  /*2460*/  BRA `(.L_x_16722) ;  /* 0xffffffdc00ec7947 */ /* 0x000fea000383ffff */
.L_x_16723:
        /* <DEDUP_REMOVED lines=9> */
.L_x_27470:


//--------------------- .text._ZN4vllm25paged_attention_v2_kernelIfhLi32ELi8ELi128ELNS_18Fp8KVCacheDataTypeE1ELb0ELi512EEEvPfS2_PT_PKS3_PKT0_S9_ifPKiSB_iPKfiiiSD_SD_iiiii --------------------------
	.section	.text._ZN4vllm25paged_attention_v2_kernelIfhLi32ELi8ELi128ELNS_18Fp8KVCacheDataTypeE1ELb0ELi512EEEvPfS2_PT_PKS3_PKT0_S9_ifPKiSB_iPKfiiiSD_SD_iiiii,"ax",@progbits
	.align	128
        .global         _ZN4vllm25paged_attention_v2_kernelIfhLi32ELi8ELi128ELNS_18Fp8KVCacheDataTypeE1ELb0ELi512EEEvPfS2_PT_PKS3_PKT0_S9_ifPKiSB_iPKfiiiSD_SD_iiiii
        .type           _ZN4vllm25paged_attention_v2_kernelIfhLi32ELi8ELi128ELNS_18Fp8KVCacheDataTypeE1ELb0ELi512EEEvPfS2_PT_PKS3_PKT0_S9_ifPKiSB_iPKfiiiSD_SD_iiiii,@function
        .size           _ZN4vllm25paged_attention_v2_kernelIfhLi32ELi8ELi128ELNS_18Fp8KVCacheDataTypeE1ELb0ELi512EEEvPfS2_PT_PKS3_PKT0_S9_ifPKiSB_iPKfiiiSD_SD_iiiii,(.L_x_27471 - _ZN4vllm25paged_attention_v2_kernelIfhLi32ELi8ELi128ELNS_18Fp8KVCacheDataTypeE1ELb0ELi512EEEvPfS2_PT_PKS3_PKT0_S9_ifPKiSB_iPKfiiiSD_SD_iiiii)
        .other          _ZN4vllm25paged_attention_v2_kernelIfhLi32ELi8ELi128ELNS_18Fp8KVCacheDataTypeE1ELb0ELi512EEEvPfS2_PT_PKS3_PKT0_S9_ifPKiSB_iPKfiiiSD_SD_iiiii,@"STO_CUDA_ENTRY STV_DEFAULT"
_ZN4vllm25paged_attention_v2_kernelIfhLi32ELi8ELi128ELNS_18Fp8KVCacheDataTypeE1ELb0ELi512EEEvPfS2_PT_PKS3_PKT0_S9_ifPKiSB_iPKfiiiSD_SD_iiiii:
.text._ZN4vllm25paged_attention_v2_kernelIfhLi32ELi8ELi128ELNS_18Fp8KVCacheDataTypeE1ELb0ELi512EEEvPfS2_PT_PKS3_PKT0_S9_ifPKiSB_iPKfiiiSD_SD_iiiii:
        /* <DEDUP_REMOVED lines=52> */
.L_x_16725:
[----:B------:R-:W-:Y:S05]  /*0340*/  BSYNC.RECONVERGENT B6 ;  /* 0x0000000000067941 */ /* 0x000fea0003800200 */
.L_x_16724:
        /* <DEDUP_REMOVED lines=13> */
.L_x_16752:
        /* <DEDUP_REMOVED lines=40> */
.L_x_16731:
        /* <DEDUP_REMOVED lines=11> */
.L_x_16730:
[----:B------:R-:W-:Y:S05]  /*0750*/  BSYNC.RECONVERGENT B1 ;  /* 0x0000000000017941 */ /* 0x000fea0003800200 */
.L_x_16729:
        /* <DEDUP_REMOVED lines=13> */
.L_x_16734:
        /* <DEDUP_REMOVED lines=100> */
.L_x_16733:
[----:B------:R-:W-:Y:S05]  /*0e70*/  BSYNC.RECONVERGENT B1 ;  /* 0x0000000000017941 */ /* 0x000fea0003800200 */
.L_x_16732:
        /* <DEDUP_REMOVED lines=55> */
.L_x_16736:
[----:B------:R-:W-:Y:S05]  /*11f0*/  BSYNC.RECONVERGENT B1 ;  /* 0x0000000000017941 */ /* 0x000fea0003800200 */
.L_x_16735:
        /* <DEDUP_REMOVED lines=26> */
.L_x_16728:
[----:B------:R-:W-:Y:S05]  /*13a0*/  BSYNC.RECONVERGENT B0 ;  /* 0x0000000000007941 */ /* 0x000fea0003800200 */
.L_x_16727:
        /* <DEDUP_REMOVED lines=40> */
.L_x_16741:
[----:B------:R-:W1:Y:S01]  /*1630*/  LDS R11, [R6] ;  /* 0x00000000060b7984 */ /* 0x000e620000000800 */
[----:B------:R-:W-:-:S04]  /*1640*/  IADD3 R10, PT, PT, R10, 0x1, RZ ;  /* 0x000000010a0a7810 */ /* 0x000fc80007ffe0ff */
[----:B------:R-:W-:Y:S01]  /*1650*/  ISETP.NE.AND P0, PT, R10, RZ, PT ;  /* 0x000000ff0a00720c */ /* 0x000fe20003f05270 */
[----:B-1----:R-:W-:-:S05]  /*1660*/  FMUL.FTZ R11, R11, R4 ;  /* 0x000000040b0b7220 */ /* 0x002fca0000410000 */
[----:B------:R1:W-:Y:S02]  /*1670*/  STS [R6], R11 ;  /* 0x0000000b06007388 */ /* 0x0003e40000000800 */
[----:B-1----:R-:W-:-:S05]  /*1680*/  IADD3 R6, PT, PT, R6, 0x200, RZ ;  /* 0x0000020006067810 */ /* 0x002fca0007ffe0ff */
[----:B------:R-:W-:Y:S05]  /*1690*/  @P0 BRA `(.L_x_16741) ;  /* 0xfffffffc00e40947 */ /* 0x000fea000383ffff */
.L_x_16740:
[----:B------:R-:W-:Y:S05]  /*16a0*/  BSYNC.RECONVERGENT B1 ;  /* 0x0000000000017941 */ /* 0x000fea0003800200 */
.L_x_16739:
        /* <DEDUP_REMOVED lines=13> */
.L_x_16744:
        /* <DEDUP_REMOVED lines=52> */
.L_x_16743:
[----:B------:R-:W-:Y:S05]  /*1ac0*/  BSYNC.RECONVERGENT B1 ;  /* 0x0000000000017941 */ /* 0x000fea0003800200 */
.L_x_16742:
        /* <DEDUP_REMOVED lines=31> */
.L_x_16746:
[----:B------:R-:W-:Y:S05]  /*1cc0*/  BSYNC.RECONVERGENT B1 ;  /* 0x0000000000017941 */ /* 0x000fea0003800200 */
.L_x_16745:
        /* <DEDUP_REMOVED lines=14> */
.L_x_16738:
[----:B------:R-:W-:Y:S05]  /*1db0*/  BSYNC.RECONVERGENT B0 ;  /* 0x0000000000007941 */ /* 0x000fea0003800200 */
.L_x_16737:
        /* <DEDUP_REMOVED lines=33> */
.L_x_16748:
[----:B------:R-:W-:Y:S05]  /*1fd0*/  BSYNC.RECONVERGENT B0 ;  /* 0x0000000000007941 */ /* 0x000fea0003800200 */
.L_x_16747:
        /* <DEDUP_REMOVED lines=38> */
.L_x_16726:
[----:B------:R-:W-:Y:S02]  /*2240*/  HFMA2 R12, -RZ, RZ, 0, 9.5367431640625e-07 ;  /* 0x00000010ff0c7431 */ /* 0x000fe400000001ff */
[----:B------:R-:W-:Y:S01]  /*2250*/  IMAD.MOV.U32 R11, RZ, RZ, 0x1f ;  /* 0x0000001fff0b7424 */ /* 0x000fe200078e00ff */
[----:B------:R-:W-:-:S07]  /*2260*/  MOV R15, 0xffffffff ;  /* 0xffffffff000f7802 */ /* 0x000fce0000000f00 */
[----:B------:R-:W-:Y:S05]  /*2270*/  WARPSYNC.COLLECTIVE R15, `(.L_x_16749) ;  /* 0x000000000f087348 */ /* 0x000fea0003c00000 */
[----:B------:R0:W1:Y:S02]  /*2280*/  SHFL.BFLY P6, R14, R13, R12, R11 ;  /* 0x0c00000c0d0e7389 */ /* 0x00006400000c000b */
[----:B01----:R-:W-:Y:S05]  /*2290*/  ENDCOLLECTIVE ;  /* 0x000000000000791b */ /* 0x003fea0003800000 */
.L_x_16749:
[----:B------:R-:W-:Y:S01]  /*22a0*/  HFMA2 R12, -RZ, RZ, 0, 4.76837158203125e-07 ;  /* 0x00000008ff0c7431 */ /* 0x000fe200000001ff */
[----:B------:R-:W-:-:S04]  /*22b0*/  FMNMX.FTZ R0, R14, -3.40282346638528859812e+38, !PT ;  /* 0xff7fffff0e007809 */ /* 0x000fc80007810000 */
[----:B------:R-:W-:-:S07]  /*22c0*/  MOV R13, R0 ;  /* 0x00000000000d7202 */ /* 0x000fce0000000f00 */
[----:B------:R-:W-:Y:S05]  /*22d0*/  WARPSYNC.COLLECTIVE R15, `(.L_x_16750) ;  /* 0x000000000f087348 */ /* 0x000fea0003c00000 */
[----:B------:R0:W1:Y:S02]  /*22e0*/  SHFL.BFLY P6, R14, R13, R12, R11 ;  /* 0x0c00000c0d0e7389 */ /* 0x00006400000c000b */
[----:B01----:R-:W-:Y:S05]  /*22f0*/  ENDCOLLECTIVE ;  /* 0x000000000000791b */ /* 0x003fea0003800000 */
.L_x_16750:
[----:B------:R-:W-:Y:S01]  /*2300*/  HFMA2 R12, -RZ, RZ, 0, 2.384185791015625e-07 ;  /* 0x00000004ff0c7431 */ /* 0x000fe200000001ff */
[----:B------:R-:W-:-:S04]  /*2310*/  FMNMX.FTZ R2, R0, R14, !PT ;  /* 0x0000000e00027209 */ /* 0x000fc80007810000 */
[----:B------:R-:W-:-:S07]  /*2320*/  MOV R13, R2 ;  /* 0x00000002000d7202 */ /* 0x000fce0000000f00 */
[----:B------:R-:W-:Y:S05]  /*2330*/  WARPSYNC.COLLECTIVE R15, `(.L_x_16751) ;  /* 0x000000000f087348 */ /* 0x000fea0003c00000 */
[----:B------:R0:W1:Y:S02]  /*2340*/  SHFL.BFLY P6, R14, R13, R12, R11 ;  /* 0x0c00000c0d0e7389 */ /* 0x00006400000c000b */
[----:B01----:R-:W-:Y:S05]  /*2350*/  ENDCOLLECTIVE ;  /* 0x000000000000791b */ /* 0x003fea0003800000 */
.L_x_16751:
[----:B------:R-:W-:Y:S05]  /*2360*/  BRA `(.L_x_16752) ;  /* 0xffffffe0002c7947 */ /* 0x000fea000383ffff */
.L_x_16753:
        /* <DEDUP_REMOVED lines=9> */
.L_x_27471:


//--------------------- .text._ZN4vllm25paged_attention_v2_kernelIfhLi256ELi8ELi128ELNS_18Fp8KVCacheDataTypeE1ELb1ELi512EEEvPfS2_PT_PKS3_PKT0_S9_ifPKiSB_iPKfiiiSD_SD_iiiii --------------------------
	.section	.text._ZN4vllm25paged_attention_v2_kernelIfhLi256ELi8ELi128ELNS_18Fp8KVCacheDataTypeE1ELb1ELi512EEEvPfS2_PT_PKS3_PKT0_S9_ifPKiSB_iPKfiiiSD_SD_iiiii,"ax",@progbits
	.align	128
        .global         _ZN4vllm25paged_attention_v2_kernelIfhLi256ELi8ELi128ELNS_18Fp8KVCacheDataTypeE1ELb1ELi512EEEvPfS2_PT_PKS3_PKT0_S9_ifPKiSB_iPKfiiiSD_SD_iiiii
        .type           _ZN4vllm25paged_attention_v2_kernelIfhLi256ELi8ELi128ELNS_18Fp8KVCacheDataTypeE1ELb1ELi512EEEvPfS2_PT_PKS3_PKT0_S9_ifPKiSB_iPKfiiiSD_SD_iiiii,@function
        .size           _ZN4vllm25paged_attention_v2_kernelIfhLi256ELi8ELi128ELNS_18Fp8KVCacheDataTypeE1ELb1ELi512EEEvPfS2_PT_PKS3_PKT0_S9_ifPKiSB_iPKfiiiSD_SD_iiiii,(.L_x_27472 - _ZN4vllm25paged_attention_v2_kernelIfhLi256ELi8ELi128ELNS_18Fp8KVCacheDataTypeE1ELb1ELi512EEEvPfS2_PT_PKS3_PKT0_S9_ifPKiSB_iPKfiiiSD_SD_iiiii)
        .other          _ZN4vllm25paged_attention_v2_kernelIfhLi256ELi8ELi128ELNS_18Fp8KVCacheDataTypeE1ELb1ELi512EEEvPfS2_PT_PKS3_PKT0_S9_ifPKiSB_iPKfiiiSD_SD_iiiii,@"STO_CUDA_ENTRY STV_DEFAULT"
_ZN4vllm25paged_attention_v2_kernelIfhLi256ELi8ELi128ELNS_18Fp8KVCacheDataTypeE1ELb1ELi512EEEvPfS2_PT_PKS3_PKT0_S9_ifPKiSB_iPKfiiiSD_SD_iiiii:
.text._ZN4vllm25paged_attention_v2_kernelIfhLi256ELi8ELi128ELNS_18Fp8KVCacheDataTypeE1ELb1ELi512EEEvPfS2_PT_PKS3_PKT0_S9_ifPKiSB_iPKfiiiSD_SD_iiiii:
        /* <DEDUP_REMOVED lines=109> */
.L_x_16754:
        /* <DEDUP_REMOVED lines=26> */
.L_x_16758:
        /* <DEDUP_REMOVED lines=41> */
.L_x_16756:
[----:B------:R-:W-:Y:S05]  /*0b00*/  BSYNC.RECONVERGENT B6 ;  /* 0x0000000000067941 */ /* 0x000fea0003800200 */
.L_x_16755:
        /* <DEDUP_REMOVED lines=10> */
.L_x_16799:
        /* <DEDUP_REMOVED lines=41> */
.L_x_16764:
        /* <DEDUP_REMOVED lines=11> */
.L_x_16763:
[----:B------:R-:W-:Y:S05]  /*0ef0*/  BSYNC.RECONVERGENT B1 ;  /* 0x0000000000017941 */ /* 0x000fea0003800200 */
.L_x_16762:
        /* <DEDUP_REMOVED lines=12> */
.L_x_16767:
        /* <DEDUP_REMOVED lines=100> */
.L_x_16766:
[----:B------:R-:W-:Y:S05]  /*1600*/  BSYNC.RECONVERGENT B1 ;  /* 0x0000000000017941 */ /* 0x000fea0003800200 */
.L_x_16765:
        /* <DEDUP_REMOVED lines=55> */
.L_x_16769:
[----:B------:R-:W-:Y:S05]  /*1980*/  BSYNC.RECONVERGENT B1 ;  /* 0x0000000000017941 */ /* 0x000fea0003800200 */
.L_x_16768:
        /* <DEDUP_REMOVED lines=26> */
.L_x_16761:
[----:B------:R-:W-:Y:S05]  /*1b30*/  BSYNC.RECONVERGENT B0 ;  /* 0x0000000000007941 */ /* 0x000fea0003800200 */
.L_x_16760:
        /* <DEDUP_REMOVED lines=41> */
.L_x_16774:
[----:B------:R-:W1:Y:S01]  /*1dd0*/  LDS R15, [R13] ;  /* 0x000000000d0f7984 */ /* 0x000e620000000800 */
[----:B------:R-:W-:-:S04]  /*1de0*/  IADD3 R14, PT, PT, R14, 0x1, RZ ;  /* 0x000000010e0e7810 */ /* 0x000fc80007ffe0ff */
[----:B------:R-:W-:Y:S01]  /*1df0*/  ISETP.NE.AND P0, PT, R14, RZ, PT ;  /* 0x000000ff0e00720c */ /* 0x000fe20003f05270 */
[----:B-1----:R-:W-:-:S05]  /*1e00*/  FMUL.FTZ R20, R15, R6 ;  /* 0x000000060f147220 */ /* 0x002fca0000410000 */
[----:B------:R1:W-:Y:S02]  /*1e10*/  STS [R13], R20 ;  /* 0x000000140d007388 */ /* 0x0003e40000000800 */
[----:B-1----:R-:W-:-:S05]  /*1e20*/  VIADD R13, R13, 0x200 ;  /* 0x000002000d0d7836 */ /* 0x002fca0000000000 */
[----:B------:R-:W-:Y:S05]  /*1e30*/  @P0 BRA `(.L_x_16774) ;  /* 0xfffffffc00e40947 */ /* 0x000fea000383ffff */
.L_x_16773:
[----:B------:R-:W-:Y:S05]  /*1e40*/  BSYNC.RECONVERGENT B1 ;  /* 0x0000000000017941 */ /* 0x000fea0003800200 */
.L_x_16772:
        /* <DEDUP_REMOVED lines=12> */
.L_x_16777:
        /* <DEDUP_REMOVED lines=52> */
.L_x_16776:
[----:B------:R-:W-:Y:S05]  /*2250*/  BSYNC.RECONVERGENT B1 ;  /* 0x0000000000017941 */ /* 0x000fea0003800200 */
.L_x_16775:
        /* <DEDUP_REMOVED lines=31> */
.L_x_16779:
[----:B------:R-:W-:Y:S05]  /*2450*/  BSYNC.RECONVERGENT B1 ;  /* 0x0000000000017941 */ /* 0x000fea0003800200 */
.L_x_16778:
        /* <DEDUP_REMOVED lines=14> */
.L_x_16771:
[----:B------:R-:W-:Y:S05]  /*2540*/  BSYNC.RECONVERGENT B0 ;  /* 0x0000000000007941 */ /* 0x000fea0003800200 */
.L_x_16770:
        /* <DEDUP_REMOVED lines=18> */
.L_x_16781:
[----:B------:R-:W-:Y:S05]  /*2670*/  BSYNC.RECONVERGENT B0 ;  /* 0x0000000000007941 */ /* 0x000fea0003800200 */
.L_x_16780:
        /* <DEDUP_REMOVED lines=26> */
.L_x_16785:
        /* <DEDUP_REMOVED lines=34> */
.L_x_16784:
        /* <DEDUP_REMOVED lines=16> */
.L_x_16783:
[----:B------:R-:W-:Y:S05]  /*2b40*/  BSYNC.RECONVERGENT B6 ;  /* 0x0000000000067941 */ /* 0x000fea0003800200 */
.L_x_16782:
        /* <DEDUP_REMOVED lines=31> */
.L_x_16816:
        /* <DEDUP_REMOVED lines=32> */
.L_x_16788:
[----:B------:R-:W-:Y:S05]  /*2f40*/  BSYNC.RECONVERGENT B0 ;  /* 0x0000000000007941 */ /* 0x000fea0003800200 */
.L_x_16787:
        /* <DEDUP_REMOVED lines=45> */
.L_x_16790:
[----:B------:R-:W-:Y:S05]  /*3220*/  BSYNC.RECONVERGENT B0 ;  /* 0x0000000000007941 */ /* 0x000fea0003800200 */
.L_x_16789:
        /* <DEDUP_REMOVED lines=20> */
.L_x_16792:
[----:B------:R-:W-:Y:S05]  /*3370*/  BSYNC.RECONVERGENT B0 ;  /* 0x0000000000007941 */ /* 0x000fea0003800200 */
.L_x_16791:
        /* <DEDUP_REMOVED lines=35> */
.L_x_16794:
[----:B------:R-:W-:Y:S05]  /*35b0*/  BSYNC.RECONVERGENT B0 ;  /* 0x0000000000007941 */ /* 0x000fea0003800200 */
.L_x_16793:
        /* <DEDUP_REMOVED lines=30> */
.L_x_16757:
        /* <DEDUP_REMOVED lines=16> */
.L_x_16795:
[----:B------:R-:W-:Y:S05]  /*38a0*/  EXIT ;  /* 0x000000000000794d */ /* 0x000fea0003800000 */
.L_x_16759:
[----:B------:R-:W-:Y:S02]  /*38b0*/  IMAD.MOV.U32 R12, RZ, RZ, 0x10 ;  /* 0x00000010ff0c7424 */ /* 0x000fe400078e00ff */
[----:B------:R-:W-:Y:S01]  /*38c0*/  HFMA2 R11, -RZ, RZ, 0, 1.847743988037109375e-06 ;  /* 0x0000001fff0b7431 */ /* 0x000fe200000001ff */
[----:B------:R-:W-:-:S07]  /*38d0*/  MOV R15, 0xffffffff ;  /* 0xffffffff000f7802 */ /* 0x000fce0000000f00 */
[----:B------:R-:W-:Y:S05]  /*38e0*/  WARPSYNC.COLLECTIVE R15, `(.L_x_16796) ;  /* 0x000000000f087348 */ /* 0x000fea0003c00000 */
[----:B------:R0:W1:Y:S02]  /*38f0*/  SHFL.BFLY P6, R14, R13, R12, R11 ;  /* 0x0c00000c0d0e7389 */ /* 0x00006400000c000b */
[----:B01----:R-:W-:Y:S05]  /*3900*/  ENDCOLLECTIVE ;  /* 0x000000000000791b */ /* 0x003fea0003800000 */
.L_x_16796:
[----:B------:R-:W-:Y:S01]  /*3910*/  HFMA2 R12, -RZ, RZ, 0, 4.76837158203125e-07 ;  /* 0x00000008ff0c7431 */ /* 0x000fe200000001ff */
[----:B------:R-:W-:-:S05]  /*3920*/  FMNMX.FTZ R0, R14, -3.40282346638528859812e+38, !PT ;  /* 0xff7fffff0e007809 */ /* 0x000fca0007810000 */
[----:B------:R-:W-:-:S07]  /*3930*/  IMAD.MOV.U32 R13, RZ, RZ, R0 ;  /* 0x000000ffff0d7224 */ /* 0x000fce00078e0000 */
[----:B------:R-:W-:Y:S05]  /*3940*/  WARPSYNC.COLLECTIVE R15, `(.L_x_16797) ;  /* 0x000000000f087348 */ /* 0x000fea0003c00000 */
[----:B------:R0:W1:Y:S02]  /*3950*/  SHFL.BFLY P6, R14, R13, R12, R11 ;  /* 0x0c00000c0d0e7389 */ /* 0x00006400000c000b */
[----:B01----:R-:W-:Y:S05]  /*3960*/  ENDCOLLECTIVE ;  /* 0x000000000000791b */ /* 0x003fea0003800000 */
.L_x_16797:
[----:B------:R-:W-:Y:S01]  /*3970*/  IMAD.MOV.U32 R12, RZ, RZ, 0x4 ;  /* 0x00000004ff0c7424 */ /* 0x000fe200078e00ff */
[----:B------:R-:W-:-:S04]  /*3980*/  FMNMX.FTZ R2, R0, R14, !PT ;  /* 0x0000000e00027209 */ /* 0x000fc80007810000 */
[----:B------:R-:W-:-:S07]  /*3990*/  MOV R13, R2 ;  /* 0x00000002000d7202 */ /* 0x000fce0000000f00 */
[----:B------:R-:W-:Y:S05]  /*39a0*/  WARPSYNC.COLLECTIVE R15, `(.L_x_16798) ;  /* 0x000000000f087348 */ /* 0x000fea0003c00000 */
[----:B------:R0:W1:Y:S02]  /*39b0*/  SHFL.BFLY P6, R14, R13, R12, R11 ;  /* 0x0c00000c0d0e7389 */ /* 0x00006400000c000b */
[----:B01----:R-:W-:Y:S05]  /*39c0*/  ENDCOLLECTIVE ;  /* 0x000000000000791b */ /* 0x003fea0003800000 */
.L_x_16798:
[----:B------:R-:W-:Y:S05]  /*39d0*/  BRA `(.L_x_16799) ;  /* 0xffffffd000747947 */ /* 0x000fea000383ffff */
.L_x_16786:
[----:B---3--:R-:W-:Y:S01]  /*39e0*/  HFMA2 R13, -RZ, RZ, 0, 0 ;  /* 0x00000000ff0d7431 */ /* 0x008fe200000001ff */
[----:B--2---:R-:W-:Y:S01]  /*39f0*/  MOV R12, 0x1 ;  /* 0x00000001000c7802 */ /* 0x004fe20000000f00 */
[----:B------:R-:W-:Y:S01]  /*3a00*/  IMAD.MOV.U32 R11, RZ, RZ, 0x1f ;  /* 0x0000001fff0b7424 */ /* 0x000fe200078e00ff */
[----:B------:R-:W-:-:S07]  /*3a10*/  MOV R15, 0xffffffff ;  /* 0xffffffff000f7802 */ /* 0x000fce0000000f00 */
[----:B01----:R-:W-:Y:S05]  /*3a20*/  WARPSYNC.COLLECTIVE R15, `(.L_x_16800) ;  /* 0x000000000f087348 */ /* 0x003fea0003c00000 */
[----:B------:R2:W3:Y:S02]  /*3a30*/  SHFL.BFLY P6, R14, R13, R12, R11 ;  /* 0x0c00000c0d0e7389 */ /* 0x0004e400000c000b */
[----:B0123--:R-:W-:Y:S05]  /*3a40*/  ENDCOLLECTIVE ;  /* 0x000000000000791b */ /* 0x00ffea0003800000 */
.L_x_16800:
[----:B------:R-:W-:-:S07]  /*3a50*/  MOV R7, R14 ;  /* 0x0000000e00077202 */ /* 0x000fce0000000f00 */
[----:B------:R-:W-:Y:S05]  /*3a60*/  WARPSYNC.COLLECTIVE R15, `(.L_x_16801) ;  /* 0x000000000f087348 */ /* 0x000fea0003c00000 */
[----:B------:R0:W1:Y:S02]  /*3a70*/  SHFL.BFLY P6, R14, R13, R12, R11 ;  /* 0x0c00000c0d0e7389 */ /* 0x00006400000c000b */
[----:B01----:R-:W-:Y:S05]  /*3a80*/  ENDCOLLECTIVE ;  /* 0x000000000000791b */ /* 0x003fea0003800000 */
.L_x_16801:
[----:B------:R-:W-:Y:S01]  /*3a90*/  FADD.FTZ R7, RZ, R7 ;  /* 0x00000007ff077221 */ /* 0x000fe20000010000 */
[----:B------:R-:W-:-:S07]  /*3aa0*/  IMAD.MOV.U32 R8, RZ, RZ, R14 ;  /* 0x000000ffff087224 */ /* 0x000fce00078e000e */
[----:B------:R-:W-:Y:S05]  /*3ab0*/  WARPSYNC.COLLECTIVE R15, `(.L_x_16802) ;  /* 0x000000000f087348 */ /* 0x000fea0003c00000 */
[----:B------:R0:W1:Y:S02]  /*3ac0*/  SHFL.BFLY P6, R14, R13, R12, R11 ;  /* 0x0c00000c0d0e7389 */ /* 0x00006400000c000b */
[----:B01----:R-:W-:Y:S05]  /*3ad0*/  ENDCOLLECTIVE ;  /* 0x000000000000791b */ /* 0x003fea0003800000 */
.L_x_16802:
[----:B------:R-:W-:Y:S01]  /*3ae0*/  FADD.FTZ R8, RZ, R8 ;  /* 0x00000008ff087221 */ /* 0x000fe20000010000 */
[----:B------:R-:W-:-:S07]  /*3af0*/  MOV R25, R14 ;  /* 0x0000000e00197202 */ /* 0x000fce0000000f00 */
[----:B------:R-:W-:Y:S05]  /*3b00*/  WARPSYNC.COLLECTIVE R15, `(.L_x_16803) ;  /* 0x000000000f087348 */ /* 0x000fea0003c00000 */
[----:B------:R0:W1:Y:S02]  /*3b10*/  SHFL.BFLY P6, R14, R13, R12, R11 ;  /* 0x0c00000c0d0e7389 */ /* 0x00006400000c000b */
[----:B01----:R-:W-:Y:S05]  /*3b20*/  ENDCOLLECTIVE ;  /* 0x000000000000791b */ /* 0x003fea0003800000 */
.L_x_16803:
[----:B------:R-:W-:Y:S01]  /*3b30*/  FADD.FTZ R25, RZ, R25 ;  /* 0x00000019ff197221 */ /* 0x000fe20000010000 */
[----:B------:R-:W-:-:S07]  /*3b40*/  MOV R24, R14 ;  /* 0x0000000e00187202 */ /* 0x000fce0000000f00 */
[----:B------:R-:W-:Y:S05]  /*3b50*/  WARPSYNC.COLLECTIVE R15, `(.L_x_16804) ;  /* 0x000000000f087348 */ /* 0x000fea0003c00000 */
[----:B------:R0:W1:Y:S02]  /*3b60*/  SHFL.BFLY P6, R14, R13, R12, R11 ;  /* 0x0c00000c0d0e7389 */ /* 0x00006400000c000b */
[----:B01----:R-:W-:Y:S05]  /*3b70*/  ENDCOLLECTIVE ;  /* 0x000000000000791b */ /* 0x003fea0003800000 */
.L_x_16804:
[----:B------:R-:W-:Y:S01]  /*3b80*/  FADD.FTZ R24, RZ, R24 ;  /* 0x00000018ff187221 */ /* 0x000fe20000010000 */
[----:B------:R-:W-:-:S07]  /*3b90*/  MOV R10, R14 ;  /* 0x0000000e000a7202 */ /* 0x000fce0000000f00 */
[----:B------:R-:W-:Y:S05]  /*3ba0*/  WARPSYNC.COLLECTIVE R15, `(.L_x_16805) ;  /* 0x000000000f087348 */ /* 0x000fea0003c00000 */
[----:B------:R0:W1:Y:S02]  /*3bb0*/  SHFL.BFLY P6, R14, R13, R12, R11 ;  /* 0x0c00000c0d0e7389 */ /* 0x00006400000c000b */
[----:B01----:R-:W-:Y:S05]  /*3bc0*/  ENDCOLLECTIVE ;  /* 0x000000000000791b */ /* 0x003fea0003800000 */
.L_x_16805:
[----:B------:R-:W-:Y:S01]  /*3bd0*/  FADD.FTZ R10, RZ, R10 ;  /* 0x0000000aff0a7221 */ /* 0x000fe20000010000 */
[----:B------:R-:W-:-:S07]  /*3be0*/  IMAD.MOV.U32 R20, RZ, RZ, R14 ;  /* 0x000000ffff147224 */ /* 0x000fce00078e000e */
[----:B------:R-:W-:Y:S05]  /*3bf0*/  WARPSYNC.COLLECTIVE R15, `(.L_x_16806) ;  /* 0x000000000f087348 */ /* 0x000fea0003c00000 */
[----:B------:R0:W1:Y:S02]  /*3c00*/  SHFL.BFLY P6, R14, R13, R12, R11 ;  /* 0x0c00000c0d0e7389 */ /* 0x00006400000c000b */
[----:B01----:R-:W-:Y:S05]  /*3c10*/  ENDCOLLECTIVE ;  /* 0x000000000000791b */ /* 0x003fea0003800000 */
.L_x_16806:
[----:B------:R-:W-:Y:S01]  /*3c20*/  FADD.FTZ R20, RZ, R20 ;  /* 0x00000014ff147221 */ /* 0x000fe20000010000 */
[----:B------:R-:W-:-:S07]  /*3c30*/  MOV R21, R14 ;  /* 0x0000000e00157202 */ /* 0x000fce0000000f00 */
[----:B------:R-:W-:Y:S05]  /*3c40*/  WARPSYNC.COLLECTIVE R15, `(.L_x_16807) ;  /* 0x000000000f087348 */ /* 0x000fea0003c00000 */
[----:B------:R0:W1:Y:S02]  /*3c50*/  SHFL.BFLY P6, R14, R13, R12, R11 ;  /* 0x0c00000c0d0e7389 */ /* 0x00006400000c000b */
[----:B01----:R-:W-:Y:S05]  /*3c60*/  ENDCOLLECTIVE ;  /* 0x000000000000791b */ /* 0x003fea0003800000 */
.L_x_16807:
[----:B------:R-:W-:Y:S01]  /*3c70*/  FADD.FTZ R21, RZ, R21 ;  /* 0x00000015ff157221 */ /* 0x000fe20000010000 */
[----:B------:R-:W-:-:S07]  /*3c80*/  MOV R23, R14 ;  /* 0x0000000e00177202 */ /* 0x000fce0000000f00 */
[----:B------:R-:W-:Y:S05]  /*3c90*/  WARPSYNC.COLLECTIVE R15, `(.L_x_16808) ;  /* 0x000000000f087348 */ /* 0x000fea0003c00000 */
[----:B------:R0:W1:Y:S02]  /*3ca0*/  SHFL.BFLY P6, R14, R13, R12, R11 ;  /* 0x0c00000c0d0e7389 */ /* 0x00006400000c000b */
[----:B01----:R-:W-:Y:S05]  /*3cb0*/  ENDCOLLECTIVE ;  /* 0x000000000000791b */ /* 0x003fea0003800000 */
.L_x_16808:
[----:B------:R-:W-:Y:S01]  /*3cc0*/  FADD.FTZ R23, RZ, R23 ;  /* 0x00000017ff177221 */ /* 0x000fe20000010000 */
[----:B------:R-:W-:-:S07]  /*3cd0*/  MOV R0, R14 ;  /* 0x0000000e00007202 */ /* 0x000fce0000000f00 */
[----:B------:R-:W-:Y:S05]  /*3ce0*/  WARPSYNC.COLLECTIVE R15, `(.L_x_16809) ;  /* 0x000000000f087348 */ /* 0x000fea0003c00000 */
[----:B------:R0:W1:Y:S02]  /*3cf0*/  SHFL.BFLY P6, R14, R13, R12, R11 ;  /* 0x0c00000c0d0e7389 */ /* 0x00006400000c000b */
[----:B01----:R-:W-:Y:S05]  /*3d00*/  ENDCOLLECTIVE ;  /* 0x000000000000791b */ /* 0x003fea0003800000 */
.L_x_16809:
[----:B------:R-:W-:Y:S01]  /*3d10*/  FADD.FTZ R0, RZ, R0 ;  /* 0x00000000ff007221 */ /* 0x000fe20000010000 */
[----:B------:R-:W-:-:S07]  /*3d20*/  IMAD.MOV.U32 R2, RZ, RZ, R14 ;  /* 0x000000ffff027224 */ /* 0x000fce00078e000e */
[----:B------:R-:W-:Y:S05]  /*3d30*/  WARPSYNC.COLLECTIVE R15, `(.L_x_16810) ;  /* 0x000000000f087348 */ /* 0x000fea0003c00000 */
[----:B------:R0:W1:Y:S02]  /*3d40*/  SHFL.BFLY P6, R14, R13, R12, R11 ;  /* 0x0c00000c0d0e7389 */ /* 0x00006400000c000b */
[----:B01----:R-:W-:Y:S05]  /*3d50*/  ENDCOLLECTIVE ;  /* 0x000000000000791b */ /* 0x003fea0003800000 */
.L_x_16810:
[----:B------:R-:W-:Y:S01]  /*3d60*/  FADD.FTZ R2, RZ, R2 ;  /* 0x00000002ff027221 */ /* 0x000fe20000010000 */
[----:B------:R-:W-:-:S07]  /*3d70*/  MOV R3, R14 ;  /* 0x0000000e00037202 */ /* 0x000fce0000000f00 */
[----:B------:R-:W-:Y:S05]  /*3d80*/  WARPSYNC.COLLECTIVE R15, `(.L_x_16811) ;  /* 0x000000000f087348 */ /* 0x000fea0003c00000 */
[----:B------:R0:W1:Y:S02]  /*3d90*/  SHFL.BFLY P6, R14, R13, R12, R11 ;  /* 0x0c00000c0d0e7389 */ /* 0x00006400000c000b */
[----:B01----:R-:W-:Y:S05]  /*3da0*/  ENDCOLLECTIVE ;  /* 0x000000000000791b */ /* 0x003fea0003800000 */
.L_x_16811:
[----:B------:R-:W-:Y:S01]  /*3db0*/  FADD.FTZ R3, RZ, R3 ;  /* 0x00000003ff037221 */ /* 0x000fe20000010000 */
[----:B------:R-:W-:-:S07]  /*3dc0*/  MOV R4, R14 ;  /* 0x0000000e00047202 */ /* 0x000fce0000000f00 */
[----:B------:R-:W-:Y:S05]  /*3dd0*/  WARPSYNC.COLLECTIVE R15, `(.L_x_16812) ;  /* 0x000000000f087348 */ /* 0x000fea0003c00000 */
[----:B------:R0:W1:Y:S02]  /*3de0*/  SHFL.BFLY P6, R14, R13, R12, R11 ;  /* 0x0c00000c0d0e7389 */ /* 0x00006400000c000b */
[----:B01----:R-:W-:Y:S05]  /*3df0*/  ENDCOLLECTIVE ;  /* 0x000000000000791b */ /* 0x003fea0003800000 */
.L_x_16812:
[----:B------:R-:W-:Y:S01]  /*3e00*/  FADD.FTZ R4, RZ, R4 ;  /* 0x00000004ff047221 */ /* 0x000fe20000010000 */
[----:B------:R-:W-:-:S07]  /*3e10*/  MOV R5, R14 ;  /* 0x0000000e00057202 */ /* 0x000fce0000000f00 */
[----:B------:R-:W-:Y:S05]  /*3e20*/  WARPSYNC.COLLECTIVE R15, `(.L_x_16813) ;  /* 0x000000000f087348 */ /* 0x000fea0003c00000 */
[----:B------:R0:W1:Y:S02]  /*3e30*/  SHFL.BFLY P6, R14, R13, R12, R11 ;  /* 0x0c00000c0d0e7389 */ /* 0x00006400000c000b */
[----:B01----:R-:W-:Y:S05]  /*3e40*/  ENDCOLLECTIVE ;  /* 0x000000000000791b */ /* 0x003fea0003800000 */
.L_x_16813:
[----:B------:R-:W-:Y:S01]  /*3e50*/  FADD.FTZ R5, RZ, R5 ;  /* 0x00000005ff057221 */ /* 0x000fe20000010000 */
[----:B------:R-:W-:-:S07]  /*3e60*/  IMAD.MOV.U32 R6, RZ, RZ, R14 ;  /* 0x000000ffff067224 */ /* 0x000fce00078e000e */
[----:B------:R-:W-:Y:S05]  /*3e70*/  WARPSYNC.COLLECTIVE R15, `(.L_x_16814) ;  /* 0x000000000f087348 */ /* 0x000fea0003c00000 */
[----:B------:R0:W1:Y:S02]  /*3e80*/  SHFL.BFLY P6, R14, R13, R12, R11 ;  /* 0x0c00000c0d0e7389 */ /* 0x00006400000c000b */
[----:B01----:R-:W-:Y:S05]  /*3e90*/  ENDCOLLECTIVE ;  /* 0x000000000000791b */ /* 0x003fea0003800000 */
.L_x_16814:
[----:B------:R-:W-:Y:S01]  /*3ea0*/  FADD.FTZ R6, RZ, R6 ;  /* 0x00000006ff067221 */ /* 0x000fe20000010000 */
[----:B------:R-:W-:-:S07]  /*3eb0*/  MOV R9, R14 ;  /* 0x0000000e00097202 */ /* 0x000fce0000000f00 */
[----:B------:R-:W-:Y:S05]  /*3ec0*/  WARPSYNC.COLLECTIVE R15, `(.L_x_16815) ;  /* 0x000000000f087348 */ /* 0x000fea0003c00000 */
[----:B------:R0:W1:Y:S02]  /*3ed0*/  SHFL.BFLY P6, R14, R13, R12, R11 ;  /* 0x0c00000c0d0e7389 */ /* 0x00006400000c000b */
[----:B01----:R-:W-:Y:S05]  /*3ee0*/  ENDCOLLECTIVE ;  /* 0x000000000000791b */ /* 0x003fea0003800000 */
.L_x_16815:
[----:B------:R-:W-:Y:S01]  /*3ef0*/  FADD.FTZ R9, RZ, R9 ;  /* 0x00000009ff097221 */ /* 0x000fe20000010000 */
[----:B------:R-:W-:Y:S02]  /*3f00*/  MOV R11, R4 ;  /* 0x00000004000b7202 */ /* 0x000fe40000000f00 */
[----:B------:R-:W-:Y:S01]  /*3f10*/  MOV R13, R5 ;  /* 0x00000005000d7202 */ /* 0x000fe20000000f00 */
[----:B------:R-:W-:Y:S06]  /*3f20*/  BRA `(.L_x_16816) ;  /* 0xffffffec00847947 */ /* 0x000fec000383ffff */
.L_x_16817:
        /* <DEDUP_REMOVED lines=13> */
.L_x_27472:


//--------------------- .text._ZN4vllm25paged_attention_v2_kernelIfhLi192ELi8ELi128ELNS_18Fp8KVCacheDataTypeE1ELb1ELi512EEEvPfS2_PT_PKS3_PKT0_S9_ifPKiSB_iPKfiiiSD_SD_iiiii --------------------------
	.section	.text._ZN4vllm25paged_attention_v2_kernelIfhLi192ELi8ELi128ELNS_18Fp8KVCacheDataTypeE1ELb1ELi512EEEvPfS2_PT_PKS3_PKT0_S9_ifPKiSB_iPKfiiiSD_SD_iiiii,"ax",@progbits
	.align	128
        .global         _ZN4vllm25paged_attention_v2_kernelIfhLi192ELi8ELi128ELNS_18Fp8KVCacheDataTypeE1ELb1ELi512EEEvPfS2_PT_PKS3_PKT0_S9_ifPKiSB_iPKfiiiSD_SD_iiiii
        .type           _ZN4vllm25paged_attention_v2_kernelIfhLi192ELi8ELi128ELNS_18Fp8KVCacheDataTypeE1ELb1ELi512EEEvPfS2_PT_PKS3_PKT0_S9_ifPKiSB_iPKfiiiSD_SD_iiiii,@function
        .size           _ZN4vllm25paged_attention_v2_kernelIfhLi192ELi8ELi128ELNS_18Fp8KVCacheDataTypeE1ELb1ELi512EEEvPfS2_PT_PKS3_PKT0_S9_ifPKiSB_iPKfiiiSD_SD_iiiii,(.L_x_27473 - _ZN4vllm25paged_attention_v2_kernelIfhLi192ELi8ELi128ELNS_18Fp8KVCacheDataTypeE1ELb1ELi512EEEvPfS2_PT_PKS3_PKT0_S9_ifPKiSB_iPKfiiiSD_SD_iiiii)
        .other          _ZN4vllm25paged_attention_v2_kernelIfhLi192ELi8ELi128ELNS_18Fp8KVCacheDataTypeE1ELb1ELi512EEEvPfS2_PT_PKS3_PKT0_S9_ifPKiSB_iPKfiiiSD_SD_iiiii,@"STO_CUDA_ENTRY STV_DEFAULT"
_ZN4vllm25paged_attention_v2_kernelIfhLi192ELi8ELi128ELNS_18Fp8KVCacheDataTypeE1ELb1ELi512EEEvPfS2_PT_PKS3_PKT0_S9_ifPKiSB_iPKfiiiSD_SD_iiiii:
.text._ZN4vllm25paged_attention_v2_kernelIfhLi192ELi8ELi128ELNS_18Fp8KVCacheDataTypeE1ELb1ELi512EEEvPfS2_PT_PKS3_PKT0_S9_ifPKiSB_iPKfiiiSD_SD_iiiii:
        /* <DEDUP_REMOVED lines=109> */
.L_x_16818:
        /* <DEDUP_REMOVED lines=26> */
.L_x_16822:
        /* <DEDUP_REMOVED lines=41> */
.L_x_16820:
[----:B------:R-:W-:Y:S05]  /*0b00*/  BSYNC.RECONVERGENT B6 ;  /* 0x0000000000067941 */ /* 0x000fea0003800200 */
.L_x_16819:
        /* <DEDUP_REMOVED lines=10> */
.L_x_16863:
        /* <DEDUP_REMOVED lines=41> */
.L_x_16828:
        /* <DEDUP_REMOVED lines=11> */
.L_x_16827:
[----:B------:R-:W-:Y:S05]  /*0ef0*/  BSYNC.RECONVERGENT B1 ;  /* 0x0000000000017941 */ /* 0x000fea0003800200 */
.L_x_16826:
        /* <DEDUP_REMOVED lines=12> */
.L_x_16831:
        /* <DEDUP_REMOVED lines=100> */
.L_x_16830:
[----:B------:R-:W-:Y:S05]  /*1600*/  BSYNC.RECONVERGENT B1 ;  /* 0x0000000000017941 */ /* 0x000fea0003800200 */
.L_x_16829:
        /* <DEDUP_REMOVED lines=55> */
.L_x_16833:
[----:B------:R-:W-:Y:S05]  /*1980*/  BSYNC.RECONVERGENT B1 ;  /* 0x0000000000017941 */ /* 0x000fea0003800200 */
.L_x_16832:
        /* <DEDUP_REMOVED lines=26> */
.L_x_16825:
[----:B------:R-:W-:Y:S05]  /*1b30*/  BSYNC.RECONVERGENT B0 ;  /* 0x0000000000007941 */ /* 0x000fea0003800200 */
.L_x_16824:
        /* <DEDUP_REMOVED lines=41> */
.L_x_16838:
[----:B------:R-:W1:Y:S01]  /*1dd0*/  LDS R15, [R13] ;  /* 0x000000000d0f7984 */ /* 0x000e620000000800 */
[----:B------:R-:W-:-:S05]  /*1de0*/  VIADD R14, R14, 0x1 ;  /* 0x000000010e0e7836 */ /* 0x000fca0000000000 */
[----:B------:R-:W-:Y:S01]  /*1df0*/  ISETP.NE.AND P0, PT, R14, RZ, PT ;  /* 0x000000ff0e00720c */ /* 0x000fe20003f05270 */
[----:B-1----:R-:W-:-:S05]  /*1e00*/  FMUL.FTZ R20, R15, R6 ;  /* 0x000000060f147220 */ /* 0x002fca0000410000 */
[----:B------:R1:W-:Y:S02]  /*1e10*/  STS [R13], R20 ;  /* 0x000000140d007388 */ /* 0x0003e40000000800 */
[----:B-1----:R-:W-:-:S05]  /*1e20*/  IADD3 R13, PT, PT, R13, 0x200, RZ ;  /* 0x000002000d0d7810 */ /* 0x002fca0007ffe0ff */
[----:B------:R-:W-:Y:S05]  /*1e30*/  @P0 BRA `(.L_x_16838) ;  /* 0xfffffffc00e40947 */ /* 0x000fea000383ffff */
.L_x_16837:
[----:B------:R-:W-:Y:S05]  /*1e40*/  BSYNC.RECONVERGENT B1 ;  /* 0x0000000000017941 */ /* 0x000fea0003800200 */
.L_x_16836:
        /* <DEDUP_REMOVED lines=12> */
.L_x_16841:
        /* <DEDUP_REMOVED lines=52> */
.L_x_16840:
[----:B------:R-:W-:Y:S05]  /*2250*/  BSYNC.RECONVERGENT B1 ;  /* 0x0000000000017941 */ /* 0x000fea0003800200 */
.L_x_16839:
        /* <DEDUP_REMOVED lines=31> */
.L_x_16843:
[----:B------:R-:W-:Y:S05]  /*2450*/  BSYNC.RECONVERGENT B1 ;  /* 0x0000000000017941 */ /* 0x000fea0003800200 */
.L_x_16842:
        /* <DEDUP_REMOVED lines=14> */
.L_x_16835:
[----:B------:R-:W-:Y:S05]  /*2540*/  BSYNC.RECONVERGENT B0 ;  /* 0x0000000000007941 */ /* 0x000fea0003800200 */
.L_x_16834:
        /* <DEDUP_REMOVED lines=18> */
.L_x_16845:
[----:B------:R-:W-:Y:S05]  /*2670*/  BSYNC.RECONVERGENT B0 ;  /* 0x0000000000007941 */ /* 0x000fea0003800200 */
.L_x_16844:
        /* <DEDUP_REMOVED lines=26> */
.L_x_16849:
        /* <DEDUP_REMOVED lines=34> */
.L_x_16848:
        /* <DEDUP_REMOVED lines=16> */
.L_x_16847:
[----:B------:R-:W-:Y:S05]  /*2b40*/  BSYNC.RECONVERGENT B6 ;  /* 0x0000000000067941 */ /* 0x000fea0003800200 */
.L_x_16846:
        /* <DEDUP_REMOVED lines=23> */
.L_x_16876:
        /* <DEDUP_REMOVED lines=33> */
.L_x_16852:
[----:B------:R-:W-:Y:S05]  /*2ed0*/  BSYNC.RECONVERGENT B0 ;  /* 0x0000000000007941 */ /* 0x000fea0003800200 */
.L_x_16851:
        /* <DEDUP_REMOVED lines=27> */
.L_x_16854:
[----:B------:R-:W-:Y:S05]  /*3090*/  BSYNC.RECONVERGENT B0 ;  /* 0x0000000000007941 */ /* 0x000fea0003800200 */
.L_x_16853:
        /* <DEDUP_REMOVED lines=15> */
.L_x_16856:
[----:B------:R-:W-:Y:S05]  /*3190*/  BSYNC.RECONVERGENT B0 ;  /* 0x0000000000007941 */ /* 0x000fea0003800200 */
.L_x_16855:
        /* <DEDUP_REMOVED lines=27> */
.L_x_16858:
[----:B------:R-:W-:Y:S05]  /*3350*/  BSYNC.RECONVERGENT B0 ;  /* 0x0000000000007941 */ /* 0x000fea0003800200 */
.L_x_16857:
        /* <DEDUP_REMOVED lines=26> */
.L_x_16821:
        /* <DEDUP_REMOVED lines=16> */
.L_x_16859:
[----:B------:R-:W-:Y:S05]  /*3600*/  EXIT ;  /* 0x000000000000794d */ /* 0x000fea0003800000 */
.L_x_16823:
[----:B------:R-:W-:Y:S02]  /*3610*/  HFMA2 R12, -RZ, RZ, 0, 9.5367431640625e-07 ;  /* 0x00000010ff0c7431 */ /* 0x000fe400000001ff */
[----:B------:R-:W-:Y:S01]  /*3620*/  IMAD.MOV.U32 R11, RZ, RZ, 0x1f ;  /* 0x0000001fff0b7424 */ /* 0x000fe200078e00ff */
[----:B------:R-:W-:-:S07]  /*3630*/  MOV R15, 0xffffffff ;  /* 0xffffffff000f7802 */ /* 0x000fce0000000f00 */
[----:B------:R-:W-:Y:S05]  /*3640*/  WARPSYNC.COLLECTIVE R15, `(.L_x_16860) ;  /* 0x000000000f087348 */ /* 0x000fea0003c00000 */
[----:B------:R0:W1:Y:S02]  /*3650*/  SHFL.BFLY P6, R14, R13, R12, R11 ;  /* 0x0c00000c0d0e7389 */ /* 0x00006400000c000b */
[----:B01----:R-:W-:Y:S05]  /*3660*/  ENDCOLLECTIVE ;  /* 0x000000000000791b */ /* 0x003fea0003800000 */
.L_x_16860:
[----:B------:R-:W-:Y:S01]  /*3670*/  IMAD.MOV.U32 R12, RZ, RZ, 0x8 ;  /* 0x00000008ff0c7424 */ /* 0x000fe200078e00ff */
[----:B------:R-:W-:-:S04]  /*3680*/  FMNMX.FTZ R0, R14, -3.40282346638528859812e+38, !PT ;  /* 0xff7fffff0e007809 */ /* 0x000fc80007810000 */
[----:B------:R-:W-:-:S07]  /*3690*/  MOV R13, R0 ;  /* 0x00000000000d7202 */ /* 0x000fce0000000f00 */
[----:B------:R-:W-:Y:S05]  /*36a0*/  WARPSYNC.COLLECTIVE R15, `(.L_x_16861) ;  /* 0x000000000f087348 */ /* 0x000fea0003c00000 */
[----:B------:R0:W1:Y:S02]  /*36b0*/  SHFL.BFLY P6, R14, R13, R12, R11 ;  /* 0x0c00000c0d0e7389 */ /* 0x00006400000c000b */
[----:B01----:R-:W-:Y:S05]  /*36c0*/  ENDCOLLECTIVE ;  /* 0x000000000000791b */ /* 0x003fea0003800000 */
.L_x_16861:
[----:B------:R-:W-:Y:S01]  /*36d0*/  HFMA2 R12, -RZ, RZ, 0, 2.384185791015625e-07 ;  /* 0x00000004ff0c7431 */ /* 0x000fe200000001ff */
[----:B------:R-:W-:-:S04]  /*36e0*/  FMNMX.FTZ R2, R0, R14, !PT ;  /* 0x0000000e00027209 */ /* 0x000fc80007810000 */
[----:B------:R-:W-:-:S07]  /*36f0*/  MOV R13, R2 ;  /* 0x00000002000d7202 */ /* 0x000fce0000000f00 */
[----:B------:R-:W-:Y:S05]  /*3700*/  WARPSYNC.COLLECTIVE R15, `(.L_x_16862) ;  /* 0x000000000f087348 */ /* 0x000fea0003c00000 */
[----:B------:R0:W1:Y:S02]  /*3710*/  SHFL.BFLY P6, R14, R13, R12, R11 ;  /* 0x0c00000c0d0e7389 */ /* 0x00006400000c000b */
[----:B01----:R-:W-:Y:S05]  /*3720*/  ENDCOLLECTIVE ;  /* 0x000000000000791b */ /* 0x003fea0003800000 */
.L_x_16862:
[----:B------:R-:W-:Y:S05]  /*3730*/  BRA `(.L_x_16863) ;  /* 0xffffffd4001c7947 */ /* 0x000fea000383ffff */
.L_x_16850:
[----:B---3--:R-:W-:Y:S01]  /*3740*/  IMAD.MOV.U32 R13, RZ, RZ, RZ ;  /* 0x000000ffff0d7224 */ /* 0x008fe200078e00ff */
[----:B--2---:R-:W-:Y:S01]  /*3750*/  MOV R12, 0x1 ;  /* 0x00000001000c7802 */ /* 0x004fe20000000f00 */
[----:B------:R-:W-:Y:S02]  /*3760*/  HFMA2 R11, -RZ, RZ, 0, 1.847743988037109375e-06 ;  /* 0x0000001fff0b7431 */ /* 0x000fe400000001ff */
[----:B------:R-:W-:-:S07]  /*3770*/  IMAD.MOV.U32 R15, RZ, RZ, -0x1 ;  /* 0xffffffffff0f7424 */ /* 0x000fce00078e00ff */
[----:B01----:R-:W-:Y:S05]  /*3780*/  WARPSYNC.COLLECTIVE R15, `(.L_x_16864) ;  /* 0x000000000f087348 */ /* 0x003fea0003c00000 */
[----:B------:R2:W3:Y:S02]  /*3790*/  SHFL.BFLY P6, R14, R13, R12, R11 ;  /* 0x0c00000c0d0e7389 */ /* 0x0004e400000c000b */
[----:B0123--:R-:W-:Y:S05]  /*37a0*/  ENDCOLLECTIVE ;  /* 0x000000000000791b */ /* 0x00ffea0003800000 */
.L_x_16864:
[----:B------:R-:W-:-:S07]  /*37b0*/  MOV R20, R14 ;  /* 0x0000000e00147202 */ /* 0x000fce0000000f00 */
[----:B------:R-:W-:Y:S05]  /*37c0*/  WARPSYNC.COLLECTIVE R15, `(.L_x_16865) ;  /* 0x000000000f087348 */ /* 0x000fea0003c00000 */
[----:B------:R0:W1:Y:S02]  /*37d0*/  SHFL.BFLY P6, R14, R13, R12, R11 ;  /* 0x0c00000c0d0e7389 */ /* 0x00006400000c000b */
[----:B01----:R-:W-:Y:S05]  /*37e0*/  ENDCOLLECTIVE ;  /* 0x000000000000791b */ /* 0x003fea0003800000 */
.L_x_16865:
[----:B------:R-:W-:Y:S01]  /*37f0*/  FADD.FTZ R20, RZ, R20 ;  /* 0x00000014ff147221 */ /* 0x000fe20000010000 */
[----:B------:R-:W-:-:S07]  /*3800*/  MOV R10, R14 ;  /* 0x0000000e000a7202 */ /* 0x000fce0000000f00 */
[----:B------:R-:W-:Y:S05]  /*3810*/  WARPSYNC.COLLECTIVE R15, `(.L_x_16866) ;  /* 0x000000000f087348 */ /* 0x000fea0003c00000 */
[----:B------:R0:W1:Y:S02]  /*3820*/  SHFL.BFLY P6, R14, R13, R12, R11 ;  /* 0x0c00000c0d0e7389 */ /* 0x00006400000c000b */
[----:B01----:R-:W-:Y:S05]  /*3830*/  ENDCOLLECTIVE ;  /* 0x000000000000791b */ /* 0x003fea0003800000 */
.L_x_16866:
[----:B------:R-:W-:Y:S01]  /*3840*/  FADD.FTZ R10, RZ, R10 ;  /* 0x0000000aff0a7221 */ /* 0x000fe20000010000 */
[----:B------:R-:W-:-:S07]  /*3850*/  IMAD.MOV.U32 R9, RZ, RZ, R14 ;  /* 0x000000ffff097224 */ /* 0x000fce00078e000e */
[----:B------:R-:W-:Y:S05]  /*3860*/  WARPSYNC.COLLECTIVE R15, `(.L_x_16867) ;  /* 0x000000000f087348 */ /* 0x000fea0003c00000 */
[----:B------:R0:W1:Y:S02]  /*3870*/  SHFL.BFLY P6, R14, R13, R12, R11 ;  /* 0x0c00000c0d0e7389 */ /* 0x00006400000c000b */
[----:B01----:R-:W-:Y:S05]  /*3880*/  ENDCOLLECTIVE ;  /* 0x000000000000791b */ /* 0x003fea0003800000 */
.L_x_16867:
[----:B------:R-:W-:Y:S01]  /*3890*/  FADD.FTZ R9, RZ, R9 ;  /* 0x00000009ff097221 */ /* 0x000fe20000010000 */
[----:B------:R-:W-:-:S07]  /*38a0*/  MOV R8, R14 ;  /* 0x0000000e00087202 */ /* 0x000fce0000000f00 */
[----:B------:R-:W-:Y:S05]  /*38b0*/  WARPSYNC.COLLECTIVE R15, `(.L_x_16868) ;  /* 0x000000000f087348 */ /* 0x000fea0003c00000 */
[----:B------:R0:W1:Y:S02]  /*38c0*/  SHFL.BFLY P6, R14, R13, R12, R11 ;  /* 0x0c00000c0d0e7389 */ /* 0x00006400000c000b */
[----:B01----:R-:W-:Y:S05]  /*38d0*/  ENDCOLLECTIVE ;  /* 0x000000000000791b */ /* 0x003fea0003800000 */
.L_x_16868:
[----:B------:R-:W-:Y:S01]  /*38e0*/  FADD.FTZ R8, RZ, R8 ;  /* 0x00000008ff087221 */ /* 0x000fe20000010000 */
[----:B------:R-:W-:-:S07]  /*38f0*/  MOV R7, R14 ;  /* 0x0000000e00077202 */ /* 0x000fce0000000f00 */
[----:B------:R-:W-:Y:S05]  /*3900*/  WARPSYNC.COLLECTIVE R15, `(.L_x_16869) ;  /* 0x000000000f087348 */ /* 0x000fea0003c00000 */
[----:B------:R0:W1:Y:S02]  /*3910*/  SHFL.BFLY P6, R14, R13, R12, R11 ;  /* 0x0c00000c0d0e7389 */ /* 0x00006400000c000b */
[----:B01----:R-:W-:Y:S05]  /*3920*/  ENDCOLLECTIVE ;  /* 0x000000000000791b */ /* 0x003fea0003800000 */
.L_x_16869:
[----:B------:R-:W-:Y:S01]  /*3930*/  FADD.FTZ R7, RZ, R7 ;  /* 0x00000007ff077221 */ /* 0x000fe20000010000 */
[----:B------:R-:W-:-:S07]  /*3940*/  IMAD.MOV.U32 R0, RZ, RZ, R14 ;  /* 0x000000ffff007224 */ /* 0x000fce00078e000e */
[----:B------:R-:W-:Y:S05]  /*3950*/  WARPSYNC.COLLECTIVE R15, `(.L_x_16870) ;  /* 0x000000000f087348 */ /* 0x000fea0003c00000 */
[----:B------:R0:W1:Y:S02]  /*3960*/  SHFL.BFLY P6, R14, R13, R12, R11 ;  /* 0x0c00000c0d0e7389 */ /* 0x00006400000c000b */
[----:B01----:R-:W-:Y:S05]  /*3970*/  ENDCOLLECTIVE ;  /* 0x000000000000791b */ /* 0x003fea0003800000 */
.L_x_16870:
[----:B------:R-:W-:Y:S01]  /*3980*/  FADD.FTZ R0, RZ, R0 ;  /* 0x00000000ff007221 */ /* 0x000fe20000010000 */
[----:B------:R-:W-:-:S07]  /*3990*/  MOV R2, R14 ;  /* 0x0000000e00027202 */ /* 0x000fce0000000f00 */
[----:B------:R-:W-:Y:S05]  /*39a0*/  WARPSYNC.COLLECTIVE R15, `(.L_x_16871) ;  /* 0x000000000f087348 */ /* 0x000fea0003c00000 */
[----:B------:R0:W1:Y:S02]  /*39b0*/  SHFL.BFLY P6, R14, R13, R12, R11 ;  /* 0x0c00000c0d0e7389 */ /* 0x00006400000c000b */
[----:B01----:R-:W-:Y:S05]  /*39c0*/  ENDCOLLECTIVE ;  /* 0x000000000000791b */ /* 0x003fea0003800000 */
.L_x_16871:
[----:B------:R-:W-:Y:S01]  /*39d0*/  FADD.FTZ R2, RZ, R2 ;  /* 0x00000002ff027221 */ /* 0x000fe20000010000 */
[----:B------:R-:W-:-:S07]  /*39e0*/  MOV R3, R14 ;  /* 0x0000000e00037202 */ /* 0x000fce0000000f00 */
[----:B------:R-:W-:Y:S05]  /*39f0*/  WARPSYNC.COLLECTIVE R15, `(.L_x_16872) ;  /* 0x000000000f087348 */ /* 0x000fea0003c00000 */
[----:B------:R0:W1:Y:S02]  /*3a00*/  SHFL.BFLY P6, R14, R13, R12, R11 ;  /* 0x0c00000c0d0e7389 */ /* 0x00006400000c000b */
[----:B01----:R-:W-:Y:S05]  /*3a10*/  ENDCOLLECTIVE ;  /* 0x000000000000791b */ /* 0x003fea0003800000 */
.L_x_16872:
[----:B------:R-:W-:Y:S01]  /*3a20*/  FADD.FTZ R3, RZ, R3 ;  /* 0x00000003ff037221 */ /* 0x000fe20000010000 */
[----:B------:R-:W-:-:S07]  /*3a30*/  IMAD.MOV.U32 R4, RZ, RZ, R14 ;  /* 0x000000ffff047224 */ /* 0x000fce00078e000e */
[----:B------:R-:W-:Y:S05]  /*3a40*/  WARPSYNC.COLLECTIVE R15, `(.L_x_16873) ;  /* 0x000000000f087348 */ /* 0x000fea0003c00000 */
[----:B------:R0:W1:Y:S02]  /*3a50*/  SHFL.BFLY P6, R14, R13, R12, R11 ;  /* 0x0c00000c0d0e7389 */ /* 0x00006400000c000b */
[----:B01----:R-:W-:Y:S05]  /*3a60*/  ENDCOLLECTIVE ;  /* 0x000000000000791b */ /* 0x003fea0003800000 */
.L_x_16873:
[----:B------:R-:W-:Y:S01]  /*3a70*/  FADD.FTZ R4, RZ, R4 ;  /* 0x00000004ff047221 */ /* 0x000fe20000010000 */
[----:B------:R-:W-:-:S07]  /*3a80*/  MOV R5, R14 ;  /* 0x0000000e00057202 */ /* 0x000fce0000000f00 */
[----:B------:R-:W-:Y:S05]  /*3a90*/  WARPSYNC.COLLECTIVE R15, `(.L_x_16874) ;  /* 0x000000000f087348 */ /* 0x000fea0003c00000 */
[----:B------:R0:W1:Y:S02]  /*3aa0*/  SHFL.BFLY P6, R14, R13, R12, R11 ;  /* 0x0c00000c0d0e7389 */ /* 0x00006400000c000b */
[----:B01----:R-:W-:Y:S05]  /*3ab0*/  ENDCOLLECTIVE ;  /* 0x000000000000791b */ /* 0x003fea0003800000 */
.L_x_16874:
[----:B------:R-:W-:Y:S01]  /*3ac0*/  FADD.FTZ R5, RZ, R5 ;  /* 0x00000005ff057221 */ /* 0x000fe20000010000 */
[----:B------:R-:W-:-:S07]  /*3ad0*/  MOV R6, R14 ;  /* 0x0000000e00067202 */ /* 0x000fce0000000f00 */
[----:B------:R-:W-:Y:S05]  /*3ae0*/  WARPSYNC.COLLECTIVE R15, `(.L_x_16875) ;  /* 0x000000000f087348 */ /* 0x000fea0003c00000 */
[----:B------:R0:W1:Y:S02]  /*3af0*/  SHFL.BFLY P6, R14, R13, R12, R11 ;  /* 0x0c00000c0d0e7389 */ /* 0x00006400000c000b */
[----:B01----:R-:W-:Y:S05]  /*3b00*/  ENDCOLLECTIVE ;  /* 0x000000000000791b */ /* 0x003fea0003800000 */
.L_x_16875:
[----:B------:R-:W-:Y:S01]  /*3b10*/  FADD.FTZ R6, RZ, R6 ;  /* 0x00000006ff067221 */ /* 0x000fe20000010000 */
[----:B------:R-:W-:Y:S06]  /*3b20*/  BRA `(.L_x_16876) ;  /* 0xfffffff000647947 */ /* 0x000fec000383ffff */
.L_x_16877:
        /* <DEDUP_REMOVED lines=13> */
.L_x_27473:


//--------------------- .text._ZN4vllm25paged_attention_v2_kernelIfhLi128ELi8ELi128ELNS_18Fp8KVCacheDataTypeE1ELb1ELi512EEEvPfS2_PT_PKS3_PKT0_S9_ifPKiSB_iPKfiiiSD_SD_iiiii --------------------------
	.section	.text._ZN4vllm25paged_attention_v2_kernelIfhLi128ELi8ELi128ELNS_18Fp8KVCacheDataTypeE1ELb1ELi512EEEvPfS2_PT_PKS3_PKT0_S9_ifPKiSB_iPKfiiiSD_SD_iiiii,"ax",@progbits
	.align	128
        .global         _ZN4vllm25paged_attention_v2_kernelIfhLi128ELi8ELi128ELNS_18Fp8KVCacheDataTypeE1ELb1ELi512EEEvPfS2_PT_PKS3_PKT0_S9_ifPKiSB_iPKfiiiSD_SD_iiiii
        .type           _ZN4vllm25paged_attention_v2_kernelIfhLi128ELi8ELi128ELNS_18Fp8KVCacheDataTypeE1ELb1ELi512EEEvPfS2_PT_PKS3_PKT0_S9_ifPKiSB_iPKfiiiSD_SD_iiiii,@function
        .size           _ZN4vllm25paged_attention_v2_kernelIfhLi128ELi8ELi128ELNS_18Fp8KVCacheDataTypeE1ELb1ELi512EEEvPfS2_PT_PKS3_PKT0_S9_ifPKiSB_iPKfiiiSD_SD_iiiii,(.L_x_27474 - _ZN4vllm25paged_attention_v2_kernelIfhLi128ELi8ELi128ELNS_18Fp8KVCacheDataTypeE1ELb1ELi512EEEvPfS2_PT_PKS3_PKT0_S9_ifPKiSB_iPKfiiiSD_SD_iiiii)
        .other          _ZN4vllm25paged_attention_v2_kernelIfhLi128ELi8ELi128ELNS_18Fp8KVCacheDataTypeE1ELb1ELi512EEEvPfS2_PT_PKS3_PKT0_S9_ifPKiSB_iPKfiiiSD_SD_iiiii,@"STO_CUDA_ENTRY STV_DEFAULT"
_ZN4vllm25paged_attention_v2_kernelIfhLi128ELi8ELi128ELNS_18Fp8KVCacheDataTypeE1ELb1ELi512EEEvPfS2_PT_PKS3_PKT0_S9_ifPKiSB_iPKfiiiSD_SD_iiiii:
.text._ZN4vllm25paged_attention_v2_kernelIfhLi128ELi8ELi128ELNS_18Fp8KVCacheDataTypeE1ELb1ELi512EEEvPfS2_PT_PKS3_PKT0_S9_ifPKiSB_iPKfiiiSD_SD_iiiii:
        /* <DEDUP_REMOVED lines=109> */
.L_x_16878:
        /* <DEDUP_REMOVED lines=26> */
.L_x_16882:
        /* <DEDUP_REMOVED lines=41> */
.L_x_16880:
[----:B------:R-:W-:Y:S05]  /*0b00*/  BSYNC.RECONVERGENT B6 ;  /* 0x0000000000067941 */ /* 0x000fea0003800200 */
.L_x_16879:
        /* <DEDUP_REMOVED lines=10> */
.L_x_16923:
        /* <DEDUP_REMOVED lines=41> */
.L_x_16888:
        /* <DEDUP_REMOVED lines=11> */
.L_x_16887:
[----:B------:R-:W-:Y:S05]  /*0ef0*/  BSYNC.RECONVERGENT B1 ;  /* 0x0000000000017941 */ /* 0x000fea0003800200 */
.L_x_16886:
        /* <DEDUP_REMOVED lines=12> */
.L_x_16891:
        /* <DEDUP_REMOVED lines=100> */
.L_x_16890:
[----:B------:R-:W-:Y:S05]  /*1600*/  BSYNC.RECONVERGENT B1 ;  /* 0x0000000000017941 */ /* 0x000fea0003800200 */
.L_x_16889:
        /* <DEDUP_REMOVED lines=55> */
.L_x_16893:
[----:B------:R-:W-:Y:S05]  /*1980*/  BSYNC.RECONVERGENT B1 ;  /* 0x0000000000017941 */ /* 0x000fea0003800200 */
.L_x_16892:
        /* <DEDUP_REMOVED lines=26> */
.L_x_16885:
[----:B------:R-:W-:Y:S05]  /*1b30*/  BSYNC.RECONVERGENT B0 ;  /* 0x0000000000007941 */ /* 0x000fea0003800200 */
.L_x_16884:
        /* <DEDUP_REMOVED lines=41> */
.L_x_16898:
[----:B------:R-:W1:Y:S01]  /*1dd0*/  LDS R15, [R13] ;  /* 0x000000000d0f7984 */ /* 0x000e620000000800 */
[----:B------:R-:W-:-:S05]  /*1de0*/  VIADD R14, R14, 0x1 ;  /* 0x000000010e0e7836 */ /* 0x000fca0000000000 */
[----:B------:R-:W-:Y:S01]  /*1df0*/  ISETP.NE.AND P0, PT, R14, RZ, PT ;  /* 0x000000ff0e00720c */ /* 0x000fe20003f05270 */
[----:B-1----:R-:W-:-:S05]  /*1e00*/  FMUL.FTZ R20, R15, R6 ;  /* 0x000000060f147220 */ /* 0x002fca0000410000 */
[----:B------:R1:W-:Y:S02]  /*1e10*/  STS [R13], R20 ;  /* 0x000000140d007388 */ /* 0x0003e40000000800 */
[----:B-1----:R-:W-:-:S05]  /*1e20*/  IADD3 R13, PT, PT, R13, 0x200, RZ ;  /* 0x000002000d0d7810 */ /* 0x002fca0007ffe0ff */
[----:B------:R-:W-:Y:S05]  /*1e30*/  @P0 BRA `(.L_x_16898) ;  /* 0xfffffffc00e40947 */ /* 0x000fea000383ffff */
.L_x_16897:
[----:B------:R-:W-:Y:S05]  /*1e40*/  BSYNC.RECONVERGENT B1 ;  /* 0x0000000000017941 */ /* 0x000fea0003800200 */
.L_x_16896:
        /* <DEDUP_REMOVED lines=12> */
.L_x_16901:
        /* <DEDUP_REMOVED lines=52> */
.L_x_16900:
[----:B------:R-:W-:Y:S05]  /*2250*/  BSYNC.RECONVERGENT B1 ;  /* 0x0000000000017941 */ /* 0x000fea0003800200 */
.L_x_16899:
        /* <DEDUP_REMOVED lines=31> */
.L_x_16903:
[----:B------:R-:W-:Y:S05]  /*2450*/  BSYNC.RECONVERGENT B1 ;  /* 0x0000000000017941 */ /* 0x000fea0003800200 */
.L_x_16902:
        /* <DEDUP_REMOVED lines=14> */
.L_x_16895:
[----:B------:R-:W-:Y:S05]  /*2540*/  BSYNC.RECONVERGENT B0 ;  /* 0x0000000000007941 */ /* 0x000fea0003800200 */
.L_x_16894:
        /* <DEDUP_REMOVED lines=18> */
.L_x_16905:
[----:B------:R-:W-:Y:S05]  /*2670*/  BSYNC.RECONVERGENT B0 ;  /* 0x0000000000007941 */ /* 0x000fea0003800200 */
.L_x_16904:
        /* <DEDUP_REMOVED lines=26> */
.L_x_16909:
        /* <DEDUP_REMOVED lines=34> */
.L_x_16908:
        /* <DEDUP_REMOVED lines=16> */
.L_x_16907:
[----:B------:R-:W-:Y:S05]  /*2b40*/  BSYNC.RECONVERGENT B6 ;  /* 0x0000000000067941 */ /* 0x000fea0003800200 */
.L_x_16906:
        /* <DEDUP_REMOVED lines=16> */
.L_x_16932:
        /* <DEDUP_REMOVED lines=24> */
.L_x_16912:
[----:B------:R-:W-:Y:S05]  /*2dd0*/  BSYNC.RECONVERGENT B0 ;  /* 0x0000000000007941 */ /* 0x000fea0003800200 */
.L_x_16911:
        /* <DEDUP_REMOVED lines=29> */
.L_x_16914:
[----:B------:R-:W-:Y:S05]  /*2fb0*/  BSYNC.RECONVERGENT B0 ;  /* 0x0000000000007941 */ /* 0x000fea0003800200 */
.L_x_16913:
        /* <DEDUP_REMOVED lines=12> */
.L_x_16916:
[----:B------:R-:W-:Y:S05]  /*3080*/  BSYNC.RECONVERGENT B0 ;  /* 0x0000000000007941 */ /* 0x000fea0003800200 */
.L_x_16915:
        /* <DEDUP_REMOVED lines=19> */
.L_x_16918:
[----:B------:R-:W-:Y:S05]  /*31c0*/  BSYNC.RECONVERGENT B0 ;  /* 0x0000000000007941 */ /* 0x000fea0003800200 */
.L_x_16917:
        /* <DEDUP_REMOVED lines=22> */
.L_x_16881:
        /* <DEDUP_REMOVED lines=16> */
.L_x_16919:
[----:B------:R-:W-:Y:S05]  /*3430*/  EXIT ;  /* 0x000000000000794d */ /* 0x000fea0003800000 */
.L_x_16883:
[----:B------:R-:W-:Y:S02]  /*3440*/  IMAD.MOV.U32 R12, RZ, RZ, 0x10 ;  /* 0x00000010ff0c7424 */ /* 0x000fe400078e00ff */
[----:B------:R-:W-:Y:S01]  /*3450*/  HFMA2 R11, -RZ, RZ, 0, 1.847743988037109375e-06 ;  /* 0x0000001fff0b7431 */ /* 0x000fe200000001ff */
[----:B------:R-:W-:-:S07]  /*3460*/  MOV R15, 0xffffffff ;  /* 0xffffffff000f7802 */ /* 0x000fce0000000f00 */
[----:B------:R-:W-:Y:S05]  /*3470*/  WARPSYNC.COLLECTIVE R15, `(.L_x_16920) ;  /* 0x000000000f087348 */ /* 0x000fea0003c00000 */
[----:B------:R0:W1:Y:S02]  /*3480*/  SHFL.BFLY P6, R14, R13, R12, R11 ;  /* 0x0c00000c0d0e7389 */ /* 0x00006400000c000b */
[----:B01----:R-:W-:Y:S05]  /*3490*/  ENDCOLLECTIVE ;  /* 0x000000000000791b */ /* 0x003fea0003800000 */
.L_x_16920:
[----:B------:R-:W-:Y:S01]  /*34a0*/  HFMA2 R12, -RZ, RZ, 0, 4.76837158203125e-07 ;  /* 0x00000008ff0c7431 */ /* 0x000fe200000001ff */
[----:B------:R-:W-:-:S05]  /*34b0*/  FMNMX.FTZ R0, R14, -3.40282346638528859812e+38, !PT ;  /* 0xff7fffff0e007809 */ /* 0x000fca0007810000 */
[----:B------:R-:W-:-:S07]  /*34c0*/  IMAD.MOV.U32 R13, RZ, RZ, R0 ;  /* 0x000000ffff0d7224 */ /* 0x000fce00078e0000 */
[----:B------:R-:W-:Y:S05]  /*34d0*/  WARPSYNC.COLLECTIVE R15, `(.L_x_16921) ;  /* 0x000000000f087348 */ /* 0x000fea0003c00000 */
[----:B------:R0:W1:Y:S02]  /*34e0*/  SHFL.BFLY P6, R14, R13, R12, R11 ;  /* 0x0c00000c0d0e7389 */ /* 0x00006400000c000b */
[----:B01----:R-:W-:Y:S05]  /*34f0*/  ENDCOLLECTIVE ;  /* 0x000000000000791b */ /* 0x003fea0003800000 */
.L_x_16921:
[----:B------:R-:W-:Y:S01]  /*3500*/  IMAD.MOV.U32 R12, RZ, RZ, 0x4 ;  /* 0x00000004ff0c7424 */ /* 0x000fe200078e00ff */
[----:B------:R-:W-:-:S04]  /*3510*/  FMNMX.FTZ R2, R0, R14, !PT ;  /* 0x0000000e00027209 */ /* 0x000fc80007810000 */
[----:B------:R-:W-:-:S07]  /*3520*/  MOV R13, R2 ;  /* 0x00000002000d7202 */ /* 0x000fce0000000f00 */
[----:B------:R-:W-:Y:S05]  /*3530*/  WARPSYNC.COLLECTIVE R15, `(.L_x_16922) ;  /* 0x000000000f087348 */ /* 0x000fea0003c00000 */
[----:B------:R0:W1:Y:S02]  /*3540*/  SHFL.BFLY P6, R14, R13, R12, R11 ;  /* 0x0c00000c0d0e7389 */ /* 0x00006400000c000b */
[----:B01----:R-:W-:Y:S05]  /*3550*/  ENDCOLLECTIVE ;  /* 0x000000000000791b */ /* 0x003fea0003800000 */
.L_x_16922:
[----:B------:R-:W-:Y:S05]  /*3560*/  BRA `(.L_x_16923) ;  /* 0xffffffd400907947 */ /* 0x000fea000383ffff */
.L_x_16910:
[----:B---3--:R-:W-:Y:S01]  /*3570*/  HFMA2 R13, -RZ, RZ, 0, 0 ;  /* 0x00000000ff0d7431 */ /* 0x008fe200000001ff */
[----:B--2---:R-:W-:Y:S01]  /*3580*/  MOV R12, 0x1 ;  /* 0x00000001000c7802 */ /* 0x004fe20000000f00 */
[----:B------:R-:W-:Y:S01]  /*3590*/  IMAD.MOV.U32 R11, RZ, RZ, 0x1f ;  /* 0x0000001fff0b7424 */ /* 0x000fe200078e00ff */
[----:B------:R-:W-:-:S07]  /*35a0*/  MOV R15, 0xffffffff ;  /* 0xffffffff000f7802 */ /* 0x000fce0000000f00 */
[----:B01----:R-:W-:Y:S05]  /*35b0*/  WARPSYNC.COLLECTIVE R15, `(.L_x_16924) ;  /* 0x000000000f087348 */ /* 0x003fea0003c00000 */
[----:B------:R2:W3:Y:S02]  /*35c0*/  SHFL.BFLY P6, R14, R13, R12, R11 ;  /* 0x0c00000c0d0e7389 */ /* 0x0004e400000c000b */
[----:B0123--:R-:W-:Y:S05]  /*35d0*/  ENDCOLLECTIVE ;  /* 0x000000000000791b */ /* 0x00ffea0003800000 */
.L_x_16924:
[----:B------:R-:W-:-:S07]  /*35e0*/  MOV R2, R14 ;  /* 0x0000000e00027202 */ /* 0x000fce0000000f00 */
[----:B------:R-:W-:Y:S05]  /*35f0*/  WARPSYNC.COLLECTIVE R15, `(.L_x_16925) ;  /* 0x000000000f087348 */ /* 0x000fea0003c00000 */
[----:B------:R0:W1:Y:S02]  /*3600*/  SHFL.BFLY P6, R14, R13, R12, R11 ;  /* 0x0c00000c0d0e7389 */ /* 0x00006400000c000b */
[----:B01----:R-:W-:Y:S05]  /*3610*/  ENDCOLLECTIVE ;  /* 0x000000000000791b */ /* 0x003fea0003800000 */
.L_x_16925:
[----:B------:R-:W-:Y:S01]  /*3620*/  FADD.FTZ R2, RZ, R2 ;  /* 0x00000002ff027221 */ /* 0x000fe20000010000 */
[----:B------:R-:W-:-:S07]  /*3630*/  IMAD.MOV.U32 R3, RZ, RZ, R14 ;  /* 0x000000ffff037224 */ /* 0x000fce00078e000e */
[----:B------:R-:W-:Y:S05]  /*3640*/  WARPSYNC.COLLECTIVE R15, `(.L_x_16926) ;  /* 0x000000000f087348 */ /* 0x000fea0003c00000 */
[----:B------:R0:W1:Y:S02]  /*3650*/  SHFL.BFLY P6, R14, R13, R12, R11 ;  /* 0x0c00000c0d0e7389 */ /* 0x00006400000c000b */
[----:B01----:R-:W-:Y:S05]  /*3660*/  ENDCOLLECTIVE ;  /* 0x000000000000791b */ /* 0x003fea0003800000 */
.L_x_16926:
[----:B------:R-:W-:Y:S01]  /*3670*/  FADD.FTZ R3, RZ, R3 ;  /* 0x00000003ff037221 */ /* 0x000fe20000010000 */
[----:B------:R-:W-:-:S07]  /*3680*/  MOV R4, R14 ;  /* 0x0000000e00047202 */ /* 0x000fce0000000f00 */
[----:B------:R-:W-:Y:S05]  /*3690*/  WARPSYNC.COLLECTIVE R15, `(.L_x_16927) ;  /* 0x000000000f087348 */ /* 0x000fea0003c00000 */
[----:B------:R0:W1:Y:S02]  /*36a0*/  SHFL.BFLY P6, R14, R13, R12, R11 ;  /* 0x0c00000c0d0e7389 */ /* 0x00006400000c000b */
[----:B01----:R-:W-:Y:S05]  /*36b0*/  ENDCOLLECTIVE ;  /* 0x000000000000791b */ /* 0x003fea0003800000 */
.L_x_16927:
[----:B------:R-:W-:Y:S01]  /*36c0*/  FADD.FTZ R4, RZ, R4 ;  /* 0x00000004ff047221 */ /* 0x000fe20000010000 */
[----:B------:R-:W-:-:S07]  /*36d0*/  MOV R5, R14 ;  /* 0x0000000e00057202 */ /* 0x000fce0000000f00 */
[----:B------:R-:W-:Y:S05]  /*36e0*/  WARPSYNC.COLLECTIVE R15, `(.L_x_16928) ;  /* 0x000000000f087348 */ /* 0x000fea0003c00000 */
[----:B------:R0:W1:Y:S02]  /*36f0*/  SHFL.BFLY P6, R14, R13, R12, R11 ;  /* 0x0c00000c0d0e7389 */ /* 0x00006400000c000b */
[----:B01----:R-:W-:Y:S05]  /*3700*/  ENDCOLLECTIVE ;  /* 0x000000000000791b */ /* 0x003fea0003800000 */
.L_x_16928:
[----:B------:R-:W-:Y:S01]  /*3710*/  FADD.FTZ R5, RZ, R5 ;  /* 0x00000005ff057221 */ /* 0x000fe20000010000 */
[----:B------:R-:W-:-:S07]  /*3720*/  IMAD.MOV.U32 R6, RZ, RZ, R14 ;  /* 0x000000ffff067224 */ /* 0x000fce00078e000e */
[----:B------:R-:W-:Y:S05]  /*3730*/  WARPSYNC.COLLECTIVE R15, `(.L_x_16929) ;  /* 0x000000000f087348 */ /* 0x000fea0003c00000 */
[----:B------:R0:W1:Y:S02]  /*3740*/  SHFL.BFLY P6, R14, R13, R12, R11 ;  /* 0x0c00000c0d0e7389 */ /* 0x00006400000c000b */
[----:B01----:R-:W-:Y:S05]  /*3750*/  ENDCOLLECTIVE ;  /* 0x000000000000791b */ /* 0x003fea0003800000 */
.L_x_16929:
[----:B------:R-:W-:Y:S01]  /*3760*/  FADD.FTZ R6, RZ, R6 ;  /* 0x00000006ff067221 */ /* 0x000fe20000010000 */
[----:B------:R-:W-:-:S07]  /*3770*/  MOV R7, R14 ;  /* 0x0000000e00077202 */ /* 0x000fce0000000f00 */
[----:B------:R-:W-:Y:S05]  /*3780*/  WARPSYNC.COLLECTIVE R15, `(.L_x_16930) ;  /* 0x000000000f087348 */ /* 0x000fea0003c00000 */
[----:B------:R0:W1:Y:S02]  /*3790*/  SHFL.BFLY P6, R14, R13, R12, R11 ;  /* 0x0c00000c0d0e7389 */ /* 0x00006400000c000b */
[----:B01----:R-:W-:Y:S05]  /*37a0*/  ENDCOLLECTIVE ;  /* 0x000000000000791b */ /* 0x003fea0003800000 */
.L_x_16930:
[----:B------:R-:W-:Y:S01]  /*37b0*/  FADD.FTZ R7, RZ, R7 ;  /* 0x00000007ff077221 */ /* 0x000fe20000010000 */
[----:B------:R-:W-:-:S07]  /*37c0*/  MOV R0, R14 ;  /* 0x0000000e00007202 */ /* 0x000fce0000000f00 */
[----:B------:R-:W-:Y:S05]  /*37d0*/  WARPSYNC.COLLECTIVE R15, `(.L_x_16931) ;  /* 0x000000000f087348 */ /* 0x000fea0003c00000 */
[----:B------:R0:W1:Y:S02]  /*37e0*/  SHFL.BFLY P6, R14, R13, R12, R11 ;  /* 0x0c00000c0d0e7389 */ /* 0x00006400000c000b */
[----:B01----:R-:W-:Y:S05]  /*37f0*/  ENDCOLLECTIVE ;  /* 0x000000000000791b */ /* 0x003fea0003800000 */
.L_x_16931:
[----:B------:R-:W-:Y:S01]  /*3800*/  FADD.FTZ R0, RZ, R0 ;  /* 0x00000000ff007221 */ /* 0x000fe20000010000 */
[----:B------:R-:W-:Y:S06]  /*3810*/  BRA `(.L_x_16932) ;  /* 0xfffffff4000c7947 */ /* 0x000fec000383ffff */
.L_x_16933:
        /* <DEDUP_REMOVED lines=14> */
.L_x_27474:


//--------------------- .text._ZN4vllm25paged_attention_v2_kernelIfhLi120ELi8ELi128ELNS_18Fp8KVCacheDataTypeE1ELb1ELi512EEEvPfS2_PT_PKS3_PKT0_S9_ifPKiSB_iPKfiiiSD_SD_iiiii --------------------------
	.section	.text._ZN4vllm25paged_attention_v2_kernelIfhLi120ELi8ELi128ELNS_18Fp8KVCacheDataTypeE1ELb1ELi512EEEvPfS2_PT_PKS3_PKT0_S9_ifPKiSB_iPKfiiiSD_SD_iiiii,"ax",@progbits
	.align	128
        .global         _ZN4vllm25paged_attention_v2_kernelIfhLi120ELi8ELi128ELNS_18Fp8KVCacheDataTypeE1ELb1ELi512EEEvPfS2_PT_PKS3_PKT0_S9_ifPKiSB_iPKfiiiSD_SD_iiiii
        .type           _ZN4vllm25paged_attention_v2_kernelIfhLi120ELi8ELi128ELNS_18Fp8KVCacheDataTypeE1ELb1ELi512EEEvPfS2_PT_PKS3_PKT0_S9_ifPKiSB_iPKfiiiSD_SD_iiiii,@function
        .size           _ZN4vllm25paged_attention_v2_kernelIfhLi120ELi8ELi128ELNS_18Fp8KVCacheDataTypeE1ELb1ELi512EEEvPfS2_PT_PKS3_PKT0_S9_ifPKiSB_iPKfiiiSD_SD_iiiii,(.L_x_27475 - _ZN4vllm25paged_attention_v2_kernelIfhLi120ELi8ELi128ELNS_18Fp8KVCacheDataTypeE1ELb1ELi512EEEvPfS2_PT_PKS3_PKT0_S9_ifPKiSB_iPKfiiiSD_SD_iiiii)
        .other          _ZN4vllm25paged_attention_v2_kernelIfhLi120ELi8ELi128ELNS_18Fp8KVCacheDataTypeE1ELb1ELi512EEEvPfS2_PT_PKS3_PKT0_S9_ifPKiSB_iPKfiiiSD_SD_iiiii,@"STO_CUDA_ENTRY STV_DEFAULT"
_ZN4vllm25paged_attention_v2_kernelIfhLi120ELi8ELi128ELNS_18Fp8KVCacheDataTypeE1ELb1ELi512EEEvPfS2_PT_PKS3_PKT0_S9_ifPKiSB_iPKfiiiSD_SD_iiiii:
.text._ZN4vllm25paged_attention_v2_kernelIfhLi120ELi8ELi128ELNS_18Fp8KVCacheDataTypeE1ELb1ELi512EEEvPfS2_PT_PKS3_PKT0_S9_ifPKiSB_iPKfiiiSD_SD_iiiii:
        /* <DEDUP_REMOVED lines=109> */
.L_x_16934:
        /* <DEDUP_REMOVED lines=26> */
.L_x_16938:
        /* <DEDUP_REMOVED lines=41> */
.L_x_16936:
[----:B------:R-:W-:Y:S05]  /*0b00*/  BSYNC.RECONVERGENT B6 ;  /* 0x0000000000067941 */ /* 0x000fea0003800200 */
.L_x_16935:
        /* <DEDUP_REMOVED lines=10> */
.L_x_16983:
        /* <DEDUP_REMOVED lines=41> */
.L_x_16944:
        /* <DEDUP_REMOVED lines=11> */
.L_x_16943:
[----:B------:R-:W-:Y:S05]  /*0ef0*/  BSYNC.RECONVERGENT B1 ;  /* 0x0000000000017941 */ /* 0x000fea0003800200 */
.L_x_16942:
        /* <DEDUP_REMOVED lines=12> */
.L_x_16947:
        /* <DEDUP_REMOVED lines=100> */
.L_x_16946:
[----:B------:R-:W-:Y:S05]  /*1600*/  BSYNC.RECONVERGENT B1 ;  /* 0x0000000000017941 */ /* 0x000fea0003800200 */
.L_x_16945:
        /* <DEDUP_REMOVED lines=55> */
.L_x_16949:
[----:B------:R-:W-:Y:S05]  /*1980*/  BSYNC.RECONVERGENT B1 ;  /* 0x0000000000017941 */ /* 0x000fea0003800200 */
.L_x_16948:
        /* <DEDUP_REMOVED lines=26> */
.L_x_16941:
[----:B------:R-:W-:Y:S05]  /*1b30*/  BSYNC.RECONVERGENT B0 ;  /* 0x0000000000007941 */ /* 0x000fea0003800200 */
.L_x_16940:
        /* <DEDUP_REMOVED lines=41> */
.L_x_16954:
[----:B------:R-:W1:Y:S01]  /*1dd0*/  LDS R15, [R13] ;  /* 0x000000000d0f7984 */ /* 0x000e620000000800 */
[----:B------:R-:W-:-:S05]  /*1de0*/  VIADD R14, R14, 0x1 ;  /* 0x000000010e0e7836 */ /* 0x000fca0000000000 */
[----:B------:R-:W-:Y:S01]  /*1df0*/  ISETP.NE.AND P0, PT, R14, RZ, PT ;  /* 0x000000ff0e00720c */ /* 0x000fe20003f05270 */
[----:B-1----:R-:W-:-:S05]  /*1e00*/  FMUL.FTZ R20, R15, R6 ;  /* 0x000000060f147220 */ /* 0x002fca0000410000 */
[----:B------:R1:W-:Y:S02]  /*1e10*/  STS [R13], R20 ;  /* 0x000000140d007388 */ /* 0x0003e40000000800 */
[----:B-1----:R-:W-:-:S05]  /*1e20*/  IADD3 R13, PT, PT, R13, 0x200, RZ ;  /* 0x000002000d0d7810 */ /* 0x002fca0007ffe0ff */
[----:B------:R-:W-:Y:S05]  /*1e30*/  @P0 BRA `(.L_x_16954) ;  /* 0xfffffffc00e40947 */ /* 0x000fea000383ffff */
.L_x_16953:
[----:B------:R-:W-:Y:S05]  /*1e40*/  BSYNC.RECONVERGENT B1 ;  /* 0x0000000000017941 */ /* 0x000fea0003800200 */
.L_x_16952:
        /* <DEDUP_REMOVED lines=12> */
.L_x_16957:
        /* <DEDUP_REMOVED lines=52> */
.L_x_16956:
[----:B------:R-:W-:Y:S05]  /*2250*/  BSYNC.RECONVERGENT B1 ;  /* 0x0000000000017941 */ /* 0x000fea0003800200 */
.L_x_16955:
        /* <DEDUP_REMOVED lines=31> */
.L_x_16959:
[----:B------:R-:W-:Y:S05]  /*2450*/  BSYNC.RECONVERGENT B1 ;  /* 0x0000000000017941 */ /* 0x000fea0003800200 */
.L_x_16958:
        /* <DEDUP_REMOVED lines=14> */
.L_x_16951:
[----:B------:R-:W-:Y:S05]  /*2540*/  BSYNC.RECONVERGENT B0 ;  /* 0x0000000000007941 */ /* 0x000fea0003800200 */
.L_x_16950:
        /* <DEDUP_REMOVED lines=18> */
.L_x_16961:
[----:B------:R-:W-:Y:S05]  /*2670*/  BSYNC.RECONVERGENT B0 ;  /* 0x0000000000007941 */ /* 0x000fea0003800200 */
.L_x_16960:
        /* <DEDUP_REMOVED lines=26> */
.L_x_16965:
        /* <DEDUP_REMOVED lines=34> */
.L_x_16964:
        /* <DEDUP_REMOVED lines=16> */
.L_x_16963:
[----:B------:R-:W-:Y:S05]  /*2b40*/  BSYNC.RECONVERGENT B6 ;  /* 0x0000000000067941 */ /* 0x000fea0003800200 */
.L_x_16962:
        /* <DEDUP_REMOVED lines=16> */
.L_x_16992:
        /* <DEDUP_REMOVED lines=26> */
.L_x_16968:
[----:B------:R-:W-:Y:S05]  /*2df0*/  BSYNC.RECONVERGENT B0 ;  /* 0x0000000000007941 */ /* 0x000fea0003800200 */
.L_x_16967:
        /* <DEDUP_REMOVED lines=30> */
.L_x_16972:
[----:B------:R-:W-:Y:S05]  /*2fe0*/  BSYNC.RECONVERGENT B1 ;  /* 0x0000000000017941 */ /* 0x000fea0003800200 */
.L_x_16971:
[----:B0-2---:R-:W-:-:S07]  /*2ff0*/  @!P0 FADD.FTZ R14, R14, R25 ;  /* 0x000000190e0e8221 */ /* 0x005fce0000010000 */
.L_x_16970:
[----:B------:R-:W-:Y:S05]  /*3000*/  BSYNC.RECONVERGENT B0 ;  /* 0x0000000000007941 */ /* 0x000fea0003800200 */
.L_x_16969:
        /* <DEDUP_REMOVED lines=22> */
.L_x_16974:
[----:B------:R-:W-:Y:S05]  /*3170*/  BSYNC.RECONVERGENT B0 ;  /* 0x0000000000007941 */ /* 0x000fea0003800200 */
.L_x_16973:
        /* <DEDUP_REMOVED lines=30> */
.L_x_16978:
[----:B------:R-:W-:Y:S05]  /*3360*/  BSYNC.RECONVERGENT B1 ;  /* 0x0000000000017941 */ /* 0x000fea0003800200 */
.L_x_16977:
[----:B0-2-4-:R-:W-:-:S07]  /*3370*/  @!P0 FADD.FTZ R14, R14, R21 ;  /* 0x000000150e0e8221 */ /* 0x015fce0000010000 */
.L_x_16976:
[----:B------:R-:W-:Y:S05]  /*3380*/  BSYNC.RECONVERGENT B0 ;  /* 0x0000000000007941 */ /* 0x000fea0003800200 */
.L_x_16975:
        /* <DEDUP_REMOVED lines=24> */
.L_x_16937:
        /* <DEDUP_REMOVED lines=16> */
.L_x_16979:
[----:B------:R-:W-:Y:S05]  /*3610*/  EXIT ;  /* 0x000000000000794d */ /* 0x000fea0003800000 */
.L_x_16939:
[----:B------:R-:W-:Y:S02]  /*3620*/  IMAD.MOV.U32 R12, RZ, RZ, 0x10 ;  /* 0x00000010ff0c7424 */ /* 0x000fe400078e00ff */
[----:B------:R-:W-:Y:S01]  /*3630*/  HFMA2 R11, -RZ, RZ, 0, 1.847743988037109375e-06 ;  /* 0x0000001fff0b7431 */ /* 0x000fe200000001ff */
[----:B------:R-:W-:-:S07]  /*3640*/  MOV R15, 0xffffffff ;  /* 0xffffffff000f7802 */ /* 0x000fce0000000f00 */
[----:B------:R-:W-:Y:S05]  /*3650*/  WARPSYNC.COLLECTIVE R15, `(.L_x_16980) ;  /* 0x000000000f087348 */ /* 0x000fea0003c00000 */
[----:B------:R0:W1:Y:S02]  /*3660*/  SHFL.BFLY P6, R14, R13, R12, R11 ;  /* 0x0c00000c0d0e7389 */ /* 0x00006400000c000b */
[----:B01----:R-:W-:Y:S05]  /*3670*/  ENDCOLLECTIVE ;  /* 0x000000000000791b */ /* 0x003fea0003800000 */
.L_x_16980:
[----:B------:R-:W-:Y:S01]  /*3680*/  HFMA2 R12, -RZ, RZ, 0, 4.76837158203125e-07 ;  /* 0x00000008ff0c7431 */ /* 0x000fe200000001ff */
[----:B------:R-:W-:-:S05]  /*3690*/  FMNMX.FTZ R0, R14, -3.40282346638528859812e+38, !PT ;  /* 0xff7fffff0e007809 */ /* 0x000fca0007810000 */
[----:B------:R-:W-:-:S07]  /*36a0*/  IMAD.MOV.U32 R13, RZ, RZ, R0 ;  /* 0x000000ffff0d7224 */ /* 0x000fce00078e0000 */
[----:B------:R-:W-:Y:S05]  /*36b0*/  WARPSYNC.COLLECTIVE R15, `(.L_x_16981) ;  /* 0x000000000f087348 */ /* 0x000fea0003c00000 */
[----:B------:R0:W1:Y:S02]  /*36c0*/  SHFL.BFLY P6, R14, R13, R12, R11 ;  /* 0x0c00000c0d0e7389 */ /* 0x00006400000c000b */
[----:B01----:R-:W-:Y:S05]  /*36d0*/  ENDCOLLECTIVE ;  /* 0x000000000000791b */ /* 0x003fea0003800000 */
.L_x_16981:
[----:B------:R-:W-:Y:S01]  /*36e0*/  IMAD.MOV.U32 R12, RZ, RZ, 0x4 ;  /* 0x00000004ff0c7424 */ /* 0x000fe200078e00ff */
[----:B------:R-:W-:-:S04]  /*36f0*/  FMNMX.FTZ R2, R0, R14, !PT ;  /* 0x0000000e00027209 */ /* 0x000fc80007810000 */
[----:B------:R-:W-:-:S07]  /*3700*/  MOV R13, R2 ;  /* 0x00000002000d7202 */ /* 0x000fce0000000f00 */
[----:B------:R-:W-:Y:S05]  /*3710*/  WARPSYNC.COLLECTIVE R15, `(.L_x_16982) ;  /* 0x000000000f087348 */ /* 0x000fea0003c00000 */
[----:B------:R0:W1:Y:S02]  /*3720*/  SHFL.BFLY P6, R14, R13, R12, R11 ;  /* 0x0c00000c0d0e7389 */ /* 0x00006400000c000b */
[----:B01----:R-:W-:Y:S05]  /*3730*/  ENDCOLLECTIVE ;  /* 0x000000000000791b */ /* 0x003fea0003800000 */
.L_x_16982:
[----:B------:R-:W-:Y:S05]  /*3740*/  BRA `(.L_x_16983) ;  /* 0xffffffd400187947 */ /* 0x000fea000383ffff */
.L_x_16966:
[----:B---3--:R-:W-:Y:S01]  /*3750*/  HFMA2 R13, -RZ, RZ, 0, 0 ;  /* 0x00000000ff0d7431 */ /* 0x008fe200000001ff */
[----:B--2---:R-:W-:Y:S01]  /*3760*/  MOV R12, 0x1 ;  /* 0x00000001000c7802 */ /* 0x004fe20000000f00 */
[----:B------:R-:W-:Y:S01]  /*3770*/  IMAD.MOV.U32 R11, RZ, RZ, 0x1f ;  /* 0x0000001fff0b7424 */ /* 0x000fe200078e00ff */
[----:B------:R-:W-:-:S07]  /*3780*/  MOV R15, 0xffffffff ;  /* 0xffffffff000f7802 */ /* 0x000fce0000000f00 */
[----:B01----:R-:W-:Y:S05]  /*3790*/  WARPSYNC.COLLECTIVE R15, `(.L_x_16984) ;  /* 0x000000000f087348 */ /* 0x003fea0003c00000 */
[----:B------:R2:W3:Y:S02]  /*37a0*/  SHFL.BFLY P6, R14, R13, R12, R11 ;  /* 0x0c00000c0d0e7389 */ /* 0x0004e400000c000b */
[----:B0123--:R-:W-:Y:S05]  /*37b0*/  ENDCOLLECTIVE ;  /* 0x000000000000791b */ /* 0x00ffea0003800000 */
.L_x_16984:
[----:B------:R-:W-:-:S07]  /*37c0*/  MOV R2, R14 ;  /* 0x0000000e00027202 */ /* 0x000fce0000000f00 */
[----:B------:R-:W-:Y:S05]  /*37d0*/  WARPSYNC.COLLECTIVE R15, `(.L_x_16985) ;  /* 0x000000000f087348 */ /* 0x000fea0003c00000 */
[----:B------:R0:W1:Y:S02]  /*37e0*/  SHFL.BFLY P6, R14, R13, R12, R11 ;  /* 0x0c00000c0d0e7389 */ /* 0x00006400000c000b */
[----:B01----:R-:W-:Y:S05]  /*37f0*/  ENDCOLLECTIVE ;  /* 0x000000000000791b */ /* 0x003fea0003800000 */
.L_x_16985:
[----:B------:R-:W-:Y:S01]  /*3800*/  FADD.FTZ R2, RZ, R2 ;  /* 0x00000002ff027221 */ /* 0x000fe20000010000 */
[----:B------:R-:W-:-:S07]  /*3810*/  IMAD.MOV.U32 R3, RZ, RZ, R14 ;  /* 0x000000ffff037224 */ /* 0x000fce00078e000e */
[----:B------:R-:W-:Y:S05]  /*3820*/  WARPSYNC.COLLECTIVE R15, `(.L_x_16986) ;  /* 0x000000000f087348 */ /* 0x000fea0003c00000 */
[----:B------:R0:W1:Y:S02]  /*3830*/  SHFL.BFLY P6, R14, R13, R12, R11 ;  /* 0x0c00000c0d0e7389 */ /* 0x00006400000c000b */
[----:B01----:R-:W-:Y:S05]  /*3840*/  ENDCOLLECTIVE ;  /* 0x000000000000791b */ /* 0x003fea0003800000 */
.L_x_16986:
[----:B------:R-:W-:Y:S01]  /*3850*/  FADD.FTZ R3, RZ, R3 ;  /* 0x00000003ff037221 */ /* 0x000fe20000010000 */
[----:B------:R-:W-:-:S07]  /*3860*/  MOV R4, R14 ;  /* 0x0000000e00047202 */ /* 0x000fce0000000f00 */
[----:B------:R-:W-:Y:S05]  /*3870*/  WARPSYNC.COLLECTIVE R15, `(.L_x_16987) ;  /* 0x000000000f087348 */ /* 0x000fea0003c00000 */
[----:B------:R0:W1:Y:S02]  /*3880*/  SHFL.BFLY P6, R14, R13, R12, R11 ;  /* 0x0c00000c0d0e7389 */ /* 0x00006400000c000b */
[----:B01----:R-:W-:Y:S05]  /*3890*/  ENDCOLLECTIVE ;  /* 0x000000000000791b */ /* 0x003fea0003800000 */
.L_x_16987:
[----:B------:R-:W-:Y:S01]  /*38a0*/  FADD.FTZ R4, RZ, R4 ;  /* 0x00000004ff047221 */ /* 0x000fe20000010000 */
[----:B------:R-:W-:-:S07]  /*38b0*/  MOV R5, R14 ;  /* 0x0000000e00057202 */ /* 0x000fce0000000f00 */
[----:B------:R-:W-:Y:S05]  /*38c0*/  WARPSYNC.COLLECTIVE R15, `(.L_x_16988) ;  /* 0x000000000f087348 */ /* 0x000fea0003c00000 */
[----:B------:R0:W1:Y:S02]  /*38d0*/  SHFL.BFLY P6, R14, R13, R12, R11 ;  /* 0x0c00000c0d0e7389 */ /* 0x00006400000c000b */
[----:B01----:R-:W-:Y:S05]  /*38e0*/  ENDCOLLECTIVE ;  /* 0x000000000000791b */ /* 0x003fea0003800000 */
.L_x_16988:
[----:B------:R-:W-:Y:S01]  /*38f0*/  FADD.FTZ R5, RZ, R5 ;  /* 0x00000005ff057221 */ /* 0x000fe20000010000 */
[----:B------:R-:W-:-:S07]  /*3900*/  IMAD.MOV.U32 R6, RZ, RZ, R14 ;  /* 0x000000ffff067224 */ /* 0x000fce00078e000e */
[----:B------:R-:W-:Y:S05]  /*3910*/  WARPSYNC.COLLECTIVE R15, `(.L_x_16989) ;  /* 0x000000000f087348 */ /* 0x000fea0003c00000 */
[----:B------:R0:W1:Y:S02]  /*3920*/  SHFL.BFLY P6, R14, R13, R12, R11 ;  /* 0x0c00000c0d0e7389 */ /* 0x00006400000c000b */
[----:B01----:R-:W-:Y:S05]  /*3930*/  ENDCOLLECTIVE ;  /* 0x000000000000791b */ /* 0x003fea0003800000 */
.L_x_16989:
[----:B------:R-:W-:Y:S01]  /*3940*/  FADD.FTZ R6, RZ, R6 ;  /* 0x00000006ff067221 */ /* 0x000fe20000010000 */
[----:B------:R-:W-:-:S07]  /*3950*/  MOV R7, R14 ;  /* 0x0000000e00077202 */ /* 0x000fce0000000f00 */
[----:B------:R-:W-:Y:S05]  /*3960*/  WARPSYNC.COLLECTIVE R15, `(.L_x_16990) ;  /* 0x000000000f087348 */ /* 0x000fea0003c00000 */
[----:B------:R0:W1:Y:S02]  /*3970*/  SHFL.BFLY P6, R14, R13, R12, R11 ;  /* 0x0c00000c0d0e7389 */ /* 0x00006400000c000b */
[----:B01----:R-:W-:Y:S05]  /*3980*/  ENDCOLLECTIVE ;  /* 0x000000000000791b */ /* 0x003fea0003800000 */
.L_x_16990:
[----:B------:R-:W-:Y:S01]  /*3990*/  FADD.FTZ R7, RZ, R7 ;  /* 0x00000007ff077221 */ /* 0x000fe20000010000 */
[----:B------:R-:W-:-:S07]  /*39a0*/  MOV R0, R14 ;  /* 0x0000000e00007202 */ /* 0x000fce0000000f00 */
[----:B------:R-:W-:Y:S05]  /*39b0*/  WARPSYNC.COLLECTIVE R15, `(.L_x_16991) ;  /* 0x000000000f087348 */ /* 0x000fea0003c00000 */
[----:B------:R0:W1:Y:S02]  /*39c0*/  SHFL.BFLY P6, R14, R13, R12, R11 ;  /* 0x0c00000c0d0e7389 */ /* 0x00006400000c000b */
[----:B01----:R-:W-:Y:S05]  /*39d0*/  ENDCOLLECTIVE ;  /* 0x000000000000791b */ /* 0x003fea0003800000 */
.L_x_16991:
[----:B------:R-:W-:Y:S01]  /*39e0*/  FADD.FTZ R0, RZ, R0 ;  /* 0x00000000ff007221 */ /* 0x000fe20000010000 */
[----:B------:R-:W-:Y:S06]  /*39f0*/  BRA `(.L_x_16992) ;  /* 0xfffffff000947947 */ /* 0x000fec000383ffff */
.L_x_16993:
        /* <DEDUP_REMOVED lines=16> */
.L_x_27475:


//--------------------- .text._ZN4vllm25paged_attention_v2_kernelIfhLi112ELi8ELi128ELNS_18Fp8KVCacheDataTypeE1ELb1ELi512EEEvPfS2_PT_PKS3_PKT0_S9_ifPKiSB_iPKfiiiSD_SD_iiiii --------------------------
	.section	.text._ZN4vllm25paged_attention_v2_kernelIfhLi112ELi8ELi128ELNS_18Fp8KVCacheDataTypeE1ELb1ELi512EEEvPfS2_PT_PKS3_PKT0_S9_ifPKiSB_iPKfiiiSD_SD_iiiii,"ax",@progbits
	.align	128
        .global         _ZN4vllm25paged_attention_v2_kernelIfhLi112ELi8ELi128ELNS_18Fp8KVCacheDataTypeE1ELb1ELi512EEEvPfS2_PT_PKS3_PKT0_S9_ifPKiSB_iPKfiiiSD_SD_iiiii
        .type           _ZN4vllm25paged_attention_v2_kernelIfhLi112ELi8ELi128ELNS_18Fp8KVCacheDataTypeE1ELb1ELi512EEEvPfS2_PT_PKS3_PKT0_S9_ifPKiSB_iPKfiiiSD_SD_iiiii,@function
        .size           _ZN4vllm25paged_attention_v2_kernelIfhLi112ELi8ELi128ELNS_18Fp8KVCacheDataTypeE1ELb1ELi512EEEvPfS2_PT_PKS3_PKT0_S9_ifPKiSB_iPKfiiiSD_SD_iiiii,(.L_x_27476 - _ZN4vllm25paged_attention_v2_kernelIfhLi112ELi8ELi128ELNS_18Fp8KVCacheDataTypeE1ELb1ELi512EEEvPfS2_PT_PKS3_PKT0_S9_ifPKiSB_iPKfiiiSD_SD_iiiii)
        .other          _ZN4vllm25paged_attention_v2_kernelIfhLi112ELi8ELi128ELNS_18Fp8KVCacheDataTypeE1ELb1ELi512EEEvPfS2_PT_PKS3_PKT0_S9_ifPKiSB_iPKfiiiSD_SD_iiiii,@"STO_CUDA_ENTRY STV_DEFAULT"
_ZN4vllm25paged_attention_v2_kernelIfhLi112ELi8ELi128ELNS_18Fp8KVCacheDataTypeE1ELb1ELi512EEEvPfS2_PT_PKS3_PKT0_S9_ifPKiSB_iPKfiiiSD_SD_iiiii:
.text._ZN4vllm25paged_attention_v2_kernelIfhLi112ELi8ELi128ELNS_18Fp8KVCacheDataTypeE1ELb1ELi512EEEvPfS2_PT_PKS3_PKT0_S9_ifPKiSB_iPKfiiiSD_SD_iiiii:
        /* <DEDUP_REMOVED lines=109> */
.L_x_16994:
        /* <DEDUP_REMOVED lines=26> */
.L_x_16998:
        /* <DEDUP_REMOVED lines=41> */
.L_x_16996:
[----:B------:R-:W-:Y:S05]  /*0b00*/  BSYNC.RECONVERGENT B6 ;  /* 0x0000000000067941 */ /* 0x000fea0003800200 */
.L_x_16995:
        /* <DEDUP_REMOVED lines=10> */
.L_x_17035:
        /* <DEDUP_REMOVED lines=41> */
.L_x_17004:
        /* <DEDUP_REMOVED lines=11> */
.L_x_17003:
[----:B------:R-:W-:Y:S05]  /*0ef0*/  BSYNC.RECONVERGENT B1 ;  /* 0x0000000000017941 */ /* 0x000fea0003800200 */
.L_x_17002:
        /* <DEDUP_REMOVED lines=12> */
.L_x_17007:
        /* <DEDUP_REMOVED lines=100> */
.L_x_17006:
[----:B------:R-:W-:Y:S05]  /*1600*/  BSYNC.RECONVERGENT B1 ;  /* 0x0000000000017941 */ /* 0x000fea0003800200 */
.L_x_17005:
        /* <DEDUP_REMOVED lines=55> */
.L_x_17009:
[----:B------:R-:W-:Y:S05]  /*1980*/  BSYNC.RECONVERGENT B1 ;  /* 0x0000000000017941 */ /* 0x000fea0003800200 */
.L_x_17008:
        /* <DEDUP_REMOVED lines=26> */
.L_x_17001:
[----:B------:R-:W-:Y:S05]  /*1b30*/  BSYNC.RECONVERGENT B0 ;  /* 0x0000000000007941 */ /* 0x000fea0003800200 */
.L_x_17000:
        /* <DEDUP_REMOVED lines=41> */
.L_x_17014:
[----:B------:R-:W1:Y:S01]  /*1dd0*/  LDS R15, [R13] ;  /* 0x000000000d0f7984 */ /* 0x000e620000000800 */
[----:B------:R-:W-:-:S05]  /*1de0*/  VIADD R14, R14, 0x1 ;  /* 0x000000010e0e7836 */ /* 0x000fca0000000000 */
[----:B------:R-:W-:Y:S01]  /*1df0*/  ISETP.NE.AND P0, PT, R14, RZ, PT ;  /* 0x000000ff0e00720c */ /* 0x000fe20003f05270 */
[----:B-1----:R-:W-:-:S05]  /*1e00*/  FMUL.FTZ R20, R15, R6 ;  /* 0x000000060f147220 */ /* 0x002fca0000410000 */
[----:B------:R1:W-:Y:S02]  /*1e10*/  STS [R13], R20 ;  /* 0x000000140d007388 */ /* 0x0003e40000000800 */
[----:B-1----:R-:W-:-:S05]  /*1e20*/  IADD3 R13, PT, PT, R13, 0x200, RZ ;  /* 0x000002000d0d7810 */ /* 0x002fca0007ffe0ff */
[----:B------:R-:W-:Y:S05]  /*1e30*/  @P0 BRA `(.L_x_17014) ;  /* 0xfffffffc00e40947 */ /* 0x000fea000383ffff */
.L_x_17013:
[----:B------:R-:W-:Y:S05]  /*1e40*/  BSYNC.RECONVERGENT B1 ;  /* 0x0000000000017941 */ /* 0x000fea0003800200 */
.L_x_17012:
        /* <DEDUP_REMOVED lines=12> */
.L_x_17017:
        /* <DEDUP_REMOVED lines=52> */
.L_x_17016:
[----:B------:R-:W-:Y:S05]  /*2250*/  BSYNC.RECONVERGENT B1 ;  /* 0x0000000000017941 */ /* 0x000fea0003800200 */
.L_x_17015:
        /* <DEDUP_REMOVED lines=31> */
.L_x_17019:
[----:B------:R-:W-:Y:S05]  /*2450*/  BSYNC.RECONVERGENT B1 ;  /* 0x0000000000017941 */ /* 0x000fea0003800200 */
.L_x_17018:
        /* <DEDUP_REMOVED lines=14> */
.L_x_17011:
[----:B------:R-:W-:Y:S05]  /*2540*/  BSYNC.RECONVERGENT B0 ;  /* 0x0000000000007941 */ /* 0x000fea0003800200 */
.L_x_17010:
        /* <DEDUP_REMOVED lines=18> */
.L_x_17021:
[----:B------:R-:W-:Y:S05]  /*2670*/  BSYNC.RECONVERGENT B0 ;  /* 0x0000000000007941 */ /* 0x000fea0003800200 */
.L_x_17020:
        /* <DEDUP_REMOVED lines=26> */
.L_x_17025:
        /* <DEDUP_REMOVED lines=34> */
.L_x_17024:
        /* <DEDUP_REMOVED lines=16> */
.L_x_17023:
[----:B------:R-:W-:Y:S05]  /*2b40*/  BSYNC.RECONVERGENT B6 ;  /* 0x0000000000067941 */ /* 0x000fea0003800200 */
.L_x_17022:
        /* <DEDUP_REMOVED lines=15> */
.L_x_17043:
        /* <DEDUP_REMOVED lines=43> */
.L_x_17028:
[----:B------:R-:W-:Y:S05]  /*2ef0*/  BSYNC.RECONVERGENT B0 ;  /* 0x0000000000007941 */ /* 0x000fea0003800200 */
.L_x_17027:
        /* <DEDUP_REMOVED lines=25> */
.L_x_17030:
[----:B------:R-:W-:Y:S05]  /*3090*/  BSYNC.RECONVERGENT B0 ;  /* 0x0000000000007941 */ /* 0x000fea0003800200 */
.L_x_17029:
        /* <DEDUP_REMOVED lines=21> */
.L_x_16997:
        /* <DEDUP_REMOVED lines=16> */
.L_x_17031:
[----:B------:R-:W-:Y:S05]  /*32f0*/  EXIT ;  /* 0x000000000000794d */ /* 0x000fea0003800000 */
.L_x_16999:
[----:B------:R-:W-:Y:S01]  /*3300*/  HFMA2 R12, -RZ, RZ, 0, 9.5367431640625e-07 ;  /* 0x00000010ff0c7431 */ /* 0x000fe200000001ff */
[----:B------:R-:W-:Y:S01]  /*3310*/  MOV R11, 0x1f ;  /* 0x0000001f000b7802 */ /* 0x000fe20000000f00 */
[----:B------:R-:W-:-:S07]  /*3320*/  IMAD.MOV.U32 R15, RZ, RZ, -0x1 ;  /* 0xffffffffff0f7424 */ /* 0x000fce00078e00ff */
[----:B------:R-:W-:Y:S05]  /*3330*/  WARPSYNC.COLLECTIVE R15, `(.L_x_17032) ;  /* 0x000000000f087348 */ /* 0x000fea0003c00000 */
[----:B------:R0:W1:Y:S02]  /*3340*/  SHFL.BFLY P6, R14, R13, R12, R11 ;  /* 0x0c00000c0d0e7389 */ /* 0x00006400000c000b */
[----:B01----:R-:W-:Y:S05]  /*3350*/  ENDCOLLECTIVE ;  /* 0x000000000000791b */ /* 0x003fea0003800000 */
.L_x_17032:
[----:B------:R-:W-:Y:S01]  /*3360*/  HFMA2 R12, -RZ, RZ, 0, 4.76837158203125e-07 ;  /* 0x00000008ff0c7431 */ /* 0x000fe200000001ff */
[----:B------:R-:W-:-:S04]  /*3370*/  FMNMX.FTZ R0, R14, -3.40282346638528859812e+38, !PT ;  /* 0xff7fffff0e007809 */ /* 0x000fc80007810000 */
[----:B------:R-:W-:-:S07]  /*3380*/  MOV R13, R0 ;  /* 0x00000000000d7202 */ /* 0x000fce0000000f00 */
[----:B------:R-:W-:Y:S05]  /*3390*/  WARPSYNC.COLLECTIVE R15, `(.L_x_17033) ;  /* 0x000000000f087348 */ /* 0x000fea0003c00000 */
[----:B------:R0:W1:Y:S02]  /*33a0*/  SHFL.BFLY P6, R14, R13, R12, R11 ;  /* 0x0c00000c0d0e7389 */ /* 0x00006400000c000b */
[----:B01----:R-:W-:Y:S05]  /*33b0*/  ENDCOLLECTIVE ;  /* 0x000000000000791b */ /* 0x003fea0003800000 */
.L_x_17033:
[----:B------:R-:W-:Y:S02]  /*33c0*/  MOV R12, 0x4 ;  /* 0x00000004000c7802 */ /* 0x000fe40000000f00 */
[----:B------:R-:W-:-:S05]  /*33d0*/  FMNMX.FTZ R2, R0, R14, !PT ;  /* 0x0000000e00027209 */ /* 0x000fca0007810000 */
[----:B------:R-:W-:-:S07]  /*33e0*/  IMAD.MOV.U32 R13, RZ, RZ, R2 ;  /* 0x000000ffff0d7224 */ /* 0x000fce00078e0002 */
[----:B------:R-:W-:Y:S05]  /*33f0*/  WARPSYNC.COLLECTIVE R15, `(.L_x_17034) ;  /* 0x000000000f087348 */ /* 0x000fea0003c00000 */
[----:B------:R0:W1:Y:S02]  /*3400*/  SHFL.BFLY P6, R14, R13, R12, R11 ;  /* 0x0c00000c0d0e7389 */ /* 0x00006400000c000b */
[----:B01----:R-:W-:Y:S05]  /*3410*/  ENDCOLLECTIVE ;  /* 0x000000000000791b */ /* 0x003fea0003800000 */
.L_x_17034:
[----:B------:R-:W-:Y:S05]  /*3420*/  BRA `(.L_x_17035) ;  /* 0xffffffd400e07947 */ /* 0x000fea000383ffff */
.L_x_17026:
[----:B---3--:R-:W-:Y:S02]  /*3430*/  HFMA2 R13, -RZ, RZ, 0, 0 ;  /* 0x00000000ff0d7431 */ /* 0x008fe400000001ff */
[----:B--2---:R-:W-:Y:S01]  /*3440*/  IMAD.MOV.U32 R12, RZ, RZ, 0x1 ;  /* 0x00000001ff0c7424 */ /* 0x004fe200078e00ff */
[----:B------:R-:W-:Y:S02]  /*3450*/  MOV R11, 0x1f ;  /* 0x0000001f000b7802 */ /* 0x000fe40000000f00 */
[----:B------:R-:W-:-:S07]  /*3460*/  MOV R15, 0xffffffff ;  /* 0xffffffff000f7802 */ /* 0x000fce0000000f00 */
[----:B01----:R-:W-:Y:S05]  /*3470*/  WARPSYNC.COLLECTIVE R15, `(.L_x_17036) ;  /* 0x000000000f087348 */ /* 0x003fea0003c00000 */
[----:B------:R2:W3:Y:S02]  /*3480*/  SHFL.BFLY P6, R14, R13, R12, R11 ;  /* 0x0c00000c0d0e7389 */ /* 0x0004e400000c000b */
[----:B0123--:R-:W-:Y:S05]  /*3490*/  ENDCOLLECTIVE ;  /* 0x000000000000791b */ /* 0x00ffea0003800000 */
.L_x_17036:
[----:B------:R-:W-:-:S07]  /*34a0*/  IMAD.MOV.U32 R0, RZ, RZ, R14 ;  /* 0x000000ffff007224 */ /* 0x000fce00078e000e */
[----:B------:R-:W-:Y:S05]  /*34b0*/  WARPSYNC.COLLECTIVE R15, `(.L_x_17037) ;  /* 0x000000000f087348 */ /* 0x000fea0003c00000 */
[----:B------:R0:W1:Y:S02]  /*34c0*/  SHFL.BFLY P6, R14, R13, R12, R11 ;  /* 0x0c00000c0d0e7389 */ /* 0x00006400000c000b */
[----:B01----:R-:W-:Y:S05]  /*34d0*/  ENDCOLLECTIVE ;  /* 0x000000000000791b */ /* 0x003fea0003800000 */
.L_x_17037:
[----:B------:R-:W-:Y:S01]  /*34e0*/  FADD.FTZ R0, RZ, R0 ;  /* 0x00000000ff007221 */ /* 0x000fe20000010000 */
[----:B------:R-:W-:-:S07]  /*34f0*/  MOV R2, R14 ;  /* 0x0000000e00027202 */ /* 0x000fce0000000f00 */
[----:B------:R-:W-:Y:S05]  /*3500*/  WARPSYNC.COLLECTIVE R15, `(.L_x_17038) ;  /* 0x000000000f087348 */ /* 0x000fea0003c00000 */
[----:B------:R0:W1:Y:S02]  /*3510*/  SHFL.BFLY P6, R14, R13, R12, R11 ;  /* 0x0c00000c0d0e7389 */ /* 0x00006400000c000b */
[----:B01----:R-:W-:Y:S05]  /*3520*/  ENDCOLLECTIVE ;  /* 0x000000000000791b */ /* 0x003fea0003800000 */
.L_x_17038:
[----:B------:R-:W-:Y:S01]  /*3530*/  FADD.FTZ R2, RZ, R2 ;  /* 0x00000002ff027221 */ /* 0x000fe20000010000 */
[----:B------:R-:W-:-:S07]  /*3540*/  MOV R3, R14 ;  /* 0x0000000e00037202 */ /* 0x000fce0000000f00 */
[----:B------:R-:W-:Y:S05]  /*3550*/  WARPSYNC.COLLECTIVE R15, `(.L_x_17039) ;  /* 0x000000000f087348 */ /* 0x000fea0003c00000 */
[----:B------:R0:W1:Y:S02]  /*3560*/  SHFL.BFLY P6, R14, R13, R12, R11 ;  /* 0x0c00000c0d0e7389 */ /* 0x00006400000c000b */
[----:B01----:R-:W-:Y:S05]  /*3570*/  ENDCOLLECTIVE ;  /* 0x000000000000791b */ /* 0x003fea0003800000 */
.L_x_17039:
[----:B------:R-:W-:Y:S01]  /*3580*/  FADD.FTZ R3, RZ, R3 ;  /* 0x00000003ff037221 */ /* 0x000fe20000010000 */
[----:B------:R-:W-:-:S07]  /*3590*/  IMAD.MOV.U32 R4, RZ, RZ, R14 ;  /* 0x000000ffff047224 */ /* 0x000fce00078e000e */
[----:B------:R-:W-:Y:S05]  /*35a0*/  WARPSYNC.COLLECTIVE R15, `(.L_x_17040) ;  /* 0x000000000f087348 */ /* 0x000fea0003c00000 */
[----:B------:R0:W1:Y:S02]  /*35b0*/  SHFL.BFLY P6, R14, R13, R12, R11 ;  /* 0x0c00000c0d0e7389 */ /* 0x00006400000c000b */
[----:B01----:R-:W-:Y:S05]  /*35c0*/  ENDCOLLECTIVE ;  /* 0x000000000000791b */ /* 0x003fea0003800000 */
.L_x_17040:
[----:B------:R-:W-:Y:S01]  /*35d0*/  FADD.FTZ R4, RZ, R4 ;  /* 0x00000004ff047221 */ /* 0x000fe20000010000 */
[----:B------:R-:W-:-:S07]  /*35e0*/  MOV R5, R14 ;  /* 0x0000000e00057202 */ /* 0x000fce0000000f00 */
[----:B------:R-:W-:Y:S05]  /*35f0*/  WARPSYNC.COLLECTIVE R15, `(.L_x_17041) ;  /* 0x000000000f087348 */ /* 0x000fea0003c00000 */
[----:B------:R0:W1:Y:S02]  /*3600*/  SHFL.BFLY P6, R14, R13, R12, R11 ;  /* 0x0c00000c0d0e7389 */ /* 0x00006400000c000b */
[----:B01----:R-:W-:Y:S05]  /*3610*/  ENDCOLLECTIVE ;  /* 0x000000000000791b */ /* 0x003fea0003800000 */
.L_x_17041:
[----:B------:R-:W-:Y:S01]  /*3620*/  FADD.FTZ R5, RZ, R5 ;  /* 0x00000005ff057221 */ /* 0x000fe20000010000 */
[----:B------:R-:W-:-:S07]  /*3630*/  MOV R6, R14 ;  /* 0x0000000e00067202 */ /* 0x000fce0000000f00 */
[----:B------:R-:W-:Y:S05]  /*3640*/  WARPSYNC.COLLECTIVE R15, `(.L_x_17042) ;  /* 0x000000000f087348 */ /* 0x000fea0003c00000 */
[----:B------:R0:W1:Y:S02]  /*3650*/  SHFL.BFLY P6, R14, R13, R12, R11 ;  /* 0x0c00000c0d0e7389 */ /* 0x00006400000c000b */
[----:B01----:R-:W-:Y:S05]  /*3660*/  ENDCOLLECTIVE ;  /* 0x000000000000791b */ /* 0x003fea0003800000 */
.L_x_17042:
[----:B------:R-:W-:Y:S01]  /*3670*/  FADD.FTZ R6, RZ, R6 ;  /* 0x00000006ff067221 */ /* 0x000fe20000010000 */
[----:B------:R-:W-:Y:S06]  /*3680*/  BRA `(.L_x_17043) ;  /* 0xfffffff4006c7947 */ /* 0x000fec000383ffff */
.L_x_17044:
        /* <DEDUP_REMOVED lines=15> */
.L_x_27476:


//--------------------- .text._ZN4vllm25paged_attention_v2_kernelIfhLi96ELi8ELi128ELNS_18Fp8KVCacheDataTypeE1ELb1ELi512EEEvPfS2_PT_PKS3_PKT0_S9_ifPKiSB_iPKfiiiSD_SD_iiiii --------------------------
	.section	.text._ZN4vllm25paged_attention_v2_kernelIfhLi96ELi8ELi128ELNS_18Fp8KVCacheDataTypeE1ELb1ELi512EEEvPfS2_PT_PKS3_PKT0_S9_ifPKiSB_iPKfiiiSD_SD_iiiii,"ax",@progbits
	.align	128
        .global         _ZN4vllm25paged_attention_v2_kernelIfhLi96ELi8ELi128ELNS_18Fp8KVCacheDataTypeE1ELb1ELi512EEEvPfS2_PT_PKS3_PKT0_S9_ifPKiSB_iPKfiiiSD_SD_iiiii
        .type           _ZN4vllm25paged_attention_v2_kernelIfhLi96ELi8ELi128ELNS_18Fp8KVCacheDataTypeE1ELb1ELi512EEEvPfS2_PT_PKS3_PKT0_S9_ifPKiSB_iPKfiiiSD_SD_iiiii,@function
        .size           _ZN4vllm25paged_attention_v2_kernelIfhLi96ELi8ELi128ELNS_18Fp8KVCacheDataTypeE1ELb1ELi512EEEvPfS2_PT_PKS3_PKT0_S9_ifPKiSB_iPKfiiiSD_SD_iiiii,(.L_x_27477 - _ZN4vllm25paged_attention_v2_kernelIfhLi96ELi8ELi128ELNS_18Fp8KVCacheDataTypeE1ELb1ELi512EEEvPfS2_PT_PKS3_PKT0_S9_ifPKiSB_iPKfiiiSD_SD_iiiii)
        .other          _ZN4vllm25paged_attention_v2_kernelIfhLi96ELi8ELi128ELNS_18Fp8KVCacheDataTypeE1ELb1ELi512EEEvPfS2_PT_PKS3_PKT0_S9_ifPKiSB_iPKfiiiSD_SD_iiiii,@"STO_CUDA_ENTRY STV_DEFAULT"
_ZN4vllm25paged_attention_v2_kernelIfhLi96ELi8ELi128ELNS_18Fp8KVCacheDataTypeE1ELb1ELi512EEEvPfS2_PT_PKS3_PKT0_S9_ifPKiSB_iPKfiiiSD_SD_iiiii:
.text._ZN4vllm25paged_attention_v2_kernelIfhLi96ELi8ELi128ELNS_18Fp8KVCacheDataTypeE1ELb1ELi512EEEvPfS2_PT_PKS3_PKT0_S9_ifPKiSB_iPKfiiiSD_SD_iiiii:
        /* <DEDUP_REMOVED lines=109> */
.L_x_17045:
        /* <DEDUP_REMOVED lines=26> */
.L_x_17049:
        /* <DEDUP_REMOVED lines=41> */
.L_x_17047:
[----:B------:R-:W-:Y:S05]  /*0b00*/  BSYNC.RECONVERGENT B6 ;  /* 0x0000000000067941 */ /* 0x000fea0003800200 */
.L_x_17046:
        /* <DEDUP_REMOVED lines=10> */
.L_x_17086:
        /* <DEDUP_REMOVED lines=41> */
.L_x_17055:
        /* <DEDUP_REMOVED lines=11> */
.L_x_17054:
[----:B------:R-:W-:Y:S05]  /*0ef0*/  BSYNC.RECONVERGENT B1 ;  /* 0x0000000000017941 */ /* 0x000fea0003800200 */
.L_x_17053:
        /* <DEDUP_REMOVED lines=12> */
.L_x_17058:
        /* <DEDUP_REMOVED lines=100> */
.L_x_17057:
[----:B------:R-:W-:Y:S05]  /*1600*/  BSYNC.RECONVERGENT B1 ;  /* 0x0000000000017941 */ /* 0x000fea0003800200 */
.L_x_17056:
        /* <DEDUP_REMOVED lines=55> */
.L_x_17060:
[----:B------:R-:W-:Y:S05]  /*1980*/  BSYNC.RECONVERGENT B1 ;  /* 0x0000000000017941 */ /* 0x000fea0003800200 */
.L_x_17059:
        /* <DEDUP_REMOVED lines=26> */
.L_x_17052:
[----:B------:R-:W-:Y:S05]  /*1b30*/  BSYNC.RECONVERGENT B0 ;  /* 0x0000000000007941 */ /* 0x000fea0003800200 */
.L_x_17051:
        /* <DEDUP_REMOVED lines=41> */
.L_x_17065:
[----:B------:R-:W1:Y:S01]  /*1dd0*/  LDS R15, [R13] ;  /* 0x000000000d0f7984 */ /* 0x000e620000000800 */
[----:B------:R-:W-:-:S04]  /*1de0*/  IADD3 R14, PT, PT, R14, 0x1, RZ ;  /* 0x000000010e0e7810 */ /* 0x000fc80007ffe0ff */
[----:B------:R-:W-:Y:S01]  /*1df0*/  ISETP.NE.AND P0, PT, R14, RZ, PT ;  /* 0x000000ff0e00720c */ /* 0x000fe20003f05270 */
[----:B-1----:R-:W-:-:S05]  /*1e00*/  FMUL.FTZ R20, R15, R6 ;  /* 0x000000060f147220 */ /* 0x002fca0000410000 */
[----:B------:R1:W-:Y:S02]  /*1e10*/  STS [R13], R20 ;  /* 0x000000140d007388 */ /* 0x0003e40000000800 */
[----:B-1----:R-:W-:-:S05]  /*1e20*/  VIADD R13, R13, 0x200 ;  /* 0x000002000d0d7836 */ /* 0x002fca0000000000 */
[----:B------:R-:W-:Y:S05]  /*1e30*/  @P0 BRA `(.L_x_17065) ;  /* 0xfffffffc00e40947 */ /* 0x000fea000383ffff */
.L_x_17064:
[----:B------:R-:W-:Y:S05]  /*1e40*/  BSYNC.RECONVERGENT B1 ;  /* 0x0000000000017941 */ /* 0x000fea0003800200 */
.L_x_17063:
        /* <DEDUP_REMOVED lines=12> */
.L_x_17068:
        /* <DEDUP_REMOVED lines=52> */
.L_x_17067:
[----:B------:R-:W-:Y:S05]  /*2250*/  BSYNC.RECONVERGENT B1 ;  /* 0x0000000000017941 */ /* 0x000fea0003800200 */
.L_x_17066:
        /* <DEDUP_REMOVED lines=31> */
.L_x_17070:
[----:B------:R-:W-:Y:S05]  /*2450*/  BSYNC.RECONVERGENT B1 ;  /* 0x0000000000017941 */ /* 0x000fea0003800200 */
.L_x_17069:
        /* <DEDUP_REMOVED lines=14> */
.L_x_17062:
[----:B------:R-:W-:Y:S05]  /*2540*/  BSYNC.RECONVERGENT B0 ;  /* 0x0000000000007941 */ /* 0x000fea0003800200 */
.L_x_17061:
        /* <DEDUP_REMOVED lines=18> */
.L_x_17072:
[----:B------:R-:W-:Y:S05]  /*2670*/  BSYNC.RECONVERGENT B0 ;  /* 0x0000000000007941 */ /* 0x000fea0003800200 */
.L_x_17071:
        /* <DEDUP_REMOVED lines=26> */
.L_x_17076:
        /* <DEDUP_REMOVED lines=34> */
.L_x_17075:
        /* <DEDUP_REMOVED lines=16> */
.L_x_17074:
[----:B------:R-:W-:Y:S05]  /*2b40*/  BSYNC.RECONVERGENT B6 ;  /* 0x0000000000067941 */ /* 0x000fea0003800200 */
.L_x_17073:
        /* <DEDUP_REMOVED lines=13> */
.L_x_17093:
        /* <DEDUP_REMOVED lines=40> */
.L_x_17079:
[----:B------:R-:W-:Y:S05]  /*2ea0*/  BSYNC.RECONVERGENT B0 ;  /* 0x0000000000007941 */ /* 0x000fea0003800200 */
.L_x_17078:
        /* <DEDUP_REMOVED lines=22> */
.L_x_17081:
[----:B------:R-:W-:Y:S05]  /*3010*/  BSYNC.RECONVERGENT B0 ;  /* 0x0000000000007941 */ /* 0x000fea0003800200 */
.L_x_17080:
        /* <DEDUP_REMOVED lines=20> */
.L_x_17048:
        /* <DEDUP_REMOVED lines=16> */
.L_x_17082:
[----:B------:R-:W-:Y:S05]  /*3260*/  EXIT ;  /* 0x000000000000794d */ /* 0x000fea0003800000 */
.L_x_17050:
[----:B------:R-:W-:Y:S02]  /*3270*/  HFMA2 R12, -RZ, RZ, 0, 9.5367431640625e-07 ;  /* 0x00000010ff0c7431 */ /* 0x000fe400000001ff */
[----:B------:R-:W-:Y:S01]  /*3280*/  IMAD.MOV.U32 R11, RZ, RZ, 0x1f ;  /* 0x0000001fff0b7424 */ /* 0x000fe200078e00ff */
[----:B------:R-:W-:-:S07]  /*3290*/  MOV R15, 0xffffffff ;  /* 0xffffffff000f7802 */ /* 0x000fce0000000f00 */
[----:B------:R-:W-:Y:S05]  /*32a0*/  WARPSYNC.COLLECTIVE R15, `(.L_x_17083) ;  /* 0x000000000f087348 */ /* 0x000fea0003c00000 */
[----:B------:R0:W1:Y:S02]  /*32b0*/  SHFL.BFLY P6, R14, R13, R12, R11 ;  /* 0x0c00000c0d0e7389 */ /* 0x00006400000c000b */
[----:B01----:R-:W-:Y:S05]  /*32c0*/  ENDCOLLECTIVE ;  /* 0x000000000000791b */ /* 0x003fea0003800000 */
.L_x_17083:
[----:B------:R-:W-:Y:S01]  /*32d0*/  IMAD.MOV.U32 R12, RZ, RZ, 0x8 ;  /* 0x00000008ff0c7424 */ /* 0x000fe200078e00ff */
[----:B------:R-:W-:-:S04]  /*32e0*/  FMNMX.FTZ R0, R14, -3.40282346638528859812e+38, !PT ;  /* 0xff7fffff0e007809 */ /* 0x000fc80007810000 */
[----:B------:R-:W-:-:S07]  /*32f0*/  MOV R13, R0 ;  /* 0x00000000000d7202 */ /* 0x000fce0000000f00 */
[----:B------:R-:W-:Y:S05]  /*3300*/  WARPSYNC.COLLECTIVE R15, `(.L_x_17084) ;  /* 0x000000000f087348 */ /* 0x000fea0003c00000 */
[----:B------:R0:W1:Y:S02]  /*3310*/  SHFL.BFLY P6, R14, R13, R12, R11 ;  /* 0x0c00000c0d0e7389 */ /* 0x00006400000c000b */
[----:B01----:R-:W-:Y:S05]  /*3320*/  ENDCOLLECTIVE ;  /* 0x000000000000791b */ /* 0x003fea0003800000 */
.L_x_17084:
[----:B------:R-:W-:Y:S01]  /*3330*/  HFMA2 R12, -RZ, RZ, 0, 2.384185791015625e-07 ;  /* 0x00000004ff0c7431 */ /* 0x000fe200000001ff */
[----:B------:R-:W-:-:S04]  /*3340*/  FMNMX.FTZ R2, R0, R14, !PT ;  /* 0x0000000e00027209 */ /* 0x000fc80007810000 */
[----:B------:R-:W-:-:S07]  /*3350*/  MOV R13, R2 ;  /* 0x00000002000d7202 */ /* 0x000fce0000000f00 */
[----:B------:R-:W-:Y:S05]  /*3360*/  WARPSYNC.COLLECTIVE R15, `(.L_x_17085) ;  /* 0x000000000f087348 */ /* 0x000fea0003c00000 */
[----:B------:R0:W1:Y:S02]  /*3370*/  SHFL.BFLY P6, R14, R13, R12, R11 ;  /* 0x0c00000c0d0e7389 */ /* 0x00006400000c000b */
[----:B01----:R-:W-:Y:S05]  /*3380*/  ENDCOLLECTIVE ;  /* 0x000000000000791b */ /* 0x003fea0003800000 */
.L_x_17085:
[----:B------:R-:W-:Y:S05]  /*3390*/  BRA `(.L_x_17086) ;  /* 0xffffffd800047947 */ /* 0x000fea000383ffff */
.L_x_17077:
[----:B---3--:R-:W-:Y:S01]  /*33a0*/  IMAD.MOV.U32 R13, RZ, RZ, RZ ;  /* 0x000000ffff0d7224 */ /* 0x008fe200078e00ff */
[----:B------:R-:W-:Y:S01]  /*33b0*/  MOV R12, 0x1 ;  /* 0x00000001000c7802 */ /* 0x000fe20000000f00 */
[----:B------:R-:W-:Y:S02]  /*33c0*/  HFMA2 R11, -RZ, RZ, 0, 1.847743988037109375e-06 ;  /* 0x0000001fff0b7431 */ /* 0x000fe400000001ff */
[----:B------:R-:W-:-:S07]  /*33d0*/  IMAD.MOV.U32 R15, RZ, RZ, -0x1 ;  /* 0xffffffffff0f7424 */ /* 0x000fce00078e00ff */
[----:B0-----:R-:W-:Y:S05]  /*33e0*/  WARPSYNC.COLLECTIVE R15, `(.L_x_17087) ;  /* 0x000000000f087348 */ /* 0x001fea0003c00000 */
[----:B------:R1:W2:Y:S02]  /*33f0*/  SHFL.BFLY P6, R14, R13, R12, R11 ;  /* 0x0c00000c0d0e7389 */ /* 0x0002a400000c000b */
[----:B012---:R-:W-:Y:S05]  /*3400*/  ENDCOLLECTIVE ;  /* 0x000000000000791b */ /* 0x007fea0003800000 */
.L_x_17087:
[----:B------:R-:W-:-:S07]  /*3410*/  MOV R0, R14 ;  /* 0x0000000e00007202 */ /* 0x000fce0000000f00 */
[----:B------:R-:W-:Y:S05]  /*3420*/  WARPSYNC.COLLECTIVE R15, `(.L_x_17088) ;  /* 0x000000000f087348 */ /* 0x000fea0003c00000 */
[----:B------:R0:W1:Y:S02]  /*3430*/  SHFL.BFLY P6, R14, R13, R12, R11 ;  /* 0x0c00000c0d0e7389 */ /* 0x00006400000c000b */
[----:B01----:R-:W-:Y:S05]  /*3440*/  ENDCOLLECTIVE ;  /* 0x000000000000791b */ /* 0x003fea0003800000 */
.L_x_17088:
[----:B------:R-:W-:Y:S01]  /*3450*/  FADD.FTZ R0, RZ, R0 ;  /* 0x00000000ff007221 */ /* 0x000fe20000010000 */
[----:B------:R-:W-:-:S07]  /*3460*/  MOV R2, R14 ;  /* 0x0000000e00027202 */ /* 0x000fce0000000f00 */
[----:B------:R-:W-:Y:S05]  /*3470*/  WARPSYNC.COLLECTIVE R15, `(.L_x_17089) ;  /* 0x000000000f087348 */ /* 0x000fea0003c00000 */
[----:B------:R0:W1:Y:S02]  /*3480*/  SHFL.BFLY P6, R14, R13, R12, R11 ;  /* 0x0c00000c0d0e7389 */ /* 0x00006400000c000b */
[----:B01----:R-:W-:Y:S05]  /*3490*/  ENDCOLLECTIVE ;  /* 0x000000000000791b */ /* 0x003fea0003800000 */
.L_x_17089:
[----:B------:R-:W-:Y:S01]  /*34a0*/  FADD.FTZ R2, RZ, R2 ;  /* 0x00000002ff027221 */ /* 0x000fe20000010000 */
[----:B------:R-:W-:-:S07]  /*34b0*/  IMAD.MOV.U32 R3, RZ, RZ, R14 ;  /* 0x000000ffff037224 */ /* 0x000fce00078e000e */
[----:B------:R-:W-:Y:S05]  /*34c0*/  WARPSYNC.COLLECTIVE R15, `(.L_x_17090) ;  /* 0x000000000f087348 */ /* 0x000fea0003c00000 */
[----:B------:R0:W1:Y:S02]  /*34d0*/  SHFL.BFLY P6, R14, R13, R12, R11 ;  /* 0x0c00000c0d0e7389 */ /* 0x00006400000c000b */
[----:B01----:R-:W-:Y:S05]  /*34e0*/  ENDCOLLECTIVE ;  /* 0x000000000000791b */ /* 0x003fea0003800000 */
.L_x_17090:
[----:B------:R-:W-:Y:S01]  /*34f0*/  FADD.FTZ R3, RZ, R3 ;  /* 0x00000003ff037221 */ /* 0x000fe20000010000 */
[----:B------:R-:W-:-:S07]  /*3500*/  MOV R4, R14 ;  /* 0x0000000e00047202 */ /* 0x000fce0000000f00 */
[----:B------:R-:W-:Y:S05]  /*3510*/  WARPSYNC.COLLECTIVE R15, `(.L_x_17091) ;  /* 0x000000000f087348 */ /* 0x000fea0003c00000 */
[----:B------:R0:W1:Y:S02]  /*3520*/  SHFL.BFLY P6, R14, R13, R12, R11 ;  /* 0x0c00000c0d0e7389 */ /* 0x00006400000c000b */
[----:B01----:R-:W-:Y:S05]  /*3530*/  ENDCOLLECTIVE ;  /* 0x000000000000791b */ /* 0x003fea0003800000 */
.L_x_17091:
[----:B------:R-:W-:Y:S01]  /*3540*/  FADD.FTZ R4, RZ, R4 ;  /* 0x00000004ff047221 */ /* 0x000fe20000010000 */
[----:B------:R-:W-:-:S07]  /*3550*/  MOV R5, R14 ;  /* 0x0000000e00057202 */ /* 0x000fce0000000f00 */
[----:B------:R-:W-:Y:S05]  /*3560*/  WARPSYNC.COLLECTIVE R15, `(.L_x_17092) ;  /* 0x000000000f087348 */ /* 0x000fea0003c00000 */
[----:B------:R0:W1:Y:S02]  /*3570*/  SHFL.BFLY P6, R14, R13, R12, R11 ;  /* 0x0c00000c0d0e7389 */ /* 0x00006400000c000b */
[----:B01----:R-:W-:Y:S05]  /*3580*/  ENDCOLLECTIVE ;  /* 0x000000000000791b */ /* 0x003fea0003800000 */
.L_x_17092:
[----:B------:R-:W-:Y:S01]  /*3590*/  FADD.FTZ R5, RZ, R5 ;  /* 0x00000005ff057221 */ /* 0x000fe20000010000 */
[----:B------:R-:W-:Y:S06]  /*35a0*/  BRA `(.L_x_17093) ;  /* 0xfffffff4009c7947 */ /* 0x000fec000383ffff */
.L_x_17094:
        /* <DEDUP_REMOVED lines=13> */
.L_x_27477:


//--------------------- .text._ZN4vllm25paged_attention_v2_kernelIfhLi80ELi8ELi128ELNS_18Fp8KVCacheDataTypeE1ELb1ELi512EEEvPfS2_PT_PKS3_PKT0_S9_ifPKiSB_iPKfiiiSD_SD_iiiii --------------------------
	.section	.text._ZN4vllm25paged_attention_v2_kernelIfhLi80ELi8ELi128ELNS_18Fp8KVCacheDataTypeE1ELb1ELi512EEEvPfS2_PT_PKS3_PKT0_S9_ifPKiSB_iPKfiiiSD_SD_iiiii,"ax",@progbits
	.align	128
        .global         _ZN4vllm25paged_attention_v2_kernelIfhLi80ELi8ELi128ELNS_18Fp8KVCacheDataTypeE1ELb1ELi512EEEvPfS2_PT_PKS3_PKT0_S9_ifPKiSB_iPKfiiiSD_SD_iiiii
        .type           _ZN4vllm25paged_attention_v2_kernelIfhLi80ELi8ELi128ELNS_18Fp8KVCacheDataTypeE1ELb1ELi512EEEvPfS2_PT_PKS3_PKT0_S9_ifPKiSB_iPKfiiiSD_SD_iiiii,@function
        .size           _ZN4vllm25paged_attention_v2_kernelIfhLi80ELi8ELi128ELNS_18Fp8KVCacheDataTypeE1ELb1ELi512EEEvPfS2_PT_PKS3_PKT0_S9_ifPKiSB_iPKfiiiSD_SD_iiiii,(.L_x_27478 - _ZN4vllm25paged_attention_v2_kernelIfhLi80ELi8ELi128ELNS_18Fp8KVCacheDataTypeE1ELb1ELi512EEEvPfS2_PT_PKS3_PKT0_S9_ifPKiSB_iPKfiiiSD_SD_iiiii)
        .other          _ZN4vllm25paged_attention_v2_kernelIfhLi80ELi8ELi128ELNS_18Fp8KVCacheDataTypeE1ELb1ELi512EEEvPfS2_PT_PKS3_PKT0_S9_ifPKiSB_iPKfiiiSD_SD_iiiii,@"STO_CUDA_ENTRY STV_DEFAULT"
_ZN4vllm25paged_attention_v2_kernelIfhLi80ELi8ELi128ELNS_18Fp8KVCacheDataTypeE1ELb1ELi512EEEvPfS2_PT_PKS3_PKT0_S9_ifPKiSB_iPKfiiiSD_SD_iiiii:
.text._ZN4vllm25paged_attention_v2_kernelIfhLi80ELi8ELi128ELNS_18Fp8KVCacheDataTypeE1ELb1ELi512EEEvPfS2_PT_PKS3_PKT0_S9_ifPKiSB_iPKfiiiSD_SD_iiiii:
        /* <DEDUP_REMOVED lines=109> */
.L_x_17095:
        /* <DEDUP_REMOVED lines=26> */
.L_x_17099:
        /* <DEDUP_REMOVED lines=41> */
.L_x_17097:
[----:B------:R-:W-:Y:S05]  /*0b00*/  BSYNC.RECONVERGENT B6 ;  /* 0x0000000000067941 */ /* 0x000fea0003800200 */
.L_x_17096:
        /* <DEDUP_REMOVED lines=10> */
.L_x_17136:
        /* <DEDUP_REMOVED lines=41> */
.L_x_17105:
        /* <DEDUP_REMOVED lines=11> */
.L_x_17104:
[----:B------:R-:W-:Y:S05]  /*0ef0*/  BSYNC.RECONVERGENT B1 ;  /* 0x0000000000017941 */ /* 0x000fea0003800200 */
.L_x_17103:
        /* <DEDUP_REMOVED lines=12> */
.L_x_17108:
        /* <DEDUP_REMOVED lines=100> */
.L_x_17107:
[----:B------:R-:W-:Y:S05]  /*1600*/  BSYNC.RECONVERGENT B1 ;  /* 0x0000000000017941 */ /* 0x000fea0003800200 */
.L_x_17106:
        /* <DEDUP_REMOVED lines=55> */
.L_x_17110:
[----:B------:R-:W-:Y:S05]  /*1980*/  BSYNC.RECONVERGENT B1 ;  /* 0x0000000000017941 */ /* 0x000fea0003800200 */
.L_x_17109:
        /* <DEDUP_REMOVED lines=26> */
.L_x_17102:
[----:B------:R-:W-:Y:S05]  /*1b30*/  BSYNC.RECONVERGENT B0 ;  /* 0x0000000000007941 */ /* 0x000fea0003800200 */
.L_x_17101:
        /* <DEDUP_REMOVED lines=41> */
.L_x_17115:
[----:B------:R-:W1:Y:S01]  /*1dd0*/  LDS R15, [R13] ;  /* 0x000000000d0f7984 */ /* 0x000e620000000800 */
[----:B------:R-:W-:-:S04]  /*1de0*/  IADD3 R14, PT, PT, R14, 0x1, RZ ;  /* 0x000000010e0e7810 */ /* 0x000fc80007ffe0ff */
[----:B------:R-:W-:Y:S01]  /*1df0*/  ISETP.NE.AND P0, PT, R14, RZ, PT ;  /* 0x000000ff0e00720c */ /* 0x000fe20003f05270 */
[----:B-1----:R-:W-:-:S05]  /*1e00*/  FMUL.FTZ R20, R15, R6 ;  /* 0x000000060f147220 */ /* 0x002fca0000410000 */
[----:B------:R1:W-:Y:S02]  /*1e10*/  STS [R13], R20 ;  /* 0x000000140d007388 */ /* 0x0003e40000000800 */
[----:B-1----:R-:W-:-:S05]  /*1e20*/  VIADD R13, R13, 0x200 ;  /* 0x000002000d0d7836 */ /* 0x002fca0000000000 */
[----:B------:R-:W-:Y:S05]  /*1e30*/  @P0 BRA `(.L_x_17115) ;  /* 0xfffffffc00e40947 */ /* 0x000fea000383ffff */
.L_x_17114:
[----:B------:R-:W-:Y:S05]  /*1e40*/  BSYNC.RECONVERGENT B1 ;  /* 0x0000000000017941 */ /* 0x000fea0003800200 */
.L_x_17113:
        /* <DEDUP_REMOVED lines=12> */
.L_x_17118:
        /* <DEDUP_REMOVED lines=52> */
.L_x_17117:
[----:B------:R-:W-:Y:S05]  /*2250*/  BSYNC.RECONVERGENT B1 ;  /* 0x0000000000017941 */ /* 0x000fea0003800200 */
.L_x_17116:
        /* <DEDUP_REMOVED lines=31> */
.L_x_17120:
[----:B------:R-:W-:Y:S05]  /*2450*/  BSYNC.RECONVERGENT B1 ;  /* 0x0000000000017941 */ /* 0x000fea0003800200 */
.L_x_17119:
        /* <DEDUP_REMOVED lines=14> */
.L_x_17112:
[----:B------:R-:W-:Y:S05]  /*2540*/  BSYNC.RECONVERGENT B0 ;  /* 0x0000000000007941 */ /* 0x000fea0003800200 */
.L_x_17111:
        /* <DEDUP_REMOVED lines=18> */
.L_x_17122:
[----:B------:R-:W-:Y:S05]  /*2670*/  BSYNC.RECONVERGENT B0 ;  /* 0x0000000000007941 */ /* 0x000fea0003800200 */
.L_x_17121:
        /* <DEDUP_REMOVED lines=26> */
.L_x_17126:
        /* <DEDUP_REMOVED lines=34> */
.L_x_17125:
        /* <DEDUP_REMOVED lines=16> */
.L_x_17124:
[----:B------:R-:W-:Y:S05]  /*2b40*/  BSYNC.RECONVERGENT B6 ;  /* 0x0000000000067941 */ /* 0x000fea0003800200 */
.L_x_17123:
        /* <DEDUP_REMOVED lines=12> */
.L_x_17142:
        /* <DEDUP_REMOVED lines=37> */
.L_x_17129:
[----:B------:R-:W-:Y:S05]  /*2e60*/  BSYNC.RECONVERGENT B0 ;  /* 0x0000000000007941 */ /* 0x000fea0003800200 */
.L_x_17128:
        /* <DEDUP_REMOVED lines=19> */
.L_x_17131:
[----:B------:R-:W-:Y:S05]  /*2fa0*/  BSYNC.RECONVERGENT B0 ;  /* 0x0000000000007941 */ /* 0x000fea0003800200 */
.L_x_17130:
        /* <DEDUP_REMOVED lines=19> */
.L_x_17098:
        /* <DEDUP_REMOVED lines=16> */
.L_x_17132:
[----:B------:R-:W-:Y:S05]  /*31e0*/  EXIT ;  /* 0x000000000000794d */ /* 0x000fea0003800000 */
.L_x_17100:
[----:B------:R-:W-:Y:S02]  /*31f0*/  IMAD.MOV.U32 R12, RZ, RZ, 0x10 ;  /* 0x00000010ff0c7424 */ /* 0x000fe400078e00ff */
[----:B------:R-:W-:Y:S01]  /*3200*/  HFMA2 R11, -RZ, RZ, 0, 1.847743988037109375e-06 ;  /* 0x0000001fff0b7431 */ /* 0x000fe200000001ff */
[----:B------:R-:W-:-:S07]  /*3210*/  MOV R15, 0xffffffff ;  /* 0xffffffff000f7802 */ /* 0x000fce0000000f00 */
[----:B------:R-:W-:Y:S05]  /*3220*/  WARPSYNC.COLLECTIVE R15, `(.L_x_17133) ;  /* 0x000000000f087348 */ /* 0x000fea0003c00000 */
[----:B------:R0:W1:Y:S02]  /*3230*/  SHFL.BFLY P6, R14, R13, R12, R11 ;  /* 0x0c00000c0d0e7389 */ /* 0x00006400000c000b */
[----:B01----:R-:W-:Y:S05]  /*3240*/  ENDCOLLECTIVE ;  /* 0x000000000000791b */ /* 0x003fea0003800000 */
.L_x_17133:
[----:B------:R-:W-:Y:S01]  /*3250*/  HFMA2 R12, -RZ, RZ, 0, 4.76837158203125e-07 ;  /* 0x00000008ff0c7431 */ /* 0x000fe200000001ff */
[----:B------:R-:W-:-:S05]  /*3260*/  FMNMX.FTZ R0, R14, -3.40282346638528859812e+38, !PT ;  /* 0xff7fffff0e007809 */ /* 0x000fca0007810000 */
[----:B------:R-:W-:-:S07]  /*3270*/  IMAD.MOV.U32 R13, RZ, RZ, R0 ;  /* 0x000000ffff0d7224 */ /* 0x000fce00078e0000 */
[----:B------:R-:W-:Y:S05]  /*3280*/  WARPSYNC.COLLECTIVE R15, `(.L_x_17134) ;  /* 0x000000000f087348 */ /* 0x000fea0003c00000 */
[----:B------:R0:W1:Y:S02]  /*3290*/  SHFL.BFLY P6, R14, R13, R12, R11 ;  /* 0x0c00000c0d0e7389 */ /* 0x00006400000c000b */
[----:B01----:R-:W-:Y:S05]  /*32a0*/  ENDCOLLECTIVE ;  /* 0x000000000000791b */ /* 0x003fea0003800000 */
.L_x_17134:
[----:B------:R-:W-:Y:S01]  /*32b0*/  IMAD.MOV.U32 R12, RZ, RZ, 0x4 ;  /* 0x00000004ff0c7424 */ /* 0x000fe200078e00ff */
[----:B------:R-:W-:-:S04]  /*32c0*/  FMNMX.FTZ R2, R0, R14, !PT ;  /* 0x0000000e00027209 */ /* 0x000fc80007810000 */
[----:B------:R-:W-:-:S07]  /*32d0*/  MOV R13, R2 ;  /* 0x00000002000d7202 */ /* 0x000fce0000000f00 */
[----:B------:R-:W-:Y:S05]  /*32e0*/  WARPSYNC.COLLECTIVE R15, `(.L_x_17135) ;  /* 0x000000000f087348 */ /* 0x000fea0003c00000 */
[----:B------:R0:W1:Y:S02]  /*32f0*/  SHFL.BFLY P6, R14, R13, R12, R11 ;  /* 0x0c00000c0d0e7389 */ /* 0x00006400000c000b */
[----:B01----:R-:W-:Y:S05]  /*3300*/  ENDCOLLECTIVE ;  /* 0x000000000000791b */ /* 0x003fea0003800000 */
.L_x_17135:
[----:B------:R-:W-:Y:S05]  /*3310*/  BRA `(.L_x_17136) ;  /* 0xffffffd800247947 */ /* 0x000fea000383ffff */
.L_x_17127:
[----:B---3--:R-:W-:Y:S01]  /*3320*/  HFMA2 R13, -RZ, RZ, 0, 0 ;  /* 0x00000000ff0d7431 */ /* 0x008fe200000001ff */
[----:B------:R-:W-:Y:S01]  /*3330*/  MOV R12, 0x1 ;  /* 0x00000001000c7802 */ /* 0x000fe20000000f00 */
[----:B------:R-:W-:Y:S01]  /*3340*/  IMAD.MOV.U32 R11, RZ, RZ, 0x1f ;  /* 0x0000001fff0b7424 */ /* 0x000fe200078e00ff */
[----:B------:R-:W-:-:S07]  /*3350*/  MOV R15, 0xffffffff ;  /* 0xffffffff000f7802 */ /* 0x000fce0000000f00 */
[----:B0-----:R-:W-:Y:S05]  /*3360*/  WARPSYNC.COLLECTIVE R15, `(.L_x_17137) ;  /* 0x000000000f087348 */ /* 0x001fea0003c00000 */
[----:B------:R1:W2:Y:S02]  /*3370*/  SHFL.BFLY P6, R14, R13, R12, R11 ;  /* 0x0c00000c0d0e7389 */ /* 0x0002a400000c000b */
[----:B012---:R-:W-:Y:S05]  /*3380*/  ENDCOLLECTIVE ;  /* 0x000000000000791b */ /* 0x007fea0003800000 */
.L_x_17137:
[----:B------:R-:W-:-:S07]  /*3390*/  MOV R0, R14 ;  /* 0x0000000e00007202 */ /* 0x000fce0000000f00 */
[----:B------:R-:W-:Y:S05]  /*33a0*/  WARPSYNC.COLLECTIVE R15, `(.L_x_17138) ;  /* 0x000000000f087348 */ /* 0x000fea0003c00000 */
[----:B------:R0:W1:Y:S02]  /*33b0*/  SHFL.BFLY P6, R14, R13, R12, R11 ;  /* 0x0c00000c0d0e7389 */ /* 0x00006400000c000b */
[----:B01----:R-:W-:Y:S05]  /*33c0*/  ENDCOLLECTIVE ;  /* 0x000000000000791b */ /* 0x003fea0003800000 */
.L_x_17138:
[----:B------:R-:W-:Y:S01]  /*33d0*/  FADD.FTZ R0, RZ, R0 ;  /* 0x00000000ff007221 */ /* 0x000fe20000010000 */
[----:B------:R-:W-:-:S07]  /*33e0*/  IMAD.MOV.U32 R2, RZ, RZ, R14 ;  /* 0x000000ffff027224 */ /* 0x000fce00078e000e */
[----:B------:R-:W-:Y:S05]  /*33f0*/  WARPSYNC.COLLECTIVE R15, `(.L_x_17139) ;  /* 0x000000000f087348 */ /* 0x000fea0003c00000 */
[----:B------:R0:W1:Y:S02]  /*3400*/  SHFL.BFLY P6, R14, R13, R12, R11 ;  /* 0x0c00000c0d0e7389 */ /* 0x00006400000c000b */
[----:B01----:R-:W-:Y:S05]  /*3410*/  ENDCOLLECTIVE ;  /* 0x000000000000791b */ /* 0x003fea0003800000 */
.L_x_17139:
[----:B------:R-:W-:Y:S01]  /*3420*/  FADD.FTZ R2, RZ, R2 ;  /* 0x00000002ff027221 */ /* 0x000fe20000010000 */
[----:B------:R-:W-:-:S07]  /*3430*/  MOV R3, R14 ;  /* 0x0000000e00037202 */ /* 0x000fce0000000f00 */
[----:B------:R-:W-:Y:S05]  /*3440*/  WARPSYNC.COLLECTIVE R15, `(.L_x_17140) ;  /* 0x000000000f087348 */ /* 0x000fea0003c00000 */
[----:B------:R0:W1:Y:S02]  /*3450*/  SHFL.BFLY P6, R14, R13, R12, R11 ;  /* 0x0c00000c0d0e7389 */ /* 0x00006400000c000b */
[----:B01----:R-:W-:Y:S05]  /*3460*/  ENDCOLLECTIVE ;  /* 0x000000000000791b */ /* 0x003fea0003800000 */
.L_x_17140:
[----:B------:R-:W-:Y:S01]  /*3470*/  FADD.FTZ R3, RZ, R3 ;  /* 0x00000003ff037221 */ /* 0x000fe20000010000 */
[----:B------:R-:W-:-:S07]  /*3480*/  MOV R4, R14 ;  /* 0x0000000e00047202 */ /* 0x000fce0000000f00 */
[----:B------:R-:W-:Y:S05]  /*3490*/  WARPSYNC.COLLECTIVE R15, `(.L_x_17141) ;  /* 0x000000000f087348 */ /* 0x000fea0003c00000 */
[----:B------:R0:W1:Y:S02]  /*34a0*/  SHFL.BFLY P6, R14, R13, R12, R11 ;  /* 0x0c00000c0d0e7389 */ /* 0x00006400000c000b */
[----:B01----:R-:W-:Y:S05]  /*34b0*/  ENDCOLLECTIVE ;  /* 0x000000000000791b */ /* 0x003fea0003800000 */
.L_x_17141:
[----:B------:R-:W-:Y:S01]  /*34c0*/  FADD.FTZ R4, RZ, R4 ;  /* 0x00000004ff047221 */ /* 0x000fe20000010000 */
[----:B------:R-:W-:Y:S06]  /*34d0*/  BRA `(.L_x_17142) ;  /* 0xfffffff400cc7947 */ /* 0x000fec000383ffff */
.L_x_17143:
        /* <DEDUP_REMOVED lines=10> */
.L_x_27478:


//--------------------- .text._ZN4vllm25paged_attention_v2_kernelIfhLi64ELi8ELi128ELNS_18Fp8KVCacheDataTypeE1ELb1ELi512EEEvPfS2_PT_PKS3_PKT0_S9_ifPKiSB_iPKfiiiSD_SD_iiiii --------------------------
	.section	.text._ZN4vllm25paged_attention_v2_kernelIfhLi64ELi8ELi128ELNS_18Fp8KVCacheDataTypeE1ELb1ELi512EEEvPfS2_PT_PKS3_PKT0_S9_ifPKiSB_iPKfiiiSD_SD_iiiii,"ax",@progbits
	.align	128
        .global         _ZN4vllm25paged_attention_v2_kernelIfhLi64ELi8ELi128ELNS_18Fp8KVCacheDataTypeE1ELb1ELi512EEEvPfS2_PT_PKS3_PKT0_S9_ifPKiSB_iPKfiiiSD_SD_iiiii
        .type           _ZN4vllm25paged_attention_v2_kernelIfhLi64ELi8ELi128ELNS_18Fp8KVCacheDataTypeE1ELb1ELi512EEEvPfS2_PT_PKS3_PKT0_S9_ifPKiSB_iPKfiiiSD_SD_iiiii,@function
        .size           _ZN4vllm25paged_attention_v2_kernelIfhLi64ELi8ELi128ELNS_18Fp8KVCacheDataTypeE1ELb1ELi512EEEvPfS2_PT_PKS3_PKT0_S9_ifPKiSB_iPKfiiiSD_SD_iiiii,(.L_x_27479 - _ZN4vllm25paged_attention_v2_kernelIfhLi64ELi8ELi128ELNS_18Fp8KVCacheDataTypeE1ELb1ELi512EEEvPfS2_PT_PKS3_PKT0_S9_ifPKiSB_iPKfiiiSD_SD_iiiii)
        .other          _ZN4vllm25paged_attention_v2_kernelIfhLi64ELi8ELi128ELNS_18Fp8KVCacheDataTypeE1ELb1ELi512EEEvPfS2_PT_PKS3_PKT0_S9_ifPKiSB_iPKfiiiSD_SD_iiiii,@"STO_CUDA_ENTRY STV_DEFAULT"
_ZN4vllm25paged_attention_v2_kernelIfhLi64ELi8ELi128ELNS_18Fp8KVCacheDataTypeE1ELb1ELi512EEEvPfS2_PT_PKS3_PKT0_S9_ifPKiSB_iPKfiiiSD_SD_iiiii:
.text._ZN4vllm25paged_attention_v2_kernelIfhLi64ELi8ELi128ELNS_18Fp8KVCacheDataTypeE1ELb1ELi512EEEvPfS2_PT_PKS3_PKT0_S9_ifPKiSB_iPKfiiiSD_SD_iiiii:
        /* <DEDUP_REMOVED lines=111> */
.L_x_17144:
        /* <DEDUP_REMOVED lines=23> */
.L_x_17148:
        /* <DEDUP_REMOVED lines=42> */
.L_x_17146:
[----:B------:R-:W-:Y:S05]  /*0b00*/  BSYNC.RECONVERGENT B6 ;  /* 0x0000000000067941 */ /* 0x000fea0003800200 */
.L_x_17145:
        /* <DEDUP_REMOVED lines=10> */
.L_x_17183:
        /* <DEDUP_REMOVED lines=41> */
.L_x_17154:
        /* <DEDUP_REMOVED lines=11> */
.L_x_17153:
[----:B------:R-:W-:Y:S05]  /*0ef0*/  BSYNC.RECONVERGENT B1 ;  /* 0x0000000000017941 */ /* 0x000fea0003800200 */
.L_x_17152:
        /* <DEDUP_REMOVED lines=12> */
.L_x_17157:
        /* <DEDUP_REMOVED lines=100> */
.L_x_17156:
[----:B------:R-:W-:Y:S05]  /*1600*/  BSYNC.RECONVERGENT B1 ;  /* 0x0000000000017941 */ /* 0x000fea0003800200 */
.L_x_17155:
        /* <DEDUP_REMOVED lines=55> */
.L_x_17159:
[----:B------:R-:W-:Y:S05]  /*1980*/  BSYNC.RECONVERGENT B1 ;  /* 0x0000000000017941 */ /* 0x000fea0003800200 */
.L_x_17158:
        /* <DEDUP_REMOVED lines=26> */
.L_x_17151:
[----:B------:R-:W-:Y:S05]  /*1b30*/  BSYNC.RECONVERGENT B0 ;  /* 0x0000000000007941 */ /* 0x000fea0003800200 */
.L_x_17150:
        /* <DEDUP_REMOVED lines=41> */
.L_x_17164:
[----:B------:R-:W1:Y:S01]  /*1dd0*/  LDS R15, [R13] ;  /* 0x000000000d0f7984 */ /* 0x000e620000000800 */
[----:B------:R-:W-:-:S04]  /*1de0*/  IADD3 R14, PT, PT, R14, 0x1, RZ ;  /* 0x000000010e0e7810 */ /* 0x000fc80007ffe0ff */
[----:B------:R-:W-:Y:S01]  /*1df0*/  ISETP.NE.AND P0, PT, R14, RZ, PT ;  /* 0x000000ff0e00720c */ /* 0x000fe20003f05270 */
[----:B-1----:R-:W-:-:S05]  /*1e00*/  FMUL.FTZ R20, R15, R6 ;  /* 0x000000060f147220 */ /* 0x002fca0000410000 */
[----:B------:R1:W-:Y:S02]  /*1e10*/  STS [R13], R20 ;  /* 0x000000140d007388 */ /* 0x0003e40000000800 */
[----:B-1----:R-:W-:-:S05]  /*1e20*/  VIADD R13, R13, 0x200 ;  /* 0x000002000d0d7836 */ /* 0x002fca0000000000 */
[----:B------:R-:W-:Y:S05]  /*1e30*/  @P0 BRA `(.L_x_17164) ;  /* 0xfffffffc00e40947 */ /* 0x000fea000383ffff */
.L_x_17163:
[----:B------:R-:W-:Y:S05]  /*1e40*/  BSYNC.RECONVERGENT B1 ;  /* 0x0000000000017941 */ /* 0x000fea0003800200 */
.L_x_17162:
        /* <DEDUP_REMOVED lines=12> */
.L_x_17167:
        /* <DEDUP_REMOVED lines=52> */
.L_x_17166:
[----:B------:R-:W-:Y:S05]  /*2250*/  BSYNC.RECONVERGENT B1 ;  /* 0x0000000000017941 */ /* 0x000fea0003800200 */
.L_x_17165:
        /* <DEDUP_REMOVED lines=31> */
.L_x_17169:
[----:B------:R-:W-:Y:S05]  /*2450*/  BSYNC.RECONVERGENT B1 ;  /* 0x0000000000017941 */ /* 0x000fea0003800200 */
.L_x_17168:
        /* <DEDUP_REMOVED lines=14> */
.L_x_17161:
[----:B------:R-:W-:Y:S05]  /*2540*/  BSYNC.RECONVERGENT B0 ;  /* 0x0000000000007941 */ /* 0x000fea0003800200 */
.L_x_17160:
        /* <DEDUP_REMOVED lines=18> */
.L_x_17171:
[----:B------:R-:W-:Y:S05]  /*2670*/  BSYNC.RECONVERGENT B0 ;  /* 0x0000000000007941 */ /* 0x000fea0003800200 */
.L_x_17170:
        /* <DEDUP_REMOVED lines=26> */
.L_x_17175:
        /* <DEDUP_REMOVED lines=34> */
.L_x_17174:
        /* <DEDUP_REMOVED lines=16> */
.L_x_17173:
[----:B------:R-:W-:Y:S05]  /*2b40*/  BSYNC.RECONVERGENT B6 ;  /* 0x0000000000067941 */ /* 0x000fea0003800200 */
.L_x_17172:
        /* <DEDUP_REMOVED lines=10> */
.L_x_17188:
        /* <DEDUP_REMOVED lines=20> */
.L_x_17178:
[----:B------:R-:W-:Y:S05]  /*2d30*/  BSYNC.RECONVERGENT B0 ;  /* 0x0000000000007941 */ /* 0x000fea0003800200 */
.L_x_17177:
        /* <DEDUP_REMOVED lines=52> */
.L_x_17147:
        /* <DEDUP_REMOVED lines=16> */
.L_x_17179:
[----:B------:R-:W-:Y:S05]  /*3180*/  EXIT ;  /* 0x000000000000794d */ /* 0x000fea0003800000 */
.L_x_17149:
[----:B------:R-:W-:Y:S01]  /*3190*/  HFMA2 R12, -RZ, RZ, 0, 9.5367431640625e-07 ;  /* 0x00000010ff0c7431 */ /* 0x000fe200000001ff */
[----:B------:R-:W-:Y:S01]  /*31a0*/  MOV R11, 0x1f ;  /* 0x0000001f000b7802 */ /* 0x000fe20000000f00 */
[----:B------:R-:W-:-:S07]  /*31b0*/  IMAD.MOV.U32 R15, RZ, RZ, -0x1 ;  /* 0xffffffffff0f7424 */ /* 0x000fce00078e00ff */
[----:B------:R-:W-:Y:S05]  /*31c0*/  WARPSYNC.COLLECTIVE R15, `(.L_x_17180) ;  /* 0x000000000f087348 */ /* 0x000fea0003c00000 */
[----:B------:R0:W1:Y:S02]  /*31d0*/  SHFL.BFLY P6, R14, R13, R12, R11 ;  /* 0x0c00000c0d0e7389 */ /* 0x00006400000c000b */
[----:B01----:R-:W-:Y:S05]  /*31e0*/  ENDCOLLECTIVE ;  /* 0x000000000000791b */ /* 0x003fea0003800000 */
.L_x_17180:
[----:B------:R-:W-:Y:S01]  /*31f0*/  HFMA2 R12, -RZ, RZ, 0, 4.76837158203125e-07 ;  /* 0x00000008ff0c7431 */ /* 0x000fe200000001ff */
[----:B------:R-:W-:-:S04]  /*3200*/  FMNMX.FTZ R0, R14, -3.40282346638528859812e+38, !PT ;  /* 0xff7fffff0e007809 */ /* 0x000fc80007810000 */
[----:B------:R-:W-:-:S07]  /*3210*/  MOV R13, R0 ;  /* 0x00000000000d7202 */ /* 0x000fce0000000f00 */
[----:B------:R-:W-:Y:S05]  /*3220*/  WARPSYNC.COLLECTIVE R15, `(.L_x_17181) ;  /* 0x000000000f087348 */ /* 0x000fea0003c00000 */
[----:B------:R0:W1:Y:S02]  /*3230*/  SHFL.BFLY P6, R14, R13, R12, R11 ;  /* 0x0c00000c0d0e7389 */ /* 0x00006400000c000b */
[----:B01----:R-:W-:Y:S05]  /*3240*/  ENDCOLLECTIVE ;  /* 0x000000000000791b */ /* 0x003fea0003800000 */
.L_x_17181:
[----:B------:R-:W-:Y:S02]  /*3250*/  MOV R12, 0x4 ;  /* 0x00000004000c7802 */ /* 0x000fe40000000f00 */
[----:B------:R-:W-:-:S05]  /*3260*/  FMNMX.FTZ R2, R0, R14, !PT ;  /* 0x0000000e00027209 */ /* 0x000fca0007810000 */
[----:B------:R-:W-:-:S07]  /*3270*/  IMAD.MOV.U32 R13, RZ, RZ, R2 ;  /* 0x000000ffff0d7224 */ /* 0x000fce00078e0002 */
[----:B------:R-:W-:Y:S05]  /*3280*/  WARPSYNC.COLLECTIVE R15, `(.L_x_17182) ;  /* 0x000000000f087348 */ /* 0x000fea0003c00000 */
[----:B------:R0:W1:Y:S02]  /*3290*/  SHFL.BFLY P6, R14, R13, R12, R11 ;  /* 0x0c00000c0d0e7389 */ /* 0x00006400000c000b */
[----:B01----:R-:W-:Y:S05]  /*32a0*/  ENDCOLLECTIVE ;  /* 0x000000000000791b */ /* 0x003fea0003800000 */
.L_x_17182:
[----:B------:R-:W-:Y:S05]  /*32b0*/  BRA `(.L_x_17183) ;  /* 0xffffffd8003c7947 */ /* 0x000fea000383ffff */
.L_x_17176:
[----:B---3--:R-:W-:Y:S02]  /*32c0*/  HFMA2 R13, -RZ, RZ, 0, 0 ;  /* 0x00000000ff0d7431 */ /* 0x008fe400000001ff */
[----:B--2---:R-:W-:Y:S01]  /*32d0*/  IMAD.MOV.U32 R12, RZ, RZ, 0x1 ;  /* 0x00000001ff0c7424 */ /* 0x004fe200078e00ff */
[----:B------:R-:W-:Y:S02]  /*32e0*/  MOV R11, 0x1f ;  /* 0x0000001f000b7802 */ /* 0x000fe40000000f00 */
[----:B------:R-:W-:-:S07]  /*32f0*/  MOV R15, 0xffffffff ;  /* 0xffffffff000f7802 */ /* 0x000fce0000000f00 */
[----:B01----:R-:W-:Y:S05]  /*3300*/  WARPSYNC.COLLECTIVE R15, `(.L_x_17184) ;  /* 0x000000000f087348 */ /* 0x003fea0003c00000 */
[----:B------:R2:W3:Y:S02]  /*3310*/  SHFL.BFLY P6, R14, R13, R12, R11 ;  /* 0x0c00000c0d0e7389 */ /* 0x0004e400000c000b */
[----:B0123--:R-:W-:Y:S05]  /*3320*/  ENDCOLLECTIVE ;  /* 0x000000000000791b */ /* 0x00ffea0003800000 */
.L_x_17184:
[----:B------:R-:W-:-:S07]  /*3330*/  IMAD.MOV.U32 R0, RZ, RZ, R14 ;  /* 0x000000ffff007224 */ /* 0x000fce00078e000e */
[----:B------:R-:W-:Y:S05]  /*3340*/  WARPSYNC.COLLECTIVE R15, `(.L_x_17185) ;  /* 0x000000000f087348 */ /* 0x000fea0003c00000 */
[----:B------:R0:W1:Y:S02]  /*3350*/  SHFL.BFLY P6, R14, R13, R12, R11 ;  /* 0x0c00000c0d0e7389 */ /* 0x00006400000c000b */
[----:B01----:R-:W-:Y:S05]  /*3360*/  ENDCOLLECTIVE ;  /* 0x000000000000791b */ /* 0x003fea0003800000 */
.L_x_17185:
[----:B------:R-:W-:Y:S01]  /*3370*/  FADD.FTZ R0, RZ, R0 ;  /* 0x00000000ff007221 */ /* 0x000fe20000010000 */
[----:B------:R-:W-:-:S07]  /*3380*/  MOV R2, R14 ;  /* 0x0000000e00027202 */ /* 0x000fce0000000f00 */
[----:B------:R-:W-:Y:S05]  /*3390*/  WARPSYNC.COLLECTIVE R15, `(.L_x_17186) ;  /* 0x000000000f087348 */ /* 0x000fea0003c00000 */
[----:B------:R0:W1:Y:S02]  /*33a0*/  SHFL.BFLY P6, R14, R13, R12, R11 ;  /* 0x0c00000c0d0e7389 */ /* 0x00006400000c000b */
[----:B01----:R-:W-:Y:S05]  /*33b0*/  ENDCOLLECTIVE ;  /* 0x000000000000791b */ /* 0x003fea0003800000 */
.L_x_17186:
[----:B------:R-:W-:Y:S01]  /*33c0*/  FADD.FTZ R2, RZ, R2 ;  /* 0x00000002ff027221 */ /* 0x000fe20000010000 */
[----:B------:R-:W-:-:S07]  /*33d0*/  MOV R3, R14 ;  /* 0x0000000e00037202 */ /* 0x000fce0000000f00 */
[----:B------:R-:W-:Y:S05]  /*33e0*/  WARPSYNC.COLLECTIVE R15, `(.L_x_17187) ;  /* 0x000000000f087348 */ /* 0x000fea0003c00000 */
[----:B------:R0:W1:Y:S02]  /*33f0*/  SHFL.BFLY P6, R14, R13, R12, R11 ;  /* 0x0c00000c0d0e7389 */ /* 0x00006400000c000b */
[----:B01----:R-:W-:Y:S05]  /*3400*/  ENDCOLLECTIVE ;  /* 0x000000000000791b */ /* 0x003fea0003800000 */
.L_x_17187:
[----:B------:R-:W-:Y:S01]  /*3410*/  FADD.FTZ R3, RZ, R3 ;  /* 0x00000003ff037221 */ /* 0x000fe20000010000 */
[----:B------:R-:W-:Y:S06]  /*3420*/  BRA `(.L_x_17188) ;  /* 0xfffffff400f07947 */ /* 0x000fec000383ffff */
.L_x_17189:
        /* <DEDUP_REMOVED lines=13> */
.L_x_27479:


//--------------------- .text._ZN4vllm25paged_attention_v2_kernelIfhLi32ELi8ELi128ELNS_18Fp8KVCacheDataTypeE1ELb1ELi512EEEvPfS2_PT_PKS3_PKT0_S9_ifPKiSB_iPKfiiiSD_SD_iiiii --------------------------
	.section	.text._ZN4vllm25paged_attention_v2_kernelIfhLi32ELi8ELi128ELNS_18Fp8KVCacheDataTypeE1ELb1ELi512EEEvPfS2_PT_PKS3_PKT0_S9_ifPKiSB_iPKfiiiSD_SD_iiiii,"ax",@progbits
	.align	128
        .global         _ZN4vllm25paged_attention_v2_kernelIfhLi32ELi8ELi128ELNS_18Fp8KVCacheDataTypeE1ELb1ELi512EEEvPfS2_PT_PKS3_PKT0_S9_ifPKiSB_iPKfiiiSD_SD_iiiii
        .type           _ZN4vllm25paged_attention_v2_kernelIfhLi32ELi8ELi128ELNS_18Fp8KVCacheDataTypeE1ELb1ELi512EEEvPfS2_PT_PKS3_PKT0_S9_ifPKiSB_iPKfiiiSD_SD_iiiii,@function
        .size           _ZN4vllm25paged_attention_v2_kernelIfhLi32ELi8ELi128ELNS_18Fp8KVCacheDataTypeE1ELb1ELi512EEEvPfS2_PT_PKS3_PKT0_S9_ifPKiSB_iPKfiiiSD_SD_iiiii,(.L_x_27480 - _ZN4vllm25paged_attention_v2_kernelIfhLi32ELi8ELi128ELNS_18Fp8KVCacheDataTypeE1ELb1ELi512EEEvPfS2_PT_PKS3_PKT0_S9_ifPKiSB_iPKfiiiSD_SD_iiiii)
        .other          _ZN4vllm25paged_attention_v2_kernelIfhLi32ELi8ELi128ELNS_18Fp8KVCacheDataTypeE1ELb1ELi512EEEvPfS2_PT_PKS3_PKT0_S9_ifPKiSB_iPKfiiiSD_SD_iiiii,@"STO_CUDA_ENTRY STV_DEFAULT"
_ZN4vllm25paged_attention_v2_kernelIfhLi32ELi8ELi128ELNS_18Fp8KVCacheDataTypeE1ELb1ELi512EEEvPfS2_PT_PKS3_PKT0_S9_ifPKiSB_iPKfiiiSD_SD_iiiii:
.text._ZN4vllm25paged_attention_v2_kernelIfhLi32ELi8ELi128ELNS_18Fp8KVCacheDataTypeE1ELb1ELi512EEEvPfS2_PT_PKS3_PKT0_S9_ifPKiSB_iPKfiiiSD_SD_iiiii:
        /* <DEDUP_REMOVED lines=109> */
.L_x_17190:
        /* <DEDUP_REMOVED lines=26> */
.L_x_17194:
        /* <DEDUP_REMOVED lines=41> */
.L_x_17192:
[----:B------:R-:W-:Y:S05]  /*0b00*/  BSYNC.RECONVERGENT B6 ;  /* 0x0000000000067941 */ /* 0x000fea0003800200 */
.L_x_17191:
        /* <DEDUP_REMOVED lines=11> */
.L_x_17227:
        /* <DEDUP_REMOVED lines=40> */
.L_x_17200:
        /* <DEDUP_REMOVED lines=11> */
.L_x_17199:
[----:B------:R-:W-:Y:S05]  /*0ef0*/  BSYNC.RECONVERGENT B1 ;  /* 0x0000000000017941 */ /* 0x000fea0003800200 */
.L_x_17198:
        /* <DEDUP_REMOVED lines=12> */
.L_x_17203:
        /* <DEDUP_REMOVED lines=100> */
.L_x_17202:
[----:B------:R-:W-:Y:S05]  /*1600*/  BSYNC.RECONVERGENT B1 ;  /* 0x0000000000017941 */ /* 0x000fea0003800200 */
.L_x_17201:
        /* <DEDUP_REMOVED lines=55> */
.L_x_17205:
[----:B------:R-:W-:Y:S05]  /*1980*/  BSYNC.RECONVERGENT B1 ;  /* 0x0000000000017941 */ /* 0x000fea0003800200 */
.L_x_17204:
        /* <DEDUP_REMOVED lines=26> */
.L_x_17197:
[----:B------:R-:W-:Y:S05]  /*1b30*/  BSYNC.RECONVERGENT B0 ;  /* 0x0000000000007941 */ /* 0x000fea0003800200 */
.L_x_17196:
        /* <DEDUP_REMOVED lines=40> */
.L_x_17210:
[----:B------:R-:W1:Y:S01]  /*1dc0*/  LDS R15, [R13] ;  /* 0x000000000d0f7984 */ /* 0x000e620000000800 */
[----:B------:R-:W-:-:S05]  /*1dd0*/  VIADD R14, R14, 0x1 ;  /* 0x000000010e0e7836 */ /* 0x000fca0000000000 */
[----:B------:R-:W-:Y:S01]  /*1de0*/  ISETP.NE.AND P0, PT, R14, RZ, PT ;  /* 0x000000ff0e00720c */ /* 0x000fe20003f05270 */
[----:B-1----:R-:W-:-:S05]  /*1df0*/  FMUL.FTZ R20, R15, R6 ;  /* 0x000000060f147220 */ /* 0x002fca0000410000 */
[----:B------:R1:W-:Y:S02]  /*1e00*/  STS [R13], R20 ;  /* 0x000000140d007388 */ /* 0x0003e40000000800 */
[----:B-1----:R-:W-:-:S05]  /*1e10*/  IADD3 R13, PT, PT, R13, 0x200, RZ ;  /* 0x000002000d0d7810 */ /* 0x002fca0007ffe0ff */
[----:B------:R-:W-:Y:S05]  /*1e20*/  @P0 BRA `(.L_x_17210) ;  /* 0xfffffffc00e40947 */ /* 0x000fea000383ffff */
.L_x_17209:
[----:B------:R-:W-:Y:S05]  /*1e30*/  BSYNC.RECONVERGENT B1 ;  /* 0x0000000000017941 */ /* 0x000fea0003800200 */
.L_x_17208:
        /* <DEDUP_REMOVED lines=12> */
.L_x_17213:
        /* <DEDUP_REMOVED lines=52> */
.L_x_17212:
[----:B------:R-:W-:Y:S05]  /*2240*/  BSYNC.RECONVERGENT B1 ;  /* 0x0000000000017941 */ /* 0x000fea0003800200 */
.L_x_17211:
        /* <DEDUP_REMOVED lines=31> */
.L_x_17215:
[----:B------:R-:W-:Y:S05]  /*2440*/  BSYNC.RECONVERGENT B1 ;  /* 0x0000000000017941 */ /* 0x000fea0003800200 */
.L_x_17214:
        /* <DEDUP_REMOVED lines=14> */
.L_x_17207:
[----:B------:R-:W-:Y:S05]  /*2530*/  BSYNC.RECONVERGENT B0 ;  /* 0x0000000000007941 */ /* 0x000fea0003800200 */
.L_x_17206:
        /* <DEDUP_REMOVED lines=18> */
.L_x_17217:
[----:B------:R-:W-:Y:S05]  /*2660*/  BSYNC.RECONVERGENT B0 ;  /* 0x0000000000007941 */ /* 0x000fea0003800200 */
.L_x_17216:
        /* <DEDUP_REMOVED lines=26> */
.L_x_17221:
        /* <DEDUP_REMOVED lines=34> */
.L_x_17220:
        /* <DEDUP_REMOVED lines=16> */
.L_x_17219:
[----:B------:R-:W-:Y:S05]  /*2b30*/  BSYNC.RECONVERGENT B6 ;  /* 0x0000000000067941 */ /* 0x000fea0003800200 */
.L_x_17218:
[----:B------:R-:W-:Y:S01]  /*2b40*/  UMOV UR4, 0xffffffff ;  /* 0xffffffff00047882 */ /* 0x000fe20000000000 */
[----:B------:R-:W-:Y:S02]  /*2b50*/  LOP3.LUT R3, R18, 0x1f, RZ, 0xc0, !PT ;  /* 0x0000001f12037812 */ /* 0x000fe400078ec0ff */
[----:B------:R-:W-:Y:S05]  /*2b60*/  BRA.DIV UR4, `(.L_x_17222) ;  /* 0x0000000604687947 */ /* 0x000fea000b800000 */
[----:B0--3--:R-:W-:Y:S02]  /*2b70*/  HFMA2 R0, -RZ, RZ, 0, 0 ;  /* 0x00000000ff007431 */ /* 0x009fe400000001ff */
[----:B--2---:R-:W-:-:S03]  /*2b80*/  IMAD.MOV.U32 R14, RZ, RZ, RZ ;  /* 0x000000ffff0e7224 */ /* 0x004fc600078e00ff */
[----:B------:R-:W-:-:S07]  /*2b90*/  FADD.FTZ R0, RZ, R0 ;  /* 0x00000000ff007221 */ /* 0x000fce0000010000 */
.L_x_17230:
        /* <DEDUP_REMOVED lines=51> */
.L_x_17193:
        /* <DEDUP_REMOVED lines=16> */
.L_x_17223:
[----:B------:R-:W-:Y:S05]  /*2fd0*/  EXIT ;  /* 0x000000000000794d */ /* 0x000fea0003800000 */
.L_x_17195:
[----:B------:R-:W-:Y:S02]  /*2fe0*/  IMAD.MOV.U32 R12, RZ, RZ, 0x10 ;  /* 0x00000010ff0c7424 */ /* 0x000fe400078e00ff */
[----:B------:R-:W-:Y:S01]  /*2ff0*/  HFMA2 R11, -RZ, RZ, 0, 1.847743988037109375e-06 ;  /* 0x0000001fff0b7431 */ /* 0x000fe200000001ff */
[----:B------:R-:W-:-:S07]  /*3000*/  MOV R15, 0xffffffff ;  /* 0xffffffff000f7802 */ /* 0x000fce0000000f00 */
[----:B------:R-:W-:Y:S05]  /*3010*/  WARPSYNC.COLLECTIVE R15, `(.L_x_17224) ;  /* 0x000000000f087348 */ /* 0x000fea0003c00000 */
[----:B------:R0:W1:Y:S02]  /*3020*/  SHFL.BFLY P6, R14, R13, R12, R11 ;  /* 0x0c00000c0d0e7389 */ /* 0x00006400000c000b */
[----:B01----:R-:W-:Y:S05]  /*3030*/  ENDCOLLECTIVE ;  /* 0x000000000000791b */ /* 0x003fea0003800000 */
.L_x_17224:
[----:B------:R-:W-:Y:S01]  /*3040*/  HFMA2 R12, -RZ, RZ, 0, 4.76837158203125e-07 ;  /* 0x00000008ff0c7431 */ /* 0x000fe200000001ff */
[----:B------:R-:W-:-:S05]  /*3050*/  FMNMX.FTZ R0, R14, -3.40282346638528859812e+38, !PT ;  /* 0xff7fffff0e007809 */ /* 0x000fca0007810000 */
[----:B------:R-:W-:-:S07]  /*3060*/  IMAD.MOV.U32 R13, RZ, RZ, R0 ;  /* 0x000000ffff0d7224 */ /* 0x000fce00078e0000 */
[----:B------:R-:W-:Y:S05]  /*3070*/  WARPSYNC.COLLECTIVE R15, `(.L_x_17225) ;  /* 0x000000000f087348 */ /* 0x000fea0003c00000 */
[----:B------:R0:W1:Y:S02]  /*3080*/  SHFL.BFLY P6, R14, R13, R12, R11 ;  /* 0x0c00000c0d0e7389 */ /* 0x00006400000c000b */
[----:B01----:R-:W-:Y:S05]  /*3090*/  ENDCOLLECTIVE ;  /* 0x000000000000791b */ /* 0x003fea0003800000 */
.L_x_17225:
[----:B------:R-:W-:Y:S01]  /*30a0*/  IMAD.MOV.U32 R12, RZ, RZ, 0x4 ;  /* 0x00000004ff0c7424 */ /* 0x000fe200078e00ff */
[----:B------:R-:W-:-:S04]  /*30b0*/  FMNMX.FTZ R2, R0, R14, !PT ;  /* 0x0000000e00027209 */ /* 0x000fc80007810000 */
[----:B------:R-:W-:-:S07]  /*30c0*/  MOV R13, R2 ;  /* 0x00000002000d7202 */ /* 0x000fce0000000f00 */
[----:B------:R-:W-:Y:S05]  /*30d0*/  WARPSYNC.COLLECTIVE R15, `(.L_x_17226) ;  /* 0x000000000f087348 */ /* 0x000fea0003c00000 */
[----:B------:R0:W1:Y:S02]  /*30e0*/  SHFL.BFLY P6, R14, R13, R12, R11 ;  /* 0x0c00000c0d0e7389 */ /* 0x00006400000c000b */
[----:B01----:R-:W-:Y:S05]  /*30f0*/  ENDCOLLECTIVE ;  /* 0x000000000000791b */ /* 0x003fea0003800000 */
.L_x_17226:
[----:B------:R-:W-:Y:S05]  /*3100*/  BRA `(.L_x_17227) ;  /* 0xffffffd800ac7947 */ /* 0x000fea000383ffff */
.L_x_17222:
[----:B---3--:R-:W-:Y:S01]  /*3110*/  HFMA2 R13, -RZ, RZ, 0, 0 ;  /* 0x00000000ff0d7431 */ /* 0x008fe200000001ff */
[----:B--2---:R-:W-:Y:S01]  /*3120*/  MOV R12, 0x1 ;  /* 0x00000001000c7802 */ /* 0x004fe20000000f00 */
[----:B------:R-:W-:Y:S01]  /*3130*/  IMAD.MOV.U32 R11, RZ, RZ, 0x1f ;  /* 0x0000001fff0b7424 */ /* 0x000fe200078e00ff */
[----:B------:R-:W-:-:S07]  /*3140*/  MOV R15, 0xffffffff ;  /* 0xffffffff000f7802 */ /* 0x000fce0000000f00 */
[----:B01----:R-:W-:Y:S05]  /*3150*/  WARPSYNC.COLLECTIVE R15, `(.L_x_17228) ;  /* 0x000000000f087348 */ /* 0x003fea0003c00000 */
[----:B------:R2:W3:Y:S02]  /*3160*/  SHFL.BFLY P6, R14, R13, R12, R11 ;  /* 0x0c00000c0d0e7389 */ /* 0x0004e400000c000b */
[----:B0123--:R-:W-:Y:S05]  /*3170*/  ENDCOLLECTIVE ;  /* 0x000000000000791b */ /* 0x00ffea0003800000 */
.L_x_17228:
[----:B------:R-:W-:-:S07]  /*3180*/  MOV R0, R14 ;  /* 0x0000000e00007202 */ /* 0x000fce0000000f00 */
[----:B------:R-:W-:Y:S05]  /*3190*/  WARPSYNC.COLLECTIVE R15, `(.L_x_17229) ;  /* 0x000000000f087348 */ /* 0x000fea0003c00000 */
[----:B------:R0:W1:Y:S02]  /*31a0*/  SHFL.BFLY P6, R14, R13, R12, R11 ;  /* 0x0c00000c0d0e7389 */ /* 0x00006400000c000b */
[----:B01----:R-:W-:Y:S05]  /*31b0*/  ENDCOLLECTIVE ;  /* 0x000000000000791b */ /* 0x003fea0003800000 */
.L_x_17229:
[----:B------:R-:W-:Y:S01]  /*31c0*/  FADD.FTZ R0, RZ, R0 ;  /* 0x00000000ff007221 */ /* 0x000fe20000010000 */
[----:B------:R-:W-:Y:S06]  /*31d0*/  BRA `(.L_x_17230) ;  /* 0xfffffff800707947 */ /* 0x000fec000383ffff */
.L_x_17231:
        /* <DEDUP_REMOVED lines=10> */
.L_x_27480:


//--------------------- .text._ZN4vllm25paged_attention_v2_kernelI13__nv_bfloat16S1_Li256ELi32ELi128ELNS_18Fp8KVCacheDataTypeE0ELb0ELi512EEEvPfS3_PT_PKS4_PKT0_SA_ifPKiSC_iPKfiiiSE_SE_iiiii --------------------------
	.section	.text._ZN4vllm25paged_attention_v2_kernelI13__nv_bfloat16S1_Li256ELi32ELi128ELNS_18Fp8KVCacheDataTypeE0ELb0ELi512EEEvPfS3_PT_PKS4_PKT0_SA_ifPKiSC_iPKfiiiSE_SE_iiiii,"ax",@progbits
	.align	128
        .global         _ZN4vllm25paged_attention_v2_kernelI13__nv_bfloat16S1_Li256ELi32ELi128ELNS_18Fp8KVCacheDataTypeE0ELb0ELi512EEEvPfS3_PT_PKS4_PKT0_SA_ifPKiSC_iPKfiiiSE_SE_iiiii
        .type           _ZN4vllm25paged_attention_v2_kernelI13__nv_bfloat16S1_Li256ELi32ELi128ELNS_18Fp8KVCacheDataTypeE0ELb0ELi512EEEvPfS3_PT_PKS4_PKT0_SA_ifPKiSC_iPKfiiiSE_SE_iiiii,@function
        .size           _ZN4vllm25paged_attention_v2_kernelI13__nv_bfloat16S1_Li256ELi32ELi128ELNS_18Fp8KVCacheDataTypeE0ELb0ELi512EEEvPfS3_PT_PKS4_PKT0_SA_ifPKiSC_iPKfiiiSE_SE_iiiii,(.L_x_27481 - _ZN4vllm25paged_attention_v2_kernelI13__nv_bfloat16S1_Li256ELi32ELi128ELNS_18Fp8KVCacheDataTypeE0ELb0ELi512EEEvPfS3_PT_PKS4_PKT0_SA_ifPKiSC_iPKfiiiSE_SE_iiiii)
        .other          _ZN4vllm25paged_attention_v2_kernelI13__nv_bfloat16S1_Li256ELi32ELi128ELNS_18Fp8KVCacheDataTypeE0ELb0ELi512EEEvPfS3_PT_PKS4_PKT0_SA_ifPKiSC_iPKfiiiSE_SE_iiiii,@"STO_CUDA_ENTRY STV_DEFAULT"
_ZN4vllm25paged_attention_v2_kernelI13__nv_bfloat16S1_Li256ELi32ELi128ELNS_18Fp8KVCacheDataTypeE0ELb0ELi512EEEvPfS3_PT_PKS4_PKT0_SA_ifPKiSC_iPKfiiiSE_SE_iiiii:
.text._ZN4vllm25paged_attention_v2_kernelI13__nv_bfloat16S1_Li256ELi32ELi128ELNS_18Fp8KVCacheDataTypeE0ELb0ELi512EEEvPfS3_PT_PKS4_PKT0_SA_ifPKiSC_iPKfiiiSE_SE_iiiii:
[----:B------:R-:W0:Y:S08]  /*0000*/  LDC R1, c[0x0][0x37c] ;  /* 0x0000df00ff017b82 */ /* 0x000e300000000800 */
[----:B------:R-:W1:Y:S01]  /*0010*/  S2UR UR13, SR_CTAID.Y ;  /* 0x00000000000d79c3 */ /* 0x000e620000002600 */
[----:B------:R-:W1:Y:S01]  /*0020*/  LDCU.64 UR4, c[0x0][0x3c0] ;  /* 0x00007800ff0477ac */ /* 0x000e620008000a00 */
[----:B0-----:R-:W-:Y:S01]  /*0030*/  VIADD R1, R1, 0xffffff88 ;  /* 0xffffff8801017836 */ /* 0x001fe20000000000 */
[----:B------:R-:W0:Y:S01]  /*0040*/  LDCU.64 UR14, c[0x0][0x358] ;  /* 0x00006b00ff0e77ac */ /* 0x000e220008000a00 */
[----:B-1----:R-:W-:-:S06]  /*0050*/  UIMAD.WIDE.U32 UR4, UR13, 0x4, UR4 ;  /* 0x000000040d0478a5 */ /* 0x002fcc000f8e0004 */
[----:B------:R-:W-:Y:S02]  /*0060*/  IMAD.U32 R2, RZ, RZ, UR4 ;  /* 0x00000004ff027e24 */ /* 0x000fe4000f8e00ff */
[----:B------:R-:W-:-:S05]  /*0070*/  IMAD.U32 R3, RZ, RZ, UR5 ;  /* 0x00000005ff037e24 */ /* 0x000fca000f8e00ff */
[----:B0-----:R-:W2:Y:S01]  /*0080*/  LDG.E.CONSTANT R2, desc[UR14][R2.64] ;  /* 0x0000000e02027981 */ /* 0x001ea2000c1e9900 */
[----:B------:R-:W0:Y:S02]  /*0090*/  S2UR UR16, SR_CTAID.Z ;  /* 0x00000000001079c3 */ /* 0x000e240000002700 */
[----:B0-----:R-:W-:Y:S01]  /*00a0*/  USHF.L.U32 UR10, UR16, 0x9, URZ ;  /* 0x00000009100a7899 */ /* 0x001fe200080006ff */
[----:B--2---:R-:W-:-:S13]  /*00b0*/  R2UR UR18, R2 ;  /* 0x00000000021272ca */ /* 0x004fda00000e0000 */
[----:B------:R-:W-:-:S06]  /*00c0*/  UISETP.GE.AND UP0, UPT, UR10, UR18, UPT ;  /* 0x000000120a00728c */ /* 0x000fcc000bf06270 */
[----:B------:R-:W-:-:S13]  /*00d0*/  PLOP3.LUT P0, PT, PT, PT, UP0, 0x80, 0x8 ;  /* 0x000000000008781c */ /* 0x000fda0003f0f008 */
[----:B------:R-:W-:Y:S05]  /*00e0*/  @P0 EXIT ;  /* 0x000000000000094d */ /* 0x000fea0003800000 */
[----:B------:R-:W0:Y:S01]  /*00f0*/  S2R R13, SR_TID.X ;  /* 0x00000000000d7919 */ /* 0x000e220000002100 */
[----:B------:R-:W1:Y:S01]  /*0100*/  LDCU.64 UR4, c[0x0][0x3d0] ;  /* 0x00007a00ff0477ac */ /* 0x000e620008000a00 */
[----:B------:R-:W2:Y:S01]  /*0110*/  S2UR UR17, SR_CTAID.X ;  /* 0x00000000001179c3 */ /* 0x000ea20000002500 */
[----:B------:R-:W3:Y:S01]  /*0120*/  LDCU UR8, c[0x0][0x3b0] ;  /* 0x00007600ff0877ac */ /* 0x000ee20008000800 */
[----:B------:R-:W4:Y:S06]  /*0130*/  LDCU UR6, c[0x0][0x3d8] ;  /* 0x00007b00ff0677ac */ /* 0x000f2c0008000800 */
[----:B------:R-:W5:Y:S01]  /*0140*/  LDC R12, c[0x0][0x370] ;  /* 0x0000dc00ff0c7b82 */ /* 0x000f620000000800 */
[----:B------:R-:W0:Y:S01]  /*0150*/  LDCU UR11, c[0x0][0x3e0] ;  /* 0x00007c00ff0b77ac */ /* 0x000e220008000800 */
[----:B------:R-:W-:Y:S01]  /*0160*/  IMAD.MOV.U32 R79, RZ, RZ, -0x800001 ;  /* 0xff7fffffff4f7424 */ /* 0x000fe200078e00ff */
[----:B------:R-:W0:Y:S01]  /*0170*/  LDCU UR19, c[0x0][0x3dc] ;  /* 0x00007b80ff1377ac */ /* 0x000e220008000800 */
[----:B-1----:R-:W-:Y:S01]  /*0180*/  UISETP.NE.U32.AND UP0, UPT, UR4, URZ, UPT ;  /* 0x000000ff0400728c */ /* 0x002fe2000bf05070 */
[----:B---3--:R-:W-:Y:S01]  /*0190*/  MOV R0, UR8 ;  /* 0x0000000800007c02 */ /* 0x008fe20008000f00 */
[----:B------:R-:W1:Y:S01]  /*01a0*/  LDCU UR24, c[0x0][0x3b4] ;  /* 0x00007680ff1877ac */ /* 0x000e620008000800 */
[----:B--2---:R-:W-:-:S02]  /*01b0*/  IMAD.U32 R3, RZ, RZ, UR17 ;  /* 0x00000011ff037e24 */ /* 0x004fc4000f8e00ff */
[----:B------:R-:W-:Y:S01]  /*01c0*/  IABS R15, R0 ;  /* 0x00000000000f7213 */ /* 0x000fe20000000000 */
[----:B------:R-:W-:Y:S02]  /*01d0*/  UISETP.NE.AND.EX UP0, UPT, UR5, URZ, UPT, UP0 ;  /* 0x000000ff0500728c */ /* 0x000fe4000bf05300 */
[----:B----4-:R-:W-:Y:S01]  /*01e0*/  UIMAD UR6, UR13, UR6, URZ ;  /* 0x000000060d0672a4 */ /* 0x010fe2000f8e02ff */
[----:B------:R-:W2:Y:S01]  /*01f0*/  I2F.RP R0, R15 ;  /* 0x0000000f00007306 */ /* 0x000ea20000209400 */
[----:B0-----:R-:W-:Y:S01]  /*0200*/  ISETP.GT.U32.AND P0, PT, R13, 0x1f, PT ;  /* 0x0000001f0d00780c */ /* 0x001fe20003f04070 */
[----:B------:R-:W0:Y:S01]  /*0210*/  LDCU.64 UR22, c[0x0][0x3a0] ;  /* 0x00007400ff1677ac */ /* 0x000e220008000a00 */
[----:B------:R-:W-:Y:S01]  /*0220*/  PLOP3.LUT P1, PT, PT, PT, UP0, 0x80, 0x8 ;  /* 0x000000000008781c */ /* 0x000fe20003f2f008 */
[----:B------:R-:W-:-:S04]  /*0230*/  USHF.R.S32.HI UR7, URZ, 0x1f, UR6 ;  /* 0x0000001fff077899 */ /* 0x000fc80008011406 */
[----:B------:R-:W3:Y:S06]  /*0240*/  @UP0 LDCU.64 UR4, c[0x0][0x3d0] ;  /* 0x00007a00ff0407ac */ /* 0x000eec0008000a00 */
[----:B------:R-:W4:Y:S01]  /*0250*/  @!P0 LDC.64 R6, c[0x0][0x398] ;  /* 0x0000e600ff068b82 */ /* 0x000f220000000a00 */
[----:B------:R-:W-:Y:S01]  /*0260*/  @!P0 IMAD.SHL.U32 R3, R3, 0x100, RZ ;  /* 0x0000010003038824 */ /* 0x000fe200078e00ff */
[----:B--2---:R-:W2:Y:S01]  /*0270*/  MUFU.RCP R0, R0 ;  /* 0x0000000000007308 */ /* 0x004ea20000001000 */
[----:B------:R-:W-:-:S05]  /*0280*/  @!P0 IMAD.SHL.U32 R2, R13, 0x8, RZ ;  /* 0x000000080d028824 */ /* 0x000fca00078e00ff */
[----:B------:R-:W-:-:S04]  /*0290*/  @!P0 IADD3 R3, P2, P3, R2, UR6, R3 ;  /* 0x0000000602038c10 */ /* 0x000fc8000fb5e003 */
[----:B------:R-:W-:Y:S01]  /*02a0*/  @!P0 IADD3.X R4, PT, PT, RZ, UR7, RZ, P2, P3 ;  /* 0x00000007ff048c10 */ /* 0x000fe200097e64ff */
[----:B---3--:R-:W-:-:S06]  /*02b0*/  @UP0 UIMAD.WIDE.U32 UR4, UR17, 0x4, UR4 ;  /* 0x00000004110408a5 */ /* 0x008fcc000f8e0004 */
[----:B------:R-:W-:Y:S01]  /*02c0*/  IMAD.U32 R5, RZ, RZ, UR5 ;  /* 0x00000005ff057e24 */ /* 0x000fe2000f8e00ff */
[----:B----4-:R-:W-:Y:S01]  /*02d0*/  @!P0 LEA R2, P2, R3, R6, 0x1 ;  /* 0x0000000603028211 */ /* 0x010fe200078408ff */
[----:B--2---:R-:W-:-:S03]  /*02e0*/  VIADD R6, R0, 0xffffffe ;  /* 0x0ffffffe00067836 */ /* 0x004fc60000000000 */
[----:B------:R-:W-:Y:S02]  /*02f0*/  @!P0 LEA.HI.X R3, R3, R7, R4, 0x1, P2 ;  /* 0x0000000703038211 */ /* 0x000fe400010f0c04 */
[----:B------:R-:W-:-:S03]  /*0300*/  MOV R4, UR4 ;  /* 0x0000000400047c02 */ /* 0x000fc60008000f00 */
[----:B------:R-:W2:Y:S04]  /*0310*/  @!P0 LDG.E.CONSTANT R8, desc[UR14][R2.64] ;  /* 0x0000000e02088981 */ /* 0x000ea8000c1e9900 */
[----:B------:R-:W2:Y:S04]  /*0320*/  @!P0 LDG.E.CONSTANT R9, desc[UR14][R2.64+0x4] ;  /* 0x0000040e02098981 */ /* 0x000ea8000c1e9900 */
[----:B------:R-:W2:Y:S04]  /*0330*/  @!P0 LDG.E.CONSTANT R10, desc[UR14][R2.64+0x8] ;  /* 0x0000080e020a8981 */ /* 0x000ea8000c1e9900 */
[----:B------:R3:W2:Y:S04]  /*0340*/  @!P0 LDG.E.CONSTANT R11, desc[UR14][R2.64+0xc] ;  /* 0x00000c0e020b8981 */ /* 0x0006a8000c1e9900 */
[----:B------:R4:W2:Y:S01]  /*0350*/  @P1 LDG.E.CONSTANT R4, desc[UR14][R4.64] ;  /* 0x0000000e04041981 */ /* 0x0008a2000c1e9900 */
[----:B------:R1:W0:Y:S01]  /*0360*/  F2I.FTZ.U32.TRUNC.NTZ R7, R6 ;  /* 0x0000000600077305 */ /* 0x000222000021f000 */
[----:B------:R-:W-:Y:S01]  /*0370*/  UISETP.NE.AND UP0, UPT, UR8, URZ, UPT ;  /* 0x000000ff0800728c */ /* 0x000fe2000bf05270 */
[----:B------:R-:W-:Y:S01]  /*0380*/  BSSY.RECONVERGENT B0, `(.L_x_17232) ;  /* 0x0000569000007945 */ /* 0x000fe20003800200 */
[----:B-1----:R-:W-:-:S02]  /*0390*/  HFMA2 R6, -RZ, RZ, 0, 0 ;  /* 0x00000000ff067431 */ /* 0x002fc400000001ff */
[----:B0-----:R-:W-:-:S04]  /*03a0*/  IMAD.MOV R0, RZ, RZ, -R7 ;  /* 0x000000ffff007224 */ /* 0x001fc800078e0a07 */
[----:B------:R-:W-:Y:S01]  /*03b0*/  IMAD R17, R0, R15, RZ ;  /* 0x0000000f00117224 */ /* 0x000fe200078e02ff */
[----:B-----5:R-:W-:-:S03]  /*03c0*/  IABS R0, R12 ;  /* 0x0000000c00007213 */ /* 0x020fc60000000000 */
[----:B------:R-:W-:-:S06]  /*03d0*/  IMAD.HI.U32 R7, R7, R17, R6 ;  /* 0x0000001107077227 */ /* 0x000fcc00078e0006 */
[----:B------:R-:W-:-:S05]  /*03e0*/  IMAD.HI.U32 R7, R7, R0, RZ ;  /* 0x0000000007077227 */ /* 0x000fca00078e00ff */
[----:B------:R-:W-:-:S13]  /*03f0*/  R2UR UR4, R7 ;  /* 0x00000000070472ca */ /* 0x000fda00000e0000 */
[----:B---3--:R-:W-:-:S04]  /*0400*/  IMAD R2, RZ, RZ, -UR4 ;  /* 0x80000004ff027e24 */ /* 0x008fc8000f8e02ff */
[----:B------:R-:W-:Y:S02]  /*0410*/  IMAD R0, R15, R2, R0 ;  /* 0x000000020f007224 */ /* 0x000fe400078e0200 */
[----:B------:R-:W-:-:S03]  /*0420*/  IMAD.U32 R2, RZ, RZ, UR4 ;  /* 0x00000004ff027e24 */ /* 0x000fc6000f8e00ff */
[----:B------:R-:W-:-:S13]  /*0430*/  ISETP.GT.U32.AND P2, PT, R15, R0, PT ;  /* 0x000000000f00720c */ /* 0x000fda0003f44070 */
[----:B------:R-:W-:Y:S01]  /*0440*/  @!P2 VIADD R2, R2, 0x1 ;  /* 0x000000010202a836 */ /* 0x000fe20000000000 */
[----:B------:R-:W-:-:S04]  /*0450*/  @!P2 IADD3 R0, PT, PT, R0, -R15, RZ ;  /* 0x8000000f0000a210 */ /* 0x000fc80007ffe0ff */
[----:B------:R-:W-:Y:S02]  /*0460*/  @!P2 R2UR UR4, R2 ;  /* 0x000000000204a2ca */ /* 0x000fe400000e0000 */
[----:B------:R-:W-:Y:S02]  /*0470*/  ISETP.GE.U32.AND P2, PT, R0, R15, PT ;  /* 0x0000000f0000720c */ /* 0x000fe40003f46070 */
[----:B------:R-:W-:-:S04]  /*0480*/  LOP3.LUT R0, R12, UR8, RZ, 0x3c, !PT ;  /* 0x000000080c007c12 */ /* 0x000fc8000f8e3cff */
[----:B------:R-:W-:-:S05]  /*0490*/  ISETP.GE.AND P3, PT, R0, RZ, PT ;  /* 0x000000ff0000720c */ /* 0x000fca0003f66270 */
[----:B------:R-:W-:-:S04]  /*04a0*/  IMAD.U32 R2, RZ, RZ, UR4 ;  /* 0x00000004ff027e24 */ /* 0x000fc8000f8e00ff */
[----:B------:R-:W-:-:S04]  /*04b0*/  @P2 VIADD R2, R2, 0x1 ;  /* 0x0000000102022836 */ /* 0x000fc80000000000 */
[----:B------:R-:W-:Y:S01]  /*04c0*/  VOTEU.ANY UP1, P3 ;  /* 0x0000000000ff7886 */ /* 0x000fe20001820100 */
[----:B------:R-:W-:-:S13]  /*04d0*/  @P2 R2UR UR4, R2 ;  /* 0x00000000020422ca */ /* 0x000fda00000e0000 */
[----:B------:R-:W-:Y:S02]  /*04e0*/  UMOV UR9, UR4 ;  /* 0x0000000400097c82 */ /* 0x000fe40008000000 */
[----:B------:R-:W-:Y:S02]  /*04f0*/  @!UP1 UIADD3 UR9, UPT, UPT, URZ, -UR9, URZ ;  /* 0x80000009ff099290 */ /* 0x000fe4000fffe0ff */
[----:B------:R-:W-:-:S06]  /*0500*/  @!UP0 ULOP3.LUT UR9, URZ, UR8, URZ, 0x33, !UPT ;  /* 0x00000008ff098292 */ /* 0x000fcc000f8e33ff */
[----:B------:R-:W-:-:S05]  /*0510*/  IMAD.U32 R6, RZ, RZ, UR9 ;  /* 0x00000009ff067e24 */ /* 0x000fca000f8e00ff */
[-C--:B----4-:R-:W-:Y:S02]  /*0520*/  IABS R5, R6.reuse ;  /* 0x0000000600057213 */ /* 0x090fe40000000000 */
[----:B------:R-:W-:Y:S02]  /*0530*/  IABS R6, R6 ;  /* 0x0000000600067213 */ /* 0x000fe40000000000 */
[----:B------:R-:W0:Y:S08]  /*0540*/  I2F.RP R0, R5 ;  /* 0x0000000500007306 */ /* 0x000e300000209400 */
[----:B0-----:R-:W0:Y:S02]  /*0550*/  MUFU.RCP R0, R0 ;  /* 0x0000000000007308 */ /* 0x001e240000001000 */
[----:B0-----:R-:W-:-:S02]  /*0560*/  IADD3 R2, PT, PT, R0, 0xffffffe, RZ ;  /* 0x0ffffffe00027810 */ /* 0x001fc40007ffe0ff */
[----:B------:R-:W-:-:S04]  /*0570*/  IADD3 R0, PT, PT, RZ, -R6, RZ ;  /* 0x80000006ff007210 */ /* 0x000fc80007ffe0ff */
[----:B------:R0:W1:Y:S02]  /*0580*/  F2I.FTZ.U32.TRUNC.NTZ R3, R2 ;  /* 0x0000000200037305 */ /* 0x000064000021f000 */
[----:B0-----:R-:W-:-:S05]  /*0590*/  IMAD.MOV.U32 R2, RZ, RZ, RZ ;  /* 0x000000ffff027224 */ /* 0x001fca00078e00ff */
[----:B------:R-:W-:Y:S01]  /*05a0*/  R2UR UR4, R2 ;  /* 0x00000000020472ca */ /* 0x000fe200000e0000 */
[----:B-1----:R-:W-:Y:S01]  /*05b0*/  IMAD.MOV R12, RZ, RZ, -R3 ;  /* 0x000000ffff0c7224 */ /* 0x002fe200078e0a03 */
[----:B------:R-:W-:Y:S02]  /*05c0*/  R2UR UR5, R3 ;  /* 0x00000000030572ca */ /* 0x000fe400000e0000 */
[----:B------:R-:W-:Y:S01]  /*05d0*/  @!P0 MOV R2, 0x400 ;  /* 0x0000040000028802 */ /* 0x000fe20000000f00 */
[----:B------:R-:W-:Y:S01]  /*05e0*/  IMAD R7, R12, R5, RZ ;  /* 0x000000050c077224 */ /* 0x000fe200078e02ff */
[----:B------:R-:W-:-:S09]  /*05f0*/  IABS R12, UR17 ;  /* 0x00000011000c7c13 */ /* 0x000fd20008000000 */
[----:B------:R-:W-:-:S04]  /*0600*/  IMAD.HI.U32 R7, R3, R7, UR4 ;  /* 0x0000000403077e27 */ /* 0x000fc8000f8e0007 */
[----:B------:R-:W-:Y:S01]  /*0610*/  IMAD.MOV.U32 R3, RZ, RZ, R12 ;  /* 0x000000ffff037224 */ /* 0x000fe200078e000c */
[----:B------:R-:W-:-:S04]  /*0620*/  R2UR UR4, R7 ;  /* 0x00000000070472ca */ /* 0x000fc800000e0000 */
[----:B------:R-:W-:-:S13]  /*0630*/  R2UR UR6, R3 ;  /* 0x00000000030672ca */ /* 0x000fda00000e0000 */
[----:B------:R-:W-:Y:S02]  /*0640*/  UIMAD.WIDE.U32 UR4, UR4, UR6, URZ ;  /* 0x00000006040472a5 */ /* 0x000fe4000f8e00ff */
[----:B------:R-:W-:Y:S01]  /*0650*/  IMAD.U32 R3, RZ, RZ, UR6 ;  /* 0x00000006ff037e24 */ /* 0x000fe2000f8e00ff */
[----:B------:R-:W-:-:S04]  /*0660*/  ULEA UR6, UR16, 0x10, 0x4 ;  /* 0x0000001010067891 */ /* 0x000fc8000f8e20ff */
[----:B------:R-:W-:Y:S01]  /*0670*/  UMOV UR7, UR5 ;  /* 0x0000000500077c82 */ /* 0x000fe20008000000 */
[----:B------:R-:W-:Y:S01]  /*0680*/  UIADD3 UR5, UPT, UPT, UR18, 0x1f, URZ ;  /* 0x0000001f12057890 */ /* 0x000fe2000fffe0ff */
[----:B------:R-:W-:Y:S01]  /*0690*/  IMAD R0, R0, UR7, R3 ;  /* 0x0000000700007c24 */ /* 0x000fe2000f8e0203 */
[----:B------:R-:W-:Y:S01]  /*06a0*/  UMOV UR4, URZ ;  /* 0x000000ff00047c82 */ /* 0x000fe20008000000 */
[----:B------:R-:W0:Y:S01]  /*06b0*/  @!P0 S2R R3, SR_CgaCtaId ;  /* 0x0000000000038919 */ /* 0x000e220000008800 */
[----:B------:R-:W-:Y:S02]  /*06c0*/  USHF.R.U32.HI UR5, URZ, 0x5, UR5 ;  /* 0x00000005ff057899 */ /* 0x000fe40008011605 */
[----:B------:R-:W-:Y:S02]  /*06d0*/  ISETP.GT.U32.AND P2, PT, R5, R0, PT ;  /* 0x000000000500720c */ /* 0x000fe40003f44070 */
[----:B------:R-:W-:-:S04]  /*06e0*/  UISETP.LT.U32.AND UP0, UPT, UR5, UR6, UPT ;  /* 0x000000060500728c */ /* 0x000fc8000bf01070 */
[----:B------:R-:W-:Y:S02]  /*06f0*/  USEL UR8, UR5, UR6, UP0 ;  /* 0x0000000605087287 */ /* 0x000fe40008000000 */
[----:B------:R-:W-:-:S05]  /*0700*/  ULOP3.LUT UR5, UR17, UR9, URZ, 0x3c, !UPT ;  /* 0x0000000911057292 */ /* 0x000fca000f8e3cff */
[----:B------:R-:W-:Y:S01]  /*0710*/  VOTEU.ANY UP1, P2 ;  /* 0x0000000000ff7886 */ /* 0x000fe20001020100 */
[----:B------:R-:W-:-:S04]  /*0720*/  PLOP3.LUT P2, PT, PT, PT, UP1, 0x80, 0x8 ;  /* 0x000000000008781c */ /* 0x000fc80003f4f018 */
[----:B------:R-:W-:Y:S02]  /*0730*/  @!UP1 UIADD3 UR7, UPT, UPT, UR7, 0x1, URZ ;  /* 0x0000000107079890 */ /* 0x000fe4000fffe0ff */
[----:B------:R-:W-:-:S07]  /*0740*/  UISETP.GE.AND UP1, UPT, UR5, URZ, UPT ;  /* 0x000000ff0500728c */ /* 0x000fce000bf26270 */
[----:B------:R-:W-:Y:S01]  /*0750*/  @!P2 IMAD.IADD R0, R0, 0x1, -R5 ;  /* 0x000000010000a824 */ /* 0x000fe200078e0a05 */
[----:B0-----:R-:W-:-:S04]  /*0760*/  @!P0 LEA R2, R3, R2, 0x18 ;  /* 0x0000000203028211 */ /* 0x001fc800078ec0ff */
[----:B------:R-:W-:Y:S01]  /*0770*/  ISETP.GE.U32.AND P2, PT, R0, R5, PT ;  /* 0x000000050000720c */ /* 0x000fe20003f46070 */
[----:B------:R-:W-:Y:S01]  /*0780*/  IMAD.U32 R5, RZ, RZ, UR16 ;  /* 0x00000010ff057e24 */ /* 0x000fe2000f8e00ff */
[----:B------:R-:W-:Y:S01]  /*0790*/  SHF.R.U32.HI R0, RZ, 0x5, R13 ;  /* 0x00000005ff007819 */ /* 0x000fe2000001160d */
[----:B------:R-:W-:-:S03]  /*07a0*/  @!P0 IMAD R2, R13, 0x10, R2 ;  /* 0x000000100d028824 */ /* 0x000fc600078e0202 */
[----:B------:R-:W-:-:S07]  /*07b0*/  LEA R54, R5, R0, 0x4 ;  /* 0x0000000005367211 */ /* 0x000fce00078e20ff */
[----:B------:R-:W-:Y:S01]  /*07c0*/  VOTEU.ANY UP0, P2 ;  /* 0x0000000000ff7886 */ /* 0x000fe20001000100 */
[----:B------:R-:W-:-:S04]  /*07d0*/  ISETP.GE.U32.AND P2, PT, R54, UR8, PT ;  /* 0x0000000836007c0c */ /* 0x000fc8000bf46070 */
[----:B------:R-:W-:Y:S02]  /*07e0*/  @UP0 UIADD3 UR7, UPT, UPT, UR7, 0x1, URZ ;  /* 0x0000000107070890 */ /* 0x000fe4000fffe0ff */
[----:B------:R-:W-:-:S05]  /*07f0*/  UISETP.NE.AND UP0, UPT, UR9, URZ, UPT ;  /* 0x000000ff0900728c */ /* 0x000fca000bf05270 */
[----:B------:R-:W-:Y:S02]  /*0800*/  UMOV UR12, UR7 ;  /* 0x00000007000c7c82 */ /* 0x000fe40008000000 */
[----:B------:R-:W-:-:S04]  /*0810*/  @!UP1 UIADD3 UR12, UPT, UPT, URZ, -UR12, URZ ;  /* 0x8000000cff0c9290 */ /* 0x000fc8000fffe0ff */
[----:B------:R-:W-:Y:S01]  /*0820*/  @!UP0 ULOP3.LUT UR12, URZ, UR9, URZ, 0x33, !UPT ;  /* 0x00000009ff0c8292 */ /* 0x000fe2000f8e33ff */
[----:B--2---:R0:W-:Y:S01]  /*0830*/  @!P0 STS.128 [R2], R8 ;  /* 0x0000000802008388 */ /* 0x0041e20000000c00 */
[----:B------:R-:W-:Y:S01]  /*0840*/  @P1 R2UR UR4, R4 ;  /* 0x00000000040412ca */ /* 0x000fe200000e0000 */
[----:B------:R-:W-:Y:S06]  /*0850*/  BAR.SYNC.DEFER_BLOCKING 0x0 ;  /* 0x0000000000007b1d */ /* 0x000fec0000010000 */
[----:B------:R-:W-:Y:S08]  /*0860*/  @P2 BRA `(.L_x_17233) ;  /* 0x0000005000682947 */ /* 0x000ff00003800000 */
[----:B------:R-:W1:Y:S01]  /*0870*/  S2UR UR7, SR_CgaCtaId ;  /* 0x00000000000779c3 */ /* 0x000e620000008800 */
[----:B------:R-:W-:Y:S01]  /*0880*/  UMOV UR6, 0x400 ;  /* 0x0000040000067882 */ /* 0x000fe20000000000 */
[----:B------:R-:W2:Y:S01]  /*0890*/  S2R R16, SR_TID.X ;  /* 0x0000000000107919 */ /* 0x000ea20000002100 */
[----:B------:R-:W3:Y:S01]  /*08a0*/  LDCU UR5, c[0x0][0x3c8] ;  /* 0x00007900ff0577ac */ /* 0x000ee20008000800 */
[----:B0-----:R-:W-:Y:S01]  /*08b0*/  IMAD.WIDE.U32 R2, R54, 0x4, RZ ;  /* 0x0000000436027825 */ /* 0x001fe200078e00ff */
[----:B------:R-:W0:Y:S01]  /*08c0*/  LDCU.64 UR20, c[0x0][0x3b8] ;  /* 0x00007700ff1477ac */ /* 0x000e220008000a00 */
[----:B---3--:R-:W-:Y:S02]  /*08d0*/  UIMAD UR5, UR13, UR5, URZ ;  /* 0x000000050d0572a4 */ /* 0x008fe4000f8e02ff */
[----:B-1----:R-:W-:-:S04]  /*08e0*/  ULEA UR9, UR7, UR6, 0x18 ;  /* 0x0000000607097291 */ /* 0x002fc8000f8ec0ff */
[----:B------:R-:W-:Y:S01]  /*08f0*/  IMAD.U32 R17, RZ, RZ, UR5 ;  /* 0x00000005ff117e24 */ /* 0x000fe2000f8e00ff */
[----:B------:R-:W-:-:S03]  /*0900*/  UIADD3 UR5, UPT, UPT, UR6, 0x220, URZ ;  /* 0x0000022006057890 */ /* 0x000fc6000fffe0ff */
[----:B------:R-:W-:Y:S01]  /*0910*/  IMAD.WIDE R2, R17, 0x4, R2 ;  /* 0x0000000411027825 */ /* 0x000fe200078e0202 */
[----:B------:R-:W-:Y:S01]  /*0920*/  ULEA UR5, UR7, UR5, 0x18 ;  /* 0x0000000507057291 */ /* 0x000fe2000f8ec0ff */
[----:B------:R-:W1:Y:S01]  /*0930*/  LDS.128 R4, [UR9] ;  /* 0x00000009ff047984 */ /* 0x000e620008000c00 */
[----:B--2---:R-:W-:Y:S02]  /*0940*/  SHF.L.U32 R0, R16, 0x2, RZ ;  /* 0x0000000210007819 */ /* 0x004fe400000006ff */
[----:B------:R-:W-:Y:S01]  /*0950*/  SHF.R.U32.HI R19, RZ, 0x5, R16 ;  /* 0x00000005ff137819 */ /* 0x000fe20000011610 */
[----:B------:R-:W2:Y:S01]  /*0960*/  LDS.128 R8, [UR9+0x10] ;  /* 0x00001009ff087984 */ /* 0x000ea20008000c00 */
[----:B------:R-:W-:Y:S02]  /*0970*/  LOP3.LUT R0, R0, 0x7c, RZ, 0xc0, !PT ;  /* 0x0000007c00007812 */ /* 0x000fe400078ec0ff */
[----:B0-----:R-:W-:Y:S01]  /*0980*/  IADD3 R53, P0, PT, R2, UR20, RZ ;  /* 0x0000001402357c10 */ /* 0x001fe2000ff1e0ff */
[----:B------:R-:W0:Y:S01]  /*0990*/  LDS.128 R12, [UR9+0x20] ;  /* 0x00002009ff0c7984 */ /* 0x000e220008000c00 */
[C---:B------:R-:W-:Y:S01]  /*09a0*/  LOP3.LUT R17, R16.reuse, 0x1f, RZ, 0xc0, !PT ;  /* 0x0000001f10117812 */ /* 0x040fe200078ec0ff */
[----:B------:R-:W-:Y:S01]  /*09b0*/  IMAD R108, R19, 0x80, R0 ;  /* 0x00000080136c7824 */ /* 0x000fe200078e0200 */
[----:B------:R-:W-:Y:S01]  /*09c0*/  LOP3.LUT R110, R16, 0x3e0, RZ, 0xc0, !PT ;  /* 0x000003e0106e7812 */ /* 0x000fe200078ec0ff */
[----:B------:R-:W-:Y:S01]  /*09d0*/  LDS.128 R28, [UR9+0x30] ;  /* 0x00003009ff1c7984 */ /* 0x000fe20008000c00 */
[----:B------:R-:W-:-:S02]  /*09e0*/  IADD3.X R52, PT, PT, R3, UR21, RZ, P0, !PT ;  /* 0x0000001503347c10 */ /* 0x000fc400087fe4ff */
[----:B------:R-:W-:Y:S01]  /*09f0*/  IADD3 R110, PT, PT, R17, UR10, R110 ;  /* 0x0000000a116e7c10 */ /* 0x000fe2000fffe06e */
[----:B------:R-:W-:Y:S01]  /*0a00*/  LDS.128 R32, [UR9+0x40] ;  /* 0x00004009ff207984 */ /* 0x000fe20008000c00 */
[----:B------:R-:W-:-:S03]  /*0a10*/  IADD3 R108, PT, PT, R108, UR5, RZ ;  /* 0x000000056c6c7c10 */ /* 0x000fc6000fffe0ff */
[----:B------:R-:W-:Y:S01]  /*0a20*/  LDS.128 R24, [UR9+0x50] ;  /* 0x00005009ff187984 */ /* 0x000fe20008000c00 */
[C---:B------:R-:W-:Y:S02]  /*0a30*/  VIADD R107, R110.reuse, -UR18 ;  /* 0x800000126e6b7c36 */ /* 0x040fe40008000000 */
[----:B------:R-:W-:Y:S01]  /*0a40*/  VIADD R110, R110, 0x1 ;  /* 0x000000016e6e7836 */ /* 0x000fe20000000000 */
[----:B------:R-:W3:Y:S04]  /*0a50*/  LDS.128 R20, [UR9+0x60] ;  /* 0x00006009ff147984 */ /* 0x000ee80008000c00 */
[----:B------:R-:W4:Y:S04]  /*0a60*/  LDS.128 R16, [UR9+0x70] ;  /* 0x00007009ff107984 */ /* 0x000f280008000c00 */
[----:B------:R-:W-:Y:S04]  /*0a70*/  LDS.128 R72, [UR9+0x110] ;  /* 0x00011009ff487984 */ /* 0x000fe80008000c00 */
[----:B------:R-:W5:Y:S01]  /*0a80*/  LDS.128 R60, [UR9+0x120] ;  /* 0x00012009ff3c7984 */ /* 0x000f620008000c00 */
[C---:B-1----:R-:W-:Y:S01]  /*0a90*/  IMAD.U32 R2, R4.reuse, 0x10000, RZ ;  /* 0x0001000004027824 */ /* 0x042fe200078e00ff */
[----:B------:R-:W-:Y:S01]  /*0aa0*/  PRMT R112, R4, 0x7632, R112 ;  /* 0x0000763204707816 */ /* 0x000fe20000000070 */
[C---:B------:R-:W-:Y:S01]  /*0ab0*/  IMAD.U32 R0, R5.reuse, 0x10000, RZ ;  /* 0x0001000005007824 */ /* 0x040fe200078e00ff */
[----:B------:R-:W-:Y:S01]  /*0ac0*/  PRMT R113, R5, 0x7632, R113 ;  /* 0x0000763205717816 */ /* 0x000fe20000000071 */
[----:B------:R-:W1:Y:S01]  /*0ad0*/  LDS.128 R56, [UR9+0x130] ;  /* 0x00013009ff387984 */ /* 0x000e620008000c00 */
[----:B--2---:R-:W-:Y:S01]  /*0ae0*/  PRMT R116, R8, 0x7632, R116 ;  /* 0x0000763208747816 */ /* 0x004fe20000000074 */
[----:B------:R-:W-:Y:S01]  /*0af0*/  IMAD.U32 R112, R112, 0x10000, RZ ;  /* 0x0001000070707824 */ /* 0x000fe200078e00ff */
[----:B------:R-:W-:Y:S01]  /*0b00*/  PRMT R117, R9, 0x7632, R117 ;  /* 0x0000763209757816 */ /* 0x000fe20000000075 */
[----:B------:R2:W-:Y:S01]  /*0b10*/  STL [R1+0x60], R2 ;  /* 0x0000600201007387 */ /* 0x0005e20000100800 */
[----:B0-----:R-:W-:Y:S01]  /*0b20*/  PRMT R120, R12, 0x7632, R120 ;  /* 0x000076320c787816 */ /* 0x001fe20000000078 */
[----:B------:R-:W-:Y:S01]  /*0b30*/  IMAD.U32 R113, R113, 0x10000, RZ ;  /* 0x0001000071717824 */ /* 0x000fe200078e00ff */
[----:B------:R-:W-:Y:S01]  /*0b40*/  PRMT R121, R13, 0x7632, R121 ;  /* 0x000076320d797816 */ /* 0x000fe20000000079 */
[----:B------:R0:W-:Y:S01]  /*0b50*/  STL [R1+0x5c], R0 ;  /* 0x00005c0001007387 */ /* 0x0001e20000100800 */
[----:B------:R-:W-:Y:S01]  /*0b60*/  PRMT R122, R14, 0x7632, R122 ;  /* 0x000076320e7a7816 */ /* 0x000fe2000000007a */
[----:B------:R-:W-:Y:S01]  /*0b70*/  IMAD.U32 R116, R116, 0x10000, RZ ;  /* 0x0001000074747824 */ /* 0x000fe200078e00ff */
[----:B------:R-:W-:Y:S01]  /*0b80*/  PRMT R123, R15, 0x7632, R123 ;  /* 0x000076320f7b7816 */ /* 0x000fe2000000007b */
[----:B------:R-:W1:Y:S01]  /*0b90*/  LDS.128 R64, [UR9+0x140] ;  /* 0x00014009ff407984 */ /* 0x000e620008000c00 */
[----:B------:R-:W-:Y:S01]  /*0ba0*/  PRMT R118, R10, 0x7632, R118 ;  /* 0x000076320a767816 */ /* 0x000fe20000000076 */
[----:B------:R-:W-:Y:S01]  /*0bb0*/  IMAD.U32 R117, R117, 0x10000, RZ ;  /* 0x0001000075757824 */ /* 0x000fe200078e00ff */
[C---:B--2---:R-:W-:Y:S01]  /*0bc0*/  SHF.L.U32 R2, R6.reuse, 0x10, RZ ;  /* 0x0000001006027819 */ /* 0x044fe200000006ff */
[----:B------:R-:W-:Y:S01]  /*0bd0*/  LDS.128 R68, [UR9+0x150] ;  /* 0x00015009ff447984 */ /* 0x000fe20008000c00 */
[----:B------:R-:W-:Y:S01]  /*0be0*/  PRMT R119, R11, 0x7632, R119 ;  /* 0x000076320b777816 */ /* 0x000fe20000000077 */
[C---:B0-----:R-:W-:Y:S01]  /*0bf0*/  IMAD.U32 R0, R7.reuse, 0x10000, RZ ;  /* 0x0001000007007824 */ /* 0x041fe200078e00ff */
[----:B------:R-:W-:Y:S01]  /*0c00*/  PRMT R114, R6, 0x7632, R114 ;  /* 0x0000763206727816 */ /* 0x000fe20000000072 */
[----:B------:R0:W-:Y:S01]  /*0c10*/  STL [R1+0x58], R2 ;  /* 0x0000580201007387 */ /* 0x0001e20000100800 */
[----:B------:R-:W-:Y:S01]  /*0c20*/  PRMT R115, R7, 0x7632, R115 ;  /* 0x0000763207737816 */ /* 0x000fe20000000073 */
[----:B---3--:R-:W-:Y:S01]  /*0c30*/  IMAD.U32 R51, R21, 0x10000, RZ ;  /* 0x0001000015337824 */ /* 0x008fe200078e00ff */
[----:B------:R-:W-:Y:S01]  /*0c40*/  PRMT R136, R24, 0x7632, R136 ;  /* 0x0000763218887816 */ /* 0x000fe20000000088 */
[----:B------:R2:W-:Y:S01]  /*0c50*/  STL [R1+0x54], R0 ;  /* 0x0000540001007387 */ /* 0x0005e20000100800 */
[----:B------:R-:W-:Y:S01]  /*0c60*/  PRMT R137, R25, 0x7632, R137 ;  /* 0x0000763219897816 */ /* 0x000fe20000000089 */
[----:B------:R-:W-:Y:S01]  /*0c70*/  IMAD.U32 R49, R23, 0x10000, RZ ;  /* 0x0001000017317824 */ /* 0x000fe200078e00ff */
[----:B------:R-:W-:Y:S01]  /*0c80*/  PRMT R138, R26, 0x7632, R138 ;  /* 0x000076321a8a7816 */ /* 0x000fe2000000008a */
[----:B------:R-:W3:Y:S01]  /*0c90*/  LDS.128 R4, [UR9+0xa0] ;  /* 0x0000a009ff047984 */ /* 0x000ee20008000c00 */
[----:B------:R-:W-:Y:S01]  /*0ca0*/  PRMT R139, R27, 0x7632, R139 ;  /* 0x000076321b8b7816 */ /* 0x000fe2000000008b */
[----:B0-----:R-:W-:Y:S01]  /*0cb0*/  IMAD.U32 R2, R8, 0x10000, RZ ;  /* 0x0001000008027824 */ /* 0x001fe200078e00ff */
[----:B------:R-:W-:Y:S01]  /*0cc0*/  PRMT R140, R20, 0x7632, R140 ;  /* 0x00007632148c7816 */ /* 0x000fe2000000008c */
[----:B----4-:R-:W-:Y:S01]  /*0cd0*/  IMAD.U32 R48, R16, 0x10000, RZ ;  /* 0x0001000010307824 */ /* 0x010fe200078e00ff */
[----:B------:R-:W-:Y:S01]  /*0ce0*/  PRMT R141, R21, 0x7632, R141 ;  /* 0x00007632158d7816 */ /* 0x000fe2000000008d */
[----:B--2---:R-:W-:Y:S01]  /*0cf0*/  IMAD.U32 R0, R9, 0x10000, RZ ;  /* 0x0001000009007824 */ /* 0x004fe200078e00ff */
[----:B------:R0:W-:Y:S01]  /*0d00*/  STL [R1+0x50], R2 ;  /* 0x0000500201007387 */ /* 0x0001e20000100800 */
[C---:B------:R-:W-:Y:S01]  /*0d10*/  PRMT R142, R22.reuse, 0x7632, R142 ;  /* 0x00007632168e7816 */ /* 0x040fe2000000008e */
[----:B------:R-:W-:Y:S01]  /*0d20*/  IMAD.U32 R47, R17, 0x10000, RZ ;  /* 0x00010000112f7824 */ /* 0x000fe200078e00ff */
[----:B------:R-:W-:Y:S01]  /*0d30*/  SHF.L.U32 R50, R22, 0x10, RZ ;  /* 0x0000001016327819 */ /* 0x000fe200000006ff */
[----:B------:R2:W-:Y:S01]  /*0d40*/  STL [R1+0x4c], R0 ;  /* 0x00004c0001007387 */ /* 0x0005e20000100800 */
[----:B------:R-:W-:Y:S01]  /*0d50*/  PRMT R143, R23, 0x7632, R143 ;  /* 0x00007632178f7816 */ /* 0x000fe2000000008f */
[----:B------:R-:W-:Y:S01]  /*0d60*/  IMAD.U32 R45, R19, 0x10000, RZ ;  /* 0x00010000132d7824 */ /* 0x000fe200078e00ff */
[----:B------:R-:W-:Y:S01]  /*0d70*/  PRMT R144, R16, 0x7632, R144 ;  /* 0x0000763210907816 */ /* 0x000fe20000000090 */
[----:B-----5:R-:W-:Y:S01]  /*0d80*/  IMAD.U32 R3, R61, 0x10000, RZ ;  /* 0x000100003d037824 */ /* 0x020fe200078e00ff */
[----:B------:R-:W-:Y:S01]  /*0d90*/  PRMT R145, R17, 0x7632, R145 ;  /* 0x0000763211917816 */ /* 0x000fe20000000091 */
[----:B------:R-:W4:Y:S01]  /*0da0*/  LDS.128 R80, [UR9+0x160] ;  /* 0x00016009ff507984 */ /* 0x000f220008000c00 */
[----:B0-----:R-:W-:Y:S01]  /*0db0*/  SHF.L.U32 R2, R10, 0x10, RZ ;  /* 0x000000100a027819 */ /* 0x001fe200000006ff */
[----:B-1----:R-:W-:Y:S01]  /*0dc0*/  IMAD.U32 R55, R56, 0x10000, RZ ;  /* 0x0001000038377824 */ /* 0x002fe200078e00ff */
[C---:B------:R-:W-:Y:S01]  /*0dd0*/  PRMT R146, R18.reuse, 0x7632, R146 ;  /* 0x0000763212927816 */ /* 0x040fe20000000092 */
[----:B--2---:R-:W-:Y:S01]  /*0de0*/  IMAD.U32 R0, R11, 0x10000, RZ ;  /* 0x000100000b007824 */ /* 0x004fe200078e00ff */
[----:B------:R-:W-:Y:S01]  /*0df0*/  SHF.L.U32 R46, R18, 0x10, RZ ;  /* 0x00000010122e7819 */ /* 0x000fe200000006ff */
[----:B------:R0:W-:Y:S01]  /*0e00*/  STL [R1+0x48], R2 ;  /* 0x0000480201007387 */ /* 0x0001e20000100800 */
[----:B------:R-:W-:Y:S01]  /*0e10*/  PRMT R147, R19, 0x7632, R147 ;  /* 0x0000763213937816 */ /* 0x000fe20000000093 */
[----:B------:R-:W-:Y:S01]  /*0e20*/  IMAD.U32 R84, R65, 0x10000, RZ ;  /* 0x0001000041547824 */ /* 0x000fe200078e00ff */
[----:B------:R-:W-:Y:S01]  /*0e30*/  PRMT R133, R33, 0x7632, R133 ;  /* 0x0000763221857816 */ /* 0x000fe20000000085 */
[----:B------:R1:W-:Y:S01]  /*0e40*/  STL [R1+0x44], R0 ;  /* 0x0000440001007387 */ /* 0x0003e20000100800 */
[----:B------:R-:W-:Y:S01]  /*0e50*/  PRMT R134, R34, 0x7632, R134 ;  /* 0x0000763222867816 */ /* 0x000fe20000000086 */
[----:B------:R-:W-:Y:S01]  /*0e60*/  IMAD.U32 R86, R67, 0x10000, RZ ;  /* 0x0001000043567824 */ /* 0x000fe200078e00ff */
[----:B------:R-:W-:Y:S01]  /*0e70*/  PRMT R135, R35, 0x7632, R135 ;  /* 0x0000763223877816 */ /* 0x000fe20000000087 */
[----:B------:R-:W2:Y:S01]  /*0e80*/  LDS.128 R8, [UR9+0x90] ;  /* 0x00009009ff087984 */ /* 0x000ea20008000c00 */
[----:B------:R-:W-:Y:S01]  /*0e90*/  PRMT R129, R29, 0x7632, R129 ;  /* 0x000076321d817816 */ /* 0x000fe20000000081 */
[----:B0-----:R-:W-:Y:S01]  /*0ea0*/  IMAD.U32 R2, R12, 0x10000, RZ ;  /* 0x000100000c027824 */ /* 0x001fe200078e00ff */
[----:B------:R-:W-:Y:S01]  /*0eb0*/  PRMT R130, R30, 0x7632, R130 ;  /* 0x000076321e827816 */ /* 0x000fe20000000082 */
[----:B------:R-:W0:Y:S01]  /*0ec0*/  LDS.128 R16, [UR9+0xd0] ;  /* 0x0000d009ff107984 */ /* 0x000e220008000c00 */
[----:B------:R-:W-:Y:S01]  /*0ed0*/  PRMT R131, R31, 0x7632, R131 ;  /* 0x000076321f837816 */ /* 0x000fe20000000083 */
[----:B-1----:R-:W-:Y:S01]  /*0ee0*/  IMAD.U32 R0, R13, 0x10000, RZ ;  /* 0x000100000d007824 */ /* 0x002fe200078e00ff */
[----:B------:R-:W-:Y:S01]  /*0ef0*/  PRMT R128, R28, 0x7632, R128 ;  /* 0x000076321c807816 */ /* 0x000fe20000000080 */
[----:B------:R1:W-:Y:S01]  /*0f00*/  STL [R1+0x40], R2 ;  /* 0x0000400201007387 */ /* 0x0003e20000100800 */
[C---:B---3--:R-:W-:Y:S01]  /*0f10*/  PRMT R156, R4.reuse, 0x7632, R156 ;  /* 0x00007632049c7816 */ /* 0x048fe2000000009c */
[----:B------:R-:W-:Y:S01]  /*0f20*/  IMAD.U32 R36, R4, 0x10000, RZ ;  /* 0x0001000004247824 */ /* 0x000fe200078e00ff */
[----:B------:R-:W-:Y:S01]  /*0f30*/  PRMT R157, R5, 0x7632, R157 ;  /* 0x00007632059d7816 */ /* 0x000fe2000000009d */
[----:B------:R3:W-:Y:S01]  /*0f40*/  STL [R1+0x3c], R0 ;  /* 0x00003c0001007387 */ /* 0x0007e20000100800 */
[----:B------:R-:W-:Y:S01]  /*0f50*/  PRMT R158, R6, 0x7632, R158 ;  /* 0x00007632069e7816 */ /* 0x000fe2000000009e */
[----:B------:R-:W-:Y:S01]  /*0f60*/  IMAD.U32 R87, R68, 0x10000, RZ ;  /* 0x0001000044577824 */ /* 0x000fe200078e00ff */
[----:B------:R-:W-:Y:S01]  /*0f70*/  PRMT R159, R7, 0x7632, R159 ;  /* 0x00007632079f7816 */ /* 0x000fe2000000009f */
[----:B------:R-:W5:Y:S01]  /*0f80*/  LDS.128 R76, [UR9+0x190] ;  /* 0x00019009ff4c7984 */ /* 0x000f620008000c00 */
[----:B------:R-:W-:Y:S01]  /*0f90*/  PRMT R132, R32, 0x7632, R132 ;  /* 0x0000763220847816 */ /* 0x000fe20000000084 */
[----:B------:R-:W-:Y:S01]  /*0fa0*/  IMAD.U32 R88, R69, 0x10000, RZ ;  /* 0x0001000045587824 */ /* 0x000fe200078e00ff */
[----:B-1----:R-:W-:Y:S01]  /*0fb0*/  SHF.L.U32 R2, R14, 0x10, RZ ;  /* 0x000000100e027819 */ /* 0x002fe200000006ff */
[----:B------:R-:W-:Y:S01]  /*0fc0*/  IMAD.U32 R90, R71, 0x10000, RZ ;  /* 0x00010000475a7824 */ /* 0x000fe200078e00ff */
[----:B------:R-:W-:Y:S01]  /*0fd0*/  PRMT R184, R72, 0x7632, R184 ;  /* 0x0000763248b87816 */ /* 0x000fe200000000b8 */
[----:B---3--:R-:W-:Y:S01]  /*0fe0*/  IMAD.U32 R0, R15, 0x10000, RZ ;  /* 0x000100000f007824 */ /* 0x008fe200078e00ff */
[----:B------:R-:W-:Y:S01]  /*0ff0*/  PRMT R185, R73, 0x7632, R185 ;  /* 0x0000763249b97816 */ /* 0x000fe200000000b9 */
[----:B------:R1:W-:Y:S01]  /*1000*/  STL [R1+0x38], R2 ;  /* 0x0000380201007387 */ /* 0x0003e20000100800 */
[----:B------:R-:W-:Y:S01]  /*1010*/  PRMT R186, R74, 0x7632, R186 ;  /* 0x000076324aba7816 */ /* 0x000fe200000000ba */
[----:B----4-:R-:W-:Y:S01]  /*1020*/  IMAD.U32 R91, R80, 0x10000, RZ ;  /* 0x00010000505b7824 */ /* 0x010fe200078e00ff */
[----:B------:R-:W-:Y:S01]  /*1030*/  PRMT R187, R75, 0x7632, R187 ;  /* 0x000076324bbb7816 */ /* 0x000fe200000000bb */
[----:B------:R-:W3:Y:S01]  /*1040*/  LDS.128 R12, [UR9+0x80] ;  /* 0x00008009ff0c7984 */ /* 0x000ee20008000c00 */
[----:B------:R-:W-:Y:S01]  /*1050*/  PRMT R188, R60, 0x7632, R188 ;  /* 0x000076323cbc7816 */ /* 0x000fe200000000bc */
[----:B------:R-:W-:Y:S01]  /*1060*/  IMAD.U32 R92, R81, 0x10000, RZ ;  /* 0x00010000515c7824 */ /* 0x000fe200078e00ff */
[----:B------:R-:W-:Y:S01]  /*1070*/  PRMT R189, R61, 0x7632, R189 ;  /* 0x000076323dbd7816 */ /* 0x000fe200000000bd */
[----:B------:R4:W-:Y:S01]  /*1080*/  STL [R1+0x34], R0 ;  /* 0x0000340001007387 */ /* 0x0009e20000100800 */
[----:B------:R-:W-:Y:S01]  /*1090*/  PRMT R190, R62, 0x7632, R190 ;  /* 0x000076323ebe7816 */ /* 0x000fe200000000be */
[----:B-1----:R-:W-:Y:S01]  /*10a0*/  IMAD.U32 R2, R28, 0x10000, RZ ;  /* 0x000100001c027824 */ /* 0x002fe200078e00ff */
[----:B------:R-:W-:Y:S01]  /*10b0*/  PRMT R191, R63, 0x7632, R191 ;  /* 0x000076323fbf7816 */ /* 0x000fe200000000bf */
[----:B------:R-:W-:Y:S01]  /*10c0*/  IMAD.U32 R94, R83, 0x10000, RZ ;  /* 0x00010000535e7824 */ /* 0x000fe200078e00ff */
[----:B------:R-:W-:Y:S01]  /*10d0*/  PRMT R192, R56, 0x7632, R192 ;  /* 0x0000763238c07816 */ /* 0x000fe200000000c0 */
[----:B------:R-:W-:Y:S01]  /*10e0*/  IMAD.U32 R56, R57, 0x10000, RZ ;  /* 0x0001000039387824 */ /* 0x000fe200078e00ff */
[----:B------:R1:W-:Y:S01]  /*10f0*/  STL [R1+0x30], R2 ;  /* 0x0000300201007387 */ /* 0x0003e20000100800 */
[C---:B--2---:R-:W-:Y:S01]  /*1100*/  PRMT R152, R8.reuse, 0x7632, R152 ;  /* 0x0000763208987816 */ /* 0x044fe20000000098 */
[----:B------:R-:W-:Y:S01]  /*1110*/  IMAD.U32 R40, R8, 0x10000, RZ ;  /* 0x0001000008287824 */ /* 0x000fe200078e00ff */
[----:B------:R-:W-:Y:S01]  /*1120*/  PRMT R153, R9, 0x7632, R153 ;  /* 0x0000763209997816 */ /* 0x000fe20000000099 */
[----:B----4-:R-:W-:Y:S01]  /*1130*/  IMAD.U32 R0, R29, 0x10000, RZ ;  /* 0x000100001d007824 */ /* 0x010fe200078e00ff */
[C---:B------:R-:W-:Y:S01]  /*1140*/  PRMT R154, R10.reuse, 0x7632, R154 ;  /* 0x000076320a9a7816 */ /* 0x040fe2000000009a */
[----:B------:R-:W-:Y:S01]  /*1150*/  IMAD.U32 R39, R9, 0x10000, RZ ;  /* 0x0001000009277824 */ /* 0x000fe200078e00ff */
[----:B------:R-:W-:Y:S01]  /*1160*/  SHF.L.U32 R38, R10, 0x10, RZ ;  /* 0x000000100a267819 */ /* 0x000fe200000006ff */
[C---:B------:R-:W-:Y:S01]  /*1170*/  IMAD.U32 R37, R11.reuse, 0x10000, RZ ;  /* 0x000100000b257824 */ /* 0x040fe200078e00ff */
[----:B------:R2:W-:Y:S01]  /*1180*/  STL [R1+0x2c], R0 ;  /* 0x00002c0001007387 */ /* 0x0005e20000100800 */
[----:B-1----:R-:W-:Y:S01]  /*1190*/  SHF.L.U32 R2, R30, 0x10, RZ ;  /* 0x000000101e027819 */ /* 0x002fe200000006ff */
[----:B------:R-:W-:Y:S01]  /*11a0*/  IMAD.U32 R114, R114, 0x10000, RZ ;  /* 0x0001000072727824 */ /* 0x000fe200078e00ff */
[----:B------:R-:W-:Y:S01]  /*11b0*/  PRMT R155, R11, 0x7632, R155 ;  /* 0x000076320b9b7816 */ /* 0x000fe2000000009b */
[----:B------:R-:W-:Y:S01]  /*11c0*/  IMAD.U32 R118, R118, 0x10000, RZ ;  /* 0x0001000076767824 */ /* 0x000fe200078e00ff */
[----:B------:R-:W1:Y:S01]  /*11d0*/  LDS.128 R8, [UR9+0xf0] ;  /* 0x0000f009ff087984 */ /* 0x000e620008000c00 */
[----:B0-----:R-:W-:Y:S01]  /*11e0*/  PRMT R169, R17, 0x7632, R169 ;  /* 0x0000763211a97816 */ /* 0x001fe200000000a9 */
[----:B------:R-:W-:Y:S01]  /*11f0*/  IMAD.U32 R120, R120, 0x10000, RZ ;  /* 0x0001000078787824 */ /* 0x000fe200078e00ff */
[----:B------:R-:W-:Y:S01]  /*1200*/  PRMT R170, R18, 0x7632, R170 ;  /* 0x0000763212aa7816 */ /* 0x000fe200000000aa */
[----:B------:R0:W-:Y:S01]  /*1210*/  STL [R1+0x28], R2 ;  /* 0x0000280201007387 */ /* 0x0001e20000100800 */
[----:B--2---:R-:W-:Y:S01]  /*1220*/  IMAD.U32 R0, R31, 0x10000, RZ ;  /* 0x000100001f007824 */ /* 0x004fe200078e00ff */
[----:B------:R-:W-:Y:S01]  /*1230*/  PRMT R171, R19, 0x7632, R171 ;  /* 0x0000763213ab7816 */ /* 0x000fe200000000ab */
[----:B-----5:R-:W-:Y:S01]  /*1240*/  IMAD.U32 R103, R76, 0x10000, RZ ;  /* 0x000100004c677824 */ /* 0x020fe200078e00ff */
[----:B------:R-:W-:Y:S01]  /*1250*/  PRMT R168, R16, 0x7632, R168 ;  /* 0x0000763210a87816 */ /* 0x000fe200000000a8 */
[----:B------:R-:W-:Y:S01]  /*1260*/  IMAD.U32 R104, R77, 0x10000, RZ ;  /* 0x000100004d687824 */ /* 0x000fe200078e00ff */
[----:B------:R2:W-:Y:S01]  /*1270*/  STL [R1+0x24], R0 ;  /* 0x0000240001007387 */ /* 0x0005e20000100800 */
[----:B------:R-:W-:Y:S01]  /*1280*/  PRMT R193, R57, 0x7632, R193 ;  /* 0x0000763239c17816 */ /* 0x000fe200000000c1 */
[C---:B------:R-:W-:Y:S01]  /*1290*/  IMAD.U32 R57, R64.reuse, 0x10000, RZ ;  /* 0x0001000040397824 */ /* 0x040fe200078e00ff */
[----:B------:R-:W-:Y:S01]  /*12a0*/  PRMT R196, R64, 0x7632, R196 ;  /* 0x0000763240c47816 */ /* 0x000fe200000000c4 */
[----:B0-----:R-:W-:Y:S01]  /*12b0*/  IMAD.U32 R2, R32, 0x10000, RZ ;  /* 0x0001000020027824 */ /* 0x001fe200078e00ff */
[C---:B---3--:R-:W-:Y:S01]  /*12c0*/  PRMT R148, R12.reuse, 0x7632, R148 ;  /* 0x000076320c947816 */ /* 0x048fe20000000094 */
[----:B------:R-:W-:Y:S01]  /*12d0*/  IMAD.U32 R44, R12, 0x10000, RZ ;  /* 0x000100000c2c7824 */ /* 0x000fe200078e00ff */
[C---:B------:R-:W-:Y:S01]  /*12e0*/  PRMT R149, R13.reuse, 0x7632, R149 ;  /* 0x000076320d957816 */ /* 0x040fe20000000095 */
[----:B------:R-:W-:Y:S01]  /*12f0*/  IMAD.U32 R43, R13, 0x10000, RZ ;  /* 0x000100000d2b7824 */ /* 0x000fe200078e00ff */
[----:B------:R0:W-:Y:S01]  /*1300*/  STL [R1+0x20], R2 ;  /* 0x0000200201007387 */ /* 0x0001e20000100800 */
[----:B--2---:R-:W-:Y:S01]  /*1310*/  IMAD.U32 R0, R33, 0x10000, RZ ;  /* 0x0001000021007824 */ /* 0x004fe200078e00ff */
[C---:B------:R-:W-:Y:S01]  /*1320*/  PRMT R150, R14.reuse, 0x7632, R150 ;  /* 0x000076320e967816 */ /* 0x040fe20000000096 */
[----:B------:R-:W-:Y:S01]  /*1330*/  IMAD.U32 R41, R15, 0x10000, RZ ;  /* 0x000100000f297824 */ /* 0x000fe200078e00ff */
[----:B------:R-:W-:Y:S01]  /*1340*/  SHF.L.U32 R42, R14, 0x10, RZ ;  /* 0x000000100e2a7819 */ /* 0x000fe200000006ff */
[----:B------:R-:W-:Y:S01]  /*1350*/  IMAD.U32 R33, R7, 0x10000, RZ ;  /* 0x0001000007217824 */ /* 0x000fe200078e00ff */
[----:B------:R2:W-:Y:S01]  /*1360*/  STL [R1+0x1c], R0 ;  /* 0x00001c0001007387 */ /* 0x0005e20000100800 */
[----:B------:R-:W-:Y:S01]  /*1370*/  PRMT R151, R15, 0x7632, R151 ;  /* 0x000076320f977816 */ /* 0x000fe20000000097 */
[----:B------:R-:W-:Y:S01]  /*1380*/  IMAD.U32 R106, R79, 0x10000, RZ ;  /* 0x000100004f6a7824 */ /* 0x000fe200078e00ff */
[----:B------:R-:W-:Y:S01]  /*1390*/  PRMT R197, R65, 0x7632, R197 ;  /* 0x0000763241c57816 */ /* 0x000fe200000000c5 */
[----:B------:R-:W3:Y:S01]  /*13a0*/  LDS.128 R12, [UR9+0xe0] ;  /* 0x0000e009ff0c7984 */ /* 0x000ee20008000c00 */
[----:B0-----:R-:W-:Y:S01]  /*13b0*/  SHF.L.U32 R2, R34, 0x10, RZ ;  /* 0x0000001022027819 */ /* 0x001fe200000006ff */
[----:B------:R-:W-:Y:S01]  /*13c0*/  IMAD.U32 R121, R121, 0x10000, RZ ;  /* 0x0001000079797824 */ /* 0x000fe200078e00ff */
[----:B------:R-:W-:Y:S01]  /*13d0*/  SHF.L.U32 R34, R6, 0x10, RZ ;  /* 0x0000001006227819 */ /* 0x000fe200000006ff */
[----:B------:R-:W-:Y:S01]  /*13e0*/  IMAD.U32 R122, R122, 0x10000, RZ ;  /* 0x000100007a7a7824 */ /* 0x000fe200078e00ff */
[C---:B------:R-:W-:Y:S01]  /*13f0*/  PRMT R198, R66.reuse, 0x7632, R198 ;  /* 0x0000763242c67816 */ /* 0x040fe200000000c6 */
[----:B--2---:R-:W-:Y:S01]  /*1400*/  IMAD.U32 R0, R35, 0x10000, RZ ;  /* 0x0001000023007824 */ /* 0x004fe200078e00ff */
[----:B------:R0:W-:Y:S01]  /*1410*/  STL [R1+0x18], R2 ;  /* 0x0000180201007387 */ /* 0x0001e20000100800 */
[----:B------:R-:W-:Y:S01]  /*1420*/  IMAD.U32 R35, R5, 0x10000, RZ ;  /* 0x0001000005237824 */ /* 0x000fe200078e00ff */
[----:B------:R-:W-:Y:S01]  /*1430*/  SHF.L.U32 R85, R66, 0x10, RZ ;  /* 0x0000001042557819 */ /* 0x000fe200000006ff */
[----:B------:R-:W-:Y:S01]  /*1440*/  IMAD.U32 R128, R128, 0x10000, RZ ;  /* 0x0001000080807824 */ /* 0x000fe200078e00ff */
[----:B------:R2:W-:Y:S01]  /*1450*/  STL [R1+0x14], R0 ;  /* 0x0000140001007387 */ /* 0x0005e20000100800 */
[----:B-1----:R-:W-:Y:S01]  /*1460*/  PRMT R177, R9, 0x7632, R177 ;  /* 0x0000763209b17816 */ /* 0x002fe200000000b1 */
[----:B------:R-:W-:Y:S01]  /*1470*/  IMAD.U32 R129, R129, 0x10000, RZ ;  /* 0x0001000081817824 */ /* 0x000fe200078e00ff */
[----:B------:R-:W-:Y:S01]  /*1480*/  PRMT R178, R10, 0x7632, R178 ;  /* 0x000076320ab27816 */ /* 0x000fe200000000b2 */
[----:B------:R-:W1:Y:S01]  /*1490*/  LDS.128 R4, [UR9+0x100] ;  /* 0x00010009ff047984 */ /* 0x000e620008000c00 */
[----:B------:R-:W-:Y:S01]  /*14a0*/  PRMT R179, R11, 0x7632, R179 ;  /* 0x000076320bb37816 */ /* 0x000fe200000000b3 */
[----:B0-----:R-:W-:Y:S01]  /*14b0*/  IMAD.U32 R2, R24, 0x10000, RZ ;  /* 0x0001000018027824 */ /* 0x001fe200078e00ff */
[----:B------:R-:W-:Y:S01]  /*14c0*/  PRMT R176, R8, 0x7632, R176 ;  /* 0x0000763208b07816 */ /* 0x000fe200000000b0 */
[----:B------:R-:W-:Y:S01]  /*14d0*/  IMAD.U32 R130, R130, 0x10000, RZ ;  /* 0x0001000082827824 */ /* 0x000fe200078e00ff */
[----:B------:R-:W-:Y:S01]  /*14e0*/  PRMT R199, R67, 0x7632, R199 ;  /* 0x0000763243c77816 */ /* 0x000fe200000000c7 */
[----:B--2---:R-:W-:Y:S01]  /*14f0*/  IMAD.U32 R0, R25, 0x10000, RZ ;  /* 0x0001000019007824 */ /* 0x004fe200078e00ff */
[----:B------:R0:W-:Y:S01]  /*1500*/  STL [R1+0x10], R2 ;  /* 0x0000100201007387 */ /* 0x0001e20000100800 */
[----:B------:R-:W-:Y:S01]  /*1510*/  PRMT R200, R68, 0x7632, R200 ;  /* 0x0000763244c87816 */ /* 0x000fe200000000c8 */
[----:B------:R-:W-:Y:S01]  /*1520*/  IMAD.U32 R132, R132, 0x10000, RZ ;  /* 0x0001000084847824 */ /* 0x000fe200078e00ff */
[----:B------:R-:W-:Y:S01]  /*1530*/  PRMT R201, R69, 0x7632, R201 ;  /* 0x0000763245c97816 */ /* 0x000fe200000000c9 */
[----:B------:R2:W-:Y:S01]  /*1540*/  STL [R1+0xc], R0 ;  /* 0x00000c0001007387 */ /* 0x0005e20000100800 */
[C---:B------:R-:W-:Y:S01]  /*1550*/  PRMT R202, R70.reuse, 0x7632, R202 ;  /* 0x0000763246ca7816 */ /* 0x040fe200000000ca */
[----:B------:R-:W-:Y:S01]  /*1560*/  IMAD.U32 R133, R133, 0x10000, RZ ;  /* 0x0001000085857824 */ /* 0x000fe200078e00ff */
[----:B------:R-:W-:Y:S01]  /*1570*/  SHF.L.U32 R89, R70, 0x10, RZ ;  /* 0x0000001046597819 */ /* 0x000fe200000006ff */
[----:B------:R-:W4:Y:S01]  /*1580*/  LDS.128 R64, [UR9+0x1a0] ;  /* 0x0001a009ff407984 */ /* 0x000f220008000c00 */
[----:B------:R-:W-:Y:S01]  /*1590*/  PRMT R203, R71, 0x7632, R203 ;  /* 0x0000763247cb7816 */ /* 0x000fe200000000cb */
[----:B------:R-:W-:Y:S01]  /*15a0*/  IMAD.U32 R134, R134, 0x10000, RZ ;  /* 0x0001000086867824 */ /* 0x000fe200078e00ff */
[----:B0-----:R-:W-:Y:S01]  /*15b0*/  SHF.L.U32 R2, R26, 0x10, RZ ;  /* 0x000000101a027819 */ /* 0x001fe200000006ff */
[----:B------:R-:W0:Y:S01]  /*15c0*/  LDS.128 R68, [UR9+0x1b0] ;  /* 0x0001b009ff447984 */ /* 0x000e220008000c00 */
[----:B------:R-:W-:Y:S01]  /*15d0*/  PRMT R204, R80, 0x7632, R204 ;  /* 0x0000763250cc7816 */ /* 0x000fe200000000cc */
[----:B--2---:R-:W-:Y:S01]  /*15e0*/  IMAD.U32 R0, R27, 0x10000, RZ ;  /* 0x000100001b007824 */ /* 0x004fe200078e00ff */
[----:B------:R-:W-:Y:S01]  /*15f0*/  PRMT R205, R81, 0x7632, R205 ;  /* 0x0000763251cd7816 */ /* 0x000fe200000000cd */
[----:B------:R2:W-:Y:S01]  /*1600*/  STL [R1+0x8], R2 ;  /* 0x0000080201007387 */ /* 0x0005e20000100800 */
[----:B------:R-:W-:Y:S01]  /*1610*/  PRMT R206, R82, 0x7632, R206 ;  /* 0x0000763252ce7816 */ /* 0x000fe200000000ce */
[----:B------:R-:W-:Y:S01]  /*1620*/  IMAD.U32 R136, R136, 0x10000, RZ ;  /* 0x0001000088887824 */ /* 0x000fe200078e00ff */
[----:B---3--:R-:W-:Y:S01]  /*1630*/  PRMT R173, R13, 0x7632, R173 ;  /* 0x000076320dad7816 */ /* 0x008fe200000000ad */
[----:B------:R3:W-:Y:S01]  /*1640*/  STL [R1+0x4], R0 ;  /* 0x0000040001007387 */ /* 0x0007e20000100800 */
[----:B------:R-:W-:Y:S01]  /*1650*/  PRMT R174, R14, 0x7632, R174 ;  /* 0x000076320eae7816 */ /* 0x000fe200000000ae */
[----:B------:R-:W-:Y:S01]  /*1660*/  IMAD.U32 R137, R137, 0x10000, RZ ;  /* 0x0001000089897824 */ /* 0x000fe200078e00ff */
[----:B------:R-:W-:Y:S01]  /*1670*/  PRMT R175, R15, 0x7632, R175 ;  /* 0x000076320faf7816 */ /* 0x000fe200000000af */
[----:B------:R-:W5:Y:S01]  /*1680*/  LDS.128 R24, [UR9+0xb0] ;  /* 0x0000b009ff187984 */ /* 0x000f620008000c00 */
[----:B------:R-:W-:Y:S01]  /*1690*/  PRMT R172, R12, 0x7632, R172 ;  /* 0x000076320cac7816 */ /* 0x000fe200000000ac */
[----:B------:R-:W-:Y:S01]  /*16a0*/  IMAD.U32 R138, R138, 0x10000, RZ ;  /* 0x000100008a8a7824 */ /* 0x000fe200078e00ff */
[----:B--2---:R-:W-:Y:S01]  /*16b0*/  SHF.L.U32 R2, R62, 0x10, RZ ;  /* 0x000000103e027819 */ /* 0x004fe200000006ff */
[----:B------:R-:W-:Y:S01]  /*16c0*/  IMAD.U32 R140, R140, 0x10000, RZ ;  /* 0x000100008c8c7824 */ /* 0x000fe200078e00ff */
[----:B------:R-:W-:Y:S01]  /*16d0*/  SHF.L.U32 R93, R82, 0x10, RZ ;  /* 0x00000010525d7819 */ /* 0x000fe200000006ff */
[----:B---3--:R-:W-:Y:S01]  /*16e0*/  IMAD.U32 R0, R20, 0x10000, RZ ;  /* 0x0001000014007824 */ /* 0x008fe200078e00ff */
[----:B------:R-:W-:Y:S01]  /*16f0*/  PRMT R207, R83, 0x7632, R207 ;  /* 0x0000763253cf7816 */ /* 0x000fe200000000cf */
[----:B------:R-:W2:Y:S01]  /*1700*/  LDS.128 R20, [UR9+0xc0] ;  /* 0x0000c009ff147984 */ /* 0x000ea20008000c00 */
[----:B-1----:R-:W-:Y:S01]  /*1710*/  PRMT R180, R4, 0x7632, R180 ;  /* 0x0000763204b47816 */ /* 0x002fe200000000b4 */
[----:B------:R-:W-:Y:S01]  /*1720*/  IMAD.U32 R141, R141, 0x10000, RZ ;  /* 0x000100008d8d7824 */ /* 0x000fe200078e00ff */
[----:B------:R-:W-:Y:S01]  /*1730*/  PRMT R181, R5, 0x7632, R181 ;  /* 0x0000763205b57816 */ /* 0x000fe200000000b5 */
[----:B------:R1:W-:Y:S01]  /*1740*/  STL [R1], R0 ;  /* 0x0000000001007387 */ /* 0x0003e20000100800 */
[----:B------:R-:W-:Y:S01]  /*1750*/  PRMT R182, R6, 0x7632, R182 ;  /* 0x0000763206b67816 */ /* 0x000fe200000000b6 */
[----:B------:R-:W-:Y:S01]  /*1760*/  IMAD.U32 R142, R142, 0x10000, RZ ;  /* 0x000100008e8e7824 */ /* 0x000fe200078e00ff */
[----:B------:R-:W-:Y:S01]  /*1770*/  PRMT R183, R7, 0x7632, R183 ;  /* 0x0000763207b77816 */ /* 0x000fe200000000b7 */
[----:B------:R-:W3:Y:S01]  /*1780*/  LDS.128 R80, [UR9+0x1c0] ;  /* 0x0001c009ff507984 */ /* 0x000ee20008000c00 */
[----:B------:R-:W-:Y:S01]  /*1790*/  PRMT R216, R76, 0x7632, R216 ;  /* 0x000076324cd87816 */ /* 0x000fe200000000d8 */
[----:B------:R-:W-:Y:S01]  /*17a0*/  IMAD.U32 R144, R144, 0x10000, RZ ;  /* 0x0001000090907824 */ /* 0x000fe200078e00ff */
[----:B------:R-:W-:Y:S01]  /*17b0*/  PRMT R217, R77, 0x7632, R217 ;  /* 0x000076324dd97816 */ /* 0x000fe200000000d9 */
[----:B------:R-:W-:Y:S01]  /*17c0*/  IMAD.U32 R145, R145, 0x10000, RZ ;  /* 0x0001000091917824 */ /* 0x000fe200078e00ff */
[C---:B------:R-:W-:Y:S01]  /*17d0*/  PRMT R218, R78.reuse, 0x7632, R218 ;  /* 0x000076324eda7816 */ /* 0x040fe200000000da */
[----:B-1----:R-:W-:Y:S01]  /*17e0*/  IMAD.U32 R0, R63, 0x10000, RZ ;  /* 0x000100003f007824 */ /* 0x002fe200078e00ff */
[----:B------:R-:W-:Y:S01]  /*17f0*/  SHF.L.U32 R105, R78, 0x10, RZ ;  /* 0x000000104e697819 */ /* 0x000fe200000006ff */
[----:B------:R-:W-:Y:S01]  /*1800*/  IMAD.U32 R146, R146, 0x10000, RZ ;  /* 0x0001000092927824 */ /* 0x000fe200078e00ff */
[----:B------:R-:W-:Y:S01]  /*1810*/  PRMT R219, R79, 0x7632, R219 ;  /* 0x000076324fdb7816 */ /* 0x000fe200000000db */
[----:B------:R-:W-:Y:S01]  /*1820*/  IMAD.U32 R148, R148, 0x10000, RZ ;  /* 0x0001000094947824 */ /* 0x000fe200078e00ff */
[----:B------:R-:W1:Y:S01]  /*1830*/  LDS.128 R76, [UR9+0x1f0] ;  /* 0x0001f009ff4c7984 */ /* 0x000e620008000c00 */
[----:B------:R-:W-:Y:S01]  /*1840*/  PRMT R194, R58, 0x7632, R194 ;  /* 0x000076323ac27816 */ /* 0x000fe200000000c2 */
[----:B------:R-:W-:Y:S01]  /*1850*/  IMAD.U32 R149, R149, 0x10000, RZ ;  /* 0x0001000095957824 */ /* 0x000fe200078e00ff */
[C---:B----4-:R-:W-:Y:S01]  /*1860*/  PRMT R220, R64.reuse, 0x7632, R220 ;  /* 0x0000763240dc7816 */ /* 0x050fe200000000dc */
[----:B------:R-:W-:Y:S01]  /*1870*/  IMAD.U32 R64, R64, 0x10000, RZ ;  /* 0x0001000040407824 */ /* 0x000fe200078e00ff */
[C---:B------:R-:W-:Y:S01]  /*1880*/  PRMT R221, R65.reuse, 0x7632, R221 ;  /* 0x0000763241dd7816 */ /* 0x040fe200000000dd */
[----:B------:R-:W-:Y:S01]  /*1890*/  IMAD.U32 R65, R65, 0x10000, RZ ;  /* 0x0001000041417824 */ /* 0x000fe200078e00ff */
[----:B------:R-:W-:Y:S01]  /*18a0*/  PRMT R222, R66, 0x7632, R222 ;  /* 0x0000763242de7816 */ /* 0x000fe200000000de */
[----:B------:R-:W-:Y:S01]  /*18b0*/  IMAD.U32 R150, R150, 0x10000, RZ ;  /* 0x0001000096967824 */ /* 0x000fe200078e00ff */
[C---:B0-----:R-:W-:Y:S01]  /*18c0*/  PRMT R224, R68.reuse, 0x7632, R224 ;  /* 0x0000763244e07816 */ /* 0x041fe200000000e0 */
[----:B------:R-:W-:Y:S01]  /*18d0*/  IMAD.U32 R68, R68, 0x10000, RZ ;  /* 0x0001000044447824 */ /* 0x000fe200078e00ff */
[C---:B------:R-:W-:Y:S01]  /*18e0*/  PRMT R225, R69.reuse, 0x7632, R225 ;  /* 0x0000763245e17816 */ /* 0x040fe200000000e1 */
[----:B------:R-:W-:Y:S01]  /*18f0*/  IMAD.U32 R69, R69, 0x10000, RZ ;  /* 0x0001000045457824 */ /* 0x000fe200078e00ff */
[C---:B-----5:R-:W-:Y:S01]  /*1900*/  PRMT R161, R25.reuse, 0x7632, R161 ;  /* 0x0000763219a17816 */ /* 0x060fe200000000a1 */
[----:B------:R-:W-:Y:S01]  /*1910*/  IMAD.U32 R31, R25, 0x10000, RZ ;  /* 0x00010000191f7824 */ /* 0x000fe200078e00ff */
[C---:B------:R-:W-:Y:S01]  /*1920*/  PRMT R162, R26.reuse, 0x7632, R162 ;  /* 0x000076321aa27816 */ /* 0x040fe200000000a2 */
[C---:B------:R-:W-:Y:S01]  /*1930*/  IMAD.U32 R29, R27.reuse, 0x10000, RZ ;  /* 0x000100001b1d7824 */ /* 0x040fe200078e00ff */
[----:B------:R-:W-:Y:S01]  /*1940*/  SHF.L.U32 R30, R26, 0x10, RZ ;  /* 0x000000101a1e7819 */ /* 0x000fe200000006ff */
[----:B------:R-:W-:Y:S01]  /*1950*/  IMAD.U32 R32, R24, 0x10000, RZ ;  /* 0x0001000018207824 */ /* 0x000fe200078e00ff */
[----:B------:R-:W-:Y:S01]  /*1960*/  PRMT R163, R27, 0x7632, R163 ;  /* 0x000076321ba37816 */ /* 0x000fe200000000a3 */
[----:B------:R-:W-:Y:S01]  /*1970*/  IMAD.U32 R152, R152, 0x10000, RZ ;  /* 0x0001000098987824 */ /* 0x000fe200078e00ff */
[C---:B--2---:R-:W-:Y:S01]  /*1980*/  PRMT R165, R21.reuse, 0x7632, R165 ;  /* 0x0000763215a57816 */ /* 0x044fe200000000a5 */
[----:B------:R-:W-:Y:S01]  /*1990*/  IMAD.U32 R27, R21, 0x10000, RZ ;  /* 0x00010000151b7824 */ /* 0x000fe200078e00ff */
[C---:B------:R-:W-:Y:S01]  /*19a0*/  PRMT R166, R22.reuse, 0x7632, R166 ;  /* 0x0000763216a67816 */ /* 0x040fe200000000a6 */
[----:B------:R-:W-:Y:S01]  /*19b0*/  IMAD.U32 R25, R23, 0x10000, RZ ;  /* 0x0001000017197824 */ /* 0x000fe200078e00ff */
[----:B------:R-:W-:Y:S01]  /*19c0*/  SHF.L.U32 R26, R22, 0x10, RZ ;  /* 0x00000010161a7819 */ /* 0x000fe200000006ff */
[----:B------:R-:W-:Y:S01]  /*19d0*/  IMAD.U32 R21, R19, 0x10000, RZ ;  /* 0x0001000013157824 */ /* 0x000fe200078e00ff */
[----:B------:R-:W-:Y:S01]  /*19e0*/  PRMT R167, R23, 0x7632, R167 ;  /* 0x0000763217a77816 */ /* 0x000fe200000000a7 */
[----:B------:R-:W-:Y:S01]  /*19f0*/  IMAD.U32 R23, R17, 0x10000, RZ ;  /* 0x0001000011177824 */ /* 0x000fe200078e00ff */
[----:B------:R-:W-:Y:S01]  /*1a00*/  SHF.L.U32 R22, R18, 0x10, RZ ;  /* 0x0000001012167819 */ /* 0x000fe200000006ff */
[----:B------:R-:W-:Y:S01]  /*1a10*/  IMAD.U32 R28, R20, 0x10000, RZ ;  /* 0x00010000141c7824 */ /* 0x000fe200078e00ff */
[----:B------:R-:W-:Y:S01]  /*1a20*/  PRMT R160, R24, 0x7632, R160 ;  /* 0x0000763218a07816 */ /* 0x000fe200000000a0 */
[----:B------:R-:W-:Y:S01]  /*1a30*/  IMAD.U32 R19, R13, 0x10000, RZ ;  /* 0x000100000d137824 */ /* 0x000fe200078e00ff */
[----:B------:R-:W-:Y:S01]  /*1a40*/  PRMT R164, R20, 0x7632, R164 ;  /* 0x0000763214a47816 */ /* 0x000fe200000000a4 */
[----:B------:R-:W-:Y:S01]  /*1a50*/  IMAD.U32 R17, R15, 0x10000, RZ ;  /* 0x000100000f117824 */ /* 0x000fe200078e00ff */
[----:B------:R-:W-:Y:S01]  /*1a60*/  SHF.L.U32 R18, R14, 0x10, RZ ;  /* 0x000000100e127819 */ /* 0x000fe200000006ff */
[----:B------:R-:W-:Y:S01]  /*1a70*/  IMAD.U32 R24, R16, 0x10000, RZ ;  /* 0x0001000010187824 */ /* 0x000fe200078e00ff */
[----:B------:R-:W-:Y:S01]  /*1a80*/  SHF.L.U32 R14, R10, 0x10, RZ ;  /* 0x000000100a0e7819 */ /* 0x000fe200000006ff */
[----:B------:R-:W-:Y:S01]  /*1a90*/  IMAD.U32 R20, R12, 0x10000, RZ ;  /* 0x000100000c147824 */ /* 0x000fe200078e00ff */
[----:B------:R-:W-:Y:S01]  /*1aa0*/  SHF.L.U32 R10, R6, 0x10, RZ ;  /* 0x00000010060a7819 */ /* 0x000fe200000006ff */
[----:B------:R-:W-:Y:S01]  /*1ab0*/  IMAD.U32 R15, R9, 0x10000, RZ ;  /* 0x00010000090f7824 */ /* 0x000fe200078e00ff */
[----:B------:R-:W-:Y:S01]  /*1ac0*/  SHF.L.U32 R6, R74, 0x10, RZ ;  /* 0x000000104a067819 */ /* 0x000fe200000006ff */
[----:B------:R-:W-:Y:S01]  /*1ad0*/  IMAD.U32 R13, R11, 0x10000, RZ ;  /* 0x000100000b0d7824 */ /* 0x000fe200078e00ff */
[----:B------:R-:W-:Y:S01]  /*1ae0*/  PRMT R226, R70, 0x7632, R226 ;  /* 0x0000763246e27816 */ /* 0x000fe200000000e2 */
[----:B------:R-:W-:Y:S01]  /*1af0*/  IMAD.U32 R16, R8, 0x10000, RZ ;  /* 0x0001000008107824 */ /* 0x000fe200078e00ff */
[----:B---3--:R-:W-:Y:S01]  /*1b00*/  PRMT R228, R80, 0x7632, R228 ;  /* 0x0000763250e47816 */ /* 0x008fe200000000e4 */
[----:B------:R-:W-:Y:S01]  /*1b10*/  IMAD.U32 R12, R4, 0x10000, RZ ;  /* 0x00010000040c7824 */ /* 0x000fe200078e00ff */
[----:B------:R-:W-:Y:S01]  /*1b20*/  PRMT R229, R81, 0x7632, R229 ;  /* 0x0000763251e57816 */ /* 0x000fe200000000e5 */
[----:B------:R-:W-:Y:S01]  /*1b30*/  IMAD.U32 R11, R5, 0x10000, RZ ;  /* 0x00010000050b7824 */ /* 0x000fe200078e00ff */
[----:B------:R-:W-:Y:S01]  /*1b40*/  PRMT R230, R82, 0x7632, R230 ;  /* 0x0000763252e67816 */ /* 0x000fe200000000e6 */
[----:B------:R-:W-:Y:S01]  /*1b50*/  IMAD.U32 R9, R7, 0x10000, RZ ;  /* 0x0001000007097824 */ /* 0x000fe200078e00ff */
[----:B-1----:R-:W-:Y:S01]  /*1b60*/  PRMT R240, R76, 0x7632, R240 ;  /* 0x000076324cf07816 */ /* 0x002fe200000000f0 */
[----:B------:R-:W-:Y:S01]  /*1b70*/  IMAD.U32 R8, R72, 0x10000, RZ ;  /* 0x0001000048087824 */ /* 0x000fe200078e00ff */
[----:B------:R-:W-:Y:S01]  /*1b80*/  PRMT R241, R77, 0x7632, R241 ;  /* 0x000076324df17816 */ /* 0x000fe200000000f1 */
[----:B------:R-:W-:Y:S01]  /*1b90*/  IMAD.U32 R7, R73, 0x10000, RZ ;  /* 0x0001000049077824 */ /* 0x000fe200078e00ff */
[----:B------:R-:W-:Y:S01]  /*1ba0*/  PRMT R242, R78, 0x7632, R242 ;  /* 0x000076324ef27816 */ /* 0x000fe200000000f2 */
[----:B------:R-:W-:Y:S01]  /*1bb0*/  IMAD.U32 R5, R75, 0x10000, RZ ;  /* 0x000100004b057824 */ /* 0x000fe200078e00ff */
[----:B------:R-:W-:Y:S01]  /*1bc0*/  PRMT R195, R59, 0x7632, R195 ;  /* 0x000076323bc37816 */ /* 0x000fe200000000c3 */
[----:B------:R-:W-:Y:S01]  /*1bd0*/  IMAD.U32 R4, R60, 0x10000, RZ ;  /* 0x000100003c047824 */ /* 0x000fe200078e00ff */
[----:B------:R-:W0:Y:S01]  /*1be0*/  LDS.128 R72, [UR9+0x170] ;  /* 0x00017009ff487984 */ /* 0x000e220008000c00 */
[----:B------:R-:W-:Y:S01]  /*1bf0*/  PRMT R223, R67, 0x7632, R223 ;  /* 0x0000763243df7816 */ /* 0x000fe200000000df */
[----:B------:R-:W-:Y:S01]  /*1c00*/  IMAD.U32 R109, R79, 0x10000, RZ ;  /* 0x000100004f6d7824 */ /* 0x000fe200078e00ff */
[----:B------:R-:W-:Y:S01]  /*1c10*/  PRMT R227, R71, 0x7632, R227 ;  /* 0x0000763247e37816 */ /* 0x000fe200000000e3 */
[----:B------:R-:W1:Y:S01]  /*1c20*/  LDS.128 R60, [UR9+0x180] ;  /* 0x00018009ff3c7984 */ /* 0x000e620008000c00 */
        /* <DEDUP_REMOVED lines=35> */
[C---:B0-----:R-:W-:Y:S01]  /*1e60*/  IMAD.U32 R95, R72.reuse, 0x10000, RZ ;  /* 0x00010000485f7824 */ /* 0x041fe200078e00ff */
[----:B------:R-:W-:Y:S01]  /*1e70*/  PRMT R208, R72, 0x7632, R208 ;  /* 0x0000763248d07816 */ /* 0x000fe200000000d0 */
[C---:B------:R-:W-:Y:S01]  /*1e80*/  IMAD.U32 R96, R73.reuse, 0x10000, RZ ;  /* 0x0001000049607824 */ /* 0x040fe200078e00ff */
[----:B------:R-:W-:Y:S01]  /*1e90*/  PRMT R209, R73, 0x7632, R209 ;  /* 0x0000763249d17816 */ /* 0x000fe200000000d1 */
[----:B------:R-:W-:Y:S01]  /*1ea0*/  IMAD.U32 R98, R75, 0x10000, RZ ;  /* 0x000100004b627824 */ /* 0x000fe200078e00ff */
[----:B------:R-:W-:Y:S01]  /*1eb0*/  PRMT R210, R74, 0x7632, R210 ;  /* 0x000076324ad27816 */ /* 0x000fe200000000d2 */
[----:B-1----:R-:W-:Y:S01]  /*1ec0*/  IMAD.U32 R99, R60, 0x10000, RZ ;  /* 0x000100003c637824 */ /* 0x002fe200078e00ff */
[----:B------:R-:W-:Y:S01]  /*1ed0*/  SHF.L.U32 R97, R74, 0x10, RZ ;  /* 0x000000104a617819 */ /* 0x000fe200000006ff */
[----:B------:R-:W-:Y:S01]  /*1ee0*/  IMAD.U32 R100, R61, 0x10000, RZ ;  /* 0x000100003d647824 */ /* 0x000fe200078e00ff */
[----:B------:R-:W-:Y:S01]  /*1ef0*/  PRMT R211, R75, 0x7632, R211 ;  /* 0x000076324bd37816 */ /* 0x000fe200000000d3 */
[----:B------:R-:W-:Y:S01]  /*1f00*/  IMAD.U32 R102, R63, 0x10000, RZ ;  /* 0x000100003f667824 */ /* 0x000fe200078e00ff */
[----:B------:R-:W-:Y:S01]  /*1f10*/  PRMT R212, R60, 0x7632, R212 ;  /* 0x000076323cd47816 */ /* 0x000fe200000000d4 */
[----:B------:R-:W0:Y:S01]  /*1f20*/  LDS.128 R72, [UR9+0x1d0] ;  /* 0x0001d009ff487984 */ /* 0x000e220008000c00 */
[----:B------:R-:W-:Y:S01]  /*1f30*/  PRMT R213, R61, 0x7632, R213 ;  /* 0x000076323dd57816 */ /* 0x000fe200000000d5 */
[----:B------:R-:W-:Y:S01]  /*1f40*/  IMAD.U32 R165, R165, 0x10000, RZ ;  /* 0x00010000a5a57824 */ /* 0x000fe200078e00ff */
[----:B------:R-:W-:Y:S01]  /*1f50*/  PRMT R214, R62, 0x7632, R214 ;  /* 0x000076323ed67816 */ /* 0x000fe200000000d6 */
[----:B------:R-:W-:Y:S01]  /*1f60*/  IMAD.U32 R166, R166, 0x10000, RZ ;  /* 0x00010000a6a67824 */ /* 0x000fe200078e00ff */
[----:B------:R-:W-:Y:S01]  /*1f70*/  SHF.L.U32 R101, R62, 0x10, RZ ;  /* 0x000000103e657819 */ /* 0x000fe200000006ff */
[----:B------:R-:W-:Y:S01]  /*1f80*/  IMAD.U32 R168, R168, 0x10000, RZ ;  /* 0x00010000a8a87824 */ /* 0x000fe200078e00ff */
[----:B------:R-:W-:Y:S01]  /*1f90*/  PRMT R215, R63, 0x7632, R215 ;  /* 0x000076323fd77816 */ /* 0x000fe200000000d7 */
[----:B------:R-:W-:Y:S01]  /*1fa0*/  IMAD.U32 R169, R169, 0x10000, RZ ;  /* 0x00010000a9a97824 */ /* 0x000fe200078e00ff */
[----:B------:R-:W1:Y:S01]  /*1fb0*/  LDS.128 R60, [UR9+0x1e0] ;  /* 0x0001e009ff3c7984 */ /* 0x000e620008000c00 */
        /* <DEDUP_REMOVED lines=30> */
[C---:B0-----:R-:W-:Y:S01]  /*21a0*/  PRMT R232, R72.reuse, 0x7632, R232 ;  /* 0x0000763248e87816 */ /* 0x041fe200000000e8 */
[----:B------:R-:W-:Y:S01]  /*21b0*/  IMAD.U32 R72, R72, 0x10000, RZ ;  /* 0x0001000048487824 */ /* 0x000fe200078e00ff */
[C---:B------:R-:W-:Y:S01]  /*21c0*/  PRMT R233, R73.reuse, 0x7632, R233 ;  /* 0x0000763249e97816 */ /* 0x040fe200000000e9 */
[----:B------:R-:W-:Y:S01]  /*21d0*/  IMAD.U32 R73, R73, 0x10000, RZ ;  /* 0x0001000049497824 */ /* 0x000fe200078e00ff */
[----:B------:R-:W-:Y:S01]  /*21e0*/  PRMT R234, R74, 0x7632, R234 ;  /* 0x000076324aea7816 */ /* 0x000fe200000000ea */
[----:B------:R-:W-:Y:S01]  /*21f0*/  IMAD.U32 R190, R190, 0x10000, RZ ;  /* 0x00010000bebe7824 */ /* 0x000fe200078e00ff */
[C---:B------:R-:W-:Y:S01]  /*2200*/  PRMT R235, R75.reuse, 0x7632, R235 ;  /* 0x000076324beb7816 */ /* 0x040fe200000000eb */
[----:B------:R-:W-:Y:S01]  /*2210*/  IMAD.U32 R75, R75, 0x10000, RZ ;  /* 0x000100004b4b7824 */ /* 0x000fe200078e00ff */
[----:B------:R-:W-:Y:S01]  /*2220*/  SHF.L.U32 R74, R74, 0x10, RZ ;  /* 0x000000104a4a7819 */ /* 0x000fe200000006ff */
[----:B------:R-:W-:Y:S01]  /*2230*/  IMAD.U32 R192, R192, 0x10000, RZ ;  /* 0x00010000c0c07824 */ /* 0x000fe200078e00ff */
[C---:B-1----:R-:W-:Y:S01]  /*2240*/  PRMT R236, R60.reuse, 0x7632, R236 ;  /* 0x000076323cec7816 */ /* 0x042fe200000000ec */
[----:B------:R-:W-:Y:S01]  /*2250*/  IMAD.U32 R60, R60, 0x10000, RZ ;  /* 0x000100003c3c7824 */ /* 0x000fe200078e00ff */
[C---:B------:R-:W-:Y:S01]  /*2260*/  PRMT R237, R61.reuse, 0x7632, R237 ;  /* 0x000076323ded7816 */ /* 0x040fe200000000ed */
[----:B------:R-:W-:Y:S01]  /*2270*/  IMAD.U32 R61, R61, 0x10000, RZ ;  /* 0x000100003d3d7824 */ /* 0x000fe200078e00ff */
[C---:B------:R-:W-:Y:S01]  /*2280*/  PRMT R238, R62.reuse, 0x7632, R238 ;  /* 0x000076323eee7816 */ /* 0x040fe200000000ee */
[----:B------:R-:W-:Y:S01]  /*2290*/  IMAD.U32 R193, R193, 0x10000, RZ ;  /* 0x00010000c1c17824 */ /* 0x000fe200078e00ff */
[C---:B------:R-:W-:Y:S01]  /*22a0*/  PRMT R239, R63.reuse, 0x7632, R239 ;  /* 0x000076323fef7816 */ /* 0x040fe200000000ef */
        /* <DEDUP_REMOVED lines=14> */
[----:B------:R-:W-:-:S02]  /*2390*/  IMAD.U32 R202, R202, 0x10000, RZ ;  /* 0x00010000caca7824 */ /* 0x000fc400078e00ff */
[----:B------:R-:W-:Y:S02]  /*23a0*/  IMAD.U32 R204, R204, 0x10000, RZ ;  /* 0x00010000cccc7824 */ /* 0x000fe400078e00ff */
[----:B------:R-:W-:Y:S02]  /*23b0*/  IMAD.U32 R205, R205, 0x10000, RZ ;  /* 0x00010000cdcd7824 */ /* 0x000fe400078e00ff */
[----:B------:R-:W-:Y:S02]  /*23c0*/  IMAD.U32 R206, R206, 0x10000, RZ ;  /* 0x00010000cece7824 */ /* 0x000fe400078e00ff */
[----:B------:R-:W-:Y:S02]  /*23d0*/  IMAD.U32 R208, R208, 0x10000, RZ ;  /* 0x00010000d0d07824 */ /* 0x000fe400078e00ff */
[----:B------:R-:W-:Y:S02]  /*23e0*/  IMAD.U32 R209, R209, 0x10000, RZ ;  /* 0x00010000d1d17824 */ /* 0x000fe400078e00ff */
        /* <DEDUP_REMOVED lines=25> */
[----:B------:R-:W-:-:S07]  /*2580*/  IMAD.MOV.U32 R79, RZ, RZ, -0x800001 ;  /* 0xff7fffffff4f7424 */ /* 0x000fce00078e00ff */
.L_x_17234:
[----:B------:R-:W-:Y:S01]  /*2590*/  IMAD.MOV.U32 R124, RZ, RZ, R53 ;  /* 0x000000ffff7c7224 */ /* 0x000fe200078e0035 */
[----:B------:R0:W-:Y:S01]  /*25a0*/  STL [R1+0x70], R110 ;  /* 0x0000706e01007387 */ /* 0x0001e20000100800 */
[----:B------:R-:W-:-:S05]  /*25b0*/  IMAD.MOV.U32 R125, RZ, RZ, R52 ;  /* 0x000000ffff7d7224 */ /* 0x000fca00078e0034 */
[----:B------:R1:W2:Y:S01]  /*25c0*/  LDG.E.CONSTANT R126, desc[UR14][R124.64] ;  /* 0x0000000e7c7e7981 */ /* 0x0002a2000c1e9900 */
[----:B------:R-:W3:Y:S01]  /*25d0*/  S2R R127, SR_TID.X ;  /* 0x00000000007f7919 */ /* 0x000ee20000002100 */
[----:B------:R-:W-:Y:S02]  /*25e0*/  UIMAD UR5, UR12, UR11, URZ ;  /* 0x0000000b0c0572a4 */ /* 0x000fe4000f8e02ff */
[----:B0-----:R-:W4:Y:S04]  /*25f0*/  LDL R110, [R1+0x50] ;  /* 0x00005000016e7983 */ /* 0x001f280000100800 */
[----:B-1----:R-:W-:Y:S01]  /*2600*/  IMAD.U32 R125, RZ, RZ, UR5 ;  /* 0x00000005ff7d7e24 */ /* 0x002fe2000f8e00ff */
[----:B------:R0:W-:Y:S04]  /*2610*/  STL [R1+0x6c], R108 ;  /* 0x00006c6c01007387 */ /* 0x0001e80000100800 */
[----:B0-----:R-:W5:Y:S04]  /*2620*/  LDL R108, [R1+0x60] ;  /* 0x00006000016c7983 */ /* 0x001f680000100800 */
[----:B------:R0:W-:Y:S01]  /*2630*/  STL [R1+0x68], R79 ;  /* 0x0000684f01007387 */ /* 0x0001e20000100800 */
[----:B---3--:R-:W-:-:S03]  /*2640*/  SHF.L.U32 R124, R127, 0x3, RZ ;  /* 0x000000037f7c7819 */ /* 0x008fc600000006ff */
[----:B0-----:R-:W3:Y:S01]  /*2650*/  LDL R79, [R1+0x40] ;  /* 0x00004000014f7983 */ /* 0x001ee20000100800 */
[----:B------:R-:W-:-:S03]  /*2660*/  LOP3.LUT R124, R124, 0xf8, RZ, 0xc0, !PT ;  /* 0x000000f87c7c7812 */ /* 0x000fc600078ec0ff */
[----:B------:R0:W-:Y:S01]  /*2670*/  STL [R1+0x64], R54 ;  /* 0x0000643601007387 */ /* 0x0001e20000100800 */
[----:B------:R-:W-:-:S04]  /*2680*/  IADD3 R124, P0, PT, R124, UR5, RZ ;  /* 0x000000057c7c7c10 */ /* 0x000fc8000ff1e0ff */
[----:B------:R-:W-:Y:S01]  /*2690*/  LEA.HI.X.SX32 R125, R125, RZ, 0x1, P0 ;  /* 0x000000ff7d7d7211 */ /* 0x000fe200000f0eff */
[----:B0-----:R-:W3:Y:S02]  /*26a0*/  LDL R54, [R1] ;  /* 0x0000000001367983 */ /* 0x001ee40000100800 */
[----:B--2---:R-:W-:-:S03]  /*26b0*/  IMAD.WIDE R124, R126, UR19, R124 ;  /* 0x000000137e7c7c25 */ /* 0x004fc6000f8e027c */
[----:B------:R-:W-:-:S04]  /*26c0*/  LEA R126, P0, R124, UR22, 0x1 ;  /* 0x000000167c7e7c11 */ /* 0x000fc8000f8008ff */
[----:B------:R-:W-:-:S05]  /*26d0*/  LEA.HI.X R127, R124, UR23, R125, 0x1, P0 ;  /* 0x000000177c7f7c11 */ /* 0x000fca00080f0c7d */
[----:B------:R-:W2:Y:S04]  /*26e0*/  LDG.E.CONSTANT R247, desc[UR14][R126.64+0x200] ;  /* 0x0002000e7ef77981 */ /* 0x000ea8000c1e9900 */
[----:B------:R-:W5:Y:S04]  /*26f0*/  LDG.E.CONSTANT R251, desc[UR14][R126.64] ;  /* 0x0000000e7efb7981 */ /* 0x000f68000c1e9900 */
[----:B------:R-:W3:Y:S04]  /*2700*/  LDG.E.CONSTANT R248, desc[UR14][R126.64+0x400] ;  /* 0x0004000e7ef87981 */ /* 0x000ee8000c1e9900 */
[----:B------:R-:W3:Y:S04]  /*2710*/  LDG.E.CONSTANT R246, desc[UR14][R126.64+0x600] ;  /* 0x0006000e7ef67981 */ /* 0x000ee8000c1e9900 */
[----:B------:R-:W3:Y:S04]  /*2720*/  LDG.E.CONSTANT R249, desc[UR14][R126.64+0x800] ;  /* 0x0008000e7ef97981 */ /* 0x000ee8000c1e9900 */
[----:B------:R-:W3:Y:S04]  /*2730*/  LDG.E.CONSTANT R245, desc[UR14][R126.64+0xa00] ;  /* 0x000a000e7ef57981 */ /* 0x000ee8000c1e9900 */
[----:B------:R-:W3:Y:S04]  /*2740*/  LDG.E.CONSTANT R124, desc[UR14][R126.64+0xc00] ;  /* 0x000c000e7e7c7981 */ /* 0x000ee8000c1e9900 */
[----:B------:R-:W3:Y:S04]  /*2750*/  LDG.E.CONSTANT R243, desc[UR14][R126.64+0xe00] ;  /* 0x000e000e7ef37981 */ /* 0x000ee8000c1e9900 */
[----:B------:R-:W3:Y:S04]  /*2760*/  LDG.E.CONSTANT R125, desc[UR14][R126.64+0x1000] ;  /* 0x0010000e7e7d7981 */ /* 0x000ee8000c1e9900 */
[----:B------:R-:W3:Y:S01]  /*2770*/  LDG.E.CONSTANT R252, desc[UR14][R126.64+0x1200] ;  /* 0x0012000e7efc7981 */ /* 0x000ee2000c1e9900 */
[C---:B--2---:R-:W-:Y:S01]  /*2780*/  PRMT R244, R247.reuse, 0x7632, R244 ;  /* 0x00007632f7f47816 */ /* 0x044fe200000000f4 */
[----:B------:R-:W-:-:S04]  /*2790*/  IMAD.U32 R247, R247, 0x10000, RZ ;  /* 0x00010000f7f77824 */ /* 0x000fc800078e00ff */
[----:B----4-:R-:W-:Y:S02]  /*27a0*/  FMUL.FTZ R247, R110, R247 ;  /* 0x000000f76ef77220 */ /* 0x010fe40000410000 */
[----:B------:R-:W2:Y:S01]  /*27b0*/  LDL R110, [R1+0x30] ;  /* 0x00003000016e7983 */ /* 0x000ea20000100800 */
[C---:B-----5:R-:W-:Y:S01]  /*27c0*/  PRMT R250, R251.reuse, 0x7632, R250 ;  /* 0x00007632fbfa7816 */ /* 0x060fe200000000fa */
[----:B------:R-:W-:Y:S01]  /*27d0*/  IMAD.U32 R244, R244, 0x10000, RZ ;  /* 0x00010000f4f47824 */ /* 0x000fe200078e00ff */
[----:B------:R-:W-:-:S03]  /*27e0*/  SHF.L.U32 R251, R251, 0x10, RZ ;  /* 0x00000010fbfb7819 */ /* 0x000fc600000006ff */
[----:B------:R-:W-:Y:S02]  /*27f0*/  IMAD.U32 R250, R250, 0x10000, RZ ;  /* 0x00010000fafa7824 */ /* 0x000fe400078e00ff */
[----:B------:R-:W-:Y:S01]  /*2800*/  FMUL.FTZ R244, R116, R244 ;  /* 0x000000f474f47220 */ /* 0x000fe20000410000 */
[----:B------:R-:W-:Y:S02]  /*2810*/  FFMA.FTZ R251, R108, R251, R247 ;  /* 0x000000fb6cfb7223 */ /* 0x000fe400000100f7 */
[----:B------:R-:W4:Y:S01]  /*2820*/  LDL R108, [R1+0x20] ;  /* 0x00002000016c7983 */ /* 0x000f220000100800 */
[--C-:B------:R-:W-:Y:S01]  /*2830*/  FFMA.FTZ R250, R112, R250, R244.reuse ;  /* 0x000000fa70fa7223 */ /* 0x100fe200000100f4 */
[C---:B---3--:R-:W-:Y:S01]  /*2840*/  PRMT R244, R248.reuse, 0x7632, R244 ;  /* 0x00007632f8f47816 */ /* 0x048fe200000000f4 */
[----:B------:R-:W-:Y:S01]  /*2850*/  IMAD.U32 R248, R248, 0x10000, RZ ;  /* 0x00010000f8f87824 */ /* 0x000fe200078e00ff */
[----:B------:R-:W3:Y:S03]  /*2860*/  LDG.E.CONSTANT R247, desc[UR14][R126.64+0x1400] ;  /* 0x0014000e7ef77981 */ /* 0x000ee6000c1e9900 */
[----:B------:R-:W-:-:S02]  /*2870*/  FFMA.FTZ R251, R79, R248, R251 ;  /* 0x000000f84ffb7223 */ /* 0x000fc400000100fb */
[----:B------:R-:W5:Y:S01]  /*2880*/  LDL R79, [R1+0x10] ;  /* 0x00001000014f7983 */ /* 0x000f620000100800 */
[----:B------:R-:W-:-:S03]  /*2890*/  IMAD.U32 R244, R244, 0x10000, RZ ;  /* 0x00010000f4f47824 */ /* 0x000fc600078e00ff */
[----:B------:R-:W3:Y:S01]  /*28a0*/  LDG.E.CONSTANT R248, desc[UR14][R126.64+0x1600] ;  /* 0x0016000e7ef87981 */ /* 0x000ee2000c1e9900 */
[----:B------:R-:W-:Y:S01]  /*28b0*/  FFMA.FTZ R250, R120, R244, R250 ;  /* 0x000000f478fa7223 */ /* 0x000fe200000100fa */
[C---:B------:R-:W-:Y:S02]  /*28c0*/  PRMT R244, R246.reuse, 0x7632, R244 ;  /* 0x00007632f6f47816 */ /* 0x040fe400000000f4 */
[----:B------:R-:W-:-:S03]  /*28d0*/  SHF.L.U32 R246, R246, 0x10, RZ ;  /* 0x00000010f6f67819 */ /* 0x000fc600000006ff */
[----:B------:R-:W-:-:S04]  /*28e0*/  IMAD.U32 R244, R244, 0x10000, RZ ;  /* 0x00010000f4f47824 */ /* 0x000fc800078e00ff */
[----:B------:R-:W-:Y:S02]  /*28f0*/  FFMA.FTZ R250, R128, R244, R250 ;  /* 0x000000f480fa7223 */ /* 0x000fe400000100fa */
[----:B------:R-:W3:Y:S01]  /*2900*/  LDG.E.CONSTANT R244, desc[UR14][R126.64+0x1800] ;  /* 0x0018000e7ef47981 */ /* 0x000ee2000c1e9900 */
[----:B--2---:R-:W-:Y:S01]  /*2910*/  FFMA.FTZ R251, R110, R246, R251 ;  /* 0x000000f66efb7223 */ /* 0x004fe200000100fb */
[C---:B------:R-:W-:Y:S02]  /*2920*/  PRMT R246, R249.reuse, 0x7632, R246 ;  /* 0x00007632f9f67816 */ /* 0x040fe400000000f6 */
[----:B------:R-:W2:Y:S03]  /*2930*/  LDL.LU R110, [R1+0x70] ;  /* 0x00007000016e7983 */ /* 0x000ea60000300800 */
[----:B------:R-:W-:Y:S02]  /*2940*/  IMAD.U32 R246, R246, 0x10000, RZ ;  /* 0x00010000f6f67824 */ /* 0x000fe400078e00ff */
[----:B------:R-:W-:-:S02]  /*2950*/  IMAD.U32 R249, R249, 0x10000, RZ ;  /* 0x00010000f9f97824 */ /* 0x000fc400078e00ff */
[----:B------:R-:W-:Y:S02]  /*2960*/  FFMA.FTZ R250, R132, R246, R250 ;  /* 0x000000f684fa7223 */ /* 0x000fe400000100fa */
[----:B------:R-:W2:Y:S01]  /*2970*/  LDG.E.CONSTANT R246, desc[UR14][R126.64+0x1a00] ;  /* 0x001a000e7ef67981 */ /* 0x000ea2000c1e9900 */
[----:B----4-:R-:W-:Y:S01]  /*2980*/  FFMA.FTZ R251, R108, R249, R251 ;  /* 0x000000f96cfb7223 */ /* 0x010fe200000100fb */
[----:B------:R-:W-:Y:S02]  /*2990*/  SHF.L.U32 R249, R245, 0x10, RZ ;  /* 0x00000010f5f97819 */ /* 0x000fe400000006ff */
[----:B------:R-:W4:Y:S03]  /*29a0*/  LDL R108, [R1+0x4c] ;  /* 0x00004c00016c7983 */ /* 0x000f260000100800 */
[----:B-----5:R-:W-:Y:S01]  /*29b0*/  FFMA.FTZ R251, R79, R249, R251 ;  /* 0x000000f94ffb7223 */ /* 0x020fe200000100fb */
[----:B------:R-:W-:Y:S01]  /*29c0*/  PRMT R249, R245, 0x7632, R249 ;  /* 0x00007632f5f97816 */ /* 0x000fe200000000f9 */
[----:B------:R-:W5:Y:S04]  /*29d0*/  LDL R79, [R1+0x5c] ;  /* 0x00005c00014f7983 */ /* 0x000f680000100800 */
[----:B------:R-:W4:Y:S01]  /*29e0*/  LDG.E.CONSTANT R245, desc[UR14][R126.64+0x1c00] ;  /* 0x001c000e7ef57981 */ /* 0x000f22000c1e9900 */
[----:B------:R-:W-:-:S04]  /*29f0*/  IMAD.U32 R249, R249, 0x10000, RZ ;  /* 0x00010000f9f97824 */ /* 0x000fc800078e00ff */
[----:B------:R-:W-:Y:S01]  /*2a00*/  FFMA.FTZ R250, R136, R249, R250 ;  /* 0x000000f988fa7223 */ /* 0x000fe200000100fa */
[C---:B------:R-:W-:Y:S01]  /*2a10*/  IMAD.U32 R249, R124.reuse, 0x10000, RZ ;  /* 0x000100007cf97824 */ /* 0x040fe200078e00ff */
[----:B------:R-:W-:-:S03]  /*2a20*/  PRMT R124, R124, 0x7632, R124 ;  /* 0x000076327c7c7816 */ /* 0x000fc6000000007c */
[----:B------:R-:W-:Y:S02]  /*2a30*/  FFMA.FTZ R251, R54, R249, R251 ;  /* 0x000000f936fb7223 */ /* 0x000fe400000100fb */
[----:B------:R-:W5:Y:S01]  /*2a40*/  LDG.E.CONSTANT R249, desc[UR14][R126.64+0x1e00] ;  /* 0x001e000e7ef97981 */ /* 0x000f62000c1e9900 */
[----:B------:R-:W-:-:S03]  /*2a50*/  IMAD.U32 R124, R124, 0x10000, RZ ;  /* 0x000100007c7c7824 */ /* 0x000fc600078e00ff */
[----:B------:R-:W5:Y:S01]  /*2a60*/  LDL R54, [R1+0x3c] ;  /* 0x00003c0001367983 */ /* 0x000f620000100800 */
[----:B------:R-:W-:Y:S01]  /*2a70*/  FFMA.FTZ R250, R140, R124, R250 ;  /* 0x0000007c8cfa7223 */ /* 0x000fe200000100fa */
[C---:B------:R-:W-:Y:S02]  /*2a80*/  PRMT R124, R243.reuse, 0x7632, R124 ;  /* 0x00007632f37c7816 */ /* 0x040fe4000000007c */
[----:B------:R-:W-:-:S05]  /*2a90*/  SHF.L.U32 R243, R243, 0x10, RZ ;  /* 0x00000010f3f37819 */ /* 0x000fca00000006ff */
[----:B------:R-:W-:Y:S02]  /*2aa0*/  FFMA.FTZ R251, R48, R243, R251 ;  /* 0x000000f330fb7223 */ /* 0x000fe400000100fb */
[----:B------:R-:W5:Y:S01]  /*2ab0*/  LDG.E.CONSTANT R243, desc[UR14][R126.64+0x2000] ;  /* 0x0020000e7ef37981 */ /* 0x000f62000c1e9900 */
[----:B------:R-:W-:-:S04]  /*2ac0*/  IMAD.U32 R124, R124, 0x10000, RZ ;  /* 0x000100007c7c7824 */ /* 0x000fc800078e00ff */
[----:B------:R-:W-:Y:S01]  /*2ad0*/  FFMA.FTZ R250, R144, R124, R250 ;  /* 0x0000007c90fa7223 */ /* 0x000fe200000100fa */
[----:B------:R-:W-:-:S05]  /*2ae0*/  PRMT R124, R125, 0x7632, R124 ;  /* 0x000076327d7c7816 */ /* 0x000fca000000007c */
[----:B------:R-:W-:Y:S02]  /*2af0*/  IMAD.U32 R124, R124, 0x10000, RZ ;  /* 0x000100007c7c7824 */ /* 0x000fe400078e00ff */
[----:B------:R-:W-:Y:S02]  /*2b00*/  IMAD.U32 R125, R125, 0x10000, RZ ;  /* 0x000100007d7d7824 */ /* 0x000fe400078e00ff */
[----:B------:R-:W-:Y:S02]  /*2b10*/  FFMA.FTZ R250, R148, R124, R250 ;  /* 0x0000007c94fa7223 */ /* 0x000fe400000100fa */
[----:B------:R-:W5:Y:S01]  /*2b20*/  LDG.E.CONSTANT R124, desc[UR14][R126.64+0x2200] ;  /* 0x0022000e7e7c7981 */ /* 0x000f62000c1e9900 */
[----:B------:R-:W-:Y:S01]  /*2b30*/  FFMA.FTZ R251, R44, R125, R251 ;  /* 0x0000007d2cfb7223 */ /* 0x000fe200000100fb */
[C---:B------:R-:W-:Y:S02]  /*2b40*/  PRMT R125, R252.reuse, 0x7632, R125 ;  /* 0x00007632fc7d7816 */ /* 0x040fe4000000007d */
[----:B------:R-:W-:-:S03]  /*2b50*/  SHF.L.U32 R252, R252, 0x10, RZ ;  /* 0x00000010fcfc7819 */ /* 0x000fc600000006ff */
[----:B------:R-:W-:Y:S02]  /*2b60*/  IMAD.U32 R125, R125, 0x10000, RZ ;  /* 0x000100007d7d7824 */ /* 0x000fe400078e00ff */
[----:B------:R-:W-:Y:S02]  /*2b70*/  FFMA.FTZ R251, R40, R252, R251 ;  /* 0x000000fc28fb7223 */ /* 0x000fe400000100fb */
[----:B------:R-:W5:Y:S01]  /*2b80*/  LDG.E.CONSTANT R252, desc[UR14][R126.64+0x2400] ;  /* 0x0024000e7efc7981 */ /* 0x000f62000c1e9900 */
[----:B------:R-:W-:Y:S01]  /*2b90*/  FFMA.FTZ R250, R152, R125, R250 ;  /* 0x0000007d98fa7223 */ /* 0x000fe200000100fa */
[C---:B---3--:R-:W-:Y:S01]  /*2ba0*/  PRMT R125, R247.reuse, 0x7632, R125 ;  /* 0x00007632f77d7816 */ /* 0x048fe2000000007d */
[----:B------:R-:W-:-:S04]  /*2bb0*/  IMAD.U32 R247, R247, 0x10000, RZ ;  /* 0x00010000f7f77824 */ /* 0x000fc800078e00ff */
[----:B------:R-:W-:Y:S02]  /*2bc0*/  IMAD.U32 R125, R125, 0x10000, RZ ;  /* 0x000100007d7d7824 */ /* 0x000fe400078e00ff */
[----:B------:R-:W-:Y:S02]  /*2bd0*/  FFMA.FTZ R251, R36, R247, R251 ;  /* 0x000000f724fb7223 */ /* 0x000fe400000100fb */
[----:B------:R-:W3:Y:S01]  /*2be0*/  LDG.E.CONSTANT R247, desc[UR14][R126.64+0x2600] ;  /* 0x0026000e7ef77981 */ /* 0x000ee2000c1e9900 */
[----:B------:R-:W-:Y:S01]  /*2bf0*/  FFMA.FTZ R250, R156, R125, R250 ;  /* 0x0000007d9cfa7223 */ /* 0x000fe200000100fa */
[C---:B------:R-:W-:Y:S02]  /*2c00*/  PRMT R125, R248.reuse, 0x7632, R125 ;  /* 0x00007632f87d7816 */ /* 0x040fe4000000007d */
[----:B------:R-:W-:-:S03]  /*2c10*/  SHF.L.U32 R248, R248, 0x10, RZ ;  /* 0x00000010f8f87819 */ /* 0x000fc600000006ff */
[----:B------:R-:W-:Y:S02]  /*2c20*/  IMAD.U32 R125, R125, 0x10000, RZ ;  /* 0x000100007d7d7824 */ /* 0x000fe400078e00ff */
[----:B------:R-:W-:Y:S02]  /*2c30*/  FFMA.FTZ R251, R32, R248, R251 ;  /* 0x000000f820fb7223 */ /* 0x000fe400000100fb */
[----:B------:R-:W-:Y:S01]  /*2c40*/  FFMA.FTZ R250, R160, R125, R250 ;  /* 0x0000007da0fa7223 */ /* 0x000fe200000100fa */
[----:B------:R-:W-:Y:S01]  /*2c50*/  PRMT R125, R244, 0x7632, R125 ;  /* 0x00007632f47d7816 */ /* 0x000fe2000000007d */
[----:B------:R-:W3:Y:S04]  /*2c60*/  LDG.E.CONSTANT R248, desc[UR14][R126.64+0x2800] ;  /* 0x0028000e7ef87981 */ /* 0x000ee8000c1e9900 */
[----:B------:R-:W-:-:S02]  /*2c70*/  IMAD.U32 R125, R125, 0x10000, RZ ;  /* 0x000100007d7d7824 */ /* 0x000fc400078e00ff */
[----:B------:R-:W-:Y:S02]  /*2c80*/  IMAD.U32 R244, R244, 0x10000, RZ ;  /* 0x00010000f4f47824 */ /* 0x000fe400078e00ff */
[----:B------:R-:W-:Y:S02]  /*2c90*/  FFMA.FTZ R250, R164, R125, R250 ;  /* 0x0000007da4fa7223 */ /* 0x000fe400000100fa */
[----:B------:R-:W3:Y:S01]  /*2ca0*/  LDG.E.CONSTANT R125, desc[UR14][R126.64+0x2a00] ;  /* 0x002a000e7e7d7981 */ /* 0x000ee2000c1e9900 */
[----:B------:R-:W-:Y:S01]  /*2cb0*/  FFMA.FTZ R251, R28, R244, R251 ;  /* 0x000000f41cfb7223 */ /* 0x000fe200000100fb */
[C---:B--2---:R-:W-:Y:S02]  /*2cc0*/  PRMT R244, R246.reuse, 0x7632, R244 ;  /* 0x00007632f6f47816 */ /* 0x044fe400000000f4 */
[----:B------:R-:W-:-:S03]  /*2cd0*/  SHF.L.U32 R246, R246, 0x10, RZ ;  /* 0x00000010f6f67819 */ /* 0x000fc600000006ff */
[----:B------:R-:W-:Y:S02]  /*2ce0*/  IMAD.U32 R244, R244, 0x10000, RZ ;  /* 0x00010000f4f47824 */ /* 0x000fe400078e00ff */
[----:B------:R-:W-:Y:S02]  /*2cf0*/  FFMA.FTZ R251, R24, R246, R251 ;  /* 0x000000f618fb7223 */ /* 0x000fe400000100fb */
[----:B------:R-:W2:Y:S01]  /*2d00*/  LDG.E.CONSTANT R246, desc[UR14][R126.64+0x2c00] ;  /* 0x002c000e7ef67981 */ /* 0x000ea2000c1e9900 */
[----:B------:R-:W-:Y:S01]  /*2d10*/  FFMA.FTZ R250, R168, R244, R250 ;  /* 0x000000f4a8fa7223 */ /* 0x000fe200000100fa */
[C---:B----4-:R-:W-:Y:S01]  /*2d20*/  PRMT R244, R245.reuse, 0x7632, R244 ;  /* 0x00007632f5f47816 */ /* 0x050fe200000000f4 */
[----:B------:R-:W-:-:S04]  /*2d30*/  IMAD.U32 R245, R245, 0x10000, RZ ;  /* 0x00010000f5f57824 */ /* 0x000fc800078e00ff */
[----:B------:R-:W-:Y:S02]  /*2d40*/  FFMA.FTZ R251, R20, R245, R251 ;  /* 0x000000f514fb7223 */ /* 0x000fe400000100fb */
[----:B------:R-:W4:Y:S01]  /*2d50*/  LDG.E.CONSTANT R245, desc[UR14][R126.64+0x2e00] ;  /* 0x002e000e7ef57981 */ /* 0x000f22000c1e9900 */
[----:B------:R-:W-:-:S04]  /*2d60*/  IMAD.U32 R244, R244, 0x10000, RZ ;  /* 0x00010000f4f47824 */ /* 0x000fc800078e00ff */
[----:B------:R-:W-:Y:S01]  /*2d70*/  FFMA.FTZ R250, R172, R244, R250 ;  /* 0x000000f4acfa7223 */ /* 0x000fe200000100fa */
[C---:B-----5:R-:W-:Y:S02]  /*2d80*/  SHF.L.U32 R244, R249.reuse, 0x10, RZ ;  /* 0x00000010f9f47819 */ /* 0x060fe400000006ff */
[----:B------:R-:W-:-:S03]  /*2d90*/  PRMT R249, R249, 0x7632, R249 ;  /* 0x00007632f9f97816 */ /* 0x000fc600000000f9 */
[----:B------:R-:W-:Y:S02]  /*2da0*/  FFMA.FTZ R251, R16, R244, R251 ;  /* 0x000000f410fb7223 */ /* 0x000fe400000100fb */
[----:B------:R-:W5:Y:S01]  /*2db0*/  LDG.E.CONSTANT R244, desc[UR14][R126.64+0x3000] ;  /* 0x0030000e7ef47981 */ /* 0x000f62000c1e9900 */
[----:B------:R-:W-:-:S04]  /*2dc0*/  IMAD.U32 R249, R249, 0x10000, RZ ;  /* 0x00010000f9f97824 */ /* 0x000fc800078e00ff */
[----:B------:R-:W-:Y:S01]  /*2dd0*/  FFMA.FTZ R250, R176, R249, R250 ;  /* 0x000000f9b0fa7223 */ /* 0x000fe200000100fa */
[----:B------:R-:W-:-:S04]  /*2de0*/  IMAD.U32 R249, R243, 0x10000, RZ ;  /* 0x00010000f3f97824 */ /* 0x000fc800078e00ff */
[----:B------:R-:W-:Y:S02]  /*2df0*/  FFMA.FTZ R251, R12, R249, R251 ;  /* 0x000000f90cfb7223 */ /* 0x000fe400000100fb */
[----:B------:R-:W5:Y:S01]  /*2e00*/  LDG.E.CONSTANT R249, desc[UR14][R126.64+0x3200] ;  /* 0x0032000e7ef97981 */ /* 0x000f62000c1e9900 */
[----:B------:R-:W-:-:S05]  /*2e10*/  PRMT R243, R243, 0x7632, R243 ;  /* 0x00007632f3f37816 */ /* 0x000fca00000000f3 */
[----:B------:R-:W-:-:S04]  /*2e20*/  IMAD.U32 R243, R243, 0x10000, RZ ;  /* 0x00010000f3f37824 */ /* 0x000fc800078e00ff */
[----:B------:R-:W-:Y:S01]  /*2e30*/  FFMA.FTZ R250, R180, R243, R250 ;  /* 0x000000f3b4fa7223 */ /* 0x000fe200000100fa */
[C---:B------:R-:W-:Y:S02]  /*2e40*/  SHF.L.U32 R243, R124.reuse, 0x10, RZ ;  /* 0x000000107cf37819 */ /* 0x040fe400000006ff */
[----:B------:R-:W-:-:S03]  /*2e50*/  PRMT R124, R124, 0x7632, R124 ;  /* 0x000076327c7c7816 */ /* 0x000fc6000000007c */
[----:B------:R-:W-:Y:S02]  /*2e60*/  FFMA.FTZ R251, R8, R243, R251 ;  /* 0x000000f308fb7223 */ /* 0x000fe400000100fb */
[----:B------:R-:W-:Y:S02]  /*2e70*/  IMAD.U32 R243, R124, 0x10000, RZ ;  /* 0x000100007cf37824 */ /* 0x000fe400078e00ff */
[----:B------:R-:W5:Y:S02]  /*2e80*/  LDG.E.CONSTANT R124, desc[UR14][R126.64+0x3400] ;  /* 0x0034000e7e7c7981 */ /* 0x000f64000c1e9900 */
[----:B------:R-:W-:Y:S01]  /*2e90*/  FFMA.FTZ R250, R184, R243, R250 ;  /* 0x000000f3b8fa7223 */ /* 0x000fe200000100fa */
[C---:B------:R-:W-:Y:S01]  /*2ea0*/  IMAD.U32 R243, R252.reuse, 0x10000, RZ ;  /* 0x00010000fcf37824 */ /* 0x040fe200078e00ff */
[----:B------:R-:W-:-:S03]  /*2eb0*/  PRMT R252, R252, 0x7632, R252 ;  /* 0x00007632fcfc7816 */ /* 0x000fc600000000fc */
[----:B------:R-:W-:Y:S02]  /*2ec0*/  FFMA.FTZ R251, R4, R243, R251 ;  /* 0x000000f304fb7223 */ /* 0x000fe400000100fb */
[----:B------:R-:W5:Y:S01]  /*2ed0*/  LDG.E.CONSTANT R243, desc[UR14][R126.64+0x3600] ;  /* 0x0036000e7ef37981 */ /* 0x000f62000c1e9900 */
[----:B------:R-:W-:-:S04]  /*2ee0*/  IMAD.U32 R252, R252, 0x10000, RZ ;  /* 0x00010000fcfc7824 */ /* 0x000fc800078e00ff */
[----:B------:R-:W-:Y:S01]  /*2ef0*/  FFMA.FTZ R250, R188, R252, R250 ;  /* 0x000000fcbcfa7223 */ /* 0x000fe200000100fa */
[C---:B---3--:R-:W-:Y:S02]  /*2f00*/  PRMT R252, R247.reuse, 0x7632, R252 ;  /* 0x00007632f7fc7816 */ /* 0x048fe400000000fc */
[----:B------:R-:W-:-:S03]  /*2f10*/  SHF.L.U32 R247, R247, 0x10, RZ ;  /* 0x00000010f7f77819 */ /* 0x000fc600000006ff */
[----:B------:R-:W-:Y:S02]  /*2f20*/  IMAD.U32 R252, R252, 0x10000, RZ ;  /* 0x00010000fcfc7824 */ /* 0x000fe400078e00ff */
[----:B------:R-:W-:Y:S02]  /*2f30*/  FFMA.FTZ R251, R55, R247, R251 ;  /* 0x000000f737fb7223 */ /* 0x000fe400000100fb */
[----:B------:R-:W3:Y:S01]  /*2f40*/  LDG.E.CONSTANT R247, desc[UR14][R126.64+0x3800] ;  /* 0x0038000e7ef77981 */ /* 0x000ee2000c1e9900 */
[----:B------:R-:W-:Y:S01]  /*2f50*/  FFMA.FTZ R250, R192, R252, R250 ;  /* 0x000000fcc0fa7223 */ /* 0x000fe200000100fa */
[C---:B------:R-:W-:Y:S01]  /*2f60*/  PRMT R252, R248.reuse, 0x7632, R252 ;  /* 0x00007632f8fc7816 */ /* 0x040fe200000000fc */
        /* <DEDUP_REMOVED lines=9> */
[----:B------:R-:W3:Y:S01]  /*3000*/  LDG.E.CONSTANT R125, desc[UR14][R126.64+0x3c00] ;  /* 0x003c000e7e7d7981 */ /* 0x000ee2000c1e9900 */
[----:B------:R-:W-:Y:S01]  /*3010*/  FFMA.FTZ R250, R200, R252, R250 ;  /* 0x000000fcc8fa7223 */ /* 0x000fe200000100fa */
[C---:B--2---:R-:W-:Y:S01]  /*3020*/  PRMT R252, R246.reuse, 0x7632, R252 ;  /* 0x00007632f6fc7816 */ /* 0x044fe200000000fc */
[----:B------:R-:W-:-:S04]  /*3030*/  IMAD.U32 R246, R246, 0x10000, RZ ;  /* 0x00010000f6f67824 */ /* 0x000fc800078e00ff */
[----:B------:R-:W-:Y:S02]  /*3040*/  IMAD.U32 R252, R252, 0x10000, RZ ;  /* 0x00010000fcfc7824 */ /* 0x000fe400078e00ff */
[----:B------:R-:W-:Y:S02]  /*3050*/  FFMA.FTZ R251, R91, R246, R251 ;  /* 0x000000f65bfb7223 */ /* 0x000fe400000100fb */
[----:B------:R-:W2:Y:S01]  /*3060*/  LDG.E.CONSTANT R246, desc[UR14][R126.64+0x3e00] ;  /* 0x003e000e7ef67981 */ /* 0x000ea2000c1e9900 */
[----:B------:R-:W-:Y:S01]  /*3070*/  FFMA.FTZ R250, R204, R252, R250 ;  /* 0x000000fcccfa7223 */ /* 0x000fe200000100fa */
[C---:B----4-:R-:W-:Y:S02]  /*3080*/  PRMT R252, R245.reuse, 0x7632, R252 ;  /* 0x00007632f5fc7816 */ /* 0x050fe400000000fc */
[----:B------:R-:W-:-:S05]  /*3090*/  SHF.L.U32 R245, R245, 0x10, RZ ;  /* 0x00000010f5f57819 */ /* 0x000fca00000006ff */
[----:B------:R-:W-:Y:S02]  /*30a0*/  FFMA.FTZ R251, R95, R245, R251 ;  /* 0x000000f55ffb7223 */ /* 0x000fe400000100fb */
[----:B------:R-:W4:Y:S01]  /*30b0*/  LDG.E.CONSTANT R245, desc[UR14][R126.64+0x204] ;  /* 0x0002040e7ef57981 */ /* 0x000f22000c1e9900 */
[----:B------:R-:W-:-:S04]  /*30c0*/  IMAD.U32 R252, R252, 0x10000, RZ ;  /* 0x00010000fcfc7824 */ /* 0x000fc800078e00ff */
[----:B------:R-:W-:Y:S01]  /*30d0*/  FFMA.FTZ R250, R208, R252, R250 ;  /* 0x000000fcd0fa7223 */ /* 0x000fe200000100fa */
[C---:B-----5:R-:W-:Y:S01]  /*30e0*/  IMAD.U32 R252, R244.reuse, 0x10000, RZ ;  /* 0x00010000f4fc7824 */ /* 0x060fe200078e00ff */
[----:B------:R-:W-:-:S03]  /*30f0*/  PRMT R244, R244, 0x7632, R244 ;  /* 0x00007632f4f47816 */ /* 0x000fc600000000f4 */
[----:B------:R-:W-:Y:S02]  /*3100*/  FFMA.FTZ R252, R99, R252, R251 ;  /* 0x000000fc63fc7223 */ /* 0x000fe400000100fb */
[----:B------:R-:W5:Y:S01]  /*3110*/  LDG.E.CONSTANT R251, desc[UR14][R126.64+0x4] ;  /* 0x0000040e7efb7981 */ /* 0x000f62000c1e9900 */
[----:B------:R-:W-:-:S04]  /*3120*/  IMAD.U32 R244, R244, 0x10000, RZ ;  /* 0x00010000f4f47824 */ /* 0x000fc800078e00ff */
[----:B------:R-:W-:Y:S01]  /*3130*/  FFMA.FTZ R250, R212, R244, R250 ;  /* 0x000000f4d4fa7223 */ /* 0x000fe200000100fa */
[----:B------:R-:W-:-:S05]  /*3140*/  SHF.L.U32 R244, R249, 0x10, RZ ;  /* 0x00000010f9f47819 */ /* 0x000fca00000006ff */
[----:B------:R-:W-:Y:S02]  /*3150*/  FFMA.FTZ R252, R103, R244, R252 ;  /* 0x000000f467fc7223 */ /* 0x000fe400000100fc */
[----:B------:R-:W5:Y:S01]  /*3160*/  LDG.E.CONSTANT R244, desc[UR14][R126.64+0x404] ;  /* 0x0004040e7ef47981 */ /* 0x000f62000c1e9900 */
[----:B------:R-:W-:-:S05]  /*3170*/  PRMT R249, R249, 0x7632, R249 ;  /* 0x00007632f9f97816 */ /* 0x000fca00000000f9 */
[----:B------:R-:W-:-:S04]  /*3180*/  IMAD.U32 R249, R249, 0x10000, RZ ;  /* 0x00010000f9f97824 */ /* 0x000fc800078e00ff */
[----:B------:R-:W-:Y:S01]  /*3190*/  FFMA.FTZ R250, R216, R249, R250 ;  /* 0x000000f9d8fa7223 */ /* 0x000fe200000100fa */
[C---:B------:R-:W-:Y:S01]  /*31a0*/  IMAD.U32 R249, R124.reuse, 0x10000, RZ ;  /* 0x000100007cf97824 */ /* 0x040fe200078e00ff */
[----:B------:R-:W-:-:S03]  /*31b0*/  PRMT R124, R124, 0x7632, R124 ;  /* 0x000076327c7c7816 */ /* 0x000fc6000000007c */
[----:B------:R-:W-:Y:S02]  /*31c0*/  FFMA.FTZ R249, R64, R249, R252 ;  /* 0x000000f940f97223 */ /* 0x000fe400000100fc */
[----:B------:R-:W-:Y:S02]  /*31d0*/  IMAD.U32 R252, R124, 0x10000, RZ ;  /* 0x000100007cfc7824 */ /* 0x000fe400078e00ff */
[----:B------:R-:W5:Y:S02]  /*31e0*/  LDG.E.CONSTANT R124, desc[UR14][R126.64+0x604] ;  /* 0x0006040e7e7c7981 */ /* 0x000f64000c1e9900 */
[----:B------:R-:W-:Y:S01]  /*31f0*/  FFMA.FTZ R250, R220, R252, R250 ;  /* 0x000000fcdcfa7223 */ /* 0x000fe200000100fa */
[----:B------:R-:W-:-:S05]  /*3200*/  SHF.L.U32 R252, R243, 0x10, RZ ;  /* 0x00000010f3fc7819 */ /* 0x000fca00000006ff */
[----:B------:R-:W-:Y:S01]  /*3210*/  FFMA.FTZ R249, R68, R252, R249 ;  /* 0x000000fc44f97223 */ /* 0x000fe200000100f9 */
[----:B------:R-:W-:Y:S02]  /*3220*/  PRMT R252, R243, 0x7632, R252 ;  /* 0x00007632f3fc7816 */ /* 0x000fe400000000fc */
[----:B------:R-:W5:Y:S03]  /*3230*/  LDG.E.CONSTANT R243, desc[UR14][R126.64+0x804] ;  /* 0x0008040e7ef37981 */ /* 0x000f66000c1e9900 */
[----:B------:R-:W-:-:S04]  /*3240*/  IMAD.U32 R252, R252, 0x10000, RZ ;  /* 0x00010000fcfc7824 */ /* 0x000fc800078e00ff */
[----:B------:R-:W-:Y:S01]  /*3250*/  FFMA.FTZ R250, R224, R252, R250 ;  /* 0x000000fce0fa7223 */ /* 0x000fe200000100fa */
[----:B---3--:R-:W-:-:S04]  /*3260*/  IMAD.U32 R252, R247, 0x10000, RZ ;  /* 0x00010000f7fc7824 */ /* 0x008fc800078e00ff */
[----:B------:R-:W-:Y:S01]  /*3270*/  FFMA.FTZ R249, R80, R252, R249 ;  /* 0x000000fc50f97223 */ /* 0x000fe200000100f9 */
[----:B------:R-:W-:Y:S02]  /*3280*/  PRMT R252, R247, 0x7632, R252 ;  /* 0x00007632f7fc7816 */ /* 0x000fe400000000fc */
[----:B------:R-:W3:Y:S03]  /*3290*/  LDG.E.CONSTANT R247, desc[UR14][R126.64+0xa04] ;  /* 0x000a040e7ef77981 */ /* 0x000ee6000c1e9900 */
[----:B------:R-:W-:-:S04]  /*32a0*/  IMAD.U32 R252, R252, 0x10000, RZ ;  /* 0x00010000fcfc7824 */ /* 0x000fc800078e00ff */
[----:B------:R-:W-:Y:S01]  /*32b0*/  FFMA.FTZ R250, R228, R252, R250 ;  /* 0x000000fce4fa7223 */ /* 0x000fe200000100fa */
[C---:B------:R-:W-:Y:S02]  /*32c0*/  PRMT R252, R248.reuse, 0x7632, R252 ;  /* 0x00007632f8fc7816 */ /* 0x040fe400000000fc */
[----:B------:R-:W-:-:S03]  /*32d0*/  SHF.L.U32 R248, R248, 0x10, RZ ;  /* 0x00000010f8f87819 */ /* 0x000fc600000006ff */
[----:B------:R-:W-:Y:S02]  /*32e0*/  IMAD.U32 R252, R252, 0x10000, RZ ;  /* 0x00010000fcfc7824 */ /* 0x000fe400078e00ff */
[--C-:B------:R-:W-:Y:S01]  /*32f0*/  FFMA.FTZ R248, R72, R248, R249.reuse ;  /* 0x000000f848f87223 */ /* 0x100fe200000100f9 */
[C---:B------:R-:W-:Y:S01]  /*3300*/  PRMT R249, R125.reuse, 0x7632, R249 ;  /* 0x000076327df97816 */ /* 0x040fe200000000f9 */
[----:B------:R-:W-:Y:S01]  /*3310*/  FFMA.FTZ R252, R232, R252, R250 ;  /* 0x000000fce8fc7223 */ /* 0x000fe200000100fa */
[----:B------:R-:W-:Y:S01]  /*3320*/  IMAD.U32 R125, R125, 0x10000, RZ ;  /* 0x000100007d7d7824 */ /* 0x000fe200078e00ff */
[----:B------:R-:W3:Y:S02]  /*3330*/  LDG.E.CONSTANT R250, desc[UR14][R126.64+0xc04] ;  /* 0x000c040e7efa7981 */ /* 0x000ee4000c1e9900 */
[----:B------:R-:W-:Y:S02]  /*3340*/  IMAD.U32 R249, R249, 0x10000, RZ ;  /* 0x00010000f9f97824 */ /* 0x000fe400078e00ff */
[----:B------:R-:W-:-:S02]  /*3350*/  FFMA.FTZ R125, R60, R125, R248 ;  /* 0x0000007d3c7d7223 */ /* 0x000fc400000100f8 */
[----:B------:R-:W-:Y:S01]  /*3360*/  FFMA.FTZ R249, R236, R249, R252 ;  /* 0x000000f9ecf97223 */ /* 0x000fe200000100fc */
[C---:B--2---:R-:W-:Y:S02]  /*3370*/  SHF.L.U32 R252, R246.reuse, 0x10, RZ ;  /* 0x00000010f6fc7819 */ /* 0x044fe400000006ff */
[----:B------:R-:W-:-:S03]  /*3380*/  PRMT R246, R246, 0x7632, R246 ;  /* 0x00007632f6f67816 */ /* 0x000fc600000000f6 */
[----:B------:R-:W-:Y:S02]  /*3390*/  FFMA.FTZ R252, R76, R252, R125 ;  /* 0x000000fc4cfc7223 */ /* 0x000fe4000001007d */
[----:B------:R-:W-:Y:S02]  /*33a0*/  IMAD.U32 R125, R246, 0x10000, RZ ;  /* 0x00010000f67d7824 */ /* 0x000fe400078e00ff */
[----:B------:R-:W2:Y:S02]  /*33b0*/  LDG.E.CONSTANT R246, desc[UR14][R126.64+0xe04] ;  /* 0x000e040e7ef67981 */ /* 0x000ea4000c1e9900 */
[----:B------:R-:W-:Y:S01]  /*33c0*/  FFMA.FTZ R249, R240, R125, R249 ;  /* 0x0000007df0f97223 */ /* 0x000fe200000100f9 */
[----:B----4-:R-:W-:-:S04]  /*33d0*/  IMAD.U32 R125, R245, 0x10000, RZ ;  /* 0x00010000f57d7824 */ /* 0x010fc800078e00ff */
[----:B------:R-:W-:Y:S02]  /*33e0*/  FMUL.FTZ R125, R108, R125 ;  /* 0x0000007d6c7d7220 */ /* 0x000fe40000410000 */
[----:B------:R-:W4:Y:S01]  /*33f0*/  LDL R108, [R1+0x2c] ;  /* 0x00002c00016c7983 */ /* 0x000f220000100800 */
[----:B------:R-:W-:Y:S01]  /*3400*/  PRMT R245, R245, 0x7632, R245 ;  /* 0x00007632f5f57816 */ /* 0x000fe200000000f5 */
[----:B-----5:R-:W-:-:S04]  /*3410*/  IMAD.U32 R248, R251, 0x10000, RZ ;  /* 0x00010000fbf87824 */ /* 0x020fc800078e00ff */
[----:B------:R-:W-:Y:S02]  /*3420*/  FFMA.FTZ R125, R79, R248, R125 ;  /* 0x000000f84f7d7223 */ /* 0x000fe4000001007d */
[----:B------:R-:W5:Y:S01]  /*3430*/  LDL R79, [R1+0x1c] ;  /* 0x00001c00014f7983 */ /* 0x000f620000100800 */
[----:B------:R-:W-:Y:S02]  /*3440*/  PRMT R251, R251, 0x7632, R251 ;  /* 0x00007632fbfb7816 */ /* 0x000fe400000000fb */
[----:B------:R-:W-:Y:S01]  /*3450*/  SHF.L.U32 R245, R245, 0x10, RZ ;  /* 0x00000010f5f57819 */ /* 0x000fe200000006ff */
[----:B------:R-:W2:Y:S02]  /*3460*/  LDG.E.CONSTANT R248, desc[UR14][R126.64+0x1004] ;  /* 0x0010040e7ef87981 */ /* 0x000ea4000c1e9900 */
[----:B------:R-:W-:Y:S02]  /*3470*/  IMAD.U32 R251, R251, 0x10000, RZ ;  /* 0x00010000fbfb7824 */ /* 0x000fe400078e00ff */
[----:B------:R-:W-:-:S04]  /*3480*/  FMUL.FTZ R245, R117, R245 ;  /* 0x000000f575f57220 */ /* 0x000fc80000410000 */
[----:B------:R-:W-:Y:S01]  /*3490*/  FFMA.FTZ R251, R113, R251, R245 ;  /* 0x000000fb71fb7223 */ /* 0x000fe200000100f5 */
[----:B------:R-:W-:-:S04]  /*34a0*/  IMAD.U32 R245, R244, 0x10000, RZ ;  /* 0x00010000f4f57824 */ /* 0x000fc800078e00ff */
[----:B------:R-:W-:Y:S02]  /*34b0*/  FFMA.FTZ R125, R54, R245, R125 ;  /* 0x000000f5367d7223 */ /* 0x000fe4000001007d */
[----:B------:R-:W2:Y:S01]  /*34c0*/  LDL R54, [R1+0xc] ;  /* 0x00000c0001367983 */ /* 0x000ea20000100800 */
[----:B------:R-:W-:-:S05]  /*34d0*/  PRMT R244, R244, 0x7632, R244 ;  /* 0x00007632f4f47816 */ /* 0x000fca00000000f4 */
[----:B------:R-:W-:Y:S02]  /*34e0*/  IMAD.U32 R245, R244, 0x10000, RZ ;  /* 0x00010000f4f57824 */ /* 0x000fe400078e00ff */
[----:B------:R-:W2:Y:S02]  /*34f0*/  LDG.E.CONSTANT R244, desc[UR14][R126.64+0x1204] ;  /* 0x0012040e7ef47981 */ /* 0x000ea4000c1e9900 */
[----:B------:R-:W-:Y:S01]  /*3500*/  FFMA.FTZ R251, R121, R245, R251 ;  /* 0x000000f579fb7223 */ /* 0x000fe200000100fb */
[C---:B------:R-:W-:Y:S02]  /*3510*/  SHF.L.U32 R245, R124.reuse, 0x10, RZ ;  /* 0x000000107cf57819 */ /* 0x040fe400000006ff */
[----:B------:R-:W-:-:S03]  /*3520*/  PRMT R124, R124, 0x7632, R124 ;  /* 0x000076327c7c7816 */ /* 0x000fc6000000007c */
[----:B----4-:R-:W-:Y:S02]  /*3530*/  FFMA.FTZ R125, R108, R245, R125 ;  /* 0x000000f56c7d7223 */ /* 0x010fe4000001007d */
[----:B------:R-:W-:Y:S01]  /*3540*/  IMAD.U32 R245, R124, 0x10000, RZ ;  /* 0x000100007cf57824 */ /* 0x000fe200078e00ff */
[----:B------:R-:W4:Y:S04]  /*3550*/  LDL R108, [R1+0x48] ;  /* 0x00004800016c7983 */ /* 0x000f280000100800 */
[----:B------:R-:W4:Y:S01]  /*3560*/  LDG.E.CONSTANT R124, desc[UR14][R126.64+0x1404] ;  /* 0x0014040e7e7c7981 */ /* 0x000f22000c1e9900 */
[----:B------:R-:W-:Y:S01]  /*3570*/  FFMA.FTZ R251, R129, R245, R251 ;  /* 0x000000f581fb7223 */ /* 0x000fe200000100fb */
[----:B------:R-:W-:-:S04]  /*3580*/  IMAD.U32 R245, R243, 0x10000, RZ ;  /* 0x00010000f3f57824 */ /* 0x000fc800078e00ff */
[----:B-----5:R-:W-:Y:S01]  /*3590*/  FFMA.FTZ R125, R79, R245, R125 ;  /* 0x000000f54f7d7223 */ /* 0x020fe2000001007d */
[----:B------:R-:W-:Y:S01]  /*35a0*/  PRMT R245, R243, 0x7632, R245 ;  /* 0x00007632f3f57816 */ /* 0x000fe200000000f5 */
[----:B------:R-:W5:Y:S04]  /*35b0*/  LDL R79, [R1+0x58] ;  /* 0x00005800014f7983 */ /* 0x000f680000100800 */
[----:B------:R-:W5:Y:S01]  /*35c0*/  LDG.E.CONSTANT R243, desc[UR14][R126.64+0x1604] ;  /* 0x0016040e7ef37981 */ /* 0x000f62000c1e9900 */
[----:B------:R-:W-:-:S04]  /*35d0*/  IMAD.U32 R245, R245, 0x10000, RZ ;  /* 0x00010000f5f57824 */ /* 0x000fc800078e00ff */
[----:B------:R-:W-:Y:S01]  /*35e0*/  FFMA.FTZ R251, R133, R245, R251 ;  /* 0x000000f585fb7223 */ /* 0x000fe200000100fb */
[C---:B---3--:R-:W-:Y:S02]  /*35f0*/  SHF.L.U32 R245, R247.reuse, 0x10, RZ ;  /* 0x00000010f7f57819 */ /* 0x048fe400000006ff */
[----:B------:R-:W-:-:S03]  /*3600*/  PRMT R247, R247, 0x7632, R247 ;  /* 0x00007632f7f77816 */ /* 0x000fc600000000f7 */
[----:B--2---:R-:W-:Y:S02]  /*3610*/  FFMA.FTZ R125, R54, R245, R125 ;  /* 0x000000f5367d7223 */ /* 0x004fe4000001007d */
[----:B------:R-:W2:Y:S01]  /*3620*/  LDG.E.CONSTANT R245, desc[UR14][R126.64+0x1804] ;  /* 0x0018040e7ef57981 */ /* 0x000ea2000c1e9900 */
[----:B------:R-:W-:-:S03]  /*3630*/  IMAD.U32 R247, R247, 0x10000, RZ ;  /* 0x00010000f7f77824 */ /* 0x000fc600078e00ff */
[----:B------:R-:W3:Y:S01]  /*3640*/  LDL R54, [R1+0x38] ;  /* 0x0000380001367983 */ /* 0x000ee20000100800 */
[----:B------:R-:W-:Y:S01]  /*3650*/  FFMA.FTZ R251, R137, R247, R251 ;  /* 0x000000f789fb7223 */ /* 0x000fe200000100fb */
[----:B------:R-:W-:-:S04]  /*3660*/  IMAD.U32 R247, R250, 0x10000, RZ ;  /* 0x00010000faf77824 */ /* 0x000fc800078e00ff */
[----:B------:R-:W-:Y:S02]  /*3670*/  FFMA.FTZ R125, R51, R247, R125 ;  /* 0x000000f7337d7223 */ /* 0x000fe4000001007d */
[----:B------:R-:W3:Y:S01]  /*3680*/  LDG.E.CONSTANT R247, desc[UR14][R126.64+0x1a04] ;  /* 0x001a040e7ef77981 */ /* 0x000ee2000c1e9900 */
[----:B------:R-:W-:-:S05]  /*3690*/  PRMT R250, R250, 0x7632, R250 ;  /* 0x00007632fafa7816 */ /* 0x000fca00000000fa */
[----:B------:R-:W-:-:S04]  /*36a0*/  IMAD.U32 R250, R250, 0x10000, RZ ;  /* 0x00010000fafa7824 */ /* 0x000fc800078e00ff */
[----:B------:R-:W-:Y:S01]  /*36b0*/  FFMA.FTZ R251, R141, R250, R251 ;  /* 0x000000fa8dfb7223 */ /* 0x000fe200000100fb */
[C---:B------:R-:W-:Y:S02]  /*36c0*/  SHF.L.U32 R250, R246.reuse, 0x10, RZ ;  /* 0x00000010f6fa7819 */ /* 0x040fe400000006ff */
[----:B------:R-:W-:-:S03]  /*36d0*/  PRMT R246, R246, 0x7632, R246 ;  /* 0x00007632f6f67816 */ /* 0x000fc600000000f6 */
[----:B------:R-:W-:Y:S02]  /*36e0*/  FFMA.FTZ R125, R47, R250, R125 ;  /* 0x000000fa2f7d7223 */ /* 0x000fe4000001007d */
[----:B------:R-:W-:Y:S01]  /*36f0*/  IMAD.U32 R246, R246, 0x10000, RZ ;  /* 0x00010000f6f67824 */ /* 0x000fe200078e00ff */
[----:B------:R-:W3:Y:S03]  /*3700*/  LDG.E.CONSTANT R250, desc[UR14][R126.64+0x1c04] ;  /* 0x001c040e7efa7981 */ /* 0x000ee6000c1e9900 */
[----:B------:R-:W-:Y:S01]  /*3710*/  FFMA.FTZ R251, R145, R246, R251 ;  /* 0x000000f691fb7223 */ /* 0x000fe200000100fb */
[C---:B------:R-:W-:Y:S01]  /*3720*/  IMAD.U32 R246, R248.reuse, 0x10000, RZ ;  /* 0x00010000f8f67824 */ /* 0x040fe200078e00ff */
[----:B------:R-:W-:-:S03]  /*3730*/  PRMT R248, R248, 0x7632, R248 ;  /* 0x00007632f8f87816 */ /* 0x000fc600000000f8 */
[----:B------:R-:W-:Y:S02]  /*3740*/  FFMA.FTZ R125, R43, R246, R125 ;  /* 0x000000f62b7d7223 */ /* 0x000fe4000001007d */
[----:B------:R-:W-:Y:S01]  /*3750*/  IMAD.U32 R248, R248, 0x10000, RZ ;  /* 0x00010000f8f87824 */ /* 0x000fe200078e00ff */
[----:B------:R-:W3:Y:S03]  /*3760*/  LDG.E.CONSTANT R246, desc[UR14][R126.64+0x1e04] ;  /* 0x001e040e7ef67981 */ /* 0x000ee6000c1e9900 */
[----:B------:R-:W-:Y:S01]  /*3770*/  FFMA.FTZ R251, R149, R248, R251 ;  /* 0x000000f895fb7223 */ /* 0x000fe200000100fb */
[C---:B------:R-:W-:Y:S02]  /*3780*/  SHF.L.U32 R248, R244.reuse, 0x10, RZ ;  /* 0x00000010f4f87819 */ /* 0x040fe400000006ff */
[----:B------:R-:W-:-:S03]  /*3790*/  PRMT R244, R244, 0x7632, R244 ;  /* 0x00007632f4f47816 */ /* 0x000fc600000000f4 */
[----:B------:R-:W-:Y:S02]  /*37a0*/  FFMA.FTZ R125, R39, R248, R125 ;  /* 0x000000f8277d7223 */ /* 0x000fe4000001007d */
[----:B------:R-:W-:Y:S02]  /*37b0*/  IMAD.U32 R248, R244, 0x10000, RZ ;  /* 0x00010000f4f87824 */ /* 0x000fe400078e00ff */
[----:B------:R-:W3:Y:S02]  /*37c0*/  LDG.E.CONSTANT R244, desc[UR14][R126.64+0x2004] ;  /* 0x0020040e7ef47981 */ /* 0x000ee4000c1e9900 */
[----:B------:R-:W-:Y:S01]  /*37d0*/  FFMA.FTZ R251, R153, R248, R251 ;  /* 0x000000f899fb7223 */ /* 0x000fe200000100fb */
[C---:B----4-:R-:W-:Y:S01]  /*37e0*/  IMAD.U32 R248, R124.reuse, 0x10000, RZ ;  /* 0x000100007cf87824 */ /* 0x050fe200078e00ff */
[----:B------:R-:W-:-:S03]  /*37f0*/  PRMT R124, R124, 0x7632, R124 ;  /* 0x000076327c7c7816 */ /* 0x000fc6000000007c */
[----:B------:R-:W-:Y:S02]  /*3800*/  FFMA.FTZ R125, R35, R248, R125 ;  /* 0x000000f8237d7223 */ /* 0x000fe4000001007d */
[----:B------:R-:W-:Y:S02]  /*3810*/  IMAD.U32 R248, R124, 0x10000, RZ ;  /* 0x000100007cf87824 */ /* 0x000fe400078e00ff */
[----:B------:R-:W4:Y:S02]  /*3820*/  LDG.E.CONSTANT R124, desc[UR14][R126.64+0x2204] ;  /* 0x0022040e7e7c7981 */ /* 0x000f24000c1e9900 */
[----:B------:R-:W-:Y:S01]  /*3830*/  FFMA.FTZ R251, R157, R248, R251 ;  /* 0x000000f89dfb7223 */ /* 0x000fe200000100fb */
[C---:B-----5:R-:W-:Y:S02]  /*3840*/  SHF.L.U32 R248, R243.reuse, 0x10, RZ ;  /* 0x00000010f3f87819 */ /* 0x060fe400000006ff */
[----:B------:R-:W-:-:S03]  /*3850*/  PRMT R243, R243, 0x7632, R243 ;  /* 0x00007632f3f37816 */ /* 0x000fc600000000f3 */
[----:B------:R-:W-:Y:S02]  /*3860*/  FFMA.FTZ R125, R31, R248, R125 ;  /* 0x000000f81f7d7223 */ /* 0x000fe4000001007d */
[----:B------:R-:W5:Y:S01]  /*3870*/  LDG.E.CONSTANT R248, desc[UR14][R126.64+0x2404] ;  /* 0x0024040e7ef87981 */ /* 0x000f62000c1e9900 */
[----:B------:R-:W-:-:S04]  /*3880*/  IMAD.U32 R243, R243, 0x10000, RZ ;  /* 0x00010000f3f37824 */ /* 0x000fc800078e00ff */
[----:B------:R-:W-:Y:S01]  /*3890*/  FFMA.FTZ R251, R161, R243, R251 ;  /* 0x000000f3a1fb7223 */ /* 0x000fe200000100fb */
[C---:B--2---:R-:W-:Y:S01]  /*38a0*/  IMAD.U32 R243, R245.reuse, 0x10000, RZ ;  /* 0x00010000f5f37824 */ /* 0x044fe200078e00ff */
[----:B------:R-:W-:-:S03]  /*38b0*/  PRMT R245, R245, 0x7632, R245 ;  /* 0x00007632f5f57816 */ /* 0x000fc600000000f5 */
[----:B------:R-:W-:Y:S02]  /*38c0*/  FFMA.FTZ R125, R27, R243, R125 ;  /* 0x000000f31b7d7223 */ /* 0x000fe4000001007d */
[----:B------:R-:W2:Y:S01]  /*38d0*/  LDG.E.CONSTANT R243, desc[UR14][R126.64+0x2604] ;  /* 0x0026040e7ef37981 */ /* 0x000ea2000c1e9900 */
[----:B------:R-:W-:-:S04]  /*38e0*/  IMAD.U32 R245, R245, 0x10000, RZ ;  /* 0x00010000f5f57824 */ /* 0x000fc800078e00ff */
[----:B------:R-:W-:Y:S01]  /*38f0*/  FFMA.FTZ R251, R165, R245, R251 ;  /* 0x000000f5a5fb7223 */ /* 0x000fe200000100fb */
[----:B---3--:R-:W-:-:S05]  /*3900*/  SHF.L.U32 R245, R247, 0x10, RZ ;  /* 0x00000010f7f57819 */ /* 0x008fca00000006ff */
[----:B------:R-:W-:Y:S02]  /*3910*/  FFMA.FTZ R125, R23, R245, R125 ;  /* 0x000000f5177d7223 */ /* 0x000fe4000001007d */
[----:B------:R-:W3:Y:S01]  /*3920*/  LDG.E.CONSTANT R245, desc[UR14][R126.64+0x2804] ;  /* 0x0028040e7ef57981 */ /* 0x000ee2000c1e9900 */
[----:B------:R-:W-:-:S05]  /*3930*/  PRMT R247, R247, 0x7632, R247 ;  /* 0x00007632f7f77816 */ /* 0x000fca00000000f7 */
[----:B------:R-:W-:-:S04]  /*3940*/  IMAD.U32 R247, R247, 0x10000, RZ ;  /* 0x00010000f7f77824 */ /* 0x000fc800078e00ff */
        /* <DEDUP_REMOVED lines=16> */
[----:B------:R-:W-:Y:S02]  /*3a50*/  IMAD.U32 R246, R244, 0x10000, RZ ;  /* 0x00010000f4f67824 */ /* 0x000fe400078e00ff */
[----:B------:R-:W3:Y:S02]  /*3a60*/  LDG.E.CONSTANT R244, desc[UR14][R126.64+0x2e04] ;  /* 0x002e040e7ef47981 */ /* 0x000ee4000c1e9900 */
[----:B------:R-:W-:Y:S01]  /*3a70*/  FFMA.FTZ R251, R181, R246, R251 ;  /* 0x000000f6b5fb7223 */ /* 0x000fe200000100fb */
[C---:B----4-:R-:W-:Y:S02]  /*3a80*/  SHF.L.U32 R246, R124.reuse, 0x10, RZ ;  /* 0x000000107cf67819 */ /* 0x050fe400000006ff */
[----:B------:R-:W-:-:S03]  /*3a90*/  PRMT R124, R124, 0x7632, R124 ;  /* 0x000076327c7c7816 */ /* 0x000fc6000000007c */
[----:B------:R-:W-:Y:S02]  /*3aa0*/  FFMA.FTZ R125, R7, R246, R125 ;  /* 0x000000f6077d7223 */ /* 0x000fe4000001007d */
[----:B------:R-:W-:Y:S02]  /*3ab0*/  IMAD.U32 R246, R124, 0x10000, RZ ;  /* 0x000100007cf67824 */ /* 0x000fe400078e00ff */
[----:B------:R-:W4:Y:S02]  /*3ac0*/  LDG.E.CONSTANT R124, desc[UR14][R126.64+0x3004] ;  /* 0x0030040e7e7c7981 */ /* 0x000f24000c1e9900 */
[----:B------:R-:W-:Y:S01]  /*3ad0*/  FFMA.FTZ R251, R185, R246, R251 ;  /* 0x000000f6b9fb7223 */ /* 0x000fe200000100fb */
[C---:B-----5:R-:W-:Y:S01]  /*3ae0*/  PRMT R246, R248.reuse, 0x7632, R246 ;  /* 0x00007632f8f67816 */ /* 0x060fe200000000f6 */
[----:B------:R-:W-:-:S04]  /*3af0*/  IMAD.U32 R248, R248, 0x10000, RZ ;  /* 0x00010000f8f87824 */ /* 0x000fc800078e00ff */
[----:B------:R-:W-:Y:S02]  /*3b00*/  FFMA.FTZ R125, R3, R248, R125 ;  /* 0x000000f8037d7223 */ /* 0x000fe4000001007d */
[----:B------:R-:W5:Y:S01]  /*3b10*/  LDG.E.CONSTANT R248, desc[UR14][R126.64+0x3204] ;  /* 0x0032040e7ef87981 */ /* 0x000f62000c1e9900 */
[----:B------:R-:W-:-:S04]  /*3b20*/  IMAD.U32 R246, R246, 0x10000, RZ ;  /* 0x00010000f6f67824 */ /* 0x000fc800078e00ff */
[----:B------:R-:W-:Y:S01]  /*3b30*/  FFMA.FTZ R251, R189, R246, R251 ;  /* 0x000000f6bdfb7223 */ /* 0x000fe200000100fb */
[C---:B--2---:R-:W-:Y:S02]  /*3b40*/  SHF.L.U32 R246, R243.reuse, 0x10, RZ ;  /* 0x00000010f3f67819 */ /* 0x044fe400000006ff */
[----:B------:R-:W-:-:S03]  /*3b50*/  PRMT R243, R243, 0x7632, R243 ;  /* 0x00007632f3f37816 */ /* 0x000fc600000000f3 */
[----:B------:R-:W-:Y:S02]  /*3b60*/  FFMA.FTZ R125, R56, R246, R125 ;  /* 0x000000f6387d7223 */ /* 0x000fe4000001007d */
[----:B------:R-:W2:Y:S01]  /*3b70*/  LDG.E.CONSTANT R246, desc[UR14][R126.64+0x3404] ;  /* 0x0034040e7ef67981 */ /* 0x000ea2000c1e9900 */
[----:B------:R-:W-:-:S04]  /*3b80*/  IMAD.U32 R243, R243, 0x10000, RZ ;  /* 0x00010000f3f37824 */ /* 0x000fc800078e00ff */
[----:B------:R-:W-:Y:S01]  /*3b90*/  FFMA.FTZ R251, R193, R243, R251 ;  /* 0x000000f3c1fb7223 */ /* 0x000fe200000100fb */
[----:B---3--:R-:W-:-:S04]  /*3ba0*/  IMAD.U32 R243, R245, 0x10000, RZ ;  /* 0x00010000f5f37824 */ /* 0x008fc800078e00ff */
[----:B------:R-:W-:Y:S02]  /*3bb0*/  FFMA.FTZ R125, R84, R243, R125 ;  /* 0x000000f3547d7223 */ /* 0x000fe4000001007d */
[----:B------:R-:W3:Y:S01]  /*3bc0*/  LDG.E.CONSTANT R243, desc[UR14][R126.64+0x3604] ;  /* 0x0036040e7ef37981 */ /* 0x000ee2000c1e9900 */
[----:B------:R-:W-:-:S05]  /*3bd0*/  PRMT R245, R245, 0x7632, R245 ;  /* 0x00007632f5f57816 */ /* 0x000fca00000000f5 */
[----:B------:R-:W-:-:S04]  /*3be0*/  IMAD.U32 R245, R245, 0x10000, RZ ;  /* 0x00010000f5f57824 */ /* 0x000fc800078e00ff */
[----:B------:R-:W-:Y:S01]  /*3bf0*/  FFMA.FTZ R251, R197, R245, R251 ;  /* 0x000000f5c5fb7223 */ /* 0x000fe200000100fb */
[C---:B------:R-:W-:Y:S02]  /*3c00*/  SHF.L.U32 R245, R247.reuse, 0x10, RZ ;  /* 0x00000010f7f57819 */ /* 0x040fe400000006ff */
[----:B------:R-:W-:-:S05]  /*3c10*/  PRMT R247, R247, 0x7632, R247 ;  /* 0x00007632f7f77816 */ /* 0x000fca00000000f7 */
[----:B------:R-:W-:-:S04]  /*3c20*/  IMAD.U32 R247, R247, 0x10000, RZ ;  /* 0x00010000f7f77824 */ /* 0x000fc800078e00ff */
[----:B------:R-:W-:Y:S01]  /*3c30*/  FFMA.FTZ R251, R201, R247, R251 ;  /* 0x000000f7c9fb7223 */ /* 0x000fe200000100fb */
[C---:B------:R-:W-:Y:S01]  /*3c40*/  IMAD.U32 R247, R250.reuse, 0x10000, RZ ;  /* 0x00010000faf77824 */ /* 0x040fe200078e00ff */
[----:B------:R-:W-:-:S05]  /*3c50*/  PRMT R250, R250, 0x7632, R250 ;  /* 0x00007632fafa7816 */ /* 0x000fca00000000fa */
[----:B------:R-:W-:-:S04]  /*3c60*/  IMAD.U32 R250, R250, 0x10000, RZ ;  /* 0x00010000fafa7824 */ /* 0x000fc800078e00ff */
[----:B------:R-:W-:Y:S01]  /*3c70*/  FFMA.FTZ R251, R205, R250, R251 ;  /* 0x000000facdfb7223 */ /* 0x000fe200000100fb */
[C---:B------:R-:W-:Y:S02]  /*3c80*/  SHF.L.U32 R250, R244.reuse, 0x10, RZ ;  /* 0x00000010f4fa7819 */ /* 0x040fe400000006ff */
[----:B------:R-:W-:Y:S01]  /*3c90*/  PRMT R244, R244, 0x7632, R244 ;  /* 0x00007632f4f47816 */ /* 0x000fe200000000f4 */
[----:B------:R-:W-:Y:S02]  /*3ca0*/  FFMA.FTZ R125, R88, R245, R125 ;  /* 0x000000f5587d7223 */ /* 0x000fe4000001007d */
[----:B------:R-:W3:Y:S02]  /*3cb0*/  LDG.E.CONSTANT R245, desc[UR14][R126.64+0x3804] ;  /* 0x0038040e7ef57981 */ /* 0x000ee4000c1e9900 */
[----:B------:R-:W-:Y:S02]  /*3cc0*/  IMAD.U32 R244, R244, 0x10000, RZ ;  /* 0x00010000f4f47824 */ /* 0x000fe400078e00ff */
[----:B------:R-:W-:-:S02]  /*3cd0*/  FFMA.FTZ R125, R92, R247, R125 ;  /* 0x000000f75c7d7223 */ /* 0x000fc4000001007d */
[----:B------:R-:W3:Y:S01]  /*3ce0*/  LDG.E.CONSTANT R247, desc[UR14][R126.64+0x3a04] ;  /* 0x003a040e7ef77981 */ /* 0x000ee2000c1e9900 */
[----:B------:R-:W-:Y:S01]  /*3cf0*/  FFMA.FTZ R251, R209, R244, R251 ;  /* 0x000000f4d1fb7223 */ /* 0x000fe200000100fb */
[----:B------:R-:W-:Y:S02]  /*3d00*/  FFMA.FTZ R125, R96, R250, R125 ;  /* 0x000000fa607d7223 */ /* 0x000fe4000001007d */
[----:B------:R-:W3:Y:S01]  /*3d10*/  LDG.E.CONSTANT R250, desc[UR14][R126.64+0x3c04] ;  /* 0x003c040e7efa7981 */ /* 0x000ee2000c1e9900 */
[----:B----4-:R-:W-:-:S04]  /*3d20*/  IMAD.U32 R244, R124, 0x10000, RZ ;  /* 0x000100007cf47824 */ /* 0x010fc800078e00ff */
[----:B------:R-:W-:Y:S01]  /*3d30*/  FFMA.FTZ R125, R100, R244, R125 ;  /* 0x000000f4647d7223 */ /* 0x000fe2000001007d */
[----:B------:R-:W-:Y:S02]  /*3d40*/  PRMT R244, R124, 0x7632, R244 ;  /* 0x000076327cf47816 */ /* 0x000fe400000000f4 */
[----:B------:R-:W4:Y:S03]  /*3d50*/  LDG.E.CONSTANT R124, desc[UR14][R126.64+0x3e04] ;  /* 0x003e040e7e7c7981 */ /* 0x000f26000c1e9900 */
[----:B------:R-:W-:-:S04]  /*3d60*/  IMAD.U32 R244, R244, 0x10000, RZ ;  /* 0x00010000f4f47824 */ /* 0x000fc800078e00ff */
[----:B------:R-:W-:Y:S01]  /*3d70*/  FFMA.FTZ R251, R213, R244, R251 ;  /* 0x000000f4d5fb7223 */ /* 0x000fe200000100fb */
[----:B-----5:R-:W-:-:S05]  /*3d80*/  PRMT R244, R248, 0x7632, R244 ;  /* 0x00007632f8f47816 */ /* 0x020fca00000000f4 */
[----:B------:R-:W-:Y:S01]  /*3d90*/  IMAD.U32 R244, R244, 0x10000, RZ ;  /* 0x00010000f4f47824 */ /* 0x000fe200078e00ff */
[----:B------:R-:W-:-:S03]  /*3da0*/  SHF.L.U32 R248, R248, 0x10, RZ ;  /* 0x00000010f8f87819 */ /* 0x000fc600000006ff */
[----:B------:R-:W-:Y:S02]  /*3db0*/  FFMA.FTZ R251, R217, R244, R251 ;  /* 0x000000f4d9fb7223 */ /* 0x000fe400000100fb */
[----:B------:R-:W5:Y:S01]  /*3dc0*/  LDG.E.CONSTANT R244, desc[UR14][R126.64+0x208] ;  /* 0x0002080e7ef47981 */ /* 0x000f62000c1e9900 */
        /* <DEDUP_REMOVED lines=18> */
[----:B------:R-:W-:-:S05]  /*3ef0*/  PRMT R247, R247, 0x7632, R247 ;  /* 0x00007632f7f77816 */ /* 0x000fca00000000f7 */
[----:B------:R-:W-:-:S04]  /*3f00*/  IMAD.U32 R247, R247, 0x10000, RZ ;  /* 0x00010000f7f77824 */ /* 0x000fc800078e00ff */
[--C-:B------:R-:W-:Y:S01]  /*3f10*/  FFMA.FTZ R247, R233, R247, R251.reuse ;  /* 0x000000f7e9f77223 */ /* 0x100fe200000100fb */
[C---:B------:R-:W-:Y:S01]  /*3f20*/  PRMT R251, R250.reuse, 0x7632, R251 ;  /* 0x00007632fafb7816 */ /* 0x040fe200000000fb */
[----:B------:R-:W-:Y:S02]  /*3f30*/  FFMA.FTZ R125, R81, R243, R125 ;  /* 0x000000f3517d7223 */ /* 0x000fe4000001007d */
[----:B------:R-:W3:Y:S02]  /*3f40*/  LDG.E.CONSTANT R243, desc[UR14][R126.64+0x608] ;  /* 0x0006080e7ef37981 */ /* 0x000ee4000c1e9900 */
[----:B------:R-:W-:Y:S02]  /*3f50*/  IMAD.U32 R251, R251, 0x10000, RZ ;  /* 0x00010000fbfb7824 */ /* 0x000fe400078e00ff */
[----:B------:R-:W-:Y:S01]  /*3f60*/  FFMA.FTZ R125, R73, R245, R125 ;  /* 0x000000f5497d7223 */ /* 0x000fe2000001007d */
[----:B------:R-:W-:Y:S02]  /*3f70*/  IMAD.U32 R250, R250, 0x10000, RZ ;  /* 0x00010000fafa7824 */ /* 0x000fe400078e00ff */
[----:B------:R-:W-:Y:S01]  /*3f80*/  FADD.FTZ R249, R252, R249 ;  /* 0x000000f9fcf97221 */ /* 0x000fe20000010000 */
[----:B------:R-:W-:Y:S01]  /*3f90*/  FFMA.FTZ R247, R237, R251, R247 ;  /* 0x000000fbedf77223 */ /* 0x000fe200000100f7 */
[----:B------:R-:W3:Y:S01]  /*3fa0*/  LDG.E.CONSTANT R245, desc[UR14][R126.64+0x808] ;  /* 0x0008080e7ef57981 */ /* 0x000ee2000c1e9900 */
[----:B------:R-:W-:-:S03]  /*3fb0*/  FFMA.FTZ R125, R61, R250, R125 ;  /* 0x000000fa3d7d7223 */ /* 0x000fc6000001007d */
[----:B------:R-:W3:Y:S01]  /*3fc0*/  LDG.E.CONSTANT R250, desc[UR14][R126.64+0xa08] ;  /* 0x000a080e7efa7981 */ /* 0x000ee2000c1e9900 */
[----:B----4-:R-:W-:-:S05]  /*3fd0*/  SHF.L.U32 R251, R124, 0x10, RZ ;  /* 0x000000107cfb7819 */ /* 0x010fca00000006ff */
[----:B------:R-:W-:Y:S01]  /*3fe0*/  FFMA.FTZ R251, R77, R251, R125 ;  /* 0x000000fb4dfb7223 */ /* 0x000fe2000001007d */
[----:B-----5:R-:W-:Y:S01]  /*3ff0*/  IMAD.U32 R252, R244, 0x10000, RZ ;  /* 0x00010000f4fc7824 */ /* 0x020fe200078e00ff */
[----:B------:R-:W-:Y:S01]  /*4000*/  PRMT R124, R124, 0x7632, R124 ;  /* 0x000076327c7c7816 */ /* 0x000fe2000000007c */
[----:B------:R-:W4:Y:S02]  /*4010*/  LDG.E.CONSTANT R125, desc[UR14][R126.64+0xc08] ;  /* 0x000c080e7e7d7981 */ /* 0x000f24000c1e9900 */
[----:B------:R-:W-:Y:S02]  /*4020*/  FMUL.FTZ R252, R108, R252 ;  /* 0x000000fc6cfc7220 */ /* 0x000fe40000410000 */
[----:B------:R-:W5:Y:S01]  /*4030*/  LDL R108, [R1+0x28] ;  /* 0x00002800016c7983 */ /* 0x000f620000100800 */
[----:B------:R-:W-:Y:S01]  /*4040*/  FADD.FTZ R249, R251, R249 ;  /* 0x000000f9fbf97221 */ /* 0x000fe20000010000 */
[----:B--2---:R-:W-:Y:S01]  /*4050*/  IMAD.U32 R251, R248, 0x10000, RZ ;  /* 0x00010000f8fb7824 */ /* 0x004fe200078e00ff */
[----:B------:R-:W-:-:S02]  /*4060*/  PRMT R244, R244, 0x7632, R244 ;  /* 0x00007632f4f47816 */ /* 0x000fc400000000f4 */
[----:B------:R-:W-:Y:S01]  /*4070*/  PRMT R248, R248, 0x7632, R248 ;  /* 0x00007632f8f87816 */ /* 0x000fe200000000f8 */
[----:B------:R-:W-:Y:S01]  /*4080*/  FFMA.FTZ R251, R79, R251, R252 ;  /* 0x000000fb4ffb7223 */ /* 0x000fe200000100fc */
[----:B------:R-:W-:Y:S01]  /*4090*/  SHF.L.U32 R252, R244, 0x10, RZ ;  /* 0x00000010f4fc7819 */ /* 0x000fe200000006ff */
[----:B------:R-:W2:Y:S02]  /*40a0*/  LDL R79, [R1+0x18] ;  /* 0x00001800014f7983 */ /* 0x000ea40000100800 */
[----:B------:R-:W-:Y:S02]  /*40b0*/  IMAD.U32 R248, R248, 0x10000, RZ ;  /* 0x00010000f8f87824 */ /* 0x000fe400078e00ff */
[----:B------:R-:W-:Y:S01]  /*40c0*/  FMUL.FTZ R252, R118, R252 ;  /* 0x000000fc76fc7220 */ /* 0x000fe20000410000 */
[----:B------:R-:W-:Y:S01]  /*40d0*/  IMAD.U32 R124, R124, 0x10000, RZ ;  /* 0x000100007c7c7824 */ /* 0x000fe200078e00ff */
[----:B------:R-:W4:Y:S02]  /*40e0*/  LDG.E.CONSTANT R244, desc[UR14][R126.64+0x1008] ;  /* 0x0010080e7ef47981 */ /* 0x000f24000c1e9900 */
[----:B------:R-:W-:Y:S01]  /*40f0*/  FFMA.FTZ R252, R114, R248, R252 ;  /* 0x000000f872fc7223 */ /* 0x000fe200000100fc */
[----:B---3--:R-:W-:-:S04]  /*4100*/  IMAD.U32 R248, R246, 0x10000, RZ ;  /* 0x00010000f6f87824 */ /* 0x008fc800078e00ff */
[----:B------:R-:W-:Y:S02]  /*4110*/  FFMA.FTZ R251, R54, R248, R251 ;  /* 0x000000f836fb7223 */ /* 0x000fe400000100fb */
[----:B------:R-:W3:Y:S01]  /*4120*/  LDL R54, [R1+0x8] ;  /* 0x0000080001367983 */ /* 0x000ee20000100800 */
[----:B------:R-:W-:-:S03]  /*4130*/  FFMA.FTZ R124, R241, R124, R247 ;  /* 0x0000007cf17c7223 */ /* 0x000fc600000100f7 */
[----:B------:R-:W4:Y:S01]  /*4140*/  LDG.E.CONSTANT R247, desc[UR14][R126.64+0xe08] ;  /* 0x000e080e7ef77981 */ /* 0x000f22000c1e9900 */
[----:B------:R-:W-:-:S03]  /*4150*/  PRMT R246, R246, 0x7632, R246 ;  /* 0x00007632f6f67816 */ /* 0x000fc600000000f6 */
[----:B------:R-:W4:Y:S02]  /*4160*/  LDG.E.CONSTANT R248, desc[UR14][R126.64+0x1208] ;  /* 0x0012080e7ef87981 */ /* 0x000f24000c1e9900 */
        /* <DEDUP_REMOVED lines=9> */
[--C-:B------:R-:W-:Y:S01]  /*4200*/  FFMA.FTZ R245, R134, R245, R252.reuse ;  /* 0x000000f586f57223 */ /* 0x100fe200000100fc */
[C---:B------:R-:W-:Y:S02]  /*4210*/  PRMT R252, R250.reuse, 0x7632, R252 ;  /* 0x00007632fafc7816 */ /* 0x040fe400000000fc */
[----:B------:R-:W-:-:S03]  /*4220*/  SHF.L.U32 R250, R250, 0x10, RZ ;  /* 0x00000010fafa7819 */ /* 0x000fc600000006ff */
[----:B------:R-:W-:-:S04]  /*4230*/  IMAD.U32 R252, R252, 0x10000, RZ ;  /* 0x00010000fcfc7824 */ /* 0x000fc800078e00ff */
[----:B------:R-:W-:Y:S02]  /*4240*/  FFMA.FTZ R252, R138, R252, R245 ;  /* 0x000000fc8afc7223 */ /* 0x000fe400000100f5 */
[----:B------:R-:W4:Y:S01]  /*4250*/  LDG.E.CONSTANT R245, desc[UR14][R126.64+0x1808] ;  /* 0x0018080e7ef57981 */ /* 0x000f22000c1e9900 */
[----:B-----5:R-:W-:-:S03]  /*4260*/  FFMA.FTZ R251, R108, R246, R251 ;  /* 0x000000f66cfb7223 */ /* 0x020fc600000100fb */
[----:B------:R-:W5:Y:S04]  /*4270*/  LDG.E.CONSTANT R246, desc[UR14][R126.64+0x1408] ;  /* 0x0014080e7ef67981 */ /* 0x000f68000c1e9900 */
[----:B------:R-:W5:Y:S01]  /*4280*/  LDL R108, [R1+0x44] ;  /* 0x00004400016c7983 */ /* 0x000f620000100800 */
[----:B--2---:R-:W-:-:S03]  /*4290*/  FFMA.FTZ R251, R79, R243, R251 ;  /* 0x000000f34ffb7223 */ /* 0x004fc600000100fb */
[----:B------:R-:W2:Y:S04]  /*42a0*/  LDG.E.CONSTANT R243, desc[UR14][R126.64+0x1608] ;  /* 0x0016080e7ef37981 */ /* 0x000ea8000c1e9900 */
[----:B------:R-:W2:Y:S01]  /*42b0*/  LDL R79, [R1+0x54] ;  /* 0x00005400014f7983 */ /* 0x000ea20000100800 */
[--C-:B---3--:R-:W-:Y:S01]  /*42c0*/  FFMA.FTZ R250, R54, R250, R251.reuse ;  /* 0x000000fa36fa7223 */ /* 0x108fe200000100fb */
[C---:B----4-:R-:W-:Y:S01]  /*42d0*/  PRMT R251, R125.reuse, 0x7632, R251 ;  /* 0x000076327dfb7816 */ /* 0x050fe200000000fb */
[----:B------:R-:W-:Y:S01]  /*42e0*/  IMAD.U32 R125, R125, 0x10000, RZ ;  /* 0x000100007d7d7824 */ /* 0x000fe200078e00ff */
[----:B------:R-:W3:Y:S03]  /*42f0*/  LDL R54, [R1+0x34] ;  /* 0x0000340001367983 */ /* 0x000ee60000100800 */
[----:B------:R-:W-:-:S02]  /*4300*/  IMAD.U32 R251, R251, 0x10000, RZ ;  /* 0x00010000fbfb7824 */ /* 0x000fc400078e00ff */
[----:B------:R-:W-:Y:S02]  /*4310*/  FFMA.FTZ R125, R50, R125, R250 ;  /* 0x0000007d327d7223 */ /* 0x000fe400000100fa */
[----:B------:R-:W4:Y:S01]  /*4320*/  LDG.E.CONSTANT R250, desc[UR14][R126.64+0x1a08] ;  /* 0x001a080e7efa7981 */ /* 0x000f22000c1e9900 */
[--C-:B------:R-:W-:Y:S01]  /*4330*/  FFMA.FTZ R251, R142, R251, R252.reuse ;  /* 0x000000fb8efb7223 */ /* 0x100fe200000100fc */
[C---:B------:R-:W-:Y:S02]  /*4340*/  PRMT R252, R247.reuse, 0x7632, R252 ;  /* 0x00007632f7fc7816 */ /* 0x040fe400000000fc */
[----:B------:R-:W-:-:S03]  /*4350*/  SHF.L.U32 R247, R247, 0x10, RZ ;  /* 0x00000010f7f77819 */ /* 0x000fc600000006ff */
[----:B------:R-:W-:Y:S02]  /*4360*/  IMAD.U32 R252, R252, 0x10000, RZ ;  /* 0x00010000fcfc7824 */ /* 0x000fe400078e00ff */
[----:B------:R-:W-:Y:S02]  /*4370*/  FFMA.FTZ R125, R46, R247, R125 ;  /* 0x000000f72e7d7223 */ /* 0x000fe4000001007d */
[----:B------:R-:W3:Y:S01]  /*4380*/  LDG.E.CONSTANT R247, desc[UR14][R126.64+0x1c08] ;  /* 0x001c080e7ef77981 */ /* 0x000ee2000c1e9900 */
[----:B------:R-:W-:Y:S01]  /*4390*/  FFMA.FTZ R251, R146, R252, R251 ;  /* 0x000000fc92fb7223 */ /* 0x000fe200000100fb */
[----:B------:R-:W-:-:S04]  /*43a0*/  IMAD.U32 R252, R244, 0x10000, RZ ;  /* 0x00010000f4fc7824 */ /* 0x000fc800078e00ff */
[----:B------:R-:W-:Y:S01]  /*43b0*/  FFMA.FTZ R125, R42, R252, R125 ;  /* 0x000000fc2a7d7223 */ /* 0x000fe2000001007d */
[----:B------:R-:W-:Y:S02]  /*43c0*/  PRMT R252, R244, 0x7632, R252 ;  /* 0x00007632f4fc7816 */ /* 0x000fe400000000fc */
[----:B------:R-:W3:Y:S03]  /*43d0*/  LDG.E.CONSTANT R244, desc[UR14][R126.64+0x1e08] ;  /* 0x001e080e7ef47981 */ /* 0x000ee6000c1e9900 */
[----:B------:R-:W-:-:S04]  /*43e0*/  IMAD.U32 R252, R252, 0x10000, RZ ;  /* 0x00010000fcfc7824 */ /* 0x000fc800078e00ff */
[----:B------:R-:W-:Y:S01]  /*43f0*/  FFMA.FTZ R251, R150, R252, R251 ;  /* 0x000000fc96fb7223 */ /* 0x000fe200000100fb */
[C---:B------:R-:W-:Y:S02]  /*4400*/  SHF.L.U32 R252, R248.reuse, 0x10, RZ ;  /* 0x00000010f8fc7819 */ /* 0x040fe400000006ff */
[----:B------:R-:W-:-:S03]  /*4410*/  PRMT R248, R248, 0x7632, R248 ;  /* 0x00007632f8f87816 */ /* 0x000fc600000000f8 */
[----:B------:R-:W-:Y:S02]  /*4420*/  FFMA.FTZ R252, R38, R252, R125 ;  /* 0x000000fc26fc7223 */ /* 0x000fe4000001007d */
[----:B------:R-:W3:Y:S01]  /*4430*/  LDG.E.CONSTANT R125, desc[UR14][R126.64+0x2008] ;  /* 0x0020080e7e7d7981 */ /* 0x000ee2000c1e9900 */
        /* <DEDUP_REMOVED lines=8> */
[C---:B--2---:R-:W-:Y:S02]  /*44c0*/  SHF.L.U32 R246, R243.reuse, 0x10, RZ ;  /* 0x00000010f3f67819 */ /* 0x044fe400000006ff */
[----:B------:R-:W-:-:S05]  /*44d0*/  PRMT R243, R243, 0x7632, R243 ;  /* 0x00007632f3f37816 */ /* 0x000fca00000000f3 */
[----:B------:R-:W-:Y:S02]  /*44e0*/  IMAD.U32 R243, R243, 0x10000, RZ ;  /* 0x00010000f3f37824 */ /* 0x000fe400078e00ff */
[----:B------:R-:W-:Y:S02]  /*44f0*/  FFMA.FTZ R252, R30, R246, R252 ;  /* 0x000000f61efc7223 */ /* 0x000fe400000100fc */
[----:B------:R-:W2:Y:S01]  /*4500*/  LDG.E.CONSTANT R246, desc[UR14][R126.64+0x2408] ;  /* 0x0024080e7ef67981 */ /* 0x000ea2000c1e9900 */
[----:B------:R-:W-:Y:S01]  /*4510*/  FFMA.FTZ R251, R162, R243, R251 ;  /* 0x000000f3a2fb7223 */ /* 0x000fe200000100fb */
[C---:B------:R-:W-:Y:S01]  /*4520*/  PRMT R243, R245.reuse, 0x7632, R243 ;  /* 0x00007632f5f37816 */ /* 0x040fe200000000f3 */
[----:B------:R-:W-:-:S04]  /*4530*/  IMAD.U32 R245, R245, 0x10000, RZ ;  /* 0x00010000f5f57824 */ /* 0x000fc800078e00ff */
[----:B------:R-:W-:Y:S02]  /*4540*/  IMAD.U32 R243, R243, 0x10000, RZ ;  /* 0x00010000f3f37824 */ /* 0x000fe400078e00ff */
[--C-:B------:R-:W-:Y:S01]  /*4550*/  FFMA.FTZ R245, R26, R245, R252.reuse ;  /* 0x000000f51af57223 */ /* 0x100fe200000100fc */
[----:B----4-:R-:W-:Y:S01]  /*4560*/  PRMT R252, R250, 0x7632, R252 ;  /* 0x00007632fafc7816 */ /* 0x010fe200000000fc */
[----:B------:R-:W-:Y:S02]  /*4570*/  FFMA.FTZ R243, R166, R243, R251 ;  /* 0x000000f3a6f37223 */ /* 0x000fe400000100fb */
[----:B------:R-:W4:Y:S01]  /*4580*/  LDG.E.CONSTANT R251, desc[UR14][R126.64+0x2608] ;  /* 0x0026080e7efb7981 */ /* 0x000f22000c1e9900 */
[----:B------:R-:W-:Y:S01]  /*4590*/  SHF.L.U32 R250, R250, 0x10, RZ ;  /* 0x00000010fafa7819 */ /* 0x000fe200000006ff */
[----:B------:R-:W-:-:S04]  /*45a0*/  IMAD.U32 R252, R252, 0x10000, RZ ;  /* 0x00010000fcfc7824 */ /* 0x000fc800078e00ff */
[----:B------:R-:W-:Y:S01]  /*45b0*/  FFMA.FTZ R245, R22, R250, R245 ;  /* 0x000000fa16f57223 */ /* 0x000fe200000100f5 */
[----:B------:R-:W-:Y:S01]  /*45c0*/  FFMA.FTZ R243, R170, R252, R243 ;  /* 0x000000fcaaf37223 */ /* 0x000fe200000100f3 */
[----:B------:R-:W4:Y:S01]  /*45d0*/  LDG.E.CONSTANT R250, desc[UR14][R126.64+0x2808] ;  /* 0x0028080e7efa7981 */ /* 0x000f22000c1e9900 */
[C---:B---3--:R-:W-:Y:S01]  /*45e0*/  PRMT R252, R247.reuse, 0x7632, R252 ;  /* 0x00007632f7fc7816 */ /* 0x048fe200000000fc */
[----:B------:R-:W-:-:S04]  /*45f0*/  IMAD.U32 R247, R247, 0x10000, RZ ;  /* 0x00010000f7f77824 */ /* 0x000fc800078e00ff */
[----:B------:R-:W-:Y:S02]  /*4600*/  IMAD.U32 R252, R252, 0x10000, RZ ;  /* 0x00010000fcfc7824 */ /* 0x000fe400078e00ff */
[----:B------:R-:W-:Y:S02]  /*4610*/  FFMA.FTZ R245, R18, R247, R245 ;  /* 0x000000f712f57223 */ /* 0x000fe400000100f5 */
[----:B------:R-:W3:Y:S01]  /*4620*/  LDG.E.CONSTANT R247, desc[UR14][R126.64+0x2a08] ;  /* 0x002a080e7ef77981 */ /* 0x000ee2000c1e9900 */
[----:B------:R-:W-:Y:S01]  /*4630*/  FFMA.FTZ R243, R174, R252, R243 ;  /* 0x000000fcaef37223 */ /* 0x000fe200000100f3 */
[----:B------:R-:W-:-:S05]  /*4640*/  PRMT R252, R244, 0x7632, R252 ;  /* 0x00007632f4fc7816 */ /* 0x000fca00000000fc */
[----:B------:R-:W-:-:S04]  /*4650*/  IMAD.U32 R252, R252, 0x10000, RZ ;  /* 0x00010000fcfc7824 */ /* 0x000fc800078e00ff */
[----:B------:R-:W-:Y:S02]  /*4660*/  FFMA.FTZ R252, R178, R252, R243 ;  /* 0x000000fcb2fc7223 */ /* 0x000fe400000100f3 */
[----:B------:R-:W3:Y:S01]  /*4670*/  LDG.E.CONSTANT R243, desc[UR14][R126.64+0x2c08] ;  /* 0x002c080e7ef37981 */ /* 0x000ee2000c1e9900 */
[----:B------:R-:W-:-:S05]  /*4680*/  SHF.L.U32 R244, R244, 0x10, RZ ;  /* 0x00000010f4f47819 */ /* 0x000fca00000006ff */
[----:B------:R-:W-:Y:S01]  /*4690*/  FFMA.FTZ R244, R14, R244, R245 ;  /* 0x000000f40ef47223 */ /* 0x000fe200000100f5 */
[C---:B------:R-:W-:Y:S01]  /*46a0*/  IMAD.U32 R245, R125.reuse, 0x10000, RZ ;  /* 0x000100007df57824 */ /* 0x040fe200078e00ff */
[----:B------:R-:W-:-:S03]  /*46b0*/  PRMT R125, R125, 0x7632, R125 ;  /* 0x000076327d7d7816 */ /* 0x000fc6000000007d */
[----:B------:R-:W-:Y:S02]  /*46c0*/  FFMA.FTZ R245, R10, R245, R244 ;  /* 0x000000f50af57223 */ /* 0x000fe400000100f4 */
[----:B------:R-:W3:Y:S01]  /*46d0*/  LDG.E.CONSTANT R244, desc[UR14][R126.64+0x2e08] ;  /* 0x002e080e7ef47981 */ /* 0x000ee2000c1e9900 */
        /* <DEDUP_REMOVED lines=9> */
[----:B------:R-:W-:-:S05]  /*4770*/  PRMT R246, R246, 0x7632, R246 ;  /* 0x00007632f6f67816 */ /* 0x000fca00000000f6 */
[----:B------:R-:W-:Y:S02]  /*4780*/  IMAD.U32 R246, R246, 0x10000, RZ ;  /* 0x00010000f6f67824 */ /* 0x000fe400078e00ff */
[----:B------:R-:W-:Y:S02]  /*4790*/  FFMA.FTZ R248, R2, R248, R245 ;  /* 0x000000f802f87223 */ /* 0x000fe400000100f5 */
[----:B------:R-:W2:Y:S01]  /*47a0*/  LDG.E.CONSTANT R245, desc[UR14][R126.64+0x3208] ;  /* 0x0032080e7ef57981 */ /* 0x000ea2000c1e9900 */
[----:B------:R-:W-:Y:S01]  /*47b0*/  FFMA.FTZ R252, R190, R246, R252 ;  /* 0x000000f6befc7223 */ /* 0x000fe200000100fc */
[C---:B----4-:R-:W-:Y:S02]  /*47c0*/  PRMT R246, R251.reuse, 0x7632, R246 ;  /* 0x00007632fbf67816 */ /* 0x050fe400000000f6 */
[----:B------:R-:W-:-:S03]  /*47d0*/  SHF.L.U32 R251, R251, 0x10, RZ ;  /* 0x00000010fbfb7819 */ /* 0x000fc600000006ff */
[----:B------:R-:W-:Y:S02]  /*47e0*/  IMAD.U32 R246, R246, 0x10000, RZ ;  /* 0x00010000f6f67824 */ /* 0x000fe400078e00ff */
[----:B------:R-:W-:Y:S01]  /*47f0*/  FFMA.FTZ R248, R58, R251, R248 ;  /* 0x000000fb3af87223 */ /* 0x000fe200000100f8 */
[----:B------:R-:W-:Y:S01]  /*4800*/  PRMT R251, R250, 0x7632, R251 ;  /* 0x00007632fafb7816 */ /* 0x000fe200000000fb */
[----:B------:R-:W-:Y:S01]  /*4810*/  FFMA.FTZ R252, R194, R246, R252 ;  /* 0x000000f6c2fc7223 */ /* 0x000fe200000100fc */
[----:B------:R-:W-:Y:S01]  /*4820*/  IMAD.U32 R250, R250, 0x10000, RZ ;  /* 0x00010000fafa7824 */ /* 0x000fe200078e00ff */
[----:B------:R-:W4:Y:S02]  /*4830*/  LDG.E.CONSTANT R246, desc[UR14][R126.64+0x3408] ;  /* 0x0034080e7ef67981 */ /* 0x000f24000c1e9900 */
[----:B------:R-:W-:Y:S02]  /*4840*/  IMAD.U32 R251, R251, 0x10000, RZ ;  /* 0x00010000fbfb7824 */ /* 0x000fe400078e00ff */
[----:B------:R-:W-:-:S02]  /*4850*/  FFMA.FTZ R248, R85, R250, R248 ;  /* 0x000000fa55f87223 */ /* 0x000fc400000100f8 */
[----:B------:R-:W4:Y:S01]  /*4860*/  LDG.E.CONSTANT R250, desc[UR14][R126.64+0x3608] ;  /* 0x0036080e7efa7981 */ /* 0x000f22000c1e9900 */
[--C-:B------:R-:W-:Y:S01]  /*4870*/  FFMA.FTZ R251, R198, R251, R252.reuse ;  /* 0x000000fbc6fb7223 */ /* 0x100fe200000100fc */
        /* <DEDUP_REMOVED lines=8> */
[----:B------:R-:W-:Y:S02]  /*4900*/  FFMA.FTZ R243, R93, R243, R247 ;  /* 0x000000f35df37223 */ /* 0x000fe400000100f7 */
[----:B------:R-:W3:Y:S01]  /*4910*/  LDG.E.CONSTANT R247, desc[UR14][R126.64+0x20c] ;  /* 0x00020c0e7ef77981 */ /* 0x000ee2000c1e9900 */
        /* <DEDUP_REMOVED lines=8> */
[----:B-----5:R-:W-:-:S04]  /*49a0*/  IMAD.U32 R244, R125, 0x10000, RZ ;  /* 0x000100007df47824 */ /* 0x020fc800078e00ff */
[----:B------:R-:W-:Y:S02]  /*49b0*/  FFMA.FTZ R252, R101, R244, R252 ;  /* 0x000000f465fc7223 */ /* 0x000fe400000100fc */
[----:B------:R-:W5:Y:S01]  /*49c0*/  LDG.E.CONSTANT R244, desc[UR14][R126.64+0x40c] ;  /* 0x00040c0e7ef47981 */ /* 0x000f62000c1e9900 */
[----:B------:R-:W-:-:S05]  /*49d0*/  PRMT R125, R125, 0x7632, R125 ;  /* 0x000076327d7d7816 */ /* 0x000fca000000007d */
        /* <DEDUP_REMOVED lines=8> */
[C---:B----4-:R-:W-:Y:S01]  /*4a60*/  PRMT R245, R246.reuse, 0x7632, R245 ;  /* 0x00007632f6f57816 */ /* 0x050fe200000000f5 */
[----:B------:R-:W-:-:S04]  /*4a70*/  IMAD.U32 R246, R246, 0x10000, RZ ;  /* 0x00010000f6f67824 */ /* 0x000fc800078e00ff */
[--C-:B------:R-:W-:Y:S01]  /*4a80*/  FFMA.FTZ R246, R66, R246, R252.reuse ;  /* 0x000000f642f67223 */ /* 0x100fe200000100fc */
[----:B------:R-:W-:Y:S01]  /*4a90*/  PRMT R252, R250, 0x7632, R252 ;  /* 0x00007632fafc7816 */ /* 0x000fe200000000fc */
[----:B------:R-:W-:-:S04]  /*4aa0*/  IMAD.U32 R245, R245, 0x10000, RZ ;  /* 0x00010000f5f57824 */ /* 0x000fc800078e00ff */
[----:B------:R-:W-:Y:S01]  /*4ab0*/  FFMA.FTZ R251, R222, R245, R251 ;  /* 0x000000f5defb7223 */ /* 0x000fe200000100fb */
[----:B------:R-:W-:Y:S02]  /*4ac0*/  IMAD.U32 R252, R252, 0x10000, RZ ;  /* 0x00010000fcfc7824 */ /* 0x000fe400078e00ff */
[----:B------:R-:W-:Y:S01]  /*4ad0*/  FADD.FTZ R124, R124, R249 ;  /* 0x000000f97c7c7221 */ /* 0x000fe20000010000 */
[----:B------:R-:W4:Y:S01]  /*4ae0*/  LDG.E.CONSTANT R245, desc[UR14][R126.64+0x80c] ;  /* 0x00080c0e7ef57981 */ /* 0x000f22000c1e9900 */
[----:B------:R-:W-:Y:S01]  /*4af0*/  FFMA.FTZ R251, R226, R252, R251 ;  /* 0x000000fce2fb7223 */ /* 0x000fe200000100fb */
[----:B---3--:R-:W-:-:S05]  /*4b00*/  PRMT R252, R248, 0x7632, R252 ;  /* 0x00007632f8fc7816 */ /* 0x008fca00000000fc */
[----:B------:R-:W-:-:S04]  /*4b10*/  IMAD.U32 R252, R252, 0x10000, RZ ;  /* 0x00010000fcfc7824 */ /* 0x000fc800078e00ff */
[----:B------:R-:W-:Y:S01]  /*4b20*/  FFMA.FTZ R251, R230, R252, R251 ;  /* 0x000000fce6fb7223 */ /* 0x000fe200000100fb */
[----:B------:R-:W-:-:S05]  /*4b30*/  SHF.L.U32 R252, R247, 0x10, RZ ;  /* 0x00000010f7fc7819 */ /* 0x000fca00000006ff */
[----:B------:R-:W-:Y:S02]  /*4b40*/  FMUL.FTZ R252, R108, R252 ;  /* 0x000000fc6cfc7220 */ /* 0x000fe40000410000 */
[----:B------:R-:W3:Y:S01]  /*4b50*/  LDL R108, [R1+0x24] ;  /* 0x00002400016c7983 */ /* 0x000ee20000100800 */
[----:B------:R-:W-:Y:S01]  /*4b60*/  PRMT R247, R247, 0x7632, R247 ;  /* 0x00007632f7f77816 */ /* 0x000fe200000000f7 */
[C---:B------:R-:W-:Y:S01]  /*4b70*/  IMAD.U32 R249, R243.reuse, 0x10000, RZ ;  /* 0x00010000f3f97824 */ /* 0x040fe200078e00ff */
[----:B------:R-:W-:-:S03]  /*4b80*/  PRMT R243, R243, 0x7632, R243 ;  /* 0x00007632f3f37816 */ /* 0x000fc600000000f3 */
[----:B------:R-:W-:Y:S01]  /*4b90*/  FFMA.FTZ R249, R79, R249, R252 ;  /* 0x000000f94ff97223 */ /* 0x000fe200000100fc */
[----:B------:R-:W-:Y:S01]  /*4ba0*/  IMAD.U32 R252, R247, 0x10000, RZ ;  /* 0x00010000f7fc7824 */ /* 0x000fe200078e00ff */
[----:B------:R-:W-:Y:S01]  /*4bb0*/  SHF.L.U32 R250, R250, 0x10, RZ ;  /* 0x00000010fafa7819 */ /* 0x000fe200000006ff */
[----:B------:R-:W-:Y:S01]  /*4bc0*/  IMAD.U32 R243, R243, 0x10000, RZ ;  /* 0x00010000f3f37824 */ /* 0x000fe200078e00ff */
[----:B------:R-:W4:Y:S01]  /*4bd0*/  LDL R79, [R1+0x14] ;  /* 0x00001400014f7983 */ /* 0x000f220000100800 */
[----:B------:R-:W-:Y:S02]  /*4be0*/  FMUL.FTZ R252, R119, R252 ;  /* 0x000000fc77fc7220 */ /* 0x000fe40000410000 */
[----:B------:R-:W-:Y:S01]  /*4bf0*/  FFMA.FTZ R246, R70, R250, R246 ;  /* 0x000000fa46f67223 */ /* 0x000fe200000100f6 */
[----:B------:R-:W-:Y:S01]  /*4c00*/  IMAD.U32 R248, R248, 0x10000, RZ ;  /* 0x00010000f8f87824 */ /* 0x000fe200078e00ff */
[----:B------:R-:W4:Y:S01]  /*4c10*/  LDG.E.CONSTANT R250, desc[UR14][R126.64+0xa0c] ;  /* 0x000a0c0e7efa7981 */ /* 0x000f22000c1e9900 */
[----:B------:R-:W-:-:S02]  /*4c20*/  FFMA.FTZ R252, R115, R243, R252 ;  /* 0x000000f373fc7223 */ /* 0x000fc400000100fc */
[----:B------:R-:W-:Y:S01]  /*4c30*/  FFMA.FTZ R246, R82, R248, R246 ;  /* 0x000000f852f67223 */ /* 0x000fe200000100f6 */
[----:B------:R-:W4:Y:S04]  /*4c40*/  LDG.E.CONSTANT R247, desc[UR14][R126.64+0xe0c] ;  /* 0x000e0c0e7ef77981 */ /* 0x000f28000c1e9900 */
[----:B------:R-:W4:Y:S01]  /*4c50*/  LDG.E.CONSTANT R248, desc[UR14][R126.64+0xc0c] ;  /* 0x000c0c0e7ef87981 */ /* 0x000f22000c1e9900 */
[----:B-----5:R-:W-:-:S05]  /*4c60*/  SHF.L.U32 R243, R244, 0x10, RZ ;  /* 0x00000010f4f37819 */ /* 0x020fca00000006ff */
[----:B------:R-:W-:Y:S02]  /*4c70*/  FFMA.FTZ R249, R54, R243, R249 ;  /* 0x000000f336f97223 */ /* 0x000fe400000100f9 */
[----:B------:R-:W5:Y:S04]  /*4c80*/  LDL R54, [R1+0x4] ;  /* 0x0000040001367983 */ /* 0x000f680000100800 */
[----:B------:R-:W5:Y:S01]  /*4c90*/  LDG.E.CONSTANT R243, desc[UR14][R126.64+0x100c] ;  /* 0x00100c0e7ef37981 */ /* 0x000f62000c1e9900 */
[----:B------:R-:W-:-:S05]  /*4ca0*/  PRMT R244, R244, 0x7632, R244 ;  /* 0x00007632f4f47816 */ /* 0x000fca00000000f4 */
[----:B------:R-:W-:-:S04]  /*4cb0*/  IMAD.U32 R244, R244, 0x10000, RZ ;  /* 0x00010000f4f47824 */ /* 0x000fc800078e00ff */
[----:B------:R-:W-:Y:S01]  /*4cc0*/  FFMA.FTZ R252, R123, R244, R252 ;  /* 0x000000f47bfc7223 */ /* 0x000fe200000100fc */
[----:B--2---:R-:W-:-:S04]  /*4cd0*/  IMAD.U32 R244, R125, 0x10000, RZ ;  /* 0x000100007df47824 */ /* 0x004fc800078e00ff */
[----:B---3--:R-:W-:Y:S02]  /*4ce0*/  FFMA.FTZ R249, R108, R244, R249 ;  /* 0x000000f46cf97223 */ /* 0x008fe400000100f9 */
[----:B------:R-:W2:Y:S01]  /*4cf0*/  LDG.E.CONSTANT R244, desc[UR14][R126.64+0x120c] ;  /* 0x00120c0e7ef47981 */ /* 0x000ea2000c1e9900 */
[----:B------:R-:W-:-:S03]  /*4d00*/  PRMT R125, R125, 0x7632, R125 ;  /* 0x000076327d7d7816 */ /* 0x000fc6000000007d */
[----:B------:R-:W3:Y:S02]  /*4d10*/  LDL.LU R108, [R1+0x6c] ;  /* 0x00006c00016c7983 */ /* 0x000ee40000300800 */
[----:B------:R-:W-:-:S04]  /*4d20*/  IMAD.U32 R125, R125, 0x10000, RZ ;  /* 0x000100007d7d7824 */ /* 0x000fc800078e00ff */
[--C-:B------:R-:W-:Y:S01]  /*4d30*/  FFMA.FTZ R125, R131, R125, R252.reuse ;  /* 0x0000007d837d7223 */ /* 0x100fe200000100fc */
[C---:B----4-:R-:W-:Y:S02]  /*4d40*/  PRMT R252, R245.reuse, 0x7632, R252 ;  /* 0x00007632f5fc7816 */ /* 0x050fe400000000fc */
[----:B------:R-:W-:-:S03]  /*4d50*/  SHF.L.U32 R245, R245, 0x10, RZ ;  /* 0x00000010f5f57819 */ /* 0x000fc600000006ff */
[----:B------:R-:W-:Y:S02]  /*4d60*/  IMAD.U32 R252, R252, 0x10000, RZ ;  /* 0x00010000fcfc7824 */ /* 0x000fe400078e00ff */
[--C-:B------:R-:W-:Y:S01]  /*4d70*/  FFMA.FTZ R245, R79, R245, R249.reuse ;  /* 0x000000f54ff57223 */ /* 0x100fe200000100f9 */
[C---:B------:R-:W-:Y:S01]  /*4d80*/  PRMT R249, R250.reuse, 0x7632, R249 ;  /* 0x00007632faf97816 */ /* 0x040fe200000000f9 */
[----:B------:R-:W-:Y:S01]  /*4d90*/  FFMA.FTZ R252, R135, R252, R125 ;  /* 0x000000fc87fc7223 */ /* 0x000fe2000001007d */
[----:B------:R-:W4:Y:S01]  /*4da0*/  LDL.LU R79, [R1+0x68] ;  /* 0x00006800014f7983 */ /* 0x000f220000300800 */
[----:B------:R-:W-:-:S03]  /*4db0*/  IMAD.U32 R250, R250, 0x10000, RZ ;  /* 0x00010000fafa7824 */ /* 0x000fc600078e00ff */
[----:B------:R-:W3:Y:S01]  /*4dc0*/  LDG.E.CONSTANT R125, desc[UR14][R126.64+0x140c] ;  /* 0x00140c0e7e7d7981 */ /* 0x000ee2000c1e9900 */
[----:B------:R-:W-:-:S04]  /*4dd0*/  IMAD.U32 R249, R249, 0x10000, RZ ;  /* 0x00010000f9f97824 */ /* 0x000fc800078e00ff */
[----:B------:R-:W-:Y:S02]  /*4de0*/  FFMA.FTZ R252, R139, R249, R252 ;  /* 0x000000f98bfc7223 */ /* 0x000fe400000100fc */
[----:B------:R-:W4:Y:S01]  /*4df0*/  LDG.E.CONSTANT R249, desc[UR14][R126.64+0x160c] ;  /* 0x00160c0e7ef97981 */ /* 0x000f22000c1e9900 */
[----:B-----5:R-:W-:Y:S01]  /*4e00*/  FFMA.FTZ R245, R54, R250, R245 ;  /* 0x000000fa36f57223 */ /* 0x020fe200000100f5 */
[C---:B------:R-:W-:Y:S02]  /*4e10*/  SHF.L.U32 R250, R248.reuse, 0x10, RZ ;  /* 0x00000010f8fa7819 */ /* 0x040fe400000006ff */
[----:B------:R-:W5:Y:S03]  /*4e20*/  LDL.LU R54, [R1+0x64] ;  /* 0x0000640001367983 */ /* 0x000f660000300800 */
[----:B------:R-:W-:Y:S01]  /*4e30*/  FFMA.FTZ R245, R49, R250, R245 ;  /* 0x000000fa31f57223 */ /* 0x000fe200000100f5 */
[----:B------:R-:W-:-:S02]  /*4e40*/  PRMT R250, R248, 0x7632, R250 ;  /* 0x00007632f8fa7816 */ /* 0x000fc400000000fa */
[----:B------:R-:W5:Y:S03]  /*4e50*/  LDG.E.CONSTANT R248, desc[UR14][R126.64+0x180c] ;  /* 0x00180c0e7ef87981 */ /* 0x000f66000c1e9900 */
[----:B------:R-:W-:-:S04]  /*4e60*/  IMAD.U32 R250, R250, 0x10000, RZ ;  /* 0x00010000fafa7824 */ /* 0x000fc800078e00ff */
[----:B------:R-:W-:Y:S01]  /*4e70*/  FFMA.FTZ R252, R143, R250, R252 ;  /* 0x000000fa8ffc7223 */ /* 0x000fe200000100fc */
[----:B------:R-:W-:-:S04]  /*4e80*/  IMAD.U32 R250, R247, 0x10000, RZ ;  /* 0x00010000f7fa7824 */ /* 0x000fc800078e00ff */
[----:B------:R-:W-:Y:S01]  /*4e90*/  FFMA.FTZ R245, R45, R250, R245 ;  /* 0x000000fa2df57223 */ /* 0x000fe200000100f5 */
[----:B------:R-:W-:Y:S02]  /*4ea0*/  PRMT R250, R247, 0x7632, R250 ;  /* 0x00007632f7fa7816 */ /* 0x000fe400000000fa */
[----:B------:R-:W5:Y:S03]  /*4eb0*/  LDG.E.CONSTANT R247, desc[UR14][R126.64+0x1a0c] ;  /* 0x001a0c0e7ef77981 */ /* 0x000f66000c1e9900 */
[----:B------:R-:W-:-:S04]  /*4ec0*/  IMAD.U32 R250, R250, 0x10000, RZ ;  /* 0x00010000fafa7824 */ /* 0x000fc800078e00ff */
[----:B------:R-:W-:Y:S01]  /*4ed0*/  FFMA.FTZ R252, R147, R250, R252 ;  /* 0x000000fa93fc7223 */ /* 0x000fe200000100fc */
[----:B------:R-:W-:-:S05]  /*4ee0*/  SHF.L.U32 R250, R243, 0x10, RZ ;  /* 0x00000010f3fa7819 */ /* 0x000fca00000006ff */
[----:B------:R-:W-:Y:S01]  /*4ef0*/  FFMA.FTZ R245, R41, R250, R245 ;  /* 0x000000fa29f57223 */ /* 0x000fe200000100f5 */
[----:B------:R-:W-:Y:S02]  /*4f00*/  PRMT R250, R243, 0x7632, R250 ;  /* 0x00007632f3fa7816 */ /* 0x000fe400000000fa */
[----:B------:R-:W5:Y:S03]  /*4f10*/  LDG.E.CONSTANT R243, desc[UR14][R126.64+0x1c0c] ;  /* 0x001c0c0e7ef37981 */ /* 0x000f66000c1e9900 */
[----:B------:R-:W-:-:S04]  /*4f20*/  IMAD.U32 R250, R250, 0x10000, RZ ;  /* 0x00010000fafa7824 */ /* 0x000fc800078e00ff */
[----:B------:R-:W-:Y:S01]  /*4f30*/  FFMA.FTZ R252, R151, R250, R252 ;  /* 0x000000fa97fc7223 */ /* 0x000fe200000100fc */
[----:B--2---:R-:W-:-:S04]  /*4f40*/  IMAD.U32 R250, R244, 0x10000, RZ ;  /* 0x00010000f4fa7824 */ /* 0x004fc800078e00ff */
[----:B------:R-:W-:Y:S02]  /*4f50*/  FFMA.FTZ R250, R37, R250, R245 ;  /* 0x000000fa25fa7223 */ /* 0x000fe400000100f5 */
[----:B------:R-:W2:Y:S01]  /*4f60*/  LDG.E.CONSTANT R245, desc[UR14][R126.64+0x1e0c] ;  /* 0x001e0c0e7ef57981 */ /* 0x000ea2000c1e9900 */
[----:B------:R-:W-:-:S05]  /*4f70*/  PRMT R244, R244, 0x7632, R244 ;  /* 0x00007632f4f47816 */ /* 0x000fca00000000f4 */
[----:B------:R-:W-:-:S04]  /*4f80*/  IMAD.U32 R244, R244, 0x10000, RZ ;  /* 0x00010000f4f47824 */ /* 0x000fc800078e00ff */
[----:B------:R-:W-:Y:S01]  /*4f90*/  FFMA.FTZ R252, R155, R244, R252 ;  /* 0x000000f49bfc7223 */ /* 0x000fe200000100fc */
[C---:B---3--:R-:W-:Y:S02]  /*4fa0*/  PRMT R244, R125.reuse, 0x7632, R244 ;  /* 0x000076327df47816 */ /* 0x048fe400000000f4 */
[----:B------:R-:W-:-:S03]  /*4fb0*/  SHF.L.U32 R125, R125, 0x10, RZ ;  /* 0x000000107d7d7819 */ /* 0x000fc600000006ff */
[----:B------:R-:W-:-:S04]  /*4fc0*/  IMAD.U32 R244, R244, 0x10000, RZ ;  /* 0x00010000f4f47824 */ /* 0x000fc800078e00ff */
[--C-:B------:R-:W-:Y:S01]  /*4fd0*/  FFMA.FTZ R244, R159, R244, R252.reuse ;  /* 0x000000f49ff47223 */ /* 0x100fe200000100fc */
[----:B----4-:R-:W-:Y:S01]  /*4fe0*/  PRMT R252, R249, 0x7632, R252 ;  /* 0x00007632f9fc7816 */ /* 0x010fe200000000fc */
[----:B------:R-:W-:Y:S02]  /*4ff0*/  FFMA.FTZ R125, R33, R125, R250 ;  /* 0x0000007d217d7223 */ /* 0x000fe400000100fa */
[----:B------:R-:W3:Y:S02]  /*5000*/  LDG.E.CONSTANT R250, desc[UR14][R126.64+0x200c] ;  /* 0x00200c0e7efa7981 */ /* 0x000ee4000c1e9900 */
[----:B------:R-:W-:Y:S02]  /*5010*/  IMAD.U32 R252, R252, 0x10000, RZ ;  /* 0x00010000fcfc7824 */ /* 0x000fe400078e00ff */
[----:B------:R-:W-:Y:S02]  /*5020*/  IMAD.U32 R249, R249, 0x10000, RZ ;  /* 0x00010000f9f97824 */ /* 0x000fe400078e00ff */
[----:B------:R-:W-:-:S02]  /*5030*/  FFMA.FTZ R244, R163, R252, R244 ;  /* 0x000000fca3f47223 */ /* 0x000fc400000100f4 */
[----:B------:R-:W-:Y:S02]  /*5040*/  FFMA.FTZ R125, R29, R249, R125 ;  /* 0x000000f91d7d7223 */ /* 0x000fe4000001007d */
[----:B------:R-:W4:Y:S01]  /*5050*/  LDG.E.CONSTANT R249, desc[UR14][R126.64+0x220c] ;  /* 0x00220c0e7ef97981 */ /* 0x000f22000c1e9900 */
[C---:B-----5:R-:W-:Y:S02]  /*5060*/  PRMT R252, R248.reuse, 0x7632, R252 ;  /* 0x00007632f8fc7816 */ /* 0x060fe400000000fc */
[----:B------:R-:W-:-:S03]  /*5070*/  SHF.L.U32 R248, R248, 0x10, RZ ;  /* 0x00000010f8f87819 */ /* 0x000fc600000006ff */
[----:B------:R-:W-:Y:S02]  /*5080*/  IMAD.U32 R252, R252, 0x10000, RZ ;  /* 0x00010000fcfc7824 */ /* 0x000fe400078e00ff */
[----:B------:R-:W-:Y:S02]  /*5090*/  FFMA.FTZ R125, R25, R248, R125 ;  /* 0x000000f8197d7223 */ /* 0x000fe4000001007d */
[----:B------:R-:W-:Y:S02]  /*50a0*/  FFMA.FTZ R252, R167, R252, R244 ;  /* 0x000000fca7fc7223 */ /* 0x000fe400000100f4 */
[----:B------:R-:W5:Y:S01]  /*50b0*/  LDG.E.CONSTANT R244, desc[UR14][R126.64+0x240c] ;  /* 0x00240c0e7ef47981 */ /* 0x000f62000c1e9900 */
        /* <DEDUP_REMOVED lines=20> */
[----:B------:R-:W-:Y:S02]  /*5200*/  IMAD.U32 R245, R245, 0x10000, RZ ;  /* 0x00010000f5f57824 */ /* 0x000fe400078e00ff */
[----:B------:R-:W-:Y:S02]  /*5210*/  FFMA.FTZ R248, R9, R250, R248 ;  /* 0x000000fa09f87223 */ /* 0x000fe400000100f8 */
[--C-:B------:R-:W-:Y:S01]  /*5220*/  FFMA.FTZ R245, R183, R245, R252.reuse ;  /* 0x000000f5b7f57223 */ /* 0x100fe200000100fc */
[----:B------:R-:W3:Y:S01]  /*5230*/  LDG.E.CONSTANT R250, desc[UR14][R126.64+0x2c0c] ;  /* 0x002c0c0e7efa7981 */ /* 0x000ee2000c1e9900 */
[C---:B----4-:R-:W-:Y:S01]  /*5240*/  PRMT R252, R249.reuse, 0x7632, R252 ;  /* 0x00007632f9fc7816 */ /* 0x050fe200000000fc */
[----:B------:R-:W-:-:S04]  /*5250*/  IMAD.U32 R249, R249, 0x10000, RZ ;  /* 0x00010000f9f97824 */ /* 0x000fc800078e00ff */
[----:B------:R-:W-:Y:S02]  /*5260*/  IMAD.U32 R252, R252, 0x10000, RZ ;  /* 0x00010000fcfc7824 */ /* 0x000fe400078e00ff */
[----:B------:R-:W-:Y:S02]  /*5270*/  FFMA.FTZ R248, R5, R249, R248 ;  /* 0x000000f905f87223 */ /* 0x000fe400000100f8 */
[----:B------:R-:W-:Y:S02]  /*5280*/  FFMA.FTZ R252, R187, R252, R245 ;  /* 0x000000fcbbfc7223 */ /* 0x000fe400000100f5 */
[----:B------:R-:W4:Y:S01]  /*5290*/  LDG.E.CONSTANT R245, desc[UR14][R126.64+0x3a08] ;  /* 0x003a080e7ef57981 */ /* 0x000f22000c1e9900 */
[C---:B-----5:R-:W-:Y:S02]  /*52a0*/  SHF.L.U32 R249, R244.reuse, 0x10, RZ ;  /* 0x00000010f4f97819 */ /* 0x060fe400000006ff */
[----:B------:R-:W-:-:S03]  /*52b0*/  PRMT R244, R244, 0x7632, R244 ;  /* 0x00007632f4f47816 */ /* 0x000fc600000000f4 */
[----:B------:R-:W-:Y:S02]  /*52c0*/  FFMA.FTZ R248, R0, R249, R248 ;  /* 0x000000f900f87223 */ /* 0x000fe400000100f8 */
[----:B------:R-:W-:Y:S02]  /*52d0*/  IMAD.U32 R249, R244, 0x10000, RZ ;  /* 0x00010000f4f97824 */ /* 0x000fe400078e00ff */
[----:B------:R-:W5:Y:S02]  /*52e0*/  LDG.E.CONSTANT R244, desc[UR14][R126.64+0x2e0c] ;  /* 0x002e0c0e7ef47981 */ /* 0x000f64000c1e9900 */
[----:B------:R-:W-:Y:S01]  /*52f0*/  FFMA.FTZ R252, R191, R249, R252 ;  /* 0x000000f9bffc7223 */ /* 0x000fe200000100fc */
[C---:B------:R-:W-:Y:S01]  /*5300*/  PRMT R249, R247.reuse, 0x7632, R249 ;  /* 0x00007632f7f97816 */ /* 0x040fe200000000f9 */
[----:B------:R-:W-:-:S04]  /*5310*/  IMAD.U32 R247, R247, 0x10000, RZ ;  /* 0x00010000f7f77824 */ /* 0x000fc800078e00ff */
[----:B------:R-:W-:Y:S02]  /*5320*/  IMAD.U32 R249, R249, 0x10000, RZ ;  /* 0x00010000f9f97824 */ /* 0x000fe400078e00ff */
[----:B------:R-:W-:Y:S02]  /*5330*/  FFMA.FTZ R247, R59, R247, R248 ;  /* 0x000000f73bf77223 */ /* 0x000fe400000100f8 */
[----:B------:R-:W5:Y:S01]  /*5340*/  LDG.E.CONSTANT R248, desc[UR14][R126.64+0x300c] ;  /* 0x00300c0e7ef87981 */ /* 0x000f62000c1e9900 */
        /* <DEDUP_REMOVED lines=16> */
[--C-:B------:R-:W-:Y:S02]  /*5450*/  FFMA.FTZ R250, R94, R250, R252.reuse ;  /* 0x000000fa5efa7223 */ /* 0x100fe400000100fc */
[----:B------:R-:W-:Y:S01]  /*5460*/  FFMA.FTZ R125, R207, R125, R249 ;  /* 0x0000007dcf7d7223 */ /* 0x000fe200000100f9 */
[C---:B----4-:R-:W-:Y:S01]  /*5470*/  IMAD.U32 R249, R245.reuse, 0x10000, RZ ;  /* 0x00010000f5f97824 */ /* 0x050fe200078e00ff */
[----:B------:R-:W-:-:S03]  /*5480*/  PRMT R252, R245, 0x7632, R252 ;  /* 0x00007632f5fc7816 */ /* 0x000fc600000000fc */
[----:B------:R-:W-:Y:S01]  /*5490*/  FFMA.FTZ R246, R74, R249, R246 ;  /* 0x000000f94af67223 */ /* 0x000fe200000100f6 */
[----:B------:R-:W-:-:S05]  /*54a0*/  SHF.L.U32 R252, R252, 0x10, RZ ;  /* 0x00000010fcfc7819 */ /* 0x000fca00000006ff */
[----:B------:R-:W-:Y:S01]  /*54b0*/  FFMA.FTZ R251, R234, R252, R251 ;  /* 0x000000fceafb7223 */ /* 0x000fe200000100fb */
[C---:B-----5:R-:W-:Y:S01]  /*54c0*/  PRMT R245, R244.reuse, 0x7632, R245 ;  /* 0x00007632f4f57816 */ /* 0x060fe200000000f5 */
[----:B------:R-:W-:Y:S02]  /*54d0*/  IMAD.U32 R249, R244, 0x10000, RZ ;  /* 0x00010000f4f97824 */ /* 0x000fe400078e00ff */
[----:B------:R-:W3:Y:S02]  /*54e0*/  LDG.E.CONSTANT R244, desc[UR14][R126.64+0x3c08] ;  /* 0x003c080e7ef47981 */ /* 0x000ee4000c1e9900 */
[----:B------:R-:W-:-:S04]  /*54f0*/  IMAD.U32 R245, R245, 0x10000, RZ ;  /* 0x00010000f5f57824 */ /* 0x000fc800078e00ff */
[----:B------:R-:W-:Y:S02]  /*5500*/  FFMA.FTZ R245, R211, R245, R125 ;  /* 0x000000f5d3f57223 */ /* 0x000fe4000001007d */
[----:B------:R-:W4:Y:S01]  /*5510*/  LDG.E.CONSTANT R125, desc[UR14][R126.64+0x360c] ;  /* 0x00360c0e7e7d7981 */ /* 0x000f22000c1e9900 */
[--C-:B------:R-:W-:Y:S01]  /*5520*/  FFMA.FTZ R249, R98, R249, R250.reuse ;  /* 0x000000f962f97223 */ /* 0x100fe200000100fa */
[C---:B------:R-:W-:Y:S01]  /*5530*/  PRMT R250, R248.reuse, 0x7632, R250 ;  /* 0x00007632f8fa7816 */ /* 0x040fe200000000fa */
[----:B------:R-:W-:Y:S02]  /*5540*/  IMAD.U32 R252, R248, 0x10000, RZ ;  /* 0x00010000f8fc7824 */ /* 0x000fe400078e00ff */
[----:B------:R-:W5:Y:S02]  /*5550*/  LDG.E.CONSTANT R248, desc[UR14][R126.64+0x3e08] ;  /* 0x003e080e7ef87981 */ /* 0x000f64000c1e9900 */
[----:B------:R-:W-:Y:S01]  /*5560*/  FFMA.FTZ R249, R102, R252, R249 ;  /* 0x000000fc66f97223 */ /* 0x000fe200000100f9 */
[----:B------:R-:W-:-:S04]  /*5570*/  IMAD.U32 R250, R250, 0x10000, RZ ;  /* 0x00010000fafa7824 */ /* 0x000fc800078e00ff */
[----:B------:R-:W-:Y:S02]  /*5580*/  FFMA.FTZ R245, R215, R250, R245 ;  /* 0x000000fad7f57223 */ /* 0x000fe400000100f5 */
[----:B------:R-:W5:Y:S01]  /*5590*/  LDG.E.CONSTANT R250, desc[UR14][R126.64+0x380c] ;  /* 0x00380c0e7efa7981 */ /* 0x000f62000c1e9900 */
[C---:B------:R-:W-:Y:S02]  /*55a0*/  PRMT R252, R243.reuse, 0x7632, R252 ;  /* 0x00007632f3fc7816 */ /* 0x040fe400000000fc */
[----:B------:R-:W-:-:S03]  /*55b0*/  SHF.L.U32 R243, R243, 0x10, RZ ;  /* 0x00000010f3f37819 */ /* 0x000fc600000006ff */
[----:B------:R-:W-:-:S04]  /*55c0*/  IMAD.U32 R252, R252, 0x10000, RZ ;  /* 0x00010000fcfc7824 */ /* 0x000fc800078e00ff */
[----:B------:R-:W-:Y:S02]  /*55d0*/  FFMA.FTZ R252, R219, R252, R245 ;  /* 0x000000fcdbfc7223 */ /* 0x000fe400000100f5 */
[----:B------:R-:W5:Y:S01]  /*55e0*/  LDG.E.CONSTANT R245, desc[UR14][R126.64+0x3a0c] ;  /* 0x003a0c0e7ef57981 */ /* 0x000f62000c1e9900 */
[----:B------:R-:W-:Y:S01]  /*55f0*/  FFMA.FTZ R243, R106, R243, R249 ;  /* 0x000000f36af37223 */ /* 0x000fe200000100f9 */
[----:B--2---:R-:W-:-:S04]  /*5600*/  IMAD.U32 R249, R247, 0x10000, RZ ;  /* 0x00010000f7f97824 */ /* 0x004fc800078e00ff */
[----:B------:R-:W-:Y:S02]  /*5610*/  FFMA.FTZ R243, R67, R249, R243 ;  /* 0x000000f943f37223 */ /* 0x000fe400000100f3 */
[----:B------:R-:W2:Y:S04]  /*5620*/  LDG.E.CONSTANT R249, desc[UR14][R126.64+0x3c0c] ;  /* 0x003c0c0e7ef97981 */ /* 0x000ea8000c1e9900 */
[----:B------:R3:W2:Y:S01]  /*5630*/  LDG.E.CONSTANT R126, desc[UR14][R126.64+0x3e0c] ;  /* 0x003e0c0e7e7e7981 */ /* 0x0006a2000c1e9900 */
[----:B------:R-:W-:-:S05]  /*5640*/  PRMT R247, R247, 0x7632, R247 ;  /* 0x00007632f7f77816 */ /* 0x000fca00000000f7 */
[----:B------:R-:W-:-:S04]  /*5650*/  IMAD.U32 R247, R247, 0x10000, RZ ;  /* 0x00010000f7f77824 */ /* 0x000fc800078e00ff */
[----:B------:R-:W-:Y:S01]  /*5660*/  FFMA.FTZ R252, R223, R247, R252 ;  /* 0x000000f7dffc7223 */ /* 0x000fe200000100fc */
[----:B------:R-:W-:Y:S02]  /*5670*/  FSETP.NEU.FTZ.AND P0, PT, RZ, UR4, PT ;  /* 0x00000004ff007c0b */ /* 0x000fe4000bf1d000 */
[----:B------:R-:W-:Y:S02]  /*5680*/  IADD3 R54, PT, PT, R54, 0x4, RZ ;  /* 0x0000000436367810 */ /* 0x000fe40007ffe0ff */
[----:B------:R-:W-:-:S05]  /*5690*/  IADD3 R53, P1, PT, R53, 0x10, RZ ;  /* 0x0000001035357810 */ /* 0x000fca0007f3e0ff */
[----:B------:R-:W-:Y:S01]  /*56a0*/  IMAD.X R52, RZ, RZ, R52, P1 ;  /* 0x000000ffff347224 */ /* 0x000fe200008e0634 */
[----:B---3--:R-:W-:-:S05]  /*56b0*/  SHF.L.U32 R127, R244, 0x10, RZ ;  /* 0x00000010f47f7819 */ /* 0x008fca00000006ff */
[----:B------:R-:W-:Y:S01]  /*56c0*/  FFMA.FTZ R246, R62, R127, R246 ;  /* 0x0000007f3ef67223 */ /* 0x000fe200000100f6 */
[----:B------:R-:W-:Y:S02]  /*56d0*/  PRMT R127, R244, 0x7632, R127 ;  /* 0x00007632f47f7816 */ /* 0x000fe4000000007f */
[C---:B----4-:R-:W-:Y:S01]  /*56e0*/  PRMT R244, R125.reuse, 0x7632, R244 ;  /* 0x000076327df47816 */ /* 0x050fe200000000f4 */
[----:B------:R-:W-:-:S04]  /*56f0*/  IMAD.U32 R125, R125, 0x10000, RZ ;  /* 0x000100007d7d7824 */ /* 0x000fc800078e00ff */
[----:B------:R-:W-:Y:S01]  /*5700*/  FFMA.FTZ R125, R71, R125, R243 ;  /* 0x0000007d477d7223 */ /* 0x000fe200000100f3 */
[----:B-----5:R-:W-:Y:S01]  /*5710*/  SHF.L.U32 R243, R248, 0x10, RZ ;  /* 0x00000010f8f37819 */ /* 0x020fe200000006ff */
[----:B------:R-:W-:-:S04]  /*5720*/  IMAD.U32 R127, R127, 0x10000, RZ ;  /* 0x000100007f7f7824 */ /* 0x000fc800078e00ff */
[----:B------:R-:W-:Y:S01]  /*5730*/  FFMA.FTZ R246, R78, R243, R246 ;  /* 0x000000f34ef67223 */ /* 0x000fe200000100f6 */
[----:B------:R-:W-:Y:S01]  /*5740*/  PRMT R243, R248, 0x7632, R243 ;  /* 0x00007632f8f37816 */ /* 0x000fe200000000f3 */
[----:B------:R-:W-:Y:S01]  /*5750*/  FFMA.FTZ R127, R238, R127, R251 ;  /* 0x0000007fee7f7223 */ /* 0x000fe200000100fb */
[----:B------:R-:W-:Y:S01]  /*5760*/  PRMT R247, R250, 0x7632, R247 ;  /* 0x00007632faf77816 */ /* 0x000fe200000000f7 */
[----:B------:R-:W-:Y:S02]  /*5770*/  IMAD.U32 R244, R244, 0x10000, RZ ;  /* 0x00010000f4f47824 */ /* 0x000fe400078e00ff */
[----:B------:R-:W-:Y:S02]  /*5780*/  IMAD.U32 R243, R243, 0x10000, RZ ;  /* 0x00010000f3f37824 */ /* 0x000fe400078e00ff */
[----:B------:R-:W-:Y:S02]  /*5790*/  FFMA.FTZ R244, R227, R244, R252 ;  /* 0x000000f4e3f47223 */ /* 0x000fe400000100fc */
[----:B------:R-:W-:Y:S01]  /*57a0*/  FFMA.FTZ R127, R242, R243, R127 ;  /* 0x000000f3f27f7223 */ /* 0x000fe2000001007f */
[----:B------:R-:W-:-:S02]  /*57b0*/  IMAD.U32 R247, R247, 0x10000, RZ ;  /* 0x00010000f7f77824 */ /* 0x000fc400078e00ff */
[----:B------:R-:W-:Y:S01]  /*57c0*/  IMAD.U32 R250, R250, 0x10000, RZ ;  /* 0x00010000fafa7824 */ /* 0x000fe200078e00ff */
[----:B------:R-:W-:Y:S01]  /*57d0*/  PRMT R243, R245, 0x7632, R243 ;  /* 0x00007632f5f37816 */ /* 0x000fe200000000f3 */
[----:B------:R-:W-:Y:S01]  /*57e0*/  FFMA.FTZ R244, R231, R247, R244 ;  /* 0x000000f7e7f47223 */ /* 0x000fe200000100f4 */
[----:B------:R-:W-:Y:S01]  /*57f0*/  SHF.L.U32 R245, R245, 0x10, RZ ;  /* 0x00000010f5f57819 */ /* 0x000fe200000006ff */
[----:B------:R-:W-:Y:S02]  /*5800*/  FFMA.FTZ R125, R83, R250, R125 ;  /* 0x000000fa537d7223 */ /* 0x000fe4000001007d */
[----:B------:R-:W-:Y:S02]  /*5810*/  IMAD.U32 R243, R243, 0x10000, RZ ;  /* 0x00010000f3f37824 */ /* 0x000fe400078e00ff */
[----:B------:R-:W-:Y:S01]  /*5820*/  FADD.FTZ R124, R246, R124 ;  /* 0x0000007cf67c7221 */ /* 0x000fe20000010000 */
[----:B------:R-:W-:Y:S01]  /*5830*/  FFMA.FTZ R125, R75, R245, R125 ;  /* 0x000000f54b7d7223 */ /* 0x000fe2000001007d */
[----:B------:R-:W-:-:S02]  /*5840*/  FFMA.FTZ R243, R235, R243, R244 ;  /* 0x000000f3ebf37223 */ /* 0x000fc400000100f4 */
[----:B------:R-:W-:Y:S01]  /*5850*/  FADD.FTZ R124, R127, R124 ;  /* 0x0000007c7f7c7221 */ /* 0x000fe20000010000 */
[C---:B--2---:R-:W-:Y:S01]  /*5860*/  PRMT R244, R249.reuse, 0x7632, R244 ;  /* 0x00007632f9f47816 */ /* 0x044fe200000000f4 */
[----:B------:R-:W-:-:S04]  /*5870*/  IMAD.U32 R249, R249, 0x10000, RZ ;  /* 0x00010000f9f97824 */ /* 0x000fc800078e00ff */
[----:B------:R-:W-:Y:S01]  /*5880*/  FFMA.FTZ R125, R63, R249, R125 ;  /* 0x000000f93f7d7223 */ /* 0x000fe2000001007d */
[----:B------:R-:W-:-:S05]  /*5890*/  SHF.L.U32 R127, R126, 0x10, RZ ;  /* 0x000000107e7f7819 */ /* 0x000fca00000006ff */
[----:B------:R-:W-:Y:S01]  /*58a0*/  FFMA.FTZ R125, R109, R127, R125 ;  /* 0x0000007f6d7d7223 */ /* 0x000fe2000001007d */
[----:B------:R-:W-:Y:S01]  /*58b0*/  PRMT R127, R126, 0x7632, R127 ;  /* 0x000076327e7f7816 */ /* 0x000fe2000000007f */
[----:B------:R-:W-:Y:S02]  /*58c0*/  VIADD R126, R107, 0x1 ;  /* 0x000000016b7e7836 */ /* 0x000fe40000000000 */
[----:B------:R-:W-:-:S03]  /*58d0*/  IMAD.U32 R244, R244, 0x10000, RZ ;  /* 0x00010000f4f47824 */ /* 0x000fc600078e00ff */
[----:B------:R-:W-:Y:S01]  /*58e0*/  I2FP.F32.S32 R126, R126 ;  /* 0x0000007e007e7245 */ /* 0x000fe20000201400 */
[----:B------:R-:W-:Y:S01]  /*58f0*/  FADD.FTZ R124, R125, R124 ;  /* 0x0000007c7d7c7221 */ /* 0x000fe20000010000 */
[----:B------:R-:W-:Y:S02]  /*5900*/  VIADD R125, R110, 0xffffffff ;  /* 0xffffffff6e7d7836 */ /* 0x000fe40000000000 */
[----:B------:R-:W-:Y:S01]  /*5910*/  FFMA.FTZ R243, R239, R244, R243 ;  /* 0x000000f4eff37223 */ /* 0x000fe200000100f3 */
[----:B------:R-:W-:Y:S01]  /*5920*/  FMUL.FTZ R126, R126, UR4 ;  /* 0x000000047e7e7c20 */ /* 0x000fe20008410000 */
[----:B------:R-:W-:-:S04]  /*5930*/  IMAD.U32 R127, R127, 0x10000, RZ ;  /* 0x000100007f7f7824 */ /* 0x000fc800078e00ff */
[----:B------:R-:W-:Y:S01]  /*5940*/  FSEL R126, R126, RZ, P0 ;  /* 0x000000ff7e7e7208 */ /* 0x000fe20000000000 */
[----:B------:R-:W-:Y:S01]  /*5950*/  FFMA.FTZ R127, R111, R127, R243 ;  /* 0x0000007f6f7f7223 */ /* 0x000fe200000100f3 */
[----:B------:R-:W-:-:S03]  /*5960*/  ISETP.GE.U32.AND P0, PT, R125, UR18, PT ;  /* 0x000000127d007c0c */ /* 0x000fc6000bf06070 */
[----:B------:R-:W-:-:S04]  /*5970*/  FADD.FTZ R124, R127, R124 ;  /* 0x0000007c7f7c7221 */ /* 0x000fc80000010000 */
[----:B------:R-:W-:-:S05]  /*5980*/  FFMA.FTZ R124, R124, UR24, R126 ;  /* 0x000000187c7c7c23 */ /* 0x000fca000801007e */
[C---:B------:R-:W-:Y:S02]  /*5990*/  FSEL R125, R124.reuse, RZ, !P0 ;  /* 0x000000ff7c7d7208 */ /* 0x040fe40004000000 */
[----:B------:R-:W-:Y:S02]  /*59a0*/  @!P0 FMNMX.FTZ R79, R124, R79, !PT ;  /* 0x0000004f7c4f8209 */ /* 0x000fe40007810000 */
[----:B------:R-:W-:Y:S01]  /*59b0*/  ISETP.GE.U32.AND P0, PT, R54, UR8, PT ;  /* 0x0000000836007c0c */ /* 0x000fe2000bf06070 */
[----:B------:R0:W-:Y:S01]  /*59c0*/  STS [R108], R125 ;  /* 0x0000007d6c007388 */ /* 0x0001e20000000800 */
[----:B------:R-:W-:Y:S02]  /*59d0*/  VIADD R107, R107, 0x80 ;  /* 0x000000806b6b7836 */ /* 0x000fe40000000000 */
[----:B------:R-:W-:Y:S01]  /*59e0*/  VIADD R110, R110, 0x80 ;  /* 0x000000806e6e7836 */ /* 0x000fe20000000000 */
[----:B0-----:R-:W-:-:S08]  /*59f0*/  IADD3 R108, PT, PT, R108, 0x200, RZ ;  /* 0x000002006c6c7810 */ /* 0x001fd00007ffe0ff */
[----:B------:R-:W-:Y:S05]  /*5a00*/  @!P0 BRA `(.L_x_17234) ;  /* 0xffffffc800e08947 */ /* 0x000fea000383ffff */
.L_x_17233:
[----:B------:R-:W-:Y:S05]  /*5a10*/  BSYNC.RECONVERGENT B0 ;  /* 0x0000000000007941 */ /* 0x000fea0003800200 */
.L_x_17232:
[----:B------:R-:W1:Y:S01]  /*5a20*/  SHFL.BFLY PT, R0, R79, 0x10, 0x1f ;  /* 0x0e001f004f007f89 */ /* 0x000e6200000e0000 */
[----:B------:R-:W-:Y:S01]  /*5a30*/  USHF.L.U32 UR4, UR16, 0x9, URZ ;  /* 0x0000000910047899 */ /* 0x000fe200080006ff */
[----:B------:R-:W-:Y:S01]  /*5a40*/  BSSY.RECONVERGENT B0, `(.L_x_17235) ;  /* 0x0000108000007945 */ /* 0x000fe20003800200 */
[----:B------:R-:W-:Y:S01]  /*5a50*/  UIMAD UR5, UR16, -0x10, UR8 ;  /* 0xfffffff0100578a4 */ /* 0x000fe2000f8e0208 */
[----:B------:R-:W2:Y:S03]  /*5a60*/  S2R R50, SR_CgaCtaId ;  /* 0x0000000000327919 */ /* 0x000ea60000008800 */
[----:B------:R-:W-:-:S04]  /*5a70*/  ULEA UR4, UR5, UR4, 0x5 ;  /* 0x0000000405047291 */ /* 0x000fc8000f8e28ff */
[----:B------:R-:W-:-:S04]  /*5a80*/  UISETP.LT.AND UP0, UPT, UR18, UR4, UPT ;  /* 0x000000041200728c */ /* 0x000fc8000bf01270 */
[----:B------:R-:W-:-:S04]  /*5a90*/  USEL UR4, UR18, UR4, UP0 ;  /* 0x0000000412047287 */ /* 0x000fc80008000000 */
[----:B------:R-:W-:Y:S01]  /*5aa0*/  UIMAD UR5, UR16, -0x200, UR4 ;  /* 0xfffffe00100578a4 */ /* 0x000fe2000f8e0204 */
[----:B-1----:R-:W-:-:S05]  /*5ab0*/  FMNMX.FTZ R3, R0, R79, !PT ;  /* 0x0000004f00037209 */ /* 0x002fca0007810000 */
[----:B------:R-:W1:Y:S02]  /*5ac0*/  SHFL.BFLY PT, R0, R3, 0x8, 0x1f ;  /* 0x0d001f0003007f89 */ /* 0x000e6400000e0000 */
[----:B-1----:R-:W-:Y:S02]  /*5ad0*/  FMNMX.FTZ R4, R3, R0, !PT ;  /* 0x0000000003047209 */ /* 0x002fe40007810000 */
[----:B------:R-:W1:Y:S03]  /*5ae0*/  S2R R0, SR_TID.X ;  /* 0x0000000000007919 */ /* 0x000e660000002100 */
[----:B------:R-:W3:Y:S02]  /*5af0*/  SHFL.BFLY PT, R5, R4, 0x4, 0x1f ;  /* 0x0c801f0004057f89 */ /* 0x000ee400000e0000 */
[----:B---3--:R-:W-:Y:S02]  /*5b00*/  FMNMX.FTZ R5, R4, R5, !PT ;  /* 0x0000000504057209 */ /* 0x008fe40007810000 */
[----:B-1----:R-:W-:-:S03]  /*5b10*/  LOP3.LUT P0, R16, R0, 0x1f, RZ, 0xc0, !PT ;  /* 0x0000001f00107812 */ /* 0x002fc6000780c0ff */
[----:B0-----:R-:W0:Y:S01]  /*5b20*/  SHFL.BFLY PT, R2, R5, 0x2, 0x1f ;  /* 0x0c401f0005027f89 */ /* 0x001e2200000e0000 */
[----:B------:R-:W-:Y:S02]  /*5b30*/  SHF.R.U32.HI R17, RZ, 0x5, R0 ;  /* 0x00000005ff117819 */ /* 0x000fe40000011600 */
[----:B------:R-:W-:Y:S02]  /*5b40*/  ISETP.GT.U32.AND P1, PT, R16, 0x3, PT ;  /* 0x000000031000780c */ /* 0x000fe40003f24070 */
[----:B------:R-:W-:Y:S02]  /*5b50*/  ISETP.GE.AND P2, PT, R0, UR5, PT ;  /* 0x0000000500007c0c */ /* 0x000fe4000bf46270 */
[----:B0-----:R-:W-:Y:S02]  /*5b60*/  FMNMX.FTZ R6, R5, R2, !PT ;  /* 0x0000000205067209 */ /* 0x001fe40007810000 */
[----:B------:R-:W-:-:S03]  /*5b70*/  MOV R2, 0x400 ;  /* 0x0000040000027802 */ /* 0x000fc60000000f00 */
[----:B------:R-:W0:Y:S02]  /*5b80*/  SHFL.BFLY PT, R7, R6, 0x1, 0x1f ;  /* 0x0c201f0006077f89 */ /* 0x000e2400000e0000 */
[----:B------:R-:W-:-:S05]  /*5b90*/  VIADD R3, R2, 0x200 ;  /* 0x0000020002037836 */ /* 0x000fca0000000000 */
[----:B--2---:R-:W-:-:S04]  /*5ba0*/  LEA R3, R50, R3, 0x18 ;  /* 0x0000000332037211 */ /* 0x004fc800078ec0ff */
[----:B------:R-:W-:Y:S01]  /*5bb0*/  LEA R5, R16, R3, 0x2 ;  /* 0x0000000310057211 */ /* 0x000fe200078e10ff */
[----:B------:R-:W-:Y:S01]  /*5bc0*/  IMAD R4, R17, 0x4, R3 ;  /* 0x0000000411047824 */ /* 0x000fe200078e0203 */
[----:B0-----:R-:W-:Y:S01]  /*5bd0*/  FMNMX.FTZ R9, R6, R7, !PT ;  /* 0x0000000706097209 */ /* 0x001fe20007810000 */
[----:B------:R-:W-:-:S04]  /*5be0*/  IMAD.MOV.U32 R7, RZ, RZ, -0x800001 ;  /* 0xff7fffffff077424 */ /* 0x000fc800078e00ff */
[----:B------:R-:W-:Y:S01]  /*5bf0*/  @!P0 STS [R4], R9 ;  /* 0x0000000904008388 */ /* 0x000fe20000000800 */
[----:B------:R-:W-:Y:S06]  /*5c00*/  BAR.SYNC.DEFER_BLOCKING 0x0 ;  /* 0x0000000000007b1d */ /* 0x000fec0000010000 */
[----:B------:R-:W0:Y:S04]  /*5c10*/  @!P1 LDS R7, [R5] ;  /* 0x0000000005079984 */ /* 0x000e280000000800 */
[----:B0-----:R-:W0:Y:S02]  /*5c20*/  SHFL.BFLY PT, R6, R7, 0x2, 0x1f ;  /* 0x0c401f0007067f89 */ /* 0x001e2400000e0000 */
[----:B0-----:R-:W-:Y:S01]  /*5c30*/  FMNMX.FTZ R6, R6, R7, !PT ;  /* 0x0000000706067209 */ /* 0x001fe20007810000 */
[----:B------:R-:W-:-:S04]  /*5c40*/  IMAD.MOV.U32 R7, RZ, RZ, RZ ;  /* 0x000000ffff077224 */ /* 0x000fc800078e00ff */
[----:B------:R-:W0:Y:S02]  /*5c50*/  SHFL.BFLY PT, R3, R6, 0x1, 0x1f ;  /* 0x0c201f0006037f89 */ /* 0x000e2400000e0000 */
[----:B0-----:R-:W-:-:S06]  /*5c60*/  FMNMX.FTZ R3, R6, R3, !PT ;  /* 0x0000000306037209 */ /* 0x001fcc0007810000 */
[----:B------:R-:W0:Y:S01]  /*5c70*/  SHFL.IDX PT, R3, R3, RZ, 0x1f ;  /* 0x00001fff03037589 */ /* 0x000e2200000e0000 */
[----:B------:R-:W-:Y:S05]  /*5c80*/  @P2 BRA `(.L_x_17236) ;  /* 0x0000000c008c2947 */ /* 0x000fea0003800000 */
[----:B------:R-:W-:Y:S01]  /*5c90*/  LOP3.LUT R6, RZ, R0, RZ, 0x33, !PT ;  /* 0x00000000ff067212 */ /* 0x000fe200078e33ff */
[----:B------:R-:W-:Y:S01]  /*5ca0*/  IMAD.U32 R7, RZ, RZ, UR16 ;  /* 0x00000010ff077e24 */ /* 0x000fe2000f8e00ff */
[----:B------:R-:W-:Y:S03]  /*5cb0*/  BSSY.RECONVERGENT B1, `(.L_x_17237) ;  /* 0x000001c000017945 */ /* 0x000fe60003800200 */
[----:B------:R-:W-:-:S04]  /*5cc0*/  VIADD R6, R6, UR4 ;  /* 0x0000000406067c36 */ /* 0x000fc80008000000 */
[----:B------:R-:W-:Y:S01]  /*5cd0*/  IMAD R7, R7, -0x200, R6 ;  /* 0xfffffe0007077824 */ /* 0x000fe200078e0206 */
[----:B------:R-:W-:-:S04]  /*5ce0*/  LOP3.LUT R8, R6, 0x180, RZ, 0xc0, !PT ;  /* 0x0000018006087812 */ /* 0x000fc800078ec0ff */
[----:B------:R-:W-:Y:S01]  /*5cf0*/  ISETP.NE.AND P0, PT, R8, 0x180, PT ;  /* 0x000001800800780c */ /* 0x000fe20003f05270 */
[----:B------:R-:W-:Y:S01]  /*5d00*/  IMAD.MOV.U32 R8, RZ, RZ, R0 ;  /* 0x000000ffff087224 */ /* 0x000fe200078e0000 */
[----:B------:R-:W-:Y:S01]  /*5d10*/  ISETP.GE.U32.AND P3, PT, R7, 0x180, PT ;  /* 0x000001800700780c */ /* 0x000fe20003f66070 */
[----:B------:R-:W-:-:S10]  /*5d20*/  HFMA2 R7, -RZ, RZ, 0, 0 ;  /* 0x00000000ff077431 */ /* 0x000fd400000001ff */
[----:B------:R-:W-:Y:S05]  /*5d30*/  @!P0 BRA `(.L_x_17238) ;  /* 0x00000000004c8947 */ /* 0x000fea0003800000 */
[----:B------:R-:W-:Y:S01]  /*5d40*/  VIADD R7, R2, 0x220 ;  /* 0x0000022002077836 */ /* 0x000fe20000000000 */
[----:B------:R-:W-:Y:S02]  /*5d50*/  LEA.HI R6, R6, 0x1, RZ, 0x19 ;  /* 0x0000000106067811 */ /* 0x000fe400078fc8ff */
[----:B------:R-:W-:Y:S02]  /*5d60*/  MOV R8, R0 ;  /* 0x0000000000087202 */ /* 0x000fe40000000f00 */
[----:B------:R-:W-:Y:S01]  /*5d70*/  LEA R9, R50, R7, 0x18 ;  /* 0x0000000732097211 */ /* 0x000fe200078ec0ff */
[----:B------:R-:W-:Y:S01]  /*5d80*/  IMAD.MOV.U32 R7, RZ, RZ, RZ ;  /* 0x000000ffff077224 */ /* 0x000fe200078e00ff */
[----:B------:R-:W-:-:S03]  /*5d90*/  LOP3.LUT R6, R6, 0x3, RZ, 0xc0, !PT ;  /* 0x0000000306067812 */ /* 0x000fc600078ec0ff */
[----:B------:R-:W-:Y:S02]  /*5da0*/  IMAD R9, R0, 0x4, R9 ;  /* 0x0000000400097824 */ /* 0x000fe400078e0209 */
[----:B------:R-:W-:-:S07]  /*5db0*/  IMAD.MOV R6, RZ, RZ, -R6 ;  /* 0x000000ffff067224 */ /* 0x000fce00078e0a06 */
.L_x_17239:
        /* <DEDUP_REMOVED lines=11> */
.L_x_17238:
[----:B------:R-:W-:Y:S05]  /*5e70*/  BSYNC.RECONVERGENT B1 ;  /* 0x0000000000017941 */ /* 0x000fea0003800200 */
.L_x_17237:
[----:B------:R-:W-:Y:S05]  /*5e80*/  @!P3 BRA `(.L_x_17236) ;  /* 0x0000000c000cb947 */ /* 0x000fea0003800000 */
[----:B------:R-:W-:Y:S01]  /*5e90*/  IADD3 R6, PT, PT, -R8, UR5, RZ ;  /* 0x0000000508067c10 */ /* 0x000fe2000fffe1ff */
        /* <DEDUP_REMOVED lines=8> */
[----:B------:R-:W-:Y:S01]  /*5f20*/  IMAD.U32 R9, RZ, RZ, UR5 ;  /* 0x00000005ff097e24 */ /* 0x000fe2000f8e00ff */
[----:B------:R-:W-:-:S03]  /*5f30*/  PLOP3.LUT P0, PT, PT, PT, PT, 0x8, 0x80 ;  /* 0x000000000080781c */ /* 0x000fc60003f0e170 */
[----:B------:R-:W-:-:S10]  /*5f40*/  VIADD R9, R9, 0xfffffa00 ;  /* 0xfffffa0009097836 */ /* 0x000fd40000000000 */
.L_x_17242:
        /* <DEDUP_REMOVED lines=100> */
.L_x_17241:
[----:B------:R-:W-:Y:S05]  /*6590*/  BSYNC.RECONVERGENT B1 ;  /* 0x0000000000017941 */ /* 0x000fea0003800200 */
.L_x_17240:
        /* <DEDUP_REMOVED lines=55> */
.L_x_17244:
[----:B------:R-:W-:Y:S05]  /*6910*/  BSYNC.RECONVERGENT B1 ;  /* 0x0000000000017941 */ /* 0x000fea0003800200 */
.L_x_17243:
        /* <DEDUP_REMOVED lines=26> */
.L_x_17236:
[----:B------:R-:W-:Y:S05]  /*6ac0*/  BSYNC.RECONVERGENT B0 ;  /* 0x0000000000007941 */ /* 0x000fea0003800200 */
.L_x_17235:
[----:B----4-:R-:W1:Y:S01]  /*6ad0*/  SHFL.BFLY PT, R6, R7, 0x10, 0x1f ;  /* 0x0e001f0007067f89 */ /* 0x010e6200000e0000 */
[----:B------:R-:W-:Y:S01]  /*6ae0*/  ISETP.NE.AND P0, PT, R16, RZ, PT ;  /* 0x000000ff1000720c */ /* 0x000fe20003f05270 */
        /* <DEDUP_REMOVED lines=16> */
[----:B-1----:R-:W-:-:S05]  /*6bf0*/  FADD.FTZ R7, R6, R7 ;  /* 0x0000000706077221 */ /* 0x002fca0000010000 */
[----:B------:R1:W2:Y:S01]  /*6c00*/  SHFL.IDX PT, R33, R7, RZ, 0x1f ;  /* 0x00001fff07217589 */ /* 0x0002a200000e0000 */
[----:B------:R-:W-:Y:S05]  /*6c10*/  @P2 BRA `(.L_x_17246) ;  /* 0x0000000800342947 */ /* 0x000fea0003800000 */
[----:B------:R-:W-:Y:S01]  /*6c20*/  LOP3.LUT R4, RZ, R0, RZ, 0x33, !PT ;  /* 0x00000000ff047212 */ /* 0x000fe200078e33ff */
[----:B------:R-:W-:Y:S01]  /*6c30*/  IMAD.U32 R5, RZ, RZ, UR16 ;  /* 0x00000010ff057e24 */ /* 0x000fe2000f8e00ff */
[----:B------:R-:W-:Y:S02]  /*6c40*/  BSSY.RECONVERGENT B1, `(.L_x_17247) ;  /* 0x000001a000017945 */ /* 0x000fe40003800200 */
[----:B------:R-:W-:-:S04]  /*6c50*/  IADD3 R6, PT, PT, R4, UR4, RZ ;  /* 0x0000000404067c10 */ /* 0x000fc8000fffe0ff */
[----:B-1----:R-:W-:Y:S01]  /*6c60*/  LOP3.LUT R7, R6, 0x180, RZ, 0xc0, !PT ;  /* 0x0000018006077812 */ /* 0x002fe200078ec0ff */
[----:B------:R-:W-:Y:S02]  /*6c70*/  IMAD R4, R5, -0x200, R6 ;  /* 0xfffffe0005047824 */ /* 0x000fe400078e0206 */
[----:B--2---:R-:W-:Y:S01]  /*6c80*/  FADD.FTZ R5, R33, 9.9999999747524270788e-07 ;  /* 0x358637bd21057421 */ /* 0x004fe20000010000 */
[----:B------:R-:W-:-:S03]  /*6c90*/  ISETP.NE.AND P0, PT, R7, 0x180, PT ;  /* 0x000001800700780c */ /* 0x000fc60003f05270 */
[----:B------:R1:W2:Y:S01]  /*6ca0*/  MUFU.RCP R32, R5 ;  /* 0x0000000500207308 */ /* 0x0002a20000001000 */
[----:B------:R-:W-:Y:S01]  /*6cb0*/  ISETP.GE.U32.AND P1, PT, R4, 0x180, PT ;  /* 0x000001800400780c */ /* 0x000fe20003f26070 */
[----:B------:R-:W-:-:S08]  /*6cc0*/  IMAD.MOV.U32 R4, RZ, RZ, R0 ;  /* 0x000000ffff047224 */ /* 0x000fd000078e0000 */
[----:B-1----:R-:W-:Y:S05]  /*6cd0*/  @!P0 BRA `(.L_x_17248) ;  /* 0x0000000000408947 */ /* 0x002fea0003800000 */
[----:B------:R-:W-:Y:S01]  /*6ce0*/  LEA.HI R6, R6, 0x1, RZ, 0x19 ;  /* 0x0000000106067811 */ /* 0x000fe200078fc8ff */
[----:B------:R-:W-:-:S04]  /*6cf0*/  VIADD R5, R2, 0x220 ;  /* 0x0000022002057836 */ /* 0x000fc80000000000 */
[----:B------:R-:W-:Y:S01]  /*6d00*/  IMAD.SHL.U32 R4, R6, 0x80, RZ ;  /* 0x0000008006047824 */ /* 0x000fe200078e00ff */
[----:B------:R-:W-:Y:S02]  /*6d10*/  LEA R9, R50, R5, 0x18 ;  /* 0x0000000532097211 */ /* 0x000fe400078ec0ff */
[----:B------:R-:W-:Y:S02]  /*6d20*/  LOP3.LUT R6, R6, 0x3, RZ, 0xc0, !PT ;  /* 0x0000000306067812 */ /* 0x000fe400078ec0ff */
[----:B------:R-:W-:Y:S02]  /*6d30*/  LOP3.LUT R5, R4, 0x180, RZ, 0xc0, !PT ;  /* 0x0000018004057812 */ /* 0x000fe400078ec0ff */
[----:B------:R-:W-:Y:S01]  /*6d40*/  IADD3 R7, PT, PT, RZ, -R6, RZ ;  /* 0x80000006ff077210 */ /* 0x000fe20007ffe0ff */
[----:B------:R-:W-:Y:S02]  /*6d50*/  IMAD R6, R0, 0x4, R9 ;  /* 0x0000000400067824 */ /* 0x000fe400078e0209 */
[----:B------:R-:W-:-:S07]  /*6d60*/  IMAD.IADD R4, R5, 0x1, R0 ;  /* 0x0000000105047824 */ /* 0x000fce00078e0200 */
.L_x_17249:
[----:B------:R-:W2:Y:S01]  /*6d70*/  LDS R5, [R6] ;  /* 0x0000000006057984 */ /* 0x000ea20000000800 */
[----:B------:R-:W-:-:S05]  /*6d80*/  VIADD R7, R7, 0x1 ;  /* 0x0000000107077836 */ /* 0x000fca0000000000 */
[----:B------:R-:W-:Y:S01]  /*6d90*/  ISETP.NE.AND P0, PT, R7, RZ, PT ;  /* 0x000000ff0700720c */ /* 0x000fe20003f05270 */
[----:B--2---:R-:W-:-:S05]  /*6da0*/  FMUL.FTZ R5, R5, R32 ;  /* 0x0000002005057220 */ /* 0x004fca0000410000 */
[----:B------:R1:W-:Y:S02]  /*6db0*/  STS [R6], R5 ;  /* 0x0000000506007388 */ /* 0x0003e40000000800 */
[----:B-1----:R-:W-:-:S05]  /*6dc0*/  IADD3 R6, PT, PT, R6, 0x200, RZ ;  /* 0x0000020006067810 */ /* 0x002fca0007ffe0ff */
[----:B------:R-:W-:Y:S05]  /*6dd0*/  @P0 BRA `(.L_x_17249) ;  /* 0xfffffffc00e40947 */ /* 0x000fea000383ffff */
.L_x_17248:
[----:B------:R-:W-:Y:S05]  /*6de0*/  BSYNC.RECONVERGENT B1 ;  /* 0x0000000000017941 */ /* 0x000fea0003800200 */
.L_x_17247:
[----:B------:R-:W-:Y:S05]  /*6df0*/  @!P1 BRA `(.L_x_17246) ;  /* 0x0000000400bc9947 */ /* 0x000fea0003800000 */
[----:B------:R-:W-:Y:S01]  /*6e00*/  IADD3 R6, PT, PT, -R4, UR5, RZ ;  /* 0x0000000504067c10 */ /* 0x000fe2000fffe1ff */
[----:B------:R-:W-:Y:S01]  /*6e10*/  VIADD R5, R2, 0x220 ;  /* 0x0000022002057836 */ /* 0x000fe20000000000 */
[----:B------:R-:W-:Y:S01]  /*6e20*/  BSSY.RECONVERGENT B1, `(.L_x_17250) ;  /* 0x000003e000017945 */ /* 0x000fe20003800200 */
[----:B------:R-:W-:Y:S02]  /*6e30*/  PLOP3.LUT P0, PT, PT, PT, PT, 0x80, 0x8 ;  /* 0x000000000008781c */ /* 0x000fe40003f0f070 */
[----:B------:R-:W-:Y:S02]  /*6e40*/  ISETP.GT.AND P1, PT, R6, 0x600, PT ;  /* 0x000006000600780c */ /* 0x000fe40003f24270 */
[----:B------:R-:W-:-:S05]  /*6e50*/  LEA R5, R50, R5, 0x18 ;  /* 0x0000000532057211 */ /* 0x000fca00078ec0ff */
[----:B------:R-:W-:-:S04]  /*6e60*/  IMAD R5, R4, 0x4, R5 ;  /* 0x0000000404057824 */ /* 0x000fc800078e0205 */
[----:B------:R-:W-:Y:S02]  /*6e70*/  VIADD R5, R5, 0x400 ;  /* 0x0000040005057836 */ /* 0x000fe40000000000 */
[----:B------:R-:W-:Y:S05]  /*6e80*/  @!P1 BRA `(.L_x_17251) ;  /* 0x0000000000dc9947 */ /* 0x000fea0003800000 */
[----:B------:R-:W-:Y:S02]  /*6e90*/  MOV R35, UR5 ;  /* 0x0000000500237c02 */ /* 0x000fe40008000f00 */
[----:B------:R-:W-:-:S03]  /*6ea0*/  PLOP3.LUT P0, PT, PT, PT, PT, 0x8, 0x80 ;  /* 0x000000000080781c */ /* 0x000fc60003f0e170 */
[----:B------:R-:W-:-:S10]  /*6eb0*/  VIADD R35, R35, 0xfffffa00 ;  /* 0xfffffa0023237836 */ /* 0x000fd40000000000 */
.L_x_17252:
[----:B------:R-:W2:Y:S01]  /*6ec0*/  LDS R6, [R5+-0x400] ;  /* 0xfffc000005067984 */ /* 0x000ea20000000800 */
[----:B------:R-:W-:-:S03]  /*6ed0*/  VIADD R4, R4, 0x800 ;  /* 0x0000080004047836 */ /* 0x000fc60000000000 */
[----:B------:R-:W1:Y:S02]  /*6ee0*/  LDS R7, [R5+-0x200] ;  /* 0xfffe000005077984 */ /* 0x000e640000000800 */
        /* <DEDUP_REMOVED lines=10> */
[----:B--2---:R-:W-:-:S03]  /*6f90*/  FMUL.FTZ R6, R6, R32 ;  /* 0x0000002006067220 */ /* 0x004fc60000410000 */
[----:B------:R-:W2:Y:S01]  /*6fa0*/  LDS R27, [R5+0x1200] ;  /* 0x00120000051b7984 */ /* 0x000ea20000000800 */
[----:B-1----:R-:W-:-:S03]  /*6fb0*/  FMUL.FTZ R8, R7, R32 ;  /* 0x0000002007087220 */ /* 0x002fc60000410000 */
[----:B------:R-:W1:Y:S01]  /*6fc0*/  LDS R28, [R5+0x1400] ;  /* 0x00140000051c7984 */ /* 0x000e620000000800 */
        /* <DEDUP_REMOVED lines=14> */
[-C--:B------:R-:W-:Y:S01]  /*70b0*/  FMUL.FTZ R24, R23, R32.reuse ;  /* 0x0000002017187220 */ /* 0x080fe20000410000 */
[-C--:B------:R-:W-:Y:S02]  /*70c0*/  FMUL.FTZ R26, R25, R32.reuse ;  /* 0x00000020191a7220 */ /* 0x080fe40000410000 */
[----:B------:R-:W-:Y:S01]  /*70d0*/  STS [R5+0x400], R14 ;  /* 0x0004000e05007388 */ /* 0x000fe20000000800 */
[----:B--2---:R-:W-:-:S03]  /*70e0*/  FMUL.FTZ R8, R27, R32 ;  /* 0x000000201b087220 */ /* 0x004fc60000410000 */
[----:B------:R-:W-:Y:S01]  /*70f0*/  STS [R5+0x600], R18 ;  /* 0x0006001205007388 */ /* 0x000fe20000000800 */
[----:B-1----:R-:W-:-:S03]  /*7100*/  FMUL.FTZ R28, R28, R32 ;  /* 0x000000201c1c7220 */ /* 0x002fc60000410000 */
        /* <DEDUP_REMOVED lines=15> */
.L_x_17251:
[----:B------:R-:W-:Y:S05]  /*7200*/  BSYNC.RECONVERGENT B1 ;  /* 0x0000000000017941 */ /* 0x000fea0003800200 */
.L_x_17250:
[----:B------:R-:W-:Y:S01]  /*7210*/  IADD3 R6, PT, PT, -R4, UR5, RZ ;  /* 0x0000000504067c10 */ /* 0x000fe2000fffe1ff */
[----:B------:R-:W-:Y:S03]  /*7220*/  BSSY.RECONVERGENT B1, `(.L_x_17253) ;  /* 0x000001e000017945 */ /* 0x000fe60003800200 */
[----:B------:R-:W-:-:S13]  /*7230*/  ISETP.GT.AND P1, PT, R6, 0x200, PT ;  /* 0x000002000600780c */ /* 0x000fda0003f24270 */
[----:B------:R-:W-:Y:S05]  /*7240*/  @!P1 BRA `(.L_x_17254) ;  /* 0x00000000006c9947 */ /* 0x000fea0003800000 */
[----:B------:R-:W2:Y:S01]  /*7250*/  LDS R6, [R5+-0x400] ;  /* 0xfffc000005067984 */ /* 0x000ea20000000800 */
[----:B------:R-:W-:Y:S02]  /*7260*/  PLOP3.LUT P0, PT, PT, PT, PT, 0x8, 0x80 ;  /* 0x000000000080781c */ /* 0x000fe40003f0e170 */
[----:B------:R-:W-:Y:S01]  /*7270*/  IADD3 R4, PT, PT, R4, 0x400, RZ ;  /* 0x0000040004047810 */ /* 0x000fe20007ffe0ff */
[----:B------:R-:W1:Y:S04]  /*7280*/  LDS R7, [R5+-0x200] ;  /* 0xfffe000005077984 */ /* 0x000e680000000800 */
[----:B------:R-:W3:Y:S04]  /*7290*/  LDS R9, [R5] ;  /* 0x0000000005097984 */ /* 0x000ee80000000800 */
[----:B------:R-:W4:Y:S04]  /*72a0*/  LDS R11, [R5+0x200] ;  /* 0x00020000050b7984 */ /* 0x000f280000000800 */
[----:B------:R-:W5:Y:S04]  /*72b0*/  LDS R13, [R5+0x400] ;  /* 0x00040000050d7984 */ /* 0x000f680000000800 */
[----:B------:R-:W0:Y:S04]  /*72c0*/  LDS R15, [R5+0x600] ;  /* 0x00060000050f7984 */ /* 0x000e280000000800 */
[----:B------:R-:W0:Y:S04]  /*72d0*/  LDS R19, [R5+0x800] ;  /* 0x0008000005137984 */ /* 0x000e280000000800 */
[----:B------:R-:W0:Y:S01]  /*72e0*/  LDS R21, [R5+0xa00] ;  /* 0x000a000005157984 */ /* 0x000e220000000800 */
[-C--:B--2---:R-:W-:Y:S01]  /*72f0*/  FMUL.FTZ R6, R6, R32.reuse ;  /* 0x0000002006067220 */ /* 0x084fe20000410000 */
[----:B-1----:R-:W-:-:S04]  /*7300*/  FMUL.FTZ R8, R7, R32 ;  /* 0x0000002007087220 */ /* 0x002fc80000410000 */
        /* <DEDUP_REMOVED lines=15> */
.L_x_17254:
[----:B------:R-:W-:Y:S05]  /*7400*/  BSYNC.RECONVERGENT B1 ;  /* 0x0000000000017941 */ /* 0x000fea0003800200 */
.L_x_17253:
[----:B------:R-:W-:-:S13]  /*7410*/  ISETP.LT.OR P0, PT, R4, UR5, P0 ;  /* 0x0000000504007c0c */ /* 0x000fda0008701670 */
[----:B------:R-:W-:Y:S05]  /*7420*/  @!P0 BRA `(.L_x_17246) ;  /* 0x0000000000308947 */ /* 0x000fea0003800000 */
[----:B------:R-:W2:Y:S04]  /*7430*/  LDS R4, [R5+-0x400] ;  /* 0xfffc000005047984 */ /* 0x000ea80000000800 */
[----:B------:R-:W1:Y:S04]  /*7440*/  LDS R6, [R5+-0x200] ;  /* 0xfffe000005067984 */ /* 0x000e680000000800 */
[----:B------:R-:W3:Y:S04]  /*7450*/  LDS R7, [R5] ;  /* 0x0000000005077984 */ /* 0x000ee80000000800 */
[----:B------:R-:W4:Y:S01]  /*7460*/  LDS R9, [R5+0x200] ;  /* 0x0002000005097984 */ /* 0x000f220000000800 */
[-C--:B--2---:R-:W-:Y:S01]  /*7470*/  FMUL.FTZ R4, R4, R32.reuse ;  /* 0x0000002004047220 */ /* 0x084fe20000410000 */
[----:B-1----:R-:W-:-:S04]  /*7480*/  FMUL.FTZ R6, R6, R32 ;  /* 0x0000002006067220 */ /* 0x002fc80000410000 */
[----:B------:R1:W-:Y:S01]  /*7490*/  STS [R5+-0x400], R4 ;  /* 0xfffc000405007388 */ /* 0x0003e20000000800 */
[----:B---3--:R-:W-:-:S03]  /*74a0*/  FMUL.FTZ R8, R7, R32 ;  /* 0x0000002007087220 */ /* 0x008fc60000410000 */
[----:B------:R1:W-:Y:S01]  /*74b0*/  STS [R5+-0x200], R6 ;  /* 0xfffe000605007388 */ /* 0x0003e20000000800 */
[----:B----4-:R-:W-:-:S03]  /*74c0*/  FMUL.FTZ R10, R9, R32 ;  /* 0x00000020090a7220 */ /* 0x010fc60000410000 */
[----:B------:R1:W-:Y:S04]  /*74d0*/  STS [R5], R8 ;  /* 0x0000000805007388 */ /* 0x0003e80000000800 */
[----:B------:R1:W-:Y:S02]  /*74e0*/  STS [R5+0x200], R10 ;  /* 0x0002000a05007388 */ /* 0x0003e40000000800 */
.L_x_17246:
[----:B------:R-:W-:Y:S05]  /*74f0*/  BSYNC.RECONVERGENT B0 ;  /* 0x0000000000007941 */ /* 0x000fea0003800200 */
.L_x_17245:
[----:B------:R-:W-:Y:S01]  /*7500*/  BAR.SYNC.DEFER_BLOCKING 0x0 ;  /* 0x0000000000007b1d */ /* 0x000fe20000010000 */
[----:B------:R-:W-:Y:S01]  /*7510*/  ISETP.NE.AND P0, PT, R0, RZ, PT ;  /* 0x000000ff0000720c */ /* 0x000fe20003f05270 */
[----:B-1----:R-:W-:-:S04]  /*7520*/  IMAD.U32 R8, RZ, RZ, UR16 ;  /* 0x00000010ff087e24 */ /* 0x002fc8000f8e00ff */
[----:B------:R-:W1:Y:S01]  /*7530*/  LDCU UR19, c[0x0][0x370] ;  /* 0x00006e00ff1377ac */ /* 0x000e620008000800 */
[----:B------:R-:W-:Y:S01]  /*7540*/  BSSY.RECONVERGENT B0, `(.L_x_17255) ;  /* 0x0000015000007945 */ /* 0x000fe20003800200 */
[----:B------:R-:W3:Y:S01]  /*7550*/  LDCU UR21, c[0x0][0x3dc] ;  /* 0x00007b80ff1577ac */ /* 0x000ee20008000800 */
[----:B------:R-:W4:Y:S05]  /*7560*/  LDCU UR20, c[0x0][0x378] ;  /* 0x00006f00ff1477ac */ /* 0x000f2a0008000800 */
[----:B------:R-:W-:Y:S05]  /*7570*/  @P0 BRA `(.L_x_17256) ;  /* 0x0000000000440947 */ /* 0x000fea0003800000 */
[----:B------:R-:W5:Y:S01]  /*7580*/  LDCU.128 UR4, c[0x0][0x380] ;  /* 0x00007000ff0477ac */ /* 0x000f620008000c00 */
[----:B-1----:R-:W-:-:S04]  /*7590*/  UIMAD UR9, UR13, UR19, UR17 ;  /* 0x000000130d0972a4 */ /* 0x002fc8000f8e0211 */
[----:B----4-:R-:W-:-:S04]  /*75a0*/  UIMAD UR9, UR9, UR20, URZ ;  /* 0x00000014090972a4 */ /* 0x010fc8000f8e02ff */
[----:B------:R-:W-:-:S04]  /*75b0*/  UIADD3 UR10, UP0, UPT, UR9, UR16, URZ ;  /* 0x00000010090a7290 */ /* 0x000fc8000ff1e0ff */
[----:B------:R-:W-:Y:S02]  /*75c0*/  USHF.L.U32 UR9, UR10, 0x2, URZ ;  /* 0x000000020a097899 */ /* 0x000fe400080006ff */
[----:B------:R-:W-:Y:S02]  /*75d0*/  UIADD3.X UR11, UPT, UPT, URZ, URZ, URZ, UP0, !UPT ;  /* 0x000000ffff0b7290 */ /* 0x000fe400087fe4ff */
[----:B-----5:R-:W-:Y:S02]  /*75e0*/  UIADD3 UR6, UP0, UPT, UR9, UR6, URZ ;  /* 0x0000000609067290 */ /* 0x020fe4000ff1e0ff */
[----:B------:R-:W-:Y:S02]  /*75f0*/  USHF.L.U64.HI UR10, UR10, 0x2, UR11 ;  /* 0x000000020a0a7899 */ /* 0x000fe4000801020b */
[----:B------:R-:W-:Y:S02]  /*7600*/  UIADD3 UR4, UP1, UPT, UR9, UR4, URZ ;  /* 0x0000000409047290 */ /* 0x000fe4000ff3e0ff */
[----:B------:R-:W-:Y:S01]  /*7610*/  UIADD3.X UR7, UPT, UPT, UR10, UR7, URZ, UP0, !UPT ;  /* 0x000000070a077290 */ /* 0x000fe200087fe4ff */
[----:B------:R-:W-:Y:S01]  /*7620*/  IMAD.U32 R4, RZ, RZ, UR6 ;  /* 0x00000006ff047e24 */ /* 0x000fe2000f8e00ff */
[----:B------:R-:W-:-:S02]  /*7630*/  UIADD3.X UR5, UPT, UPT, UR10, UR5, URZ, UP1, !UPT ;  /* 0x000000050a057290 */ /* 0x000fc40008ffe4ff */
[----:B------:R-:W-:Y:S02]  /*7640*/  MOV R6, UR4 ;  /* 0x0000000400067c02 */ /* 0x000fe40008000f00 */
[----:B------:R-:W-:Y:S02]  /*7650*/  IMAD.U32 R5, RZ, RZ, UR7 ;  /* 0x00000007ff057e24 */ /* 0x000fe4000f8e00ff */
[----:B------:R-:W-:-:S03]  /*7660*/  IMAD.U32 R7, RZ, RZ, UR5 ;  /* 0x00000005ff077e24 */ /* 0x000fc6000f8e00ff */
[----:B0-----:R0:W-:Y:S04]  /*7670*/  STG.E desc[UR14][R4.64], R3 ;  /* 0x0000000304007986 */ /* 0x0011e8000c10190e */
[----:B--2---:R0:W-:Y:S02]  /*7680*/  STG.E desc[UR14][R6.64], R33 ;  /* 0x0000002106007986 */ /* 0x0041e4000c10190e */
.L_x_17256:
[----:B-1-34-:R-:W-:Y:S05]  /*7690*/  BSYNC.RECONVERGENT B0 ;  /* 0x0000000000007941 */ /* 0x01afea0003800200 */
.L_x_17255:
[----:B------:R-:W-:Y:S01]  /*76a0*/  IMAD R51, R8, 0x10, R17 ;  /* 0x0000001008337824 */ /* 0x000fe200078e0211 */
[----:B------:R-:W1:Y:S01]  /*76b0*/  LDCU.64 UR6, c[0x0][0x3a8] ;  /* 0x00007500ff0677ac */ /* 0x000e620008000a00 */
[----:B------:R-:W-:Y:S01]  /*76c0*/  BSSY.RECONVERGENT B0, `(.L_x_17257) ;  /* 0x000083d000007945 */ /* 0x000fe20003800200 */
[----:B------:R-:W-:Y:S02]  /*76d0*/  CS2R R18, SRZ ;  /* 0x0000000000127805 */ /* 0x000fe4000001ff00 */
[----:B------:R-:W-:Y:S02]  /*76e0*/  CS2R R20, SRZ ;  /* 0x0000000000147805 */ /* 0x000fe4000001ff00 */
[----:B------:R-:W-:Y:S02]  /*76f0*/  ISETP.GE.U32.AND P0, PT, R51, UR8, PT ;  /* 0x0000000833007c0c */ /* 0x000fe4000bf06070 */
[----:B------:R-:W-:Y:S02]  /*7700*/  CS2R R22, SRZ ;  /* 0x0000000000167805 */ /* 0x000fe4000001ff00 */
[----:B------:R-:W-:-:S02]  /*7710*/  CS2R R24, SRZ ;  /* 0x0000000000187805 */ /* 0x000fc4000001ff00 */
[----:B------:R-:W-:Y:S02]  /*7720*/  CS2R R26, SRZ ;  /* 0x00000000001a7805 */ /* 0x000fe4000001ff00 */
[----:B------:R-:W-:Y:S02]  /*7730*/  CS2R R28, SRZ ;  /* 0x00000000001c7805 */ /* 0x000fe4000001ff00 */
[----:B------:R-:W-:Y:S02]  /*7740*/  CS2R R30, SRZ ;  /* 0x00000000001e7805 */ /* 0x000fe4000001ff00 */
[----:B0-2---:R-:W-:Y:S02]  /*7750*/  CS2R R32, SRZ ;  /* 0x0000000000207805 */ /* 0x005fe4000001ff00 */
[----:B------:R-:W-:Y:S02]  /*7760*/  CS2R R34, SRZ ;  /* 0x0000000000227805 */ /* 0x000fe4000001ff00 */
[----:B------:R-:W-:-:S02]  /*7770*/  CS2R R36, SRZ ;  /* 0x0000000000247805 */ /* 0x000fc4000001ff00 */
[----:B------:R-:W-:Y:S02]  /*7780*/  CS2R R38, SRZ ;  /* 0x0000000000267805 */ /* 0x000fe4000001ff00 */
[----:B------:R-:W-:Y:S02]  /*7790*/  CS2R R40, SRZ ;  /* 0x0000000000287805 */ /* 0x000fe4000001ff00 */
[----:B------:R-:W-:Y:S02]  /*77a0*/  CS2R R42, SRZ ;  /* 0x00000000002a7805 */ /* 0x000fe4000001ff00 */
[----:B------:R-:W-:Y:S02]  /*77b0*/  CS2R R44, SRZ ;  /* 0x00000000002c7805 */ /* 0x000fe4000001ff00 */
[----:B------:R-:W-:Y:S02]  /*77c0*/  CS2R R46, SRZ ;  /* 0x00000000002e7805 */ /* 0x000fe4000001ff00 */
[----:B------:R-:W-:Y:S01]  /*77d0*/  CS2R R48, SRZ ;  /* 0x0000000000307805 */ /* 0x000fe2000001ff00 */
[----:B-1----:R-:W-:Y:S06]  /*77e0*/  @P0 BRA `(.L_x_17258) ;  /* 0x0000008000a80947 */ /* 0x002fec0003800000 */
[----:B------:R-:W0:Y:S01]  /*77f0*/  LDCU UR4, c[0x0][0x3c8] ;  /* 0x00007900ff0477ac */ /* 0x000e220008000800 */
[----:B------:R-:W1:Y:S01]  /*7800*/  LDC.64 R4, c[0x0][0x3b8] ;  /* 0x0000ee00ff047b82 */ /* 0x000e620000000a00 */
[----:B------:R-:W-:Y:S01]  /*7810*/  IMAD.SHL.U32 R53, R0, 0x8, RZ ;  /* 0x0000000800357824 */ /* 0x000fe200078e00ff */
[----:B------:R-:W-:Y:S01]  /*7820*/  IADD3 R3, PT, PT, R2, 0x220, RZ ;  /* 0x0000022002037810 */ /* 0x000fe20007ffe0ff */
[----:B------:R-:W-:Y:S01]  /*7830*/  UIADD3 UR5, UPT, UPT, UR18, 0x1f, URZ ;  /* 0x0000001f12057890 */ /* 0x000fe2000fffe0ff */
[----:B------:R-:W-:Y:S02]  /*7840*/  CS2R R18, SRZ ;  /* 0x0000000000127805 */ /* 0x000fe4000001ff00 */
[----:B------:R-:W-:Y:S02]  /*7850*/  CS2R R20, SRZ ;  /* 0x0000000000147805 */ /* 0x000fe4000001ff00 */
[----:B------:R-:W-:Y:S02]  /*7860*/  LEA R50, R50, R3, 0x18 ;  /* 0x0000000332327211 */ /* 0x000fe400078ec0ff */
[----:B------:R-:W-:-:S02]  /*7870*/  CS2R R22, SRZ ;  /* 0x0000000000167805 */ /* 0x000fc4000001ff00 */
[----:B------:R-:W-:Y:S01]  /*7880*/  LOP3.LUT R52, R53, 0x18, RZ, 0xc0, !PT ;  /* 0x0000001835347812 */ /* 0x000fe200078ec0ff */
[----:B------:R-:W-:Y:S01]  /*7890*/  IMAD.U32 R54, RZ, RZ, UR5 ;  /* 0x00000005ff367e24 */ /* 0x000fe2000f8e00ff */
[----:B------:R-:W-:Y:S02]  /*78a0*/  CS2R R24, SRZ ;  /* 0x0000000000187805 */ /* 0x000fe4000001ff00 */
[----:B------:R-:W-:Y:S02]  /*78b0*/  CS2R R26, SRZ ;  /* 0x00000000001a7805 */ /* 0x000fe4000001ff00 */
[----:B------:R-:W-:Y:S02]  /*78c0*/  CS2R R28, SRZ ;  /* 0x00000000001c7805 */ /* 0x000fe4000001ff00 */
[----:B------:R-:W-:Y:S02]  /*78d0*/  CS2R R30, SRZ ;  /* 0x00000000001e7805 */ /* 0x000fe4000001ff00 */
[----:B------:R-:W-:-:S02]  /*78e0*/  CS2R R32, SRZ ;  /* 0x0000000000207805 */ /* 0x000fc4000001ff00 */
[----:B------:R-:W-:Y:S02]  /*78f0*/  CS2R R34, SRZ ;  /* 0x0000000000227805 */ /* 0x000fe4000001ff00 */
[----:B------:R-:W-:Y:S01]  /*7900*/  CS2R R36, SRZ ;  /* 0x0000000000247805 */ /* 0x000fe2000001ff00 */
[----:B0-----:R-:W-:Y:S01]  /*7910*/  UIMAD UR4, UR13, UR4, URZ ;  /* 0x000000040d0472a4 */ /* 0x001fe2000f8e02ff */
[----:B------:R-:W-:Y:S02]  /*7920*/  CS2R R38, SRZ ;  /* 0x0000000000267805 */ /* 0x000fe4000001ff00 */
[----:B------:R-:W-:Y:S02]  /*7930*/  CS2R R40, SRZ ;  /* 0x0000000000287805 */ /* 0x000fe4000001ff00 */
[----:B------:R-:W-:Y:S02]  /*7940*/  CS2R R42, SRZ ;  /* 0x00000000002a7805 */ /* 0x000fe4000001ff00 */
[----:B------:R-:W-:-:S02]  /*7950*/  CS2R R44, SRZ ;  /* 0x00000000002c7805 */ /* 0x000fc4000001ff00 */
[----:B------:R-:W-:Y:S01]  /*7960*/  CS2R R46, SRZ ;  /* 0x00000000002e7805 */ /* 0x000fe2000001ff00 */
[----:B------:R-:W-:Y:S01]  /*7970*/  IMAD.U32 R7, RZ, RZ, UR4 ;  /* 0x00000004ff077e24 */ /* 0x000fe2000f8e00ff */
[----:B------:R-:W-:Y:S02]  /*7980*/  CS2R R48, SRZ ;  /* 0x0000000000307805 */ /* 0x000fe4000001ff00 */
[----:B------:R-:W-:Y:S01]  /*7990*/  LOP3.LUT R53, R53, 0xf8, RZ, 0xc0, !PT ;  /* 0x000000f835357812 */ /* 0x000fe200078ec0ff */
[----:B-1----:R-:W-:Y:S01]  /*79a0*/  IMAD.WIDE R2, R7, 0x4, R4 ;  /* 0x0000000407027825 */ /* 0x002fe200078e0204 */
[----:B------:R-:W0:Y:S01]  /*79b0*/  LDCU UR4, c[0x0][0x3e0] ;  /* 0x00007c00ff0477ac */ /* 0x000e220008000800 */
[----:B------:R-:W-:Y:S01]  /*79c0*/  LEA.HI R54, R54, 0xffffffff, RZ, 0x1b ;  /* 0xffffffff36367811 */ /* 0x000fe200078fd8ff */
[----:B0-----:R-:W-:-:S04]  /*79d0*/  UIMAD UR4, UR12, UR4, URZ ;  /* 0x000000040c0472a4 */ /* 0x001fc8000f8e02ff */
[----:B------:R-:W-:Y:S02]  /*79e0*/  USHF.R.S32.HI UR5, URZ, 0x1f, UR4 ;  /* 0x0000001fff057899 */ /* 0x000fe40008011404 */
[----:B------:R-:W-:-:S04]  /*79f0*/  MOV R12, UR4 ;  /* 0x00000004000c7c02 */ /* 0x000fc80008000f00 */
[----:B------:R-:W-:-:S07]  /*7a00*/  IMAD.U32 R13, RZ, RZ, UR5 ;  /* 0x00000005ff0d7e24 */ /* 0x000fce000f8e00ff */
.L_x_17323:
[----:B------:R-:W-:-:S06]  /*7a10*/  IMAD.WIDE.U32 R4, R51, 0x4, R2 ;  /* 0x0000000433047825 */ /* 0x000fcc00078e0002 */
[----:B------:R0:W2:Y:S01]  /*7a20*/  LDG.E.CONSTANT R5, desc[UR14][R4.64] ;  /* 0x0000000e04057981 */ /* 0x0000a2000c1e9900 */
[----:B------:R-:W-:Y:S01]  /*7a30*/  IMAD R55, R51, 0x20, R52 ;  /* 0x0000002033377824 */ /* 0x000fe200078e0234 */
[----:B0-----:R-:W-:Y:S01]  /*7a40*/  MOV R4, UR16 ;  /* 0x0000001000047c02 */ /* 0x001fe20008000f00 */
[----:B--2---:R-:W-:-:S03]  /*7a50*/  IMAD.WIDE R6, R5, UR21, R12 ;  /* 0x0000001505067c25 */ /* 0x004fc6000f8e020c */
[----:B------:R-:W-:Y:S01]  /*7a60*/  IADD3 R6, P0, PT, R53, R6, RZ ;  /* 0x0000000635067210 */ /* 0x000fe20007f1e0ff */
[----:B------:R-:W-:-:S04]  /*7a70*/  IMAD R5, R4, -0x200, R55 ;  /* 0xfffffe0004057824 */ /* 0x000fc800078e0237 */
[----:B------:R-:W-:Y:S01]  /*7a80*/  IMAD.X R7, RZ, RZ, R7, P0 ;  /* 0x000000ffff077224 */ /* 0x000fe200000e0607 */
[----:B------:R-:W-:Y:S01]  /*7a90*/  LEA R14, P0, R6, UR6, 0x1 ;  /* 0x00000006060e7c11 */ /* 0x000fe2000f8008ff */
[----:B------:R-:W-:-:S03]  /*7aa0*/  IMAD R92, R5, 0x4, R50 ;  /* 0x00000004055c7824 */ /* 0x000fc600078e0232 */
[----:B------:R-:W-:Y:S02]  /*7ab0*/  LEA.HI.X R15, R6, UR7, R7, 0x1, P0 ;  /* 0x00000007060f7c11 */ /* 0x000fe400080f0c07 */
[----:B------:R-:W0:Y:S04]  /*7ac0*/  LDS.128 R4, [R92] ;  /* 0x000000005c047984 */ /* 0x000e280000000c00 */
[----:B------:R-:W1:Y:S04]  /*7ad0*/  LDS.128 R8, [R92+0x10] ;  /* 0x000010005c087984 */ /* 0x000e680000000c00 */
[----:B------:R2:W5:Y:S04]  /*7ae0*/  LDG.E.CONSTANT R91, desc[UR14][R14.64+0x2e00] ;  /* 0x002e000e0e5b7981 */ /* 0x000568000c1e9900 */
[----:B------:R2:W5:Y:S04]  /*7af0*/  LDG.E.CONSTANT R90, desc[UR14][R14.64+0x2e04] ;  /* 0x002e040e0e5a7981 */ /* 0x000568000c1e9900 */
[----:B------:R2:W5:Y:S04]  /*7b00*/  LDG.E.CONSTANT R89, desc[UR14][R14.64+0x2e08] ;  /* 0x002e080e0e597981 */ /* 0x000568000c1e9900 */
[----:B------:R2:W5:Y:S04]  /*7b10*/  LDG.E.CONSTANT R88, desc[UR14][R14.64+0x2e0c] ;  /* 0x002e0c0e0e587981 */ /* 0x000568000c1e9900 */
[----:B------:R2:W5:Y:S04]  /*7b20*/  LDG.E.CONSTANT R87, desc[UR14][R14.64+0x3000] ;  /* 0x0030000e0e577981 */ /* 0x000568000c1e9900 */
[----:B------:R2:W5:Y:S04]  /*7b30*/  LDG.E.CONSTANT R86, desc[UR14][R14.64+0x3004] ;  /* 0x0030040e0e567981 */ /* 0x000568000c1e9900 */
[----:B------:R2:W5:Y:S04]  /*7b40*/  LDG.E.CONSTANT R85, desc[UR14][R14.64+0x3008] ;  /* 0x0030080e0e557981 */ /* 0x000568000c1e9900 */
[----:B------:R2:W5:Y:S01]  /*7b50*/  LDG.E.CONSTANT R84, desc[UR14][R14.64+0x300c] ;  /* 0x00300c0e0e547981 */ /* 0x000562000c1e9900 */
[----:B0-----:R-:W-:-:S03]  /*7b60*/  F2FP.BF16.F32.PACK_AB R4, R5, R4 ;  /* 0x000000040504723e */ /* 0x001fc600000010ff */
[----:B------:R2:W5:Y:S01]  /*7b70*/  LDG.E.CONSTANT R83, desc[UR14][R14.64+0x3200] ;  /* 0x0032000e0e537981 */ /* 0x000562000c1e9900 */
[----:B------:R-:W-:Y:S02]  /*7b80*/  F2FP.BF16.F32.PACK_AB R5, R7, R6 ;  /* 0x000000060705723e */ /* 0x000fe400000010ff */
[----:B-1----:R-:W-:Y:S01]  /*7b90*/  F2FP.BF16.F32.PACK_AB R94, R9, R8 ;  /* 0x00000008095e723e */ /* 0x002fe200000010ff */
[----:B------:R2:W5:Y:S01]  /*7ba0*/  LDG.E.CONSTANT R82, desc[UR14][R14.64+0x3204] ;  /* 0x0032040e0e527981 */ /* 0x000562000c1e9900 */
[----:B------:R-:W-:-:S03]  /*7bb0*/  F2FP.BF16.F32.PACK_AB R95, R11, R10 ;  /* 0x0000000a0b5f723e */ /* 0x000fc600000010ff */
[----:B------:R2:W5:Y:S04]  /*7bc0*/  LDG.E.CONSTANT R81, desc[UR14][R14.64+0x3208] ;  /* 0x0032080e0e517981 */ /* 0x000568000c1e9900 */
        /* <DEDUP_REMOVED lines=25> */
[----:B------:R-:W-:-:S03]  /*7d60*/  ISETP.NE.AND P0, PT, R51, R54, PT ;  /* 0x000000363300720c */ /* 0x000fc60003f05270 */
[----:B------:R2:W5:Y:S04]  /*7d70*/  LDG.E.CONSTANT R7, desc[UR14][R14.64] ;  /* 0x0000000e0e077981 */ /* 0x000568000c1e9900 */
[----:B------:R2:W5:Y:S04]  /*7d80*/  LDG.E.CONSTANT R8, desc[UR14][R14.64+0x4] ;  /* 0x0000040e0e087981 */ /* 0x000568000c1e9900 */
[----:B------:R2:W5:Y:S04]  /*7d90*/  LDG.E.CONSTANT R9, desc[UR14][R14.64+0x8] ;  /* 0x0000080e0e097981 */ /* 0x000568000c1e9900 */
[----:B------:R2:W5:Y:S01]  /*7da0*/  LDG.E.CONSTANT R10, desc[UR14][R14.64+0xc] ;  /* 0x00000c0e0e0a7981 */ /* 0x000562000c1e9900 */
[----:B------:R-:W-:Y:S04]  /*7db0*/  BSSY.RECONVERGENT B1, `(.L_x_17259) ;  /* 0x0000021000017945 */ /* 0x000fe80003800200 */
[----:B------:R-:W-:Y:S05]  /*7dc0*/  @P0 BRA `(.L_x_17260) ;  /* 0x00000000007c0947 */ /* 0x000fea0003800000 */
[C---:B------:R-:W-:Y:S01]  /*7dd0*/  VIADD R11, R55.reuse, 0x3 ;  /* 0x00000003370b7836 */ /* 0x040fe20000000000 */
[C---:B------:R-:W-:Y:S01]  /*7de0*/  IADD3 R92, PT, PT, R55.reuse, 0x4, RZ ;  /* 0x00000004375c7810 */ /* 0x040fe20007ffe0ff */
[----:B------:R-:W-:Y:S01]  /*7df0*/  VIADD R6, R55, 0x2 ;  /* 0x0000000237067836 */ /* 0x000fe20000000000 */
[----:B-----5:R-:W-:Y:S02]  /*7e00*/  PRMT R93, R10, 0x7632, R93 ;  /* 0x000076320a5d7816 */ /* 0x020fe4000000005d */
[----:B------:R-:W-:Y:S01]  /*7e10*/  ISETP.GE.AND P6, PT, R11, UR18, PT ;  /* 0x000000120b007c0c */ /* 0x000fe2000bfc6270 */
[C---:B------:R-:W-:Y:S01]  /*7e20*/  VIADD R11, R55.reuse, 0x6 ;  /* 0x00000006370b7836 */ /* 0x040fe20000000000 */
[----:B------:R-:W-:Y:S01]  /*7e30*/  ISETP.GE.AND P1, PT, R6, UR18, PT ;  /* 0x0000001206007c0c */ /* 0x000fe2000bf26270 */
[C---:B------:R-:W-:Y:S01]  /*7e40*/  VIADD R6, R55.reuse, 0x5 ;  /* 0x0000000537067836 */ /* 0x040fe20000000000 */
[----:B------:R-:W-:Y:S01]  /*7e50*/  ISETP.GE.AND P5, PT, R92, UR18, PT ;  /* 0x000000125c007c0c */ /* 0x000fe2000bfa6270 */
[----:B------:R-:W-:Y:S01]  /*7e60*/  VIADD R92, R55, 0x7 ;  /* 0x00000007375c7836 */ /* 0x000fe20000000000 */
[----:B------:R-:W-:-:S02]  /*7e70*/  ISETP.GE.AND P3, PT, R11, UR18, PT ;  /* 0x000000120b007c0c */ /* 0x000fc4000bf66270 */
[----:B------:R-:W-:Y:S02]  /*7e80*/  ISETP.GE.AND P4, PT, R6, UR18, PT ;  /* 0x0000001206007c0c */ /* 0x000fe4000bf86270 */
[----:B------:R-:W-:Y:S02]  /*7e90*/  IADD3 R11, PT, PT, R55, 0x1, RZ ;  /* 0x00000001370b7810 */ /* 0x000fe40007ffe0ff */
[C---:B------:R-:W-:Y:S02]  /*7ea0*/  PRMT R6, R8.reuse, 0x7632, R6 ;  /* 0x0000763208067816 */ /* 0x040fe40000000006 */
[----:B------:R-:W-:Y:S02]  /*7eb0*/  SEL R8, R8, RZ, !P1 ;  /* 0x000000ff08087207 */ /* 0x000fe40004800000 */
[----:B------:R-:W-:Y:S02]  /*7ec0*/  ISETP.GE.AND P1, PT, R11, UR18, PT ;  /* 0x000000120b007c0c */ /* 0x000fe4000bf26270 */
[----:B------:R-:W-:-:S02]  /*7ed0*/  ISETP.GE.AND P2, PT, R92, UR18, PT ;  /* 0x000000125c007c0c */ /* 0x000fc4000bf46270 */
[----:B------:R-:W-:Y:S02]  /*7ee0*/  SEL R11, R6, RZ, !P6 ;  /* 0x000000ff060b7207 */ /* 0x000fe40007000000 */
[----:B------:R-:W-:Y:S02]  /*7ef0*/  ISETP.GE.AND P6, PT, R55, UR18, PT ;  /* 0x0000001237007c0c */ /* 0x000fe4000bfc6270 */
[----:B------:R-:W-:Y:S02]  /*7f00*/  PRMT R92, R9, 0x7632, R92 ;  /* 0x00007632095c7816 */ /* 0x000fe4000000005c */
[C---:B------:R-:W-:Y:S02]  /*7f10*/  PRMT R6, R7.reuse, 0x7632, R6 ;  /* 0x0000763207067816 */ /* 0x040fe40000000006 */
[----:B------:R-:W-:Y:S02]  /*7f20*/  SEL R7, R7, RZ, !P6 ;  /* 0x000000ff07077207 */ /* 0x000fe40007000000 */
[----:B------:R-:W-:-:S02]  /*7f30*/  SEL R9, R9, RZ, !P5 ;  /* 0x000000ff09097207 */ /* 0x000fc40006800000 */
[----:B------:R-:W-:Y:S02]  /*7f40*/  SEL R92, R92, RZ, !P4 ;  /* 0x000000ff5c5c7207 */ /* 0x000fe40006000000 */
[----:B------:R-:W-:Y:S02]  /*7f50*/  SEL R10, R10, RZ, !P3 ;  /* 0x000000ff0a0a7207 */ /* 0x000fe40005800000 */
[----:B------:R-:W-:Y:S02]  /*7f60*/  SEL R93, R93, RZ, !P2 ;  /* 0x000000ff5d5d7207 */ /* 0x000fe40005000000 */
[----:B------:R-:W-:Y:S02]  /*7f70*/  SEL R6, R6, RZ, !P1 ;  /* 0x000000ff06067207 */ /* 0x000fe40004800000 */
[----:B------:R-:W-:Y:S02]  /*7f80*/  PRMT R8, R8, 0x5410, R11 ;  /* 0x0000541008087816 */ /* 0x000fe4000000000b */
[----:B------:R-:W-:-:S02]  /*7f90*/  PRMT R9, R9, 0x5410, R92 ;  /* 0x0000541009097816 */ /* 0x000fc4000000005c */
[----:B------:R-:W-:Y:S02]  /*7fa0*/  PRMT R10, R10, 0x5410, R93 ;  /* 0x000054100a0a7816 */ /* 0x000fe4000000005d */
[----:B------:R-:W-:-:S07]  /*7fb0*/  PRMT R7, R7, 0x5410, R6 ;  /* 0x0000541007077816 */ /* 0x000fce0000000006 */
.L_x_17260:
[----:B------:R-:W-:Y:S05]  /*7fc0*/  BSYNC.RECONVERGENT B1 ;  /* 0x0000000000017941 */ /* 0x000fea0003800200 */
.L_x_17259:
[----:B------:R-:W-:Y:S02]  /*7fd0*/  IMAD.MOV.U32 R6, RZ, RZ, R94 ;  /* 0x000000ffff067224 */ /* 0x000fe400078e005e */
[----:B-----5:R-:W-:Y:S02]  /*7fe0*/  HMUL2.BF16_V2 R11, R4, R7 ;  /* 0x00000007040b7232 */ /* 0x020fe40000200000 */
[----:B------:R-:W-:Y:S02]  /*7ff0*/  IMAD.MOV.U32 R7, RZ, RZ, R95 ;  /* 0x000000ffff077224 */ /* 0x000fe400078e005f */
[----:B------:R-:W-:Y:S02]  /*8000*/  HFMA2.BF16_V2 R92, R5, R8, -RZ ;  /* 0x00000008055c7231 */ /* 0x000fe400003000ff */
[----:B------:R-:W-:Y:S01]  /*8010*/  HMUL2.BF16_V2 R93, R6, R9 ;  /* 0x00000009065d7232 */ /* 0x000fe20000200000 */
[C---:B------:R-:W-:Y:S01]  /*8020*/  PRMT R8, R11.reuse, 0x7610, R8 ;  /* 0x000076100b087816 */ /* 0x040fe20000000008 */
[----:B------:R-:W-:Y:S01]  /*8030*/  HFMA2.BF16_V2 R94, R7, R10, -RZ ;  /* 0x0000000a075e7231 */ /* 0x000fe200003000ff */
[----:B------:R-:W-:-:S02]  /*8040*/  PRMT R9, R11, 0x7632, R9 ;  /* 0x000076320b097816 */ /* 0x000fc40000000009 */
[----:B------:R-:W-:Y:S01]  /*8050*/  PRMT R10, R92, 0x7610, R10 ;  /* 0x000076105c0a7816 */ /* 0x000fe2000000000a */
[----:B------:R-:W-:Y:S01]  /*8060*/  IMAD.U32 R95, R8, 0x10000, RZ ;  /* 0x00010000085f7824 */ /* 0x000fe200078e00ff */
[----:B------:R-:W-:Y:S02]  /*8070*/  PRMT R11, R92, 0x7632, R11 ;  /* 0x000076325c0b7816 */ /* 0x000fe4000000000b */
[C---:B------:R-:W-:Y:S01]  /*8080*/  PRMT R92, R93.reuse, 0x7610, R92 ;  /* 0x000076105d5c7816 */ /* 0x040fe2000000005c */
[----:B------:R-:W-:Y:S01]  /*8090*/  IMAD.U32 R10, R10, 0x10000, RZ ;  /* 0x000100000a0a7824 */ /* 0x000fe200078e00ff */
[----:B------:R-:W-:Y:S01]  /*80a0*/  PRMT R93, R93, 0x7632, R93 ;  /* 0x000076325d5d7816 */ /* 0x000fe2000000005d */
[----:B------:R-:W-:Y:S01]  /*80b0*/  IMAD.U32 R11, R11, 0x10000, RZ ;  /* 0x000100000b0b7824 */ /* 0x000fe200078e00ff */
[----:B------:R-:W-:Y:S01]  /*80c0*/  SHF.L.U32 R96, R9, 0x10, RZ ;  /* 0x0000001009607819 */ /* 0x000fe200000006ff */
[----:B------:R-:W-:Y:S01]  /*80d0*/  IMAD.U32 R92, R92, 0x10000, RZ ;  /* 0x000100005c5c7824 */ /* 0x000fe200078e00ff */
[----:B------:R-:W-:Y:S01]  /*80e0*/  SHF.L.U32 R93, R93, 0x10, RZ ;  /* 0x000000105d5d7819 */ /* 0x000fe200000006ff */
[----:B------:R-:W-:Y:S01]  /*80f0*/  FADD.FTZ R10, R10, R11 ;  /* 0x0000000b0a0a7221 */ /* 0x000fe20000010000 */
[----:B------:R-:W-:Y:S01]  /*8100*/  PRMT R8, R94, 0x7632, R8 ;  /* 0x000076325e087816 */ /* 0x000fe20000000008 */
[----:B------:R-:W-:Y:S01]  /*8110*/  FADD.FTZ R95, R95, R96 ;  /* 0x000000605f5f7221 */ /* 0x000fe20000010000 */
[----:B------:R0:W5:Y:S01]  /*8120*/  LDG.E.CONSTANT R11, desc[UR14][R14.64+0x200] ;  /* 0x0002000e0e0b7981 */ /* 0x000162000c1e9900 */
[----:B------:R-:W-:Y:S01]  /*8130*/  FADD.FTZ R93, R92, R93 ;  /* 0x0000005d5c5d7221 */ /* 0x000fe20000010000 */
[----:B------:R-:W-:-:S02]  /*8140*/  IMAD.U32 R94, R94, 0x10000, RZ ;  /* 0x000100005e5e7824 */ /* 0x000fc400078e00ff */
[----:B------:R-:W-:Y:S01]  /*8150*/  FADD.FTZ R10, R95, R10 ;  /* 0x0000000a5f0a7221 */ /* 0x000fe20000010000 */
[----:B------:R-:W-:Y:S01]  /*8160*/  IMAD.U32 R9, R8, 0x10000, RZ ;  /* 0x0001000008097824 */ /* 0x000fe200078e00ff */
[----:B------:R0:W5:Y:S02]  /*8170*/  LDG.E.CONSTANT R92, desc[UR14][R14.64+0x20c] ;  /* 0x00020c0e0e5c7981 */ /* 0x000164000c1e9900 */
[----:B------:R-:W-:Y:S01]  /*8180*/  FADD.FTZ R10, R10, R93 ;  /* 0x0000005d0a0a7221 */ /* 0x000fe20000010000 */
[----:B------:R-:W-:Y:S01]  /*8190*/  BSSY.RECONVERGENT B1, `(.L_x_17261) ;  /* 0x0000024000017945 */ /* 0x000fe20003800200 */
[----:B------:R0:W5:Y:S01]  /*81a0*/  LDG.E.CONSTANT R8, desc[UR14][R14.64+0x204] ;  /* 0x0002040e0e087981 */ /* 0x000162000c1e9900 */
[----:B------:R-:W-:-:S03]  /*81b0*/  FADD.FTZ R9, R94, R9 ;  /* 0x000000095e097221 */ /* 0x000fc60000010000 */
[----:B------:R0:W5:Y:S01]  /*81c0*/  LDG.E.CONSTANT R93, desc[UR14][R14.64+0x208] ;  /* 0x0002080e0e5d7981 */ /* 0x000162000c1e9900 */
[----:B------:R-:W-:Y:S05]  /*81d0*/  @P0 BRA `(.L_x_17262) ;  /* 0x00000000007c0947 */ /* 0x000fea0003800000 */
[C---:B------:R-:W-:Y:S01]  /*81e0*/  VIADD R94, R55.reuse, 0x2 ;  /* 0x00000002375e7836 */ /* 0x040fe20000000000 */
[C---:B------:R-:W-:Y:S01]  /*81f0*/  IADD3 R95, PT, PT, R55.reuse, 0x3, RZ ;  /* 0x00000003375f7810 */ /* 0x040fe20007ffe0ff */
[C---:B------:R-:W-:Y:S01]  /*8200*/  VIADD R96, R55.reuse, 0x4 ;  /* 0x0000000437607836 */ /* 0x040fe20000000000 */
[C---:B------:R-:W-:Y:S02]  /*8210*/  IADD3 R97, PT, PT, R55.reuse, 0x7, RZ ;  /* 0x0000000737617810 */ /* 0x040fe40007ffe0ff */
[----:B------:R-:W-:Y:S01]  /*8220*/  ISETP.GE.AND P1, PT, R94, UR18, PT ;  /* 0x000000125e007c0c */ /* 0x000fe2000bf26270 */
[----:B------:R-:W-:Y:S01]  /*8230*/  VIADD R94, R55, 0x5 ;  /* 0x00000005375e7836 */ /* 0x000fe20000000000 */
[----:B------:R-:W-:Y:S01]  /*8240*/  ISETP.GE.AND P6, PT, R95, UR18, PT ;  /* 0x000000125f007c0c */ /* 0x000fe2000bfc6270 */
[C---:B------:R-:W-:Y:S01]  /*8250*/  VIADD R95, R55.reuse, 0x6 ;  /* 0x00000006375f7836 */ /* 0x040fe20000000000 */
[----:B------:R-:W-:Y:S01]  /*8260*/  ISETP.GE.AND P5, PT, R96, UR18, PT ;  /* 0x0000001260007c0c */ /* 0x000fe2000bfa6270 */
[----:B------:R-:W-:Y:S01]  /*8270*/  VIADD R96, R55, 0x1 ;  /* 0x0000000137607836 */ /* 0x000fe20000000000 */
[----:B------:R-:W-:-:S02]  /*8280*/  ISETP.GE.AND P4, PT, R94, UR18, PT ;  /* 0x000000125e007c0c */ /* 0x000fc4000bf86270 */
[C---:B-----5:R-:W-:Y:S02]  /*8290*/  PRMT R94, R8.reuse, 0x7632, R94 ;  /* 0x00007632085e7816 */ /* 0x060fe4000000005e */
[----:B------:R-:W-:Y:S02]  /*82a0*/  ISETP.GE.AND P3, PT, R95, UR18, PT ;  /* 0x000000125f007c0c */ /* 0x000fe4000bf66270 */
[----:B------:R-:W-:Y:S02]  /*82b0*/  SEL R95, R8, RZ, !P1 ;  /* 0x000000ff085f7207 */ /* 0x000fe40004800000 */
[----:B------:R-:W-:Y:S02]  /*82c0*/  ISETP.GE.AND P1, PT, R96, UR18, PT ;  /* 0x0000001260007c0c */ /* 0x000fe4000bf26270 */
[----:B------:R-:W-:Y:S02]  /*82d0*/  SEL R96, R94, RZ, !P6 ;  /* 0x000000ff5e607207 */ /* 0x000fe40007000000 */
[----:B------:R-:W-:-:S02]  /*82e0*/  ISETP.GE.AND P2, PT, R97, UR18, PT ;  /* 0x0000001261007c0c */ /* 0x000fc4000bf46270 */
[----:B------:R-:W-:Y:S02]  /*82f0*/  PRMT R94, R93, 0x7632, R94 ;  /* 0x000076325d5e7816 */ /* 0x000fe4000000005e */
        /* <DEDUP_REMOVED lines=13> */
.L_x_17262:
[----:B------:R-:W-:Y:S05]  /*83d0*/  BSYNC.RECONVERGENT B1 ;  /* 0x0000000000017941 */ /* 0x000fea0003800200 */
.L_x_17261:
[----:B------:R1:W5:Y:S02]  /*83e0*/  LDG.E.CONSTANT R99, desc[UR14][R14.64+0x400] ;  /* 0x0004000e0e637981 */ /* 0x000364000c1e9900 */
[----:B-----5:R-:W-:Y:S02]  /*83f0*/  HMUL2.BF16_V2 R11, R4, R11 ;  /* 0x0000000b040b7232 */ /* 0x020fe40000200000 */
[----:B------:R-:W-:Y:S02]  /*8400*/  HFMA2.BF16_V2 R94, R5, R8, -RZ ;  /* 0x00000008055e7231 */ /* 0x000fe400003000ff */
[----:B------:R-:W-:Y:S01]  /*8410*/  HMUL2.BF16_V2 R95, R6, R93 ;  /* 0x0000005d065f7232 */ /* 0x000fe20000200000 */
[----:B------:R1:W5:Y:S01]  /*8420*/  LDG.E.CONSTANT R96, desc[UR14][R14.64+0x404] ;  /* 0x0004040e0e607981 */ /* 0x000362000c1e9900 */
[----:B------:R-:W-:Y:S01]  /*8430*/  FADD.FTZ R9, R10, R9 ;  /* 0x000000090a097221 */ /* 0x000fe20000010000 */
[C---:B------:R-:W-:Y:S02]  /*8440*/  PRMT R8, R11.reuse, 0x7610, R8 ;  /* 0x000076100b087816 */ /* 0x040fe40000000008 */
[----:B------:R1:W5:Y:S01]  /*8450*/  LDG.E.CONSTANT R101, desc[UR14][R14.64+0x408] ;  /* 0x0004080e0e657981 */ /* 0x000362000c1e9900 */
[----:B------:R-:W-:-:S03]  /*8460*/  PRMT R10, R11, 0x7632, R10 ;  /* 0x000076320b0a7816 */ /* 0x000fc6000000000a */
[----:B------:R1:W5:Y:S01]  /*8470*/  LDG.E.CONSTANT R98, desc[UR14][R14.64+0x40c] ;  /* 0x00040c0e0e627981 */ /* 0x000362000c1e9900 */
[----:B------:R-:W-:Y:S01]  /*8480*/  BSSY.RECONVERGENT B1, `(.L_x_17263) ;  /* 0x0000025000017945 */ /* 0x000fe20003800200 */
[C---:B------:R-:W-:Y:S02]  /*8490*/  PRMT R11, R94.reuse, 0x7610, R11 ;  /* 0x000076105e0b7816 */ /* 0x040fe4000000000b */
[----:B------:R-:W-:Y:S02]  /*84a0*/  PRMT R93, R94, 0x7632, R93 ;  /* 0x000076325e5d7816 */ /* 0x000fe4000000005d */
[C---:B------:R-:W-:Y:S02]  /*84b0*/  PRMT R94, R95.reuse, 0x7610, R94 ;  /* 0x000076105f5e7816 */ /* 0x040fe4000000005e */
[----:B------:R-:W-:Y:S01]  /*84c0*/  PRMT R95, R95, 0x7632, R95 ;  /* 0x000076325f5f7816 */ /* 0x000fe2000000005f */
[----:B------:R-:W-:Y:S06]  /*84d0*/  @P0 BRA `(.L_x_17264) ;  /* 0x00000000007c0947 */ /* 0x000fec0003800000 */
[C---:B------:R-:W-:Y:S01]  /*84e0*/  VIADD R100, R55.reuse, 0x3 ;  /* 0x0000000337647836 */ /* 0x040fe20000000000 */
[C---:B------:R-:W-:Y:S01]  /*84f0*/  IADD3 R102, PT, PT, R55.reuse, 0x4, RZ ;  /* 0x0000000437667810 */ /* 0x040fe20007ffe0ff */
[C---:B------:R-:W-:Y:S01]  /*8500*/  VIADD R97, R55.reuse, 0x2 ;  /* 0x0000000237617836 */ /* 0x040fe20000000000 */
[----:B-----5:R-:W-:Y:S02]  /*8510*/  PRMT R103, R98, 0x7632, R103 ;  /* 0x0000763262677816 */ /* 0x020fe40000000067 */
[----:B------:R-:W-:Y:S01]  /*8520*/  ISETP.GE.AND P6, PT, R100, UR18, PT ;  /* 0x0000001264007c0c */ /* 0x000fe2000bfc6270 */
[----:B------:R-:W-:Y:S01]  /*8530*/  VIADD R100, R55, 0x6 ;  /* 0x0000000637647836 */ /* 0x000fe20000000000 */
[----:B------:R-:W-:Y:S01]  /*8540*/  ISETP.GE.AND P1, PT, R97, UR18, PT ;  /* 0x0000001261007c0c */ /* 0x000fe2000bf26270 */
[C---:B------:R-:W-:Y:S01]  /*8550*/  VIADD R97, R55.reuse, 0x5 ;  /* 0x0000000537617836 */ /* 0x040fe20000000000 */
[----:B------:R-:W-:Y:S01]  /*8560*/  ISETP.GE.AND P5, PT, R102, UR18, PT ;  /* 0x0000001266007c0c */ /* 0x000fe2000bfa6270 */
[----:B------:R-:W-:Y:S01]  /*8570*/  VIADD R102, R55, 0x7 ;  /* 0x0000000737667836 */ /* 0x000fe20000000000 */
[----:B------:R-:W-:-:S02]  /*8580*/  ISETP.GE.AND P3, PT, R100, UR18, PT ;  /* 0x0000001264007c0c */ /* 0x000fc4000bf66270 */
[----:B------:R-:W-:Y:S02]  /*8590*/  ISETP.GE.AND P4, PT, R97, UR18, PT ;  /* 0x0000001261007c0c */ /* 0x000fe4000bf86270 */
[----:B------:R-:W-:Y:S02]  /*85a0*/  IADD3 R100, PT, PT, R55, 0x1, RZ ;  /* 0x0000000137647810 */ /* 0x000fe40007ffe0ff */
[----:B------:R-:W-:Y:S02]  /*85b0*/  PRMT R97, R96, 0x7632, R97 ;  /* 0x0000763260617816 */ /* 0x000fe40000000061 */
[----:B------:R-:W-:Y:S02]  /*85c0*/  ISETP.GE.AND P2, PT, R102, UR18, PT ;  /* 0x0000001266007c0c */ /* 0x000fe4000bf46270 */
[----:B------:R-:W-:Y:S02]  /*85d0*/  SEL R102, R96, RZ, !P1 ;  /* 0x000000ff60667207 */ /* 0x000fe40004800000 */
[----:B------:R-:W-:-:S02]  /*85e0*/  ISETP.GE.AND P1, PT, R100, UR18, PT ;  /* 0x0000001264007c0c */ /* 0x000fc4000bf26270 */
[----:B------:R-:W-:Y:S02]  /*85f0*/  SEL R97, R97, RZ, !P6 ;  /* 0x000000ff61617207 */ /* 0x000fe40007000000 */
[----:B------:R-:W-:Y:S02]  /*8600*/  PRMT R100, R101, 0x7632, R100 ;  /* 0x0000763265647816 */ /* 0x000fe40000000064 */
[----:B------:R-:W-:Y:S02]  /*8610*/  ISETP.GE.AND P6, PT, R55, UR18, PT ;  /* 0x0000001237007c0c */ /* 0x000fe4000bfc6270 */
        /* <DEDUP_REMOVED lines=11> */
.L_x_17264:
[----:B------:R-:W-:Y:S05]  /*86d0*/  BSYNC.RECONVERGENT B1 ;  /* 0x0000000000017941 */ /* 0x000fea0003800200 */
.L_x_17263:
[----:B------:R-:W-:Y:S01]  /*86e0*/  IMAD.U32 R97, R10, 0x10000, RZ ;  /* 0x000100000a617824 */ /* 0x000fe200078e00ff */
[----:B------:R-:W-:Y:S01]  /*86f0*/  SHF.L.U32 R10, R93, 0x10, RZ ;  /* 0x000000105d0a7819 */ /* 0x000fe200000006ff */
[----:B------:R-:W-:Y:S02]  /*8700*/  IMAD.U32 R94, R94, 0x10000, RZ ;  /* 0x000100005e5e7824 */ /* 0x000fe400078e00ff */
[----:B-----5:R-:W-:Y:S02]  /*8710*/  HMUL2.BF16_V2 R96, R5, R96 ;  /* 0x0000006005607232 */ /* 0x020fe40000200000 */
[----:B------:R-:W-:Y:S02]  /*8720*/  IMAD.U32 R95, R95, 0x10000, RZ ;  /* 0x000100005f5f7824 */ /* 0x000fe400078e00ff */
[----:B------:R-:W-:Y:S02]  /*8730*/  HFMA2.BF16_V2 R99, R4, R99, -RZ ;  /* 0x0000006304637231 */ /* 0x000fe400003000ff */
[----:B------:R-:W-:-:S02]  /*8740*/  IMAD.U32 R8, R8, 0x10000, RZ ;  /* 0x0001000008087824 */ /* 0x000fc400078e00ff */
[----:B------:R-:W-:Y:S01]  /*8750*/  FADD.FTZ R18, R9, R18 ;  /* 0x0000001209127221 */ /* 0x000fe20000010000 */
[----:B------:R-:W-:Y:S02]  /*8760*/  IMAD.U32 R11, R11, 0x10000, RZ ;  /* 0x000100000b0b7824 */ /* 0x000fe400078e00ff */
[----:B------:R-:W-:Y:S01]  /*8770*/  FADD.FTZ R94, R94, R95 ;  /* 0x0000005f5e5e7221 */ /* 0x000fe20000010000 */
[----:B------:R-:W-:Y:S01]  /*8780*/  FADD.FTZ R8, R8, R97 ;  /* 0x0000006108087221 */ /* 0x000fe20000010000 */
[----:B------:R-:W-:Y:S01]  /*8790*/  PRMT R95, R96, 0x7610, R95 ;  /* 0x00007610605f7816 */ /* 0x000fe2000000005f */
[--C-:B------:R-:W-:Y:S01]  /*87a0*/  FADD.FTZ R11, R11, R10.reuse ;  /* 0x0000000a0b0b7221 */ /* 0x100fe20000010000 */
[C---:B------:R-:W-:Y:S01]  /*87b0*/  PRMT R10, R99.reuse, 0x7610, R10 ;  /* 0x00007610630a7816 */ /* 0x040fe2000000000a */
[----:B------:R3:W5:Y:S01]  /*87c0*/  LDG.E.CONSTANT R9, desc[UR14][R14.64+0x600] ;  /* 0x0006000e0e097981 */ /* 0x000762000c1e9900 */
[----:B------:R-:W-:Y:S01]  /*87d0*/  PRMT R93, R99, 0x7632, R93 ;  /* 0x00007632635d7816 */ /* 0x000fe2000000005d */
[----:B------:R-:W-:Y:S01]  /*87e0*/  FADD.FTZ R11, R8, R11 ;  /* 0x0000000b080b7221 */ /* 0x000fe20000010000 */
[----:B------:R-:W-:Y:S01]  /*87f0*/  PRMT R96, R96, 0x7632, R96 ;  /* 0x0000763260607816 */ /* 0x000fe20000000060 */
[----:B------:R-:W-:Y:S01]  /*8800*/  HFMA2.BF16_V2 R8, R7, R92, -RZ ;  /* 0x0000005c07087231 */ /* 0x000fe200003000ff */
[----:B------:R-:W-:Y:S01]  /*8810*/  SHF.L.U32 R93, R93, 0x10, RZ ;  /* 0x000000105d5d7819 */ /* 0x000fe200000006ff */
[----:B------:R-:W-:-:S02]  /*8820*/  IMAD.U32 R10, R10, 0x10000, RZ ;  /* 0x000100000a0a7824 */ /* 0x000fc400078e00ff */
[----:B------:R-:W-:Y:S02]  /*8830*/  HMUL2.BF16_V2 R92, R6, R101 ;  /* 0x00000065065c7232 */ /* 0x000fe40000200000 */
[----:B------:R-:W-:Y:S02]  /*8840*/  IMAD.U32 R95, R95, 0x10000, RZ ;  /* 0x000100005f5f7824 */ /* 0x000fe400078e00ff */
[----:B------:R-:W-:Y:S01]  /*8850*/  FADD.FTZ R11, R11, R94 ;  /* 0x0000005e0b0b7221 */ /* 0x000fe20000010000 */
[----:B------:R-:W-:Y:S02]  /*8860*/  IMAD.U32 R96, R96, 0x10000, RZ ;  /* 0x0001000060607824 */ /* 0x000fe400078e00ff */
[--C-:B------:R-:W-:Y:S01]  /*8870*/  FADD.FTZ R97, R10, R93.reuse ;  /* 0x0000005d0a617221 */ /* 0x100fe20000010000 */
[C---:B------:R-:W-:Y:S01]  /*8880*/  PRMT R93, R92.reuse, 0x7632, R93 ;  /* 0x000076325c5d7816 */ /* 0x040fe2000000005d */
[----:B------:R-:W-:Y:S02]  /*8890*/  IMAD.U32 R92, R92, 0x10000, RZ ;  /* 0x000100005c5c7824 */ /* 0x000fe400078e00ff */
[----:B------:R-:W-:Y:S01]  /*88a0*/  FADD.FTZ R100, R95, R96 ;  /* 0x000000605f647221 */ /* 0x000fe20000010000 */
[----:B------:R-:W-:Y:S01]  /*88b0*/  HFMA2.BF16_V2 R95, R7, R98, -RZ ;  /* 0x00000062075f7231 */ /* 0x000fe200003000ff */
[----:B------:R-:W-:-:S02]  /*88c0*/  SHF.L.U32 R99, R93, 0x10, RZ ;  /* 0x000000105d637819 */ /* 0x000fc400000006ff */
[----:B------:R-:W-:Y:S01]  /*88d0*/  PRMT R10, R8, 0x7632, R10 ;  /* 0x00007632080a7816 */ /* 0x000fe2000000000a */
[----:B------:R-:W-:Y:S01]  /*88e0*/  FADD.FTZ R97, R97, R100 ;  /* 0x0000006461617221 */ /* 0x000fe20000010000 */
[C---:B------:R-:W-:Y:S01]  /*88f0*/  PRMT R96, R95.reuse, 0x7632, R96 ;  /* 0x000076325f607816 */ /* 0x040fe20000000060 */
[----:B------:R-:W-:Y:S01]  /*8900*/  FADD.FTZ R92, R92, R99 ;  /* 0x000000635c5c7221 */ /* 0x000fe20000010000 */
[----:B------:R-:W-:Y:S01]  /*8910*/  SHF.L.U32 R95, R95, 0x10, RZ ;  /* 0x000000105f5f7819 */ /* 0x000fe200000006ff */
[----:B------:R-:W-:Y:S02]  /*8920*/  IMAD.U32 R8, R8, 0x10000, RZ ;  /* 0x0001000008087824 */ /* 0x000fe400078e00ff */
[----:B------:R-:W-:Y:S02]  /*8930*/  IMAD.U32 R93, R10, 0x10000, RZ ;  /* 0x000100000a5d7824 */ /* 0x000fe400078e00ff */
[----:B------:R-:W-:Y:S01]  /*8940*/  FADD.FTZ R92, R97, R92 ;  /* 0x0000005c615c7221 */ /* 0x000fe20000010000 */
[----:B------:R-:W-:Y:S01]  /*8950*/  IMAD.U32 R96, R96, 0x10000, RZ ;  /* 0x0001000060607824 */ /* 0x000fe200078e00ff */
[----:B------:R3:W5:Y:S01]  /*8960*/  LDG.E.CONSTANT R10, desc[UR14][R14.64+0x604] ;  /* 0x0006040e0e0a7981 */ /* 0x000762000c1e9900 */
[----:B------:R-:W-:-:S02]  /*8970*/  FADD.FTZ R8, R8, R93 ;  /* 0x0000005d08087221 */ /* 0x000fc40000010000 */
[----:B------:R-:W-:Y:S02]  /*8980*/  FADD.FTZ R95, R95, R96 ;  /* 0x000000605f5f7221 */ /* 0x000fe40000010000 */
[----:B------:R-:W-:Y:S02]  /*8990*/  FADD.FTZ R8, R11, R8 ;  /* 0x000000080b087221 */ /* 0x000fe40000010000 */
[----:B------:R-:W-:Y:S01]  /*89a0*/  FADD.FTZ R95, R92, R95 ;  /* 0x0000005f5c5f7221 */ /* 0x000fe20000010000 */
        /* <DEDUP_REMOVED lines=8> */
[----:B------:R-:W-:Y:S02]  /*8a30*/  ISETP.GE.AND P6, PT, R94, UR18, PT ;  /* 0x000000125e007c0c */ /* 0x000fe4000bfc6270 */
[----:B------:R-:W-:Y:S01]  /*8a40*/  ISETP.GE.AND P1, PT, R93, UR18, PT ;  /* 0x000000125d007c0c */ /* 0x000fe2000bf26270 */
[C---:B------:R-:W-:Y:S01]  /*8a50*/  VIADD R93, R55.reuse, 0x5 ;  /* 0x00000005375d7836 */ /* 0x040fe20000000000 */
[C---:B------:R-:W-:Y:S02]  /*8a60*/  IADD3 R94, PT, PT, R55.reuse, 0x6, RZ ;  /* 0x00000006375e7810 */ /* 0x040fe40007ffe0ff */
[----:B------:R-:W-:Y:S01]  /*8a70*/  ISETP.GE.AND P5, PT, R96, UR18, PT ;  /* 0x0000001260007c0c */ /* 0x000fe2000bfa6270 */
[C---:B------:R-:W-:Y:S01]  /*8a80*/  VIADD R96, R55.reuse, 0x7 ;  /* 0x0000000737607836 */ /* 0x040fe20000000000 */
[----:B------:R-:W-:Y:S01]  /*8a90*/  ISETP.GE.AND P3, PT, R94, UR18, PT ;  /* 0x000000125e007c0c */ /* 0x000fe2000bf66270 */
[----:B------:R-:W-:Y:S01]  /*8aa0*/  VIADD R94, R55, 0x1 ;  /* 0x00000001375e7836 */ /* 0x000fe20000000000 */
[----:B------:R-:W-:-:S02]  /*8ab0*/  ISETP.GE.AND P4, PT, R93, UR18, PT ;  /* 0x000000125d007c0c */ /* 0x000fc4000bf86270 */
[----:B------:R-:W-:Y:S02]  /*8ac0*/  PRMT R93, R10, 0x7632, R93 ;  /* 0x000076320a5d7816 */ /* 0x000fe4000000005d */
[----:B------:R-:W-:Y:S02]  /*8ad0*/  ISETP.GE.AND P2, PT, R96, UR18, PT ;  /* 0x0000001260007c0c */ /* 0x000fe4000bf46270 */
[----:B------:R-:W-:Y:S02]  /*8ae0*/  SEL R96, R10, RZ, !P1 ;  /* 0x000000ff0a607207 */ /* 0x000fe40004800000 */
[----:B------:R-:W-:Y:S02]  /*8af0*/  ISETP.GE.AND P1, PT, R94, UR18, PT ;  /* 0x000000125e007c0c */ /* 0x000fe4000bf26270 */
[----:B------:R-:W-:Y:S02]  /*8b00*/  SEL R93, R93, RZ, !P6 ;  /* 0x000000ff5d5d7207 */ /* 0x000fe40007000000 */
[----:B------:R-:W-:-:S02]  /*8b10*/  PRMT R94, R11, 0x7632, R94 ;  /* 0x000076320b5e7816 */ /* 0x000fc4000000005e */
[----:B------:R-:W-:Y:S02]  /*8b20*/  ISETP.GE.AND P6, PT, R55, UR18, PT ;  /* 0x0000001237007c0c */ /* 0x000fe4000bfc6270 */
[C---:B------:R-:W-:Y:S02]  /*8b30*/  PRMT R10, R9.reuse, 0x7632, R10 ;  /* 0x00007632090a7816 */ /* 0x040fe4000000000a */
[----:B------:R-:W-:Y:S02]  /*8b40*/  SEL R98, R94, RZ, !P4 ;  /* 0x000000ff5e627207 */ /* 0x000fe40006000000 */
[----:B------:R-:W-:Y:S02]  /*8b50*/  SEL R9, R9, RZ, !P6 ;  /* 0x000000ff09097207 */ /* 0x000fe40007000000 */
[----:B------:R-:W-:Y:S02]  /*8b60*/  SEL R11, R11, RZ, !P5 ;  /* 0x000000ff0b0b7207 */ /* 0x000fe40006800000 */
[----:B------:R-:W-:-:S02]  /*8b70*/  SEL R92, R92, RZ, !P3 ;  /* 0x000000ff5c5c7207 */ /* 0x000fc40005800000 */
[----:B------:R-:W-:Y:S02]  /*8b80*/  SEL R97, R97, RZ, !P2 ;  /* 0x000000ff61617207 */ /* 0x000fe40005000000 */
[----:B------:R-:W-:Y:S02]  /*8b90*/  SEL R94, R10, RZ, !P1 ;  /* 0x000000ff0a5e7207 */ /* 0x000fe40004800000 */
[----:B------:R-:W-:Y:S02]  /*8ba0*/  PRMT R10, R96, 0x5410, R93 ;  /* 0x00005410600a7816 */ /* 0x000fe4000000005d */
[----:B------:R-:W-:Y:S02]  /*8bb0*/  PRMT R11, R11, 0x5410, R98 ;  /* 0x000054100b0b7816 */ /* 0x000fe40000000062 */
[----:B------:R-:W-:Y:S02]  /*8bc0*/  PRMT R92, R92, 0x5410, R97 ;  /* 0x000054105c5c7816 */ /* 0x000fe40000000061 */
[----:B------:R-:W-:-:S07]  /*8bd0*/  PRMT R9, R9, 0x5410, R94 ;  /* 0x0000541009097816 */ /* 0x000fce000000005e */
.L_x_17266:
[----:B------:R-:W-:Y:S05]  /*8be0*/  BSYNC.RECONVERGENT B1 ;  /* 0x0000000000017941 */ /* 0x000fea0003800200 */
.L_x_17265:
[----:B------:R-:W-:Y:S01]  /*8bf0*/  FADD.FTZ R20, R95, R20 ;  /* 0x000000145f147221 */ /* 0x000fe20000010000 */
[----:B------:R4:W5:Y:S02]  /*8c00*/  LDG.E.CONSTANT R96, desc[UR14][R14.64+0x804] ;  /* 0x0008040e0e607981 */ /* 0x000964000c1e9900 */
[----:B-----5:R-:W-:Y:S02]  /*8c10*/  HMUL2.BF16_V2 R9, R4, R9 ;  /* 0x0000000904097232 */ /* 0x020fe40000200000 */
[----:B------:R-:W-:Y:S02]  /*8c20*/  HFMA2.BF16_V2 R10, R5, R10, -RZ ;  /* 0x0000000a050a7231 */ /* 0x000fe400003000ff */
[----:B------:R-:W-:Y:S01]  /*8c30*/  HMUL2.BF16_V2 R93, R6, R11 ;  /* 0x0000000b065d7232 */ /* 0x000fe20000200000 */
[----:B------:R4:W5:Y:S01]  /*8c40*/  LDG.E.CONSTANT R95, desc[UR14][R14.64+0x800] ;  /* 0x0008000e0e5f7981 */ /* 0x000962000c1e9900 */
[----:B------:R-:W-:-:S03]  /*8c50*/  FADD.FTZ R19, R8, R19 ;  /* 0x0000001308137221 */ /* 0x000fc60000010000 */
[----:B------:R4:W5:Y:S04]  /*8c60*/  LDG.E.CONSTANT R97, desc[UR14][R14.64+0x808] ;  /* 0x0008080e0e617981 */ /* 0x000968000c1e9900 */
[----:B------:R4:W5:Y:S01]  /*8c70*/  LDG.E.CONSTANT R98, desc[UR14][R14.64+0x80c] ;  /* 0x00080c0e0e627981 */ /* 0x000962000c1e9900 */
[----:B------:R-:W-:Y:S01]  /*8c80*/  BSSY.RECONVERGENT B1, `(.L_x_17267) ;  /* 0x0000025000017945 */ /* 0x000fe20003800200 */
[C---:B------:R-:W-:Y:S02]  /*8c90*/  PRMT R8, R9.reuse, 0x7610, R8 ;  /* 0x0000761009087816 */ /* 0x040fe40000000008 */
[----:B------:R-:W-:Y:S02]  /*8ca0*/  PRMT R9, R9, 0x7632, R9 ;  /* 0x0000763209097816 */ /* 0x000fe40000000009 */
[----:B------:R-:W-:-:S02]  /*8cb0*/  PRMT R11, R10, 0x7632, R11 ;  /* 0x000076320a0b7816 */ /* 0x000fc4000000000b */
[----:B------:R-:W-:Y:S01]  /*8cc0*/  PRMT R94, R93, 0x7632, R94 ;  /* 0x000076325d5e7816 */ /* 0x000fe2000000005e */
[----:B------:R-:W-:Y:S06]  /*8cd0*/  @P0 BRA `(.L_x_17268) ;  /* 0x00000000007c0947 */ /* 0x000fec0003800000 */
[C---:B------:R-:W-:Y:S01]  /*8ce0*/  VIADD R100, R55.reuse, 0x3 ;  /* 0x0000000337647836 */ /* 0x040fe20000000000 */
[C---:B------:R-:W-:Y:S01]  /*8cf0*/  IADD3 R99, PT, PT, R55.reuse, 0x2, RZ ;  /* 0x0000000237637810 */ /* 0x040fe20007ffe0ff */
[----:B------:R-:W-:-:S03]  /*8d00*/  VIADD R101, R55, 0x4 ;  /* 0x0000000437657836 */ /* 0x000fc60000000000 */
[----:B------:R-:W-:Y:S02]  /*8d10*/  ISETP.GE.AND P1, PT, R99, UR18, PT ;  /* 0x0000001263007c0c */ /* 0x000fe4000bf26270 */
[----:B------:R-:W-:Y:S01]  /*8d20*/  ISETP.GE.AND P6, PT, R100, UR18, PT ;  /* 0x0000001264007c0c */ /* 0x000fe2000bfc6270 */
[C---:B------:R-:W-:Y:S01]  /*8d30*/  VIADD R100, R55.reuse, 0x6 ;  /* 0x0000000637647836 */ /* 0x040fe20000000000 */
[----:B------:R-:W-:Y:S02]  /*8d40*/  IADD3 R99, PT, PT, R55, 0x5, RZ ;  /* 0x0000000537637810 */ /* 0x000fe40007ffe0ff */
[----:B------:R-:W-:Y:S01]  /*8d50*/  ISETP.GE.AND P5, PT, R101, UR18, PT ;  /* 0x0000001265007c0c */ /* 0x000fe2000bfa6270 */
[----:B------:R-:W-:Y:S01]  /*8d60*/  VIADD R101, R55, 0x7 ;  /* 0x0000000737657836 */ /* 0x000fe20000000000 */
[----:B------:R-:W-:Y:S02]  /*8d70*/  ISETP.GE.AND P4, PT, R99, UR18, PT ;  /* 0x0000001263007c0c */ /* 0x000fe4000bf86270 */
[----:B------:R-:W-:-:S02]  /*8d80*/  ISETP.GE.AND P3, PT, R100, UR18, PT ;  /* 0x0000001264007c0c */ /* 0x000fc4000bf66270 */
[C---:B------:R-:W-:Y:S02]  /*8d90*/  PRMT R99, R96.reuse, 0x7632, R99 ;  /* 0x0000763260637816 */ /* 0x040fe40000000063 */
[----:B------:R-:W-:Y:S02]  /*8da0*/  IADD3 R100, PT, PT, R55, 0x1, RZ ;  /* 0x0000000137647810 */ /* 0x000fe40007ffe0ff */
[----:B------:R-:W-:Y:S02]  /*8db0*/  ISETP.GE.AND P2, PT, R101, UR18, PT ;  /* 0x0000001265007c0c */ /* 0x000fe4000bf46270 */
[----:B------:R-:W-:Y:S02]  /*8dc0*/  SEL R101, R96, RZ, !P1 ;  /* 0x000000ff60657207 */ /* 0x000fe40004800000 */
[----:B------:R-:W-:Y:S02]  /*8dd0*/  SEL R102, R99, RZ, !P6 ;  /* 0x000000ff63667207 */ /* 0x000fe40007000000 */
[----:B------:R-:W-:-:S02]  /*8de0*/  ISETP.GE.AND P1, PT, R100, UR18, PT ;  /* 0x0000001264007c0c */ /* 0x000fc4000bf26270 */
[----:B-----5:R-:W-:Y:S02]  /*8df0*/  PRMT R99, R97, 0x7632, R99 ;  /* 0x0000763261637816 */ /* 0x020fe40000000063 */
[----:B------:R-:W-:Y:S02]  /*8e00*/  PRMT R100, R98, 0x7632, R100 ;  /* 0x0000763262647816 */ /* 0x000fe40000000064 */
[----:B------:R-:W-:Y:S02]  /*8e10*/  ISETP.GE.AND P6, PT, R55, UR18, PT ;  /* 0x0000001237007c0c */ /* 0x000fe4000bfc6270 */
[----:B------:R-:W-:Y:S02]  /*8e20*/  PRMT R96, R95, 0x7632, R96 ;  /* 0x000076325f607816 */ /* 0x000fe40000000060 */
        /* <DEDUP_REMOVED lines=10> */
.L_x_17268:
[----:B------:R-:W-:Y:S05]  /*8ed0*/  BSYNC.RECONVERGENT B1 ;  /* 0x0000000000017941 */ /* 0x000fea0003800200 */
.L_x_17267:
[----:B------:R-:W-:Y:S01]  /*8ee0*/  SHF.L.U32 R10, R10, 0x10, RZ ;  /* 0x000000100a0a7819 */ /* 0x000fe200000006ff */
[----:B------:R-:W-:Y:S02]  /*8ef0*/  IMAD.U32 R8, R8, 0x10000, RZ ;  /* 0x0001000008087824 */ /* 0x000fe400078e00ff */
[----:B-----5:R-:W-:Y:S02]  /*8f00*/  HFMA2.BF16_V2 R95, R4, R95, -RZ ;  /* 0x0000005f045f7231 */ /* 0x020fe400003000ff */
[----:B------:R-:W-:Y:S01]  /*8f10*/  IMAD.U32 R9, R9, 0x10000, RZ ;  /* 0x0001000009097824 */ /* 0x000fe200078e00ff */
[----:B------:R-:W-:Y:S01]  /*8f20*/  SHF.L.U32 R94, R94, 0x10, RZ ;  /* 0x000000105e5e7819 */ /* 0x000fe200000006ff */
[----:B------:R-:W-:Y:S02]  /*8f30*/  IMAD.U32 R11, R11, 0x10000, RZ ;  /* 0x000100000b0b7824 */ /* 0x000fe400078e00ff */
[----:B------:R-:W-:Y:S02]  /*8f40*/  HMUL2.BF16_V2 R96, R5, R96 ;  /* 0x0000006005607232 */ /* 0x000fe40000200000 */
[----:B------:R-:W-:-:S02]  /*8f50*/  IMAD.U32 R93, R93, 0x10000, RZ ;  /* 0x000100005d5d7824 */ /* 0x000fc400078e00ff */
[----:B------:R-:W-:Y:S01]  /*8f60*/  FADD.FTZ R8, R8, R9 ;  /* 0x0000000908087221 */ /* 0x000fe20000010000 */
[----:B------:R-:W-:Y:S01]  /*8f70*/  FADD.FTZ R11, R10, R11 ;  /* 0x0000000b0a0b7221 */ /* 0x000fe20000010000 */
[----:B------:R-:W-:Y:S01]  /*8f80*/  PRMT R9, R95, 0x7610, R9 ;  /* 0x000076105f097816 */ /* 0x000fe20000000009 */
[----:B------:R-:W-:Y:S01]  /*8f90*/  FADD.FTZ R94, R93, R94 ;  /* 0x0000005e5d5e7221 */ /* 0x000fe20000010000 */
[----:B------:R-:W-:Y:S01]  /*8fa0*/  PRMT R10, R95, 0x7632, R10 ;  /* 0x000076325f0a7816 */ /* 0x000fe2000000000a */
[----:B------:R-:W-:Y:S01]  /*8fb0*/  FADD.FTZ R11, R8, R11 ;  /* 0x0000000b080b7221 */ /* 0x000fe20000010000 */
[C---:B------:R-:W-:Y:S01]  /*8fc0*/  PRMT R93, R96.reuse, 0x7610, R93 ;  /* 0x00007610605d7816 */ /* 0x040fe2000000005d */
[----:B------:R-:W-:Y:S01]  /*8fd0*/  IMAD.U32 R9, R9, 0x10000, RZ ;  /* 0x0001000009097824 */ /* 0x000fe200078e00ff */
[----:B------:R-:W-:Y:S01]  /*8fe0*/  PRMT R95, R96, 0x7632, R95 ;  /* 0x00007632605f7816 */ /* 0x000fe2000000005f */
[----:B------:R-:W-:Y:S01]  /*8ff0*/  IMAD.U32 R10, R10, 0x10000, RZ ;  /* 0x000100000a0a7824 */ /* 0x000fe200078e00ff */
[----:B------:R-:W-:Y:S01]  /*9000*/  SHF.L.U32 R93, R93, 0x10, RZ ;  /* 0x000000105d5d7819 */ /* 0x000fe200000006ff */
[----:B------:R-:W-:Y:S01]  /*9010*/  HFMA2.BF16_V2 R8, R7, R92, -RZ ;  /* 0x0000005c07087231 */ /* 0x000fe200003000ff */
[----:B------:R-:W-:Y:S01]  /*9020*/  BSSY.RECONVERGENT B1, `(.L_x_17269) ;  /* 0x0000039000017945 */ /* 0x000fe20003800200 */
[----:B------:R-:W-:-:S02]  /*9030*/  IMAD.U32 R100, R95, 0x10000, RZ ;  /* 0x000100005f647824 */ /* 0x000fc400078e00ff */
[----:B------:R-:W-:Y:S01]  /*9040*/  FADD.FTZ R96, R9, R10 ;  /* 0x0000000a09607221 */ /* 0x000fe20000010000 */
[----:B------:R-:W-:Y:S01]  /*9050*/  HMUL2.BF16_V2 R10, R6, R97 ;  /* 0x00000061060a7232 */ /* 0x000fe20000200000 */
[C---:B------:R-:W-:Y:S01]  /*9060*/  PRMT R9, R8.reuse, 0x7632, R9 ;  /* 0x0000763208097816 */ /* 0x040fe20000000009 */
[----:B------:R-:W-:Y:S01]  /*9070*/  FADD.FTZ R97, R93, R100 ;  /* 0x000000645d617221 */ /* 0x000fe20000010000 */
[----:B------:R-:W-:Y:S02]  /*9080*/  HFMA2.BF16_V2 R93, R7, R98, -RZ ;  /* 0x00000062075d7231 */ /* 0x000fe400003000ff */
[----:B------:R-:W-:Y:S01]  /*9090*/  IMAD.U32 R8, R8, 0x10000, RZ ;  /* 0x0001000008087824 */ /* 0x000fe200078e00ff */
[C---:B------:R-:W-:Y:S01]  /*90a0*/  PRMT R92, R10.reuse, 0x7632, R92 ;  /* 0x000076320a5c7816 */ /* 0x040fe2000000005c */
[----:B------:R-:W-:Y:S02]  /*90b0*/  IMAD.U32 R10, R10, 0x10000, RZ ;  /* 0x000100000a0a7824 */ /* 0x000fe400078e00ff */
[----:B------:R-:W-:Y:S01]  /*90c0*/  FADD.FTZ R96, R96, R97 ;  /* 0x0000006160607221 */ /* 0x000fe20000010000 */
[----:B------:R-:W-:Y:S01]  /*90d0*/  PRMT R95, R93, 0x7632, R95 ;  /* 0x000076325d5f7816 */ /* 0x000fe2000000005f */
[----:B------:R-:W-:Y:S01]  /*90e0*/  IMAD.U32 R9, R9, 0x10000, RZ ;  /* 0x0001000009097824 */ /* 0x000fe200078e00ff */
[----:B------:R-:W-:Y:S01]  /*90f0*/  SHF.L.U32 R99, R92, 0x10, RZ ;  /* 0x000000105c637819 */ /* 0x000fe200000006ff */
[----:B------:R-:W-:Y:S01]  /*9100*/  FADD.FTZ R11, R11, R94 ;  /* 0x0000005e0b0b7221 */ /* 0x000fe20000010000 */
[----:B------:R-:W-:Y:S01]  /*9110*/  SHF.L.U32 R93, R93, 0x10, RZ ;  /* 0x000000105d5d7819 */ /* 0x000fe200000006ff */
[----:B------:R-:W-:-:S02]  /*9120*/  IMAD.U32 R92, R95, 0x10000, RZ ;  /* 0x000100005f5c7824 */ /* 0x000fc400078e00ff */
[----:B------:R-:W-:Y:S01]  /*9130*/  FADD.FTZ R8, R8, R9 ;  /* 0x0000000908087221 */ /* 0x000fe20000010000 */
[----:B------:R-:W-:Y:S01]  /*9140*/  FADD.FTZ R99, R10, R99 ;  /* 0x000000630a637221 */ /* 0x000fe20000010000 */
[----:B------:R0:W5:Y:S01]  /*9150*/  LDG.E.CONSTANT R9, desc[UR14][R14.64+0xa00] ;  /* 0x000a000e0e097981 */ /* 0x000162000c1e9900 */
[----:B------:R-:W-:Y:S02]  /*9160*/  FADD.FTZ R93, R93, R92 ;  /* 0x0000005c5d5d7221 */ /* 0x000fe40000010000 */
[----:B------:R-:W-:Y:S01]  /*9170*/  FADD.FTZ R96, R96, R99 ;  /* 0x0000006360607221 */ /* 0x000fe20000010000 */
[----:B------:R0:W5:Y:S04]  /*9180*/  LDG.E.CONSTANT R10, desc[UR14][R14.64+0xa04] ;  /* 0x000a040e0e0a7981 */ /* 0x000168000c1e9900 */
[----:B------:R0:W5:Y:S04]  /*9190*/  LDG.E.CONSTANT R95, desc[UR14][R14.64+0xa08] ;  /* 0x000a080e0e5f7981 */ /* 0x000168000c1e9900 */
[----:B------:R0:W5:Y:S01]  /*91a0*/  LDG.E.CONSTANT R92, desc[UR14][R14.64+0xa0c] ;  /* 0x000a0c0e0e5c7981 */ /* 0x000162000c1e9900 */
[----:B------:R-:W-:Y:S05]  /*91b0*/  @P0 BRA `(.L_x_17270) ;  /* 0x00000000007c0947 */ /* 0x000fea0003800000 */
[C---:B------:R-:W-:Y:S01]  /*91c0*/  VIADD R94, R55.reuse, 0x2 ;  /* 0x00000002375e7836 */ /* 0x040fe20000000000 */
[C---:B------:R-:W-:Y:S01]  /*91d0*/  IADD3 R97, PT, PT, R55.reuse, 0x3, RZ ;  /* 0x0000000337617810 */ /* 0x040fe20007ffe0ff */
[C---:B------:R-:W-:Y:S02]  /*91e0*/  VIADD R98, R55.reuse, 0x4 ;  /* 0x0000000437627836 */ /* 0x040fe40000000000 */
[C---:B------:R-:W-:Y:S01]  /*91f0*/  VIADD R99, R55.reuse, 0x7 ;  /* 0x0000000737637836 */ /* 0x040fe20000000000 */
[----:B------:R-:W-:Y:S01]  /*9200*/  ISETP.GE.AND P1, PT, R94, UR18, PT ;  /* 0x000000125e007c0c */ /* 0x000fe2000bf26270 */
[----:B------:R-:W-:Y:S01]  /*9210*/  VIADD R94, R55, 0x5 ;  /* 0x00000005375e7836 */ /* 0x000fe20000000000 */
[----:B------:R-:W-:Y:S02]  /*9220*/  ISETP.GE.AND P6, PT, R97, UR18, PT ;  /* 0x0000001261007c0c */ /* 0x000fe4000bfc6270 */
[C---:B------:R-:W-:Y:S02]  /*9230*/  IADD3 R97, PT, PT, R55.reuse, 0x6, RZ ;  /* 0x0000000637617810 */ /* 0x040fe40007ffe0ff */
        /* <DEDUP_REMOVED lines=23> */
.L_x_17270:
[----:B------:R-:W-:Y:S05]  /*93b0*/  BSYNC.RECONVERGENT B1 ;  /* 0x0000000000017941 */ /* 0x000fea0003800200 */
.L_x_17269:
[----:B------:R0:W5:Y:S01]  /*93c0*/  LDG.E.CONSTANT R97, desc[UR14][R14.64+0xc00] ;  /* 0x000c000e0e617981 */ /* 0x000162000c1e9900 */
[----:B------:R-:W-:Y:S01]  /*93d0*/  FADD.FTZ R8, R11, R8 ;  /* 0x000000080b087221 */ /* 0x000fe20000010000 */
[----:B-----5:R-:W-:Y:S02]  /*93e0*/  HMUL2.BF16_V2 R9, R4, R9 ;  /* 0x0000000904097232 */ /* 0x020fe40000200000 */
[----:B------:R-:W-:Y:S01]  /*93f0*/  HFMA2.BF16_V2 R11, R5, R10, -RZ ;  /* 0x0000000a050b7231 */ /* 0x000fe200003000ff */
[----:B------:R0:W5:Y:S01]  /*9400*/  LDG.E.CONSTANT R98, desc[UR14][R14.64+0xc04] ;  /* 0x000c040e0e627981 */ /* 0x000162000c1e9900 */
[----:B------:R-:W-:Y:S02]  /*9410*/  HMUL2.BF16_V2 R95, R6, R95 ;  /* 0x0000005f065f7232 */ /* 0x000fe40000200000 */
[----:B------:R-:W-:Y:S01]  /*9420*/  FADD.FTZ R93, R96, R93 ;  /* 0x0000005d605d7221 */ /* 0x000fe20000010000 */
[----:B------:R0:W5:Y:S04]  /*9430*/  LDG.E.CONSTANT R99, desc[UR14][R14.64+0xc08] ;  /* 0x000c080e0e637981 */ /* 0x000168000c1e9900 */
[----:B------:R0:W5:Y:S01]  /*9440*/  LDG.E.CONSTANT R100, desc[UR14][R14.64+0xc0c] ;  /* 0x000c0c0e0e647981 */ /* 0x000162000c1e9900 */
[----:B------:R-:W-:Y:S01]  /*9450*/  BSSY.RECONVERGENT B1, `(.L_x_17271) ;  /* 0x0000024000017945 */ /* 0x000fe20003800200 */
[----:B------:R-:W-:-:S02]  /*9460*/  PRMT R10, R9, 0x7632, R10 ;  /* 0x00007632090a7816 */ /* 0x000fc4000000000a */
[----:B------:R-:W-:Y:S02]  /*9470*/  PRMT R94, R11, 0x7632, R94 ;  /* 0x000076320b5e7816 */ /* 0x000fe4000000005e */
        /* <DEDUP_REMOVED lines=13> */
[C---:B-----5:R-:W-:Y:S02]  /*9550*/  PRMT R101, R98.reuse, 0x7632, R101 ;  /* 0x0000763262657816 */ /* 0x060fe40000000065 */
[----:B------:R-:W-:Y:S02]  /*9560*/  IADD3 R102, PT, PT, R55, 0x1, RZ ;  /* 0x0000000137667810 */ /* 0x000fe40007ffe0ff */
[----:B------:R-:W-:Y:S02]  /*9570*/  ISETP.GE.AND P2, PT, R103, UR18, PT ;  /* 0x0000001267007c0c */ /* 0x000fe4000bf46270 */
[----:B------:R-:W-:Y:S02]  /*9580*/  SEL R103, R98, RZ, !P1 ;  /* 0x000000ff62677207 */ /* 0x000fe40004800000 */
[----:B------:R-:W-:Y:S02]  /*9590*/  SEL R104, R101, RZ, !P6 ;  /* 0x000000ff65687207 */ /* 0x000fe40007000000 */
[----:B------:R-:W-:-:S02]  /*95a0*/  ISETP.GE.AND P1, PT, R102, UR18, PT ;  /* 0x0000001266007c0c */ /* 0x000fc4000bf26270 */
[----:B------:R-:W-:Y:S02]  /*95b0*/  PRMT R101, R99, 0x7632, R101 ;  /* 0x0000763263657816 */ /* 0x000fe40000000065 */
        /* <DEDUP_REMOVED lines=13> */
.L_x_17272:
[----:B------:R-:W-:Y:S05]  /*9690*/  BSYNC.RECONVERGENT B1 ;  /* 0x0000000000017941 */ /* 0x000fea0003800200 */
.L_x_17271:
[----:B------:R-:W-:Y:S01]  /*96a0*/  SHF.L.U32 R11, R11, 0x10, RZ ;  /* 0x000000100b0b7819 */ /* 0x000fe200000006ff */
[----:B------:R-:W-:Y:S02]  /*96b0*/  IMAD.U32 R9, R9, 0x10000, RZ ;  /* 0x0001000009097824 */ /* 0x000fe400078e00ff */
[----:B------:R-:W-:Y:S02]  /*96c0*/  HFMA2.BF16_V2 R97, R4, R97, -RZ ;  /* 0x0000006104617231 */ /* 0x000fe400003000ff */
[----:B------:R-:W-:Y:S01]  /*96d0*/  IMAD.U32 R10, R10, 0x10000, RZ ;  /* 0x000100000a0a7824 */ /* 0x000fe200078e00ff */
[----:B------:R-:W-:Y:S01]  /*96e0*/  SHF.L.U32 R96, R96, 0x10, RZ ;  /* 0x0000001060607819 */ /* 0x000fe200000006ff */
[----:B------:R-:W-:Y:S02]  /*96f0*/  IMAD.U32 R94, R94, 0x10000, RZ ;  /* 0x000100005e5e7824 */ /* 0x000fe400078e00ff */
[----:B-----5:R-:W-:Y:S02]  /*9700*/  HMUL2.BF16_V2 R98, R5, R98 ;  /* 0x0000006205627232 */ /* 0x020fe40000200000 */
[--C-:B------:R-:W-:Y:S01]  /*9710*/  FADD.FTZ R9, R9, R10.reuse ;  /* 0x0000000a09097221 */ /* 0x100fe20000010000 */
[----:B------:R-:W-:Y:S01]  /*9720*/  PRMT R10, R97, 0x7610, R10 ;  /* 0x00007610610a7816 */ /* 0x000fe2000000000a */
[----:B------:R-:W-:Y:S01]  /*9730*/  FADD.FTZ R94, R11, R94 ;  /* 0x0000005e0b5e7221 */ /* 0x000fe20000010000 */
[----:B------:R-:W-:Y:S01]  /*9740*/  PRMT R11, R97, 0x7632, R11 ;  /* 0x00007632610b7816 */ /* 0x000fe2000000000b */
[----:B------:R-:W-:Y:S01]  /*9750*/  IMAD.U32 R95, R95, 0x10000, RZ ;  /* 0x000100005f5f7824 */ /* 0x000fe200078e00ff */
[----:B------:R-:W-:Y:S01]  /*9760*/  PRMT R97, R98, 0x7632, R97 ;  /* 0x0000763262617816 */ /* 0x000fe20000000061 */
[----:B------:R-:W-:Y:S01]  /*9770*/  FADD.FTZ R94, R9, R94 ;  /* 0x0000005e095e7221 */ /* 0x000fe20000010000 */
[----:B------:R-:W-:-:S02]  /*9780*/  IMAD.U32 R10, R10, 0x10000, RZ ;  /* 0x000100000a0a7824 */ /* 0x000fc400078e00ff */
[----:B------:R-:W-:Y:S02]  /*9790*/  HFMA2.BF16_V2 R9, R7, R92, -RZ ;  /* 0x0000005c07097231 */ /* 0x000fe400003000ff */
[----:B------:R-:W-:Y:S02]  /*97a0*/  IMAD.U32 R11, R11, 0x10000, RZ ;  /* 0x000100000b0b7824 */ /* 0x000fe400078e00ff */
[--C-:B------:R-:W-:Y:S01]  /*97b0*/  FADD.FTZ R95, R95, R96.reuse ;  /* 0x000000605f5f7221 */ /* 0x100fe20000010000 */
[----:B------:R-:W-:Y:S01]  /*97c0*/  PRMT R96, R98, 0x7610, R96 ;  /* 0x0000761062607816 */ /* 0x000fe20000000060 */
[----:B------:R-:W-:Y:S01]  /*97d0*/  FADD.FTZ R21, R8, R21 ;  /* 0x0000001508157221 */ /* 0x000fe20000010000 */
[----:B------:R-:W-:Y:S01]  /*97e0*/  FADD.FTZ R98, R10, R11 ;  /* 0x0000000b0a627221 */ /* 0x000fe20000010000 */
[C---:B------:R-:W-:Y:S01]  /*97f0*/  PRMT R10, R9.reuse, 0x7632, R10 ;  /* 0x00007632090a7816 */ /* 0x040fe2000000000a */
[----:B------:R-:W-:Y:S02]  /*9800*/  IMAD.U32 R9, R9, 0x10000, RZ ;  /* 0x0001000009097824 */ /* 0x000fe400078e00ff */
[----:B------:R-:W-:Y:S01]  /*9810*/  FADD.FTZ R94, R94, R95 ;  /* 0x0000005f5e5e7221 */ /* 0x000fe20000010000 */
[----:B------:R-:W-:Y:S01]  /*9820*/  FADD.FTZ R22, R93, R22 ;  /* 0x000000165d167221 */ /* 0x000fe20000010000 */
[----:B------:R0:W5:Y:S01]  /*9830*/  LDG.E.CONSTANT R8, desc[UR14][R14.64+0xe04] ;  /* 0x000e040e0e087981 */ /* 0x000162000c1e9900 */
[----:B------:R-:W-:Y:S01]  /*9840*/  IMAD.U32 R10, R10, 0x10000, RZ ;  /* 0x000100000a0a7824 */ /* 0x000fe200078e00ff */
[----:B------:R-:W-:Y:S01]  /*9850*/  SHF.L.U32 R96, R96, 0x10, RZ ;  /* 0x0000001060607819 */ /* 0x000fe200000006ff */
[----:B------:R-:W-:Y:S01]  /*9860*/  IMAD.U32 R97, R97, 0x10000, RZ ;  /* 0x0001000061617824 */ /* 0x000fe200078e00ff */
[----:B------:R0:W5:Y:S01]  /*9870*/  LDG.E.CONSTANT R93, desc[UR14][R14.64+0xe08] ;  /* 0x000e080e0e5d7981 */ /* 0x000162000c1e9900 */
[----:B------:R-:W-:Y:S01]  /*9880*/  FADD.FTZ R9, R9, R10 ;  /* 0x0000000a09097221 */ /* 0x000fe20000010000 */
[----:B------:R-:W-:-:S02]  /*9890*/  HMUL2.BF16_V2 R11, R6, R99 ;  /* 0x00000063060b7232 */ /* 0x000fc40000200000 */
[----:B------:R-:W-:Y:S01]  /*98a0*/  FADD.FTZ R99, R96, R97 ;  /* 0x0000006160637221 */ /* 0x000fe20000010000 */
[----:B------:R0:W5:Y:S01]  /*98b0*/  LDG.E.CONSTANT R10, desc[UR14][R14.64+0xe0c] ;  /* 0x000e0c0e0e0a7981 */ /* 0x000162000c1e9900 */
[----:B------:R-:W-:Y:S01]  /*98c0*/  FADD.FTZ R94, R94, R9 ;  /* 0x000000095e5e7221 */ /* 0x000fe20000010000 */
[----:B------:R-:W-:Y:S01]  /*98d0*/  HFMA2.BF16_V2 R96, R7, R100, -RZ ;  /* 0x0000006407607231 */ /* 0x000fe200003000ff */
[C---:B------:R-:W-:Y:S01]  /*98e0*/  PRMT R92, R11.reuse, 0x7632, R92 ;  /* 0x000076320b5c7816 */ /* 0x040fe2000000005c */
[----:B------:R0:W5:Y:S01]  /*98f0*/  LDG.E.CONSTANT R9, desc[UR14][R14.64+0xe00] ;  /* 0x000e000e0e097981 */ /* 0x000162000c1e9900 */
[----:B------:R-:W-:Y:S02]  /*9900*/  IMAD.U32 R11, R11, 0x10000, RZ ;  /* 0x000100000b0b7824 */ /* 0x000fe400078e00ff */
[----:B------:R-:W-:Y:S01]  /*9910*/  FADD.FTZ R98, R98, R99 ;  /* 0x0000006362627221 */ /* 0x000fe20000010000 */
[----:B------:R-:W-:Y:S02]  /*9920*/  PRMT R97, R96, 0x7632, R97 ;  /* 0x0000763260617816 */ /* 0x000fe40000000061 */
[----:B------:R-:W-:-:S02]  /*9930*/  SHF.L.U32 R92, R92, 0x10, RZ ;  /* 0x000000105c5c7819 */ /* 0x000fc400000006ff */
[----:B------:R-:W-:Y:S01]  /*9940*/  SHF.L.U32 R96, R96, 0x10, RZ ;  /* 0x0000001060607819 */ /* 0x000fe200000006ff */
[----:B------:R-:W-:Y:S02]  /*9950*/  IMAD.U32 R97, R97, 0x10000, RZ ;  /* 0x0001000061617824 */ /* 0x000fe400078e00ff */
[----:B------:R-:W-:Y:S01]  /*9960*/  FADD.FTZ R11, R11, R92 ;  /* 0x0000005c0b0b7221 */ /* 0x000fe20000010000 */
[----:B------:R-:W-:Y:S01]  /*9970*/  BSSY.RECONVERGENT B1, `(.L_x_17273) ;  /* 0x0000024000017945 */ /* 0x000fe20003800200 */
[----:B------:R-:W-:Y:S02]  /*9980*/  FADD.FTZ R96, R96, R97 ;  /* 0x0000006160607221 */ /* 0x000fe40000010000 */
[----:B------:R-:W-:-:S04]  /*9990*/  FADD.FTZ R11, R98, R11 ;  /* 0x0000000b620b7221 */ /* 0x000fc80000010000 */
[----:B------:R-:W-:Y:S01]  /*99a0*/  FADD.FTZ R11, R11, R96 ;  /* 0x000000600b0b7221 */ /* 0x000fe20000010000 */
[----:B0-----:R-:W-:Y:S06]  /*99b0*/  @P0 BRA `(.L_x_17274) ;  /* 0x00000000007c0947 */ /* 0x001fec0003800000 */
        /* <DEDUP_REMOVED lines=31> */
.L_x_17274:
[----:B------:R-:W-:Y:S05]  /*9bb0*/  BSYNC.RECONVERGENT B1 ;  /* 0x0000000000017941 */ /* 0x000fea0003800200 */
.L_x_17273:
[----:B------:R0:W5:Y:S02]  /*9bc0*/  LDG.E.CONSTANT R95, desc[UR14][R14.64+0x1000] ;  /* 0x0010000e0e5f7981 */ /* 0x000164000c1e9900 */
[----:B-----5:R-:W-:Y:S02]  /*9bd0*/  HMUL2.BF16_V2 R9, R4, R9 ;  /* 0x0000000904097232 */ /* 0x020fe40000200000 */
[----:B------:R-:W-:Y:S02]  /*9be0*/  HFMA2.BF16_V2 R92, R5, R8, -RZ ;  /* 0x00000008055c7231 */ /* 0x000fe400003000ff */
[----:B------:R-:W-:Y:S01]  /*9bf0*/  HMUL2.BF16_V2 R93, R6, R93 ;  /* 0x0000005d065d7232 */ /* 0x000fe20000200000 */
[----:B------:R0:W5:Y:S01]  /*9c00*/  LDG.E.CONSTANT R96, desc[UR14][R14.64+0x1004] ;  /* 0x0010040e0e607981 */ /* 0x000162000c1e9900 */
[----:B------:R-:W-:Y:S01]  /*9c10*/  FADD.FTZ R24, R11, R24 ;  /* 0x000000180b187221 */ /* 0x000fe20000010000 */
[----:B------:R-:W-:Y:S02]  /*9c20*/  FADD.FTZ R23, R94, R23 ;  /* 0x000000175e177221 */ /* 0x000fe40000010000 */
[----:B------:R0:W5:Y:S04]  /*9c30*/  LDG.E.CONSTANT R97, desc[UR14][R14.64+0x1008] ;  /* 0x0010080e0e617981 */ /* 0x000168000c1e9900 */
[----:B------:R0:W5:Y:S01]  /*9c40*/  LDG.E.CONSTANT R98, desc[UR14][R14.64+0x100c] ;  /* 0x00100c0e0e627981 */ /* 0x000162000c1e9900 */
[----:B------:R-:W-:Y:S01]  /*9c50*/  BSSY.RECONVERGENT B1, `(.L_x_17275) ;  /* 0x0000026000017945 */ /* 0x000fe20003800200 */
[----:B------:R-:W-:-:S02]  /*9c60*/  PRMT R8, R9, 0x7610, R8 ;  /* 0x0000761009087816 */ /* 0x000fc40000000008 */
[C---:B------:R-:W-:Y:S02]  /*9c70*/  PRMT R11, R92.reuse, 0x7610, R11 ;  /* 0x000076105c0b7816 */ /* 0x040fe4000000000b */
[----:B------:R-:W-:Y:S02]  /*9c80*/  PRMT R9, R9, 0x7632, R9 ;  /* 0x0000763209097816 */ /* 0x000fe40000000009 */
[----:B------:R-:W-:Y:S02]  /*9c90*/  PRMT R92, R92, 0x7632, R92 ;  /* 0x000076325c5c7816 */ /* 0x000fe4000000005c */
[----:B------:R-:W-:Y:S01]  /*9ca0*/  PRMT R94, R93, 0x7632, R94 ;  /* 0x000076325d5e7816 */ /* 0x000fe2000000005e */
[----:B0-----:R-:W-:Y:S06]  /*9cb0*/  @P0 BRA `(.L_x_17276) ;  /* 0x00000000007c0947 */ /* 0x001fec0003800000 */
        /* <DEDUP_REMOVED lines=31> */
.L_x_17276:
[----:B------:R-:W-:Y:S05]  /*9eb0*/  BSYNC.RECONVERGENT B1 ;  /* 0x0000000000017941 */ /* 0x000fea0003800200 */
.L_x_17275:
[----:B------:R-:W-:Y:S01]  /*9ec0*/  SHF.L.U32 R11, R11, 0x10, RZ ;  /* 0x000000100b0b7819 */ /* 0x000fe200000006ff */
[----:B------:R-:W-:Y:S01]  /*9ed0*/  IMAD.U32 R8, R8, 0x10000, RZ ;  /* 0x0001000008087824 */ /* 0x000fe200078e00ff */
[----:B------:R-:W-:Y:S01]  /*9ee0*/  SHF.L.U32 R94, R94, 0x10, RZ ;  /* 0x000000105e5e7819 */ /* 0x000fe200000006ff */
[----:B------:R-:W-:Y:S02]  /*9ef0*/  IMAD.U32 R9, R9, 0x10000, RZ ;  /* 0x0001000009097824 */ /* 0x000fe400078e00ff */
[----:B------:R-:W-:Y:S02]  /*9f00*/  HFMA2.BF16_V2 R95, R4, R95, -RZ ;  /* 0x0000005f045f7231 */ /* 0x000fe400003000ff */
[----:B------:R-:W-:Y:S02]  /*9f10*/  IMAD.U32 R92, R92, 0x10000, RZ ;  /* 0x000100005c5c7824 */ /* 0x000fe400078e00ff */
[----:B-----5:R-:W-:Y:S02]  /*9f20*/  HMUL2.BF16_V2 R96, R5, R96 ;  /* 0x0000006005607232 */ /* 0x020fe40000200000 */
[----:B------:R-:W-:-:S02]  /*9f30*/  IMAD.U32 R93, R93, 0x10000, RZ ;  /* 0x000100005d5d7824 */ /* 0x000fc400078e00ff */
[--C-:B------:R-:W-:Y:S01]  /*9f40*/  FADD.FTZ R8, R8, R9.reuse ;  /* 0x0000000908087221 */ /* 0x100fe20000010000 */
[----:B------:R-:W-:Y:S01]  /*9f50*/  FADD.FTZ R11, R11, R92 ;  /* 0x0000005c0b0b7221 */ /* 0x000fe20000010000 */
[----:B------:R-:W-:Y:S01]  /*9f60*/  PRMT R9, R95, 0x7610, R9 ;  /* 0x000076105f097816 */ /* 0x000fe20000000009 */
[----:B------:R-:W-:Y:S01]  /*9f70*/  FADD.FTZ R94, R93, R94 ;  /* 0x0000005e5d5e7221 */ /* 0x000fe20000010000 */
[----:B------:R-:W-:Y:S01]  /*9f80*/  PRMT R92, R95, 0x7632, R92 ;  /* 0x000076325f5c7816 */ /* 0x000fe2000000005c */
[----:B------:R-:W-:Y:S01]  /*9f90*/  FADD.FTZ R11, R8, R11 ;  /* 0x0000000b080b7221 */ /* 0x000fe20000010000 */
[C---:B------:R-:W-:Y:S01]  /*9fa0*/  PRMT R93, R96.reuse, 0x7610, R93 ;  /* 0x00007610605d7816 */ /* 0x040fe2000000005d */
[----:B------:R-:W-:Y:S01]  /*9fb0*/  HFMA2.BF16_V2 R8, R7, R10, -RZ ;  /* 0x0000000a07087231 */ /* 0x000fe200003000ff */
[----:B------:R-:W-:Y:S01]  /*9fc0*/  PRMT R95, R96, 0x7632, R95 ;  /* 0x00007632605f7816 */ /* 0x000fe2000000005f */
[----:B------:R-:W-:Y:S01]  /*9fd0*/  HMUL2.BF16_V2 R10, R6, R97 ;  /* 0x00000061060a7232 */ /* 0x000fe20000200000 */
[----:B------:R-:W-:Y:S01]  /*9fe0*/  SHF.L.U32 R93, R93, 0x10, RZ ;  /* 0x000000105d5d7819 */ /* 0x000fe200000006ff */
[----:B------:R-:W-:Y:S01]  /*9ff0*/  IMAD.U32 R9, R9, 0x10000, RZ ;  /* 0x0001000009097824 */ /* 0x000fe200078e00ff */
[----:B------:R-:W-:Y:S01]  /*a000*/  BSSY.RECONVERGENT B1, `(.L_x_17277) ;  /* 0x0000039000017945 */ /* 0x000fe20003800200 */
[----:B------:R-:W-:-:S02]  /*a010*/  IMAD.U32 R100, R95, 0x10000, RZ ;  /* 0x000100005f647824 */ /* 0x000fc400078e00ff */
[----:B------:R-:W-:Y:S01]  /*a020*/  FADD.FTZ R11, R11, R94 ;  /* 0x0000005e0b0b7221 */ /* 0x000fe20000010000 */
[----:B------:R-:W-:Y:S02]  /*a030*/  IMAD.U32 R92, R92, 0x10000, RZ ;  /* 0x000100005c5c7824 */ /* 0x000fe400078e00ff */
[----:B------:R-:W-:Y:S01]  /*a040*/  FADD.FTZ R97, R93, R100 ;  /* 0x000000645d617221 */ /* 0x000fe20000010000 */
[----:B------:R-:W-:Y:S02]  /*a050*/  HFMA2.BF16_V2 R93, R7, R98, -RZ ;  /* 0x00000062075d7231 */ /* 0x000fe400003000ff */
[--C-:B------:R-:W-:Y:S01]  /*a060*/  FADD.FTZ R96, R9, R92.reuse ;  /* 0x0000005c09607221 */ /* 0x100fe20000010000 */
[C---:B------:R-:W-:Y:S01]  /*a070*/  PRMT R9, R8.reuse, 0x7632, R9 ;  /* 0x0000763208097816 */ /* 0x040fe20000000009 */
[----:B------:R-:W-:Y:S01]  /*a080*/  IMAD.U32 R8, R8, 0x10000, RZ ;  /* 0x0001000008087824 */ /* 0x000fe200078e00ff */
[C---:B------:R-:W-:Y:S01]  /*a090*/  PRMT R92, R10.reuse, 0x7632, R92 ;  /* 0x000076320a5c7816 */ /* 0x040fe2000000005c */
[----:B------:R-:W-:Y:S01]  /*a0a0*/  IMAD.U32 R10, R10, 0x10000, RZ ;  /* 0x000100000a0a7824 */ /* 0x000fe200078e00ff */
        /* <DEDUP_REMOVED lines=46> */
.L_x_17278:
[----:B------:R-:W-:Y:S05]  /*a390*/  BSYNC.RECONVERGENT B1 ;  /* 0x0000000000017941 */ /* 0x000fea0003800200 */
.L_x_17277:
        /* <DEDUP_REMOVED lines=45> */
.L_x_17280:
[----:B------:R-:W-:Y:S05]  /*a670*/  BSYNC.RECONVERGENT B1 ;  /* 0x0000000000017941 */ /* 0x000fea0003800200 */
.L_x_17279:
        /* <DEDUP_REMOVED lines=81> */
.L_x_17282:
[----:B------:R-:W-:Y:S05]  /*ab90*/  BSYNC.RECONVERGENT B1 ;  /* 0x0000000000017941 */ /* 0x000fea0003800200 */
.L_x_17281:
        /* <DEDUP_REMOVED lines=47> */
.L_x_17284:
[----:B------:R-:W-:Y:S05]  /*ae90*/  BSYNC.RECONVERGENT B1 ;  /* 0x0000000000017941 */ /* 0x000fea0003800200 */
.L_x_17283:
        /* <DEDUP_REMOVED lines=77> */
.L_x_17286:
[----:B------:R-:W-:Y:S05]  /*b370*/  BSYNC.RECONVERGENT B1 ;  /* 0x0000000000017941 */ /* 0x000fea0003800200 */
.L_x_17285:
        /* <DEDUP_REMOVED lines=45> */
.L_x_17288:
[----:B------:R-:W-:Y:S05]  /*b650*/  BSYNC.RECONVERGENT B1 ;  /* 0x0000000000017941 */ /* 0x000fea0003800200 */
.L_x_17287:
        /* <DEDUP_REMOVED lines=81> */
.L_x_17290:
[----:B------:R-:W-:Y:S05]  /*bb70*/  BSYNC.RECONVERGENT B1 ;  /* 0x0000000000017941 */ /* 0x000fea0003800200 */
.L_x_17289:
        /* <DEDUP_REMOVED lines=47> */
.L_x_17292:
[----:B------:R-:W-:Y:S05]  /*be70*/  BSYNC.RECONVERGENT B1 ;  /* 0x0000000000017941 */ /* 0x000fea0003800200 */
.L_x_17291:
        /* <DEDUP_REMOVED lines=77> */
.L_x_17294:
[----:B------:R-:W-:Y:S05]  /*c350*/  BSYNC.RECONVERGENT B1 ;  /* 0x0000000000017941 */ /* 0x000fea0003800200 */
.L_x_17293:
        /* <DEDUP_REMOVED lines=45> */
.L_x_17296:
[----:B------:R-:W-:Y:S05]  /*c630*/  BSYNC.RECONVERGENT B1 ;  /* 0x0000000000017941 */ /* 0x000fea0003800200 */
.L_x_17295:
        /* <DEDUP_REMOVED lines=81> */
.L_x_17298:
[----:B------:R-:W-:Y:S05]  /*cb50*/  BSYNC.RECONVERGENT B1 ;  /* 0x0000000000017941 */ /* 0x000fea0003800200 */
.L_x_17297:
        /* <DEDUP_REMOVED lines=47> */
.L_x_17300:
[----:B------:R-:W-:Y:S05]  /*ce50*/  BSYNC.RECONVERGENT B1 ;  /* 0x0000000000017941 */ /* 0x000fea0003800200 */
.L_x_17299:
        /* <DEDUP_REMOVED lines=77> */
.L_x_17302:
[----:B------:R-:W-:Y:S05]  /*d330*/  BSYNC.RECONVERGENT B1 ;  /* 0x0000000000017941 */ /* 0x000fea0003800200 */
.L_x_17301:
        /* <DEDUP_REMOVED lines=14> */
[C---:B01234-:R-:W-:Y:S01]  /*d420*/  VIADD R15, R55.reuse, 0x3 ;  /* 0x00000003370f7836 */ /* 0x05ffe20000000000 */
[C---:B------:R-:W-:Y:S01]  /*d430*/  IADD3 R14, PT, PT, R55.reuse, 0x2, RZ ;  /* 0x00000002370e7810 */ /* 0x040fe20007ffe0ff */
[----:B------:R-:W-:Y:S01]  /*d440*/  VIADD R101, R55, 0x4 ;  /* 0x0000000437657836 */ /* 0x000fe20000000000 */
[----:B-----5:R-:W-:Y:S02]  /*d450*/  PRMT R103, R100, 0x7632, R103 ;  /* 0x0000763264677816 */ /* 0x020fe40000000067 */
[----:B------:R-:W-:Y:S01]  /*d460*/  ISETP.GE.AND P6, PT, R15, UR18, PT ;  /* 0x000000120f007c0c */ /* 0x000fe2000bfc6270 */
[C---:B------:R-:W-:Y:S01]  /*d470*/  VIADD R15, R55.reuse, 0x6 ;  /* 0x00000006370f7836 */ /* 0x040fe20000000000 */
[----:B------:R-:W-:Y:S02]  /*d480*/  ISETP.GE.AND P1, PT, R14, UR18, PT ;  /* 0x000000120e007c0c */ /* 0x000fe4000bf26270 */
[----:B------:R-:W-:Y:S02]  /*d490*/  IADD3 R14, PT, PT, R55, 0x5, RZ ;  /* 0x00000005370e7810 */ /* 0x000fe40007ffe0ff */
        /* <DEDUP_REMOVED lines=23> */
.L_x_17304:
[----:B------:R-:W-:Y:S05]  /*d610*/  BSYNC.RECONVERGENT B1 ;  /* 0x0000000000017941 */ /* 0x000fea0003800200 */
.L_x_17303:
[----:B------:R-:W-:Y:S01]  /*d620*/  SHF.L.U32 R11, R11, 0x10, RZ ;  /* 0x000000100b0b7819 */ /* 0x000fe200000006ff */
[----:B------:R-:W-:Y:S02]  /*d630*/  IMAD.U32 R9, R9, 0x10000, RZ ;  /* 0x0001000009097824 */ /* 0x000fe400078e00ff */
[----:B------:R-:W-:Y:S02]  /*d640*/  HFMA2.BF16_V2 R97, R4, R97, -RZ ;  /* 0x0000006104617231 */ /* 0x000fe400003000ff */
[----:B------:R-:W-:Y:S02]  /*d650*/  IMAD.U32 R10, R10, 0x10000, RZ ;  /* 0x000100000a0a7824 */ /* 0x000fe400078e00ff */
[----:B012345:R-:W-:Y:S02]  /*d660*/  HMUL2.BF16_V2 R14, R5, R98 ;  /* 0x00000062050e7232 */ /* 0x03ffe40000200000 */
[----:B------:R-:W-:Y:S01]  /*d670*/  IMAD.U32 R94, R94, 0x10000, RZ ;  /* 0x000100005e5e7824 */ /* 0x000fe200078e00ff */
[----:B------:R-:W-:Y:S01]  /*d680*/  SHF.L.U32 R96, R96, 0x10, RZ ;  /* 0x0000001060607819 */ /* 0x000fe200000006ff */
[--C-:B------:R-:W-:Y:S01]  /*d690*/  FADD.FTZ R9, R9, R10.reuse ;  /* 0x0000000a09097221 */ /* 0x100fe20000010000 */
[----:B------:R-:W-:Y:S01]  /*d6a0*/  PRMT R10, R97, 0x7610, R10 ;  /* 0x00007610610a7816 */ /* 0x000fe2000000000a */
[----:B------:R-:W-:Y:S01]  /*d6b0*/  FADD.FTZ R94, R11, R94 ;  /* 0x0000005e0b5e7221 */ /* 0x000fe20000010000 */
[----:B------:R-:W-:Y:S01]  /*d6c0*/  PRMT R11, R97, 0x7632, R11 ;  /* 0x00007632610b7816 */ /* 0x000fe2000000000b */
[----:B------:R-:W-:Y:S01]  /*d6d0*/  IMAD.U32 R95, R95, 0x10000, RZ ;  /* 0x000100005f5f7824 */ /* 0x000fe200078e00ff */
[----:B------:R-:W-:Y:S01]  /*d6e0*/  PRMT R15, R14, 0x7632, R15 ;  /* 0x000076320e0f7816 */ /* 0x000fe2000000000f */
[----:B------:R-:W-:Y:S01]  /*d6f0*/  IMAD.U32 R10, R10, 0x10000, RZ ;  /* 0x000100000a0a7824 */ /* 0x000fe200078e00ff */
[----:B------:R-:W-:Y:S01]  /*d700*/  SHF.L.U32 R14, R14, 0x10, RZ ;  /* 0x000000100e0e7819 */ /* 0x000fe200000006ff */
[----:B------:R-:W-:-:S02]  /*d710*/  IMAD.U32 R11, R11, 0x10000, RZ ;  /* 0x000100000b0b7824 */ /* 0x000fc400078e00ff */
[----:B------:R-:W-:Y:S01]  /*d720*/  FADD.FTZ R95, R95, R96 ;  /* 0x000000605f5f7221 */ /* 0x000fe20000010000 */
[----:B------:R-:W-:Y:S02]  /*d730*/  IMAD.U32 R15, R15, 0x10000, RZ ;  /* 0x000100000f0f7824 */ /* 0x000fe400078e00ff */
[----:B------:R-:W-:Y:S01]  /*d740*/  FADD.FTZ R94, R9, R94 ;  /* 0x0000005e095e7221 */ /* 0x000fe20000010000 */
[----:B------:R-:W-:Y:S01]  /*d750*/  FADD.FTZ R96, R10, R11 ;  /* 0x0000000b0a607221 */ /* 0x000fe20000010000 */
[----:B------:R-:W-:Y:S02]  /*d760*/  HMUL2.BF16_V2 R11, R6, R99 ;  /* 0x00000063060b7232 */ /* 0x000fe40000200000 */
[----:B------:R-:W-:Y:S01]  /*d770*/  FADD.FTZ R97, R14, R15 ;  /* 0x0000000f0e617221 */ /* 0x000fe20000010000 */
[C---:B------:R-:W-:Y:S02]  /*d780*/  HFMA2.BF16_V2 R9, R7.reuse, R92, -RZ ;  /* 0x0000005c07097231 */ /* 0x040fe400003000ff */
[----:B------:R-:W-:Y:S01]  /*d790*/  FADD.FTZ R94, R94, R95 ;  /* 0x0000005f5e5e7221 */ /* 0x000fe20000010000 */
[----:B------:R-:W-:Y:S01]  /*d7a0*/  HFMA2.BF16_V2 R15, R7, R100, -RZ ;  /* 0x00000064070f7231 */ /* 0x000fe200003000ff */
[C---:B------:R-:W-:Y:S01]  /*d7b0*/  PRMT R14, R11.reuse, 0x7632, R14 ;  /* 0x000076320b0e7816 */ /* 0x040fe2000000000e */
[----:B------:R-:W-:Y:S01]  /*d7c0*/  IMAD.U32 R11, R11, 0x10000, RZ ;  /* 0x000100000b0b7824 */ /* 0x000fe200078e00ff */
[C---:B------:R-:W-:Y:S01]  /*d7d0*/  PRMT R10, R9.reuse, 0x7632, R10 ;  /* 0x00007632090a7816 */ /* 0x040fe2000000000a */
[----:B------:R-:W-:Y:S01]  /*d7e0*/  IMAD.U32 R9, R9, 0x10000, RZ ;  /* 0x0001000009097824 */ /* 0x000fe200078e00ff */
[C---:B------:R-:W-:Y:S01]  /*d7f0*/  PRMT R92, R15.reuse, 0x7632, R92 ;  /* 0x000076320f5c7816 */ /* 0x040fe2000000005c */
[----:B------:R-:W-:Y:S01]  /*d800*/  FADD.FTZ R96, R96, R97 ;  /* 0x0000006160607221 */ /* 0x000fe20000010000 */
[----:B------:R-:W-:Y:S01]  /*d810*/  SHF.L.U32 R14, R14, 0x10, RZ ;  /* 0x000000100e0e7819 */ /* 0x000fe200000006ff */
[----:B------:R-:W-:Y:S01]  /*d820*/  IMAD.U32 R10, R10, 0x10000, RZ ;  /* 0x000100000a0a7824 */ /* 0x000fe200078e00ff */
[----:B------:R-:W-:Y:S01]  /*d830*/  SHF.L.U32 R15, R15, 0x10, RZ ;  /* 0x000000100f0f7819 */ /* 0x000fe200000006ff */
[----:B------:R-:W-:Y:S01]  /*d840*/  IMAD.U32 R92, R92, 0x10000, RZ ;  /* 0x000100005c5c7824 */ /* 0x000fe200078e00ff */
[----:B------:R-:W-:Y:S01]  /*d850*/  BSSY.RECONVERGENT B1, `(.L_x_17305) ;  /* 0x0000029000017945 */ /* 0x000fe20003800200 */
[----:B------:R-:W-:Y:S01]  /*d860*/  FADD.FTZ R11, R11, R14 ;  /* 0x0000000e0b0b7221 */ /* 0x000fe20000010000 */
[----:B------:R-:W-:Y:S01]  /*d870*/  FADD.FTZ R9, R9, R10 ;  /* 0x0000000a09097221 */ /* 0x000fe20000010000 */
[----:B------:R-:W-:Y:S01]  /*d880*/  FADD.FTZ R92, R15, R92 ;  /* 0x0000005c0f5c7221 */ /* 0x000fe20000010000 */
[----:B------:R-:W-:Y:S01]  /*d890*/  FADD.FTZ R37, R8, R37 ;  /* 0x0000002508257221 */ /* 0x000fe20000010000 */
[----:B------:R-:W-:Y:S01]  /*d8a0*/  FADD.FTZ R11, R96, R11 ;  /* 0x0000000b600b7221 */ /* 0x000fe20000010000 */
[----:B------:R-:W-:Y:S01]  /*d8b0*/  FADD.FTZ R38, R93, R38 ;  /* 0x000000265d267221 */ /* 0x000fe20000010000 */
[----:B------:R-:W-:-:S02]  /*d8c0*/  FADD.FTZ R94, R94, R9 ;  /* 0x000000095e5e7221 */ /* 0x000fc40000010000 */
[----:B------:R-:W-:Y:S01]  /*d8d0*/  FADD.FTZ R11, R11, R92 ;  /* 0x0000005c0b0b7221 */ /* 0x000fe20000010000 */
[----:B------:R-:W-:Y:S06]  /*d8e0*/  @P0 BRA `(.L_x_17306) ;  /* 0x00000000007c0947 */ /* 0x000fec0003800000 */
[C---:B------:R-:W-:Y:S01]  /*d8f0*/  VIADD R8, R55.reuse, 0x2 ;  /* 0x0000000237087836 */ /* 0x040fe20000000000 */
[C---:B------:R-:W-:Y:S01]  /*d900*/  IADD3 R9, PT, PT, R55.reuse, 0x3, RZ ;  /* 0x0000000337097810 */ /* 0x040fe20007ffe0ff */
[----:B------:R-:W-:Y:S01]  /*d910*/  VIADD R10, R55, 0x4 ;  /* 0x00000004370a7836 */ /* 0x000fe20000000000 */
[----:B------:R-:W-:Y:S02]  /*d920*/  PRMT R14, R88, 0x7632, R14 ;  /* 0x00007632580e7816 */ /* 0x000fe4000000000e */
[----:B------:R-:W-:Y:S02]  /*d930*/  ISETP.GE.AND P6, PT, R9, UR18, PT ;  /* 0x0000001209007c0c */ /* 0x000fe4000bfc6270 */
[----:B------:R-:W-:Y:S01]  /*d940*/  ISETP.GE.AND P1, PT, R8, UR18, PT ;  /* 0x0000001208007c0c */ /* 0x000fe2000bf26270 */
[C---:B------:R-:W-:Y:S01]  /*d950*/  VIADD R8, R55.reuse, 0x5 ;  /* 0x0000000537087836 */ /* 0x040fe20000000000 */
[C---:B------:R-:W-:Y:S02]  /*d960*/  IADD3 R9, PT, PT, R55.reuse, 0x6, RZ ;  /* 0x0000000637097810 */ /* 0x040fe40007ffe0ff */
[----:B------:R-:W-:Y:S01]  /*d970*/  ISETP.GE.AND P5, PT, R10, UR18, PT ;  /* 0x000000120a007c0c */ /* 0x000fe2000bfa6270 */
[----:B------:R-:W-:Y:S01]  /*d980*/  VIADD R10, R55, 0x7 ;  /* 0x00000007370a7836 */ /* 0x000fe20000000000 */
[----:B------:R-:W-:Y:S01]  /*d990*/  ISETP.GE.AND P3, PT, R9, UR18, PT ;  /* 0x0000001209007c0c */ /* 0x000fe2000bf66270 */
[----:B------:R-:W-:Y:S01]  /*d9a0*/  VIADD R9, R55, 0x1 ;  /* 0x0000000137097836 */ /* 0x000fe20000000000 */
[----:B------:R-:W-:-:S02]  /*d9b0*/  ISETP.GE.AND P4, PT, R8, UR18, PT ;  /* 0x0000001208007c0c */ /* 0x000fc4000bf86270 */
[C---:B------:R-:W-:Y:S02]  /*d9c0*/  PRMT R8, R90.reuse, 0x7632, R8 ;  /* 0x000076325a087816 */ /* 0x040fe40000000008 */
[----:B------:R-:W-:Y:S02]  /*d9d0*/  SEL R90, R90, RZ, !P1 ;  /* 0x000000ff5a5a7207 */ /* 0x000fe40004800000 */
[----:B------:R-:W-:Y:S02]  /*d9e0*/  ISETP.GE.AND P1, PT, R9, UR18, PT ;  /* 0x0000001209007c0c */ /* 0x000fe4000bf26270 */
[----:B------:R-:W-:Y:S02]  /*d9f0*/  ISETP.GE.AND P2, PT, R10, UR18, PT ;  /* 0x000000120a007c0c */ /* 0x000fe4000bf46270 */
[----:B------:R-:W-:Y:S02]  /*da00*/  SEL R9, R8, RZ, !P6 ;  /* 0x000000ff08097207 */ /* 0x000fe40007000000 */
[----:B------:R-:W-:-:S02]  /*da10*/  ISETP.GE.AND P6, PT, R55, UR18, PT ;  /* 0x0000001237007c0c */ /* 0x000fc4000bfc6270 */
[----:B------:R-:W-:Y:S02]  /*da20*/  PRMT R10, R89, 0x7632, R10 ;  /* 0x00007632590a7816 */ /* 0x000fe4000000000a */
        /* <DEDUP_REMOVED lines=11> */
.L_x_17306:
[----:B------:R-:W-:Y:S05]  /*dae0*/  BSYNC.RECONVERGENT B1 ;  /* 0x0000000000017941 */ /* 0x000fea0003800200 */
.L_x_17305:
[----:B------:R-:W-:Y:S02]  /*daf0*/  HMUL2.BF16_V2 R8, R4, R91 ;  /* 0x0000005b04087232 */ /* 0x000fe40000200000 */
[----:B------:R-:W-:Y:S02]  /*db00*/  HFMA2.BF16_V2 R10, R5, R90, -RZ ;  /* 0x0000005a050a7231 */ /* 0x000fe400003000ff */
[----:B------:R-:W-:Y:S01]  /*db10*/  HMUL2.BF16_V2 R14, R6, R89 ;  /* 0x00000059060e7232 */ /* 0x000fe20000200000 */
[----:B------:R-:W-:Y:S01]  /*db20*/  BSSY.RECONVERGENT B1, `(.L_x_17307) ;  /* 0x0000026000017945 */ /* 0x000fe20003800200 */
[----:B------:R-:W-:Y:S01]  /*db30*/  FADD.FTZ R40, R11, R40 ;  /* 0x000000280b287221 */ /* 0x000fe20000010000 */
[----:B------:R-:W-:Y:S01]  /*db40*/  FADD.FTZ R39, R94, R39 ;  /* 0x000000275e277221 */ /* 0x000fe20000010000 */
        /* <DEDUP_REMOVED lines=35> */
.L_x_17308:
[----:B------:R-:W-:Y:S05]  /*dd80*/  BSYNC.RECONVERGENT B1 ;  /* 0x0000000000017941 */ /* 0x000fea0003800200 */
.L_x_17307:
[----:B------:R-:W-:Y:S01]  /*dd90*/  SHF.L.U32 R10, R10, 0x10, RZ ;  /* 0x000000100a0a7819 */ /* 0x000fe200000006ff */
[----:B------:R-:W-:Y:S02]  /*dda0*/  IMAD.U32 R8, R8, 0x10000, RZ ;  /* 0x0001000008087824 */ /* 0x000fe400078e00ff */
[----:B------:R-:W-:Y:S02]  /*ddb0*/  HFMA2.BF16_V2 R87, R4, R87, -RZ ;  /* 0x0000005704577231 */ /* 0x000fe400003000ff */
[----:B------:R-:W-:Y:S01]  /*ddc0*/  IMAD.U32 R9, R9, 0x10000, RZ ;  /* 0x0001000009097824 */ /* 0x000fe200078e00ff */
[----:B------:R-:W-:Y:S01]  /*ddd0*/  SHF.L.U32 R15, R15, 0x10, RZ ;  /* 0x000000100f0f7819 */ /* 0x000fe200000006ff */
[----:B------:R-:W-:Y:S02]  /*dde0*/  IMAD.U32 R11, R11, 0x10000, RZ ;  /* 0x000100000b0b7824 */ /* 0x000fe400078e00ff */
[----:B------:R-:W-:Y:S02]  /*ddf0*/  HMUL2.BF16_V2 R86, R5, R86 ;  /* 0x0000005605567232 */ /* 0x000fe40000200000 */
[----:B------:R-:W-:-:S02]  /*de00*/  IMAD.U32 R14, R14, 0x10000, RZ ;  /* 0x000100000e0e7824 */ /* 0x000fc400078e00ff */
[----:B------:R-:W-:Y:S01]  /*de10*/  FADD.FTZ R8, R8, R9 ;  /* 0x0000000908087221 */ /* 0x000fe20000010000 */
[----:B------:R-:W-:Y:S01]  /*de20*/  FADD.FTZ R11, R10, R11 ;  /* 0x0000000b0a0b7221 */ /* 0x000fe20000010000 */
[C---:B------:R-:W-:Y:S01]  /*de30*/  PRMT R9, R87.reuse, 0x7610, R9 ;  /* 0x0000761057097816 */ /* 0x040fe20000000009 */
        /* <DEDUP_REMOVED lines=12> */
[----:B------:R-:W-:Y:S02]  /*df00*/  HMUL2.BF16_V2 R10, R6, R85 ;  /* 0x00000055060a7232 */ /* 0x000fe40000200000 */
[----:B------:R-:W-:Y:S02]  /*df10*/  HFMA2.BF16_V2 R84, R7, R84, -RZ ;  /* 0x0000005407547231 */ /* 0x000fe400003000ff */
[----:B------:R-:W-:Y:S01]  /*df20*/  FADD.FTZ R87, R15, R90 ;  /* 0x0000005a0f577221 */ /* 0x000fe20000010000 */
        /* <DEDUP_REMOVED lines=12> */
[----:B------:R-:W-:Y:S01]  /*dff0*/  FADD.FTZ R11, R11, R14 ;  /* 0x0000000e0b0b7221 */ /* 0x000fe20000010000 */
[----:B------:R-:W-:Y:S02]  /*e000*/  FADD.FTZ R84, R84, R85 ;  /* 0x0000005554547221 */ /* 0x000fe40000010000 */
        /* <DEDUP_REMOVED lines=15> */
[C---:B------:R-:W-:Y:S02]  /*e100*/  PRMT R9, R82.reuse, 0x7632, R9 ;  /* 0x0000763252097816 */ /* 0x040fe40000000009 */
[----:B------:R-:W-:Y:S02]  /*e110*/  SEL R82, R82, RZ, !P1 ;  /* 0x000000ff52527207 */ /* 0x000fe40004800000 */
[----:B------:R-:W-:Y:S02]  /*e120*/  ISETP.GE.AND P1, PT, R10, UR18, PT ;  /* 0x000000120a007c0c */ /* 0x000fe4000bf26270 */
[----:B------:R-:W-:Y:S02]  /*e130*/  SEL R85, R9, RZ, !P6 ;  /* 0x000000ff09557207 */ /* 0x000fe40007000000 */
[----:B------:R-:W-:Y:S02]  /*e140*/  PRMT R10, R81, 0x7632, R10 ;  /* 0x00007632510a7816 */ /* 0x000fe4000000000a */
[----:B------:R-:W-:-:S02]  /*e150*/  ISETP.GE.AND P2, PT, R14, UR18, PT ;  /* 0x000000120e007c0c */ /* 0x000fc4000bf46270 */
        /* <DEDUP_REMOVED lines=12> */
.L_x_17310:
[----:B------:R-:W-:Y:S05]  /*e220*/  BSYNC.RECONVERGENT B1 ;  /* 0x0000000000017941 */ /* 0x000fea0003800200 */
.L_x_17309:
[----:B------:R-:W-:Y:S01]  /*e230*/  FADD.FTZ R8, R11, R8 ;  /* 0x000000080b087221 */ /* 0x000fe20000010000 */
[----:B------:R-:W-:Y:S02]  /*e240*/  HMUL2.BF16_V2 R9, R4, R83 ;  /* 0x0000005304097232 */ /* 0x000fe40000200000 */
[----:B------:R-:W-:Y:S02]  /*e250*/  HFMA2.BF16_V2 R11, R5, R82, -RZ ;  /* 0x00000052050b7231 */ /* 0x000fe400003000ff */
[----:B------:R-:W-:Y:S01]  /*e260*/  HMUL2.BF16_V2 R81, R6, R81 ;  /* 0x0000005106517232 */ /* 0x000fe20000200000 */
[----:B------:R-:W-:Y:S01]  /*e270*/  BSSY.RECONVERGENT B1, `(.L_x_17311) ;  /* 0x0000025000017945 */ /* 0x000fe20003800200 */
        /* <DEDUP_REMOVED lines=36> */
.L_x_17312:
[----:B------:R-:W-:Y:S05]  /*e4c0*/  BSYNC.RECONVERGENT B1 ;  /* 0x0000000000017941 */ /* 0x000fea0003800200 */
.L_x_17311:
[----:B------:R-:W-:Y:S01]  /*e4d0*/  SHF.L.U32 R11, R11, 0x10, RZ ;  /* 0x000000100b0b7819 */ /* 0x000fe200000006ff */
[----:B------:R-:W-:Y:S02]  /*e4e0*/  IMAD.U32 R9, R9, 0x10000, RZ ;  /* 0x0001000009097824 */ /* 0x000fe400078e00ff */
[----:B------:R-:W-:Y:S02]  /*e4f0*/  HFMA2.BF16_V2 R79, R4, R79, -RZ ;  /* 0x0000004f044f7231 */ /* 0x000fe400003000ff */
[----:B------:R-:W-:Y:S02]  /*e500*/  IMAD.U32 R10, R10, 0x10000, RZ ;  /* 0x000100000a0a7824 */ /* 0x000fe400078e00ff */
[----:B------:R-:W-:Y:S02]  /*e510*/  HMUL2.BF16_V2 R78, R5, R78 ;  /* 0x0000004e054e7232 */ /* 0x000fe40000200000 */
        /* <DEDUP_REMOVED lines=13> */
[C---:B------:R-:W-:Y:S02]  /*e5f0*/  HFMA2.BF16_V2 R9, R7.reuse, R80, -RZ ;  /* 0x0000005007097231 */ /* 0x040fe400003000ff */
[----:B------:R-:W-:Y:S01]  /*e600*/  FADD.FTZ R79, R10, R11 ;  /* 0x0000000b0a4f7221 */ /* 0x000fe20000010000 */
[----:B------:R-:W-:Y:S02]  /*e610*/  HMUL2.BF16_V2 R11, R6, R77 ;  /* 0x0000004d060b7232 */ /* 0x000fe40000200000 */
[----:B------:R-:W-:Y:S02]  /*e620*/  HFMA2.BF16_V2 R77, R7, R76, -RZ ;  /* 0x0000004c074d7231 */ /* 0x000fe400003000ff */
        /* <DEDUP_REMOVED lines=8> */
[----:B------:R-:W-:Y:S01]  /*e6b0*/  IMAD.U32 R10, R10, 0x10000, RZ ;  /* 0x000100000a0a7824 */ /* 0x000fe200078e00ff */
[----:B------:R-:W-:Y:S01]  /*e6c0*/  SHF.L.U32 R77, R77, 0x10, RZ ;  /* 0x000000104d4d7819 */ /* 0x000fe200000006ff */
[----:B------:R-:W-:-:S02]  /*e6d0*/  IMAD.U32 R78, R78, 0x10000, RZ ;  /* 0x000100004e4e7824 */ /* 0x000fc400078e00ff */
[----:B------:R-:W-:Y:S01]  /*e6e0*/  FADD.FTZ R79, R79, R80 ;  /* 0x000000504f4f7221 */ /* 0x000fe20000010000 */
[----:B------:R-:W-:Y:S01]  /*e6f0*/  FADD.FTZ R76, R11, R76 ;  /* 0x0000004c0b4c7221 */ /* 0x000fe20000010000 */
[----:B------:R-:W-:Y:S01]  /*e700*/  FADD.FTZ R9, R9, R10 ;  /* 0x0000000a09097221 */ /* 0x000fe20000010000 */
[----:B------:R-:W-:Y:S01]  /*e710*/  FADD.FTZ R14, R14, R81 ;  /* 0x000000510e0e7221 */ /* 0x000fe20000010000 */
[----:B------:R-:W-:Y:S01]  /*e720*/  FADD.FTZ R77, R77, R78 ;  /* 0x0000004e4d4d7221 */ /* 0x000fe20000010000 */
[----:B------:R-:W-:Y:S01]  /*e730*/  FADD.FTZ R76, R79, R76 ;  /* 0x0000004c4f4c7221 */ /* 0x000fe20000010000 */
[----:B------:R-:W-:Y:S01]  /*e740*/  BSSY.RECONVERGENT B1, `(.L_x_17313) ;  /* 0x0000025000017945 */ /* 0x000fe20003800200 */
[----:B------:R-:W-:Y:S01]  /*e750*/  FADD.FTZ R41, R8, R41 ;  /* 0x0000002908297221 */ /* 0x000fe20000010000 */
[----:B------:R-:W-:Y:S01]  /*e760*/  FADD.FTZ R42, R15, R42 ;  /* 0x0000002a0f2a7221 */ /* 0x000fe20000010000 */
[----:B------:R-:W-:Y:S01]  /*e770*/  FADD.FTZ R14, R14, R9 ;  /* 0x000000090e0e7221 */ /* 0x000fe20000010000 */
        /* <DEDUP_REMOVED lines=33> */
.L_x_17314:
[----:B------:R-:W-:Y:S05]  /*e990*/  BSYNC.RECONVERGENT B1 ;  /* 0x0000000000017941 */ /* 0x000fea0003800200 */
.L_x_17313:
[----:B------:R-:W-:Y:S02]  /*e9a0*/  HMUL2.BF16_V2 R8, R4, R75 ;  /* 0x0000004b04087232 */ /* 0x000fe40000200000 */
[----:B------:R-:W-:Y:S02]  /*e9b0*/  HFMA2.BF16_V2 R10, R5, R74, -RZ ;  /* 0x0000004a050a7231 */ /* 0x000fe400003000ff */
[----:B------:R-:W-:Y:S01]  /*e9c0*/  FADD.FTZ R43, R14, R43 ;  /* 0x0000002b0e2b7221 */ /* 0x000fe20000010000 */
[----:B------:R-:W-:Y:S02]  /*e9d0*/  HMUL2.BF16_V2 R14, R6, R73 ;  /* 0x00000049060e7232 */ /* 0x000fe40000200000 */
[----:B------:R-:W-:Y:S01]  /*e9e0*/  HFMA2.BF16_V2 R72, R7, R72, -RZ ;  /* 0x0000004807487231 */ /* 0x000fe200003000ff */
[----:B------:R-:W-:Y:S01]  /*e9f0*/  PRMT R9, R8, 0x7632, R9 ;  /* 0x0000763208097816 */ /* 0x000fe20000000009 */
[C---:B------:R-:W-:Y:S01]  /*ea00*/  IMAD.U32 R73, R10.reuse, 0x10000, RZ ;  /* 0x000100000a497824 */ /* 0x040fe200078e00ff */
[----:B------:R-:W-:Y:S01]  /*ea10*/  PRMT R11, R10, 0x7632, R11 ;  /* 0x000076320a0b7816 */ /* 0x000fe2000000000b */
[----:B------:R-:W-:Y:S01]  /*ea20*/  BSSY.RECONVERGENT B1, `(.L_x_17315) ;  /* 0x0000030000017945 */ /* 0x000fe20003800200 */
[----:B------:R-:W-:Y:S01]  /*ea30*/  SHF.L.U32 R8, R8, 0x10, RZ ;  /* 0x0000001008087819 */ /* 0x000fe200000006ff */
[----:B------:R-:W-:Y:S01]  /*ea40*/  IMAD.U32 R9, R9, 0x10000, RZ ;  /* 0x0001000009097824 */ /* 0x000fe200078e00ff */
[C---:B------:R-:W-:Y:S01]  /*ea50*/  PRMT R15, R14.reuse, 0x7632, R15 ;  /* 0x000076320e0f7816 */ /* 0x040fe2000000000f */
[----:B------:R-:W-:Y:S01]  /*ea60*/  IMAD.U32 R14, R14, 0x10000, RZ ;  /* 0x000100000e0e7824 */ /* 0x000fe200078e00ff */
[----:B------:R-:W-:Y:S01]  /*ea70*/  SHF.L.U32 R74, R11, 0x10, RZ ;  /* 0x000000100b4a7819 */ /* 0x000fe200000006ff */
[--C-:B------:R-:W-:Y:S01]  /*ea80*/  FADD.FTZ R10, R8, R9.reuse ;  /* 0x00000009080a7221 */ /* 0x100fe20000010000 */
[C---:B------:R-:W-:Y:S01]  /*ea90*/  PRMT R9, R72.reuse, 0x7632, R9 ;  /* 0x0000763248097816 */ /* 0x040fe20000000009 */
[----:B------:R-:W-:Y:S01]  /*eaa0*/  IMAD.U32 R15, R15, 0x10000, RZ ;  /* 0x000100000f0f7824 */ /* 0x000fe200078e00ff */
[----:B------:R-:W-:Y:S01]  /*eab0*/  PRMT R8, R72, 0x7610, R8 ;  /* 0x0000761048087816 */ /* 0x000fe20000000008 */
[----:B------:R-:W-:Y:S01]  /*eac0*/  FADD.FTZ R73, R73, R74 ;  /* 0x0000004a49497221 */ /* 0x000fe20000010000 */
[----:B------:R-:W-:Y:S01]  /*ead0*/  FADD.FTZ R44, R77, R44 ;  /* 0x0000002c4d2c7221 */ /* 0x000fe20000010000 */
[----:B------:R-:W-:Y:S01]  /*eae0*/  FADD.FTZ R15, R14, R15 ;  /* 0x0000000f0e0f7221 */ /* 0x000fe20000010000 */
[----:B------:R-:W-:Y:S01]  /*eaf0*/  SHF.L.U32 R8, R8, 0x10, RZ ;  /* 0x0000001008087819 */ /* 0x000fe200000006ff */
[----:B------:R-:W-:Y:S01]  /*eb00*/  FADD.FTZ R10, R10, R73 ;  /* 0x000000490a0a7221 */ /* 0x000fe20000010000 */
[----:B------:R-:W-:Y:S01]  /*eb10*/  IMAD.U32 R9, R9, 0x10000, RZ ;  /* 0x0001000009097824 */ /* 0x000fe200078e00ff */
        /* <DEDUP_REMOVED lines=32> */
.L_x_17316:
[----:B------:R-:W-:Y:S05]  /*ed20*/  BSYNC.RECONVERGENT B1 ;  /* 0x0000000000017941 */ /* 0x000fea0003800200 */
.L_x_17315:
[----:B------:R-:W-:Y:S02]  /*ed30*/  HMUL2.BF16_V2 R71, R4, R71 ;  /* 0x0000004704477232 */ /* 0x000fe40000200000 */
[----:B------:R-:W-:Y:S02]  /*ed40*/  HFMA2.BF16_V2 R14, R5, R70, -RZ ;  /* 0x00000046050e7231 */ /* 0x000fe400003000ff */
[----:B------:R-:W-:Y:S01]  /*ed50*/  FADD.FTZ R9, R8, R9 ;  /* 0x0000000908097221 */ /* 0x000fe20000010000 */
[----:B------:R-:W-:Y:S01]  /*ed60*/  FADD.FTZ R10, R10, R15 ;  /* 0x0000000f0a0a7221 */ /* 0x000fe20000010000 */
[----:B------:R-:W-:Y:S01]  /*ed70*/  HMUL2.BF16_V2 R69, R6, R69 ;  /* 0x0000004506457232 */ /* 0x000fe20000200000 */
[C---:B------:R-:W-:Y:S01]  /*ed80*/  PRMT R8, R71.reuse, 0x7610, R8 ;  /* 0x0000761047087816 */ /* 0x040fe20000000008 */
        /* <DEDUP_REMOVED lines=11> */
[----:B------:R-:W-:Y:S01]  /*ee40*/  PRMT R11, R68, 0x7632, R11 ;  /* 0x00007632440b7816 */ /* 0x000fe2000000000b */
[----:B------:R-:W-:Y:S01]  /*ee50*/  IMAD.U32 R70, R70, 0x10000, RZ ;  /* 0x0001000046467824 */ /* 0x000fe200078e00ff */
[----:B------:R-:W-:Y:S01]  /*ee60*/  PRMT R8, R68, 0x7610, R8 ;  /* 0x0000761044087816 */ /* 0x000fe20000000008 */
[----:B------:R-:W-:-:S02]  /*ee70*/  FADD.FTZ R71, R71, R72 ;  /* 0x0000004847477221 */ /* 0x000fc40000010000 */
        /* <DEDUP_REMOVED lines=36> */
.L_x_17318:
[----:B------:R-:W-:Y:S05]  /*f0c0*/  BSYNC.RECONVERGENT B1 ;  /* 0x0000000000017941 */ /* 0x000fea0003800200 */
.L_x_17317:
[----:B------:R-:W-:Y:S02]  /*f0d0*/  HMUL2.BF16_V2 R67, R4, R67 ;  /* 0x0000004304437232 */ /* 0x000fe40000200000 */
[----:B------:R-:W-:Y:S02]  /*f0e0*/  HFMA2.BF16_V2 R66, R5, R66, -RZ ;  /* 0x0000004205427231 */ /* 0x000fe400003000ff */
[----:B------:R-:W-:Y:S02]  /*f0f0*/  HMUL2.BF16_V2 R68, R6, R65 ;  /* 0x0000004106447232 */ /* 0x000fe40000200000 */
[----:B------:R-:W-:Y:S01]  /*f100*/  FADD.FTZ R11, R8, R11 ;  /* 0x0000000b080b7221 */ /* 0x000fe20000010000 */
[----:B------:R-:W-:Y:S01]  /*f110*/  BSSY.RECONVERGENT B1, `(.L_x_17319) ;  /* 0x0000028000017945 */ /* 0x000fe20003800200 */
[C---:B------:R-:W-:Y:S01]  /*f120*/  PRMT R8, R67.reuse, 0x7610, R8 ;  /* 0x0000761043087816 */ /* 0x040fe20000000008 */
[----:B------:R-:W-:Y:S01]  /*f130*/  FADD.FTZ R14, R14, R69 ;  /* 0x000000450e0e7221 */ /* 0x000fe20000010000 */
[----:B------:R-:W-:-:S02]  /*f140*/  PRMT R15, R67, 0x7632, R15 ;  /* 0x00007632430f7816 */ /* 0x000fc4000000000f */
[----:B------:R-:W-:Y:S02]  /*f150*/  PRMT R65, R66, 0x7610, R65 ;  /* 0x0000761042417816 */ /* 0x000fe40000000041 */
[----:B------:R-:W-:Y:S02]  /*f160*/  PRMT R67, R68, 0x7610, R67 ;  /* 0x0000761044437816 */ /* 0x000fe40000000043 */
        /* <DEDUP_REMOVED lines=34> */
.L_x_17320:
[----:B------:R-:W-:Y:S05]  /*f390*/  BSYNC.RECONVERGENT B1 ;  /* 0x0000000000017941 */ /* 0x000fea0003800200 */
.L_x_17319:
[----:B------:R-:W-:Y:S02]  /*f3a0*/  IMAD.U32 R8, R8, 0x10000, RZ ;  /* 0x0001000008087824 */ /* 0x000fe400078e00ff */
[----:B------:R-:W-:Y:S02]  /*f3b0*/  HFMA2.BF16_V2 R63, R4, R63, -RZ ;  /* 0x0000003f043f7231 */ /* 0x000fe400003000ff */
[----:B------:R-:W-:Y:S01]  /*f3c0*/  IMAD.U32 R15, R15, 0x10000, RZ ;  /* 0x000100000f0f7824 */ /* 0x000fe200078e00ff */
[----:B------:R-:W-:Y:S01]  /*f3d0*/  SHF.L.U32 R65, R65, 0x10, RZ ;  /* 0x0000001041417819 */ /* 0x000fe200000006ff */
[----:B------:R-:W-:Y:S02]  /*f3e0*/  IMAD.U32 R66, R66, 0x10000, RZ ;  /* 0x0001000042427824 */ /* 0x000fe400078e00ff */
[----:B------:R-:W-:Y:S02]  /*f3f0*/  HMUL2.BF16_V2 R69, R5, R62 ;  /* 0x0000003e05457232 */ /* 0x000fe40000200000 */
[--C-:B------:R-:W-:Y:S01]  /*f400*/  FADD.FTZ R8, R8, R15.reuse ;  /* 0x0000000f08087221 */ /* 0x100fe20000010000 */
[----:B------:R-:W-:Y:S01]  /*f410*/  PRMT R15, R63, 0x7610, R15 ;  /* 0x000076103f0f7816 */ /* 0x000fe2000000000f */
[----:B------:R-:W-:Y:S01]  /*f420*/  FADD.FTZ R65, R65, R66 ;  /* 0x0000004241417221 */ /* 0x000fe20000010000 */
[----:B------:R-:W-:Y:S01]  /*f430*/  PRMT R62, R63, 0x7632, R62 ;  /* 0x000076323f3e7816 */ /* 0x000fe2000000003e */
[----:B------:R-:W-:Y:S01]  /*f440*/  HMUL2.BF16_V2 R61, R6, R61 ;  /* 0x0000003d063d7232 */ /* 0x000fe20000200000 */
[----:B------:R-:W-:Y:S01]  /*f450*/  PRMT R63, R69, 0x7610, R63 ;  /* 0x00007610453f7816 */ /* 0x000fe2000000003f */
[----:B------:R-:W-:Y:S01]  /*f460*/  IMAD.U32 R15, R15, 0x10000, RZ ;  /* 0x000100000f0f7824 */ /* 0x000fe200078e00ff */
[----:B------:R-:W-:Y:S01]  /*f470*/  PRMT R66, R69, 0x7632, R66 ;  /* 0x0000763245427816 */ /* 0x000fe20000000042 */
[----:B------:R-:W-:-:S02]  /*f480*/  IMAD.U32 R62, R62, 0x10000, RZ ;  /* 0x000100003e3e7824 */ /* 0x000fc400078e00ff */
[----:B------:R-:W-:Y:S01]  /*f490*/  FADD.FTZ R65, R8, R65 ;  /* 0x0000004108417221 */ /* 0x000fe20000010000 */
[C---:B------:R-:W-:Y:S01]  /*f4a0*/  HFMA2.BF16_V2 R8, R7.reuse, R64, -RZ ;  /* 0x0000004007087231 */ /* 0x040fe200003000ff */
[----:B------:R-:W-:Y:S01]  /*f4b0*/  SHF.L.U32 R68, R68, 0x10, RZ ;  /* 0x0000001044447819 */ /* 0x000fe200000006ff */
[----:B------:R-:W-:Y:S01]  /*f4c0*/  FADD.FTZ R64, R15, R62 ;  /* 0x0000003e0f407221 */ /* 0x000fe20000010000 */
[----:B------:R-:W-:Y:S01]  /*f4d0*/  IMAD.U32 R67, R67, 0x10000, RZ ;  /* 0x0001000043437824 */ /* 0x000fe200078e00ff */
[----:B------:R-:W-:Y:S01]  /*f4e0*/  SHF.L.U32 R63, R63, 0x10, RZ ;  /* 0x000000103f3f7819 */ /* 0x000fe200000006ff */
[----:B------:R-:W-:Y:S02]  /*f4f0*/  HFMA2.BF16_V2 R62, R7, R60, -RZ ;  /* 0x0000003c073e7231 */ /* 0x000fe400003000ff */
[----:B------:R-:W-:Y:S01]  /*f500*/  IMAD.U32 R66, R66, 0x10000, RZ ;  /* 0x0001000042427824 */ /* 0x000fe200078e00ff */
[----:B------:R-:W-:Y:S01]  /*f510*/  PRMT R60, R61, 0x7610, R60 ;  /* 0x000076103d3c7816 */ /* 0x000fe2000000003c */
[----:B------:R-:W-:Y:S01]  /*f520*/  FADD.FTZ R68, R67, R68 ;  /* 0x0000004443447221 */ /* 0x000fe20000010000 */
[----:B------:R-:W-:Y:S01]  /*f530*/  PRMT R61, R61, 0x7632, R61 ;  /* 0x000076323d3d7816 */ /* 0x000fe2000000003d */
[----:B------:R-:W-:Y:S01]  /*f540*/  FADD.FTZ R67, R63, R66 ;  /* 0x000000423f437221 */ /* 0x000fe20000010000 */
[----:B------:R-:W-:Y:S01]  /*f550*/  PRMT R15, R8, 0x7632, R15 ;  /* 0x00007632080f7816 */ /* 0x000fe2000000000f */
        /* <DEDUP_REMOVED lines=25> */
[C---:B------:R-:W-:Y:S01]  /*f6f0*/  VIADD R10, R55.reuse, 0x3 ;  /* 0x00000003370a7836 */ /* 0x040fe20000000000 */
[C---:B------:R-:W-:Y:S01]  /*f700*/  ISETP.GE.AND P6, PT, R55.reuse, UR18, PT ;  /* 0x0000001237007c0c */ /* 0x040fe2000bfc6270 */
[----:B------:R-:W-:Y:S01]  /*f710*/  VIADD R11, R55, 0x4 ;  /* 0x00000004370b7836 */ /* 0x000fe20000000000 */
[----:B------:R-:W-:Y:S02]  /*f720*/  ISETP.GE.AND P5, PT, R8, UR18, PT ;  /* 0x0000001208007c0c */ /* 0x000fe4000bfa6270 */
[----:B------:R-:W-:Y:S01]  /*f730*/  ISETP.GE.AND P4, PT, R9, UR18, PT ;  /* 0x0000001209007c0c */ /* 0x000fe2000bf86270 */
[C---:B------:R-:W-:Y:S01]  /*f740*/  VIADD R9, R55.reuse, 0x7 ;  /* 0x0000000737097836 */ /* 0x040fe20000000000 */
[C---:B------:R-:W-:Y:S01]  /*f750*/  IADD3 R8, PT, PT, R55.reuse, 0x5, RZ ;  /* 0x0000000537087810 */ /* 0x040fe20007ffe0ff */
[----:B------:R-:W-:Y:S01]  /*f760*/  VIADD R55, R55, 0x6 ;  /* 0x0000000637377836 */ /* 0x000fe20000000000 */
[----:B------:R-:W-:-:S02]  /*f770*/  ISETP.GE.AND P3, PT, R10, UR18, PT ;  /* 0x000000120a007c0c */ /* 0x000fc4000bf66270 */
[----:B------:R-:W-:Y:S02]  /*f780*/  ISETP.GE.AND P1, PT, R8, UR18, PT ;  /* 0x0000001208007c0c */ /* 0x000fe4000bf26270 */
[----:B------:R-:W-:Y:S02]  /*f790*/  ISETP.GE.AND P2, PT, R11, UR18, PT ;  /* 0x000000120b007c0c */ /* 0x000fe4000bf46270 */
[C---:B------:R-:W-:Y:S02]  /*f7a0*/  SEL R8, R58.reuse, RZ, !P6 ;  /* 0x000000ff3a087207 */ /* 0x040fe40007000000 */
[----:B------:R-:W-:Y:S02]  /*f7b0*/  ISETP.GE.AND P0, PT, R9, UR18, PT ;  /* 0x0000001209007c0c */ /* 0x000fe4000bf06270 */
[----:B------:R-:W-:Y:S02]  /*f7c0*/  ISETP.GE.AND P6, PT, R55, UR18, PT ;  /* 0x0000001237007c0c */ /* 0x000fe4000bfc6270 */
[----:B------:R-:W-:-:S02]  /*f7d0*/  PRMT R58, R58, 0x7632, R58 ;  /* 0x000076323a3a7816 */ /* 0x000fc4000000003a */
[----:B------:R-:W-:Y:S02]  /*f7e0*/  PRMT R10, R57, 0x7632, R10 ;  /* 0x00007632390a7816 */ /* 0x000fe4000000000a */
[----:B------:R-:W-:Y:S02]  /*f7f0*/  PRMT R11, R56, 0x7632, R11 ;  /* 0x00007632380b7816 */ /* 0x000fe4000000000b */
[----:B------:R-:W-:Y:S02]  /*f800*/  PRMT R14, R59, 0x7632, R14 ;  /* 0x000076323b0e7816 */ /* 0x000fe4000000000e */
[----:B------:R-:W-:Y:S02]  /*f810*/  SEL R9, R58, RZ, !P5 ;  /* 0x000000ff3a097207 */ /* 0x000fe40006800000 */
        /* <DEDUP_REMOVED lines=10> */
.L_x_17322:
[----:B------:R-:W-:Y:S05]  /*f8c0*/  BSYNC.RECONVERGENT B1 ;  /* 0x0000000000017941 */ /* 0x000fea0003800200 */
.L_x_17321:
[----:B------:R-:W-:Y:S02]  /*f8d0*/  HMUL2.BF16_V2 R4, R4, R58 ;  /* 0x0000003a04047232 */ /* 0x000fe40000200000 */
[----:B------:R-:W-:Y:S02]  /*f8e0*/  HFMA2.BF16_V2 R57, R5, R57, -RZ ;  /* 0x0000003905397231 */ /* 0x000fe400003000ff */
[----:B------:R-:W-:Y:S02]  /*f8f0*/  HMUL2.BF16_V2 R8, R6, R56 ;  /* 0x0000003806087232 */ /* 0x000fe40000200000 */
[----:B------:R-:W-:Y:S02]  /*f900*/  HFMA2.BF16_V2 R10, R7, R59, -RZ ;  /* 0x0000003b070a7231 */ /* 0x000fe400003000ff */
[----:B------:R-:W-:Y:S01]  /*f910*/  VIADD R51, R51, 0x4 ;  /* 0x0000000433337836 */ /* 0x000fe20000000000 */
[----:B------:R-:W-:Y:S02]  /*f920*/  PRMT R5, R4, 0x7632, R5 ;  /* 0x0000763204057816 */ /* 0x000fe40000000005 */
[----:B------:R-:W-:-:S02]  /*f930*/  PRMT R6, R57, 0x7610, R6 ;  /* 0x0000761039067816 */ /* 0x000fc40000000006 */
        /* <DEDUP_REMOVED lines=8> */
[----:B------:R-:W-:Y:S01]  /*f9c0*/  PRMT R4, R10, 0x7632, R4 ;  /* 0x000076320a047816 */ /* 0x000fe20000000004 */
[----:B------:R-:W-:Y:S01]  /*f9d0*/  FADD.FTZ R11, R11, R14 ;  /* 0x0000000e0b0b7221 */ /* 0x000fe20000010000 */
[----:B------:R-:W-:Y:S01]  /*f9e0*/  ISETP.GE.U32.AND P0, PT, R51, UR8, PT ;  /* 0x0000000833007c0c */ /* 0x000fe2000bf06070 */
[----:B------:R-:W-:Y:S01]  /*f9f0*/  FADD.FTZ R6, R6, R7 ;  /* 0x0000000706067221 */ /* 0x000fe20000010000 */
[----:B------:R-:W-:Y:S01]  /*fa00*/  SHF.L.U32 R10, R10, 0x10, RZ ;  /* 0x000000100a0a7819 */ /* 0x000fe200000006ff */
[----:B------:R-:W-:-:S02]  /*fa10*/  IMAD.U32 R5, R4, 0x10000, RZ ;  /* 0x0001000004057824 */ /* 0x000fc400078e00ff */
[----:B------:R-:W-:Y:S01]  /*fa20*/  FADD.FTZ R9, R8, R9 ;  /* 0x0000000908097221 */ /* 0x000fe20000010000 */
[----:B------:R-:W-:Y:S01]  /*fa30*/  FADD.FTZ R6, R11, R6 ;  /* 0x000000060b067221 */ /* 0x000fe20000010000 */
[----:B------:R-:W-:-:S03]  /*fa40*/  FADD.FTZ R5, R10, R5 ;  /* 0x000000050a057221 */ /* 0x000fc60000010000 */
[----:B------:R-:W-:-:S04]  /*fa50*/  FADD.FTZ R6, R6, R9 ;  /* 0x0000000906067221 */ /* 0x000fc80000010000 */
[----:B------:R-:W-:-:S04]  /*fa60*/  FADD.FTZ R6, R6, R5 ;  /* 0x0000000506067221 */ /* 0x000fc80000010000 */
[----:B------:R-:W-:Y:S01]  /*fa70*/  FADD.FTZ R49, R6, R49 ;  /* 0x0000003106317221 */ /* 0x000fe20000010000 */
[----:B------:R-:W-:Y:S06]  /*fa80*/  @!P0 BRA `(.L_x_17323) ;  /* 0xffffff7c00e08947 */ /* 0x000fec000383ffff */
.L_x_17258:
[----:B------:R-:W-:Y:S05]  /*fa90*/  BSYNC.RECONVERGENT B0 ;  /* 0x0000000000007941 */ /* 0x000fea0003800200 */
.L_x_17257:
[----:B------:R-:W0:Y:S01]  /*faa0*/  SHFL.BFLY PT, R2, R19, 0x2, 0x1f ;  /* 0x0c401f0013027f89 */ /* 0x000e2200000e0000 */
[----:B------:R-:W-:Y:S01]  /*fab0*/  LOP3.LUT P0, RZ, R0, 0x3, RZ, 0xc0, !PT ;  /* 0x0000000300ff7812 */ /* 0x000fe2000780c0ff */
[----:B------:R-:W-:Y:S01]  /*fac0*/  BSSY.RECONVERGENT B0, `(.L_x_17324) ;  /* 0x00000ab000007945 */ /* 0x000fe20003800200 */
[----:B------:R-:W-:Y:S01]  /*fad0*/  SHF.R.U32.HI R16, RZ, 0x2, R16 ;  /* 0x00000002ff107819 */ /* 0x000fe20000011610 */
[----:B------:R-:W1:Y:S03]  /*fae0*/  SHFL.BFLY PT, R3, R18, 0x2, 0x1f ;  /* 0x0c401f0012037f89 */ /* 0x000e6600000e0000 */
[----:B------:R-:W-:Y:S01]  /*faf0*/  LEA R17, R17, R16, 0x8 ;  /* 0x0000001011117211 */ /* 0x000fe200078e40ff */
[----:B------:R-:W2:Y:S04]  /*fb00*/  SHFL.BFLY PT, R14, R31, 0x2, 0x1f ;  /* 0x0c401f001f0e7f89 */ /* 0x000ea800000e0000 */
[----:B------:R-:W3:Y:S04]  /*fb10*/  SHFL.BFLY PT, R5, R20, 0x2, 0x1f ;  /* 0x0c401f0014057f89 */ /* 0x000ee800000e0000 */
[----:B------:R-:W4:Y:S04]  /*fb20*/  SHFL.BFLY PT, R7, R22, 0x2, 0x1f ;  /* 0x0c401f0016077f89 */ /* 0x000f2800000e0000 */
[----:B------:R-:W5:Y:S01]  /*fb30*/  SHFL.BFLY PT, R9, R24, 0x2, 0x1f ;  /* 0x0c401f0018097f89 */ /* 0x000f6200000e0000 */
[----:B0-----:R-:W-:-:S03]  /*fb40*/  FADD.FTZ R19, R2, R19 ;  /* 0x0000001302137221 */ /* 0x001fc60000010000 */
[----:B------:R-:W0:Y:S01]  /*fb50*/  SHFL.BFLY PT, R11, R26, 0x2, 0x1f ;  /* 0x0c401f001a0b7f89 */ /* 0x000e2200000e0000 */
[----:B-1----:R-:W-:-:S03]  /*fb60*/  FADD.FTZ R3, R3, R18 ;  /* 0x0000001203037221 */ /* 0x002fc60000010000 */
[----:B------:R-:W1:Y:S01]  /*fb70*/  SHFL.BFLY PT, R2, R35, 0x2, 0x1f ;  /* 0x0c401f0023027f89 */ /* 0x000e6200000e0000 */
[----:B--2---:R-:W-:-:S03]  /*fb80*/  FADD.FTZ R31, R14, R31 ;  /* 0x0000001f0e1f7221 */ /* 0x004fc60000010000 */
[----:B------:R-:W2:Y:S01]  /*fb90*/  SHFL.BFLY PT, R13, R28, 0x2, 0x1f ;  /* 0x0c401f001c0d7f89 */ /* 0x000ea200000e0000 */
[----:B---3--:R-:W-:-:S03]  /*fba0*/  FADD.FTZ R5, R5, R20 ;  /* 0x0000001405057221 */ /* 0x008fc60000010000 */
[----:B------:R-:W3:Y:S01]  /*fbb0*/  SHFL.BFLY PT, R15, R30, 0x2, 0x1f ;  /* 0x0c401f001e0f7f89 */ /* 0x000ee200000e0000 */
[----:B----4-:R-:W-:-:S03]  /*fbc0*/  FADD.FTZ R7, R7, R22 ;  /* 0x0000001607077221 */ /* 0x010fc60000010000 */
[----:B------:R-:W4:Y:S01]  /*fbd0*/  SHFL.BFLY PT, R50, R33, 0x2, 0x1f ;  /* 0x0c401f0021327f89 */ /* 0x000f2200000e0000 */
[----:B-----5:R-:W-:-:S03]  /*fbe0*/  FADD.FTZ R9, R9, R24 ;  /* 0x0000001809097221 */ /* 0x020fc60000010000 */
[----:B------:R-:W5:Y:S04]  /*fbf0*/  SHFL.BFLY PT, R4, R21, 0x2, 0x1f ;  /* 0x0c401f0015047f89 */ /* 0x000f6800000e0000 */
[----:B------:R-:W5:Y:S01]  /*fc00*/  SHFL.BFLY PT, R6, R23, 0x2, 0x1f ;  /* 0x0c401f0017067f89 */ /* 0x000f6200000e0000 */
[----:B0-----:R-:W-:Y:S01]  /*fc10*/  FADD.FTZ R11, R11, R26 ;  /* 0x0000001a0b0b7221 */ /* 0x001fe20000010000 */
[----:B-1----:R-:W-:Y:S02]  /*fc20*/  FADD.FTZ R35, R2, R35 ;  /* 0x0000002302237221 */ /* 0x002fe40000010000 */
[----:B------:R-:W0:Y:S01]  /*fc30*/  SHFL.BFLY PT, R10, R27, 0x2, 0x1f ;  /* 0x0c401f001b0a7f89 */ /* 0x000e2200000e0000 */
[----:B--2---:R-:W-:-:S03]  /*fc40*/  FADD.FTZ R13, R13, R28 ;  /* 0x0000001c0d0d7221 */ /* 0x004fc60000010000 */
[----:B------:R-:W1:Y:S01]  /*fc50*/  SHFL.BFLY PT, R14, R37, 0x2, 0x1f ;  /* 0x0c401f00250e7f89 */ /* 0x000e6200000e0000 */
[----:B---3--:R-:W-:-:S03]  /*fc60*/  FADD.FTZ R15, R15, R30 ;  /* 0x0000001e0f0f7221 */ /* 0x008fc60000010000 */
[----:B------:R-:W2:Y:S01]  /*fc70*/  SHFL.BFLY PT, R2, R3, 0x1, 0x1f ;  /* 0x0c201f0003027f89 */ /* 0x000ea200000e0000 */
[----:B----4-:R-:W-:-:S03]  /*fc80*/  FADD.FTZ R50, R50, R33 ;  /* 0x0000002132327221 */ /* 0x010fc60000010000 */
[----:B------:R-:W3:Y:S01]  /*fc90*/  SHFL.BFLY PT, R20, R39, 0x2, 0x1f ;  /* 0x0c401f0027147f89 */ /* 0x000ee200000e0000 */
[----:B-----5:R-:W-:-:S03]  /*fca0*/  FADD.FTZ R21, R4, R21 ;  /* 0x0000001504157221 */ /* 0x020fc60000010000 */
[----:B------:R-:W4:Y:S01]  /*fcb0*/  SHFL.BFLY PT, R8, R25, 0x2, 0x1f ;  /* 0x0c401f0019087f89 */ /* 0x000f2200000e0000 */
[----:B------:R-:W-:-:S03]  /*fcc0*/  FADD.FTZ R23, R6, R23 ;  /* 0x0000001706177221 */ /* 0x000fc60000010000 */
[----:B------:R-:W5:Y:S04]  /*fcd0*/  SHFL.BFLY PT, R12, R29, 0x2, 0x1f ;  /* 0x0c401f001d0c7f89 */ /* 0x000f6800000e0000 */
[----:B------:R-:W5:Y:S01]  /*fce0*/  SHFL.BFLY PT, R51, R32, 0x2, 0x1f ;  /* 0x0c401f0020337f89 */ /* 0x000f6200000e0000 */
[----:B0-----:R-:W-:-:S03]  /*fcf0*/  FADD.FTZ R27, R10, R27 ;  /* 0x0000001b0a1b7221 */ /* 0x001fc60000010000 */
[----:B------:R-:W0:Y:S01]  /*fd00*/  SHFL.BFLY PT, R53, R34, 0x2, 0x1f ;  /* 0x0c401f0022357f89 */ /* 0x000e2200000e0000 */
[----:B-1----:R-:W-:-:S03]  /*fd10*/  FADD.FTZ R37, R14, R37 ;  /* 0x000000250e257221 */ /* 0x002fc60000010000 */
[----:B------:R-:W1:Y:S01]  /*fd20*/  SHFL.BFLY PT, R55, R36, 0x2, 0x1f ;  /* 0x0c401f0024377f89 */ /* 0x000e6200000e0000 */
[----:B--2---:R-:W-:-:S03]  /*fd30*/  FADD.FTZ R3, R3, R2 ;  /* 0x0000000203037221 */ /* 0x004fc60000010000 */
[----:B------:R-:W2:Y:S01]  /*fd40*/  SHFL.BFLY PT, R33, R38, 0x2, 0x1f ;  /* 0x0c401f0026217f89 */ /* 0x000ea200000e0000 */
[----:B---3--:R-:W-:Y:S01]  /*fd50*/  FADD.FTZ R39, R20, R39 ;  /* 0x0000002714277221 */ /* 0x008fe20000010000 */
[----:B------:R-:W-:Y:S02]  /*fd60*/  LOP3.LUT R20, R0, 0x3c0, RZ, 0xc0, !PT ;  /* 0x000003c000147812 */ /* 0x000fe400078ec0ff */
[----:B------:R-:W3:Y:S01]  /*fd70*/  SHFL.BFLY PT, R57, R40, 0x2, 0x1f ;  /* 0x0c401f0028397f89 */ /* 0x000ee200000e0000 */
[----:B----4-:R-:W-:Y:S01]  /*fd80*/  FADD.FTZ R25, R8, R25 ;  /* 0x0000001908197221 */ /* 0x010fe20000010000 */
[----:B------:R-:W-:Y:S02]  /*fd90*/  ISETP.NE.OR P1, PT, R20, 0x40, P0 ;  /* 0x000000401400780c */ /* 0x000fe40000725670 */
[----:B------:R-:W4:Y:S01]  /*fda0*/  SHFL.BFLY PT, R22, R41, 0x2, 0x1f ;  /* 0x0c401f0029167f89 */ /* 0x000f2200000e0000 */
[----:B-----5:R-:W-:-:S03]  /*fdb0*/  FADD.FTZ R29, R12, R29 ;  /* 0x0000001d0c1d7221 */ /* 0x020fc60000010000 */
[----:B------:R-:W5:Y:S01]  /*fdc0*/  SHFL.BFLY PT, R59, R42, 0x2, 0x1f ;  /* 0x0c401f002a3b7f89 */ /* 0x000f6200000e0000 */
[----:B------:R-:W-:-:S03]  /*fdd0*/  FADD.FTZ R51, R51, R32 ;  /* 0x0000002033337221 */ /* 0x000fc60000010000 */
        /* <DEDUP_REMOVED lines=23> */
[----:B----4-:R-:W-:Y:S01]  /*ff50*/  FADD.FTZ R65, R65, R48 ;  /* 0x0000003041417221 */ /* 0x010fe20000010000 */
[----:B-----5:R-:W-:Y:S02]  /*ff60*/  FADD.FTZ R49, R30, R49 ;  /* 0x000000311e317221 */ /* 0x020fe40000010000 */
[----:B------:R-:W4:Y:S01]  /*ff70*/  SHFL.BFLY PT, R8, R21, 0x1, 0x1f ;  /* 0x0c201f0015087f89 */ /* 0x000f2200000e0000 */
        /* <DEDUP_REMOVED lines=13> */
[----:B-----5:R-:W-:-:S03]  /*10050*/  FADD.FTZ R12, R23, R12 ;  /* 0x0000000c170c7221 */ /* 0x020fc60000010000 */
        /* <DEDUP_REMOVED lines=36> */
[----:B------:R-:W-:Y:S01]  /*102a0*/  BAR.SYNC.DEFER_BLOCKING 0x0 ;  /* 0x0000000000007b1d */ /* 0x000fe20000010000 */
[----:B------:R-:W-:Y:S01]  /*102b0*/  FADD.FTZ R46, R61, R46 ;  /* 0x0000002e3d2e7221 */ /* 0x000fe20000010000 */
[----:B----4-:R-:W-:Y:S01]  /*102c0*/  FADD.FTZ R45, R45, R48 ;  /* 0x000000302d2d7221 */ /* 0x010fe20000010000 */
[----:B-----5:R-:W-:Y:S01]  /*102d0*/  FADD.FTZ R52, R63, R52 ;  /* 0x000000343f347221 */ /* 0x020fe20000010000 */
[----:B0-----:R-:W-:Y:S01]  /*102e0*/  FADD.FTZ R47, R47, R54 ;  /* 0x000000362f2f7221 */ /* 0x001fe20000010000 */
[----:B-1----:R-:W-:Y:S01]  /*102f0*/  FADD.FTZ R65, R65, R2 ;  /* 0x0000000241417221 */ /* 0x002fe20000010000 */
[----:B--2---:R-:W-:Y:S01]  /*10300*/  FADD.FTZ R56, R49, R56 ;  /* 0x0000003831387221 */ /* 0x004fe20000010000 */
[----:B------:R-:W-:Y:S06]  /*10310*/  @P1 BRA `(.L_x_17325) ;  /* 0x0000000000941947 */ /* 0x000fec0003800000 */
        /* <DEDUP_REMOVED lines=37> */
.L_x_17325:
[----:B------:R-:W-:Y:S05]  /*10570*/  BSYNC.RECONVERGENT B0 ;  /* 0x0000000000007941 */ /* 0x000fea0003800200 */
.L_x_17324:
        /* <DEDUP_REMOVED lines=77> */
.L_x_17327:
[----:B------:R-:W-:Y:S05]  /*10a50*/  BSYNC.RECONVERGENT B0 ;  /* 0x0000000000007941 */ /* 0x000fea0003800200 */
.L_x_17326:
        /* <DEDUP_REMOVED lines=36> */
.L_x_17329:
[----:B------:R-:W-:Y:S05]  /*10ca0*/  BSYNC.RECONVERGENT B0 ;  /* 0x0000000000007941 */ /* 0x000fea0003800200 */
.L_x_17328:
[----:B------:R-:W-:Y:S06]  /*10cb0*/  BAR.SYNC.DEFER_BLOCKING 0x0 ;  /* 0x0000000000007b1d */ /* 0x000fec0000010000 */
[----:B------:R-:W-:Y:S04]  /*10cc0*/  BSSY.RECONVERGENT B0, `(.L_x_17330) ;  /* 0x0000042000007945 */ /* 0x000fe80003800200 */
[----:B------:R-:W-:Y:S05]  /*10cd0*/  @P3 BRA `(.L_x_17331) ;  /* 0x0000000400003947 */ /* 0x000fea0003800000 */
[----:B------:R-:W1:Y:S04]  /*10ce0*/  LDS R2, [R67] ;  /* 0x0000000043027984 */ /* 0x000e680000000800 */
[----:B------:R-:W2:Y:S04]  /*10cf0*/  LDS R13, [R67+0x20] ;  /* 0x00002000430d7984 */ /* 0x000ea80000000800 */
[----:B------:R-:W3:Y:S04]  /*10d00*/  LDS R14, [R67+0x40] ;  /* 0x00004000430e7984 */ /* 0x000ee80000000800 */
[----:B------:R-:W4:Y:S04]  /*10d10*/  LDS R17, [R67+0x60] ;  /* 0x0000600043117984 */ /* 0x000f280000000800 */
[----:B0-----:R-:W0:Y:S04]  /*10d20*/  LDS R16, [R67+0x80] ;  /* 0x0000800043107984 */ /* 0x001e280000000800 */
        /* <DEDUP_REMOVED lines=49> */
[----:B-1----:R-:W-:Y:S01]  /*11040*/  FADD.FTZ R38, R38, R55 ;  /* 0x0000003726267221 */ /* 0x002fe20000010000 */
[----:B--2---:R-:W-:Y:S01]  /*11050*/  FADD.FTZ R41, R41, R54 ;  /* 0x0000003629297221 */ /* 0x004fe20000010000 */
[----:B---3--:R-:W-:Y:S01]  /*11060*/  FADD.FTZ R42, R42, R57 ;  /* 0x000000392a2a7221 */ /* 0x008fe20000010000 */
[----:B----4-:R-:W-:Y:S01]  /*11070*/  FADD.FTZ R43, R43, R58 ;  /* 0x0000003a2b2b7221 */ /* 0x010fe20000010000 */
[----:B0-----:R-:W-:Y:S01]  /*11080*/  FADD.FTZ R46, R46, R59 ;  /* 0x0000003b2e2e7221 */ /* 0x001fe20000010000 */
[----:B-----5:R-:W-:Y:S01]  /*11090*/  FADD.FTZ R45, R45, R60 ;  /* 0x0000003c2d2d7221 */ /* 0x020fe20000010000 */
[----:B------:R-:W-:Y:S01]  /*110a0*/  FADD.FTZ R52, R52, R61 ;  /* 0x0000003d34347221 */ /* 0x000fe20000010000 */
[----:B------:R-:W-:Y:S01]  /*110b0*/  FADD.FTZ R47, R47, R62 ;  /* 0x0000003e2f2f7221 */ /* 0x000fe20000010000 */
[----:B------:R-:W-:Y:S01]  /*110c0*/  FADD.FTZ R65, R65, R64 ;  /* 0x0000004041417221 */ /* 0x000fe20000010000 */
[----:B------:R-:W-:-:S07]  /*110d0*/  FADD.FTZ R56, R56, R63 ;  /* 0x0000003f38387221 */ /* 0x000fce0000010000 */
.L_x_17331:
[----:B------:R-:W-:Y:S05]  /*110e0*/  BSYNC.RECONVERGENT B0 ;  /* 0x0000000000007941 */ /* 0x000fea0003800200 */
.L_x_17330:
        /* <DEDUP_REMOVED lines=14> */
[----:B------:R-:W-:-:S02]  /*111d0*/  F2FP.BF16.F32.PACK_AB R10, R29, R10 ;  /* 0x0000000a1d0a723e */ /* 0x000fc400000010ff */
        /* <DEDUP_REMOVED lines=12> */
[----:B------:R1:W-:Y:S01]  /*112a0*/  STG.E.U16 desc[UR14][R2.64+0x10], R0 ;  /* 0x0000100002007986 */ /* 0x0003e2000c10150e */
[----:B------:R-:W-:-:S02]  /*112b0*/  F2FP.BF16.F32.PACK_AB R33, R36, R33 ;  /* 0x000000212421723e */ /* 0x000fc400000010ff */
[----:B------:R-:W-:Y:S01]  /*112c0*/  PRMT R12, R7, 0x7632, R12 ;  /* 0x00007632070c7816 */ /* 0x000fe2000000000c */
        /* <DEDUP_REMOVED lines=13> */
[----:B---3--:R-:W-:-:S03]  /*113a0*/  PRMT R7, R15, 0x7632, R7 ;  /* 0x000076320f077816 */ /* 0x008fc60000000007 */
[----:B------:R3:W-:Y:S01]  /*113b0*/  STG.E.U16 desc[UR14][R2.64+0xb0], R5 ;  /* 0x0000b00502007986 */ /* 0x0007e2000c10150e */
[----:B0-----:R-:W-:Y:S02]  /*113c0*/  PRMT R6, R33, 0x7632, R6 ;  /* 0x0000763221067816 */ /* 0x001fe40000000006 */
        /* <DEDUP_REMOVED lines=33> */
.L_x_17332:
        /* <DEDUP_REMOVED lines=10> */
.L_x_27481:


//--------------------- .text._ZN4vllm25paged_attention_v2_kernelI13__nv_bfloat16S1_Li192ELi32ELi128ELNS_18Fp8KVCacheDataTypeE0ELb0ELi512EEEvPfS3_PT_PKS4_PKT0_SA_ifPKiSC_iPKfiiiSE_SE_iiiii --------------------------
	.section	.text._ZN4vllm25paged_attention_v2_kernelI13__nv_bfloat16S1_Li192ELi32ELi128ELNS_18Fp8KVCacheDataTypeE0ELb0ELi512EEEvPfS3_PT_PKS4_PKT0_SA_ifPKiSC_iPKfiiiSE_SE_iiiii,"ax",@progbits
	.align	128
        .global         _ZN4vllm25paged_attention_v2_kernelI13__nv_bfloat16S1_Li192ELi32ELi128ELNS_18Fp8KVCacheDataTypeE0ELb0ELi512EEEvPfS3_PT_PKS4_PKT0_SA_ifPKiSC_iPKfiiiSE_SE_iiiii
        .type           _ZN4vllm25paged_attention_v2_kernelI13__nv_bfloat16S1_Li192ELi32ELi128ELNS_18Fp8KVCacheDataTypeE0ELb0ELi512EEEvPfS3_PT_PKS4_PKT0_SA_ifPKiSC_iPKfiiiSE_SE_iiiii,@function
        .size           _ZN4vllm25paged_attention_v2_kernelI13__nv_bfloat16S1_Li192ELi32ELi128ELNS_18Fp8KVCacheDataTypeE0ELb0ELi512EEEvPfS3_PT_PKS4_PKT0_SA_ifPKiSC_iPKfiiiSE_SE_iiiii,(.L_x_27482 - _ZN4vllm25paged_attention_v2_kernelI13__nv_bfloat16S1_Li192ELi32ELi128ELNS_18Fp8KVCacheDataTypeE0ELb0ELi512EEEvPfS3_PT_PKS4_PKT0_SA_ifPKiSC_iPKfiiiSE_SE_iiiii)
        .other          _ZN4vllm25paged_attention_v2_kernelI13__nv_bfloat16S1_Li192ELi32ELi128ELNS_18Fp8KVCacheDataTypeE0ELb0ELi512EEEvPfS3_PT_PKS4_PKT0_SA_ifPKiSC_iPKfiiiSE_SE_iiiii,@"STO_CUDA_ENTRY STV_DEFAULT"
_ZN4vllm25paged_attention_v2_kernelI13__nv_bfloat16S1_Li192ELi32ELi128ELNS_18Fp8KVCacheDataTypeE0ELb0ELi512EEEvPfS3_PT_PKS4_PKT0_SA_ifPKiSC_iPKfiiiSE_SE_iiiii:
.text._ZN4vllm25paged_attention_v2_kernelI13__nv_bfloat16S1_Li192ELi32ELi128ELNS_18Fp8KVCacheDataTypeE0ELb0ELi512EEEvPfS3_PT_PKS4_PKT0_SA_ifPKiSC_iPKfiiiSE_SE_iiiii:
[----:B------:R-:W-:Y:S01]  /*0000*/  LDC R1, c[0x0][0x37c] ;  /* 0x0000df00ff017b82 */ /* 0x000fe20000000800 */
[----:B------:R-:W0:Y:S07]  /*0010*/  S2R R0, SR_CTAID.Y ;  /* 0x0000000000007919 */ /* 0x000e2e0000002600 */
[----:B------:R-:W0:Y:S01]  /*0020*/  LDC.64 R4, c[0x0][0x3c0] ;  /* 0x0000f000ff047b82 */ /* 0x000e220000000a00 */
[----:B------:R-:W1:Y:S01]  /*0030*/  LDCU.64 UR6, c[0x0][0x358] ;  /* 0x00006b00ff0677ac */ /* 0x000e620008000a00 */
[----:B0-----:R-:W-:-:S05]  /*0040*/  IMAD.WIDE.U32 R4, R0, 0x4, R4 ;  /* 0x0000000400047825 */ /* 0x001fca00078e0004 */
[----:B-1----:R-:W2:Y:S01]  /*0050*/  LDG.E.CONSTANT R2, desc[UR6][R4.64] ;  /* 0x0000000604027981 */ /* 0x002ea2000c1e9900 */
[----:B------:R-:W0:Y:S02]  /*0060*/  S2R R3, SR_CTAID.Z ;  /* 0x0000000000037919 */ /* 0x000e240000002700 */
[----:B0-----:R-:W-:-:S05]  /*0070*/  IMAD.SHL.U32 R29, R3, 0x200, RZ ;  /* 0x00000200031d7824 */ /* 0x001fca00078e00ff */
[----:B--2---:R-:W-:-:S13]  /*0080*/  ISETP.GE.AND P0, PT, R29, R2, PT ;  /* 0x000000021d00720c */ /* 0x004fda0003f06270 */
[----:B------:R-:W-:Y:S05]  /*0090*/  @P0 EXIT ;  /* 0x000000000000094d */ /* 0x000fea0003800000 */
[----:B------:R-:W0:Y:S01]  /*00a0*/  S2R R28, SR_TID.X ;  /* 0x00000000001c7919 */ /* 0x000e220000002100 */
[----:B------:R-:W1:Y:S01]  /*00b0*/  LDCU UR4, c[0x0][0x3d8] ;  /* 0x00007b00ff0477ac */ /* 0x000e620008000800 */
[----:B------:R-:W2:Y:S01]  /*00c0*/  LDC R10, c[0x0][0x3b0] ;  /* 0x0000ec00ff0a7b82 */ /* 0x000ea20000000800 */
[----:B------:R-:W3:Y:S01]  /*00d0*/  S2R R31, SR_CTAID.X ;  /* 0x00000000001f7919 */ /* 0x000ee20000002500 */
[----:B------:R-:W-:Y:S01]  /*00e0*/  IMAD.MOV.U32 R30, RZ, RZ, RZ ;  /* 0x000000ffff1e7224 */ /* 0x000fe200078e00ff */
[----:B------:R-:W4:Y:S01]  /*00f0*/  LDCU UR10, c[0x0][0x3e0] ;  /* 0x00007c00ff0a77ac */ /* 0x000f220008000800 */
[----:B------:R-:W-:Y:S01]  /*0100*/  IMAD.MOV.U32 R208, RZ, RZ, -0x800001 ;  /* 0xff7fffffffd07424 */ /* 0x000fe200078e00ff */
[----:B------:R-:W0:Y:S01]  /*0110*/  LDCU UR11, c[0x0][0x3dc] ;  /* 0x00007b80ff0b77ac */ /* 0x000e220008000800 */
[----:B------:R-:W0:Y:S01]  /*0120*/  LDCU UR14, c[0x0][0x3b4] ;  /* 0x00007680ff0e77ac */ /* 0x000e220008000800 */
[----:B------:R-:W0:Y:S01]  /*0130*/  LDCU.64 UR12, c[0x0][0x3a0] ;  /* 0x00007400ff0c77ac */ /* 0x000e220008000a00 */
[----:B-1----:R-:W-:Y:S01]  /*0140*/  IMAD R4, R0, UR4, RZ ;  /* 0x0000000400047c24 */ /* 0x002fe2000f8e02ff */
[----:B------:R-:W1:Y:S04]  /*0150*/  LDCU UR4, c[0x0][0x3c8] ;  /* 0x00007900ff0477ac */ /* 0x000e680008000800 */
[----:B------:R-:W-:-:S02]  /*0160*/  SHF.R.S32.HI R7, RZ, 0x1f, R4 ;  /* 0x0000001fff077819 */ /* 0x000fc40000011404 */
[----:B0-----:R-:W-:-:S13]  /*0170*/  ISETP.GT.U32.AND P1, PT, R28, 0x17, PT ;  /* 0x000000171c00780c */ /* 0x001fda0003f24070 */
[----:B------:R-:W0:Y:S01]  /*0180*/  @!P1 LDC.64 R8, c[0x0][0x398] ;  /* 0x0000e600ff089b82 */ /* 0x000e220000000a00 */
[----:B---3--:R-:W-:Y:S02]  /*0190*/  @!P1 IMAD R6, R31, 0xc0, RZ ;  /* 0x000000c01f069824 */ /* 0x008fe400078e02ff */
[----:B------:R-:W-:-:S05]  /*01a0*/  @!P1 IMAD.SHL.U32 R5, R28, 0x8, RZ ;  /* 0x000000081c059824 */ /* 0x000fca00078e00ff */
[----:B------:R-:W-:-:S04]  /*01b0*/  @!P1 IADD3 R5, P0, P2, R5, R4, R6 ;  /* 0x0000000405059210 */ /* 0x000fc80007a1e006 */
[----:B------:R-:W-:Y:S02]  /*01c0*/  @!P1 IADD3.X R6, PT, PT, RZ, R7, RZ, P0, P2 ;  /* 0x00000007ff069210 */ /* 0x000fe400007e44ff */
[----:B0-----:R-:W-:-:S04]  /*01d0*/  @!P1 LEA R4, P0, R5, R8, 0x1 ;  /* 0x0000000805049211 */ /* 0x001fc800078008ff */
[----:B------:R-:W-:-:S05]  /*01e0*/  @!P1 LEA.HI.X R5, R5, R9, R6, 0x1, P0 ;  /* 0x0000000905059211 */ /* 0x000fca00000f0c06 */
[----:B------:R-:W3:Y:S04]  /*01f0*/  @!P1 LDG.E.CONSTANT R12, desc[UR6][R4.64] ;  /* 0x00000006040c9981 */ /* 0x000ee8000c1e9900 */
[----:B------:R-:W3:Y:S04]  /*0200*/  @!P1 LDG.E.CONSTANT R13, desc[UR6][R4.64+0x4] ;  /* 0x00000406040d9981 */ /* 0x000ee8000c1e9900 */
[----:B------:R-:W3:Y:S04]  /*0210*/  @!P1 LDG.E.CONSTANT R14, desc[UR6][R4.64+0x8] ;  /* 0x00000806040e9981 */ /* 0x000ee8000c1e9900 */
[----:B------:R0:W3:Y:S01]  /*0220*/  @!P1 LDG.E.CONSTANT R15, desc[UR6][R4.64+0xc] ;  /* 0x00000c06040f9981 */ /* 0x0000e2000c1e9900 */
[----:B--2---:R-:W-:Y:S01]  /*0230*/  IABS R11, R10 ;  /* 0x0000000a000b7213 */ /* 0x004fe20000000000 */
[----:B------:R-:W0:Y:S03]  /*0240*/  LDC R9, c[0x0][0x370] ;  /* 0x0000dc00ff097b82 */ /* 0x000e260000000800 */
[----:B------:R-:W2:Y:S08]  /*0250*/  I2F.RP R8, R11 ;  /* 0x0000000b00087306 */ /* 0x000eb00000209400 */
[----:B--2---:R-:W2:Y:S01]  /*0260*/  MUFU.RCP R8, R8 ;  /* 0x0000000800087308 */ /* 0x004ea20000001000 */
[----:B0-----:R-:W-:Y:S01]  /*0270*/  IABS R4, R9 ;  /* 0x0000000900047213 */ /* 0x001fe20000000000 */
[----:B--2---:R-:W-:-:S06]  /*0280*/  VIADD R6, R8, 0xffffffe ;  /* 0x0ffffffe08067836 */ /* 0x004fcc0000000000 */
[----:B------:R0:W2:Y:S02]  /*0290*/  F2I.FTZ.U32.TRUNC.NTZ R7, R6 ;  /* 0x0000000600077305 */ /* 0x0000a4000021f000 */
[----:B0-----:R-:W-:Y:S01]  /*02a0*/  IMAD.MOV.U32 R6, RZ, RZ, RZ ;  /* 0x000000ffff067224 */ /* 0x001fe200078e00ff */
[----:B--2---:R-:W-:-:S05]  /*02b0*/  IADD3 R16, PT, PT, RZ, -R7, RZ ;  /* 0x80000007ff107210 */ /* 0x004fca0007ffe0ff */
[----:B------:R-:W-:-:S04]  /*02c0*/  IMAD R5, R16, R11, RZ ;  /* 0x0000000b10057224 */ /* 0x000fc800078e02ff */
[----:B------:R-:W-:-:S06]  /*02d0*/  IMAD.HI.U32 R7, R7, R5, R6 ;  /* 0x0000000507077227 */ /* 0x000fcc00078e0006 */
[----:B------:R-:W-:-:S04]  /*02e0*/  IMAD.HI.U32 R7, R7, R4, RZ ;  /* 0x0000000407077227 */ /* 0x000fc800078e00ff */
[----:B------:R-:W-:-:S04]  /*02f0*/  IMAD.MOV R5, RZ, RZ, -R7 ;  /* 0x000000ffff057224 */ /* 0x000fc800078e0a07 */
[----:B------:R-:W-:-:S05]  /*0300*/  IMAD R4, R11, R5, R4 ;  /* 0x000000050b047224 */ /* 0x000fca00078e0204 */
[----:B------:R-:W-:-:S13]  /*0310*/  ISETP.GT.U32.AND P2, PT, R11, R4, PT ;  /* 0x000000040b00720c */ /* 0x000fda0003f44070 */
[----:B------:R-:W-:Y:S01]  /*0320*/  @!P2 IMAD.IADD R4, R4, 0x1, -R11 ;  /* 0x000000010404a824 */ /* 0x000fe200078e0a0b */
[----:B------:R-:W-:Y:S02]  /*0330*/  @!P2 IADD3 R7, PT, PT, R7, 0x1, RZ ;  /* 0x000000010707a810 */ /* 0x000fe40007ffe0ff */
[----:B------:R-:W-:Y:S02]  /*0340*/  ISETP.NE.AND P2, PT, R10, RZ, PT ;  /* 0x000000ff0a00720c */ /* 0x000fe40003f45270 */
[----:B------:R-:W-:Y:S02]  /*0350*/  ISETP.GE.U32.AND P0, PT, R4, R11, PT ;  /* 0x0000000b0400720c */ /* 0x000fe40003f06070 */
[----:B------:R-:W-:Y:S02]  /*0360*/  LOP3.LUT R4, R9, R10, RZ, 0x3c, !PT ;  /* 0x0000000a09047212 */ /* 0x000fe400078e3cff */
[----:B------:R-:W0:Y:S02]  /*0370*/  LDC.64 R8, c[0x0][0x3d0] ;  /* 0x0000f400ff087b82 */ /* 0x000e240000000a00 */
[----:B------:R-:W-:-:S07]  /*0380*/  ISETP.GE.AND P3, PT, R4, RZ, PT ;  /* 0x000000ff0400720c */ /* 0x000fce0003f66270 */
[----:B------:R-:W-:-:S04]  /*0390*/  @P0 VIADD R7, R7, 0x1 ;  /* 0x0000000107070836 */ /* 0x000fc80000000000 */
[----:B------:R-:W-:-:S04]  /*03a0*/  IMAD.MOV.U32 R16, RZ, RZ, R7 ;  /* 0x000000ffff107224 */ /* 0x000fc800078e0007 */
[----:B------:R-:W-:Y:S01]  /*03b0*/  @!P3 IMAD.MOV R16, RZ, RZ, -R16 ;  /* 0x000000ffff10b224 */ /* 0x000fe200078e0a10 */
[----:B------:R-:W-:-:S04]  /*03c0*/  @!P2 LOP3.LUT R16, RZ, R10, RZ, 0x33, !PT ;  /* 0x0000000aff10a212 */ /* 0x000fc800078e33ff */
[----:B------:R-:W-:Y:S02]  /*03d0*/  IABS R7, R16 ;  /* 0x0000001000077213 */ /* 0x000fe40000000000 */
[----:B0-----:R-:W-:Y:S02]  /*03e0*/  ISETP.NE.U32.AND P0, PT, R8, RZ, PT ;  /* 0x000000ff0800720c */ /* 0x001fe40003f05070 */
[----:B------:R-:W0:Y:S02]  /*03f0*/  I2F.RP R6, R7 ;  /* 0x0000000700067306 */ /* 0x000e240000209400 */
[----:B------:R-:W-:-:S06]  /*0400*/  ISETP.NE.AND.EX P0, PT, R9, RZ, PT, P0 ;  /* 0x000000ff0900720c */ /* 0x000fcc0003f05300 */
[----:B0-----:R-:W0:Y:S02]  /*0410*/  MUFU.RCP R6, R6 ;  /* 0x0000000600067308 */ /* 0x001e240000001000 */
[----:B0-----:R-:W-:Y:S02]  /*0420*/  IADD3 R4, PT, PT, R6, 0xffffffe, RZ ;  /* 0x0ffffffe06047810 */ /* 0x001fe40007ffe0ff */
[----:B------:R-:W-:-:S04]  /*0430*/  IABS R6, R31 ;  /* 0x0000001f00067213 */ /* 0x000fc80000000000 */
[----:B------:R0:W2:Y:S02]  /*0440*/  F2I.FTZ.U32.TRUNC.NTZ R5, R4 ;  /* 0x0000000400057305 */ /* 0x0000a4000021f000 */
[----:B0-----:R-:W-:Y:S02]  /*0450*/  IMAD.MOV.U32 R4, RZ, RZ, RZ ;  /* 0x000000ffff047224 */ /* 0x001fe400078e00ff */
[----:B--2---:R-:W-:-:S04]  /*0460*/  IMAD.MOV R10, RZ, RZ, -R5 ;  /* 0x000000ffff0a7224 */ /* 0x004fc800078e0a05 */
[----:B------:R-:W-:-:S04]  /*0470*/  IMAD.MOV.U32 R8, RZ, RZ, R10 ;  /* 0x000000ffff087224 */ /* 0x000fc800078e000a */
[----:B------:R-:W-:Y:S01]  /*0480*/  IMAD R9, R8, R7, RZ ;  /* 0x0000000708097224 */ /* 0x000fe200078e02ff */
[----:B------:R-:W-:-:S03]  /*0490*/  IABS R8, R16 ;  /* 0x0000001000087213 */ /* 0x000fc60000000000 */
[----:B------:R-:W-:Y:S01]  /*04a0*/  IMAD.HI.U32 R5, R5, R9, R4 ;  /* 0x0000000905057227 */ /* 0x000fe200078e0004 */
[----:B------:R-:W-:Y:S01]  /*04b0*/  IADD3 R4, PT, PT, RZ, -R8, RZ ;  /* 0x80000008ff047210 */ /* 0x000fe20007ffe0ff */
[----:B------:R-:W0:Y:S01]  /*04c0*/  @!P1 S2R R9, SR_CgaCtaId ;  /* 0x0000000000099919 */ /* 0x000e220000008800 */
[----:B------:R-:W-:Y:S02]  /*04d0*/  SHF.R.U32.HI R34, RZ, 0x5, R28 ;  /* 0x00000005ff227819 */ /* 0x000fe4000001161c */
[----:B------:R-:W-:Y:S01]  /*04e0*/  LOP3.LUT R8, R31, R16, RZ, 0x3c, !PT ;  /* 0x000000101f087212 */ /* 0x000fe200078e3cff */
[----:B------:R-:W-:-:S04]  /*04f0*/  IMAD.HI.U32 R33, R5, R6, RZ ;  /* 0x0000000605217227 */ /* 0x000fc800078e00ff */
[----:B------:R-:W-:Y:S02]  /*0500*/  IMAD R6, R33, R4, R6 ;  /* 0x0000000421067224 */ /* 0x000fe400078e0206 */
[----:B------:R-:W2:Y:S03]  /*0510*/  @P0 LDC.64 R4, c[0x0][0x3d0] ;  /* 0x0000f400ff040b82 */ /* 0x000ea60000000a00 */
[----:B------:R-:W-:-:S13]  /*0520*/  ISETP.GT.U32.AND P3, PT, R7, R6, PT ;  /* 0x000000060700720c */ /* 0x000fda0003f64070 */
[----:B------:R-:W-:-:S05]  /*0530*/  @!P3 IMAD.IADD R6, R6, 0x1, -R7 ;  /* 0x000000010606b824 */ /* 0x000fca00078e0a07 */
[----:B------:R-:W-:Y:S01]  /*0540*/  ISETP.GE.U32.AND P2, PT, R6, R7, PT ;  /* 0x000000070600720c */ /* 0x000fe20003f46070 */
[----:B------:R-:W-:Y:S01]  /*0550*/  VIADD R6, R2, 0x1f ;  /* 0x0000001f02067836 */ /* 0x000fe20000000000 */
[C---:B------:R-:W-:Y:S01]  /*0560*/  LEA R7, R3.reuse, 0x10, 0x4 ;  /* 0x0000001003077811 */ /* 0x040fe200078e20ff */
[----:B------:R-:W-:Y:S01]  /*0570*/  IMAD R37, R3, 0x10, R34 ;  /* 0x0000001003257824 */ /* 0x000fe200078e0222 */
[----:B------:R-:W-:Y:S01]  /*0580*/  @!P3 IADD3 R33, PT, PT, R33, 0x1, RZ ;  /* 0x000000012121b810 */ /* 0x000fe20007ffe0ff */
[----:B--2---:R-:W-:Y:S01]  /*0590*/  @P0 IMAD.WIDE.U32 R4, R31, 0x4, R4 ;  /* 0x000000041f040825 */ /* 0x004fe200078e0004 */
[----:B------:R-:W-:-:S04]  /*05a0*/  SHF.R.U32.HI R6, RZ, 0x5, R6 ;  /* 0x00000005ff067819 */ /* 0x000fc80000011606 */
[----:B------:R-:W-:Y:S01]  /*05b0*/  VIMNMX.U32 R32, PT, PT, R6, R7, PT ;  /* 0x0000000706207248 */ /* 0x000fe20003fe0000 */
[----:B------:R2:W5:Y:S01]  /*05c0*/  @P0 LDG.E.CONSTANT R30, desc[UR6][R4.64] ;  /* 0x00000006041e0981 */ /* 0x000562000c1e9900 */
[----:B------:R-:W-:Y:S01]  /*05d0*/  @!P1 MOV R6, 0x400 ;  /* 0x0000040000069802 */ /* 0x000fe20000000f00 */
[----:B------:R-:W-:Y:S01]  /*05e0*/  @P2 VIADD R33, R33, 0x1 ;  /* 0x0000000121212836 */ /* 0x000fe20000000000 */
[----:B------:R-:W-:Y:S01]  /*05f0*/  ISETP.GE.U32.AND P2, PT, R37, R32, PT ;  /* 0x000000202500720c */ /* 0x000fe20003f46070 */
[----:B-1----:R-:W-:Y:S01]  /*0600*/  IMAD R35, R0, UR4, RZ ;  /* 0x0000000400237c24 */ /* 0x002fe2000f8e02ff */
[----:B------:R-:W-:Y:S01]  /*0610*/  ISETP.GE.AND P4, PT, R8, RZ, PT ;  /* 0x000000ff0800720c */ /* 0x000fe20003f86270 */
[----:B------:R-:W-:Y:S01]  /*0620*/  BSSY.RECONVERGENT B0, `(.L_x_17333) ;  /* 0x00003b8000007945 */ /* 0x000fe20003800200 */
[----:B0-----:R-:W-:Y:S02]  /*0630*/  @!P1 LEA R7, R9, R6, 0x18 ;  /* 0x0000000609079211 */ /* 0x001fe400078ec0ff */
[----:B------:R-:W-:-:S03]  /*0640*/  ISETP.NE.AND P0, PT, R16, RZ, PT ;  /* 0x000000ff1000720c */ /* 0x000fc60003f05270 */
[----:B------:R-:W-:-:S06]  /*0650*/  @!P1 IMAD R7, R28, 0x10, R7 ;  /* 0x000000101c079824 */ /* 0x000fcc00078e0207 */
[----:B------:R-:W-:-:S04]  /*0660*/  @!P4 IADD3 R33, PT, PT, RZ, -R33, RZ ;  /* 0x80000021ff21c210 */ /* 0x000fc80007ffe0ff */
[----:B------:R-:W-:Y:S01]  /*0670*/  @!P0 LOP3.LUT R33, RZ, R16, RZ, 0x33, !PT ;  /* 0x00000010ff218212 */ /* 0x000fe200078e33ff */
[----:B---3--:R2:W-:Y:S01]  /*0680*/  @!P1 STS.128 [R7], R12 ;  /* 0x0000000c07009388 */ /* 0x0085e20000000c00 */
[----:B------:R-:W-:Y:S06]  /*0690*/  BAR.SYNC.DEFER_BLOCKING 0x0 ;  /* 0x0000000000007b1d */ /* 0x000fec0000010000 */
[----:B----4-:R-:W-:Y:S05]  /*06a0*/  @P2 BRA `(.L_x_17334) ;  /* 0x0000003800bc2947 */ /* 0x010fea0003800000 */
[----:B------:R-:W0:Y:S01]  /*06b0*/  S2UR UR5, SR_CgaCtaId ;  /* 0x00000000000579c3 */ /* 0x000e220000008800 */
[----:B------:R-:W1:Y:S01]  /*06c0*/  LDCU.64 UR8, c[0x0][0x3b8] ;  /* 0x00007700ff0877ac */ /* 0x000e620008000a00 */
[----:B--2---:R-:W-:Y:S01]  /*06d0*/  IMAD.WIDE.U32 R4, R37, 0x4, RZ ;  /* 0x0000000425047825 */ /* 0x004fe200078e00ff */
[----:B------:R-:W-:Y:S01]  /*06e0*/  LOP3.LUT R205, R28, 0x1f, RZ, 0xc0, !PT ;  /* 0x0000001f1ccd7812 */ /* 0x000fe200078ec0ff */
[----:B------:R-:W-:Y:S02]  /*06f0*/  UMOV UR4, 0x400 ;  /* 0x0000040000047882 */ /* 0x000fe40000000000 */
[----:B------:R-:W-:Y:S02]  /*0700*/  IMAD R200, R34, 0x20, R29 ;  /* 0x0000002022c87824 */ /* 0x000fe400078e021d */
[----:B------:R-:W-:-:S04]  /*0710*/  IMAD.WIDE R8, R35, 0x4, R4 ;  /* 0x0000000423087825 */ /* 0x000fc800078e0204 */
[----:B------:R-:W-:Y:S02]  /*0720*/  IMAD.IADD R211, R205, 0x1, R200 ;  /* 0x00000001cdd37824 */ /* 0x000fe400078e02c8 */
[----:B------:R-:W-:Y:S02]  /*0730*/  IMAD.MOV.U32 R208, RZ, RZ, -0x800001 ;  /* 0xff7fffffffd07424 */ /* 0x000fe400078e00ff */
[----:B------:R-:W-:Y:S01]  /*0740*/  IMAD.IADD R206, R211, 0x1, -R2 ;  /* 0x00000001d3ce7824 */ /* 0x000fe200078e0a02 */
[----:B-1----:R-:W-:-:S04]  /*0750*/  IADD3 R36, P0, PT, R8, UR8, RZ ;  /* 0x0000000808247c10 */ /* 0x002fc8000ff1e0ff */
[----:B------:R-:W-:Y:S01]  /*0760*/  IADD3.X R39, PT, PT, R9, UR9, RZ, P0, !PT ;  /* 0x0000000909277c10 */ /* 0x000fe200087fe4ff */
[----:B0-----:R-:W-:Y:S02]  /*0770*/  ULEA UR15, UR5, UR4, 0x18 ;  /* 0x00000004050f7291 */ /* 0x001fe4000f8ec0ff */
[----:B------:R-:W-:-:S04]  /*0780*/  UIADD3 UR4, UPT, UPT, UR4, 0x1a0, URZ ;  /* 0x000001a004047890 */ /* 0x000fc8000fffe0ff */
[----:B------:R-:W-:-:S03]  /*0790*/  ULEA UR4, UR5, UR4, 0x18 ;  /* 0x0000000405047291 */ /* 0x000fc6000f8ec0ff */
[----:B------:R-:W0:Y:S04]  /*07a0*/  LDS.128 R4, [UR15+0x40] ;  /* 0x0000400fff047984 */ /* 0x000e280008000c00 */
[----:B------:R-:W1:Y:S04]  /*07b0*/  LDS.128 R8, [UR15+0x50] ;  /* 0x0000500fff087984 */ /* 0x000e680008000c00 */
[----:B------:R-:W2:Y:S04]  /*07c0*/  LDS.128 R12, [UR15] ;  /* 0x0000000fff0c7984 */ /* 0x000ea80008000c00 */
[----:B------:R-:W3:Y:S04]  /*07d0*/  LDS.128 R16, [UR15+0x10] ;  /* 0x0000100fff107984 */ /* 0x000ee80008000c00 */
[----:B------:R-:W4:Y:S04]  /*07e0*/  LDS.128 R20, [UR15+0x20] ;  /* 0x0000200fff147984 */ /* 0x000f280008000c00 */
[----:B------:R-:W4:Y:S01]  /*07f0*/  LDS.128 R24, [UR15+0x30] ;  /* 0x0000300fff187984 */ /* 0x000f220008000c00 */
[C---:B0-----:R-:W-:Y:S01]  /*0800*/  PRMT R83, R4.reuse, 0x7632, R83 ;  /* 0x0000763204537816 */ /* 0x041fe20000000053 */
[----:B------:R-:W-:Y:S01]  /*0810*/  IMAD.U32 R55, R4, 0x10000, RZ ;  /* 0x0001000004377824 */ /* 0x000fe200078e00ff */
[C---:B------:R-:W-:Y:S01]  /*0820*/  PRMT R84, R5.reuse, 0x7632, R84 ;  /* 0x0000763205547816 */ /* 0x040fe20000000054 */
[----:B------:R-:W-:Y:S01]  /*0830*/  IMAD.U32 R56, R5, 0x10000, RZ ;  /* 0x0001000005387824 */ /* 0x000fe200078e00ff */
[C---:B------:R-:W-:Y:S01]  /*0840*/  PRMT R85, R6.reuse, 0x7632, R85 ;  /* 0x0000763206557816 */ /* 0x040fe20000000055 */
[C---:B------:R-:W-:Y:S01]  /*0850*/  IMAD.U32 R58, R7.reuse, 0x10000, RZ ;  /* 0x00010000073a7824 */ /* 0x040fe200078e00ff */
[----:B------:R-:W-:Y:S01]  /*0860*/  SHF.L.U32 R57, R6, 0x10, RZ ;  /* 0x0000001006397819 */ /* 0x000fe200000006ff */
[C---:B-1----:R-:W-:Y:S01]  /*0870*/  IMAD.U32 R59, R8.reuse, 0x10000, RZ ;  /* 0x00010000083b7824 */ /* 0x042fe200078e00ff */
[----:B------:R-:W-:Y:S01]  /*0880*/  PRMT R86, R7, 0x7632, R86 ;  /* 0x0000763207567816 */ /* 0x000fe20000000056 */
[----:B------:R-:W-:Y:S01]  /*0890*/  IMAD.U32 R60, R9, 0x10000, RZ ;  /* 0x00010000093c7824 */ /* 0x000fe200078e00ff */
[----:B------:R-:W0:Y:S01]  /*08a0*/  LDS.128 R4, [UR15+0xa0] ;  /* 0x0000a00fff047984 */ /* 0x000e220008000c00 */
[----:B------:R-:W-:Y:S01]  /*08b0*/  PRMT R87, R8, 0x7632, R87 ;  /* 0x0000763208577816 */ /* 0x000fe20000000057 */
[----:B------:R-:W-:Y:S01]  /*08c0*/  IMAD.U32 R62, R11, 0x10000, RZ ;  /* 0x000100000b3e7824 */ /* 0x000fe200078e00ff */
[----:B------:R-:W-:Y:S01]  /*08d0*/  PRMT R89, R9, 0x7632, R89 ;  /* 0x0000763209597816 */ /* 0x000fe20000000059 */
[----:B--2---:R-:W-:Y:S01]  /*08e0*/  IMAD.U32 R38, R12, 0x10000, RZ ;  /* 0x000100000c267824 */ /* 0x004fe200078e00ff */
[C---:B------:R-:W-:Y:S01]  /*08f0*/  PRMT R91, R10.reuse, 0x7632, R91 ;  /* 0x000076320a5b7816 */ /* 0x040fe2000000005b */
[----:B------:R-:W-:Y:S01]  /*0900*/  IMAD.U32 R40, R13, 0x10000, RZ ;  /* 0x000100000d287824 */ /* 0x000fe200078e00ff */
[----:B------:R-:W-:Y:S01]  /*0910*/  SHF.L.U32 R61, R10, 0x10, RZ ;  /* 0x000000100a3d7819 */ /* 0x000fe200000006ff */
[----:B------:R-:W-:Y:S01]  /*0920*/  IMAD.U32 R42, R15, 0x10000, RZ ;  /* 0x000100000f2a7824 */ /* 0x000fe200078e00ff */
[----:B------:R-:W-:Y:S01]  /*0930*/  PRMT R93, R11, 0x7632, R93 ;  /* 0x000076320b5d7816 */ /* 0x000fe2000000005d */
[----:B---3--:R-:W-:Y:S01]  /*0940*/  IMAD.U32 R43, R16, 0x10000, RZ ;  /* 0x00010000102b7824 */ /* 0x008fe200078e00ff */
[----:B------:R-:W1:Y:S01]  /*0950*/  LDS.128 R8, [UR15+0xb0] ;  /* 0x0000b00fff087984 */ /* 0x000e620008000c00 */
[----:B------:R-:W-:Y:S01]  /*0960*/  PRMT R67, R12, 0x7632, R67 ;  /* 0x000076320c437816 */ /* 0x000fe20000000043 */
[----:B------:R-:W-:Y:S01]  /*0970*/  IMAD.U32 R44, R17, 0x10000, RZ ;  /* 0x00010000112c7824 */ /* 0x000fe200078e00ff */
[----:B------:R-:W-:Y:S01]  /*0980*/  PRMT R68, R13, 0x7632, R68 ;  /* 0x000076320d447816 */ /* 0x000fe20000000044 */
[----:B------:R-:W-:Y:S01]  /*0990*/  IMAD.U32 R46, R19, 0x10000, RZ ;  /* 0x00010000132e7824 */ /* 0x000fe200078e00ff */
[----:B------:R-:W-:Y:S01]  /*09a0*/  PRMT R69, R14, 0x7632, R69 ;  /* 0x000076320e457816 */ /* 0x000fe20000000045 */
[----:B----4-:R-:W-:Y:S01]  /*09b0*/  IMAD.U32 R47, R20, 0x10000, RZ ;  /* 0x00010000142f7824 */ /* 0x010fe200078e00ff */
[----:B------:R-:W-:Y:S01]  /*09c0*/  SHF.L.U32 R41, R14, 0x10, RZ ;  /* 0x000000100e297819 */ /* 0x000fe200000006ff */
[----:B------:R-:W-:Y:S01]  /*09d0*/  IMAD.U32 R48, R21, 0x10000, RZ ;  /* 0x0001000015307824 */ /* 0x000fe200078e00ff */
[----:B------:R-:W-:Y:S01]  /*09e0*/  PRMT R70, R15, 0x7632, R70 ;  /* 0x000076320f467816 */ /* 0x000fe20000000046 */
[----:B------:R-:W-:Y:S01]  /*09f0*/  IMAD.U32 R50, R23, 0x10000, RZ ;  /* 0x0001000017327824 */ /* 0x000fe200078e00ff */
[----:B------:R-:W-:Y:S01]  /*0a00*/  PRMT R71, R16, 0x7632, R71 ;  /* 0x0000763210477816 */ /* 0x000fe20000000047 */
[----:B------:R-:W-:Y:S01]  /*0a10*/  IMAD.U32 R51, R24, 0x10000, RZ ;  /* 0x0001000018337824 */ /* 0x000fe200078e00ff */
[----:B------:R-:W-:Y:S01]  /*0a20*/  PRMT R72, R17, 0x7632, R72 ;  /* 0x0000763211487816 */ /* 0x000fe20000000048 */
[----:B------:R-:W-:Y:S01]  /*0a30*/  IMAD.U32 R52, R25, 0x10000, RZ ;  /* 0x0001000019347824 */ /* 0x000fe200078e00ff */
[C---:B------:R-:W-:Y:S01]  /*0a40*/  PRMT R73, R18.reuse, 0x7632, R73 ;  /* 0x0000763212497816 */ /* 0x040fe20000000049 */
[----:B------:R-:W-:Y:S01]  /*0a50*/  IMAD.U32 R54, R27, 0x10000, RZ ;  /* 0x000100001b367824 */ /* 0x000fe200078e00ff */
[----:B------:R-:W-:Y:S01]  /*0a60*/  SHF.L.U32 R45, R18, 0x10, RZ ;  /* 0x00000010122d7819 */ /* 0x000fe200000006ff */
[----:B------:R-:W2:Y:S01]  /*0a70*/  LDS.128 R12, [UR15+0x60] ;  /* 0x0000600fff0c7984 */ /* 0x000ea20008000c00 */
        /* <DEDUP_REMOVED lines=8> */
[----:B------:R-:W-:Y:S01]  /*0b00*/  SHF.L.U32 R49, R22, 0x10, RZ ;  /* 0x0000001016317819 */ /* 0x000fe200000006ff */
[----:B------:R-:W-:Y:S01]  /*0b10*/  IMAD.U32 R72, R72, 0x10000, RZ ;  /* 0x0001000048487824 */ /* 0x000fe200078e00ff */
[----:B------:R-:W-:Y:S01]  /*0b20*/  PRMT R78, R23, 0x7632, R78 ;  /* 0x00007632174e7816 */ /* 0x000fe2000000004e */
[----:B0-----:R-:W-:Y:S01]  /*0b30*/  IMAD.U32 R112, R4, 0x10000, RZ ;  /* 0x0001000004707824 */ /* 0x001fe200078e00ff */
[----:B------:R-:W-:Y:S01]  /*0b40*/  PRMT R79, R24, 0x7632, R79 ;  /* 0x00007632184f7816 */ /* 0x000fe2000000004f */
[----:B------:R-:W0:Y:S01]  /*0b50*/  LDS.128 R20, [UR15+0x80] ;  /* 0x0000800fff147984 */ /* 0x000e220008000c00 */
[----:B------:R-:W-:Y:S01]  /*0b60*/  PRMT R80, R25, 0x7632, R80 ;  /* 0x0000763219507816 */ /* 0x000fe20000000050 */
[----:B------:R-:W-:Y:S01]  /*0b70*/  IMAD.U32 R114, R5, 0x10000, RZ ;  /* 0x0001000005727824 */ /* 0x000fe200078e00ff */
[C---:B------:R-:W-:Y:S01]  /*0b80*/  PRMT R81, R26.reuse, 0x7632, R81 ;  /* 0x000076321a517816 */ /* 0x040fe20000000051 */
[----:B------:R-:W-:Y:S01]  /*0b90*/  IMAD.U32 R118, R7, 0x10000, RZ ;  /* 0x0001000007767824 */ /* 0x000fe200078e00ff */
[----:B------:R-:W-:Y:S01]  /*0ba0*/  SHF.L.U32 R53, R26, 0x10, RZ ;  /* 0x000000101a357819 */ /* 0x000fe200000006ff */
[----:B------:R-:W-:Y:S01]  /*0bb0*/  IMAD.U32 R73, R73, 0x10000, RZ ;  /* 0x0001000049497824 */ /* 0x000fe200078e00ff */
[----:B------:R-:W-:Y:S01]  /*0bc0*/  PRMT R82, R27, 0x7632, R82 ;  /* 0x000076321b527816 */ /* 0x000fe20000000052 */
[----:B-1----:R-:W-:Y:S01]  /*0bd0*/  IMAD.U32 R120, R8, 0x10000, RZ ;  /* 0x0001000008787824 */ /* 0x002fe200078e00ff */
[----:B------:R-:W1:Y:S01]  /*0be0*/  LDS.128 R24, [UR15+0x90] ;  /* 0x0000900fff187984 */ /* 0x000e620008000c00 */
[----:B------:R-:W-:Y:S01]  /*0bf0*/  PRMT R127, R4, 0x7632, R127 ;  /* 0x00007632047f7816 */ /* 0x000fe2000000007f */
[----:B------:R-:W-:Y:S01]  /*0c00*/  IMAD.U32 R122, R9, 0x10000, RZ ;  /* 0x00010000097a7824 */ /* 0x000fe200078e00ff */
        /* <DEDUP_REMOVED lines=8> */
[----:B------:R-:W4:Y:S01]  /*0c90*/  LDS.128 R4, [UR15+0x100] ;  /* 0x0001000fff047984 */ /* 0x000f220008000c00 */
[----:B------:R-:W-:Y:S01]  /*0ca0*/  PRMT R135, R8, 0x7632, R135 ;  /* 0x0000763208877816 */ /* 0x000fe20000000087 */
[----:B------:R-:W-:Y:S01]  /*0cb0*/  IMAD.U32 R78, R78, 0x10000, RZ ;  /* 0x000100004e4e7824 */ /* 0x000fe200078e00ff */
[----:B------:R-:W-:Y:S01]  /*0cc0*/  PRMT R137, R9, 0x7632, R137 ;  /* 0x0000763209897816 */ /* 0x000fe20000000089 */
[----:B------:R-:W-:Y:S01]  /*0cd0*/  IMAD.U32 R80, R80, 0x10000, RZ ;  /* 0x0001000050507824 */ /* 0x000fe200078e00ff */
[----:B------:R-:W-:Y:S01]  /*0ce0*/  PRMT R139, R10, 0x7632, R139 ;  /* 0x000076320a8b7816 */ /* 0x000fe2000000008b */
[----:B--2---:R-:W-:Y:S01]  /*0cf0*/  IMAD.U32 R63, R12, 0x10000, RZ ;  /* 0x000100000c3f7824 */ /* 0x004fe200078e00ff */
[----:B------:R-:W-:Y:S01]  /*0d00*/  SHF.L.U32 R124, R10, 0x10, RZ ;  /* 0x000000100a7c7819 */ /* 0x000fe200000006ff */
[----:B------:R-:W-:Y:S01]  /*0d10*/  IMAD.U32 R64, R13, 0x10000, RZ ;  /* 0x000100000d407824 */ /* 0x000fe200078e00ff */
[----:B------:R-:W-:Y:S01]  /*0d20*/  PRMT R141, R11, 0x7632, R141 ;  /* 0x000076320b8d7816 */ /* 0x000fe2000000008d */
[----:B------:R-:W-:Y:S01]  /*0d30*/  IMAD.U32 R66, R15, 0x10000, RZ ;  /* 0x000100000f427824 */ /* 0x000fe200078e00ff */
[----:B------:R-:W2:Y:S01]  /*0d40*/  LDS.128 R8, [UR15+0x110] ;  /* 0x0001100fff087984 */ /* 0x000ea20008000c00 */
[----:B------:R-:W-:Y:S01]  /*0d50*/  PRMT R95, R12, 0x7632, R95 ;  /* 0x000076320c5f7816 */ /* 0x000fe2000000005f */
[----:B---3--:R-:W-:Y:S01]  /*0d60*/  IMAD.U32 R88, R16, 0x10000, RZ ;  /* 0x0001000010587824 */ /* 0x008fe200078e00ff */
[----:B------:R-:W-:Y:S01]  /*0d70*/  PRMT R97, R13, 0x7632, R97 ;  /* 0x000076320d617816 */ /* 0x000fe20000000061 */
[----:B------:R-:W-:Y:S01]  /*0d80*/  IMAD.U32 R90, R17, 0x10000, RZ ;  /* 0x00010000115a7824 */ /* 0x000fe200078e00ff */
[C---:B------:R-:W-:Y:S01]  /*0d90*/  PRMT R99, R14.reuse, 0x7632, R99 ;  /* 0x000076320e637816 */ /* 0x040fe20000000063 */
[----:B------:R-:W-:Y:S01]  /*0da0*/  IMAD.U32 R94, R19, 0x10000, RZ ;  /* 0x00010000135e7824 */ /* 0x000fe200078e00ff */
[----:B------:R-:W-:Y:S01]  /*0db0*/  SHF.L.U32 R65, R14, 0x10, RZ ;  /* 0x000000100e417819 */ /* 0x000fe200000006ff */
[----:B------:R-:W-:Y:S01]  /*0dc0*/  IMAD.U32 R81, R81, 0x10000, RZ ;  /* 0x0001000051517824 */ /* 0x000fe200078e00ff */
[----:B------:R-:W-:Y:S01]  /*0dd0*/  PRMT R101, R15, 0x7632, R101 ;  /* 0x000076320f657816 */ /* 0x000fe20000000065 */
[----:B0-----:R-:W-:Y:S01]  /*0de0*/  IMAD.U32 R96, R20, 0x10000, RZ ;  /* 0x0001000014607824 */ /* 0x001fe200078e00ff */
[----:B------:R-:W-:Y:S01]  /*0df0*/  PRMT R103, R16, 0x7632, R103 ;  /* 0x0000763210677816 */ /* 0x000fe20000000067 */
[----:B------:R-:W-:Y:S01]  /*0e00*/  IMAD.U32 R98, R21, 0x10000, RZ ;  /* 0x0001000015627824 */ /* 0x000fe200078e00ff */
[----:B------:R-:W-:Y:S01]  /*0e10*/  PRMT R105, R17, 0x7632, R105 ;  /* 0x0000763211697816 */ /* 0x000fe20000000069 */
[----:B------:R-:W-:Y:S01]  /*0e20*/  IMAD.U32 R102, R23, 0x10000, RZ ;  /* 0x0001000017667824 */ /* 0x000fe200078e00ff */
[C---:B------:R-:W-:Y:S01]  /*0e30*/  PRMT R107, R18.reuse, 0x7632, R107 ;  /* 0x00007632126b7816 */ /* 0x040fe2000000006b */
[----:B------:R-:W0:Y:S01]  /*0e40*/  LDS.128 R12, [UR15+0xc0] ;  /* 0x0000c00fff0c7984 */ /* 0x000e220008000c00 */
[----:B------:R-:W-:Y:S01]  /*0e50*/  SHF.L.U32 R92, R18, 0x10, RZ ;  /* 0x00000010125c7819 */ /* 0x000fe200000006ff */
[----:B-1----:R-:W-:Y:S01]  /*0e60*/  IMAD.U32 R104, R24, 0x10000, RZ ;  /* 0x0001000018687824 */ /* 0x002fe200078e00ff */
[----:B------:R-:W-:Y:S01]  /*0e70*/  PRMT R109, R19, 0x7632, R109 ;  /* 0x00007632136d7816 */ /* 0x000fe2000000006d */
[----:B------:R-:W-:Y:S01]  /*0e80*/  IMAD.U32 R106, R25, 0x10000, RZ ;  /* 0x00010000196a7824 */ /* 0x000fe200078e00ff */
[----:B------:R-:W-:Y:S01]  /*0e90*/  PRMT R111, R20, 0x7632, R111 ;  /* 0x00007632146f7816 */ /* 0x000fe2000000006f */
[----:B------:R-:W-:Y:S01]  /*0ea0*/  IMAD.U32 R110, R27, 0x10000, RZ ;  /* 0x000100001b6e7824 */ /* 0x000fe200078e00ff */
[----:B------:R-:W-:Y:S01]  /*0eb0*/  PRMT R113, R21, 0x7632, R113 ;  /* 0x0000763215717816 */ /* 0x000fe20000000071 */
[----:B------:R-:W1:Y:S01]  /*0ec0*/  LDS.128 R16, [UR15+0xd0] ;  /* 0x0000d00fff107984 */ /* 0x000e620008000c00 */
[----:B------:R-:W-:Y:S01]  /*0ed0*/  PRMT R115, R22, 0x7632, R115 ;  /* 0x0000763216737816 */ /* 0x000fe20000000073 */
[----:B------:R-:W-:Y:S01]  /*0ee0*/  IMAD.U32 R82, R82, 0x10000, RZ ;  /* 0x0001000052527824 */ /* 0x000fe200078e00ff */
[----:B------:R-:W-:Y:S01]  /*0ef0*/  SHF.L.U32 R100, R22, 0x10, RZ ;  /* 0x0000001016647819 */ /* 0x000fe200000006ff */
[----:B------:R-:W-:Y:S01]  /*0f00*/  IMAD.U32 R84, R84, 0x10000, RZ ;  /* 0x0001000054547824 */ /* 0x000fe200078e00ff */
[----:B------:R-:W-:Y:S01]  /*0f10*/  PRMT R117, R23, 0x7632, R117 ;  /* 0x0000763217757816 */ /* 0x000fe20000000075 */
[----:B----4-:R-:W-:Y:S01]  /*0f20*/  IMAD.U32 R160, R4, 0x10000, RZ ;  /* 0x0001000004a07824 */ /* 0x010fe200078e00ff */
[----:B------:R-:W-:Y:S01]  /*0f30*/  PRMT R119, R24, 0x7632, R119 ;  /* 0x0000763218777816 */ /* 0x000fe20000000077 */
[----:B------:R-:W3:Y:S01]  /*0f40*/  LDS.128 R20, [UR15+0xe0] ;  /* 0x0000e00fff147984 */ /* 0x000ee20008000c00 */
[----:B------:R-:W-:Y:S01]  /*0f50*/  PRMT R121, R25, 0x7632, R121 ;  /* 0x0000763219797816 */ /* 0x000fe20000000079 */
[----:B------:R-:W-:Y:S01]  /*0f60*/  IMAD.U32 R162, R5, 0x10000, RZ ;  /* 0x0001000005a27824 */ /* 0x000fe200078e00ff */
[C---:B------:R-:W-:Y:S01]  /*0f70*/  PRMT R123, R26.reuse, 0x7632, R123 ;  /* 0x000076321a7b7816 */ /* 0x040fe2000000007b */
[----:B------:R-:W-:Y:S01]  /*0f80*/  IMAD.U32 R166, R7, 0x10000, RZ ;  /* 0x0001000007a67824 */ /* 0x000fe200078e00ff */
[----:B------:R-:W-:Y:S01]  /*0f90*/  SHF.L.U32 R108, R26, 0x10, RZ ;  /* 0x000000101a6c7819 */ /* 0x000fe200000006ff */
[----:B------:R-:W-:Y:S01]  /*0fa0*/  IMAD.U32 R85, R85, 0x10000, RZ ;  /* 0x0001000055557824 */ /* 0x000fe200078e00ff */
[----:B------:R-:W-:Y:S01]  /*0fb0*/  PRMT R125, R27, 0x7632, R125 ;  /* 0x000076321b7d7816 */ /* 0x000fe2000000007d */
[----:B--2---:R-:W-:Y:S01]  /*0fc0*/  IMAD.U32 R168, R8, 0x10000, RZ ;  /* 0x0001000008a87824 */ /* 0x004fe200078e00ff */
[----:B------:R-:W2:Y:S01]  /*0fd0*/  LDS.128 R24, [UR15+0xf0] ;  /* 0x0000f00fff187984 */ /* 0x000ea20008000c00 */
        /* <DEDUP_REMOVED lines=14> */
[----:B0-----:R-:W-:Y:S01]  /*10c0*/  IMAD.U32 R128, R12, 0x10000, RZ ;  /* 0x000100000c807824 */ /* 0x001fe200078e00ff */
[C---:B------:R-:W-:Y:S01]  /*10d0*/  PRMT R181, R10.reuse, 0x7632, R181 ;  /* 0x000076320ab57816 */ /* 0x040fe200000000b5 */
[----:B------:R-:W-:Y:S01]  /*10e0*/  IMAD.U32 R130, R13, 0x10000, RZ ;  /* 0x000100000d827824 */ /* 0x000fe200078e00ff */
[----:B------:R-:W-:Y:S01]  /*10f0*/  SHF.L.U32 R172, R10, 0x10, RZ ;  /* 0x000000100aac7819 */ /* 0x000fe200000006ff */
[----:B------:R-:W-:Y:S01]  /*1100*/  IMAD.U32 R134, R15, 0x10000, RZ ;  /* 0x000100000f867824 */ /* 0x000fe200078e00ff */
[----:B------:R-:W-:Y:S01]  /*1110*/  PRMT R182, R11, 0x7632, R182 ;  /* 0x000076320bb67816 */ /* 0x000fe200000000b6 */
[----:B------:R-:W-:Y:S01]  /*1120*/  IMAD.U32 R97, R97, 0x10000, RZ ;  /* 0x0001000061617824 */ /* 0x000fe200078e00ff */
[----:B------:R-:W0:Y:S01]  /*1130*/  LDS.128 R8, [UR15+0x170] ;  /* 0x0001700fff087984 */ /* 0x000e220008000c00 */
[----:B------:R-:W-:Y:S01]  /*1140*/  PRMT R143, R12, 0x7632, R143 ;  /* 0x000076320c8f7816 */ /* 0x000fe2000000008f */
[----:B-1----:R-:W-:Y:S01]  /*1150*/  IMAD.U32 R136, R16, 0x10000, RZ ;  /* 0x0001000010887824 */ /* 0x002fe200078e00ff */
[----:B------:R-:W-:Y:S01]  /*1160*/  PRMT R145, R13, 0x7632, R145 ;  /* 0x000076320d917816 */ /* 0x000fe20000000091 */
[----:B------:R-:W-:Y:S01]  /*1170*/  IMAD.U32 R138, R17, 0x10000, RZ ;  /* 0x00010000118a7824 */ /* 0x000fe200078e00ff */
[C---:B------:R-:W-:Y:S01]  /*1180*/  PRMT R147, R14.reuse, 0x7632, R147 ;  /* 0x000076320e937816 */ /* 0x040fe20000000093 */
[----:B------:R-:W-:Y:S01]  /*1190*/  IMAD.U32 R142, R19, 0x10000, RZ ;  /* 0x00010000138e7824 */ /* 0x000fe200078e00ff */
[----:B------:R-:W-:Y:S01]  /*11a0*/  SHF.L.U32 R132, R14, 0x10, RZ ;  /* 0x000000100e847819 */ /* 0x000fe200000006ff */
[----:B------:R-:W-:Y:S01]  /*11b0*/  IMAD.U32 R99, R99, 0x10000, RZ ;  /* 0x0001000063637824 */ /* 0x000fe200078e00ff */
[----:B------:R-:W-:Y:S01]  /*11c0*/  PRMT R149, R15, 0x7632, R149 ;  /* 0x000076320f957816 */ /* 0x000fe20000000095 */
[----:B---3--:R-:W-:Y:S01]  /*11d0*/  IMAD.U32 R144, R20, 0x10000, RZ ;  /* 0x0001000014907824 */ /* 0x008fe200078e00ff */
[----:B------:R-:W-:Y:S01]  /*11e0*/  PRMT R151, R16, 0x7632, R151 ;  /* 0x0000763210977816 */ /* 0x000fe20000000097 */
[----:B------:R-:W-:Y:S01]  /*11f0*/  IMAD.U32 R146, R21, 0x10000, RZ ;  /* 0x0001000015927824 */ /* 0x000fe200078e00ff */
[----:B------:R-:W-:Y:S01]  /*1200*/  PRMT R153, R17, 0x7632, R153 ;  /* 0x0000763211997816 */ /* 0x000fe20000000099 */
[----:B------:R-:W-:Y:S01]  /*1210*/  IMAD.U32 R150, R23, 0x10000, RZ ;  /* 0x0001000017967824 */ /* 0x000fe200078e00ff */
[C---:B------:R-:W-:Y:S01]  /*1220*/  PRMT R155, R18.reuse, 0x7632, R155 ;  /* 0x00007632129b7816 */ /* 0x040fe2000000009b */
[----:B------:R-:W1:Y:S01]  /*1230*/  LDS.128 R12, [UR15+0x120] ;  /* 0x0001200fff0c7984 */ /* 0x000e620008000c00 */
[----:B------:R-:W-:Y:S01]  /*1240*/  SHF.L.U32 R140, R18, 0x10, RZ ;  /* 0x00000010128c7819 */ /* 0x000fe200000006ff */
[----:B--2---:R-:W-:Y:S01]  /*1250*/  IMAD.U32 R152, R24, 0x10000, RZ ;  /* 0x0001000018987824 */ /* 0x004fe200078e00ff */
[----:B------:R-:W-:Y:S01]  /*1260*/  PRMT R157, R19, 0x7632, R157 ;  /* 0x00007632139d7816 */ /* 0x000fe2000000009d */
[----:B------:R-:W-:Y:S01]  /*1270*/  IMAD.U32 R154, R25, 0x10000, RZ ;  /* 0x00010000199a7824 */ /* 0x000fe200078e00ff */
[----:B------:R-:W-:Y:S01]  /*1280*/  PRMT R159, R20, 0x7632, R159 ;  /* 0x00007632149f7816 */ /* 0x000fe2000000009f */
[----:B------:R-:W-:Y:S01]  /*1290*/  IMAD.U32 R158, R27, 0x10000, RZ ;  /* 0x000100001b9e7824 */ /* 0x000fe200078e00ff */
[----:B------:R-:W-:Y:S01]  /*12a0*/  PRMT R161, R21, 0x7632, R161 ;  /* 0x0000763215a17816 */ /* 0x000fe200000000a1 */
[----:B------:R-:W2:Y:S01]  /*12b0*/  LDS.128 R16, [UR15+0x130] ;  /* 0x0001300fff107984 */ /* 0x000ea20008000c00 */
[C---:B------:R-:W-:Y:S01]  /*12c0*/  PRMT R163, R22.reuse, 0x7632, R163 ;  /* 0x0000763216a37816 */ /* 0x040fe200000000a3 */
        /* <DEDUP_REMOVED lines=29> */
[----:B------:R-:W-:Y:S01]  /*14a0*/  IMAD.U32 R123, R123, 0x10000, RZ ;  /* 0x000100007b7b7824 */ /* 0x000fe200078e00ff */
[----:B------:R-:W-:Y:S01]  /*14b0*/  PRMT R8, R9, 0x7632, R8 ;  /* 0x0000763209087816 */ /* 0x000fe20000000008 */
[----:B------:R-:W-:Y:S01]  /*14c0*/  IMAD.U32 R125, R125, 0x10000, RZ ;  /* 0x000100007d7d7824 */ /* 0x000fe200078e00ff */
[C---:B-1----:R-:W-:Y:S01]  /*14d0*/  PRMT R184, R13.reuse, 0x7632, R184 ;  /* 0x000076320db87816 */ /* 0x042fe200000000b8 */
[----:B------:R-:W-:Y:S01]  /*14e0*/  IMAD.U32 R13, R13, 0x10000, RZ ;  /* 0x000100000d0d7824 */ /* 0x000fe200078e00ff */
[----:B------:R-:W-:Y:S01]  /*14f0*/  PRMT R185, R14, 0x7632, R185 ;  /* 0x000076320eb97816 */ /* 0x000fe200000000b9 */
[----:B------:R-:W-:Y:S01]  /*1500*/  IMAD.U32 R129, R129, 0x10000, RZ ;  /* 0x0001000081817824 */ /* 0x000fe200078e00ff */
[C---:B------:R-:W-:Y:S01]  /*1510*/  PRMT R186, R15.reuse, 0x7632, R186 ;  /* 0x000076320fba7816 */ /* 0x040fe200000000ba */
[----:B------:R-:W-:Y:S01]  /*1520*/  IMAD.U32 R15, R15, 0x10000, RZ ;  /* 0x000100000f0f7824 */ /* 0x000fe200078e00ff */
[C---:B--2---:R-:W-:Y:S01]  /*1530*/  PRMT R188, R17.reuse, 0x7632, R188 ;  /* 0x0000763211bc7816 */ /* 0x044fe200000000bc */
[----:B------:R-:W-:Y:S01]  /*1540*/  IMAD.U32 R17, R17, 0x10000, RZ ;  /* 0x0001000011117824 */ /* 0x000fe200078e00ff */
[----:B------:R-:W-:Y:S01]  /*1550*/  PRMT R189, R18, 0x7632, R189 ;  /* 0x0000763212bd7816 */ /* 0x000fe200000000bd */
[----:B------:R-:W-:Y:S01]  /*1560*/  IMAD.U32 R131, R131, 0x10000, RZ ;  /* 0x0001000083837824 */ /* 0x000fe200078e00ff */
[C---:B------:R-:W-:Y:S01]  /*1570*/  PRMT R190, R19.reuse, 0x7632, R190 ;  /* 0x0000763213be7816 */ /* 0x040fe200000000be */
[----:B------:R-:W-:Y:S01]  /*1580*/  IMAD.U32 R19, R19, 0x10000, RZ ;  /* 0x0001000013137824 */ /* 0x000fe200078e00ff */
[C---:B------:R-:W-:Y:S01]  /*1590*/  PRMT R9, R10.reuse, 0x7632, R9 ;  /* 0x000076320a097816 */ /* 0x040fe20000000009 */
[----:B------:R-:W-:Y:S01]  /*15a0*/  IMAD.U32 R10, R10, 0x10000, RZ ;  /* 0x000100000a0a7824 */ /* 0x000fe200078e00ff */
[C---:B---3--:R-:W-:Y:S01]  /*15b0*/  PRMT R193, R21.reuse, 0x7632, R193 ;  /* 0x0000763215c17816 */ /* 0x048fe200000000c1 */
[----:B------:R-:W-:Y:S01]  /*15c0*/  IMAD.U32 R21, R21, 0x10000, RZ ;  /* 0x0001000015157824 */ /* 0x000fe200078e00ff */
[----:B------:R-:W-:Y:S01]  /*15d0*/  PRMT R195, R22, 0x7632, R195 ;  /* 0x0000763216c37816 */ /* 0x000fe200000000c3 */
[----:B------:R-:W-:Y:S01]  /*15e0*/  IMAD.U32 R133, R133, 0x10000, RZ ;  /* 0x0001000085857824 */ /* 0x000fe200078e00ff */
[C---:B------:R-:W-:Y:S01]  /*15f0*/  PRMT R197, R23.reuse, 0x7632, R197 ;  /* 0x0000763217c57816 */ /* 0x040fe200000000c5 */
[----:B------:R-:W-:Y:S01]  /*1600*/  IMAD.U32 R23, R23, 0x10000, RZ ;  /* 0x0001000017177824 */ /* 0x000fe200078e00ff */
[----:B------:R-:W-:Y:S01]  /*1610*/  PRMT R210, R11, 0x7632, R210 ;  /* 0x000076320bd27816 */ /* 0x000fe200000000d2 */
[----:B------:R-:W-:Y:S01]  /*1620*/  IMAD.U32 R137, R137, 0x10000, RZ ;  /* 0x0001000089897824 */ /* 0x000fe200078e00ff */
[C---:B------:R-:W-:Y:S01]  /*1630*/  PRMT R183, R12.reuse, 0x7632, R183 ;  /* 0x000076320cb77816 */ /* 0x040fe200000000b7 */
[----:B------:R-:W-:Y:S01]  /*1640*/  IMAD.U32 R12, R12, 0x10000, RZ ;  /* 0x000100000c0c7824 */ /* 0x000fe200078e00ff */
[C---:B0-----:R-:W-:Y:S01]  /*1650*/  PRMT R201, R25.reuse, 0x7632, R201 ;  /* 0x0000763219c97816 */ /* 0x041fe200000000c9 */
[----:B------:R-:W-:Y:S01]  /*1660*/  IMAD.U32 R25, R25, 0x10000, RZ ;  /* 0x0001000019197824 */ /* 0x000fe200078e00ff */
[----:B------:R-:W-:Y:S01]  /*1670*/  PRMT R203, R26, 0x7632, R203 ;  /* 0x000076321acb7816 */ /* 0x000fe200000000cb */
[----:B------:R-:W-:Y:S01]  /*1680*/  IMAD.U32 R139, R139, 0x10000, RZ ;  /* 0x000100008b8b7824 */ /* 0x000fe200078e00ff */
[C---:B------:R-:W-:Y:S01]  /*1690*/  PRMT R204, R27.reuse, 0x7632, R204 ;  /* 0x000076321bcc7816 */ /* 0x040fe200000000cc */
[----:B------:R-:W-:Y:S01]  /*16a0*/  IMAD.U32 R27, R27, 0x10000, RZ ;  /* 0x000100001b1b7824 */ /* 0x000fe200078e00ff */
[C---:B------:R-:W-:Y:S01]  /*16b0*/  PRMT R187, R16.reuse, 0x7632, R187 ;  /* 0x0000763210bb7816 */ /* 0x040fe200000000bb */
[----:B------:R-:W-:Y:S01]  /*16c0*/  IMAD.U32 R16, R16, 0x10000, RZ ;  /* 0x0001000010107824 */ /* 0x000fe200078e00ff */
[C---:B------:R-:W-:Y:S01]  /*16d0*/  PRMT R191, R20.reuse, 0x7632, R191 ;  /* 0x0000763214bf7816 */ /* 0x040fe200000000bf */
[----:B------:R-:W-:Y:S01]  /*16e0*/  IMAD.U32 R20, R20, 0x10000, RZ ;  /* 0x0001000014147824 */ /* 0x000fe200078e00ff */
[C---:B------:R-:W-:Y:S01]  /*16f0*/  PRMT R199, R24.reuse, 0x7632, R199 ;  /* 0x0000763218c77816 */ /* 0x040fe200000000c7 */
[----:B------:R-:W-:Y:S01]  /*1700*/  IMAD.U32 R24, R24, 0x10000, RZ ;  /* 0x0001000018187824 */ /* 0x000fe200078e00ff */
[----:B------:R-:W-:Y:S01]  /*1710*/  LEA R11, R34, R205, 0x5 ;  /* 0x000000cd220b7211 */ /* 0x000fe200078e28ff */
[----:B------:R-:W-:Y:S01]  /*1720*/  VIADD R205, R211, 0x1 ;  /* 0x00000001d3cd7836 */ /* 0x000fe20000000000 */
        /* <DEDUP_REMOVED lines=8> */
[----:B------:R-:W-:Y:S01]  /*17b0*/  LEA R11, R11, UR4, 0x2 ;  /* 0x000000040b0b7c11 */ /* 0x000fe2000f8e10ff */
        /* <DEDUP_REMOVED lines=56> */
[----:B------:R-:W-:-:S07]  /*1b40*/  IMAD.U32 R210, R210, 0x10000, RZ ;  /* 0x00010000d2d27824 */ /* 0x000fce00078e00ff */
.L_x_17335:
[----:B------:R-:W-:Y:S01]  /*1b50*/  MOV R8, R36 ;  /* 0x0000002400087202 */ /* 0x000fe20000000f00 */
[----:B------:R-:W-:-:S05]  /*1b60*/  IMAD.MOV.U32 R9, RZ, RZ, R39 ;  /* 0x000000ffff097224 */ /* 0x000fca00078e0027 */
[----:B------:R-:W2:Y:S01]  /*1b70*/  LDG.E.CONSTANT R7, desc[UR6][R8.64] ;  /* 0x0000000608077981 */ /* 0x000ea2000c1e9900 */
[----:B------:R-:W-:Y:S02]  /*1b80*/  IMAD.SHL.U32 R4, R28, 0x8, RZ ;  /* 0x000000081c047824 */ /* 0x000fe400078e00ff */
[----:B------:R-:W-:-:S03]  /*1b90*/  IMAD R5, R33, UR10, RZ ;  /* 0x0000000a21057c24 */ /* 0x000fc6000f8e02ff */
[----:B------:R-:W-:-:S04]  /*1ba0*/  LOP3.LUT R4, R4, 0xf8, RZ, 0xc0, !PT ;  /* 0x000000f804047812 */ /* 0x000fc800078ec0ff */
[----:B------:R-:W-:-:S04]  /*1bb0*/  IADD3 R4, P0, PT, R5, R4, RZ ;  /* 0x0000000405047210 */ /* 0x000fc80007f1e0ff */
[----:B------:R-:W-:-:S03]  /*1bc0*/  LEA.HI.X.SX32 R5, R5, RZ, 0x1, P0 ;  /* 0x000000ff05057211 */ /* 0x000fc600000f0eff */
[----:B--2---:R-:W-:-:S03]  /*1bd0*/  IMAD.WIDE R4, R7, UR11, R4 ;  /* 0x0000000b07047c25 */ /* 0x004fc6000f8e0204 */
[----:B------:R-:W-:-:S04]  /*1be0*/  LEA R6, P0, R4, UR12, 0x1 ;  /* 0x0000000c04067c11 */ /* 0x000fc8000f8008ff */
[----:B------:R-:W-:-:S05]  /*1bf0*/  LEA.HI.X R7, R4, UR13, R5, 0x1, P0 ;  /* 0x0000000d04077c11 */ /* 0x000fca00080f0c05 */
[----:B------:R-:W2:Y:S04]  /*1c00*/  LDG.E.CONSTANT R239, desc[UR6][R6.64+0x200] ;  /* 0x0002000606ef7981 */ /* 0x000ea8000c1e9900 */
[----:B------:R-:W3:Y:S04]  /*1c10*/  LDG.E.CONSTANT R240, desc[UR6][R6.64] ;  /* 0x0000000606f07981 */ /* 0x000ee8000c1e9900 */
[----:B------:R-:W4:Y:S04]  /*1c20*/  LDG.E.CONSTANT R233, desc[UR6][R6.64+0x400] ;  /* 0x0004000606e97981 */ /* 0x000f28000c1e9900 */
        /* <DEDUP_REMOVED lines=24> */
[----:B------:R-:W4:Y:S01]  /*1db0*/  LDG.E.CONSTANT R238, desc[UR6][R6.64+0x2200] ;  /* 0x0022000606ee7981 */ /* 0x000f22000c1e9900 */
[C---:B--2---:R-:W-:Y:S01]  /*1dc0*/  PRMT R241, R239.reuse, 0x7632, R241 ;  /* 0x00007632eff17816 */ /* 0x044fe200000000f1 */
[----:B------:R-:W-:-:S02]  /*1dd0*/  IMAD.U32 R242, R239, 0x10000, RZ ;  /* 0x00010000eff27824 */ /* 0x000fc400078e00ff */
[----:B------:R-:W2:Y:S01]  /*1de0*/  LDG.E.CONSTANT R239, desc[UR6][R6.64+0x1404] ;  /* 0x0014040606ef7981 */ /* 0x000ea2000c1e9900 */
[----:B------:R-:W-:Y:S02]  /*1df0*/  SHF.L.U32 R244, R241, 0x10, RZ ;  /* 0x00000010f1f47819 */ /* 0x000fe400000006ff */
[C---:B---3--:R-:W-:Y:S01]  /*1e00*/  PRMT R241, R240.reuse, 0x7632, R241 ;  /* 0x00007632f0f17816 */ /* 0x048fe200000000f1 */
[----:B------:R-:W-:Y:S02]  /*1e10*/  IMAD.U32 R243, R240, 0x10000, RZ ;  /* 0x00010000f0f37824 */ /* 0x000fe400078e00ff */
[----:B------:R-:W-:Y:S02]  /*1e20*/  FMUL.FTZ R244, R71, R244 ;  /* 0x000000f447f47220 */ /* 0x000fe40000410000 */
[----:B------:R-:W-:Y:S02]  /*1e30*/  IMAD.U32 R240, R241, 0x10000, RZ ;  /* 0x00010000f1f07824 */ /* 0x000fe400078e00ff */
[----:B------:R-:W-:-:S02]  /*1e40*/  FMUL.FTZ R241, R43, R242 ;  /* 0x000000f22bf17220 */ /* 0x000fc40000410000 */
[----:B------:R-:W-:Y:S02]  /*1e50*/  FFMA.FTZ R244, R67, R240, R244 ;  /* 0x000000f043f47223 */ /* 0x000fe400000100f4 */
[----:B------:R-:W3:Y:S01]  /*1e60*/  LDG.E.CONSTANT R240, desc[UR6][R6.64+0x2400] ;  /* 0x0024000606f07981 */ /* 0x000ee2000c1e9900 */
[----:B------:R-:W-:Y:S01]  /*1e70*/  FFMA.FTZ R242, R38, R243, R241 ;  /* 0x000000f326f27223 */ /* 0x000fe200000100f1 */
[C---:B----4-:R-:W-:Y:S01]  /*1e80*/  IMAD.U32 R241, R233.reuse, 0x10000, RZ ;  /* 0x00010000e9f17824 */ /* 0x050fe200078e00ff */
[----:B------:R-:W-:Y:S01]  /*1e90*/  PRMT R233, R233, 0x7632, R233 ;  /* 0x00007632e9e97816 */ /* 0x000fe200000000e9 */
[----:B------:R-:W4:Y:S03]  /*1ea0*/  LDG.E.CONSTANT R243, desc[UR6][R6.64+0x1604] ;  /* 0x0016040606f37981 */ /* 0x000f26000c1e9900 */
[----:B------:R-:W-:Y:S01]  /*1eb0*/  SHF.L.U32 R233, R233, 0x10, RZ ;  /* 0x00000010e9e97819 */ /* 0x000fe200000006ff */
[----:B------:R-:W-:-:S02]  /*1ec0*/  FFMA.FTZ R242, R47, R241, R242 ;  /* 0x000000f12ff27223 */ /* 0x000fc400000100f2 */
[----:B------:R-:W4:Y:S02]  /*1ed0*/  LDG.E.CONSTANT R241, desc[UR6][R6.64+0x2600] ;  /* 0x0026000606f17981 */ /* 0x000f24000c1e9900 */
[----:B------:R-:W-:Y:S01]  /*1ee0*/  FFMA.FTZ R244, R75, R233, R244 ;  /* 0x000000e94bf47223 */ /* 0x000fe200000100f4 */
[C---:B------:R-:W-:Y:S01]  /*1ef0*/  PRMT R233, R232.reuse, 0x7632, R233 ;  /* 0x00007632e8e97816 */ /* 0x040fe200000000e9 */
[----:B------:R-:W-:-:S04]  /*1f00*/  IMAD.U32 R232, R232, 0x10000, RZ ;  /* 0x00010000e8e87824 */ /* 0x000fc800078e00ff */
[----:B------:R-:W-:Y:S02]  /*1f10*/  IMAD.U32 R233, R233, 0x10000, RZ ;  /* 0x00010000e9e97824 */ /* 0x000fe400078e00ff */
[----:B------:R-:W-:Y:S02]  /*1f20*/  FFMA.FTZ R232, R51, R232, R242 ;  /* 0x000000e833e87223 */ /* 0x000fe400000100f2 */
[----:B------:R-:W4:Y:S01]  /*1f30*/  LDG.E.CONSTANT R242, desc[UR6][R6.64+0x1804] ;  /* 0x0018040606f27981 */ /* 0x000f22000c1e9900 */
[----:B------:R-:W-:Y:S01]  /*1f40*/  FFMA.FTZ R244, R79, R233, R244 ;  /* 0x000000e94ff47223 */ /* 0x000fe200000100f4 */
[C---:B------:R-:W-:Y:S01]  /*1f50*/  PRMT R233, R9.reuse, 0x7632, R233 ;  /* 0x0000763209e97816 */ /* 0x040fe200000000e9 */
[----:B------:R-:W-:-:S03]  /*1f60*/  IMAD.U32 R9, R9, 0x10000, RZ ;  /* 0x0001000009097824 */ /* 0x000fc600078e00ff */
[----:B------:R-:W-:Y:S01]  /*1f70*/  SHF.L.U32 R233, R233, 0x10, RZ ;  /* 0x00000010e9e97819 */ /* 0x000fe200000006ff */
[----:B------:R-:W-:Y:S02]  /*1f80*/  FFMA.FTZ R246, R55, R9, R232 ;  /* 0x0000000937f67223 */ /* 0x000fe400000100e8 */
[----:B------:R-:W4:Y:S02]  /*1f90*/  LDG.E.CONSTANT R232, desc[UR6][R6.64+0x2800] ;  /* 0x0028000606e87981 */ /* 0x000f24000c1e9900 */
[----:B------:R-:W-:Y:S02]  /*1fa0*/  FFMA.FTZ R244, R83, R233, R244 ;  /* 0x000000e953f47223 */ /* 0x000fe400000100f4 */
[----:B------:R-:W4:Y:S01]  /*1fb0*/  LDG.E.CONSTANT R233, desc[UR6][R6.64+0x1a04] ;  /* 0x001a040606e97981 */ /* 0x000f22000c1e9900 */
[----:B------:R-:W-:-:S05]  /*1fc0*/  PRMT R9, R220, 0x7632, R9 ;  /* 0x00007632dc097816 */ /* 0x000fca0000000009 */
[----:B------:R-:W-:-:S04]  /*1fd0*/  IMAD.U32 R9, R9, 0x10000, RZ ;  /* 0x0001000009097824 */ /* 0x000fc800078e00ff */
[----:B------:R-:W-:Y:S01]  /*1fe0*/  FFMA.FTZ R244, R87, R9, R244 ;  /* 0x0000000957f47223 */ /* 0x000fe200000100f4 */
[----:B------:R-:W-:Y:S01]  /*1ff0*/  PRMT R9, R4, 0x7632, R9 ;  /* 0x0000763204097816 */ /* 0x000fe20000000009 */
[----:B------:R-:W-:-:S03]  /*2000*/  IMAD.U32 R220, R220, 0x10000, RZ ;  /* 0x00010000dcdc7824 */ /* 0x000fc600078e00ff */
[----:B------:R-:W-:Y:S01]  /*2010*/  SHF.L.U32 R9, R9, 0x10, RZ ;  /* 0x0000001009097819 */ /* 0x000fe200000006ff */
[----:B------:R-:W-:Y:S02]  /*2020*/  IMAD.U32 R4, R4, 0x10000, RZ ;  /* 0x0001000004047824 */ /* 0x000fe400078e00ff */
[----:B------:R-:W-:Y:S02]  /*2030*/  FFMA.FTZ R220, R59, R220, R246 ;  /* 0x000000dc3bdc7223 */ /* 0x000fe400000100f6 */
[----:B------:R-:W-:Y:S01]  /*2040*/  FFMA.FTZ R244, R95, R9, R244 ;  /* 0x000000095ff47223 */ /* 0x000fe200000100f4 */
[----:B------:R-:W-:Y:S01]  /*2050*/  PRMT R9, R5, 0x7632, R9 ;  /* 0x0000763205097816 */ /* 0x000fe20000000009 */
[----:B------:R-:W-:Y:S01]  /*2060*/  FFMA.FTZ R245, R63, R4, R220 ;  /* 0x000000043ff57223 */ /* 0x000fe200000100dc */
[----:B------:R-:W-:Y:S01]  /*2070*/  IMAD.U32 R5, R5, 0x10000, RZ ;  /* 0x0001000005057824 */ /* 0x000fe200078e00ff */
[----:B------:R-:W4:Y:S02]  /*2080*/  LDG.E.CONSTANT R4, desc[UR6][R6.64+0x2a00] ;  /* 0x002a000606047981 */ /* 0x000f24000c1e9900 */
[----:B------:R-:W-:-:S02]  /*2090*/  IMAD.U32 R9, R9, 0x10000, RZ ;  /* 0x0001000009097824 */ /* 0x000fc400078e00ff */
[----:B------:R-:W-:Y:S02]  /*20a0*/  FFMA.FTZ R245, R88, R5, R245 ;  /* 0x0000000558f57223 */ /* 0x000fe400000100f5 */
[----:B------:R-:W4:Y:S01]  /*20b0*/  LDG.E.CONSTANT R5, desc[UR6][R6.64+0x1c04] ;  /* 0x001c040606057981 */ /* 0x000f22000c1e9900 */
[----:B------:R-:W-:Y:S01]  /*20c0*/  FFMA.FTZ R244, R103, R9, R244 ;  /* 0x0000000967f47223 */ /* 0x000fe200000100f4 */
[C---:B------:R-:W-:Y:S01]  /*20d0*/  PRMT R9, R8.reuse, 0x7632, R9 ;  /* 0x0000763208097816 */ /* 0x040fe20000000009 */
[----:B------:R-:W-:Y:S02]  /*20e0*/  IMAD.U32 R220, R8, 0x10000, RZ ;  /* 0x0001000008dc7824 */ /* 0x000fe400078e00ff */
[----:B------:R-:W4:Y:S01]  /*20f0*/  LDG.E.CONSTANT R8, desc[UR6][R6.64+0x2c00] ;  /* 0x002c000606087981 */ /* 0x000f22000c1e9900 */
[----:B------:R-:W-:Y:S01]  /*2100*/  SHF.L.U32 R9, R9, 0x10, RZ ;  /* 0x0000001009097819 */ /* 0x000fe200000006ff */
[----:B------:R-:W-:Y:S01]  /*2110*/  FFMA.FTZ R245, R96, R220, R245 ;  /* 0x000000dc60f57223 */ /* 0x000fe200000100f5 */
[----:B------:R-:W-:-:S03]  /*2120*/  PRMT R220, R217, 0x7632, R220 ;  /* 0x00007632d9dc7816 */ /* 0x000fc600000000dc */
[----:B------:R-:W-:Y:S02]  /*2130*/  FFMA.FTZ R244, R111, R9, R244 ;  /* 0x000000096ff47223 */ /* 0x000fe400000100f4 */
[----:B------:R-:W4:Y:S01]  /*2140*/  LDG.E.CONSTANT R9, desc[UR6][R6.64+0x1e04] ;  /* 0x001e040606097981 */ /* 0x000f22000c1e9900 */
[----:B------:R-:W-:Y:S02]  /*2150*/  IMAD.U32 R217, R217, 0x10000, RZ ;  /* 0x00010000d9d97824 */ /* 0x000fe400078e00ff */
[----:B------:R-:W-:Y:S02]  /*2160*/  IMAD.U32 R220, R220, 0x10000, RZ ;  /* 0x00010000dcdc7824 */ /* 0x000fe400078e00ff */
[----:B------:R-:W-:Y:S02]  /*2170*/  FFMA.FTZ R245, R104, R217, R245 ;  /* 0x000000d968f57223 */ /* 0x000fe400000100f5 */
[----:B------:R-:W-:Y:S01]  /*2180*/  FFMA.FTZ R244, R119, R220, R244 ;  /* 0x000000dc77f47223 */ /* 0x000fe200000100f4 */
[----:B------:R-:W4:Y:S01]  /*2190*/  LDG.E.CONSTANT R217, desc[UR6][R6.64+0x2e00] ;  /* 0x002e000606d97981 */ /* 0x000f22000c1e9900 */
[C---:B------:R-:W-:Y:S01]  /*21a0*/  PRMT R220, R218.reuse, 0x7632, R220 ;  /* 0x00007632dadc7816 */ /* 0x040fe200000000dc */
[----:B------:R-:W-:-:S02]  /*21b0*/  IMAD.U32 R251, R218, 0x10000, RZ ;  /* 0x00010000dafb7824 */ /* 0x000fc400078e00ff */
[----:B------:R-:W4:Y:S01]  /*21c0*/  LDG.E.CONSTANT R218, desc[UR6][R6.64+0x2004] ;  /* 0x0020040606da7981 */ /* 0x000f22000c1e9900 */
[----:B------:R-:W-:Y:S02]  /*21d0*/  SHF.L.U32 R246, R220, 0x10, RZ ;  /* 0x00000010dcf67819 */ /* 0x000fe400000006ff */
[C---:B------:R-:W-:Y:S01]  /*21e0*/  PRMT R220, R219.reuse, 0x7632, R220 ;  /* 0x00007632dbdc7816 */ /* 0x040fe200000000dc */
[----:B------:R-:W-:Y:S02]  /*21f0*/  IMAD.U32 R247, R219, 0x10000, RZ ;  /* 0x00010000dbf77824 */ /* 0x000fe400078e00ff */
[----:B------:R-:W-:Y:S02]  /*2200*/  FMUL.FTZ R219, R72, R246 ;  /* 0x000000f648db7220 */ /* 0x000fe40000410000 */
[----:B------:R-:W-:Y:S01]  /*2210*/  IMAD.U32 R249, R220, 0x10000, RZ ;  /* 0x00010000dcf97824 */ /* 0x000fe200078e00ff */
[----:B------:R-:W-:-:S03]  /*2220*/  PRMT R246, R222, 0x7632, R246 ;  /* 0x00007632def67816 */ /* 0x000fc600000000f6 */
[----:B------:R-:W-:Y:S02]  /*2230*/  FFMA.FTZ R249, R68, R249, R219 ;  /* 0x000000f944f97223 */ /* 0x000fe400000100db */
[----:B------:R-:W4:Y:S01]  /*2240*/  LDG.E.CONSTANT R219, desc[UR6][R6.64+0x2204] ;  /* 0x0022040606db7981 */ /* 0x000f22000c1e9900 */
[C---:B------:R-:W-:Y:S02]  /*2250*/  IMAD.U32 R220, R221.reuse, 0x10000, RZ ;  /* 0x00010000dddc7824 */ /* 0x040fe400078e00ff */
[----:B------:R-:W-:Y:S01]  /*2260*/  FMUL.FTZ R251, R44, R251 ;  /* 0x000000fb2cfb7220 */ /* 0x000fe20000410000 */
[----:B------:R-:W-:Y:S01]  /*2270*/  IMAD.U32 R246, R246, 0x10000, RZ ;  /* 0x00010000f6f67824 */ /* 0x000fe200078e00ff */
[----:B------:R-:W-:Y:S01]  /*2280*/  PRMT R248, R221, 0x7632, R248 ;  /* 0x00007632ddf87816 */ /* 0x000fe200000000f8 */
[----:B------:R-:W-:Y:S01]  /*2290*/  FFMA.FTZ R245, R112, R220, R245 ;  /* 0x000000dc70f57223 */ /* 0x000fe200000100f5 */
[----:B------:R-:W-:Y:S02]  /*22a0*/  IMAD.U32 R222, R222, 0x10000, RZ ;  /* 0x00010000dede7824 */ /* 0x000fe400078e00ff */
[----:B------:R-:W-:Y:S01]  /*22b0*/  FFMA.FTZ R247, R40, R247, R251 ;  /* 0x000000f728f77223 */ /* 0x000fe200000100fb */
[----:B------:R-:W4:Y:S01]  /*22c0*/  LDG.E.CONSTANT R220, desc[UR6][R6.64+0x208] ;  /* 0x0002080606dc7981 */ /* 0x000f22000c1e9900 */
[----:B------:R-:W-:Y:S01]  /*22d0*/  FFMA.FTZ R249, R76, R246, R249 ;  /* 0x000000f64cf97223 */ /* 0x000fe200000100f9 */
[----:B------:R-:W-:Y:S01]  /*22e0*/  IMAD.U32 R246, R223, 0x10000, RZ ;  /* 0x00010000dff67824 */ /* 0x000fe200078e00ff */
[----:B------:R-:W-:Y:S01]  /*22f0*/  SHF.L.U32 R248, R248, 0x10, RZ ;  /* 0x00000010f8f87819 */ /* 0x000fe200000006ff */
[----:B------:R-:W-:Y:S01]  /*2300*/  FFMA.FTZ R247, R48, R222, R247 ;  /* 0x000000de30f77223 */ /* 0x000fe200000100f7 */
[----:B------:R-:W4:Y:S01]  /*2310*/  LDG.E.CONSTANT R221, desc[UR6][R6.64+0x8] ;  /* 0x0000080606dd7981 */ /* 0x000f22000c1e9900 */
[----:B------:R-:W-:Y:S01]  /*2320*/  FFMA.FTZ R245, R120, R246, R245 ;  /* 0x000000f678f57223 */ /* 0x000fe200000100f5 */
[----:B------:R-:W-:-:S02]  /*2330*/  PRMT R246, R224, 0x7632, R246 ;  /* 0x00007632e0f67816 */ /* 0x000fc400000000f6 */
[----:B------:R-:W4:Y:S01]  /*2340*/  LDG.E.CONSTANT R222, desc[UR6][R6.64+0x2404] ;  /* 0x0024040606de7981 */ /* 0x000f22000c1e9900 */
[----:B------:R-:W-:Y:S01]  /*2350*/  FFMA.FTZ R244, R127, R248, R244 ;  /* 0x000000f87ff47223 */ /* 0x000fe200000100f4 */
[----:B------:R-:W-:Y:S02]  /*2360*/  PRMT R248, R223, 0x7632, R248 ;  /* 0x00007632dff87816 */ /* 0x000fe400000000f8 */
[----:B------:R-:W4:Y:S01]  /*2370*/  LDG.E.CONSTANT R223, desc[UR6][R6.64+0x408] ;  /* 0x0004080606df7981 */ /* 0x000f22000c1e9900 */
[----:B------:R-:W-:Y:S02]  /*2380*/  IMAD.U32 R224, R224, 0x10000, RZ ;  /* 0x00010000e0e07824 */ /* 0x000fe400078e00ff */
[----:B------:R-:W-:Y:S01]  /*2390*/  IMAD.U32 R246, R246, 0x10000, RZ ;  /* 0x00010000f6f67824 */ /* 0x000fe200078e00ff */
[----:B------:R-:W-:Y:S01]  /*23a0*/  SHF.L.U32 R248, R248, 0x10, RZ ;  /* 0x00000010f8f87819 */ /* 0x000fe200000006ff */
[----:B------:R-:W-:Y:S02]  /*23b0*/  FFMA.FTZ R247, R52, R224, R247 ;  /* 0x000000e034f77223 */ /* 0x000fe400000100f7 */
[----:B------:R-:W-:Y:S01]  /*23c0*/  FFMA.FTZ R249, R80, R246, R249 ;  /* 0x000000f650f97223 */ /* 0x000fe200000100f9 */
[----:B------:R-:W-:Y:S01]  /*23d0*/  IMAD.U32 R246, R225, 0x10000, RZ ;  /* 0x00010000e1f67824 */ /* 0x000fe200078e00ff */
[----:B------:R-:W4:Y:S01]  /*23e0*/  LDG.E.CONSTANT R224, desc[UR6][R6.64+0x2604] ;  /* 0x0026040606e07981 */ /* 0x000f22000c1e9900 */
[----:B------:R-:W-:Y:S01]  /*23f0*/  FFMA.FTZ R244, R135, R248, R244 ;  /* 0x000000f887f47223 */ /* 0x000fe200000100f4 */
[----:B------:R-:W-:Y:S01]  /*2400*/  PRMT R248, R225, 0x7632, R248 ;  /* 0x00007632e1f87816 */ /* 0x000fe200000000f8 */
[----:B------:R-:W-:Y:S01]  /*2410*/  FFMA.FTZ R245, R128, R246, R245 ;  /* 0x000000f680f57223 */ /* 0x000fe200000100f5 */
[C---:B------:R-:W-:Y:S01]  /*2420*/  PRMT R246, R226.reuse, 0x7632, R246 ;  /* 0x00007632e2f67816 */ /* 0x040fe200000000f6 */
[----:B------:R-:W-:Y:S01]  /*2430*/  IMAD.U32 R226, R226, 0x10000, RZ ;  /* 0x00010000e2e27824 */ /* 0x000fe200078e00ff */
[----:B------:R-:W4:Y:S01]  /*2440*/  LDG.E.CONSTANT R225, desc[UR6][R6.64+0x608] ;  /* 0x0006080606e17981 */ /* 0x000f22000c1e9900 */
[----:B------:R-:W-:-:S02]  /*2450*/  SHF.L.U32 R248, R248, 0x10, RZ ;  /* 0x00000010f8f87819 */ /* 0x000fc400000006ff */
[----:B------:R-:W-:Y:S02]  /*2460*/  IMAD.U32 R246, R246, 0x10000, RZ ;  /* 0x00010000f6f67824 */ /* 0x000fe400078e00ff */
[----:B------:R-:W-:Y:S02]  /*2470*/  FFMA.FTZ R247, R56, R226, R247 ;  /* 0x000000e238f77223 */ /* 0x000fe400000100f7 */
[----:B------:R-:W4:Y:S01]  /*2480*/  LDG.E.CONSTANT R226, desc[UR6][R6.64+0x808] ;  /* 0x0008080606e27981 */ /* 0x000f22000c1e9900 */
[----:B------:R-:W-:Y:S01]  /*2490*/  FFMA.FTZ R244, R143, R248, R244 ;  /* 0x000000f88ff47223 */ /* 0x000fe200000100f4 */
[----:B------:R-:W-:Y:S01]  /*24a0*/  FFMA.FTZ R246, R84, R246, R249 ;  /* 0x000000f654f67223 */ /* 0x000fe200000100f9 */
[C---:B------:R-:W-:Y:S01]  /*24b0*/  PRMT R248, R227.reuse, 0x7632, R248 ;  /* 0x00007632e3f87816 */ /* 0x040fe200000000f8 */
[----:B------:R-:W-:Y:S02]  /*24c0*/  IMAD.U32 R249, R227, 0x10000, RZ ;  /* 0x00010000e3f97824 */ /* 0x000fe400078e00ff */
[----:B------:R-:W4:Y:S01]  /*24d0*/  LDG.E.CONSTANT R227, desc[UR6][R6.64+0x2804] ;  /* 0x0028040606e37981 */ /* 0x000f22000c1e9900 */
[----:B------:R-:W-:Y:S01]  /*24e0*/  SHF.L.U32 R248, R248, 0x10, RZ ;  /* 0x00000010f8f87819 */ /* 0x000fe200000006ff */
[----:B------:R-:W-:Y:S01]  /*24f0*/  FFMA.FTZ R247, R60, R249, R247 ;  /* 0x000000f93cf77223 */ /* 0x000fe200000100f7 */
[----:B------:R-:W-:-:S03]  /*2500*/  PRMT R249, R228, 0x7632, R249 ;  /* 0x00007632e4f97816 */ /* 0x000fc600000000f9 */
[----:B------:R-:W-:Y:S01]  /*2510*/  FFMA.FTZ R246, R89, R248, R246 ;  /* 0x000000f859f67223 */ /* 0x000fe200000100f6 */
[----:B------:R-:W-:Y:S02]  /*2520*/  IMAD.U32 R248, R228, 0x10000, RZ ;  /* 0x00010000e4f87824 */ /* 0x000fe400078e00ff */
[----:B------:R-:W4:Y:S02]  /*2530*/  LDG.E.CONSTANT R228, desc[UR6][R6.64+0xa08] ;  /* 0x000a080606e47981 */ /* 0x000f24000c1e9900 */
[----:B------:R-:W-:Y:S01]  /*2540*/  FFMA.FTZ R245, R136, R248, R245 ;  /* 0x000000f888f57223 */ /* 0x000fe200000100f5 */
[C---:B------:R-:W-:Y:S01]  /*2550*/  PRMT R248, R229.reuse, 0x7632, R248 ;  /* 0x00007632e5f87816 */ /* 0x040fe200000000f8 */
[----:B------:R-:W-:-:S03]  /*2560*/  IMAD.U32 R229, R229, 0x10000, RZ ;  /* 0x00010000e5e57824 */ /* 0x000fc600078e00ff */
[----:B------:R-:W-:Y:S01]  /*2570*/  SHF.L.U32 R248, R248, 0x10, RZ ;  /* 0x00000010f8f87819 */ /* 0x000fe200000006ff */
[----:B------:R-:W-:Y:S01]  /*2580*/  FFMA.FTZ R247, R64, R229, R247 ;  /* 0x000000e540f77223 */ /* 0x000fe200000100f7 */
[----:B------:R-:W-:Y:S01]  /*2590*/  IMAD.U32 R249, R249, 0x10000, RZ ;  /* 0x00010000f9f97824 */ /* 0x000fe200078e00ff */
[----:B------:R-:W4:Y:S02]  /*25a0*/  LDG.E.CONSTANT R229, desc[UR6][R6.64+0x2a04] ;  /* 0x002a040606e57981 */ /* 0x000f24000c1e9900 */
[----:B------:R-:W-:Y:S01]  /*25b0*/  FFMA.FTZ R246, R97, R248, R246 ;  /* 0x000000f861f67223 */ /* 0x000fe200000100f6 */
[C---:B------:R-:W-:Y:S02]  /*25c0*/  IMAD.U32 R248, R230.reuse, 0x10000, RZ ;  /* 0x00010000e6f87824 */ /* 0x040fe400078e00ff */
[----:B------:R-:W-:Y:S01]  /*25d0*/  FFMA.FTZ R244, R151, R249, R244 ;  /* 0x000000f997f47223 */ /* 0x000fe200000100f4 */
[----:B------:R-:W-:Y:S02]  /*25e0*/  PRMT R249, R230, 0x7632, R249 ;  /* 0x00007632e6f97816 */ /* 0x000fe400000000f9 */
[----:B------:R-:W4:Y:S01]  /*25f0*/  LDG.E.CONSTANT R230, desc[UR6][R6.64+0xc08] ;  /* 0x000c080606e67981 */ /* 0x000f22000c1e9900 */
[----:B------:R-:W-:Y:S01]  /*2600*/  FFMA.FTZ R245, R144, R248, R245 ;  /* 0x000000f890f57223 */ /* 0x000fe200000100f5 */
[C---:B------:R-:W-:Y:S01]  /*2610*/  PRMT R248, R231.reuse, 0x7632, R248 ;  /* 0x00007632e7f87816 */ /* 0x040fe200000000f8 */
[----:B------:R-:W-:-:S03]  /*2620*/  IMAD.U32 R231, R231, 0x10000, RZ ;  /* 0x00010000e7e77824 */ /* 0x000fc600078e00ff */
[----:B------:R-:W-:Y:S01]  /*2630*/  SHF.L.U32 R248, R248, 0x10, RZ ;  /* 0x00000010f8f87819 */ /* 0x000fe200000006ff */
[----:B------:R-:W-:Y:S02]  /*2640*/  FFMA.FTZ R247, R90, R231, R247 ;  /* 0x000000e75af77223 */ /* 0x000fe400000100f7 */
[----:B------:R-:W4:Y:S01]  /*2650*/  LDG.E.CONSTANT R231, desc[UR6][R6.64+0xe08] ;  /* 0x000e080606e77981 */ /* 0x000f22000c1e9900 */
[----:B------:R-:W-:Y:S02]  /*2660*/  IMAD.U32 R249, R249, 0x10000, RZ ;  /* 0x00010000f9f97824 */ /* 0x000fe400078e00ff */
[----:B------:R-:W-:Y:S01]  /*2670*/  FFMA.FTZ R246, R105, R248, R246 ;  /* 0x000000f869f67223 */ /* 0x000fe200000100f6 */
[C---:B------:R-:W-:Y:S02]  /*2680*/  IMAD.U32 R248, R234.reuse, 0x10000, RZ ;  /* 0x00010000eaf87824 */ /* 0x040fe400078e00ff */
[----:B------:R-:W-:Y:S01]  /*2690*/  FFMA.FTZ R244, R159, R249, R244 ;  /* 0x000000f99ff47223 */ /* 0x000fe200000100f4 */
[----:B------:R-:W-:Y:S01]  /*26a0*/  PRMT R249, R234, 0x7632, R249 ;  /* 0x00007632eaf97816 */ /* 0x000fe200000000f9 */
[----:B------:R-:W-:Y:S01]  /*26b0*/  FFMA.FTZ R245, R152, R248, R245 ;  /* 0x000000f898f57223 */ /* 0x000fe200000100f5 */
[----:B------:R-:W4:Y:S01]  /*26c0*/  LDG.E.CONSTANT R234, desc[UR6][R6.64+0x2c04] ;  /* 0x002c040606ea7981 */ /* 0x000f22000c1e9900 */
[----:B------:R-:W-:-:S04]  /*26d0*/  PRMT R248, R235, 0x7632, R248 ;  /* 0x00007632ebf87816 */ /* 0x000fc800000000f8 */
[----:B------:R-:W-:Y:S01]  /*26e0*/  SHF.L.U32 R248, R248, 0x10, RZ ;  /* 0x00000010f8f87819 */ /* 0x000fe200000006ff */
[----:B------:R-:W-:-:S04]  /*26f0*/  IMAD.U32 R235, R235, 0x10000, RZ ;  /* 0x00010000ebeb7824 */ /* 0x000fc800078e00ff */
[----:B------:R-:W-:Y:S01]  /*2700*/  FFMA.FTZ R246, R113, R248, R246 ;  /* 0x000000f871f67223 */ /* 0x000fe200000100f6 */
[----:B------:R-:W-:Y:S02]  /*2710*/  IMAD.U32 R248, R236, 0x10000, RZ ;  /* 0x00010000ecf87824 */ /* 0x000fe400078e00ff */
[----:B------:R-:W-:Y:S01]  /*2720*/  FFMA.FTZ R247, R98, R235, R247 ;  /* 0x000000eb62f77223 */ /* 0x000fe200000100f7 */
[----:B------:R-:W-:Y:S01]  /*2730*/  IMAD.U32 R249, R249, 0x10000, RZ ;  /* 0x00010000f9f97824 */ /* 0x000fe200078e00ff */
[----:B------:R-:W-:Y:S01]  /*2740*/  PRMT R236, R236, 0x7632, R236 ;  /* 0x00007632ecec7816 */ /* 0x000fe200000000ec */
[----:B------:R-:W4:Y:S01]  /*2750*/  LDG.E.CONSTANT R235, desc[UR6][R6.64+0x1008] ;  /* 0x0010080606eb7981 */ /* 0x000f22000c1e9900 */
[----:B------:R-:W-:Y:S01]  /*2760*/  FFMA.FTZ R245, R160, R248, R245 ;  /* 0x000000f8a0f57223 */ /* 0x000fe200000100f5 */
[----:B------:R-:W-:Y:S01]  /*2770*/  PRMT R248, R237, 0x7632, R248 ;  /* 0x00007632edf87816 */ /* 0x000fe200000000f8 */
[----:B------:R-:W-:Y:S01]  /*2780*/  FFMA.FTZ R244, R167, R249, R244 ;  /* 0x000000f9a7f47223 */ /* 0x000fe200000100f4 */
[----:B------:R-:W-:-:S02]  /*2790*/  IMAD.U32 R237, R237, 0x10000, RZ ;  /* 0x00010000eded7824 */ /* 0x000fc400078e00ff */
[----:B------:R-:W-:Y:S01]  /*27a0*/  IMAD.U32 R249, R236, 0x10000, RZ ;  /* 0x00010000ecf97824 */ /* 0x000fe200078e00ff */
[----:B------:R-:W-:Y:S01]  /*27b0*/  SHF.L.U32 R248, R248, 0x10, RZ ;  /* 0x00000010f8f87819 */ /* 0x000fe200000006ff */
[----:B------:R-:W4:Y:S01]  /*27c0*/  LDG.E.CONSTANT R236, desc[UR6][R6.64+0x2e04] ;  /* 0x002e040606ec7981 */ /* 0x000f22000c1e9900 */
[----:B------:R-:W-:-:S03]  /*27d0*/  FFMA.FTZ R247, R106, R237, R247 ;  /* 0x000000ed6af77223 */ /* 0x000fc600000100f7 */
[----:B------:R-:W-:Y:S01]  /*27e0*/  FFMA.FTZ R246, R121, R248, R246 ;  /* 0x000000f879f67223 */ /* 0x000fe200000100f6 */
[----:B------:R-:W4:Y:S01]  /*27f0*/  LDG.E.CONSTANT R237, desc[UR6][R6.64+0x1208] ;  /* 0x0012080606ed7981 */ /* 0x000f22000c1e9900 */
[----:B------:R-:W-:Y:S02]  /*2800*/  IMAD.U32 R248, R238, 0x10000, RZ ;  /* 0x00010000eef87824 */ /* 0x000fe400078e00ff */
[----:B------:R-:W-:Y:S02]  /*2810*/  FFMA.FTZ R244, R175, R249, R244 ;  /* 0x000000f9aff47223 */ /* 0x000fe400000100f4 */
[----:B------:R-:W-:Y:S01]  /*2820*/  FFMA.FTZ R245, R168, R248, R245 ;  /* 0x000000f8a8f57223 */ /* 0x000fe200000100f5 */
[----:B------:R-:W-:Y:S02]  /*2830*/  PRMT R249, R238, 0x7632, R249 ;  /* 0x00007632eef97816 */ /* 0x000fe400000000f9 */
[----:B------:R-:W4:Y:S03]  /*2840*/  LDG.E.CONSTANT R238, desc[UR6][R6.64+0x1408] ;  /* 0x0014080606ee7981 */ /* 0x000f26000c1e9900 */
[----:B------:R-:W-:-:S04]  /*2850*/  IMAD.U32 R249, R249, 0x10000, RZ ;  /* 0x00010000f9f97824 */ /* 0x000fc800078e00ff */
[----:B------:R-:W-:Y:S01]  /*2860*/  FFMA.FTZ R244, R179, R249, R244 ;  /* 0x000000f9b3f47223 */ /* 0x000fe200000100f4 */
[----:B--2---:R-:W-:-:S04]  /*2870*/  PRMT R248, R239, 0x7632, R248 ;  /* 0x00007632eff87816 */ /* 0x004fc800000000f8 */
[----:B------:R-:W-:Y:S01]  /*2880*/  SHF.L.U32 R248, R248, 0x10, RZ ;  /* 0x00000010f8f87819 */ /* 0x000fe200000006ff */
[----:B------:R-:W-:-:S04]  /*2890*/  IMAD.U32 R239, R239, 0x10000, RZ ;  /* 0x00010000efef7824 */ /* 0x000fc800078e00ff */
[----:B------:R-:W-:Y:S01]  /*28a0*/  FFMA.FTZ R246, R129, R248, R246 ;  /* 0x000000f881f67223 */ /* 0x000fe200000100f6 */
[----:B------:R-:W-:Y:S02]  /*28b0*/  FFMA.FTZ R247, R114, R239, R247 ;  /* 0x000000ef72f77223 */ /* 0x000fe400000100f7 */
[----:B------:R-:W2:Y:S01]  /*28c0*/  LDG.E.CONSTANT R239, desc[UR6][R6.64+0x1608] ;  /* 0x0016080606ef7981 */ /* 0x000ea2000c1e9900 */
[----:B---3--:R-:W-:-:S04]  /*28d0*/  IMAD.U32 R248, R240, 0x10000, RZ ;  /* 0x00010000f0f87824 */ /* 0x008fc800078e00ff */
[----:B------:R-:W-:Y:S01]  /*28e0*/  FFMA.FTZ R245, R12, R248, R245 ;  /* 0x000000f80cf57223 */ /* 0x000fe200000100f5 */
[----:B------:R-:W-:Y:S02]  /*28f0*/  PRMT R248, R240, 0x7632, R248 ;  /* 0x00007632f0f87816 */ /* 0x000fe400000000f8 */
[C---:B----4-:R-:W-:Y:S01]  /*2900*/  PRMT R240, R243.reuse, 0x7632, R240 ;  /* 0x00007632f3f07816 */ /* 0x050fe200000000f0 */
[----:B------:R-:W-:-:S03]  /*2910*/  IMAD.U32 R243, R243, 0x10000, RZ ;  /* 0x00010000f3f37824 */ /* 0x000fc600078e00ff */
[----:B------:R-:W-:Y:S01]  /*2920*/  SHF.L.U32 R240, R240, 0x10, RZ ;  /* 0x00000010f0f07819 */ /* 0x000fe200000006ff */
[----:B------:R-:W-:Y:S01]  /*2930*/  FFMA.FTZ R247, R122, R243, R247 ;  /* 0x000000f37af77223 */ /* 0x000fe200000100f7 */
[----:B------:R-:W-:-:S03]  /*2940*/  IMAD.U32 R243, R241, 0x10000, RZ ;  /* 0x00010000f1f37824 */ /* 0x000fc600078e00ff */
[----:B------:R-:W-:Y:S02]  /*2950*/  FFMA.FTZ R246, R137, R240, R246 ;  /* 0x000000f089f67223 */ /* 0x000fe400000100f6 */
[----:B------:R-:W3:Y:S01]  /*2960*/  LDG.E.CONSTANT R240, desc[UR6][R6.64+0x1808] ;  /* 0x0018080606f07981 */ /* 0x000ee2000c1e9900 */
[----:B------:R-:W-:Y:S01]  /*2970*/  FFMA.FTZ R245, R16, R243, R245 ;  /* 0x000000f310f57223 */ /* 0x000fe200000100f5 */
[----:B------:R-:W-:Y:S01]  /*2980*/  PRMT R243, R241, 0x7632, R243 ;  /* 0x00007632f1f37816 */ /* 0x000fe200000000f3 */
[----:B------:R-:W-:Y:S01]  /*2990*/  IMAD.U32 R248, R248, 0x10000, RZ ;  /* 0x00010000f8f87824 */ /* 0x000fe200078e00ff */
[C---:B------:R-:W-:Y:S01]  /*29a0*/  PRMT R241, R242.reuse, 0x7632, R241 ;  /* 0x00007632f2f17816 */ /* 0x040fe200000000f1 */
[----:B------:R-:W-:Y:S02]  /*29b0*/  IMAD.U32 R242, R242, 0x10000, RZ ;  /* 0x00010000f2f27824 */ /* 0x000fe400078e00ff */
[----:B------:R-:W-:Y:S01]  /*29c0*/  FFMA.FTZ R244, R183, R248, R244 ;  /* 0x000000f8b7f47223 */ /* 0x000fe200000100f4 */
[----:B------:R-:W-:Y:S01]  /*29d0*/  IMAD.U32 R243, R243, 0x10000, RZ ;  /* 0x00010000f3f37824 */ /* 0x000fe200078e00ff */
[----:B------:R-:W-:Y:S01]  /*29e0*/  SHF.L.U32 R241, R241, 0x10, RZ ;  /* 0x00000010f1f17819 */ /* 0x000fe200000006ff */
[----:B------:R-:W-:Y:S01]  /*29f0*/  FFMA.FTZ R247, R130, R242, R247 ;  /* 0x000000f282f77223 */ /* 0x000fe200000100f7 */
[----:B------:R-:W4:Y:S01]  /*2a00*/  LDG.E.CONSTANT R248, desc[UR6][R6.64+0x2e0c] ;  /* 0x002e0c0606f87981 */ /* 0x000f22000c1e9900 */
[----:B------:R-:W-:Y:S01]  /*2a10*/  FFMA.FTZ R244, R187, R243, R244 ;  /* 0x000000f3bbf47223 */ /* 0x000fe200000100f4 */
[----:B------:R-:W-:-:S02]  /*2a20*/  IMAD.U32 R243, R232, 0x10000, RZ ;  /* 0x00010000e8f37824 */ /* 0x000fc400078e00ff */
[----:B------:R-:W4:Y:S01]  /*2a30*/  LDG.E.CONSTANT R242, desc[UR6][R6.64+0x20c] ;  /* 0x00020c0606f27981 */ /* 0x000f22000c1e9900 */
[----:B------:R-:W-:Y:S01]  /*2a40*/  FFMA.FTZ R246, R145, R241, R246 ;  /* 0x000000f191f67223 */ /* 0x000fe200000100f6 */
[----:B------:R-:W-:Y:S01]  /*2a50*/  FFMA.FTZ R245, R20, R243, R245 ;  /* 0x000000f314f57223 */ /* 0x000fe200000100f5 */
[----:B------:R-:W-:Y:S01]  /*2a60*/  PRMT R243, R232, 0x7632, R243 ;  /* 0x00007632e8f37816 */ /* 0x000fe200000000f3 */
[----:B------:R-:W4:Y:S01]  /*2a70*/  LDG.E.CONSTANT R241, desc[UR6][R6.64+0xc] ;  /* 0x00000c0606f17981 */ /* 0x000f22000c1e9900 */
[----:B------:R-:W-:-:S04]  /*2a80*/  PRMT R232, R233, 0x7632, R232 ;  /* 0x00007632e9e87816 */ /* 0x000fc800000000e8 */
[----:B------:R-:W-:-:S05]  /*2a90*/  SHF.L.U32 R232, R232, 0x10, RZ ;  /* 0x00000010e8e87819 */ /* 0x000fca00000006ff */
[----:B------:R-:W-:Y:S02]  /*2aa0*/  FFMA.FTZ R246, R153, R232, R246 ;  /* 0x000000e899f67223 */ /* 0x000fe400000100f6 */
[----:B------:R-:W4:Y:S01]  /*2ab0*/  LDG.E.CONSTANT R232, desc[UR6][R6.64+0x40c] ;  /* 0x00040c0606e87981 */ /* 0x000f22000c1e9900 */
[----:B------:R-:W-:-:S04]  /*2ac0*/  IMAD.U32 R233, R233, 0x10000, RZ ;  /* 0x00010000e9e97824 */ /* 0x000fc800078e00ff */
[----:B------:R-:W-:Y:S01]  /*2ad0*/  FFMA.FTZ R247, R138, R233, R247 ;  /* 0x000000e98af77223 */ /* 0x000fe200000100f7 */
[----:B------:R-:W-:-:S04]  /*2ae0*/  IMAD.U32 R233, R4, 0x10000, RZ ;  /* 0x0001000004e97824 */ /* 0x000fc800078e00ff */
[----:B------:R-:W-:Y:S01]  /*2af0*/  FFMA.FTZ R245, R24, R233, R245 ;  /* 0x000000e918f57223 */ /* 0x000fe200000100f5 */
[----:B------:R-:W-:Y:S02]  /*2b00*/  PRMT R233, R4, 0x7632, R233 ;  /* 0x0000763204e97816 */ /* 0x000fe400000000e9 */
[C---:B------:R-:W-:Y:S01]  /*2b10*/  PRMT R4, R5.reuse, 0x7632, R4 ;  /* 0x0000763205047816 */ /* 0x040fe20000000004 */
[----:B------:R-:W-:-:S04]  /*2b20*/  IMAD.U32 R5, R5, 0x10000, RZ ;  /* 0x0001000005057824 */ /* 0x000fc800078e00ff */
[----:B------:R-:W-:Y:S01]  /*2b30*/  FFMA.FTZ R247, R146, R5, R247 ;  /* 0x0000000592f77223 */ /* 0x000fe200000100f7 */
[----:B------:R-:W-:Y:S01]  /*2b40*/  IMAD.U32 R5, R8, 0x10000, RZ ;  /* 0x0001000008057824 */ /* 0x000fe200078e00ff */
[----:B------:R-:W-:-:S03]  /*2b50*/  SHF.L.U32 R4, R4, 0x10, RZ ;  /* 0x0000001004047819 */ /* 0x000fc600000006ff */
[----:B------:R-:W-:Y:S01]  /*2b60*/  FFMA.FTZ R245, R192, R5, R245 ;  /* 0x00000005c0f57223 */ /* 0x000fe200000100f5 */
[----:B------:R-:W-:Y:S01]  /*2b70*/  PRMT R5, R9, 0x7632, R5 ;  /* 0x0000763209057816 */ /* 0x000fe20000000005 */
[----:B------:R-:W-:-:S03]  /*2b80*/  FFMA.FTZ R4, R161, R4, R246 ;  /* 0x00000004a1047223 */ /* 0x000fc600000100f6 */
[----:B------:R-:W-:-:S05]  /*2b90*/  SHF.L.U32 R5, R5, 0x10, RZ ;  /* 0x0000001005057819 */ /* 0x000fca00000006ff */
[----:B------:R-:W-:Y:S01]  /*2ba0*/  FFMA.FTZ R5, R169, R5, R4 ;  /* 0x00000005a9057223 */ /* 0x000fe20000010004 */
[----:B------:R-:W-:-:S04]  /*2bb0*/  IMAD.U32 R4, R217, 0x10000, RZ ;  /* 0x00010000d9047824 */ /* 0x000fc800078e00ff */
[----:B------:R-:W-:Y:S01]  /*2bc0*/  FFMA.FTZ R245, R200, R4, R245 ;  /* 0x00000004c8f57223 */ /* 0x000fe200000100f5 */
[----:B------:R-:W-:-:S04]  /*2bd0*/  PRMT R4, R218, 0x7632, R4 ;  /* 0x00007632da047816 */ /* 0x000fc80000000004 */
[----:B------:R-:W-:Y:S01]  /*2be0*/  SHF.L.U32 R4, R4, 0x10, RZ ;  /* 0x0000001004047819 */ /* 0x000fe200000006ff */
[----:B------:R-:W-:-:S04]  /*2bf0*/  IMAD.U32 R243, R243, 0x10000, RZ ;  /* 0x00010000f3f37824 */ /* 0x000fc800078e00ff */
[----:B------:R-:W-:Y:S01]  /*2c00*/  FFMA.FTZ R5, R176, R4, R5 ;  /* 0x00000004b0057223 */ /* 0x000fe20000010005 */
[----:B------:R-:W-:Y:S01]  /*2c10*/  PRMT R4, R219, 0x7632, R4 ;  /* 0x00007632db047816 */ /* 0x000fe20000000004 */
[----:B------:R-:W-:Y:S01]  /*2c20*/  IMAD.U32 R9, R9, 0x10000, RZ ;  /* 0x0001000009097824 */ /* 0x000fe200078e00ff */
[----:B------:R-:W-:Y:S01]  /*2c30*/  PRMT R8, R8, 0x7632, R8 ;  /* 0x0000763208087816 */ /* 0x000fe20000000008 */
[----:B------:R-:W-:Y:S01]  /*2c40*/  FFMA.FTZ R244, R191, R243, R244 ;  /* 0x000000f3bff47223 */ /* 0x000fe200000100f4 */
[----:B------:R-:W-:Y:S02]  /*2c50*/  IMAD.U32 R233, R233, 0x10000, RZ ;  /* 0x00010000e9e97824 */ /* 0x000fe400078e00ff */
[----:B------:R-:W-:Y:S01]  /*2c60*/  FFMA.FTZ R9, R154, R9, R247 ;  /* 0x000000099a097223 */ /* 0x000fe200000100f7 */
[----:B------:R-:W-:Y:S01]  /*2c70*/  IMAD.U32 R4, R4, 0x10000, RZ ;  /* 0x0001000004047824 */ /* 0x000fe200078e00ff */
[----:B------:R-:W-:Y:S01]  /*2c80*/  PRMT R217, R217, 0x7632, R217 ;  /* 0x00007632d9d97816 */ /* 0x000fe200000000d9 */
[----:B------:R-:W-:-:S02]  /*2c90*/  IMAD.U32 R218, R218, 0x10000, RZ ;  /* 0x00010000dada7824 */ /* 0x000fc400078e00ff */
[----:B------:R-:W-:Y:S01]  /*2ca0*/  FFMA.FTZ R244, R199, R233, R244 ;  /* 0x000000e9c7f47223 */ /* 0x000fe200000100f4 */
[----:B------:R-:W-:Y:S02]  /*2cb0*/  IMAD.U32 R8, R8, 0x10000, RZ ;  /* 0x0001000008087824 */ /* 0x000fe400078e00ff */
[----:B------:R-:W-:Y:S01]  /*2cc0*/  FFMA.FTZ R5, R180, R4, R5 ;  /* 0x00000004b4057223 */ /* 0x000fe20000010005 */
[----:B------:R-:W-:Y:S01]  /*2cd0*/  FFMA.FTZ R9, R162, R218, R9 ;  /* 0x000000daa2097223 */ /* 0x000fe20000010009 */
[----:B------:R-:W-:Y:S01]  /*2ce0*/  IMAD.U32 R219, R219, 0x10000, RZ ;  /* 0x00010000dbdb7824 */ /* 0x000fe200078e00ff */
[----:B------:R-:W-:Y:S01]  /*2cf0*/  PRMT R4, R220, 0x7632, R4 ;  /* 0x00007632dc047816 */ /* 0x000fe20000000004 */
[----:B------:R-:W-:Y:S01]  /*2d00*/  FFMA.FTZ R233, R209, R8, R244 ;  /* 0x00000008d1e97223 */ /* 0x000fe200000100f4 */
[----:B------:R-:W4:Y:S01]  /*2d10*/  LDG.E.CONSTANT R247, desc[UR6][R6.64+0x240c] ;  /* 0x00240c0606f77981 */ /* 0x000f22000c1e9900 */
[----:B------:R-:W-:Y:S01]  /*2d20*/  FFMA.FTZ R244, R170, R219, R9 ;  /* 0x000000dbaaf47223 */ /* 0x000fe20000010009 */
[----:B------:R-:W-:Y:S01]  /*2d30*/  SHF.L.U32 R218, R4, 0x10, RZ ;  /* 0x0000001004da7819 */ /* 0x000fe200000006ff */
[C---:B------:R-:W-:Y:S01]  /*2d40*/  IMAD.U32 R9, R222.reuse, 0x10000, RZ ;  /* 0x00010000de097824 */ /* 0x040fe200078e00ff */
[----:B------:R-:W-:Y:S01]  /*2d50*/  PRMT R4, R221, 0x7632, R4 ;  /* 0x00007632dd047816 */ /* 0x000fe20000000004 */
[----:B------:R-:W-:Y:S01]  /*2d60*/  IMAD.U32 R217, R217, 0x10000, RZ ;  /* 0x00010000d9d97824 */ /* 0x000fe200078e00ff */
[----:B------:R-:W-:Y:S01]  /*2d70*/  PRMT R222, R222, 0x7632, R222 ;  /* 0x00007632dede7816 */ /* 0x000fe200000000de */
[----:B------:R-:W-:Y:S01]  /*2d80*/  FFMA.FTZ R244, R13, R9, R244 ;  /* 0x000000090df47223 */ /* 0x000fe200000100f4 */
[----:B------:R-:W-:Y:S01]  /*2d90*/  FMUL.FTZ R218, R73, R218 ;  /* 0x000000da49da7220 */ /* 0x000fe20000410000 */
[----:B------:R-:W-:Y:S01]  /*2da0*/  IMAD.U32 R4, R4, 0x10000, RZ ;  /* 0x0001000004047824 */ /* 0x000fe200078e00ff */
[----:B------:R-:W-:Y:S01]  /*2db0*/  PRMT R9, R223, 0x7632, R9 ;  /* 0x00007632df097816 */ /* 0x000fe20000000009 */
[----:B------:R-:W-:Y:S01]  /*2dc0*/  FFMA.FTZ R8, R214, R217, R233 ;  /* 0x000000d9d6087223 */ /* 0x000fe200000100e9 */
[----:B------:R-:W-:Y:S01]  /*2dd0*/  SHF.L.U32 R222, R222, 0x10, RZ ;  /* 0x00000010dede7819 */ /* 0x000fe200000006ff */
[----:B------:R-:W-:-:S02]  /*2de0*/  IMAD.U32 R220, R220, 0x10000, RZ ;  /* 0x00010000dcdc7824 */ /* 0x000fc400078e00ff */
[----:B------:R-:W-:Y:S01]  /*2df0*/  FFMA.FTZ R4, R69, R4, R218 ;  /* 0x0000000445047223 */ /* 0x000fe200000100da */
[----:B------:R-:W-:Y:S02]  /*2e00*/  IMAD.U32 R9, R9, 0x10000, RZ ;  /* 0x0001000009097824 */ /* 0x000fe400078e00ff */
[----:B------:R-:W-:Y:S01]  /*2e10*/  FADD.FTZ R233, R245, R8 ;  /* 0x00000008f5e97221 */ /* 0x000fe20000010000 */
[----:B------:R-:W-:Y:S02]  /*2e20*/  IMAD.U32 R8, R221, 0x10000, RZ ;  /* 0x00010000dd087824 */ /* 0x000fe400078e00ff */
[----:B------:R-:W-:Y:S01]  /*2e30*/  FMUL.FTZ R220, R45, R220 ;  /* 0x000000dc2ddc7220 */ /* 0x000fe20000410000 */
[----:B------:R-:W-:Y:S01]  /*2e40*/  FFMA.FTZ R217, R184, R222, R5 ;  /* 0x000000deb8d97223 */ /* 0x000fe20000010005 */
[C---:B------:R-:W-:Y:S02]  /*2e50*/  IMAD.U32 R5, R224.reuse, 0x10000, RZ ;  /* 0x00010000e0057824 */ /* 0x040fe400078e00ff */
[----:B------:R-:W-:Y:S01]  /*2e60*/  FFMA.FTZ R218, R77, R9, R4 ;  /* 0x000000094dda7223 */ /* 0x000fe20000010004 */
[----:B------:R-:W-:Y:S01]  /*2e70*/  PRMT R224, R224, 0x7632, R224 ;  /* 0x00007632e0e07816 */ /* 0x000fe200000000e0 */
[----:B------:R-:W4:Y:S01]  /*2e80*/  LDG.E.CONSTANT R4, desc[UR6][R6.64+0x1a08] ;  /* 0x001a080606047981 */ /* 0x000f22000c1e9900 */
[----:B------:R-:W-:Y:S01]  /*2e90*/  FFMA.FTZ R8, R41, R8, R220 ;  /* 0x0000000829087223 */ /* 0x000fe200000100dc */
[----:B------:R-:W-:Y:S01]  /*2ea0*/  IMAD.U32 R223, R223, 0x10000, RZ ;  /* 0x00010000dfdf7824 */ /* 0x000fe200078e00ff */
[----:B------:R-:W-:Y:S01]  /*2eb0*/  SHF.L.U32 R220, R224, 0x10, RZ ;  /* 0x00000010e0dc7819 */ /* 0x000fe200000006ff */
[----:B------:R-:W-:Y:S01]  /*2ec0*/  FFMA.FTZ R244, R17, R5, R244 ;  /* 0x0000000511f47223 */ /* 0x000fe200000100f4 */
[----:B------:R-:W-:Y:S01]  /*2ed0*/  PRMT R9, R225, 0x7632, R9 ;  /* 0x00007632e1097816 */ /* 0x000fe20000000009 */
[----:B------:R-:W-:Y:S01]  /*2ee0*/  FFMA.FTZ R8, R49, R223, R8 ;  /* 0x000000df31087223 */ /* 0x000fe20000010008 */
[----:B------:R-:W-:Y:S01]  /*2ef0*/  IMAD.U32 R225, R225, 0x10000, RZ ;  /* 0x00010000e1e17824 */ /* 0x000fe200078e00ff */
[----:B------:R-:W4:Y:S01]  /*2f00*/  LDG.E.CONSTANT R5, desc[UR6][R6.64+0x60c] ;  /* 0x00060c0606057981 */ /* 0x000f22000c1e9900 */
[----:B------:R-:W-:Y:S01]  /*2f10*/  FFMA.FTZ R220, R188, R220, R217 ;  /* 0x000000dcbcdc7223 */ /* 0x000fe200000100d9 */
[----:B------:R-:W-:-:S02]  /*2f20*/  IMAD.U32 R217, R226, 0x10000, RZ ;  /* 0x00010000e2d97824 */ /* 0x000fc400078e00ff */
[----:B------:R-:W-:Y:S01]  /*2f30*/  FFMA.FTZ R8, R53, R225, R8 ;  /* 0x000000e135087223 */ /* 0x000fe20000010008 */
[----:B------:R-:W-:Y:S01]  /*2f40*/  IMAD.U32 R9, R9, 0x10000, RZ ;  /* 0x0001000009097824 */ /* 0x000fe200078e00ff */
[----:B------:R-:W-:Y:S02]  /*2f50*/  PRMT R226, R226, 0x7632, R226 ;  /* 0x00007632e2e27816 */ /* 0x000fe400000000e2 */
[----:B------:R-:W-:Y:S01]  /*2f60*/  FFMA.FTZ R222, R57, R217, R8 ;  /* 0x000000d939de7223 */ /* 0x000fe20000010008 */
[----:B------:R-:W-:Y:S01]  /*2f70*/  SHF.L.U32 R217, R227, 0x10, RZ ;  /* 0x00000010e3d97819 */ /* 0x000fe200000006ff */
[----:B------:R-:W-:Y:S01]  /*2f80*/  FFMA.FTZ R218, R81, R9, R218 ;  /* 0x0000000951da7223 */ /* 0x000fe200000100da */
[----:B------:R-:W-:Y:S01]  /*2f90*/  IMAD.U32 R226, R226, 0x10000, RZ ;  /* 0x00010000e2e27824 */ /* 0x000fe200078e00ff */
[----:B------:R-:W4:Y:S02]  /*2fa0*/  LDG.E.CONSTANT R9, desc[UR6][R6.64+0x1c08] ;  /* 0x001c080606097981 */ /* 0x000f24000c1e9900 */
[----:B------:R-:W-:-:S02]  /*2fb0*/  FFMA.FTZ R244, R21, R217, R244 ;  /* 0x000000d915f47223 */ /* 0x000fc400000100f4 */
[----:B------:R-:W4:Y:S01]  /*2fc0*/  LDG.E.CONSTANT R217, desc[UR6][R6.64+0x1e08] ;  /* 0x001e080606d97981 */ /* 0x000f22000c1e9900 */
[----:B------:R-:W-:-:S03]  /*2fd0*/  PRMT R227, R227, 0x7632, R227 ;  /* 0x00007632e3e37816 */ /* 0x000fc600000000e3 */
[----:B------:R-:W4:Y:S01]  /*2fe0*/  LDG.E.CONSTANT R8, desc[UR6][R6.64+0x80c] ;  /* 0x00080c0606087981 */ /* 0x000f22000c1e9900 */
[----:B------:R-:W-:Y:S01]  /*2ff0*/  FFMA.FTZ R226, R85, R226, R218 ;  /* 0x000000e255e27223 */ /* 0x000fe200000100da */
[----:B------:R-:W-:Y:S02]  /*3000*/  PRMT R219, R228, 0x7632, R219 ;  /* 0x00007632e4db7816 */ /* 0x000fe400000000db */
[----:B------:R-:W4:Y:S01]  /*3010*/  LDG.E.CONSTANT R218, desc[UR6][R6.64+0xa0c] ;  /* 0x000a0c0606da7981 */ /* 0x000f22000c1e9900 */
[----:B------:R-:W-:Y:S01]  /*3020*/  IMAD.U32 R227, R227, 0x10000, RZ ;  /* 0x00010000e3e37824 */ /* 0x000fe200078e00ff */
[----:B------:R-:W-:-:S03]  /*3030*/  SHF.L.U32 R219, R219, 0x10, RZ ;  /* 0x00000010dbdb7819 */ /* 0x000fc600000006ff */
[----:B------:R-:W-:Y:S01]  /*3040*/  FFMA.FTZ R246, R193, R227, R220 ;  /* 0x000000e3c1f67223 */ /* 0x000fe200000100dc */
[----:B------:R-:W-:Y:S02]  /*3050*/  IMAD.U32 R220, R229, 0x10000, RZ ;  /* 0x00010000e5dc7824 */ /* 0x000fe400078e00ff */
[----:B------:R-:W-:Y:S02]  /*3060*/  FFMA.FTZ R224, R91, R219, R226 ;  /* 0x000000db5be07223 */ /* 0x000fe400000100e2 */
[----:B------:R-:W4:Y:S01]  /*3070*/  LDG.E.CONSTANT R219, desc[UR6][R6.64+0x2008] ;  /* 0x0020080606db7981 */ /* 0x000f22000c1e9900 */
[----:B------:R-:W-:Y:S01]  /*3080*/  FFMA.FTZ R227, R25, R220, R244 ;  /* 0x000000dc19e37223 */ /* 0x000fe200000100f4 */
[----:B------:R-:W-:Y:S01]  /*3090*/  IMAD.U32 R228, R228, 0x10000, RZ ;  /* 0x00010000e4e47824 */ /* 0x000fe200078e00ff */
[C---:B------:R-:W-:Y:S01]  /*30a0*/  PRMT R221, R230.reuse, 0x7632, R221 ;  /* 0x00007632e6dd7816 */ /* 0x040fe200000000dd */
[----:B------:R-:W4:Y:S01]  /*30b0*/  LDG.E.CONSTANT R220, desc[UR6][R6.64+0xc0c] ;  /* 0x000c0c0606dc7981 */ /* 0x000f22000c1e9900 */
[----:B------:R-:W-:-:S02]  /*30c0*/  IMAD.U32 R230, R230, 0x10000, RZ ;  /* 0x00010000e6e67824 */ /* 0x000fc400078e00ff */
[----:B------:R-:W-:Y:S01]  /*30d0*/  FFMA.FTZ R222, R61, R228, R222 ;  /* 0x000000e43dde7223 */ /* 0x000fe200000100de */
[----:B------:R-:W-:-:S03]  /*30e0*/  SHF.L.U32 R221, R221, 0x10, RZ ;  /* 0x00000010dddd7819 */ /* 0x000fc600000006ff */
[----:B------:R-:W-:Y:S01]  /*30f0*/  FFMA.FTZ R223, R65, R230, R222 ;  /* 0x000000e641df7223 */ /* 0x000fe200000100de */
[----:B------:R-:W-:Y:S02]  /*3100*/  IMAD.U32 R222, R231, 0x10000, RZ ;  /* 0x00010000e7de7824 */ /* 0x000fe400078e00ff */
[----:B------:R-:W-:Y:S02]  /*3110*/  FFMA.FTZ R224, R99, R221, R224 ;  /* 0x000000dd63e07223 */ /* 0x000fe400000100e0 */
[----:B------:R-:W4:Y:S01]  /*3120*/  LDG.E.CONSTANT R221, desc[UR6][R6.64+0x2208] ;  /* 0x0022080606dd7981 */ /* 0x000f22000c1e9900 */
[----:B------:R-:W-:-:S03]  /*3130*/  FFMA.FTZ R225, R92, R222, R223 ;  /* 0x000000de5ce17223 */ /* 0x000fc600000100df */
[----:B------:R-:W4:Y:S01]  /*3140*/  LDG.E.CONSTANT R222, desc[UR6][R6.64+0xe0c] ;  /* 0x000e0c0606de7981 */ /* 0x000f22000c1e9900 */
[----:B------:R-:W-:Y:S01]  /*3150*/  IMAD.U32 R223, R234, 0x10000, RZ ;  /* 0x00010000eadf7824 */ /* 0x000fe200078e00ff */
[----:B------:R-:W-:Y:S02]  /*3160*/  PRMT R231, R231, 0x7632, R231 ;  /* 0x00007632e7e77816 */ /* 0x000fe400000000e7 */
[----:B------:R-:W-:Y:S01]  /*3170*/  PRMT R229, R229, 0x7632, R229 ;  /* 0x00007632e5e57816 */ /* 0x000fe200000000e5 */
[----:B------:R-:W-:Y:S02]  /*3180*/  FFMA.FTZ R243, R194, R223, R227 ;  /* 0x000000dfc2f37223 */ /* 0x000fe400000100e3 */
[----:B------:R-:W-:Y:S01]  /*3190*/  IMAD.U32 R231, R231, 0x10000, RZ ;  /* 0x00010000e7e77824 */ /* 0x000fe200078e00ff */
[----:B------:R-:W4:Y:S01]  /*31a0*/  LDG.E.CONSTANT R223, desc[UR6][R6.64+0x2408] ;  /* 0x0024080606df7981 */ /* 0x000f22000c1e9900 */
[----:B------:R-:W-:Y:S01]  /*31b0*/  PRMT R234, R234, 0x7632, R234 ;  /* 0x00007632eaea7816 */ /* 0x000fe200000000ea */
[----:B------:R-:W-:-:S02]  /*31c0*/  IMAD.U32 R226, R229, 0x10000, RZ ;  /* 0x00010000e5e27824 */ /* 0x000fc400078e00ff */
[----:B------:R-:W-:Y:S02]  /*31d0*/  FFMA.FTZ R228, R107, R231, R224 ;  /* 0x000000e76be47223 */ /* 0x000fe400000100e0 */
[----:B------:R-:W4:Y:S01]  /*31e0*/  LDG.E.CONSTANT R224, desc[UR6][R6.64+0x100c] ;  /* 0x00100c0606e07981 */ /* 0x000f22000c1e9900 */
[----:B------:R-:W-:Y:S01]  /*31f0*/  SHF.L.U32 R234, R234, 0x10, RZ ;  /* 0x00000010eaea7819 */ /* 0x000fe200000006ff */
[----:B------:R-:W-:Y:S01]  /*3200*/  FFMA.FTZ R226, R201, R226, R246 ;  /* 0x000000e2c9e27223 */ /* 0x000fe200000100f6 */
[C---:B------:R-:W-:Y:S01]  /*3210*/  PRMT R227, R235.reuse, 0x7632, R227 ;  /* 0x00007632ebe37816 */ /* 0x040fe200000000e3 */
[----:B------:R-:W-:Y:S01]  /*3220*/  IMAD.U32 R235, R235, 0x10000, RZ ;  /* 0x00010000ebeb7824 */ /* 0x000fe200078e00ff */
[----:B------:R-:W4:Y:S01]  /*3230*/  LDG.E.CONSTANT R246, desc[UR6][R6.64+0x220c] ;  /* 0x00220c0606f67981 */ /* 0x000f22000c1e9900 */
[----:B------:R-:W-:Y:S01]  /*3240*/  FFMA.FTZ R234, R211, R234, R226 ;  /* 0x000000ead3ea7223 */ /* 0x000fe200000100e2 */
[----:B------:R-:W-:Y:S02]  /*3250*/  IMAD.U32 R226, R236, 0x10000, RZ ;  /* 0x00010000ece27824 */ /* 0x000fe400078e00ff */
[----:B------:R-:W-:Y:S01]  /*3260*/  FFMA.FTZ R229, R100, R235, R225 ;  /* 0x000000eb64e57223 */ /* 0x000fe200000100e1 */
[----:B------:R-:W-:Y:S01]  /*3270*/  IMAD.U32 R227, R227, 0x10000, RZ ;  /* 0x00010000e3e37824 */ /* 0x000fe200078e00ff */
[----:B------:R-:W4:Y:S01]  /*3280*/  LDG.E.CONSTANT R225, desc[UR6][R6.64+0x2608] ;  /* 0x0026080606e17981 */ /* 0x000f22000c1e9900 */
[----:B------:R-:W-:-:S02]  /*3290*/  FFMA.FTZ R244, R202, R226, R243 ;  /* 0x000000e2caf47223 */ /* 0x000fc400000100f3 */
[----:B------:R-:W-:Y:S01]  /*32a0*/  FFMA.FTZ R228, R115, R227, R228 ;  /* 0x000000e373e47223 */ /* 0x000fe200000100e4 */
[C---:B------:R-:W-:Y:S01]  /*32b0*/  PRMT R227, R237.reuse, 0x7632, R227 ;  /* 0x00007632ede37816 */ /* 0x040fe200000000e3 */
[----:B------:R-:W4:Y:S01]  /*32c0*/  LDG.E.CONSTANT R226, desc[UR6][R6.64+0x120c] ;  /* 0x00120c0606e27981 */ /* 0x000f22000c1e9900 */
[----:B------:R-:W-:Y:S01]  /*32d0*/  PRMT R236, R236, 0x7632, R236 ;  /* 0x00007632ecec7816 */ /* 0x000fe200000000ec */
[----:B------:R-:W-:Y:S02]  /*32e0*/  IMAD.U32 R237, R237, 0x10000, RZ ;  /* 0x00010000eded7824 */ /* 0x000fe400078e00ff */
[----:B------:R-:W-:Y:S01]  /*32f0*/  IMAD.U32 R227, R227, 0x10000, RZ ;  /* 0x00010000e3e37824 */ /* 0x000fe200078e00ff */
[----:B------:R-:W-:Y:S01]  /*3300*/  SHF.L.U32 R235, R236, 0x10, RZ ;  /* 0x00000010eceb7819 */ /* 0x000fe200000006ff */
[----:B------:R-:W-:Y:S01]  /*3310*/  FFMA.FTZ R229, R108, R237, R229 ;  /* 0x000000ed6ce57223 */ /* 0x000fe200000100e5 */
[----:B------:R-:W-:Y:S01]  /*3320*/  PRMT R231, R238, 0x7632, R231 ;  /* 0x00007632eee77816 */ /* 0x000fe200000000e7 */
[----:B------:R-:W-:-:S02]  /*3330*/  FFMA.FTZ R230, R123, R227, R228 ;  /* 0x000000e37be67223 */ /* 0x000fc400000100e4 */
[----:B------:R-:W-:Y:S01]  /*3340*/  FFMA.FTZ R235, R215, R235, R234 ;  /* 0x000000ebd7eb7223 */ /* 0x000fe200000100ea */
[----:B------:R-:W4:Y:S01]  /*3350*/  LDG.E.CONSTANT R227, desc[UR6][R6.64+0x2808] ;  /* 0x0028080606e37981 */ /* 0x000f22000c1e9900 */
[----:B------:R-:W-:Y:S01]  /*3360*/  IMAD.U32 R234, R238, 0x10000, RZ ;  /* 0x00010000eeea7824 */ /* 0x000fe200078e00ff */
[----:B------:R-:W-:Y:S02]  /*3370*/  SHF.L.U32 R231, R231, 0x10, RZ ;  /* 0x00000010e7e77819 */ /* 0x000fe400000006ff */
[----:B------:R-:W4:Y:S01]  /*3380*/  LDG.E.CONSTANT R228, desc[UR6][R6.64+0x140c] ;  /* 0x00140c0606e47981 */ /* 0x000f22000c1e9900 */
[----:B------:R-:W-:Y:S01]  /*3390*/  FADD.FTZ R238, R244, R233 ;  /* 0x000000e9f4ee7221 */ /* 0x000fe20000010000 */
[----:B------:R-:W-:Y:S02]  /*33a0*/  FFMA.FTZ R233, R116, R234, R229 ;  /* 0x000000ea74e97223 */ /* 0x000fe400000100e5 */
[----:B------:R-:W4:Y:S01]  /*33b0*/  LDG.E.CONSTANT R229, desc[UR6][R6.64+0x160c] ;  /* 0x00160c0606e57981 */ /* 0x000f22000c1e9900 */
[----:B------:R-:W-:-:S03]  /*33c0*/  FFMA.FTZ R236, R131, R231, R230 ;  /* 0x000000e783ec7223 */ /* 0x000fc600000100e6 */
[----:B------:R-:W4:Y:S04]  /*33d0*/  LDG.E.CONSTANT R234, desc[UR6][R6.64+0x180c] ;  /* 0x00180c0606ea7981 */ /* 0x000f28000c1e9900 */
[----:B------:R-:W4:Y:S01]  /*33e0*/  LDG.E.CONSTANT R231, desc[UR6][R6.64+0x2a08] ;  /* 0x002a080606e77981 */ /* 0x000f22000c1e9900 */
[----:B------:R-:W-:-:S03]  /*33f0*/  FADD.FTZ R235, R235, R238 ;  /* 0x000000eeebeb7221 */ /* 0x000fc60000010000 */
[----:B------:R-:W4:Y:S01]  /*3400*/  LDG.E.CONSTANT R238, desc[UR6][R6.64+0x200c] ;  /* 0x00200c0606ee7981 */ /* 0x000f22000c1e9900 */
[C---:B--2---:R-:W-:Y:S01]  /*3410*/  IMAD.U32 R230, R239.reuse, 0x10000, RZ ;  /* 0x00010000efe67824 */ /* 0x044fe200078e00ff */
[----:B------:R-:W-:-:S03]  /*3420*/  PRMT R239, R239, 0x7632, R239 ;  /* 0x00007632efef7816 */ /* 0x000fc600000000ef */
[----:B------:R-:W-:Y:S02]  /*3430*/  FFMA.FTZ R237, R124, R230, R233 ;  /* 0x000000e67ced7223 */ /* 0x000fe400000100e9 */
[----:B------:R-:W2:Y:S01]  /*3440*/  LDG.E.CONSTANT R230, desc[UR6][R6.64+0x1a0c] ;  /* 0x001a0c0606e67981 */ /* 0x000ea2000c1e9900 */
[----:B------:R-:W-:-:S03]  /*3450*/  IMAD.U32 R239, R239, 0x10000, RZ ;  /* 0x00010000efef7824 */ /* 0x000fc600078e00ff */
[----:B------:R-:W2:Y:S01]  /*3460*/  LDG.E.CONSTANT R233, desc[UR6][R6.64+0x1c0c] ;  /* 0x001c0c0606e97981 */ /* 0x000ea2000c1e9900 */
[----:B------:R-:W-:-:S03]  /*3470*/  FFMA.FTZ R244, R139, R239, R236 ;  /* 0x000000ef8bf47223 */ /* 0x000fc600000100ec */
[----:B------:R-:W2:Y:S01]  /*3480*/  LDG.E.CONSTANT R236, desc[UR6][R6.64+0x2c08] ;  /* 0x002c080606ec7981 */ /* 0x000ea2000c1e9900 */
[C---:B---3--:R-:W-:Y:S01]  /*3490*/  PRMT R239, R240.reuse, 0x7632, R239 ;  /* 0x00007632f0ef7816 */ /* 0x048fe200000000ef */
[----:B------:R-:W-:-:S03]  /*34a0*/  IMAD.U32 R240, R240, 0x10000, RZ ;  /* 0x00010000f0f07824 */ /* 0x000fc600078e00ff */
[----:B------:R-:W-:Y:S01]  /*34b0*/  SHF.L.U32 R243, R239, 0x10, RZ ;  /* 0x00000010eff37819 */ /* 0x000fe200000006ff */
[----:B------:R-:W-:Y:S02]  /*34c0*/  FFMA.FTZ R239, R132, R240, R237 ;  /* 0x000000f084ef7223 */ /* 0x000fe400000100ed */
[----:B------:R-:W3:Y:S02]  /*34d0*/  LDG.E.CONSTANT R237, desc[UR6][R6.64+0x1e0c] ;  /* 0x001e0c0606ed7981 */ /* 0x000ee4000c1e9900 */
[--C-:B------:R-:W-:Y:S01]  /*34e0*/  FFMA.FTZ R240, R147, R243, R244.reuse ;  /* 0x000000f393f07223 */ /* 0x100fe200000100f4 */
[C---:B----4-:R-:W-:Y:S01]  /*34f0*/  PRMT R244, R242.reuse, 0x7632, R244 ;  /* 0x00007632f2f47816 */ /* 0x050fe200000000f4 */
[----:B------:R-:W-:Y:S01]  /*3500*/  IMAD.U32 R245, R242, 0x10000, RZ ;  /* 0x00010000f2f57824 */ /* 0x000fe200078e00ff */
[C---:B------:R-:W-:Y:S01]  /*3510*/  PRMT R243, R241.reuse, 0x7632, R243 ;  /* 0x00007632f1f37816 */ /* 0x040fe200000000f3 */
[----:B------:R-:W-:Y:S02]  /*3520*/  IMAD.U32 R241, R241, 0x10000, RZ ;  /* 0x00010000f1f17824 */ /* 0x000fe400078e00ff */
[----:B------:R-:W-:Y:S01]  /*3530*/  FMUL.FTZ R245, R46, R245 ;  /* 0x000000f52ef57220 */ /* 0x000fe20000410000 */
[----:B------:R-:W-:Y:S01]  /*3540*/  IMAD.U32 R249, R244, 0x10000, RZ ;  /* 0x00010000f4f97824 */ /* 0x000fe200078e00ff */
[----:B------:R-:W-:Y:S01]  /*3550*/  SHF.L.U32 R243, R243, 0x10, RZ ;  /* 0x00000010f3f37819 */ /* 0x000fe200000006ff */
[----:B------:R-:W4:Y:S02]  /*3560*/  LDG.E.CONSTANT R244, desc[UR6][R6.64+0x2e08] ;  /* 0x002e080606f47981 */ /* 0x000f24000c1e9900 */
[----:B------:R-:W-:Y:S01]  /*3570*/  FMUL.FTZ R251, R74, R249 ;  /* 0x000000f94afb7220 */ /* 0x000fe20000410000 */
[----:B------:R-:W-:-:S02]  /*3580*/  FFMA.FTZ R249, R42, R241, R245 ;  /* 0x000000f12af97223 */ /* 0x000fc400000100f5 */
[----:B------:R-:W4:Y:S01]  /*3590*/  LDG.E.CONSTANT R241, desc[UR6][R6.64+0x260c] ;  /* 0x00260c0606f17981 */ /* 0x000f22000c1e9900 */
[----:B------:R-:W-:-:S03]  /*35a0*/  IMAD.U32 R242, R232, 0x10000, RZ ;  /* 0x00010000e8f27824 */ /* 0x000fc600078e00ff */
[----:B------:R-:W4:Y:S01]  /*35b0*/  LDG.E.CONSTANT R245, desc[UR6][R6.64+0x280c] ;  /* 0x00280c0606f57981 */ /* 0x000f22000c1e9900 */
[----:B------:R-:W-:-:S03]  /*35c0*/  FFMA.FTZ R249, R50, R242, R249 ;  /* 0x000000f232f97223 */ /* 0x000fc600000100f9 */
[----:B------:R-:W4:Y:S01]  /*35d0*/  LDG.E.CONSTANT R242, desc[UR6][R6.64+0x2a0c] ;  /* 0x002a0c0606f27981 */ /* 0x000f22000c1e9900 */
[----:B------:R-:W-:-:S03]  /*35e0*/  FFMA.FTZ R251, R70, R243, R251 ;  /* 0x000000f346fb7223 */ /* 0x000fc600000100fb */
[----:B------:R0:W4:Y:S01]  /*35f0*/  LDG.E.CONSTANT R243, desc[UR6][R6.64+0x2c0c] ;  /* 0x002c0c0606f37981 */ /* 0x000122000c1e9900 */
[----:B------:R-:W-:-:S05]  /*3600*/  PRMT R232, R232, 0x7632, R232 ;  /* 0x00007632e8e87816 */ /* 0x000fca00000000e8 */
[----:B------:R-:W-:-:S04]  /*3610*/  IMAD.U32 R232, R232, 0x10000, RZ ;  /* 0x00010000e8e87824 */ /* 0x000fc800078e00ff */
[----:B------:R-:W-:Y:S01]  /*3620*/  FFMA.FTZ R251, R78, R232, R251 ;  /* 0x000000e84efb7223 */ /* 0x000fe200000100fb */
[----:B------:R-:W-:-:S04]  /*3630*/  IMAD.U32 R232, R4, 0x10000, RZ ;  /* 0x0001000004e87824 */ /* 0x000fc800078e00ff */
[----:B------:R-:W-:Y:S01]  /*3640*/  FFMA.FTZ R239, R140, R232, R239 ;  /* 0x000000e88cef7223 */ /* 0x000fe200000100ef */
[----:B------:R-:W-:Y:S02]  /*3650*/  PRMT R232, R4, 0x7632, R232 ;  /* 0x0000763204e87816 */ /* 0x000fe400000000e8 */
[C---:B------:R-:W-:Y:S01]  /*3660*/  PRMT R4, R5.reuse, 0x7632, R4 ;  /* 0x0000763205047816 */ /* 0x040fe20000000004 */
[----:B------:R-:W-:-:S04]  /*3670*/  IMAD.U32 R5, R5, 0x10000, RZ ;  /* 0x0001000005057824 */ /* 0x000fc800078e00ff */
[----:B------:R-:W-:-:S04]  /*3680*/  IMAD.U32 R4, R4, 0x10000, RZ ;  /* 0x0001000004047824 */ /* 0x000fc800078e00ff */
[----:B------:R-:W-:Y:S01]  /*3690*/  FFMA.FTZ R251, R82, R4, R251 ;  /* 0x0000000452fb7223 */ /* 0x000fe200000100fb */
[----:B------:R-:W-:Y:S02]  /*36a0*/  IMAD.U32 R4, R9, 0x10000, RZ ;  /* 0x0001000009047824 */ /* 0x000fe400078e00ff */
[----:B------:R-:W-:Y:S02]  /*36b0*/  FFMA.FTZ R249, R54, R5, R249 ;  /* 0x0000000536f97223 */ /* 0x000fe400000100f9 */
[----:B------:R-:W-:Y:S01]  /*36c0*/  FFMA.FTZ R239, R148, R4, R239 ;  /* 0x0000000494ef7223 */ /* 0x000fe200000100ef */
[----:B------:R-:W-:Y:S01]  /*36d0*/  IMAD.U32 R5, R217, 0x10000, RZ ;  /* 0x00010000d9057824 */ /* 0x000fe200078e00ff */
[----:B------:R-:W-:-:S03]  /*36e0*/  PRMT R4, R8, 0x7632, R4 ;  /* 0x0000763208047816 */ /* 0x000fc60000000004 */
[----:B------:R-:W-:Y:S01]  /*36f0*/  FFMA.FTZ R239, R156, R5, R239 ;  /* 0x000000059cef7223 */ /* 0x000fe200000100ef */
[----:B------:R-:W-:Y:S01]  /*3700*/  PRMT R5, R218, 0x7632, R5 ;  /* 0x00007632da057816 */ /* 0x000fe20000000005 */
[----:B------:R-:W-:-:S04]  /*3710*/  IMAD.U32 R4, R4, 0x10000, RZ ;  /* 0x0001000004047824 */ /* 0x000fc800078e00ff */
[----:B------:R-:W-:Y:S01]  /*3720*/  FFMA.FTZ R4, R86, R4, R251 ;  /* 0x0000000456047223 */ /* 0x000fe200000100fb */
[----:B------:R-:W-:-:S04]  /*3730*/  IMAD.U32 R5, R5, 0x10000, RZ ;  /* 0x0001000005057824 */ /* 0x000fc800078e00ff */
[----:B------:R-:W-:Y:S01]  /*3740*/  FFMA.FTZ R4, R93, R5, R4 ;  /* 0x000000055d047223 */ /* 0x000fe20000010004 */
[----:B------:R-:W-:-:S04]  /*3750*/  IMAD.U32 R5, R219, 0x10000, RZ ;  /* 0x00010000db057824 */ /* 0x000fc800078e00ff */
[----:B------:R-:W-:Y:S01]  /*3760*/  FFMA.FTZ R239, R164, R5, R239 ;  /* 0x00000005a4ef7223 */ /* 0x000fe200000100ef */
[----:B------:R-:W-:-:S05]  /*3770*/  PRMT R5, R220, 0x7632, R5 ;  /* 0x00007632dc057816 */ /* 0x000fca0000000005 */
        /* <DEDUP_REMOVED lines=12> */
[----:B------:R-:W-:Y:S01]  /*3840*/  IMAD.U32 R5, R225, 0x10000, RZ ;  /* 0x00010000e1057824 */ /* 0x000fe200078e00ff */
[----:B------:R-:W-:Y:S01]  /*3850*/  SHF.L.U32 R232, R232, 0x10, RZ ;  /* 0x00000010e8e87819 */ /* 0x000fe200000006ff */
[----:B------:R-:W-:Y:S01]  /*3860*/  IMAD.U32 R8, R8, 0x10000, RZ ;  /* 0x0001000008087824 */ /* 0x000fe200078e00ff */
[----:B------:R-:W-:Y:S01]  /*3870*/  PRMT R9, R9, 0x7632, R9 ;  /* 0x0000763209097816 */ /* 0x000fe20000000009 */
[----:B------:R-:W-:Y:S01]  /*3880*/  FFMA.FTZ R239, R18, R5, R239 ;  /* 0x0000000512ef7223 */ /* 0x000fe200000100ef */
[----:B------:R-:W-:Y:S01]  /*3890*/  PRMT R5, R226, 0x7632, R5 ;  /* 0x00007632e2057816 */ /* 0x000fe20000000005 */
[----:B------:R-:W-:Y:S01]  /*38a0*/  FFMA.FTZ R249, R58, R8, R249 ;  /* 0x000000083af97223 */ /* 0x000fe200000100f9 */
[----:B------:R-:W-:Y:S01]  /*38b0*/  SHF.L.U32 R9, R9, 0x10, RZ ;  /* 0x0000001009097819 */ /* 0x000fe200000006ff */
[----:B------:R-:W-:Y:S01]  /*38c0*/  IMAD.U32 R218, R218, 0x10000, RZ ;  /* 0x00010000dada7824 */ /* 0x000fe200078e00ff */
[----:B------:R-:W-:Y:S01]  /*38d0*/  PRMT R217, R217, 0x7632, R217 ;  /* 0x00007632d9d97816 */ /* 0x000fe200000000d9 */
[----:B------:R-:W-:Y:S01]  /*38e0*/  FFMA.FTZ R240, R155, R232, R240 ;  /* 0x000000e89bf07223 */ /* 0x000fe200000100f0 */
[----:B------:R-:W-:-:S02]  /*38f0*/  IMAD.U32 R5, R5, 0x10000, RZ ;  /* 0x0001000005057824 */ /* 0x000fc400078e00ff */
[----:B------:R-:W-:Y:S01]  /*3900*/  FFMA.FTZ R249, R62, R218, R249 ;  /* 0x000000da3ef97223 */ /* 0x000fe200000100f9 */
[----:B------:R-:W-:Y:S01]  /*3910*/  SHF.L.U32 R217, R217, 0x10, RZ ;  /* 0x00000010d9d97819 */ /* 0x000fe200000006ff */
[----:B------:R-:W-:Y:S01]  /*3920*/  IMAD.U32 R220, R220, 0x10000, RZ ;  /* 0x00010000dcdc7824 */ /* 0x000fe200078e00ff */
[----:B------:R-:W-:Y:S01]  /*3930*/  PRMT R219, R219, 0x7632, R219 ;  /* 0x00007632dbdb7816 */ /* 0x000fe200000000db */
[----:B------:R-:W-:Y:S01]  /*3940*/  FFMA.FTZ R240, R163, R9, R240 ;  /* 0x00000009a3f07223 */ /* 0x000fe200000100f0 */
[----:B0-----:R-:W-:Y:S01]  /*3950*/  FFMA.FTZ R6, R125, R5, R4 ;  /* 0x000000057d067223 */ /* 0x001fe20000010004 */
[----:B------:R-:W-:Y:S01]  /*3960*/  IMAD.U32 R5, R227, 0x10000, RZ ;  /* 0x00010000e3057824 */ /* 0x000fe200078e00ff */
[----:B------:R-:W-:Y:S01]  /*3970*/  SHF.L.U32 R219, R219, 0x10, RZ ;  /* 0x00000010dbdb7819 */ /* 0x000fe200000006ff */
[----:B------:R-:W-:Y:S01]  /*3980*/  FFMA.FTZ R249, R66, R220, R249 ;  /* 0x000000dc42f97223 */ /* 0x000fe200000100f9 */
[----:B------:R-:W-:Y:S01]  /*3990*/  PRMT R221, R221, 0x7632, R221 ;  /* 0x00007632dddd7816 */ /* 0x000fe200000000dd */
[----:B------:R-:W-:Y:S01]  /*39a0*/  IMAD.U32 R222, R222, 0x10000, RZ ;  /* 0x00010000dede7824 */ /* 0x000fe200078e00ff */
[C---:B------:R-:W-:Y:S01]  /*39b0*/  SHF.L.U32 R4, R228.reuse, 0x10, RZ ;  /* 0x00000010e4047819 */ /* 0x040fe200000006ff */
[----:B------:R-:W-:Y:S01]  /*39c0*/  FFMA.FTZ R240, R171, R217, R240 ;  /* 0x000000d9abf07223 */ /* 0x000fe200000100f0 */
[----:B------:R-:W-:Y:S01]  /*39d0*/  PRMT R228, R228, 0x7632, R228 ;  /* 0x00007632e4e47816 */ /* 0x000fe200000000e4 */
[----:B------:R-:W-:Y:S01]  /*39e0*/  FFMA.FTZ R239, R22, R5, R239 ;  /* 0x0000000516ef7223 */ /* 0x000fe200000100ef */
[----:B------:R-:W-:Y:S01]  /*39f0*/  SHF.L.U32 R221, R221, 0x10, RZ ;  /* 0x00000010dddd7819 */ /* 0x000fe200000006ff */
[----:B------:R-:W-:Y:S01]  /*3a00*/  FFMA.FTZ R249, R94, R222, R249 ;  /* 0x000000de5ef97223 */ /* 0x000fe200000100f9 */
[----:B------:R-:W-:Y:S01]  /*3a10*/  PRMT R223, R223, 0x7632, R223 ;  /* 0x00007632dfdf7816 */ /* 0x000fe200000000df */
[----:B------:R-:W-:-:S02]  /*3a20*/  IMAD.U32 R224, R224, 0x10000, RZ ;  /* 0x00010000e0e07824 */ /* 0x000fc400078e00ff */
[----:B------:R-:W-:Y:S01]  /*3a30*/  FFMA.FTZ R240, R177, R219, R240 ;  /* 0x000000dbb1f07223 */ /* 0x000fe200000100f0 */
[C---:B------:R-:W-:Y:S01]  /*3a40*/  IMAD.U32 R5, R229.reuse, 0x10000, RZ ;  /* 0x00010000e5057824 */ /* 0x040fe200078e00ff */
[----:B------:R-:W-:Y:S01]  /*3a50*/  PRMT R229, R229, 0x7632, R229 ;  /* 0x00007632e5e57816 */ /* 0x000fe200000000e5 */
[----:B------:R-:W-:Y:S01]  /*3a60*/  IMAD.U32 R228, R228, 0x10000, RZ ;  /* 0x00010000e4e47824 */ /* 0x000fe200078e00ff */
[----:B------:R-:W-:Y:S01]  /*3a70*/  SHF.L.U32 R223, R223, 0x10, RZ ;  /* 0x00000010dfdf7819 */ /* 0x000fe200000006ff */
[----:B------:R-:W-:Y:S01]  /*3a80*/  FFMA.FTZ R249, R102, R224, R249 ;  /* 0x000000e066f97223 */ /* 0x000fe200000100f9 */
[----:B------:R-:W-:Y:S01]  /*3a90*/  PRMT R225, R225, 0x7632, R225 ;  /* 0x00007632e1e17816 */ /* 0x000fe200000000e1 */
[----:B------:R-:W-:Y:S02]  /*3aa0*/  IMAD.U32 R226, R226, 0x10000, RZ ;  /* 0x00010000e2e27824 */ /* 0x000fe400078e00ff */
[----:B------:R-:W-:Y:S01]  /*3ab0*/  FFMA.FTZ R240, R181, R221, R240 ;  /* 0x000000ddb5f07223 */ /* 0x000fe200000100f0 */
[----:B------:R-:W-:Y:S01]  /*3ac0*/  PRMT R7, R234, 0x7632, R7 ;  /* 0x00007632ea077816 */ /* 0x000fe20000000007 */
[----:B------:R-:W-:Y:S01]  /*3ad0*/  IMAD.U32 R8, R231, 0x10000, RZ ;  /* 0x00010000e7087824 */ /* 0x000fe200078e00ff */
[----:B------:R-:W-:Y:S01]  /*3ae0*/  SHF.L.U32 R229, R229, 0x10, RZ ;  /* 0x00000010e5e57819 */ /* 0x000fe200000006ff */
[----:B------:R-:W-:Y:S01]  /*3af0*/  FFMA.FTZ R6, R133, R228, R6 ;  /* 0x000000e485067223 */ /* 0x000fe20000010006 */
[----:B------:R-:W-:Y:S01]  /*3b00*/  SHF.L.U32 R225, R225, 0x10, RZ ;  /* 0x00000010e1e17819 */ /* 0x000fe200000006ff */
[----:B------:R-:W-:Y:S01]  /*3b10*/  FFMA.FTZ R249, R110, R226, R249 ;  /* 0x000000e26ef97223 */ /* 0x000fe200000100f9 */
[----:B------:R-:W-:Y:S01]  /*3b20*/  PRMT R227, R227, 0x7632, R227 ;  /* 0x00007632e3e37816 */ /* 0x000fe200000000e3 */
[----:B------:R-:W-:Y:S01]  /*3b30*/  FFMA.FTZ R240, R185, R223, R240 ;  /* 0x000000dfb9f07223 */ /* 0x000fe200000100f0 */
[----:B------:R-:W-:Y:S01]  /*3b40*/  FFMA.FTZ R239, R26, R8, R239 ;  /* 0x000000081aef7223 */ /* 0x000fe200000100ef */
[----:B------:R-:W-:-:S02]  /*3b50*/  IMAD.U32 R7, R7, 0x10000, RZ ;  /* 0x0001000007077824 */ /* 0x000fc400078e00ff */
[----:B------:R-:W-:Y:S01]  /*3b60*/  FFMA.FTZ R6, R141, R229, R6 ;  /* 0x000000e58d067223 */ /* 0x000fe20000010006 */
[----:B------:R-:W-:Y:S01]  /*3b70*/  FFMA.FTZ R249, R118, R4, R249 ;  /* 0x0000000476f97223 */ /* 0x000fe200000100f9 */
[----:B------:R-:W-:Y:S01]  /*3b80*/  PRMT R231, R231, 0x7632, R231 ;  /* 0x00007632e7e77816 */ /* 0x000fe200000000e7 */
[----:B------:R-:W-:Y:S01]  /*3b90*/  FFMA.FTZ R240, R189, R225, R240 ;  /* 0x000000e1bdf07223 */ /* 0x000fe200000100f0 */
[----:B------:R-:W-:Y:S02]  /*3ba0*/  IMAD.U32 R4, R227, 0x10000, RZ ;  /* 0x00010000e3047824 */ /* 0x000fe400078e00ff */
[----:B------:R-:W-:Y:S01]  /*3bb0*/  FFMA.FTZ R6, R149, R7, R6 ;  /* 0x0000000795067223 */ /* 0x000fe20000010006 */
[----:B------:R-:W-:Y:S01]  /*3bc0*/  FFMA.FTZ R5, R126, R5, R249 ;  /* 0x000000057e057223 */ /* 0x000fe200000100f9 */
[----:B------:R-:W-:Y:S02]  /*3bd0*/  IMAD.U32 R234, R234, 0x10000, RZ ;  /* 0x00010000eaea7824 */ /* 0x000fe400078e00ff */
[----:B------:R-:W-:Y:S01]  /*3be0*/  FFMA.FTZ R4, R195, R4, R240 ;  /* 0x00000004c3047223 */ /* 0x000fe200000100f0 */
[----:B------:R-:W-:-:S02]  /*3bf0*/  IMAD.U32 R231, R231, 0x10000, RZ ;  /* 0x00010000e7e77824 */ /* 0x000fc400078e00ff */
[----:B------:R-:W-:Y:S02]  /*3c00*/  FFMA.FTZ R5, R134, R234, R5 ;  /* 0x000000ea86057223 */ /* 0x000fe40000010005 */
[----:B------:R-:W-:Y:S01]  /*3c10*/  FFMA.FTZ R231, R203, R231, R4 ;  /* 0x000000e7cbe77223 */ /* 0x000fe20000010004 */
[C---:B--2---:R-:W-:Y:S02]  /*3c20*/  SHF.L.U32 R8, R230.reuse, 0x10, RZ ;  /* 0x00000010e6087819 */ /* 0x044fe400000006ff */
[----:B------:R-:W-:Y:S02]  /*3c30*/  PRMT R230, R230, 0x7632, R230 ;  /* 0x00007632e6e67816 */ /* 0x000fe400000000e6 */
[----:B------:R-:W-:-:S03]  /*3c40*/  PRMT R7, R233, 0x7632, R7 ;  /* 0x00007632e9077816 */ /* 0x000fc60000000007 */
[----:B------:R-:W-:Y:S02]  /*3c50*/  IMAD.U32 R230, R230, 0x10000, RZ ;  /* 0x00010000e6e67824 */ /* 0x000fe400078e00ff */
[----:B------:R-:W-:Y:S02]  /*3c60*/  IMAD.U32 R7, R7, 0x10000, RZ ;  /* 0x0001000007077824 */ /* 0x000fe400078e00ff */
[----:B------:R-:W-:Y:S01]  /*3c70*/  FFMA.FTZ R6, R157, R230, R6 ;  /* 0x000000e69d067223 */ /* 0x000fe20000010006 */
[----:B------:R-:W-:Y:S01]  /*3c80*/  FFMA.FTZ R5, R142, R8, R5 ;  /* 0x000000088e057223 */ /* 0x000fe20000010005 */
[----:B------:R-:W-:Y:S01]  /*3c90*/  SHF.L.U32 R233, R233, 0x10, RZ ;  /* 0x00000010e9e97819 */ /* 0x000fe200000006ff */
[----:B------:R-:W-:Y:S02]  /*3ca0*/  IMAD.U32 R8, R236, 0x10000, RZ ;  /* 0x00010000ec087824 */ /* 0x000fe400078e00ff */
[----:B------:R-:W-:Y:S01]  /*3cb0*/  FFMA.FTZ R6, R165, R7, R6 ;  /* 0x00000007a5067223 */ /* 0x000fe20000010006 */
[----:B------:R-:W-:-:S02]  /*3cc0*/  PRMT R7, R238, 0x7632, R7 ;  /* 0x00007632ee077816 */ /* 0x000fc40000000007 */
[C---:B---3--:R-:W-:Y:S01]  /*3cd0*/  PRMT R4, R237.reuse, 0x7632, R4 ;  /* 0x00007632ed047816 */ /* 0x048fe20000000004 */
[----:B------:R-:W-:Y:S01]  /*3ce0*/  FFMA.FTZ R239, R196, R8, R239 ;  /* 0x00000008c4ef7223 */ /* 0x000fe200000100ef */
[----:B------:R-:W-:Y:S01]  /*3cf0*/  FFMA.FTZ R5, R150, R233, R5 ;  /* 0x000000e996057223 */ /* 0x000fe20000010005 */
[----:B------:R-:W-:Y:S02]  /*3d00*/  IMAD.U32 R237, R237, 0x10000, RZ ;  /* 0x00010000eded7824 */ /* 0x000fe400078e00ff */
[----:B------:R-:W-:Y:S02]  /*3d10*/  IMAD.U32 R4, R4, 0x10000, RZ ;  /* 0x0001000004047824 */ /* 0x000fe400078e00ff */
[----:B------:R-:W-:Y:S02]  /*3d20*/  IMAD.U32 R8, R7, 0x10000, RZ ;  /* 0x0001000007087824 */ /* 0x000fe400078e00ff */
[----:B------:R-:W-:Y:S01]  /*3d30*/  FFMA.FTZ R7, R173, R4, R6 ;  /* 0x00000004ad077223 */ /* 0x000fe20000010006 */
[----:B------:R-:W-:Y:S01]  /*3d40*/  PRMT R4, R246, 0x7632, R4 ;  /* 0x00007632f6047816 */ /* 0x000fe20000000004 */
[----:B------:R-:W-:-:S02]  /*3d50*/  IMAD.U32 R238, R238, 0x10000, RZ ;  /* 0x00010000eeee7824 */ /* 0x000fc400078e00ff */
[----:B------:R-:W-:Y:S01]  /*3d60*/  FFMA.FTZ R5, R158, R237, R5 ;  /* 0x000000ed9e057223 */ /* 0x000fe20000010005 */
[----:B------:R-:W-:Y:S01]  /*3d70*/  FFMA.FTZ R7, R178, R8, R7 ;  /* 0x00000008b2077223 */ /* 0x000fe20000010007 */
[----:B------:R-:W-:Y:S01]  /*3d80*/  SHF.L.U32 R4, R4, 0x10, RZ ;  /* 0x0000001004047819 */ /* 0x000fe200000006ff */
[----:B------:R-:W-:Y:S02]  /*3d90*/  IMAD.U32 R246, R246, 0x10000, RZ ;  /* 0x00010000f6f67824 */ /* 0x000fe400078e00ff */
[----:B------:R-:W-:Y:S01]  /*3da0*/  FFMA.FTZ R5, R166, R238, R5 ;  /* 0x000000eea6057223 */ /* 0x000fe20000010005 */
[C---:B------:R-:W-:Y:S01]  /*3db0*/  PRMT R6, R247.reuse, 0x7632, R6 ;  /* 0x00007632f7067816 */ /* 0x040fe20000000006 */
[----:B------:R-:W-:Y:S02]  /*3dc0*/  IMAD.U32 R247, R247, 0x10000, RZ ;  /* 0x00010000f7f77824 */ /* 0x000fe400078e00ff */
[----:B------:R-:W-:Y:S01]  /*3dd0*/  FFMA.FTZ R7, R182, R4, R7 ;  /* 0x00000004b6077223 */ /* 0x000fe20000010007 */
[--C-:B------:R-:W-:Y:S01]  /*3de0*/  FFMA.FTZ R246, R174, R246, R5.reuse ;  /* 0x000000f6aef67223 */ /* 0x100fe20000010005 */
[C---:B----4-:R-:W-:Y:S01]  /*3df0*/  PRMT R4, R241.reuse, 0x7632, R4 ;  /* 0x00007632f1047816 */ /* 0x050fe20000000004 */
[----:B------:R-:W-:Y:S01]  /*3e00*/  IMAD.U32 R6, R6, 0x10000, RZ ;  /* 0x0001000006067824 */ /* 0x000fe200078e00ff */
[----:B------:R-:W-:Y:S01]  /*3e10*/  SHF.L.U32 R241, R241, 0x10, RZ ;  /* 0x00000010f1f17819 */ /* 0x000fe200000006ff */
[----:B------:R-:W-:Y:S01]  /*3e20*/  FFMA.FTZ R246, R15, R247, R246 ;  /* 0x000000f70ff67223 */ /* 0x000fe200000100f6 */
[----:B------:R-:W-:Y:S01]  /*3e30*/  PRMT R5, R245, 0x7632, R5 ;  /* 0x00007632f5057816 */ /* 0x000fe20000000005 */
[----:B------:R-:W-:Y:S01]  /*3e40*/  FFMA.FTZ R7, R186, R6, R7 ;  /* 0x00000006ba077223 */ /* 0x000fe20000010007 */
[----:B------:R-:W-:-:S02]  /*3e50*/  IMAD.U32 R4, R4, 0x10000, RZ ;  /* 0x0001000004047824 */ /* 0x000fc400078e00ff */
[----:B------:R-:W-:Y:S01]  /*3e60*/  FFMA.FTZ R246, R19, R241, R246 ;  /* 0x000000f113f67223 */ /* 0x000fe200000100f6 */
[----:B------:R-:W-:Y:S01]  /*3e70*/  IMAD.U32 R245, R245, 0x10000, RZ ;  /* 0x00010000f5f57824 */ /* 0x000fe200078e00ff */
[----:B------:R-:W-:Y:S01]  /*3e80*/  PRMT R236, R236, 0x7632, R236 ;  /* 0x00007632ecec7816 */ /* 0x000fe200000000ec */
[----:B------:R-:W-:Y:S01]  /*3e90*/  FFMA.FTZ R4, R190, R4, R7 ;  /* 0x00000004be047223 */ /* 0x000fe20000010007 */
[----:B------:R-:W-:Y:S01]  /*3ea0*/  SHF.L.U32 R5, R5, 0x10, RZ ;  /* 0x0000001005057819 */ /* 0x000fe200000006ff */
[----:B------:R-:W-:Y:S01]  /*3eb0*/  IMAD.U32 R8, R244, 0x10000, RZ ;  /* 0x00010000f4087824 */ /* 0x000fe200078e00ff */
[C---:B------:R-:W-:Y:S01]  /*3ec0*/  PRMT R6, R242.reuse, 0x7632, R6 ;  /* 0x00007632f2067816 */ /* 0x040fe20000000006 */
[----:B------:R-:W-:Y:S01]  /*3ed0*/  FFMA.FTZ R246, R23, R245, R246 ;  /* 0x000000f517f67223 */ /* 0x000fe200000100f6 */
[----:B------:R-:W-:Y:S01]  /*3ee0*/  IMAD.U32 R242, R242, 0x10000, RZ ;  /* 0x00010000f2f27824 */ /* 0x000fe200078e00ff */
[----:B------:R-:W-:Y:S01]  /*3ef0*/  SHF.L.U32 R236, R236, 0x10, RZ ;  /* 0x00000010ecec7819 */ /* 0x000fe200000006ff */
[----:B------:R-:W-:Y:S01]  /*3f00*/  FFMA.FTZ R5, R197, R5, R4 ;  /* 0x00000005c5057223 */ /* 0x000fe20000010004 */
[----:B------:R-:W-:Y:S01]  /*3f10*/  PRMT R244, R244, 0x7632, R244 ;  /* 0x00007632f4f47816 */ /* 0x000fe200000000f4 */
[----:B------:R-:W-:Y:S01]  /*3f20*/  FFMA.FTZ R8, R10, R8, R239 ;  /* 0x000000080a087223 */ /* 0x000fe200000100ef */
[C---:B------:R-:W-:Y:S01]  /*3f30*/  PRMT R4, R243.reuse, 0x7632, R4 ;  /* 0x00007632f3047816 */ /* 0x040fe20000000004 */
[----:B------:R-:W-:-:S02]  /*3f40*/  IMAD.U32 R243, R243, 0x10000, RZ ;  /* 0x00010000f3f37824 */ /* 0x000fc400078e00ff */
[----:B------:R-:W-:Y:S01]  /*3f50*/  FFMA.FTZ R7, R27, R242, R246 ;  /* 0x000000f21b077223 */ /* 0x000fe200000100f6 */
[----:B------:R-:W-:Y:S01]  /*3f60*/  FFMA.FTZ R231, R212, R236, R231 ;  /* 0x000000ecd4e77223 */ /* 0x000fe200000100e7 */
[----:B------:R-:W-:Y:S02]  /*3f70*/  IMAD.U32 R244, R244, 0x10000, RZ ;  /* 0x00010000f4f47824 */ /* 0x000fe400078e00ff */
[----:B------:R-:W-:Y:S01]  /*3f80*/  FADD.FTZ R218, R8, R235 ;  /* 0x000000eb08da7221 */ /* 0x000fe20000010000 */
[----:B------:R-:W-:Y:S02]  /*3f90*/  IMAD.U32 R6, R6, 0x10000, RZ ;  /* 0x0001000006067824 */ /* 0x000fe400078e00ff */
[----:B------:R-:W-:Y:S01]  /*3fa0*/  FFMA.FTZ R8, R198, R243, R7 ;  /* 0x000000f3c6087223 */ /* 0x000fe20000010007 */
[----:B------:R-:W-:Y:S01]  /*3fb0*/  SHF.L.U32 R4, R4, 0x10, RZ ;  /* 0x0000001004047819 */ /* 0x000fe200000006ff */
[----:B------:R-:W-:Y:S01]  /*3fc0*/  FFMA.FTZ R231, R216, R244, R231 ;  /* 0x000000f4d8e77223 */ /* 0x000fe200000100e7 */
[----:B------:R-:W-:Y:S01]  /*3fd0*/  PRMT R7, R248, 0x7632, R7 ;  /* 0x00007632f8077816 */ /* 0x000fe20000000007 */
[----:B------:R-:W-:Y:S01]  /*3fe0*/  FFMA.FTZ R6, R204, R6, R5 ;  /* 0x00000006cc067223 */ /* 0x000fe20000010005 */
[----:B------:R-:W-:-:S02]  /*3ff0*/  IMAD.U32 R248, R248, 0x10000, RZ ;  /* 0x00010000f8f87824 */ /* 0x000fc400078e00ff */
[----:B------:R-:W-:Y:S02]  /*4000*/  VIADD R9, R206, 0x1 ;  /* 0x00000001ce097836 */ /* 0x000fe40000000000 */
[----:B------:R-:W-:Y:S01]  /*4010*/  FFMA.FTZ R5, R213, R4, R6 ;  /* 0x00000004d5057223 */ /* 0x000fe20000010006 */
[----:B------:R-:W-:Y:S02]  /*4020*/  IMAD.U32 R7, R7, 0x10000, RZ ;  /* 0x0001000007077824 */ /* 0x000fe400078e00ff */
[----:B------:R-:W-:Y:S01]  /*4030*/  FADD.FTZ R231, R231, R218 ;  /* 0x000000dae7e77221 */ /* 0x000fe20000010000 */
[----:B------:R-:W-:Y:S01]  /*4040*/  FFMA.FTZ R8, R207, R248, R8 ;  /* 0x000000f8cf087223 */ /* 0x000fe20000010008 */
[----:B------:R-:W-:Y:S01]  /*4050*/  I2FP.F32.S32 R9, R9 ;  /* 0x0000000900097245 */ /* 0x000fe20000201400 */
[----:B------:R-:W-:Y:S02]  /*4060*/  FFMA.FTZ R5, R210, R7, R5 ;  /* 0x00000007d2057223 */ /* 0x000fe40000010005 */
[----:B------:R-:W-:Y:S01]  /*4070*/  FADD.FTZ R8, R8, R231 ;  /* 0x000000e708087221 */ /* 0x000fe20000010000 */
[----:B-----5:R-:W-:Y:S01]  /*4080*/  FSETP.NEU.FTZ.AND P0, PT, R30, RZ, PT ;  /* 0x000000ff1e00720b */ /* 0x020fe20003f1d000 */
[----:B------:R-:W-:-:S02]  /*4090*/  FMUL.FTZ R9, R9, R30 ;  /* 0x0000001e09097220 */ /* 0x000fc40000410000 */
[----:B------:R-:W-:Y:S01]  /*40a0*/  FADD.FTZ R8, R5, R8 ;  /* 0x0000000805087221 */ /* 0x000fe20000010000 */
[----:B------:R-:W-:Y:S02]  /*40b0*/  IADD3 R5, PT, PT, R205, -0x1, RZ ;  /* 0xffffffffcd057810 */ /* 0x000fe40007ffe0ff */
[----:B------:R-:W-:Y:S02]  /*40c0*/  FSEL R9, R9, RZ, P0 ;  /* 0x000000ff09097208 */ /* 0x000fe40000000000 */
[----:B------:R-:W-:Y:S01]  /*40d0*/  ISETP.GE.U32.AND P0, PT, R5, R2, PT ;  /* 0x000000020500720c */ /* 0x000fe20003f06070 */
[----:B------:R-:W-:Y:S02]  /*40e0*/  VIADD R37, R37, 0x4 ;  /* 0x0000000425257836 */ /* 0x000fe40000000000 */
[----:B------:R-:W-:-:S05]  /*40f0*/  FFMA.FTZ R9, R8, UR14, R9 ;  /* 0x0000000e08097c23 */ /* 0x000fca0008010009 */
[----:B------:R-:W-:-:S05]  /*4100*/  FSEL R4, R9, RZ, !P0 ;  /* 0x000000ff09047208 */ /* 0x000fca0004000000 */
[----:B------:R-:W-:Y:S02]  /*4110*/  @!P0 FMNMX.FTZ R208, R9, R208, !PT ;  /* 0x000000d009d08209 */ /* 0x000fe40007810000 */
[----:B------:R-:W-:Y:S02]  /*4120*/  ISETP.GE.U32.AND P0, PT, R37, R32, PT ;  /* 0x000000202500720c */ /* 0x000fe40003f06070 */
[----:B------:R-:W-:Y:S01]  /*4130*/  IADD3 R36, P1, PT, R36, 0x10, RZ ;  /* 0x0000001024247810 */ /* 0x000fe20007f3e0ff */
[----:B------:R0:W-:Y:S01]  /*4140*/  STS [R11], R4 ;  /* 0x000000040b007388 */ /* 0x0001e20000000800 */
[----:B------:R-:W-:Y:S02]  /*4150*/  VIADD R206, R206, 0x80 ;  /* 0x00000080cece7836 */ /* 0x000fe40000000000 */
[----:B------:R-:W-:Y:S01]  /*4160*/  VIADD R205, R205, 0x80 ;  /* 0x00000080cdcd7836 */ /* 0x000fe20000000000 */
[----:B------:R-:W-:Y:S01]  /*4170*/  IADD3.X R39, PT, PT, RZ, R39, RZ, P1, !PT ;  /* 0x00000027ff277210 */ /* 0x000fe20000ffe4ff */
[----:B0-----:R-:W-:-:S05]  /*4180*/  VIADD R11, R11, 0x200 ;  /* 0x000002000b0b7836 */ /* 0x001fca0000000000 */
[----:B------:R-:W-:Y:S05]  /*4190*/  @!P0 BRA `(.L_x_17335) ;  /* 0xffffffd8006c8947 */ /* 0x000fea000383ffff */
.L_x_17334:
[----:B------:R-:W-:Y:S05]  /*41a0*/  BSYNC.RECONVERGENT B0 ;  /* 0x0000000000007941 */ /* 0x000fea0003800200 */
.L_x_17333:
[----:B--2---:R-:W0:Y:S01]  /*41b0*/  SHFL.BFLY PT, R5, R208, 0x10, 0x1f ;  /* 0x0e001f00d0057f89 */ /* 0x004e2200000e0000 */
[----:B------:R-:W-:Y:S01]  /*41c0*/  LOP3.LUT P0, R16, R28, 0x1f, RZ, 0xc0, !PT ;  /* 0x0000001f1c107812 */ /* 0x000fe2000780c0ff */
[----:B------:R-:W-:Y:S03]  /*41d0*/  BSSY.RECONVERGENT B0, `(.L_x_17336) ;  /* 0x0000102000007945 */ /* 0x000fe60003800200 */
[----:B------:R-:W-:Y:S02]  /*41e0*/  ISETP.GT.U32.AND P1, PT, R16, 0x3, PT ;  /* 0x000000031000780c */ /* 0x000fe40003f24070 */
[----:B0-----:R-:W-:-:S05]  /*41f0*/  FMNMX.FTZ R6, R5, R208, !PT ;  /* 0x000000d005067209 */ /* 0x001fca0007810000 */
[----:B------:R-:W0:Y:S02]  /*4200*/  SHFL.BFLY PT, R5, R6, 0x8, 0x1f ;  /* 0x0d001f0006057f89 */ /* 0x000e2400000e0000 */
[----:B0-----:R-:W-:-:S05]  /*4210*/  FMNMX.FTZ R7, R6, R5, !PT ;  /* 0x0000000506077209 */ /* 0x001fca0007810000 */
[----:B------:R-:W0:Y:S02]  /*4220*/  SHFL.BFLY PT, R4, R7, 0x4, 0x1f ;  /* 0x0c801f0007047f89 */ /* 0x000e2400000e0000 */
[----:B0-----:R-:W-:Y:S02]  /*4230*/  FMNMX.FTZ R8, R7, R4, !PT ;  /* 0x0000000407087209 */ /* 0x001fe40007810000 */
[----:B------:R-:W0:Y:S03]  /*4240*/  S2R R4, SR_CgaCtaId ;  /* 0x0000000000047919 */ /* 0x000e260000008800 */
[----:B------:R-:W1:Y:S02]  /*4250*/  SHFL.BFLY PT, R5, R8, 0x2, 0x1f ;  /* 0x0c401f0008057f89 */ /* 0x000e6400000e0000 */
[----:B-1----:R-:W-:Y:S02]  /*4260*/  FMNMX.FTZ R9, R8, R5, !PT ;  /* 0x0000000508097209 */ /* 0x002fe40007810000 */
[----:B------:R-:W-:-:S02]  /*4270*/  MOV R5, 0x400 ;  /* 0x0000040000057802 */ /* 0x000fc40000000f00 */
[----:B------:R-:W-:Y:S01]  /*4280*/  MOV R8, 0xff7fffff ;  /* 0xff7fffff00087802 */ /* 0x000fe20000000f00 */
[----:B------:R-:W1:Y:S02]  /*4290*/  SHFL.BFLY PT, R10, R9, 0x1, 0x1f ;  /* 0x0c201f00090a7f89 */ /* 0x000e6400000e0000 */
[----:B------:R-:W-:-:S05]  /*42a0*/  VIADD R11, R5, 0x180 ;  /* 0x00000180050b7836 */ /* 0x000fca0000000000 */
[----:B0-----:R-:W-:-:S05]  /*42b0*/  LEA R11, R4, R11, 0x18 ;  /* 0x0000000b040b7211 */ /* 0x001fca00078ec0ff */
[--C-:B------:R-:W-:Y:S02]  /*42c0*/  IMAD R12, R34, 0x4, R11.reuse ;  /* 0x00000004220c7824 */ /* 0x100fe400078e020b */
[----:B------:R-:W-:Y:S01]  /*42d0*/  IMAD R11, R16, 0x4, R11 ;  /* 0x00000004100b7824 */ /* 0x000fe200078e020b */
[----:B-1----:R-:W-:Y:S01]  /*42e0*/  FMNMX.FTZ R13, R9, R10, !PT ;  /* 0x0000000a090d7209 */ /* 0x002fe20007810000 */
[----:B------:R-:W-:-:S04]  /*42f0*/  IMAD R10, R3, -0x10, R32 ;  /* 0xfffffff0030a7824 */ /* 0x000fc800078e0220 */
[----:B------:R-:W-:Y:S01]  /*4300*/  @!P0 STS [R12], R13 ;  /* 0x0000000d0c008388 */ /* 0x000fe20000000800 */
[----:B------:R-:W-:Y:S06]  /*4310*/  BAR.SYNC.DEFER_BLOCKING 0x0 ;  /* 0x0000000000007b1d */ /* 0x000fec0000010000 */
[----:B------:R-:W0:Y:S04]  /*4320*/  @!P1 LDS R8, [R11] ;  /* 0x000000000b089984 */ /* 0x000e280000000800 */
[----:B0-----:R-:W0:Y:S02]  /*4330*/  SHFL.BFLY PT, R7, R8, 0x2, 0x1f ;  /* 0x0c401f0008077f89 */ /* 0x001e2400000e0000 */
[----:B0-----:R-:W-:Y:S01]  /*4340*/  FMNMX.FTZ R9, R7, R8, !PT ;  /* 0x0000000807097209 */ /* 0x001fe20007810000 */
[----:B------:R-:W-:-:S02]  /*4350*/  IMAD R7, R10, 0x20, R29 ;  /* 0x000000200a077824 */ /* 0x000fc400078e021d */
[----:B------:R-:W-:Y:S02]  /*4360*/  HFMA2 R10, -RZ, RZ, 0, 0 ;  /* 0x00000000ff0a7431 */ /* 0x000fe400000001ff */
[----:B------:R-:W0:Y:S01]  /*4370*/  SHFL.BFLY PT, R6, R9, 0x1, 0x1f ;  /* 0x0c201f0009067f89 */ /* 0x000e2200000e0000 */
[----:B------:R-:W-:-:S05]  /*4380*/  VIMNMX R53, PT, PT, R2, R7, PT ;  /* 0x0000000702357248 */ /* 0x000fca0003fe0100 */
[----:B------:R-:W-:-:S05]  /*4390*/  IMAD.IADD R7, R53, 0x1, -R29 ;  /* 0x0000000135077824 */ /* 0x000fca00078e0a1d */
[----:B------:R-:W-:Y:S02]  /*43a0*/  ISETP.GE.AND P2, PT, R28, R7, PT ;  /* 0x000000071c00720c */ /* 0x000fe40003f46270 */
[----:B0-----:R-:W-:-:S06]  /*43b0*/  FMNMX.FTZ R6, R9, R6, !PT ;  /* 0x0000000609067209 */ /* 0x001fcc0007810000 */
[----:B------:R-:W0:Y:S05]  /*43c0*/  SHFL.IDX PT, R6, R6, RZ, 0x1f ;  /* 0x00001fff06067589 */ /* 0x000e2a00000e0000 */
[----:B------:R-:W-:Y:S05]  /*43d0*/  @P2 BRA `(.L_x_17337) ;  /* 0x0000000c00842947 */ /* 0x000fea0003800000 */
[-C--:B------:R-:W-:Y:S01]  /*43e0*/  LOP3.LUT R8, RZ, R28.reuse, RZ, 0x33, !PT ;  /* 0x0000001cff087212 */ /* 0x080fe200078e33ff */
[----:B------:R-:W-:Y:S01]  /*43f0*/  BSSY.RECONVERGENT B1, `(.L_x_17338) ;  /* 0x000001c000017945 */ /* 0x000fe20003800200 */
[----:B------:R-:W-:-:S03]  /*4400*/  MOV R14, R28 ;  /* 0x0000001c000e7202 */ /* 0x000fc60000000f00 */
[----:B------:R-:W-:-:S04]  /*4410*/  IMAD.IADD R8, R53, 0x1, R8 ;  /* 0x0000000135087824 */ /* 0x000fc800078e0208 */
[C---:B------:R-:W-:Y:S01]  /*4420*/  IMAD.IADD R10, R8.reuse, 0x1, -R29 ;  /* 0x00000001080a7824 */ /* 0x040fe200078e0a1d */
[----:B------:R-:W-:-:S04]  /*4430*/  LOP3.LUT R9, R8, 0x180, RZ, 0xc0, !PT ;  /* 0x0000018008097812 */ /* 0x000fc800078ec0ff */
[----:B------:R-:W-:Y:S02]  /*4440*/  ISETP.NE.AND P0, PT, R9, 0x180, PT ;  /* 0x000001800900780c */ /* 0x000fe40003f05270 */
[----:B------:R-:W-:Y:S01]  /*4450*/  ISETP.GE.U32.AND P3, PT, R10, 0x180, PT ;  /* 0x000001800a00780c */ /* 0x000fe20003f66070 */
[----:B------:R-:W-:-:S10]  /*4460*/  IMAD.MOV.U32 R10, RZ, RZ, RZ ;  /* 0x000000ffff0a7224 */ /* 0x000fd400078e00ff */
[----:B------:R-:W-:Y:S05]  /*4470*/  @!P0 BRA `(.L_x_17339) ;  /* 0x00000000004c8947 */ /* 0x000fea0003800000 */
[----:B------:R-:W-:Y:S01]  /*4480*/  VIADD R9, R5, 0x1a0 ;  /* 0x000001a005097836 */ /* 0x000fe20000000000 */
[----:B------:R-:W-:Y:S01]  /*4490*/  LEA.HI R8, R8, 0x1, RZ, 0x19 ;  /* 0x0000000108087811 */ /* 0x000fe200078fc8ff */
[----:B------:R-:W-:Y:S02]  /*44a0*/  IMAD.MOV.U32 R10, RZ, RZ, RZ ;  /* 0x000000ffff0a7224 */ /* 0x000fe400078e00ff */
[----:B------:R-:W-:Y:S01]  /*44b0*/  IMAD.MOV.U32 R14, RZ, RZ, R28 ;  /* 0x000000ffff0e7224 */ /* 0x000fe200078e001c */
[----:B------:R-:W-:Y:S02]  /*44c0*/  LOP3.LUT R8, R8, 0x3, RZ, 0xc0, !PT ;  /* 0x0000000308087812 */ /* 0x000fe400078ec0ff */
[----:B------:R-:W-:-:S03]  /*44d0*/  LEA R9, R4, R9, 0x18 ;  /* 0x0000000904097211 */ /* 0x000fc600078ec0ff */
[----:B------:R-:W-:Y:S01]  /*44e0*/  IMAD.MOV R8, RZ, RZ, -R8 ;  /* 0x000000ffff087224 */ /* 0x000fe200078e0a08 */
[----:B------:R-:W-:-:S07]  /*44f0*/  LEA R9, R28, R9, 0x2 ;  /* 0x000000091c097211 */ /* 0x000fce00078e10ff */
.L_x_17340:
[----:B------:R-:W0:Y:S01]  /*4500*/  LDS R13, [R9] ;  /* 0x00000000090d7984 */ /* 0x000e220000000800 */
[----:B------:R-:W-:Y:S02]  /*4510*/  VIADD R8, R8, 0x1 ;  /* 0x0000000108087836 */ /* 0x000fe40000000000 */
        /* <DEDUP_REMOVED lines=9> */
.L_x_17339:
[----:B------:R-:W-:Y:S05]  /*45b0*/  BSYNC.RECONVERGENT B1 ;  /* 0x0000000000017941 */ /* 0x000fea0003800200 */
.L_x_17338:
[----:B------:R-:W-:Y:S05]  /*45c0*/  @!P3 BRA `(.L_x_17337) ;  /* 0x0000000c0008b947 */ /* 0x000fea0003800000 */
[----:B------:R-:W-:Y:S01]  /*45d0*/  IMAD.IADD R8, R7, 0x1, -R14 ;  /* 0x0000000107087824 */ /* 0x000fe200078e0a0e */
[----:B------:R-:W-:Y:S01]  /*45e0*/  BSSY.RECONVERGENT B1, `(.L_x_17341) ;  /* 0x000006e000017945 */ /* 0x000fe20003800200 */
[----:B------:R-:W-:Y:S01]  /*45f0*/  VIADD R9, R5, 0x1a0 ;  /* 0x000001a005097836 */ /* 0x000fe20000000000 */
[----:B------:R-:W-:Y:S02]  /*4600*/  PLOP3.LUT P0, PT, PT, PT, PT, 0x80, 0x8 ;  /* 0x000000000008781c */ /* 0x000fe40003f0f070 */
[----:B------:R-:W-:Y:S02]  /*4610*/  ISETP.GT.AND P3, PT, R8, 0x600, PT ;  /* 0x000006000800780c */ /* 0x000fe40003f64270 */
[----:B------:R-:W-:-:S04]  /*4620*/  LEA R9, R4, R9, 0x18 ;  /* 0x0000000904097211 */ /* 0x000fc800078ec0ff */
[----:B------:R-:W-:-:S05]  /*4630*/  LEA R8, R14, R9, 0x2 ;  /* 0x000000090e087211 */ /* 0x000fca00078e10ff */
[----:B------:R-:W-:Y:S02]  /*4640*/  VIADD R8, R8, 0x400 ;  /* 0x0000040008087836 */ /* 0x000fe40000000000 */
[----:B------:R-:W-:Y:S05]  /*4650*/  @!P3 BRA `(.L_x_17342) ;  /* 0x000000040098b947 */ /* 0x000fea0003800000 */
[----:B------:R-:W-:Y:S01]  /*4660*/  PLOP3.LUT P0, PT, PT, PT, PT, 0x8, 0x80 ;  /* 0x000000000080781c */ /* 0x000fe20003f0e170 */
[----:B------:R-:W-:-:S12]  /*4670*/  VIADD R51, R7, 0xfffffa00 ;  /* 0xfffffa0007337836 */ /* 0x000fd80000000000 */
.L_x_17343:
[----:B------:R-:W0:Y:S01]  /*4680*/  LDS R9, [R8+-0x400] ;  /* 0xfffc000008097984 */ /* 0x000e220000000800 */
[----:B------:R-:W-:-:S03]  /*4690*/  IADD3 R14, PT, PT, R14, 0x800, RZ ;  /* 0x000008000e0e7810 */ /* 0x000fc60007ffe0ff */
[----:B------:R-:W1:Y:S01]  /*46a0*/  LDS R13, [R8+-0x200] ;  /* 0xfffe0000080d7984 */ /* 0x000e620000000800 */
[----:B------:R-:W-:-:S03]  /*46b0*/  ISETP.GE.AND P3, PT, R14, R51, PT ;  /* 0x000000330e00720c */ /* 0x000fc60003f66270 */
[----:B------:R-:W2:Y:S04]  /*46c0*/  LDS R15, [R8] ;  /* 0x00000000080f7984 */ /* 0x000ea80000000800 */
[----:B------:R-:W3:Y:S04]  /*46d0*/  LDS R17, [R8+0x200] ;  /* 0x0002000008117984 */ /* 0x000ee80000000800 */
[----:B------:R-:W4:Y:S04]  /*46e0*/  LDS R19, [R8+0x400] ;  /* 0x0004000008137984 */ /* 0x000f280000000800 */
[----:B------:R-:W4:Y:S04]  /*46f0*/  LDS R21, [R8+0x600] ;  /* 0x0006000008157984 */ /* 0x000f280000000800 */
[----:B------:R-:W4:Y:S04]  /*4700*/  LDS R23, [R8+0x800] ;  /* 0x0008000008177984 */ /* 0x000f280000000800 */
[----:B------:R-:W4:Y:S04]  /*4710*/  LDS R25, [R8+0xa00] ;  /* 0x000a000008197984 */ /* 0x000f280000000800 */
[----:B------:R-:W4:Y:S04]  /*4720*/  LDS R27, [R8+0xc00] ;  /* 0x000c0000081b7984 */ /* 0x000f280000000800 */
[----:B------:R-:W4:Y:S04]  /*4730*/  LDS R37, [R8+0xe00] ;  /* 0x000e000008257984 */ /* 0x000f280000000800 */
[----:B------:R-:W4:Y:S01]  /*4740*/  LDS R39, [R8+0x1000] ;  /* 0x0010000008277984 */ /* 0x000f220000000800 */
        /* <DEDUP_REMOVED lines=15> */
[C---:B------:R-:W-:Y:S01]  /*4840*/  FADD.FTZ R21, -R6.reuse, R21 ;  /* 0x0000001506157221 */ /* 0x040fe20000010100 */
[----:B------:R-:W4:Y:S01]  /*4850*/  MUFU.EX2 R15, R15 ;  /* 0x0000000f000f7308 */ /* 0x000f220000000800 */
[----:B------:R-:W1:Y:S01]  /*4860*/  LDS R49, [R8+0x1a00] ;  /* 0x001a000008317984 */ /* 0x000e620000000800 */
        /* <DEDUP_REMOVED lines=69> */
.L_x_17342:
[----:B------:R-:W-:Y:S05]  /*4cc0*/  BSYNC.RECONVERGENT B1 ;  /* 0x0000000000017941 */ /* 0x000fea0003800200 */
.L_x_17341:
        /* <DEDUP_REMOVED lines=11> */
[----:B------:R-:W4:Y:S04]  /*4d80*/  LDS R21, [R8+0x600] ;  /* 0x0006000008157984 */ /* 0x000f280000000800 */
[----:B------:R-:W4:Y:S04]  /*4d90*/  LDS R23, [R8+0x800] ;  /* 0x0008000008177984 */ /* 0x000f280000000800 */
[----:B------:R-:W4:Y:S01]  /*4da0*/  LDS R25, [R8+0xa00] ;  /* 0x000a000008197984 */ /* 0x000f220000000800 */
        /* <DEDUP_REMOVED lines=12> */
[----:B------:R-:W-:Y:S01]  /*4e70*/  FADD.FTZ R21, -R6, R21 ;  /* 0x0000001506157221 */ /* 0x000fe20000010100 */
        /* <DEDUP_REMOVED lines=28> */
.L_x_17345:
[----:B------:R-:W-:Y:S05]  /*5040*/  BSYNC.RECONVERGENT B1 ;  /* 0x0000000000017941 */ /* 0x000fea0003800200 */
.L_x_17344:
        /* <DEDUP_REMOVED lines=26> */
.L_x_17337:
[----:B------:R-:W-:Y:S05]  /*51f0*/  BSYNC.RECONVERGENT B0 ;  /* 0x0000000000007941 */ /* 0x000fea0003800200 */
.L_x_17336:
        /* <DEDUP_REMOVED lines=22> */
[----:B-12---:R-:W-:Y:S01]  /*5360*/  FADD.FTZ R9, R43, 9.9999999747524270788e-07 ;  /* 0x358637bd2b097421 */ /* 0x006fe20000010000 */
[----:B------:R-:W-:Y:S03]  /*5370*/  BSSY.RECONVERGENT B1, `(.L_x_17348) ;  /* 0x0000019000017945 */ /* 0x000fe60003800200 */
[----:B------:R-:W-:Y:S01]  /*5380*/  IMAD.IADD R10, R53, 0x1, R8 ;  /* 0x00000001350a7824 */ /* 0x000fe200078e0208 */
[----:B------:R1:W2:Y:S04]  /*5390*/  MUFU.RCP R42, R9 ;  /* 0x00000009002a7308 */ /* 0x0002a80000001000 */
[----:B------:R-:W-:-:S02]  /*53a0*/  LOP3.LUT R8, R10, 0x180, RZ, 0xc0, !PT ;  /* 0x000001800a087812 */ /* 0x000fc400078ec0ff */
[----:B------:R-:W-:Y:S02]  /*53b0*/  IADD3 R11, PT, PT, -R29, R10, RZ ;  /* 0x0000000a1d0b7210 */ /* 0x000fe40007ffe1ff */
[----:B------:R-:W-:Y:S01]  /*53c0*/  ISETP.NE.AND P0, PT, R8, 0x180, PT ;  /* 0x000001800800780c */ /* 0x000fe20003f05270 */
[----:B------:R-:W-:Y:S01]  /*53d0*/  IMAD.MOV.U32 R8, RZ, RZ, R28 ;  /* 0x000000ffff087224 */ /* 0x000fe200078e001c */
[----:B------:R-:W-:-:S11]  /*53e0*/  ISETP.GE.U32.AND P1, PT, R11, 0x180, PT ;  /* 0x000001800b00780c */ /* 0x000fd60003f26070 */
[----:B-12---:R-:W-:Y:S05]  /*53f0*/  @!P0 BRA `(.L_x_17349) ;  /* 0x0000000000408947 */ /* 0x006fea0003800000 */
[----:B------:R-:W-:Y:S01]  /*5400*/  LEA.HI R10, R10, 0x1, RZ, 0x19 ;  /* 0x000000010a0a7811 */ /* 0x000fe200078fc8ff */
[----:B------:R-:W-:-:S03]  /*5410*/  VIADD R9, R5, 0x1a0 ;  /* 0x000001a005097836 */ /* 0x000fc60000000000 */
[C---:B------:R-:W-:Y:S02]  /*5420*/  SHF.L.U32 R8, R10.reuse, 0x7, RZ ;  /* 0x000000070a087819 */ /* 0x040fe400000006ff */
[----:B------:R-:W-:Y:S02]  /*5430*/  LOP3.LUT R10, R10, 0x3, RZ, 0xc0, !PT ;  /* 0x000000030a0a7812 */ /* 0x000fe400078ec0ff */
[----:B------:R-:W-:Y:S02]  /*5440*/  LEA R13, R4, R9, 0x18 ;  /* 0x00000009040d7211 */ /* 0x000fe400078ec0ff */
[----:B------:R-:W-:Y:S01]  /*5450*/  LOP3.LUT R9, R8, 0x180, RZ, 0xc0, !PT ;  /* 0x0000018008097812 */ /* 0x000fe200078ec0ff */
[----:B------:R-:W-:Y:S02]  /*5460*/  IMAD.MOV R11, RZ, RZ, -R10 ;  /* 0x000000ffff0b7224 */ /* 0x000fe400078e0a0a */
[----:B------:R-:W-:Y:S01]  /*5470*/  IMAD R10, R28, 0x4, R13 ;  /* 0x000000041c0a7824 */ /* 0x000fe200078e020d */
[----:B------:R-:W-:-:S07]  /*5480*/  IADD3 R8, PT, PT, R9, R28, RZ ;  /* 0x0000001c09087210 */ /* 0x000fce0007ffe0ff */
.L_x_17350:
[----:B------:R-:W1:Y:S01]  /*5490*/  LDS R9, [R10] ;  /* 0x000000000a097984 */ /* 0x000e620000000800 */
[----:B------:R-:W-:-:S05]  /*54a0*/  VIADD R11, R11, 0x1 ;  /* 0x000000010b0b7836 */ /* 0x000fca0000000000 */
[----:B------:R-:W-:Y:S01]  /*54b0*/  ISETP.NE.AND P0, PT, R11, RZ, PT ;  /* 0x000000ff0b00720c */ /* 0x000fe20003f05270 */
[----:B-1----:R-:W-:-:S05]  /*54c0*/  FMUL.FTZ R9, R9, R42 ;  /* 0x0000002a09097220 */ /* 0x002fca0000410000 */
[----:B------:R1:W-:Y:S02]  /*54d0*/  STS [R10], R9 ;  /* 0x000000090a007388 */ /* 0x0003e40000000800 */
[----:B-1----:R-:W-:-:S05]  /*54e0*/  VIADD R10, R10, 0x200 ;  /* 0x000002000a0a7836 */ /* 0x002fca0000000000 */
[----:B------:R-:W-:Y:S05]  /*54f0*/  @P0 BRA `(.L_x_17350) ;  /* 0xfffffffc00e40947 */ /* 0x000fea000383ffff */
.L_x_17349:
[----:B------:R-:W-:Y:S05]  /*5500*/  BSYNC.RECONVERGENT B1 ;  /* 0x0000000000017941 */ /* 0x000fea0003800200 */
.L_x_17348:
        /* <DEDUP_REMOVED lines=12> */
.L_x_17353:
[----:B------:R-:W1:Y:S01]  /*55d0*/  LDS R10, [R9+-0x400] ;  /* 0xfffc0000090a7984 */ /* 0x000e620000000800 */
[----:B------:R-:W-:-:S03]  /*55e0*/  VIADD R8, R8, 0x800 ;  /* 0x0000080008087836 */ /* 0x000fc60000000000 */
[----:B------:R-:W2:Y:S02]  /*55f0*/  LDS R11, [R9+-0x200] ;  /* 0xfffe0000090b7984 */ /* 0x000ea40000000800 */
[----:B------:R-:W-:Y:S02]  /*5600*/  ISETP.GE.AND P1, PT, R8, R45, PT ;  /* 0x0000002d0800720c */ /* 0x000fe40003f26270 */
[----:B------:R-:W3:Y:S04]  /*5610*/  LDS R13, [R9] ;  /* 0x00000000090d7984 */ /* 0x000ee80000000800 */
[----:B------:R-:W4:Y:S04]  /*5620*/  LDS R15, [R9+0x200] ;  /* 0x00020000090f7984 */ /* 0x000f280000000800 */
[----:B------:R-:W0:Y:S04]  /*5630*/  LDS R17, [R9+0x400] ;  /* 0x0004000009117984 */ /* 0x000e280000000800 */
        /* <DEDUP_REMOVED lines=14> */
[----:B0-----:R-:W-:-:S03]  /*5720*/  FMUL.FTZ R20, R17, R42 ;  /* 0x0000002a11147220 */ /* 0x001fc60000410000 */
[----:B------:R-:W0:Y:S01]  /*5730*/  LDS R41, [R9+0x1a00] ;  /* 0x001a000009297984 */ /* 0x000e220000000800 */
[----:B------:R-:W-:-:S03]  /*5740*/  FMUL.FTZ R22, R19, R42 ;  /* 0x0000002a13167220 */ /* 0x000fc60000410000 */
[----:B------:R1:W-:Y:S04]  /*5750*/  STS [R9+-0x400], R10 ;  /* 0xfffc000a09007388 */ /* 0x0003e80000000800 */
[----:B------:R1:W-:Y:S01]  /*5760*/  STS [R9+-0x200], R12 ;  /* 0xfffe000c09007388 */ /* 0x0003e20000000800 */
[----:B------:R-:W-:-:S03]  /*5770*/  FMUL.FTZ R24, R23, R42 ;  /* 0x0000002a17187220 */ /* 0x000fc60000410000 */
[----:B------:R3:W-:Y:S01]  /*5780*/  STS [R9], R14 ;  /* 0x0000000e09007388 */ /* 0x0007e20000000800 */
[-C--:B------:R-:W-:Y:S01]  /*5790*/  FMUL.FTZ R26, R25, R42.reuse ;  /* 0x0000002a191a7220 */ /* 0x080fe20000410000 */
[-C--:B-1----:R-:W-:Y:S02]  /*57a0*/  FMUL.FTZ R10, R21, R42.reuse ;  /* 0x0000002a150a7220 */ /* 0x082fe40000410000 */
[----:B------:R0:W-:Y:S01]  /*57b0*/  STS [R9+0x200], R18 ;  /* 0x0002001209007388 */ /* 0x0001e20000000800 */
[-C--:B-----5:R-:W-:Y:S01]  /*57c0*/  FMUL.FTZ R30, R27, R42.reuse ;  /* 0x0000002a1b1e7220 */ /* 0x0a0fe20000410000 */
[-C--:B------:R-:W-:Y:S02]  /*57d0*/  FMUL.FTZ R36, R36, R42.reuse ;  /* 0x0000002a24247220 */ /* 0x080fe40000410000 */
[----:B------:R-:W-:Y:S01]  /*57e0*/  STS [R9+0x400], R20 ;  /* 0x0004001409007388 */ /* 0x000fe20000000800 */
        /* <DEDUP_REMOVED lines=18> */
.L_x_17352:
[----:B------:R-:W-:Y:S05]  /*5910*/  BSYNC.RECONVERGENT B1 ;  /* 0x0000000000017941 */ /* 0x000fea0003800200 */
.L_x_17351:
[----:B------:R-:W-:Y:S01]  /*5920*/  IMAD.IADD R10, R7, 0x1, -R8 ;  /* 0x00000001070a7824 */ /* 0x000fe200078e0a08 */
[----:B------:R-:W-:Y:S04]  /*5930*/  BSSY.RECONVERGENT B1, `(.L_x_17354) ;  /* 0x000001e000017945 */ /* 0x000fe80003800200 */
        /* <DEDUP_REMOVED lines=8> */
[----:B------:R-:W0:Y:S04]  /*59c0*/  LDS R17, [R9+0x400] ;  /* 0x0004000009117984 */ /* 0x000e280000000800 */
        /* <DEDUP_REMOVED lines=10> */
[----:B0-----:R-:W-:-:S03]  /*5a70*/  FMUL.FTZ R20, R17, R42 ;  /* 0x0000002a11147220 */ /* 0x001fc60000410000 */
[----:B------:R-:W-:Y:S01]  /*5a80*/  STS [R9+0x200], R18 ;  /* 0x0002001209007388 */ /* 0x000fe20000000800 */
[----:B------:R-:W-:-:S03]  /*5a90*/  FMUL.FTZ R22, R19, R42 ;  /* 0x0000002a13167220 */ /* 0x000fc60000410000 */
[----:B------:R-:W-:Y:S01]  /*5aa0*/  STS [R9+0x400], R20 ;  /* 0x0004001409007388 */ /* 0x000fe20000000800 */
[----:B------:R-:W-:-:S03]  /*5ab0*/  FMUL.FTZ R24, R21, R42 ;  /* 0x0000002a15187220 */ /* 0x000fc60000410000 */
[----:B------:R-:W-:Y:S01]  /*5ac0*/  STS [R9+0x600], R22 ;  /* 0x0006001609007388 */ /* 0x000fe20000000800 */
[----:B------:R-:W-:-:S03]  /*5ad0*/  FMUL.FTZ R26, R23, R42 ;  /* 0x0000002a171a7220 */ /* 0x000fc60000410000 */
[----:B------:R-:W-:Y:S04]  /*5ae0*/  STS [R9+0x800], R24 ;  /* 0x0008001809007388 */ /* 0x000fe80000000800 */
[----:B------:R0:W-:Y:S02]  /*5af0*/  STS [R9+0xa00], R26 ;  /* 0x000a001a09007388 */ /* 0x0001e40000000800 */
[----:B0-----:R-:W-:-:S07]  /*5b00*/  IADD3 R9, PT, PT, R9, 0x1000, RZ ;  /* 0x0000100009097810 */ /* 0x001fce0007ffe0ff */
.L_x_17355:
[----:B------:R-:W-:Y:S05]  /*5b10*/  BSYNC.RECONVERGENT B1 ;  /* 0x0000000000017941 */ /* 0x000fea0003800200 */
.L_x_17354:
        /* <DEDUP_REMOVED lines=14> */
.L_x_17347:
[----:B------:R-:W-:Y:S05]  /*5c00*/  BSYNC.RECONVERGENT B0 ;  /* 0x0000000000007941 */ /* 0x000fea0003800200 */
.L_x_17346:
[----:B------:R-:W-:Y:S01]  /*5c10*/  BAR.SYNC.DEFER_BLOCKING 0x0 ;  /* 0x0000000000007b1d */ /* 0x000fe20000010000 */
[----:B------:R-:W-:Y:S01]  /*5c20*/  ISETP.NE.AND P0, PT, R28, RZ, PT ;  /* 0x000000ff1c00720c */ /* 0x000fe20003f05270 */
[----:B------:R-:W-:-:S04]  /*5c30*/  IMAD R51, R3, 0x10, R34 ;  /* 0x0000001003337824 */ /* 0x000fc800078e0222 */
[----:B------:R-:W3:Y:S01]  /*5c40*/  LDCU UR8, c[0x0][0x370] ;  /* 0x00006e00ff0877ac */ /* 0x000ee20008000800 */
[----:B------:R-:W-:Y:S01]  /*5c50*/  BSSY.RECONVERGENT B0, `(.L_x_17356) ;  /* 0x0000011000007945 */ /* 0x000fe20003800200 */
[----:B------:R-:W4:Y:S01]  /*5c60*/  LDCU UR16, c[0x0][0x3dc] ;  /* 0x00007b80ff1077ac */ /* 0x000f220008000800 */
[----:B------:R-:W0:Y:S05]  /*5c70*/  LDCU UR9, c[0x0][0x378] ;  /* 0x00006f00ff0977ac */ /* 0x000e2a0008000800 */
[----:B------:R-:W-:Y:S05]  /*5c80*/  @P0 BRA `(.L_x_17357) ;  /* 0x0000000000340947 */ /* 0x000fea0003800000 */
[----:B---3--:R-:W-:Y:S01]  /*5c90*/  IMAD R7, R0, UR8, R31 ;  /* 0x0000000800077c24 */ /* 0x008fe2000f8e021f */
[----:B------:R-:W3:Y:S03]  /*5ca0*/  LDCU.128 UR12, c[0x0][0x380] ;  /* 0x00007000ff0c77ac */ /* 0x000ee60008000c00 */
[----:B01----:R-:W-:-:S05]  /*5cb0*/  IMAD R8, R7, UR9, RZ ;  /* 0x0000000907087c24 */ /* 0x003fca000f8e02ff */
[----:B------:R-:W-:-:S04]  /*5cc0*/  IADD3 R7, P0, PT, R8, R3, RZ ;  /* 0x0000000308077210 */ /* 0x000fc80007f1e0ff */
[----:B------:R-:W-:Y:S01]  /*5cd0*/  SHF.L.U32 R10, R7, 0x2, RZ ;  /* 0x00000002070a7819 */ /* 0x000fe200000006ff */
[----:B------:R-:W-:-:S05]  /*5ce0*/  IMAD.X R8, RZ, RZ, RZ, P0 ;  /* 0x000000ffff087224 */ /* 0x000fca00000e06ff */
[----:B------:R-:W-:Y:S02]  /*5cf0*/  SHF.L.U64.HI R7, R7, 0x2, R8 ;  /* 0x0000000207077819 */ /* 0x000fe40000010208 */
[C---:B---3--:R-:W-:Y:S02]  /*5d00*/  IADD3 R8, P0, PT, R10.reuse, UR14, RZ ;  /* 0x0000000e0a087c10 */ /* 0x048fe4000ff1e0ff */
[----:B------:R-:W-:Y:S02]  /*5d10*/  IADD3 R10, P1, PT, R10, UR12, RZ ;  /* 0x0000000c0a0a7c10 */ /* 0x000fe4000ff3e0ff */
[C---:B------:R-:W-:Y:S02]  /*5d20*/  IADD3.X R9, PT, PT, R7.reuse, UR15, RZ, P0, !PT ;  /* 0x0000000f07097c10 */ /* 0x040fe400087fe4ff */
[----:B------:R-:W-:-:S03]  /*5d30*/  IADD3.X R11, PT, PT, R7, UR13, RZ, P1, !PT ;  /* 0x0000000d070b7c10 */ /* 0x000fc60008ffe4ff */
[----:B------:R0:W-:Y:S04]  /*5d40*/  STG.E desc[UR6][R8.64], R6 ;  /* 0x0000000608007986 */ /* 0x0001e8000c101906 */
[----:B--2---:R0:W-:Y:S02]  /*5d50*/  STG.E desc[UR6][R10.64], R43 ;  /* 0x0000002b0a007986 */ /* 0x0041e4000c101906 */
.L_x_17357:
[----:B0--34-:R-:W-:Y:S05]  /*5d60*/  BSYNC.RECONVERGENT B0 ;  /* 0x0000000000007941 */ /* 0x019fea0003800200 */
.L_x_17356:
[----:B------:R-:W-:Y:S01]  /*5d70*/  ISETP.GE.U32.AND P0, PT, R51, R32, PT ;  /* 0x000000203300720c */ /* 0x000fe20003f06070 */
[----:B------:R-:W0:Y:S01]  /*5d80*/  LDCU.64 UR4, c[0x0][0x3a8] ;  /* 0x00007500ff0477ac */ /* 0x000e220008000a00 */
[----:B------:R-:W-:Y:S01]  /*5d90*/  BSSY.RECONVERGENT B0, `(.L_x_17358) ;  /* 0x000062f000007945 */ /* 0x000fe20003800200 */
[----:B------:R-:W-:Y:S01]  /*5da0*/  IMAD.MOV.U32 R17, RZ, RZ, RZ ;  /* 0x000000ffff117224 */ /* 0x000fe200078e00ff */
[----:B------:R-:W-:Y:S02]  /*5db0*/  CS2R R18, SRZ ;  /* 0x0000000000127805 */ /* 0x000fe4000001ff00 */
[----:B------:R-:W-:Y:S02]  /*5dc0*/  CS2R R20, SRZ ;  /* 0x0000000000147805 */ /* 0x000fe4000001ff00 */
[----:B------:R-:W-:Y:S02]  /*5dd0*/  CS2R R22, SRZ ;  /* 0x0000000000167805 */ /* 0x000fe4000001ff00 */
[----:B------:R-:W-:-:S02]  /*5de0*/  CS2R R24, SRZ ;  /* 0x0000000000187805 */ /* 0x000fc4000001ff00 */
[----:B------:R-:W-:Y:S01]  /*5df0*/  CS2R R26, SRZ ;  /* 0x00000000001a7805 */ /* 0x000fe2000001ff00 */
[----:B-----5:R-:W-:Y:S01]  /*5e00*/  IMAD.MOV.U32 R30, RZ, RZ, RZ ;  /* 0x000000ffff1e7224 */ /* 0x020fe200078e00ff */
[----:B------:R-:W-:Y:S02]  /*5e10*/  CS2R R36, SRZ ;  /* 0x0000000000247805 */ /* 0x000fe4000001ff00 */
[----:B------:R-:W-:Y:S02]  /*5e20*/  CS2R R38, SRZ ;  /* 0x0000000000267805 */ /* 0x000fe4000001ff00 */
[----:B------:R-:W-:Y:S02]  /*5e30*/  CS2R R40, SRZ ;  /* 0x0000000000287805 */ /* 0x000fe4000001ff00 */
[----:B--2---:R-:W-:Y:S02]  /*5e40*/  CS2R R42, SRZ ;  /* 0x00000000002a7805 */ /* 0x004fe4000001ff00 */
[----:B------:R-:W-:-:S02]  /*5e50*/  CS2R R44, SRZ ;  /* 0x00000000002c7805 */ /* 0x000fc4000001ff00 */
[----:B------:R-:W-:Y:S01]  /*5e60*/  CS2R R46, SRZ ;  /* 0x00000000002e7805 */ /* 0x000fe2000001ff00 */
[----:B0-----:R-:W-:Y:S06]  /*5e70*/  @P0 BRA `(.L_x_17359) ;  /* 0x0000006000800947 */ /* 0x001fec0003800000 */
[----:B------:R-:W0:Y:S01]  /*5e80*/  LDCU.64 UR10, c[0x0][0x3b8] ;  /* 0x00007700ff0a77ac */ /* 0x000e220008000a00 */
[----:B------:R-:W-:Y:S01]  /*5e90*/  IMAD.WIDE.U32 R6, R51, 0x4, RZ ;  /* 0x0000000433067825 */ /* 0x000fe200078e00ff */
[----:B------:R-:W-:-:S03]  /*5ea0*/  IADD3 R5, PT, PT, R5, 0x1a0, RZ ;  /* 0x000001a005057810 */ /* 0x000fc60007ffe0ff */
[----:B------:R-:W-:Y:S01]  /*5eb0*/  HFMA2 R30, -RZ, RZ, 0, 0 ;  /* 0x00000000ff1e7431 */ /* 0x000fe200000001ff */
[----:B------:R-:W-:Y:S01]  /*5ec0*/  CS2R R18, SRZ ;  /* 0x0000000000127805 */ /* 0x000fe2000001ff00 */
[----:B-1----:R-:W-:Y:S01]  /*5ed0*/  IMAD.SHL.U32 R8, R28, 0x20, RZ ;  /* 0x000000201c087824 */ /* 0x002fe200078e00ff */
[----:B------:R-:W-:Y:S01]  /*5ee0*/  LEA R10, R4, R5, 0x18 ;  /* 0x00000005040a7211 */ /* 0x000fe200078ec0ff */
[----:B------:R-:W-:Y:S01]  /*5ef0*/  IMAD.WIDE R6, R35, 0x4, R6 ;  /* 0x0000000423067825 */ /* 0x000fe200078e0206 */
[----:B------:R-:W-:Y:S02]  /*5f00*/  CS2R R20, SRZ ;  /* 0x0000000000147805 */ /* 0x000fe4000001ff00 */
[----:B------:R-:W-:Y:S02]  /*5f10*/  CS2R R22, SRZ ;  /* 0x0000000000167805 */ /* 0x000fe4000001ff00 */
[----:B------:R-:W-:Y:S01]  /*5f20*/  LOP3.LUT R5, R8, 0x60, RZ, 0xe2, !PT ;  /* 0x0000006008057812 */ /* 0x000fe200078ee2ff */
[----:B------:R-:W-:Y:S01]  /*5f30*/  VIADD R9, R2, 0x1f ;  /* 0x0000001f02097836 */ /* 0x000fe20000000000 */
[----:B------:R-:W-:Y:S01]  /*5f40*/  LEA R8, R34, R29, 0x5 ;  /* 0x0000001d22087211 */ /* 0x000fe200078e28ff */
[----:B------:R-:W-:Y:S01]  /*5f50*/  IMAD.SHL.U32 R4, R28, 0x8, RZ ;  /* 0x000000081c047824 */ /* 0x000fe200078e00ff */
[----:B------:R-:W-:Y:S01]  /*5f60*/  CS2R R24, SRZ ;  /* 0x0000000000187805 */ /* 0x000fe2000001ff00 */
[----:B------:R-:W-:Y:S01]  /*5f70*/  IMAD R5, R34, 0x80, R5 ;  /* 0x0000008022057824 */ /* 0x000fe200078e0205 */
[----:B------:R-:W-:Y:S01]  /*5f80*/  SHF.R.U32.HI R50, RZ, 0x5, R9 ;  /* 0x00000005ff327819 */ /* 0x000fe20000011609 */
[----:B------:R-:W-:Y:S01]  /*5f90*/  IMAD.MOV.U32 R17, RZ, RZ, RZ ;  /* 0x000000ffff117224 */ /* 0x000fe200078e00ff */
[----:B0-----:R-:W-:Y:S01]  /*5fa0*/  IADD3 R48, P0, PT, R6, UR10, RZ ;  /* 0x0000000a06307c10 */ /* 0x001fe2000ff1e0ff */
[----:B------:R-:W0:Y:S01]  /*5fb0*/  LDCU UR10, c[0x0][0x3e0] ;  /* 0x00007c00ff0a77ac */ /* 0x000e220008000800 */
[----:B------:R-:W-:-:S02]  /*5fc0*/  LOP3.LUT R29, R4, 0x18, RZ, 0xc0, !PT ;  /* 0x00000018041d7812 */ /* 0x000fc400078ec0ff */
[----:B------:R-:W-:Y:S02]  /*5fd0*/  CS2R R26, SRZ ;  /* 0x00000000001a7805 */ /* 0x000fe4000001ff00 */
[----:B------:R-:W-:Y:S01]  /*5fe0*/  IADD3 R50, PT, PT, -R50, R51, RZ ;  /* 0x0000003332327210 */ /* 0x000fe20007ffe1ff */
[----:B------:R-:W-:Y:S01]  /*5ff0*/  VIADD R51, R51, 0x1 ;  /* 0x0000000133337836 */ /* 0x000fe20000000000 */
[----:B------:R-:W-:Y:S02]  /*6000*/  IADD3 R29, PT, PT, R8, 0x3, R29 ;  /* 0x00000003081d7810 */ /* 0x000fe40007ffe01d */
[----:B------:R-:W-:Y:S02]  /*6010*/  CS2R R36, SRZ ;  /* 0x0000000000247805 */ /* 0x000fe4000001ff00 */
[----:B------:R-:W-:Y:S02]  /*6020*/  IADD3 R35, PT, PT, R5, 0x10, R10 ;  /* 0x0000001005237810 */ /* 0x000fe40007ffe00a */
[----:B------:R-:W-:-:S02]  /*6030*/  CS2R R38, SRZ ;  /* 0x0000000000267805 */ /* 0x000fc4000001ff00 */
[----:B------:R-:W-:Y:S02]  /*6040*/  IADD3.X R49, PT, PT, R7, UR11, RZ, P0, !PT ;  /* 0x0000000b07317c10 */ /* 0x000fe400087fe4ff */
[----:B------:R-:W-:Y:S02]  /*6050*/  CS2R R40, SRZ ;  /* 0x0000000000287805 */ /* 0x000fe4000001ff00 */
[----:B------:R-:W-:Y:S02]  /*6060*/  CS2R R42, SRZ ;  /* 0x00000000002a7805 */ /* 0x000fe4000001ff00 */
[----:B------:R-:W-:Y:S02]  /*6070*/  CS2R R44, SRZ ;  /* 0x00000000002c7805 */ /* 0x000fe4000001ff00 */
[----:B------:R-:W-:Y:S01]  /*6080*/  CS2R R46, SRZ ;  /* 0x00000000002e7805 */ /* 0x000fe2000001ff00 */
[----:B0-----:R-:W-:Y:S01]  /*6090*/  IMAD R12, R33, UR10, RZ ;  /* 0x0000000a210c7c24 */ /* 0x001fe2000f8e02ff */
[----:B------:R-:W-:-:S04]  /*60a0*/  LOP3.LUT R33, R4, 0xf8, RZ, 0xc0, !PT ;  /* 0x000000f804217812 */ /* 0x000fc800078ec0ff */
[----:B------:R-:W-:-:S07]  /*60b0*/  SHF.R.S32.HI R13, RZ, 0x1f, R12 ;  /* 0x0000001fff0d7819 */ /* 0x000fce000001140c */
.L_x_17408:
[----:B------:R-:W2:Y:S04]  /*60c0*/  LDG.E.CONSTANT R5, desc[UR6][R48.64] ;  /* 0x0000000630057981 */ /* 0x000ea8000c1e9900 */
[----:B------:R-:W0:Y:S02]  /*60d0*/  LDS.128 R8, [R35] ;  /* 0x0000000023087984 */ /* 0x000e240000000c00 */
[----:B0-----:R-:W-:Y:S02]  /*60e0*/  F2FP.BF16.F32.PACK_AB R92, R9, R8 ;  /* 0x00000008095c723e */ /* 0x001fe400000010ff */
[----:B------:R-:W-:Y:S01]  /*60f0*/  F2FP.BF16.F32.PACK_AB R94, R11, R10 ;  /* 0x0000000a0b5e723e */ /* 0x000fe200000010ff */
[----:B--2---:R-:W-:-:S03]  /*6100*/  IMAD.WIDE R4, R5, UR16, R12 ;  /* 0x0000001005047c25 */ /* 0x004fc6000f8e020c */
[----:B------:R-:W-:-:S05]  /*6110*/  IADD3 R4, P0, PT, R33, R4, RZ ;  /* 0x0000000421047210 */ /* 0x000fca0007f1e0ff */
[----:B------:R-:W-:Y:S01]  /*6120*/  IMAD.X R5, RZ, RZ, R5, P0 ;  /* 0x000000ffff057224 */ /* 0x000fe200000e0605 */
[----:B------:R-:W-:-:S04]  /*6130*/  LEA R14, P0, R4, UR4, 0x1 ;  /* 0x00000004040e7c11 */ /* 0x000fc8000f8008ff */
[----:B------:R-:W-:Y:S02]  /*6140*/  LEA.HI.X R15, R4, UR5, R5, 0x1, P0 ;  /* 0x00000005040f7c11 */ /* 0x000fe400080f0c05 */
[----:B------:R-:W0:Y:S04]  /*6150*/  LDS.128 R4, [R35+-0x10] ;  /* 0xfffff00023047984 */ /* 0x000e280000000c00 */
        /* <DEDUP_REMOVED lines=36> */
[----:B------:R-:W-:Y:S01]  /*63a0*/  ISETP.NE.AND P0, PT, R50, -0x1, PT ;  /* 0xffffffff3200780c */ /* 0x000fe20003f05270 */
[----:B------:R-:W-:Y:S01]  /*63b0*/  BSSY.RECONVERGENT B1, `(.L_x_17360) ;  /* 0x0000027000017945 */ /* 0x000fe20003800200 */
[----:B0-----:R-:W-:Y:S01]  /*63c0*/  F2FP.BF16.F32.PACK_AB R4, R5, R4 ;  /* 0x000000040504723e */ /* 0x001fe200000010ff */
[----:B------:R1:W5:Y:S01]  /*63d0*/  LDG.E.CONSTANT R9, desc[UR6][R14.64] ;  /* 0x000000060e097981 */ /* 0x000362000c1e9900 */
[----:B------:R-:W-:Y:S01]  /*63e0*/  F2FP.BF16.F32.PACK_AB R5, R7, R6 ;  /* 0x000000060705723e */ /* 0x000fe200000010ff */
[----:B------:R-:W-:-:S02]  /*63f0*/  VIADD R7, R29, 0xfffffffd ;  /* 0xfffffffd1d077836 */ /* 0x000fc40000000000 */
[----:B------:R1:W5:Y:S04]  /*6400*/  LDG.E.CONSTANT R8, desc[UR6][R14.64+0x4] ;  /* 0x000004060e087981 */ /* 0x000368000c1e9900 */
[----:B------:R1:W5:Y:S04]  /*6410*/  LDG.E.CONSTANT R11, desc[UR6][R14.64+0x8] ;  /* 0x000008060e0b7981 */ /* 0x000368000c1e9900 */
[----:B------:R1:W5:Y:S01]  /*6420*/  LDG.E.CONSTANT R10, desc[UR6][R14.64+0xc] ;  /* 0x00000c060e0a7981 */ /* 0x000362000c1e9900 */
[----:B------:R-:W-:Y:S05]  /*6430*/  @P0 BRA `(.L_x_17361) ;  /* 0x0000000000780947 */ /* 0x000fea0003800000 */
[C---:B------:R-:W-:Y:S01]  /*6440*/  IADD3 R89, PT, PT, R29.reuse, -0x1, RZ ;  /* 0xffffffff1d597810 */ /* 0x040fe20007ffe0ff */
[C---:B------:R-:W-:Y:S01]  /*6450*/  VIADD R91, R29.reuse, 0x1 ;  /* 0x000000011d5b7836 */ /* 0x040fe20000000000 */
[CC--:B------:R-:W-:Y:S01]  /*6460*/  ISETP.GE.AND P6, PT, R29.reuse, R2.reuse, PT ;  /* 0x000000021d00720c */ /* 0x0c0fe20003fc6270 */
[----:B------:R-:W-:Y:S01]  /*6470*/  VIADD R93, R29, 0x2 ;  /* 0x000000021d5d7836 */ /* 0x000fe20000000000 */
[-C--:B------:R-:W-:Y:S01]  /*6480*/  ISETP.GE.AND P1, PT, R89, R2.reuse, PT ;  /* 0x000000025900720c */ /* 0x080fe20003f26270 */
[----:B------:R-:W-:Y:S01]  /*6490*/  VIADD R89, R29, 0xfffffffe ;  /* 0xfffffffe1d597836 */ /* 0x000fe20000000000 */
[----:B------:R-:W-:Y:S01]  /*64a0*/  ISETP.GE.AND P5, PT, R91, R2, PT ;  /* 0x000000025b00720c */ /* 0x000fe20003fa6270 */
[C---:B------:R-:W-:Y:S01]  /*64b0*/  VIADD R91, R29.reuse, 0x4 ;  /* 0x000000041d5b7836 */ /* 0x040fe20000000000 */
[----:B-----5:R-:W-:Y:S02]  /*64c0*/  PRMT R6, R8, 0x7632, R6 ;  /* 0x0000763208067816 */ /* 0x020fe40000000006 */
[----:B------:R-:W-:-:S02]  /*64d0*/  IADD3 R95, PT, PT, R29, 0x3, RZ ;  /* 0x000000031d5f7810 */ /* 0x000fc40007ffe0ff */
[----:B------:R-:W-:Y:S02]  /*64e0*/  SEL R8, R8, RZ, !P1 ;  /* 0x000000ff08087207 */ /* 0x000fe40004800000 */
[-C--:B------:R-:W-:Y:S02]  /*64f0*/  ISETP.GE.AND P1, PT, R89, R2.reuse, PT ;  /* 0x000000025900720c */ /* 0x080fe40003f26270 */
[----:B------:R-:W-:Y:S02]  /*6500*/  SEL R89, R6, RZ, !P6 ;  /* 0x000000ff06597207 */ /* 0x000fe40007000000 */
[-C--:B------:R-:W-:Y:S02]  /*6510*/  ISETP.GE.AND P4, PT, R93, R2.reuse, PT ;  /* 0x000000025d00720c */ /* 0x080fe40003f86270 */
[-C--:B------:R-:W-:Y:S02]  /*6520*/  ISETP.GE.AND P3, PT, R95, R2.reuse, PT ;  /* 0x000000025f00720c */ /* 0x080fe40003f66270 */
[----:B------:R-:W-:-:S02]  /*6530*/  ISETP.GE.AND P2, PT, R91, R2, PT ;  /* 0x000000025b00720c */ /* 0x000fc40003f46270 */
[----:B------:R-:W-:Y:S02]  /*6540*/  ISETP.GE.AND P6, PT, R7, R2, PT ;  /* 0x000000020700720c */ /* 0x000fe40003fc6270 */
[----:B------:R-:W-:Y:S02]  /*6550*/  PRMT R88, R11, 0x7632, R88 ;  /* 0x000076320b587816 */ /* 0x000fe40000000058 */
        /* <DEDUP_REMOVED lines=12> */
.L_x_17361:
[----:B------:R-:W-:Y:S05]  /*6620*/  BSYNC.RECONVERGENT B1 ;  /* 0x0000000000017941 */ /* 0x000fea0003800200 */
.L_x_17360:
[----:B------:R-:W-:Y:S01]  /*6630*/  MOV R6, R92 ;  /* 0x0000005c00067202 */ /* 0x000fe20000000f00 */
[----:B-----5:R-:W-:Y:S02]  /*6640*/  HMUL2.BF16_V2 R88, R4, R9 ;  /* 0x0000000904587232 */ /* 0x020fe40000200000 */
[----:B------:R-:W-:Y:S02]  /*6650*/  IMAD.MOV.U32 R9, RZ, RZ, R94 ;  /* 0x000000ffff097224 */ /* 0x000fe400078e005e */
[----:B------:R-:W-:Y:S02]  /*6660*/  HFMA2.BF16_V2 R89, R5, R8, -RZ ;  /* 0x0000000805597231 */ /* 0x000fe400003000ff */
[----:B------:R-:W-:Y:S01]  /*6670*/  HMUL2.BF16_V2 R90, R6, R11 ;  /* 0x0000000b065a7232 */ /* 0x000fe20000200000 */
[C---:B------:R-:W-:Y:S01]  /*6680*/  PRMT R8, R88.reuse, 0x7610, R8 ;  /* 0x0000761058087816 */ /* 0x040fe20000000008 */
[----:B------:R-:W-:Y:S01]  /*6690*/  HFMA2.BF16_V2 R91, R9, R10, -RZ ;  /* 0x0000000a095b7231 */ /* 0x000fe200003000ff */
[----:B------:R-:W-:-:S02]  /*66a0*/  PRMT R11, R88, 0x7632, R11 ;  /* 0x00007632580b7816 */ /* 0x000fc4000000000b */
[C---:B------:R-:W-:Y:S01]  /*66b0*/  PRMT R10, R89.reuse, 0x7610, R10 ;  /* 0x00007610590a7816 */ /* 0x040fe2000000000a */
[----:B------:R-:W-:Y:S01]  /*66c0*/  IMAD.U32 R92, R8, 0x10000, RZ ;  /* 0x00010000085c7824 */ /* 0x000fe200078e00ff */
[----:B------:R-:W-:Y:S02]  /*66d0*/  PRMT R88, R89, 0x7632, R88 ;  /* 0x0000763259587816 */ /* 0x000fe40000000058 */
[----:B------:R-:W-:Y:S01]  /*66e0*/  PRMT R89, R90, 0x7610, R89 ;  /* 0x000076105a597816 */ /* 0x000fe20000000059 */
[----:B------:R-:W-:Y:S01]  /*66f0*/  IMAD.U32 R10, R10, 0x10000, RZ ;  /* 0x000100000a0a7824 */ /* 0x000fe200078e00ff */
[----:B------:R-:W-:Y:S01]  /*6700*/  PRMT R90, R90, 0x7632, R90 ;  /* 0x000076325a5a7816 */ /* 0x000fe2000000005a */
[----:B------:R-:W-:Y:S01]  /*6710*/  IMAD.U32 R93, R88, 0x10000, RZ ;  /* 0x00010000585d7824 */ /* 0x000fe200078e00ff */
[----:B------:R-:W-:Y:S01]  /*6720*/  SHF.L.U32 R11, R11, 0x10, RZ ;  /* 0x000000100b0b7819 */ /* 0x000fe200000006ff */
[----:B------:R0:W5:Y:S01]  /*6730*/  LDG.E.CONSTANT R88, desc[UR6][R14.64+0x20c] ;  /* 0x00020c060e587981 */ /* 0x000162000c1e9900 */
[----:B------:R-:W-:Y:S01]  /*6740*/  SHF.L.U32 R89, R89, 0x10, RZ ;  /* 0x0000001059597819 */ /* 0x000fe200000006ff */
[----:B------:R-:W-:Y:S01]  /*6750*/  IMAD.U32 R90, R90, 0x10000, RZ ;  /* 0x000100005a5a7824 */ /* 0x000fe200078e00ff */
[----:B------:R-:W-:Y:S01]  /*6760*/  PRMT R8, R91, 0x7632, R8 ;  /* 0x000076325b087816 */ /* 0x000fe20000000008 */
[----:B------:R-:W-:Y:S01]  /*6770*/  FADD.FTZ R11, R92, R11 ;  /* 0x0000000b5c0b7221 */ /* 0x000fe20000010000 */
[----:B------:R-:W-:Y:S01]  /*6780*/  FADD.FTZ R10, R10, R93 ;  /* 0x0000005d0a0a7221 */ /* 0x000fe20000010000 */
[----:B------:R-:W-:Y:S01]  /*6790*/  FADD.FTZ R89, R89, R90 ;  /* 0x0000005a59597221 */ /* 0x000fe20000010000 */
[----:B------:R-:W-:Y:S01]  /*67a0*/  SHF.L.U32 R8, R8, 0x10, RZ ;  /* 0x0000001008087819 */ /* 0x000fe200000006ff */
[----:B------:R-:W-:-:S02]  /*67b0*/  IMAD.U32 R91, R91, 0x10000, RZ ;  /* 0x000100005b5b7824 */ /* 0x000fc400078e00ff */
[----:B------:R-:W-:Y:S02]  /*67c0*/  FADD.FTZ R10, R11, R10 ;  /* 0x0000000a0b0a7221 */ /* 0x000fe40000010000 */
[----:B------:R0:W5:Y:S01]  /*67d0*/  LDG.E.CONSTANT R11, desc[UR6][R14.64+0x200] ;  /* 0x000200060e0b7981 */ /* 0x000162000c1e9900 */
[----:B------:R-:W-:Y:S01]  /*67e0*/  FADD.FTZ R91, R91, R8 ;  /* 0x000000085b5b7221 */ /* 0x000fe20000010000 */
[----:B------:R-:W-:Y:S02]  /*67f0*/  FADD.FTZ R10, R10, R89 ;  /* 0x000000590a0a7221 */ /* 0x000fe40000010000 */
[----:B------:R0:W5:Y:S04]  /*6800*/  LDG.E.CONSTANT R8, desc[UR6][R14.64+0x204] ;  /* 0x000204060e087981 */ /* 0x000168000c1e9900 */
[----:B------:R0:W5:Y:S01]  /*6810*/  LDG.E.CONSTANT R89, desc[UR6][R14.64+0x208] ;  /* 0x000208060e597981 */ /* 0x000162000c1e9900 */
[----:B------:R-:W-:Y:S04]  /*6820*/  BSSY.RECONVERGENT B1, `(.L_x_17362) ;  /* 0x0000020000017945 */ /* 0x000fe80003800200 */
[----:B------:R-:W-:Y:S05]  /*6830*/  @P0 BRA `(.L_x_17363) ;  /* 0x0000000000780947 */ /* 0x000fea0003800000 */
[C---:B------:R-:W-:Y:S01]  /*6840*/  VIADD R93, R29.reuse, 0xffffffff ;  /* 0xffffffff1d5d7836 */ /* 0x040fe20000000000 */
[CC--:B------:R-:W-:Y:S01]  /*6850*/  ISETP.GE.AND P6, PT, R29.reuse, R2.reuse, PT ;  /* 0x000000021d00720c */ /* 0x0c0fe20003fc6270 */
[C---:B------:R-:W-:Y:S01]  /*6860*/  VIADD R95, R29.reuse, 0x1 ;  /* 0x000000011d5f7836 */ /* 0x040fe20000000000 */
[----:B-----5:R-:W-:Y:S01]  /*6870*/  PRMT R90, R8, 0x7632, R90 ;  /* 0x00007632085a7816 */ /* 0x020fe2000000005a */
[----:B------:R-:W-:Y:S01]  /*6880*/  VIADD R99, R29, 0x3 ;  /* 0x000000031d637836 */ /* 0x000fe20000000000 */
[-C--:B------:R-:W-:Y:S02]  /*6890*/  ISETP.GE.AND P1, PT, R93, R2.reuse, PT ;  /* 0x000000025d00720c */ /* 0x080fe40003f26270 */
[----:B------:R-:W-:Y:S01]  /*68a0*/  ISETP.GE.AND P5, PT, R95, R2, PT ;  /* 0x000000025f00720c */ /* 0x000fe20003fa6270 */
[C---:B------:R-:W-:Y:S01]  /*68b0*/  VIADD R95, R29.reuse, 0x4 ;  /* 0x000000041d5f7836 */ /* 0x040fe20000000000 */
[C---:B------:R-:W-:Y:S02]  /*68c0*/  IADD3 R93, PT, PT, R29.reuse, -0x2, RZ ;  /* 0xfffffffe1d5d7810 */ /* 0x040fe40007ffe0ff */
[----:B------:R-:W-:-:S02]  /*68d0*/  IADD3 R97, PT, PT, R29, 0x2, RZ ;  /* 0x000000021d617810 */ /* 0x000fc40007ffe0ff */
[----:B------:R-:W-:Y:S02]  /*68e0*/  SEL R92, R8, RZ, !P1 ;  /* 0x000000ff085c7207 */ /* 0x000fe40004800000 */
[-C--:B------:R-:W-:Y:S02]  /*68f0*/  ISETP.GE.AND P1, PT, R93, R2.reuse, PT ;  /* 0x000000025d00720c */ /* 0x080fe40003f26270 */
[----:B------:R-:W-:Y:S02]  /*6900*/  SEL R93, R90, RZ, !P6 ;  /* 0x000000ff5a5d7207 */ /* 0x000fe40007000000 */
[-C--:B------:R-:W-:Y:S02]  /*6910*/  ISETP.GE.AND P4, PT, R97, R2.reuse, PT ;  /* 0x000000026100720c */ /* 0x080fe40003f86270 */
[----:B------:R-:W-:Y:S02]  /*6920*/  ISETP.GE.AND P2, PT, R95, R2, PT ;  /* 0x000000025f00720c */ /* 0x000fe40003f46270 */
[----:B------:R-:W-:-:S02]  /*6930*/  PRMT R90, R89, 0x7632, R90 ;  /* 0x00007632595a7816 */ /* 0x000fc4000000005a */
[-C--:B------:R-:W-:Y:S02]  /*6940*/  ISETP.GE.AND P3, PT, R99, R2.reuse, PT ;  /* 0x000000026300720c */ /* 0x080fe40003f66270 */
[----:B------:R-:W-:Y:S02]  /*6950*/  ISETP.GE.AND P6, PT, R7, R2, PT ;  /* 0x000000020700720c */ /* 0x000fe40003fc6270 */
        /* <DEDUP_REMOVED lines=12> */
.L_x_17363:
[----:B------:R-:W-:Y:S05]  /*6a20*/  BSYNC.RECONVERGENT B1 ;  /* 0x0000000000017941 */ /* 0x000fea0003800200 */
.L_x_17362:
[----:B------:R2:W5:Y:S02]  /*6a30*/  LDG.E.CONSTANT R93, desc[UR6][R14.64+0x400] ;  /* 0x000400060e5d7981 */ /* 0x000564000c1e9900 */
[----:B-----5:R-:W-:Y:S02]  /*6a40*/  HMUL2.BF16_V2 R11, R4, R11 ;  /* 0x0000000b040b7232 */ /* 0x020fe40000200000 */
[----:B------:R-:W-:Y:S02]  /*6a50*/  HFMA2.BF16_V2 R90, R5, R8, -RZ ;  /* 0x00000008055a7231 */ /* 0x000fe400003000ff */
[----:B------:R-:W-:Y:S01]  /*6a60*/  FADD.FTZ R10, R10, R91 ;  /* 0x0000005b0a0a7221 */ /* 0x000fe20000010000 */
[----:B------:R2:W5:Y:S01]  /*6a70*/  LDG.E.CONSTANT R94, desc[UR6][R14.64+0x404] ;  /* 0x000404060e5e7981 */ /* 0x000562000c1e9900 */
[----:B------:R-:W-:-:S03]  /*6a80*/  HMUL2.BF16_V2 R91, R6, R89 ;  /* 0x00000059065b7232 */ /* 0x000fc60000200000 */
[----:B------:R2:W5:Y:S04]  /*6a90*/  LDG.E.CONSTANT R95, desc[UR6][R14.64+0x408] ;  /* 0x000408060e5f7981 */ /* 0x000568000c1e9900 */
[----:B------:R2:W5:Y:S01]  /*6aa0*/  LDG.E.CONSTANT R96, desc[UR6][R14.64+0x40c] ;  /* 0x00040c060e607981 */ /* 0x000562000c1e9900 */
[----:B------:R-:W-:Y:S01]  /*6ab0*/  BSSY.RECONVERGENT B1, `(.L_x_17364) ;  /* 0x0000025000017945 */ /* 0x000fe20003800200 */
[C---:B------:R-:W-:Y:S02]  /*6ac0*/  PRMT R8, R11.reuse, 0x7610, R8 ;  /* 0x000076100b087816 */ /* 0x040fe40000000008 */
[----:B------:R-:W-:Y:S02]  /*6ad0*/  PRMT R89, R90, 0x7610, R89 ;  /* 0x000076105a597816 */ /* 0x000fe40000000059 */
[----:B------:R-:W-:-:S02]  /*6ae0*/  PRMT R11, R11, 0x7632, R11 ;  /* 0x000076320b0b7816 */ /* 0x000fc4000000000b */
[----:B------:R-:W-:Y:S02]  /*6af0*/  PRMT R90, R90, 0x7632, R90 ;  /* 0x000076325a5a7816 */ /* 0x000fe4000000005a */
[----:B------:R-:W-:Y:S01]  /*6b00*/  PRMT R92, R91, 0x7632, R92 ;  /* 0x000076325b5c7816 */ /* 0x000fe2000000005c */
[----:B--2---:R-:W-:Y:S06]  /*6b10*/  @P0 BRA `(.L_x_17365) ;  /* 0x0000000000780947 */ /* 0x004fec0003800000 */
[C---:B------:R-:W-:Y:S01]  /*6b20*/  VIADD R97, R29.reuse, 0xffffffff ;  /* 0xffffffff1d617836 */ /* 0x040fe20000000000 */
[C---:B------:R-:W-:Y:S01]  /*6b30*/  IADD3 R101, PT, PT, R29.reuse, 0x2, RZ ;  /* 0x000000021d657810 */ /* 0x040fe20007ffe0ff */
[C---:B------:R-:W-:Y:S01]  /*6b40*/  VIADD R99, R29.reuse, 0x1 ;  /* 0x000000011d637836 */ /* 0x040fe20000000000 */
[CC--:B------:R-:W-:Y:S01]  /*6b50*/  ISETP.GE.AND P6, PT, R29.reuse, R2.reuse, PT ;  /* 0x000000021d00720c */ /* 0x0c0fe20003fc6270 */
[----:B------:R-:W-:Y:S01]  /*6b60*/  VIADD R103, R29, 0x3 ;  /* 0x000000031d677836 */ /* 0x000fe20000000000 */
[-C--:B------:R-:W-:Y:S02]  /*6b70*/  ISETP.GE.AND P1, PT, R97, R2.reuse, PT ;  /* 0x000000026100720c */ /* 0x080fe40003f26270 */
[-C--:B------:R-:W-:Y:S01]  /*6b80*/  ISETP.GE.AND P5, PT, R99, R2.reuse, PT ;  /* 0x000000026300720c */ /* 0x080fe20003fa6270 */
[----:B------:R-:W-:Y:S01]  /*6b90*/  VIADD R99, R29, 0x4 ;  /* 0x000000041d637836 */ /* 0x000fe20000000000 */
[----:B-----5:R-:W-:Y:S02]  /*6ba0*/  PRMT R97, R94, 0x7632, R97 ;  /* 0x000076325e617816 */ /* 0x020fe40000000061 */
[----:B------:R-:W-:-:S02]  /*6bb0*/  ISETP.GE.AND P4, PT, R101, R2, PT ;  /* 0x000000026500720c */ /* 0x000fc40003f86270 */
[----:B------:R-:W-:Y:S02]  /*6bc0*/  IADD3 R101, PT, PT, R29, -0x2, RZ ;  /* 0xfffffffe1d657810 */ /* 0x000fe40007ffe0ff */
[----:B------:R-:W-:Y:S02]  /*6bd0*/  SEL R100, R97, RZ, !P6 ;  /* 0x000000ff61647207 */ /* 0x000fe40007000000 */
[----:B------:R-:W-:Y:S02]  /*6be0*/  ISETP.GE.AND P2, PT, R99, R2, PT ;  /* 0x000000026300720c */ /* 0x000fe40003f46270 */
[----:B------:R-:W-:Y:S02]  /*6bf0*/  PRMT R97, R95, 0x7632, R97 ;  /* 0x000076325f617816 */ /* 0x000fe40000000061 */
[----:B------:R-:W-:Y:S02]  /*6c00*/  SEL R99, R94, RZ, !P1 ;  /* 0x000000ff5e637207 */ /* 0x000fe40004800000 */
[----:B------:R-:W-:-:S02]  /*6c10*/  PRMT R98, R96, 0x7632, R98 ;  /* 0x0000763260627816 */ /* 0x000fc40000000062 */
[-C--:B------:R-:W-:Y:S02]  /*6c20*/  ISETP.GE.AND P3, PT, R103, R2.reuse, PT ;  /* 0x000000026700720c */ /* 0x080fe40003f66270 */
[-C--:B------:R-:W-:Y:S02]  /*6c30*/  ISETP.GE.AND P1, PT, R101, R2.reuse, PT ;  /* 0x000000026500720c */ /* 0x080fe40003f26270 */
[----:B------:R-:W-:Y:S02]  /*6c40*/  ISETP.GE.AND P6, PT, R7, R2, PT ;  /* 0x000000020700720c */ /* 0x000fe40003fc6270 */
        /* <DEDUP_REMOVED lines=11> */
.L_x_17365:
[----:B------:R-:W-:Y:S05]  /*6d00*/  BSYNC.RECONVERGENT B1 ;  /* 0x0000000000017941 */ /* 0x000fea0003800200 */
.L_x_17364:
        /* <DEDUP_REMOVED lines=17> */
[----:B------:R-:W-:Y:S01]  /*6e20*/  IMAD.U32 R11, R11, 0x10000, RZ ;  /* 0x000100000b0b7824 */ /* 0x000fe200078e00ff */
[----:B------:R-:W-:Y:S01]  /*6e30*/  SHF.L.U32 R91, R91, 0x10, RZ ;  /* 0x000000105b5b7819 */ /* 0x000fe200000006ff */
[----:B------:R-:W-:-:S02]  /*6e40*/  IMAD.U32 R90, R90, 0x10000, RZ ;  /* 0x000100005a5a7824 */ /* 0x000fc400078e00ff */
[----:B------:R-:W-:Y:S02]  /*6e50*/  HMUL2.BF16_V2 R88, R6, R95 ;  /* 0x0000005f06587232 */ /* 0x000fe40000200000 */
[----:B------:R-:W-:Y:S02]  /*6e60*/  IMAD.U32 R98, R93, 0x10000, RZ ;  /* 0x000100005d627824 */ /* 0x000fe400078e00ff */
[----:B------:R-:W-:Y:S01]  /*6e70*/  FADD.FTZ R89, R89, R92 ;  /* 0x0000005c59597221 */ /* 0x000fe20000010000 */
[----:B------:R-:W-:Y:S01]  /*6e80*/  FADD.FTZ R94, R11, R90 ;  /* 0x0000005a0b5e7221 */ /* 0x000fe20000010000 */
[----:B------:R-:W-:Y:S01]  /*6e90*/  PRMT R11, R8, 0x7632, R11 ;  /* 0x00007632080b7816 */ /* 0x000fe2000000000b */
[----:B------:R-:W-:Y:S01]  /*6ea0*/  FADD.FTZ R95, R91, R98 ;  /* 0x000000625b5f7221 */ /* 0x000fe20000010000 */
[----:B------:R-:W-:Y:S01]  /*6eb0*/  HFMA2.BF16_V2 R91, R9, R96, -RZ ;  /* 0x00000060095b7231 */ /* 0x000fe200003000ff */
[C---:B------:R-:W-:Y:S01]  /*6ec0*/  PRMT R90, R88.reuse, 0x7632, R90 ;  /* 0x00007632585a7816 */ /* 0x040fe2000000005a */
[----:B------:R-:W-:-:S02]  /*6ed0*/  IMAD.U32 R88, R88, 0x10000, RZ ;  /* 0x0001000058587824 */ /* 0x000fc400078e00ff */
[----:B------:R-:W-:Y:S01]  /*6ee0*/  FADD.FTZ R94, R94, R95 ;  /* 0x0000005f5e5e7221 */ /* 0x000fe20000010000 */
[----:B------:R-:W-:Y:S01]  /*6ef0*/  IMAD.U32 R8, R8, 0x10000, RZ ;  /* 0x0001000008087824 */ /* 0x000fe200078e00ff */
[----:B------:R-:W-:Y:S01]  /*6f00*/  PRMT R93, R91, 0x7632, R93 ;  /* 0x000076325b5d7816 */ /* 0x000fe2000000005d */
[----:B------:R-:W-:Y:S01]  /*6f10*/  IMAD.U32 R11, R11, 0x10000, RZ ;  /* 0x000100000b0b7824 */ /* 0x000fe200078e00ff */
[----:B------:R-:W-:Y:S01]  /*6f20*/  SHF.L.U32 R97, R90, 0x10, RZ ;  /* 0x000000105a617819 */ /* 0x000fe200000006ff */
[----:B------:R-:W-:Y:S01]  /*6f30*/  FADD.FTZ R17, R10, R17 ;  /* 0x000000110a117221 */ /* 0x000fe20000010000 */
[----:B------:R-:W-:Y:S01]  /*6f40*/  SHF.L.U32 R91, R91, 0x10, RZ ;  /* 0x000000105b5b7819 */ /* 0x000fe200000006ff */
[----:B------:R-:W-:Y:S02]  /*6f50*/  IMAD.U32 R90, R93, 0x10000, RZ ;  /* 0x000100005d5a7824 */ /* 0x000fe400078e00ff */
[----:B------:R-:W-:Y:S01]  /*6f60*/  FADD.FTZ R8, R8, R11 ;  /* 0x0000000b08087221 */ /* 0x000fe20000010000 */
[----:B------:R-:W-:Y:S01]  /*6f70*/  FADD.FTZ R97, R88, R97 ;  /* 0x0000006158617221 */ /* 0x000fe20000010000 */
[----:B------:R2:W5:Y:S01]  /*6f80*/  LDG.E.CONSTANT R11, desc[UR6][R14.64+0x600] ;  /* 0x000600060e0b7981 */ /* 0x000562000c1e9900 */
[----:B------:R-:W-:Y:S01]  /*6f90*/  FADD.FTZ R91, R91, R90 ;  /* 0x0000005a5b5b7221 */ /* 0x000fe20000010000 */
[----:B------:R-:W-:Y:S01]  /*6fa0*/  FADD.FTZ R89, R89, R8 ;  /* 0x0000000859597221 */ /* 0x000fe20000010000 */
[----:B------:R-:W-:Y:S01]  /*6fb0*/  FADD.FTZ R94, R94, R97 ;  /* 0x000000615e5e7221 */ /* 0x000fe20000010000 */
[----:B------:R2:W5:Y:S03]  /*6fc0*/  LDG.E.CONSTANT R8, desc[UR6][R14.64+0x604] ;  /* 0x000604060e087981 */ /* 0x000566000c1e9900 */
[----:B------:R-:W-:Y:S01]  /*6fd0*/  FADD.FTZ R94, R94, R91 ;  /* 0x0000005b5e5e7221 */ /* 0x000fe20000010000 */
[----:B------:R2:W5:Y:S04]  /*6fe0*/  LDG.E.CONSTANT R10, desc[UR6][R14.64+0x60c] ;  /* 0x00060c060e0a7981 */ /* 0x000568000c1e9900 */
[----:B------:R2:W5:Y:S01]  /*6ff0*/  LDG.E.CONSTANT R91, desc[UR6][R14.64+0x608] ;  /* 0x000608060e5b7981 */ /* 0x000562000c1e9900 */
[----:B------:R-:W-:Y:S04]  /*7000*/  BSSY.RECONVERGENT B1, `(.L_x_17366) ;  /* 0x0000020000017945 */ /* 0x000fe80003800200 */
[----:B------:R-:W-:Y:S05]  /*7010*/  @P0 BRA `(.L_x_17367) ;  /* 0x0000000000780947 */ /* 0x000fea0003800000 */
[C---:B------:R-:W-:Y:S01]  /*7020*/  VIADD R93, R29.reuse, 0xffffffff ;  /* 0xffffffff1d5d7836 */ /* 0x040fe20000000000 */
[C---:B------:R-:W-:Y:S01]  /*7030*/  IADD3 R95, PT, PT, R29.reuse, 0x1, RZ ;  /* 0x000000011d5f7810 */ /* 0x040fe20007ffe0ff */
[C---:B------:R-:W-:Y:S01]  /*7040*/  VIADD R97, R29.reuse, 0x2 ;  /* 0x000000021d617836 */ /* 0x040fe20000000000 */
[CC--:B------:R-:W-:Y:S01]  /*7050*/  ISETP.GE.AND P6, PT, R29.reuse, R2.reuse, PT ;  /* 0x000000021d00720c */ /* 0x0c0fe20003fc6270 */
[----:B------:R-:W-:Y:S01]  /*7060*/  VIADD R99, R29, 0x3 ;  /* 0x000000031d637836 */ /* 0x000fe20000000000 */
[-C--:B------:R-:W-:Y:S01]  /*7070*/  ISETP.GE.AND P1, PT, R93, R2.reuse, PT ;  /* 0x000000025d00720c */ /* 0x080fe20003f26270 */
[----:B------:R-:W-:Y:S01]  /*7080*/  VIADD R93, R29, 0xfffffffe ;  /* 0xfffffffe1d5d7836 */ /* 0x000fe20000000000 */
[----:B------:R-:W-:Y:S02]  /*7090*/  ISETP.GE.AND P5, PT, R95, R2, PT ;  /* 0x000000025f00720c */ /* 0x000fe40003fa6270 */
[----:B-----5:R-:W-:Y:S02]  /*70a0*/  PRMT R88, R8, 0x7632, R88 ;  /* 0x0000763208587816 */ /* 0x020fe40000000058 */
        /* <DEDUP_REMOVED lines=21> */
.L_x_17367:
[----:B------:R-:W-:Y:S05]  /*7200*/  BSYNC.RECONVERGENT B1 ;  /* 0x0000000000017941 */ /* 0x000fea0003800200 */
.L_x_17366:
[----:B------:R-:W-:Y:S01]  /*7210*/  FADD.FTZ R19, R94, R19 ;  /* 0x000000135e137221 */ /* 0x000fe20000010000 */
[----:B------:R3:W5:Y:S02]  /*7220*/  LDG.E.CONSTANT R93, desc[UR6][R14.64+0x800] ;  /* 0x000800060e5d7981 */ /* 0x000764000c1e9900 */
[----:B-----5:R-:W-:Y:S02]  /*7230*/  HMUL2.BF16_V2 R11, R4, R11 ;  /* 0x0000000b040b7232 */ /* 0x020fe40000200000 */
[----:B------:R-:W-:Y:S02]  /*7240*/  HFMA2.BF16_V2 R88, R5, R8, -RZ ;  /* 0x0000000805587231 */ /* 0x000fe400003000ff */
[----:B------:R-:W-:Y:S01]  /*7250*/  HMUL2.BF16_V2 R90, R6, R91 ;  /* 0x0000005b065a7232 */ /* 0x000fe20000200000 */
[----:B------:R3:W5:Y:S01]  /*7260*/  LDG.E.CONSTANT R92, desc[UR6][R14.64+0x804] ;  /* 0x000804060e5c7981 */ /* 0x000762000c1e9900 */
[----:B------:R-:W-:-:S03]  /*7270*/  FADD.FTZ R18, R89, R18 ;  /* 0x0000001259127221 */ /* 0x000fc60000010000 */
[----:B------:R3:W5:Y:S01]  /*7280*/  LDG.E.CONSTANT R95, desc[UR6][R14.64+0x808] ;  /* 0x000808060e5f7981 */ /* 0x000762000c1e9900 */
[----:B------:R-:W-:Y:S01]  /*7290*/  BSSY.RECONVERGENT B1, `(.L_x_17368) ;  /* 0x0000025000017945 */ /* 0x000fe20003800200 */
[C---:B------:R-:W-:Y:S02]  /*72a0*/  PRMT R8, R11.reuse, 0x7610, R8 ;  /* 0x000076100b087816 */ /* 0x040fe40000000008 */
[----:B------:R3:W5:Y:S01]  /*72b0*/  LDG.E.CONSTANT R94, desc[UR6][R14.64+0x80c] ;  /* 0x00080c060e5e7981 */ /* 0x000762000c1e9900 */
[----:B------:R-:W-:Y:S02]  /*72c0*/  PRMT R11, R11, 0x7632, R11 ;  /* 0x000076320b0b7816 */ /* 0x000fe4000000000b */
[----:B------:R-:W-:Y:S02]  /*72d0*/  PRMT R89, R88, 0x7632, R89 ;  /* 0x0000763258597816 */ /* 0x000fe40000000059 */
[----:B------:R-:W-:Y:S01]  /*72e0*/  PRMT R91, R90, 0x7632, R91 ;  /* 0x000076325a5b7816 */ /* 0x000fe2000000005b */
[----:B------:R-:W-:Y:S06]  /*72f0*/  @P0 BRA `(.L_x_17369) ;  /* 0x0000000000780947 */ /* 0x000fec0003800000 */
[C---:B------:R-:W-:Y:S01]  /*7300*/  VIADD R97, R29.reuse, 0xffffffff ;  /* 0xffffffff1d617836 */ /* 0x040fe20000000000 */
[C---:B------:R-:W-:Y:S01]  /*7310*/  IADD3 R99, PT, PT, R29.reuse, 0x1, RZ ;  /* 0x000000011d637810 */ /* 0x040fe20007ffe0ff */
[C---:B------:R-:W-:Y:S01]  /*7320*/  VIADD R101, R29.reuse, 0x2 ;  /* 0x000000021d657836 */ /* 0x040fe20000000000 */
[CC--:B------:R-:W-:Y:S01]  /*7330*/  ISETP.GE.AND P6, PT, R29.reuse, R2.reuse, PT ;  /* 0x000000021d00720c */ /* 0x0c0fe20003fc6270 */
[----:B------:R-:W-:Y:S01]  /*7340*/  VIADD R103, R29, 0x3 ;  /* 0x000000031d677836 */ /* 0x000fe20000000000 */
[-C--:B------:R-:W-:Y:S02]  /*7350*/  ISETP.GE.AND P1, PT, R97, R2.reuse, PT ;  /* 0x000000026100720c */ /* 0x080fe40003f26270 */
[----:B------:R-:W-:Y:S01]  /*7360*/  ISETP.GE.AND P5, PT, R99, R2, PT ;  /* 0x000000026300720c */ /* 0x000fe20003fa6270 */
[C---:B------:R-:W-:Y:S01]  /*7370*/  VIADD R99, R29.reuse, 0xfffffffe ;  /* 0xfffffffe1d637836 */ /* 0x040fe20000000000 */
[----:B------:R-:W-:Y:S02]  /*7380*/  IADD3 R97, PT, PT, R29, 0x4, RZ ;  /* 0x000000041d617810 */ /* 0x000fe40007ffe0ff */
[----:B-----5:R-:W-:-:S02]  /*7390*/  PRMT R96, R92, 0x7632, R96 ;  /* 0x000076325c607816 */ /* 0x020fc40000000060 */
[-C--:B------:R-:W-:Y:S02]  /*73a0*/  ISETP.GE.AND P2, PT, R97, R2.reuse, PT ;  /* 0x000000026100720c */ /* 0x080fe40003f46270 */
[----:B------:R-:W-:Y:S02]  /*73b0*/  SEL R97, R92, RZ, !P1 ;  /* 0x000000ff5c617207 */ /* 0x000fe40004800000 */
        /* <DEDUP_REMOVED lines=18> */
.L_x_17369:
[----:B------:R-:W-:Y:S05]  /*74e0*/  BSYNC.RECONVERGENT B1 ;  /* 0x0000000000017941 */ /* 0x000fea0003800200 */
.L_x_17368:
[----:B------:R-:W-:Y:S01]  /*74f0*/  SHF.L.U32 R90, R90, 0x10, RZ ;  /* 0x000000105a5a7819 */ /* 0x000fe200000006ff */
[----:B------:R-:W-:Y:S02]  /*7500*/  IMAD.U32 R91, R91, 0x10000, RZ ;  /* 0x000100005b5b7824 */ /* 0x000fe400078e00ff */
[----:B-----5:R-:W-:Y:S01]  /*7510*/  HMUL2.BF16_V2 R92, R5, R92 ;  /* 0x0000005c055c7232 */ /* 0x020fe20000200000 */
[----:B------:R-:W-:Y:S01]  /*7520*/  SHF.L.U32 R11, R11, 0x10, RZ ;  /* 0x000000100b0b7819 */ /* 0x000fe200000006ff */
[----:B------:R-:W-:Y:S02]  /*7530*/  IMAD.U32 R8, R8, 0x10000, RZ ;  /* 0x0001000008087824 */ /* 0x000fe400078e00ff */
[----:B------:R-:W-:Y:S02]  /*7540*/  HFMA2.BF16_V2 R93, R4, R93, -RZ ;  /* 0x0000005d045d7231 */ /* 0x000fe400003000ff */
[----:B------:R-:W-:Y:S02]  /*7550*/  IMAD.U32 R88, R88, 0x10000, RZ ;  /* 0x0001000058587824 */ /* 0x000fe400078e00ff */
[--C-:B------:R-:W-:Y:S01]  /*7560*/  FADD.FTZ R90, R90, R91.reuse ;  /* 0x0000005b5a5a7221 */ /* 0x100fe20000010000 */
        /* <DEDUP_REMOVED lines=8> */
[----:B------:R-:W-:-:S02]  /*75f0*/  IMAD.U32 R92, R92, 0x10000, RZ ;  /* 0x000100005c5c7824 */ /* 0x000fc400078e00ff */
[----:B------:R-:W-:Y:S01]  /*7600*/  FADD.FTZ R89, R8, R89 ;  /* 0x0000005908597221 */ /* 0x000fe20000010000 */
[----:B------:R-:W-:Y:S01]  /*7610*/  IMAD.U32 R11, R11, 0x10000, RZ ;  /* 0x000100000b0b7824 */ /* 0x000fe200078e00ff */
[----:B------:R-:W-:Y:S01]  /*7620*/  SHF.L.U32 R88, R88, 0x10, RZ ;  /* 0x0000001058587819 */ /* 0x000fe200000006ff */
[----:B------:R-:W-:Y:S01]  /*7630*/  FADD.FTZ R96, R91, R92 ;  /* 0x0000005c5b607221 */ /* 0x000fe20000010000 */
[C---:B------:R-:W-:Y:S01]  /*7640*/  HFMA2.BF16_V2 R8, R9.reuse, R10, -RZ ;  /* 0x0000000a09087231 */ /* 0x040fe200003000ff */
[----:B------:R-:W-:Y:S01]  /*7650*/  BSSY.RECONVERGENT B1, `(.L_x_17370) ;  /* 0x0000036000017945 */ /* 0x000fe20003800200 */
[----:B------:R-:W-:Y:S02]  /*7660*/  HFMA2.BF16_V2 R91, R9, R94, -RZ ;  /* 0x0000005e095b7231 */ /* 0x000fe400003000ff */
[----:B------:R-:W-:Y:S01]  /*7670*/  FADD.FTZ R93, R11, R88 ;  /* 0x000000580b5d7221 */ /* 0x000fe20000010000 */
[----:B------:R-:W-:Y:S01]  /*7680*/  HMUL2.BF16_V2 R11, R6, R95 ;  /* 0x0000005f060b7232 */ /* 0x000fe20000200000 */
[C---:B------:R-:W-:Y:S01]  /*7690*/  PRMT R10, R8.reuse, 0x7632, R10 ;  /* 0x00007632080a7816 */ /* 0x040fe2000000000a */
[----:B------:R-:W-:Y:S01]  /*76a0*/  IMAD.U32 R8, R8, 0x10000, RZ ;  /* 0x0001000008087824 */ /* 0x000fe200078e00ff */
[C---:B------:R-:W-:Y:S01]  /*76b0*/  PRMT R92, R91.reuse, 0x7632, R92 ;  /* 0x000076325b5c7816 */ /* 0x040fe2000000005c */
[----:B------:R-:W-:Y:S01]  /*76c0*/  IMAD.U32 R91, R91, 0x10000, RZ ;  /* 0x000100005b5b7824 */ /* 0x000fe200078e00ff */
[----:B------:R-:W-:Y:S01]  /*76d0*/  PRMT R88, R11, 0x7632, R88 ;  /* 0x000076320b587816 */ /* 0x000fe20000000058 */
[----:B------:R-:W-:Y:S01]  /*76e0*/  FADD.FTZ R93, R93, R96 ;  /* 0x000000605d5d7221 */ /* 0x000fe20000010000 */
[----:B------:R-:W-:Y:S01]  /*76f0*/  SHF.L.U32 R94, R11, 0x10, RZ ;  /* 0x000000100b5e7819 */ /* 0x000fe200000006ff */
[----:B------:R-:W-:Y:S01]  /*7700*/  IMAD.U32 R92, R92, 0x10000, RZ ;  /* 0x000100005c5c7824 */ /* 0x000fe200078e00ff */
[----:B------:R-:W-:Y:S01]  /*7710*/  SHF.L.U32 R11, R10, 0x10, RZ ;  /* 0x000000100a0b7819 */ /* 0x000fe200000006ff */
[----:B------:R-:W-:Y:S01]  /*7720*/  IMAD.U32 R95, R88, 0x10000, RZ ;  /* 0x00010000585f7824 */ /* 0x000fe200078e00ff */
[----:B------:R4:W5:Y:S01]  /*7730*/  LDG.E.CONSTANT R10, desc[UR6][R14.64+0xa04] ;  /* 0x000a04060e0a7981 */ /* 0x000962000c1e9900 */
[----:B------:R-:W-:Y:S01]  /*7740*/  FADD.FTZ R92, R91, R92 ;  /* 0x0000005c5b5c7221 */ /* 0x000fe20000010000 */
[----:B------:R-:W-:Y:S01]  /*7750*/  FADD.FTZ R89, R89, R90 ;  /* 0x0000005a59597221 */ /* 0x000fe20000010000 */
[----:B------:R-:W-:Y:S01]  /*7760*/  FADD.FTZ R8, R8, R11 ;  /* 0x0000000b08087221 */ /* 0x000fe20000010000 */
[----:B------:R4:W5:Y:S01]  /*7770*/  LDG.E.CONSTANT R91, desc[UR6][R14.64+0xa08] ;  /* 0x000a08060e5b7981 */ /* 0x000962000c1e9900 */
[----:B------:R-:W-:-:S03]  /*7780*/  FADD.FTZ R94, R94, R95 ;  /* 0x0000005f5e5e7221 */ /* 0x000fc60000010000 */
[----:B------:R4:W5:Y:S01]  /*7790*/  LDG.E.CONSTANT R11, desc[UR6][R14.64+0xa00] ;  /* 0x000a00060e0b7981 */ /* 0x000962000c1e9900 */
[----:B------:R-:W-:-:S03]  /*77a0*/  FADD.FTZ R93, R93, R94 ;  /* 0x0000005e5d5d7221 */ /* 0x000fc60000010000 */
        /* <DEDUP_REMOVED lines=32> */
.L_x_17371:
[----:B------:R-:W-:Y:S05]  /*79b0*/  BSYNC.RECONVERGENT B1 ;  /* 0x0000000000017941 */ /* 0x000fea0003800200 */
.L_x_17370:
        /* <DEDUP_REMOVED lines=11> */
[----:B------:R-:W-:Y:S02]  /*7a70*/  PRMT R10, R11, 0x7632, R10 ;  /* 0x000076320b0a7816 */ /* 0x000fe4000000000a */
[C---:B------:R-:W-:Y:S02]  /*7a80*/  PRMT R11, R90.reuse, 0x7610, R11 ;  /* 0x000076105a0b7816 */ /* 0x040fe4000000000b */
[----:B------:R-:W-:Y:S02]  /*7a90*/  PRMT R90, R90, 0x7632, R90 ;  /* 0x000076325a5a7816 */ /* 0x000fe4000000005a */
[----:B------:R-:W-:Y:S01]  /*7aa0*/  PRMT R93, R91, 0x7632, R93 ;  /* 0x000076325b5d7816 */ /* 0x000fe2000000005d */
[----:B0-----:R-:W-:Y:S06]  /*7ab0*/  @P0 BRA `(.L_x_17373) ;  /* 0x0000000000780947 */ /* 0x001fec0003800000 */
[C---:B------:R-:W-:Y:S01]  /*7ac0*/  VIADD R101, R29.reuse, 0x1 ;  /* 0x000000011d657836 */ /* 0x040fe20000000000 */
[C---:B------:R-:W-:Y:S01]  /*7ad0*/  IADD3 R95, PT, PT, R29.reuse, -0x1, RZ ;  /* 0xffffffff1d5f7810 */ /* 0x040fe20007ffe0ff */
[C---:B------:R-:W-:Y:S01]  /*7ae0*/  VIADD R103, R29.reuse, 0x2 ;  /* 0x000000021d677836 */ /* 0x040fe20000000000 */
[-C--:B------:R-:W-:Y:S02]  /*7af0*/  ISETP.GE.AND P6, PT, R29, R2.reuse, PT ;  /* 0x000000021d00720c */ /* 0x080fe40003fc6270 */
[-C--:B------:R-:W-:Y:S01]  /*7b00*/  ISETP.GE.AND P5, PT, R101, R2.reuse, PT ;  /* 0x000000026500720c */ /* 0x080fe20003fa6270 */
[----:B------:R-:W-:Y:S01]  /*7b10*/  VIADD R101, R29, 0xfffffffe ;  /* 0xfffffffe1d657836 */ /* 0x000fe20000000000 */
[-C--:B------:R-:W-:Y:S02]  /*7b20*/  ISETP.GE.AND P1, PT, R95, R2.reuse, PT ;  /* 0x000000025f00720c */ /* 0x080fe40003f26270 */
[----:B------:R-:W-:Y:S01]  /*7b30*/  ISETP.GE.AND P4, PT, R103, R2, PT ;  /* 0x000000026700720c */ /* 0x000fe20003f86270 */
[----:B------:R-:W-:Y:S01]  /*7b40*/  VIADD R103, R29, 0x4 ;  /* 0x000000041d677836 */ /* 0x000fe20000000000 */
[----:B-----5:R-:W-:-:S02]  /*7b50*/  PRMT R95, R94, 0x7632, R95 ;  /* 0x000076325e5f7816 */ /* 0x020fc4000000005f */
[----:B------:R-:W-:Y:S02]  /*7b60*/  IADD3 R105, PT, PT, R29, 0x3, RZ ;  /* 0x000000031d697810 */ /* 0x000fe40007ffe0ff */
[----:B------:R-:W-:Y:S02]  /*7b70*/  SEL R100, R94, RZ, !P1 ;  /* 0x000000ff5e647207 */ /* 0x000fe40004800000 */
[-C--:B------:R-:W-:Y:S02]  /*7b80*/  ISETP.GE.AND P1, PT, R101, R2.reuse, PT ;  /* 0x000000026500720c */ /* 0x080fe40003f26270 */
[----:B------:R-:W-:Y:S02]  /*7b90*/  SEL R95, R95, RZ, !P6 ;  /* 0x000000ff5f5f7207 */ /* 0x000fe40007000000 */
[----:B------:R-:W-:Y:S02]  /*7ba0*/  PRMT R98, R99, 0x7632, R98 ;  /* 0x0000763263627816 */ /* 0x000fe40000000062 */
[----:B------:R-:W-:-:S02]  /*7bb0*/  ISETP.GE.AND P3, PT, R105, R2, PT ;  /* 0x000000026900720c */ /* 0x000fc40003f66270 */
        /* <DEDUP_REMOVED lines=14> */
.L_x_17373:
[----:B------:R-:W-:Y:S05]  /*7ca0*/  BSYNC.RECONVERGENT B1 ;  /* 0x0000000000017941 */ /* 0x000fea0003800200 */
.L_x_17372:
[----:B------:R-:W-:Y:S01]  /*7cb0*/  SHF.L.U32 R90, R90, 0x10, RZ ;  /* 0x000000105a5a7819 */ /* 0x000fe200000006ff */
[----:B------:R-:W-:Y:S01]  /*7cc0*/  IMAD.U32 R95, R10, 0x10000, RZ ;  /* 0x000100000a5f7824 */ /* 0x000fe200078e00ff */
[----:B------:R-:W-:Y:S01]  /*7cd0*/  SHF.L.U32 R8, R8, 0x10, RZ ;  /* 0x0000001008087819 */ /* 0x000fe200000006ff */
[----:B------:R-:W-:Y:S02]  /*7ce0*/  IMAD.U32 R11, R11, 0x10000, RZ ;  /* 0x000100000b0b7824 */ /* 0x000fe400078e00ff */
[----:B------:R-:W-:Y:S02]  /*7cf0*/  HFMA2.BF16_V2 R97, R4, R97, -RZ ;  /* 0x0000006104617231 */ /* 0x000fe400003000ff */
[----:B------:R-:W-:Y:S02]  /*7d00*/  IMAD.U32 R91, R91, 0x10000, RZ ;  /* 0x000100005b5b7824 */ /* 0x000fe400078e00ff */
[----:B------:R-:W-:Y:S01]  /*7d10*/  FADD.FTZ R20, R89, R20 ;  /* 0x0000001459147221 */ /* 0x000fe20000010000 */
[----:B------:R-:W-:-:S02]  /*7d20*/  IMAD.U32 R10, R93, 0x10000, RZ ;  /* 0x000100005d0a7824 */ /* 0x000fc400078e00ff */
[----:B------:R-:W-:Y:S01]  /*7d30*/  FADD.FTZ R11, R11, R90 ;  /* 0x0000005a0b0b7221 */ /* 0x000fe20000010000 */
[----:B------:R-:W-:Y:S01]  /*7d40*/  FADD.FTZ R8, R8, R95 ;  /* 0x0000005f08087221 */ /* 0x000fe20000010000 */
[----:B------:R0:W5:Y:S01]  /*7d50*/  LDG.E.CONSTANT R89, desc[UR6][R14.64+0xe00] ;  /* 0x000e00060e597981 */ /* 0x000162000c1e9900 */
[--C-:B------:R-:W-:Y:S01]  /*7d60*/  FADD.FTZ R90, R91, R10.reuse ;  /* 0x0000000a5b5a7221 */ /* 0x100fe20000010000 */
[C---:B------:R-:W-:Y:S01]  /*7d70*/  PRMT R10, R97.reuse, 0x7610, R10 ;  /* 0x00007610610a7816 */ /* 0x040fe2000000000a */
[----:B------:R-:W-:Y:S01]  /*7d80*/  FADD.FTZ R11, R8, R11 ;  /* 0x0000000b080b7221 */ /* 0x000fe20000010000 */
[----:B------:R-:W-:Y:S01]  /*7d90*/  PRMT R91, R97, 0x7632, R91 ;  /* 0x00007632615b7816 */ /* 0x000fe2000000005b */
[----:B------:R-:W-:Y:S01]  /*7da0*/  HFMA2.BF16_V2 R8, R9, R88, -RZ ;  /* 0x0000005809087231 */ /* 0x000fe200003000ff */
[----:B------:R-:W-:Y:S01]  /*7db0*/  SHF.L.U32 R10, R10, 0x10, RZ ;  /* 0x000000100a0a7819 */ /* 0x000fe200000006ff */
[----:B-----5:R-:W-:Y:S02]  /*7dc0*/  HMUL2.BF16_V2 R88, R6, R99 ;  /* 0x0000006306587232 */ /* 0x020fe40000200000 */
[----:B------:R-:W-:Y:S01]  /*7dd0*/  FADD.FTZ R11, R11, R90 ;  /* 0x0000005a0b0b7221 */ /* 0x000fe20000010000 */
[----:B------:R-:W-:-:S02]  /*7de0*/  IMAD.U32 R91, R91, 0x10000, RZ ;  /* 0x000100005b5b7824 */ /* 0x000fc400078e00ff */
[----:B------:R-:W-:Y:S02]  /*7df0*/  HMUL2.BF16_V2 R93, R5, R94 ;  /* 0x0000005e055d7232 */ /* 0x000fe40000200000 */
[----:B------:R-:W-:Y:S01]  /*7e00*/  FADD.FTZ R21, R92, R21 ;  /* 0x000000155c157221 */ /* 0x000fe20000010000 */
[--C-:B------:R-:W-:Y:S01]  /*7e10*/  FADD.FTZ R95, R10, R91.reuse ;  /* 0x0000005b0a5f7221 */ /* 0x100fe20000010000 */
[C---:B------:R-:W-:Y:S01]  /*7e20*/  PRMT R91, R88.reuse, 0x7632, R91 ;  /* 0x00007632585b7816 */ /* 0x040fe2000000005b */
[----:B------:R-:W-:Y:S01]  /*7e30*/  IMAD.U32 R88, R88, 0x10000, RZ ;  /* 0x0001000058587824 */ /* 0x000fe200078e00ff */
[C---:B------:R-:W-:Y:S02]  /*7e40*/  PRMT R10, R8.reuse, 0x7632, R10 ;  /* 0x00007632080a7816 */ /* 0x040fe4000000000a */
[----:B------:R-:W-:Y:S01]  /*7e50*/  SHF.L.U32 R8, R8, 0x10, RZ ;  /* 0x0000001008087819 */ /* 0x000fe200000006ff */
[----:B------:R-:W-:Y:S01]  /*7e60*/  IMAD.U32 R97, R91, 0x10000, RZ ;  /* 0x000100005b617824 */ /* 0x000fe200078e00ff */
[----:B------:R-:W-:Y:S01]  /*7e70*/  PRMT R94, R93, 0x7632, R94 ;  /* 0x000076325d5e7816 */ /* 0x000fe2000000005e */
[----:B------:R-:W-:-:S02]  /*7e80*/  IMAD.U32 R91, R10, 0x10000, RZ ;  /* 0x000100000a5b7824 */ /* 0x000fc400078e00ff */
[----:B------:R0:W5:Y:S01]  /*7e90*/  LDG.E.CONSTANT R10, desc[UR6][R14.64+0xe0c] ;  /* 0x000e0c060e0a7981 */ /* 0x000162000c1e9900 */
[----:B------:R-:W-:Y:S01]  /*7ea0*/  SHF.L.U32 R94, R94, 0x10, RZ ;  /* 0x000000105e5e7819 */ /* 0x000fe200000006ff */
[----:B------:R-:W-:Y:S01]  /*7eb0*/  FADD.FTZ R8, R8, R91 ;  /* 0x0000005b08087221 */ /* 0x000fe20000010000 */
[----:B------:R-:W-:Y:S01]  /*7ec0*/  IMAD.U32 R93, R93, 0x10000, RZ ;  /* 0x000100005d5d7824 */ /* 0x000fe200078e00ff */
[----:B------:R0:W5:Y:S01]  /*7ed0*/  LDG.E.CONSTANT R91, desc[UR6][R14.64+0xe08] ;  /* 0x000e08060e5b7981 */ /* 0x000162000c1e9900 */
[----:B------:R-:W-:Y:S01]  /*7ee0*/  FADD.FTZ R88, R88, R97 ;  /* 0x0000006158587221 */ /* 0x000fe20000010000 */
[----:B------:R-:W-:Y:S01]  /*7ef0*/  FADD.FTZ R11, R11, R8 ;  /* 0x000000080b0b7221 */ /* 0x000fe20000010000 */
[----:B------:R-:W-:Y:S01]  /*7f00*/  FADD.FTZ R98, R93, R94 ;  /* 0x0000005e5d627221 */ /* 0x000fe20000010000 */
[----:B------:R0:W5:Y:S01]  /*7f10*/  LDG.E.CONSTANT R8, desc[UR6][R14.64+0xe04] ;  /* 0x000e04060e087981 */ /* 0x000162000c1e9900 */
[----:B------:R-:W-:Y:S02]  /*7f20*/  HFMA2.BF16_V2 R93, R9, R96, -RZ ;  /* 0x00000060095d7231 */ /* 0x000fe400003000ff */
[----:B------:R-:W-:-:S03]  /*7f30*/  FADD.FTZ R95, R95, R98 ;  /* 0x000000625f5f7221 */ /* 0x000fc60000010000 */
[C---:B------:R-:W-:Y:S01]  /*7f40*/  PRMT R94, R93.reuse, 0x7632, R94 ;  /* 0x000076325d5e7816 */ /* 0x040fe2000000005e */
[----:B------:R-:W-:Y:S02]  /*7f50*/  IMAD.U32 R93, R93, 0x10000, RZ ;  /* 0x000100005d5d7824 */ /* 0x000fe400078e00ff */
[----:B------:R-:W-:Y:S01]  /*7f60*/  FADD.FTZ R88, R95, R88 ;  /* 0x000000585f587221 */ /* 0x000fe20000010000 */
[----:B------:R-:W-:Y:S01]  /*7f70*/  SHF.L.U32 R94, R94, 0x10, RZ ;  /* 0x000000105e5e7819 */ /* 0x000fe200000006ff */
[----:B------:R-:W-:Y:S04]  /*7f80*/  BSSY.RECONVERGENT B1, `(.L_x_17374) ;  /* 0x0000022000017945 */ /* 0x000fe80003800200 */
[----:B------:R-:W-:-:S04]  /*7f90*/  FADD.FTZ R93, R93, R94 ;  /* 0x0000005e5d5d7221 */ /* 0x000fc80000010000 */
[----:B------:R-:W-:Y:S01]  /*7fa0*/  FADD.FTZ R88, R88, R93 ;  /* 0x0000005d58587221 */ /* 0x000fe20000010000 */
[----:B0-----:R-:W-:Y:S06]  /*7fb0*/  @P0 BRA `(.L_x_17375) ;  /* 0x0000000000780947 */ /* 0x001fec0003800000 */
        /* <DEDUP_REMOVED lines=30> */
.L_x_17375:
[----:B------:R-:W-:Y:S05]  /*81a0*/  BSYNC.RECONVERGENT B1 ;  /* 0x0000000000017941 */ /* 0x000fea0003800200 */
.L_x_17374:
[----:B------:R0:W5:Y:S01]  /*81b0*/  LDG.E.CONSTANT R93, desc[UR6][R14.64+0x1000] ;  /* 0x001000060e5d7981 */ /* 0x000162000c1e9900 */
[----:B------:R-:W-:Y:S02]  /*81c0*/  HMUL2.BF16_V2 R89, R4, R89 ;  /* 0x0000005904597232 */ /* 0x000fe40000200000 */
[----:B-----5:R-:W-:Y:S02]  /*81d0*/  HFMA2.BF16_V2 R90, R5, R8, -RZ ;  /* 0x00000008055a7231 */ /* 0x020fe400003000ff */
[----:B------:R-:W-:Y:S01]  /*81e0*/  HMUL2.BF16_V2 R91, R6, R91 ;  /* 0x0000005b065b7232 */ /* 0x000fe20000200000 */
[----:B------:R0:W5:Y:S01]  /*81f0*/  LDG.E.CONSTANT R92, desc[UR6][R14.64+0x1004] ;  /* 0x001004060e5c7981 */ /* 0x000162000c1e9900 */
[----:B------:R-:W-:Y:S01]  /*8200*/  FADD.FTZ R22, R11, R22 ;  /* 0x000000160b167221 */ /* 0x000fe20000010000 */
[----:B------:R-:W-:Y:S01]  /*8210*/  FADD.FTZ R23, R88, R23 ;  /* 0x0000001758177221 */ /* 0x000fe20000010000 */
[C---:B------:R-:W-:Y:S01]  /*8220*/  PRMT R8, R89.reuse, 0x7610, R8 ;  /* 0x0000761059087816 */ /* 0x040fe20000000008 */
        /* <DEDUP_REMOVED lines=10> */
[CC--:B------:R-:W-:Y:S01]  /*82d0*/  ISETP.GE.AND P6, PT, R29.reuse, R2.reuse, PT ;  /* 0x000000021d00720c */ /* 0x0c0fe20003fc6270 */
[C---:B------:R-:W-:Y:S01]  /*82e0*/  VIADD R99, R29.reuse, 0x1 ;  /* 0x000000011d637836 */ /* 0x040fe20000000000 */
[----:B-----5:R-:W-:Y:S01]  /*82f0*/  PRMT R96, R92, 0x7632, R96 ;  /* 0x000076325c607816 */ /* 0x020fe20000000060 */
[----:B------:R-:W-:Y:S01]  /*8300*/  VIADD R103, R29, 0x3 ;  /* 0x000000031d677836 */ /* 0x000fe20000000000 */
[-C--:B------:R-:W-:Y:S01]  /*8310*/  ISETP.GE.AND P1, PT, R97, R2.reuse, PT ;  /* 0x000000026100720c */ /* 0x080fe20003f26270 */
[----:B------:R-:W-:Y:S01]  /*8320*/  VIADD R97, R29, 0x4 ;  /* 0x000000041d617836 */ /* 0x000fe20000000000 */
[----:B------:R-:W-:Y:S02]  /*8330*/  ISETP.GE.AND P5, PT, R99, R2, PT ;  /* 0x000000026300720c */ /* 0x000fe40003fa6270 */
[C---:B------:R-:W-:Y:S02]  /*8340*/  IADD3 R101, PT, PT, R29.reuse, 0x2, RZ ;  /* 0x000000021d657810 */ /* 0x040fe40007ffe0ff */
[----:B------:R-:W-:-:S02]  /*8350*/  IADD3 R99, PT, PT, R29, -0x2, RZ ;  /* 0xfffffffe1d637810 */ /* 0x000fc40007ffe0ff */
        /* <DEDUP_REMOVED lines=20> */
.L_x_17377:
[----:B------:R-:W-:Y:S05]  /*84a0*/  BSYNC.RECONVERGENT B1 ;  /* 0x0000000000017941 */ /* 0x000fea0003800200 */
.L_x_17376:
        /* <DEDUP_REMOVED lines=13> */
[----:B------:R-:W-:-:S02]  /*8580*/  PRMT R11, R93, 0x7610, R11 ;  /* 0x000076105d0b7816 */ /* 0x000fc4000000000b */
[----:B------:R-:W-:Y:S01]  /*8590*/  PRMT R88, R93, 0x7632, R88 ;  /* 0x000076325d587816 */ /* 0x000fe20000000058 */
[----:B------:R-:W-:Y:S01]  /*85a0*/  IMAD.U32 R92, R92, 0x10000, RZ ;  /* 0x000100005c5c7824 */ /* 0x000fe200078e00ff */
[----:B------:R-:W-:Y:S01]  /*85b0*/  SHF.L.U32 R91, R91, 0x10, RZ ;  /* 0x000000105b5b7819 */ /* 0x000fe200000006ff */
[----:B------:R-:W-:Y:S02]  /*85c0*/  IMAD.U32 R11, R11, 0x10000, RZ ;  /* 0x000100000b0b7824 */ /* 0x000fe400078e00ff */
[----:B------:R-:W-:Y:S01]  /*85d0*/  FADD.FTZ R89, R8, R89 ;  /* 0x0000005908597221 */ /* 0x000fe20000010000 */
[----:B------:R-:W-:Y:S02]  /*85e0*/  IMAD.U32 R88, R88, 0x10000, RZ ;  /* 0x0001000058587824 */ /* 0x000fe400078e00ff */
[C---:B------:R-:W-:Y:S02]  /*85f0*/  HFMA2.BF16_V2 R8, R9.reuse, R10, -RZ ;  /* 0x0000000a09087231 */ /* 0x040fe400003000ff */
[----:B------:R-:W-:Y:S01]  /*8600*/  FADD.FTZ R96, R91, R92 ;  /* 0x0000005c5b607221 */ /* 0x000fe20000010000 */
[----:B------:R-:W-:-:S02]  /*8610*/  HFMA2.BF16_V2 R91, R9, R94, -RZ ;  /* 0x0000005e095b7231 */ /* 0x000fc400003000ff */
[----:B------:R-:W-:Y:S01]  /*8620*/  FADD.FTZ R93, R11, R88 ;  /* 0x000000580b5d7221 */ /* 0x000fe20000010000 */
[----:B------:R-:W-:Y:S01]  /*8630*/  HMUL2.BF16_V2 R11, R6, R95 ;  /* 0x0000005f060b7232 */ /* 0x000fe20000200000 */
[C---:B------:R-:W-:Y:S01]  /*8640*/  PRMT R10, R8.reuse, 0x7632, R10 ;  /* 0x00007632080a7816 */ /* 0x040fe2000000000a */
[----:B------:R-:W-:Y:S01]  /*8650*/  IMAD.U32 R8, R8, 0x10000, RZ ;  /* 0x0001000008087824 */ /* 0x000fe200078e00ff */
[----:B------:R-:W-:Y:S01]  /*8660*/  PRMT R92, R91, 0x7632, R92 ;  /* 0x000076325b5c7816 */ /* 0x000fe2000000005c */
[----:B------:R-:W-:Y:S01]  /*8670*/  FADD.FTZ R93, R93, R96 ;  /* 0x000000605d5d7221 */ /* 0x000fe20000010000 */
[C---:B------:R-:W-:Y:S01]  /*8680*/  PRMT R88, R11.reuse, 0x7632, R88 ;  /* 0x000076320b587816 */ /* 0x040fe20000000058 */
[----:B------:R-:W-:Y:S01]  /*8690*/  IMAD.U32 R94, R11, 0x10000, RZ ;  /* 0x000100000b5e7824 */ /* 0x000fe200078e00ff */
[----:B------:R-:W-:Y:S01]  /*86a0*/  SHF.L.U32 R91, R91, 0x10, RZ ;  /* 0x000000105b5b7819 */ /* 0x000fe200000006ff */
[----:B------:R-:W-:Y:S01]  /*86b0*/  IMAD.U32 R11, R10, 0x10000, RZ ;  /* 0x000100000a0b7824 */ /* 0x000fe200078e00ff */
[----:B------:R-:W-:Y:S01]  /*86c0*/  SHF.L.U32 R95, R88, 0x10, RZ ;  /* 0x00000010585f7819 */ /* 0x000fe200000006ff */
[----:B------:R-:W-:Y:S01]  /*86d0*/  IMAD.U32 R92, R92, 0x10000, RZ ;  /* 0x000100005c5c7824 */ /* 0x000fe200078e00ff */
[----:B------:R0:W5:Y:S01]  /*86e0*/  LDG.E.CONSTANT R10, desc[UR6][R14.64+0x1204] ;  /* 0x001204060e0a7981 */ /* 0x000162000c1e9900 */
[----:B------:R-:W-:Y:S01]  /*86f0*/  FADD.FTZ R8, R8, R11 ;  /* 0x0000000b08087221 */ /* 0x000fe20000010000 */
[----:B------:R-:W-:Y:S01]  /*8700*/  BSSY.RECONVERGENT B1, `(.L_x_17378) ;  /* 0x0000027000017945 */ /* 0x000fe20003800200 */
[----:B------:R-:W-:Y:S01]  /*8710*/  FADD.FTZ R92, R91, R92 ;  /* 0x0000005c5b5c7221 */ /* 0x000fe20000010000 */
[----:B------:R0:W5:Y:S01]  /*8720*/  LDG.E.CONSTANT R11, desc[UR6][R14.64+0x1200] ;  /* 0x001200060e0b7981 */ /* 0x000162000c1e9900 */
[----:B------:R-:W-:Y:S01]  /*8730*/  FADD.FTZ R94, R94, R95 ;  /* 0x0000005f5e5e7221 */ /* 0x000fe20000010000 */
[----:B------:R-:W-:-:S02]  /*8740*/  FADD.FTZ R89, R89, R90 ;  /* 0x0000005a59597221 */ /* 0x000fc40000010000 */
[----:B------:R0:W5:Y:S01]  /*8750*/  LDG.E.CONSTANT R91, desc[UR6][R14.64+0x1208] ;  /* 0x001208060e5b7981 */ /* 0x000162000c1e9900 */
[----:B------:R-:W-:-:S03]  /*8760*/  FADD.FTZ R93, R93, R94 ;  /* 0x0000005e5d5d7221 */ /* 0x000fc60000010000 */
[----:B------:R0:W5:Y:S01]  /*8770*/  LDG.E.CONSTANT R88, desc[UR6][R14.64+0x120c] ;  /* 0x00120c060e587981 */ /* 0x000162000c1e9900 */
        /* <DEDUP_REMOVED lines=31> */
.L_x_17379:
[----:B------:R-:W-:Y:S05]  /*8970*/  BSYNC.RECONVERGENT B1 ;  /* 0x0000000000017941 */ /* 0x000fea0003800200 */
.L_x_17378:
        /* <DEDUP_REMOVED lines=17> */
[C---:B------:R-:W-:Y:S01]  /*8a90*/  IADD3 R101, PT, PT, R29.reuse, 0x1, RZ ;  /* 0x000000011d657810 */ /* 0x040fe20007ffe0ff */
[C---:B------:R-:W-:Y:S01]  /*8aa0*/  VIADD R103, R29.reuse, 0x2 ;  /* 0x000000021d677836 */ /* 0x040fe20000000000 */
[CC--:B------:R-:W-:Y:S01]  /*8ab0*/  ISETP.GE.AND P6, PT, R29.reuse, R2.reuse, PT ;  /* 0x000000021d00720c */ /* 0x0c0fe20003fc6270 */
[----:B------:R-:W-:Y:S01]  /*8ac0*/  VIADD R105, R29, 0x3 ;  /* 0x000000031d697836 */ /* 0x000fe20000000000 */
[-C--:B------:R-:W-:Y:S01]  /*8ad0*/  ISETP.GE.AND P5, PT, R101, R2.reuse, PT ;  /* 0x000000026500720c */ /* 0x080fe20003fa6270 */
[----:B------:R-:W-:Y:S01]  /*8ae0*/  VIADD R101, R29, 0xfffffffe ;  /* 0xfffffffe1d657836 */ /* 0x000fe20000000000 */
[-C--:B------:R-:W-:Y:S02]  /*8af0*/  ISETP.GE.AND P1, PT, R95, R2.reuse, PT ;  /* 0x000000025f00720c */ /* 0x080fe40003f26270 */
[----:B------:R-:W-:Y:S02]  /*8b00*/  ISETP.GE.AND P4, PT, R103, R2, PT ;  /* 0x000000026700720c */ /* 0x000fe40003f86270 */
        /* <DEDUP_REMOVED lines=21> */
.L_x_17381:
[----:B------:R-:W-:Y:S05]  /*8c60*/  BSYNC.RECONVERGENT B1 ;  /* 0x0000000000017941 */ /* 0x000fea0003800200 */
.L_x_17380:
        /* <DEDUP_REMOVED lines=15> */
[----:B------:R-:W-:Y:S02]  /*8d60*/  HFMA2.BF16_V2 R8, R9, R88, -RZ ;  /* 0x0000005809087231 */ /* 0x000fe400003000ff */
[----:B-----5:R-:W-:Y:S02]  /*8d70*/  HMUL2.BF16_V2 R88, R6, R99 ;  /* 0x0000006306587232 */ /* 0x020fe40000200000 */
[----:B------:R-:W-:Y:S01]  /*8d80*/  IMAD.U32 R10, R10, 0x10000, RZ ;  /* 0x000100000a0a7824 */ /* 0x000fe200078e00ff */
[----:B------:R-:W-:Y:S01]  /*8d90*/  SHF.L.U32 R91, R91, 0x10, RZ ;  /* 0x000000105b5b7819 */ /* 0x000fe200000006ff */
[----:B------:R-:W-:Y:S01]  /*8da0*/  FADD.FTZ R11, R11, R90 ;  /* 0x0000005a0b0b7221 */ /* 0x000fe20000010000 */
[----:B------:R-:W-:-:S02]  /*8db0*/  HMUL2.BF16_V2 R93, R5, R94 ;  /* 0x0000005e055d7232 */ /* 0x000fc40000200000 */
[----:B------:R-:W-:Y:S01]  /*8dc0*/  FADD.FTZ R25, R92, R25 ;  /* 0x000000195c197221 */ /* 0x000fe20000010000 */
[--C-:B------:R-:W-:Y:S01]  /*8dd0*/  FADD.FTZ R95, R10, R91.reuse ;  /* 0x0000005b0a5f7221 */ /* 0x100fe20000010000 */
[----:B------:R-:W-:Y:S02]  /*8de0*/  PRMT R91, R88, 0x7632, R91 ;  /* 0x00007632585b7816 */ /* 0x000fe4000000005b */
[C---:B------:R-:W-:Y:S01]  /*8df0*/  PRMT R10, R8.reuse, 0x7632, R10 ;  /* 0x00007632080a7816 */ /* 0x040fe2000000000a */
[----:B------:R-:W-:Y:S01]  /*8e00*/  IMAD.U32 R8, R8, 0x10000, RZ ;  /* 0x0001000008087824 */ /* 0x000fe200078e00ff */
[----:B------:R-:W-:Y:S01]  /*8e10*/  PRMT R94, R93, 0x7632, R94 ;  /* 0x000076325d5e7816 */ /* 0x000fe2000000005e */
[----:B------:R-:W-:Y:S01]  /*8e20*/  IMAD.U32 R97, R91, 0x10000, RZ ;  /* 0x000100005b617824 */ /* 0x000fe200078e00ff */
[----:B------:R-:W-:Y:S01]  /*8e30*/  SHF.L.U32 R91, R10, 0x10, RZ ;  /* 0x000000100a5b7819 */ /* 0x000fe200000006ff */
[----:B------:R-:W-:Y:S01]  /*8e40*/  IMAD.U32 R93, R93, 0x10000, RZ ;  /* 0x000100005d5d7824 */ /* 0x000fe200078e00ff */
[----:B------:R0:W5:Y:S01]  /*8e50*/  LDG.E.CONSTANT R10, desc[UR6][R14.64+0x160c] ;  /* 0x00160c060e0a7981 */ /* 0x000162000c1e9900 */
[----:B------:R-:W-:Y:S01]  /*8e60*/  IMAD.U32 R94, R94, 0x10000, RZ ;  /* 0x000100005e5e7824 */ /* 0x000fe200078e00ff */
[----:B------:R-:W-:Y:S01]  /*8e70*/  SHF.L.U32 R88, R88, 0x10, RZ ;  /* 0x0000001058587819 */ /* 0x000fe200000006ff */
[----:B------:R-:W-:-:S02]  /*8e80*/  FADD.FTZ R8, R8, R91 ;  /* 0x0000005b08087221 */ /* 0x000fc40000010000 */
[----:B------:R0:W5:Y:S01]  /*8e90*/  LDG.E.CONSTANT R91, desc[UR6][R14.64+0x1608] ;  /* 0x001608060e5b7981 */ /* 0x000162000c1e9900 */
[----:B------:R-:W-:Y:S01]  /*8ea0*/  FADD.FTZ R98, R93, R94 ;  /* 0x0000005e5d627221 */ /* 0x000fe20000010000 */
[----:B------:R-:W-:Y:S01]  /*8eb0*/  FADD.FTZ R11, R11, R8 ;  /* 0x000000080b0b7221 */ /* 0x000fe20000010000 */
[----:B------:R-:W-:Y:S01]  /*8ec0*/  HFMA2.BF16_V2 R93, R9, R96, -RZ ;  /* 0x00000060095d7231 */ /* 0x000fe200003000ff */
[----:B------:R0:W5:Y:S01]  /*8ed0*/  LDG.E.CONSTANT R8, desc[UR6][R14.64+0x1604] ;  /* 0x001604060e087981 */ /* 0x000162000c1e9900 */
[----:B------:R-:W-:Y:S01]  /*8ee0*/  FADD.FTZ R88, R88, R97 ;  /* 0x0000006158587221 */ /* 0x000fe20000010000 */
[----:B------:R-:W-:Y:S02]  /*8ef0*/  FADD.FTZ R95, R95, R98 ;  /* 0x000000625f5f7221 */ /* 0x000fe40000010000 */
[C---:B------:R-:W-:Y:S01]  /*8f00*/  PRMT R94, R93.reuse, 0x7632, R94 ;  /* 0x000076325d5e7816 */ /* 0x040fe2000000005e */
[----:B------:R-:W-:Y:S02]  /*8f10*/  IMAD.U32 R93, R93, 0x10000, RZ ;  /* 0x000100005d5d7824 */ /* 0x000fe400078e00ff */
[----:B------:R-:W-:-:S02]  /*8f20*/  FADD.FTZ R88, R95, R88 ;  /* 0x000000585f587221 */ /* 0x000fc40000010000 */
[----:B------:R-:W-:Y:S01]  /*8f30*/  IMAD.U32 R94, R94, 0x10000, RZ ;  /* 0x000100005e5e7824 */ /* 0x000fe200078e00ff */
[----:B------:R-:W-:Y:S03]  /*8f40*/  BSSY.RECONVERGENT B1, `(.L_x_17382) ;  /* 0x0000022000017945 */ /* 0x000fe60003800200 */
[----:B------:R-:W-:-:S04]  /*8f50*/  FADD.FTZ R93, R93, R94 ;  /* 0x0000005e5d5d7221 */ /* 0x000fc80000010000 */
[----:B------:R-:W-:Y:S01]  /*8f60*/  FADD.FTZ R88, R88, R93 ;  /* 0x0000005d58587221 */ /* 0x000fe20000010000 */
[----:B0-----:R-:W-:Y:S06]  /*8f70*/  @P0 BRA `(.L_x_17383) ;  /* 0x0000000000780947 */ /* 0x001fec0003800000 */
        /* <DEDUP_REMOVED lines=30> */
.L_x_17383:
[----:B------:R-:W-:Y:S05]  /*9160*/  BSYNC.RECONVERGENT B1 ;  /* 0x0000000000017941 */ /* 0x000fea0003800200 */
.L_x_17382:
        /* <DEDUP_REMOVED lines=47> */
.L_x_17385:
[----:B------:R-:W-:Y:S05]  /*9460*/  BSYNC.RECONVERGENT B1 ;  /* 0x0000000000017941 */ /* 0x000fea0003800200 */
.L_x_17384:
[----:B------:R-:W-:Y:S02]  /*9470*/  IMAD.U32 R90, R90, 0x10000, RZ ;  /* 0x000100005a5a7824 */ /* 0x000fe400078e00ff */
[----:B-----5:R-:W-:Y:S02]  /*9480*/  HMUL2.BF16_V2 R92, R5, R92 ;  /* 0x0000005c055c7232 */ /* 0x020fe40000200000 */
[----:B------:R-:W-:Y:S01]  /*9490*/  IMAD.U32 R91, R91, 0x10000, RZ ;  /* 0x000100005b5b7824 */ /* 0x000fe200078e00ff */
[----:B------:R-:W-:Y:S01]  /*94a0*/  SHF.L.U32 R8, R8, 0x10, RZ ;  /* 0x0000001008087819 */ /* 0x000fe200000006ff */
[----:B------:R-:W-:Y:S01]  /*94b0*/  IMAD.U32 R11, R11, 0x10000, RZ ;  /* 0x000100000b0b7824 */ /* 0x000fe200078e00ff */
[----:B------:R-:W-:Y:S01]  /*94c0*/  SHF.L.U32 R89, R89, 0x10, RZ ;  /* 0x0000001059597819 */ /* 0x000fe200000006ff */
[----:B------:R-:W-:Y:S02]  /*94d0*/  IMAD.U32 R88, R88, 0x10000, RZ ;  /* 0x0001000058587824 */ /* 0x000fe400078e00ff */
[----:B------:R-:W-:-:S02]  /*94e0*/  HFMA2.BF16_V2 R93, R4, R93, -RZ ;  /* 0x0000005d045d7231 */ /* 0x000fc400003000ff */
[--C-:B------:R-:W-:Y:S01]  /*94f0*/  FADD.FTZ R90, R90, R91.reuse ;  /* 0x0000005b5a5a7221 */ /* 0x100fe20000010000 */
[----:B------:R-:W-:Y:S01]  /*9500*/  PRMT R91, R92, 0x7610, R91 ;  /* 0x000076105c5b7816 */ /* 0x000fe2000000005b */
[----:B------:R-:W-:Y:S01]  /*9510*/  FADD.FTZ R8, R8, R11 ;  /* 0x0000000b08087221 */ /* 0x000fe20000010000 */
[----:B------:R-:W-:Y:S01]  /*9520*/  PRMT R92, R92, 0x7632, R92 ;  /* 0x000076325c5c7816 */ /* 0x000fe2000000005c */
[----:B------:R-:W-:Y:S01]  /*9530*/  FADD.FTZ R89, R88, R89 ;  /* 0x0000005958597221 */ /* 0x000fe20000010000 */
[----:B------:R-:W-:Y:S01]  /*9540*/  PRMT R11, R93, 0x7610, R11 ;  /* 0x000076105d0b7816 */ /* 0x000fe2000000000b */
[----:B------:R-:W-:Y:S01]  /*9550*/  IMAD.U32 R91, R91, 0x10000, RZ ;  /* 0x000100005b5b7824 */ /* 0x000fe200078e00ff */
[----:B------:R-:W-:Y:S01]  /*9560*/  PRMT R88, R93, 0x7632, R88 ;  /* 0x000076325d587816 */ /* 0x000fe20000000058 */
[----:B------:R-:W-:Y:S01]  /*9570*/  FADD.FTZ R89, R8, R89 ;  /* 0x0000005908597221 */ /* 0x000fe20000010000 */
[----:B------:R-:W-:Y:S01]  /*9580*/  SHF.L.U32 R92, R92, 0x10, RZ ;  /* 0x000000105c5c7819 */ /* 0x000fe200000006ff */
[C---:B------:R-:W-:Y:S01]  /*9590*/  HFMA2.BF16_V2 R8, R9.reuse, R10, -RZ ;  /* 0x0000000a09087231 */ /* 0x040fe200003000ff */
[----:B------:R-:W-:Y:S01]  /*95a0*/  SHF.L.U32 R11, R11, 0x10, RZ ;  /* 0x000000100b0b7819 */ /* 0x000fe200000006ff */
[----:B------:R-:W-:Y:S01]  /*95b0*/  IMAD.U32 R88, R88, 0x10000, RZ ;  /* 0x0001000058587824 */ /* 0x000fe200078e00ff */
[----:B------:R-:W-:Y:S01]  /*95c0*/  BSSY.RECONVERGENT B1, `(.L_x_17386) ;  /* 0x0000037000017945 */ /* 0x000fe20003800200 */
[----:B------:R-:W-:Y:S01]  /*95d0*/  FADD.FTZ R96, R91, R92 ;  /* 0x0000005c5b607221 */ /* 0x000fe20000010000 */
[----:B------:R-:W-:-:S02]  /*95e0*/  HFMA2.BF16_V2 R91, R9, R94, -RZ ;  /* 0x0000005e095b7231 */ /* 0x000fc400003000ff */
[----:B------:R-:W-:Y:S01]  /*95f0*/  FADD.FTZ R93, R11, R88 ;  /* 0x000000580b5d7221 */ /* 0x000fe20000010000 */
[----:B------:R-:W-:Y:S01]  /*9600*/  HMUL2.BF16_V2 R11, R6, R95 ;  /* 0x0000005f060b7232 */ /* 0x000fe20000200000 */
[C---:B------:R-:W-:Y:S01]  /*9610*/  PRMT R10, R8.reuse, 0x7632, R10 ;  /* 0x00007632080a7816 */ /* 0x040fe2000000000a */
[----:B------:R-:W-:Y:S01]  /*9620*/  FADD.FTZ R89, R89, R90 ;  /* 0x0000005a59597221 */ /* 0x000fe20000010000 */
        /* <DEDUP_REMOVED lines=48> */
.L_x_17387:
[----:B------:R-:W-:Y:S05]  /*9930*/  BSYNC.RECONVERGENT B1 ;  /* 0x0000000000017941 */ /* 0x000fea0003800200 */
.L_x_17386:
        /* <DEDUP_REMOVED lines=16> */
[C---:B-1234-:R-:W-:Y:S01]  /*9a40*/  VIADD R15, R29.reuse, 0xffffffff ;  /* 0xffffffff1d0f7836 */ /* 0x05efe20000000000 */
        /* <DEDUP_REMOVED lines=11> */
[-C--:B------:R-:W-:Y:S02]  /*9b00*/  ISETP.GE.AND P2, PT, R99, R2.reuse, PT ;  /* 0x000000026300720c */ /* 0x080fe40003f46270 */
[----:B------:R-:W-:Y:S02]  /*9b10*/  SEL R15, R14, RZ, !P6 ;  /* 0x000000ff0e0f7207 */ /* 0x000fe40007000000 */
        /* <DEDUP_REMOVED lines=16> */
.L_x_17389:
[----:B------:R-:W-:Y:S05]  /*9c20*/  BSYNC.RECONVERGENT B1 ;  /* 0x0000000000017941 */ /* 0x000fea0003800200 */
.L_x_17388:
[----:B------:R-:W-:Y:S01]  /*9c30*/  IMAD.U32 R8, R8, 0x10000, RZ ;  /* 0x0001000008087824 */ /* 0x000fe200078e00ff */
[----:B------:R-:W-:Y:S01]  /*9c40*/  SHF.L.U32 R11, R11, 0x10, RZ ;  /* 0x000000100b0b7819 */ /* 0x000fe200000006ff */
[----:B-1234-:R-:W-:Y:S02]  /*9c50*/  IMAD.U32 R15, R10, 0x10000, RZ ;  /* 0x000100000a0f7824 */ /* 0x01efe400078e00ff */
[----:B------:R-:W-:Y:S02]  /*9c60*/  HFMA2.BF16_V2 R10, R4, R95, -RZ ;  /* 0x0000005f040a7231 */ /* 0x000fe400003000ff */
[----:B------:R-:W-:Y:S01]  /*9c70*/  IMAD.U32 R90, R90, 0x10000, RZ ;  /* 0x000100005a5a7824 */ /* 0x000fe200078e00ff */
[----:B------:R-:W-:Y:S01]  /*9c80*/  SHF.L.U32 R92, R92, 0x10, RZ ;  /* 0x000000105c5c7819 */ /* 0x000fe200000006ff */
[----:B------:R-:W-:Y:S01]  /*9c90*/  FADD.FTZ R8, R8, R15 ;  /* 0x0000000f08087221 */ /* 0x000fe20000010000 */
[----:B-----5:R-:W-:Y:S02]  /*9ca0*/  HMUL2.BF16_V2 R15, R5, R94 ;  /* 0x0000005e050f7232 */ /* 0x020fe40000200000 */
[----:B------:R-:W-:-:S02]  /*9cb0*/  IMAD.U32 R91, R91, 0x10000, RZ ;  /* 0x000100005b5b7824 */ /* 0x000fc400078e00ff */
[----:B------:R-:W-:Y:S01]  /*9cc0*/  FADD.FTZ R11, R11, R90 ;  /* 0x0000005a0b0b7221 */ /* 0x000fe20000010000 */
[C---:B------:R-:W-:Y:S01]  /*9cd0*/  PRMT R14, R10.reuse, 0x7632, R14 ;  /* 0x000076320a0e7816 */ /* 0x040fe2000000000e */
[----:B------:R-:W-:Y:S01]  /*9ce0*/  IMAD.U32 R10, R10, 0x10000, RZ ;  /* 0x000100000a0a7824 */ /* 0x000fe200078e00ff */
[----:B------:R-:W-:Y:S01]  /*9cf0*/  PRMT R90, R15, 0x7632, R90 ;  /* 0x000076320f5a7816 */ /* 0x000fe2000000005a */
[----:B------:R-:W-:Y:S01]  /*9d00*/  FADD.FTZ R92, R91, R92 ;  /* 0x0000005c5b5c7221 */ /* 0x000fe20000010000 */
[----:B------:R-:W-:Y:S01]  /*9d10*/  SHF.L.U32 R15, R15, 0x10, RZ ;  /* 0x000000100f0f7819 */ /* 0x000fe200000006ff */
[----:B------:R-:W-:Y:S02]  /*9d20*/  IMAD.U32 R91, R14, 0x10000, RZ ;  /* 0x000100000e5b7824 */ /* 0x000fe400078e00ff */
[----:B------:R-:W-:Y:S02]  /*9d30*/  HMUL2.BF16_V2 R14, R6, R97 ;  /* 0x00000061060e7232 */ /* 0x000fe40000200000 */
[----:B------:R-:W-:-:S02]  /*9d40*/  IMAD.U32 R90, R90, 0x10000, RZ ;  /* 0x000100005a5a7824 */ /* 0x000fc400078e00ff */
[----:B------:R-:W-:Y:S01]  /*9d50*/  FADD.FTZ R11, R8, R11 ;  /* 0x0000000b080b7221 */ /* 0x000fe20000010000 */
[C---:B------:R-:W-:Y:S02]  /*9d60*/  HFMA2.BF16_V2 R8, R9.reuse, R88, -RZ ;  /* 0x0000005809087231 */ /* 0x040fe400003000ff */
[----:B------:R-:W-:Y:S01]  /*9d70*/  FADD.FTZ R91, R10, R91 ;  /* 0x0000005b0a5b7221 */ /* 0x000fe20000010000 */
[----:B------:R-:W-:Y:S01]  /*9d80*/  FADD.FTZ R94, R15, R90 ;  /* 0x0000005a0f5e7221 */ /* 0x000fe20000010000 */
[----:B------:R-:W-:Y:S01]  /*9d90*/  HFMA2.BF16_V2 R88, R9, R96, -RZ ;  /* 0x0000006009587231 */ /* 0x000fe200003000ff */
        /* <DEDUP_REMOVED lines=29> */
[----:B------:R-:W-:Y:S02]  /*9f70*/  IADD3 R15, PT, PT, R29, 0x4, RZ ;  /* 0x000000041d0f7810 */ /* 0x000fe40007ffe0ff */
[----:B------:R-:W-:-:S02]  /*9f80*/  PRMT R10, R86, 0x7632, R10 ;  /* 0x00007632560a7816 */ /* 0x000fc4000000000a */
        /* <DEDUP_REMOVED lines=20> */
.L_x_17391:
[----:B------:R-:W-:Y:S05]  /*a0d0*/  BSYNC.RECONVERGENT B1 ;  /* 0x0000000000017941 */ /* 0x000fea0003800200 */
.L_x_17390:
[----:B------:R-:W-:Y:S02]  /*a0e0*/  HMUL2.BF16_V2 R87, R4, R87 ;  /* 0x0000005704577232 */ /* 0x000fe40000200000 */
[----:B------:R-:W-:Y:S02]  /*a0f0*/  HFMA2.BF16_V2 R11, R5, R86, -RZ ;  /* 0x00000056050b7231 */ /* 0x000fe400003000ff */
[----:B------:R-:W-:Y:S01]  /*a100*/  HMUL2.BF16_V2 R15, R6, R85 ;  /* 0x00000055060f7232 */ /* 0x000fe20000200000 */
[----:B------:R-:W-:Y:S01]  /*a110*/  BSSY.RECONVERGENT B1, `(.L_x_17392) ;  /* 0x0000026000017945 */ /* 0x000fe20003800200 */
[----:B------:R-:W-:Y:S01]  /*a120*/  FADD.FTZ R37, R8, R37 ;  /* 0x0000002508257221 */ /* 0x000fe20000010000 */
[----:B------:R-:W-:Y:S01]  /*a130*/  FADD.FTZ R38, R97, R38 ;  /* 0x0000002661267221 */ /* 0x000fe20000010000 */
[C---:B------:R-:W-:Y:S02]  /*a140*/  PRMT R8, R87.reuse, 0x7610, R8 ;  /* 0x0000761057087816 */ /* 0x040fe40000000008 */
[----:B------:R-:W-:-:S02]  /*a150*/  PRMT R10, R87, 0x7632, R10 ;  /* 0x00007632570a7816 */ /* 0x000fc4000000000a */
        /* <DEDUP_REMOVED lines=12> */
[----:B------:R-:W-:-:S02]  /*a220*/  PRMT R86, R82, 0x7632, R86 ;  /* 0x0000763252567816 */ /* 0x000fc40000000056 */
        /* <DEDUP_REMOVED lines=20> */
.L_x_17393:
[----:B------:R-:W-:Y:S05]  /*a370*/  BSYNC.RECONVERGENT B1 ;  /* 0x0000000000017941 */ /* 0x000fea0003800200 */
.L_x_17392:
[----:B------:R-:W-:Y:S01]  /*a380*/  SHF.L.U32 R87, R10, 0x10, RZ ;  /* 0x000000100a577819 */ /* 0x000fe200000006ff */
[----:B------:R-:W-:Y:S01]  /*a390*/  IMAD.U32 R11, R11, 0x10000, RZ ;  /* 0x000100000b0b7824 */ /* 0x000fe200078e00ff */
[----:B------:R-:W-:Y:S01]  /*a3a0*/  SHF.L.U32 R15, R15, 0x10, RZ ;  /* 0x000000100f0f7819 */ /* 0x000fe200000006ff */
[----:B------:R-:W-:Y:S02]  /*a3b0*/  IMAD.U32 R14, R14, 0x10000, RZ ;  /* 0x000100000e0e7824 */ /* 0x000fe400078e00ff */
[----:B------:R-:W-:Y:S02]  /*a3c0*/  HFMA2.BF16_V2 R83, R4, R83, -RZ ;  /* 0x0000005304537231 */ /* 0x000fe400003000ff */
[----:B------:R-:W-:Y:S02]  /*a3d0*/  IMAD.U32 R10, R85, 0x10000, RZ ;  /* 0x00010000550a7824 */ /* 0x000fe400078e00ff */
[----:B------:R-:W-:Y:S02]  /*a3e0*/  HMUL2.BF16_V2 R82, R5, R82 ;  /* 0x0000005205527232 */ /* 0x000fe40000200000 */
[----:B------:R-:W-:Y:S01]  /*a3f0*/  FADD.FTZ R11, R11, R14 ;  /* 0x0000000e0b0b7221 */ /* 0x000fe20000010000 */
[----:B------:R-:W-:-:S02]  /*a400*/  IMAD.U32 R8, R8, 0x10000, RZ ;  /* 0x0001000008087824 */ /* 0x000fc400078e00ff */
[--C-:B------:R-:W-:Y:S01]  /*a410*/  FADD.FTZ R14, R15, R10.reuse ;  /* 0x0000000a0f0e7221 */ /* 0x100fe20000010000 */
[C---:B------:R-:W-:Y:S01]  /*a420*/  PRMT R10, R83.reuse, 0x7610, R10 ;  /* 0x00007610530a7816 */ /* 0x040fe2000000000a */
[----:B------:R-:W-:Y:S01]  /*a430*/  BSSY.RECONVERGENT B1, `(.L_x_17394) ;  /* 0x000003c000017945 */ /* 0x000fe20003800200 */
[----:B------:R-:W-:Y:S01]  /*a440*/  PRMT R15, R83, 0x7632, R15 ;  /* 0x00007632530f7816 */ /* 0x000fe2000000000f */
[----:B------:R-:W-:Y:S01]  /*a450*/  FADD.FTZ R8, R8, R87 ;  /* 0x0000005708087221 */ /* 0x000fe20000010000 */
[----:B------:R-:W-:Y:S01]  /*a460*/  PRMT R83, R82, 0x7632, R83 ;  /* 0x0000763252537816 */ /* 0x000fe20000000053 */
[----:B------:R-:W-:Y:S01]  /*a470*/  IMAD.U32 R10, R10, 0x10000, RZ ;  /* 0x000100000a0a7824 */ /* 0x000fe200078e00ff */
[----:B------:R-:W-:Y:S01]  /*a480*/  SHF.L.U32 R15, R15, 0x10, RZ ;  /* 0x000000100f0f7819 */ /* 0x000fe200000006ff */
[----:B------:R-:W-:Y:S01]  /*a490*/  FADD.FTZ R11, R8, R11 ;  /* 0x0000000b080b7221 */ /* 0x000fe20000010000 */
[----:B------:R-:W-:Y:S02]  /*a4a0*/  IMAD.U32 R82, R82, 0x10000, RZ ;  /* 0x0001000052527824 */ /* 0x000fe400078e00ff */
[----:B------:R-:W-:-:S02]  /*a4b0*/  HFMA2.BF16_V2 R8, R9, R84, -RZ ;  /* 0x0000005409087231 */ /* 0x000fc400003000ff */
[----:B------:R-:W-:Y:S02]  /*a4c0*/  IMAD.U32 R85, R83, 0x10000, RZ ;  /* 0x0001000053557824 */ /* 0x000fe400078e00ff */
[----:B------:R-:W-:Y:S01]  /*a4d0*/  FADD.FTZ R83, R10, R15 ;  /* 0x0000000f0a537221 */ /* 0x000fe20000010000 */
[----:B------:R-:W-:Y:S02]  /*a4e0*/  HMUL2.BF16_V2 R15, R6, R81 ;  /* 0x00000051060f7232 */ /* 0x000fe40000200000 */
[----:B------:R-:W-:Y:S02]  /*a4f0*/  HFMA2.BF16_V2 R81, R9, R80, -RZ ;  /* 0x0000005009517231 */ /* 0x000fe400003000ff */
[----:B------:R-:W-:Y:S01]  /*a500*/  FADD.FTZ R84, R82, R85 ;  /* 0x0000005552547221 */ /* 0x000fe20000010000 */
        /* <DEDUP_REMOVED lines=24> */
[----:B------:R-:W-:Y:S02]  /*a690*/  PRMT R10, R78, 0x7632, R10 ;  /* 0x000076324e0a7816 */ /* 0x000fe4000000000a */
        /* <DEDUP_REMOVED lines=21> */
.L_x_17395:
[----:B------:R-:W-:Y:S05]  /*a7f0*/  BSYNC.RECONVERGENT B1 ;  /* 0x0000000000017941 */ /* 0x000fea0003800200 */
.L_x_17394:
        /* <DEDUP_REMOVED lines=19> */
[----:B------:R-:W-:-:S02]  /*a930*/  PRMT R79, R74, 0x7632, R79 ;  /* 0x000076324a4f7816 */ /* 0x000fc4000000004f */
        /* <DEDUP_REMOVED lines=20> */
.L_x_17397:
[----:B------:R-:W-:Y:S05]  /*aa80*/  BSYNC.RECONVERGENT B1 ;  /* 0x0000000000017941 */ /* 0x000fea0003800200 */
.L_x_17396:
[----:B------:R-:W-:Y:S01]  /*aa90*/  SHF.L.U32 R10, R10, 0x10, RZ ;  /* 0x000000100a0a7819 */ /* 0x000fe200000006ff */
[----:B------:R-:W-:Y:S01]  /*aaa0*/  IMAD.U32 R11, R11, 0x10000, RZ ;  /* 0x000100000b0b7824 */ /* 0x000fe200078e00ff */
[----:B------:R-:W-:Y:S01]  /*aab0*/  SHF.L.U32 R15, R15, 0x10, RZ ;  /* 0x000000100f0f7819 */ /* 0x000fe200000006ff */
[----:B------:R-:W-:Y:S02]  /*aac0*/  IMAD.U32 R14, R14, 0x10000, RZ ;  /* 0x000100000e0e7824 */ /* 0x000fe400078e00ff */
[----:B------:R-:W-:Y:S02]  /*aad0*/  HFMA2.BF16_V2 R75, R4, R75, -RZ ;  /* 0x0000004b044b7231 */ /* 0x000fe400003000ff */
[----:B------:R-:W-:Y:S01]  /*aae0*/  FADD.FTZ R10, R10, R11 ;  /* 0x0000000b0a0a7221 */ /* 0x000fe20000010000 */
[----:B------:R-:W-:Y:S02]  /*aaf0*/  HMUL2.BF16_V2 R74, R5, R74 ;  /* 0x0000004a054a7232 */ /* 0x000fe40000200000 */
[----:B------:R-:W-:Y:S01]  /*ab00*/  FADD.FTZ R15, R14, R15 ;  /* 0x0000000f0e0f7221 */ /* 0x000fe20000010000 */
[----:B------:R-:W-:Y:S01]  /*ab10*/  IMAD.U32 R77, R77, 0x10000, RZ ;  /* 0x000100004d4d7824 */ /* 0x000fe200078e00ff */
[C---:B------:R-:W-:Y:S01]  /*ab20*/  PRMT R11, R75.reuse, 0x7610, R11 ;  /* 0x000076104b0b7816 */ /* 0x040fe2000000000b */
[----:B------:R-:W-:Y:S01]  /*ab30*/  IMAD.U32 R78, R78, 0x10000, RZ ;  /* 0x000100004e4e7824 */ /* 0x000fe200078e00ff */
[----:B------:R-:W-:Y:S01]  /*ab40*/  PRMT R14, R75, 0x7632, R14 ;  /* 0x000076324b0e7816 */ /* 0x000fe2000000000e */
[----:B------:R-:W-:Y:S01]  /*ab50*/  FADD.FTZ R15, R10, R15 ;  /* 0x0000000f0a0f7221 */ /* 0x000fe20000010000 */
[----:B------:R-:W-:Y:S01]  /*ab60*/  PRMT R75, R74, 0x7632, R75 ;  /* 0x000076324a4b7816 */ /* 0x000fe2000000004b */
[----:B------:R-:W-:Y:S01]  /*ab70*/  FADD.FTZ R78, R77, R78 ;  /* 0x0000004e4d4e7221 */ /* 0x000fe20000010000 */
[----:B------:R-:W-:Y:S01]  /*ab80*/  SHF.L.U32 R11, R11, 0x10, RZ ;  /* 0x000000100b0b7819 */ /* 0x000fe200000006ff */
[----:B------:R-:W-:Y:S01]  /*ab90*/  IMAD.U32 R14, R14, 0x10000, RZ ;  /* 0x000100000e0e7824 */ /* 0x000fe200078e00ff */
[----:B------:R-:W-:Y:S01]  /*aba0*/  SHF.L.U32 R77, R75, 0x10, RZ ;  /* 0x000000104b4d7819 */ /* 0x000fe200000006ff */
[----:B------:R-:W-:-:S02]  /*abb0*/  IMAD.U32 R74, R74, 0x10000, RZ ;  /* 0x000100004a4a7824 */ /* 0x000fc400078e00ff */
        /* <DEDUP_REMOVED lines=27> */
[CC--:B------:R-:W-:Y:S01]  /*ad70*/  ISETP.GE.AND P6, PT, R29.reuse, R2.reuse, PT ;  /* 0x000000021d00720c */ /* 0x0c0fe20003fc6270 */
[C---:B------:R-:W-:Y:S01]  /*ad80*/  VIADD R15, R29.reuse, 0x1 ;  /* 0x000000011d0f7836 */ /* 0x040fe20000000000 */
[----:B------:R-:W-:Y:S01]  /*ad90*/  PRMT R8, R70, 0x7632, R8 ;  /* 0x0000763246087816 */ /* 0x000fe20000000008 */
        /* <DEDUP_REMOVED lines=26> */
.L_x_17399:
[----:B------:R-:W-:Y:S05]  /*af40*/  BSYNC.RECONVERGENT B1 ;  /* 0x0000000000017941 */ /* 0x000fea0003800200 */
.L_x_17398:
[----:B------:R-:W-:Y:S02]  /*af50*/  HMUL2.BF16_V2 R8, R4, R71 ;  /* 0x0000004704087232 */ /* 0x000fe40000200000 */
[----:B------:R-:W-:Y:S01]  /*af60*/  FADD.FTZ R41, R10, R41 ;  /* 0x000000290a297221 */ /* 0x000fe20000010000 */
[----:B------:R-:W-:Y:S02]  /*af70*/  HFMA2.BF16_V2 R11, R5, R70, -RZ ;  /* 0x00000046050b7231 */ /* 0x000fe400003000ff */
[----:B------:R-:W-:Y:S01]  /*af80*/  HMUL2.BF16_V2 R15, R6, R69 ;  /* 0x00000045060f7232 */ /* 0x000fe20000200000 */
[----:B------:R-:W-:Y:S01]  /*af90*/  BSSY.RECONVERGENT B1, `(.L_x_17400) ;  /* 0x0000033000017945 */ /* 0x000fe20003800200 */
[C---:B------:R-:W-:Y:S01]  /*afa0*/  PRMT R10, R8.reuse, 0x7632, R10 ;  /* 0x00007632080a7816 */ /* 0x040fe2000000000a */
[----:B------:R-:W-:Y:S01]  /*afb0*/  IMAD.U32 R8, R8, 0x10000, RZ ;  /* 0x0001000008087824 */ /* 0x000fe200078e00ff */
[----:B------:R-:W-:Y:S01]  /*afc0*/  PRMT R14, R11, 0x7632, R14 ;  /* 0x000076320b0e7816 */ /* 0x000fe2000000000e */
[----:B------:R-:W-:Y:S01]  /*afd0*/  FADD.FTZ R42, R73, R42 ;  /* 0x0000002a492a7221 */ /* 0x000fe20000010000 */
[----:B------:R-:W-:Y:S01]  /*afe0*/  PRMT R69, R15, 0x7632, R69 ;  /* 0x000076320f457816 */ /* 0x000fe20000000045 */
[----:B------:R-:W-:-:S02]  /*aff0*/  IMAD.U32 R71, R10, 0x10000, RZ ;  /* 0x000100000a477824 */ /* 0x000fc400078e00ff */
[----:B------:R-:W-:Y:S01]  /*b000*/  HFMA2.BF16_V2 R10, R9, R68, -RZ ;  /* 0x00000044090a7231 */ /* 0x000fe200003000ff */
[----:B------:R-:W-:Y:S01]  /*b010*/  SHF.L.U32 R11, R11, 0x10, RZ ;  /* 0x000000100b0b7819 */ /* 0x000fe200000006ff */
[----:B------:R-:W-:Y:S02]  /*b020*/  IMAD.U32 R14, R14, 0x10000, RZ ;  /* 0x000100000e0e7824 */ /* 0x000fe400078e00ff */
[----:B------:R-:W-:Y:S01]  /*b030*/  FADD.FTZ R71, R8, R71 ;  /* 0x0000004708477221 */ /* 0x000fe20000010000 */
[----:B------:R-:W-:Y:S01]  /*b040*/  SHF.L.U32 R68, R69, 0x10, RZ ;  /* 0x0000001045447819 */ /* 0x000fe200000006ff */
[----:B------:R-:W-:Y:S01]  /*b050*/  IMAD.U32 R15, R15, 0x10000, RZ ;  /* 0x000100000f0f7824 */ /* 0x000fe200078e00ff */
[C---:B------:R-:W-:Y:S01]  /*b060*/  PRMT R8, R10.reuse, 0x7610, R8 ;  /* 0x000076100a087816 */ /* 0x040fe20000000008 */
[----:B------:R-:W-:Y:S01]  /*b070*/  FADD.FTZ R14, R11, R14 ;  /* 0x0000000e0b0e7221 */ /* 0x000fe20000010000 */
[----:B------:R-:W-:Y:S01]  /*b080*/  PRMT R10, R10, 0x7632, R10 ;  /* 0x000076320a0a7816 */ /* 0x000fe2000000000a */
[----:B------:R-:W-:-:S02]  /*b090*/  FADD.FTZ R15, R15, R68 ;  /* 0x000000440f0f7221 */ /* 0x000fc40000010000 */
[----:B------:R-:W-:Y:S01]  /*b0a0*/  FADD.FTZ R14, R71, R14 ;  /* 0x0000000e470e7221 */ /* 0x000fe20000010000 */
[----:B------:R-:W-:Y:S02]  /*b0b0*/  IMAD.U32 R8, R8, 0x10000, RZ ;  /* 0x0001000008087824 */ /* 0x000fe400078e00ff */
[----:B------:R-:W-:Y:S01]  /*b0c0*/  IMAD.U32 R11, R10, 0x10000, RZ ;  /* 0x000100000a0b7824 */ /* 0x000fe200078e00ff */
        /* <DEDUP_REMOVED lines=31> */
.L_x_17401:
[----:B------:R-:W-:Y:S05]  /*b2c0*/  BSYNC.RECONVERGENT B1 ;  /* 0x0000000000017941 */ /* 0x000fea0003800200 */
.L_x_17400:
[----:B------:R-:W-:Y:S02]  /*b2d0*/  HMUL2.BF16_V2 R67, R4, R67 ;  /* 0x0000004304437232 */ /* 0x000fe40000200000 */
[----:B------:R-:W-:Y:S02]  /*b2e0*/  HFMA2.BF16_V2 R66, R5, R66, -RZ ;  /* 0x0000004205427231 */ /* 0x000fe400003000ff */
[----:B------:R-:W-:Y:S01]  /*b2f0*/  FADD.FTZ R14, R14, R15 ;  /* 0x0000000f0e0e7221 */ /* 0x000fe20000010000 */
[----:B------:R-:W-:Y:S02]  /*b300*/  HMUL2.BF16_V2 R68, R6, R65 ;  /* 0x0000004106447232 */ /* 0x000fe40000200000 */
[----:B------:R-:W-:Y:S01]  /*b310*/  FADD.FTZ R11, R8, R11 ;  /* 0x0000000b080b7221 */ /* 0x000fe20000010000 */
[----:B------:R-:W-:Y:S01]  /*b320*/  PRMT R10, R67, 0x7632, R10 ;  /* 0x00007632430a7816 */ /* 0x000fe2000000000a */
[----:B------:R-:W-:Y:S01]  /*b330*/  BSSY.RECONVERGENT B1, `(.L_x_17402) ;  /* 0x0000034000017945 */ /* 0x000fe20003800200 */
[----:B------:R-:W-:-:S02]  /*b340*/  PRMT R15, R66, 0x7610, R15 ;  /* 0x00007610420f7816 */ /* 0x000fc4000000000f */
[----:B------:R-:W-:Y:S01]  /*b350*/  PRMT R65, R66, 0x7632, R65 ;  /* 0x0000763242417816 */ /* 0x000fe20000000041 */
[----:B------:R-:W-:Y:S01]  /*b360*/  IMAD.U32 R69, R10, 0x10000, RZ ;  /* 0x000100000a457824 */ /* 0x000fe200078e00ff */
[----:B------:R-:W-:Y:S01]  /*b370*/  PRMT R8, R67, 0x7610, R8 ;  /* 0x0000761043087816 */ /* 0x000fe20000000008 */
[----:B------:R-:W-:Y:S01]  /*b380*/  IMAD.U32 R15, R15, 0x10000, RZ ;  /* 0x000100000f0f7824 */ /* 0x000fe200078e00ff */
[----:B------:R-:W-:Y:S01]  /*b390*/  SHF.L.U32 R10, R65, 0x10, RZ ;  /* 0x00000010410a7819 */ /* 0x000fe200000006ff */
[----:B------:R-:W-:Y:S01]  /*b3a0*/  HFMA2.BF16_V2 R65, R9, R64, -RZ ;  /* 0x0000004009417231 */ /* 0x000fe200003000ff */
[----:B------:R-:W-:Y:S02]  /*b3b0*/  SHF.L.U32 R8, R8, 0x10, RZ ;  /* 0x0000001008087819 */ /* 0x000fe400000006ff */
[C---:B------:R-:W-:Y:S01]  /*b3c0*/  PRMT R66, R68.reuse, 0x7610, R66 ;  /* 0x0000761044427816 */ /* 0x040fe20000000042 */
[--C-:B------:R-:W-:Y:S01]  /*b3d0*/  FADD.FTZ R64, R15, R10.reuse ;  /* 0x0000000a0f407221 */ /* 0x100fe20000010000 */
[----:B------:R-:W-:Y:S01]  /*b3e0*/  PRMT R67, R68, 0x7632, R67 ;  /* 0x0000763244437816 */ /* 0x000fe20000000043 */
[----:B------:R-:W-:Y:S01]  /*b3f0*/  FADD.FTZ R69, R8, R69 ;  /* 0x0000004508457221 */ /* 0x000fe20000010000 */
[C---:B------:R-:W-:Y:S01]  /*b400*/  PRMT R10, R65.reuse, 0x7632, R10 ;  /* 0x00007632410a7816 */ /* 0x040fe2000000000a */
[----:B------:R-:W-:Y:S01]  /*b410*/  IMAD.U32 R66, R66, 0x10000, RZ ;  /* 0x0001000042427824 */ /* 0x000fe200078e00ff */
[----:B------:R-:W-:Y:S01]  /*b420*/  PRMT R8, R65, 0x7610, R8 ;  /* 0x0000761041087816 */ /* 0x000fe20000000008 */
[----:B------:R-:W-:-:S02]  /*b430*/  IMAD.U32 R67, R67, 0x10000, RZ ;  /* 0x0001000043437824 */ /* 0x000fc400078e00ff */
[----:B------:R-:W-:Y:S01]  /*b440*/  FADD.FTZ R64, R69, R64 ;  /* 0x0000004045407221 */ /* 0x000fe20000010000 */
[----:B------:R-:W-:Y:S01]  /*b450*/  IMAD.U32 R15, R10, 0x10000, RZ ;  /* 0x000100000a0f7824 */ /* 0x000fe200078e00ff */
[----:B------:R-:W-:Y:S01]  /*b460*/  SHF.L.U32 R8, R8, 0x10, RZ ;  /* 0x0000001008087819 */ /* 0x000fe200000006ff */
        /* <DEDUP_REMOVED lines=32> */
.L_x_17403:
[----:B------:R-:W-:Y:S05]  /*b670*/  BSYNC.RECONVERGENT B1 ;  /* 0x0000000000017941 */ /* 0x000fea0003800200 */
.L_x_17402:
        /* <DEDUP_REMOVED lines=8> */
[C---:B------:R-:W-:Y:S02]  /*b700*/  PRMT R61, R62.reuse, 0x7610, R61 ;  /* 0x000076103e3d7816 */ /* 0x040fe4000000003d */
[C---:B------:R-:W-:Y:S02]  /*b710*/  PRMT R63, R65.reuse, 0x7610, R63 ;  /* 0x00007610413f7816 */ /* 0x040fe4000000003f */
        /* <DEDUP_REMOVED lines=33> */
.L_x_17405:
[----:B------:R-:W-:Y:S05]  /*b930*/  BSYNC.RECONVERGENT B1 ;  /* 0x0000000000017941 */ /* 0x000fea0003800200 */
.L_x_17404:
[----:B------:R-:W-:Y:S01]  /*b940*/  SHF.L.U32 R67, R10, 0x10, RZ ;  /* 0x000000100a437819 */ /* 0x000fe200000006ff */
[----:B------:R-:W-:Y:S01]  /*b950*/  IMAD.U32 R10, R65, 0x10000, RZ ;  /* 0x00010000410a7824 */ /* 0x000fe200078e00ff */
[----:B------:R-:W-:Y:S01]  /*b960*/  SHF.L.U32 R63, R63, 0x10, RZ ;  /* 0x000000103f3f7819 */ /* 0x000fe200000006ff */
[----:B------:R-:W-:Y:S02]  /*b970*/  HFMA2.BF16_V2 R59, R4, R59, -RZ ;  /* 0x0000003b043b7231 */ /* 0x000fe400003000ff */
[----:B------:R-:W-:Y:S02]  /*b980*/  HMUL2.BF16_V2 R65, R5, R58 ;  /* 0x0000003a05417232 */ /* 0x000fe40000200000 */
[----:B------:R-:W-:Y:S02]  /*b990*/  IMAD.U32 R61, R61, 0x10000, RZ ;  /* 0x000100003d3d7824 */ /* 0x000fe400078e00ff */
[----:B------:R-:W-:Y:S02]  /*b9a0*/  HMUL2.BF16_V2 R57, R6, R57 ;  /* 0x0000003906397232 */ /* 0x000fe40000200000 */
[----:B------:R-:W-:-:S02]  /*b9b0*/  IMAD.U32 R62, R62, 0x10000, RZ ;  /* 0x000100003e3e7824 */ /* 0x000fc400078e00ff */
[--C-:B------:R-:W-:Y:S01]  /*b9c0*/  FADD.FTZ R58, R63, R10.reuse ;  /* 0x0000000a3f3a7221 */ /* 0x100fe20000010000 */
[C---:B------:R-:W-:Y:S01]  /*b9d0*/  PRMT R10, R59.reuse, 0x7610, R10 ;  /* 0x000076103b0a7816 */ /* 0x040fe2000000000a */
[----:B------:R-:W-:Y:S01]  /*b9e0*/  IMAD.U32 R8, R8, 0x10000, RZ ;  /* 0x0001000008087824 */ /* 0x000fe200078e00ff */
[----:B------:R-:W-:Y:S01]  /*b9f0*/  PRMT R59, R59, 0x7632, R59 ;  /* 0x000076323b3b7816 */ /* 0x000fe2000000003b */
[--C-:B------:R-:W-:Y:S01]  /*ba00*/  FADD.FTZ R61, R61, R62.reuse ;  /* 0x0000003e3d3d7221 */ /* 0x100fe20000010000 */
[----:B------:R-:W-:Y:S01]  /*ba10*/  PRMT R62, R65, 0x7610, R62 ;  /* 0x00007610413e7816 */ /* 0x000fe2000000003e */
[----:B------:R-:W-:Y:S01]  /*ba20*/  IMAD.U32 R10, R10, 0x10000, RZ ;  /* 0x000100000a0a7824 */ /* 0x000fe200078e00ff */
[----:B------:R-:W-:Y:S01]  /*ba30*/  SHF.L.U32 R59, R59, 0x10, RZ ;  /* 0x000000103b3b7819 */ /* 0x000fe200000006ff */
[----:B------:R-:W-:Y:S01]  /*ba40*/  FADD.FTZ R8, R8, R67 ;  /* 0x0000004308087221 */ /* 0x000fe20000010000 */
[----:B------:R-:W-:Y:S01]  /*ba50*/  PRMT R63, R65, 0x7632, R63 ;  /* 0x00007632413f7816 */ /* 0x000fe2000000003f */
[----:B------:R-:W-:-:S02]  /*ba60*/  IMAD.U32 R65, R62, 0x10000, RZ ;  /* 0x000100003e417824 */ /* 0x000fc400078e00ff */
[----:B------:R-:W-:Y:S01]  /*ba70*/  FADD.FTZ R14, R14, R11 ;  /* 0x0000000b0e0e7221 */ /* 0x000fe20000010000 */
[----:B------:R-:W-:Y:S01]  /*ba80*/  FADD.FTZ R62, R10, R59 ;  /* 0x0000003b0a3e7221 */ /* 0x000fe20000010000 */
[----:B------:R-:W-:Y:S01]  /*ba90*/  FADD.FTZ R61, R8, R61 ;  /* 0x0000003d083d7221 */ /* 0x000fe20000010000 */
[C---:B------:R-:W-:Y:S01]  /*baa0*/  HFMA2.BF16_V2 R59, R9.reuse, R56, -RZ ;  /* 0x00000038093b7231 */ /* 0x040fe200003000ff */
[C---:B------:R-:W-:Y:S01]  /*bab0*/  PRMT R56, R57.reuse, 0x7610, R56 ;  /* 0x0000761039387816 */ /* 0x040fe20000000038 */
[----:B------:R-:W-:Y:S01]  /*bac0*/  HFMA2.BF16_V2 R8, R9, R60, -RZ ;  /* 0x0000003c09087231 */ /* 0x000fe200003000ff */
[----:B------:R-:W-:Y:S01]  /*bad0*/  PRMT R57, R57, 0x7632, R57 ;  /* 0x0000763239397816 */ /* 0x000fe20000000039 */
        /* <DEDUP_REMOVED lines=10> */
[----:B------:R-:W-:Y:S02]  /*bb80*/  IMAD.U32 R60, R60, 0x10000, RZ ;  /* 0x000100003c3c7824 */ /* 0x000fe400078e00ff */
        /* <DEDUP_REMOVED lines=14> */
[C---:B------:R-:W-:Y:S01]  /*bc70*/  IADD3 R11, PT, PT, R29.reuse, -0x2, RZ ;  /* 0xfffffffe1d0b7810 */ /* 0x040fe20007ffe0ff */
[----:B------:R-:W-:Y:S01]  /*bc80*/  VIADD R15, R29, 0xffffffff ;  /* 0xffffffff1d0f7836 */ /* 0x000fe20000000000 */
[-C--:B------:R-:W-:Y:S01]  /*bc90*/  ISETP.GE.AND P6, PT, R7, R2.reuse, PT ;  /* 0x000000020700720c */ /* 0x080fe20003fc6270 */
[----:B------:R-:W-:Y:S01]  /*bca0*/  VIADD R7, R29, 0x4 ;  /* 0x000000041d077836 */ /* 0x000fe20000000000 */
[-C--:B------:R-:W-:Y:S01]  /*bcb0*/  ISETP.GE.AND P5, PT, R11, R2.reuse, PT ;  /* 0x000000020b00720c */ /* 0x080fe20003fa6270 */
[----:B------:R-:W-:Y:S01]  /*bcc0*/  VIADD R11, R29, 0x1 ;  /* 0x000000011d0b7836 */ /* 0x000fe20000000000 */
[-C--:B------:R-:W-:Y:S01]  /*bcd0*/  ISETP.GE.AND P4, PT, R15, R2.reuse, PT ;  /* 0x000000020f00720c */ /* 0x080fe20003f86270 */
[C---:B------:R-:W-:Y:S01]  /*bce0*/  VIADD R57, R29.reuse, 0x3 ;  /* 0x000000031d397836 */ /* 0x040fe20000000000 */
[----:B------:R-:W-:Y:S02]  /*bcf0*/  IADD3 R15, PT, PT, R29, 0x2, RZ ;  /* 0x000000021d0f7810 */ /* 0x000fe40007ffe0ff */
[----:B------:R-:W-:-:S02]  /*bd00*/  ISETP.GE.AND P0, PT, R7, R2, PT ;  /* 0x000000020700720c */ /* 0x000fc40003f06270 */
[----:B------:R-:W-:Y:S02]  /*bd10*/  SEL R7, R54, RZ, !P6 ;  /* 0x000000ff36077207 */ /* 0x000fe40007000000 */
[-C--:B------:R-:W-:Y:S02]  /*bd20*/  ISETP.GE.AND P3, PT, R11, R2.reuse, PT ;  /* 0x000000020b00720c */ /* 0x080fe40003f66270 */
[-C--:B------:R-:W-:Y:S02]  /*bd30*/  ISETP.GE.AND P2, PT, R15, R2.reuse, PT ;  /* 0x000000020f00720c */ /* 0x080fe40003f46270 */
[-C--:B------:R-:W-:Y:S02]  /*bd40*/  ISETP.GE.AND P1, PT, R57, R2.reuse, PT ;  /* 0x000000023900720c */ /* 0x080fe40003f26270 */
[----:B------:R-:W-:Y:S02]  /*bd50*/  ISETP.GE.AND P6, PT, R29, R2, PT ;  /* 0x000000021d00720c */ /* 0x000fe40003fc6270 */
        /* <DEDUP_REMOVED lines=15> */
.L_x_17407:
[----:B------:R-:W-:Y:S05]  /*be50*/  BSYNC.RECONVERGENT B1 ;  /* 0x0000000000017941 */ /* 0x000fea0003800200 */
.L_x_17406:
[----:B------:R-:W-:Y:S02]  /*be60*/  HFMA2.BF16_V2 R53, R5, R53, -RZ ;  /* 0x0000003505357231 */ /* 0x000fe400003000ff */
[----:B------:R-:W-:Y:S02]  /*be70*/  HMUL2.BF16_V2 R8, R6, R52 ;  /* 0x0000003406087232 */ /* 0x000fe40000200000 */
[----:B------:R-:W-:Y:S02]  /*be80*/  HFMA2.BF16_V2 R10, R9, R55, -RZ ;  /* 0x00000037090a7231 */ /* 0x000fe400003000ff */
[----:B------:R-:W-:Y:S01]  /*be90*/  HMUL2.BF16_V2 R4, R4, R54 ;  /* 0x0000003604047232 */ /* 0x000fe20000200000 */
[----:B------:R-:W-:Y:S01]  /*bea0*/  IADD3 R48, P1, PT, R48, 0x10, RZ ;  /* 0x0000001030307810 */ /* 0x000fe20007f3e0ff */
[----:B------:R-:W-:Y:S01]  /*beb0*/  VIADD R29, R29, 0x80 ;  /* 0x000000801d1d7836 */ /* 0x000fe20000000000 */
[C---:B------:R-:W-:Y:S02]  /*bec0*/  PRMT R6, R53.reuse, 0x7610, R6 ;  /* 0x0000761035067816 */ /* 0x040fe40000000006 */
[----:B------:R-:W-:Y:S01]  /*bed0*/  PRMT R7, R53, 0x7632, R7 ;  /* 0x0000763235077816 */ /* 0x000fe20000000007 */
[----:B------:R-:W-:Y:S01]  /*bee0*/  IMAD.X R49, RZ, RZ, R49, P1 ;  /* 0x000000ffff317224 */ /* 0x000fe200008e0631 */
[----:B------:R-:W-:Y:S01]  /*bef0*/  PRMT R5, R4, 0x7632, R5 ;  /* 0x0000763204057816 */ /* 0x000fe20000000005 */
[----:B------:R-:W-:Y:S01]  /*bf00*/  IMAD.U32 R6, R6, 0x10000, RZ ;  /* 0x0001000006067824 */ /* 0x000fe200078e00ff */
[----:B------:R-:W-:-:S02]  /*bf10*/  SHF.L.U32 R7, R7, 0x10, RZ ;  /* 0x0000001007077819 */ /* 0x000fc400000006ff */
[----:B------:R-:W-:Y:S01]  /*bf20*/  PRMT R9, R8, 0x7632, R9 ;  /* 0x0000763208097816 */ /* 0x000fe20000000009 */
[----:B------:R-:W-:Y:S01]  /*bf30*/  IMAD.U32 R14, R5, 0x10000, RZ ;  /* 0x00010000050e7824 */ /* 0x000fe200078e00ff */
[----:B------:R-:W-:Y:S01]  /*bf40*/  SHF.L.U32 R11, R4, 0x10, RZ ;  /* 0x00000010040b7819 */ /* 0x000fe200000006ff */
[----:B------:R-:W-:Y:S01]  /*bf50*/  FADD.FTZ R6, R6, R7 ;  /* 0x0000000706067221 */ /* 0x000fe20000010000 */
[----:B------:R-:W-:Y:S01]  /*bf60*/  VIADD R7, R51, 0x3 ;  /* 0x0000000333077836 */ /* 0x000fe20000000000 */
[----:B------:R-:W-:Y:S01]  /*bf70*/  PRMT R4, R10, 0x7632, R4 ;  /* 0x000076320a047816 */ /* 0x000fe20000000004 */
[----:B------:R-:W-:Y:S02]  /*bf80*/  IMAD.U32 R8, R8, 0x10000, RZ ;  /* 0x0001000008087824 */ /* 0x000fe400078e00ff */
[----:B------:R-:W-:Y:S01]  /*bf90*/  FADD.FTZ R11, R11, R14 ;  /* 0x0000000e0b0b7221 */ /* 0x000fe20000010000 */
[----:B------:R-:W-:Y:S01]  /*bfa0*/  IMAD.U32 R9, R9, 0x10000, RZ ;  /* 0x0001000009097824 */ /* 0x000fe200078e00ff */
[----:B------:R-:W-:Y:S01]  /*bfb0*/  ISETP.GE.U32.AND P0, PT, R7, R32, PT ;  /* 0x000000200700720c */ /* 0x000fe20003f06070 */
[----:B------:R-:W-:Y:S01]  /*bfc0*/  IMAD.U32 R5, R4, 0x10000, RZ ;  /* 0x0001000004057824 */ /* 0x000fe200078e00ff */
[----:B------:R-:W-:Y:S01]  /*bfd0*/  SHF.L.U32 R10, R10, 0x10, RZ ;  /* 0x000000100a0a7819 */ /* 0x000fe200000006ff */
[----:B------:R-:W-:Y:S01]  /*bfe0*/  FADD.FTZ R9, R8, R9 ;  /* 0x0000000908097221 */ /* 0x000fe20000010000 */
[----:B------:R-:W-:Y:S01]  /*bff0*/  FADD.FTZ R6, R11, R6 ;  /* 0x000000060b067221 */ /* 0x000fe20000010000 */
[----:B------:R-:W-:Y:S01]  /*c000*/  IADD3 R50, PT, PT, R50, 0x4, RZ ;  /* 0x0000000432327810 */ /* 0x000fe20007ffe0ff */
[----:B------:R-:W-:-:S02]  /*c010*/  VIADD R51, R51, 0x4 ;  /* 0x0000000433337836 */ /* 0x000fc40000000000 */
[----:B------:R-:W-:Y:S01]  /*c020*/  FADD.FTZ R5, R10, R5 ;  /* 0x000000050a057221 */ /* 0x000fe20000010000 */
[----:B------:R-:W-:Y:S01]  /*c030*/  FADD.FTZ R6, R6, R9 ;  /* 0x0000000906067221 */ /* 0x000fe20000010000 */
[----:B------:R-:W-:-:S03]  /*c040*/  IADD3 R35, PT, PT, R35, 0x200, RZ ;  /* 0x0000020023237810 */ /* 0x000fc60007ffe0ff */
[----:B------:R-:W-:-:S04]  /*c050*/  FADD.FTZ R6, R6, R5 ;  /* 0x0000000506067221 */ /* 0x000fc80000010000 */
[----:B------:R-:W-:Y:S01]  /*c060*/  FADD.FTZ R47, R6, R47 ;  /* 0x0000002f062f7221 */ /* 0x000fe20000010000 */
[----:B------:R-:W-:Y:S06]  /*c070*/  @!P0 BRA `(.L_x_17408) ;  /* 0xffffffa000108947 */ /* 0x000fec000383ffff */
.L_x_17359:
[----:B------:R-:W-:Y:S05]  /*c080*/  BSYNC.RECONVERGENT B0 ;  /* 0x0000000000007941 */ /* 0x000fea0003800200 */
.L_x_17358:
[----:B------:R-:W0:Y:S01]  /*c090*/  SHFL.BFLY PT, R2, R17, 0x2, 0x1f ;  /* 0x0c401f0011027f89 */ /* 0x000e2200000e0000 */
[----:B------:R-:W-:Y:S01]  /*c0a0*/  SHF.R.U32.HI R15, RZ, 0x2, R16 ;  /* 0x00000002ff0f7819 */ /* 0x000fe20000011610 */
[----:B------:R-:W2:Y:S01]  /*c0b0*/  S2UR UR5, SR_CgaCtaId ;  /* 0x00000000000579c3 */ /* 0x000ea20000008800 */
[----:B------:R-:W-:Y:S01]  /*c0c0*/  UMOV UR4, 0x400 ;  /* 0x0000040000047882 */ /* 0x000fe20000000000 */
[----:B------:R-:W3:Y:S01]  /*c0d0*/  SHFL.BFLY PT, R7, R20, 0x2, 0x1f ;  /* 0x0c401f0014077f89 */ /* 0x000ee200000e0000 */
[----:B------:R-:W-:Y:S01]  /*c0e0*/  UIADD3 UR4, UPT, UPT, UR4, 0x1a0, URZ ;  /* 0x000001a004047890 */ /* 0x000fe2000fffe0ff */
[----:B------:R-:W-:Y:S01]  /*c0f0*/  IMAD R51, R34, 0xc0, R15 ;  /* 0x000000c022337824 */ /* 0x000fe200078e020f */
[----:B------:R-:W-:Y:S01]  /*c100*/  BSSY.RECONVERGENT B0, `(.L_x_17409) ;  /* 0x0000084000007945 */ /* 0x000fe20003800200 */
[----:B------:R-:W4:Y:S01]  /*c110*/  SHFL.BFLY PT, R5, R18, 0x2, 0x1f ;  /* 0x0c401f0012057f89 */ /* 0x000f2200000e0000 */
[C---:B------:R-:W-:Y:S02]  /*c120*/  LOP3.LUT P0, RZ, R28.reuse, 0x3c3, RZ, 0xc0, !PT ;  /* 0x000003c31cff7812 */ /* 0x040fe4000780c0ff */
[C---:B------:R-:W-:Y:S01]  /*c130*/  LOP3.LUT P1, RZ, R28.reuse, 0x3e3, RZ, 0xc0, !PT ;  /* 0x000003e31cff7812 */ /* 0x040fe2000782c0ff */
[----:B------:R-:W5:Y:S01]  /*c140*/  SHFL.BFLY PT, R4, R19, 0x2, 0x1f ;  /* 0x0c401f0013047f89 */ /* 0x000f6200000e0000 */
[----:B------:R-:W-:-:S03]  /*c150*/  ISETP.GT.U32.AND P3, PT, R28, 0x1f, PT ;  /* 0x0000001f1c00780c */ /* 0x000fc60003f64070 */
[----:B------:R-:W5:Y:S04]  /*c160*/  SHFL.BFLY PT, R6, R21, 0x2, 0x1f ;  /* 0x0c401f0015067f89 */ /* 0x000f6800000e0000 */
[----:B-1----:R-:W1:Y:S04]  /*c170*/  SHFL.BFLY PT, R9, R22, 0x2, 0x1f ;  /* 0x0c401f0016097f89 */ /* 0x002e6800000e0000 */
[----:B------:R-:W1:Y:S01]  /*c180*/  SHFL.BFLY PT, R13, R26, 0x2, 0x1f ;  /* 0x0c401f001a0d7f89 */ /* 0x000e6200000e0000 */
[----:B0-----:R-:W-:Y:S01]  /*c190*/  FADD.FTZ R2, R2, R17 ;  /* 0x0000001102027221 */ /* 0x001fe20000010000 */
[----:B--2---:R-:W-:Y:S01]  /*c1a0*/  ULEA UR4, UR5, UR4, 0x18 ;  /* 0x0000000405047291 */ /* 0x004fe2000f8ec0ff */
[----:B---3--:R-:W-:Y:S01]  /*c1b0*/  FADD.FTZ R20, R7, R20 ;  /* 0x0000001407147221 */ /* 0x008fe20000010000 */
[----:B------:R-:W0:Y:S01]  /*c1c0*/  SHFL.BFLY PT, R17, R36, 0x2, 0x1f ;  /* 0x0c401f0024117f89 */ /* 0x000e2200000e0000 */
[----:B------:R-:W-:Y:S01]  /*c1d0*/  LOP3.LUT R7, R28, 0x3, RZ, 0xc0, !PT ;  /* 0x000000031c077812 */ /* 0x000fe200078ec0ff */
[----:B----4-:R-:W-:-:S02]  /*c1e0*/  FADD.FTZ R18, R5, R18 ;  /* 0x0000001205127221 */ /* 0x010fc40000010000 */
[----:B------:R-:W2:Y:S01]  /*c1f0*/  SHFL.BFLY PT, R8, R23, 0x2, 0x1f ;  /* 0x0c401f0017087f89 */ /* 0x000ea200000e0000 */
[----:B------:R-:W-:Y:S01]  /*c200*/  ISETP.NE.AND P2, PT, R7, RZ, PT ;  /* 0x000000ff0700720c */ /* 0x000fe20003f45270 */
[----:B-----5:R-:W-:Y:S02]  /*c210*/  FADD.FTZ R4, R4, R19 ;  /* 0x0000001304047221 */ /* 0x020fe40000010000 */
[----:B------:R-:W3:Y:S01]  /*c220*/  SHFL.BFLY PT, R11, R24, 0x2, 0x1f ;  /* 0x0c401f00180b7f89 */ /* 0x000ee200000e0000 */
[----:B------:R-:W-:Y:S01]  /*c230*/  LEA R51, R51, UR4, 0x2 ;  /* 0x0000000433337c11 */ /* 0x000fe2000f8e10ff */
[----:B------:R-:W-:Y:S02]  /*c240*/  FADD.FTZ R6, R6, R21 ;  /* 0x0000001506067221 */ /* 0x000fe40000010000 */
[----:B------:R-:W4:Y:S01]  /*c250*/  SHFL.BFLY PT, R10, R25, 0x2, 0x1f ;  /* 0x0c401f00190a7f89 */ /* 0x000f2200000e0000 */
[----:B------:R-:W-:Y:S01]  /*c260*/  LOP3.LUT R21, R28, 0x3c0, RZ, 0xc0, !PT ;  /* 0x000003c01c157812 */ /* 0x000fe200078ec0ff */
[----:B-1----:R-:W-:-:S02]  /*c270*/  FADD.FTZ R22, R9, R22 ;  /* 0x0000001609167221 */ /* 0x002fc40000010000 */
[----:B------:R-:W1:Y:S01]  /*c280*/  SHFL.BFLY PT, R12, R27, 0x2, 0x1f ;  /* 0x0c401f001b0c7f89 */ /* 0x000e6200000e0000 */
[----:B------:R-:W-:Y:S01]  /*c290*/  ISETP.NE.OR P5, PT, R21, 0x40, P2 ;  /* 0x000000401500780c */ /* 0x000fe200017a5670 */
[----:B------:R-:W-:Y:S02]  /*c2a0*/  FADD.FTZ R26, R13, R26 ;  /* 0x0000001a0d1a7221 */ /* 0x000fe40000010000 */
[----:B------:R-:W5:Y:S04]  /*c2b0*/  SHFL.BFLY PT, R15, R30, 0x2, 0x1f ;  /* 0x0c401f001e0f7f89 */ /* 0x000f6800000e0000 */
[----:B------:R-:W5:Y:S01]  /*c2c0*/  SHFL.BFLY PT, R14, R37, 0x2, 0x1f ;  /* 0x0c401f00250e7f89 */ /* 0x000f6200000e0000 */
[----:B0-----:R-:W-:Y:S01]  /*c2d0*/  FADD.FTZ R36, R17, R36 ;  /* 0x0000002411247221 */ /* 0x001fe20000010000 */
[----:B------:R-:W-:-:S02]  /*c2e0*/  LOP3.LUT R17, R28, 0x3e0, RZ, 0xc0, !PT ;  /* 0x000003e01c117812 */ /* 0x000fc400078ec0ff */
[----:B------:R-:W0:Y:S01]  /*c2f0*/  SHFL.BFLY PT, R29, R38, 0x2, 0x1f ;  /* 0x0c401f00261d7f89 */ /* 0x000e2200000e0000 */
[----:B--2---:R-:W-:Y:S01]  /*c300*/  FADD.FTZ R8, R8, R23 ;  /* 0x0000001708087221 */ /* 0x004fe20000010000 */
[----:B------:R-:W-:Y:S02]  /*c310*/  ISETP.NE.OR P4, PT, R17, 0x20, P2 ;  /* 0x000000201100780c */ /* 0x000fe40001785670 */
[----:B------:R-:W2:Y:S01]  /*c320*/  SHFL.BFLY PT, R16, R39, 0x2, 0x1f ;  /* 0x0c401f0027107f89 */ /* 0x000ea200000e0000 */
[----:B---3--:R-:W-:-:S03]  /*c330*/  FADD.FTZ R24, R11, R24 ;  /* 0x000000180b187221 */ /* 0x008fc60000010000 */
[----:B------:R-:W3:Y:S01]  /*c340*/  SHFL.BFLY PT, R33, R40, 0x2, 0x1f ;  /* 0x0c401f0028217f89 */ /* 0x000ee200000e0000 */
[----:B----4-:R-:W-:-:S03]  /*c350*/  FADD.FTZ R10, R10, R25 ;  /* 0x000000190a0a7221 */ /* 0x010fc60000010000 */
[----:B------:R-:W4:Y:S01]  /*c360*/  SHFL.BFLY PT, R32, R41, 0x2, 0x1f ;  /* 0x0c401f0029207f89 */ /* 0x000f2200000e0000 */
[----:B-1----:R-:W-:-:S03]  /*c370*/  FADD.FTZ R12, R12, R27 ;  /* 0x0000001b0c0c7221 */ /* 0x002fc60000010000 */
[----:B------:R-:W1:Y:S01]  /*c380*/  SHFL.BFLY PT, R35, R42, 0x2, 0x1f ;  /* 0x0c401f002a237f89 */ /* 0x000e6200000e0000 */
[----:B-----5:R-:W-:-:S03]  /*c390*/  FADD.FTZ R30, R15, R30 ;  /* 0x0000001e0f1e7221 */ /* 0x020fc60000010000 */
[----:B------:R-:W5:Y:S01]  /*c3a0*/  SHFL.BFLY PT, R34, R43, 0x2, 0x1f ;  /* 0x0c401f002b227f89 */ /* 0x000f6200000e0000 */
[----:B------:R-:W-:-:S03]  /*c3b0*/  FADD.FTZ R14, R14, R37 ;  /* 0x000000250e0e7221 */ /* 0x000fc60000010000 */
[----:B------:R-:W5:Y:S01]  /*c3c0*/  SHFL.BFLY PT, R49, R44, 0x2, 0x1f ;  /* 0x0c401f002c317f89 */ /* 0x000f6200000e0000 */
[----:B0-----:R-:W-:-:S03]  /*c3d0*/  FADD.FTZ R38, R29, R38 ;  /* 0x000000261d267221 */ /* 0x001fc60000010000 */
[----:B------:R-:W0:Y:S01]  /*c3e0*/  SHFL.BFLY PT, R48, R45, 0x2, 0x1f ;  /* 0x0c401f002d307f89 */ /* 0x000e2200000e0000 */
[----:B--2---:R-:W-:-:S03]  /*c3f0*/  FADD.FTZ R16, R16, R39 ;  /* 0x0000002710107221 */ /* 0x004fc60000010000 */
        /* <DEDUP_REMOVED lines=11> */
[----:B0-----:R-:W-:Y:S01]  /*c4b0*/  FADD.FTZ R48, R48, R45 ;  /* 0x0000002d30307221 */ /* 0x001fe20000010000 */
[----:B--2---:R-:W-:Y:S02]  /*c4c0*/  FADD.FTZ R46, R19, R46 ;  /* 0x0000002e132e7221 */ /* 0x004fe40000010000 */
[----:B------:R-:W0:Y:S01]  /*c4d0*/  SHFL.BFLY PT, R11, R20, 0x1, 0x1f ;  /* 0x0c201f00140b7f89 */ /* 0x000e2200000e0000 */
[----:B---3--:R-:W-:-:S03]  /*c4e0*/  FADD.FTZ R50, R50, R47 ;  /* 0x0000002f32327221 */ /* 0x008fc60000010000 */
[----:B------:R-:W2:Y:S01]  /*c4f0*/  SHFL.BFLY PT, R15, R22, 0x1, 0x1f ;  /* 0x0c201f00160f7f89 */ /* 0x000ea200000e0000 */
[----:B----4-:R-:W-:-:S03]  /*c500*/  FADD.FTZ R5, R2, R5 ;  /* 0x0000000502057221 */ /* 0x010fc60000010000 */
[----:B------:R-:W3:Y:S01]  /*c510*/  SHFL.BFLY PT, R17, R8, 0x1, 0x1f ;  /* 0x0c201f0008117f89 */ /* 0x000ee200000e0000 */
[----:B-1----:R-:W-:-:S03]  /*c520*/  FADD.FTZ R18, R18, R7 ;  /* 0x0000000712127221 */ /* 0x002fc60000010000 */
[----:B------:R-:W1:Y:S01]  /*c530*/  SHFL.BFLY PT, R19, R24, 0x1, 0x1f ;  /* 0x0c201f0018137f89 */ /* 0x000e6200000e0000 */
[----:B-----5:R-:W-:-:S03]  /*c540*/  FADD.FTZ R4, R4, R9 ;  /* 0x0000000904047221 */ /* 0x020fc60000010000 */
[----:B------:R-:W4:Y:S01]  /*c550*/  SHFL.BFLY PT, R21, R10, 0x1, 0x1f ;  /* 0x0c201f000a157f89 */ /* 0x000f2200000e0000 */
[----:B------:R-:W-:-:S03]  /*c560*/  FADD.FTZ R6, R6, R13 ;  /* 0x0000000d06067221 */ /* 0x000fc60000010000 */
[----:B------:R-:W5:Y:S04]  /*c570*/  SHFL.BFLY PT, R23, R26, 0x1, 0x1f ;  /* 0x0c201f001a177f89 */ /* 0x000f6800000e0000 */
[----:B------:R-:W5:Y:S01]  /*c580*/  SHFL.BFLY PT, R25, R12, 0x1, 0x1f ;  /* 0x0c201f000c197f89 */ /* 0x000f6200000e0000 */
[----:B0-----:R-:W-:-:S03]  /*c590*/  FADD.FTZ R11, R20, R11 ;  /* 0x0000000b140b7221 */ /* 0x001fc60000010000 */
[----:B------:R-:W0:Y:S01]  /*c5a0*/  SHFL.BFLY PT, R27, R30, 0x1, 0x1f ;  /* 0x0c201f001e1b7f89 */ /* 0x000e2200000e0000 */
[----:B--2---:R-:W-:-:S03]  /*c5b0*/  FADD.FTZ R15, R22, R15 ;  /* 0x0000000f160f7221 */ /* 0x004fc60000010000 */
[----:B------:R-:W2:Y:S01]  /*c5c0*/  SHFL.BFLY PT, R29, R36, 0x1, 0x1f ;  /* 0x0c201f00241d7f89 */ /* 0x000ea200000e0000 */
[----:B---3--:R-:W-:-:S03]  /*c5d0*/  FADD.FTZ R8, R8, R17 ;  /* 0x0000001108087221 */ /* 0x008fc60000010000 */
[----:B------:R-:W3:Y:S01]  /*c5e0*/  SHFL.BFLY PT, R33, R14, 0x1, 0x1f ;  /* 0x0c201f000e217f89 */ /* 0x000ee200000e0000 */
[----:B-1----:R-:W-:-:S03]  /*c5f0*/  FADD.FTZ R19, R24, R19 ;  /* 0x0000001318137221 */ /* 0x002fc60000010000 */
[----:B------:R-:W1:Y:S01]  /*c600*/  SHFL.BFLY PT, R35, R38, 0x1, 0x1f ;  /* 0x0c201f0026237f89 */ /* 0x000e6200000e0000 */
        /* <DEDUP_REMOVED lines=18> */
[----:B------:R-:W-:Y:S01]  /*c730*/  FADD.FTZ R32, R32, R41 ;  /* 0x0000002920207221 */ /* 0x000fe20000010000 */
[----:B------:R-:W-:Y:S01]  /*c740*/  BAR.SYNC.DEFER_BLOCKING 0x0 ;  /* 0x0000000000007b1d */ /* 0x000fe20000010000 */
[----:B0-----:R-:W-:Y:S01]  /*c750*/  FADD.FTZ R42, R42, R43 ;  /* 0x0000002b2a2a7221 */ /* 0x001fe20000010000 */
[----:B--2---:R-:W-:Y:S01]  /*c760*/  FADD.FTZ R7, R34, R7 ;  /* 0x0000000722077221 */ /* 0x004fe20000010000 */
[----:B---3--:R-:W-:Y:S01]  /*c770*/  FADD.FTZ R49, R49, R2 ;  /* 0x0000000231317221 */ /* 0x008fe20000010000 */
[----:B-1----:R-:W-:Y:S01]  /*c780*/  FADD.FTZ R48, R48, R9 ;  /* 0x0000000930307221 */ /* 0x002fe20000010000 */
[----:B----4-:R-:W-:Y:S01]  /*c790*/  FADD.FTZ R13, R46, R13 ;  /* 0x0000000d2e0d7221 */ /* 0x010fe20000010000 */
[----:B-----5:R-:W-:Y:S01]  /*c7a0*/  FADD.FTZ R50, R50, R45 ;  /* 0x0000002d32327221 */ /* 0x020fe20000010000 */
        /* <DEDUP_REMOVED lines=25> */
.L_x_17410:
[----:B------:R-:W-:Y:S05]  /*c940*/  BSYNC.RECONVERGENT B0 ;  /* 0x0000000000007941 */ /* 0x000fea0003800200 */
.L_x_17409:
        /* <DEDUP_REMOVED lines=49> */
[----:B0-----:R-:W-:Y:S01]  /*cc60*/  FADD.FTZ R13, R13, R46 ;  /* 0x0000002e0d0d7221 */ /* 0x001fe20000010000 */
[----:B-1----:R-:W-:-:S07]  /*cc70*/  FADD.FTZ R50, R50, R55 ;  /* 0x0000003732327221 */ /* 0x002fce0000010000 */
.L_x_17412:
[----:B------:R-:W-:Y:S05]  /*cc80*/  BSYNC.RECONVERGENT B0 ;  /* 0x0000000000007941 */ /* 0x000fea0003800200 */
.L_x_17411:
        /* <DEDUP_REMOVED lines=27> */
.L_x_17414:
[----:B------:R-:W-:Y:S05]  /*ce40*/  BSYNC.RECONVERGENT B0 ;  /* 0x0000000000007941 */ /* 0x000fea0003800200 */
.L_x_17413:
        /* <DEDUP_REMOVED lines=51> */
.L_x_17416:
[----:B------:R-:W-:Y:S05]  /*d180*/  BSYNC.RECONVERGENT B0 ;  /* 0x0000000000007941 */ /* 0x000fea0003800200 */
.L_x_17415:
[----:B------:R-:W-:Y:S06]  /*d190*/  BAR.SYNC.DEFER_BLOCKING 0x0 ;  /* 0x0000000000007b1d */ /* 0x000fec0000010000 */
[----:B------:R-:W-:Y:S05]  /*d1a0*/  @P3 EXIT ;  /* 0x000000000000394d */ /* 0x000fea0003800000 */
[----:B------:R-:W-:-:S04]  /*d1b0*/  IMAD R0, R0, UR8, R31 ;  /* 0x0000000800007c24 */ /* 0x000fc8000f8e021f */
[----:B------:R-:W-:Y:S01]  /*d1c0*/  IMAD R0, R0, UR9, RZ ;  /* 0x0000000900007c24 */ /* 0x000fe2000f8e02ff */
[----:B------:R-:W-:Y:S06]  /*d1d0*/  @P2 EXIT ;  /* 0x000000000000294d */ /* 0x000fec0003800000 */
[----:B------:R-:W2:Y:S01]  /*d1e0*/  LDCU.64 UR4, c[0x0][0x390] ;  /* 0x00007200ff0477ac */ /* 0x000ea20008000a00 */
[----:B------:R-:W-:Y:S01]  /*d1f0*/  IMAD R0, R0, 0xc0, RZ ;  /* 0x000000c000007824 */ /* 0x000fe200078e02ff */
[----:B01----:R-:W-:Y:S01]  /*d200*/  F2FP.BF16.F32.PACK_AB R5, R18, R5 ;  /* 0x000000051205723e */ /* 0x003fe200000010ff */
[----:B------:R-:W-:Y:S01]  /*d210*/  IMAD R2, R3, 0xc0, RZ ;  /* 0x000000c003027824 */ /* 0x000fe200078e02ff */
[----:B------:R-:W-:Y:S02]  /*d220*/  SHF.R.U32.HI R3, RZ, 0x2, R28 ;  /* 0x00000002ff037819 */ /* 0x000fe4000001161c */
[----:B------:R-:W-:Y:S02]  /*d230*/  F2FP.BF16.F32.PACK_AB R4, R11, R4 ;  /* 0x000000040b04723e */ /* 0x000fe400000010ff */
        /* <DEDUP_REMOVED lines=22> */
[----:B------:R0:W-:Y:S01]  /*d3a0*/  STG.E.U16 desc[UR6][R2.64+0x60], R8 ;  /* 0x0000600802007986 */ /* 0x0001e2000c101506 */
[----:B-1----:R-:W-:Y:S02]  /*d3b0*/  PRMT R0, R10, 0x7632, R0 ;  /* 0x000076320a007816 */ /* 0x002fe40000000000 */
[----:B------:R-:W-:Y:S01]  /*d3c0*/  PRMT R15, R8, 0x7632, R15 ;  /* 0x00007632080f7816 */ /* 0x000fe2000000000f */
[----:B------:R1:W-:Y:S01]  /*d3d0*/  STG.E.U16 desc[UR6][R2.64+0xd0], R5 ;  /* 0x0000d00502007986 */ /* 0x0003e2000c101506 */
[----:B--2---:R-:W-:-:S03]  /*d3e0*/  PRMT R4, R12, 0x7632, R4 ;  /* 0x000076320c047816 */ /* 0x004fc60000000004 */
[----:B------:R2:W-:Y:S01]  /*d3f0*/  STG.E.U16 desc[UR6][R2.64+0x90], R0 ;  /* 0x0000900002007986 */ /* 0x0005e2000c101506 */
[----:B---3--:R-:W-:-:S03]  /*d400*/  PRMT R6, R32, 0x7632, R6 ;  /* 0x0000763220067816 */ /* 0x008fc60000000006 */
[----:B------:R3:W-:Y:S01]  /*d410*/  STG.E.U16 desc[UR6][R2.64+0xb0], R4 ;  /* 0x0000b00402007986 */ /* 0x0007e2000c101506 */
[----:B0-----:R-:W-:Y:S02]  /*d420*/  PRMT R8, R13, 0x7632, R8 ;  /* 0x000076320d087816 */ /* 0x001fe40000000008 */
[----:B-1----:R-:W-:Y:S01]  /*d430*/  PRMT R5, R48, 0x7632, R5 ;  /* 0x0000763230057816 */ /* 0x002fe20000000005 */
[----:B------:R-:W-:Y:S01]  /*d440*/  STG.E.U16 desc[UR6][R2.64+0x30], R9 ;  /* 0x0000300902007986 */ /* 0x000fe2000c101506 */
[----:B--2---:R-:W-:-:S03]  /*d450*/  PRMT R0, R16, 0x7632, R0 ;  /* 0x0000763210007816 */ /* 0x004fc60000000000 */
[----:B------:R-:W-:Y:S01]  /*d460*/  STG.E.U16 desc[UR6][R2.64+0x50], R11 ;  /* 0x0000500b02007986 */ /* 0x000fe2000c101506 */
[----:B---3--:R-:W-:-:S03]  /*d470*/  PRMT R4, R7, 0x7632, R4 ;  /* 0x0000763207047816 */ /* 0x008fc60000000004 */
        /* <DEDUP_REMOVED lines=15> */
.L_x_17417:
        /* <DEDUP_REMOVED lines=9> */
.L_x_27482:


//--------------------- .text._ZN4vllm25paged_attention_v2_kernelI13__nv_bfloat16S1_Li128ELi32ELi128ELNS_18Fp8KVCacheDataTypeE0ELb0ELi512EEEvPfS3_PT_PKS4_PKT0_SA_ifPKiSC_iPKfiiiSE_SE_iiiii --------------------------
	.section	.text._ZN4vllm25paged_attention_v2_kernelI13__nv_bfloat16S1_Li128ELi32ELi128ELNS_18Fp8KVCacheDataTypeE0ELb0ELi512EEEvPfS3_PT_PKS4_PKT0_SA_ifPKiSC_iPKfiiiSE_SE_iiiii,"ax",@progbits
	.align	128
        .global         _ZN4vllm25paged_attention_v2_kernelI13__nv_bfloat16S1_Li128ELi32ELi128ELNS_18Fp8KVCacheDataTypeE0ELb0ELi512EEEvPfS3_PT_PKS4_PKT0_SA_ifPKiSC_iPKfiiiSE_SE_iiiii
        .type           _ZN4vllm25paged_attention_v2_kernelI13__nv_bfloat16S1_Li128ELi32ELi128ELNS_18Fp8KVCacheDataTypeE0ELb0ELi512EEEvPfS3_PT_PKS4_PKT0_SA_ifPKiSC_iPKfiiiSE_SE_iiiii,@function
        .size           _ZN4vllm25paged_attention_v2_kernelI13__nv_bfloat16S1_Li128ELi32ELi128ELNS_18Fp8KVCacheDataTypeE0ELb0ELi512EEEvPfS3_PT_PKS4_PKT0_SA_ifPKiSC_iPKfiiiSE_SE_iiiii,(.L_x_27483 - _ZN4vllm25paged_attention_v2_kernelI13__nv_bfloat16S1_Li128ELi32ELi128ELNS_18Fp8KVCacheDataTypeE0ELb0ELi512EEEvPfS3_PT_PKS4_PKT0_SA_ifPKiSC_iPKfiiiSE_SE_iiiii)
        .other          _ZN4vllm25paged_attention_v2_kernelI13__nv_bfloat16S1_Li128ELi32ELi128ELNS_18Fp8KVCacheDataTypeE0ELb0ELi512EEEvPfS3_PT_PKS4_PKT0_SA_ifPKiSC_iPKfiiiSE_SE_iiiii,@"STO_CUDA_ENTRY STV_DEFAULT"
_ZN4vllm25paged_attention_v2_kernelI13__nv_bfloat16S1_Li128ELi32ELi128ELNS_18Fp8KVCacheDataTypeE0ELb0ELi512EEEvPfS3_PT_PKS4_PKT0_SA_ifPKiSC_iPKfiiiSE_SE_iiiii:
.text._ZN4vllm25paged_attention_v2_kernelI13__nv_bfloat16S1_Li128ELi32ELi128ELNS_18Fp8KVCacheDataTypeE0ELb0ELi512EEEvPfS3_PT_PKS4_PKT0_SA_ifPKiSC_iPKfiiiSE_SE_iiiii:
        /* <DEDUP_REMOVED lines=13> */
[----:B------:R-:W3:Y:S07]  /*00d0*/  S2R R33, SR_CTAID.X ;  /* 0x0000000000217919 */ /* 0x000eee0000002500 */
[----:B------:R-:W4:Y:S01]  /*00e0*/  LDC R11, c[0x0][0x370] ;  /* 0x0000dc00ff0b7b82 */ /* 0x000f220000000800 */
[----:B------:R-:W-:Y:S01]  /*00f0*/  IMAD.MOV.U32 R32, RZ, RZ, RZ ;  /* 0x000000ffff207224 */ /* 0x000fe200078e00ff */
[----:B------:R-:W0:Y:S01]  /*0100*/  LDCU UR9, c[0x0][0x3dc] ;  /* 0x00007b80ff0977ac */ /* 0x000e220008000800 */
[----:B------:R-:W-:Y:S01]  /*0110*/  IMAD.MOV.U32 R140, RZ, RZ, -0x800001 ;  /* 0xff7fffffff8c7424 */ /* 0x000fe200078e00ff */
[----:B------:R-:W0:Y:S01]  /*0120*/  LDCU UR14, c[0x0][0x3b4] ;  /* 0x00007680ff0e77ac */ /* 0x000e220008000800 */
[----:B-1----:R-:W-:Y:S01]  /*0130*/  IMAD R2, R0, UR4, RZ ;  /* 0x0000000400027c24 */ /* 0x002fe2000f8e02ff */
[----:B------:R-:W1:Y:S04]  /*0140*/  LDCU.64 UR12, c[0x0][0x3a0] ;  /* 0x00007400ff0c77ac */ /* 0x000e680008000a00 */
[----:B------:R-:W-:-:S02]  /*0150*/  SHF.R.S32.HI R5, RZ, 0x1f, R2 ;  /* 0x0000001fff057819 */ /* 0x000fc40000011402 */
[----:B0-----:R-:W-:-:S13]  /*0160*/  ISETP.GT.U32.AND P1, PT, R30, 0xf, PT ;  /* 0x0000000f1e00780c */ /* 0x001fda0003f24070 */
[----:B------:R-:W0:Y:S01]  /*0170*/  @!P1 LDC.64 R6, c[0x0][0x398] ;  /* 0x0000e600ff069b82 */ /* 0x000e220000000a00 */
[----:B------:R-:W-:Y:S02]  /*0180*/  @!P1 IMAD.SHL.U32 R3, R30, 0x8, RZ ;  /* 0x000000081e039824 */ /* 0x000fe400078e00ff */
[----:B---3--:R-:W-:-:S05]  /*0190*/  @!P1 IMAD.SHL.U32 R4, R33, 0x80, RZ ;  /* 0x0000008021049824 */ /* 0x008fca00078e00ff */
        /* <DEDUP_REMOVED lines=8> */
[----:B--2---:R-:W-:-:S04]  /*0220*/  IABS R13, R12 ;  /* 0x0000000c000d7213 */ /* 0x004fc80000000000 */
[----:B------:R-:W0:Y:S01]  /*0230*/  I2F.RP R10, R13 ;  /* 0x0000000d000a7306 */ /* 0x000e220000209400 */
[----:B----4-:R-:W-:-:S07]  /*0240*/  IABS R2, R11 ;  /* 0x0000000b00027213 */ /* 0x010fce0000000000 */
[----:B0-----:R-:W0:Y:S02]  /*0250*/  MUFU.RCP R10, R10 ;  /* 0x0000000a000a7308 */ /* 0x001e240000001000 */
[----:B0-----:R-:W-:-:S06]  /*0260*/  IADD3 R8, PT, PT, R10, 0xffffffe, RZ ;  /* 0x0ffffffe0a087810 */ /* 0x001fcc0007ffe0ff */
[----:B------:R0:W2:Y:S02]  /*0270*/  F2I.FTZ.U32.TRUNC.NTZ R9, R8 ;  /* 0x0000000800097305 */ /* 0x0000a4000021f000 */
[----:B0-----:R-:W-:Y:S02]  /*0280*/  IMAD.MOV.U32 R8, RZ, RZ, RZ ;  /* 0x000000ffff087224 */ /* 0x001fe400078e00ff */
[----:B--2---:R-:W-:-:S04]  /*0290*/  IMAD.MOV R14, RZ, RZ, -R9 ;  /* 0x000000ffff0e7224 */ /* 0x004fc800078e0a09 */
[----:B------:R-:W-:-:S04]  /*02a0*/  IMAD R3, R14, R13, RZ ;  /* 0x0000000d0e037224 */ /* 0x000fc800078e02ff */
[----:B------:R-:W-:-:S06]  /*02b0*/  IMAD.HI.U32 R9, R9, R3, R8 ;  /* 0x0000000309097227 */ /* 0x000fcc00078e0008 */
        /* <DEDUP_REMOVED lines=8> */
[----:B------:R-:W-:Y:S02]  /*0340*/  LOP3.LUT R2, R11, R12, RZ, 0x3c, !PT ;  /* 0x0000000c0b027212 */ /* 0x000fe400078e3cff */
[----:B------:R-:W0:Y:S02]  /*0350*/  LDC.64 R10, c[0x0][0x3d0] ;  /* 0x0000f400ff0a7b82 */ /* 0x000e240000000a00 */
[----:B------:R-:W-:-:S07]  /*0360*/  ISETP.GE.AND P3, PT, R2, RZ, PT ;  /* 0x000000ff0200720c */ /* 0x000fce0003f66270 */
[----:B------:R-:W-:-:S04]  /*0370*/  @P0 VIADD R9, R9, 0x1 ;  /* 0x0000000109090836 */ /* 0x000fc80000000000 */
[----:B------:R-:W-:-:S05]  /*0380*/  IMAD.MOV.U32 R14, RZ, RZ, R9 ;  /* 0x000000ffff0e7224 */ /* 0x000fca00078e0009 */
[----:B------:R-:W-:Y:S02]  /*0390*/  @!P3 IADD3 R14, PT, PT, RZ, -R14, RZ ;  /* 0x8000000eff0eb210 */ /* 0x000fe40007ffe0ff */
[----:B------:R-:W-:-:S04]  /*03a0*/  @!P2 LOP3.LUT R14, RZ, R12, RZ, 0x33, !PT ;  /* 0x0000000cff0ea212 */ /* 0x000fc800078e33ff */
[----:B------:R-:W-:Y:S02]  /*03b0*/  IABS R9, R14 ;  /* 0x0000000e00097213 */ /* 0x000fe40000000000 */
[----:B0-----:R-:W-:Y:S02]  /*03c0*/  ISETP.NE.U32.AND P0, PT, R10, RZ, PT ;  /* 0x000000ff0a00720c */ /* 0x001fe40003f05070 */
[----:B------:R-:W0:Y:S02]  /*03d0*/  I2F.RP R8, R9 ;  /* 0x0000000900087306 */ /* 0x000e240000209400 */
[----:B------:R-:W-:-:S06]  /*03e0*/  ISETP.NE.AND.EX P0, PT, R11, RZ, PT, P0 ;  /* 0x000000ff0b00720c */ /* 0x000fcc0003f05300 */
[----:B0-----:R-:W0:Y:S02]  /*03f0*/  MUFU.RCP R8, R8 ;  /* 0x0000000800087308 */ /* 0x001e240000001000 */
[----:B0-----:R-:W-:Y:S01]  /*0400*/  VIADD R2, R8, 0xffffffe ;  /* 0x0ffffffe08027836 */ /* 0x001fe20000000000 */
[----:B------:R-:W-:-:S05]  /*0410*/  IABS R8, R33 ;  /* 0x0000002100087213 */ /* 0x000fca0000000000 */
[----:B------:R0:W2:Y:S02]  /*0420*/  F2I.FTZ.U32.TRUNC.NTZ R3, R2 ;  /* 0x0000000200037305 */ /* 0x0000a4000021f000 */
[----:B0-----:R-:W-:Y:S02]  /*0430*/  HFMA2 R2, -RZ, RZ, 0, 0 ;  /* 0x00000000ff027431 */ /* 0x001fe400000001ff */
[----:B--2---:R-:W-:-:S04]  /*0440*/  IMAD.MOV R12, RZ, RZ, -R3 ;  /* 0x000000ffff0c7224 */ /* 0x004fc800078e0a03 */
[----:B------:R-:W-:-:S04]  /*0450*/  IMAD.MOV.U32 R10, RZ, RZ, R12 ;  /* 0x000000ffff0a7224 */ /* 0x000fc800078e000c */
[----:B------:R-:W-:Y:S01]  /*0460*/  IMAD R11, R10, R9, RZ ;  /* 0x000000090a0b7224 */ /* 0x000fe200078e02ff */
[----:B------:R-:W-:-:S03]  /*0470*/  IABS R10, R14 ;  /* 0x0000000e000a7213 */ /* 0x000fc60000000000 */
[----:B------:R-:W-:Y:S02]  /*0480*/  IMAD.HI.U32 R3, R3, R11, R2 ;  /* 0x0000000b03037227 */ /* 0x000fe400078e0002 */
[----:B------:R-:W0:Y:S02]  /*0490*/  @!P1 S2R R11, SR_CgaCtaId ;  /* 0x00000000000b9919 */ /* 0x000e240000008800 */
[----:B------:R-:W-:Y:S02]  /*04a0*/  IMAD.MOV R2, RZ, RZ, -R10 ;  /* 0x000000ffff027224 */ /* 0x000fe400078e0a0a */
[----:B------:R-:W-:-:S04]  /*04b0*/  IMAD.HI.U32 R35, R3, R8, RZ ;  /* 0x0000000803237227 */ /* 0x000fc800078e00ff */
[----:B------:R-:W-:Y:S02]  /*04c0*/  IMAD R8, R35, R2, R8 ;  /* 0x0000000223087224 */ /* 0x000fe400078e0208 */
[----:B------:R-:W2:Y:S03]  /*04d0*/  @P0 LDC.64 R2, c[0x0][0x3d0] ;  /* 0x0000f400ff020b82 */ /* 0x000ea60000000a00 */
[----:B------:R-:W-:Y:S02]  /*04e0*/  ISETP.GT.U32.AND P3, PT, R9, R8, PT ;  /* 0x000000080900720c */ /* 0x000fe40003f64070 */
[----:B------:R-:W-:-:S11]  /*04f0*/  SHF.R.U32.HI R34, RZ, 0x5, R30 ;  /* 0x00000005ff227819 */ /* 0x000fd6000001161e */
[----:B------:R-:W-:-:S05]  /*0500*/  @!P3 IMAD.IADD R8, R8, 0x1, -R9 ;  /* 0x000000010808b824 */ /* 0x000fca00078e0a09 */
[----:B------:R-:W-:Y:S02]  /*0510*/  ISETP.GE.U32.AND P2, PT, R8, R9, PT ;  /* 0x000000090800720c */ /* 0x000fe40003f46070 */
[C---:B------:R-:W-:Y:S01]  /*0520*/  LOP3.LUT R9, R33.reuse, R14, RZ, 0x3c, !PT ;  /* 0x0000000e21097212 */ /* 0x040fe200078e3cff */
[----:B--2---:R-:W-:Y:S01]  /*0530*/  @P0 IMAD.WIDE.U32 R2, R33, 0x4, R2 ;  /* 0x0000000421020825 */ /* 0x004fe200078e0002 */
[----:B------:R-:W-:Y:S02]  /*0540*/  IADD3 R8, PT, PT, R28, 0x1f, RZ ;  /* 0x0000001f1c087810 */ /* 0x000fe40007ffe0ff */
[----:B------:R-:W-:Y:S02]  /*0550*/  ISETP.GE.AND P4, PT, R9, RZ, PT ;  /* 0x000000ff0900720c */ /* 0x000fe40003f86270 */
[----:B------:R-:W-:Y:S01]  /*0560*/  LEA R9, R29, 0x10, 0x4 ;  /* 0x000000101d097811 */ /* 0x000fe200078e20ff */
[----:B------:R-:W-:Y:S01]  /*0570*/  @!P3 VIADD R35, R35, 0x1 ;  /* 0x000000012323b836 */ /* 0x000fe20000000000 */
[----:B------:R-:W-:Y:S01]  /*0580*/  SHF.R.U32.HI R8, RZ, 0x5, R8 ;  /* 0x00000005ff087819 */ /* 0x000fe20000011608 */
[----:B------:R-:W-:Y:S01]  /*0590*/  IMAD R37, R29, 0x10, R34 ;  /* 0x000000101d257824 */ /* 0x000fe200078e0222 */
[----:B------:R-:W-:Y:S01]  /*05a0*/  @!P1 MOV R10, 0x400 ;  /* 0x00000400000a9802 */ /* 0x000fe20000000f00 */
[----:B------:R0:W5:Y:S01]  /*05b0*/  @P0 LDG.E.CONSTANT R32, desc[UR6][R2.64] ;  /* 0x0000000602200981 */ /* 0x000162000c1e9900 */
[----:B------:R-:W-:Y:S01]  /*05c0*/  VIMNMX.U32 R36, PT, PT, R8, R9, PT ;  /* 0x0000000908247248 */ /* 0x000fe20003fe0000 */
[----:B------:R-:W-:Y:S01]  /*05d0*/  @P2 VIADD R35, R35, 0x1 ;  /* 0x0000000123232836 */ /* 0x000fe20000000000 */
[----:B------:R-:W-:Y:S01]  /*05e0*/  ISETP.NE.AND P0, PT, R14, RZ, PT ;  /* 0x000000ff0e00720c */ /* 0x000fe20003f05270 */
[----:B------:R-:W-:Y:S01]  /*05f0*/  BSSY.RECONVERGENT B0, `(.L_x_17418) ;  /* 0x0000295000007945 */ /* 0x000fe20003800200 */
[----:B------:R-:W-:Y:S01]  /*0600*/  ISETP.GE.U32.AND P2, PT, R37, R36, PT ;  /* 0x000000242500720c */ /* 0x000fe20003f46070 */
[----:B------:R-:W-:Y:S01]  /*0610*/  @!P4 IMAD.MOV R35, RZ, RZ, -R35 ;  /* 0x000000ffff23c224 */ /* 0x000fe200078e0a23 */
[----:B0-----:R-:W-:-:S04]  /*0620*/  @!P1 LEA R3, R11, R10, 0x18 ;  /* 0x0000000a0b039211 */ /* 0x001fc800078ec0ff */
[----:B------:R-:W-:-:S05]  /*0630*/  @!P1 LEA R3, R30, R3, 0x4 ;  /* 0x000000031e039211 */ /* 0x000fca00078e20ff */
[----:B------:R-:W-:Y:S01]  /*0640*/  @!P0 LOP3.LUT R35, RZ, R14, RZ, 0x33, !PT ;  /* 0x0000000eff238212 */ /* 0x000fe200078e33ff */
[----:B---3--:R0:W-:Y:S01]  /*0650*/  @!P1 STS.128 [R3], R4 ;  /* 0x0000000403009388 */ /* 0x0081e20000000c00 */
[----:B------:R-:W-:Y:S06]  /*0660*/  BAR.SYNC.DEFER_BLOCKING 0x0 ;  /* 0x0000000000007b1d */ /* 0x000fec0000010000 */
[----:B-1----:R-:W-:Y:S05]  /*0670*/  @P2 BRA `(.L_x_17419) ;  /* 0x0000002800302947 */ /* 0x002fea0003800000 */
[----:B------:R-:W1:Y:S01]  /*0680*/  S2UR UR5, SR_CgaCtaId ;  /* 0x00000000000579c3 */ /* 0x000e620000008800 */
[----:B------:R-:W-:Y:S01]  /*0690*/  UMOV UR4, 0x400 ;  /* 0x0000040000047882 */ /* 0x000fe20000000000 */
[----:B------:R-:W2:Y:S01]  /*06a0*/  LDCU UR8, c[0x0][0x3c8] ;  /* 0x00007900ff0877ac */ /* 0x000ea20008000800 */
[----:B0-----:R-:W-:Y:S01]  /*06b0*/  IMAD.WIDE.U32 R2, R37, 0x4, RZ ;  /* 0x0000000425027825 */ /* 0x001fe200078e00ff */
[----:B------:R-:W-:Y:S01]  /*06c0*/  SHF.L.U32 R149, R30, 0x3, RZ ;  /* 0x000000031e957819 */ /* 0x000fe200000006ff */
[----:B------:R-:W0:Y:S01]  /*06d0*/  LDCU.64 UR10, c[0x0][0x3b8] ;  /* 0x00007700ff0a77ac */ /* 0x000e220008000a00 */
[----:B-----5:R-:W-:Y:S01]  /*06e0*/  FSETP.NEU.FTZ.AND P2, PT, R32, RZ, PT ;  /* 0x000000ff2000720b */ /* 0x020fe20003f5d000 */
[----:B------:R-:W-:Y:S01]  /*06f0*/  IMAD.MOV.U32 R140, RZ, RZ, -0x800001 ;  /* 0xff7fffffff8c7424 */ /* 0x000fe200078e00ff */
[----:B------:R-:W-:Y:S01]  /*0700*/  LOP3.LUT R149, R149, 0xf8, RZ, 0xc0, !PT ;  /* 0x000000f895957812 */ /* 0x000fe200078ec0ff */
[----:B--2---:R-:W-:Y:S01]  /*0710*/  IMAD R21, R0, UR8, RZ ;  /* 0x0000000800157c24 */ /* 0x004fe2000f8e02ff */
[----:B------:R-:W2:Y:S03]  /*0720*/  LDCU UR8, c[0x0][0x3e0] ;  /* 0x00007c00ff0877ac */ /* 0x000ea60008000800 */
[----:B------:R-:W-:Y:S01]  /*0730*/  IMAD.WIDE R20, R21, 0x4, R2 ;  /* 0x0000000415147825 */ /* 0x000fe200078e0202 */
[----:B-1----:R-:W-:Y:S01]  /*0740*/  ULEA UR15, UR5, UR4, 0x18 ;  /* 0x00000004050f7291 */ /* 0x002fe2000f8ec0ff */
[C---:B------:R-:W-:Y:S01]  /*0750*/  LOP3.LUT R2, R30.reuse, 0x3e0, RZ, 0xc0, !PT ;  /* 0x000003e01e027812 */ /* 0x040fe200078ec0ff */
[----:B------:R-:W-:Y:S01]  /*0760*/  UIADD3 UR4, UPT, UPT, UR4, 0x120, URZ ;  /* 0x0000012004047890 */ /* 0x000fe2000fffe0ff */
[----:B------:R-:W-:-:S02]  /*0770*/  LOP3.LUT R3, R30, 0x1f, RZ, 0xc0, !PT ;  /* 0x0000001f1e037812 */ /* 0x000fc400078ec0ff */
[----:B0-----:R-:W-:Y:S01]  /*0780*/  IADD3 R48, P0, PT, R20, UR10, RZ ;  /* 0x0000000a14307c10 */ /* 0x001fe2000ff1e0ff */
[----:B------:R-:W-:Y:S01]  /*0790*/  ULEA UR4, UR5, UR4, 0x18 ;  /* 0x0000000405047291 */ /* 0x000fe2000f8ec0ff */
[----:B------:R-:W-:Y:S01]  /*07a0*/  IADD3 R3, PT, PT, R3, R31, R2 ;  /* 0x0000001f03037210 */ /* 0x000fe20007ffe002 */
[----:B------:R-:W-:Y:S01]  /*07b0*/  IMAD.SHL.U32 R2, R30, 0x4, RZ ;  /* 0x000000041e027824 */ /* 0x000fe200078e00ff */
[----:B------:R-:W0:Y:S01]  /*07c0*/  LDS.128 R40, [UR15] ;  /* 0x0000000fff287984 */ /* 0x000e220008000c00 */
[----:B------:R-:W-:Y:S02]  /*07d0*/  IADD3.X R47, PT, PT, R21, UR11, RZ, P0, !PT ;  /* 0x0000000b152f7c10 */ /* 0x000fe400087fe4ff */
[----:B------:R-:W-:Y:S01]  /*07e0*/  IADD3 R142, PT, PT, R3, 0x1, RZ ;  /* 0x00000001038e7810 */ /* 0x000fe20007ffe0ff */
[----:B------:R-:W1:Y:S01]  /*07f0*/  LDS.128 R4, [UR15+0x10] ;  /* 0x0000100fff047984 */ /* 0x000e620008000c00 */
[----:B--2---:R-:W-:-:S03]  /*0800*/  IMAD R148, R35, UR8, RZ ;  /* 0x0000000823947c24 */ /* 0x004fc6000f8e02ff */
[----:B------:R-:W2:Y:S04]  /*0810*/  LDS.128 R12, [UR15+0x30] ;  /* 0x0000300fff0c7984 */ /* 0x000ea80008000c00 */
[----:B------:R-:W3:Y:S04]  /*0820*/  LDS.128 R8, [UR15+0x20] ;  /* 0x0000200fff087984 */ /* 0x000ee80008000c00 */
[----:B------:R-:W4:Y:S04]  /*0830*/  LDS.128 R16, [UR15+0x40] ;  /* 0x0000400fff107984 */ /* 0x000f280008000c00 */
[----:B------:R-:W4:Y:S04]  /*0840*/  LDS.128 R24, [UR15+0x50] ;  /* 0x0000500fff187984 */ /* 0x000f280008000c00 */
[----:B------:R-:W4:Y:S01]  /*0850*/  LDS.128 R20, [UR15+0x60] ;  /* 0x0000600fff147984 */ /* 0x000f220008000c00 */
[C---:B0-----:R-:W-:Y:S01]  /*0860*/  PRMT R54, R40.reuse, 0x7632, R54 ;  /* 0x0000763228367816 */ /* 0x041fe20000000036 */
[----:B------:R-:W-:Y:S01]  /*0870*/  IMAD.U32 R38, R40, 0x10000, RZ ;  /* 0x0001000028267824 */ /* 0x000fe200078e00ff */
[C---:B------:R-:W-:Y:S01]  /*0880*/  PRMT R55, R41.reuse, 0x7632, R55 ;  /* 0x0000763229377816 */ /* 0x040fe20000000037 */
[C---:B------:R-:W-:Y:S01]  /*0890*/  IMAD.U32 R40, R42.reuse, 0x10000, RZ ;  /* 0x000100002a287824 */ /* 0x040fe200078e00ff */
[----:B------:R-:W-:Y:S01]  /*08a0*/  SHF.L.U32 R39, R41, 0x10, RZ ;  /* 0x0000001029277819 */ /* 0x000fe200000006ff */
[C---:B------:R-:W-:Y:S01]  /*08b0*/  IMAD.U32 R41, R43.reuse, 0x10000, RZ ;  /* 0x000100002b297824 */ /* 0x040fe200078e00ff */
[----:B------:R-:W-:Y:S01]  /*08c0*/  PRMT R56, R42, 0x7632, R56 ;  /* 0x000076322a387816 */ /* 0x000fe20000000038 */
[----:B-1----:R-:W-:Y:S01]  /*08d0*/  IMAD.U32 R42, R4, 0x10000, RZ ;  /* 0x00010000042a7824 */ /* 0x002fe200078e00ff */
[----:B------:R-:W-:Y:S01]  /*08e0*/  PRMT R57, R43, 0x7632, R57 ;  /* 0x000076322b397816 */ /* 0x000fe20000000039 */
[----:B------:R-:W-:Y:S01]  /*08f0*/  IMAD.U32 R44, R6, 0x10000, RZ ;  /* 0x00010000062c7824 */ /* 0x000fe200078e00ff */
[----:B------:R-:W-:Y:S01]  /*0900*/  PRMT R58, R4, 0x7632, R58 ;  /* 0x00007632043a7816 */ /* 0x000fe2000000003a */
[----:B------:R-:W-:Y:S01]  /*0910*/  IMAD.U32 R45, R7, 0x10000, RZ ;  /* 0x00010000072d7824 */ /* 0x000fe200078e00ff */
[C---:B------:R-:W-:Y:S01]  /*0920*/  PRMT R59, R5.reuse, 0x7632, R59 ;  /* 0x00007632053b7816 */ /* 0x040fe2000000003b */
[----:B--2---:R-:W-:Y:S01]  /*0930*/  IMAD.U32 R52, R12, 0x10000, RZ ;  /* 0x000100000c347824 */ /* 0x004fe200078e00ff */
[----:B------:R-:W-:Y:S01]  /*0940*/  SHF.L.U32 R43, R5, 0x10, RZ ;  /* 0x00000010052b7819 */ /* 0x000fe200000006ff */
[----:B------:R-:W-:Y:S01]  /*0950*/  IMAD.U32 R63, R14, 0x10000, RZ ;  /* 0x000100000e3f7824 */ /* 0x000fe200078e00ff */
[----:B------:R-:W-:Y:S01]  /*0960*/  PRMT R60, R6, 0x7632, R60 ;  /* 0x00007632063c7816 */ /* 0x000fe2000000003c */
[----:B------:R-:W-:Y:S01]  /*0970*/  IMAD.U32 R65, R15, 0x10000, RZ ;  /* 0x000100000f417824 */ /* 0x000fe200078e00ff */
[----:B------:R-:W-:Y:S01]  /*0980*/  PRMT R61, R7, 0x7632, R61 ;  /* 0x00007632073d7816 */ /* 0x000fe2000000003d */
[----:B---3--:R-:W-:Y:S01]  /*0990*/  IMAD.U32 R46, R8, 0x10000, RZ ;  /* 0x00010000082e7824 */ /* 0x008fe200078e00ff */
[----:B------:R-:W-:Y:S01]  /*09a0*/  PRMT R70, R12, 0x7632, R70 ;  /* 0x000076320c467816 */ /* 0x000fe20000000046 */
[----:B------:R-:W0:Y:S01]  /*09b0*/  LDS.128 R4, [UR15+0x70] ;  /* 0x0000700fff047984 */ /* 0x000e220008000c00 */
[C---:B------:R-:W-:Y:S01]  /*09c0*/  PRMT R72, R13.reuse, 0x7632, R72 ;  /* 0x000076320d487816 */ /* 0x040fe20000000048 */
[----:B------:R-:W-:Y:S01]  /*09d0*/  IMAD.U32 R50, R10, 0x10000, RZ ;  /* 0x000100000a327824 */ /* 0x000fe200078e00ff */
[----:B------:R-:W-:Y:S01]  /*09e0*/  SHF.L.U32 R53, R13, 0x10, RZ ;  /* 0x000000100d357819 */ /* 0x000fe200000006ff */
[----:B------:R-:W-:Y:S01]  /*09f0*/  IMAD.U32 R51, R11, 0x10000, RZ ;  /* 0x000100000b337824 */ /* 0x000fe200078e00ff */
[----:B------:R-:W-:Y:S01]  /*0a00*/  PRMT R74, R14, 0x7632, R74 ;  /* 0x000076320e4a7816 */ /* 0x000fe2000000004a */
[----:B----4-:R-:W-:Y:S01]  /*0a10*/  IMAD.U32 R67, R16, 0x10000, RZ ;  /* 0x0001000010437824 */ /* 0x010fe200078e00ff */
[----:B------:R-:W-:Y:S01]  /*0a20*/  PRMT R76, R15, 0x7632, R76 ;  /* 0x000076320f4c7816 */ /* 0x000fe2000000004c */
[----:B------:R-:W-:Y:S01]  /*0a30*/  IMAD.U32 R71, R18, 0x10000, RZ ;  /* 0x0001000012477824 */ /* 0x000fe200078e00ff */
[----:B------:R-:W1:Y:S01]  /*0a40*/  LDS.128 R12, [UR15+0x90] ;  /* 0x0000900fff0c7984 */ /* 0x000e620008000c00 */
        /* <DEDUP_REMOVED lines=8> */
[----:B------:R-:W-:Y:S01]  /*0ad0*/  PRMT R68, R11, 0x7632, R68 ;  /* 0x000076320b447816 */ /* 0x000fe20000000044 */
[----:B------:R-:W-:Y:S01]  /*0ae0*/  IMAD.U32 R83, R20, 0x10000, RZ ;  /* 0x0001000014537824 */ /* 0x000fe200078e00ff */
[----:B------:R-:W2:Y:S01]  /*0af0*/  LDS.128 R8, [UR15+0x80] ;  /* 0x0000800fff087984 */ /* 0x000ea20008000c00 */
        /* <DEDUP_REMOVED lines=10> */
[----:B------:R-:W-:Y:S01]  /*0ba0*/  PRMT R86, R24, 0x7632, R86 ;  /* 0x0000763218567816 */ /* 0x000fe20000000056 */
[----:B------:R-:W3:Y:S01]  /*0bb0*/  LDS.128 R16, [UR15+0xa0] ;  /* 0x0000a00fff107984 */ /* 0x000ee20008000c00 */
[C---:B------:R-:W-:Y:S01]  /*0bc0*/  PRMT R88, R25.reuse, 0x7632, R88 ;  /* 0x0000763219587816 */ /* 0x040fe20000000058 */
[----:B------:R-:W-:Y:S01]  /*0bd0*/  IMAD.U32 R58, R58, 0x10000, RZ ;  /* 0x000100003a3a7824 */ /* 0x000fe200078e00ff */
[----:B------:R-:W-:Y:S01]  /*0be0*/  SHF.L.U32 R77, R25, 0x10, RZ ;  /* 0x00000010194d7819 */ /* 0x000fe200000006ff */
[----:B------:R-:W-:Y:S01]  /*0bf0*/  IMAD.U32 R59, R59, 0x10000, RZ ;  /* 0x000100003b3b7824 */ /* 0x000fe200078e00ff */
[----:B------:R-:W-:Y:S01]  /*0c00*/  PRMT R90, R26, 0x7632, R90 ;  /* 0x000076321a5a7816 */ /* 0x000fe2000000005a */
[----:B------:R-:W-:Y:S01]  /*0c10*/  IMAD.U32 R61, R61, 0x10000, RZ ;  /* 0x000100003d3d7824 */ /* 0x000fe200078e00ff */
[----:B------:R-:W-:Y:S01]  /*0c20*/  PRMT R92, R27, 0x7632, R92 ;  /* 0x000076321b5c7816 */ /* 0x000fe2000000005c */
[C---:B0-----:R-:W-:Y:S01]  /*0c30*/  IMAD.U32 R91, R4.reuse, 0x10000, RZ ;  /* 0x00010000045b7824 */ /* 0x041fe200078e00ff */
[----:B------:R-:W-:Y:S01]  /*0c40*/  PRMT R102, R4, 0x7632, R102 ;  /* 0x0000763204667816 */ /* 0x000fe20000000066 */
[C---:B------:R-:W-:Y:S01]  /*0c50*/  IMAD.U32 R95, R6.reuse, 0x10000, RZ ;  /* 0x00010000065f7824 */ /* 0x040fe200078e00ff */
[----:B------:R-:W-:Y:S01]  /*0c60*/  PRMT R104, R5, 0x7632, R104 ;  /* 0x0000763205687816 */ /* 0x000fe20000000068 */
[----:B------:R-:W-:Y:S01]  /*0c70*/  IMAD.U32 R97, R7, 0x10000, RZ ;  /* 0x0001000007617824 */ /* 0x000fe200078e00ff */
[----:B------:R-:W-:Y:S01]  /*0c80*/  SHF.L.U32 R93, R5, 0x10, RZ ;  /* 0x00000010055d7819 */ /* 0x000fe200000006ff */
[----:B------:R-:W0:Y:S01]  /*0c90*/  LDS.128 R24, [UR15+0xb0] ;  /* 0x0000b00fff187984 */ /* 0x000e220008000c00 */
[----:B------:R-:W-:Y:S01]  /*0ca0*/  PRMT R106, R6, 0x7632, R106 ;  /* 0x00007632066a7816 */ /* 0x000fe2000000006a */
[----:B------:R-:W-:Y:S01]  /*0cb0*/  IMAD.U32 R62, R62, 0x10000, RZ ;  /* 0x000100003e3e7824 */ /* 0x000fe200078e00ff */
[----:B------:R-:W-:Y:S01]  /*0cc0*/  PRMT R108, R7, 0x7632, R108 ;  /* 0x00007632076c7816 */ /* 0x000fe2000000006c */
[C---:B-1----:R-:W-:Y:S01]  /*0cd0*/  IMAD.U32 R107, R12.reuse, 0x10000, RZ ;  /* 0x000100000c6b7824 */ /* 0x042fe200078e00ff */
[----:B------:R-:W-:Y:S01]  /*0ce0*/  PRMT R116, R12, 0x7632, R116 ;  /* 0x000076320c747816 */ /* 0x000fe20000000074 */
[C---:B------:R-:W-:Y:S01]  /*0cf0*/  IMAD.U32 R111, R14.reuse, 0x10000, RZ ;  /* 0x000100000e6f7824 */ /* 0x040fe200078e00ff */
[----:B------:R-:W-:Y:S01]  /*0d00*/  PRMT R117, R13, 0x7632, R117 ;  /* 0x000076320d757816 */ /* 0x000fe20000000075 */
[----:B------:R-:W-:Y:S01]  /*0d10*/  IMAD.U32 R113, R15, 0x10000, RZ ;  /* 0x000100000f717824 */ /* 0x000fe200078e00ff */
[----:B------:R-:W-:Y:S01]  /*0d20*/  SHF.L.U32 R109, R13, 0x10, RZ ;  /* 0x000000100d6d7819 */ /* 0x000fe200000006ff */
[----:B------:R-:W1:Y:S01]  /*0d30*/  LDS.128 R4, [UR15+0xd0] ;  /* 0x0000d00fff047984 */ /* 0x000e620008000c00 */
[----:B------:R-:W-:Y:S01]  /*0d40*/  PRMT R118, R14, 0x7632, R118 ;  /* 0x000076320e767816 */ /* 0x000fe20000000076 */
[----:B------:R-:W-:Y:S01]  /*0d50*/  IMAD.U32 R64, R64, 0x10000, RZ ;  /* 0x0001000040407824 */ /* 0x000fe200078e00ff */
[----:B------:R-:W-:Y:S01]  /*0d60*/  PRMT R119, R15, 0x7632, R119 ;  /* 0x000076320f777816 */ /* 0x000fe20000000077 */
[C---:B--2---:R-:W-:Y:S01]  /*0d70*/  IMAD.U32 R99, R8.reuse, 0x10000, RZ ;  /* 0x0001000008637824 */ /* 0x044fe200078e00ff */
        /* <DEDUP_REMOVED lines=12> */
[----:B------:R-:W4:Y:S01]  /*0e40*/  LDS.128 R8, [UR15+0xe0] ;  /* 0x0000e00fff087984 */ /* 0x000f220008000c00 */
        /* <DEDUP_REMOVED lines=8> */
[----:B------:R-:W4:Y:S01]  /*0ed0*/  LDS.128 R20, [UR15+0xc0] ;  /* 0x0000c00fff147984 */ /* 0x000f220008000c00 */
[C---:B---3--:R-:W-:Y:S01]  /*0ee0*/  PRMT R120, R16.reuse, 0x7632, R120 ;  /* 0x0000763210787816 */ /* 0x048fe20000000078 */
        /* <DEDUP_REMOVED lines=11> */
[----:B------:R-:W-:Y:S01]  /*0fa0*/  PRMT R122, R18, 0x7632, R122 ;  /* 0x00007632127a7816 */ /* 0x000fe2000000007a */
[C---:B-1----:R-:W-:Y:S01]  /*0fb0*/  IMAD.U32 R127, R4.reuse, 0x10000, RZ ;  /* 0x00010000047f7824 */ /* 0x042fe200078e00ff */
[----:B------:R-:W-:Y:S01]  /*0fc0*/  PRMT R138, R4, 0x7632, R138 ;  /* 0x00007632048a7816 */ /* 0x000fe2000000008a */
[----:B------:R-:W-:Y:S01]  /*0fd0*/  IMAD.U32 R131, R6, 0x10000, RZ ;  /* 0x0001000006837824 */ /* 0x000fe200078e00ff */
[----:B------:R-:W-:Y:S01]  /*0fe0*/  PRMT R4, R5, 0x7632, R4 ;  /* 0x0000763205047816 */ /* 0x000fe20000000004 */
[----:B------:R-:W-:Y:S01]  /*0ff0*/  IMAD.U32 R133, R7, 0x10000, RZ ;  /* 0x0001000007857824 */ /* 0x000fe200078e00ff */
[C---:B--2---:R-:W-:Y:S01]  /*1000*/  PRMT R147, R15.reuse, 0x7632, R147 ;  /* 0x000076320f937816 */ /* 0x044fe20000000093 */
[----:B------:R-:W-:Y:S01]  /*1010*/  IMAD.U32 R139, R15, 0x10000, RZ ;  /* 0x000100000f8b7824 */ /* 0x000fe200078e00ff */
[----:B------:R-:W-:Y:S01]  /*1020*/  SHF.L.U32 R129, R5, 0x10, RZ ;  /* 0x0000001005817819 */ /* 0x000fe200000006ff */
[----:B------:R-:W-:Y:S01]  /*1030*/  IMAD.U32 R18, R18, 0x10000, RZ ;  /* 0x0001000012127824 */ /* 0x000fe200078e00ff */
[----:B------:R-:W-:Y:S01]  /*1040*/  LOP3.LUT R15, R2, 0x7c, RZ, 0xc0, !PT ;  /* 0x0000007c020f7812 */ /* 0x000fe200078ec0ff */
[----:B------:R-:W-:Y:S01]  /*1050*/  IMAD.U32 R92, R92, 0x10000, RZ ;  /* 0x000100005c5c7824 */ /* 0x000fe200078e00ff */
[----:B------:R-:W-:Y:S01]  /*1060*/  PRMT R5, R6, 0x7632, R5 ;  /* 0x0000763206057816 */ /* 0x000fe20000000005 */
[----:B------:R-:W-:Y:S01]  /*1070*/  IMAD.U32 R94, R94, 0x10000, RZ ;  /* 0x000100005e5e7824 */ /* 0x000fe200078e00ff */
[----:B------:R-:W-:Y:S01]  /*1080*/  PRMT R6, R7, 0x7632, R6 ;  /* 0x0000763207067816 */ /* 0x000fe20000000006 */
[----:B------:R-:W-:Y:S01]  /*1090*/  IMAD R141, R34, 0x80, R15 ;  /* 0x00000080228d7824 */ /* 0x000fe200078e020f */
[----:B------:R-:W-:Y:S01]  /*10a0*/  PRMT R144, R12, 0x7632, R144 ;  /* 0x000076320c907816 */ /* 0x000fe20000000090 */
[----:B------:R-:W-:Y:S01]  /*10b0*/  IMAD.IADD R15, R3, 0x1, -R28 ;  /* 0x00000001030f7824 */ /* 0x000fe200078e0a1c */
[C---:B----4-:R-:W-:Y:S01]  /*10c0*/  PRMT R7, R8.reuse, 0x7632, R7 ;  /* 0x0000763208077816 */ /* 0x050fe20000000007 */
[----:B------:R-:W-:Y:S01]  /*10d0*/  IMAD.U32 R135, R8, 0x10000, RZ ;  /* 0x0001000008877824 */ /* 0x000fe200078e00ff */
[C---:B------:R-:W-:Y:S01]  /*10e0*/  PRMT R8, R9.reuse, 0x7632, R8 ;  /* 0x0000763209087816 */ /* 0x040fe20000000008 */
[----:B------:R-:W-:Y:S01]  /*10f0*/  IMAD.U32 R12, R12, 0x10000, RZ ;  /* 0x000100000c0c7824 */ /* 0x000fe200078e00ff */
[----:B------:R-:W-:Y:S01]  /*1100*/  SHF.L.U32 R137, R9, 0x10, RZ ;  /* 0x0000001009897819 */ /* 0x000fe200000006ff */
[----:B------:R-:W-:Y:S01]  /*1110*/  VIADD R141, R141, UR4 ;  /* 0x000000048d8d7c36 */ /* 0x000fe20008000000 */
[C---:B------:R-:W-:Y:S01]  /*1120*/  PRMT R143, R11.reuse, 0x7632, R143 ;  /* 0x000076320b8f7816 */ /* 0x040fe2000000008f */
        /* <DEDUP_REMOVED lines=9> */
[----:B------:R-:W-:Y:S01]  /*11c0*/  IADD3 R2, P0, PT, R148, R149, RZ ;  /* 0x0000009594027210 */ /* 0x000fe20007f1e0ff */
        /* <DEDUP_REMOVED lines=9> */
[----:B------:R-:W-:Y:S01]  /*1260*/  LEA.HI.X.SX32 R3, R148, RZ, 0x1, P0 ;  /* 0x000000ff94037211 */ /* 0x000fe200000f0eff */
        /* <DEDUP_REMOVED lines=45> */
[----:B------:R-:W-:-:S07]  /*1540*/  IMAD.U32 R147, R147, 0x10000, RZ ;  /* 0x0001000093937824 */ /* 0x000fce00078e00ff */
.L_x_17420:
[----:B------:R-:W-:Y:S01]  /*1550*/  IMAD.MOV.U32 R8, RZ, RZ, R48 ;  /* 0x000000ffff087224 */ /* 0x000fe200078e0030 */
[----:B------:R-:W-:-:S05]  /*1560*/  MOV R9, R47 ;  /* 0x0000002f00097202 */ /* 0x000fca0000000f00 */
[----:B------:R-:W2:Y:S02]  /*1570*/  LDG.E.CONSTANT R5, desc[UR6][R8.64] ;  /* 0x0000000608057981 */ /* 0x000ea4000c1e9900 */
[----:B--2---:R-:W-:-:S03]  /*1580*/  IMAD.WIDE R4, R5, UR9, R2 ;  /* 0x0000000905047c25 */ /* 0x004fc6000f8e0202 */
[----:B------:R-:W-:-:S04]  /*1590*/  LEA R6, P0, R4, UR12, 0x1 ;  /* 0x0000000c04067c11 */ /* 0x000fc8000f8008ff */
[----:B------:R-:W-:-:S05]  /*15a0*/  LEA.HI.X R7, R4, UR13, R5, 0x1, P0 ;  /* 0x0000000d04077c11 */ /* 0x000fca00080f0c05 */
[----:B------:R-:W2:Y:S04]  /*15b0*/  LDG.E.CONSTANT R161, desc[UR6][R6.64+0x200] ;  /* 0x0002000606a17981 */ /* 0x000ea8000c1e9900 */
[----:B------:R-:W3:Y:S04]  /*15c0*/  LDG.E.CONSTANT R160, desc[UR6][R6.64] ;  /* 0x0000000606a07981 */ /* 0x000ee8000c1e9900 */
[----:B------:R-:W4:Y:S04]  /*15d0*/  LDG.E.CONSTANT R158, desc[UR6][R6.64+0x400] ;  /* 0x00040006069e7981 */ /* 0x000f28000c1e9900 */
[----:B------:R-:W5:Y:S04]  /*15e0*/  LDG.E.CONSTANT R5, desc[UR6][R6.64+0x600] ;  /* 0x0006000606057981 */ /* 0x000f68000c1e9900 */
[----:B------:R-:W5:Y:S04]  /*15f0*/  LDG.E.CONSTANT R157, desc[UR6][R6.64+0x800] ;  /* 0x00080006069d7981 */ /* 0x000f68000c1e9900 */
[----:B------:R-:W5:Y:S04]  /*1600*/  LDG.E.CONSTANT R4, desc[UR6][R6.64+0xa00] ;  /* 0x000a000606047981 */ /* 0x000f68000c1e9900 */
[----:B------:R-:W5:Y:S04]  /*1610*/  LDG.E.CONSTANT R155, desc[UR6][R6.64+0xc00] ;  /* 0x000c0006069b7981 */ /* 0x000f68000c1e9900 */
[----:B------:R-:W5:Y:S04]  /*1620*/  LDG.E.CONSTANT R156, desc[UR6][R6.64+0xe00] ;  /* 0x000e0006069c7981 */ /* 0x000f68000c1e9900 */
[----:B------:R-:W5:Y:S01]  /*1630*/  LDG.E.CONSTANT R154, desc[UR6][R6.64+0x1000] ;  /* 0x00100006069a7981 */ /* 0x000f62000c1e9900 */
[C---:B--2---:R-:W-:Y:S01]  /*1640*/  IMAD.U32 R9, R161.reuse, 0x10000, RZ ;  /* 0x00010000a1097824 */ /* 0x044fe200078e00ff */
[----:B------:R-:W-:-:S03]  /*1650*/  PRMT R161, R161, 0x7632, R161 ;  /* 0x00007632a1a17816 */ /* 0x000fc600000000a1 */
[----:B------:R-:W-:Y:S01]  /*1660*/  FMUL.FTZ R9, R42, R9 ;  /* 0x000000092a097220 */ /* 0x000fe20000410000 */
[C---:B---3--:R-:W-:Y:S01]  /*1670*/  IMAD.U32 R159, R160.reuse, 0x10000, RZ ;  /* 0x00010000a09f7824 */ /* 0x048fe200078e00ff */
[----:B------:R-:W-:-:S03]  /*1680*/  PRMT R160, R160, 0x7632, R160 ;  /* 0x00007632a0a07816 */ /* 0x000fc600000000a0 */
[----:B------:R-:W-:Y:S02]  /*1690*/  FFMA.FTZ R159, R38, R159, R9 ;  /* 0x0000009f269f7223 */ /* 0x000fe40000010009 */
[----:B------:R-:W2:Y:S01]  /*16a0*/  LDG.E.CONSTANT R9, desc[UR6][R6.64+0x1200] ;  /* 0x0012000606097981 */ /* 0x000ea2000c1e9900 */
[----:B------:R-:W-:Y:S01]  /*16b0*/  SHF.L.U32 R163, R161, 0x10, RZ ;  /* 0x00000010a1a37819 */ /* 0x000fe200000006ff */
[----:B------:R-:W-:Y:S02]  /*16c0*/  IMAD.U32 R161, R160, 0x10000, RZ ;  /* 0x00010000a0a17824 */ /* 0x000fe400078e00ff */
[C---:B----4-:R-:W-:Y:S01]  /*16d0*/  IMAD.U32 R8, R158.reuse, 0x10000, RZ ;  /* 0x000100009e087824 */ /* 0x050fe200078e00ff */
[----:B------:R-:W-:Y:S01]  /*16e0*/  PRMT R158, R158, 0x7632, R158 ;  /* 0x000076329e9e7816 */ /* 0x000fe2000000009e */
[----:B------:R-:W-:Y:S01]  /*16f0*/  FMUL.FTZ R163, R58, R163 ;  /* 0x000000a33aa37220 */ /* 0x000fe20000410000 */
[----:B------:R-:W3:Y:S02]  /*1700*/  LDG.E.CONSTANT R160, desc[UR6][R6.64+0x1600] ;  /* 0x0016000606a07981 */ /* 0x000ee4000c1e9900 */
[----:B------:R-:W-:Y:S01]  /*1710*/  SHF.L.U32 R158, R158, 0x10, RZ ;  /* 0x000000109e9e7819 */ /* 0x000fe200000006ff */
[----:B------:R-:W-:Y:S01]  /*1720*/  FFMA.FTZ R161, R54, R161, R163 ;  /* 0x000000a136a17223 */ /* 0x000fe200000100a3 */
[----:B------:R-:W-:Y:S01]  /*1730*/  FFMA.FTZ R163, R46, R8, R159 ;  /* 0x000000082ea37223 */ /* 0x000fe2000001009f */
[C---:B-----5:R-:W-:Y:S01]  /*1740*/  IMAD.U32 R8, R5.reuse, 0x10000, RZ ;  /* 0x0001000005087824 */ /* 0x060fe200078e00ff */
[----:B------:R-:W-:Y:S01]  /*1750*/  PRMT R5, R5, 0x7632, R5 ;  /* 0x0000763205057816 */ /* 0x000fe20000000005 */
[----:B------:R-:W4:Y:S01]  /*1760*/  LDG.E.CONSTANT R159, desc[UR6][R6.64+0x1400] ;  /* 0x00140006069f7981 */ /* 0x000f22000c1e9900 */
[----:B------:R-:W-:Y:S01]  /*1770*/  FFMA.FTZ R161, R62, R158, R161 ;  /* 0x0000009e3ea17223 */ /* 0x000fe200000100a1 */
[----:B------:R-:W-:-:S02]  /*1780*/  FFMA.FTZ R8, R52, R8, R163 ;  /* 0x0000000834087223 */ /* 0x000fc400000100a3 */
[----:B------:R-:W-:-:S04]  /*1790*/  IMAD.U32 R5, R5, 0x10000, RZ ;  /* 0x0001000005057824 */ /* 0x000fc800078e00ff */
[----:B------:R-:W-:Y:S01]  /*17a0*/  FFMA.FTZ R161, R70, R5, R161 ;  /* 0x0000000546a17223 */ /* 0x000fe200000100a1 */
[C---:B------:R-:W-:Y:S02]  /*17b0*/  SHF.L.U32 R5, R157.reuse, 0x10, RZ ;  /* 0x000000109d057819 */ /* 0x040fe400000006ff */
[----:B------:R-:W-:Y:S01]  /*17c0*/  PRMT R157, R157, 0x7632, R157 ;  /* 0x000076329d9d7816 */ /* 0x000fe2000000009d */
[C---:B------:R-:W-:Y:S02]  /*17d0*/  IMAD.U32 R158, R4.reuse, 0x10000, RZ ;  /* 0x00010000049e7824 */ /* 0x040fe400078e00ff */
[----:B------:R-:W-:Y:S01]  /*17e0*/  FFMA.FTZ R8, R67, R5, R8 ;  /* 0x0000000543087223 */ /* 0x000fe20000010008 */
[----:B------:R-:W-:Y:S01]  /*17f0*/  PRMT R4, R4, 0x7632, R4 ;  /* 0x0000763204047816 */ /* 0x000fe20000000004 */
[----:B------:R-:W5:Y:S01]  /*1800*/  LDG.E.CONSTANT R5, desc[UR6][R6.64+0x1800] ;  /* 0x0018000606057981 */ /* 0x000f62000c1e9900 */
[----:B------:R-:W-:Y:S02]  /*1810*/  IMAD.U32 R157, R157, 0x10000, RZ ;  /* 0x000100009d9d7824 */ /* 0x000fe400078e00ff */
[----:B------:R-:W-:-:S02]  /*1820*/  SHF.L.U32 R4, R4, 0x10, RZ ;  /* 0x0000001004047819 */ /* 0x000fc400000006ff */
[----:B------:R-:W-:Y:S01]  /*1830*/  FFMA.FTZ R157, R78, R157, R161 ;  /* 0x0000009d4e9d7223 */ /* 0x000fe200000100a1 */
[----:B------:R-:W-:Y:S01]  /*1840*/  FFMA.FTZ R158, R75, R158, R8 ;  /* 0x0000009e4b9e7223 */ /* 0x000fe20000010008 */
[----:B------:R-:W5:Y:S02]  /*1850*/  LDG.E.CONSTANT R161, desc[UR6][R6.64+0x1e00] ;  /* 0x001e000606a17981 */ /* 0x000f64000c1e9900 */
[----:B------:R-:W-:Y:S01]  /*1860*/  FFMA.FTZ R157, R86, R4, R157 ;  /* 0x00000004569d7223 */ /* 0x000fe2000001009d */
[C---:B------:R-:W-:Y:S01]  /*1870*/  IMAD.U32 R4, R155.reuse, 0x10000, RZ ;  /* 0x000100009b047824 */ /* 0x040fe200078e00ff */
[----:B------:R-:W5:Y:S01]  /*1880*/  LDG.E.CONSTANT R8, desc[UR6][R6.64+0x1a00] ;  /* 0x001a000606087981 */ /* 0x000f62000c1e9900 */
[----:B------:R-:W-:-:S05]  /*1890*/  PRMT R155, R155, 0x7632, R155 ;  /* 0x000076329b9b7816 */ /* 0x000fca000000009b */
[----:B------:R-:W-:-:S04]  /*18a0*/  IMAD.U32 R155, R155, 0x10000, RZ ;  /* 0x000100009b9b7824 */ /* 0x000fc800078e00ff */
[--C-:B------:R-:W-:Y:S01]  /*18b0*/  FFMA.FTZ R155, R94, R155, R157.reuse ;  /* 0x0000009b5e9b7223 */ /* 0x100fe2000001009d */
[C---:B------:R-:W-:Y:S01]  /*18c0*/  PRMT R157, R156.reuse, 0x7632, R157 ;  /* 0x000076329c9d7816 */ /* 0x040fe2000000009d */
[----:B------:R-:W-:Y:S02]  /*18d0*/  FFMA.FTZ R158, R83, R4, R158 ;  /* 0x00000004539e7223 */ /* 0x000fe4000001009e */
[----:B------:R-:W5:Y:S02]  /*18e0*/  LDG.E.CONSTANT R4, desc[UR6][R6.64+0x1c00] ;  /* 0x001c000606047981 */ /* 0x000f64000c1e9900 */
[----:B------:R-:W-:Y:S01]  /*18f0*/  IMAD.U32 R157, R157, 0x10000, RZ ;  /* 0x000100009d9d7824 */ /* 0x000fe200078e00ff */
[----:B------:R-:W-:-:S03]  /*1900*/  SHF.L.U32 R156, R156, 0x10, RZ ;  /* 0x000000109c9c7819 */ /* 0x000fc600000006ff */
[----:B------:R-:W-:Y:S01]  /*1910*/  FFMA.FTZ R155, R102, R157, R155 ;  /* 0x0000009d669b7223 */ /* 0x000fe2000001009b */
[C---:B------:R-:W-:Y:S01]  /*1920*/  PRMT R157, R154.reuse, 0x7632, R157 ;  /* 0x000076329a9d7816 */ /* 0x040fe2000000009d */
[----:B------:R-:W-:Y:S01]  /*1930*/  FFMA.FTZ R156, R91, R156, R158 ;  /* 0x0000009c5b9c7223 */ /* 0x000fe2000001009e */
[----:B------:R-:W-:Y:S01]  /*1940*/  IMAD.U32 R154, R154, 0x10000, RZ ;  /* 0x000100009a9a7824 */ /* 0x000fe200078e00ff */
[----:B------:R-:W5:Y:S01]  /*1950*/  LDG.E.CONSTANT R158, desc[UR6][R6.64+0x4] ;  /* 0x00000406069e7981 */ /* 0x000f62000c1e9900 */
[----:B------:R-:W-:Y:S02]  /*1960*/  SHF.L.U32 R157, R157, 0x10, RZ ;  /* 0x000000109d9d7819 */ /* 0x000fe400000006ff */
[----:B------:R-:W-:Y:S02]  /*1970*/  FFMA.FTZ R154, R99, R154, R156 ;  /* 0x0000009a639a7223 */ /* 0x000fe4000001009c */
[----:B------:R-:W5:Y:S01]  /*1980*/  LDG.E.CONSTANT R156, desc[UR6][R6.64+0x604] ;  /* 0x00060406069c7981 */ /* 0x000f62000c1e9900 */
[----:B------:R-:W-:Y:S01]  /*1990*/  FFMA.FTZ R157, R110, R157, R155 ;  /* 0x0000009d6e9d7223 */ /* 0x000fe2000001009b */
[----:B--2---:R-:W-:-:S04]  /*19a0*/  IMAD.U32 R155, R9, 0x10000, RZ ;  /* 0x00010000099b7824 */ /* 0x004fc800078e00ff */
[----:B------:R-:W-:Y:S02]  /*19b0*/  FFMA.FTZ R163, R107, R155, R154 ;  /* 0x0000009b6ba37223 */ /* 0x000fe4000001009a */
[----:B------:R-:W2:Y:S01]  /*19c0*/  LDG.E.CONSTANT R155, desc[UR6][R6.64+0x204] ;  /* 0x00020406069b7981 */ /* 0x000ea2000c1e9900 */
[----:B------:R-:W-:Y:S02]  /*19d0*/  PRMT R9, R9, 0x7632, R9 ;  /* 0x0000763209097816 */ /* 0x000fe40000000009 */
[----:B----4-:R-:W-:-:S03]  /*19e0*/  SHF.L.U32 R154, R159, 0x10, RZ ;  /* 0x000000109f9a7819 */ /* 0x010fc600000006ff */
[----:B------:R-:W-:Y:S01]  /*19f0*/  IMAD.U32 R9, R9, 0x10000, RZ ;  /* 0x0001000009097824 */ /* 0x000fe200078e00ff */
[----:B------:R-:W-:Y:S01]  /*1a00*/  PRMT R159, R159, 0x7632, R159 ;  /* 0x000076329f9f7816 */ /* 0x000fe2000000009f */
[----:B------:R-:W-:Y:S01]  /*1a10*/  FFMA.FTZ R163, R16, R154, R163 ;  /* 0x0000009a10a37223 */ /* 0x000fe200000100a3 */
[C---:B---3--:R-:W-:Y:S01]  /*1a20*/  IMAD.U32 R154, R160.reuse, 0x10000, RZ ;  /* 0x00010000a09a7824 */ /* 0x048fe200078e00ff */
[----:B------:R-:W-:Y:S01]  /*1a30*/  PRMT R160, R160, 0x7632, R160 ;  /* 0x00007632a0a07816 */ /* 0x000fe200000000a0 */
[----:B------:R-:W-:Y:S01]  /*1a40*/  FFMA.FTZ R9, R116, R9, R157 ;  /* 0x0000000974097223 */ /* 0x000fe2000001009d */
[----:B------:R-:W-:Y:S02]  /*1a50*/  IMAD.U32 R159, R159, 0x10000, RZ ;  /* 0x000100009f9f7824 */ /* 0x000fe400078e00ff */
[----:B------:R-:W-:Y:S01]  /*1a60*/  FFMA.FTZ R163, R24, R154, R163 ;  /* 0x0000009a18a37223 */ /* 0x000fe200000100a3 */
[----:B------:R-:W3:Y:S01]  /*1a70*/  LDG.E.CONSTANT R157, desc[UR6][R6.64+0x404] ;  /* 0x00040406069d7981 */ /* 0x000ee2000c1e9900 */
[----:B------:R-:W-:Y:S01]  /*1a80*/  SHF.L.U32 R160, R160, 0x10, RZ ;  /* 0x00000010a0a07819 */ /* 0x000fe200000006ff */
[----:B------:R-:W-:Y:S01]  /*1a90*/  FFMA.FTZ R9, R120, R159, R9 ;  /* 0x0000009f78097223 */ /* 0x000fe20000010009 */
[C---:B-----5:R-:W-:Y:S01]  /*1aa0*/  IMAD.U32 R154, R5.reuse, 0x10000, RZ ;  /* 0x00010000059a7824 */ /* 0x060fe200078e00ff */
[----:B------:R-:W-:-:S02]  /*1ab0*/  PRMT R5, R5, 0x7632, R5 ;  /* 0x0000763205057816 */ /* 0x000fc40000000005 */
[----:B------:R-:W-:-:S03]  /*1ac0*/  FFMA.FTZ R9, R124, R160, R9 ;  /* 0x000000a07c097223 */ /* 0x000fc60000010009 */
[----:B------:R-:W-:Y:S02]  /*1ad0*/  IMAD.U32 R5, R5, 0x10000, RZ ;  /* 0x0001000005057824 */ /* 0x000fe400078e00ff */
[----:B------:R-:W-:Y:S02]  /*1ae0*/  FFMA.FTZ R160, R20, R154, R163 ;  /* 0x0000009a14a07223 */ /* 0x000fe400000100a3 */
[----:B------:R-:W4:Y:S01]  /*1af0*/  LDG.E.CONSTANT R154, desc[UR6][R6.64+0x804] ;  /* 0x00080406069a7981 */ /* 0x000f22000c1e9900 */
[----:B------:R-:W-:Y:S01]  /*1b00*/  FFMA.FTZ R5, R130, R5, R9 ;  /* 0x0000000582057223 */ /* 0x000fe20000010009 */
[----:B------:R-:W-:-:S05]  /*1b10*/  SHF.L.U32 R9, R8, 0x10, RZ ;  /* 0x0000001008097819 */ /* 0x000fca00000006ff */
[----:B------:R-:W-:Y:S01]  /*1b20*/  FFMA.FTZ R160, R127, R9, R160 ;  /* 0x000000097fa07223 */ /* 0x000fe200000100a0 */
[----:B------:R-:W-:Y:S02]  /*1b30*/  PRMT R9, R8, 0x7632, R9 ;  /* 0x0000763208097816 */ /* 0x000fe40000000009 */
[----:B------:R-:W5:Y:S03]  /*1b40*/  LDG.E.CONSTANT R8, desc[UR6][R6.64+0xa04] ;  /* 0x000a040606087981 */ /* 0x000f66000c1e9900 */
[----:B------:R-:W-:-:S04]  /*1b50*/  IMAD.U32 R9, R9, 0x10000, RZ ;  /* 0x0001000009097824 */ /* 0x000fc800078e00ff */
[----:B------:R-:W-:Y:S01]  /*1b60*/  FFMA.FTZ R162, R138, R9, R5 ;  /* 0x000000098aa27223 */ /* 0x000fe20000010005 */
[C---:B------:R-:W-:Y:S01]  /*1b70*/  IMAD.U32 R9, R4.reuse, 0x10000, RZ ;  /* 0x0001000004097824 */ /* 0x040fe200078e00ff */
[----:B------:R-:W-:Y:S01]  /*1b80*/  PRMT R4, R4, 0x7632, R4 ;  /* 0x0000763204047816 */ /* 0x000fe20000000004 */
[----:B------:R-:W5:Y:S03]  /*1b90*/  LDG.E.CONSTANT R5, desc[UR6][R6.64+0xc04] ;  /* 0x000c040606057981 */ /* 0x000f66000c1e9900 */
[----:B------:R-:W-:-:S05]  /*1ba0*/  SHF.L.U32 R4, R4, 0x10, RZ ;  /* 0x0000001004047819 */ /* 0x000fca00000006ff */
[----:B------:R-:W-:Y:S01]  /*1bb0*/  FFMA.FTZ R159, R151, R4, R162 ;  /* 0x00000004979f7223 */ /* 0x000fe200000100a2 */
[----:B------:R-:W-:-:S05]  /*1bc0*/  PRMT R4, R161, 0x7632, R4 ;  /* 0x00007632a1047816 */ /* 0x000fca0000000004 */
[----:B------:R-:W-:-:S04]  /*1bd0*/  IMAD.U32 R4, R4, 0x10000, RZ ;  /* 0x0001000004047824 */ /* 0x000fc800078e00ff */
[--C-:B------:R-:W-:Y:S01]  /*1be0*/  FFMA.FTZ R4, R144, R4, R159.reuse ;  /* 0x0000000490047223 */ /* 0x100fe2000001009f */
[----:B------:R-:W-:Y:S01]  /*1bf0*/  FFMA.FTZ R9, R135, R9, R160 ;  /* 0x0000000987097223 */ /* 0x000fe200000100a0 */
[C---:B--2---:R-:W-:Y:S02]  /*1c00*/  PRMT R159, R155.reuse, 0x7632, R159 ;  /* 0x000076329b9f7816 */ /* 0x044fe4000000009f */
[----:B------:R-:W-:Y:S02]  /*1c10*/  SHF.L.U32 R162, R155, 0x10, RZ ;  /* 0x000000109ba27819 */ /* 0x000fe400000006ff */
[----:B------:R-:W-:-:S04]  /*1c20*/  PRMT R155, R158, 0x7632, R155 ;  /* 0x000076329e9b7816 */ /* 0x000fc8000000009b */
[----:B------:R-:W-:Y:S02]  /*1c30*/  SHF.L.U32 R160, R155, 0x10, RZ ;  /* 0x000000109ba07819 */ /* 0x000fe400000006ff */
[----:B------:R-:W2:Y:S01]  /*1c40*/  LDG.E.CONSTANT R155, desc[UR6][R6.64+0xe04] ;  /* 0x000e0406069b7981 */ /* 0x000ea2000c1e9900 */
[----:B------:R-:W-:Y:S02]  /*1c50*/  IMAD.U32 R164, R159, 0x10000, RZ ;  /* 0x000100009fa47824 */ /* 0x000fe400078e00ff */
[----:B------:R-:W-:Y:S01]  /*1c60*/  FMUL.FTZ R162, R43, R162 ;  /* 0x000000a22ba27220 */ /* 0x000fe20000410000 */
[----:B------:R-:W-:Y:S02]  /*1c70*/  IMAD.U32 R158, R158, 0x10000, RZ ;  /* 0x000100009e9e7824 */ /* 0x000fe400078e00ff */
[----:B------:R-:W-:Y:S02]  /*1c80*/  FMUL.FTZ R164, R59, R164 ;  /* 0x000000a43ba47220 */ /* 0x000fe40000410000 */
[----:B------:R-:W-:-:S02]  /*1c90*/  FFMA.FTZ R158, R39, R158, R162 ;  /* 0x0000009e279e7223 */ /* 0x000fc400000100a2 */
[----:B------:R-:W-:Y:S01]  /*1ca0*/  FFMA.FTZ R159, R55, R160, R164 ;  /* 0x000000a0379f7223 */ /* 0x000fe200000100a4 */
[C---:B---3--:R-:W-:Y:S01]  /*1cb0*/  IMAD.U32 R160, R157.reuse, 0x10000, RZ ;  /* 0x000100009da07824 */ /* 0x048fe200078e00ff */
[----:B------:R-:W-:-:S03]  /*1cc0*/  PRMT R157, R157, 0x7632, R157 ;  /* 0x000076329d9d7816 */ /* 0x000fc6000000009d */
[----:B------:R-:W-:Y:S02]  /*1cd0*/  FFMA.FTZ R160, R49, R160, R158 ;  /* 0x000000a031a07223 */ /* 0x000fe4000001009e */
[----:B------:R-:W-:Y:S02]  /*1ce0*/  IMAD.U32 R158, R157, 0x10000, RZ ;  /* 0x000100009d9e7824 */ /* 0x000fe400078e00ff */
[----:B------:R-:W3:Y:S02]  /*1cf0*/  LDG.E.CONSTANT R157, desc[UR6][R6.64+0x1004] ;  /* 0x00100406069d7981 */ /* 0x000ee4000c1e9900 */
        /* <DEDUP_REMOVED lines=8> */
[----:B------:R-:W-:-:S04]  /*1d80*/  PRMT R154, R154, 0x7632, R154 ;  /* 0x000076329a9a7816 */ /* 0x000fc8000000009a */
[----:B------:R-:W-:-:S05]  /*1d90*/  SHF.L.U32 R154, R154, 0x10, RZ ;  /* 0x000000109a9a7819 */ /* 0x000fca00000006ff */
[----:B------:R-:W-:Y:S01]  /*1da0*/  FFMA.FTZ R159, R80, R154, R159 ;  /* 0x0000009a509f7223 */ /* 0x000fe2000001009f */
[C---:B-----5:R-:W-:Y:S01]  /*1db0*/  IMAD.U32 R154, R8.reuse, 0x10000, RZ ;  /* 0x00010000089a7824 */ /* 0x060fe200078e00ff */
[----:B------:R-:W-:Y:S01]  /*1dc0*/  PRMT R8, R8, 0x7632, R8 ;  /* 0x0000763208087816 */ /* 0x000fe20000000008 */
[----:B------:R-:W-:Y:S02]  /*1dd0*/  FFMA.FTZ R160, R69, R158, R160 ;  /* 0x0000009e45a07223 */ /* 0x000fe400000100a0 */
[----:B------:R-:W4:Y:S02]  /*1de0*/  LDG.E.CONSTANT R158, desc[UR6][R6.64+0x1404] ;  /* 0x00140406069e7981 */ /* 0x000f24000c1e9900 */
[----:B------:R-:W-:Y:S02]  /*1df0*/  IMAD.U32 R8, R8, 0x10000, RZ ;  /* 0x0001000008087824 */ /* 0x000fe400078e00ff */
[----:B------:R-:W-:Y:S02]  /*1e00*/  FFMA.FTZ R160, R77, R154, R160 ;  /* 0x0000009a4da07223 */ /* 0x000fe400000100a0 */
[----:B------:R-:W5:Y:S01]  /*1e10*/  LDG.E.CONSTANT R154, desc[UR6][R6.64+0x1604] ;  /* 0x00160406069a7981 */ /* 0x000f62000c1e9900 */
[----:B------:R-:W-:Y:S01]  /*1e20*/  FFMA.FTZ R159, R88, R8, R159 ;  /* 0x00000008589f7223 */ /* 0x000fe2000001009f */
[----:B------:R-:W-:-:S02]  /*1e30*/  SHF.L.U32 R8, R5, 0x10, RZ ;  /* 0x0000001005087819 */ /* 0x000fc400000006ff */
[----:B------:R-:W-:-:S05]  /*1e40*/  PRMT R5, R5, 0x7632, R5 ;  /* 0x0000763205057816 */ /* 0x000fca0000000005 */
[----:B------:R-:W-:Y:S02]  /*1e50*/  IMAD.U32 R5, R5, 0x10000, RZ ;  /* 0x0001000005057824 */ /* 0x000fe400078e00ff */
[----:B------:R-:W-:Y:S02]  /*1e60*/  FFMA.FTZ R160, R85, R8, R160 ;  /* 0x0000000855a07223 */ /* 0x000fe400000100a0 */
[----:B------:R-:W5:Y:S01]  /*1e70*/  LDG.E.CONSTANT R8, desc[UR6][R6.64+0x1804] ;  /* 0x0018040606087981 */ /* 0x000f62000c1e9900 */
[----:B------:R-:W-:Y:S01]  /*1e80*/  FFMA.FTZ R5, R96, R5, R159 ;  /* 0x0000000560057223 */ /* 0x000fe2000001009f */
[----:B------:R-:W-:-:S04]  /*1e90*/  IMAD.U32 R161, R161, 0x10000, RZ ;  /* 0x00010000a1a17824 */ /* 0x000fc800078e00ff */
[----:B------:R-:W-:Y:S02]  /*1ea0*/  FFMA.FTZ R9, R12, R161, R9 ;  /* 0x000000a10c097223 */ /* 0x000fe40000010009 */
[----:B------:R-:W5:Y:S01]  /*1eb0*/  LDG.E.CONSTANT R161, desc[UR6][R6.64+0x1e04] ;  /* 0x001e040606a17981 */ /* 0x000f62000c1e9900 */
[----:B--2---:R-:W-:-:S04]  /*1ec0*/  PRMT R159, R155, 0x7632, R159 ;  /* 0x000076329b9f7816 */ /* 0x004fc8000000009f */
[----:B------:R-:W-:-:S05]  /*1ed0*/  SHF.L.U32 R159, R159, 0x10, RZ ;  /* 0x000000109f9f7819 */ /* 0x000fca00000006ff */
[----:B------:R-:W-:Y:S02]  /*1ee0*/  FFMA.FTZ R159, R104, R159, R5 ;  /* 0x0000009f689f7223 */ /* 0x000fe40000010005 */
[----:B------:R-:W2:Y:S01]  /*1ef0*/  LDG.E.CONSTANT R5, desc[UR6][R6.64+0x1a04] ;  /* 0x001a040606057981 */ /* 0x000ea2000c1e9900 */
[----:B------:R-:W-:-:S04]  /*1f00*/  IMAD.U32 R155, R155, 0x10000, RZ ;  /* 0x000100009b9b7824 */ /* 0x000fc800078e00ff */
[----:B------:R-:W-:Y:S01]  /*1f10*/  FFMA.FTZ R162, R93, R155, R160 ;  /* 0x0000009b5da27223 */ /* 0x000fe200000100a0 */
[----:B------:R-:W-:Y:S02]  /*1f20*/  FADD.FTZ R160, R9, R4 ;  /* 0x0000000409a07221 */ /* 0x000fe40000010000 */
[----:B------:R-:W2:Y:S01]  /*1f30*/  LDG.E.CONSTANT R4, desc[UR6][R6.64+0x1c04] ;  /* 0x001c040606047981 */ /* 0x000ea2000c1e9900 */
[C---:B---3--:R-:W-:Y:S01]  /*1f40*/  PRMT R155, R157.reuse, 0x7632, R155 ;  /* 0x000076329d9b7816 */ /* 0x048fe2000000009b */
[----:B------:R-:W-:-:S04]  /*1f50*/  IMAD.U32 R157, R157, 0x10000, RZ ;  /* 0x000100009d9d7824 */ /* 0x000fc800078e00ff */
[----:B------:R-:W-:Y:S01]  /*1f60*/  FFMA.FTZ R162, R101, R157, R162 ;  /* 0x0000009d65a27223 */ /* 0x000fe200000100a2 */
[----:B------:R-:W-:Y:S01]  /*1f70*/  IMAD.U32 R155, R155, 0x10000, RZ ;  /* 0x000100009b9b7824 */ /* 0x000fe200078e00ff */
[----:B------:R-:W3:Y:S01]  /*1f80*/  LDG.E.CONSTANT R157, desc[UR6][R6.64+0x8] ;  /* 0x00000806069d7981 */ /* 0x000ee2000c1e9900 */
[C---:B------:R-:W-:Y:S02]  /*1f90*/  SHF.L.U32 R9, R156.reuse, 0x10, RZ ;  /* 0x000000109c097819 */ /* 0x040fe400000006ff */
[----:B------:R-:W-:Y:S01]  /*1fa0*/  PRMT R156, R156, 0x7632, R156 ;  /* 0x000076329c9c7816 */ /* 0x000fe2000000009c */
[----:B------:R-:W-:Y:S02]  /*1fb0*/  FFMA.FTZ R164, R112, R155, R159 ;  /* 0x0000009b70a47223 */ /* 0x000fe4000001009f */
[----:B------:R-:W-:Y:S01]  /*1fc0*/  FFMA.FTZ R162, R109, R9, R162 ;  /* 0x000000096da27223 */ /* 0x000fe200000100a2 */
[----:B------:R-:W3:Y:S01]  /*1fd0*/  LDG.E.CONSTANT R159, desc[UR6][R6.64+0x208] ;  /* 0x00020806069f7981 */ /* 0x000ee2000c1e9900 */
[----:B------:R-:W-:-:S03]  /*1fe0*/  IMAD.U32 R156, R156, 0x10000, RZ ;  /* 0x000100009c9c7824 */ /* 0x000fc600078e00ff */
[----:B------:R-:W3:Y:S01]  /*1ff0*/  LDG.E.CONSTANT R155, desc[UR6][R6.64+0x408] ;  /* 0x00040806069b7981 */ /* 0x000ee2000c1e9900 */
[----:B------:R-:W-:Y:S01]  /*2000*/  FFMA.FTZ R156, R117, R156, R164 ;  /* 0x0000009c759c7223 */ /* 0x000fe200000100a4 */
[C---:B----4-:R-:W-:Y:S01]  /*2010*/  IMAD.U32 R9, R158.reuse, 0x10000, RZ ;  /* 0x000100009e097824 */ /* 0x050fe200078e00ff */
[----:B------:R-:W-:-:S03]  /*2020*/  PRMT R158, R158, 0x7632, R158 ;  /* 0x000076329e9e7816 */ /* 0x000fc6000000009e */
[----:B------:R-:W-:Y:S01]  /*2030*/  FFMA.FTZ R162, R17, R9, R162 ;  /* 0x0000000911a27223 */ /* 0x000fe200000100a2 */
[----:B-----5:R-:W-:Y:S01]  /*2040*/  IMAD.U32 R9, R154, 0x10000, RZ ;  /* 0x000100009a097824 */ /* 0x020fe200078e00ff */
[----:B------:R-:W-:Y:S02]  /*2050*/  SHF.L.U32 R158, R158, 0x10, RZ ;  /* 0x000000109e9e7819 */ /* 0x000fe400000006ff */
[----:B------:R-:W-:-:S03]  /*2060*/  PRMT R154, R154, 0x7632, R154 ;  /* 0x000076329a9a7816 */ /* 0x000fc6000000009a */
[----:B------:R-:W-:Y:S02]  /*2070*/  FFMA.FTZ R156, R121, R158, R156 ;  /* 0x0000009e799c7223 */ /* 0x000fe4000001009c */
[----:B------:R-:W-:Y:S02]  /*2080*/  IMAD.U32 R154, R154, 0x10000, RZ ;  /* 0x000100009a9a7824 */ /* 0x000fe400078e00ff */
[----:B------:R-:W-:Y:S01]  /*2090*/  FFMA.FTZ R162, R25, R9, R162 ;  /* 0x0000000919a27223 */ /* 0x000fe200000100a2 */
[----:B------:R-:W4:Y:S01]  /*20a0*/  LDG.E.CONSTANT R158, desc[UR6][R6.64+0xc08] ;  /* 0x000c0806069e7981 */ /* 0x000f22000c1e9900 */
[----:B------:R-:W-:Y:S01]  /*20b0*/  FFMA.FTZ R163, R125, R154, R156 ;  /* 0x0000009a7da37223 */ /* 0x000fe2000001009c */
[C---:B------:R-:W-:Y:S02]  /*20c0*/  SHF.L.U32 R154, R8.reuse, 0x10, RZ ;  /* 0x00000010089a7819 */ /* 0x040fe400000006ff */
[----:B------:R-:W5:Y:S01]  /*20d0*/  LDG.E.CONSTANT R9, desc[UR6][R6.64+0x608] ;  /* 0x0006080606097981 */ /* 0x000f62000c1e9900 */
[----:B------:R-:W-:-:S05]  /*20e0*/  PRMT R8, R8, 0x7632, R8 ;  /* 0x0000763208087816 */ /* 0x000fca0000000008 */
[----:B------:R-:W-:Y:S02]  /*20f0*/  IMAD.U32 R8, R8, 0x10000, RZ ;  /* 0x0001000008087824 */ /* 0x000fe400078e00ff */
[----:B------:R-:W-:Y:S02]  /*2100*/  FFMA.FTZ R154, R21, R154, R162 ;  /* 0x0000009a159a7223 */ /* 0x000fe400000100a2 */
[----:B------:R-:W4:Y:S01]  /*2110*/  LDG.E.CONSTANT R162, desc[UR6][R6.64+0x1a08] ;  /* 0x001a080606a27981 */ /* 0x000f22000c1e9900 */
[----:B------:R-:W-:Y:S01]  /*2120*/  FFMA.FTZ R163, R132, R8, R163 ;  /* 0x0000000884a37223 */ /* 0x000fe200000100a3 */
[C---:B--2---:R-:W-:Y:S01]  /*2130*/  PRMT R8, R5.reuse, 0x7632, R8 ;  /* 0x0000763205087816 */ /* 0x044fe20000000008 */
[----:B------:R-:W-:-:S04]  /*2140*/  IMAD.U32 R5, R5, 0x10000, RZ ;  /* 0x0001000005057824 */ /* 0x000fc800078e00ff */
[----:B------:R-:W-:Y:S02]  /*2150*/  FFMA.FTZ R156, R129, R5, R154 ;  /* 0x00000005819c7223 */ /* 0x000fe4000001009a */
[----:B------:R-:W2:Y:S01]  /*2160*/  LDG.E.CONSTANT R154, desc[UR6][R6.64+0x808] ;  /* 0x00080806069a7981 */ /* 0x000ea2000c1e9900 */
[C---:B------:R-:W-:Y:S01]  /*2170*/  PRMT R5, R4.reuse, 0x7632, R5 ;  /* 0x0000763204057816 */ /* 0x040fe20000000005 */
[----:B------:R-:W-:-:S04]  /*2180*/  IMAD.U32 R4, R4, 0x10000, RZ ;  /* 0x0001000004047824 */ /* 0x000fc800078e00ff */
[----:B------:R-:W-:Y:S02]  /*2190*/  FFMA.FTZ R4, R137, R4, R156 ;  /* 0x0000000489047223 */ /* 0x000fe4000001009c */
[----:B------:R-:W4:Y:S01]  /*21a0*/  LDG.E.CONSTANT R156, desc[UR6][R6.64+0xa08] ;  /* 0x000a0806069c7981 */ /* 0x000f22000c1e9900 */
[----:B------:R-:W-:Y:S01]  /*21b0*/  SHF.L.U32 R8, R8, 0x10, RZ ;  /* 0x0000001008087819 */ /* 0x000fe200000006ff */
[----:B------:R-:W-:-:S04]  /*21c0*/  IMAD.U32 R5, R5, 0x10000, RZ ;  /* 0x0001000005057824 */ /* 0x000fc800078e00ff */
[----:B------:R-:W-:-:S04]  /*21d0*/  FFMA.FTZ R163, R148, R8, R163 ;  /* 0x0000000894a37223 */ /* 0x000fc800000100a3 */
[----:B------:R-:W-:Y:S01]  /*21e0*/  FFMA.FTZ R8, R152, R5, R163 ;  /* 0x0000000598087223 */ /* 0x000fe200000100a3 */
[C---:B------:R-:W-:Y:S02]  /*21f0*/  SHF.L.U32 R5, R161.reuse, 0x10, RZ ;  /* 0x00000010a1057819 */ /* 0x040fe400000006ff */
[----:B------:R-:W-:-:S03]  /*2200*/  PRMT R161, R161, 0x7632, R161 ;  /* 0x00007632a1a17816 */ /* 0x000fc600000000a1 */
[----:B------:R-:W-:Y:S02]  /*2210*/  FFMA.FTZ R5, R13, R5, R4 ;  /* 0x000000050d057223 */ /* 0x000fe40000010004 */
[----:B------:R-:W-:-:S04]  /*2220*/  IMAD.U32 R4, R161, 0x10000, RZ ;  /* 0x00010000a1047824 */ /* 0x000fc800078e00ff */
[--C-:B------:R-:W-:Y:S01]  /*2230*/  FFMA.FTZ R4, R145, R4, R8.reuse ;  /* 0x0000000491047223 */ /* 0x100fe20000010008 */
[C---:B---3--:R-:W-:Y:S01]  /*2240*/  PRMT R8, R159.reuse, 0x7632, R8 ;  /* 0x000076329f087816 */ /* 0x048fe20000000008 */
[----:B------:R-:W-:-:S03]  /*2250*/  IMAD.U32 R161, R159, 0x10000, RZ ;  /* 0x000100009fa17824 */ /* 0x000fc600078e00ff */
[----:B------:R-:W-:Y:S02]  /*2260*/  SHF.L.U32 R163, R8, 0x10, RZ ;  /* 0x0000001008a37819 */ /* 0x000fe400000006ff */
[C---:B------:R-:W-:Y:S01]  /*2270*/  PRMT R8, R157.reuse, 0x7632, R8 ;  /* 0x000076329d087816 */ /* 0x040fe20000000008 */
[----:B------:R-:W-:Y:S02]  /*2280*/  IMAD.U32 R157, R157, 0x10000, RZ ;  /* 0x000100009d9d7824 */ /* 0x000fe400078e00ff */
[----:B------:R-:W-:Y:S01]  /*2290*/  FMUL.FTZ R161, R44, R161 ;  /* 0x000000a12ca17220 */ /* 0x000fe20000410000 */
[----:B------:R-:W-:Y:S01]  /*22a0*/  FMUL.FTZ R163, R60, R163 ;  /* 0x000000a33ca37220 */ /* 0x000fe20000410000 */
[----:B------:R-:W-:Y:S01]  /*22b0*/  IMAD.U32 R159, R8, 0x10000, RZ ;  /* 0x00010000089f7824 */ /* 0x000fe200078e00ff */
[C---:B------:R-:W-:Y:S01]  /*22c0*/  PRMT R8, R155.reuse, 0x7632, R8 ;  /* 0x000076329b087816 */ /* 0x040fe20000000008 */
[----:B------:R-:W-:Y:S02]  /*22d0*/  FFMA.FTZ R161, R40, R157, R161 ;  /* 0x0000009d28a17223 */ /* 0x000fe400000100a1 */
[----:B------:R-:W3:Y:S01]  /*22e0*/  LDG.E.CONSTANT R157, desc[UR6][R6.64+0xe08] ;  /* 0x000e0806069d7981 */ /* 0x000ee2000c1e9900 */
[----:B------:R-:W-:Y:S01]  /*22f0*/  FFMA.FTZ R159, R56, R159, R163 ;  /* 0x0000009f389f7223 */ /* 0x000fe200000100a3 */
[----:B------:R-:W-:Y:S01]  /*2300*/  IMAD.U32 R8, R8, 0x10000, RZ ;  /* 0x0001000008087824 */ /* 0x000fe200078e00ff */
[----:B------:R-:W-:-:S03]  /*2310*/  SHF.L.U32 R155, R155, 0x10, RZ ;  /* 0x000000109b9b7819 */ /* 0x000fc600000006ff */
[----:B------:R-:W-:Y:S01]  /*2320*/  FFMA.FTZ R159, R66, R8, R159 ;  /* 0x00000008429f7223 */ /* 0x000fe2000001009f */
[C---:B-----5:R-:W-:Y:S01]  /*2330*/  IMAD.U32 R8, R9.reuse, 0x10000, RZ ;  /* 0x0001000009087824 */ /* 0x060fe200078e00ff */
[----:B------:R-:W-:Y:S01]  /*2340*/  PRMT R9, R9, 0x7632, R9 ;  /* 0x0000763209097816 */ /* 0x000fe20000000009 */
[----:B------:R-:W-:Y:S01]  /*2350*/  FADD.FTZ R5, R5, R160 ;  /* 0x000000a005057221 */ /* 0x000fe20000010000 */
[----:B------:R-:W-:Y:S02]  /*2360*/  FFMA.FTZ R160, R50, R155, R161 ;  /* 0x0000009b32a07223 */ /* 0x000fe400000100a1 */
[----:B------:R-:W5:Y:S01]  /*2370*/  LDG.E.CONSTANT R155, desc[UR6][R6.64+0x1008] ;  /* 0x00100806069b7981 */ /* 0x000f62000c1e9900 */
[----:B------:R-:W-:Y:S01]  /*2380*/  SHF.L.U32 R9, R9, 0x10, RZ ;  /* 0x0000001009097819 */ /* 0x000fe200000006ff */
[----:B------:R-:W-:Y:S02]  /*2390*/  FFMA.FTZ R160, R63, R8, R160 ;  /* 0x000000083fa07223 */ /* 0x000fe400000100a0 */
[----:B------:R-:W5:Y:S02]  /*23a0*/  LDG.E.CONSTANT R8, desc[UR6][R6.64+0x1208] ;  /* 0x0012080606087981 */ /* 0x000f64000c1e9900 */
[----:B------:R-:W-:-:S02]  /*23b0*/  FFMA.FTZ R9, R74, R9, R159 ;  /* 0x000000094a097223 */ /* 0x000fc4000001009f */
[----:B------:R-:W5:Y:S01]  /*23c0*/  LDG.E.CONSTANT R161, desc[UR6][R6.64+0x1808] ;  /* 0x0018080606a17981 */ /* 0x000f62000c1e9900 */
[C---:B--2---:R-:W-:Y:S01]  /*23d0*/  PRMT R159, R154.reuse, 0x7632, R159 ;  /* 0x000076329a9f7816 */ /* 0x044fe2000000009f */
[----:B------:R-:W-:-:S04]  /*23e0*/  IMAD.U32 R154, R154, 0x10000, RZ ;  /* 0x000100009a9a7824 */ /* 0x000fc800078e00ff */
[----:B------:R-:W-:Y:S02]  /*23f0*/  IMAD.U32 R159, R159, 0x10000, RZ ;  /* 0x000100009f9f7824 */ /* 0x000fe400078e00ff */
[--C-:B------:R-:W-:Y:S01]  /*2400*/  FFMA.FTZ R154, R71, R154, R160.reuse ;  /* 0x0000009a479a7223 */ /* 0x100fe200000100a0 */
[----:B----4-:R-:W-:Y:S01]  /*2410*/  PRMT R160, R156, 0x7632, R160 ;  /* 0x000076329ca07816 */ /* 0x010fe200000000a0 */
[----:B------:R-:W-:Y:S02]  /*2420*/  FFMA.FTZ R9, R82, R159, R9 ;  /* 0x0000009f52097223 */ /* 0x000fe40000010009 */
[----:B------:R-:W2:Y:S02]  /*2430*/  LDG.E.CONSTANT R159, desc[UR6][R6.64+0x1408] ;  /* 0x00140806069f7981 */ /* 0x000ea4000c1e9900 */
[----:B------:R-:W-:-:S04]  /*2440*/  IMAD.U32 R160, R160, 0x10000, RZ ;  /* 0x00010000a0a07824 */ /* 0x000fc800078e00ff */
[----:B------:R-:W-:Y:S02]  /*2450*/  FFMA.FTZ R9, R90, R160, R9 ;  /* 0x000000a05a097223 */ /* 0x000fe40000010009 */
[----:B------:R-:W4:Y:S01]  /*2460*/  LDG.E.CONSTANT R160, desc[UR6][R6.64+0x1608] ;  /* 0x0016080606a07981 */ /* 0x000f22000c1e9900 */
[----:B------:R-:W-:-:S05]  /*2470*/  SHF.L.U32 R156, R156, 0x10, RZ ;  /* 0x000000109c9c7819 */ /* 0x000fca00000006ff */
[----:B------:R-:W-:Y:S01]  /*2480*/  FFMA.FTZ R154, R79, R156, R154 ;  /* 0x0000009c4f9a7223 */ /* 0x000fe2000001009a */
[----:B------:R-:W-:-:S04]  /*2490*/  PRMT R156, R158, 0x7632, R156 ;  /* 0x000076329e9c7816 */ /* 0x000fc8000000009c */
[----:B------:R-:W-:-:S05]  /*24a0*/  SHF.L.U32 R156, R156, 0x10, RZ ;  /* 0x000000109c9c7819 */ /* 0x000fca00000006ff */
[----:B------:R-:W-:Y:S01]  /*24b0*/  FFMA.FTZ R9, R98, R156, R9 ;  /* 0x0000009c62097223 */ /* 0x000fe20000010009 */
[----:B------:R-:W-:Y:S01]  /*24c0*/  IMAD.U32 R158, R158, 0x10000, RZ ;  /* 0x000100009e9e7824 */ /* 0x000fe200078e00ff */
[----:B---3--:R-:W-:-:S03]  /*24d0*/  PRMT R156, R157, 0x7632, R156 ;  /* 0x000076329d9c7816 */ /* 0x008fc6000000009c */
[----:B------:R-:W-:Y:S01]  /*24e0*/  FFMA.FTZ R154, R87, R158, R154 ;  /* 0x0000009e579a7223 */ /* 0x000fe2000001009a */
[----:B------:R-:W-:Y:S01]  /*24f0*/  IMAD.U32 R157, R157, 0x10000, RZ ;  /* 0x000100009d9d7824 */ /* 0x000fe200078e00ff */
[----:B------:R-:W3:Y:S01]  /*2500*/  LDG.E.CONSTANT R158, desc[UR6][R6.64+0x60c] ;  /* 0x00060c06069e7981 */ /* 0x000ee2000c1e9900 */
[----:B------:R-:W-:Y:S02]  /*2510*/  IMAD.U32 R156, R156, 0x10000, RZ ;  /* 0x000100009c9c7824 */ /* 0x000fe400078e00ff */
[----:B------:R-:W-:Y:S02]  /*2520*/  FFMA.FTZ R154, R95, R157, R154 ;  /* 0x0000009d5f9a7223 */ /* 0x000fe4000001009a */
[----:B------:R-:W-:Y:S01]  /*2530*/  FFMA.FTZ R9, R106, R156, R9 ;  /* 0x0000009c6a097223 */ /* 0x000fe20000010009 */
[C---:B-----5:R-:W-:Y:S02]  /*2540*/  PRMT R156, R155.reuse, 0x7632, R156 ;  /* 0x000076329b9c7816 */ /* 0x060fe4000000009c */
[----:B------:R-:W-:-:S03]  /*2550*/  SHF.L.U32 R155, R155, 0x10, RZ ;  /* 0x000000109b9b7819 */ /* 0x000fc600000006ff */
[----:B------:R-:W-:Y:S02]  /*2560*/  IMAD.U32 R156, R156, 0x10000, RZ ;  /* 0x000100009c9c7824 */ /* 0x000fe400078e00ff */
[----:B------:R-:W-:Y:S01]  /*2570*/  FFMA.FTZ R154, R103, R155, R154 ;  /* 0x0000009b679a7223 */ /* 0x000fe2000001009a */
[C---:B------:R-:W-:Y:S01]  /*2580*/  IMAD.U32 R155, R8.reuse, 0x10000, RZ ;  /* 0x00010000089b7824 */ /* 0x040fe200078e00ff */
[----:B------:R-:W-:Y:S01]  /*2590*/  PRMT R8, R8, 0x7632, R8 ;  /* 0x0000763208087816 */ /* 0x000fe20000000008 */
[----:B------:R-:W-:Y:S02]  /*25a0*/  FFMA.FTZ R157, R114, R156, R9 ;  /* 0x0000009c729d7223 */ /* 0x000fe40000010009 */
[----:B------:R-:W5:Y:S01]  /*25b0*/  LDG.E.CONSTANT R9, desc[UR6][R6.64+0x20c] ;  /* 0x00020c0606097981 */ /* 0x000f62000c1e9900 */
[----:B------:R-:W-:Y:S01]  /*25c0*/  SHF.L.U32 R8, R8, 0x10, RZ ;  /* 0x0000001008087819 */ /* 0x000fe200000006ff */
[----:B------:R-:W-:Y:S02]  /*25d0*/  FFMA.FTZ R155, R111, R155, R154 ;  /* 0x0000009b6f9b7223 */ /* 0x000fe4000001009a */
[----:B------:R-:W3:Y:S02]  /*25e0*/  LDG.E.CONSTANT R154, desc[UR6][R6.64+0xc] ;  /* 0x00000c06069a7981 */ /* 0x000ee4000c1e9900 */
[----:B------:R-:W-:-:S02]  /*25f0*/  FFMA.FTZ R157, R118, R8, R157 ;  /* 0x00000008769d7223 */ /* 0x000fc4000001009d */
[----:B------:R-:W3:Y:S01]  /*2600*/  LDG.E.CONSTANT R156, desc[UR6][R6.64+0x40c] ;  /* 0x00040c06069c7981 */ /* 0x000ee2000c1e9900 */
[----:B--2---:R-:W-:-:S05]  /*2610*/  PRMT R8, R159, 0x7632, R8 ;  /* 0x000076329f087816 */ /* 0x004fca0000000008 */
[----:B------:R-:W-:-:S04]  /*2620*/  IMAD.U32 R8, R8, 0x10000, RZ ;  /* 0x0001000008087824 */ /* 0x000fc800078e00ff */
[----:B------:R-:W-:Y:S01]  /*2630*/  FFMA.FTZ R157, R122, R8, R157 ;  /* 0x000000087a9d7223 */ /* 0x000fe2000001009d */
[----:B----4-:R-:W-:-:S05]  /*2640*/  PRMT R8, R160, 0x7632, R8 ;  /* 0x00007632a0087816 */ /* 0x010fca0000000008 */
[----:B------:R-:W-:-:S04]  /*2650*/  IMAD.U32 R8, R8, 0x10000, RZ ;  /* 0x0001000008087824 */ /* 0x000fc800078e00ff */
[----:B------:R-:W-:Y:S01]  /*2660*/  FFMA.FTZ R157, R126, R8, R157 ;  /* 0x000000087e9d7223 */ /* 0x000fe2000001009d */
[----:B------:R-:W-:Y:S01]  /*2670*/  PRMT R8, R161, 0x7632, R8 ;  /* 0x00007632a1087816 */ /* 0x000fe20000000008 */
[----:B------:R-:W-:-:S03]  /*2680*/  IMAD.U32 R159, R159, 0x10000, RZ ;  /* 0x000100009f9f7824 */ /* 0x000fc600078e00ff */
[----:B------:R-:W-:Y:S01]  /*2690*/  SHF.L.U32 R8, R8, 0x10, RZ ;  /* 0x0000001008087819 */ /* 0x000fe200000006ff */
[----:B------:R-:W-:Y:S01]  /*26a0*/  FFMA.FTZ R155, R18, R159, R155 ;  /* 0x0000009f129b7223 */ /* 0x000fe2000001009b */
[----:B------:R-:W-:Y:S01]  /*26b0*/  SHF.L.U32 R160, R160, 0x10, RZ ;  /* 0x00000010a0a07819 */ /* 0x000fe200000006ff */
[----:B------:R-:W-:Y:S01]  /*26c0*/  IMAD.U32 R161, R161, 0x10000, RZ ;  /* 0x00010000a1a17824 */ /* 0x000fe200078e00ff */
[----:B------:R-:W2:Y:S01]  /*26d0*/  LDG.E.CONSTANT R159, desc[UR6][R6.64+0xa0c] ;  /* 0x000a0c06069f7981 */ /* 0x000ea2000c1e9900 */
[----:B------:R-:W-:-:S03]  /*26e0*/  FFMA.FTZ R8, R134, R8, R157 ;  /* 0x0000000886087223 */ /* 0x000fc6000001009d */
[----:B------:R-:W4:Y:S01]  /*26f0*/  LDG.E.CONSTANT R157, desc[UR6][R6.64+0x80c] ;  /* 0x00080c06069d7981 */ /* 0x000f22000c1e9900 */
[----:B------:R-:W-:-:S04]  /*2700*/  FFMA.FTZ R155, R26, R160, R155 ;  /* 0x000000a01a9b7223 */ /* 0x000fc8000001009b */
[--C-:B------:R-:W-:Y:S01]  /*2710*/  FFMA.FTZ R160, R22, R161, R155.reuse ;  /* 0x000000a116a07223 */ /* 0x100fe2000001009b */
[----:B------:R-:W-:-:S05]  /*2720*/  PRMT R155, R162, 0x7632, R155 ;  /* 0x00007632a29b7816 */ /* 0x000fca000000009b */
[----:B------:R-:W-:-:S04]  /*2730*/  IMAD.U32 R155, R155, 0x10000, RZ ;  /* 0x000100009b9b7824 */ /* 0x000fc800078e00ff */
[----:B------:R-:W-:Y:S02]  /*2740*/  FFMA.FTZ R8, R149, R155, R8 ;  /* 0x0000009b95087223 */ /* 0x000fe40000010008 */
[----:B------:R-:W2:Y:S01]  /*2750*/  LDG.E.CONSTANT R155, desc[UR6][R6.64+0xc0c] ;  /* 0x000c0c06069b7981 */ /* 0x000ea2000c1e9900 */
[----:B------:R-:W-:Y:S02]  /*2760*/  IMAD.U32 R162, R162, 0x10000, RZ ;  /* 0x00010000a2a27824 */ /* 0x000fe400078e00ff */
[----:B------:R-:W-:Y:S02]  /*2770*/  FADD.FTZ R4, R4, R5 ;  /* 0x0000000504047221 */ /* 0x000fe40000010000 */
[----:B------:R-:W-:Y:S01]  /*2780*/  FFMA.FTZ R5, R131, R162, R160 ;  /* 0x000000a283057223 */ /* 0x000fe200000100a0 */
[C---:B-----5:R-:W-:Y:S02]  /*2790*/  SHF.L.U32 R160, R9.reuse, 0x10, RZ ;  /* 0x0000001009a07819 */ /* 0x060fe400000006ff */
[----:B------:R-:W-:-:S03]  /*27a0*/  PRMT R9, R9, 0x7632, R9 ;  /* 0x0000763209097816 */ /* 0x000fc60000000009 */
[----:B------:R-:W-:Y:S01]  /*27b0*/  FMUL.FTZ R162, R45, R160 ;  /* 0x000000a02da27220 */ /* 0x000fe20000410000 */
[C---:B---3--:R-:W-:Y:S01]  /*27c0*/  IMAD.U32 R160, R154.reuse, 0x10000, RZ ;  /* 0x000100009aa07824 */ /* 0x048fe200078e00ff */
[----:B------:R-:W-:-:S03]  /*27d0*/  PRMT R154, R154, 0x7632, R154 ;  /* 0x000076329a9a7816 */ /* 0x000fc6000000009a */
[----:B------:R-:W-:Y:S01]  /*27e0*/  FFMA.FTZ R160, R41, R160, R162 ;  /* 0x000000a029a07223 */ /* 0x000fe200000100a2 */
[----:B------:R-:W-:Y:S01]  /*27f0*/  IMAD.U32 R162, R9, 0x10000, RZ ;  /* 0x0001000009a27824 */ /* 0x000fe200078e00ff */
[----:B------:R-:W-:-:S03]  /*2800*/  SHF.L.U32 R154, R154, 0x10, RZ ;  /* 0x000000109a9a7819 */ /* 0x000fc600000006ff */
[----:B------:R-:W-:-:S04]  /*2810*/  FMUL.FTZ R162, R61, R162 ;  /* 0x000000a23da27220 */ /* 0x000fc80000410000 */
[----:B------:R-:W-:Y:S01]  /*2820*/  FFMA.FTZ R9, R57, R154, R162 ;  /* 0x0000009a39097223 */ /* 0x000fe200000100a2 */
[C---:B------:R-:W-:Y:S01]  /*2830*/  PRMT R154, R156.reuse, 0x7632, R154 ;  /* 0x000076329c9a7816 */ /* 0x040fe2000000009a */
[----:B------:R-:W-:-:S04]  /*2840*/  IMAD.U32 R156, R156, 0x10000, RZ ;  /* 0x000100009c9c7824 */ /* 0x000fc800078e00ff */
[----:B------:R-:W-:Y:S02]  /*2850*/  IMAD.U32 R154, R154, 0x10000, RZ ;  /* 0x000100009a9a7824 */ /* 0x000fe400078e00ff */
[--C-:B------:R-:W-:Y:S01]  /*2860*/  FFMA.FTZ R156, R51, R156, R160.reuse ;  /* 0x0000009c339c7223 */ /* 0x100fe200000100a0 */
[----:B------:R-:W-:Y:S01]  /*2870*/  PRMT R160, R158, 0x7632, R160 ;  /* 0x000076329ea07816 */ /* 0x000fe200000000a0 */
[----:B------:R-:W-:Y:S01]  /*2880*/  FFMA.FTZ R9, R68, R154, R9 ;  /* 0x0000009a44097223 */ /* 0x000fe20000010009 */
[----:B------:R-:W-:Y:S01]  /*2890*/  SHF.L.U32 R158, R158, 0x10, RZ ;  /* 0x000000109e9e7819 */ /* 0x000fe200000006ff */
[----:B------:R-:W3:Y:S02]  /*28a0*/  LDG.E.CONSTANT R154, desc[UR6][R6.64+0x1c08] ;  /* 0x001c0806069a7981 */ /* 0x000ee4000c1e9900 */
[----:B------:R-:W-:-:S04]  /*28b0*/  IMAD.U32 R160, R160, 0x10000, RZ ;  /* 0x00010000a0a07824 */ /* 0x000fc800078e00ff */
[----:B------:R-:W-:Y:S01]  /*28c0*/  FFMA.FTZ R9, R76, R160, R9 ;  /* 0x000000a04c097223 */ /* 0x000fe20000010009 */
[----:B------:R-:W-:Y:S02]  /*28d0*/  FFMA.FTZ R158, R65, R158, R156 ;  /* 0x0000009e419e7223 */ /* 0x000fe4000001009c */
[----:B------:R-:W5:Y:S01]  /*28e0*/  LDG.E.CONSTANT R156, desc[UR6][R6.64+0xe0c] ;  /* 0x000e0c06069c7981 */ /* 0x000f62000c1e9900 */
[C---:B----4-:R-:W-:Y:S01]  /*28f0*/  PRMT R160, R157.reuse, 0x7632, R160 ;  /* 0x000076329da07816 */ /* 0x050fe200000000a0 */
[----:B------:R-:W-:-:S03]  /*2900*/  IMAD.U32 R157, R157, 0x10000, RZ ;  /* 0x000100009d9d7824 */ /* 0x000fc600078e00ff */
[----:B------:R-:W-:Y:S01]  /*2910*/  SHF.L.U32 R160, R160, 0x10, RZ ;  /* 0x00000010a0a07819 */ /* 0x000fe200000006ff */
[----:B------:R-:W-:Y:S02]  /*2920*/  FFMA.FTZ R158, R73, R157, R158 ;  /* 0x0000009d499e7223 */ /* 0x000fe4000001009e */
[----:B------:R-:W4:Y:S02]  /*2930*/  LDG.E.CONSTANT R157, desc[UR6][R6.64+0x100c] ;  /* 0x00100c06069d7981 */ /* 0x000f24000c1e9900 */
[----:B------:R-:W-:Y:S01]  /*2940*/  FFMA.FTZ R9, R84, R160, R9 ;  /* 0x000000a054097223 */ /* 0x000fe20000010009 */
[C---:B--2---:R-:W-:Y:S01]  /*2950*/  IMAD.U32 R160, R159.reuse, 0x10000, RZ ;  /* 0x000100009fa07824 */ /* 0x044fe200078e00ff */
[----:B------:R-:W-:-:S03]  /*2960*/  PRMT R159, R159, 0x7632, R159 ;  /* 0x000076329f9f7816 */ /* 0x000fc6000000009f */
[----:B------:R-:W-:Y:S02]  /*2970*/  FFMA.FTZ R160, R81, R160, R158 ;  /* 0x000000a051a07223 */ /* 0x000fe4000001009e */
[----:B------:R-:W-:Y:S01]  /*2980*/  IMAD.U32 R159, R159, 0x10000, RZ ;  /* 0x000100009f9f7824 */ /* 0x000fe200078e00ff */
[----:B------:R-:W2:Y:S03]  /*2990*/  LDG.E.CONSTANT R158, desc[UR6][R6.64+0x120c] ;  /* 0x00120c06069e7981 */ /* 0x000ea6000c1e9900 */
[----:B------:R-:W-:Y:S01]  /*29a0*/  FFMA.FTZ R159, R92, R159, R9 ;  /* 0x0000009f5c9f7223 */ /* 0x000fe20000010009 */
[----:B------:R-:W-:-:S05]  /*29b0*/  SHF.L.U32 R9, R155, 0x10, RZ ;  /* 0x000000109b097819 */ /* 0x000fca00000006ff */
[----:B------:R-:W-:Y:S02]  /*29c0*/  FFMA.FTZ R160, R89, R9, R160 ;  /* 0x0000000959a07223 */ /* 0x000fe400000100a0 */
[----:B------:R-:W2:Y:S01]  /*29d0*/  LDG.E.CONSTANT R9, desc[UR6][R6.64+0x140c] ;  /* 0x00140c0606097981 */ /* 0x000ea2000c1e9900 */
[----:B------:R-:W-:-:S05]  /*29e0*/  PRMT R155, R155, 0x7632, R155 ;  /* 0x000076329b9b7816 */ /* 0x000fca000000009b */
[----:B------:R-:W-:-:S04]  /*29f0*/  IMAD.U32 R155, R155, 0x10000, RZ ;  /* 0x000100009b9b7824 */ /* 0x000fc800078e00ff */
[----:B------:R-:W-:Y:S01]  /*2a00*/  FFMA.FTZ R159, R100, R155, R159 ;  /* 0x0000009b649f7223 */ /* 0x000fe2000001009f */
[----:B---3--:R-:W-:-:S04]  /*2a10*/  IMAD.U32 R155, R154, 0x10000, RZ ;  /* 0x000100009a9b7824 */ /* 0x008fc800078e00ff */
[----:B------:R-:W-:Y:S01]  /*2a20*/  FFMA.FTZ R5, R10, R155, R5 ;  /* 0x0000009b0a057223 */ /* 0x000fe20000010005 */
[----:B------:R-:W-:Y:S02]  /*2a30*/  PRMT R155, R154, 0x7632, R155 ;  /* 0x000076329a9b7816 */ /* 0x000fe4000000009b */
[C---:B-----5:R-:W-:Y:S02]  /*2a40*/  PRMT R154, R156.reuse, 0x7632, R154 ;  /* 0x000076329c9a7816 */ /* 0x060fe4000000009a */
[----:B------:R-:W-:Y:S01]  /*2a50*/  SHF.L.U32 R155, R155, 0x10, RZ ;  /* 0x000000109b9b7819 */ /* 0x000fe200000006ff */
[----:B------:R-:W-:Y:S02]  /*2a60*/  IMAD.U32 R156, R156, 0x10000, RZ ;  /* 0x000100009c9c7824 */ /* 0x000fe400078e00ff */
[----:B------:R-:W-:Y:S02]  /*2a70*/  IMAD.U32 R154, R154, 0x10000, RZ ;  /* 0x000100009a9a7824 */ /* 0x000fe400078e00ff */
[----:B------:R-:W-:Y:S01]  /*2a80*/  FFMA.FTZ R155, R153, R155, R8 ;  /* 0x0000009b999b7223 */ /* 0x000fe20000010008 */
[----:B------:R-:W-:Y:S01]  /*2a90*/  FFMA.FTZ R156, R97, R156, R160 ;  /* 0x0000009c619c7223 */ /* 0x000fe200000100a0 */
[----:B------:R-:W-:-:S02]  /*2aa0*/  FFMA.FTZ R160, R108, R154, R159 ;  /* 0x0000009a6ca07223 */ /* 0x000fc4000001009f */
[----:B------:R-:W3:Y:S01]  /*2ab0*/  LDG.E.CONSTANT R154, desc[UR6][R6.64+0x160c] ;  /* 0x00160c06069a7981 */ /* 0x000ee2000c1e9900 */
[C---:B----4-:R-:W-:Y:S02]  /*2ac0*/  PRMT R8, R157.reuse, 0x7632, R8 ;  /* 0x000076329d087816 */ /* 0x050fe40000000008 */
[----:B------:R-:W-:-:S03]  /*2ad0*/  SHF.L.U32 R157, R157, 0x10, RZ ;  /* 0x000000109d9d7819 */ /* 0x000fc600000006ff */
[----:B------:R-:W-:Y:S02]  /*2ae0*/  IMAD.U32 R159, R8, 0x10000, RZ ;  /* 0x00010000089f7824 */ /* 0x000fe400078e00ff */
[----:B------:R-:W-:Y:S01]  /*2af0*/  FFMA.FTZ R162, R105, R157, R156 ;  /* 0x0000009d69a27223 */ /* 0x000fe2000001009c */
[----:B------:R-:W4:Y:S01]  /*2b00*/  LDG.E.CONSTANT R8, desc[UR6][R6.64+0x1e08] ;  /* 0x001e080606087981 */ /* 0x000f22000c1e9900 */
[----:B--2---:R-:W-:-:S03]  /*2b10*/  PRMT R157, R158, 0x7632, R157 ;  /* 0x000076329e9d7816 */ /* 0x004fc6000000009d */
[----:B------:R-:W2:Y:S01]  /*2b20*/  LDG.E.CONSTANT R156, desc[UR6][R6.64+0x180c] ;  /* 0x00180c06069c7981 */ /* 0x000ea2000c1e9900 */
[----:B------:R-:W-:Y:S01]  /*2b30*/  IMAD.U32 R158, R158, 0x10000, RZ ;  /* 0x000100009e9e7824 */ /* 0x000fe200078e00ff */
[----:B------:R-:W-:Y:S01]  /*2b40*/  SHF.L.U32 R157, R157, 0x10, RZ ;  /* 0x000000109d9d7819 */ /* 0x000fe200000006ff */
[----:B------:R-:W-:Y:S02]  /*2b50*/  FFMA.FTZ R160, R115, R159, R160 ;  /* 0x0000009f73a07223 */ /* 0x000fe400000100a0 */
[----:B------:R-:W-:Y:S01]  /*2b60*/  FFMA.FTZ R158, R113, R158, R162 ;  /* 0x0000009e719e7223 */ /* 0x000fe200000100a2 */
[----:B------:R-:W5:Y:S01]  /*2b70*/  LDG.E.CONSTANT R159, desc[UR6][R6.64+0x1e0c] ;  /* 0x001e0c06069f7981 */ /* 0x000f62000c1e9900 */
[----:B------:R-:W-:Y:S01]  /*2b80*/  FFMA.FTZ R162, R119, R157, R160 ;  /* 0x0000009d77a27223 */ /* 0x000fe200000100a0 */
[----:B------:R-:W-:Y:S02]  /*2b90*/  IMAD.U32 R160, R9, 0x10000, RZ ;  /* 0x0001000009a07824 */ /* 0x000fe400078e00ff */
[----:B------:R-:W5:Y:S02]  /*2ba0*/  LDG.E.CONSTANT R157, desc[UR6][R6.64+0x1a0c] ;  /* 0x001a0c06069d7981 */ /* 0x000f64000c1e9900 */
[----:B------:R-:W-:-:S02]  /*2bb0*/  FFMA.FTZ R160, R19, R160, R158 ;  /* 0x000000a013a07223 */ /* 0x000fc4000001009e */
[----:B------:R2:W5:Y:S01]  /*2bc0*/  LDG.E.CONSTANT R158, desc[UR6][R6.64+0x1c0c] ;  /* 0x001c0c06069e7981 */ /* 0x000562000c1e9900 */
[----:B------:R-:W-:-:S05]  /*2bd0*/  PRMT R9, R9, 0x7632, R9 ;  /* 0x0000763209097816 */ /* 0x000fca0000000009 */
[----:B------:R-:W-:-:S04]  /*2be0*/  IMAD.U32 R9, R9, 0x10000, RZ ;  /* 0x0001000009097824 */ /* 0x000fc800078e00ff */
[----:B------:R-:W-:Y:S01]  /*2bf0*/  FFMA.FTZ R9, R123, R9, R162 ;  /* 0x000000097b097223 */ /* 0x000fe200000100a2 */
[C---:B---3--:R-:W-:Y:S02]  /*2c00*/  PRMT R161, R154.reuse, 0x7632, R161 ;  /* 0x000076329aa17816 */ /* 0x048fe400000000a1 */
[----:B------:R-:W-:-:S03]  /*2c10*/  SHF.L.U32 R154, R154, 0x10, RZ ;  /* 0x000000109a9a7819 */ /* 0x000fc600000006ff */
[----:B------:R-:W-:Y:S02]  /*2c20*/  IMAD.U32 R161, R161, 0x10000, RZ ;  /* 0x00010000a1a17824 */ /* 0x000fe400078e00ff */
[----:B------:R-:W-:Y:S02]  /*2c30*/  FFMA.FTZ R160, R27, R154, R160 ;  /* 0x0000009a1ba07223 */ /* 0x000fe400000100a0 */
[----:B------:R-:W-:Y:S01]  /*2c40*/  FFMA.FTZ R9, R128, R161, R9 ;  /* 0x000000a180097223 */ /* 0x000fe20000010009 */
[----:B------:R-:W-:Y:S01]  /*2c50*/  VIADD R37, R37, 0x4 ;  /* 0x0000000425257836 */ /* 0x000fe20000000000 */
[----:B------:R-:W-:-:S05]  /*2c60*/  IADD3 R48, P1, PT, R48, 0x10, RZ ;  /* 0x0000001030307810 */ /* 0x000fca0007f3e0ff */
[----:B------:R-:W-:Y:S02]  /*2c70*/  IMAD.X R47, RZ, RZ, R47, P1 ;  /* 0x000000ffff2f7224 */ /* 0x000fe400008e062f */
[----:B----4-:R-:W-:Y:S01]  /*2c80*/  IMAD.U32 R154, R8, 0x10000, RZ ;  /* 0x00010000089a7824 */ /* 0x010fe200078e00ff */
[----:B--2---:R-:W-:Y:S02]  /*2c90*/  PRMT R6, R156, 0x7632, R6 ;  /* 0x000076329c067816 */ /* 0x004fe40000000006 */
[----:B------:R-:W-:-:S03]  /*2ca0*/  PRMT R8, R8, 0x7632, R8 ;  /* 0x0000763208087816 */ /* 0x000fc60000000008 */
[----:B------:R-:W-:Y:S01]  /*2cb0*/  IMAD.U32 R6, R6, 0x10000, RZ ;  /* 0x0001000006067824 */ /* 0x000fe200078e00ff */
[----:B------:R-:W-:Y:S01]  /*2cc0*/  SHF.L.U32 R8, R8, 0x10, RZ ;  /* 0x0000001008087819 */ /* 0x000fe200000006ff */
[----:B------:R-:W-:Y:S02]  /*2cd0*/  IMAD.U32 R156, R156, 0x10000, RZ ;  /* 0x000100009c9c7824 */ /* 0x000fe400078e00ff */
[----:B------:R-:W-:Y:S01]  /*2ce0*/  FFMA.FTZ R5, R14, R154, R5 ;  /* 0x0000009a0e057223 */ /* 0x000fe20000010005 */
[----:B------:R-:W-:Y:S01]  /*2cf0*/  FFMA.FTZ R9, R136, R6, R9 ;  /* 0x0000000688097223 */ /* 0x000fe20000010009 */
[----:B-----5:R-:W-:Y:S01]  /*2d00*/  PRMT R6, R157, 0x7632, R6 ;  /* 0x000076329d067816 */ /* 0x020fe20000000006 */
[----:B------:R-:W-:Y:S01]  /*2d10*/  FFMA.FTZ R156, R23, R156, R160 ;  /* 0x0000009c179c7223 */ /* 0x000fe200000100a0 */
[----:B------:R-:W-:Y:S01]  /*2d20*/  SHF.L.U32 R157, R157, 0x10, RZ ;  /* 0x000000109d9d7819 */ /* 0x000fe200000006ff */
[----:B------:R-:W-:Y:S01]  /*2d30*/  FFMA.FTZ R155, R146, R8, R155 ;  /* 0x00000008929b7223 */ /* 0x000fe2000001009b */
[--C-:B------:R-:W-:Y:S01]  /*2d40*/  FADD.FTZ R8, R5, R4.reuse ;  /* 0x0000000405087221 */ /* 0x100fe20000010000 */
[----:B------:R-:W-:Y:S01]  /*2d50*/  PRMT R4, R158, 0x7632, R4 ;  /* 0x000076329e047816 */ /* 0x000fe20000000004 */
[----:B------:R-:W-:-:S02]  /*2d60*/  IMAD.U32 R6, R6, 0x10000, RZ ;  /* 0x0001000006067824 */ /* 0x000fc400078e00ff */
[----:B------:R-:W-:Y:S01]  /*2d70*/  FFMA.FTZ R156, R133, R157, R156 ;  /* 0x0000009d859c7223 */ /* 0x000fe2000001009c */
[----:B------:R-:W-:Y:S01]  /*2d80*/  IMAD.U32 R158, R158, 0x10000, RZ ;  /* 0x000100009e9e7824 */ /* 0x000fe200078e00ff */
[----:B------:R-:W-:Y:S01]  /*2d90*/  SHF.L.U32 R4, R4, 0x10, RZ ;  /* 0x0000001004047819 */ /* 0x000fe200000006ff */
[C---:B------:R-:W-:Y:S01]  /*2da0*/  IMAD.U32 R5, R159.reuse, 0x10000, RZ ;  /* 0x000100009f057824 */ /* 0x040fe200078e00ff */
[----:B------:R-:W-:Y:S01]  /*2db0*/  PRMT R159, R159, 0x7632, R159 ;  /* 0x000076329f9f7816 */ /* 0x000fe2000000009f */
[----:B------:R-:W-:Y:S01]  /*2dc0*/  FFMA.FTZ R6, R150, R6, R9 ;  /* 0x0000000696067223 */ /* 0x000fe20000010009 */
[----:B------:R-:W-:Y:S01]  /*2dd0*/  FFMA.FTZ R156, R11, R158, R156 ;  /* 0x0000009e0b9c7223 */ /* 0x000fe2000001009c */
[----:B------:R-:W-:Y:S01]  /*2de0*/  FADD.FTZ R8, R155, R8 ;  /* 0x000000089b087221 */ /* 0x000fe20000010000 */
[----:B------:R-:W-:Y:S01]  /*2df0*/  SHF.L.U32 R159, R159, 0x10, RZ ;  /* 0x000000109f9f7819 */ /* 0x000fe200000006ff */
[----:B------:R-:W-:Y:S01]  /*2e00*/  FFMA.FTZ R4, R143, R4, R6 ;  /* 0x000000048f047223 */ /* 0x000fe20000010006 */
[----:B------:R-:W-:Y:S01]  /*2e10*/  FFMA.FTZ R5, R139, R5, R156 ;  /* 0x000000058b057223 */ /* 0x000fe2000001009c */
[----:B------:R-:W-:-:S02]  /*2e20*/  VIADD R6, R15, 0x1 ;  /* 0x000000010f067836 */ /* 0x000fc40000000000 */
[----:B------:R-:W-:Y:S01]  /*2e30*/  FFMA.FTZ R4, R147, R159, R4 ;  /* 0x0000009f93047223 */ /* 0x000fe20000010004 */
[----:B------:R-:W-:Y:S02]  /*2e40*/  FADD.FTZ R5, R5, R8 ;  /* 0x0000000805057221 */ /* 0x000fe40000010000 */
[----:B------:R-:W-:Y:S02]  /*2e50*/  I2FP.F32.S32 R7, R6 ;  /* 0x0000000600077245 */ /* 0x000fe40000201400 */
[----:B------:R-:W-:Y:S01]  /*2e60*/  FADD.FTZ R4, R4, R5 ;  /* 0x0000000504047221 */ /* 0x000fe20000010000 */
[----:B------:R-:W-:Y:S02]  /*2e70*/  VIADD R5, R142, 0xffffffff ;  /* 0xffffffff8e057836 */ /* 0x000fe40000000000 */
[----:B------:R-:W-:-:S03]  /*2e80*/  FMUL.FTZ R7, R7, R32 ;  /* 0x0000002007077220 */ /* 0x000fc60000410000 */
[----:B------:R-:W-:Y:S02]  /*2e90*/  ISETP.GE.U32.AND P0, PT, R5, R28, PT ;  /* 0x0000001c0500720c */ /* 0x000fe40003f06070 */
[----:B------:R-:W-:-:S05]  /*2ea0*/  FSEL R7, R7, RZ, P2 ;  /* 0x000000ff07077208 */ /* 0x000fca0001000000 */
[----:B------:R-:W-:-:S05]  /*2eb0*/  FFMA.FTZ R7, R4, UR14, R7 ;  /* 0x0000000e04077c23 */ /* 0x000fca0008010007 */
[C---:B------:R-:W-:Y:S02]  /*2ec0*/  FSEL R4, R7.reuse, RZ, !P0 ;  /* 0x000000ff07047208 */ /* 0x040fe40004000000 */
[----:B------:R-:W-:Y:S02]  /*2ed0*/  @!P0 FMNMX.FTZ R140, R7, R140, !PT ;  /* 0x0000008c078c8209 */ /* 0x000fe40007810000 */
[----:B------:R-:W-:Y:S01]  /*2ee0*/  ISETP.GE.U32.AND P0, PT, R37, R36, PT ;  /* 0x000000242500720c */ /* 0x000fe20003f06070 */
[----:B------:R0:W-:Y:S01]  /*2ef0*/  STS [R141], R4 ;  /* 0x000000048d007388 */ /* 0x0001e20000000800 */
[----:B------:R-:W-:Y:S01]  /*2f00*/  IADD3 R15, PT, PT, R15, 0x80, RZ ;  /* 0x000000800f0f7810 */ /* 0x000fe20007ffe0ff */
[----:B------:R-:W-:Y:S01]  /*2f10*/  VIADD R142, R142, 0x80 ;  /* 0x000000808e8e7836 */ /* 0x000fe20000000000 */
[----:B0-----:R-:W-:-:S09]  /*2f20*/  IADD3 R141, PT, PT, R141, 0x200, RZ ;  /* 0x000002008d8d7810 */ /* 0x001fd20007ffe0ff */
[----:B------:R-:W-:Y:S05]  /*2f30*/  @!P0 BRA `(.L_x_17420) ;  /* 0xffffffe400848947 */ /* 0x000fea000383ffff */
.L_x_17419:
[----:B------:R-:W-:Y:S05]  /*2f40*/  BSYNC.RECONVERGENT B0 ;  /* 0x0000000000007941 */ /* 0x000fea0003800200 */
.L_x_17418:
[----:B0-----:R-:W0:Y:S01]  /*2f50*/  SHFL.BFLY PT, R3, R140, 0x10, 0x1f ;  /* 0x0e001f008c037f89 */ /* 0x001e2200000e0000 */
[----:B------:R-:W-:Y:S01]  /*2f60*/  MOV R4, 0x400 ;  /* 0x0000040000047802 */ /* 0x000fe20000000f00 */
[----:B------:R-:W-:Y:S01]  /*2f70*/  IMAD R12, R29, -0x10, R36 ;  /* 0xfffffff01d0c7824 */ /* 0x000fe200078e0224 */
[----:B------:R-:W-:Y:S01]  /*2f80*/  MOV R11, 0xff7fffff ;  /* 0xff7fffff000b7802 */ /* 0x000fe20000000f00 */
[----:B------:R-:W-:Y:S02]  /*2f90*/  BSSY.RECONVERGENT B0, `(.L_x_17421) ;  /* 0x0000100000007945 */ /* 0x000fe40003800200 */
[----:B------:R-:W-:Y:S01]  /*2fa0*/  VIADD R10, R4, 0x100 ;  /* 0x00000100040a7836 */ /* 0x000fe20000000000 */
[----:B0-----:R-:W-:-:S05]  /*2fb0*/  FMNMX.FTZ R5, R3, R140, !PT ;  /* 0x0000008c03057209 */ /* 0x001fca0007810000 */
[----:B------:R-:W0:Y:S02]  /*2fc0*/  SHFL.BFLY PT, R2, R5, 0x8, 0x1f ;  /* 0x0d001f0005027f89 */ /* 0x000e2400000e0000 */
[----:B0-----:R-:W-:-:S05]  /*2fd0*/  FMNMX.FTZ R6, R5, R2, !PT ;  /* 0x0000000205067209 */ /* 0x001fca0007810000 */
[----:B------:R-:W0:Y:S02]  /*2fe0*/  SHFL.BFLY PT, R3, R6, 0x4, 0x1f ;  /* 0x0c801f0006037f89 */ /* 0x000e2400000e0000 */
[----:B0-----:R-:W-:Y:S02]  /*2ff0*/  FMNMX.FTZ R7, R6, R3, !PT ;  /* 0x0000000306077209 */ /* 0x001fe40007810000 */
[----:B------:R-:W0:Y:S03]  /*3000*/  S2R R3, SR_CgaCtaId ;  /* 0x0000000000037919 */ /* 0x000e260000008800 */
[----:B------:R-:W1:Y:S02]  /*3010*/  SHFL.BFLY PT, R2, R7, 0x2, 0x1f ;  /* 0x0c401f0007027f89 */ /* 0x000e6400000e0000 */
[----:B-1----:R-:W-:Y:S01]  /*3020*/  FMNMX.FTZ R9, R7, R2, !PT ;  /* 0x0000000207097209 */ /* 0x002fe20007810000 */
[----:B------:R-:W-:Y:S01]  /*3030*/  IMAD R7, R12, 0x20, R31 ;  /* 0x000000200c077824 */ /* 0x000fe200078e021f */
[----:B------:R-:W-:Y:S01]  /*3040*/  LOP3.LUT P0, R2, R30, 0x1f, RZ, 0xc0, !PT ;  /* 0x0000001f1e027812 */ /* 0x000fe2000780c0ff */
[----:B------:R-:W-:Y:S01]  /*3050*/  IMAD.MOV.U32 R12, RZ, RZ, RZ ;  /* 0x000000ffff0c7224 */ /* 0x000fe200078e00ff */
[----:B0-----:R-:W-:Y:S01]  /*3060*/  LEA R5, R3, R10, 0x18 ;  /* 0x0000000a03057211 */ /* 0x001fe200078ec0ff */
[----:B------:R-:W0:Y:S01]  /*3070*/  SHFL.BFLY PT, R8, R9, 0x1, 0x1f ;  /* 0x0c201f0009087f89 */ /* 0x000e2200000e0000 */
[----:B------:R-:W-:-:S03]  /*3080*/  ISETP.GT.U32.AND P1, PT, R2, 0x3, PT ;  /* 0x000000030200780c */ /* 0x000fc60003f24070 */
[--C-:B------:R-:W-:Y:S01]  /*3090*/  IMAD R6, R34, 0x4, R5.reuse ;  /* 0x0000000422067824 */ /* 0x100fe200078e0205 */
[----:B0-----:R-:W-:Y:S01]  /*30a0*/  FMNMX.FTZ R13, R9, R8, !PT ;  /* 0x00000008090d7209 */ /* 0x001fe20007810000 */
[----:B------:R-:W-:-:S04]  /*30b0*/  IMAD R8, R2, 0x4, R5 ;  /* 0x0000000402087824 */ /* 0x000fc800078e0205 */
[----:B------:R-:W-:Y:S01]  /*30c0*/  @!P0 STS [R6], R13 ;  /* 0x0000000d06008388 */ /* 0x000fe20000000800 */
[----:B------:R-:W-:Y:S06]  /*30d0*/  BAR.SYNC.DEFER_BLOCKING 0x0 ;  /* 0x0000000000007b1d */ /* 0x000fec0000010000 */
[----:B------:R-:W0:Y:S04]  /*30e0*/  @!P1 LDS R11, [R8] ;  /* 0x00000000080b9984 */ /* 0x000e280000000800 */
[----:B0-----:R-:W0:Y:S02]  /*30f0*/  SHFL.BFLY PT, R10, R11, 0x2, 0x1f ;  /* 0x0c401f000b0a7f89 */ /* 0x001e2400000e0000 */
[----:B0-----:R-:W-:-:S05]  /*3100*/  FMNMX.FTZ R9, R10, R11, !PT ;  /* 0x0000000b0a097209 */ /* 0x001fca0007810000 */
[----:B------:R-:W0:Y:S02]  /*3110*/  SHFL.BFLY PT, R10, R9, 0x1, 0x1f ;  /* 0x0c201f00090a7f89 */ /* 0x000e2400000e0000 */
[----:B0-----:R-:W-:Y:S02]  /*3120*/  FMNMX.FTZ R5, R9, R10, !PT ;  /* 0x0000000a09057209 */ /* 0x001fe40007810000 */
[----:B------:R-:W-:-:S04]  /*3130*/  VIMNMX R10, PT, PT, R28, R7, PT ;  /* 0x000000071c0a7248 */ /* 0x000fc80003fe0100 */
[----:B------:R-:W-:Y:S01]  /*3140*/  IADD3 R7, PT, PT, -R31, R10, RZ ;  /* 0x0000000a1f077210 */ /* 0x000fe20007ffe1ff */
[----:B------:R-:W0:Y:S03]  /*3150*/  SHFL.IDX PT, R5, R5, RZ, 0x1f ;  /* 0x00001fff05057589 */ /* 0x000e2600000e0000 */
[----:B------:R-:W-:-:S13]  /*3160*/  ISETP.GE.AND P2, PT, R30, R7, PT ;  /* 0x000000071e00720c */ /* 0x000fda0003f46270 */
[----:B------:R-:W-:Y:S05]  /*3170*/  @P2 BRA `(.L_x_17422) ;  /* 0x0000000c00842947 */ /* 0x000fea0003800000 */
[----:B------:R-:W-:Y:S01]  /*3180*/  LOP3.LUT R9, RZ, R30, RZ, 0x33, !PT ;  /* 0x0000001eff097212 */ /* 0x000fe200078e33ff */
[----:B------:R-:W-:Y:S01]  /*3190*/  BSSY.RECONVERGENT B1, `(.L_x_17423) ;  /* 0x000001c000017945 */ /* 0x000fe20003800200 */
[----:B------:R-:W-:Y:S02]  /*31a0*/  IMAD.MOV.U32 R12, RZ, RZ, RZ ;  /* 0x000000ffff0c7224 */ /* 0x000fe400078e00ff */
[----:B------:R-:W-:Y:S02]  /*31b0*/  IMAD.MOV.U32 R16, RZ, RZ, R30 ;  /* 0x000000ffff107224 */ /* 0x000fe400078e001e */
[----:B------:R-:W-:-:S05]  /*31c0*/  IMAD.IADD R14, R10, 0x1, R9 ;  /* 0x000000010a0e7824 */ /* 0x000fca00078e0209 */
[----:B------:R-:W-:Y:S02]  /*31d0*/  LOP3.LUT R9, R14, 0x180, RZ, 0xc0, !PT ;  /* 0x000001800e097812 */ /* 0x000fe400078ec0ff */
[----:B------:R-:W-:Y:S02]  /*31e0*/  IADD3 R11, PT, PT, -R31, R14, RZ ;  /* 0x0000000e1f0b7210 */ /* 0x000fe40007ffe1ff */
[----:B------:R-:W-:Y:S02]  /*31f0*/  ISETP.NE.AND P0, PT, R9, 0x180, PT ;  /* 0x000001800900780c */ /* 0x000fe40003f05270 */
[----:B------:R-:W-:-:S11]  /*3200*/  ISETP.GE.U32.AND P3, PT, R11, 0x180, PT ;  /* 0x000001800b00780c */ /* 0x000fd60003f66070 */
[----:B------:R-:W-:Y:S05]  /*3210*/  @!P0 BRA `(.L_x_17424) ;  /* 0x00000000004c8947 */ /* 0x000fea0003800000 */
[----:B------:R-:W-:Y:S01]  /*3220*/  LEA.HI R14, R14, 0x1, RZ, 0x19 ;  /* 0x000000010e0e7811 */ /* 0x000fe200078fc8ff */
[----:B------:R-:W-:Y:S01]  /*3230*/  IMAD.MOV.U32 R16, RZ, RZ, R30 ;  /* 0x000000ffff107224 */ /* 0x000fe200078e001e */
[----:B------:R-:W-:Y:S02]  /*3240*/  IADD3 R12, PT, PT, R4, 0x120, RZ ;  /* 0x00000120040c7810 */ /* 0x000fe40007ffe0ff */
[----:B------:R-:W-:Y:S02]  /*3250*/  LOP3.LUT R14, R14, 0x3, RZ, 0xc0, !PT ;  /* 0x000000030e0e7812 */ /* 0x000fe400078ec0ff */
[----:B------:R-:W-:Y:S01]  /*3260*/  LEA R9, R3, R12, 0x18 ;  /* 0x0000000c03097211 */ /* 0x000fe200078ec0ff */
[----:B------:R-:W-:Y:S02]  /*3270*/  IMAD.MOV.U32 R12, RZ, RZ, RZ ;  /* 0x000000ffff0c7224 */ /* 0x000fe400078e00ff */
[----:B------:R-:W-:Y:S01]  /*3280*/  IMAD.MOV R14, RZ, RZ, -R14 ;  /* 0x000000ffff0e7224 */ /* 0x000fe200078e0a0e */
[----:B------:R-:W-:-:S07]  /*3290*/  LEA R9, R30, R9, 0x2 ;  /* 0x000000091e097211 */ /* 0x000fce00078e10ff */
.L_x_17425:
        /* <DEDUP_REMOVED lines=11> */
.L_x_17424:
[----:B------:R-:W-:Y:S05]  /*3350*/  BSYNC.RECONVERGENT B1 ;  /* 0x0000000000017941 */ /* 0x000fea0003800200 */
.L_x_17423:
[----:B------:R-:W-:Y:S05]  /*3360*/  @!P3 BRA `(.L_x_17422) ;  /* 0x0000000c0008b947 */ /* 0x000fea0003800000 */
[----:B------:R-:W-:Y:S01]  /*3370*/  IMAD.IADD R9, R7, 0x1, -R16 ;  /* 0x0000000107097824 */ /* 0x000fe200078e0a10 */
[----:B------:R-:W-:Y:S01]  /*3380*/  IADD3 R14, PT, PT, R4, 0x120, RZ ;  /* 0x00000120040e7810 */ /* 0x000fe20007ffe0ff */
[----:B------:R-:W-:Y:S01]  /*3390*/  BSSY.RECONVERGENT B1, `(.L_x_17426) ;  /* 0x000006d000017945 */ /* 0x000fe20003800200 */
[----:B------:R-:W-:Y:S02]  /*33a0*/  PLOP3.LUT P0, PT, PT, PT, PT, 0x80, 0x8 ;  /* 0x000000000008781c */ /* 0x000fe40003f0f070 */
[----:B------:R-:W-:Y:S02]  /*33b0*/  ISETP.GT.AND P3, PT, R9, 0x600, PT ;  /* 0x000006000900780c */ /* 0x000fe40003f64270 */
[----:B------:R-:W-:-:S05]  /*33c0*/  LEA R9, R3, R14, 0x18 ;  /* 0x0000000e03097211 */ /* 0x000fca00078ec0ff */
[----:B------:R-:W-:-:S04]  /*33d0*/  IMAD R9, R16, 0x4, R9 ;  /* 0x0000000410097824 */ /* 0x000fc800078e0209 */
[----:B------:R-:W-:Y:S02]  /*33e0*/  VIADD R9, R9, 0x400 ;  /* 0x0000040009097836 */ /* 0x000fe40000000000 */
[----:B------:R-:W-:Y:S05]  /*33f0*/  @!P3 BRA `(.L_x_17427) ;  /* 0x000000040098b947 */ /* 0x000fea0003800000 */
[----:B------:R-:W-:Y:S02]  /*3400*/  PLOP3.LUT P0, PT, PT, PT, PT, 0x8, 0x80 ;  /* 0x000000000080781c */ /* 0x000fe40003f0e170 */
[----:B------:R-:W-:-:S11]  /*3410*/  IADD3 R11, PT, PT, R7, -0x600, RZ ;  /* 0xfffffa00070b7810 */ /* 0x000fd60007ffe0ff */
.L_x_17428:
[----:B------:R-:W0:Y:S01]  /*3420*/  LDS R14, [R9+-0x400] ;  /* 0xfffc0000090e7984 */ /* 0x000e220000000800 */
[----:B------:R-:W-:-:S03]  /*3430*/  VIADD R16, R16, 0x800 ;  /* 0x0000080010107836 */ /* 0x000fc60000000000 */
[----:B------:R-:W1:Y:S02]  /*3440*/  LDS R18, [R9+-0x200] ;  /* 0xfffe000009127984 */ /* 0x000e640000000800 */
[----:B------:R-:W-:Y:S02]  /*3450*/  ISETP.GE.AND P3, PT, R16, R11, PT ;  /* 0x0000000b1000720c */ /* 0x000fe40003f66270 */
[----:B------:R-:W2:Y:S04]  /*3460*/  LDS R20, [R9] ;  /* 0x0000000009147984 */ /* 0x000ea80000000800 */
[----:B------:R-:W3:Y:S04]  /*3470*/  LDS R22, [R9+0x200] ;  /* 0x0002000009167984 */ /* 0x000ee80000000800 */
[----:B------:R-:W4:Y:S04]  /*3480*/  LDS R24, [R9+0x400] ;  /* 0x0004000009187984 */ /* 0x000f280000000800 */
[----:B------:R-:W4:Y:S04]  /*3490*/  LDS R26, [R9+0x600] ;  /* 0x00060000091a7984 */ /* 0x000f280000000800 */
[----:B-----5:R-:W4:Y:S04]  /*34a0*/  LDS R32, [R9+0x800] ;  /* 0x0008000009207984 */ /* 0x020f280000000800 */
        /* <DEDUP_REMOVED lines=27> */
[C---:B------:R-:W-:Y:S01]  /*3660*/  FADD.FTZ R38, -R5.reuse, R38 ;  /* 0x0000002605267221 */ /* 0x040fe20000010100 */
[----:B------:R-:W2:Y:S01]  /*3670*/  MUFU.EX2 R24, R24 ;  /* 0x0000001800187308 */ /* 0x000ea20000000800 */
[----:B------:R-:W-:Y:S01]  /*3680*/  FMUL.FTZ R32, R32, 1.4426950216293334961 ;  /* 0x3fb8aa3b20207820 */ /* 0x000fe20000410000 */
[----:B---3--:R-:W-:Y:S01]  /*3690*/  FADD.FTZ R12, R12, R18 ;  /* 0x000000120c0c7221 */ /* 0x008fe20000010000 */
[C---:B------:R-:W-:Y:S01]  /*36a0*/  FADD.FTZ R40, -R5.reuse, R40 ;  /* 0x0000002805287221 */ /* 0x040fe20000010100 */
[----:B------:R-:W3:Y:S01]  /*36b0*/  MUFU.EX2 R26, R26 ;  /* 0x0000001a001a7308 */ /* 0x000ee20000000800 */
[----:B------:R-:W-:Y:S01]  /*36c0*/  FMUL.FTZ R38, R38, 1.4426950216293334961 ;  /* 0x3fb8aa3b26267820 */ /* 0x000fe20000410000 */
[----:B----4-:R-:W-:Y:S01]  /*36d0*/  FADD.FTZ R12, R12, R20 ;  /* 0x000000140c0c7221 */ /* 0x010fe20000010000 */
[C---:B------:R-:W-:Y:S01]  /*36e0*/  FADD.FTZ R42, -R5.reuse, R42 ;  /* 0x0000002a052a7221 */ /* 0x040fe20000010100 */
[----:B------:R-:W4:Y:S01]  /*36f0*/  MUFU.EX2 R32, R32 ;  /* 0x0000002000207308 */ /* 0x000f220000000800 */
[----:B------:R-:W-:Y:S01]  /*3700*/  FMUL.FTZ R40, R40, 1.4426950216293334961 ;  /* 0x3fb8aa3b28287820 */ /* 0x000fe20000410000 */
[----:B------:R-:W-:Y:S01]  /*3710*/  FADD.FTZ R12, R12, R22 ;  /* 0x000000160c0c7221 */ /* 0x000fe20000010000 */
[C---:B------:R-:W-:Y:S01]  /*3720*/  FADD.FTZ R44, -R5.reuse, R44 ;  /* 0x0000002c052c7221 */ /* 0x040fe20000010100 */
[----:B------:R-:W4:Y:S01]  /*3730*/  MUFU.EX2 R38, R38 ;  /* 0x0000002600267308 */ /* 0x000f220000000800 */
[----:B------:R-:W-:Y:S01]  /*3740*/  FMUL.FTZ R42, R42, 1.4426950216293334961 ;  /* 0x3fb8aa3b2a2a7820 */ /* 0x000fe20000410000 */
[----:B--2---:R-:W-:Y:S01]  /*3750*/  FADD.FTZ R12, R12, R24 ;  /* 0x000000180c0c7221 */ /* 0x004fe20000010000 */
[C---:B0-----:R-:W-:Y:S01]  /*3760*/  FADD.FTZ R46, -R5.reuse, R46 ;  /* 0x0000002e052e7221 */ /* 0x041fe20000010100 */
[----:B------:R-:W0:Y:S01]  /*3770*/  MUFU.EX2 R40, R40 ;  /* 0x0000002800287308 */ /* 0x000e220000000800 */
[----:B------:R-:W-:Y:S01]  /*3780*/  FMUL.FTZ R44, R44, 1.4426950216293334961 ;  /* 0x3fb8aa3b2c2c7820 */ /* 0x000fe20000410000 */
[----:B---3--:R-:W-:Y:S01]  /*3790*/  FADD.FTZ R12, R12, R26 ;  /* 0x0000001a0c0c7221 */ /* 0x008fe20000010000 */
[C---:B-1----:R-:W-:Y:S01]  /*37a0*/  FADD.FTZ R48, -R5.reuse, R48 ;  /* 0x0000003005307221 */ /* 0x042fe20000010100 */
[----:B------:R-:W1:Y:S01]  /*37b0*/  MUFU.EX2 R42, R42 ;  /* 0x0000002a002a7308 */ /* 0x000e620000000800 */
[----:B------:R-:W-:Y:S01]  /*37c0*/  FMUL.FTZ R46, R46, 1.4426950216293334961 ;  /* 0x3fb8aa3b2e2e7820 */ /* 0x000fe20000410000 */
[----:B----4-:R-:W-:Y:S01]  /*37d0*/  FADD.FTZ R12, R12, R32 ;  /* 0x000000200c0c7221 */ /* 0x010fe20000010000 */
[----:B------:R-:W-:Y:S01]  /*37e0*/  FMUL.FTZ R48, R48, 1.4426950216293334961 ;  /* 0x3fb8aa3b30307820 */ /* 0x000fe20000410000 */
[----:B------:R-:W2:Y:S01]  /*37f0*/  MUFU.EX2 R44, R44 ;  /* 0x0000002c002c7308 */ /* 0x000ea20000000800 */
[C---:B------:R-:W-:Y:S01]  /*3800*/  FADD.FTZ R50, -R5.reuse, R50 ;  /* 0x0000003205327221 */ /* 0x040fe20000010100 */
[----:B------:R-:W-:Y:S01]  /*3810*/  FADD.FTZ R12, R12, R38 ;  /* 0x000000260c0c7221 */ /* 0x000fe20000010000 */
[----:B------:R-:W-:Y:S01]  /*3820*/  STS [R9+-0x400], R14 ;  /* 0xfffc000e09007388 */ /* 0x000fe20000000800 */
        /* <DEDUP_REMOVED lines=35> */
.L_x_17427:
[----:B------:R-:W-:Y:S05]  /*3a60*/  BSYNC.RECONVERGENT B1 ;  /* 0x0000000000017941 */ /* 0x000fea0003800200 */
.L_x_17426:
        /* <DEDUP_REMOVED lines=11> */
[----:B------:R-:W4:Y:S04]  /*3b20*/  LDS R26, [R9+0x600] ;  /* 0x00060000091a7984 */ /* 0x000f280000000800 */
[----:B-----5:R-:W4:Y:S04]  /*3b30*/  LDS R32, [R9+0x800] ;  /* 0x0008000009207984 */ /* 0x020f280000000800 */
        /* <DEDUP_REMOVED lines=42> */
.L_x_17430:
[----:B------:R-:W-:Y:S05]  /*3de0*/  BSYNC.RECONVERGENT B1 ;  /* 0x0000000000017941 */ /* 0x000fea0003800200 */
.L_x_17429:
        /* <DEDUP_REMOVED lines=26> */
.L_x_17422:
[----:B------:R-:W-:Y:S05]  /*3f90*/  BSYNC.RECONVERGENT B0 ;  /* 0x0000000000007941 */ /* 0x000fea0003800200 */
.L_x_17421:
        /* <DEDUP_REMOVED lines=21> */
[----:B-1----:R-:W-:Y:S01]  /*40f0*/  LOP3.LUT R9, RZ, R30, RZ, 0x33, !PT ;  /* 0x0000001eff097212 */ /* 0x002fe200078e33ff */
[----:B--2---:R-:W-:Y:S01]  /*4100*/  FADD.FTZ R8, R41, 9.9999999747524270788e-07 ;  /* 0x358637bd29087421 */ /* 0x004fe20000010000 */
[----:B------:R-:W-:Y:S02]  /*4110*/  BSSY.RECONVERGENT B1, `(.L_x_17433) ;  /* 0x0000019000017945 */ /* 0x000fe40003800200 */
[----:B------:R-:W-:Y:S01]  /*4120*/  IADD3 R10, PT, PT, R10, R9, RZ ;  /* 0x000000090a0a7210 */ /* 0x000fe20007ffe0ff */
[----:B------:R1:W2:Y:S03]  /*4130*/  MUFU.RCP R43, R8 ;  /* 0x00000008002b7308 */ /* 0x0002a60000001000 */
[C---:B------:R-:W-:Y:S01]  /*4140*/  LOP3.LUT R6, R10.reuse, 0x180, RZ, 0xc0, !PT ;  /* 0x000001800a067812 */ /* 0x040fe200078ec0ff */
[----:B------:R-:W-:-:S03]  /*4150*/  IMAD.IADD R9, R10, 0x1, -R31 ;  /* 0x000000010a097824 */ /* 0x000fc600078e0a1f */
[----:B------:R-:W-:Y:S01]  /*4160*/  ISETP.NE.AND P0, PT, R6, 0x180, PT ;  /* 0x000001800600780c */ /* 0x000fe20003f05270 */
[----:B------:R-:W-:Y:S01]  /*4170*/  IMAD.MOV.U32 R6, RZ, RZ, R30 ;  /* 0x000000ffff067224 */ /* 0x000fe200078e001e */
[----:B------:R-:W-:-:S11]  /*4180*/  ISETP.GE.U32.AND P1, PT, R9, 0x180, PT ;  /* 0x000001800900780c */ /* 0x000fd60003f26070 */
[----:B-12---:R-:W-:Y:S05]  /*4190*/  @!P0 BRA `(.L_x_17434) ;  /* 0x0000000000408947 */ /* 0x006fea0003800000 */
[----:B------:R-:W-:Y:S02]  /*41a0*/  LEA.HI R10, R10, 0x1, RZ, 0x19 ;  /* 0x000000010a0a7811 */ /* 0x000fe400078fc8ff */
[----:B------:R-:W-:-:S03]  /*41b0*/  IADD3 R8, PT, PT, R4, 0x120, RZ ;  /* 0x0000012004087810 */ /* 0x000fc60007ffe0ff */
[C---:B------:R-:W-:Y:S01]  /*41c0*/  IMAD.SHL.U32 R6, R10.reuse, 0x80, RZ ;  /* 0x000000800a067824 */ /* 0x040fe200078e00ff */
[----:B------:R-:W-:Y:S02]  /*41d0*/  LOP3.LUT R10, R10, 0x3, RZ, 0xc0, !PT ;  /* 0x000000030a0a7812 */ /* 0x000fe400078ec0ff */
[----:B------:R-:W-:Y:S02]  /*41e0*/  LEA R11, R3, R8, 0x18 ;  /* 0x00000008030b7211 */ /* 0x000fe400078ec0ff */
[----:B------:R-:W-:Y:S01]  /*41f0*/  LOP3.LUT R9, R6, 0x180, RZ, 0xc0, !PT ;  /* 0x0000018006097812 */ /* 0x000fe200078ec0ff */
[----:B------:R-:W-:Y:S01]  /*4200*/  IMAD.MOV R10, RZ, RZ, -R10 ;  /* 0x000000ffff0a7224 */ /* 0x000fe200078e0a0a */
[----:B------:R-:W-:-:S03]  /*4210*/  LEA R8, R30, R11, 0x2 ;  /* 0x0000000b1e087211 */ /* 0x000fc600078e10ff */
[----:B------:R-:W-:-:S07]  /*4220*/  IMAD.IADD R6, R9, 0x1, R30 ;  /* 0x0000000109067824 */ /* 0x000fce00078e021e */
.L_x_17435:
[----:B------:R-:W1:Y:S01]  /*4230*/  LDS R9, [R8] ;  /* 0x0000000008097984 */ /* 0x000e620000000800 */
[----:B------:R-:W-:-:S05]  /*4240*/  VIADD R10, R10, 0x1 ;  /* 0x000000010a0a7836 */ /* 0x000fca0000000000 */
[----:B------:R-:W-:Y:S01]  /*4250*/  ISETP.NE.AND P0, PT, R10, RZ, PT ;  /* 0x000000ff0a00720c */ /* 0x000fe20003f05270 */
[----:B-1----:R-:W-:-:S05]  /*4260*/  FMUL.FTZ R9, R9, R43 ;  /* 0x0000002b09097220 */ /* 0x002fca0000410000 */
[----:B------:R1:W-:Y:S02]  /*4270*/  STS [R8], R9 ;  /* 0x0000000908007388 */ /* 0x0003e40000000800 */
[----:B-1----:R-:W-:-:S05]  /*4280*/  IADD3 R8, PT, PT, R8, 0x200, RZ ;  /* 0x0000020008087810 */ /* 0x002fca0007ffe0ff */
[----:B------:R-:W-:Y:S05]  /*4290*/  @P0 BRA `(.L_x_17435) ;  /* 0xfffffffc00e40947 */ /* 0x000fea000383ffff */
.L_x_17434:
[----:B------:R-:W-:Y:S05]  /*42a0*/  BSYNC.RECONVERGENT B1 ;  /* 0x0000000000017941 */ /* 0x000fea0003800200 */
.L_x_17433:
        /* <DEDUP_REMOVED lines=12> */
.L_x_17438:
[----:B------:R-:W1:Y:S01]  /*4370*/  LDS R9, [R8+-0x400] ;  /* 0xfffc000008097984 */ /* 0x000e620000000800 */
[----:B------:R-:W-:-:S03]  /*4380*/  IADD3 R6, PT, PT, R6, 0x800, RZ ;  /* 0x0000080006067810 */ /* 0x000fc60007ffe0ff */
[----:B------:R-:W2:Y:S01]  /*4390*/  LDS R10, [R8+-0x200] ;  /* 0xfffe0000080a7984 */ /* 0x000ea20000000800 */
[----:B------:R-:W-:-:S03]  /*43a0*/  ISETP.GE.AND P1, PT, R6, R45, PT ;  /* 0x0000002d0600720c */ /* 0x000fc60003f26270 */
        /* <DEDUP_REMOVED lines=10> */
[----:B-----5:R-:W1:Y:S01]  /*4450*/  LDS R32, [R8+0x1200] ;  /* 0x0012000008207984 */ /* 0x020e620000000800 */
        /* <DEDUP_REMOVED lines=16> */
[-C--:B------:R-:W-:Y:S01]  /*4560*/  FMUL.FTZ R25, R24, R43.reuse ;  /* 0x0000002b18197220 */ /* 0x080fe20000410000 */
        /* <DEDUP_REMOVED lines=20> */
.L_x_17437:
[----:B------:R-:W-:Y:S05]  /*46b0*/  BSYNC.RECONVERGENT B1 ;  /* 0x0000000000017941 */ /* 0x000fea0003800200 */
.L_x_17436:
        /* <DEDUP_REMOVED lines=30> */
[----:B0-----:R-:W-:-:S07]  /*48a0*/  VIADD R8, R8, 0x1000 ;  /* 0x0000100008087836 */ /* 0x001fce0000000000 */
.L_x_17440:
[----:B------:R-:W-:Y:S05]  /*48b0*/  BSYNC.RECONVERGENT B1 ;  /* 0x0000000000017941 */ /* 0x000fea0003800200 */
.L_x_17439:
        /* <DEDUP_REMOVED lines=14> */
.L_x_17432:
[----:B------:R-:W-:Y:S05]  /*49a0*/  BSYNC.RECONVERGENT B0 ;  /* 0x0000000000007941 */ /* 0x000fea0003800200 */
.L_x_17431:
        /* <DEDUP_REMOVED lines=10> */
[----:B0-----:R-:W-:-:S05]  /*4a50*/  IMAD R6, R6, UR9, RZ ;  /* 0x0000000906067c24 */ /* 0x001fca000f8e02ff */
[----:B-1----:R-:W-:-:S04]  /*4a60*/  IADD3 R9, P0, PT, R6, R29, RZ ;  /* 0x0000001d06097210 */ /* 0x002fc80007f1e0ff */
[----:B------:R-:W-:Y:S01]  /*4a70*/  IADD3.X R6, PT, PT, RZ, RZ, RZ, P0, !PT ;  /* 0x000000ffff067210 */ /* 0x000fe200007fe4ff */
[----:B------:R-:W-:-:S03]  /*4a80*/  IMAD.SHL.U32 R8, R9, 0x4, RZ ;  /* 0x0000000409087824 */ /* 0x000fc600078e00ff */
[----:B------:R-:W-:Y:S02]  /*4a90*/  SHF.L.U64.HI R9, R9, 0x2, R6 ;  /* 0x0000000209097819 */ /* 0x000fe40000010206 */
[C---:B---3--:R-:W-:Y:S02]  /*4aa0*/  IADD3 R6, P0, PT, R8.reuse, UR14, RZ ;  /* 0x0000000e08067c10 */ /* 0x048fe4000ff1e0ff */
[----:B------:R-:W-:Y:S02]  /*4ab0*/  IADD3 R8, P1, PT, R8, UR12, RZ ;  /* 0x0000000c08087c10 */ /* 0x000fe4000ff3e0ff */
[C---:B------:R-:W-:Y:S02]  /*4ac0*/  IADD3.X R7, PT, PT, R9.reuse, UR15, RZ, P0, !PT ;  /* 0x0000000f09077c10 */ /* 0x040fe400087fe4ff */
[----:B------:R-:W-:-:S03]  /*4ad0*/  IADD3.X R9, PT, PT, R9, UR13, RZ, P1, !PT ;  /* 0x0000000d09097c10 */ /* 0x000fc60008ffe4ff */
[----:B------:R0:W-:Y:S04]  /*4ae0*/  STG.E desc[UR6][R6.64], R5 ;  /* 0x0000000506007986 */ /* 0x0001e8000c101906 */
[----:B--2---:R0:W-:Y:S02]  /*4af0*/  STG.E desc[UR6][R8.64], R41 ;  /* 0x0000002908007986 */ /* 0x0041e4000c101906 */
.L_x_17442:
[----:B0--34-:R-:W-:Y:S05]  /*4b00*/  BSYNC.RECONVERGENT B0 ;  /* 0x0000000000007941 */ /* 0x019fea0003800200 */
.L_x_17441:
[----:B------:R-:W-:Y:S01]  /*4b10*/  ISETP.GE.U32.AND P0, PT, R43, R36, PT ;  /* 0x000000242b00720c */ /* 0x000fe20003f06070 */
[----:B------:R-:W0:Y:S01]  /*4b20*/  LDCU.64 UR4, c[0x0][0x3a8] ;  /* 0x00007500ff0477ac */ /* 0x000e220008000a00 */
[----:B------:R-:W-:Y:S01]  /*4b30*/  BSSY.RECONVERGENT B0, `(.L_x_17443) ;  /* 0x000042c000007945 */ /* 0x000fe20003800200 */
[----:B------:R-:W-:Y:S01]  /*4b40*/  HFMA2 R37, -RZ, RZ, 0, 0 ;  /* 0x00000000ff257431 */ /* 0x000fe200000001ff */
[----:B------:R-:W-:Y:S02]  /*4b50*/  CS2R R38, SRZ ;  /* 0x0000000000267805 */ /* 0x000fe4000001ff00 */
[----:B------:R-:W-:Y:S02]  /*4b60*/  CS2R R16, SRZ ;  /* 0x0000000000107805 */ /* 0x000fe4000001ff00 */
[----:B------:R-:W-:Y:S02]  /*4b70*/  CS2R R18, SRZ ;  /* 0x0000000000127805 */ /* 0x000fe4000001ff00 */
[----:B------:R-:W-:-:S02]  /*4b80*/  CS2R R20, SRZ ;  /* 0x0000000000147805 */ /* 0x000fc4000001ff00 */
[----:B------:R-:W-:Y:S02]  /*4b90*/  CS2R R22, SRZ ;  /* 0x0000000000167805 */ /* 0x000fe4000001ff00 */
[----:B------:R-:W-:Y:S02]  /*4ba0*/  CS2R R24, SRZ ;  /* 0x0000000000187805 */ /* 0x000fe4000001ff00 */
[----:B------:R-:W-:Y:S01]  /*4bb0*/  CS2R R26, SRZ ;  /* 0x00000000001a7805 */ /* 0x000fe2000001ff00 */
[----:B-----5:R-:W-:Y:S01]  /*4bc0*/  IMAD.MOV.U32 R32, RZ, RZ, RZ ;  /* 0x000000ffff207224 */ /* 0x020fe200078e00ff */
[----:B------:R-:W-:Y:S06]  /*4bd0*/  @P0 BRA `(.L_x_17444) ;  /* 0x0000004000840947 */ /* 0x000fec0003800000 */
[----:B------:R-:W3:Y:S01]  /*4be0*/  LDCU UR10, c[0x0][0x3c8] ;  /* 0x00007900ff0a77ac */ /* 0x000ee20008000800 */
[----:B-1----:R-:W-:Y:S01]  /*4bf0*/  IMAD.WIDE.U32 R6, R43, 0x4, RZ ;  /* 0x000000042b067825 */ /* 0x002fe200078e00ff */
[----:B------:R-:W-:Y:S02]  /*4c00*/  IADD3 R10, PT, PT, R4, 0x120, RZ ;  /* 0x00000120040a7810 */ /* 0x000fe40007ffe0ff */
[----:B------:R-:W-:Y:S01]  /*4c10*/  CS2R R38, SRZ ;  /* 0x0000000000267805 */ /* 0x000fe2000001ff00 */
[----:B------:R-:W1:Y:S01]  /*4c20*/  LDCU.64 UR12, c[0x0][0x3b8] ;  /* 0x00007700ff0c77ac */ /* 0x000e620008000a00 */
[----:B------:R-:W-:Y:S01]  /*4c30*/  VIADD R9, R28, 0x1f ;  /* 0x0000001f1c097836 */ /* 0x000fe20000000000 */
[----:B------:R-:W-:Y:S01]  /*4c40*/  LEA R10, R3, R10, 0x18 ;  /* 0x0000000a030a7211 */ /* 0x000fe200078ec0ff */
[----:B------:R-:W-:Y:S01]  /*4c50*/  IMAD.SHL.U32 R8, R30, 0x8, RZ ;  /* 0x000000081e087824 */ /* 0x000fe200078e00ff */
[----:B------:R-:W-:Y:S01]  /*4c60*/  CS2R R16, SRZ ;  /* 0x0000000000107805 */ /* 0x000fe2000001ff00 */
[----:B------:R-:W-:Y:S01]  /*4c70*/  IMAD R31, R34, 0x20, R31 ;  /* 0x00000020221f7824 */ /* 0x000fe200078e021f */
[----:B------:R-:W-:-:S02]  /*4c80*/  SHF.R.U32.HI R42, RZ, 0x5, R9 ;  /* 0x00000005ff2a7819 */ /* 0x000fc40000011609 */
[----:B------:R-:W-:Y:S02]  /*4c90*/  CS2R R18, SRZ ;  /* 0x0000000000127805 */ /* 0x000fe4000001ff00 */
[----:B------:R-:W-:Y:S02]  /*4ca0*/  LOP3.LUT R4, R8, 0x18, RZ, 0xc0, !PT ;  /* 0x0000001808047812 */ /* 0x000fe400078ec0ff */
[----:B------:R-:W-:Y:S02]  /*4cb0*/  CS2R R20, SRZ ;  /* 0x0000000000147805 */ /* 0x000fe4000001ff00 */
[----:B------:R-:W-:Y:S01]  /*4cc0*/  CS2R R22, SRZ ;  /* 0x0000000000167805 */ /* 0x000fe2000001ff00 */
[----:B------:R-:W-:Y:S01]  /*4cd0*/  IMAD.IADD R42, R43, 0x1, -R42 ;  /* 0x000000012b2a7824 */ /* 0x000fe200078e0a2a */
[----:B------:R-:W-:Y:S01]  /*4ce0*/  IADD3 R3, PT, PT, R31, 0x3, R4 ;  /* 0x000000031f037810 */ /* 0x000fe20007ffe004 */
[----:B------:R-:W-:Y:S01]  /*4cf0*/  VIADD R43, R43, 0x1 ;  /* 0x000000012b2b7836 */ /* 0x000fe20000000000 */
[----:B------:R-:W-:Y:S01]  /*4d00*/  CS2R R24, SRZ ;  /* 0x0000000000187805 */ /* 0x000fe2000001ff00 */
[----:B---3--:R-:W-:Y:S01]  /*4d10*/  IMAD R5, R0, UR10, RZ ;  /* 0x0000000a00057c24 */ /* 0x008fe2000f8e02ff */
[----:B------:R-:W3:Y:S01]  /*4d20*/  LDCU UR10, c[0x0][0x3e0] ;  /* 0x00007c00ff0a77ac */ /* 0x000ee20008000800 */
[----:B------:R-:W-:-:S02]  /*4d30*/  CS2R R26, SRZ ;  /* 0x00000000001a7805 */ /* 0x000fc4000001ff00 */
[----:B------:R-:W-:Y:S01]  /*4d40*/  MOV R32, RZ ;  /* 0x000000ff00207202 */ /* 0x000fe20000000f00 */
[----:B------:R-:W-:-:S04]  /*4d50*/  IMAD.WIDE R6, R5, 0x4, R6 ;  /* 0x0000000405067825 */ /* 0x000fc800078e0206 */
[----:B------:R-:W-:Y:S01]  /*4d60*/  IMAD.SHL.U32 R5, R30, 0x20, RZ ;  /* 0x000000201e057824 */ /* 0x000fe200078e00ff */
[----:B-1----:R-:W-:Y:S01]  /*4d70*/  IADD3 R40, P0, PT, R6, UR12, RZ ;  /* 0x0000000c06287c10 */ /* 0x002fe2000ff1e0ff */
[----:B------:R-:W-:-:S03]  /*4d80*/  IMAD.MOV.U32 R37, RZ, RZ, RZ ;  /* 0x000000ffff257224 */ /* 0x000fc600078e00ff */
[----:B------:R-:W-:Y:S02]  /*4d90*/  LOP3.LUT R5, R5, 0x60, RZ, 0xe2, !PT ;  /* 0x0000006005057812 */ /* 0x000fe400078ee2ff */
[----:B--2---:R-:W-:Y:S02]  /*4da0*/  IADD3.X R41, PT, PT, R7, UR13, RZ, P0, !PT ;  /* 0x0000000d07297c10 */ /* 0x004fe400087fe4ff */
[----:B------:R-:W-:Y:S01]  /*4db0*/  LEA R5, R34, R5, 0x7 ;  /* 0x0000000522057211 */ /* 0x000fe200078e38ff */
[----:B---3--:R-:W-:Y:S01]  /*4dc0*/  IMAD R12, R35, UR10, RZ ;  /* 0x0000000a230c7c24 */ /* 0x008fe2000f8e02ff */
[----:B------:R-:W-:Y:S02]  /*4dd0*/  LOP3.LUT R35, R8, 0xf8, RZ, 0xc0, !PT ;  /* 0x000000f808237812 */ /* 0x000fe400078ec0ff */
[----:B------:R-:W-:Y:S02]  /*4de0*/  IADD3 R31, PT, PT, R5, 0x10, R10 ;  /* 0x00000010051f7810 */ /* 0x000fe40007ffe00a */
[----:B------:R-:W-:-:S07]  /*4df0*/  SHF.R.S32.HI R13, RZ, 0x1f, R12 ;  /* 0x0000001fff0d7819 */ /* 0x000fce000001140c */
.L_x_17477:
[----:B------:R-:W2:Y:S04]  /*4e00*/  LDG.E.CONSTANT R5, desc[UR6][R40.64] ;  /* 0x0000000628057981 */ /* 0x000ea8000c1e9900 */
[----:B------:R-:W1:Y:S02]  /*4e10*/  LDS.128 R8, [R31] ;  /* 0x000000001f087984 */ /* 0x000e640000000c00 */
[----:B-1----:R-:W-:Y:S02]  /*4e20*/  F2FP.BF16.F32.PACK_AB R84, R9, R8 ;  /* 0x000000080954723e */ /* 0x002fe400000010ff */
[----:B------:R-:W-:Y:S01]  /*4e30*/  F2FP.BF16.F32.PACK_AB R86, R11, R10 ;  /* 0x0000000a0b56723e */ /* 0x000fe200000010ff */
[----:B--2---:R-:W-:-:S03]  /*4e40*/  IMAD.WIDE R4, R5, UR11, R12 ;  /* 0x0000000b05047c25 */ /* 0x004fc6000f8e020c */
[----:B------:R-:W-:-:S05]  /*4e50*/  IADD3 R4, P0, PT, R35, R4, RZ ;  /* 0x0000000423047210 */ /* 0x000fca0007f1e0ff */
[----:B------:R-:W-:Y:S01]  /*4e60*/  IMAD.X R5, RZ, RZ, R5, P0 ;  /* 0x000000ffff057224 */ /* 0x000fe200000e0605 */
[----:B0-----:R-:W-:-:S04]  /*4e70*/  LEA R14, P0, R4, UR4, 0x1 ;  /* 0x00000004040e7c11 */ /* 0x001fc8000f8008ff */
        /* <DEDUP_REMOVED lines=42> */
[----:B------:R-:W-:-:S02]  /*5120*/  F2FP.BF16.F32.PACK_AB R7, R7, R6 ;  /* 0x000000060707723e */ /* 0x000fc400000010ff */
[----:B------:R-:W-:Y:S01]  /*5130*/  IADD3 R5, PT, PT, R3, -0x3, RZ ;  /* 0xfffffffd03057810 */ /* 0x000fe20007ffe0ff */
[----:B------:R1:W5:Y:S04]  /*5140*/  LDG.E.CONSTANT R8, desc[UR6][R14.64+0x4] ;  /* 0x000004060e087981 */ /* 0x000368000c1e9900 */
[----:B------:R1:W5:Y:S04]  /*5150*/  LDG.E.CONSTANT R11, desc[UR6][R14.64+0x8] ;  /* 0x000008060e0b7981 */ /* 0x000368000c1e9900 */
        /* <DEDUP_REMOVED lines=32> */
.L_x_17446:
[----:B------:R-:W-:Y:S05]  /*5360*/  BSYNC.RECONVERGENT B1 ;  /* 0x0000000000017941 */ /* 0x000fea0003800200 */
.L_x_17445:
        /* <DEDUP_REMOVED lines=8> */
[C---:B------:R-:W-:Y:S02]  /*53f0*/  PRMT R10, R81.reuse, 0x7610, R10 ;  /* 0x00007610510a7816 */ /* 0x040fe4000000000a */
[----:B------:R-:W-:Y:S01]  /*5400*/  PRMT R80, R81, 0x7632, R80 ;  /* 0x0000763251507816 */ /* 0x000fe20000000050 */
[----:B------:R-:W-:Y:S01]  /*5410*/  IMAD.U32 R11, R11, 0x10000, RZ ;  /* 0x000100000b0b7824 */ /* 0x000fe200078e00ff */
[----:B------:R-:W-:Y:S01]  /*5420*/  PRMT R81, R82, 0x7610, R81 ;  /* 0x0000761052517816 */ /* 0x000fe20000000051 */
[----:B------:R-:W-:Y:S01]  /*5430*/  IMAD.U32 R10, R10, 0x10000, RZ ;  /* 0x000100000a0a7824 */ /* 0x000fe200078e00ff */
[----:B------:R-:W-:Y:S02]  /*5440*/  PRMT R82, R82, 0x7632, R82 ;  /* 0x0000763252527816 */ /* 0x000fe40000000052 */
[----:B------:R-:W-:Y:S01]  /*5450*/  SHF.L.U32 R84, R8, 0x10, RZ ;  /* 0x0000001008547819 */ /* 0x000fe200000006ff */
[----:B------:R-:W-:Y:S01]  /*5460*/  IMAD.U32 R81, R81, 0x10000, RZ ;  /* 0x0001000051517824 */ /* 0x000fe200078e00ff */
[----:B------:R-:W-:Y:S01]  /*5470*/  SHF.L.U32 R85, R80, 0x10, RZ ;  /* 0x0000001050557819 */ /* 0x000fe200000006ff */
[----:B------:R-:W-:Y:S01]  /*5480*/  IMAD.U32 R82, R82, 0x10000, RZ ;  /* 0x0001000052527824 */ /* 0x000fe200078e00ff */
[C---:B------:R-:W-:Y:S01]  /*5490*/  PRMT R8, R83.reuse, 0x7632, R8 ;  /* 0x0000763253087816 */ /* 0x040fe20000000008 */
[----:B------:R-:W-:Y:S01]  /*54a0*/  FADD.FTZ R11, R84, R11 ;  /* 0x0000000b540b7221 */ /* 0x000fe20000010000 */
[----:B------:R-:W-:Y:S01]  /*54b0*/  SHF.L.U32 R83, R83, 0x10, RZ ;  /* 0x0000001053537819 */ /* 0x000fe200000006ff */
[----:B------:R-:W-:Y:S01]  /*54c0*/  FADD.FTZ R10, R10, R85 ;  /* 0x000000550a0a7221 */ /* 0x000fe20000010000 */
[----:B------:R-:W-:Y:S01]  /*54d0*/  FADD.FTZ R81, R81, R82 ;  /* 0x0000005251517221 */ /* 0x000fe20000010000 */
[----:B------:R-:W-:Y:S01]  /*54e0*/  IMAD.U32 R8, R8, 0x10000, RZ ;  /* 0x0001000008087824 */ /* 0x000fe200078e00ff */
[----:B------:R0:W5:Y:S01]  /*54f0*/  LDG.E.CONSTANT R80, desc[UR6][R14.64+0x20c] ;  /* 0x00020c060e507981 */ /* 0x000162000c1e9900 */
[----:B------:R-:W-:-:S02]  /*5500*/  FADD.FTZ R10, R11, R10 ;  /* 0x0000000a0b0a7221 */ /* 0x000fc40000010000 */
[----:B------:R-:W-:Y:S01]  /*5510*/  FADD.FTZ R83, R83, R8 ;  /* 0x0000000853537221 */ /* 0x000fe20000010000 */
[----:B------:R0:W5:Y:S01]  /*5520*/  LDG.E.CONSTANT R11, desc[UR6][R14.64+0x200] ;  /* 0x000200060e0b7981 */ /* 0x000162000c1e9900 */
[----:B------:R-:W-:-:S03]  /*5530*/  FADD.FTZ R10, R10, R81 ;  /* 0x000000510a0a7221 */ /* 0x000fc60000010000 */
        /* <DEDUP_REMOVED lines=34> */
.L_x_17448:
[----:B------:R-:W-:Y:S05]  /*5760*/  BSYNC.RECONVERGENT B1 ;  /* 0x0000000000017941 */ /* 0x000fea0003800200 */
.L_x_17447:
        /* <DEDUP_REMOVED lines=21> */
[-C--:B------:R-:W-:Y:S02]  /*58c0*/  ISETP.GE.AND P5, PT, R91, R28.reuse, PT ;  /* 0x0000001c5b00720c */ /* 0x080fe40003fa6270 */
[----:B-----5:R-:W-:Y:S02]  /*58d0*/  PRMT R89, R86, 0x7632, R89 ;  /* 0x0000763256597816 */ /* 0x020fe40000000059 */
[----:B------:R-:W-:Y:S01]  /*58e0*/  ISETP.GE.AND P4, PT, R93, R28, PT ;  /* 0x0000001c5d00720c */ /* 0x000fe20003f86270 */
[C---:B------:R-:W-:Y:S01]  /*58f0*/  VIADD R93, R3.reuse, 0xfffffffe ;  /* 0xfffffffe035d7836 */ /* 0x040fe20000000000 */
[----:B------:R-:W-:-:S02]  /*5900*/  IADD3 R91, PT, PT, R3, 0x4, RZ ;  /* 0x00000004035b7810 */ /* 0x000fc40007ffe0ff */
[----:B------:R-:W-:Y:S02]  /*5910*/  SEL R92, R89, RZ, !P6 ;  /* 0x000000ff595c7207 */ /* 0x000fe40007000000 */
[-C--:B------:R-:W-:Y:S02]  /*5920*/  ISETP.GE.AND P2, PT, R91, R28.reuse, PT ;  /* 0x0000001c5b00720c */ /* 0x080fe40003f46270 */
[----:B------:R-:W-:Y:S02]  /*5930*/  PRMT R89, R87, 0x7632, R89 ;  /* 0x0000763257597816 */ /* 0x000fe40000000059 */
[----:B------:R-:W-:Y:S02]  /*5940*/  SEL R91, R86, RZ, !P1 ;  /* 0x000000ff565b7207 */ /* 0x000fe40004800000 */
[----:B------:R-:W-:Y:S02]  /*5950*/  PRMT R90, R88, 0x7632, R90 ;  /* 0x00007632585a7816 */ /* 0x000fe4000000005a */
[----:B------:R-:W-:-:S02]  /*5960*/  ISETP.GE.AND P3, PT, R95, R28, PT ;  /* 0x0000001c5f00720c */ /* 0x000fc40003f66270 */
[-C--:B------:R-:W-:Y:S02]  /*5970*/  ISETP.GE.AND P1, PT, R93, R28.reuse, PT ;  /* 0x0000001c5d00720c */ /* 0x080fe40003f26270 */
[----:B------:R-:W-:Y:S02]  /*5980*/  ISETP.GE.AND P6, PT, R5, R28, PT ;  /* 0x0000001c0500720c */ /* 0x000fe40003fc6270 */
[----:B------:R-:W-:Y:S02]  /*5990*/  PRMT R86, R85, 0x7632, R86 ;  /* 0x0000763255567816 */ /* 0x000fe40000000056 */
[----:B------:R-:W-:Y:S02]  /*59a0*/  SEL R94, R89, RZ, !P4 ;  /* 0x000000ff595e7207 */ /* 0x000fe40006000000 */
[----:B------:R-:W-:Y:S02]  /*59b0*/  SEL R89, R90, RZ, !P2 ;  /* 0x000000ff5a597207 */ /* 0x000fe40005000000 */
[----:B------:R-:W-:-:S02]  /*59c0*/  SEL R85, R85, RZ, !P6 ;  /* 0x000000ff55557207 */ /* 0x000fc40007000000 */
[----:B------:R-:W-:Y:S02]  /*59d0*/  SEL R87, R87, RZ, !P5 ;  /* 0x000000ff57577207 */ /* 0x000fe40006800000 */
[----:B------:R-:W-:Y:S02]  /*59e0*/  SEL R88, R88, RZ, !P3 ;  /* 0x000000ff58587207 */ /* 0x000fe40005800000 */
[----:B------:R-:W-:Y:S02]  /*59f0*/  SEL R90, R86, RZ, !P1 ;  /* 0x000000ff565a7207 */ /* 0x000fe40004800000 */
[----:B------:R-:W-:Y:S02]  /*5a00*/  PRMT R86, R91, 0x5410, R92 ;  /* 0x000054105b567816 */ /* 0x000fe4000000005c */
[----:B------:R-:W-:Y:S02]  /*5a10*/  PRMT R87, R87, 0x5410, R94 ;  /* 0x0000541057577816 */ /* 0x000fe4000000005e */
[----:B------:R-:W-:-:S02]  /*5a20*/  PRMT R88, R88, 0x5410, R89 ;  /* 0x0000541058587816 */ /* 0x000fc40000000059 */
[----:B------:R-:W-:-:S07]  /*5a30*/  PRMT R85, R85, 0x5410, R90 ;  /* 0x0000541055557816 */ /* 0x000fce000000005a */
.L_x_17450:
[----:B------:R-:W-:Y:S05]  /*5a40*/  BSYNC.RECONVERGENT B1 ;  /* 0x0000000000017941 */ /* 0x000fea0003800200 */
.L_x_17449:
        /* <DEDUP_REMOVED lines=27> */
[----:B------:R-:W-:Y:S01]  /*5c00*/  PRMT R82, R80, 0x7632, R82 ;  /* 0x0000763250527816 */ /* 0x000fe20000000052 */
[----:B------:R-:W-:Y:S01]  /*5c10*/  IMAD.U32 R8, R8, 0x10000, RZ ;  /* 0x0001000008087824 */ /* 0x000fe200078e00ff */
[----:B------:R-:W-:Y:S01]  /*5c20*/  SHF.L.U32 R80, R80, 0x10, RZ ;  /* 0x0000001050507819 */ /* 0x000fe200000006ff */
[----:B------:R-:W-:Y:S01]  /*5c30*/  FADD.FTZ R86, R86, R87 ;  /* 0x0000005756567221 */ /* 0x000fe20000010000 */
        /* <DEDUP_REMOVED lines=8> */
[----:B------:R2:W5:Y:S01]  /*5cc0*/  LDG.E.CONSTANT R10, desc[UR6][R14.64+0x60c] ;  /* 0x00060c060e0a7981 */ /* 0x000562000c1e9900 */
[----:B------:R-:W-:Y:S01]  /*5cd0*/  FADD.FTZ R83, R83, R82 ;  /* 0x0000005253537221 */ /* 0x000fe20000010000 */
[----:B------:R-:W-:Y:S01]  /*5ce0*/  FADD.FTZ R86, R86, R89 ;  /* 0x0000005956567221 */ /* 0x000fe20000010000 */
[----:B------:R-:W-:Y:S01]  /*5cf0*/  FADD.FTZ R81, R81, R8 ;  /* 0x0000000851517221 */ /* 0x000fe20000010000 */
[----:B------:R2:W5:Y:S02]  /*5d00*/  LDG.E.CONSTANT R11, desc[UR6][R14.64+0x600] ;  /* 0x000600060e0b7981 */ /* 0x000564000c1e9900 */
[----:B------:R-:W-:-:S02]  /*5d10*/  FADD.FTZ R86, R86, R83 ;  /* 0x0000005356567221 */ /* 0x000fc40000010000 */
[----:B------:R2:W5:Y:S04]  /*5d20*/  LDG.E.CONSTANT R8, desc[UR6][R14.64+0x604] ;  /* 0x000604060e087981 */ /* 0x000568000c1e9900 */
[----:B------:R2:W5:Y:S01]  /*5d30*/  LDG.E.CONSTANT R83, desc[UR6][R14.64+0x608] ;  /* 0x000608060e537981 */ /* 0x000562000c1e9900 */
[----:B------:R-:W-:Y:S04]  /*5d40*/  BSSY.RECONVERGENT B1, `(.L_x_17451) ;  /* 0x0000020000017945 */ /* 0x000fe80003800200 */
        /* <DEDUP_REMOVED lines=31> */
.L_x_17452:
[----:B------:R-:W-:Y:S05]  /*5f40*/  BSYNC.RECONVERGENT B1 ;  /* 0x0000000000017941 */ /* 0x000fea0003800200 */
.L_x_17451:
        /* <DEDUP_REMOVED lines=45> */
.L_x_17454:
[----:B------:R-:W-:Y:S05]  /*6220*/  BSYNC.RECONVERGENT B1 ;  /* 0x0000000000017941 */ /* 0x000fea0003800200 */
.L_x_17453:
        /* <DEDUP_REMOVED lines=76> */
.L_x_17456:
[----:B------:R-:W-:Y:S05]  /*66f0*/  BSYNC.RECONVERGENT B1 ;  /* 0x0000000000017941 */ /* 0x000fea0003800200 */
.L_x_17455:
        /* <DEDUP_REMOVED lines=46> */
.L_x_17458:
[----:B------:R-:W-:Y:S05]  /*69e0*/  BSYNC.RECONVERGENT B1 ;  /* 0x0000000000017941 */ /* 0x000fea0003800200 */
.L_x_17457:
[----:B-1234-:R-:W-:Y:S01]  /*69f0*/  IMAD.U32 R15, R10, 0x10000, RZ ;  /* 0x000100000a0f7824 */ /* 0x01efe200078e00ff */
[----:B------:R-:W-:Y:S01]  /*6a00*/  SHF.L.U32 R10, R85, 0x10, RZ ;  /* 0x00000010550a7819 */ /* 0x000fe200000006ff */
[----:B------:R-:W-:Y:S02]  /*6a10*/  IMAD.U32 R8, R8, 0x10000, RZ ;  /* 0x0001000008087824 */ /* 0x000fe400078e00ff */
[----:B------:R-:W-:Y:S02]  /*6a20*/  HFMA2.BF16_V2 R87, R4, R87, -RZ ;  /* 0x0000005704577231 */ /* 0x000fe400003000ff */
[----:B------:R-:W-:Y:S01]  /*6a30*/  IMAD.U32 R83, R83, 0x10000, RZ ;  /* 0x0001000053537824 */ /* 0x000fe200078e00ff */
[----:B------:R-:W-:Y:S01]  /*6a40*/  SHF.L.U32 R11, R11, 0x10, RZ ;  /* 0x000000100b0b7819 */ /* 0x000fe200000006ff */
[----:B------:R-:W-:Y:S02]  /*6a50*/  IMAD.U32 R82, R82, 0x10000, RZ ;  /* 0x0001000052527824 */ /* 0x000fe400078e00ff */
[----:B------:R-:W-:Y:S01]  /*6a60*/  FADD.FTZ R8, R8, R15 ;  /* 0x0000000f08087221 */ /* 0x000fe20000010000 */
[----:B-----5:R-:W-:-:S02]  /*6a70*/  HMUL2.BF16_V2 R86, R7, R86 ;  /* 0x0000005607567232 */ /* 0x020fc40000200000 */
[--C-:B------:R-:W-:Y:S01]  /*6a80*/  FADD.FTZ R14, R83, R10.reuse ;  /* 0x0000000a530e7221 */ /* 0x100fe20000010000 */
[----:B------:R-:W-:Y:S01]  /*6a90*/  PRMT R10, R87, 0x7610, R10 ;  /* 0x00007610570a7816 */ /* 0x000fe2000000000a */
[--C-:B------:R-:W-:Y:S01]  /*6aa0*/  FADD.FTZ R11, R11, R82.reuse ;  /* 0x000000520b0b7221 */ /* 0x100fe20000010000 */
[----:B------:R-:W-:Y:S01]  /*6ab0*/  PRMT R15, R87, 0x7632, R15 ;  /* 0x00007632570f7816 */ /* 0x000fe2000000000f */
[----:B------:R-:W-:Y:S01]  /*6ac0*/  BSSY.RECONVERGENT B1, `(.L_x_17459) ;  /* 0x000003f000017945 */ /* 0x000fe20003800200 */
[----:B------:R-:W-:Y:S01]  /*6ad0*/  PRMT R82, R86, 0x7610, R82 ;  /* 0x0000761056527816 */ /* 0x000fe20000000052 */
[----:B------:R-:W-:Y:S01]  /*6ae0*/  IMAD.U32 R10, R10, 0x10000, RZ ;  /* 0x000100000a0a7824 */ /* 0x000fe200078e00ff */
[----:B------:R-:W-:Y:S01]  /*6af0*/  PRMT R83, R86, 0x7632, R83 ;  /* 0x0000763256537816 */ /* 0x000fe20000000053 */
[----:B------:R-:W-:Y:S01]  /*6b00*/  IMAD.U32 R15, R15, 0x10000, RZ ;  /* 0x000100000f0f7824 */ /* 0x000fe200078e00ff */
[----:B------:R-:W-:Y:S01]  /*6b10*/  SHF.L.U32 R82, R82, 0x10, RZ ;  /* 0x0000001052527819 */ /* 0x000fe200000006ff */
[----:B------:R-:W-:Y:S01]  /*6b20*/  FADD.FTZ R11, R8, R11 ;  /* 0x0000000b080b7221 */ /* 0x000fe20000010000 */
[----:B------:R-:W-:-:S02]  /*6b30*/  HFMA2.BF16_V2 R8, R9, R80, -RZ ;  /* 0x0000005009087231 */ /* 0x000fc400003000ff */
[----:B------:R-:W-:Y:S02]  /*6b40*/  IMAD.U32 R83, R83, 0x10000, RZ ;  /* 0x0001000053537824 */ /* 0x000fe400078e00ff */
[----:B------:R-:W-:Y:S01]  /*6b50*/  FADD.FTZ R85, R10, R15 ;  /* 0x0000000f0a557221 */ /* 0x000fe20000010000 */
[----:B------:R-:W-:Y:S02]  /*6b60*/  HMUL2.BF16_V2 R15, R6, R89 ;  /* 0x00000059060f7232 */ /* 0x000fe40000200000 */
[----:B------:R-:W-:Y:S01]  /*6b70*/  FADD.FTZ R11, R11, R14 ;  /* 0x0000000e0b0b7221 */ /* 0x000fe20000010000 */
[--C-:B------:R-:W-:Y:S01]  /*6b80*/  FADD.FTZ R86, R82, R83.reuse ;  /* 0x0000005352567221 */ /* 0x100fe20000010000 */
[----:B------:R-:W-:Y:S01]  /*6b90*/  HFMA2.BF16_V2 R82, R9, R88, -RZ ;  /* 0x0000005809527231 */ /* 0x000fe200003000ff */
[C---:B------:R-:W-:Y:S01]  /*6ba0*/  PRMT R10, R8.reuse, 0x7632, R10 ;  /* 0x00007632080a7816 */ /* 0x040fe2000000000a */
[C---:B------:R-:W-:Y:S01]  /*6bb0*/  IMAD.U32 R87, R15.reuse, 0x10000, RZ ;  /* 0x000100000f577824 */ /* 0x040fe200078e00ff */
[----:B------:R-:W-:Y:S01]  /*6bc0*/  PRMT R80, R15, 0x7632, R80 ;  /* 0x000076320f507816 */ /* 0x000fe20000000050 */
        /* <DEDUP_REMOVED lines=13> */
[----:B------:R-:W-:-:S03]  /*6ca0*/  FADD.FTZ R11, R11, R8 ;  /* 0x000000080b0b7221 */ /* 0x000fc60000010000 */
        /* <DEDUP_REMOVED lines=32> */
.L_x_17460:
[----:B------:R-:W-:Y:S05]  /*6eb0*/  BSYNC.RECONVERGENT B1 ;  /* 0x0000000000017941 */ /* 0x000fea0003800200 */
.L_x_17459:
        /* <DEDUP_REMOVED lines=40> */
.L_x_17462:
[----:B------:R-:W-:Y:S05]  /*7140*/  BSYNC.RECONVERGENT B1 ;  /* 0x0000000000017941 */ /* 0x000fea0003800200 */
.L_x_17461:
        /* <DEDUP_REMOVED lines=18> */
[----:B------:R-:W-:Y:S02]  /*7270*/  HFMA2.BF16_V2 R8, R9, R62, -RZ ;  /* 0x0000003e09087231 */ /* 0x000fe400003000ff */
[----:B------:R-:W-:-:S02]  /*7280*/  IMAD.U32 R59, R59, 0x10000, RZ ;  /* 0x000100003b3b7824 */ /* 0x000fc400078e00ff */
[----:B------:R-:W-:Y:S02]  /*7290*/  IMAD.U32 R60, R60, 0x10000, RZ ;  /* 0x000100003c3c7824 */ /* 0x000fe400078e00ff */
[----:B------:R-:W-:Y:S01]  /*72a0*/  FADD.FTZ R62, R10, R15 ;  /* 0x0000000f0a3e7221 */ /* 0x000fe20000010000 */
[----:B------:R-:W-:Y:S01]  /*72b0*/  HMUL2.BF16_V2 R15, R6, R65 ;  /* 0x00000041060f7232 */ /* 0x000fe20000200000 */
[C---:B------:R-:W-:Y:S01]  /*72c0*/  PRMT R10, R8.reuse, 0x7632, R10 ;  /* 0x00007632080a7816 */ /* 0x040fe2000000000a */
[----:B------:R-:W-:Y:S01]  /*72d0*/  FADD.FTZ R63, R59, R60 ;  /* 0x0000003c3b3f7221 */ /* 0x000fe20000010000 */
[----:B------:R-:W-:Y:S02]  /*72e0*/  HFMA2.BF16_V2 R60, R9, R66, -RZ ;  /* 0x00000042093c7231 */ /* 0x000fe400003000ff */
[----:B------:R-:W-:Y:S01]  /*72f0*/  IMAD.U32 R8, R8, 0x10000, RZ ;  /* 0x0001000008087824 */ /* 0x000fe200078e00ff */
[C---:B------:R-:W-:Y:S01]  /*7300*/  PRMT R59, R15.reuse, 0x7632, R59 ;  /* 0x000076320f3b7816 */ /* 0x040fe2000000003b */
[----:B------:R-:W-:Y:S01]  /*7310*/  FADD.FTZ R62, R62, R63 ;  /* 0x0000003f3e3e7221 */ /* 0x000fe20000010000 */
[----:B------:R-:W-:Y:S01]  /*7320*/  SHF.L.U32 R64, R15, 0x10, RZ ;  /* 0x000000100f407819 */ /* 0x000fe200000006ff */
[----:B------:R-:W-:Y:S01]  /*7330*/  FADD.FTZ R11, R11, R14 ;  /* 0x0000000e0b0b7221 */ /* 0x000fe20000010000 */
[----:B------:R-:W-:Y:S01]  /*7340*/  PRMT R61, R60, 0x7632, R61 ;  /* 0x000076323c3d7816 */ /* 0x000fe2000000003d */
[----:B------:R-:W-:Y:S01]  /*7350*/  IMAD.U32 R59, R59, 0x10000, RZ ;  /* 0x000100003b3b7824 */ /* 0x000fe200078e00ff */
[----:B------:R-:W-:Y:S01]  /*7360*/  SHF.L.U32 R15, R10, 0x10, RZ ;  /* 0x000000100a0f7819 */ /* 0x000fe200000006ff */
[----:B------:R-:W-:-:S02]  /*7370*/  IMAD.U32 R60, R60, 0x10000, RZ ;  /* 0x000100003c3c7824 */ /* 0x000fc400078e00ff */
[----:B------:R-:W-:Y:S02]  /*7380*/  IMAD.U32 R61, R61, 0x10000, RZ ;  /* 0x000100003d3d7824 */ /* 0x000fe400078e00ff */
        /* <DEDUP_REMOVED lines=35> */
.L_x_17464:
[----:B------:R-:W-:Y:S05]  /*75c0*/  BSYNC.RECONVERGENT B1 ;  /* 0x0000000000017941 */ /* 0x000fea0003800200 */
.L_x_17463:
[----:B------:R-:W-:Y:S01]  /*75d0*/  FADD.FTZ R60, R59, R60 ;  /* 0x0000003c3b3c7221 */ /* 0x000fe20000010000 */
[----:B------:R-:W-:Y:S02]  /*75e0*/  HMUL2.BF16_V2 R67, R4, R67 ;  /* 0x0000004304437232 */ /* 0x000fe40000200000 */
[----:B------:R-:W-:Y:S02]  /*75f0*/  HFMA2.BF16_V2 R14, R7, R68, -RZ ;  /* 0x00000044070e7231 */ /* 0x000fe400003000ff */
[----:B------:R-:W-:Y:S01]  /*7600*/  HMUL2.BF16_V2 R59, R6, R69 ;  /* 0x00000045063b7232 */ /* 0x000fe20000200000 */
[----:B------:R-:W-:Y:S01]  /*7610*/  BSSY.RECONVERGENT B1, `(.L_x_17465) ;  /* 0x0000025000017945 */ /* 0x000fe20003800200 */
[--C-:B------:R-:W-:Y:S01]  /*7620*/  FADD.FTZ R11, R11, R8.reuse ;  /* 0x000000080b0b7221 */ /* 0x100fe20000010000 */
[C---:B------:R-:W-:Y:S02]  /*7630*/  PRMT R8, R67.reuse, 0x7610, R8 ;  /* 0x0000761043087816 */ /* 0x040fe40000000008 */
[----:B------:R-:W-:-:S02]  /*7640*/  PRMT R10, R67, 0x7632, R10 ;  /* 0x00007632430a7816 */ /* 0x000fc4000000000a */
        /* <DEDUP_REMOVED lines=33> */
.L_x_17466:
[----:B------:R-:W-:Y:S05]  /*7860*/  BSYNC.RECONVERGENT B1 ;  /* 0x0000000000017941 */ /* 0x000fea0003800200 */
.L_x_17465:
[----:B------:R-:W-:Y:S01]  /*7870*/  SHF.L.U32 R15, R15, 0x10, RZ ;  /* 0x000000100f0f7819 */ /* 0x000fe200000006ff */
[----:B------:R-:W-:Y:S02]  /*7880*/  IMAD.U32 R63, R10, 0x10000, RZ ;  /* 0x000100000a3f7824 */ /* 0x000fe400078e00ff */
[----:B------:R-:W-:Y:S02]  /*7890*/  HFMA2.BF16_V2 R71, R4, R71, -RZ ;  /* 0x0000004704477231 */ /* 0x000fe400003000ff */
[----:B------:R-:W-:Y:S01]  /*78a0*/  IMAD.U32 R14, R14, 0x10000, RZ ;  /* 0x000100000e0e7824 */ /* 0x000fe200078e00ff */
[----:B------:R-:W-:Y:S01]  /*78b0*/  SHF.L.U32 R8, R8, 0x10, RZ ;  /* 0x0000001008087819 */ /* 0x000fe200000006ff */
[----:B------:R-:W-:Y:S01]  /*78c0*/  IMAD.U32 R59, R59, 0x10000, RZ ;  /* 0x000100003b3b7824 */ /* 0x000fe200078e00ff */
[----:B------:R-:W-:Y:S01]  /*78d0*/  BSSY.RECONVERGENT B1, `(.L_x_17467) ;  /* 0x0000045000017945 */ /* 0x000fe20003800200 */
[----:B------:R-:W-:Y:S02]  /*78e0*/  IMAD.U32 R10, R61, 0x10000, RZ ;  /* 0x000100003d0a7824 */ /* 0x000fe400078e00ff */
[----:B------:R-:W-:Y:S01]  /*78f0*/  FADD.FTZ R15, R14, R15 ;  /* 0x0000000f0e0f7221 */ /* 0x000fe20000010000 */
[----:B------:R-:W-:-:S02]  /*7900*/  HMUL2.BF16_V2 R61, R7, R72 ;  /* 0x00000048073d7232 */ /* 0x000fc40000200000 */
[----:B------:R-:W-:Y:S01]  /*7910*/  FADD.FTZ R8, R8, R63 ;  /* 0x0000003f08087221 */ /* 0x000fe20000010000 */
[--C-:B------:R-:W-:Y:S01]  /*7920*/  FADD.FTZ R14, R59, R10.reuse ;  /* 0x0000000a3b0e7221 */ /* 0x100fe20000010000 */
[----:B------:R-:W-:Y:S01]  /*7930*/  PRMT R10, R71, 0x7610, R10 ;  /* 0x00007610470a7816 */ /* 0x000fe2000000000a */
[----:B------:R-:W-:Y:S01]  /*7940*/  FADD.FTZ R22, R11, R22 ;  /* 0x000000160b167221 */ /* 0x000fe20000010000 */
[----:B------:R-:W-:Y:S01]  /*7950*/  PRMT R59, R71, 0x7632, R59 ;  /* 0x00007632473b7816 */ /* 0x000fe2000000003b */
[----:B------:R-:W-:Y:S01]  /*7960*/  FADD.FTZ R15, R8, R15 ;  /* 0x0000000f080f7221 */ /* 0x000fe20000010000 */
[C---:B------:R-:W-:Y:S01]  /*7970*/  PRMT R62, R61.reuse, 0x7632, R62 ;  /* 0x000076323d3e7816 */ /* 0x040fe2000000003e */
[----:B------:R-:W-:Y:S01]  /*7980*/  IMAD.U32 R61, R61, 0x10000, RZ ;  /* 0x000100003d3d7824 */ /* 0x000fe200078e00ff */
[----:B------:R-:W-:Y:S01]  /*7990*/  SHF.L.U32 R10, R10, 0x10, RZ ;  /* 0x000000100a0a7819 */ /* 0x000fe200000006ff */
[----:B------:R-:W-:Y:S01]  /*79a0*/  IMAD.U32 R59, R59, 0x10000, RZ ;  /* 0x000100003b3b7824 */ /* 0x000fe200078e00ff */
[----:B------:R-:W-:Y:S01]  /*79b0*/  SHF.L.U32 R62, R62, 0x10, RZ ;  /* 0x000000103e3e7819 */ /* 0x000fe200000006ff */
[----:B------:R-:W-:-:S02]  /*79c0*/  HFMA2.BF16_V2 R8, R9, R70, -RZ ;  /* 0x0000004609087231 */ /* 0x000fc400003000ff */
[----:B------:R-:W-:Y:S01]  /*79d0*/  FADD.FTZ R14, R15, R14 ;  /* 0x0000000e0f0e7221 */ /* 0x000fe20000010000 */
[----:B------:R-:W-:Y:S01]  /*79e0*/  FADD.FTZ R64, R10, R59 ;  /* 0x0000003b0a407221 */ /* 0x000fe20000010000 */
[----:B------:R-:W-:Y:S02]  /*79f0*/  HMUL2.BF16_V2 R59, R6, R73 ;  /* 0x00000049063b7232 */ /* 0x000fe40000200000 */
[----:B------:R-:W-:Y:S01]  /*7a00*/  FADD.FTZ R65, R61, R62 ;  /* 0x0000003e3d417221 */ /* 0x000fe20000010000 */
[----:B------:R-:W-:Y:S01]  /*7a10*/  HFMA2.BF16_V2 R62, R9, R74, -RZ ;  /* 0x0000004a093e7231 */ /* 0x000fe200003000ff */
        /* <DEDUP_REMOVED lines=15> */
[----:B------:R-:W-:-:S03]  /*7b10*/  FADD.FTZ R59, R14, R59 ;  /* 0x0000003b0e3b7221 */ /* 0x000fc60000010000 */
        /* <DEDUP_REMOVED lines=32> */
.L_x_17468:
[----:B------:R-:W-:Y:S05]  /*7d20*/  BSYNC.RECONVERGENT B1 ;  /* 0x0000000000017941 */ /* 0x000fea0003800200 */
.L_x_17467:
[----:B------:R-:W-:Y:S02]  /*7d30*/  HMUL2.BF16_V2 R8, R4, R75 ;  /* 0x0000004b04087232 */ /* 0x000fe40000200000 */
[----:B------:R-:W-:Y:S02]  /*7d40*/  HFMA2.BF16_V2 R11, R7, R76, -RZ ;  /* 0x0000004c070b7231 */ /* 0x000fe400003000ff */
[----:B------:R-:W-:Y:S02]  /*7d50*/  HMUL2.BF16_V2 R15, R6, R77 ;  /* 0x0000004d060f7232 */ /* 0x000fe40000200000 */
[----:B------:R-:W-:Y:S01]  /*7d60*/  FADD.FTZ R24, R59, R24 ;  /* 0x000000183b187221 */ /* 0x000fe20000010000 */
[----:B------:R-:W-:Y:S01]  /*7d70*/  HFMA2.BF16_V2 R78, R9, R78, -RZ ;  /* 0x0000004e094e7231 */ /* 0x000fe200003000ff */
[C---:B------:R-:W-:Y:S01]  /*7d80*/  PRMT R10, R8.reuse, 0x7632, R10 ;  /* 0x00007632080a7816 */ /* 0x040fe2000000000a */
[----:B------:R-:W-:Y:S01]  /*7d90*/  IMAD.U32 R8, R8, 0x10000, RZ ;  /* 0x0001000008087824 */ /* 0x000fe200078e00ff */
[----:B------:R-:W-:Y:S01]  /*7da0*/  PRMT R14, R11, 0x7632, R14 ;  /* 0x000076320b0e7816 */ /* 0x000fe2000000000e */
[----:B------:R-:W-:Y:S01]  /*7db0*/  BSSY.RECONVERGENT B1, `(.L_x_17469) ;  /* 0x000002f000017945 */ /* 0x000fe20003800200 */
[----:B------:R-:W-:Y:S01]  /*7dc0*/  PRMT R59, R15, 0x7632, R59 ;  /* 0x000076320f3b7816 */ /* 0x000fe2000000003b */
[----:B------:R-:W-:Y:S01]  /*7dd0*/  IMAD.U32 R61, R10, 0x10000, RZ ;  /* 0x000100000a3d7824 */ /* 0x000fe200078e00ff */
[----:B------:R-:W-:Y:S01]  /*7de0*/  SHF.L.U32 R11, R11, 0x10, RZ ;  /* 0x000000100b0b7819 */ /* 0x000fe200000006ff */
[----:B------:R-:W-:Y:S01]  /*7df0*/  IMAD.U32 R14, R14, 0x10000, RZ ;  /* 0x000100000e0e7824 */ /* 0x000fe200078e00ff */
[----:B------:R-:W-:Y:S01]  /*7e00*/  SHF.L.U32 R60, R59, 0x10, RZ ;  /* 0x000000103b3c7819 */ /* 0x000fe200000006ff */
[----:B------:R-:W-:Y:S01]  /*7e10*/  FADD.FTZ R61, R8, R61 ;  /* 0x0000003d083d7221 */ /* 0x000fe20000010000 */
[----:B------:R-:W-:Y:S01]  /*7e20*/  IMAD.U32 R15, R15, 0x10000, RZ ;  /* 0x000100000f0f7824 */ /* 0x000fe200078e00ff */
[C---:B------:R-:W-:Y:S01]  /*7e30*/  PRMT R8, R78.reuse, 0x7610, R8 ;  /* 0x000076104e087816 */ /* 0x040fe20000000008 */
[----:B------:R-:W-:Y:S01]  /*7e40*/  FADD.FTZ R14, R11, R14 ;  /* 0x0000000e0b0e7221 */ /* 0x000fe20000010000 */
[----:B------:R-:W-:Y:S01]  /*7e50*/  PRMT R10, R78, 0x7632, R10 ;  /* 0x000076324e0a7816 */ /* 0x000fe2000000000a */
[----:B------:R-:W-:Y:S01]  /*7e60*/  FADD.FTZ R60, R15, R60 ;  /* 0x0000003c0f3c7221 */ /* 0x000fe20000010000 */
[----:B------:R-:W-:Y:S01]  /*7e70*/  FADD.FTZ R25, R62, R25 ;  /* 0x000000193e197221 */ /* 0x000fe20000010000 */
[----:B------:R-:W-:Y:S01]  /*7e80*/  FADD.FTZ R11, R61, R14 ;  /* 0x0000000e3d0b7221 */ /* 0x000fe20000010000 */
[----:B------:R-:W-:-:S02]  /*7e90*/  IMAD.U32 R8, R8, 0x10000, RZ ;  /* 0x0001000008087824 */ /* 0x000fc400078e00ff */
        /* <DEDUP_REMOVED lines=19> */
[C---:B------:R-:W-:Y:S02]  /*7fd0*/  PRMT R14, R44.reuse, 0x7632, R14 ;  /* 0x000076322c0e7816 */ /* 0x040fe4000000000e */
        /* <DEDUP_REMOVED lines=12> */
.L_x_17470:
[----:B------:R-:W-:Y:S05]  /*80a0*/  BSYNC.RECONVERGENT B1 ;  /* 0x0000000000017941 */ /* 0x000fea0003800200 */
.L_x_17469:
[----:B------:R-:W-:Y:S02]  /*80b0*/  HMUL2.BF16_V2 R10, R4, R79 ;  /* 0x0000004f040a7232 */ /* 0x000fe40000200000 */
[----:B------:R-:W-:Y:S01]  /*80c0*/  FADD.FTZ R8, R8, R15 ;  /* 0x0000000f08087221 */ /* 0x000fe20000010000 */
[----:B------:R-:W-:Y:S02]  /*80d0*/  HFMA2.BF16_V2 R15, R7, R58, -RZ ;  /* 0x0000003a070f7231 */ /* 0x000fe400003000ff */
[----:B------:R-:W-:Y:S02]  /*80e0*/  HMUL2.BF16_V2 R58, R6, R44 ;  /* 0x0000002c063a7232 */ /* 0x000fe40000200000 */
[----:B------:R-:W-:Y:S01]  /*80f0*/  HFMA2.BF16_V2 R45, R9, R45, -RZ ;  /* 0x0000002d092d7231 */ /* 0x000fe200003000ff */
[C---:B------:R-:W-:Y:S01]  /*8100*/  PRMT R14, R10.reuse, 0x7632, R14 ;  /* 0x000076320a0e7816 */ /* 0x040fe2000000000e */
[----:B------:R-:W-:Y:S01]  /*8110*/  BSSY.RECONVERGENT B1, `(.L_x_17471) ;  /* 0x0000031000017945 */ /* 0x000fe20003800200 */
[C---:B------:R-:W-:Y:S01]  /*8120*/  PRMT R44, R15.reuse, 0x7632, R44 ;  /* 0x000076320f2c7816 */ /* 0x040fe2000000002c */
[----:B------:R-:W-:Y:S01]  /*8130*/  IMAD.U32 R15, R15, 0x10000, RZ ;  /* 0x000100000f0f7824 */ /* 0x000fe200078e00ff */
[----:B------:R-:W-:Y:S01]  /*8140*/  SHF.L.U32 R10, R10, 0x10, RZ ;  /* 0x000000100a0a7819 */ /* 0x000fe200000006ff */
[----:B------:R-:W-:Y:S01]  /*8150*/  IMAD.U32 R61, R14, 0x10000, RZ ;  /* 0x000100000e3d7824 */ /* 0x000fe200078e00ff */
[C---:B------:R-:W-:Y:S01]  /*8160*/  PRMT R59, R58.reuse, 0x7632, R59 ;  /* 0x000076323a3b7816 */ /* 0x040fe2000000003b */
[----:B------:R-:W-:Y:S01]  /*8170*/  IMAD.U32 R58, R58, 0x10000, RZ ;  /* 0x000100003a3a7824 */ /* 0x000fe200078e00ff */
[----:B------:R-:W-:Y:S01]  /*8180*/  SHF.L.U32 R44, R44, 0x10, RZ ;  /* 0x000000102c2c7819 */ /* 0x000fe200000006ff */
[----:B------:R-:W-:Y:S01]  /*8190*/  FADD.FTZ R61, R10, R61 ;  /* 0x0000003d0a3d7221 */ /* 0x000fe20000010000 */
[----:B------:R-:W-:Y:S01]  /*81a0*/  PRMT R14, R45, 0x7632, R14 ;  /* 0x000076322d0e7816 */ /* 0x000fe2000000000e */
        /* <DEDUP_REMOVED lines=39> */
.L_x_17472:
[----:B------:R-:W-:Y:S05]  /*8420*/  BSYNC.RECONVERGENT B1 ;  /* 0x0000000000017941 */ /* 0x000fea0003800200 */
.L_x_17471:
[----:B------:R-:W-:Y:S02]  /*8430*/  HMUL2.BF16_V2 R46, R4, R46 ;  /* 0x0000002e042e7232 */ /* 0x000fe40000200000 */
[----:B------:R-:W-:Y:S02]  /*8440*/  HFMA2.BF16_V2 R45, R7, R47, -RZ ;  /* 0x0000002f072d7231 */ /* 0x000fe400003000ff */
[----:B------:R-:W-:Y:S01]  /*8450*/  HMUL2.BF16_V2 R47, R6, R48 ;  /* 0x00000030062f7232 */ /* 0x000fe20000200000 */
[----:B------:R-:W-:Y:S01]  /*8460*/  BSSY.RECONVERGENT B1, `(.L_x_17473) ;  /* 0x0000026000017945 */ /* 0x000fe20003800200 */
[----:B------:R-:W-:Y:S01]  /*8470*/  FADD.FTZ R15, R10, R15 ;  /* 0x0000000f0a0f7221 */ /* 0x000fe20000010000 */
[----:B------:R-:W-:Y:S01]  /*8480*/  PRMT R10, R46, 0x7610, R10 ;  /* 0x000076102e0a7816 */ /* 0x000fe2000000000a */
        /* <DEDUP_REMOVED lines=21> */
[----:B------:R-:W-:Y:S02]  /*85e0*/  PRMT R59, R53, 0x7632, R59 ;  /* 0x00007632353b7816 */ /* 0x000fe4000000003b */
        /* <DEDUP_REMOVED lines=13> */
.L_x_17474:
[----:B------:R-:W-:Y:S05]  /*86c0*/  BSYNC.RECONVERGENT B1 ;  /* 0x0000000000017941 */ /* 0x000fea0003800200 */
.L_x_17473:
[----:B------:R-:W-:Y:S01]  /*86d0*/  SHF.L.U32 R59, R14, 0x10, RZ ;  /* 0x000000100e3b7819 */ /* 0x000fe200000006ff */
[----:B------:R-:W-:Y:S01]  /*86e0*/  IMAD.U32 R45, R45, 0x10000, RZ ;  /* 0x000100002d2d7824 */ /* 0x000fe200078e00ff */
[----:B------:R-:W-:Y:S01]  /*86f0*/  SHF.L.U32 R47, R47, 0x10, RZ ;  /* 0x000000102f2f7819 */ /* 0x000fe200000006ff */
[----:B------:R-:W-:Y:S02]  /*8700*/  IMAD.U32 R46, R46, 0x10000, RZ ;  /* 0x000100002e2e7824 */ /* 0x000fe400078e00ff */
[----:B------:R-:W-:Y:S02]  /*8710*/  HFMA2.BF16_V2 R14, R4, R50, -RZ ;  /* 0x00000032040e7231 */ /* 0x000fe400003000ff */
[----:B------:R-:W-:Y:S02]  /*8720*/  IMAD.U32 R48, R48, 0x10000, RZ ;  /* 0x0001000030307824 */ /* 0x000fe400078e00ff */
[----:B------:R-:W-:Y:S02]  /*8730*/  HMUL2.BF16_V2 R51, R7, R51 ;  /* 0x0000003307337232 */ /* 0x000fe40000200000 */
[----:B------:R-:W-:-:S02]  /*8740*/  IMAD.U32 R10, R10, 0x10000, RZ ;  /* 0x000100000a0a7824 */ /* 0x000fc400078e00ff */
[----:B------:R-:W-:Y:S01]  /*8750*/  FADD.FTZ R45, R45, R46 ;  /* 0x0000002e2d2d7221 */ /* 0x000fe20000010000 */
[----:B------:R-:W-:Y:S01]  /*8760*/  FADD.FTZ R48, R47, R48 ;  /* 0x000000302f307221 */ /* 0x000fe20000010000 */
[----:B------:R-:W-:Y:S01]  /*8770*/  PRMT R46, R14, 0x7632, R46 ;  /* 0x000076320e2e7816 */ /* 0x000fe2000000002e */
[----:B------:R-:W-:Y:S01]  /*8780*/  FADD.FTZ R10, R10, R59 ;  /* 0x0000003b0a0a7221 */ /* 0x000fe20000010000 */
[C---:B------:R-:W-:Y:S01]  /*8790*/  PRMT R47, R51.reuse, 0x7610, R47 ;  /* 0x00007610332f7816 */ /* 0x040fe2000000002f */
[----:B------:R-:W-:Y:S01]  /*87a0*/  IMAD.U32 R14, R14, 0x10000, RZ ;  /* 0x000100000e0e7824 */ /* 0x000fe200078e00ff */
[----:B------:R-:W-:Y:S01]  /*87b0*/  PRMT R50, R51, 0x7632, R50 ;  /* 0x0000763233327816 */ /* 0x000fe20000000032 */
[----:B------:R-:W-:Y:S01]  /*87c0*/  FADD.FTZ R45, R10, R45 ;  /* 0x0000002d0a2d7221 */ /* 0x000fe20000010000 */
[----:B------:R-:W-:Y:S01]  /*87d0*/  SHF.L.U32 R51, R46, 0x10, RZ ;  /* 0x000000102e337819 */ /* 0x000fe200000006ff */
[----:B------:R-:W-:Y:S02]  /*87e0*/  IMAD.U32 R47, R47, 0x10000, RZ ;  /* 0x000100002f2f7824 */ /* 0x000fe400078e00ff */
[----:B------:R-:W-:-:S02]  /*87f0*/  HMUL2.BF16_V2 R46, R6, R52 ;  /* 0x00000034062e7232 */ /* 0x000fc40000200000 */
[----:B------:R-:W-:Y:S02]  /*8800*/  IMAD.U32 R50, R50, 0x10000, RZ ;  /* 0x0001000032327824 */ /* 0x000fe400078e00ff */
[C---:B------:R-:W-:Y:S02]  /*8810*/  HFMA2.BF16_V2 R10, R9.reuse, R49, -RZ ;  /* 0x00000031090a7231 */ /* 0x040fe400003000ff */
[----:B------:R-:W-:Y:S01]  /*8820*/  FADD.FTZ R51, R14, R51 ;  /* 0x000000330e337221 */ /* 0x000fe20000010000 */
        /* <DEDUP_REMOVED lines=57> */
.L_x_17476:
[----:B------:R-:W-:Y:S05]  /*8bc0*/  BSYNC.RECONVERGENT B1 ;  /* 0x0000000000017941 */ /* 0x000fea0003800200 */
.L_x_17475:
        /* <DEDUP_REMOVED lines=34> */
.L_x_17444:
[----:B0-----:R-:W-:Y:S05]  /*8df0*/  BSYNC.RECONVERGENT B0 ;  /* 0x0000000000007941 */ /* 0x001fea0003800200 */
.L_x_17443:
[----:B------:R-:W0:Y:S01]  /*8e00*/  SHFL.BFLY PT, R3, R16, 0x2, 0x1f ;  /* 0x0c401f0010037f89 */ /* 0x000e2200000e0000 */
[----:B------:R-:W-:Y:S01]  /*8e10*/  LOP3.LUT P0, RZ, R30, 0x3, RZ, 0xc0, !PT ;  /* 0x000000031eff7812 */ /* 0x000fe2000780c0ff */
[----:B------:R-:W-:Y:S02]  /*8e20*/  BSSY.RECONVERGENT B0, `(.L_x_17478) ;  /* 0x000005b000007945 */ /* 0x000fe40003800200 */
[----:B------:R-:W3:Y:S04]  /*8e30*/  SHFL.BFLY PT, R5, R18, 0x2, 0x1f ;  /* 0x0c401f0012057f89 */ /* 0x000ee800000e0000 */
[----:B------:R-:W4:Y:S04]  /*8e40*/  SHFL.BFLY PT, R4, R39, 0x2, 0x1f ;  /* 0x0c401f0027047f89 */ /* 0x000f2800000e0000 */
[----:B------:R-:W5:Y:S04]  /*8e50*/  SHFL.BFLY PT, R6, R17, 0x2, 0x1f ;  /* 0x0c401f0011067f89 */ /* 0x000f6800000e0000 */
[----:B-1----:R-:W1:Y:S04]  /*8e60*/  SHFL.BFLY PT, R8, R19, 0x2, 0x1f ;  /* 0x0c401f0013087f89 */ /* 0x002e6800000e0000 */
[----:B------:R-:W2:Y:S04]  /*8e70*/  SHFL.BFLY PT, R7, R20, 0x2, 0x1f ;  /* 0x0c401f0014077f89 */ /* 0x000ea800000e0000 */
[----:B------:R-:W2:Y:S01]  /*8e80*/  SHFL.BFLY PT, R10, R21, 0x2, 0x1f ;  /* 0x0c401f00150a7f89 */ /* 0x000ea200000e0000 */
[----:B0-----:R-:W-:-:S03]  /*8e90*/  FADD.FTZ R16, R3, R16 ;  /* 0x0000001003107221 */ /* 0x001fc60000010000 */
[----:B------:R-:W0:Y:S01]  /*8ea0*/  SHFL.BFLY PT, R9, R22, 0x2, 0x1f ;  /* 0x0c401f0016097f89 */ /* 0x000e2200000e0000 */
[----:B---3--:R-:W-:-:S03]  /*8eb0*/  FADD.FTZ R18, R5, R18 ;  /* 0x0000001205127221 */ /* 0x008fc60000010000 */
[----:B------:R-:W3:Y:S01]  /*8ec0*/  SHFL.BFLY PT, R12, R23, 0x2, 0x1f ;  /* 0x0c401f00170c7f89 */ /* 0x000ee200000e0000 */
[----:B----4-:R-:W-:Y:S01]  /*8ed0*/  FADD.FTZ R4, R4, R39 ;  /* 0x0000002704047221 */ /* 0x010fe20000010000 */
[----:B------:R-:W-:Y:S02]  /*8ee0*/  LOP3.LUT R39, R30, 0x3c0, RZ, 0xc0, !PT ;  /* 0x000003c01e277812 */ /* 0x000fe400078ec0ff */
[----:B------:R-:W4:Y:S01]  /*8ef0*/  SHFL.BFLY PT, R11, R24, 0x2, 0x1f ;  /* 0x0c401f00180b7f89 */ /* 0x000f2200000e0000 */
[----:B-----5:R-:W-:Y:S01]  /*8f00*/  FADD.FTZ R6, R6, R17 ;  /* 0x0000001106067221 */ /* 0x020fe20000010000 */
[----:B------:R-:W-:Y:S02]  /*8f10*/  ISETP.NE.OR P1, PT, R39, 0x40, P0 ;  /* 0x000000402700780c */ /* 0x000fe40000725670 */
[----:B------:R-:W5:Y:S01]  /*8f20*/  SHFL.BFLY PT, R14, R25, 0x2, 0x1f ;  /* 0x0c401f00190e7f89 */ /* 0x000f6200000e0000 */
[----:B-1----:R-:W-:-:S03]  /*8f30*/  FADD.FTZ R8, R8, R19 ;  /* 0x0000001308087221 */ /* 0x002fc60000010000 */
[----:B------:R-:W1:Y:S01]  /*8f40*/  SHFL.BFLY PT, R13, R26, 0x2, 0x1f ;  /* 0x0c401f001a0d7f89 */ /* 0x000e6200000e0000 */
[----:B--2---:R-:W-:-:S03]  /*8f50*/  FADD.FTZ R20, R7, R20 ;  /* 0x0000001407147221 */ /* 0x004fc60000010000 */
[----:B------:R-:W2:Y:S01]  /*8f60*/  SHFL.BFLY PT, R28, R27, 0x2, 0x1f ;  /* 0x0c401f001b1c7f89 */ /* 0x000ea200000e0000 */
[----:B------:R-:W-:-:S03]  /*8f70*/  FADD.FTZ R10, R10, R21 ;  /* 0x000000150a0a7221 */ /* 0x000fc60000010000 */
[----:B------:R-:W2:Y:S01]  /*8f80*/  SHFL.BFLY PT, R15, R32, 0x2, 0x1f ;  /* 0x0c401f00200f7f89 */ /* 0x000ea200000e0000 */
[----:B0-----:R-:W-:-:S03]  /*8f90*/  FADD.FTZ R22, R9, R22 ;  /* 0x0000001609167221 */ /* 0x001fc60000010000 */
[----:B------:R-:W0:Y:S01]  /*8fa0*/  SHFL.BFLY PT, R36, R37, 0x2, 0x1f ;  /* 0x0c401f0025247f89 */ /* 0x000e2200000e0000 */
[----:B---3--:R-:W-:-:S03]  /*8fb0*/  FADD.FTZ R12, R12, R23 ;  /* 0x000000170c0c7221 */ /* 0x008fc60000010000 */
[----:B------:R-:W3:Y:S01]  /*8fc0*/  SHFL.BFLY PT, R31, R38, 0x2, 0x1f ;  /* 0x0c401f00261f7f89 */ /* 0x000ee200000e0000 */
[----:B----4-:R-:W-:-:S03]  /*8fd0*/  FADD.FTZ R24, R11, R24 ;  /* 0x000000180b187221 */ /* 0x010fc60000010000 */
[----:B------:R-:W4:Y:S01]  /*8fe0*/  SHFL.BFLY PT, R5, R16, 0x1, 0x1f ;  /* 0x0c201f0010057f89 */ /* 0x000f2200000e0000 */
[----:B-----5:R-:W-:Y:S01]  /*8ff0*/  FADD.FTZ R14, R14, R25 ;  /* 0x000000190e0e7221 */ /* 0x020fe20000010000 */
[----:B-1----:R-:W-:Y:S02]  /*9000*/  FADD.FTZ R26, R13, R26 ;  /* 0x0000001a0d1a7221 */ /* 0x002fe40000010000 */
[----:B------:R-:W1:Y:S01]  /*9010*/  SHFL.BFLY PT, R3, R4, 0x1, 0x1f ;  /* 0x0c201f0004037f89 */ /* 0x000e6200000e0000 */
[----:B--2---:R-:W-:-:S03]  /*9020*/  FADD.FTZ R28, R28, R27 ;  /* 0x0000001b1c1c7221 */ /* 0x004fc60000010000 */
[----:B------:R-:W2:Y:S01]  /*9030*/  SHFL.BFLY PT, R7, R6, 0x1, 0x1f ;  /* 0x0c201f0006077f89 */ /* 0x000ea200000e0000 */
[----:B------:R-:W-:-:S03]  /*9040*/  FADD.FTZ R32, R15, R32 ;  /* 0x000000200f207221 */ /* 0x000fc60000010000 */
[----:B------:R-:W5:Y:S01]  /*9050*/  SHFL.BFLY PT, R9, R18, 0x1, 0x1f ;  /* 0x0c201f0012097f89 */ /* 0x000f6200000e0000 */
[----:B0-----:R-:W-:-:S03]  /*9060*/  FADD.FTZ R36, R36, R37 ;  /* 0x0000002524247221 */ /* 0x001fc60000010000 */
[----:B------:R-:W0:Y:S01]  /*9070*/  SHFL.BFLY PT, R11, R8, 0x1, 0x1f ;  /* 0x0c201f00080b7f89 */ /* 0x000e2200000e0000 */
[----:B---3--:R-:W-:-:S03]  /*9080*/  FADD.FTZ R38, R31, R38 ;  /* 0x000000261f267221 */ /* 0x008fc60000010000 */
[----:B------:R-:W3:Y:S01]  /*9090*/  SHFL.BFLY PT, R13, R20, 0x1, 0x1f ;  /* 0x0c201f00140d7f89 */ /* 0x000ee200000e0000 */
[----:B----4-:R-:W-:-:S03]  /*90a0*/  FADD.FTZ R16, R16, R5 ;  /* 0x0000000510107221 */ /* 0x010fc60000010000 */
[----:B------:R-:W4:Y:S01]  /*90b0*/  SHFL.BFLY PT, R15, R10, 0x1, 0x1f ;  /* 0x0c201f000a0f7f89 */ /* 0x000f2200000e0000 */
[----:B------:R-:W-:-:S03]  /*90c0*/  SHF.R.U32.HI R5, RZ, 0x2, R2 ;  /* 0x00000002ff057819 */ /* 0x000fc60000011602 */
[----:B------:R-:W4:Y:S01]  /*90d0*/  SHFL.BFLY PT, R17, R22, 0x1, 0x1f ;  /* 0x0c201f0016117f89 */ /* 0x000f2200000e0000 */
[----:B-1----:R-:W-:Y:S01]  /*90e0*/  FADD.FTZ R3, R4, R3 ;  /* 0x0000000304037221 */ /* 0x002fe20000010000 */
[----:B------:R-:W-:Y:S02]  /*90f0*/  IMAD R34, R34, 0x80, R5 ;  /* 0x0000008022227824 */ /* 0x000fe400078e0205 */
[----:B------:R-:W1:Y:S01]  /*9100*/  SHFL.BFLY PT, R19, R12, 0x1, 0x1f ;  /* 0x0c201f000c137f89 */ /* 0x000e6200000e0000 */
[----:B--2---:R-:W-:-:S03]  /*9110*/  FADD.FTZ R6, R6, R7 ;  /* 0x0000000706067221 */ /* 0x004fc60000010000 */
[----:B------:R-:W2:Y:S01]  /*9120*/  SHFL.BFLY PT, R21, R24, 0x1, 0x1f ;  /* 0x0c201f0018157f89 */ /* 0x000ea200000e0000 */
[----:B-----5:R-:W-:-:S03]  /*9130*/  FADD.FTZ R9, R18, R9 ;  /* 0x0000000912097221 */ /* 0x020fc60000010000 */
[----:B------:R-:W5:Y:S01]  /*9140*/  SHFL.BFLY PT, R23, R14, 0x1, 0x1f ;  /* 0x0c201f000e177f89 */ /* 0x000f6200000e0000 */
[----:B0-----:R-:W-:-:S03]  /*9150*/  FADD.FTZ R8, R8, R11 ;  /* 0x0000000b08087221 */ /* 0x001fc60000010000 */
[----:B------:R-:W0:Y:S01]  /*9160*/  SHFL.BFLY PT, R25, R26, 0x1, 0x1f ;  /* 0x0c201f001a197f89 */ /* 0x000e2200000e0000 */
[----:B---3--:R-:W-:-:S03]  /*9170*/  FADD.FTZ R13, R20, R13 ;  /* 0x0000000d140d7221 */ /* 0x008fc60000010000 */
[----:B------:R-:W3:Y:S01]  /*9180*/  SHFL.BFLY PT, R27, R28, 0x1, 0x1f ;  /* 0x0c201f001c1b7f89 */ /* 0x000ee200000e0000 */
[----:B----4-:R-:W-:-:S03]  /*9190*/  FADD.FTZ R10, R10, R15 ;  /* 0x0000000f0a0a7221 */ /* 0x010fc60000010000 */
[----:B------:R-:W4:Y:S01]  /*91a0*/  SHFL.BFLY PT, R31, R32, 0x1, 0x1f ;  /* 0x0c201f00201f7f89 */ /* 0x000f2200000e0000 */
[----:B------:R-:W-:-:S03]  /*91b0*/  FADD.FTZ R17, R22, R17 ;  /* 0x0000001116117221 */ /* 0x000fc60000010000 */
[----:B------:R-:W4:Y:S01]  /*91c0*/  SHFL.BFLY PT, R35, R36, 0x1, 0x1f ;  /* 0x0c201f0024237f89 */ /* 0x000f2200000e0000 */
[----:B-1----:R-:W-:-:S03]  /*91d0*/  FADD.FTZ R12, R12, R19 ;  /* 0x000000130c0c7221 */ /* 0x002fc60000010000 */
[----:B------:R-:W1:Y:S01]  /*91e0*/  SHFL.BFLY PT, R37, R38, 0x1, 0x1f ;  /* 0x0c201f0026257f89 */ /* 0x000e6200000e0000 */
[----:B--2---:R-:W-:Y:S01]  /*91f0*/  FADD.FTZ R21, R24, R21 ;  /* 0x0000001518157221 */ /* 0x004fe20000010000 */
[----:B------:R-:W-:Y:S01]  /*9200*/  BAR.SYNC.DEFER_BLOCKING 0x0 ;  /* 0x0000000000007b1d */ /* 0x000fe20000010000 */
[----:B-----5:R-:W-:Y:S01]  /*9210*/  FADD.FTZ R14, R14, R23 ;  /* 0x000000170e0e7221 */ /* 0x020fe20000010000 */
[----:B0-----:R-:W-:Y:S01]  /*9220*/  FADD.FTZ R25, R26, R25 ;  /* 0x000000191a197221 */ /* 0x001fe20000010000 */
[----:B---3--:R-:W-:Y:S01]  /*9230*/  FADD.FTZ R27, R28, R27 ;  /* 0x0000001b1c1b7221 */ /* 0x008fe20000010000 */
[----:B----4-:R-:W-:Y:S01]  /*9240*/  FADD.FTZ R32, R32, R31 ;  /* 0x0000001f20207221 */ /* 0x010fe20000010000 */
[----:B------:R-:W-:Y:S01]  /*9250*/  FADD.FTZ R35, R36, R35 ;  /* 0x0000002324237221 */ /* 0x000fe20000010000 */
[----:B-1----:R-:W-:Y:S01]  /*9260*/  FADD.FTZ R38, R38, R37 ;  /* 0x0000002526267221 */ /* 0x002fe20000010000 */
        /* <DEDUP_REMOVED lines=22> */
.L_x_17479:
[----:B------:R-:W-:Y:S05]  /*93d0*/  BSYNC.RECONVERGENT B0 ;  /* 0x0000000000007941 */ /* 0x000fea0003800200 */
.L_x_17478:
        /* <DEDUP_REMOVED lines=45> */
.L_x_17481:
[----:B------:R-:W-:Y:S05]  /*96b0*/  BSYNC.RECONVERGENT B0 ;  /* 0x0000000000007941 */ /* 0x000fea0003800200 */
.L_x_17480:
        /* <DEDUP_REMOVED lines=20> */
.L_x_17483:
[----:B------:R-:W-:Y:S05]  /*9800*/  BSYNC.RECONVERGENT B0 ;  /* 0x0000000000007941 */ /* 0x000fea0003800200 */
.L_x_17482:
        /* <DEDUP_REMOVED lines=33> */
[----:B---3--:R-:W-:Y:S01]  /*9a20*/  FADD.FTZ R35, R35, R28 ;  /* 0x0000001c23237221 */ /* 0x008fe20000010000 */
[----:B----4-:R-:W-:-:S07]  /*9a30*/  FADD.FTZ R38, R38, R37 ;  /* 0x0000002526267221 */ /* 0x010fce0000010000 */
.L_x_17485:
[----:B------:R-:W-:Y:S05]  /*9a40*/  BSYNC.RECONVERGENT B0 ;  /* 0x0000000000007941 */ /* 0x000fea0003800200 */
.L_x_17484:
[----:B------:R-:W-:Y:S06]  /*9a50*/  BAR.SYNC.DEFER_BLOCKING 0x0 ;  /* 0x0000000000007b1d */ /* 0x000fec0000010000 */
[----:B------:R-:W-:Y:S05]  /*9a60*/  @P4 EXIT ;  /* 0x000000000000494d */ /* 0x000fea0003800000 */
[----:B------:R-:W-:-:S04]  /*9a70*/  IMAD R0, R0, UR8, R33 ;  /* 0x0000000800007c24 */ /* 0x000fc8000f8e0221 */
[----:B------:R-:W-:Y:S01]  /*9a80*/  IMAD R0, R0, UR9, RZ ;  /* 0x0000000900007c24 */ /* 0x000fe2000f8e02ff */
[----:B------:R-:W-:Y:S06]  /*9a90*/  @P0 EXIT ;  /* 0x000000000000094d */ /* 0x000fec0003800000 */
[----:B------:R-:W1:Y:S01]  /*9aa0*/  LDCU.64 UR4, c[0x0][0x390] ;  /* 0x00007200ff0477ac */ /* 0x000e620008000a00 */
[----:B------:R-:W-:Y:S01]  /*9ab0*/  IMAD.SHL.U32 R29, R29, 0x80, RZ ;  /* 0x000000801d1d7824 */ /* 0x000fe200078e00ff */
[----:B------:R-:W-:Y:S02]  /*9ac0*/  SHF.L.U32 R0, R0, 0x7, RZ ;  /* 0x0000000700007819 */ /* 0x000fe400000006ff */
[----:B0-----:R-:W-:Y:S02]  /*9ad0*/  SHF.R.U32.HI R5, RZ, 0x2, R30 ;  /* 0x00000002ff057819 */ /* 0x001fe4000001161e */
[----:B------:R-:W-:Y:S02]  /*9ae0*/  F2FP.BF16.F32.PACK_AB R16, R16, R3 ;  /* 0x000000031010723e */ /* 0x000fe400000010ff */
[----:B------:R-:W-:Y:S02]  /*9af0*/  IADD3 R0, P0, P1, R5, R0, R29 ;  /* 0x0000000005007210 */ /* 0x000fe4000791e01d */
[----:B------:R-:W-:-:S02]  /*9b00*/  F2FP.BF16.F32.PACK_AB R6, R9, R6 ;  /* 0x000000060906723e */ /* 0x000fc400000010ff */
[----:B------:R-:W-:Y:S02]  /*9b10*/  IADD3.X R5, PT, PT, RZ, RZ, RZ, P0, P1 ;  /* 0x000000ffff057210 */ /* 0x000fe400007e24ff */
[----:B------:R-:W-:Y:S02]  /*9b20*/  F2FP.BF16.F32.PACK_AB R8, R13, R8 ;  /* 0x000000080d08723e */ /* 0x000fe400000010ff */
[----:B------:R-:W-:Y:S02]  /*9b30*/  PRMT R4, R6, 0x7632, R4 ;  /* 0x0000763206047816 */ /* 0x000fe40000000004 */
[C---:B-1----:R-:W-:Y:S02]  /*9b40*/  LEA R2, P0, R0.reuse, UR4, 0x1 ;  /* 0x0000000400027c11 */ /* 0x042fe4000f8008ff */
        /* <DEDUP_REMOVED lines=8> */
[----:B------:R-:W-:Y:S02]  /*9bd0*/  F2FP.BF16.F32.PACK_AB R27, R32, R27 ;  /* 0x0000001b201b723e */ /* 0x000fe400000010ff */
[----:B------:R-:W-:Y:S01]  /*9be0*/  F2FP.BF16.F32.PACK_AB R35, R38, R35 ;  /* 0x000000232623723e */ /* 0x000fe200000010ff */
[----:B------:R2:W-:Y:S01]  /*9bf0*/  STG.E.U16 desc[UR6][R2.64+0x30], R4 ;  /* 0x0000300402007986 */ /* 0x0005e2000c101506 */
[----:B------:R-:W-:-:S03]  /*9c00*/  PRMT R7, R12, 0x7632, R7 ;  /* 0x000076320c077816 */ /* 0x000fc60000000007 */
        /* <DEDUP_REMOVED lines=18> */
.L_x_17486:
        /* <DEDUP_REMOVED lines=13> */
.L_x_27483:


//--------------------- .text._ZN4vllm25paged_attention_v2_kernelI13__nv_bfloat16S1_Li120ELi32ELi128ELNS_18Fp8KVCacheDataTypeE0ELb0ELi512EEEvPfS3_PT_PKS4_PKT0_SA_ifPKiSC_iPKfiiiSE_SE_iiiii --------------------------
	.section	.text._ZN4vllm25paged_attention_v2_kernelI13__nv_bfloat16S1_Li120ELi32ELi128ELNS_18Fp8KVCacheDataTypeE0ELb0ELi512EEEvPfS3_PT_PKS4_PKT0_SA_ifPKiSC_iPKfiiiSE_SE_iiiii,"ax",@progbits
	.align	128
        .global         _ZN4vllm25paged_attention_v2_kernelI13__nv_bfloat16S1_Li120ELi32ELi128ELNS_18Fp8KVCacheDataTypeE0ELb0ELi512EEEvPfS3_PT_PKS4_PKT0_SA_ifPKiSC_iPKfiiiSE_SE_iiiii
        .type           _ZN4vllm25paged_attention_v2_kernelI13__nv_bfloat16S1_Li120ELi32ELi128ELNS_18Fp8KVCacheDataTypeE0ELb0ELi512EEEvPfS3_PT_PKS4_PKT0_SA_ifPKiSC_iPKfiiiSE_SE_iiiii,@function
        .size           _ZN4vllm25paged_attention_v2_kernelI13__nv_bfloat16S1_Li120ELi32ELi128ELNS_18Fp8KVCacheDataTypeE0ELb0ELi512EEEvPfS3_PT_PKS4_PKT0_SA_ifPKiSC_iPKfiiiSE_SE_iiiii,(.L_x_27484 - _ZN4vllm25paged_attention_v2_kernelI13__nv_bfloat16S1_Li120ELi32ELi128ELNS_18Fp8KVCacheDataTypeE0ELb0ELi512EEEvPfS3_PT_PKS4_PKT0_SA_ifPKiSC_iPKfiiiSE_SE_iiiii)
        .other          _ZN4vllm25paged_attention_v2_kernelI13__nv_bfloat16S1_Li120ELi32ELi128ELNS_18Fp8KVCacheDataTypeE0ELb0ELi512EEEvPfS3_PT_PKS4_PKT0_SA_ifPKiSC_iPKfiiiSE_SE_iiiii,@"STO_CUDA_ENTRY STV_DEFAULT"
_ZN4vllm25paged_attention_v2_kernelI13__nv_bfloat16S1_Li120ELi32ELi128ELNS_18Fp8KVCacheDataTypeE0ELb0ELi512EEEvPfS3_PT_PKS4_PKT0_SA_ifPKiSC_iPKfiiiSE_SE_iiiii:
.text._ZN4vllm25paged_attention_v2_kernelI13__nv_bfloat16S1_Li120ELi32ELi128ELNS_18Fp8KVCacheDataTypeE0ELb0ELi512EEEvPfS3_PT_PKS4_PKT0_SA_ifPKiSC_iPKfiiiSE_SE_iiiii:
        /* <DEDUP_REMOVED lines=17> */
[----:B------:R-:W-:Y:S01]  /*0110*/  MOV R137, 0xff7fffff ;  /* 0xff7fffff00897802 */ /* 0x000fe20000000f00 */
[----:B------:R-:W0:Y:S01]  /*0120*/  LDCU UR14, c[0x0][0x3b4] ;  /* 0x00007680ff0e77ac */ /* 0x000e220008000800 */
[----:B-1----:R-:W-:Y:S01]  /*0130*/  IMAD R0, R47, UR4, RZ ;  /* 0x000000042f007c24 */ /* 0x002fe2000f8e02ff */
[----:B------:R-:W1:Y:S04]  /*0140*/  LDCU.64 UR12, c[0x0][0x3a0] ;  /* 0x00007400ff0c77ac */ /* 0x000e680008000a00 */
        /* <DEDUP_REMOVED lines=17> */
[----:B0-----:R-:W-:-:S06]  /*0260*/  VIADD R8, R0, 0xffffffe ;  /* 0x0ffffffe00087836 */ /* 0x001fcc0000000000 */
        /* <DEDUP_REMOVED lines=30> */
[----:B------:R-:W-:Y:S01]  /*0450*/  IMAD R11, R8, R9, RZ ;  /* 0x00000009080b7224 */ /* 0x000fe200078e02ff */
[----:B------:R-:W-:-:S03]  /*0460*/  IABS R8, R15 ;  /* 0x0000000f00087213 */ /* 0x000fc60000000000 */
[----:B------:R-:W-:-:S04]  /*0470*/  IMAD.HI.U32 R3, R3, R11, R2 ;  /* 0x0000000b03037227 */ /* 0x000fc800078e0002 */
[----:B------:R-:W-:Y:S01]  /*0480*/  IMAD.MOV R11, RZ, RZ, -R8 ;  /* 0x000000ffff0b7224 */ /* 0x000fe200078e0a08 */
[----:B------:R-:W-:Y:S01]  /*0490*/  SHF.R.U32.HI R39, RZ, 0x5, R43 ;  /* 0x00000005ff277819 */ /* 0x000fe2000001162b */
[----:B------:R-:W-:Y:S01]  /*04a0*/  IMAD.HI.U32 R38, R3, R0, RZ ;  /* 0x0000000003267227 */ /* 0x000fe200078e00ff */
[----:B------:R-:W-:Y:S01]  /*04b0*/  LOP3.LUT R8, R42, R15, RZ, 0x3c, !PT ;  /* 0x0000000f2a087212 */ /* 0x000fe200078e3cff */
[----:B------:R-:W0:Y:S02]  /*04c0*/  @P0 LDC.64 R2, c[0x0][0x3d0] ;  /* 0x0000f400ff020b82 */ /* 0x000e240000000a00 */
[----:B------:R-:W-:Y:S02]  /*04d0*/  IMAD R0, R38, R11, R0 ;  /* 0x0000000b26007224 */ /* 0x000fe400078e0200 */
[----:B------:R-:W2:Y:S03]  /*04e0*/  @!P1 S2R R11, SR_CgaCtaId ;  /* 0x00000000000b9919 */ /* 0x000ea60000008800 */
[----:B------:R-:W-:-:S13]  /*04f0*/  ISETP.GT.U32.AND P3, PT, R9, R0, PT ;  /* 0x000000000900720c */ /* 0x000fda0003f64070 */
[----:B------:R-:W-:-:S04]  /*0500*/  @!P3 IADD3 R0, PT, PT, R0, -R9, RZ ;  /* 0x800000090000b210 */ /* 0x000fc80007ffe0ff */
[----:B------:R-:W-:Y:S01]  /*0510*/  ISETP.GE.U32.AND P2, PT, R0, R9, PT ;  /* 0x000000090000720c */ /* 0x000fe20003f46070 */
[----:B------:R-:W-:Y:S01]  /*0520*/  VIADD R0, R45, 0x1f ;  /* 0x0000001f2d007836 */ /* 0x000fe20000000000 */
[----:B------:R-:W-:Y:S01]  /*0530*/  LEA R9, R46, 0x10, 0x4 ;  /* 0x000000102e097811 */ /* 0x000fe200078e20ff */
[----:B------:R-:W-:Y:S01]  /*0540*/  @!P3 VIADD R38, R38, 0x1 ;  /* 0x000000012626b836 */ /* 0x000fe20000000000 */
[----:B------:R-:W-:Y:S01]  /*0550*/  ISETP.GE.AND P4, PT, R8, RZ, PT ;  /* 0x000000ff0800720c */ /* 0x000fe20003f86270 */
[----:B------:R-:W-:Y:S01]  /*0560*/  IMAD R37, R46, 0x10, R39 ;  /* 0x000000102e257824 */ /* 0x000fe200078e0227 */
[----:B------:R-:W-:Y:S01]  /*0570*/  SHF.R.U32.HI R0, RZ, 0x5, R0 ;  /* 0x00000005ff007819 */ /* 0x000fe20000011600 */
[----:B0-----:R-:W-:Y:S01]  /*0580*/  @P0 IMAD.WIDE.U32 R2, R42, 0x4, R2 ;  /* 0x000000042a020825 */ /* 0x001fe200078e0002 */
[----:B------:R-:W-:Y:S02]  /*0590*/  @!P1 MOV R8, 0x400 ;  /* 0x0000040000089802 */ /* 0x000fe40000000f00 */
[----:B------:R-:W-:-:S02]  /*05a0*/  VIMNMX.U32 R40, PT, PT, R0, R9, PT ;  /* 0x0000000900287248 */ /* 0x000fc40003fe0000 */
[----:B------:R0:W5:Y:S01]  /*05b0*/  @P0 LDG.E.CONSTANT R41, desc[UR6][R2.64] ;  /* 0x0000000602290981 */ /* 0x000162000c1e9900 */
[----:B------:R-:W-:Y:S01]  /*05c0*/  @P2 IADD3 R38, PT, PT, R38, 0x1, RZ ;  /* 0x0000000126262810 */ /* 0x000fe20007ffe0ff */
[----:B------:R-:W-:Y:S01]  /*05d0*/  BSSY.RECONVERGENT B0, `(.L_x_17487) ;  /* 0x0000271000007945 */ /* 0x000fe20003800200 */
[----:B------:R-:W-:Y:S02]  /*05e0*/  ISETP.GE.U32.AND P2, PT, R37, R40, PT ;  /* 0x000000282500720c */ /* 0x000fe40003f46070 */
[----:B--2---:R-:W-:Y:S01]  /*05f0*/  @!P1 LEA R8, R11, R8, 0x18 ;  /* 0x000000080b089211 */ /* 0x004fe200078ec0ff */
[----:B------:R-:W-:Y:S01]  /*0600*/  @!P4 IMAD.MOV R38, RZ, RZ, -R38 ;  /* 0x000000ffff26c224 */ /* 0x000fe200078e0a26 */
[----:B------:R-:W-:-:S03]  /*0610*/  ISETP.NE.AND P0, PT, R15, RZ, PT ;  /* 0x000000ff0f00720c */ /* 0x000fc60003f05270 */
[----:B------:R-:W-:-:S10]  /*0620*/  @!P1 IMAD R8, R43, 0x10, R8 ;  /* 0x000000102b089824 */ /* 0x000fd400078e0208 */
        /* <DEDUP_REMOVED lines=8> */
[----:B------:R-:W-:Y:S01]  /*06b0*/  LOP3.LUT R54, R43, 0x1f, RZ, 0xc0, !PT ;  /* 0x0000001f2b367812 */ /* 0x000fe200078ec0ff */
[----:B------:R-:W0:Y:S01]  /*06c0*/  LDCU.64 UR10, c[0x0][0x3b8] ;  /* 0x00007700ff0a77ac */ /* 0x000e220008000a00 */
[----:B-----5:R-:W-:Y:S01]  /*06d0*/  FSETP.NEU.FTZ.AND P2, PT, R41, RZ, PT ;  /* 0x000000ff2900720b */ /* 0x020fe20003f5d000 */
[----:B------:R-:W-:Y:S02]  /*06e0*/  IMAD.MOV.U32 R137, RZ, RZ, -0x800001 ;  /* 0xff7fffffff897424 */ /* 0x000fe400078e00ff */
[----:B--2---:R-:W-:Y:S01]  /*06f0*/  IMAD R17, R47, UR8, RZ ;  /* 0x000000082f117c24 */ /* 0x004fe2000f8e02ff */
[----:B------:R-:W2:Y:S03]  /*0700*/  LDCU UR8, c[0x0][0x3e0] ;  /* 0x00007c00ff0877ac */ /* 0x000ea60008000800 */
[----:B------:R-:W-:Y:S01]  /*0710*/  IMAD.WIDE R2, R17, 0x4, R2 ;  /* 0x0000000411027825 */ /* 0x000fe200078e0202 */
[----:B-1----:R-:W-:Y:S01]  /*0720*/  ULEA UR15, UR5, UR4, 0x18 ;  /* 0x00000004050f7291 */ /* 0x002fe2000f8ec0ff */
[C---:B------:R-:W-:Y:S01]  /*0730*/  LOP3.LUT R17, R43.reuse, 0x3e0, RZ, 0xc0, !PT ;  /* 0x000003e02b117812 */ /* 0x040fe200078ec0ff */
[----:B------:R-:W-:Y:S01]  /*0740*/  UIADD3 UR4, UPT, UPT, UR4, 0x110, URZ ;  /* 0x0000011004047890 */ /* 0x000fe2000fffe0ff */
[----:B0-----:R-:W-:Y:S01]  /*0750*/  IADD3 R36, P0, PT, R2, UR10, RZ ;  /* 0x0000000a02247c10 */ /* 0x001fe2000ff1e0ff */
[----:B------:R-:W-:Y:S01]  /*0760*/  IMAD.SHL.U32 R2, R43, 0x4, RZ ;  /* 0x000000042b027824 */ /* 0x000fe200078e00ff */
[----:B------:R-:W-:Y:S01]  /*0770*/  IADD3 R54, PT, PT, R54, R44, R17 ;  /* 0x0000002c36367210 */ /* 0x000fe20007ffe011 */
[----:B------:R-:W-:Y:S01]  /*0780*/  ULEA UR4, UR5, UR4, 0x18 ;  /* 0x0000000405047291 */ /* 0x000fe2000f8ec0ff */
[----:B------:R-:W-:-:S02]  /*0790*/  IADD3.X R35, PT, PT, R3, UR11, RZ, P0, !PT ;  /* 0x0000000b03237c10 */ /* 0x000fc400087fe4ff */
[----:B------:R-:W0:Y:S01]  /*07a0*/  LDS.128 R8, [UR15+0x20] ;  /* 0x0000200fff087984 */ /* 0x000e220008000c00 */
[----:B------:R-:W-:Y:S01]  /*07b0*/  LOP3.LUT R2, R2, 0x7c, RZ, 0xc0, !PT ;  /* 0x0000007c02027812 */ /* 0x000fe200078ec0ff */
[----:B------:R-:W-:Y:S02]  /*07c0*/  VIADD R138, R54, 0x1 ;  /* 0x00000001368a7836 */ /* 0x000fe40000000000 */
[----:B------:R-:W1:Y:S01]  /*07d0*/  LDS.128 R28, [UR15] ;  /* 0x0000000fff1c7984 */ /* 0x000e620008000c00 */
[----:B--2---:R-:W-:Y:S01]  /*07e0*/  IMAD R140, R38, UR8, RZ ;  /* 0x00000008268c7c24 */ /* 0x004fe2000f8e02ff */
[----:B------:R-:W-:Y:S02]  /*07f0*/  LEA R3, R39, R2, 0x7 ;  /* 0x0000000227037211 */ /* 0x000fe400078e38ff */
        /* <DEDUP_REMOVED lines=8> */
[----:B------:R-:W-:Y:S01]  /*0880*/  IMAD.U32 R49, R9, 0x10000, RZ ;  /* 0x0001000009317824 */ /* 0x000fe200078e00ff */
[C---:B------:R-:W-:Y:S01]  /*0890*/  PRMT R67, R10.reuse, 0x7632, R67 ;  /* 0x000076320a437816 */ /* 0x040fe20000000043 */
[----:B------:R-:W-:Y:S01]  /*08a0*/  IMAD.U32 R50, R10, 0x10000, RZ ;  /* 0x000100000a327824 */ /* 0x000fe200078e00ff */
[C---:B------:R-:W-:Y:S01]  /*08b0*/  PRMT R69, R11.reuse, 0x7632, R69 ;  /* 0x000076320b457816 */ /* 0x040fe20000000045 */
[C---:B-1----:R-:W-:Y:S01]  /*08c0*/  IMAD.U32 R34, R28.reuse, 0x10000, RZ ;  /* 0x000100001c227824 */ /* 0x042fe200078e00ff */
[----:B------:R-:W-:Y:S01]  /*08d0*/  SHF.L.U32 R51, R11, 0x10, RZ ;  /* 0x000000100b337819 */ /* 0x000fe200000006ff */
[C---:B------:R-:W-:Y:S01]  /*08e0*/  IMAD.U32 R33, R29.reuse, 0x10000, RZ ;  /* 0x000100001d217824 */ /* 0x040fe200078e00ff */
[----:B------:R-:W0:Y:S01]  /*08f0*/  LDS.128 R8, [UR15+0x80] ;  /* 0x0000800fff087984 */ /* 0x000e220008000c00 */
[----:B------:R-:W-:Y:S01]  /*0900*/  PRMT R55, R28, 0x7632, R55 ;  /* 0x000076321c377816 */ /* 0x000fe20000000037 */
[C---:B------:R-:W-:Y:S01]  /*0910*/  IMAD.U32 R32, R30.reuse, 0x10000, RZ ;  /* 0x000100001e207824 */ /* 0x040fe200078e00ff */
[----:B------:R-:W-:Y:S01]  /*0920*/  PRMT R56, R29, 0x7632, R56 ;  /* 0x000076321d387816 */ /* 0x000fe20000000038 */
[C---:B--2---:R-:W-:Y:S01]  /*0930*/  IMAD.U32 R29, R5.reuse, 0x10000, RZ ;  /* 0x00010000051d7824 */ /* 0x044fe200078e00ff */
[----:B------:R-:W-:Y:S01]  /*0940*/  PRMT R57, R30, 0x7632, R57 ;  /* 0x000076321e397816 */ /* 0x000fe20000000039 */
[C---:B------:R-:W-:Y:S01]  /*0950*/  IMAD.U32 R30, R4.reuse, 0x10000, RZ ;  /* 0x00010000041e7824 */ /* 0x040fe200078e00ff */
[----:B------:R-:W-:Y:S01]  /*0960*/  PRMT R59, R4, 0x7632, R59 ;  /* 0x00007632043b7816 */ /* 0x000fe2000000003b */
[----:B------:R-:W-:Y:S01]  /*0970*/  IMAD.U32 R28, R6, 0x10000, RZ ;  /* 0x00010000061c7824 */ /* 0x000fe200078e00ff */
[----:B------:R-:W-:Y:S01]  /*0980*/  PRMT R60, R5, 0x7632, R60 ;  /* 0x00007632053c7816 */ /* 0x000fe2000000003c */
[----:B---3--:R-:W-:Y:S01]  /*0990*/  IMAD.U32 R52, R12, 0x10000, RZ ;  /* 0x000100000c347824 */ /* 0x008fe200078e00ff */
[----:B------:R-:W-:Y:S01]  /*09a0*/  PRMT R61, R6, 0x7632, R61 ;  /* 0x00007632063d7816 */ /* 0x000fe2000000003d */
[----:B------:R-:W-:Y:S01]  /*09b0*/  IMAD.U32 R53, R13, 0x10000, RZ ;  /* 0x000100000d357824 */ /* 0x000fe200078e00ff */
[C---:B------:R-:W-:Y:S01]  /*09c0*/  PRMT R62, R7.reuse, 0x7632, R62 ;  /* 0x00007632073e7816 */ /* 0x040fe2000000003e */
[----:B------:R-:W-:Y:S01]  /*09d0*/  IMAD.U32 R64, R14, 0x10000, RZ ;  /* 0x000100000e407824 */ /* 0x000fe200078e00ff */
[----:B------:R-:W-:Y:S01]  /*09e0*/  SHF.L.U32 R0, R7, 0x10, RZ ;  /* 0x0000001007007819 */ /* 0x000fe200000006ff */
[----:B----4-:R-:W-:Y:S01]  /*09f0*/  IMAD.U32 R68, R20, 0x10000, RZ ;  /* 0x0001000014447824 */ /* 0x010fe200078e00ff */
[----:B------:R-:W1:Y:S01]  /*0a00*/  LDS.128 R4, [UR15+0x70] ;  /* 0x0000700fff047984 */ /* 0x000e620008000c00 */
[----:B------:R-:W-:Y:S01]  /*0a10*/  PRMT R71, R12, 0x7632, R71 ;  /* 0x000076320c477816 */ /* 0x000fe20000000047 */
[----:B------:R-:W-:Y:S01]  /*0a20*/  IMAD.U32 R70, R21, 0x10000, RZ ;  /* 0x0001000015467824 */ /* 0x000fe200078e00ff */
        /* <DEDUP_REMOVED lines=15> */
[----:B------:R-:W2:Y:S01]  /*0b20*/  LDS.128 R12, [UR15+0x90] ;  /* 0x0000900fff0c7984 */ /* 0x000ea20008000c00 */
[----:B------:R-:W-:Y:S01]  /*0b30*/  SHF.L.U32 R74, R23, 0x10, RZ ;  /* 0x00000010174a7819 */ /* 0x000fe200000006ff */
[----:B------:R-:W-:Y:S01]  /*0b40*/  IMAD.U32 R56, R56, 0x10000, RZ ;  /* 0x0001000038387824 */ /* 0x000fe200078e00ff */
[----:B------:R-:W-:Y:S01]  /*0b50*/  PRMT R87, R24, 0x7632, R87 ;  /* 0x0000763218577816 */ /* 0x000fe20000000057 */
[----:B------:R-:W3:Y:S01]  /*0b60*/  LDS.128 R20, [UR15+0xa0] ;  /* 0x0000a00fff147984 */ /* 0x000ee20008000c00 */
[C---:B0-----:R-:W-:Y:S01]  /*0b70*/  PRMT R109, R8.reuse, 0x7632, R109 ;  /* 0x00007632086d7816 */ /* 0x041fe2000000006d */
[----:B------:R-:W-:Y:S01]  /*0b80*/  IMAD.U32 R100, R8, 0x10000, RZ ;  /* 0x0001000008647824 */ /* 0x000fe200078e00ff */
[C---:B------:R-:W-:Y:S01]  /*0b90*/  PRMT R110, R9.reuse, 0x7632, R110 ;  /* 0x00007632096e7816 */ /* 0x040fe2000000006e */
[----:B------:R-:W-:Y:S01]  /*0ba0*/  IMAD.U32 R102, R9, 0x10000, RZ ;  /* 0x0001000009667824 */ /* 0x000fe200078e00ff */
[C---:B------:R-:W-:Y:S01]  /*0bb0*/  PRMT R111, R10.reuse, 0x7632, R111 ;  /* 0x000076320a6f7816 */ /* 0x040fe2000000006f */
[----:B------:R-:W-:Y:S01]  /*0bc0*/  IMAD.U32 R104, R10, 0x10000, RZ ;  /* 0x000100000a687824 */ /* 0x000fe200078e00ff */
[----:B------:R-:W-:Y:S01]  /*0bd0*/  PRMT R112, R11, 0x7632, R112 ;  /* 0x000076320b707816 */ /* 0x000fe20000000070 */
[----:B------:R-:W-:Y:S01]  /*0be0*/  IMAD.U32 R57, R57, 0x10000, RZ ;  /* 0x0001000039397824 */ /* 0x000fe200078e00ff */
[----:B------:R-:W-:Y:S01]  /*0bf0*/  SHF.L.U32 R106, R11, 0x10, RZ ;  /* 0x000000100b6a7819 */ /* 0x000fe200000006ff */
[----:B------:R-:W-:Y:S01]  /*0c00*/  IMAD.U32 R60, R60, 0x10000, RZ ;  /* 0x000100003c3c7824 */ /* 0x000fe200078e00ff */
[----:B------:R-:W0:Y:S01]  /*0c10*/  LDS.128 R8, [UR15+0xe0] ;  /* 0x0000e00fff087984 */ /* 0x000e220008000c00 */
[----:B------:R-:W-:Y:S01]  /*0c20*/  PRMT R89, R25, 0x7632, R89 ;  /* 0x0000763219597816 */ /* 0x000fe20000000059 */
[----:B------:R-:W-:Y:S01]  /*0c30*/  IMAD.U32 R61, R61, 0x10000, RZ ;  /* 0x000100003d3d7824 */ /* 0x000fe200078e00ff */
[----:B------:R-:W-:Y:S01]  /*0c40*/  PRMT R91, R26, 0x7632, R91 ;  /* 0x000076321a5b7816 */ /* 0x000fe2000000005b */
[----:B------:R-:W-:Y:S01]  /*0c50*/  IMAD.U32 R62, R62, 0x10000, RZ ;  /* 0x000100003e3e7824 */ /* 0x000fe200078e00ff */
[----:B------:R-:W-:Y:S01]  /*0c60*/  PRMT R93, R27, 0x7632, R93 ;  /* 0x000076321b5d7816 */ /* 0x000fe2000000005d */
[----:B------:R-:W-:Y:S01]  /*0c70*/  IMAD.U32 R65, R65, 0x10000, RZ ;  /* 0x0001000041417824 */ /* 0x000fe200078e00ff */
[C---:B-1----:R-:W-:Y:S01]  /*0c80*/  PRMT R103, R4.reuse, 0x7632, R103 ;  /* 0x0000763204677816 */ /* 0x042fe20000000067 */
        /* <DEDUP_REMOVED lines=9> */
[----:B------:R-:W1:Y:S01]  /*0d20*/  LDS.128 R4, [UR15+0xd0] ;  /* 0x0000d00fff047984 */ /* 0x000e620008000c00 */
[----:B------:R-:W-:Y:S01]  /*0d30*/  SHF.L.U32 R82, R27, 0x10, RZ ;  /* 0x000000101b527819 */ /* 0x000fe200000006ff */
[----:B------:R-:W-:Y:S01]  /*0d40*/  IMAD.U32 R73, R73, 0x10000, RZ ;  /* 0x0001000049497824 */ /* 0x000fe200078e00ff */
[----:B------:R-:W-:Y:S01]  /*0d50*/  PRMT R95, R16, 0x7632, R95 ;  /* 0x00007632105f7816 */ /* 0x000fe2000000005f */
[----:B------:R-:W4:Y:S01]  /*0d60*/  LDS.128 R24, [UR15+0xb0] ;  /* 0x0000b00fff187984 */ /* 0x000f220008000c00 */
        /* <DEDUP_REMOVED lines=8> */
[----:B------:R-:W4:Y:S01]  /*0df0*/  LDS.128 R16, [UR15+0xc0] ;  /* 0x0000c00fff107984 */ /* 0x000f220008000c00 */
[----:B------:R-:W-:Y:S01]  /*0e00*/  PRMT R58, R31, 0x7632, R58 ;  /* 0x000076321f3a7816 */ /* 0x000fe2000000003a */
[----:B------:R-:W-:Y:S01]  /*0e10*/  IMAD.U32 R85, R85, 0x10000, RZ ;  /* 0x0001000055557824 */ /* 0x000fe200078e00ff */
[C---:B--2---:R-:W-:Y:S01]  /*0e20*/  PRMT R113, R12.reuse, 0x7632, R113 ;  /* 0x000076320c717816 */ /* 0x044fe20000000071 */
[----:B------:R-:W-:Y:S01]  /*0e30*/  IMAD.U32 R12, R12, 0x10000, RZ ;  /* 0x000100000c0c7824 */ /* 0x000fe200078e00ff */
[C---:B------:R-:W-:Y:S01]  /*0e40*/  PRMT R115, R14.reuse, 0x7632, R115 ;  /* 0x000076320e737816 */ /* 0x040fe20000000073 */
[----:B------:R-:W-:Y:S01]  /*0e50*/  IMAD.U32 R14, R14, 0x10000, RZ ;  /* 0x000100000e0e7824 */ /* 0x000fe200078e00ff */
[----:B------:R-:W-:Y:S01]  /*0e60*/  PRMT R116, R15, 0x7632, R116 ;  /* 0x000076320f747816 */ /* 0x000fe20000000074 */
[----:B------:R-:W-:Y:S01]  /*0e70*/  IMAD.U32 R58, R58, 0x10000, RZ ;  /* 0x000100003a3a7824 */ /* 0x000fe200078e00ff */
[----:B---3--:R-:W-:Y:S01]  /*0e80*/  PRMT R118, R21, 0x7632, R118 ;  /* 0x0000763215767816 */ /* 0x008fe20000000076 */
[----:B0-----:R-:W-:Y:S01]  /*0e90*/  IMAD.U32 R132, R8, 0x10000, RZ ;  /* 0x0001000008847824 */ /* 0x001fe200078e00ff */
[----:B------:R-:W-:Y:S01]  /*0ea0*/  PRMT R139, R11, 0x7632, R139 ;  /* 0x000076320b8b7816 */ /* 0x000fe2000000008b */
[----:B------:R-:W-:Y:S01]  /*0eb0*/  IMAD.U32 R134, R9, 0x10000, RZ ;  /* 0x0001000009867824 */ /* 0x000fe200078e00ff */
[----:B------:R-:W-:Y:S01]  /*0ec0*/  SHF.L.U32 R136, R11, 0x10, RZ ;  /* 0x000000100b887819 */ /* 0x000fe200000006ff */
[----:B------:R-:W-:Y:S01]  /*0ed0*/  IMAD.SHL.U32 R11, R43, 0x8, RZ ;  /* 0x000000082b0b7824 */ /* 0x000fe200078e00ff */
[C---:B------:R-:W-:Y:S01]  /*0ee0*/  PRMT R119, R22.reuse, 0x7632, R119 ;  /* 0x0000763216777816 */ /* 0x040fe20000000077 */
[----:B------:R-:W-:Y:S01]  /*0ef0*/  IMAD.U32 R21, R21, 0x10000, RZ ;  /* 0x0001000015157824 */ /* 0x000fe200078e00ff */
[C---:B------:R-:W-:Y:S01]  /*0f00*/  PRMT R114, R13.reuse, 0x7632, R114 ;  /* 0x000076320d727816 */ /* 0x040fe20000000072 */
[----:B------:R-:W-:Y:S01]  /*0f10*/  IMAD.U32 R13, R13, 0x10000, RZ ;  /* 0x000100000d0d7824 */ /* 0x000fe200078e00ff */
[----:B------:R-:W-:Y:S01]  /*0f20*/  LOP3.LUT R11, R11, 0xf8, RZ, 0xc0, !PT ;  /* 0x000000f80b0b7812 */ /* 0x000fe200078ec0ff */
[----:B------:R-:W-:Y:S01]  /*0f30*/  IMAD.U32 R22, R22, 0x10000, RZ ;  /* 0x0001000016167824 */ /* 0x000fe200078e00ff */
[C---:B------:R-:W-:Y:S01]  /*0f40*/  PRMT R117, R20.reuse, 0x7632, R117 ;  /* 0x0000763214757816 */ /* 0x040fe20000000075 */
[----:B------:R-:W-:Y:S01]  /*0f50*/  IMAD.U32 R20, R20, 0x10000, RZ ;  /* 0x0001000014147824 */ /* 0x000fe200078e00ff */
[----:B------:R-:W-:Y:S01]  /*0f60*/  IADD3 R2, P0, PT, R140, R11, RZ ;  /* 0x0000000b8c027210 */ /* 0x000fe20007f1e0ff */
[----:B------:R-:W-:Y:S01]  /*0f70*/  IMAD.IADD R11, R54, 0x1, -R45 ;  /* 0x00000001360b7824 */ /* 0x000fe200078e0a2d */
[----:B------:R-:W-:Y:S01]  /*0f80*/  PRMT R120, R23, 0x7632, R120 ;  /* 0x0000763217787816 */ /* 0x000fe20000000078 */
[----:B------:R-:W-:Y:S01]  /*0f90*/  VIADD R54, R3, UR4 ;  /* 0x0000000403367c36 */ /* 0x000fe20008000000 */
        /* <DEDUP_REMOVED lines=18> */
[C---:B------:R-:W-:Y:S01]  /*10c0*/  PRMT R127, R16.reuse, 0x7632, R127 ;  /* 0x00007632107f7816 */ /* 0x040fe2000000007f */
[----:B------:R-:W-:Y:S01]  /*10d0*/  IMAD.U32 R16, R16, 0x10000, RZ ;  /* 0x0001000010107824 */ /* 0x000fe200078e00ff */
[C---:B------:R-:W-:Y:S01]  /*10e0*/  PRMT R131, R18.reuse, 0x7632, R131 ;  /* 0x0000763212837816 */ /* 0x040fe20000000083 */
[----:B------:R-:W-:Y:S01]  /*10f0*/  IMAD.U32 R18, R18, 0x10000, RZ ;  /* 0x0001000012127824 */ /* 0x000fe200078e00ff */
[----:B------:R-:W-:Y:S01]  /*1100*/  PRMT R133, R19, 0x7632, R133 ;  /* 0x0000763213857816 */ /* 0x000fe20000000085 */
        /* <DEDUP_REMOVED lines=51> */
[----:B------:R-:W-:-:S02]  /*1440*/  SHF.L.U32 R135, R135, 0x10, RZ ;  /* 0x0000001087877819 */ /* 0x000fc400000006ff */
[----:B------:R-:W-:Y:S02]  /*1450*/  SHF.L.U32 R142, R6, 0x10, RZ ;  /* 0x00000010068e7819 */ /* 0x000fe400000006ff */
[----:B------:R-:W-:-:S07]  /*1460*/  SHF.L.U32 R145, R9, 0x10, RZ ;  /* 0x0000001009917819 */ /* 0x000fce00000006ff */
.L_x_17489:
        /* <DEDUP_REMOVED lines=22> */
[----:B------:R-:W5:Y:S01]  /*15d0*/  LDG.E.CONSTANT R5, desc[UR6][R6.64+0x604] ;  /* 0x0006040606057981 */ /* 0x000f62000c1e9900 */
[C---:B--2---:R-:W-:Y:S01]  /*15e0*/  IMAD.U32 R151, R4.reuse, 0x10000, RZ ;  /* 0x0001000004977824 */ /* 0x044fe200078e00ff */
[----:B------:R-:W-:-:S02]  /*15f0*/  PRMT R160, R4, 0x7632, R160 ;  /* 0x0000763204a07816 */ /* 0x000fc400000000a0 */
[----:B------:R-:W2:Y:S01]  /*1600*/  LDG.E.CONSTANT R4, desc[UR6][R6.64+0x804] ;  /* 0x0008040606047981 */ /* 0x000ea2000c1e9900 */
[----:B------:R-:W-:Y:S01]  /*1610*/  FMUL.FTZ R161, R30, R151 ;  /* 0x000000971ea17220 */ /* 0x000fe20000410000 */
[C---:B---3--:R-:W-:Y:S01]  /*1620*/  IMAD.U32 R151, R159.reuse, 0x10000, RZ ;  /* 0x000100009f977824 */ /* 0x048fe200078e00ff */
[----:B------:R-:W-:Y:S02]  /*1630*/  PRMT R159, R159, 0x7632, R159 ;  /* 0x000076329f9f7816 */ /* 0x000fe4000000009f */
[----:B------:R-:W-:Y:S01]  /*1640*/  SHF.L.U32 R162, R160, 0x10, RZ ;  /* 0x00000010a0a27819 */ /* 0x000fe200000006ff */
[----:B------:R-:W-:Y:S02]  /*1650*/  FFMA.FTZ R151, R34, R151, R161 ;  /* 0x0000009722977223 */ /* 0x000fe400000100a1 */
[----:B------:R-:W-:Y:S02]  /*1660*/  IMAD.U32 R160, R159, 0x10000, RZ ;  /* 0x000100009fa07824 */ /* 0x000fe400078e00ff */
[----:B----4-:R-:W-:-:S04]  /*1670*/  IMAD.U32 R159, R152, 0x10000, RZ ;  /* 0x00010000989f7824 */ /* 0x010fc800078e00ff */
[----:B------:R-:W-:Y:S02]  /*1680*/  FFMA.FTZ R159, R48, R159, R151 ;  /* 0x0000009f309f7223 */ /* 0x000fe40000010097 */
[----:B------:R-:W3:Y:S01]  /*1690*/  LDG.E.CONSTANT R151, desc[UR6][R6.64+0xa04] ;  /* 0x000a040606977981 */ /* 0x000ee2000c1e9900 */
[----:B------:R-:W-:Y:S01]  /*16a0*/  PRMT R152, R152, 0x7632, R152 ;  /* 0x0000763298987816 */ /* 0x000fe20000000098 */
[----:B------:R-:W-:-:S03]  /*16b0*/  FMUL.FTZ R162, R59, R162 ;  /* 0x000000a23ba27220 */ /* 0x000fc60000410000 */
[----:B------:R-:W-:Y:S01]  /*16c0*/  SHF.L.U32 R152, R152, 0x10, RZ ;  /* 0x0000001098987819 */ /* 0x000fe200000006ff */
[----:B------:R-:W-:-:S04]  /*16d0*/  FFMA.FTZ R160, R55, R160, R162 ;  /* 0x000000a037a07223 */ /* 0x000fc800000100a2 */
[--C-:B------:R-:W-:Y:S01]  /*16e0*/  FFMA.FTZ R152, R63, R152, R160.reuse ;  /* 0x000000983f987223 */ /* 0x100fe200000100a0 */
[C---:B-----5:R-:W-:Y:S01]  /*16f0*/  PRMT R160, R158.reuse, 0x7632, R160 ;  /* 0x000076329ea07816 */ /* 0x060fe200000000a0 */
[----:B------:R-:W-:-:S04]  /*1700*/  IMAD.U32 R158, R158, 0x10000, RZ ;  /* 0x000100009e9e7824 */ /* 0x000fc800078e00ff */
[----:B------:R-:W-:Y:S01]  /*1710*/  FFMA.FTZ R159, R52, R158, R159 ;  /* 0x0000009e349f7223 */ /* 0x000fe2000001009f */
[C---:B------:R-:W-:Y:S01]  /*1720*/  PRMT R158, R157.reuse, 0x7632, R158 ;  /* 0x000076329d9e7816 */ /* 0x040fe2000000009e */
[----:B------:R-:W-:Y:S01]  /*1730*/  IMAD.U32 R160, R160, 0x10000, RZ ;  /* 0x00010000a0a07824 */ /* 0x000fe200078e00ff */
[----:B------:R-:W-:-:S03]  /*1740*/  SHF.L.U32 R157, R157, 0x10, RZ ;  /* 0x000000109d9d7819 */ /* 0x000fc600000006ff */
[----:B------:R-:W-:Y:S01]  /*1750*/  FFMA.FTZ R152, R71, R160, R152 ;  /* 0x000000a047987223 */ /* 0x000fe20000010098 */
[----:B------:R-:W-:Y:S02]  /*1760*/  IMAD.U32 R158, R158, 0x10000, RZ ;  /* 0x000100009e9e7824 */ /* 0x000fe400078e00ff */
[----:B------:R-:W-:Y:S02]  /*1770*/  FFMA.FTZ R157, R68, R157, R159 ;  /* 0x0000009d449d7223 */ /* 0x000fe4000001009f */
[----:B------:R-:W-:Y:S01]  /*1780*/  FFMA.FTZ R152, R79, R158, R152 ;  /* 0x0000009e4f987223 */ /* 0x000fe20000010098 */
[C---:B------:R-:W-:Y:S01]  /*1790*/  PRMT R158, R156.reuse, 0x7632, R158 ;  /* 0x000076329c9e7816 */ /* 0x040fe2000000009e */
[----:B------:R-:W-:-:S03]  /*17a0*/  IMAD.U32 R156, R156, 0x10000, RZ ;  /* 0x000100009c9c7824 */ /* 0x000fc600078e00ff */
[----:B------:R-:W-:Y:S01]  /*17b0*/  SHF.L.U32 R158, R158, 0x10, RZ ;  /* 0x000000109e9e7819 */ /* 0x000fe200000006ff */
[----:B------:R-:W-:Y:S01]  /*17c0*/  FFMA.FTZ R157, R76, R156, R157 ;  /* 0x0000009c4c9d7223 */ /* 0x000fe2000001009d */
[----:B------:R-:W-:-:S03]  /*17d0*/  PRMT R156, R155, 0x7632, R156 ;  /* 0x000076329b9c7816 */ /* 0x000fc6000000009c */
[----:B------:R-:W-:Y:S02]  /*17e0*/  FFMA.FTZ R152, R87, R158, R152 ;  /* 0x0000009e57987223 */ /* 0x000fe40000010098 */
[----:B------:R-:W-:Y:S02]  /*17f0*/  IMAD.U32 R156, R156, 0x10000, RZ ;  /* 0x000100009c9c7824 */ /* 0x000fe400078e00ff */
[----:B------:R-:W-:Y:S02]  /*1800*/  IMAD.U32 R155, R155, 0x10000, RZ ;  /* 0x000100009b9b7824 */ /* 0x000fe400078e00ff */
[--C-:B------:R-:W-:Y:S01]  /*1810*/  FFMA.FTZ R156, R95, R156, R152.reuse ;  /* 0x0000009c5f9c7223 */ /* 0x100fe20000010098 */
[----:B------:R-:W-:Y:S01]  /*1820*/  PRMT R152, R154, 0x7632, R152 ;  /* 0x000076329a987816 */ /* 0x000fe20000000098 */
[----:B------:R-:W-:Y:S01]  /*1830*/  FFMA.FTZ R155, R84, R155, R157 ;  /* 0x0000009b549b7223 */ /* 0x000fe2000001009d */
[----:B------:R-:W-:-:S03]  /*1840*/  SHF.L.U32 R154, R154, 0x10, RZ ;  /* 0x000000109a9a7819 */ /* 0x000fc600000006ff */
[----:B------:R-:W-:Y:S02]  /*1850*/  IMAD.U32 R157, R152, 0x10000, RZ ;  /* 0x00010000989d7824 */ /* 0x000fe400078e00ff */
[----:B------:R-:W4:Y:S01]  /*1860*/  LDG.E.CONSTANT R152, desc[UR6][R6.64+0x1a00] ;  /* 0x001a000606987981 */ /* 0x000f22000c1e9900 */
[----:B------:R-:W-:Y:S01]  /*1870*/  FFMA.FTZ R159, R92, R154, R155 ;  /* 0x0000009a5c9f7223 */ /* 0x000fe2000001009b */
[----:B------:R-:W-:Y:S02]  /*1880*/  PRMT R154, R153, 0x7632, R154 ;  /* 0x00007632999a7816 */ /* 0x000fe4000000009a */
[----:B------:R-:W5:Y:S01]  /*1890*/  LDG.E.CONSTANT R155, desc[UR6][R6.64+0xc04] ;  /* 0x000c0406069b7981 */ /* 0x000f62000c1e9900 */
[----:B------:R-:W-:Y:S01]  /*18a0*/  FFMA.FTZ R156, R103, R157, R156 ;  /* 0x0000009d679c7223 */ /* 0x000fe2000001009c */
[----:B------:R-:W-:Y:S01]  /*18b0*/  SHF.L.U32 R154, R154, 0x10, RZ ;  /* 0x000000109a9a7819 */ /* 0x000fe200000006ff */
[----:B------:R-:W-:Y:S01]  /*18c0*/  IMAD.U32 R153, R153, 0x10000, RZ ;  /* 0x0001000099997824 */ /* 0x000fe200078e00ff */
[----:B------:R-:W-:-:S03]  /*18d0*/  PRMT R157, R150, 0x7632, R157 ;  /* 0x00007632969d7816 */ /* 0x000fc6000000009d */
[----:B------:R-:W-:Y:S02]  /*18e0*/  FFMA.FTZ R154, R109, R154, R156 ;  /* 0x0000009a6d9a7223 */ /* 0x000fe4000001009c */
[----:B------:R-:W5:Y:S01]  /*18f0*/  LDG.E.CONSTANT R156, desc[UR6][R6.64+0xe04] ;  /* 0x000e0406069c7981 */ /* 0x000f62000c1e9900 */
[----:B------:R-:W-:Y:S01]  /*1900*/  FFMA.FTZ R153, R100, R153, R159 ;  /* 0x0000009964997223 */ /* 0x000fe2000001009f */
[----:B------:R-:W-:Y:S02]  /*1910*/  IMAD.U32 R150, R150, 0x10000, RZ ;  /* 0x0001000096967824 */ /* 0x000fe400078e00ff */
[----:B------:R-:W-:Y:S02]  /*1920*/  IMAD.U32 R157, R157, 0x10000, RZ ;  /* 0x000100009d9d7824 */ /* 0x000fe400078e00ff */
[----:B------:R-:W-:Y:S02]  /*1930*/  FFMA.FTZ R159, R12, R150, R153 ;  /* 0x000000960c9f7223 */ /* 0x000fe40000010099 */
[----:B------:R-:W-:Y:S01]  /*1940*/  FFMA.FTZ R150, R113, R157, R154 ;  /* 0x0000009d71967223 */ /* 0x000fe2000001009a */
[C---:B------:R-:W-:Y:S01]  /*1950*/  SHF.L.U32 R154, R149.reuse, 0x10, RZ ;  /* 0x00000010959a7819 */ /* 0x040fe200000006ff */
[----:B------:R-:W5:Y:S01]  /*1960*/  LDG.E.CONSTANT R153, desc[UR6][R6.64+0x1c00] ;  /* 0x001c000606997981 */ /* 0x000f62000c1e9900 */
[----:B------:R-:W-:-:S05]  /*1970*/  PRMT R149, R149, 0x7632, R149 ;  /* 0x0000763295957816 */ /* 0x000fca0000000095 */
[----:B------:R-:W-:Y:S02]  /*1980*/  IMAD.U32 R149, R149, 0x10000, RZ ;  /* 0x0001000095957824 */ /* 0x000fe400078e00ff */
[----:B------:R-:W-:Y:S02]  /*1990*/  FFMA.FTZ R159, R20, R154, R159 ;  /* 0x0000009a149f7223 */ /* 0x000fe4000001009f */
[----:B------:R-:W5:Y:S01]  /*19a0*/  LDG.E.CONSTANT R154, desc[UR6][R6.64+0x1004] ;  /* 0x00100406069a7981 */ /* 0x000f62000c1e9900 */
[----:B------:R-:W-:Y:S01]  /*19b0*/  FFMA.FTZ R150, R117, R149, R150 ;  /* 0x0000009575967223 */ /* 0x000fe20000010096 */
[----:B------:R-:W-:-:S04]  /*19c0*/  PRMT R149, R148, 0x7632, R149 ;  /* 0x0000763294957816 */ /* 0x000fc80000000095 */
[----:B------:R-:W-:Y:S01]  /*19d0*/  SHF.L.U32 R149, R149, 0x10, RZ ;  /* 0x0000001095957819 */ /* 0x000fe200000006ff */
[----:B------:R-:W-:-:S04]  /*19e0*/  IMAD.U32 R148, R148, 0x10000, RZ ;  /* 0x0001000094947824 */ /* 0x000fc800078e00ff */
[----:B------:R-:W-:Y:S02]  /*19f0*/  FFMA.FTZ R158, R121, R149, R150 ;  /* 0x00000095799e7223 */ /* 0x000fe40000010096 */
[----:B------:R-:W5:Y:S01]  /*1a00*/  LDG.E.CONSTANT R150, desc[UR6][R6.64+0x1204] ;  /* 0x0012040606967981 */ /* 0x000f62000c1e9900 */
[----:B------:R-:W-:Y:S01]  /*1a10*/  FFMA.FTZ R157, R24, R148, R159 ;  /* 0x00000094189d7223 */ /* 0x000fe2000001009f */
[C---:B------:R-:W-:Y:S01]  /*1a20*/  PRMT R148, R147.reuse, 0x7632, R148 ;  /* 0x0000763293947816 */ /* 0x040fe20000000094 */
[----:B------:R-:W-:Y:S01]  /*1a30*/  IMAD.U32 R147, R147, 0x10000, RZ ;  /* 0x0001000093937824 */ /* 0x000fe200078e00ff */
[----:B------:R-:W5:Y:S03]  /*1a40*/  LDG.E.CONSTANT R149, desc[UR6][R6.64+0x1404] ;  /* 0x0014040606957981 */ /* 0x000f66000c1e9900 */
[----:B------:R-:W-:Y:S01]  /*1a50*/  FFMA.FTZ R157, R16, R147, R157 ;  /* 0x00000093109d7223 */ /* 0x000fe2000001009d */
[----:B------:R-:W-:Y:S01]  /*1a60*/  PRMT R147, R146, 0x7632, R147 ;  /* 0x0000763292937816 */ /* 0x000fe20000000093 */
[----:B------:R-:W-:Y:S01]  /*1a70*/  IMAD.U32 R148, R148, 0x10000, RZ ;  /* 0x0001000094947824 */ /* 0x000fe200078e00ff */
[----:B------:R-:W-:-:S02]  /*1a80*/  SHF.L.U32 R162, R146, 0x10, RZ ;  /* 0x0000001092a27819 */ /* 0x000fc400000006ff */
[----:B------:R-:W-:Y:S01]  /*1a90*/  PRMT R146, R9, 0x7632, R146 ;  /* 0x0000763209927816 */ /* 0x000fe20000000092 */
[----:B------:R-:W-:Y:S02]  /*1aa0*/  IMAD.U32 R147, R147, 0x10000, RZ ;  /* 0x0001000093937824 */ /* 0x000fe400078e00ff */
[----:B------:R-:W-:Y:S01]  /*1ab0*/  FFMA.FTZ R158, R127, R148, R158 ;  /* 0x000000947f9e7223 */ /* 0x000fe2000001009e */
[----:B------:R-:W-:Y:S01]  /*1ac0*/  IMAD.U32 R160, R9, 0x10000, RZ ;  /* 0x0001000009a07824 */ /* 0x000fe200078e00ff */
[----:B------:R-:W5:Y:S01]  /*1ad0*/  LDG.E.CONSTANT R148, desc[UR6][R6.64+0x1604] ;  /* 0x0016040606947981 */ /* 0x000f62000c1e9900 */
[----:B------:R-:W-:Y:S01]  /*1ae0*/  SHF.L.U32 R9, R146, 0x10, RZ ;  /* 0x0000001092097819 */ /* 0x000fe200000006ff */
[----:B------:R-:W-:Y:S01]  /*1af0*/  FMUL.FTZ R162, R29, R162 ;  /* 0x000000a21da27220 */ /* 0x000fe20000410000 */
[----:B------:R-:W-:Y:S01]  /*1b00*/  FMUL.FTZ R147, R60, R147 ;  /* 0x000000933c937220 */ /* 0x000fe20000410000 */
[----:B------:R-:W5:Y:S02]  /*1b10*/  LDG.E.CONSTANT R146, desc[UR6][R6.64+0x8] ;  /* 0x0000080606927981 */ /* 0x000f64000c1e9900 */
[----:B------:R-:W-:Y:S01]  /*1b20*/  FFMA.FTZ R160, R33, R160, R162 ;  /* 0x000000a021a07223 */ /* 0x000fe200000100a2 */
[----:B------:R-:W-:-:S02]  /*1b30*/  FFMA.FTZ R162, R56, R9, R147 ;  /* 0x0000000938a27223 */ /* 0x000fc40000010093 */
[----:B------:R-:W5:Y:S01]  /*1b40*/  LDG.E.CONSTANT R147, desc[UR6][R6.64+0x208] ;  /* 0x0002080606937981 */ /* 0x000f62000c1e9900 */
[----:B------:R-:W-:-:S05]  /*1b50*/  PRMT R9, R8, 0x7632, R9 ;  /* 0x0000763208097816 */ /* 0x000fca0000000009 */
[----:B------:R-:W-:Y:S02]  /*1b60*/  IMAD.U32 R9, R9, 0x10000, RZ ;  /* 0x0001000009097824 */ /* 0x000fe400078e00ff */
[----:B------:R-:W-:Y:S02]  /*1b70*/  IMAD.U32 R8, R8, 0x10000, RZ ;  /* 0x0001000008087824 */ /* 0x000fe400078e00ff */
[----:B------:R-:W-:Y:S02]  /*1b80*/  FFMA.FTZ R162, R65, R9, R162 ;  /* 0x0000000941a27223 */ /* 0x000fe400000100a2 */
[----:B------:R-:W5:Y:S01]  /*1b90*/  LDG.E.CONSTANT R9, desc[UR6][R6.64+0x408] ;  /* 0x0004080606097981 */ /* 0x000f62000c1e9900 */
[----:B------:R-:W-:Y:S01]  /*1ba0*/  FFMA.FTZ R8, R49, R8, R160 ;  /* 0x0000000831087223 */ /* 0x000fe200000100a0 */
[C---:B------:R-:W-:Y:S02]  /*1bb0*/  SHF.L.U32 R159, R5.reuse, 0x10, RZ ;  /* 0x00000010059f7819 */ /* 0x040fe400000006ff */
[----:B------:R-:W-:-:S03]  /*1bc0*/  PRMT R5, R5, 0x7632, R5 ;  /* 0x0000763205057816 */ /* 0x000fc60000000005 */
[----:B------:R-:W-:Y:S02]  /*1bd0*/  FFMA.FTZ R159, R53, R159, R8 ;  /* 0x0000009f359f7223 */ /* 0x000fe40000010008 */
[----:B------:R-:W5:Y:S01]  /*1be0*/  LDG.E.CONSTANT R8, desc[UR6][R6.64+0x608] ;  /* 0x0006080606087981 */ /* 0x000f62000c1e9900 */
[----:B------:R-:W-:-:S04]  /*1bf0*/  IMAD.U32 R5, R5, 0x10000, RZ ;  /* 0x0001000005057824 */ /* 0x000fc800078e00ff */
[----:B------:R-:W-:Y:S01]  /*1c00*/  FFMA.FTZ R162, R73, R5, R162 ;  /* 0x0000000549a27223 */ /* 0x000fe200000100a2 */
[C---:B--2---:R-:W-:Y:S01]  /*1c10*/  IMAD.U32 R5, R4.reuse, 0x10000, RZ ;  /* 0x0001000004057824 */ /* 0x044fe200078e00ff */
[----:B------:R-:W-:-:S03]  /*1c20*/  PRMT R4, R4, 0x7632, R4 ;  /* 0x0000763204047816 */ /* 0x000fc60000000004 */
[----:B------:R-:W-:Y:S01]  /*1c30*/  FFMA.FTZ R159, R70, R5, R159 ;  /* 0x00000005469f7223 */ /* 0x000fe2000001009f */
[----:B------:R-:W-:Y:S01]  /*1c40*/  SHF.L.U32 R4, R4, 0x10, RZ ;  /* 0x0000001004047819 */ /* 0x000fe200000006ff */
[----:B------:R-:W2:Y:S04]  /*1c50*/  LDG.E.CONSTANT R5, desc[UR6][R6.64+0x808] ;  /* 0x0008080606057981 */ /* 0x000ea8000c1e9900 */
[----:B------:R-:W-:Y:S01]  /*1c60*/  FFMA.FTZ R160, R81, R4, R162 ;  /* 0x0000000451a07223 */ /* 0x000fe200000100a2 */
[----:B---3--:R-:W-:-:S04]  /*1c70*/  IMAD.U32 R4, R151, 0x10000, RZ ;  /* 0x0001000097047824 */ /* 0x008fc800078e00ff */
[----:B------:R-:W-:Y:S02]  /*1c80*/  FFMA.FTZ R159, R78, R4, R159 ;  /* 0x000000044e9f7223 */ /* 0x000fe4000001009f */
[----:B------:R-:W3:Y:S01]  /*1c90*/  LDG.E.CONSTANT R4, desc[UR6][R6.64+0xa08] ;  /* 0x000a080606047981 */ /* 0x000ee2000c1e9900 */
[----:B------:R-:W-:-:S05]  /*1ca0*/  PRMT R151, R151, 0x7632, R151 ;  /* 0x0000763297977816 */ /* 0x000fca0000000097 */
[----:B------:R-:W-:-:S04]  /*1cb0*/  IMAD.U32 R151, R151, 0x10000, RZ ;  /* 0x0001000097977824 */ /* 0x000fc800078e00ff */
[----:B------:R-:W-:Y:S01]  /*1cc0*/  FFMA.FTZ R160, R89, R151, R160 ;  /* 0x0000009759a07223 */ /* 0x000fe200000100a0 */
[----:B----4-:R-:W-:-:S05]  /*1cd0*/  SHF.L.U32 R151, R152, 0x10, RZ ;  /* 0x0000001098977819 */ /* 0x010fca00000006ff */
[----:B------:R-:W-:Y:S01]  /*1ce0*/  FFMA.FTZ R157, R124, R151, R157 ;  /* 0x000000977c9d7223 */ /* 0x000fe2000001009d */
[----:B-----5:R-:W-:-:S04]  /*1cf0*/  PRMT R151, R155, 0x7632, R151 ;  /* 0x000076329b977816 */ /* 0x020fc80000000097 */
[----:B------:R-:W-:Y:S01]  /*1d00*/  SHF.L.U32 R151, R151, 0x10, RZ ;  /* 0x0000001097977819 */ /* 0x000fe200000006ff */
[----:B------:R-:W-:Y:S01]  /*1d10*/  IMAD.U32 R155, R155, 0x10000, RZ ;  /* 0x000100009b9b7824 */ /* 0x000fe200078e00ff */
[----:B------:R-:W-:-:S03]  /*1d20*/  PRMT R152, R152, 0x7632, R152 ;  /* 0x0000763298987816 */ /* 0x000fc60000000098 */
[----:B------:R-:W-:Y:S01]  /*1d30*/  FFMA.FTZ R160, R97, R151, R160 ;  /* 0x0000009761a07223 */ /* 0x000fe200000100a0 */
[----:B------:R-:W-:Y:S01]  /*1d40*/  PRMT R151, R156, 0x7632, R151 ;  /* 0x000076329c977816 */ /* 0x000fe20000000097 */
[----:B------:R-:W-:Y:S01]  /*1d50*/  FFMA.FTZ R155, R86, R155, R159 ;  /* 0x0000009b569b7223 */ /* 0x000fe2000001009f */
[----:B------:R-:W-:-:S03]  /*1d60*/  IMAD.U32 R152, R152, 0x10000, RZ ;  /* 0x0001000098987824 */ /* 0x000fc600078e00ff */
[----:B------:R-:W-:Y:S02]  /*1d70*/  IMAD.U32 R159, R151, 0x10000, RZ ;  /* 0x00010000979f7824 */ /* 0x000fe400078e00ff */
[----:B------:R-:W4:Y:S01]  /*1d80*/  LDG.E.CONSTANT R151, desc[UR6][R6.64+0x1804] ;  /* 0x0018040606977981 */ /* 0x000f22000c1e9900 */
[----:B------:R-:W-:Y:S02]  /*1d90*/  IMAD.U32 R156, R156, 0x10000, RZ ;  /* 0x000100009c9c7824 */ /* 0x000fe400078e00ff */
[----:B------:R-:W-:Y:S02]  /*1da0*/  FFMA.FTZ R158, R135, R152, R158 ;  /* 0x00000098879e7223 */ /* 0x000fe4000001009e */
[----:B------:R-:W5:Y:S01]  /*1db0*/  LDG.E.CONSTANT R152, desc[UR6][R6.64+0xc08] ;  /* 0x000c080606987981 */ /* 0x000f62000c1e9900 */
[----:B------:R-:W-:Y:S01]  /*1dc0*/  FFMA.FTZ R155, R94, R156, R155 ;  /* 0x0000009c5e9b7223 */ /* 0x000fe2000001009b */
[C---:B------:R-:W-:Y:S02]  /*1dd0*/  SHF.L.U32 R156, R153.reuse, 0x10, RZ ;  /* 0x00000010999c7819 */ /* 0x040fe400000006ff */
[----:B------:R-:W-:Y:S01]  /*1de0*/  PRMT R153, R153, 0x7632, R153 ;  /* 0x0000763299997816 */ /* 0x000fe20000000099 */
[----:B------:R-:W-:-:S02]  /*1df0*/  FFMA.FTZ R159, R105, R159, R160 ;  /* 0x0000009f699f7223 */ /* 0x000fc400000100a0 */
[----:B------:R-:W-:Y:S01]  /*1e00*/  FFMA.FTZ R157, R132, R156, R157 ;  /* 0x0000009c849d7223 */ /* 0x000fe2000001009d */
[C---:B------:R-:W-:Y:S01]  /*1e10*/  PRMT R156, R154.reuse, 0x7632, R156 ;  /* 0x000076329a9c7816 */ /* 0x040fe2000000009c */
[----:B------:R-:W-:Y:S02]  /*1e20*/  IMAD.U32 R160, R153, 0x10000, RZ ;  /* 0x0001000099a07824 */ /* 0x000fe400078e00ff */
[----:B------:R-:W-:Y:S01]  /*1e30*/  IMAD.U32 R154, R154, 0x10000, RZ ;  /* 0x000100009a9a7824 */ /* 0x000fe200078e00ff */
[----:B------:R-:W5:Y:S01]  /*1e40*/  LDG.E.CONSTANT R153, desc[UR6][R6.64+0x1a04] ;  /* 0x001a040606997981 */ /* 0x000f62000c1e9900 */
[----:B------:R-:W-:Y:S02]  /*1e50*/  FFMA.FTZ R158, R143, R160, R158 ;  /* 0x000000a08f9e7223 */ /* 0x000fe4000001009e */
[----:B------:R-:W-:Y:S02]  /*1e60*/  FFMA.FTZ R160, R102, R154, R155 ;  /* 0x0000009a66a07223 */ /* 0x000fe4000001009b */
[----:B------:R-:W5:Y:S01]  /*1e70*/  LDG.E.CONSTANT R155, desc[UR6][R6.64+0xe08] ;  /* 0x000e0806069b7981 */ /* 0x000f62000c1e9900 */
[----:B------:R-:W-:-:S02]  /*1e80*/  SHF.L.U32 R156, R156, 0x10, RZ ;  /* 0x000000109c9c7819 */ /* 0x000fc400000006ff */
[----:B------:R-:W-:-:S03]  /*1e90*/  PRMT R154, R150, 0x7632, R154 ;  /* 0x00007632969a7816 */ /* 0x000fc6000000009a */
[----:B------:R-:W-:Y:S02]  /*1ea0*/  FFMA.FTZ R159, R110, R156, R159 ;  /* 0x0000009c6e9f7223 */ /* 0x000fe4000001009f */
[----:B------:R-:W-:Y:S02]  /*1eb0*/  IMAD.U32 R156, R154, 0x10000, RZ ;  /* 0x000100009a9c7824 */ /* 0x000fe400078e00ff */
[----:B------:R-:W-:Y:S01]  /*1ec0*/  IMAD.U32 R150, R150, 0x10000, RZ ;  /* 0x0001000096967824 */ /* 0x000fe200078e00ff */
[----:B------:R-:W5:Y:S01]  /*1ed0*/  LDG.E.CONSTANT R154, desc[UR6][R6.64+0x1c04] ;  /* 0x001c0406069a7981 */ /* 0x000f62000c1e9900 */
[----:B------:R-:W-:Y:S01]  /*1ee0*/  FFMA.FTZ R159, R114, R156, R159 ;  /* 0x0000009c729f7223 */ /* 0x000fe2000001009f */
[----:B------:R-:W-:Y:S01]  /*1ef0*/  PRMT R156, R149, 0x7632, R156 ;  /* 0x00007632959c7816 */ /* 0x000fe2000000009c */
[----:B------:R-:W-:Y:S02]  /*1f00*/  FFMA.FTZ R160, R13, R150, R160 ;  /* 0x000000960da07223 */ /* 0x000fe400000100a0 */
[----:B------:R-:W5:Y:S02]  /*1f10*/  LDG.E.CONSTANT R150, desc[UR6][R6.64+0x1008] ;  /* 0x0010080606967981 */ /* 0x000f64000c1e9900 */
[----:B------:R-:W-:Y:S01]  /*1f20*/  IMAD.U32 R156, R156, 0x10000, RZ ;  /* 0x000100009c9c7824 */ /* 0x000fe200078e00ff */
[----:B------:R-:W-:Y:S01]  /*1f30*/  SHF.L.U32 R161, R149, 0x10, RZ ;  /* 0x0000001095a17819 */ /* 0x000fe200000006ff */
[----:B------:R-:W-:-:S02]  /*1f40*/  FADD.FTZ R149, R157, R158 ;  /* 0x0000009e9d957221 */ /* 0x000fc40000010000 */
[----:B------:R-:W-:Y:S01]  /*1f50*/  FFMA.FTZ R159, R118, R156, R159 ;  /* 0x0000009c769f7223 */ /* 0x000fe2000001009f */
[C---:B------:R-:W-:Y:S01]  /*1f60*/  PRMT R156, R148.reuse, 0x7632, R156 ;  /* 0x00007632949c7816 */ /* 0x040fe2000000009c */
[----:B------:R-:W-:Y:S01]  /*1f70*/  FFMA.FTZ R160, R21, R161, R160 ;  /* 0x000000a115a07223 */ /* 0x000fe200000100a0 */
[----:B------:R-:W-:Y:S02]  /*1f80*/  IMAD.U32 R157, R148, 0x10000, RZ ;  /* 0x00010000949d7824 */ /* 0x000fe400078e00ff */
[----:B------:R-:W5:Y:S01]  /*1f90*/  LDG.E.CONSTANT R148, desc[UR6][R6.64+0x1208] ;  /* 0x0012080606947981 */ /* 0x000f62000c1e9900 */
[----:B------:R-:W-:Y:S01]  /*1fa0*/  SHF.L.U32 R156, R156, 0x10, RZ ;  /* 0x000000109c9c7819 */ /* 0x000fe200000006ff */
[----:B------:R-:W-:Y:S01]  /*1fb0*/  FFMA.FTZ R160, R25, R157, R160 ;  /* 0x0000009d19a07223 */ /* 0x000fe200000100a0 */
[C---:B------:R-:W-:Y:S01]  /*1fc0*/  PRMT R157, R147.reuse, 0x7632, R157 ;  /* 0x00007632939d7816 */ /* 0x040fe2000000009d */
[----:B------:R-:W-:Y:S02]  /*1fd0*/  IMAD.U32 R147, R147, 0x10000, RZ ;  /* 0x0001000093937824 */ /* 0x000fe400078e00ff */
[----:B------:R-:W-:Y:S01]  /*1fe0*/  FFMA.FTZ R158, R122, R156, R159 ;  /* 0x0000009c7a9e7223 */ /* 0x000fe2000001009f */
[C---:B------:R-:W-:Y:S01]  /*1ff0*/  PRMT R156, R146.reuse, 0x7632, R156 ;  /* 0x00007632929c7816 */ /* 0x040fe2000000009c */
[----:B------:R-:W-:Y:S01]  /*2000*/  IMAD.U32 R159, R146, 0x10000, RZ ;  /* 0x00010000929f7824 */ /* 0x000fe200078e00ff */
[----:B------:R-:W-:Y:S01]  /*2010*/  SHF.L.U32 R146, R157, 0x10, RZ ;  /* 0x000000109d927819 */ /* 0x000fe200000006ff */
[----:B------:R-:W-:Y:S01]  /*2020*/  FMUL.FTZ R147, R28, R147 ;  /* 0x000000931c937220 */ /* 0x000fe20000410000 */
[----:B------:R-:W5:Y:S01]  /*2030*/  LDG.E.CONSTANT R157, desc[UR6][R6.64+0x1408] ;  /* 0x00140806069d7981 */ /* 0x000f62000c1e9900 */
[----:B------:R-:W-:-:S02]  /*2040*/  IMAD.U32 R156, R156, 0x10000, RZ ;  /* 0x000100009c9c7824 */ /* 0x000fc400078e00ff */
[----:B------:R-:W-:Y:S01]  /*2050*/  FMUL.FTZ R146, R61, R146 ;  /* 0x000000923d927220 */ /* 0x000fe20000410000 */
[----:B------:R-:W-:Y:S01]  /*2060*/  FFMA.FTZ R147, R32, R159, R147 ;  /* 0x0000009f20937223 */ /* 0x000fe20000010093 */
[----:B------:R-:W-:Y:S02]  /*2070*/  PRMT R159, R9, 0x7632, R159 ;  /* 0x00007632099f7816 */ /* 0x000fe4000000009f */
[----:B------:R-:W-:Y:S02]  /*2080*/  FFMA.FTZ R146, R57, R156, R146 ;  /* 0x0000009c39927223 */ /* 0x000fe40000010092 */
[----:B------:R-:W5:Y:S01]  /*2090*/  LDG.E.CONSTANT R156, desc[UR6][R6.64+0x1608] ;  /* 0x00160806069c7981 */ /* 0x000f62000c1e9900 */
[----:B------:R-:W-:Y:S01]  /*20a0*/  SHF.L.U32 R159, R159, 0x10, RZ ;  /* 0x000000109f9f7819 */ /* 0x000fe200000006ff */
[----:B------:R-:W-:-:S04]  /*20b0*/  IMAD.U32 R9, R9, 0x10000, RZ ;  /* 0x0001000009097824 */ /* 0x000fc800078e00ff */
[----:B------:R-:W-:Y:S01]  /*20c0*/  FFMA.FTZ R9, R50, R9, R147 ;  /* 0x0000000932097223 */ /* 0x000fe20000010093 */
[----:B------:R-:W-:Y:S01]  /*20d0*/  FFMA.FTZ R162, R67, R159, R146 ;  /* 0x0000009f43a27223 */ /* 0x000fe20000010092 */
[C---:B------:R-:W-:Y:S01]  /*20e0*/  IMAD.U32 R146, R8.reuse, 0x10000, RZ ;  /* 0x0001000008927824 */ /* 0x040fe200078e00ff */
[----:B------:R-:W-:-:S03]  /*20f0*/  PRMT R8, R8, 0x7632, R8 ;  /* 0x0000763208087816 */ /* 0x000fc60000000008 */
[----:B------:R-:W-:Y:S02]  /*2100*/  FFMA.FTZ R147, R64, R146, R9 ;  /* 0x0000009240937223 */ /* 0x000fe40000010009 */
[----:B------:R-:W5:Y:S01]  /*2110*/  LDG.E.CONSTANT R9, desc[UR6][R6.64+0x20c] ;  /* 0x00020c0606097981 */ /* 0x000f62000c1e9900 */
[----:B------:R-:W-:-:S03]  /*2120*/  IMAD.U32 R8, R8, 0x10000, RZ ;  /* 0x0001000008087824 */ /* 0x000fc600078e00ff */
[----:B------:R-:W5:Y:S01]  /*2130*/  LDG.E.CONSTANT R146, desc[UR6][R6.64+0xc] ;  /* 0x00000c0606927981 */ /* 0x000f62000c1e9900 */
        /* <DEDUP_REMOVED lines=10> */
[----:B------:R-:W-:-:S04]  /*21e0*/  PRMT R4, R4, 0x7632, R4 ;  /* 0x0000763204047816 */ /* 0x000fc80000000004 */
[----:B------:R-:W-:-:S05]  /*21f0*/  SHF.L.U32 R4, R4, 0x10, RZ ;  /* 0x0000001004047819 */ /* 0x000fca00000006ff */
[----:B------:R-:W-:Y:S01]  /*2200*/  FFMA.FTZ R4, R91, R4, R162 ;  /* 0x000000045b047223 */ /* 0x000fe200000100a2 */
[----:B----4-:R-:W-:-:S04]  /*2210*/  IMAD.U32 R159, R151, 0x10000, RZ ;  /* 0x00010000979f7824 */ /* 0x010fc800078e00ff */
[--C-:B------:R-:W-:Y:S01]  /*2220*/  FFMA.FTZ R159, R17, R159, R160.reuse ;  /* 0x0000009f119f7223 */ /* 0x100fe200000100a0 */
[----:B------:R-:W-:Y:S02]  /*2230*/  PRMT R160, R151, 0x7632, R160 ;  /* 0x0000763297a07816 */ /* 0x000fe400000000a0 */
[C---:B-----5:R-:W-:Y:S02]  /*2240*/  PRMT R151, R152.reuse, 0x7632, R151 ;  /* 0x0000763298977816 */ /* 0x060fe40000000097 */
[----:B------:R-:W-:-:S05]  /*2250*/  SHF.L.U32 R152, R152, 0x10, RZ ;  /* 0x0000001098987819 */ /* 0x000fca00000006ff */
[----:B------:R-:W-:Y:S01]  /*2260*/  FFMA.FTZ R147, R88, R152, R147 ;  /* 0x0000009858937223 */ /* 0x000fe20000010093 */
[----:B------:R-:W-:Y:S02]  /*2270*/  IMAD.U32 R152, R153, 0x10000, RZ ;  /* 0x0001000099987824 */ /* 0x000fe400078e00ff */
[----:B------:R-:W-:Y:S02]  /*2280*/  IMAD.U32 R161, R160, 0x10000, RZ ;  /* 0x00010000a0a17824 */ /* 0x000fe400078e00ff */
[----:B------:R-:W-:Y:S01]  /*2290*/  FFMA.FTZ R159, R126, R152, R159 ;  /* 0x000000987e9f7223 */ /* 0x000fe2000001009f */
[----:B------:R-:W-:Y:S01]  /*22a0*/  IMAD.U32 R160, R151, 0x10000, RZ ;  /* 0x0001000097a07824 */ /* 0x000fe200078e00ff */
[----:B------:R-:W-:-:S03]  /*22b0*/  PRMT R152, R155, 0x7632, R152 ;  /* 0x000076329b987816 */ /* 0x000fc60000000098 */
[----:B------:R-:W-:Y:S02]  /*22c0*/  FFMA.FTZ R4, R99, R160, R4 ;  /* 0x000000a063047223 */ /* 0x000fe40000010004 */
[----:B------:R-:W-:Y:S02]  /*22d0*/  IMAD.U32 R152, R152, 0x10000, RZ ;  /* 0x0001000098987824 */ /* 0x000fe400078e00ff */
[----:B------:R-:W-:Y:S01]  /*22e0*/  FFMA.FTZ R151, R129, R161, R158 ;  /* 0x000000a181977223 */ /* 0x000fe2000001009e */
[----:B------:R-:W-:Y:S01]  /*22f0*/  PRMT R153, R153, 0x7632, R153 ;  /* 0x0000763299997816 */ /* 0x000fe20000000099 */
[----:B------:R-:W-:Y:S02]  /*2300*/  FFMA.FTZ R158, R107, R152, R4 ;  /* 0x000000986b9e7223 */ /* 0x000fe40000010004 */
[----:B------:R-:W4:Y:S01]  /*2310*/  LDG.E.CONSTANT R4, desc[UR6][R6.64+0x80c] ;  /* 0x00080c0606047981 */ /* 0x000f22000c1e9900 */
[----:B------:R-:W-:Y:S01]  /*2320*/  SHF.L.U32 R153, R153, 0x10, RZ ;  /* 0x0000001099997819 */ /* 0x000fe200000006ff */
[----:B------:R-:W-:Y:S01]  /*2330*/  IMAD.U32 R155, R155, 0x10000, RZ ;  /* 0x000100009b9b7824 */ /* 0x000fe200078e00ff */
[----:B------:R-:W-:-:S02]  /*2340*/  SHF.L.U32 R152, R154, 0x10, RZ ;  /* 0x000000109a987819 */ /* 0x000fc400000006ff */
[----:B------:R-:W-:Y:S01]  /*2350*/  PRMT R154, R154, 0x7632, R154 ;  /* 0x000076329a9a7816 */ /* 0x000fe2000000009a */
[----:B------:R-:W-:Y:S01]  /*2360*/  FFMA.FTZ R151, R140, R153, R151 ;  /* 0x000000998c977223 */ /* 0x000fe20000010097 */
[----:B------:R-:W-:Y:S01]  /*2370*/  PRMT R153, R150, 0x7632, R153 ;  /* 0x0000763296997816 */ /* 0x000fe20000000099 */
[----:B------:R-:W-:Y:S01]  /*2380*/  FFMA.FTZ R155, R96, R155, R147 ;  /* 0x0000009b609b7223 */ /* 0x000fe20000010093 */
[----:B------:R-:W-:Y:S01]  /*2390*/  IMAD.U32 R150, R150, 0x10000, RZ ;  /* 0x0001000096967824 */ /* 0x000fe200078e00ff */
[----:B------:R-:W5:Y:S01]  /*23a0*/  LDG.E.CONSTANT R147, desc[UR6][R6.64+0x1808] ;  /* 0x0018080606937981 */ /* 0x000f62000c1e9900 */
[----:B------:R-:W-:Y:S01]  /*23b0*/  FFMA.FTZ R152, R134, R152, R159 ;  /* 0x0000009886987223 */ /* 0x000fe2000001009f */
[----:B------:R-:W-:Y:S02]  /*23c0*/  IMAD.U32 R159, R154, 0x10000, RZ ;  /* 0x000100009a9f7824 */ /* 0x000fe400078e00ff */
[----:B------:R-:W-:Y:S01]  /*23d0*/  FFMA.FTZ R155, R104, R150, R155 ;  /* 0x00000096689b7223 */ /* 0x000fe2000001009b */
[----:B------:R-:W-:Y:S01]  /*23e0*/  SHF.L.U32 R154, R153, 0x10, RZ ;  /* 0x00000010999a7819 */ /* 0x000fe200000006ff */
[----:B------:R-:W5:Y:S01]  /*23f0*/  LDG.E.CONSTANT R150, desc[UR6][R6.64+0xa0c] ;  /* 0x000a0c0606967981 */ /* 0x000f62000c1e9900 */
[----:B------:R-:W-:Y:S01]  /*2400*/  FFMA.FTZ R153, R144, R159, R151 ;  /* 0x0000009f90997223 */ /* 0x000fe20000010097 */
[C---:B------:R-:W-:Y:S01]  /*2410*/  IMAD.U32 R151, R148.reuse, 0x10000, RZ ;  /* 0x0001000094977824 */ /* 0x040fe200078e00ff */
[----:B------:R-:W-:-:S03]  /*2420*/  PRMT R148, R148, 0x7632, R148 ;  /* 0x0000763294947816 */ /* 0x000fc60000000094 */
[----:B------:R-:W-:Y:S02]  /*2430*/  FFMA.FTZ R155, R14, R151, R155 ;  /* 0x000000970e9b7223 */ /* 0x000fe4000001009b */
[----:B------:R-:W-:Y:S02]  /*2440*/  IMAD.U32 R151, R148, 0x10000, RZ ;  /* 0x0001000094977824 */ /* 0x000fe400078e00ff */
[--C-:B------:R-:W-:Y:S01]  /*2450*/  FFMA.FTZ R154, R111, R154, R158.reuse ;  /* 0x0000009a6f9a7223 */ /* 0x100fe2000001009e */
[----:B------:R-:W5:Y:S01]  /*2460*/  LDG.E.CONSTANT R148, desc[UR6][R6.64+0x1a08] ;  /* 0x001a080606947981 */ /* 0x000f62000c1e9900 */
[----:B------:R-:W-:Y:S02]  /*2470*/  PRMT R158, R157, 0x7632, R158 ;  /* 0x000076329d9e7816 */ /* 0x000fe4000000009e */
[----:B------:R-:W-:Y:S02]  /*2480*/  FFMA.FTZ R154, R115, R151, R154 ;  /* 0x00000097739a7223 */ /* 0x000fe4000001009a */
[----:B------:R-:W5:Y:S01]  /*2490*/  LDG.E.CONSTANT R151, desc[UR6][R6.64+0xc0c] ;  /* 0x000c0c0606977981 */ /* 0x000f62000c1e9900 */
[----:B------:R-:W-:Y:S01]  /*24a0*/  FADD.FTZ R160, R152, R149 ;  /* 0x0000009598a07221 */ /* 0x000fe20000010000 */
[----:B------:R-:W-:-:S02]  /*24b0*/  IMAD.U32 R158, R158, 0x10000, RZ ;  /* 0x000100009e9e7824 */ /* 0x000fc400078e00ff */
[----:B------:R-:W5:Y:S01]  /*24c0*/  LDG.E.CONSTANT R149, desc[UR6][R6.64+0x1c08] ;  /* 0x001c080606957981 */ /* 0x000f62000c1e9900 */
[C---:B------:R-:W-:Y:S01]  /*24d0*/  PRMT R152, R156.reuse, 0x7632, R152 ;  /* 0x000076329c987816 */ /* 0x040fe20000000098 */
[----:B------:R-:W-:Y:S02]  /*24e0*/  IMAD.U32 R159, R156, 0x10000, RZ ;  /* 0x000100009c9f7824 */ /* 0x000fe400078e00ff */
[----:B------:R-:W-:Y:S01]  /*24f0*/  FFMA.FTZ R154, R119, R158, R154 ;  /* 0x0000009e779a7223 */ /* 0x000fe2000001009a */
[----:B------:R-:W-:Y:S02]  /*2500*/  SHF.L.U32 R156, R152, 0x10, RZ ;  /* 0x00000010989c7819 */ /* 0x000fe400000006ff */
[----:B------:R-:W-:-:S03]  /*2510*/  SHF.L.U32 R157, R157, 0x10, RZ ;  /* 0x000000109d9d7819 */ /* 0x000fc600000006ff */
[----:B------:R-:W-:Y:S02]  /*2520*/  FFMA.FTZ R156, R123, R156, R154 ;  /* 0x0000009c7b9c7223 */ /* 0x000fe4000001009a */
[----:B------:R-:W5:Y:S01]  /*2530*/  LDG.E.CONSTANT R154, desc[UR6][R6.64+0xe0c] ;  /* 0x000e0c06069a7981 */ /* 0x000f62000c1e9900 */
[----:B------:R-:W-:Y:S01]  /*2540*/  FFMA.FTZ R155, R22, R157, R155 ;  /* 0x0000009d169b7223 */ /* 0x000fe2000001009b */
[----:B------:R-:W-:Y:S01]  /*2550*/  FADD.FTZ R152, R153, R160 ;  /* 0x000000a099987221 */ /* 0x000fe20000010000 */
[C---:B------:R-:W-:Y:S02]  /*2560*/  PRMT R153, R9.reuse, 0x7632, R153 ;  /* 0x0000763209997816 */ /* 0x040fe40000000099 */
[----:B------:R-:W-:Y:S01]  /*2570*/  FFMA.FTZ R159, R26, R159, R155 ;  /* 0x0000009f1a9f7223 */ /* 0x000fe2000001009b */
[----:B------:R-:W-:Y:S01]  /*2580*/  IMAD.U32 R155, R9, 0x10000, RZ ;  /* 0x00010000099b7824 */ /* 0x000fe200078e00ff */
[----:B------:R-:W-:Y:S01]  /*2590*/  PRMT R9, R146, 0x7632, R9 ;  /* 0x0000763292097816 */ /* 0x000fe20000000009 */
[----:B------:R-:W-:-:S02]  /*25a0*/  IMAD.U32 R157, R153, 0x10000, RZ ;  /* 0x00010000999d7824 */ /* 0x000fc400078e00ff */
[----:B------:R-:W5:Y:S01]  /*25b0*/  LDG.E.CONSTANT R153, desc[UR6][R6.64+0x100c] ;  /* 0x00100c0606997981 */ /* 0x000f62000c1e9900 */
[----:B------:R-:W-:Y:S01]  /*25c0*/  SHF.L.U32 R146, R146, 0x10, RZ ;  /* 0x0000001092927819 */ /* 0x000fe200000006ff */
[----:B------:R-:W-:Y:S02]  /*25d0*/  IMAD.U32 R9, R9, 0x10000, RZ ;  /* 0x0001000009097824 */ /* 0x000fe400078e00ff */
[----:B------:R-:W-:Y:S01]  /*25e0*/  FMUL.FTZ R158, R0, R155 ;  /* 0x0000009b009e7220 */ /* 0x000fe20000410000 */
[----:B------:R-:W-:-:S03]  /*25f0*/  FMUL.FTZ R157, R62, R157 ;  /* 0x0000009d3e9d7220 */ /* 0x000fc60000410000 */
[----:B------:R-:W-:Y:S01]  /*2600*/  FFMA.FTZ R146, R31, R146, R158 ;  /* 0x000000921f927223 */ /* 0x000fe2000001009e */
[----:B------:R-:W-:Y:S02]  /*2610*/  FFMA.FTZ R158, R58, R9, R157 ;  /* 0x000000093a9e7223 */ /* 0x000fe4000001009d */
[----:B------:R-:W5:Y:S01]  /*2620*/  LDG.E.CONSTANT R9, desc[UR6][R6.64+0x120c] ;  /* 0x00120c0606097981 */ /* 0x000f62000c1e9900 */
[C---:B--2---:R-:W-:Y:S01]  /*2630*/  PRMT R155, R8.reuse, 0x7632, R155 ;  /* 0x00007632089b7816 */ /* 0x044fe2000000009b */
[----:B------:R-:W-:-:S03]  /*2640*/  IMAD.U32 R8, R8, 0x10000, RZ ;  /* 0x0001000008087824 */ /* 0x000fc600078e00ff */
[----:B------:R-:W-:Y:S02]  /*2650*/  SHF.L.U32 R157, R155, 0x10, RZ ;  /* 0x000000109b9d7819 */ /* 0x000fe400000006ff */
[----:B------:R-:W2:Y:S01]  /*2660*/  LDG.E.CONSTANT R155, desc[UR6][R6.64+0x140c] ;  /* 0x00140c06069b7981 */ /* 0x000ea2000c1e9900 */
[----:B------:R-:W-:Y:S02]  /*2670*/  FFMA.FTZ R161, R51, R8, R146 ;  /* 0x0000000833a17223 */ /* 0x000fe40000010092 */
[----:B------:R-:W-:Y:S01]  /*2680*/  FFMA.FTZ R160, R69, R157, R158 ;  /* 0x0000009d45a07223 */ /* 0x000fe2000001009e */
[----:B------:R-:W2:Y:S04]  /*2690*/  LDG.E.CONSTANT R8, desc[UR6][R6.64+0x180c] ;  /* 0x00180c0606087981 */ /* 0x000ea8000c1e9900 */
[----:B------:R-:W2:Y:S01]  /*26a0*/  LDG.E.CONSTANT R157, desc[UR6][R6.64+0x160c] ;  /* 0x00160c06069d7981 */ /* 0x000ea2000c1e9900 */
[----:B---3--:R-:W-:-:S03]  /*26b0*/  IMAD.U32 R146, R5, 0x10000, RZ ;  /* 0x0001000005927824 */ /* 0x008fc600078e00ff */
[----:B------:R-:W3:Y:S01]  /*26c0*/  LDG.E.CONSTANT R158, desc[UR6][R6.64+0x1c0c] ;  /* 0x001c0c06069e7981 */ /* 0x000ee2000c1e9900 */
[----:B------:R-:W-:-:S03]  /*26d0*/  FFMA.FTZ R161, R66, R146, R161 ;  /* 0x0000009242a17223 */ /* 0x000fc600000100a1 */
[----:B------:R0:W3:Y:S01]  /*26e0*/  LDG.E.CONSTANT R146, desc[UR6][R6.64+0x1a0c] ;  /* 0x001a0c0606927981 */ /* 0x0000e2000c1e9900 */
[----:B------:R-:W-:-:S05]  /*26f0*/  PRMT R5, R5, 0x7632, R5 ;  /* 0x0000763205057816 */ /* 0x000fca0000000005 */
[----:B------:R-:W-:-:S04]  /*2700*/  IMAD.U32 R5, R5, 0x10000, RZ ;  /* 0x0001000005057824 */ /* 0x000fc800078e00ff */
[----:B------:R-:W-:Y:S01]  /*2710*/  FFMA.FTZ R160, R77, R5, R160 ;  /* 0x000000054da07223 */ /* 0x000fe200000100a0 */
[C---:B----4-:R-:W-:Y:S02]  /*2720*/  PRMT R5, R4.reuse, 0x7632, R5 ;  /* 0x0000763204057816 */ /* 0x050fe40000000005 */
[----:B------:R-:W-:-:S03]  /*2730*/  SHF.L.U32 R4, R4, 0x10, RZ ;  /* 0x0000001004047819 */ /* 0x000fc600000006ff */
[----:B------:R-:W-:Y:S02]  /*2740*/  IMAD.U32 R5, R5, 0x10000, RZ ;  /* 0x0001000005057824 */ /* 0x000fe400078e00ff */
[----:B------:R-:W-:Y:S02]  /*2750*/  FFMA.FTZ R161, R74, R4, R161 ;  /* 0x000000044aa17223 */ /* 0x000fe400000100a1 */
[----:B------:R-:W-:Y:S01]  /*2760*/  FFMA.FTZ R4, R85, R5, R160 ;  /* 0x0000000555047223 */ /* 0x000fe200000100a0 */
[----:B-----5:R-:W-:-:S04]  /*2770*/  IMAD.U32 R5, R147, 0x10000, RZ ;  /* 0x0001000093057824 */ /* 0x020fc800078e00ff */
[----:B------:R-:W-:Y:S01]  /*2780*/  FFMA.FTZ R159, R18, R5, R159 ;  /* 0x00000005129f7223 */ /* 0x000fe2000001009f */
[----:B------:R-:W-:-:S05]  /*2790*/  PRMT R5, R150, 0x7632, R5 ;  /* 0x0000763296057816 */ /* 0x000fca0000000005 */
[----:B------:R-:W-:-:S04]  /*27a0*/  IMAD.U32 R5, R5, 0x10000, RZ ;  /* 0x0001000005057824 */ /* 0x000fc800078e00ff */
[----:B------:R-:W-:Y:S01]  /*27b0*/  FFMA.FTZ R4, R93, R5, R4 ;  /* 0x000000055d047223 */ /* 0x000fe20000010004 */
[----:B------:R-:W-:-:S05]  /*27c0*/  SHF.L.U32 R5, R148, 0x10, RZ ;  /* 0x0000001094057819 */ /* 0x000fca00000006ff */
[----:B------:R-:W-:Y:S01]  /*27d0*/  FFMA.FTZ R159, R128, R5, R159 ;  /* 0x00000005809f7223 */ /* 0x000fe2000001009f */
[----:B------:R-:W-:-:S04]  /*27e0*/  PRMT R5, R151, 0x7632, R5 ;  /* 0x0000763297057816 */ /* 0x000fc80000000005 */
[----:B------:R-:W-:-:S05]  /*27f0*/  SHF.L.U32 R5, R5, 0x10, RZ ;  /* 0x0000001005057819 */ /* 0x000fca00000006ff */
[----:B------:R-:W-:Y:S01]  /*2800*/  FFMA.FTZ R5, R101, R5, R4 ;  /* 0x0000000565057223 */ /* 0x000fe20000010004 */
[----:B------:R-:W-:-:S04]  /*2810*/  IMAD.U32 R4, R149, 0x10000, RZ ;  /* 0x0001000095047824 */ /* 0x000fc800078e00ff */
[----:B------:R-:W-:Y:S01]  /*2820*/  FFMA.FTZ R159, R10, R4, R159 ;  /* 0x000000040a9f7223 */ /* 0x000fe2000001009f */
[----:B------:R-:W-:Y:S02]  /*2830*/  PRMT R4, R154, 0x7632, R4 ;  /* 0x000076329a047816 */ /* 0x000fe40000000004 */
[----:B------:R-:W-:-:S03]  /*2840*/  PRMT R147, R147, 0x7632, R147 ;  /* 0x0000763293937816 */ /* 0x000fc60000000093 */
[----:B0-----:R-:W-:Y:S02]  /*2850*/  IMAD.U32 R6, R4, 0x10000, RZ ;  /* 0x0001000004067824 */ /* 0x001fe400078e00ff */
[----:B------:R-:W-:Y:S01]  /*2860*/  IMAD.U32 R150, R150, 0x10000, RZ ;  /* 0x0001000096967824 */ /* 0x000fe200078e00ff */
[----:B------:R-:W-:Y:S01]  /*2870*/  SHF.L.U32 R147, R147, 0x10, RZ ;  /* 0x0000001093937819 */ /* 0x000fe200000006ff */
[--C-:B------:R-:W-:Y:S01]  /*2880*/  FFMA.FTZ R7, R108, R6, R5.reuse ;  /* 0x000000066c077223 */ /* 0x100fe20000010005 */
[----:B------:R-:W-:Y:S02]  /*2890*/  PRMT R148, R148, 0x7632, R148 ;  /* 0x0000763294947816 */ /* 0x000fe40000000094 */
[----:B------:R-:W-:Y:S01]  /*28a0*/  PRMT R5, R153, 0x7632, R5 ;  /* 0x0000763299057816 */ /* 0x000fe20000000005 */
[----:B------:R-:W-:Y:S01]  /*28b0*/  FFMA.FTZ R161, R82, R150, R161 ;  /* 0x0000009652a17223 */ /* 0x000fe200000100a1 */
[----:B------:R-:W-:Y:S01]  /*28c0*/  IMAD.U32 R151, R151, 0x10000, RZ ;  /* 0x0001000097977824 */ /* 0x000fe200078e00ff */
[----:B------:R-:W-:Y:S01]  /*28d0*/  PRMT R149, R149, 0x7632, R149 ;  /* 0x0000763295957816 */ /* 0x000fe20000000095 */
[----:B------:R-:W-:Y:S01]  /*28e0*/  FFMA.FTZ R156, R131, R147, R156 ;  /* 0x00000093839c7223 */ /* 0x000fe2000001009c */
[----:B------:R-:W-:Y:S01]  /*28f0*/  SHF.L.U32 R6, R5, 0x10, RZ ;  /* 0x0000001005067819 */ /* 0x000fe200000006ff */
[----:B------:R-:W-:Y:S01]  /*2900*/  IMAD.U32 R148, R148, 0x10000, RZ ;  /* 0x0001000094947824 */ /* 0x000fe200078e00ff */
[----:B------:R-:W-:Y:S01]  /*2910*/  SHF.L.U32 R154, R154, 0x10, RZ ;  /* 0x000000109a9a7819 */ /* 0x000fe200000006ff */
[----:B------:R-:W-:Y:S01]  /*2920*/  FFMA.FTZ R151, R90, R151, R161 ;  /* 0x000000975a977223 */ /* 0x000fe200000100a1 */
[----:B------:R-:W-:-:S02]  /*2930*/  IMAD.U32 R149, R149, 0x10000, RZ ;  /* 0x0001000095957824 */ /* 0x000fc400078e00ff */
[----:B------:R-:W-:Y:S01]  /*2940*/  FFMA.FTZ R148, R141, R148, R156 ;  /* 0x000000948d947223 */ /* 0x000fe2000001009c */
[----:B------:R-:W-:Y:S01]  /*2950*/  FFMA.FTZ R7, R112, R6, R7 ;  /* 0x0000000670077223 */ /* 0x000fe20000010007 */
[----:B------:R-:W-:Y:S01]  /*2960*/  FFMA.FTZ R151, R98, R154, R151 ;  /* 0x0000009a62977223 */ /* 0x000fe20000010097 */
[----:B------:R-:W-:Y:S02]  /*2970*/  IMAD.U32 R153, R153, 0x10000, RZ ;  /* 0x0001000099997824 */ /* 0x000fe400078e00ff */
[C---:B------:R-:W-:Y:S01]  /*2980*/  IMAD.U32 R6, R9.reuse, 0x10000, RZ ;  /* 0x0001000009067824 */ /* 0x040fe200078e00ff */
[----:B------:R-:W-:Y:S01]  /*2990*/  PRMT R9, R9, 0x7632, R9 ;  /* 0x0000763209097816 */ /* 0x000fe20000000009 */
[----:B------:R-:W-:Y:S01]  /*29a0*/  FFMA.FTZ R4, R145, R149, R148 ;  /* 0x0000009591047223 */ /* 0x000fe20000010094 */
[----:B------:R-:W-:-:S03]  /*29b0*/  FFMA.FTZ R148, R106, R153, R151 ;  /* 0x000000996a947223 */ /* 0x000fc60000010097 */
[----:B------:R-:W-:Y:S02]  /*29c0*/  IMAD.U32 R9, R9, 0x10000, RZ ;  /* 0x0001000009097824 */ /* 0x000fe400078e00ff */
[----:B------:R-:W-:Y:S02]  /*29d0*/  FFMA.FTZ R6, R15, R6, R148 ;  /* 0x000000060f067223 */ /* 0x000fe40000010094 */
[----:B------:R-:W-:Y:S01]  /*29e0*/  FFMA.FTZ R7, R116, R9, R7 ;  /* 0x0000000974077223 */ /* 0x000fe20000010007 */
[----:B------:R-:W-:-:S04]  /*29f0*/  FADD.FTZ R5, R159, R152 ;  /* 0x000000989f057221 */ /* 0x000fc80000010000 */
[----:B------:R-:W-:Y:S01]  /*2a00*/  FADD.FTZ R150, R4, R5 ;  /* 0x0000000504967221 */ /* 0x000fe20000010000 */
[----:B------:R-:W-:Y:S02]  /*2a10*/  IADD3 R37, PT, PT, R37, 0x4, RZ ;  /* 0x0000000425257810 */ /* 0x000fe40007ffe0ff */
[----:B------:R-:W-:-:S04]  /*2a20*/  IADD3 R36, P1, PT, R36, 0x10, RZ ;  /* 0x0000001024247810 */ /* 0x000fc80007f3e0ff */
[----:B------:R-:W-:Y:S02]  /*2a30*/  IADD3.X R35, PT, PT, RZ, R35, RZ, P1, !PT ;  /* 0x00000023ff237210 */ /* 0x000fe40000ffe4ff */
[C---:B--2---:R-:W-:Y:S02]  /*2a40*/  PRMT R147, R155.reuse, 0x7632, R147 ;  /* 0x000076329b937816 */ /* 0x044fe40000000093 */
[----:B------:R-:W-:-:S03]  /*2a50*/  SHF.L.U32 R155, R155, 0x10, RZ ;  /* 0x000000109b9b7819 */ /* 0x000fc600000006ff */
[----:B------:R-:W-:Y:S02]  /*2a60*/  IMAD.U32 R147, R147, 0x10000, RZ ;  /* 0x0001000093937824 */ /* 0x000fe400078e00ff */
[----:B------:R-:W-:Y:S01]  /*2a70*/  FFMA.FTZ R6, R23, R155, R6 ;  /* 0x0000009b17067223 */ /* 0x000fe20000010006 */
[C---:B------:R-:W-:Y:S01]  /*2a80*/  PRMT R9, R157.reuse, 0x7632, R9 ;  /* 0x000076329d097816 */ /* 0x040fe20000000009 */
[----:B------:R-:W-:Y:S02]  /*2a90*/  IMAD.U32 R157, R157, 0x10000, RZ ;  /* 0x000100009d9d7824 */ /* 0x000fe400078e00ff */
[--C-:B------:R-:W-:Y:S01]  /*2aa0*/  FFMA.FTZ R148, R120, R147, R7.reuse ;  /* 0x0000009378947223 */ /* 0x100fe20000010007 */
[C---:B------:R-:W-:Y:S01]  /*2ab0*/  PRMT R7, R8.reuse, 0x7632, R7 ;  /* 0x0000763208077816 */ /* 0x040fe20000000007 */
[----:B------:R-:W-:Y:S01]  /*2ac0*/  IMAD.U32 R8, R8, 0x10000, RZ ;  /* 0x0001000008087824 */ /* 0x000fe200078e00ff */
[----:B------:R-:W-:Y:S01]  /*2ad0*/  SHF.L.U32 R9, R9, 0x10, RZ ;  /* 0x0000001009097819 */ /* 0x000fe200000006ff */
[----:B------:R-:W-:Y:S01]  /*2ae0*/  FFMA.FTZ R6, R27, R157, R6 ;  /* 0x0000009d1b067223 */ /* 0x000fe20000010006 */
[C---:B---3--:R-:W-:Y:S01]  /*2af0*/  PRMT R4, R146.reuse, 0x7632, R4 ;  /* 0x0000763292047816 */ /* 0x048fe20000000004 */
[----:B------:R-:W-:Y:S01]  /*2b00*/  IMAD.U32 R7, R7, 0x10000, RZ ;  /* 0x0001000007077824 */ /* 0x000fe200078e00ff */
[----:B------:R-:W-:Y:S01]  /*2b10*/  SHF.L.U32 R146, R146, 0x10, RZ ;  /* 0x0000001092927819 */ /* 0x000fe200000006ff */
[----:B------:R-:W-:Y:S01]  /*2b20*/  FFMA.FTZ R148, R125, R9, R148 ;  /* 0x000000097d947223 */ /* 0x000fe20000010094 */
[--C-:B------:R-:W-:Y:S01]  /*2b30*/  FFMA.FTZ R5, R19, R8, R6.reuse ;  /* 0x0000000813057223 */ /* 0x100fe20000010006 */
[----:B------:R-:W-:Y:S01]  /*2b40*/  PRMT R6, R158, 0x7632, R6 ;  /* 0x000076329e067816 */ /* 0x000fe20000000006 */
[----:B------:R-:W-:Y:S01]  /*2b50*/  IMAD.U32 R4, R4, 0x10000, RZ ;  /* 0x0001000004047824 */ /* 0x000fe200078e00ff */
[----:B------:R-:W-:Y:S01]  /*2b60*/  SHF.L.U32 R158, R158, 0x10, RZ ;  /* 0x000000109e9e7819 */ /* 0x000fe200000006ff */
[----:B------:R-:W-:Y:S01]  /*2b70*/  FFMA.FTZ R7, R133, R7, R148 ;  /* 0x0000000785077223 */ /* 0x000fe20000010094 */
[----:B------:R-:W-:Y:S01]  /*2b80*/  FFMA.FTZ R5, R130, R146, R5 ;  /* 0x0000009282057223 */ /* 0x000fe20000010005 */
[----:B------:R-:W-:-:S02]  /*2b90*/  IMAD.U32 R6, R6, 0x10000, RZ ;  /* 0x0001000006067824 */ /* 0x000fc400078e00ff */
[----:B------:R-:W-:Y:S01]  /*2ba0*/  FFMA.FTZ R4, R142, R4, R7 ;  /* 0x000000048e047223 */ /* 0x000fe20000010007 */
[----:B------:R-:W-:Y:S01]  /*2bb0*/  FFMA.FTZ R5, R136, R158, R5 ;  /* 0x0000009e88057223 */ /* 0x000fe20000010005 */
[----:B------:R-:W-:Y:S02]  /*2bc0*/  VIADD R8, R11, 0x1 ;  /* 0x000000010b087836 */ /* 0x000fe40000000000 */
[----:B------:R-:W-:Y:S01]  /*2bd0*/  FFMA.FTZ R4, R139, R6, R4 ;  /* 0x000000068b047223 */ /* 0x000fe20000010004 */
[----:B------:R-:W-:Y:S02]  /*2be0*/  FADD.FTZ R5, R5, R150 ;  /* 0x0000009605057221 */ /* 0x000fe40000010000 */
[----:B------:R-:W-:Y:S02]  /*2bf0*/  I2FP.F32.S32 R8, R8 ;  /* 0x0000000800087245 */ /* 0x000fe40000201400 */
[----:B------:R-:W-:Y:S01]  /*2c00*/  FADD.FTZ R5, R4, R5 ;  /* 0x0000000504057221 */ /* 0x000fe20000010000 */
[----:B------:R-:W-:-:S02]  /*2c10*/  VIADD R4, R138, 0xffffffff ;  /* 0xffffffff8a047836 */ /* 0x000fc40000000000 */
        /* <DEDUP_REMOVED lines=8> */
[----:B------:R-:W-:Y:S02]  /*2ca0*/  VIADD R11, R11, 0x80 ;  /* 0x000000800b0b7836 */ /* 0x000fe40000000000 */
[----:B------:R-:W-:Y:S02]  /*2cb0*/  VIADD R138, R138, 0x80 ;  /* 0x000000808a8a7836 */ /* 0x000fe40000000000 */
[----:B0-----:R-:W-:-:S07]  /*2cc0*/  VIADD R54, R54, 0x200 ;  /* 0x0000020036367836 */ /* 0x001fce0000000000 */
[----:B------:R-:W-:Y:S05]  /*2cd0*/  @!P0 BRA `(.L_x_17489) ;  /* 0xffffffe400e48947 */ /* 0x000fea000383ffff */
.L_x_17488:
[----:B------:R-:W-:Y:S05]  /*2ce0*/  BSYNC.RECONVERGENT B0 ;  /* 0x0000000000007941 */ /* 0x000fea0003800200 */
.L_x_17487:
[----:B------:R-:W1:Y:S01]  /*2cf0*/  SHFL.BFLY PT, R0, R137, 0x10, 0x1f ;  /* 0x0e001f0089007f89 */ /* 0x000e6200000e0000 */
[----:B------:R-:W-:Y:S01]  /*2d00*/  IMAD.MOV.U32 R10, RZ, RZ, -0x800001 ;  /* 0xff7fffffff0a7424 */ /* 0x000fe200078e00ff */
[----:B------:R-:W-:Y:S01]  /*2d10*/  BSSY.RECONVERGENT B0, `(.L_x_17490) ;  /* 0x0000102000007945 */ /* 0x000fe20003800200 */
[----:B------:R-:W-:Y:S01]  /*2d20*/  IMAD R11, R46, -0x10, R40 ;  /* 0xfffffff02e0b7824 */ /* 0x000fe200078e0228 */
[----:B0-----:R-:W0:Y:S01]  /*2d30*/  S2R R2, SR_CgaCtaId ;  /* 0x0000000000027919 */ /* 0x001e220000008800 */
[----:B-1----:R-:W-:-:S05]  /*2d40*/  FMNMX.FTZ R4, R0, R137, !PT ;  /* 0x0000008900047209 */ /* 0x002fca0007810000 */
[----:B------:R-:W1:Y:S02]  /*2d50*/  SHFL.BFLY PT, R3, R4, 0x8, 0x1f ;  /* 0x0d001f0004037f89 */ /* 0x000e6400000e0000 */
[----:B-1----:R-:W-:-:S05]  /*2d60*/  FMNMX.FTZ R5, R4, R3, !PT ;  /* 0x0000000304057209 */ /* 0x002fca0007810000 */
[----:B------:R-:W1:Y:S02]  /*2d70*/  SHFL.BFLY PT, R0, R5, 0x4, 0x1f ;  /* 0x0c801f0005007f89 */ /* 0x000e6400000e0000 */
[----:B-1----:R-:W-:Y:S02]  /*2d80*/  FMNMX.FTZ R6, R5, R0, !PT ;  /* 0x0000000005067209 */ /* 0x002fe40007810000 */
[----:B------:R-:W-:-:S03]  /*2d90*/  LOP3.LUT P0, R0, R43, 0x1f, RZ, 0xc0, !PT ;  /* 0x0000001f2b007812 */ /* 0x000fc6000780c0ff */
[----:B------:R-:W1:Y:S01]  /*2da0*/  SHFL.BFLY PT, R3, R6, 0x2, 0x1f ;  /* 0x0c401f0006037f89 */ /* 0x000e6200000e0000 */
[----:B------:R-:W-:Y:S02]  /*2db0*/  ISETP.GT.U32.AND P1, PT, R0, 0x3, PT ;  /* 0x000000030000780c */ /* 0x000fe40003f24070 */
[----:B-1----:R-:W-:Y:S02]  /*2dc0*/  FMNMX.FTZ R8, R6, R3, !PT ;  /* 0x0000000306087209 */ /* 0x002fe40007810000 */
[----:B------:R-:W-:Y:S02]  /*2dd0*/  MOV R3, 0x400 ;  /* 0x0000040000037802 */ /* 0x000fe40000000f00 */
[----:B------:R-:W-:Y:S01]  /*2de0*/  LEA R6, R11, R44, 0x5 ;  /* 0x0000002c0b067211 */ /* 0x000fe200078e28ff */
[----:B------:R-:W1:Y:S01]  /*2df0*/  SHFL.BFLY PT, R7, R8, 0x1, 0x1f ;  /* 0x0c201f0008077f89 */ /* 0x000e6200000e0000 */
[----:B------:R-:W-:Y:S02]  /*2e00*/  IMAD.MOV.U32 R11, RZ, RZ, RZ ;  /* 0x000000ffff0b7224 */ /* 0x000fe400078e00ff */
[----:B------:R-:W-:-:S05]  /*2e10*/  VIADD R9, R3, 0xf0 ;  /* 0x000000f003097836 */ /* 0x000fca0000000000 */
[----:B0-----:R-:W-:-:S04]  /*2e20*/  LEA R9, R2, R9, 0x18 ;  /* 0x0000000902097211 */ /* 0x001fc800078ec0ff */
[----:B------:R-:W-:Y:S02]  /*2e30*/  LEA R5, R39, R9, 0x2 ;  /* 0x0000000927057211 */ /* 0x000fe400078e10ff */
[----:B-1----:R-:W-:Y:S01]  /*2e40*/  FMNMX.FTZ R12, R8, R7, !PT ;  /* 0x00000007080c7209 */ /* 0x002fe20007810000 */
        /* <DEDUP_REMOVED lines=9> */
[----:B------:R-:W0:Y:S01]  /*2ee0*/  SHFL.IDX PT, R4, R4, RZ, 0x1f ;  /* 0x00001fff04047589 */ /* 0x000e2200000e0000 */
[----:B------:R-:W-:-:S05]  /*2ef0*/  IMAD.IADD R6, R9, 0x1, -R44 ;  /* 0x0000000109067824 */ /* 0x000fca00078e0a2c */
[----:B------:R-:W-:-:S13]  /*2f00*/  ISETP.GE.AND P2, PT, R43, R6, PT ;  /* 0x000000062b00720c */ /* 0x000fda0003f46270 */
[----:B------:R-:W-:Y:S05]  /*2f10*/  @P2 BRA `(.L_x_17491) ;  /* 0x0000000c00842947 */ /* 0x000fea0003800000 */
[-C--:B------:R-:W-:Y:S01]  /*2f20*/  LOP3.LUT R8, RZ, R43.reuse, RZ, 0x33, !PT ;  /* 0x0000002bff087212 */ /* 0x080fe200078e33ff */
[----:B------:R-:W-:Y:S01]  /*2f30*/  BSSY.RECONVERGENT B1, `(.L_x_17492) ;  /* 0x000001c000017945 */ /* 0x000fe20003800200 */
[----:B------:R-:W-:Y:S01]  /*2f40*/  IMAD.MOV.U32 R11, RZ, RZ, RZ ;  /* 0x000000ffff0b7224 */ /* 0x000fe200078e00ff */
[----:B------:R-:W-:Y:S02]  /*2f50*/  MOV R15, R43 ;  /* 0x0000002b000f7202 */ /* 0x000fe40000000f00 */
[----:B------:R-:W-:-:S04]  /*2f60*/  IADD3 R13, PT, PT, R9, R8, RZ ;  /* 0x00000008090d7210 */ /* 0x000fc80007ffe0ff */
[C---:B------:R-:W-:Y:S01]  /*2f70*/  LOP3.LUT R8, R13.reuse, 0x180, RZ, 0xc0, !PT ;  /* 0x000001800d087812 */ /* 0x040fe200078ec0ff */
[----:B------:R-:W-:-:S03]  /*2f80*/  IMAD.IADD R10, R13, 0x1, -R44 ;  /* 0x000000010d0a7824 */ /* 0x000fc600078e0a2c */
[----:B------:R-:W-:Y:S02]  /*2f90*/  ISETP.NE.AND P0, PT, R8, 0x180, PT ;  /* 0x000001800800780c */ /* 0x000fe40003f05270 */
[----:B------:R-:W-:-:S11]  /*2fa0*/  ISETP.GE.U32.AND P3, PT, R10, 0x180, PT ;  /* 0x000001800a00780c */ /* 0x000fd60003f66070 */
        /* <DEDUP_REMOVED lines=9> */
.L_x_17494:
        /* <DEDUP_REMOVED lines=11> */
.L_x_17493:
[----:B------:R-:W-:Y:S05]  /*30f0*/  BSYNC.RECONVERGENT B1 ;  /* 0x0000000000017941 */ /* 0x000fea0003800200 */
.L_x_17492:
        /* <DEDUP_REMOVED lines=12> */
.L_x_17497:
        /* <DEDUP_REMOVED lines=17> */
[----:B-----5:R-:W1:Y:S01]  /*32d0*/  LDS R41, [R8+0x1400] ;  /* 0x0014000008297984 */ /* 0x020e620000000800 */
        /* <DEDUP_REMOVED lines=82> */
.L_x_17496:
[----:B------:R-:W-:Y:S05]  /*3800*/  BSYNC.RECONVERGENT B1 ;  /* 0x0000000000017941 */ /* 0x000fea0003800200 */
.L_x_17495:
[----:B------:R-:W-:Y:S01]  /*3810*/  IMAD.IADD R10, R6, 0x1, -R15 ;  /* 0x00000001060a7824 */ /* 0x000fe200078e0a0f */
[----:B------:R-:W-:Y:S04]  /*3820*/  BSSY.RECONVERGENT B1, `(.L_x_17498) ;  /* 0x0000036000017945 */ /* 0x000fe80003800200 */
        /* <DEDUP_REMOVED lines=53> */
.L_x_17499:
[----:B------:R-:W-:Y:S05]  /*3b80*/  BSYNC.RECONVERGENT B1 ;  /* 0x0000000000017941 */ /* 0x000fea0003800200 */
.L_x_17498:
        /* <DEDUP_REMOVED lines=26> */
.L_x_17491:
[----:B------:R-:W-:Y:S05]  /*3d30*/  BSYNC.RECONVERGENT B0 ;  /* 0x0000000000007941 */ /* 0x000fea0003800200 */
.L_x_17490:
        /* <DEDUP_REMOVED lines=23> */
[----:B------:R-:W-:Y:S03]  /*3eb0*/  BSSY.RECONVERGENT B1, `(.L_x_17502) ;  /* 0x0000019000017945 */ /* 0x000fe60003800200 */
[----:B------:R-:W-:Y:S01]  /*3ec0*/  IMAD.IADD R9, R9, 0x1, R8 ;  /* 0x0000000109097824 */ /* 0x000fe200078e0208 */
[----:B------:R1:W2:Y:S03]  /*3ed0*/  MUFU.RCP R32, R7 ;  /* 0x0000000700207308 */ /* 0x0002a60000001000 */
[C---:B------:R-:W-:Y:S01]  /*3ee0*/  IMAD.IADD R8, R9.reuse, 0x1, -R44 ;  /* 0x0000000109087824 */ /* 0x040fe200078e0a2c */
[----:B------:R-:W-:-:S04]  /*3ef0*/  LOP3.LUT R5, R9, 0x180, RZ, 0xc0, !PT ;  /* 0x0000018009057812 */ /* 0x000fc800078ec0ff */
[----:B------:R-:W-:Y:S02]  /*3f00*/  ISETP.NE.AND P0, PT, R5, 0x180, PT ;  /* 0x000001800500780c */ /* 0x000fe40003f05270 */
[----:B------:R-:W-:Y:S02]  /*3f10*/  ISETP.GE.U32.AND P1, PT, R8, 0x180, PT ;  /* 0x000001800800780c */ /* 0x000fe40003f26070 */
[----:B------:R-:W-:-:S09]  /*3f20*/  MOV R5, R43 ;  /* 0x0000002b00057202 */ /* 0x000fd20000000f00 */
[----:B-12---:R-:W-:Y:S05]  /*3f30*/  @!P0 BRA `(.L_x_17503) ;  /* 0x0000000000408947 */ /* 0x006fea0003800000 */
[----:B------:R-:W-:Y:S01]  /*3f40*/  LEA.HI R9, R9, 0x1, RZ, 0x19 ;  /* 0x0000000109097811 */ /* 0x000fe200078fc8ff */
[----:B------:R-:W-:-:S04]  /*3f50*/  VIADD R7, R3, 0x110 ;  /* 0x0000011003077836 */ /* 0x000fc80000000000 */
[C---:B------:R-:W-:Y:S01]  /*3f60*/  IMAD.SHL.U32 R5, R9.reuse, 0x80, RZ ;  /* 0x0000008009057824 */ /* 0x040fe200078e00ff */
[----:B------:R-:W-:Y:S02]  /*3f70*/  LEA R10, R2, R7, 0x18 ;  /* 0x00000007020a7211 */ /* 0x000fe400078ec0ff */
[----:B------:R-:W-:Y:S02]  /*3f80*/  LOP3.LUT R9, R9, 0x3, RZ, 0xc0, !PT ;  /* 0x0000000309097812 */ /* 0x000fe400078ec0ff */
[----:B------:R-:W-:Y:S01]  /*3f90*/  LOP3.LUT R8, R5, 0x180, RZ, 0xc0, !PT ;  /* 0x0000018005087812 */ /* 0x000fe200078ec0ff */
[----:B------:R-:W-:Y:S01]  /*3fa0*/  IMAD R7, R43, 0x4, R10 ;  /* 0x000000042b077824 */ /* 0x000fe200078e020a */
[----:B------:R-:W-:-:S03]  /*3fb0*/  IADD3 R9, PT, PT, RZ, -R9, RZ ;  /* 0x80000009ff097210 */ /* 0x000fc60007ffe0ff */
[----:B------:R-:W-:-:S07]  /*3fc0*/  IMAD.IADD R5, R8, 0x1, R43 ;  /* 0x0000000108057824 */ /* 0x000fce00078e022b */
.L_x_17504:
[----:B------:R-:W1:Y:S01]  /*3fd0*/  LDS R8, [R7] ;  /* 0x0000000007087984 */ /* 0x000e620000000800 */
[----:B------:R-:W-:-:S04]  /*3fe0*/  IADD3 R9, PT, PT, R9, 0x1, RZ ;  /* 0x0000000109097810 */ /* 0x000fc80007ffe0ff */
[----:B------:R-:W-:Y:S01]  /*3ff0*/  ISETP.NE.AND P0, PT, R9, RZ, PT ;  /* 0x000000ff0900720c */ /* 0x000fe20003f05270 */
[----:B-1----:R-:W-:-:S05]  /*4000*/  FMUL.FTZ R8, R8, R32 ;  /* 0x0000002008087220 */ /* 0x002fca0000410000 */
[----:B------:R1:W-:Y:S02]  /*4010*/  STS [R7], R8 ;  /* 0x0000000807007388 */ /* 0x0003e40000000800 */
[----:B-1----:R-:W-:-:S05]  /*4020*/  VIADD R7, R7, 0x200 ;  /* 0x0000020007077836 */ /* 0x002fca0000000000 */
[----:B------:R-:W-:Y:S05]  /*4030*/  @P0 BRA `(.L_x_17504) ;  /* 0xfffffffc00e40947 */ /* 0x000fea000383ffff */
.L_x_17503:
[----:B------:R-:W-:Y:S05]  /*4040*/  BSYNC.RECONVERGENT B1 ;  /* 0x0000000000017941 */ /* 0x000fea0003800200 */
.L_x_17502:
        /* <DEDUP_REMOVED lines=12> */
.L_x_17507:
        /* <DEDUP_REMOVED lines=52> */
.L_x_17506:
[----:B------:R-:W-:Y:S05]  /*4450*/  BSYNC.RECONVERGENT B1 ;  /* 0x0000000000017941 */ /* 0x000fea0003800200 */
.L_x_17505:
        /* <DEDUP_REMOVED lines=31> */
.L_x_17509:
[----:B------:R-:W-:Y:S05]  /*4650*/  BSYNC.RECONVERGENT B1 ;  /* 0x0000000000017941 */ /* 0x000fea0003800200 */
.L_x_17508:
        /* <DEDUP_REMOVED lines=14> */
.L_x_17501:
[----:B------:R-:W-:Y:S05]  /*4740*/  BSYNC.RECONVERGENT B0 ;  /* 0x0000000000007941 */ /* 0x000fea0003800200 */
.L_x_17500:
[----:B------:R-:W-:Y:S01]  /*4750*/  BAR.SYNC.DEFER_BLOCKING 0x0 ;  /* 0x0000000000007b1d */ /* 0x000fe20000010000 */
[----:B------:R-:W-:Y:S02]  /*4760*/  ISETP.NE.AND P0, PT, R43, RZ, PT ;  /* 0x000000ff2b00720c */ /* 0x000fe40003f05270 */
[----:B------:R-:W-:-:S03]  /*4770*/  LEA R11, R46, R39, 0x4 ;  /* 0x000000272e0b7211 */ /* 0x000fc600078e20ff */
        /* <DEDUP_REMOVED lines=8> */
[----:B------:R-:W-:-:S05]  /*4800*/  IADD3 R5, P0, PT, R5, R46, RZ ;  /* 0x0000002e05057210 */ /* 0x000fca0007f1e0ff */
[----:B-1----:R-:W-:Y:S02]  /*4810*/  IMAD.X R6, RZ, RZ, RZ, P0 ;  /* 0x000000ffff067224 */ /* 0x002fe400000e06ff */
        /* <DEDUP_REMOVED lines=8> */
.L_x_17511:
[----:B0--34-:R-:W-:Y:S05]  /*48a0*/  BSYNC.RECONVERGENT B0 ;  /* 0x0000000000007941 */ /* 0x019fea0003800200 */
.L_x_17510:
        /* <DEDUP_REMOVED lines=11> */
[----:B------:R-:W-:Y:S06]  /*4960*/  @P0 BRA `(.L_x_17513) ;  /* 0x0000003c00980947 */ /* 0x000fec0003800000 */
[----:B------:R-:W3:Y:S01]  /*4970*/  LDCU UR10, c[0x0][0x3c8] ;  /* 0x00007900ff0a77ac */ /* 0x000ee20008000800 */
[----:B-1----:R-:W-:Y:S01]  /*4980*/  VIADD R7, R3, 0x110 ;  /* 0x0000011003077836 */ /* 0x002fe20000000000 */
[----:B------:R-:W-:Y:S01]  /*4990*/  SHF.L.U32 R35, R43, 0x3, RZ ;  /* 0x000000032b237819 */ /* 0x000fe200000006ff */
[----:B------:R-:W-:Y:S01]  /*49a0*/  IMAD.WIDE.U32 R4, R11, 0x4, RZ ;  /* 0x000000040b047825 */ /* 0x000fe200078e00ff */
[----:B------:R-:W1:Y:S01]  /*49b0*/  LDCU.64 UR12, c[0x0][0x3b8] ;  /* 0x00007700ff0c77ac */ /* 0x000e620008000a00 */
[----:B------:R-:W-:Y:S02]  /*49c0*/  MOV R15, RZ ;  /* 0x000000ff000f7202 */ /* 0x000fe40000000f00 */
[----:B------:R-:W-:Y:S02]  /*49d0*/  CS2R R16, SRZ ;  /* 0x0000000000107805 */ /* 0x000fe4000001ff00 */
[----:B------:R-:W-:Y:S01]  /*49e0*/  LEA R7, R2, R7, 0x18 ;  /* 0x0000000702077211 */ /* 0x000fe200078ec0ff */
[----:B------:R-:W-:Y:S01]  /*49f0*/  IMAD.SHL.U32 R2, R43, 0x20, RZ ;  /* 0x000000202b027824 */ /* 0x000fe200078e00ff */
[----:B------:R-:W-:Y:S01]  /*4a00*/  LOP3.LUT R30, R35, 0x18, RZ, 0xc0, !PT ;  /* 0x00000018231e7812 */ /* 0x000fe200078ec0ff */
[----:B------:R-:W-:Y:S01]  /*4a10*/  VIADD R6, R45, 0x1f ;  /* 0x0000001f2d067836 */ /* 0x000fe20000000000 */
[----:B------:R-:W-:Y:S01]  /*4a20*/  CS2R R18, SRZ ;  /* 0x0000000000127805 */ /* 0x000fe2000001ff00 */
[----:B------:R-:W-:Y:S01]  /*4a30*/  VIADD R34, R11, 0x1 ;  /* 0x000000010b227836 */ /* 0x000fe20000000000 */
[----:B------:R-:W-:-:S02]  /*4a40*/  LOP3.LUT R2, R2, 0x60, RZ, 0xe2, !PT ;  /* 0x0000006002027812 */ /* 0x000fc400078ee2ff */
[----:B------:R-:W-:Y:S02]  /*4a50*/  CS2R R20, SRZ ;  /* 0x0000000000147805 */ /* 0x000fe4000001ff00 */
[----:B------:R-:W-:Y:S02]  /*4a60*/  SHF.R.U32.HI R6, RZ, 0x5, R6 ;  /* 0x00000005ff067819 */ /* 0x000fe40000011606 */
[----:B------:R-:W-:Y:S02]  /*4a70*/  CS2R R22, SRZ ;  /* 0x0000000000167805 */ /* 0x000fe4000001ff00 */
[----:B------:R-:W-:Y:S01]  /*4a80*/  LEA R2, R39, R2, 0x7 ;  /* 0x0000000227027211 */ /* 0x000fe200078e38ff */
[----:B---3--:R-:W-:Y:S01]  /*4a90*/  IMAD R3, R47, UR10, RZ ;  /* 0x0000000a2f037c24 */ /* 0x008fe2000f8e02ff */
[----:B------:R-:W3:Y:S01]  /*4aa0*/  LDCU UR10, c[0x0][0x3e0] ;  /* 0x00007c00ff0a77ac */ /* 0x000ee20008000800 */
[----:B------:R-:W-:Y:S01]  /*4ab0*/  IMAD.IADD R32, R11, 0x1, -R6 ;  /* 0x000000010b207824 */ /* 0x000fe200078e0a06 */
[----:B------:R-:W-:Y:S01]  /*4ac0*/  IADD3 R31, PT, PT, R2, 0x10, R7 ;  /* 0x00000010021f7810 */ /* 0x000fe20007ffe007 */
[----:B------:R-:W-:Y:S01]  /*4ad0*/  IMAD.WIDE R4, R3, 0x4, R4 ;  /* 0x0000000403047825 */ /* 0x000fe200078e0204 */
[----:B------:R-:W-:-:S02]  /*4ae0*/  CS2R R24, SRZ ;  /* 0x0000000000187805 */ /* 0x000fc4000001ff00 */
[----:B------:R-:W-:Y:S02]  /*4af0*/  CS2R R26, SRZ ;  /* 0x00000000001a7805 */ /* 0x000fe4000001ff00 */
[----:B------:R-:W-:Y:S01]  /*4b00*/  CS2R R28, SRZ ;  /* 0x00000000001c7805 */ /* 0x000fe2000001ff00 */
[----:B------:R-:W-:Y:S01]  /*4b10*/  IMAD R3, R39, 0x20, R44 ;  /* 0x0000002027037824 */ /* 0x000fe200078e022c */
[----:B-1----:R-:W-:Y:S02]  /*4b20*/  IADD3 R14, P0, PT, R4, UR12, RZ ;  /* 0x0000000c040e7c10 */ /* 0x002fe4000ff1e0ff */
[----:B------:R-:W-:Y:S02]  /*4b30*/  LOP3.LUT R35, R35, 0xf8, RZ, 0xc0, !PT ;  /* 0x000000f823237812 */ /* 0x000fe400078ec0ff */
[----:B------:R-:W-:Y:S02]  /*4b40*/  IADD3 R30, PT, PT, R3, 0x3, R30 ;  /* 0x00000003031e7810 */ /* 0x000fe40007ffe01e */
[----:B--2---:R-:W-:Y:S01]  /*4b50*/  IADD3.X R33, PT, PT, R5, UR13, RZ, P0, !PT ;  /* 0x0000000d05217c10 */ /* 0x004fe200087fe4ff */
[----:B---3--:R-:W-:-:S05]  /*4b60*/  IMAD R2, R38, UR10, RZ ;  /* 0x0000000a26027c24 */ /* 0x008fca000f8e02ff */
[----:B------:R-:W-:-:S07]  /*4b70*/  SHF.R.S32.HI R3, RZ, 0x1f, R2 ;  /* 0x0000001fff037819 */ /* 0x000fce0000011402 */
.L_x_17544:
[----:B------:R-:W-:Y:S01]  /*4b80*/  IMAD.MOV.U32 R6, RZ, RZ, R14 ;  /* 0x000000ffff067224 */ /* 0x000fe200078e000e */
[----:B------:R-:W1:Y:S01]  /*4b90*/  LDS.128 R8, [R31] ;  /* 0x000000001f087984 */ /* 0x000e620000000c00 */
[----:B------:R-:W-:-:S05]  /*4ba0*/  IMAD.MOV.U32 R7, RZ, RZ, R33 ;  /* 0x000000ffff077224 */ /* 0x000fca00078e0021 */
[----:B------:R-:W2:Y:S01]  /*4bb0*/  LDG.E.CONSTANT R5, desc[UR6][R6.64] ;  /* 0x0000000606057981 */ /* 0x000ea2000c1e9900 */
[----:B-1----:R-:W-:Y:S01]  /*4bc0*/  F2FP.BF16.F32.PACK_AB R87, R9, R8 ;  /* 0x000000080957723e */ /* 0x002fe200000010ff */
[----:B--2---:R-:W-:-:S03]  /*4bd0*/  IMAD.WIDE R4, R5, UR11, R2 ;  /* 0x0000000b05047c25 */ /* 0x004fc6000f8e0202 */
[----:B------:R-:W-:-:S04]  /*4be0*/  IADD3 R4, P0, PT, R35, R4, RZ ;  /* 0x0000000423047210 */ /* 0x000fc80007f1e0ff */
[----:B------:R-:W-:Y:S02]  /*4bf0*/  IADD3.X R5, PT, PT, RZ, R5, RZ, P0, !PT ;  /* 0x00000005ff057210 */ /* 0x000fe400007fe4ff */
[----:B0-----:R-:W-:-:S04]  /*4c00*/  LEA R12, P0, R4, UR4, 0x1 ;  /* 0x00000004040c7c11 */ /* 0x001fc8000f8008ff */
[----:B------:R-:W-:Y:S02]  /*4c10*/  LEA.HI.X R13, R4, UR5, R5, 0x1, P0 ;  /* 0x00000005040d7c11 */ /* 0x000fe400080f0c05 */
[----:B------:R-:W0:Y:S04]  /*4c20*/  LDS.128 R4, [R31+-0x10] ;  /* 0xfffff0001f047984 */ /* 0x000e280000000c00 */
[----:B-----5:R1:W5:Y:S04]  /*4c30*/  LDG.E.CONSTANT R58, desc[UR6][R12.64+0xc00] ;  /* 0x000c00060c3a7981 */ /* 0x020368000c1e9900 */
        /* <DEDUP_REMOVED lines=38> */
[----:B------:R-:W-:Y:S01]  /*4ea0*/  F2FP.BF16.F32.PACK_AB R5, R5, R4 ;  /* 0x000000040505723e */ /* 0x000fe200000010ff */
[----:B------:R1:W5:Y:S01]  /*4eb0*/  LDG.E.CONSTANT R6, desc[UR6][R12.64] ;  /* 0x000000060c067981 */ /* 0x000362000c1e9900 */
[----:B------:R-:W-:-:S03]  /*4ec0*/  VIADD R4, R30, 0xfffffffd ;  /* 0xfffffffd1e047836 */ /* 0x000fc60000000000 */
[----:B------:R1:W5:Y:S04]  /*4ed0*/  LDG.E.CONSTANT R7, desc[UR6][R12.64+0x4] ;  /* 0x000004060c077981 */ /* 0x000368000c1e9900 */
[----:B------:R1:W5:Y:S04]  /*4ee0*/  LDG.E.CONSTANT R8, desc[UR6][R12.64+0x8] ;  /* 0x000008060c087981 */ /* 0x000368000c1e9900 */
        /* <DEDUP_REMOVED lines=32> */
.L_x_17515:
[----:B------:R-:W-:Y:S05]  /*50f0*/  BSYNC.RECONVERGENT B1 ;  /* 0x0000000000017941 */ /* 0x000fea0003800200 */
.L_x_17514:
[----:B-----5:R-:W-:Y:S02]  /*5100*/  HMUL2.BF16_V2 R79, R5, R6 ;  /* 0x00000006054f7232 */ /* 0x020fe40000200000 */
[----:B------:R-:W-:Y:S01]  /*5110*/  IMAD.MOV.U32 R6, RZ, RZ, R85 ;  /* 0x000000ffff067224 */ /* 0x000fe200078e0055 */
[----:B------:R0:W5:Y:S02]  /*5120*/  LDG.E.CONSTANT R83, desc[UR6][R12.64+0x204] ;  /* 0x000204060c537981 */ /* 0x000164000c1e9900 */
[C---:B------:R-:W-:Y:S02]  /*5130*/  PRMT R80, R79.reuse, 0x7632, R80 ;  /* 0x000076324f507816 */ /* 0x040fe40000000050 */
[----:B------:R-:W-:Y:S01]  /*5140*/  HFMA2.BF16_V2 R81, R6, R7, -RZ ;  /* 0x0000000706517231 */ /* 0x000fe200003000ff */
[----:B------:R0:W5:Y:S01]  /*5150*/  LDG.E.CONSTANT R84, desc[UR6][R12.64+0x208] ;  /* 0x000208060c547981 */ /* 0x000162000c1e9900 */
[----:B------:R-:W-:Y:S01]  /*5160*/  MOV R7, R87 ;  /* 0x0000005700077202 */ /* 0x000fe20000000f00 */
[----:B------:R-:W-:-:S02]  /*5170*/  IMAD.U32 R79, R79, 0x10000, RZ ;  /* 0x000100004f4f7824 */ /* 0x000fc400078e00ff */
[C---:B------:R-:W-:Y:S01]  /*5180*/  PRMT R82, R81.reuse, 0x7632, R82 ;  /* 0x0000763251527816 */ /* 0x040fe20000000052 */
[----:B------:R0:W5:Y:S01]  /*5190*/  LDG.E.CONSTANT R85, desc[UR6][R12.64+0x20c] ;  /* 0x00020c060c557981 */ /* 0x000162000c1e9900 */
[----:B------:R-:W-:Y:S01]  /*51a0*/  SHF.L.U32 R81, R81, 0x10, RZ ;  /* 0x0000001051517819 */ /* 0x000fe200000006ff */
[----:B------:R-:W-:Y:S02]  /*51b0*/  IMAD.U32 R80, R80, 0x10000, RZ ;  /* 0x0001000050507824 */ /* 0x000fe400078e00ff */
[----:B------:R-:W-:Y:S02]  /*51c0*/  HMUL2.BF16_V2 R8, R7, R8 ;  /* 0x0000000807087232 */ /* 0x000fe40000200000 */
[----:B------:R-:W-:Y:S02]  /*51d0*/  IMAD.U32 R82, R82, 0x10000, RZ ;  /* 0x0001000052527824 */ /* 0x000fe400078e00ff */
[----:B------:R-:W-:Y:S02]  /*51e0*/  FADD.FTZ R80, R79, R80 ;  /* 0x000000504f507221 */ /* 0x000fe40000010000 */
[----:B------:R-:W-:Y:S01]  /*51f0*/  FADD.FTZ R81, R81, R82 ;  /* 0x0000005251517221 */ /* 0x000fe20000010000 */
[C---:B------:R-:W-:Y:S01]  /*5200*/  PRMT R79, R8.reuse, 0x7632, R79 ;  /* 0x00007632084f7816 */ /* 0x040fe2000000004f */
[----:B------:R0:W5:Y:S01]  /*5210*/  LDG.E.CONSTANT R82, desc[UR6][R12.64+0x200] ;  /* 0x000200060c527981 */ /* 0x000162000c1e9900 */
[----:B------:R-:W-:Y:S01]  /*5220*/  BSSY.RECONVERGENT B1, `(.L_x_17516) ;  /* 0x0000022000017945 */ /* 0x000fe20003800200 */
[----:B------:R-:W-:Y:S01]  /*5230*/  IMAD.U32 R8, R8, 0x10000, RZ ;  /* 0x0001000008087824 */ /* 0x000fe200078e00ff */
[----:B------:R-:W-:-:S02]  /*5240*/  SHF.L.U32 R79, R79, 0x10, RZ ;  /* 0x000000104f4f7819 */ /* 0x000fc400000006ff */
[----:B------:R-:W-:Y:S05]  /*5250*/  @P0 BRA `(.L_x_17517) ;  /* 0x0000000000780947 */ /* 0x000fea0003800000 */
        /* <DEDUP_REMOVED lines=30> */
.L_x_17517:
[----:B------:R-:W-:Y:S05]  /*5440*/  BSYNC.RECONVERGENT B1 ;  /* 0x0000000000017941 */ /* 0x000fea0003800200 */
.L_x_17516:
[----:B-----5:R-:W-:Y:S01]  /*5450*/  HFMA2.BF16_V2 R82, R5, R82, -RZ ;  /* 0x0000005205527231 */ /* 0x020fe200003000ff */
[----:B------:R-:W-:Y:S01]  /*5460*/  F2FP.BF16.F32.PACK_AB R86, R11, R10 ;  /* 0x0000000a0b56723e */ /* 0x000fe200000010ff */
[----:B------:R-:W-:Y:S02]  /*5470*/  HMUL2.BF16_V2 R11, R6, R83 ;  /* 0x00000053060b7232 */ /* 0x000fe40000200000 */
[----:B------:R-:W-:Y:S01]  /*5480*/  FADD.FTZ R79, R8, R79 ;  /* 0x0000004f084f7221 */ /* 0x000fe20000010000 */
[----:B------:R-:W-:Y:S01]  /*5490*/  FADD.FTZ R80, R80, R81 ;  /* 0x0000005150507221 */ /* 0x000fe20000010000 */
[C---:B------:R-:W-:Y:S01]  /*54a0*/  PRMT R8, R82.reuse, 0x7610, R8 ;  /* 0x0000761052087816 */ /* 0x040fe20000000008 */
[----:B------:R-:W-:Y:S01]  /*54b0*/  HMUL2.BF16_V2 R84, R7, R84 ;  /* 0x0000005407547232 */ /* 0x000fe20000200000 */
[----:B------:R-:W-:Y:S01]  /*54c0*/  PRMT R10, R82, 0x7632, R10 ;  /* 0x00007632520a7816 */ /* 0x000fe2000000000a */
[----:B------:R-:W-:Y:S01]  /*54d0*/  FADD.FTZ R79, R80, R79 ;  /* 0x0000004f504f7221 */ /* 0x000fe20000010000 */
[C---:B------:R-:W-:Y:S01]  /*54e0*/  PRMT R81, R11.reuse, 0x7632, R81 ;  /* 0x000076320b517816 */ /* 0x040fe20000000051 */
[----:B------:R-:W-:Y:S01]  /*54f0*/  IMAD.U32 R82, R8, 0x10000, RZ ;  /* 0x0001000008527824 */ /* 0x000fe200078e00ff */
[----:B------:R-:W-:Y:S01]  /*5500*/  SHF.L.U32 R11, R11, 0x10, RZ ;  /* 0x000000100b0b7819 */ /* 0x000fe200000006ff */
[----:B------:R-:W-:Y:S01]  /*5510*/  IMAD.U32 R83, R10, 0x10000, RZ ;  /* 0x000100000a537824 */ /* 0x000fe200078e00ff */
[----:B------:R2:W5:Y:S01]  /*5520*/  LDG.E.CONSTANT R80, desc[UR6][R12.64+0x400] ;  /* 0x000400060c507981 */ /* 0x000562000c1e9900 */
[----:B------:R-:W-:-:S02]  /*5530*/  IMAD.MOV.U32 R8, RZ, RZ, R86 ;  /* 0x000000ffff087224 */ /* 0x000fc400078e0056 */
[----:B------:R-:W-:Y:S02]  /*5540*/  IMAD.U32 R10, R81, 0x10000, RZ ;  /* 0x00010000510a7824 */ /* 0x000fe400078e00ff */
[----:B------:R-:W-:Y:S01]  /*5550*/  FADD.FTZ R86, R82, R83 ;  /* 0x0000005352567221 */ /* 0x000fe20000010000 */
[C---:B------:R-:W-:Y:S01]  /*5560*/  PRMT R81, R84.reuse, 0x7632, R81 ;  /* 0x0000763254517816 */ /* 0x040fe20000000051 */
[C---:B------:R-:W-:Y:S02]  /*5570*/  HFMA2.BF16_V2 R82, R8.reuse, R85, -RZ ;  /* 0x0000005508527231 */ /* 0x040fe400003000ff */
[--C-:B------:R-:W-:Y:S01]  /*5580*/  FADD.FTZ R87, R11, R10.reuse ;  /* 0x0000000a0b577221 */ /* 0x100fe20000010000 */
[----:B------:R-:W-:Y:S01]  /*5590*/  HFMA2.BF16_V2 R9, R8, R9, -RZ ;  /* 0x0000000908097231 */ /* 0x000fe200003000ff */
[----:B------:R-:W-:Y:S01]  /*55a0*/  PRMT R11, R84, 0x7610, R11 ;  /* 0x00007610540b7816 */ /* 0x000fe2000000000b */
        /* <DEDUP_REMOVED lines=8> */
[----:B------:R-:W-:-:S02]  /*5630*/  FADD.FTZ R86, R86, R87 ;  /* 0x0000005756567221 */ /* 0x000fc40000010000 */
[----:B------:R-:W-:Y:S01]  /*5640*/  FADD.FTZ R11, R11, R84 ;  /* 0x000000540b0b7221 */ /* 0x000fe20000010000 */
[----:B------:R-:W-:Y:S01]  /*5650*/  FADD.FTZ R82, R82, R83 ;  /* 0x0000005352527221 */ /* 0x000fe20000010000 */
[----:B------:R-:W-:Y:S02]  /*5660*/  FADD.FTZ R10, R9, R10 ;  /* 0x0000000a090a7221 */ /* 0x000fe40000010000 */
[----:B------:R-:W-:Y:S01]  /*5670*/  FADD.FTZ R11, R86, R11 ;  /* 0x0000000b560b7221 */ /* 0x000fe20000010000 */
[----:B------:R2:W5:Y:S01]  /*5680*/  LDG.E.CONSTANT R9, desc[UR6][R12.64+0x404] ;  /* 0x000404060c097981 */ /* 0x000562000c1e9900 */
[----:B------:R-:W-:Y:S02]  /*5690*/  FADD.FTZ R10, R79, R10 ;  /* 0x0000000a4f0a7221 */ /* 0x000fe40000010000 */
[----:B------:R-:W-:Y:S01]  /*56a0*/  FADD.FTZ R11, R11, R82 ;  /* 0x000000520b0b7221 */ /* 0x000fe20000010000 */
        /* <DEDUP_REMOVED lines=34> */
.L_x_17519:
[----:B------:R-:W-:Y:S05]  /*58d0*/  BSYNC.RECONVERGENT B1 ;  /* 0x0000000000017941 */ /* 0x000fea0003800200 */
.L_x_17518:
[----:B------:R3:W5:Y:S02]  /*58e0*/  LDG.E.CONSTANT R84, desc[UR6][R12.64+0x600] ;  /* 0x000600060c547981 */ /* 0x000764000c1e9900 */
[----:B-----5:R-:W-:Y:S02]  /*58f0*/  HMUL2.BF16_V2 R80, R5, R80 ;  /* 0x0000005005507232 */ /* 0x020fe40000200000 */
[----:B------:R-:W-:Y:S02]  /*5900*/  HFMA2.BF16_V2 R81, R6, R9, -RZ ;  /* 0x0000000906517231 */ /* 0x000fe400003000ff */
        /* <DEDUP_REMOVED lines=44> */
.L_x_17521:
[----:B------:R-:W-:Y:S05]  /*5bd0*/  BSYNC.RECONVERGENT B1 ;  /* 0x0000000000017941 */ /* 0x000fea0003800200 */
.L_x_17520:
[----:B------:R-:W-:Y:S01]  /*5be0*/  SHF.L.U32 R9, R9, 0x10, RZ ;  /* 0x0000001009097819 */ /* 0x000fe200000006ff */
[----:B------:R-:W-:Y:S01]  /*5bf0*/  IMAD.U32 R10, R10, 0x10000, RZ ;  /* 0x000100000a0a7824 */ /* 0x000fe200078e00ff */
[----:B------:R-:W-:Y:S01]  /*5c00*/  SHF.L.U32 R80, R80, 0x10, RZ ;  /* 0x0000001050507819 */ /* 0x000fe200000006ff */
[----:B------:R-:W-:Y:S02]  /*5c10*/  IMAD.U32 R11, R11, 0x10000, RZ ;  /* 0x000100000b0b7824 */ /* 0x000fe400078e00ff */
[----:B------:R-:W-:Y:S02]  /*5c20*/  HFMA2.BF16_V2 R84, R5, R84, -RZ ;  /* 0x0000005405547231 */ /* 0x000fe400003000ff */
[----:B------:R-:W-:Y:S01]  /*5c30*/  FADD.FTZ R9, R9, R10 ;  /* 0x0000000a09097221 */ /* 0x000fe20000010000 */
[----:B------:R-:W-:Y:S02]  /*5c40*/  IMAD.U32 R81, R81, 0x10000, RZ ;  /* 0x0001000051517824 */ /* 0x000fe400078e00ff */
[----:B------:R-:W-:Y:S01]  /*5c50*/  FADD.FTZ R80, R11, R80 ;  /* 0x000000500b507221 */ /* 0x000fe20000010000 */
[----:B------:R-:W-:Y:S01]  /*5c60*/  IMAD.U32 R82, R82, 0x10000, RZ ;  /* 0x0001000052527824 */ /* 0x000fe200078e00ff */
[C---:B------:R-:W-:Y:S01]  /*5c70*/  PRMT R10, R84.reuse, 0x7610, R10 ;  /* 0x00007610540a7816 */ /* 0x040fe2000000000a */
[----:B-----5:R-:W-:Y:S01]  /*5c80*/  HMUL2.BF16_V2 R83, R6, R83 ;  /* 0x0000005306537232 */ /* 0x020fe20000200000 */
[----:B------:R-:W-:Y:S01]  /*5c90*/  PRMT R11, R84, 0x7632, R11 ;  /* 0x00007632540b7816 */ /* 0x000fe2000000000b */
[----:B------:R-:W-:Y:S01]  /*5ca0*/  FADD.FTZ R81, R81, R82 ;  /* 0x0000005251517221 */ /* 0x000fe20000010000 */
[----:B------:R-:W-:Y:S01]  /*5cb0*/  SHF.L.U32 R10, R10, 0x10, RZ ;  /* 0x000000100a0a7819 */ /* 0x000fe200000006ff */
[----:B------:R-:W-:Y:S01]  /*5cc0*/  FADD.FTZ R80, R9, R80 ;  /* 0x0000005009507221 */ /* 0x000fe20000010000 */
[----:B------:R-:W-:Y:S01]  /*5cd0*/  PRMT R82, R83, 0x7610, R82 ;  /* 0x0000761053527816 */ /* 0x000fe20000000052 */
[----:B------:R-:W-:Y:S01]  /*5ce0*/  IMAD.U32 R11, R11, 0x10000, RZ ;  /* 0x000100000b0b7824 */ /* 0x000fe200078e00ff */
[----:B------:R-:W-:Y:S01]  /*5cf0*/  PRMT R83, R83, 0x7632, R83 ;  /* 0x0000763253537816 */ /* 0x000fe20000000053 */
[----:B------:R-:W-:-:S02]  /*5d00*/  HFMA2.BF16_V2 R9, R8, R79, -RZ ;  /* 0x0000004f08097231 */ /* 0x000fc400003000ff */
[----:B------:R-:W-:Y:S01]  /*5d10*/  FADD.FTZ R80, R80, R81 ;  /* 0x0000005150507221 */ /* 0x000fe20000010000 */
[----:B------:R-:W-:Y:S01]  /*5d20*/  FADD.FTZ R84, R10, R11 ;  /* 0x0000000b0a547221 */ /* 0x000fe20000010000 */
[----:B------:R-:W-:Y:S01]  /*5d30*/  HMUL2.BF16_V2 R11, R7, R86 ;  /* 0x00000056070b7232 */ /* 0x000fe20000200000 */
[----:B------:R-:W-:Y:S01]  /*5d40*/  SHF.L.U32 R83, R83, 0x10, RZ ;  /* 0x0000001053537819 */ /* 0x000fe200000006ff */
[----:B------:R-:W-:Y:S01]  /*5d50*/  IMAD.U32 R82, R82, 0x10000, RZ ;  /* 0x0001000052527824 */ /* 0x000fe200078e00ff */
[----:B------:R-:W-:Y:S01]  /*5d60*/  PRMT R10, R9, 0x7632, R10 ;  /* 0x00007632090a7816 */ /* 0x000fe2000000000a */
[----:B------:R4:W5:Y:S01]  /*5d70*/  LDG.E.CONSTANT R81, desc[UR6][R12.64+0x80c] ;  /* 0x00080c060c517981 */ /* 0x000962000c1e9900 */
[C---:B------:R-:W-:Y:S01]  /*5d80*/  PRMT R79, R11.reuse, 0x7632, R79 ;  /* 0x000076320b4f7816 */ /* 0x040fe2000000004f */
[----:B------:R-:W-:Y:S01]  /*5d90*/  FADD.FTZ R87, R82, R83 ;  /* 0x0000005352577221 */ /* 0x000fe20000010000 */
[----:B------:R-:W-:Y:S01]  /*5da0*/  IMAD.U32 R11, R11, 0x10000, RZ ;  /* 0x000100000b0b7824 */ /* 0x000fe200078e00ff */
[----:B------:R-:W-:Y:S01]  /*5db0*/  SHF.L.U32 R9, R9, 0x10, RZ ;  /* 0x0000001009097819 */ /* 0x000fe200000006ff */
[----:B------:R-:W-:-:S02]  /*5dc0*/  IMAD.U32 R10, R10, 0x10000, RZ ;  /* 0x000100000a0a7824 */ /* 0x000fc400078e00ff */
[----:B------:R-:W-:Y:S01]  /*5dd0*/  FADD.FTZ R84, R84, R87 ;  /* 0x0000005754547221 */ /* 0x000fe20000010000 */
[----:B------:R-:W-:Y:S02]  /*5de0*/  IMAD.U32 R86, R79, 0x10000, RZ ;  /* 0x000100004f567824 */ /* 0x000fe400078e00ff */
[----:B------:R-:W-:Y:S02]  /*5df0*/  HFMA2.BF16_V2 R82, R8, R85, -RZ ;  /* 0x0000005508527231 */ /* 0x000fe400003000ff */
[----:B------:R-:W-:Y:S01]  /*5e00*/  FADD.FTZ R9, R9, R10 ;  /* 0x0000000a09097221 */ /* 0x000fe20000010000 */
[----:B------:R4:W5:Y:S01]  /*5e10*/  LDG.E.CONSTANT R79, desc[UR6][R12.64+0x804] ;  /* 0x000804060c4f7981 */ /* 0x000962000c1e9900 */
[----:B------:R-:W-:Y:S01]  /*5e20*/  FADD.FTZ R11, R11, R86 ;  /* 0x000000560b0b7221 */ /* 0x000fe20000010000 */
[----:B------:R-:W-:Y:S02]  /*5e30*/  PRMT R83, R82, 0x7632, R83 ;  /* 0x0000763252537816 */ /* 0x000fe40000000053 */
[----:B------:R4:W5:Y:S01]  /*5e40*/  LDG.E.CONSTANT R10, desc[UR6][R12.64+0x800] ;  /* 0x000800060c0a7981 */ /* 0x000962000c1e9900 */
[----:B------:R-:W-:Y:S01]  /*5e50*/  FADD.FTZ R11, R84, R11 ;  /* 0x0000000b540b7221 */ /* 0x000fe20000010000 */
[----:B------:R-:W-:Y:S01]  /*5e60*/  IMAD.U32 R82, R82, 0x10000, RZ ;  /* 0x0001000052527824 */ /* 0x000fe200078e00ff */
[----:B------:R-:W-:Y:S01]  /*5e70*/  SHF.L.U32 R83, R83, 0x10, RZ ;  /* 0x0000001053537819 */ /* 0x000fe200000006ff */
[----:B------:R4:W5:Y:S01]  /*5e80*/  LDG.E.CONSTANT R84, desc[UR6][R12.64+0x808] ;  /* 0x000808060c547981 */ /* 0x000962000c1e9900 */
[----:B------:R-:W-:Y:S03]  /*5e90*/  BSSY.RECONVERGENT B1, `(.L_x_17522) ;  /* 0x0000021000017945 */ /* 0x000fe60003800200 */
[----:B------:R-:W-:Y:S01]  /*5ea0*/  FADD.FTZ R82, R82, R83 ;  /* 0x0000005352527221 */ /* 0x000fe20000010000 */
[----:B------:R-:W-:Y:S06]  /*5eb0*/  @P0 BRA `(.L_x_17523) ;  /* 0x0000000000780947 */ /* 0x000fec0003800000 */
        /* <DEDUP_REMOVED lines=30> */
.L_x_17523:
[----:B------:R-:W-:Y:S05]  /*60a0*/  BSYNC.RECONVERGENT B1 ;  /* 0x0000000000017941 */ /* 0x000fea0003800200 */
.L_x_17522:
[----:B------:R0:W5:Y:S02]  /*60b0*/  LDG.E.CONSTANT R86, desc[UR6][R12.64+0xa00] ;  /* 0x000a00060c567981 */ /* 0x000164000c1e9900 */
[----:B-----5:R-:W-:Y:S02]  /*60c0*/  HMUL2.BF16_V2 R10, R5, R10 ;  /* 0x0000000a050a7232 */ /* 0x020fe40000200000 */
[----:B------:R-:W-:Y:S02]  /*60d0*/  HFMA2.BF16_V2 R79, R6, R79, -RZ ;  /* 0x0000004f064f7231 */ /* 0x000fe400003000ff */
[----:B------:R-:W-:Y:S01]  /*60e0*/  HMUL2.BF16_V2 R83, R7, R84 ;  /* 0x0000005407537232 */ /* 0x000fe20000200000 */
[----:B------:R0:W5:Y:S01]  /*60f0*/  LDG.E.CONSTANT R85, desc[UR6][R12.64+0xa04] ;  /* 0x000a04060c557981 */ /* 0x000162000c1e9900 */
[--C-:B------:R-:W-:Y:S01]  /*6100*/  FADD.FTZ R80, R80, R9.reuse ;  /* 0x0000000950507221 */ /* 0x100fe20000010000 */
[----:B------:R-:W-:Y:S02]  /*6110*/  FADD.FTZ R11, R11, R82 ;  /* 0x000000520b0b7221 */ /* 0x000fe40000010000 */
[----:B------:R0:W5:Y:S04]  /*6120*/  LDG.E.CONSTANT R88, desc[UR6][R12.64+0xa08] ;  /* 0x000a08060c587981 */ /* 0x000168000c1e9900 */
[----:B------:R0:W5:Y:S01]  /*6130*/  LDG.E.CONSTANT R87, desc[UR6][R12.64+0xa0c] ;  /* 0x000a0c060c577981 */ /* 0x000162000c1e9900 */
[----:B------:R-:W-:Y:S01]  /*6140*/  BSSY.RECONVERGENT B1, `(.L_x_17524) ;  /* 0x0000024000017945 */ /* 0x000fe20003800200 */
[----:B------:R-:W-:-:S02]  /*6150*/  PRMT R9, R10, 0x7610, R9 ;  /* 0x000076100a097816 */ /* 0x000fc40000000009 */
[----:B------:R-:W-:Y:S02]  /*6160*/  PRMT R10, R10, 0x7632, R10 ;  /* 0x000076320a0a7816 */ /* 0x000fe4000000000a */
[----:B------:R-:W-:Y:S02]  /*6170*/  PRMT R82, R79, 0x7632, R82 ;  /* 0x000076324f527816 */ /* 0x000fe40000000052 */
[----:B------:R-:W-:Y:S01]  /*6180*/  PRMT R84, R83, 0x7632, R84 ;  /* 0x0000763253547816 */ /* 0x000fe20000000054 */
[----:B------:R-:W-:Y:S06]  /*6190*/  @P0 BRA `(.L_x_17525) ;  /* 0x0000000000780947 */ /* 0x000fec0003800000 */
[C---:B01234-:R-:W-:Y:S01]  /*61a0*/  VIADD R12, R30.reuse, 0xffffffff ;  /* 0xffffffff1e0c7836 */ /* 0x05ffe20000000000 */
[C---:B------:R-:W-:Y:S01]  /*61b0*/  IADD3 R92, PT, PT, R30.reuse, 0x2, RZ ;  /* 0x000000021e5c7810 */ /* 0x040fe20007ffe0ff */
[C---:B------:R-:W-:Y:S01]  /*61c0*/  VIADD R90, R30.reuse, 0x1 ;  /* 0x000000011e5a7836 */ /* 0x040fe20000000000 */
[CC--:B------:R-:W-:Y:S01]  /*61d0*/  ISETP.GE.AND P6, PT, R30.reuse, R45.reuse, PT ;  /* 0x0000002d1e00720c */ /* 0x0c0fe20003fc6270 */
[----:B------:R-:W-:Y:S01]  /*61e0*/  VIADD R94, R30, 0x3 ;  /* 0x000000031e5e7836 */ /* 0x000fe20000000000 */
[-C--:B------:R-:W-:Y:S02]  /*61f0*/  ISETP.GE.AND P1, PT, R12, R45.reuse, PT ;  /* 0x0000002d0c00720c */ /* 0x080fe40003f26270 */
[-C--:B------:R-:W-:Y:S02]  /*6200*/  ISETP.GE.AND P5, PT, R90, R45.reuse, PT ;  /* 0x0000002d5a00720c */ /* 0x080fe40003fa6270 */
[----:B------:R-:W-:Y:S01]  /*6210*/  ISETP.GE.AND P4, PT, R92, R45, PT ;  /* 0x0000002d5c00720c */ /* 0x000fe20003f86270 */
[C---:B------:R-:W-:Y:S01]  /*6220*/  VIADD R92, R30.reuse, 0x4 ;  /* 0x000000041e5c7836 */ /* 0x040fe20000000000 */
[----:B------:R-:W-:-:S02]  /*6230*/  IADD3 R90, PT, PT, R30, -0x2, RZ ;  /* 0xfffffffe1e5a7810 */ /* 0x000fc40007ffe0ff */
[C---:B-----5:R-:W-:Y:S02]  /*6240*/  PRMT R12, R85.reuse, 0x7632, R12 ;  /* 0x00007632550c7816 */ /* 0x060fe4000000000c */
        /* <DEDUP_REMOVED lines=19> */
.L_x_17525:
[----:B------:R-:W-:Y:S05]  /*6380*/  BSYNC.RECONVERGENT B1 ;  /* 0x0000000000017941 */ /* 0x000fea0003800200 */
.L_x_17524:
[----:B------:R-:W-:Y:S01]  /*6390*/  SHF.L.U32 R79, R79, 0x10, RZ ;  /* 0x000000104f4f7819 */ /* 0x000fe200000006ff */
[----:B------:R-:W-:Y:S02]  /*63a0*/  HFMA2.BF16_V2 R86, R5, R86, -RZ ;  /* 0x0000005605567231 */ /* 0x000fe400003000ff */
[----:B------:R-:W-:Y:S02]  /*63b0*/  IMAD.U32 R82, R82, 0x10000, RZ ;  /* 0x0001000052527824 */ /* 0x000fe400078e00ff */
[----:B012345:R-:W-:Y:S02]  /*63c0*/  HMUL2.BF16_V2 R13, R6, R85 ;  /* 0x00000055060d7232 */ /* 0x03ffe40000200000 */
[----:B------:R-:W-:Y:S01]  /*63d0*/  IMAD.U32 R9, R9, 0x10000, RZ ;  /* 0x0001000009097824 */ /* 0x000fe200078e00ff */
[----:B------:R-:W-:Y:S01]  /*63e0*/  SHF.L.U32 R84, R84, 0x10, RZ ;  /* 0x0000001054547819 */ /* 0x000fe200000006ff */
[----:B------:R-:W-:Y:S02]  /*63f0*/  IMAD.U32 R10, R10, 0x10000, RZ ;  /* 0x000100000a0a7824 */ /* 0x000fe400078e00ff */
[----:B------:R-:W-:Y:S01]  /*6400*/  FADD.FTZ R82, R79, R82 ;  /* 0x000000524f527221 */ /* 0x000fe20000010000 */
[C---:B------:R-:W-:Y:S01]  /*6410*/  PRMT R12, R86.reuse, 0x7632, R12 ;  /* 0x00007632560c7816 */ /* 0x040fe2000000000c */
[----:B------:R-:W-:Y:S01]  /*6420*/  IMAD.U32 R83, R83, 0x10000, RZ ;  /* 0x0001000053537824 */ /* 0x000fe200078e00ff */
[----:B------:R-:W-:Y:S01]  /*6430*/  PRMT R79, R13, 0x7632, R79 ;  /* 0x000076320d4f7816 */ /* 0x000fe2000000004f */
[--C-:B------:R-:W-:Y:S01]  /*6440*/  FADD.FTZ R9, R9, R10.reuse ;  /* 0x0000000a09097221 */ /* 0x100fe20000010000 */
[----:B------:R-:W-:Y:S01]  /*6450*/  PRMT R10, R86, 0x7610, R10 ;  /* 0x00007610560a7816 */ /* 0x000fe2000000000a */
[----:B------:R-:W-:Y:S01]  /*6460*/  IMAD.U32 R85, R12, 0x10000, RZ ;  /* 0x000100000c557824 */ /* 0x000fe200078e00ff */
[----:B------:R-:W-:Y:S01]  /*6470*/  SHF.L.U32 R13, R13, 0x10, RZ ;  /* 0x000000100d0d7819 */ /* 0x000fe200000006ff */
[----:B------:R-:W-:-:S02]  /*6480*/  IMAD.U32 R12, R79, 0x10000, RZ ;  /* 0x000100004f0c7824 */ /* 0x000fc400078e00ff */
[----:B------:R-:W-:Y:S02]  /*6490*/  HMUL2.BF16_V2 R88, R7, R88 ;  /* 0x0000005807587232 */ /* 0x000fe40000200000 */
[----:B------:R-:W-:Y:S01]  /*64a0*/  FADD.FTZ R83, R83, R84 ;  /* 0x0000005453537221 */ /* 0x000fe20000010000 */
[----:B------:R-:W-:Y:S01]  /*64b0*/  FADD.FTZ R82, R9, R82 ;  /* 0x0000005209527221 */ /* 0x000fe20000010000 */
[----:B------:R-:W-:Y:S02]  /*64c0*/  IMAD.U32 R10, R10, 0x10000, RZ ;  /* 0x000100000a0a7824 */ /* 0x000fe400078e00ff */
[C---:B------:R-:W-:Y:S02]  /*64d0*/  HFMA2.BF16_V2 R9, R8.reuse, R81, -RZ ;  /* 0x0000005108097231 */ /* 0x040fe400003000ff */
[--C-:B------:R-:W-:Y:S01]  /*64e0*/  FADD.FTZ R84, R13, R12.reuse ;  /* 0x0000000c0d547221 */ /* 0x100fe20000010000 */
[----:B------:R-:W-:Y:S01]  /*64f0*/  HFMA2.BF16_V2 R79, R8, R87, -RZ ;  /* 0x00000057084f7231 */ /* 0x000fe200003000ff */
        /* <DEDUP_REMOVED lines=53> */
.L_x_17527:
[----:B------:R-:W-:Y:S05]  /*6850*/  BSYNC.RECONVERGENT B1 ;  /* 0x0000000000017941 */ /* 0x000fea0003800200 */
.L_x_17526:
        /* <DEDUP_REMOVED lines=40> */
.L_x_17529:
[----:B------:R-:W-:Y:S05]  /*6ae0*/  BSYNC.RECONVERGENT B1 ;  /* 0x0000000000017941 */ /* 0x000fea0003800200 */
.L_x_17528:
[----:B------:R-:W-:Y:S01]  /*6af0*/  SHF.L.U32 R10, R10, 0x10, RZ ;  /* 0x000000100a0a7819 */ /* 0x000fe200000006ff */
[----:B------:R-:W-:Y:S02]  /*6b00*/  IMAD.U32 R9, R9, 0x10000, RZ ;  /* 0x0001000009097824 */ /* 0x000fe400078e00ff */
[----:B------:R-:W-:Y:S02]  /*6b10*/  HFMA2.BF16_V2 R62, R5, R62, -RZ ;  /* 0x0000003e053e7231 */ /* 0x000fe400003000ff */
[----:B------:R-:W-:Y:S01]  /*6b20*/  IMAD.U32 R11, R11, 0x10000, RZ ;  /* 0x000100000b0b7824 */ /* 0x000fe200078e00ff */
[----:B------:R-:W-:Y:S01]  /*6b30*/  SHF.L.U32 R13, R13, 0x10, RZ ;  /* 0x000000100d0d7819 */ /* 0x000fe200000006ff */
[----:B------:R-:W-:Y:S02]  /*6b40*/  IMAD.U32 R12, R12, 0x10000, RZ ;  /* 0x000100000c0c7824 */ /* 0x000fe400078e00ff */
[----:B------:R-:W-:Y:S01]  /*6b50*/  FADD.FTZ R9, R9, R10 ;  /* 0x0000000a09097221 */ /* 0x000fe20000010000 */
[----:B------:R-:W-:-:S02]  /*6b60*/  IMAD.U32 R58, R58, 0x10000, RZ ;  /* 0x000100003a3a7824 */ /* 0x000fc400078e00ff */
[----:B------:R-:W-:Y:S02]  /*6b70*/  HMUL2.BF16_V2 R63, R6, R63 ;  /* 0x0000003f063f7232 */ /* 0x000fe40000200000 */
        /* <DEDUP_REMOVED lines=8> */
[----:B------:R-:W-:Y:S01]  /*6c00*/  HFMA2.BF16_V2 R9, R8, R61, -RZ ;  /* 0x0000003d08097231 */ /* 0x000fe200003000ff */
[----:B------:R-:W-:Y:S01]  /*6c10*/  SHF.L.U32 R11, R11, 0x10, RZ ;  /* 0x000000100b0b7819 */ /* 0x000fe200000006ff */
[----:B------:R-:W-:Y:S01]  /*6c20*/  IMAD.U32 R58, R58, 0x10000, RZ ;  /* 0x000100003a3a7824 */ /* 0x000fe200078e00ff */
[----:B------:R-:W-:Y:S01]  /*6c30*/  BSSY.RECONVERGENT B1, `(.L_x_17530) ;  /* 0x0000034000017945 */ /* 0x000fe20003800200 */
[----:B------:R-:W-:-:S02]  /*6c40*/  IMAD.U32 R59, R59, 0x10000, RZ ;  /* 0x000100003b3b7824 */ /* 0x000fc400078e00ff */
[----:B------:R-:W-:Y:S01]  /*6c50*/  FADD.FTZ R12, R12, R13 ;  /* 0x0000000d0c0c7221 */ /* 0x000fe20000010000 */
[----:B------:R-:W-:Y:S01]  /*6c60*/  FADD.FTZ R61, R10, R11 ;  /* 0x0000000b0a3d7221 */ /* 0x000fe20000010000 */
[----:B------:R-:W-:Y:S02]  /*6c70*/  HMUL2.BF16_V2 R11, R7, R64 ;  /* 0x00000040070b7232 */ /* 0x000fe40000200000 */
[----:B------:R-:W-:Y:S01]  /*6c80*/  FADD.FTZ R62, R58, R59 ;  /* 0x0000003b3a3e7221 */ /* 0x000fe20000010000 */
[----:B------:R-:W-:Y:S01]  /*6c90*/  HFMA2.BF16_V2 R59, R8, R65, -RZ ;  /* 0x00000041083b7231 */ /* 0x000fe200003000ff */
        /* <DEDUP_REMOVED lines=10> */
[----:B------:R-:W-:Y:S02]  /*6d40*/  FADD.FTZ R58, R11, R58 ;  /* 0x0000003a0b3a7221 */ /* 0x000fe40000010000 */
[----:B------:R-:W-:Y:S01]  /*6d50*/  FADD.FTZ R9, R9, R10 ;  /* 0x0000000a09097221 */ /* 0x000fe20000010000 */
[----:B------:R-:W-:Y:S01]  /*6d60*/  FADD.FTZ R59, R59, R60 ;  /* 0x0000003c3b3b7221 */ /* 0x000fe20000010000 */
[----:B------:R-:W-:Y:S01]  /*6d70*/  FADD.FTZ R58, R61, R58 ;  /* 0x0000003a3d3a7221 */ /* 0x000fe20000010000 */
        /* <DEDUP_REMOVED lines=31> */
.L_x_17531:
[----:B------:R-:W-:Y:S05]  /*6f70*/  BSYNC.RECONVERGENT B1 ;  /* 0x0000000000017941 */ /* 0x000fea0003800200 */
.L_x_17530:
        /* <DEDUP_REMOVED lines=41> */
.L_x_17533:
[----:B------:R-:W-:Y:S05]  /*7210*/  BSYNC.RECONVERGENT B1 ;  /* 0x0000000000017941 */ /* 0x000fea0003800200 */
.L_x_17532:
        /* <DEDUP_REMOVED lines=8> */
[----:B------:R-:W-:-:S02]  /*72a0*/  IMAD.U32 R13, R60, 0x10000, RZ ;  /* 0x000100003c0d7824 */ /* 0x000fc400078e00ff */
[----:B------:R-:W-:Y:S01]  /*72b0*/  HMUL2.BF16_V2 R71, R6, R71 ;  /* 0x0000004706477232 */ /* 0x000fe20000200000 */
[C---:B------:R-:W-:Y:S01]  /*72c0*/  PRMT R10, R70.reuse, 0x7610, R10 ;  /* 0x00007610460a7816 */ /* 0x040fe2000000000a */
[----:B------:R-:W-:Y:S01]  /*72d0*/  FADD.FTZ R62, R9, R62 ;  /* 0x0000003e093e7221 */ /* 0x000fe20000010000 */
[----:B------:R-:W-:Y:S01]  /*72e0*/  PRMT R11, R70, 0x7632, R11 ;  /* 0x00007632460b7816 */ /* 0x000fe2000000000b */
[----:B------:R-:W-:Y:S01]  /*72f0*/  FADD.FTZ R13, R58, R13 ;  /* 0x0000000d3a0d7221 */ /* 0x000fe20000010000 */
[----:B------:R-:W-:Y:S01]  /*7300*/  SHF.L.U32 R10, R10, 0x10, RZ ;  /* 0x000000100a0a7819 */ /* 0x000fe200000006ff */
[----:B------:R-:W-:Y:S01]  /*7310*/  HFMA2.BF16_V2 R9, R8, R69, -RZ ;  /* 0x0000004508097231 */ /* 0x000fe200003000ff */
[----:B------:R-:W-:Y:S01]  /*7320*/  PRMT R58, R71, 0x7610, R58 ;  /* 0x00007610473a7816 */ /* 0x000fe2000000003a */
[----:B------:R-:W-:Y:S01]  /*7330*/  IMAD.U32 R11, R11, 0x10000, RZ ;  /* 0x000100000b0b7824 */ /* 0x000fe200078e00ff */
[----:B------:R-:W-:Y:S01]  /*7340*/  PRMT R60, R71, 0x7632, R60 ;  /* 0x00007632473c7816 */ /* 0x000fe2000000003c */
[----:B------:R-:W-:Y:S01]  /*7350*/  FADD.FTZ R13, R62, R13 ;  /* 0x0000000d3e0d7221 */ /* 0x000fe20000010000 */
[----:B------:R-:W-:Y:S01]  /*7360*/  BSSY.RECONVERGENT B1, `(.L_x_17534) ;  /* 0x0000038000017945 */ /* 0x000fe20003800200 */
[----:B------:R-:W-:Y:S01]  /*7370*/  FADD.FTZ R63, R10, R11 ;  /* 0x0000000b0a3f7221 */ /* 0x000fe20000010000 */
[----:B------:R-:W-:Y:S01]  /*7380*/  SHF.L.U32 R61, R60, 0x10, RZ ;  /* 0x000000103c3d7819 */ /* 0x000fe200000006ff */
[----:B------:R-:W-:-:S02]  /*7390*/  IMAD.U32 R58, R58, 0x10000, RZ ;  /* 0x000100003a3a7824 */ /* 0x000fc400078e00ff */
[----:B------:R-:W-:Y:S02]  /*73a0*/  HMUL2.BF16_V2 R11, R7, R72 ;  /* 0x00000048070b7232 */ /* 0x000fe40000200000 */
[----:B------:R-:W-:Y:S01]  /*73b0*/  HFMA2.BF16_V2 R60, R8, R73, -RZ ;  /* 0x00000049083c7231 */ /* 0x000fe200003000ff */
[C---:B------:R-:W-:Y:S01]  /*73c0*/  PRMT R10, R9.reuse, 0x7632, R10 ;  /* 0x00007632090a7816 */ /* 0x040fe2000000000a */
[----:B------:R-:W-:Y:S01]  /*73d0*/  FADD.FTZ R64, R58, R61 ;  /* 0x0000003d3a407221 */ /* 0x000fe20000010000 */
[----:B------:R-:W-:Y:S01]  /*73e0*/  SHF.L.U32 R9, R9, 0x10, RZ ;  /* 0x0000001009097819 */ /* 0x000fe200000006ff */
        /* <DEDUP_REMOVED lines=8> */
[----:B------:R-:W-:Y:S02]  /*7470*/  IMAD.U32 R60, R60, 0x10000, RZ ;  /* 0x000100003c3c7824 */ /* 0x000fe400078e00ff */
[----:B------:R-:W-:Y:S01]  /*7480*/  FADD.FTZ R10, R9, R10 ;  /* 0x0000000a090a7221 */ /* 0x000fe20000010000 */
[----:B------:R-:W-:Y:S01]  /*7490*/  FADD.FTZ R58, R11, R58 ;  /* 0x0000003a0b3a7221 */ /* 0x000fe20000010000 */
[----:B------:R-:W-:Y:S01]  /*74a0*/  FADD.FTZ R22, R59, R22 ;  /* 0x000000163b167221 */ /* 0x000fe20000010000 */
[----:B------:R-:W-:Y:S01]  /*74b0*/  FADD.FTZ R61, R60, R61 ;  /* 0x0000003d3c3d7221 */ /* 0x000fe20000010000 */
[----:B------:R-:W-:Y:S01]  /*74c0*/  FADD.FTZ R10, R13, R10 ;  /* 0x0000000a0d0a7221 */ /* 0x000fe20000010000 */
[----:B------:R-:W-:-:S04]  /*74d0*/  FADD.FTZ R58, R63, R58 ;  /* 0x0000003a3f3a7221 */ /* 0x000fc80000010000 */
        /* <DEDUP_REMOVED lines=32> */
.L_x_17535:
[----:B------:R-:W-:Y:S05]  /*76e0*/  BSYNC.RECONVERGENT B1 ;  /* 0x0000000000017941 */ /* 0x000fea0003800200 */
.L_x_17534:
[----:B------:R-:W-:Y:S02]  /*76f0*/  HMUL2.BF16_V2 R9, R5, R74 ;  /* 0x0000004a05097232 */ /* 0x000fe40000200000 */
[----:B------:R-:W-:Y:S02]  /*7700*/  HFMA2.BF16_V2 R11, R6, R75, -RZ ;  /* 0x0000004b060b7231 */ /* 0x000fe400003000ff */
[----:B------:R-:W-:Y:S01]  /*7710*/  FADD.FTZ R23, R10, R23 ;  /* 0x000000170a177221 */ /* 0x000fe20000010000 */
[----:B------:R-:W-:Y:S02]  /*7720*/  HMUL2.BF16_V2 R13, R7, R76 ;  /* 0x0000004c070d7232 */ /* 0x000fe40000200000 */
        /* <DEDUP_REMOVED lines=10> */
[--C-:B------:R-:W-:Y:S01]  /*77d0*/  FADD.FTZ R11, R9, R10.reuse ;  /* 0x0000000a090b7221 */ /* 0x100fe20000010000 */
[----:B------:R-:W-:Y:S01]  /*77e0*/  PRMT R9, R77, 0x7610, R9 ;  /* 0x000076104d097816 */ /* 0x000fe20000000009 */
[----:B------:R-:W-:Y:S01]  /*77f0*/  IMAD.U32 R13, R13, 0x10000, RZ ;  /* 0x000100000d0d7824 */ /* 0x000fe200078e00ff */
[----:B------:R-:W-:Y:S01]  /*7800*/  PRMT R10, R77, 0x7632, R10 ;  /* 0x000076324d0a7816 */ /* 0x000fe2000000000a */
[----:B------:R-:W-:Y:S01]  /*7810*/  FADD.FTZ R12, R59, R12 ;  /* 0x0000000c3b0c7221 */ /* 0x000fe20000010000 */
[----:B------:R-:W-:Y:S01]  /*7820*/  FADD.FTZ R24, R61, R24 ;  /* 0x000000183d187221 */ /* 0x000fe20000010000 */
[----:B------:R-:W-:Y:S01]  /*7830*/  FADD.FTZ R58, R13, R58 ;  /* 0x0000003a0d3a7221 */ /* 0x000fe20000010000 */
[----:B------:R-:W-:-:S02]  /*7840*/  IMAD.U32 R9, R9, 0x10000, RZ ;  /* 0x0001000009097824 */ /* 0x000fc400078e00ff */
[----:B------:R-:W-:Y:S01]  /*7850*/  FADD.FTZ R11, R11, R12 ;  /* 0x0000000c0b0b7221 */ /* 0x000fe20000010000 */
[----:B------:R-:W-:Y:S01]  /*7860*/  IMAD.U32 R10, R10, 0x10000, RZ ;  /* 0x000100000a0a7824 */ /* 0x000fe200078e00ff */
        /* <DEDUP_REMOVED lines=31> */
.L_x_17537:
[----:B------:R-:W-:Y:S05]  /*7a60*/  BSYNC.RECONVERGENT B1 ;  /* 0x0000000000017941 */ /* 0x000fea0003800200 */
.L_x_17536:
        /* <DEDUP_REMOVED lines=56> */
.L_x_17539:
[----:B------:R-:W-:Y:S05]  /*7df0*/  BSYNC.RECONVERGENT B1 ;  /* 0x0000000000017941 */ /* 0x000fea0003800200 */
.L_x_17538:
[----:B------:R-:W-:Y:S02]  /*7e00*/  HMUL2.BF16_V2 R38, R5, R38 ;  /* 0x0000002605267232 */ /* 0x000fe40000200000 */
[----:B------:R-:W-:Y:S02]  /*7e10*/  HFMA2.BF16_V2 R37, R6, R41, -RZ ;  /* 0x0000002906257231 */ /* 0x000fe400003000ff */
[----:B------:R-:W-:Y:S01]  /*7e20*/  HMUL2.BF16_V2 R41, R7, R44 ;  /* 0x0000002c07297232 */ /* 0x000fe20000200000 */
[----:B------:R-:W-:Y:S01]  /*7e30*/  BSSY.RECONVERGENT B1, `(.L_x_17540) ;  /* 0x0000026000017945 */ /* 0x000fe20003800200 */
[----:B------:R-:W-:Y:S01]  /*7e40*/  FADD.FTZ R12, R11, R12 ;  /* 0x0000000c0b0c7221 */ /* 0x000fe20000010000 */
[C---:B------:R-:W-:Y:S01]  /*7e50*/  PRMT R11, R38.reuse, 0x7610, R11 ;  /* 0x00007610260b7816 */ /* 0x040fe2000000000b */
        /* <DEDUP_REMOVED lines=35> */
.L_x_17541:
[----:B------:R-:W-:Y:S05]  /*8090*/  BSYNC.RECONVERGENT B1 ;  /* 0x0000000000017941 */ /* 0x000fea0003800200 */
.L_x_17540:
        /* <DEDUP_REMOVED lines=10> */
[----:B------:R-:W-:Y:S01]  /*8140*/  PRMT R36, R49, 0x7610, R36 ;  /* 0x0000761031247816 */ /* 0x000fe20000000024 */
[----:B------:R-:W-:Y:S01]  /*8150*/  FADD.FTZ R41, R41, R44 ;  /* 0x0000002c29297221 */ /* 0x000fe20000010000 */
[----:B------:R-:W-:Y:S01]  /*8160*/  PRMT R37, R49, 0x7632, R37 ;  /* 0x0000763231257816 */ /* 0x000fe20000000025 */
[----:B------:R-:W-:Y:S01]  /*8170*/  FADD.FTZ R38, R11, R38 ;  /* 0x000000260b267221 */ /* 0x000fe20000010000 */
[----:B------:R-:W-:Y:S01]  /*8180*/  PRMT R44, R50, 0x7610, R44 ;  /* 0x00007610322c7816 */ /* 0x000fe2000000002c */
[----:B------:R-:W-:Y:S01]  /*8190*/  IMAD.U32 R36, R36, 0x10000, RZ ;  /* 0x0001000024247824 */ /* 0x000fe200078e00ff */
[----:B------:R-:W-:Y:S01]  /*81a0*/  SHF.L.U32 R37, R37, 0x10, RZ ;  /* 0x0000001025257819 */ /* 0x000fe200000006ff */
[----:B------:R-:W-:Y:S01]  /*81b0*/  HFMA2.BF16_V2 R11, R8, R48, -RZ ;  /* 0x00000030080b7231 */ /* 0x000fe200003000ff */
[----:B------:R-:W-:Y:S01]  /*81c0*/  PRMT R49, R50, 0x7632, R49 ;  /* 0x0000763232317816 */ /* 0x000fe20000000031 */
[----:B------:R-:W-:-:S02]  /*81d0*/  IMAD.U32 R44, R44, 0x10000, RZ ;  /* 0x000100002c2c7824 */ /* 0x000fc400078e00ff */
[----:B------:R-:W-:Y:S02]  /*81e0*/  HFMA2.BF16_V2 R48, R8, R52, -RZ ;  /* 0x0000003408307231 */ /* 0x000fe400003000ff */
[----:B------:R-:W-:Y:S01]  /*81f0*/  FADD.FTZ R50, R36, R37 ;  /* 0x0000002524327221 */ /* 0x000fe20000010000 */
[----:B------:R-:W-:Y:S02]  /*8200*/  HMUL2.BF16_V2 R37, R7, R51 ;  /* 0x0000003307257232 */ /* 0x000fe40000200000 */
[----:B------:R-:W-:Y:S01]  /*8210*/  IMAD.U32 R49, R49, 0x10000, RZ ;  /* 0x0001000031317824 */ /* 0x000fe200078e00ff */
[C---:B------:R-:W-:Y:S01]  /*8220*/  PRMT R36, R11.reuse, 0x7632, R36 ;  /* 0x000076320b247816 */ /* 0x040fe20000000024 */
[----:B------:R-:W-:Y:S02]  /*8230*/  IMAD.U32 R11, R11, 0x10000, RZ ;  /* 0x000100000b0b7824 */ /* 0x000fe400078e00ff */
[----:B------:R-:W-:Y:S01]  /*8240*/  FADD.FTZ R38, R38, R41 ;  /* 0x0000002926267221 */ /* 0x000fe20000010000 */
[----:B------:R-:W-:Y:S01]  /*8250*/  FADD.FTZ R51, R44, R49 ;  /* 0x000000312c337221 */ /* 0x000fe20000010000 */
[C---:B------:R-:W-:Y:S01]  /*8260*/  PRMT R44, R37.reuse, 0x7632, R44 ;  /* 0x00007632252c7816 */ /* 0x040fe2000000002c */
        /* <DEDUP_REMOVED lines=18> */
[----:B------:R-:W-:-:S02]  /*8390*/  FADD.FTZ R27, R38, R27 ;  /* 0x0000001b261b7221 */ /* 0x000fc40000010000 */
        /* <DEDUP_REMOVED lines=12> */
[-C--:B------:R-:W-:Y:S02]  /*8460*/  ISETP.GE.AND P3, PT, R10, R45.reuse, PT ;  /* 0x0000002d0a00720c */ /* 0x080fe40003f66270 */
[----:B------:R-:W-:Y:S02]  /*8470*/  SEL R4, R53, RZ, !P6 ;  /* 0x000000ff35047207 */ /* 0x000fe40007000000 */
        /* <DEDUP_REMOVED lines=18> */
.L_x_17543:
[----:B------:R-:W-:Y:S05]  /*85a0*/  BSYNC.RECONVERGENT B1 ;  /* 0x0000000000017941 */ /* 0x000fea0003800200 */
.L_x_17542:
[----:B------:R-:W-:Y:S02]  /*85b0*/  HFMA2.BF16_V2 R6, R6, R54, -RZ ;  /* 0x0000003606067231 */ /* 0x000fe400003000ff */
[----:B------:R-:W-:Y:S02]  /*85c0*/  HMUL2.BF16_V2 R55, R7, R55 ;  /* 0x0000003707377232 */ /* 0x000fe40000200000 */
[----:B------:R-:W-:Y:S02]  /*85d0*/  HFMA2.BF16_V2 R10, R8, R56, -RZ ;  /* 0x00000038080a7231 */ /* 0x000fe400003000ff */
[----:B------:R-:W-:Y:S01]  /*85e0*/  HMUL2.BF16_V2 R4, R5, R53 ;  /* 0x0000003505047232 */ /* 0x000fe20000200000 */
[----:B------:R-:W-:Y:S01]  /*85f0*/  IADD3 R14, P1, PT, R14, 0x10, RZ ;  /* 0x000000100e0e7810 */ /* 0x000fe20007f3e0ff */
[----:B------:R-:W-:Y:S01]  /*8600*/  VIADD R30, R30, 0x80 ;  /* 0x000000801e1e7836 */ /* 0x000fe20000000000 */
[C---:B------:R-:W-:Y:S01]  /*8610*/  PRMT R7, R6.reuse, 0x7632, R7 ;  /* 0x0000763206077816 */ /* 0x040fe20000000007 */
[----:B------:R-:W-:Y:S01]  /*8620*/  IMAD.U32 R6, R6, 0x10000, RZ ;  /* 0x0001000006067824 */ /* 0x000fe200078e00ff */
[----:B------:R-:W-:Y:S01]  /*8630*/  PRMT R5, R4, 0x7632, R5 ;  /* 0x0000763204057816 */ /* 0x000fe20000000005 */
[----:B------:R-:W-:Y:S01]  /*8640*/  IMAD.X R33, RZ, RZ, R33, P1 ;  /* 0x000000ffff217224 */ /* 0x000fe200008e0621 */
[----:B------:R-:W-:-:S02]  /*8650*/  SHF.L.U32 R7, R7, 0x10, RZ ;  /* 0x0000001007077819 */ /* 0x000fc400000006ff */
[----:B------:R-:W-:Y:S01]  /*8660*/  PRMT R8, R55, 0x7610, R8 ;  /* 0x0000761037087816 */ /* 0x000fe20000000008 */
[----:B------:R-:W-:Y:S01]  /*8670*/  IMAD.U32 R12, R5, 0x10000, RZ ;  /* 0x00010000050c7824 */ /* 0x000fe200078e00ff */
[----:B------:R-:W-:Y:S01]  /*8680*/  PRMT R9, R55, 0x7632, R9 ;  /* 0x0000763237097816 */ /* 0x000fe20000000009 */
[----:B------:R-:W-:Y:S01]  /*8690*/  FADD.FTZ R6, R6, R7 ;  /* 0x0000000706067221 */ /* 0x000fe20000010000 */
[----:B------:R-:W-:Y:S01]  /*86a0*/  SHF.L.U32 R11, R4, 0x10, RZ ;  /* 0x00000010040b7819 */ /* 0x000fe200000006ff */
[----:B------:R-:W-:Y:S01]  /*86b0*/  VIADD R7, R34, 0x3 ;  /* 0x0000000322077836 */ /* 0x000fe20000000000 */
[----:B------:R-:W-:Y:S01]  /*86c0*/  PRMT R4, R10, 0x7632, R4 ;  /* 0x000076320a047816 */ /* 0x000fe20000000004 */
[----:B------:R-:W-:Y:S01]  /*86d0*/  IMAD.U32 R8, R8, 0x10000, RZ ;  /* 0x0001000008087824 */ /* 0x000fe200078e00ff */
[----:B------:R-:W-:Y:S01]  /*86e0*/  SHF.L.U32 R10, R10, 0x10, RZ ;  /* 0x000000100a0a7819 */ /* 0x000fe200000006ff */
[----:B------:R-:W-:Y:S02]  /*86f0*/  IMAD.U32 R9, R9, 0x10000, RZ ;  /* 0x0001000009097824 */ /* 0x000fe400078e00ff */
[----:B------:R-:W-:Y:S01]  /*8700*/  FADD.FTZ R11, R11, R12 ;  /* 0x0000000c0b0b7221 */ /* 0x000fe20000010000 */
[----:B------:R-:W-:Y:S01]  /*8710*/  ISETP.GE.U32.AND P0, PT, R7, R40, PT ;  /* 0x000000280700720c */ /* 0x000fe20003f06070 */
[----:B------:R-:W-:-:S02]  /*8720*/  IMAD.U32 R5, R4, 0x10000, RZ ;  /* 0x0001000004057824 */ /* 0x000fc400078e00ff */
[----:B------:R-:W-:Y:S01]  /*8730*/  FADD.FTZ R9, R8, R9 ;  /* 0x0000000908097221 */ /* 0x000fe20000010000 */
[----:B------:R-:W-:Y:S01]  /*8740*/  FADD.FTZ R6, R11, R6 ;  /* 0x000000060b067221 */ /* 0x000fe20000010000 */
[----:B------:R-:W-:Y:S01]  /*8750*/  IADD3 R32, PT, PT, R32, 0x4, RZ ;  /* 0x0000000420207810 */ /* 0x000fe20007ffe0ff */
[----:B------:R-:W-:Y:S01]  /*8760*/  FADD.FTZ R5, R10, R5 ;  /* 0x000000050a057221 */ /* 0x000fe20000010000 */
[----:B------:R-:W-:Y:S02]  /*8770*/  VIADD R34, R34, 0x4 ;  /* 0x0000000422227836 */ /* 0x000fe40000000000 */
[----:B------:R-:W-:Y:S01]  /*8780*/  FADD.FTZ R6, R6, R9 ;  /* 0x0000000906067221 */ /* 0x000fe20000010000 */
[----:B------:R-:W-:-:S03]  /*8790*/  IADD3 R31, PT, PT, R31, 0x200, RZ ;  /* 0x000002001f1f7810 */ /* 0x000fc60007ffe0ff */
[----:B------:R-:W-:-:S04]  /*87a0*/  FADD.FTZ R6, R6, R5 ;  /* 0x0000000506067221 */ /* 0x000fc80000010000 */
[----:B------:R-:W-:Y:S01]  /*87b0*/  FADD.FTZ R29, R6, R29 ;  /* 0x0000001d061d7221 */ /* 0x000fe20000010000 */
[----:B------:R-:W-:Y:S06]  /*87c0*/  @!P0 BRA `(.L_x_17544) ;  /* 0xffffffc000ec8947 */ /* 0x000fec000383ffff */
.L_x_17513:
[----:B0-----:R-:W-:Y:S05]  /*87d0*/  BSYNC.RECONVERGENT B0 ;  /* 0x0000000000007941 */ /* 0x001fea0003800200 */
.L_x_17512:
[----:B-1----:R-:W0:Y:S01]  /*87e0*/  SHFL.BFLY PT, R12, R25, 0x2, 0x1f ;  /* 0x0c401f00190c7f89 */ /* 0x002e2200000e0000 */
[----:B------:R-:W1:Y:S01]  /*87f0*/  S2UR UR5, SR_CgaCtaId ;  /* 0x00000000000579c3 */ /* 0x000e620000008800 */
[C---:B------:R-:W-:Y:S01]  /*8800*/  LOP3.LUT R32, R43.reuse, 0x3c0, RZ, 0xc0, !PT ;  /* 0x000003c02b207812 */ /* 0x040fe200078ec0ff */
[----:B------:R-:W-:Y:S01]  /*8810*/  UMOV UR4, 0x400 ;  /* 0x0000040000047882 */ /* 0x000fe20000000000 */
[----:B------:R-:W3:Y:S01]  /*8820*/  SHFL.BFLY PT, R2, R15, 0x2, 0x1f ;  /* 0x0c401f000f027f89 */ /* 0x000ee200000e0000 */
[----:B------:R-:W-:Y:S01]  /*8830*/  UIADD3 UR4, UPT, UPT, UR4, 0x110, URZ ;  /* 0x0000011004047890 */ /* 0x000fe2000fffe0ff */
[C---:B--2---:R-:W-:Y:S01]  /*8840*/  LOP3.LUT R33, R43.reuse, 0x3e0, RZ, 0xc0, !PT ;  /* 0x000003e02b217812 */ /* 0x044fe200078ec0ff */
[----:B------:R-:W-:Y:S01]  /*8850*/  BSSY.RECONVERGENT B0, `(.L_x_17545) ;  /* 0x0000057000007945 */ /* 0x000fe20003800200 */
[----:B------:R-:W2:Y:S01]  /*8860*/  SHFL.BFLY PT, R3, R16, 0x2, 0x1f ;  /* 0x0c401f0010037f89 */ /* 0x000ea200000e0000 */
[C---:B------:R-:W-:Y:S02]  /*8870*/  LOP3.LUT P0, RZ, R43.reuse, 0x3c3, RZ, 0xc0, !PT ;  /* 0x000003c32bff7812 */ /* 0x040fe4000780c0ff */
[C---:B------:R-:W-:Y:S01]  /*8880*/  LOP3.LUT P1, RZ, R43.reuse, 0x3e3, RZ, 0xc0, !PT ;  /* 0x000003e32bff7812 */ /* 0x040fe2000782c0ff */
[----:B------:R-:W4:Y:S01]  /*8890*/  SHFL.BFLY PT, R4, R17, 0x2, 0x1f ;  /* 0x0c401f0011047f89 */ /* 0x000f2200000e0000 */
[----:B------:R-:W-:-:S03]  /*88a0*/  ISETP.GT.U32.AND P3, PT, R43, 0x1f, PT ;  /* 0x0000001f2b00780c */ /* 0x000fc60003f64070 */
[----:B------:R-:W4:Y:S04]  /*88b0*/  SHFL.BFLY PT, R5, R18, 0x2, 0x1f ;  /* 0x0c401f0012057f89 */ /* 0x000f2800000e0000 */
[----:B------:R-:W4:Y:S04]  /*88c0*/  SHFL.BFLY PT, R6, R19, 0x2, 0x1f ;  /* 0x0c401f0013067f89 */ /* 0x000f2800000e0000 */
[----:B------:R-:W4:Y:S01]  /*88d0*/  SHFL.BFLY PT, R7, R20, 0x2, 0x1f ;  /* 0x0c401f0014077f89 */ /* 0x000f2200000e0000 */
[----:B0-----:R-:W-:Y:S01]  /*88e0*/  FADD.FTZ R12, R12, R25 ;  /* 0x000000190c0c7221 */ /* 0x001fe20000010000 */
[----:B------:R-:W-:Y:S01]  /*88f0*/  LOP3.LUT R25, R43, 0x3, RZ, 0xc0, !PT ;  /* 0x000000032b197812 */ /* 0x000fe200078ec0ff */
[----:B-1----:R-:W-:Y:S01]  /*8900*/  ULEA UR4, UR5, UR4, 0x18 ;  /* 0x0000000405047291 */ /* 0x002fe2000f8ec0ff */
[----:B------:R-:W0:Y:S01]  /*8910*/  SHFL.BFLY PT, R8, R21, 0x2, 0x1f ;  /* 0x0c401f0015087f89 */ /* 0x000e2200000e0000 */
[----:B---3--:R-:W-:Y:S01]  /*8920*/  FADD.FTZ R2, R2, R15 ;  /* 0x0000000f02027221 */ /* 0x008fe20000010000 */
[----:B------:R-:W-:-:S02]  /*8930*/  ISETP.NE.AND P2, PT, R25, RZ, PT ;  /* 0x000000ff1900720c */ /* 0x000fc40003f45270 */
[----:B------:R-:W1:Y:S01]  /*8940*/  SHFL.BFLY PT, R9, R22, 0x2, 0x1f ;  /* 0x0c401f0016097f89 */ /* 0x000e6200000e0000 */
[----:B--2---:R-:W-:Y:S01]  /*8950*/  FADD.FTZ R16, R3, R16 ;  /* 0x0000001003107221 */ /* 0x004fe20000010000 */
[----:B------:R-:W-:Y:S02]  /*8960*/  ISETP.NE.OR P5, PT, R32, 0x40, P2 ;  /* 0x000000402000780c */ /* 0x000fe400017a5670 */
[----:B------:R-:W2:Y:S01]  /*8970*/  SHFL.BFLY PT, R10, R23, 0x2, 0x1f ;  /* 0x0c401f00170a7f89 */ /* 0x000ea200000e0000 */
[----:B----4-:R-:W-:Y:S01]  /*8980*/  FADD.FTZ R4, R4, R17 ;  /* 0x0000001104047221 */ /* 0x010fe20000010000 */
[----:B------:R-:W-:Y:S02]  /*8990*/  ISETP.NE.OR P4, PT, R33, 0x20, P2 ;  /* 0x000000202100780c */ /* 0x000fe40001785670 */
[----:B------:R-:W3:Y:S01]  /*89a0*/  SHFL.BFLY PT, R11, R24, 0x2, 0x1f ;  /* 0x0c401f00180b7f89 */ /* 0x000ee200000e0000 */
[----:B------:R-:W-:-:S03]  /*89b0*/  FADD.FTZ R18, R5, R18 ;  /* 0x0000001205127221 */ /* 0x000fc60000010000 */
[----:B------:R-:W4:Y:S01]  /*89c0*/  SHFL.BFLY PT, R13, R26, 0x2, 0x1f ;  /* 0x0c401f001a0d7f89 */ /* 0x000f2200000e0000 */
[----:B------:R-:W-:-:S03]  /*89d0*/  FADD.FTZ R6, R6, R19 ;  /* 0x0000001306067221 */ /* 0x000fc60000010000 */
[----:B------:R-:W4:Y:S01]  /*89e0*/  SHFL.BFLY PT, R14, R27, 0x2, 0x1f ;  /* 0x0c401f001b0e7f89 */ /* 0x000f2200000e0000 */
[----:B------:R-:W-:-:S03]  /*89f0*/  FADD.FTZ R20, R7, R20 ;  /* 0x0000001407147221 */ /* 0x000fc60000010000 */
[----:B------:R-:W4:Y:S01]  /*8a00*/  SHFL.BFLY PT, R31, R28, 0x2, 0x1f ;  /* 0x0c401f001c1f7f89 */ /* 0x000f2200000e0000 */
        /* <DEDUP_REMOVED lines=8> */
[----:B------:R-:W3:Y:S01]  /*8a90*/  SHFL.BFLY PT, R7, R4, 0x1, 0x1f ;  /* 0x0c201f0004077f89 */ /* 0x000ee200000e0000 */
[----:B------:R-:W-:-:S03]  /*8aa0*/  FADD.FTZ R14, R14, R27 ;  /* 0x0000001b0e0e7221 */ /* 0x000fc60000010000 */
[----:B------:R-:W4:Y:S01]  /*8ab0*/  SHFL.BFLY PT, R9, R18, 0x1, 0x1f ;  /* 0x0c201f0012097f89 */ /* 0x000f2200000e0000 */
[----:B------:R-:W-:Y:S01]  /*8ac0*/  FADD.FTZ R31, R31, R28 ;  /* 0x0000001c1f1f7221 */ /* 0x000fe20000010000 */
[----:B------:R-:W-:Y:S02]  /*8ad0*/  SHF.R.U32.HI R28, RZ, 0x2, R0 ;  /* 0x00000002ff1c7819 */ /* 0x000fe40000011600 */
[----:B------:R-:W4:Y:S01]  /*8ae0*/  SHFL.BFLY PT, R11, R6, 0x1, 0x1f ;  /* 0x0c201f00060b7f89 */ /* 0x000f2200000e0000 */
[----:B0-----:R-:W-:-:S03]  /*8af0*/  FADD.FTZ R30, R30, R29 ;  /* 0x0000001d1e1e7221 */ /* 0x001fc60000010000 */
[----:B------:R-:W0:Y:S01]  /*8b00*/  SHFL.BFLY PT, R13, R20, 0x1, 0x1f ;  /* 0x0c201f00140d7f89 */ /* 0x000e2200000e0000 */
[----:B------:R-:W-:Y:S02]  /*8b10*/  IMAD R28, R39, 0x78, R28 ;  /* 0x00000078271c7824 */ /* 0x000fe400078e021c */
[----:B-1----:R-:W-:Y:S01]  /*8b20*/  FADD.FTZ R3, R2, R3 ;  /* 0x0000000302037221 */ /* 0x002fe20000010000 */
[----:B------:R-:W1:Y:S02]  /*8b30*/  SHFL.BFLY PT, R15, R8, 0x1, 0x1f ;  /* 0x0c201f00080f7f89 */ /* 0x000e6400000e0000 */
[----:B------:R-:W-:Y:S01]  /*8b40*/  LEA R28, R28, UR4, 0x2 ;  /* 0x000000041c1c7c11 */ /* 0x000fe2000f8e10ff */
[----:B--2---:R-:W-:Y:S01]  /*8b50*/  FADD.FTZ R16, R16, R5 ;  /* 0x0000000510107221 */ /* 0x004fe20000010000 */
[----:B------:R-:W2:Y:S01]  /*8b60*/  SHFL.BFLY PT, R17, R22, 0x1, 0x1f ;  /* 0x0c201f0016117f89 */ /* 0x000ea200000e0000 */
[----:B---3--:R-:W-:-:S03]  /*8b70*/  FADD.FTZ R4, R4, R7 ;  /* 0x0000000704047221 */ /* 0x008fc60000010000 */
[----:B------:R-:W3:Y:S01]  /*8b80*/  SHFL.BFLY PT, R19, R10, 0x1, 0x1f ;  /* 0x0c201f000a137f89 */ /* 0x000ee200000e0000 */
[----:B----4-:R-:W-:-:S03]  /*8b90*/  FADD.FTZ R9, R18, R9 ;  /* 0x0000000912097221 */ /* 0x010fc60000010000 */
[----:B------:R-:W4:Y:S04]  /*8ba0*/  SHFL.BFLY PT, R21, R24, 0x1, 0x1f ;  /* 0x0c201f0018157f89 */ /* 0x000f2800000e0000 */
[----:B------:R-:W4:Y:S01]  /*8bb0*/  SHFL.BFLY PT, R23, R12, 0x1, 0x1f ;  /* 0x0c201f000c177f89 */ /* 0x000f2200000e0000 */
[----:B------:R-:W-:-:S03]  /*8bc0*/  FADD.FTZ R6, R6, R11 ;  /* 0x0000000b06067221 */ /* 0x000fc60000010000 */
[----:B------:R-:W4:Y:S01]  /*8bd0*/  SHFL.BFLY PT, R25, R26, 0x1, 0x1f ;  /* 0x0c201f001a197f89 */ /* 0x000f2200000e0000 */
        /* <DEDUP_REMOVED lines=8> */
[----:B----4-:R-:W-:Y:S01]  /*8c60*/  FADD.FTZ R21, R24, R21 ;  /* 0x0000001518157221 */ /* 0x010fe20000010000 */
[----:B------:R-:W-:Y:S01]  /*8c70*/  FADD.FTZ R12, R12, R23 ;  /* 0x000000170c0c7221 */ /* 0x000fe20000010000 */
[----:B------:R-:W-:Y:S01]  /*8c80*/  FADD.FTZ R25, R26, R25 ;  /* 0x000000191a197221 */ /* 0x000fe20000010000 */
[----:B0-----:R-:W-:Y:S01]  /*8c90*/  FADD.FTZ R14, R14, R27 ;  /* 0x0000001b0e0e7221 */ /* 0x001fe20000010000 */
[----:B-1----:R-:W-:Y:S01]  /*8ca0*/  FADD.FTZ R31, R31, R0 ;  /* 0x000000001f1f7221 */ /* 0x002fe20000010000 */
[----:B--2---:R-:W-:Y:S01]  /*8cb0*/  FADD.FTZ R29, R30, R29 ;  /* 0x0000001d1e1d7221 */ /* 0x004fe20000010000 */
        /* <DEDUP_REMOVED lines=16> */
.L_x_17546:
[----:B------:R-:W-:Y:S05]  /*8dc0*/  BSYNC.RECONVERGENT B0 ;  /* 0x0000000000007941 */ /* 0x000fea0003800200 */
.L_x_17545:
        /* <DEDUP_REMOVED lines=23> */
[----:B------:R-:W-:Y:S01]  /*8f40*/  FADD.FTZ R13, R13, R18 ;  /* 0x000000120d0d7221 */ /* 0x000fe20000010000 */
        /* <DEDUP_REMOVED lines=9> */
.L_x_17548:
[----:B------:R-:W-:Y:S05]  /*8fe0*/  BSYNC.RECONVERGENT B0 ;  /* 0x0000000000007941 */ /* 0x000fea0003800200 */
.L_x_17547:
        /* <DEDUP_REMOVED lines=18> */
.L_x_17550:
[----:B------:R-:W-:Y:S05]  /*9110*/  BSYNC.RECONVERGENT B0 ;  /* 0x0000000000007941 */ /* 0x000fea0003800200 */
.L_x_17549:
[----:B------:R-:W-:Y:S06]  /*9120*/  BAR.SYNC.DEFER_BLOCKING 0x0 ;  /* 0x0000000000007b1d */ /* 0x000fec0000010000 */
[----:B------:R-:W-:Y:S04]  /*9130*/  BSSY.RECONVERGENT B0, `(.L_x_17551) ;  /* 0x0000020000007945 */ /* 0x000fe80003800200 */
[----:B------:R-:W-:Y:S05]  /*9140*/  @P1 BRA `(.L_x_17552) ;  /* 0x0000000000781947 */ /* 0x000fea0003800000 */
[----:B------:R-:W0:Y:S04]  /*9150*/  LDS R0, [R28] ;  /* 0x000000001c007984 */ /* 0x000e280000000800 */
        /* <DEDUP_REMOVED lines=8> */
[----:B------:R-:W4:Y:S04]  /*91e0*/  LDS R22, [R28+0x120] ;  /* 0x000120001c167984 */ /* 0x000f280000000800 */
[----:B------:R-:W4:Y:S01]  /*91f0*/  LDS R23, [R28+0x140] ;  /* 0x000140001c177984 */ /* 0x000f220000000800 */
        /* <DEDUP_REMOVED lines=8> */
[----:B------:R-:W-:Y:S01]  /*9280*/  FADD.FTZ R6, R6, R11 ;  /* 0x0000000b06067221 */ /* 0x000fe20000010000 */
        /* <DEDUP_REMOVED lines=10> */
.L_x_17552:
[----:B------:R-:W-:Y:S05]  /*9330*/  BSYNC.RECONVERGENT B0 ;  /* 0x0000000000007941 */ /* 0x000fea0003800200 */
.L_x_17551:
[----:B------:R-:W-:Y:S06]  /*9340*/  BAR.SYNC.DEFER_BLOCKING 0x0 ;  /* 0x0000000000007b1d */ /* 0x000fec0000010000 */
[----:B------:R-:W-:Y:S05]  /*9350*/  @P3 EXIT ;  /* 0x000000000000394d */ /* 0x000fea0003800000 */
[----:B------:R-:W-:-:S04]  /*9360*/  IMAD R0, R47, UR8, R42 ;  /* 0x000000082f007c24 */ /* 0x000fc8000f8e022a */
        /* <DEDUP_REMOVED lines=13> */
[C---:B--2---:R-:W-:Y:S02]  /*9440*/  LEA R2, P0, R0.reuse, UR4, 0x1 ;  /* 0x0000000400027c11 */ /* 0x044fe4000f8008ff */
[----:B------:R-:W-:Y:S02]  /*9450*/  F2FP.BF16.F32.PACK_AB R12, R25, R12 ;  /* 0x0000000c190c723e */ /* 0x000fe400000010ff */
[----:B------:R-:W-:-:S02]  /*9460*/  LEA.HI.X R3, R0, UR5, R5, 0x1, P0 ;  /* 0x0000000500037c11 */ /* 0x000fc400080f0c05 */
[----:B------:R-:W-:Y:S02]  /*9470*/  PRMT R0, R16, 0x7632, R0 ;  /* 0x0000763210007816 */ /* 0x000fe40000000000 */
[----:B------:R-:W-:Y:S01]  /*9480*/  PRMT R5, R4, 0x7632, R5 ;  /* 0x0000763204057816 */ /* 0x000fe20000000005 */
[----:B------:R0:W-:Y:S01]  /*9490*/  STG.E.U16 desc[UR6][R2.64+0x20], R4 ;  /* 0x0000200402007986 */ /* 0x0001e2000c101506 */
[----:B------:R-:W-:Y:S02]  /*94a0*/  F2FP.BF16.F32.PACK_AB R14, R31, R14 ;  /* 0x0000000e1f0e723e */ /* 0x000fe400000010ff */
        /* <DEDUP_REMOVED lines=21> */
.L_x_17553:
        /* <DEDUP_REMOVED lines=16> */
.L_x_27484:


//--------------------- .text._ZN4vllm25paged_attention_v2_kernelI13__nv_bfloat16S1_Li112ELi32ELi128ELNS_18Fp8KVCacheDataTypeE0ELb0ELi512EEEvPfS3_PT_PKS4_PKT0_SA_ifPKiSC_iPKfiiiSE_SE_iiiii --------------------------
	.section	.text._ZN4vllm25paged_attention_v2_kernelI13__nv_bfloat16S1_Li112ELi32ELi128ELNS_18Fp8KVCacheDataTypeE0ELb0ELi512EEEvPfS3_PT_PKS4_PKT0_SA_ifPKiSC_iPKfiiiSE_SE_iiiii,"ax",@progbits
	.align	128
        .global         _ZN4vllm25paged_attention_v2_kernelI13__nv_bfloat16S1_Li112ELi32ELi128ELNS_18Fp8KVCacheDataTypeE0ELb0ELi512EEEvPfS3_PT_PKS4_PKT0_SA_ifPKiSC_iPKfiiiSE_SE_iiiii
        .type           _ZN4vllm25paged_attention_v2_kernelI13__nv_bfloat16S1_Li112ELi32ELi128ELNS_18Fp8KVCacheDataTypeE0ELb0ELi512EEEvPfS3_PT_PKS4_PKT0_SA_ifPKiSC_iPKfiiiSE_SE_iiiii,@function
        .size           _ZN4vllm25paged_attention_v2_kernelI13__nv_bfloat16S1_Li112ELi32ELi128ELNS_18Fp8KVCacheDataTypeE0ELb0ELi512EEEvPfS3_PT_PKS4_PKT0_SA_ifPKiSC_iPKfiiiSE_SE_iiiii,(.L_x_27485 - _ZN4vllm25paged_attention_v2_kernelI13__nv_bfloat16S1_Li112ELi32ELi128ELNS_18Fp8KVCacheDataTypeE0ELb0ELi512EEEvPfS3_PT_PKS4_PKT0_SA_ifPKiSC_iPKfiiiSE_SE_iiiii)
        .other          _ZN4vllm25paged_attention_v2_kernelI13__nv_bfloat16S1_Li112ELi32ELi128ELNS_18Fp8KVCacheDataTypeE0ELb0ELi512EEEvPfS3_PT_PKS4_PKT0_SA_ifPKiSC_iPKfiiiSE_SE_iiiii,@"STO_CUDA_ENTRY STV_DEFAULT"
_ZN4vllm25paged_attention_v2_kernelI13__nv_bfloat16S1_Li112ELi32ELi128ELNS_18Fp8KVCacheDataTypeE0ELb0ELi512EEEvPfS3_PT_PKS4_PKT0_SA_ifPKiSC_iPKfiiiSE_SE_iiiii:
.text._ZN4vllm25paged_attention_v2_kernelI13__nv_bfloat16S1_Li112ELi32ELi128ELNS_18Fp8KVCacheDataTypeE0ELb0ELi512EEEvPfS3_PT_PKS4_PKT0_SA_ifPKiSC_iPKfiiiSE_SE_iiiii:
        /* <DEDUP_REMOVED lines=107> */
[C---:B------:R-:W-:Y:S01]  /*06b0*/  LOP3.LUT R54, R43.reuse, 0x1f, RZ, 0xc0, !PT ;  /* 0x0000001f2b367812 */ /* 0x040fe200078ec0ff */
[----:B------:R-:W0:Y:S01]  /*06c0*/  LDCU.64 UR10, c[0x0][0x3b8] ;  /* 0x00007700ff0a77ac */ /* 0x000e220008000a00 */
[----:B------:R-:W-:Y:S01]  /*06d0*/  SHF.L.U32 R130, R43, 0x3, RZ ;  /* 0x000000032b827819 */ /* 0x000fe200000006ff */
[----:B------:R-:W-:Y:S01]  /*06e0*/  IMAD.MOV.U32 R129, RZ, RZ, -0x800001 ;  /* 0xff7fffffff817424 */ /* 0x000fe200078e00ff */
[----:B-----5:R-:W-:Y:S02]  /*06f0*/  FSETP.NEU.FTZ.AND P2, PT, R41, RZ, PT ;  /* 0x000000ff2900720b */ /* 0x020fe40003f5d000 */
[----:B------:R-:W-:Y:S01]  /*0700*/  LOP3.LUT R130, R130, 0xf8, RZ, 0xc0, !PT ;  /* 0x000000f882827812 */ /* 0x000fe200078ec0ff */
        /* <DEDUP_REMOVED lines=11> */
[----:B------:R-:W0:Y:S01]  /*07c0*/  LDS.128 R28, [UR15] ;  /* 0x0000000fff1c7984 */ /* 0x000e220008000c00 */
[----:B------:R-:W-:Y:S02]  /*07d0*/  LOP3.LUT R2, R2, 0x7c, RZ, 0xc0, !PT ;  /* 0x0000007c02027812 */ /* 0x000fe400078ec0ff */
[----:B------:R-:W-:Y:S01]  /*07e0*/  IADD3 R127, PT, PT, -R45, R54, RZ ;  /* 0x000000362d7f7210 */ /* 0x000fe20007ffe1ff */
[----:B------:R-:W1:Y:S02]  /*07f0*/  LDS.128 R4, [UR15+0x10] ;  /* 0x0000100fff047984 */ /* 0x000e640008000c00 */
[----:B------:R-:W-:Y:S02]  /*0800*/  IMAD R3, R39, 0x80, R2 ;  /* 0x0000008027037824 */ /* 0x000fe400078e0202 */
[----:B------:R-:W3:Y:S04]  /*0810*/  LDS.128 R12, [UR15+0x60] ;  /* 0x0000600fff0c7984 */ /* 0x000ee80008000c00 */
[----:B------:R-:W4:Y:S04]  /*0820*/  LDS.128 R8, [UR15+0x20] ;  /* 0x0000200fff087984 */ /* 0x000f280008000c00 */
[----:B------:R-:W2:Y:S04]  /*0830*/  LDS.128 R16, [UR15+0x30] ;  /* 0x0000300fff107984 */ /* 0x000ea80008000c00 */
[----:B------:R-:W2:Y:S04]  /*0840*/  LDS.128 R24, [UR15+0x40] ;  /* 0x0000400fff187984 */ /* 0x000ea80008000c00 */
[----:B------:R-:W2:Y:S01]  /*0850*/  LDS.128 R20, [UR15+0x50] ;  /* 0x0000500fff147984 */ /* 0x000ea20008000c00 */
[C---:B0-----:R-:W-:Y:S01]  /*0860*/  PRMT R55, R28.reuse, 0x7632, R55 ;  /* 0x000076321c377816 */ /* 0x041fe20000000037 */
[----:B------:R-:W-:Y:S01]  /*0870*/  IMAD.U32 R34, R28, 0x10000, RZ ;  /* 0x000100001c227824 */ /* 0x000fe200078e00ff */
[C---:B------:R-:W-:Y:S01]  /*0880*/  PRMT R56, R29.reuse, 0x7632, R56 ;  /* 0x000076321d387816 */ /* 0x040fe20000000038 */
[----:B------:R-:W-:Y:S01]  /*0890*/  IMAD.U32 R33, R29, 0x10000, RZ ;  /* 0x000100001d217824 */ /* 0x000fe200078e00ff */
[C---:B------:R-:W-:Y:S01]  /*08a0*/  PRMT R57, R30.reuse, 0x7632, R57 ;  /* 0x000076321e397816 */ /* 0x040fe20000000039 */
        /* <DEDUP_REMOVED lines=8> */
[C---:B---3--:R-:W-:Y:S01]  /*0930*/  IMAD.U32 R84, R12.reuse, 0x10000, RZ ;  /* 0x000100000c547824 */ /* 0x048fe200078e00ff */
[----:B------:R-:W-:Y:S01]  /*0940*/  SHF.L.U32 R0, R7, 0x10, RZ ;  /* 0x0000001007007819 */ /* 0x000fe200000006ff */
[C---:B------:R-:W-:Y:S01]  /*0950*/  IMAD.U32 R86, R13.reuse, 0x10000, RZ ;  /* 0x000100000d567824 */ /* 0x040fe200078e00ff */
[----:B------:R-:W0:Y:S01]  /*0960*/  LDS.128 R4, [UR15+0x70] ;  /* 0x0000700fff047984 */ /* 0x000e220008000c00 */
[----:B------:R-:W-:Y:S01]  /*0970*/  PRMT R95, R12, 0x7632, R95 ;  /* 0x000076320c5f7816 */ /* 0x000fe2000000005f */
[----:B------:R-:W-:Y:S01]  /*0980*/  IMAD.U32 R88, R14, 0x10000, RZ ;  /* 0x000100000e587824 */ /* 0x000fe200078e00ff */
[----:B------:R-:W-:Y:S01]  /*0990*/  PRMT R97, R13, 0x7632, R97 ;  /* 0x000076320d617816 */ /* 0x000fe20000000061 */
[----:B----4-:R-:W-:Y:S01]  /*09a0*/  IMAD.U32 R48, R8, 0x10000, RZ ;  /* 0x0001000008307824 */ /* 0x010fe200078e00ff */
[----:B------:R-:W-:Y:S01]  /*09b0*/  PRMT R99, R14, 0x7632, R99 ;  /* 0x000076320e637816 */ /* 0x000fe20000000063 */
[----:B------:R-:W-:Y:S01]  /*09c0*/  IMAD.U32 R49, R9, 0x10000, RZ ;  /* 0x0001000009317824 */ /* 0x000fe200078e00ff */
[C---:B------:R-:W-:Y:S01]  /*09d0*/  PRMT R100, R15.reuse, 0x7632, R100 ;  /* 0x000076320f647816 */ /* 0x040fe20000000064 */
[----:B------:R-:W-:Y:S01]  /*09e0*/  IMAD.U32 R50, R10, 0x10000, RZ ;  /* 0x000100000a327824 */ /* 0x000fe200078e00ff */
[----:B------:R-:W-:Y:S01]  /*09f0*/  SHF.L.U32 R90, R15, 0x10, RZ ;  /* 0x000000100f5a7819 */ /* 0x000fe200000006ff */
[----:B--2---:R-:W-:Y:S01]  /*0a00*/  IMAD.U32 R52, R16, 0x10000, RZ ;  /* 0x0001000010347824 */ /* 0x004fe200078e00ff */
        /* <DEDUP_REMOVED lines=23> */
[----:B------:R-:W-:Y:S01]  /*0b80*/  PRMT R81, R25, 0x7632, R81 ;  /* 0x0000763219517816 */ /* 0x000fe20000000051 */
[----:B------:R-:W-:Y:S01]  /*0b90*/  IMAD.U32 R57, R57, 0x10000, RZ ;  /* 0x0001000039397824 */ /* 0x000fe200078e00ff */
[----:B------:R-:W-:Y:S01]  /*0ba0*/  PRMT R83, R26, 0x7632, R83 ;  /* 0x000076321a537816 */ /* 0x000fe20000000053 */
[----:B------:R-:W-:Y:S01]  /*0bb0*/  IMAD.U32 R59, R59, 0x10000, RZ ;  /* 0x000100003b3b7824 */ /* 0x000fe200078e00ff */
[----:B------:R-:W-:Y:S01]  /*0bc0*/  PRMT R85, R27, 0x7632, R85 ;  /* 0x000076321b557816 */ /* 0x000fe20000000055 */
[----:B------:R-:W-:Y:S01]  /*0bd0*/  IMAD.U32 R60, R60, 0x10000, RZ ;  /* 0x000100003c3c7824 */ /* 0x000fe200078e00ff */
[C---:B0-----:R-:W-:Y:S01]  /*0be0*/  PRMT R101, R4.reuse, 0x7632, R101 ;  /* 0x0000763204657816 */ /* 0x041fe20000000065 */
[----:B------:R-:W-:Y:S01]  /*0bf0*/  IMAD.U32 R92, R4, 0x10000, RZ ;  /* 0x00010000045c7824 */ /* 0x000fe200078e00ff */
[C---:B------:R-:W-:Y:S01]  /*0c00*/  PRMT R102, R5.reuse, 0x7632, R102 ;  /* 0x0000763205667816 */ /* 0x040fe20000000066 */
[----:B------:R-:W-:Y:S01]  /*0c10*/  IMAD.U32 R94, R5, 0x10000, RZ ;  /* 0x00010000055e7824 */ /* 0x000fe200078e00ff */
[C---:B------:R-:W-:Y:S01]  /*0c20*/  PRMT R103, R6.reuse, 0x7632, R103 ;  /* 0x0000763206677816 */ /* 0x040fe20000000067 */
[C---:B------:R-:W-:Y:S01]  /*0c30*/  IMAD.U32 R98, R7.reuse, 0x10000, RZ ;  /* 0x0001000007627824 */ /* 0x040fe200078e00ff */
[----:B------:R-:W-:Y:S01]  /*0c40*/  SHF.L.U32 R96, R6, 0x10, RZ ;  /* 0x0000001006607819 */ /* 0x000fe200000006ff */
[----:B------:R-:W-:Y:S01]  /*0c50*/  IMAD.U32 R62, R62, 0x10000, RZ ;  /* 0x000100003e3e7824 */ /* 0x000fe200078e00ff */
[----:B------:R-:W-:Y:S01]  /*0c60*/  PRMT R104, R7, 0x7632, R104 ;  /* 0x0000763207687816 */ /* 0x000fe20000000068 */
[----:B------:R-:W-:Y:S01]  /*0c70*/  IMAD.U32 R63, R63, 0x10000, RZ ;  /* 0x000100003f3f7824 */ /* 0x000fe200078e00ff */
[----:B------:R-:W0:Y:S01]  /*0c80*/  LDS.128 R4, [UR15+0xd0] ;  /* 0x0000d00fff047984 */ /* 0x000e220008000c00 */
[----:B------:R-:W-:Y:S01]  /*0c90*/  SHF.L.U32 R74, R27, 0x10, RZ ;  /* 0x000000101b4a7819 */ /* 0x000fe200000006ff */
[----:B-1----:R-:W-:Y:S01]  /*0ca0*/  IMAD.U32 R118, R13, 0x10000, RZ ;  /* 0x000100000d767824 */ /* 0x002fe200078e00ff */
[----:B------:R-:W-:Y:S01]  /*0cb0*/  PRMT R87, R20, 0x7632, R87 ;  /* 0x0000763214577816 */ /* 0x000fe20000000057 */
        /* <DEDUP_REMOVED lines=10> */
[C---:B------:R-:W-:Y:S01]  /*0d60*/  PRMT R125, R12.reuse, 0x7632, R125 ;  /* 0x000076320c7d7816 */ /* 0x040fe2000000007d */
[----:B------:R-:W-:Y:S01]  /*0d70*/  IMAD.U32 R79, R79, 0x10000, RZ ;  /* 0x000100004f4f7824 */ /* 0x000fe200078e00ff */
        /* <DEDUP_REMOVED lines=8> */
[C---:B------:R-:W-:Y:S01]  /*0e00*/  PRMT R108, R11.reuse, 0x7632, R108 ;  /* 0x000076320b6c7816 */ /* 0x040fe2000000006c */
[----:B------:R-:W-:Y:S01]  /*0e10*/  IMAD.U32 R11, R11, 0x10000, RZ ;  /* 0x000100000b0b7824 */ /* 0x000fe200078e00ff */
[C---:B---3--:R-:W-:Y:S01]  /*0e20*/  PRMT R110, R17.reuse, 0x7632, R110 ;  /* 0x00007632116e7816 */ /* 0x048fe2000000006e */
        /* <DEDUP_REMOVED lines=18> */
[----:B------:R-:W-:Y:S01]  /*0f50*/  IMAD.U32 R128, R7, 0x10000, RZ ;  /* 0x0001000007807824 */ /* 0x000fe200078e00ff */
[----:B------:R-:W-:Y:S01]  /*0f60*/  SHF.L.U32 R126, R6, 0x10, RZ ;  /* 0x00000010067e7819 */ /* 0x000fe200000006ff */
[----:B------:R-:W-:Y:S01]  /*0f70*/  IMAD.U32 R99, R99, 0x10000, RZ ;  /* 0x0001000063637824 */ /* 0x000fe200078e00ff */
[----:B------:R-:W-:Y:S01]  /*0f80*/  PRMT R6, R7, 0x7632, R6 ;  /* 0x0000763207067816 */ /* 0x000fe20000000006 */
[----:B------:R-:W-:Y:S01]  /*0f90*/  IMAD R7, R38, UR8, RZ ;  /* 0x0000000826077c24 */ /* 0x000fe2000f8e02ff */
[C---:B-1----:R-:W-:Y:S01]  /*0fa0*/  PRMT R113, R24.reuse, 0x7632, R113 ;  /* 0x0000763218717816 */ /* 0x042fe20000000071 */
[----:B------:R-:W-:Y:S01]  /*0fb0*/  IMAD.U32 R24, R24, 0x10000, RZ ;  /* 0x0001000018187824 */ /* 0x000fe200078e00ff */
[C---:B------:R-:W-:Y:S01]  /*0fc0*/  PRMT R114, R25.reuse, 0x7632, R114 ;  /* 0x0000763219727816 */ /* 0x040fe20000000072 */
[----:B------:R-:W-:Y:S01]  /*0fd0*/  IMAD.U32 R25, R25, 0x10000, RZ ;  /* 0x0001000019197824 */ /* 0x000fe200078e00ff */
[C---:B------:R-:W-:Y:S01]  /*0fe0*/  PRMT R117, R27.reuse, 0x7632, R117 ;  /* 0x000076321b757816 */ /* 0x040fe20000000075 */
[----:B------:R-:W-:Y:S01]  /*0ff0*/  IMAD.U32 R27, R27, 0x10000, RZ ;  /* 0x000100001b1b7824 */ /* 0x000fe200078e00ff */
[C---:B----4-:R-:W-:Y:S01]  /*1000*/  PRMT R119, R20.reuse, 0x7632, R119 ;  /* 0x0000763214777816 */ /* 0x050fe20000000077 */
        /* <DEDUP_REMOVED lines=11> */
[----:B------:R-:W-:Y:S01]  /*10c0*/  IADD3 R2, P0, PT, R7, R130, RZ ;  /* 0x0000008207027210 */ /* 0x000fe20007f1e0ff */
[----:B------:R-:W-:Y:S01]  /*10d0*/  VIADD R130, R54, 0x1 ;  /* 0x0000000136827836 */ /* 0x000fe20000000000 */
[----:B------:R-:W-:Y:S01]  /*10e0*/  SHF.L.U32 R31, R31, 0x10, RZ ;  /* 0x000000101f1f7819 */ /* 0x000fe200000006ff */
[----:B------:R-:W-:Y:S01]  /*10f0*/  VIADD R54, R3, UR4 ;  /* 0x0000000403367c36 */ /* 0x000fe20008000000 */
        /* <DEDUP_REMOVED lines=34> */
[----:B------:R-:W-:Y:S02]  /*1320*/  SHF.L.U32 R106, R106, 0x10, RZ ;  /* 0x000000106a6a7819 */ /* 0x000fe400000006ff */
[----:B------:R-:W-:Y:S02]  /*1330*/  SHF.L.U32 R109, R109, 0x10, RZ ;  /* 0x000000106d6d7819 */ /* 0x000fe400000006ff */
[----:B------:R-:W-:Y:S02]  /*1340*/  SHF.L.U32 R112, R112, 0x10, RZ ;  /* 0x0000001070707819 */ /* 0x000fe400000006ff */
[----:B------:R-:W-:Y:S02]  /*1350*/  SHF.L.U32 R115, R115, 0x10, RZ ;  /* 0x0000001073737819 */ /* 0x000fe400000006ff */
[----:B------:R-:W-:-:S02]  /*1360*/  SHF.L.U32 R120, R120, 0x10, RZ ;  /* 0x0000001078787819 */ /* 0x000fc400000006ff */
[----:B------:R-:W-:Y:S02]  /*1370*/  SHF.L.U32 R125, R125, 0x10, RZ ;  /* 0x000000107d7d7819 */ /* 0x000fe400000006ff */
[----:B------:R-:W-:Y:S02]  /*1380*/  SHF.L.U32 R131, R131, 0x10, RZ ;  /* 0x0000001083837819 */ /* 0x000fe400000006ff */
[----:B------:R-:W-:-:S07]  /*1390*/  SHF.L.U32 R136, R5, 0x10, RZ ;  /* 0x0000001005887819 */ /* 0x000fce00000006ff */
.L_x_17556:
        /* <DEDUP_REMOVED lines=29> */
[C---:B--2---:R-:W-:Y:S01]  /*1570*/  PRMT R12, R144.reuse, 0x7632, R12 ;  /* 0x00007632900c7816 */ /* 0x044fe2000000000c */
[----:B------:R-:W-:-:S02]  /*1580*/  IMAD.U32 R161, R144, 0x10000, RZ ;  /* 0x0001000090a17824 */ /* 0x000fc400078e00ff */
[----:B------:R-:W2:Y:S02]  /*1590*/  LDG.E.CONSTANT R144, desc[UR6][R6.64+0x208] ;  /* 0x0002080606907981 */ /* 0x000ea4000c1e9900 */
[----:B------:R-:W-:Y:S01]  /*15a0*/  IMAD.U32 R158, R12, 0x10000, RZ ;  /* 0x000100000c9e7824 */ /* 0x000fe200078e00ff */
[----:B---3--:R-:W-:-:S03]  /*15b0*/  PRMT R12, R148, 0x7632, R12 ;  /* 0x00007632940c7816 */ /* 0x008fc6000000000c */
[----:B------:R-:W-:Y:S02]  /*15c0*/  FMUL.FTZ R158, R59, R158 ;  /* 0x0000009e3b9e7220 */ /* 0x000fe40000410000 */
[----:B------:R-:W-:Y:S01]  /*15d0*/  IMAD.U32 R12, R12, 0x10000, RZ ;  /* 0x000100000c0c7824 */ /* 0x000fe200078e00ff */
[----:B------:R-:W-:Y:S01]  /*15e0*/  SHF.L.U32 R159, R148, 0x10, RZ ;  /* 0x00000010949f7819 */ /* 0x000fe200000006ff */
[----:B------:R-:W-:Y:S01]  /*15f0*/  FMUL.FTZ R161, R30, R161 ;  /* 0x000000a11ea17220 */ /* 0x000fe20000410000 */
[C---:B----4-:R-:W-:Y:S01]  /*1600*/  PRMT R148, R146.reuse, 0x7632, R148 ;  /* 0x0000763292947816 */ /* 0x050fe20000000094 */
[----:B------:R-:W-:Y:S01]  /*1610*/  FFMA.FTZ R12, R55, R12, R158 ;  /* 0x0000000c370c7223 */ /* 0x000fe2000001009e */
[----:B------:R-:W-:Y:S02]  /*1620*/  IMAD.U32 R158, R146, 0x10000, RZ ;  /* 0x00010000929e7824 */ /* 0x000fe400078e00ff */
[----:B------:R-:W3:Y:S01]  /*1630*/  LDG.E.CONSTANT R146, desc[UR6][R6.64+0x1004] ;  /* 0x0010040606927981 */ /* 0x000ee2000c1e9900 */
[----:B------:R-:W-:Y:S01]  /*1640*/  SHF.L.U32 R148, R148, 0x10, RZ ;  /* 0x0000001094947819 */ /* 0x000fe200000006ff */
[----:B------:R-:W-:-:S04]  /*1650*/  FFMA.FTZ R159, R34, R159, R161 ;  /* 0x0000009f229f7223 */ /* 0x000fc800000100a1 */
[----:B------:R-:W-:Y:S01]  /*1660*/  FFMA.FTZ R159, R48, R158, R159 ;  /* 0x0000009e309f7223 */ /* 0x000fe2000001009f */
[----:B------:R-:W-:Y:S01]  /*1670*/  FFMA.FTZ R12, R63, R148, R12 ;  /* 0x000000943f0c7223 */ /* 0x000fe2000001000c */
[C---:B-----5:R-:W-:Y:S01]  /*1680*/  PRMT R158, R147.reuse, 0x7632, R158 ;  /* 0x00007632939e7816 */ /* 0x060fe2000000009e */
[----:B------:R-:W4:Y:S01]  /*1690*/  LDG.E.CONSTANT R148, desc[UR6][R6.64+0x408] ;  /* 0x0004080606947981 */ /* 0x000f22000c1e9900 */
[----:B------:R-:W-:-:S04]  /*16a0*/  IMAD.U32 R147, R147, 0x10000, RZ ;  /* 0x0001000093937824 */ /* 0x000fc800078e00ff */
[----:B------:R-:W-:Y:S01]  /*16b0*/  FFMA.FTZ R159, R52, R147, R159 ;  /* 0x00000093349f7223 */ /* 0x000fe2000001009f */
[----:B------:R-:W-:Y:S01]  /*16c0*/  IMAD.U32 R158, R158, 0x10000, RZ ;  /* 0x000100009e9e7824 */ /* 0x000fe200078e00ff */
[----:B------:R-:W5:Y:S03]  /*16d0*/  LDG.E.CONSTANT R147, desc[UR6][R6.64+0x1204] ;  /* 0x0012040606937981 */ /* 0x000f66000c1e9900 */
[----:B------:R-:W-:Y:S01]  /*16e0*/  FFMA.FTZ R158, R71, R158, R12 ;  /* 0x0000009e479e7223 */ /* 0x000fe2000001000c */
[C---:B------:R-:W-:Y:S02]  /*16f0*/  SHF.L.U32 R12, R140.reuse, 0x10, RZ ;  /* 0x000000108c0c7819 */ /* 0x040fe400000006ff */
[----:B------:R-:W-:-:S05]  /*1700*/  PRMT R140, R140, 0x7632, R140 ;  /* 0x000076328c8c7816 */ /* 0x000fca000000008c */
[----:B------:R-:W-:Y:S02]  /*1710*/  IMAD.U32 R140, R140, 0x10000, RZ ;  /* 0x000100008c8c7824 */ /* 0x000fe400078e00ff */
[----:B------:R-:W-:Y:S02]  /*1720*/  FFMA.FTZ R159, R68, R12, R159 ;  /* 0x0000000c449f7223 */ /* 0x000fe4000001009f */
[----:B------:R-:W5:Y:S01]  /*1730*/  LDG.E.CONSTANT R12, desc[UR6][R6.64+0x608] ;  /* 0x00060806060c7981 */ /* 0x000f62000c1e9900 */
[--C-:B------:R-:W-:Y:S01]  /*1740*/  FFMA.FTZ R140, R79, R140, R158.reuse ;  /* 0x0000008c4f8c7223 */ /* 0x100fe2000001009e */
[C---:B------:R-:W-:Y:S01]  /*1750*/  PRMT R158, R5.reuse, 0x7632, R158 ;  /* 0x00007632059e7816 */ /* 0x040fe2000000009e */
[----:B------:R-:W-:-:S03]  /*1760*/  IMAD.U32 R5, R5, 0x10000, RZ ;  /* 0x0001000005057824 */ /* 0x000fc600078e00ff */
[----:B------:R-:W-:Y:S01]  /*1770*/  SHF.L.U32 R158, R158, 0x10, RZ ;  /* 0x000000109e9e7819 */ /* 0x000fe200000006ff */
[----:B------:R-:W-:Y:S02]  /*1780*/  FFMA.FTZ R159, R76, R5, R159 ;  /* 0x000000054c9f7223 */ /* 0x000fe4000001009f */
[----:B------:R-:W5:Y:S02]  /*1790*/  LDG.E.CONSTANT R5, desc[UR6][R6.64+0x808] ;  /* 0x0008080606057981 */ /* 0x000f64000c1e9900 */
[----:B------:R-:W-:Y:S02]  /*17a0*/  FFMA.FTZ R158, R87, R158, R140 ;  /* 0x0000009e579e7223 */ /* 0x000fe4000001008c */
[----:B------:R-:W5:Y:S01]  /*17b0*/  LDG.E.CONSTANT R140, desc[UR6][R6.64+0x1404] ;  /* 0x00140406068c7981 */ /* 0x000f62000c1e9900 */
[C---:B------:R-:W-:Y:S01]  /*17c0*/  PRMT R160, R138.reuse, 0x7632, R160 ;  /* 0x000076328aa07816 */ /* 0x040fe200000000a0 */
[----:B------:R-:W-:-:S04]  /*17d0*/  IMAD.U32 R138, R138, 0x10000, RZ ;  /* 0x000100008a8a7824 */ /* 0x000fc800078e00ff */
[----:B------:R-:W-:Y:S01]  /*17e0*/  FFMA.FTZ R159, R84, R138, R159 ;  /* 0x0000008a549f7223 */ /* 0x000fe2000001009f */
[----:B------:R-:W-:Y:S01]  /*17f0*/  PRMT R138, R139, 0x7632, R138 ;  /* 0x000076328b8a7816 */ /* 0x000fe2000000008a */
[----:B------:R-:W-:-:S04]  /*1800*/  IMAD.U32 R160, R160, 0x10000, RZ ;  /* 0x00010000a0a07824 */ /* 0x000fc800078e00ff */
[----:B------:R-:W-:Y:S01]  /*1810*/  FFMA.FTZ R158, R95, R160, R158 ;  /* 0x000000a05f9e7223 */ /* 0x000fe2000001009e */
[----:B------:R-:W-:Y:S01]  /*1820*/  IMAD.U32 R138, R138, 0x10000, RZ ;  /* 0x000100008a8a7824 */ /* 0x000fe200078e00ff */
[----:B------:R-:W-:Y:S02]  /*1830*/  SHF.L.U32 R160, R139, 0x10, RZ ;  /* 0x000000108ba07819 */ /* 0x000fe400000006ff */
[----:B------:R-:W5:Y:S01]  /*1840*/  LDG.E.CONSTANT R139, desc[UR6][R6.64+0xa08] ;  /* 0x000a0806068b7981 */ /* 0x000f62000c1e9900 */
[----:B------:R-:W-:Y:S01]  /*1850*/  FFMA.FTZ R158, R101, R138, R158 ;  /* 0x0000008a659e7223 */ /* 0x000fe2000001009e */
[C---:B------:R-:W-:Y:S01]  /*1860*/  PRMT R138, R13.reuse, 0x7632, R138 ;  /* 0x000076320d8a7816 */ /* 0x040fe2000000008a */
[----:B------:R-:W-:Y:S01]  /*1870*/  FFMA.FTZ R159, R92, R160, R159 ;  /* 0x000000a05c9f7223 */ /* 0x000fe2000001009f */
[----:B------:R-:W-:Y:S02]  /*1880*/  IMAD.U32 R13, R13, 0x10000, RZ ;  /* 0x000100000d0d7824 */ /* 0x000fe400078e00ff */
[----:B------:R-:W-:-:S02]  /*1890*/  SHF.L.U32 R160, R138, 0x10, RZ ;  /* 0x000000108aa07819 */ /* 0x000fc400000006ff */
[----:B------:R-:W5:Y:S01]  /*18a0*/  LDG.E.CONSTANT R138, desc[UR6][R6.64+0x1604] ;  /* 0x00160406068a7981 */ /* 0x000f62000c1e9900 */
[----:B------:R-:W-:Y:S02]  /*18b0*/  FFMA.FTZ R159, R8, R13, R159 ;  /* 0x0000000d089f7223 */ /* 0x000fe4000001009f */
[----:B------:R-:W-:Y:S01]  /*18c0*/  FFMA.FTZ R158, R105, R160, R158 ;  /* 0x000000a0699e7223 */ /* 0x000fe2000001009e */
[----:B------:R-:W5:Y:S01]  /*18d0*/  LDG.E.CONSTANT R13, desc[UR6][R6.64+0xc08] ;  /* 0x000c0806060d7981 */ /* 0x000f62000c1e9900 */
[C---:B------:R-:W-:Y:S01]  /*18e0*/  PRMT R160, R4.reuse, 0x7632, R160 ;  /* 0x0000763204a07816 */ /* 0x040fe200000000a0 */
[----:B------:R-:W-:-:S04]  /*18f0*/  IMAD.U32 R4, R4, 0x10000, RZ ;  /* 0x0001000004047824 */ /* 0x000fc800078e00ff */
[----:B------:R-:W-:Y:S01]  /*1900*/  FFMA.FTZ R159, R16, R4, R159 ;  /* 0x00000004109f7223 */ /* 0x000fe2000001009f */
[----:B------:R-:W-:Y:S01]  /*1910*/  SHF.L.U32 R4, R141, 0x10, RZ ;  /* 0x000000108d047819 */ /* 0x000fe200000006ff */
[----:B------:R-:W-:-:S04]  /*1920*/  IMAD.U32 R160, R160, 0x10000, RZ ;  /* 0x00010000a0a07824 */ /* 0x000fc800078e00ff */
[----:B------:R-:W-:Y:S01]  /*1930*/  FFMA.FTZ R158, R109, R160, R158 ;  /* 0x000000a06d9e7223 */ /* 0x000fe2000001009e */
[----:B------:R-:W-:Y:S01]  /*1940*/  FMUL.FTZ R4, R29, R4 ;  /* 0x000000041d047220 */ /* 0x000fe20000410000 */
[----:B------:R-:W-:-:S04]  /*1950*/  IMAD.U32 R160, R142, 0x10000, RZ ;  /* 0x000100008ea07824 */ /* 0x000fc800078e00ff */
[----:B------:R-:W-:Y:S02]  /*1960*/  FFMA.FTZ R160, R33, R160, R4 ;  /* 0x000000a021a07223 */ /* 0x000fe40000010004 */
[----:B------:R-:W5:Y:S01]  /*1970*/  LDG.E.CONSTANT R4, desc[UR6][R6.64+0xe08] ;  /* 0x000e080606047981 */ /* 0x000f62000c1e9900 */
[----:B------:R-:W-:Y:S02]  /*1980*/  PRMT R141, R141, 0x7632, R141 ;  /* 0x000076328d8d7816 */ /* 0x000fe4000000008d */
[----:B------:R-:W-:-:S03]  /*1990*/  PRMT R142, R142, 0x7632, R142 ;  /* 0x000076328e8e7816 */ /* 0x000fc6000000008e */
[----:B------:R-:W-:Y:S01]  /*19a0*/  IMAD.U32 R161, R141, 0x10000, RZ ;  /* 0x000100008da17824 */ /* 0x000fe200078e00ff */
[----:B------:R-:W-:-:S03]  /*19b0*/  SHF.L.U32 R141, R142, 0x10, RZ ;  /* 0x000000108e8d7819 */ /* 0x000fc600000006ff */
[----:B------:R-:W-:-:S04]  /*19c0*/  FMUL.FTZ R161, R60, R161 ;  /* 0x000000a13ca17220 */ /* 0x000fc80000410000 */
[----:B------:R-:W-:Y:S01]  /*19d0*/  FFMA.FTZ R142, R56, R141, R161 ;  /* 0x0000008d388e7223 */ /* 0x000fe200000100a1 */
[----:B------:R-:W-:-:S05]  /*19e0*/  PRMT R141, R143, 0x7632, R141 ;  /* 0x000076328f8d7816 */ /* 0x000fca000000008d */
[----:B------:R-:W-:-:S04]  /*19f0*/  IMAD.U32 R141, R141, 0x10000, RZ ;  /* 0x000100008d8d7824 */ /* 0x000fc800078e00ff */
[----:B------:R-:W-:Y:S01]  /*1a00*/  FFMA.FTZ R142, R65, R141, R142 ;  /* 0x0000008d418e7223 */ /* 0x000fe2000001008e */
[----:B------:R-:W-:Y:S01]  /*1a10*/  SHF.L.U32 R141, R149, 0x10, RZ ;  /* 0x00000010958d7819 */ /* 0x000fe200000006ff */
[----:B------:R-:W-:-:S04]  /*1a20*/  IMAD.U32 R143, R143, 0x10000, RZ ;  /* 0x000100008f8f7824 */ /* 0x000fc800078e00ff */
[----:B------:R-:W-:Y:S01]  /*1a30*/  FFMA.FTZ R159, R24, R141, R159 ;  /* 0x0000008d189f7223 */ /* 0x000fe2000001009f */
[----:B------:R-:W-:Y:S01]  /*1a40*/  PRMT R141, R150, 0x7632, R141 ;  /* 0x00007632968d7816 */ /* 0x000fe2000000008d */
[----:B------:R-:W-:-:S03]  /*1a50*/  FFMA.FTZ R160, R49, R143, R160 ;  /* 0x0000008f31a07223 */ /* 0x000fc600000100a0 */
[----:B------:R-:W-:-:S05]  /*1a60*/  SHF.L.U32 R143, R141, 0x10, RZ ;  /* 0x000000108d8f7819 */ /* 0x000fca00000006ff */
        /* <DEDUP_REMOVED lines=9> */
[----:B------:R-:W-:Y:S02]  /*1b00*/  IMAD.U32 R143, R143, 0x10000, RZ ;  /* 0x000100008f8f7824 */ /* 0x000fe400078e00ff */
[----:B------:R-:W-:Y:S02]  /*1b10*/  IMAD.U32 R150, R150, 0x10000, RZ ;  /* 0x0001000096967824 */ /* 0x000fe400078e00ff */
[----:B------:R-:W-:Y:S01]  /*1b20*/  FFMA.FTZ R142, R89, R143, R142 ;  /* 0x0000008f598e7223 */ /* 0x000fe2000001008e */
[----:B------:R-:W-:Y:S01]  /*1b30*/  SHF.L.U32 R143, R155, 0x10, RZ ;  /* 0x000000109b8f7819 */ /* 0x000fe200000006ff */
[----:B------:R-:W-:Y:S01]  /*1b40*/  FFMA.FTZ R141, R53, R150, R160 ;  /* 0x00000096358d7223 */ /* 0x000fe200000100a0 */
[----:B------:R-:W-:-:S03]  /*1b50*/  SHF.L.U32 R152, R152, 0x10, RZ ;  /* 0x0000001098987819 */ /* 0x000fc600000006ff */
[----:B------:R-:W-:Y:S01]  /*1b60*/  FFMA.FTZ R159, R122, R143, R159 ;  /* 0x0000008f7a9f7223 */ /* 0x000fe2000001009f */
[----:B------:R-:W-:Y:S01]  /*1b70*/  PRMT R143, R156, 0x7632, R143 ;  /* 0x000076329c8f7816 */ /* 0x000fe2000000008f */
[----:B------:R-:W-:Y:S01]  /*1b80*/  FFMA.FTZ R141, R70, R152, R141 ;  /* 0x00000098468d7223 */ /* 0x000fe2000001008d */
[----:B------:R-:W-:Y:S01]  /*1b90*/  PRMT R149, R149, 0x7632, R149 ;  /* 0x0000763295957816 */ /* 0x000fe20000000095 */
[----:B------:R-:W-:Y:S01]  /*1ba0*/  IMAD.U32 R154, R154, 0x10000, RZ ;  /* 0x000100009a9a7824 */ /* 0x000fe200078e00ff */
[----:B------:R-:W-:Y:S01]  /*1bb0*/  SHF.L.U32 R143, R143, 0x10, RZ ;  /* 0x000000108f8f7819 */ /* 0x000fe200000006ff */
[----:B------:R-:W-:Y:S01]  /*1bc0*/  IMAD.U32 R156, R156, 0x10000, RZ ;  /* 0x000100009c9c7824 */ /* 0x000fe200078e00ff */
[----:B------:R-:W-:Y:S01]  /*1bd0*/  PRMT R151, R151, 0x7632, R151 ;  /* 0x0000763297977816 */ /* 0x000fe20000000097 */
[----:B------:R-:W-:Y:S02]  /*1be0*/  IMAD.U32 R149, R149, 0x10000, RZ ;  /* 0x0001000095957824 */ /* 0x000fe400078e00ff */
[----:B------:R-:W-:Y:S01]  /*1bf0*/  FFMA.FTZ R141, R78, R154, R141 ;  /* 0x0000009a4e8d7223 */ /* 0x000fe2000001008d */
[--C-:B------:R-:W-:Y:S01]  /*1c00*/  FFMA.FTZ R143, R97, R143, R142.reuse ;  /* 0x0000008f618f7223 */ /* 0x100fe2000001008e */
[----:B------:R-:W-:Y:S01]  /*1c10*/  PRMT R142, R157, 0x7632, R142 ;  /* 0x000076329d8e7816 */ /* 0x000fe2000000008e */
[----:B------:R-:W-:Y:S01]  /*1c20*/  FFMA.FTZ R158, R113, R149, R158 ;  /* 0x00000095719e7223 */ /* 0x000fe2000001009e */
[----:B------:R-:W-:Y:S01]  /*1c30*/  PRMT R153, R153, 0x7632, R153 ;  /* 0x0000763299997816 */ /* 0x000fe20000000099 */
[----:B------:R-:W-:Y:S01]  /*1c40*/  FFMA.FTZ R149, R86, R156, R141 ;  /* 0x0000009c56957223 */ /* 0x000fe2000001008d */
[----:B------:R-:W-:Y:S01]  /*1c50*/  IMAD.U32 R151, R151, 0x10000, RZ ;  /* 0x0001000097977824 */ /* 0x000fe200078e00ff */
[----:B------:R-:W5:Y:S01]  /*1c60*/  LDG.E.CONSTANT R141, desc[UR6][R6.64+0x1804] ;  /* 0x00180406068d7981 */ /* 0x000f62000c1e9900 */
[----:B------:R-:W-:Y:S01]  /*1c70*/  IMAD.U32 R157, R157, 0x10000, RZ ;  /* 0x000100009d9d7824 */ /* 0x000fe200078e00ff */
[----:B------:R-:W-:Y:S01]  /*1c80*/  SHF.L.U32 R153, R153, 0x10, RZ ;  /* 0x0000001099997819 */ /* 0x000fe200000006ff */
[----:B------:R-:W-:Y:S01]  /*1c90*/  IMAD.U32 R150, R142, 0x10000, RZ ;  /* 0x000100008e967824 */ /* 0x000fe200078e00ff */
[----:B------:R-:W-:Y:S01]  /*1ca0*/  PRMT R155, R155, 0x7632, R155 ;  /* 0x000076329b9b7816 */ /* 0x000fe2000000009b */
[----:B------:R-:W-:Y:S01]  /*1cb0*/  FFMA.FTZ R158, R119, R151, R158 ;  /* 0x00000097779e7223 */ /* 0x000fe2000001009e */
[----:B------:R-:W-:Y:S01]  /*1cc0*/  FFMA.FTZ R154, R94, R157, R149 ;  /* 0x0000009d5e9a7223 */ /* 0x000fe20000010095 */
[----:B------:R-:W-:-:S02]  /*1cd0*/  FFMA.FTZ R149, R102, R150, R143 ;  /* 0x0000009666957223 */ /* 0x000fc4000001008f */
[----:B------:R-:W5:Y:S01]  /*1ce0*/  LDG.E.CONSTANT R143, desc[UR6][R6.64+0x1008] ;  /* 0x00100806068f7981 */ /* 0x000f62000c1e9900 */
[----:B------:R-:W-:Y:S01]  /*1cf0*/  FFMA.FTZ R153, R125, R153, R158 ;  /* 0x000000997d997223 */ /* 0x000fe2000001009e */
[----:B------:R-:W-:Y:S01]  /*1d00*/  IMAD.U32 R155, R155, 0x10000, RZ ;  /* 0x000100009b9b7824 */ /* 0x000fe200078e00ff */
[----:B------:R-:W-:-:S03]  /*1d10*/  PRMT R150, R145, 0x7632, R150 ;  /* 0x0000763291967816 */ /* 0x000fc60000000096 */
[----:B------:R-:W-:Y:S01]  /*1d20*/  FFMA.FTZ R152, R132, R155, R153 ;  /* 0x0000009b84987223 */ /* 0x000fe20000010099 */
[----:B------:R-:W-:-:S03]  /*1d30*/  SHF.L.U32 R145, R145, 0x10, RZ ;  /* 0x0000001091917819 */ /* 0x000fc600000006ff */
[----:B------:R-:W-:Y:S01]  /*1d40*/  FADD.FTZ R142, R159, R152 ;  /* 0x000000989f8e7221 */ /* 0x000fe20000010000 */
[----:B------:R-:W-:Y:S01]  /*1d50*/  SHF.L.U32 R150, R150, 0x10, RZ ;  /* 0x0000001096967819 */ /* 0x000fe200000006ff */
[C---:B--2---:R-:W-:Y:S01]  /*1d60*/  IMAD.U32 R153, R144.reuse, 0x10000, RZ ;  /* 0x0001000090997824 */ /* 0x044fe200078e00ff */
[----:B------:R-:W-:Y:S02]  /*1d70*/  PRMT R151, R144, 0x7632, R151 ;  /* 0x0000763290977816 */ /* 0x000fe40000000097 */
[----:B------:R-:W2:Y:S01]  /*1d80*/  LDG.E.CONSTANT R144, desc[UR6][R6.64+0x1a04] ;  /* 0x001a040606907981 */ /* 0x000ea2000c1e9900 */
[----:B------:R-:W-:Y:S02]  /*1d90*/  FMUL.FTZ R153, R28, R153 ;  /* 0x000000991c997220 */ /* 0x000fe40000410000 */
[----:B------:R-:W-:Y:S02]  /*1da0*/  IMAD.U32 R152, R151, 0x10000, RZ ;  /* 0x0001000097987824 */ /* 0x000fe400078e00ff */
[----:B------:R-:W-:-:S02]  /*1db0*/  FFMA.FTZ R153, R32, R145, R153 ;  /* 0x0000009120997223 */ /* 0x000fc40000010099 */
[----:B------:R-:W2:Y:S01]  /*1dc0*/  LDG.E.CONSTANT R145, desc[UR6][R6.64+0x1208] ;  /* 0x0012080606917981 */ /* 0x000ea2000c1e9900 */
[----:B------:R-:W-:-:S04]  /*1dd0*/  FMUL.FTZ R152, R61, R152 ;  /* 0x000000983d987220 */ /* 0x000fc80000410000 */
[--C-:B------:R-:W-:Y:S01]  /*1de0*/  FFMA.FTZ R150, R57, R150, R152.reuse ;  /* 0x0000009639967223 */ /* 0x100fe20000010098 */
[C---:B---3--:R-:W-:Y:S01]  /*1df0*/  IMAD.U32 R151, R146.reuse, 0x10000, RZ ;  /* 0x0001000092977824 */ /* 0x048fe200078e00ff */
[----:B------:R-:W-:Y:S02]  /*1e00*/  PRMT R152, R146, 0x7632, R152 ;  /* 0x0000763292987816 */ /* 0x000fe40000000098 */
[----:B------:R-:W3:Y:S01]  /*1e10*/  LDG.E.CONSTANT R146, desc[UR6][R6.64+0x1408] ;  /* 0x0014080606927981 */ /* 0x000ee2000c1e9900 */
[----:B------:R-:W-:Y:S02]  /*1e20*/  FFMA.FTZ R154, R9, R151, R154 ;  /* 0x00000097099a7223 */ /* 0x000fe4000001009a */
[----:B------:R-:W-:Y:S01]  /*1e30*/  IMAD.U32 R152, R152, 0x10000, RZ ;  /* 0x0001000098987824 */ /* 0x000fe200078e00ff */
[C---:B----4-:R-:W-:Y:S02]  /*1e40*/  PRMT R151, R148.reuse, 0x7632, R151 ;  /* 0x0000763294977816 */ /* 0x050fe40000000097 */
[----:B------:R-:W-:Y:S01]  /*1e50*/  SHF.L.U32 R148, R148, 0x10, RZ ;  /* 0x0000001094947819 */ /* 0x000fe200000006ff */
[----:B------:R-:W-:-:S02]  /*1e60*/  FFMA.FTZ R157, R106, R152, R149 ;  /* 0x000000986a9d7223 */ /* 0x000fc40000010095 */
[----:B------:R-:W4:Y:S02]  /*1e70*/  LDG.E.CONSTANT R149, desc[UR6][R6.64+0x1608] ;  /* 0x0016080606957981 */ /* 0x000f24000c1e9900 */
[----:B------:R-:W-:Y:S01]  /*1e80*/  FFMA.FTZ R155, R50, R148, R153 ;  /* 0x00000094329b7223 */ /* 0x000fe20000010099 */
[----:B-----5:R-:W-:-:S04]  /*1e90*/  IMAD.U32 R148, R147, 0x10000, RZ ;  /* 0x0001000093947824 */ /* 0x020fc800078e00ff */
[----:B------:R-:W-:Y:S02]  /*1ea0*/  FFMA.FTZ R154, R17, R148, R154 ;  /* 0x00000094119a7223 */ /* 0x000fe4000001009a */
[----:B------:R-:W5:Y:S01]  /*1eb0*/  LDG.E.CONSTANT R148, desc[UR6][R6.64+0x20c] ;  /* 0x00020c0606947981 */ /* 0x000f62000c1e9900 */
[----:B------:R-:W-:Y:S01]  /*1ec0*/  IMAD.U32 R151, R151, 0x10000, RZ ;  /* 0x0001000097977824 */ /* 0x000fe200078e00ff */
[----:B------:R-:W-:Y:S02]  /*1ed0*/  PRMT R152, R147, 0x7632, R152 ;  /* 0x0000763293987816 */ /* 0x000fe40000000098 */
[----:B------:R-:W5:Y:S01]  /*1ee0*/  LDG.E.CONSTANT R147, desc[UR6][R6.64+0xc] ;  /* 0x00000c0606937981 */ /* 0x000f62000c1e9900 */
[----:B------:R-:W-:Y:S01]  /*1ef0*/  FFMA.FTZ R150, R67, R151, R150 ;  /* 0x0000009743967223 */ /* 0x000fe20000010096 */
[C---:B------:R-:W-:Y:S01]  /*1f00*/  PRMT R151, R12.reuse, 0x7632, R151 ;  /* 0x000076320c977816 */ /* 0x040fe20000000097 */
[----:B------:R-:W-:Y:S01]  /*1f10*/  IMAD.U32 R12, R12, 0x10000, RZ ;  /* 0x000100000c0c7824 */ /* 0x000fe200078e00ff */
[----:B------:R-:W-:-:S03]  /*1f20*/  SHF.L.U32 R152, R152, 0x10, RZ ;  /* 0x0000001098987819 */ /* 0x000fc600000006ff */
[----:B------:R-:W-:Y:S01]  /*1f30*/  FFMA.FTZ R155, R64, R12, R155 ;  /* 0x0000000c409b7223 */ /* 0x000fe2000001009b */
[----:B------:R-:W-:Y:S01]  /*1f40*/  IMAD.U32 R151, R151, 0x10000, RZ ;  /* 0x0001000097977824 */ /* 0x000fe200078e00ff */
[----:B------:R-:W5:Y:S01]  /*1f50*/  LDG.E.CONSTANT R12, desc[UR6][R6.64+0x40c] ;  /* 0x00040c06060c7981 */ /* 0x000f62000c1e9900 */
[----:B------:R-:W-:Y:S02]  /*1f60*/  FFMA.FTZ R153, R110, R152, R157 ;  /* 0x000000986e997223 */ /* 0x000fe4000001009d */
[----:B------:R-:W-:Y:S01]  /*1f70*/  FFMA.FTZ R152, R75, R151, R150 ;  /* 0x000000974b987223 */ /* 0x000fe20000010096 */
[C---:B------:R-:W-:Y:S01]  /*1f80*/  IMAD.U32 R151, R5.reuse, 0x10000, RZ ;  /* 0x0001000005977824 */ /* 0x040fe200078e00ff */
[----:B------:R-:W5:Y:S01]  /*1f90*/  LDG.E.CONSTANT R150, desc[UR6][R6.64+0x1808] ;  /* 0x0018080606967981 */ /* 0x000f62000c1e9900 */
[----:B------:R-:W-:Y:S02]  /*1fa0*/  SHF.L.U32 R156, R140, 0x10, RZ ;  /* 0x000000108c9c7819 */ /* 0x000fe400000006ff */
[----:B------:R-:W-:Y:S01]  /*1fb0*/  PRMT R140, R5, 0x7632, R140 ;  /* 0x00007632058c7816 */ /* 0x000fe2000000008c */
[----:B------:R-:W-:Y:S01]  /*1fc0*/  FFMA.FTZ R155, R72, R151, R155 ;  /* 0x00000097489b7223 */ /* 0x000fe2000001009b */
[----:B------:R-:W5:Y:S03]  /*1fd0*/  LDG.E.CONSTANT R5, desc[UR6][R6.64+0x60c] ;  /* 0x00060c0606057981 */ /* 0x000f66000c1e9900 */
[C---:B------:R-:W-:Y:S01]  /*1fe0*/  IMAD.U32 R151, R140.reuse, 0x10000, RZ ;  /* 0x000100008c977824 */ /* 0x040fe200078e00ff */
[----:B------:R-:W-:Y:S01]  /*1ff0*/  PRMT R140, R140, 0x7632, R140 ;  /* 0x000076328c8c7816 */ /* 0x000fe2000000008c */
[----:B------:R-:W-:-:S03]  /*2000*/  FFMA.FTZ R154, R25, R156, R154 ;  /* 0x0000009c199a7223 */ /* 0x000fc6000001009a */
[----:B------:R-:W-:Y:S02]  /*2010*/  SHF.L.U32 R157, R140, 0x10, RZ ;  /* 0x000000108c9d7819 */ /* 0x000fe400000006ff */
[----:B------:R-:W5:Y:S01]  /*2020*/  LDG.E.CONSTANT R140, desc[UR6][R6.64+0x80c] ;  /* 0x00080c06068c7981 */ /* 0x000f62000c1e9900 */
[C---:B------:R-:W-:Y:S01]  /*2030*/  PRMT R156, R139.reuse, 0x7632, R156 ;  /* 0x000076328b9c7816 */ /* 0x040fe2000000009c */
[----:B------:R-:W-:Y:S02]  /*2040*/  IMAD.U32 R139, R139, 0x10000, RZ ;  /* 0x000100008b8b7824 */ /* 0x000fe400078e00ff */
[----:B------:R-:W-:Y:S02]  /*2050*/  FFMA.FTZ R152, R83, R151, R152 ;  /* 0x0000009753987223 */ /* 0x000fe40000010098 */
[----:B------:R-:W5:Y:S01]  /*2060*/  LDG.E.CONSTANT R151, desc[UR6][R6.64+0x1a08] ;  /* 0x001a080606977981 */ /* 0x000f62000c1e9900 */
[----:B------:R-:W-:Y:S01]  /*2070*/  FFMA.FTZ R155, R80, R139, R155 ;  /* 0x0000008b509b7223 */ /* 0x000fe2000001009b */
[----:B------:R-:W-:-:S02]  /*2080*/  IMAD.U32 R156, R156, 0x10000, RZ ;  /* 0x000100009c9c7824 */ /* 0x000fc400078e00ff */
[----:B------:R-:W-:Y:S01]  /*2090*/  FFMA.FTZ R153, R114, R157, R153 ;  /* 0x0000009d72997223 */ /* 0x000fe20000010099 */
[----:B------:R-:W5:Y:S01]  /*20a0*/  LDG.E.CONSTANT R139, desc[UR6][R6.64+0xa0c] ;  /* 0x000a0c06068b7981 */ /* 0x000f62000c1e9900 */
[C---:B------:R-:W-:Y:S01]  /*20b0*/  SHF.L.U32 R157, R138.reuse, 0x10, RZ ;  /* 0x000000108a9d7819 */ /* 0x040fe200000006ff */
[----:B------:R-:W-:Y:S02]  /*20c0*/  FFMA.FTZ R156, R91, R156, R152 ;  /* 0x0000009c5b9c7223 */ /* 0x000fe40000010098 */
[----:B------:R-:W5:Y:S01]  /*20d0*/  LDG.E.CONSTANT R152, desc[UR6][R6.64+0xc0c] ;  /* 0x000c0c0606987981 */ /* 0x000f62000c1e9900 */
[----:B------:R-:W-:Y:S01]  /*20e0*/  PRMT R138, R138, 0x7632, R138 ;  /* 0x000076328a8a7816 */ /* 0x000fe2000000008a */
[--C-:B------:R-:W-:Y:S01]  /*20f0*/  FFMA.FTZ R157, R21, R157, R154.reuse ;  /* 0x0000009d159d7223 */ /* 0x100fe2000001009a */
[C---:B------:R-:W-:Y:S01]  /*2100*/  PRMT R154, R13.reuse, 0x7632, R154 ;  /* 0x000076320d9a7816 */ /* 0x040fe2000000009a */
[----:B------:R-:W-:Y:S02]  /*2110*/  IMAD.U32 R158, R13, 0x10000, RZ ;  /* 0x000100000d9e7824 */ /* 0x000fe400078e00ff */
[----:B------:R-:W5:Y:S01]  /*2120*/  LDG.E.CONSTANT R13, desc[UR6][R6.64+0xe0c] ;  /* 0x000e0c06060d7981 */ /* 0x000f62000c1e9900 */
[----:B------:R-:W-:Y:S01]  /*2130*/  SHF.L.U32 R154, R154, 0x10, RZ ;  /* 0x000000109a9a7819 */ /* 0x000fe200000006ff */
[----:B------:R-:W-:-:S02]  /*2140*/  IMAD.U32 R160, R138, 0x10000, RZ ;  /* 0x000100008aa07824 */ /* 0x000fc400078e00ff */
[----:B------:R-:W5:Y:S02]  /*2150*/  LDG.E.CONSTANT R138, desc[UR6][R6.64+0x100c] ;  /* 0x00100c06068a7981 */ /* 0x000f64000c1e9900 */
[----:B------:R-:W-:Y:S02]  /*2160*/  FFMA.FTZ R162, R99, R154, R156 ;  /* 0x0000009a63a27223 */ /* 0x000fe4000001009c */
[----:B------:R-:W5:Y:S01]  /*2170*/  LDG.E.CONSTANT R156, desc[UR6][R6.64+0x120c] ;  /* 0x00120c06069c7981 */ /* 0x000f62000c1e9900 */
[----:B------:R-:W-:-:S03]  /*2180*/  FFMA.FTZ R159, R88, R158, R155 ;  /* 0x0000009e589f7223 */ /* 0x000fc6000001009b */
[----:B------:R-:W5:Y:S01]  /*2190*/  LDG.E.CONSTANT R155, desc[UR6][R6.64+0x140c] ;  /* 0x00140c06069b7981 */ /* 0x000f62000c1e9900 */
[----:B------:R-:W-:Y:S01]  /*21a0*/  FFMA.FTZ R160, R120, R160, R153 ;  /* 0x000000a078a07223 */ /* 0x000fe20000010099 */
[----:B------:R-:W-:Y:S02]  /*21b0*/  IMAD.U32 R154, R4, 0x10000, RZ ;  /* 0x00010000049a7824 */ /* 0x000fe400078e00ff */
[----:B------:R-:W5:Y:S02]  /*21c0*/  LDG.E.CONSTANT R153, desc[UR6][R6.64+0x160c] ;  /* 0x00160c0606997981 */ /* 0x000f64000c1e9900 */
[----:B------:R-:W-:Y:S02]  /*21d0*/  FFMA.FTZ R159, R96, R154, R159 ;  /* 0x0000009a609f7223 */ /* 0x000fe4000001009f */
[----:B------:R-:W5:Y:S04]  /*21e0*/  LDG.E.CONSTANT R154, desc[UR6][R6.64+0x180c] ;  /* 0x00180c06069a7981 */ /* 0x000f68000c1e9900 */
[----:B------:R0:W5:Y:S01]  /*21f0*/  LDG.E.CONSTANT R158, desc[UR6][R6.64+0x1a0c] ;  /* 0x001a0c06069e7981 */ /* 0x000162000c1e9900 */
[----:B------:R-:W-:-:S05]  /*2200*/  PRMT R4, R4, 0x7632, R4 ;  /* 0x0000763204047816 */ /* 0x000fca0000000004 */
[----:B------:R-:W-:-:S04]  /*2210*/  IMAD.U32 R4, R4, 0x10000, RZ ;  /* 0x0001000004047824 */ /* 0x000fc800078e00ff */
[----:B------:R-:W-:Y:S01]  /*2220*/  FFMA.FTZ R4, R103, R4, R162 ;  /* 0x0000000467047223 */ /* 0x000fe200000100a2 */
[----:B------:R-:W-:-:S05]  /*2230*/  SHF.L.U32 R161, R141, 0x10, RZ ;  /* 0x000000108da17819 */ /* 0x000fca00000006ff */
[----:B------:R-:W-:Y:S01]  /*2240*/  FFMA.FTZ R157, R118, R161, R157 ;  /* 0x000000a1769d7223 */ /* 0x000fe2000001009d */
[----:B------:R-:W-:Y:S02]  /*2250*/  PRMT R161, R141, 0x7632, R161 ;  /* 0x000076328da17816 */ /* 0x000fe400000000a1 */
[----:B------:R-:W-:-:S04]  /*2260*/  PRMT R141, R143, 0x7632, R141 ;  /* 0x000076328f8d7816 */ /* 0x000fc8000000008d */
[----:B------:R-:W-:-:S05]  /*2270*/  SHF.L.U32 R141, R141, 0x10, RZ ;  /* 0x000000108d8d7819 */ /* 0x000fca00000006ff */
[----:B0-----:R-:W-:Y:S01]  /*2280*/  FFMA.FTZ R6, R107, R141, R4 ;  /* 0x0000008d6b067223 */ /* 0x001fe20000010004 */
[----:B------:R-:W-:-:S04]  /*2290*/  IMAD.U32 R143, R143, 0x10000, RZ ;  /* 0x000100008f8f7824 */ /* 0x000fc800078e00ff */
[----:B------:R-:W-:Y:S01]  /*22a0*/  FFMA.FTZ R159, R10, R143, R159 ;  /* 0x0000008f0a9f7223 */ /* 0x000fe2000001009f */
[----:B------:R-:W-:Y:S02]  /*22b0*/  IMAD.U32 R161, R161, 0x10000, RZ ;  /* 0x00010000a1a17824 */ /* 0x000fe400078e00ff */
[----:B--2---:R-:W-:-:S04]  /*22c0*/  IMAD.U32 R4, R144, 0x10000, RZ ;  /* 0x0001000090047824 */ /* 0x004fc800078e00ff */
[----:B------:R-:W-:Y:S01]  /*22d0*/  FFMA.FTZ R157, R124, R4, R157 ;  /* 0x000000047c9d7223 */ /* 0x000fe2000001009d */
[----:B------:R-:W-:-:S05]  /*22e0*/  PRMT R4, R145, 0x7632, R4 ;  /* 0x0000763291047816 */ /* 0x000fca0000000004 */
[----:B------:R-:W-:-:S04]  /*22f0*/  IMAD.U32 R7, R4, 0x10000, RZ ;  /* 0x0001000004077824 */ /* 0x000fc800078e00ff */
[----:B------:R-:W-:Y:S01]  /*2300*/  FFMA.FTZ R6, R111, R7, R6 ;  /* 0x000000076f067223 */ /* 0x000fe20000010006 */
[----:B---3--:R-:W-:-:S04]  /*2310*/  PRMT R7, R146, 0x7632, R7 ;  /* 0x0000763292077816 */ /* 0x008fc80000000007 */
[----:B------:R-:W-:Y:S02]  /*2320*/  SHF.L.U32 R7, R7, 0x10, RZ ;  /* 0x0000001007077819 */ /* 0x000fe400000006ff */
[----:B------:R-:W-:-:S03]  /*2330*/  SHF.L.U32 R145, R145, 0x10, RZ ;  /* 0x0000001091917819 */ /* 0x000fc600000006ff */
[----:B------:R-:W-:Y:S01]  /*2340*/  FFMA.FTZ R6, R115, R7, R6 ;  /* 0x0000000773067223 */ /* 0x000fe20000010006 */
[----:B----4-:R-:W-:Y:S01]  /*2350*/  PRMT R7, R149, 0x7632, R7 ;  /* 0x0000763295077816 */ /* 0x010fe20000000007 */
[----:B------:R-:W-:Y:S01]  /*2360*/  FFMA.FTZ R145, R18, R145, R159 ;  /* 0x0000009112917223 */ /* 0x000fe2000001009f */
[----:B------:R-:W-:-:S03]  /*2370*/  IMAD.U32 R146, R146, 0x10000, RZ ;  /* 0x0001000092927824 */ /* 0x000fc600078e00ff */
[----:B------:R-:W-:Y:S02]  /*2380*/  IMAD.U32 R7, R7, 0x10000, RZ ;  /* 0x0001000007077824 */ /* 0x000fe400078e00ff */
[----:B------:R-:W-:Y:S01]  /*2390*/  FFMA.FTZ R141, R26, R146, R145 ;  /* 0x000000921a8d7223 */ /* 0x000fe20000010091 */
[----:B------:R-:W-:Y:S02]  /*23a0*/  IMAD.U32 R149, R149, 0x10000, RZ ;  /* 0x0001000095957824 */ /* 0x000fe400078e00ff */
[--C-:B------:R-:W-:Y:S01]  /*23b0*/  FFMA.FTZ R7, R121, R7, R6.reuse ;  /* 0x0000000779077223 */ /* 0x100fe20000010006 */
[----:B-----5:R-:W-:Y:S01]  /*23c0*/  PRMT R6, R148, 0x7632, R6 ;  /* 0x0000763294067816 */ /* 0x020fe20000000006 */
[----:B------:R-:W-:Y:S01]  /*23d0*/  FFMA.FTZ R141, R22, R149, R141 ;  /* 0x00000095168d7223 */ /* 0x000fe2000001008d */
[----:B------:R-:W-:-:S03]  /*23e0*/  SHF.L.U32 R145, R148, 0x10, RZ ;  /* 0x0000001094917819 */ /* 0x000fc600000006ff */
[----:B------:R-:W-:Y:S01]  /*23f0*/  IMAD.U32 R149, R6, 0x10000, RZ ;  /* 0x0001000006957824 */ /* 0x000fe200078e00ff */
[----:B------:R-:W-:Y:S01]  /*2400*/  PRMT R6, R147, 0x7632, R6 ;  /* 0x0000763293067816 */ /* 0x000fe20000000006 */
[----:B------:R-:W-:Y:S01]  /*2410*/  FADD.FTZ R157, R157, R142 ;  /* 0x0000008e9d9d7221 */ /* 0x000fe20000010000 */
[----:B------:R-:W-:Y:S02]  /*2420*/  IMAD.U32 R142, R147, 0x10000, RZ ;  /* 0x00010000938e7824 */ /* 0x000fe400078e00ff */
[----:B------:R-:W-:Y:S01]  /*2430*/  SHF.L.U32 R143, R6, 0x10, RZ ;  /* 0x00000010068f7819 */ /* 0x000fe200000006ff */
[----:B------:R-:W-:Y:S01]  /*2440*/  FMUL.FTZ R6, R0, R145 ;  /* 0x0000009100067220 */ /* 0x000fe20000410000 */
[----:B------:R-:W-:-:S03]  /*2450*/  FMUL.FTZ R149, R62, R149 ;  /* 0x000000953e957220 */ /* 0x000fc60000410000 */
[----:B------:R-:W-:Y:S01]  /*2460*/  FFMA.FTZ R6, R31, R142, R6 ;  /* 0x0000008e1f067223 */ /* 0x000fe20000010006 */
[----:B------:R-:W-:Y:S01]  /*2470*/  FFMA.FTZ R142, R58, R143, R149 ;  /* 0x0000008f3a8e7223 */ /* 0x000fe20000010095 */
[C---:B------:R-:W-:Y:S01]  /*2480*/  IMAD.U32 R143, R12.reuse, 0x10000, RZ ;  /* 0x000100000c8f7824 */ /* 0x040fe200078e00ff */
[----:B------:R-:W-:-:S03]  /*2490*/  PRMT R12, R12, 0x7632, R12 ;  /* 0x000076320c0c7816 */ /* 0x000fc6000000000c */
[----:B------:R-:W-:Y:S01]  /*24a0*/  FFMA.FTZ R143, R51, R143, R6 ;  /* 0x0000008f338f7223 */ /* 0x000fe20000010006 */
[----:B------:R-:W-:Y:S01]  /*24b0*/  SHF.L.U32 R6, R150, 0x10, RZ ;  /* 0x0000001096067819 */ /* 0x000fe200000006ff */
[----:B------:R-:W-:-:S04]  /*24c0*/  IMAD.U32 R12, R12, 0x10000, RZ ;  /* 0x000100000c0c7824 */ /* 0x000fc800078e00ff */
[----:B------:R-:W-:Y:S01]  /*24d0*/  FFMA.FTZ R141, R14, R6, R141 ;  /* 0x000000060e8d7223 */ /* 0x000fe2000001008d */
[C---:B------:R-:W-:Y:S01]  /*24e0*/  PRMT R6, R5.reuse, 0x7632, R6 ;  /* 0x0000763205067816 */ /* 0x040fe20000000006 */
[----:B------:R-:W-:Y:S02]  /*24f0*/  IMAD.U32 R5, R5, 0x10000, RZ ;  /* 0x0001000005057824 */ /* 0x000fe400078e00ff */
[----:B------:R-:W-:Y:S01]  /*2500*/  FFMA.FTZ R12, R69, R12, R142 ;  /* 0x0000000c450c7223 */ /* 0x000fe2000001008e */
[----:B------:R-:W-:Y:S01]  /*2510*/  SHF.L.U32 R6, R6, 0x10, RZ ;  /* 0x0000001006067819 */ /* 0x000fe200000006ff */
[----:B------:R-:W-:Y:S01]  /*2520*/  FFMA.FTZ R143, R66, R5, R143 ;  /* 0x00000005428f7223 */ /* 0x000fe2000001008f */
[----:B------:R-:W-:-:S03]  /*2530*/  PRMT R5, R140, 0x7632, R5 ;  /* 0x000076328c057816 */ /* 0x000fc60000000005 */
[----:B------:R-:W-:Y:S01]  /*2540*/  FFMA.FTZ R6, R77, R6, R12 ;  /* 0x000000064d067223 */ /* 0x000fe2000001000c */
[----:B------:R-:W-:Y:S02]  /*2550*/  SHF.L.U32 R12, R5, 0x10, RZ ;  /* 0x00000010050c7819 */ /* 0x000fe400000006ff */
[----:B------:R-:W-:Y:S01]  /*2560*/  PRMT R150, R150, 0x7632, R150 ;  /* 0x0000763296967816 */ /* 0x000fe20000000096 */
[C---:B------:R-:W-:Y:S01]  /*2570*/  IMAD.U32 R142, R151.reuse, 0x10000, RZ ;  /* 0x00010000978e7824 */ /* 0x040fe200078e00ff */
[----:B------:R-:W-:Y:S01]  /*2580*/  PRMT R151, R151, 0x7632, R151 ;  /* 0x0000763297977816 */ /* 0x000fe20000000097 */
[----:B------:R-:W-:Y:S02]  /*2590*/  IMAD.U32 R140, R140, 0x10000, RZ ;  /* 0x000100008c8c7824 */ /* 0x000fe400078e00ff */
[----:B------:R-:W-:Y:S01]  /*25a0*/  FFMA.FTZ R12, R85, R12, R6 ;  /* 0x0000000c550c7223 */ /* 0x000fe20000010006 */
[----:B------:R-:W-:Y:S01]  /*25b0*/  PRMT R144, R144, 0x7632, R144 ;  /* 0x0000763290907816 */ /* 0x000fe20000000090 */
[----:B------:R-:W-:Y:S01]  /*25c0*/  IMAD.U32 R150, R150, 0x10000, RZ ;  /* 0x0001000096967824 */ /* 0x000fe200078e00ff */
[C---:B------:R-:W-:Y:S01]  /*25d0*/  PRMT R6, R139.reuse, 0x7632, R6 ;  /* 0x000076328b067816 */ /* 0x040fe20000000006 */
[----:B------:R-:W-:Y:S01]  /*25e0*/  FFMA.FTZ R143, R74, R140, R143 ;  /* 0x0000008c4a8f7223 */ /* 0x000fe2000001008f */
[----:B------:R-:W-:Y:S01]  /*25f0*/  FFMA.FTZ R5, R126, R142, R141 ;  /* 0x0000008e7e057223 */ /* 0x000fe2000001008d */
[----:B------:R-:W-:Y:S01]  /*2600*/  FFMA.FTZ R7, R134, R150, R7 ;  /* 0x0000009686077223 */ /* 0x000fe20000010007 */
[----:B------:R-:W-:Y:S01]  /*2610*/  IMAD.U32 R139, R139, 0x10000, RZ ;  /* 0x000100008b8b7824 */ /* 0x000fe200078e00ff */
[----:B------:R-:W-:Y:S01]  /*2620*/  SHF.L.U32 R140, R6, 0x10, RZ ;  /* 0x00000010068c7819 */ /* 0x000fe200000006ff */
[----:B------:R-:W-:-:S02]  /*2630*/  IMAD.U32 R151, R151, 0x10000, RZ ;  /* 0x0001000097977824 */ /* 0x000fc400078e00ff */
[----:B------:R-:W-:Y:S01]  /*2640*/  FFMA.FTZ R160, R133, R161, R160 ;  /* 0x000000a185a07223 */ /* 0x000fe200000100a0 */
[----:B------:R-:W-:Y:S01]  /*2650*/  IMAD.U32 R144, R144, 0x10000, RZ ;  /* 0x0001000090907824 */ /* 0x000fe200078e00ff */
[C---:B------:R-:W-:Y:S01]  /*2660*/  PRMT R141, R152.reuse, 0x7632, R141 ;  /* 0x00007632988d7816 */ /* 0x040fe2000000008d */
[----:B------:R-:W-:Y:S02]  /*2670*/  IMAD.U32 R152, R152, 0x10000, RZ ;  /* 0x0001000098987824 */ /* 0x000fe400078e00ff */
[----:B------:R-:W-:Y:S01]  /*2680*/  FFMA.FTZ R139, R82, R139, R143 ;  /* 0x0000008b528b7223 */ /* 0x000fe2000001008f */
[----:B------:R-:W-:Y:S01]  /*2690*/  FFMA.FTZ R6, R136, R151, R7 ;  /* 0x0000009788067223 */ /* 0x000fe20000010007 */
[----:B------:R-:W-:Y:S01]  /*26a0*/  FFMA.FTZ R4, R135, R144, R160 ;  /* 0x0000009087047223 */ /* 0x000fe200000100a0 */
[--C-:B------:R-:W-:Y:S01]  /*26b0*/  FFMA.FTZ R7, R93, R140, R12.reuse ;  /* 0x0000008c5d077223 */ /* 0x100fe2000001000c */
[----:B------:R-:W-:Y:S01]  /*26c0*/  IMAD.U32 R141, R141, 0x10000, RZ ;  /* 0x000100008d8d7824 */ /* 0x000fe200078e00ff */
[C---:B------:R-:W-:Y:S01]  /*26d0*/  PRMT R12, R13.reuse, 0x7632, R12 ;  /* 0x000076320d0c7816 */ /* 0x040fe2000000000c */
[----:B------:R-:W-:Y:S01]  /*26e0*/  FFMA.FTZ R139, R90, R152, R139 ;  /* 0x000000985a8b7223 */ /* 0x000fe2000001008b */
[----:B------:R-:W-:Y:S01]  /*26f0*/  SHF.L.U32 R13, R13, 0x10, RZ ;  /* 0x000000100d0d7819 */ /* 0x000fe200000006ff */
[----:B------:R-:W-:Y:S01]  /*2700*/  FADD.FTZ R4, R4, R157 ;  /* 0x0000009d04047221 */ /* 0x000fe20000010000 */
[----:B------:R-:W-:Y:S01]  /*2710*/  FFMA.FTZ R7, R100, R141, R7 ;  /* 0x0000008d64077223 */ /* 0x000fe20000010007 */
[----:B------:R-:W-:Y:S01]  /*2720*/  PRMT R140, R138, 0x7632, R140 ;  /* 0x000076328a8c7816 */ /* 0x000fe2000000008c */
[----:B------:R-:W-:-:S02]  /*2730*/  IMAD.U32 R12, R12, 0x10000, RZ ;  /* 0x000100000c0c7824 */ /* 0x000fc400078e00ff */
[----:B------:R-:W-:Y:S02]  /*2740*/  IMAD.U32 R141, R138, 0x10000, RZ ;  /* 0x000100008a8d7824 */ /* 0x000fe400078e00ff */
[----:B------:R-:W-:Y:S01]  /*2750*/  FFMA.FTZ R138, R98, R13, R139 ;  /* 0x0000000d628a7223 */ /* 0x000fe2000001008b */
[--C-:B------:R-:W-:Y:S01]  /*2760*/  FADD.FTZ R13, R5, R4.reuse ;  /* 0x00000004050d7221 */ /* 0x100fe20000010000 */
[----:B------:R-:W-:Y:S01]  /*2770*/  SHF.L.U32 R140, R140, 0x10, RZ ;  /* 0x000000108c8c7819 */ /* 0x000fe200000006ff */
[----:B------:R-:W-:Y:S01]  /*2780*/  FFMA.FTZ R7, R104, R12, R7 ;  /* 0x0000000c68077223 */ /* 0x000fe20000010007 */
[C---:B------:R-:W-:Y:S01]  /*2790*/  PRMT R4, R156.reuse, 0x7632, R4 ;  /* 0x000076329c047816 */ /* 0x040fe20000000004 */
[----:B------:R-:W-:Y:S01]  /*27a0*/  FFMA.FTZ R138, R11, R141, R138 ;  /* 0x0000008d0b8a7223 */ /* 0x000fe2000001008a */
[----:B------:R-:W-:Y:S01]  /*27b0*/  IMAD.U32 R156, R156, 0x10000, RZ ;  /* 0x000100009c9c7824 */ /* 0x000fe200078e00ff */
[C---:B------:R-:W-:Y:S01]  /*27c0*/  PRMT R5, R155.reuse, 0x7632, R5 ;  /* 0x000076329b057816 */ /* 0x040fe20000000005 */
[----:B------:R-:W-:Y:S01]  /*27d0*/  FFMA.FTZ R7, R108, R140, R7 ;  /* 0x0000008c6c077223 */ /* 0x000fe20000010007 */
[----:B------:R-:W-:Y:S01]  /*27e0*/  IMAD.U32 R4, R4, 0x10000, RZ ;  /* 0x0001000004047824 */ /* 0x000fe200078e00ff */
[----:B------:R-:W-:Y:S01]  /*27f0*/  SHF.L.U32 R155, R155, 0x10, RZ ;  /* 0x000000109b9b7819 */ /* 0x000fe200000006ff */
[----:B------:R-:W-:Y:S01]  /*2800*/  FFMA.FTZ R138, R19, R156, R138 ;  /* 0x0000009c138a7223 */ /* 0x000fe2000001008a */
[----:B------:R-:W-:-:S02]  /*2810*/  IMAD.U32 R5, R5, 0x10000, RZ ;  /* 0x0001000005057824 */ /* 0x000fc400078e00ff */
[----:B------:R-:W-:Y:S01]  /*2820*/  FFMA.FTZ R4, R112, R4, R7 ;  /* 0x0000000470047223 */ /* 0x000fe20000010007 */
[----:B------:R-:W-:Y:S01]  /*2830*/  PRMT R12, R153, 0x7632, R12 ;  /* 0x00007632990c7816 */ /* 0x000fe2000000000c */
[----:B------:R-:W-:Y:S01]  /*2840*/  FFMA.FTZ R138, R27, R155, R138 ;  /* 0x0000009b1b8a7223 */ /* 0x000fe2000001008a */
[----:B------:R-:W-:Y:S02]  /*2850*/  IMAD.U32 R153, R153, 0x10000, RZ ;  /* 0x0001000099997824 */ /* 0x000fe400078e00ff */
[----:B------:R-:W-:Y:S01]  /*2860*/  FFMA.FTZ R4, R117, R5, R4 ;  /* 0x0000000575047223 */ /* 0x000fe20000010004 */
[----:B------:R-:W-:Y:S02]  /*2870*/  SHF.L.U32 R12, R12, 0x10, RZ ;  /* 0x000000100c0c7819 */ /* 0x000fe400000006ff */
[C---:B------:R-:W-:Y:S01]  /*2880*/  PRMT R5, R154.reuse, 0x7632, R5 ;  /* 0x000076329a057816 */ /* 0x040fe20000000005 */
[----:B------:R-:W-:Y:S01]  /*2890*/  FFMA.FTZ R138, R23, R153, R138 ;  /* 0x00000099178a7223 */ /* 0x000fe2000001008a */
[----:B------:R-:W-:-:S02]  /*28a0*/  IMAD.U32 R154, R154, 0x10000, RZ ;  /* 0x000100009a9a7824 */ /* 0x000fc400078e00ff */
[----:B------:R-:W-:Y:S01]  /*28b0*/  FADD.FTZ R140, R6, R13 ;  /* 0x0000000d068c7221 */ /* 0x000fe20000010000 */
[C---:B------:R-:W-:Y:S01]  /*28c0*/  PRMT R6, R158.reuse, 0x7632, R6 ;  /* 0x000076329e067816 */ /* 0x040fe20000000006 */
[----:B------:R-:W-:Y:S01]  /*28d0*/  FFMA.FTZ R4, R123, R12, R4 ;  /* 0x0000000c7b047223 */ /* 0x000fe20000010004 */
[----:B------:R-:W-:Y:S01]  /*28e0*/  SHF.L.U32 R5, R5, 0x10, RZ ;  /* 0x0000001005057819 */ /* 0x000fe200000006ff */
[----:B------:R-:W-:Y:S02]  /*28f0*/  IMAD.U32 R158, R158, 0x10000, RZ ;  /* 0x000100009e9e7824 */ /* 0x000fe400078e00ff */
[----:B------:R-:W-:Y:S01]  /*2900*/  FFMA.FTZ R7, R15, R154, R138 ;  /* 0x0000009a0f077223 */ /* 0x000fe2000001008a */
[----:B------:R-:W-:Y:S02]  /*2910*/  IMAD.U32 R6, R6, 0x10000, RZ ;  /* 0x0001000006067824 */ /* 0x000fe400078e00ff */
[----:B------:R-:W-:Y:S01]  /*2920*/  FFMA.FTZ R4, R131, R5, R4 ;  /* 0x0000000583047223 */ /* 0x000fe20000010004 */
[----:B------:R-:W-:Y:S01]  /*2930*/  FFMA.FTZ R7, R128, R158, R7 ;  /* 0x0000009e80077223 */ /* 0x000fe20000010007 */
[----:B------:R-:W-:-:S02]  /*2940*/  VIADD R12, R127, 0x1 ;  /* 0x000000017f0c7836 */ /* 0x000fc40000000000 */
[----:B------:R-:W-:Y:S01]  /*2950*/  FFMA.FTZ R4, R137, R6, R4 ;  /* 0x0000000689047223 */ /* 0x000fe20000010004 */
[----:B------:R-:W-:Y:S02]  /*2960*/  FADD.FTZ R7, R7, R140 ;  /* 0x0000008c07077221 */ /* 0x000fe40000010000 */
[----:B------:R-:W-:Y:S02]  /*2970*/  I2FP.F32.S32 R12, R12 ;  /* 0x0000000c000c7245 */ /* 0x000fe40000201400 */
[----:B------:R-:W-:Y:S01]  /*2980*/  FADD.FTZ R7, R4, R7 ;  /* 0x0000000704077221 */ /* 0x000fe20000010000 */
[----:B------:R-:W-:Y:S02]  /*2990*/  IADD3 R4, PT, PT, R130, -0x1, RZ ;  /* 0xffffffff82047810 */ /* 0x000fe40007ffe0ff */
[----:B------:R-:W-:Y:S02]  /*29a0*/  FMUL.FTZ R12, R12, R41 ;  /* 0x000000290c0c7220 */ /* 0x000fe40000410000 */
[----:B------:R-:W-:-:S03]  /*29b0*/  ISETP.GE.U32.AND P0, PT, R4, R45, PT ;  /* 0x0000002d0400720c */ /* 0x000fc60003f06070 */
[----:B------:R-:W-:Y:S01]  /*29c0*/  FSEL R12, R12, RZ, P2 ;  /* 0x000000ff0c0c7208 */ /* 0x000fe20001000000 */
[----:B------:R-:W-:-:S04]  /*29d0*/  VIADD R37, R37, 0x4 ;  /* 0x0000000425257836 */ /* 0x000fc80000000000 */
[----:B------:R-:W-:-:S05]  /*29e0*/  FFMA.FTZ R12, R7, UR14, R12 ;  /* 0x0000000e070c7c23 */ /* 0x000fca000801000c */
[C---:B------:R-:W-:Y:S02]  /*29f0*/  FSEL R5, R12.reuse, RZ, !P0 ;  /* 0x000000ff0c057208 */ /* 0x040fe40004000000 */
[----:B------:R-:W-:Y:S02]  /*2a00*/  @!P0 FMNMX.FTZ R129, R12, R129, !PT ;  /* 0x000000810c818209 */ /* 0x000fe40007810000 */
[----:B------:R-:W-:Y:S02]  /*2a10*/  ISETP.GE.U32.AND P0, PT, R37, R40, PT ;  /* 0x000000282500720c */ /* 0x000fe40003f06070 */
[----:B------:R-:W-:Y:S01]  /*2a20*/  IADD3 R36, P1, PT, R36, 0x10, RZ ;  /* 0x0000001024247810 */ /* 0x000fe20007f3e0ff */
[----:B------:R0:W-:Y:S01]  /*2a30*/  STS [R54], R5 ;  /* 0x0000000536007388 */ /* 0x0001e20000000800 */
[----:B------:R-:W-:Y:S01]  /*2a40*/  VIADD R127, R127, 0x80 ;  /* 0x000000807f7f7836 */ /* 0x000fe20000000000 */
[----:B------:R-:W-:Y:S02]  /*2a50*/  IADD3 R130, PT, PT, R130, 0x80, RZ ;  /* 0x0000008082827810 */ /* 0x000fe40007ffe0ff */
[----:B------:R-:W-:-:S02]  /*2a60*/  IMAD.X R35, RZ, RZ, R35, P1 ;  /* 0x000000ffff237224 */ /* 0x000fc400008e0623 */
[----:B0-----:R-:W-:-:S04]  /*2a70*/  VIADD R54, R54, 0x200 ;  /* 0x0000020036367836 */ /* 0x001fc80000000000 */
[----:B------:R-:W-:Y:S05]  /*2a80*/  @!P0 BRA `(.L_x_17556) ;  /* 0xffffffe800448947 */ /* 0x000fea000383ffff */
.L_x_17555:
[----:B------:R-:W-:Y:S05]  /*2a90*/  BSYNC.RECONVERGENT B0 ;  /* 0x0000000000007941 */ /* 0x000fea0003800200 */
.L_x_17554:
        /* <DEDUP_REMOVED lines=13> */
[----:B-1----:R-:W-:Y:S01]  /*2b70*/  FMNMX.FTZ R8, R6, R3, !PT ;  /* 0x0000000306087209 */ /* 0x002fe20007810000 */
[----:B------:R-:W-:Y:S01]  /*2b80*/  IMAD R6, R11, 0x20, R44 ;  /* 0x000000200b067824 */ /* 0x000fe200078e022c */
[----:B------:R-:W-:Y:S01]  /*2b90*/  MOV R3, 0x400 ;  /* 0x0000040000037802 */ /* 0x000fe20000000f00 */
[----:B------:R-:W-:Y:S02]  /*2ba0*/  HFMA2 R11, -RZ, RZ, 0, 0 ;  /* 0x00000000ff0b7431 */ /* 0x000fe400000001ff */
[----:B------:R-:W1:Y:S01]  /*2bb0*/  SHFL.BFLY PT, R7, R8, 0x1, 0x1f ;  /* 0x0c201f0008077f89 */ /* 0x000e6200000e0000 */
[----:B------:R-:W-:-:S04]  /*2bc0*/  IADD3 R9, PT, PT, R3, 0xe0, RZ ;  /* 0x000000e003097810 */ /* 0x000fc80007ffe0ff */
[----:B0-----:R-:W-:-:S05]  /*2bd0*/  LEA R9, R2, R9, 0x18 ;  /* 0x0000000902097211 */ /* 0x001fca00078ec0ff */
[----:B------:R-:W-:Y:S01]  /*2be0*/  IMAD R5, R39, 0x4, R9 ;  /* 0x0000000427057824 */ /* 0x000fe200078e0209 */
[----:B-1----:R-:W-:Y:S02]  /*2bf0*/  FMNMX.FTZ R12, R8, R7, !PT ;  /* 0x00000007080c7209 */ /* 0x002fe40007810000 */
[----:B------:R-:W-:-:S03]  /*2c00*/  LEA R7, R0, R9, 0x2 ;  /* 0x0000000900077211 */ /* 0x000fc600078e10ff */
        /* <DEDUP_REMOVED lines=12> */
[----:B------:R-:W-:Y:S01]  /*2cd0*/  LOP3.LUT R8, RZ, R43, RZ, 0x33, !PT ;  /* 0x0000002bff087212 */ /* 0x000fe200078e33ff */
[----:B------:R-:W-:Y:S01]  /*2ce0*/  BSSY.RECONVERGENT B1, `(.L_x_17559) ;  /* 0x000001c000017945 */ /* 0x000fe20003800200 */
[----:B------:R-:W-:Y:S01]  /*2cf0*/  MOV R11, RZ ;  /* 0x000000ff000b7202 */ /* 0x000fe20000000f00 */
[----:B------:R-:W-:Y:S02]  /*2d00*/  IMAD.MOV.U32 R15, RZ, RZ, R43 ;  /* 0x000000ffff0f7224 */ /* 0x000fe400078e002b */
[----:B------:R-:W-:-:S04]  /*2d10*/  IMAD.IADD R13, R9, 0x1, R8 ;  /* 0x00000001090d7824 */ /* 0x000fc800078e0208 */
[C---:B------:R-:W-:Y:S01]  /*2d20*/  IMAD.IADD R10, R13.reuse, 0x1, -R44 ;  /* 0x000000010d0a7824 */ /* 0x040fe200078e0a2c */
[----:B------:R-:W-:-:S04]  /*2d30*/  LOP3.LUT R8, R13, 0x180, RZ, 0xc0, !PT ;  /* 0x000001800d087812 */ /* 0x000fc800078ec0ff */
[----:B------:R-:W-:Y:S02]  /*2d40*/  ISETP.NE.AND P0, PT, R8, 0x180, PT ;  /* 0x000001800800780c */ /* 0x000fe40003f05270 */
[----:B------:R-:W-:-:S11]  /*2d50*/  ISETP.GE.U32.AND P3, PT, R10, 0x180, PT ;  /* 0x000001800a00780c */ /* 0x000fd60003f66070 */
[----:B------:R-:W-:Y:S05]  /*2d60*/  @!P0 BRA `(.L_x_17560) ;  /* 0x00000000004c8947 */ /* 0x000fea0003800000 */
[----:B------:R-:W-:Y:S01]  /*2d70*/  VIADD R11, R3, 0x100 ;  /* 0x00000100030b7836 */ /* 0x000fe20000000000 */
[----:B------:R-:W-:Y:S01]  /*2d80*/  LEA.HI R13, R13, 0x1, RZ, 0x19 ;  /* 0x000000010d0d7811 */ /* 0x000fe200078fc8ff */
[----:B------:R-:W-:-:S03]  /*2d90*/  IMAD.MOV.U32 R15, RZ, RZ, R43 ;  /* 0x000000ffff0f7224 */ /* 0x000fc600078e002b */
[----:B------:R-:W-:Y:S02]  /*2da0*/  LEA R8, R2, R11, 0x18 ;  /* 0x0000000b02087211 */ /* 0x000fe400078ec0ff */
[----:B------:R-:W-:Y:S02]  /*2db0*/  LOP3.LUT R13, R13, 0x3, RZ, 0xc0, !PT ;  /* 0x000000030d0d7812 */ /* 0x000fe400078ec0ff */
[----:B------:R-:W-:Y:S01]  /*2dc0*/  MOV R11, RZ ;  /* 0x000000ff000b7202 */ /* 0x000fe20000000f00 */
[----:B------:R-:W-:Y:S01]  /*2dd0*/  IMAD R8, R43, 0x4, R8 ;  /* 0x000000042b087824 */ /* 0x000fe200078e0208 */
[----:B------:R-:W-:-:S07]  /*2de0*/  IADD3 R13, PT, PT, RZ, -R13, RZ ;  /* 0x8000000dff0d7210 */ /* 0x000fce0007ffe0ff */
.L_x_17561:
        /* <DEDUP_REMOVED lines=11> */
.L_x_17560:
[----:B------:R-:W-:Y:S05]  /*2ea0*/  BSYNC.RECONVERGENT B1 ;  /* 0x0000000000017941 */ /* 0x000fea0003800200 */
.L_x_17559:
        /* <DEDUP_REMOVED lines=12> */
.L_x_17564:
        /* <DEDUP_REMOVED lines=100> */
.L_x_17563:
[----:B------:R-:W-:Y:S05]  /*35b0*/  BSYNC.RECONVERGENT B1 ;  /* 0x0000000000017941 */ /* 0x000fea0003800200 */
.L_x_17562:
        /* <DEDUP_REMOVED lines=55> */
.L_x_17566:
[----:B------:R-:W-:Y:S05]  /*3930*/  BSYNC.RECONVERGENT B1 ;  /* 0x0000000000017941 */ /* 0x000fea0003800200 */
.L_x_17565:
        /* <DEDUP_REMOVED lines=26> */
.L_x_17558:
[----:B------:R-:W-:Y:S05]  /*3ae0*/  BSYNC.RECONVERGENT B0 ;  /* 0x0000000000007941 */ /* 0x000fea0003800200 */
.L_x_17557:
        /* <DEDUP_REMOVED lines=41> */
.L_x_17571:
[----:B------:R-:W1:Y:S01]  /*3d80*/  LDS R8, [R7] ;  /* 0x0000000007087984 */ /* 0x000e620000000800 */
[----:B------:R-:W-:-:S05]  /*3d90*/  VIADD R9, R9, 0x1 ;  /* 0x0000000109097836 */ /* 0x000fca0000000000 */
[----:B------:R-:W-:Y:S01]  /*3da0*/  ISETP.NE.AND P0, PT, R9, RZ, PT ;  /* 0x000000ff0900720c */ /* 0x000fe20003f05270 */
[----:B-1----:R-:W-:-:S05]  /*3db0*/  FMUL.FTZ R8, R8, R32 ;  /* 0x0000002008087220 */ /* 0x002fca0000410000 */
[----:B------:R1:W-:Y:S02]  /*3dc0*/  STS [R7], R8 ;  /* 0x0000000807007388 */ /* 0x0003e40000000800 */
[----:B-1----:R-:W-:-:S05]  /*3dd0*/  VIADD R7, R7, 0x200 ;  /* 0x0000020007077836 */ /* 0x002fca0000000000 */
[----:B------:R-:W-:Y:S05]  /*3de0*/  @P0 BRA `(.L_x_17571) ;  /* 0xfffffffc00e40947 */ /* 0x000fea000383ffff */
.L_x_17570:
[----:B------:R-:W-:Y:S05]  /*3df0*/  BSYNC.RECONVERGENT B1 ;  /* 0x0000000000017941 */ /* 0x000fea0003800200 */
.L_x_17569:
        /* <DEDUP_REMOVED lines=12> */
.L_x_17574:
        /* <DEDUP_REMOVED lines=52> */
.L_x_17573:
[----:B------:R-:W-:Y:S05]  /*4200*/  BSYNC.RECONVERGENT B1 ;  /* 0x0000000000017941 */ /* 0x000fea0003800200 */
.L_x_17572:
        /* <DEDUP_REMOVED lines=31> */
.L_x_17576:
[----:B------:R-:W-:Y:S05]  /*4400*/  BSYNC.RECONVERGENT B1 ;  /* 0x0000000000017941 */ /* 0x000fea0003800200 */
.L_x_17575:
        /* <DEDUP_REMOVED lines=14> */
.L_x_17568:
[----:B------:R-:W-:Y:S05]  /*44f0*/  BSYNC.RECONVERGENT B0 ;  /* 0x0000000000007941 */ /* 0x000fea0003800200 */
.L_x_17567:
        /* <DEDUP_REMOVED lines=11> */
[----:B------:R-:W-:-:S04]  /*45b0*/  IADD3 R5, P0, PT, R5, R46, RZ ;  /* 0x0000002e05057210 */ /* 0x000fc80007f1e0ff */
[----:B-1----:R-:W-:Y:S01]  /*45c0*/  SHF.L.U32 R8, R5, 0x2, RZ ;  /* 0x0000000205087819 */ /* 0x002fe200000006ff */
        /* <DEDUP_REMOVED lines=8> */
.L_x_17578:
[----:B0--34-:R-:W-:Y:S05]  /*4650*/  BSYNC.RECONVERGENT B0 ;  /* 0x0000000000007941 */ /* 0x019fea0003800200 */
.L_x_17577:
        /* <DEDUP_REMOVED lines=8> */
[----:B------:R-:W-:Y:S02]  /*46e0*/  CS2R R24, SRZ ;  /* 0x0000000000187805 */ /* 0x000fe4000001ff00 */
[----:B------:R-:W-:Y:S01]  /*46f0*/  CS2R R26, SRZ ;  /* 0x00000000001a7805 */ /* 0x000fe2000001ff00 */
[----:B------:R-:W-:Y:S01]  /*4700*/  IMAD.MOV.U32 R28, RZ, RZ, RZ ;  /* 0x000000ffff1c7224 */ /* 0x000fe200078e00ff */
[----:B------:R-:W-:Y:S06]  /*4710*/  @P0 BRA `(.L_x_17580) ;  /* 0x0000003800880947 */ /* 0x000fec0003800000 */
[----:B------:R-:W3:Y:S01]  /*4720*/  LDCU UR10, c[0x0][0x3c8] ;  /* 0x00007900ff0a77ac */ /* 0x000ee20008000800 */
[----:B-1----:R-:W-:Y:S01]  /*4730*/  IADD3 R7, PT, PT, R3, 0x100, RZ ;  /* 0x0000010003077810 */ /* 0x002fe20007ffe0ff */
[----:B------:R-:W-:-:S04]  /*4740*/  IMAD.WIDE.U32 R4, R11, 0x4, RZ ;  /* 0x000000040b047825 */ /* 0x000fc800078e00ff */
[----:B------:R-:W-:Y:S01]  /*4750*/  HFMA2 R28, -RZ, RZ, 0, 0 ;  /* 0x00000000ff1c7431 */ /* 0x000fe200000001ff */
[----:B------:R-:W1:Y:S01]  /*4760*/  LDCU.64 UR12, c[0x0][0x3b8] ;  /* 0x00007700ff0c77ac */ /* 0x000e620008000a00 */
[----:B------:R-:W-:Y:S01]  /*4770*/  LEA R7, R2, R7, 0x18 ;  /* 0x0000000702077211 */ /* 0x000fe200078ec0ff */
[C---:B------:R-:W-:Y:S01]  /*4780*/  IMAD.SHL.U32 R2, R43.reuse, 0x20, RZ ;  /* 0x000000202b027824 */ /* 0x040fe200078e00ff */
[----:B------:R-:W-:Y:S01]  /*4790*/  CS2R R16, SRZ ;  /* 0x0000000000107805 */ /* 0x000fe2000001ff00 */
[----:B------:R-:W-:Y:S01]  /*47a0*/  IMAD.SHL.U32 R34, R43, 0x8, RZ ;  /* 0x000000082b227824 */ /* 0x000fe200078e00ff */
[----:B------:R-:W-:Y:S01]  /*47b0*/  CS2R R18, SRZ ;  /* 0x0000000000127805 */ /* 0x000fe2000001ff00 */
[----:B------:R-:W-:Y:S01]  /*47c0*/  VIADD R6, R45, 0x1f ;  /* 0x0000001f2d067836 */ /* 0x000fe20000000000 */
[----:B------:R-:W-:Y:S01]  /*47d0*/  LOP3.LUT R2, R2, 0x60, RZ, 0xe2, !PT ;  /* 0x0000006002027812 */ /* 0x000fe200078ee2ff */
[----:B--2---:R-:W-:Y:S01]  /*47e0*/  VIADD R33, R11, 0x1 ;  /* 0x000000010b217836 */ /* 0x004fe20000000000 */
[----:B------:R-:W-:Y:S01]  /*47f0*/  LOP3.LUT R30, R34, 0x18, RZ, 0xc0, !PT ;  /* 0x00000018221e7812 */ /* 0x000fe200078ec0ff */
[----:B------:R-:W-:Y:S01]  /*4800*/  IMAD.MOV.U32 R15, RZ, RZ, RZ ;  /* 0x000000ffff0f7224 */ /* 0x000fe200078e00ff */
[----:B------:R-:W-:Y:S01]  /*4810*/  SHF.R.U32.HI R6, RZ, 0x5, R6 ;  /* 0x00000005ff067819 */ /* 0x000fe20000011606 */
[----:B------:R-:W-:Y:S01]  /*4820*/  IMAD R2, R39, 0x80, R2 ;  /* 0x0000008027027824 */ /* 0x000fe200078e0202 */
[----:B------:R-:W-:Y:S01]  /*4830*/  CS2R R20, SRZ ;  /* 0x0000000000147805 */ /* 0x000fe2000001ff00 */
[----:B---3--:R-:W-:Y:S01]  /*4840*/  IMAD R3, R47, UR10, RZ ;  /* 0x0000000a2f037c24 */ /* 0x008fe2000f8e02ff */
[----:B------:R-:W2:Y:S01]  /*4850*/  LDCU UR10, c[0x0][0x3e0] ;  /* 0x00007c00ff0a77ac */ /* 0x000ea20008000800 */
[----:B------:R-:W-:-:S02]  /*4860*/  IADD3 R32, PT, PT, -R6, R11, RZ ;  /* 0x0000000b06207210 */ /* 0x000fc40007ffe1ff */
[----:B------:R-:W-:Y:S01]  /*4870*/  CS2R R22, SRZ ;  /* 0x0000000000167805 */ /* 0x000fe2000001ff00 */
[----:B------:R-:W-:Y:S01]  /*4880*/  IMAD.WIDE R4, R3, 0x4, R4 ;  /* 0x0000000403047825 */ /* 0x000fe200078e0204 */
[----:B------:R-:W-:Y:S02]  /*4890*/  IADD3 R29, PT, PT, R2, 0x10, R7 ;  /* 0x00000010021d7810 */ /* 0x000fe40007ffe007 */
[----:B------:R-:W-:Y:S02]  /*48a0*/  CS2R R24, SRZ ;  /* 0x0000000000187805 */ /* 0x000fe4000001ff00 */
[----:B------:R-:W-:Y:S02]  /*48b0*/  LEA R3, R39, R44, 0x5 ;  /* 0x0000002c27037211 */ /* 0x000fe400078e28ff */
[----:B------:R-:W-:Y:S02]  /*48c0*/  CS2R R26, SRZ ;  /* 0x00000000001a7805 */ /* 0x000fe4000001ff00 */
[----:B-1----:R-:W-:-:S02]  /*48d0*/  IADD3 R14, P0, PT, R4, UR12, RZ ;  /* 0x0000000c040e7c10 */ /* 0x002fc4000ff1e0ff */
[----:B------:R-:W-:Y:S02]  /*48e0*/  IADD3 R30, PT, PT, R3, 0x3, R30 ;  /* 0x00000003031e7810 */ /* 0x000fe40007ffe01e */
[----:B------:R-:W-:Y:S02]  /*48f0*/  IADD3.X R31, PT, PT, R5, UR13, RZ, P0, !PT ;  /* 0x0000000d051f7c10 */ /* 0x000fe400087fe4ff */
[----:B------:R-:W-:Y:S01]  /*4900*/  LOP3.LUT R34, R34, 0xf8, RZ, 0xc0, !PT ;  /* 0x000000f822227812 */ /* 0x000fe200078ec0ff */
[----:B--2---:R-:W-:-:S05]  /*4910*/  IMAD R2, R38, UR10, RZ ;  /* 0x0000000a26027c24 */ /* 0x004fca000f8e02ff */
[----:B------:R-:W-:-:S07]  /*4920*/  SHF.R.S32.HI R3, RZ, 0x1f, R2 ;  /* 0x0000001fff037819 */ /* 0x000fce0000011402 */
.L_x_17609:
[----:B------:R-:W-:Y:S01]  /*4930*/  IMAD.MOV.U32 R6, RZ, RZ, R14 ;  /* 0x000000ffff067224 */ /* 0x000fe200078e000e */
[----:B------:R-:W1:Y:S01]  /*4940*/  LDS.128 R8, [R29] ;  /* 0x000000001d087984 */ /* 0x000e620000000c00 */
[----:B------:R-:W-:-:S05]  /*4950*/  IMAD.MOV.U32 R7, RZ, RZ, R31 ;  /* 0x000000ffff077224 */ /* 0x000fca00078e001f */
[----:B------:R-:W2:Y:S01]  /*4960*/  LDG.E.CONSTANT R5, desc[UR6][R6.64] ;  /* 0x0000000606057981 */ /* 0x000ea2000c1e9900 */
[----:B-1----:R-:W-:Y:S02]  /*4970*/  F2FP.BF16.F32.PACK_AB R83, R9, R8 ;  /* 0x000000080953723e */ /* 0x002fe400000010ff */
[----:B------:R-:W-:Y:S01]  /*4980*/  F2FP.BF16.F32.PACK_AB R85, R11, R10 ;  /* 0x0000000a0b55723e */ /* 0x000fe200000010ff */
        /* <DEDUP_REMOVED lines=46> */
[----:B------:R-:W-:Y:S01]  /*4c70*/  VIADD R6, R30, 0xfffffffd ;  /* 0xfffffffd1e067836 */ /* 0x000fe20000000000 */
[----:B------:R1:W5:Y:S04]  /*4c80*/  LDG.E.CONSTANT R7, desc[UR6][R12.64] ;  /* 0x000000060c077981 */ /* 0x000368000c1e9900 */
        /* <DEDUP_REMOVED lines=34> */
.L_x_17582:
[----:B------:R-:W-:Y:S05]  /*4eb0*/  BSYNC.RECONVERGENT B1 ;  /* 0x0000000000017941 */ /* 0x000fea0003800200 */
.L_x_17581:
[----:B-----5:R-:W-:Y:S02]  /*4ec0*/  HMUL2.BF16_V2 R11, R4, R7 ;  /* 0x00000007040b7232 */ /* 0x020fe40000200000 */
[----:B------:R-:W-:Y:S01]  /*4ed0*/  IMAD.MOV.U32 R8, RZ, RZ, R83 ;  /* 0x000000ffff087224 */ /* 0x000fe200078e0053 */
[----:B------:R-:W-:Y:S01]  /*4ee0*/  MOV R7, R85 ;  /* 0x0000005500077202 */ /* 0x000fe20000000f00 */
[----:B------:R-:W-:Y:S01]  /*4ef0*/  HFMA2.BF16_V2 R79, R5, R10, -RZ ;  /* 0x0000000a054f7231 */ /* 0x000fe200003000ff */
[C---:B------:R-:W-:Y:S02]  /*4f00*/  PRMT R10, R11.reuse, 0x7632, R10 ;  /* 0x000076320b0a7816 */ /* 0x040fe4000000000a */
[----:B------:R-:W-:Y:S01]  /*4f10*/  HMUL2.BF16_V2 R80, R8, R9 ;  /* 0x0000000908507232 */ /* 0x000fe20000200000 */
[----:B------:R-:W-:Y:S01]  /*4f20*/  PRMT R9, R11, 0x7610, R9 ;  /* 0x000076100b097816 */ /* 0x000fe20000000009 */
[----:B------:R-:W-:Y:S01]  /*4f30*/  HFMA2.BF16_V2 R81, R7, R78, -RZ ;  /* 0x0000004e07517231 */ /* 0x000fe200003000ff */
[C---:B------:R-:W-:Y:S01]  /*4f40*/  PRMT R11, R79.reuse, 0x7610, R11 ;  /* 0x000076104f0b7816 */ /* 0x040fe2000000000b */
[----:B------:R-:W-:Y:S01]  /*4f50*/  IMAD.U32 R83, R10, 0x10000, RZ ;  /* 0x000100000a537824 */ /* 0x000fe200078e00ff */
[----:B------:R-:W-:Y:S01]  /*4f60*/  PRMT R78, R79, 0x7632, R78 ;  /* 0x000076324f4e7816 */ /* 0x000fe2000000004e */
[----:B------:R-:W-:Y:S01]  /*4f70*/  IMAD.U32 R82, R9, 0x10000, RZ ;  /* 0x0001000009527824 */ /* 0x000fe200078e00ff */
[----:B------:R-:W-:-:S02]  /*4f80*/  PRMT R79, R80, 0x7610, R79 ;  /* 0x00007610504f7816 */ /* 0x000fc4000000004f */
        /* <DEDUP_REMOVED lines=8> */
[----:B------:R-:W-:Y:S02]  /*5010*/  IMAD.U32 R81, R81, 0x10000, RZ ;  /* 0x0001000051517824 */ /* 0x000fe400078e00ff */
[----:B------:R-:W-:Y:S01]  /*5020*/  FADD.FTZ R80, R79, R80 ;  /* 0x000000504f507221 */ /* 0x000fe20000010000 */
[----:B------:R0:W5:Y:S01]  /*5030*/  LDG.E.CONSTANT R78, desc[UR6][R12.64+0x204] ;  /* 0x000204060c4e7981 */ /* 0x000162000c1e9900 */
[----:B------:R-:W-:Y:S01]  /*5040*/  FADD.FTZ R11, R82, R11 ;  /* 0x0000000b520b7221 */ /* 0x000fe20000010000 */
[----:B------:R-:W-:-:S02]  /*5050*/  IMAD.U32 R10, R9, 0x10000, RZ ;  /* 0x00010000090a7824 */ /* 0x000fc400078e00ff */
[----:B------:R0:W5:Y:S01]  /*5060*/  LDG.E.CONSTANT R9, desc[UR6][R12.64+0x200] ;  /* 0x000200060c097981 */ /* 0x000162000c1e9900 */
[----:B------:R-:W-:Y:S01]  /*5070*/  FADD.FTZ R11, R11, R80 ;  /* 0x000000500b0b7221 */ /* 0x000fe20000010000 */
[----:B------:R-:W-:Y:S02]  /*5080*/  FADD.FTZ R10, R81, R10 ;  /* 0x0000000a510a7221 */ /* 0x000fe40000010000 */
[----:B------:R0:W5:Y:S02]  /*5090*/  LDG.E.CONSTANT R80, desc[UR6][R12.64+0x20c] ;  /* 0x00020c060c507981 */ /* 0x000164000c1e9900 */
[----:B------:R-:W-:Y:S02]  /*50a0*/  FADD.FTZ R10, R11, R10 ;  /* 0x0000000a0b0a7221 */ /* 0x000fe40000010000 */
[----:B------:R0:W5:Y:S01]  /*50b0*/  LDG.E.CONSTANT R11, desc[UR6][R12.64+0x208] ;  /* 0x000208060c0b7981 */ /* 0x000162000c1e9900 */
[----:B------:R-:W-:Y:S04]  /*50c0*/  BSSY.RECONVERGENT B1, `(.L_x_17583) ;  /* 0x0000020000017945 */ /* 0x000fe80003800200 */
[----:B------:R-:W-:Y:S05]  /*50d0*/  @P0 BRA `(.L_x_17584) ;  /* 0x0000000000780947 */ /* 0x000fea0003800000 */
[C---:B------:R-:W-:Y:S01]  /*50e0*/  VIADD R84, R30.reuse, 0x1 ;  /* 0x000000011e547836 */ /* 0x040fe20000000000 */
[C---:B------:R-:W-:Y:S01]  /*50f0*/  IADD3 R82, PT, PT, R30.reuse, -0x1, RZ ;  /* 0xffffffff1e527810 */ /* 0x040fe20007ffe0ff */
[C---:B------:R-:W-:Y:S01]  /*5100*/  VIADD R86, R30.reuse, 0x2 ;  /* 0x000000021e567836 */ /* 0x040fe20000000000 */
[-C--:B------:R-:W-:Y:S02]  /*5110*/  ISETP.GE.AND P6, PT, R30, R45.reuse, PT ;  /* 0x0000002d1e00720c */ /* 0x080fe40003fc6270 */
[-C--:B------:R-:W-:Y:S01]  /*5120*/  ISETP.GE.AND P5, PT, R84, R45.reuse, PT ;  /* 0x0000002d5400720c */ /* 0x080fe20003fa6270 */
[----:B------:R-:W-:Y:S01]  /*5130*/  VIADD R84, R30, 0x4 ;  /* 0x000000041e547836 */ /* 0x000fe20000000000 */
[----:B------:R-:W-:Y:S01]  /*5140*/  ISETP.GE.AND P1, PT, R82, R45, PT ;  /* 0x0000002d5200720c */ /* 0x000fe20003f26270 */
[----:B------:R-:W-:Y:S01]  /*5150*/  VIADD R82, R30, 0xfffffffe ;  /* 0xfffffffe1e527836 */ /* 0x000fe20000000000 */
        /* <DEDUP_REMOVED lines=22> */
.L_x_17584:
[----:B------:R-:W-:Y:S05]  /*52c0*/  BSYNC.RECONVERGENT B1 ;  /* 0x0000000000017941 */ /* 0x000fea0003800200 */
.L_x_17583:
[----:B------:R2:W5:Y:S02]  /*52d0*/  LDG.E.CONSTANT R83, desc[UR6][R12.64+0x400] ;  /* 0x000400060c537981 */ /* 0x000564000c1e9900 */
[----:B-----5:R-:W-:Y:S02]  /*52e0*/  HFMA2.BF16_V2 R78, R5, R78, -RZ ;  /* 0x0000004e054e7231 */ /* 0x020fe400003000ff */
[----:B------:R-:W-:Y:S02]  /*52f0*/  HMUL2.BF16_V2 R9, R4, R9 ;  /* 0x0000000904097232 */ /* 0x000fe40000200000 */
        /* <DEDUP_REMOVED lines=41> */
.L_x_17586:
[----:B------:R-:W-:Y:S05]  /*5590*/  BSYNC.RECONVERGENT B1 ;  /* 0x0000000000017941 */ /* 0x000fea0003800200 */
.L_x_17585:
        /* <DEDUP_REMOVED lines=26> */
[----:B------:R3:W5:Y:S01]  /*5740*/  LDG.E.CONSTANT R79, desc[UR6][R12.64+0x608] ;  /* 0x000608060c4f7981 */ /* 0x000762000c1e9900 */
        /* <DEDUP_REMOVED lines=12> */
[----:B------:R3:W5:Y:S01]  /*5810*/  LDG.E.CONSTANT R11, desc[UR6][R12.64+0x600] ;  /* 0x000600060c0b7981 */ /* 0x000762000c1e9900 */
[----:B------:R-:W-:Y:S01]  /*5820*/  BSSY.RECONVERGENT B1, `(.L_x_17587) ;  /* 0x0000023000017945 */ /* 0x000fe20003800200 */
[----:B------:R-:W-:Y:S02]  /*5830*/  FADD.FTZ R80, R83, R80 ;  /* 0x0000005053507221 */ /* 0x000fe40000010000 */
[----:B------:R3:W5:Y:S04]  /*5840*/  LDG.E.CONSTANT R10, desc[UR6][R12.64+0x604] ;  /* 0x000604060c0a7981 */ /* 0x000768000c1e9900 */
[----:B------:R3:W5:Y:S01]  /*5850*/  LDG.E.CONSTANT R82, desc[UR6][R12.64+0x60c] ;  /* 0x00060c060c527981 */ /* 0x000762000c1e9900 */
[----:B------:R-:W-:Y:S05]  /*5860*/  @P0 BRA `(.L_x_17588) ;  /* 0x0000000000780947 */ /* 0x000fea0003800000 */
[C---:B------:R-:W-:Y:S01]  /*5870*/  VIADD R86, R30.reuse, 0x1 ;  /* 0x000000011e567836 */ /* 0x040fe20000000000 */
[CC--:B------:R-:W-:Y:S01]  /*5880*/  ISETP.GE.AND P6, PT, R30.reuse, R45.reuse, PT ;  /* 0x0000002d1e00720c */ /* 0x0c0fe20003fc6270 */
[----:B------:R-:W-:Y:S01]  /*5890*/  VIADD R84, R30, 0xffffffff ;  /* 0xffffffff1e547836 */ /* 0x000fe20000000000 */
        /* <DEDUP_REMOVED lines=27> */
.L_x_17588:
[----:B------:R-:W-:Y:S05]  /*5a50*/  BSYNC.RECONVERGENT B1 ;  /* 0x0000000000017941 */ /* 0x000fea0003800200 */
.L_x_17587:
[----:B------:R4:W5:Y:S02]  /*5a60*/  LDG.E.CONSTANT R85, desc[UR6][R12.64+0x800] ;  /* 0x000800060c557981 */ /* 0x000964000c1e9900 */
[----:B-----5:R-:W-:Y:S02]  /*5a70*/  HMUL2.BF16_V2 R11, R4, R11 ;  /* 0x0000000b040b7232 */ /* 0x020fe40000200000 */
[----:B------:R-:W-:Y:S01]  /*5a80*/  FADD.FTZ R9, R78, R9 ;  /* 0x000000094e097221 */ /* 0x000fe20000010000 */
[----:B------:R-:W-:Y:S01]  /*5a90*/  FADD.FTZ R80, R80, R81 ;  /* 0x0000005150507221 */ /* 0x000fe20000010000 */
[----:B------:R4:W5:Y:S01]  /*5aa0*/  LDG.E.CONSTANT R84, desc[UR6][R12.64+0x804] ;  /* 0x000804060c547981 */ /* 0x000962000c1e9900 */
[----:B------:R-:W-:Y:S02]  /*5ab0*/  HFMA2.BF16_V2 R78, R5, R10, -RZ ;  /* 0x0000000a054e7231 */ /* 0x000fe400003000ff */
[----:B------:R-:W-:Y:S01]  /*5ac0*/  HMUL2.BF16_V2 R81, R8, R79 ;  /* 0x0000004f08517232 */ /* 0x000fe20000200000 */
        /* <DEDUP_REMOVED lines=38> */
.L_x_17590:
[----:B------:R-:W-:Y:S05]  /*5d30*/  BSYNC.RECONVERGENT B1 ;  /* 0x0000000000017941 */ /* 0x000fea0003800200 */
.L_x_17589:
[----:B------:R-:W-:Y:S01]  /*5d40*/  SHF.L.U32 R78, R78, 0x10, RZ ;  /* 0x000000104e4e7819 */ /* 0x000fe200000006ff */
[----:B------:R-:W-:Y:S01]  /*5d50*/  IMAD.U32 R79, R79, 0x10000, RZ ;  /* 0x000100004f4f7824 */ /* 0x000fe200078e00ff */
[----:B01234-:R-:W-:Y:S01]  /*5d60*/  SHF.L.U32 R12, R83, 0x10, RZ ;  /* 0x00000010530c7819 */ /* 0x01ffe200000006ff */
[----:B------:R-:W-:Y:S02]  /*5d70*/  IMAD.U32 R81, R81, 0x10000, RZ ;  /* 0x0001000051517824 */ /* 0x000fe400078e00ff */
[----:B------:R-:W-:Y:S02]  /*5d80*/  HFMA2.BF16_V2 R85, R4, R85, -RZ ;  /* 0x0000005504557231 */ /* 0x000fe400003000ff */
[----:B-----5:R-:W-:Y:S02]  /*5d90*/  HMUL2.BF16_V2 R84, R5, R84 ;  /* 0x0000005405547232 */ /* 0x020fe40000200000 */
[----:B------:R-:W-:Y:S01]  /*5da0*/  FADD.FTZ R79, R78, R79 ;  /* 0x0000004f4e4f7221 */ /* 0x000fe20000010000 */
[----:B------:R-:W-:Y:S01]  /*5db0*/  FADD.FTZ R12, R81, R12 ;  /* 0x0000000c510c7221 */ /* 0x000fe20000010000 */
[----:B------:R-:W-:Y:S01]  /*5dc0*/  IMAD.U32 R10, R10, 0x10000, RZ ;  /* 0x000100000a0a7824 */ /* 0x000fe200078e00ff */
[----:B------:R-:W-:Y:S01]  /*5dd0*/  PRMT R13, R85, 0x7632, R13 ;  /* 0x00007632550d7816 */ /* 0x000fe2000000000d */
[----:B------:R-:W-:Y:S01]  /*5de0*/  IMAD.U32 R11, R11, 0x10000, RZ ;  /* 0x000100000b0b7824 */ /* 0x000fe200078e00ff */
[C---:B------:R-:W-:Y:S01]  /*5df0*/  PRMT R78, R84.reuse, 0x7610, R78 ;  /* 0x00007610544e7816 */ /* 0x040fe2000000004e */
[----:B------:R-:W-:Y:S01]  /*5e00*/  BSSY.RECONVERGENT B1, `(.L_x_17591) ;  /* 0x0000040000017945 */ /* 0x000fe20003800200 */
[----:B------:R-:W-:Y:S01]  /*5e10*/  PRMT R81, R84, 0x7632, R81 ;  /* 0x0000763254517816 */ /* 0x000fe20000000051 */
[--C-:B------:R-:W-:Y:S01]  /*5e20*/  FADD.FTZ R10, R10, R11.reuse ;  /* 0x0000000b0a0a7221 */ /* 0x100fe20000010000 */
[----:B------:R-:W-:Y:S01]  /*5e30*/  SHF.L.U32 R78, R78, 0x10, RZ ;  /* 0x000000104e4e7819 */ /* 0x000fe200000006ff */
[----:B------:R-:W-:Y:S01]  /*5e40*/  IMAD.U32 R84, R13, 0x10000, RZ ;  /* 0x000100000d547824 */ /* 0x000fe200078e00ff */
[----:B------:R-:W-:Y:S01]  /*5e50*/  PRMT R11, R85, 0x7610, R11 ;  /* 0x00007610550b7816 */ /* 0x000fe2000000000b */
[----:B------:R-:W-:-:S02]  /*5e60*/  IMAD.U32 R81, R81, 0x10000, RZ ;  /* 0x0001000051517824 */ /* 0x000fc400078e00ff */
[----:B------:R-:W-:Y:S02]  /*5e70*/  HMUL2.BF16_V2 R13, R8, R87 ;  /* 0x00000057080d7232 */ /* 0x000fe40000200000 */
[----:B------:R-:W-:Y:S01]  /*5e80*/  FADD.FTZ R79, R10, R79 ;  /* 0x0000004f0a4f7221 */ /* 0x000fe20000010000 */
[C---:B------:R-:W-:Y:S02]  /*5e90*/  HFMA2.BF16_V2 R10, R7.reuse, R82, -RZ ;  /* 0x00000052070a7231 */ /* 0x040fe400003000ff */
[----:B------:R-:W-:Y:S01]  /*5ea0*/  FADD.FTZ R83, R78, R81 ;  /* 0x000000514e537221 */ /* 0x000fe20000010000 */
[----:B------:R-:W-:Y:S02]  /*5eb0*/  IMAD.U32 R11, R11, 0x10000, RZ ;  /* 0x000100000b0b7824 */ /* 0x000fe400078e00ff */
[----:B------:R-:W-:Y:S01]  /*5ec0*/  HFMA2.BF16_V2 R81, R7, R86, -RZ ;  /* 0x0000005607517231 */ /* 0x000fe200003000ff */
[C---:B------:R-:W-:Y:S01]  /*5ed0*/  PRMT R78, R13.reuse, 0x7632, R78 ;  /* 0x000076320d4e7816 */ /* 0x040fe2000000004e */
[----:B------:R-:W-:-:S02]  /*5ee0*/  IMAD.U32 R13, R13, 0x10000, RZ ;  /* 0x000100000d0d7824 */ /* 0x000fc400078e00ff */
[----:B------:R-:W-:Y:S01]  /*5ef0*/  FADD.FTZ R84, R11, R84 ;  /* 0x000000540b547221 */ /* 0x000fe20000010000 */
[C---:B------:R-:W-:Y:S01]  /*5f00*/  PRMT R11, R10.reuse, 0x7632, R11 ;  /* 0x000076320a0b7816 */ /* 0x040fe2000000000b */
[----:B------:R-:W-:Y:S01]  /*5f10*/  IMAD.U32 R10, R10, 0x10000, RZ ;  /* 0x000100000a0a7824 */ /* 0x000fe200078e00ff */
[----:B------:R-:W-:Y:S01]  /*5f20*/  PRMT R82, R81, 0x7632, R82 ;  /* 0x0000763251527816 */ /* 0x000fe20000000052 */
[----:B------:R-:W-:Y:S01]  /*5f30*/  FADD.FTZ R83, R84, R83 ;  /* 0x0000005354537221 */ /* 0x000fe20000010000 */
[----:B------:R-:W-:Y:S01]  /*5f40*/  SHF.L.U32 R78, R78, 0x10, RZ ;  /* 0x000000104e4e7819 */ /* 0x000fe200000006ff */
        /* <DEDUP_REMOVED lines=43> */
.L_x_17592:
[----:B------:R-:W-:Y:S05]  /*6200*/  BSYNC.RECONVERGENT B1 ;  /* 0x0000000000017941 */ /* 0x000fea0003800200 */
.L_x_17591:
        /* <DEDUP_REMOVED lines=18> */
[----:B------:R-:W-:Y:S02]  /*6330*/  PRMT R76, R72, 0x7632, R76 ;  /* 0x00007632484c7816 */ /* 0x000fe4000000004c */
[----:B------:R-:W-:-:S02]  /*6340*/  ISETP.GE.AND P4, PT, R80, R45, PT ;  /* 0x0000002d5000720c */ /* 0x000fc40003f86270 */
        /* <DEDUP_REMOVED lines=20> */
.L_x_17594:
[----:B------:R-:W-:Y:S05]  /*6490*/  BSYNC.RECONVERGENT B1 ;  /* 0x0000000000017941 */ /* 0x000fea0003800200 */
.L_x_17593:
[----:B------:R-:W-:Y:S01]  /*64a0*/  SHF.L.U32 R10, R10, 0x10, RZ ;  /* 0x000000100a0a7819 */ /* 0x000fe200000006ff */
[----:B------:R-:W-:Y:S02]  /*64b0*/  IMAD.U32 R9, R9, 0x10000, RZ ;  /* 0x0001000009097824 */ /* 0x000fe400078e00ff */
[----:B------:R-:W-:Y:S02]  /*64c0*/  HFMA2.BF16_V2 R73, R4, R73, -RZ ;  /* 0x0000004904497231 */ /* 0x000fe400003000ff */
[----:B------:R-:W-:Y:S02]  /*64d0*/  IMAD.U32 R11, R11, 0x10000, RZ ;  /* 0x000100000b0b7824 */ /* 0x000fe400078e00ff */
[----:B------:R-:W-:Y:S02]  /*64e0*/  HMUL2.BF16_V2 R72, R5, R72 ;  /* 0x0000004805487232 */ /* 0x000fe40000200000 */
[----:B------:R-:W-:Y:S02]  /*64f0*/  IMAD.U32 R12, R12, 0x10000, RZ ;  /* 0x000100000c0c7824 */ /* 0x000fe400078e00ff */
[--C-:B------:R-:W-:Y:S01]  /*6500*/  FADD.FTZ R9, R9, R10.reuse ;  /* 0x0000000a09097221 */ /* 0x100fe20000010000 */
[----:B------:R-:W-:Y:S01]  /*6510*/  PRMT R10, R73, 0x7610, R10 ;  /* 0x00007610490a7816 */ /* 0x000fe2000000000a */
[----:B------:R-:W-:-:S02]  /*6520*/  IMAD.U32 R76, R75, 0x10000, RZ ;  /* 0x000100004b4c7824 */ /* 0x000fc400078e00ff */
[----:B------:R-:W-:Y:S01]  /*6530*/  FADD.FTZ R12, R11, R12 ;  /* 0x0000000c0b0c7221 */ /* 0x000fe20000010000 */
[----:B------:R-:W-:Y:S01]  /*6540*/  PRMT R11, R73, 0x7632, R11 ;  /* 0x00007632490b7816 */ /* 0x000fe2000000000b */
[----:B------:R-:W-:Y:S01]  /*6550*/  BSSY.RECONVERGENT B1, `(.L_x_17595) ;  /* 0x000003c000017945 */ /* 0x000fe20003800200 */
[----:B------:R-:W-:Y:S01]  /*6560*/  PRMT R73, R72, 0x7632, R73 ;  /* 0x0000763248497816 */ /* 0x000fe20000000049 */
[----:B------:R-:W-:Y:S01]  /*6570*/  IMAD.U32 R10, R10, 0x10000, RZ ;  /* 0x000100000a0a7824 */ /* 0x000fe200078e00ff */
[----:B------:R-:W-:Y:S01]  /*6580*/  SHF.L.U32 R11, R11, 0x10, RZ ;  /* 0x000000100b0b7819 */ /* 0x000fe200000006ff */
[----:B------:R-:W-:Y:S01]  /*6590*/  FADD.FTZ R12, R9, R12 ;  /* 0x0000000c090c7221 */ /* 0x000fe20000010000 */
[----:B------:R-:W-:Y:S02]  /*65a0*/  IMAD.U32 R72, R72, 0x10000, RZ ;  /* 0x0001000048487824 */ /* 0x000fe400078e00ff */
[----:B------:R-:W-:Y:S02]  /*65b0*/  HFMA2.BF16_V2 R9, R7, R74, -RZ ;  /* 0x0000004a07097231 */ /* 0x000fe400003000ff */
[----:B------:R-:W-:-:S02]  /*65c0*/  IMAD.U32 R75, R73, 0x10000, RZ ;  /* 0x00010000494b7824 */ /* 0x000fc400078e00ff */
[----:B------:R-:W-:Y:S01]  /*65d0*/  FADD.FTZ R73, R10, R11 ;  /* 0x0000000b0a497221 */ /* 0x000fe20000010000 */
[----:B------:R-:W-:Y:S02]  /*65e0*/  HMUL2.BF16_V2 R11, R8, R71 ;  /* 0x00000047080b7232 */ /* 0x000fe40000200000 */
[----:B------:R-:W-:Y:S02]  /*65f0*/  HFMA2.BF16_V2 R71, R7, R70, -RZ ;  /* 0x0000004607477231 */ /* 0x000fe400003000ff */
[----:B------:R-:W-:Y:S01]  /*6600*/  FADD.FTZ R74, R72, R75 ;  /* 0x0000004b484a7221 */ /* 0x000fe20000010000 */
[----:B------:R-:W-:Y:S02]  /*6610*/  SHF.L.U32 R13, R13, 0x10, RZ ;  /* 0x000000100d0d7819 */ /* 0x000fe400000006ff */
[----:B------:R-:W-:Y:S01]  /*6620*/  PRMT R70, R11, 0x7632, R70 ;  /* 0x000076320b467816 */ /* 0x000fe20000000046 */
[----:B------:R-:W-:Y:S01]  /*6630*/  FADD.FTZ R73, R73, R74 ;  /* 0x0000004a49497221 */ /* 0x000fe20000010000 */
[----:B------:R-:W-:Y:S01]  /*6640*/  PRMT R10, R9, 0x7632, R10 ;  /* 0x00007632090a7816 */ /* 0x000fe2000000000a */
[----:B------:R-:W-:Y:S01]  /*6650*/  FADD.FTZ R13, R13, R76 ;  /* 0x0000004c0d0d7221 */ /* 0x000fe20000010000 */
[----:B------:R-:W-:Y:S01]  /*6660*/  PRMT R72, R71, 0x7632, R72 ;  /* 0x0000763247487816 */ /* 0x000fe20000000048 */
[----:B------:R-:W-:Y:S01]  /*6670*/  IMAD.U32 R70, R70, 0x10000, RZ ;  /* 0x0001000046467824 */ /* 0x000fe200078e00ff */
        /* <DEDUP_REMOVED lines=8> */
[----:B------:R-:W-:Y:S02]  /*6700*/  FADD.FTZ R71, R71, R72 ;  /* 0x0000004847477221 */ /* 0x000fe40000010000 */
[----:B------:R-:W-:Y:S01]  /*6710*/  FADD.FTZ R70, R73, R70 ;  /* 0x0000004649467221 */ /* 0x000fe20000010000 */
[----:B------:R-:W-:Y:S06]  /*6720*/  @P0 BRA `(.L_x_17596) ;  /* 0x0000000000780947 */ /* 0x000fec0003800000 */
[C---:B------:R-:W-:Y:S01]  /*6730*/  VIADD R72, R30.reuse, 0x1 ;  /* 0x000000011e487836 */ /* 0x040fe20000000000 */
[C---:B------:R-:W-:Y:S01]  /*6740*/  IADD3 R10, PT, PT, R30.reuse, -0x1, RZ ;  /* 0xffffffff1e0a7810 */ /* 0x040fe20007ffe0ff */
[C---:B------:R-:W-:Y:S01]  /*6750*/  VIADD R74, R30.reuse, 0x2 ;  /* 0x000000021e4a7836 */ /* 0x040fe20000000000 */
[-C--:B------:R-:W-:Y:S02]  /*6760*/  ISETP.GE.AND P6, PT, R30, R45.reuse, PT ;  /* 0x0000002d1e00720c */ /* 0x080fe40003fc6270 */
[-C--:B------:R-:W-:Y:S02]  /*6770*/  ISETP.GE.AND P1, PT, R10, R45.reuse, PT ;  /* 0x0000002d0a00720c */ /* 0x080fe40003f26270 */
[-C--:B------:R-:W-:Y:S01]  /*6780*/  ISETP.GE.AND P5, PT, R72, R45.reuse, PT ;  /* 0x0000002d4800720c */ /* 0x080fe20003fa6270 */
[----:B------:R-:W-:Y:S01]  /*6790*/  VIADD R72, R30, 0xfffffffe ;  /* 0xfffffffe1e487836 */ /* 0x000fe20000000000 */
[----:B------:R-:W-:Y:S01]  /*67a0*/  ISETP.GE.AND P4, PT, R74, R45, PT ;  /* 0x0000002d4a00720c */ /* 0x000fe20003f86270 */
[----:B------:R-:W-:Y:S01]  /*67b0*/  VIADD R74, R30, 0x4 ;  /* 0x000000041e4a7836 */ /* 0x000fe20000000000 */
[----:B------:R-:W-:-:S02]  /*67c0*/  PRMT R10, R68, 0x7632, R10 ;  /* 0x00007632440a7816 */ /* 0x000fc4000000000a */
[----:B------:R-:W-:Y:S02]  /*67d0*/  IADD3 R76, PT, PT, R30, 0x3, RZ ;  /* 0x000000031e4c7810 */ /* 0x000fe40007ffe0ff */
[----:B------:R-:W-:Y:S02]  /*67e0*/  SEL R68, R68, RZ, !P1 ;  /* 0x000000ff44447207 */ /* 0x000fe40004800000 */
        /* <DEDUP_REMOVED lines=18> */
.L_x_17596:
[----:B------:R-:W-:Y:S05]  /*6910*/  BSYNC.RECONVERGENT B1 ;  /* 0x0000000000017941 */ /* 0x000fea0003800200 */
.L_x_17595:
        /* <DEDUP_REMOVED lines=18> */
[----:B------:R-:W-:Y:S02]  /*6a40*/  PRMT R69, R64, 0x7632, R69 ;  /* 0x0000763240457816 */ /* 0x000fe40000000045 */
        /* <DEDUP_REMOVED lines=21> */
.L_x_17598:
[----:B------:R-:W-:Y:S05]  /*6ba0*/  BSYNC.RECONVERGENT B1 ;  /* 0x0000000000017941 */ /* 0x000fea0003800200 */
.L_x_17597:
        /* <DEDUP_REMOVED lines=53> */
[----:B------:R-:W-:Y:S02]  /*6f00*/  IADD3 R10, PT, PT, R30, -0x2, RZ ;  /* 0xfffffffe1e0a7810 */ /* 0x000fe40007ffe0ff */
[----:B------:R-:W-:-:S02]  /*6f10*/  PRMT R9, R60, 0x7632, R9 ;  /* 0x000076323c097816 */ /* 0x000fc40000000009 */
        /* <DEDUP_REMOVED lines=20> */
.L_x_17600:
[----:B------:R-:W-:Y:S05]  /*7060*/  BSYNC.RECONVERGENT B1 ;  /* 0x0000000000017941 */ /* 0x000fea0003800200 */
.L_x_17599:
[----:B------:R-:W-:Y:S02]  /*7070*/  HMUL2.BF16_V2 R9, R4, R61 ;  /* 0x0000003d04097232 */ /* 0x000fe40000200000 */
[----:B------:R-:W-:Y:S02]  /*7080*/  HFMA2.BF16_V2 R11, R5, R60, -RZ ;  /* 0x0000003c050b7231 */ /* 0x000fe400003000ff */
[----:B------:R-:W-:Y:S01]  /*7090*/  FADD.FTZ R22, R13, R22 ;  /* 0x000000160d167221 */ /* 0x000fe20000010000 */
[----:B------:R-:W-:Y:S01]  /*70a0*/  FADD.FTZ R23, R12, R23 ;  /* 0x000000170c177221 */ /* 0x000fe20000010000 */
[----:B------:R-:W-:Y:S01]  /*70b0*/  HMUL2.BF16_V2 R13, R8, R59 ;  /* 0x0000003b080d7232 */ /* 0x000fe20000200000 */
[C---:B------:R-:W-:Y:S01]  /*70c0*/  PRMT R10, R9.reuse, 0x7632, R10 ;  /* 0x00007632090a7816 */ /* 0x040fe2000000000a */
[----:B------:R-:W-:Y:S01]  /*70d0*/  IMAD.U32 R9, R9, 0x10000, RZ ;  /* 0x0001000009097824 */ /* 0x000fe200078e00ff */
[----:B------:R-:W-:Y:S01]  /*70e0*/  PRMT R12, R11, 0x7632, R12 ;  /* 0x000076320b0c7816 */ /* 0x000fe2000000000c */
[----:B------:R-:W-:Y:S01]  /*70f0*/  HFMA2.BF16_V2 R58, R7, R58, -RZ ;  /* 0x0000003a073a7231 */ /* 0x000fe200003000ff */
[----:B------:R-:W-:Y:S01]  /*7100*/  PRMT R59, R13, 0x7632, R59 ;  /* 0x000076320d3b7816 */ /* 0x000fe2000000003b */
[----:B------:R-:W-:Y:S01]  /*7110*/  IMAD.U32 R10, R10, 0x10000, RZ ;  /* 0x000100000a0a7824 */ /* 0x000fe200078e00ff */
[----:B------:R-:W-:Y:S01]  /*7120*/  SHF.L.U32 R60, R11, 0x10, RZ ;  /* 0x000000100b3c7819 */ /* 0x000fe200000006ff */
[----:B------:R-:W-:Y:S01]  /*7130*/  IMAD.U32 R61, R12, 0x10000, RZ ;  /* 0x000100000c3d7824 */ /* 0x000fe200078e00ff */
[----:B------:R-:W-:Y:S01]  /*7140*/  SHF.L.U32 R12, R59, 0x10, RZ ;  /* 0x000000103b0c7819 */ /* 0x000fe200000006ff */
[--C-:B------:R-:W-:Y:S01]  /*7150*/  FADD.FTZ R11, R9, R10.reuse ;  /* 0x0000000a090b7221 */ /* 0x100fe20000010000 */
[C---:B------:R-:W-:Y:S01]  /*7160*/  PRMT R9, R58.reuse, 0x7610, R9 ;  /* 0x000076103a097816 */ /* 0x040fe20000000009 */
[----:B------:R-:W-:Y:S01]  /*7170*/  IMAD.U32 R13, R13, 0x10000, RZ ;  /* 0x000100000d0d7824 */ /* 0x000fe200078e00ff */
[----:B------:R-:W-:Y:S01]  /*7180*/  PRMT R10, R58, 0x7632, R10 ;  /* 0x000076323a0a7816 */ /* 0x000fe2000000000a */
[----:B------:R-:W-:Y:S01]  /*7190*/  FADD.FTZ R60, R60, R61 ;  /* 0x0000003d3c3c7221 */ /* 0x000fe20000010000 */
[----:B------:R-:W-:Y:S01]  /*71a0*/  BSSY.RECONVERGENT B1, `(.L_x_17601) ;  /* 0x0000024000017945 */ /* 0x000fe20003800200 */
[----:B------:R-:W-:Y:S01]  /*71b0*/  FADD.FTZ R12, R13, R12 ;  /* 0x0000000c0d0c7221 */ /* 0x000fe20000010000 */
[----:B------:R-:W-:-:S02]  /*71c0*/  IMAD.U32 R9, R9, 0x10000, RZ ;  /* 0x0001000009097824 */ /* 0x000fc400078e00ff */
[----:B------:R-:W-:Y:S01]  /*71d0*/  FADD.FTZ R11, R11, R60 ;  /* 0x0000003c0b0b7221 */ /* 0x000fe20000010000 */
        /* <DEDUP_REMOVED lines=9> */
[----:B------:R-:W-:Y:S01]  /*7270*/  VIADD R60, R30, 0x4 ;  /* 0x000000041e3c7836 */ /* 0x000fe20000000000 */
        /* <DEDUP_REMOVED lines=22> */
.L_x_17602:
[----:B------:R-:W-:Y:S05]  /*73e0*/  BSYNC.RECONVERGENT B1 ;  /* 0x0000000000017941 */ /* 0x000fea0003800200 */
.L_x_17601:
[----:B------:R-:W-:Y:S02]  /*73f0*/  HMUL2.BF16_V2 R57, R4, R57 ;  /* 0x0000003904397232 */ /* 0x000fe40000200000 */
[----:B------:R-:W-:Y:S02]  /*7400*/  HFMA2.BF16_V2 R13, R5, R56, -RZ ;  /* 0x00000038050d7231 */ /* 0x000fe400003000ff */
[----:B------:R-:W-:Y:S01]  /*7410*/  FADD.FTZ R9, R9, R10 ;  /* 0x0000000a09097221 */ /* 0x000fe20000010000 */
[--C-:B------:R-:W-:Y:S01]  /*7420*/  FADD.FTZ R10, R11, R12.reuse ;  /* 0x0000000c0b0a7221 */ /* 0x100fe20000010000 */
        /* <DEDUP_REMOVED lines=52> */
.L_x_17604:
[----:B------:R-:W-:Y:S05]  /*7770*/  BSYNC.RECONVERGENT B1 ;  /* 0x0000000000017941 */ /* 0x000fea0003800200 */
.L_x_17603:
        /* <DEDUP_REMOVED lines=17> */
[-C--:B------:R-:W-:Y:S02]  /*7890*/  ISETP.GE.AND P5, PT, R58, R45.reuse, PT ;  /* 0x0000002d3a00720c */ /* 0x080fe40003fa6270 */
[----:B------:R-:W-:Y:S02]  /*78a0*/  PRMT R56, R49, 0x7632, R56 ;  /* 0x0000763231387816 */ /* 0x000fe40000000038 */
        /* <DEDUP_REMOVED lines=22> */
.L_x_17606:
[----:B------:R-:W-:Y:S05]  /*7a10*/  BSYNC.RECONVERGENT B1 ;  /* 0x0000000000017941 */ /* 0x000fea0003800200 */
.L_x_17605:
        /* <DEDUP_REMOVED lines=13> */
[----:B------:R-:W-:Y:S01]  /*7af0*/  HMUL2.BF16_V2 R50, R8, R50 ;  /* 0x0000003208327232 */ /* 0x000fe20000200000 */
[----:B------:R-:W-:Y:S01]  /*7b00*/  PRMT R48, R49, 0x7632, R48 ;  /* 0x0000763231307816 */ /* 0x000fe20000000030 */
[----:B------:R-:W-:Y:S01]  /*7b10*/  FADD.FTZ R36, R11, R36 ;  /* 0x000000240b247221 */ /* 0x000fe20000010000 */
[----:B------:R-:W-:Y:S01]  /*7b20*/  SHF.L.U32 R56, R37, 0x10, RZ ;  /* 0x0000001025387819 */ /* 0x000fe200000006ff */
[----:B------:R-:W-:Y:S02]  /*7b30*/  IMAD.U32 R38, R38, 0x10000, RZ ;  /* 0x0001000026267824 */ /* 0x000fe400078e00ff */
[----:B------:R-:W-:-:S02]  /*7b40*/  HFMA2.BF16_V2 R11, R7, R44, -RZ ;  /* 0x0000002c070b7231 */ /* 0x000fc400003000ff */
[----:B------:R-:W-:Y:S02]  /*7b50*/  IMAD.U32 R37, R48, 0x10000, RZ ;  /* 0x0001000030257824 */ /* 0x000fe400078e00ff */
[----:B------:R-:W-:Y:S02]  /*7b60*/  HFMA2.BF16_V2 R44, R7, R51, -RZ ;  /* 0x00000033072c7231 */ /* 0x000fe400003000ff */
[----:B------:R-:W-:Y:S02]  /*7b70*/  IMAD.U32 R35, R35, 0x10000, RZ ;  /* 0x0001000023237824 */ /* 0x000fe400078e00ff */
[----:B------:R-:W-:Y:S01]  /*7b80*/  FADD.FTZ R36, R36, R41 ;  /* 0x0000002924247221 */ /* 0x000fe20000010000 */
[--C-:B------:R-:W-:Y:S01]  /*7b90*/  FADD.FTZ R49, R38, R37.reuse ;  /* 0x0000002526317221 */ /* 0x100fe20000010000 */
        /* <DEDUP_REMOVED lines=27> */
[C---:B------:R-:W-:Y:S01]  /*7d50*/  IADD3 R10, PT, PT, R30.reuse, -0x2, RZ ;  /* 0xfffffffe1e0a7810 */ /* 0x040fe20007ffe0ff */
[----:B------:R-:W-:Y:S01]  /*7d60*/  VIADD R36, R30, 0x3 ;  /* 0x000000031e247836 */ /* 0x000fe20000000000 */
[-C--:B------:R-:W-:Y:S01]  /*7d70*/  ISETP.GE.AND P6, PT, R6, R45.reuse, PT ;  /* 0x0000002d0600720c */ /* 0x080fe20003fc6270 */
[----:B------:R-:W-:Y:S01]  /*7d80*/  VIADD R6, R30, 0x4 ;  /* 0x000000041e067836 */ /* 0x000fe20000000000 */
[-C--:B------:R-:W-:Y:S01]  /*7d90*/  ISETP.GE.AND P5, PT, R10, R45.reuse, PT ;  /* 0x0000002d0a00720c */ /* 0x080fe20003fa6270 */
[----:B------:R-:W-:Y:S01]  /*7da0*/  VIADD R10, R30, 0x1 ;  /* 0x000000011e0a7836 */ /* 0x000fe20000000000 */
[-C--:B------:R-:W-:Y:S02]  /*7db0*/  ISETP.GE.AND P4, PT, R12, R45.reuse, PT ;  /* 0x0000002d0c00720c */ /* 0x080fe40003f86270 */
[----:B------:R-:W-:Y:S02]  /*7dc0*/  IADD3 R12, PT, PT, R30, 0x2, RZ ;  /* 0x000000021e0c7810 */ /* 0x000fe40007ffe0ff */
[----:B------:R-:W-:-:S02]  /*7dd0*/  ISETP.GE.AND P0, PT, R6, R45, PT ;  /* 0x0000002d0600720c */ /* 0x000fc40003f06270 */
[----:B------:R-:W-:Y:S02]  /*7de0*/  SEL R6, R52, RZ, !P6 ;  /* 0x000000ff34067207 */ /* 0x000fe40007000000 */
[-C--:B------:R-:W-:Y:S02]  /*7df0*/  ISETP.GE.AND P2, PT, R12, R45.reuse, PT ;  /* 0x0000002d0c00720c */ /* 0x080fe40003f46270 */
[-C--:B------:R-:W-:Y:S02]  /*7e00*/  ISETP.GE.AND P6, PT, R30, R45.reuse, PT ;  /* 0x0000002d1e00720c */ /* 0x080fe40003fc6270 */
[----:B------:R-:W-:Y:S02]  /*7e10*/  PRMT R9, R53, 0x7632, R9 ;  /* 0x0000763235097816 */ /* 0x000fe40000000009 */
[-C--:B------:R-:W-:Y:S02]  /*7e20*/  ISETP.GE.AND P3, PT, R10, R45.reuse, PT ;  /* 0x0000002d0a00720c */ /* 0x080fe40003f66270 */
[----:B------:R-:W-:-:S02]  /*7e30*/  ISETP.GE.AND P1, PT, R36, R45, PT ;  /* 0x0000002d2400720c */ /* 0x000fc40003f26270 */
        /* <DEDUP_REMOVED lines=14> */
.L_x_17608:
[----:B------:R-:W-:Y:S05]  /*7f20*/  BSYNC.RECONVERGENT B1 ;  /* 0x0000000000017941 */ /* 0x000fea0003800200 */
.L_x_17607:
        /* <DEDUP_REMOVED lines=33> */
.L_x_17580:
[----:B0-----:R-:W-:Y:S05]  /*8140*/  BSYNC.RECONVERGENT B0 ;  /* 0x0000000000007941 */ /* 0x001fea0003800200 */
.L_x_17579:
[----:B-1----:R-:W0:Y:S01]  /*8150*/  SHFL.BFLY PT, R10, R23, 0x2, 0x1f ;  /* 0x0c401f00170a7f89 */ /* 0x002e2200000e0000 */
[----:B------:R-:W1:Y:S01]  /*8160*/  S2UR UR5, SR_CgaCtaId ;  /* 0x00000000000579c3 */ /* 0x000e620000008800 */
[C---:B------:R-:W-:Y:S01]  /*8170*/  LOP3.LUT R30, R43.reuse, 0x3c0, RZ, 0xc0, !PT ;  /* 0x000003c02b1e7812 */ /* 0x040fe200078ec0ff */
[----:B------:R-:W-:Y:S01]  /*8180*/  UMOV UR4, 0x400 ;  /* 0x0000040000047882 */ /* 0x000fe20000000000 */
[----:B------:R-:W3:Y:S01]  /*8190*/  SHFL.BFLY PT, R2, R15, 0x2, 0x1f ;  /* 0x0c401f000f027f89 */ /* 0x000ee200000e0000 */
[----:B------:R-:W-:Y:S01]  /*81a0*/  UIADD3 UR4, UPT, UPT, UR4, 0x100, URZ ;  /* 0x0000010004047890 */ /* 0x000fe2000fffe0ff */
[C---:B------:R-:W-:Y:S01]  /*81b0*/  LOP3.LUT R31, R43.reuse, 0x3e0, RZ, 0xc0, !PT ;  /* 0x000003e02b1f7812 */ /* 0x040fe200078ec0ff */
[----:B------:R-:W-:Y:S01]  /*81c0*/  BSSY.RECONVERGENT B0, `(.L_x_17610) ;  /* 0x0000052000007945 */ /* 0x000fe20003800200 */
[----:B------:R-:W4:Y:S01]  /*81d0*/  SHFL.BFLY PT, R3, R16, 0x2, 0x1f ;  /* 0x0c401f0010037f89 */ /* 0x000f2200000e0000 */
[C---:B------:R-:W-:Y:S02]  /*81e0*/  LOP3.LUT P0, RZ, R43.reuse, 0x3c3, RZ, 0xc0, !PT ;  /* 0x000003c32bff7812 */ /* 0x040fe4000780c0ff */
[C---:B------:R-:W-:Y:S01]  /*81f0*/  LOP3.LUT P1, RZ, R43.reuse, 0x3e3, RZ, 0xc0, !PT ;  /* 0x000003e32bff7812 */ /* 0x040fe2000782c0ff */
[----:B------:R-:W2:Y:S01]  /*8200*/  SHFL.BFLY PT, R4, R17, 0x2, 0x1f ;  /* 0x0c401f0011047f89 */ /* 0x000ea200000e0000 */
[----:B------:R-:W-:-:S03]  /*8210*/  ISETP.GT.U32.AND P3, PT, R43, 0x1f, PT ;  /* 0x0000001f2b00780c */ /* 0x000fc60003f64070 */
[----:B------:R-:W2:Y:S04]  /*8220*/  SHFL.BFLY PT, R5, R18, 0x2, 0x1f ;  /* 0x0c401f0012057f89 */ /* 0x000ea800000e0000 */
[----:B------:R-:W2:Y:S04]  /*8230*/  SHFL.BFLY PT, R6, R19, 0x2, 0x1f ;  /* 0x0c401f0013067f89 */ /* 0x000ea800000e0000 */
[----:B------:R-:W2:Y:S01]  /*8240*/  SHFL.BFLY PT, R7, R20, 0x2, 0x1f ;  /* 0x0c401f0014077f89 */ /* 0x000ea200000e0000 */
[----:B0-----:R-:W-:Y:S01]  /*8250*/  FADD.FTZ R10, R10, R23 ;  /* 0x000000170a0a7221 */ /* 0x001fe20000010000 */
[----:B------:R-:W-:Y:S01]  /*8260*/  LOP3.LUT R23, R43, 0x3, RZ, 0xc0, !PT ;  /* 0x000000032b177812 */ /* 0x000fe200078ec0ff */
[----:B-1----:R-:W-:Y:S01]  /*8270*/  ULEA UR4, UR5, UR4, 0x18 ;  /* 0x0000000405047291 */ /* 0x002fe2000f8ec0ff */
[----:B------:R-:W0:Y:S01]  /*8280*/  SHFL.BFLY PT, R8, R21, 0x2, 0x1f ;  /* 0x0c401f0015087f89 */ /* 0x000e2200000e0000 */
[----:B---3--:R-:W-:Y:S01]  /*8290*/  FADD.FTZ R2, R2, R15 ;  /* 0x0000000f02027221 */ /* 0x008fe20000010000 */
[----:B------:R-:W-:-:S02]  /*82a0*/  ISETP.NE.AND P2, PT, R23, RZ, PT ;  /* 0x000000ff1700720c */ /* 0x000fc40003f45270 */
[----:B------:R-:W1:Y:S01]  /*82b0*/  SHFL.BFLY PT, R9, R22, 0x2, 0x1f ;  /* 0x0c401f0016097f89 */ /* 0x000e6200000e0000 */
[----:B----4-:R-:W-:Y:S01]  /*82c0*/  FADD.FTZ R16, R3, R16 ;  /* 0x0000001003107221 */ /* 0x010fe20000010000 */
[----:B------:R-:W-:Y:S02]  /*82d0*/  ISETP.NE.OR P5, PT, R30, 0x40, P2 ;  /* 0x000000401e00780c */ /* 0x000fe400017a5670 */
[----:B------:R-:W3:Y:S01]  /*82e0*/  SHFL.BFLY PT, R11, R24, 0x2, 0x1f ;  /* 0x0c401f00180b7f89 */ /* 0x000ee200000e0000 */
[----:B--2---:R-:W-:Y:S01]  /*82f0*/  FADD.FTZ R4, R4, R17 ;  /* 0x0000001104047221 */ /* 0x004fe20000010000 */
[----:B------:R-:W-:Y:S02]  /*8300*/  ISETP.NE.OR P4, PT, R31, 0x20, P2 ;  /* 0x000000201f00780c */ /* 0x000fe40001785670 */
[----:B------:R-:W2:Y:S01]  /*8310*/  SHFL.BFLY PT, R12, R25, 0x2, 0x1f ;  /* 0x0c401f00190c7f89 */ /* 0x000ea200000e0000 */
[----:B------:R-:W-:-:S03]  /*8320*/  FADD.FTZ R18, R5, R18 ;  /* 0x0000001205127221 */ /* 0x000fc60000010000 */
[----:B------:R-:W4:Y:S01]  /*8330*/  SHFL.BFLY PT, R13, R26, 0x2, 0x1f ;  /* 0x0c401f001a0d7f89 */ /* 0x000f2200000e0000 */
[----:B------:R-:W-:-:S03]  /*8340*/  FADD.FTZ R6, R6, R19 ;  /* 0x0000001306067221 */ /* 0x000fc60000010000 */
[----:B------:R-:W4:Y:S01]  /*8350*/  SHFL.BFLY PT, R14, R27, 0x2, 0x1f ;  /* 0x0c401f001b0e7f89 */ /* 0x000f2200000e0000 */
[----:B------:R-:W-:-:S03]  /*8360*/  FADD.FTZ R20, R7, R20 ;  /* 0x0000001407147221 */ /* 0x000fc60000010000 */
[----:B------:R-:W4:Y:S01]  /*8370*/  SHFL.BFLY PT, R29, R28, 0x2, 0x1f ;  /* 0x0c401f001c1d7f89 */ /* 0x000f2200000e0000 */
[----:B0-----:R-:W-:Y:S01]  /*8380*/  FADD.FTZ R8, R8, R21 ;  /* 0x0000001508087221 */ /* 0x001fe20000010000 */
[----:B-1----:R-:W-:Y:S02]  /*8390*/  FADD.FTZ R22, R9, R22 ;  /* 0x0000001609167221 */ /* 0x002fe40000010000 */
[----:B------:R-:W0:Y:S01]  /*83a0*/  SHFL.BFLY PT, R3, R2, 0x1, 0x1f ;  /* 0x0c201f0002037f89 */ /* 0x000e2200000e0000 */
[----:B---3--:R-:W-:-:S03]  /*83b0*/  FADD.FTZ R24, R11, R24 ;  /* 0x000000180b187221 */ /* 0x008fc60000010000 */
[----:B------:R-:W1:Y:S01]  /*83c0*/  SHFL.BFLY PT, R5, R16, 0x1, 0x1f ;  /* 0x0c201f0010057f89 */ /* 0x000e6200000e0000 */
[----:B--2---:R-:W-:-:S03]  /*83d0*/  FADD.FTZ R12, R12, R25 ;  /* 0x000000190c0c7221 */ /* 0x004fc60000010000 */
        /* <DEDUP_REMOVED lines=25> */
[----:B-1----:R-:W-:Y:S01]  /*8570*/  FADD.FTZ R17, R22, R17 ;  /* 0x0000001116117221 */ /* 0x002fe20000010000 */
[----:B------:R-:W-:Y:S01]  /*8580*/  BAR.SYNC.DEFER_BLOCKING 0x0 ;  /* 0x0000000000007b1d */ /* 0x000fe20000010000 */
[----:B--2---:R-:W-:Y:S01]  /*8590*/  FADD.FTZ R10, R10, R19 ;  /* 0x000000130a0a7221 */ /* 0x004fe20000010000 */
[----:B---3--:R-:W-:Y:S01]  /*85a0*/  FADD.FTZ R21, R24, R21 ;  /* 0x0000001518157221 */ /* 0x008fe20000010000 */
[----:B----4-:R-:W-:Y:S01]  /*85b0*/  FADD.FTZ R12, R12, R23 ;  /* 0x000000170c0c7221 */ /* 0x010fe20000010000 */
[----:B------:R-:W-:Y:S01]  /*85c0*/  FADD.FTZ R25, R26, R25 ;  /* 0x000000191a197221 */ /* 0x000fe20000010000 */
[----:B------:R-:W-:Y:S01]  /*85d0*/  FADD.FTZ R14, R14, R27 ;  /* 0x0000001b0e0e7221 */ /* 0x000fe20000010000 */
[----:B0-----:R-:W-:Y:S01]  /*85e0*/  FADD.FTZ R29, R29, R0 ;  /* 0x000000001d1d7221 */ /* 0x001fe20000010000 */
        /* <DEDUP_REMOVED lines=15> */
.L_x_17611:
[----:B------:R-:W-:Y:S05]  /*86e0*/  BSYNC.RECONVERGENT B0 ;  /* 0x0000000000007941 */ /* 0x000fea0003800200 */
.L_x_17610:
        /* <DEDUP_REMOVED lines=30> */
[----:B--2---:R-:W-:-:S07]  /*88d0*/  FADD.FTZ R29, R29, R26 ;  /* 0x0000001a1d1d7221 */ /* 0x004fce0000010000 */
.L_x_17613:
[----:B------:R-:W-:Y:S05]  /*88e0*/  BSYNC.RECONVERGENT B0 ;  /* 0x0000000000007941 */ /* 0x000fea0003800200 */
.L_x_17612:
        /* <DEDUP_REMOVED lines=17> */
.L_x_17615:
[----:B------:R-:W-:Y:S05]  /*8a00*/  BSYNC.RECONVERGENT B0 ;  /* 0x0000000000007941 */ /* 0x000fea0003800200 */
.L_x_17614:
        /* <DEDUP_REMOVED lines=20> */
[----:B----4-:R-:W-:Y:S01]  /*8b50*/  FADD.FTZ R9, R9, R2 ;  /* 0x0000000209097221 */ /* 0x010fe20000010000 */
        /* <DEDUP_REMOVED lines=10> */
.L_x_17617:
[----:B------:R-:W-:Y:S05]  /*8c00*/  BSYNC.RECONVERGENT B0 ;  /* 0x0000000000007941 */ /* 0x000fea0003800200 */
.L_x_17616:
        /* <DEDUP_REMOVED lines=42> */
.L_x_17618:
        /* <DEDUP_REMOVED lines=13> */
.L_x_27485:


//--------------------- .text._ZN4vllm25paged_attention_v2_kernelI13__nv_bfloat16S1_Li96ELi32ELi128ELNS_18Fp8KVCacheDataTypeE0ELb0ELi512EEEvPfS3_PT_PKS4_PKT0_SA_ifPKiSC_iPKfiiiSE_SE_iiiii --------------------------
	.section	.text._ZN4vllm25paged_attention_v2_kernelI13__nv_bfloat16S1_Li96ELi32ELi128ELNS_18Fp8KVCacheDataTypeE0ELb0ELi512EEEvPfS3_PT_PKS4_PKT0_SA_ifPKiSC_iPKfiiiSE_SE_iiiii,"ax",@progbits
	.align	128
        .global         _ZN4vllm25paged_attention_v2_kernelI13__nv_bfloat16S1_Li96ELi32ELi128ELNS_18Fp8KVCacheDataTypeE0ELb0ELi512EEEvPfS3_PT_PKS4_PKT0_SA_ifPKiSC_iPKfiiiSE_SE_iiiii
        .type           _ZN4vllm25paged_attention_v2_kernelI13__nv_bfloat16S1_Li96ELi32ELi128ELNS_18Fp8KVCacheDataTypeE0ELb0ELi512EEEvPfS3_PT_PKS4_PKT0_SA_ifPKiSC_iPKfiiiSE_SE_iiiii,@function
        .size           _ZN4vllm25paged_attention_v2_kernelI13__nv_bfloat16S1_Li96ELi32ELi128ELNS_18Fp8KVCacheDataTypeE0ELb0ELi512EEEvPfS3_PT_PKS4_PKT0_SA_ifPKiSC_iPKfiiiSE_SE_iiiii,(.L_x_27486 - _ZN4vllm25paged_attention_v2_kernelI13__nv_bfloat16S1_Li96ELi32ELi128ELNS_18Fp8KVCacheDataTypeE0ELb0ELi512EEEvPfS3_PT_PKS4_PKT0_SA_ifPKiSC_iPKfiiiSE_SE_iiiii)
        .other          _ZN4vllm25paged_attention_v2_kernelI13__nv_bfloat16S1_Li96ELi32ELi128ELNS_18Fp8KVCacheDataTypeE0ELb0ELi512EEEvPfS3_PT_PKS4_PKT0_SA_ifPKiSC_iPKfiiiSE_SE_iiiii,@"STO_CUDA_ENTRY STV_DEFAULT"
_ZN4vllm25paged_attention_v2_kernelI13__nv_bfloat16S1_Li96ELi32ELi128ELNS_18Fp8KVCacheDataTypeE0ELb0ELi512EEEvPfS3_PT_PKS4_PKT0_SA_ifPKiSC_iPKfiiiSE_SE_iiiii:
.text._ZN4vllm25paged_attention_v2_kernelI13__nv_bfloat16S1_Li96ELi32ELi128ELNS_18Fp8KVCacheDataTypeE0ELb0ELi512EEEvPfS3_PT_PKS4_PKT0_SA_ifPKiSC_iPKfiiiSE_SE_iiiii:
        /* <DEDUP_REMOVED lines=15> */
[----:B------:R-:W-:Y:S01]  /*00f0*/  LEA R32, R29, 0x10, 0x4 ;  /* 0x000000101d207811 */ /* 0x000fe200078e20ff */
[----:B------:R-:W-:Y:S01]  /*0100*/  IMAD.MOV.U32 R30, RZ, RZ, RZ ;  /* 0x000000ffff1e7224 */ /* 0x000fe200078e00ff */
[----:B------:R-:W0:Y:S01]  /*0110*/  LDCU UR9, c[0x0][0x3dc] ;  /* 0x00007b80ff0977ac */ /* 0x000e220008000800 */
[----:B------:R-:W-:Y:S01]  /*0120*/  MOV R108, 0xff7fffff ;  /* 0xff7fffff006c7802 */ /* 0x000fe20000000f00 */
[----:B------:R-:W2:Y:S01]  /*0130*/  LDCU UR14, c[0x0][0x3b4] ;  /* 0x00007680ff0e77ac */ /* 0x000ea20008000800 */
        /* <DEDUP_REMOVED lines=35> */
[----:B------:R-:W-:-:S04]  /*0370*/  @P0 VIADD R11, R11, 0x1 ;  /* 0x000000010b0b0836 */ /* 0x000fc80000000000 */
[----:B------:R-:W-:-:S04]  /*0380*/  IMAD.MOV.U32 R14, RZ, RZ, R11 ;  /* 0x000000ffff0e7224 */ /* 0x000fc800078e000b */
[----:B------:R-:W-:Y:S01]  /*0390*/  @!P3 IMAD.MOV R14, RZ, RZ, -R14 ;  /* 0x000000ffff0eb224 */ /* 0x000fe200078e0a0e */
[----:B------:R-:W-:Y:S02]  /*03a0*/  @!P2 LOP3.LUT R14, RZ, R13, RZ, 0x33, !PT ;  /* 0x0000000dff0ea212 */ /* 0x000fe400078e33ff */
[----:B------:R-:W0:Y:S02]  /*03b0*/  LDC.64 R12, c[0x0][0x3d0] ;  /* 0x0000f400ff0c7b82 */ /* 0x000e240000000a00 */
[----:B------:R-:W-:-:S04]  /*03c0*/  IABS R10, R14 ;  /* 0x0000000e000a7213 */ /* 0x000fc80000000000 */
[----:B------:R-:W2:Y:S08]  /*03d0*/  I2F.RP R3, R10 ;  /* 0x0000000a00037306 */ /* 0x000eb00000209400 */
[----:B--2---:R-:W2:Y:S01]  /*03e0*/  MUFU.RCP R3, R3 ;  /* 0x0000000300037308 */ /* 0x004ea20000001000 */
[----:B0-----:R-:W-:Y:S02]  /*03f0*/  ISETP.NE.U32.AND P0, PT, R12, RZ, PT ;  /* 0x000000ff0c00720c */ /* 0x001fe40003f05070 */
[----:B------:R-:W-:-:S02]  /*0400*/  IABS R12, R31 ;  /* 0x0000001f000c7213 */ /* 0x000fc40000000000 */
[----:B------:R-:W-:Y:S02]  /*0410*/  ISETP.NE.AND.EX P0, PT, R13, RZ, PT, P0 ;  /* 0x000000ff0d00720c */ /* 0x000fe40003f05300 */
[----:B------:R-:W-:Y:S02]  /*0420*/  IABS R13, R14 ;  /* 0x0000000e000d7213 */ /* 0x000fe40000000000 */
[----:B--2---:R-:W-:Y:S02]  /*0430*/  IADD3 R8, PT, PT, R3, 0xffffffe, RZ ;  /* 0x0ffffffe03087810 */ /* 0x004fe40007ffe0ff */
[----:B------:R-:W-:Y:S02]  /*0440*/  IADD3 R3, PT, PT, RZ, -R13, RZ ;  /* 0x8000000dff037210 */ /* 0x000fe40007ffe0ff */
[----:B------:R0:W2:Y:S02]  /*0450*/  F2I.FTZ.U32.TRUNC.NTZ R9, R8 ;  /* 0x0000000800097305 */ /* 0x0000a4000021f000 */
[----:B0-----:R-:W-:-:S02]  /*0460*/  IMAD.MOV.U32 R8, RZ, RZ, RZ ;  /* 0x000000ffff087224 */ /* 0x001fc400078e00ff */
[----:B--2---:R-:W-:-:S04]  /*0470*/  IMAD.MOV R11, RZ, RZ, -R9 ;  /* 0x000000ffff0b7224 */ /* 0x004fc800078e0a09 */
[----:B------:R-:W-:-:S04]  /*0480*/  IMAD R11, R11, R10, RZ ;  /* 0x0000000a0b0b7224 */ /* 0x000fc800078e02ff */
[----:B------:R-:W-:Y:S02]  /*0490*/  IMAD.HI.U32 R9, R9, R11, R8 ;  /* 0x0000000b09097227 */ /* 0x000fe400078e0008 */
[----:B------:R-:W0:Y:S04]  /*04a0*/  @!P1 S2R R11, SR_CgaCtaId ;  /* 0x00000000000b9919 */ /* 0x000e280000008800 */
[----:B------:R-:W-:Y:S02]  /*04b0*/  IMAD.HI.U32 R33, R9, R12, RZ ;  /* 0x0000000c09217227 */ /* 0x000fe400078e00ff */
[----:B------:R-:W2:Y:S02]  /*04c0*/  @P0 LDC.64 R8, c[0x0][0x3d0] ;  /* 0x0000f400ff080b82 */ /* 0x000ea40000000a00 */
[----:B------:R-:W-:-:S05]  /*04d0*/  IMAD R3, R33, R3, R12 ;  /* 0x0000000321037224 */ /* 0x000fca00078e020c */
[----:B------:R-:W-:Y:S02]  /*04e0*/  ISETP.GT.U32.AND P3, PT, R10, R3, PT ;  /* 0x000000030a00720c */ /* 0x000fe40003f64070 */
[----:B------:R-:W-:-:S11]  /*04f0*/  SHF.R.U32.HI R42, RZ, 0x5, R2 ;  /* 0x00000005ff2a7819 */ /* 0x000fd60000011602 */
[----:B------:R-:W-:Y:S02]  /*0500*/  @!P3 IMAD.IADD R3, R3, 0x1, -R10 ;  /* 0x000000010303b824 */ /* 0x000fe400078e0a0a */
[----:B--2---:R-:W-:-:S03]  /*0510*/  @P0 IMAD.WIDE.U32 R8, R31, 0x4, R8 ;  /* 0x000000041f080825 */ /* 0x004fc600078e0008 */
[----:B------:R-:W-:Y:S02]  /*0520*/  ISETP.GE.U32.AND P2, PT, R3, R10, PT ;  /* 0x0000000a0300720c */ /* 0x000fe40003f46070 */
[----:B------:R-:W-:Y:S02]  /*0530*/  IADD3 R3, PT, PT, R28, 0x1f, RZ ;  /* 0x0000001f1c037810 */ /* 0x000fe40007ffe0ff */
[----:B------:R-:W-:Y:S01]  /*0540*/  LOP3.LUT R10, R31, R14, RZ, 0x3c, !PT ;  /* 0x0000000e1f0a7212 */ /* 0x000fe200078e3cff */
[----:B------:R-:W-:Y:S01]  /*0550*/  @!P3 VIADD R33, R33, 0x1 ;  /* 0x000000012121b836 */ /* 0x000fe20000000000 */
[----:B------:R-:W-:Y:S01]  /*0560*/  SHF.R.U32.HI R3, RZ, 0x5, R3 ;  /* 0x00000005ff037819 */ /* 0x000fe20000011603 */
[----:B------:R2:W5:Y:S01]  /*0570*/  @P0 LDG.E.CONSTANT R30, desc[UR6][R8.64] ;  /* 0x00000006081e0981 */ /* 0x000562000c1e9900 */
[----:B------:R-:W-:Y:S01]  /*0580*/  ISETP.GE.AND P4, PT, R10, RZ, PT ;  /* 0x000000ff0a00720c */ /* 0x000fe20003f86270 */
[----:B------:R-:W-:Y:S01]  /*0590*/  BSSY.RECONVERGENT B0, `(.L_x_17619) ;  /* 0x0000206000007945 */ /* 0x000fe20003800200 */
[----:B------:R-:W-:-:S02]  /*05a0*/  VIMNMX.U32 R32, PT, PT, R3, R32, PT ;  /* 0x0000002003207248 */ /* 0x000fc40003fe0000 */
[----:B------:R-:W-:Y:S01]  /*05b0*/  LEA R35, R29, R42, 0x4 ;  /* 0x0000002a1d237211 */ /* 0x000fe200078e20ff */
[----:B------:R-:W-:Y:S01]  /*05c0*/  @P2 VIADD R33, R33, 0x1 ;  /* 0x0000000121212836 */ /* 0x000fe20000000000 */
[----:B------:R-:W-:Y:S02]  /*05d0*/  @!P1 MOV R10, 0x400 ;  /* 0x00000400000a9802 */ /* 0x000fe40000000f00 */
[----:B------:R-:W-:Y:S02]  /*05e0*/  ISETP.GE.U32.AND P2, PT, R35, R32, PT ;  /* 0x000000202300720c */ /* 0x000fe40003f46070 */
[----:B0-----:R-:W-:Y:S02]  /*05f0*/  @!P1 LEA R3, R11, R10, 0x18 ;  /* 0x0000000a0b039211 */ /* 0x001fe400078ec0ff */
[----:B------:R-:W-:Y:S01]  /*0600*/  ISETP.NE.AND P0, PT, R14, RZ, PT ;  /* 0x000000ff0e00720c */ /* 0x000fe20003f05270 */
[----:B------:R-:W-:Y:S02]  /*0610*/  @!P4 IMAD.MOV R33, RZ, RZ, -R33 ;  /* 0x000000ffff21c224 */ /* 0x000fe400078e0a21 */
[----:B------:R-:W-:-:S10]  /*0620*/  @!P1 IMAD R3, R2, 0x10, R3 ;  /* 0x0000001002039824 */ /* 0x000fd400078e0203 */
[----:B------:R-:W-:Y:S01]  /*0630*/  @!P0 LOP3.LUT R33, RZ, R14, RZ, 0x33, !PT ;  /* 0x0000000eff218212 */ /* 0x000fe200078e33ff */
[----:B---3--:R2:W-:Y:S01]  /*0640*/  @!P1 STS.128 [R3], R4 ;  /* 0x0000000403009388 */ /* 0x0085e20000000c00 */
[----:B------:R-:W-:Y:S06]  /*0650*/  BAR.SYNC.DEFER_BLOCKING 0x0 ;  /* 0x0000000000007b1d */ /* 0x000fec0000010000 */
[----:B-1----:R-:W-:Y:S05]  /*0660*/  @P2 BRA `(.L_x_17620) ;  /* 0x0000001c00e02947 */ /* 0x002fea0003800000 */
[----:B------:R-:W0:Y:S01]  /*0670*/  S2UR UR5, SR_CgaCtaId ;  /* 0x00000000000579c3 */ /* 0x000e220000008800 */
[----:B------:R-:W1:Y:S01]  /*0680*/  LDCU UR8, c[0x0][0x3c8] ;  /* 0x00007900ff0877ac */ /* 0x000e620008000800 */
[----:B--2---:R-:W-:Y:S01]  /*0690*/  IMAD.WIDE.U32 R8, R35, 0x4, RZ ;  /* 0x0000000423087825 */ /* 0x004fe200078e00ff */
[C---:B------:R-:W-:Y:S01]  /*06a0*/  LOP3.LUT R10, R2.reuse, 0x3e0, RZ, 0xc0, !PT ;  /* 0x000003e0020a7812 */ /* 0x040fe200078ec0ff */
[----:B------:R-:W2:Y:S02]  /*06b0*/  LDCU.64 UR10, c[0x0][0x3b8] ;  /* 0x00007700ff0a77ac */ /* 0x000ea40008000a00 */
[----:B------:R-:W-:Y:S01]  /*06c0*/  IMAD.SHL.U32 R11, R2, 0x4, RZ ;  /* 0x00000004020b7824 */ /* 0x000fe200078e00ff */
[----:B-----5:R-:W-:Y:S01]  /*06d0*/  FSETP.NEU.FTZ.AND P2, PT, R30, RZ, PT ;  /* 0x000000ff1e00720b */ /* 0x020fe20003f5d000 */
[----:B------:R-:W-:Y:S01]  /*06e0*/  IMAD.MOV.U32 R108, RZ, RZ, -0x800001 ;  /* 0xff7fffffff6c7424 */ /* 0x000fe200078e00ff */
[----:B------:R-:W-:Y:S02]  /*06f0*/  UMOV UR4, 0x400 ;  /* 0x0000040000047882 */ /* 0x000fe40000000000 */
[----:B------:R-:W-:-:S05]  /*0700*/  LOP3.LUT R11, R11, 0x7c, RZ, 0xc0, !PT ;  /* 0x0000007c0b0b7812 */ /* 0x000fca00078ec0ff */
[----:B------:R-:W-:Y:S02]  /*0710*/  IMAD R42, R42, 0x80, R11 ;  /* 0x000000802a2a7824 */ /* 0x000fe400078e020b */
[----:B-1----:R-:W-:Y:S01]  /*0720*/  IMAD R3, R0, UR8, RZ ;  /* 0x0000000800037c24 */ /* 0x002fe2000f8e02ff */
[----:B------:R-:W1:Y:S03]  /*0730*/  LDCU UR8, c[0x0][0x3e0] ;  /* 0x00007c00ff0877ac */ /* 0x000e660008000800 */
[----:B------:R-:W-:Y:S01]  /*0740*/  IMAD.WIDE R8, R3, 0x4, R8 ;  /* 0x0000000403087825 */ /* 0x000fe200078e0208 */
[----:B0-----:R-:W-:Y:S01]  /*0750*/  ULEA UR15, UR5, UR4, 0x18 ;  /* 0x00000004050f7291 */ /* 0x001fe2000f8ec0ff */
[C---:B------:R-:W-:Y:S01]  /*0760*/  LOP3.LUT R3, R2.reuse, 0x1f, RZ, 0xc0, !PT ;  /* 0x0000001f02037812 */ /* 0x040fe200078ec0ff */
[----:B------:R-:W-:Y:S01]  /*0770*/  UIADD3 UR4, UPT, UPT, UR4, 0xe0, URZ ;  /* 0x000000e004047890 */ /* 0x000fe2000fffe0ff */
[----:B------:R-:W-:Y:S01]  /*0780*/  IMAD.SHL.U32 R2, R2, 0x8, RZ ;  /* 0x0000000802027824 */ /* 0x000fe200078e00ff */
[----:B--2---:R-:W-:-:S02]  /*0790*/  IADD3 R34, P0, PT, R8, UR10, RZ ;  /* 0x0000000a08227c10 */ /* 0x004fc4000ff1e0ff */
[----:B------:R-:W-:Y:S01]  /*07a0*/  IADD3 R3, PT, PT, R3, R17, R10 ;  /* 0x0000001103037210 */ /* 0x000fe20007ffe00a */
[----:B------:R-:W-:Y:S01]  /*07b0*/  ULEA UR4, UR5, UR4, 0x18 ;  /* 0x0000000405047291 */ /* 0x000fe2000f8ec0ff */
[----:B------:R-:W-:Y:S01]  /*07c0*/  IADD3.X R37, PT, PT, R9, UR11, RZ, P0, !PT ;  /* 0x0000000b09257c10 */ /* 0x000fe200087fe4ff */
[----:B------:R-:W0:Y:S01]  /*07d0*/  LDS.128 R16, [UR15+0x40] ;  /* 0x0000400fff107984 */ /* 0x000e220008000c00 */
[----:B------:R-:W-:Y:S01]  /*07e0*/  LOP3.LUT R2, R2, 0xf8, RZ, 0xc0, !PT ;  /* 0x000000f802027812 */ /* 0x000fe200078ec0ff */
[C---:B------:R-:W-:Y:S01]  /*07f0*/  IMAD.IADD R109, R3.reuse, 0x1, -R28 ;  /* 0x00000001036d7824 */ /* 0x040fe200078e0a1c */
[----:B------:R-:W-:Y:S01]  /*0800*/  IADD3 R112, PT, PT, R3, 0x1, RZ ;  /* 0x0000000103707810 */ /* 0x000fe20007ffe0ff */
[----:B------:R-:W2:Y:S01]  /*0810*/  LDS.128 R8, [UR15+0x50] ;  /* 0x0000500fff087984 */ /* 0x000ea20008000c00 */
[----:B------:R-:W-:-:S03]  /*0820*/  VIADD R42, R42, UR4 ;  /* 0x000000042a2a7c36 */ /* 0x000fc60008000000 */
[----:B------:R-:W3:Y:S04]  /*0830*/  LDS.128 R4, [UR15] ;  /* 0x0000000fff047984 */ /* 0x000ee80008000c00 */
[----:B------:R-:W4:Y:S04]  /*0840*/  LDS.128 R12, [UR15+0x10] ;  /* 0x0000100fff0c7984 */ /* 0x000f280008000c00 */
[----:B------:R-:W1:Y:S04]  /*0850*/  LDS.128 R20, [UR15+0x20] ;  /* 0x0000200fff147984 */ /* 0x000e680008000c00 */
[----:B------:R-:W1:Y:S01]  /*0860*/  LDS.128 R24, [UR15+0x30] ;  /* 0x0000300fff187984 */ /* 0x000e620008000c00 */
[C---:B0-----:R-:W-:Y:S01]  /*0870*/  PRMT R76, R16.reuse, 0x7632, R76 ;  /* 0x00007632104c7816 */ /* 0x041fe2000000004c */
[----:B------:R-:W-:Y:S01]  /*0880*/  IMAD.U32 R65, R16, 0x10000, RZ ;  /* 0x0001000010417824 */ /* 0x000fe200078e00ff */
[C---:B------:R-:W-:Y:S01]  /*0890*/  PRMT R78, R17.reuse, 0x7632, R78 ;  /* 0x00007632114e7816 */ /* 0x040fe2000000004e */
[----:B------:R-:W-:Y:S01]  /*08a0*/  IMAD.U32 R67, R17, 0x10000, RZ ;  /* 0x0001000011437824 */ /* 0x000fe200078e00ff */
[C---:B--2---:R-:W-:Y:S01]  /*08b0*/  PRMT R82, R8.reuse, 0x7632, R82 ;  /* 0x0000763208527816 */ /* 0x044fe20000000052 */
[----:B------:R-:W-:Y:S01]  /*08c0*/  IMAD.U32 R73, R8, 0x10000, RZ ;  /* 0x0001000008497824 */ /* 0x000fe200078e00ff */
[C---:B------:R-:W-:Y:S01]  /*08d0*/  PRMT R83, R9.reuse, 0x7632, R83 ;  /* 0x0000763209537816 */ /* 0x040fe20000000053 */
[C---:B------:R-:W-:Y:S01]  /*08e0*/  IMAD.U32 R77, R10.reuse, 0x10000, RZ ;  /* 0x000100000a4d7824 */ /* 0x040fe200078e00ff */
[----:B------:R-:W-:Y:S01]  /*08f0*/  SHF.L.U32 R75, R9, 0x10, RZ ;  /* 0x00000010094b7819 */ /* 0x000fe200000006ff */
[----:B------:R-:W-:Y:S01]  /*0900*/  IMAD.U32 R79, R11, 0x10000, RZ ;  /* 0x000100000b4f7824 */ /* 0x000fe200078e00ff */
[----:B------:R-:W-:Y:S01]  /*0910*/  PRMT R84, R10, 0x7632, R84 ;  /* 0x000076320a547816 */ /* 0x000fe20000000054 */
[----:B------:R-:W-:Y:S01]  /*0920*/  IMAD.U32 R71, R19, 0x10000, RZ ;  /* 0x0001000013477824 */ /* 0x000fe200078e00ff */
[----:B------:R-:W-:Y:S01]  /*0930*/  PRMT R85, R11, 0x7632, R85 ;  /* 0x000076320b557816 */ /* 0x000fe20000000055 */
[----:B---3--:R-:W-:Y:S01]  /*0940*/  IMAD.U32 R38, R5, 0x10000, RZ ;  /* 0x0001000005267824 */ /* 0x008fe200078e00ff */
[----:B------:R-:W0:Y:S01]  /*0950*/  LDS.128 R8, [UR15+0xb0] ;  /* 0x0000b00fff087984 */ /* 0x000e220008000c00 */
[----:B------:R-:W-:Y:S01]  /*0960*/  PRMT R80, R18, 0x7632, R80 ;  /* 0x0000763212507816 */ /* 0x000fe20000000050 */
[----:B------:R-:W-:Y:S01]  /*0970*/  IMAD.U32 R39, R6, 0x10000, RZ ;  /* 0x0001000006277824 */ /* 0x000fe200078e00ff */
[----:B------:R-:W-:Y:S01]  /*0980*/  SHF.L.U32 R69, R18, 0x10, RZ ;  /* 0x0000001012457819 */ /* 0x000fe200000006ff */
[----:B----4-:R-:W-:Y:S01]  /*0990*/  IMAD.U32 R47, R12, 0x10000, RZ ;  /* 0x000100000c2f7824 */ /* 0x010fe200078e00ff */
[----:B------:R-:W-:Y:S01]  /*09a0*/  PRMT R81, R19, 0x7632, R81 ;  /* 0x0000763213517816 */ /* 0x000fe20000000051 */
[----:B------:R-:W-:Y:S01]  /*09b0*/  IMAD.U32 R48, R13, 0x10000, RZ ;  /* 0x000100000d307824 */ /* 0x000fe200078e00ff */
[----:B------:R-:W2:Y:S01]  /*09c0*/  LDS.128 R16, [UR15+0xa0] ;  /* 0x0000a00fff107984 */ /* 0x000ea20008000c00 */
[C---:B------:R-:W-:Y:S01]  /*09d0*/  PRMT R41, R4.reuse, 0x7632, R41 ;  /* 0x0000763204297816 */ /* 0x040fe20000000029 */
[----:B------:R-:W-:Y:S01]  /*09e0*/  IMAD.U32 R50, R15, 0x10000, RZ ;  /* 0x000100000f327824 */ /* 0x000fe200078e00ff */
[----:B------:R-:W-:Y:S01]  /*09f0*/  SHF.L.U32 R36, R4, 0x10, RZ ;  /* 0x0000001004247819 */ /* 0x000fe200000006ff */
[----:B-1----:R-:W-:Y:S01]  /*0a00*/  IMAD.U32 R51, R20, 0x10000, RZ ;  /* 0x0001000014337824 */ /* 0x002fe200078e00ff */
        /* <DEDUP_REMOVED lines=29> */
[----:B------:R-:W4:Y:S01]  /*0be0*/  LDS.128 R20, [UR15+0x80] ;  /* 0x0000800fff147984 */ /* 0x000f220008000c00 */
[----:B------:R-:W-:Y:S01]  /*0bf0*/  SHF.L.U32 R59, R24, 0x10, RZ ;  /* 0x00000010183b7819 */ /* 0x000fe200000006ff */
[----:B0-----:R-:W-:Y:S01]  /*0c00*/  IMAD.U32 R106, R9, 0x10000, RZ ;  /* 0x00010000096a7824 */ /* 0x001fe200078e00ff */
[----:B------:R-:W-:Y:S01]  /*0c10*/  PRMT R70, R25, 0x7632, R70 ;  /* 0x0000763219467816 */ /* 0x000fe20000000046 */
[----:B------:R-:W-:Y:S01]  /*0c20*/  IMAD.U32 R107, R10, 0x10000, RZ ;  /* 0x000100000a6b7824 */ /* 0x000fe200078e00ff */
[----:B------:R-:W-:Y:S01]  /*0c30*/  PRMT R72, R26, 0x7632, R72 ;  /* 0x000076321a487816 */ /* 0x000fe20000000048 */
[----:B--2---:R-:W-:Y:S01]  /*0c40*/  IMAD.U32 R97, R16, 0x10000, RZ ;  /* 0x0001000010617824 */ /* 0x004fe200078e00ff */
[----:B------:R-:W-:Y:S01]  /*0c50*/  PRMT R74, R27, 0x7632, R74 ;  /* 0x000076321b4a7816 */ /* 0x000fe2000000004a */
[----:B------:R-:W-:Y:S01]  /*0c60*/  IMAD.U32 R99, R17, 0x10000, RZ ;  /* 0x0001000011637824 */ /* 0x000fe200078e00ff */
[----:B------:R-:W-:Y:S01]  /*0c70*/  SHF.L.U32 R63, R27, 0x10, RZ ;  /* 0x000000101b3f7819 */ /* 0x000fe200000006ff */
[----:B------:R-:W-:Y:S01]  /*0c80*/  IMAD.U32 R66, R66, 0x10000, RZ ;  /* 0x0001000042427824 */ /* 0x000fe200078e00ff */
[----:B------:R-:W0:Y:S01]  /*0c90*/  LDS.128 R24, [UR15+0x90] ;  /* 0x0000900fff187984 */ /* 0x000e220008000c00 */
        /* <DEDUP_REMOVED lines=11> */
[----:B------:R-:W-:Y:S01]  /*0d50*/  IMAD R11, R33, UR8, RZ ;  /* 0x00000008210b7c24 */ /* 0x000fe2000f8e02ff */
[----:B------:R-:W-:Y:S01]  /*0d60*/  PRMT R105, R16, 0x7632, R105 ;  /* 0x0000763210697816 */ /* 0x000fe20000000069 */
[----:B------:R-:W-:Y:S01]  /*0d70*/  IMAD.U32 R83, R83, 0x10000, RZ ;  /* 0x0001000053537824 */ /* 0x000fe200078e00ff */
[----:B------:R-:W-:Y:S01]  /*0d80*/  PRMT R16, R17, 0x7632, R16 ;  /* 0x0000763211107816 */ /* 0x000fe20000000010 */
[----:B------:R-:W-:Y:S01]  /*0d90*/  IMAD.U32 R85, R85, 0x10000, RZ ;  /* 0x0001000055557824 */ /* 0x000fe200078e00ff */
[----:B-1----:R-:W-:Y:S01]  /*0da0*/  PRMT R86, R4, 0x7632, R86 ;  /* 0x0000763204567816 */ /* 0x002fe20000000056 */
[----:B------:R-:W-:Y:S01]  /*0db0*/  IMAD.U32 R113, R113, 0x10000, RZ ;  /* 0x0001000071717824 */ /* 0x000fe200078e00ff */
[C---:B------:R-:W-:Y:S01]  /*0dc0*/  PRMT R88, R6.reuse, 0x7632, R88 ;  /* 0x0000763206587816 */ /* 0x040fe20000000058 */
[----:B------:R-:W-:Y:S01]  /*0dd0*/  IMAD.U32 R6, R6, 0x10000, RZ ;  /* 0x0001000006067824 */ /* 0x000fe200078e00ff */
[----:B------:R-:W-:Y:S01]  /*0de0*/  PRMT R89, R7, 0x7632, R89 ;  /* 0x0000763207597816 */ /* 0x000fe20000000059 */
[----:B------:R-:W-:Y:S01]  /*0df0*/  IMAD.U32 R86, R86, 0x10000, RZ ;  /* 0x0001000056567824 */ /* 0x000fe200078e00ff */
[C---:B---3--:R-:W-:Y:S01]  /*0e00*/  PRMT R91, R13.reuse, 0x7632, R91 ;  /* 0x000076320d5b7816 */ /* 0x048fe2000000005b */
[----:B------:R-:W-:Y:S01]  /*0e10*/  IMAD.U32 R13, R13, 0x10000, RZ ;  /* 0x000100000d0d7824 */ /* 0x000fe200078e00ff */
[----:B------:R-:W-:Y:S01]  /*0e20*/  PRMT R92, R14, 0x7632, R92 ;  /* 0x000076320e5c7816 */ /* 0x000fe2000000005c */
[----:B------:R-:W-:Y:S01]  /*0e30*/  IMAD.U32 R88, R88, 0x10000, RZ ;  /* 0x0001000058587824 */ /* 0x000fe200078e00ff */
[----:B------:R-:W-:Y:S01]  /*0e40*/  PRMT R17, R18, 0x7632, R17 ;  /* 0x0000763212117816 */ /* 0x000fe20000000011 */
[----:B------:R-:W-:Y:S01]  /*0e50*/  IMAD.U32 R89, R89, 0x10000, RZ ;  /* 0x0001000059597824 */ /* 0x000fe200078e00ff */
[C---:B----4-:R-:W-:Y:S01]  /*0e60*/  PRMT R94, R20.reuse, 0x7632, R94 ;  /* 0x00007632145e7816 */ /* 0x050fe2000000005e */
        /* <DEDUP_REMOVED lines=11> */
[----:B0-----:R-:W-:Y:S01]  /*0f20*/  PRMT R100, R24, 0x7632, R100 ;  /* 0x0000763218647816 */ /* 0x001fe20000000064 */
        /* <DEDUP_REMOVED lines=11> */
[----:B------:R-:W-:Y:S01]  /*0fe0*/  IADD3 R2, P0, PT, R11, R2, RZ ;  /* 0x000000020b027210 */ /* 0x000fe20007f1e0ff */
        /* <DEDUP_REMOVED lines=33> */
.L_x_17621:
        /* <DEDUP_REMOVED lines=10> */
[----:B------:R-:W5:Y:S01]  /*12a0*/  LDG.E.CONSTANT R9, desc[UR6][R10.64+0x800] ;  /* 0x000800060a097981 */ /* 0x000f62000c1e9900 */
[C---:B--2---:R-:W-:Y:S01]  /*12b0*/  IMAD.U32 R122, R120.reuse, 0x10000, RZ ;  /* 0x00010000787a7824 */ /* 0x044fe200078e00ff */
[----:B------:R-:W-:-:S03]  /*12c0*/  PRMT R16, R120, 0x7632, R16 ;  /* 0x0000763278107816 */ /* 0x000fc60000000010 */
[----:B------:R-:W-:Y:S01]  /*12d0*/  FMUL.FTZ R123, R47, R122 ;  /* 0x0000007a2f7b7220 */ /* 0x000fe20000410000 */
[----:B---3--:R-:W-:-:S04]  /*12e0*/  IMAD.U32 R17, R121, 0x10000, RZ ;  /* 0x0001000079117824 */ /* 0x008fc800078e00ff */
[----:B------:R-:W-:Y:S01]  /*12f0*/  FFMA.FTZ R120, R36, R17, R123 ;  /* 0x0000001124787223 */ /* 0x000fe2000001007b */
[----:B------:R-:W-:Y:S02]  /*1300*/  SHF.L.U32 R17, R16, 0x10, RZ ;  /* 0x0000001010117819 */ /* 0x000fe400000006ff */
[----:B------:R-:W2:Y:S03]  /*1310*/  LDG.E.CONSTANT R16, desc[UR6][R10.64+0xa00] ;  /* 0x000a00060a107981 */ /* 0x000ea6000c1e9900 */
[----:B------:R-:W-:Y:S01]  /*1320*/  FMUL.FTZ R124, R46, R17 ;  /* 0x000000112e7c7220 */ /* 0x000fe20000410000 */
[----:B----4-:R-:W-:-:S04]  /*1330*/  IMAD.U32 R17, R119, 0x10000, RZ ;  /* 0x0001000077117824 */ /* 0x010fc800078e00ff */
[----:B------:R-:W-:Y:S02]  /*1340*/  FFMA.FTZ R120, R51, R17, R120 ;  /* 0x0000001133787223 */ /* 0x000fe40000010078 */
[----:B------:R-:W3:Y:S01]  /*1350*/  LDG.E.CONSTANT R17, desc[UR6][R10.64+0xc00] ;  /* 0x000c00060a117981 */ /* 0x000ee2000c1e9900 */
[----:B------:R-:W-:Y:S02]  /*1360*/  PRMT R121, R121, 0x7632, R121 ;  /* 0x0000763279797816 */ /* 0x000fe40000000079 */
[----:B------:R-:W-:-:S03]  /*1370*/  PRMT R119, R119, 0x7632, R119 ;  /* 0x0000763277777816 */ /* 0x000fc60000000077 */
[----:B------:R-:W-:Y:S01]  /*1380*/  IMAD.U32 R122, R121, 0x10000, RZ ;  /* 0x00010000797a7824 */ /* 0x000fe200078e00ff */
[----:B------:R-:W-:-:S03]  /*1390*/  SHF.L.U32 R119, R119, 0x10, RZ ;  /* 0x0000001077777819 */ /* 0x000fc600000006ff */
[----:B------:R-:W-:-:S04]  /*13a0*/  FFMA.FTZ R121, R41, R122, R124 ;  /* 0x0000007a29797223 */ /* 0x000fc8000001007c */
[----:B------:R-:W-:Y:S01]  /*13b0*/  FFMA.FTZ R121, R58, R119, R121 ;  /* 0x000000773a797223 */ /* 0x000fe20000010079 */
[C---:B-----5:R-:W-:Y:S01]  /*13c0*/  IMAD.U32 R119, R8.reuse, 0x10000, RZ ;  /* 0x0001000008777824 */ /* 0x060fe200078e00ff */
[----:B------:R-:W-:-:S05]  /*13d0*/  PRMT R8, R8, 0x7632, R8 ;  /* 0x0000763208087816 */ /* 0x000fca0000000008 */
[----:B------:R-:W-:Y:S02]  /*13e0*/  IMAD.U32 R8, R8, 0x10000, RZ ;  /* 0x0001000008087824 */ /* 0x000fe400078e00ff */
[----:B------:R-:W-:Y:S02]  /*13f0*/  FFMA.FTZ R120, R59, R119, R120 ;  /* 0x000000773b787223 */ /* 0x000fe40000010078 */
[----:B------:R-:W4:Y:S01]  /*1400*/  LDG.E.CONSTANT R119, desc[UR6][R10.64+0xe00] ;  /* 0x000e00060a777981 */ /* 0x000f22000c1e9900 */
[----:B------:R-:W-:Y:S01]  /*1410*/  FFMA.FTZ R121, R68, R8, R121 ;  /* 0x0000000844797223 */ /* 0x000fe20000010079 */
[----:B------:R-:W-:-:S05]  /*1420*/  PRMT R8, R9, 0x7632, R8 ;  /* 0x0000763209087816 */ /* 0x000fca0000000008 */
[----:B------:R-:W-:-:S04]  /*1430*/  IMAD.U32 R8, R8, 0x10000, RZ ;  /* 0x0001000008087824 */ /* 0x000fc800078e00ff */
[----:B------:R-:W-:Y:S02]  /*1440*/  FFMA.FTZ R121, R76, R8, R121 ;  /* 0x000000084c797223 */ /* 0x000fe40000010079 */
[----:B------:R-:W5:Y:S01]  /*1450*/  LDG.E.CONSTANT R8, desc[UR6][R10.64+0x1000] ;  /* 0x001000060a087981 */ /* 0x000f62000c1e9900 */
[----:B------:R-:W-:-:S05]  /*1460*/  SHF.L.U32 R9, R9, 0x10, RZ ;  /* 0x0000001009097819 */ /* 0x000fca00000006ff */
[----:B------:R-:W-:Y:S01]  /*1470*/  FFMA.FTZ R120, R65, R9, R120 ;  /* 0x0000000941787223 */ /* 0x000fe20000010078 */
[C---:B--2---:R-:W-:Y:S01]  /*1480*/  IMAD.U32 R9, R16.reuse, 0x10000, RZ ;  /* 0x0001000010097824 */ /* 0x044fe200078e00ff */
[----:B------:R-:W-:-:S03]  /*1490*/  PRMT R16, R16, 0x7632, R16 ;  /* 0x0000763210107816 */ /* 0x000fc60000000010 */
[----:B------:R-:W-:Y:S02]  /*14a0*/  FFMA.FTZ R123, R73, R9, R120 ;  /* 0x00000009497b7223 */ /* 0x000fe40000010078 */
[----:B------:R-:W2:Y:S01]  /*14b0*/  LDG.E.CONSTANT R9, desc[UR6][R10.64+0x1200] ;  /* 0x001200060a097981 */ /* 0x000ea2000c1e9900 */
[----:B------:R-:W-:-:S03]  /*14c0*/  SHF.L.U32 R16, R16, 0x10, RZ ;  /* 0x0000001010107819 */ /* 0x000fc600000006ff */
[----:B------:R-:W2:Y:S02]  /*14d0*/  LDG.E.CONSTANT R120, desc[UR6][R10.64+0x1600] ;  /* 0x001600060a787981 */ /* 0x000ea4000c1e9900 */
[----:B------:R-:W-:Y:S01]  /*14e0*/  FFMA.FTZ R121, R82, R16, R121 ;  /* 0x0000001052797223 */ /* 0x000fe20000010079 */
[----:B---3--:R-:W-:-:S04]  /*14f0*/  IMAD.U32 R16, R17, 0x10000, RZ ;  /* 0x0001000011107824 */ /* 0x008fc800078e00ff */
[----:B------:R-:W-:Y:S02]  /*1500*/  FFMA.FTZ R123, R4, R16, R123 ;  /* 0x00000010047b7223 */ /* 0x000fe4000001007b */
[----:B------:R-:W3:Y:S01]  /*1510*/  LDG.E.CONSTANT R16, desc[UR6][R10.64+0x1400] ;  /* 0x001400060a107981 */ /* 0x000ee2000c1e9900 */
[----:B------:R-:W-:-:S05]  /*1520*/  PRMT R17, R17, 0x7632, R17 ;  /* 0x0000763211117816 */ /* 0x000fca0000000011 */
[----:B------:R-:W-:-:S04]  /*1530*/  IMAD.U32 R17, R17, 0x10000, RZ ;  /* 0x0001000011117824 */ /* 0x000fc800078e00ff */
[----:B------:R-:W-:Y:S01]  /*1540*/  FFMA.FTZ R121, R86, R17, R121 ;  /* 0x0000001156797223 */ /* 0x000fe20000010079 */
[C---:B----4-:R-:W-:Y:S02]  /*1550*/  SHF.L.U32 R17, R119.reuse, 0x10, RZ ;  /* 0x0000001077117819 */ /* 0x050fe400000006ff */
[----:B------:R-:W-:-:S05]  /*1560*/  PRMT R119, R119, 0x7632, R119 ;  /* 0x0000763277777816 */ /* 0x000fca0000000077 */
[----:B------:R-:W-:-:S04]  /*1570*/  IMAD.U32 R119, R119, 0x10000, RZ ;  /* 0x0001000077777824 */ /* 0x000fc800078e00ff */
[--C-:B------:R-:W-:Y:S01]  /*1580*/  FFMA.FTZ R119, R90, R119, R121.reuse ;  /* 0x000000775a777223 */ /* 0x100fe20000010079 */
[----:B-----5:R-:W-:-:S04]  /*1590*/  PRMT R121, R8, 0x7632, R121 ;  /* 0x0000763208797816 */ /* 0x020fc80000000079 */
[----:B------:R-:W-:Y:S01]  /*15a0*/  SHF.L.U32 R121, R121, 0x10, RZ ;  /* 0x0000001079797819 */ /* 0x000fe200000006ff */
[----:B------:R-:W-:Y:S01]  /*15b0*/  FFMA.FTZ R17, R12, R17, R123 ;  /* 0x000000110c117223 */ /* 0x000fe2000001007b */
[----:B------:R-:W-:-:S03]  /*15c0*/  IMAD.U32 R8, R8, 0x10000, RZ ;  /* 0x0001000008087824 */ /* 0x000fc600078e00ff */
[----:B------:R-:W-:Y:S02]  /*15d0*/  FFMA.FTZ R123, R94, R121, R119 ;  /* 0x000000795e7b7223 */ /* 0x000fe40000010077 */
[----:B------:R-:W4:Y:S01]  /*15e0*/  LDG.E.CONSTANT R119, desc[UR6][R10.64+0x204] ;  /* 0x000204060a777981 */ /* 0x000f22000c1e9900 */
[----:B------:R-:W-:-:S03]  /*15f0*/  FFMA.FTZ R17, R20, R8, R17 ;  /* 0x0000000814117223 */ /* 0x000fc60000010011 */
[----:B------:R-:W5:Y:S01]  /*1600*/  LDG.E.CONSTANT R121, desc[UR6][R10.64+0x4] ;  /* 0x000004060a797981 */ /* 0x000f62000c1e9900 */
[C---:B--2---:R-:W-:Y:S01]  /*1610*/  IMAD.U32 R8, R9.reuse, 0x10000, RZ ;  /* 0x0001000009087824 */ /* 0x044fe200078e00ff */
[----:B------:R-:W-:-:S03]  /*1620*/  PRMT R9, R9, 0x7632, R9 ;  /* 0x0000763209097816 */ /* 0x000fc60000000009 */
[----:B------:R-:W-:Y:S02]  /*1630*/  FFMA.FTZ R8, R24, R8, R17 ;  /* 0x0000000818087223 */ /* 0x000fe40000010011 */
[----:B------:R-:W2:Y:S01]  /*1640*/  LDG.E.CONSTANT R17, desc[UR6][R10.64+0x404] ;  /* 0x000404060a117981 */ /* 0x000ea2000c1e9900 */
[----:B------:R-:W-:-:S04]  /*1650*/  IMAD.U32 R9, R9, 0x10000, RZ ;  /* 0x0001000009097824 */ /* 0x000fc800078e00ff */
[----:B------:R-:W-:Y:S01]  /*1660*/  FFMA.FTZ R122, R100, R9, R123 ;  /* 0x00000009647a7223 */ /* 0x000fe2000001007b */
[----:B---3--:R-:W-:-:S05]  /*1670*/  SHF.L.U32 R9, R16, 0x10, RZ ;  /* 0x0000001010097819 */ /* 0x008fca00000006ff */
[----:B------:R-:W-:Y:S01]  /*1680*/  FFMA.FTZ R9, R97, R9, R8 ;  /* 0x0000000961097223 */ /* 0x000fe20000010008 */
[----:B------:R-:W-:-:S04]  /*1690*/  IMAD.U32 R8, R120, 0x10000, RZ ;  /* 0x0001000078087824 */ /* 0x000fc800078e00ff */
[----:B------:R-:W-:Y:S02]  /*16a0*/  FFMA.FTZ R8, R104, R8, R9 ;  /* 0x0000000868087223 */ /* 0x000fe40000010009 */
[----:B------:R-:W3:Y:S01]  /*16b0*/  LDG.E.CONSTANT R9, desc[UR6][R10.64+0x604] ;  /* 0x000604060a097981 */ /* 0x000ee2000c1e9900 */
[----:B------:R-:W-:Y:S02]  /*16c0*/  PRMT R16, R16, 0x7632, R16 ;  /* 0x0000763210107816 */ /* 0x000fe40000000010 */
[----:B------:R-:W-:-:S03]  /*16d0*/  PRMT R120, R120, 0x7632, R120 ;  /* 0x0000763278787816 */ /* 0x000fc60000000078 */
[----:B------:R-:W-:Y:S01]  /*16e0*/  IMAD.U32 R16, R16, 0x10000, RZ ;  /* 0x0001000010107824 */ /* 0x000fe200078e00ff */
[----:B------:R-:W-:-:S03]  /*16f0*/  SHF.L.U32 R120, R120, 0x10, RZ ;  /* 0x0000001078787819 */ /* 0x000fc600000006ff */
[----:B------:R-:W-:-:S04]  /*1700*/  FFMA.FTZ R16, R105, R16, R122 ;  /* 0x0000001069107223 */ /* 0x000fc8000001007a */
[----:B------:R-:W-:Y:S02]  /*1710*/  FFMA.FTZ R123, R113, R120, R16 ;  /* 0x00000078717b7223 */ /* 0x000fe40000010010 */
[----:B------:R-:W3:Y:S02]  /*1720*/  LDG.E.CONSTANT R16, desc[UR6][R10.64+0x804] ;  /* 0x000804060a107981 */ /* 0x000ee4000c1e9900 */
[----:B------:R-:W-:Y:S01]  /*1730*/  FADD.FTZ R8, R8, R123 ;  /* 0x0000007b08087221 */ /* 0x000fe20000010000 */
[----:B----4-:R-:W-:-:S04]  /*1740*/  IMAD.U32 R123, R119, 0x10000, RZ ;  /* 0x00010000777b7824 */ /* 0x010fc800078e00ff */
[----:B------:R-:W-:Y:S01]  /*1750*/  FMUL.FTZ R125, R48, R123 ;  /* 0x0000007b307d7220 */ /* 0x000fe20000410000 */
[C---:B-----5:R-:W-:Y:S01]  /*1760*/  IMAD.U32 R123, R121.reuse, 0x10000, RZ ;  /* 0x00010000797b7824 */ /* 0x060fe200078e00ff */
[----:B------:R-:W-:Y:S02]  /*1770*/  PRMT R121, R121, 0x7632, R121 ;  /* 0x0000763279797816 */ /* 0x000fe40000000079 */
[----:B------:R-:W-:Y:S01]  /*1780*/  PRMT R119, R119, 0x7632, R119 ;  /* 0x0000763277777816 */ /* 0x000fe20000000077 */
[----:B------:R-:W-:Y:S02]  /*1790*/  FFMA.FTZ R120, R38, R123, R125 ;  /* 0x0000007b26787223 */ /* 0x000fe4000001007d */
[----:B------:R-:W-:Y:S01]  /*17a0*/  IMAD.U32 R122, R121, 0x10000, RZ ;  /* 0x00010000797a7824 */ /* 0x000fe200078e00ff */
[----:B------:R-:W-:-:S05]  /*17b0*/  SHF.L.U32 R119, R119, 0x10, RZ ;  /* 0x0000001077777819 */ /* 0x000fca00000006ff */
[----:B------:R-:W-:-:S04]  /*17c0*/  FMUL.FTZ R124, R52, R119 ;  /* 0x00000077347c7220 */ /* 0x000fc80000410000 */
[----:B------:R-:W-:Y:S01]  /*17d0*/  FFMA.FTZ R119, R43, R122, R124 ;  /* 0x0000007a2b777223 */ /* 0x000fe2000001007c */
[C---:B--2---:R-:W-:Y:S01]  /*17e0*/  IMAD.U32 R121, R17.reuse, 0x10000, RZ ;  /* 0x0001000011797824 */ /* 0x044fe200078e00ff */
[----:B------:R-:W-:-:S03]  /*17f0*/  PRMT R17, R17, 0x7632, R17 ;  /* 0x0000763211117816 */ /* 0x000fc60000000011 */
[----:B------:R-:W-:Y:S01]  /*1800*/  FFMA.FTZ R121, R53, R121, R120 ;  /* 0x0000007935797223 */ /* 0x000fe20000010078 */
[----:B------:R-:W-:Y:S02]  /*1810*/  SHF.L.U32 R120, R17, 0x10, RZ ;  /* 0x0000001011787819 */ /* 0x000fe400000006ff */
[----:B------:R-:W2:Y:S03]  /*1820*/  LDG.E.CONSTANT R17, desc[UR6][R10.64+0xa04] ;  /* 0x000a04060a117981 */ /* 0x000ea6000c1e9900 */
[----:B------:R-:W-:Y:S02]  /*1830*/  FFMA.FTZ R123, R62, R120, R119 ;  /* 0x000000783e7b7223 */ /* 0x000fe40000010077 */
[----:B------:R-:W4:Y:S01]  /*1840*/  LDG.E.CONSTANT R119, desc[UR6][R10.64+0xc04] ;  /* 0x000c04060a777981 */ /* 0x000f22000c1e9900 */
[C---:B---3--:R-:W-:Y:S01]  /*1850*/  IMAD.U32 R120, R9.reuse, 0x10000, RZ ;  /* 0x0001000009787824 */ /* 0x048fe200078e00ff */
[----:B------:R-:W-:-:S05]  /*1860*/  PRMT R9, R9, 0x7632, R9 ;  /* 0x0000763209097816 */ /* 0x000fca0000000009 */
[----:B------:R-:W-:-:S04]  /*1870*/  IMAD.U32 R9, R9, 0x10000, RZ ;  /* 0x0001000009097824 */ /* 0x000fc800078e00ff */
[----:B------:R-:W-:Y:S02]  /*1880*/  FFMA.FTZ R123, R70, R9, R123 ;  /* 0x00000009467b7223 */ /* 0x000fe4000001007b */
[----:B------:R-:W3:Y:S01]  /*1890*/  LDG.E.CONSTANT R9, desc[UR6][R10.64+0xe04] ;  /* 0x000e04060a097981 */ /* 0x000ee2000c1e9900 */
[----:B------:R-:W-:Y:S01]  /*18a0*/  FFMA.FTZ R120, R60, R120, R121 ;  /* 0x000000783c787223 */ /* 0x000fe20000010079 */
[C---:B------:R-:W-:Y:S02]  /*18b0*/  SHF.L.U32 R121, R16.reuse, 0x10, RZ ;  /* 0x0000001010797819 */ /* 0x040fe400000006ff */
[----:B------:R-:W-:-:S05]  /*18c0*/  PRMT R16, R16, 0x7632, R16 ;  /* 0x0000763210107816 */ /* 0x000fca0000000010 */
[----:B------:R-:W-:-:S04]  /*18d0*/  IMAD.U32 R16, R16, 0x10000, RZ ;  /* 0x0001000010107824 */ /* 0x000fc800078e00ff */
[----:B------:R-:W-:Y:S01]  /*18e0*/  FFMA.FTZ R122, R78, R16, R123 ;  /* 0x000000104e7a7223 */ /* 0x000fe2000001007b */
[----:B------:R-:W-:Y:S01]  /*18f0*/  FFMA.FTZ R120, R67, R121, R120 ;  /* 0x0000007943787223 */ /* 0x000fe20000010078 */
[C---:B--2---:R-:W-:Y:S01]  /*1900*/  IMAD.U32 R16, R17.reuse, 0x10000, RZ ;  /* 0x0001000011107824 */ /* 0x044fe200078e00ff */
[----:B------:R-:W-:-:S04]  /*1910*/  PRMT R17, R17, 0x7632, R17 ;  /* 0x0000763211117816 */ /* 0x000fc80000000011 */
[----:B------:R-:W-:-:S05]  /*1920*/  SHF.L.U32 R17, R17, 0x10, RZ ;  /* 0x0000001011117819 */ /* 0x000fca00000006ff */
[----:B------:R-:W-:Y:S01]  /*1930*/  FFMA.FTZ R122, R83, R17, R122 ;  /* 0x00000011537a7223 */ /* 0x000fe2000001007a */
[----:B----4-:R-:W-:Y:S01]  /*1940*/  PRMT R17, R119, 0x7632, R17 ;  /* 0x0000763277117816 */ /* 0x010fe20000000011 */
[----:B------:R-:W-:Y:S02]  /*1950*/  FFMA.FTZ R120, R75, R16, R120 ;  /* 0x000000104b787223 */ /* 0x000fe40000010078 */
[----:B------:R-:W2:Y:S02]  /*1960*/  LDG.E.CONSTANT R16, desc[UR6][R10.64+0x1004] ;  /* 0x001004060a107981 */ /* 0x000ea4000c1e9900 */
[----:B------:R-:W-:Y:S02]  /*1970*/  IMAD.U32 R17, R17, 0x10000, RZ ;  /* 0x0001000011117824 */ /* 0x000fe400078e00ff */
[----:B------:R-:W-:Y:S02]  /*1980*/  IMAD.U32 R119, R119, 0x10000, RZ ;  /* 0x0001000077777824 */ /* 0x000fe400078e00ff */
[----:B------:R-:W-:-:S02]  /*1990*/  FFMA.FTZ R122, R87, R17, R122 ;  /* 0x00000011577a7223 */ /* 0x000fc4000001007a */
[----:B------:R-:W4:Y:S01]  /*19a0*/  LDG.E.CONSTANT R17, desc[UR6][R10.64+0x1204] ;  /* 0x001204060a117981 */ /* 0x000f22000c1e9900 */
[----:B------:R-:W-:Y:S01]  /*19b0*/  FFMA.FTZ R120, R5, R119, R120 ;  /* 0x0000007705787223 */ /* 0x000fe20000010078 */
[----:B---3--:R-:W-:-:S05]  /*19c0*/  SHF.L.U32 R119, R9, 0x10, RZ ;  /* 0x0000001009777819 */ /* 0x008fca00000006ff */
[----:B------:R-:W-:Y:S02]  /*19d0*/  FFMA.FTZ R120, R13, R119, R120 ;  /* 0x000000770d787223 */ /* 0x000fe40000010078 */
[----:B------:R-:W3:Y:S01]  /*19e0*/  LDG.E.CONSTANT R119, desc[UR6][R10.64+0x1404] ;  /* 0x001404060a777981 */ /* 0x000ee2000c1e9900 */
[----:B------:R-:W-:-:S05]  /*19f0*/  PRMT R9, R9, 0x7632, R9 ;  /* 0x0000763209097816 */ /* 0x000fca0000000009 */
[----:B------:R-:W-:-:S04]  /*1a00*/  IMAD.U32 R9, R9, 0x10000, RZ ;  /* 0x0001000009097824 */ /* 0x000fc800078e00ff */
[----:B------:R-:W-:Y:S02]  /*1a10*/  FFMA.FTZ R122, R91, R9, R122 ;  /* 0x000000095b7a7223 */ /* 0x000fe4000001007a */
[----:B------:R-:W5:Y:S01]  /*1a20*/  LDG.E.CONSTANT R9, desc[UR6][R10.64+0x1604] ;  /* 0x001604060a097981 */ /* 0x000f62000c1e9900 */
[C---:B--2---:R-:W-:Y:S01]  /*1a30*/  IMAD.U32 R121, R16.reuse, 0x10000, RZ ;  /* 0x0001000010797824 */ /* 0x044fe200078e00ff */
[----:B------:R-:W-:-:S03]  /*1a40*/  PRMT R16, R16, 0x7632, R16 ;  /* 0x0000763210107816 */ /* 0x000fc60000000010 */
[----:B------:R-:W-:Y:S01]  /*1a50*/  FFMA.FTZ R120, R21, R121, R120 ;  /* 0x0000007915787223 */ /* 0x000fe20000010078 */
[----:B------:R-:W-:Y:S02]  /*1a60*/  SHF.L.U32 R16, R16, 0x10, RZ ;  /* 0x0000001010107819 */ /* 0x000fe400000006ff */
[----:B----4-:R-:W-:-:S03]  /*1a70*/  PRMT R121, R17, 0x7632, R121 ;  /* 0x0000763211797816 */ /* 0x010fc60000000079 */
[----:B------:R-:W-:Y:S01]  /*1a80*/  FFMA.FTZ R16, R95, R16, R122 ;  /* 0x000000105f107223 */ /* 0x000fe2000001007a */
[----:B------:R-:W-:Y:S02]  /*1a90*/  IMAD.U32 R17, R17, 0x10000, RZ ;  /* 0x0001000011117824 */ /* 0x000fe400078e00ff */
[----:B------:R-:W-:Y:S02]  /*1aa0*/  IMAD.U32 R121, R121, 0x10000, RZ ;  /* 0x0001000079797824 */ /* 0x000fe400078e00ff */
[----:B------:R-:W-:Y:S02]  /*1ab0*/  FFMA.FTZ R120, R25, R17, R120 ;  /* 0x0000001119787223 */ /* 0x000fe40000010078 */
[----:B------:R-:W-:Y:S01]  /*1ac0*/  FFMA.FTZ R121, R101, R121, R16 ;  /* 0x0000007965797223 */ /* 0x000fe20000010010 */
[----:B---3--:R-:W-:Y:S01]  /*1ad0*/  SHF.L.U32 R16, R119, 0x10, RZ ;  /* 0x0000001077107819 */ /* 0x008fe200000006ff */
[----:B------:R-:W2:Y:S04]  /*1ae0*/  LDG.E.CONSTANT R17, desc[UR6][R10.64+0x208] ;  /* 0x000208060a117981 */ /* 0x000ea8000c1e9900 */
[----:B------:R-:W-:Y:S01]  /*1af0*/  FFMA.FTZ R123, R99, R16, R120 ;  /* 0x00000010637b7223 */ /* 0x000fe20000010078 */
[----:B------:R-:W-:-:S02]  /*1b00*/  PRMT R16, R119, 0x7632, R16 ;  /* 0x0000763277107816 */ /* 0x000fc40000000010 */
[----:B------:R-:W3:Y:S03]  /*1b10*/  LDG.E.CONSTANT R119, desc[UR6][R10.64+0x8] ;  /* 0x000008060a777981 */ /* 0x000ee6000c1e9900 */
[----:B------:R-:W-:-:S04]  /*1b20*/  IMAD.U32 R16, R16, 0x10000, RZ ;  /* 0x0001000010107824 */ /* 0x000fc800078e00ff */
[----:B------:R-:W-:Y:S01]  /*1b30*/  FFMA.FTZ R121, R114, R16, R121 ;  /* 0x0000001072797223 */ /* 0x000fe20000010079 */
[----:B-----5:R-:W-:-:S04]  /*1b40*/  IMAD.U32 R16, R9, 0x10000, RZ ;  /* 0x0001000009107824 */ /* 0x020fc800078e00ff */
[----:B------:R-:W-:Y:S02]  /*1b50*/  FFMA.FTZ R123, R106, R16, R123 ;  /* 0x000000106a7b7223 */ /* 0x000fe4000001007b */
[----:B------:R-:W4:Y:S01]  /*1b60*/  LDG.E.CONSTANT R16, desc[UR6][R10.64+0x408] ;  /* 0x000408060a107981 */ /* 0x000f22000c1e9900 */
[----:B------:R-:W-:-:S04]  /*1b70*/  PRMT R9, R9, 0x7632, R9 ;  /* 0x0000763209097816 */ /* 0x000fc80000000009 */
[----:B------:R-:W-:-:S05]  /*1b80*/  SHF.L.U32 R9, R9, 0x10, RZ ;  /* 0x0000001009097819 */ /* 0x000fca00000006ff */
[----:B------:R-:W-:Y:S02]  /*1b90*/  FFMA.FTZ R121, R116, R9, R121 ;  /* 0x0000000974797223 */ /* 0x000fe40000010079 */
[----:B------:R-:W5:Y:S01]  /*1ba0*/  LDG.E.CONSTANT R9, desc[UR6][R10.64+0x608] ;  /* 0x000608060a097981 */ /* 0x000f62000c1e9900 */
[----:B------:R-:W-:-:S04]  /*1bb0*/  FADD.FTZ R8, R123, R8 ;  /* 0x000000087b087221 */ /* 0x000fc80000010000 */
[----:B------:R-:W-:Y:S01]  /*1bc0*/  FADD.FTZ R8, R121, R8 ;  /* 0x0000000879087221 */ /* 0x000fe20000010000 */
[C---:B--2---:R-:W-:Y:S01]  /*1bd0*/  IMAD.U32 R120, R17.reuse, 0x10000, RZ ;  /* 0x0001000011787824 */ /* 0x044fe200078e00ff */
[----:B------:R-:W-:-:S03]  /*1be0*/  PRMT R17, R17, 0x7632, R17 ;  /* 0x0000763211117816 */ /* 0x000fc60000000011 */
[----:B------:R-:W-:Y:S01]  /*1bf0*/  FMUL.FTZ R122, R49, R120 ;  /* 0x00000078317a7220 */ /* 0x000fe20000410000 */
[----:B------:R-:W-:Y:S01]  /*1c00*/  SHF.L.U32 R121, R17, 0x10, RZ ;  /* 0x0000001011797819 */ /* 0x000fe200000006ff */
[C---:B---3--:R-:W-:Y:S01]  /*1c10*/  IMAD.U32 R120, R119.reuse, 0x10000, RZ ;  /* 0x0001000077787824 */ /* 0x048fe200078e00ff */
[----:B------:R-:W-:Y:S01]  /*1c20*/  PRMT R119, R119, 0x7632, R119 ;  /* 0x0000763277777816 */ /* 0x000fe20000000077 */
[----:B------:R-:W2:Y:S02]  /*1c30*/  LDG.E.CONSTANT R17, desc[UR6][R10.64+0x808] ;  /* 0x000808060a117981 */ /* 0x000ea4000c1e9900 */
[----:B------:R-:W-:Y:S02]  /*1c40*/  FMUL.FTZ R121, R54, R121 ;  /* 0x0000007936797220 */ /* 0x000fe40000410000 */
[----:B------:R-:W-:Y:S02]  /*1c50*/  IMAD.U32 R119, R119, 0x10000, RZ ;  /* 0x0001000077777824 */ /* 0x000fe400078e00ff */
[----:B------:R-:W-:-:S02]  /*1c60*/  FFMA.FTZ R120, R39, R120, R122 ;  /* 0x0000007827787223 */ /* 0x000fc4000001007a */
[----:B------:R-:W-:Y:S01]  /*1c70*/  FFMA.FTZ R119, R44, R119, R121 ;  /* 0x000000772c777223 */ /* 0x000fe20000010079 */
[C---:B----4-:R-:W-:Y:S01]  /*1c80*/  IMAD.U32 R121, R16.reuse, 0x10000, RZ ;  /* 0x0001000010797824 */ /* 0x050fe200078e00ff */
[----:B------:R-:W-:-:S03]  /*1c90*/  PRMT R16, R16, 0x7632, R16 ;  /* 0x0000763210107816 */ /* 0x000fc60000000010 */
[----:B------:R-:W-:Y:S01]  /*1ca0*/  FFMA.FTZ R122, R55, R121, R120 ;  /* 0x00000079377a7223 */ /* 0x000fe20000010078 */
[----:B------:R-:W-:Y:S02]  /*1cb0*/  SHF.L.U32 R120, R16, 0x10, RZ ;  /* 0x0000001010787819 */ /* 0x000fe400000006ff */
[----:B------:R-:W3:Y:S03]  /*1cc0*/  LDG.E.CONSTANT R16, desc[UR6][R10.64+0xa08] ;  /* 0x000a08060a107981 */ /* 0x000ee6000c1e9900 */
[----:B------:R-:W-:Y:S01]  /*1cd0*/  FFMA.FTZ R121, R64, R120, R119 ;  /* 0x0000007840797223 */ /* 0x000fe20000010077 */
[C---:B-----5:R-:W-:Y:S01]  /*1ce0*/  IMAD.U32 R120, R9.reuse, 0x10000, RZ ;  /* 0x0001000009787824 */ /* 0x060fe200078e00ff */
[----:B------:R-:W-:Y:S01]  /*1cf0*/  PRMT R9, R9, 0x7632, R9 ;  /* 0x0000763209097816 */ /* 0x000fe20000000009 */
[----:B------:R-:W4:Y:S04]  /*1d00*/  LDG.E.CONSTANT R119, desc[UR6][R10.64+0xc08] ;  /* 0x000c08060a777981 */ /* 0x000f28000c1e9900 */
[----:B------:R-:W-:-:S04]  /*1d10*/  IMAD.U32 R9, R9, 0x10000, RZ ;  /* 0x0001000009097824 */ /* 0x000fc800078e00ff */
[----:B------:R-:W-:Y:S02]  /*1d20*/  FFMA.FTZ R121, R72, R9, R121 ;  /* 0x0000000948797223 */ /* 0x000fe40000010079 */
[----:B------:R-:W5:Y:S01]  /*1d30*/  LDG.E.CONSTANT R9, desc[UR6][R10.64+0xe08] ;  /* 0x000e08060a097981 */ /* 0x000f62000c1e9900 */
[----:B------:R-:W-:Y:S01]  /*1d40*/  FFMA.FTZ R120, R61, R120, R122 ;  /* 0x000000783d787223 */ /* 0x000fe2000001007a */
[C---:B--2---:R-:W-:Y:S02]  /*1d50*/  SHF.L.U32 R122, R17.reuse, 0x10, RZ ;  /* 0x00000010117a7819 */ /* 0x044fe400000006ff */
[----:B------:R-:W-:-:S05]  /*1d60*/  PRMT R17, R17, 0x7632, R17 ;  /* 0x0000763211117816 */ /* 0x000fca0000000011 */
[----:B------:R-:W-:Y:S02]  /*1d70*/  IMAD.U32 R17, R17, 0x10000, RZ ;  /* 0x0001000011117824 */ /* 0x000fe400078e00ff */
[----:B------:R-:W-:Y:S02]  /*1d80*/  FFMA.FTZ R120, R69, R122, R120 ;  /* 0x0000007a45787223 */ /* 0x000fe40000010078 */
[----:B------:R-:W-:Y:S01]  /*1d90*/  FFMA.FTZ R121, R80, R17, R121 ;  /* 0x0000001150797223 */ /* 0x000fe20000010079 */
[C---:B---3--:R-:W-:Y:S01]  /*1da0*/  IMAD.U32 R17, R16.reuse, 0x10000, RZ ;  /* 0x0001000010117824 */ /* 0x048fe200078e00ff */
[----:B------:R-:W-:-:S03]  /*1db0*/  PRMT R16, R16, 0x7632, R16 ;  /* 0x0000763210107816 */ /* 0x000fc60000000010 */
[----:B------:R-:W-:Y:S01]  /*1dc0*/  FFMA.FTZ R17, R77, R17, R120 ;  /* 0x000000114d117223 */ /* 0x000fe20000010078 */
[----:B------:R-:W-:Y:S02]  /*1dd0*/  SHF.L.U32 R120, R16, 0x10, RZ ;  /* 0x0000001010787819 */ /* 0x000fe400000006ff */
[----:B------:R-:W2:Y:S03]  /*1de0*/  LDG.E.CONSTANT R16, desc[UR6][R10.64+0x1008] ;  /* 0x001008060a107981 */ /* 0x000ea6000c1e9900 */
[----:B------:R-:W-:Y:S01]  /*1df0*/  FFMA.FTZ R121, R84, R120, R121 ;  /* 0x0000007854797223 */ /* 0x000fe20000010079 */
[C---:B----4-:R-:W-:Y:S01]  /*1e00*/  PRMT R120, R119.reuse, 0x7632, R120 ;  /* 0x0000763277787816 */ /* 0x050fe20000000078 */
[----:B------:R-:W-:-:S04]  /*1e10*/  IMAD.U32 R119, R119, 0x10000, RZ ;  /* 0x0001000077777824 */ /* 0x000fc800078e00ff */
[----:B------:R-:W-:Y:S02]  /*1e20*/  IMAD.U32 R120, R120, 0x10000, RZ ;  /* 0x0001000078787824 */ /* 0x000fe400078e00ff */
[----:B------:R-:W-:Y:S02]  /*1e30*/  FFMA.FTZ R17, R6, R119, R17 ;  /* 0x0000007706117223 */ /* 0x000fe40000010011 */
[----:B------:R-:W3:Y:S01]  /*1e40*/  LDG.E.CONSTANT R119, desc[UR6][R10.64+0x1208] ;  /* 0x001208060a777981 */ /* 0x000ee2000c1e9900 */
[----:B------:R-:W-:Y:S01]  /*1e50*/  FFMA.FTZ R123, R88, R120, R121 ;  /* 0x00000078587b7223 */ /* 0x000fe20000010079 */
[C---:B-----5:R-:W-:Y:S02]  /*1e60*/  SHF.L.U32 R121, R9.reuse, 0x10, RZ ;  /* 0x0000001009797819 */ /* 0x060fe400000006ff */
[----:B------:R-:W-:-:S03]  /*1e70*/  PRMT R9, R9, 0x7632, R9 ;  /* 0x0000763209097816 */ /* 0x000fc60000000009 */
[----:B------:R-:W-:Y:S02]  /*1e80*/  FFMA.FTZ R121, R14, R121, R17 ;  /* 0x000000790e797223 */ /* 0x000fe40000010011 */
[----:B------:R-:W4:Y:S01]  /*1e90*/  LDG.E.CONSTANT R17, desc[UR6][R10.64+0x1408] ;  /* 0x001408060a117981 */ /* 0x000f22000c1e9900 */
[----:B------:R-:W-:-:S04]  /*1ea0*/  IMAD.U32 R9, R9, 0x10000, RZ ;  /* 0x0001000009097824 */ /* 0x000fc800078e00ff */
[----:B------:R-:W-:Y:S02]  /*1eb0*/  FFMA.FTZ R123, R92, R9, R123 ;  /* 0x000000095c7b7223 */ /* 0x000fe4000001007b */
[----:B------:R-:W5:Y:S01]  /*1ec0*/  LDG.E.CONSTANT R9, desc[UR6][R10.64+0x1608] ;  /* 0x001608060a097981 */ /* 0x000f62000c1e9900 */
[C---:B--2---:R-:W-:Y:S01]  /*1ed0*/  IMAD.U32 R120, R16.reuse, 0x10000, RZ ;  /* 0x0001000010787824 */ /* 0x044fe200078e00ff */
[----:B------:R-:W-:-:S04]  /*1ee0*/  PRMT R16, R16, 0x7632, R16 ;  /* 0x0000763210107816 */ /* 0x000fc80000000010 */
[----:B------:R-:W-:Y:S01]  /*1ef0*/  SHF.L.U32 R16, R16, 0x10, RZ ;  /* 0x0000001010107819 */ /* 0x000fe200000006ff */
[----:B------:R-:W-:-:S04]  /*1f00*/  FFMA.FTZ R121, R22, R120, R121 ;  /* 0x0000007816797223 */ /* 0x000fc80000010079 */
[----:B------:R-:W-:Y:S01]  /*1f10*/  FFMA.FTZ R123, R96, R16, R123 ;  /* 0x00000010607b7223 */ /* 0x000fe2000001007b */
[C---:B---3--:R-:W-:Y:S01]  /*1f20*/  PRMT R16, R119.reuse, 0x7632, R16 ;  /* 0x0000763277107816 */ /* 0x048fe20000000010 */
[----:B------:R-:W-:-:S04]  /*1f30*/  IMAD.U32 R119, R119, 0x10000, RZ ;  /* 0x0001000077777824 */ /* 0x000fc800078e00ff */
[----:B------:R-:W-:Y:S01]  /*1f40*/  FFMA.FTZ R121, R26, R119, R121 ;  /* 0x000000771a797223 */ /* 0x000fe20000010079 */
[----:B------:R-:W-:Y:S01]  /*1f50*/  IMAD.U32 R16, R16, 0x10000, RZ ;  /* 0x0001000010107824 */ /* 0x000fe200078e00ff */
[----:B------:R-:W2:Y:S01]  /*1f60*/  LDG.E.CONSTANT R119, desc[UR6][R10.64+0x20c] ;  /* 0x00020c060a777981 */ /* 0x000ea2000c1e9900 */
[C---:B----4-:R-:W-:Y:S02]  /*1f70*/  SHF.L.U32 R120, R17.reuse, 0x10, RZ ;  /* 0x0000001011787819 */ /* 0x050fe400000006ff */
[----:B------:R-:W-:Y:S01]  /*1f80*/  PRMT R17, R17, 0x7632, R17 ;  /* 0x0000763211117816 */ /* 0x000fe20000000011 */
[----:B------:R-:W-:Y:S02]  /*1f90*/  FFMA.FTZ R16, R102, R16, R123 ;  /* 0x0000001066107223 */ /* 0x000fe4000001007b */
[----:B------:R-:W-:Y:S02]  /*1fa0*/  FFMA.FTZ R122, R18, R120, R121 ;  /* 0x00000078127a7223 */ /* 0x000fe40000010079 */
[----:B------:R-:W3:Y:S01]  /*1fb0*/  LDG.E.CONSTANT R120, desc[UR6][R10.64+0xc] ;  /* 0x00000c060a787981 */ /* 0x000ee2000c1e9900 */
[----:B------:R-:W-:-:S03]  /*1fc0*/  IMAD.U32 R17, R17, 0x10000, RZ ;  /* 0x0001000011117824 */ /* 0x000fc600078e00ff */
[----:B------:R-:W4:Y:S01]  /*1fd0*/  LDG.E.CONSTANT R121, desc[UR6][R10.64+0x60c] ;  /* 0x00060c060a797981 */ /* 0x000f22000c1e9900 */
[----:B------:R-:W-:Y:S01]  /*1fe0*/  FFMA.FTZ R16, R115, R17, R16 ;  /* 0x0000001173107223 */ /* 0x000fe20000010010 */
[----:B-----5:R-:W-:-:S04]  /*1ff0*/  IMAD.U32 R17, R9, 0x10000, RZ ;  /* 0x0001000009117824 */ /* 0x020fc800078e00ff */
[----:B------:R-:W-:Y:S02]  /*2000*/  FFMA.FTZ R123, R107, R17, R122 ;  /* 0x000000116b7b7223 */ /* 0x000fe4000001007a */
[----:B------:R-:W5:Y:S01]  /*2010*/  LDG.E.CONSTANT R17, desc[UR6][R10.64+0x40c] ;  /* 0x00040c060a117981 */ /* 0x000f62000c1e9900 */
[----:B------:R-:W-:-:S04]  /*2020*/  PRMT R9, R9, 0x7632, R9 ;  /* 0x0000763209097816 */ /* 0x000fc80000000009 */
[----:B------:R-:W-:-:S05]  /*2030*/  SHF.L.U32 R9, R9, 0x10, RZ ;  /* 0x0000001009097819 */ /* 0x000fca00000006ff */
[----:B------:R-:W-:Y:S02]  /*2040*/  FFMA.FTZ R9, R117, R9, R16 ;  /* 0x0000000975097223 */ /* 0x000fe40000010010 */
[----:B------:R-:W4:Y:S01]  /*2050*/  LDG.E.CONSTANT R16, desc[UR6][R10.64+0x80c] ;  /* 0x00080c060a107981 */ /* 0x000f22000c1e9900 */
[----:B------:R-:W-:Y:S01]  /*2060*/  FADD.FTZ R8, R123, R8 ;  /* 0x000000087b087221 */ /* 0x000fe20000010000 */
[C---:B--2---:R-:W-:Y:S01]  /*2070*/  IMAD.U32 R123, R119.reuse, 0x10000, RZ ;  /* 0x00010000777b7824 */ /* 0x044fe200078e00ff */
[----:B------:R-:W-:-:S03]  /*2080*/  PRMT R119, R119, 0x7632, R119 ;  /* 0x0000763277777816 */ /* 0x000fc60000000077 */
[----:B------:R-:W-:Y:S01]  /*2090*/  FMUL.FTZ R125, R50, R123 ;  /* 0x0000007b327d7220 */ /* 0x000fe20000410000 */
[----:B------:R-:W-:Y:S01]  /*20a0*/  SHF.L.U32 R119, R119, 0x10, RZ ;  /* 0x0000001077777819 */ /* 0x000fe200000006ff */
[C---:B---3--:R-:W-:Y:S01]  /*20b0*/  IMAD.U32 R123, R120.reuse, 0x10000, RZ ;  /* 0x00010000787b7824 */ /* 0x048fe200078e00ff */
[----:B------:R-:W-:-:S03]  /*20c0*/  PRMT R120, R120, 0x7632, R120 ;  /* 0x0000763278787816 */ /* 0x000fc60000000078 */
[----:B------:R-:W-:Y:S02]  /*20d0*/  FMUL.FTZ R124, R56, R119 ;  /* 0x00000077387c7220 */ /* 0x000fe40000410000 */
[----:B------:R-:W-:-:S04]  /*20e0*/  IMAD.U32 R120, R120, 0x10000, RZ ;  /* 0x0001000078787824 */ /* 0x000fc800078e00ff */
[----:B------:R-:W-:Y:S01]  /*20f0*/  FFMA.FTZ R119, R45, R120, R124 ;  /* 0x000000782d777223 */ /* 0x000fe2000001007c */
[C---:B-----5:R-:W-:Y:S01]  /*2100*/  IMAD.U32 R120, R17.reuse, 0x10000, RZ ;  /* 0x0001000011787824 */ /* 0x060fe200078e00ff */
[----:B------:R-:W-:Y:S01]  /*2110*/  PRMT R17, R17, 0x7632, R17 ;  /* 0x0000763211117816 */ /* 0x000fe20000000011 */
[----:B------:R-:W-:-:S03]  /*2120*/  FFMA.FTZ R122, R40, R123, R125 ;  /* 0x0000007b287a7223 */ /* 0x000fc6000001007d */
[----:B------:R-:W-:Y:S01]  /*2130*/  SHF.L.U32 R17, R17, 0x10, RZ ;  /* 0x0000001011117819 */ /* 0x000fe200000006ff */
[----:B------:R-:W-:-:S04]  /*2140*/  FFMA.FTZ R120, R57, R120, R122 ;  /* 0x0000007839787223 */ /* 0x000fc8000001007a */
[----:B------:R-:W-:Y:S01]  /*2150*/  FFMA.FTZ R119, R66, R17, R119 ;  /* 0x0000001142777223 */ /* 0x000fe20000010077 */
[C---:B----4-:R-:W-:Y:S01]  /*2160*/  IMAD.U32 R17, R121.reuse, 0x10000, RZ ;  /* 0x0001000079117824 */ /* 0x050fe200078e00ff */
[----:B------:R-:W-:-:S03]  /*2170*/  PRMT R121, R121, 0x7632, R121 ;  /* 0x0000763279797816 */ /* 0x000fc60000000079 */
[----:B------:R-:W-:Y:S02]  /*2180*/  FFMA.FTZ R120, R63, R17, R120 ;  /* 0x000000113f787223 */ /* 0x000fe40000010078 */
[----:B------:R-:W2:Y:S01]  /*2190*/  LDG.E.CONSTANT R17, desc[UR6][R10.64+0xa0c] ;  /* 0x000a0c060a117981 */ /* 0x000ea2000c1e9900 */
[----:B------:R-:W-:-:S04]  /*21a0*/  IMAD.U32 R121, R121, 0x10000, RZ ;  /* 0x0001000079797824 */ /* 0x000fc800078e00ff */
[----:B------:R-:W-:Y:S01]  /*21b0*/  FFMA.FTZ R122, R74, R121, R119 ;  /* 0x000000794a7a7223 */ /* 0x000fe20000010077 */
[C---:B------:R-:W-:Y:S01]  /*21c0*/  SHF.L.U32 R119, R16.reuse, 0x10, RZ ;  /* 0x0000001010777819 */ /* 0x040fe200000006ff */
[----:B------:R-:W3:Y:S04]  /*21d0*/  LDG.E.CONSTANT R121, desc[UR6][R10.64+0xe0c] ;  /* 0x000e0c060a797981 */ /* 0x000ee8000c1e9900 */
[----:B------:R-:W-:Y:S02]  /*21e0*/  FFMA.FTZ R120, R71, R119, R120 ;  /* 0x0000007747787223 */ /* 0x000fe40000010078 */
[----:B------:R-:W4:Y:S01]  /*21f0*/  LDG.E.CONSTANT R119, desc[UR6][R10.64+0xc0c] ;  /* 0x000c0c060a777981 */ /* 0x000f22000c1e9900 */
[----:B------:R-:W-:-:S05]  /*2200*/  PRMT R16, R16, 0x7632, R16 ;  /* 0x0000763210107816 */ /* 0x000fca0000000010 */
        /* <DEDUP_REMOVED lines=8> */
[C---:B----4-:R-:W-:Y:S01]  /*2290*/  IMAD.U32 R17, R119.reuse, 0x10000, RZ ;  /* 0x0001000077117824 */ /* 0x050fe200078e00ff */
[----:B------:R-:W-:-:S03]  /*22a0*/  PRMT R119, R119, 0x7632, R119 ;  /* 0x0000763277777816 */ /* 0x000fc60000000077 */
[----:B------:R-:W-:Y:S01]  /*22b0*/  FFMA.FTZ R120, R7, R17, R120 ;  /* 0x0000001107787223 */ /* 0x000fe20000010078 */
[----:B---3--:R-:W-:Y:S01]  /*22c0*/  PRMT R17, R121, 0x7632, R17 ;  /* 0x0000763279117816 */ /* 0x008fe20000000011 */
[----:B------:R-:W-:Y:S01]  /*22d0*/  IMAD.U32 R119, R119, 0x10000, RZ ;  /* 0x0001000077777824 */ /* 0x000fe200078e00ff */
[----:B------:R-:W-:-:S03]  /*22e0*/  SHF.L.U32 R121, R121, 0x10, RZ ;  /* 0x0000001079797819 */ /* 0x000fc600000006ff */
[----:B------:R-:W-:Y:S02]  /*22f0*/  IMAD.U32 R17, R17, 0x10000, RZ ;  /* 0x0001000011117824 */ /* 0x000fe400078e00ff */
[----:B------:R-:W-:Y:S01]  /*2300*/  FFMA.FTZ R122, R89, R119, R122 ;  /* 0x00000077597a7223 */ /* 0x000fe2000001007a */
[----:B------:R-:W-:Y:S02]  /*2310*/  FFMA.FTZ R120, R15, R121, R120 ;  /* 0x000000790f787223 */ /* 0x000fe40000010078 */
[----:B------:R-:W2:Y:S01]  /*2320*/  LDG.E.CONSTANT R121, desc[UR6][R10.64+0x160c] ;  /* 0x00160c060a797981 */ /* 0x000ea2000c1e9900 */
[----:B------:R-:W-:Y:S01]  /*2330*/  FFMA.FTZ R119, R93, R17, R122 ;  /* 0x000000115d777223 */ /* 0x000fe2000001007a */
[----:B-----5:R-:W-:Y:S02]  /*2340*/  IMAD.U32 R122, R16, 0x10000, RZ ;  /* 0x00010000107a7824 */ /* 0x020fe400078e00ff */
[----:B------:R-:W3:Y:S02]  /*2350*/  LDG.E.CONSTANT R17, desc[UR6][R10.64+0x120c] ;  /* 0x00120c060a117981 */ /* 0x000ee4000c1e9900 */
[----:B------:R-:W-:-:S02]  /*2360*/  FFMA.FTZ R122, R23, R122, R120 ;  /* 0x0000007a177a7223 */ /* 0x000fc40000010078 */
[----:B------:R-:W4:Y:S01]  /*2370*/  LDG.E.CONSTANT R120, desc[UR6][R10.64+0x140c] ;  /* 0x00140c060a787981 */ /* 0x000f22000c1e9900 */
[----:B------:R-:W-:-:S04]  /*2380*/  PRMT R16, R16, 0x7632, R16 ;  /* 0x0000763210107816 */ /* 0x000fc80000000010 */
[----:B------:R-:W-:-:S05]  /*2390*/  SHF.L.U32 R16, R16, 0x10, RZ ;  /* 0x0000001010107819 */ /* 0x000fca00000006ff */
[----:B------:R-:W-:Y:S01]  /*23a0*/  FFMA.FTZ R16, R98, R16, R119 ;  /* 0x0000001062107223 */ /* 0x000fe20000010077 */
[----:B------:R-:W-:Y:S01]  /*23b0*/  FADD.FTZ R8, R9, R8 ;  /* 0x0000000809087221 */ /* 0x000fe20000010000 */
[----:B------:R-:W-:Y:S02]  /*23c0*/  IADD3 R35, PT, PT, R35, 0x4, RZ ;  /* 0x0000000423237810 */ /* 0x000fe40007ffe0ff */
[----:B------:R-:W-:-:S04]  /*23d0*/  IADD3 R34, P1, PT, R34, 0x10, RZ ;  /* 0x0000001022227810 */ /* 0x000fc80007f3e0ff */
[----:B------:R-:W-:Y:S02]  /*23e0*/  IADD3.X R37, PT, PT, RZ, R37, RZ, P1, !PT ;  /* 0x00000025ff257210 */ /* 0x000fe40000ffe4ff */
[C---:B---3--:R-:W-:Y:S01]  /*23f0*/  PRMT R119, R17.reuse, 0x7632, R119 ;  /* 0x0000763211777816 */ /* 0x048fe20000000077 */
[----:B------:R-:W-:-:S04]  /*2400*/  IMAD.U32 R17, R17, 0x10000, RZ ;  /* 0x0001000011117824 */ /* 0x000fc800078e00ff */
[----:B------:R-:W-:Y:S01]  /*2410*/  FFMA.FTZ R122, R27, R17, R122 ;  /* 0x000000111b7a7223 */ /* 0x000fe2000001007a */
[C---:B----4-:R-:W-:Y:S02]  /*2420*/  PRMT R17, R120.reuse, 0x7632, R17 ;  /* 0x0000763278117816 */ /* 0x050fe40000000011 */
[----:B------:R-:W-:Y:S01]  /*2430*/  SHF.L.U32 R120, R120, 0x10, RZ ;  /* 0x0000001078787819 */ /* 0x000fe200000006ff */
[----:B--2---:R-:W-:-:S04]  /*2440*/  IMAD.U32 R10, R121, 0x10000, RZ ;  /* 0x00010000790a7824 */ /* 0x004fc800078e00ff */
[----:B------:R-:W-:Y:S01]  /*2450*/  FFMA.FTZ R9, R19, R120, R122 ;  /* 0x0000007813097223 */ /* 0x000fe2000001007a */
[----:B------:R-:W-:-:S03]  /*2460*/  IMAD.U32 R119, R119, 0x10000, RZ ;  /* 0x0001000077777824 */ /* 0x000fc600078e00ff */
[----:B------:R-:W-:Y:S01]  /*2470*/  FFMA.FTZ R9, R110, R10, R9 ;  /* 0x0000000a6e097223 */ /* 0x000fe20000010009 */
[----:B------:R-:W-:Y:S01]  /*2480*/  IADD3 R10, PT, PT, R109, 0x1, RZ ;  /* 0x000000016d0a7810 */ /* 0x000fe20007ffe0ff */
[----:B------:R-:W-:Y:S01]  /*2490*/  FFMA.FTZ R16, R103, R119, R16 ;  /* 0x0000007767107223 */ /* 0x000fe20000010010 */
[----:B------:R-:W-:Y:S01]  /*24a0*/  PRMT R121, R121, 0x7632, R121 ;  /* 0x0000763279797816 */ /* 0x000fe20000000079 */
[----:B------:R-:W-:Y:S01]  /*24b0*/  IMAD.U32 R17, R17, 0x10000, RZ ;  /* 0x0001000011117824 */ /* 0x000fe200078e00ff */
[----:B------:R-:W-:Y:S01]  /*24c0*/  I2FP.F32.S32 R11, R10 ;  /* 0x0000000a000b7245 */ /* 0x000fe20000201400 */
[----:B------:R-:W-:Y:S01]  /*24d0*/  FADD.FTZ R8, R9, R8 ;  /* 0x0000000809087221 */ /* 0x000fe20000010000 */
[----:B------:R-:W-:Y:S02]  /*24e0*/  VIADD R9, R112, 0xffffffff ;  /* 0xffffffff70097836 */ /* 0x000fe40000000000 */
[----:B------:R-:W-:Y:S01]  /*24f0*/  FFMA.FTZ R17, R111, R17, R16 ;  /* 0x000000116f117223 */ /* 0x000fe20000010010 */
[----:B------:R-:W-:-:S02]  /*2500*/  IMAD.U32 R121, R121, 0x10000, RZ ;  /* 0x0001000079797824 */ /* 0x000fc400078e00ff */
[----:B------:R-:W-:Y:S01]  /*2510*/  FMUL.FTZ R11, R11, R30 ;  /* 0x0000001e0b0b7220 */ /* 0x000fe20000410000 */
[----:B------:R-:W-:Y:S01]  /*2520*/  ISETP.GE.U32.AND P0, PT, R9, R28, PT ;  /* 0x0000001c0900720c */ /* 0x000fe20003f06070 */
[----:B------:R-:W-:-:S03]  /*2530*/  FFMA.FTZ R17, R118, R121, R17 ;  /* 0x0000007976117223 */ /* 0x000fc60000010011 */
[----:B------:R-:W-:Y:S01]  /*2540*/  FSEL R11, R11, RZ, P2 ;  /* 0x000000ff0b0b7208 */ /* 0x000fe20001000000 */
[----:B------:R-:W-:-:S04]  /*2550*/  FADD.FTZ R8, R17, R8 ;  /* 0x0000000811087221 */ /* 0x000fc80000010000 */
        /* <DEDUP_REMOVED lines=9> */
.L_x_17620:
[----:B------:R-:W-:Y:S05]  /*25f0*/  BSYNC.RECONVERGENT B0 ;  /* 0x0000000000007941 */ /* 0x000fea0003800200 */
.L_x_17619:
[----:B--2---:R-:W0:Y:S01]  /*2600*/  SHFL.BFLY PT, R3, R108, 0x10, 0x1f ;  /* 0x0e001f006c037f89 */ /* 0x004e2200000e0000 */
[----:B------:R-:W-:Y:S01]  /*2610*/  IMAD.MOV.U32 R11, RZ, RZ, -0x800001 ;  /* 0xff7fffffff0b7424 */ /* 0x000fe200078e00ff */
[----:B------:R-:W-:Y:S01]  /*2620*/  BSSY.RECONVERGENT B0, `(.L_x_17622) ;  /* 0x0000105000007945 */ /* 0x000fe20003800200 */
[----:B------:R-:W-:Y:S01]  /*2630*/  IMAD R10, R29, -0x10, R32 ;  /* 0xfffffff01d0a7824 */ /* 0x000fe200078e0220 */
[----:B------:R-:W1:Y:S01]  /*2640*/  S2R R14, SR_TID.X ;  /* 0x00000000000e7919 */ /* 0x000e620000002100 */
[----:B0-----:R-:W-:-:S05]  /*2650*/  FMNMX.FTZ R4, R3, R108, !PT ;  /* 0x0000006c03047209 */ /* 0x001fca0007810000 */
[----:B------:R-:W0:Y:S01]  /*2660*/  SHFL.BFLY PT, R3, R4, 0x8, 0x1f ;  /* 0x0d001f0004037f89 */ /* 0x000e2200000e0000 */
[----:B-1----:R-:W-:Y:S02]  /*2670*/  LOP3.LUT P0, R15, R14, 0x1f, RZ, 0xc0, !PT ;  /* 0x0000001f0e0f7812 */ /* 0x002fe4000780c0ff */
[----:B------:R-:W-:Y:S02]  /*2680*/  SHF.R.U32.HI R16, RZ, 0x5, R14 ;  /* 0x00000005ff107819 */ /* 0x000fe4000001160e */
[----:B------:R-:W-:Y:S02]  /*2690*/  ISETP.GT.U32.AND P1, PT, R15, 0x3, PT ;  /* 0x000000030f00780c */ /* 0x000fe40003f24070 */
[----:B0-----:R-:W-:-:S05]  /*26a0*/  FMNMX.FTZ R5, R4, R3, !PT ;  /* 0x0000000304057209 */ /* 0x001fca0007810000 */
[----:B------:R-:W0:Y:S02]  /*26b0*/  SHFL.BFLY PT, R2, R5, 0x4, 0x1f ;  /* 0x0c801f0005027f89 */ /* 0x000e2400000e0000 */
[----:B0-----:R-:W-:Y:S02]  /*26c0*/  FMNMX.FTZ R6, R5, R2, !PT ;  /* 0x0000000205067209 */ /* 0x001fe40007810000 */
[----:B------:R-:W0:Y:S01]  /*26d0*/  S2R R2, SR_CgaCtaId ;  /* 0x0000000000027919 */ /* 0x000e220000008800 */
[----:B------:R-:W-:Y:S02]  /*26e0*/  SHF.L.U32 R5, R29, 0x9, RZ ;  /* 0x000000091d057819 */ /* 0x000fe400000006ff */
[----:B------:R-:W1:Y:S02]  /*26f0*/  SHFL.BFLY PT, R3, R6, 0x2, 0x1f ;  /* 0x0c401f0006037f89 */ /* 0x000e6400000e0000 */
[----:B-1----:R-:W-:Y:S02]  /*2700*/  FMNMX.FTZ R7, R6, R3, !PT ;  /* 0x0000000306077209 */ /* 0x002fe40007810000 */
[----:B------:R-:W-:-:S03]  /*2710*/  MOV R3, 0x400 ;  /* 0x0000040000037802 */ /* 0x000fc60000000f00 */
[----:B------:R-:W1:Y:S02]  /*2720*/  SHFL.BFLY PT, R8, R7, 0x1, 0x1f ;  /* 0x0c201f0007087f89 */ /* 0x000e6400000e0000 */
[----:B------:R-:W-:-:S05]  /*2730*/  VIADD R9, R3, 0xc0 ;  /* 0x000000c003097836 */ /* 0x000fca0000000000 */
[----:B0-----:R-:W-:-:S04]  /*2740*/  LEA R9, R2, R9, 0x18 ;  /* 0x0000000902097211 */ /* 0x001fc800078ec0ff */
[----:B------:R-:W-:Y:S02]  /*2750*/  LEA R6, R16, R9, 0x2 ;  /* 0x0000000910067211 */ /* 0x000fe400078e10ff */
[----:B-1----:R-:W-:Y:S01]  /*2760*/  FMNMX.FTZ R13, R7, R8, !PT ;  /* 0x00000008070d7209 */ /* 0x002fe20007810000 */
[----:B------:R-:W-:Y:S02]  /*2770*/  IMAD R8, R15, 0x4, R9 ;  /* 0x000000040f087824 */ /* 0x000fe400078e0209 */
[--C-:B------:R-:W-:Y:S02]  /*2780*/  IMAD R7, R10, 0x20, R5.reuse ;  /* 0x000000200a077824 */ /* 0x100fe400078e0205 */
[----:B------:R-:W-:Y:S03]  /*2790*/  @!P0 STS [R6], R13 ;  /* 0x0000000d06008388 */ /* 0x000fe60000000800 */
[----:B------:R-:W-:Y:S01]  /*27a0*/  VIMNMX R10, PT, PT, R28, R7, PT ;  /* 0x000000071c0a7248 */ /* 0x000fe20003fe0100 */
[----:B------:R-:W-:Y:S04]  /*27b0*/  BAR.SYNC.DEFER_BLOCKING 0x0 ;  /* 0x0000000000007b1d */ /* 0x000fe80000010000 */
[----:B------:R-:W-:-:S05]  /*27c0*/  IMAD.IADD R7, R10, 0x1, -R5 ;  /* 0x000000010a077824 */ /* 0x000fca00078e0a05 */
[----:B------:R-:W-:Y:S01]  /*27d0*/  ISETP.GE.AND P2, PT, R14, R7, PT ;  /* 0x000000070e00720c */ /* 0x000fe20003f46270 */
        /* <DEDUP_REMOVED lines=9> */
[----:B------:R-:W-:Y:S01]  /*2870*/  BSSY.RECONVERGENT B1, `(.L_x_17624) ;  /* 0x000001c000017945 */ /* 0x000fe20003800200 */
[----:B------:R-:W-:-:S03]  /*2880*/  IMAD.MOV.U32 R12, RZ, RZ, R14 ;  /* 0x000000ffff0c7224 */ /* 0x000fc600078e000e */
[----:B------:R-:W-:-:S04]  /*2890*/  IMAD.IADD R18, R10, 0x1, R9 ;  /* 0x000000010a127824 */ /* 0x000fc800078e0209 */
[C---:B------:R-:W-:Y:S01]  /*28a0*/  IMAD.IADD R11, R18.reuse, 0x1, -R5 ;  /* 0x00000001120b7824 */ /* 0x040fe200078e0a05 */
[----:B------:R-:W-:-:S04]  /*28b0*/  LOP3.LUT R9, R18, 0x180, RZ, 0xc0, !PT ;  /* 0x0000018012097812 */ /* 0x000fc800078ec0ff */
[----:B------:R-:W-:Y:S02]  /*28c0*/  ISETP.NE.AND P0, PT, R9, 0x180, PT ;  /* 0x000001800900780c */ /* 0x000fe40003f05270 */
[----:B------:R-:W-:Y:S02]  /*28d0*/  ISETP.GE.U32.AND P3, PT, R11, 0x180, PT ;  /* 0x000001800b00780c */ /* 0x000fe40003f66070 */
[----:B------:R-:W-:-:S09]  /*28e0*/  MOV R11, RZ ;  /* 0x000000ff000b7202 */ /* 0x000fd20000000f00 */
[----:B------:R-:W-:Y:S05]  /*28f0*/  @!P0 BRA `(.L_x_17625) ;  /* 0x00000000004c8947 */ /* 0x000fea0003800000 */
[----:B------:R-:W-:Y:S01]  /*2900*/  VIADD R9, R3, 0xe0 ;  /* 0x000000e003097836 */ /* 0x000fe20000000000 */
[----:B------:R-:W-:Y:S01]  /*2910*/  LEA.HI R18, R18, 0x1, RZ, 0x19 ;  /* 0x0000000112127811 */ /* 0x000fe200078fc8ff */
[----:B------:R-:W-:Y:S01]  /*2920*/  IMAD.MOV.U32 R12, RZ, RZ, R14 ;  /* 0x000000ffff0c7224 */ /* 0x000fe200078e000e */
[----:B------:R-:W-:Y:S02]  /*2930*/  MOV R11, RZ ;  /* 0x000000ff000b7202 */ /* 0x000fe40000000f00 */
[----:B------:R-:W-:Y:S02]  /*2940*/  LEA R9, R2, R9, 0x18 ;  /* 0x0000000902097211 */ /* 0x000fe400078ec0ff */
[----:B------:R-:W-:-:S03]  /*2950*/  LOP3.LUT R18, R18, 0x3, RZ, 0xc0, !PT ;  /* 0x0000000312127812 */ /* 0x000fc600078ec0ff */
[----:B------:R-:W-:Y:S01]  /*2960*/  IMAD R9, R14, 0x4, R9 ;  /* 0x000000040e097824 */ /* 0x000fe200078e0209 */
[----:B------:R-:W-:-:S07]  /*2970*/  IADD3 R18, PT, PT, RZ, -R18, RZ ;  /* 0x80000012ff127210 */ /* 0x000fce0007ffe0ff */
.L_x_17626:
[----:B------:R-:W0:Y:S01]  /*2980*/  LDS R13, [R9] ;  /* 0x00000000090d7984 */ /* 0x000e220000000800 */
[----:B------:R-:W-:Y:S02]  /*2990*/  VIADD R18, R18, 0x1 ;  /* 0x0000000112127836 */ /* 0x000fe40000000000 */
        /* <DEDUP_REMOVED lines=9> */
.L_x_17625:
[----:B------:R-:W-:Y:S05]  /*2a30*/  BSYNC.RECONVERGENT B1 ;  /* 0x0000000000017941 */ /* 0x000fea0003800200 */
.L_x_17624:
        /* <DEDUP_REMOVED lines=12> */
.L_x_17629:
        /* <DEDUP_REMOVED lines=19> */
[----:B------:R-:W-:Y:S01]  /*2c30*/  FMUL.FTZ R17, R17, 1.4426950216293334961 ;  /* 0x3fb8aa3b11117820 */ /* 0x000fe20000410000 */
        /* <DEDUP_REMOVED lines=8> */
[----:B------:R-:W4:Y:S01]  /*2cc0*/  MUFU.EX2 R22, R19 ;  /* 0x0000001300167308 */ /* 0x000f220000000800 */
[----:B------:R-:W1:Y:S01]  /*2cd0*/  LDS R51, [R9+0x1a00] ;  /* 0x001a000009337984 */ /* 0x000e620000000800 */
[C---:B------:R-:W-:Y:S01]  /*2ce0*/  FADD.FTZ R25, -R4.reuse, R25 ;  /* 0x0000001904197221 */ /* 0x040fe20000010100 */
[----:B------:R-:W-:Y:S01]  /*2cf0*/  FMUL.FTZ R23, R23, 1.4426950216293334961 ;  /* 0x3fb8aa3b17177820 */ /* 0x000fe20000410000 */
[----:B------:R-:W4:Y:S01]  /*2d00*/  MUFU.EX2 R24, R21 ;  /* 0x0000001500187308 */ /* 0x000f220000000800 */
[----:B------:R-:W-:Y:S01]  /*2d10*/  FADD.FTZ R27, -R4, R27 ;  /* 0x0000001b041b7221 */ /* 0x000fe20000010100 */
[----:B--2---:R-:W-:Y:S01]  /*2d20*/  FADD.FTZ R11, R18, R11 ;  /* 0x0000000b120b7221 */ /* 0x004fe20000010000 */
[----:B------:R-:W-:Y:S01]  /*2d30*/  FMUL.FTZ R25, R25, 1.4426950216293334961 ;  /* 0x3fb8aa3b19197820 */ /* 0x000fe20000410000 */
[----:B------:R-:W2:Y:S01]  /*2d40*/  MUFU.EX2 R26, R23 ;  /* 0x00000017001a7308 */ /* 0x000ea20000000800 */
[C---:B------:R-:W-:Y:S01]  /*2d50*/  FADD.FTZ R35, -R4.reuse, R35 ;  /* 0x0000002304237221 */ /* 0x040fe20000010100 */
[----:B---3--:R-:W-:Y:S01]  /*2d60*/  FADD.FTZ R11, R11, R20 ;  /* 0x000000140b0b7221 */ /* 0x008fe20000010000 */
[----:B------:R-:W-:Y:S01]  /*2d70*/  FMUL.FTZ R27, R27, 1.4426950216293334961 ;  /* 0x3fb8aa3b1b1b7820 */ /* 0x000fe20000410000 */
[----:B-----5:R-:W3:Y:S01]  /*2d80*/  MUFU.EX2 R30, R25 ;  /* 0x00000019001e7308 */ /* 0x020ee20000000800 */
[C---:B------:R-:W-:Y:S01]  /*2d90*/  FADD.FTZ R37, -R4.reuse, R37 ;  /* 0x0000002504257221 */ /* 0x040fe20000010100 */
[----:B----4-:R-:W-:Y:S01]  /*2da0*/  FADD.FTZ R11, R11, R22 ;  /* 0x000000160b0b7221 */ /* 0x010fe20000010000 */
[----:B------:R-:W-:Y:S01]  /*2db0*/  FMUL.FTZ R35, R35, 1.4426950216293334961 ;  /* 0x3fb8aa3b23237820 */ /* 0x000fe20000410000 */
[----:B------:R-:W4:Y:S01]  /*2dc0*/  MUFU.EX2 R34, R27 ;  /* 0x0000001b00227308 */ /* 0x000f220000000800 */
[C---:B------:R-:W-:Y:S01]  /*2dd0*/  FADD.FTZ R39, -R4.reuse, R39 ;  /* 0x0000002704277221 */ /* 0x040fe20000010100 */
[----:B------:R-:W-:Y:S01]  /*2de0*/  FADD.FTZ R11, R11, R24 ;  /* 0x000000180b0b7221 */ /* 0x000fe20000010000 */
[----:B------:R-:W-:Y:S01]  /*2df0*/  FMUL.FTZ R37, R37, 1.4426950216293334961 ;  /* 0x3fb8aa3b25257820 */ /* 0x000fe20000410000 */
[----:B------:R-:W1:Y:S01]  /*2e00*/  MUFU.EX2 R36, R35 ;  /* 0x0000002300247308 */ /* 0x000e620000000800 */
        /* <DEDUP_REMOVED lines=9> */
[----:B----4-:R-:W-:Y:S01]  /*2ea0*/  FADD.FTZ R11, R11, R34 ;  /* 0x000000220b0b7221 */ /* 0x010fe20000010000 */
[C---:B-1----:R-:W-:Y:S01]  /*2eb0*/  FADD.FTZ R45, -R4.reuse, R45 ;  /* 0x0000002d042d7221 */ /* 0x042fe20000010100 */
[----:B------:R-:W-:Y:S01]  /*2ec0*/  FMUL.FTZ R43, R43, 1.4426950216293334961 ;  /* 0x3fb8aa3b2b2b7820 */ /* 0x000fe20000410000 */
[----:B------:R1:W-:Y:S01]  /*2ed0*/  STS [R9+-0x200], R20 ;  /* 0xfffe001409007388 */ /* 0x0003e20000000800 */
[----:B------:R-:W-:Y:S01]  /*2ee0*/  FADD.FTZ R11, R11, R36 ;  /* 0x000000240b0b7221 */ /* 0x000fe20000010000 */
[C---:B------:R-:W-:Y:S01]  /*2ef0*/  FADD.FTZ R47, -R4.reuse, R47 ;  /* 0x0000002f042f7221 */ /* 0x040fe20000010100 */
[----:B------:R-:W-:Y:S01]  /*2f00*/  FMUL.FTZ R45, R45, 1.4426950216293334961 ;  /* 0x3fb8aa3b2d2d7820 */ /* 0x000fe20000410000 */
[C---:B------:R-:W-:Y:S01]  /*2f10*/  FADD.FTZ R49, -R4.reuse, R49 ;  /* 0x0000003104317221 */ /* 0x040fe20000010100 */
[----:B--2---:R-:W-:Y:S01]  /*2f20*/  FADD.FTZ R11, R11, R38 ;  /* 0x000000260b0b7221 */ /* 0x004fe20000010000 */
[----:B---3--:R-:W2:Y:S01]  /*2f30*/  MUFU.EX2 R18, R41 ;  /* 0x0000002900127308 */ /* 0x008ea20000000800 */
[----:B------:R-:W-:Y:S01]  /*2f40*/  FMUL.FTZ R47, R47, 1.4426950216293334961 ;  /* 0x3fb8aa3b2f2f7820 */ /* 0x000fe20000410000 */
[----:B------:R-:W-:Y:S01]  /*2f50*/  FADD.FTZ R51, -R4, R51 ;  /* 0x0000003304337221 */ /* 0x000fe20000010100 */
[----:B0-----:R-:W-:Y:S01]  /*2f60*/  FADD.FTZ R11, R11, R40 ;  /* 0x000000280b0b7221 */ /* 0x001fe20000010000 */
[----:B-1----:R-:W0:Y:S01]  /*2f70*/  MUFU.EX2 R20, R43 ;  /* 0x0000002b00147308 */ /* 0x002e220000000800 */
[----:B------:R-:W-:Y:S01]  /*2f80*/  FMUL.FTZ R49, R49, 1.4426950216293334961 ;  /* 0x3fb8aa3b31317820 */ /* 0x000fe20000410000 */
[----:B------:R-:W-:Y:S01]  /*2f90*/  FMUL.FTZ R51, R51, 1.4426950216293334961 ;  /* 0x3fb8aa3b33337820 */ /* 0x000fe20000410000 */
[----:B------:R-:W-:Y:S01]  /*2fa0*/  STS [R9], R22 ;  /* 0x0000001609007388 */ /* 0x000fe20000000800 */
[----:B------:R-:W1:Y:S03]  /*2fb0*/  MUFU.EX2 R42, R45 ;  /* 0x0000002d002a7308 */ /* 0x000e660000000800 */
[----:B------:R-:W-:Y:S01]  /*2fc0*/  STS [R9+0x200], R24 ;  /* 0x0002001809007388 */ /* 0x000fe20000000800 */
[----:B------:R-:W3:Y:S01]  /*2fd0*/  MUFU.EX2 R44, R47 ;  /* 0x0000002f002c7308 */ /* 0x000ee20000000800 */
[----:B--2---:R-:W-:-:S02]  /*2fe0*/  FADD.FTZ R11, R11, R18 ;  /* 0x000000120b0b7221 */ /* 0x004fc40000010000 */
[----:B------:R-:W-:Y:S01]  /*2ff0*/  STS [R9+0x400], R26 ;  /* 0x0004001a09007388 */ /* 0x000fe20000000800 */
[----:B------:R-:W2:Y:S01]  /*3000*/  MUFU.EX2 R46, R49 ;  /* 0x00000031002e7308 */ /* 0x000ea20000000800 */
[----:B0-----:R-:W-:Y:S02]  /*3010*/  FADD.FTZ R11, R11, R20 ;  /* 0x000000140b0b7221 */ /* 0x001fe40000010000 */
[----:B------:R-:W-:Y:S01]  /*3020*/  STS [R9+0x600], R30 ;  /* 0x0006001e09007388 */ /* 0x000fe20000000800 */
[----:B------:R-:W0:Y:S01]  /*3030*/  MUFU.EX2 R48, R51 ;  /* 0x0000003300307308 */ /* 0x000e220000000800 */
[----:B-1----:R-:W-:Y:S02]  /*3040*/  FADD.FTZ R11, R11, R42 ;  /* 0x0000002a0b0b7221 */ /* 0x002fe40000010000 */
[----:B------:R-:W-:Y:S02]  /*3050*/  STS [R9+0x800], R34 ;  /* 0x0008002209007388 */ /* 0x000fe40000000800 */
[----:B---3--:R-:W-:-:S02]  /*3060*/  FADD.FTZ R11, R11, R44 ;  /* 0x0000002c0b0b7221 */ /* 0x008fc40000010000 */
[----:B------:R-:W-:Y:S02]  /*3070*/  STS [R9+0xa00], R36 ;  /* 0x000a002409007388 */ /* 0x000fe40000000800 */
[----:B--2---:R-:W-:Y:S02]  /*3080*/  FADD.FTZ R11, R11, R46 ;  /* 0x0000002e0b0b7221 */ /* 0x004fe40000010000 */
[----:B------:R-:W-:Y:S02]  /*3090*/  STS [R9+0xc00], R38 ;  /* 0x000c002609007388 */ /* 0x000fe40000000800 */
[----:B0-----:R-:W-:Y:S02]  /*30a0*/  FADD.FTZ R11, R11, R48 ;  /* 0x000000300b0b7221 */ /* 0x001fe40000010000 */
        /* <DEDUP_REMOVED lines=9> */
.L_x_17628:
[----:B------:R-:W-:Y:S05]  /*3140*/  BSYNC.RECONVERGENT B1 ;  /* 0x0000000000017941 */ /* 0x000fea0003800200 */
.L_x_17627:
        /* <DEDUP_REMOVED lines=17> */
[C---:B--2---:R-:W-:Y:S01]  /*3260*/  FADD.FTZ R19, -R4.reuse, R19 ;  /* 0x0000001304137221 */ /* 0x044fe20000010100 */
[----:B------:R-:W-:Y:S02]  /*3270*/  FMUL.FTZ R17, R17, 1.4426950216293334961 ;  /* 0x3fb8aa3b11117820 */ /* 0x000fe40000410000 */
[----:B------:R-:W0:Y:S01]  /*3280*/  MUFU.EX2 R18, R13 ;  /* 0x0000000d00127308 */ /* 0x000e220000000800 */
[C---:B---3--:R-:W-:Y:S01]  /*3290*/  FADD.FTZ R21, -R4.reuse, R21 ;  /* 0x0000001504157221 */ /* 0x048fe20000010100 */
[----:B------:R-:W-:Y:S02]  /*32a0*/  FMUL.FTZ R19, R19, 1.4426950216293334961 ;  /* 0x3fb8aa3b13137820 */ /* 0x000fe40000410000 */
[----:B------:R-:W1:Y:S01]  /*32b0*/  MUFU.EX2 R20, R17 ;  /* 0x0000001100147308 */ /* 0x000e620000000800 */
[----:B----4-:R-:W-:Y:S01]  /*32c0*/  FADD.FTZ R23, -R4, R23 ;  /* 0x0000001704177221 */ /* 0x010fe20000010100 */
[----:B------:R-:W-:-:S02]  /*32d0*/  FMUL.FTZ R21, R21, 1.4426950216293334961 ;  /* 0x3fb8aa3b15157820 */ /* 0x000fc40000410000 */
[----:B------:R-:W2:Y:S01]  /*32e0*/  MUFU.EX2 R22, R19 ;  /* 0x0000001300167308 */ /* 0x000ea20000000800 */
[C---:B------:R-:W-:Y:S01]  /*32f0*/  FADD.FTZ R25, -R4.reuse, R25 ;  /* 0x0000001904197221 */ /* 0x040fe20000010100 */
[----:B------:R-:W-:Y:S02]  /*3300*/  FMUL.FTZ R23, R23, 1.4426950216293334961 ;  /* 0x3fb8aa3b17177820 */ /* 0x000fe40000410000 */
        /* <DEDUP_REMOVED lines=8> */
[----:B-----5:R-:W1:Y:S01]  /*3390*/  MUFU.EX2 R30, R25 ;  /* 0x00000019001e7308 */ /* 0x020e620000000800 */
        /* <DEDUP_REMOVED lines=17> */
[----:B0-----:R-:W-:-:S07]  /*34b0*/  VIADD R9, R9, 0x1000 ;  /* 0x0000100009097836 */ /* 0x001fce0000000000 */
.L_x_17631:
[----:B------:R-:W-:Y:S05]  /*34c0*/  BSYNC.RECONVERGENT B1 ;  /* 0x0000000000017941 */ /* 0x000fea0003800200 */
.L_x_17630:
        /* <DEDUP_REMOVED lines=26> */
.L_x_17623:
[----:B------:R-:W-:Y:S05]  /*3670*/  BSYNC.RECONVERGENT B0 ;  /* 0x0000000000007941 */ /* 0x000fea0003800200 */
.L_x_17622:
        /* <DEDUP_REMOVED lines=41> */
.L_x_17636:
[----:B------:R-:W1:Y:S01]  /*3910*/  LDS R9, [R8] ;  /* 0x0000000008097984 */ /* 0x000e620000000800 */
[----:B------:R-:W-:-:S05]  /*3920*/  VIADD R10, R10, 0x1 ;  /* 0x000000010a0a7836 */ /* 0x000fca0000000000 */
[----:B------:R-:W-:Y:S01]  /*3930*/  ISETP.NE.AND P0, PT, R10, RZ, PT ;  /* 0x000000ff0a00720c */ /* 0x000fe20003f05270 */
[----:B-1----:R-:W-:-:S05]  /*3940*/  FMUL.FTZ R9, R9, R43 ;  /* 0x0000002b09097220 */ /* 0x002fca0000410000 */
[----:B------:R1:W-:Y:S02]  /*3950*/  STS [R8], R9 ;  /* 0x0000000908007388 */ /* 0x0003e40000000800 */
[----:B-1----:R-:W-:-:S05]  /*3960*/  VIADD R8, R8, 0x200 ;  /* 0x0000020008087836 */ /* 0x002fca0000000000 */
[----:B------:R-:W-:Y:S05]  /*3970*/  @P0 BRA `(.L_x_17636) ;  /* 0xfffffffc00e40947 */ /* 0x000fea000383ffff */
.L_x_17635:
[----:B------:R-:W-:Y:S05]  /*3980*/  BSYNC.RECONVERGENT B1 ;  /* 0x0000000000017941 */ /* 0x000fea0003800200 */
.L_x_17634:
        /* <DEDUP_REMOVED lines=12> */
.L_x_17639:
        /* <DEDUP_REMOVED lines=12> */
[----:B-----5:R-:W0:Y:S01]  /*3b10*/  LDS R30, [R8+0x1000] ;  /* 0x00100000081e7984 */ /* 0x020e220000000800 */
        /* <DEDUP_REMOVED lines=39> */
.L_x_17638:
[----:B------:R-:W-:Y:S05]  /*3d90*/  BSYNC.RECONVERGENT B1 ;  /* 0x0000000000017941 */ /* 0x000fea0003800200 */
.L_x_17637:
        /* <DEDUP_REMOVED lines=31> */
.L_x_17641:
[----:B------:R-:W-:Y:S05]  /*3f90*/  BSYNC.RECONVERGENT B1 ;  /* 0x0000000000017941 */ /* 0x000fea0003800200 */
.L_x_17640:
        /* <DEDUP_REMOVED lines=14> */
.L_x_17633:
[----:B------:R-:W-:Y:S05]  /*4080*/  BSYNC.RECONVERGENT B0 ;  /* 0x0000000000007941 */ /* 0x000fea0003800200 */
.L_x_17632:
        /* <DEDUP_REMOVED lines=21> */
.L_x_17643:
[----:B0--34-:R-:W-:Y:S05]  /*41e0*/  BSYNC.RECONVERGENT B0 ;  /* 0x0000000000007941 */ /* 0x019fea0003800200 */
.L_x_17642:
[----:B------:R-:W-:Y:S01]  /*41f0*/  ISETP.GE.U32.AND P0, PT, R39, R32, PT ;  /* 0x000000202700720c */ /* 0x000fe20003f06070 */
[----:B------:R-:W0:Y:S01]  /*4200*/  LDCU.64 UR4, c[0x0][0x3a8] ;  /* 0x00007500ff0477ac */ /* 0x000e220008000a00 */
[----:B------:R-:W-:Y:S01]  /*4210*/  BSSY.RECONVERGENT B0, `(.L_x_17644) ;  /* 0x0000336000007945 */ /* 0x000fe20003800200 */
[----:B-----5:R-:W-:Y:S02]  /*4220*/  HFMA2 R30, -RZ, RZ, 0, 0 ;  /* 0x00000000ff1e7431 */ /* 0x020fe400000001ff */
[----:B------:R-:W-:Y:S01]  /*4230*/  IMAD.MOV.U32 R17, RZ, RZ, RZ ;  /* 0x000000ffff117224 */ /* 0x000fe200078e00ff */
[----:B------:R-:W-:Y:S01]  /*4240*/  CS2R R20, SRZ ;  /* 0x0000000000147805 */ /* 0x000fe2000001ff00 */
[----:B------:R-:W-:Y:S01]  /*4250*/  IMAD.MOV.U32 R19, RZ, RZ, RZ ;  /* 0x000000ffff137224 */ /* 0x000fe200078e00ff */
[----:B------:R-:W-:Y:S02]  /*4260*/  CS2R R22, SRZ ;  /* 0x0000000000167805 */ /* 0x000fe4000001ff00 */
[----:B------:R-:W-:-:S02]  /*4270*/  CS2R R24, SRZ ;  /* 0x0000000000187805 */ /* 0x000fc4000001ff00 */
[----:B------:R-:W-:Y:S01]  /*4280*/  CS2R R26, SRZ ;  /* 0x00000000001a7805 */ /* 0x000fe2000001ff00 */
[----:B------:R-:W-:Y:S01]  /*4290*/  IMAD.MOV.U32 R34, RZ, RZ, RZ ;  /* 0x000000ffff227224 */ /* 0x000fe200078e00ff */
[----:B------:R-:W-:Y:S06]  /*42a0*/  @P0 BRA `(.L_x_17645) ;  /* 0x0000003000b00947 */ /* 0x000fec0003800000 */
[----:B------:R-:W3:Y:S01]  /*42b0*/  LDCU UR10, c[0x0][0x3c8] ;  /* 0x00007900ff0a77ac */ /* 0x000ee20008000800 */
[----:B-1----:R-:W-:Y:S01]  /*42c0*/  VIADD R9, R3, 0xe0 ;  /* 0x000000e003097836 */ /* 0x002fe20000000000 */
[----:B------:R-:W-:Y:S01]  /*42d0*/  CS2R R20, SRZ ;  /* 0x0000000000147805 */ /* 0x000fe2000001ff00 */
[----:B------:R-:W-:Y:S01]  /*42e0*/  IMAD.WIDE.U32 R6, R39, 0x4, RZ ;  /* 0x0000000427067825 */ /* 0x000fe200078e00ff */
[----:B------:R-:W1:Y:S01]  /*42f0*/  LDCU.64 UR12, c[0x0][0x3b8] ;  /* 0x00007700ff0c77ac */ /* 0x000e620008000a00 */
[----:B------:R-:W-:Y:S02]  /*4300*/  CS2R R22, SRZ ;  /* 0x0000000000167805 */ /* 0x000fe4000001ff00 */
[----:B------:R-:W-:Y:S01]  /*4310*/  LEA R36, R2, R9, 0x18 ;  /* 0x0000000902247211 */ /* 0x000fe200078ec0ff */
[C---:B------:R-:W-:Y:S01]  /*4320*/  IMAD.SHL.U32 R4, R14.reuse, 0x8, RZ ;  /* 0x000000080e047824 */ /* 0x040fe200078e00ff */
[----:B------:R-:W-:Y:S01]  /*4330*/  SHF.L.U32 R2, R14, 0x5, RZ ;  /* 0x000000050e027819 */ /* 0x000fe200000006ff */
[----:B------:R-:W-:Y:S01]  /*4340*/  IMAD.MOV.U32 R17, RZ, RZ, RZ ;  /* 0x000000ffff117224 */ /* 0x000fe200078e00ff */
[----:B------:R-:W-:Y:S01]  /*4350*/  CS2R R24, SRZ ;  /* 0x0000000000187805 */ /* 0x000fe2000001ff00 */
[----:B------:R-:W-:Y:S01]  /*4360*/  IMAD.MOV.U32 R19, RZ, RZ, RZ ;  /* 0x000000ffff137224 */ /* 0x000fe200078e00ff */
[----:B------:R-:W-:-:S02]  /*4370*/  LOP3.LUT R35, R4, 0x18, RZ, 0xc0, !PT ;  /* 0x0000001804237812 */ /* 0x000fc400078ec0ff */
[----:B------:R-:W-:Y:S02]  /*4380*/  CS2R R26, SRZ ;  /* 0x00000000001a7805 */ /* 0x000fe4000001ff00 */
[----:B------:R-:W-:Y:S01]  /*4390*/  MOV R30, RZ ;  /* 0x000000ff001e7202 */ /* 0x000fe20000000f00 */
[----:B------:R-:W-:Y:S02]  /*43a0*/  IMAD.MOV.U32 R34, RZ, RZ, RZ ;  /* 0x000000ffff227224 */ /* 0x000fe400078e00ff */
[----:B---3--:R-:W-:Y:S01]  /*43b0*/  IMAD R3, R0, UR10, RZ ;  /* 0x0000000a00037c24 */ /* 0x008fe2000f8e02ff */
[----:B------:R-:W3:Y:S03]  /*43c0*/  LDCU UR10, c[0x0][0x3e0] ;  /* 0x00007c00ff0a77ac */ /* 0x000ee60008000800 */
[----:B------:R-:W-:Y:S01]  /*43d0*/  IMAD.WIDE R6, R3, 0x4, R6 ;  /* 0x0000000403067825 */ /* 0x000fe200078e0206 */
[----:B------:R-:W-:-:S03]  /*43e0*/  LOP3.LUT R3, R2, 0x60, RZ, 0xe2, !PT ;  /* 0x0000006002037812 */ /* 0x000fc600078ee2ff */
[----:B------:R-:W-:Y:S01]  /*43f0*/  IMAD R2, R16, 0x20, R5 ;  /* 0x0000002010027824 */ /* 0x000fe200078e0205 */
[----:B------:R-:W-:Y:S01]  /*4400*/  IADD3 R5, PT, PT, R28, 0x1f, RZ ;  /* 0x0000001f1c057810 */ /* 0x000fe20007ffe0ff */
[----:B------:R-:W-:Y:S01]  /*4410*/  IMAD R3, R16, 0x80, R3 ;  /* 0x0000008010037824 */ /* 0x000fe200078e0203 */
[----:B-1----:R-:W-:Y:S02]  /*4420*/  IADD3 R18, P0, PT, R6, UR12, RZ ;  /* 0x0000000c06127c10 */ /* 0x002fe4000ff1e0ff */
[----:B------:R-:W-:Y:S02]  /*4430*/  SHF.R.U32.HI R38, RZ, 0x5, R5 ;  /* 0x00000005ff267819 */ /* 0x000fe40000011605 */
[----:B------:R-:W-:Y:S02]  /*4440*/  IADD3 R35, PT, PT, R2, 0x3, R35 ;  /* 0x0000000302237810 */ /* 0x000fe40007ffe023 */
[----:B------:R-:W-:Y:S01]  /*4450*/  IADD3 R36, PT, PT, R3, 0x10, R36 ;  /* 0x0000001003247810 */ /* 0x000fe20007ffe024 */
[----:B------:R-:W-:Y:S01]  /*4460*/  IMAD.IADD R38, R39, 0x1, -R38 ;  /* 0x0000000127267824 */ /* 0x000fe200078e0a26 */
[----:B------:R-:W-:Y:S01]  /*4470*/  IADD3.X R37, PT, PT, R7, UR13, RZ, P0, !PT ;  /* 0x0000000d07257c10 */ /* 0x000fe200087fe4ff */
[----:B---3--:R-:W-:Y:S01]  /*4480*/  IMAD R12, R33, UR10, RZ ;  /* 0x0000000a210c7c24 */ /* 0x008fe2000f8e02ff */
[----:B------:R-:W-:-:S02]  /*4490*/  IADD3 R39, PT, PT, R39, 0x1, RZ ;  /* 0x0000000127277810 */ /* 0x000fc40007ffe0ff */
[----:B------:R-:W-:Y:S02]  /*44a0*/  LOP3.LUT R33, R4, 0xf8, RZ, 0xc0, !PT ;  /* 0x000000f804217812 */ /* 0x000fe400078ec0ff */
[----:B------:R-:W-:-:S07]  /*44b0*/  SHF.R.S32.HI R13, RZ, 0x1f, R12 ;  /* 0x0000001fff0d7819 */ /* 0x000fce000001140c */
.L_x_17670:
[----:B------:R-:W-:Y:S01]  /*44c0*/  IMAD.MOV.U32 R4, RZ, RZ, R18 ;  /* 0x000000ffff047224 */ /* 0x000fe200078e0012 */
[----:B------:R-:W-:Y:S01]  /*44d0*/  MOV R5, R37 ;  /* 0x0000002500057202 */ /* 0x000fe20000000f00 */
[----:B------:R-:W1:Y:S04]  /*44e0*/  LDS.128 R8, [R36] ;  /* 0x0000000024087984 */ /* 0x000e680000000c00 */
[----:B------:R-:W3:Y:S01]  /*44f0*/  LDG.E.CONSTANT R3, desc[UR6][R4.64] ;  /* 0x0000000604037981 */ /* 0x000ee2000c1e9900 */
[----:B-1----:R-:W-:Y:S02]  /*4500*/  F2FP.BF16.F32.PACK_AB R80, R9, R8 ;  /* 0x000000080950723e */ /* 0x002fe400000010ff */
[----:B------:R-:W-:Y:S01]  /*4510*/  F2FP.BF16.F32.PACK_AB R82, R11, R10 ;  /* 0x0000000a0b52723e */ /* 0x000fe200000010ff */
[----:B---3--:R-:W-:-:S03]  /*4520*/  IMAD.WIDE R2, R3, UR11, R12 ;  /* 0x0000000b03027c25 */ /* 0x008fc6000f8e020c */
        /* <DEDUP_REMOVED lines=28> */
[----:B--2---:R1:W5:Y:S04]  /*46f0*/  LDG.E.CONSTANT R41, desc[UR6][R2.64+0x100c] ;  /* 0x00100c0602297981 */ /* 0x004368000c1e9900 */
        /* <DEDUP_REMOVED lines=52> */
.L_x_17647:
[----:B------:R-:W-:Y:S05]  /*4a40*/  BSYNC.RECONVERGENT B1 ;  /* 0x0000000000017941 */ /* 0x000fea0003800200 */
.L_x_17646:
        /* <DEDUP_REMOVED lines=63> */
.L_x_17649:
[----:B------:R-:W-:Y:S05]  /*4e40*/  BSYNC.RECONVERGENT B1 ;  /* 0x0000000000017941 */ /* 0x000fea0003800200 */
.L_x_17648:
[----:B------:R2:W5:Y:S02]  /*4e50*/  LDG.E.CONSTANT R81, desc[UR6][R2.64+0x400] ;  /* 0x0004000602517981 */ /* 0x000564000c1e9900 */
[----:B-----5:R-:W-:Y:S02]  /*4e60*/  HFMA2.BF16_V2 R78, R5, R76, -RZ ;  /* 0x0000004c054e7231 */ /* 0x020fe400003000ff */
[----:B------:R-:W-:Y:S01]  /*4e70*/  FADD.FTZ R10, R10, R79 ;  /* 0x0000004f0a0a7221 */ /* 0x000fe20000010000 */
[----:B------:R-:W-:Y:S01]  /*4e80*/  HMUL2.BF16_V2 R11, R4, R11 ;  /* 0x0000000b040b7232 */ /* 0x000fe20000200000 */
        /* <DEDUP_REMOVED lines=10> */
[C---:B012---:R-:W-:Y:S01]  /*4f30*/  VIADD R3, R35.reuse, 0xffffffff ;  /* 0xffffffff23037836 */ /* 0x047fe20000000000 */
        /* <DEDUP_REMOVED lines=8> */
[----:B-----5:R-:W-:-:S02]  /*4fc0*/  PRMT R2, R82, 0x7632, R2 ;  /* 0x0000763252027816 */ /* 0x020fc40000000002 */
[----:B------:R-:W-:Y:S02]  /*4fd0*/  SEL R82, R82, RZ, !P1 ;  /* 0x000000ff52527207 */ /* 0x000fe40004800000 */
[-C--:B------:R-:W-:Y:S02]  /*4fe0*/  ISETP.GE.AND P1, PT, R3, R28.reuse, PT ;  /* 0x0000001c0300720c */ /* 0x080fe40003f26270 */
[-C--:B------:R-:W-:Y:S02]  /*4ff0*/  ISETP.GE.AND P4, PT, R87, R28.reuse, PT ;  /* 0x0000001c5700720c */ /* 0x080fe40003f86270 */
[-C--:B------:R-:W-:Y:S02]  /*5000*/  ISETP.GE.AND P2, PT, R85, R28.reuse, PT ;  /* 0x0000001c5500720c */ /* 0x080fe40003f46270 */
[----:B------:R-:W-:Y:S02]  /*5010*/  SEL R3, R2, RZ, !P6 ;  /* 0x000000ff02037207 */ /* 0x000fe40007000000 */
        /* <DEDUP_REMOVED lines=15> */
.L_x_17651:
[----:B------:R-:W-:Y:S05]  /*5110*/  BSYNC.RECONVERGENT B1 ;  /* 0x0000000000017941 */ /* 0x000fea0003800200 */
.L_x_17650:
[----:B------:R-:W-:Y:S01]  /*5120*/  IMAD.U32 R11, R11, 0x10000, RZ ;  /* 0x000100000b0b7824 */ /* 0x000fe200078e00ff */
[----:B------:R-:W-:Y:S01]  /*5130*/  SHF.L.U32 R77, R77, 0x10, RZ ;  /* 0x000000104d4d7819 */ /* 0x000fe200000006ff */
[----:B------:R-:W-:Y:S02]  /*5140*/  IMAD.U32 R76, R76, 0x10000, RZ ;  /* 0x000100004c4c7824 */ /* 0x000fe400078e00ff */
[----:B012---:R-:W-:Y:S02]  /*5150*/  HFMA2.BF16_V2 R2, R4, R81, -RZ ;  /* 0x0000005104027231 */ /* 0x007fe400003000ff */
[----:B------:R-:W-:Y:S01]  /*5160*/  IMAD.U32 R78, R78, 0x10000, RZ ;  /* 0x000100004e4e7824 */ /* 0x000fe200078e00ff */
[----:B------:R-:W-:Y:S01]  /*5170*/  SHF.L.U32 R80, R80, 0x10, RZ ;  /* 0x0000001050507819 */ /* 0x000fe200000006ff */
[----:B------:R-:W-:Y:S01]  /*5180*/  FADD.FTZ R11, R11, R76 ;  /* 0x0000004c0b0b7221 */ /* 0x000fe20000010000 */
[----:B-----5:R-:W-:Y:S02]  /*5190*/  HMUL2.BF16_V2 R76, R5, R82 ;  /* 0x00000052054c7232 */ /* 0x020fe40000200000 */
[----:B------:R-:W-:Y:S01]  /*51a0*/  FADD.FTZ R78, R77, R78 ;  /* 0x0000004e4d4e7221 */ /* 0x000fe20000010000 */
[----:B------:R-:W-:Y:S01]  /*51b0*/  PRMT R3, R2, 0x7632, R3 ;  /* 0x0000763202037816 */ /* 0x000fe20000000003 */
[----:B------:R-:W-:-:S02]  /*51c0*/  IMAD.U32 R79, R79, 0x10000, RZ ;  /* 0x000100004f4f7824 */ /* 0x000fc400078e00ff */
[C---:B------:R-:W-:Y:S01]  /*51d0*/  HFMA2.BF16_V2 R8, R9.reuse, R8, -RZ ;  /* 0x0000000809087231 */ /* 0x040fe200003000ff */
[----:B------:R-:W-:Y:S01]  /*51e0*/  PRMT R77, R76, 0x7632, R77 ;  /* 0x000076324c4d7816 */ /* 0x000fe2000000004d */
[----:B------:R-:W-:Y:S01]  /*51f0*/  IMAD.U32 R2, R2, 0x10000, RZ ;  /* 0x0001000002027824 */ /* 0x000fe200078e00ff */
[----:B------:R-:W-:Y:S01]  /*5200*/  SHF.L.U32 R76, R76, 0x10, RZ ;  /* 0x000000104c4c7819 */ /* 0x000fe200000006ff */
[----:B------:R-:W-:Y:S02]  /*5210*/  IMAD.U32 R3, R3, 0x10000, RZ ;  /* 0x0001000003037824 */ /* 0x000fe400078e00ff */
        /* <DEDUP_REMOVED lines=26> */
[----:B------:R-:W-:Y:S02]  /*53c0*/  FADD.FTZ R2, R11, R2 ;  /* 0x000000020b027221 */ /* 0x000fe40000010000 */
        /* <DEDUP_REMOVED lines=32> */
.L_x_17653:
[----:B------:R-:W-:Y:S05]  /*55d0*/  BSYNC.RECONVERGENT B1 ;  /* 0x0000000000017941 */ /* 0x000fea0003800200 */
.L_x_17652:
        /* <DEDUP_REMOVED lines=41> */
.L_x_17655:
[----:B------:R-:W-:Y:S05]  /*5870*/  BSYNC.RECONVERGENT B1 ;  /* 0x0000000000017941 */ /* 0x000fea0003800200 */
.L_x_17654:
        /* <DEDUP_REMOVED lines=19> */
[----:B------:R-:W-:-:S02]  /*59b0*/  IMAD.U32 R11, R11, 0x10000, RZ ;  /* 0x000100000b0b7824 */ /* 0x000fc400078e00ff */
[----:B------:R-:W-:Y:S02]  /*59c0*/  HFMA2.BF16_V2 R68, R9, R68, -RZ ;  /* 0x0000004409447231 */ /* 0x000fe400003000ff */
[----:B------:R-:W-:Y:S01]  /*59d0*/  IMAD.U32 R74, R70, 0x10000, RZ ;  /* 0x00010000464a7824 */ /* 0x000fe200078e00ff */
[----:B------:R-:W-:Y:S01]  /*59e0*/  BSSY.RECONVERGENT B1, `(.L_x_17656) ;  /* 0x0000032000017945 */ /* 0x000fe20003800200 */
[----:B------:R-:W-:Y:S01]  /*59f0*/  FADD.FTZ R70, R3, R8 ;  /* 0x0000000803467221 */ /* 0x000fe20000010000 */
[----:B------:R-:W-:Y:S02]  /*5a00*/  HMUL2.BF16_V2 R8, R6, R69 ;  /* 0x0000004506087232 */ /* 0x000fe40000200000 */
[----:B------:R-:W-:Y:S01]  /*5a10*/  FADD.FTZ R71, R11, R74 ;  /* 0x0000004a0b477221 */ /* 0x000fe20000010000 */
        /* <DEDUP_REMOVED lines=10> */
[----:B------:R-:W-:Y:S02]  /*5ac0*/  FADD.FTZ R68, R68, R69 ;  /* 0x0000004544447221 */ /* 0x000fe40000010000 */
        /* <DEDUP_REMOVED lines=35> */
.L_x_17657:
[----:B------:R-:W-:Y:S05]  /*5d00*/  BSYNC.RECONVERGENT B1 ;  /* 0x0000000000017941 */ /* 0x000fea0003800200 */
.L_x_17656:
[----:B------:R-:W-:Y:S02]  /*5d10*/  HMUL2.BF16_V2 R8, R4, R67 ;  /* 0x0000004304087232 */ /* 0x000fe40000200000 */
[----:B------:R-:W-:Y:S02]  /*5d20*/  HFMA2.BF16_V2 R66, R5, R66, -RZ ;  /* 0x0000004205427231 */ /* 0x000fe400003000ff */
[----:B------:R-:W-:Y:S02]  /*5d30*/  HMUL2.BF16_V2 R67, R6, R55 ;  /* 0x0000003706437232 */ /* 0x000fe40000200000 */
[----:B------:R-:W-:Y:S01]  /*5d40*/  FADD.FTZ R2, R2, R3 ;  /* 0x0000000302027221 */ /* 0x000fe20000010000 */
[----:B------:R-:W-:Y:S01]  /*5d50*/  FADD.FTZ R3, R11, R68 ;  /* 0x000000440b037221 */ /* 0x000fe20000010000 */
[----:B------:R-:W-:Y:S01]  /*5d60*/  BSSY.RECONVERGENT B1, `(.L_x_17658) ;  /* 0x0000025000017945 */ /* 0x000fe20003800200 */
[C---:B------:R-:W-:Y:S02]  /*5d70*/  PRMT R11, R66.reuse, 0x7610, R11 ;  /* 0x00007610420b7816 */ /* 0x040fe4000000000b */
[----:B------:R-:W-:-:S02]  /*5d80*/  PRMT R55, R66, 0x7632, R55 ;  /* 0x0000763242377816 */ /* 0x000fc40000000037 */
[C---:B------:R-:W-:Y:S02]  /*5d90*/  PRMT R66, R67.reuse, 0x7610, R66 ;  /* 0x0000761043427816 */ /* 0x040fe40000000042 */
        /* <DEDUP_REMOVED lines=33> */
.L_x_17659:
[----:B------:R-:W-:Y:S05]  /*5fb0*/  BSYNC.RECONVERGENT B1 ;  /* 0x0000000000017941 */ /* 0x000fea0003800200 */
.L_x_17658:
[----:B------:R-:W-:Y:S01]  /*5fc0*/  IMAD.U32 R69, R10, 0x10000, RZ ;  /* 0x000100000a457824 */ /* 0x000fe200078e00ff */
[----:B------:R-:W-:Y:S01]  /*5fd0*/  SHF.L.U32 R10, R55, 0x10, RZ ;  /* 0x00000010370a7819 */ /* 0x000fe200000006ff */
[----:B------:R-:W-:Y:S02]  /*5fe0*/  IMAD.U32 R11, R11, 0x10000, RZ ;  /* 0x000100000b0b7824 */ /* 0x000fe400078e00ff */
[----:B------:R-:W-:Y:S02]  /*5ff0*/  HFMA2.BF16_V2 R57, R4, R57, -RZ ;  /* 0x0000003904397231 */ /* 0x000fe400003000ff */
[----:B------:R-:W-:Y:S01]  /*6000*/  HMUL2.BF16_V2 R58, R5, R58 ;  /* 0x0000003a053a7232 */ /* 0x000fe20000200000 */
[----:B------:R-:W-:Y:S01]  /*6010*/  SHF.L.U32 R8, R8, 0x10, RZ ;  /* 0x0000001008087819 */ /* 0x000fe200000006ff */
[--C-:B------:R-:W-:Y:S01]  /*6020*/  FADD.FTZ R11, R11, R10.reuse ;  /* 0x0000000a0b0b7221 */ /* 0x100fe20000010000 */
[----:B------:R-:W-:Y:S01]  /*6030*/  IMAD.U32 R66, R66, 0x10000, RZ ;  /* 0x0001000042427824 */ /* 0x000fe200078e00ff */
[----:B------:R-:W-:Y:S01]  /*6040*/  PRMT R10, R57, 0x7610, R10 ;  /* 0x00007610390a7816 */ /* 0x000fe2000000000a */
[----:B------:R-:W-:Y:S01]  /*6050*/  IMAD.U32 R67, R67, 0x10000, RZ ;  /* 0x0001000043437824 */ /* 0x000fe200078e00ff */
        /* <DEDUP_REMOVED lines=9> */
[----:B------:R-:W-:Y:S01]  /*60f0*/  FADD.FTZ R11, R8, R11 ;  /* 0x0000000b080b7221 */ /* 0x000fe20000010000 */
[----:B------:R-:W-:-:S02]  /*6100*/  HFMA2.BF16_V2 R8, R9, R56, -RZ ;  /* 0x0000003809087231 */ /* 0x000fc400003000ff */
        /* <DEDUP_REMOVED lines=55> */
.L_x_17661:
[----:B------:R-:W-:Y:S05]  /*6480*/  BSYNC.RECONVERGENT B1 ;  /* 0x0000000000017941 */ /* 0x000fea0003800200 */
.L_x_17660:
[----:B------:R-:W-:Y:S02]  /*6490*/  HMUL2.BF16_V2 R2, R4, R61 ;  /* 0x0000003d04027232 */ /* 0x000fe40000200000 */
[----:B------:R-:W-:Y:S01]  /*64a0*/  FADD.FTZ R23, R8, R23 ;  /* 0x0000001708177221 */ /* 0x000fe20000010000 */
[----:B------:R-:W-:Y:S02]  /*64b0*/  HFMA2.BF16_V2 R8, R5, R62, -RZ ;  /* 0x0000003e05087231 */ /* 0x000fe400003000ff */
[----:B------:R-:W-:Y:S02]  /*64c0*/  HMUL2.BF16_V2 R11, R6, R63 ;  /* 0x0000003f060b7232 */ /* 0x000fe40000200000 */
[----:B------:R-:W-:Y:S01]  /*64d0*/  HFMA2.BF16_V2 R64, R9, R64, -RZ ;  /* 0x0000004009407231 */ /* 0x000fe200003000ff */
[C---:B------:R-:W-:Y:S01]  /*64e0*/  PRMT R3, R2.reuse, 0x7632, R3 ;  /* 0x0000763202037816 */ /* 0x040fe20000000003 */
[----:B------:R-:W-:Y:S01]  /*64f0*/  IMAD.U32 R2, R2, 0x10000, RZ ;  /* 0x0001000002027824 */ /* 0x000fe200078e00ff */
[C---:B------:R-:W-:Y:S01]  /*6500*/  PRMT R10, R8.reuse, 0x7632, R10 ;  /* 0x00007632080a7816 */ /* 0x040fe2000000000a */
[----:B------:R-:W-:Y:S01]  /*6510*/  FADD.FTZ R24, R57, R24 ;  /* 0x0000001839187221 */ /* 0x000fe20000010000 */
        /* <DEDUP_REMOVED lines=46> */
.L_x_17663:
[----:B------:R-:W-:Y:S05]  /*6800*/  BSYNC.RECONVERGENT B1 ;  /* 0x0000000000017941 */ /* 0x000fea0003800200 */
.L_x_17662:
        /* <DEDUP_REMOVED lines=8> */
[----:B------:R-:W-:Y:S01]  /*6890*/  BSSY.RECONVERGENT B1, `(.L_x_17664) ;  /* 0x0000032000017945 */ /* 0x000fe20003800200 */
[----:B------:R-:W-:-:S02]  /*68a0*/  PRMT R11, R54, 0x7610, R11 ;  /* 0x00007610360b7816 */ /* 0x000fc4000000000b */
[----:B------:R-:W-:Y:S01]  /*68b0*/  PRMT R40, R54, 0x7632, R40 ;  /* 0x0000763236287816 */ /* 0x000fe20000000028 */
[----:B------:R-:W-:Y:S01]  /*68c0*/  IMAD.U32 R57, R10, 0x10000, RZ ;  /* 0x000100000a397824 */ /* 0x000fe200078e00ff */
[----:B------:R-:W-:Y:S01]  /*68d0*/  PRMT R54, R55, 0x7610, R54 ;  /* 0x0000761037367816 */ /* 0x000fe20000000036 */
[----:B------:R-:W-:Y:S01]  /*68e0*/  IMAD.U32 R11, R11, 0x10000, RZ ;  /* 0x000100000b0b7824 */ /* 0x000fe200078e00ff */
[----:B------:R-:W-:Y:S02]  /*68f0*/  SHF.L.U32 R8, R8, 0x10, RZ ;  /* 0x0000001008087819 */ /* 0x000fe400000006ff */
[----:B------:R-:W-:Y:S01]  /*6900*/  PRMT R55, R55, 0x7632, R55 ;  /* 0x0000763237377816 */ /* 0x000fe20000000037 */
[----:B------:R-:W-:Y:S01]  /*6910*/  IMAD.U32 R54, R54, 0x10000, RZ ;  /* 0x0001000036367824 */ /* 0x000fe200078e00ff */
[----:B------:R-:W-:Y:S01]  /*6920*/  SHF.L.U32 R40, R40, 0x10, RZ ;  /* 0x0000001028287819 */ /* 0x000fe200000006ff */
[----:B------:R-:W-:Y:S01]  /*6930*/  FADD.FTZ R57, R8, R57 ;  /* 0x0000003908397221 */ /* 0x000fe20000010000 */
        /* <DEDUP_REMOVED lines=39> */
.L_x_17665:
[----:B------:R-:W-:Y:S05]  /*6bb0*/  BSYNC.RECONVERGENT B1 ;  /* 0x0000000000017941 */ /* 0x000fea0003800200 */
.L_x_17664:
        /* <DEDUP_REMOVED lines=41> */
.L_x_17667:
[----:B------:R-:W-:Y:S05]  /*6e50*/  BSYNC.RECONVERGENT B1 ;  /* 0x0000000000017941 */ /* 0x000fea0003800200 */
.L_x_17666:
        /* <DEDUP_REMOVED lines=79> */
.L_x_17669:
[----:B------:R-:W-:Y:S05]  /*7350*/  BSYNC.RECONVERGENT B1 ;  /* 0x0000000000017941 */ /* 0x000fea0003800200 */
.L_x_17668:
[----:B------:R-:W-:Y:S02]  /*7360*/  HMUL2.BF16_V2 R2, R4, R50 ;  /* 0x0000003204027232 */ /* 0x000fe40000200000 */
[----:B------:R-:W-:Y:S02]  /*7370*/  HFMA2.BF16_V2 R4, R5, R51, -RZ ;  /* 0x0000003305047231 */ /* 0x000fe400003000ff */
[----:B------:R-:W-:Y:S02]  /*7380*/  HMUL2.BF16_V2 R6, R6, R52 ;  /* 0x0000003406067232 */ /* 0x000fe40000200000 */
[----:B------:R-:W-:Y:S01]  /*7390*/  HFMA2.BF16_V2 R8, R9, R53, -RZ ;  /* 0x0000003509087231 */ /* 0x000fe200003000ff */
        /* <DEDUP_REMOVED lines=29> */
.L_x_17645:
[----:B0-----:R-:W-:Y:S05]  /*7570*/  BSYNC.RECONVERGENT B0 ;  /* 0x0000000000007941 */ /* 0x001fea0003800200 */
.L_x_17644:
[----:B------:R-:W0:Y:S01]  /*7580*/  SHFL.BFLY PT, R2, R17, 0x2, 0x1f ;  /* 0x0c401f0011027f89 */ /* 0x000e2200000e0000 */
[----:B------:R-:W3:Y:S01]  /*7590*/  S2UR UR5, SR_CgaCtaId ;  /* 0x00000000000579c3 */ /* 0x000ee20000008800 */
[----:B------:R-:W-:Y:S01]  /*75a0*/  LOP3.LUT R18, R14, 0x3, RZ, 0xc0, !PT ;  /* 0x000000030e127812 */ /* 0x000fe200078ec0ff */
[----:B------:R-:W-:Y:S01]  /*75b0*/  UMOV UR4, 0x400 ;  /* 0x0000040000047882 */ /* 0x000fe20000000000 */
[----:B------:R-:W4:Y:S01]  /*75c0*/  SHFL.BFLY PT, R4, R19, 0x2, 0x1f ;  /* 0x0c401f0013047f89 */ /* 0x000f2200000e0000 */
[----:B------:R-:W-:Y:S01]  /*75d0*/  UIADD3 UR4, UPT, UPT, UR4, 0xe0, URZ ;  /* 0x000000e004047890 */ /* 0x000fe2000fffe0ff */
[----:B------:R-:W-:Y:S01]  /*75e0*/  ISETP.NE.AND P2, PT, R18, RZ, PT ;  /* 0x000000ff1200720c */ /* 0x000fe20003f45270 */
[----:B------:R-:W-:Y:S01]  /*75f0*/  BSSY.RECONVERGENT B0, `(.L_x_17671) ;  /* 0x0000048000007945 */ /* 0x000fe20003800200 */
[----:B------:R-:W5:Y:S01]  /*7600*/  SHFL.BFLY PT, R3, R20, 0x2, 0x1f ;  /* 0x0c401f0014037f89 */ /* 0x000f6200000e0000 */
[C---:B------:R-:W-:Y:S02]  /*7610*/  LOP3.LUT P0, RZ, R14.reuse, 0x3c3, RZ, 0xc0, !PT ;  /* 0x000003c30eff7812 */ /* 0x040fe4000780c0ff */
[C---:B------:R-:W-:Y:S01]  /*7620*/  LOP3.LUT P1, RZ, R14.reuse, 0x3e3, RZ, 0xc0, !PT ;  /* 0x000003e30eff7812 */ /* 0x040fe2000782c0ff */
[----:B------:R-:W2:Y:S01]  /*7630*/  SHFL.BFLY PT, R6, R21, 0x2, 0x1f ;  /* 0x0c401f0015067f89 */ /* 0x000ea200000e0000 */
[----:B------:R-:W-:-:S03]  /*7640*/  ISETP.GT.U32.AND P3, PT, R14, 0x1f, PT ;  /* 0x0000001f0e00780c */ /* 0x000fc60003f64070 */
[----:B------:R-:W2:Y:S04]  /*7650*/  SHFL.BFLY PT, R5, R22, 0x2, 0x1f ;  /* 0x0c401f0016057f89 */ /* 0x000ea800000e0000 */
[----:B-1----:R-:W1:Y:S04]  /*7660*/  SHFL.BFLY PT, R8, R23, 0x2, 0x1f ;  /* 0x0c401f0017087f89 */ /* 0x002e6800000e0000 */
[----:B------:R-:W1:Y:S01]  /*7670*/  SHFL.BFLY PT, R7, R24, 0x2, 0x1f ;  /* 0x0c401f0018077f89 */ /* 0x000e6200000e0000 */
[----:B0-----:R-:W-:Y:S01]  /*7680*/  FADD.FTZ R2, R2, R17 ;  /* 0x0000001102027221 */ /* 0x001fe20000010000 */
[----:B---3--:R-:W-:-:S02]  /*7690*/  ULEA UR4, UR5, UR4, 0x18 ;  /* 0x0000000405047291 */ /* 0x008fc4000f8ec0ff */
        /* <DEDUP_REMOVED lines=9> */
[----:B-1----:R-:W-:Y:S01]  /*7730*/  FADD.FTZ R8, R8, R23 ;  /* 0x0000001708087221 */ /* 0x002fe20000010000 */
[----:B------:R-:W-:Y:S01]  /*7740*/  SHF.R.U32.HI R23, RZ, 0x2, R15 ;  /* 0x00000002ff177819 */ /* 0x000fe2000001160f */
[----:B------:R-:W-:Y:S01]  /*7750*/  FADD.FTZ R24, R7, R24 ;  /* 0x0000001807187221 */ /* 0x000fe20000010000 */
[----:B------:R-:W1:Y:S03]  /*7760*/  SHFL.BFLY PT, R3, R2, 0x1, 0x1f ;  /* 0x0c201f0002037f89 */ /* 0x000e6600000e0000 */
[----:B------:R-:W-:Y:S02]  /*7770*/  IMAD R23, R16, 0x60, R23 ;  /* 0x0000006010177824 */ /* 0x000fe400078e0217 */
[----:B0-----:R-:W-:Y:S01]  /*7780*/  FADD.FTZ R10, R10, R25 ;  /* 0x000000190a0a7221 */ /* 0x001fe20000010000 */
[----:B------:R-:W0:Y:S01]  /*7790*/  SHFL.BFLY PT, R5, R4, 0x1, 0x1f ;  /* 0x0c201f0004057f89 */ /* 0x000e2200000e0000 */
[----:B------:R-:W-:Y:S01]  /*77a0*/  LOP3.LUT R25, R14, 0x3c0, RZ, 0xc0, !PT ;  /* 0x000003c00e197812 */ /* 0x000fe200078ec0ff */
[----:B---3--:R-:W-:-:S02]  /*77b0*/  FADD.FTZ R26, R9, R26 ;  /* 0x0000001a091a7221 */ /* 0x008fc40000010000 */
[----:B------:R-:W3:Y:S01]  /*77c0*/  SHFL.BFLY PT, R7, R20, 0x1, 0x1f ;  /* 0x0c201f0014077f89 */ /* 0x000ee200000e0000 */
[----:B------:R-:W-:Y:S01]  /*77d0*/  ISETP.NE.OR P5, PT, R25, 0x40, P2 ;  /* 0x000000401900780c */ /* 0x000fe200017a5670 */
[----:B----4-:R-:W-:Y:S02]  /*77e0*/  FADD.FTZ R12, R12, R27 ;  /* 0x0000001b0c0c7221 */ /* 0x010fe40000010000 */
[----:B------:R-:W4:Y:S01]  /*77f0*/  SHFL.BFLY PT, R9, R6, 0x1, 0x1f ;  /* 0x0c201f0006097f89 */ /* 0x000f2200000e0000 */
[----:B------:R-:W-:Y:S01]  /*7800*/  LOP3.LUT R27, R14, 0x3e0, RZ, 0xc0, !PT ;  /* 0x000003e00e1b7812 */ /* 0x000fe200078ec0ff */
[----:B--2---:R-:W-:Y:S02]  /*7810*/  FADD.FTZ R33, R33, R30 ;  /* 0x0000001e21217221 */ /* 0x004fe40000010000 */
[----:B------:R-:W2:Y:S01]  /*7820*/  SHFL.BFLY PT, R11, R22, 0x1, 0x1f ;  /* 0x0c201f00160b7f89 */ /* 0x000ea200000e0000 */
[----:B------:R-:W-:Y:S01]  /*7830*/  LEA R23, R23, UR4, 0x2 ;  /* 0x0000000417177c11 */ /* 0x000fe2000f8e10ff */
[----:B-----5:R-:W-:-:S02]  /*7840*/  FADD.FTZ R35, R35, R34 ;  /* 0x0000002223237221 */ /* 0x020fc40000010000 */
[----:B------:R-:W5:Y:S01]  /*7850*/  SHFL.BFLY PT, R13, R8, 0x1, 0x1f ;  /* 0x0c201f00080d7f89 */ /* 0x000f6200000e0000 */
[----:B------:R-:W-:-:S03]  /*7860*/  ISETP.NE.OR P4, PT, R27, 0x20, P2 ;  /* 0x000000201b00780c */ /* 0x000fc60001785670 */
[----:B------:R-:W5:Y:S01]  /*7870*/  SHFL.BFLY PT, R17, R24, 0x1, 0x1f ;  /* 0x0c201f0018117f89 */ /* 0x000f6200000e0000 */
[----:B-1----:R-:W-:-:S03]  /*7880*/  FADD.FTZ R3, R2, R3 ;  /* 0x0000000302037221 */ /* 0x002fc60000010000 */
[----:B------:R-:W1:Y:S01]  /*7890*/  SHFL.BFLY PT, R19, R10, 0x1, 0x1f ;  /* 0x0c201f000a137f89 */ /* 0x000e6200000e0000 */
[----:B0-----:R-:W-:-:S03]  /*78a0*/  FADD.FTZ R4, R4, R5 ;  /* 0x0000000504047221 */ /* 0x001fc60000010000 */
[----:B------:R-:W0:Y:S01]  /*78b0*/  SHFL.BFLY PT, R15, R26, 0x1, 0x1f ;  /* 0x0c201f001a0f7f89 */ /* 0x000e2200000e0000 */
[----:B---3--:R-:W-:-:S03]  /*78c0*/  FADD.FTZ R7, R20, R7 ;  /* 0x0000000714077221 */ /* 0x008fc60000010000 */
[----:B------:R-:W3:Y:S01]  /*78d0*/  SHFL.BFLY PT, R21, R12, 0x1, 0x1f ;  /* 0x0c201f000c157f89 */ /* 0x000ee200000e0000 */
[----:B----4-:R-:W-:-:S03]  /*78e0*/  FADD.FTZ R6, R6, R9 ;  /* 0x0000000906067221 */ /* 0x010fc60000010000 */
[----:B------:R-:W4:Y:S01]  /*78f0*/  SHFL.BFLY PT, R18, R33, 0x1, 0x1f ;  /* 0x0c201f0021127f89 */ /* 0x000f2200000e0000 */
[----:B--2---:R-:W-:-:S03]  /*7900*/  FADD.FTZ R11, R22, R11 ;  /* 0x0000000b160b7221 */ /* 0x004fc60000010000 */
[----:B------:R-:W2:Y:S01]  /*7910*/  SHFL.BFLY PT, R28, R35, 0x1, 0x1f ;  /* 0x0c201f00231c7f89 */ /* 0x000ea200000e0000 */
[----:B-----5:R-:W-:Y:S01]  /*7920*/  FADD.FTZ R8, R8, R13 ;  /* 0x0000000d08087221 */ /* 0x020fe20000010000 */
[----:B------:R-:W-:Y:S01]  /*7930*/  BAR.SYNC.DEFER_BLOCKING 0x0 ;  /* 0x0000000000007b1d */ /* 0x000fe20000010000 */
[----:B------:R-:W-:Y:S01]  /*7940*/  FADD.FTZ R17, R24, R17 ;  /* 0x0000001118117221 */ /* 0x000fe20000010000 */
[----:B-1----:R-:W-:Y:S01]  /*7950*/  FADD.FTZ R10, R10, R19 ;  /* 0x000000130a0a7221 */ /* 0x002fe20000010000 */
[----:B0-----:R-:W-:Y:S01]  /*7960*/  FADD.FTZ R15, R26, R15 ;  /* 0x0000000f1a0f7221 */ /* 0x001fe20000010000 */
[----:B---3--:R-:W-:Y:S01]  /*7970*/  FADD.FTZ R12, R12, R21 ;  /* 0x000000150c0c7221 */ /* 0x008fe20000010000 */
[----:B----4-:R-:W-:Y:S01]  /*7980*/  FADD.FTZ R18, R33, R18 ;  /* 0x0000001221127221 */ /* 0x010fe20000010000 */
        /* <DEDUP_REMOVED lines=14> */
.L_x_17672:
[----:B------:R-:W-:Y:S05]  /*7a70*/  BSYNC.RECONVERGENT B0 ;  /* 0x0000000000007941 */ /* 0x000fea0003800200 */
.L_x_17671:
        /* <DEDUP_REMOVED lines=27> */
.L_x_17674:
[----:B------:R-:W-:Y:S05]  /*7c30*/  BSYNC.RECONVERGENT B0 ;  /* 0x0000000000007941 */ /* 0x000fea0003800200 */
.L_x_17673:
        /* <DEDUP_REMOVED lines=15> */
.L_x_17676:
[----:B------:R-:W-:Y:S05]  /*7d30*/  BSYNC.RECONVERGENT B0 ;  /* 0x0000000000007941 */ /* 0x000fea0003800200 */
.L_x_17675:
        /* <DEDUP_REMOVED lines=27> */
.L_x_17678:
[----:B------:R-:W-:Y:S05]  /*7ef0*/  BSYNC.RECONVERGENT B0 ;  /* 0x0000000000007941 */ /* 0x000fea0003800200 */
.L_x_17677:
        /* <DEDUP_REMOVED lines=22> */
[----:B------:R-:W-:-:S03]  /*8060*/  PRMT R7, R8, 0x7632, R7 ;  /* 0x0000763208077816 */ /* 0x000fc60000000007 */
[----:B------:R1:W-:Y:S04]  /*8070*/  STG.E.U16 desc[UR6][R2.64+0x10], R0 ;  /* 0x0000100002007986 */ /* 0x0003e8000c101506 */
        /* <DEDUP_REMOVED lines=14> */
.L_x_17679:
        /* <DEDUP_REMOVED lines=10> */
.L_x_27486:


//--------------------- .text._ZN4vllm25paged_attention_v2_kernelI13__nv_bfloat16S1_Li80ELi32ELi128ELNS_18Fp8KVCacheDataTypeE0ELb0ELi512EEEvPfS3_PT_PKS4_PKT0_SA_ifPKiSC_iPKfiiiSE_SE_iiiii --------------------------
	.section	.text._ZN4vllm25paged_attention_v2_kernelI13__nv_bfloat16S1_Li80ELi32ELi128ELNS_18Fp8KVCacheDataTypeE0ELb0ELi512EEEvPfS3_PT_PKS4_PKT0_SA_ifPKiSC_iPKfiiiSE_SE_iiiii,"ax",@progbits
	.align	128
        .global         _ZN4vllm25paged_attention_v2_kernelI13__nv_bfloat16S1_Li80ELi32ELi128ELNS_18Fp8KVCacheDataTypeE0ELb0ELi512EEEvPfS3_PT_PKS4_PKT0_SA_ifPKiSC_iPKfiiiSE_SE_iiiii
        .type           _ZN4vllm25paged_attention_v2_kernelI13__nv_bfloat16S1_Li80ELi32ELi128ELNS_18Fp8KVCacheDataTypeE0ELb0ELi512EEEvPfS3_PT_PKS4_PKT0_SA_ifPKiSC_iPKfiiiSE_SE_iiiii,@function
        .size           _ZN4vllm25paged_attention_v2_kernelI13__nv_bfloat16S1_Li80ELi32ELi128ELNS_18Fp8KVCacheDataTypeE0ELb0ELi512EEEvPfS3_PT_PKS4_PKT0_SA_ifPKiSC_iPKfiiiSE_SE_iiiii,(.L_x_27487 - _ZN4vllm25paged_attention_v2_kernelI13__nv_bfloat16S1_Li80ELi32ELi128ELNS_18Fp8KVCacheDataTypeE0ELb0ELi512EEEvPfS3_PT_PKS4_PKT0_SA_ifPKiSC_iPKfiiiSE_SE_iiiii)
        .other          _ZN4vllm25paged_attention_v2_kernelI13__nv_bfloat16S1_Li80ELi32ELi128ELNS_18Fp8KVCacheDataTypeE0ELb0ELi512EEEvPfS3_PT_PKS4_PKT0_SA_ifPKiSC_iPKfiiiSE_SE_iiiii,@"STO_CUDA_ENTRY STV_DEFAULT"
_ZN4vllm25paged_attention_v2_kernelI13__nv_bfloat16S1_Li80ELi32ELi128ELNS_18Fp8KVCacheDataTypeE0ELb0ELi512EEEvPfS3_PT_PKS4_PKT0_SA_ifPKiSC_iPKfiiiSE_SE_iiiii:
.text._ZN4vllm25paged_attention_v2_kernelI13__nv_bfloat16S1_Li80ELi32ELi128ELNS_18Fp8KVCacheDataTypeE0ELb0ELi512EEEvPfS3_PT_PKS4_PKT0_SA_ifPKiSC_iPKfiiiSE_SE_iiiii:
        /* <DEDUP_REMOVED lines=20> */
[----:B------:R-:W1:Y:S04]  /*0140*/  LDCU UR4, c[0x0][0x3c8] ;  /* 0x00007900ff0477ac */ /* 0x000e680008000800 */
[----:B------:R-:W-:Y:S01]  /*0150*/  SHF.R.S32.HI R4, RZ, 0x1f, R0 ;  /* 0x0000001fff047819 */ /* 0x000fe20000011400 */
[----:B------:R-:W1:Y:S01]  /*0160*/  LDCU.64 UR12, c[0x0][0x3a0] ;  /* 0x00007400ff0c77ac */ /* 0x000e620008000a00 */
        /* <DEDUP_REMOVED lines=22> */
[----:B------:R-:W-:-:S05]  /*02d0*/  IMAD.HI.U32 R9, R9, R2, RZ ;  /* 0x0000000209097227 */ /* 0x000fca00078e00ff */
[----:B------:R-:W-:-:S05]  /*02e0*/  IADD3 R0, PT, PT, RZ, -R9, RZ ;  /* 0x80000009ff007210 */ /* 0x000fca0007ffe0ff */
[----:B------:R-:W-:-:S05]  /*02f0*/  IMAD R0, R11, R0, R2 ;  /* 0x000000000b007224 */ /* 0x000fca00078e0202 */
[----:B------:R-:W-:-:S13]  /*0300*/  ISETP.GT.U32.AND P2, PT, R11, R0, PT ;  /* 0x000000000b00720c */ /* 0x000fda0003f44070 */
[----:B------:R-:W-:Y:S02]  /*0310*/  @!P2 IMAD.IADD R0, R0, 0x1, -R11 ;  /* 0x000000010000a824 */ /* 0x000fe400078e0a0b */
[----:B------:R-:W-:Y:S01]  /*0320*/  @!P2 VIADD R9, R9, 0x1 ;  /* 0x000000010909a836 */ /* 0x000fe20000000000 */
[----:B------:R-:W-:Y:S02]  /*0330*/  ISETP.NE.AND P2, PT, R13, RZ, PT ;  /* 0x000000ff0d00720c */ /* 0x000fe40003f45270 */
[----:B------:R-:W-:Y:S02]  /*0340*/  ISETP.GE.U32.AND P0, PT, R0, R11, PT ;  /* 0x0000000b0000720c */ /* 0x000fe40003f06070 */
[----:B------:R-:W-:Y:S02]  /*0350*/  LOP3.LUT R0, R10, R13, RZ, 0x3c, !PT ;  /* 0x0000000d0a007212 */ /* 0x000fe400078e3cff */
[----:B------:R-:W0:Y:S02]  /*0360*/  LDC.64 R10, c[0x0][0x3d0] ;  /* 0x0000f400ff0a7b82 */ /* 0x000e240000000a00 */
[----:B------:R-:W-:-:S07]  /*0370*/  ISETP.GE.AND P3, PT, R0, RZ, PT ;  /* 0x000000ff0000720c */ /* 0x000fce0003f66270 */
[----:B------:R-:W-:-:S05]  /*0380*/  @P0 IADD3 R9, PT, PT, R9, 0x1, RZ ;  /* 0x0000000109090810 */ /* 0x000fca0007ffe0ff */
        /* <DEDUP_REMOVED lines=15> */
[----:B------:R-:W-:Y:S01]  /*0480*/  IMAD.HI.U32 R3, R3, R11, R2 ;  /* 0x0000000b03037227 */ /* 0x000fe200078e0002 */
[----:B------:R-:W-:Y:S01]  /*0490*/  IADD3 R2, PT, PT, RZ, -R8, RZ ;  /* 0x80000008ff027210 */ /* 0x000fe20007ffe0ff */
[----:B------:R-:W0:Y:S04]  /*04a0*/  @!P1 S2R R11, SR_CgaCtaId ;  /* 0x00000000000b9919 */ /* 0x000e280000008800 */
[----:B------:R-:W-:-:S04]  /*04b0*/  IMAD.HI.U32 R35, R3, R0, RZ ;  /* 0x0000000003237227 */ /* 0x000fc800078e00ff */
[----:B------:R-:W-:Y:S02]  /*04c0*/  IMAD R0, R35, R2, R0 ;  /* 0x0000000223007224 */ /* 0x000fe400078e0200 */
[----:B------:R-:W2:Y:S03]  /*04d0*/  @P0 LDC.64 R2, c[0x0][0x3d0] ;  /* 0x0000f400ff020b82 */ /* 0x000ea60000000a00 */
[----:B------:R-:W-:-:S13]  /*04e0*/  ISETP.GT.U32.AND P3, PT, R9, R0, PT ;  /* 0x000000000900720c */ /* 0x000fda0003f64070 */
[----:B------:R-:W-:-:S05]  /*04f0*/  @!P3 IMAD.IADD R0, R0, 0x1, -R9 ;  /* 0x000000010000b824 */ /* 0x000fca00078e0a09 */
[----:B------:R-:W-:Y:S02]  /*0500*/  ISETP.GE.U32.AND P2, PT, R0, R9, PT ;  /* 0x000000090000720c */ /* 0x000fe40003f46070 */
[C---:B------:R-:W-:Y:S01]  /*0510*/  LOP3.LUT R0, R39.reuse, R12, RZ, 0x3c, !PT ;  /* 0x0000000c27007212 */ /* 0x040fe200078e3cff */
[----:B--2---:R-:W-:-:S03]  /*0520*/  @P0 IMAD.WIDE.U32 R2, R39, 0x4, R2 ;  /* 0x0000000427020825 */ /* 0x004fc600078e0002 */
[----:B------:R-:W-:Y:S02]  /*0530*/  ISETP.GE.AND P4, PT, R0, RZ, PT ;  /* 0x000000ff0000720c */ /* 0x000fe40003f86270 */
[----:B------:R-:W-:Y:S02]  /*0540*/  IADD3 R0, PT, PT, R41, 0x1f, RZ ;  /* 0x0000001f29007810 */ /* 0x000fe40007ffe0ff */
[----:B------:R-:W-:Y:S01]  /*0550*/  SHF.R.U32.HI R37, RZ, 0x5, R40 ;  /* 0x00000005ff257819 */ /* 0x000fe20000011628 */
[----:B------:R-:W-:Y:S01]  /*0560*/  @!P3 VIADD R35, R35, 0x1 ;  /* 0x000000012323b836 */ /* 0x000fe20000000000 */
[C---:B------:R-:W-:Y:S01]  /*0570*/  LEA R9, R44.reuse, 0x10, 0x4 ;  /* 0x000000102c097811 */ /* 0x040fe200078e20ff */
[----:B------:R0:W5:Y:S01]  /*0580*/  @P0 LDG.E.CONSTANT R38, desc[UR6][R2.64] ;  /* 0x0000000602260981 */ /* 0x000162000c1e9900 */
[----:B------:R-:W-:Y:S01]  /*0590*/  SHF.R.U32.HI R0, RZ, 0x5, R0 ;  /* 0x00000005ff007819 */ /* 0x000fe20000011600 */
[----:B------:R-:W-:Y:S01]  /*05a0*/  @P2 VIADD R35, R35, 0x1 ;  /* 0x0000000123232836 */ /* 0x000fe20000000000 */
[----:B------:R-:W-:Y:S01]  /*05b0*/  LEA R33, R44, R37, 0x4 ;  /* 0x000000252c217211 */ /* 0x000fe200078e20ff */
[----:B-1----:R-:W-:Y:S01]  /*05c0*/  IMAD R34, R46, UR4, RZ ;  /* 0x000000042e227c24 */ /* 0x002fe2000f8e02ff */
[----:B------:R-:W-:Y:S01]  /*05d0*/  VIMNMX.U32 R36, PT, PT, R0, R9, PT ;  /* 0x0000000900247248 */ /* 0x000fe20003fe0000 */
[----:B------:R-:W-:Y:S01]  /*05e0*/  BSSY.RECONVERGENT B0, `(.L_x_17680) ;  /* 0x00001b5000007945 */ /* 0x000fe20003800200 */
[----:B------:R-:W-:Y:S01]  /*05f0*/  @!P1 MOV R8, 0x400 ;  /* 0x0000040000089802 */ /* 0x000fe20000000f00 */
[----:B------:R-:W-:Y:S01]  /*0600*/  @!P4 IMAD.MOV R35, RZ, RZ, -R35 ;  /* 0x000000ffff23c224 */ /* 0x000fe200078e0a23 */
[----:B------:R-:W-:-:S02]  /*0610*/  ISETP.GE.U32.AND P2, PT, R33, R36, PT ;  /* 0x000000242100720c */ /* 0x000fc40003f46070 */
[----:B0-----:R-:W-:Y:S02]  /*0620*/  @!P1 LEA R3, R11, R8, 0x18 ;  /* 0x000000080b039211 */ /* 0x001fe400078ec0ff */
[----:B------:R-:W-:-:S03]  /*0630*/  ISETP.NE.AND P0, PT, R12, RZ, PT ;  /* 0x000000ff0c00720c */ /* 0x000fc60003f05270 */
[----:B------:R-:W-:-:S10]  /*0640*/  @!P1 IMAD R3, R40, 0x10, R3 ;  /* 0x0000001028039824 */ /* 0x000fd400078e0203 */
[----:B------:R-:W-:Y:S01]  /*0650*/  @!P0 LOP3.LUT R35, RZ, R12, RZ, 0x33, !PT ;  /* 0x0000000cff238212 */ /* 0x000fe200078e33ff */
[----:B---3--:R0:W-:Y:S01]  /*0660*/  @!P1 STS.128 [R3], R4 ;  /* 0x0000000403009388 */ /* 0x0081e20000000c00 */
[----:B------:R-:W-:Y:S06]  /*0670*/  BAR.SYNC.DEFER_BLOCKING 0x0 ;  /* 0x0000000000007b1d */ /* 0x000fec0000010000 */
[----:B------:R-:W-:Y:S05]  /*0680*/  @P2 BRA `(.L_x_17681) ;  /* 0x0000001800a82947 */ /* 0x000fea0003800000 */
[----:B------:R-:W1:Y:S01]  /*0690*/  S2UR UR5, SR_CgaCtaId ;  /* 0x00000000000579c3 */ /* 0x000e620000008800 */
[----:B------:R-:W-:Y:S01]  /*06a0*/  UMOV UR4, 0x400 ;  /* 0x0000040000047882 */ /* 0x000fe20000000000 */
[----:B------:R-:W2:Y:S01]  /*06b0*/  LDCU.64 UR8, c[0x0][0x3b8] ;  /* 0x00007700ff0877ac */ /* 0x000ea20008000a00 */
[----:B0-----:R-:W-:Y:S01]  /*06c0*/  IMAD.WIDE.U32 R2, R33, 0x4, RZ ;  /* 0x0000000421027825 */ /* 0x001fe200078e00ff */
[----:B------:R-:W-:Y:S02]  /*06d0*/  SHF.L.U32 R92, R40, 0x3, RZ ;  /* 0x00000003285c7819 */ /* 0x000fe400000006ff */
[----:B-----5:R-:W-:Y:S01]  /*06e0*/  FSETP.NEU.FTZ.AND P2, PT, R38, RZ, PT ;  /* 0x000000ff2600720b */ /* 0x020fe20003f5d000 */
[----:B------:R-:W-:Y:S01]  /*06f0*/  IMAD.MOV.U32 R94, RZ, RZ, -0x800001 ;  /* 0xff7fffffff5e7424 */ /* 0x000fe200078e00ff */
[----:B------:R-:W-:Y:S01]  /*0700*/  LOP3.LUT R92, R92, 0xf8, RZ, 0xc0, !PT ;  /* 0x000000f85c5c7812 */ /* 0x000fe200078ec0ff */
[----:B------:R-:W-:-:S03]  /*0710*/  IMAD.WIDE R2, R34, 0x4, R2 ;  /* 0x0000000422027825 */ /* 0x000fc600078e0202 */
[----:B--2---:R-:W-:Y:S01]  /*0720*/  IADD3 R32, P0, PT, R2, UR8, RZ ;  /* 0x0000000802207c10 */ /* 0x004fe2000ff1e0ff */
[----:B------:R-:W0:Y:S01]  /*0730*/  LDCU UR8, c[0x0][0x3e0] ;  /* 0x00007c00ff0877ac */ /* 0x000e220008000800 */
[----:B------:R-:W-:Y:S02]  /*0740*/  LOP3.LUT R2, R40, 0x1f, RZ, 0xc0, !PT ;  /* 0x0000001f28027812 */ /* 0x000fe400078ec0ff */
[----:B------:R-:W-:Y:S01]  /*0750*/  IADD3.X R31, PT, PT, R3, UR9, RZ, P0, !PT ;  /* 0x00000009031f7c10 */ /* 0x000fe200087fe4ff */
[----:B-1----:R-:W-:Y:S01]  /*0760*/  ULEA UR14, UR5, UR4, 0x18 ;  /* 0x00000004050e7291 */ /* 0x002fe2000f8ec0ff */
[----:B------:R-:W-:Y:S01]  /*0770*/  IMAD R3, R37, 0x20, R42 ;  /* 0x0000002025037824 */ /* 0x000fe200078e022a */
[----:B------:R-:W-:-:S03]  /*0780*/  UIADD3 UR4, UPT, UPT, UR4, 0xc0, URZ ;  /* 0x000000c004047890 */ /* 0x000fc6000fffe0ff */
[----:B------:R-:W-:Y:S01]  /*0790*/  IMAD.IADD R102, R2, 0x1, R3 ;  /* 0x0000000102667824 */ /* 0x000fe200078e0203 */
[----:B------:R-:W-:-:S03]  /*07a0*/  ULEA UR4, UR5, UR4, 0x18 ;  /* 0x0000000405047291 */ /* 0x000fc6000f8ec0ff */
[----:B------:R-:W1:Y:S01]  /*07b0*/  LDS.128 R16, [UR14+0x30] ;  /* 0x0000300eff107984 */ /* 0x000e620008000c00 */
[----:B------:R-:W-:-:S03]  /*07c0*/  VIADD R91, R102, 0x1 ;  /* 0x00000001665b7836 */ /* 0x000fc60000000000 */
[----:B------:R-:W2:Y:S01]  /*07d0*/  LDS.128 R12, [UR14] ;  /* 0x0000000eff0c7984 */ /* 0x000ea20008000c00 */
[----:B0-----:R-:W-:-:S03]  /*07e0*/  IMAD R3, R35, UR8, RZ ;  /* 0x0000000823037c24 */ /* 0x001fc6000f8e02ff */
[----:B------:R-:W0:Y:S04]  /*07f0*/  LDS.128 R20, [UR14+0x10] ;  /* 0x0000100eff147984 */ /* 0x000e280008000c00 */
[----:B------:R-:W3:Y:S04]  /*0800*/  LDS.128 R24, [UR14+0x20] ;  /* 0x0000200eff187984 */ /* 0x000ee80008000c00 */
[----:B------:R-:W4:Y:S04]  /*0810*/  LDS.128 R4, [UR14+0x40] ;  /* 0x0000400eff047984 */ /* 0x000f280008000c00 */
[----:B------:R-:W4:Y:S01]  /*0820*/  LDS.128 R8, [UR14+0x50] ;  /* 0x0000500eff087984 */ /* 0x000f220008000c00 */
[C---:B-1----:R-:W-:Y:S01]  /*0830*/  PRMT R69, R16.reuse, 0x7632, R69 ;  /* 0x0000763210457816 */ /* 0x042fe20000000045 */
[----:B------:R-:W-:Y:S01]  /*0840*/  IMAD.U32 R60, R16, 0x10000, RZ ;  /* 0x00010000103c7824 */ /* 0x000fe200078e00ff */
[C---:B------:R-:W-:Y:S01]  /*0850*/  PRMT R71, R17.reuse, 0x7632, R71 ;  /* 0x0000763211477816 */ /* 0x040fe20000000047 */
[----:B------:R-:W-:Y:S01]  /*0860*/  IMAD.U32 R62, R17, 0x10000, RZ ;  /* 0x00010000113e7824 */ /* 0x000fe200078e00ff */
[C---:B------:R-:W-:Y:S01]  /*0870*/  PRMT R73, R18.reuse, 0x7632, R73 ;  /* 0x0000763212497816 */ /* 0x040fe20000000049 */
[C---:B------:R-:W-:Y:S01]  /*0880*/  IMAD.U32 R66, R19.reuse, 0x10000, RZ ;  /* 0x0001000013427824 */ /* 0x040fe200078e00ff */
[----:B------:R-:W-:Y:S01]  /*0890*/  SHF.L.U32 R64, R18, 0x10, RZ ;  /* 0x0000001012407819 */ /* 0x000fe200000006ff */
[C---:B--2---:R-:W-:Y:S01]  /*08a0*/  IMAD.U32 R30, R12.reuse, 0x10000, RZ ;  /* 0x000100000c1e7824 */ /* 0x044fe200078e00ff */
[----:B------:R-:W-:Y:S01]  /*08b0*/  PRMT R75, R19, 0x7632, R75 ;  /* 0x00007632134b7816 */ /* 0x000fe2000000004b */
[----:B------:R-:W-:Y:S01]  /*08c0*/  IMAD.U32 R29, R13, 0x10000, RZ ;  /* 0x000100000d1d7824 */ /* 0x000fe200078e00ff */
[----:B------:R-:W-:Y:S01]  /*08d0*/  PRMT R51, R12, 0x7632, R51 ;  /* 0x000076320c337816 */ /* 0x000fe20000000033 */
[----:B------:R-:W-:Y:S01]  /*08e0*/  IMAD.U32 R0, R15, 0x10000, RZ ;  /* 0x000100000f007824 */ /* 0x000fe200078e00ff */
[----:B------:R-:W-:Y:S01]  /*08f0*/  PRMT R52, R13, 0x7632, R52 ;  /* 0x000076320d347816 */ /* 0x000fe20000000034 */
[----:B0-----:R-:W-:Y:S01]  /*0900*/  IMAD.U32 R43, R20, 0x10000, RZ ;  /* 0x00010000142b7824 */ /* 0x001fe200078e00ff */
[----:B------:R-:W-:Y:S01]  /*0910*/  PRMT R53, R14, 0x7632, R53 ;  /* 0x000076320e357816 */ /* 0x000fe20000000035 */
[----:B------:R-:W-:Y:S01]  /*0920*/  IMAD.U32 R47, R22, 0x10000, RZ ;  /* 0x00010000162f7824 */ /* 0x000fe200078e00ff */
[----:B------:R-:W-:Y:S01]  /*0930*/  SHF.L.U32 R28, R14, 0x10, RZ ;  /* 0x000000100e1c7819 */ /* 0x000fe200000006ff */
[----:B------:R-:W-:Y:S01]  /*0940*/  IMAD.U32 R48, R23, 0x10000, RZ ;  /* 0x0001000017307824 */ /* 0x000fe200078e00ff */
[----:B------:R-:W-:Y:S01]  /*0950*/  PRMT R54, R15, 0x7632, R54 ;  /* 0x000076320f367816 */ /* 0x000fe20000000036 */
[----:B---3--:R-:W-:Y:S01]  /*0960*/  IMAD.U32 R50, R25, 0x10000, RZ ;  /* 0x0001000019327824 */ /* 0x008fe200078e00ff */
[----:B------:R-:W-:Y:S01]  /*0970*/  PRMT R55, R20, 0x7632, R55 ;  /* 0x0000763214377816 */ /* 0x000fe20000000037 */
[----:B------:R-:W-:Y:S01]  /*0980*/  IMAD.U32 R56, R26, 0x10000, RZ ;  /* 0x000100001a387824 */ /* 0x000fe200078e00ff */
[C---:B------:R-:W-:Y:S01]  /*0990*/  PRMT R57, R21.reuse, 0x7632, R57 ;  /* 0x0000763215397816 */ /* 0x040fe20000000039 */
[----:B------:R-:W0:Y:S01]  /*09a0*/  LDS.128 R16, [UR14+0x90] ;  /* 0x0000900eff107984 */ /* 0x000e220008000c00 */
[----:B------:R-:W-:Y:S01]  /*09b0*/  SHF.L.U32 R45, R21, 0x10, RZ ;  /* 0x00000010152d7819 */ /* 0x000fe200000006ff */
[----:B----4-:R-:W-:Y:S01]  /*09c0*/  IMAD.U32 R70, R6, 0x10000, RZ ;  /* 0x0001000006467824 */ /* 0x010fe200078e00ff */
[----:B------:R-:W-:Y:S01]  /*09d0*/  PRMT R59, R22, 0x7632, R59 ;  /* 0x00007632163b7816 */ /* 0x000fe2000000003b */
[----:B------:R-:W1:Y:S01]  /*09e0*/  LDS.128 R12, [UR14+0x60] ;  /* 0x0000600eff0c7984 */ /* 0x000e620008000c00 */
[----:B------:R-:W-:Y:S01]  /*09f0*/  PRMT R61, R23, 0x7632, R61 ;  /* 0x00007632173d7816 */ /* 0x000fe2000000003d */
[----:B------:R-:W-:Y:S01]  /*0a00*/  IMAD.U32 R72, R7, 0x10000, RZ ;  /* 0x0001000007487824 */ /* 0x000fe200078e00ff */
[C---:B------:R-:W-:Y:S01]  /*0a10*/  PRMT R63, R24.reuse, 0x7632, R63 ;  /* 0x00007632183f7816 */ /* 0x040fe2000000003f */
[----:B------:R-:W2:Y:S01]  /*0a20*/  LDS.128 R20, [UR14+0x70] ;  /* 0x0000700eff147984 */ /* 0x000ea20008000c00 */
        /* <DEDUP_REMOVED lines=10> */
[----:B------:R-:W3:Y:S01]  /*0ad0*/  LDS.128 R24, [UR14+0x80] ;  /* 0x0000800eff187984 */ /* 0x000ee20008000c00 */
        /* <DEDUP_REMOVED lines=14> */
[----:B------:R-:W-:Y:S01]  /*0bc0*/  PRMT R79, R5, 0x7632, R79 ;  /* 0x00007632054f7816 */ /* 0x000fe2000000004f */
[----:B------:R-:W-:Y:S01]  /*0bd0*/  IMAD.U32 R73, R73, 0x10000, RZ ;  /* 0x0001000049497824 */ /* 0x000fe200078e00ff */
[----:B------:R-:W-:Y:S01]  /*0be0*/  PRMT R10, R11, 0x7632, R10 ;  /* 0x000076320b0a7816 */ /* 0x000fe2000000000a */
[----:B------:R-:W-:Y:S01]  /*0bf0*/  IMAD.U32 R77, R77, 0x10000, RZ ;  /* 0x000100004d4d7824 */ /* 0x000fe200078e00ff */
[----:B------:R-:W-:Y:S01]  /*0c00*/  SHF.L.U32 R80, R11, 0x10, RZ ;  /* 0x000000100b507819 */ /* 0x000fe200000006ff */
[----:B------:R-:W-:Y:S01]  /*0c10*/  IMAD.U32 R79, R79, 0x10000, RZ ;  /* 0x000100004f4f7824 */ /* 0x000fe200078e00ff */
[C---:B0-----:R-:W-:Y:S01]  /*0c20*/  PRMT R100, R19.reuse, 0x7632, R100 ;  /* 0x0000763213647816 */ /* 0x041fe20000000064 */
[----:B------:R-:W-:Y:S01]  /*0c30*/  IMAD.U32 R93, R19, 0x10000, RZ ;  /* 0x00010000135d7824 */ /* 0x000fe200078e00ff */
[C---:B------:R-:W-:Y:S01]  /*0c40*/  PRMT R98, R17.reuse, 0x7632, R98 ;  /* 0x0000763211627816 */ /* 0x040fe20000000062 */
[----:B------:R-:W-:Y:S01]  /*0c50*/  IMAD.U32 R17, R17, 0x10000, RZ ;  /* 0x0001000011117824 */ /* 0x000fe200078e00ff */
[C---:B-1----:R-:W-:Y:S01]  /*0c60*/  PRMT R82, R13.reuse, 0x7632, R82 ;  /* 0x000076320d527816 */ /* 0x042fe20000000052 */
[----:B------:R-:W-:Y:S01]  /*0c70*/  IMAD.U32 R13, R13, 0x10000, RZ ;  /* 0x000100000d0d7824 */ /* 0x000fe200078e00ff */
[----:B------:R-:W-:Y:S01]  /*0c80*/  PRMT R83, R14, 0x7632, R83 ;  /* 0x000076320e537816 */ /* 0x000fe20000000053 */
[----:B------:R-:W-:Y:S01]  /*0c90*/  IMAD.U32 R101, R6, 0x10000, RZ ;  /* 0x0001000006657824 */ /* 0x000fe200078e00ff */
[C---:B--2---:R-:W-:Y:S01]  /*0ca0*/  PRMT R85, R20.reuse, 0x7632, R85 ;  /* 0x0000763214557816 */ /* 0x044fe20000000055 */
[----:B------:R-:W-:Y:S01]  /*0cb0*/  IMAD.U32 R20, R20, 0x10000, RZ ;  /* 0x0001000014147824 */ /* 0x000fe200078e00ff */
[----:B------:R-:W-:Y:S01]  /*0cc0*/  PRMT R86, R21, 0x7632, R86 ;  /* 0x0000763215567816 */ /* 0x000fe20000000056 */
[----:B------:R-:W-:Y:S01]  /*0cd0*/  IMAD.U32 R104, R9, 0x10000, RZ ;  /* 0x0001000009687824 */ /* 0x000fe200078e00ff */
[C---:B------:R-:W-:Y:S01]  /*0ce0*/  PRMT R88, R23.reuse, 0x7632, R88 ;  /* 0x0000763217587816 */ /* 0x040fe20000000058 */
[----:B------:R-:W-:Y:S01]  /*0cf0*/  IMAD.U32 R23, R23, 0x10000, RZ ;  /* 0x0001000017177824 */ /* 0x000fe200078e00ff */
[----:B------:R-:W-:Y:S01]  /*0d00*/  PRMT R99, R18, 0x7632, R99 ;  /* 0x0000763212637816 */ /* 0x000fe20000000063 */
[----:B------:R-:W-:Y:S01]  /*0d10*/  IMAD.U32 R105, R10, 0x10000, RZ ;  /* 0x000100000a697824 */ /* 0x000fe200078e00ff */
[----:B------:R-:W-:Y:S01]  /*0d20*/  LEA R19, R37, R2, 0x5 ;  /* 0x0000000225137211 */ /* 0x000fe200078e28ff */
[----:B------:R-:W-:Y:S01]  /*0d30*/  IMAD.U32 R82, R82, 0x10000, RZ ;  /* 0x0001000052527824 */ /* 0x000fe200078e00ff */
[C---:B------:R-:W-:Y:S01]  /*0d40*/  PRMT R11, R12.reuse, 0x7632, R11 ;  /* 0x000076320c0b7816 */ /* 0x040fe2000000000b */
[----:B------:R-:W-:Y:S01]  /*0d50*/  IMAD.U32 R12, R12, 0x10000, RZ ;  /* 0x000100000c0c7824 */ /* 0x000fe200078e00ff */
[----:B---3--:R-:W-:Y:S01]  /*0d60*/  PRMT R89, R24, 0x7632, R89 ;  /* 0x0000763218597816 */ /* 0x008fe20000000059 */
        /* <DEDUP_REMOVED lines=14> */
[----:B------:R-:W-:Y:S01]  /*0e50*/  IMAD.IADD R92, R102, 0x1, -R41 ;  /* 0x00000001665c7824 */ /* 0x000fe200078e0a29 */
        /* <DEDUP_REMOVED lines=29> */
[----:B------:R-:W-:-:S07]  /*1030*/  SHF.L.U32 R100, R100, 0x10, RZ ;  /* 0x0000001064647819 */ /* 0x000fce00000006ff */
.L_x_17682:
[----:B------:R-:W-:Y:S02]  /*1040*/  IMAD.MOV.U32 R10, RZ, RZ, R32 ;  /* 0x000000ffff0a7224 */ /* 0x000fe400078e0020 */
[----:B------:R-:W-:-:S05]  /*1050*/  IMAD.MOV.U32 R11, RZ, RZ, R31 ;  /* 0x000000ffff0b7224 */ /* 0x000fca00078e001f */
        /* <DEDUP_REMOVED lines=19> */
[----:B--2---:R-:W-:-:S02]  /*1190*/  SHF.L.U32 R120, R109, 0x10, RZ ;  /* 0x000000106d787819 */ /* 0x004fc400000006ff */
[----:B------:R-:W-:Y:S01]  /*11a0*/  PRMT R10, R109, 0x7632, R10 ;  /* 0x000076326d0a7816 */ /* 0x000fe2000000000a */
[----:B---3--:R-:W-:Y:S02]  /*11b0*/  IMAD.U32 R109, R108, 0x10000, RZ ;  /* 0x000100006c6d7824 */ /* 0x008fe400078e00ff */
[----:B------:R-:W-:Y:S02]  /*11c0*/  FMUL.FTZ R119, R43, R120 ;  /* 0x000000782b777220 */ /* 0x000fe40000410000 */
[----:B------:R-:W-:Y:S01]  /*11d0*/  IMAD.U32 R122, R10, 0x10000, RZ ;  /* 0x000100000a7a7824 */ /* 0x000fe200078e00ff */
[----:B------:R-:W-:Y:S01]  /*11e0*/  PRMT R10, R108, 0x7632, R10 ;  /* 0x000076326c0a7816 */ /* 0x000fe2000000000a */
[--C-:B------:R-:W-:Y:S01]  /*11f0*/  FFMA.FTZ R120, R30, R109, R119.reuse ;  /* 0x0000006d1e787223 */ /* 0x100fe20000010077 */
[C---:B----4-:R-:W-:Y:S01]  /*1200*/  PRMT R119, R114.reuse, 0x7632, R119 ;  /* 0x0000763272777816 */ /* 0x050fe20000000077 */
[----:B------:R-:W-:Y:S01]  /*1210*/  IMAD.U32 R114, R114, 0x10000, RZ ;  /* 0x0001000072727824 */ /* 0x000fe200078e00ff */
[----:B------:R-:W-:Y:S01]  /*1220*/  SHF.L.U32 R10, R10, 0x10, RZ ;  /* 0x000000100a0a7819 */ /* 0x000fe200000006ff */
[----:B------:R-:W-:Y:S01]  /*1230*/  FMUL.FTZ R122, R55, R122 ;  /* 0x0000007a377a7220 */ /* 0x000fe20000410000 */
[----:B------:R-:W2:Y:S01]  /*1240*/  LDG.E.CONSTANT R108, desc[UR6][R8.64+0x208] ;  /* 0x00020806086c7981 */ /* 0x000ea2000c1e9900 */
[----:B------:R-:W-:Y:S01]  /*1250*/  FFMA.FTZ R121, R49, R114, R120 ;  /* 0x0000007231797223 */ /* 0x000fe20000010078 */
[----:B-----5:R-:W-:Y:S01]  /*1260*/  PRMT R114, R113, 0x7632, R114 ;  /* 0x0000763271727816 */ /* 0x020fe20000000072 */
[----:B------:R-:W-:Y:S01]  /*1270*/  FFMA.FTZ R10, R51, R10, R122 ;  /* 0x0000000a330a7223 */ /* 0x000fe2000001007a */
[----:B------:R-:W-:Y:S01]  /*1280*/  IMAD.U32 R119, R119, 0x10000, RZ ;  /* 0x0001000077777824 */ /* 0x000fe200078e00ff */
[----:B------:R-:W3:Y:S02]  /*1290*/  LDG.E.CONSTANT R109, desc[UR6][R8.64+0x8] ;  /* 0x00000806086d7981 */ /* 0x000ee4000c1e9900 */
[----:B------:R-:W-:-:S02]  /*12a0*/  IMAD.U32 R114, R114, 0x10000, RZ ;  /* 0x0001000072727824 */ /* 0x000fc400078e00ff */
[----:B------:R-:W-:Y:S01]  /*12b0*/  FFMA.FTZ R10, R63, R119, R10 ;  /* 0x000000773f0a7223 */ /* 0x000fe2000001000a */
[----:B------:R-:W-:Y:S02]  /*12c0*/  SHF.L.U32 R119, R113, 0x10, RZ ;  /* 0x0000001071777819 */ /* 0x000fe400000006ff */
[----:B------:R-:W-:Y:S01]  /*12d0*/  PRMT R120, R112, 0x7632, R120 ;  /* 0x0000763270787816 */ /* 0x000fe20000000078 */
[----:B------:R-:W4:Y:S01]  /*12e0*/  LDG.E.CONSTANT R113, desc[UR6][R8.64+0xa04] ;  /* 0x000a040608717981 */ /* 0x000f22000c1e9900 */
[----:B------:R-:W-:-:S03]  /*12f0*/  FFMA.FTZ R10, R69, R114, R10 ;  /* 0x00000072450a7223 */ /* 0x000fc6000001000a */
[----:B------:R-:W5:Y:S01]  /*1300*/  LDG.E.CONSTANT R114, desc[UR6][R8.64+0x408] ;  /* 0x0004080608727981 */ /* 0x000f62000c1e9900 */
[----:B------:R-:W-:Y:S01]  /*1310*/  SHF.L.U32 R120, R120, 0x10, RZ ;  /* 0x0000001078787819 */ /* 0x000fe200000006ff */
[----:B------:R-:W-:Y:S02]  /*1320*/  IMAD.U32 R112, R112, 0x10000, RZ ;  /* 0x0001000070707824 */ /* 0x000fe400078e00ff */
[----:B------:R-:W-:Y:S02]  /*1330*/  FFMA.FTZ R119, R60, R119, R121 ;  /* 0x000000773c777223 */ /* 0x000fe40000010079 */
[--C-:B------:R-:W-:Y:S01]  /*1340*/  FFMA.FTZ R121, R77, R120, R10.reuse ;  /* 0x000000784d797223 */ /* 0x100fe2000001000a */
[C---:B------:R-:W-:Y:S01]  /*1350*/  PRMT R10, R111.reuse, 0x7632, R10 ;  /* 0x000076326f0a7816 */ /* 0x040fe2000000000a */
[----:B------:R-:W-:Y:S01]  /*1360*/  FFMA.FTZ R119, R4, R112, R119 ;  /* 0x0000007004777223 */ /* 0x000fe20000010077 */
[----:B------:R-:W-:Y:S01]  /*1370*/  IMAD.U32 R111, R111, 0x10000, RZ ;  /* 0x000100006f6f7824 */ /* 0x000fe200078e00ff */
[----:B------:R-:W5:Y:S03]  /*1380*/  LDG.E.CONSTANT R112, desc[UR6][R8.64+0xc04] ;  /* 0x000c040608707981 */ /* 0x000f66000c1e9900 */
[----:B------:R-:W-:-:S02]  /*1390*/  FFMA.FTZ R119, R74, R111, R119 ;  /* 0x0000006f4a777223 */ /* 0x000fc40000010077 */
[----:B------:R-:W5:Y:S01]  /*13a0*/  LDG.E.CONSTANT R111, desc[UR6][R8.64+0x608] ;  /* 0x00060806086f7981 */ /* 0x000f62000c1e9900 */
[----:B------:R-:W-:-:S04]  /*13b0*/  IMAD.U32 R10, R10, 0x10000, RZ ;  /* 0x000100000a0a7824 */ /* 0x000fc800078e00ff */
[----:B------:R-:W-:Y:S01]  /*13c0*/  FFMA.FTZ R121, R102, R10, R121 ;  /* 0x0000000a66797223 */ /* 0x000fe20000010079 */
[C---:B------:R-:W-:Y:S02]  /*13d0*/  PRMT R10, R110.reuse, 0x7632, R10 ;  /* 0x000076326e0a7816 */ /* 0x040fe4000000000a */
[----:B------:R-:W-:Y:S02]  /*13e0*/  SHF.L.U32 R110, R110, 0x10, RZ ;  /* 0x000000106e6e7819 */ /* 0x000fe400000006ff */
[----:B------:R-:W-:Y:S01]  /*13f0*/  PRMT R120, R6, 0x7632, R120 ;  /* 0x0000763206787816 */ /* 0x000fe20000000078 */
[----:B------:R-:W-:Y:S02]  /*1400*/  IMAD.U32 R10, R10, 0x10000, RZ ;  /* 0x000100000a0a7824 */ /* 0x000fe400078e00ff */
[----:B------:R-:W-:Y:S01]  /*1410*/  FFMA.FTZ R119, R12, R110, R119 ;  /* 0x0000006e0c777223 */ /* 0x000fe20000010077 */
[----:B------:R-:W-:Y:S01]  /*1420*/  IMAD.U32 R6, R6, 0x10000, RZ ;  /* 0x0001000006067824 */ /* 0x000fe200078e00ff */
[----:B------:R-:W5:Y:S01]  /*1430*/  LDG.E.CONSTANT R110, desc[UR6][R8.64+0xe04] ;  /* 0x000e0406086e7981 */ /* 0x000f62000c1e9900 */
[----:B------:R-:W-:Y:S01]  /*1440*/  SHF.L.U32 R120, R120, 0x10, RZ ;  /* 0x0000001078787819 */ /* 0x000fe200000006ff */
[----:B------:R-:W-:Y:S01]  /*1450*/  FFMA.FTZ R10, R106, R10, R121 ;  /* 0x0000000a6a0a7223 */ /* 0x000fe20000010079 */
[----:B------:R-:W-:-:S02]  /*1460*/  FFMA.FTZ R119, R20, R6, R119 ;  /* 0x0000000614777223 */ /* 0x000fc40000010077 */
[----:B------:R-:W5:Y:S01]  /*1470*/  LDG.E.CONSTANT R6, desc[UR6][R8.64+0x808] ;  /* 0x0008080608067981 */ /* 0x000f62000c1e9900 */
[--C-:B------:R-:W-:Y:S01]  /*1480*/  FFMA.FTZ R120, R85, R120, R10.reuse ;  /* 0x0000007855787223 */ /* 0x100fe2000001000a */
[----:B------:R-:W-:Y:S02]  /*1490*/  PRMT R10, R7, 0x7632, R10 ;  /* 0x00007632070a7816 */ /* 0x000fe4000000000a */
[----:B------:R-:W-:-:S03]  /*14a0*/  SHF.L.U32 R122, R11, 0x10, RZ ;  /* 0x000000100b7a7819 */ /* 0x000fc600000006ff */
[----:B------:R-:W-:Y:S01]  /*14b0*/  IMAD.U32 R10, R10, 0x10000, RZ ;  /* 0x000100000a0a7824 */ /* 0x000fe200078e00ff */
[----:B------:R-:W-:Y:S01]  /*14c0*/  PRMT R11, R11, 0x7632, R11 ;  /* 0x000076320b0b7816 */ /* 0x000fe2000000000b */
[----:B------:R-:W-:Y:S01]  /*14d0*/  FMUL.FTZ R124, R45, R122 ;  /* 0x0000007a2d7c7220 */ /* 0x000fe20000410000 */
[C---:B------:R-:W-:Y:S02]  /*14e0*/  IMAD.U32 R122, R118.reuse, 0x10000, RZ ;  /* 0x00010000767a7824 */ /* 0x040fe400078e00ff */
[----:B------:R-:W-:Y:S01]  /*14f0*/  FFMA.FTZ R120, R89, R10, R120 ;  /* 0x0000000a59787223 */ /* 0x000fe20000010078 */
[----:B------:R-:W-:Y:S01]  /*1500*/  IMAD.U32 R7, R7, 0x10000, RZ ;  /* 0x0001000007077824 */ /* 0x000fe200078e00ff */
[----:B------:R-:W5:Y:S01]  /*1510*/  LDG.E.CONSTANT R10, desc[UR6][R8.64+0x1004] ;  /* 0x00100406080a7981 */ /* 0x000f62000c1e9900 */
[----:B------:R-:W-:Y:S01]  /*1520*/  FFMA.FTZ R121, R29, R122, R124 ;  /* 0x0000007a1d797223 */ /* 0x000fe2000001007c */
[----:B------:R-:W-:Y:S01]  /*1530*/  PRMT R118, R118, 0x7632, R118 ;  /* 0x0000763276767816 */ /* 0x000fe20000000076 */
[----:B------:R-:W-:-:S02]  /*1540*/  IMAD.U32 R122, R11, 0x10000, RZ ;  /* 0x000100000b7a7824 */ /* 0x000fc400078e00ff */
[----:B------:R-:W-:Y:S02]  /*1550*/  FFMA.FTZ R119, R24, R7, R119 ;  /* 0x0000000718777223 */ /* 0x000fe40000010077 */
[----:B------:R-:W5:Y:S01]  /*1560*/  LDG.E.CONSTANT R7, desc[UR6][R8.64+0xa08] ;  /* 0x000a080608077981 */ /* 0x000f62000c1e9900 */
[----:B------:R-:W-:Y:S01]  /*1570*/  SHF.L.U32 R11, R118, 0x10, RZ ;  /* 0x00000010760b7819 */ /* 0x000fe200000006ff */
[----:B------:R-:W-:-:S04]  /*1580*/  FMUL.FTZ R123, R57, R122 ;  /* 0x0000007a397b7220 */ /* 0x000fc80000410000 */
[----:B------:R-:W-:Y:S01]  /*1590*/  FFMA.FTZ R118, R52, R11, R123 ;  /* 0x0000000b34767223 */ /* 0x000fe2000001007b */
[----:B------:R-:W-:-:S04]  /*15a0*/  IMAD.U32 R11, R107, 0x10000, RZ ;  /* 0x000100006b0b7824 */ /* 0x000fc800078e00ff */
[----:B------:R-:W-:Y:S02]  /*15b0*/  FFMA.FTZ R121, R50, R11, R121 ;  /* 0x0000000b32797223 */ /* 0x000fe40000010079 */
[----:B------:R-:W5:Y:S01]  /*15c0*/  LDG.E.CONSTANT R11, desc[UR6][R8.64+0xc08] ;  /* 0x000c0806080b7981 */ /* 0x000f62000c1e9900 */
[----:B------:R-:W-:-:S05]  /*15d0*/  PRMT R107, R107, 0x7632, R107 ;  /* 0x000076326b6b7816 */ /* 0x000fca000000006b */
[----:B------:R-:W-:-:S04]  /*15e0*/  IMAD.U32 R107, R107, 0x10000, RZ ;  /* 0x000100006b6b7824 */ /* 0x000fc800078e00ff */
[----:B------:R-:W-:Y:S01]  /*15f0*/  FFMA.FTZ R118, R65, R107, R118 ;  /* 0x0000006b41767223 */ /* 0x000fe20000010076 */
[----:B------:R-:W-:-:S05]  /*1600*/  SHF.L.U32 R107, R115, 0x10, RZ ;  /* 0x00000010736b7819 */ /* 0x000fca00000006ff */
[--C-:B------:R-:W-:Y:S01]  /*1610*/  FFMA.FTZ R107, R16, R107, R119.reuse ;  /* 0x0000006b106b7223 */ /* 0x100fe20000010077 */
[----:B------:R-:W-:Y:S02]  /*1620*/  PRMT R119, R115, 0x7632, R119 ;  /* 0x0000763273777816 */ /* 0x000fe40000000077 */
[----:B------:R-:W-:-:S04]  /*1630*/  PRMT R115, R116, 0x7632, R115 ;  /* 0x0000763274737816 */ /* 0x000fc80000000073 */
[----:B------:R-:W-:Y:S01]  /*1640*/  SHF.L.U32 R115, R115, 0x10, RZ ;  /* 0x0000001073737819 */ /* 0x000fe200000006ff */
[----:B------:R-:W-:Y:S02]  /*1650*/  IMAD.U32 R116, R116, 0x10000, RZ ;  /* 0x0001000074747824 */ /* 0x000fe400078e00ff */
[----:B------:R-:W-:Y:S02]  /*1660*/  IMAD.U32 R119, R119, 0x10000, RZ ;  /* 0x0001000077777824 */ /* 0x000fe400078e00ff */
[----:B------:R-:W-:Y:S01]  /*1670*/  FFMA.FTZ R118, R71, R115, R118 ;  /* 0x0000007347767223 */ /* 0x000fe20000010076 */
[C---:B------:R-:W-:Y:S01]  /*1680*/  PRMT R115, R117.reuse, 0x7632, R115 ;  /* 0x0000763275737816 */ /* 0x040fe20000000073 */
[----:B------:R-:W-:Y:S01]  /*1690*/  FFMA.FTZ R116, R62, R116, R121 ;  /* 0x000000743e747223 */ /* 0x000fe20000010079 */
[----:B------:R-:W-:Y:S02]  /*16a0*/  IMAD.U32 R117, R117, 0x10000, RZ ;  /* 0x0001000075757824 */ /* 0x000fe400078e00ff */
[----:B------:R-:W-:Y:S01]  /*16b0*/  FFMA.FTZ R120, R97, R119, R120 ;  /* 0x0000007761787223 */ /* 0x000fe20000010078 */
[----:B------:R-:W-:-:S02]  /*16c0*/  IMAD.U32 R119, R115, 0x10000, RZ ;  /* 0x0001000073777824 */ /* 0x000fc400078e00ff */
[----:B------:R-:W-:Y:S02]  /*16d0*/  FFMA.FTZ R115, R5, R117, R116 ;  /* 0x0000007505737223 */ /* 0x000fe40000010074 */
[----:B------:R-:W-:Y:S01]  /*16e0*/  FFMA.FTZ R116, R79, R119, R118 ;  /* 0x000000774f747223 */ /* 0x000fe20000010076 */
[----:B------:R-:W-:Y:S01]  /*16f0*/  FADD.FTZ R107, R107, R120 ;  /* 0x000000786b6b7221 */ /* 0x000fe20000010000 */
[C---:B--2---:R-:W-:Y:S02]  /*1700*/  PRMT R117, R108.reuse, 0x7632, R117 ;  /* 0x000076326c757816 */ /* 0x044fe40000000075 */
[----:B------:R-:W-:-:S03]  /*1710*/  SHF.L.U32 R118, R108, 0x10, RZ ;  /* 0x000000106c767819 */ /* 0x000fc600000006ff */
[----:B------:R-:W-:Y:S01]  /*1720*/  IMAD.U32 R120, R117, 0x10000, RZ ;  /* 0x0001000075787824 */ /* 0x000fe200078e00ff */
[C---:B---3--:R-:W-:Y:S01]  /*1730*/  PRMT R108, R109.reuse, 0x7632, R108 ;  /* 0x000076326d6c7816 */ /* 0x048fe2000000006c */
[----:B------:R-:W-:Y:S02]  /*1740*/  IMAD.U32 R117, R109, 0x10000, RZ ;  /* 0x000100006d757824 */ /* 0x000fe400078e00ff */
[----:B------:R-:W-:Y:S01]  /*1750*/  FMUL.FTZ R109, R47, R118 ;  /* 0x000000762f6d7220 */ /* 0x000fe20000410000 */
[----:B------:R-:W-:Y:S01]  /*1760*/  FMUL.FTZ R120, R59, R120 ;  /* 0x000000783b787220 */ /* 0x000fe20000410000 */
[----:B------:R-:W-:Y:S02]  /*1770*/  SHF.L.U32 R108, R108, 0x10, RZ ;  /* 0x000000106c6c7819 */ /* 0x000fe400000006ff */
[--C-:B------:R-:W-:Y:S01]  /*1780*/  FFMA.FTZ R117, R28, R117, R109.reuse ;  /* 0x000000751c757223 */ /* 0x100fe2000001006d */
[C---:B----4-:R-:W-:Y:S01]  /*1790*/  IMAD.U32 R118, R113.reuse, 0x10000, RZ ;  /* 0x0001000071767824 */ /* 0x050fe200078e00ff */
[----:B------:R-:W-:-:S02]  /*17a0*/  PRMT R109, R113, 0x7632, R109 ;  /* 0x00007632716d7816 */ /* 0x000fc4000000006d */
[C---:B-----5:R-:W-:Y:S01]  /*17b0*/  PRMT R113, R114.reuse, 0x7632, R113 ;  /* 0x0000763272717816 */ /* 0x060fe20000000071 */
[----:B------:R-:W-:Y:S02]  /*17c0*/  IMAD.U32 R114, R114, 0x10000, RZ ;  /* 0x0001000072727824 */ /* 0x000fe400078e00ff */
[----:B------:R-:W-:Y:S02]  /*17d0*/  FFMA.FTZ R108, R53, R108, R120 ;  /* 0x0000006c356c7223 */ /* 0x000fe40000010078 */
[----:B------:R-:W-:Y:S02]  /*17e0*/  IMAD.U32 R113, R113, 0x10000, RZ ;  /* 0x0001000071717824 */ /* 0x000fe400078e00ff */
[----:B------:R-:W-:Y:S01]  /*17f0*/  FFMA.FTZ R118, R76, R118, R115 ;  /* 0x000000764c767223 */ /* 0x000fe20000010073 */
[----:B------:R-:W-:Y:S01]  /*1800*/  FFMA.FTZ R117, R56, R114, R117 ;  /* 0x0000007238757223 */ /* 0x000fe20000010075 */
[----:B------:R-:W-:Y:S01]  /*1810*/  SHF.L.U32 R115, R109, 0x10, RZ ;  /* 0x000000106d737819 */ /* 0x000fe200000006ff */
[----:B------:R-:W-:Y:S01]  /*1820*/  FFMA.FTZ R114, R67, R113, R108 ;  /* 0x0000007143727223 */ /* 0x000fe2000001006c */
[C---:B------:R-:W-:Y:S01]  /*1830*/  IMAD.U32 R113, R112.reuse, 0x10000, RZ ;  /* 0x0001000070717824 */ /* 0x040fe200078e00ff */
[----:B------:R-:W2:Y:S02]  /*1840*/  LDG.E.CONSTANT R109, desc[UR6][R8.64+0x1204] ;  /* 0x00120406086d7981 */ /* 0x000ea4000c1e9900 */
[----:B------:R-:W-:Y:S01]  /*1850*/  FFMA.FTZ R115, R103, R115, R116 ;  /* 0x0000007367737223 */ /* 0x000fe20000010074 */
[----:B------:R-:W-:Y:S01]  /*1860*/  FFMA.FTZ R118, R13, R113, R118 ;  /* 0x000000710d767223 */ /* 0x000fe20000010076 */
[----:B------:R-:W-:Y:S01]  /*1870*/  PRMT R116, R112, 0x7632, R116 ;  /* 0x0000763270747816 */ /* 0x000fe20000000074 */
[----:B------:R-:W3:Y:S01]  /*1880*/  LDG.E.CONSTANT R108, desc[UR6][R8.64+0xe08] ;  /* 0x000e0806086c7981 */ /* 0x000ee2000c1e9900 */
[----:B------:R-:W-:-:S02]  /*1890*/  PRMT R113, R111, 0x7632, R113 ;  /* 0x000076326f717816 */ /* 0x000fc40000000071 */
[----:B------:R-:W-:Y:S01]  /*18a0*/  SHF.L.U32 R116, R116, 0x10, RZ ;  /* 0x0000001074747819 */ /* 0x000fe200000006ff */
[----:B------:R-:W4:Y:S02]  /*18b0*/  LDG.E.CONSTANT R112, desc[UR6][R8.64+0x1008] ;  /* 0x0010080608707981 */ /* 0x000f24000c1e9900 */
[----:B------:R-:W-:Y:S02]  /*18c0*/  IMAD.U32 R113, R113, 0x10000, RZ ;  /* 0x0001000071717824 */ /* 0x000fe400078e00ff */
[----:B------:R-:W-:Y:S02]  /*18d0*/  FFMA.FTZ R115, R82, R116, R115 ;  /* 0x0000007452737223 */ /* 0x000fe40000010073 */
[----:B------:R-:W-:Y:S02]  /*18e0*/  FFMA.FTZ R116, R73, R113, R114 ;  /* 0x0000007149747223 */ /* 0x000fe40000010072 */
[----:B------:R-:W5:Y:S01]  /*18f0*/  LDG.E.CONSTANT R113, desc[UR6][R8.64+0x1208] ;  /* 0x0012080608717981 */ /* 0x000f62000c1e9900 */
[----:B------:R-:W-:-:S04]  /*1900*/  IMAD.U32 R111, R111, 0x10000, RZ ;  /* 0x000100006f6f7824 */ /* 0x000fc800078e00ff */
[----:B------:R-:W-:Y:S02]  /*1910*/  FFMA.FTZ R117, R64, R111, R117 ;  /* 0x0000006f40757223 */ /* 0x000fe40000010075 */
[----:B------:R-:W5:Y:S01]  /*1920*/  LDG.E.CONSTANT R111, desc[UR6][R8.64+0x20c] ;  /* 0x00020c06086f7981 */ /* 0x000f62000c1e9900 */
[C---:B------:R-:W-:Y:S02]  /*1930*/  SHF.L.U32 R114, R110.reuse, 0x10, RZ ;  /* 0x000000106e727819 */ /* 0x040fe400000006ff */
[----:B------:R-:W-:Y:S02]  /*1940*/  PRMT R119, R110, 0x7632, R119 ;  /* 0x000076326e777816 */ /* 0x000fe40000000077 */
[----:B------:R-:W5:Y:S01]  /*1950*/  LDG.E.CONSTANT R110, desc[UR6][R8.64+0xc] ;  /* 0x00000c06086e7981 */ /* 0x000f62000c1e9900 */
[--C-:B------:R-:W-:Y:S01]  /*1960*/  FFMA.FTZ R114, R21, R114, R118.reuse ;  /* 0x0000007215727223 */ /* 0x100fe20000010076 */
[C---:B------:R-:W-:Y:S01]  /*1970*/  PRMT R118, R6.reuse, 0x7632, R118 ;  /* 0x0000763206767816 */ /* 0x040fe20000000076 */
[----:B------:R-:W-:-:S02]  /*1980*/  IMAD.U32 R6, R6, 0x10000, RZ ;  /* 0x0001000006067824 */ /* 0x000fc400078e00ff */
[----:B------:R-:W-:Y:S01]  /*1990*/  IMAD.U32 R119, R119, 0x10000, RZ ;  /* 0x0001000077777824 */ /* 0x000fe200078e00ff */
[----:B------:R-:W-:Y:S01]  /*19a0*/  SHF.L.U32 R118, R118, 0x10, RZ ;  /* 0x0000001076767819 */ /* 0x000fe200000006ff */
[----:B------:R-:W-:Y:S02]  /*19b0*/  FFMA.FTZ R117, R70, R6, R117 ;  /* 0x0000000646757223 */ /* 0x000fe40000010075 */
[----:B------:R-:W5:Y:S01]  /*19c0*/  LDG.E.CONSTANT R6, desc[UR6][R8.64+0x40c] ;  /* 0x00040c0608067981 */ /* 0x000f62000c1e9900 */
[----:B------:R-:W-:Y:S01]  /*19d0*/  FFMA.FTZ R115, R86, R119, R115 ;  /* 0x0000007756737223 */ /* 0x000fe20000010073 */
[----:B------:R-:W-:Y:S01]  /*19e0*/  FFMA.FTZ R119, R81, R118, R116 ;  /* 0x0000007651777223 */ /* 0x000fe20000010074 */
[C---:B------:R-:W-:Y:S01]  /*19f0*/  IMAD.U32 R116, R10.reuse, 0x10000, RZ ;  /* 0x000100000a747824 */ /* 0x040fe200078e00ff */
[----:B------:R-:W-:Y:S02]  /*1a00*/  PRMT R120, R10, 0x7632, R120 ;  /* 0x000076320a787816 */ /* 0x000fe40000000078 */
[----:B------:R-:W5:Y:S01]  /*1a10*/  LDG.E.CONSTANT R10, desc[UR6][R8.64+0x60c] ;  /* 0x00060c06080a7981 */ /* 0x000f62000c1e9900 */
[----:B------:R-:W-:Y:S01]  /*1a20*/  FFMA.FTZ R114, R25, R116, R114 ;  /* 0x0000007419727223 */ /* 0x000fe20000010072 */
[C---:B------:R-:W-:Y:S01]  /*1a30*/  PRMT R116, R7.reuse, 0x7632, R116 ;  /* 0x0000763207747816 */ /* 0x040fe20000000074 */
[----:B------:R-:W-:-:S02]  /*1a40*/  IMAD.U32 R118, R7, 0x10000, RZ ;  /* 0x0001000007767824 */ /* 0x000fc400078e00ff */
[----:B------:R-:W5:Y:S01]  /*1a50*/  LDG.E.CONSTANT R7, desc[UR6][R8.64+0x80c] ;  /* 0x00080c0608077981 */ /* 0x000f62000c1e9900 */
[----:B------:R-:W-:Y:S01]  /*1a60*/  SHF.L.U32 R120, R120, 0x10, RZ ;  /* 0x0000001078787819 */ /* 0x000fe200000006ff */
[----:B------:R-:W-:Y:S01]  /*1a70*/  FFMA.FTZ R123, R78, R118, R117 ;  /* 0x000000764e7b7223 */ /* 0x000fe20000010075 */
[----:B------:R-:W-:Y:S01]  /*1a80*/  IMAD.U32 R116, R116, 0x10000, RZ ;  /* 0x0001000074747824 */ /* 0x000fe200078e00ff */
[----:B------:R-:W5:Y:S02]  /*1a90*/  LDG.E.CONSTANT R118, desc[UR6][R8.64+0xa0c] ;  /* 0x000a0c0608767981 */ /* 0x000f64000c1e9900 */
[----:B------:R-:W-:Y:S01]  /*1aa0*/  FFMA.FTZ R121, R90, R120, R115 ;  /* 0x000000785a797223 */ /* 0x000fe20000010073 */
[----:B------:R-:W-:Y:S01]  /*1ab0*/  FFMA.FTZ R120, R104, R116, R119 ;  /* 0x0000007468787223 */ /* 0x000fe20000010077 */
[----:B------:R-:W5:Y:S01]  /*1ac0*/  LDG.E.CONSTANT R117, desc[UR6][R8.64+0xc0c] ;  /* 0x000c0c0608757981 */ /* 0x000f62000c1e9900 */
[----:B------:R-:W-:-:S03]  /*1ad0*/  IMAD.U32 R116, R11, 0x10000, RZ ;  /* 0x000100000b747824 */ /* 0x000fc600078e00ff */
[----:B------:R-:W5:Y:S01]  /*1ae0*/  LDG.E.CONSTANT R115, desc[UR6][R8.64+0xe0c] ;  /* 0x000e0c0608737981 */ /* 0x000f62000c1e9900 */
[----:B------:R-:W-:-:S03]  /*1af0*/  FFMA.FTZ R123, R14, R116, R123 ;  /* 0x000000740e7b7223 */ /* 0x000fc6000001007b */
[----:B------:R-:W5:Y:S04]  /*1b00*/  LDG.E.CONSTANT R116, desc[UR6][R8.64+0x100c] ;  /* 0x00100c0608747981 */ /* 0x000f68000c1e9900 */
[----:B------:R4:W5:Y:S01]  /*1b10*/  LDG.E.CONSTANT R119, desc[UR6][R8.64+0x120c] ;  /* 0x00120c0608777981 */ /* 0x000962000c1e9900 */
[----:B------:R-:W-:-:S04]  /*1b20*/  PRMT R11, R11, 0x7632, R11 ;  /* 0x000076320b0b7816 */ /* 0x000fc8000000000b */
[----:B------:R-:W-:-:S05]  /*1b30*/  SHF.L.U32 R11, R11, 0x10, RZ ;  /* 0x000000100b0b7819 */ /* 0x000fca00000006ff */
[----:B------:R-:W-:Y:S01]  /*1b40*/  FFMA.FTZ R120, R83, R11, R120 ;  /* 0x0000000b53787223 */ /* 0x000fe20000010078 */
[----:B------:R-:W-:Y:S01]  /*1b50*/  VIADD R33, R33, 0x4 ;  /* 0x0000000421217836 */ /* 0x000fe20000000000 */
[----:B------:R-:W-:-:S05]  /*1b60*/  IADD3 R32, P1, PT, R32, 0x10, RZ ;  /* 0x0000001020207810 */ /* 0x000fca0007f3e0ff */
[----:B------:R-:W-:Y:S02]  /*1b70*/  IMAD.X R31, RZ, RZ, R31, P1 ;  /* 0x000000ffff1f7224 */ /* 0x000fe400008e061f */
[----:B--2---:R-:W-:-:S04]  /*1b80*/  IMAD.U32 R11, R109, 0x10000, RZ ;  /* 0x000100006d0b7824 */ /* 0x004fc800078e00ff */
[----:B------:R-:W-:Y:S01]  /*1b90*/  FFMA.FTZ R114, R17, R11, R114 ;  /* 0x0000000b11727223 */ /* 0x000fe20000010072 */
[----:B---3--:R-:W-:Y:S02]  /*1ba0*/  PRMT R11, R108, 0x7632, R11 ;  /* 0x000076326c0b7816 */ /* 0x008fe4000000000b */
[----:B----4-:R-:W-:-:S03]  /*1bb0*/  PRMT R8, R112, 0x7632, R8 ;  /* 0x0000763270087816 */ /* 0x010fc60000000008 */
[----:B------:R-:W-:Y:S01]  /*1bc0*/  IMAD.U32 R11, R11, 0x10000, RZ ;  /* 0x000100000b0b7824 */ /* 0x000fe200078e00ff */
[----:B------:R-:W-:Y:S02]  /*1bd0*/  PRMT R109, R109, 0x7632, R109 ;  /* 0x000076326d6d7816 */ /* 0x000fe4000000006d */
[----:B------:R-:W-:Y:S01]  /*1be0*/  SHF.L.U32 R8, R8, 0x10, RZ ;  /* 0x0000001008087819 */ /* 0x000fe200000006ff */
[----:B------:R-:W-:Y:S01]  /*1bf0*/  FFMA.FTZ R120, R87, R11, R120 ;  /* 0x0000000b57787223 */ /* 0x000fe20000010078 */
[----:B-----5:R-:W-:Y:S01]  /*1c00*/  PRMT R11, R113, 0x7632, R11 ;  /* 0x00007632710b7816 */ /* 0x020fe2000000000b */
[----:B------:R-:W-:Y:S01]  /*1c10*/  IMAD.U32 R122, R109, 0x10000, RZ ;  /* 0x000100006d7a7824 */ /* 0x000fe200078e00ff */
[----:B------:R-:W-:Y:S01]  /*1c20*/  SHF.L.U32 R109, R108, 0x10, RZ ;  /* 0x000000106c6d7819 */ /* 0x000fe200000006ff */
[----:B------:R-:W-:Y:S02]  /*1c30*/  FFMA.FTZ R8, R95, R8, R120 ;  /* 0x000000085f087223 */ /* 0x000fe40000010078 */
[----:B------:R-:W-:-:S02]  /*1c40*/  IMAD.U32 R11, R11, 0x10000, RZ ;  /* 0x000100000b0b7824 */ /* 0x000fc400078e00ff */
[----:B------:R-:W-:Y:S01]  /*1c50*/  FFMA.FTZ R109, R22, R109, R123 ;  /* 0x0000006d166d7223 */ /* 0x000fe2000001007b */
[----:B------:R-:W-:Y:S02]  /*1c60*/  IMAD.U32 R112, R112, 0x10000, RZ ;  /* 0x0001000070707824 */ /* 0x000fe400078e00ff */
[----:B------:R-:W-:Y:S01]  /*1c70*/  FFMA.FTZ R8, R99, R11, R8 ;  /* 0x0000000b63087223 */ /* 0x000fe20000010008 */
[----:B------:R-:W-:Y:S01]  /*1c80*/  PRMT R11, R111, 0x7632, R11 ;  /* 0x000076326f0b7816 */ /* 0x000fe2000000000b */
[----:B------:R-:W-:-:S04]  /*1c90*/  FFMA.FTZ R9, R26, R112, R109 ;  /* 0x000000701a097223 */ /* 0x000fc8000001006d */
[----:B------:R-:W-:Y:S01]  /*1ca0*/  IMAD.U32 R112, R11, 0x10000, RZ ;  /* 0x000100000b707824 */ /* 0x000fe200078e00ff */
[----:B------:R-:W-:Y:S01]  /*1cb0*/  PRMT R11, R110, 0x7632, R11 ;  /* 0x000076326e0b7816 */ /* 0x000fe2000000000b */
[----:B------:R-:W-:Y:S01]  /*1cc0*/  FFMA.FTZ R108, R98, R122, R121 ;  /* 0x0000007a626c7223 */ /* 0x000fe20000010079 */
[----:B------:R-:W-:Y:S01]  /*1cd0*/  FADD.FTZ R107, R114, R107 ;  /* 0x0000006b726b7221 */ /* 0x000fe20000010000 */
[----:B------:R-:W-:Y:S01]  /*1ce0*/  SHF.L.U32 R111, R111, 0x10, RZ ;  /* 0x000000106f6f7819 */ /* 0x000fe200000006ff */
[----:B------:R-:W-:Y:S01]  /*1cf0*/  FMUL.FTZ R109, R61, R112 ;  /* 0x000000703d6d7220 */ /* 0x000fe20000410000 */
[----:B------:R-:W-:Y:S01]  /*1d00*/  SHF.L.U32 R11, R11, 0x10, RZ ;  /* 0x000000100b0b7819 */ /* 0x000fe200000006ff */
[----:B------:R-:W-:Y:S01]  /*1d10*/  FADD.FTZ R108, R108, R107 ;  /* 0x0000006b6c6c7221 */ /* 0x000fe20000010000 */
[----:B------:R-:W-:Y:S02]  /*1d20*/  IMAD.U32 R107, R110, 0x10000, RZ ;  /* 0x000100006e6b7824 */ /* 0x000fe400078e00ff */
[----:B------:R-:W-:Y:S01]  /*1d30*/  FMUL.FTZ R111, R48, R111 ;  /* 0x0000006f306f7220 */ /* 0x000fe20000410000 */
[--C-:B------:R-:W-:Y:S01]  /*1d40*/  FFMA.FTZ R11, R54, R11, R109.reuse ;  /* 0x0000000b360b7223 */ /* 0x100fe2000001006d */
[----:B------:R-:W-:-:S02]  /*1d50*/  PRMT R109, R6, 0x7632, R109 ;  /* 0x00007632066d7816 */ /* 0x000fc4000000006d */
[----:B------:R-:W-:Y:S01]  /*1d60*/  FFMA.FTZ R107, R0, R107, R111 ;  /* 0x0000006b006b7223 */ /* 0x000fe2000001006f */
[----:B------:R-:W-:Y:S01]  /*1d70*/  IMAD.U32 R6, R6, 0x10000, RZ ;  /* 0x0001000006067824 */ /* 0x000fe200078e00ff */
[C---:B------:R-:W-:Y:S01]  /*1d80*/  SHF.L.U32 R110, R10.reuse, 0x10, RZ ;  /* 0x000000100a6e7819 */ /* 0x040fe200000006ff */
[----:B------:R-:W-:Y:S01]  /*1d90*/  IMAD.U32 R109, R109, 0x10000, RZ ;  /* 0x000100006d6d7824 */ /* 0x000fe200078e00ff */
[----:B------:R-:W-:Y:S01]  /*1da0*/  PRMT R10, R10, 0x7632, R10 ;  /* 0x000076320a0a7816 */ /* 0x000fe2000000000a */
[----:B------:R-:W-:Y:S02]  /*1db0*/  FFMA.FTZ R107, R58, R6, R107 ;  /* 0x000000063a6b7223 */ /* 0x000fe4000001006b */
[--C-:B------:R-:W-:Y:S01]  /*1dc0*/  FFMA.FTZ R6, R68, R109, R11.reuse ;  /* 0x0000006d44067223 */ /* 0x100fe2000001000b */
[C---:B------:R-:W-:Y:S01]  /*1dd0*/  PRMT R11, R7.reuse, 0x7632, R11 ;  /* 0x00007632070b7816 */ /* 0x040fe2000000000b */
[----:B------:R-:W-:Y:S02]  /*1de0*/  IMAD.U32 R10, R10, 0x10000, RZ ;  /* 0x000100000a0a7824 */ /* 0x000fe400078e00ff */
[----:B------:R-:W-:Y:S01]  /*1df0*/  FFMA.FTZ R107, R66, R110, R107 ;  /* 0x0000006e426b7223 */ /* 0x000fe2000001006b */
        /* <DEDUP_REMOVED lines=8> */
[C---:B------:R-:W-:Y:S01]  /*1e80*/  PRMT R11, R117.reuse, 0x7632, R11 ;  /* 0x00007632750b7816 */ /* 0x040fe2000000000b */
[----:B------:R-:W-:Y:S01]  /*1e90*/  IMAD.U32 R10, R10, 0x10000, RZ ;  /* 0x000100000a0a7824 */ /* 0x000fe200078e00ff */
[----:B------:R-:W-:Y:S01]  /*1ea0*/  SHF.L.U32 R117, R117, 0x10, RZ ;  /* 0x0000001075757819 */ /* 0x000fe200000006ff */
[----:B------:R-:W-:Y:S01]  /*1eb0*/  FFMA.FTZ R118, R80, R118, R7 ;  /* 0x0000007650767223 */ /* 0x000fe20000010007 */
[----:B------:R-:W-:Y:S01]  /*1ec0*/  FFMA.FTZ R9, R18, R113, R9 ;  /* 0x0000007112097223 */ /* 0x000fe20000010009 */
[----:B------:R-:W-:Y:S01]  /*1ed0*/  PRMT R107, R115, 0x7632, R107 ;  /* 0x00007632736b7816 */ /* 0x000fe2000000006b */
[----:B------:R-:W-:Y:S02]  /*1ee0*/  IMAD.U32 R11, R11, 0x10000, RZ ;  /* 0x000100000b0b7824 */ /* 0x000fe400078e00ff */
[----:B------:R-:W-:Y:S01]  /*1ef0*/  FFMA.FTZ R7, R105, R10, R6 ;  /* 0x0000000a69077223 */ /* 0x000fe20000010006 */
[----:B------:R-:W-:Y:S01]  /*1f00*/  FFMA.FTZ R118, R15, R117, R118 ;  /* 0x000000750f767223 */ /* 0x000fe20000010076 */
[----:B------:R-:W-:-:S02]  /*1f10*/  IMAD.U32 R115, R115, 0x10000, RZ ;  /* 0x0001000073737824 */ /* 0x000fc400078e00ff */
[----:B------:R-:W-:Y:S01]  /*1f20*/  FADD.FTZ R9, R9, R108 ;  /* 0x0000006c09097221 */ /* 0x000fe20000010000 */
[----:B------:R-:W-:Y:S01]  /*1f30*/  SHF.L.U32 R107, R107, 0x10, RZ ;  /* 0x000000106b6b7819 */ /* 0x000fe200000006ff */
[----:B------:R-:W-:Y:S01]  /*1f40*/  FFMA.FTZ R7, R84, R11, R7 ;  /* 0x0000000b54077223 */ /* 0x000fe20000010007 */
[C---:B------:R-:W-:Y:S01]  /*1f50*/  PRMT R6, R116.reuse, 0x7632, R6 ;  /* 0x0000763274067816 */ /* 0x040fe20000000006 */
[----:B------:R-:W-:Y:S01]  /*1f60*/  FFMA.FTZ R118, R23, R115, R118 ;  /* 0x0000007317767223 */ /* 0x000fe20000010076 */
[----:B------:R-:W-:Y:S02]  /*1f70*/  IMAD.U32 R116, R116, 0x10000, RZ ;  /* 0x0001000074747824 */ /* 0x000fe400078e00ff */
[----:B------:R-:W-:Y:S02]  /*1f80*/  VIADD R10, R92, 0x1 ;  /* 0x000000015c0a7836 */ /* 0x000fe40000000000 */
[----:B------:R-:W-:Y:S01]  /*1f90*/  FADD.FTZ R9, R8, R9 ;  /* 0x0000000908097221 */ /* 0x000fe20000010000 */
[----:B------:R-:W-:Y:S01]  /*1fa0*/  SHF.L.U32 R6, R6, 0x10, RZ ;  /* 0x0000001006067819 */ /* 0x000fe200000006ff */
[----:B------:R-:W-:Y:S01]  /*1fb0*/  FFMA.FTZ R7, R88, R107, R7 ;  /* 0x0000006b58077223 */ /* 0x000fe20000010007 */
[C---:B------:R-:W-:Y:S01]  /*1fc0*/  PRMT R8, R119.reuse, 0x7632, R8 ;  /* 0x0000763277087816 */ /* 0x040fe20000000008 */
[----:B------:R-:W-:-:S02]  /*1fd0*/  IMAD.U32 R119, R119, 0x10000, RZ ;  /* 0x0001000077777824 */ /* 0x000fc400078e00ff */
[----:B------:R-:W-:Y:S01]  /*1fe0*/  FFMA.FTZ R116, R27, R116, R118 ;  /* 0x000000741b747223 */ /* 0x000fe20000010076 */
[----:B------:R-:W-:Y:S01]  /*1ff0*/  I2FP.F32.S32 R11, R10 ;  /* 0x0000000a000b7245 */ /* 0x000fe20000201400 */
[----:B------:R-:W-:Y:S01]  /*2000*/  FFMA.FTZ R7, R96, R6, R7 ;  /* 0x0000000660077223 */ /* 0x000fe20000010007 */
[----:B------:R-:W-:Y:S02]  /*2010*/  IMAD.U32 R8, R8, 0x10000, RZ ;  /* 0x0001000008087824 */ /* 0x000fe400078e00ff */
[----:B------:R-:W-:Y:S01]  /*2020*/  FFMA.FTZ R116, R93, R119, R116 ;  /* 0x000000775d747223 */ /* 0x000fe20000010074 */
[----:B------:R-:W-:Y:S01]  /*2030*/  IADD3 R6, PT, PT, R91, -0x1, RZ ;  /* 0xffffffff5b067810 */ /* 0x000fe20007ffe0ff */
[----:B------:R-:W-:Y:S01]  /*2040*/  FMUL.FTZ R11, R11, R38 ;  /* 0x000000260b0b7220 */ /* 0x000fe20000410000 */
[----:B------:R-:W-:Y:S01]  /*2050*/  FFMA.FTZ R7, R100, R8, R7 ;  /* 0x0000000864077223 */ /* 0x000fe20000010007 */
[----:B------:R-:W-:Y:S01]  /*2060*/  FADD.FTZ R116, R116, R9 ;  /* 0x0000000974747221 */ /* 0x000fe20000010000 */
[----:B------:R-:W-:-:S02]  /*2070*/  ISETP.GE.U32.AND P0, PT, R6, R41, PT ;  /* 0x000000290600720c */ /* 0x000fc40003f06070 */
[----:B------:R-:W-:Y:S01]  /*2080*/  FSEL R8, R11, RZ, P2 ;  /* 0x000000ff0b087208 */ /* 0x000fe20001000000 */
[----:B------:R-:W-:-:S04]  /*2090*/  FADD.FTZ R7, R7, R116 ;  /* 0x0000007407077221 */ /* 0x000fc80000010000 */
[----:B------:R-:W-:-:S05]  /*20a0*/  FFMA.FTZ R7, R7, UR11, R8 ;  /* 0x0000000b07077c23 */ /* 0x000fca0008010008 */
[C---:B------:R-:W-:Y:S02]  /*20b0*/  FSEL R6, R7.reuse, RZ, !P0 ;  /* 0x000000ff07067208 */ /* 0x040fe40004000000 */
[----:B------:R-:W-:Y:S02]  /*20c0*/  @!P0 FMNMX.FTZ R94, R7, R94, !PT ;  /* 0x0000005e075e8209 */ /* 0x000fe40007810000 */
[----:B------:R-:W-:Y:S01]  /*20d0*/  ISETP.GE.U32.AND P0, PT, R33, R36, PT ;  /* 0x000000242100720c */ /* 0x000fe20003f06070 */
[----:B------:R0:W-:Y:S01]  /*20e0*/  STS [R19], R6 ;  /* 0x0000000613007388 */ /* 0x0001e20000000800 */
[----:B------:R-:W-:Y:S01]  /*20f0*/  VIADD R92, R92, 0x80 ;  /* 0x000000805c5c7836 */ /* 0x000fe20000000000 */
[----:B------:R-:W-:Y:S01]  /*2100*/  IADD3 R91, PT, PT, R91, 0x80, RZ ;  /* 0x000000805b5b7810 */ /* 0x000fe20007ffe0ff */
[----:B0-----:R-:W-:-:S09]  /*2110*/  VIADD R19, R19, 0x200 ;  /* 0x0000020013137836 */ /* 0x001fd20000000000 */
[----:B------:R-:W-:Y:S05]  /*2120*/  @!P0 BRA `(.L_x_17682) ;  /* 0xffffffec00c48947 */ /* 0x000fea000383ffff */
.L_x_17681:
[----:B------:R-:W-:Y:S05]  /*2130*/  BSYNC.RECONVERGENT B0 ;  /* 0x0000000000007941 */ /* 0x000fea0003800200 */
.L_x_17680:
[----:B0-----:R-:W0:Y:S01]  /*2140*/  SHFL.BFLY PT, R3, R94, 0x10, 0x1f ;  /* 0x0e001f005e037f89 */ /* 0x001e2200000e0000 */
[----:B------:R-:W-:Y:S01]  /*2150*/  IMAD.MOV.U32 R10, RZ, RZ, -0x800001 ;  /* 0xff7fffffff0a7424 */ /* 0x000fe200078e00ff */
[----:B------:R-:W-:Y:S01]  /*2160*/  BSSY.RECONVERGENT B0, `(.L_x_17683) ;  /* 0x0000102000007945 */ /* 0x000fe20003800200 */
[----:B------:R-:W1:Y:S01]  /*2170*/  S2R R2, SR_CgaCtaId ;  /* 0x0000000000027919 */ /* 0x000e620000008800 */
[----:B0-----:R-:W-:-:S05]  /*2180*/  FMNMX.FTZ R4, R3, R94, !PT ;  /* 0x0000005e03047209 */ /* 0x001fca0007810000 */
[----:B------:R-:W0:Y:S02]  /*2190*/  SHFL.BFLY PT, R3, R4, 0x8, 0x1f ;  /* 0x0d001f0004037f89 */ /* 0x000e2400000e0000 */
[----:B0-----:R-:W-:Y:S02]  /*21a0*/  FMNMX.FTZ R5, R4, R3, !PT ;  /* 0x0000000304057209 */ /* 0x001fe40007810000 */
[----:B------:R-:W-:-:S03]  /*21b0*/  MOV R3, 0x400 ;  /* 0x0000040000037802 */ /* 0x000fc60000000f00 */
[----:B------:R-:W0:Y:S01]  /*21c0*/  SHFL.BFLY PT, R0, R5, 0x4, 0x1f ;  /* 0x0c801f0005007f89 */ /* 0x000e2200000e0000 */
[----:B------:R-:W-:-:S04]  /*21d0*/  IADD3 R11, PT, PT, R3, 0xa0, RZ ;  /* 0x000000a0030b7810 */ /* 0x000fc80007ffe0ff */
[----:B-1----:R-:W-:-:S05]  /*21e0*/  LEA R11, R2, R11, 0x18 ;  /* 0x0000000b020b7211 */ /* 0x002fca00078ec0ff */
[----:B------:R-:W-:Y:S01]  /*21f0*/  IMAD R6, R37, 0x4, R11 ;  /* 0x0000000425067824 */ /* 0x000fe200078e020b */
[----:B0-----:R-:W-:-:S05]  /*2200*/  FMNMX.FTZ R7, R5, R0, !PT ;  /* 0x0000000005077209 */ /* 0x001fca0007810000 */
[----:B------:R-:W0:Y:S02]  /*2210*/  SHFL.BFLY PT, R0, R7, 0x2, 0x1f ;  /* 0x0c401f0007007f89 */ /* 0x000e2400000e0000 */
[----:B0-----:R-:W-:Y:S02]  /*2220*/  FMNMX.FTZ R8, R7, R0, !PT ;  /* 0x0000000007087209 */ /* 0x001fe40007810000 */
[----:B------:R-:W-:-:S03]  /*2230*/  LOP3.LUT P0, R0, R40, 0x1f, RZ, 0xc0, !PT ;  /* 0x0000001f28007812 */ /* 0x000fc6000780c0ff */
[----:B------:R-:W0:Y:S01]  /*2240*/  SHFL.BFLY PT, R9, R8, 0x1, 0x1f ;  /* 0x0c201f0008097f89 */ /* 0x000e2200000e0000 */
[C---:B------:R-:W-:Y:S02]  /*2250*/  ISETP.GT.U32.AND P1, PT, R0.reuse, 0x3, PT ;  /* 0x000000030000780c */ /* 0x040fe40003f24070 */
[----:B------:R-:W-:Y:S01]  /*2260*/  LEA R7, R0, R11, 0x2 ;  /* 0x0000000b00077211 */ /* 0x000fe200078e10ff */
[----:B------:R-:W-:Y:S01]  /*2270*/  HFMA2 R11, -RZ, RZ, 0, 0 ;  /* 0x00000000ff0b7431 */ /* 0x000fe200000001ff */
[----:B0-----:R-:W-:Y:S01]  /*2280*/  FMNMX.FTZ R13, R8, R9, !PT ;  /* 0x00000009080d7209 */ /* 0x001fe20007810000 */
[----:B------:R-:W-:-:S04]  /*2290*/  IMAD R9, R44, -0x10, R36 ;  /* 0xfffffff02c097824 */ /* 0x000fc800078e0224 */
[----:B------:R-:W-:Y:S01]  /*22a0*/  @!P0 STS [R6], R13 ;  /* 0x0000000d06008388 */ /* 0x000fe20000000800 */
[----:B------:R-:W-:Y:S01]  /*22b0*/  IMAD R12, R9, 0x20, R42 ;  /* 0x00000020090c7824 */ /* 0x000fe200078e022a */
[----:B------:R-:W-:Y:S04]  /*22c0*/  BAR.SYNC.DEFER_BLOCKING 0x0 ;  /* 0x0000000000007b1d */ /* 0x000fe80000010000 */
[----:B------:R-:W-:Y:S02]  /*22d0*/  VIMNMX R9, PT, PT, R41, R12, PT ;  /* 0x0000000c29097248 */ /* 0x000fe40003fe0100 */
[----:B------:R-:W0:Y:S04]  /*22e0*/  @!P1 LDS R10, [R7] ;  /* 0x00000000070a9984 */ /* 0x000e280000000800 */
[----:B0-----:R-:W0:Y:S02]  /*22f0*/  SHFL.BFLY PT, R5, R10, 0x2, 0x1f ;  /* 0x0c401f000a057f89 */ /* 0x001e2400000e0000 */
[----:B0-----:R-:W-:-:S05]  /*2300*/  FMNMX.FTZ R8, R5, R10, !PT ;  /* 0x0000000a05087209 */ /* 0x001fca0007810000 */
[----:B------:R-:W0:Y:S02]  /*2310*/  SHFL.BFLY PT, R5, R8, 0x1, 0x1f ;  /* 0x0c201f0008057f89 */ /* 0x000e2400000e0000 */
[----:B0-----:R-:W-:Y:S01]  /*2320*/  FMNMX.FTZ R4, R8, R5, !PT ;  /* 0x0000000508047209 */ /* 0x001fe20007810000 */
[----:B------:R-:W-:-:S05]  /*2330*/  IMAD.IADD R5, R9, 0x1, -R42 ;  /* 0x0000000109057824 */ /* 0x000fca00078e0a2a */
[----:B------:R-:W-:Y:S01]  /*2340*/  ISETP.GE.AND P2, PT, R40, R5, PT ;  /* 0x000000052800720c */ /* 0x000fe20003f46270 */
[----:B------:R-:W0:-:S12]  /*2350*/  SHFL.IDX PT, R4, R4, RZ, 0x1f ;  /* 0x00001fff04047589 */ /* 0x000e1800000e0000 */
[----:B------:R-:W-:Y:S05]  /*2360*/  @P2 BRA `(.L_x_17684) ;  /* 0x0000000c00842947 */ /* 0x000fea0003800000 */
[----:B------:R-:W-:Y:S01]  /*2370*/  LOP3.LUT R8, RZ, R40, RZ, 0x33, !PT ;  /* 0x00000028ff087212 */ /* 0x000fe200078e33ff */
[----:B------:R-:W-:Y:S01]  /*2380*/  BSSY.RECONVERGENT B1, `(.L_x_17685) ;  /* 0x000001c000017945 */ /* 0x000fe20003800200 */
[----:B------:R-:W-:-:S03]  /*2390*/  MOV R11, RZ ;  /* 0x000000ff000b7202 */ /* 0x000fc60000000f00 */
[----:B------:R-:W-:-:S04]  /*23a0*/  IMAD.IADD R13, R9, 0x1, R8 ;  /* 0x00000001090d7824 */ /* 0x000fc800078e0208 */
[C---:B------:R-:W-:Y:S01]  /*23b0*/  IMAD.IADD R10, R13.reuse, 0x1, -R42 ;  /* 0x000000010d0a7824 */ /* 0x040fe200078e0a2a */
[----:B------:R-:W-:-:S04]  /*23c0*/  LOP3.LUT R8, R13, 0x180, RZ, 0xc0, !PT ;  /* 0x000001800d087812 */ /* 0x000fc800078ec0ff */
[----:B------:R-:W-:Y:S02]  /*23d0*/  ISETP.NE.AND P0, PT, R8, 0x180, PT ;  /* 0x000001800800780c */ /* 0x000fe40003f05270 */
[----:B------:R-:W-:Y:S01]  /*23e0*/  ISETP.GE.U32.AND P3, PT, R10, 0x180, PT ;  /* 0x000001800a00780c */ /* 0x000fe20003f66070 */
[----:B------:R-:W-:-:S10]  /*23f0*/  IMAD.MOV.U32 R10, RZ, RZ, R40 ;  /* 0x000000ffff0a7224 */ /* 0x000fd400078e0028 */
        /* <DEDUP_REMOVED lines=9> */
.L_x_17687:
        /* <DEDUP_REMOVED lines=11> */
.L_x_17686:
[----:B------:R-:W-:Y:S05]  /*2540*/  BSYNC.RECONVERGENT B1 ;  /* 0x0000000000017941 */ /* 0x000fea0003800200 */
.L_x_17685:
        /* <DEDUP_REMOVED lines=12> */
.L_x_17690:
        /* <DEDUP_REMOVED lines=100> */
.L_x_17689:
[----:B------:R-:W-:Y:S05]  /*2c50*/  BSYNC.RECONVERGENT B1 ;  /* 0x0000000000017941 */ /* 0x000fea0003800200 */
.L_x_17688:
        /* <DEDUP_REMOVED lines=55> */
.L_x_17692:
[----:B------:R-:W-:Y:S05]  /*2fd0*/  BSYNC.RECONVERGENT B1 ;  /* 0x0000000000017941 */ /* 0x000fea0003800200 */
.L_x_17691:
        /* <DEDUP_REMOVED lines=26> */
.L_x_17684:
[----:B------:R-:W-:Y:S05]  /*3180*/  BSYNC.RECONVERGENT B0 ;  /* 0x0000000000007941 */ /* 0x000fea0003800200 */
.L_x_17683:
        /* <DEDUP_REMOVED lines=22> */
[----:B--2---:R-:W-:Y:S01]  /*32f0*/  FADD.FTZ R7, R33, 9.9999999747524270788e-07 ;  /* 0x358637bd21077421 */ /* 0x004fe20000010000 */
[----:B------:R-:W-:Y:S03]  /*3300*/  BSSY.RECONVERGENT B1, `(.L_x_17695) ;  /* 0x0000019000017945 */ /* 0x000fe60003800200 */
[----:B------:R-:W-:Y:S01]  /*3310*/  IMAD.IADD R9, R9, 0x1, R6 ;  /* 0x0000000109097824 */ /* 0x000fe200078e0206 */
[----:B------:R2:W3:Y:S04]  /*3320*/  MUFU.RCP R32, R7 ;  /* 0x0000000700207308 */ /* 0x0004e80000001000 */
[----:B------:R-:W-:-:S02]  /*3330*/  LOP3.LUT R6, R9, 0x180, RZ, 0xc0, !PT ;  /* 0x0000018009067812 */ /* 0x000fc400078ec0ff */
[----:B------:R-:W-:Y:S02]  /*3340*/  IADD3 R8, PT, PT, -R42, R9, RZ ;  /* 0x000000092a087210 */ /* 0x000fe40007ffe1ff */
[----:B------:R-:W-:Y:S01]  /*3350*/  ISETP.NE.AND P0, PT, R6, 0x180, PT ;  /* 0x000001800600780c */ /* 0x000fe20003f05270 */
[----:B------:R-:W-:Y:S01]  /*3360*/  IMAD.MOV.U32 R6, RZ, RZ, R40 ;  /* 0x000000ffff067224 */ /* 0x000fe200078e0028 */
[----:B------:R-:W-:-:S11]  /*3370*/  ISETP.GE.U32.AND P1, PT, R8, 0x180, PT ;  /* 0x000001800800780c */ /* 0x000fd60003f26070 */
[----:B--23--:R-:W-:Y:S05]  /*3380*/  @!P0 BRA `(.L_x_17696) ;  /* 0x0000000000408947 */ /* 0x00cfea0003800000 */
[----:B------:R-:W-:Y:S01]  /*3390*/  LEA.HI R9, R9, 0x1, RZ, 0x19 ;  /* 0x0000000109097811 */ /* 0x000fe200078fc8ff */
[----:B------:R-:W-:-:S03]  /*33a0*/  VIADD R7, R3, 0xc0 ;  /* 0x000000c003077836 */ /* 0x000fc60000000000 */
[C---:B------:R-:W-:Y:S02]  /*33b0*/  SHF.L.U32 R6, R9.reuse, 0x7, RZ ;  /* 0x0000000709067819 */ /* 0x040fe400000006ff */
[----:B------:R-:W-:Y:S02]  /*33c0*/  LOP3.LUT R9, R9, 0x3, RZ, 0xc0, !PT ;  /* 0x0000000309097812 */ /* 0x000fe400078ec0ff */
[----:B-1----:R-:W-:Y:S02]  /*33d0*/  LEA R11, R2, R7, 0x18 ;  /* 0x00000007020b7211 */ /* 0x002fe400078ec0ff */
[----:B------:R-:W-:Y:S01]  /*33e0*/  LOP3.LUT R7, R6, 0x180, RZ, 0xc0, !PT ;  /* 0x0000018006077812 */ /* 0x000fe200078ec0ff */
[----:B------:R-:W-:Y:S02]  /*33f0*/  IMAD.MOV R9, RZ, RZ, -R9 ;  /* 0x000000ffff097224 */ /* 0x000fe400078e0a09 */
[----:B------:R-:W-:Y:S01]  /*3400*/  IMAD R8, R40, 0x4, R11 ;  /* 0x0000000428087824 */ /* 0x000fe200078e020b */
[----:B------:R-:W-:-:S07]  /*3410*/  IADD3 R6, PT, PT, R7, R40, RZ ;  /* 0x0000002807067210 */ /* 0x000fce0007ffe0ff */
.L_x_17697:
[----:B------:R-:W1:Y:S01]  /*3420*/  LDS R7, [R8] ;  /* 0x0000000008077984 */ /* 0x000e620000000800 */
[----:B------:R-:W-:-:S05]  /*3430*/  VIADD R9, R9, 0x1 ;  /* 0x0000000109097836 */ /* 0x000fca0000000000 */
[----:B------:R-:W-:Y:S01]  /*3440*/  ISETP.NE.AND P0, PT, R9, RZ, PT ;  /* 0x000000ff0900720c */ /* 0x000fe20003f05270 */
[----:B-1----:R-:W-:-:S05]  /*3450*/  FMUL.FTZ R7, R7, R32 ;  /* 0x0000002007077220 */ /* 0x002fca0000410000 */
[----:B------:R1:W-:Y:S02]  /*3460*/  STS [R8], R7 ;  /* 0x0000000708007388 */ /* 0x0003e40000000800 */
[----:B-1----:R-:W-:-:S05]  /*3470*/  VIADD R8, R8, 0x200 ;  /* 0x0000020008087836 */ /* 0x002fca0000000000 */
[----:B------:R-:W-:Y:S05]  /*3480*/  @P0 BRA `(.L_x_17697) ;  /* 0xfffffffc00e40947 */ /* 0x000fea000383ffff */
.L_x_17696:
[----:B------:R-:W-:Y:S05]  /*3490*/  BSYNC.RECONVERGENT B1 ;  /* 0x0000000000017941 */ /* 0x000fea0003800200 */
.L_x_17695:
        /* <DEDUP_REMOVED lines=12> */
.L_x_17700:
[----:B------:R-:W2:Y:S01]  /*3560*/  LDS R8, [R7+-0x400] ;  /* 0xfffc000007087984 */ /* 0x000ea20000000800 */
[----:B------:R-:W-:-:S03]  /*3570*/  VIADD R6, R6, 0x800 ;  /* 0x0000080006067836 */ /* 0x000fc60000000000 */
[----:B------:R-:W3:Y:S02]  /*3580*/  LDS R9, [R7+-0x200] ;  /* 0xfffe000007097984 */ /* 0x000ee40000000800 */
[----:B------:R-:W-:Y:S02]  /*3590*/  ISETP.GE.AND P1, PT, R6, R43, PT ;  /* 0x0000002b0600720c */ /* 0x000fe40003f26270 */
[----:B-1----:R-:W1:Y:S04]  /*35a0*/  LDS R11, [R7] ;  /* 0x00000000070b7984 */ /* 0x002e680000000800 */
        /* <DEDUP_REMOVED lines=10> */
[----:B---3--:R-:W-:-:S03]  /*3650*/  FMUL.FTZ R10, R9, R32 ;  /* 0x00000020090a7220 */ /* 0x008fc60000410000 */
[----:B------:R-:W3:Y:S01]  /*3660*/  LDS R28, [R7+0x1400] ;  /* 0x00140000071c7984 */ /* 0x000ee20000000800 */
[----:B-1----:R-:W-:-:S03]  /*3670*/  FMUL.FTZ R12, R11, R32 ;  /* 0x000000200b0c7220 */ /* 0x002fc60000410000 */
[----:B------:R-:W1:Y:S01]  /*3680*/  LDS R29, [R7+0x1600] ;  /* 0x00160000071d7984 */ /* 0x000e620000000800 */
        /* <DEDUP_REMOVED lines=10> */
[-C--:B--2---:R-:W-:Y:S02]  /*3730*/  FMUL.FTZ R8, R19, R32.reuse ;  /* 0x0000002013087220 */ /* 0x084fe40000410000 */
[----:B------:R0:W-:Y:S01]  /*3740*/  STS [R7+0x200], R14 ;  /* 0x0002000e07007388 */ /* 0x0001e20000000800 */
[-C--:B------:R-:W-:Y:S01]  /*3750*/  FMUL.FTZ R24, R23, R32.reuse ;  /* 0x0000002017187220 */ /* 0x080fe20000410000 */
[-C--:B------:R-:W-:Y:S02]  /*3760*/  FMUL.FTZ R26, R25, R32.reuse ;  /* 0x00000020191a7220 */ /* 0x080fe40000410000 */
[----:B------:R-:W-:Y:S01]  /*3770*/  STS [R7+0x400], R16 ;  /* 0x0004001007007388 */ /* 0x000fe20000000800 */
[----:B------:R-:W-:-:S03]  /*3780*/  FMUL.FTZ R10, R27, R32 ;  /* 0x000000201b0a7220 */ /* 0x000fc60000410000 */
[----:B------:R-:W-:Y:S01]  /*3790*/  STS [R7+0x600], R18 ;  /* 0x0006001207007388 */ /* 0x000fe20000000800 */
[----:B---3--:R-:W-:-:S03]  /*37a0*/  FMUL.FTZ R28, R28, R32 ;  /* 0x000000201c1c7220 */ /* 0x008fc60000410000 */
[----:B------:R-:W-:Y:S01]  /*37b0*/  STS [R7+0x800], R8 ;  /* 0x0008000807007388 */ /* 0x000fe20000000800 */
[----:B-1----:R-:W-:-:S03]  /*37c0*/  FMUL.FTZ R12, R29, R32 ;  /* 0x000000201d0c7220 */ /* 0x002fc60000410000 */
        /* <DEDUP_REMOVED lines=13> */
.L_x_17699:
[----:B------:R-:W-:Y:S05]  /*38a0*/  BSYNC.RECONVERGENT B1 ;  /* 0x0000000000017941 */ /* 0x000fea0003800200 */
.L_x_17698:
[----:B------:R-:W-:Y:S01]  /*38b0*/  IMAD.IADD R8, R5, 0x1, -R6 ;  /* 0x0000000105087824 */ /* 0x000fe200078e0a06 */
[----:B------:R-:W-:Y:S04]  /*38c0*/  BSSY.RECONVERGENT B1, `(.L_x_17701) ;  /* 0x000001e000017945 */ /* 0x000fe80003800200 */
[----:B------:R-:W-:-:S13]  /*38d0*/  ISETP.GT.AND P1, PT, R8, 0x200, PT ;  /* 0x000002000800780c */ /* 0x000fda0003f24270 */
[----:B------:R-:W-:Y:S05]  /*38e0*/  @!P1 BRA `(.L_x_17702) ;  /* 0x00000000006c9947 */ /* 0x000fea0003800000 */
[----:B------:R-:W2:Y:S01]  /*38f0*/  LDS R8, [R7+-0x400] ;  /* 0xfffc000007087984 */ /* 0x000ea20000000800 */
[----:B------:R-:W-:Y:S01]  /*3900*/  PLOP3.LUT P0, PT, PT, PT, PT, 0x8, 0x80 ;  /* 0x000000000080781c */ /* 0x000fe20003f0e170 */
[----:B------:R-:W-:Y:S02]  /*3910*/  VIADD R6, R6, 0x400 ;  /* 0x0000040006067836 */ /* 0x000fe40000000000 */
[----:B------:R-:W3:Y:S04]  /*3920*/  LDS R9, [R7+-0x200] ;  /* 0xfffe000007097984 */ /* 0x000ee80000000800 */
[----:B-1----:R-:W1:Y:S04]  /*3930*/  LDS R11, [R7] ;  /* 0x00000000070b7984 */ /* 0x002e680000000800 */
[----:B------:R-:W4:Y:S04]  /*3940*/  LDS R13, [R7+0x200] ;  /* 0x00020000070d7984 */ /* 0x000f280000000800 */
[----:B------:R-:W0:Y:S04]  /*3950*/  LDS R15, [R7+0x400] ;  /* 0x00040000070f7984 */ /* 0x000e280000000800 */
[----:B------:R-:W0:Y:S04]  /*3960*/  LDS R17, [R7+0x600] ;  /* 0x0006000007117984 */ /* 0x000e280000000800 */
[----:B------:R-:W0:Y:S04]  /*3970*/  LDS R19, [R7+0x800] ;  /* 0x0008000007137984 */ /* 0x000e280000000800 */
[----:B------:R-:W0:Y:S01]  /*3980*/  LDS R21, [R7+0xa00] ;  /* 0x000a000007157984 */ /* 0x000e220000000800 */
[-C--:B--2---:R-:W-:Y:S01]  /*3990*/  FMUL.FTZ R8, R8, R32.reuse ;  /* 0x0000002008087220 */ /* 0x084fe20000410000 */
[----:B---3--:R-:W-:-:S04]  /*39a0*/  FMUL.FTZ R10, R9, R32 ;  /* 0x00000020090a7220 */ /* 0x008fc80000410000 */
[----:B------:R-:W-:Y:S01]  /*39b0*/  STS [R7+-0x400], R8 ;  /* 0xfffc000807007388 */ /* 0x000fe20000000800 */
[----:B-1----:R-:W-:-:S03]  /*39c0*/  FMUL.FTZ R12, R11, R32 ;  /* 0x000000200b0c7220 */ /* 0x002fc60000410000 */
        /* <DEDUP_REMOVED lines=13> */
.L_x_17702:
[----:B------:R-:W-:Y:S05]  /*3aa0*/  BSYNC.RECONVERGENT B1 ;  /* 0x0000000000017941 */ /* 0x000fea0003800200 */
.L_x_17701:
[----:B------:R-:W-:-:S13]  /*3ab0*/  ISETP.LT.OR P0, PT, R6, R5, P0 ;  /* 0x000000050600720c */ /* 0x000fda0000701670 */
[----:B------:R-:W-:Y:S05]  /*3ac0*/  @!P0 BRA `(.L_x_17694) ;  /* 0x0000000000308947 */ /* 0x000fea0003800000 */
[----:B------:R-:W2:Y:S04]  /*3ad0*/  LDS R5, [R7+-0x400] ;  /* 0xfffc000007057984 */ /* 0x000ea80000000800 */
[----:B------:R-:W3:Y:S04]  /*3ae0*/  LDS R8, [R7+-0x200] ;  /* 0xfffe000007087984 */ /* 0x000ee80000000800 */
[----:B------:R-:W4:Y:S04]  /*3af0*/  LDS R9, [R7] ;  /* 0x0000000007097984 */ /* 0x000f280000000800 */
[----:B-1----:R-:W1:Y:S01]  /*3b00*/  LDS R11, [R7+0x200] ;  /* 0x00020000070b7984 */ /* 0x002e620000000800 */
[-C--:B--2---:R-:W-:Y:S01]  /*3b10*/  FMUL.FTZ R6, R5, R32.reuse ;  /* 0x0000002005067220 */ /* 0x084fe20000410000 */
[----:B---3--:R-:W-:-:S04]  /*3b20*/  FMUL.FTZ R8, R8, R32 ;  /* 0x0000002008087220 */ /* 0x008fc80000410000 */
[----:B------:R3:W-:Y:S01]  /*3b30*/  STS [R7+-0x400], R6 ;  /* 0xfffc000607007388 */ /* 0x0007e20000000800 */
[----:B----4-:R-:W-:-:S03]  /*3b40*/  FMUL.FTZ R10, R9, R32 ;  /* 0x00000020090a7220 */ /* 0x010fc60000410000 */
[----:B------:R3:W-:Y:S01]  /*3b50*/  STS [R7+-0x200], R8 ;  /* 0xfffe000807007388 */ /* 0x0007e20000000800 */
[----:B-1----:R-:W-:-:S03]  /*3b60*/  FMUL.FTZ R12, R11, R32 ;  /* 0x000000200b0c7220 */ /* 0x002fc60000410000 */
[----:B------:R3:W-:Y:S04]  /*3b70*/  STS [R7], R10 ;  /* 0x0000000a07007388 */ /* 0x0007e80000000800 */
[----:B------:R3:W-:Y:S02]  /*3b80*/  STS [R7+0x200], R12 ;  /* 0x0002000c07007388 */ /* 0x0007e40000000800 */
.L_x_17694:
[----:B------:R-:W-:Y:S05]  /*3b90*/  BSYNC.RECONVERGENT B0 ;  /* 0x0000000000007941 */ /* 0x000fea0003800200 */
.L_x_17693:
[----:B------:R-:W-:Y:S01]  /*3ba0*/  BAR.SYNC.DEFER_BLOCKING 0x0 ;  /* 0x0000000000007b1d */ /* 0x000fe20000010000 */
[----:B------:R-:W-:Y:S01]  /*3bb0*/  ISETP.NE.AND P0, PT, R40, RZ, PT ;  /* 0x000000ff2800720c */ /* 0x000fe20003f05270 */
[----:B------:R-:W-:-:S04]  /*3bc0*/  IMAD R29, R44, 0x10, R37 ;  /* 0x000000102c1d7824 */ /* 0x000fc800078e0225 */
[----:B------:R-:W4:Y:S01]  /*3bd0*/  LDCU UR8, c[0x0][0x370] ;  /* 0x00006e00ff0877ac */ /* 0x000f220008000800 */
[----:B------:R-:W-:Y:S01]  /*3be0*/  BSSY.RECONVERGENT B0, `(.L_x_17703) ;  /* 0x0000011000007945 */ /* 0x000fe20003800200 */
[----:B------:R-:W0:Y:S01]  /*3bf0*/  LDCU UR11, c[0x0][0x3dc] ;  /* 0x00007b80ff0b77ac */ /* 0x000e220008000800 */
[----:B------:R-:W0:Y:S05]  /*3c00*/  LDCU UR9, c[0x0][0x378] ;  /* 0x00006f00ff0977ac */ /* 0x000e2a0008000800 */
[----:B------:R-:W-:Y:S05]  /*3c10*/  @P0 BRA `(.L_x_17704) ;  /* 0x0000000000340947 */ /* 0x000fea0003800000 */
[----:B----4-:R-:W-:Y:S01]  /*3c20*/  IMAD R5, R46, UR8, R39 ;  /* 0x000000082e057c24 */ /* 0x010fe2000f8e0227 */
[----:B------:R-:W4:Y:S03]  /*3c30*/  LDCU.128 UR12, c[0x0][0x380] ;  /* 0x00007000ff0c77ac */ /* 0x000f260008000c00 */
[----:B0-----:R-:W-:-:S05]  /*3c40*/  IMAD R5, R5, UR9, RZ ;  /* 0x0000000905057c24 */ /* 0x001fca000f8e02ff */
[----:B------:R-:W-:-:S04]  /*3c50*/  IADD3 R5, P0, PT, R5, R44, RZ ;  /* 0x0000002c05057210 */ /* 0x000fc80007f1e0ff */
[----:B---3--:R-:W-:Y:S01]  /*3c60*/  SHF.L.U32 R8, R5, 0x2, RZ ;  /* 0x0000000205087819 */ /* 0x008fe200000006ff */
[----:B------:R-:W-:-:S05]  /*3c70*/  IMAD.X R6, RZ, RZ, RZ, P0 ;  /* 0x000000ffff067224 */ /* 0x000fca00000e06ff */
[----:B------:R-:W-:Y:S02]  /*3c80*/  SHF.L.U64.HI R5, R5, 0x2, R6 ;  /* 0x0000000205057819 */ /* 0x000fe40000010206 */
[C---:B----4-:R-:W-:Y:S02]  /*3c90*/  IADD3 R6, P0, PT, R8.reuse, UR14, RZ ;  /* 0x0000000e08067c10 */ /* 0x050fe4000ff1e0ff */
[----:B------:R-:W-:Y:S02]  /*3ca0*/  IADD3 R8, P1, PT, R8, UR12, RZ ;  /* 0x0000000c08087c10 */ /* 0x000fe4000ff3e0ff */
[C---:B------:R-:W-:Y:S02]  /*3cb0*/  IADD3.X R7, PT, PT, R5.reuse, UR15, RZ, P0, !PT ;  /* 0x0000000f05077c10 */ /* 0x040fe400087fe4ff */
[----:B------:R-:W-:-:S03]  /*3cc0*/  IADD3.X R9, PT, PT, R5, UR13, RZ, P1, !PT ;  /* 0x0000000d05097c10 */ /* 0x000fc60008ffe4ff */
[----:B------:R0:W-:Y:S04]  /*3cd0*/  STG.E desc[UR6][R6.64], R4 ;  /* 0x0000000406007986 */ /* 0x0001e8000c101906 */
[----:B--2---:R0:W-:Y:S02]  /*3ce0*/  STG.E desc[UR6][R8.64], R33 ;  /* 0x0000002108007986 */ /* 0x0041e4000c101906 */
.L_x_17704:
[----:B0---4-:R-:W-:Y:S05]  /*3cf0*/  BSYNC.RECONVERGENT B0 ;  /* 0x0000000000007941 */ /* 0x011fea0003800200 */
.L_x_17703:
[----:B------:R-:W-:Y:S01]  /*3d00*/  ISETP.GE.U32.AND P0, PT, R29, R36, PT ;  /* 0x000000241d00720c */ /* 0x000fe20003f06070 */
[----:B------:R-:W0:Y:S01]  /*3d10*/  LDCU.64 UR4, c[0x0][0x3a8] ;  /* 0x00007500ff0477ac */ /* 0x000e220008000a00 */
[----:B------:R-:W-:Y:S01]  /*3d20*/  BSSY.RECONVERGENT B0, `(.L_x_17705) ;  /* 0x00002ad000007945 */ /* 0x000fe20003800200 */
[----:B------:R-:W-:Y:S02]  /*3d30*/  CS2R R14, SRZ ;  /* 0x00000000000e7805 */ /* 0x000fe4000001ff00 */
[----:B------:R-:W-:Y:S02]  /*3d40*/  CS2R R16, SRZ ;  /* 0x0000000000107805 */ /* 0x000fe4000001ff00 */
[----:B------:R-:W-:Y:S02]  /*3d50*/  CS2R R18, SRZ ;  /* 0x0000000000127805 */ /* 0x000fe4000001ff00 */
[----:B------:R-:W-:Y:S02]  /*3d60*/  CS2R R20, SRZ ;  /* 0x0000000000147805 */ /* 0x000fe4000001ff00 */
[----:B------:R-:W-:-:S02]  /*3d70*/  CS2R R22, SRZ ;  /* 0x0000000000167805 */ /* 0x000fc4000001ff00 */
[----:B------:R-:W-:Y:S05]  /*3d80*/  @P0 BRA `(.L_x_17706) ;  /* 0x0000002800980947 */ /* 0x000fea0003800000 */
[----:B------:R-:W-:Y:S01]  /*3d90*/  VIADD R3, R3, 0xc0 ;  /* 0x000000c003037836 */ /* 0x000fe20000000000 */
[----:B------:R-:W4:Y:S01]  /*3da0*/  LDCU UR10, c[0x0][0x3e0] ;  /* 0x00007c00ff0a77ac */ /* 0x000f220008000800 */
[----:B------:R-:W-:Y:S01]  /*3db0*/  IMAD.WIDE.U32 R4, R29, 0x4, RZ ;  /* 0x000000041d047825 */ /* 0x000fe200078e00ff */
[----:B------:R-:W-:Y:S02]  /*3dc0*/  SHF.L.U32 R30, R40, 0x3, RZ ;  /* 0x00000003281e7819 */ /* 0x000fe400000006ff */
[----:B------:R-:W-:Y:S01]  /*3dd0*/  CS2R R14, SRZ ;  /* 0x00000000000e7805 */ /* 0x000fe2000001ff00 */
[----:B------:R-:W1:Y:S01]  /*3de0*/  LDCU.64 UR12, c[0x0][0x3b8] ;  /* 0x00007700ff0c77ac */ /* 0x000e620008000a00 */
[----:B------:R-:W-:Y:S01]  /*3df0*/  LEA R25, R2, R3, 0x18 ;  /* 0x0000000302197211 */ /* 0x000fe200078ec0ff */
[----:B------:R-:W-:Y:S01]  /*3e00*/  IMAD.SHL.U32 R2, R40, 0x20, RZ ;  /* 0x0000002028027824 */ /* 0x000fe200078e00ff */
[----:B------:R-:W-:Y:S01]  /*3e10*/  LOP3.LUT R26, R30, 0x18, RZ, 0xc0, !PT ;  /* 0x000000181e1a7812 */ /* 0x000fe200078ec0ff */
[----:B---3--:R-:W-:Y:S01]  /*3e20*/  VIADD R6, R41, 0x1f ;  /* 0x0000001f29067836 */ /* 0x008fe20000000000 */
[----:B------:R-:W-:Y:S01]  /*3e30*/  CS2R R16, SRZ ;  /* 0x0000000000107805 */ /* 0x000fe2000001ff00 */
[----:B------:R-:W-:Y:S01]  /*3e40*/  IMAD.WIDE R4, R34, 0x4, R4 ;  /* 0x0000000422047825 */ /* 0x000fe200078e0204 */
[----:B------:R-:W-:-:S02]  /*3e50*/  LOP3.LUT R2, R2, 0x60, RZ, 0xe2, !PT ;  /* 0x0000006002027812 */ /* 0x000fc400078ee2ff */
[----:B------:R-:W-:Y:S02]  /*3e60*/  CS2R R18, SRZ ;  /* 0x0000000000127805 */ /* 0x000fe4000001ff00 */
[----:B------:R-:W-:Y:S01]  /*3e70*/  SHF.R.U32.HI R6, RZ, 0x5, R6 ;  /* 0x00000005ff067819 */ /* 0x000fe20000011606 */
[C---:B------:R-:W-:Y:S01]  /*3e80*/  IMAD R3, R37.reuse, 0x20, R42 ;  /* 0x0000002025037824 */ /* 0x040fe200078e022a */
[----:B------:R-:W-:Y:S02]  /*3e90*/  LEA R2, R37, R2, 0x7 ;  /* 0x0000000225027211 */ /* 0x000fe400078e38ff */
[----:B------:R-:W-:Y:S02]  /*3ea0*/  CS2R R20, SRZ ;  /* 0x0000000000147805 */ /* 0x000fe4000001ff00 */
[----:B------:R-:W-:Y:S01]  /*3eb0*/  CS2R R22, SRZ ;  /* 0x0000000000167805 */ /* 0x000fe2000001ff00 */
[----:B------:R-:W-:Y:S01]  /*3ec0*/  IMAD.IADD R28, R29, 0x1, -R6 ;  /* 0x000000011d1c7824 */ /* 0x000fe200078e0a06 */
[----:B------:R-:W-:Y:S01]  /*3ed0*/  IADD3 R25, PT, PT, R2, 0x10, R25 ;  /* 0x0000001002197810 */ /* 0x000fe20007ffe019 */
[----:B----4-:R-:W-:Y:S01]  /*3ee0*/  IMAD R2, R35, UR10, RZ ;  /* 0x0000000a23027c24 */ /* 0x010fe2000f8e02ff */
[----:B------:R-:W-:Y:S01]  /*3ef0*/  IADD3 R26, PT, PT, R3, 0x3, R26 ;  /* 0x00000003031a7810 */ /* 0x000fe20007ffe01a */
[----:B------:R-:W-:Y:S01]  /*3f00*/  VIADD R29, R29, 0x1 ;  /* 0x000000011d1d7836 */ /* 0x000fe20000000000 */
[----:B-1----:R-:W-:-:S02]  /*3f10*/  IADD3 R24, P0, PT, R4, UR12, RZ ;  /* 0x0000000c04187c10 */ /* 0x002fc4000ff1e0ff */
[----:B------:R-:W-:Y:S02]  /*3f20*/  LOP3.LUT R30, R30, 0xf8, RZ, 0xc0, !PT ;  /* 0x000000f81e1e7812 */ /* 0x000fe400078ec0ff */
[----:B------:R-:W-:Y:S02]  /*3f30*/  IADD3.X R27, PT, PT, R5, UR13, RZ, P0, !PT ;  /* 0x0000000d051b7c10 */ /* 0x000fe400087fe4ff */
[----:B------:R-:W-:-:S07]  /*3f40*/  SHF.R.S32.HI R3, RZ, 0x1f, R2 ;  /* 0x0000001fff037819 */ /* 0x000fce0000011402 */
.L_x_17727:
[----:B------:R-:W-:Y:S01]  /*3f50*/  MOV R6, R24 ;  /* 0x0000001800067202 */ /* 0x000fe20000000f00 */
[----:B------:R-:W-:Y:S01]  /*3f60*/  IMAD.MOV.U32 R7, RZ, RZ, R27 ;  /* 0x000000ffff077224 */ /* 0x000fe200078e001b */
        /* <DEDUP_REMOVED lines=48> */
[----:B------:R-:W-:-:S03]  /*4270*/  ISETP.NE.AND P0, PT, R28, -0x1, PT ;  /* 0xffffffff1c00780c */ /* 0x000fc60003f05270 */
[----:B------:R1:W5:Y:S04]  /*4280*/  LDG.E.CONSTANT R7, desc[UR6][R12.64] ;  /* 0x000000060c077981 */ /* 0x000368000c1e9900 */
[----:B------:R1:W5:Y:S04]  /*4290*/  LDG.E.CONSTANT R10, desc[UR6][R12.64+0x4] ;  /* 0x000004060c0a7981 */ /* 0x000368000c1e9900 */
[----:B------:R1:W5:Y:S04]  /*42a0*/  LDG.E.CONSTANT R9, desc[UR6][R12.64+0x8] ;  /* 0x000008060c097981 */ /* 0x000368000c1e9900 */
[----:B------:R1:W5:Y:S01]  /*42b0*/  LDG.E.CONSTANT R74, desc[UR6][R12.64+0xc] ;  /* 0x00000c060c4a7981 */ /* 0x000362000c1e9900 */
[----:B------:R-:W-:Y:S01]  /*42c0*/  BSSY.RECONVERGENT B1, `(.L_x_17707) ;  /* 0x0000021000017945 */ /* 0x000fe20003800200 */
[----:B------:R-:W-:-:S03]  /*42d0*/  IADD3 R6, PT, PT, R26, -0x3, RZ ;  /* 0xfffffffd1a067810 */ /* 0x000fc60007ffe0ff */
[----:B------:R-:W-:Y:S05]  /*42e0*/  @P0 BRA `(.L_x_17708) ;  /* 0x0000000000780947 */ /* 0x000fea0003800000 */
[C---:B-1----:R-:W-:Y:S01]  /*42f0*/  VIADD R12, R26.reuse, 0x1 ;  /* 0x000000011a0c7836 */ /* 0x042fe20000000000 */
[CC--:B------:R-:W-:Y:S01]  /*4300*/  ISETP.GE.AND P6, PT, R26.reuse, R41.reuse, PT ;  /* 0x000000291a00720c */ /* 0x0c0fe20003fc6270 */
[----:B------:R-:W-:Y:S01]  /*4310*/  VIADD R8, R26, 0xffffffff ;  /* 0xffffffff1a087836 */ /* 0x000fe20000000000 */
[----:B-----5:R-:W-:Y:S01]  /*4320*/  PRMT R11, R10, 0x7632, R11 ;  /* 0x000076320a0b7816 */ /* 0x020fe2000000000b */
[----:B------:R-:W-:Y:S01]  /*4330*/  VIADD R78, R26, 0x3 ;  /* 0x000000031a4e7836 */ /* 0x000fe20000000000 */
[-C--:B------:R-:W-:Y:S01]  /*4340*/  ISETP.GE.AND P5, PT, R12, R41.reuse, PT ;  /* 0x000000290c00720c */ /* 0x080fe20003fa6270 */
[----:B------:R-:W-:Y:S01]  /*4350*/  VIADD R12, R26, 0x4 ;  /* 0x000000041a0c7836 */ /* 0x000fe20000000000 */
[----:B------:R-:W-:Y:S02]  /*4360*/  ISETP.GE.AND P1, PT, R8, R41, PT ;  /* 0x000000290800720c */ /* 0x000fe40003f26270 */
        /* <DEDUP_REMOVED lines=22> */
.L_x_17708:
[----:B------:R-:W-:Y:S05]  /*44d0*/  BSYNC.RECONVERGENT B1 ;  /* 0x0000000000017941 */ /* 0x000fea0003800200 */
.L_x_17707:
[----:B------:R-:W-:Y:S02]  /*44e0*/  IMAD.MOV.U32 R8, RZ, RZ, R75 ;  /* 0x000000ffff087224 */ /* 0x000fe400078e004b */
[----:B-----5:R-:W-:Y:S02]  /*44f0*/  HMUL2.BF16_V2 R11, R4, R7 ;  /* 0x00000007040b7232 */ /* 0x020fe40000200000 */
[----:B-1----:R-:W-:Y:S02]  /*4500*/  HFMA2.BF16_V2 R12, R5, R10, -RZ ;  /* 0x0000000a050c7231 */ /* 0x002fe400003000ff */
[----:B------:R-:W-:Y:S01]  /*4510*/  IMAD.MOV.U32 R7, RZ, RZ, R77 ;  /* 0x000000ffff077224 */ /* 0x000fe200078e004d */
[----:B------:R-:W-:Y:S01]  /*4520*/  BSSY.RECONVERGENT B1, `(.L_x_17709) ;  /* 0x0000037000017945 */ /* 0x000fe20003800200 */
[----:B------:R-:W-:Y:S01]  /*4530*/  HMUL2.BF16_V2 R13, R8, R9 ;  /* 0x00000009080d7232 */ /* 0x000fe20000200000 */
[C---:B------:R-:W-:Y:S02]  /*4540*/  PRMT R9, R11.reuse, 0x7610, R9 ;  /* 0x000076100b097816 */ /* 0x040fe40000000009 */
[----:B------:R-:W-:Y:S01]  /*4550*/  PRMT R10, R11, 0x7632, R10 ;  /* 0x000076320b0a7816 */ /* 0x000fe2000000000a */
[----:B------:R-:W-:Y:S01]  /*4560*/  HFMA2.BF16_V2 R75, R7, R74, -RZ ;  /* 0x0000004a074b7231 */ /* 0x000fe200003000ff */
        /* <DEDUP_REMOVED lines=14> */
[----:B------:R-:W-:-:S02]  /*4650*/  IMAD.U32 R10, R9, 0x10000, RZ ;  /* 0x00010000090a7824 */ /* 0x000fc400078e00ff */
[----:B------:R-:W-:Y:S02]  /*4660*/  FADD.FTZ R11, R76, R11 ;  /* 0x0000000b4c0b7221 */ /* 0x000fe40000010000 */
[----:B------:R-:W-:Y:S02]  /*4670*/  FADD.FTZ R10, R75, R10 ;  /* 0x0000000a4b0a7221 */ /* 0x000fe40000010000 */
[----:B------:R-:W-:-:S04]  /*4680*/  FADD.FTZ R11, R11, R74 ;  /* 0x0000004a0b0b7221 */ /* 0x000fc80000010000 */
        /* <DEDUP_REMOVED lines=15> */
[----:B------:R-:W-:Y:S02]  /*4780*/  ISETP.GE.AND P2, PT, R12, R41, PT ;  /* 0x000000290c00720c */ /* 0x000fe40003f46270 */
[----:B------:R-:W-:Y:S02]  /*4790*/  SEL R13, R9, RZ, !P6 ;  /* 0x000000ff090d7207 */ /* 0x000fe40007000000 */
        /* <DEDUP_REMOVED lines=15> */
.L_x_17710:
[----:B------:R-:W-:Y:S05]  /*4890*/  BSYNC.RECONVERGENT B1 ;  /* 0x0000000000017941 */ /* 0x000fea0003800200 */
.L_x_17709:
[----:B------:R-:W-:Y:S02]  /*48a0*/  HMUL2.BF16_V2 R9, R4, R73 ;  /* 0x0000004904097232 */ /* 0x000fe40000200000 */
[----:B------:R-:W-:Y:S02]  /*48b0*/  HFMA2.BF16_V2 R72, R5, R72, -RZ ;  /* 0x0000004805487231 */ /* 0x000fe400003000ff */
[----:B------:R-:W-:Y:S01]  /*48c0*/  HMUL2.BF16_V2 R13, R8, R66 ;  /* 0x00000042080d7232 */ /* 0x000fe20000200000 */
[----:B------:R-:W-:Y:S01]  /*48d0*/  BSSY.RECONVERGENT B1, `(.L_x_17711) ;  /* 0x0000025000017945 */ /* 0x000fe20003800200 */
[----:B------:R-:W-:Y:S01]  /*48e0*/  FADD.FTZ R14, R11, R14 ;  /* 0x0000000e0b0e7221 */ /* 0x000fe20000010000 */
[----:B------:R-:W-:Y:S02]  /*48f0*/  PRMT R10, R9, 0x7632, R10 ;  /* 0x00007632090a7816 */ /* 0x000fe4000000000a */
[C---:B------:R-:W-:Y:S02]  /*4900*/  PRMT R11, R72.reuse, 0x7610, R11 ;  /* 0x00007610480b7816 */ /* 0x040fe4000000000b */
        /* <DEDUP_REMOVED lines=33> */
.L_x_17712:
[----:B------:R-:W-:Y:S05]  /*4b20*/  BSYNC.RECONVERGENT B1 ;  /* 0x0000000000017941 */ /* 0x000fea0003800200 */
.L_x_17711:
        /* <DEDUP_REMOVED lines=23> */
[----:B------:R-:W-:Y:S02]  /*4ca0*/  HMUL2.BF16_V2 R11, R8, R69 ;  /* 0x00000045080b7232 */ /* 0x000fe40000200000 */
[----:B------:R-:W-:Y:S01]  /*4cb0*/  FADD.FTZ R69, R66, R67 ;  /* 0x0000004342457221 */ /* 0x000fe20000010000 */
[----:B------:R-:W-:Y:S01]  /*4cc0*/  HFMA2.BF16_V2 R66, R7, R70, -RZ ;  /* 0x0000004607427231 */ /* 0x000fe200003000ff */
[C---:B------:R-:W-:Y:S01]  /*4cd0*/  PRMT R10, R9.reuse, 0x7632, R10 ;  /* 0x00007632090a7816 */ /* 0x040fe2000000000a */
[----:B------:R-:W-:Y:S01]  /*4ce0*/  IMAD.U32 R9, R9, 0x10000, RZ ;  /* 0x0001000009097824 */ /* 0x000fe200078e00ff */
        /* <DEDUP_REMOVED lines=44> */
.L_x_17714:
[----:B------:R-:W-:Y:S05]  /*4fb0*/  BSYNC.RECONVERGENT B1 ;  /* 0x0000000000017941 */ /* 0x000fea0003800200 */
.L_x_17713:
[----:B------:R-:W-:Y:S02]  /*4fc0*/  HFMA2.BF16_V2 R13, R5, R64, -RZ ;  /* 0x00000040050d7231 */ /* 0x000fe400003000ff */
[----:B------:R-:W-:Y:S01]  /*4fd0*/  HMUL2.BF16_V2 R71, R4, R71 ;  /* 0x0000004704477232 */ /* 0x000fe20000200000 */
[----:B------:R-:W-:Y:S01]  /*4fe0*/  BSSY.RECONVERGENT B1, `(.L_x_17715) ;  /* 0x0000027000017945 */ /* 0x000fe20003800200 */
[----:B------:R-:W-:Y:S02]  /*4ff0*/  HMUL2.BF16_V2 R64, R8, R53 ;  /* 0x0000003508407232 */ /* 0x000fe40000200000 */
        /* <DEDUP_REMOVED lines=37> */
.L_x_17716:
[----:B------:R-:W-:Y:S05]  /*5250*/  BSYNC.RECONVERGENT B1 ;  /* 0x0000000000017941 */ /* 0x000fea0003800200 */
.L_x_17715:
        /* <DEDUP_REMOVED lines=9> */
[----:B------:R-:W-:Y:S01]  /*52f0*/  PRMT R12, R55, 0x7610, R12 ;  /* 0x00007610370c7816 */ /* 0x000fe2000000000c */
[----:B------:R-:W-:Y:S01]  /*5300*/  IMAD.U32 R65, R65, 0x10000, RZ ;  /* 0x0001000041417824 */ /* 0x000fe200078e00ff */
[----:B------:R-:W-:Y:S01]  /*5310*/  PRMT R13, R55, 0x7632, R13 ;  /* 0x00007632370d7816 */ /* 0x000fe2000000000d */
[----:B------:R-:W-:Y:S01]  /*5320*/  FADD.FTZ R66, R11, R66 ;  /* 0x000000420b427221 */ /* 0x000fe20000010000 */
[----:B------:R-:W-:Y:S01]  /*5330*/  SHF.L.U32 R12, R12, 0x10, RZ ;  /* 0x000000100c0c7819 */ /* 0x000fe200000006ff */
[----:B------:R-:W-:Y:S01]  /*5340*/  FADD.FTZ R65, R64, R65 ;  /* 0x0000004140417221 */ /* 0x000fe20000010000 */
[----:B------:R-:W-:Y:S01]  /*5350*/  PRMT R55, R53, 0x7632, R55 ;  /* 0x0000763235377816 */ /* 0x000fe20000000037 */
[----:B------:R-:W-:-:S02]  /*5360*/  IMAD.U32 R13, R13, 0x10000, RZ ;  /* 0x000100000d0d7824 */ /* 0x000fc400078e00ff */
[C---:B------:R-:W-:Y:S02]  /*5370*/  HFMA2.BF16_V2 R11, R7.reuse, R54, -RZ ;  /* 0x00000036070b7231 */ /* 0x040fe400003000ff */
[----:B------:R-:W-:Y:S01]  /*5380*/  IMAD.U32 R53, R53, 0x10000, RZ ;  /* 0x0001000035357824 */ /* 0x000fe200078e00ff */
[----:B------:R-:W-:Y:S01]  /*5390*/  SHF.L.U32 R64, R55, 0x10, RZ ;  /* 0x0000001037407819 */ /* 0x000fe200000006ff */
[----:B------:R-:W-:Y:S01]  /*53a0*/  FADD.FTZ R56, R12, R13 ;  /* 0x0000000d0c387221 */ /* 0x000fe20000010000 */
[----:B------:R-:W-:Y:S02]  /*53b0*/  HMUL2.BF16_V2 R13, R8, R57 ;  /* 0x00000039080d7232 */ /* 0x000fe40000200000 */
[----:B------:R-:W-:Y:S01]  /*53c0*/  HFMA2.BF16_V2 R54, R7, R58, -RZ ;  /* 0x0000003a07367231 */ /* 0x000fe200003000ff */
[----:B------:R-:W-:Y:S01]  /*53d0*/  PRMT R12, R11, 0x7632, R12 ;  /* 0x000076320b0c7816 */ /* 0x000fe2000000000c */
        /* <DEDUP_REMOVED lines=51> */
.L_x_17718:
[----:B------:R-:W-:Y:S05]  /*5710*/  BSYNC.RECONVERGENT B1 ;  /* 0x0000000000017941 */ /* 0x000fea0003800200 */
.L_x_17717:
        /* <DEDUP_REMOVED lines=55> */
.L_x_17720:
[----:B------:R-:W-:Y:S05]  /*5a90*/  BSYNC.RECONVERGENT B1 ;  /* 0x0000000000017941 */ /* 0x000fea0003800200 */
.L_x_17719:
        /* <DEDUP_REMOVED lines=56> */
.L_x_17722:
[----:B------:R-:W-:Y:S05]  /*5e20*/  BSYNC.RECONVERGENT B1 ;  /* 0x0000000000017941 */ /* 0x000fea0003800200 */
.L_x_17721:
        /* <DEDUP_REMOVED lines=20> */
[----:B------:R-:W-:-:S02]  /*5f70*/  IADD3 R54, PT, PT, R26, 0x4, RZ ;  /* 0x000000041a367810 */ /* 0x000fc40007ffe0ff */
[C---:B------:R-:W-:Y:S02]  /*5f80*/  PRMT R52, R43.reuse, 0x7632, R52 ;  /* 0x000076322b347816 */ /* 0x040fe40000000034 */
[-C--:B------:R-:W-:Y:S02]  /*5f90*/  ISETP.GE.AND P2, PT, R54, R41.reuse, PT ;  /* 0x000000293600720c */ /* 0x080fe40003f46270 */
[----:B------:R-:W-:Y:S02]  /*5fa0*/  SEL R54, R43, RZ, !P1 ;  /* 0x000000ff2b367207 */ /* 0x000fe40004800000 */
        /* <DEDUP_REMOVED lines=17> */
.L_x_17724:
[----:B------:R-:W-:Y:S05]  /*60c0*/  BSYNC.RECONVERGENT B1 ;  /* 0x0000000000017941 */ /* 0x000fea0003800200 */
.L_x_17723:
        /* <DEDUP_REMOVED lines=36> */
[----:B------:R-:W-:Y:S01]  /*6310*/  SHF.L.U32 R31, R42, 0x10, RZ ;  /* 0x000000102a1f7819 */ /* 0x000fe200000006ff */
        /* <DEDUP_REMOVED lines=14> */
[C---:B------:R-:W-:Y:S01]  /*6400*/  IADD3 R12, PT, PT, R26.reuse, -0x1, RZ ;  /* 0xffffffff1a0c7810 */ /* 0x040fe20007ffe0ff */
[----:B------:R-:W-:Y:S01]  /*6410*/  VIADD R32, R26, 0x3 ;  /* 0x000000031a207836 */ /* 0x000fe20000000000 */
[-C--:B------:R-:W-:Y:S02]  /*6420*/  ISETP.GE.AND P6, PT, R6, R41.reuse, PT ;  /* 0x000000290600720c */ /* 0x080fe40003fc6270 */
[----:B------:R-:W-:Y:S02]  /*6430*/  IADD3 R6, PT, PT, R26, 0x4, RZ ;  /* 0x000000041a067810 */ /* 0x000fe40007ffe0ff */
[-C--:B------:R-:W-:Y:S01]  /*6440*/  ISETP.GE.AND P5, PT, R10, R41.reuse, PT ;  /* 0x000000290a00720c */ /* 0x080fe20003fa6270 */
[----:B------:R-:W-:Y:S01]  /*6450*/  VIADD R10, R26, 0x1 ;  /* 0x000000011a0a7836 */ /* 0x000fe20000000000 */
[----:B------:R-:W-:Y:S02]  /*6460*/  ISETP.GE.AND P4, PT, R12, R41, PT ;  /* 0x000000290c00720c */ /* 0x000fe40003f86270 */
[----:B------:R-:W-:-:S02]  /*6470*/  IADD3 R12, PT, PT, R26, 0x2, RZ ;  /* 0x000000021a0c7810 */ /* 0x000fc40007ffe0ff */
[-C--:B------:R-:W-:Y:S02]  /*6480*/  ISETP.GE.AND P0, PT, R6, R41.reuse, PT ;  /* 0x000000290600720c */ /* 0x080fe40003f06270 */
[----:B------:R-:W-:Y:S02]  /*6490*/  SEL R6, R48, RZ, !P6 ;  /* 0x000000ff30067207 */ /* 0x000fe40007000000 */
[-C--:B------:R-:W-:Y:S02]  /*64a0*/  ISETP.GE.AND P2, PT, R12, R41.reuse, PT ;  /* 0x000000290c00720c */ /* 0x080fe40003f46270 */
[-C--:B------:R-:W-:Y:S02]  /*64b0*/  ISETP.GE.AND P6, PT, R26, R41.reuse, PT ;  /* 0x000000291a00720c */ /* 0x080fe40003fc6270 */
[----:B------:R-:W-:Y:S02]  /*64c0*/  PRMT R9, R49, 0x7632, R9 ;  /* 0x0000763231097816 */ /* 0x000fe40000000009 */
[----:B------:R-:W-:-:S02]  /*64d0*/  ISETP.GE.AND P3, PT, R10, R41, PT ;  /* 0x000000290a00720c */ /* 0x000fc40003f66270 */
[----:B------:R-:W-:Y:S02]  /*64e0*/  ISETP.GE.AND P1, PT, R32, R41, PT ;  /* 0x000000292000720c */ /* 0x000fe40003f26270 */
[----:B------:R-:W-:Y:S02]  /*64f0*/  PRMT R48, R48, 0x7632, R48 ;  /* 0x0000763230307816 */ /* 0x000fe40000000030 */
[----:B------:R-:W-:Y:S02]  /*6500*/  PRMT R11, R50, 0x7632, R11 ;  /* 0x00007632320b7816 */ /* 0x000fe4000000000b */
[----:B------:R-:W-:Y:S02]  /*6510*/  PRMT R12, R51, 0x7632, R12 ;  /* 0x00007632330c7816 */ /* 0x000fe4000000000c */
[----:B------:R-:W-:Y:S02]  /*6520*/  SEL R10, R9, RZ, !P6 ;  /* 0x000000ff090a7207 */ /* 0x000fe40007000000 */
[----:B------:R-:W-:-:S02]  /*6530*/  SEL R9, R48, RZ, !P5 ;  /* 0x000000ff30097207 */ /* 0x000fc40006800000 */
[----:B------:R-:W-:Y:S02]  /*6540*/  SEL R49, R49, RZ, !P4 ;  /* 0x000000ff31317207 */ /* 0x000fe40006000000 */
[----:B------:R-:W-:Y:S02]  /*6550*/  SEL R50, R50, RZ, !P3 ;  /* 0x000000ff32327207 */ /* 0x000fe40005800000 */
[----:B------:R-:W-:Y:S02]  /*6560*/  SEL R11, R11, RZ, !P2 ;  /* 0x000000ff0b0b7207 */ /* 0x000fe40005000000 */
[----:B------:R-:W-:Y:S02]  /*6570*/  SEL R51, R51, RZ, !P1 ;  /* 0x000000ff33337207 */ /* 0x000fe40004800000 */
[----:B------:R-:W-:Y:S02]  /*6580*/  SEL R12, R12, RZ, !P0 ;  /* 0x000000ff0c0c7207 */ /* 0x000fe40004000000 */
[----:B------:R-:W-:-:S02]  /*6590*/  PRMT R48, R6, 0x5410, R9 ;  /* 0x0000541006307816 */ /* 0x000fc40000000009 */
[----:B------:R-:W-:Y:S02]  /*65a0*/  PRMT R49, R49, 0x5410, R10 ;  /* 0x0000541031317816 */ /* 0x000fe4000000000a */
[----:B------:R-:W-:Y:S02]  /*65b0*/  PRMT R50, R50, 0x5410, R11 ;  /* 0x0000541032327816 */ /* 0x000fe4000000000b */
[----:B------:R-:W-:-:S07]  /*65c0*/  PRMT R51, R51, 0x5410, R12 ;  /* 0x0000541033337816 */ /* 0x000fce000000000c */
.L_x_17726:
[----:B------:R-:W-:Y:S05]  /*65d0*/  BSYNC.RECONVERGENT B1 ;  /* 0x0000000000017941 */ /* 0x000fea0003800200 */
.L_x_17725:
        /* <DEDUP_REMOVED lines=8> */
[C---:B------:R-:W-:Y:S01]  /*6660*/  PRMT R5, R4.reuse, 0x7632, R5 ;  /* 0x0000763204057816 */ /* 0x040fe20000000005 */
[----:B------:R-:W-:Y:S01]  /*6670*/  IMAD.U32 R11, R4, 0x10000, RZ ;  /* 0x00010000040b7824 */ /* 0x000fe200078e00ff */
[----:B------:R-:W-:-:S02]  /*6680*/  SHF.L.U32 R7, R7, 0x10, RZ ;  /* 0x0000001007077819 */ /* 0x000fc400000006ff */
[C---:B------:R-:W-:Y:S01]  /*6690*/  PRMT R9, R8.reuse, 0x7632, R9 ;  /* 0x0000763208097816 */ /* 0x040fe20000000009 */
[----:B------:R-:W-:Y:S01]  /*66a0*/  IMAD.U32 R8, R8, 0x10000, RZ ;  /* 0x0001000008087824 */ /* 0x000fe200078e00ff */
[----:B------:R-:W-:Y:S01]  /*66b0*/  SHF.L.U32 R12, R5, 0x10, RZ ;  /* 0x00000010050c7819 */ /* 0x000fe200000006ff */
[----:B------:R-:W-:Y:S01]  /*66c0*/  FADD.FTZ R6, R6, R7 ;  /* 0x0000000706067221 */ /* 0x000fe20000010000 */
[----:B------:R-:W-:Y:S01]  /*66d0*/  VIADD R7, R29, 0x3 ;  /* 0x000000031d077836 */ /* 0x000fe20000000000 */
[C---:B------:R-:W-:Y:S01]  /*66e0*/  PRMT R4, R10.reuse, 0x7632, R4 ;  /* 0x000076320a047816 */ /* 0x040fe20000000004 */
[----:B------:R-:W-:Y:S01]  /*66f0*/  IMAD.U32 R10, R10, 0x10000, RZ ;  /* 0x000100000a0a7824 */ /* 0x000fe200078e00ff */
[----:B------:R-:W-:Y:S01]  /*6700*/  SHF.L.U32 R9, R9, 0x10, RZ ;  /* 0x0000001009097819 */ /* 0x000fe200000006ff */
[----:B------:R-:W-:Y:S01]  /*6710*/  FADD.FTZ R11, R11, R12 ;  /* 0x0000000c0b0b7221 */ /* 0x000fe20000010000 */
[----:B------:R-:W-:Y:S01]  /*6720*/  ISETP.GE.U32.AND P0, PT, R7, R36, PT ;  /* 0x000000240700720c */ /* 0x000fe20003f06070 */
[----:B------:R-:W-:Y:S01]  /*6730*/  VIADD R29, R29, 0x4 ;  /* 0x000000041d1d7836 */ /* 0x000fe20000000000 */
[----:B------:R-:W-:Y:S01]  /*6740*/  SHF.L.U32 R5, R4, 0x10, RZ ;  /* 0x0000001004057819 */ /* 0x000fe200000006ff */
[----:B------:R-:W-:Y:S01]  /*6750*/  FADD.FTZ R9, R8, R9 ;  /* 0x0000000908097221 */ /* 0x000fe20000010000 */
[----:B------:R-:W-:Y:S01]  /*6760*/  FADD.FTZ R6, R11, R6 ;  /* 0x000000060b067221 */ /* 0x000fe20000010000 */
[----:B------:R-:W-:-:S02]  /*6770*/  IADD3 R28, PT, PT, R28, 0x4, RZ ;  /* 0x000000041c1c7810 */ /* 0x000fc40007ffe0ff */
[----:B------:R-:W-:Y:S01]  /*6780*/  FADD.FTZ R5, R10, R5 ;  /* 0x000000050a057221 */ /* 0x000fe20000010000 */
[----:B------:R-:W-:Y:S01]  /*6790*/  FADD.FTZ R6, R6, R9 ;  /* 0x0000000906067221 */ /* 0x000fe20000010000 */
[----:B------:R-:W-:Y:S02]  /*67a0*/  IADD3 R26, PT, PT, R26, 0x80, RZ ;  /* 0x000000801a1a7810 */ /* 0x000fe40007ffe0ff */
[----:B------:R-:W-:Y:S01]  /*67b0*/  IADD3.X R27, PT, PT, RZ, R27, RZ, P1, !PT ;  /* 0x0000001bff1b7210 */ /* 0x000fe20000ffe4ff */
[----:B------:R-:W-:-:S04]  /*67c0*/  FADD.FTZ R6, R6, R5 ;  /* 0x0000000506067221 */ /* 0x000fc80000010000 */
[----:B------:R-:W-:Y:S01]  /*67d0*/  FADD.FTZ R23, R6, R23 ;  /* 0x0000001706177221 */ /* 0x000fe20000010000 */
[----:B------:R-:W-:Y:S06]  /*67e0*/  @!P0 BRA `(.L_x_17727) ;  /* 0xffffffd400d88947 */ /* 0x000fec000383ffff */
.L_x_17706:
[----:B0-----:R-:W-:Y:S05]  /*67f0*/  BSYNC.RECONVERGENT B0 ;  /* 0x0000000000007941 */ /* 0x001fea0003800200 */
.L_x_17705:
[----:B------:R-:W0:Y:S01]  /*6800*/  SHFL.BFLY PT, R3, R14, 0x2, 0x1f ;  /* 0x0c401f000e037f89 */ /* 0x000e2200000e0000 */
[----:B------:R-:W4:Y:S01]  /*6810*/  S2UR UR5, SR_CgaCtaId ;  /* 0x00000000000579c3 */ /* 0x000f220000008800 */
[----:B------:R-:W-:Y:S01]  /*6820*/  UMOV UR4, 0x400 ;  /* 0x0000040000047882 */ /* 0x000fe20000000000 */
[----:B------:R-:W-:Y:S01]  /*6830*/  SHF.R.U32.HI R0, RZ, 0x2, R0 ;  /* 0x00000002ff007819 */ /* 0x000fe20000011600 */
[----:B------:R-:W1:Y:S01]  /*6840*/  SHFL.BFLY PT, R2, R15, 0x2, 0x1f ;  /* 0x0c401f000f027f89 */ /* 0x000e6200000e0000 */
[----:B------:R-:W-:Y:S01]  /*6850*/  UIADD3 UR4, UPT, UPT, UR4, 0xc0, URZ ;  /* 0x000000c004047890 */ /* 0x000fe2000fffe0ff */
[----:B------:R-:W-:Y:S01]  /*6860*/  BSSY.RECONVERGENT B0, `(.L_x_17728) ;  /* 0x000003f000007945 */ /* 0x000fe20003800200 */
[C---:B------:R-:W-:Y:S01]  /*6870*/  LOP3.LUT P0, RZ, R40.reuse, 0x3c3, RZ, 0xc0, !PT ;  /* 0x000003c328ff7812 */ /* 0x040fe2000780c0ff */
[----:B------:R-:W2:Y:S01]  /*6880*/  SHFL.BFLY PT, R5, R16, 0x2, 0x1f ;  /* 0x0c401f0010057f89 */ /* 0x000ea200000e0000 */
[----:B------:R-:W-:Y:S01]  /*6890*/  IMAD R0, R37, 0x50, R0 ;  /* 0x0000005025007824 */ /* 0x000fe200078e0200 */
[----:B------:R-:W-:-:S02]  /*68a0*/  LOP3.LUT P1, RZ, R40, 0x3e3, RZ, 0xc0, !PT ;  /* 0x000003e328ff7812 */ /* 0x000fc4000782c0ff */
[----:B---3--:R-:W3:Y:S01]  /*68b0*/  SHFL.BFLY PT, R8, R17, 0x2, 0x1f ;  /* 0x0c401f0011087f89 */ /* 0x008ee200000e0000 */
[----:B------:R-:W-:-:S03]  /*68c0*/  ISETP.GT.U32.AND P3, PT, R40, 0x1f, PT ;  /* 0x0000001f2800780c */ /* 0x000fc60003f64070 */
[----:B------:R-:W3:Y:S04]  /*68d0*/  SHFL.BFLY PT, R7, R18, 0x2, 0x1f ;  /* 0x0c401f0012077f89 */ /* 0x000ee800000e0000 */
[----:B------:R-:W3:Y:S04]  /*68e0*/  SHFL.BFLY PT, R12, R19, 0x2, 0x1f ;  /* 0x0c401f00130c7f89 */ /* 0x000ee800000e0000 */
[----:B------:R-:W3:Y:S01]  /*68f0*/  SHFL.BFLY PT, R13, R20, 0x2, 0x1f ;  /* 0x0c401f00140d7f89 */ /* 0x000ee200000e0000 */
[----:B0-----:R-:W-:Y:S01]  /*6900*/  FADD.FTZ R3, R3, R14 ;  /* 0x0000000e03037221 */ /* 0x001fe20000010000 */
[----:B----4-:R-:W-:-:S02]  /*6910*/  ULEA UR4, UR5, UR4, 0x18 ;  /* 0x0000000405047291 */ /* 0x010fc4000f8ec0ff */
[----:B------:R-:W0:Y:S01]  /*6920*/  SHFL.BFLY PT, R24, R21, 0x2, 0x1f ;  /* 0x0c401f0015187f89 */ /* 0x000e2200000e0000 */
[----:B-1----:R-:W-:-:S03]  /*6930*/  FADD.FTZ R4, R2, R15 ;  /* 0x0000000f02047221 */ /* 0x002fc60000010000 */
[----:B------:R-:W1:Y:S01]  /*6940*/  SHFL.BFLY PT, R25, R22, 0x2, 0x1f ;  /* 0x0c401f0016197f89 */ /* 0x000e6200000e0000 */
[----:B--2---:R-:W-:Y:S01]  /*6950*/  FADD.FTZ R6, R5, R16 ;  /* 0x0000001005067221 */ /* 0x004fe20000010000 */
[----:B------:R-:W-:Y:S02]  /*6960*/  LOP3.LUT R16, R40, 0x3, RZ, 0xc0, !PT ;  /* 0x0000000328107812 */ /* 0x000fe400078ec0ff */
[----:B------:R-:W2:Y:S01]  /*6970*/  SHFL.BFLY PT, R26, R23, 0x2, 0x1f ;  /* 0x0c401f00171a7f89 */ /* 0x000ea200000e0000 */
[----:B---3--:R-:W-:Y:S01]  /*6980*/  FADD.FTZ R8, R8, R17 ;  /* 0x0000001108087221 */ /* 0x008fe20000010000 */
[----:B------:R-:W-:Y:S01]  /*6990*/  ISETP.NE.AND P2, PT, R16, RZ, PT ;  /* 0x000000ff1000720c */ /* 0x000fe20003f45270 */
[----:B------:R-:W-:Y:S01]  /*69a0*/  FADD.FTZ R10, R7, R18 ;  /* 0x00000012070a7221 */ /* 0x000fe20000010000 */
[----:B------:R-:W3:Y:S01]  /*69b0*/  SHFL.BFLY PT, R2, R3, 0x1, 0x1f ;  /* 0x0c201f0003027f89 */ /* 0x000ee200000e0000 */
[----:B------:R-:W-:Y:S01]  /*69c0*/  LOP3.LUT R16, R40, 0x3c0, RZ, 0xc0, !PT ;  /* 0x000003c028107812 */ /* 0x000fe200078ec0ff */
[----:B------:R-:W-:-:S02]  /*69d0*/  FADD.FTZ R12, R12, R19 ;  /* 0x000000130c0c7221 */ /* 0x000fc40000010000 */
[----:B------:R-:W4:Y:S01]  /*69e0*/  SHFL.BFLY PT, R5, R4, 0x1, 0x1f ;  /* 0x0c201f0004057f89 */ /* 0x000f2200000e0000 */
[----:B------:R-:W-:Y:S01]  /*69f0*/  ISETP.NE.OR P5, PT, R16, 0x40, P2 ;  /* 0x000000401000780c */ /* 0x000fe200017a5670 */
[----:B------:R-:W-:Y:S02]  /*6a00*/  FADD.FTZ R20, R13, R20 ;  /* 0x000000140d147221 */ /* 0x000fe40000010000 */
[----:B------:R-:W4:Y:S01]  /*6a10*/  SHFL.BFLY PT, R7, R6, 0x1, 0x1f ;  /* 0x0c201f0006077f89 */ /* 0x000f2200000e0000 */
[----:B------:R-:W-:Y:S01]  /*6a20*/  LOP3.LUT R18, R40, 0x3e0, RZ, 0xc0, !PT ;  /* 0x000003e028127812 */ /* 0x000fe200078ec0ff */
[----:B0-----:R-:W-:Y:S02]  /*6a30*/  FADD.FTZ R24, R24, R21 ;  /* 0x0000001518187221 */ /* 0x001fe40000010000 */
[----:B------:R-:W0:Y:S01]  /*6a40*/  SHFL.BFLY PT, R9, R8, 0x1, 0x1f ;  /* 0x0c201f0008097f89 */ /* 0x000e2200000e0000 */
[----:B------:R-:W-:Y:S01]  /*6a50*/  LEA R0, R0, UR4, 0x2 ;  /* 0x0000000400007c11 */ /* 0x000fe2000f8e10ff */
[----:B-1----:R-:W-:-:S02]  /*6a60*/  FADD.FTZ R25, R25, R22 ;  /* 0x0000001619197221 */ /* 0x002fc40000010000 */
[----:B------:R-:W1:Y:S01]  /*6a70*/  SHFL.BFLY PT, R11, R10, 0x1, 0x1f ;  /* 0x0c201f000a0b7f89 */ /* 0x000e6200000e0000 */
[----:B------:R-:W-:Y:S01]  /*6a80*/  ISETP.NE.OR P4, PT, R18, 0x20, P2 ;  /* 0x000000201200780c */ /* 0x000fe20001785670 */
[----:B--2---:R-:W-:Y:S02]  /*6a90*/  FADD.FTZ R26, R26, R23 ;  /* 0x000000171a1a7221 */ /* 0x004fe40000010000 */
[----:B------:R-:W2:Y:S04]  /*6aa0*/  SHFL.BFLY PT, R13, R12, 0x1, 0x1f ;  /* 0x0c201f000c0d7f89 */ /* 0x000ea800000e0000 */
[----:B------:R-:W2:Y:S01]  /*6ab0*/  SHFL.BFLY PT, R15, R20, 0x1, 0x1f ;  /* 0x0c201f00140f7f89 */ /* 0x000ea200000e0000 */
[----:B---3--:R-:W-:-:S03]  /*6ac0*/  FADD.FTZ R3, R3, R2 ;  /* 0x0000000203037221 */ /* 0x008fc60000010000 */
[----:B------:R-:W3:Y:S01]  /*6ad0*/  SHFL.BFLY PT, R17, R24, 0x1, 0x1f ;  /* 0x0c201f0018117f89 */ /* 0x000ee200000e0000 */
[----:B----4-:R-:W-:-:S03]  /*6ae0*/  FADD.FTZ R4, R4, R5 ;  /* 0x0000000504047221 */ /* 0x010fc60000010000 */
[----:B------:R-:W4:Y:S01]  /*6af0*/  SHFL.BFLY PT, R14, R25, 0x1, 0x1f ;  /* 0x0c201f00190e7f89 */ /* 0x000f2200000e0000 */
[----:B------:R-:W-:-:S03]  /*6b00*/  FADD.FTZ R6, R6, R7 ;  /* 0x0000000706067221 */ /* 0x000fc60000010000 */
[----:B------:R-:W4:Y:S01]  /*6b10*/  SHFL.BFLY PT, R19, R26, 0x1, 0x1f ;  /* 0x0c201f001a137f89 */ /* 0x000f2200000e0000 */
[----:B0-----:R-:W-:Y:S01]  /*6b20*/  FADD.FTZ R9, R8, R9 ;  /* 0x0000000908097221 */ /* 0x001fe20000010000 */
[----:B------:R-:W-:Y:S01]  /*6b30*/  BAR.SYNC.DEFER_BLOCKING 0x0 ;  /* 0x0000000000007b1d */ /* 0x000fe20000010000 */
[----:B-1----:R-:W-:Y:S01]  /*6b40*/  FADD.FTZ R10, R10, R11 ;  /* 0x0000000b0a0a7221 */ /* 0x002fe20000010000 */
[----:B--2---:R-:W-:Y:S01]  /*6b50*/  FADD.FTZ R13, R12, R13 ;  /* 0x0000000d0c0d7221 */ /* 0x004fe20000010000 */
[----:B------:R-:W-:Y:S01]  /*6b60*/  FADD.FTZ R15, R20, R15 ;  /* 0x0000000f140f7221 */ /* 0x000fe20000010000 */
[----:B---3--:R-:W-:Y:S01]  /*6b70*/  FADD.FTZ R24, R24, R17 ;  /* 0x0000001118187221 */ /* 0x008fe20000010000 */
[----:B----4-:R-:W-:Y:S01]  /*6b80*/  FADD.FTZ R14, R25, R14 ;  /* 0x0000000e190e7221 */ /* 0x010fe20000010000 */
[----:B------:R-:W-:Y:S01]  /*6b90*/  FADD.FTZ R19, R26, R19 ;  /* 0x000000131a137221 */ /* 0x000fe20000010000 */
        /* <DEDUP_REMOVED lines=11> */
.L_x_17729:
[----:B------:R-:W-:Y:S05]  /*6c50*/  BSYNC.RECONVERGENT B0 ;  /* 0x0000000000007941 */ /* 0x000fea0003800200 */
.L_x_17728:
        /* <DEDUP_REMOVED lines=12> */
[----:B------:R-:W4:Y:S01]  /*6d20*/  LDS R18, [R0+0x120] ;  /* 0x0001200000127984 */ /* 0x000f220000000800 */
[----:B0-----:R-:W-:Y:S01]  /*6d30*/  FADD.FTZ R3, R3, R2 ;  /* 0x0000000203037221 */ /* 0x001fe20000010000 */
[----:B-1----:R-:W-:Y:S01]  /*6d40*/  FADD.FTZ R4, R4, R5 ;  /* 0x0000000504047221 */ /* 0x002fe20000010000 */
[----:B--2---:R-:W-:Y:S01]  /*6d50*/  FADD.FTZ R6, R6, R7 ;  /* 0x0000000706067221 */ /* 0x004fe20000010000 */
[----:B---3--:R-:W-:Y:S01]  /*6d60*/  FADD.FTZ R9, R9, R8 ;  /* 0x0000000809097221 */ /* 0x008fe20000010000 */
[----:B----4-:R-:W-:Y:S01]  /*6d70*/  FADD.FTZ R10, R10, R11 ;  /* 0x0000000b0a0a7221 */ /* 0x010fe20000010000 */
[----:B------:R-:W-:Y:S01]  /*6d80*/  FADD.FTZ R13, R13, R12 ;  /* 0x0000000c0d0d7221 */ /* 0x000fe20000010000 */
[----:B------:R-:W-:Y:S01]  /*6d90*/  FADD.FTZ R15, R15, R16 ;  /* 0x000000100f0f7221 */ /* 0x000fe20000010000 */
[----:B------:R-:W-:Y:S01]  /*6da0*/  FADD.FTZ R24, R24, R17 ;  /* 0x0000001118187221 */ /* 0x000fe20000010000 */
[----:B------:R-:W-:Y:S01]  /*6db0*/  FADD.FTZ R14, R14, R21 ;  /* 0x000000150e0e7221 */ /* 0x000fe20000010000 */
[----:B------:R-:W-:-:S07]  /*6dc0*/  FADD.FTZ R19, R19, R18 ;  /* 0x0000001213137221 */ /* 0x000fce0000010000 */
.L_x_17731:
[----:B------:R-:W-:Y:S05]  /*6dd0*/  BSYNC.RECONVERGENT B0 ;  /* 0x0000000000007941 */ /* 0x000fea0003800200 */
.L_x_17730:
        /* <DEDUP_REMOVED lines=13> */
.L_x_17733:
[----:B------:R-:W-:Y:S05]  /*6eb0*/  BSYNC.RECONVERGENT B0 ;  /* 0x0000000000007941 */ /* 0x000fea0003800200 */
.L_x_17732:
        /* <DEDUP_REMOVED lines=13> */
[----:B01----:R-:W-:Y:S01]  /*6f90*/  FADD.FTZ R3, R3, R2 ;  /* 0x0000000203037221 */ /* 0x003fe20000010000 */
[----:B--2---:R-:W-:Y:S01]  /*6fa0*/  FADD.FTZ R4, R4, R5 ;  /* 0x0000000504047221 */ /* 0x004fe20000010000 */
[----:B---3--:R-:W-:Y:S01]  /*6fb0*/  FADD.FTZ R6, R6, R7 ;  /* 0x0000000706067221 */ /* 0x008fe20000010000 */
[----:B----4-:R-:W-:Y:S01]  /*6fc0*/  FADD.FTZ R9, R9, R8 ;  /* 0x0000000809097221 */ /* 0x010fe20000010000 */
[----:B------:R-:W-:Y:S01]  /*6fd0*/  FADD.FTZ R10, R10, R11 ;  /* 0x0000000b0a0a7221 */ /* 0x000fe20000010000 */
[----:B------:R-:W-:Y:S01]  /*6fe0*/  FADD.FTZ R13, R13, R12 ;  /* 0x0000000c0d0d7221 */ /* 0x000fe20000010000 */
[----:B------:R-:W-:Y:S01]  /*6ff0*/  FADD.FTZ R15, R15, R16 ;  /* 0x000000100f0f7221 */ /* 0x000fe20000010000 */
[----:B------:R-:W-:Y:S01]  /*7000*/  FADD.FTZ R24, R24, R17 ;  /* 0x0000001118187221 */ /* 0x000fe20000010000 */
[----:B------:R-:W-:Y:S01]  /*7010*/  FADD.FTZ R14, R14, R21 ;  /* 0x000000150e0e7221 */ /* 0x000fe20000010000 */
[----:B------:R-:W-:-:S07]  /*7020*/  FADD.FTZ R19, R19, R18 ;  /* 0x0000001213137221 */ /* 0x000fce0000010000 */
.L_x_17735:
[----:B------:R-:W-:Y:S05]  /*7030*/  BSYNC.RECONVERGENT B0 ;  /* 0x0000000000007941 */ /* 0x000fea0003800200 */
.L_x_17734:
[----:B------:R-:W-:Y:S06]  /*7040*/  BAR.SYNC.DEFER_BLOCKING 0x0 ;  /* 0x0000000000007b1d */ /* 0x000fec0000010000 */
[----:B------:R-:W-:Y:S05]  /*7050*/  @P3 EXIT ;  /* 0x000000000000394d */ /* 0x000fea0003800000 */
[----:B01----:R-:W-:-:S04]  /*7060*/  IMAD R0, R46, UR8, R39 ;  /* 0x000000082e007c24 */ /* 0x003fc8000f8e0227 */
[----:B------:R-:W-:Y:S01]  /*7070*/  IMAD R0, R0, UR9, RZ ;  /* 0x0000000900007c24 */ /* 0x000fe2000f8e02ff */
        /* <DEDUP_REMOVED lines=30> */
.L_x_17736:
        /* <DEDUP_REMOVED lines=10> */
.L_x_27487:


//--------------------- .text._ZN4vllm25paged_attention_v2_kernelI13__nv_bfloat16S1_Li64ELi32ELi128ELNS_18Fp8KVCacheDataTypeE0ELb0ELi512EEEvPfS3_PT_PKS4_PKT0_SA_ifPKiSC_iPKfiiiSE_SE_iiiii --------------------------
	.section	.text._ZN4vllm25paged_attention_v2_kernelI13__nv_bfloat16S1_Li64ELi32ELi128ELNS_18Fp8KVCacheDataTypeE0ELb0ELi512EEEvPfS3_PT_PKS4_PKT0_SA_ifPKiSC_iPKfiiiSE_SE_iiiii,"ax",@progbits
	.align	128
        .global         _ZN4vllm25paged_attention_v2_kernelI13__nv_bfloat16S1_Li64ELi32ELi128ELNS_18Fp8KVCacheDataTypeE0ELb0ELi512EEEvPfS3_PT_PKS4_PKT0_SA_ifPKiSC_iPKfiiiSE_SE_iiiii
        .type           _ZN4vllm25paged_attention_v2_kernelI13__nv_bfloat16S1_Li64ELi32ELi128ELNS_18Fp8KVCacheDataTypeE0ELb0ELi512EEEvPfS3_PT_PKS4_PKT0_SA_ifPKiSC_iPKfiiiSE_SE_iiiii,@function
        .size           _ZN4vllm25paged_attention_v2_kernelI13__nv_bfloat16S1_Li64ELi32ELi128ELNS_18Fp8KVCacheDataTypeE0ELb0ELi512EEEvPfS3_PT_PKS4_PKT0_SA_ifPKiSC_iPKfiiiSE_SE_iiiii,(.L_x_27488 - _ZN4vllm25paged_attention_v2_kernelI13__nv_bfloat16S1_Li64ELi32ELi128ELNS_18Fp8KVCacheDataTypeE0ELb0ELi512EEEvPfS3_PT_PKS4_PKT0_SA_ifPKiSC_iPKfiiiSE_SE_iiiii)
        .other          _ZN4vllm25paged_attention_v2_kernelI13__nv_bfloat16S1_Li64ELi32ELi128ELNS_18Fp8KVCacheDataTypeE0ELb0ELi512EEEvPfS3_PT_PKS4_PKT0_SA_ifPKiSC_iPKfiiiSE_SE_iiiii,@"STO_CUDA_ENTRY STV_DEFAULT"
_ZN4vllm25paged_attention_v2_kernelI13__nv_bfloat16S1_Li64ELi32ELi128ELNS_18Fp8KVCacheDataTypeE0ELb0ELi512EEEvPfS3_PT_PKS4_PKT0_SA_ifPKiSC_iPKfiiiSE_SE_iiiii:
.text._ZN4vllm25paged_attention_v2_kernelI13__nv_bfloat16S1_Li64ELi32ELi128ELNS_18Fp8KVCacheDataTypeE0ELb0ELi512EEEvPfS3_PT_PKS4_PKT0_SA_ifPKiSC_iPKfiiiSE_SE_iiiii:
        /* <DEDUP_REMOVED lines=14> */
[----:B------:R-:W4:Y:S01]  /*00e0*/  LDCU UR8, c[0x0][0x378] ;  /* 0x00006f00ff0877ac */ /* 0x000f220008000800 */
[----:B------:R-:W-:Y:S01]  /*00f0*/  HFMA2 R32, -RZ, RZ, 0, 0 ;  /* 0x00000000ff207431 */ /* 0x000fe200000001ff */
[----:B------:R-:W0:Y:S01]  /*0100*/  LDCU UR12, c[0x0][0x3dc] ;  /* 0x00007b80ff0c77ac */ /* 0x000e220008000800 */
[----:B------:R-:W-:Y:S01]  /*0110*/  IMAD.MOV.U32 R74, RZ, RZ, -0x800001 ;  /* 0xff7fffffff4a7424 */ /* 0x000fe200078e00ff */
[----:B------:R-:W0:Y:S01]  /*0120*/  LDCU UR13, c[0x0][0x3b4] ;  /* 0x00007680ff0d77ac */ /* 0x000e220008000800 */
[----:B------:R-:W0:Y:S01]  /*0130*/  LDCU.64 UR14, c[0x0][0x3a0] ;  /* 0x00007400ff0e77ac */ /* 0x000e220008000a00 */
[----:B-1----:R-:W-:Y:S01]  /*0140*/  IMAD R2, R0, UR4, RZ ;  /* 0x0000000400027c24 */ /* 0x002fe2000f8e02ff */
[----:B0-----:R-:W-:-:S02]  /*0150*/  ISETP.GT.U32.AND P1, PT, R47, 0x7, PT ;  /* 0x000000072f00780c */ /* 0x001fc40003f24070 */
[----:B--2---:R-:W-:Y:S01]  /*0160*/  IABS R13, R15 ;  /* 0x0000000f000d7213 */ /* 0x004fe20000000000 */
[----:B------:R-:W0:Y:S01]  /*0170*/  LDC R30, c[0x0][0x370] ;  /* 0x0000dc00ff1e7b82 */ /* 0x000e220000000800 */
[----:B------:R-:W-:Y:S01]  /*0180*/  SHF.R.S32.HI R6, RZ, 0x1f, R2 ;  /* 0x0000001fff067819 */ /* 0x000fe20000011402 */
[----:B------:R-:W1:Y:S08]  /*0190*/  LDCU UR4, c[0x0][0x3c8] ;  /* 0x00007900ff0477ac */ /* 0x000e700008000800 */
[----:B------:R-:W2:Y:S01]  /*01a0*/  @!P1 LDC.64 R8, c[0x0][0x398] ;  /* 0x0000e600ff089b82 */ /* 0x000ea20000000a00 */
[----:B------:R-:W-:Y:S01]  /*01b0*/  @!P1 IMAD.SHL.U32 R5, R47, 0x8, RZ ;  /* 0x000000082f059824 */ /* 0x000fe200078e00ff */
[----:B---3--:R-:W-:-:S04]  /*01c0*/  @!P1 SHF.L.U32 R4, R31, 0x6, RZ ;  /* 0x000000061f049819 */ /* 0x008fc800000006ff */
[----:B------:R-:W-:-:S04]  /*01d0*/  @!P1 IADD3 R4, P0, P2, R5, R2, R4 ;  /* 0x0000000205049210 */ /* 0x000fc80007a1e004 */
[----:B------:R-:W-:Y:S02]  /*01e0*/  @!P1 IADD3.X R6, PT, PT, RZ, R6, RZ, P0, P2 ;  /* 0x00000006ff069210 */ /* 0x000fe400007e44ff */
[----:B--2---:R-:W-:-:S04]  /*01f0*/  @!P1 LEA R8, P0, R4, R8, 0x1 ;  /* 0x0000000804089211 */ /* 0x004fc800078008ff */
[----:B------:R-:W-:-:S05]  /*0200*/  @!P1 LEA.HI.X R9, R4, R9, R6, 0x1, P0 ;  /* 0x0000000904099211 */ /* 0x000fca00000f0c06 */
[----:B------:R-:W2:Y:S04]  /*0210*/  @!P1 LDG.E.CONSTANT R4, desc[UR6][R8.64] ;  /* 0x0000000608049981 */ /* 0x000ea8000c1e9900 */
[----:B------:R-:W2:Y:S04]  /*0220*/  @!P1 LDG.E.CONSTANT R5, desc[UR6][R8.64+0x4] ;  /* 0x0000040608059981 */ /* 0x000ea8000c1e9900 */
[----:B------:R-:W2:Y:S04]  /*0230*/  @!P1 LDG.E.CONSTANT R6, desc[UR6][R8.64+0x8] ;  /* 0x0000080608069981 */ /* 0x000ea8000c1e9900 */
[----:B------:R3:W2:Y:S01]  /*0240*/  @!P1 LDG.E.CONSTANT R7, desc[UR6][R8.64+0xc] ;  /* 0x00000c0608079981 */ /* 0x0006a2000c1e9900 */
[----:B------:R-:W4:Y:S08]  /*0250*/  I2F.RP R2, R13 ;  /* 0x0000000d00027306 */ /* 0x000f300000209400 */
[----:B----4-:R-:W4:Y:S02]  /*0260*/  MUFU.RCP R2, R2 ;  /* 0x0000000200027308 */ /* 0x010f240000001000 */
[----:B----4-:R-:W-:Y:S01]  /*0270*/  VIADD R10, R2, 0xffffffe ;  /* 0x0ffffffe020a7836 */ /* 0x010fe20000000000 */
[----:B0-----:R-:W-:-:S05]  /*0280*/  IABS R2, R30 ;  /* 0x0000001e00027213 */ /* 0x001fca0000000000 */
[----:B------:R0:W3:Y:S02]  /*0290*/  F2I.FTZ.U32.TRUNC.NTZ R11, R10 ;  /* 0x0000000a000b7305 */ /* 0x0000e4000021f000 */
[----:B0-----:R-:W-:Y:S02]  /*02a0*/  HFMA2 R10, -RZ, RZ, 0, 0 ;  /* 0x00000000ff0a7431 */ /* 0x001fe400000001ff */
[----:B---3--:R-:W-:-:S04]  /*02b0*/  IMAD.MOV R8, RZ, RZ, -R11 ;  /* 0x000000ffff087224 */ /* 0x008fc800078e0a0b */
        /* <DEDUP_REMOVED lines=10> */
[----:B------:R-:W-:Y:S01]  /*0360*/  LOP3.LUT R2, R30, R15, RZ, 0x3c, !PT ;  /* 0x0000000f1e027212 */ /* 0x000fe200078e3cff */
[----:B------:R-:W0:Y:S03]  /*0370*/  LDC.64 R12, c[0x0][0x3d0] ;  /* 0x0000f400ff0c7b82 */ /* 0x000e260000000a00 */
[----:B------:R-:W-:-:S07]  /*0380*/  ISETP.GE.AND P3, PT, R2, RZ, PT ;  /* 0x000000ff0200720c */ /* 0x000fce0003f66270 */
[----:B------:R-:W-:-:S04]  /*0390*/  @P0 VIADD R11, R11, 0x1 ;  /* 0x000000010b0b0836 */ /* 0x000fc80000000000 */
[----:B------:R-:W-:-:S05]  /*03a0*/  IMAD.MOV.U32 R14, RZ, RZ, R11 ;  /* 0x000000ffff0e7224 */ /* 0x000fca00078e000b */
[----:B------:R-:W-:Y:S02]  /*03b0*/  @!P3 IADD3 R14, PT, PT, RZ, -R14, RZ ;  /* 0x8000000eff0eb210 */ /* 0x000fe40007ffe0ff */
[----:B------:R-:W-:Y:S02]  /*03c0*/  @!P2 LOP3.LUT R14, RZ, R15, RZ, 0x33, !PT ;  /* 0x0000000fff0ea212 */ /* 0x000fe400078e33ff */
[----:B0-----:R-:W-:Y:S02]  /*03d0*/  ISETP.NE.U32.AND P0, PT, R12, RZ, PT ;  /* 0x000000ff0c00720c */ /* 0x001fe40003f05070 */
[----:B------:R-:W-:Y:S02]  /*03e0*/  IABS R11, R14 ;  /* 0x0000000e000b7213 */ /* 0x000fe40000000000 */
[----:B------:R-:W-:Y:S02]  /*03f0*/  ISETP.NE.AND.EX P0, PT, R13, RZ, PT, P0 ;  /* 0x000000ff0d00720c */ /* 0x000fe40003f05300 */
[----:B------:R-:W0:Y:S08]  /*0400*/  I2F.RP R2, R11 ;  /* 0x0000000b00027306 */ /* 0x000e300000209400 */
[----:B0-----:R-:W0:Y:S02]  /*0410*/  MUFU.RCP R2, R2 ;  /* 0x0000000200027308 */ /* 0x001e240000001000 */
[----:B0-----:R-:W-:Y:S01]  /*0420*/  VIADD R8, R2, 0xffffffe ;  /* 0x0ffffffe02087836 */ /* 0x001fe20000000000 */
[----:B------:R-:W-:-:S05]  /*0430*/  IABS R2, R31 ;  /* 0x0000001f00027213 */ /* 0x000fca0000000000 */
[----:B------:R0:W3:Y:S02]  /*0440*/  F2I.FTZ.U32.TRUNC.NTZ R9, R8 ;  /* 0x0000000800097305 */ /* 0x0000e4000021f000 */
[----:B0-----:R-:W-:Y:S01]  /*0450*/  MOV R8, RZ ;  /* 0x000000ff00087202 */ /* 0x001fe20000000f00 */
[----:B---3--:R-:W-:-:S04]  /*0460*/  IMAD.MOV R10, RZ, RZ, -R9 ;  /* 0x000000ffff0a7224 */ /* 0x008fc800078e0a09 */
[----:B------:R-:W-:Y:S01]  /*0470*/  IMAD R13, R10, R11, RZ ;  /* 0x0000000b0a0d7224 */ /* 0x000fe200078e02ff */
[----:B------:R-:W-:-:S03]  /*0480*/  IABS R10, R14 ;  /* 0x0000000e000a7213 */ /* 0x000fc60000000000 */
[----:B------:R-:W-:Y:S02]  /*0490*/  IMAD.HI.U32 R9, R9, R13, R8 ;  /* 0x0000000d09097227 */ /* 0x000fe400078e0008 */
[----:B------:R-:W0:Y:S02]  /*04a0*/  @!P1 S2R R13, SR_CgaCtaId ;  /* 0x00000000000d9919 */ /* 0x000e240000008800 */
[----:B------:R-:W-:Y:S02]  /*04b0*/  IMAD.MOV R8, RZ, RZ, -R10 ;  /* 0x000000ffff087224 */ /* 0x000fe400078e0a0a */
[----:B------:R-:W-:-:S04]  /*04c0*/  IMAD.HI.U32 R33, R9, R2, RZ ;  /* 0x0000000209217227 */ /* 0x000fc800078e00ff */
[----:B------:R-:W-:Y:S02]  /*04d0*/  IMAD R2, R33, R8, R2 ;  /* 0x0000000821027224 */ /* 0x000fe400078e0202 */
[----:B------:R-:W3:Y:S03]  /*04e0*/  @P0 LDC.64 R8, c[0x0][0x3d0] ;  /* 0x0000f400ff080b82 */ /* 0x000ee60000000a00 */
[----:B------:R-:W-:-:S13]  /*04f0*/  ISETP.GT.U32.AND P3, PT, R11, R2, PT ;  /* 0x000000020b00720c */ /* 0x000fda0003f64070 */
[----:B------:R-:W-:-:S05]  /*0500*/  @!P3 IMAD.IADD R2, R2, 0x1, -R11 ;  /* 0x000000010202b824 */ /* 0x000fca00078e0a0b */
[----:B------:R-:W-:Y:S02]  /*0510*/  ISETP.GE.U32.AND P2, PT, R2, R11, PT ;  /* 0x0000000b0200720c */ /* 0x000fe40003f46070 */
[C---:B------:R-:W-:Y:S01]  /*0520*/  LOP3.LUT R2, R31.reuse, R14, RZ, 0x3c, !PT ;  /* 0x0000000e1f027212 */ /* 0x040fe200078e3cff */
[----:B---3--:R-:W-:-:S03]  /*0530*/  @P0 IMAD.WIDE.U32 R8, R31, 0x4, R8 ;  /* 0x000000041f080825 */ /* 0x008fc600078e0008 */
[----:B------:R-:W-:Y:S01]  /*0540*/  ISETP.GE.AND P4, PT, R2, RZ, PT ;  /* 0x000000ff0200720c */ /* 0x000fe20003f86270 */
[----:B------:R-:W-:Y:S01]  /*0550*/  VIADD R2, R28, 0x1f ;  /* 0x0000001f1c027836 */ /* 0x000fe20000000000 */
[----:B------:R-:W-:Y:S02]  /*0560*/  LEA R11, R29, 0x10, 0x4 ;  /* 0x000000101d0b7811 */ /* 0x000fe400078e20ff */
[----:B------:R-:W-:Y:S01]  /*0570*/  SHF.R.U32.HI R18, RZ, 0x5, R47 ;  /* 0x00000005ff127819 */ /* 0x000fe2000001162f */
[----:B------:R-:W-:Y:S01]  /*0580*/  @!P3 VIADD R33, R33, 0x1 ;  /* 0x000000012121b836 */ /* 0x000fe20000000000 */
[----:B------:R-:W-:Y:S01]  /*0590*/  SHF.R.U32.HI R2, RZ, 0x5, R2 ;  /* 0x00000005ff027819 */ /* 0x000fe20000011602 */
[----:B------:R3:W5:Y:S01]  /*05a0*/  @P0 LDG.E.CONSTANT R32, desc[UR6][R8.64] ;  /* 0x0000000608200981 */ /* 0x000762000c1e9900 */
[----:B------:R-:W-:Y:S01]  /*05b0*/  @!P1 MOV R10, 0x400 ;  /* 0x00000400000a9802 */ /* 0x000fe20000000f00 */
[----:B-1----:R-:W-:Y:S01]  /*05c0*/  IMAD R17, R0, UR4, RZ ;  /* 0x0000000400117c24 */ /* 0x002fe2000f8e02ff */
[----:B------:R-:W-:Y:S01]  /*05d0*/  VIMNMX.U32 R11, PT, PT, R2, R11, PT ;  /* 0x0000000b020b7248 */ /* 0x000fe20003fe0000 */
[----:B------:R-:W-:Y:S01]  /*05e0*/  IMAD R2, R29, 0x10, R18 ;  /* 0x000000101d027824 */ /* 0x000fe200078e0212 */
[----:B------:R-:W-:Y:S01]  /*05f0*/  @P2 IADD3 R33, PT, PT, R33, 0x1, RZ ;  /* 0x0000000121212810 */ /* 0x000fe20007ffe0ff */
[----:B------:R-:W-:Y:S01]  /*0600*/  BSSY.RECONVERGENT B0, `(.L_x_17737) ;  /* 0x000016d000007945 */ /* 0x000fe20003800200 */
[----:B0-----:R-:W-:-:S02]  /*0610*/  @!P1 LEA R10, R13, R10, 0x18 ;  /* 0x0000000a0d0a9211 */ /* 0x001fc400078ec0ff */
[----:B------:R-:W-:Y:S02]  /*0620*/  ISETP.GE.U32.AND P2, PT, R2, R11, PT ;  /* 0x0000000b0200720c */ /* 0x000fe40003f46070 */
[----:B------:R-:W-:Y:S01]  /*0630*/  ISETP.NE.AND P0, PT, R14, RZ, PT ;  /* 0x000000ff0e00720c */ /* 0x000fe20003f05270 */
[----:B------:R-:W-:Y:S01]  /*0640*/  @!P1 IMAD R10, R47, 0x10, R10 ;  /* 0x000000102f0a9824 */ /* 0x000fe200078e020a */
[----:B------:R-:W-:-:S11]  /*0650*/  @!P4 IADD3 R33, PT, PT, RZ, -R33, RZ ;  /* 0x80000021ff21c210 */ /* 0x000fd60007ffe0ff */
[----:B------:R-:W-:Y:S01]  /*0660*/  @!P0 LOP3.LUT R33, RZ, R14, RZ, 0x33, !PT ;  /* 0x0000000eff218212 */ /* 0x000fe200078e33ff */
[----:B--2---:R3:W-:Y:S01]  /*0670*/  @!P1 STS.128 [R10], R4 ;  /* 0x000000040a009388 */ /* 0x0047e20000000c00 */
[----:B------:R-:W-:Y:S06]  /*0680*/  BAR.SYNC.DEFER_BLOCKING 0x0 ;  /* 0x0000000000007b1d */ /* 0x000fec0000010000 */
[----:B------:R-:W-:Y:S05]  /*0690*/  @P2 BRA `(.L_x_17738) ;  /* 0x00000014008c2947 */ /* 0x000fea0003800000 */
[----:B------:R-:W0:Y:S01]  /*06a0*/  S2UR UR5, SR_CgaCtaId ;  /* 0x00000000000579c3 */ /* 0x000e220000008800 */
[----:B------:R-:W-:Y:S01]  /*06b0*/  UMOV UR4, 0x400 ;  /* 0x0000040000047882 */ /* 0x000fe20000000000 */
[----:B------:R-:W1:Y:S01]  /*06c0*/  LDCU.64 UR10, c[0x0][0x3b8] ;  /* 0x00007700ff0a77ac */ /* 0x000e620008000a00 */
[----:B------:R-:W-:Y:S01]  /*06d0*/  IMAD.WIDE.U32 R12, R2, 0x4, RZ ;  /* 0x00000004020c7825 */ /* 0x000fe200078e00ff */
[----:B------:R-:W-:Y:S02]  /*06e0*/  LOP3.LUT R43, R47, 0x1f, RZ, 0xc0, !PT ;  /* 0x0000001f2f2b7812 */ /* 0x000fe400078ec0ff */
[----:B-----5:R-:W-:Y:S01]  /*06f0*/  FSETP.NEU.FTZ.AND P3, PT, R32, RZ, PT ;  /* 0x000000ff2000720b */ /* 0x020fe20003f7d000 */
[----:B------:R-:W-:Y:S01]  /*0700*/  IMAD R36, R18, 0x20, R3 ;  /* 0x0000002012247824 */ /* 0x000fe200078e0203 */
[----:B------:R-:W-:Y:S01]  /*0710*/  MOV R74, 0xff7fffff ;  /* 0xff7fffff004a7802 */ /* 0x000fe20000000f00 */
[----:B------:R-:W-:-:S03]  /*0720*/  IMAD.WIDE R16, R17, 0x4, R12 ;  /* 0x0000000411107825 */ /* 0x000fc600078e020c */
[----:B------:R-:W-:Y:S01]  /*0730*/  IADD3 R3, PT, PT, R43, R36, RZ ;  /* 0x000000242b037210 */ /* 0x000fe20007ffe0ff */
[----:B------:R-:W-:Y:S02]  /*0740*/  IMAD R43, R18, 0x20, R43 ;  /* 0x00000020122b7824 */ /* 0x000fe400078e022b */
[----:B------:R-:W-:Y:S02]  /*0750*/  IMAD.SHL.U32 R82, R47, 0x8, RZ ;  /* 0x000000082f527824 */ /* 0x000fe400078e00ff */
[----:B------:R-:W-:Y:S02]  /*0760*/  IMAD.MOV.U32 R77, RZ, RZ, R2 ;  /* 0x000000ffff4d7224 */ /* 0x000fe400078e0002 */
[C---:B------:R-:W-:Y:S01]  /*0770*/  IMAD.IADD R47, R3.reuse, 0x1, -R28 ;  /* 0x00000001032f7824 */ /* 0x040fe200078e0a1c */
[----:B-1----:R-:W-:Y:S01]  /*0780*/  IADD3 R34, P0, PT, R16, UR10, RZ ;  /* 0x0000000a10227c10 */ /* 0x002fe2000ff1e0ff */
[----:B------:R-:W-:Y:S01]  /*0790*/  VIADD R79, R3, 0x1 ;  /* 0x00000001034f7836 */ /* 0x000fe20000000000 */
[----:B------:R-:W-:Y:S01]  /*07a0*/  LOP3.LUT R82, R82, 0xf8, RZ, 0xc0, !PT ;  /* 0x000000f852527812 */ /* 0x000fe200078ec0ff */
[----:B0-----:R-:W-:Y:S01]  /*07b0*/  ULEA UR9, UR5, UR4, 0x18 ;  /* 0x0000000405097291 */ /* 0x001fe2000f8ec0ff */
[----:B------:R-:W-:Y:S01]  /*07c0*/  IADD3.X R35, PT, PT, R17, UR11, RZ, P0, !PT ;  /* 0x0000000b11237c10 */ /* 0x000fe200087fe4ff */
[----:B------:R-:W-:-:S04]  /*07d0*/  UIADD3 UR4, UPT, UPT, UR4, 0xa0, URZ ;  /* 0x000000a004047890 */ /* 0x000fc8000fffe0ff */
[----:B------:R-:W-:-:S03]  /*07e0*/  ULEA UR4, UR5, UR4, 0x18 ;  /* 0x0000000405047291 */ /* 0x000fc6000f8ec0ff */
[----:B------:R-:W0:Y:S03]  /*07f0*/  LDS.128 R20, [UR9+0x10] ;  /* 0x00001009ff147984 */ /* 0x000e260008000c00 */
[----:B------:R-:W-:Y:S01]  /*0800*/  LEA R43, R43, UR4, 0x2 ;  /* 0x000000042b2b7c11 */ /* 0x000fe2000f8e10ff */
[----:B------:R-:W1:Y:S04]  /*0810*/  LDS.128 R24, [UR9] ;  /* 0x00000009ff187984 */ /* 0x000e680008000c00 */
[----:B------:R-:W2:Y:S04]  /*0820*/  LDS.128 R16, [UR9+0x50] ;  /* 0x00005009ff107984 */ /* 0x000ea80008000c00 */
[----:B---3--:R-:W3:Y:S04]  /*0830*/  LDS.128 R4, [UR9+0x20] ;  /* 0x00002009ff047984 */ /* 0x008ee80008000c00 */
[----:B------:R-:W4:Y:S04]  /*0840*/  LDS.128 R8, [UR9+0x30] ;  /* 0x00003009ff087984 */ /* 0x000f280008000c00 */
[----:B------:R-:W4:Y:S01]  /*0850*/  LDS.128 R12, [UR9+0x40] ;  /* 0x00004009ff0c7984 */ /* 0x000f220008000c00 */
[C---:B0-----:R-:W-:Y:S01]  /*0860*/  PRMT R50, R20.reuse, 0x7632, R50 ;  /* 0x0000763214327816 */ /* 0x041fe20000000032 */
[C---:B------:R-:W-:Y:S01]  /*0870*/  IMAD.U32 R41, R21.reuse, 0x10000, RZ ;  /* 0x0001000015297824 */ /* 0x040fe200078e00ff */
[----:B------:R-:W-:Y:S01]  /*0880*/  SHF.L.U32 R40, R20, 0x10, RZ ;  /* 0x0000001014287819 */ /* 0x000fe200000006ff */
[----:B------:R-:W-:Y:S01]  /*0890*/  IMAD.U32 R44, R22, 0x10000, RZ ;  /* 0x00010000162c7824 */ /* 0x000fe200078e00ff */
[----:B------:R-:W-:Y:S01]  /*08a0*/  PRMT R51, R21, 0x7632, R51 ;  /* 0x0000763215337816 */ /* 0x000fe20000000033 */
[----:B-1----:R-:W-:Y:S01]  /*08b0*/  IMAD.U32 R36, R24, 0x10000, RZ ;  /* 0x0001000018247824 */ /* 0x002fe200078e00ff */
[----:B------:R-:W-:Y:S01]  /*08c0*/  PRMT R52, R22, 0x7632, R52 ;  /* 0x0000763216347816 */ /* 0x000fe20000000034 */
[----:B------:R-:W-:Y:S01]  /*08d0*/  IMAD.U32 R38, R26, 0x10000, RZ ;  /* 0x000100001a267824 */ /* 0x000fe200078e00ff */
[----:B------:R-:W-:Y:S01]  /*08e0*/  PRMT R53, R23, 0x7632, R53 ;  /* 0x0000763217357816 */ /* 0x000fe20000000035 */
[----:B------:R-:W-:Y:S01]  /*08f0*/  IMAD.U32 R39, R27, 0x10000, RZ ;  /* 0x000100001b277824 */ /* 0x000fe200078e00ff */
[----:B------:R-:W-:Y:S01]  /*0900*/  SHF.L.U32 R46, R23, 0x10, RZ ;  /* 0x00000010172e7819 */ /* 0x000fe200000006ff */
[----:B--2---:R-:W-:Y:S01]  /*0910*/  IMAD.U32 R65, R19, 0x10000, RZ ;  /* 0x0001000013417824 */ /* 0x004fe200078e00ff */
[----:B------:R-:W-:Y:S01]  /*0920*/  PRMT R42, R24, 0x7632, R42 ;  /* 0x00007632182a7816 */ /* 0x000fe2000000002a */
[----:B------:R-:W0:Y:S01]  /*0930*/  LDS.128 R20, [UR9+0x70] ;  /* 0x00007009ff147984 */ /* 0x000e220008000c00 */
        /* <DEDUP_REMOVED lines=8> */
[----:B------:R-:W1:Y:S01]  /*09c0*/  LDS.128 R24, [UR9+0x60] ;  /* 0x00006009ff187984 */ /* 0x000e620008000c00 */
[----:B------:R-:W2:Y:S01]  /*09d0*/  LDCU UR9, c[0x0][0x3e0] ;  /* 0x00007c00ff0977ac */ /* 0x000ea20008000800 */
[----:B------:R-:W-:Y:S01]  /*09e0*/  PRMT R70, R18, 0x7632, R70 ;  /* 0x0000763212467816 */ /* 0x000fe20000000046 */
[----:B------:R-:W-:Y:S01]  /*09f0*/  IMAD.U32 R48, R48, 0x10000, RZ ;  /* 0x0001000030307824 */ /* 0x000fe200078e00ff */
[----:B------:R-:W-:-:S02]  /*0a00*/  SHF.L.U32 R63, R18, 0x10, RZ ;  /* 0x00000010123f7819 */ /* 0x000fc400000006ff */
[C---:B---3--:R-:W-:Y:S01]  /*0a10*/  PRMT R54, R4.reuse, 0x7632, R54 ;  /* 0x0000763204367816 */ /* 0x048fe20000000036 */
[----:B------:R-:W-:Y:S01]  /*0a20*/  IMAD.U32 R4, R4, 0x10000, RZ ;  /* 0x0001000004047824 */ /* 0x000fe200078e00ff */
[----:B------:R-:W-:Y:S01]  /*0a30*/  PRMT R56, R6, 0x7632, R56 ;  /* 0x0000763206387816 */ /* 0x000fe20000000038 */
[----:B------:R-:W-:Y:S01]  /*0a40*/  IMAD.U32 R70, R70, 0x10000, RZ ;  /* 0x0001000046467824 */ /* 0x000fe200078e00ff */
[C---:B------:R-:W-:Y:S01]  /*0a50*/  PRMT R57, R7.reuse, 0x7632, R57 ;  /* 0x0000763207397816 */ /* 0x040fe20000000039 */
[----:B------:R-:W-:Y:S01]  /*0a60*/  IMAD.U32 R7, R7, 0x10000, RZ ;  /* 0x0001000007077824 */ /* 0x000fe200078e00ff */
[----:B----4-:R-:W-:Y:S01]  /*0a70*/  PRMT R59, R9, 0x7632, R59 ;  /* 0x00007632093b7816 */ /* 0x010fe2000000003b */
[----:B------:R-:W-:Y:S01]  /*0a80*/  IMAD.U32 R54, R54, 0x10000, RZ ;  /* 0x0001000036367824 */ /* 0x000fe200078e00ff */
[C---:B------:R-:W-:Y:S01]  /*0a90*/  PRMT R60, R10.reuse, 0x7632, R60 ;  /* 0x000076320a3c7816 */ /* 0x040fe2000000003c */
[----:B------:R-:W-:Y:S01]  /*0aa0*/  IMAD.U32 R10, R10, 0x10000, RZ ;  /* 0x000100000a0a7824 */ /* 0x000fe200078e00ff */
[----:B------:R-:W-:Y:S01]  /*0ab0*/  PRMT R62, R12, 0x7632, R62 ;  /* 0x000076320c3e7816 */ /* 0x000fe2000000003e */
[----:B------:R-:W-:Y:S01]  /*0ac0*/  IMAD.U32 R56, R56, 0x10000, RZ ;  /* 0x0001000038387824 */ /* 0x000fe200078e00ff */
[----:B------:R-:W-:Y:S01]  /*0ad0*/  PRMT R64, R13, 0x7632, R64 ;  /* 0x000076320d407816 */ /* 0x000fe20000000040 */
[----:B--2---:R-:W-:Y:S01]  /*0ae0*/  IMAD R81, R33, UR9, RZ ;  /* 0x0000000921517c24 */ /* 0x004fe2000f8e02ff */
[----:B------:R-:W-:Y:S01]  /*0af0*/  PRMT R67, R15, 0x7632, R67 ;  /* 0x000076320f437816 */ /* 0x000fe20000000043 */
[----:B------:R-:W-:Y:S01]  /*0b00*/  IMAD.U32 R13, R13, 0x10000, RZ ;  /* 0x000100000d0d7824 */ /* 0x000fe200078e00ff */
[C---:B------:R-:W-:Y:S01]  /*0b10*/  PRMT R68, R16.reuse, 0x7632, R68 ;  /* 0x0000763210447816 */ /* 0x040fe20000000044 */
[----:B------:R-:W-:Y:S01]  /*0b20*/  IMAD.U32 R16, R16, 0x10000, RZ ;  /* 0x0001000010107824 */ /* 0x000fe200078e00ff */
[----:B------:R-:W-:Y:S01]  /*0b30*/  PRMT R18, R19, 0x7632, R18 ;  /* 0x0000763213127816 */ /* 0x000fe20000000012 */
[----:B------:R-:W-:Y:S01]  /*0b40*/  IMAD.U32 R57, R57, 0x10000, RZ ;  /* 0x0001000039397824 */ /* 0x000fe200078e00ff */
[----:B------:R-:W-:Y:S01]  /*0b50*/  IADD3 R2, P0, PT, R81, R82, RZ ;  /* 0x0000005251027210 */ /* 0x000fe20007f1e0ff */
[----:B------:R-:W-:Y:S01]  /*0b60*/  IMAD.U32 R59, R59, 0x10000, RZ ;  /* 0x000100003b3b7824 */ /* 0x000fe200078e00ff */
[C---:B------:R-:W-:Y:S01]  /*0b70*/  PRMT R55, R5.reuse, 0x7632, R55 ;  /* 0x0000763205377816 */ /* 0x040fe20000000037 */
[----:B------:R-:W-:Y:S01]  /*0b80*/  IMAD.U32 R5, R5, 0x10000, RZ ;  /* 0x0001000005057824 */ /* 0x000fe200078e00ff */
[----:B------:R-:W-:Y:S01]  /*0b90*/  PRMT R58, R8, 0x7632, R58 ;  /* 0x00007632083a7816 */ /* 0x000fe2000000003a */
[C---:B0-----:R-:W-:Y:S01]  /*0ba0*/  IMAD.U32 R72, R21.reuse, 0x10000, RZ ;  /* 0x0001000015487824 */ /* 0x041fe200078e00ff */
        /* <DEDUP_REMOVED lines=48> */
[----:B------:R-:W-:-:S07]  /*0eb0*/  SHF.L.U32 R84, R21, 0x10, RZ ;  /* 0x0000001015547819 */ /* 0x000fce00000006ff */
.L_x_17739:
[----:B------:R-:W2:Y:S02]  /*0ec0*/  LDG.E.CONSTANT R19, desc[UR6][R34.64] ;  /* 0x0000000622137981 */ /* 0x000ea4000c1e9900 */
[----:B--2---:R-:W-:-:S03]  /*0ed0*/  IMAD.WIDE R18, R19, UR12, R2 ;  /* 0x0000000c13127c25 */ /* 0x004fc6000f8e0202 */
[----:B------:R-:W-:-:S04]  /*0ee0*/  LEA R20, P0, R18, UR14, 0x1 ;  /* 0x0000000e12147c11 */ /* 0x000fc8000f8008ff */
[----:B------:R-:W-:-:S05]  /*0ef0*/  LEA.HI.X R21, R18, UR15, R19, 0x1, P0 ;  /* 0x0000000f12157c11 */ /* 0x000fca00080f0c13 */
[----:B------:R-:W2:Y:S04]  /*0f00*/  LDG.E.CONSTANT R88, desc[UR6][R20.64+0x200] ;  /* 0x0002000614587981 */ /* 0x000ea8000c1e9900 */
[----:B------:R-:W3:Y:S04]  /*0f10*/  LDG.E.CONSTANT R86, desc[UR6][R20.64] ;  /* 0x0000000614567981 */ /* 0x000ee8000c1e9900 */
[----:B------:R-:W4:Y:S04]  /*0f20*/  LDG.E.CONSTANT R85, desc[UR6][R20.64+0x400] ;  /* 0x0004000614557981 */ /* 0x000f28000c1e9900 */
[----:B------:R-:W5:Y:S01]  /*0f30*/  LDG.E.CONSTANT R18, desc[UR6][R20.64+0x600] ;  /* 0x0006000614127981 */ /* 0x000f62000c1e9900 */
[----:B--2---:R-:W-:-:S04]  /*0f40*/  IMAD.U32 R19, R88, 0x10000, RZ ;  /* 0x0001000058137824 */ /* 0x004fc800078e00ff */
[----:B------:R-:W-:Y:S02]  /*0f50*/  FMUL.FTZ R89, R40, R19 ;  /* 0x0000001328597220 */ /* 0x000fe40000410000 */
[----:B------:R-:W2:Y:S01]  /*0f60*/  LDG.E.CONSTANT R19, desc[UR6][R20.64+0x800] ;  /* 0x0008000614137981 */ /* 0x000ea2000c1e9900 */
[----:B---3--:R-:W-:Y:S02]  /*0f70*/  SHF.L.U32 R87, R86, 0x10, RZ ;  /* 0x0000001056577819 */ /* 0x008fe400000006ff */
[----:B------:R-:W-:-:S03]  /*0f80*/  PRMT R86, R88, 0x7632, R86 ;  /* 0x0000763258567816 */ /* 0x000fc60000000056 */
[----:B------:R-:W-:Y:S01]  /*0f90*/  FFMA.FTZ R87, R36, R87, R89 ;  /* 0x0000005724577223 */ /* 0x000fe20000010059 */
[C---:B------:R-:W-:Y:S01]  /*0fa0*/  PRMT R88, R86.reuse, 0x7632, R88 ;  /* 0x0000763256587816 */ /* 0x040fe20000000058 */
[----:B------:R-:W-:Y:S02]  /*0fb0*/  IMAD.U32 R91, R86, 0x10000, RZ ;  /* 0x00010000565b7824 */ /* 0x000fe400078e00ff */
[----:B------:R-:W3:Y:S02]  /*0fc0*/  LDG.E.CONSTANT R86, desc[UR6][R20.64+0xa00] ;  /* 0x000a000614567981 */ /* 0x000ee4000c1e9900 */
[----:B------:R-:W-:Y:S02]  /*0fd0*/  IMAD.U32 R89, R88, 0x10000, RZ ;  /* 0x0001000058597824 */ /* 0x000fe400078e00ff */
[----:B------:R-:W-:Y:S01]  /*0fe0*/  FMUL.FTZ R91, R50, R91 ;  /* 0x0000005b325b7220 */ /* 0x000fe20000410000 */
[----:B----4-:R-:W-:-:S03]  /*0ff0*/  SHF.L.U32 R88, R85, 0x10, RZ ;  /* 0x0000001055587819 */ /* 0x010fc600000006ff */
[----:B------:R-:W-:Y:S02]  /*1000*/  FFMA.FTZ R89, R42, R89, R91 ;  /* 0x000000592a597223 */ /* 0x000fe4000001005b */
[--C-:B------:R-:W-:Y:S01]  /*1010*/  FFMA.FTZ R91, R4, R88, R87.reuse ;  /* 0x00000058045b7223 */ /* 0x100fe20000010057 */
[----:B------:R-:W-:Y:S01]  /*1020*/  PRMT R87, R85, 0x7632, R87 ;  /* 0x0000763255577816 */ /* 0x000fe20000000057 */
[----:B------:R-:W4:Y:S04]  /*1030*/  LDG.E.CONSTANT R88, desc[UR6][R20.64+0x204] ;  /* 0x0002040614587981 */ /* 0x000f28000c1e9900 */
[----:B------:R-:W4:Y:S01]  /*1040*/  LDG.E.CONSTANT R85, desc[UR6][R20.64+0xc00] ;  /* 0x000c000614557981 */ /* 0x000f22000c1e9900 */
[----:B------:R-:W-:-:S04]  /*1050*/  IMAD.U32 R87, R87, 0x10000, RZ ;  /* 0x0001000057577824 */ /* 0x000fc800078e00ff */
[----:B------:R-:W-:Y:S01]  /*1060*/  FFMA.FTZ R93, R54, R87, R89 ;  /* 0x00000057365d7223 */ /* 0x000fe20000010059 */
[C---:B-----5:R-:W-:Y:S01]  /*1070*/  IMAD.U32 R89, R18.reuse, 0x10000, RZ ;  /* 0x0001000012597824 */ /* 0x060fe200078e00ff */
[----:B------:R-:W-:Y:S01]  /*1080*/  PRMT R18, R18, 0x7632, R18 ;  /* 0x0000763212127816 */ /* 0x000fe20000000012 */
[----:B------:R-:W5:Y:S02]  /*1090*/  LDG.E.CONSTANT R87, desc[UR6][R20.64+0xe00] ;  /* 0x000e000614577981 */ /* 0x000f64000c1e9900 */
[----:B------:R-:W-:Y:S01]  /*10a0*/  FFMA.FTZ R89, R8, R89, R91 ;  /* 0x0000005908597223 */ /* 0x000fe2000001005b */
[----:B------:R-:W-:-:S05]  /*10b0*/  SHF.L.U32 R18, R18, 0x10, RZ ;  /* 0x0000001012127819 */ /* 0x000fca00000006ff */
[----:B------:R-:W-:Y:S01]  /*10c0*/  FFMA.FTZ R93, R58, R18, R93 ;  /* 0x000000123a5d7223 */ /* 0x000fe2000001005d */
[C---:B--2---:R-:W-:Y:S01]  /*10d0*/  PRMT R18, R19.reuse, 0x7632, R18 ;  /* 0x0000763213127816 */ /* 0x044fe20000000012 */
[----:B------:R-:W-:-:S04]  /*10e0*/  IMAD.U32 R19, R19, 0x10000, RZ ;  /* 0x0001000013137824 */ /* 0x000fc800078e00ff */
[----:B------:R-:W-:Y:S02]  /*10f0*/  IMAD.U32 R18, R18, 0x10000, RZ ;  /* 0x0001000012127824 */ /* 0x000fe400078e00ff */
[----:B------:R-:W-:Y:S02]  /*1100*/  FFMA.FTZ R19, R12, R19, R89 ;  /* 0x000000130c137223 */ /* 0x000fe40000010059 */
[----:B------:R-:W-:Y:S01]  /*1110*/  FFMA.FTZ R93, R62, R18, R93 ;  /* 0x000000123e5d7223 */ /* 0x000fe2000001005d */
[C---:B---3--:R-:W-:Y:S02]  /*1120*/  SHF.L.U32 R18, R86.reuse, 0x10, RZ ;  /* 0x0000001056127819 */ /* 0x048fe400000006ff */
[----:B------:R-:W-:-:S03]  /*1130*/  PRMT R86, R86, 0x7632, R86 ;  /* 0x0000763256567816 */ /* 0x000fc60000000056 */
[----:B------:R-:W-:Y:S02]  /*1140*/  FFMA.FTZ R19, R16, R18, R19 ;  /* 0x0000001210137223 */ /* 0x000fe40000010013 */
[----:B------:R-:W-:Y:S02]  /*1150*/  IMAD.U32 R18, R86, 0x10000, RZ ;  /* 0x0001000056127824 */ /* 0x000fe400078e00ff */
[----:B------:R-:W2:Y:S02]  /*1160*/  LDG.E.CONSTANT R86, desc[UR6][R20.64+0x4] ;  /* 0x0000040614567981 */ /* 0x000ea4000c1e9900 */
[----:B------:R-:W-:Y:S01]  /*1170*/  FFMA.FTZ R93, R68, R18, R93 ;  /* 0x00000012445d7223 */ /* 0x000fe2000001005d */
[----:B----4-:R-:W-:-:S04]  /*1180*/  IMAD.U32 R18, R85, 0x10000, RZ ;  /* 0x0001000055127824 */ /* 0x010fc800078e00ff */
[----:B------:R-:W-:Y:S01]  /*1190*/  FFMA.FTZ R90, R24, R18, R19 ;  /* 0x00000012185a7223 */ /* 0x000fe20000010013 */
[----:B------:R-:W-:Y:S01]  /*11a0*/  PRMT R18, R85, 0x7632, R18 ;  /* 0x0000763255127816 */ /* 0x000fe20000000012 */
[----:B------:R-:W3:Y:S04]  /*11b0*/  LDG.E.CONSTANT R19, desc[UR6][R20.64+0x604] ;  /* 0x0006040614137981 */ /* 0x000ee8000c1e9900 */
[----:B------:R-:W4:Y:S01]  /*11c0*/  LDG.E.CONSTANT R85, desc[UR6][R20.64+0x404] ;  /* 0x0004040614557981 */ /* 0x000f22000c1e9900 */
[----:B------:R-:W-:-:S05]  /*11d0*/  SHF.L.U32 R18, R18, 0x10, RZ ;  /* 0x0000001012127819 */ /* 0x000fca00000006ff */
[----:B------:R-:W-:Y:S01]  /*11e0*/  FFMA.FTZ R93, R82, R18, R93 ;  /* 0x00000012525d7223 */ /* 0x000fe2000001005d */
[C---:B-----5:R-:W-:Y:S01]  /*11f0*/  IMAD.U32 R18, R87.reuse, 0x10000, RZ ;  /* 0x0001000057127824 */ /* 0x060fe200078e00ff */
[----:B------:R-:W-:-:S05]  /*1200*/  PRMT R87, R87, 0x7632, R87 ;  /* 0x0000763257577816 */ /* 0x000fca0000000057 */
[----:B------:R-:W-:Y:S02]  /*1210*/  IMAD.U32 R87, R87, 0x10000, RZ ;  /* 0x0001000057577824 */ /* 0x000fe400078e00ff */
[----:B------:R-:W-:Y:S01]  /*1220*/  FFMA.FTZ R18, R71, R18, R90 ;  /* 0x0000001247127223 */ /* 0x000fe2000001005a */
[----:B------:R-:W-:Y:S01]  /*1230*/  PRMT R89, R88, 0x7632, R89 ;  /* 0x0000763258597816 */ /* 0x000fe20000000059 */
[----:B------:R-:W-:Y:S01]  /*1240*/  FFMA.FTZ R87, R78, R87, R93 ;  /* 0x000000574e577223 */ /* 0x000fe2000001005d */
[----:B------:R-:W-:-:S03]  /*1250*/  SHF.L.U32 R90, R88, 0x10, RZ ;  /* 0x00000010585a7819 */ /* 0x000fc600000006ff */
[--C-:B------:R-:W-:Y:S02]  /*1260*/  FADD.FTZ R18, R18, R87.reuse ;  /* 0x0000005712127221 */ /* 0x100fe40000010000 */
[----:B------:R-:W-:Y:S01]  /*1270*/  FMUL.FTZ R90, R41, R90 ;  /* 0x0000005a295a7220 */ /* 0x000fe20000410000 */
[C---:B--2---:R-:W-:Y:S01]  /*1280*/  PRMT R87, R86.reuse, 0x7632, R87 ;  /* 0x0000763256577816 */ /* 0x044fe20000000057 */
[----:B------:R-:W-:Y:S02]  /*1290*/  IMAD.U32 R88, R86, 0x10000, RZ ;  /* 0x0001000056587824 */ /* 0x000fe400078e00ff */
[----:B------:R-:W-:Y:S02]  /*12a0*/  IMAD.U32 R86, R89, 0x10000, RZ ;  /* 0x0001000059567824 */ /* 0x000fe400078e00ff */
[----:B------:R-:W-:Y:S01]  /*12b0*/  FFMA.FTZ R88, R37, R88, R90 ;  /* 0x0000005825587223 */ /* 0x000fe2000001005a */
[----:B------:R-:W-:Y:S01]  /*12c0*/  SHF.L.U32 R90, R87, 0x10, RZ ;  /* 0x00000010575a7819 */ /* 0x000fe200000006ff */
[----:B------:R-:W-:-:S02]  /*12d0*/  FMUL.FTZ R92, R51, R86 ;  /* 0x00000056335c7220 */ /* 0x000fc40000410000 */
[----:B------:R-:W2:Y:S02]  /*12e0*/  LDG.E.CONSTANT R86, desc[UR6][R20.64+0x804] ;  /* 0x0008040614567981 */ /* 0x000ea4000c1e9900 */
[----:B------:R-:W-:Y:S01]  /*12f0*/  FFMA.FTZ R90, R45, R90, R92 ;  /* 0x0000005a2d5a7223 */ /* 0x000fe2000001005c */
[C---:B----4-:R-:W-:Y:S01]  /*1300*/  PRMT R87, R85.reuse, 0x7632, R87 ;  /* 0x0000763255577816 */ /* 0x050fe20000000057 */
[----:B------:R-:W-:-:S04]  /*1310*/  IMAD.U32 R85, R85, 0x10000, RZ ;  /* 0x0001000055557824 */ /* 0x000fc800078e00ff */
[----:B------:R-:W-:Y:S02]  /*1320*/  IMAD.U32 R87, R87, 0x10000, RZ ;  /* 0x0001000057577824 */ /* 0x000fe400078e00ff */
[----:B------:R-:W-:Y:S02]  /*1330*/  FFMA.FTZ R88, R5, R85, R88 ;  /* 0x0000005505587223 */ /* 0x000fe40000010058 */
[----:B------:R-:W4:Y:S01]  /*1340*/  LDG.E.CONSTANT R85, desc[UR6][R20.64+0xa04] ;  /* 0x000a040614557981 */ /* 0x000f22000c1e9900 */
[----:B------:R-:W-:Y:S01]  /*1350*/  FFMA.FTZ R90, R55, R87, R90 ;  /* 0x00000057375a7223 */ /* 0x000fe2000001005a */
[C---:B---3--:R-:W-:Y:S02]  /*1360*/  SHF.L.U32 R87, R19.reuse, 0x10, RZ ;  /* 0x0000001013577819 */ /* 0x048fe400000006ff */
[----:B------:R-:W-:-:S03]  /*1370*/  PRMT R19, R19, 0x7632, R19 ;  /* 0x0000763213137816 */ /* 0x000fc60000000013 */
[----:B------:R-:W-:Y:S02]  /*1380*/  FFMA.FTZ R88, R9, R87, R88 ;  /* 0x0000005709587223 */ /* 0x000fe40000010058 */
[----:B------:R-:W3:Y:S01]  /*1390*/  LDG.E.CONSTANT R87, desc[UR6][R20.64+0xc04] ;  /* 0x000c040614577981 */ /* 0x000ee2000c1e9900 */
[----:B------:R-:W-:-:S04]  /*13a0*/  IMAD.U32 R19, R19, 0x10000, RZ ;  /* 0x0001000013137824 */ /* 0x000fc800078e00ff */
[----:B------:R-:W-:Y:S02]  /*13b0*/  FFMA.FTZ R89, R59, R19, R90 ;  /* 0x000000133b597223 */ /* 0x000fe4000001005a */
[----:B------:R-:W5:Y:S01]  /*13c0*/  LDG.E.CONSTANT R19, desc[UR6][R20.64+0xe04] ;  /* 0x000e040614137981 */ /* 0x000f62000c1e9900 */
[C---:B--2---:R-:W-:Y:S01]  /*13d0*/  IMAD.U32 R90, R86.reuse, 0x10000, RZ ;  /* 0x00010000565a7824 */ /* 0x044fe200078e00ff */
[----:B------:R-:W-:-:S04]  /*13e0*/  PRMT R86, R86, 0x7632, R86 ;  /* 0x0000763256567816 */ /* 0x000fc80000000056 */
[----:B------:R-:W-:Y:S01]  /*13f0*/  SHF.L.U32 R86, R86, 0x10, RZ ;  /* 0x0000001056567819 */ /* 0x000fe200000006ff */
[----:B------:R-:W-:-:S04]  /*1400*/  FFMA.FTZ R88, R13, R90, R88 ;  /* 0x0000005a0d587223 */ /* 0x000fc80000010058 */
[--C-:B------:R-:W-:Y:S01]  /*1410*/  FFMA.FTZ R86, R64, R86, R89.reuse ;  /* 0x0000005640567223 */ /* 0x100fe20000010059 */
[C---:B----4-:R-:W-:Y:S01]  /*1420*/  PRMT R89, R85.reuse, 0x7632, R89 ;  /* 0x0000763255597816 */ /* 0x050fe20000000059 */
[----:B------:R-:W-:-:S04]  /*1430*/  IMAD.U32 R85, R85, 0x10000, RZ ;  /* 0x0001000055557824 */ /* 0x000fc800078e00ff */
[----:B------:R-:W-:Y:S01]  /*1440*/  FFMA.FTZ R88, R17, R85, R88 ;  /* 0x0000005511587223 */ /* 0x000fe20000010058 */
[----:B------:R-:W-:Y:S01]  /*1450*/  IMAD.U32 R89, R89, 0x10000, RZ ;  /* 0x0001000059597824 */ /* 0x000fe200078e00ff */
[C---:B---3--:R-:W-:Y:S02]  /*1460*/  SHF.L.U32 R85, R87.reuse, 0x10, RZ ;  /* 0x0000001057557819 */ /* 0x048fe400000006ff */
[----:B------:R-:W-:Y:S01]  /*1470*/  PRMT R87, R87, 0x7632, R87 ;  /* 0x0000763257577816 */ /* 0x000fe20000000057 */
[----:B------:R-:W-:Y:S02]  /*1480*/  FFMA.FTZ R90, R69, R89, R86 ;  /* 0x00000059455a7223 */ /* 0x000fe40000010056 */
[----:B------:R-:W-:Y:S01]  /*1490*/  FFMA.FTZ R85, R25, R85, R88 ;  /* 0x0000005519557223 */ /* 0x000fe20000010058 */
[----:B------:R-:W2:Y:S01]  /*14a0*/  LDG.E.CONSTANT R86, desc[UR6][R20.64+0x8] ;  /* 0x0000080614567981 */ /* 0x000ea2000c1e9900 */
[----:B------:R-:W-:-:S03]  /*14b0*/  IMAD.U32 R87, R87, 0x10000, RZ ;  /* 0x0001000057577824 */ /* 0x000fc600078e00ff */
[----:B------:R-:W3:Y:S01]  /*14c0*/  LDG.E.CONSTANT R88, desc[UR6][R20.64+0x208] ;  /* 0x0002080614587981 */ /* 0x000ee2000c1e9900 */
[----:B------:R-:W-:Y:S01]  /*14d0*/  FFMA.FTZ R90, R73, R87, R90 ;  /* 0x00000057495a7223 */ /* 0x000fe2000001005a */
[C---:B-----5:R-:W-:Y:S01]  /*14e0*/  IMAD.U32 R87, R19.reuse, 0x10000, RZ ;  /* 0x0001000013577824 */ /* 0x060fe200078e00ff */
[----:B------:R-:W-:-:S03]  /*14f0*/  PRMT R19, R19, 0x7632, R19 ;  /* 0x0000763213137816 */ /* 0x000fc60000000013 */
[----:B------:R-:W-:Y:S02]  /*1500*/  FFMA.FTZ R87, R72, R87, R85 ;  /* 0x0000005748577223 */ /* 0x000fe40000010055 */
[----:B------:R-:W4:Y:S01]  /*1510*/  LDG.E.CONSTANT R85, desc[UR6][R20.64+0x408] ;  /* 0x0004080614557981 */ /* 0x000f22000c1e9900 */
[----:B------:R-:W-:-:S05]  /*1520*/  SHF.L.U32 R19, R19, 0x10, RZ ;  /* 0x0000001013137819 */ /* 0x000fca00000006ff */
[----:B------:R-:W-:Y:S02]  /*1530*/  FFMA.FTZ R90, R83, R19, R90 ;  /* 0x00000013535a7223 */ /* 0x000fe4000001005a */
[----:B------:R-:W5:Y:S01]  /*1540*/  LDG.E.CONSTANT R19, desc[UR6][R20.64+0x608] ;  /* 0x0006080614137981 */ /* 0x000f62000c1e9900 */
[----:B------:R-:W-:-:S04]  /*1550*/  FADD.FTZ R87, R87, R18 ;  /* 0x0000001257577221 */ /* 0x000fc80000010000 */
[----:B------:R-:W-:Y:S01]  /*1560*/  FADD.FTZ R18, R90, R87 ;  /* 0x000000575a127221 */ /* 0x000fe20000010000 */
[C---:B---3--:R-:W-:Y:S01]  /*1570*/  IMAD.U32 R91, R88.reuse, 0x10000, RZ ;  /* 0x00010000585b7824 */ /* 0x048fe200078e00ff */
[----:B------:R-:W-:Y:S02]  /*1580*/  PRMT R89, R88, 0x7632, R89 ;  /* 0x0000763258597816 */ /* 0x000fe40000000059 */
[----:B--2---:R-:W-:Y:S01]  /*1590*/  PRMT R88, R86, 0x7632, R88 ;  /* 0x0000763256587816 */ /* 0x004fe20000000058 */
[----:B------:R-:W-:Y:S01]  /*15a0*/  FMUL.FTZ R93, R44, R91 ;  /* 0x0000005b2c5d7220 */ /* 0x000fe20000410000 */
[----:B------:R-:W-:Y:S01]  /*15b0*/  SHF.L.U32 R91, R89, 0x10, RZ ;  /* 0x00000010595b7819 */ /* 0x000fe200000006ff */
[----:B------:R-:W-:Y:S02]  /*15c0*/  IMAD.U32 R87, R86, 0x10000, RZ ;  /* 0x0001000056577824 */ /* 0x000fe400078e00ff */
[----:B------:R-:W-:Y:S01]  /*15d0*/  IMAD.U32 R89, R88, 0x10000, RZ ;  /* 0x0001000058597824 */ /* 0x000fe200078e00ff */
[C---:B----4-:R-:W-:Y:S01]  /*15e0*/  PRMT R88, R85.reuse, 0x7632, R88 ;  /* 0x0000763255587816 */ /* 0x050fe20000000058 */
[----:B------:R-:W-:Y:S01]  /*15f0*/  FMUL.FTZ R91, R52, R91 ;  /* 0x0000005b345b7220 */ /* 0x000fe20000410000 */
[----:B------:R-:W2:Y:S01]  /*1600*/  LDG.E.CONSTANT R86, desc[UR6][R20.64+0x808] ;  /* 0x0008080614567981 */ /* 0x000ea2000c1e9900 */
[----:B------:R-:W-:Y:S01]  /*1610*/  FFMA.FTZ R87, R38, R87, R93 ;  /* 0x0000005726577223 */ /* 0x000fe2000001005d */
[----:B------:R-:W-:Y:S01]  /*1620*/  SHF.L.U32 R88, R88, 0x10, RZ ;  /* 0x0000001058587819 */ /* 0x000fe200000006ff */
[----:B------:R-:W-:Y:S01]  /*1630*/  FFMA.FTZ R89, R48, R89, R91 ;  /* 0x0000005930597223 */ /* 0x000fe2000001005b */
[----:B------:R-:W-:-:S03]  /*1640*/  IMAD.U32 R85, R85, 0x10000, RZ ;  /* 0x0001000055557824 */ /* 0x000fc600078e00ff */
[----:B------:R-:W-:Y:S01]  /*1650*/  FFMA.FTZ R91, R56, R88, R89 ;  /* 0x00000058385b7223 */ /* 0x000fe20000010059 */
[----:B------:R-:W-:Y:S01]  /*1660*/  FFMA.FTZ R85, R6, R85, R87 ;  /* 0x0000005506557223 */ /* 0x000fe20000010057 */
[C---:B-----5:R-:W-:Y:S01]  /*1670*/  IMAD.U32 R89, R19.reuse, 0x10000, RZ ;  /* 0x0001000013597824 */ /* 0x060fe200078e00ff */
[----:B------:R-:W3:Y:S01]  /*1680*/  LDG.E.CONSTANT R87, desc[UR6][R20.64+0xa08] ;  /* 0x000a080614577981 */ /* 0x000ee2000c1e9900 */
[----:B------:R-:W-:Y:S02]  /*1690*/  PRMT R19, R19, 0x7632, R19 ;  /* 0x0000763213137816 */ /* 0x000fe40000000013 */
[----:B------:R-:W-:Y:S02]  /*16a0*/  FFMA.FTZ R89, R10, R89, R85 ;  /* 0x000000590a597223 */ /* 0x000fe40000010055 */
[----:B------:R-:W4:Y:S01]  /*16b0*/  LDG.E.CONSTANT R85, desc[UR6][R20.64+0xc08] ;  /* 0x000c080614557981 */ /* 0x000f22000c1e9900 */
[----:B------:R-:W-:-:S04]  /*16c0*/  IMAD.U32 R19, R19, 0x10000, RZ ;  /* 0x0001000013137824 */ /* 0x000fc800078e00ff */
[----:B------:R-:W-:Y:S02]  /*16d0*/  FFMA.FTZ R91, R60, R19, R91 ;  /* 0x000000133c5b7223 */ /* 0x000fe4000001005b */
[----:B------:R-:W5:Y:S01]  /*16e0*/  LDG.E.CONSTANT R19, desc[UR6][R20.64+0xe08] ;  /* 0x000e080614137981 */ /* 0x000f62000c1e9900 */
[C---:B--2---:R-:W-:Y:S02]  /*16f0*/  SHF.L.U32 R88, R86.reuse, 0x10, RZ ;  /* 0x0000001056587819 */ /* 0x044fe400000006ff */
[----:B------:R-:W-:-:S05]  /*1700*/  PRMT R86, R86, 0x7632, R86 ;  /* 0x0000763256567816 */ /* 0x000fca0000000056 */
[----:B------:R-:W-:Y:S02]  /*1710*/  IMAD.U32 R86, R86, 0x10000, RZ ;  /* 0x0001000056567824 */ /* 0x000fe400078e00ff */
[----:B------:R-:W-:Y:S02]  /*1720*/  FFMA.FTZ R88, R14, R88, R89 ;  /* 0x000000580e587223 */ /* 0x000fe40000010059 */
[----:B------:R-:W-:Y:S01]  /*1730*/  FFMA.FTZ R91, R66, R86, R91 ;  /* 0x00000056425b7223 */ /* 0x000fe2000001005b */
[C---:B---3--:R-:W-:Y:S01]  /*1740*/  PRMT R86, R87.reuse, 0x7632, R86 ;  /* 0x0000763257567816 */ /* 0x048fe20000000056 */
[----:B------:R-:W-:Y:S02]  /*1750*/  IMAD.U32 R87, R87, 0x10000, RZ ;  /* 0x0001000057577824 */ /* 0x000fe400078e00ff */
[C---:B----4-:R-:W-:Y:S01]  /*1760*/  IMAD.U32 R89, R85.reuse, 0x10000, RZ ;  /* 0x0001000055597824 */ /* 0x050fe200078e00ff */
[----:B------:R-:W-:Y:S02]  /*1770*/  SHF.L.U32 R86, R86, 0x10, RZ ;  /* 0x0000001056567819 */ /* 0x000fe400000006ff */
[----:B------:R-:W-:Y:S01]  /*1780*/  PRMT R85, R85, 0x7632, R85 ;  /* 0x0000763255557816 */ /* 0x000fe20000000055 */
[----:B------:R-:W-:-:S02]  /*1790*/  FFMA.FTZ R87, R63, R87, R88 ;  /* 0x000000573f577223 */ /* 0x000fc40000010058 */
[----:B------:R-:W-:Y:S01]  /*17a0*/  FFMA.FTZ R86, R70, R86, R91 ;  /* 0x0000005646567223 */ /* 0x000fe2000001005b */
[----:B------:R-:W2:Y:S01]  /*17b0*/  LDG.E.CONSTANT R88, desc[UR6][R20.64+0x20c] ;  /* 0x00020c0614587981 */ /* 0x000ea2000c1e9900 */
[----:B------:R-:W-:Y:S02]  /*17c0*/  IMAD.U32 R85, R85, 0x10000, RZ ;  /* 0x0001000055557824 */ /* 0x000fe400078e00ff */
[----:B------:R-:W-:Y:S02]  /*17d0*/  FFMA.FTZ R87, R26, R89, R87 ;  /* 0x000000591a577223 */ /* 0x000fe40000010057 */
[----:B------:R-:W3:Y:S01]  /*17e0*/  LDG.E.CONSTANT R89, desc[UR6][R20.64+0xc] ;  /* 0x00000c0614597981 */ /* 0x000ee2000c1e9900 */
[----:B------:R-:W-:Y:S01]  /*17f0*/  FFMA.FTZ R91, R75, R85, R86 ;  /* 0x000000554b5b7223 */ /* 0x000fe20000010056 */
[----:B-----5:R-:W-:-:S05]  /*1800*/  SHF.L.U32 R85, R19, 0x10, RZ ;  /* 0x0000001013557819 */ /* 0x020fca00000006ff */
[----:B------:R-:W-:Y:S02]  /*1810*/  FFMA.FTZ R93, R22, R85, R87 ;  /* 0x00000055165d7223 */ /* 0x000fe40000010057 */
[----:B------:R-:W4:Y:S04]  /*1820*/  LDG.E.CONSTANT R85, desc[UR6][R20.64+0x40c] ;  /* 0x00040c0614557981 */ /* 0x000f28000c1e9900 */
[----:B------:R-:W5:Y:S01]  /*1830*/  LDG.E.CONSTANT R87, desc[UR6][R20.64+0x60c] ;  /* 0x00060c0614577981 */ /* 0x000f62000c1e9900 */
[----:B------:R-:W-:-:S03]  /*1840*/  FADD.FTZ R86, R93, R18 ;  /* 0x000000125d567221 */ /* 0x000fc60000010000 */
[----:B------:R-:W5:Y:S01]  /*1850*/  LDG.E.CONSTANT R18, desc[UR6][R20.64+0x80c] ;  /* 0x00080c0614127981 */ /* 0x000f62000c1e9900 */
[----:B------:R-:W-:-:S05]  /*1860*/  PRMT R19, R19, 0x7632, R19 ;  /* 0x0000763213137816 */ /* 0x000fca0000000013 */
[----:B------:R-:W-:-:S04]  /*1870*/  IMAD.U32 R19, R19, 0x10000, RZ ;  /* 0x0001000013137824 */ /* 0x000fc800078e00ff */
[----:B------:R-:W-:Y:S01]  /*1880*/  FFMA.FTZ R19, R84, R19, R91 ;  /* 0x0000001354137223 */ /* 0x000fe2000001005b */
[C---:B--2---:R-:W-:Y:S01]  /*1890*/  IMAD.U32 R91, R88.reuse, 0x10000, RZ ;  /* 0x00010000585b7824 */ /* 0x044fe200078e00ff */
[----:B------:R-:W-:Y:S02]  /*18a0*/  PRMT R88, R88, 0x7632, R88 ;  /* 0x0000763258587816 */ /* 0x000fe40000000058 */
[C---:B---3--:R-:W-:Y:S01]  /*18b0*/  SHF.L.U32 R90, R89.reuse, 0x10, RZ ;  /* 0x00000010595a7819 */ /* 0x048fe200000006ff */
[----:B------:R-:W-:Y:S01]  /*18c0*/  FMUL.FTZ R92, R46, R91 ;  /* 0x0000005b2e5c7220 */ /* 0x000fe20000410000 */
[----:B------:R-:W-:-:S03]  /*18d0*/  PRMT R89, R89, 0x7632, R89 ;  /* 0x0000763259597816 */ /* 0x000fc60000000059 */
[----:B------:R-:W-:Y:S01]  /*18e0*/  FFMA.FTZ R90, R39, R90, R92 ;  /* 0x0000005a275a7223 */ /* 0x000fe2000001005c */
[----:B------:R-:W-:Y:S02]  /*18f0*/  IMAD.U32 R92, R88, 0x10000, RZ ;  /* 0x00010000585c7824 */ /* 0x000fe400078e00ff */
[----:B------:R-:W-:Y:S01]  /*1900*/  IMAD.U32 R88, R89, 0x10000, RZ ;  /* 0x0001000059587824 */ /* 0x000fe200078e00ff */
[----:B----4-:R-:W-:Y:S01]  /*1910*/  SHF.L.U32 R89, R85, 0x10, RZ ;  /* 0x0000001055597819 */ /* 0x010fe200000006ff */
[----:B------:R-:W-:Y:S01]  /*1920*/  FMUL.FTZ R92, R53, R92 ;  /* 0x0000005c355c7220 */ /* 0x000fe20000410000 */
[----:B------:R-:W-:-:S03]  /*1930*/  PRMT R85, R85, 0x7632, R85 ;  /* 0x0000763255557816 */ /* 0x000fc60000000055 */
[----:B------:R-:W-:Y:S02]  /*1940*/  FFMA.FTZ R88, R49, R88, R92 ;  /* 0x0000005831587223 */ /* 0x000fe4000001005c */
[----:B------:R-:W-:-:S04]  /*1950*/  IMAD.U32 R85, R85, 0x10000, RZ ;  /* 0x0001000055557824 */ /* 0x000fc800078e00ff */
[----:B------:R-:W-:Y:S01]  /*1960*/  FFMA.FTZ R88, R57, R85, R88 ;  /* 0x0000005539587223 */ /* 0x000fe20000010058 */
[----:B-----5:R-:W-:-:S04]  /*1970*/  PRMT R85, R87, 0x7632, R85 ;  /* 0x0000763257557816 */ /* 0x020fc80000000055 */
[----:B------:R-:W-:Y:S01]  /*1980*/  SHF.L.U32 R85, R85, 0x10, RZ ;  /* 0x0000001055557819 */ /* 0x000fe200000006ff */
[----:B------:R-:W-:Y:S01]  /*1990*/  FFMA.FTZ R90, R7, R89, R90 ;  /* 0x00000059075a7223 */ /* 0x000fe2000001005a */
[----:B------:R-:W-:Y:S01]  /*19a0*/  IMAD.U32 R87, R87, 0x10000, RZ ;  /* 0x0001000057577824 */ /* 0x000fe200078e00ff */
[----:B------:R-:W2:Y:S02]  /*19b0*/  LDG.E.CONSTANT R89, desc[UR6][R20.64+0xe0c] ;  /* 0x000e0c0614597981 */ /* 0x000ea4000c1e9900 */
[----:B------:R-:W-:Y:S02]  /*19c0*/  FFMA.FTZ R88, R61, R85, R88 ;  /* 0x000000553d587223 */ /* 0x000fe40000010058 */
[----:B------:R-:W3:Y:S01]  /*19d0*/  LDG.E.CONSTANT R85, desc[UR6][R20.64+0xa0c] ;  /* 0x000a0c0614557981 */ /* 0x000ee2000c1e9900 */
[----:B------:R-:W-:Y:S01]  /*19e0*/  FFMA.FTZ R90, R11, R87, R90 ;  /* 0x000000570b5a7223 */ /* 0x000fe2000001005a */
[----:B------:R-:W-:-:S04]  /*19f0*/  IMAD.U32 R87, R18, 0x10000, RZ ;  /* 0x0001000012577824 */ /* 0x000fc800078e00ff */
[----:B------:R-:W-:Y:S02]  /*1a00*/  FFMA.FTZ R90, R15, R87, R90 ;  /* 0x000000570f5a7223 */ /* 0x000fe4000001005a */
[----:B------:R0:W4:Y:S01]  /*1a10*/  LDG.E.CONSTANT R87, desc[UR6][R20.64+0xc0c] ;  /* 0x000c0c0614577981 */ /* 0x000122000c1e9900 */
[----:B------:R-:W-:-:S05]  /*1a20*/  PRMT R18, R18, 0x7632, R18 ;  /* 0x0000763212127816 */ /* 0x000fca0000000012 */
[----:B------:R-:W-:-:S04]  /*1a30*/  IMAD.U32 R18, R18, 0x10000, RZ ;  /* 0x0001000012127824 */ /* 0x000fc800078e00ff */
[----:B------:R-:W-:Y:S01]  /*1a40*/  FFMA.FTZ R18, R67, R18, R88 ;  /* 0x0000001243127223 */ /* 0x000fe20000010058 */
[----:B------:R-:W-:Y:S01]  /*1a50*/  FADD.FTZ R19, R19, R86 ;  /* 0x0000005613137221 */ /* 0x000fe20000010000 */
[----:B0-----:R-:W-:-:S05]  /*1a60*/  VIADD R20, R47, 0x1 ;  /* 0x000000012f147836 */ /* 0x001fca0000000000 */
[----:B------:R-:W-:Y:S02]  /*1a70*/  I2FP.F32.S32 R21, R20 ;  /* 0x0000001400157245 */ /* 0x000fe40000201400 */
[----:B------:R-:W-:-:S03]  /*1a80*/  LEA R20, R29, 0x10, 0x4 ;  /* 0x000000101d147811 */ /* 0x000fc600078e20ff */
[----:B------:R-:W-:Y:S01]  /*1a90*/  FMUL.FTZ R21, R21, R32 ;  /* 0x0000002015157220 */ /* 0x000fe20000410000 */
[----:B------:R-:W-:-:S04]  /*1aa0*/  IADD3 R77, PT, PT, R77, 0x4, RZ ;  /* 0x000000044d4d7810 */ /* 0x000fc80007ffe0ff */
[----:B------:R-:W-:Y:S02]  /*1ab0*/  FSEL R21, R21, RZ, P3 ;  /* 0x000000ff15157208 */ /* 0x000fe40001800000 */
[----:B------:R-:W-:Y:S01]  /*1ac0*/  IADD3 R34, P2, PT, R34, 0x10, RZ ;  /* 0x0000001022227810 */ /* 0x000fe20007f5e0ff */
[----:B------:R-:W-:-:S03]  /*1ad0*/  VIADD R47, R47, 0x80 ;  /* 0x000000802f2f7836 */ /* 0x000fc60000000000 */
[----:B------:R-:W-:Y:S02]  /*1ae0*/  IADD3.X R35, PT, PT, RZ, R35, RZ, P2, !PT ;  /* 0x00000023ff237210 */ /* 0x000fe400017fe4ff */
[C---:B---3--:R-:W-:Y:S02]  /*1af0*/  PRMT R88, R85.reuse, 0x7632, R88 ;  /* 0x0000763255587816 */ /* 0x048fe40000000058 */
[----:B------:R-:W-:-:S03]  /*1b00*/  SHF.L.U32 R85, R85, 0x10, RZ ;  /* 0x0000001055557819 */ /* 0x000fc600000006ff */
[----:B------:R-:W-:Y:S02]  /*1b10*/  IMAD.U32 R88, R88, 0x10000, RZ ;  /* 0x0001000058587824 */ /* 0x000fe400078e00ff */
[----:B------:R-:W-:Y:S02]  /*1b20*/  FFMA.FTZ R90, R65, R85, R90 ;  /* 0x00000055415a7223 */ /* 0x000fe4000001005a */
[--C-:B------:R-:W-:Y:S01]  /*1b30*/  FFMA.FTZ R85, R81, R88, R18.reuse ;  /* 0x0000005851557223 */ /* 0x100fe20000010012 */
[C---:B----4-:R-:W-:Y:S01]  /*1b40*/  PRMT R18, R87.reuse, 0x7632, R18 ;  /* 0x0000763257127816 */ /* 0x050fe20000000012 */
[----:B------:R-:W-:-:S03]  /*1b50*/  IMAD.U32 R87, R87, 0x10000, RZ ;  /* 0x0001000057577824 */ /* 0x000fc600078e00ff */
[----:B------:R-:W-:Y:S01]  /*1b60*/  SHF.L.U32 R18, R18, 0x10, RZ ;  /* 0x0000001012127819 */ /* 0x000fe200000006ff */
[----:B------:R-:W-:-:S04]  /*1b70*/  FFMA.FTZ R90, R27, R87, R90 ;  /* 0x000000571b5a7223 */ /* 0x000fc8000001005a */
[----:B------:R-:W-:Y:S01]  /*1b80*/  FFMA.FTZ R85, R76, R18, R85 ;  /* 0x000000124c557223 */ /* 0x000fe20000010055 */
[C---:B--2---:R-:W-:Y:S01]  /*1b90*/  PRMT R18, R89.reuse, 0x7632, R18 ;  /* 0x0000763259127816 */ /* 0x044fe20000000012 */
[----:B------:R-:W-:-:S03]  /*1ba0*/  IMAD.U32 R89, R89, 0x10000, RZ ;  /* 0x0001000059597824 */ /* 0x000fc600078e00ff */
[----:B------:R-:W-:Y:S01]  /*1bb0*/  SHF.L.U32 R18, R18, 0x10, RZ ;  /* 0x0000001012127819 */ /* 0x000fe200000006ff */
[----:B------:R-:W-:-:S04]  /*1bc0*/  FFMA.FTZ R90, R23, R89, R90 ;  /* 0x00000059175a7223 */ /* 0x000fc8000001005a */
[----:B------:R-:W-:Y:S01]  /*1bd0*/  FFMA.FTZ R18, R80, R18, R85 ;  /* 0x0000001250127223 */ /* 0x000fe20000010055 */
[----:B------:R-:W-:-:S04]  /*1be0*/  FADD.FTZ R19, R90, R19 ;  /* 0x000000135a137221 */ /* 0x000fc80000010000 */
[----:B------:R-:W-:Y:S01]  /*1bf0*/  FADD.FTZ R18, R18, R19 ;  /* 0x0000001312127221 */ /* 0x000fe20000010000 */
[----:B------:R-:W-:-:S05]  /*1c00*/  VIADD R19, R79, 0xffffffff ;  /* 0xffffffff4f137836 */ /* 0x000fca0000000000 */
[----:B------:R-:W-:Y:S01]  /*1c10*/  ISETP.GE.U32.AND P0, PT, R19, R28, PT ;  /* 0x0000001c1300720c */ /* 0x000fe20003f06070 */
[----:B------:R-:W-:-:S05]  /*1c20*/  VIADD R19, R28, 0x1f ;  /* 0x0000001f1c137836 */ /* 0x000fca0000000000 */
[----:B------:R-:W-:-:S04]  /*1c30*/  SHF.R.U32.HI R19, RZ, 0x5, R19 ;  /* 0x00000005ff137819 */ /* 0x000fc80000011613 */
[----:B------:R-:W-:-:S04]  /*1c40*/  VIMNMX.U32 R20, PT, PT, R19, R20, PT ;  /* 0x0000001413147248 */ /* 0x000fc80003fe0000 */
[----:B------:R-:W-:Y:S01]  /*1c50*/  ISETP.GE.U32.AND P1, PT, R77, R20, PT ;  /* 0x000000144d00720c */ /* 0x000fe20003f26070 */
[----:B------:R-:W-:-:S05]  /*1c60*/  FFMA.FTZ R21, R18, UR13, R21 ;  /* 0x0000000d12157c23 */ /* 0x000fca0008010015 */
[----:B------:R-:W-:Y:S01]  /*1c70*/  FSEL R18, R21, RZ, !P0 ;  /* 0x000000ff15127208 */ /* 0x000fe20004000000 */
[----:B------:R-:W-:Y:S01]  /*1c80*/  VIADD R79, R79, 0x80 ;  /* 0x000000804f4f7836 */ /* 0x000fe20000000000 */
[----:B------:R-:W-:-:S03]  /*1c90*/  @!P0 FMNMX.FTZ R74, R21, R74, !PT ;  /* 0x0000004a154a8209 */ /* 0x000fc60007810000 */
[----:B------:R0:W-:Y:S02]  /*1ca0*/  STS [R43], R18 ;  /* 0x000000122b007388 */ /* 0x0001e40000000800 */
[----:B0-----:R-:W-:Y:S01]  /*1cb0*/  VIADD R43, R43, 0x200 ;  /* 0x000002002b2b7836 */ /* 0x001fe20000000000 */
[----:B------:R-:W-:Y:S06]  /*1cc0*/  @!P1 BRA `(.L_x_17739) ;  /* 0xfffffff0007c9947 */ /* 0x000fec000383ffff */
.L_x_17738:
[----:B------:R-:W-:Y:S05]  /*1cd0*/  BSYNC.RECONVERGENT B0 ;  /* 0x0000000000007941 */ /* 0x000fea0003800200 */
.L_x_17737:
[----:B------:R-:W3:Y:S01]  /*1ce0*/  SHFL.BFLY PT, R3, R74, 0x10, 0x1f ;  /* 0x0e001f004a037f89 */ /* 0x000ee200000e0000 */
[----:B------:R-:W-:Y:S01]  /*1cf0*/  BSSY.RECONVERGENT B0, `(.L_x_17740) ;  /* 0x000010a000007945 */ /* 0x000fe20003800200 */
[----:B------:R-:W-:Y:S01]  /*1d00*/  IMAD.MOV.U32 R17, RZ, RZ, RZ ;  /* 0x000000ffff117224 */ /* 0x000fe200078e00ff */
[----:B------:R-:W0:Y:S01]  /*1d10*/  S2R R14, SR_TID.X ;  /* 0x00000000000e7919 */ /* 0x000e220000002100 */
[----:B---3--:R-:W-:-:S05]  /*1d20*/  FMNMX.FTZ R4, R3, R74, !PT ;  /* 0x0000004a03047209 */ /* 0x008fca0007810000 */
[----:B------:R-:W1:Y:S01]  /*1d30*/  SHFL.BFLY PT, R3, R4, 0x8, 0x1f ;  /* 0x0d001f0004037f89 */ /* 0x000e6200000e0000 */
[----:B0-----:R-:W-:Y:S02]  /*1d40*/  LOP3.LUT P0, R15, R14, 0x1f, RZ, 0xc0, !PT ;  /* 0x0000001f0e0f7812 */ /* 0x001fe4000780c0ff */
[----:B------:R-:W-:Y:S02]  /*1d50*/  SHF.R.U32.HI R16, RZ, 0x5, R14 ;  /* 0x00000005ff107819 */ /* 0x000fe4000001160e */
[----:B------:R-:W-:Y:S02]  /*1d60*/  ISETP.GT.U32.AND P1, PT, R15, 0x3, PT ;  /* 0x000000030f00780c */ /* 0x000fe40003f24070 */
[----:B-1----:R-:W-:Y:S02]  /*1d70*/  FMNMX.FTZ R5, R4, R3, !PT ;  /* 0x0000000304057209 */ /* 0x002fe40007810000 */
[----:B------:R-:W-:-:S03]  /*1d80*/  IADD3 R4, PT, PT, R28, 0x1f, RZ ;  /* 0x0000001f1c047810 */ /* 0x000fc60007ffe0ff */
[----:B------:R-:W0:Y:S01]  /*1d90*/  SHFL.BFLY PT, R2, R5, 0x4, 0x1f ;  /* 0x0c801f0005027f89 */ /* 0x000e2200000e0000 */
[----:B------:R-:W-:Y:S02]  /*1da0*/  SHF.R.U32.HI R4, RZ, 0x5, R4 ;  /* 0x00000005ff047819 */ /* 0x000fe40000011604 */
[----:B0-----:R-:W-:Y:S02]  /*1db0*/  FMNMX.FTZ R6, R5, R2, !PT ;  /* 0x0000000205067209 */ /* 0x001fe40007810000 */
[----:B------:R-:W0:Y:S03]  /*1dc0*/  S2R R2, SR_CgaCtaId ;  /* 0x0000000000027919 */ /* 0x000e260000008800 */
[----:B------:R-:W1:Y:S02]  /*1dd0*/  SHFL.BFLY PT, R3, R6, 0x2, 0x1f ;  /* 0x0c401f0006037f89 */ /* 0x000e6400000e0000 */
[----:B-1----:R-:W-:Y:S01]  /*1de0*/  FMNMX.FTZ R7, R6, R3, !PT ;  /* 0x0000000306077209 */ /* 0x002fe20007810000 */
[----:B------:R-:W-:Y:S01]  /*1df0*/  IMAD.MOV.U32 R6, RZ, RZ, -0x800001 ;  /* 0xff7fffffff067424 */ /* 0x000fe200078e00ff */
[----:B------:R-:W-:-:S03]  /*1e00*/  MOV R3, 0x400 ;  /* 0x0000040000037802 */ /* 0x000fc60000000f00 */
[----:B------:R-:W1:Y:S02]  /*1e10*/  SHFL.BFLY PT, R10, R7, 0x1, 0x1f ;  /* 0x0c201f00070a7f89 */ /* 0x000e6400000e0000 */
[----:B------:R-:W-:-:S05]  /*1e20*/  VIADD R9, R3, 0x80 ;  /* 0x0000008003097836 */ /* 0x000fca0000000000 */
[----:B0-----:R-:W-:-:S04]  /*1e30*/  LEA R9, R2, R9, 0x18 ;  /* 0x0000000902097211 */ /* 0x001fc800078ec0ff */
[----:B------:R-:W-:Y:S01]  /*1e40*/  LEA R8, R16, R9, 0x2 ;  /* 0x0000000910087211 */ /* 0x000fe200078e10ff */
[----:B------:R-:W-:Y:S01]  /*1e50*/  IMAD R9, R15, 0x4, R9 ;  /* 0x000000040f097824 */ /* 0x000fe200078e0209 */
[----:B-1----:R-:W-:-:S05]  /*1e60*/  FMNMX.FTZ R11, R7, R10, !PT ;  /* 0x0000000a070b7209 */ /* 0x002fca0007810000 */
[----:B------:R-:W-:Y:S01]  /*1e70*/  @!P0 STS [R8], R11 ;  /* 0x0000000b08008388 */ /* 0x000fe20000000800 */
[----:B------:R-:W-:Y:S06]  /*1e80*/  BAR.SYNC.DEFER_BLOCKING 0x0 ;  /* 0x0000000000007b1d */ /* 0x000fec0000010000 */
[----:B------:R-:W0:Y:S04]  /*1e90*/  @!P1 LDS R6, [R9] ;  /* 0x0000000009069984 */ /* 0x000e280000000800 */
[----:B0-----:R-:W0:Y:S02]  /*1ea0*/  SHFL.BFLY PT, R5, R6, 0x2, 0x1f ;  /* 0x0c401f0006057f89 */ /* 0x001e2400000e0000 */
[----:B0-----:R-:W-:-:S02]  /*1eb0*/  FMNMX.FTZ R7, R5, R6, !PT ;  /* 0x0000000605077209 */ /* 0x001fc40007810000 */
[----:B------:R-:W-:-:S03]  /*1ec0*/  LEA R5, R29, 0x10, 0x4 ;  /* 0x000000101d057811 */ /* 0x000fc600078e20ff */
[----:B------:R-:W0:Y:S01]  /*1ed0*/  SHFL.BFLY PT, R10, R7, 0x1, 0x1f ;  /* 0x0c201f00070a7f89 */ /* 0x000e2200000e0000 */
[----:B------:R-:W-:Y:S01]  /*1ee0*/  VIMNMX.U32 R18, PT, PT, R4, R5, PT ;  /* 0x0000000504127248 */ /* 0x000fe20003fe0000 */
[----:B------:R-:W-:-:S04]  /*1ef0*/  IMAD.SHL.U32 R5, R29, 0x200, RZ ;  /* 0x000002001d057824 */ /* 0x000fc800078e00ff */
[----:B------:R-:W-:-:S04]  /*1f00*/  IMAD R12, R29, -0x10, R18 ;  /* 0xfffffff01d0c7824 */ /* 0x000fc800078e0212 */
[----:B------:R-:W-:Y:S01]  /*1f10*/  IMAD R13, R12, 0x20, R5 ;  /* 0x000000200c0d7824 */ /* 0x000fe200078e0205 */
[----:B0-----:R-:W-:-:S04]  /*1f20*/  FMNMX.FTZ R11, R7, R10, !PT ;  /* 0x0000000a070b7209 */ /* 0x001fc80007810000 */
[----:B------:R-:W-:Y:S01]  /*1f30*/  VIMNMX R10, PT, PT, R28, R13, PT ;  /* 0x0000000d1c0a7248 */ /* 0x000fe20003fe0100 */
[----:B------:R0:W1:Y:S03]  /*1f40*/  SHFL.IDX PT, R6, R11, RZ, 0x1f ;  /* 0x00001fff0b067589 */ /* 0x00006600000e0000 */
[----:B------:R-:W-:-:S04]  /*1f50*/  IADD3 R7, PT, PT, -R5, R10, RZ ;  /* 0x0000000a05077210 */ /* 0x000fc80007ffe1ff */
[----:B------:R-:W-:-:S13]  /*1f60*/  ISETP.GE.AND P2, PT, R14, R7, PT ;  /* 0x000000070e00720c */ /* 0x000fda0003f46270 */
[----:B0-----:R-:W-:Y:S05]  /*1f70*/  @P2 BRA `(.L_x_17741) ;  /* 0x0000000c00842947 */ /* 0x001fea0003800000 */
[----:B------:R-:W-:Y:S01]  /*1f80*/  LOP3.LUT R11, RZ, R14, RZ, 0x33, !PT ;  /* 0x0000000eff0b7212 */ /* 0x000fe200078e33ff */
[----:B------:R-:W-:Y:S01]  /*1f90*/  BSSY.RECONVERGENT B1, `(.L_x_17742) ;  /* 0x000001c000017945 */ /* 0x000fe20003800200 */
[----:B------:R-:W-:-:S03]  /*1fa0*/  IMAD.MOV.U32 R17, RZ, RZ, RZ ;  /* 0x000000ffff117224 */ /* 0x000fc600078e00ff */
[----:B------:R-:W-:-:S05]  /*1fb0*/  IMAD.IADD R20, R10, 0x1, R11 ;  /* 0x000000010a147824 */ /* 0x000fca00078e020b */
[----:B------:R-:W-:Y:S02]  /*1fc0*/  LOP3.LUT R11, R20, 0x180, RZ, 0xc0, !PT ;  /* 0x00000180140b7812 */ /* 0x000fe400078ec0ff */
[----:B------:R-:W-:Y:S02]  /*1fd0*/  IADD3 R12, PT, PT, -R5, R20, RZ ;  /* 0x00000014050c7210 */ /* 0x000fe40007ffe1ff */
[----:B------:R-:W-:Y:S02]  /*1fe0*/  ISETP.NE.AND P0, PT, R11, 0x180, PT ;  /* 0x000001800b00780c */ /* 0x000fe40003f05270 */
[----:B------:R-:W-:Y:S01]  /*1ff0*/  ISETP.GE.U32.AND P3, PT, R12, 0x180, PT ;  /* 0x000001800c00780c */ /* 0x000fe20003f66070 */
[----:B------:R-:W-:-:S10]  /*2000*/  IMAD.MOV.U32 R12, RZ, RZ, R14 ;  /* 0x000000ffff0c7224 */ /* 0x000fd400078e000e */
[----:B------:R-:W-:Y:S05]  /*2010*/  @!P0 BRA `(.L_x_17743) ;  /* 0x00000000004c8947 */ /* 0x000fea0003800000 */
[----:B------:R-:W-:Y:S01]  /*2020*/  LEA.HI R20, R20, 0x1, RZ, 0x19 ;  /* 0x0000000114147811 */ /* 0x000fe200078fc8ff */
[----:B------:R-:W-:Y:S01]  /*2030*/  IMAD.MOV.U32 R17, RZ, RZ, RZ ;  /* 0x000000ffff117224 */ /* 0x000fe200078e00ff */
[----:B------:R-:W-:Y:S01]  /*2040*/  IADD3 R11, PT, PT, R3, 0xa0, RZ ;  /* 0x000000a0030b7810 */ /* 0x000fe20007ffe0ff */
[----:B------:R-:W-:Y:S01]  /*2050*/  IMAD.MOV.U32 R12, RZ, RZ, R14 ;  /* 0x000000ffff0c7224 */ /* 0x000fe200078e000e */
[----:B------:R-:W-:Y:S02]  /*2060*/  LOP3.LUT R20, R20, 0x3, RZ, 0xc0, !PT ;  /* 0x0000000314147812 */ /* 0x000fe400078ec0ff */
[----:B------:R-:W-:-:S03]  /*2070*/  LEA R11, R2, R11, 0x18 ;  /* 0x0000000b020b7211 */ /* 0x000fc600078ec0ff */
[----:B------:R-:W-:Y:S01]  /*2080*/  IMAD.MOV R20, RZ, RZ, -R20 ;  /* 0x000000ffff147224 */ /* 0x000fe200078e0a14 */
[----:B------:R-:W-:-:S07]  /*2090*/  LEA R11, R14, R11, 0x2 ;  /* 0x0000000b0e0b7211 */ /* 0x000fce00078e10ff */
.L_x_17744:
[----:B------:R-:W1:Y:S01]  /*20a0*/  LDS R13, [R11] ;  /* 0x000000000b0d7984 */ /* 0x000e620000000800 */
[----:B------:R-:W-:Y:S01]  /*20b0*/  VIADD R20, R20, 0x1 ;  /* 0x0000000114147836 */ /* 0x000fe20000000000 */
[----:B------:R-:W-:-:S04]  /*20c0*/  IADD3 R12, PT, PT, R12, 0x80, RZ ;  /* 0x000000800c0c7810 */ /* 0x000fc80007ffe0ff */
[----:B------:R-:W-:Y:S01]  /*20d0*/  ISETP.NE.AND P0, PT, R20, RZ, PT ;  /* 0x000000ff1400720c */ /* 0x000fe20003f05270 */
[----:B-1----:R-:W-:-:S04]  /*20e0*/  FADD.FTZ R13, -R6, R13 ;  /* 0x0000000d060d7221 */ /* 0x002fc80000010100 */
[----:B------:R-:W-:-:S04]  /*20f0*/  FMUL.FTZ R13, R13, 1.4426950216293334961 ;  /* 0x3fb8aa3b0d0d7820 */ /* 0x000fc80000410000 */
[----:B------:R-:W0:Y:S02]  /*2100*/  MUFU.EX2 R22, R13 ;  /* 0x0000000d00167308 */ /* 0x000e240000000800 */
[----:B0-----:R0:W-:Y:S01]  /*2110*/  STS [R11], R22 ;  /* 0x000000160b007388 */ /* 0x0011e20000000800 */
[----:B------:R-:W-:Y:S01]  /*2120*/  FADD.FTZ R17, R22, R17 ;  /* 0x0000001116117221 */ /* 0x000fe20000010000 */
[----:B0-----:R-:W-:Y:S01]  /*2130*/  VIADD R11, R11, 0x200 ;  /* 0x000002000b0b7836 */ /* 0x001fe20000000000 */
[----:B------:R-:W-:Y:S06]  /*2140*/  @P0 BRA `(.L_x_17744) ;  /* 0xfffffffc00d40947 */ /* 0x000fec000383ffff */
.L_x_17743:
[----:B------:R-:W-:Y:S05]  /*2150*/  BSYNC.RECONVERGENT B1 ;  /* 0x0000000000017941 */ /* 0x000fea0003800200 */
.L_x_17742:
        /* <DEDUP_REMOVED lines=12> */
.L_x_17747:
[----:B------:R-:W1:Y:S01]  /*2220*/  LDS R19, [R11+-0x400] ;  /* 0xfffc00000b137984 */ /* 0x000e620000000800 */
[----:B------:R-:W-:-:S03]  /*2230*/  VIADD R12, R12, 0x800 ;  /* 0x000008000c0c7836 */ /* 0x000fc60000000000 */
[----:B------:R-:W0:Y:S02]  /*2240*/  LDS R21, [R11+-0x200] ;  /* 0xfffe00000b157984 */ /* 0x000e240000000800 */
        /* <DEDUP_REMOVED lines=10> */
[----:B-1----:R-:W-:-:S03]  /*22f0*/  FADD.FTZ R19, -R6, R19 ;  /* 0x0000001306137221 */ /* 0x002fc60000010100 */
[----:B------:R-:W1:Y:S01]  /*2300*/  LDS R47, [R11+0x1200] ;  /* 0x001200000b2f7984 */ /* 0x000e620000000800 */
[C---:B0-----:R-:W-:Y:S01]  /*2310*/  FADD.FTZ R21, -R6.reuse, R21 ;  /* 0x0000001506157221 */ /* 0x041fe20000010100 */
[----:B------:R-:W-:Y:S02]  /*2320*/  FMUL.FTZ R19, R19, 1.4426950216293334961 ;  /* 0x3fb8aa3b13137820 */ /* 0x000fe40000410000 */
[----:B------:R-:W0:Y:S01]  /*2330*/  LDS R49, [R11+0x1400] ;  /* 0x001400000b317984 */ /* 0x000e220000000800 */
[C---:B--2---:R-:W-:Y:S01]  /*2340*/  FADD.FTZ R23, -R6.reuse, R23 ;  /* 0x0000001706177221 */ /* 0x044fe20000010100 */
[----:B------:R-:W-:Y:S01]  /*2350*/  FMUL.FTZ R21, R21, 1.4426950216293334961 ;  /* 0x3fb8aa3b15157820 */ /* 0x000fe20000410000 */
[----:B------:R-:W2:Y:S01]  /*2360*/  MUFU.EX2 R20, R19 ;  /* 0x0000001300147308 */ /* 0x000ea20000000800 */
[----:B------:R-:W0:Y:S01]  /*2370*/  LDS R51, [R11+0x1600] ;  /* 0x001600000b337984 */ /* 0x000e220000000800 */
[C---:B---3--:R-:W-:Y:S01]  /*2380*/  FADD.FTZ R25, -R6.reuse, R25 ;  /* 0x0000001906197221 */ /* 0x048fe20000010100 */
[----:B------:R-:W-:Y:S01]  /*2390*/  FMUL.FTZ R23, R23, 1.4426950216293334961 ;  /* 0x3fb8aa3b17177820 */ /* 0x000fe20000410000 */
[----:B------:R-:W3:Y:S01]  /*23a0*/  MUFU.EX2 R22, R21 ;  /* 0x0000001500167308 */ /* 0x000ee20000000800 */
[----:B------:R-:W0:Y:S01]  /*23b0*/  LDS R53, [R11+0x1800] ;  /* 0x001800000b357984 */ /* 0x000e220000000800 */
[C---:B----4-:R-:W-:Y:S01]  /*23c0*/  FADD.FTZ R27, -R6.reuse, R27 ;  /* 0x0000001b061b7221 */ /* 0x050fe20000010100 */
[----:B------:R-:W-:Y:S01]  /*23d0*/  FMUL.FTZ R25, R25, 1.4426950216293334961 ;  /* 0x3fb8aa3b19197820 */ /* 0x000fe20000410000 */
[----:B------:R-:W4:Y:S01]  /*23e0*/  MUFU.EX2 R24, R23 ;  /* 0x0000001700187308 */ /* 0x000f220000000800 */
[----:B------:R-:W0:Y:S01]  /*23f0*/  LDS R55, [R11+0x1a00] ;  /* 0x001a00000b377984 */ /* 0x000e220000000800 */
[C---:B------:R-:W-:Y:S01]  /*2400*/  FADD.FTZ R35, -R6.reuse, R35 ;  /* 0x0000002306237221 */ /* 0x040fe20000010100 */
[----:B------:R-:W-:Y:S01]  /*2410*/  FMUL.FTZ R27, R27, 1.4426950216293334961 ;  /* 0x3fb8aa3b1b1b7820 */ /* 0x000fe20000410000 */
[----:B------:R-:W4:Y:S01]  /*2420*/  MUFU.EX2 R26, R25 ;  /* 0x00000019001a7308 */ /* 0x000f220000000800 */
[----:B------:R-:W-:Y:S01]  /*2430*/  FADD.FTZ R37, -R6, R37 ;  /* 0x0000002506257221 */ /* 0x000fe20000010100 */
[----:B--2---:R-:W-:Y:S01]  /*2440*/  FADD.FTZ R17, R20, R17 ;  /* 0x0000001114117221 */ /* 0x004fe20000010000 */
[----:B------:R-:W-:Y:S01]  /*2450*/  FMUL.FTZ R35, R35, 1.4426950216293334961 ;  /* 0x3fb8aa3b23237820 */ /* 0x000fe20000410000 */
[----:B-----5:R-:W2:Y:S01]  /*2460*/  MUFU.EX2 R32, R27 ;  /* 0x0000001b00207308 */ /* 0x020ea20000000800 */
[C---:B------:R-:W-:Y:S01]  /*2470*/  FADD.FTZ R39, -R6.reuse, R39 ;  /* 0x0000002706277221 */ /* 0x040fe20000010100 */
[----:B---3--:R-:W-:Y:S01]  /*2480*/  FADD.FTZ R17, R17, R22 ;  /* 0x0000001611117221 */ /* 0x008fe20000010000 */
[----:B------:R-:W-:Y:S01]  /*2490*/  FMUL.FTZ R37, R37, 1.4426950216293334961 ;  /* 0x3fb8aa3b25257820 */ /* 0x000fe20000410000 */
[----:B------:R-:W3:Y:S01]  /*24a0*/  MUFU.EX2 R34, R35 ;  /* 0x0000002300227308 */ /* 0x000ee20000000800 */
[C---:B------:R-:W-:Y:S01]  /*24b0*/  FADD.FTZ R41, -R6.reuse, R41 ;  /* 0x0000002906297221 */ /* 0x040fe20000010100 */
[----:B----4-:R-:W-:Y:S01]  /*24c0*/  FADD.FTZ R17, R17, R24 ;  /* 0x0000001811117221 */ /* 0x010fe20000010000 */
[----:B------:R-:W-:Y:S01]  /*24d0*/  FMUL.FTZ R39, R39, 1.4426950216293334961 ;  /* 0x3fb8aa3b27277820 */ /* 0x000fe20000410000 */
[----:B------:R-:W4:Y:S01]  /*24e0*/  MUFU.EX2 R36, R37 ;  /* 0x0000002500247308 */ /* 0x000f220000000800 */
[C---:B------:R-:W-:Y:S01]  /*24f0*/  FADD.FTZ R43, -R6.reuse, R43 ;  /* 0x0000002b062b7221 */ /* 0x040fe20000010100 */
[----:B------:R-:W-:Y:S01]  /*2500*/  FADD.FTZ R17, R17, R26 ;  /* 0x0000001a11117221 */ /* 0x000fe20000010000 */
[----:B------:R-:W-:Y:S01]  /*2510*/  FMUL.FTZ R41, R41, 1.4426950216293334961 ;  /* 0x3fb8aa3b29297820 */ /* 0x000fe20000410000 */
[----:B------:R-:W0:Y:S01]  /*2520*/  MUFU.EX2 R38, R39 ;  /* 0x0000002700267308 */ /* 0x000e220000000800 */
[C---:B------:R-:W-:Y:S01]  /*2530*/  FADD.FTZ R45, -R6.reuse, R45 ;  /* 0x0000002d062d7221 */ /* 0x040fe20000010100 */
[----:B--2---:R-:W-:Y:S01]  /*2540*/  FADD.FTZ R17, R17, R32 ;  /* 0x0000002011117221 */ /* 0x004fe20000010000 */
[----:B------:R-:W-:Y:S01]  /*2550*/  FMUL.FTZ R43, R43, 1.4426950216293334961 ;  /* 0x3fb8aa3b2b2b7820 */ /* 0x000fe20000410000 */
[----:B------:R-:W2:Y:S01]  /*2560*/  MUFU.EX2 R40, R41 ;  /* 0x0000002900287308 */ /* 0x000ea20000000800 */
[C---:B-1----:R-:W-:Y:S01]  /*2570*/  FADD.FTZ R47, -R6.reuse, R47 ;  /* 0x0000002f062f7221 */ /* 0x042fe20000010100 */
[----:B---3--:R-:W-:Y:S01]  /*2580*/  FADD.FTZ R17, R17, R34 ;  /* 0x0000002211117221 */ /* 0x008fe20000010000 */
[----:B------:R-:W-:Y:S01]  /*2590*/  FMUL.FTZ R45, R45, 1.4426950216293334961 ;  /* 0x3fb8aa3b2d2d7820 */ /* 0x000fe20000410000 */
[----:B------:R-:W1:Y:S01]  /*25a0*/  MUFU.EX2 R42, R43 ;  /* 0x0000002b002a7308 */ /* 0x000e620000000800 */
[----:B------:R3:W-:Y:S01]  /*25b0*/  STS [R11+-0x400], R20 ;  /* 0xfffc00140b007388 */ /* 0x0007e20000000800 */
[----:B----4-:R-:W-:Y:S01]  /*25c0*/  FADD.FTZ R17, R17, R36 ;  /* 0x0000002411117221 */ /* 0x010fe20000010000 */
[C---:B0-----:R-:W-:Y:S01]  /*25d0*/  FADD.FTZ R49, -R6.reuse, R49 ;  /* 0x0000003106317221 */ /* 0x041fe20000010100 */
        /* <DEDUP_REMOVED lines=10> */
[----:B-1----:R-:W-:Y:S01]  /*2680*/  FADD.FTZ R17, R17, R42 ;  /* 0x0000002a11117221 */ /* 0x002fe20000010000 */
[----:B0-----:R-:W0:Y:S01]  /*2690*/  MUFU.EX2 R22, R47 ;  /* 0x0000002f00167308 */ /* 0x001e220000000800 */
        /* <DEDUP_REMOVED lines=28> */
.L_x_17746:
[----:B------:R-:W-:Y:S05]  /*2860*/  BSYNC.RECONVERGENT B1 ;  /* 0x0000000000017941 */ /* 0x000fea0003800200 */
.L_x_17745:
[----:B------:R-:W-:Y:S01]  /*2870*/  IADD3 R13, PT, PT, R7, -R12, RZ ;  /* 0x8000000c070d7210 */ /* 0x000fe20007ffe0ff */
[----:B------:R-:W-:Y:S03]  /*2880*/  BSSY.RECONVERGENT B1, `(.L_x_17748) ;  /* 0x0000036000017945 */ /* 0x000fe60003800200 */
[----:B------:R-:W-:-:S13]  /*2890*/  ISETP.GT.AND P3, PT, R13, 0x200, PT ;  /* 0x000002000d00780c */ /* 0x000fda0003f64270 */
[----:B------:R-:W-:Y:S05]  /*28a0*/  @!P3 BRA `(.L_x_17749) ;  /* 0x0000000000ccb947 */ /* 0x000fea0003800000 */
[----:B------:R-:W1:Y:S01]  /*28b0*/  LDS R13, [R11+-0x400] ;  /* 0xfffc00000b0d7984 */ /* 0x000e620000000800 */
[----:B------:R-:W-:Y:S01]  /*28c0*/  PLOP3.LUT P0, PT, PT, PT, PT, 0x8, 0x80 ;  /* 0x000000000080781c */ /* 0x000fe20003f0e170 */
[----:B------:R-:W-:Y:S02]  /*28d0*/  VIADD R12, R12, 0x400 ;  /* 0x000004000c0c7836 */ /* 0x000fe40000000000 */
[----:B------:R-:W0:Y:S04]  /*28e0*/  LDS R19, [R11+-0x200] ;  /* 0xfffe00000b137984 */ /* 0x000e280000000800 */
[----:B------:R-:W2:Y:S04]  /*28f0*/  LDS R21, [R11] ;  /* 0x000000000b157984 */ /* 0x000ea80000000800 */
[----:B------:R-:W3:Y:S04]  /*2900*/  LDS R23, [R11+0x200] ;  /* 0x000200000b177984 */ /* 0x000ee80000000800 */
[----:B------:R-:W4:Y:S04]  /*2910*/  LDS R25, [R11+0x400] ;  /* 0x000400000b197984 */ /* 0x000f280000000800 */
[----:B------:R-:W4:Y:S04]  /*2920*/  LDS R27, [R11+0x600] ;  /* 0x000600000b1b7984 */ /* 0x000f280000000800 */
[----:B------:R-:W4:Y:S04]  /*2930*/  LDS R35, [R11+0x800] ;  /* 0x000800000b237984 */ /* 0x000f280000000800 */
[----:B------:R-:W4:Y:S01]  /*2940*/  LDS R37, [R11+0xa00] ;  /* 0x000a00000b257984 */ /* 0x000f220000000800 */
[C---:B-1----:R-:W-:Y:S01]  /*2950*/  FADD.FTZ R13, -R6.reuse, R13 ;  /* 0x0000000d060d7221 */ /* 0x042fe20000010100 */
[----:B0-----:R-:W-:-:S03]  /*2960*/  FADD.FTZ R19, -R6, R19 ;  /* 0x0000001306137221 */ /* 0x001fc60000010100 */
        /* <DEDUP_REMOVED lines=16> */
[----:B-----5:R-:W0:Y:S01]  /*2a70*/  MUFU.EX2 R32, R25 ;  /* 0x0000001900207308 */ /* 0x020e220000000800 */
        /* <DEDUP_REMOVED lines=22> */
.L_x_17749:
[----:B------:R-:W-:Y:S05]  /*2be0*/  BSYNC.RECONVERGENT B1 ;  /* 0x0000000000017941 */ /* 0x000fea0003800200 */
.L_x_17748:
        /* <DEDUP_REMOVED lines=26> */
.L_x_17741:
[----:B------:R-:W-:Y:S05]  /*2d90*/  BSYNC.RECONVERGENT B0 ;  /* 0x0000000000007941 */ /* 0x000fea0003800200 */
.L_x_17740:
[----:B0-----:R-:W0:Y:S01]  /*2da0*/  SHFL.BFLY PT, R12, R17, 0x10, 0x1f ;  /* 0x0e001f00110c7f89 */ /* 0x001e2200000e0000 */
[----:B------:R-:W-:Y:S01]  /*2db0*/  ISETP.NE.AND P0, PT, R15, RZ, PT ;  /* 0x000000ff0f00720c */ /* 0x000fe20003f05270 */
        /* <DEDUP_REMOVED lines=20> */
[----:B------:R-:W-:Y:S03]  /*2f00*/  BSSY.RECONVERGENT B1, `(.L_x_17752) ;  /* 0x000001a000017945 */ /* 0x000fe60003800200 */
[----:B------:R-:W-:Y:S01]  /*2f10*/  IADD3 R10, PT, PT, R10, R9, RZ ;  /* 0x000000090a0a7210 */ /* 0x000fe20007ffe0ff */
[----:B0-----:R-:W-:-:S03]  /*2f20*/  FADD.FTZ R9, R11, 9.9999999747524270788e-07 ;  /* 0x358637bd0b097421 */ /* 0x001fc60000010000 */
[C---:B------:R-:W-:Y:S01]  /*2f30*/  LOP3.LUT R8, R10.reuse, 0x180, RZ, 0xc0, !PT ;  /* 0x000001800a087812 */ /* 0x040fe200078ec0ff */
[----:B------:R0:W2:Y:S01]  /*2f40*/  MUFU.RCP R44, R9 ;  /* 0x00000009002c7308 */ /* 0x0000a20000001000 */
[----:B------:R-:W-:Y:S02]  /*2f50*/  IMAD.IADD R12, R10, 0x1, -R5 ;  /* 0x000000010a0c7824 */ /* 0x000fe400078e0a05 */
[----:B------:R-:W-:Y:S01]  /*2f60*/  ISETP.NE.AND P0, PT, R8, 0x180, PT ;  /* 0x000001800800780c */ /* 0x000fe20003f05270 */
[----:B------:R-:W-:Y:S02]  /*2f70*/  IMAD.MOV.U32 R8, RZ, RZ, R14 ;  /* 0x000000ffff087224 */ /* 0x000fe400078e000e */
[----:B------:R-:W-:-:S10]  /*2f80*/  ISETP.GE.U32.AND P1, PT, R12, 0x180, PT ;  /* 0x000001800c00780c */ /* 0x000fd40003f26070 */
[----:B0-----:R-:W-:Y:S05]  /*2f90*/  @!P0 BRA `(.L_x_17753) ;  /* 0x0000000000408947 */ /* 0x001fea0003800000 */
        /* <DEDUP_REMOVED lines=9> */
.L_x_17754:
[----:B------:R-:W2:Y:S01]  /*3030*/  LDS R9, [R10] ;  /* 0x000000000a097984 */ /* 0x000ea20000000800 */
[----:B------:R-:W-:-:S05]  /*3040*/  VIADD R12, R12, 0x1 ;  /* 0x000000010c0c7836 */ /* 0x000fca0000000000 */
[----:B------:R-:W-:Y:S01]  /*3050*/  ISETP.NE.AND P0, PT, R12, RZ, PT ;  /* 0x000000ff0c00720c */ /* 0x000fe20003f05270 */
[----:B--2---:R-:W-:-:S05]  /*3060*/  FMUL.FTZ R9, R9, R44 ;  /* 0x0000002c09097220 */ /* 0x004fca0000410000 */
[----:B------:R0:W-:Y:S02]  /*3070*/  STS [R10], R9 ;  /* 0x000000090a007388 */ /* 0x0001e40000000800 */
[----:B0-----:R-:W-:-:S05]  /*3080*/  IADD3 R10, PT, PT, R10, 0x200, RZ ;  /* 0x000002000a0a7810 */ /* 0x001fca0007ffe0ff */
[----:B------:R-:W-:Y:S05]  /*3090*/  @P0 BRA `(.L_x_17754) ;  /* 0xfffffffc00e40947 */ /* 0x000fea000383ffff */
.L_x_17753:
[----:B------:R-:W-:Y:S05]  /*30a0*/  BSYNC.RECONVERGENT B1 ;  /* 0x0000000000017941 */ /* 0x000fea0003800200 */
.L_x_17752:
        /* <DEDUP_REMOVED lines=12> */
.L_x_17757:
[----:B------:R-:W2:Y:S01]  /*3170*/  LDS R10, [R9+-0x400] ;  /* 0xfffc0000090a7984 */ /* 0x000ea20000000800 */
[----:B------:R-:W-:-:S03]  /*3180*/  IADD3 R8, PT, PT, R8, 0x800, RZ ;  /* 0x0000080008087810 */ /* 0x000fc60007ffe0ff */
[----:B------:R-:W0:Y:S01]  /*3190*/  LDS R12, [R9+-0x200] ;  /* 0xfffe0000090c7984 */ /* 0x000e220000000800 */
[----:B------:R-:W-:-:S03]  /*31a0*/  ISETP.GE.AND P1, PT, R8, R45, PT ;  /* 0x0000002d0800720c */ /* 0x000fc60003f26270 */
[----:B------:R-:W3:Y:S04]  /*31b0*/  LDS R13, [R9] ;  /* 0x00000000090d7984 */ /* 0x000ee80000000800 */
[----:B------:R-:W4:Y:S04]  /*31c0*/  LDS R17, [R9+0x200] ;  /* 0x0002000009117984 */ /* 0x000f280000000800 */
[----:B------:R-:W1:Y:S04]  /*31d0*/  LDS R19, [R9+0x400] ;  /* 0x0004000009137984 */ /* 0x000e680000000800 */
[----:B------:R-:W1:Y:S04]  /*31e0*/  LDS R21, [R9+0x600] ;  /* 0x0006000009157984 */ /* 0x000e680000000800 */
[----:B------:R-:W-:Y:S04]  /*31f0*/  LDS R23, [R9+0x800] ;  /* 0x0008000009177984 */ /* 0x000fe80000000800 */
[----:B------:R-:W1:Y:S04]  /*3200*/  LDS R25, [R9+0xa00] ;  /* 0x000a000009197984 */ /* 0x000e680000000800 */
[----:B------:R-:W1:Y:S04]  /*3210*/  LDS R27, [R9+0xc00] ;  /* 0x000c0000091b7984 */ /* 0x000e680000000800 */
[----:B------:R-:W1:Y:S04]  /*3220*/  LDS R35, [R9+0xe00] ;  /* 0x000e000009237984 */ /* 0x000e680000000800 */
[----:B------:R-:W1:Y:S01]  /*3230*/  LDS R37, [R9+0x1000] ;  /* 0x0010000009257984 */ /* 0x000e620000000800 */
[----:B--2---:R-:W-:-:S03]  /*3240*/  FMUL.FTZ R10, R10, R44 ;  /* 0x0000002c0a0a7220 */ /* 0x004fc60000410000 */
[----:B------:R-:W2:Y:S01]  /*3250*/  LDS R39, [R9+0x1200] ;  /* 0x0012000009277984 */ /* 0x000ea20000000800 */
[----:B0-----:R-:W-:-:S03]  /*3260*/  FMUL.FTZ R12, R12, R44 ;  /* 0x0000002c0c0c7220 */ /* 0x001fc60000410000 */
[----:B------:R-:W0:Y:S01]  /*3270*/  LDS R40, [R9+0x1400] ;  /* 0x0014000009287984 */ /* 0x000e220000000800 */
[----:B---3--:R-:W-:-:S03]  /*3280*/  FMUL.FTZ R20, R13, R44 ;  /* 0x0000002c0d147220 */ /* 0x008fc60000410000 */
[----:B------:R-:W3:Y:S01]  /*3290*/  LDS R41, [R9+0x1600] ;  /* 0x0016000009297984 */ /* 0x000ee20000000800 */
[----:B----4-:R-:W-:-:S03]  /*32a0*/  FMUL.FTZ R22, R17, R44 ;  /* 0x0000002c11167220 */ /* 0x010fc60000410000 */
[----:B------:R-:W4:Y:S01]  /*32b0*/  LDS R42, [R9+0x1800] ;  /* 0x00180000092a7984 */ /* 0x000f220000000800 */
[----:B-1----:R-:W-:-:S03]  /*32c0*/  FMUL.FTZ R24, R19, R44 ;  /* 0x0000002c13187220 */ /* 0x002fc60000410000 */
[----:B------:R-:W1:Y:S01]  /*32d0*/  LDS R43, [R9+0x1a00] ;  /* 0x001a0000092b7984 */ /* 0x000e620000000800 */
[----:B------:R-:W-:-:S03]  /*32e0*/  FMUL.FTZ R26, R21, R44 ;  /* 0x0000002c151a7220 */ /* 0x000fc60000410000 */
[----:B------:R2:W-:Y:S04]  /*32f0*/  STS [R9+-0x400], R10 ;  /* 0xfffc000a09007388 */ /* 0x0005e80000000800 */
[----:B------:R0:W-:Y:S01]  /*3300*/  STS [R9+-0x200], R12 ;  /* 0xfffe000c09007388 */ /* 0x0001e20000000800 */
[----:B-----5:R-:W-:-:S03]  /*3310*/  FMUL.FTZ R32, R25, R44 ;  /* 0x0000002c19207220 */ /* 0x020fc60000410000 */
[----:B------:R3:W-:Y:S01]  /*3320*/  STS [R9], R20 ;  /* 0x0000001409007388 */ /* 0x0007e20000000800 */
[-C--:B------:R-:W-:Y:S01]  /*3330*/  FMUL.FTZ R34, R27, R44.reuse ;  /* 0x0000002c1b227220 */ /* 0x080fe20000410000 */
[-C--:B--2---:R-:W-:Y:S02]  /*3340*/  FMUL.FTZ R10, R23, R44.reuse ;  /* 0x0000002c170a7220 */ /* 0x084fe40000410000 */
[----:B------:R1:W-:Y:S01]  /*3350*/  STS [R9+0x200], R22 ;  /* 0x0002001609007388 */ /* 0x0003e20000000800 */
[-C--:B------:R-:W-:Y:S01]  /*3360*/  FMUL.FTZ R36, R35, R44.reuse ;  /* 0x0000002c23247220 */ /* 0x080fe20000410000 */
[-C--:B------:R-:W-:Y:S02]  /*3370*/  FMUL.FTZ R38, R37, R44.reuse ;  /* 0x0000002c25267220 */ /* 0x080fe40000410000 */
[----:B------:R-:W-:Y:S01]  /*3380*/  STS [R9+0x400], R24 ;  /* 0x0004001809007388 */ /* 0x000fe20000000800 */
[----:B0-----:R-:W-:-:S03]  /*3390*/  FMUL.FTZ R12, R39, R44 ;  /* 0x0000002c270c7220 */ /* 0x001fc60000410000 */
[----:B------:R-:W-:Y:S01]  /*33a0*/  STS [R9+0x600], R26 ;  /* 0x0006001a09007388 */ /* 0x000fe20000000800 */
[----:B------:R-:W-:-:S03]  /*33b0*/  FMUL.FTZ R40, R40, R44 ;  /* 0x0000002c28287220 */ /* 0x000fc60000410000 */
[----:B------:R-:W-:Y:S01]  /*33c0*/  STS [R9+0x800], R10 ;  /* 0x0008000a09007388 */ /* 0x000fe20000000800 */
[----:B---3--:R-:W-:-:S03]  /*33d0*/  FMUL.FTZ R20, R41, R44 ;  /* 0x0000002c29147220 */ /* 0x008fc60000410000 */
[----:B------:R-:W-:Y:S01]  /*33e0*/  STS [R9+0xa00], R32 ;  /* 0x000a002009007388 */ /* 0x000fe20000000800 */
[----:B----4-:R-:W-:-:S03]  /*33f0*/  FMUL.FTZ R42, R42, R44 ;  /* 0x0000002c2a2a7220 */ /* 0x010fc60000410000 */
[----:B------:R-:W-:Y:S01]  /*3400*/  STS [R9+0xc00], R34 ;  /* 0x000c002209007388 */ /* 0x000fe20000000800 */
[----:B-1----:R-:W-:-:S03]  /*3410*/  FMUL.FTZ R22, R43, R44 ;  /* 0x0000002c2b167220 */ /* 0x002fc60000410000 */
        /* <DEDUP_REMOVED lines=9> */
.L_x_17756:
[----:B------:R-:W-:Y:S05]  /*34b0*/  BSYNC.RECONVERGENT B1 ;  /* 0x0000000000017941 */ /* 0x000fea0003800200 */
.L_x_17755:
[----:B------:R-:W-:Y:S01]  /*34c0*/  IMAD.IADD R10, R7, 0x1, -R8 ;  /* 0x00000001070a7824 */ /* 0x000fe200078e0a08 */
[----:B------:R-:W-:Y:S04]  /*34d0*/  BSSY.RECONVERGENT B1, `(.L_x_17758) ;  /* 0x000001e000017945 */ /* 0x000fe80003800200 */
[----:B------:R-:W-:-:S13]  /*34e0*/  ISETP.GT.AND P1, PT, R10, 0x200, PT ;  /* 0x000002000a00780c */ /* 0x000fda0003f24270 */
[----:B------:R-:W-:Y:S05]  /*34f0*/  @!P1 BRA `(.L_x_17759) ;  /* 0x00000000006c9947 */ /* 0x000fea0003800000 */
[----:B------:R-:W2:Y:S01]  /*3500*/  LDS R10, [R9+-0x400] ;  /* 0xfffc0000090a7984 */ /* 0x000ea20000000800 */
[----:B------:R-:W-:Y:S02]  /*3510*/  PLOP3.LUT P0, PT, PT, PT, PT, 0x8, 0x80 ;  /* 0x000000000080781c */ /* 0x000fe40003f0e170 */
[----:B------:R-:W-:Y:S01]  /*3520*/  IADD3 R8, PT, PT, R8, 0x400, RZ ;  /* 0x0000040008087810 */ /* 0x000fe20007ffe0ff */
[----:B------:R-:W0:Y:S04]  /*3530*/  LDS R12, [R9+-0x200] ;  /* 0xfffe0000090c7984 */ /* 0x000e280000000800 */
[----:B------:R-:W3:Y:S04]  /*3540*/  LDS R13, [R9] ;  /* 0x00000000090d7984 */ /* 0x000ee80000000800 */
[----:B------:R-:W4:Y:S04]  /*3550*/  LDS R17, [R9+0x200] ;  /* 0x0002000009117984 */ /* 0x000f280000000800 */
[----:B------:R-:W1:Y:S04]  /*3560*/  LDS R19, [R9+0x400] ;  /* 0x0004000009137984 */ /* 0x000e680000000800 */
[----:B------:R-:W1:Y:S04]  /*3570*/  LDS R21, [R9+0x600] ;  /* 0x0006000009157984 */ /* 0x000e680000000800 */
[----:B------:R-:W1:Y:S04]  /*3580*/  LDS R23, [R9+0x800] ;  /* 0x0008000009177984 */ /* 0x000e680000000800 */
[----:B------:R-:W1:Y:S01]  /*3590*/  LDS R25, [R9+0xa00] ;  /* 0x000a000009197984 */ /* 0x000e620000000800 */
[-C--:B--2---:R-:W-:Y:S01]  /*35a0*/  FMUL.FTZ R10, R10, R44.reuse ;  /* 0x0000002c0a0a7220 */ /* 0x084fe20000410000 */
[----:B0-----:R-:W-:-:S04]  /*35b0*/  FMUL.FTZ R12, R12, R44 ;  /* 0x0000002c0c0c7220 */ /* 0x001fc80000410000 */
[----:B------:R-:W-:Y:S01]  /*35c0*/  STS [R9+-0x400], R10 ;  /* 0xfffc000a09007388 */ /* 0x000fe20000000800 */
[----:B---3--:R-:W-:-:S03]  /*35d0*/  FMUL.FTZ R20, R13, R44 ;  /* 0x0000002c0d147220 */ /* 0x008fc60000410000 */
[----:B------:R-:W-:Y:S01]  /*35e0*/  STS [R9+-0x200], R12 ;  /* 0xfffe000c09007388 */ /* 0x000fe20000000800 */
[----:B----4-:R-:W-:-:S03]  /*35f0*/  FMUL.FTZ R22, R17, R44 ;  /* 0x0000002c11167220 */ /* 0x010fc60000410000 */
[----:B------:R-:W-:Y:S01]  /*3600*/  STS [R9], R20 ;  /* 0x0000001409007388 */ /* 0x000fe20000000800 */
[----:B-1----:R-:W-:-:S03]  /*3610*/  FMUL.FTZ R24, R19, R44 ;  /* 0x0000002c13187220 */ /* 0x002fc60000410000 */
[----:B------:R-:W-:Y:S01]  /*3620*/  STS [R9+0x200], R22 ;  /* 0x0002001609007388 */ /* 0x000fe20000000800 */
[----:B------:R-:W-:-:S03]  /*3630*/  FMUL.FTZ R26, R21, R44 ;  /* 0x0000002c151a7220 */ /* 0x000fc60000410000 */
[----:B------:R-:W-:Y:S01]  /*3640*/  STS [R9+0x400], R24 ;  /* 0x0004001809007388 */ /* 0x000fe20000000800 */
[----:B-----5:R-:W-:-:S03]  /*3650*/  FMUL.FTZ R32, R23, R44 ;  /* 0x0000002c17207220 */ /* 0x020fc60000410000 */
[----:B------:R-:W-:Y:S01]  /*3660*/  STS [R9+0x600], R26 ;  /* 0x0006001a09007388 */ /* 0x000fe20000000800 */
[----:B------:R-:W-:-:S03]  /*3670*/  FMUL.FTZ R34, R25, R44 ;  /* 0x0000002c19227220 */ /* 0x000fc60000410000 */
[----:B------:R-:W-:Y:S04]  /*3680*/  STS [R9+0x800], R32 ;  /* 0x0008002009007388 */ /* 0x000fe80000000800 */
[----:B------:R0:W-:Y:S02]  /*3690*/  STS [R9+0xa00], R34 ;  /* 0x000a002209007388 */ /* 0x0001e40000000800 */
[----:B0-----:R-:W-:-:S07]  /*36a0*/  VIADD R9, R9, 0x1000 ;  /* 0x0000100009097836 */ /* 0x001fce0000000000 */
.L_x_17759:
[----:B------:R-:W-:Y:S05]  /*36b0*/  BSYNC.RECONVERGENT B1 ;  /* 0x0000000000017941 */ /* 0x000fea0003800200 */
.L_x_17758:
[----:B------:R-:W-:-:S13]  /*36c0*/  ISETP.LT.OR P0, PT, R8, R7, P0 ;  /* 0x000000070800720c */ /* 0x000fda0000701670 */
[----:B------:R-:W-:Y:S05]  /*36d0*/  @!P0 BRA `(.L_x_17751) ;  /* 0x0000000000308947 */ /* 0x000fea0003800000 */
[----:B------:R-:W2:Y:S04]  /*36e0*/  LDS R7, [R9+-0x400] ;  /* 0xfffc000009077984 */ /* 0x000ea80000000800 */
[----:B------:R-:W0:Y:S04]  /*36f0*/  LDS R10, [R9+-0x200] ;  /* 0xfffe0000090a7984 */ /* 0x000e280000000800 */
[----:B------:R-:W3:Y:S04]  /*3700*/  LDS R12, [R9] ;  /* 0x00000000090c7984 */ /* 0x000ee80000000800 */
[----:B------:R-:W4:Y:S01]  /*3710*/  LDS R13, [R9+0x200] ;  /* 0x00020000090d7984 */ /* 0x000f220000000800 */
[-C--:B--2---:R-:W-:Y:S01]  /*3720*/  FMUL.FTZ R8, R7, R44.reuse ;  /* 0x0000002c07087220 */ /* 0x084fe20000410000 */
[----:B0-----:R-:W-:-:S04]  /*3730*/  FMUL.FTZ R10, R10, R44 ;  /* 0x0000002c0a0a7220 */ /* 0x001fc80000410000 */
[----:B------:R0:W-:Y:S01]  /*3740*/  STS [R9+-0x400], R8 ;  /* 0xfffc000809007388 */ /* 0x0001e20000000800 */
[----:B---3--:R-:W-:-:S03]  /*3750*/  FMUL.FTZ R12, R12, R44 ;  /* 0x0000002c0c0c7220 */ /* 0x008fc60000410000 */
[----:B------:R0:W-:Y:S01]  /*3760*/  STS [R9+-0x200], R10 ;  /* 0xfffe000a09007388 */ /* 0x0001e20000000800 */
[----:B----4-:R-:W-:-:S03]  /*3770*/  FMUL.FTZ R20, R13, R44 ;  /* 0x0000002c0d147220 */ /* 0x010fc60000410000 */
[----:B------:R0:W-:Y:S04]  /*3780*/  STS [R9], R12 ;  /* 0x0000000c09007388 */ /* 0x0001e80000000800 */
[----:B------:R0:W-:Y:S02]  /*3790*/  STS [R9+0x200], R20 ;  /* 0x0002001409007388 */ /* 0x0001e40000000800 */
.L_x_17751:
[----:B------:R-:W-:Y:S05]  /*37a0*/  BSYNC.RECONVERGENT B0 ;  /* 0x0000000000007941 */ /* 0x000fea0003800200 */
.L_x_17750:
[----:B------:R-:W-:Y:S01]  /*37b0*/  BAR.SYNC.DEFER_BLOCKING 0x0 ;  /* 0x0000000000007b1d */ /* 0x000fe20000010000 */
[----:B------:R-:W-:Y:S01]  /*37c0*/  ISETP.NE.AND P0, PT, R14, RZ, PT ;  /* 0x000000ff0e00720c */ /* 0x000fe20003f05270 */
[----:B------:R-:W-:-:S04]  /*37d0*/  IMAD R37, R29, 0x10, R16 ;  /* 0x000000101d257824 */ /* 0x000fc800078e0210 */
[----:B------:R-:W3:Y:S01]  /*37e0*/  LDCU UR16, c[0x0][0x3dc] ;  /* 0x00007b80ff1077ac */ /* 0x000ee20008000800 */
[----:B------:R-:W-:Y:S01]  /*37f0*/  BSSY.RECONVERGENT B0, `(.L_x_17760) ;  /* 0x0000010000007945 */ /* 0x000fe20003800200 */
[----:B------:R-:W4:Y:S06]  /*3800*/  LDCU.64 UR4, c[0x0][0x3a8] ;  /* 0x00007500ff0477ac */ /* 0x000f2c0008000a00 */
[----:B------:R-:W-:Y:S05]  /*3810*/  @P0 BRA `(.L_x_17761) ;  /* 0x0000000000340947 */ /* 0x000fea0003800000 */
[----:B------:R-:W-:Y:S01]  /*3820*/  IMAD R7, R0, R30, R31 ;  /* 0x0000001e00077224 */ /* 0x000fe200078e021f */
[----:B------:R-:W1:Y:S03]  /*3830*/  LDCU.128 UR12, c[0x0][0x380] ;  /* 0x00007000ff0c77ac */ /* 0x000e660008000c00 */
[----:B0-----:R-:W-:-:S05]  /*3840*/  IMAD R8, R7, UR8, RZ ;  /* 0x0000000807087c24 */ /* 0x001fca000f8e02ff */
        /* <DEDUP_REMOVED lines=8> */
[----:B------:R0:W-:Y:S04]  /*38d0*/  STG.E desc[UR6][R8.64], R6 ;  /* 0x0000000608007986 */ /* 0x0001e8000c101906 */
[----:B------:R0:W-:Y:S02]  /*38e0*/  STG.E desc[UR6][R12.64], R11 ;  /* 0x0000000b0c007986 */ /* 0x0001e4000c101906 */
.L_x_17761:
[----:B---34-:R-:W-:Y:S05]  /*38f0*/  BSYNC.RECONVERGENT B0 ;  /* 0x0000000000007941 */ /* 0x018fea0003800200 */
.L_x_17760:
[----:B------:R-:W-:Y:S01]  /*3900*/  ISETP.GE.U32.AND P0, PT, R37, R18, PT ;  /* 0x000000122500720c */ /* 0x000fe20003f06070 */
[----:B------:R-:W-:Y:S01]  /*3910*/  BSSY.RECONVERGENT B0, `(.L_x_17762) ;  /* 0x000022f000007945 */ /* 0x000fe20003800200 */
[----:B------:R-:W-:Y:S02]  /*3920*/  HFMA2 R19, -RZ, RZ, 0, 0 ;  /* 0x00000000ff137431 */ /* 0x000fe400000001ff */
[----:B------:R-:W-:Y:S01]  /*3930*/  IMAD.MOV.U32 R17, RZ, RZ, RZ ;  /* 0x000000ffff117224 */ /* 0x000fe200078e00ff */
[----:B------:R-:W-:Y:S01]  /*3940*/  CS2R R22, SRZ ;  /* 0x0000000000167805 */ /* 0x000fe2000001ff00 */
[----:B------:R-:W-:Y:S01]  /*3950*/  IMAD.MOV.U32 R21, RZ, RZ, RZ ;  /* 0x000000ffff157224 */ /* 0x000fe200078e00ff */
[----:B------:R-:W-:Y:S01]  /*3960*/  CS2R R24, SRZ ;  /* 0x0000000000187805 */ /* 0x000fe2000001ff00 */
[----:B------:R-:W-:-:S05]  /*3970*/  IMAD.MOV.U32 R26, RZ, RZ, RZ ;  /* 0x000000ffff1a7224 */ /* 0x000fca00078e00ff */
[----:B------:R-:W-:Y:S05]  /*3980*/  @P0 BRA `(.L_x_17763) ;  /* 0x00000020009c0947 */ /* 0x000fea0003800000 */
[----:B------:R-:W3:Y:S01]  /*3990*/  LDCU UR9, c[0x0][0x3c8] ;  /* 0x00007900ff0977ac */ /* 0x000ee20008000800 */
[C---:B01----:R-:W-:Y:S01]  /*39a0*/  IMAD.WIDE.U32 R6, R37.reuse, 0x4, RZ ;  /* 0x0000000425067825 */ /* 0x043fe200078e00ff */
[C---:B------:R-:W-:Y:S02]  /*39b0*/  SHF.L.U32 R10, R14.reuse, 0x5, RZ ;  /* 0x000000050e0a7819 */ /* 0x040fe400000006ff */
[----:B------:R-:W-:Y:S01]  /*39c0*/  CS2R R22, SRZ ;  /* 0x0000000000167805 */ /* 0x000fe2000001ff00 */
[----:B------:R-:W0:Y:S01]  /*39d0*/  LDCU.64 UR10, c[0x0][0x3b8] ;  /* 0x00007700ff0a77ac */ /* 0x000e220008000a00 */
[----:B------:R-:W-:Y:S01]  /*39e0*/  IMAD.SHL.U32 R8, R14, 0x8, RZ ;  /* 0x000000080e087824 */ /* 0x000fe200078e00ff */
[C---:B------:R-:W-:Y:S01]  /*39f0*/  IADD3 R36, PT, PT, R37.reuse, 0x1, RZ ;  /* 0x0000000125247810 */ /* 0x040fe20007ffe0ff */
[----:B------:R-:W-:Y:S01]  /*3a00*/  IMAD.IADD R34, R37, 0x1, -R4 ;  /* 0x0000000125227824 */ /* 0x000fe200078e0a04 */
[----:B------:R-:W-:Y:S01]  /*3a10*/  MOV R21, RZ ;  /* 0x000000ff00157202 */ /* 0x000fe20000000f00 */
[----:B------:R-:W-:Y:S01]  /*3a20*/  IMAD.MOV.U32 R17, RZ, RZ, RZ ;  /* 0x000000ffff117224 */ /* 0x000fe200078e00ff */
[----:B------:R-:W-:Y:S01]  /*3a30*/  LOP3.LUT R27, R8, 0x18, RZ, 0xc0, !PT ;  /* 0x00000018081b7812 */ /* 0x000fe200078ec0ff */
[----:B------:R-:W-:Y:S01]  /*3a40*/  IMAD.MOV.U32 R19, RZ, RZ, RZ ;  /* 0x000000ffff137224 */ /* 0x000fe200078e00ff */
[----:B------:R-:W-:Y:S01]  /*3a50*/  CS2R R24, SRZ ;  /* 0x0000000000187805 */ /* 0x000fe2000001ff00 */
[----:B------:R-:W-:-:S02]  /*3a60*/  IMAD.MOV.U32 R26, RZ, RZ, RZ ;  /* 0x000000ffff1a7224 */ /* 0x000fc400078e00ff */
[----:B---3--:R-:W-:Y:S01]  /*3a70*/  IMAD R9, R0, UR9, RZ ;  /* 0x0000000900097c24 */ /* 0x008fe2000f8e02ff */
[----:B------:R-:W1:Y:S03]  /*3a80*/  LDCU UR9, c[0x0][0x3e0] ;  /* 0x00007c00ff0977ac */ /* 0x000e660008000800 */
[----:B------:R-:W-:-:S04]  /*3a90*/  IMAD.WIDE R6, R9, 0x4, R6 ;  /* 0x0000000409067825 */ /* 0x000fc800078e0206 */
[----:B------:R-:W-:Y:S01]  /*3aa0*/  VIADD R9, R3, 0xa0 ;  /* 0x000000a003097836 */ /* 0x000fe20000000000 */
[----:B------:R-:W-:Y:S02]  /*3ab0*/  LOP3.LUT R3, R10, 0x60, RZ, 0xe2, !PT ;  /* 0x000000600a037812 */ /* 0x000fe400078ee2ff */
[----:B0-----:R-:W-:Y:S02]  /*3ac0*/  IADD3 R20, P0, PT, R6, UR10, RZ ;  /* 0x0000000a06147c10 */ /* 0x001fe4000ff1e0ff */
[----:B-----5:R-:W-:Y:S01]  /*3ad0*/  LEA R32, R2, R9, 0x18 ;  /* 0x0000000902207211 */ /* 0x020fe200078ec0ff */
[C---:B------:R-:W-:Y:S01]  /*3ae0*/  IMAD R3, R16.reuse, 0x80, R3 ;  /* 0x0000008010037824 */ /* 0x040fe200078e0203 */
[----:B------:R-:W-:Y:S02]  /*3af0*/  LEA R2, R16, R5, 0x5 ;  /* 0x0000000510027211 */ /* 0x000fe400078e28ff */
[----:B------:R-:W-:Y:S02]  /*3b00*/  IADD3.X R35, PT, PT, R7, UR11, RZ, P0, !PT ;  /* 0x0000000b07237c10 */ /* 0x000fe400087fe4ff */
[----:B------:R-:W-:Y:S01]  /*3b10*/  IADD3 R27, PT, PT, R2, 0x3, R27 ;  /* 0x00000003021b7810 */ /* 0x000fe20007ffe01b */
[----:B-1----:R-:W-:Y:S01]  /*3b20*/  IMAD R2, R33, UR9, RZ ;  /* 0x0000000921027c24 */ /* 0x002fe2000f8e02ff */
[----:B------:R-:W-:-:S02]  /*3b30*/  IADD3 R32, PT, PT, R3, 0x10, R32 ;  /* 0x0000001003207810 */ /* 0x000fc40007ffe020 */
[----:B------:R-:W-:Y:S02]  /*3b40*/  LOP3.LUT R33, R8, 0xf8, RZ, 0xc0, !PT ;  /* 0x000000f808217812 */ /* 0x000fe400078ec0ff */
[----:B------:R-:W-:-:S07]  /*3b50*/  SHF.R.S32.HI R3, RZ, 0x1f, R2 ;  /* 0x0000001fff037819 */ /* 0x000fce0000011402 */
.L_x_17780:
[----:B------:R-:W-:Y:S01]  /*3b60*/  IMAD.MOV.U32 R6, RZ, RZ, R20 ;  /* 0x000000ffff067224 */ /* 0x000fe200078e0014 */
[----:B------:R-:W-:Y:S01]  /*3b70*/  MOV R7, R35 ;  /* 0x0000002300077202 */ /* 0x000fe20000000f00 */
[----:B------:R-:W-:Y:S04]  /*3b80*/  LDS.128 R8, [R32] ;  /* 0x0000000020087984 */ /* 0x000fe80000000c00 */
[----:B------:R-:W3:Y:S02]  /*3b90*/  LDG.E.CONSTANT R5, desc[UR6][R6.64] ;  /* 0x0000000606057981 */ /* 0x000ee4000c1e9900 */
[----:B---3--:R-:W-:-:S03]  /*3ba0*/  IMAD.WIDE R4, R5, UR16, R2 ;  /* 0x0000001005047c25 */ /* 0x008fc6000f8e0202 */
        /* <DEDUP_REMOVED lines=39> */
[----:B0-----:R-:W-:-:S02]  /*3e20*/  F2FP.BF16.F32.PACK_AB R5, R5, R4 ;  /* 0x000000040505723e */ /* 0x001fc400000010ff */
[----:B------:R-:W-:Y:S01]  /*3e30*/  F2FP.BF16.F32.PACK_AB R4, R7, R6 ;  /* 0x000000060704723e */ /* 0x000fe200000010ff */
[----:B------:R-:W-:Y:S01]  /*3e40*/  VIADD R7, R27, 0xfffffffd ;  /* 0xfffffffd1b077836 */ /* 0x000fe20000000000 */
[----:B------:R-:W-:Y:S02]  /*3e50*/  F2FP.BF16.F32.PACK_AB R70, R9, R8 ;  /* 0x000000080946723e */ /* 0x000fe400000010ff */
[----:B------:R-:W-:-:S05]  /*3e60*/  F2FP.BF16.F32.PACK_AB R71, R11, R10 ;  /* 0x0000000a0b47723e */ /* 0x000fca00000010ff */
[----:B-1----:R-:W-:Y:S05]  /*3e70*/  @P0 BRA `(.L_x_17765) ;  /* 0x0000000000780947 */ /* 0x002fea0003800000 */
        /* <DEDUP_REMOVED lines=8> */
[----:B-----5:R-:W-:Y:S02]  /*3f00*/  PRMT R6, R67, 0x7632, R6 ;  /* 0x0000763243067816 */ /* 0x020fe40000000006 */
        /* <DEDUP_REMOVED lines=21> */
.L_x_17765:
[----:B------:R-:W-:Y:S05]  /*4060*/  BSYNC.RECONVERGENT B1 ;  /* 0x0000000000017941 */ /* 0x000fea0003800200 */
.L_x_17764:
[----:B------:R-:W-:Y:S01]  /*4070*/  MOV R9, R70 ;  /* 0x0000004600097202 */ /* 0x000fe20000000f00 */
[----:B-----5:R-:W-:Y:S02]  /*4080*/  HMUL2.BF16_V2 R8, R5, R68 ;  /* 0x0000004405087232 */ /* 0x020fe40000200000 */
[----:B------:R-:W-:Y:S02]  /*4090*/  HFMA2.BF16_V2 R11, R4, R67, -RZ ;  /* 0x00000043040b7231 */ /* 0x000fe400003000ff */
[----:B------:R-:W-:Y:S01]  /*40a0*/  IMAD.MOV.U32 R6, RZ, RZ, R71 ;  /* 0x000000ffff067224 */ /* 0x000fe200078e0047 */
[----:B------:R-:W-:Y:S01]  /*40b0*/  BSSY.RECONVERGENT B1, `(.L_x_17766) ;  /* 0x0000034000017945 */ /* 0x000fe20003800200 */
        /* <DEDUP_REMOVED lines=9> */
[----:B------:R-:W-:Y:S01]  /*4150*/  PRMT R8, R66, 0x7632, R8 ;  /* 0x0000763242087816 */ /* 0x000fe20000000008 */
[----:B------:R-:W-:Y:S01]  /*4160*/  IMAD.U32 R68, R65, 0x10000, RZ ;  /* 0x0001000041447824 */ /* 0x000fe200078e00ff */
[----:B------:R-:W-:Y:S01]  /*4170*/  SHF.L.U32 R13, R13, 0x10, RZ ;  /* 0x000000100d0d7819 */ /* 0x000fe200000006ff */
[----:B------:R-:W-:Y:S01]  /*4180*/  FADD.FTZ R10, R67, R10 ;  /* 0x0000000a430a7221 */ /* 0x000fe20000010000 */
[----:B------:R-:W-:Y:S01]  /*4190*/  FADD.FTZ R11, R11, R12 ;  /* 0x0000000c0b0b7221 */ /* 0x000fe20000010000 */
[----:B------:R-:W-:Y:S01]  /*41a0*/  SHF.L.U32 R65, R8, 0x10, RZ ;  /* 0x0000001008417819 */ /* 0x000fe200000006ff */
[----:B------:R-:W-:-:S02]  /*41b0*/  IMAD.U32 R66, R66, 0x10000, RZ ;  /* 0x0001000042427824 */ /* 0x000fc400078e00ff */
[----:B------:R-:W-:Y:S01]  /*41c0*/  FADD.FTZ R13, R13, R68 ;  /* 0x000000440d0d7221 */ /* 0x000fe20000010000 */
        /* <DEDUP_REMOVED lines=34> */
.L_x_17767:
[----:B------:R-:W-:Y:S05]  /*43f0*/  BSYNC.RECONVERGENT B1 ;  /* 0x0000000000017941 */ /* 0x000fea0003800200 */
.L_x_17766:
[----:B------:R-:W-:Y:S02]  /*4400*/  HMUL2.BF16_V2 R10, R5, R63 ;  /* 0x0000003f050a7232 */ /* 0x000fe40000200000 */
[----:B------:R-:W-:Y:S02]  /*4410*/  HFMA2.BF16_V2 R12, R4, R64, -RZ ;  /* 0x00000040040c7231 */ /* 0x000fe400003000ff */
[----:B------:R-:W-:Y:S01]  /*4420*/  HMUL2.BF16_V2 R52, R9, R52 ;  /* 0x0000003409347232 */ /* 0x000fe20000200000 */
[----:B------:R-:W-:Y:S01]  /*4430*/  BSSY.RECONVERGENT B1, `(.L_x_17768) ;  /* 0x0000024000017945 */ /* 0x000fe20003800200 */
[----:B------:R-:W-:Y:S01]  /*4440*/  FADD.FTZ R8, R8, R65 ;  /* 0x0000004108087221 */ /* 0x000fe20000010000 */
[----:B------:R-:W-:Y:S02]  /*4450*/  PRMT R11, R10, 0x7632, R11 ;  /* 0x000076320a0b7816 */ /* 0x000fe4000000000b */
[----:B------:R-:W-:Y:S02]  /*4460*/  PRMT R13, R12, 0x7632, R13 ;  /* 0x000076320c0d7816 */ /* 0x000fe4000000000d */
[----:B------:R-:W-:Y:S01]  /*4470*/  PRMT R63, R52, 0x7632, R63 ;  /* 0x00007632343f7816 */ /* 0x000fe2000000003f */
[----:B------:R-:W-:Y:S06]  /*4480*/  @P0 BRA `(.L_x_17769) ;  /* 0x0000000000780947 */ /* 0x000fec0003800000 */
[C---:B------:R-:W-:Y:S01]  /*4490*/  VIADD R67, R27.reuse, 0x1 ;  /* 0x000000011b437836 */ /* 0x040fe20000000000 */
[CC--:B------:R-:W-:Y:S01]  /*44a0*/  ISETP.GE.AND P6, PT, R27.reuse, R28.reuse, PT ;  /* 0x0000001c1b00720c */ /* 0x0c0fe20003fc6270 */
[----:B------:R-:W-:Y:S01]  /*44b0*/  VIADD R65, R27, 0xffffffff ;  /* 0xffffffff1b417836 */ /* 0x000fe20000000000 */
[----:B------:R-:W-:Y:S01]  /*44c0*/  PRMT R64, R55, 0x7632, R64 ;  /* 0x0000763237407816 */ /* 0x000fe20000000040 */
        /* <DEDUP_REMOVED lines=26> */
.L_x_17769:
[----:B------:R-:W-:Y:S05]  /*4670*/  BSYNC.RECONVERGENT B1 ;  /* 0x0000000000017941 */ /* 0x000fea0003800200 */
.L_x_17768:
        /* <DEDUP_REMOVED lines=14> */
[----:B------:R-:W-:Y:S01]  /*4760*/  PRMT R55, R55, 0x7632, R55 ;  /* 0x0000763237377816 */ /* 0x000fe20000000037 */
[----:B------:R-:W-:-:S02]  /*4770*/  IMAD.U32 R12, R12, 0x10000, RZ ;  /* 0x000100000c0c7824 */ /* 0x000fc400078e00ff */
[----:B------:R-:W-:Y:S01]  /*4780*/  FADD.FTZ R52, R52, R63 ;  /* 0x0000003f34347221 */ /* 0x000fe20000010000 */
[----:B------:R-:W-:Y:S01]  /*4790*/  SHF.L.U32 R54, R54, 0x10, RZ ;  /* 0x0000001036367819 */ /* 0x000fe200000006ff */
[----:B------:R-:W-:Y:S01]  /*47a0*/  FADD.FTZ R13, R10, R13 ;  /* 0x0000000d0a0d7221 */ /* 0x000fe20000010000 */
[----:B------:R-:W-:Y:S02]  /*47b0*/  IMAD.U32 R55, R55, 0x10000, RZ ;  /* 0x0001000037377824 */ /* 0x000fe400078e00ff */
[----:B------:R-:W-:Y:S01]  /*47c0*/  FADD.FTZ R63, R11, R12 ;  /* 0x0000000c0b3f7221 */ /* 0x000fe20000010000 */
[----:B------:R-:W-:Y:S02]  /*47d0*/  HMUL2.BF16_V2 R12, R9, R56 ;  /* 0x00000038090c7232 */ /* 0x000fe40000200000 */
[C---:B------:R-:W-:Y:S02]  /*47e0*/  HFMA2.BF16_V2 R10, R6.reuse, R53, -RZ ;  /* 0x00000035060a7231 */ /* 0x040fe400003000ff */
[----:B------:R-:W-:Y:S01]  /*47f0*/  FADD.FTZ R56, R54, R55 ;  /* 0x0000003736387221 */ /* 0x000fe20000010000 */
[----:B------:R-:W-:-:S02]  /*4800*/  HFMA2.BF16_V2 R54, R6, R57, -RZ ;  /* 0x0000003906367231 */ /* 0x000fc400003000ff */
[----:B------:R-:W-:Y:S01]  /*4810*/  FADD.FTZ R13, R13, R52 ;  /* 0x000000340d0d7221 */ /* 0x000fe20000010000 */
        /* <DEDUP_REMOVED lines=49> */
.L_x_17771:
[----:B------:R-:W-:Y:S05]  /*4b30*/  BSYNC.RECONVERGENT B1 ;  /* 0x0000000000017941 */ /* 0x000fea0003800200 */
.L_x_17770:
[----:B------:R-:W-:Y:S02]  /*4b40*/  HMUL2.BF16_V2 R8, R5, R58 ;  /* 0x0000003a05087232 */ /* 0x000fe40000200000 */
[----:B------:R-:W-:Y:S02]  /*4b50*/  HFMA2.BF16_V2 R11, R4, R59, -RZ ;  /* 0x0000003b040b7231 */ /* 0x000fe400003000ff */
[----:B------:R-:W-:Y:S01]  /*4b60*/  FADD.FTZ R19, R10, R19 ;  /* 0x000000130a137221 */ /* 0x000fe20000010000 */
[----:B------:R-:W-:Y:S02]  /*4b70*/  HMUL2.BF16_V2 R13, R9, R60 ;  /* 0x0000003c090d7232 */ /* 0x000fe40000200000 */
[----:B------:R-:W-:Y:S01]  /*4b80*/  HFMA2.BF16_V2 R61, R6, R61, -RZ ;  /* 0x0000003d063d7231 */ /* 0x000fe200003000ff */
[C---:B------:R-:W-:Y:S01]  /*4b90*/  PRMT R10, R8.reuse, 0x7632, R10 ;  /* 0x00007632080a7816 */ /* 0x040fe2000000000a */
[----:B------:R-:W-:Y:S01]  /*4ba0*/  IMAD.U32 R8, R8, 0x10000, RZ ;  /* 0x0001000008087824 */ /* 0x000fe200078e00ff */
[C---:B------:R-:W-:Y:S01]  /*4bb0*/  PRMT R12, R11.reuse, 0x7632, R12 ;  /* 0x000076320b0c7816 */ /* 0x040fe2000000000c */
[----:B------:R-:W-:Y:S01]  /*4bc0*/  IMAD.U32 R11, R11, 0x10000, RZ ;  /* 0x000100000b0b7824 */ /* 0x000fe200078e00ff */
[----:B------:R-:W-:Y:S01]  /*4bd0*/  SHF.L.U32 R53, R10, 0x10, RZ ;  /* 0x000000100a357819 */ /* 0x000fe200000006ff */
[----:B------:R-:W-:Y:S01]  /*4be0*/  BSSY.RECONVERGENT B1, `(.L_x_17772) ;  /* 0x000002d000017945 */ /* 0x000fe20003800200 */
[C---:B------:R-:W-:Y:S01]  /*4bf0*/  PRMT R52, R13.reuse, 0x7632, R52 ;  /* 0x000076320d347816 */ /* 0x040fe20000000034 */
[----:B------:R-:W-:Y:S01]  /*4c00*/  IMAD.U32 R12, R12, 0x10000, RZ ;  /* 0x000100000c0c7824 */ /* 0x000fe200078e00ff */
[----:B------:R-:W-:Y:S01]  /*4c10*/  SHF.L.U32 R13, R13, 0x10, RZ ;  /* 0x000000100d0d7819 */ /* 0x000fe200000006ff */
[----:B------:R-:W-:Y:S01]  /*4c20*/  FADD.FTZ R53, R8, R53 ;  /* 0x0000003508357221 */ /* 0x000fe20000010000 */
[----:B------:R-:W-:Y:S01]  /*4c30*/  PRMT R8, R61, 0x7610, R8 ;  /* 0x000076103d087816 */ /* 0x000fe20000000008 */
[----:B------:R-:W-:-:S02]  /*4c40*/  IMAD.U32 R52, R52, 0x10000, RZ ;  /* 0x0001000034347824 */ /* 0x000fc400078e00ff */
[----:B------:R-:W-:Y:S01]  /*4c50*/  FADD.FTZ R12, R11, R12 ;  /* 0x0000000c0b0c7221 */ /* 0x000fe20000010000 */
[----:B------:R-:W-:Y:S01]  /*4c60*/  PRMT R10, R61, 0x7632, R10 ;  /* 0x000076323d0a7816 */ /* 0x000fe2000000000a */
[----:B------:R-:W-:Y:S01]  /*4c70*/  FADD.FTZ R21, R54, R21 ;  /* 0x0000001536157221 */ /* 0x000fe20000010000 */
[----:B------:R-:W-:Y:S01]  /*4c80*/  FADD.FTZ R52, R13, R52 ;  /* 0x000000340d347221 */ /* 0x000fe20000010000 */
[----:B------:R-:W-:Y:S01]  /*4c90*/  FADD.FTZ R11, R53, R12 ;  /* 0x0000000c350b7221 */ /* 0x000fe20000010000 */
[----:B------:R-:W-:Y:S01]  /*4ca0*/  IMAD.U32 R8, R8, 0x10000, RZ ;  /* 0x0001000008087824 */ /* 0x000fe200078e00ff */
[----:B------:R-:W-:Y:S01]  /*4cb0*/  SHF.L.U32 R13, R10, 0x10, RZ ;  /* 0x000000100a0d7819 */ /* 0x000fe200000006ff */
        /* <DEDUP_REMOVED lines=31> */
.L_x_17773:
[----:B------:R-:W-:Y:S05]  /*4eb0*/  BSYNC.RECONVERGENT B1 ;  /* 0x0000000000017941 */ /* 0x000fea0003800200 */
.L_x_17772:
[----:B------:R-:W-:Y:S02]  /*4ec0*/  HMUL2.BF16_V2 R10, R5, R62 ;  /* 0x0000003e050a7232 */ /* 0x000fe40000200000 */
[----:B------:R-:W-:Y:S01]  /*4ed0*/  FADD.FTZ R8, R8, R13 ;  /* 0x0000000d08087221 */ /* 0x000fe20000010000 */
[----:B------:R-:W-:Y:S02]  /*4ee0*/  HFMA2.BF16_V2 R13, R4, R51, -RZ ;  /* 0x00000033040d7231 */ /* 0x000fe400003000ff */
[----:B------:R-:W-:Y:S02]  /*4ef0*/  HMUL2.BF16_V2 R51, R9, R48 ;  /* 0x0000003009337232 */ /* 0x000fe40000200000 */
[----:B------:R-:W-:Y:S01]  /*4f00*/  FADD.FTZ R11, R11, R52 ;  /* 0x000000340b0b7221 */ /* 0x000fe20000010000 */
[C---:B------:R-:W-:Y:S01]  /*4f10*/  PRMT R12, R10.reuse, 0x7632, R12 ;  /* 0x000076320a0c7816 */ /* 0x040fe2000000000c */
[----:B------:R-:W-:Y:S01]  /*4f20*/  HFMA2.BF16_V2 R49, R6, R49, -RZ ;  /* 0x0000003106317231 */ /* 0x000fe200003000ff */
[----:B------:R-:W-:Y:S01]  /*4f30*/  PRMT R48, R13, 0x7632, R48 ;  /* 0x000076320d307816 */ /* 0x000fe20000000030 */
[----:B------:R-:W-:Y:S01]  /*4f40*/  BSSY.RECONVERGENT B1, `(.L_x_17774) ;  /* 0x000002f000017945 */ /* 0x000fe20003800200 */
[----:B------:R-:W-:Y:S01]  /*4f50*/  SHF.L.U32 R10, R10, 0x10, RZ ;  /* 0x000000100a0a7819 */ /* 0x000fe200000006ff */
[----:B------:R-:W-:Y:S01]  /*4f60*/  IMAD.U32 R53, R12, 0x10000, RZ ;  /* 0x000100000c357824 */ /* 0x000fe200078e00ff */
[----:B------:R-:W-:Y:S01]  /*4f70*/  PRMT R52, R51, 0x7632, R52 ;  /* 0x0000763233347816 */ /* 0x000fe20000000034 */
[----:B------:R-:W-:Y:S01]  /*4f80*/  IMAD.U32 R48, R48, 0x10000, RZ ;  /* 0x0001000030307824 */ /* 0x000fe200078e00ff */
[----:B------:R-:W-:Y:S01]  /*4f90*/  SHF.L.U32 R13, R13, 0x10, RZ ;  /* 0x000000100d0d7819 */ /* 0x000fe200000006ff */
[----:B------:R-:W-:Y:S01]  /*4fa0*/  FADD.FTZ R53, R10, R53 ;  /* 0x000000350a357221 */ /* 0x000fe20000010000 */
[----:B------:R-:W-:Y:S01]  /*4fb0*/  SHF.L.U32 R51, R51, 0x10, RZ ;  /* 0x0000001033337819 */ /* 0x000fe200000006ff */
[----:B------:R-:W-:Y:S01]  /*4fc0*/  IMAD.U32 R52, R52, 0x10000, RZ ;  /* 0x0001000034347824 */ /* 0x000fe200078e00ff */
[----:B------:R-:W-:Y:S01]  /*4fd0*/  PRMT R12, R49, 0x7632, R12 ;  /* 0x00007632310c7816 */ /* 0x000fe2000000000c */
[----:B------:R-:W-:Y:S01]  /*4fe0*/  FADD.FTZ R48, R13, R48 ;  /* 0x000000300d307221 */ /* 0x000fe20000010000 */
[----:B------:R-:W-:Y:S01]  /*4ff0*/  PRMT R10, R49, 0x7610, R10 ;  /* 0x00007610310a7816 */ /* 0x000fe2000000000a */
[----:B------:R-:W-:-:S02]  /*5000*/  FADD.FTZ R52, R51, R52 ;  /* 0x0000003433347221 */ /* 0x000fc40000010000 */
[----:B------:R-:W-:Y:S01]  /*5010*/  FADD.FTZ R13, R53, R48 ;  /* 0x00000030350d7221 */ /* 0x000fe20000010000 */
[----:B------:R-:W-:Y:S01]  /*5020*/  SHF.L.U32 R10, R10, 0x10, RZ ;  /* 0x000000100a0a7819 */ /* 0x000fe200000006ff */
[----:B------:R-:W-:Y:S01]  /*5030*/  IMAD.U32 R49, R12, 0x10000, RZ ;  /* 0x000100000c317824 */ /* 0x000fe200078e00ff */
[----:B------:R-:W-:Y:S06]  /*5040*/  @P0 BRA `(.L_x_17775) ;  /* 0x0000000000780947 */ /* 0x000fec0003800000 */
[C---:B------:R-:W-:Y:S01]  /*5050*/  IADD3 R51, PT, PT, R27.reuse, -0x1, RZ ;  /* 0xffffffff1b337810 */ /* 0x040fe20007ffe0ff */
[C---:B------:R-:W-:Y:S01]  /*5060*/  VIADD R53, R27.reuse, 0x1 ;  /* 0x000000011b357836 */ /* 0x040fe20000000000 */
[C---:B------:R-:W-:Y:S01]  /*5070*/  IADD3 R55, PT, PT, R27.reuse, 0x2, RZ ;  /* 0x000000021b377810 */ /* 0x040fe20007ffe0ff */
[----:B------:R-:W-:Y:S01]  /*5080*/  VIADD R57, R27, 0x3 ;  /* 0x000000031b397836 */ /* 0x000fe20000000000 */
[-C--:B------:R-:W-:Y:S01]  /*5090*/  ISETP.GE.AND P1, PT, R51, R28.reuse, PT ;  /* 0x0000001c3300720c */ /* 0x080fe20003f26270 */
[----:B------:R-:W-:Y:S01]  /*50a0*/  VIADD R51, R27, 0xfffffffe ;  /* 0xfffffffe1b337836 */ /* 0x000fe20000000000 */
[-C--:B------:R-:W-:Y:S02]  /*50b0*/  ISETP.GE.AND P5, PT, R53, R28.reuse, PT ;  /* 0x0000001c3500720c */ /* 0x080fe40003fa6270 */
[C---:B------:R-:W-:Y:S02]  /*50c0*/  IADD3 R53, PT, PT, R27.reuse, 0x4, RZ ;  /* 0x000000041b357810 */ /* 0x040fe40007ffe0ff */
[----:B------:R-:W-:-:S02]  /*50d0*/  ISETP.GE.AND P6, PT, R27, R28, PT ;  /* 0x0000001c1b00720c */ /* 0x000fc40003fc6270 */
[C---:B------:R-:W-:Y:S02]  /*50e0*/  PRMT R12, R47.reuse, 0x7632, R12 ;  /* 0x000076322f0c7816 */ /* 0x040fe4000000000c */
[----:B------:R-:W-:Y:S02]  /*50f0*/  SEL R47, R47, RZ, !P1 ;  /* 0x000000ff2f2f7207 */ /* 0x000fe40004800000 */
[-C--:B------:R-:W-:Y:S02]  /*5100*/  ISETP.GE.AND P1, PT, R51, R28.reuse, PT ;  /* 0x0000001c3300720c */ /* 0x080fe40003f26270 */
[-C--:B------:R-:W-:Y:S02]  /*5110*/  ISETP.GE.AND P4, PT, R55, R28.reuse, PT ;  /* 0x0000001c3700720c */ /* 0x080fe40003f86270 */
[----:B------:R-:W-:Y:S02]  /*5120*/  ISETP.GE.AND P2, PT, R53, R28, PT ;  /* 0x0000001c3500720c */ /* 0x000fe40003f46270 */
[----:B------:R-:W-:-:S02]  /*5130*/  SEL R48, R12, RZ, !P6 ;  /* 0x000000ff0c307207 */ /* 0x000fc40007000000 */
[----:B------:R-:W-:Y:S02]  /*5140*/  PRMT R51, R37, 0x7632, R51 ;  /* 0x0000763225337816 */ /* 0x000fe40000000033 */
[-C--:B------:R-:W-:Y:S02]  /*5150*/  ISETP.GE.AND P3, PT, R57, R28.reuse, PT ;  /* 0x0000001c3900720c */ /* 0x080fe40003f66270 */
[----:B------:R-:W-:Y:S02]  /*5160*/  ISETP.GE.AND P6, PT, R7, R28, PT ;  /* 0x0000001c0700720c */ /* 0x000fe40003fc6270 */
[----:B------:R-:W-:Y:S02]  /*5170*/  PRMT R53, R38, 0x7632, R53 ;  /* 0x0000763226357816 */ /* 0x000fe40000000035 */
[----:B------:R-:W-:Y:S02]  /*5180*/  PRMT R12, R50, 0x7632, R12 ;  /* 0x00007632320c7816 */ /* 0x000fe4000000000c */
        /* <DEDUP_REMOVED lines=10> */
.L_x_17775:
[----:B------:R-:W-:Y:S05]  /*5230*/  BSYNC.RECONVERGENT B1 ;  /* 0x0000000000017941 */ /* 0x000fea0003800200 */
.L_x_17774:
        /* <DEDUP_REMOVED lines=10> */
[C---:B------:R-:W-:Y:S01]  /*52e0*/  IADD3 R51, PT, PT, R27.reuse, -0x1, RZ ;  /* 0xffffffff1b337810 */ /* 0x040fe20007ffe0ff */
[C---:B------:R-:W-:Y:S01]  /*52f0*/  VIADD R53, R27.reuse, 0x1 ;  /* 0x000000011b357836 */ /* 0x040fe20000000000 */
[C---:B------:R-:W-:Y:S01]  /*5300*/  IADD3 R55, PT, PT, R27.reuse, 0x2, RZ ;  /* 0x000000021b377810 */ /* 0x040fe20007ffe0ff */
[----:B------:R-:W-:Y:S01]  /*5310*/  VIADD R57, R27, 0x3 ;  /* 0x000000031b397836 */ /* 0x000fe20000000000 */
[-C--:B------:R-:W-:Y:S02]  /*5320*/  ISETP.GE.AND P1, PT, R51, R28.reuse, PT ;  /* 0x0000001c3300720c */ /* 0x080fe40003f26270 */
[-C--:B------:R-:W-:Y:S02]  /*5330*/  ISETP.GE.AND P5, PT, R53, R28.reuse, PT ;  /* 0x0000001c3500720c */ /* 0x080fe40003fa6270 */
[----:B------:R-:W-:Y:S02]  /*5340*/  ISETP.GE.AND P6, PT, R27, R28, PT ;  /* 0x0000001c1b00720c */ /* 0x000fe40003fc6270 */
[----:B------:R-:W-:-:S02]  /*5350*/  PRMT R51, R40, 0x7632, R51 ;  /* 0x0000763228337816 */ /* 0x000fc40000000033 */
[-C--:B------:R-:W-:Y:S01]  /*5360*/  ISETP.GE.AND P4, PT, R55, R28.reuse, PT ;  /* 0x0000001c3700720c */ /* 0x080fe20003f86270 */
[C---:B------:R-:W-:Y:S01]  /*5370*/  VIADD R55, R27.reuse, 0xfffffffe ;  /* 0xfffffffe1b377836 */ /* 0x040fe20000000000 */
[----:B------:R-:W-:Y:S02]  /*5380*/  IADD3 R53, PT, PT, R27, 0x4, RZ ;  /* 0x000000041b357810 */ /* 0x000fe40007ffe0ff */
[----:B------:R-:W-:Y:S02]  /*5390*/  SEL R54, R51, RZ, !P6 ;  /* 0x000000ff33367207 */ /* 0x000fe40007000000 */
[----:B------:R-:W-:Y:S02]  /*53a0*/  ISETP.GE.AND P2, PT, R53, R28, PT ;  /* 0x0000001c3500720c */ /* 0x000fe40003f46270 */
[----:B------:R-:W-:Y:S02]  /*53b0*/  PRMT R51, R41, 0x7632, R51 ;  /* 0x0000763229337816 */ /* 0x000fe40000000033 */
[----:B------:R-:W-:-:S02]  /*53c0*/  SEL R53, R40, RZ, !P1 ;  /* 0x000000ff28357207 */ /* 0x000fc40004800000 */
[----:B------:R-:W-:Y:S02]  /*53d0*/  PRMT R52, R42, 0x7632, R52 ;  /* 0x000076322a347816 */ /* 0x000fe40000000034 */
[-C--:B------:R-:W-:Y:S02]  /*53e0*/  ISETP.GE.AND P3, PT, R57, R28.reuse, PT ;  /* 0x0000001c3900720c */ /* 0x080fe40003f66270 */
[-C--:B------:R-:W-:Y:S02]  /*53f0*/  ISETP.GE.AND P1, PT, R55, R28.reuse, PT ;  /* 0x0000001c3700720c */ /* 0x080fe40003f26270 */
[----:B------:R-:W-:Y:S02]  /*5400*/  ISETP.GE.AND P6, PT, R7, R28, PT ;  /* 0x0000001c0700720c */ /* 0x000fe40003fc6270 */
        /* <DEDUP_REMOVED lines=11> */
.L_x_17777:
[----:B------:R-:W-:Y:S05]  /*54c0*/  BSYNC.RECONVERGENT B1 ;  /* 0x0000000000017941 */ /* 0x000fea0003800200 */
.L_x_17776:
[----:B------:R-:W-:Y:S01]  /*54d0*/  SHF.L.U32 R12, R12, 0x10, RZ ;  /* 0x000000100c0c7819 */ /* 0x000fe200000006ff */
[----:B------:R-:W-:Y:S02]  /*54e0*/  IMAD.U32 R37, R37, 0x10000, RZ ;  /* 0x0001000025257824 */ /* 0x000fe400078e00ff */
[----:B------:R-:W-:Y:S01]  /*54f0*/  HFMA2.BF16_V2 R39, R5, R39, -RZ ;  /* 0x0000002705277231 */ /* 0x000fe200003000ff */
[----:B------:R-:W-:Y:S01]  /*5500*/  SHF.L.U32 R47, R47, 0x10, RZ ;  /* 0x000000102f2f7819 */ /* 0x000fe200000006ff */
[----:B------:R-:W-:Y:S02]  /*5510*/  IMAD.U32 R48, R48, 0x10000, RZ ;  /* 0x0001000030307824 */ /* 0x000fe400078e00ff */
[----:B------:R-:W-:Y:S02]  /*5520*/  HMUL2.BF16_V2 R40, R4, R40 ;  /* 0x0000002804287232 */ /* 0x000fe40000200000 */
[--C-:B------:R-:W-:Y:S01]  /*5530*/  FADD.FTZ R12, R12, R37.reuse ;  /* 0x000000250c0c7221 */ /* 0x100fe20000010000 */
[----:B------:R-:W-:Y:S01]  /*5540*/  PRMT R37, R39, 0x7610, R37 ;  /* 0x0000761027257816 */ /* 0x000fe20000000025 */
[--C-:B------:R-:W-:Y:S01]  /*5550*/  FADD.FTZ R47, R47, R48.reuse ;  /* 0x000000302f2f7221 */ /* 0x100fe20000010000 */
[----:B------:R-:W-:Y:S01]  /*5560*/  PRMT R39, R39, 0x7632, R39 ;  /* 0x0000763227277816 */ /* 0x000fe20000000027 */
[----:B------:R-:W-:Y:S01]  /*5570*/  IMAD.U32 R50, R50, 0x10000, RZ ;  /* 0x0001000032327824 */ /* 0x000fe200078e00ff */
[----:B------:R-:W-:Y:S01]  /*5580*/  PRMT R48, R40, 0x7632, R48 ;  /* 0x0000763228307816 */ /* 0x000fe20000000030 */
[----:B------:R-:W-:Y:S01]  /*5590*/  FADD.FTZ R47, R12, R47 ;  /* 0x0000002f0c2f7221 */ /* 0x000fe20000010000 */
[----:B------:R-:W-:Y:S01]  /*55a0*/  SHF.L.U32 R49, R49, 0x10, RZ ;  /* 0x0000001031317819 */ /* 0x000fe200000006ff */
[----:B------:R-:W-:Y:S01]  /*55b0*/  IMAD.U32 R52, R39, 0x10000, RZ ;  /* 0x0001000027347824 */ /* 0x000fe200078e00ff */
[----:B------:R-:W-:Y:S01]  /*55c0*/  SHF.L.U32 R40, R40, 0x10, RZ ;  /* 0x0000001028287819 */ /* 0x000fe200000006ff */
[----:B------:R-:W-:-:S02]  /*55d0*/  IMAD.U32 R39, R48, 0x10000, RZ ;  /* 0x0001000030277824 */ /* 0x000fc400078e00ff */
[C---:B------:R-:W-:Y:S02]  /*55e0*/  HFMA2.BF16_V2 R12, R6.reuse, R38, -RZ ;  /* 0x00000026060c7231 */ /* 0x040fe400003000ff */
[----:B------:R-:W-:Y:S02]  /*55f0*/  HMUL2.BF16_V2 R38, R9, R41 ;  /* 0x0000002909267232 */ /* 0x000fe40000200000 */
[----:B------:R-:W-:Y:S01]  /*5600*/  FADD.FTZ R50, R49, R50 ;  /* 0x0000003231327221 */ /* 0x000fe20000010000 */
[----:B------:R-:W-:Y:S01]  /*5610*/  SHF.L.U32 R37, R37, 0x10, RZ ;  /* 0x0000001025257819 */ /* 0x000fe200000006ff */
[--C-:B------:R-:W-:Y:S01]  /*5620*/  FADD.FTZ R49, R40, R39.reuse ;  /* 0x0000002728317221 */ /* 0x100fe20000010000 */
[----:B------:R-:W-:Y:S01]  /*5630*/  HFMA2.BF16_V2 R40, R6, R42, -RZ ;  /* 0x0000002a06287231 */ /* 0x000fe200003000ff */
[----:B------:R-:W-:Y:S01]  /*5640*/  PRMT R39, R38, 0x7632, R39 ;  /* 0x0000763226277816 */ /* 0x000fe20000000027 */
[----:B------:R-:W-:Y:S01]  /*5650*/  FADD.FTZ R47, R47, R50 ;  /* 0x000000322f2f7221 */ /* 0x000fe20000010000 */
        /* <DEDUP_REMOVED lines=8> */
[----:B------:R-:W-:Y:S01]  /*56e0*/  IMAD.U32 R41, R41, 0x10000, RZ ;  /* 0x0001000029297824 */ /* 0x000fe200078e00ff */
[----:B------:R-:W-:Y:S01]  /*56f0*/  SHF.L.U32 R40, R40, 0x10, RZ ;  /* 0x0000001028287819 */ /* 0x000fe200000006ff */
        /* <DEDUP_REMOVED lines=11> */
[----:B------:R-:W-:-:S02]  /*57b0*/  FADD.FTZ R24, R47, R24 ;  /* 0x000000182f187221 */ /* 0x000fc40000010000 */
[----:B------:R-:W-:Y:S01]  /*57c0*/  FADD.FTZ R25, R38, R25 ;  /* 0x0000001926197221 */ /* 0x000fe20000010000 */
[----:B------:R-:W-:Y:S06]  /*57d0*/  @P0 BRA `(.L_x_17779) ;  /* 0x0000000000780947 */ /* 0x000fec0003800000 */
[C---:B------:R-:W-:Y:S01]  /*57e0*/  VIADD R13, R27.reuse, 0xffffffff ;  /* 0xffffffff1b0d7836 */ /* 0x040fe20000000000 */
[----:B------:R-:W-:Y:S02]  /*57f0*/  IADD3 R11, PT, PT, R27, -0x2, RZ ;  /* 0xfffffffe1b0b7810 */ /* 0x000fe40007ffe0ff */
[-C--:B------:R-:W-:Y:S01]  /*5800*/  ISETP.GE.AND P6, PT, R7, R28.reuse, PT ;  /* 0x0000001c0700720c */ /* 0x080fe20003fc6270 */
[----:B------:R-:W-:Y:S01]  /*5810*/  VIADD R7, R27, 0x4 ;  /* 0x000000041b077836 */ /* 0x000fe20000000000 */
[-C--:B------:R-:W-:Y:S01]  /*5820*/  ISETP.GE.AND P4, PT, R13, R28.reuse, PT ;  /* 0x0000001c0d00720c */ /* 0x080fe20003f86270 */
[----:B------:R-:W-:Y:S01]  /*5830*/  VIADD R13, R27, 0x2 ;  /* 0x000000021b0d7836 */ /* 0x000fe20000000000 */
[----:B------:R-:W-:Y:S02]  /*5840*/  ISETP.GE.AND P5, PT, R11, R28, PT ;  /* 0x0000001c0b00720c */ /* 0x000fe40003fa6270 */
[C---:B------:R-:W-:Y:S02]  /*5850*/  IADD3 R11, PT, PT, R27.reuse, 0x1, RZ ;  /* 0x000000011b0b7810 */ /* 0x040fe40007ffe0ff */
[----:B------:R-:W-:-:S02]  /*5860*/  IADD3 R37, PT, PT, R27, 0x3, RZ ;  /* 0x000000031b257810 */ /* 0x000fc40007ffe0ff */
[-C--:B------:R-:W-:Y:S02]  /*5870*/  ISETP.GE.AND P0, PT, R7, R28.reuse, PT ;  /* 0x0000001c0700720c */ /* 0x080fe40003f06270 */
[----:B------:R-:W-:Y:S02]  /*5880*/  SEL R7, R43, RZ, !P6 ;  /* 0x000000ff2b077207 */ /* 0x000fe40007000000 */
[-C--:B------:R-:W-:Y:S02]  /*5890*/  ISETP.GE.AND P6, PT, R27, R28.reuse, PT ;  /* 0x0000001c1b00720c */ /* 0x080fe40003fc6270 */
[----:B------:R-:W-:Y:S02]  /*58a0*/  PRMT R8, R44, 0x7632, R8 ;  /* 0x000076322c087816 */ /* 0x000fe40000000008 */
[-C--:B------:R-:W-:Y:S02]  /*58b0*/  ISETP.GE.AND P3, PT, R11, R28.reuse, PT ;  /* 0x0000001c0b00720c */ /* 0x080fe40003f66270 */
        /* <DEDUP_REMOVED lines=16> */
.L_x_17779:
[----:B------:R-:W-:Y:S05]  /*59c0*/  BSYNC.RECONVERGENT B1 ;  /* 0x0000000000017941 */ /* 0x000fea0003800200 */
.L_x_17778:
[----:B------:R-:W-:Y:S02]  /*59d0*/  HFMA2.BF16_V2 R44, R4, R44, -RZ ;  /* 0x0000002c042c7231 */ /* 0x000fe400003000ff */
[----:B------:R-:W-:Y:S02]  /*59e0*/  HMUL2.BF16_V2 R5, R5, R43 ;  /* 0x0000002b05057232 */ /* 0x000fe40000200000 */
[----:B------:R-:W-:Y:S02]  /*59f0*/  HFMA2.BF16_V2 R10, R6, R46, -RZ ;  /* 0x0000002e060a7231 */ /* 0x000fe400003000ff */
[----:B------:R-:W-:Y:S01]  /*5a00*/  HMUL2.BF16_V2 R8, R9, R45 ;  /* 0x0000002d09087232 */ /* 0x000fe20000200000 */
[----:B------:R-:W-:Y:S01]  /*5a10*/  IADD3 R20, P1, PT, R20, 0x10, RZ ;  /* 0x0000001014147810 */ /* 0x000fe20007f3e0ff */
[----:B------:R-:W-:Y:S01]  /*5a20*/  VIADD R34, R34, 0x4 ;  /* 0x0000000422227836 */ /* 0x000fe20000000000 */
[C---:B------:R-:W-:Y:S01]  /*5a30*/  PRMT R6, R44.reuse, 0x7610, R6 ;  /* 0x000076102c067816 */ /* 0x040fe20000000006 */
[----:B------:R-:W-:Y:S01]  /*5a40*/  VIADD R27, R27, 0x80 ;  /* 0x000000801b1b7836 */ /* 0x000fe20000000000 */
[----:B------:R-:W-:Y:S01]  /*5a50*/  PRMT R7, R44, 0x7632, R7 ;  /* 0x000076322c077816 */ /* 0x000fe20000000007 */
[----:B------:R-:W-:Y:S01]  /*5a60*/  IMAD.X R35, RZ, RZ, R35, P1 ;  /* 0x000000ffff237224 */ /* 0x000fe200008e0623 */
[----:B------:R-:W-:-:S02]  /*5a70*/  PRMT R4, R5, 0x7610, R4 ;  /* 0x0000761005047816 */ /* 0x000fc40000000004 */
[----:B------:R-:W-:Y:S01]  /*5a80*/  PRMT R5, R5, 0x7632, R5 ;  /* 0x0000763205057816 */ /* 0x000fe20000000005 */
[----:B------:R-:W-:Y:S01]  /*5a90*/  IMAD.U32 R7, R7, 0x10000, RZ ;  /* 0x0001000007077824 */ /* 0x000fe200078e00ff */
[----:B------:R-:W-:Y:S02]  /*5aa0*/  SHF.L.U32 R6, R6, 0x10, RZ ;  /* 0x0000001006067819 */ /* 0x000fe400000006ff */
[----:B------:R-:W-:Y:S01]  /*5ab0*/  PRMT R9, R8, 0x7632, R9 ;  /* 0x0000763208097816 */ /* 0x000fe20000000009 */
[----:B------:R-:W-:Y:S01]  /*5ac0*/  IMAD.U32 R12, R5, 0x10000, RZ ;  /* 0x00010000050c7824 */ /* 0x000fe200078e00ff */
[----:B------:R-:W-:Y:S01]  /*5ad0*/  SHF.L.U32 R11, R4, 0x10, RZ ;  /* 0x00000010040b7819 */ /* 0x000fe200000006ff */
[----:B------:R-:W-:Y:S01]  /*5ae0*/  FADD.FTZ R6, R6, R7 ;  /* 0x0000000706067221 */ /* 0x000fe20000010000 */
[----:B------:R-:W-:Y:S01]  /*5af0*/  IADD3 R7, PT, PT, R36, 0x3, RZ ;  /* 0x0000000324077810 */ /* 0x000fe20007ffe0ff */
[----:B------:R-:W-:Y:S01]  /*5b00*/  IMAD.U32 R9, R9, 0x10000, RZ ;  /* 0x0001000009097824 */ /* 0x000fe200078e00ff */
[----:B------:R-:W-:Y:S01]  /*5b10*/  PRMT R4, R10, 0x7632, R4 ;  /* 0x000076320a047816 */ /* 0x000fe20000000004 */
[----:B------:R-:W-:Y:S01]  /*5b20*/  FADD.FTZ R11, R11, R12 ;  /* 0x0000000c0b0b7221 */ /* 0x000fe20000010000 */
[----:B------:R-:W-:-:S02]  /*5b30*/  SHF.L.U32 R8, R8, 0x10, RZ ;  /* 0x0000001008087819 */ /* 0x000fc400000006ff */
[----:B------:R-:W-:Y:S01]  /*5b40*/  ISETP.GE.U32.AND P0, PT, R7, R18, PT ;  /* 0x000000120700720c */ /* 0x000fe20003f06070 */
[----:B------:R-:W-:Y:S01]  /*5b50*/  IMAD.U32 R5, R4, 0x10000, RZ ;  /* 0x0001000004057824 */ /* 0x000fe200078e00ff */
[----:B------:R-:W-:Y:S01]  /*5b60*/  SHF.L.U32 R10, R10, 0x10, RZ ;  /* 0x000000100a0a7819 */ /* 0x000fe200000006ff */
[----:B------:R-:W-:Y:S01]  /*5b70*/  FADD.FTZ R9, R8, R9 ;  /* 0x0000000908097221 */ /* 0x000fe20000010000 */
[----:B------:R-:W-:Y:S01]  /*5b80*/  FADD.FTZ R6, R11, R6 ;  /* 0x000000060b067221 */ /* 0x000fe20000010000 */
[----:B------:R-:W-:Y:S02]  /*5b90*/  IADD3 R36, PT, PT, R36, 0x4, RZ ;  /* 0x0000000424247810 */ /* 0x000fe40007ffe0ff */
[----:B------:R-:W-:Y:S01]  /*5ba0*/  FADD.FTZ R5, R10, R5 ;  /* 0x000000050a057221 */ /* 0x000fe20000010000 */
[----:B------:R-:W-:Y:S01]  /*5bb0*/  FADD.FTZ R6, R6, R9 ;  /* 0x0000000906067221 */ /* 0x000fe20000010000 */
[----:B------:R-:W-:-:S03]  /*5bc0*/  IADD3 R32, PT, PT, R32, 0x200, RZ ;  /* 0x0000020020207810 */ /* 0x000fc60007ffe0ff */
[----:B------:R-:W-:-:S04]  /*5bd0*/  FADD.FTZ R5, R6, R5 ;  /* 0x0000000506057221 */ /* 0x000fc80000010000 */
[----:B------:R-:W-:Y:S01]  /*5be0*/  FADD.FTZ R26, R5, R26 ;  /* 0x0000001a051a7221 */ /* 0x000fe20000010000 */
[----:B------:R-:W-:Y:S06]  /*5bf0*/  @!P0 BRA `(.L_x_17780) ;  /* 0xffffffdc00d88947 */ /* 0x000fec000383ffff */
.L_x_17763:
[----:B------:R-:W-:Y:S05]  /*5c00*/  BSYNC.RECONVERGENT B0 ;  /* 0x0000000000007941 */ /* 0x000fea0003800200 */
.L_x_17762:
[----:B------:R-:W3:Y:S01]  /*5c10*/  SHFL.BFLY PT, R4, R19, 0x2, 0x1f ;  /* 0x0c401f0013047f89 */ /* 0x000ee200000e0000 */
[----:B------:R-:W-:Y:S01]  /*5c20*/  LOP3.LUT P0, RZ, R14, 0x3, RZ, 0xc0, !PT ;  /* 0x000000030eff7812 */ /* 0x000fe2000780c0ff */
[----:B------:R-:W-:Y:S01]  /*5c30*/  BSSY.RECONVERGENT B0, `(.L_x_17781) ;  /* 0x0000033000007945 */ /* 0x000fe20003800200 */
[----:B------:R-:W-:Y:S01]  /*5c40*/  SHF.R.U32.HI R15, RZ, 0x2, R15 ;  /* 0x00000002ff0f7819 */ /* 0x000fe2000001160f */
[----:B------:R-:W4:Y:S03]  /*5c50*/  SHFL.BFLY PT, R2, R17, 0x2, 0x1f ;  /* 0x0c401f0011027f89 */ /* 0x000f2600000e0000 */
[----:B------:R-:W-:Y:S01]  /*5c60*/  LEA R16, R16, R15, 0x6 ;  /* 0x0000000f10107211 */ /* 0x000fe200078e30ff */
[----:B01----:R-:W0:Y:S04]  /*5c70*/  SHFL.BFLY PT, R6, R21, 0x2, 0x1f ;  /* 0x0c401f0015067f89 */ /* 0x003e2800000e0000 */
[----:B------:R-:W1:Y:S04]  /*5c80*/  SHFL.BFLY PT, R3, R22, 0x2, 0x1f ;  /* 0x0c401f0016037f89 */ /* 0x000e6800000e0000 */
[----:B------:R-:W2:Y:S04]  /*5c90*/  SHFL.BFLY PT, R10, R23, 0x2, 0x1f ;  /* 0x0c401f00170a7f89 */ /* 0x000ea800000e0000 */
[----:B------:R-:W2:Y:S04]  /*5ca0*/  SHFL.BFLY PT, R5, R24, 0x2, 0x1f ;  /* 0x0c401f0018057f89 */ /* 0x000ea800000e0000 */
[----:B------:R-:W2:Y:S01]  /*5cb0*/  SHFL.BFLY PT, R18, R25, 0x2, 0x1f ;  /* 0x0c401f0019127f89 */ /* 0x000ea200000e0000 */
[----:B---3--:R-:W-:-:S03]  /*5cc0*/  FADD.FTZ R4, R4, R19 ;  /* 0x0000001304047221 */ /* 0x008fc60000010000 */
[----:B------:R-:W3:Y:S01]  /*5cd0*/  SHFL.BFLY PT, R7, R26, 0x2, 0x1f ;  /* 0x0c401f001a077f89 */ /* 0x000ee200000e0000 */
[----:B----4-:R-:W-:Y:S01]  /*5ce0*/  FADD.FTZ R2, R2, R17 ;  /* 0x0000001102027221 */ /* 0x010fe20000010000 */
[----:B0-----:R-:W-:Y:S01]  /*5cf0*/  FADD.FTZ R6, R6, R21 ;  /* 0x0000001506067221 */ /* 0x001fe20000010000 */
[----:B------:R-:W-:Y:S01]  /*5d00*/  LOP3.LUT R21, R14, 0x3c0, RZ, 0xc0, !PT ;  /* 0x000003c00e157812 */ /* 0x000fe200078ec0ff */
[----:B------:R-:W-:Y:S01]  /*5d10*/  BAR.SYNC.DEFER_BLOCKING 0x0 ;  /* 0x0000000000007b1d */ /* 0x000fe20000010000 */
[----:B-1----:R-:W-:Y:S02]  /*5d20*/  FADD.FTZ R8, R3, R22 ;  /* 0x0000001603087221 */ /* 0x002fe40000010000 */
[----:B------:R-:W-:Y:S01]  /*5d30*/  ISETP.NE.OR P1, PT, R21, 0x40, P0 ;  /* 0x000000401500780c */ /* 0x000fe20000725670 */
[----:B--2---:R-:W-:Y:S02]  /*5d40*/  FADD.FTZ R10, R10, R23 ;  /* 0x000000170a0a7221 */ /* 0x004fe40000010000 */
[----:B------:R-:W0:Y:S01]  /*5d50*/  SHFL.BFLY PT, R3, R2, 0x1, 0x1f ;  /* 0x0c201f0002037f89 */ /* 0x000e2200000e0000 */
[----:B------:R-:W-:-:S03]  /*5d60*/  FADD.FTZ R12, R5, R24 ;  /* 0x00000018050c7221 */ /* 0x000fc60000010000 */
[----:B------:R-:W1:Y:S01]  /*5d70*/  SHFL.BFLY PT, R5, R4, 0x1, 0x1f ;  /* 0x0c201f0004057f89 */ /* 0x000e6200000e0000 */
[----:B------:R-:W-:-:S03]  /*5d80*/  FADD.FTZ R18, R18, R25 ;  /* 0x0000001912127221 */ /* 0x000fc60000010000 */
[----:B------:R-:W2:Y:S01]  /*5d90*/  SHFL.BFLY PT, R9, R8, 0x1, 0x1f ;  /* 0x0c201f0008097f89 */ /* 0x000ea200000e0000 */
[----:B---3--:R-:W-:-:S03]  /*5da0*/  FADD.FTZ R19, R7, R26 ;  /* 0x0000001a07137221 */ /* 0x008fc60000010000 */
[----:B------:R-:W3:Y:S04]  /*5db0*/  SHFL.BFLY PT, R7, R6, 0x1, 0x1f ;  /* 0x0c201f0006077f89 */ /* 0x000ee800000e0000 */
[----:B------:R-:W4:Y:S04]  /*5dc0*/  SHFL.BFLY PT, R11, R10, 0x1, 0x1f ;  /* 0x0c201f000a0b7f89 */ /* 0x000f2800000e0000 */
[----:B------:R-:W4:Y:S04]  /*5dd0*/  SHFL.BFLY PT, R13, R12, 0x1, 0x1f ;  /* 0x0c201f000c0d7f89 */ /* 0x000f2800000e0000 */
[----:B------:R-:W4:Y:S01]  /*5de0*/  SHFL.BFLY PT, R17, R18, 0x1, 0x1f ;  /* 0x0c201f0012117f89 */ /* 0x000f2200000e0000 */
[----:B0-----:R-:W-:-:S03]  /*5df0*/  FADD.FTZ R3, R2, R3 ;  /* 0x0000000302037221 */ /* 0x001fc60000010000 */
[----:B------:R-:W0:Y:S01]  /*5e00*/  SHFL.BFLY PT, R20, R19, 0x1, 0x1f ;  /* 0x0c201f0013147f89 */ /* 0x000e2200000e0000 */
[----:B-1----:R-:W-:Y:S01]  /*5e10*/  FADD.FTZ R4, R4, R5 ;  /* 0x0000000504047221 */ /* 0x002fe20000010000 */
[----:B--2---:R-:W-:Y:S01]  /*5e20*/  FADD.FTZ R9, R8, R9 ;  /* 0x0000000908097221 */ /* 0x004fe20000010000 */
[----:B---3--:R-:W-:Y:S01]  /*5e30*/  FADD.FTZ R6, R6, R7 ;  /* 0x0000000706067221 */ /* 0x008fe20000010000 */
[----:B----4-:R-:W-:Y:S01]  /*5e40*/  FADD.FTZ R10, R10, R11 ;  /* 0x0000000b0a0a7221 */ /* 0x010fe20000010000 */
[----:B------:R-:W-:Y:S01]  /*5e50*/  FADD.FTZ R13, R12, R13 ;  /* 0x0000000d0c0d7221 */ /* 0x000fe20000010000 */
[----:B------:R-:W-:Y:S01]  /*5e60*/  FADD.FTZ R17, R18, R17 ;  /* 0x0000001112117221 */ /* 0x000fe20000010000 */
[----:B0-----:R-:W-:Y:S01]  /*5e70*/  FADD.FTZ R20, R19, R20 ;  /* 0x0000001413147221 */ /* 0x001fe20000010000 */
        /* <DEDUP_REMOVED lines=14> */
.L_x_17782:
[----:B------:R-:W-:Y:S05]  /*5f60*/  BSYNC.RECONVERGENT B0 ;  /* 0x0000000000007941 */ /* 0x000fea0003800200 */
.L_x_17781:
        /* <DEDUP_REMOVED lines=28> */
[----:B------:R-:W-:-:S07]  /*6130*/  FADD.FTZ R20, R20, R19 ;  /* 0x0000001314147221 */ /* 0x000fce0000010000 */
.L_x_17784:
[----:B------:R-:W-:Y:S05]  /*6140*/  BSYNC.RECONVERGENT B0 ;  /* 0x0000000000007941 */ /* 0x000fea0003800200 */
.L_x_17783:
        /* <DEDUP_REMOVED lines=12> */
.L_x_17786:
[----:B------:R-:W-:Y:S05]  /*6210*/  BSYNC.RECONVERGENT B0 ;  /* 0x0000000000007941 */ /* 0x000fea0003800200 */
.L_x_17785:
[----:B------:R-:W-:Y:S06]  /*6220*/  BAR.SYNC.DEFER_BLOCKING 0x0 ;  /* 0x0000000000007b1d */ /* 0x000fec0000010000 */
[----:B------:R-:W-:Y:S04]  /*6230*/  BSSY.RECONVERGENT B0, `(.L_x_17787) ;  /* 0x0000012000007945 */ /* 0x000fe80003800200 */
[----:B------:R-:W-:Y:S05]  /*6240*/  @P3 BRA `(.L_x_17788) ;  /* 0x0000000000403947 */ /* 0x000fea0003800000 */
[----:B------:R-:W1:Y:S04]  /*6250*/  LDS R2, [R18] ;  /* 0x0000000012027984 */ /* 0x000e680000000800 */
[----:B------:R-:W2:Y:S04]  /*6260*/  LDS R5, [R18+0x20] ;  /* 0x0000200012057984 */ /* 0x000ea80000000800 */
[----:B------:R-:W3:Y:S04]  /*6270*/  LDS R7, [R18+0x40] ;  /* 0x0000400012077984 */ /* 0x000ee80000000800 */
[----:B------:R-:W4:Y:S04]  /*6280*/  LDS R8, [R18+0x60] ;  /* 0x0000600012087984 */ /* 0x000f280000000800 */
[----:B------:R-:W4:Y:S04]  /*6290*/  LDS R11, [R18+0x80] ;  /* 0x00008000120b7984 */ /* 0x000f280000000800 */
[----:B------:R-:W4:Y:S04]  /*62a0*/  LDS R12, [R18+0xa0] ;  /* 0x0000a000120c7984 */ /* 0x000f280000000800 */
[----:B------:R-:W4:Y:S04]  /*62b0*/  LDS R16, [R18+0xc0] ;  /* 0x0000c00012107984 */ /* 0x000f280000000800 */
[----:B0-----:R-:W0:Y:S01]  /*62c0*/  LDS R15, [R18+0xe0] ;  /* 0x0000e000120f7984 */ /* 0x001e220000000800 */
[----:B-1----:R-:W-:Y:S01]  /*62d0*/  FADD.FTZ R3, R3, R2 ;  /* 0x0000000203037221 */ /* 0x002fe20000010000 */
[----:B--2---:R-:W-:Y:S01]  /*62e0*/  FADD.FTZ R4, R4, R5 ;  /* 0x0000000504047221 */ /* 0x004fe20000010000 */
[----:B---3--:R-:W-:Y:S01]  /*62f0*/  FADD.FTZ R6, R6, R7 ;  /* 0x0000000706067221 */ /* 0x008fe20000010000 */
[----:B----4-:R-:W-:Y:S01]  /*6300*/  FADD.FTZ R9, R9, R8 ;  /* 0x0000000809097221 */ /* 0x010fe20000010000 */
[----:B------:R-:W-:Y:S01]  /*6310*/  FADD.FTZ R10, R10, R11 ;  /* 0x0000000b0a0a7221 */ /* 0x000fe20000010000 */
[----:B------:R-:W-:Y:S01]  /*6320*/  FADD.FTZ R13, R13, R12 ;  /* 0x0000000c0d0d7221 */ /* 0x000fe20000010000 */
[----:B------:R-:W-:Y:S01]  /*6330*/  FADD.FTZ R17, R17, R16 ;  /* 0x0000001011117221 */ /* 0x000fe20000010000 */
[----:B0-----:R-:W-:-:S07]  /*6340*/  FADD.FTZ R20, R20, R15 ;  /* 0x0000000f14147221 */ /* 0x001fce0000010000 */
.L_x_17788:
[----:B------:R-:W-:Y:S05]  /*6350*/  BSYNC.RECONVERGENT B0 ;  /* 0x0000000000007941 */ /* 0x000fea0003800200 */
.L_x_17787:
        /* <DEDUP_REMOVED lines=15> */
[----:B-1----:R-:W-:Y:S02]  /*6450*/  LEA R2, P0, R0, UR4, 0x1 ;  /* 0x0000000400027c11 */ /* 0x002fe4000f8008ff */
        /* <DEDUP_REMOVED lines=14> */
.L_x_17789:
        /* <DEDUP_REMOVED lines=12> */
.L_x_27488:


//--------------------- .text._ZN4vllm25paged_attention_v2_kernelI13__nv_bfloat16S1_Li32ELi32ELi128ELNS_18Fp8KVCacheDataTypeE0ELb0ELi512EEEvPfS3_PT_PKS4_PKT0_SA_ifPKiSC_iPKfiiiSE_SE_iiiii --------------------------
	.section	.text._ZN4vllm25paged_attention_v2_kernelI13__nv_bfloat16S1_Li32ELi32ELi128ELNS_18Fp8KVCacheDataTypeE0ELb0ELi512EEEvPfS3_PT_PKS4_PKT0_SA_ifPKiSC_iPKfiiiSE_SE_iiiii,"ax",@progbits
	.align	128
        .global         _ZN4vllm25paged_attention_v2_kernelI13__nv_bfloat16S1_Li32ELi32ELi128ELNS_18Fp8KVCacheDataTypeE0ELb0ELi512EEEvPfS3_PT_PKS4_PKT0_SA_ifPKiSC_iPKfiiiSE_SE_iiiii
        .type           _ZN4vllm25paged_attention_v2_kernelI13__nv_bfloat16S1_Li32ELi32ELi128ELNS_18Fp8KVCacheDataTypeE0ELb0ELi512EEEvPfS3_PT_PKS4_PKT0_SA_ifPKiSC_iPKfiiiSE_SE_iiiii,@function
        .size           _ZN4vllm25paged_attention_v2_kernelI13__nv_bfloat16S1_Li32ELi32ELi128ELNS_18Fp8KVCacheDataTypeE0ELb0ELi512EEEvPfS3_PT_PKS4_PKT0_SA_ifPKiSC_iPKfiiiSE_SE_iiiii,(.L_x_27489 - _ZN4vllm25paged_attention_v2_kernelI13__nv_bfloat16S1_Li32ELi32ELi128ELNS_18Fp8KVCacheDataTypeE0ELb0ELi512EEEvPfS3_PT_PKS4_PKT0_SA_ifPKiSC_iPKfiiiSE_SE_iiiii)
        .other          _ZN4vllm25paged_attention_v2_kernelI13__nv_bfloat16S1_Li32ELi32ELi128ELNS_18Fp8KVCacheDataTypeE0ELb0ELi512EEEvPfS3_PT_PKS4_PKT0_SA_ifPKiSC_iPKfiiiSE_SE_iiiii,@"STO_CUDA_ENTRY STV_DEFAULT"
_ZN4vllm25paged_attention_v2_kernelI13__nv_bfloat16S1_Li32ELi32ELi128ELNS_18Fp8KVCacheDataTypeE0ELb0ELi512EEEvPfS3_PT_PKS4_PKT0_SA_ifPKiSC_iPKfiiiSE_SE_iiiii:
.text._ZN4vllm25paged_attention_v2_kernelI13__nv_bfloat16S1_Li32ELi32ELi128ELNS_18Fp8KVCacheDataTypeE0ELb0ELi512EEEvPfS3_PT_PKS4_PKT0_SA_ifPKiSC_iPKfiiiSE_SE_iiiii:
        /* <DEDUP_REMOVED lines=97> */
[----:B------:R-:W-:-:S02]  /*0610*/  ISETP.NE.AND P0, PT, R14, RZ, PT ;  /* 0x000000ff0e00720c */ /* 0x000fc40003f05270 */
[----:B------:R-:W-:Y:S02]  /*0620*/  ISETP.GE.U32.AND P2, PT, R2, R11, PT ;  /* 0x0000000b0200720c */ /* 0x000fe40003f46070 */
[----:B0-----:R-:W-:Y:S02]  /*0630*/  @!P1 LEA R9, R13, R10, 0x18 ;  /* 0x0000000a0d099211 */ /* 0x001fe400078ec0ff */
[----:B------:R-:W-:-:S03]  /*0640*/  @!P4 IADD3 R25, PT, PT, RZ, -R25, RZ ;  /* 0x80000019ff19c210 */ /* 0x000fc60007ffe0ff */
[----:B------:R-:W-:-:S04]  /*0650*/  @!P1 IMAD R9, R40, 0x10, R9 ;  /* 0x0000001028099824 */ /* 0x000fc800078e0209 */
[----:B------:R-:W-:Y:S01]  /*0660*/  @!P0 LOP3.LUT R25, RZ, R14, RZ, 0x33, !PT ;  /* 0x0000000eff198212 */ /* 0x000fe200078e33ff */
[----:B--2---:R0:W-:Y:S01]  /*0670*/  @!P1 STS.128 [R9], R4 ;  /* 0x0000000409009388 */ /* 0x0041e20000000c00 */
[----:B------:R-:W-:Y:S06]  /*0680*/  BAR.SYNC.DEFER_BLOCKING 0x0 ;  /* 0x0000000000007b1d */ /* 0x000fec0000010000 */
[----:B------:R-:W-:Y:S05]  /*0690*/  @P2 BRA `(.L_x_17791) ;  /* 0x0000000c003c2947 */ /* 0x000fea0003800000 */
[----:B------:R-:W1:Y:S01]  /*06a0*/  S2UR UR5, SR_CgaCtaId ;  /* 0x00000000000579c3 */ /* 0x000e620000008800 */
[----:B------:R-:W-:Y:S01]  /*06b0*/  UMOV UR4, 0x400 ;  /* 0x0000040000047882 */ /* 0x000fe20000000000 */
[----:B------:R-:W2:Y:S01]  /*06c0*/  LDCU.64 UR10, c[0x0][0x3b8] ;  /* 0x00007700ff0a77ac */ /* 0x000ea20008000a00 */
[----:B------:R-:W-:Y:S01]  /*06d0*/  IMAD.WIDE.U32 R26, R2, 0x4, RZ ;  /* 0x00000004021a7825 */ /* 0x000fe200078e00ff */
[----:B-----5:R-:W-:-:S03]  /*06e0*/  FSETP.NEU.FTZ.AND P3, PT, R24, RZ, PT ;  /* 0x000000ff1800720b */ /* 0x020fc60003f7d000 */
[----:B------:R-:W-:Y:S02]  /*06f0*/  IMAD R30, R28, 0x20, R3 ;  /* 0x000000201c1e7824 */ /* 0x000fe400078e0203 */
[----:B------:R-:W-:Y:S01]  /*0700*/  IMAD.WIDE R26, R29, 0x4, R26 ;  /* 0x000000041d1a7825 */ /* 0x000fe200078e021a */
[C---:B------:R-:W-:Y:S02]  /*0710*/  LOP3.LUT R29, R40.reuse, 0x1f, RZ, 0xc0, !PT ;  /* 0x0000001f281d7812 */ /* 0x040fe400078ec0ff */
[----:B------:R-:W-:Y:S01]  /*0720*/  SHF.L.U32 R40, R40, 0x3, RZ ;  /* 0x0000000328287819 */ /* 0x000fe200000006ff */
[----:B------:R-:W-:Y:S01]  /*0730*/  IMAD.MOV.U32 R43, RZ, RZ, R2 ;  /* 0x000000ffff2b7224 */ /* 0x000fe200078e0002 */
[----:B------:R-:W-:Y:S01]  /*0740*/  IADD3 R3, PT, PT, R29, R30, RZ ;  /* 0x0000001e1d037210 */ /* 0x000fe20007ffe0ff */
[----:B------:R-:W-:Y:S01]  /*0750*/  IMAD R28, R28, 0x20, R29 ;  /* 0x000000201c1c7824 */ /* 0x000fe200078e021d */
[----:B------:R-:W-:Y:S01]  /*0760*/  LOP3.LUT R40, R40, 0xf8, RZ, 0xc0, !PT ;  /* 0x000000f828287812 */ /* 0x000fe200078ec0ff */
[----:B------:R-:W-:-:S02]  /*0770*/  IMAD.MOV.U32 R41, RZ, RZ, -0x800001 ;  /* 0xff7fffffff297424 */ /* 0x000fc400078e00ff */
[----:B------:R-:W-:Y:S01]  /*0780*/  VIADD R45, R3, 0x1 ;  /* 0x00000001032d7836 */ /* 0x000fe20000000000 */
[----:B--2---:R-:W-:Y:S01]  /*0790*/  IADD3 R26, P0, PT, R26, UR10, RZ ;  /* 0x0000000a1a1a7c10 */ /* 0x004fe2000ff1e0ff */
[----:B-1----:R-:W-:-:S03]  /*07a0*/  ULEA UR9, UR5, UR4, 0x18 ;  /* 0x0000000405097291 */ /* 0x002fc6000f8ec0ff */
[----:B------:R-:W-:Y:S01]  /*07b0*/  IADD3.X R27, PT, PT, R27, UR11, RZ, P0, !PT ;  /* 0x0000000b1b1b7c10 */ /* 0x000fe200087fe4ff */
[----:B------:R-:W-:-:S04]  /*07c0*/  UIADD3 UR4, UPT, UPT, UR4, 0x60, URZ ;  /* 0x0000006004047890 */ /* 0x000fc8000fffe0ff */
[----:B------:R-:W-:Y:S01]  /*07d0*/  ULEA UR4, UR5, UR4, 0x18 ;  /* 0x0000000405047291 */ /* 0x000fe2000f8ec0ff */
[----:B0-----:R-:W0:Y:S05]  /*07e0*/  LDS.128 R8, [UR9+0x10] ;  /* 0x00001009ff087984 */ /* 0x001e2a0008000c00 */
[----:B------:R-:W-:Y:S01]  /*07f0*/  LEA R28, R28, UR4, 0x2 ;  /* 0x000000041c1c7c11 */ /* 0x000fe2000f8e10ff */
[----:B------:R-:W1:Y:S04]  /*0800*/  LDS.128 R12, [UR9+0x20] ;  /* 0x00002009ff0c7984 */ /* 0x000e680008000c00 */
[----:B------:R-:W2:Y:S04]  /*0810*/  LDS.128 R4, [UR9] ;  /* 0x00000009ff047984 */ /* 0x000ea80008000c00 */
[----:B------:R-:W3:Y:S01]  /*0820*/  LDS.128 R16, [UR9+0x30] ;  /* 0x00003009ff107984 */ /* 0x000ee20008000c00 */
[----:B------:R-:W4:Y:S02]  /*0830*/  LDCU UR9, c[0x0][0x3e0] ;  /* 0x00007c00ff0977ac */ /* 0x000f240008000800 */
[----:B----4-:R-:W-:-:S05]  /*0840*/  IMAD R49, R25, UR9, RZ ;  /* 0x0000000919317c24 */ /* 0x010fca000f8e02ff */
[----:B------:R-:W-:Y:S02]  /*0850*/  IADD3 R2, P0, PT, R49, R40, RZ ;  /* 0x0000002831027210 */ /* 0x000fe40007f1e0ff */
[----:B------:R-:W-:Y:S02]  /*0860*/  IADD3 R40, PT, PT, -R20, R3, RZ ;  /* 0x0000000314287210 */ /* 0x000fe40007ffe1ff */
[C---:B0-----:R-:W-:Y:S01]  /*0870*/  PRMT R39, R10.reuse, 0x7632, R39 ;  /* 0x000076320a277816 */ /* 0x041fe20000000027 */
[----:B------:R-:W-:Y:S01]  /*0880*/  IMAD.U32 R30, R10, 0x10000, RZ ;  /* 0x000100000a1e7824 */ /* 0x000fe200078e00ff */
[C---:B------:R-:W-:Y:S02]  /*0890*/  PRMT R10, R11.reuse, 0x7632, R10 ;  /* 0x000076320b0a7816 */ /* 0x040fe4000000000a */
[----:B------:R-:W-:Y:S01]  /*08a0*/  SHF.L.U32 R32, R11, 0x10, RZ ;  /* 0x000000100b207819 */ /* 0x000fe200000006ff */
[C---:B-1----:R-:W-:Y:S01]  /*08b0*/  IMAD.U32 R34, R12.reuse, 0x10000, RZ ;  /* 0x000100000c227824 */ /* 0x042fe200078e00ff */
        /* <DEDUP_REMOVED lines=8> */
[C---:B------:R-:W-:Y:S01]  /*0940*/  PRMT R38, R9.reuse, 0x7632, R38 ;  /* 0x0000763209267816 */ /* 0x040fe20000000026 */
[----:B------:R-:W-:Y:S01]  /*0950*/  IMAD.U32 R9, R9, 0x10000, RZ ;  /* 0x0001000009097824 */ /* 0x000fe200078e00ff */
[----:B------:R-:W-:Y:S01]  /*0960*/  PRMT R12, R13, 0x7632, R12 ;  /* 0x000076320d0c7816 */ /* 0x000fe2000000000c */
        /* <DEDUP_REMOVED lines=32> */
[----:B------:R-:W-:-:S07]  /*0b70*/  SHF.L.U32 R46, R46, 0x10, RZ ;  /* 0x000000102e2e7819 */ /* 0x000fce00000006ff */
.L_x_17792:
        /* <DEDUP_REMOVED lines=10> */
[----:B------:R-:W5:Y:S01]  /*0c20*/  LDG.E.CONSTANT R10, desc[UR6][R12.64+0x404] ;  /* 0x000404060c0a7981 */ /* 0x000f62000c1e9900 */
[----:B--2---:R-:W-:-:S02]  /*0c30*/  SHF.L.U32 R57, R58, 0x10, RZ ;  /* 0x000000103a397819 */ /* 0x004fc400000006ff */
[----:B------:R-:W-:-:S03]  /*0c40*/  PRMT R58, R58, 0x7632, R58 ;  /* 0x000076323a3a7816 */ /* 0x000fc6000000003a */
[----:B------:R-:W-:Y:S01]  /*0c50*/  FMUL.FTZ R59, R8, R57 ;  /* 0x00000039083b7220 */ /* 0x000fe20000410000 */
[C---:B---3--:R-:W-:Y:S01]  /*0c60*/  IMAD.U32 R57, R56.reuse, 0x10000, RZ ;  /* 0x0001000038397824 */ /* 0x048fe200078e00ff */
[----:B------:R-:W-:Y:S01]  /*0c70*/  PRMT R56, R56, 0x7632, R56 ;  /* 0x0000763238387816 */ /* 0x000fe20000000038 */
[----:B------:R-:W-:Y:S02]  /*0c80*/  IMAD.U32 R58, R58, 0x10000, RZ ;  /* 0x000100003a3a7824 */ /* 0x000fe400078e00ff */
[----:B------:R-:W-:Y:S01]  /*0c90*/  FFMA.FTZ R57, R4, R57, R59 ;  /* 0x0000003904397223 */ /* 0x000fe2000001003b */
[----:B------:R-:W-:Y:S01]  /*0ca0*/  SHF.L.U32 R56, R56, 0x10, RZ ;  /* 0x0000001038387819 */ /* 0x000fe200000006ff */
[----:B------:R-:W-:-:S04]  /*0cb0*/  FMUL.FTZ R58, R37, R58 ;  /* 0x0000003a253a7220 */ /* 0x000fc80000410000 */
[----:B------:R-:W-:Y:S01]  /*0cc0*/  FFMA.FTZ R59, R29, R56, R58 ;  /* 0x000000381d3b7223 */ /* 0x000fe2000001003a */
[----:B----4-:R-:W-:-:S05]  /*0cd0*/  PRMT R56, R55, 0x7632, R56 ;  /* 0x0000763237387816 */ /* 0x010fca0000000038 */
[----:B------:R-:W-:Y:S02]  /*0ce0*/  IMAD.U32 R56, R56, 0x10000, RZ ;  /* 0x0001000038387824 */ /* 0x000fe400078e00ff */
[----:B------:R-:W-:Y:S02]  /*0cf0*/  IMAD.U32 R55, R55, 0x10000, RZ ;  /* 0x0001000037377824 */ /* 0x000fe400078e00ff */
[----:B------:R-:W-:Y:S01]  /*0d00*/  FFMA.FTZ R59, R50, R56, R59 ;  /* 0x00000038323b7223 */ /* 0x000fe2000001003b */
[C---:B-----5:R-:W-:Y:S02]  /*0d10*/  SHF.L.U32 R56, R53.reuse, 0x10, RZ ;  /* 0x0000001035387819 */ /* 0x060fe400000006ff */
[----:B------:R-:W-:Y:S01]  /*0d20*/  PRMT R53, R53, 0x7632, R53 ;  /* 0x0000763235357816 */ /* 0x000fe20000000035 */
[----:B------:R-:W-:-:S04]  /*0d30*/  FFMA.FTZ R55, R34, R55, R57 ;  /* 0x0000003722377223 */ /* 0x000fc80000010039 */
[----:B------:R-:W-:Y:S02]  /*0d40*/  IMAD.U32 R53, R53, 0x10000, RZ ;  /* 0x0001000035357824 */ /* 0x000fe400078e00ff */
[----:B------:R-:W-:Y:S02]  /*0d50*/  FFMA.FTZ R55, R16, R56, R55 ;  /* 0x0000003810377223 */ /* 0x000fe40000010037 */
[----:B------:R-:W2:Y:S01]  /*0d60*/  LDG.E.CONSTANT R56, desc[UR6][R12.64+0x604] ;  /* 0x000604060c387981 */ /* 0x000ea2000c1e9900 */
[----:B------:R-:W-:-:S03]  /*0d70*/  FFMA.FTZ R58, R44, R53, R59 ;  /* 0x000000352c3a7223 */ /* 0x000fc6000001003b */
[----:B------:R-:W3:Y:S01]  /*0d80*/  LDG.E.CONSTANT R53, desc[UR6][R12.64+0x208] ;  /* 0x000208060c357981 */ /* 0x000ee2000c1e9900 */
[----:B------:R-:W-:Y:S01]  /*0d90*/  FADD.FTZ R55, R55, R58 ;  /* 0x0000003a37377221 */ /* 0x000fe20000010000 */
[----:B------:R-:W-:-:S04]  /*0da0*/  IMAD.U32 R58, R54, 0x10000, RZ ;  /* 0x00010000363a7824 */ /* 0x000fc800078e00ff */
[----:B------:R-:W-:Y:S01]  /*0db0*/  FMUL.FTZ R60, R9, R58 ;  /* 0x0000003a093c7220 */ /* 0x000fe20000410000 */
[----:B------:R-:W-:-:S05]  /*0dc0*/  SHF.L.U32 R58, R11, 0x10, RZ ;  /* 0x000000100b3a7819 */ /* 0x000fca00000006ff */
[----:B------:R-:W-:Y:S01]  /*0dd0*/  FFMA.FTZ R57, R5, R58, R60 ;  /* 0x0000003a05397223 */ /* 0x000fe2000001003c */
[----:B------:R-:W-:Y:S02]  /*0de0*/  PRMT R58, R54, 0x7632, R58 ;  /* 0x00007632363a7816 */ /* 0x000fe4000000003a */
[----:B------:R-:W4:Y:S01]  /*0df0*/  LDG.E.CONSTANT R54, desc[UR6][R12.64+0x8] ;  /* 0x000008060c367981 */ /* 0x000f22000c1e9900 */
[----:B------:R-:W-:Y:S02]  /*0e00*/  PRMT R11, R11, 0x7632, R11 ;  /* 0x000076320b0b7816 */ /* 0x000fe4000000000b */
[----:B------:R-:W-:-:S03]  /*0e10*/  IMAD.U32 R59, R58, 0x10000, RZ ;  /* 0x000100003a3b7824 */ /* 0x000fc600078e00ff */
[----:B------:R-:W-:Y:S02]  /*0e20*/  IMAD.U32 R58, R11, 0x10000, RZ ;  /* 0x000100000b3a7824 */ /* 0x000fe400078e00ff */
[----:B------:R-:W5:Y:S01]  /*0e30*/  LDG.E.CONSTANT R11, desc[UR6][R12.64+0x408] ;  /* 0x000408060c0b7981 */ /* 0x000f62000c1e9900 */
[----:B------:R-:W-:-:S04]  /*0e40*/  FMUL.FTZ R60, R38, R59 ;  /* 0x0000003b263c7220 */ /* 0x000fc80000410000 */
[----:B------:R-:W-:Y:S01]  /*0e50*/  FFMA.FTZ R58, R31, R58, R60 ;  /* 0x0000003a1f3a7223 */ /* 0x000fe2000001003c */
[C---:B------:R-:W-:Y:S02]  /*0e60*/  SHF.L.U32 R60, R10.reuse, 0x10, RZ ;  /* 0x000000100a3c7819 */ /* 0x040fe400000006ff */
[----:B------:R-:W-:-:S05]  /*0e70*/  PRMT R10, R10, 0x7632, R10 ;  /* 0x000076320a0a7816 */ /* 0x000fca000000000a */
[----:B------:R-:W-:Y:S02]  /*0e80*/  IMAD.U32 R10, R10, 0x10000, RZ ;  /* 0x000100000a0a7824 */ /* 0x000fe400078e00ff */
[----:B------:R-:W-:Y:S02]  /*0e90*/  FFMA.FTZ R60, R36, R60, R57 ;  /* 0x0000003c243c7223 */ /* 0x000fe40000010039 */
[----:B------:R-:W-:Y:S01]  /*0ea0*/  FFMA.FTZ R57, R51, R10, R58 ;  /* 0x0000000a33397223 */ /* 0x000fe2000001003a */
[C---:B--2---:R-:W-:Y:S01]  /*0eb0*/  IMAD.U32 R10, R56.reuse, 0x10000, RZ ;  /* 0x00010000380a7824 */ /* 0x044fe200078e00ff */
[----:B------:R-:W-:-:S03]  /*0ec0*/  PRMT R56, R56, 0x7632, R56 ;  /* 0x0000763238387816 */ /* 0x000fc60000000038 */
[----:B------:R-:W-:Y:S01]  /*0ed0*/  FFMA.FTZ R10, R17, R10, R60 ;  /* 0x0000000a110a7223 */ /* 0x000fe2000001003c */
[----:B------:R-:W-:-:S03]  /*0ee0*/  SHF.L.U32 R56, R56, 0x10, RZ ;  /* 0x0000001038387819 */ /* 0x000fc600000006ff */
[----:B------:R-:W-:Y:S02]  /*0ef0*/  FADD.FTZ R55, R10, R55 ;  /* 0x000000370a377221 */ /* 0x000fe40000010000 */
[----:B------:R-:W-:Y:S01]  /*0f00*/  FFMA.FTZ R56, R46, R56, R57 ;  /* 0x000000382e387223 */ /* 0x000fe20000010039 */
[----:B---3--:R-:W-:-:S03]  /*0f10*/  IMAD.U32 R59, R53, 0x10000, RZ ;  /* 0x00010000353b7824 */ /* 0x008fc600078e00ff */
[--C-:B------:R-:W-:Y:S01]  /*0f20*/  FADD.FTZ R10, R56, R55.reuse ;  /* 0x00000037380a7221 */ /* 0x100fe20000010000 */
[----:B------:R-:W-:Y:S02]  /*0f30*/  PRMT R55, R53, 0x7632, R55 ;  /* 0x0000763235377816 */ /* 0x000fe40000000037 */
[----:B------:R-:W2:Y:S01]  /*0f40*/  LDG.E.CONSTANT R53, desc[UR6][R12.64+0x608] ;  /* 0x000608060c357981 */ /* 0x000ea2000c1e9900 */
[----:B------:R-:W-:Y:S01]  /*0f50*/  FMUL.FTZ R59, R30, R59 ;  /* 0x0000003b1e3b7220 */ /* 0x000fe20000410000 */
[C---:B----4-:R-:W-:Y:S01]  /*0f60*/  SHF.L.U32 R57, R54.reuse, 0x10, RZ ;  /* 0x0000001036397819 */ /* 0x050fe200000006ff */
[----:B------:R-:W-:Y:S01]  /*0f70*/  IMAD.U32 R56, R55, 0x10000, RZ ;  /* 0x0001000037387824 */ /* 0x000fe200078e00ff */
[----:B------:R-:W-:-:S03]  /*0f80*/  PRMT R55, R54, 0x7632, R55 ;  /* 0x0000763236377816 */ /* 0x000fc60000000037 */
[----:B------:R-:W-:Y:S02]  /*0f90*/  FFMA.FTZ R61, R6, R57, R59 ;  /* 0x00000039063d7223 */ /* 0x000fe4000001003b */
[----:B------:R-:W3:Y:S01]  /*0fa0*/  LDG.E.CONSTANT R57, desc[UR6][R12.64+0x20c] ;  /* 0x00020c060c397981 */ /* 0x000ee2000c1e9900 */
[----:B------:R-:W-:Y:S02]  /*0fb0*/  IMAD.U32 R54, R55, 0x10000, RZ ;  /* 0x0001000037367824 */ /* 0x000fe400078e00ff */
[----:B------:R-:W-:Y:S01]  /*0fc0*/  FMUL.FTZ R56, R39, R56 ;  /* 0x0000003827387220 */ /* 0x000fe20000410000 */
[----:B------:R-:W4:Y:S03]  /*0fd0*/  LDG.E.CONSTANT R55, desc[UR6][R12.64+0xc] ;  /* 0x00000c060c377981 */ /* 0x000f26000c1e9900 */
[----:B------:R-:W-:Y:S01]  /*0fe0*/  FFMA.FTZ R59, R33, R54, R56 ;  /* 0x00000036213b7223 */ /* 0x000fe20000010038 */
[----:B-----5:R-:W-:Y:S01]  /*0ff0*/  IMAD.U32 R54, R11, 0x10000, RZ ;  /* 0x000100000b367824 */ /* 0x020fe200078e00ff */
[----:B------:R-:W5:Y:S03]  /*1000*/  LDG.E.CONSTANT R56, desc[UR6][R12.64+0x60c] ;  /* 0x00060c060c387981 */ /* 0x000f66000c1e9900 */
[----:B------:R-:W-:-:S02]  /*1010*/  FFMA.FTZ R61, R14, R54, R61 ;  /* 0x000000360e3d7223 */ /* 0x000fc4000001003d */
[----:B------:R4:W5:Y:S01]  /*1020*/  LDG.E.CONSTANT R54, desc[UR6][R12.64+0x40c] ;  /* 0x00040c060c367981 */ /* 0x000962000c1e9900 */
[----:B------:R-:W-:-:S04]  /*1030*/  PRMT R11, R11, 0x7632, R11 ;  /* 0x000076320b0b7816 */ /* 0x000fc8000000000b */
[----:B------:R-:W-:-:S05]  /*1040*/  SHF.L.U32 R11, R11, 0x10, RZ ;  /* 0x000000100b0b7819 */ /* 0x000fca00000006ff */
[----:B------:R-:W-:Y:S01]  /*1050*/  FFMA.FTZ R58, R52, R11, R59 ;  /* 0x0000000b343a7223 */ /* 0x000fe2000001003b */
[----:B------:R-:W-:Y:S01]  /*1060*/  VIADD R43, R43, 0x4 ;  /* 0x000000042b2b7836 */ /* 0x000fe20000000000 */
[----:B------:R-:W-:-:S05]  /*1070*/  IADD3 R26, P2, PT, R26, 0x10, RZ ;  /* 0x000000101a1a7810 */ /* 0x000fca0007f5e0ff */
[----:B------:R-:W-:Y:S02]  /*1080*/  IMAD.X R27, RZ, RZ, R27, P2 ;  /* 0x000000ffff1b7224 */ /* 0x000fe400010e061b */
[C---:B--2---:R-:W-:Y:S01]  /*1090*/  IMAD.U32 R11, R53.reuse, 0x10000, RZ ;  /* 0x00010000350b7824 */ /* 0x044fe200078e00ff */
[----:B------:R-:W-:-:S03]  /*10a0*/  PRMT R53, R53, 0x7632, R53 ;  /* 0x0000763235357816 */ /* 0x000fc60000000035 */
[----:B------:R-:W-:Y:S02]  /*10b0*/  FFMA.FTZ R61, R18, R11, R61 ;  /* 0x0000000b123d7223 */ /* 0x000fe4000001003d */
[----:B------:R-:W-:Y:S01]  /*10c0*/  IMAD.U32 R11, R53, 0x10000, RZ ;  /* 0x00010000350b7824 */ /* 0x000fe200078e00ff */
[----:B---3--:R-:W-:Y:S02]  /*10d0*/  PRMT R53, R57, 0x7632, R53 ;  /* 0x0000763239357816 */ /* 0x008fe40000000035 */
[----:B----4-:R-:W-:-:S03]  /*10e0*/  PRMT R12, R55, 0x7632, R12 ;  /* 0x00007632370c7816 */ /* 0x010fc6000000000c */
[----:B------:R-:W-:Y:S01]  /*10f0*/  IMAD.U32 R60, R53, 0x10000, RZ ;  /* 0x00010000353c7824 */ /* 0x000fe200078e00ff */
[----:B------:R-:W-:-:S03]  /*1100*/  SHF.L.U32 R12, R12, 0x10, RZ ;  /* 0x000000100c0c7819 */ /* 0x000fc600000006ff */
[----:B------:R-:W-:Y:S01]  /*1110*/  FMUL.FTZ R60, R49, R60 ;  /* 0x0000003c313c7220 */ /* 0x000fe20000410000 */
[----:B------:R-:W-:-:S03]  /*1120*/  SHF.L.U32 R57, R57, 0x10, RZ ;  /* 0x0000001039397819 */ /* 0x000fc600000006ff */
[----:B------:R-:W-:Y:S01]  /*1130*/  FFMA.FTZ R13, R35, R12, R60 ;  /* 0x0000000c230d7223 */ /* 0x000fe2000001003c */
[----:B-----5:R-:W-:Y:S01]  /*1140*/  PRMT R12, R54, 0x7632, R12 ;  /* 0x00007632360c7816 */ /* 0x020fe2000000000c */
[----:B------:R-:W-:Y:S01]  /*1150*/  FFMA.FTZ R11, R47, R11, R58 ;  /* 0x0000000b2f0b7223 */ /* 0x000fe2000001003a */
[----:B------:R-:W-:Y:S01]  /*1160*/  FADD.FTZ R10, R61, R10 ;  /* 0x0000000a3d0a7221 */ /* 0x000fe20000010000 */
[----:B------:R-:W-:Y:S02]  /*1170*/  IMAD.U32 R58, R55, 0x10000, RZ ;  /* 0x00010000373a7824 */ /* 0x000fe400078e00ff */
[----:B------:R-:W-:Y:S01]  /*1180*/  FMUL.FTZ R57, R32, R57 ;  /* 0x0000003920397220 */ /* 0x000fe20000410000 */
[----:B------:R-:W-:Y:S02]  /*1190*/  IMAD.U32 R12, R12, 0x10000, RZ ;  /* 0x000100000c0c7824 */ /* 0x000fe400078e00ff */
[----:B------:R-:W-:Y:S01]  /*11a0*/  FADD.FTZ R10, R11, R10 ;  /* 0x0000000a0b0a7221 */ /* 0x000fe20000010000 */
[----:B------:R-:W-:-:S02]  /*11b0*/  IMAD.U32 R54, R54, 0x10000, RZ ;  /* 0x0001000036367824 */ /* 0x000fc400078e00ff */
[----:B------:R-:W-:Y:S01]  /*11c0*/  FFMA.FTZ R58, R7, R58, R57 ;  /* 0x0000003a073a7223 */ /* 0x000fe20000010039 */
[----:B------:R-:W-:Y:S01]  /*11d0*/  FFMA.FTZ R13, R42, R12, R13 ;  /* 0x0000000c2a0d7223 */ /* 0x000fe2000001000d */
[----:B------:R-:W-:Y:S02]  /*11e0*/  IADD3 R12, PT, PT, R40, 0x1, RZ ;  /* 0x00000001280c7810 */ /* 0x000fe40007ffe0ff */
[C---:B------:R-:W-:Y:S01]  /*11f0*/  PRMT R11, R56.reuse, 0x7632, R11 ;  /* 0x00007632380b7816 */ /* 0x040fe2000000000b */
[----:B------:R-:W-:Y:S01]  /*1200*/  FFMA.FTZ R54, R15, R54, R58 ;  /* 0x000000360f367223 */ /* 0x000fe2000001003a */
[----:B------:R-:W-:Y:S01]  /*1210*/  IMAD.U32 R56, R56, 0x10000, RZ ;  /* 0x0001000038387824 */ /* 0x000fe200078e00ff */
[----:B------:R-:W-:Y:S01]  /*1220*/  I2FP.F32.S32 R55, R12 ;  /* 0x0000000c00377245 */ /* 0x000fe20000201400 */
[----:B------:R-:W-:Y:S02]  /*1230*/  VIADD R12, R20, 0x1f ;  /* 0x0000001f140c7836 */ /* 0x000fe40000000000 */
[----:B------:R-:W-:-:S02]  /*1240*/  IMAD.U32 R11, R11, 0x10000, RZ ;  /* 0x000100000b0b7824 */ /* 0x000fc400078e00ff */
[----:B------:R-:W-:Y:S01]  /*1250*/  FFMA.FTZ R53, R19, R56, R54 ;  /* 0x0000003813357223 */ /* 0x000fe20000010036 */
[----:B------:R-:W-:Y:S01]  /*1260*/  SHF.R.U32.HI R12, RZ, 0x5, R12 ;  /* 0x00000005ff0c7819 */ /* 0x000fe2000001160c */
[----:B------:R-:W-:Y:S01]  /*1270*/  FFMA.FTZ R11, R48, R11, R13 ;  /* 0x0000000b300b7223 */ /* 0x000fe2000001000d */
[----:B------:R-:W-:Y:S01]  /*1280*/  LEA R13, R21, 0x10, 0x4 ;  /* 0x00000010150d7811 */ /* 0x000fe200078e20ff */
[----:B------:R-:W-:Y:S01]  /*1290*/  FADD.FTZ R10, R53, R10 ;  /* 0x0000000a350a7221 */ /* 0x000fe20000010000 */
[----:B------:R-:W-:Y:S02]  /*12a0*/  FMUL.FTZ R55, R55, R24 ;  /* 0x0000001837377220 */ /* 0x000fe40000410000 */
[----:B------:R-:W-:Y:S01]  /*12b0*/  VIMNMX.U32 R12, PT, PT, R12, R13, PT ;  /* 0x0000000d0c0c7248 */ /* 0x000fe20003fe0000 */
[----:B------:R-:W-:Y:S01]  /*12c0*/  FADD.FTZ R10, R11, R10 ;  /* 0x0000000a0b0a7221 */ /* 0x000fe20000010000 */
[----:B------:R-:W-:Y:S02]  /*12d0*/  IADD3 R11, PT, PT, R45, -0x1, RZ ;  /* 0xffffffff2d0b7810 */ /* 0x000fe40007ffe0ff */
[----:B------:R-:W-:-:S02]  /*12e0*/  FSEL R55, R55, RZ, P3 ;  /* 0x000000ff37377208 */ /* 0x000fc40001800000 */
[----:B------:R-:W-:Y:S02]  /*12f0*/  ISETP.GE.U32.AND P1, PT, R43, R12, PT ;  /* 0x0000000c2b00720c */ /* 0x000fe40003f26070 */
[----:B------:R-:W-:Y:S01]  /*1300*/  ISETP.GE.U32.AND P0, PT, R11, R20, PT ;  /* 0x000000140b00720c */ /* 0x000fe20003f06070 */
[----:B------:R-:W-:-:S05]  /*1310*/  FFMA.FTZ R10, R10, UR13, R55 ;  /* 0x0000000d0a0a7c23 */ /* 0x000fca0008010037 */
[----:B------:R-:W-:Y:S01]  /*1320*/  FSEL R11, R10, RZ, !P0 ;  /* 0x000000ff0a0b7208 */ /* 0x000fe20004000000 */
[----:B------:R-:W-:Y:S01]  /*1330*/  VIADD R45, R45, 0x80 ;  /* 0x000000802d2d7836 */ /* 0x000fe20000000000 */
[----:B------:R-:W-:-:S03]  /*1340*/  IADD3 R40, PT, PT, R40, 0x80, RZ ;  /* 0x0000008028287810 */ /* 0x000fc60007ffe0ff */
[----:B------:R0:W-:Y:S02]  /*1350*/  STS [R28], R11 ;  /* 0x0000000b1c007388 */ /* 0x0001e40000000800 */
[----:B------:R-:W-:Y:S02]  /*1360*/  @!P0 FMNMX.FTZ R41, R10, R41, !PT ;  /* 0x000000290a298209 */ /* 0x000fe40007810000 */
[----:B0-----:R-:W-:Y:S01]  /*1370*/  IADD3 R28, PT, PT, R28, 0x200, RZ ;  /* 0x000002001c1c7810 */ /* 0x001fe20007ffe0ff */
[----:B------:R-:W-:Y:S06]  /*1380*/  @!P1 BRA `(.L_x_17792) ;  /* 0xfffffff400fc9947 */ /* 0x000fec000383ffff */
.L_x_17791:
[----:B------:R-:W-:Y:S05]  /*1390*/  BSYNC.RECONVERGENT B0 ;  /* 0x0000000000007941 */ /* 0x000fea0003800200 */
.L_x_17790:
[----:B------:R-:W0:Y:S01]  /*13a0*/  SHFL.BFLY PT, R2, R41, 0x10, 0x1f ;  /* 0x0e001f0029027f89 */ /* 0x000e2200000e0000 */
[----:B------:R-:W-:Y:S01]  /*13b0*/  MOV R10, 0xff7fffff ;  /* 0xff7fffff000a7802 */ /* 0x000fe20000000f00 */
[----:B------:R-:W-:Y:S01]  /*13c0*/  VIADD R30, R20, 0x1f ;  /* 0x0000001f141e7836 */ /* 0x000fe20000000000 */
[----:B------:R-:W-:Y:S01]  /*13d0*/  BSSY.RECONVERGENT B0, `(.L_x_17793) ;  /* 0x0000108000007945 */ /* 0x000fe20003800200 */
[----:B------:R-:W1:Y:S03]  /*13e0*/  S2R R16, SR_TID.X ;  /* 0x0000000000107919 */ /* 0x000e660000002100 */
[----:B------:R-:W-:Y:S02]  /*13f0*/  SHF.R.U32.HI R30, RZ, 0x5, R30 ;  /* 0x00000005ff1e7819 */ /* 0x000fe4000001161e */
[----:B0-----:R-:W-:-:S05]  /*1400*/  FMNMX.FTZ R4, R2, R41, !PT ;  /* 0x0000002902047209 */ /* 0x001fca0007810000 */
[----:B------:R-:W0:Y:S01]  /*1410*/  SHFL.BFLY PT, R3, R4, 0x8, 0x1f ;  /* 0x0d001f0004037f89 */ /* 0x000e2200000e0000 */
[----:B-1----:R-:W-:-:S04]  /*1420*/  LOP3.LUT P0, R15, R16, 0x1f, RZ, 0xc0, !PT ;  /* 0x0000001f100f7812 */ /* 0x002fc8000780c0ff */
[----:B------:R-:W-:Y:S02]  /*1430*/  ISETP.GT.U32.AND P1, PT, R15, 0x3, PT ;  /* 0x000000030f00780c */ /* 0x000fe40003f24070 */
[----:B0-----:R-:W-:Y:S02]  /*1440*/  FMNMX.FTZ R5, R4, R3, !PT ;  /* 0x0000000304057209 */ /* 0x001fe40007810000 */
[----:B------:R-:W-:-:S03]  /*1450*/  SHF.R.U32.HI R4, RZ, 0x5, R16 ;  /* 0x00000005ff047819 */ /* 0x000fc60000011610 */
[----:B------:R-:W0:Y:S02]  /*1460*/  SHFL.BFLY PT, R2, R5, 0x4, 0x1f ;  /* 0x0c801f0005027f89 */ /* 0x000e2400000e0000 */
[----:B0-----:R-:W-:Y:S02]  /*1470*/  FMNMX.FTZ R6, R5, R2, !PT ;  /* 0x0000000205067209 */ /* 0x001fe40007810000 */
[----:B------:R-:W0:Y:S03]  /*1480*/  S2R R2, SR_CgaCtaId ;  /* 0x0000000000027919 */ /* 0x000e260000008800 */
[----:B------:R-:W1:Y:S02]  /*1490*/  SHFL.BFLY PT, R3, R6, 0x2, 0x1f ;  /* 0x0c401f0006037f89 */ /* 0x000e6400000e0000 */
[----:B-1----:R-:W-:Y:S02]  /*14a0*/  FMNMX.FTZ R7, R6, R3, !PT ;  /* 0x0000000306077209 */ /* 0x002fe40007810000 */
[----:B------:R-:W-:-:S03]  /*14b0*/  MOV R3, 0x400 ;  /* 0x0000040000037802 */ /* 0x000fc60000000f00 */
[----:B------:R-:W1:Y:S02]  /*14c0*/  SHFL.BFLY PT, R8, R7, 0x1, 0x1f ;  /* 0x0c201f0007087f89 */ /* 0x000e6400000e0000 */
[----:B------:R-:W-:-:S05]  /*14d0*/  VIADD R9, R3, 0x40 ;  /* 0x0000004003097836 */ /* 0x000fca0000000000 */
[----:B0-----:R-:W-:-:S05]  /*14e0*/  LEA R9, R2, R9, 0x18 ;  /* 0x0000000902097211 */ /* 0x001fca00078ec0ff */
[--C-:B------:R-:W-:Y:S01]  /*14f0*/  IMAD R6, R4, 0x4, R9.reuse ;  /* 0x0000000404067824 */ /* 0x100fe200078e0209 */
[----:B-1----:R-:W-:Y:S01]  /*1500*/  FMNMX.FTZ R11, R7, R8, !PT ;  /* 0x00000008070b7209 */ /* 0x002fe20007810000 */
[----:B------:R-:W-:-:S04]  /*1510*/  IMAD R8, R15, 0x4, R9 ;  /* 0x000000040f087824 */ /* 0x000fc800078e0209 */
[----:B------:R-:W-:Y:S01]  /*1520*/  @!P0 STS [R6], R11 ;  /* 0x0000000b06008388 */ /* 0x000fe20000000800 */
[----:B------:R-:W-:Y:S06]  /*1530*/  BAR.SYNC.DEFER_BLOCKING 0x0 ;  /* 0x0000000000007b1d */ /* 0x000fec0000010000 */
[----:B------:R-:W0:Y:S04]  /*1540*/  @!P1 LDS R10, [R8] ;  /* 0x00000000080a9984 */ /* 0x000e280000000800 */
[----:B0-----:R-:W0:Y:S02]  /*1550*/  SHFL.BFLY PT, R5, R10, 0x2, 0x1f ;  /* 0x0c401f000a057f89 */ /* 0x001e2400000e0000 */
[----:B0-----:R-:W-:-:S02]  /*1560*/  FMNMX.FTZ R9, R5, R10, !PT ;  /* 0x0000000a05097209 */ /* 0x001fc40007810000 */
[----:B------:R-:W-:-:S03]  /*1570*/  LEA R5, R21, 0x10, 0x4 ;  /* 0x0000001015057811 */ /* 0x000fc600078e20ff */
[----:B------:R-:W0:Y:S01]  /*1580*/  SHFL.BFLY PT, R12, R9, 0x1, 0x1f ;  /* 0x0c201f00090c7f89 */ /* 0x000e2200000e0000 */
[----:B------:R-:W-:Y:S02]  /*1590*/  VIMNMX.U32 R14, PT, PT, R30, R5, PT ;  /* 0x000000051e0e7248 */ /* 0x000fe40003fe0000 */
[----:B------:R-:W-:-:S03]  /*15a0*/  SHF.L.U32 R5, R21, 0x9, RZ ;  /* 0x0000000915057819 */ /* 0x000fc600000006ff */
[----:B------:R-:W-:-:S04]  /*15b0*/  IMAD R18, R21, -0x10, R14 ;  /* 0xfffffff015127824 */ /* 0x000fc800078e020e */
[----:B------:R-:W-:-:S05]  /*15c0*/  IMAD R11, R18, 0x20, R5 ;  /* 0x00000020120b7824 */ /* 0x000fca00078e0205 */
[----:B------:R-:W-:Y:S01]  /*15d0*/  VIMNMX R10, PT, PT, R20, R11, PT ;  /* 0x0000000b140a7248 */ /* 0x000fe20003fe0100 */
[----:B------:R-:W-:Y:S01]  /*15e0*/  HFMA2 R11, -RZ, RZ, 0, 0 ;  /* 0x00000000ff0b7431 */ /* 0x000fe200000001ff */
[----:B0-----:R-:W-:-:S03]  /*15f0*/  FMNMX.FTZ R7, R9, R12, !PT ;  /* 0x0000000c09077209 */ /* 0x001fc60007810000 */
[----:B------:R-:W-:-:S05]  /*1600*/  IMAD.IADD R9, R10, 0x1, -R5 ;  /* 0x000000010a097824 */ /* 0x000fca00078e0a05 */
[----:B------:R-:W-:Y:S01]  /*1610*/  ISETP.GE.AND P2, PT, R16, R9, PT ;  /* 0x000000091000720c */ /* 0x000fe20003f46270 */
[----:B------:R-:W0:-:S12]  /*1620*/  SHFL.IDX PT, R7, R7, RZ, 0x1f ;  /* 0x00001fff07077589 */ /* 0x000e1800000e0000 */
        /* <DEDUP_REMOVED lines=19> */
.L_x_17797:
[----:B-----5:R-:W0:Y:S01]  /*1760*/  LDS R24, [R13] ;  /* 0x000000000d187984 */ /* 0x020e220000000800 */
        /* <DEDUP_REMOVED lines=10> */
.L_x_17796:
[----:B------:R-:W-:Y:S05]  /*1810*/  BSYNC.RECONVERGENT B1 ;  /* 0x0000000000017941 */ /* 0x000fea0003800200 */
.L_x_17795:
        /* <DEDUP_REMOVED lines=12> */
.L_x_17800:
[----:B-----5:R-:W0:Y:S01]  /*18e0*/  LDS R24, [R12+-0x400] ;  /* 0xfffc00000c187984 */ /* 0x020e220000000800 */
        /* <DEDUP_REMOVED lines=30> */
[C---:B------:R-:W-:Y:S01]  /*1ad0*/  FADD.FTZ R42, -R7.reuse, R42 ;  /* 0x0000002a072a7221 */ /* 0x040fe20000010100 */
[----:B------:R-:W0:Y:S01]  /*1ae0*/  MUFU.EX2 R19, R33 ;  /* 0x0000002100137308 */ /* 0x000e220000000800 */
[----:B------:R-:W-:Y:S01]  /*1af0*/  FADD.FTZ R39, -R7, R36 ;  /* 0x0000002407277221 */ /* 0x000fe20000010100 */
[----:B--2---:R-:W-:Y:S01]  /*1b00*/  FADD.FTZ R36, R35, R11 ;  /* 0x0000000b23247221 */ /* 0x004fe20000010000 */
[----:B------:R-:W-:Y:S01]  /*1b10*/  FMUL.FTZ R42, R42, 1.4426950216293334961 ;  /* 0x3fb8aa3b2a2a7820 */ /* 0x000fe20000410000 */
[----:B------:R-:W2:Y:S01]  /*1b20*/  MUFU.EX2 R27, R27 ;  /* 0x0000001b001b7308 */ /* 0x000ea20000000800 */
[----:B------:R-:W-:Y:S01]  /*1b30*/  FADD.FTZ R44, -R7, R44 ;  /* 0x0000002c072c7221 */ /* 0x000fe20000010100 */
[----:B---3--:R-:W-:Y:S01]  /*1b40*/  FADD.FTZ R36, R36, R37 ;  /* 0x0000002524247221 */ /* 0x008fe20000010000 */
[----:B------:R-:W-:Y:S01]  /*1b50*/  FMUL.FTZ R39, R39, 1.4426950216293334961 ;  /* 0x3fb8aa3b27277820 */ /* 0x000fe20000410000 */
[----:B------:R-:W3:Y:S01]  /*1b60*/  MUFU.EX2 R29, R42 ;  /* 0x0000002a001d7308 */ /* 0x000ee20000000800 */
[----:B------:R-:W-:Y:S01]  /*1b70*/  FMUL.FTZ R31, R44, 1.4426950216293334961 ;  /* 0x3fb8aa3b2c1f7820 */ /* 0x000fe20000410000 */
[C---:B------:R-:W-:Y:S01]  /*1b80*/  FADD.FTZ R46, -R7.reuse, R46 ;  /* 0x0000002e072e7221 */ /* 0x040fe20000010100 */
[----:B------:R-:W-:Y:S01]  /*1b90*/  FADD.FTZ R36, R36, R17 ;  /* 0x0000001124247221 */ /* 0x000fe20000010000 */
[----:B------:R1:W-:Y:S01]  /*1ba0*/  STS [R12+-0x400], R35 ;  /* 0xfffc00230c007388 */ /* 0x0003e20000000800 */
[C---:B------:R-:W-:Y:S01]  /*1bb0*/  FADD.FTZ R48, -R7.reuse, R48 ;  /* 0x0000003007307221 */ /* 0x040fe20000010100 */
[----:B------:R-:W-:Y:S01]  /*1bc0*/  FMUL.FTZ R46, R46, 1.4426950216293334961 ;  /* 0x3fb8aa3b2e2e7820 */ /* 0x000fe20000410000 */
[----:B------:R-:W1:Y:S01]  /*1bd0*/  MUFU.EX2 R31, R31 ;  /* 0x0000001f001f7308 */ /* 0x000e620000000800 */
[----:B0-----:R-:W-:Y:S01]  /*1be0*/  FADD.FTZ R36, R36, R19 ;  /* 0x0000001324247221 */ /* 0x001fe20000010000 */
[----:B------:R-:W-:Y:S01]  /*1bf0*/  FMUL.FTZ R48, R48, 1.4426950216293334961 ;  /* 0x3fb8aa3b30307820 */ /* 0x000fe20000410000 */
[C---:B------:R-:W-:Y:S01]  /*1c00*/  FADD.FTZ R32, -R7.reuse, R32 ;  /* 0x0000002007207221 */ /* 0x040fe20000010100 */
[----:B------:R-:W0:Y:S01]  /*1c10*/  MUFU.EX2 R33, R46 ;  /* 0x0000002e00217308 */ /* 0x000e220000000800 */
[----:B--2---:R-:W-:Y:S01]  /*1c20*/  FADD.FTZ R36, R36, R27 ;  /* 0x0000001b24247221 */ /* 0x004fe20000010000 */
[C---:B------:R-:W-:Y:S01]  /*1c30*/  FADD.FTZ R26, -R7.reuse, R26 ;  /* 0x0000001a071a7221 */ /* 0x040fe20000010100 */
[----:B------:R-:W-:Y:S01]  /*1c40*/  FMUL.FTZ R32, R32, 1.4426950216293334961 ;  /* 0x3fb8aa3b20207820 */ /* 0x000fe20000410000 */
[----:B------:R-:W2:Y:S01]  /*1c50*/  MUFU.EX2 R11, R48 ;  /* 0x00000030000b7308 */ /* 0x000ea20000000800 */
[----:B---3--:R-:W-:Y:S01]  /*1c60*/  FADD.FTZ R36, R36, R29 ;  /* 0x0000001d24247221 */ /* 0x008fe20000010000 */
[----:B------:R-:W-:Y:S01]  /*1c70*/  FMUL.FTZ R26, R26, 1.4426950216293334961 ;  /* 0x3fb8aa3b1a1a7820 */ /* 0x000fe20000410000 */
[C---:B-1----:R-:W-:Y:S01]  /*1c80*/  FADD.FTZ R24, -R7.reuse, R24 ;  /* 0x0000001807187221 */ /* 0x042fe20000010100 */
[----:B------:R-:W1:Y:S01]  /*1c90*/  MUFU.EX2 R39, R39 ;  /* 0x0000002700277308 */ /* 0x000e620000000800 */
[----:B------:R3:W-:Y:S01]  /*1ca0*/  STS [R12+-0x200], R37 ;  /* 0xfffe00250c007388 */ /* 0x0007e20000000800 */
[----:B------:R-:W-:Y:S01]  /*1cb0*/  FADD.FTZ R36, R36, R31 ;  /* 0x0000001f24247221 */ /* 0x000fe20000010000 */
[C---:B------:R-:W-:Y:S01]  /*1cc0*/  FADD.FTZ R28, -R7.reuse, R28 ;  /* 0x0000001c071c7221 */ /* 0x040fe20000010100 */
[----:B------:R-:W1:Y:S01]  /*1cd0*/  MUFU.EX2 R35, R32 ;  /* 0x0000002000237308 */ /* 0x000e620000000800 */
[----:B------:R-:W-:Y:S01]  /*1ce0*/  FMUL.FTZ R24, R24, 1.4426950216293334961 ;  /* 0x3fb8aa3b18187820 */ /* 0x000fe20000410000 */
[----:B0-----:R-:W-:Y:S01]  /*1cf0*/  FADD.FTZ R36, R36, R33 ;  /* 0x0000002124247221 */ /* 0x001fe20000010000 */
[C---:B----4-:R-:W-:Y:S01]  /*1d00*/  FADD.FTZ R34, -R7.reuse, R34 ;  /* 0x0000002207227221 */ /* 0x050fe20000010100 */
[----:B------:R-:W-:Y:S01]  /*1d10*/  FMUL.FTZ R28, R28, 1.4426950216293334961 ;  /* 0x3fb8aa3b1c1c7820 */ /* 0x000fe20000410000 */
[----:B------:R-:W-:Y:S01]  /*1d20*/  MUFU.EX2 R41, R24 ;  /* 0x0000001800297308 */ /* 0x000fe20000000800 */
[----:B--2---:R-:W-:Y:S01]  /*1d30*/  FADD.FTZ R36, R36, R11 ;  /* 0x0000000b24247221 */ /* 0x004fe20000010000 */
[----:B------:R-:W-:Y:S01]  /*1d40*/  FADD.FTZ R38, -R7, R38 ;  /* 0x0000002607267221 */ /* 0x000fe20000010100 */
[----:B------:R-:W-:Y:S01]  /*1d50*/  FMUL.FTZ R34, R34, 1.4426950216293334961 ;  /* 0x3fb8aa3b22227820 */ /* 0x000fe20000410000 */
[----:B---3--:R-:W0:Y:S01]  /*1d60*/  MUFU.EX2 R37, R26 ;  /* 0x0000001a00257308 */ /* 0x008e220000000800 */
[----:B-1----:R-:W-:Y:S01]  /*1d70*/  FADD.FTZ R36, R36, R39 ;  /* 0x0000002724247221 */ /* 0x002fe20000010000 */
[----:B------:R-:W-:Y:S01]  /*1d80*/  FMUL.FTZ R38, R38, 1.4426950216293334961 ;  /* 0x3fb8aa3b26267820 */ /* 0x000fe20000410000 */
[----:B------:R-:W-:Y:S01]  /*1d90*/  STS [R12], R17 ;  /* 0x000000110c007388 */ /* 0x000fe20000000800 */
[----:B------:R-:W1:Y:S01]  /*1da0*/  MUFU.EX2 R43, R28 ;  /* 0x0000001c002b7308 */ /* 0x000e620000000800 */
[----:B------:R-:W-:-:S02]  /*1db0*/  FADD.FTZ R36, R36, R35 ;  /* 0x0000002324247221 */ /* 0x000fc40000010000 */
[----:B------:R-:W-:Y:S01]  /*1dc0*/  STS [R12+0x200], R19 ;  /* 0x000200130c007388 */ /* 0x000fe20000000800 */
[----:B------:R-:W2:Y:S03]  /*1dd0*/  MUFU.EX2 R45, R34 ;  /* 0x00000022002d7308 */ /* 0x000ea60000000800 */
[----:B------:R-:W-:Y:S01]  /*1de0*/  STS [R12+0x400], R27 ;  /* 0x0004001b0c007388 */ /* 0x000fe20000000800 */
[----:B------:R-:W3:Y:S01]  /*1df0*/  MUFU.EX2 R47, R38 ;  /* 0x00000026002f7308 */ /* 0x000ee20000000800 */
[----:B0-----:R-:W-:Y:S02]  /*1e00*/  FADD.FTZ R36, R36, R37 ;  /* 0x0000002524247221 */ /* 0x001fe40000010000 */
[----:B------:R-:W-:Y:S02]  /*1e10*/  STS [R12+0x600], R29 ;  /* 0x0006001d0c007388 */ /* 0x000fe40000000800 */
[----:B------:R-:W-:-:S02]  /*1e20*/  FADD.FTZ R36, R36, R41 ;  /* 0x0000002924247221 */ /* 0x000fc40000010000 */
[----:B------:R-:W-:Y:S02]  /*1e30*/  STS [R12+0x800], R31 ;  /* 0x0008001f0c007388 */ /* 0x000fe40000000800 */
[----:B-1----:R-:W-:Y:S02]  /*1e40*/  FADD.FTZ R36, R36, R43 ;  /* 0x0000002b24247221 */ /* 0x002fe40000010000 */
[----:B------:R-:W-:Y:S02]  /*1e50*/  STS [R12+0xa00], R33 ;  /* 0x000a00210c007388 */ /* 0x000fe40000000800 */
[----:B--2---:R-:W-:Y:S02]  /*1e60*/  FADD.FTZ R36, R36, R45 ;  /* 0x0000002d24247221 */ /* 0x004fe40000010000 */
        /* <DEDUP_REMOVED lines=9> */
[----:B0-----:R-:W-:Y:S01]  /*1f00*/  VIADD R12, R12, 0x2000 ;  /* 0x000020000c0c7836 */ /* 0x001fe20000000000 */
[----:B------:R-:W-:Y:S06]  /*1f10*/  @!P3 BRA `(.L_x_17800) ;  /* 0xfffffff80070b947 */ /* 0x000fec000383ffff */
.L_x_17799:
[----:B------:R-:W-:Y:S05]  /*1f20*/  BSYNC.RECONVERGENT B1 ;  /* 0x0000000000017941 */ /* 0x000fea0003800200 */
.L_x_17798:
[----:B------:R-:W-:Y:S01]  /*1f30*/  IMAD.IADD R13, R9, 0x1, -R18 ;  /* 0x00000001090d7824 */ /* 0x000fe200078e0a12 */
[----:B------:R-:W-:Y:S04]  /*1f40*/  BSSY.RECONVERGENT B1, `(.L_x_17801) ;  /* 0x0000036000017945 */ /* 0x000fe80003800200 */
[----:B------:R-:W-:-:S13]  /*1f50*/  ISETP.GT.AND P3, PT, R13, 0x200, PT ;  /* 0x000002000d00780c */ /* 0x000fda0003f64270 */
[----:B------:R-:W-:Y:S05]  /*1f60*/  @!P3 BRA `(.L_x_17802) ;  /* 0x0000000000ccb947 */ /* 0x000fea0003800000 */
[----:B-----5:R-:W0:Y:S01]  /*1f70*/  LDS R24, [R12+-0x400] ;  /* 0xfffc00000c187984 */ /* 0x020e220000000800 */
        /* <DEDUP_REMOVED lines=50> */
.L_x_17802:
[----:B------:R-:W-:Y:S05]  /*22a0*/  BSYNC.RECONVERGENT B1 ;  /* 0x0000000000017941 */ /* 0x000fea0003800200 */
.L_x_17801:
[----:B------:R-:W-:-:S13]  /*22b0*/  ISETP.LT.OR P0, PT, R18, R9, P0 ;  /* 0x000000091200720c */ /* 0x000fda0000701670 */
[----:B------:R-:W-:Y:S05]  /*22c0*/  @!P0 BRA `(.L_x_17794) ;  /* 0x0000000000608947 */ /* 0x000fea0003800000 */
[----:B------:R-:W0:Y:S04]  /*22d0*/  LDS R18, [R12+-0x400] ;  /* 0xfffc00000c127984 */ /* 0x000e280000000800 */
[----:B-----5:R-:W1:Y:S04]  /*22e0*/  LDS R24, [R12+-0x200] ;  /* 0xfffe00000c187984 */ /* 0x020e680000000800 */
        /* <DEDUP_REMOVED lines=22> */
.L_x_17794:
[----:B------:R-:W-:Y:S05]  /*2450*/  BSYNC.RECONVERGENT B0 ;  /* 0x0000000000007941 */ /* 0x000fea0003800200 */
.L_x_17793:
        /* <DEDUP_REMOVED lines=10> */
[----:B-----5:R-:W1:Y:S02]  /*2500*/  SHFL.BFLY PT, R24, R17, 0x1, 0x1f ;  /* 0x0c201f0011187f89 */ /* 0x020e6400000e0000 */
        /* <DEDUP_REMOVED lines=12> */
[----:B------:R-:W-:Y:S03]  /*25d0*/  BSSY.RECONVERGENT B1, `(.L_x_17805) ;  /* 0x0000019000017945 */ /* 0x000fe60003800200 */
[----:B------:R-:W-:Y:S02]  /*25e0*/  IMAD.IADD R8, R10, 0x1, R13 ;  /* 0x000000010a087824 */ /* 0x000fe400078e020d */
[----:B------:R-:W1:Y:S03]  /*25f0*/  MUFU.RCP R6, R6 ;  /* 0x0000000600067308 */ /* 0x000e660000001000 */
[----:B------:R-:W-:-:S02]  /*2600*/  LOP3.LUT R10, R8, 0x180, RZ, 0xc0, !PT ;  /* 0x00000180080a7812 */ /* 0x000fc400078ec0ff */
[----:B------:R-:W-:Y:S02]  /*2610*/  IADD3 R12, PT, PT, -R5, R8, RZ ;  /* 0x00000008050c7210 */ /* 0x000fe40007ffe1ff */
[----:B------:R-:W-:Y:S01]  /*2620*/  ISETP.NE.AND P0, PT, R10, 0x180, PT ;  /* 0x000001800a00780c */ /* 0x000fe20003f05270 */
[----:B------:R-:W-:Y:S01]  /*2630*/  IMAD.MOV.U32 R10, RZ, RZ, R16 ;  /* 0x000000ffff0a7224 */ /* 0x000fe200078e0010 */
[----:B------:R-:W-:-:S11]  /*2640*/  ISETP.GE.U32.AND P1, PT, R12, 0x180, PT ;  /* 0x000001800c00780c */ /* 0x000fd60003f26070 */
[----:B-1----:R-:W-:Y:S05]  /*2650*/  @!P0 BRA `(.L_x_17806) ;  /* 0x0000000000408947 */ /* 0x002fea0003800000 */
        /* <DEDUP_REMOVED lines=9> */
.L_x_17807:
[----:B------:R-:W1:Y:S01]  /*26f0*/  LDS R13, [R8] ;  /* 0x00000000080d7984 */ /* 0x000e620000000800 */
[----:B------:R-:W-:-:S05]  /*2700*/  VIADD R12, R12, 0x1 ;  /* 0x000000010c0c7836 */ /* 0x000fca0000000000 */
[----:B------:R-:W-:Y:S01]  /*2710*/  ISETP.NE.AND P0, PT, R12, RZ, PT ;  /* 0x000000ff0c00720c */ /* 0x000fe20003f05270 */
[----:B-1----:R-:W-:-:S05]  /*2720*/  FMUL.FTZ R13, R13, R6 ;  /* 0x000000060d0d7220 */ /* 0x002fca0000410000 */
[----:B------:R1:W-:Y:S02]  /*2730*/  STS [R8], R13 ;  /* 0x0000000d08007388 */ /* 0x0003e40000000800 */
[----:B-1----:R-:W-:-:S05]  /*2740*/  VIADD R8, R8, 0x200 ;  /* 0x0000020008087836 */ /* 0x002fca0000000000 */
[----:B------:R-:W-:Y:S05]  /*2750*/  @P0 BRA `(.L_x_17807) ;  /* 0xfffffffc00e40947 */ /* 0x000fea000383ffff */
.L_x_17806:
[----:B------:R-:W-:Y:S05]  /*2760*/  BSYNC.RECONVERGENT B1 ;  /* 0x0000000000017941 */ /* 0x000fea0003800200 */
.L_x_17805:
        /* <DEDUP_REMOVED lines=12> */
.L_x_17810:
        /* <DEDUP_REMOVED lines=52> */
.L_x_17809:
[----:B------:R-:W-:Y:S05]  /*2b70*/  BSYNC.RECONVERGENT B1 ;  /* 0x0000000000017941 */ /* 0x000fea0003800200 */
.L_x_17808:
        /* <DEDUP_REMOVED lines=31> */
.L_x_17812:
[----:B------:R-:W-:Y:S05]  /*2d70*/  BSYNC.RECONVERGENT B1 ;  /* 0x0000000000017941 */ /* 0x000fea0003800200 */
.L_x_17811:
        /* <DEDUP_REMOVED lines=14> */
.L_x_17804:
[----:B------:R-:W-:Y:S05]  /*2e60*/  BSYNC.RECONVERGENT B0 ;  /* 0x0000000000007941 */ /* 0x000fea0003800200 */
.L_x_17803:
[----:B------:R-:W-:Y:S01]  /*2e70*/  BAR.SYNC.DEFER_BLOCKING 0x0 ;  /* 0x0000000000007b1d */ /* 0x000fe20000010000 */
[----:B------:R-:W-:Y:S01]  /*2e80*/  ISETP.NE.AND P0, PT, R16, RZ, PT ;  /* 0x000000ff1000720c */ /* 0x000fe20003f05270 */
[----:B------:R-:W-:-:S04]  /*2e90*/  IMAD R31, R21, 0x10, R4 ;  /* 0x00000010151f7824 */ /* 0x000fc800078e0204 */
[----:B------:R-:W3:Y:S01]  /*2ea0*/  LDCU UR16, c[0x0][0x3dc] ;  /* 0x00007b80ff1077ac */ /* 0x000ee20008000800 */
[----:B------:R-:W-:Y:S01]  /*2eb0*/  BSSY.RECONVERGENT B0, `(.L_x_17813) ;  /* 0x0000011000007945 */ /* 0x000fe20003800200 */
[----:B------:R-:W-:Y:S01]  /*2ec0*/  ISETP.GE.U32.AND P1, PT, R31, R14, PT ;  /* 0x0000000e1f00720c */ /* 0x000fe20003f26070 */
[----:B------:R-:W4:Y:S05]  /*2ed0*/  LDCU.64 UR4, c[0x0][0x3a8] ;  /* 0x00007500ff0477ac */ /* 0x000f2a0008000a00 */
[----:B------:R-:W-:Y:S07]  /*2ee0*/  @P0 BRA `(.L_x_17814) ;  /* 0x0000000000340947 */ /* 0x000fee0003800000 */
[----:B------:R-:W-:Y:S01]  /*2ef0*/  IMAD R6, R0, R22, R23 ;  /* 0x0000001600067224 */ /* 0x000fe200078e0217 */
[----:B------:R-:W5:Y:S03]  /*2f00*/  LDCU.128 UR12, c[0x0][0x380] ;  /* 0x00007000ff0c77ac */ /* 0x000f660008000c00 */
[----:B------:R-:W-:-:S05]  /*2f10*/  IMAD R6, R6, UR8, RZ ;  /* 0x0000000806067c24 */ /* 0x000fca000f8e02ff */
[----:B------:R-:W-:-:S04]  /*2f20*/  IADD3 R6, P0, PT, R6, R21, RZ ;  /* 0x0000001506067210 */ /* 0x000fc80007f1e0ff */
[----:B--2---:R-:W-:Y:S01]  /*2f30*/  IADD3.X R9, PT, PT, RZ, RZ, RZ, P0, !PT ;  /* 0x000000ffff097210 */ /* 0x004fe200007fe4ff */
[----:B------:R-:W-:-:S03]  /*2f40*/  IMAD.SHL.U32 R12, R6, 0x4, RZ ;  /* 0x00000004060c7824 */ /* 0x000fc600078e00ff */
[----:B------:R-:W-:Y:S02]  /*2f50*/  SHF.L.U64.HI R6, R6, 0x2, R9 ;  /* 0x0000000206067819 */ /* 0x000fe40000010209 */
[C---:B-----5:R-:W-:Y:S02]  /*2f60*/  IADD3 R8, P0, PT, R12.reuse, UR14, RZ ;  /* 0x0000000e0c087c10 */ /* 0x060fe4000ff1e0ff */
[----:B------:R-:W-:Y:S02]  /*2f70*/  IADD3 R12, P2, PT, R12, UR12, RZ ;  /* 0x0000000c0c0c7c10 */ /* 0x000fe4000ff5e0ff */
[C---:B------:R-:W-:Y:S02]  /*2f80*/  IADD3.X R9, PT, PT, R6.reuse, UR15, RZ, P0, !PT ;  /* 0x0000000f06097c10 */ /* 0x040fe400087fe4ff */
[----:B------:R-:W-:-:S03]  /*2f90*/  IADD3.X R13, PT, PT, R6, UR13, RZ, P2, !PT ;  /* 0x0000000d060d7c10 */ /* 0x000fc600097fe4ff */
[----:B0-----:R0:W-:Y:S04]  /*2fa0*/  STG.E desc[UR6][R8.64], R7 ;  /* 0x0000000708007986 */ /* 0x0011e8000c101906 */
[----:B-1----:R0:W-:Y:S02]  /*2fb0*/  STG.E desc[UR6][R12.64], R11 ;  /* 0x0000000b0c007986 */ /* 0x0021e4000c101906 */
.L_x_17814:
[----:B---34-:R-:W-:Y:S05]  /*2fc0*/  BSYNC.RECONVERGENT B0 ;  /* 0x0000000000007941 */ /* 0x018fea0003800200 */
.L_x_17813:
[----:B------:R-:W-:Y:S01]  /*2fd0*/  BSSY.RECONVERGENT B0, `(.L_x_17815) ;  /* 0x0000134000007945 */ /* 0x000fe20003800200 */
[----:B------:R-:W-:Y:S02]  /*2fe0*/  HFMA2 R24, -RZ, RZ, 0, 0 ;  /* 0x00000000ff187431 */ /* 0x000fe400000001ff */
[----:B--2---:R-:W-:Y:S01]  /*2ff0*/  IMAD.MOV.U32 R17, RZ, RZ, RZ ;  /* 0x000000ffff117224 */ /* 0x004fe200078e00ff */
[----:B------:R-:W-:Y:S01]  /*3000*/  CS2R R18, SRZ ;  /* 0x0000000000127805 */ /* 0x000fe2000001ff00 */
[----:B------:R-:W-:Y:S06]  /*3010*/  @P1 BRA `(.L_x_17816) ;  /* 0x0000001000bc1947 */ /* 0x000fec0003800000 */
[----:B------:R-:W1:Y:S01]  /*3020*/  LDCU UR9, c[0x0][0x3c8] ;  /* 0x00007900ff0977ac */ /* 0x000e620008000800 */
[----:B0-----:R-:W-:Y:S01]  /*3030*/  VIADD R9, R3, 0x60 ;  /* 0x0000006003097836 */ /* 0x001fe20000000000 */
[C---:B------:R-:W-:Y:S01]  /*3040*/  SHF.L.U32 R8, R16.reuse, 0x3, RZ ;  /* 0x0000000310087819 */ /* 0x040fe200000006ff */
[C---:B------:R-:W-:Y:S01]  /*3050*/  IMAD.WIDE.U32 R6, R31.reuse, 0x4, RZ ;  /* 0x000000041f067825 */ /* 0x040fe200078e00ff */
[----:B------:R-:W0:Y:S01]  /*3060*/  LDCU.64 UR10, c[0x0][0x3b8] ;  /* 0x00007700ff0a77ac */ /* 0x000e220008000a00 */
[----:B------:R-:W-:Y:S02]  /*3070*/  SHF.L.U32 R10, R16, 0x5, RZ ;  /* 0x00000005100a7819 */ /* 0x000fe400000006ff */
[----:B------:R-:W-:Y:S02]  /*3080*/  CS2R R18, SRZ ;  /* 0x0000000000127805 */ /* 0x000fe4000001ff00 */
[----:B------:R-:W-:Y:S01]  /*3090*/  LEA R28, R2, R9, 0x18 ;  /* 0x00000009021c7211 */ /* 0x000fe200078ec0ff */
[----:B------:R-:W-:Y:S01]  /*30a0*/  IMAD R2, R4, 0x20, R5 ;  /* 0x0000002004027824 */ /* 0x000fe200078e0205 */
[----:B------:R-:W-:Y:S01]  /*30b0*/  LOP3.LUT R27, R8, 0x18, RZ, 0xc0, !PT ;  /* 0x00000018081b7812 */ /* 0x000fe200078ec0ff */
[----:B------:R-:W-:Y:S01]  /*30c0*/  IMAD.IADD R30, R31, 0x1, -R30 ;  /* 0x000000011f1e7824 */ /* 0x000fe200078e0a1e */
[----:B------:R-:W-:Y:S01]  /*30d0*/  LOP3.LUT R3, R10, 0x60, RZ, 0xe2, !PT ;  /* 0x000000600a037812 */ /* 0x000fe200078ee2ff */
[----:B------:R-:W-:Y:S01]  /*30e0*/  IMAD.MOV.U32 R24, RZ, RZ, RZ ;  /* 0x000000ffff187224 */ /* 0x000fe200078e00ff */
[----:B------:R-:W-:-:S02]  /*30f0*/  IADD3 R27, PT, PT, R2, 0x3, R27 ;  /* 0x00000003021b7810 */ /* 0x000fc40007ffe01b */
[----:B------:R-:W-:Y:S02]  /*3100*/  LEA R3, R4, R3, 0x7 ;  /* 0x0000000304037211 */ /* 0x000fe400078e38ff */
[----:B------:R-:W-:Y:S01]  /*3110*/  IADD3 R31, PT, PT, R31, 0x1, RZ ;  /* 0x000000011f1f7810 */ /* 0x000fe20007ffe0ff */
[----:B-1----:R-:W-:Y:S01]  /*3120*/  IMAD R11, R0, UR9, RZ ;  /* 0x00000009000b7c24 */ /* 0x002fe2000f8e02ff */
[----:B------:R-:W1:Y:S01]  /*3130*/  LDCU UR9, c[0x0][0x3e0] ;  /* 0x00007c00ff0977ac */ /* 0x000e620008000800 */
[----:B------:R-:W-:Y:S02]  /*3140*/  IADD3 R28, PT, PT, R3, 0x10, R28 ;  /* 0x00000010031c7810 */ /* 0x000fe40007ffe01c */
[----:B------:R-:W-:Y:S01]  /*3150*/  IMAD.WIDE R6, R11, 0x4, R6 ;  /* 0x000000040b067825 */ /* 0x000fe200078e0206 */
[----:B------:R-:W-:Y:S02]  /*3160*/  MOV R17, RZ ;  /* 0x000000ff00117202 */ /* 0x000fe40000000f00 */
[----:B0-----:R-:W-:-:S04]  /*3170*/  IADD3 R26, P0, PT, R6, UR10, RZ ;  /* 0x0000000a061a7c10 */ /* 0x001fc8000ff1e0ff */
[----:B------:R-:W-:Y:S01]  /*3180*/  IADD3.X R29, PT, PT, R7, UR11, RZ, P0, !PT ;  /* 0x0000000b071d7c10 */ /* 0x000fe200087fe4ff */
[----:B-1----:R-:W-:Y:S01]  /*3190*/  IMAD R2, R25, UR9, RZ ;  /* 0x0000000919027c24 */ /* 0x002fe2000f8e02ff */
[----:B------:R-:W-:-:S04]  /*31a0*/  LOP3.LUT R25, R8, 0xf8, RZ, 0xc0, !PT ;  /* 0x000000f808197812 */ /* 0x000fc800078ec0ff */
[----:B------:R-:W-:-:S07]  /*31b0*/  SHF.R.S32.HI R3, RZ, 0x1f, R2 ;  /* 0x0000001fff037819 */ /* 0x000fce0000011402 */
.L_x_17825:
[----:B------:R-:W-:Y:S01]  /*31c0*/  IMAD.MOV.U32 R6, RZ, RZ, R26 ;  /* 0x000000ffff067224 */ /* 0x000fe200078e001a */
[----:B------:R-:W-:Y:S01]  /*31d0*/  MOV R7, R29 ;  /* 0x0000001d00077202 */ /* 0x000fe20000000f00 */
[----:B------:R-:W-:Y:S04]  /*31e0*/  LDS.128 R8, [R28] ;  /* 0x000000001c087984 */ /* 0x000fe80000000c00 */
[----:B------:R-:W2:Y:S02]  /*31f0*/  LDG.E.CONSTANT R5, desc[UR6][R6.64] ;  /* 0x0000000606057981 */ /* 0x000ea4000c1e9900 */
        /* <DEDUP_REMOVED lines=25> */
[----:B------:R-:W-:Y:S02]  /*3390*/  F2FP.BF16.F32.PACK_AB R7, R7, R6 ;  /* 0x000000060707723e */ /* 0x000fe400000010ff */
[----:B------:R-:W-:Y:S02]  /*33a0*/  F2FP.BF16.F32.PACK_AB R8, R9, R8 ;  /* 0x000000080908723e */ /* 0x000fe400000010ff */
[----:B------:R-:W-:Y:S02]  /*33b0*/  F2FP.BF16.F32.PACK_AB R6, R11, R10 ;  /* 0x0000000a0b06723e */ /* 0x000fe400000010ff */
[----:B------:R-:W-:-:S03]  /*33c0*/  IADD3 R5, PT, PT, R27, -0x3, RZ ;  /* 0xfffffffd1b057810 */ /* 0x000fc60007ffe0ff */
[----:B-1----:R-:W-:Y:S05]  /*33d0*/  @P0 BRA `(.L_x_17818) ;  /* 0x0000000000780947 */ /* 0x002fea0003800000 */
        /* <DEDUP_REMOVED lines=8> */
[----:B------:R-:W-:-:S02]  /*3460*/  IADD3 R9, PT, PT, R27, -0x2, RZ ;  /* 0xfffffffe1b097810 */ /* 0x000fc40007ffe0ff */
[----:B------:R-:W-:Y:S02]  /*3470*/  IADD3 R49, PT, PT, R27, 0x3, RZ ;  /* 0x000000031b317810 */ /* 0x000fe40007ffe0ff */
[-C--:B------:R-:W-:Y:S02]  /*3480*/  ISETP.GE.AND P2, PT, R11, R20.reuse, PT ;  /* 0x000000140b00720c */ /* 0x080fe40003f46270 */
[----:B------:R-:W-:Y:S02]  /*3490*/  SEL R46, R46, RZ, !P1 ;  /* 0x000000ff2e2e7207 */ /* 0x000fe40004800000 */
[----:B------:R-:W-:Y:S02]  /*34a0*/  SEL R11, R10, RZ, !P6 ;  /* 0x000000ff0a0b7207 */ /* 0x000fe40007000000 */
[-C--:B------:R-:W-:Y:S02]  /*34b0*/  ISETP.GE.AND P4, PT, R13, R20.reuse, PT ;  /* 0x000000140d00720c */ /* 0x080fe40003f86270 */
[----:B------:R-:W-:-:S02]  /*34c0*/  ISETP.GE.AND P1, PT, R9, R20, PT ;  /* 0x000000140900720c */ /* 0x000fc40003f26270 */
        /* <DEDUP_REMOVED lines=15> */
.L_x_17818:
[----:B------:R-:W-:Y:S05]  /*35c0*/  BSYNC.RECONVERGENT B1 ;  /* 0x0000000000017941 */ /* 0x000fea0003800200 */
.L_x_17817:
[----:B-----5:R-:W-:Y:S02]  /*35d0*/  HMUL2.BF16_V2 R9, R4, R47 ;  /* 0x0000002f04097232 */ /* 0x020fe40000200000 */
[----:B------:R-:W-:Y:S02]  /*35e0*/  HFMA2.BF16_V2 R11, R7, R46, -RZ ;  /* 0x0000002e070b7231 */ /* 0x000fe400003000ff */
[----:B------:R-:W-:Y:S02]  /*35f0*/  HMUL2.BF16_V2 R13, R8, R44 ;  /* 0x0000002c080d7232 */ /* 0x000fe40000200000 */
[----:B------:R-:W-:Y:S01]  /*3600*/  HFMA2.BF16_V2 R45, R6, R45, -RZ ;  /* 0x0000002d062d7231 */ /* 0x000fe200003000ff */
[----:B------:R-:W-:Y:S01]  /*3610*/  BSSY.RECONVERGENT B1, `(.L_x_17819) ;  /* 0x0000031000017945 */ /* 0x000fe20003800200 */
        /* <DEDUP_REMOVED lines=9> */
[----:B------:R-:W-:Y:S02]  /*36b0*/  SHF.L.U32 R44, R44, 0x10, RZ ;  /* 0x000000102c2c7819 */ /* 0x000fe400000006ff */
[C---:B------:R-:W-:Y:S01]  /*36c0*/  PRMT R9, R45.reuse, 0x7610, R9 ;  /* 0x000076102d097816 */ /* 0x040fe20000000009 */
[----:B------:R-:W-:Y:S01]  /*36d0*/  FADD.FTZ R46, R46, R47 ;  /* 0x0000002f2e2e7221 */ /* 0x000fe20000010000 */
[----:B------:R-:W-:Y:S01]  /*36e0*/  PRMT R12, R45, 0x7632, R12 ;  /* 0x000076322d0c7816 */ /* 0x000fe2000000000c */
[----:B------:R-:W-:Y:S02]  /*36f0*/  FADD.FTZ R10, R13, R44 ;  /* 0x0000002c0d0a7221 */ /* 0x000fe40000010000 */
[----:B------:R-:W-:Y:S01]  /*3700*/  FADD.FTZ R11, R11, R46 ;  /* 0x0000002e0b0b7221 */ /* 0x000fe20000010000 */
[----:B------:R-:W-:Y:S01]  /*3710*/  IMAD.U32 R9, R9, 0x10000, RZ ;  /* 0x0001000009097824 */ /* 0x000fe200078e00ff */
[----:B------:R-:W-:Y:S01]  /*3720*/  SHF.L.U32 R12, R12, 0x10, RZ ;  /* 0x000000100c0c7819 */ /* 0x000fe200000006ff */
[----:B------:R-:W-:Y:S06]  /*3730*/  @P0 BRA `(.L_x_17820) ;  /* 0x0000000000780947 */ /* 0x000fec0003800000 */
[C---:B------:R-:W-:Y:S01]  /*3740*/  VIADD R13, R27.reuse, 0xffffffff ;  /* 0xffffffff1b0d7836 */ /* 0x040fe20000000000 */
[C---:B------:R-:W-:Y:S01]  /*3750*/  IADD3 R45, PT, PT, R27.reuse, 0x1, RZ ;  /* 0x000000011b2d7810 */ /* 0x040fe20007ffe0ff */
[C---:B------:R-:W-:Y:S01]  /*3760*/  VIADD R47, R27.reuse, 0x2 ;  /* 0x000000021b2f7836 */ /* 0x040fe20000000000 */
[-C--:B------:R-:W-:Y:S02]  /*3770*/  ISETP.GE.AND P6, PT, R27, R20.reuse, PT ;  /* 0x000000141b00720c */ /* 0x080fe40003fc6270 */
[-C--:B------:R-:W-:Y:S02]  /*3780*/  ISETP.GE.AND P1, PT, R13, R20.reuse, PT ;  /* 0x000000140d00720c */ /* 0x080fe40003f26270 */
[-C--:B------:R-:W-:Y:S02]  /*3790*/  ISETP.GE.AND P5, PT, R45, R20.reuse, PT ;  /* 0x000000142d00720c */ /* 0x080fe40003fa6270 */
[----:B------:R-:W-:Y:S01]  /*37a0*/  ISETP.GE.AND P4, PT, R47, R20, PT ;  /* 0x000000142f00720c */ /* 0x000fe20003f86270 */
[C---:B------:R-:W-:Y:S01]  /*37b0*/  VIADD R47, R27.reuse, 0x4 ;  /* 0x000000041b2f7836 */ /* 0x040fe20000000000 */
[----:B------:R-:W-:-:S02]  /*37c0*/  IADD3 R45, PT, PT, R27, -0x2, RZ ;  /* 0xfffffffe1b2d7810 */ /* 0x000fc40007ffe0ff */
[C---:B------:R-:W-:Y:S02]  /*37d0*/  PRMT R13, R42.reuse, 0x7632, R13 ;  /* 0x000076322a0d7816 */ /* 0x040fe4000000000d */
[----:B------:R-:W-:Y:S02]  /*37e0*/  IADD3 R49, PT, PT, R27, 0x3, RZ ;  /* 0x000000031b317810 */ /* 0x000fe40007ffe0ff */
[----:B------:R-:W-:Y:S02]  /*37f0*/  SEL R42, R42, RZ, !P1 ;  /* 0x000000ff2a2a7207 */ /* 0x000fe40004800000 */
        /* <DEDUP_REMOVED lines=18> */
.L_x_17820:
[----:B------:R-:W-:Y:S05]  /*3920*/  BSYNC.RECONVERGENT B1 ;  /* 0x0000000000017941 */ /* 0x000fea0003800200 */
.L_x_17819:
[----:B------:R-:W-:Y:S01]  /*3930*/  FADD.FTZ R9, R9, R12 ;  /* 0x0000000c09097221 */ /* 0x000fe20000010000 */
[----:B------:R-:W-:Y:S02]  /*3940*/  HFMA2.BF16_V2 R12, R7, R42, -RZ ;  /* 0x0000002a070c7231 */ /* 0x000fe400003000ff */
[----:B------:R-:W-:Y:S01]  /*3950*/  FADD.FTZ R10, R11, R10 ;  /* 0x0000000a0b0a7221 */ /* 0x000fe20000010000 */
[----:B------:R-:W-:Y:S01]  /*3960*/  HMUL2.BF16_V2 R11, R8, R41 ;  /* 0x00000029080b7232 */ /* 0x000fe20000200000 */
[----:B------:R-:W-:Y:S01]  /*3970*/  BSSY.RECONVERGENT B1, `(.L_x_17821) ;  /* 0x0000026000017945 */ /* 0x000fe20003800200 */
[----:B------:R-:W-:Y:S01]  /*3980*/  HMUL2.BF16_V2 R43, R4, R43 ;  /* 0x0000002b042b7232 */ /* 0x000fe20000200000 */
[C---:B------:R-:W-:Y:S02]  /*3990*/  PRMT R41, R12.reuse, 0x7610, R41 ;  /* 0x000076100c297816 */ /* 0x040fe40000000029 */
[----:B------:R-:W-:Y:S02]  /*39a0*/  PRMT R13, R12, 0x7632, R13 ;  /* 0x000076320c0d7816 */ /* 0x000fe4000000000d */
[----:B------:R-:W-:-:S02]  /*39b0*/  PRMT R12, R11, 0x7610, R12 ;  /* 0x000076100b0c7816 */ /* 0x000fc4000000000c */
[----:B------:R-:W-:Y:S02]  /*39c0*/  PRMT R42, R43, 0x7632, R42 ;  /* 0x000076322b2a7816 */ /* 0x000fe4000000002a */
[----:B------:R-:W-:Y:S01]  /*39d0*/  PRMT R11, R11, 0x7632, R11 ;  /* 0x000076320b0b7816 */ /* 0x000fe2000000000b */
[----:B------:R-:W-:Y:S06]  /*39e0*/  @P0 BRA `(.L_x_17822) ;  /* 0x0000000000780947 */ /* 0x000fec0003800000 */
        /* <DEDUP_REMOVED lines=16> */
[----:B------:R-:W-:Y:S02]  /*3af0*/  PRMT R45, R37, 0x7632, R45 ;  /* 0x00007632252d7816 */ /* 0x000fe4000000002d */
        /* <DEDUP_REMOVED lines=13> */
.L_x_17822:
[----:B------:R-:W-:Y:S05]  /*3bd0*/  BSYNC.RECONVERGENT B1 ;  /* 0x0000000000017941 */ /* 0x000fea0003800200 */
.L_x_17821:
[----:B------:R-:W-:Y:S01]  /*3be0*/  SHF.L.U32 R11, R11, 0x10, RZ ;  /* 0x000000100b0b7819 */ /* 0x000fe200000006ff */
[----:B------:R-:W-:Y:S02]  /*3bf0*/  IMAD.U32 R12, R12, 0x10000, RZ ;  /* 0x000100000c0c7824 */ /* 0x000fe400078e00ff */
[----:B------:R-:W-:Y:S02]  /*3c00*/  HFMA2.BF16_V2 R40, R4, R40, -RZ ;  /* 0x0000002804287231 */ /* 0x000fe400003000ff */
[----:B------:R-:W-:Y:S01]  /*3c10*/  HMUL2.BF16_V2 R39, R7, R39 ;  /* 0x0000002707277232 */ /* 0x000fe20000200000 */
[----:B------:R-:W-:Y:S01]  /*3c20*/  SHF.L.U32 R44, R13, 0x10, RZ ;  /* 0x000000100d2c7819 */ /* 0x000fe200000006ff */
[----:B------:R-:W-:Y:S01]  /*3c30*/  FADD.FTZ R11, R12, R11 ;  /* 0x0000000b0c0b7221 */ /* 0x000fe20000010000 */
[----:B------:R-:W-:Y:S01]  /*3c40*/  SHF.L.U32 R42, R42, 0x10, RZ ;  /* 0x000000102a2a7819 */ /* 0x000fe200000006ff */
        /* <DEDUP_REMOVED lines=11> */
[----:B------:R-:W-:Y:S02]  /*3d00*/  HFMA2.BF16_V2 R32, R6, R32, -RZ ;  /* 0x0000002006207231 */ /* 0x000fe400003000ff */
[----:B------:R-:W-:Y:S02]  /*3d10*/  HMUL2.BF16_V2 R38, R8, R38 ;  /* 0x0000002608267232 */ /* 0x000fe40000200000 */
[----:B------:R-:W-:Y:S01]  /*3d20*/  FADD.FTZ R42, R42, R41 ;  /* 0x000000292a2a7221 */ /* 0x000fe20000010000 */
[----:B------:R-:W-:Y:S01]  /*3d30*/  FADD.FTZ R41, R39, R44 ;  /* 0x0000002c27297221 */ /* 0x000fe20000010000 */
[----:B------:R-:W-:Y:S01]  /*3d40*/  FADD.FTZ R40, R12, R13 ;  /* 0x0000000d0c287221 */ /* 0x000fe20000010000 */
        /* <DEDUP_REMOVED lines=9> */
[C---:B------:R-:W-:Y:S01]  /*3de0*/  PRMT R38, R39.reuse, 0x7610, R38 ;  /* 0x0000761027267816 */ /* 0x040fe20000000026 */
[----:B------:R-:W-:Y:S01]  /*3df0*/  IMAD.U32 R32, R32, 0x10000, RZ ;  /* 0x0001000020207824 */ /* 0x000fe200078e00ff */
[----:B------:R-:W-:Y:S01]  /*3e00*/  PRMT R39, R39, 0x7632, R39 ;  /* 0x0000763227277816 */ /* 0x000fe20000000027 */
[----:B------:R-:W-:Y:S01]  /*3e10*/  BSSY.RECONVERGENT B1, `(.L_x_17823) ;  /* 0x000002d000017945 */ /* 0x000fe20003800200 */
[----:B------:R-:W-:Y:S01]  /*3e20*/  SHF.L.U32 R37, R37, 0x10, RZ ;  /* 0x0000001025257819 */ /* 0x000fe200000006ff */
[----:B------:R-:W-:Y:S01]  /*3e30*/  IMAD.U32 R38, R38, 0x10000, RZ ;  /* 0x0001000026267824 */ /* 0x000fe200078e00ff */
[----:B------:R-:W-:Y:S01]  /*3e40*/  SHF.L.U32 R13, R13, 0x10, RZ ;  /* 0x000000100d0d7819 */ /* 0x000fe200000006ff */
[----:B------:R-:W-:Y:S01]  /*3e50*/  FADD.FTZ R24, R9, R24 ;  /* 0x0000001809187221 */ /* 0x000fe20000010000 */
[----:B------:R-:W-:Y:S01]  /*3e60*/  SHF.L.U32 R39, R39, 0x10, RZ ;  /* 0x0000001027277819 */ /* 0x000fe200000006ff */
[----:B------:R-:W-:-:S02]  /*3e70*/  FADD.FTZ R37, R32, R37 ;  /* 0x0000002520257221 */ /* 0x000fc40000010000 */
[----:B------:R-:W-:Y:S02]  /*3e80*/  FADD.FTZ R12, R12, R13 ;  /* 0x0000000d0c0c7221 */ /* 0x000fe40000010000 */
[----:B------:R-:W-:Y:S01]  /*3e90*/  FADD.FTZ R38, R38, R39 ;  /* 0x0000002726267221 */ /* 0x000fe20000010000 */
[----:B------:R-:W-:Y:S01]  /*3ea0*/  FADD.FTZ R37, R40, R37 ;  /* 0x0000002528257221 */ /* 0x000fe20000010000 */
[----:B------:R-:W-:-:S03]  /*3eb0*/  FADD.FTZ R12, R11, R12 ;  /* 0x0000000c0b0c7221 */ /* 0x000fc60000010000 */
        /* <DEDUP_REMOVED lines=8> */
[-C--:B------:R-:W-:Y:S01]  /*3f40*/  ISETP.GE.AND P5, PT, R9, R20.reuse, PT ;  /* 0x000000140900720c */ /* 0x080fe20003fa6270 */
[----:B------:R-:W-:Y:S01]  /*3f50*/  VIADD R9, R27, 0x1 ;  /* 0x000000011b097836 */ /* 0x000fe20000000000 */
[----:B------:R-:W-:Y:S02]  /*3f60*/  ISETP.GE.AND P4, PT, R11, R20, PT ;  /* 0x000000140b00720c */ /* 0x000fe40003f86270 */
[C---:B------:R-:W-:Y:S02]  /*3f70*/  IADD3 R5, PT, PT, R27.reuse, 0x4, RZ ;  /* 0x000000041b057810 */ /* 0x040fe40007ffe0ff */
[----:B------:R-:W-:-:S02]  /*3f80*/  IADD3 R11, PT, PT, R27, 0x2, RZ ;  /* 0x000000021b0b7810 */ /* 0x000fc40007ffe0ff */
[-C--:B------:R-:W-:Y:S02]  /*3f90*/  ISETP.GE.AND P0, PT, R5, R20.reuse, PT ;  /* 0x000000140500720c */ /* 0x080fe40003f06270 */
[-C--:B------:R-:W-:Y:S02]  /*3fa0*/  ISETP.GE.AND P3, PT, R9, R20.reuse, PT ;  /* 0x000000140900720c */ /* 0x080fe40003f66270 */
[-C--:B------:R-:W-:Y:S02]  /*3fb0*/  ISETP.GE.AND P2, PT, R11, R20.reuse, PT ;  /* 0x000000140b00720c */ /* 0x080fe40003f46270 */
[-C--:B------:R-:W-:Y:S02]  /*3fc0*/  ISETP.GE.AND P1, PT, R13, R20.reuse, PT ;  /* 0x000000140d00720c */ /* 0x080fe40003f26270 */
[----:B------:R-:W-:Y:S02]  /*3fd0*/  SEL R5, R33, RZ, !P6 ;  /* 0x000000ff21057207 */ /* 0x000fe40007000000 */
[----:B------:R-:W-:-:S02]  /*3fe0*/  ISETP.GE.AND P6, PT, R27, R20, PT ;  /* 0x000000141b00720c */ /* 0x000fc40003fc6270 */
[----:B------:R-:W-:Y:S02]  /*3ff0*/  PRMT R9, R34, 0x7632, R9 ;  /* 0x0000763222097816 */ /* 0x000fe40000000009 */
        /* <DEDUP_REMOVED lines=14> */
.L_x_17824:
[----:B------:R-:W-:Y:S05]  /*40e0*/  BSYNC.RECONVERGENT B1 ;  /* 0x0000000000017941 */ /* 0x000fea0003800200 */
.L_x_17823:
        /* <DEDUP_REMOVED lines=8> */
[----:B------:R-:W-:-:S02]  /*4170*/  PRMT R7, R7, 0x7632, R7 ;  /* 0x0000763207077816 */ /* 0x000fc40000000007 */
[----:B------:R-:W-:Y:S01]  /*4180*/  PRMT R5, R4, 0x7632, R5 ;  /* 0x0000763204057816 */ /* 0x000fe20000000005 */
[----:B------:R-:W-:Y:S01]  /*4190*/  IMAD.U32 R6, R6, 0x10000, RZ ;  /* 0x0001000006067824 */ /* 0x000fe200078e00ff */
[----:B------:R-:W-:Y:S02]  /*41a0*/  SHF.L.U32 R7, R7, 0x10, RZ ;  /* 0x0000001007077819 */ /* 0x000fe400000006ff */
        /* <DEDUP_REMOVED lines=22> */
.L_x_17816:
[----:B------:R-:W-:Y:S05]  /*4310*/  BSYNC.RECONVERGENT B0 ;  /* 0x0000000000007941 */ /* 0x000fea0003800200 */
.L_x_17815:
[----:B------:R-:W2:Y:S01]  /*4320*/  SHFL.BFLY PT, R3, R24, 0x2, 0x1f ;  /* 0x0c401f0018037f89 */ /* 0x000ea200000e0000 */
[----:B------:R-:W-:Y:S01]  /*4330*/  BAR.SYNC.DEFER_BLOCKING 0x0 ;  /* 0x0000000000007b1d */ /* 0x000fe20000010000 */
[----:B------:R-:W-:Y:S02]  /*4340*/  LOP3.LUT P0, RZ, R16, 0x3, RZ, 0xc0, !PT ;  /* 0x0000000310ff7812 */ /* 0x000fe4000780c0ff */
[----:B------:R-:W-:-:S03]  /*4350*/  SHF.R.U32.HI R15, RZ, 0x2, R15 ;  /* 0x00000002ff0f7819 */ /* 0x000fc6000001160f */
[----:B------:R-:W-:Y:S01]  /*4360*/  BSSY.RECONVERGENT B0, `(.L_x_17826) ;  /* 0x000001d000007945 */ /* 0x000fe20003800200 */
[----:B------:R-:W3:Y:S04]  /*4370*/  SHFL.BFLY PT, R2, R17, 0x2, 0x1f ;  /* 0x0c401f0011027f89 */ /* 0x000ee800000e0000 */
[----:B0-----:R-:W0:Y:S04]  /*4380*/  SHFL.BFLY PT, R7, R18, 0x2, 0x1f ;  /* 0x0c401f0012077f89 */ /* 0x001e2800000e0000 */
[----:B------:R-:W4:Y:S01]  /*4390*/  SHFL.BFLY PT, R4, R19, 0x2, 0x1f ;  /* 0x0c401f0013047f89 */ /* 0x000f2200000e0000 */
[----:B--2---:R-:W-:Y:S01]  /*43a0*/  FADD.FTZ R3, R3, R24 ;  /* 0x0000001803037221 */ /* 0x004fe20000010000 */
[----:B---3--:R-:W-:-:S04]  /*43b0*/  FADD.FTZ R5, R2, R17 ;  /* 0x0000001102057221 */ /* 0x008fc80000010000 */
[----:B------:R-:W2:Y:S01]  /*43c0*/  SHFL.BFLY PT, R2, R3, 0x1, 0x1f ;  /* 0x0c201f0003027f89 */ /* 0x000ea200000e0000 */
[----:B0-----:R-:W-:-:S03]  /*43d0*/  FADD.FTZ R8, R7, R18 ;  /* 0x0000001207087221 */ /* 0x001fc60000010000 */
[----:B------:R-:W0:Y:S01]  /*43e0*/  SHFL.BFLY PT, R6, R5, 0x1, 0x1f ;  /* 0x0c201f0005067f89 */ /* 0x000e2200000e0000 */
[----:B----4-:R-:W-:Y:S01]  /*43f0*/  FADD.FTZ R10, R4, R19 ;  /* 0x00000013040a7221 */ /* 0x010fe20000010000 */
[----:B------:R-:W-:Y:S02]  /*4400*/  LOP3.LUT R4, R16, 0x3c0, RZ, 0xc0, !PT ;  /* 0x000003c010047812 */ /* 0x000fe400078ec0ff */
[----:B------:R-:W3:Y:S02]  /*4410*/  SHFL.BFLY PT, R9, R8, 0x1, 0x1f ;  /* 0x0c201f0008097f89 */ /* 0x000ee400000e0000 */
[----:B------:R-:W-:Y:S02]  /*4420*/  ISETP.NE.OR P1, PT, R4, 0x40, P0 ;  /* 0x000000400400780c */ /* 0x000fe40000725670 */
[----:B-1----:R-:W1:Y:S01]  /*4430*/  SHFL.BFLY PT, R11, R10, 0x1, 0x1f ;  /* 0x0c201f000a0b7f89 */ /* 0x002e6200000e0000 */
[----:B--2---:R-:W-:Y:S01]  /*4440*/  FADD.FTZ R4, R3, R2 ;  /* 0x0000000203047221 */ /* 0x004fe20000010000 */
[----:B------:R-:W-:Y:S01]  /*4450*/  LOP3.LUT R2, R15, 0x3e0, R16, 0xf8, !PT ;  /* 0x000003e00f027812 */ /* 0x000fe200078ef810 */
[----:B0-----:R-:W-:Y:S01]  /*4460*/  FADD.FTZ R7, R5, R6 ;  /* 0x0000000605077221 */ /* 0x001fe20000010000 */
[----:B---3--:R-:W-:Y:S01]  /*4470*/  FADD.FTZ R9, R8, R9 ;  /* 0x0000000908097221 */ /* 0x008fe20000010000 */
[----:B-1----:R-:W-:-:S06]  /*4480*/  FADD.FTZ R6, R10, R11 ;  /* 0x0000000b0a067221 */ /* 0x002fcc0000010000 */
        /* <DEDUP_REMOVED lines=10> */
.L_x_17827:
[----:B------:R-:W-:Y:S05]  /*4530*/  BSYNC.RECONVERGENT B0 ;  /* 0x0000000000007941 */ /* 0x000fea0003800200 */
.L_x_17826:
        /* <DEDUP_REMOVED lines=47> */
[----:B-----5:R-:W-:Y:S02]  /*4830*/  LEA R2, P0, R0, UR4, 0x1 ;  /* 0x0000000400027c11 */ /* 0x020fe4000f8008ff */
[----:B------:R-:W-:Y:S02]  /*4840*/  PRMT R5, R6, 0x7632, R5 ;  /* 0x0000763206057816 */ /* 0x000fe40000000005 */
[----:B------:R-:W-:Y:S02]  /*4850*/  LEA.HI.X R3, R0, UR5, R3, 0x1, P0 ;  /* 0x0000000500037c11 */ /* 0x000fe400080f0c03 */
[----:B------:R-:W-:-:S03]  /*4860*/  PRMT R0, R4, 0x7632, R0 ;  /* 0x0000763204007816 */ /* 0x000fc60000000000 */
[----:B------:R-:W-:Y:S04]  /*4870*/  STG.E.U16 desc[UR6][R2.64], R4 ;  /* 0x0000000402007986 */ /* 0x000fe8000c101506 */
[----:B------:R-:W-:Y:S04]  /*4880*/  STG.E.U16 desc[UR6][R2.64+0x10], R0 ;  /* 0x0000100002007986 */ /* 0x000fe8000c101506 */
[----:B------:R-:W-:Y:S04]  /*4890*/  STG.E.U16 desc[UR6][R2.64+0x20], R6 ;  /* 0x0000200602007986 */ /* 0x000fe8000c101506 */
[----:B------:R-:W-:Y:S01]  /*48a0*/  STG.E.U16 desc[UR6][R2.64+0x30], R5 ;  /* 0x0000300502007986 */ /* 0x000fe2000c101506 */
[----:B------:R-:W-:Y:S05]  /*48b0*/  EXIT ;  /* 0x000000000000794d */ /* 0x000fea0003800000 */
.L_x_17828:
        /* <DEDUP_REMOVED lines=12> */
.L_x_27489:


//--------------------- .text._ZN4vllm25paged_attention_v2_kernelI13__nv_bfloat16S1_Li256ELi32ELi128ELNS_18Fp8KVCacheDataTypeE0ELb1ELi512EEEvPfS3_PT_PKS4_PKT0_SA_ifPKiSC_iPKfiiiSE_SE_iiiii --------------------------
	.section	.text._ZN4vllm25paged_attention_v2_kernelI13__nv_bfloat16S1_Li256ELi32ELi128ELNS_18Fp8KVCacheDataTypeE0ELb1ELi512EEEvPfS3_PT_PKS4_PKT0_SA_ifPKiSC_iPKfiiiSE_SE_iiiii,"ax",@progbits
	.align	128
        .global         _ZN4vllm25paged_attention_v2_kernelI13__nv_bfloat16S1_Li256ELi32ELi128ELNS_18Fp8KVCacheDataTypeE0ELb1ELi512EEEvPfS3_PT_PKS4_PKT0_SA_ifPKiSC_iPKfiiiSE_SE_iiiii
        .type           _ZN4vllm25paged_attention_v2_kernelI13__nv_bfloat16S1_Li256ELi32ELi128ELNS_18Fp8KVCacheDataTypeE0ELb1ELi512EEEvPfS3_PT_PKS4_PKT0_SA_ifPKiSC_iPKfiiiSE_SE_iiiii,@function
        .size           _ZN4vllm25paged_attention_v2_kernelI13__nv_bfloat16S1_Li256ELi32ELi128ELNS_18Fp8KVCacheDataTypeE0ELb1ELi512EEEvPfS3_PT_PKS4_PKT0_SA_ifPKiSC_iPKfiiiSE_SE_iiiii,(.L_x_27490 - _ZN4vllm25paged_attention_v2_kernelI13__nv_bfloat16S1_Li256ELi32ELi128ELNS_18Fp8KVCacheDataTypeE0ELb1ELi512EEEvPfS3_PT_PKS4_PKT0_SA_ifPKiSC_iPKfiiiSE_SE_iiiii)
        .other          _ZN4vllm25paged_attention_v2_kernelI13__nv_bfloat16S1_Li256ELi32ELi128ELNS_18Fp8KVCacheDataTypeE0ELb1ELi512EEEvPfS3_PT_PKS4_PKT0_SA_ifPKiSC_iPKfiiiSE_SE_iiiii,@"STO_CUDA_ENTRY STV_DEFAULT"
_ZN4vllm25paged_attention_v2_kernelI13__nv_bfloat16S1_Li256ELi32ELi128ELNS_18Fp8KVCacheDataTypeE0ELb1ELi512EEEvPfS3_PT_PKS4_PKT0_SA_ifPKiSC_iPKfiiiSE_SE_iiiii:
.text._ZN4vllm25paged_attention_v2_kernelI13__nv_bfloat16S1_Li256ELi32ELi128ELNS_18Fp8KVCacheDataTypeE0ELb1ELi512EEEvPfS3_PT_PKS4_PKT0_SA_ifPKiSC_iPKfiiiSE_SE_iiiii:
        /* <DEDUP_REMOVED lines=12> */
[----:B------:R-:W2:Y:S01]  /*00c0*/  LDC.64 R8, c[0x0][0x3d0] ;  /* 0x0000f400ff087b82 */ /* 0x000ea20000000a00 */
[----:B------:R-:W3:Y:S01]  /*00d0*/  S2R R19, SR_CTAID.X ;  /* 0x0000000000137919 */ /* 0x000ee20000002500 */
[----:B------:R-:W4:Y:S01]  /*00e0*/  LDCU UR9, c[0x0][0x3fc] ;  /* 0x00007f80ff0977ac */ /* 0x000f220008000800 */
[----:B------:R-:W0:Y:S05]  /*00f0*/  LDCU UR12, c[0x0][0x3e0] ;  /* 0x00007c00ff0c77ac */ /* 0x000e2a0008000800 */
[----:B------:R-:W4:Y:S01]  /*0100*/  LDC R21, c[0x0][0x3b0] ;  /* 0x0000ec00ff157b82 */ /* 0x000f220000000800 */
[----:B------:R-:W0:Y:S01]  /*0110*/  LDCU UR13, c[0x0][0x3dc] ;  /* 0x00007b80ff0d77ac */ /* 0x000e220008000800 */
[----:B------:R-:W0:Y:S06]  /*0120*/  LDCU UR16, c[0x0][0x3b4] ;  /* 0x00007680ff1077ac */ /* 0x000e2c0008000800 */
[----:B------:R-:W4:Y:S01]  /*0130*/  LDC R22, c[0x0][0x370] ;  /* 0x0000dc00ff167b82 */ /* 0x000f220000000800 */
[----:B-1----:R-:W-:Y:S01]  /*0140*/  IMAD R2, R17, UR4, RZ ;  /* 0x0000000411027c24 */ /* 0x002fe2000f8e02ff */
[----:B------:R-:W1:Y:S01]  /*0150*/  LDCU UR4, c[0x0][0x3f8] ;  /* 0x00007f00ff0477ac */ /* 0x000e620008000800 */
[----:B------:R-:W1:Y:S05]  /*0160*/  LDCU.64 UR14, c[0x0][0x3a0] ;  /* 0x00007400ff0e77ac */ /* 0x000e6a0008000a00 */
[----:B------:R-:W1:Y:S01]  /*0170*/  LDC R25, c[0x0][0x404] ;  /* 0x00010100ff197b82 */ /* 0x000e620000000800 */
[----:B0-----:R-:W-:-:S13]  /*0180*/  ISETP.GT.U32.AND P1, PT, R20, 0x1f, PT ;  /* 0x0000001f1400780c */ /* 0x001fda0003f24070 */
[----:B------:R-:W0:Y:S01]  /*0190*/  @!P1 LDC.64 R6, c[0x0][0x398] ;  /* 0x0000e600ff069b82 */ /* 0x000e220000000a00 */
[----:B------:R-:W-:Y:S02]  /*01a0*/  @!P1 IMAD.SHL.U32 R3, R20, 0x8, RZ ;  /* 0x0000000814039824 */ /* 0x000fe400078e00ff */
[----:B---3--:R-:W-:-:S05]  /*01b0*/  @!P1 IMAD.SHL.U32 R4, R19, 0x100, RZ ;  /* 0x0000010013049824 */ /* 0x008fca00078e00ff */
[----:B------:R-:W-:Y:S02]  /*01c0*/  @!P1 IADD3 R3, P0, P2, R3, R2, R4 ;  /* 0x0000000203039210 */ /* 0x000fe40007a1e004 */
[----:B------:R-:W-:-:S04]  /*01d0*/  SHF.R.S32.HI R2, RZ, 0x1f, R2 ;  /* 0x0000001fff027819 */ /* 0x000fc80000011402 */
[----:B------:R-:W-:Y:S02]  /*01e0*/  @!P1 IADD3.X R2, PT, PT, RZ, R2, RZ, P0, P2 ;  /* 0x00000002ff029210 */ /* 0x000fe400007e44ff */
[----:B--2---:R-:W-:-:S04]  /*01f0*/  ISETP.NE.U32.AND P0, PT, R8, RZ, PT ;  /* 0x000000ff0800720c */ /* 0x004fc80003f05070 */
[----:B------:R-:W-:Y:S02]  /*0200*/  ISETP.NE.AND.EX P0, PT, R9, RZ, PT, P0 ;  /* 0x000000ff0900720c */ /* 0x000fe40003f05300 */
[----:B0-----:R-:W-:-:S04]  /*0210*/  @!P1 LEA R6, P2, R3, R6, 0x1 ;  /* 0x0000000603069211 */ /* 0x001fc800078408ff */
[----:B------:R-:W-:-:S05]  /*0220*/  @!P1 LEA.HI.X R7, R3, R7, R2, 0x1, P2 ;  /* 0x0000000703079211 */ /* 0x000fca00010f0c02 */
[----:B------:R-:W2:Y:S01]  /*0230*/  @!P1 LDG.E.CONSTANT R8, desc[UR6][R6.64] ;  /* 0x0000000606089981 */ /* 0x000ea2000c1e9900 */
[----:B----4-:R-:W-:Y:S01]  /*0240*/  IABS R14, R21 ;  /* 0x00000015000e7213 */ /* 0x010fe20000000000 */
[----:B------:R-:W0:Y:S02]  /*0250*/  @P0 LDC.64 R4, c[0x0][0x3d0] ;  /* 0x0000f400ff040b82 */ /* 0x000e240000000a00 */
[----:B------:R-:W2:Y:S04]  /*0260*/  @!P1 LDG.E.CONSTANT R9, desc[UR6][R6.64+0x4] ;  /* 0x0000040606099981 */ /* 0x000ea8000c1e9900 */
[----:B------:R-:W2:Y:S04]  /*0270*/  @!P1 LDG.E.CONSTANT R10, desc[UR6][R6.64+0x8] ;  /* 0x00000806060a9981 */ /* 0x000ea8000c1e9900 */
[----:B------:R3:W2:Y:S01]  /*0280*/  @!P1 LDG.E.CONSTANT R11, desc[UR6][R6.64+0xc] ;  /* 0x00000c06060b9981 */ /* 0x0006a2000c1e9900 */
[----:B------:R-:W4:Y:S01]  /*0290*/  I2F.RP R3, R14 ;  /* 0x0000000e00037306 */ /* 0x000f220000209400 */
[----:B------:R-:W-:-:S02]  /*02a0*/  HFMA2 R2, -RZ, RZ, 0, 0 ;  /* 0x00000000ff027431 */ /* 0x000fc400000001ff */
[----:B0-----:R-:W-:-:S05]  /*02b0*/  @P0 IMAD.WIDE.U32 R4, R19, 0x4, R4 ;  /* 0x0000000413040825 */ /* 0x001fca00078e0004 */
[----:B----4-:R-:W0:Y:S01]  /*02c0*/  MUFU.RCP R3, R3 ;  /* 0x0000000300037308 */ /* 0x010e220000001000 */
[----:B---3--:R-:W-:Y:S01]  /*02d0*/  IMAD.MOV.U32 R6, RZ, RZ, RZ ;  /* 0x000000ffff067224 */ /* 0x008fe200078e00ff */
[----:B------:R3:W5:Y:S01]  /*02e0*/  @P0 LDG.E.CONSTANT R2, desc[UR6][R4.64] ;  /* 0x0000000604020981 */ /* 0x000762000c1e9900 */
[----:B------:R-:W-:Y:S01]  /*02f0*/  BSSY.RECONVERGENT B0, `(.L_x_17829) ;  /* 0x0000574000007945 */ /* 0x000fe20003800200 */
[----:B---3--:R-:W-:Y:S01]  /*0300*/  IABS R5, R22 ;  /* 0x0000001600057213 */ /* 0x008fe20000000000 */
[----:B0-----:R-:W-:-:S04]  /*0310*/  VIADD R12, R3, 0xffffffe ;  /* 0x0ffffffe030c7836 */ /* 0x001fc80000000000 */
[----:B------:R-:W0:Y:S02]  /*0320*/  F2I.FTZ.U32.TRUNC.NTZ R7, R12 ;  /* 0x0000000c00077305 */ /* 0x000e24000021f000 */
[----:B0-----:R-:W-:-:S04]  /*0330*/  IMAD.MOV R15, RZ, RZ, -R7 ;  /* 0x000000ffff0f7224 */ /* 0x001fc800078e0a07 */
        /* <DEDUP_REMOVED lines=10> */
[----:B------:R-:W-:-:S04]  /*03e0*/  LOP3.LUT R3, R22, R21, RZ, 0x3c, !PT ;  /* 0x0000001516037212 */ /* 0x000fc800078e3cff */
[----:B------:R-:W-:Y:S02]  /*03f0*/  ISETP.GE.AND P3, PT, R3, RZ, PT ;  /* 0x000000ff0300720c */ /* 0x000fe40003f66270 */
[----:B-1----:R-:W-:-:S04]  /*0400*/  IABS R3, R25 ;  /* 0x0000001900037213 */ /* 0x002fc80000000000 */
[----:B------:R-:W0:Y:S01]  /*0410*/  I2F.RP R14, R3 ;  /* 0x00000003000e7306 */ /* 0x000e220000209400 */
[----:B------:R-:W-:-:S05]  /*0420*/  @P0 VIADD R6, R6, 0x1 ;  /* 0x0000000106060836 */ /* 0x000fca0000000000 */
[----:B------:R-:W-:-:S05]  /*0430*/  MOV R24, R6 ;  /* 0x0000000600187202 */ /* 0x000fca0000000f00 */
[----:B------:R-:W-:Y:S01]  /*0440*/  @!P3 IMAD.MOV R24, RZ, RZ, -R24 ;  /* 0x000000ffff18b224 */ /* 0x000fe200078e0a18 */
[----:B------:R-:W-:Y:S01]  /*0450*/  @!P2 LOP3.LUT R24, RZ, R21, RZ, 0x33, !PT ;  /* 0x00000015ff18a212 */ /* 0x000fe200078e33ff */
[----:B0-----:R-:W0:Y:S03]  /*0460*/  MUFU.RCP R14, R14 ;  /* 0x0000000e000e7308 */ /* 0x001e260000001000 */
[----:B------:R-:W-:-:S05]  /*0470*/  IABS R23, R24 ;  /* 0x0000001800177213 */ /* 0x000fca0000000000 */
[----:B------:R-:W1:Y:S01]  /*0480*/  I2F.RP R12, R23 ;  /* 0x00000017000c7306 */ /* 0x000e620000209400 */
[----:B0-----:R-:W-:Y:S01]  /*0490*/  IADD3 R6, PT, PT, R14, 0xffffffe, RZ ;  /* 0x0ffffffe0e067810 */ /* 0x001fe20007ffe0ff */
[----:B------:R-:W-:-:S06]  /*04a0*/  VIADD R14, R0, 0xffffffff ;  /* 0xffffffff000e7836 */ /* 0x000fcc0000000000 */
[----:B------:R0:W-:Y:S08]  /*04b0*/  F2I.FTZ.U32.TRUNC.NTZ R7, R6 ;  /* 0x0000000600077305 */ /* 0x0001f0000021f000 */
[----:B-1----:R-:W1:Y:S01]  /*04c0*/  MUFU.RCP R12, R12 ;  /* 0x0000000c000c7308 */ /* 0x002e620000001000 */
[----:B0-----:R-:W-:Y:S02]  /*04d0*/  IMAD.MOV.U32 R6, RZ, RZ, RZ ;  /* 0x000000ffff067224 */ /* 0x001fe400078e00ff */
[----:B-1----:R-:W-:Y:S01]  /*04e0*/  VIADD R4, R12, 0xffffffe ;  /* 0x0ffffffe0c047836 */ /* 0x002fe20000000000 */
[----:B------:R-:W-:-:S04]  /*04f0*/  IABS R12, R19 ;  /* 0x00000013000c7213 */ /* 0x000fc80000000000 */
[----:B------:R0:W1:Y:S02]  /*0500*/  F2I.FTZ.U32.TRUNC.NTZ R5, R4 ;  /* 0x0000000400057305 */ /* 0x000064000021f000 */
[----:B0-----:R-:W-:Y:S02]  /*0510*/  IMAD.MOV.U32 R4, RZ, RZ, RZ ;  /* 0x000000ffff047224 */ /* 0x001fe400078e00ff */
[----:B-1----:R-:W-:-:S04]  /*0520*/  IMAD.MOV R16, RZ, RZ, -R5 ;  /* 0x000000ffff107224 */ /* 0x002fc800078e0a05 */
[----:B------:R-:W-:Y:S01]  /*0530*/  IMAD R15, R16, R23, RZ ;  /* 0x00000017100f7224 */ /* 0x000fe200078e02ff */
[----:B------:R-:W-:-:S03]  /*0540*/  IABS R16, R24 ;  /* 0x0000001800107213 */ /* 0x000fc60000000000 */
[----:B------:R-:W-:-:S04]  /*0550*/  IMAD.HI.U32 R5, R5, R15, R4 ;  /* 0x0000000f05057227 */ /* 0x000fc800078e0004 */
[----:B------:R-:W-:Y:S01]  /*0560*/  IMAD.MOV R15, RZ, RZ, -R16 ;  /* 0x000000ffff0f7224 */ /* 0x000fe200078e0a10 */
[----:B------:R-:W-:Y:S01]  /*0570*/  IABS R16, R14 ;  /* 0x0000000e00107213 */ /* 0x000fe20000000000 */
[----:B------:R-:W-:Y:S01]  /*0580*/  IMAD.HI.U32 R5, R5, R12, RZ ;  /* 0x0000000c05057227 */ /* 0x000fe200078e00ff */
[----:B------:R-:W-:-:S03]  /*0590*/  LOP3.LUT R14, R14, R25, RZ, 0x3c, !PT ;  /* 0x000000190e0e7212 */ /* 0x000fc600078e3cff */
[----:B------:R-:W-:Y:S02]  /*05a0*/  IMAD R4, R7, R3, RZ ;  /* 0x0000000307047224 */ /* 0x000fe400078e02ff */
[----:B------:R-:W-:Y:S02]  /*05b0*/  IMAD R12, R5, R15, R12 ;  /* 0x0000000f050c7224 */ /* 0x000fe400078e020c */
[----:B------:R-:W0:Y:S01]  /*05c0*/  @!P1 S2R R15, SR_CgaCtaId ;  /* 0x00000000000f9919 */ /* 0x000e220000008800 */
[----:B------:R-:W-:Y:S02]  /*05d0*/  IADD3 R27, PT, PT, RZ, -R4, RZ ;  /* 0x80000004ff1b7210 */ /* 0x000fe40007ffe0ff */
[----:B------:R-:W-:-:S03]  /*05e0*/  ISETP.GT.U32.AND P3, PT, R23, R12, PT ;  /* 0x0000000c1700720c */ /* 0x000fc60003f64070 */
[----:B------:R-:W-:Y:S02]  /*05f0*/  IMAD.HI.U32 R4, R7, R27, R6 ;  /* 0x0000001b07047227 */ /* 0x000fe400078e0006 */
[----:B------:R-:W1:Y:S02]  /*0600*/  LDC R27, c[0x0][0x408] ;  /* 0x00010200ff1b7b82 */ /* 0x000e640000000800 */
[----:B------:R-:W-:-:S04]  /*0610*/  IMAD.MOV.U32 R6, RZ, RZ, R16 ;  /* 0x000000ffff067224 */ /* 0x000fc800078e0010 */
[----:B------:R-:W-:-:S04]  /*0620*/  IMAD.HI.U32 R16, R4, R6, RZ ;  /* 0x0000000604107227 */ /* 0x000fc800078e00ff */
[----:B------:R-:W-:Y:S01]  /*0630*/  @!P3 IMAD.IADD R12, R12, 0x1, -R23 ;  /* 0x000000010c0cb824 */ /* 0x000fe200078e0a17 */
[----:B------:R-:W-:Y:S01]  /*0640*/  IADD3 R7, PT, PT, RZ, -R16, RZ ;  /* 0x80000010ff077210 */ /* 0x000fe20007ffe0ff */
[----:B------:R-:W-:Y:S01]  /*0650*/  @!P3 VIADD R5, R5, 0x1 ;  /* 0x000000010505b836 */ /* 0x000fe20000000000 */
[----:B------:R-:W-:Y:S02]  /*0660*/  ISETP.NE.AND P3, PT, R24, RZ, PT ;  /* 0x000000ff1800720c */ /* 0x000fe40003f65270 */
[----:B------:R-:W-:Y:S01]  /*0670*/  ISETP.GE.U32.AND P2, PT, R12, R23, PT ;  /* 0x000000170c00720c */ /* 0x000fe20003f46070 */
[----:B------:R-:W-:Y:S01]  /*0680*/  IMAD R12, R3, R7, R6 ;  /* 0x00000007030c7224 */ /* 0x000fe200078e0206 */
[----:B------:R-:W-:-:S04]  /*0690*/  LOP3.LUT R6, R19, R24, RZ, 0x3c, !PT ;  /* 0x0000001813067212 */ /* 0x000fc800078e3cff */
[----:B------:R-:W-:Y:S02]  /*06a0*/  ISETP.GT.U32.AND P0, PT, R3, R12, PT ;  /* 0x0000000c0300720c */ /* 0x000fe40003f04070 */
[----:B------:R-:W-:Y:S02]  /*06b0*/  ISETP.GE.AND P4, PT, R6, RZ, PT ;  /* 0x000000ff0600720c */ /* 0x000fe40003f86270 */
[----:B------:R-:W-:-:S03]  /*06c0*/  @!P1 MOV R6, 0x400 ;  /* 0x0000040000069802 */ /* 0x000fc60000000f00 */
[----:B------:R-:W-:Y:S01]  /*06d0*/  @P2 VIADD R5, R5, 0x1 ;  /* 0x0000000105052836 */ /* 0x000fe20000000000 */
[----:B0-----:R-:W-:Y:S01]  /*06e0*/  @!P1 LEA R6, R15, R6, 0x18 ;  /* 0x000000060f069211 */ /* 0x001fe200078ec0ff */
[----:B------:R-:W-:Y:S01]  /*06f0*/  IMAD.SHL.U32 R15, R18, 0x10, RZ ;  /* 0x00000010120f7824 */ /* 0x000fe200078e00ff */
[----:B-1----:R-:W-:-:S03]  /*0700*/  ISETP.GE.AND P2, PT, R27, RZ, PT ;  /* 0x000000ff1b00720c */ /* 0x002fc60003f46270 */
[----:B------:R-:W-:Y:S01]  /*0710*/  @!P1 IMAD R7, R20, 0x10, R6 ;  /* 0x0000001014079824 */ /* 0x000fe200078e0206 */
[----:B------:R-:W-:Y:S01]  /*0720*/  @!P0 IADD3 R16, PT, PT, R16, 0x1, RZ ;  /* 0x0000000110108810 */ /* 0x000fe20007ffe0ff */
[----:B------:R-:W-:Y:S01]  /*0730*/  @!P0 IMAD.IADD R12, R12, 0x1, -R3 ;  /* 0x000000010c0c8824 */ /* 0x000fe200078e0a03 */
[----:B------:R-:W-:Y:S01]  /*0740*/  @!P4 IADD3 R5, PT, PT, RZ, -R5, RZ ;  /* 0x80000005ff05c210 */ /* 0x000fe20007ffe0ff */
[----:B------:R-:W-:Y:S01]  /*0750*/  VIADD R6, R0, 0x1f ;  /* 0x0000001f00067836 */ /* 0x000fe20000000000 */
[----:B------:R-:W-:Y:S02]  /*0760*/  @!P3 LOP3.LUT R5, RZ, R24, RZ, 0x33, !PT ;  /* 0x00000018ff05b212 */ /* 0x000fe400078e33ff */
[----:B------:R-:W-:Y:S02]  /*0770*/  ISETP.GE.AND P3, PT, R14, RZ, PT ;  /* 0x000000ff0e00720c */ /* 0x000fe40003f66270 */
[----:B------:R-:W-:Y:S02]  /*0780*/  SHF.R.U32.HI R6, RZ, 0x5, R6 ;  /* 0x00000005ff067819 */ /* 0x000fe40000011606 */
[----:B------:R-:W-:-:S02]  /*0790*/  ISETP.NE.AND P0, PT, R25, RZ, PT ;  /* 0x000000ff1900720c */ /* 0x000fc40003f05270 */
[----:B------:R-:W-:Y:S01]  /*07a0*/  VIADDMNMX.U32 R6, R15, 0x10, R6, PT ;  /* 0x000000100f067846 */ /* 0x000fe20003800006 */
[----:B--2---:R0:W-:Y:S01]  /*07b0*/  @!P1 STS.128 [R7], R8 ;  /* 0x0000000807009388 */ /* 0x0041e20000000c00 */
[----:B------:R-:W-:Y:S01]  /*07c0*/  BAR.SYNC.DEFER_BLOCKING 0x0 ;  /* 0x0000000000007b1d */ /* 0x000fe20000010000 */
[----:B------:R-:W-:Y:S01]  /*07d0*/  ISETP.GE.U32.AND P1, PT, R12, R3, PT ;  /* 0x000000030c00720c */ /* 0x000fe20003f26070 */
[----:B------:R-:W-:Y:S01]  /*07e0*/  @P2 IMAD R12, R22, UR4, R19 ;  /* 0x00000004160c2c24 */ /* 0x000fe2000f8e0213 */
[----:B0-----:R-:W-:Y:S01]  /*07f0*/  LEA.HI R9, R20, R15, RZ, 0x1b ;  /* 0x0000000f14097211 */ /* 0x001fe200078fd8ff */
[----:B------:R-:W-:-:S10]  /*0800*/  @!P2 IMAD R8, R21, UR4, R5 ;  /* 0x000000041508ac24 */ /* 0x000fd4000f8e0205 */
[----:B------:R-:W-:Y:S01]  /*0810*/  @P1 VIADD R16, R16, 0x1 ;  /* 0x0000000110101836 */ /* 0x000fe20000000000 */
[----:B------:R-:W-:Y:S01]  /*0820*/  ISETP.GE.U32.AND P1, PT, R9, R6, PT ;  /* 0x000000060900720c */ /* 0x000fe20003f26070 */
[----:B------:R-:W-:Y:S01]  /*0830*/  IMAD.IADD R10, R6, 0x1, -R15 ;  /* 0x00000001060a7824 */ /* 0x000fe200078e0a0f */
[----:B------:R-:W-:Y:S01]  /*0840*/  @!P2 IADD3 R14, PT, PT, RZ, -R8, RZ ;  /* 0x80000008ff0ea210 */ /* 0x000fe20007ffe0ff */
[----:B------:R-:W-:Y:S02]  /*0850*/  IMAD.MOV.U32 R7, RZ, RZ, R16 ;  /* 0x000000ffff077224 */ /* 0x000fe400078e0010 */
[----:B------:R-:W-:Y:S01]  /*0860*/  IMAD R11, R10, 0x20, R13 ;  /* 0x000000200a0b7824 */ /* 0x000fe200078e020d */
[----:B------:R-:W-:Y:S01]  /*0870*/  MOV R10, R3 ;  /* 0x00000003000a7202 */ /* 0x000fe20000000f00 */
[----:B------:R-:W-:Y:S02]  /*0880*/  @P2 IMAD R8, R12, R27, 0x1 ;  /* 0x000000010c082424 */ /* 0x000fe400078e021b */
[----:B------:R-:W-:Y:S01]  /*0890*/  @!P3 IMAD.MOV R7, RZ, RZ, -R7 ;  /* 0x000000ffff07b224 */ /* 0x000fe200078e0a07 */
[----:B------:R-:W-:Y:S01]  /*08a0*/  @!P0 LOP3.LUT R7, RZ, R25, RZ, 0x33, !PT ;  /* 0x00000019ff078212 */ /* 0x000fe200078e33ff */
[----:B------:R-:W-:Y:S01]  /*08b0*/  @!P2 IMAD R8, R27, R14, 0x1 ;  /* 0x000000011b08a424 */ /* 0x000fe200078e020e */
[----:B------:R-:W-:Y:S01]  /*08c0*/  VIMNMX R11, PT, PT, R0, R11, PT ;  /* 0x0000000b000b7248 */ /* 0x000fe20003fe0100 */
[----:B------:R-:W-:Y:S01]  /*08d0*/  IMAD.MOV.U32 R9, RZ, RZ, -0x800001 ;  /* 0xff7fffffff097424 */ /* 0x000fe200078e00ff */
[----:B------:R-:W-:Y:S06]  /*08e0*/  @P1 BRA `(.L_x_17830) ;  /* 0x0000005000501947 */ /* 0x000fec0003800000 */
[----:B------:R-:W0:Y:S01]  /*08f0*/  S2UR UR5, SR_CgaCtaId ;  /* 0x00000000000579c3 */ /* 0x000e220000008800 */
[----:B------:R-:W-:Y:S01]  /*0900*/  UMOV UR4, 0x400 ;  /* 0x0000040000047882 */ /* 0x000fe20000000000 */
[----:B------:R-:W1:Y:S01]  /*0910*/  LDCU UR8, c[0x0][0x3c8] ;  /* 0x00007900ff0877ac */ /* 0x000e620008000800 */
[----:B------:R-:W-:Y:S02]  /*0920*/  SHF.R.U32.HI R9, RZ, 0x5, R20 ;  /* 0x00000005ff097819 */ /* 0x000fe40000011614 */
[----:B------:R-:W-:Y:S01]  /*0930*/  LOP3.LUT R12, R20, 0x3e0, RZ, 0xc0, !PT ;  /* 0x000003e0140c7812 */ /* 0x000fe200078ec0ff */
[----:B------:R-:W2:Y:S02]  /*0940*/  LDCU.64 UR10, c[0x0][0x3b8] ;  /* 0x00007700ff0a77ac */ /* 0x000ea40008000a00 */
[----:B------:R-:W-:-:S04]  /*0950*/  IMAD R13, R18, 0x10, R9 ;  /* 0x00000010120d7824 */ /* 0x000fc800078e0209 */
[----:B------:R-:W-:-:S04]  /*0960*/  IMAD.WIDE.U32 R14, R13, 0x4, RZ ;  /* 0x000000040d0e7825 */ /* 0x000fc800078e00ff */
[----:B-1----:R-:W-:Y:S01]  /*0970*/  IMAD R3, R17, UR8, RZ ;  /* 0x0000000811037c24 */ /* 0x002fe2000f8e02ff */
[----:B0-----:R-:W-:-:S03]  /*0980*/  ULEA UR17, UR5, UR4, 0x18 ;  /* 0x0000000405117291 */ /* 0x001fc6000f8ec0ff */
[----:B------:R-:W-:Y:S01]  /*0990*/  IMAD.WIDE R14, R3, 0x4, R14 ;  /* 0x00000004030e7825 */ /* 0x000fe200078e020e */
[----:B------:R-:W-:-:S03]  /*09a0*/  UIADD3 UR4, UPT, UPT, UR4, 0x220, URZ ;  /* 0x0000022004047890 */ /* 0x000fc6000fffe0ff */
[----:B------:R-:W-:Y:S01]  /*09b0*/  IMAD.SHL.U32 R3, R20, 0x4, RZ ;  /* 0x0000000414037824 */ /* 0x000fe200078e00ff */
[----:B------:R-:W-:Y:S01]  /*09c0*/  ULEA UR4, UR5, UR4, 0x18 ;  /* 0x0000000405047291 */ /* 0x000fe2000f8ec0ff */
[----:B------:R-:W0:Y:S03]  /*09d0*/  LDS.128 R40, [UR17] ;  /* 0x00000011ff287984 */ /* 0x000e260008000c00 */
[----:B------:R-:W-:Y:S01]  /*09e0*/  LOP3.LUT R16, R3, 0x7c, RZ, 0xc0, !PT ;  /* 0x0000007c03107812 */ /* 0x000fe200078ec0ff */
[----:B------:R-:W-:Y:S01]  /*09f0*/  IMAD R3, R18, 0x200, R12 ;  /* 0x0000020012037824 */ /* 0x000fe200078e020c */
[----:B--2---:R-:W-:Y:S01]  /*0a00*/  IADD3 R12, P0, PT, R14, UR10, RZ ;  /* 0x0000000a0e0c7c10 */ /* 0x004fe2000ff1e0ff */
[----:B------:R-:W1:Y:S01]  /*0a10*/  LDS.128 R44, [UR17+0x10] ;  /* 0x00001011ff2c7984 */ /* 0x000e620008000c00 */
[----:B------:R-:W-:Y:S01]  /*0a20*/  LEA R16, R9, R16, 0x7 ;  /* 0x0000001009107211 */ /* 0x000fe200078e38ff */
[----:B------:R-:W-:Y:S01]  /*0a30*/  IMAD.MOV.U32 R9, RZ, RZ, -0x800001 ;  /* 0xff7fffffff097424 */ /* 0x000fe200078e00ff */
[----:B------:R-:W-:Y:S01]  /*0a40*/  LOP3.LUT R19, R3, 0x1f, R20, 0xf8, !PT ;  /* 0x0000001f03137812 */ /* 0x000fe200078ef814 */
[----:B------:R-:W2:Y:S01]  /*0a50*/  LDS.128 R48, [UR17+0x20] ;  /* 0x00002011ff307984 */ /* 0x000ea20008000c00 */
[----:B------:R-:W-:Y:S01]  /*0a60*/  IADD3.X R15, PT, PT, R15, UR11, RZ, P0, !PT ;  /* 0x0000000b0f0f7c10 */ /* 0x000fe200087fe4ff */
[----:B------:R-:W-:Y:S01]  /*0a70*/  VIADD R14, R3, 0x1 ;  /* 0x00000001030e7836 */ /* 0x000fe20000000000 */
[----:B------:R-:W-:Y:S01]  /*0a80*/  IADD3 R17, PT, PT, -R0, R19, RZ ;  /* 0x0000001300117210 */ /* 0x000fe20007ffe1ff */
[----:B------:R-:W3:Y:S01]  /*0a90*/  LDS.128 R52, [UR17+0x30] ;  /* 0x00003011ff347984 */ /* 0x000ee20008000c00 */
[----:B------:R-:W-:-:S02]  /*0aa0*/  VIADD R18, R19, 0x1 ;  /* 0x0000000113127836 */ /* 0x000fc40000000000 */
[----:B------:R-:W-:Y:S01]  /*0ab0*/  VIADD R16, R16, UR4 ;  /* 0x0000000410107c36 */ /* 0x000fe20008000000 */
[----:B------:R-:W4:Y:S04]  /*0ac0*/  LDS.128 R56, [UR17+0x40] ;  /* 0x00004011ff387984 */ /* 0x000f280008000c00 */
[----:B------:R-:W4:Y:S04]  /*0ad0*/  LDS.128 R60, [UR17+0x50] ;  /* 0x00005011ff3c7984 */ /* 0x000f280008000c00 */
[----:B------:R-:W4:Y:S04]  /*0ae0*/  LDS.128 R64, [UR17+0x60] ;  /* 0x00006011ff407984 */ /* 0x000f280008000c00 */
[----:B------:R-:W4:Y:S04]  /*0af0*/  LDS.128 R68, [UR17+0x70] ;  /* 0x00007011ff447984 */ /* 0x000f280008000c00 */
[----:B------:R-:W4:Y:S04]  /*0b00*/  LDS.128 R72, [UR17+0x80] ;  /* 0x00008011ff487984 */ /* 0x000f280008000c00 */
[----:B------:R-:W4:Y:S04]  /*0b10*/  LDS.128 R76, [UR17+0x90] ;  /* 0x00009011ff4c7984 */ /* 0x000f280008000c00 */
[----:B------:R-:W4:Y:S01]  /*0b20*/  LDS.128 R80, [UR17+0xa0] ;  /* 0x0000a011ff507984 */ /* 0x000f220008000c00 */
[----:B0-----:R-:W-:-:S02]  /*0b30*/  PRMT R19, R40, 0x7632, R19 ;  /* 0x0000763228137816 */ /* 0x001fc40000000013 */
[----:B------:R-:W-:Y:S01]  /*0b40*/  PRMT R20, R41, 0x7632, R20 ;  /* 0x0000763229147816 */ /* 0x000fe20000000014 */
[----:B------:R-:W0:Y:S01]  /*0b50*/  LDS.128 R84, [UR17+0xb0] ;  /* 0x0000b011ff547984 */ /* 0x000e220008000c00 */
[----:B------:R-:W-:Y:S02]  /*0b60*/  PRMT R21, R42, 0x7632, R21 ;  /* 0x000076322a157816 */ /* 0x000fe40000000015 */
[----:B------:R-:W-:Y:S01]  /*0b70*/  PRMT R22, R43, 0x7632, R22 ;  /* 0x000076322b167816 */ /* 0x000fe20000000016 */
[----:B------:R-:W0:Y:S01]  /*0b80*/  LDS.128 R88, [UR17+0xc0] ;  /* 0x0000c011ff587984 */ /* 0x000e220008000c00 */
[----:B-1----:R-:W-:Y:S02]  /*0b90*/  PRMT R23, R44, 0x7632, R23 ;  /* 0x000076322c177816 */ /* 0x002fe40000000017 */
[----:B------:R-:W-:Y:S01]  /*0ba0*/  PRMT R24, R45, 0x7632, R24 ;  /* 0x000076322d187816 */ /* 0x000fe20000000018 */
[----:B------:R-:W1:Y:S01]  /*0bb0*/  LDS.128 R92, [UR17+0xd0] ;  /* 0x0000d011ff5c7984 */ /* 0x000e620008000c00 */
[----:B------:R-:W-:-:S02]  /*0bc0*/  PRMT R25, R46, 0x7632, R25 ;  /* 0x000076322e197816 */ /* 0x000fc40000000019 */
[----:B------:R-:W-:Y:S01]  /*0bd0*/  PRMT R26, R47, 0x7632, R26 ;  /* 0x000076322f1a7816 */ /* 0x000fe2000000001a */
[----:B------:R-:W1:Y:S01]  /*0be0*/  LDS.128 R96, [UR17+0xe0] ;  /* 0x0000e011ff607984 */ /* 0x000e620008000c00 */
[----:B--2---:R-:W-:Y:S02]  /*0bf0*/  PRMT R27, R48, 0x7632, R27 ;  /* 0x00007632301b7816 */ /* 0x004fe4000000001b */
[----:B------:R-:W-:Y:S01]  /*0c00*/  PRMT R28, R49, 0x7632, R28 ;  /* 0x00007632311c7816 */ /* 0x000fe2000000001c */
[----:B------:R-:W2:Y:S01]  /*0c10*/  LDS.128 R100, [UR17+0xf0] ;  /* 0x0000f011ff647984 */ /* 0x000ea20008000c00 */
[----:B------:R-:W-:Y:S02]  /*0c20*/  PRMT R29, R50, 0x7632, R29 ;  /* 0x00007632321d7816 */ /* 0x000fe4000000001d */
[----:B------:R-:W-:Y:S01]  /*0c30*/  PRMT R30, R51, 0x7632, R30 ;  /* 0x00007632331e7816 */ /* 0x000fe2000000001e */
[----:B------:R-:W2:Y:S01]  /*0c40*/  LDS.128 R104, [UR17+0x100] ;  /* 0x00010011ff687984 */ /* 0x000ea20008000c00 */
[----:B---3--:R-:W-:-:S02]  /*0c50*/  PRMT R31, R52, 0x7632, R31 ;  /* 0x00007632341f7816 */ /* 0x008fc4000000001f */
[----:B------:R-:W-:Y:S01]  /*0c60*/  PRMT R32, R53, 0x7632, R32 ;  /* 0x0000763235207816 */ /* 0x000fe20000000020 */
[----:B------:R-:W3:Y:S01]  /*0c70*/  LDS.128 R108, [UR17+0x110] ;  /* 0x00011011ff6c7984 */ /* 0x000ee20008000c00 */
[----:B------:R-:W-:Y:S02]  /*0c80*/  PRMT R33, R54, 0x7632, R33 ;  /* 0x0000763236217816 */ /* 0x000fe40000000021 */
[----:B------:R-:W-:Y:S01]  /*0c90*/  PRMT R34, R55, 0x7632, R34 ;  /* 0x0000763237227816 */ /* 0x000fe20000000022 */
[----:B------:R-:W3:Y:S01]  /*0ca0*/  LDS.128 R112, [UR17+0x120] ;  /* 0x00012011ff707984 */ /* 0x000ee20008000c00 */
[----:B----4-:R-:W-:Y:S02]  /*0cb0*/  PRMT R35, R56, 0x7632, R35 ;  /* 0x0000763238237816 */ /* 0x010fe40000000023 */
[----:B------:R-:W-:Y:S01]  /*0cc0*/  PRMT R148, R57, 0x7632, R148 ;  /* 0x0000763239947816 */ /* 0x000fe20000000094 */
[----:B------:R-:W4:Y:S01]  /*0cd0*/  LDS.128 R116, [UR17+0x130] ;  /* 0x00013011ff747984 */ /* 0x000f220008000c00 */
[----:B------:R-:W-:-:S02]  /*0ce0*/  PRMT R149, R58, 0x7632, R149 ;  /* 0x000076323a957816 */ /* 0x000fc40000000095 */
[----:B------:R-:W-:Y:S01]  /*0cf0*/  PRMT R150, R59, 0x7632, R150 ;  /* 0x000076323b967816 */ /* 0x000fe20000000096 */
[----:B------:R-:W4:Y:S01]  /*0d00*/  LDS.128 R120, [UR17+0x140] ;  /* 0x00014011ff787984 */ /* 0x000f220008000c00 */
[----:B------:R-:W-:Y:S02]  /*0d10*/  PRMT R151, R60, 0x7632, R151 ;  /* 0x000076323c977816 */ /* 0x000fe40000000097 */
[----:B------:R-:W-:Y:S01]  /*0d20*/  PRMT R152, R61, 0x7632, R152 ;  /* 0x000076323d987816 */ /* 0x000fe20000000098 */
[----:B------:R-:W4:Y:S01]  /*0d30*/  LDS.128 R124, [UR17+0x150] ;  /* 0x00015011ff7c7984 */ /* 0x000f220008000c00 */
[----:B------:R-:W-:Y:S02]  /*0d40*/  PRMT R153, R62, 0x7632, R153 ;  /* 0x000076323e997816 */ /* 0x000fe40000000099 */
        /* <DEDUP_REMOVED lines=12> */
[----:B------:R-:W-:Y:S02]  /*0e10*/  PRMT R162, R71, 0x7632, R162 ;  /* 0x0000763247a27816 */ /* 0x000fe400000000a2 */
[----:B------:R-:W-:Y:S02]  /*0e20*/  PRMT R163, R72, 0x7632, R163 ;  /* 0x0000763248a37816 */ /* 0x000fe400000000a3 */
[----:B------:R-:W-:Y:S02]  /*0e30*/  PRMT R164, R73, 0x7632, R164 ;  /* 0x0000763249a47816 */ /* 0x000fe400000000a4 */
[----:B------:R-:W-:Y:S02]  /*0e40*/  PRMT R165, R74, 0x7632, R165 ;  /* 0x000076324aa57816 */ /* 0x000fe400000000a5 */
[----:B------:R-:W-:Y:S02]  /*0e50*/  PRMT R166, R75, 0x7632, R166 ;  /* 0x000076324ba67816 */ /* 0x000fe400000000a6 */
        /* <DEDUP_REMOVED lines=8> */
[----:B0-----:R-:W-:Y:S02]  /*0ee0*/  PRMT R175, R84, 0x7632, R175 ;  /* 0x0000763254af7816 */ /* 0x001fe400000000af */
[----:B------:R-:W-:Y:S02]  /*0ef0*/  PRMT R176, R85, 0x7632, R176 ;  /* 0x0000763255b07816 */ /* 0x000fe400000000b0 */
[----:B------:R-:W-:Y:S02]  /*0f00*/  PRMT R177, R86, 0x7632, R177 ;  /* 0x0000763256b17816 */ /* 0x000fe400000000b1 */
[----:B------:R-:W-:Y:S02]  /*0f10*/  PRMT R178, R87, 0x7632, R178 ;  /* 0x0000763257b27816 */ /* 0x000fe400000000b2 */
[----:B------:R-:W-:-:S02]  /*0f20*/  PRMT R179, R88, 0x7632, R179 ;  /* 0x0000763258b37816 */ /* 0x000fc400000000b3 */
[----:B------:R-:W-:Y:S02]  /*0f30*/  PRMT R180, R89, 0x7632, R180 ;  /* 0x0000763259b47816 */ /* 0x000fe400000000b4 */
[----:B------:R-:W-:Y:S02]  /*0f40*/  PRMT R181, R90, 0x7632, R181 ;  /* 0x000076325ab57816 */ /* 0x000fe400000000b5 */
[----:B------:R-:W-:Y:S02]  /*0f50*/  PRMT R182, R91, 0x7632, R182 ;  /* 0x000076325bb67816 */ /* 0x000fe400000000b6 */
[----:B-1----:R-:W-:Y:S02]  /*0f60*/  PRMT R183, R92, 0x7632, R183 ;  /* 0x000076325cb77816 */ /* 0x002fe400000000b7 */
[----:B------:R-:W-:Y:S02]  /*0f70*/  PRMT R184, R93, 0x7632, R184 ;  /* 0x000076325db87816 */ /* 0x000fe400000000b8 */
[----:B------:R-:W-:-:S02]  /*0f80*/  PRMT R185, R94, 0x7632, R185 ;  /* 0x000076325eb97816 */ /* 0x000fc400000000b9 */
[----:B------:R-:W-:Y:S02]  /*0f90*/  PRMT R186, R95, 0x7632, R186 ;  /* 0x000076325fba7816 */ /* 0x000fe400000000ba */
[----:B------:R-:W-:Y:S02]  /*0fa0*/  PRMT R187, R96, 0x7632, R187 ;  /* 0x0000763260bb7816 */ /* 0x000fe400000000bb */
[----:B------:R-:W-:Y:S02]  /*0fb0*/  PRMT R188, R97, 0x7632, R188 ;  /* 0x0000763261bc7816 */ /* 0x000fe400000000bc */
[----:B------:R-:W-:Y:S02]  /*0fc0*/  PRMT R189, R98, 0x7632, R189 ;  /* 0x0000763262bd7816 */ /* 0x000fe400000000bd */
[----:B------:R-:W-:Y:S02]  /*0fd0*/  PRMT R190, R99, 0x7632, R190 ;  /* 0x0000763263be7816 */ /* 0x000fe400000000be */
[----:B--2---:R-:W-:-:S02]  /*0fe0*/  PRMT R191, R100, 0x7632, R191 ;  /* 0x0000763264bf7816 */ /* 0x004fc400000000bf */
[----:B------:R-:W-:Y:S02]  /*0ff0*/  PRMT R192, R101, 0x7632, R192 ;  /* 0x0000763265c07816 */ /* 0x000fe400000000c0 */
[----:B------:R-:W-:Y:S02]  /*1000*/  PRMT R193, R102, 0x7632, R193 ;  /* 0x0000763266c17816 */ /* 0x000fe400000000c1 */
[----:B------:R-:W-:Y:S02]  /*1010*/  PRMT R194, R103, 0x7632, R194 ;  /* 0x0000763267c27816 */ /* 0x000fe400000000c2 */
[----:B------:R-:W-:Y:S02]  /*1020*/  PRMT R195, R104, 0x7632, R195 ;  /* 0x0000763268c37816 */ /* 0x000fe400000000c3 */
[----:B------:R-:W-:Y:S02]  /*1030*/  PRMT R196, R105, 0x7632, R196 ;  /* 0x0000763269c47816 */ /* 0x000fe400000000c4 */
[----:B------:R-:W-:-:S02]  /*1040*/  PRMT R197, R106, 0x7632, R197 ;  /* 0x000076326ac57816 */ /* 0x000fc400000000c5 */
[----:B------:R-:W-:Y:S02]  /*1050*/  PRMT R198, R107, 0x7632, R198 ;  /* 0x000076326bc67816 */ /* 0x000fe400000000c6 */
[----:B---3--:R-:W-:Y:S02]  /*1060*/  PRMT R199, R108, 0x7632, R199 ;  /* 0x000076326cc77816 */ /* 0x008fe400000000c7 */
[----:B------:R-:W-:Y:S02]  /*1070*/  PRMT R200, R109, 0x7632, R200 ;  /* 0x000076326dc87816 */ /* 0x000fe400000000c8 */
[----:B------:R-:W-:Y:S02]  /*1080*/  PRMT R201, R110, 0x7632, R201 ;  /* 0x000076326ec97816 */ /* 0x000fe400000000c9 */
[----:B------:R-:W-:Y:S02]  /*1090*/  PRMT R202, R111, 0x7632, R202 ;  /* 0x000076326fca7816 */ /* 0x000fe400000000ca */
[----:B------:R-:W-:-:S02]  /*10a0*/  PRMT R203, R112, 0x7632, R203 ;  /* 0x0000763270cb7816 */ /* 0x000fc400000000cb */
[----:B------:R-:W-:Y:S02]  /*10b0*/  PRMT R204, R113, 0x7632, R204 ;  /* 0x0000763271cc7816 */ /* 0x000fe400000000cc */
[----:B------:R-:W-:Y:S02]  /*10c0*/  PRMT R205, R114, 0x7632, R205 ;  /* 0x0000763272cd7816 */ /* 0x000fe400000000cd */
[----:B------:R-:W-:Y:S02]  /*10d0*/  PRMT R206, R115, 0x7632, R206 ;  /* 0x0000763273ce7816 */ /* 0x000fe400000000ce */
[----:B----4-:R-:W-:Y:S02]  /*10e0*/  PRMT R207, R116, 0x7632, R207 ;  /* 0x0000763274cf7816 */ /* 0x010fe400000000cf */
        /* <DEDUP_REMOVED lines=26> */
[----:B------:R-:W-:-:S07]  /*1290*/  PRMT R234, R143, 0x7632, R234 ;  /* 0x000076328fea7816 */ /* 0x000fce00000000ea */
.L_x_17833:
[----:B------:R-:W0:Y:S01]  /*12a0*/  LDC R236, c[0x0][0x400] ;  /* 0x00010000ffec7b82 */ /* 0x000e220000000800 */
[C---:B------:R-:W-:Y:S01]  /*12b0*/  VIADD R36, R14.reuse, 0xffffffff ;  /* 0xffffffff0e247836 */ /* 0x040fe20000000000 */
[----:B------:R-:W-:Y:S01]  /*12c0*/  BSSY.RECONVERGENT B1, `(.L_x_17831) ;  /* 0x0000470000017945 */ /* 0x000fe20003800200 */
[----:B------:R-:W-:Y:S01]  /*12d0*/  VIADD R13, R13, 0x4 ;  /* 0x000000040d0d7836 */ /* 0x000fe20000000000 */
[----:B------:R-:W-:Y:S02]  /*12e0*/  IADD3 R14, PT, PT, R14, 0x80, RZ ;  /* 0x000000800e0e7810 */ /* 0x000fe40007ffe0ff */
[----:B------:R-:W-:Y:S02]  /*12f0*/  IABS R37, R36 ;  /* 0x0000002400257213 */ /* 0x000fe40000000000 */
[----:B------:R-:W1:Y:S03]  /*1300*/  LDC R235, c[0x0][0x404] ;  /* 0x00010100ffeb7b82 */ /* 0x000e660000000800 */
[----:B------:R-:W-:-:S04]  /*1310*/  IMAD.HI.U32 R39, R4, R37, RZ ;  /* 0x0000002504277227 */ /* 0x000fc800078e00ff */
[----:B------:R-:W-:Y:S01]  /*1320*/  IMAD.MOV R146, RZ, RZ, -R39 ;  /* 0x000000ffff927224 */ /* 0x000fe200078e0a27 */
[----:B0-----:R-:W-:-:S04]  /*1330*/  IABS R38, R236 ;  /* 0x000000ec00267213 */ /* 0x001fc80000000000 */
[----:B------:R-:W0:Y:S01]  /*1340*/  I2F.RP R144, R38 ;  /* 0x0000002600907306 */ /* 0x000e220000209400 */
[-C--:B-1----:R-:W-:Y:S02]  /*1350*/  IABS R3, R235.reuse ;  /* 0x000000eb00037213 */ /* 0x082fe40000000000 */
[----:B------:R-:W-:-:S03]  /*1360*/  LOP3.LUT R36, R36, R235, RZ, 0x3c, !PT ;  /* 0x000000eb24247212 */ /* 0x000fc600078e3cff */
[----:B------:R-:W-:Y:S01]  /*1370*/  IMAD R37, R3, R146, R37 ;  /* 0x0000009203257224 */ /* 0x000fe200078e0225 */
[----:B------:R-:W-:Y:S01]  /*1380*/  ISETP.GE.AND P2, PT, R36, RZ, PT ;  /* 0x000000ff2400720c */ /* 0x000fe20003f46270 */
[----:B------:R-:W-:-:S03]  /*1390*/  HFMA2 R36, -RZ, RZ, 0, 0 ;  /* 0x00000000ff247431 */ /* 0x000fc600000001ff */
[----:B------:R-:W-:Y:S01]  /*13a0*/  ISETP.GT.U32.AND P1, PT, R10, R37, PT ;  /* 0x000000250a00720c */ /* 0x000fe20003f24070 */
[----:B0-----:R-:W0:-:S12]  /*13b0*/  MUFU.RCP R144, R144 ;  /* 0x0000009000907308 */ /* 0x001e180000001000 */
[----:B------:R-:W-:Y:S01]  /*13c0*/  @!P1 IADD3 R37, PT, PT, R37, -R3, RZ ;  /* 0x8000000325259210 */ /* 0x000fe20007ffe0ff */
[----:B------:R-:W-:Y:S01]  /*13d0*/  @!P1 VIADD R39, R39, 0x1 ;  /* 0x0000000127279836 */ /* 0x000fe20000000000 */
[----:B------:R-:W-:Y:S02]  /*13e0*/  ISETP.NE.AND P1, PT, R235, RZ, PT ;  /* 0x000000ffeb00720c */ /* 0x000fe40003f25270 */
[----:B------:R-:W-:Y:S01]  /*13f0*/  ISETP.GE.U32.AND P0, PT, R37, R10, PT ;  /* 0x0000000a2500720c */ /* 0x000fe20003f06070 */
[----:B0-----:R-:W-:-:S04]  /*1400*/  VIADD R145, R144, 0xffffffe ;  /* 0x0ffffffe90917836 */ /* 0x001fc80000000000 */
[----:B------:R-:W0:Y:S08]  /*1410*/  F2I.FTZ.U32.TRUNC.NTZ R37, R145 ;  /* 0x0000009100257305 */ /* 0x000e30000021f000 */
[----:B------:R-:W-:-:S05]  /*1420*/  @P0 VIADD R39, R39, 0x1 ;  /* 0x0000000127270836 */ /* 0x000fca0000000000 */
[----:B------:R-:W-:Y:S01]  /*1430*/  MOV R147, R39 ;  /* 0x0000002700937202 */ /* 0x000fe20000000f00 */
[----:B0-----:R-:W-:-:S04]  /*1440*/  IMAD.MOV R39, RZ, RZ, -R37 ;  /* 0x000000ffff277224 */ /* 0x001fc800078e0a25 */
[----:B------:R-:W-:Y:S01]  /*1450*/  @!P2 IMAD.MOV R147, RZ, RZ, -R147 ;  /* 0x000000ffff93a224 */ /* 0x000fe200078e0a93 */
[----:B------:R-:W-:Y:S01]  /*1460*/  @!P1 LOP3.LUT R147, RZ, R235, RZ, 0x33, !PT ;  /* 0x000000ebff939212 */ /* 0x000fe200078e33ff */
[----:B------:R-:W-:Y:S01]  /*1470*/  IMAD R39, R39, R38, RZ ;  /* 0x0000002627277224 */ /* 0x000fe200078e02ff */
[----:B------:R-:W-:-:S03]  /*1480*/  ISETP.NE.AND P1, PT, R236, RZ, PT ;  /* 0x000000ffec00720c */ /* 0x000fc60003f25270 */
[----:B------:R-:W-:Y:S02]  /*1490*/  IMAD.IADD R144, R147, 0x1, R8 ;  /* 0x0000000193907824 */ /* 0x000fe400078e0208 */
[----:B------:R-:W-:-:S03]  /*14a0*/  IMAD.HI.U32 R36, R37, R39, R36 ;  /* 0x0000002725247227 */ /* 0x000fc600078e0024 */
[----:B------:R-:W-:Y:S02]  /*14b0*/  IABS R37, R144 ;  /* 0x0000009000257213 */ /* 0x000fe40000000000 */
[----:B------:R-:W-:-:S03]  /*14c0*/  ISETP.GE.AND P2, PT, R144, RZ, PT ;  /* 0x000000ff9000720c */ /* 0x000fc60003f46270 */
[----:B------:R-:W-:-:S04]  /*14d0*/  IMAD.HI.U32 R36, R36, R37, RZ ;  /* 0x0000002524247227 */ /* 0x000fc800078e00ff */
[----:B------:R-:W-:-:S04]  /*14e0*/  IMAD.MOV R36, RZ, RZ, -R36 ;  /* 0x000000ffff247224 */ /* 0x000fc800078e0a24 */
[----:B------:R-:W-:Y:S01]  /*14f0*/  IMAD R37, R38, R36, R37 ;  /* 0x0000002426257224 */ /* 0x000fe200078e0225 */
[----:B------:R-:W-:-:S04]  /*1500*/  IADD3 R36, PT, PT, R7, -UR9, RZ ;  /* 0x8000000907247c10 */ /* 0x000fc8000fffe0ff */
[----:B------:R-:W-:-:S13]  /*1510*/  ISETP.GT.U32.AND P0, PT, R38, R37, PT ;  /* 0x000000252600720c */ /* 0x000fda0003f04070 */
[----:B------:R-:W-:-:S05]  /*1520*/  @!P0 IMAD.IADD R37, R37, 0x1, -R38 ;  /* 0x0000000125258824 */ /* 0x000fca00078e0a26 */
[----:B------:R-:W-:-:S13]  /*1530*/  ISETP.GT.U32.AND P0, PT, R38, R37, PT ;  /* 0x000000252600720c */ /* 0x000fda0003f04070 */
[----:B------:R-:W-:Y:S01]  /*1540*/  @!P0 IMAD.IADD R37, R37, 0x1, -R38 ;  /* 0x0000000125258824 */ /* 0x000fe200078e0a26 */
[----:B------:R-:W-:-:S03]  /*1550*/  ISETP.GT.AND P0, PT, R147, R36, PT ;  /* 0x000000249300720c */ /* 0x000fc60003f04270 */
[----:B------:R-:W-:Y:S01]  /*1560*/  @!P2 IMAD.MOV R37, RZ, RZ, -R37 ;  /* 0x000000ffff25a224 */ /* 0x000fe200078e0a25 */
[----:B------:R-:W-:Y:S02]  /*1570*/  @!P1 LOP3.LUT R37, RZ, R236, RZ, 0x33, !PT ;  /* 0x000000ecff259212 */ /* 0x000fe400078e33ff */
[----:B------:R-:W-:Y:S02]  /*1580*/  ISETP.GE.U32.AND P1, PT, R13, R6, PT ;  /* 0x000000060d00720c */ /* 0x000fe40003f26070 */
[----:B------:R-:W-:-:S13]  /*1590*/  ISETP.EQ.OR P0, PT, R37, RZ, P0 ;  /* 0x000000ff2500720c */ /* 0x000fda0000702670 */
[----:B------:R-:W-:-:S05]  /*15a0*/  @!P0 IMAD.MOV.U32 R37, RZ, RZ, -0x800001 ;  /* 0xff7fffffff258424 */ /* 0x000fca00078e00ff */
[----:B------:R0:W-:Y:S01]  /*15b0*/  @!P0 STS [R16], R37 ;  /* 0x0000002510008388 */ /* 0x0001e20000000800 */
[----:B------:R-:W-:Y:S05]  /*15c0*/  @!P0 BRA `(.L_x_17832) ;  /* 0x0000004000fc8947 */ /* 0x000fea0003800000 */
[----:B------:R-:W-:Y:S02]  /*15d0*/  IMAD.MOV.U32 R39, RZ, RZ, R15 ;  /* 0x000000ffff277224 */ /* 0x000fe400078e000f */
[----:B------:R-:W-:-:S05]  /*15e0*/  IMAD.MOV.U32 R38, RZ, RZ, R12 ;  /* 0x000000ffff267224 */ /* 0x000fca00078e000c */
[----:B------:R-:W2:Y:S01]  /*15f0*/  LDG.E.CONSTANT R39, desc[UR6][R38.64] ;  /* 0x0000000626277981 */ /* 0x000ea2000c1e9900 */
[----:B0-----:R-:W-:Y:S01]  /*1600*/  IMAD R37, R5, UR12, RZ ;  /* 0x0000000c05257c24 */ /* 0x001fe2000f8e02ff */
[----:B------:R-:W0:Y:S02]  /*1610*/  S2R R36, SR_TID.X ;  /* 0x0000000000247919 */ /* 0x000e240000002100 */
[----:B0-----:R-:W-:-:S05]  /*1620*/  IMAD.SHL.U32 R36, R36, 0x8, RZ ;  /* 0x0000000824247824 */ /* 0x001fca00078e00ff */
        /* <DEDUP_REMOVED lines=18> */
[----:B------:R-:W-:-:S03]  /*1750*/  SHF.L.U32 R146, R44, 0x10, RZ ;  /* 0x000000102c927819 */ /* 0x000fc600000006ff */
[----:B------:R-:W4:Y:S01]  /*1760*/  LDG.E.CONSTANT R145, desc[UR6][R250.64+0x600] ;  /* 0x00060006fa917981 */ /* 0x000f22000c1e9900 */
[----:B------:R-:W-:Y:S02]  /*1770*/  IMAD.U32 R247, R40, 0x10000, RZ ;  /* 0x0001000028f77824 */ /* 0x000fe400078e00ff */
[----:B------:R-:W-:Y:S02]  /*1780*/  IMAD.U32 R243, R19, 0x10000, RZ ;  /* 0x0001000013f37824 */ /* 0x000fe400078e00ff */
[----:B------:R-:W-:Y:S02]  /*1790*/  IMAD.U32 R248, R41, 0x10000, RZ ;  /* 0x0001000029f87824 */ /* 0x000fe400078e00ff */
[----:B------:R-:W-:Y:S02]  /*17a0*/  IMAD.U32 R249, R43, 0x10000, RZ ;  /* 0x000100002bf97824 */ /* 0x000fe400078e00ff */
[----:B------:R-:W-:Y:S02]  /*17b0*/  IMAD.U32 R246, R22, 0x10000, RZ ;  /* 0x0001000016f67824 */ /* 0x000fe400078e00ff */
[C---:B--2---:R-:W-:Y:S01]  /*17c0*/  IMAD.U32 R241, R240.reuse, 0x10000, RZ ;  /* 0x00010000f0f17824 */ /* 0x044fe200078e00ff */
[----:B------:R-:W-:-:S03]  /*17d0*/  PRMT R240, R240, 0x7632, R240 ;  /* 0x00007632f0f07816 */ /* 0x000fc600000000f0 */
[----:B------:R-:W-:Y:S01]  /*17e0*/  FMUL.FTZ R242, R146, R241 ;  /* 0x000000f192f27220 */ /* 0x000fe20000410000 */
[C---:B---3--:R-:W-:Y:S01]  /*17f0*/  IMAD.U32 R146, R39.reuse, 0x10000, RZ ;  /* 0x0001000027927824 */ /* 0x048fe200078e00ff */
[----:B------:R-:W-:Y:S02]  /*1800*/  SHF.L.U32 R241, R240, 0x10, RZ ;  /* 0x00000010f0f17819 */ /* 0x000fe400000006ff */
[----:B------:R-:W-:Y:S01]  /*1810*/  PRMT R39, R39, 0x7632, R39 ;  /* 0x0000763227277816 */ /* 0x000fe20000000027 */
[----:B------:R-:W-:Y:S01]  /*1820*/  FFMA.FTZ R247, R247, R146, R242 ;  /* 0x00000092f7f77223 */ /* 0x000fe200000100f2 */
[----:B------:R-:W-:Y:S01]  /*1830*/  IMAD.U32 R146, R23, 0x10000, RZ ;  /* 0x0001000017927824 */ /* 0x000fe200078e00ff */
[----:B------:R-:W2:Y:S03]  /*1840*/  LDG.E.CONSTANT R240, desc[UR6][R250.64+0x604] ;  /* 0x00060406faf07981 */ /* 0x000ea6000c1e9900 */
[----:B------:R-:W-:Y:S01]  /*1850*/  FMUL.FTZ R242, R146, R241 ;  /* 0x000000f192f27220 */ /* 0x000fe20000410000 */
[----:B------:R-:W-:Y:S01]  /*1860*/  IMAD.U32 R146, R39, 0x10000, RZ ;  /* 0x0001000027927824 */ /* 0x000fe200078e00ff */
[----:B------:R-:W-:-:S03]  /*1870*/  SHF.L.U32 R39, R45, 0x10, RZ ;  /* 0x000000102d277819 */ /* 0x000fc600000006ff */
[----:B------:R-:W-:Y:S01]  /*1880*/  FFMA.FTZ R243, R243, R146, R242 ;  /* 0x00000092f3f37223 */ /* 0x000fe200000100f2 */
[----:B----4-:R-:W-:-:S04]  /*1890*/  IMAD.U32 R146, R38, 0x10000, RZ ;  /* 0x0001000026927824 */ /* 0x010fc800078e00ff */
[----:B------:R-:W-:Y:S02]  /*18a0*/  FMUL.FTZ R245, R39, R146 ;  /* 0x0000009227f57220 */ /* 0x000fe40000410000 */
[----:B------:R-:W3:Y:S01]  /*18b0*/  LDG.E.CONSTANT R39, desc[UR6][R250.64+0x608] ;  /* 0x00060806fa277981 */ /* 0x000ee2000c1e9900 */
[C---:B------:R-:W-:Y:S01]  /*18c0*/  IMAD.U32 R241, R37.reuse, 0x10000, RZ ;  /* 0x0001000025f17824 */ /* 0x040fe200078e00ff */
[----:B------:R-:W-:Y:S02]  /*18d0*/  PRMT R38, R38, 0x7632, R38 ;  /* 0x0000763226267816 */ /* 0x000fe40000000026 */
[----:B------:R-:W-:Y:S01]  /*18e0*/  PRMT R37, R37, 0x7632, R37 ;  /* 0x0000763225257816 */ /* 0x000fe20000000025 */
[----:B------:R-:W-:Y:S01]  /*18f0*/  FFMA.FTZ R248, R248, R241, R245 ;  /* 0x000000f1f8f87223 */ /* 0x000fe200000100f5 */
[----:B------:R-:W-:Y:S01]  /*1900*/  SHF.L.U32 R241, R38, 0x10, RZ ;  /* 0x0000001026f17819 */ /* 0x000fe200000006ff */
[----:B------:R-:W-:Y:S02]  /*1910*/  IMAD.U32 R38, R24, 0x10000, RZ ;  /* 0x0001000018267824 */ /* 0x000fe400078e00ff */
[----:B------:R-:W-:-:S02]  /*1920*/  IMAD.U32 R245, R20, 0x10000, RZ ;  /* 0x0001000014f57824 */ /* 0x000fc400078e00ff */
[----:B------:R-:W-:Y:S01]  /*1930*/  FMUL.FTZ R146, R38, R241 ;  /* 0x000000f126927220 */ /* 0x000fe20000410000 */
[----:B------:R-:W-:Y:S01]  /*1940*/  IMAD.U32 R38, R37, 0x10000, RZ ;  /* 0x0001000025267824 */ /* 0x000fe200078e00ff */
[----:B------:R-:W-:-:S03]  /*1950*/  SHF.L.U32 R37, R46, 0x10, RZ ;  /* 0x000000102e257819 */ /* 0x000fc600000006ff */
[----:B------:R-:W-:Y:S02]  /*1960*/  FFMA.FTZ R245, R245, R38, R146 ;  /* 0x00000026f5f57223 */ /* 0x000fe40000010092 */
[----:B------:R-:W4:Y:S01]  /*1970*/  LDG.E.CONSTANT R38, desc[UR6][R250.64+0x60c] ;  /* 0x00060c06fa267981 */ /* 0x000f22000c1e9900 */
[----:B------:R-:W-:-:S04]  /*1980*/  IMAD.U32 R146, R239, 0x10000, RZ ;  /* 0x00010000ef927824 */ /* 0x000fc800078e00ff */
[----:B------:R-:W-:Y:S01]  /*1990*/  FMUL.FTZ R241, R37, R146 ;  /* 0x0000009225f17220 */ /* 0x000fe20000410000 */
[----:B------:R-:W-:Y:S02]  /*19a0*/  IMAD.U32 R37, R36, 0x10000, RZ ;  /* 0x0001000024257824 */ /* 0x000fe400078e00ff */
[----:B------:R-:W-:-:S04]  /*19b0*/  IMAD.U32 R146, R42, 0x10000, RZ ;  /* 0x000100002a927824 */ /* 0x000fc800078e00ff */
[----:B------:R-:W-:Y:S02]  /*19c0*/  FFMA.FTZ R146, R146, R37, R241 ;  /* 0x0000002592927223 */ /* 0x000fe400000100f1 */
[----:B------:R-:W4:Y:S01]  /*19d0*/  LDG.E.CONSTANT R37, desc[UR6][R250.64+0x800] ;  /* 0x00080006fa257981 */ /* 0x000f22000c1e9900 */
[----:B------:R-:W-:Y:S02]  /*19e0*/  PRMT R239, R239, 0x7632, R239 ;  /* 0x00007632efef7816 */ /* 0x000fe400000000ef */
[----:B------:R-:W-:Y:S02]  /*19f0*/  PRMT R36, R36, 0x7632, R36 ;  /* 0x0000763224247816 */ /* 0x000fe40000000024 */
[----:B------:R-:W-:Y:S01]  /*1a00*/  SHF.L.U32 R242, R239, 0x10, RZ ;  /* 0x00000010eff27819 */ /* 0x000fe200000006ff */
[----:B------:R-:W-:Y:S01]  /*1a10*/  IMAD.U32 R239, R25, 0x10000, RZ ;  /* 0x0001000019ef7824 */ /* 0x000fe200078e00ff */
[----:B------:R-:W-:Y:S01]  /*1a20*/  SHF.L.U32 R241, R47, 0x10, RZ ;  /* 0x000000102ff17819 */ /* 0x000fe200000006ff */
[----:B------:R-:W-:-:S02]  /*1a30*/  IMAD.U32 R36, R36, 0x10000, RZ ;  /* 0x0001000024247824 */ /* 0x000fc400078e00ff */
[----:B------:R-:W-:Y:S01]  /*1a40*/  FMUL.FTZ R242, R239, R242 ;  /* 0x000000f2eff27220 */ /* 0x000fe20000410000 */
[----:B------:R-:W-:-:S04]  /*1a50*/  IMAD.U32 R239, R21, 0x10000, RZ ;  /* 0x0001000015ef7824 */ /* 0x000fc800078e00ff */
[----:B------:R-:W-:Y:S02]  /*1a60*/  FFMA.FTZ R239, R239, R36, R242 ;  /* 0x00000024efef7223 */ /* 0x000fe400000100f2 */
[----:B------:R-:W4:Y:S01]  /*1a70*/  LDG.E.CONSTANT R36, desc[UR6][R250.64+0x804] ;  /* 0x00080406fa247981 */ /* 0x000f22000c1e9900 */
[C---:B------:R-:W-:Y:S01]  /*1a80*/  IMAD.U32 R242, R144.reuse, 0x10000, RZ ;  /* 0x0001000090f27824 */ /* 0x040fe200078e00ff */
[----:B------:R-:W-:-:S03]  /*1a90*/  PRMT R144, R144, 0x7632, R144 ;  /* 0x0000763290907816 */ /* 0x000fc60000000090 */
[----:B------:R-:W-:Y:S01]  /*1aa0*/  FMUL.FTZ R244, R241, R242 ;  /* 0x000000f2f1f47220 */ /* 0x000fe20000410000 */
[----:B------:R-:W-:Y:S02]  /*1ab0*/  IMAD.U32 R242, R236, 0x10000, RZ ;  /* 0x00010000ecf27824 */ /* 0x000fe400078e00ff */
[----:B------:R-:W-:Y:S02]  /*1ac0*/  IMAD.U32 R241, R26, 0x10000, RZ ;  /* 0x000100001af17824 */ /* 0x000fe400078e00ff */
[----:B------:R-:W-:Y:S01]  /*1ad0*/  FFMA.FTZ R249, R249, R242, R244 ;  /* 0x000000f2f9f97223 */ /* 0x000fe200000100f4 */
[----:B------:R-:W-:Y:S01]  /*1ae0*/  SHF.L.U32 R242, R144, 0x10, RZ ;  /* 0x0000001090f27819 */ /* 0x000fe200000006ff */
[----:B------:R-:W0:Y:S01]  /*1af0*/  S2UR UR5, SR_CgaCtaId ;  /* 0x00000000000579c3 */ /* 0x000e220000008800 */
[----:B------:R-:W4:Y:S01]  /*1b00*/  LDG.E.CONSTANT R144, desc[UR6][R250.64+0x808] ;  /* 0x00080806fa907981 */ /* 0x000f22000c1e9900 */
[----:B------:R-:W-:Y:S02]  /*1b10*/  PRMT R236, R236, 0x7632, R236 ;  /* 0x00007632ecec7816 */ /* 0x000fe400000000ec */
[----:B------:R-:W-:Y:S01]  /*1b20*/  FMUL.FTZ R242, R241, R242 ;  /* 0x000000f2f1f27220 */ /* 0x000fe20000410000 */
[----:B------:R-:W-:Y:S01]  /*1b30*/  UMOV UR4, 0x400 ;  /* 0x0000040000047882 */ /* 0x000fe20000000000 */
[----:B------:R-:W4:Y:S01]  /*1b40*/  LDG.E.CONSTANT R244, desc[UR6][R250.64+0x3608] ;  /* 0x00360806faf47981 */ /* 0x000f22000c1e9900 */
[----:B------:R-:W-:Y:S01]  /*1b50*/  IMAD.U32 R241, R236, 0x10000, RZ ;  /* 0x00010000ecf17824 */ /* 0x000fe200078e00ff */
[----:B------:R-:W-:-:S03]  /*1b60*/  SHF.L.U32 R236, R48, 0x10, RZ ;  /* 0x0000001030ec7819 */ /* 0x000fc600000006ff */
[----:B------:R-:W-:Y:S01]  /*1b70*/  FFMA.FTZ R246, R246, R241, R242 ;  /* 0x000000f1f6f67223 */ /* 0x000fe200000100f2 */
[----:B------:R-:W-:-:S04]  /*1b80*/  IMAD.U32 R241, R235, 0x10000, RZ ;  /* 0x00010000ebf17824 */ /* 0x000fc800078e00ff */
[----:B------:R-:W-:Y:S02]  /*1b90*/  FFMA.FTZ R247, R236, R241, R247 ;  /* 0x000000f1ecf77223 */ /* 0x000fe400000100f7 */
[----:B------:R-:W4:Y:S01]  /*1ba0*/  LDG.E.CONSTANT R236, desc[UR6][R250.64+0x80c] ;  /* 0x00080c06faec7981 */ /* 0x000f22000c1e9900 */
[----:B------:R-:W-:Y:S01]  /*1bb0*/  PRMT R235, R235, 0x7632, R235 ;  /* 0x00007632ebeb7816 */ /* 0x000fe200000000eb */
[----:B------:R-:W-:Y:S02]  /*1bc0*/  IMAD.U32 R242, R27, 0x10000, RZ ;  /* 0x000100001bf27824 */ /* 0x000fe400078e00ff */
[----:B------:R-:W-:Y:S02]  /*1bd0*/  IMAD.U32 R241, R237, 0x10000, RZ ;  /* 0x00010000edf17824 */ /* 0x000fe400078e00ff */
[----:B------:R-:W-:-:S04]  /*1be0*/  IMAD.U32 R235, R235, 0x10000, RZ ;  /* 0x00010000ebeb7824 */ /* 0x000fc800078e00ff */
[----:B------:R-:W-:Y:S01]  /*1bf0*/  FFMA.FTZ R243, R242, R235, R243 ;  /* 0x000000ebf2f37223 */ /* 0x000fe200000100f3 */
[----:B------:R-:W-:-:S05]  /*1c00*/  SHF.L.U32 R235, R49, 0x10, RZ ;  /* 0x0000001031eb7819 */ /* 0x000fca00000006ff */
[----:B------:R-:W-:Y:S02]  /*1c10*/  FFMA.FTZ R248, R235, R241, R248 ;  /* 0x000000f1ebf87223 */ /* 0x000fe400000100f8 */
[----:B------:R-:W4:Y:S01]  /*1c20*/  LDG.E.CONSTANT R235, desc[UR6][R250.64+0xa00] ;  /* 0x000a0006faeb7981 */ /* 0x000f22000c1e9900 */
[----:B------:R-:W-:Y:S01]  /*1c30*/  PRMT R237, R237, 0x7632, R237 ;  /* 0x00007632eded7816 */ /* 0x000fe200000000ed */
[----:B------:R-:W-:Y:S02]  /*1c40*/  IMAD.U32 R242, R28, 0x10000, RZ ;  /* 0x000100001cf27824 */ /* 0x000fe400078e00ff */
[----:B------:R-:W-:Y:S02]  /*1c50*/  IMAD.U32 R241, R147, 0x10000, RZ ;  /* 0x0001000093f17824 */ /* 0x000fe400078e00ff */
[----:B------:R-:W-:-:S04]  /*1c60*/  IMAD.U32 R237, R237, 0x10000, RZ ;  /* 0x00010000eded7824 */ /* 0x000fc800078e00ff */
[----:B------:R-:W-:Y:S01]  /*1c70*/  FFMA.FTZ R245, R242, R237, R245 ;  /* 0x000000edf2f57223 */ /* 0x000fe200000100f5 */
[----:B------:R-:W-:Y:S02]  /*1c80*/  SHF.L.U32 R237, R50, 0x10, RZ ;  /* 0x0000001032ed7819 */ /* 0x000fe400000006ff */
[----:B------:R-:W-:-:S03]  /*1c90*/  PRMT R147, R147, 0x7632, R147 ;  /* 0x0000763293937816 */ /* 0x000fc60000000093 */
[----:B------:R-:W-:Y:S02]  /*1ca0*/  FFMA.FTZ R146, R237, R241, R146 ;  /* 0x000000f1ed927223 */ /* 0x000fe40000010092 */
[----:B------:R-:W4:Y:S01]  /*1cb0*/  LDG.E.CONSTANT R237, desc[UR6][R250.64+0xa04] ;  /* 0x000a0406faed7981 */ /* 0x000f22000c1e9900 */
[----:B------:R-:W-:Y:S02]  /*1cc0*/  IMAD.U32 R147, R147, 0x10000, RZ ;  /* 0x0001000093937824 */ /* 0x000fe400078e00ff */
[----:B------:R-:W-:-:S04]  /*1cd0*/  IMAD.U32 R242, R29, 0x10000, RZ ;  /* 0x000100001df27824 */ /* 0x000fc800078e00ff */
[----:B------:R-:W-:Y:S01]  /*1ce0*/  FFMA.FTZ R239, R242, R147, R239 ;  /* 0x00000093f2ef7223 */ /* 0x000fe200000100ef */
[----:B------:R-:W-:Y:S01]  /*1cf0*/  SHF.L.U32 R242, R51, 0x10, RZ ;  /* 0x0000001033f27819 */ /* 0x000fe200000006ff */
[C---:B------:R-:W-:Y:S01]  /*1d00*/  IMAD.U32 R147, R238.reuse, 0x10000, RZ ;  /* 0x00010000ee937824 */ /* 0x040fe200078e00ff */
[----:B------:R-:W-:Y:S01]  /*1d10*/  PRMT R238, R238, 0x7632, R238 ;  /* 0x00007632eeee7816 */ /* 0x000fe200000000ee */
[----:B------:R-:W-:Y:S02]  /*1d20*/  IMAD.U32 R241, R30, 0x10000, RZ ;  /* 0x000100001ef17824 */ /* 0x000fe400078e00ff */
[----:B------:R-:W-:Y:S02]  /*1d30*/  FFMA.FTZ R249, R242, R147, R249 ;  /* 0x00000093f2f97223 */ /* 0x000fe400000100f9 */
[----:B------:R-:W4:Y:S01]  /*1d40*/  LDG.E.CONSTANT R147, desc[UR6][R250.64+0xa08] ;  /* 0x000a0806fa937981 */ /* 0x000f22000c1e9900 */
[----:B------:R-:W-:-:S04]  /*1d50*/  IMAD.U32 R238, R238, 0x10000, RZ ;  /* 0x00010000eeee7824 */ /* 0x000fc800078e00ff */
[----:B------:R-:W-:Y:S01]  /*1d60*/  FFMA.FTZ R246, R241, R238, R246 ;  /* 0x000000eef1f67223 */ /* 0x000fe200000100f6 */
[----:B------:R-:W-:Y:S01]  /*1d70*/  SHF.L.U32 R238, R52, 0x10, RZ ;  /* 0x0000001034ee7819 */ /* 0x000fe200000006ff */
[C---:B------:R-:W-:Y:S01]  /*1d80*/  IMAD.U32 R241, R145.reuse, 0x10000, RZ ;  /* 0x0001000091f17824 */ /* 0x040fe200078e00ff */
[----:B------:R-:W-:-:S03]  /*1d90*/  PRMT R145, R145, 0x7632, R145 ;  /* 0x0000763291917816 */ /* 0x000fc60000000091 */
[----:B------:R-:W-:Y:S02]  /*1da0*/  FFMA.FTZ R247, R238, R241, R247 ;  /* 0x000000f1eef77223 */ /* 0x000fe400000100f7 */
[----:B------:R-:W4:Y:S01]  /*1db0*/  LDG.E.CONSTANT R238, desc[UR6][R250.64+0xa0c] ;  /* 0x000a0c06faee7981 */ /* 0x000f22000c1e9900 */
[----:B------:R-:W-:Y:S02]  /*1dc0*/  IMAD.U32 R145, R145, 0x10000, RZ ;  /* 0x0001000091917824 */ /* 0x000fe400078e00ff */
[----:B------:R-:W-:-:S04]  /*1dd0*/  IMAD.U32 R242, R31, 0x10000, RZ ;  /* 0x000100001ff27824 */ /* 0x000fc800078e00ff */
[----:B------:R-:W-:Y:S01]  /*1de0*/  FFMA.FTZ R243, R242, R145, R243 ;  /* 0x00000091f2f37223 */ /* 0x000fe200000100f3 */
[----:B------:R-:W-:Y:S01]  /*1df0*/  SHF.L.U32 R145, R53, 0x10, RZ ;  /* 0x0000001035917819 */ /* 0x000fe200000006ff */
[----:B------:R-:W-:Y:S02]  /*1e00*/  IMAD.U32 R242, R33, 0x10000, RZ ;  /* 0x0001000021f27824 */ /* 0x000fe400078e00ff */
[C---:B--2---:R-:W-:Y:S01]  /*1e10*/  IMAD.U32 R241, R240.reuse, 0x10000, RZ ;  /* 0x00010000f0f17824 */ /* 0x044fe200078e00ff */
[----:B------:R-:W-:-:S03]  /*1e20*/  PRMT R240, R240, 0x7632, R240 ;  /* 0x00007632f0f07816 */ /* 0x000fc600000000f0 */
[----:B------:R-:W-:Y:S02]  /*1e30*/  FFMA.FTZ R248, R145, R241, R248 ;  /* 0x000000f191f87223 */ /* 0x000fe400000100f8 */
[----:B------:R-:W2:Y:S01]  /*1e40*/  LDG.E.CONSTANT R145, desc[UR6][R250.64+0xc00] ;  /* 0x000c0006fa917981 */ /* 0x000ea2000c1e9900 */
[----:B------:R-:W-:Y:S02]  /*1e50*/  IMAD.U32 R241, R240, 0x10000, RZ ;  /* 0x00010000f0f17824 */ /* 0x000fe400078e00ff */
[----:B------:R-:W-:-:S04]  /*1e60*/  IMAD.U32 R240, R32, 0x10000, RZ ;  /* 0x0001000020f07824 */ /* 0x000fc800078e00ff */
[----:B------:R-:W-:Y:S01]  /*1e70*/  FFMA.FTZ R245, R240, R241, R245 ;  /* 0x000000f1f0f57223 */ /* 0x000fe200000100f5 */
[----:B------:R-:W-:Y:S01]  /*1e80*/  SHF.L.U32 R241, R54, 0x10, RZ ;  /* 0x0000001036f17819 */ /* 0x000fe200000006ff */
[----:B---3--:R-:W-:-:S04]  /*1e90*/  IMAD.U32 R240, R39, 0x10000, RZ ;  /* 0x0001000027f07824 */ /* 0x008fc800078e00ff */
[----:B------:R-:W-:Y:S02]  /*1ea0*/  FFMA.FTZ R146, R241, R240, R146 ;  /* 0x000000f0f1927223 */ /* 0x000fe40000010092 */
[----:B------:R-:W3:Y:S01]  /*1eb0*/  LDG.E.CONSTANT R240, desc[UR6][R250.64+0xc04] ;  /* 0x000c0406faf07981 */ /* 0x000ee2000c1e9900 */
[----:B------:R-:W-:-:S05]  /*1ec0*/  PRMT R39, R39, 0x7632, R39 ;  /* 0x0000763227277816 */ /* 0x000fca0000000027 */
[----:B------:R-:W-:-:S04]  /*1ed0*/  IMAD.U32 R39, R39, 0x10000, RZ ;  /* 0x0001000027277824 */ /* 0x000fc800078e00ff */
[----:B------:R-:W-:Y:S01]  /*1ee0*/  FFMA.FTZ R239, R242, R39, R239 ;  /* 0x00000027f2ef7223 */ /* 0x000fe200000100ef */
[----:B------:R-:W-:Y:S01]  /*1ef0*/  SHF.L.U32 R242, R55, 0x10, RZ ;  /* 0x0000001037f27819 */ /* 0x000fe200000006ff */
[C---:B----4-:R-:W-:Y:S01]  /*1f00*/  IMAD.U32 R39, R38.reuse, 0x10000, RZ ;  /* 0x0001000026277824 */ /* 0x050fe200078e00ff */
[----:B------:R-:W-:Y:S01]  /*1f10*/  PRMT R38, R38, 0x7632, R38 ;  /* 0x0000763226267816 */ /* 0x000fe20000000026 */
[----:B------:R-:W-:Y:S02]  /*1f20*/  IMAD.U32 R241, R34, 0x10000, RZ ;  /* 0x0001000022f17824 */ /* 0x000fe400078e00ff */
[----:B------:R-:W-:Y:S02]  /*1f30*/  FFMA.FTZ R249, R242, R39, R249 ;  /* 0x00000027f2f97223 */ /* 0x000fe400000100f9 */
[----:B------:R-:W4:Y:S01]  /*1f40*/  LDG.E.CONSTANT R39, desc[UR6][R250.64+0xc08] ;  /* 0x000c0806fa277981 */ /* 0x000f22000c1e9900 */
[----:B------:R-:W-:-:S04]  /*1f50*/  IMAD.U32 R38, R38, 0x10000, RZ ;  /* 0x0001000026267824 */ /* 0x000fc800078e00ff */
[----:B------:R-:W-:Y:S01]  /*1f60*/  FFMA.FTZ R246, R241, R38, R246 ;  /* 0x00000026f1f67223 */ /* 0x000fe200000100f6 */
[----:B------:R-:W-:Y:S01]  /*1f70*/  SHF.L.U32 R38, R56, 0x10, RZ ;  /* 0x0000001038267819 */ /* 0x000fe200000006ff */
[----:B------:R-:W-:-:S04]  /*1f80*/  IMAD.U32 R241, R37, 0x10000, RZ ;  /* 0x0001000025f17824 */ /* 0x000fc800078e00ff */
[----:B------:R-:W-:Y:S02]  /*1f90*/  FFMA.FTZ R247, R38, R241, R247 ;  /* 0x000000f126f77223 */ /* 0x000fe400000100f7 */
[----:B------:R-:W4:Y:S01]  /*1fa0*/  LDG.E.CONSTANT R38, desc[UR6][R250.64+0xc0c] ;  /* 0x000c0c06fa267981 */ /* 0x000f22000c1e9900 */
[----:B------:R-:W-:Y:S01]  /*1fb0*/  PRMT R37, R37, 0x7632, R37 ;  /* 0x0000763225257816 */ /* 0x000fe20000000025 */
[----:B------:R-:W-:-:S04]  /*1fc0*/  IMAD.U32 R242, R35, 0x10000, RZ ;  /* 0x0001000023f27824 */ /* 0x000fc800078e00ff */
        /* <DEDUP_REMOVED lines=64> */
[----:B------:R-:W-:-:S04]  /*23d0*/  IMAD.U32 R145, R145, 0x10000, RZ ;  /* 0x0001000091917824 */ /* 0x000fc800078e00ff */
[----:B------:R-:W-:Y:S01]  /*23e0*/  FFMA.FTZ R243, R242, R145, R243 ;  /* 0x00000091f2f37223 */ /* 0x000fe200000100f3 */
[----:B------:R-:W-:Y:S01]  /*23f0*/  SHF.L.U32 R145, R65, 0x10, RZ ;  /* 0x0000001041917819 */ /* 0x000fe200000006ff */
[----:B---3--:R-:W-:-:S04]  /*2400*/  IMAD.U32 R241, R240, 0x10000, RZ ;  /* 0x00010000f0f17824 */ /* 0x008fc800078e00ff */
[----:B------:R-:W-:Y:S02]  /*2410*/  FFMA.FTZ R248, R145, R241, R248 ;  /* 0x000000f191f87223 */ /* 0x000fe400000100f8 */
[----:B------:R-:W3:Y:S01]  /*2420*/  LDG.E.CONSTANT R145, desc[UR6][R250.64+0x1200] ;  /* 0x00120006fa917981 */ /* 0x000ee2000c1e9900 */
[----:B------:R-:W-:-:S05]  /*2430*/  PRMT R240, R240, 0x7632, R240 ;  /* 0x00007632f0f07816 */ /* 0x000fca00000000f0 */
[----:B------:R-:W-:Y:S02]  /*2440*/  IMAD.U32 R241, R240, 0x10000, RZ ;  /* 0x00010000f0f17824 */ /* 0x000fe400078e00ff */
        /* <DEDUP_REMOVED lines=38> */
[----:B------:R-:W-:-:S05]  /*26b0*/  PRMT R144, R144, 0x7632, R144 ;  /* 0x0000763290907816 */ /* 0x000fca0000000090 */
        /* <DEDUP_REMOVED lines=17> */
[----:B------:R-:W-:Y:S02]  /*27d0*/  IMAD.U32 R242, R163, 0x10000, RZ ;  /* 0x00010000a3f27824 */ /* 0x000fe400078e00ff */
[----:B------:R-:W-:Y:S02]  /*27e0*/  IMAD.U32 R241, R237, 0x10000, RZ ;  /* 0x00010000edf17824 */ /* 0x000fe400078e00ff */
[----:B------:R-:W-:Y:S01]  /*27f0*/  FFMA.FTZ R243, R242, R235, R243 ;  /* 0x000000ebf2f37223 */ /* 0x000fe200000100f3 */
[----:B------:R-:W-:-:S02]  /*2800*/  SHF.L.U32 R235, R73, 0x10, RZ ;  /* 0x0000001049eb7819 */ /* 0x000fc400000006ff */
        /* <DEDUP_REMOVED lines=26> */
[----:B------:R-:W-:Y:S01]  /*29b0*/  PRMT R145, R145, 0x7632, R145 ;  /* 0x0000763291917816 */ /* 0x000fe20000000091 */
[----:B------:R-:W-:-:S04]  /*29c0*/  IMAD.U32 R242, R167, 0x10000, RZ ;  /* 0x00010000a7f27824 */ /* 0x000fc800078e00ff */
[----:B------:R-:W-:-:S04]  /*29d0*/  IMAD.U32 R145, R145, 0x10000, RZ ;  /* 0x0001000091917824 */ /* 0x000fc800078e00ff */
[----:B------:R-:W-:Y:S01]  /*29e0*/  FFMA.FTZ R243, R242, R145, R243 ;  /* 0x00000091f2f37223 */ /* 0x000fe200000100f3 */
[----:B------:R-:W-:Y:S01]  /*29f0*/  SHF.L.U32 R145, R77, 0x10, RZ ;  /* 0x000000104d917819 */ /* 0x000fe200000006ff */
[C---:B----4-:R-:W-:Y:S01]  /*2a00*/  IMAD.U32 R241, R240.reuse, 0x10000, RZ ;  /* 0x00010000f0f17824 */ /* 0x050fe200078e00ff */
        /* <DEDUP_REMOVED lines=226> */
[----:B------:R-:W-:Y:S01]  /*3830*/  IMAD.U32 R241, R36, 0x10000, RZ ;  /* 0x0001000024f17824 */ /* 0x000fe200078e00ff */
        /* <DEDUP_REMOVED lines=53> */
[----:B------:R-:W-:Y:S01]  /*3b90*/  FFMA.FTZ R247, R238, R241, R247 ;  /* 0x000000f1eef77223 */ /* 0x000fe200000100f7 */
[----:B------:R-:W-:Y:S02]  /*3ba0*/  PRMT R238, R145, 0x7632, R238 ;  /* 0x0000763291ee7816 */ /* 0x000fe400000000ee */
[----:B------:R-:W4:Y:S03]  /*3bb0*/  LDG.E.CONSTANT R145, desc[UR6][R250.64+0x280c] ;  /* 0x00280c06fa917981 */ /* 0x000f26000c1e9900 */
        /* <DEDUP_REMOVED lines=29> */
[----:B------:R-:W-:Y:S01]  /*3d90*/  PRMT R37, R37, 0x7632, R37 ;  /* 0x0000763225257816 */ /* 0x000fe20000000025 */
[----:B------:R-:W-:Y:S02]  /*3da0*/  IMAD.U32 R242, R207, 0x10000, RZ ;  /* 0x00010000cff27824 */ /* 0x000fe400078e00ff */
[----:B------:R-:W-:Y:S02]  /*3db0*/  FFMA.FTZ R247, R38, R241, R247 ;  /* 0x000000f126f77223 */ /* 0x000fe400000100f7 */
[----:B------:R-:W-:Y:S01]  /*3dc0*/  IMAD.U32 R37, R37, 0x10000, RZ ;  /* 0x0001000025257824 */ /* 0x000fe200078e00ff */
[----:B------:R-:W4:Y:S03]  /*3dd0*/  LDG.E.CONSTANT R38, desc[UR6][R250.64+0x2a0c] ;  /* 0x002a0c06fa267981 */ /* 0x000f26000c1e9900 */
        /* <DEDUP_REMOVED lines=54> */
[----:B------:R-:W-:Y:S01]  /*4140*/  IMAD.U32 R241, R145, 0x10000, RZ ;  /* 0x0001000091f17824 */ /* 0x000fe200078e00ff */
[----:B------:R-:W-:Y:S01]  /*4150*/  SHF.L.U32 R242, R124, 0x10, RZ ;  /* 0x000000107cf27819 */ /* 0x000fe200000006ff */
[----:B------:R-:W-:-:S04]  /*4160*/  IMAD.U32 R145, R214, 0x10000, RZ ;  /* 0x00010000d6917824 */ /* 0x000fc800078e00ff */
[----:B------:R-:W-:Y:S01]  /*4170*/  FFMA.FTZ R246, R145, R241, R246 ;  /* 0x000000f191f67223 */ /* 0x000fe200000100f6 */
        /* <DEDUP_REMOVED lines=23> */
[C---:B------:R-:W-:Y:S01]  /*42f0*/  IMAD.U32 R39, R38.reuse, 0x10000, RZ ;  /* 0x0001000026277824 */ /* 0x040fe200078e00ff */
[----:B------:R-:W-:Y:S02]  /*4300*/  SHF.L.U32 R242, R127, 0x10, RZ ;  /* 0x000000107ff27819 */ /* 0x000fe400000006ff */
        /* <DEDUP_REMOVED lines=8> */
[----:B------:R-:W-:Y:S01]  /*4390*/  PRMT R37, R37, 0x7632, R37 ;  /* 0x0000763225257816 */ /* 0x000fe20000000025 */
[----:B------:R-:W-:-:S02]  /*43a0*/  IMAD.U32 R242, R219, 0x10000, RZ ;  /* 0x00010000dbf27824 */ /* 0x000fc400078e00ff */
        /* <DEDUP_REMOVED lines=47> */
[----:B------:R-:W-:Y:S01]  /*46a0*/  PRMT R237, R147, 0x7632, R237 ;  /* 0x0000763293ed7816 */ /* 0x000fe200000000ed */
[----:B------:R-:W-:Y:S01]  /*46b0*/  IMAD.U32 R242, R225, 0x10000, RZ ;  /* 0x00010000e1f27824 */ /* 0x000fe200078e00ff */
[----:B------:R-:W4:Y:S03]  /*46c0*/  LDG.E.CONSTANT R147, desc[UR6][R250.64+0x3404] ;  /* 0x00340406fa937981 */ /* 0x000f26000c1e9900 */
[----:B------:R-:W-:-:S04]  /*46d0*/  IMAD.U32 R237, R237, 0x10000, RZ ;  /* 0x00010000eded7824 */ /* 0x000fc800078e00ff */
[----:B------:R-:W-:Y:S01]  /*46e0*/  FFMA.FTZ R239, R242, R237, R239 ;  /* 0x000000edf2ef7223 */ /* 0x000fe200000100ef */
[----:B------:R-:W-:Y:S01]  /*46f0*/  SHF.L.U32 R242, R135, 0x10, RZ ;  /* 0x0000001087f27819 */ /* 0x000fe200000006ff */
[----:B------:R-:W-:-:S04]  /*4700*/  IMAD.U32 R237, R145, 0x10000, RZ ;  /* 0x0001000091ed7824 */ /* 0x000fc800078e00ff */
[----:B------:R-:W-:Y:S01]  /*4710*/  FFMA.FTZ R249, R242, R237, R249 ;  /* 0x000000edf2f97223 */ /* 0x000fe200000100f9 */
[----:B------:R-:W-:Y:S02]  /*4720*/  PRMT R237, R145, 0x7632, R237 ;  /* 0x0000763291ed7816 */ /* 0x000fe400000000ed */
[----:B------:R-:W4:Y:S01]  /*4730*/  LDG.E.CONSTANT R145, desc[UR6][R250.64+0x3408] ;  /* 0x00340806fa917981 */ /* 0x000f22000c1e9900 */
[----:B------:R-:W-:Y:S02]  /*4740*/  SHF.L.U32 R242, R136, 0x10, RZ ;  /* 0x0000001088f27819 */ /* 0x000fe400000006ff */
[----:B------:R-:W-:Y:S02]  /*4750*/  IMAD.U32 R241, R237, 0x10000, RZ ;  /* 0x00010000edf17824 */ /* 0x000fe400078e00ff */
[----:B------:R-:W-:-:S04]  /*4760*/  IMAD.U32 R237, R226, 0x10000, RZ ;  /* 0x00010000e2ed7824 */ /* 0x000fc800078e00ff */
[----:B------:R-:W-:Y:S01]  /*4770*/  FFMA.FTZ R246, R237, R241, R246 ;  /* 0x000000f1edf67223 */ /* 0x000fe200000100f6 */
[----:B------:R-:W-:-:S04]  /*4780*/  IMAD.U32 R237, R238, 0x10000, RZ ;  /* 0x00010000eeed7824 */ /* 0x000fc800078e00ff */
[----:B------:R-:W-:Y:S02]  /*4790*/  FFMA.FTZ R247, R242, R237, R247 ;  /* 0x000000edf2f77223 */ /* 0x000fe400000100f7 */
[----:B------:R-:W4:Y:S01]  /*47a0*/  LDG.E.CONSTANT R237, desc[UR6][R250.64+0x340c] ;  /* 0x00340c06faed7981 */ /* 0x000f22000c1e9900 */
[----:B------:R-:W-:Y:S01]  /*47b0*/  PRMT R238, R238, 0x7632, R238 ;  /* 0x00007632eeee7816 */ /* 0x000fe200000000ee */
[----:B0-----:R-:W-:Y:S02]  /*47c0*/  ULEA UR4, UR5, UR4, 0x18 ;  /* 0x0000000405047291 */ /* 0x001fe4000f8ec0ff */
[----:B------:R-:W4:Y:S02]  /*47d0*/  LDG.E.CONSTANT R242, desc[UR6][R250.64+0x3604] ;  /* 0x00360406faf27981 */ /* 0x000f24000c1e9900 */
        /* <DEDUP_REMOVED lines=14> */
[----:B------:R-:W-:Y:S01]  /*48c0*/  FFMA.FTZ R146, R241, R240, R146 ;  /* 0x000000f0f1927223 */ /* 0x000fe20000010092 */
[----:B------:R-:W-:Y:S01]  /*48d0*/  IMAD.U32 R240, R229, 0x10000, RZ ;  /* 0x00010000e5f07824 */ /* 0x000fe200078e00ff */
[----:B------:R-:W4:Y:S01]  /*48e0*/  LDG.E.CONSTANT R241, desc[UR6][R250.64+0x3804] ;  /* 0x00380406faf17981 */ /* 0x000f22000c1e9900 */
[----:B------:R-:W-:-:S04]  /*48f0*/  IMAD.U32 R39, R39, 0x10000, RZ ;  /* 0x0001000027277824 */ /* 0x000fc800078e00ff */
[----:B------:R-:W-:Y:S01]  /*4900*/  FFMA.FTZ R239, R240, R39, R239 ;  /* 0x00000027f0ef7223 */ /* 0x000fe200000100ef */
[----:B------:R-:W-:Y:S01]  /*4910*/  SHF.L.U32 R240, R139, 0x10, RZ ;  /* 0x000000108bf07819 */ /* 0x000fe200000006ff */
[C---:B------:R-:W-:Y:S01]  /*4920*/  IMAD.U32 R39, R38.reuse, 0x10000, RZ ;  /* 0x0001000026277824 */ /* 0x040fe200078e00ff */
[----:B------:R-:W-:-:S03]  /*4930*/  PRMT R38, R38, 0x7632, R38 ;  /* 0x0000763226267816 */ /* 0x000fc60000000026 */
[----:B------:R-:W-:Y:S01]  /*4940*/  FFMA.FTZ R249, R240, R39, R249 ;  /* 0x00000027f0f97223 */ /* 0x000fe200000100f9 */
[----:B------:R-:W-:Y:S02]  /*4950*/  IMAD.U32 R39, R230, 0x10000, RZ ;  /* 0x00010000e6277824 */ /* 0x000fe400078e00ff */
        /* <DEDUP_REMOVED lines=10> */
[C---:B--2---:R-:W-:Y:S01]  /*4a00*/  IMAD.U32 R38, R36.reuse, 0x10000, RZ ;  /* 0x0001000024267824 */ /* 0x044fe200078e00ff */
[----:B------:R-:W-:-:S03]  /*4a10*/  PRMT R36, R36, 0x7632, R36 ;  /* 0x0000763224247816 */ /* 0x000fc60000000024 */
[----:B------:R-:W-:Y:S02]  /*4a20*/  FFMA.FTZ R248, R37, R38, R248 ;  /* 0x0000002625f87223 */ /* 0x000fe400000100f8 */
[----:B------:R-:W-:Y:S02]  /*4a30*/  IMAD.U32 R37, R36, 0x10000, RZ ;  /* 0x0001000024257824 */ /* 0x000fe400078e00ff */
[----:B------:R-:W-:-:S04]  /*4a40*/  IMAD.U32 R36, R232, 0x10000, RZ ;  /* 0x00010000e8247824 */ /* 0x000fc800078e00ff */
[----:B------:R-:W-:Y:S01]  /*4a50*/  FFMA.FTZ R245, R36, R37, R245 ;  /* 0x0000002524f57223 */ /* 0x000fe200000100f5 */
[----:B------:R-:W-:Y:S01]  /*4a60*/  SHF.L.U32 R37, R142, 0x10, RZ ;  /* 0x000000108e257819 */ /* 0x000fe200000006ff */
[----:B---3--:R-:W-:-:S04]  /*4a70*/  IMAD.U32 R36, R144, 0x10000, RZ ;  /* 0x0001000090247824 */ /* 0x008fc800078e00ff */
[----:B------:R-:W-:Y:S02]  /*4a80*/  FFMA.FTZ R146, R37, R36, R146 ;  /* 0x0000002425927223 */ /* 0x000fe40000010092 */
[----:B------:R-:W0:Y:S01]  /*4a90*/  LDS.128 R36, [UR4+0x1a0] ;  /* 0x0001a004ff247984 */ /* 0x000e220008000c00 */
[----:B------:R-:W-:-:S05]  /*4aa0*/  PRMT R144, R144, 0x7632, R144 ;  /* 0x0000763290907816 */ /* 0x000fca0000000090 */
[----:B------:R-:W-:Y:S02]  /*4ab0*/  IMAD.U32 R240, R144, 0x10000, RZ ;  /* 0x0001000090f07824 */ /* 0x000fe400078e00ff */
[----:B------:R-:W-:-:S04]  /*4ac0*/  IMAD.U32 R144, R233, 0x10000, RZ ;  /* 0x00010000e9907824 */ /* 0x000fc800078e00ff */
[----:B------:R-:W-:Y:S01]  /*4ad0*/  FFMA.FTZ R144, R144, R240, R239 ;  /* 0x000000f090907223 */ /* 0x000fe200000100ef */
[----:B------:R-:W-:Y:S01]  /*4ae0*/  SHF.L.U32 R240, R143, 0x10, RZ ;  /* 0x000000108ff07819 */ /* 0x000fe200000006ff */
[C---:B----4-:R-:W-:Y:S01]  /*4af0*/  IMAD.U32 R239, R236.reuse, 0x10000, RZ ;  /* 0x00010000ecef7824 */ /* 0x050fe200078e00ff */
[----:B------:R-:W-:-:S03]  /*4b00*/  PRMT R236, R236, 0x7632, R236 ;  /* 0x00007632ecec7816 */ /* 0x000fc600000000ec */
[----:B------:R-:W-:Y:S01]  /*4b10*/  FFMA.FTZ R249, R240, R239, R249 ;  /* 0x000000eff0f97223 */ /* 0x000fe200000100f9 */
[----:B------:R-:W-:Y:S01]  /*4b20*/  IMAD.U32 R239, R234, 0x10000, RZ ;  /* 0x00010000eaef7824 */ /* 0x000fe200078e00ff */
[----:B------:R-:W2:Y:S01]  /*4b30*/  LDG.E.CONSTANT R240, desc[UR6][R250.64+0x3800] ;  /* 0x00380006faf07981 */ /* 0x000ea2000c1e9900 */
[----:B------:R-:W-:-:S04]  /*4b40*/  IMAD.U32 R236, R236, 0x10000, RZ ;  /* 0x00010000ecec7824 */ /* 0x000fc800078e00ff */
[----:B------:R-:W-:Y:S01]  /*4b50*/  FFMA.FTZ R246, R239, R236, R246 ;  /* 0x000000eceff67223 */ /* 0x000fe200000100f6 */
[----:B------:R-:W-:Y:S01]  /*4b60*/  IMAD.U32 R239, R235, 0x10000, RZ ;  /* 0x00010000ebef7824 */ /* 0x000fe200078e00ff */
[----:B0-----:R-:W-:-:S05]  /*4b70*/  SHF.L.U32 R236, R36, 0x10, RZ ;  /* 0x0000001024ec7819 */ /* 0x001fca00000006ff */
[----:B------:R-:W-:Y:S02]  /*4b80*/  FFMA.FTZ R247, R236, R239, R247 ;  /* 0x000000efecf77223 */ /* 0x000fe400000100f7 */
[----:B------:R-:W3:Y:S01]  /*4b90*/  LDG.E.CONSTANT R236, desc[UR6][R250.64+0x360c] ;  /* 0x00360c06faec7981 */ /* 0x000ee2000c1e9900 */
[----:B------:R-:W-:Y:S02]  /*4ba0*/  PRMT R36, R36, 0x7632, R36 ;  /* 0x0000763224247816 */ /* 0x000fe40000000024 */
[----:B------:R-:W-:Y:S01]  /*4bb0*/  PRMT R235, R235, 0x7632, R235 ;  /* 0x00007632ebeb7816 */ /* 0x000fe200000000eb */
[----:B------:R-:W4:Y:S02]  /*4bc0*/  LDG.E.CONSTANT R239, desc[UR6][R250.64+0x3a00] ;  /* 0x003a0006faef7981 */ /* 0x000f24000c1e9900 */
[----:B------:R-:W-:Y:S02]  /*4bd0*/  IMAD.U32 R36, R36, 0x10000, RZ ;  /* 0x0001000024247824 */ /* 0x000fe400078e00ff */
[----:B------:R-:W-:-:S04]  /*4be0*/  IMAD.U32 R235, R235, 0x10000, RZ ;  /* 0x00010000ebeb7824 */ /* 0x000fc800078e00ff */
[----:B------:R-:W-:Y:S01]  /*4bf0*/  FFMA.FTZ R243, R36, R235, R243 ;  /* 0x000000eb24f37223 */ /* 0x000fe200000100f3 */
[----:B------:R-:W-:Y:S01]  /*4c00*/  SHF.L.U32 R235, R37, 0x10, RZ ;  /* 0x0000001025eb7819 */ /* 0x000fe200000006ff */
[----:B------:R-:W-:Y:S01]  /*4c10*/  IMAD.U32 R36, R147, 0x10000, RZ ;  /* 0x0001000093247824 */ /* 0x000fe200078e00ff */
[----:B------:R-:W-:Y:S02]  /*4c20*/  PRMT R37, R37, 0x7632, R37 ;  /* 0x0000763225257816 */ /* 0x000fe40000000025 */
[----:B------:R-:W-:Y:S01]  /*4c30*/  PRMT R147, R147, 0x7632, R147 ;  /* 0x0000763293937816 */ /* 0x000fe20000000093 */
[----:B------:R-:W-:Y:S02]  /*4c40*/  FFMA.FTZ R248, R235, R36, R248 ;  /* 0x00000024ebf87223 */ /* 0x000fe400000100f8 */
[----:B------:R-:W-:Y:S02]  /*4c50*/  IMAD.U32 R36, R37, 0x10000, RZ ;  /* 0x0001000025247824 */ /* 0x000fe400078e00ff */
[----:B------:R-:W-:Y:S01]  /*4c60*/  IMAD.U32 R147, R147, 0x10000, RZ ;  /* 0x0001000093937824 */ /* 0x000fe200078e00ff */
[----:B------:R-:W-:Y:S01]  /*4c70*/  SHF.L.U32 R37, R38, 0x10, RZ ;  /* 0x0000001026257819 */ /* 0x000fe200000006ff */
[----:B------:R-:W4:Y:S02]  /*4c80*/  LDG.E.CONSTANT R235, desc[UR6][R250.64+0x3808] ;  /* 0x00380806faeb7981 */ /* 0x000f24000c1e9900 */
[----:B------:R-:W-:Y:S01]  /*4c90*/  FFMA.FTZ R245, R36, R147, R245 ;  /* 0x0000009324f57223 */ /* 0x000fe200000100f5 */
[----:B------:R-:W-:Y:S01]  /*4ca0*/  IMAD.U32 R36, R145, 0x10000, RZ ;  /* 0x0001000091247824 */ /* 0x000fe200078e00ff */
[----:B------:R-:W-:-:S02]  /*4cb0*/  PRMT R38, R38, 0x7632, R38 ;  /* 0x0000763226267816 */ /* 0x000fc40000000026 */
[----:B------:R-:W-:Y:S01]  /*4cc0*/  PRMT R145, R145, 0x7632, R145 ;  /* 0x0000763291917816 */ /* 0x000fe20000000091 */
[----:B------:R-:W-:Y:S02]  /*4cd0*/  FFMA.FTZ R36, R37, R36, R146 ;  /* 0x0000002425247223 */ /* 0x000fe40000010092 */
[----:B------:R-:W-:Y:S02]  /*4ce0*/  IMAD.U32 R37, R38, 0x10000, RZ ;  /* 0x0001000026257824 */ /* 0x000fe400078e00ff */
[----:B------:R-:W-:Y:S01]  /*4cf0*/  IMAD.U32 R145, R145, 0x10000, RZ ;  /* 0x0001000091917824 */ /* 0x000fe200078e00ff */
[----:B------:R-:W-:-:S03]  /*4d00*/  SHF.L.U32 R38, R39, 0x10, RZ ;  /* 0x0000001027267819 */ /* 0x000fc600000006ff */
[----:B------:R-:W-:Y:S01]  /*4d10*/  FFMA.FTZ R37, R37, R145, R144 ;  /* 0x0000009125257223 */ /* 0x000fe20000010090 */
[C---:B------:R-:W-:Y:S01]  /*4d20*/  IMAD.U32 R144, R237.reuse, 0x10000, RZ ;  /* 0x00010000ed907824 */ /* 0x040fe200078e00ff */
[----:B------:R-:W-:Y:S02]  /*4d30*/  PRMT R237, R237, 0x7632, R237 ;  /* 0x00007632eded7816 */ /* 0x000fe400000000ed */
[----:B------:R-:W-:-:S03]  /*4d40*/  PRMT R39, R39, 0x7632, R39 ;  /* 0x0000763227277816 */ /* 0x000fc60000000027 */
[----:B------:R-:W-:Y:S02]  /*4d50*/  IMAD.U32 R237, R237, 0x10000, RZ ;  /* 0x00010000eded7824 */ /* 0x000fe400078e00ff */
[----:B------:R-:W-:-:S04]  /*4d60*/  IMAD.U32 R39, R39, 0x10000, RZ ;  /* 0x0001000027277824 */ /* 0x000fc800078e00ff */
[----:B------:R-:W-:Y:S02]  /*4d70*/  FFMA.FTZ R246, R39, R237, R246 ;  /* 0x000000ed27f67223 */ /* 0x000fe400000100f6 */
[----:B------:R-:W4:Y:S01]  /*4d80*/  LDG.E.CONSTANT R237, desc[UR6][R250.64+0x380c] ;  /* 0x00380c06faed7981 */ /* 0x000f22000c1e9900 */
[----:B------:R-:W-:-:S03]  /*4d90*/  FFMA.FTZ R249, R38, R144, R249 ;  /* 0x0000009026f97223 */ /* 0x000fc600000100f9 */
[----:B------:R-:W0:Y:S01]  /*4da0*/  LDS.128 R144, [UR4+0x1b0] ;  /* 0x0001b004ff907984 */ /* 0x000e220008000c00 */
[C---:B------:R-:W-:Y:S01]  /*4db0*/  IMAD.U32 R39, R238.reuse, 0x10000, RZ ;  /* 0x00010000ee277824 */ /* 0x040fe200078e00ff */
[----:B------:R-:W-:-:S05]  /*4dc0*/  PRMT R238, R238, 0x7632, R238 ;  /* 0x00007632eeee7816 */ /* 0x000fca00000000ee */
[----:B------:R-:W-:Y:S01]  /*4dd0*/  IMAD.U32 R238, R238, 0x10000, RZ ;  /* 0x00010000eeee7824 */ /* 0x000fe200078e00ff */
[C---:B0-----:R-:W-:Y:S02]  /*4de0*/  SHF.L.U32 R38, R144.reuse, 0x10, RZ ;  /* 0x0000001090267819 */ /* 0x041fe400000006ff */
[----:B------:R-:W-:-:S05]  /*4df0*/  PRMT R144, R144, 0x7632, R144 ;  /* 0x0000763290907816 */ /* 0x000fca0000000090 */
[----:B------:R-:W-:-:S04]  /*4e00*/  IMAD.U32 R144, R144, 0x10000, RZ ;  /* 0x0001000090907824 */ /* 0x000fc800078e00ff */
[----:B------:R-:W-:Y:S02]  /*4e10*/  FFMA.FTZ R243, R144, R238, R243 ;  /* 0x000000ee90f37223 */ /* 0x000fe400000100f3 */
[----:B------:R-:W4:Y:S01]  /*4e20*/  LDG.E.CONSTANT R238, desc[UR6][R250.64+0x3a04] ;  /* 0x003a0406faee7981 */ /* 0x000f22000c1e9900 */
[----:B------:R-:W-:Y:S01]  /*4e30*/  FFMA.FTZ R247, R38, R39, R247 ;  /* 0x0000002726f77223 */ /* 0x000fe200000100f7 */
[C---:B------:R-:W-:Y:S01]  /*4e40*/  SHF.L.U32 R39, R145.reuse, 0x10, RZ ;  /* 0x0000001091277819 */ /* 0x040fe200000006ff */
[----:B------:R-:W-:Y:S01]  /*4e50*/  IMAD.U32 R38, R242, 0x10000, RZ ;  /* 0x00010000f2267824 */ /* 0x000fe200078e00ff */
[----:B------:R-:W-:-:S03]  /*4e60*/  PRMT R145, R145, 0x7632, R145 ;  /* 0x0000763291917816 */ /* 0x000fc60000000091 */
[----:B------:R-:W-:Y:S01]  /*4e70*/  FFMA.FTZ R248, R39, R38, R248 ;  /* 0x0000002627f87223 */ /* 0x000fe200000100f8 */
[----:B------:R-:W-:Y:S01]  /*4e80*/  PRMT R38, R242, 0x7632, R38 ;  /* 0x00007632f2267816 */ /* 0x000fe20000000026 */
[----:B------:R-:W-:-:S04]  /*4e90*/  IMAD.U32 R242, R145, 0x10000, RZ ;  /* 0x0001000091f27824 */ /* 0x000fc800078e00ff */
[----:B------:R-:W-:Y:S01]  /*4ea0*/  IMAD.U32 R38, R38, 0x10000, RZ ;  /* 0x0001000026267824 */ /* 0x000fe200078e00ff */
[----:B------:R-:W-:-:S03]  /*4eb0*/  SHF.L.U32 R145, R146, 0x10, RZ ;  /* 0x0000001092917819 */ /* 0x000fc600000006ff */
[----:B------:R-:W-:Y:S01]  /*4ec0*/  FFMA.FTZ R242, R242, R38, R245 ;  /* 0x00000026f2f27223 */ /* 0x000fe200000100f5 */
[----:B------:R-:W-:Y:S01]  /*4ed0*/  IMAD.U32 R38, R244, 0x10000, RZ ;  /* 0x00010000f4267824 */ /* 0x000fe200078e00ff */
[----:B------:R-:W-:Y:S01]  /*4ee0*/  PRMT R146, R146, 0x7632, R146 ;  /* 0x0000763292927816 */ /* 0x000fe20000000092 */
[----:B------:R-:W4:Y:S01]  /*4ef0*/  LDG.E.CONSTANT R245, desc[UR6][R250.64+0x3a08] ;  /* 0x003a0806faf57981 */ /* 0x000f22000c1e9900 */
[----:B------:R-:W-:-:S03]  /*4f00*/  PRMT R244, R244, 0x7632, R244 ;  /* 0x00007632f4f47816 */ /* 0x000fc600000000f4 */
[----:B------:R-:W-:Y:S02]  /*4f10*/  IMAD.U32 R144, R146, 0x10000, RZ ;  /* 0x0001000092907824 */ /* 0x000fe400078e00ff */
[----:B------:R-:W-:Y:S02]  /*4f20*/  IMAD.U32 R244, R244, 0x10000, RZ ;  /* 0x00010000f4f47824 */ /* 0x000fe400078e00ff */
[----:B------:R-:W-:Y:S01]  /*4f30*/  FFMA.FTZ R145, R145, R38, R36 ;  /* 0x0000002691917223 */ /* 0x000fe20000010024 */
[C---:B------:R-:W-:Y:S01]  /*4f40*/  SHF.L.U32 R36, R147.reuse, 0x10, RZ ;  /* 0x0000001093247819 */ /* 0x040fe200000006ff */
[----:B------:R-:W-:Y:S01]  /*4f50*/  FFMA.FTZ R144, R144, R244, R37 ;  /* 0x000000f490907223 */ /* 0x000fe20000010025 */
[----:B------:R-:W-:Y:S01]  /*4f60*/  PRMT R147, R147, 0x7632, R147 ;  /* 0x0000763293937816 */ /* 0x000fe20000000093 */
[----:B------:R-:W4:Y:S04]  /*4f70*/  LDG.E.CONSTANT R244, desc[UR6][R250.64+0x3c04] ;  /* 0x003c0406faf47981 */ /* 0x000f28000c1e9900 */
[----:B------:R-:W-:-:S02]  /*4f80*/  IMAD.U32 R147, R147, 0x10000, RZ ;  /* 0x0001000093937824 */ /* 0x000fc400078e00ff */
[C---:B---3--:R-:W-:Y:S01]  /*4f90*/  IMAD.U32 R37, R236.reuse, 0x10000, RZ ;  /* 0x00010000ec257824 */ /* 0x048fe200078e00ff */
[----:B------:R-:W-:-:S03]  /*4fa0*/  PRMT R236, R236, 0x7632, R236 ;  /* 0x00007632ecec7816 */ /* 0x000fc600000000ec */
[----:B------:R-:W-:Y:S02]  /*4fb0*/  FFMA.FTZ R249, R36, R37, R249 ;  /* 0x0000002524f97223 */ /* 0x000fe400000100f9 */
[----:B------:R-:W0:Y:S01]  /*4fc0*/  LDS.128 R36, [UR4+0x1c0] ;  /* 0x0001c004ff247984 */ /* 0x000e220008000c00 */
[----:B------:R-:W-:-:S04]  /*4fd0*/  IMAD.U32 R236, R236, 0x10000, RZ ;  /* 0x00010000ecec7824 */ /* 0x000fc800078e00ff */
[----:B------:R-:W-:Y:S02]  /*4fe0*/  FFMA.FTZ R246, R147, R236, R246 ;  /* 0x000000ec93f67223 */ /* 0x000fe400000100f6 */
[----:B------:R-:W3:Y:S01]  /*4ff0*/  LDG.E.CONSTANT R236, desc[UR6][R250.64+0x3a0c] ;  /* 0x003a0c06faec7981 */ /* 0x000ee2000c1e9900 */
[C---:B--2---:R-:W-:Y:S01]  /*5000*/  IMAD.U32 R147, R240.reuse, 0x10000, RZ ;  /* 0x00010000f0937824 */ /* 0x044fe200078e00ff */
[----:B------:R-:W-:-:S05]  /*5010*/  PRMT R240, R240, 0x7632, R240 ;  /* 0x00007632f0f07816 */ /* 0x000fca00000000f0 */
[----:B------:R-:W-:Y:S01]  /*5020*/  IMAD.U32 R240, R240, 0x10000, RZ ;  /* 0x00010000f0f07824 */ /* 0x000fe200078e00ff */
[C---:B0-----:R-:W-:Y:S02]  /*5030*/  SHF.L.U32 R146, R36.reuse, 0x10, RZ ;  /* 0x0000001024927819 */ /* 0x041fe400000006ff */
[----:B------:R-:W-:-:S05]  /*5040*/  PRMT R36, R36, 0x7632, R36 ;  /* 0x0000763224247816 */ /* 0x000fca0000000024 */
[----:B------:R-:W-:Y:S02]  /*5050*/  IMAD.U32 R36, R36, 0x10000, RZ ;  /* 0x0001000024247824 */ /* 0x000fe400078e00ff */
[----:B------:R-:W-:Y:S01]  /*5060*/  FFMA.FTZ R247, R146, R147, R247 ;  /* 0x0000009392f77223 */ /* 0x000fe200000100f7 */
[----:B------:R-:W-:Y:S01]  /*5070*/  SHF.L.U32 R147, R37, 0x10, RZ ;  /* 0x0000001025937819 */ /* 0x000fe200000006ff */
[----:B------:R-:W-:Y:S01]  /*5080*/  FFMA.FTZ R240, R36, R240, R243 ;  /* 0x000000f024f07223 */ /* 0x000fe200000100f3 */
[----:B------:R-:W-:Y:S01]  /*5090*/  IMAD.U32 R36, R241, 0x10000, RZ ;  /* 0x00010000f1247824 */ /* 0x000fe200078e00ff */
[----:B------:R-:W-:Y:S01]  /*50a0*/  PRMT R37, R37, 0x7632, R37 ;  /* 0x0000763225257816 */ /* 0x000fe20000000025 */
[----:B------:R-:W2:Y:S01]  /*50b0*/  LDG.E.CONSTANT R243, desc[UR6][R250.64+0x3c00] ;  /* 0x003c0006faf37981 */ /* 0x000ea2000c1e9900 */
[----:B------:R-:W-:Y:S01]  /*50c0*/  PRMT R241, R241, 0x7632, R241 ;  /* 0x00007632f1f17816 */ /* 0x000fe200000000f1 */
[----:B------:R-:W-:Y:S02]  /*50d0*/  FFMA.FTZ R248, R147, R36, R248 ;  /* 0x0000002493f87223 */ /* 0x000fe400000100f8 */
[----:B------:R-:W-:-:S02]  /*50e0*/  IMAD.U32 R37, R37, 0x10000, RZ ;  /* 0x0001000025257824 */ /* 0x000fc400078e00ff */
[----:B------:R-:W-:Y:S01]  /*50f0*/  IMAD.U32 R36, R241, 0x10000, RZ ;  /* 0x00010000f1247824 */ /* 0x000fe200078e00ff */
[C---:B------:R-:W-:Y:S02]  /*5100*/  SHF.L.U32 R146, R38.reuse, 0x10, RZ ;  /* 0x0000001026927819 */ /* 0x040fe400000006ff */
[----:B------:R-:W-:Y:S01]  /*5110*/  PRMT R38, R38, 0x7632, R38 ;  /* 0x0000763226267816 */ /* 0x000fe20000000026 */
[----:B------:R-:W-:Y:S01]  /*5120*/  FFMA.FTZ R36, R37, R36, R242 ;  /* 0x0000002425247223 */ /* 0x000fe200000100f2 */
[C---:B----4-:R-:W-:Y:S01]  /*5130*/  IMAD.U32 R37, R235.reuse, 0x10000, RZ ;  /* 0x00010000eb257824 */ /* 0x050fe200078e00ff */
[----:B------:R-:W-:-:S03]  /*5140*/  PRMT R235, R235, 0x7632, R235 ;  /* 0x00007632ebeb7816 */ /* 0x000fc600000000eb */
[----:B------:R-:W-:Y:S01]  /*5150*/  FFMA.FTZ R37, R146, R37, R145 ;  /* 0x0000002592257223 */ /* 0x000fe20000010091 */
[----:B------:R-:W-:Y:S02]  /*5160*/  IMAD.U32 R145, R38, 0x10000, RZ ;  /* 0x0001000026917824 */ /* 0x000fe400078e00ff */
[----:B------:R-:W-:Y:S02]  /*5170*/  IMAD.U32 R38, R235, 0x10000, RZ ;  /* 0x00010000eb267824 */ /* 0x000fe400078e00ff */
[----:B------:R-:W4:Y:S02]  /*5180*/  LDG.E.CONSTANT R235, desc[UR6][R250.64+0x3c08] ;  /* 0x003c0806faeb7981 */ /* 0x000f24000c1e9900 */
[----:B------:R-:W-:Y:S01]  /*5190*/  FFMA.FTZ R38, R145, R38, R144 ;  /* 0x0000002691267223 */ /* 0x000fe20000010090 */
[----:B------:R-:W-:Y:S01]  /*51a0*/  SHF.L.U32 R144, R39, 0x10, RZ ;  /* 0x0000001027907819 */ /* 0x000fe200000006ff */
[----:B------:R-:W-:-:S04]  /*51b0*/  IMAD.U32 R145, R237, 0x10000, RZ ;  /* 0x00010000ed917824 */ /* 0x000fc800078e00ff */
[----:B------:R-:W-:Y:S02]  /*51c0*/  FFMA.FTZ R249, R144, R145, R249 ;  /* 0x0000009190f97223 */ /* 0x000fe400000100f9 */
[----:B------:R-:W0:Y:S01]  /*51d0*/  LDS.128 R144, [UR4+0x1d0] ;  /* 0x0001d004ff907984 */ /* 0x000e220008000c00 */
[----:B------:R-:W-:Y:S02]  /*51e0*/  PRMT R237, R237, 0x7632, R237 ;  /* 0x00007632eded7816 */ /* 0x000fe400000000ed */
[----:B------:R-:W-:-:S03]  /*51f0*/  PRMT R39, R39, 0x7632, R39 ;  /* 0x0000763227277816 */ /* 0x000fc60000000027 */
[----:B------:R-:W-:Y:S02]  /*5200*/  IMAD.U32 R237, R237, 0x10000, RZ ;  /* 0x00010000eded7824 */ /* 0x000fe400078e00ff */
[----:B------:R-:W-:-:S04]  /*5210*/  IMAD.U32 R39, R39, 0x10000, RZ ;  /* 0x0001000027277824 */ /* 0x000fc800078e00ff */
[----:B------:R-:W-:Y:S02]  /*5220*/  FFMA.FTZ R246, R39, R237, R246 ;  /* 0x000000ed27f67223 */ /* 0x000fe400000100f6 */
[----:B------:R-:W4:Y:S01]  /*5230*/  LDG.E.CONSTANT R237, desc[UR6][R250.64+0x3c0c] ;  /* 0x003c0c06faed7981 */ /* 0x000f22000c1e9900 */
[C---:B------:R-:W-:Y:S01]  /*5240*/  IMAD.U32 R39, R239.reuse, 0x10000, RZ ;  /* 0x00010000ef277824 */ /* 0x040fe200078e00ff */
[----:B------:R-:W-:Y:S02]  /*5250*/  PRMT R241, R239, 0x7632, R241 ;  /* 0x00007632eff17816 */ /* 0x000fe400000000f1 */
[----:B------:R-:W4:Y:S01]  /*5260*/  LDG.E.CONSTANT R239, desc[UR6][R250.64+0x3e00] ;  /* 0x003e0006faef7981 */ /* 0x000f22000c1e9900 */
[C---:B0-----:R-:W-:Y:S02]  /*5270*/  SHF.L.U32 R242, R144.reuse, 0x10, RZ ;  /* 0x0000001090f27819 */ /* 0x041fe400000006ff */
[----:B------:R-:W-:-:S03]  /*5280*/  PRMT R144, R144, 0x7632, R144 ;  /* 0x0000763290907816 */ /* 0x000fc60000000090 */
[----:B------:R-:W-:Y:S02]  /*5290*/  FFMA.FTZ R247, R242, R39, R247 ;  /* 0x00000027f2f77223 */ /* 0x000fe400000100f7 */
[----:B------:R-:W-:Y:S01]  /*52a0*/  IMAD.U32 R39, R144, 0x10000, RZ ;  /* 0x0001000090277824 */ /* 0x000fe200078e00ff */
[----:B------:R-:W4:Y:S01]  /*52b0*/  LDG.E.CONSTANT R242, desc[UR6][R250.64+0x3e0c] ;  /* 0x003e0c06faf27981 */ /* 0x000f22000c1e9900 */
[----:B------:R-:W-:-:S03]  /*52c0*/  IMAD.U32 R144, R241, 0x10000, RZ ;  /* 0x00010000f1907824 */ /* 0x000fc600078e00ff */
[----:B------:R-:W4:Y:S01]  /*52d0*/  LDG.E.CONSTANT R241, desc[UR6][R250.64+0x3e08] ;  /* 0x003e0806faf17981 */ /* 0x000f22000c1e9900 */
[----:B------:R-:W-:Y:S01]  /*52e0*/  FFMA.FTZ R144, R39, R144, R240 ;  /* 0x0000009027907223 */ /* 0x000fe200000100f0 */
[----:B------:R-:W-:Y:S01]  /*52f0*/  SHF.L.U32 R39, R145, 0x10, RZ ;  /* 0x0000001091277819 */ /* 0x000fe200000006ff */
[----:B------:R-:W-:-:S04]  /*5300*/  IMAD.U32 R240, R238, 0x10000, RZ ;  /* 0x00010000eef07824 */ /* 0x000fc800078e00ff */
[----:B------:R-:W-:Y:S02]  /*5310*/  FFMA.FTZ R248, R39, R240, R248 ;  /* 0x000000f027f87223 */ /* 0x000fe400000100f8 */
[----:B------:R-:W4:Y:S01]  /*5320*/  LDG.E.CONSTANT R240, desc[UR6][R250.64+0x3e04] ;  /* 0x003e0406faf07981 */ /* 0x000f22000c1e9900 */
[----:B------:R-:W-:Y:S02]  /*5330*/  PRMT R145, R145, 0x7632, R145 ;  /* 0x0000763291917816 */ /* 0x000fe40000000091 */
[----:B------:R-:W-:-:S03]  /*5340*/  PRMT R238, R238, 0x7632, R238 ;  /* 0x00007632eeee7816 */ /* 0x000fc600000000ee */
[----:B------:R-:W-:Y:S02]  /*5350*/  IMAD.U32 R145, R145, 0x10000, RZ ;  /* 0x0001000091917824 */ /* 0x000fe400078e00ff */
[----:B------:R-:W-:Y:S01]  /*5360*/  IMAD.U32 R238, R238, 0x10000, RZ ;  /* 0x00010000eeee7824 */ /* 0x000fe200078e00ff */
[----:B------:R-:W-:-:S03]  /*5370*/  SHF.L.U32 R252, R146, 0x10, RZ ;  /* 0x0000001092fc7819 */ /* 0x000fc600000006ff */
[----:B------:R-:W-:Y:S01]  /*5380*/  FFMA.FTZ R145, R145, R238, R36 ;  /* 0x000000ee91917223 */ /* 0x000fe20000010024 */
[C---:B------:R-:W-:Y:S01]  /*5390*/  IMAD.U32 R36, R245.reuse, 0x10000, RZ ;  /* 0x00010000f5247824 */ /* 0x040fe200078e00ff */
[----:B------:R-:W-:Y:S02]  /*53a0*/  PRMT R146, R146, 0x7632, R146 ;  /* 0x0000763292927816 */ /* 0x000fe40000000092 */
[----:B------:R-:W-:Y:S01]  /*53b0*/  PRMT R245, R245, 0x7632, R245 ;  /* 0x00007632f5f57816 */ /* 0x000fe200000000f5 */
[----:B------:R-:W-:Y:S02]  /*53c0*/  FFMA.FTZ R252, R252, R36, R37 ;  /* 0x00000024fcfc7223 */ /* 0x000fe40000010025 */
[----:B------:R-:W-:Y:S02]  /*53d0*/  IMAD.U32 R37, R146, 0x10000, RZ ;  /* 0x0001000092257824 */ /* 0x000fe400078e00ff */
[----:B------:R-:W-:Y:S01]  /*53e0*/  IMAD.U32 R238, R245, 0x10000, RZ ;  /* 0x00010000f5ee7824 */ /* 0x000fe200078e00ff */
[----:B------:R-:W-:-:S03]  /*53f0*/  SHF.L.U32 R36, R147, 0x10, RZ ;  /* 0x0000001093247819 */ /* 0x000fc600000006ff */
[----:B------:R-:W-:Y:S01]  /*5400*/  FFMA.FTZ R238, R37, R238, R38 ;  /* 0x000000ee25ee7223 */ /* 0x000fe20000010026 */
[----:B------:R-:W-:-:S05]  /*5410*/  PRMT R147, R147, 0x7632, R147 ;  /* 0x0000763293937816 */ /* 0x000fca0000000093 */
[----:B------:R-:W-:Y:S02]  /*5420*/  IMAD.U32 R147, R147, 0x10000, RZ ;  /* 0x0001000093937824 */ /* 0x000fe400078e00ff */
[----:B---3--:R-:W-:-:S04]  /*5430*/  IMAD.U32 R37, R236, 0x10000, RZ ;  /* 0x00010000ec257824 */ /* 0x008fc800078e00ff */
[----:B------:R-:W-:Y:S02]  /*5440*/  FFMA.FTZ R249, R36, R37, R249 ;  /* 0x0000002524f97223 */ /* 0x000fe400000100f9 */
[----:B------:R-:W0:Y:S01]  /*5450*/  LDS.128 R36, [UR4+0x1e0] ;  /* 0x0001e004ff247984 */ /* 0x000e220008000c00 */
[----:B------:R-:W-:-:S05]  /*5460*/  PRMT R236, R236, 0x7632, R236 ;  /* 0x00007632ecec7816 */ /* 0x000fca00000000ec */
[----:B------:R-:W-:-:S04]  /*5470*/  IMAD.U32 R236, R236, 0x10000, RZ ;  /* 0x00010000ecec7824 */ /* 0x000fc800078e00ff */
[----:B------:R-:W-:Y:S01]  /*5480*/  FFMA.FTZ R246, R147, R236, R246 ;  /* 0x000000ec93f67223 */ /* 0x000fe200000100f6 */
[C---:B0-----:R-:W-:Y:S01]  /*5490*/  SHF.L.U32 R146, R36.reuse, 0x10, RZ ;  /* 0x0000001024927819 */ /* 0x041fe200000006ff */
[C---:B--2---:R-:W-:Y:S01]  /*54a0*/  IMAD.U32 R147, R243.reuse, 0x10000, RZ ;  /* 0x00010000f3937824 */ /* 0x044fe200078e00ff */
[----:B------:R-:W-:Y:S02]  /*54b0*/  PRMT R36, R36, 0x7632, R36 ;  /* 0x0000763224247816 */ /* 0x000fe40000000024 */
[----:B------:R-:W-:Y:S01]  /*54c0*/  PRMT R243, R243, 0x7632, R243 ;  /* 0x00007632f3f37816 */ /* 0x000fe200000000f3 */
[----:B------:R-:W-:Y:S02]  /*54d0*/  FFMA.FTZ R247, R146, R147, R247 ;  /* 0x0000009392f77223 */ /* 0x000fe400000100f7 */
[----:B------:R-:W-:Y:S02]  /*54e0*/  IMAD.U32 R147, R36, 0x10000, RZ ;  /* 0x0001000024937824 */ /* 0x000fe400078e00ff */
[----:B------:R-:W-:-:S04]  /*54f0*/  IMAD.U32 R36, R243, 0x10000, RZ ;  /* 0x00010000f3247824 */ /* 0x000fc800078e00ff */
[----:B------:R-:W-:Y:S01]  /*5500*/  FFMA.FTZ R36, R147, R36, R144 ;  /* 0x0000002493247223 */ /* 0x000fe20000010090 */
[C---:B------:R-:W-:Y:S01]  /*5510*/  SHF.L.U32 R147, R37.reuse, 0x10, RZ ;  /* 0x0000001025937819 */ /* 0x040fe200000006ff */
[C---:B------:R-:W-:Y:S01]  /*5520*/  IMAD.U32 R144, R244.reuse, 0x10000, RZ ;  /* 0x00010000f4907824 */ /* 0x040fe200078e00ff */
[----:B------:R-:W-:Y:S02]  /*5530*/  PRMT R37, R37, 0x7632, R37 ;  /* 0x0000763225257816 */ /* 0x000fe40000000025 */
[----:B------:R-:W-:Y:S01]  /*5540*/  PRMT R244, R244, 0x7632, R244 ;  /* 0x00007632f4f47816 */ /* 0x000fe200000000f4 */
[----:B------:R-:W-:Y:S02]  /*5550*/  FFMA.FTZ R248, R147, R144, R248 ;  /* 0x0000009093f87223 */ /* 0x000fe400000100f8 */
[----:B------:R-:W-:Y:S02]  /*5560*/  IMAD.U32 R144, R37, 0x10000, RZ ;  /* 0x0001000025907824 */ /* 0x000fe400078e00ff */
[----:B------:R-:W-:-:S04]  /*5570*/  IMAD.U32 R37, R244, 0x10000, RZ ;  /* 0x00010000f4257824 */ /* 0x000fc800078e00ff */
[----:B------:R-:W-:Y:S01]  /*5580*/  FFMA.FTZ R37, R144, R37, R145 ;  /* 0x0000002590257223 */ /* 0x000fe20000010091 */
[----:B------:R-:W-:Y:S01]  /*5590*/  SHF.L.U32 R145, R38, 0x10, RZ ;  /* 0x0000001026917819 */ /* 0x000fe200000006ff */
[----:B----4-:R-:W-:-:S04]  /*55a0*/  IMAD.U32 R144, R235, 0x10000, RZ ;  /* 0x00010000eb907824 */ /* 0x010fc800078e00ff */
[----:B------:R-:W-:Y:S02]  /*55b0*/  FFMA.FTZ R252, R145, R144, R252 ;  /* 0x0000009091fc7223 */ /* 0x000fe400000100fc */
[----:B------:R-:W0:Y:S01]  /*55c0*/  LDS.128 R144, [UR4+0x1f0] ;  /* 0x0001f004ff907984 */ /* 0x000e220008000c00 */
[----:B------:R-:W-:Y:S02]  /*55d0*/  PRMT R38, R38, 0x7632, R38 ;  /* 0x0000763226267816 */ /* 0x000fe40000000026 */
[----:B------:R-:W-:-:S03]  /*55e0*/  PRMT R236, R235, 0x7632, R236 ;  /* 0x00007632ebec7816 */ /* 0x000fc600000000ec */
[----:B------:R-:W-:Y:S02]  /*55f0*/  IMAD.U32 R235, R38, 0x10000, RZ ;  /* 0x0001000026eb7824 */ /* 0x000fe400078e00ff */
[----:B------:R-:W-:Y:S01]  /*5600*/  IMAD.U32 R236, R236, 0x10000, RZ ;  /* 0x00010000ecec7824 */ /* 0x000fe200078e00ff */
[----:B------:R-:W-:-:S03]  /*5610*/  SHF.L.U32 R38, R39, 0x10, RZ ;  /* 0x0000001027267819 */ /* 0x000fc600000006ff */
[----:B------:R-:W-:Y:S01]  /*5620*/  FFMA.FTZ R238, R235, R236, R238 ;  /* 0x000000ecebee7223 */ /* 0x000fe200000100ee */
[----:B------:R-:W-:Y:S01]  /*5630*/  IMAD.U32 R235, R237, 0x10000, RZ ;  /* 0x00010000edeb7824 */ /* 0x000fe200078e00ff */
[----:B------:R-:W-:Y:S02]  /*5640*/  PRMT R39, R39, 0x7632, R39 ;  /* 0x0000763227277816 */ /* 0x000fe40000000027 */
[----:B------:R-:W-:-:S03]  /*5650*/  PRMT R237, R237, 0x7632, R237 ;  /* 0x00007632eded7816 */ /* 0x000fc600000000ed */
[----:B------:R-:W-:Y:S02]  /*5660*/  IMAD.U32 R39, R39, 0x10000, RZ ;  /* 0x0001000027277824 */ /* 0x000fe400078e00ff */
[----:B------:R-:W-:Y:S02]  /*5670*/  IMAD.U32 R237, R237, 0x10000, RZ ;  /* 0x00010000eded7824 */ /* 0x000fe400078e00ff */
[----:B------:R-:W-:Y:S02]  /*5680*/  FFMA.FTZ R249, R38, R235, R249 ;  /* 0x000000eb26f97223 */ /* 0x000fe400000100f9 */
[----:B------:R-:W-:Y:S01]  /*5690*/  FFMA.FTZ R246, R39, R237, R246 ;  /* 0x000000ed27f67223 */ /* 0x000fe200000100f6 */
[C---:B------:R-:W-:Y:S01]  /*56a0*/  IMAD.U32 R39, R239.reuse, 0x10000, RZ ;  /* 0x00010000ef277824 */ /* 0x040fe200078e00ff */
[----:B------:R-:W-:-:S05]  /*56b0*/  PRMT R239, R239, 0x7632, R239 ;  /* 0x00007632efef7816 */ /* 0x000fca00000000ef */
[----:B------:R-:W-:Y:S01]  /*56c0*/  IMAD.U32 R239, R239, 0x10000, RZ ;  /* 0x00010000efef7824 */ /* 0x000fe200078e00ff */
[C---:B0-----:R-:W-:Y:S02]  /*56d0*/  SHF.L.U32 R38, R144.reuse, 0x10, RZ ;  /* 0x0000001090267819 */ /* 0x041fe400000006ff */
[----:B------:R-:W-:-:S03]  /*56e0*/  PRMT R144, R144, 0x7632, R144 ;  /* 0x0000763290907816 */ /* 0x000fc60000000090 */
[----:B------:R-:W-:Y:S02]  /*56f0*/  FFMA.FTZ R247, R38, R39, R247 ;  /* 0x0000002726f77223 */ /* 0x000fe400000100f7 */
[----:B------:R-:W-:-:S04]  /*5700*/  IMAD.U32 R39, R144, 0x10000, RZ ;  /* 0x0001000090277824 */ /* 0x000fc800078e00ff */
[----:B------:R-:W-:Y:S01]  /*5710*/  FFMA.FTZ R36, R39, R239, R36 ;  /* 0x000000ef27247223 */ /* 0x000fe20000010024 */
[C---:B------:R-:W-:Y:S02]  /*5720*/  SHF.L.U32 R39, R145.reuse, 0x10, RZ ;  /* 0x0000001091277819 */ /* 0x040fe400000006ff */
[----:B------:R-:W-:Y:S01]  /*5730*/  PRMT R145, R145, 0x7632, R145 ;  /* 0x0000763291917816 */ /* 0x000fe20000000091 */
[C---:B------:R-:W-:Y:S01]  /*5740*/  IMAD.U32 R38, R240.reuse, 0x10000, RZ ;  /* 0x00010000f0267824 */ /* 0x040fe200078e00ff */
[----:B------:R-:W-:-:S03]  /*5750*/  PRMT R240, R240, 0x7632, R240 ;  /* 0x00007632f0f07816 */ /* 0x000fc600000000f0 */
[----:B------:R-:W-:Y:S01]  /*5760*/  FFMA.FTZ R39, R39, R38, R248 ;  /* 0x0000002627277223 */ /* 0x000fe200000100f8 */
[----:B------:R-:W-:Y:S02]  /*5770*/  IMAD.U32 R38, R145, 0x10000, RZ ;  /* 0x0001000091267824 */ /* 0x000fe400078e00ff */
[----:B------:R-:W-:Y:S01]  /*5780*/  IMAD.U32 R240, R240, 0x10000, RZ ;  /* 0x00010000f0f07824 */ /* 0x000fe200078e00ff */
[----:B------:R-:W-:-:S03]  /*5790*/  SHF.L.U32 R145, R146, 0x10, RZ ;  /* 0x0000001092917819 */ /* 0x000fc600000006ff */
[----:B------:R-:W-:Y:S01]  /*57a0*/  FFMA.FTZ R37, R38, R240, R37 ;  /* 0x000000f026257223 */ /* 0x000fe20000010025 */
[----:B------:R-:W-:Y:S01]  /*57b0*/  FADD.FTZ R38, R247, R36 ;  /* 0x00000024f7267221 */ /* 0x000fe20000010000 */
[----:B------:R-:W-:-:S03]  /*57c0*/  IMAD.U32 R36, R241, 0x10000, RZ ;  /* 0x00010000f1247824 */ /* 0x000fc600078e00ff */
[----:B------:R-:W-:Y:S01]  /*57d0*/  FADD.FTZ R38, R39, R38 ;  /* 0x0000002627267221 */ /* 0x000fe20000010000 */
[----:B------:R-:W-:Y:S01]  /*57e0*/  FFMA.FTZ R36, R145, R36, R252 ;  /* 0x0000002491247223 */ /* 0x000fe200000100fc */
[----:B------:R-:W-:Y:S02]  /*57f0*/  PRMT R146, R146, 0x7632, R146 ;  /* 0x0000763292927816 */ /* 0x000fe40000000092 */
[----:B------:R-:W-:Y:S01]  /*5800*/  FADD.FTZ R145, R37, R38 ;  /* 0x0000002625917221 */ /* 0x000fe20000010000 */
[----:B------:R-:W-:Y:S01]  /*5810*/  SHF.L.U32 R38, R147, 0x10, RZ ;  /* 0x0000001093267819 */ /* 0x000fe200000006ff */
[----:B------:R-:W-:Y:S01]  /*5820*/  IMAD.U32 R37, R242, 0x10000, RZ ;  /* 0x00010000f2257824 */ /* 0x000fe200078e00ff */
[----:B------:R-:W-:Y:S01]  /*5830*/  PRMT R241, R241, 0x7632, R241 ;  /* 0x00007632f1f17816 */ /* 0x000fe200000000f1 */
[----:B------:R-:W-:Y:S02]  /*5840*/  IMAD.U32 R39, R146, 0x10000, RZ ;  /* 0x0001000092277824 */ /* 0x000fe400078e00ff */
[----:B------:R-:W-:Y:S01]  /*5850*/  FFMA.FTZ R37, R38, R37, R249 ;  /* 0x0000002526257223 */ /* 0x000fe200000100f9 */
[----:B------:R-:W-:-:S02]  /*5860*/  VIADD R38, R17, 0x1 ;  /* 0x0000000111267836 */ /* 0x000fc40000000000 */
[----:B------:R-:W-:Y:S01]  /*5870*/  IMAD.U32 R241, R241, 0x10000, RZ ;  /* 0x00010000f1f17824 */ /* 0x000fe200078e00ff */
[----:B------:R-:W-:Y:S01]  /*5880*/  PRMT R147, R147, 0x7632, R147 ;  /* 0x0000763293937816 */ /* 0x000fe20000000093 */
[----:B------:R-:W-:Y:S01]  /*5890*/  FADD.FTZ R36, R36, R145 ;  /* 0x0000009124247221 */ /* 0x000fe20000010000 */
[----:B------:R-:W-:Y:S01]  /*58a0*/  PRMT R242, R242, 0x7632, R242 ;  /* 0x00007632f2f27816 */ /* 0x000fe200000000f2 */
[----:B------:R-:W-:Y:S01]  /*58b0*/  FFMA.FTZ R39, R39, R241, R238 ;  /* 0x000000f127277223 */ /* 0x000fe200000100ee */
[----:B------:R-:W-:Y:S01]  /*58c0*/  I2FP.F32.S32 R145, R38 ;  /* 0x0000002600917245 */ /* 0x000fe20000201400 */
[----:B------:R-:W-:Y:S01]  /*58d0*/  IMAD.U32 R147, R147, 0x10000, RZ ;  /* 0x0001000093937824 */ /* 0x000fe200078e00ff */
[----:B------:R-:W-:Y:S01]  /*58e0*/  SHF.L.U32 R242, R242, 0x10, RZ ;  /* 0x00000010f2f27819 */ /* 0x000fe200000006ff */
[----:B------:R-:W-:Y:S01]  /*58f0*/  FADD.FTZ R36, R39, R36 ;  /* 0x0000002427247221 */ /* 0x000fe20000010000 */
[----:B-----5:R-:W-:Y:S01]  /*5900*/  FSETP.NEU.FTZ.AND P0, PT, R2, RZ, PT ;  /* 0x000000ff0200720b */ /* 0x020fe20003f1d000 */
[----:B------:R-:W-:-:S02]  /*5910*/  FMUL.FTZ R145, R145, R2 ;  /* 0x0000000291917220 */ /* 0x000fc40000410000 */
[----:B------:R-:W-:Y:S01]  /*5920*/  FFMA.FTZ R147, R147, R242, R246 ;  /* 0x000000f293937223 */ /* 0x000fe200000100f6 */
[----:B------:R-:W-:Y:S01]  /*5930*/  FADD.FTZ R36, R37, R36 ;  /* 0x0000002425247221 */ /* 0x000fe20000010000 */
[----:B------:R-:W-:Y:S01]  /*5940*/  VIADD R37, R18, 0xffffffff ;  /* 0xffffffff12257836 */ /* 0x000fe20000000000 */
[----:B------:R-:W-:Y:S02]  /*5950*/  FSEL R145, R145, RZ, P0 ;  /* 0x000000ff91917208 */ /* 0x000fe40000000000 */
[----:B------:R-:W-:Y:S02]  /*5960*/  FADD.FTZ R36, R147, R36 ;  /* 0x0000002493247221 */ /* 0x000fe40000010000 */
[----:B------:R-:W-:Y:S02]  /*5970*/  ISETP.GE.AND P0, PT, R37, R0, PT ;  /* 0x000000002500720c */ /* 0x000fe40003f06270 */
[----:B------:R-:W-:-:S05]  /*5980*/  FFMA.FTZ R36, R36, UR16, R145 ;  /* 0x0000001024247c23 */ /* 0x000fca0008010091 */
[----:B------:R-:W-:-:S05]  /*5990*/  FSEL R37, R36, RZ, !P0 ;  /* 0x000000ff24257208 */ /* 0x000fca0004000000 */
[----:B------:R1:W-:Y:S01]  /*59a0*/  STS [R16], R37 ;  /* 0x0000002510007388 */ /* 0x0003e20000000800 */
[----:B------:R-:W-:-:S07]  /*59b0*/  @!P0 FMNMX.FTZ R9, R9, R36, !PT ;  /* 0x0000002409098209 */ /* 0x000fce0007810000 */
.L_x_17832:
[----:B------:R-:W-:Y:S05]  /*59c0*/  BSYNC.RECONVERGENT B1 ;  /* 0x0000000000017941 */ /* 0x000fea0003800200 */
.L_x_17831:
[----:B------:R-:W-:Y:S01]  /*59d0*/  IADD3 R12, P0, PT, R12, 0x10, RZ ;  /* 0x000000100c0c7810 */ /* 0x000fe20007f1e0ff */
[----:B01----:R-:W-:Y:S01]  /*59e0*/  VIADD R16, R16, 0x200 ;  /* 0x0000020010107836 */ /* 0x003fe20000000000 */
[----:B------:R-:W-:Y:S01]  /*59f0*/  IADD3 R18, PT, PT, R18, 0x80, RZ ;  /* 0x0000008012127810 */ /* 0x000fe20007ffe0ff */
[----:B------:R-:W-:Y:S02]  /*5a00*/  VIADD R17, R17, 0x80 ;  /* 0x0000008011117836 */ /* 0x000fe40000000000 */
[----:B------:R-:W-:Y:S01]  /*5a10*/  IMAD.X R15, RZ, RZ, R15, P0 ;  /* 0x000000ffff0f7224 */ /* 0x000fe200000e060f */
[----:B------:R-:W-:Y:S07]  /*5a20*/  @!P1 BRA `(.L_x_17833) ;  /* 0xffffffb8001c9947 */ /* 0x000fee000383ffff */
.L_x_17830:
[----:B------:R-:W-:Y:S05]  /*5a30*/  BSYNC.RECONVERGENT B0 ;  /* 0x0000000000007941 */ /* 0x000fea0003800200 */
.L_x_17829:
[----:B-----5:R-:W0:Y:S01]  /*5a40*/  SHFL.BFLY PT, R2, R9, 0x10, 0x1f ;  /* 0x0e001f0009027f89 */ /* 0x020e2200000e0000 */
[----:B------:R-:W1:Y:S01]  /*5a50*/  S2UR UR8, SR_CgaCtaId ;  /* 0x00000000000879c3 */ /* 0x000e620000008800 */
[----:B------:R-:W-:Y:S01]  /*5a60*/  UMOV UR5, 0x400 ;  /* 0x0000040000057882 */ /* 0x000fe20000000000 */
[----:B------:R-:W-:Y:S01]  /*5a70*/  IMAD.MOV.U32 R14, RZ, RZ, -0x800001 ;  /* 0xff7fffffff0e7424 */ /* 0x000fe200078e00ff */
[----:B------:R-:W-:Y:S01]  /*5a80*/  UIADD3 UR4, UPT, UPT, UR5, 0x200, URZ ;  /* 0x0000020005047890 */ /* 0x000fe2000fffe0ff */
[----:B------:R-:W2:Y:S01]  /*5a90*/  S2R R23, SR_CTAID.Z ;  /* 0x0000000000177919 */ /* 0x000ea20000002700 */
[----:B------:R-:W-:Y:S01]  /*5aa0*/  BSSY.RECONVERGENT B0, `(.L_x_17834) ;  /* 0x00000fe000007945 */ /* 0x000fe20003800200 */
[----:B------:R-:W-:Y:S01]  /*5ab0*/  IMAD.MOV.U32 R16, RZ, RZ, RZ ;  /* 0x000000ffff107224 */ /* 0x000fe200078e00ff */
[----:B0-----:R-:W-:Y:S01]  /*5ac0*/  FMNMX.FTZ R4, R2, R9, !PT ;  /* 0x0000000902047209 */ /* 0x001fe20007810000 */
[----:B-1----:R-:W-:-:S04]  /*5ad0*/  ULEA UR4, UR8, UR4, 0x18 ;  /* 0x0000000408047291 */ /* 0x002fc8000f8ec0ff */
[----:B------:R-:W0:Y:S02]  /*5ae0*/  SHFL.BFLY PT, R13, R4, 0x8, 0x1f ;  /* 0x0d001f00040d7f89 */ /* 0x000e2400000e0000 */
[----:B0-----:R-:W-:-:S05]  /*5af0*/  FMNMX.FTZ R13, R4, R13, !PT ;  /* 0x0000000d040d7209 */ /* 0x001fca0007810000 */
[----:B------:R-:W0:Y:S02]  /*5b00*/  SHFL.BFLY PT, R2, R13, 0x4, 0x1f ;  /* 0x0c801f000d027f89 */ /* 0x000e2400000e0000 */
[----:B0-----:R-:W-:Y:S02]  /*5b10*/  FMNMX.FTZ R10, R13, R2, !PT ;  /* 0x000000020d0a7209 */ /* 0x001fe40007810000 */
[----:B------:R-:W0:Y:S03]  /*5b20*/  S2R R2, SR_TID.X ;  /* 0x0000000000027919 */ /* 0x000e260000002100 */
[----:B------:R-:W1:Y:S02]  /*5b30*/  SHFL.BFLY PT, R15, R10, 0x2, 0x1f ;  /* 0x0c401f000a0f7f89 */ /* 0x000e6400000e0000 */
[----:B-1----:R-:W-:Y:S02]  /*5b40*/  FMNMX.FTZ R15, R10, R15, !PT ;  /* 0x0000000f0a0f7209 */ /* 0x002fe40007810000 */
[----:B0-----:R-:W-:-:S03]  /*5b50*/  LOP3.LUT P0, R9, R2, 0x1f, RZ, 0xc0, !PT ;  /* 0x0000001f02097812 */ /* 0x001fc6000780c0ff */
[----:B------:R-:W0:Y:S01]  /*5b60*/  SHFL.BFLY PT, R12, R15, 0x1, 0x1f ;  /* 0x0c201f000f0c7f89 */ /* 0x000e2200000e0000 */
[----:B------:R-:W-:Y:S02]  /*5b70*/  SHF.R.U32.HI R22, RZ, 0x5, R2 ;  /* 0x00000005ff167819 */ /* 0x000fe40000011602 */
[----:B------:R-:W-:Y:S02]  /*5b80*/  ISETP.GT.U32.AND P1, PT, R9, 0x3, PT ;  /* 0x000000030900780c */ /* 0x000fe40003f24070 */
[----:B------:R-:W-:Y:S02]  /*5b90*/  LEA R10, R22, UR4, 0x2 ;  /* 0x00000004160a7c11 */ /* 0x000fe4000f8e10ff */
[----:B0-----:R-:W-:Y:S02]  /*5ba0*/  FMNMX.FTZ R17, R15, R12, !PT ;  /* 0x0000000c0f117209 */ /* 0x001fe40007810000 */
[----:B------:R-:W-:-:S03]  /*5bb0*/  LEA R12, R9, UR4, 0x2 ;  /* 0x00000004090c7c11 */ /* 0x000fc6000f8e10ff */
[----:B------:R-:W-:Y:S01]  /*5bc0*/  @!P0 STS [R10], R17 ;  /* 0x000000110a008388 */ /* 0x000fe20000000800 */
[----:B------:R-:W-:Y:S06]  /*5bd0*/  BAR.SYNC.DEFER_BLOCKING 0x0 ;  /* 0x0000000000007b1d */ /* 0x000fec0000010000 */
[----:B------:R-:W0:Y:S04]  /*5be0*/  @!P1 LDS R14, [R12] ;  /* 0x000000000c0e9984 */ /* 0x000e280000000800 */
[----:B0-----:R-:W0:Y:S02]  /*5bf0*/  SHFL.BFLY PT, R13, R14, 0x2, 0x1f ;  /* 0x0c401f000e0d7f89 */ /* 0x001e2400000e0000 */
[----:B0-----:R-:W-:Y:S01]  /*5c00*/  FMNMX.FTZ R15, R13, R14, !PT ;  /* 0x0000000e0d0f7209 */ /* 0x001fe20007810000 */
[----:B--2---:R-:W-:-:S04]  /*5c10*/  IMAD R13, R23, -0x200, R11 ;  /* 0xfffffe00170d7824 */ /* 0x004fc800078e020b */
[----:B------:R-:W0:Y:S01]  /*5c20*/  SHFL.BFLY PT, R4, R15, 0x1, 0x1f ;  /* 0x0c201f000f047f89 */ /* 0x000e2200000e0000 */
[----:B------:R-:W-:Y:S02]  /*5c30*/  ISETP.GE.AND P2, PT, R2, R13, PT ;  /* 0x0000000d0200720c */ /* 0x000fe40003f46270 */
[----:B0-----:R-:W-:-:S06]  /*5c40*/  FMNMX.FTZ R4, R15, R4, !PT ;  /* 0x000000040f047209 */ /* 0x001fcc0007810000 */
[----:B------:R-:W0:Y:S05]  /*5c50*/  SHFL.IDX PT, R4, R4, RZ, 0x1f ;  /* 0x00001fff04047589 */ /* 0x000e2a00000e0000 */
[----:B------:R-:W-:Y:S05]  /*5c60*/  @P2 BRA `(.L_x_17835) ;  /* 0x0000000c00842947 */ /* 0x000fea0003800000 */
[----:B------:R-:W-:Y:S01]  /*5c70*/  LOP3.LUT R14, RZ, R2, RZ, 0x33, !PT ;  /* 0x00000002ff0e7212 */ /* 0x000fe200078e33ff */
[----:B------:R-:W-:Y:S01]  /*5c80*/  BSSY.RECONVERGENT B1, `(.L_x_17836) ;  /* 0x000001c000017945 */ /* 0x000fe20003800200 */
[----:B------:R-:W-:Y:S02]  /*5c90*/  IMAD.MOV.U32 R18, RZ, RZ, R2 ;  /* 0x000000ffff127224 */ /* 0x000fe400078e0002 */
[----:B------:R-:W-:-:S04]  /*5ca0*/  IADD3 R14, PT, PT, R11, R14, RZ ;  /* 0x0000000e0b0e7210 */ /* 0x000fc80007ffe0ff */
[----:B------:R-:W-:Y:S01]  /*5cb0*/  LOP3.LUT R15, R14, 0x180, RZ, 0xc0, !PT ;  /* 0x000001800e0f7812 */ /* 0x000fe200078ec0ff */
[----:B------:R-:W-:-:S03]  /*5cc0*/  IMAD R16, R23, -0x200, R14 ;  /* 0xfffffe0017107824 */ /* 0x000fc600078e020e */
[----:B------:R-:W-:Y:S02]  /*5cd0*/  ISETP.NE.AND P0, PT, R15, 0x180, PT ;  /* 0x000001800f00780c */ /* 0x000fe40003f05270 */
[----:B------:R-:W-:Y:S01]  /*5ce0*/  ISETP.GE.U32.AND P3, PT, R16, 0x180, PT ;  /* 0x000001801000780c */ /* 0x000fe20003f66070 */
[----:B------:R-:W-:-:S10]  /*5cf0*/  IMAD.MOV.U32 R16, RZ, RZ, RZ ;  /* 0x000000ffff107224 */ /* 0x000fd400078e00ff */
[----:B------:R-:W-:Y:S05]  /*5d00*/  @!P0 BRA `(.L_x_17837) ;  /* 0x00000000004c8947 */ /* 0x000fea0003800000 */
[----:B------:R-:W-:Y:S01]  /*5d10*/  UIADD3 UR4, UPT, UPT, UR5, 0x220, URZ ;  /* 0x0000022005047890 */ /* 0x000fe2000fffe0ff */
[----:B------:R-:W-:Y:S01]  /*5d20*/  LEA.HI R14, R14, 0x1, RZ, 0x19 ;  /* 0x000000010e0e7811 */ /* 0x000fe200078fc8ff */
[----:B------:R-:W-:Y:S01]  /*5d30*/  IMAD.MOV.U32 R16, RZ, RZ, RZ ;  /* 0x000000ffff107224 */ /* 0x000fe200078e00ff */
[----:B------:R-:W-:Y:S01]  /*5d40*/  MOV R18, R2 ;  /* 0x0000000200127202 */ /* 0x000fe20000000f00 */
[----:B------:R-:W-:Y:S01]  /*5d50*/  ULEA UR4, UR8, UR4, 0x18 ;  /* 0x0000000408047291 */ /* 0x000fe2000f8ec0ff */
[----:B------:R-:W-:-:S05]  /*5d60*/  LOP3.LUT R14, R14, 0x3, RZ, 0xc0, !PT ;  /* 0x000000030e0e7812 */ /* 0x000fca00078ec0ff */
[----:B------:R-:W-:Y:S01]  /*5d70*/  IMAD.MOV R15, RZ, RZ, -R14 ;  /* 0x000000ffff0f7224 */ /* 0x000fe200078e0a0e */
[----:B------:R-:W-:-:S07]  /*5d80*/  LEA R14, R2, UR4, 0x2 ;  /* 0x00000004020e7c11 */ /* 0x000fce000f8e10ff */
.L_x_17838:
        /* <DEDUP_REMOVED lines=11> */
.L_x_17837:
[----:B------:R-:W-:Y:S05]  /*5e40*/  BSYNC.RECONVERGENT B1 ;  /* 0x0000000000017941 */ /* 0x000fea0003800200 */
.L_x_17836:
[----:B------:R-:W-:Y:S05]  /*5e50*/  @!P3 BRA `(.L_x_17835) ;  /* 0x0000000c0008b947 */ /* 0x000fea0003800000 */
[----:B------:R-:W-:Y:S01]  /*5e60*/  IMAD.IADD R14, R13, 0x1, -R18 ;  /* 0x000000010d0e7824 */ /* 0x000fe200078e0a12 */
[----:B------:R-:W-:Y:S01]  /*5e70*/  UIADD3 UR4, UPT, UPT, UR5, 0x220, URZ ;  /* 0x0000022005047890 */ /* 0x000fe2000fffe0ff */
[----:B------:R-:W-:Y:S01]  /*5e80*/  BSSY.RECONVERGENT B1, `(.L_x_17839) ;  /* 0x000006d000017945 */ /* 0x000fe20003800200 */
[----:B------:R-:W-:Y:S02]  /*5e90*/  PLOP3.LUT P0, PT, PT, PT, PT, 0x80, 0x8 ;  /* 0x000000000008781c */ /* 0x000fe40003f0f070 */
[----:B------:R-:W-:Y:S01]  /*5ea0*/  ISETP.GT.AND P3, PT, R14, 0x600, PT ;  /* 0x000006000e00780c */ /* 0x000fe20003f64270 */
[----:B------:R-:W-:-:S06]  /*5eb0*/  ULEA UR4, UR8, UR4, 0x18 ;  /* 0x0000000408047291 */ /* 0x000fcc000f8ec0ff */
[----:B------:R-:W-:-:S05]  /*5ec0*/  LEA R14, R18, UR4, 0x2 ;  /* 0x00000004120e7c11 */ /* 0x000fca000f8e10ff */
[----:B------:R-:W-:Y:S01]  /*5ed0*/  VIADD R14, R14, 0x400 ;  /* 0x000004000e0e7836 */ /* 0x000fe20000000000 */
[----:B------:R-:W-:Y:S06]  /*5ee0*/  @!P3 BRA `(.L_x_17840) ;  /* 0x000000040098b947 */ /* 0x000fec0003800000 */
[----:B------:R-:W-:Y:S01]  /*5ef0*/  PLOP3.LUT P0, PT, PT, PT, PT, 0x8, 0x80 ;  /* 0x000000000080781c */ /* 0x000fe20003f0e170 */
[----:B------:R-:W-:-:S12]  /*5f00*/  VIADD R49, R13, 0xfffffa00 ;  /* 0xfffffa000d317836 */ /* 0x000fd80000000000 */
.L_x_17841:
        /* <DEDUP_REMOVED lines=100> */
.L_x_17840:
[----:B------:R-:W-:Y:S05]  /*6550*/  BSYNC.RECONVERGENT B1 ;  /* 0x0000000000017941 */ /* 0x000fea0003800200 */
.L_x_17839:
        /* <DEDUP_REMOVED lines=55> */
.L_x_17843:
[----:B------:R-:W-:Y:S05]  /*68d0*/  BSYNC.RECONVERGENT B1 ;  /* 0x0000000000017941 */ /* 0x000fea0003800200 */
.L_x_17842:
        /* <DEDUP_REMOVED lines=26> */
.L_x_17835:
[----:B------:R-:W-:Y:S05]  /*6a80*/  BSYNC.RECONVERGENT B0 ;  /* 0x0000000000007941 */ /* 0x000fea0003800200 */
.L_x_17834:
        /* <DEDUP_REMOVED lines=22> */
[----:B------:R-:W-:Y:S04]  /*6bf0*/  BSSY.RECONVERGENT B1, `(.L_x_17846) ;  /* 0x000001a000017945 */ /* 0x000fe80003800200 */
[----:B------:R-:W-:Y:S02]  /*6c00*/  IMAD.IADD R12, R11, 0x1, R10 ;  /* 0x000000010b0c7824 */ /* 0x000fe400078e020a */
[----:B--2---:R-:W-:Y:S02]  /*6c10*/  FADD.FTZ R11, R39, 9.9999999747524270788e-07 ;  /* 0x358637bd270b7421 */ /* 0x004fe40000010000 */
[----:B------:R-:W-:Y:S01]  /*6c20*/  IMAD R14, R23, -0x200, R12 ;  /* 0xfffffe00170e7824 */ /* 0x000fe200078e020c */
[----:B------:R-:W-:Y:S01]  /*6c30*/  LOP3.LUT R10, R12, 0x180, RZ, 0xc0, !PT ;  /* 0x000001800c0a7812 */ /* 0x000fe200078ec0ff */
[----:B------:R2:W3:Y:S03]  /*6c40*/  MUFU.RCP R38, R11 ;  /* 0x0000000b00267308 */ /* 0x0004e60000001000 */
[----:B------:R-:W-:Y:S01]  /*6c50*/  ISETP.NE.AND P0, PT, R10, 0x180, PT ;  /* 0x000001800a00780c */ /* 0x000fe20003f05270 */
[----:B------:R-:W-:Y:S01]  /*6c60*/  IMAD.MOV.U32 R10, RZ, RZ, R2 ;  /* 0x000000ffff0a7224 */ /* 0x000fe200078e0002 */
[----:B------:R-:W-:-:S11]  /*6c70*/  ISETP.GE.U32.AND P1, PT, R14, 0x180, PT ;  /* 0x000001800e00780c */ /* 0x000fd60003f26070 */
[----:B--2---:R-:W-:Y:S05]  /*6c80*/  @!P0 BRA `(.L_x_17847) ;  /* 0x0000000000408947 */ /* 0x004fea0003800000 */
[----:B------:R-:W-:Y:S01]  /*6c90*/  LEA.HI R12, R12, 0x1, RZ, 0x19 ;  /* 0x000000010c0c7811 */ /* 0x000fe200078fc8ff */
[----:B------:R-:W-:-:S04]  /*6ca0*/  UIADD3 UR4, UPT, UPT, UR5, 0x220, URZ ;  /* 0x0000022005047890 */ /* 0x000fc8000fffe0ff */
[C---:B------:R-:W-:Y:S01]  /*6cb0*/  IMAD.SHL.U32 R10, R12.reuse, 0x80, RZ ;  /* 0x000000800c0a7824 */ /* 0x040fe200078e00ff */
[----:B------:R-:W-:Y:S01]  /*6cc0*/  ULEA UR4, UR8, UR4, 0x18 ;  /* 0x0000000408047291 */ /* 0x000fe2000f8ec0ff */
[----:B------:R-:W-:-:S03]  /*6cd0*/  LOP3.LUT R12, R12, 0x3, RZ, 0xc0, !PT ;  /* 0x000000030c0c7812 */ /* 0x000fc600078ec0ff */
[----:B------:R-:W-:Y:S02]  /*6ce0*/  LOP3.LUT R11, R10, 0x180, RZ, 0xc0, !PT ;  /* 0x000001800a0b7812 */ /* 0x000fe400078ec0ff */
[----:B------:R-:W-:Y:S02]  /*6cf0*/  IADD3 R14, PT, PT, RZ, -R12, RZ ;  /* 0x8000000cff0e7210 */ /* 0x000fe40007ffe0ff */
[----:B------:R-:W-:Y:S01]  /*6d00*/  LEA R12, R2, UR4, 0x2 ;  /* 0x00000004020c7c11 */ /* 0x000fe2000f8e10ff */
[----:B------:R-:W-:-:S07]  /*6d10*/  IMAD.IADD R10, R11, 0x1, R2 ;  /* 0x000000010b0a7824 */ /* 0x000fce00078e0202 */
.L_x_17848:
[----:B------:R-:W3:Y:S01]  /*6d20*/  LDS R11, [R12] ;  /* 0x000000000c0b7984 */ /* 0x000ee20000000800 */
[----:B------:R-:W-:-:S05]  /*6d30*/  VIADD R14, R14, 0x1 ;  /* 0x000000010e0e7836 */ /* 0x000fca0000000000 */
[----:B------:R-:W-:Y:S01]  /*6d40*/  ISETP.NE.AND P0, PT, R14, RZ, PT ;  /* 0x000000ff0e00720c */ /* 0x000fe20003f05270 */
[----:B---3--:R-:W-:-:S05]  /*6d50*/  FMUL.FTZ R11, R11, R38 ;  /* 0x000000260b0b7220 */ /* 0x008fca0000410000 */
[----:B------:R2:W-:Y:S02]  /*6d60*/  STS [R12], R11 ;  /* 0x0000000b0c007388 */ /* 0x0005e40000000800 */
[----:B--2---:R-:W-:-:S05]  /*6d70*/  VIADD R12, R12, 0x200 ;  /* 0x000002000c0c7836 */ /* 0x004fca0000000000 */
[----:B------:R-:W-:Y:S05]  /*6d80*/  @P0 BRA `(.L_x_17848) ;  /* 0xfffffffc00e40947 */ /* 0x000fea000383ffff */
.L_x_17847:
[----:B------:R-:W-:Y:S05]  /*6d90*/  BSYNC.RECONVERGENT B1 ;  /* 0x0000000000017941 */ /* 0x000fea0003800200 */
.L_x_17846:
[----:B------:R-:W-:Y:S05]  /*6da0*/  @!P1 BRA `(.L_x_17845) ;  /* 0x0000000400b89947 */ /* 0x000fea0003800000 */
[----:B------:R-:W-:Y:S01]  /*6db0*/  IADD3 R11, PT, PT, R13, -R10, RZ ;  /* 0x8000000a0d0b7210 */ /* 0x000fe20007ffe0ff */
        /* <DEDUP_REMOVED lines=10> */
.L_x_17851:
[----:B------:R-:W3:Y:S01]  /*6e60*/  LDS R12, [R11+-0x400] ;  /* 0xfffc00000b0c7984 */ /* 0x000ee20000000800 */
[----:B------:R-:W-:-:S03]  /*6e70*/  VIADD R10, R10, 0x800 ;  /* 0x000008000a0a7836 */ /* 0x000fc60000000000 */
[----:B------:R-:W2:Y:S02]  /*6e80*/  LDS R14, [R11+-0x200] ;  /* 0xfffe00000b0e7984 */ /* 0x000ea40000000800 */
[----:B------:R-:W-:Y:S02]  /*6e90*/  ISETP.GE.AND P1, PT, R10, R41, PT ;  /* 0x000000290a00720c */ /* 0x000fe40003f26270 */
[----:B-1----:R-:W1:Y:S04]  /*6ea0*/  LDS R15, [R11] ;  /* 0x000000000b0f7984 */ /* 0x002e680000000800 */
        /* <DEDUP_REMOVED lines=8> */
[----:B---3--:R-:W-:-:S03]  /*6f30*/  FMUL.FTZ R12, R12, R38 ;  /* 0x000000260c0c7220 */ /* 0x008fc60000410000 */
[----:B------:R-:W3:Y:S01]  /*6f40*/  LDS R33, [R11+0x1200] ;  /* 0x001200000b217984 */ /* 0x000ee20000000800 */
[----:B--2---:R-:W-:-:S03]  /*6f50*/  FMUL.FTZ R14, R14, R38 ;  /* 0x000000260e0e7220 */ /* 0x004fc60000410000 */
[----:B------:R-:W2:Y:S01]  /*6f60*/  LDS R34, [R11+0x1400] ;  /* 0x001400000b227984 */ /* 0x000ea20000000800 */
[----:B-1----:R-:W-:-:S03]  /*6f70*/  FMUL.FTZ R16, R15, R38 ;  /* 0x000000260f107220 */ /* 0x002fc60000410000 */
[----:B------:R-:W1:Y:S01]  /*6f80*/  LDS R35, [R11+0x1600] ;  /* 0x001600000b237984 */ /* 0x000e620000000800 */
        /* <DEDUP_REMOVED lines=15> */
[----:B---3--:R-:W-:-:S03]  /*7080*/  FMUL.FTZ R14, R33, R38 ;  /* 0x00000026210e7220 */ /* 0x008fc60000410000 */
[----:B------:R-:W-:Y:S01]  /*7090*/  STS [R11+0x600], R24 ;  /* 0x000600180b007388 */ /* 0x000fe20000000800 */
[----:B--2---:R-:W-:-:S03]  /*70a0*/  FMUL.FTZ R34, R34, R38 ;  /* 0x0000002622227220 */ /* 0x004fc60000410000 */
[----:B------:R-:W-:Y:S01]  /*70b0*/  STS [R11+0x800], R12 ;  /* 0x0008000c0b007388 */ /* 0x000fe20000000800 */
[----:B-1----:R-:W-:-:S03]  /*70c0*/  FMUL.FTZ R16, R35, R38 ;  /* 0x0000002623107220 */ /* 0x002fc60000410000 */
        /* <DEDUP_REMOVED lines=13> */
.L_x_17850:
[----:B------:R-:W-:Y:S05]  /*71a0*/  BSYNC.RECONVERGENT B1 ;  /* 0x0000000000017941 */ /* 0x000fea0003800200 */
.L_x_17849:
[----:B------:R-:W-:Y:S01]  /*71b0*/  IMAD.IADD R12, R13, 0x1, -R10 ;  /* 0x000000010d0c7824 */ /* 0x000fe200078e0a0a */
[----:B------:R-:W-:Y:S04]  /*71c0*/  BSSY.RECONVERGENT B1, `(.L_x_17852) ;  /* 0x000001e000017945 */ /* 0x000fe80003800200 */
[----:B------:R-:W-:-:S13]  /*71d0*/  ISETP.GT.AND P1, PT, R12, 0x200, PT ;  /* 0x000002000c00780c */ /* 0x000fda0003f24270 */
[----:B------:R-:W-:Y:S05]  /*71e0*/  @!P1 BRA `(.L_x_17853) ;  /* 0x00000000006c9947 */ /* 0x000fea0003800000 */
[----:B------:R-:W3:Y:S01]  /*71f0*/  LDS R12, [R11+-0x400] ;  /* 0xfffc00000b0c7984 */ /* 0x000ee20000000800 */
[----:B------:R-:W-:Y:S01]  /*7200*/  PLOP3.LUT P0, PT, PT, PT, PT, 0x8, 0x80 ;  /* 0x000000000080781c */ /* 0x000fe20003f0e170 */
[----:B------:R-:W-:Y:S02]  /*7210*/  VIADD R10, R10, 0x400 ;  /* 0x000004000a0a7836 */ /* 0x000fe40000000000 */
[----:B------:R-:W2:Y:S04]  /*7220*/  LDS R14, [R11+-0x200] ;  /* 0xfffe00000b0e7984 */ /* 0x000ea80000000800 */
[----:B-1----:R-:W1:Y:S04]  /*7230*/  LDS R15, [R11] ;  /* 0x000000000b0f7984 */ /* 0x002e680000000800 */
[----:B------:R-:W4:Y:S04]  /*7240*/  LDS R17, [R11+0x200] ;  /* 0x000200000b117984 */ /* 0x000f280000000800 */
[----:B------:R-:W5:Y:S04]  /*7250*/  LDS R19, [R11+0x400] ;  /* 0x000400000b137984 */ /* 0x000f680000000800 */
[----:B------:R-:W0:Y:S04]  /*7260*/  LDS R21, [R11+0x600] ;  /* 0x000600000b157984 */ /* 0x000e280000000800 */
[----:B------:R-:W0:Y:S04]  /*7270*/  LDS R25, [R11+0x800] ;  /* 0x000800000b197984 */ /* 0x000e280000000800 */
[----:B------:R-:W0:Y:S01]  /*7280*/  LDS R27, [R11+0xa00] ;  /* 0x000a00000b1b7984 */ /* 0x000e220000000800 */
[-C--:B---3--:R-:W-:Y:S01]  /*7290*/  FMUL.FTZ R12, R12, R38.reuse ;  /* 0x000000260c0c7220 */ /* 0x088fe20000410000 */
[----:B--2---:R-:W-:-:S04]  /*72a0*/  FMUL.FTZ R14, R14, R38 ;  /* 0x000000260e0e7220 */ /* 0x004fc80000410000 */
[----:B------:R-:W-:Y:S01]  /*72b0*/  STS [R11+-0x400], R12 ;  /* 0xfffc000c0b007388 */ /* 0x000fe20000000800 */
[----:B-1----:R-:W-:-:S03]  /*72c0*/  FMUL.FTZ R16, R15, R38 ;  /* 0x000000260f107220 */ /* 0x002fc60000410000 */
        /* <DEDUP_REMOVED lines=13> */
.L_x_17853:
[----:B------:R-:W-:Y:S05]  /*73a0*/  BSYNC.RECONVERGENT B1 ;  /* 0x0000000000017941 */ /* 0x000fea0003800200 */
.L_x_17852:
[----:B------:R-:W-:-:S13]  /*73b0*/  ISETP.LT.OR P0, PT, R10, R13, P0 ;  /* 0x0000000d0a00720c */ /* 0x000fda0000701670 */
[----:B------:R-:W-:Y:S05]  /*73c0*/  @!P0 BRA `(.L_x_17845) ;  /* 0x0000000000308947 */ /* 0x000fea0003800000 */
[----:B------:R-:W3:Y:S04]  /*73d0*/  LDS R10, [R11+-0x400] ;  /* 0xfffc00000b0a7984 */ /* 0x000ee80000000800 */
[----:B------:R-:W2:Y:S04]  /*73e0*/  LDS R12, [R11+-0x200] ;  /* 0xfffe00000b0c7984 */ /* 0x000ea80000000800 */
[----:B------:R-:W4:Y:S04]  /*73f0*/  LDS R13, [R11] ;  /* 0x000000000b0d7984 */ /* 0x000f280000000800 */
[----:B-1----:R-:W1:Y:S01]  /*7400*/  LDS R15, [R11+0x200] ;  /* 0x000200000b0f7984 */ /* 0x002e620000000800 */
[-C--:B---3--:R-:W-:Y:S01]  /*7410*/  FMUL.FTZ R10, R10, R38.reuse ;  /* 0x000000260a0a7220 */ /* 0x088fe20000410000 */
[----:B--2---:R-:W-:-:S04]  /*7420*/  FMUL.FTZ R12, R12, R38 ;  /* 0x000000260c0c7220 */ /* 0x004fc80000410000 */
[----:B------:R2:W-:Y:S01]  /*7430*/  STS [R11+-0x400], R10 ;  /* 0xfffc000a0b007388 */ /* 0x0005e20000000800 */
[----:B----4-:R-:W-:-:S03]  /*7440*/  FMUL.FTZ R14, R13, R38 ;  /* 0x000000260d0e7220 */ /* 0x010fc60000410000 */
[----:B------:R2:W-:Y:S01]  /*7450*/  STS [R11+-0x200], R12 ;  /* 0xfffe000c0b007388 */ /* 0x0005e20000000800 */
[----:B-1----:R-:W-:-:S03]  /*7460*/  FMUL.FTZ R16, R15, R38 ;  /* 0x000000260f107220 */ /* 0x002fc60000410000 */
[----:B------:R2:W-:Y:S04]  /*7470*/  STS [R11], R14 ;  /* 0x0000000e0b007388 */ /* 0x0005e80000000800 */
[----:B------:R2:W-:Y:S02]  /*7480*/  STS [R11+0x200], R16 ;  /* 0x000200100b007388 */ /* 0x0005e40000000800 */
.L_x_17845:
[----:B------:R-:W-:Y:S05]  /*7490*/  BSYNC.RECONVERGENT B0 ;  /* 0x0000000000007941 */ /* 0x000fea0003800200 */
.L_x_17844:
[----:B------:R-:W4:Y:S01]  /*74a0*/  LDCU UR8, c[0x0][0x370] ;  /* 0x00006e00ff0877ac */ /* 0x000f220008000800 */
[----:B------:R-:W0:Y:S08]  /*74b0*/  LDC R24, c[0x0][0x378] ;  /* 0x0000de00ff187b82 */ /* 0x000e300000000800 */
[----:B------:R-:W-:Y:S01]  /*74c0*/  BAR.SYNC.DEFER_BLOCKING 0x0 ;  /* 0x0000000000007b1d */ /* 0x000fe20000010000 */
[----:B------:R-:W-:-:S02]  /*74d0*/  ISETP.NE.AND P0, PT, R2, RZ, PT ;  /* 0x000000ff0200720c */ /* 0x000fc40003f05270 */
[----:B------:R-:W-:-:S03]  /*74e0*/  LEA R59, R23, R22, 0x4 ;  /* 0x00000016173b7211 */ /* 0x000fc600078e20ff */
[----:B------:R-:W0:Y:S02]  /*74f0*/  LDCU UR17, c[0x0][0x3dc] ;  /* 0x00007b80ff1177ac */ /* 0x000e240008000800 */
[----:B------:R-:W0:Y:S01]  /*7500*/  S2UR UR9, SR_CTAID.X ;  /* 0x00000000000979c3 */ /* 0x000e220000002500 */
[----:B------:R-:W-:Y:S07]  /*7510*/  BSSY.RECONVERGENT B0, `(.L_x_17854) ;  /* 0x0000010000007945 */ /* 0x000fee0003800200 */
[----:B------:R-:W0:Y:S01]  /*7520*/  S2UR UR16, SR_CTAID.Y ;  /* 0x00000000001079c3 */ /* 0x000e220000002600 */
[----:B----4-:R-:W-:Y:S05]  /*7530*/  @P0 BRA `(.L_x_17855) ;  /* 0x0000000000340947 */ /* 0x010fea0003800000 */
[----:B0-----:R-:W-:Y:S01]  /*7540*/  UIMAD UR4, UR16, UR8, UR9 ;  /* 0x00000008100472a4 */ /* 0x001fe2000f8e0209 */
[----:B------:R-:W0:Y:S05]  /*7550*/  LDCU.128 UR12, c[0x0][0x380] ;  /* 0x00007000ff0c77ac */ /* 0x000e2a0008000c00 */
[----:B--2---:R-:W-:-:S05]  /*7560*/  IMAD R10, R24, UR4, RZ ;  /* 0x00000004180a7c24 */ /* 0x004fca000f8e02ff */
[----:B------:R-:W-:-:S05]  /*7570*/  IADD3 R13, P0, PT, R10, R23, RZ ;  /* 0x000000170a0d7210 */ /* 0x000fca0007f1e0ff */
[----:B------:R-:W-:Y:S02]  /*7580*/  IMAD.X R10, RZ, RZ, RZ, P0 ;  /* 0x000000ffff0a7224 */ /* 0x000fe400000e06ff */
[----:B------:R-:W-:-:S03]  /*7590*/  IMAD.SHL.U32 R12, R13, 0x4, RZ ;  /* 0x000000040d0c7824 */ /* 0x000fc600078e00ff */
[----:B------:R-:W-:Y:S02]  /*75a0*/  SHF.L.U64.HI R13, R13, 0x2, R10 ;  /* 0x000000020d0d7819 */ /* 0x000fe4000001020a */
[C---:B0-----:R-:W-:Y:S02]  /*75b0*/  IADD3 R10, P0, PT, R12.reuse, UR14, RZ ;  /* 0x0000000e0c0a7c10 */ /* 0x041fe4000ff1e0ff */
[----:B------:R-:W-:Y:S02]  /*75c0*/  IADD3 R12, P1, PT, R12, UR12, RZ ;  /* 0x0000000c0c0c7c10 */ /* 0x000fe4000ff3e0ff */
[C---:B------:R-:W-:Y:S02]  /*75d0*/  IADD3.X R11, PT, PT, R13.reuse, UR15, RZ, P0, !PT ;  /* 0x0000000f0d0b7c10 */ /* 0x040fe400087fe4ff */
[----:B------:R-:W-:-:S03]  /*75e0*/  IADD3.X R13, PT, PT, R13, UR13, RZ, P1, !PT ;  /* 0x0000000d0d0d7c10 */ /* 0x000fc60008ffe4ff */
[----:B------:R4:W-:Y:S04]  /*75f0*/  STG.E desc[UR6][R10.64], R4 ;  /* 0x000000040a007986 */ /* 0x0009e8000c101906 */
[----:B------:R4:W-:Y:S02]  /*7600*/  STG.E desc[UR6][R12.64], R39 ;  /* 0x000000270c007986 */ /* 0x0009e4000c101906 */
.L_x_17855:
[----:B0-----:R-:W-:Y:S05]  /*7610*/  BSYNC.RECONVERGENT B0 ;  /* 0x0000000000007941 */ /* 0x001fea0003800200 */
.L_x_17854:
        /* <DEDUP_REMOVED lines=10> */
[----:B--234-:R-:W-:Y:S02]  /*76c0*/  CS2R R38, SRZ ;  /* 0x0000000000267805 */ /* 0x01cfe4000001ff00 */
[----:B------:R-:W-:Y:S02]  /*76d0*/  CS2R R40, SRZ ;  /* 0x0000000000287805 */ /* 0x000fe4000001ff00 */
[----:B------:R-:W-:Y:S02]  /*76e0*/  CS2R R42, SRZ ;  /* 0x00000000002a7805 */ /* 0x000fe4000001ff00 */
[----:B------:R-:W-:-:S02]  /*76f0*/  CS2R R44, SRZ ;  /* 0x00000000002c7805 */ /* 0x000fc4000001ff00 */
[----:B------:R-:W-:Y:S02]  /*7700*/  CS2R R46, SRZ ;  /* 0x00000000002e7805 */ /* 0x000fe4000001ff00 */
[----:B------:R-:W-:Y:S02]  /*7710*/  CS2R R48, SRZ ;  /* 0x0000000000307805 */ /* 0x000fe4000001ff00 */
[----:B------:R-:W-:Y:S02]  /*7720*/  CS2R R50, SRZ ;  /* 0x0000000000327805 */ /* 0x000fe4000001ff00 */
[----:B------:R-:W-:Y:S02]  /*7730*/  CS2R R52, SRZ ;  /* 0x0000000000347805 */ /* 0x000fe4000001ff00 */
[----:B------:R-:W-:Y:S01]  /*7740*/  CS2R R54, SRZ ;  /* 0x0000000000367805 */ /* 0x000fe2000001ff00 */
[----:B------:R-:W-:Y:S01]  /*7750*/  IMAD.MOV.U32 R56, RZ, RZ, RZ ;  /* 0x000000ffff387224 */ /* 0x000fe200078e00ff */
[----:B0-----:R-:W-:Y:S06]  /*7760*/  @P0 BRA `(.L_x_17857) ;  /* 0x00000084006c0947 */ /* 0x001fec0003800000 */
[----:B------:R-:W0:Y:S01]  /*7770*/  I2F.RP R14, R3 ;  /* 0x00000003000e7306 */ /* 0x000e220000209400 */
[----:B------:R-:W1:Y:S01]  /*7780*/  LDC R4, c[0x0][0x3c8] ;  /* 0x0000f200ff047b82 */ /* 0x000e620000000800 */
[----:B------:R-:W2:Y:S01]  /*7790*/  LDCU UR5, c[0x0][0x3e0] ;  /* 0x00007c00ff0577ac */ /* 0x000ea20008000800 */
[----:B------:R-:W-:Y:S01]  /*77a0*/  IMAD.SHL.U32 R60, R2, 0x8, RZ ;  /* 0x00000008023c7824 */ /* 0x000fe200078e00ff */
[----:B------:R-:W-:Y:S01]  /*77b0*/  IADD3 R62, PT, PT, R0, 0x1f, RZ ;  /* 0x0000001f003e7810 */ /* 0x000fe20007ffe0ff */
[----:B------:R-:W-:Y:S01]  /*77c0*/  IMAD.MOV.U32 R25, RZ, RZ, RZ ;  /* 0x000000ffff197224 */ /* 0x000fe200078e00ff */
[----:B------:R-:W3:Y:S01]  /*77d0*/  LDCU UR4, c[0x0][0x3fc] ;  /* 0x00007f80ff0477ac */ /* 0x000ee20008000800 */
[----:B------:R-:W-:Y:S02]  /*77e0*/  CS2R R26, SRZ ;  /* 0x00000000001a7805 */ /* 0x000fe4000001ff00 */
[----:B------:R-:W-:Y:S01]  /*77f0*/  LOP3.LUT R58, R60, 0x18, RZ, 0xc0, !PT ;  /* 0x000000183c3a7812 */ /* 0x000fe200078ec0ff */
[----:B------:R-:W4:Y:S01]  /*7800*/  LDC.64 R10, c[0x0][0x3b8] ;  /* 0x0000ee00ff0a7b82 */ /* 0x000f220000000a00 */
[----:B------:R-:W-:-:S02]  /*7810*/  CS2R R28, SRZ ;  /* 0x00000000001c7805 */ /* 0x000fc4000001ff00 */
[----:B------:R-:W-:Y:S02]  /*7820*/  CS2R R30, SRZ ;  /* 0x00000000001e7805 */ /* 0x000fe4000001ff00 */
[----:B------:R-:W-:Y:S02]  /*7830*/  CS2R R32, SRZ ;  /* 0x0000000000207805 */ /* 0x000fe4000001ff00 */
[----:B------:R-:W-:Y:S02]  /*7840*/  CS2R R34, SRZ ;  /* 0x0000000000227805 */ /* 0x000fe4000001ff00 */
[----:B------:R-:W-:Y:S01]  /*7850*/  CS2R R36, SRZ ;  /* 0x0000000000247805 */ /* 0x000fe2000001ff00 */
[----:B0-----:R-:W0:Y:S01]  /*7860*/  MUFU.RCP R14, R14 ;  /* 0x0000000e000e7308 */ /* 0x001e220000001000 */
        /* <DEDUP_REMOVED lines=8> */
[----:B------:R-:W-:Y:S01]  /*78f0*/  CS2R R54, SRZ ;  /* 0x0000000000367805 */ /* 0x000fe2000001ff00 */
[----:B-1----:R-:W-:Y:S01]  /*7900*/  IMAD R15, R4, UR16, RZ ;  /* 0x00000010040f7c24 */ /* 0x002fe2000f8e02ff */
[----:B---3--:R-:W-:Y:S01]  /*7910*/  IADD3 R7, PT, PT, R7, -UR4, RZ ;  /* 0x8000000407077c10 */ /* 0x008fe2000fffe0ff */
[----:B--2---:R-:W-:Y:S01]  /*7920*/  IMAD R4, R5, UR5, RZ ;  /* 0x0000000505047c24 */ /* 0x004fe2000f8e02ff */
[----:B------:R-:W-:Y:S01]  /*7930*/  LOP3.LUT R60, R60, 0xf8, RZ, 0xc0, !PT ;  /* 0x000000f83c3c7812 */ /* 0x000fe200078ec0ff */
[----:B------:R-:W-:Y:S01]  /*7940*/  IMAD.MOV.U32 R56, RZ, RZ, RZ ;  /* 0x000000ffff387224 */ /* 0x000fe200078e00ff */
[----:B------:R-:W-:Y:S02]  /*7950*/  LEA.HI R62, R62, 0xffffffff, RZ, 0x1b ;  /* 0xffffffff3e3e7811 */ /* 0x000fe400078fd8ff */
[----:B------:R-:W-:Y:S01]  /*7960*/  SHF.R.S32.HI R5, RZ, 0x1f, R4 ;  /* 0x0000001fff057819 */ /* 0x000fe20000011404 */
[----:B0-----:R-:W-:Y:S02]  /*7970*/  VIADD R12, R14, 0xffffffe ;  /* 0x0ffffffe0e0c7836 */ /* 0x001fe40000000000 */
[----:B----4-:R-:W-:-:S02]  /*7980*/  IMAD.WIDE R10, R15, 0x4, R10 ;  /* 0x000000040f0a7825 */ /* 0x010fc400078e020a */
[----:B------:R0:W1:Y:S02]  /*7990*/  F2I.FTZ.U32.TRUNC.NTZ R13, R12 ;  /* 0x0000000c000d7305 */ /* 0x000064000021f000 */
[----:B0-----:R-:W-:Y:S01]  /*79a0*/  IMAD.MOV.U32 R12, RZ, RZ, RZ ;  /* 0x000000ffff0c7224 */ /* 0x001fe200078e00ff */
[----:B-1----:R-:W-:-:S05]  /*79b0*/  IADD3 R16, PT, PT, RZ, -R13, RZ ;  /* 0x8000000dff107210 */ /* 0x002fca0007ffe0ff */
[----:B------:R-:W-:-:S04]  /*79c0*/  IMAD R57, R16, R3, RZ ;  /* 0x0000000310397224 */ /* 0x000fc800078e02ff */
[----:B------:R-:W-:-:S07]  /*79d0*/  IMAD.HI.U32 R57, R13, R57, R12 ;  /* 0x000000390d397227 */ /* 0x000fce00078e000c */
.L_x_17924:
[----:B------:R-:W0:Y:S01]  /*79e0*/  LDC R20, c[0x0][0x400] ;  /* 0x00010000ff147b82 */ /* 0x000e220000000800 */
[----:B------:R-:W-:Y:S01]  /*79f0*/  IMAD.SHL.U32 R95, R59, 0x20, RZ ;  /* 0x000000203b5f7824 */ /* 0x000fe200078e00ff */
[----:B------:R-:W-:Y:S04]  /*7a00*/  BSSY.RECONVERGENT B0, `(.L_x_17858) ;  /* 0x000082e000007945 */ /* 0x000fe80003800200 */
[----:B------:R-:W-:Y:S02]  /*7a10*/  IABS R14, R95 ;  /* 0x0000005f000e7213 */ /* 0x000fe40000000000 */
[----:B------:R-:W1:Y:S03]  /*7a20*/  LDC R16, c[0x0][0x404] ;  /* 0x00010100ff107b82 */ /* 0x000e660000000800 */
[----:B------:R-:W-:-:S04]  /*7a30*/  IMAD.HI.U32 R12, R57, R14, RZ ;  /* 0x0000000e390c7227 */ /* 0x000fc800078e00ff */
[----:B------:R-:W-:Y:S01]  /*7a40*/  IMAD.MOV R13, RZ, RZ, -R12 ;  /* 0x000000ffff0d7224 */ /* 0x000fe200078e0a0c */
[----:B0-----:R-:W-:-:S04]  /*7a50*/  IABS R17, R20 ;  /* 0x0000001400117213 */ /* 0x001fc80000000000 */
[----:B------:R-:W0:Y:S01]  /*7a60*/  I2F.RP R18, R17 ;  /* 0x0000001100127306 */ /* 0x000e220000209400 */
[----:B-1----:R-:W-:-:S05]  /*7a70*/  IABS R15, R16 ;  /* 0x00000010000f7213 */ /* 0x002fca0000000000 */
[----:B------:R-:W-:Y:S01]  /*7a80*/  IMAD R14, R13, R15, R14 ;  /* 0x0000000f0d0e7224 */ /* 0x000fe200078e020e */
[----:B------:R-:W-:-:S04]  /*7a90*/  LOP3.LUT R13, R95, R16, RZ, 0x3c, !PT ;  /* 0x000000105f0d7212 */ /* 0x000fc800078e3cff */
[----:B------:R-:W-:Y:S01]  /*7aa0*/  ISETP.GT.U32.AND P1, PT, R3, R14, PT ;  /* 0x0000000e0300720c */ /* 0x000fe20003f24070 */
[----:B0-----:R-:W0:Y:S01]  /*7ab0*/  MUFU.RCP R18, R18 ;  /* 0x0000001200127308 */ /* 0x001e220000001000 */
[----:B------:R-:W-:-:S11]  /*7ac0*/  ISETP.GE.AND P2, PT, R13, RZ, PT ;  /* 0x000000ff0d00720c */ /* 0x000fd60003f46270 */
[----:B------:R-:W-:Y:S01]  /*7ad0*/  @!P1 IADD3 R14, PT, PT, R14, -R15, RZ ;  /* 0x8000000f0e0e9210 */ /* 0x000fe20007ffe0ff */
[----:B------:R-:W-:Y:S01]  /*7ae0*/  @!P1 VIADD R12, R12, 0x1 ;  /* 0x000000010c0c9836 */ /* 0x000fe20000000000 */
[----:B------:R-:W-:Y:S02]  /*7af0*/  ISETP.NE.AND P1, PT, R16, RZ, PT ;  /* 0x000000ff1000720c */ /* 0x000fe40003f25270 */
[----:B------:R-:W-:Y:S01]  /*7b00*/  ISETP.GE.U32.AND P0, PT, R14, R3, PT ;  /* 0x000000030e00720c */ /* 0x000fe20003f06070 */
[----:B0-----:R-:W-:-:S04]  /*7b10*/  VIADD R19, R18, 0xffffffe ;  /* 0x0ffffffe12137836 */ /* 0x001fc80000000000 */
[----:B------:R-:W0:Y:S08]  /*7b20*/  F2I.FTZ.U32.TRUNC.NTZ R13, R19 ;  /* 0x00000013000d7305 */ /* 0x000e30000021f000 */
[----:B------:R-:W-:-:S05]  /*7b30*/  @P0 IADD3 R12, PT, PT, R12, 0x1, RZ ;  /* 0x000000010c0c0810 */ /* 0x000fca0007ffe0ff */
[----:B------:R-:W-:Y:S01]  /*7b40*/  IMAD.MOV.U32 R15, RZ, RZ, R12 ;  /* 0x000000ffff0f7224 */ /* 0x000fe200078e000c */
[----:B0-----:R-:W-:-:S03]  /*7b50*/  IADD3 R12, PT, PT, RZ, -R13, RZ ;  /* 0x8000000dff0c7210 */ /* 0x001fc60007ffe0ff */
[----:B------:R-:W-:Y:S01]  /*7b60*/  @!P2 IMAD.MOV R15, RZ, RZ, -R15 ;  /* 0x000000ffff0fa224 */ /* 0x000fe200078e0a0f */
[----:B------:R-:W-:Y:S02]  /*7b70*/  @!P1 LOP3.LUT R15, RZ, R16, RZ, 0x33, !PT ;  /* 0x00000010ff0f9212 */ /* 0x000fe400078e33ff */
[----:B------:R-:W-:Y:S01]  /*7b80*/  ISETP.NE.AND P2, PT, R20, RZ, PT ;  /* 0x000000ff1400720c */ /* 0x000fe20003f45270 */
[----:B------:R-:W-:Y:S02]  /*7b90*/  IMAD R21, R12, R17, RZ ;  /* 0x000000110c157224 */ /* 0x000fe400078e02ff */
[----:B------:R-:W-:Y:S02]  /*7ba0*/  IMAD.IADD R14, R15, 0x1, R8 ;  /* 0x000000010f0e7824 */ /* 0x000fe400078e0208 */
[----:B------:R-:W-:-:S03]  /*7bb0*/  IMAD.MOV.U32 R12, RZ, RZ, RZ ;  /* 0x000000ffff0c7224 */ /* 0x000fc600078e00ff */
[----:B------:R-:W-:Y:S01]  /*7bc0*/  IABS R16, R14 ;  /* 0x0000000e00107213 */ /* 0x000fe20000000000 */
[----:B------:R-:W-:Y:S01]  /*7bd0*/  IMAD.HI.U32 R12, R13, R21, R12 ;  /* 0x000000150d0c7227 */ /* 0x000fe200078e000c */
[----:B------:R-:W-:Y:S02]  /*7be0*/  ISETP.GE.AND P1, PT, R14, RZ, PT ;  /* 0x000000ff0e00720c */ /* 0x000fe40003f26270 */
[----:B------:R-:W-:-:S05]  /*7bf0*/  MOV R13, R16 ;  /* 0x00000010000d7202 */ /* 0x000fca0000000f00 */
[----:B------:R-:W-:-:S04]  /*7c00*/  IMAD.HI.U32 R12, R12, R13, RZ ;  /* 0x0000000d0c0c7227 */ /* 0x000fc800078e00ff */
[----:B------:R-:W-:-:S04]  /*7c10*/  IMAD.MOV R12, RZ, RZ, -R12 ;  /* 0x000000ffff0c7224 */ /* 0x000fc800078e0a0c */
        /* <DEDUP_REMOVED lines=8> */
[----:B------:R-:W-:-:S13]  /*7ca0*/  ISETP.NE.AND P1, PT, R12, RZ, PT ;  /* 0x000000ff0c00720c */ /* 0x000fda0003f25270 */
[----:B------:R-:W-:Y:S05]  /*7cb0*/  @!P0 BRA P1, `(.L_x_17859) ;  /* 0x0000008000088947 */ /* 0x000fea0000800000 */
[----:B------:R-:W-:-:S06]  /*7cc0*/  IMAD.WIDE.U32 R12, R59, 0x4, R10 ;  /* 0x000000043b0c7825 */ /* 0x000fcc00078e000a */
[----:B------:R0:W2:Y:S01]  /*7cd0*/  LDG.E.CONSTANT R13, desc[UR6][R12.64] ;  /* 0x000000060c0d7981 */ /* 0x0000a2000c1e9900 */
[----:B------:R-:W1:Y:S01]  /*7ce0*/  S2UR UR5, SR_CgaCtaId ;  /* 0x00000000000579c3 */ /* 0x000e620000008800 */
[----:B------:R-:W-:Y:S01]  /*7cf0*/  UMOV UR4, 0x400 ;  /* 0x0000040000047882 */ /* 0x000fe20000000000 */
[----:B------:R-:W-:Y:S01]  /*7d00*/  IADD3 R95, PT, PT, R58, R95, RZ ;  /* 0x0000005f3a5f7210 */ /* 0x000fe20007ffe0ff */
[----:B------:R-:W-:-:S04]  /*7d10*/  UIADD3 UR4, UPT, UPT, UR4, 0x220, URZ ;  /* 0x0000022004047890 */ /* 0x000fc8000fffe0ff */
[----:B0-----:R-:W-:Y:S01]  /*7d20*/  IMAD R12, R23, -0x200, R95 ;  /* 0xfffffe00170c7824 */ /* 0x001fe200078e025f */
[----:B-1----:R-:W-:-:S06]  /*7d30*/  ULEA UR4, UR5, UR4, 0x18 ;  /* 0x0000000405047291 */ /* 0x002fcc000f8ec0ff */
[----:B------:R-:W-:-:S05]  /*7d40*/  LEA R94, R12, UR4, 0x2 ;  /* 0x000000040c5e7c11 */ /* 0x000fca000f8e10ff */
[----:B------:R-:W0:Y:S02]  /*7d50*/  LDS.128 R16, [R94+0x10] ;  /* 0x000010005e107984 */ /* 0x000e240000000c00 */
[----:B0-----:R-:W-:Y:S01]  /*7d60*/  F2FP.BF16.F32.PACK_AB R100, R17, R16 ;  /* 0x000000101164723e */ /* 0x001fe200000010ff */
[----:B--2---:R-:W-:-:S03]  /*7d70*/  IMAD.WIDE R14, R13, UR17, R4 ;  /* 0x000000110d0e7c25 */ /* 0x004fc6000f8e0204 */
[----:B------:R-:W-:-:S05]  /*7d80*/  IADD3 R14, P0, PT, R60, R14, RZ ;  /* 0x0000000e3c0e7210 */ /* 0x000fca0007f1e0ff */
[----:B------:R-:W-:Y:S01]  /*7d90*/  IMAD.X R15, RZ, RZ, R15, P0 ;  /* 0x000000ffff0f7224 */ /* 0x000fe200000e060f */
[----:B------:R-:W-:-:S04]  /*7da0*/  LEA R20, P0, R14, UR10, 0x1 ;  /* 0x0000000a0e147c11 */ /* 0x000fc8000f8008ff */
[----:B------:R-:W-:Y:S02]  /*7db0*/  LEA.HI.X R21, R14, UR11, R15, 0x1, P0 ;  /* 0x0000000b0e157c11 */ /* 0x000fe400080f0c0f */
[----:B------:R-:W0:Y:S04]  /*7dc0*/  LDS.128 R12, [R94] ;  /* 0x000000005e0c7984 */ /* 0x000e280000000c00 */
        /* <DEDUP_REMOVED lines=45> */
[-C--:B------:R-:W-:Y:S01]  /*80a0*/  ISETP.GE.AND P1, PT, R97, R0.reuse, PT ;  /* 0x000000006100720c */ /* 0x080fe20003f26270 */
[----:B------:R-:W-:Y:S01]  /*80b0*/  VIADD R97, R95, 0x5 ;  /* 0x000000055f617836 */ /* 0x000fe20000000000 */
[-C--:B------:R-:W-:Y:S01]  /*80c0*/  ISETP.GE.AND P6, PT, R99, R0.reuse, PT ;  /* 0x000000006300720c */ /* 0x080fe20003fc6270 */
[----:B------:R-:W-:Y:S01]  /*80d0*/  VIADD R99, R95, 0x6 ;  /* 0x000000065f637836 */ /* 0x000fe20000000000 */
[-C--:B------:R-:W-:Y:S02]  /*80e0*/  ISETP.GE.AND P5, PT, R101, R0.reuse, PT ;  /* 0x000000006500720c */ /* 0x080fe40003fa6270 */
[----:B------:R-:W-:Y:S01]  /*80f0*/  ISETP.GE.AND P4, PT, R97, R0, PT ;  /* 0x000000006100720c */ /* 0x000fe20003f86270 */
[C---:B------:R-:W-:Y:S01]  /*8100*/  VIADD R97, R95.reuse, 0x1 ;  /* 0x000000015f617836 */ /* 0x040fe20000000000 */
[----:B------:R-:W-:-:S02]  /*8110*/  IADD3 R101, PT, PT, R95, 0x7, RZ ;  /* 0x000000075f657810 */ /* 0x000fc40007ffe0ff */
[-C--:B------:R-:W-:Y:S02]  /*8120*/  ISETP.GE.AND P3, PT, R99, R0.reuse, PT ;  /* 0x000000006300720c */ /* 0x080fe40003f66270 */
[----:B------:R-:W-:Y:S02]  /*8130*/  SEL R94, R15, RZ, !P1 ;  /* 0x000000ff0f5e7207 */ /* 0x000fe40004800000 */
[----:B------:R-:W-:Y:S02]  /*8140*/  SEL R99, R16, RZ, !P6 ;  /* 0x000000ff10637207 */ /* 0x000fe40007000000 */
[-C--:B------:R-:W-:Y:S02]  /*8150*/  ISETP.GE.AND P2, PT, R101, R0.reuse, PT ;  /* 0x000000006500720c */ /* 0x080fe40003f46270 */
[-C--:B------:R-:W-:Y:S02]  /*8160*/  ISETP.GE.AND P1, PT, R97, R0.reuse, PT ;  /* 0x000000006100720c */ /* 0x080fe40003f26270 */
[----:B------:R-:W-:-:S02]  /*8170*/  ISETP.GE.AND P6, PT, R95, R0, PT ;  /* 0x000000005f00720c */ /* 0x000fc40003fc6270 */
[----:B------:R-:W-:Y:S02]  /*8180*/  PRMT R16, R14, 0x7632, R16 ;  /* 0x000076320e107816 */ /* 0x000fe40000000010 */
[----:B------:R-:W-:Y:S02]  /*8190*/  PRMT R96, R17, 0x7632, R96 ;  /* 0x0000763211607816 */ /* 0x000fe40000000060 */
[C---:B------:R-:W-:Y:S02]  /*81a0*/  PRMT R15, R12.reuse, 0x7632, R15 ;  /* 0x000076320c0f7816 */ /* 0x040fe4000000000f */
        /* <DEDUP_REMOVED lines=10> */
.L_x_17861:
[----:B------:R-:W-:Y:S05]  /*8250*/  BSYNC.RECONVERGENT B2 ;  /* 0x0000000000027941 */ /* 0x000fea0003800200 */
.L_x_17860:
[----:B-----5:R-:W-:Y:S02]  /*8260*/  HMUL2.BF16_V2 R16, R13, R12 ;  /* 0x0000000c0d107232 */ /* 0x020fe40000200000 */
[----:B------:R-:W-:Y:S01]  /*8270*/  IMAD.MOV.U32 R12, RZ, RZ, R98 ;  /* 0x000000ffff0c7224 */ /* 0x000fe200078e0062 */
[----:B------:R0:W5:Y:S02]  /*8280*/  LDG.E.CONSTANT R101, desc[UR6][R20.64+0x204] ;  /* 0x0002040614657981 */ /* 0x000164000c1e9900 */
[C---:B------:R-:W-:Y:S02]  /*8290*/  PRMT R94, R16.reuse, 0x7632, R94 ;  /* 0x00007632105e7816 */ /* 0x040fe4000000005e */
[----:B------:R0:W5:Y:S01]  /*82a0*/  LDG.E.CONSTANT R98, desc[UR6][R20.64+0x208] ;  /* 0x0002080614627981 */ /* 0x000162000c1e9900 */
[----:B------:R-:W-:Y:S01]  /*82b0*/  HFMA2.BF16_V2 R96, R12, R15, -RZ ;  /* 0x0000000f0c607231 */ /* 0x000fe200003000ff */
[----:B------:R-:W-:Y:S01]  /*82c0*/  MOV R15, R100 ;  /* 0x00000064000f7202 */ /* 0x000fe20000000f00 */
[----:B------:R-:W-:Y:S01]  /*82d0*/  IMAD.U32 R16, R16, 0x10000, RZ ;  /* 0x0001000010107824 */ /* 0x000fe200078e00ff */
[----:B------:R0:W5:Y:S01]  /*82e0*/  LDG.E.CONSTANT R103, desc[UR6][R20.64+0x20c] ;  /* 0x00020c0614677981 */ /* 0x000162000c1e9900 */
[----:B------:R-:W-:Y:S01]  /*82f0*/  IMAD.U32 R99, R94, 0x10000, RZ ;  /* 0x000100005e637824 */ /* 0x000fe200078e00ff */
[C---:B------:R-:W-:Y:S01]  /*8300*/  PRMT R97, R96.reuse, 0x7632, R97 ;  /* 0x0000763260617816 */ /* 0x040fe20000000061 */
[----:B------:R-:W-:Y:S01]  /*8310*/  HMUL2.BF16_V2 R14, R15, R14 ;  /* 0x0000000e0f0e7232 */ /* 0x000fe20000200000 */
[----:B------:R0:W5:Y:S01]  /*8320*/  LDG.E.CONSTANT R94, desc[UR6][R20.64+0x200] ;  /* 0x00020006145e7981 */ /* 0x000162000c1e9900 */
[----:B------:R-:W-:Y:S01]  /*8330*/  SHF.L.U32 R96, R96, 0x10, RZ ;  /* 0x0000001060607819 */ /* 0x000fe200000006ff */
[----:B------:R-:W-:Y:S01]  /*8340*/  FADD.FTZ R99, R16, R99 ;  /* 0x0000006310637221 */ /* 0x000fe20000010000 */
[----:B------:R-:W-:Y:S01]  /*8350*/  IMAD.U32 R97, R97, 0x10000, RZ ;  /* 0x0001000061617824 */ /* 0x000fe200078e00ff */
[C---:B------:R-:W-:Y:S01]  /*8360*/  PRMT R16, R14.reuse, 0x7632, R16 ;  /* 0x000076320e107816 */ /* 0x040fe20000000010 */
[----:B------:R-:W-:Y:S01]  /*8370*/  BSSY.RECONVERGENT B2, `(.L_x_17862) ;  /* 0x0000024000027945 */ /* 0x000fe20003800200 */
[----:B------:R-:W-:-:S02]  /*8380*/  IMAD.U32 R14, R14, 0x10000, RZ ;  /* 0x000100000e0e7824 */ /* 0x000fc400078e00ff */
[----:B------:R-:W-:Y:S01]  /*8390*/  FADD.FTZ R96, R96, R97 ;  /* 0x0000006160607221 */ /* 0x000fe20000010000 */
[----:B------:R-:W-:Y:S01]  /*83a0*/  SHF.L.U32 R97, R16, 0x10, RZ ;  /* 0x0000001010617819 */ /* 0x000fe200000006ff */
[----:B0-----:R-:W-:Y:S06]  /*83b0*/  @P0 BRA `(.L_x_17863) ;  /* 0x00000000007c0947 */ /* 0x001fec0003800000 */
        /* <DEDUP_REMOVED lines=12> */
[----:B------:R-:W-:Y:S02]  /*8480*/  SEL R101, R101, RZ, !P1 ;  /* 0x000000ff65657207 */ /* 0x000fe40004800000 */
[----:B------:R-:W-:Y:S02]  /*8490*/  SEL R100, R16, RZ, !P6 ;  /* 0x000000ff10647207 */ /* 0x000fe40007000000 */
[-C--:B------:R-:W-:Y:S02]  /*84a0*/  ISETP.GE.AND P3, PT, R107, R0.reuse, PT ;  /* 0x000000006b00720c */ /* 0x080fe40003f66270 */
        /* <DEDUP_REMOVED lines=16> */
.L_x_17863:
[----:B------:R-:W-:Y:S05]  /*85b0*/  BSYNC.RECONVERGENT B2 ;  /* 0x0000000000027941 */ /* 0x000fea0003800200 */
.L_x_17862:
[----:B-----5:R-:W-:Y:S01]  /*85c0*/  HFMA2.BF16_V2 R94, R13, R94, -RZ ;  /* 0x0000005e0d5e7231 */ /* 0x020fe200003000ff */
[----:B------:R-:W-:Y:S01]  /*85d0*/  F2FP.BF16.F32.PACK_AB R100, R19, R18 ;  /* 0x000000121364723e */ /* 0x000fe200000010ff */
[----:B------:R-:W-:Y:S01]  /*85e0*/  FADD.FTZ R97, R14, R97 ;  /* 0x000000610e617221 */ /* 0x000fe20000010000 */
[----:B------:R-:W-:Y:S02]  /*85f0*/  HMUL2.BF16_V2 R18, R12, R101 ;  /* 0x000000650c127232 */ /* 0x000fe40000200000 */
[----:B------:R-:W-:Y:S01]  /*8600*/  FADD.FTZ R96, R99, R96 ;  /* 0x0000006063607221 */ /* 0x000fe20000010000 */
[C---:B------:R-:W-:Y:S01]  /*8610*/  PRMT R14, R94.reuse, 0x7610, R14 ;  /* 0x000076105e0e7816 */ /* 0x040fe2000000000e */
[----:B------:R-:W-:Y:S01]  /*8620*/  HMUL2.BF16_V2 R98, R15, R98 ;  /* 0x000000620f627232 */ /* 0x000fe20000200000 */
[----:B------:R-:W-:Y:S01]  /*8630*/  PRMT R16, R94, 0x7632, R16 ;  /* 0x000076325e107816 */ /* 0x000fe20000000010 */
[----:B------:R-:W-:Y:S01]  /*8640*/  FADD.FTZ R96, R96, R97 ;  /* 0x0000006160607221 */ /* 0x000fe20000010000 */
[----:B------:R-:W-:Y:S01]  /*8650*/  PRMT R19, R18, 0x7632, R19 ;  /* 0x0000763212137816 */ /* 0x000fe20000000013 */
[----:B------:R-:W-:Y:S01]  /*8660*/  IMAD.U32 R94, R14, 0x10000, RZ ;  /* 0x000100000e5e7824 */ /* 0x000fe200078e00ff */
[----:B------:R-:W-:Y:S01]  /*8670*/  SHF.L.U32 R99, R16, 0x10, RZ ;  /* 0x0000001010637819 */ /* 0x000fe200000006ff */
[----:B------:R-:W-:Y:S01]  /*8680*/  IMAD.U32 R18, R18, 0x10000, RZ ;  /* 0x0001000012127824 */ /* 0x000fe200078e00ff */
[----:B------:R-:W-:Y:S01]  /*8690*/  MOV R14, R100 ;  /* 0x00000064000e7202 */ /* 0x000fe20000000f00 */
[----:B------:R-:W-:Y:S01]  /*86a0*/  IMAD.U32 R19, R19, 0x10000, RZ ;  /* 0x0001000013137824 */ /* 0x000fe200078e00ff */
[----:B------:R0:W5:Y:S01]  /*86b0*/  LDG.E.CONSTANT R97, desc[UR6][R20.64+0x40c] ;  /* 0x00040c0614617981 */ /* 0x000162000c1e9900 */
[----:B------:R-:W-:-:S02]  /*86c0*/  FADD.FTZ R99, R94, R99 ;  /* 0x000000635e637221 */ /* 0x000fc40000010000 */
[C---:B------:R-:W-:Y:S02]  /*86d0*/  HFMA2.BF16_V2 R16, R14.reuse, R17, -RZ ;  /* 0x000000110e107231 */ /* 0x040fe400003000ff */
[--C-:B------:R-:W-:Y:S01]  /*86e0*/  FADD.FTZ R100, R18, R19.reuse ;  /* 0x0000001312647221 */ /* 0x100fe20000010000 */
[----:B------:R-:W-:Y:S01]  /*86f0*/  HFMA2.BF16_V2 R94, R14, R103, -RZ ;  /* 0x000000670e5e7231 */ /* 0x000fe200003000ff */
[C---:B------:R-:W-:Y:S02]  /*8700*/  PRMT R18, R98.reuse, 0x7610, R18 ;  /* 0x0000761062127816 */ /* 0x040fe40000000012 */
        /* <DEDUP_REMOVED lines=10> */
[----:B------:R-:W-:Y:S02]  /*87b0*/  FADD.FTZ R18, R18, R19 ;  /* 0x0000001312127221 */ /* 0x000fe40000010000 */
[----:B------:R0:W5:Y:S01]  /*87c0*/  LDG.E.CONSTANT R19, desc[UR6][R20.64+0x404] ;  /* 0x0004040614137981 */ /* 0x000162000c1e9900 */
[----:B------:R-:W-:Y:S01]  /*87d0*/  FADD.FTZ R17, R16, R17 ;  /* 0x0000001110117221 */ /* 0x000fe20000010000 */
        /* <DEDUP_REMOVED lines=22> */
[----:B------:R-:W-:Y:S02]  /*8940*/  PRMT R98, R94, 0x7632, R98 ;  /* 0x000076325e627816 */ /* 0x000fe40000000062 */
[----:B------:R-:W-:-:S02]  /*8950*/  ISETP.GE.AND P2, PT, R105, R0, PT ;  /* 0x000000006900720c */ /* 0x000fc40003f46270 */
[----:B------:R-:W-:Y:S02]  /*8960*/  PRMT R99, R97, 0x7632, R99 ;  /* 0x0000763261637816 */ /* 0x000fe40000000063 */
        /* <DEDUP_REMOVED lines=12> */
.L_x_17865:
[----:B------:R-:W-:Y:S05]  /*8a30*/  BSYNC.RECONVERGENT B2 ;  /* 0x0000000000027941 */ /* 0x000fea0003800200 */
.L_x_17864:
[----:B------:R2:W5:Y:S02]  /*8a40*/  LDG.E.CONSTANT R100, desc[UR6][R20.64+0x600] ;  /* 0x0006000614647981 */ /* 0x000564000c1e9900 */
[----:B-----5:R-:W-:Y:S02]  /*8a50*/  HFMA2.BF16_V2 R19, R12, R19, -RZ ;  /* 0x000000130c137231 */ /* 0x020fe400003000ff */
[----:B------:R-:W-:Y:S02]  /*8a60*/  HMUL2.BF16_V2 R16, R13, R16 ;  /* 0x000000100d107232 */ /* 0x000fe40000200000 */
[----:B------:R-:W-:Y:S01]  /*8a70*/  FADD.FTZ R101, R18, R101 ;  /* 0x0000006512657221 */ /* 0x000fe20000010000 */
        /* <DEDUP_REMOVED lines=11> */
[C---:B------:R-:W-:Y:S01]  /*8b30*/  VIADD R99, R95.reuse, 0x2 ;  /* 0x000000025f637836 */ /* 0x040fe20000000000 */
[C---:B------:R-:W-:Y:S01]  /*8b40*/  IADD3 R107, PT, PT, R95.reuse, 0x3, RZ ;  /* 0x000000035f6b7810 */ /* 0x040fe20007ffe0ff */
[----:B------:R-:W-:Y:S01]  /*8b50*/  VIADD R109, R95, 0x4 ;  /* 0x000000045f6d7836 */ /* 0x000fe20000000000 */
[----:B-----5:R-:W-:Y:S02]  /*8b60*/  PRMT R106, R102, 0x7632, R106 ;  /* 0x00007632666a7816 */ /* 0x020fe4000000006a */
[-C--:B------:R-:W-:Y:S01]  /*8b70*/  ISETP.GE.AND P1, PT, R99, R0.reuse, PT ;  /* 0x000000006300720c */ /* 0x080fe20003f26270 */
[----:B------:R-:W-:Y:S01]  /*8b80*/  VIADD R99, R95, 0x5 ;  /* 0x000000055f637836 */ /* 0x000fe20000000000 */
[-C--:B------:R-:W-:Y:S02]  /*8b90*/  ISETP.GE.AND P6, PT, R107, R0.reuse, PT ;  /* 0x000000006b00720c */ /* 0x080fe40003fc6270 */
[----:B------:R-:W-:Y:S02]  /*8ba0*/  IADD3 R107, PT, PT, R95, 0x6, RZ ;  /* 0x000000065f6b7810 */ /* 0x000fe40007ffe0ff */
[-C--:B------:R-:W-:Y:S01]  /*8bb0*/  ISETP.GE.AND P5, PT, R109, R0.reuse, PT ;  /* 0x000000006d00720c */ /* 0x080fe20003fa6270 */
[----:B------:R-:W-:Y:S01]  /*8bc0*/  VIADD R109, R95, 0x7 ;  /* 0x000000075f6d7836 */ /* 0x000fe20000000000 */
[----:B------:R-:W-:-:S02]  /*8bd0*/  ISETP.GE.AND P4, PT, R99, R0, PT ;  /* 0x000000006300720c */ /* 0x000fc40003f86270 */
[-C--:B------:R-:W-:Y:S01]  /*8be0*/  ISETP.GE.AND P3, PT, R107, R0.reuse, PT ;  /* 0x000000006b00720c */ /* 0x080fe20003f66270 */
[----:B------:R-:W-:Y:S01]  /*8bf0*/  VIADD R107, R95, 0x1 ;  /* 0x000000015f6b7836 */ /* 0x000fe20000000000 */
[C---:B------:R-:W-:Y:S02]  /*8c00*/  PRMT R99, R103.reuse, 0x7632, R99 ;  /* 0x0000763267637816 */ /* 0x040fe40000000063 */
[----:B------:R-:W-:Y:S02]  /*8c10*/  SEL R103, R103, RZ, !P1 ;  /* 0x000000ff67677207 */ /* 0x000fe40004800000 */
[----:B------:R-:W-:Y:S02]  /*8c20*/  SEL R104, R99, RZ, !P6 ;  /* 0x000000ff63687207 */ /* 0x000fe40007000000 */
[-C--:B------:R-:W-:Y:S02]  /*8c30*/  ISETP.GE.AND P2, PT, R109, R0.reuse, PT ;  /* 0x000000006d00720c */ /* 0x080fe40003f46270 */
[----:B------:R-:W-:-:S02]  /*8c40*/  ISETP.GE.AND P1, PT, R107, R0, PT ;  /* 0x000000006b00720c */ /* 0x000fc40003f26270 */
[----:B------:R-:W-:Y:S02]  /*8c50*/  ISETP.GE.AND P6, PT, R95, R0, PT ;  /* 0x000000005f00720c */ /* 0x000fe40003fc6270 */
        /* <DEDUP_REMOVED lines=12> */
.L_x_17867:
[----:B------:R-:W-:Y:S05]  /*8d20*/  BSYNC.RECONVERGENT B2 ;  /* 0x0000000000027941 */ /* 0x000fea0003800200 */
.L_x_17866:
        /* <DEDUP_REMOVED lines=14> */
[----:B------:R-:W-:-:S02]  /*8e10*/  HFMA2.BF16_V2 R16, R14, R97, -RZ ;  /* 0x000000610e107231 */ /* 0x000fc400003000ff */
[--C-:B------:R-:W-:Y:S01]  /*8e20*/  FADD.FTZ R94, R94, R99.reuse ;  /* 0x000000635e5e7221 */ /* 0x100fe20000010000 */
[----:B------:R-:W-:Y:S01]  /*8e30*/  IMAD.U32 R18, R18, 0x10000, RZ ;  /* 0x0001000012127824 */ /* 0x000fe200078e00ff */
[C---:B------:R-:W-:Y:S01]  /*8e40*/  PRMT R99, R98.reuse, 0x7632, R99 ;  /* 0x0000763262637816 */ /* 0x040fe20000000063 */
[----:B------:R-:W-:Y:S02]  /*8e50*/  IMAD.U32 R98, R98, 0x10000, RZ ;  /* 0x0001000062627824 */ /* 0x000fe400078e00ff */
[----:B------:R-:W-:Y:S01]  /*8e60*/  FADD.FTZ R19, R19, R94 ;  /* 0x0000005e13137221 */ /* 0x000fe20000010000 */
[----:B------:R-:W-:Y:S01]  /*8e70*/  FADD.FTZ R100, R17, R18 ;  /* 0x0000001211647221 */ /* 0x000fe20000010000 */
[----:B------:R-:W-:Y:S01]  /*8e80*/  HMUL2.BF16_V2 R18, R15, R102 ;  /* 0x000000660f127232 */ /* 0x000fe20000200000 */
[C---:B------:R-:W-:Y:S01]  /*8e90*/  PRMT R17, R16.reuse, 0x7632, R17 ;  /* 0x0000763210117816 */ /* 0x040fe20000000011 */
[----:B------:R3:W5:Y:S01]  /*8ea0*/  LDG.E.CONSTANT R94, desc[UR6][R20.64+0x808] ;  /* 0x00080806145e7981 */ /* 0x000762000c1e9900 */
[----:B------:R-:W-:Y:S01]  /*8eb0*/  SHF.L.U32 R16, R16, 0x10, RZ ;  /* 0x0000001010107819 */ /* 0x000fe200000006ff */
[----:B------:R-:W-:Y:S01]  /*8ec0*/  FADD.FTZ R25, R25, R96 ;  /* 0x0000006019197221 */ /* 0x000fe20000010000 */
[C---:B------:R-:W-:Y:S01]  /*8ed0*/  PRMT R97, R18.reuse, 0x7632, R97 ;  /* 0x0000763212617816 */ /* 0x040fe20000000061 */
        /* <DEDUP_REMOVED lines=10> */
[----:B------:R-:W-:Y:S01]  /*8f80*/  HFMA2.BF16_V2 R98, R14, R105, -RZ ;  /* 0x000000690e627231 */ /* 0x000fe200003000ff */
[----:B------:R3:W5:Y:S01]  /*8f90*/  LDG.E.CONSTANT R18, desc[UR6][R20.64+0x800] ;  /* 0x0008000614127981 */ /* 0x000762000c1e9900 */
[----:B------:R-:W-:-:S03]  /*8fa0*/  FADD.FTZ R100, R100, R103 ;  /* 0x0000006764647221 */ /* 0x000fc60000010000 */
[----:B------:R3:W5:Y:S01]  /*8fb0*/  LDG.E.CONSTANT R19, desc[UR6][R20.64+0x80c] ;  /* 0x00080c0614137981 */ /* 0x000762000c1e9900 */
[C---:B------:R-:W-:Y:S01]  /*8fc0*/  PRMT R99, R98.reuse, 0x7632, R99 ;  /* 0x0000763262637816 */ /* 0x040fe20000000063 */
[----:B------:R-:W-:Y:S02]  /*8fd0*/  IMAD.U32 R98, R98, 0x10000, RZ ;  /* 0x0001000062627824 */ /* 0x000fe400078e00ff */
[----:B------:R-:W-:Y:S01]  /*8fe0*/  FADD.FTZ R97, R100, R97 ;  /* 0x0000006164617221 */ /* 0x000fe20000010000 */
[----:B------:R-:W-:Y:S01]  /*8ff0*/  SHF.L.U32 R99, R99, 0x10, RZ ;  /* 0x0000001063637819 */ /* 0x000fe200000006ff */
[----:B------:R-:W-:Y:S04]  /*9000*/  BSSY.RECONVERGENT B2, `(.L_x_17868) ;  /* 0x0000023000027945 */ /* 0x000fe80003800200 */
[----:B------:R-:W-:-:S04]  /*9010*/  FADD.FTZ R98, R98, R99 ;  /* 0x0000006362627221 */ /* 0x000fc80000010000 */
[----:B------:R-:W-:Y:S01]  /*9020*/  FADD.FTZ R97, R97, R98 ;  /* 0x0000006261617221 */ /* 0x000fe20000010000 */
[----:B---3--:R-:W-:Y:S06]  /*9030*/  @P0 BRA `(.L_x_17869) ;  /* 0x00000000007c0947 */ /* 0x008fec0003800000 */
        /* <DEDUP_REMOVED lines=31> */
.L_x_17869:
[----:B------:R-:W-:Y:S05]  /*9230*/  BSYNC.RECONVERGENT B2 ;  /* 0x0000000000027941 */ /* 0x000fea0003800200 */
.L_x_17868:
[----:B------:R3:W5:Y:S02]  /*9240*/  LDG.E.CONSTANT R98, desc[UR6][R20.64+0xa00] ;  /* 0x000a000614627981 */ /* 0x000764000c1e9900 */
[----:B-----5:R-:W-:Y:S02]  /*9250*/  HMUL2.BF16_V2 R18, R13, R18 ;  /* 0x000000120d127232 */ /* 0x020fe40000200000 */
[----:B------:R-:W-:Y:S02]  /*9260*/  HFMA2.BF16_V2 R96, R12, R17, -RZ ;  /* 0x000000110c607231 */ /* 0x000fe400003000ff */
[----:B------:R-:W-:Y:S01]  /*9270*/  FADD.FTZ R28, R28, R97 ;  /* 0x000000611c1c7221 */ /* 0x000fe20000010000 */
[----:B------:R3:W5:Y:S01]  /*9280*/  LDG.E.CONSTANT R101, desc[UR6][R20.64+0xa04] ;  /* 0x000a040614657981 */ /* 0x000762000c1e9900 */
[----:B------:R-:W-:Y:S02]  /*9290*/  HMUL2.BF16_V2 R97, R15, R94 ;  /* 0x0000005e0f617232 */ /* 0x000fe40000200000 */
[--C-:B------:R-:W-:Y:S01]  /*92a0*/  FADD.FTZ R27, R27, R16.reuse ;  /* 0x000000101b1b7221 */ /* 0x100fe20000010000 */
        /* <DEDUP_REMOVED lines=41> */
.L_x_17871:
[----:B------:R-:W-:Y:S05]  /*9540*/  BSYNC.RECONVERGENT B2 ;  /* 0x0000000000027941 */ /* 0x000fea0003800200 */
.L_x_17870:
        /* <DEDUP_REMOVED lines=76> */
.L_x_17873:
[----:B------:R-:W-:Y:S05]  /*9a10*/  BSYNC.RECONVERGENT B2 ;  /* 0x0000000000027941 */ /* 0x000fea0003800200 */
.L_x_17872:
        /* <DEDUP_REMOVED lines=13> */
[----:B------:R-:W-:Y:S02]  /*9af0*/  PRMT R17, R16, 0x7632, R17 ;  /* 0x0000763210117816 */ /* 0x000fe40000000011 */
[----:B------:R-:W-:Y:S01]  /*9b00*/  PRMT R98, R98, 0x7632, R98 ;  /* 0x0000763262627816 */ /* 0x000fe20000000062 */
[----:B0-----:R-:W-:Y:S06]  /*9b10*/  @P0 BRA `(.L_x_17875) ;  /* 0x00000000007c0947 */ /* 0x001fec0003800000 */
        /* <DEDUP_REMOVED lines=31> */
.L_x_17875:
[----:B------:R-:W-:Y:S05]  /*9d10*/  BSYNC.RECONVERGENT B2 ;  /* 0x0000000000027941 */ /* 0x000fea0003800200 */
.L_x_17874:
        /* <DEDUP_REMOVED lines=9> */
[----:B-----5:R-:W-:Y:S01]  /*9db0*/  HMUL2.BF16_V2 R94, R12, R103 ;  /* 0x000000670c5e7232 */ /* 0x020fe20000200000 */
[----:B------:R-:W-:Y:S01]  /*9dc0*/  PRMT R17, R100, 0x7610, R17 ;  /* 0x0000761064117816 */ /* 0x000fe20000000011 */
[----:B------:R-:W-:Y:S01]  /*9dd0*/  FADD.FTZ R101, R16, R101 ;  /* 0x0000006510657221 */ /* 0x000fe20000010000 */
[----:B------:R-:W-:Y:S01]  /*9de0*/  PRMT R18, R100, 0x7632, R18 ;  /* 0x0000763264127816 */ /* 0x000fe20000000012 */
[----:B------:R-:W-:Y:S01]  /*9df0*/  FADD.FTZ R98, R97, R98 ;  /* 0x0000006261627221 */ /* 0x000fe20000010000 */
[----:B------:R-:W-:Y:S01]  /*9e00*/  SHF.L.U32 R17, R17, 0x10, RZ ;  /* 0x0000001011117819 */ /* 0x000fe200000006ff */
[C---:B------:R-:W-:Y:S01]  /*9e10*/  HFMA2.BF16_V2 R16, R14.reuse, R99, -RZ ;  /* 0x000000630e107231 */ /* 0x040fe200003000ff */
[----:B------:R-:W-:Y:S01]  /*9e20*/  PRMT R97, R94, 0x7632, R97 ;  /* 0x000076325e617816 */ /* 0x000fe20000000061 */
[----:B------:R-:W-:Y:S02]  /*9e30*/  IMAD.U32 R18, R18, 0x10000, RZ ;  /* 0x0001000012127824 */ /* 0x000fe400078e00ff */
[----:B------:R-:W-:Y:S01]  /*9e40*/  FADD.FTZ R98, R101, R98 ;  /* 0x0000006265627221 */ /* 0x000fe20000010000 */
[----:B------:R-:W-:Y:S01]  /*9e50*/  IMAD.U32 R94, R94, 0x10000, RZ ;  /* 0x000100005e5e7824 */ /* 0x000fe200078e00ff */
[----:B------:R-:W-:Y:S01]  /*9e60*/  SHF.L.U32 R97, R97, 0x10, RZ ;  /* 0x0000001061617819 */ /* 0x000fe200000006ff */
[----:B------:R-:W-:Y:S01]  /*9e70*/  FADD.FTZ R100, R17, R18 ;  /* 0x0000001211647221 */ /* 0x000fe20000010000 */
[----:B------:R-:W-:Y:S01]  /*9e80*/  HMUL2.BF16_V2 R18, R15, R102 ;  /* 0x000000660f127232 */ /* 0x000fe20000200000 */
[----:B------:R-:W-:Y:S01]  /*9e90*/  PRMT R17, R16, 0x7632, R17 ;  /* 0x0000763210117816 */ /* 0x000fe20000000011 */
[----:B------:R-:W-:Y:S01]  /*9ea0*/  FADD.FTZ R30, R30, R19 ;  /* 0x000000131e1e7221 */ /* 0x000fe20000010000 */
[----:B------:R-:W-:Y:S01]  /*9eb0*/  FADD.FTZ R103, R94, R97 ;  /* 0x000000615e677221 */ /* 0x000fe20000010000 */
[----:B------:R-:W-:Y:S01]  /*9ec0*/  SHF.L.U32 R16, R16, 0x10, RZ ;  /* 0x0000001010107819 */ /* 0x000fe200000006ff */
[----:B------:R-:W-:Y:S01]  /*9ed0*/  HFMA2.BF16_V2 R97, R14, R105, -RZ ;  /* 0x000000690e617231 */ /* 0x000fe200003000ff */
[C---:B------:R-:W-:Y:S01]  /*9ee0*/  PRMT R94, R18.reuse, 0x7632, R94 ;  /* 0x00007632125e7816 */ /* 0x040fe2000000005e */
[----:B------:R-:W-:Y:S01]  /*9ef0*/  IMAD.U32 R17, R17, 0x10000, RZ ;  /* 0x0001000011117824 */ /* 0x000fe200078e00ff */
[----:B------:R0:W5:Y:S01]  /*9f00*/  LDG.E.CONSTANT R19, desc[UR6][R20.64+0x100c] ;  /* 0x00100c0614137981 */ /* 0x000162000c1e9900 */
[----:B------:R-:W-:Y:S01]  /*9f10*/  IMAD.U32 R18, R18, 0x10000, RZ ;  /* 0x0001000012127824 */ /* 0x000fe200078e00ff */
[----:B------:R-:W-:Y:S01]  /*9f20*/  PRMT R99, R97, 0x7632, R99 ;  /* 0x0000763261637816 */ /* 0x000fe20000000063 */
[----:B------:R-:W-:Y:S01]  /*9f30*/  FADD.FTZ R17, R16, R17 ;  /* 0x0000001110117221 */ /* 0x000fe20000010000 */
[----:B------:R-:W-:Y:S01]  /*9f40*/  IMAD.U32 R105, R94, 0x10000, RZ ;  /* 0x000100005e697824 */ /* 0x000fe200078e00ff */
[----:B------:R0:W5:Y:S01]  /*9f50*/  LDG.E.CONSTANT R16, desc[UR6][R20.64+0x1000] ;  /* 0x0010000614107981 */ /* 0x000162000c1e9900 */
[----:B------:R-:W-:Y:S01]  /*9f60*/  SHF.L.U32 R94, R99, 0x10, RZ ;  /* 0x00000010635e7819 */ /* 0x000fe200000006ff */
[----:B------:R-:W-:Y:S01]  /*9f70*/  FADD.FTZ R98, R98, R17 ;  /* 0x0000001162627221 */ /* 0x000fe20000010000 */
[----:B------:R-:W-:Y:S01]  /*9f80*/  FADD.FTZ R105, R18, R105 ;  /* 0x0000006912697221 */ /* 0x000fe20000010000 */
[----:B------:R0:W5:Y:S01]  /*9f90*/  LDG.E.CONSTANT R17, desc[UR6][R20.64+0x1004] ;  /* 0x0010040614117981 */ /* 0x000162000c1e9900 */
[----:B------:R-:W-:-:S02]  /*9fa0*/  IMAD.U32 R97, R97, 0x10000, RZ ;  /* 0x0001000061617824 */ /* 0x000fc400078e00ff */
[----:B------:R-:W-:Y:S01]  /*9fb0*/  FADD.FTZ R100, R100, R103 ;  /* 0x0000006764647221 */ /* 0x000fe20000010000 */
[----:B------:R-:W-:Y:S01]  /*9fc0*/  FADD.FTZ R29, R29, R96 ;  /* 0x000000601d1d7221 */ /* 0x000fe20000010000 */
[----:B------:R0:W5:Y:S01]  /*9fd0*/  LDG.E.CONSTANT R18, desc[UR6][R20.64+0x1008] ;  /* 0x0010080614127981 */ /* 0x000162000c1e9900 */
[----:B------:R-:W-:Y:S01]  /*9fe0*/  FADD.FTZ R97, R97, R94 ;  /* 0x0000005e61617221 */ /* 0x000fe20000010000 */
[----:B------:R-:W-:Y:S01]  /*9ff0*/  FADD.FTZ R100, R100, R105 ;  /* 0x0000006964647221 */ /* 0x000fe20000010000 */
[----:B------:R-:W-:Y:S03]  /*a000*/  BSSY.RECONVERGENT B2, `(.L_x_17876) ;  /* 0x0000022000027945 */ /* 0x000fe60003800200 */
[----:B------:R-:W-:Y:S01]  /*a010*/  FADD.FTZ R97, R100, R97 ;  /* 0x0000006164617221 */ /* 0x000fe20000010000 */
[----:B------:R-:W-:Y:S06]  /*a020*/  @P0 BRA `(.L_x_17877) ;  /* 0x00000000007c0947 */ /* 0x000fec0003800000 */
        /* <DEDUP_REMOVED lines=31> */
.L_x_17877:
[----:B------:R-:W-:Y:S05]  /*a220*/  BSYNC.RECONVERGENT B2 ;  /* 0x0000000000027941 */ /* 0x000fea0003800200 */
.L_x_17876:
[----:B------:R-:W-:Y:S01]  /*a230*/  FADD.FTZ R31, R31, R98 ;  /* 0x000000621f1f7221 */ /* 0x000fe20000010000 */
        /* <DEDUP_REMOVED lines=9> */
[----:B------:R-:W-:Y:S02]  /*a2d0*/  PRMT R18, R94, 0x7610, R18 ;  /* 0x000076105e127816 */ /* 0x000fe40000000012 */
[----:B------:R-:W-:Y:S02]  /*a2e0*/  PRMT R17, R16, 0x7632, R17 ;  /* 0x0000763210117816 */ /* 0x000fe40000000011 */
[----:B------:R-:W-:-:S02]  /*a2f0*/  PRMT R94, R94, 0x7632, R94 ;  /* 0x000076325e5e7816 */ /* 0x000fc4000000005e */
        /* <DEDUP_REMOVED lines=33> */
.L_x_17879:
[----:B------:R-:W-:Y:S05]  /*a510*/  BSYNC.RECONVERGENT B2 ;  /* 0x0000000000027941 */ /* 0x000fea0003800200 */
.L_x_17878:
[----:B------:R-:W-:Y:S01]  /*a520*/  SHF.L.U32 R16, R16, 0x10, RZ ;  /* 0x0000001010107819 */ /* 0x000fe200000006ff */
[----:B------:R-:W-:Y:S01]  /*a530*/  IMAD.U32 R17, R17, 0x10000, RZ ;  /* 0x0001000011117824 */ /* 0x000fe200078e00ff */
[----:B------:R-:W-:Y:S01]  /*a540*/  SHF.L.U32 R99, R94, 0x10, RZ ;  /* 0x000000105e637819 */ /* 0x000fe200000006ff */
[----:B------:R-:W-:Y:S02]  /*a550*/  IMAD.U32 R18, R18, 0x10000, RZ ;  /* 0x0001000012127824 */ /* 0x000fe400078e00ff */
[----:B-----5:R-:W-:Y:S02]  /*a560*/  HFMA2.BF16_V2 R98, R13, R98, -RZ ;  /* 0x000000620d627231 */ /* 0x020fe400003000ff */
        /* <DEDUP_REMOVED lines=71> */
.L_x_17881:
[----:B------:R-:W-:Y:S05]  /*a9e0*/  BSYNC.RECONVERGENT B2 ;  /* 0x0000000000027941 */ /* 0x000fea0003800200 */
.L_x_17880:
        /* <DEDUP_REMOVED lines=47> */
.L_x_17883:
[----:B------:R-:W-:Y:S05]  /*ace0*/  BSYNC.RECONVERGENT B2 ;  /* 0x0000000000027941 */ /* 0x000fea0003800200 */
.L_x_17882:
        /* <DEDUP_REMOVED lines=80> */
.L_x_17885:
[----:B------:R-:W-:Y:S05]  /*b1f0*/  BSYNC.RECONVERGENT B2 ;  /* 0x0000000000027941 */ /* 0x000fea0003800200 */
.L_x_17884:
        /* <DEDUP_REMOVED lines=46> */
.L_x_17887:
[----:B------:R-:W-:Y:S05]  /*b4e0*/  BSYNC.RECONVERGENT B2 ;  /* 0x0000000000027941 */ /* 0x000fea0003800200 */
.L_x_17886:
        /* <DEDUP_REMOVED lines=76> */
.L_x_17889:
[----:B------:R-:W-:Y:S05]  /*b9b0*/  BSYNC.RECONVERGENT B2 ;  /* 0x0000000000027941 */ /* 0x000fea0003800200 */
.L_x_17888:
        /* <DEDUP_REMOVED lines=47> */
.L_x_17891:
[----:B------:R-:W-:Y:S05]  /*bcb0*/  BSYNC.RECONVERGENT B2 ;  /* 0x0000000000027941 */ /* 0x000fea0003800200 */
.L_x_17890:
        /* <DEDUP_REMOVED lines=80> */
.L_x_17893:
[----:B------:R-:W-:Y:S05]  /*c1c0*/  BSYNC.RECONVERGENT B2 ;  /* 0x0000000000027941 */ /* 0x000fea0003800200 */
.L_x_17892:
        /* <DEDUP_REMOVED lines=46> */
.L_x_17895:
[----:B------:R-:W-:Y:S05]  /*c4b0*/  BSYNC.RECONVERGENT B2 ;  /* 0x0000000000027941 */ /* 0x000fea0003800200 */
.L_x_17894:
        /* <DEDUP_REMOVED lines=76> */
.L_x_17897:
[----:B------:R-:W-:Y:S05]  /*c980*/  BSYNC.RECONVERGENT B2 ;  /* 0x0000000000027941 */ /* 0x000fea0003800200 */
.L_x_17896:
        /* <DEDUP_REMOVED lines=47> */
.L_x_17899:
[----:B------:R-:W-:Y:S05]  /*cc80*/  BSYNC.RECONVERGENT B2 ;  /* 0x0000000000027941 */ /* 0x000fea0003800200 */
.L_x_17898:
        /* <DEDUP_REMOVED lines=80> */
.L_x_17901:
[----:B------:R-:W-:Y:S05]  /*d190*/  BSYNC.RECONVERGENT B2 ;  /* 0x0000000000027941 */ /* 0x000fea0003800200 */
.L_x_17900:
        /* <DEDUP_REMOVED lines=46> */
.L_x_17903:
[----:B------:R-:W-:Y:S05]  /*d480*/  BSYNC.RECONVERGENT B2 ;  /* 0x0000000000027941 */ /* 0x000fea0003800200 */
.L_x_17902:
        /* <DEDUP_REMOVED lines=76> */
.L_x_17905:
[----:B------:R-:W-:Y:S05]  /*d950*/  BSYNC.RECONVERGENT B2 ;  /* 0x0000000000027941 */ /* 0x000fea0003800200 */
.L_x_17904:
        /* <DEDUP_REMOVED lines=16> */
[C---:B-1234-:R-:W-:Y:S01]  /*da60*/  VIADD R21, R95.reuse, 0x2 ;  /* 0x000000025f157836 */ /* 0x05efe20000000000 */
        /* <DEDUP_REMOVED lines=12> */
[-C--:B------:R-:W-:Y:S02]  /*db30*/  ISETP.GE.AND P1, PT, R21, R0.reuse, PT ;  /* 0x000000001500720c */ /* 0x080fe40003f26270 */
[----:B------:R-:W-:Y:S02]  /*db40*/  SEL R104, R20, RZ, !P6 ;  /* 0x000000ff14687207 */ /* 0x000fe40007000000 */
[----:B------:R-:W-:Y:S02]  /*db50*/  PRMT R21, R102, 0x7632, R21 ;  /* 0x0000763266157816 */ /* 0x000fe40000000015 */
        /* <DEDUP_REMOVED lines=15> */
.L_x_17907:
[----:B------:R-:W-:Y:S05]  /*dc50*/  BSYNC.RECONVERGENT B2 ;  /* 0x0000000000027941 */ /* 0x000fea0003800200 */
.L_x_17906:
[----:B------:R-:W-:Y:S01]  /*dc60*/  SHF.L.U32 R16, R16, 0x10, RZ ;  /* 0x0000001010107819 */ /* 0x000fe200000006ff */
[----:B------:R-:W-:Y:S01]  /*dc70*/  IMAD.U32 R17, R17, 0x10000, RZ ;  /* 0x0001000011117824 */ /* 0x000fe200078e00ff */
[----:B-1234-:R-:W-:Y:S01]  /*dc80*/  SHF.L.U32 R21, R94, 0x10, RZ ;  /* 0x000000105e157819 */ /* 0x01efe200000006ff */
[----:B------:R-:W-:Y:S02]  /*dc90*/  IMAD.U32 R18, R18, 0x10000, RZ ;  /* 0x0001000012127824 */ /* 0x000fe400078e00ff */
[----:B------:R-:W-:Y:S02]  /*dca0*/  HFMA2.BF16_V2 R100, R13, R100, -RZ ;  /* 0x000000640d647231 */ /* 0x000fe400003000ff */
[----:B------:R-:W-:Y:S01]  /*dcb0*/  FADD.FTZ R16, R16, R17 ;  /* 0x0000001110107221 */ /* 0x000fe20000010000 */
[----:B-----5:R-:W-:Y:S02]  /*dcc0*/  HMUL2.BF16_V2 R20, R12, R101 ;  /* 0x000000650c147232 */ /* 0x020fe40000200000 */
        /* <DEDUP_REMOVED lines=17> */
[--C-:B------:R-:W-:Y:S01]  /*dde0*/  FADD.FTZ R100, R20, R97.reuse ;  /* 0x0000006114647221 */ /* 0x100fe20000010000 */
        /* <DEDUP_REMOVED lines=24> */
[-C--:B------:R-:W-:Y:S01]  /*df70*/  ISETP.GE.AND P1, PT, R17, R0.reuse, PT ;  /* 0x000000001100720c */ /* 0x080fe20003f26270 */
[----:B------:R-:W-:Y:S01]  /*df80*/  VIADD R17, R95, 0x5 ;  /* 0x000000055f117836 */ /* 0x000fe20000000000 */
[-C--:B------:R-:W-:Y:S01]  /*df90*/  ISETP.GE.AND P6, PT, R19, R0.reuse, PT ;  /* 0x000000001300720c */ /* 0x080fe20003fc6270 */
[----:B------:R-:W-:Y:S01]  /*dfa0*/  VIADD R19, R95, 0x6 ;  /* 0x000000065f137836 */ /* 0x000fe20000000000 */
[-C--:B------:R-:W-:Y:S02]  /*dfb0*/  ISETP.GE.AND P5, PT, R21, R0.reuse, PT ;  /* 0x000000001500720c */ /* 0x080fe40003fa6270 */
[----:B------:R-:W-:-:S02]  /*dfc0*/  ISETP.GE.AND P4, PT, R17, R0, PT ;  /* 0x000000001100720c */ /* 0x000fc40003f86270 */
[-C--:B------:R-:W-:Y:S01]  /*dfd0*/  ISETP.GE.AND P3, PT, R19, R0.reuse, PT ;  /* 0x000000001300720c */ /* 0x080fe20003f66270 */
[C---:B------:R-:W-:Y:S01]  /*dfe0*/  VIADD R19, R95.reuse, 0x1 ;  /* 0x000000015f137836 */ /* 0x040fe20000000000 */
[----:B------:R-:W-:Y:S02]  /*dff0*/  IADD3 R21, PT, PT, R95, 0x7, RZ ;  /* 0x000000075f157810 */ /* 0x000fe40007ffe0ff */
[----:B------:R-:W-:Y:S02]  /*e000*/  PRMT R17, R63, 0x7632, R17 ;  /* 0x000076323f117816 */ /* 0x000fe40000000011 */
[----:B------:R-:W-:Y:S02]  /*e010*/  ISETP.GE.AND P2, PT, R21, R0, PT ;  /* 0x000000001500720c */ /* 0x000fe40003f46270 */
[----:B------:R-:W-:Y:S02]  /*e020*/  SEL R63, R63, RZ, !P1 ;  /* 0x000000ff3f3f7207 */ /* 0x000fe40004800000 */
[----:B------:R-:W-:-:S02]  /*e030*/  SEL R20, R17, RZ, !P6 ;  /* 0x000000ff11147207 */ /* 0x000fc40007000000 */
        /* <DEDUP_REMOVED lines=14> */
.L_x_17909:
[----:B------:R-:W-:Y:S05]  /*e120*/  BSYNC.RECONVERGENT B2 ;  /* 0x0000000000027941 */ /* 0x000fea0003800200 */
.L_x_17908:
[----:B------:R-:W-:Y:S02]  /*e130*/  HMUL2.BF16_V2 R61, R13, R61 ;  /* 0x0000003d0d3d7232 */ /* 0x000fe40000200000 */
[----:B------:R-:W-:Y:S02]  /*e140*/  HFMA2.BF16_V2 R18, R12, R63, -RZ ;  /* 0x0000003f0c127231 */ /* 0x000fe400003000ff */
[----:B------:R-:W-:Y:S01]  /*e150*/  HMUL2.BF16_V2 R20, R15, R64 ;  /* 0x000000400f147232 */ /* 0x000fe20000200000 */
[----:B------:R-:W-:Y:S01]  /*e160*/  BSSY.RECONVERGENT B2, `(.L_x_17910) ;  /* 0x0000027000027945 */ /* 0x000fe20003800200 */
[--C-:B------:R-:W-:Y:S01]  /*e170*/  FADD.FTZ R47, R47, R16.reuse ;  /* 0x000000102f2f7221 */ /* 0x100fe20000010000 */
        /* <DEDUP_REMOVED lines=8> */
[----:B------:R-:W-:Y:S01]  /*e200*/  VIADD R97, R95, 0x4 ;  /* 0x000000045f617836 */ /* 0x000fe20000000000 */
[----:B------:R-:W-:Y:S02]  /*e210*/  PRMT R94, R69, 0x7632, R94 ;  /* 0x00007632455e7816 */ /* 0x000fe4000000005e */
[-C--:B------:R-:W-:Y:S01]  /*e220*/  ISETP.GE.AND P1, PT, R61, R0.reuse, PT ;  /* 0x000000003d00720c */ /* 0x080fe20003f26270 */
[----:B------:R-:W-:Y:S01]  /*e230*/  VIADD R61, R95, 0x5 ;  /* 0x000000055f3d7836 */ /* 0x000fe20000000000 */
[-C--:B------:R-:W-:Y:S02]  /*e240*/  ISETP.GE.AND P6, PT, R63, R0.reuse, PT ;  /* 0x000000003f00720c */ /* 0x080fe40003fc6270 */
[----:B------:R-:W-:Y:S02]  /*e250*/  IADD3 R63, PT, PT, R95, 0x6, RZ ;  /* 0x000000065f3f7810 */ /* 0x000fe40007ffe0ff */
[-C--:B------:R-:W-:Y:S01]  /*e260*/  ISETP.GE.AND P5, PT, R97, R0.reuse, PT ;  /* 0x000000006100720c */ /* 0x080fe20003fa6270 */
[----:B------:R-:W-:Y:S01]  /*e270*/  VIADD R97, R95, 0x7 ;  /* 0x000000075f617836 */ /* 0x000fe20000000000 */
[-C--:B------:R-:W-:Y:S01]  /*e280*/  ISETP.GE.AND P3, PT, R63, R0.reuse, PT ;  /* 0x000000003f00720c */ /* 0x080fe20003f66270 */
[----:B------:R-:W-:Y:S01]  /*e290*/  VIADD R63, R95, 0x1 ;  /* 0x000000015f3f7836 */ /* 0x000fe20000000000 */
[----:B------:R-:W-:-:S02]  /*e2a0*/  ISETP.GE.AND P4, PT, R61, R0, PT ;  /* 0x000000003d00720c */ /* 0x000fc40003f86270 */
[C---:B------:R-:W-:Y:S02]  /*e2b0*/  PRMT R61, R67.reuse, 0x7632, R61 ;  /* 0x00007632433d7816 */ /* 0x040fe4000000003d */
[----:B------:R-:W-:Y:S02]  /*e2c0*/  SEL R67, R67, RZ, !P1 ;  /* 0x000000ff43437207 */ /* 0x000fe40004800000 */
[-C--:B------:R-:W-:Y:S02]  /*e2d0*/  ISETP.GE.AND P1, PT, R63, R0.reuse, PT ;  /* 0x000000003f00720c */ /* 0x080fe40003f26270 */
[----:B------:R-:W-:Y:S02]  /*e2e0*/  SEL R64, R61, RZ, !P6 ;  /* 0x000000ff3d407207 */ /* 0x000fe40007000000 */
[-C--:B------:R-:W-:Y:S02]  /*e2f0*/  ISETP.GE.AND P2, PT, R97, R0.reuse, PT ;  /* 0x000000006100720c */ /* 0x080fe40003f46270 */
[----:B------:R-:W-:-:S02]  /*e300*/  ISETP.GE.AND P6, PT, R95, R0, PT ;  /* 0x000000005f00720c */ /* 0x000fc40003fc6270 */
        /* <DEDUP_REMOVED lines=12> */
.L_x_17911:
[----:B------:R-:W-:Y:S05]  /*e3d0*/  BSYNC.RECONVERGENT B2 ;  /* 0x0000000000027941 */ /* 0x000fea0003800200 */
.L_x_17910:
        /* <DEDUP_REMOVED lines=10> */
[----:B------:R-:W-:Y:S01]  /*e480*/  PRMT R17, R66, 0x7610, R17 ;  /* 0x0000761042117816 */ /* 0x000fe20000000011 */
[----:B------:R-:W-:Y:S01]  /*e490*/  FADD.FTZ R19, R16, R19 ;  /* 0x0000001310137221 */ /* 0x000fe20000010000 */
[----:B------:R-:W-:Y:S01]  /*e4a0*/  PRMT R18, R66, 0x7632, R18 ;  /* 0x0000763242127816 */ /* 0x000fe20000000012 */
[--C-:B------:R-:W-:Y:S01]  /*e4b0*/  FADD.FTZ R20, R20, R21.reuse ;  /* 0x0000001514147221 */ /* 0x100fe20000010000 */
[----:B------:R-:W-:Y:S01]  /*e4c0*/  SHF.L.U32 R17, R17, 0x10, RZ ;  /* 0x0000001011117819 */ /* 0x000fe200000006ff */
[----:B------:R-:W-:Y:S01]  /*e4d0*/  HFMA2.BF16_V2 R16, R14, R65, -RZ ;  /* 0x000000410e107231 */ /* 0x000fe200003000ff */
[C---:B------:R-:W-:Y:S01]  /*e4e0*/  PRMT R21, R67.reuse, 0x7610, R21 ;  /* 0x0000761043157816 */ /* 0x040fe20000000015 */
[----:B------:R-:W-:Y:S01]  /*e4f0*/  IMAD.U32 R18, R18, 0x10000, RZ ;  /* 0x0001000012127824 */ /* 0x000fe200078e00ff */
[----:B------:R-:W-:Y:S01]  /*e500*/  PRMT R61, R67, 0x7632, R61 ;  /* 0x00007632433d7816 */ /* 0x000fe2000000003d */
[----:B------:R-:W-:Y:S01]  /*e510*/  BSSY.RECONVERGENT B2, `(.L_x_17912) ;  /* 0x0000036000027945 */ /* 0x000fe20003800200 */
[----:B------:R-:W-:Y:S01]  /*e520*/  FADD.FTZ R19, R19, R20 ;  /* 0x0000001413137221 */ /* 0x000fe20000010000 */
[----:B------:R-:W-:Y:S01]  /*e530*/  FADD.FTZ R64, R17, R18 ;  /* 0x0000001211407221 */ /* 0x000fe20000010000 */
[----:B------:R-:W-:Y:S01]  /*e540*/  SHF.L.U32 R66, R61, 0x10, RZ ;  /* 0x000000103d427819 */ /* 0x000fe200000006ff */
[----:B------:R-:W-:-:S02]  /*e550*/  IMAD.U32 R21, R21, 0x10000, RZ ;  /* 0x0001000015157824 */ /* 0x000fc400078e00ff */
[----:B------:R-:W-:Y:S02]  /*e560*/  HMUL2.BF16_V2 R18, R15, R68 ;  /* 0x000000440f127232 */ /* 0x000fe40000200000 */
[----:B------:R-:W-:Y:S01]  /*e570*/  HFMA2.BF16_V2 R61, R14, R69, -RZ ;  /* 0x000000450e3d7231 */ /* 0x000fe200003000ff */
[C---:B------:R-:W-:Y:S01]  /*e580*/  PRMT R17, R16.reuse, 0x7632, R17 ;  /* 0x0000763210117816 */ /* 0x040fe20000000011 */
[----:B------:R-:W-:Y:S01]  /*e590*/  FADD.FTZ R65, R21, R66 ;  /* 0x0000004215417221 */ /* 0x000fe20000010000 */
[----:B------:R-:W-:Y:S02]  /*e5a0*/  SHF.L.U32 R16, R16, 0x10, RZ ;  /* 0x0000001010107819 */ /* 0x000fe400000006ff */
        /* <DEDUP_REMOVED lines=10> */
[----:B------:R-:W-:-:S03]  /*e650*/  FADD.FTZ R66, R61, R66 ;  /* 0x000000423d427221 */ /* 0x000fc60000010000 */
        /* <DEDUP_REMOVED lines=33> */
.L_x_17913:
[----:B------:R-:W-:Y:S05]  /*e870*/  BSYNC.RECONVERGENT B2 ;  /* 0x0000000000027941 */ /* 0x000fea0003800200 */
.L_x_17912:
        /* <DEDUP_REMOVED lines=41> */
.L_x_17915:
[----:B------:R-:W-:Y:S05]  /*eb10*/  BSYNC.RECONVERGENT B2 ;  /* 0x0000000000027941 */ /* 0x000fea0003800200 */
.L_x_17914:
        /* <DEDUP_REMOVED lines=26> */
[----:B------:R-:W-:Y:S01]  /*ecc0*/  BSSY.RECONVERGENT B2, `(.L_x_17916) ;  /* 0x0000032000027945 */ /* 0x000fe20003800200 */
        /* <DEDUP_REMOVED lines=32> */
[-C--:B------:R-:W-:Y:S02]  /*eed0*/  ISETP.GE.AND P2, PT, R61, R0.reuse, PT ;  /* 0x000000003d00720c */ /* 0x080fe40003f46270 */
[----:B------:R-:W-:Y:S02]  /*eee0*/  SEL R18, R16, RZ, !P6 ;  /* 0x000000ff10127207 */ /* 0x000fe40007000000 */
[----:B------:R-:W-:Y:S02]  /*eef0*/  PRMT R17, R80, 0x7632, R17 ;  /* 0x0000763250117816 */ /* 0x000fe40000000011 */
        /* <DEDUP_REMOVED lines=14> */
.L_x_17917:
[----:B------:R-:W-:Y:S05]  /*efe0*/  BSYNC.RECONVERGENT B2 ;  /* 0x0000000000027941 */ /* 0x000fea0003800200 */
.L_x_17916:
        /* <DEDUP_REMOVED lines=25> */
[-C--:B------:R-:W-:Y:S02]  /*f180*/  ISETP.GE.AND P1, PT, R63, R0.reuse, PT ;  /* 0x000000003f00720c */ /* 0x080fe40003f26270 */
[----:B------:R-:W-:Y:S02]  /*f190*/  SEL R64, R61, RZ, !P6 ;  /* 0x000000ff3d407207 */ /* 0x000fe40007000000 */
        /* <DEDUP_REMOVED lines=14> */
.L_x_17919:
[----:B------:R-:W-:Y:S05]  /*f280*/  BSYNC.RECONVERGENT B2 ;  /* 0x0000000000027941 */ /* 0x000fea0003800200 */
.L_x_17918:
        /* <DEDUP_REMOVED lines=73> */
.L_x_17921:
[----:B------:R-:W-:Y:S05]  /*f720*/  BSYNC.RECONVERGENT B2 ;  /* 0x0000000000027941 */ /* 0x000fea0003800200 */
.L_x_17920:
[----:B------:R-:W-:Y:S01]  /*f730*/  BSSY.RECONVERGENT B2, `(.L_x_17922) ;  /* 0x0000023000027945 */ /* 0x000fe20003800200 */
[----:B------:R-:W-:Y:S02]  /*f740*/  HFMA2.BF16_V2 R87, R12, R87, -RZ ;  /* 0x000000570c577231 */ /* 0x000fe400003000ff */
[----:B------:R-:W-:Y:S01]  /*f750*/  HMUL2.BF16_V2 R86, R13, R86 ;  /* 0x000000560d567232 */ /* 0x000fe20000200000 */
[----:B------:R-:W-:Y:S06]  /*f760*/  @P0 BRA `(.L_x_17923) ;  /* 0x00000000007c0947 */ /* 0x000fec0003800000 */
[C---:B------:R-:W-:Y:S01]  /*f770*/  VIADD R17, R95.reuse, 0x1 ;  /* 0x000000015f117836 */ /* 0x040fe20000000000 */
[C---:B------:R-:W-:Y:S01]  /*f780*/  IADD3 R61, PT, PT, R95.reuse, 0x2, RZ ;  /* 0x000000025f3d7810 */ /* 0x040fe20007ffe0ff */
[C---:B------:R-:W-:Y:S01]  /*f790*/  VIADD R63, R95.reuse, 0x3 ;  /* 0x000000035f3f7836 */ /* 0x040fe20000000000 */
[CC--:B------:R-:W-:Y:S01]  /*f7a0*/  ISETP.GE.AND P6, PT, R95.reuse, R0.reuse, PT ;  /* 0x000000005f00720c */ /* 0x0c0fe20003fc6270 */
[----:B------:R-:W-:Y:S01]  /*f7b0*/  VIADD R65, R95, 0x4 ;  /* 0x000000045f417836 */ /* 0x000fe20000000000 */
[-C--:B------:R-:W-:Y:S02]  /*f7c0*/  ISETP.GE.AND P5, PT, R17, R0.reuse, PT ;  /* 0x000000001100720c */ /* 0x080fe40003fa6270 */
[-C--:B------:R-:W-:Y:S01]  /*f7d0*/  ISETP.GE.AND P4, PT, R61, R0.reuse, PT ;  /* 0x000000003d00720c */ /* 0x080fe20003f86270 */
[C---:B------:R-:W-:Y:S01]  /*f7e0*/  VIADD R61, R95.reuse, 0x7 ;  /* 0x000000075f3d7836 */ /* 0x040fe20000000000 */
[C---:B------:R-:W-:Y:S01]  /*f7f0*/  IADD3 R17, PT, PT, R95.reuse, 0x5, RZ ;  /* 0x000000055f117810 */ /* 0x040fe20007ffe0ff */
[----:B------:R-:W-:Y:S01]  /*f800*/  VIADD R95, R95, 0x6 ;  /* 0x000000065f5f7836 */ /* 0x000fe20000000000 */
[----:B------:R-:W-:-:S02]  /*f810*/  ISETP.GE.AND P3, PT, R63, R0, PT ;  /* 0x000000003f00720c */ /* 0x000fc40003f66270 */
[-C--:B------:R-:W-:Y:S02]  /*f820*/  ISETP.GE.AND P1, PT, R17, R0.reuse, PT ;  /* 0x000000001100720c */ /* 0x080fe40003f26270 */
[----:B------:R-:W-:Y:S02]  /*f830*/  PRMT R20, R92, 0x7632, R20 ;  /* 0x000076325c147816 */ /* 0x000fe40000000014 */
[----:B------:R-:W-:Y:S02]  /*f840*/  SEL R17, R91, RZ, !P6 ;  /* 0x000000ff5b117207 */ /* 0x000fe40007000000 */
[----:B------:R-:W-:Y:S02]  /*f850*/  PRMT R63, R93, 0x7632, R63 ;  /* 0x000076325d3f7816 */ /* 0x000fe4000000003f */
[-C--:B------:R-:W-:Y:S02]  /*f860*/  ISETP.GE.AND P2, PT, R65, R0.reuse, PT ;  /* 0x000000004100720c */ /* 0x080fe40003f46270 */
[----:B------:R-:W-:-:S02]  /*f870*/  ISETP.GE.AND P0, PT, R61, R0, PT ;  /* 0x000000003d00720c */ /* 0x000fc40003f06270 */
[----:B------:R-:W-:Y:S02]  /*f880*/  ISETP.GE.AND P6, PT, R95, R0, PT ;  /* 0x000000005f00720c */ /* 0x000fe40003fc6270 */
        /* <DEDUP_REMOVED lines=13> */
.L_x_17923:
[----:B------:R-:W-:Y:S05]  /*f960*/  BSYNC.RECONVERGENT B2 ;  /* 0x0000000000027941 */ /* 0x000fea0003800200 */
.L_x_17922:
[C---:B------:R-:W-:Y:S01]  /*f970*/  PRMT R17, R86.reuse, 0x7610, R17 ;  /* 0x0000761056117816 */ /* 0x040fe20000000011 */
[----:B------:R-:W-:Y:S01]  /*f980*/  HMUL2.BF16_V2 R63, R15, R88 ;  /* 0x000000580f3f7232 */ /* 0x000fe20000200000 */
[----:B------:R-:W-:Y:S01]  /*f990*/  PRMT R18, R86, 0x7632, R18 ;  /* 0x0000763256127816 */ /* 0x000fe20000000012 */
[----:B------:R-:W-:Y:S01]  /*f9a0*/  HFMA2.BF16_V2 R13, R13, R91, -RZ ;  /* 0x0000005b0d0d7231 */ /* 0x000fe200003000ff */
[----:B------:R-:W-:Y:S01]  /*f9b0*/  SHF.L.U32 R17, R17, 0x10, RZ ;  /* 0x0000001011117819 */ /* 0x000fe200000006ff */
[----:B------:R-:W-:Y:S01]  /*f9c0*/  HMUL2.BF16_V2 R15, R15, R93 ;  /* 0x0000005d0f0f7232 */ /* 0x000fe20000200000 */
[C---:B------:R-:W-:Y:S01]  /*f9d0*/  PRMT R20, R87.reuse, 0x7610, R20 ;  /* 0x0000761057147816 */ /* 0x040fe20000000014 */
[----:B------:R-:W-:Y:S01]  /*f9e0*/  IMAD.U32 R18, R18, 0x10000, RZ ;  /* 0x0001000012127824 */ /* 0x000fe200078e00ff */
[----:B------:R-:W-:Y:S01]  /*f9f0*/  PRMT R61, R87, 0x7632, R61 ;  /* 0x00007632573d7816 */ /* 0x000fe2000000003d */
[----:B------:R-:W-:Y:S01]  /*fa00*/  HFMA2.BF16_V2 R89, R14, R89, -RZ ;  /* 0x000000590e597231 */ /* 0x000fe200003000ff */
[----:B------:R-:W-:Y:S01]  /*fa10*/  PRMT R64, R63, 0x7632, R64 ;  /* 0x000076323f407816 */ /* 0x000fe20000000040 */
[----:B------:R-:W-:Y:S01]  /*fa20*/  FADD.FTZ R17, R17, R18 ;  /* 0x0000001211117221 */ /* 0x000fe20000010000 */
[----:B------:R-:W-:Y:S01]  /*fa30*/  SHF.L.U32 R61, R61, 0x10, RZ ;  /* 0x000000103d3d7819 */ /* 0x000fe200000006ff */
[----:B------:R-:W-:-:S02]  /*fa40*/  IMAD.U32 R20, R20, 0x10000, RZ ;  /* 0x0001000014147824 */ /* 0x000fc400078e00ff */
[----:B------:R-:W-:Y:S02]  /*fa50*/  HMUL2.BF16_V2 R18, R12, R92 ;  /* 0x0000005c0c127232 */ /* 0x000fe40000200000 */
[----:B------:R-:W-:Y:S01]  /*fa60*/  IMAD.U32 R63, R63, 0x10000, RZ ;  /* 0x000100003f3f7824 */ /* 0x000fe200078e00ff */
[----:B------:R-:W-:Y:S01]  /*fa70*/  PRMT R12, R13, 0x7610, R12 ;  /* 0x000076100d0c7816 */ /* 0x000fe2000000000c */
[----:B------:R-:W-:Y:S02]  /*fa80*/  IMAD.U32 R64, R64, 0x10000, RZ ;  /* 0x0001000040407824 */ /* 0x000fe400078e00ff */
[--C-:B------:R-:W-:Y:S01]  /*fa90*/  FADD.FTZ R20, R20, R61.reuse ;  /* 0x0000003d14147221 */ /* 0x100fe20000010000 */
[C---:B------:R-:W-:Y:S01]  /*faa0*/  PRMT R61, R18.reuse, 0x7632, R61 ;  /* 0x00007632123d7816 */ /* 0x040fe2000000003d */
[----:B------:R-:W-:Y:S02]  /*fab0*/  IMAD.U32 R18, R18, 0x10000, RZ ;  /* 0x0001000012127824 */ /* 0x000fe400078e00ff */
[----:B------:R-:W-:Y:S01]  /*fac0*/  FADD.FTZ R64, R63, R64 ;  /* 0x000000403f407221 */ /* 0x000fe20000010000 */
[----:B------:R-:W-:Y:S01]  /*fad0*/  PRMT R13, R13, 0x7632, R13 ;  /* 0x000076320d0d7816 */ /* 0x000fe2000000000d */
[----:B------:R-:W-:Y:S01]  /*fae0*/  FADD.FTZ R17, R17, R20 ;  /* 0x0000001411117221 */ /* 0x000fe20000010000 */
[----:B------:R-:W-:Y:S01]  /*faf0*/  SHF.L.U32 R63, R61, 0x10, RZ ;  /* 0x000000103d3f7819 */ /* 0x000fe200000006ff */
[----:B------:R-:W-:Y:S01]  /*fb00*/  FADD.FTZ R16, R19, R16 ;  /* 0x0000001013107221 */ /* 0x000fe20000010000 */
[----:B------:R-:W-:Y:S01]  /*fb10*/  SHF.L.U32 R12, R12, 0x10, RZ ;  /* 0x000000100c0c7819 */ /* 0x000fe200000006ff */
[----:B------:R-:W-:-:S02]  /*fb20*/  IMAD.U32 R13, R13, 0x10000, RZ ;  /* 0x000100000d0d7824 */ /* 0x000fc400078e00ff */
[----:B------:R-:W-:Y:S01]  /*fb30*/  FADD.FTZ R17, R17, R64 ;  /* 0x0000004011117221 */ /* 0x000fe20000010000 */
[----:B------:R-:W-:Y:S01]  /*fb40*/  FADD.FTZ R68, R18, R63 ;  /* 0x0000003f12447221 */ /* 0x000fe20000010000 */
[----:B------:R-:W-:Y:S01]  /*fb50*/  HFMA2.BF16_V2 R18, R14, R90, -RZ ;  /* 0x0000005a0e127231 */ /* 0x000fe200003000ff */
        /* <DEDUP_REMOVED lines=22> */
[----:B------:R-:W-:-:S03]  /*fcc0*/  FADD.FTZ R55, R55, R12 ;  /* 0x0000000c37377221 */ /* 0x000fc60000010000 */
[----:B------:R-:W-:-:S07]  /*fcd0*/  FADD.FTZ R56, R56, R63 ;  /* 0x0000003f38387221 */ /* 0x000fce0000010000 */
.L_x_17859:
[----:B------:R-:W-:Y:S05]  /*fce0*/  BSYNC.RECONVERGENT B0 ;  /* 0x0000000000007941 */ /* 0x000fea0003800200 */
.L_x_17858:
[----:B------:R-:W-:-:S05]  /*fcf0*/  VIADD R59, R59, 0x4 ;  /* 0x000000043b3b7836 */ /* 0x000fca0000000000 */
[----:B------:R-:W-:-:S13]  /*fd00*/  ISETP.GE.U32.AND P0, PT, R59, R6, PT ;  /* 0x000000063b00720c */ /* 0x000fda0003f06070 */
[----:B------:R-:W-:Y:S05]  /*fd10*/  @!P0 BRA `(.L_x_17924) ;  /* 0xffffff7c00308947 */ /* 0x000fea000383ffff */
.L_x_17857:
[----:B------:R-:W-:Y:S05]  /*fd20*/  BSYNC.RECONVERGENT B1 ;  /* 0x0000000000017941 */ /* 0x000fea0003800200 */
.L_x_17856:
[----:B------:R-:W0:Y:S01]  /*fd30*/  SHFL.BFLY PT, R3, R26, 0x2, 0x1f ;  /* 0x0c401f001a037f89 */ /* 0x000e2200000e0000 */
[----:B------:R-:W-:Y:S01]  /*fd40*/  LOP3.LUT P0, RZ, R2, 0x3, RZ, 0xc0, !PT ;  /* 0x0000000302ff7812 */ /* 0x000fe2000780c0ff */
[----:B------:R-:W-:Y:S01]  /*fd50*/  BSSY.RECONVERGENT B0, `(.L_x_17925) ;  /* 0x00000ab000007945 */ /* 0x000fe20003800200 */
[----:B------:R-:W-:Y:S01]  /*fd60*/  SHF.R.U32.HI R9, RZ, 0x2, R9 ;  /* 0x00000002ff097819 */ /* 0x000fe20000011609 */
[----:B------:R-:W2:Y:S04]  /*fd70*/  SHFL.BFLY PT, R0, R25, 0x2, 0x1f ;  /* 0x0c401f0019007f89 */ /* 0x000ea800000e0000 */
[----:B------:R-:W3:Y:S01]  /*fd80*/  SHFL.BFLY PT, R17, R38, 0x2, 0x1f ;  /* 0x0c401f0026117f89 */ /* 0x000ee200000e0000 */
[----:B------:R-:W-:-:S03]  /*fd90*/  IMAD R22, R22, 0x100, R9 ;  /* 0x0000010016167824 */ /* 0x000fc600078e0209 */
[----:B------:R-:W4:Y:S04]  /*fda0*/  SHFL.BFLY PT, R4, R27, 0x2, 0x1f ;  /* 0x0c401f001b047f89 */ /* 0x000f2800000e0000 */
[----:B------:R-:W5:Y:S04]  /*fdb0*/  SHFL.BFLY PT, R6, R29, 0x2, 0x1f ;  /* 0x0c401f001d067f89 */ /* 0x000f6800000e0000 */
[----:B------:R-:W1:Y:S01]  /*fdc0*/  SHFL.BFLY PT, R8, R31, 0x2, 0x1f ;  /* 0x0c401f001f087f89 */ /* 0x000e6200000e0000 */
        /* <DEDUP_REMOVED lines=10> */
[----:B-1----:R-:W-:-:S03]  /*fe70*/  FADD.FTZ R8, R8, R31 ;  /* 0x0000001f08087221 */ /* 0x002fc60000010000 */
        /* <DEDUP_REMOVED lines=13> */
[----:B------:R-:W-:-:S03]  /*ff50*/  LOP3.LUT R21, R2, 0x3c0, RZ, 0xc0, !PT ;  /* 0x000003c002157812 */ /* 0x000fc600078ec0ff */
[----:B------:R-:W1:Y:S01]  /*ff60*/  SHFL.BFLY PT, R16, R39, 0x2, 0x1f ;  /* 0x0c401f0027107f89 */ /* 0x000e6200000e0000 */
[----:B0-----:R-:W-:Y:S01]  /*ff70*/  FADD.FTZ R28, R5, R28 ;  /* 0x0000001c051c7221 */ /* 0x001fe20000010000 */
[----:B------:R-:W-:Y:S02]  /*ff80*/  ISETP.NE.OR P1, PT, R21, 0x40, P0 ;  /* 0x000000401500780c */ /* 0x000fe40000725670 */
        /* <DEDUP_REMOVED lines=11> */
[----:B------:R-:W-:-:S03]  /*10040*/  FADD.FTZ R16, R16, R39 ;  /* 0x0000002710107221 */ /* 0x000fc60000010000 */
        /* <DEDUP_REMOVED lines=23> */
[----:B-----5:R-:W-:Y:S01]  /*101c0*/  FADD.FTZ R54, R31, R54 ;  /* 0x000000361f367221 */ /* 0x020fe20000010000 */
[----:B-1----:R-:W-:Y:S02]  /*101d0*/  FADD.FTZ R68, R68, R55 ;  /* 0x0000003744447221 */ /* 0x002fe40000010000 */
[----:B------:R-:W1:Y:S01]  /*101e0*/  SHFL.BFLY PT, R5, R26, 0x1, 0x1f ;  /* 0x0c201f001a057f89 */ /* 0x000e6200000e0000 */
        /* <DEDUP_REMOVED lines=9> */
[----:B------:R-:W4:Y:S04]  /*10280*/  SHFL.BFLY PT, R13, R12, 0x1, 0x1f ;  /* 0x0c201f000c0d7f89 */ /* 0x000f2800000e0000 */
[----:B------:R-:W4:Y:S01]  /*10290*/  SHFL.BFLY PT, R17, R36, 0x1, 0x1f ;  /* 0x0c201f0024117f89 */ /* 0x000f2200000e0000 */
[----:B-1----:R-:W-:-:S03]  /*102a0*/  FADD.FTZ R5, R26, R5 ;  /* 0x000000051a057221 */ /* 0x002fc60000010000 */
[----:B------:R-:W1:Y:S01]  /*102b0*/  SHFL.BFLY PT, R21, R14, 0x1, 0x1f ;  /* 0x0c201f000e157f89 */ /* 0x000e6200000e0000 */
[----:B-----5:R-:W-:-:S03]  /*102c0*/  FADD.FTZ R11, R28, R11 ;  /* 0x0000000b1c0b7221 */ /* 0x020fc60000010000 */
        /* <DEDUP_REMOVED lines=37> */
[----:B------:R-:W-:Y:S01]  /*10520*/  FADD.FTZ R50, R50, R49 ;  /* 0x0000003132327221 */ /* 0x000fe20000010000 */
[----:B------:R-:W-:Y:S01]  /*10530*/  BAR.SYNC.DEFER_BLOCKING 0x0 ;  /* 0x0000000000007b1d */ /* 0x000fe20000010000 */
[----:B-1----:R-:W-:Y:S01]  /*10540*/  FADD.FTZ R51, R64, R51 ;  /* 0x0000003340337221 */ /* 0x002fe20000010000 */
[----:B-----5:R-:W-:Y:S01]  /*10550*/  FADD.FTZ R52, R52, R53 ;  /* 0x0000003534347221 */ /* 0x020fe20000010000 */
[----:B0-----:R-:W-:Y:S01]  /*10560*/  FADD.FTZ R55, R66, R55 ;  /* 0x0000003742377221 */ /* 0x001fe20000010000 */
[----:B--2---:R-:W-:Y:S01]  /*10570*/  FADD.FTZ R54, R54, R57 ;  /* 0x0000003936367221 */ /* 0x004fe20000010000 */
[----:B---3--:R-:W-:Y:S01]  /*10580*/  FADD.FTZ R68, R68, R3 ;  /* 0x0000000344447221 */ /* 0x008fe20000010000 */
[----:B----4-:R-:W-:Y:S01]  /*10590*/  FADD.FTZ R59, R56, R59 ;  /* 0x0000003b383b7221 */ /* 0x010fe20000010000 */
        /* <DEDUP_REMOVED lines=38> */
.L_x_17926:
[----:B------:R-:W-:Y:S05]  /*10800*/  BSYNC.RECONVERGENT B0 ;  /* 0x0000000000007941 */ /* 0x000fea0003800200 */
.L_x_17925:
        /* <DEDUP_REMOVED lines=77> */
.L_x_17928:
[----:B------:R-:W-:Y:S05]  /*10ce0*/  BSYNC.RECONVERGENT B0 ;  /* 0x0000000000007941 */ /* 0x000fea0003800200 */
.L_x_17927:
        /* <DEDUP_REMOVED lines=36> */
.L_x_17930:
[----:B------:R-:W-:Y:S05]  /*10f30*/  BSYNC.RECONVERGENT B0 ;  /* 0x0000000000007941 */ /* 0x000fea0003800200 */
.L_x_17929:
        /* <DEDUP_REMOVED lines=67> */
.L_x_17932:
[----:B------:R-:W-:Y:S05]  /*11370*/  BSYNC.RECONVERGENT B0 ;  /* 0x0000000000007941 */ /* 0x000fea0003800200 */
.L_x_17931:
[----:B------:R-:W-:Y:S06]  /*11380*/  BAR.SYNC.DEFER_BLOCKING 0x0 ;  /* 0x0000000000007b1d */ /* 0x000fec0000010000 */
[----:B------:R-:W-:Y:S05]  /*11390*/  @P4 EXIT ;  /* 0x000000000000494d */ /* 0x000fea0003800000 */
[----:B------:R-:W-:-:S06]  /*113a0*/  UIMAD UR4, UR16, UR8, UR9 ;  /* 0x00000008100472a4 */ /* 0x000fcc000f8e0209 */
[----:B------:R-:W-:Y:S01]  /*113b0*/  IMAD R3, R24, UR4, RZ ;  /* 0x0000000418037c24 */ /* 0x000fe2000f8e02ff */
[----:B------:R-:W-:Y:S06]  /*113c0*/  @P0 EXIT ;  /* 0x000000000000094d */ /* 0x000fec0003800000 */
[----:B------:R-:W1:Y:S01]  /*113d0*/  LDCU.64 UR4, c[0x0][0x390] ;  /* 0x00007200ff0477ac */ /* 0x000e620008000a00 */
[----:B------:R-:W-:Y:S01]  /*113e0*/  IMAD.SHL.U32 R23, R23, 0x100, RZ ;  /* 0x0000010017177824 */ /* 0x000fe200078e00ff */
[----:B------:R-:W-:Y:S02]  /*113f0*/  SHF.L.U32 R3, R3, 0x8, RZ ;  /* 0x0000000803037819 */ /* 0x000fe400000006ff */
[----:B------:R-:W-:Y:S02]  /*11400*/  SHF.R.U32.HI R2, RZ, 0x2, R2 ;  /* 0x00000002ff027819 */ /* 0x000fe40000011602 */
[----:B0-----:R-:W-:Y:S02]  /*11410*/  F2FP.BF16.F32.PACK_AB R0, R5, R0 ;  /* 0x000000000500723e */ /* 0x001fe400000010ff */
[----:B------:R-:W-:Y:S02]  /*11420*/  IADD3 R3, P0, P1, R2, R3, R23 ;  /* 0x0000000302037210 */ /* 0x000fe4000791e017 */
[----:B------:R-:W-:-:S02]  /*11430*/  PRMT R5, R0, 0x7632, R5 ;  /* 0x0000763200057816 */ /* 0x000fc40000000005 */
[----:B------:R-:W-:Y:S02]  /*11440*/  IADD3.X R22, PT, PT, RZ, RZ, RZ, P0, P1 ;  /* 0x000000ffff167210 */ /* 0x000fe400007e24ff */
[----:B------:R-:W-:Y:S02]  /*11450*/  F2FP.BF16.F32.PACK_AB R4, R11, R4 ;  /* 0x000000040b04723e */ /* 0x000fe400000010ff */
[----:B------:R-:W-:Y:S02]  /*11460*/  F2FP.BF16.F32.PACK_AB R6, R15, R6 ;  /* 0x000000060f06723e */ /* 0x000fe400000010ff */
[----:B-1----:R-:W-:Y:S02]  /*11470*/  LEA R2, P0, R3, UR4, 0x1 ;  /* 0x0000000403027c11 */ /* 0x002fe4000f8008ff */
[----:B------:R-:W-:Y:S02]  /*11480*/  F2FP.BF16.F32.PACK_AB R8, R19, R8 ;  /* 0x000000081308723e */ /* 0x000fe400000010ff */
[----:B------:R-:W-:-:S02]  /*11490*/  LEA.HI.X R3, R3, UR5, R22, 0x1, P0 ;  /* 0x0000000503037c11 */ /* 0x000fc400080f0c16 */
[----:B------:R-:W-:Y:S02]  /*114a0*/  F2FP.BF16.F32.PACK_AB R7, R7, R10 ;  /* 0x0000000a0707723e */ /* 0x000fe400000010ff */
[----:B------:R-:W-:Y:S01]  /*114b0*/  F2FP.BF16.F32.PACK_AB R12, R17, R12 ;  /* 0x0000000c110c723e */ /* 0x000fe200000010ff */
[----:B------:R0:W-:Y:S01]  /*114c0*/  STG.E.U16 desc[UR6][R2.64], R0 ;  /* 0x0000000002007986 */ /* 0x0001e2000c101506 */
[----:B------:R-:W-:Y:S02]  /*114d0*/  F2FP.BF16.F32.PACK_AB R14, R25, R14 ;  /* 0x0000000e190e723e */ /* 0x000fe400000010ff */
[----:B------:R-:W-:Y:S01]  /*114e0*/  PRMT R9, R4, 0x7632, R9 ;  /* 0x0000763204097816 */ /* 0x000fe20000000009 */
[----:B------:R1:W-:Y:S01]  /*114f0*/  STG.E.U16 desc[UR6][R2.64+0x10], R5 ;  /* 0x0000100502007986 */ /* 0x0003e2000c101506 */
[----:B------:R-:W-:Y:S02]  /*11500*/  PRMT R11, R6, 0x7632, R11 ;  /* 0x00007632060b7816 */ /* 0x000fe4000000000b */
        /* <DEDUP_REMOVED lines=9> */
[----:B------:R-:W-:Y:S01]  /*115a0*/  F2FP.BF16.F32.PACK_AB R43, R48, R43 ;  /* 0x0000002b302b723e */ /* 0x000fe200000010ff */
[----:B------:R0:W-:Y:S01]  /*115b0*/  STG.E.U16 desc[UR6][R2.64+0x70], R0 ;  /* 0x0000700002007986 */ /* 0x0001e2000c101506 */
[----:B--2---:R-:W-:-:S02]  /*115c0*/  PRMT R4, R12, 0x7632, R4 ;  /* 0x000076320c047816 */ /* 0x004fc40000000004 */
[----:B------:R-:W-:Y:S01]  /*115d0*/  F2FP.BF16.F32.PACK_AB R47, R50, R47 ;  /* 0x0000002f322f723e */ /* 0x000fe200000010ff */
[----:B------:R1:W-:Y:S01]  /*115e0*/  STG.E.U16 desc[UR6][R2.64+0x90], R5 ;  /* 0x0000900502007986 */ /* 0x0003e2000c101506 */
[----:B---3--:R-:W-:Y:S02]  /*115f0*/  PRMT R6, R14, 0x7632, R6 ;  /* 0x000076320e067816 */ /* 0x008fe40000000006 */
[----:B------:R-:W-:Y:S01]  /*11600*/  F2FP.BF16.F32.PACK_AB R51, R52, R51 ;  /* 0x000000333433723e */ /* 0x000fe200000010ff */
[----:B------:R2:W-:Y:S01]  /*11610*/  STG.E.U16 desc[UR6][R2.64+0xb0], R4 ;  /* 0x0000b00402007986 */ /* 0x0005e2000c101506 */
[----:B------:R-:W-:Y:S02]  /*11620*/  F2FP.BF16.F32.PACK_AB R54, R54, R55 ;  /* 0x000000373636723e */ /* 0x000fe400000010ff */
[----:B------:R-:W-:Y:S01]  /*11630*/  F2FP.BF16.F32.PACK_AB R59, R59, R68 ;  /* 0x000000443b3b723e */ /* 0x000fe200000010ff */
[----:B------:R3:W-:Y:S01]  /*11640*/  STG.E.U16 desc[UR6][R2.64+0xd0], R6 ;  /* 0x0000d00602007986 */ /* 0x0007e2000c101506 */
[----:B0-----:R-:W-:-:S02]  /*11650*/  PRMT R0, R16, 0x7632, R0 ;  /* 0x0000763210007816 */ /* 0x001fc40000000000 */
[----:B------:R-:W-:Y:S01]  /*11660*/  PRMT R7, R59, 0x7632, R7 ;  /* 0x000076323b077816 */ /* 0x000fe20000000007 */
[----:B------:R-:W-:Y:S01]  /*11670*/  STG.E.U16 desc[UR6][R2.64+0x30], R9 ;  /* 0x0000300902007986 */ /* 0x000fe2000c101506 */
[----:B-1----:R-:W-:Y:S02]  /*11680*/  PRMT R5, R20, 0x7632, R5 ;  /* 0x0000763214057816 */ /* 0x002fe40000000005 */
[----:B--2---:R-:W-:Y:S01]  /*11690*/  PRMT R4, R18, 0x7632, R4 ;  /* 0x0000763212047816 */ /* 0x004fe20000000004 */
[----:B------:R0:W-:Y:S01]  /*116a0*/  STG.E.U16 desc[UR6][R2.64+0xf0], R0 ;  /* 0x0000f00002007986 */ /* 0x0001e2000c101506 */
[----:B---3--:R-:W-:-:S03]  /*116b0*/  PRMT R6, R39, 0x7632, R6 ;  /* 0x0000763227067816 */ /* 0x008fc60000000006 */
[----:B------:R1:W-:Y:S04]  /*116c0*/  STG.E.U16 desc[UR6][R2.64+0x110], R4 ;  /* 0x0001100402007986 */ /* 0x0003e8000c101506 */
[----:B------:R2:W-:Y:S04]  /*116d0*/  STG.E.U16 desc[UR6][R2.64+0x130], R5 ;  /* 0x0001300502007986 */ /* 0x0005e8000c101506 */
        /* <DEDUP_REMOVED lines=24> */
.L_x_17933:
        /* <DEDUP_REMOVED lines=10> */
.L_x_27490:


//--------------------- .text._ZN4vllm25paged_attention_v2_kernelI13__nv_bfloat16S1_Li192ELi32ELi128ELNS_18Fp8KVCacheDataTypeE0ELb1ELi512EEEvPfS3_PT_PKS4_PKT0_SA_ifPKiSC_iPKfiiiSE_SE_iiiii --------------------------
	.section	.text._ZN4vllm25paged_attention_v2_kernelI13__nv_bfloat16S1_Li192ELi32ELi128ELNS_18Fp8KVCacheDataTypeE0ELb1ELi512EEEvPfS3_PT_PKS4_PKT0_SA_ifPKiSC_iPKfiiiSE_SE_iiiii,"ax",@progbits
	.align	128
        .global         _ZN4vllm25paged_attention_v2_kernelI13__nv_bfloat16S1_Li192ELi32ELi128ELNS_18Fp8KVCacheDataTypeE0ELb1ELi512EEEvPfS3_PT_PKS4_PKT0_SA_ifPKiSC_iPKfiiiSE_SE_iiiii
        .type           _ZN4vllm25paged_attention_v2_kernelI13__nv_bfloat16S1_Li192ELi32ELi128ELNS_18Fp8KVCacheDataTypeE0ELb1ELi512EEEvPfS3_PT_PKS4_PKT0_SA_ifPKiSC_iPKfiiiSE_SE_iiiii,@function
        .size           _ZN4vllm25paged_attention_v2_kernelI13__nv_bfloat16S1_Li192ELi32ELi128ELNS_18Fp8KVCacheDataTypeE0ELb1ELi512EEEvPfS3_PT_PKS4_PKT0_SA_ifPKiSC_iPKfiiiSE_SE_iiiii,(.L_x_27491 - _ZN4vllm25paged_attention_v2_kernelI13__nv_bfloat16S1_Li192ELi32ELi128ELNS_18Fp8KVCacheDataTypeE0ELb1ELi512EEEvPfS3_PT_PKS4_PKT0_SA_ifPKiSC_iPKfiiiSE_SE_iiiii)
        .other          _ZN4vllm25paged_attention_v2_kernelI13__nv_bfloat16S1_Li192ELi32ELi128ELNS_18Fp8KVCacheDataTypeE0ELb1ELi512EEEvPfS3_PT_PKS4_PKT0_SA_ifPKiSC_iPKfiiiSE_SE_iiiii,@"STO_CUDA_ENTRY STV_DEFAULT"
_ZN4vllm25paged_attention_v2_kernelI13__nv_bfloat16S1_Li192ELi32ELi128ELNS_18Fp8KVCacheDataTypeE0ELb1ELi512EEEvPfS3_PT_PKS4_PKT0_SA_ifPKiSC_iPKfiiiSE_SE_iiiii:
.text._ZN4vllm25paged_attention_v2_kernelI13__nv_bfloat16S1_Li192ELi32ELi128ELNS_18Fp8KVCacheDataTypeE0ELb1ELi512EEEvPfS3_PT_PKS4_PKT0_SA_ifPKiSC_iPKfiiiSE_SE_iiiii:
        /* <DEDUP_REMOVED lines=13> */
[----:B------:R-:W3:Y:S07]  /*00d0*/  S2R R19, SR_CTAID.X ;  /* 0x0000000000137919 */ /* 0x000eee0000002500 */
[----:B------:R-:W4:Y:S08]  /*00e0*/  LDC R20, c[0x0][0x3b0] ;  /* 0x0000ec00ff147b82 */ /* 0x000f300000000800 */
[----:B------:R-:W4:Y:S01]  /*00f0*/  LDC R16, c[0x0][0x370] ;  /* 0x0000dc00ff107b82 */ /* 0x000f220000000800 */
[----:B-1----:R-:W-:Y:S01]  /*0100*/  IMAD R2, R23, UR4, RZ ;  /* 0x0000000417027c24 */ /* 0x002fe2000f8e02ff */
[----:B------:R-:W1:Y:S01]  /*0110*/  LDCU UR5, c[0x0][0x3f8] ;  /* 0x00007f00ff0577ac */ /* 0x000e620008000800 */
[----:B------:R-:W-:-:S05]  /*0120*/  IMAD.MOV.U32 R11, RZ, RZ, RZ ;  /* 0x000000ffff0b7224 */ /* 0x000fca00078e00ff */
[----:B------:R-:W1:Y:S01]  /*0130*/  LDC R29, c[0x0][0x404] ;  /* 0x00010100ff1d7b82 */ /* 0x000e620000000800 */
[----:B--2---:R-:W-:Y:S01]  /*0140*/  ISETP.NE.U32.AND P0, PT, R6, RZ, PT ;  /* 0x000000ff0600720c */ /* 0x004fe20003f05070 */
[----:B------:R-:W-:Y:S01]  /*0150*/  VIADD R14, R0, 0xffffffff ;  /* 0xffffffff000e7836 */ /* 0x000fe20000000000 */
[----:B------:R-:W2:Y:S02]  /*0160*/  LDCU UR4, c[0x0][0x3c8] ;  /* 0x00007900ff0477ac */ /* 0x000ea40008000800 */
[----:B------:R-:W-:Y:S02]  /*0170*/  ISETP.NE.AND.EX P0, PT, R7, RZ, PT, P0 ;  /* 0x000000ff0700720c */ /* 0x000fe40003f05300 */
[----:B0-----:R-:W-:Y:S01]  /*0180*/  ISETP.GT.U32.AND P1, PT, R27, 0x17, PT ;  /* 0x000000171b00780c */ /* 0x001fe20003f24070 */
[----:B------:R-:W0:Y:S01]  /*0190*/  LDC R22, c[0x0][0x408] ;  /* 0x00010200ff167b82 */ /* 0x000e220000000800 */
[----:B------:R-:W0:Y:S01]  /*01a0*/  LDCU UR10, c[0x0][0x3fc] ;  /* 0x00007f80ff0a77ac */ /* 0x000e220008000800 */
[----:B------:R-:W0:Y:S01]  /*01b0*/  LDCU UR11, c[0x0][0x3e0] ;  /* 0x00007c00ff0b77ac */ /* 0x000e220008000800 */
[----:B------:R-:W0:Y:S09]  /*01c0*/  LDCU UR12, c[0x0][0x3dc] ;  /* 0x00007b80ff0c77ac */ /* 0x000e320008000800 */
[----:B------:R-:W4:Y:S01]  /*01d0*/  @!P1 LDC.64 R8, c[0x0][0x398] ;  /* 0x0000e600ff089b82 */ /* 0x000f220000000a00 */
[----:B---3--:R-:W-:Y:S01]  /*01e0*/  @!P1 IMAD R4, R19, 0xc0, RZ ;  /* 0x000000c013049824 */ /* 0x008fe200078e02ff */
[----:B------:R-:W3:Y:S01]  /*01f0*/  LDCU UR13, c[0x0][0x3b4] ;  /* 0x00007680ff0d77ac */ /* 0x000ee20008000800 */
[----:B------:R-:W-:Y:S01]  /*0200*/  @!P1 IMAD.SHL.U32 R3, R27, 0x8, RZ ;  /* 0x000000081b039824 */ /* 0x000fe200078e00ff */
[----:B------:R-:W0:Y:S04]  /*0210*/  LDCU.64 UR14, c[0x0][0x3a0] ;  /* 0x00007400ff0e77ac */ /* 0x000e280008000a00 */
[----:B------:R-:W-:-:S02]  /*0220*/  @!P1 IADD3 R3, P2, P3, R3, R2, R4 ;  /* 0x0000000203039210 */ /* 0x000fc40007b5e004 */
[----:B------:R-:W-:-:S04]  /*0230*/  SHF.R.S32.HI R2, RZ, 0x1f, R2 ;  /* 0x0000001fff027819 */ /* 0x000fc80000011402 */
[----:B------:R-:W-:Y:S02]  /*0240*/  @!P1 IADD3.X R2, PT, PT, RZ, R2, RZ, P2, P3 ;  /* 0x00000002ff029210 */ /* 0x000fe400017e64ff */
[----:B----4-:R-:W-:-:S04]  /*0250*/  @!P1 LEA R8, P2, R3, R8, 0x1 ;  /* 0x0000000803089211 */ /* 0x010fc800078408ff */
[----:B------:R-:W-:Y:S02]  /*0260*/  @!P1 LEA.HI.X R9, R3, R9, R2, 0x1, P2 ;  /* 0x0000000903099211 */ /* 0x000fe400010f0c02 */
[----:B------:R-:W-:Y:S01]  /*0270*/  IABS R15, R20 ;  /* 0x00000014000f7213 */ /* 0x000fe20000000000 */
[----:B------:R-:W4:Y:S02]  /*0280*/  @P0 LDC.64 R2, c[0x0][0x3d0] ;  /* 0x0000f400ff020b82 */ /* 0x000f240000000a00 */
[----:B------:R-:W2:Y:S04]  /*0290*/  @!P1 LDG.E.CONSTANT R4, desc[UR6][R8.64] ;  /* 0x0000000608049981 */ /* 0x000ea8000c1e9900 */
[----:B------:R-:W2:Y:S04]  /*02a0*/  @!P1 LDG.E.CONSTANT R5, desc[UR6][R8.64+0x4] ;  /* 0x0000040608059981 */ /* 0x000ea8000c1e9900 */
[----:B------:R-:W2:Y:S04]  /*02b0*/  @!P1 LDG.E.CONSTANT R6, desc[UR6][R8.64+0x8] ;  /* 0x0000080608069981 */ /* 0x000ea8000c1e9900 */
[----:B------:R-:W2:Y:S01]  /*02c0*/  @!P1 LDG.E.CONSTANT R7, desc[UR6][R8.64+0xc] ;  /* 0x00000c0608079981 */ /* 0x000ea2000c1e9900 */
[----:B------:R-:W1:Y:S01]  /*02d0*/  I2F.RP R10, R15 ;  /* 0x0000000f000a7306 */ /* 0x000e620000209400 */
[----:B----4-:R-:W-:-:S05]  /*02e0*/  @P0 IMAD.WIDE.U32 R2, R19, 0x4, R2 ;  /* 0x0000000413020825 */ /* 0x010fca00078e0002 */
[----:B------:R4:W5:Y:S02]  /*02f0*/  @P0 LDG.E.CONSTANT R11, desc[UR6][R2.64] ;  /* 0x00000006020b0981 */ /* 0x000964000c1e9900 */
[----:B-1----:R-:W1:Y:S01]  /*0300*/  MUFU.RCP R10, R10 ;  /* 0x0000000a000a7308 */ /* 0x002e620000001000 */
[----:B------:R-:W-:Y:S01]  /*0310*/  IABS R17, R14 ;  /* 0x0000000e00117213 */ /* 0x000fe20000000000 */
[----:B------:R-:W-:Y:S01]  /*0320*/  BSSY.RECONVERGENT B0, `(.L_x_17934) ;  /* 0x0000444000007945 */ /* 0x000fe20003800200 */
[-C--:B------:R-:W-:Y:S02]  /*0330*/  LOP3.LUT R14, R14, R29.reuse, RZ, 0x3c, !PT ;  /* 0x0000001d0e0e7212 */ /* 0x080fe400078e3cff */
[----:B----4-:R-:W-:Y:S02]  /*0340*/  IABS R2, R16 ;  /* 0x0000001000027213 */ /* 0x010fe40000000000 */
[----:B-1----:R-:W-:Y:S02]  /*0350*/  IADD3 R12, PT, PT, R10, 0xffffffe, RZ ;  /* 0x0ffffffe0a0c7810 */ /* 0x002fe40007ffe0ff */
[----:B------:R-:W-:-:S02]  /*0360*/  IABS R10, R29 ;  /* 0x0000001d000a7213 */ /* 0x000fc40000000000 */
[----:B------:R1:W4:Y:S02]  /*0370*/  F2I.FTZ.U32.TRUNC.NTZ R13, R12 ;  /* 0x0000000c000d7305 */ /* 0x000324000021f000 */
[----:B-1----:R-:W-:Y:S02]  /*0380*/  IMAD.MOV.U32 R12, RZ, RZ, RZ ;  /* 0x000000ffff0c7224 */ /* 0x002fe400078e00ff */
[----:B----4-:R-:W-:-:S04]  /*0390*/  IMAD.MOV R8, RZ, RZ, -R13 ;  /* 0x000000ffff087224 */ /* 0x010fc800078e0a0d */
[----:B------:R-:W-:-:S04]  /*03a0*/  IMAD R9, R8, R15, RZ ;  /* 0x0000000f08097224 */ /* 0x000fc800078e02ff */
[----:B------:R-:W-:Y:S02]  /*03b0*/  IMAD.HI.U32 R13, R13, R9, R12 ;  /* 0x000000090d0d7227 */ /* 0x000fe400078e000c */
[----:B------:R-:W1:Y:S04]  /*03c0*/  I2F.RP R9, R10 ;  /* 0x0000000a00097306 */ /* 0x000e680000209400 */
[----:B------:R-:W-:-:S04]  /*03d0*/  IMAD.HI.U32 R13, R13, R2, RZ ;  /* 0x000000020d0d7227 */ /* 0x000fc800078e00ff */
[----:B------:R-:W-:-:S04]  /*03e0*/  IMAD.MOV R3, RZ, RZ, -R13 ;  /* 0x000000ffff037224 */ /* 0x000fc800078e0a0d */
[C---:B------:R-:W-:Y:S01]  /*03f0*/  IMAD R2, R15.reuse, R3, R2 ;  /* 0x000000030f027224 */ /* 0x040fe200078e0202 */
[----:B-1----:R-:W1:Y:S04]  /*0400*/  MUFU.RCP R9, R9 ;  /* 0x0000000900097308 */ /* 0x002e680000001000 */
[----:B------:R-:W-:-:S13]  /*0410*/  ISETP.GT.U32.AND P2, PT, R15, R2, PT ;  /* 0x000000020f00720c */ /* 0x000fda0003f44070 */
[-C--:B------:R-:W-:Y:S01]  /*0420*/  @!P2 IADD3 R2, PT, PT, R2, -R15.reuse, RZ ;  /* 0x8000000f0202a210 */ /* 0x080fe20007ffe0ff */
[----:B------:R-:W-:Y:S01]  /*0430*/  @!P2 VIADD R13, R13, 0x1 ;  /* 0x000000010d0da836 */ /* 0x000fe20000000000 */
[----:B------:R-:W-:Y:S01]  /*0440*/  ISETP.NE.AND P2, PT, R20, RZ, PT ;  /* 0x000000ff1400720c */ /* 0x000fe20003f45270 */
[----:B-1----:R-:W-:Y:S01]  /*0450*/  VIADD R12, R9, 0xffffffe ;  /* 0x0ffffffe090c7836 */ /* 0x002fe20000000000 */
[----:B------:R-:W-:Y:S02]  /*0460*/  ISETP.GE.U32.AND P0, PT, R2, R15, PT ;  /* 0x0000000f0200720c */ /* 0x000fe40003f06070 */
[----:B------:R-:W-:-:S04]  /*0470*/  LOP3.LUT R2, R16, R20, RZ, 0x3c, !PT ;  /* 0x0000001410027212 */ /* 0x000fc800078e3cff */
[----:B------:R-:W-:-:S07]  /*0480*/  ISETP.GE.AND P3, PT, R2, RZ, PT ;  /* 0x000000ff0200720c */ /* 0x000fce0003f66270 */
[----:B------:R-:W-:-:S04]  /*0490*/  @P0 VIADD R13, R13, 0x1 ;  /* 0x000000010d0d0836 */ /* 0x000fc80000000000 */
[----:B------:R-:W-:Y:S02]  /*04a0*/  IMAD.MOV.U32 R24, RZ, RZ, R13 ;  /* 0x000000ffff187224 */ /* 0x000fe400078e000d */
[----:B------:R1:W-:Y:S03]  /*04b0*/  F2I.FTZ.U32.TRUNC.NTZ R13, R12 ;  /* 0x0000000c000d7305 */ /* 0x0003e6000021f000 */
[----:B------:R-:W-:Y:S02]  /*04c0*/  @!P3 IADD3 R24, PT, PT, RZ, -R24, RZ ;  /* 0x80000018ff18b210 */ /* 0x000fe40007ffe0ff */
[----:B------:R-:W-:-:S04]  /*04d0*/  @!P2 LOP3.LUT R24, RZ, R20, RZ, 0x33, !PT ;  /* 0x00000014ff18a212 */ /* 0x000fc800078e33ff */
[-C--:B------:R-:W-:Y:S01]  /*04e0*/  IABS R18, R24.reuse ;  /* 0x0000001800127213 */ /* 0x080fe20000000000 */
[----:B-1----:R-:W-:Y:S01]  /*04f0*/  IMAD.MOV.U32 R12, RZ, RZ, RZ ;  /* 0x000000ffff0c7224 */ /* 0x002fe200078e00ff */
[----:B------:R-:W-:Y:S02]  /*0500*/  IABS R9, R24 ;  /* 0x0000001800097213 */ /* 0x000fe40000000000 */
[----:B------:R-:W1:Y:S01]  /*0510*/  I2F.RP R8, R18 ;  /* 0x0000001200087306 */ /* 0x000e620000209400 */
[----:B------:R-:W-:Y:S02]  /*0520*/  ISETP.NE.AND P5, PT, R24, RZ, PT ;  /* 0x000000ff1800720c */ /* 0x000fe40003fa5270 */
[----:B------:R-:W-:-:S05]  /*0530*/  IMAD.MOV R9, RZ, RZ, -R9 ;  /* 0x000000ffff097224 */ /* 0x000fca00078e0a09 */
[----:B-1----:R-:W1:Y:S02]  /*0540*/  MUFU.RCP R8, R8 ;  /* 0x0000000800087308 */ /* 0x002e640000001000 */
[----:B-1----:R-:W-:Y:S02]  /*0550*/  VIADD R2, R8, 0xffffffe ;  /* 0x0ffffffe08027836 */ /* 0x002fe40000000000 */
[----:B------:R-:W-:-:S04]  /*0560*/  IMAD R8, R13, R10, RZ ;  /* 0x0000000a0d087224 */ /* 0x000fc800078e02ff */
[----:B------:R1:W4:Y:S02]  /*0570*/  F2I.FTZ.U32.TRUNC.NTZ R3, R2 ;  /* 0x0000000200037305 */ /* 0x000324000021f000 */
[----:B-1----:R-:W-:Y:S02]  /*0580*/  HFMA2 R2, -RZ, RZ, 0, 0 ;  /* 0x00000000ff027431 */ /* 0x002fe400000001ff */
[----:B----4-:R-:W-:-:S04]  /*0590*/  IMAD.MOV R15, RZ, RZ, -R3 ;  /* 0x000000ffff0f7224 */ /* 0x010fc800078e0a03 */
[----:B------:R-:W-:-:S04]  /*05a0*/  IMAD R15, R15, R18, RZ ;  /* 0x000000120f0f7224 */ /* 0x000fc800078e02ff */
[----:B------:R-:W-:Y:S01]  /*05b0*/  IMAD.HI.U32 R3, R3, R15, R2 ;  /* 0x0000000f03037227 */ /* 0x000fe200078e0002 */
[----:B------:R-:W-:-:S03]  /*05c0*/  IABS R2, R19 ;  /* 0x0000001300027213 */ /* 0x000fc60000000000 */
[----:B------:R-:W-:Y:S01]  /*05d0*/  IMAD.MOV R15, RZ, RZ, -R8 ;  /* 0x000000ffff0f7224 */ /* 0x000fe200078e0a08 */
[----:B------:R-:W-:Y:S01]  /*05e0*/  MOV R8, R9 ;  /* 0x0000000900087202 */ /* 0x000fe20000000f00 */
[----:B------:R-:W-:-:S04]  /*05f0*/  IMAD.HI.U32 R9, R3, R2, RZ ;  /* 0x0000000203097227 */ /* 0x000fc800078e00ff */
[----:B------:R-:W-:-:S04]  /*0600*/  IMAD.HI.U32 R12, R13, R15, R12 ;  /* 0x0000000f0d0c7227 */ /* 0x000fc800078e000c */
[----:B------:R-:W-:Y:S02]  /*0610*/  IMAD.MOV.U32 R13, RZ, RZ, R17 ;  /* 0x000000ffff0d7224 */ /* 0x000fe400078e0011 */
[----:B------:R-:W-:Y:S01]  /*0620*/  IMAD R3, R9, R8, R2 ;  /* 0x0000000809037224 */ /* 0x000fe200078e0202 */
[----:B------:R-:W1:Y:S01]  /*0630*/  @!P1 S2R R17, SR_CgaCtaId ;  /* 0x0000000000119919 */ /* 0x000e620000008800 */
[----:B------:R-:W-:-:S03]  /*0640*/  IMAD.HI.U32 R15, R12, R13, RZ ;  /* 0x0000000d0c0f7227 */ /* 0x000fc600078e00ff */
[----:B------:R-:W-:Y:S01]  /*0650*/  ISETP.GT.U32.AND P4, PT, R18, R3, PT ;  /* 0x000000031200720c */ /* 0x000fe20003f84070 */
[----:B------:R-:W-:-:S04]  /*0660*/  IMAD.MOV R2, RZ, RZ, -R15 ;  /* 0x000000ffff027224 */ /* 0x000fc800078e0a0f */
[----:B------:R-:W-:Y:S02]  /*0670*/  IMAD R13, R10, R2, R13 ;  /* 0x000000020a0d7224 */ /* 0x000fe400078e020d */
[----:B------:R-:W-:-:S03]  /*0680*/  VIADD R2, R0, 0x1f ;  /* 0x0000001f00027836 */ /* 0x000fc60000000000 */
[----:B------:R-:W-:Y:S02]  /*0690*/  ISETP.GT.U32.AND P0, PT, R10, R13, PT ;  /* 0x0000000d0a00720c */ /* 0x000fe40003f04070 */
[----:B------:R-:W-:Y:S01]  /*06a0*/  SHF.R.U32.HI R2, RZ, 0x5, R2 ;  /* 0x00000005ff027819 */ /* 0x000fe20000011602 */
[----:B------:R-:W-:Y:S01]  /*06b0*/  @!P4 VIADD R9, R9, 0x1 ;  /* 0x000000010909c836 */ /* 0x000fe20000000000 */
[-C--:B------:R-:W-:Y:S02]  /*06c0*/  @!P4 IADD3 R3, PT, PT, R3, -R18.reuse, RZ ;  /* 0x800000120303c210 */ /* 0x080fe40007ffe0ff */
[----:B0-----:R-:W-:Y:S02]  /*06d0*/  ISETP.GE.AND P4, PT, R22, RZ, PT ;  /* 0x000000ff1600720c */ /* 0x001fe40003f86270 */
[----:B------:R-:W-:Y:S02]  /*06e0*/  ISETP.GE.U32.AND P3, PT, R3, R18, PT ;  /* 0x000000120300720c */ /* 0x000fe40003f66070 */
[----:B------:R-:W-:-:S02]  /*06f0*/  LEA R3, R25, 0x10, 0x4 ;  /* 0x0000001019037811 */ /* 0x000fc400078e20ff */
[----:B------:R-:W-:Y:S01]  /*0700*/  LOP3.LUT R18, R19, R24, RZ, 0x3c, !PT ;  /* 0x0000001813127212 */ /* 0x000fe200078e3cff */
[----:B------:R-:W-:Y:S01]  /*0710*/  @!P0 IMAD.IADD R13, R13, 0x1, -R10 ;  /* 0x000000010d0d8824 */ /* 0x000fe200078e0a0a */
[----:B------:R-:W-:Y:S02]  /*0720*/  VIMNMX.U32 R8, PT, PT, R2, R3, PT ;  /* 0x0000000302087248 */ /* 0x000fe40003fe0000 */
[----:B------:R-:W-:Y:S02]  /*0730*/  @!P1 MOV R2, 0x400 ;  /* 0x0000040000029802 */ /* 0x000fe40000000f00 */
[----:B------:R-:W-:Y:S02]  /*0740*/  ISETP.GE.AND P2, PT, R18, RZ, PT ;  /* 0x000000ff1200720c */ /* 0x000fe40003f46270 */
[----:B-1----:R-:W-:Y:S02]  /*0750*/  @!P1 LEA R2, R17, R2, 0x18 ;  /* 0x0000000211029211 */ /* 0x002fe400078ec0ff */
[----:B------:R-:W-:-:S02]  /*0760*/  @P3 IADD3 R9, PT, PT, R9, 0x1, RZ ;  /* 0x0000000109093810 */ /* 0x000fc40007ffe0ff */
[----:B------:R-:W-:Y:S01]  /*0770*/  ISETP.GE.U32.AND P3, PT, R13, R10, PT ;  /* 0x0000000a0d00720c */ /* 0x000fe20003f66070 */
[----:B------:R-:W-:Y:S01]  /*0780*/  @!P1 IMAD R2, R27, 0x10, R2 ;  /* 0x000000101b029824 */ /* 0x000fe200078e0202 */
[----:B------:R-:W-:Y:S01]  /*0790*/  @!P0 IADD3 R15, PT, PT, R15, 0x1, RZ ;  /* 0x000000010f0f8810 */ /* 0x000fe20007ffe0ff */
[----:B------:R-:W-:Y:S01]  /*07a0*/  IMAD.MOV.U32 R13, RZ, RZ, R9 ;  /* 0x000000ffff0d7224 */ /* 0x000fe200078e0009 */
[----:B------:R-:W-:Y:S01]  /*07b0*/  SHF.R.U32.HI R18, RZ, 0x5, R27 ;  /* 0x00000005ff127819 */ /* 0x000fe2000001161b */
[----:B------:R-:W-:Y:S01]  /*07c0*/  @P4 IMAD R9, R16, UR5, R19 ;  /* 0x0000000510094c24 */ /* 0x000fe2000f8e0213 */
[----:B------:R-:W-:Y:S01]  /*07d0*/  ISETP.NE.AND P0, PT, R29, RZ, PT ;  /* 0x000000ff1d00720c */ /* 0x000fe20003f05270 */
[----:B------:R-:W-:Y:S01]  /*07e0*/  @!P2 IMAD.MOV R13, RZ, RZ, -R13 ;  /* 0x000000ffff0da224 */ /* 0x000fe200078e0a0d */
[----:B------:R-:W-:Y:S01]  /*07f0*/  @!P5 LOP3.LUT R13, RZ, R24, RZ, 0x33, !PT ;  /* 0x00000018ff0dd212 */ /* 0x000fe200078e33ff */
[----:B------:R-:W-:Y:S01]  /*0800*/  IMAD R19, R25, 0x10, R18 ;  /* 0x0000001019137824 */ /* 0x000fe200078e0212 */
[----:B------:R-:W-:Y:S01]  /*0810*/  MOV R16, R10 ;  /* 0x0000000a00107202 */ /* 0x000fe20000000f00 */
[----:B------:R-:W-:-:S02]  /*0820*/  @P4 IMAD R9, R9, R22, 0x1 ;  /* 0x0000000109094424 */ /* 0x000fc400078e0216 */
[----:B------:R-:W-:Y:S02]  /*0830*/  @P3 VIADD R15, R15, 0x1 ;  /* 0x000000010f0f3836 */ /* 0x000fe40000000000 */
[----:B------:R-:W-:-:S05]  /*0840*/  @!P4 IMAD R3, R20, UR5, R13 ;  /* 0x000000051403cc24 */ /* 0x000fca000f8e020d */
[----:B------:R-:W-:-:S05]  /*0850*/  @!P4 IADD3 R3, PT, PT, RZ, -R3, RZ ;  /* 0x80000003ff03c210 */ /* 0x000fca0007ffe0ff */
[----:B------:R-:W-:Y:S01]  /*0860*/  @!P4 IMAD R9, R22, R3, 0x1 ;  /* 0x000000011609c424 */ /* 0x000fe200078e0203 */
[----:B--2---:R0:W-:Y:S01]  /*0870*/  @!P1 STS.128 [R2], R4 ;  /* 0x0000000402009388 */ /* 0x0041e20000000c00 */
[----:B------:R-:W-:Y:S01]  /*0880*/  BAR.SYNC.DEFER_BLOCKING 0x0 ;  /* 0x0000000000007b1d */ /* 0x000fe20000010000 */
[----:B------:R-:W-:Y:S01]  /*0890*/  ISETP.GE.AND P1, PT, R14, RZ, PT ;  /* 0x000000ff0e00720c */ /* 0x000fe20003f26270 */
[----:B------:R-:W-:Y:S02]  /*08a0*/  IMAD.MOV.U32 R14, RZ, RZ, R15 ;  /* 0x000000ffff0e7224 */ /* 0x000fe400078e000f */
[----:B------:R-:W-:Y:S02]  /*08b0*/  IMAD.MOV.U32 R15, RZ, RZ, -0x800001 ;  /* 0xff7fffffff0f7424 */ /* 0x000fe400078e00ff */
[----:B0-----:R-:W-:-:S08]  /*08c0*/  IMAD R2, R25, -0x10, R8 ;  /* 0xfffffff019027824 */ /* 0x001fd000078e0208 */
[----:B------:R-:W-:Y:S01]  /*08d0*/  @!P1 IMAD.MOV R14, RZ, RZ, -R14 ;  /* 0x000000ffff0e9224 */ /* 0x000fe200078e0a0e */
[----:B------:R-:W-:Y:S01]  /*08e0*/  ISETP.GE.U32.AND P1, PT, R19, R8, PT ;  /* 0x000000081300720c */ /* 0x000fe20003f26070 */
[----:B------:R-:W-:Y:S01]  /*08f0*/  IMAD R17, R2, 0x20, R21 ;  /* 0x0000002002117824 */ /* 0x000fe200078e0215 */
[----:B------:R-:W-:Y:S01]  /*0900*/  @!P0 LOP3.LUT R14, RZ, R29, RZ, 0x33, !PT ;  /* 0x0000001dff0e8212 */ /* 0x000fe200078e33ff */
[----:B------:R-:W-:-:S03]  /*0910*/  IMAD R5, R23, UR4, RZ ;  /* 0x0000000417057c24 */ /* 0x000fc6000f8e02ff */
[----:B------:R-:W-:-:S07]  /*0920*/  VIMNMX R17, PT, PT, R0, R17, PT ;  /* 0x0000001100117248 */ /* 0x000fce0003fe0100 */
[----:B---3--:R-:W-:Y:S05]  /*0930*/  @P1 BRA `(.L_x_17935) ;  /* 0x0000003c00881947 */ /* 0x008fea0003800000 */
[----:B------:R-:W0:Y:S01]  /*0940*/  S2UR UR5, SR_CgaCtaId ;  /* 0x00000000000579c3 */ /* 0x000e220000008800 */
[----:B------:R-:W-:Y:S01]  /*0950*/  UMOV UR4, 0x400 ;  /* 0x0000040000047882 */ /* 0x000fe20000000000 */
[----:B------:R-:W1:Y:S01]  /*0960*/  LDCU.64 UR8, c[0x0][0x3b8] ;  /* 0x00007700ff0877ac */ /* 0x000e620008000a00 */
[----:B------:R-:W-:-:S04]  /*0970*/  IMAD.WIDE.U32 R2, R19, 0x4, RZ ;  /* 0x0000000413027825 */ /* 0x000fc800078e00ff */
[----:B------:R-:W-:Y:S02]  /*0980*/  IMAD.MOV.U32 R15, RZ, RZ, -0x800001 ;  /* 0xff7fffffff0f7424 */ /* 0x000fe400078e00ff */
[----:B------:R-:W-:-:S03]  /*0990*/  IMAD.WIDE R2, R5, 0x4, R2 ;  /* 0x0000000405027825 */ /* 0x000fc600078e0202 */
[----:B-1----:R-:W-:Y:S01]  /*09a0*/  IADD3 R6, P0, PT, R2, UR8, RZ ;  /* 0x0000000802067c10 */ /* 0x002fe2000ff1e0ff */
[----:B------:R-:W-:Y:S01]  /*09b0*/  IMAD R2, R18, 0x20, R21 ;  /* 0x0000002012027824 */ /* 0x000fe200078e0215 */
[----:B0-----:R-:W-:Y:S02]  /*09c0*/  ULEA UR16, UR5, UR4, 0x18 ;  /* 0x0000000405107291 */ /* 0x001fe4000f8ec0ff */
[----:B------:R-:W-:Y:S01]  /*09d0*/  IADD3.X R7, PT, PT, R3, UR9, RZ, P0, !PT ;  /* 0x0000000903077c10 */ /* 0x000fe200087fe4ff */
[----:B------:R-:W-:Y:S01]  /*09e0*/  UIADD3 UR4, UPT, UPT, UR4, 0x1a0, URZ ;  /* 0x000001a004047890 */ /* 0x000fe2000fffe0ff */
[----:B------:R-:W-:-:S03]  /*09f0*/  LOP3.LUT R3, R27, 0x1f, RZ, 0xc0, !PT ;  /* 0x0000001f1b037812 */ /* 0x000fc600078ec0ff */
[----:B------:R-:W-:Y:S02]  /*0a00*/  ULEA UR4, UR5, UR4, 0x18 ;  /* 0x0000000405047291 */ /* 0x000fe4000f8ec0ff */
[----:B------:R-:W-:Y:S01]  /*0a10*/  IMAD R21, R18, 0x20, R3 ;  /* 0x0000002012157824 */ /* 0x000fe200078e0203 */
[----:B------:R-:W0:Y:S01]  /*0a20*/  LDS.128 R36, [UR16] ;  /* 0x00000010ff247984 */ /* 0x000e220008000c00 */
[----:B------:R-:W-:Y:S01]  /*0a30*/  IADD3 R3, PT, PT, R3, R2, RZ ;  /* 0x0000000203037210 */ /* 0x000fe20007ffe0ff */
[----:B------:R-:W-:Y:S02]  /*0a40*/  VIADD R18, R2, 0x1 ;  /* 0x0000000102127836 */ /* 0x000fe40000000000 */
[----:B------:R-:W1:Y:S01]  /*0a50*/  LDS.128 R40, [UR16+0x10] ;  /* 0x00001010ff287984 */ /* 0x000e620008000c00 */
[----:B------:R-:W-:Y:S01]  /*0a60*/  LEA R21, R21, UR4, 0x2 ;  /* 0x0000000415157c11 */ /* 0x000fe2000f8e10ff */
[C---:B------:R-:W-:Y:S02]  /*0a70*/  IMAD.IADD R132, R3.reuse, 0x1, -R0 ;  /* 0x0000000103847824 */ /* 0x040fe400078e0a00 */
[----:B------:R-:W2:Y:S01]  /*0a80*/  LDS.128 R44, [UR16+0x20] ;  /* 0x00002010ff2c7984 */ /* 0x000ea20008000c00 */
[----:B------:R-:W-:-:S03]  /*0a90*/  VIADD R20, R3, 0x1 ;  /* 0x0000000103147836 */ /* 0x000fc60000000000 */
[----:B------:R-:W3:Y:S04]  /*0aa0*/  LDS.128 R48, [UR16+0x30] ;  /* 0x00003010ff307984 */ /* 0x000ee80008000c00 */
        /* <DEDUP_REMOVED lines=115> */
[----:B------:R-:W-:-:S07]  /*11e0*/  PRMT R228, R131, 0x7632, R228 ;  /* 0x0000763283e47816 */ /* 0x000fce00000000e4 */
.L_x_17938:
[----:B------:R-:W0:Y:S01]  /*11f0*/  LDC R26, c[0x0][0x400] ;  /* 0x00010000ff1a7b82 */ /* 0x000e220000000800 */
[C---:B------:R-:W-:Y:S01]  /*1200*/  IADD3 R2, PT, PT, R18.reuse, -0x1, RZ ;  /* 0xffffffff12027810 */ /* 0x040fe20007ffe0ff */
[----:B------:R-:W-:Y:S01]  /*1210*/  VIADD R19, R19, 0x4 ;  /* 0x0000000413137836 */ /* 0x000fe20000000000 */
[----:B------:R-:W-:Y:S01]  /*1220*/  BSSY.RECONVERGENT B1, `(.L_x_17936) ;  /* 0x000034d000017945 */ /* 0x000fe20003800200 */
[----:B------:R-:W-:Y:S01]  /*1230*/  VIADD R18, R18, 0x80 ;  /* 0x0000008012127836 */ /* 0x000fe20000000000 */
[----:B------:R-:W-:-:S03]  /*1240*/  IABS R3, R2 ;  /* 0x0000000200037213 */ /* 0x000fc60000000000 */
[----:B------:R-:W1:Y:S02]  /*1250*/  LDC R25, c[0x0][0x404] ;  /* 0x00010100ff197b82 */ /* 0x000e640000000800 */
[----:B------:R-:W-:-:S04]  /*1260*/  IMAD.HI.U32 R4, R12, R3, RZ ;  /* 0x000000030c047227 */ /* 0x000fc800078e00ff */
[----:B------:R-:W-:Y:S01]  /*1270*/  IMAD.MOV R22, RZ, RZ, -R4 ;  /* 0x000000ffff167224 */ /* 0x000fe200078e0a04 */
[----:B0-----:R-:W-:-:S04]  /*1280*/  IABS R23, R26 ;  /* 0x0000001a00177213 */ /* 0x001fc80000000000 */
[----:B------:R-:W0:Y:S01]  /*1290*/  I2F.RP R5, R23 ;  /* 0x0000001700057306 */ /* 0x000e220000209400 */
[-C--:B-1----:R-:W-:Y:S02]  /*12a0*/  IABS R10, R25.reuse ;  /* 0x00000019000a7213 */ /* 0x082fe40000000000 */
[----:B------:R-:W-:-:S03]  /*12b0*/  LOP3.LUT R2, R2, R25, RZ, 0x3c, !PT ;  /* 0x0000001902027212 */ /* 0x000fc600078e3cff */
[----:B------:R-:W-:Y:S01]  /*12c0*/  IMAD R3, R10, R22, R3 ;  /* 0x000000160a037224 */ /* 0x000fe200078e0203 */
[----:B------:R-:W-:-:S04]  /*12d0*/  ISETP.GE.AND P2, PT, R2, RZ, PT ;  /* 0x000000ff0200720c */ /* 0x000fc80003f46270 */
[----:B------:R-:W-:Y:S01]  /*12e0*/  ISETP.GT.U32.AND P1, PT, R16, R3, PT ;  /* 0x000000031000720c */ /* 0x000fe20003f24070 */
[----:B0-----:R-:W0:-:S12]  /*12f0*/  MUFU.RCP R5, R5 ;  /* 0x0000000500057308 */ /* 0x001e180000001000 */
[----:B------:R-:W-:Y:S01]  /*1300*/  @!P1 IMAD.IADD R3, R3, 0x1, -R10 ;  /* 0x0000000103039824 */ /* 0x000fe200078e0a0a */
[----:B------:R-:W-:Y:S02]  /*1310*/  @!P1 IADD3 R4, PT, PT, R4, 0x1, RZ ;  /* 0x0000000104049810 */ /* 0x000fe40007ffe0ff */
[----:B------:R-:W-:Y:S02]  /*1320*/  ISETP.NE.AND P1, PT, R25, RZ, PT ;  /* 0x000000ff1900720c */ /* 0x000fe40003f25270 */
[----:B------:R-:W-:Y:S01]  /*1330*/  ISETP.GE.U32.AND P0, PT, R3, R16, PT ;  /* 0x000000100300720c */ /* 0x000fe20003f06070 */
[----:B0-----:R-:W-:-:S06]  /*1340*/  VIADD R3, R5, 0xffffffe ;  /* 0x0ffffffe05037836 */ /* 0x001fcc0000000000 */
[----:B------:R-:W0:Y:S06]  /*1350*/  F2I.FTZ.U32.TRUNC.NTZ R3, R3 ;  /* 0x0000000300037305 */ /* 0x000e2c000021f000 */
[----:B------:R-:W-:-:S04]  /*1360*/  @P0 VIADD R4, R4, 0x1 ;  /* 0x0000000104040836 */ /* 0x000fc80000000000 */
[----:B------:R-:W-:-:S04]  /*1370*/  IMAD.MOV.U32 R22, RZ, RZ, R4 ;  /* 0x000000ffff167224 */ /* 0x000fc800078e0004 */
[----:B------:R-:W-:Y:S01]  /*1380*/  @!P2 IMAD.MOV R22, RZ, RZ, -R22 ;  /* 0x000000ffff16a224 */ /* 0x000fe200078e0a16 */
[----:B------:R-:W-:Y:S02]  /*1390*/  @!P1 LOP3.LUT R22, RZ, R25, RZ, 0x33, !PT ;  /* 0x00000019ff169212 */ /* 0x000fe400078e33ff */
[----:B0-----:R-:W-:Y:S02]  /*13a0*/  IADD3 R2, PT, PT, RZ, -R3, RZ ;  /* 0x80000003ff027210 */ /* 0x001fe40007ffe0ff */
[----:B------:R-:W-:Y:S01]  /*13b0*/  ISETP.NE.AND P1, PT, R26, RZ, PT ;  /* 0x000000ff1a00720c */ /* 0x000fe20003f25270 */
[----:B------:R-:W-:Y:S02]  /*13c0*/  IMAD.IADD R4, R22, 0x1, R9 ;  /* 0x0000000116047824 */ /* 0x000fe400078e0209 */
[----:B------:R-:W-:Y:S02]  /*13d0*/  IMAD R5, R2, R23, RZ ;  /* 0x0000001702057224 */ /* 0x000fe400078e02ff */
[----:B------:R-:W-:Y:S01]  /*13e0*/  IMAD.MOV.U32 R2, RZ, RZ, RZ ;  /* 0x000000ffff027224 */ /* 0x000fe200078e00ff */
[----:B------:R-:W-:-:S02]  /*13f0*/  IABS R24, R4 ;  /* 0x0000000400187213 */ /* 0x000fc40000000000 */
[----:B------:R-:W-:Y:S01]  /*1400*/  ISETP.GE.AND P2, PT, R4, RZ, PT ;  /* 0x000000ff0400720c */ /* 0x000fe20003f46270 */
[----:B------:R-:W-:-:S04]  /*1410*/  IMAD.HI.U32 R2, R3, R5, R2 ;  /* 0x0000000503027227 */ /* 0x000fc800078e0002 */
[----:B------:R-:W-:-:S04]  /*1420*/  IMAD.MOV.U32 R3, RZ, RZ, R24 ;  /* 0x000000ffff037224 */ /* 0x000fc800078e0018 */
[----:B------:R-:W-:-:S05]  /*1430*/  IMAD.HI.U32 R2, R2, R3, RZ ;  /* 0x0000000302027227 */ /* 0x000fca00078e00ff */
[----:B------:R-:W-:-:S05]  /*1440*/  IADD3 R2, PT, PT, RZ, -R2, RZ ;  /* 0x80000002ff027210 */ /* 0x000fca0007ffe0ff */
[----:B------:R-:W-:Y:S02]  /*1450*/  IMAD R2, R23, R2, R3 ;  /* 0x0000000217027224 */ /* 0x000fe400078e0203 */
[----:B------:R-:W-:-:S03]  /*1460*/  VIADD R3, R14, -UR10 ;  /* 0x8000000a0e037c36 */ /* 0x000fc60008000000 */
[----:B------:R-:W-:-:S13]  /*1470*/  ISETP.GT.U32.AND P0, PT, R23, R2, PT ;  /* 0x000000021700720c */ /* 0x000fda0003f04070 */
[----:B------:R-:W-:-:S05]  /*1480*/  @!P0 IMAD.IADD R2, R2, 0x1, -R23 ;  /* 0x0000000102028824 */ /* 0x000fca00078e0a17 */
[----:B------:R-:W-:-:S13]  /*1490*/  ISETP.GT.U32.AND P0, PT, R23, R2, PT ;  /* 0x000000021700720c */ /* 0x000fda0003f04070 */
[----:B------:R-:W-:Y:S01]  /*14a0*/  @!P0 IMAD.IADD R2, R2, 0x1, -R23 ;  /* 0x0000000102028824 */ /* 0x000fe200078e0a17 */
[----:B------:R-:W-:-:S04]  /*14b0*/  ISETP.GT.AND P0, PT, R22, R3, PT ;  /* 0x000000031600720c */ /* 0x000fc80003f04270 */
[----:B------:R-:W-:Y:S02]  /*14c0*/  @!P2 IADD3 R2, PT, PT, RZ, -R2, RZ ;  /* 0x80000002ff02a210 */ /* 0x000fe40007ffe0ff */
[----:B------:R-:W-:Y:S02]  /*14d0*/  @!P1 LOP3.LUT R2, RZ, R26, RZ, 0x33, !PT ;  /* 0x0000001aff029212 */ /* 0x000fe400078e33ff */
[----:B------:R-:W-:Y:S02]  /*14e0*/  ISETP.GE.U32.AND P1, PT, R19, R8, PT ;  /* 0x000000081300720c */ /* 0x000fe40003f26070 */
[----:B------:R-:W-:-:S13]  /*14f0*/  ISETP.EQ.OR P0, PT, R2, RZ, P0 ;  /* 0x000000ff0200720c */ /* 0x000fda0000702670 */
[----:B------:R-:W-:-:S05]  /*1500*/  @!P0 IMAD.MOV.U32 R2, RZ, RZ, -0x800001 ;  /* 0xff7fffffff028424 */ /* 0x000fca00078e00ff */
[----:B------:R0:W-:Y:S01]  /*1510*/  @!P0 STS [R21], R2 ;  /* 0x0000000215008388 */ /* 0x0001e20000000800 */
[----:B------:R-:W-:Y:S05]  /*1520*/  @!P0 BRA `(.L_x_17937) ;  /* 0x0000003000708947 */ /* 0x000fea0003800000 */
[----:B------:R-:W2:Y:S01]  /*1530*/  LDG.E.CONSTANT R3, desc[UR6][R6.64] ;  /* 0x0000000606037981 */ /* 0x000ea2000c1e9900 */
[----:B0-----:R-:W-:Y:S01]  /*1540*/  IMAD R2, R13, UR11, RZ ;  /* 0x0000000b0d027c24 */ /* 0x001fe2000f8e02ff */
[----:B------:R-:W0:Y:S02]  /*1550*/  S2R R5, SR_TID.X ;  /* 0x0000000000057919 */ /* 0x000e240000002100 */
[----:B0-----:R-:W-:-:S04]  /*1560*/  SHF.L.U32 R5, R5, 0x3, RZ ;  /* 0x0000000305057819 */ /* 0x001fc800000006ff */
        /* <DEDUP_REMOVED lines=24> */
[----:B------:R-:W-:-:S02]  /*16f0*/  IMAD.U32 R32, R43, 0x10000, RZ ;  /* 0x000100002b207824 */ /* 0x000fc400078e00ff */
[----:B------:R-:W-:Y:S01]  /*1700*/  IMAD.U32 R231, R140, 0x10000, RZ ;  /* 0x000100008ce77824 */ /* 0x000fe200078e00ff */
[----:B------:R-:W4:Y:S04]  /*1710*/  LDG.E.CONSTANT R236, desc[UR6][R2.64+0x2c00] ;  /* 0x002c000602ec7981 */ /* 0x000f28000c1e9900 */
[----:B------:R-:W4:Y:S01]  /*1720*/  LDG.E.CONSTANT R239, desc[UR6][R2.64+0x2c04] ;  /* 0x002c040602ef7981 */ /* 0x000f22000c1e9900 */
[C---:B--2---:R-:W-:Y:S01]  /*1730*/  IMAD.U32 R233, R230.reuse, 0x10000, RZ ;  /* 0x00010000e6e97824 */ /* 0x044fe200078e00ff */
[----:B------:R-:W-:-:S03]  /*1740*/  PRMT R232, R230, 0x7632, R232 ;  /* 0x00007632e6e87816 */ /* 0x000fc600000000e8 */
[----:B------:R-:W-:Y:S01]  /*1750*/  FMUL.FTZ R234, R32, R233 ;  /* 0x000000e920ea7220 */ /* 0x000fe20000410000 */
[----:B------:R-:W-:Y:S01]  /*1760*/  SHF.L.U32 R232, R232, 0x10, RZ ;  /* 0x00000010e8e87819 */ /* 0x000fe200000006ff */
[----:B------:R-:W2:Y:S01]  /*1770*/  LDG.E.CONSTANT R32, desc[UR6][R2.64+0x240c] ;  /* 0x00240c0602207981 */ /* 0x000ea2000c1e9900 */
[----:B---3--:R-:W-:-:S03]  /*1780*/  PRMT R230, R229, 0x7632, R230 ;  /* 0x00007632e5e67816 */ /* 0x008fc600000000e6 */
[----:B------:R-:W-:Y:S01]  /*1790*/  FMUL.FTZ R233, R231, R232 ;  /* 0x000000e8e7e97220 */ /* 0x000fe20000410000 */
[----:B------:R-:W-:Y:S02]  /*17a0*/  IMAD.U32 R232, R229, 0x10000, RZ ;  /* 0x00010000e5e87824 */ /* 0x000fe400078e00ff */
[----:B------:R-:W-:Y:S01]  /*17b0*/  IMAD.U32 R231, R230, 0x10000, RZ ;  /* 0x00010000e6e77824 */ /* 0x000fe200078e00ff */
[----:B------:R-:W-:Y:S01]  /*17c0*/  SHF.L.U32 R230, R136, 0x10, RZ ;  /* 0x0000001088e67819 */ /* 0x000fe200000006ff */
[----:B------:R-:W-:-:S04]  /*17d0*/  IMAD.U32 R229, R39, 0x10000, RZ ;  /* 0x0001000027e57824 */ /* 0x000fc800078e00ff */
[----:B------:R-:W-:Y:S01]  /*17e0*/  FFMA.FTZ R230, R230, R231, R233 ;  /* 0x000000e7e6e67223 */ /* 0x000fe200000100e9 */
[----:B----4-:R-:W-:Y:S01]  /*17f0*/  PRMT R231, R235, 0x7632, R231 ;  /* 0x00007632ebe77816 */ /* 0x010fe200000000e7 */
[----:B------:R-:W-:Y:S01]  /*1800*/  FFMA.FTZ R232, R229, R232, R234 ;  /* 0x000000e8e5e87223 */ /* 0x000fe200000100ea */
[----:B------:R-:W-:Y:S01]  /*1810*/  SHF.L.U32 R233, R144, 0x10, RZ ;  /* 0x0000001090e97819 */ /* 0x000fe200000006ff */
[----:B------:R-:W3:Y:S01]  /*1820*/  LDG.E.CONSTANT R229, desc[UR6][R2.64+0x260c] ;  /* 0x00260c0602e57981 */ /* 0x000ee2000c1e9900 */
[----:B------:R-:W-:Y:S02]  /*1830*/  IMAD.U32 R235, R235, 0x10000, RZ ;  /* 0x00010000ebeb7824 */ /* 0x000fe400078e00ff */
[----:B------:R-:W-:Y:S02]  /*1840*/  IMAD.U32 R234, R231, 0x10000, RZ ;  /* 0x00010000e7ea7824 */ /* 0x000fe400078e00ff */
[----:B------:R-:W-:Y:S02]  /*1850*/  IMAD.U32 R231, R47, 0x10000, RZ ;  /* 0x000100002fe77824 */ /* 0x000fe400078e00ff */
[----:B------:R-:W-:Y:S01]  /*1860*/  FFMA.FTZ R230, R233, R234, R230 ;  /* 0x000000eae9e67223 */ /* 0x000fe200000100e6 */
[----:B------:R-:W-:Y:S01]  /*1870*/  PRMT R233, R35, 0x7632, R233 ;  /* 0x0000763223e97816 */ /* 0x000fe200000000e9 */
[----:B------:R-:W-:Y:S01]  /*1880*/  FFMA.FTZ R231, R231, R235, R232 ;  /* 0x000000ebe7e77223 */ /* 0x000fe200000100e8 */
[----:B------:R-:W-:Y:S01]  /*1890*/  IMAD.U32 R234, R51, 0x10000, RZ ;  /* 0x0001000033ea7824 */ /* 0x000fe200078e00ff */
[----:B------:R-:W4:Y:S01]  /*18a0*/  LDG.E.CONSTANT R232, desc[UR6][R2.64+0x280c] ;  /* 0x00280c0602e87981 */ /* 0x000f22000c1e9900 */
[----:B------:R-:W-:Y:S01]  /*18b0*/  IMAD.U32 R235, R35, 0x10000, RZ ;  /* 0x0001000023eb7824 */ /* 0x000fe200078e00ff */
[----:B------:R-:W-:Y:S01]  /*18c0*/  SHF.L.U32 R233, R233, 0x10, RZ ;  /* 0x00000010e9e97819 */ /* 0x000fe200000006ff */
[----:B------:R-:W-:-:S02]  /*18d0*/  IMAD.U32 R35, R148, 0x10000, RZ ;  /* 0x0001000094237824 */ /* 0x000fc400078e00ff */
[----:B------:R-:W-:Y:S01]  /*18e0*/  FFMA.FTZ R234, R234, R235, R231 ;  /* 0x000000ebeaea7223 */ /* 0x000fe200000100e7 */
[C---:B------:R-:W-:Y:S02]  /*18f0*/  IMAD.U32 R235, R34.reuse, 0x10000, RZ ;  /* 0x0001000022eb7824 */ /* 0x040fe400078e00ff */
[----:B------:R-:W-:Y:S01]  /*1900*/  FFMA.FTZ R35, R35, R233, R230 ;  /* 0x000000e923237223 */ /* 0x000fe200000100e6 */
[----:B------:R-:W4:Y:S01]  /*1910*/  LDG.E.CONSTANT R231, desc[UR6][R2.64+0x200] ;  /* 0x0002000602e77981 */ /* 0x000f22000c1e9900 */
[----:B------:R-:W-:Y:S01]  /*1920*/  IMAD.U32 R233, R55, 0x10000, RZ ;  /* 0x0001000037e97824 */ /* 0x000fe200078e00ff */
[----:B------:R-:W-:Y:S02]  /*1930*/  PRMT R34, R34, 0x7632, R34 ;  /* 0x0000763222227816 */ /* 0x000fe40000000022 */
[----:B------:R-:W4:Y:S01]  /*1940*/  LDG.E.CONSTANT R230, desc[UR6][R2.64] ;  /* 0x0000000602e67981 */ /* 0x000f22000c1e9900 */
[----:B------:R-:W-:Y:S02]  /*1950*/  FFMA.FTZ R234, R233, R235, R234 ;  /* 0x000000ebe9ea7223 */ /* 0x000fe400000100ea */
[----:B------:R-:W-:Y:S01]  /*1960*/  IMAD.U32 R233, R34, 0x10000, RZ ;  /* 0x0001000022e97824 */ /* 0x000fe200078e00ff */
[----:B------:R-:W-:-:S05]  /*1970*/  SHF.L.U32 R34, R152, 0x10, RZ ;  /* 0x0000001098227819 */ /* 0x000fca00000006ff */
[----:B------:R-:W-:Y:S01]  /*1980*/  FFMA.FTZ R35, R34, R233, R35 ;  /* 0x000000e922237223 */ /* 0x000fe20000010023 */
[----:B------:R-:W-:Y:S02]  /*1990*/  IMAD.U32 R233, R59, 0x10000, RZ ;  /* 0x000100003be97824 */ /* 0x000fe400078e00ff */
[C---:B------:R-:W-:Y:S01]  /*19a0*/  IMAD.U32 R34, R33.reuse, 0x10000, RZ ;  /* 0x0001000021227824 */ /* 0x040fe200078e00ff */
[----:B------:R-:W-:-:S03]  /*19b0*/  PRMT R33, R33, 0x7632, R33 ;  /* 0x0000763221217816 */ /* 0x000fc60000000021 */
[----:B------:R-:W-:Y:S01]  /*19c0*/  FFMA.FTZ R233, R233, R34, R234 ;  /* 0x00000022e9e97223 */ /* 0x000fe200000100ea */
[----:B------:R-:W-:Y:S01]  /*19d0*/  SHF.L.U32 R234, R156, 0x10, RZ ;  /* 0x000000109cea7819 */ /* 0x000fe200000006ff */
[----:B------:R-:W-:Y:S01]  /*19e0*/  IMAD.U32 R33, R33, 0x10000, RZ ;  /* 0x0001000021217824 */ /* 0x000fe200078e00ff */
[----:B------:R-:W4:Y:S03]  /*19f0*/  LDG.E.CONSTANT R34, desc[UR6][R2.64+0x400] ;  /* 0x0004000602227981 */ /* 0x000f26000c1e9900 */
[----:B------:R-:W-:Y:S01]  /*1a00*/  FFMA.FTZ R33, R234, R33, R35 ;  /* 0x00000021ea217223 */ /* 0x000fe20000010023 */
[----:B------:R-:W-:Y:S02]  /*1a10*/  IMAD.U32 R234, R63, 0x10000, RZ ;  /* 0x000100003fea7824 */ /* 0x000fe400078e00ff */
[----:B------:R-:W-:-:S04]  /*1a20*/  IMAD.U32 R35, R31, 0x10000, RZ ;  /* 0x000100001f237824 */ /* 0x000fc800078e00ff */
[----:B------:R-:W-:Y:S01]  /*1a30*/  FFMA.FTZ R233, R234, R35, R233 ;  /* 0x00000023eae97223 */ /* 0x000fe200000100e9 */
[----:B------:R-:W-:Y:S02]  /*1a40*/  PRMT R35, R31, 0x7632, R35 ;  /* 0x000076321f237816 */ /* 0x000fe40000000023 */
[----:B------:R-:W-:Y:S01]  /*1a50*/  SHF.L.U32 R234, R160, 0x10, RZ ;  /* 0x00000010a0ea7819 */ /* 0x000fe200000006ff */
[----:B------:R-:W4:Y:S02]  /*1a60*/  LDG.E.CONSTANT R31, desc[UR6][R2.64+0x600] ;  /* 0x00060006021f7981 */ /* 0x000f24000c1e9900 */
[----:B------:R-:W-:-:S04]  /*1a70*/  IMAD.U32 R35, R35, 0x10000, RZ ;  /* 0x0001000023237824 */ /* 0x000fc800078e00ff */
[----:B------:R-:W-:Y:S01]  /*1a80*/  FFMA.FTZ R35, R234, R35, R33 ;  /* 0x00000023ea237223 */ /* 0x000fe20000010021 */
[C---:B------:R-:W-:Y:S01]  /*1a90*/  IMAD.U32 R33, R30.reuse, 0x10000, RZ ;  /* 0x000100001e217824 */ /* 0x040fe200078e00ff */
[----:B------:R-:W-:Y:S01]  /*1aa0*/  PRMT R30, R30, 0x7632, R30 ;  /* 0x000076321e1e7816 */ /* 0x000fe2000000001e */
[----:B------:R-:W-:-:S04]  /*1ab0*/  IMAD.U32 R234, R67, 0x10000, RZ ;  /* 0x0001000043ea7824 */ /* 0x000fc800078e00ff */
[----:B------:R-:W-:Y:S01]  /*1ac0*/  FFMA.FTZ R234, R234, R33, R233 ;  /* 0x00000021eaea7223 */ /* 0x000fe200000100e9 */
[----:B------:R-:W-:Y:S01]  /*1ad0*/  IMAD.U32 R233, R30, 0x10000, RZ ;  /* 0x000100001ee97824 */ /* 0x000fe200078e00ff */
[----:B------:R-:W-:Y:S01]  /*1ae0*/  SHF.L.U32 R30, R164, 0x10, RZ ;  /* 0x00000010a41e7819 */ /* 0x000fe200000006ff */
[----:B------:R-:W4:Y:S04]  /*1af0*/  LDG.E.CONSTANT R33, desc[UR6][R2.64+0x800] ;  /* 0x0008000602217981 */ /* 0x000f28000c1e9900 */
        /* <DEDUP_REMOVED lines=81> */
[----:B------:R-:W-:Y:S02]  /*2010*/  SHF.L.U32 R233, R208, 0x10, RZ ;  /* 0x00000010d0e97819 */ /* 0x000fe400000006ff */
[C---:B--2---:R-:W-:Y:S01]  /*2020*/  PRMT R5, R32.reuse, 0x7632, R5 ;  /* 0x0000763220057816 */ /* 0x044fe20000000005 */
[----:B------:R-:W-:-:S04]  /*2030*/  IMAD.U32 R32, R32, 0x10000, RZ ;  /* 0x0001000020207824 */ /* 0x000fc800078e00ff */
[----:B------:R-:W-:Y:S02]  /*2040*/  IMAD.U32 R235, R5, 0x10000, RZ ;  /* 0x0001000005eb7824 */ /* 0x000fe400078e00ff */
[----:B------:R-:W-:Y:S02]  /*2050*/  IMAD.U32 R5, R111, 0x10000, RZ ;  /* 0x000100006f057824 */ /* 0x000fe400078e00ff */
[----:B------:R-:W-:Y:S02]  /*2060*/  FFMA.FTZ R4, R233, R235, R4 ;  /* 0x000000ebe9047223 */ /* 0x000fe40000010004 */
[----:B------:R-:W-:Y:S02]  /*2070*/  FFMA.FTZ R5, R5, R32, R234 ;  /* 0x0000002005057223 */ /* 0x000fe400000100ea */
[----:B------:R-:W2:Y:S01]  /*2080*/  LDG.E.CONSTANT R32, desc[UR6][R2.64+0x1e00] ;  /* 0x001e000602207981 */ /* 0x000ea2000c1e9900 */
[----:B------:R-:W-:Y:S02]  /*2090*/  IMAD.U32 R234, R115, 0x10000, RZ ;  /* 0x0001000073ea7824 */ /* 0x000fe400078e00ff */
[C---:B---3--:R-:W-:Y:S01]  /*20a0*/  IMAD.U32 R233, R229.reuse, 0x10000, RZ ;  /* 0x00010000e5e97824 */ /* 0x048fe200078e00ff */
[----:B------:R-:W-:-:S03]  /*20b0*/  PRMT R229, R229, 0x7632, R229 ;  /* 0x00007632e5e57816 */ /* 0x000fc600000000e5 */
[----:B------:R-:W-:Y:S01]  /*20c0*/  FFMA.FTZ R233, R234, R233, R5 ;  /* 0x000000e9eae97223 */ /* 0x000fe20000010005 */
[----:B------:R-:W-:Y:S01]  /*20d0*/  SHF.L.U32 R229, R229, 0x10, RZ ;  /* 0x00000010e5e57819 */ /* 0x000fe200000006ff */
[----:B------:R-:W-:Y:S02]  /*20e0*/  IMAD.U32 R5, R212, 0x10000, RZ ;  /* 0x00010000d4057824 */ /* 0x000fe400078e00ff */
[----:B------:R-:W-:Y:S02]  /*20f0*/  IMAD.U32 R234, R119, 0x10000, RZ ;  /* 0x0001000077ea7824 */ /* 0x000fe400078e00ff */
[----:B------:R-:W-:Y:S01]  /*2100*/  FFMA.FTZ R5, R5, R229, R4 ;  /* 0x000000e505057223 */ /* 0x000fe20000010004 */
[C---:B----4-:R-:W-:Y:S01]  /*2110*/  IMAD.U32 R235, R232.reuse, 0x10000, RZ ;  /* 0x00010000e8eb7824 */ /* 0x050fe200078e00ff */
[----:B------:R-:W-:Y:S01]  /*2120*/  PRMT R232, R232, 0x7632, R232 ;  /* 0x00007632e8e87816 */ /* 0x000fe200000000e8 */
[----:B------:R-:W3:Y:S02]  /*2130*/  LDG.E.CONSTANT R229, desc[UR6][R2.64+0x2000] ;  /* 0x0020000602e57981 */ /* 0x000ee4000c1e9900 */
[----:B------:R-:W-:Y:S01]  /*2140*/  FFMA.FTZ R4, R234, R235, R233 ;  /* 0x000000ebea047223 */ /* 0x000fe200000100e9 */
[----:B------:R-:W-:Y:S01]  /*2150*/  SHF.L.U32 R235, R232, 0x10, RZ ;  /* 0x00000010e8eb7819 */ /* 0x000fe200000006ff */
[----:B------:R-:W-:-:S02]  /*2160*/  IMAD.U32 R234, R216, 0x10000, RZ ;  /* 0x00010000d8ea7824 */ /* 0x000fc400078e00ff */
[----:B------:R-:W-:Y:S02]  /*2170*/  IMAD.U32 R232, R40, 0x10000, RZ ;  /* 0x0001000028e87824 */ /* 0x000fe400078e00ff */
[C---:B------:R-:W-:Y:S02]  /*2180*/  IMAD.U32 R233, R231.reuse, 0x10000, RZ ;  /* 0x00010000e7e97824 */ /* 0x040fe400078e00ff */
[----:B------:R-:W-:Y:S02]  /*2190*/  FFMA.FTZ R5, R234, R235, R5 ;  /* 0x000000ebea057223 */ /* 0x000fe40000010005 */
[----:B------:R-:W-:Y:S01]  /*21a0*/  FMUL.FTZ R235, R232, R233 ;  /* 0x000000e9e8eb7220 */ /* 0x000fe20000410000 */
[----:B------:R-:W-:Y:S01]  /*21b0*/  SHF.L.U32 R233, R230, 0x10, RZ ;  /* 0x00000010e6e97819 */ /* 0x000fe200000006ff */
[----:B------:R-:W-:Y:S01]  /*21c0*/  IMAD.U32 R232, R36, 0x10000, RZ ;  /* 0x0001000024e87824 */ /* 0x000fe200078e00ff */
[----:B------:R-:W-:Y:S02]  /*21d0*/  PRMT R230, R231, 0x7632, R230 ;  /* 0x00007632e7e67816 */ /* 0x000fe400000000e6 */
[----:B------:R-:W4:Y:S01]  /*21e0*/  LDG.E.CONSTANT R231, desc[UR6][R2.64+0x2200] ;  /* 0x0022000602e77981 */ /* 0x000f22000c1e9900 */
[----:B------:R-:W-:Y:S01]  /*21f0*/  FFMA.FTZ R235, R232, R233, R235 ;  /* 0x000000e9e8eb7223 */ /* 0x000fe200000100eb */
[----:B------:R-:W-:-:S02]  /*2200*/  IMAD.U32 R232, R137, 0x10000, RZ ;  /* 0x0001000089e87824 */ /* 0x000fc400078e00ff */
[C---:B------:R-:W-:Y:S01]  /*2210*/  IMAD.U32 R233, R230.reuse, 0x10000, RZ ;  /* 0x00010000e6e97824 */ /* 0x040fe200078e00ff */
[----:B------:R-:W-:-:S03]  /*2220*/  PRMT R230, R230, 0x7632, R230 ;  /* 0x00007632e6e67816 */ /* 0x000fc600000000e6 */
[----:B------:R-:W-:Y:S02]  /*2230*/  FMUL.FTZ R237, R232, R233 ;  /* 0x000000e9e8ed7220 */ /* 0x000fe40000410000 */
[----:B------:R-:W-:Y:S01]  /*2240*/  IMAD.U32 R233, R230, 0x10000, RZ ;  /* 0x00010000e6e97824 */ /* 0x000fe200078e00ff */
[----:B------:R-:W-:Y:S01]  /*2250*/  SHF.L.U32 R230, R133, 0x10, RZ ;  /* 0x0000001085e67819 */ /* 0x000fe200000006ff */
[C---:B------:R-:W-:Y:S01]  /*2260*/  IMAD.U32 R234, R34.reuse, 0x10000, RZ ;  /* 0x0001000022ea7824 */ /* 0x040fe200078e00ff */
[----:B------:R-:W-:Y:S01]  /*2270*/  PRMT R34, R34, 0x7632, R34 ;  /* 0x0000763222227816 */ /* 0x000fe20000000022 */
[----:B------:R-:W-:Y:S02]  /*2280*/  IMAD.U32 R232, R44, 0x10000, RZ ;  /* 0x000100002ce87824 */ /* 0x000fe400078e00ff */
[----:B------:R-:W-:Y:S02]  /*2290*/  FFMA.FTZ R233, R230, R233, R237 ;  /* 0x000000e9e6e97223 */ /* 0x000fe400000100ed */
[----:B------:R-:W4:Y:S01]  /*22a0*/  LDG.E.CONSTANT R230, desc[UR6][R2.64+0x2400] ;  /* 0x0024000602e67981 */ /* 0x000f22000c1e9900 */
[----:B------:R-:W-:Y:S01]  /*22b0*/  FFMA.FTZ R234, R232, R234, R235 ;  /* 0x000000eae8ea7223 */ /* 0x000fe200000100eb */
[----:B------:R-:W-:Y:S01]  /*22c0*/  IMAD.U32 R232, R34, 0x10000, RZ ;  /* 0x0001000022e87824 */ /* 0x000fe200078e00ff */
[----:B------:R-:W-:Y:S01]  /*22d0*/  SHF.L.U32 R34, R141, 0x10, RZ ;  /* 0x000000108d227819 */ /* 0x000fe200000006ff */
[----:B------:R-:W4:Y:S04]  /*22e0*/  LDG.E.CONSTANT R237, desc[UR6][R2.64+0x2e00] ;  /* 0x002e000602ed7981 */ /* 0x000f28000c1e9900 */
[----:B------:R-:W-:-:S02]  /*22f0*/  FFMA.FTZ R34, R34, R232, R233 ;  /* 0x000000e822227223 */ /* 0x000fc400000100e9 */
[----:B------:R-:W4:Y:S01]  /*2300*/  LDG.E.CONSTANT R232, desc[UR6][R2.64+0x2600] ;  /* 0x0026000602e87981 */ /* 0x000f22000c1e9900 */
[C---:B------:R-:W-:Y:S01]  /*2310*/  IMAD.U32 R235, R31.reuse, 0x10000, RZ ;  /* 0x000100001feb7824 */ /* 0x040fe200078e00ff */
[----:B------:R-:W-:Y:S01]  /*2320*/  PRMT R31, R31, 0x7632, R31 ;  /* 0x000076321f1f7816 */ /* 0x000fe2000000001f */
[----:B------:R-:W-:-:S04]  /*2330*/  IMAD.U32 R233, R48, 0x10000, RZ ;  /* 0x0001000030e97824 */ /* 0x000fc800078e00ff */
[----:B------:R-:W-:Y:S01]  /*2340*/  FFMA.FTZ R234, R233, R235, R234 ;  /* 0x000000ebe9ea7223 */ /* 0x000fe200000100ea */
[----:B------:R-:W-:Y:S01]  /*2350*/  IMAD.U32 R233, R31, 0x10000, RZ ;  /* 0x000100001fe97824 */ /* 0x000fe200078e00ff */
[----:B------:R-:W-:Y:S01]  /*2360*/  SHF.L.U32 R31, R145, 0x10, RZ ;  /* 0x00000010911f7819 */ /* 0x000fe200000006ff */
[----:B------:R-:W-:-:S04]  /*2370*/  IMAD.U32 R235, R52, 0x10000, RZ ;  /* 0x0001000034eb7824 */ /* 0x000fc800078e00ff */
[----:B------:R-:W-:Y:S01]  /*2380*/  FFMA.FTZ R31, R31, R233, R34 ;  /* 0x000000e91f1f7223 */ /* 0x000fe20000010022 */
[C---:B------:R-:W-:Y:S01]  /*2390*/  IMAD.U32 R34, R33.reuse, 0x10000, RZ ;  /* 0x0001000021227824 */ /* 0x040fe200078e00ff */
[----:B------:R-:W4:Y:S01]  /*23a0*/  LDG.E.CONSTANT R233, desc[UR6][R2.64+0x2800] ;  /* 0x0028000602e97981 */ /* 0x000f22000c1e9900 */
[----:B------:R-:W-:Y:S02]  /*23b0*/  PRMT R33, R33, 0x7632, R33 ;  /* 0x0000763221217816 */ /* 0x000fe40000000021 */
[----:B------:R-:W-:Y:S01]  /*23c0*/  FFMA.FTZ R234, R235, R34, R234 ;  /* 0x00000022ebea7223 */ /* 0x000fe200000100ea */
[----:B------:R-:W-:Y:S02]  /*23d0*/  SHF.L.U32 R34, R149, 0x10, RZ ;  /* 0x0000001095227819 */ /* 0x000fe400000006ff */
[----:B------:R-:W-:Y:S02]  /*23e0*/  IMAD.U32 R33, R33, 0x10000, RZ ;  /* 0x0001000021217824 */ /* 0x000fe400078e00ff */
[----:B------:R-:W-:-:S02]  /*23f0*/  IMAD.U32 R235, R56, 0x10000, RZ ;  /* 0x0001000038eb7824 */ /* 0x000fc400078e00ff */
[----:B------:R-:W-:Y:S01]  /*2400*/  FFMA.FTZ R31, R34, R33, R31 ;  /* 0x00000021221f7223 */ /* 0x000fe2000001001f */
[C---:B------:R-:W-:Y:S01]  /*2410*/  IMAD.U32 R34, R35.reuse, 0x10000, RZ ;  /* 0x0001000023227824 */ /* 0x040fe200078e00ff */
[----:B------:R-:W4:Y:S01]  /*2420*/  LDG.E.CONSTANT R33, desc[UR6][R2.64+0x2a00] ;  /* 0x002a000602217981 */ /* 0x000f22000c1e9900 */
[----:B------:R-:W-:Y:S02]  /*2430*/  PRMT R35, R35, 0x7632, R35 ;  /* 0x0000763223237816 */ /* 0x000fe40000000023 */
[----:B------:R-:W-:Y:S01]  /*2440*/  FFMA.FTZ R234, R235, R34, R234 ;  /* 0x00000022ebea7223 */ /* 0x000fe200000100ea */
[----:B------:R-:W-:Y:S01]  /*2450*/  SHF.L.U32 R34, R153, 0x10, RZ ;  /* 0x0000001099227819 */ /* 0x000fe200000006ff */
[----:B------:R-:W4:Y:S01]  /*2460*/  LDG.E.CONSTANT R235, desc[UR6][R2.64+0x204] ;  /* 0x0002040602eb7981 */ /* 0x000f22000c1e9900 */
[----:B------:R-:W-:-:S04]  /*2470*/  IMAD.U32 R35, R35, 0x10000, RZ ;  /* 0x0001000023237824 */ /* 0x000fc800078e00ff */
        /* <DEDUP_REMOVED lines=12> */
[----:B------:R-:W-:Y:S02]  /*2540*/  FFMA.FTZ R34, R34, R31, R35 ;  /* 0x0000001f22227223 */ /* 0x000fe40000010023 */
        /* <DEDUP_REMOVED lines=9> */
[----:B------:R-:W-:Y:S02]  /*25e0*/  IMAD.U32 R29, R29, 0x10000, RZ ;  /* 0x000100001d1d7824 */ /* 0x000fe400078e00ff */
[----:B------:R-:W-:Y:S02]  /*25f0*/  IMAD.U32 R34, R72, 0x10000, RZ ;  /* 0x0001000048227824 */ /* 0x000fe400078e00ff */
[----:B------:R-:W-:Y:S01]  /*2600*/  FFMA.FTZ R24, R25, R29, R24 ;  /* 0x0000001d19187223 */ /* 0x000fe20000010018 */
[C---:B------:R-:W-:Y:S01]  /*2610*/  IMAD.U32 R25, R28.reuse, 0x10000, RZ ;  /* 0x000100001c197824 */ /* 0x040fe200078e00ff */
[----:B------:R-:W-:Y:S01]  /*2620*/  PRMT R28, R28, 0x7632, R28 ;  /* 0x000076321c1c7816 */ /* 0x000fe2000000001c */
[----:B------:R-:W4:Y:S02]  /*2630*/  LDG.E.CONSTANT R29, desc[UR6][R2.64+0x604] ;  /* 0x00060406021d7981 */ /* 0x000f24000c1e9900 */
[----:B------:R-:W-:Y:S01]  /*2640*/  FFMA.FTZ R31, R34, R25, R31 ;  /* 0x00000019221f7223 */ /* 0x000fe2000001001f */
[----:B------:R-:W-:Y:S01]  /*2650*/  SHF.L.U32 R25, R169, 0x10, RZ ;  /* 0x00000010a9197819 */ /* 0x000fe200000006ff */
[----:B------:R-:W-:Y:S01]  /*2660*/  IMAD.U32 R28, R28, 0x10000, RZ ;  /* 0x000100001c1c7824 */ /* 0x000fe200078e00ff */
[----:B------:R-:W4:Y:S03]  /*2670*/  LDG.E.CONSTANT R34, desc[UR6][R2.64+0x404] ;  /* 0x0004040602227981 */ /* 0x000f26000c1e9900 */
[----:B------:R-:W-:Y:S01]  /*2680*/  FFMA.FTZ R24, R25, R28, R24 ;  /* 0x0000001c19187223 */ /* 0x000fe20000010018 */
[----:B------:R-:W-:-:S02]  /*2690*/  IMAD.U32 R28, R76, 0x10000, RZ ;  /* 0x000100004c1c7824 */ /* 0x000fc400078e00ff */
        /* <DEDUP_REMOVED lines=20> */
[----:B------:R-:W-:-:S04]  /*27e0*/  IMAD.U32 R27, R27, 0x10000, RZ ;  /* 0x000100001b1b7824 */ /* 0x000fc800078e00ff */
[----:B------:R-:W-:Y:S01]  /*27f0*/  FFMA.FTZ R23, R24, R27, R23 ;  /* 0x0000001b18177223 */ /* 0x000fe20000010017 */
[----:B------:R-:W-:Y:S02]  /*2800*/  IMAD.U32 R24, R88, 0x10000, RZ ;  /* 0x0001000058187824 */ /* 0x000fe400078e00ff */
[C---:B------:R-:W-:Y:S01]  /*2810*/  IMAD.U32 R26, R22.reuse, 0x10000, RZ ;  /* 0x00010000161a7824 */ /* 0x040fe200078e00ff */
[----:B------:R-:W-:-:S03]  /*2820*/  PRMT R22, R22, 0x7632, R22 ;  /* 0x0000763216167816 */ /* 0x000fc60000000016 */
[----:B------:R-:W-:Y:S02]  /*2830*/  FFMA.FTZ R26, R24, R26, R25 ;  /* 0x0000001a181a7223 */ /* 0x000fe40000010019 */
[----:B------:R-:W4:Y:S01]  /*2840*/  LDG.E.CONSTANT R24, desc[UR6][R2.64+0xa04] ;  /* 0x000a040602187981 */ /* 0x000f22000c1e9900 */
[----:B------:R-:W-:Y:S01]  /*2850*/  IMAD.U32 R25, R22, 0x10000, RZ ;  /* 0x0001000016197824 */ /* 0x000fe200078e00ff */
[----:B------:R-:W-:-:S05]  /*2860*/  SHF.L.U32 R22, R185, 0x10, RZ ;  /* 0x00000010b9167819 */ /* 0x000fca00000006ff */
[----:B------:R-:W-:Y:S01]  /*2870*/  FFMA.FTZ R22, R22, R25, R23 ;  /* 0x0000001916167223 */ /* 0x000fe20000010017 */
[----:B------:R-:W-:Y:S02]  /*2880*/  IMAD.U32 R25, R30, 0x10000, RZ ;  /* 0x000100001e197824 */ /* 0x000fe400078e00ff */
[----:B------:R-:W-:Y:S01]  /*2890*/  IMAD.U32 R23, R92, 0x10000, RZ ;  /* 0x000100005c177824 */ /* 0x000fe200078e00ff */
[----:B------:R-:W-:-:S03]  /*28a0*/  PRMT R30, R30, 0x7632, R30 ;  /* 0x000076321e1e7816 */ /* 0x000fc6000000001e */
[----:B------:R-:W-:Y:S02]  /*28b0*/  FFMA.FTZ R26, R23, R25, R26 ;  /* 0x00000019171a7223 */ /* 0x000fe4000001001a */
[----:B------:R-:W4:Y:S01]  /*28c0*/  LDG.E.CONSTANT R25, desc[UR6][R2.64+0xc04] ;  /* 0x000c040602197981 */ /* 0x000f22000c1e9900 */
[----:B------:R-:W-:Y:S01]  /*28d0*/  SHF.L.U32 R23, R189, 0x10, RZ ;  /* 0x00000010bd177819 */ /* 0x000fe200000006ff */
[----:B------:R-:W-:-:S04]  /*28e0*/  IMAD.U32 R30, R30, 0x10000, RZ ;  /* 0x000100001e1e7824 */ /* 0x000fc800078e00ff */
[----:B------:R-:W-:Y:S01]  /*28f0*/  FFMA.FTZ R22, R23, R30, R22 ;  /* 0x0000001e17167223 */ /* 0x000fe20000010016 */
[----:B------:R-:W-:Y:S02]  /*2900*/  IMAD.U32 R23, R96, 0x10000, RZ ;  /* 0x0001000060177824 */ /* 0x000fe400078e00ff */
[C---:B--2---:R-:W-:Y:S01]  /*2910*/  IMAD.U32 R27, R32.reuse, 0x10000, RZ ;  /* 0x00010000201b7824 */ /* 0x044fe200078e00ff */
[----:B------:R-:W-:-:S03]  /*2920*/  PRMT R32, R32, 0x7632, R32 ;  /* 0x0000763220207816 */ /* 0x000fc60000000020 */
[----:B------:R-:W-:Y:S02]  /*2930*/  FFMA.FTZ R27, R23, R27, R26 ;  /* 0x0000001b171b7223 */ /* 0x000fe4000001001a */
[----:B------:R-:W2:Y:S01]  /*2940*/  LDG.E.CONSTANT R26, desc[UR6][R2.64+0xe04] ;  /* 0x000e0406021a7981 */ /* 0x000ea2000c1e9900 */
[----:B------:R-:W-:Y:S01]  /*2950*/  IMAD.U32 R32, R32, 0x10000, RZ ;  /* 0x0001000020207824 */ /* 0x000fe200078e00ff */
[----:B------:R-:W-:-:S05]  /*2960*/  SHF.L.U32 R23, R193, 0x10, RZ ;  /* 0x00000010c1177819 */ /* 0x000fca00000006ff */
        /* <DEDUP_REMOVED lines=9> */
[----:B------:R-:W-:Y:S02]  /*2a00*/  FFMA.FTZ R22, R23, R229, R22 ;  /* 0x000000e517167223 */ /* 0x000fe40000010016 */
[----:B------:R-:W3:Y:S01]  /*2a10*/  LDG.E.CONSTANT R229, desc[UR6][R2.64+0x1a04] ;  /* 0x001a040602e57981 */ /* 0x000ee2000c1e9900 */
[C---:B----4-:R-:W-:Y:S01]  /*2a20*/  IMAD.U32 R23, R231.reuse, 0x10000, RZ ;  /* 0x00010000e7177824 */ /* 0x050fe200078e00ff */
[----:B------:R-:W-:-:S03]  /*2a30*/  PRMT R231, R231, 0x7632, R231 ;  /* 0x00007632e7e77816 */ /* 0x000fc600000000e7 */
[----:B------:R-:W-:Y:S01]  /*2a40*/  FFMA.FTZ R27, R30, R23, R27 ;  /* 0x000000171e1b7223 */ /* 0x000fe2000001001b */
[----:B------:R-:W-:Y:S01]  /*2a50*/  SHF.L.U32 R23, R201, 0x10, RZ ;  /* 0x00000010c9177819 */ /* 0x000fe200000006ff */
[----:B------:R-:W-:Y:S02]  /*2a60*/  IMAD.U32 R231, R231, 0x10000, RZ ;  /* 0x00010000e7e77824 */ /* 0x000fe400078e00ff */
[----:B------:R-:W-:Y:S02]  /*2a70*/  IMAD.U32 R30, R108, 0x10000, RZ ;  /* 0x000100006c1e7824 */ /* 0x000fe400078e00ff */
[----:B------:R-:W-:Y:S02]  /*2a80*/  FFMA.FTZ R22, R23, R231, R22 ;  /* 0x000000e717167223 */ /* 0x000fe40000010016 */
[----:B------:R-:W4:Y:S01]  /*2a90*/  LDG.E.CONSTANT R231, desc[UR6][R2.64+0x1804] ;  /* 0x0018040602e77981 */ /* 0x000f22000c1e9900 */
[C---:B------:R-:W-:Y:S01]  /*2aa0*/  IMAD.U32 R23, R230.reuse, 0x10000, RZ ;  /* 0x00010000e6177824 */ /* 0x040fe200078e00ff */
[----:B------:R-:W-:-:S03]  /*2ab0*/  PRMT R230, R230, 0x7632, R230 ;  /* 0x00007632e6e67816 */ /* 0x000fc600000000e6 */
[----:B------:R-:W-:Y:S01]  /*2ac0*/  FFMA.FTZ R27, R30, R23, R27 ;  /* 0x000000171e1b7223 */ /* 0x000fe2000001001b */
[----:B------:R-:W-:Y:S01]  /*2ad0*/  SHF.L.U32 R23, R205, 0x10, RZ ;  /* 0x00000010cd177819 */ /* 0x000fe200000006ff */
[----:B------:R-:W-:Y:S02]  /*2ae0*/  IMAD.U32 R230, R230, 0x10000, RZ ;  /* 0x00010000e6e67824 */ /* 0x000fe400078e00ff */
[----:B------:R-:W-:Y:S02]  /*2af0*/  IMAD.U32 R30, R112, 0x10000, RZ ;  /* 0x00010000701e7824 */ /* 0x000fe400078e00ff */
[----:B------:R-:W-:Y:S01]  /*2b00*/  FFMA.FTZ R22, R23, R230, R22 ;  /* 0x000000e617167223 */ /* 0x000fe20000010016 */
[----:B------:R-:W-:Y:S01]  /*2b10*/  IMAD.U32 R23, R232, 0x10000, RZ ;  /* 0x00010000e8177824 */ /* 0x000fe200078e00ff */
[----:B------:R-:W3:Y:S03]  /*2b20*/  LDG.E.CONSTANT R230, desc[UR6][R2.64+0x1c04] ;  /* 0x001c040602e67981 */ /* 0x000ee6000c1e9900 */
[----:B------:R-:W-:Y:S01]  /*2b30*/  FFMA.FTZ R30, R30, R23, R27 ;  /* 0x000000171e1e7223 */ /* 0x000fe2000001001b */
[----:B------:R-:W-:-:S02]  /*2b40*/  PRMT R23, R232, 0x7632, R23 ;  /* 0x00007632e8177816 */ /* 0x000fc40000000017 */
[----:B------:R-:W3:Y:S03]  /*2b50*/  LDG.E.CONSTANT R232, desc[UR6][R2.64+0x1604] ;  /* 0x0016040602e87981 */ /* 0x000ee6000c1e9900 */
        /* <DEDUP_REMOVED lines=13> */
[----:B------:R-:W3:Y:S02]  /*2c30*/  LDG.E.CONSTANT R233, desc[UR6][R2.64+0x1e04] ;  /* 0x001e040602e97981 */ /* 0x000ee4000c1e9900 */
[----:B------:R-:W-:Y:S01]  /*2c40*/  FFMA.FTZ R27, R30, R23, R27 ;  /* 0x000000171e1b7223 */ /* 0x000fe2000001001b */
[----:B------:R-:W-:Y:S01]  /*2c50*/  SHF.L.U32 R23, R217, 0x10, RZ ;  /* 0x00000010d9177819 */ /* 0x000fe200000006ff */
[----:B------:R-:W-:-:S02]  /*2c60*/  IMAD.U32 R33, R33, 0x10000, RZ ;  /* 0x0001000021217824 */ /* 0x000fc400078e00ff */
[----:B------:R-:W-:Y:S02]  /*2c70*/  IMAD.U32 R30, R124, 0x10000, RZ ;  /* 0x000100007c1e7824 */ /* 0x000fe400078e00ff */
[----:B------:R-:W-:Y:S01]  /*2c80*/  FFMA.FTZ R22, R23, R33, R22 ;  /* 0x0000002117167223 */ /* 0x000fe20000010016 */
[C---:B------:R-:W-:Y:S01]  /*2c90*/  IMAD.U32 R23, R236.reuse, 0x10000, RZ ;  /* 0x00010000ec177824 */ /* 0x040fe200078e00ff */
[----:B------:R-:W-:Y:S01]  /*2ca0*/  PRMT R236, R236, 0x7632, R236 ;  /* 0x00007632ecec7816 */ /* 0x000fe200000000ec */
[----:B------:R-:W3:Y:S02]  /*2cb0*/  LDG.E.CONSTANT R33, desc[UR6][R2.64+0x2004] ;  /* 0x0020040602217981 */ /* 0x000ee4000c1e9900 */
[----:B------:R-:W-:Y:S01]  /*2cc0*/  FFMA.FTZ R27, R30, R23, R27 ;  /* 0x000000171e1b7223 */ /* 0x000fe2000001001b */
[----:B------:R-:W-:Y:S01]  /*2cd0*/  SHF.L.U32 R23, R221, 0x10, RZ ;  /* 0x00000010dd177819 */ /* 0x000fe200000006ff */
[----:B------:R-:W-:Y:S02]  /*2ce0*/  IMAD.U32 R236, R236, 0x10000, RZ ;  /* 0x00010000ecec7824 */ /* 0x000fe400078e00ff */
[----:B------:R-:W-:-:S02]  /*2cf0*/  IMAD.U32 R30, R237, 0x10000, RZ ;  /* 0x00010000ed1e7824 */ /* 0x000fc400078e00ff */
[----:B------:R-:W-:Y:S01]  /*2d00*/  FFMA.FTZ R23, R23, R236, R22 ;  /* 0x000000ec17177223 */ /* 0x000fe20000010016 */
[----:B------:R-:W-:Y:S01]  /*2d10*/  IMAD.U32 R22, R128, 0x10000, RZ ;  /* 0x0001000080167824 */ /* 0x000fe200078e00ff */
[----:B------:R-:W-:-:S03]  /*2d20*/  PRMT R237, R237, 0x7632, R237 ;  /* 0x00007632eded7816 */ /* 0x000fc600000000ed */
[----:B------:R-:W-:Y:S01]  /*2d30*/  FFMA.FTZ R22, R22, R30, R27 ;  /* 0x0000001e16167223 */ /* 0x000fe2000001001b */
[----:B------:R-:W-:Y:S01]  /*2d40*/  SHF.L.U32 R30, R225, 0x10, RZ ;  /* 0x00000010e11e7819 */ /* 0x000fe200000006ff */
[----:B------:R-:W-:Y:S02]  /*2d50*/  IMAD.U32 R237, R237, 0x10000, RZ ;  /* 0x00010000eded7824 */ /* 0x000fe400078e00ff */
[----:B------:R-:W-:Y:S02]  /*2d60*/  IMAD.U32 R27, R41, 0x10000, RZ ;  /* 0x00010000291b7824 */ /* 0x000fe400078e00ff */
[----:B------:R-:W-:Y:S01]  /*2d70*/  FFMA.FTZ R23, R30, R237, R23 ;  /* 0x000000ed1e177223 */ /* 0x000fe20000010017 */
[C---:B------:R-:W-:Y:S01]  /*2d80*/  IMAD.U32 R30, R235.reuse, 0x10000, RZ ;  /* 0x00010000eb1e7824 */ /* 0x040fe200078e00ff */
[----:B------:R-:W-:-:S03]  /*2d90*/  PRMT R235, R235, 0x7632, R235 ;  /* 0x00007632ebeb7816 */ /* 0x000fc600000000eb */
[----:B------:R-:W-:Y:S01]  /*2da0*/  FMUL.FTZ R236, R27, R30 ;  /* 0x0000001e1bec7220 */ /* 0x000fe20000410000 */
[----:B------:R-:W-:Y:S01]  /*2db0*/  SHF.L.U32 R30, R234, 0x10, RZ ;  /* 0x00000010ea1e7819 */ /* 0x000fe200000006ff */
[----:B------:R-:W-:-:S04]  /*2dc0*/  IMAD.U32 R27, R37, 0x10000, RZ ;  /* 0x00010000251b7824 */ /* 0x000fc800078e00ff */
[----:B------:R-:W-:Y:S01]  /*2dd0*/  FFMA.FTZ R236, R27, R30, R236 ;  /* 0x0000001e1bec7223 */ /* 0x000fe200000100ec */
[----:B------:R-:W-:Y:S02]  /*2de0*/  IMAD.U32 R30, R235, 0x10000, RZ ;  /* 0x00010000eb1e7824 */ /* 0x000fe400078e00ff */
[----:B------:R-:W-:-:S04]  /*2df0*/  IMAD.U32 R27, R138, 0x10000, RZ ;  /* 0x000100008a1b7824 */ /* 0x000fc800078e00ff */
[----:B------:R-:W-:Y:S01]  /*2e00*/  FMUL.FTZ R238, R27, R30 ;  /* 0x0000001e1bee7220 */ /* 0x000fe20000410000 */
[----:B------:R-:W-:Y:S02]  /*2e10*/  PRMT R27, R234, 0x7632, R27 ;  /* 0x00007632ea1b7816 */ /* 0x000fe4000000001b */
[----:B------:R-:W3:Y:S03]  /*2e20*/  LDG.E.CONSTANT R234, desc[UR6][R2.64+0x2204] ;  /* 0x0022040602ea7981 */ /* 0x000ee6000c1e9900 */
[----:B------:R-:W-:Y:S01]  /*2e30*/  IMAD.U32 R30, R27, 0x10000, RZ ;  /* 0x000100001b1e7824 */ /* 0x000fe200078e00ff */
[----:B------:R-:W-:Y:S01]  /*2e40*/  SHF.L.U32 R27, R134, 0x10, RZ ;  /* 0x00000010861b7819 */ /* 0x000fe200000006ff */
[----:B------:R-:W-:-:S04]  /*2e50*/  IMAD.U32 R235, R45, 0x10000, RZ ;  /* 0x000100002deb7824 */ /* 0x000fc800078e00ff */
[----:B------:R-:W-:Y:S01]  /*2e60*/  FFMA.FTZ R27, R27, R30, R238 ;  /* 0x0000001e1b1b7223 */ /* 0x000fe200000100ee */
[C---:B------:R-:W-:Y:S01]  /*2e70*/  IMAD.U32 R30, R34.reuse, 0x10000, RZ ;  /* 0x00010000221e7824 */ /* 0x040fe200078e00ff */
[----:B------:R-:W-:Y:S01]  /*2e80*/  PRMT R34, R34, 0x7632, R34 ;  /* 0x0000763222227816 */ /* 0x000fe20000000022 */
[----:B------:R-:W-:Y:S01]  /*2e90*/  IMAD.U32 R237, R49, 0x10000, RZ ;  /* 0x0001000031ed7824 */ /* 0x000fe200078e00ff */
[----:B------:R-:W3:Y:S01]  /*2ea0*/  LDG.E.CONSTANT R238, desc[UR6][R2.64+0x2a04] ;  /* 0x002a040602ee7981 */ /* 0x000ee2000c1e9900 */
[----:B------:R-:W-:Y:S01]  /*2eb0*/  FFMA.FTZ R236, R235, R30, R236 ;  /* 0x0000001eebec7223 */ /* 0x000fe200000100ec */
[----:B------:R-:W-:Y:S02]  /*2ec0*/  SHF.L.U32 R30, R142, 0x10, RZ ;  /* 0x000000108e1e7819 */ /* 0x000fe400000006ff */
[----:B------:R-:W3:Y:S01]  /*2ed0*/  LDG.E.CONSTANT R235, desc[UR6][R2.64+0x2404] ;  /* 0x0024040602eb7981 */ /* 0x000ee2000c1e9900 */
[----:B------:R-:W-:-:S04]  /*2ee0*/  IMAD.U32 R34, R34, 0x10000, RZ ;  /* 0x0001000022227824 */ /* 0x000fc800078e00ff */
[----:B------:R-:W-:Y:S01]  /*2ef0*/  FFMA.FTZ R27, R30, R34, R27 ;  /* 0x000000221e1b7223 */ /* 0x000fe2000001001b */
[C---:B------:R-:W-:Y:S01]  /*2f00*/  IMAD.U32 R30, R29.reuse, 0x10000, RZ ;  /* 0x000100001d1e7824 */ /* 0x040fe200078e00ff */
[----:B------:R-:W-:-:S03]  /*2f10*/  PRMT R29, R29, 0x7632, R29 ;  /* 0x000076321d1d7816 */ /* 0x000fc6000000001d */
[----:B------:R-:W-:Y:S01]  /*2f20*/  FFMA.FTZ R34, R237, R30, R236 ;  /* 0x0000001eed227223 */ /* 0x000fe200000100ec */
[----:B------:R-:W-:Y:S01]  /*2f30*/  SHF.L.U32 R30, R146, 0x10, RZ ;  /* 0x00000010921e7819 */ /* 0x000fe200000006ff */
[----:B------:R-:W3:Y:S01]  /*2f40*/  LDG.E.CONSTANT R236, desc[UR6][R2.64+0x2604] ;  /* 0x0026040602ec7981 */ /* 0x000ee2000c1e9900 */
[----:B------:R-:W-:-:S03]  /*2f50*/  IMAD.U32 R29, R29, 0x10000, RZ ;  /* 0x000100001d1d7824 */ /* 0x000fc600078e00ff */
[----:B------:R-:W3:Y:S01]  /*2f60*/  LDG.E.CONSTANT R237, desc[UR6][R2.64+0x2804] ;  /* 0x0028040602ed7981 */ /* 0x000ee2000c1e9900 */
[----:B------:R-:W-:Y:S01]  /*2f70*/  FFMA.FTZ R27, R30, R29, R27 ;  /* 0x0000001d1e1b7223 */ /* 0x000fe2000001001b */
[C---:B------:R-:W-:Y:S01]  /*2f80*/  IMAD.U32 R30, R28.reuse, 0x10000, RZ ;  /* 0x000100001c1e7824 */ /* 0x040fe200078e00ff */
[----:B------:R-:W-:Y:S01]  /*2f90*/  PRMT R28, R28, 0x7632, R28 ;  /* 0x000076321c1c7816 */ /* 0x000fe2000000001c */
[----:B------:R-:W-:-:S04]  /*2fa0*/  IMAD.U32 R29, R53, 0x10000, RZ ;  /* 0x00010000351d7824 */ /* 0x000fc800078e00ff */
[----:B------:R-:W-:Y:S01]  /*2fb0*/  FFMA.FTZ R30, R29, R30, R34 ;  /* 0x0000001e1d1e7223 */ /* 0x000fe20000010022 */
[----:B------:R-:W-:Y:S01]  /*2fc0*/  IMAD.U32 R29, R28, 0x10000, RZ ;  /* 0x000100001c1d7824 */ /* 0x000fe200078e00ff */
[----:B------:R-:W-:-:S05]  /*2fd0*/  SHF.L.U32 R28, R150, 0x10, RZ ;  /* 0x00000010961c7819 */ /* 0x000fca00000006ff */
[----:B------:R-:W-:Y:S01]  /*2fe0*/  FFMA.FTZ R27, R28, R29, R27 ;  /* 0x0000001d1c1b7223 */ /* 0x000fe2000001001b */
[----:B------:R-:W-:Y:S02]  /*2ff0*/  IMAD.U32 R29, R57, 0x10000, RZ ;  /* 0x00010000391d7824 */ /* 0x000fe400078e00ff */
[C---:B------:R-:W-:Y:S01]  /*3000*/  IMAD.U32 R28, R24.reuse, 0x10000, RZ ;  /* 0x00010000181c7824 */ /* 0x040fe200078e00ff */
[----:B------:R-:W-:-:S03]  /*3010*/  PRMT R24, R24, 0x7632, R24 ;  /* 0x0000763218187816 */ /* 0x000fc60000000018 */
[----:B------:R-:W-:Y:S02]  /*3020*/  FFMA.FTZ R29, R29, R28, R30 ;  /* 0x0000001c1d1d7223 */ /* 0x000fe4000001001e */
[----:B------:R-:W-:Y:S01]  /*3030*/  IMAD.U32 R28, R24, 0x10000, RZ ;  /* 0x00010000181c7824 */ /* 0x000fe200078e00ff */
[----:B------:R-:W-:Y:S01]  /*3040*/  SHF.L.U32 R24, R154, 0x10, RZ ;  /* 0x000000109a187819 */ /* 0x000fe200000006ff */
[----:B------:R-:W3:Y:S04]  /*3050*/  LDG.E.CONSTANT R30, desc[UR6][R2.64+0x208] ;  /* 0x00020806021e7981 */ /* 0x000ee8000c1e9900 */
[----:B------:R-:W-:Y:S01]  /*3060*/  FFMA.FTZ R24, R24, R28, R27 ;  /* 0x0000001c18187223 */ /* 0x000fe2000001001b */
[----:B------:R-:W-:Y:S02]  /*3070*/  IMAD.U32 R28, R61, 0x10000, RZ ;  /* 0x000100003d1c7824 */ /* 0x000fe400078e00ff */
[C---:B------:R-:W-:Y:S01]  /*3080*/  IMAD.U32 R27, R25.reuse, 0x10000, RZ ;  /* 0x00010000191b7824 */ /* 0x040fe200078e00ff */
[----:B------:R-:W-:-:S03]  /*3090*/  PRMT R25, R25, 0x7632, R25 ;  /* 0x0000763219197816 */ /* 0x000fc60000000019 */
[----:B------:R-:W-:Y:S02]  /*30a0*/  FFMA.FTZ R28, R28, R27, R29 ;  /* 0x0000001b1c1c7223 */ /* 0x000fe4000001001d */
[----:B------:R-:W-:Y:S01]  /*30b0*/  IMAD.U32 R27, R25, 0x10000, RZ ;  /* 0x00010000191b7824 */ /* 0x000fe200078e00ff */
[----:B------:R-:W-:-:S05]  /*30c0*/  SHF.L.U32 R25, R158, 0x10, RZ ;  /* 0x000000109e197819 */ /* 0x000fca00000006ff */
[----:B------:R-:W-:Y:S01]  /*30d0*/  FFMA.FTZ R24, R25, R27, R24 ;  /* 0x0000001b19187223 */ /* 0x000fe20000010018 */
[----:B------:R-:W-:Y:S02]  /*30e0*/  IMAD.U32 R25, R65, 0x10000, RZ ;  /* 0x0001000041197824 */ /* 0x000fe400078e00ff */
[----:B------:R-:W-:Y:S02]  /*30f0*/  IMAD.U32 R29, R73, 0x10000, RZ ;  /* 0x00010000491d7824 */ /* 0x000fe400078e00ff */
[C---:B--2---:R-:W-:Y:S01]  /*3100*/  IMAD.U32 R27, R26.reuse, 0x10000, RZ ;  /* 0x000100001a1b7824 */ /* 0x044fe200078e00ff */
[----:B------:R-:W-:-:S03]  /*3110*/  PRMT R26, R26, 0x7632, R26 ;  /* 0x000076321a1a7816 */ /* 0x000fc6000000001a */
[----:B------:R-:W-:Y:S01]  /*3120*/  FFMA.FTZ R28, R25, R27, R28 ;  /* 0x0000001b191c7223 */ /* 0x000fe2000001001c */
[----:B------:R-:W-:Y:S01]  /*3130*/  SHF.L.U32 R25, R162, 0x10, RZ ;  /* 0x00000010a2197819 */ /* 0x000fe200000006ff */
[----:B------:R-:W2:Y:S01]  /*3140*/  LDG.E.CONSTANT R27, desc[UR6][R2.64+0x8] ;  /* 0x00000806021b7981 */ /* 0x000ea2000c1e9900 */
[----:B------:R-:W-:-:S04]  /*3150*/  IMAD.U32 R26, R26, 0x10000, RZ ;  /* 0x000100001a1a7824 */ /* 0x000fc800078e00ff */
        /* <DEDUP_REMOVED lines=9> */
[----:B------:R-:W-:Y:S01]  /*31f0*/  PRMT R31, R31, 0x7632, R31 ;  /* 0x000076321f1f7816 */ /* 0x000fe2000000001f */
[----:B------:R-:W2:Y:S01]  /*3200*/  LDG.E.CONSTANT R24, desc[UR6][R2.64+0x408] ;  /* 0x0004080602187981 */ /* 0x000ea2000c1e9900 */
[----:B------:R-:W-:Y:S01]  /*3210*/  FFMA.FTZ R28, R29, R28, R26 ;  /* 0x0000001c1d1c7223 */ /* 0x000fe2000001001a */
[----:B------:R-:W-:-:S02]  /*3220*/  SHF.L.U32 R26, R170, 0x10, RZ ;  /* 0x00000010aa1a7819 */ /* 0x000fc400000006ff */
[----:B------:R-:W-:Y:S02]  /*3230*/  IMAD.U32 R31, R31, 0x10000, RZ ;  /* 0x000100001f1f7824 */ /* 0x000fe400078e00ff */
[----:B------:R-:W-:Y:S02]  /*3240*/  IMAD.U32 R29, R35, 0x10000, RZ ;  /* 0x00010000231d7824 */ /* 0x000fe400078e00ff */
[----:B------:R-:W-:Y:S01]  /*3250*/  FFMA.FTZ R26, R26, R31, R25 ;  /* 0x0000001f1a1a7223 */ /* 0x000fe20000010019 */
[----:B------:R-:W-:-:S04]  /*3260*/  IMAD.U32 R25, R77, 0x10000, RZ ;  /* 0x000100004d197824 */ /* 0x000fc800078e00ff */
[----:B------:R-:W-:Y:S02]  /*3270*/  FFMA.FTZ R28, R25, R29, R28 ;  /* 0x0000001d191c7223 */ /* 0x000fe4000001001c */
[----:B------:R-:W2:Y:S01]  /*3280*/  LDG.E.CONSTANT R25, desc[UR6][R2.64+0x608] ;  /* 0x0006080602197981 */ /* 0x000ea2000c1e9900 */
[----:B------:R-:W-:Y:S02]  /*3290*/  PRMT R35, R35, 0x7632, R35 ;  /* 0x0000763223237816 */ /* 0x000fe40000000023 */
[----:B------:R-:W-:-:S03]  /*32a0*/  SHF.L.U32 R29, R174, 0x10, RZ ;  /* 0x00000010ae1d7819 */ /* 0x000fc600000006ff */
[----:B------:R-:W-:Y:S02]  /*32b0*/  IMAD.U32 R35, R35, 0x10000, RZ ;  /* 0x0001000023237824 */ /* 0x000fe400078e00ff */
[----:B------:R-:W-:Y:S02]  /*32c0*/  IMAD.U32 R31, R81, 0x10000, RZ ;  /* 0x00010000511f7824 */ /* 0x000fe400078e00ff */
[----:B------:R-:W-:Y:S01]  /*32d0*/  FFMA.FTZ R29, R29, R35, R26 ;  /* 0x000000231d1d7223 */ /* 0x000fe2000001001a */
[----:B----4-:R-:W-:Y:S02]  /*32e0*/  IMAD.U32 R32, R231, 0x10000, RZ ;  /* 0x00010000e7207824 */ /* 0x010fe400078e00ff */
[C---:B---3--:R-:W-:Y:S01]  /*32f0*/  IMAD.U32 R26, R232.reuse, 0x10000, RZ ;  /* 0x00010000e81a7824 */ /* 0x048fe200078e00ff */
[----:B------:R-:W-:-:S03]  /*3300*/  PRMT R232, R232, 0x7632, R232 ;  /* 0x00007632e8e87816 */ /* 0x000fc600000000e8 */
[----:B------:R-:W-:Y:S01]  /*3310*/  FFMA.FTZ R31, R31, R26, R28 ;  /* 0x0000001a1f1f7223 */ /* 0x000fe2000001001c */
[----:B------:R-:W-:Y:S01]  /*3320*/  SHF.L.U32 R28, R178, 0x10, RZ ;  /* 0x00000010b21c7819 */ /* 0x000fe200000006ff */
[----:B------:R-:W-:Y:S01]  /*3330*/  IMAD.U32 R232, R232, 0x10000, RZ ;  /* 0x00010000e8e87824 */ /* 0x000fe200078e00ff */
[----:B------:R-:W-:Y:S01]  /*3340*/  PRMT R231, R231, 0x7632, R231 ;  /* 0x00007632e7e77816 */ /* 0x000fe200000000e7 */
[----:B------:R-:W3:Y:S02]  /*3350*/  LDG.E.CONSTANT R26, desc[UR6][R2.64+0x808] ;  /* 0x00080806021a7981 */ /* 0x000ee4000c1e9900 */
[----:B------:R-:W-:Y:S01]  /*3360*/  FFMA.FTZ R29, R28, R232, R29 ;  /* 0x000000e81c1d7223 */ /* 0x000fe2000001001d */
[----:B------:R-:W-:Y:S02]  /*3370*/  IMAD.U32 R28, R85, 0x10000, RZ ;  /* 0x00010000551c7824 */ /* 0x000fe400078e00ff */
[----:B------:R-:W-:Y:S02]  /*3380*/  IMAD.U32 R231, R231, 0x10000, RZ ;  /* 0x00010000e7e77824 */ /* 0x000fe400078e00ff */
[----:B------:R-:W-:Y:S01]  /*3390*/  FFMA.FTZ R31, R28, R32, R31 ;  /* 0x000000201c1f7223 */ /* 0x000fe2000001001f */
[----:B------:R-:W-:Y:S01]  /*33a0*/  SHF.L.U32 R32, R182, 0x10, RZ ;  /* 0x00000010b6207819 */ /* 0x000fe200000006ff */
[----:B------:R-:W-:Y:S01]  /*33b0*/  IMAD.U32 R34, R89, 0x10000, RZ ;  /* 0x0001000059227824 */ /* 0x000fe200078e00ff */
[----:B------:R-:W4:Y:S03]  /*33c0*/  LDG.E.CONSTANT R28, desc[UR6][R2.64+0xa08] ;  /* 0x000a0806021c7981 */ /* 0x000f26000c1e9900 */
[----:B------:R-:W-:Y:S01]  /*33d0*/  FFMA.FTZ R32, R32, R231, R29 ;  /* 0x000000e720207223 */ /* 0x000fe2000001001d */
[C---:B------:R-:W-:Y:S01]  /*33e0*/  IMAD.U32 R29, R229.reuse, 0x10000, RZ ;  /* 0x00010000e51d7824 */ /* 0x040fe200078e00ff */
[----:B------:R-:W-:-:S03]  /*33f0*/  PRMT R229, R229, 0x7632, R229 ;  /* 0x00007632e5e57816 */ /* 0x000fc600000000e5 */
[----:B------:R-:W-:Y:S01]  /*3400*/  FFMA.FTZ R34, R34, R29, R31 ;  /* 0x0000001d22227223 */ /* 0x000fe2000001001f */
[----:B------:R-:W-:Y:S01]  /*3410*/  SHF.L.U32 R31, R186, 0x10, RZ ;  /* 0x00000010ba1f7819 */ /* 0x000fe200000006ff */
[----:B------:R-:W-:Y:S01]  /*3420*/  IMAD.U32 R229, R229, 0x10000, RZ ;  /* 0x00010000e5e57824 */ /* 0x000fe200078e00ff */
[----:B------:R-:W4:Y:S01]  /*3430*/  LDG.E.CONSTANT R29, desc[UR6][R2.64+0xc08] ;  /* 0x000c0806021d7981 */ /* 0x000f22000c1e9900 */
[C---:B------:R-:W-:Y:S02]  /*3440*/  IMAD.U32 R35, R230.reuse, 0x10000, RZ ;  /* 0x00010000e6237824 */ /* 0x040fe400078e00ff */
[----:B------:R-:W-:Y:S01]  /*3450*/  FFMA.FTZ R32, R31, R229, R32 ;  /* 0x000000e51f207223 */ /* 0x000fe20000010020 */
[----:B------:R-:W-:Y:S01]  /*3460*/  IMAD.U32 R31, R93, 0x10000, RZ ;  /* 0x000100005d1f7824 */ /* 0x000fe200078e00ff */
[----:B------:R-:W-:-:S03]  /*3470*/  PRMT R230, R230, 0x7632, R230 ;  /* 0x00007632e6e67816 */ /* 0x000fc600000000e6 */
[----:B------:R-:W-:Y:S01]  /*3480*/  FFMA.FTZ R34, R31, R35, R34 ;  /* 0x000000231f227223 */ /* 0x000fe20000010022 */
[----:B------:R-:W-:Y:S01]  /*3490*/  SHF.L.U32 R35, R190, 0x10, RZ ;  /* 0x00000010be237819 */ /* 0x000fe200000006ff */
[----:B------:R-:W-:Y:S01]  /*34a0*/  IMAD.U32 R230, R230, 0x10000, RZ ;  /* 0x00010000e6e67824 */ /* 0x000fe200078e00ff */
[----:B------:R-:W4:Y:S01]  /*34b0*/  LDG.E.CONSTANT R31, desc[UR6][R2.64+0xe08] ;  /* 0x000e0806021f7981 */ /* 0x000f22000c1e9900 */
[----:B------:R-:W-:Y:S02]  /*34c0*/  IMAD.U32 R229, R97, 0x10000, RZ ;  /* 0x0001000061e57824 */ /* 0x000fe400078e00ff */
[----:B------:R-:W-:Y:S01]  /*34d0*/  FFMA.FTZ R35, R35, R230, R32 ;  /* 0x000000e623237223 */ /* 0x000fe20000010020 */
[C---:B------:R-:W-:Y:S01]  /*34e0*/  IMAD.U32 R32, R233.reuse, 0x10000, RZ ;  /* 0x00010000e9207824 */ /* 0x040fe200078e00ff */
[----:B------:R-:W-:-:S03]  /*34f0*/  PRMT R233, R233, 0x7632, R233 ;  /* 0x00007632e9e97816 */ /* 0x000fc600000000e9 */
[----:B------:R-:W-:Y:S01]  /*3500*/  FFMA.FTZ R229, R229, R32, R34 ;  /* 0x00000020e5e57223 */ /* 0x000fe20000010022 */
[----:B------:R-:W-:Y:S01]  /*3510*/  SHF.L.U32 R34, R194, 0x10, RZ ;  /* 0x00000010c2227819 */ /* 0x000fe200000006ff */
[----:B------:R-:W-:Y:S01]  /*3520*/  IMAD.U32 R233, R233, 0x10000, RZ ;  /* 0x00010000e9e97824 */ /* 0x000fe200078e00ff */
[----:B------:R-:W4:Y:S01]  /*3530*/  LDG.E.CONSTANT R32, desc[UR6][R2.64+0x1008] ;  /* 0x0010080602207981 */ /* 0x000f22000c1e9900 */
[----:B------:R-:W-:Y:S02]  /*3540*/  IMAD.U32 R230, R101, 0x10000, RZ ;  /* 0x0001000065e67824 */ /* 0x000fe400078e00ff */
[----:B------:R-:W-:Y:S01]  /*3550*/  FFMA.FTZ R34, R34, R233, R35 ;  /* 0x000000e922227223 */ /* 0x000fe20000010023 */
[----:B------:R-:W-:-:S04]  /*3560*/  IMAD.U32 R35, R33, 0x10000, RZ ;  /* 0x0001000021237824 */ /* 0x000fc800078e00ff */
[----:B------:R-:W-:Y:S01]  /*3570*/  FFMA.FTZ R230, R230, R35, R229 ;  /* 0x00000023e6e67223 */ /* 0x000fe200000100e5 */
[----:B------:R-:W-:Y:S02]  /*3580*/  PRMT R35, R33, 0x7632, R35 ;  /* 0x0000763221237816 */ /* 0x000fe40000000023 */
[----:B------:R-:W4:Y:S03]  /*3590*/  LDG.E.CONSTANT R33, desc[UR6][R2.64+0x1208] ;  /* 0x0012080602217981 */ /* 0x000f26000c1e9900 */
        /* <DEDUP_REMOVED lines=24> */
[----:B------:R-:W4:Y:S01]  /*3720*/  LDG.E.CONSTANT R229, desc[UR6][R2.64+0x1808] ;  /* 0x0018080602e57981 */ /* 0x000f22000c1e9900 */
[----:B------:R-:W-:Y:S02]  /*3730*/  IMAD.U32 R236, R236, 0x10000, RZ ;  /* 0x00010000ecec7824 */ /* 0x000fe400078e00ff */
[----:B------:R-:W-:Y:S02]  /*3740*/  IMAD.U32 R233, R237, 0x10000, RZ ;  /* 0x00010000ede97824 */ /* 0x000fe400078e00ff */
[----:B------:R-:W-:Y:S01]  /*3750*/  FFMA.FTZ R230, R231, R236, R230 ;  /* 0x000000ece7e67223 */ /* 0x000fe200000100e6 */
[----:B------:R-:W-:Y:S01]  /*3760*/  IMAD.U32 R231, R117, 0x10000, RZ ;  /* 0x0001000075e77824 */ /* 0x000fe200078e00ff */
[----:B------:R-:W-:-:S03]  /*3770*/  PRMT R237, R237, 0x7632, R237 ;  /* 0x00007632eded7816 */ /* 0x000fc600000000ed */
[----:B------:R-:W-:Y:S01]  /*3780*/  FFMA.FTZ R232, R231, R233, R232 ;  /* 0x000000e9e7e87223 */ /* 0x000fe200000100e8 */
[----:B------:R-:W-:Y:S01]  /*3790*/  SHF.L.U32 R233, R214, 0x10, RZ ;  /* 0x00000010d6e97819 */ /* 0x000fe200000006ff */
[----:B------:R-:W4:Y:S01]  /*37a0*/  LDG.E.CONSTANT R231, desc[UR6][R2.64+0x1a08] ;  /* 0x001a080602e77981 */ /* 0x000f22000c1e9900 */
[----:B------:R-:W-:Y:S02]  /*37b0*/  IMAD.U32 R237, R237, 0x10000, RZ ;  /* 0x00010000eded7824 */ /* 0x000fe400078e00ff */
[C---:B------:R-:W-:Y:S02]  /*37c0*/  IMAD.U32 R234, R238.reuse, 0x10000, RZ ;  /* 0x00010000eeea7824 */ /* 0x040fe400078e00ff */
[----:B------:R-:W-:Y:S01]  /*37d0*/  FFMA.FTZ R230, R233, R237, R230 ;  /* 0x000000ede9e67223 */ /* 0x000fe200000100e6 */
[----:B------:R-:W-:Y:S01]  /*37e0*/  IMAD.U32 R233, R121, 0x10000, RZ ;  /* 0x0001000079e97824 */ /* 0x000fe200078e00ff */
[----:B------:R-:W-:-:S03]  /*37f0*/  PRMT R238, R238, 0x7632, R238 ;  /* 0x00007632eeee7816 */ /* 0x000fc600000000ee */
[----:B------:R-:W-:Y:S02]  /*3800*/  FFMA.FTZ R232, R233, R234, R232 ;  /* 0x000000eae9e87223 */ /* 0x000fe400000100e8 */
[----:B------:R-:W4:Y:S01]  /*3810*/  LDG.E.CONSTANT R234, desc[UR6][R2.64+0x1c08] ;  /* 0x001c080602ea7981 */ /* 0x000f22000c1e9900 */
        /* <DEDUP_REMOVED lines=10> */
[----:B------:R-:W4:Y:S01]  /*38c0*/  LDG.E.CONSTANT R235, desc[UR6][R2.64+0x2008] ;  /* 0x0020080602eb7981 */ /* 0x000f22000c1e9900 */
[----:B------:R-:W-:-:S02]  /*38d0*/  IMAD.U32 R236, R42, 0x10000, RZ ;  /* 0x000100002aec7824 */ /* 0x000fc400078e00ff */
[----:B------:R-:W-:Y:S01]  /*38e0*/  FFMA.FTZ R232, R237, R232, R238 ;  /* 0x000000e8ede87223 */ /* 0x000fe200000100ee */
[----:B------:R-:W-:Y:S01]  /*38f0*/  SHF.L.U32 R237, R30, 0x10, RZ ;  /* 0x000000101eed7819 */ /* 0x000fe200000006ff */
[----:B------:R-:W4:Y:S01]  /*3900*/  LDG.E.CONSTANT R238, desc[UR6][R2.64+0x2208] ;  /* 0x0022080602ee7981 */ /* 0x000f22000c1e9900 */
[----:B------:R-:W-:-:S03]  /*3910*/  IMAD.U32 R239, R38, 0x10000, RZ ;  /* 0x0001000026ef7824 */ /* 0x000fc600078e00ff */
[----:B------:R-:W-:Y:S02]  /*3920*/  FMUL.FTZ R242, R236, R237 ;  /* 0x000000edecf27220 */ /* 0x000fe40000410000 */
[----:B------:R-:W4:Y:S04]  /*3930*/  LDG.E.CONSTANT R237, desc[UR6][R2.64+0x2408] ;  /* 0x0024080602ed7981 */ /* 0x000f28000c1e9900 */
[----:B------:R-:W4:Y:S01]  /*3940*/  LDG.E.CONSTANT R236, desc[UR6][R2.64+0x2a0c] ;  /* 0x002a0c0602ec7981 */ /* 0x000f22000c1e9900 */
[----:B------:R-:W-:Y:S02]  /*3950*/  IMAD.U32 R245, R50, 0x10000, RZ ;  /* 0x0001000032f57824 */ /* 0x000fe400078e00ff */
[----:B--2---:R-:W-:Y:S01]  /*3960*/  IMAD.U32 R240, R27, 0x10000, RZ ;  /* 0x000100001bf07824 */ /* 0x004fe200078e00ff */
[----:B------:R-:W-:-:S02]  /*3970*/  PRMT R27, R30, 0x7632, R27 ;  /* 0x000076321e1b7816 */ /* 0x000fc4000000001b */
[----:B------:R-:W2:Y:S01]  /*3980*/  LDG.E.CONSTANT R30, desc[UR6][R2.64+0x2e04] ;  /* 0x002e0406021e7981 */ /* 0x000ea2000c1e9900 */
[----:B------:R-:W-:Y:S01]  /*3990*/  FFMA.FTZ R242, R239, R240, R242 ;  /* 0x000000f0eff27223 */ /* 0x000fe200000100f2 */
[----:B------:R-:W-:Y:S01]  /*39a0*/  SHF.L.U32 R241, R27, 0x10, RZ ;  /* 0x000000101bf17819 */ /* 0x000fe200000006ff */
[----:B------:R-:W-:Y:S01]  /*39b0*/  IMAD.U32 R240, R139, 0x10000, RZ ;  /* 0x000100008bf07824 */ /* 0x000fe200078e00ff */
[----:B------:R-:W-:Y:S01]  /*39c0*/  PRMT R27, R27, 0x7632, R27 ;  /* 0x000076321b1b7816 */ /* 0x000fe2000000001b */
[----:B------:R-:W2:Y:S02]  /*39d0*/  LDG.E.CONSTANT R239, desc[UR6][R2.64+0x2608] ;  /* 0x0026080602ef7981 */ /* 0x000ea4000c1e9900 */
[----:B------:R-:W-:Y:S01]  /*39e0*/  FMUL.FTZ R243, R240, R241 ;  /* 0x000000f1f0f37220 */ /* 0x000fe20000410000 */
[----:B------:R-:W-:Y:S01]  /*39f0*/  SHF.L.U32 R240, R135, 0x10, RZ ;  /* 0x0000001087f07819 */ /* 0x000fe200000006ff */
[----:B------:R-:W-:Y:S02]  /*3a00*/  IMAD.U32 R241, R27, 0x10000, RZ ;  /* 0x000100001bf17824 */ /* 0x000fe400078e00ff */
[----:B------:R-:W2:Y:S02]  /*3a10*/  LDG.E.CONSTANT R27, desc[UR6][R2.64+0x2808] ;  /* 0x00280806021b7981 */ /* 0x000ea4000c1e9900 */
[----:B------:R-:W-:Y:S01]  /*3a20*/  FFMA.FTZ R241, R240, R241, R243 ;  /* 0x000000f1f0f17223 */ /* 0x000fe200000100f3 */
[----:B------:R-:W-:-:S02]  /*3a30*/  IMAD.U32 R243, R46, 0x10000, RZ ;  /* 0x000100002ef37824 */ /* 0x000fc400078e00ff */
[----:B------:R-:W-:-:S04]  /*3a40*/  IMAD.U32 R240, R24, 0x10000, RZ ;  /* 0x0001000018f07824 */ /* 0x000fc800078e00ff */
[--C-:B------:R-:W-:Y:S01]  /*3a50*/  FFMA.FTZ R244, R243, R240, R242.reuse ;  /* 0x000000f0f3f47223 */ /* 0x100fe200000100f2 */
[----:B------:R-:W-:Y:S01]  /*3a60*/  PRMT R242, R24, 0x7632, R242 ;  /* 0x0000763218f27816 */ /* 0x000fe200000000f2 */
[----:B------:R-:W2:Y:S03]  /*3a70*/  LDG.E.CONSTANT R240, desc[UR6][R2.64+0x2a08] ;  /* 0x002a080602f07981 */ /* 0x000ea6000c1e9900 */
[----:B------:R-:W-:Y:S01]  /*3a80*/  SHF.L.U32 R243, R242, 0x10, RZ ;  /* 0x00000010f2f37819 */ /* 0x000fe200000006ff */
[----:B------:R-:W-:Y:S01]  /*3a90*/  IMAD.U32 R242, R143, 0x10000, RZ ;  /* 0x000100008ff27824 */ /* 0x000fe200078e00ff */
[----:B------:R-:W2:Y:S03]  /*3aa0*/  LDG.E.CONSTANT R24, desc[UR6][R2.64+0x2c08] ;  /* 0x002c080602187981 */ /* 0x000ea6000c1e9900 */
[----:B------:R-:W-:Y:S01]  /*3ab0*/  FFMA.FTZ R243, R242, R243, R241 ;  /* 0x000000f3f2f37223 */ /* 0x000fe200000100f1 */
[----:B------:R-:W-:Y:S01]  /*3ac0*/  SHF.L.U32 R246, R25, 0x10, RZ ;  /* 0x0000001019f67819 */ /* 0x000fe200000006ff */
[----:B------:R-:W2:Y:S04]  /*3ad0*/  LDG.E.CONSTANT R242, desc[UR6][R2.64+0x2e08] ;  /* 0x002e080602f27981 */ /* 0x000ea8000c1e9900 */
[----:B------:R-:W2:Y:S01]  /*3ae0*/  LDG.E.CONSTANT R241, desc[UR6][R2.64+0x2c0c] ;  /* 0x002c0c0602f17981 */ /* 0x000ea2000c1e9900 */
[--C-:B------:R-:W-:Y:S01]  /*3af0*/  FFMA.FTZ R246, R245, R246, R244.reuse ;  /* 0x000000f6f5f67223 */ /* 0x100fe200000100f4 */
[----:B------:R-:W-:-:S02]  /*3b00*/  PRMT R244, R25, 0x7632, R244 ;  /* 0x0000763219f47816 */ /* 0x000fc400000000f4 */
[----:B------:R0:W2:Y:S03]  /*3b10*/  LDG.E.CONSTANT R25, desc[UR6][R2.64+0x2e0c] ;  /* 0x002e0c0602197981 */ /* 0x0000a6000c1e9900 */
[----:B------:R-:W-:Y:S02]  /*3b20*/  IMAD.U32 R245, R244, 0x10000, RZ ;  /* 0x00010000f4f57824 */ /* 0x000fe400078e00ff */
[----:B------:R-:W-:-:S04]  /*3b30*/  IMAD.U32 R244, R147, 0x10000, RZ ;  /* 0x0001000093f47824 */ /* 0x000fc800078e00ff */
[----:B------:R-:W-:Y:S01]  /*3b40*/  FFMA.FTZ R243, R244, R245, R243 ;  /* 0x000000f5f4f37223 */ /* 0x000fe200000100f3 */
[----:B------:R-:W-:Y:S01]  /*3b50*/  SHF.L.U32 R245, R54, 0x10, RZ ;  /* 0x0000001036f57819 */ /* 0x000fe200000006ff */
[----:B0-----:R-:W-:Y:S02]  /*3b60*/  IMAD.U32 R2, R58, 0x10000, RZ ;  /* 0x000100003a027824 */ /* 0x001fe400078e00ff */
[C---:B---3--:R-:W-:Y:S01]  /*3b70*/  IMAD.U32 R244, R26.reuse, 0x10000, RZ ;  /* 0x000100001af47824 */ /* 0x048fe200078e00ff */
[----:B------:R-:W-:-:S03]  /*3b80*/  PRMT R26, R26, 0x7632, R26 ;  /* 0x000076321a1a7816 */ /* 0x000fc6000000001a */
[----:B------:R-:W-:Y:S02]  /*3b90*/  FFMA.FTZ R245, R245, R244, R246 ;  /* 0x000000f4f5f57223 */ /* 0x000fe400000100f6 */
[----:B------:R-:W-:Y:S01]  /*3ba0*/  IMAD.U32 R244, R26, 0x10000, RZ ;  /* 0x000100001af47824 */ /* 0x000fe200078e00ff */
[----:B------:R-:W-:Y:S01]  /*3bb0*/  SHF.L.U32 R26, R151, 0x10, RZ ;  /* 0x00000010971a7819 */ /* 0x000fe200000006ff */
[C---:B----4-:R-:W-:Y:S01]  /*3bc0*/  IMAD.U32 R3, R28.reuse, 0x10000, RZ ;  /* 0x000100001c037824 */ /* 0x050fe200078e00ff */
[----:B------:R-:W-:-:S03]  /*3bd0*/  PRMT R28, R28, 0x7632, R28 ;  /* 0x000076321c1c7816 */ /* 0x000fc6000000001c */
[----:B------:R-:W-:Y:S01]  /*3be0*/  FFMA.FTZ R26, R26, R244, R243 ;  /* 0x000000f41a1a7223 */ /* 0x000fe200000100f3 */
[----:B------:R-:W-:Y:S01]  /*3bf0*/  FFMA.FTZ R2, R2, R3, R245 ;  /* 0x0000000302027223 */ /* 0x000fe200000100f5 */
[----:B------:R-:W-:Y:S01]  /*3c00*/  SHF.L.U32 R28, R28, 0x10, RZ ;  /* 0x000000101c1c7819 */ /* 0x000fe200000006ff */
[----:B------:R-:W-:Y:S02]  /*3c10*/  IMAD.U32 R3, R155, 0x10000, RZ ;  /* 0x000100009b037824 */ /* 0x000fe400078e00ff */
[----:B------:R-:W-:Y:S02]  /*3c20*/  IMAD.U32 R243, R62, 0x10000, RZ ;  /* 0x000100003ef37824 */ /* 0x000fe400078e00ff */
[----:B------:R-:W-:Y:S01]  /*3c30*/  FFMA.FTZ R3, R3, R28, R26 ;  /* 0x0000001c03037223 */ /* 0x000fe2000001001a */
[C---:B------:R-:W-:Y:S02]  /*3c40*/  SHF.L.U32 R26, R29.reuse, 0x10, RZ ;  /* 0x000000101d1a7819 */ /* 0x040fe400000006ff */
        /* <DEDUP_REMOVED lines=9> */
[----:B------:R-:W-:Y:S01]  /*3ce0*/  SHF.L.U32 R3, R163, 0x10, RZ ;  /* 0x00000010a3037819 */ /* 0x000fe200000006ff */
[----:B------:R-:W-:Y:S02]  /*3cf0*/  IMAD.U32 R31, R31, 0x10000, RZ ;  /* 0x000100001f1f7824 */ /* 0x000fe400078e00ff */
[C---:B------:R-:W-:Y:S01]  /*3d00*/  IMAD.U32 R28, R32.reuse, 0x10000, RZ ;  /* 0x00010000201c7824 */ /* 0x040fe200078e00ff */
[----:B------:R-:W-:Y:S01]  /*3d10*/  PRMT R32, R32, 0x7632, R32 ;  /* 0x0000763220207816 */ /* 0x000fe20000000020 */
[----:B------:R-:W-:Y:S01]  /*3d20*/  FFMA.FTZ R2, R3, R31, R2 ;  /* 0x0000001f03027223 */ /* 0x000fe20000010002 */
[----:B------:R-:W-:Y:S02]  /*3d30*/  IMAD.U32 R3, R70, 0x10000, RZ ;  /* 0x0001000046037824 */ /* 0x000fe400078e00ff */
[----:B------:R-:W-:Y:S02]  /*3d40*/  SHF.L.U32 R32, R32, 0x10, RZ ;  /* 0x0000001020207819 */ /* 0x000fe400000006ff */
[----:B------:R-:W-:Y:S01]  /*3d50*/  FFMA.FTZ R26, R3, R28, R26 ;  /* 0x0000001c031a7223 */ /* 0x000fe2000001001a */
[----:B------:R-:W-:Y:S01]  /*3d60*/  IMAD.U32 R3, R167, 0x10000, RZ ;  /* 0x00010000a7037824 */ /* 0x000fe200078e00ff */
[----:B------:R-:W-:-:S03]  /*3d70*/  SHF.L.U32 R28, R33, 0x10, RZ ;  /* 0x00000010211c7819 */ /* 0x000fc600000006ff */
[----:B------:R-:W-:Y:S01]  /*3d80*/  FFMA.FTZ R2, R3, R32, R2 ;  /* 0x0000002003027223 */ /* 0x000fe20000010002 */
[----:B------:R-:W-:Y:S01]  /*3d90*/  IMAD.U32 R3, R74, 0x10000, RZ ;  /* 0x000100004a037824 */ /* 0x000fe200078e00ff */
        /* <DEDUP_REMOVED lines=19> */
[----:B------:R-:W-:Y:S01]  /*3ed0*/  IMAD.U32 R3, R86, 0x10000, RZ ;  /* 0x0001000056037824 */ /* 0x000fe200078e00ff */
        /* <DEDUP_REMOVED lines=15> */
[----:B------:R-:W-:Y:S02]  /*3fd0*/  IMAD.U32 R234, R234, 0x10000, RZ ;  /* 0x00010000eaea7824 */ /* 0x000fe400078e00ff */
[----:B------:R-:W-:Y:S01]  /*3fe0*/  IMAD.U32 R28, R3, 0x10000, RZ ;  /* 0x00010000031c7824 */ /* 0x000fe200078e00ff */
[----:B------:R-:W-:-:S03]  /*3ff0*/  SHF.L.U32 R3, R94, 0x10, RZ ;  /* 0x000000105e037819 */ /* 0x000fc600000006ff */
[----:B------:R-:W-:Y:S01]  /*4000*/  FFMA.FTZ R2, R29, R28, R2 ;  /* 0x0000001c1d027223 */ /* 0x000fe20000010002 */
[----:B------:R-:W-:Y:S01]  /*4010*/  SHF.L.U32 R28, R233, 0x10, RZ ;  /* 0x00000010e91c7819 */ /* 0x000fe200000006ff */
[----:B------:R-:W-:Y:S01]  /*4020*/  FFMA.FTZ R3, R3, R234, R26 ;  /* 0x000000ea03037223 */ /* 0x000fe2000001001a */
[----:B------:R-:W-:Y:S01]  /*4030*/  IMAD.U32 R26, R98, 0x10000, RZ ;  /* 0x00010000621a7824 */ /* 0x000fe200078e00ff */
[----:B------:R-:W-:Y:S02]  /*4040*/  PRMT R233, R233, 0x7632, R233 ;  /* 0x00007632e9e97816 */ /* 0x000fe400000000e9 */
[----:B------:R-:W-:Y:S01]  /*4050*/  SHF.L.U32 R29, R102, 0x10, RZ ;  /* 0x00000010661d7819 */ /* 0x000fe200000006ff */
[----:B------:R-:W-:Y:S01]  /*4060*/  FFMA.FTZ R26, R26, R28, R3 ;  /* 0x0000001c1a1a7223 */ /* 0x000fe20000010003 */
[C---:B------:R-:W-:Y:S01]  /*4070*/  IMAD.U32 R28, R235.reuse, 0x10000, RZ ;  /* 0x00010000eb1c7824 */ /* 0x040fe200078e00ff */
[----:B------:R-:W-:Y:S01]  /*4080*/  PRMT R235, R235, 0x7632, R235 ;  /* 0x00007632ebeb7816 */ /* 0x000fe200000000eb */
[----:B------:R-:W-:-:S02]  /*4090*/  IMAD.U32 R3, R195, 0x10000, RZ ;  /* 0x00010000c3037824 */ /* 0x000fc400078e00ff */
[----:B------:R-:W-:Y:S02]  /*40a0*/  IMAD.U32 R233, R233, 0x10000, RZ ;  /* 0x00010000e9e97824 */ /* 0x000fe400078e00ff */
[----:B------:R-:W-:Y:S01]  /*40b0*/  FFMA.FTZ R26, R29, R28, R26 ;  /* 0x0000001c1d1a7223 */ /* 0x000fe2000001001a */
[----:B------:R-:W-:Y:S01]  /*40c0*/  SHF.L.U32 R29, R106, 0x10, RZ ;  /* 0x000000106a1d7819 */ /* 0x000fe200000006ff */
[C---:B------:R-:W-:Y:S02]  /*40d0*/  IMAD.U32 R28, R238.reuse, 0x10000, RZ ;  /* 0x00010000ee1c7824 */ /* 0x040fe400078e00ff */
[----:B------:R-:W-:Y:S01]  /*40e0*/  FFMA.FTZ R2, R3, R233, R2 ;  /* 0x000000e903027223 */ /* 0x000fe20000010002 */
[----:B------:R-:W-:Y:S01]  /*40f0*/  IMAD.U32 R3, R199, 0x10000, RZ ;  /* 0x00010000c7037824 */ /* 0x000fe200078e00ff */
[----:B------:R-:W-:Y:S01]  /*4100*/  PRMT R238, R238, 0x7632, R238 ;  /* 0x00007632eeee7816 */ /* 0x000fe200000000ee */
[----:B------:R-:W-:Y:S02]  /*4110*/  IMAD.U32 R235, R235, 0x10000, RZ ;  /* 0x00010000ebeb7824 */ /* 0x000fe400078e00ff */
[----:B------:R-:W-:Y:S01]  /*4120*/  FFMA.FTZ R26, R29, R28, R26 ;  /* 0x0000001c1d1a7223 */ /* 0x000fe2000001001a */
[----:B------:R-:W-:-:S02]  /*4130*/  IMAD.U32 R29, R110, 0x10000, RZ ;  /* 0x000100006e1d7824 */ /* 0x000fc400078e00ff */
[----:B------:R-:W-:Y:S01]  /*4140*/  FFMA.FTZ R2, R3, R235, R2 ;  /* 0x000000eb03027223 */ /* 0x000fe20000010002 */
[C---:B------:R-:W-:Y:S01]  /*4150*/  IMAD.U32 R28, R237.reuse, 0x10000, RZ ;  /* 0x00010000ed1c7824 */ /* 0x040fe200078e00ff */
[----:B------:R-:W-:Y:S01]  /*4160*/  PRMT R237, R237, 0x7632, R237 ;  /* 0x00007632eded7816 */ /* 0x000fe200000000ed */
[----:B------:R-:W-:Y:S02]  /*4170*/  IMAD.U32 R3, R203, 0x10000, RZ ;  /* 0x00010000cb037824 */ /* 0x000fe400078e00ff */
[----:B------:R-:W-:Y:S02]  /*4180*/  IMAD.U32 R238, R238, 0x10000, RZ ;  /* 0x00010000eeee7824 */ /* 0x000fe400078e00ff */
[----:B------:R-:W-:Y:S01]  /*4190*/  FFMA.FTZ R26, R29, R28, R26 ;  /* 0x0000001c1d1a7223 */ /* 0x000fe2000001001a */
[----:B------:R-:W-:Y:S02]  /*41a0*/  IMAD.U32 R237, R237, 0x10000, RZ ;  /* 0x00010000eded7824 */ /* 0x000fe400078e00ff */
[----:B------:R-:W-:Y:S01]  /*41b0*/  FFMA.FTZ R2, R3, R238, R2 ;  /* 0x000000ee03027223 */ /* 0x000fe20000010002 */
[----:B------:R-:W-:-:S02]  /*41c0*/  IMAD.U32 R3, R207, 0x10000, RZ ;  /* 0x00010000cf037824 */ /* 0x000fc400078e00ff */
[----:B------:R-:W-:Y:S01]  /*41d0*/  FADD.FTZ R33, R22, R23 ;  /* 0x0000001716217221 */ /* 0x000fe20000010000 */
[----:B------:R-:W-:Y:S02]  /*41e0*/  IMAD.U32 R29, R114, 0x10000, RZ ;  /* 0x00010000721d7824 */ /* 0x000fe400078e00ff */
[----:B------:R-:W-:Y:S01]  /*41f0*/  FFMA.FTZ R2, R3, R237, R2 ;  /* 0x000000ed03027223 */ /* 0x000fe20000010002 */
[----:B------:R-:W-:Y:S01]  /*4200*/  IMAD.U32 R3, R211, 0x10000, RZ ;  /* 0x00010000d3037824 */ /* 0x000fe200078e00ff */
[----:B------:R-:W-:Y:S01]  /*4210*/  SHF.L.U32 R31, R123, 0x10, RZ ;  /* 0x000000107b1f7819 */ /* 0x000fe200000006ff */
[----:B------:R-:W-:Y:S01]  /*4220*/  IMAD.U32 R23, R118, 0x10000, RZ ;  /* 0x0001000076177824 */ /* 0x000fe200078e00ff */
[C---:B------:R-:W-:Y:S02]  /*4230*/  SHF.L.U32 R32, R236.reuse, 0x10, RZ ;  /* 0x00000010ec207819 */ /* 0x040fe400000006ff */
[----:B------:R-:W-:-:S03]  /*4240*/  PRMT R236, R236, 0x7632, R236 ;  /* 0x00007632ecec7816 */ /* 0x000fc600000000ec */
[----:B------:R-:W-:Y:S01]  /*4250*/  FFMA.FTZ R4, R31, R32, R4 ;  /* 0x000000201f047223 */ /* 0x000fe20000010004 */
[----:B------:R-:W-:Y:S02]  /*4260*/  SHF.L.U32 R31, R129, 0x10, RZ ;  /* 0x00000010811f7819 */ /* 0x000fe400000006ff */
[----:B------:R-:W-:Y:S02]  /*4270*/  SHF.L.U32 R236, R236, 0x10, RZ ;  /* 0x00000010ecec7819 */ /* 0x000fe400000006ff */
[----:B-----5:R-:W-:Y:S01]  /*4280*/  FSETP.NEU.FTZ.AND P0, PT, R11, RZ, PT ;  /* 0x000000ff0b00720b */ /* 0x020fe20003f1d000 */
[C---:B--2---:R-:W-:Y:S01]  /*4290*/  IMAD.U32 R28, R239.reuse, 0x10000, RZ ;  /* 0x00010000ef1c7824 */ /* 0x044fe200078e00ff */
[----:B------:R-:W-:-:S04]  /*42a0*/  PRMT R239, R239, 0x7632, R239 ;  /* 0x00007632efef7816 */ /* 0x000fc800000000ef */
[----:B------:R-:W-:Y:S02]  /*42b0*/  SHF.L.U32 R239, R239, 0x10, RZ ;  /* 0x00000010efef7819 */ /* 0x000fe400000006ff */
[----:B------:R-:W-:Y:S01]  /*42c0*/  PRMT R22, R27, 0x7632, R22 ;  /* 0x000076321b167816 */ /* 0x000fe20000000016 */
[----:B------:R-:W-:Y:S01]  /*42d0*/  FFMA.FTZ R26, R29, R28, R26 ;  /* 0x0000001c1d1a7223 */ /* 0x000fe2000001001a */
[----:B------:R-:W-:Y:S01]  /*42e0*/  SHF.L.U32 R27, R27, 0x10, RZ ;  /* 0x000000101b1b7819 */ /* 0x000fe200000006ff */
[----:B------:R-:W-:Y:S02]  /*42f0*/  IMAD.U32 R29, R215, 0x10000, RZ ;  /* 0x00010000d71d7824 */ /* 0x000fe400078e00ff */
[----:B------:R-:W-:Y:S01]  /*4300*/  FFMA.FTZ R2, R3, R239, R2 ;  /* 0x000000ef03027223 */ /* 0x000fe20000010002 */
[----:B------:R-:W-:Y:S01]  /*4310*/  IMAD.U32 R22, R22, 0x10000, RZ ;  /* 0x0001000016167824 */ /* 0x000fe200078e00ff */
[----:B------:R-:W-:Y:S01]  /*4320*/  SHF.L.U32 R32, R30, 0x10, RZ ;  /* 0x000000101e207819 */ /* 0x000fe200000006ff */
[----:B------:R-:W-:-:S02]  /*4330*/  FFMA.FTZ R23, R23, R27, R26 ;  /* 0x0000001b17177223 */ /* 0x000fc4000001001a */
[----:B------:R-:W-:Y:S01]  /*4340*/  FFMA.FTZ R2, R29, R22, R2 ;  /* 0x000000161d027223 */ /* 0x000fe20000010002 */
[----:B------:R-:W-:Y:S02]  /*4350*/  SHF.L.U32 R22, R122, 0x10, RZ ;  /* 0x000000107a167819 */ /* 0x000fe400000006ff */
[C---:B------:R-:W-:Y:S01]  /*4360*/  PRMT R26, R240.reuse, 0x7632, R26 ;  /* 0x00007632f01a7816 */ /* 0x040fe2000000001a */
[----:B------:R-:W-:Y:S01]  /*4370*/  IMAD.U32 R240, R240, 0x10000, RZ ;  /* 0x00010000f0f07824 */ /* 0x000fe200078e00ff */
[----:B------:R-:W-:Y:S01]  /*4380*/  PRMT R30, R30, 0x7632, R30 ;  /* 0x000076321e1e7816 */ /* 0x000fe2000000001e */
[----:B------:R-:W-:Y:S01]  /*4390*/  FFMA.FTZ R32, R31, R32, R230 ;  /* 0x000000201f207223 */ /* 0x000fe200000100e6 */
[----:B------:R-:W-:Y:S01]  /*43a0*/  IMAD.U32 R28, R220, 0x10000, RZ ;  /* 0x00010000dc1c7824 */ /* 0x000fe200078e00ff */
[----:B------:R-:W-:Y:S01]  /*43b0*/  SHF.L.U32 R29, R24, 0x10, RZ ;  /* 0x00000010181d7819 */ /* 0x000fe200000006ff */
[----:B------:R-:W-:Y:S01]  /*43c0*/  IMAD.U32 R3, R219, 0x10000, RZ ;  /* 0x00010000db037824 */ /* 0x000fe200078e00ff */
[----:B------:R-:W-:Y:S01]  /*43d0*/  SHF.L.U32 R31, R226, 0x10, RZ ;  /* 0x00000010e21f7819 */ /* 0x000fe200000006ff */
[----:B------:R-:W-:-:S02]  /*43e0*/  IMAD.U32 R26, R26, 0x10000, RZ ;  /* 0x000100001a1a7824 */ /* 0x000fc400078e00ff */
[----:B------:R-:W-:Y:S01]  /*43f0*/  FFMA.FTZ R22, R22, R240, R23 ;  /* 0x000000f016167223 */ /* 0x000fe20000010017 */
[----:B------:R-:W-:Y:S01]  /*4400*/  IMAD.U32 R27, R126, 0x10000, RZ ;  /* 0x000100007e1b7824 */ /* 0x000fe200078e00ff */
[----:B------:R-:W-:Y:S01]  /*4410*/  PRMT R24, R24, 0x7632, R24 ;  /* 0x0000763218187816 */ /* 0x000fe20000000018 */
[----:B------:R-:W-:Y:S02]  /*4420*/  IMAD.U32 R30, R30, 0x10000, RZ ;  /* 0x000100001e1e7824 */ /* 0x000fe400078e00ff */
[----:B------:R-:W-:Y:S01]  /*4430*/  FFMA.FTZ R5, R28, R236, R5 ;  /* 0x000000ec1c057223 */ /* 0x000fe20000010005 */
[----:B------:R-:W-:Y:S01]  /*4440*/  FFMA.FTZ R2, R3, R26, R2 ;  /* 0x0000001a03027223 */ /* 0x000fe20000010002 */
[----:B------:R-:W-:Y:S01]  /*4450*/  FFMA.FTZ R22, R27, R29, R22 ;  /* 0x0000001d1b167223 */ /* 0x000fe20000010016 */
[----:B------:R-:W-:Y:S01]  /*4460*/  SHF.L.U32 R3, R223, 0x10, RZ ;  /* 0x00000010df037819 */ /* 0x000fe200000006ff */
[----:B------:R-:W-:Y:S01]  /*4470*/  FFMA.FTZ R30, R31, R30, R232 ;  /* 0x0000001e1f1e7223 */ /* 0x000fe200000100e8 */
[----:B------:R-:W-:Y:S01]  /*4480*/  PRMT R28, R242, 0x7632, R28 ;  /* 0x00007632f21c7816 */ /* 0x000fe2000000001c */
[----:B------:R-:W-:Y:S01]  /*4490*/  FADD.FTZ R33, R32, R33 ;  /* 0x0000002120217221 */ /* 0x000fe20000010000 */
[----:B------:R-:W-:Y:S01]  /*44a0*/  SHF.L.U32 R24, R24, 0x10, RZ ;  /* 0x0000001018187819 */ /* 0x000fe200000006ff */
[----:B------:R-:W-:Y:S01]  /*44b0*/  IMAD.U32 R29, R130, 0x10000, RZ ;  /* 0x00010000821d7824 */ /* 0x000fe200078e00ff */
[----:B------:R-:W-:Y:S01]  /*44c0*/  PRMT R27, R241, 0x7632, R27 ;  /* 0x00007632f11b7816 */ /* 0x000fe2000000001b */
[----:B------:R-:W-:-:S02]  /*44d0*/  IMAD.U32 R242, R242, 0x10000, RZ ;  /* 0x00010000f2f27824 */ /* 0x000fc400078e00ff */
[----:B------:R-:W-:Y:S02]  /*44e0*/  IMAD.U32 R23, R127, 0x10000, RZ ;  /* 0x000100007f177824 */ /* 0x000fe400078e00ff */
[----:B------:R-:W-:Y:S02]  /*44f0*/  IMAD.U32 R241, R241, 0x10000, RZ ;  /* 0x00010000f1f17824 */ /* 0x000fe400078e00ff */
[----:B------:R-:W-:Y:S01]  /*4500*/  FADD.FTZ R33, R30, R33 ;  /* 0x000000211e217221 */ /* 0x000fe20000010000 */
[----:B------:R-:W-:Y:S02]  /*4510*/  IMAD.U32 R31, R227, 0x10000, RZ ;  /* 0x00010000e31f7824 */ /* 0x000fe400078e00ff */
[----:B------:R-:W-:Y:S01]  /*4520*/  FFMA.FTZ R2, R3, R24, R2 ;  /* 0x0000001803027223 */ /* 0x000fe20000010002 */
[----:B------:R-:W-:Y:S02]  /*4530*/  IMAD.U32 R28, R28, 0x10000, RZ ;  /* 0x000100001c1c7824 */ /* 0x000fe400078e00ff */
[----:B------:R-:W-:Y:S01]  /*4540*/  FFMA.FTZ R22, R29, R242, R22 ;  /* 0x000000f21d167223 */ /* 0x000fe20000010016 */
[----:B------:R-:W-:Y:S01]  /*4550*/  IADD3 R24, PT, PT, R132, 0x1, RZ ;  /* 0x0000000184187810 */ /* 0x000fe20007ffe0ff */
[----:B------:R-:W-:Y:S01]  /*4560*/  FFMA.FTZ R4, R23, R241, R4 ;  /* 0x000000f117047223 */ /* 0x000fe20000010004 */
[----:B------:R-:W-:Y:S01]  /*4570*/  SHF.L.U32 R27, R27, 0x10, RZ ;  /* 0x000000101b1b7819 */ /* 0x000fe200000006ff */
[----:B------:R-:W-:Y:S01]  /*4580*/  IMAD.U32 R26, R224, 0x10000, RZ ;  /* 0x00010000e01a7824 */ /* 0x000fe200078e00ff */
[----:B------:R-:W-:Y:S01]  /*4590*/  PRMT R23, R25, 0x7632, R23 ;  /* 0x0000763219177816 */ /* 0x000fe20000000017 */
[----:B------:R-:W-:Y:S01]  /*45a0*/  FFMA.FTZ R2, R31, R28, R2 ;  /* 0x0000001c1f027223 */ /* 0x000fe20000010002 */
[----:B------:R-:W-:Y:S01]  /*45b0*/  FADD.FTZ R33, R22, R33 ;  /* 0x0000002116217221 */ /* 0x000fe20000010000 */
[----:B------:R-:W-:Y:S01]  /*45c0*/  IMAD.U32 R3, R131, 0x10000, RZ ;  /* 0x0001000083037824 */ /* 0x000fe200078e00ff */
[----:B------:R-:W-:Y:S01]  /*45d0*/  I2FP.F32.S32 R24, R24 ;  /* 0x0000001800187245 */ /* 0x000fe20000201400 */
[----:B------:R-:W-:Y:S01]  /*45e0*/  IMAD.U32 R25, R25, 0x10000, RZ ;  /* 0x0001000019197824 */ /* 0x000fe200078e00ff */
[----:B------:R-:W-:Y:S01]  /*45f0*/  SHF.L.U32 R23, R23, 0x10, RZ ;  /* 0x0000001017177819 */ /* 0x000fe200000006ff */
[----:B------:R-:W-:Y:S01]  /*4600*/  FFMA.FTZ R5, R26, R27, R5 ;  /* 0x0000001b1a057223 */ /* 0x000fe20000010005 */
[----:B------:R-:W-:-:S02]  /*4610*/  IMAD.U32 R22, R228, 0x10000, RZ ;  /* 0x00010000e4167824 */ /* 0x000fc400078e00ff */
[----:B------:R-:W-:Y:S01]  /*4620*/  FFMA.FTZ R3, R3, R25, R4 ;  /* 0x0000001903037223 */ /* 0x000fe20000010004 */
[----:B------:R-:W-:Y:S01]  /*4630*/  FADD.FTZ R2, R2, R33 ;  /* 0x0000002102027221 */ /* 0x000fe20000010000 */
[----:B------:R-:W-:Y:S01]  /*4640*/  FMUL.FTZ R24, R24, R11 ;  /* 0x0000000b18187220 */ /* 0x000fe20000410000 */
[----:B------:R-:W-:Y:S02]  /*4650*/  FFMA.FTZ R5, R22, R23, R5 ;  /* 0x0000001716057223 */ /* 0x000fe40000010005 */
[----:B------:R-:W-:Y:S01]  /*4660*/  FADD.FTZ R2, R3, R2 ;  /* 0x0000000203027221 */ /* 0x000fe20000010000 */
[----:B------:R-:W-:Y:S01]  /*4670*/  VIADD R3, R20, 0xffffffff ;  /* 0xffffffff14037836 */ /* 0x000fe20000000000 */
[----:B------:R-:W-:Y:S02]  /*4680*/  FSEL R23, R24, RZ, P0 ;  /* 0x000000ff18177208 */ /* 0x000fe40000000000 */
[----:B------:R-:W-:Y:S02]  /*4690*/  FADD.FTZ R2, R5, R2 ;  /* 0x0000000205027221 */ /* 0x000fe40000010000 */
[----:B------:R-:W-:-:S02]  /*46a0*/  ISETP.GE.AND P0, PT, R3, R0, PT ;  /* 0x000000000300720c */ /* 0x000fc40003f06270 */
[----:B------:R-:W-:-:S05]  /*46b0*/  FFMA.FTZ R2, R2, UR13, R23 ;  /* 0x0000000d02027c23 */ /* 0x000fca0008010017 */
[----:B------:R-:W-:-:S05]  /*46c0*/  FSEL R4, R2, RZ, !P0 ;  /* 0x000000ff02047208 */ /* 0x000fca0004000000 */
[----:B------:R1:W-:Y:S01]  /*46d0*/  STS [R21], R4 ;  /* 0x0000000415007388 */ /* 0x0003e20000000800 */
[----:B------:R-:W-:-:S07]  /*46e0*/  @!P0 FMNMX.FTZ R15, R15, R2, !PT ;  /* 0x000000020f0f8209 */ /* 0x000fce0007810000 */
.L_x_17937:
[----:B------:R-:W-:Y:S05]  /*46f0*/  BSYNC.RECONVERGENT B1 ;  /* 0x0000000000017941 */ /* 0x000fea0003800200 */
.L_x_17936:
[----:B------:R-:W-:Y:S01]  /*4700*/  IADD3 R6, P0, PT, R6, 0x10, RZ ;  /* 0x0000001006067810 */ /* 0x000fe20007f1e0ff */
[----:B01----:R-:W-:Y:S01]  /*4710*/  VIADD R21, R21, 0x200 ;  /* 0x0000020015157836 */ /* 0x003fe20000000000 */
[----:B------:R-:W-:Y:S01]  /*4720*/  IADD3 R132, PT, PT, R132, 0x80, RZ ;  /* 0x0000008084847810 */ /* 0x000fe20007ffe0ff */
[----:B------:R-:W-:Y:S02]  /*4730*/  VIADD R20, R20, 0x80 ;  /* 0x0000008014147836 */ /* 0x000fe40000000000 */
[----:B------:R-:W-:Y:S01]  /*4740*/  IMAD.X R7, RZ, RZ, R7, P0 ;  /* 0x000000ffff077224 */ /* 0x000fe200000e0607 */
[----:B------:R-:W-:Y:S07]  /*4750*/  @!P1 BRA `(.L_x_17938) ;  /* 0xffffffc800a49947 */ /* 0x000fee000383ffff */
.L_x_17935:
[----:B------:R-:W-:Y:S05]  /*4760*/  BSYNC.RECONVERGENT B0 ;  /* 0x0000000000007941 */ /* 0x000fea0003800200 */
.L_x_17934:
[----:B------:R-:W0:Y:S01]  /*4770*/  SHFL.BFLY PT, R2, R15, 0x10, 0x1f ;  /* 0x0e001f000f027f89 */ /* 0x000e2200000e0000 */
[----:B------:R-:W-:Y:S01]  /*4780*/  BSSY.RECONVERGENT B0, `(.L_x_17939) ;  /* 0x0000104000007945 */ /* 0x000fe20003800200 */
[----:B-----5:R-:W1:Y:S01]  /*4790*/  S2R R11, SR_TID.X ;  /* 0x00000000000b7919 */ /* 0x020e620000002100 */
[----:B------:R-:W2:Y:S01]  /*47a0*/  S2R R20, SR_CTAID.Z ;  /* 0x0000000000147919 */ /* 0x000ea20000002700 */
        /* <DEDUP_REMOVED lines=8> */
[----:B------:R-:W0:Y:S03]  /*4830*/  S2R R2, SR_CgaCtaId ;  /* 0x0000000000027919 */ /* 0x000e260000008800 */
[----:B------:R-:W1:Y:S02]  /*4840*/  SHFL.BFLY PT, R3, R6, 0x2, 0x1f ;  /* 0x0c401f0006037f89 */ /* 0x000e6400000e0000 */
[----:B-1----:R-:W-:Y:S02]  /*4850*/  FMNMX.FTZ R7, R6, R3, !PT ;  /* 0x0000000306077209 */ /* 0x002fe40007810000 */
[----:B------:R-:W-:-:S03]  /*4860*/  MOV R3, 0x400 ;  /* 0x0000040000037802 */ /* 0x000fc60000000f00 */
[----:B------:R-:W1:Y:S01]  /*4870*/  SHFL.BFLY PT, R12, R7, 0x1, 0x1f ;  /* 0x0c201f00070c7f89 */ /* 0x000e6200000e0000 */
[----:B------:R-:W-:-:S04]  /*4880*/  IADD3 R15, PT, PT, R3, 0x180, RZ ;  /* 0x00000180030f7810 */ /* 0x000fc80007ffe0ff */
[----:B0-----:R-:W-:-:S05]  /*4890*/  LEA R15, R2, R15, 0x18 ;  /* 0x0000000f020f7211 */ /* 0x001fca00078ec0ff */
[----:B------:R-:W-:Y:S01]  /*48a0*/  IMAD R16, R19, 0x4, R15 ;  /* 0x0000000413107824 */ /* 0x000fe200078e020f */
[----:B------:R-:W-:Y:S02]  /*48b0*/  LEA R15, R18, R15, 0x2 ;  /* 0x0000000f120f7211 */ /* 0x000fe400078e10ff */
[----:B-1----:R-:W-:Y:S01]  /*48c0*/  FMNMX.FTZ R21, R7, R12, !PT ;  /* 0x0000000c07157209 */ /* 0x002fe20007810000 */
[----:B------:R-:W-:-:S04]  /*48d0*/  IMAD.MOV.U32 R12, RZ, RZ, -0x800001 ;  /* 0xff7fffffff0c7424 */ /* 0x000fc800078e00ff */
[----:B------:R0:W-:Y:S01]  /*48e0*/  @!P0 STS [R16], R21 ;  /* 0x0000001510008388 */ /* 0x0001e20000000800 */
[----:B------:R-:W-:Y:S01]  /*48f0*/  BAR.SYNC.DEFER_BLOCKING 0x0 ;  /* 0x0000000000007b1d */ /* 0x000fe20000010000 */
[----:B0-----:R-:W-:-:S05]  /*4900*/  HFMA2 R21, -RZ, RZ, 0, 0 ;  /* 0x00000000ff157431 */ /* 0x001fca00000001ff */
[----:B------:R-:W0:Y:S04]  /*4910*/  @!P1 LDS R12, [R15] ;  /* 0x000000000f0c9984 */ /* 0x000e280000000800 */
[----:B0-----:R-:W0:Y:S02]  /*4920*/  SHFL.BFLY PT, R5, R12, 0x2, 0x1f ;  /* 0x0c401f000c057f89 */ /* 0x001e2400000e0000 */
[----:B0-----:R-:W-:-:S05]  /*4930*/  FMNMX.FTZ R7, R5, R12, !PT ;  /* 0x0000000c05077209 */ /* 0x001fca0007810000 */
[----:B------:R-:W0:Y:S02]  /*4940*/  SHFL.BFLY PT, R4, R7, 0x1, 0x1f ;  /* 0x0c201f0007047f89 */ /* 0x000e2400000e0000 */
[----:B0-----:R-:W-:Y:S01]  /*4950*/  FMNMX.FTZ R5, R7, R4, !PT ;  /* 0x0000000407057209 */ /* 0x001fe20007810000 */
[----:B--2---:R-:W-:-:S04]  /*4960*/  IMAD.SHL.U32 R4, R20, 0x200, RZ ;  /* 0x0000020014047824 */ /* 0x004fc800078e00ff */
[----:B------:R-:W-:Y:S01]  /*4970*/  IMAD.IADD R6, R17, 0x1, -R4 ;  /* 0x0000000111067824 */ /* 0x000fe200078e0a04 */
[----:B------:R-:W0:Y:S04]  /*4980*/  SHFL.IDX PT, R5, R5, RZ, 0x1f ;  /* 0x00001fff05057589 */ /* 0x000e2800000e0000 */
[----:B------:R-:W-:-:S13]  /*4990*/  ISETP.GE.AND P2, PT, R11, R6, PT ;  /* 0x000000060b00720c */ /* 0x000fda0003f46270 */
        /* <DEDUP_REMOVED lines=19> */
.L_x_17943:
        /* <DEDUP_REMOVED lines=11> */
.L_x_17942:
[----:B------:R-:W-:Y:S05]  /*4b80*/  BSYNC.RECONVERGENT B1 ;  /* 0x0000000000017941 */ /* 0x000fea0003800200 */
.L_x_17941:
        /* <DEDUP_REMOVED lines=12> */
.L_x_17946:
        /* <DEDUP_REMOVED lines=100> */
.L_x_17945:
[----:B------:R-:W-:Y:S05]  /*5290*/  BSYNC.RECONVERGENT B1 ;  /* 0x0000000000017941 */ /* 0x000fea0003800200 */
.L_x_17944:
        /* <DEDUP_REMOVED lines=55> */
.L_x_17948:
[----:B------:R-:W-:Y:S05]  /*5610*/  BSYNC.RECONVERGENT B1 ;  /* 0x0000000000017941 */ /* 0x000fea0003800200 */
.L_x_17947:
        /* <DEDUP_REMOVED lines=26> */
.L_x_17940:
[----:B------:R-:W-:Y:S05]  /*57c0*/  BSYNC.RECONVERGENT B0 ;  /* 0x0000000000007941 */ /* 0x000fea0003800200 */
.L_x_17939:
        /* <DEDUP_REMOVED lines=24> */
[----:B--2---:R-:W-:-:S03]  /*5950*/  FADD.FTZ R12, R41, 9.9999999747524270788e-07 ;  /* 0x358637bd290c7421 */ /* 0x004fc60000010000 */
[----:B-1----:R-:W-:Y:S01]  /*5960*/  LOP3.LUT R7, R17, 0x180, RZ, 0xc0, !PT ;  /* 0x0000018011077812 */ /* 0x002fe200078ec0ff */
[----:B------:R1:W2:Y:S01]  /*5970*/  MUFU.RCP R43, R12 ;  /* 0x0000000c002b7308 */ /* 0x0002a20000001000 */
        /* <DEDUP_REMOVED lines=14> */
.L_x_17953:
[----:B------:R-:W2:Y:S01]  /*5a60*/  LDS R12, [R15] ;  /* 0x000000000f0c7984 */ /* 0x000ea20000000800 */
[----:B------:R-:W-:-:S05]  /*5a70*/  VIADD R16, R16, 0x1 ;  /* 0x0000000110107836 */ /* 0x000fca0000000000 */
[----:B------:R-:W-:Y:S01]  /*5a80*/  ISETP.NE.AND P0, PT, R16, RZ, PT ;  /* 0x000000ff1000720c */ /* 0x000fe20003f05270 */
[----:B--2---:R-:W-:-:S05]  /*5a90*/  FMUL.FTZ R12, R12, R43 ;  /* 0x0000002b0c0c7220 */ /* 0x004fca0000410000 */
[----:B------:R1:W-:Y:S02]  /*5aa0*/  STS [R15], R12 ;  /* 0x0000000c0f007388 */ /* 0x0003e40000000800 */
[----:B-1----:R-:W-:-:S05]  /*5ab0*/  VIADD R15, R15, 0x200 ;  /* 0x000002000f0f7836 */ /* 0x002fca0000000000 */
[----:B------:R-:W-:Y:S05]  /*5ac0*/  @P0 BRA `(.L_x_17953) ;  /* 0xfffffffc00e40947 */ /* 0x000fea000383ffff */
.L_x_17952:
[----:B------:R-:W-:Y:S05]  /*5ad0*/  BSYNC.RECONVERGENT B1 ;  /* 0x0000000000017941 */ /* 0x000fea0003800200 */
.L_x_17951:
        /* <DEDUP_REMOVED lines=12> */
.L_x_17956:
        /* <DEDUP_REMOVED lines=52> */
.L_x_17955:
[----:B------:R-:W-:Y:S05]  /*5ee0*/  BSYNC.RECONVERGENT B1 ;  /* 0x0000000000017941 */ /* 0x000fea0003800200 */
.L_x_17954:
[----:B------:R-:W-:Y:S01]  /*5ef0*/  IMAD.IADD R15, R6, 0x1, -R7 ;  /* 0x00000001060f7824 */ /* 0x000fe200078e0a07 */
[----:B------:R-:W-:Y:S04]  /*5f00*/  BSSY.RECONVERGENT B1, `(.L_x_17957) ;  /* 0x000001e000017945 */ /* 0x000fe80003800200 */
[----:B------:R-:W-:-:S13]  /*5f10*/  ISETP.GT.AND P1, PT, R15, 0x200, PT ;  /* 0x000002000f00780c */ /* 0x000fda0003f24270 */
[----:B------:R-:W-:Y:S05]  /*5f20*/  @!P1 BRA `(.L_x_17958) ;  /* 0x00000000006c9947 */ /* 0x000fea0003800000 */
[----:B------:R-:W2:Y:S01]  /*5f30*/  LDS R15, [R12+-0x400] ;  /* 0xfffc00000c0f7984 */ /* 0x000ea20000000800 */
[----:B------:R-:W-:Y:S01]  /*5f40*/  PLOP3.LUT P0, PT, PT, PT, PT, 0x8, 0x80 ;  /* 0x000000000080781c */ /* 0x000fe20003f0e170 */
[----:B------:R-:W-:Y:S02]  /*5f50*/  VIADD R7, R7, 0x400 ;  /* 0x0000040007077836 */ /* 0x000fe40000000000 */
        /* <DEDUP_REMOVED lines=24> */
.L_x_17958:
[----:B------:R-:W-:Y:S05]  /*60e0*/  BSYNC.RECONVERGENT B1 ;  /* 0x0000000000017941 */ /* 0x000fea0003800200 */
.L_x_17957:
[----:B------:R-:W-:-:S13]  /*60f0*/  ISETP.LT.OR P0, PT, R7, R6, P0 ;  /* 0x000000060700720c */ /* 0x000fda0000701670 */
        /* <DEDUP_REMOVED lines=13> */
.L_x_17950:
[----:B------:R-:W-:Y:S05]  /*61d0*/  BSYNC.RECONVERGENT B0 ;  /* 0x0000000000007941 */ /* 0x000fea0003800200 */
.L_x_17949:
[----:B------:R-:W3:Y:S01]  /*61e0*/  LDCU UR8, c[0x0][0x370] ;  /* 0x00006e00ff0877ac */ /* 0x000ee20008000800 */
[----:B-1----:R-:W1:Y:S08]  /*61f0*/  LDC R21, c[0x0][0x378] ;  /* 0x0000de00ff157b82 */ /* 0x002e700000000800 */
[----:B------:R-:W-:Y:S01]  /*6200*/  BAR.SYNC.DEFER_BLOCKING 0x0 ;  /* 0x0000000000007b1d */ /* 0x000fe20000010000 */
[----:B------:R-:W-:Y:S01]  /*6210*/  ISETP.NE.AND P0, PT, R11, RZ, PT ;  /* 0x000000ff0b00720c */ /* 0x000fe20003f05270 */
[----:B------:R-:W-:-:S04]  /*6220*/  IMAD R51, R20, 0x10, R19 ;  /* 0x0000001014337824 */ /* 0x000fc800078e0213 */
[----:B------:R-:W4:Y:S02]  /*6230*/  LDCU UR16, c[0x0][0x3dc] ;  /* 0x00007b80ff1077ac */ /* 0x000f240008000800 */
[----:B------:R-:W0:Y:S01]  /*6240*/  S2UR UR9, SR_CTAID.X ;  /* 0x00000000000979c3 */ /* 0x000e220000002500 */
[----:B------:R-:W-:Y:S07]  /*6250*/  BSSY.RECONVERGENT B0, `(.L_x_17959) ;  /* 0x0000010000007945 */ /* 0x000fee0003800200 */
[----:B------:R-:W0:Y:S01]  /*6260*/  S2UR UR10, SR_CTAID.Y ;  /* 0x00000000000a79c3 */ /* 0x000e220000002600 */
[----:B---3--:R-:W-:Y:S05]  /*6270*/  @P0 BRA `(.L_x_17960) ;  /* 0x0000000000340947 */ /* 0x008fea0003800000 */
[----:B0-----:R-:W-:Y:S01]  /*6280*/  UIMAD UR4, UR10, UR8, UR9 ;  /* 0x000000080a0472a4 */ /* 0x001fe2000f8e0209 */
[----:B------:R-:W0:Y:S05]  /*6290*/  LDCU.128 UR12, c[0x0][0x380] ;  /* 0x00007000ff0c77ac */ /* 0x000e2a0008000c00 */
        /* <DEDUP_REMOVED lines=10> */
[----:B--2---:R3:W-:Y:S02]  /*6340*/  STG.E desc[UR6][R16.64], R41 ;  /* 0x0000002910007986 */ /* 0x0047e4000c101906 */
.L_x_17960:
[----:B0---4-:R-:W-:Y:S05]  /*6350*/  BSYNC.RECONVERGENT B0 ;  /* 0x0000000000007941 */ /* 0x011fea0003800200 */
.L_x_17959:
[----:B------:R-:W-:Y:S01]  /*6360*/  ISETP.GE.U32.AND P0, PT, R51, R8, PT ;  /* 0x000000083300720c */ /* 0x000fe20003f06070 */
[----:B------:R-:W0:Y:S01]  /*6370*/  LDCU.64 UR4, c[0x0][0x3a8] ;  /* 0x00007500ff0477ac */ /* 0x000e220008000a00 */
[----:B------:R-:W-:Y:S01]  /*6380*/  BSSY.RECONVERGENT B1, `(.L_x_17961) ;  /* 0x0000660000017945 */ /* 0x000fe20003800200 */
[----:B------:R-:W-:Y:S02]  /*6390*/  HFMA2 R23, -RZ, RZ, 0, 0 ;  /* 0x00000000ff177431 */ /* 0x000fe400000001ff */
[----:B------:R-:W-:Y:S01]  /*63a0*/  IMAD.MOV.U32 R48, RZ, RZ, RZ ;  /* 0x000000ffff307224 */ /* 0x000fe200078e00ff */
[----:B------:R-:W-:Y:S01]  /*63b0*/  CS2R R26, SRZ ;  /* 0x00000000001a7805 */ /* 0x000fe2000001ff00 */
[----:B------:R-:W-:Y:S01]  /*63c0*/  IMAD.MOV.U32 R47, RZ, RZ, RZ ;  /* 0x000000ffff2f7224 */ /* 0x000fe200078e00ff */
[----:B------:R-:W-:Y:S01]  /*63d0*/  CS2R R28, SRZ ;  /* 0x00000000001c7805 */ /* 0x000fe2000001ff00 */
[----:B------:R-:W-:Y:S01]  /*63e0*/  IMAD.MOV.U32 R25, RZ, RZ, RZ ;  /* 0x000000ffff197224 */ /* 0x000fe200078e00ff */
[----:B------:R-:W-:-:S02]  /*63f0*/  CS2R R30, SRZ ;  /* 0x00000000001e7805 */ /* 0x000fc4000001ff00 */
[----:B------:R-:W-:Y:S02]  /*6400*/  CS2R R32, SRZ ;  /* 0x0000000000207805 */ /* 0x000fe4000001ff00 */
[----:B------:R-:W-:Y:S02]  /*6410*/  CS2R R34, SRZ ;  /* 0x0000000000227805 */ /* 0x000fe4000001ff00 */
[----:B------:R-:W-:Y:S02]  /*6420*/  CS2R R36, SRZ ;  /* 0x0000000000247805 */ /* 0x000fe4000001ff00 */
[----:B------:R-:W-:Y:S02]  /*6430*/  CS2R R38, SRZ ;  /* 0x0000000000267805 */ /* 0x000fe4000001ff00 */
[----:B--23--:R-:W-:Y:S02]  /*6440*/  CS2R R40, SRZ ;  /* 0x0000000000287805 */ /* 0x00cfe4000001ff00 */
[----:B------:R-:W-:-:S02]  /*6450*/  CS2R R42, SRZ ;  /* 0x00000000002a7805 */ /* 0x000fc4000001ff00 */
[----:B------:R-:W-:Y:S01]  /*6460*/  CS2R R44, SRZ ;  /* 0x00000000002c7805 */ /* 0x000fe2000001ff00 */
[----:B0-----:R-:W-:Y:S06]  /*6470*/  @P0 BRA `(.L_x_17962) ;  /* 0x0000006400400947 */ /* 0x001fec0003800000 */
[----:B------:R-:W0:Y:S01]  /*6480*/  I2F.RP R15, R10 ;  /* 0x0000000a000f7306 */ /* 0x000e220000209400 */
[----:B------:R-:W2:Y:S01]  /*6490*/  LDC R5, c[0x0][0x3c8] ;  /* 0x0000f200ff057b82 */ /* 0x000ea20000000800 */
[----:B------:R-:W3:Y:S01]  /*64a0*/  LDCU.64 UR12, c[0x0][0x3b8] ;  /* 0x00007700ff0c77ac */ /* 0x000ee20008000a00 */
[----:B------:R-:W-:Y:S01]  /*64b0*/  IMAD.WIDE.U32 R6, R51, 0x4, RZ ;  /* 0x0000000433067825 */ /* 0x000fe200078e00ff */
[----:B------:R-:W-:Y:S02]  /*64c0*/  SHF.L.U32 R12, R11, 0x5, RZ ;  /* 0x000000050b0c7819 */ /* 0x000fe400000006ff */
[----:B------:R-:W-:Y:S01]  /*64d0*/  CS2R R26, SRZ ;  /* 0x00000000001a7805 */ /* 0x000fe2000001ff00 */
[----:B------:R-:W4:Y:S01]  /*64e0*/  LDCU UR11, c[0x0][0x3fc] ;  /* 0x00007f80ff0b77ac */ /* 0x000f220008000800 */
[----:B------:R-:W-:Y:S01]  /*64f0*/  VIADD R3, R3, 0x1a0 ;  /* 0x000001a003037836 */ /* 0x000fe20000000000 */
[----:B------:R-:W-:Y:S01]  /*6500*/  LOP3.LUT R12, R12, 0x60, RZ, 0xe2, !PT ;  /* 0x000000600c0c7812 */ /* 0x000fe200078ee2ff */
[----:B------:R-:W-:Y:S01]  /*6510*/  IMAD.MOV.U32 R48, RZ, RZ, RZ ;  /* 0x000000ffff307224 */ /* 0x000fe200078e00ff */
[C---:B------:R-:W-:Y:S01]  /*6520*/  LEA R4, R19.reuse, R4, 0x5 ;  /* 0x0000000413047211 */ /* 0x040fe200078e28ff */
[----:B------:R-:W-:Y:S01]  /*6530*/  IMAD.MOV.U32 R25, RZ, RZ, RZ ;  /* 0x000000ffff197224 */ /* 0x000fe200078e00ff */
[----:B------:R-:W-:Y:S01]  /*6540*/  LEA R3, R2, R3, 0x18 ;  /* 0x0000000302037211 */ /* 0x000fe200078ec0ff */
[----:B------:R-:W-:Y:S01]  /*6550*/  VIADD R2, R0, 0x1f ;  /* 0x0000001f00027836 */ /* 0x000fe20000000000 */
[----:B------:R-:W-:Y:S01]  /*6560*/  LEA R12, R19, R12, 0x7 ;  /* 0x0000000c130c7211 */ /* 0x000fe200078e38ff */
[----:B0-----:R-:W0:Y:S01]  /*6570*/  MUFU.RCP R15, R15 ;  /* 0x0000000f000f7308 */ /* 0x001e220000001000 */
[----:B------:R-:W-:Y:S01]  /*6580*/  SHF.L.U32 R54, R11, 0x3, RZ ;  /* 0x000000030b367819 */ /* 0x000fe200000006ff */
[----:B------:R-:W-:Y:S01]  /*6590*/  VIADD R52, R4, 0x3 ;  /* 0x0000000304347836 */ /* 0x000fe20000000000 */
[----:B------:R-:W-:-:S02]  /*65a0*/  SHF.R.U32.HI R2, RZ, 0x5, R2 ;  /* 0x00000005ff027819 */ /* 0x000fc40000011602 */
[----:B------:R-:W-:Y:S02]  /*65b0*/  CS2R R28, SRZ ;  /* 0x00000000001c7805 */ /* 0x000fe4000001ff00 */
[----:B------:R-:W-:Y:S02]  /*65c0*/  IADD3 R22, PT, PT, R12, 0x10, R3 ;  /* 0x000000100c167810 */ /* 0x000fe40007ffe003 */
[----:B------:R-:W-:Y:S02]  /*65d0*/  CS2R R30, SRZ ;  /* 0x00000000001e7805 */ /* 0x000fe4000001ff00 */
[----:B------:R-:W-:Y:S01]  /*65e0*/  LOP3.LUT R55, R54, 0x18, RZ, 0xc0, !PT ;  /* 0x0000001836377812 */ /* 0x000fe200078ec0ff */
[----:B------:R-:W-:Y:S01]  /*65f0*/  IMAD.IADD R50, R51, 0x1, -R2 ;  /* 0x0000000133327824 */ /* 0x000fe200078e0a02 */
[----:B------:R-:W-:Y:S01]  /*6600*/  MOV R23, RZ ;  /* 0x000000ff00177202 */ /* 0x000fe20000000f00 */
[----:B--2---:R-:W-:Y:S01]  /*6610*/  IMAD R5, R5, UR10, RZ ;  /* 0x0000000a05057c24 */ /* 0x004fe2000f8e02ff */
[----:B------:R-:W-:Y:S01]  /*6620*/  CS2R R32, SRZ ;  /* 0x0000000000207805 */ /* 0x000fe2000001ff00 */
[----:B------:R-:W-:Y:S01]  /*6630*/  VIADD R51, R51, 0x1 ;  /* 0x0000000133337836 */ /* 0x000fe20000000000 */
[----:B------:R-:W-:Y:S01]  /*6640*/  CS2R R34, SRZ ;  /* 0x0000000000227805 */ /* 0x000fe2000001ff00 */
[----:B------:R-:W-:Y:S01]  /*6650*/  IMAD.WIDE R6, R5, 0x4, R6 ;  /* 0x0000000405067825 */ /* 0x000fe200078e0206 */
[----:B------:R-:W-:-:S02]  /*6660*/  CS2R R36, SRZ ;  /* 0x0000000000247805 */ /* 0x000fc4000001ff00 */
[----:B------:R-:W-:Y:S02]  /*6670*/  CS2R R38, SRZ ;  /* 0x0000000000267805 */ /* 0x000fe4000001ff00 */
[----:B------:R-:W-:Y:S01]  /*6680*/  CS2R R40, SRZ ;  /* 0x0000000000287805 */ /* 0x000fe2000001ff00 */
[----:B0-----:R-:W-:Y:S01]  /*6690*/  VIADD R46, R15, 0xffffffe ;  /* 0x0ffffffe0f2e7836 */ /* 0x001fe20000000000 */
[----:B---3--:R-:W-:Y:S01]  /*66a0*/  IADD3 R24, P0, PT, R6, UR12, RZ ;  /* 0x0000000c06187c10 */ /* 0x008fe2000ff1e0ff */
[----:B------:R-:W0:Y:S01]  /*66b0*/  LDCU UR12, c[0x0][0x3e0] ;  /* 0x00007c00ff0c77ac */ /* 0x000e220008000800 */
[----:B------:R-:W-:Y:S01]  /*66c0*/  CS2R R42, SRZ ;  /* 0x00000000002a7805 */ /* 0x000fe2000001ff00 */
[----:B------:R2:W3:Y:S01]  /*66d0*/  F2I.FTZ.U32.TRUNC.NTZ R47, R46 ;  /* 0x0000002e002f7305 */ /* 0x0004e2000021f000 */
[----:B------:R-:W-:Y:S02]  /*66e0*/  IADD3.X R49, PT, PT, R7, UR13, RZ, P0, !PT ;  /* 0x0000000d07317c10 */ /* 0x000fe400087fe4ff */
[----:B------:R-:W-:-:S02]  /*66f0*/  CS2R R44, SRZ ;  /* 0x00000000002c7805 */ /* 0x000fc4000001ff00 */
[----:B----4-:R-:W-:Y:S01]  /*6700*/  IADD3 R53, PT, PT, R14, -UR11, RZ ;  /* 0x8000000b0e357c10 */ /* 0x010fe2000fffe0ff */
[----:B------:R-:W-:Y:S01]  /*6710*/  IMAD.IADD R55, R55, 0x1, R52 ;  /* 0x0000000137377824 */ /* 0x000fe200078e0234 */
[----:B------:R-:W-:Y:S01]  /*6720*/  LOP3.LUT R54, R54, 0xf8, RZ, 0xc0, !PT ;  /* 0x000000f836367812 */ /* 0x000fe200078ec0ff */
[----:B--2---:R-:W-:Y:S02]  /*6730*/  IMAD.MOV.U32 R46, RZ, RZ, RZ ;  /* 0x000000ffff2e7224 */ /* 0x004fe400078e00ff */
[----:B---3--:R-:W-:Y:S02]  /*6740*/  IMAD.MOV R15, RZ, RZ, -R47 ;  /* 0x000000ffff0f7224 */ /* 0x008fe400078e0a2f */
[----:B0-----:R-:W-:Y:S02]  /*6750*/  IMAD R2, R13, UR12, RZ ;  /* 0x0000000c0d027c24 */ /* 0x001fe4000f8e02ff */
[----:B------:R-:W-:-:S04]  /*6760*/  IMAD R3, R15, R10, RZ ;  /* 0x0000000a0f037224 */ /* 0x000fc800078e02ff */
[----:B------:R-:W-:Y:S01]  /*6770*/  IMAD.HI.U32 R46, R47, R3, R46 ;  /* 0x000000032f2e7227 */ /* 0x000fe200078e002e */
[----:B------:R-:W-:-:S03]  /*6780*/  SHF.R.S32.HI R3, RZ, 0x1f, R2 ;  /* 0x0000001fff037819 */ /* 0x000fc60000011402 */
[----:B------:R-:W-:-:S07]  /*6790*/  IMAD.MOV.U32 R47, RZ, RZ, RZ ;  /* 0x000000ffff2f7224 */ /* 0x000fce00078e00ff */
.L_x_18013:
[----:B------:R-:W0:Y:S01]  /*67a0*/  LDC R16, c[0x0][0x400] ;  /* 0x00010000ff107b82 */ /* 0x000e220000000800 */
[----:B------:R-:W-:Y:S01]  /*67b0*/  VIADD R4, R52, 0xfffffffd ;  /* 0xfffffffd34047836 */ /* 0x000fe20000000000 */
[----:B------:R-:W-:Y:S04]  /*67c0*/  BSSY.RECONVERGENT B0, `(.L_x_17963) ;  /* 0x0000611000007945 */ /* 0x000fe80003800200 */
[----:B------:R-:W-:Y:S02]  /*67d0*/  IABS R5, R4 ;  /* 0x0000000400057213 */ /* 0x000fe40000000000 */
[----:B------:R-:W2:Y:S03]  /*67e0*/  LDC R7, c[0x0][0x404] ;  /* 0x00010100ff077b82 */ /* 0x000ea60000000800 */
[----:B------:R-:W-:-:S05]  /*67f0*/  IMAD.HI.U32 R6, R46, R5, RZ ;  /* 0x000000052e067227 */ /* 0x000fca00078e00ff */
[----:B------:R-:W-:Y:S02]  /*6800*/  IADD3 R12, PT, PT, RZ, -R6, RZ ;  /* 0x80000006ff0c7210 */ /* 0x000fe40007ffe0ff */
[----:B0-----:R-:W-:-:S04]  /*6810*/  IABS R13, R16 ;  /* 0x00000010000d7213 */ /* 0x001fc80000000000 */
[----:B------:R-:W0:Y:S01]  /*6820*/  I2F.RP R15, R13 ;  /* 0x0000000d000f7306 */ /* 0x000e220000209400 */
[-C--:B--2---:R-:W-:Y:S02]  /*6830*/  IABS R14, R7.reuse ;  /* 0x00000007000e7213 */ /* 0x084fe40000000000 */
        /* <DEDUP_REMOVED lines=12> */
[----:B------:R-:W-:-:S05]  /*6900*/  IMAD.MOV.U32 R12, RZ, RZ, R6 ;  /* 0x000000ffff0c7224 */ /* 0x000fca00078e0006 */
[----:B------:R-:W-:Y:S01]  /*6910*/  @!P2 IADD3 R12, PT, PT, RZ, -R12, RZ ;  /* 0x8000000cff0ca210 */ /* 0x000fe20007ffe0ff */
[----:B0-----:R-:W-:Y:S01]  /*6920*/  IMAD.MOV R4, RZ, RZ, -R5 ;  /* 0x000000ffff047224 */ /* 0x001fe200078e0a05 */
[----:B------:R-:W-:Y:S02]  /*6930*/  @!P1 LOP3.LUT R12, RZ, R7, RZ, 0x33, !PT ;  /* 0x00000007ff0c9212 */ /* 0x000fe400078e33ff */
[----:B------:R-:W-:Y:S01]  /*6940*/  ISETP.NE.AND P2, PT, R16, RZ, PT ;  /* 0x000000ff1000720c */ /* 0x000fe20003f45270 */
[----:B------:R-:W-:Y:S01]  /*6950*/  IMAD R7, R4, R13, RZ ;  /* 0x0000000d04077224 */ /* 0x000fe200078e02ff */
[----:B------:R-:W-:Y:S01]  /*6960*/  MOV R4, RZ ;  /* 0x000000ff00047202 */ /* 0x000fe20000000f00 */
[----:B------:R-:W-:-:S04]  /*6970*/  IMAD.IADD R6, R12, 0x1, R9 ;  /* 0x000000010c067824 */ /* 0x000fc800078e0209 */
[----:B------:R-:W-:Y:S01]  /*6980*/  IMAD.HI.U32 R4, R5, R7, R4 ;  /* 0x0000000705047227 */ /* 0x000fe200078e0004 */
[----:B------:R-:W-:Y:S02]  /*6990*/  IABS R14, R6 ;  /* 0x00000006000e7213 */ /* 0x000fe40000000000 */
[----:B------:R-:W-:-:S03]  /*69a0*/  ISETP.GE.AND P1, PT, R6, RZ, PT ;  /* 0x000000ff0600720c */ /* 0x000fc60003f26270 */
[----:B------:R-:W-:-:S04]  /*69b0*/  IMAD.MOV.U32 R5, RZ, RZ, R14 ;  /* 0x000000ffff057224 */ /* 0x000fc800078e000e */
[----:B------:R-:W-:-:S04]  /*69c0*/  IMAD.HI.U32 R4, R4, R5, RZ ;  /* 0x0000000504047227 */ /* 0x000fc800078e00ff */
[----:B------:R-:W-:-:S04]  /*69d0*/  IMAD.MOV R4, RZ, RZ, -R4 ;  /* 0x000000ffff047224 */ /* 0x000fc800078e0a04 */
[----:B------:R-:W-:-:S05]  /*69e0*/  IMAD R4, R13, R4, R5 ;  /* 0x000000040d047224 */ /* 0x000fca00078e0205 */
[----:B------:R-:W-:-:S13]  /*69f0*/  ISETP.GT.U32.AND P0, PT, R13, R4, PT ;  /* 0x000000040d00720c */ /* 0x000fda0003f04070 */
[----:B------:R-:W-:-:S04]  /*6a00*/  @!P0 IADD3 R4, PT, PT, R4, -R13, RZ ;  /* 0x8000000d04048210 */ /* 0x000fc80007ffe0ff */
[----:B------:R-:W-:-:S13]  /*6a10*/  ISETP.GT.U32.AND P0, PT, R13, R4, PT ;  /* 0x000000040d00720c */ /* 0x000fda0003f04070 */
[----:B------:R-:W-:Y:S01]  /*6a20*/  @!P0 IMAD.IADD R4, R4, 0x1, -R13 ;  /* 0x0000000104048824 */ /* 0x000fe200078e0a0d */
[----:B------:R-:W-:-:S03]  /*6a30*/  ISETP.GT.AND P0, PT, R12, R53, PT ;  /* 0x000000350c00720c */ /* 0x000fc60003f04270 */
[----:B------:R-:W-:Y:S01]  /*6a40*/  @!P1 IMAD.MOV R4, RZ, RZ, -R4 ;  /* 0x000000ffff049224 */ /* 0x000fe200078e0a04 */
[----:B------:R-:W-:-:S04]  /*6a50*/  @!P2 LOP3.LUT R4, RZ, R16, RZ, 0x33, !PT ;  /* 0x00000010ff04a212 */ /* 0x000fc800078e33ff */
[----:B------:R-:W-:-:S13]  /*6a60*/  ISETP.NE.AND P1, PT, R4, RZ, PT ;  /* 0x000000ff0400720c */ /* 0x000fda0003f25270 */
[----:B------:R-:W-:Y:S05]  /*6a70*/  @!P0 BRA P1, `(.L_x_17964) ;  /* 0x0000005c00948947 */ /* 0x000fea0000800000 */
[----:B------:R-:W-:Y:S01]  /*6a80*/  MOV R6, R24 ;  /* 0x0000001800067202 */ /* 0x000fe20000000f00 */
[----:B------:R-:W-:Y:S01]  /*6a90*/  IMAD.MOV.U32 R7, RZ, RZ, R49 ;  /* 0x000000ffff077224 */ /* 0x000fe200078e0031 */
[----:B------:R-:W0:Y:S04]  /*6aa0*/  LDS.128 R12, [R22] ;  /* 0x00000000160c7984 */ /* 0x000e280000000c00 */
[----:B------:R-:W2:Y:S01]  /*6ab0*/  LDG.E.CONSTANT R5, desc[UR6][R6.64] ;  /* 0x0000000606057981 */ /* 0x000ea2000c1e9900 */
[----:B0-----:R-:W-:Y:S01]  /*6ac0*/  F2FP.BF16.F32.PACK_AB R94, R13, R12 ;  /* 0x0000000c0d5e723e */ /* 0x001fe200000010ff */
        /* <DEDUP_REMOVED lines=42> */
[----:B------:R-:W-:Y:S01]  /*6d70*/  IADD3 R7, PT, PT, R55, -0x3, RZ ;  /* 0xfffffffd37077810 */ /* 0x000fe20007ffe0ff */
        /* <DEDUP_REMOVED lines=18> */
[----:B------:R-:W-:Y:S02]  /*6ea0*/  PRMT R90, R6, 0x7632, R90 ;  /* 0x00007632065a7816 */ /* 0x000fe4000000005a */
[----:B------:R-:W-:Y:S02]  /*6eb0*/  ISETP.GE.AND P2, PT, R93, R0, PT ;  /* 0x000000005d00720c */ /* 0x000fe40003f46270 */
[----:B------:R-:W-:-:S02]  /*6ec0*/  SEL R88, R12, RZ, !P6 ;  /* 0x000000ff0c587207 */ /* 0x000fc40007000000 */
        /* <DEDUP_REMOVED lines=14> */
.L_x_17966:
[----:B------:R-:W-:Y:S05]  /*6fb0*/  BSYNC.RECONVERGENT B2 ;  /* 0x0000000000027941 */ /* 0x000fea0003800200 */
.L_x_17965:
[----:B-----5:R-:W-:Y:S02]  /*6fc0*/  HMUL2.BF16_V2 R12, R5, R4 ;  /* 0x00000004050c7232 */ /* 0x020fe40000200000 */
[----:B------:R-:W-:Y:S01]  /*6fd0*/  IMAD.MOV.U32 R4, RZ, RZ, R92 ;  /* 0x000000ffff047224 */ /* 0x000fe200078e005c */
[----:B------:R0:W5:Y:S02]  /*6fe0*/  LDG.E.CONSTANT R95, desc[UR6][R16.64+0x204] ;  /* 0x00020406105f7981 */ /* 0x000164000c1e9900 */
[C---:B------:R-:W-:Y:S02]  /*6ff0*/  PRMT R88, R12.reuse, 0x7632, R88 ;  /* 0x000076320c587816 */ /* 0x040fe40000000058 */
[----:B------:R0:W5:Y:S01]  /*7000*/  LDG.E.CONSTANT R92, desc[UR6][R16.64+0x208] ;  /* 0x00020806105c7981 */ /* 0x000162000c1e9900 */
[----:B------:R-:W-:Y:S02]  /*7010*/  HFMA2.BF16_V2 R90, R4, R13, -RZ ;  /* 0x0000000d045a7231 */ /* 0x000fe400003000ff */
[----:B------:R-:W-:Y:S01]  /*7020*/  IMAD.MOV.U32 R13, RZ, RZ, R94 ;  /* 0x000000ffff0d7224 */ /* 0x000fe200078e005e */
[----:B------:R-:W-:Y:S01]  /*7030*/  SHF.L.U32 R12, R12, 0x10, RZ ;  /* 0x000000100c0c7819 */ /* 0x000fe200000006ff */
[----:B------:R-:W-:Y:S01]  /*7040*/  IMAD.U32 R93, R88, 0x10000, RZ ;  /* 0x00010000585d7824 */ /* 0x000fe200078e00ff */
[----:B------:R0:W5:Y:S01]  /*7050*/  LDG.E.CONSTANT R97, desc[UR6][R16.64+0x20c] ;  /* 0x00020c0610617981 */ /* 0x000162000c1e9900 */
[----:B------:R-:W-:Y:S01]  /*7060*/  PRMT R91, R90, 0x7632, R91 ;  /* 0x000076325a5b7816 */ /* 0x000fe2000000005b */
[----:B------:R-:W-:-:S02]  /*7070*/  HMUL2.BF16_V2 R6, R13, R6 ;  /* 0x000000060d067232 */ /* 0x000fc40000200000 */
[----:B------:R-:W-:Y:S01]  /*7080*/  FADD.FTZ R93, R12, R93 ;  /* 0x0000005d0c5d7221 */ /* 0x000fe20000010000 */
[----:B------:R0:W5:Y:S01]  /*7090*/  LDG.E.CONSTANT R88, desc[UR6][R16.64+0x200] ;  /* 0x0002000610587981 */ /* 0x000162000c1e9900 */
[----:B------:R-:W-:Y:S01]  /*70a0*/  SHF.L.U32 R91, R91, 0x10, RZ ;  /* 0x000000105b5b7819 */ /* 0x000fe200000006ff */
[----:B------:R-:W-:Y:S01]  /*70b0*/  IMAD.U32 R90, R90, 0x10000, RZ ;  /* 0x000100005a5a7824 */ /* 0x000fe200078e00ff */
[C---:B------:R-:W-:Y:S01]  /*70c0*/  PRMT R12, R6.reuse, 0x7632, R12 ;  /* 0x00007632060c7816 */ /* 0x040fe2000000000c */
[----:B------:R-:W-:Y:S01]  /*70d0*/  BSSY.RECONVERGENT B2, `(.L_x_17967) ;  /* 0x0000023000027945 */ /* 0x000fe20003800200 */
[----:B------:R-:W-:Y:S02]  /*70e0*/  IMAD.U32 R6, R6, 0x10000, RZ ;  /* 0x0001000006067824 */ /* 0x000fe400078e00ff */
        /* <DEDUP_REMOVED lines=13> */
[----:B------:R-:W-:Y:S02]  /*71c0*/  SEL R95, R95, RZ, !P1 ;  /* 0x000000ff5f5f7207 */ /* 0x000fe40004800000 */
[----:B------:R-:W-:Y:S02]  /*71d0*/  SEL R94, R12, RZ, !P6 ;  /* 0x000000ff0c5e7207 */ /* 0x000fe40007000000 */
[-C--:B------:R-:W-:Y:S02]  /*71e0*/  ISETP.GE.AND P4, PT, R103, R0.reuse, PT ;  /* 0x000000006700720c */ /* 0x080fe40003f86270 */
        /* <DEDUP_REMOVED lines=17> */
.L_x_17968:
[----:B------:R-:W-:Y:S05]  /*7300*/  BSYNC.RECONVERGENT B2 ;  /* 0x0000000000027941 */ /* 0x000fea0003800200 */
.L_x_17967:
        /* <DEDUP_REMOVED lines=12> */
[----:B------:R-:W-:Y:S01]  /*73d0*/  IMAD.MOV.U32 R6, RZ, RZ, R94 ;  /* 0x000000ffff067224 */ /* 0x000fe200078e005e */
[----:B------:R-:W-:Y:S01]  /*73e0*/  SHF.L.U32 R15, R15, 0x10, RZ ;  /* 0x000000100f0f7819 */ /* 0x000fe200000006ff */
[----:B------:R-:W-:Y:S01]  /*73f0*/  IMAD.U32 R93, R12, 0x10000, RZ ;  /* 0x000100000c5d7824 */ /* 0x000fe200078e00ff */
[----:B------:R3:W5:Y:S02]  /*7400*/  LDG.E.CONSTANT R91, desc[UR6][R16.64+0x404] ;  /* 0x00040406105b7981 */ /* 0x000764000c1e9900 */
[----:B------:R-:W-:-:S02]  /*7410*/  HFMA2.BF16_V2 R12, R6, R89, -RZ ;  /* 0x00000059060c7231 */ /* 0x000fc400003000ff */
[----:B------:R-:W-:Y:S01]  /*7420*/  FADD.FTZ R93, R88, R93 ;  /* 0x0000005d585d7221 */ /* 0x000fe20000010000 */
[--C-:B------:R-:W-:Y:S01]  /*7430*/  FADD.FTZ R94, R14, R15.reuse ;  /* 0x0000000f0e5e7221 */ /* 0x100fe20000010000 */
[C---:B------:R-:W-:Y:S01]  /*7440*/  PRMT R15, R92.reuse, 0x7610, R15 ;  /* 0x000076105c0f7816 */ /* 0x040fe2000000000f */
[----:B------:R-:W-:Y:S01]  /*7450*/  HFMA2.BF16_V2 R89, R6, R97, -RZ ;  /* 0x0000006106597231 */ /* 0x000fe200003000ff */
[----:B------:R-:W-:Y:S01]  /*7460*/  PRMT R88, R92, 0x7632, R88 ;  /* 0x000076325c587816 */ /* 0x000fe20000000058 */
[----:B------:R-:W-:Y:S01]  /*7470*/  FADD.FTZ R93, R93, R94 ;  /* 0x0000005e5d5d7221 */ /* 0x000fe20000010000 */
[----:B------:R-:W-:Y:S01]  /*7480*/  PRMT R14, R12, 0x7632, R14 ;  /* 0x000076320c0e7816 */ /* 0x000fe2000000000e */
[----:B------:R-:W-:Y:S01]  /*7490*/  IMAD.U32 R95, R15, 0x10000, RZ ;  /* 0x000100000f5f7824 */ /* 0x000fe200078e00ff */
[----:B------:R-:W-:Y:S01]  /*74a0*/  SHF.L.U32 R88, R88, 0x10, RZ ;  /* 0x0000001058587819 */ /* 0x000fe200000006ff */
[----:B------:R-:W-:Y:S01]  /*74b0*/  IMAD.U32 R12, R12, 0x10000, RZ ;  /* 0x000100000c0c7824 */ /* 0x000fe200078e00ff */
[C---:B------:R-:W-:Y:S01]  /*74c0*/  PRMT R92, R89.reuse, 0x7632, R92 ;  /* 0x00007632595c7816 */ /* 0x040fe2000000005c */
[----:B------:R-:W-:Y:S01]  /*74d0*/  IMAD.U32 R15, R14, 0x10000, RZ ;  /* 0x000100000e0f7824 */ /* 0x000fe200078e00ff */
[----:B------:R-:W-:Y:S01]  /*74e0*/  SHF.L.U32 R89, R89, 0x10, RZ ;  /* 0x0000001059597819 */ /* 0x000fe200000006ff */
[----:B------:R-:W-:Y:S01]  /*74f0*/  FADD.FTZ R88, R95, R88 ;  /* 0x000000585f587221 */ /* 0x000fe20000010000 */
[----:B------:R3:W5:Y:S01]  /*7500*/  LDG.E.CONSTANT R14, desc[UR6][R16.64+0x408] ;  /* 0x00040806100e7981 */ /* 0x000762000c1e9900 */
[----:B------:R-:W-:Y:S01]  /*7510*/  FADD.FTZ R15, R12, R15 ;  /* 0x0000000f0c0f7221 */ /* 0x000fe20000010000 */
[----:B------:R-:W-:-:S02]  /*7520*/  IMAD.U32 R92, R92, 0x10000, RZ ;  /* 0x000100005c5c7824 */ /* 0x000fc400078e00ff */
[----:B------:R-:W-:Y:S01]  /*7530*/  FADD.FTZ R88, R93, R88 ;  /* 0x000000585d587221 */ /* 0x000fe20000010000 */
[----:B------:R3:W5:Y:S01]  /*7540*/  LDG.E.CONSTANT R12, desc[UR6][R16.64+0x400] ;  /* 0x00040006100c7981 */ /* 0x000762000c1e9900 */
[----:B------:R-:W-:Y:S01]  /*7550*/  BSSY.RECONVERGENT B2, `(.L_x_17969) ;  /* 0x0000022000027945 */ /* 0x000fe20003800200 */
[----:B------:R-:W-:Y:S02]  /*7560*/  FADD.FTZ R89, R89, R92 ;  /* 0x0000005c59597221 */ /* 0x000fe40000010000 */
        /* <DEDUP_REMOVED lines=32> */
.L_x_17970:
[----:B------:R-:W-:Y:S05]  /*7770*/  BSYNC.RECONVERGENT B2 ;  /* 0x0000000000027941 */ /* 0x000fea0003800200 */
.L_x_17969:
[----:B------:R4:W5:Y:S02]  /*7780*/  LDG.E.CONSTANT R94, desc[UR6][R16.64+0x600] ;  /* 0x00060006105e7981 */ /* 0x000964000c1e9900 */
[----:B-----5:R-:W-:Y:S02]  /*7790*/  HFMA2.BF16_V2 R91, R4, R91, -RZ ;  /* 0x0000005b045b7231 */ /* 0x020fe400003000ff */
[----:B------:R-:W-:Y:S02]  /*77a0*/  HMUL2.BF16_V2 R92, R13, R14 ;  /* 0x0000000e0d5c7232 */ /* 0x000fe40000200000 */
[----:B------:R-:W-:Y:S01]  /*77b0*/  FADD.FTZ R15, R90, R15 ;  /* 0x0000000f5a0f7221 */ /* 0x000fe20000010000 */
[----:B------:R4:W5:Y:S01]  /*77c0*/  LDG.E.CONSTANT R97, desc[UR6][R16.64+0x604] ;  /* 0x0006040610617981 */ /* 0x000962000c1e9900 */
[----:B------:R-:W-:Y:S02]  /*77d0*/  HMUL2.BF16_V2 R12, R5, R12 ;  /* 0x0000000c050c7232 */ /* 0x000fe40000200000 */
[--C-:B------:R-:W-:Y:S01]  /*77e0*/  FADD.FTZ R88, R88, R89.reuse ;  /* 0x0000005958587221 */ /* 0x100fe20000010000 */
        /* <DEDUP_REMOVED lines=8> */
[----:B----4-:R-:W-:Y:S06]  /*7870*/  @P0 BRA `(.L_x_17972) ;  /* 0x0000000000780947 */ /* 0x010fec0003800000 */
        /* <DEDUP_REMOVED lines=8> */
[----:B------:R-:W-:Y:S02]  /*7900*/  ISETP.GE.AND P4, PT, R103, R0, PT ;  /* 0x000000006700720c */ /* 0x000fe40003f86270 */
[----:B-----5:R-:W-:-:S02]  /*7910*/  PRMT R95, R97, 0x7632, R95 ;  /* 0x00007632615f7816 */ /* 0x020fc4000000005f */
        /* <DEDUP_REMOVED lines=20> */
.L_x_17972:
[----:B------:R-:W-:Y:S05]  /*7a60*/  BSYNC.RECONVERGENT B2 ;  /* 0x0000000000027941 */ /* 0x000fea0003800200 */
.L_x_17971:
        /* <DEDUP_REMOVED lines=20> */
[----:B------:R-:W-:Y:S02]  /*7bb0*/  HFMA2.BF16_V2 R12, R6, R93, -RZ ;  /* 0x0000005d060c7231 */ /* 0x000fe400003000ff */
[----:B------:R-:W-:Y:S01]  /*7bc0*/  FADD.FTZ R95, R14, R95 ;  /* 0x0000005f0e5f7221 */ /* 0x000fe20000010000 */
[----:B------:R-:W-:Y:S01]  /*7bd0*/  FADD.FTZ R89, R89, R92 ;  /* 0x0000005c59597221 */ /* 0x000fe20000010000 */
[----:B------:R-:W-:Y:S01]  /*7be0*/  FADD.FTZ R96, R91, R94 ;  /* 0x0000005e5b607221 */ /* 0x000fe20000010000 */
[----:B------:R-:W-:Y:S01]  /*7bf0*/  PRMT R91, R90, 0x7632, R91 ;  /* 0x000076325a5b7816 */ /* 0x000fe2000000005b */
[----:B------:R-:W-:Y:S01]  /*7c00*/  FADD.FTZ R48, R48, R15 ;  /* 0x0000000f30307221 */ /* 0x000fe20000010000 */
[C---:B------:R-:W-:Y:S01]  /*7c10*/  PRMT R14, R12.reuse, 0x7632, R14 ;  /* 0x000076320c0e7816 */ /* 0x040fe2000000000e */
[----:B------:R-:W-:-:S02]  /*7c20*/  IMAD.U32 R12, R12, 0x10000, RZ ;  /* 0x000100000c0c7824 */ /* 0x000fc400078e00ff */
[----:B------:R-:W-:Y:S01]  /*7c30*/  FADD.FTZ R47, R47, R88 ;  /* 0x000000582f2f7221 */ /* 0x000fe20000010000 */
[----:B------:R-:W-:Y:S01]  /*7c40*/  IMAD.U32 R97, R91, 0x10000, RZ ;  /* 0x000100005b617824 */ /* 0x000fe200078e00ff */
[----:B------:R-:W-:Y:S01]  /*7c50*/  SHF.L.U32 R91, R14, 0x10, RZ ;  /* 0x000000100e5b7819 */ /* 0x000fe200000006ff */
[----:B------:R4:W5:Y:S01]  /*7c60*/  LDG.E.CONSTANT R15, desc[UR6][R16.64+0x804] ;  /* 0x00080406100f7981 */ /* 0x000962000c1e9900 */
[----:B------:R-:W-:Y:S01]  /*7c70*/  HFMA2.BF16_V2 R93, R6, R99, -RZ ;  /* 0x00000063065d7231 */ /* 0x000fe200003000ff */
[----:B------:R-:W-:Y:S01]  /*7c80*/  SHF.L.U32 R90, R90, 0x10, RZ ;  /* 0x000000105a5a7819 */ /* 0x000fe200000006ff */
[----:B------:R-:W-:Y:S01]  /*7c90*/  FADD.FTZ R95, R95, R96 ;  /* 0x000000605f5f7221 */ /* 0x000fe20000010000 */
[----:B------:R-:W-:Y:S01]  /*7ca0*/  FADD.FTZ R12, R12, R91 ;  /* 0x0000005b0c0c7221 */ /* 0x000fe20000010000 */
[----:B------:R4:W5:Y:S01]  /*7cb0*/  LDG.E.CONSTANT R14, desc[UR6][R16.64+0x800] ;  /* 0x00080006100e7981 */ /* 0x000962000c1e9900 */
[C---:B------:R-:W-:Y:S01]  /*7cc0*/  PRMT R94, R93.reuse, 0x7632, R94 ;  /* 0x000076325d5e7816 */ /* 0x040fe2000000005e */
[----:B------:R-:W-:-:S02]  /*7cd0*/  IMAD.U32 R93, R93, 0x10000, RZ ;  /* 0x000100005d5d7824 */ /* 0x000fc400078e00ff */
[----:B------:R-:W-:Y:S01]  /*7ce0*/  FADD.FTZ R12, R89, R12 ;  /* 0x0000000c590c7221 */ /* 0x000fe20000010000 */
[----:B------:R4:W5:Y:S01]  /*7cf0*/  LDG.E.CONSTANT R88, desc[UR6][R16.64+0x808] ;  /* 0x0008080610587981 */ /* 0x000962000c1e9900 */
[----:B------:R-:W-:Y:S01]  /*7d00*/  FADD.FTZ R90, R90, R97 ;  /* 0x000000615a5a7221 */ /* 0x000fe20000010000 */
[----:B------:R-:W-:Y:S02]  /*7d10*/  IMAD.U32 R94, R94, 0x10000, RZ ;  /* 0x000100005e5e7824 */ /* 0x000fe400078e00ff */
[----:B------:R4:W5:Y:S01]  /*7d20*/  LDG.E.CONSTANT R89, desc[UR6][R16.64+0x80c] ;  /* 0x00080c0610597981 */ /* 0x000962000c1e9900 */
[----:B------:R-:W-:Y:S01]  /*7d30*/  FADD.FTZ R90, R95, R90 ;  /* 0x0000005a5f5a7221 */ /* 0x000fe20000010000 */
[----:B------:R-:W-:Y:S01]  /*7d40*/  FADD.FTZ R93, R93, R94 ;  /* 0x0000005e5d5d7221 */ /* 0x000fe20000010000 */
[----:B------:R-:W-:Y:S03]  /*7d50*/  BSSY.RECONVERGENT B2, `(.L_x_17973) ;  /* 0x0000021000027945 */ /* 0x000fe60003800200 */
        /* <DEDUP_REMOVED lines=32> */
.L_x_17974:
[----:B------:R-:W-:Y:S05]  /*7f60*/  BSYNC.RECONVERGENT B2 ;  /* 0x0000000000027941 */ /* 0x000fea0003800200 */
.L_x_17973:
[----:B------:R0:W5:Y:S02]  /*7f70*/  LDG.E.CONSTANT R92, desc[UR6][R16.64+0xa00] ;  /* 0x000a0006105c7981 */ /* 0x000164000c1e9900 */
[----:B-----5:R-:W-:Y:S02]  /*7f80*/  HMUL2.BF16_V2 R14, R5, R14 ;  /* 0x0000000e050e7232 */ /* 0x020fe40000200000 */
[----:B------:R-:W-:Y:S01]  /*7f90*/  FADD.FTZ R25, R25, R90 ;  /* 0x0000005a19197221 */ /* 0x000fe20000010000 */
[----:B------:R-:W-:Y:S01]  /*7fa0*/  HFMA2.BF16_V2 R15, R4, R15, -RZ ;  /* 0x0000000f040f7231 */ /* 0x000fe200003000ff */
        /* <DEDUP_REMOVED lines=41> */
.L_x_17976:
[----:B------:R-:W-:Y:S05]  /*8240*/  BSYNC.RECONVERGENT B2 ;  /* 0x0000000000027941 */ /* 0x000fea0003800200 */
.L_x_17975:
[----:B------:R-:W-:Y:S01]  /*8250*/  IMAD.U32 R93, R14, 0x10000, RZ ;  /* 0x000100000e5d7824 */ /* 0x000fe200078e00ff */
[----:B------:R-:W-:Y:S01]  /*8260*/  SHF.L.U32 R88, R88, 0x10, RZ ;  /* 0x0000001058587819 */ /* 0x000fe200000006ff */
[----:B------:R-:W-:Y:S02]  /*8270*/  IMAD.U32 R15, R15, 0x10000, RZ ;  /* 0x000100000f0f7824 */ /* 0x000fe400078e00ff */
[----:B------:R-:W-:Y:S01]  /*8280*/  HFMA2.BF16_V2 R14, R5, R92, -RZ ;  /* 0x0000005c050e7231 */ /* 0x000fe200003000ff */
[----:B------:R-:W-:Y:S01]  /*8290*/  SHF.L.U32 R12, R12, 0x10, RZ ;  /* 0x000000100c0c7819 */ /* 0x000fe200000006ff */
[----:B------:R-:W-:Y:S02]  /*82a0*/  IMAD.U32 R90, R90, 0x10000, RZ ;  /* 0x000100005a5a7824 */ /* 0x000fe400078e00ff */
[--C-:B------:R-:W-:Y:S01]  /*82b0*/  FADD.FTZ R15, R15, R88.reuse ;  /* 0x000000580f0f7221 */ /* 0x100fe20000010000 */
[----:B------:R-:W-:Y:S01]  /*82c0*/  IMAD.U32 R91, R91, 0x10000, RZ ;  /* 0x000100005b5b7824 */ /* 0x000fe200078e00ff */
[----:B------:R-:W-:Y:S01]  /*82d0*/  PRMT R88, R14, 0x7632, R88 ;  /* 0x000076320e587816 */ /* 0x000fe20000000058 */
[----:B-----5:R-:W-:-:S02]  /*82e0*/  HMUL2.BF16_V2 R95, R4, R95 ;  /* 0x0000005f045f7232 */ /* 0x020fc40000200000 */
[----:B------:R-:W-:Y:S01]  /*82f0*/  FADD.FTZ R12, R12, R93 ;  /* 0x0000005d0c0c7221 */ /* 0x000fe20000010000 */
[--C-:B------:R-:W-:Y:S01]  /*8300*/  FADD.FTZ R90, R90, R91.reuse ;  /* 0x0000005b5a5a7221 */ /* 0x100fe20000010000 */
[----:B------:R-:W-:Y:S01]  /*8310*/  SHF.L.U32 R14, R14, 0x10, RZ ;  /* 0x000000100e0e7819 */ /* 0x000fe200000006ff */
[----:B------:R-:W-:Y:S01]  /*8320*/  IMAD.U32 R93, R88, 0x10000, RZ ;  /* 0x00010000585d7824 */ /* 0x000fe200078e00ff */
[C---:B------:R-:W-:Y:S01]  /*8330*/  PRMT R91, R95.reuse, 0x7610, R91 ;  /* 0x000076105f5b7816 */ /* 0x040fe2000000005b */
[----:B------:R-:W-:Y:S01]  /*8340*/  HMUL2.BF16_V2 R88, R13, R94 ;  /* 0x0000005e0d587232 */ /* 0x000fe20000200000 */
[----:B------:R-:W-:Y:S01]  /*8350*/  PRMT R92, R95, 0x7632, R92 ;  /* 0x000076325f5c7816 */ /* 0x000fe2000000005c */
[----:B------:R-:W-:Y:S01]  /*8360*/  FADD.FTZ R15, R12, R15 ;  /* 0x0000000f0c0f7221 */ /* 0x000fe20000010000 */
[----:B------:R-:W-:Y:S02]  /*8370*/  HFMA2.BF16_V2 R12, R6, R89, -RZ ;  /* 0x00000059060c7231 */ /* 0x000fe400003000ff */
[----:B------:R-:W-:Y:S01]  /*8380*/  IMAD.U32 R91, R91, 0x10000, RZ ;  /* 0x000100005b5b7824 */ /* 0x000fe200078e00ff */
[----:B------:R-:W-:Y:S01]  /*8390*/  SHF.L.U32 R92, R92, 0x10, RZ ;  /* 0x000000105c5c7819 */ /* 0x000fe200000006ff */
[----:B------:R-:W-:Y:S01]  /*83a0*/  FADD.FTZ R93, R14, R93 ;  /* 0x0000005d0e5d7221 */ /* 0x000fe20000010000 */
[C---:B------:R-:W-:Y:S01]  /*83b0*/  PRMT R89, R88.reuse, 0x7632, R89 ;  /* 0x0000763258597816 */ /* 0x040fe20000000059 */
[----:B------:R-:W-:Y:S01]  /*83c0*/  IMAD.U32 R88, R88, 0x10000, RZ ;  /* 0x0001000058587824 */ /* 0x000fe200078e00ff */
[C---:B------:R-:W-:Y:S01]  /*83d0*/  PRMT R14, R12.reuse, 0x7632, R14 ;  /* 0x000076320c0e7816 */ /* 0x040fe2000000000e */
[----:B------:R-:W-:Y:S01]  /*83e0*/  FADD.FTZ R94, R91, R92 ;  /* 0x0000005c5b5e7221 */ /* 0x000fe20000010000 */
        /* <DEDUP_REMOVED lines=8> */
[----:B------:R-:W-:Y:S02]  /*8470*/  HFMA2.BF16_V2 R91, R6, R97, -RZ ;  /* 0x00000061065b7231 */ /* 0x000fe400003000ff */
[----:B------:R-:W-:Y:S01]  /*8480*/  FADD.FTZ R88, R93, R88 ;  /* 0x000000585d587221 */ /* 0x000fe20000010000 */
[----:B------:R0:W5:Y:S02]  /*8490*/  LDG.E.CONSTANT R89, desc[UR6][R16.64+0xc04] ;  /* 0x000c040610597981 */ /* 0x000164000c1e9900 */
[----:B------:R-:W-:-:S02]  /*84a0*/  PRMT R92, R91, 0x7632, R92 ;  /* 0x000076325b5c7816 */ /* 0x000fc4000000005c */
[----:B------:R0:W5:Y:S01]  /*84b0*/  LDG.E.CONSTANT R90, desc[UR6][R16.64+0xc08] ;  /* 0x000c0806105a7981 */ /* 0x000162000c1e9900 */
[----:B------:R-:W-:Y:S01]  /*84c0*/  IMAD.U32 R91, R91, 0x10000, RZ ;  /* 0x000100005b5b7824 */ /* 0x000fe200078e00ff */
[----:B------:R-:W-:Y:S02]  /*84d0*/  SHF.L.U32 R92, R92, 0x10, RZ ;  /* 0x000000105c5c7819 */ /* 0x000fe400000006ff */
[----:B------:R0:W5:Y:S01]  /*84e0*/  LDG.E.CONSTANT R93, desc[UR6][R16.64+0xc0c] ;  /* 0x000c0c06105d7981 */ /* 0x000162000c1e9900 */
[----:B------:R-:W-:Y:S02]  /*84f0*/  BSSY.RECONVERGENT B2, `(.L_x_17977) ;  /* 0x0000021000027945 */ /* 0x000fe40003800200 */
[----:B------:R-:W-:Y:S02]  /*8500*/  FADD.FTZ R91, R91, R92 ;  /* 0x0000005c5b5b7221 */ /* 0x000fe40000010000 */
        /* <DEDUP_REMOVED lines=31> */
.L_x_17978:
[----:B------:R-:W-:Y:S05]  /*8700*/  BSYNC.RECONVERGENT B2 ;  /* 0x0000000000027941 */ /* 0x000fea0003800200 */
.L_x_17977:
        /* <DEDUP_REMOVED lines=25> */
[----:B------:R-:W-:Y:S02]  /*88a0*/  IADD3 R101, PT, PT, R55, -0x2, RZ ;  /* 0xfffffffe37657810 */ /* 0x000fe40007ffe0ff */
        /* <DEDUP_REMOVED lines=19> */
.L_x_17980:
[----:B------:R-:W-:Y:S05]  /*89e0*/  BSYNC.RECONVERGENT B2 ;  /* 0x0000000000027941 */ /* 0x000fea0003800200 */
.L_x_17979:
[----:B------:R-:W-:Y:S01]  /*89f0*/  IMAD.U32 R95, R14, 0x10000, RZ ;  /* 0x000100000e5f7824 */ /* 0x000fe200078e00ff */
[----:B------:R-:W-:Y:S01]  /*8a00*/  SHF.L.U32 R89, R89, 0x10, RZ ;  /* 0x0000001059597819 */ /* 0x000fe200000006ff */
[----:B------:R-:W-:Y:S01]  /*8a10*/  IMAD.U32 R90, R90, 0x10000, RZ ;  /* 0x000100005a5a7824 */ /* 0x000fe200078e00ff */
[----:B------:R-:W-:Y:S01]  /*8a20*/  SHF.L.U32 R92, R92, 0x10, RZ ;  /* 0x000000105c5c7819 */ /* 0x000fe200000006ff */
        /* <DEDUP_REMOVED lines=13> */
[----:B------:R-:W-:Y:S01]  /*8b00*/  FADD.FTZ R89, R12, R89 ;  /* 0x000000590c597221 */ /* 0x000fe20000010000 */
[----:B------:R-:W-:-:S02]  /*8b10*/  HFMA2.BF16_V2 R12, R6, R93, -RZ ;  /* 0x0000005d060c7231 */ /* 0x000fc400003000ff */
[----:B------:R-:W-:Y:S02]  /*8b20*/  IMAD.U32 R94, R94, 0x10000, RZ ;  /* 0x000100005e5e7824 */ /* 0x000fe400078e00ff */
[----:B------:R-:W-:Y:S02]  /*8b30*/  HMUL2.BF16_V2 R90, R13, R96 ;  /* 0x000000600d5a7232 */ /* 0x000fe40000200000 */
[----:B------:R-:W-:Y:S01]  /*8b40*/  FADD.FTZ R95, R14, R95 ;  /* 0x0000005f0e5f7221 */ /* 0x000fe20000010000 */
[----:B------:R-:W-:Y:S01]  /*8b50*/  FADD.FTZ R89, R89, R92 ;  /* 0x0000005c59597221 */ /* 0x000fe20000010000 */
[----:B------:R-:W-:Y:S01]  /*8b60*/  FADD.FTZ R96, R91, R94 ;  /* 0x0000005e5b607221 */ /* 0x000fe20000010000 */
[C---:B------:R-:W-:Y:S01]  /*8b70*/  PRMT R14, R12.reuse, 0x7632, R14 ;  /* 0x000076320c0e7816 */ /* 0x040fe2000000000e */
[----:B------:R-:W-:Y:S01]  /*8b80*/  IMAD.U32 R12, R12, 0x10000, RZ ;  /* 0x000100000c0c7824 */ /* 0x000fe200078e00ff */
[----:B------:R-:W-:Y:S01]  /*8b90*/  PRMT R91, R90, 0x7632, R91 ;  /* 0x000076325a5b7816 */ /* 0x000fe2000000005b */
[----:B------:R-:W-:Y:S01]  /*8ba0*/  FADD.FTZ R26, R26, R15 ;  /* 0x0000000f1a1a7221 */ /* 0x000fe20000010000 */
[----:B------:R-:W-:Y:S01]  /*8bb0*/  HFMA2.BF16_V2 R93, R6, R99, -RZ ;  /* 0x00000063065d7231 */ /* 0x000fe200003000ff */
[----:B------:R0:W5:Y:S01]  /*8bc0*/  LDG.E.CONSTANT R15, desc[UR6][R16.64+0x1004] ;  /* 0x00100406100f7981 */ /* 0x000162000c1e9900 */
[----:B------:R-:W-:Y:S01]  /*8bd0*/  SHF.L.U32 R97, R91, 0x10, RZ ;  /* 0x000000105b617819 */ /* 0x000fe200000006ff */
[----:B------:R-:W-:-:S02]  /*8be0*/  IMAD.U32 R91, R14, 0x10000, RZ ;  /* 0x000100000e5b7824 */ /* 0x000fc400078e00ff */
[----:B------:R-:W-:Y:S01]  /*8bf0*/  FADD.FTZ R95, R95, R96 ;  /* 0x000000605f5f7221 */ /* 0x000fe20000010000 */
[----:B------:R0:W5:Y:S01]  /*8c00*/  LDG.E.CONSTANT R14, desc[UR6][R16.64+0x1008] ;  /* 0x00100806100e7981 */ /* 0x000162000c1e9900 */
[C---:B------:R-:W-:Y:S01]  /*8c10*/  PRMT R94, R93.reuse, 0x7632, R94 ;  /* 0x000076325d5e7816 */ /* 0x040fe2000000005e */
[----:B------:R-:W-:Y:S01]  /*8c20*/  FADD.FTZ R12, R12, R91 ;  /* 0x0000005b0c0c7221 */ /* 0x000fe20000010000 */
[----:B------:R-:W-:Y:S01]  /*8c30*/  IMAD.U32 R90, R90, 0x10000, RZ ;  /* 0x000100005a5a7824 */ /* 0x000fe200078e00ff */
[----:B------:R0:W5:Y:S01]  /*8c40*/  LDG.E.CONSTANT R91, desc[UR6][R16.64+0x100c] ;  /* 0x00100c06105b7981 */ /* 0x000162000c1e9900 */
[----:B------:R-:W-:Y:S01]  /*8c50*/  SHF.L.U32 R93, R93, 0x10, RZ ;  /* 0x000000105d5d7819 */ /* 0x000fe200000006ff */
[----:B------:R-:W-:Y:S01]  /*8c60*/  FADD.FTZ R89, R89, R12 ;  /* 0x0000000c59597221 */ /* 0x000fe20000010000 */
[----:B------:R-:W-:Y:S01]  /*8c70*/  IMAD.U32 R94, R94, 0x10000, RZ ;  /* 0x000100005e5e7824 */ /* 0x000fe200078e00ff */
[----:B------:R0:W5:Y:S01]  /*8c80*/  LDG.E.CONSTANT R12, desc[UR6][R16.64+0x1000] ;  /* 0x00100006100c7981 */ /* 0x000162000c1e9900 */
[----:B------:R-:W-:Y:S01]  /*8c90*/  FADD.FTZ R90, R90, R97 ;  /* 0x000000615a5a7221 */ /* 0x000fe20000010000 */
[----:B------:R-:W-:Y:S01]  /*8ca0*/  BSSY.RECONVERGENT B2, `(.L_x_17981) ;  /* 0x0000024000027945 */ /* 0x000fe20003800200 */
[----:B------:R-:W-:Y:S01]  /*8cb0*/  FADD.FTZ R93, R93, R94 ;  /* 0x0000005e5d5d7221 */ /* 0x000fe20000010000 */
[----:B------:R-:W-:Y:S01]  /*8cc0*/  FADD.FTZ R27, R27, R88 ;  /* 0x000000581b1b7221 */ /* 0x000fe20000010000 */
[----:B------:R-:W-:-:S04]  /*8cd0*/  FADD.FTZ R90, R95, R90 ;  /* 0x0000005a5f5a7221 */ /* 0x000fc80000010000 */
[----:B------:R-:W-:Y:S01]  /*8ce0*/  FADD.FTZ R90, R90, R93 ;  /* 0x0000005d5a5a7221 */ /* 0x000fe20000010000 */
[----:B0-----:R-:W-:Y:S06]  /*8cf0*/  @P0 BRA `(.L_x_17982) ;  /* 0x0000000000780947 */ /* 0x001fec0003800000 */
        /* <DEDUP_REMOVED lines=30> */
.L_x_17982:
[----:B------:R-:W-:Y:S05]  /*8ee0*/  BSYNC.RECONVERGENT B2 ;  /* 0x0000000000027941 */ /* 0x000fea0003800200 */
.L_x_17981:
        /* <DEDUP_REMOVED lines=44> */
.L_x_17984:
[----:B------:R-:W-:Y:S05]  /*91b0*/  BSYNC.RECONVERGENT B2 ;  /* 0x0000000000027941 */ /* 0x000fea0003800200 */
.L_x_17983:
        /* <DEDUP_REMOVED lines=22> */
[----:B------:R-:W-:Y:S01]  /*9320*/  FADD.FTZ R15, R15, R90 ;  /* 0x0000005a0f0f7221 */ /* 0x000fe20000010000 */
[----:B------:R-:W-:Y:S01]  /*9330*/  FADD.FTZ R94, R89, R92 ;  /* 0x0000005c595e7221 */ /* 0x000fe20000010000 */
[----:B------:R-:W-:Y:S01]  /*9340*/  PRMT R89, R88, 0x7632, R89 ;  /* 0x0000763258597816 */ /* 0x000fe20000000059 */
[----:B------:R0:W5:Y:S01]  /*9350*/  LDG.E.CONSTANT R90, desc[UR6][R16.64+0x1408] ;  /* 0x00140806105a7981 */ /* 0x000162000c1e9900 */
        /* <DEDUP_REMOVED lines=8> */
[----:B------:R-:W-:-:S02]  /*93e0*/  HFMA2.BF16_V2 R91, R6, R97, -RZ ;  /* 0x00000061065b7231 */ /* 0x000fc400003000ff */
[----:B------:R-:W-:Y:S01]  /*93f0*/  FADD.FTZ R12, R12, R89 ;  /* 0x000000590c0c7221 */ /* 0x000fe20000010000 */
[----:B------:R-:W-:Y:S01]  /*9400*/  FADD.FTZ R88, R93, R88 ;  /* 0x000000585d587221 */ /* 0x000fe20000010000 */
[----:B------:R0:W5:Y:S01]  /*9410*/  LDG.E.CONSTANT R89, desc[UR6][R16.64+0x1404] ;  /* 0x0014040610597981 */ /* 0x000162000c1e9900 */
[C---:B------:R-:W-:Y:S01]  /*9420*/  PRMT R92, R91.reuse, 0x7632, R92 ;  /* 0x000076325b5c7816 */ /* 0x040fe2000000005c */
[----:B------:R-:W-:Y:S02]  /*9430*/  IMAD.U32 R91, R91, 0x10000, RZ ;  /* 0x000100005b5b7824 */ /* 0x000fe400078e00ff */
[----:B------:R0:W5:Y:S01]  /*9440*/  LDG.E.CONSTANT R93, desc[UR6][R16.64+0x140c] ;  /* 0x00140c06105d7981 */ /* 0x000162000c1e9900 */
[----:B------:R-:W-:Y:S01]  /*9450*/  BSSY.RECONVERGENT B2, `(.L_x_17985) ;  /* 0x0000022000027945 */ /* 0x000fe20003800200 */
[----:B------:R-:W-:-:S04]  /*9460*/  IMAD.U32 R92, R92, 0x10000, RZ ;  /* 0x000100005c5c7824 */ /* 0x000fc800078e00ff */
        /* <DEDUP_REMOVED lines=32> */
.L_x_17986:
[----:B------:R-:W-:Y:S05]  /*9670*/  BSYNC.RECONVERGENT B2 ;  /* 0x0000000000027941 */ /* 0x000fea0003800200 */
.L_x_17985:
        /* <DEDUP_REMOVED lines=45> */
.L_x_17988:
[----:B------:R-:W-:Y:S05]  /*9950*/  BSYNC.RECONVERGENT B2 ;  /* 0x0000000000027941 */ /* 0x000fea0003800200 */
.L_x_17987:
[----:B------:R-:W-:Y:S01]  /*9960*/  IMAD.U32 R95, R14, 0x10000, RZ ;  /* 0x000100000e5f7824 */ /* 0x000fe200078e00ff */
[----:B------:R-:W-:Y:S01]  /*9970*/  SHF.L.U32 R90, R90, 0x10, RZ ;  /* 0x000000105a5a7819 */ /* 0x000fe200000006ff */
[----:B------:R-:W-:Y:S02]  /*9980*/  IMAD.U32 R89, R89, 0x10000, RZ ;  /* 0x0001000059597824 */ /* 0x000fe400078e00ff */
[----:B------:R-:W-:Y:S02]  /*9990*/  HFMA2.BF16_V2 R14, R5, R94, -RZ ;  /* 0x0000005e050e7231 */ /* 0x000fe400003000ff */
[----:B------:R-:W-:Y:S02]  /*99a0*/  IMAD.U32 R91, R91, 0x10000, RZ ;  /* 0x000100005b5b7824 */ /* 0x000fe400078e00ff */
[----:B-----5:R-:W-:Y:S02]  /*99b0*/  HMUL2.BF16_V2 R97, R4, R97 ;  /* 0x0000006104617232 */ /* 0x020fe40000200000 */
[----:B------:R-:W-:Y:S01]  /*99c0*/  IMAD.U32 R92, R92, 0x10000, RZ ;  /* 0x000100005c5c7824 */ /* 0x000fe200078e00ff */
[----:B------:R-:W-:Y:S01]  /*99d0*/  SHF.L.U32 R12, R12, 0x10, RZ ;  /* 0x000000100c0c7819 */ /* 0x000fe200000006ff */
[--C-:B------:R-:W-:Y:S01]  /*99e0*/  FADD.FTZ R89, R89, R90.reuse ;  /* 0x0000005a59597221 */ /* 0x100fe20000010000 */
[----:B------:R-:W-:Y:S01]  /*99f0*/  PRMT R90, R14, 0x7632, R90 ;  /* 0x000076320e5a7816 */ /* 0x000fe2000000005a */
[----:B------:R-:W-:Y:S01]  /*9a00*/  FADD.FTZ R92, R91, R92 ;  /* 0x0000005c5b5c7221 */ /* 0x000fe20000010000 */
[C---:B------:R-:W-:Y:S01]  /*9a10*/  PRMT R91, R97.reuse, 0x7610, R91 ;  /* 0x00007610615b7816 */ /* 0x040fe2000000005b */
[----:B------:R-:W-:Y:S01]  /*9a20*/  FADD.FTZ R12, R12, R95 ;  /* 0x0000005f0c0c7221 */ /* 0x000fe20000010000 */
[----:B------:R-:W-:Y:S01]  /*9a30*/  PRMT R94, R97, 0x7632, R94 ;  /* 0x00007632615e7816 */ /* 0x000fe2000000005e */
[----:B------:R-:W-:Y:S01]  /*9a40*/  IMAD.U32 R95, R90, 0x10000, RZ ;  /* 0x000100005a5f7824 */ /* 0x000fe200078e00ff */
[----:B------:R-:W-:Y:S01]  /*9a50*/  SHF.L.U32 R14, R14, 0x10, RZ ;  /* 0x000000100e0e7819 */ /* 0x000fe200000006ff */
[----:B------:R-:W-:Y:S01]  /*9a60*/  IMAD.U32 R91, R91, 0x10000, RZ ;  /* 0x000100005b5b7824 */ /* 0x000fe200078e00ff */
[----:B------:R-:W-:Y:S01]  /*9a70*/  SHF.L.U32 R94, R94, 0x10, RZ ;  /* 0x000000105e5e7819 */ /* 0x000fe200000006ff */
[----:B------:R-:W-:Y:S01]  /*9a80*/  FADD.FTZ R89, R12, R89 ;  /* 0x000000590c597221 */ /* 0x000fe20000010000 */
[----:B------:R-:W-:-:S02]  /*9a90*/  HMUL2.BF16_V2 R90, R13, R96 ;  /* 0x000000600d5a7232 */ /* 0x000fc40000200000 */
[----:B------:R-:W-:Y:S02]  /*9aa0*/  HFMA2.BF16_V2 R12, R6, R93, -RZ ;  /* 0x0000005d060c7231 */ /* 0x000fe400003000ff */
[----:B------:R-:W-:Y:S01]  /*9ab0*/  FADD.FTZ R95, R14, R95 ;  /* 0x0000005f0e5f7221 */ /* 0x000fe20000010000 */
[----:B------:R-:W-:Y:S01]  /*9ac0*/  FADD.FTZ R96, R91, R94 ;  /* 0x0000005e5b607221 */ /* 0x000fe20000010000 */
[----:B------:R-:W-:Y:S01]  /*9ad0*/  FADD.FTZ R89, R89, R92 ;  /* 0x0000005c59597221 */ /* 0x000fe20000010000 */
[----:B------:R-:W-:Y:S01]  /*9ae0*/  PRMT R91, R90, 0x7632, R91 ;  /* 0x000076325a5b7816 */ /* 0x000fe2000000005b */
[----:B------:R-:W-:Y:S01]  /*9af0*/  FADD.FTZ R30, R30, R15 ;  /* 0x0000000f1e1e7221 */ /* 0x000fe20000010000 */
[C---:B------:R-:W-:Y:S01]  /*9b00*/  PRMT R14, R12.reuse, 0x7632, R14 ;  /* 0x000076320c0e7816 */ /* 0x040fe2000000000e */
[----:B------:R0:W5:Y:S01]  /*9b10*/  LDG.E.CONSTANT R15, desc[UR6][R16.64+0x1804] ;  /* 0x00180406100f7981 */ /* 0x000162000c1e9900 */
[----:B------:R-:W-:Y:S01]  /*9b20*/  SHF.L.U32 R12, R12, 0x10, RZ ;  /* 0x000000100c0c7819 */ /* 0x000fe200000006ff */
[----:B------:R-:W-:-:S02]  /*9b30*/  IMAD.U32 R97, R91, 0x10000, RZ ;  /* 0x000100005b617824 */ /* 0x000fc400078e00ff */
[----:B------:R-:W-:Y:S02]  /*9b40*/  HFMA2.BF16_V2 R93, R6, R99, -RZ ;  /* 0x00000063065d7231 */ /* 0x000fe400003000ff */
[----:B------:R-:W-:Y:S02]  /*9b50*/  IMAD.U32 R91, R14, 0x10000, RZ ;  /* 0x000100000e5b7824 */ /* 0x000fe400078e00ff */
[----:B------:R-:W-:Y:S01]  /*9b60*/  FADD.FTZ R95, R95, R96 ;  /* 0x000000605f5f7221 */ /* 0x000fe20000010000 */
[----:B------:R0:W5:Y:S01]  /*9b70*/  LDG.E.CONSTANT R14, desc[UR6][R16.64+0x1808] ;  /* 0x00180806100e7981 */ /* 0x000162000c1e9900 */
[----:B------:R-:W-:Y:S02]  /*9b80*/  IMAD.U32 R90, R90, 0x10000, RZ ;  /* 0x000100005a5a7824 */ /* 0x000fe400078e00ff */
[----:B------:R-:W-:Y:S01]  /*9b90*/  FADD.FTZ R12, R12, R91 ;  /* 0x0000005b0c0c7221 */ /* 0x000fe20000010000 */
[C---:B------:R-:W-:Y:S01]  /*9ba0*/  PRMT R94, R93.reuse, 0x7632, R94 ;  /* 0x000076325d5e7816 */ /* 0x040fe2000000005e */
[----:B------:R0:W5:Y:S01]  /*9bb0*/  LDG.E.CONSTANT R91, desc[UR6][R16.64+0x180c] ;  /* 0x00180c06105b7981 */ /* 0x000162000c1e9900 */
[----:B------:R-:W-:-:S02]  /*9bc0*/  IMAD.U32 R93, R93, 0x10000, RZ ;  /* 0x000100005d5d7824 */ /* 0x000fc400078e00ff */
[----:B------:R-:W-:Y:S01]  /*9bd0*/  FADD.FTZ R89, R89, R12 ;  /* 0x0000000c59597221 */ /* 0x000fe20000010000 */
[----:B------:R-:W-:Y:S01]  /*9be0*/  SHF.L.U32 R94, R94, 0x10, RZ ;  /* 0x000000105e5e7819 */ /* 0x000fe200000006ff */
        /* <DEDUP_REMOVED lines=38> */
.L_x_17990:
[----:B------:R-:W-:Y:S05]  /*9e50*/  BSYNC.RECONVERGENT B2 ;  /* 0x0000000000027941 */ /* 0x000fea0003800200 */
.L_x_17989:
        /* <DEDUP_REMOVED lines=44> */
.L_x_17992:
[----:B------:R-:W-:Y:S05]  /*a120*/  BSYNC.RECONVERGENT B2 ;  /* 0x0000000000027941 */ /* 0x000fea0003800200 */
.L_x_17991:
[----:B------:R-:W-:Y:S01]  /*a130*/  IMAD.U32 R93, R14, 0x10000, RZ ;  /* 0x000100000e5d7824 */ /* 0x000fe200078e00ff */
[----:B------:R-:W-:Y:S01]  /*a140*/  SHF.L.U32 R15, R15, 0x10, RZ ;  /* 0x000000100f0f7819 */ /* 0x000fe200000006ff */
[----:B------:R-:W-:Y:S01]  /*a150*/  IMAD.U32 R88, R88, 0x10000, RZ ;  /* 0x0001000058587824 */ /* 0x000fe200078e00ff */
[----:B------:R-:W-:Y:S01]  /*a160*/  SHF.L.U32 R90, R90, 0x10, RZ ;  /* 0x000000105a5a7819 */ /* 0x000fe200000006ff */
[----:B------:R-:W-:Y:S02]  /*a170*/  HFMA2.BF16_V2 R14, R5, R92, -RZ ;  /* 0x0000005c050e7231 */ /* 0x000fe400003000ff */
[----:B------:R-:W-:Y:S02]  /*a180*/  IMAD.U32 R89, R89, 0x10000, RZ ;  /* 0x0001000059597824 */ /* 0x000fe400078e00ff */
[----:B-----5:R-:W-:Y:S02]  /*a190*/  HMUL2.BF16_V2 R95, R4, R95 ;  /* 0x0000005f045f7232 */ /* 0x020fe40000200000 */
[----:B------:R-:W-:Y:S01]  /*a1a0*/  FADD.FTZ R15, R15, R88 ;  /* 0x000000580f0f7221 */ /* 0x000fe20000010000 */
[----:B------:R-:W-:-:S02]  /*a1b0*/  IMAD.U32 R12, R12, 0x10000, RZ ;  /* 0x000100000c0c7824 */ /* 0x000fc400078e00ff */
[----:B------:R-:W-:Y:S01]  /*a1c0*/  FADD.FTZ R90, R89, R90 ;  /* 0x0000005a595a7221 */ /* 0x000fe20000010000 */
[C---:B------:R-:W-:Y:S01]  /*a1d0*/  PRMT R88, R14.reuse, 0x7632, R88 ;  /* 0x000076320e587816 */ /* 0x040fe20000000058 */
[----:B------:R-:W-:Y:S01]  /*a1e0*/  IMAD.U32 R14, R14, 0x10000, RZ ;  /* 0x000100000e0e7824 */ /* 0x000fe200078e00ff */
[C---:B------:R-:W-:Y:S01]  /*a1f0*/  PRMT R89, R95.reuse, 0x7610, R89 ;  /* 0x000076105f597816 */ /* 0x040fe20000000059 */
[----:B------:R-:W-:Y:S01]  /*a200*/  FADD.FTZ R12, R12, R93 ;  /* 0x0000005d0c0c7221 */ /* 0x000fe20000010000 */
[----:B------:R-:W-:Y:S01]  /*a210*/  PRMT R92, R95, 0x7632, R92 ;  /* 0x000076325f5c7816 */ /* 0x000fe2000000005c */
[----:B------:R-:W-:Y:S01]  /*a220*/  IMAD.U32 R93, R88, 0x10000, RZ ;  /* 0x00010000585d7824 */ /* 0x000fe200078e00ff */
[----:B------:R-:W-:Y:S01]  /*a230*/  SHF.L.U32 R89, R89, 0x10, RZ ;  /* 0x0000001059597819 */ /* 0x000fe200000006ff */
[----:B------:R-:W-:Y:S02]  /*a240*/  HMUL2.BF16_V2 R88, R13, R94 ;  /* 0x0000005e0d587232 */ /* 0x000fe40000200000 */
[----:B------:R-:W-:Y:S01]  /*a250*/  FADD.FTZ R15, R12, R15 ;  /* 0x0000000f0c0f7221 */ /* 0x000fe20000010000 */
[----:B------:R-:W-:-:S02]  /*a260*/  IMAD.U32 R92, R92, 0x10000, RZ ;  /* 0x000100005c5c7824 */ /* 0x000fc400078e00ff */
[----:B------:R-:W-:Y:S02]  /*a270*/  HFMA2.BF16_V2 R12, R6, R91, -RZ ;  /* 0x0000005b060c7231 */ /* 0x000fe400003000ff */
[----:B------:R-:W-:Y:S01]  /*a280*/  FADD.FTZ R93, R14, R93 ;  /* 0x0000005d0e5d7221 */ /* 0x000fe20000010000 */
[----:B------:R-:W-:Y:S01]  /*a290*/  FADD.FTZ R15, R15, R90 ;  /* 0x0000005a0f0f7221 */ /* 0x000fe20000010000 */
[----:B------:R-:W-:Y:S01]  /*a2a0*/  FADD.FTZ R94, R89, R92 ;  /* 0x0000005c595e7221 */ /* 0x000fe20000010000 */
[C---:B------:R-:W-:Y:S01]  /*a2b0*/  PRMT R89, R88.reuse, 0x7632, R89 ;  /* 0x0000763258597816 */ /* 0x040fe20000000059 */
[----:B------:R-:W-:Y:S01]  /*a2c0*/  IMAD.U32 R88, R88, 0x10000, RZ ;  /* 0x0001000058587824 */ /* 0x000fe200078e00ff */
[C---:B------:R-:W-:Y:S01]  /*a2d0*/  PRMT R14, R12.reuse, 0x7632, R14 ;  /* 0x000076320c0e7816 */ /* 0x040fe2000000000e */
[----:B------:R-:W-:Y:S01]  /*a2e0*/  FADD.FTZ R93, R93, R94 ;  /* 0x0000005e5d5d7221 */ /* 0x000fe20000010000 */
[----:B------:R-:W-:Y:S01]  /*a2f0*/  SHF.L.U32 R95, R89, 0x10, RZ ;  /* 0x00000010595f7819 */ /* 0x000fe200000006ff */
[----:B------:R-:W-:Y:S01]  /*a300*/  IMAD.U32 R12, R12, 0x10000, RZ ;  /* 0x000100000c0c7824 */ /* 0x000fe200078e00ff */
[----:B------:R0:W5:Y:S01]  /*a310*/  LDG.E.CONSTANT R90, desc[UR6][R16.64+0x1c08] ;  /* 0x001c0806105a7981 */ /* 0x000162000c1e9900 */
[----:B------:R-:W-:-:S02]  /*a320*/  IMAD.U32 R89, R14, 0x10000, RZ ;  /* 0x000100000e597824 */ /* 0x000fc400078e00ff */
[----:B------:R-:W-:Y:S02]  /*a330*/  HFMA2.BF16_V2 R91, R6, R97, -RZ ;  /* 0x00000061065b7231 */ /* 0x000fe400003000ff */
[----:B------:R-:W-:Y:S01]  /*a340*/  FADD.FTZ R88, R88, R95 ;  /* 0x0000005f58587221 */ /* 0x000fe20000010000 */
[----:B------:R0:W5:Y:S01]  /*a350*/  LDG.E.CONSTANT R14, desc[UR6][R16.64+0x1c00] ;  /* 0x001c0006100e7981 */ /* 0x000162000c1e9900 */
[----:B------:R-:W-:Y:S02]  /*a360*/  FADD.FTZ R12, R12, R89 ;  /* 0x000000590c0c7221 */ /* 0x000fe40000010000 */
[----:B------:R-:W-:Y:S01]  /*a370*/  FADD.FTZ R88, R93, R88 ;  /* 0x000000585d587221 */ /* 0x000fe20000010000 */
[----:B------:R0:W5:Y:S01]  /*a380*/  LDG.E.CONSTANT R89, desc[UR6][R16.64+0x1c04] ;  /* 0x001c040610597981 */ /* 0x000162000c1e9900 */
[C---:B------:R-:W-:Y:S02]  /*a390*/  PRMT R92, R91.reuse, 0x7632, R92 ;  /* 0x000076325b5c7816 */ /* 0x040fe4000000005c */
[----:B------:R-:W-:Y:S01]  /*a3a0*/  SHF.L.U32 R91, R91, 0x10, RZ ;  /* 0x000000105b5b7819 */ /* 0x000fe200000006ff */
[----:B------:R0:W5:Y:S01]  /*a3b0*/  LDG.E.CONSTANT R93, desc[UR6][R16.64+0x1c0c] ;  /* 0x001c0c06105d7981 */ /* 0x000162000c1e9900 */
[----:B------:R-:W-:Y:S01]  /*a3c0*/  BSSY.RECONVERGENT B2, `(.L_x_17993) ;  /* 0x0000022000027945 */ /* 0x000fe20003800200 */
[----:B------:R-:W-:-:S04]  /*a3d0*/  IMAD.U32 R92, R92, 0x10000, RZ ;  /* 0x000100005c5c7824 */ /* 0x000fc800078e00ff */
        /* <DEDUP_REMOVED lines=32> */
.L_x_17994:
[----:B------:R-:W-:Y:S05]  /*a5e0*/  BSYNC.RECONVERGENT B2 ;  /* 0x0000000000027941 */ /* 0x000fea0003800200 */
.L_x_17993:
        /* <DEDUP_REMOVED lines=15> */
[C---:B0-234-:R-:W-:Y:S01]  /*a6e0*/  VIADD R17, R55.reuse, 0xffffffff ;  /* 0xffffffff37117836 */ /* 0x05dfe20000000000 */
        /* <DEDUP_REMOVED lines=29> */
.L_x_17996:
[----:B------:R-:W-:Y:S05]  /*a8c0*/  BSYNC.RECONVERGENT B2 ;  /* 0x0000000000027941 */ /* 0x000fea0003800200 */
.L_x_17995:
[----:B0-234-:R-:W-:Y:S01]  /*a8d0*/  SHF.L.U32 R17, R14, 0x10, RZ ;  /* 0x000000100e117819 */ /* 0x01dfe200000006ff */
[----:B------:R-:W-:Y:S02]  /*a8e0*/  IMAD.U32 R12, R12, 0x10000, RZ ;  /* 0x000100000c0c7824 */ /* 0x000fe400078e00ff */
[----:B------:R-:W-:Y:S02]  /*a8f0*/  HFMA2.BF16_V2 R14, R5, R94, -RZ ;  /* 0x0000005e050e7231 */ /* 0x000fe400003000ff */
[----:B------:R-:W-:Y:S01]  /*a900*/  IMAD.U32 R89, R89, 0x10000, RZ ;  /* 0x0001000059597824 */ /* 0x000fe200078e00ff */
[----:B------:R-:W-:Y:S01]  /*a910*/  SHF.L.U32 R91, R91, 0x10, RZ ;  /* 0x000000105b5b7819 */ /* 0x000fe200000006ff */
[----:B------:R-:W-:Y:S01]  /*a920*/  FADD.FTZ R12, R12, R17 ;  /* 0x000000110c0c7221 */ /* 0x000fe20000010000 */
[----:B------:R-:W-:Y:S02]  /*a930*/  IMAD.U32 R90, R90, 0x10000, RZ ;  /* 0x000100005a5a7824 */ /* 0x000fe400078e00ff */
[----:B-----5:R-:W-:-:S02]  /*a940*/  HMUL2.BF16_V2 R17, R4, R95 ;  /* 0x0000005f04117232 */ /* 0x020fc40000200000 */
[----:B------:R-:W-:Y:S01]  /*a950*/  IMAD.U32 R92, R92, 0x10000, RZ ;  /* 0x000100005c5c7824 */ /* 0x000fe200078e00ff */
[C---:B------:R-:W-:Y:S01]  /*a960*/  PRMT R16, R14.reuse, 0x7632, R16 ;  /* 0x000076320e107816 */ /* 0x040fe20000000010 */
[--C-:B------:R-:W-:Y:S01]  /*a970*/  FADD.FTZ R89, R89, R90.reuse ;  /* 0x0000005a59597221 */ /* 0x100fe20000010000 */
        /* <DEDUP_REMOVED lines=63> */
.L_x_17998:
[----:B------:R-:W-:Y:S05]  /*ad70*/  BSYNC.RECONVERGENT B2 ;  /* 0x0000000000027941 */ /* 0x000fea0003800200 */
.L_x_17997:
        /* <DEDUP_REMOVED lines=40> */
.L_x_18000:
[----:B------:R-:W-:Y:S05]  /*b000*/  BSYNC.RECONVERGENT B2 ;  /* 0x0000000000027941 */ /* 0x000fea0003800200 */
.L_x_17999:
[----:B------:R-:W-:Y:S01]  /*b010*/  IMAD.U32 R57, R14, 0x10000, RZ ;  /* 0x000100000e397824 */ /* 0x000fe200078e00ff */
[----:B------:R-:W-:Y:S01]  /*b020*/  SHF.L.U32 R16, R16, 0x10, RZ ;  /* 0x0000001010107819 */ /* 0x000fe200000006ff */
[----:B------:R-:W-:Y:S02]  /*b030*/  IMAD.U32 R15, R15, 0x10000, RZ ;  /* 0x000100000f0f7824 */ /* 0x000fe400078e00ff */
[----:B------:R-:W-:Y:S01]  /*b040*/  HFMA2.BF16_V2 R14, R5, R60, -RZ ;  /* 0x0000003c050e7231 */ /* 0x000fe200003000ff */
[----:B------:R-:W-:Y:S01]  /*b050*/  SHF.L.U32 R12, R12, 0x10, RZ ;  /* 0x000000100c0c7819 */ /* 0x000fe200000006ff */
[----:B------:R-:W-:Y:S02]  /*b060*/  IMAD.U32 R17, R17, 0x10000, RZ ;  /* 0x0001000011117824 */ /* 0x000fe400078e00ff */
[----:B------:R-:W-:Y:S02]  /*b070*/  HMUL2.BF16_V2 R61, R4, R61 ;  /* 0x0000003d043d7232 */ /* 0x000fe40000200000 */
[----:B------:R-:W-:-:S02]  /*b080*/  IMAD.U32 R56, R56, 0x10000, RZ ;  /* 0x0001000038387824 */ /* 0x000fc400078e00ff */
[--C-:B------:R-:W-:Y:S01]  /*b090*/  FADD.FTZ R15, R15, R16.reuse ;  /* 0x000000100f0f7221 */ /* 0x100fe20000010000 */
[----:B------:R-:W-:Y:S01]  /*b0a0*/  PRMT R16, R14, 0x7632, R16 ;  /* 0x000076320e107816 */ /* 0x000fe20000000010 */
[----:B------:R-:W-:Y:S01]  /*b0b0*/  FADD.FTZ R12, R12, R57 ;  /* 0x000000390c0c7221 */ /* 0x000fe20000010000 */
[----:B------:R-:W-:Y:S01]  /*b0c0*/  FADD.FTZ R56, R17, R56 ;  /* 0x0000003811387221 */ /* 0x000fe20000010000 */
[C---:B------:R-:W-:Y:S01]  /*b0d0*/  PRMT R17, R61.reuse, 0x7610, R17 ;  /* 0x000076103d117816 */ /* 0x040fe20000000011 */
[----:B------:R-:W-:Y:S01]  /*b0e0*/  HMUL2.BF16_V2 R62, R13, R62 ;  /* 0x0000003e0d3e7232 */ /* 0x000fe20000200000 */
        /* <DEDUP_REMOVED lines=8> */
[----:B------:R-:W-:Y:S02]  /*b170*/  HFMA2.BF16_V2 R57, R6, R63, -RZ ;  /* 0x0000003f06397231 */ /* 0x000fe400003000ff */
[--C-:B------:R-:W-:Y:S01]  /*b180*/  FADD.FTZ R60, R17, R16.reuse ;  /* 0x00000010113c7221 */ /* 0x100fe20000010000 */
[C---:B------:R-:W-:Y:S01]  /*b190*/  PRMT R16, R62.reuse, 0x7610, R16 ;  /* 0x000076103e107816 */ /* 0x040fe20000000010 */
[----:B------:R-:W-:Y:S01]  /*b1a0*/  BSSY.RECONVERGENT B2, `(.L_x_18001) ;  /* 0x000002f000027945 */ /* 0x000fe20003800200 */
        /* <DEDUP_REMOVED lines=46> */
.L_x_18002:
[----:B------:R-:W-:Y:S05]  /*b490*/  BSYNC.RECONVERGENT B2 ;  /* 0x0000000000027941 */ /* 0x000fea0003800200 */
.L_x_18001:
        /* <DEDUP_REMOVED lines=21> */
[C---:B------:R-:W-:Y:S02]  /*b5f0*/  PRMT R59, R69.reuse, 0x7632, R59 ;  /* 0x00007632453b7816 */ /* 0x040fe4000000003b */
        /* <DEDUP_REMOVED lines=19> */
.L_x_18004:
[----:B------:R-:W-:Y:S05]  /*b730*/  BSYNC.RECONVERGENT B2 ;  /* 0x0000000000027941 */ /* 0x000fea0003800200 */
.L_x_18003:
[----:B------:R-:W-:Y:S01]  /*b740*/  IMAD.U32 R59, R14, 0x10000, RZ ;  /* 0x000100000e3b7824 */ /* 0x000fe200078e00ff */
[----:B------:R-:W-:Y:S01]  /*b750*/  SHF.L.U32 R16, R16, 0x10, RZ ;  /* 0x0000001010107819 */ /* 0x000fe200000006ff */
[----:B------:R-:W-:Y:S01]  /*b760*/  IMAD.U32 R17, R17, 0x10000, RZ ;  /* 0x0001000011117824 */ /* 0x000fe200078e00ff */
[----:B------:R-:W-:Y:S01]  /*b770*/  SHF.L.U32 R57, R57, 0x10, RZ ;  /* 0x0000001039397819 */ /* 0x000fe200000006ff */
[----:B------:R-:W-:Y:S02]  /*b780*/  HFMA2.BF16_V2 R14, R5, R68, -RZ ;  /* 0x00000044050e7231 */ /* 0x000fe400003000ff */
[----:B------:R-:W-:Y:S02]  /*b790*/  IMAD.U32 R12, R12, 0x10000, RZ ;  /* 0x000100000c0c7824 */ /* 0x000fe400078e00ff */
[----:B------:R-:W-:Y:S02]  /*b7a0*/  HMUL2.BF16_V2 R69, R4, R69 ;  /* 0x0000004504457232 */ /* 0x000fe40000200000 */
[----:B------:R-:W-:-:S02]  /*b7b0*/  IMAD.U32 R56, R56, 0x10000, RZ ;  /* 0x0001000038387824 */ /* 0x000fc400078e00ff */
[----:B------:R-:W-:Y:S01]  /*b7c0*/  FADD.FTZ R17, R16, R17 ;  /* 0x0000001110117221 */ /* 0x000fe20000010000 */
[----:B------:R-:W-:Y:S01]  /*b7d0*/  FADD.FTZ R12, R12, R59 ;  /* 0x0000003b0c0c7221 */ /* 0x000fe20000010000 */
[----:B------:R-:W-:Y:S01]  /*b7e0*/  PRMT R16, R14, 0x7632, R16 ;  /* 0x000076320e107816 */ /* 0x000fe20000000010 */
[--C-:B------:R-:W-:Y:S01]  /*b7f0*/  FADD.FTZ R56, R56, R57.reuse ;  /* 0x0000003938387221 */ /* 0x100fe20000010000 */
[C---:B------:R-:W-:Y:S01]  /*b800*/  PRMT R57, R69.reuse, 0x7610, R57 ;  /* 0x0000761045397816 */ /* 0x040fe20000000039 */
[----:B------:R-:W-:Y:S01]  /*b810*/  HMUL2.BF16_V2 R70, R13, R70 ;  /* 0x000000460d467232 */ /* 0x000fe20000200000 */
[----:B------:R-:W-:Y:S01]  /*b820*/  PRMT R59, R69, 0x7632, R59 ;  /* 0x00007632453b7816 */ /* 0x000fe2000000003b */
[----:B------:R-:W-:Y:S01]  /*b830*/  IMAD.U32 R61, R16, 0x10000, RZ ;  /* 0x00010000103d7824 */ /* 0x000fe200078e00ff */
[----:B------:R-:W-:Y:S01]  /*b840*/  SHF.L.U32 R57, R57, 0x10, RZ ;  /* 0x0000001039397819 */ /* 0x000fe200000006ff */
[----:B------:R-:W-:Y:S01]  /*b850*/  FADD.FTZ R17, R12, R17 ;  /* 0x000000110c117221 */ /* 0x000fe20000010000 */
[----:B------:R-:W-:-:S02]  /*b860*/  IMAD.U32 R14, R14, 0x10000, RZ ;  /* 0x000100000e0e7824 */ /* 0x000fc400078e00ff */
[C---:B------:R-:W-:Y:S02]  /*b870*/  HFMA2.BF16_V2 R12, R6.reuse, R67, -RZ ;  /* 0x00000043060c7231 */ /* 0x040fe400003000ff */
[----:B------:R-:W-:Y:S02]  /*b880*/  IMAD.U32 R16, R59, 0x10000, RZ ;  /* 0x000100003b107824 */ /* 0x000fe400078e00ff */
[----:B------:R-:W-:Y:S02]  /*b890*/  HFMA2.BF16_V2 R59, R6, R71, -RZ ;  /* 0x00000047063b7231 */ /* 0x000fe400003000ff */
[----:B------:R-:W-:Y:S01]  /*b8a0*/  FADD.FTZ R61, R14, R61 ;  /* 0x0000003d0e3d7221 */ /* 0x000fe20000010000 */
[----:B------:R-:W-:Y:S01]  /*b8b0*/  FADD.FTZ R17, R17, R56 ;  /* 0x0000003811117221 */ /* 0x000fe20000010000 */
        /* <DEDUP_REMOVED lines=52> */
.L_x_18006:
[----:B------:R-:W-:Y:S05]  /*bc00*/  BSYNC.RECONVERGENT B2 ;  /* 0x0000000000027941 */ /* 0x000fea0003800200 */
.L_x_18005:
        /* <DEDUP_REMOVED lines=40> */
.L_x_18008:
[----:B------:R-:W-:Y:S05]  /*be90*/  BSYNC.RECONVERGENT B2 ;  /* 0x0000000000027941 */ /* 0x000fea0003800200 */
.L_x_18007:
        /* <DEDUP_REMOVED lines=9> */
[--C-:B------:R-:W-:Y:S01]  /*bf30*/  FADD.FTZ R15, R15, R16.reuse ;  /* 0x000000100f0f7221 */ /* 0x100fe20000010000 */
        /* <DEDUP_REMOVED lines=11> */
[----:B------:R-:W-:Y:S01]  /*bff0*/  IMAD.U32 R14, R14, 0x10000, RZ ;  /* 0x000100000e0e7824 */ /* 0x000fe200078e00ff */
[----:B------:R-:W-:Y:S01]  /*c000*/  BSSY.RECONVERGENT B2, `(.L_x_18009) ;  /* 0x0000032000027945 */ /* 0x000fe20003800200 */
        /* <DEDUP_REMOVED lines=49> */
.L_x_18010:
[----:B------:R-:W-:Y:S05]  /*c320*/  BSYNC.RECONVERGENT B2 ;  /* 0x0000000000027941 */ /* 0x000fea0003800200 */
.L_x_18009:
[----:B------:R-:W-:Y:S01]  /*c330*/  BSSY.RECONVERGENT B2, `(.L_x_18011) ;  /* 0x0000022000027945 */ /* 0x000fe20003800200 */
[----:B------:R-:W-:Y:S02]  /*c340*/  HFMA2.BF16_V2 R81, R4, R81, -RZ ;  /* 0x0000005104517231 */ /* 0x000fe400003000ff */
[----:B------:R-:W-:Y:S01]  /*c350*/  HMUL2.BF16_V2 R80, R5, R80 ;  /* 0x0000005005507232 */ /* 0x000fe20000200000 */
        /* <DEDUP_REMOVED lines=13> */
[----:B------:R-:W-:Y:S02]  /*c430*/  PRMT R14, R86, 0x7632, R14 ;  /* 0x00007632560e7816 */ /* 0x000fe4000000000e */
[-C--:B------:R-:W-:Y:S02]  /*c440*/  ISETP.GE.AND P3, PT, R17, R0.reuse, PT ;  /* 0x000000001100720c */ /* 0x080fe40003f66270 */
        /* <DEDUP_REMOVED lines=16> */
.L_x_18012:
[----:B------:R-:W-:Y:S05]  /*c550*/  BSYNC.RECONVERGENT B2 ;  /* 0x0000000000027941 */ /* 0x000fea0003800200 */
.L_x_18011:
        /* <DEDUP_REMOVED lines=17> */
[----:B------:R-:W-:Y:S01]  /*c670*/  FADD.FTZ R56, R17, R56 ;  /* 0x0000003811387221 */ /* 0x000fe20000010000 */
[----:B------:R-:W-:Y:S01]  /*c680*/  IMAD.U32 R59, R59, 0x10000, RZ ;  /* 0x000100003b3b7824 */ /* 0x000fe200078e00ff */
[C---:B------:R-:W-:Y:S01]  /*c690*/  PRMT R17, R14.reuse, 0x7632, R17 ;  /* 0x000076320e117816 */ /* 0x040fe20000000011 */
[----:B------:R-:W-:Y:S01]  /*c6a0*/  IMAD.U32 R14, R14, 0x10000, RZ ;  /* 0x000100000e0e7824 */ /* 0x000fe200078e00ff */
        /* <DEDUP_REMOVED lines=32> */
[----:B------:R-:W-:-:S03]  /*c8b0*/  FADD.FTZ R44, R44, R7 ;  /* 0x000000072c2c7221 */ /* 0x000fc60000010000 */
[----:B------:R-:W-:-:S07]  /*c8c0*/  FADD.FTZ R45, R45, R14 ;  /* 0x0000000e2d2d7221 */ /* 0x000fce0000010000 */
.L_x_17964:
[----:B------:R-:W-:Y:S05]  /*c8d0*/  BSYNC.RECONVERGENT B0 ;  /* 0x0000000000007941 */ /* 0x000fea0003800200 */
.L_x_17963:
[----:B------:R-:W-:Y:S01]  /*c8e0*/  VIADD R5, R51, 0x3 ;  /* 0x0000000333057836 */ /* 0x000fe20000000000 */
[----:B------:R-:W-:Y:S01]  /*c8f0*/  IADD3 R24, P1, PT, R24, 0x10, RZ ;  /* 0x0000001018187810 */ /* 0x000fe20007f3e0ff */
[----:B------:R-:W-:Y:S01]  /*c900*/  VIADD R50, R50, 0x4 ;  /* 0x0000000432327836 */ /* 0x000fe20000000000 */
[----:B------:R-:W-:Y:S01]  /*c910*/  IADD3 R55, PT, PT, R55, 0x80, RZ ;  /* 0x0000008037377810 */ /* 0x000fe20007ffe0ff */
[----:B------:R-:W-:Y:S01]  /*c920*/  VIADD R51, R51, 0x4 ;  /* 0x0000000433337836 */ /* 0x000fe20000000000 */
[----:B------:R-:W-:Y:S01]  /*c930*/  ISETP.GE.U32.AND P0, PT, R5, R8, PT ;  /* 0x000000080500720c */ /* 0x000fe20003f06070 */
[----:B------:R-:W-:Y:S01]  /*c940*/  VIADD R22, R22, 0x200 ;  /* 0x0000020016167836 */ /* 0x000fe20000000000 */
[----:B------:R-:W-:Y:S01]  /*c950*/  IADD3 R52, PT, PT, R52, 0x80, RZ ;  /* 0x0000008034347810 */ /* 0x000fe20007ffe0ff */
[----:B------:R-:W-:-:S10]  /*c960*/  IMAD.X R49, RZ, RZ, R49, P1 ;  /* 0x000000ffff317224 */ /* 0x000fd400008e0631 */
[----:B------:R-:W-:Y:S05]  /*c970*/  @!P0 BRA `(.L_x_18013) ;  /* 0xffffff9c00888947 */ /* 0x000fea000383ffff */
.L_x_17962:
[----:B------:R-:W-:Y:S05]  /*c980*/  BSYNC.RECONVERGENT B1 ;  /* 0x0000000000017941 */ /* 0x000fea0003800200 */
.L_x_17961:
        /* <DEDUP_REMOVED lines=13> */
[----:B------:R-:W1:Y:S04]  /*ca60*/  SHFL.BFLY PT, R6, R27, 0x2, 0x1f ;  /* 0x0c401f001b067f89 */ /* 0x000e6800000e0000 */
[----:B------:R-:W1:Y:S01]  /*ca70*/  SHFL.BFLY PT, R8, R29, 0x2, 0x1f ;  /* 0x0c401f001d087f89 */ /* 0x000e6200000e0000 */
[----:B0-----:R-:W-:-:S03]  /*ca80*/  FADD.FTZ R23, R2, R23 ;  /* 0x0000001702177221 */ /* 0x001fc60000010000 */
[----:B------:R-:W0:Y:S01]  /*ca90*/  SHFL.BFLY PT, R12, R33, 0x2, 0x1f ;  /* 0x0c401f00210c7f89 */ /* 0x000e2200000e0000 */
[----:B------:R-:W-:Y:S01]  /*caa0*/  LOP3.LUT R2, R11, 0x3, RZ, 0xc0, !PT ;  /* 0x000000030b027812 */ /* 0x000fe200078ec0ff */
[----:B--2---:R-:W-:Y:S01]  /*cab0*/  ULEA UR4, UR5, UR4, 0x18 ;  /* 0x0000000405047291 */ /* 0x004fe2000f8ec0ff */
[----:B---3--:R-:W-:Y:S01]  /*cac0*/  FADD.FTZ R47, R0, R47 ;  /* 0x0000002f002f7221 */ /* 0x008fe20000010000 */
[----:B------:R-:W2:Y:S01]  /*cad0*/  SHFL.BFLY PT, R14, R35, 0x2, 0x1f ;  /* 0x0c401f00230e7f89 */ /* 0x000ea200000e0000 */
[----:B------:R-:W-:Y:S01]  /*cae0*/  ISETP.NE.AND P2, PT, R2, RZ, PT ;  /* 0x000000ff0200720c */ /* 0x000fe20003f45270 */
[----:B----4-:R-:W-:Y:S02]  /*caf0*/  FADD.FTZ R25, R4, R25 ;  /* 0x0000001904197221 */ /* 0x010fe40000010000 */
[----:B------:R-:W3:Y:S01]  /*cb00*/  SHFL.BFLY PT, R3, R48, 0x2, 0x1f ;  /* 0x0c401f0030037f89 */ /* 0x000ee200000e0000 */
[----:B------:R-:W-:Y:S01]  /*cb10*/  LEA R46, R46, UR4, 0x2 ;  /* 0x000000042e2e7c11 */ /* 0x000fe2000f8e10ff */
[----:B-----5:R-:W-:-:S02]  /*cb20*/  FADD.FTZ R5, R5, R26 ;  /* 0x0000001a05057221 */ /* 0x020fc40000010000 */
[----:B------:R-:W4:Y:S01]  /*cb30*/  SHFL.BFLY PT, R7, R28, 0x2, 0x1f ;  /* 0x0c401f001c077f89 */ /* 0x000f2200000e0000 */
[----:B-1----:R-:W-:-:S03]  /*cb40*/  FADD.FTZ R27, R6, R27 ;  /* 0x0000001b061b7221 */ /* 0x002fc60000010000 */
[----:B------:R-:W1:Y:S01]  /*cb50*/  SHFL.BFLY PT, R9, R30, 0x2, 0x1f ;  /* 0x0c401f001e097f89 */ /* 0x000e6200000e0000 */
[----:B------:R-:W-:-:S03]  /*cb60*/  FADD.FTZ R29, R8, R29 ;  /* 0x0000001d081d7221 */ /* 0x000fc60000010000 */
[----:B------:R-:W5:Y:S04]  /*cb70*/  SHFL.BFLY PT, R10, R31, 0x2, 0x1f ;  /* 0x0c401f001f0a7f89 */ /* 0x000f6800000e0000 */
[----:B------:R-:W5:Y:S01]  /*cb80*/  SHFL.BFLY PT, R13, R32, 0x2, 0x1f ;  /* 0x0c401f00200d7f89 */ /* 0x000f6200000e0000 */
[----:B0-----:R-:W-:Y:S01]  /*cb90*/  FADD.FTZ R33, R12, R33 ;  /* 0x000000210c217221 */ /* 0x001fe20000010000 */
[C---:B------:R-:W-:Y:S02]  /*cba0*/  LOP3.LUT R12, R11.reuse, 0x3e0, RZ, 0xc0, !PT ;  /* 0x000003e00b0c7812 */ /* 0x040fe400078ec0ff */
[----:B------:R-:W0:Y:S01]  /*cbb0*/  SHFL.BFLY PT, R15, R34, 0x2, 0x1f ;  /* 0x0c401f00220f7f89 */ /* 0x000e2200000e0000 */
[----:B--2---:R-:W-:Y:S01]  /*cbc0*/  FADD.FTZ R35, R14, R35 ;  /* 0x000000230e237221 */ /* 0x004fe20000010000 */
[----:B------:R-:W-:-:S02]  /*cbd0*/  LOP3.LUT R14, R11, 0x3c0, RZ, 0xc0, !PT ;  /* 0x000003c00b0e7812 */ /* 0x000fc400078ec0ff */
[----:B------:R-:W2:Y:S01]  /*cbe0*/  SHFL.BFLY PT, R17, R36, 0x2, 0x1f ;  /* 0x0c401f0024117f89 */ /* 0x000ea200000e0000 */
[----:B---3--:R-:W-:Y:S01]  /*cbf0*/  FADD.FTZ R3, R3, R48 ;  /* 0x0000003003037221 */ /* 0x008fe20000010000 */
[----:B------:R-:W-:Y:S02]  /*cc00*/  ISETP.NE.OR P5, PT, R14, 0x40, P2 ;  /* 0x000000400e00780c */ /* 0x000fe400017a5670 */
[----:B------:R-:W3:Y:S01]  /*cc10*/  SHFL.BFLY PT, R16, R37, 0x2, 0x1f ;  /* 0x0c401f0025107f89 */ /* 0x000ee200000e0000 */
[----:B----4-:R-:W-:Y:S01]  /*cc20*/  FADD.FTZ R7, R7, R28 ;  /* 0x0000001c07077221 */ /* 0x010fe20000010000 */
[----:B------:R-:W-:Y:S02]  /*cc30*/  ISETP.NE.OR P4, PT, R12, 0x20, P2 ;  /* 0x000000200c00780c */ /* 0x000fe40001785670 */
        /* <DEDUP_REMOVED lines=63> */
[----:B0-----:R-:W-:Y:S01]  /*d030*/  FADD.FTZ R36, R39, R36 ;  /* 0x0000002427247221 */ /* 0x001fe20000010000 */
[----:B------:R-:W-:Y:S01]  /*d040*/  BAR.SYNC.DEFER_BLOCKING 0x0 ;  /* 0x0000000000007b1d */ /* 0x000fe20000010000 */
[----:B--2---:R-:W-:Y:S01]  /*d050*/  FADD.FTZ R38, R49, R38 ;  /* 0x0000002631267221 */ /* 0x004fe20000010000 */
[----:B---3--:R-:W-:Y:S01]  /*d060*/  FADD.FTZ R41, R41, R2 ;  /* 0x0000000229297221 */ /* 0x008fe20000010000 */
[----:B-1----:R-:W-:Y:S01]  /*d070*/  FADD.FTZ R6, R51, R6 ;  /* 0x0000000633067221 */ /* 0x002fe20000010000 */
[----:B----4-:R-:W-:Y:S01]  /*d080*/  FADD.FTZ R43, R43, R8 ;  /* 0x000000082b2b7221 */ /* 0x010fe20000010000 */
[----:B-----5:R-:W-:Y:S01]  /*d090*/  FADD.FTZ R40, R53, R40 ;  /* 0x0000002835287221 */ /* 0x020fe20000010000 */
        /* <DEDUP_REMOVED lines=26> */
.L_x_18015:
[----:B------:R-:W-:Y:S05]  /*d240*/  BSYNC.RECONVERGENT B0 ;  /* 0x0000000000007941 */ /* 0x000fea0003800200 */
.L_x_18014:
        /* <DEDUP_REMOVED lines=51> */
.L_x_18017:
[----:B------:R-:W-:Y:S05]  /*d580*/  BSYNC.RECONVERGENT B0 ;  /* 0x0000000000007941 */ /* 0x000fea0003800200 */
.L_x_18016:
        /* <DEDUP_REMOVED lines=27> */
.L_x_18019:
[----:B------:R-:W-:Y:S05]  /*d740*/  BSYNC.RECONVERGENT B0 ;  /* 0x0000000000007941 */ /* 0x000fea0003800200 */
.L_x_18018:
        /* <DEDUP_REMOVED lines=51> */
.L_x_18021:
[----:B------:R-:W-:Y:S05]  /*da80*/  BSYNC.RECONVERGENT B0 ;  /* 0x0000000000007941 */ /* 0x000fea0003800200 */
.L_x_18020:
[----:B------:R-:W-:Y:S06]  /*da90*/  BAR.SYNC.DEFER_BLOCKING 0x0 ;  /* 0x0000000000007b1d */ /* 0x000fec0000010000 */
[----:B------:R-:W-:Y:S05]  /*daa0*/  @P3 EXIT ;  /* 0x000000000000394d */ /* 0x000fea0003800000 */
[----:B------:R-:W-:-:S06]  /*dab0*/  UIMAD UR4, UR10, UR8, UR9 ;  /* 0x000000080a0472a4 */ /* 0x000fcc000f8e0209 */
        /* <DEDUP_REMOVED lines=59> */
.L_x_18022:
        /* <DEDUP_REMOVED lines=9> */
.L_x_27491:


//--------------------- .text._ZN4vllm25paged_attention_v2_kernelI13__nv_bfloat16S1_Li128ELi32ELi128ELNS_18Fp8KVCacheDataTypeE0ELb1ELi512EEEvPfS3_PT_PKS4_PKT0_SA_ifPKiSC_iPKfiiiSE_SE_iiiii --------------------------
	.section	.text._ZN4vllm25paged_attention_v2_kernelI13__nv_bfloat16S1_Li128ELi32ELi128ELNS_18Fp8KVCacheDataTypeE0ELb1ELi512EEEvPfS3_PT_PKS4_PKT0_SA_ifPKiSC_iPKfiiiSE_SE_iiiii,"ax",@progbits
	.align	128
        .global         _ZN4vllm25paged_attention_v2_kernelI13__nv_bfloat16S1_Li128ELi32ELi128ELNS_18Fp8KVCacheDataTypeE0ELb1ELi512EEEvPfS3_PT_PKS4_PKT0_SA_ifPKiSC_iPKfiiiSE_SE_iiiii
        .type           _ZN4vllm25paged_attention_v2_kernelI13__nv_bfloat16S1_Li128ELi32ELi128ELNS_18Fp8KVCacheDataTypeE0ELb1ELi512EEEvPfS3_PT_PKS4_PKT0_SA_ifPKiSC_iPKfiiiSE_SE_iiiii,@function
        .size           _ZN4vllm25paged_attention_v2_kernelI13__nv_bfloat16S1_Li128ELi32ELi128ELNS_18Fp8KVCacheDataTypeE0ELb1ELi512EEEvPfS3_PT_PKS4_PKT0_SA_ifPKiSC_iPKfiiiSE_SE_iiiii,(.L_x_27492 - _ZN4vllm25paged_attention_v2_kernelI13__nv_bfloat16S1_Li128ELi32ELi128ELNS_18Fp8KVCacheDataTypeE0ELb1ELi512EEEvPfS3_PT_PKS4_PKT0_SA_ifPKiSC_iPKfiiiSE_SE_iiiii)
        .other          _ZN4vllm25paged_attention_v2_kernelI13__nv_bfloat16S1_Li128ELi32ELi128ELNS_18Fp8KVCacheDataTypeE0ELb1ELi512EEEvPfS3_PT_PKS4_PKT0_SA_ifPKiSC_iPKfiiiSE_SE_iiiii,@"STO_CUDA_ENTRY STV_DEFAULT"
_ZN4vllm25paged_attention_v2_kernelI13__nv_bfloat16S1_Li128ELi32ELi128ELNS_18Fp8KVCacheDataTypeE0ELb1ELi512EEEvPfS3_PT_PKS4_PKT0_SA_ifPKiSC_iPKfiiiSE_SE_iiiii:
.text._ZN4vllm25paged_attention_v2_kernelI13__nv_bfloat16S1_Li128ELi32ELi128ELNS_18Fp8KVCacheDataTypeE0ELb1ELi512EEEvPfS3_PT_PKS4_PKT0_SA_ifPKiSC_iPKfiiiSE_SE_iiiii:
[----:B------:R-:W-:Y:S01]  /*0000*/  LDC R1, c[0x0][0x37c] ;  /* 0x0000df00ff017b82 */ /* 0x000fe20000000800 */
[----:B------:R-:W0:Y:S07]  /*0010*/  S2R R13, SR_CTAID.Y ;  /* 0x00000000000d7919 */ /* 0x000e2e0000002600 */
[----:B------:R-:W0:Y:S01]  /*0020*/  LDC.64 R2, c[0x0][0x3c0] ;  /* 0x0000f000ff027b82 */ /* 0x000e220000000a00 */
[----:B------:R-:W1:Y:S01]  /*0030*/  LDCU.64 UR10, c[0x0][0x358] ;  /* 0x00006b00ff0a77ac */ /* 0x000e620008000a00 */
[----:B0-----:R-:W-:-:S06]  /*0040*/  IMAD.WIDE.U32 R2, R13, 0x4, R2 ;  /* 0x000000040d027825 */ /* 0x001fcc00078e0002 */
[----:B-1----:R-:W2:Y:S01]  /*0050*/  LDG.E.CONSTANT R2, desc[UR10][R2.64] ;  /* 0x0000000a02027981 */ /* 0x002ea2000c1e9900 */
[----:B------:R-:W0:Y:S02]  /*0060*/  S2UR UR9, SR_CTAID.Z ;  /* 0x00000000000979c3 */ /* 0x000e240000002700 */
[----:B0-----:R-:W-:Y:S01]  /*0070*/  USHF.L.U32 UR6, UR9, 0x9, URZ ;  /* 0x0000000909067899 */ /* 0x001fe200080006ff */
[----:B--2---:R-:W-:-:S13]  /*0080*/  R2UR UR12, R2 ;  /* 0x00000000020c72ca */ /* 0x004fda00000e0000 */
[----:B------:R-:W-:-:S06]  /*0090*/  UISETP.GE.AND UP0, UPT, UR6, UR12, UPT ;  /* 0x0000000c0600728c */ /* 0x000fcc000bf06270 */
[----:B------:R-:W-:-:S13]  /*00a0*/  PLOP3.LUT P0, PT, PT, PT, UP0, 0x80, 0x8 ;  /* 0x000000000008781c */ /* 0x000fda0003f0f008 */
[----:B------:R-:W-:Y:S05]  /*00b0*/  @P0 EXIT ;  /* 0x000000000000094d */ /* 0x000fea0003800000 */
[----:B------:R-:W0:Y:S01]  /*00c0*/  S2R R15, SR_TID.X ;  /* 0x00000000000f7919 */ /* 0x000e220000002100 */
[----:B------:R-:W1:Y:S01]  /*00d0*/  LDCU UR4, c[0x0][0x3d8] ;  /* 0x00007b00ff0477ac */ /* 0x000e620008000800 */
[----:B------:R-:W2:Y:S01]  /*00e0*/  LDC.64 R4, c[0x0][0x3d0] ;  /* 0x0000f400ff047b82 */ /* 0x000ea20000000a00 */
[----:B------:R-:W3:Y:S01]  /*00f0*/  S2R R17, SR_CTAID.X ;  /* 0x0000000000117919 */ /* 0x000ee20000002500 */
[----:B------:R-:W4:Y:S06]  /*0100*/  LDCU UR13, c[0x0][0x404] ;  /* 0x00008080ff0d77ac */ /* 0x000f2c0008000800 */
[----:B------:R-:W4:Y:S08]  /*0110*/  LDC R16, c[0x0][0x3b0] ;  /* 0x0000ec00ff107b82 */ /* 0x000f300000000800 */
[----:B------:R-:W4:Y:S01]  /*0120*/  LDC R14, c[0x0][0x370] ;  /* 0x0000dc00ff0e7b82 */ /* 0x000f220000000800 */
[----:B-1----:R-:W-:Y:S01]  /*0130*/  IMAD R0, R13, UR4, RZ ;  /* 0x000000040d007c24 */ /* 0x002fe2000f8e02ff */
[----:B------:R-:W-:Y:S01]  /*0140*/  UIADD3 UR7, UPT, UPT, UR12, -0x1, URZ ;  /* 0xffffffff0c077890 */ /* 0x000fe2000fffe0ff */
[----:B------:R-:W1:Y:S01]  /*0150*/  LDCU UR16, c[0x0][0x3fc] ;  /* 0x00007f80ff1077ac */ /* 0x000e620008000800 */
[----:B--2---:R-:W-:Y:S01]  /*0160*/  ISETP.NE.U32.AND P0, PT, R4, RZ, PT ;  /* 0x000000ff0400720c */ /* 0x004fe20003f05070 */
[----:B------:R-:W2:Y:S03]  /*0170*/  LDCU UR17, c[0x0][0x3e0] ;  /* 0x00007c00ff1177ac */ /* 0x000ea60008000800 */
[----:B------:R-:W-:Y:S01]  /*0180*/  ISETP.NE.AND.EX P0, PT, R5, RZ, PT, P0 ;  /* 0x000000ff0500720c */ /* 0x000fe20003f05300 */
[----:B------:R-:W1:Y:S01]  /*0190*/  LDCU UR18, c[0x0][0x3dc] ;  /* 0x00007b80ff1277ac */ /* 0x000e620008000800 */
[C---:B0-----:R-:W-:Y:S01]  /*01a0*/  ISETP.GT.U32.AND P1, PT, R15.reuse, 0xf, PT ;  /* 0x0000000f0f00780c */ /* 0x041fe20003f24070 */
[----:B------:R-:W0:Y:S01]  /*01b0*/  LDCU UR19, c[0x0][0x3b4] ;  /* 0x00007680ff1377ac */ /* 0x000e220008000800 */
[----:B------:R-:W0:Y:S11]  /*01c0*/  LDCU.64 UR20, c[0x0][0x3a0] ;  /* 0x00007400ff1477ac */ /* 0x000e360008000a00 */
[----:B------:R-:W4:Y:S01]  /*01d0*/  @!P1 LDC.64 R8, c[0x0][0x398] ;  /* 0x0000e600ff089b82 */ /* 0x000f220000000a00 */
[----:B------:R-:W-:-:S02]  /*01e0*/  @!P1 IMAD.SHL.U32 R3, R15, 0x8, RZ ;  /* 0x000000080f039824 */ /* 0x000fc400078e00ff */
[----:B---3--:R-:W-:-:S05]  /*01f0*/  @!P1 IMAD.SHL.U32 R2, R17, 0x80, RZ ;  /* 0x0000008011029824 */ /* 0x008fca00078e00ff */
[----:B------:R-:W-:Y:S02]  /*0200*/  @!P1 IADD3 R2, P2, P3, R3, R0, R2 ;  /* 0x0000000003029210 */ /* 0x000fe40007b5e002 */
[----:B------:R-:W-:-:S04]  /*0210*/  SHF.R.S32.HI R0, RZ, 0x1f, R0 ;  /* 0x0000001fff007819 */ /* 0x000fc80000011400 */
[----:B------:R-:W-:Y:S02]  /*0220*/  @!P1 IADD3.X R0, PT, PT, RZ, R0, RZ, P2, P3 ;  /* 0x00000000ff009210 */ /* 0x000fe400017e64ff */
[----:B----4-:R-:W-:-:S04]  /*0230*/  @!P1 LEA R8, P2, R2, R8, 0x1 ;  /* 0x0000000802089211 */ /* 0x010fc800078408ff */
[----:B------:R-:W-:Y:S02]  /*0240*/  @!P1 LEA.HI.X R9, R2, R9, R0, 0x1, P2 ;  /* 0x0000000902099211 */ /* 0x000fe400010f0c00 */
[----:B------:R-:W-:Y:S01]  /*0250*/  IABS R19, R16 ;  /* 0x0000001000137213 */ /* 0x000fe20000000000 */
[----:B------:R-:W3:Y:S02]  /*0260*/  @P0 LDC.64 R2, c[0x0][0x3d0] ;  /* 0x0000f400ff020b82 */ /* 0x000ee40000000a00 */
[----:B------:R-:W4:Y:S04]  /*0270*/  @!P1 LDG.E.CONSTANT R4, desc[UR10][R8.64] ;  /* 0x0000000a08049981 */ /* 0x000f28000c1e9900 */
[----:B------:R-:W4:Y:S04]  /*0280*/  @!P1 LDG.E.CONSTANT R5, desc[UR10][R8.64+0x4] ;  /* 0x0000040a08059981 */ /* 0x000f28000c1e9900 */
[----:B------:R-:W4:Y:S04]  /*0290*/  @!P1 LDG.E.CONSTANT R6, desc[UR10][R8.64+0x8] ;  /* 0x0000080a08069981 */ /* 0x000f28000c1e9900 */
[----:B------:R-:W4:Y:S01]  /*02a0*/  @!P1 LDG.E.CONSTANT R7, desc[UR10][R8.64+0xc] ;  /* 0x00000c0a08079981 */ /* 0x000f22000c1e9900 */
[----:B------:R-:W2:Y:S01]  /*02b0*/  I2F.RP R12, R19 ;  /* 0x00000013000c7306 */ /* 0x000ea20000209400 */
[----:B------:R-:W-:-:S02]  /*02c0*/  IMAD.MOV.U32 R0, RZ, RZ, RZ ;  /* 0x000000ffff007224 */ /* 0x000fc400078e00ff */
[----:B---3--:R-:W-:-:S05]  /*02d0*/  @P0 IMAD.WIDE.U32 R2, R17, 0x4, R2 ;  /* 0x0000000411020825 */ /* 0x008fca00078e0002 */
[----:B------:R3:W5:Y:S01]  /*02e0*/  @P0 LDG.E.CONSTANT R0, desc[UR10][R2.64] ;  /* 0x0000000a02000981 */ /* 0x000762000c1e9900 */
[----:B--2---:R-:W2:Y:S01]  /*02f0*/  MUFU.RCP R12, R12 ;  /* 0x0000000c000c7308 */ /* 0x004ea20000001000 */
[----:B------:R-:W-:Y:S01]  /*0300*/  MOV R18, UR7 ;  /* 0x0000000700127c02 */ /* 0x000fe20008000f00 */
[----:B------:R-:W-:Y:S01]  /*0310*/  ULOP3.LUT UR7, UR7, UR13, URZ, 0x3c, !UPT ;  /* 0x0000000d07077292 */ /* 0x000fe2000f8e3cff */
[----:B------:R-:W-:Y:S03]  /*0320*/  BSSY.RECONVERGENT B0, `(.L_x_18023) ;  /* 0x000032c000007945 */ /* 0x000fe60003800200 */
[----:B------:R-:W-:Y:S01]  /*0330*/  UISETP.GE.AND UP0, UPT, UR7, URZ, UPT ;  /* 0x000000ff0700728c */ /* 0x000fe2000bf06270 */
[----:B---3--:R-:W-:Y:S02]  /*0340*/  IABS R2, R14 ;  /* 0x0000000e00027213 */ /* 0x008fe40000000000 */
[----:B--2---:R-:W-:-:S04]  /*0350*/  IADD3 R10, PT, PT, R12, 0xffffffe, RZ ;  /* 0x0ffffffe0c0a7810 */ /* 0x004fc80007ffe0ff */
[----:B------:R2:W3:Y:S02]  /*0360*/  F2I.FTZ.U32.TRUNC.NTZ R11, R10 ;  /* 0x0000000a000b7305 */ /* 0x0004e4000021f000 */
[----:B--2---:R-:W-:Y:S02]  /*0370*/  IMAD.MOV.U32 R10, RZ, RZ, RZ ;  /* 0x000000ffff0a7224 */ /* 0x004fe400078e00ff */
[----:B---3--:R-:W-:-:S04]  /*0380*/  IMAD.MOV R8, RZ, RZ, -R11 ;  /* 0x000000ffff087224 */ /* 0x008fc800078e0a0b */
[----:B------:R-:W-:-:S04]  /*0390*/  IMAD R9, R8, R19, RZ ;  /* 0x0000001308097224 */ /* 0x000fc800078e02ff */
[----:B------:R-:W-:-:S06]  /*03a0*/  IMAD.HI.U32 R11, R11, R9, R10 ;  /* 0x000000090b0b7227 */ /* 0x000fcc00078e000a */
[----:B------:R-:W-:-:S04]  /*03b0*/  IMAD.HI.U32 R11, R11, R2, RZ ;  /* 0x000000020b0b7227 */ /* 0x000fc800078e00ff */
[----:B------:R-:W-:-:S04]  /*03c0*/  IMAD.MOV R3, RZ, RZ, -R11 ;  /* 0x000000ffff037224 */ /* 0x000fc800078e0a0b */
[----:B------:R-:W-:Y:S01]  /*03d0*/  IMAD R2, R19, R3, R2 ;  /* 0x0000000313027224 */ /* 0x000fe200078e0202 */
[----:B------:R-:W-:-:S04]  /*03e0*/  MOV R3, UR13 ;  /* 0x0000000d00037c02 */ /* 0x000fc80008000f00 */
[----:B------:R-:W-:Y:S02]  /*03f0*/  ISETP.GT.U32.AND P2, PT, R19, R2, PT ;  /* 0x000000021300720c */ /* 0x000fe40003f44070 */
[----:B------:R-:W-:-:S04]  /*0400*/  IABS R8, R3 ;  /* 0x0000000300087213 */ /* 0x000fc80000000000 */
[----:B------:R-:W2:Y:S07]  /*0410*/  I2F.RP R10, R8 ;  /* 0x00000008000a7306 */ /* 0x000eae0000209400 */
[----:B------:R-:W-:Y:S02]  /*0420*/  @!P2 IMAD.IADD R2, R2, 0x1, -R19 ;  /* 0x000000010202a824 */ /* 0x000fe400078e0a13 */
[----:B------:R-:W-:Y:S01]  /*0430*/  @!P2 VIADD R11, R11, 0x1 ;  /* 0x000000010b0ba836 */ /* 0x000fe20000000000 */
[----:B------:R-:W-:-:S02]  /*0440*/  ISETP.NE.AND P2, PT, R16, RZ, PT ;  /* 0x000000ff1000720c */ /* 0x000fc40003f45270 */
[----:B------:R-:W-:Y:S02]  /*0450*/  ISETP.GE.U32.AND P0, PT, R2, R19, PT ;  /* 0x000000130200720c */ /* 0x000fe40003f06070 */
[----:B------:R-:W-:Y:S01]  /*0460*/  LOP3.LUT R2, R14, R16, RZ, 0x3c, !PT ;  /* 0x000000100e027212 */ /* 0x000fe200078e3cff */
[----:B--2---:R-:W2:Y:S03]  /*0470*/  MUFU.RCP R10, R10 ;  /* 0x0000000a000a7308 */ /* 0x004ea60000001000 */
[----:B------:R-:W-:-:S07]  /*0480*/  ISETP.GE.AND P3, PT, R2, RZ, PT ;  /* 0x000000ff0200720c */ /* 0x000fce0003f66270 */
[----:B------:R-:W-:-:S05]  /*0490*/  @P0 VIADD R11, R11, 0x1 ;  /* 0x000000010b0b0836 */ /* 0x000fca0000000000 */
[----:B------:R-:W-:Y:S01]  /*04a0*/  MOV R12, R11 ;  /* 0x0000000b000c7202 */ /* 0x000fe20000000f00 */
[----:B--2---:R-:W-:-:S04]  /*04b0*/  VIADD R3, R10, 0xffffffe ;  /* 0x0ffffffe0a037836 */ /* 0x004fc80000000000 */
[----:B------:R-:W-:Y:S01]  /*04c0*/  @!P3 IMAD.MOV R12, RZ, RZ, -R12 ;  /* 0x000000ffff0cb224 */ /* 0x000fe200078e0a0c */
[----:B------:R-:W-:Y:S01]  /*04d0*/  @!P2 LOP3.LUT R12, RZ, R16, RZ, 0x33, !PT ;  /* 0x00000010ff0ca212 */ /* 0x000fe200078e33ff */
[----:B------:R-:W2:Y:S03]  /*04e0*/  F2I.FTZ.U32.TRUNC.NTZ R3, R3 ;  /* 0x0000000300037305 */ /* 0x000ea6000021f000 */
[----:B------:R-:W-:-:S05]  /*04f0*/  IABS R19, R12 ;  /* 0x0000000c00137213 */ /* 0x000fca0000000000 */
[----:B------:R-:W3:Y:S01]  /*0500*/  I2F.RP R2, R19 ;  /* 0x0000001300027306 */ /* 0x000ee20000209400 */
[C---:B--2---:R-:W-:Y:S01]  /*0510*/  R2UR UR5, R3.reuse ;  /* 0x00000000030572ca */ /* 0x044fe200000e0000 */
[----:B------:R-:W-:-:S04]  /*0520*/  IMAD R10, R3, R8, RZ ;  /* 0x00000008030a7224 */ /* 0x000fc800078e02ff */
[----:B------:R-:W-:Y:S01]  /*0530*/  IMAD.MOV R11, RZ, RZ, -R10 ;  /* 0x000000ffff0b7224 */ /* 0x000fe200078e0a0a */
[----:B------:R-:W-:Y:S01]  /*0540*/  IABS R10, R18 ;  /* 0x00000012000a7213 */ /* 0x000fe20000000000 */
[----:B---3--:R2:W3:Y:S01]  /*0550*/  MUFU.RCP R9, R2 ;  /* 0x0000000200097308 */ /* 0x0084e20000001000 */
[----:B------:R-:W-:Y:S02]  /*0560*/  IABS R18, R12 ;  /* 0x0000000c00127213 */ /* 0x000fe40000000000 */
[----:B------:R-:W-:Y:S02]  /*0570*/  R2UR UR14, R10 ;  /* 0x000000000a0e72ca */ /* 0x000fe400000e0000 */
[----:B------:R-:W-:Y:S01]  /*0580*/  IABS R10, R17 ;  /* 0x00000011000a7213 */ /* 0x000fe20000000000 */
[----:B--2---:R-:W-:-:S05]  /*0590*/  IMAD.MOV.U32 R2, RZ, RZ, RZ ;  /* 0x000000ffff027224 */ /* 0x004fca00078e00ff */
[----:B------:R-:W-:Y:S01]  /*05a0*/  R2UR UR4, R2 ;  /* 0x00000000020472ca */ /* 0x000fe200000e0000 */
[----:B---3--:R-:W-:-:S12]  /*05b0*/  VIADD R9, R9, 0xffffffe ;  /* 0x0ffffffe09097836 */ /* 0x008fd80000000000 */
[----:B------:R-:W-:Y:S02]  /*05c0*/  IMAD.HI.U32 R11, R3, R11, UR4 ;  /* 0x00000004030b7e27 */ /* 0x000fe4000f8e000b */
[----:B------:R-:W2:Y:S03]  /*05d0*/  F2I.FTZ.U32.TRUNC.NTZ R3, R9 ;  /* 0x0000000900037305 */ /* 0x000ea6000021f000 */
[----:B------:R-:W-:Y:S01]  /*05e0*/  R2UR UR22, R11 ;  /* 0x000000000b1672ca */ /* 0x000fe200000e0000 */
[----:B--2---:R-:W-:-:S12]  /*05f0*/  IMAD.MOV R2, RZ, RZ, -R3 ;  /* 0x000000ffff027224 */ /* 0x004fd800078e0a03 */
[----:B------:R-:W-:Y:S02]  /*0600*/  UIMAD.WIDE.U32 UR4, UR22, UR14, URZ ;  /* 0x0000000e160472a5 */ /* 0x000fe4000f8e00ff */
[----:B------:R-:W-:Y:S01]  /*0610*/  UIADD3 UR4, UPT, UPT, UR12, 0x1f, URZ ;  /* 0x0000001f0c047890 */ /* 0x000fe2000fffe0ff */
[----:B------:R-:W-:Y:S02]  /*0620*/  IMAD R11, R2, R19, RZ ;  /* 0x00000013020b7224 */ /* 0x000fe400078e02ff */
[----:B------:R-:W-:Y:S01]  /*0630*/  IMAD.MOV.U32 R2, RZ, RZ, RZ ;  /* 0x000000ffff027224 */ /* 0x000fe200078e00ff */
[----:B------:R-:W-:Y:S01]  /*0640*/  USHF.R.U32.HI UR4, URZ, 0x5, UR4 ;  /* 0x00000005ff047899 */ /* 0x000fe20008011604 */
[----:B------:R-:W-:Y:S02]  /*0650*/  UMOV UR8, UR5 ;  /* 0x0000000500087c82 */ /* 0x000fe40008000000 */
[----:B------:R-:W-:Y:S01]  /*0660*/  IMAD.HI.U32 R2, R3, R11, R2 ;  /* 0x0000000b03027227 */ /* 0x000fe200078e0002 */
[----:B------:R-:W-:Y:S01]  /*0670*/  IADD3 R21, PT, PT, RZ, -UR8, RZ ;  /* 0x80000008ff157c10 */ /* 0x000fe2000fffe0ff */
[----:B------:R-:W-:-:S02]  /*0680*/  USHF.L.U32 UR5, UR9, 0x4, URZ ;  /* 0x0000000409057899 */ /* 0x000fc400080006ff */
[----:B------:R-:W-:Y:S02]  /*0690*/  IMAD.MOV R11, RZ, RZ, -R18 ;  /* 0x000000ffff0b7224 */ /* 0x000fe400078e0a12 */
[----:B------:R-:W-:Y:S01]  /*06a0*/  IMAD R3, R8, R21, UR14 ;  /* 0x0000000e08037e24 */ /* 0x000fe2000f8e0215 */
[----:B------:R-:W2:Y:S01]  /*06b0*/  LDCU UR14, c[0x0][0x3f8] ;  /* 0x00007f00ff0e77ac */ /* 0x000ea20008000800 */
[----:B------:R-:W-:Y:S01]  /*06c0*/  IMAD.HI.U32 R9, R2, R10, RZ ;  /* 0x0000000a02097227 */ /* 0x000fe200078e00ff */
[----:B------:R-:W3:Y:S02]  /*06d0*/  LDC R21, c[0x0][0x408] ;  /* 0x00010200ff157b82 */ /* 0x000ee40000000800 */
[----:B------:R-:W-:Y:S01]  /*06e0*/  ISETP.GT.U32.AND P0, PT, R8, R3, PT ;  /* 0x000000030800720c */ /* 0x000fe20003f04070 */
[----:B------:R-:W-:Y:S01]  /*06f0*/  IMAD R2, R9, R11, R10 ;  /* 0x0000000b09027224 */ /* 0x000fe200078e020a */
[----:B------:R-:W-:Y:S01]  /*0700*/  MOV R10, UR4 ;  /* 0x00000004000a7c02 */ /* 0x000fe20008000f00 */
[----:B------:R-:W1:Y:S01]  /*0710*/  @!P1 S2R R11, SR_CgaCtaId ;  /* 0x00000000000b9919 */ /* 0x000e620000008800 */
[----:B------:R-:W-:-:S02]  /*0720*/  IMAD.U32 R23, RZ, RZ, UR5 ;  /* 0x00000005ff177e24 */ /* 0x000fc4000f8e00ff */
[----:B------:R-:W-:-:S03]  /*0730*/  ISETP.GT.U32.AND P2, PT, R19, R2, PT ;  /* 0x000000021300720c */ /* 0x000fc60003f44070 */
[----:B------:R-:W-:-:S04]  /*0740*/  VIADDMNMX.U32 R10, R23, 0x10, R10, PT ;  /* 0x00000010170a7846 */ /* 0x000fc8000380000a */
[----:B------:R-:W-:Y:S01]  /*0750*/  VOTEU.ANY UP2, P0 ;  /* 0x0000000000ff7886 */ /* 0x000fe20000040100 */
[----:B------:R-:W-:Y:S02]  /*0760*/  PLOP3.LUT P3, PT, PT, PT, UP2, 0x80, 0x8 ;  /* 0x000000000008781c */ /* 0x000fe40003f6f028 */
[----:B------:R-:W-:Y:S02]  /*0770*/  R2UR UR9, R10 ;  /* 0x000000000a0972ca */ /* 0x000fe400000e0000 */
[----:B------:R-:W-:Y:S01]  /*0780*/  LOP3.LUT R10, R17, R12, RZ, 0x3c, !PT ;  /* 0x0000000c110a7212 */ /* 0x000fe200078e3cff */
[----:B------:R-:W-:Y:S01]  /*0790*/  @!P2 IMAD.IADD R2, R2, 0x1, -R19 ;  /* 0x000000010202a824 */ /* 0x000fe200078e0a13 */
[----:B------:R-:W-:Y:S01]  /*07a0*/  @!UP2 UIADD3 UR8, UPT, UPT, UR8, 0x1, URZ ;  /* 0x000000010808a890 */ /* 0x000fe2000fffe0ff */
[----:B------:R-:W-:Y:S01]  /*07b0*/  @!P2 VIADD R9, R9, 0x1 ;  /* 0x000000010909a836 */ /* 0x000fe20000000000 */
[----:B------:R-:W-:Y:S02]  /*07c0*/  ISETP.NE.AND P2, PT, R12, RZ, PT ;  /* 0x000000ff0c00720c */ /* 0x000fe40003f45270 */
[----:B------:R-:W-:-:S02]  /*07d0*/  ISETP.GE.U32.AND P0, PT, R2, R19, PT ;  /* 0x000000130200720c */ /* 0x000fc40003f06070 */
[----:B------:R-:W-:Y:S01]  /*07e0*/  @!P1 MOV R2, 0x400 ;  /* 0x0000040000029802 */ /* 0x000fe20000000f00 */
[----:B------:R-:W-:Y:S01]  /*07f0*/  @!P3 IMAD.IADD R3, R3, 0x1, -R8 ;  /* 0x000000010303b824 */ /* 0x000fe200078e0a08 */
[----:B------:R-:W-:Y:S01]  /*0800*/  ISETP.GE.AND P3, PT, R10, RZ, PT ;  /* 0x000000ff0a00720c */ /* 0x000fe20003f66270 */
[----:B------:R-:W-:-:S03]  /*0810*/  UIADD3 UR4, UPT, UPT, -UR5, UR9, URZ ;  /* 0x0000000905047290 */ /* 0x000fc6000fffe1ff */
[----:B------:R-:W-:Y:S01]  /*0820*/  ISETP.GE.U32.AND P4, PT, R3, R8, PT ;  /* 0x000000080300720c */ /* 0x000fe20003f86070 */
[----:B------:R-:W-:Y:S01]  /*0830*/  ULEA UR4, UR4, UR6, 0x5 ;  /* 0x0000000604047291 */ /* 0x000fe2000f8e28ff */
[----:B-1----:R-:W-:-:S03]  /*0840*/  @!P1 LEA R2, R11, R2, 0x18 ;  /* 0x000000020b029211 */ /* 0x002fc600078ec0ff */
[----:B------:R-:W-:Y:S01]  /*0850*/  @P0 IADD3 R9, PT, PT, R9, 0x1, RZ ;  /* 0x0000000109090810 */ /* 0x000fe20007ffe0ff */
[----:B------:R-:W-:Y:S01]  /*0860*/  UISETP.LT.AND UP2, UPT, UR12, UR4, UPT ;  /* 0x000000040c00728c */ /* 0x000fe2000bf41270 */
[----:B---3--:R-:W-:Y:S01]  /*0870*/  ISETP.GE.AND P0, PT, R21, RZ, PT ;  /* 0x000000ff1500720c */ /* 0x008fe20003f06270 */
[C---:B------:R-:W-:Y:S01]  /*0880*/  @!P1 IMAD R2, R15.reuse, 0x10, R2 ;  /* 0x000000100f029824 */ /* 0x040fe200078e0202 */
[----:B------:R-:W-:Y:S01]  /*0890*/  LEA.HI R11, R15, UR5, RZ, 0x1b ;  /* 0x000000050f0b7c11 */ /* 0x000fe2000f8fd8ff */
[----:B------:R-:W-:Y:S01]  /*08a0*/  @!P3 IMAD.MOV R9, RZ, RZ, -R9 ;  /* 0x000000ffff09b224 */ /* 0x000fe200078e0a09 */
[----:B------:R-:W-:Y:S01]  /*08b0*/  @!P2 LOP3.LUT R9, RZ, R12, RZ, 0x33, !PT ;  /* 0x0000000cff09a212 */ /* 0x000fe200078e33ff */
[----:B------:R-:W-:Y:S01]  /*08c0*/  USEL UR4, UR12, UR4, UP2 ;  /* 0x000000040c047287 */ /* 0x000fe20009000000 */
[----:B------:R-:W-:Y:S01]  /*08d0*/  IMAD.MOV.U32 R12, RZ, RZ, R8 ;  /* 0x000000ffff0c7224 */ /* 0x000fe200078e0008 */
[----:B------:R-:W-:-:S05]  /*08e0*/  VOTEU.ANY UP1, P4 ;  /* 0x0000000000ff7886 */ /* 0x000fca0002020100 */
[----:B------:R-:W-:Y:S01]  /*08f0*/  @UP1 UIADD3 UR8, UPT, UPT, UR8, 0x1, URZ ;  /* 0x0000000108081890 */ /* 0x000fe2000fffe0ff */
[----:B--2---:R-:W-:Y:S01]  /*0900*/  @!P0 IMAD R3, R16, UR14, R9 ;  /* 0x0000000e10038c24 */ /* 0x004fe2000f8e0209 */
[----:B------:R-:W-:Y:S01]  /*0910*/  UISETP.NE.AND UP1, UPT, UR13, URZ, UPT ;  /* 0x000000ff0d00728c */ /* 0x000fe2000bf25270 */
[----:B------:R-:W-:Y:S01]  /*0920*/  @P0 IMAD R10, R14, UR14, R17 ;  /* 0x0000000e0e0a0c24 */ /* 0x000fe2000f8e0211 */
[----:B------:R-:W-:-:S03]  /*0930*/  @!UP0 UIADD3 UR8, UPT, UPT, URZ, -UR8, URZ ;  /* 0x80000008ff088290 */ /* 0x000fc6000fffe0ff */
[----:B------:R-:W-:-:S06]  /*0940*/  @P0 IMAD R10, R10, R21, 0x1 ;  /* 0x000000010a0a0424 */ /* 0x000fcc00078e0215 */
[----:B------:R-:W-:Y:S01]  /*0950*/  @!UP1 ULOP3.LUT UR8, URZ, UR13, URZ, 0x33, !UPT ;  /* 0x0000000dff089292 */ /* 0x000fe2000f8e33ff */
[----:B----4-:R1:W-:Y:S01]  /*0960*/  @!P1 STS.128 [R2], R4 ;  /* 0x0000000402009388 */ /* 0x0103e20000000c00 */
[----:B------:R-:W-:Y:S01]  /*0970*/  BAR.SYNC.DEFER_BLOCKING 0x0 ;  /* 0x0000000000007b1d */ /* 0x000fe20000010000 */
[----:B------:R-:W-:Y:S02]  /*0980*/  ISETP.GE.U32.AND P1, PT, R11, UR9, PT ;  /* 0x000000090b007c0c */ /* 0x000fe4000bf26070 */
[----:B------:R-:W-:Y:S01]  /*0990*/  MOV R11, 0xff7fffff ;  /* 0xff7fffff000b7802 */ /* 0x000fe20000000f00 */
[----:B-1----:R-:W-:-:S04]  /*09a0*/  @!P0 IMAD.MOV R2, RZ, RZ, -R3 ;  /* 0x000000ffff028224 */ /* 0x002fc800078e0a03 */
[----:B------:R-:W-:-:S06]  /*09b0*/  @!P0 IMAD R10, R21, R2, 0x1 ;  /* 0x00000001150a8424 */ /* 0x000fcc00078e0202 */
[----:B0-----:R-:W-:Y:S05]  /*09c0*/  @P1 BRA `(.L_x_18024) ;  /* 0x0000002c00041947 */ /* 0x001fea0003800000 */
[----:B------:R-:W0:Y:S01]  /*09d0*/  S2UR UR6, SR_CgaCtaId ;  /* 0x00000000000679c3 */ /* 0x000e220000008800 */
[----:B------:R-:W1:Y:S01]  /*09e0*/  S2R R7, SR_CTAID.Z ;  /* 0x0000000000077919 */ /* 0x000e620000002700 */
[----:B------:R-:W-:Y:S01]  /*09f0*/  UMOV UR5, 0x400 ;  /* 0x0000040000057882 */ /* 0x000fe20000000000 */
[----:B------:R-:W2:Y:S01]  /*0a00*/  LDCU UR7, c[0x0][0x3c8] ;  /* 0x00007900ff0777ac */ /* 0x000ea20008000800 */
[----:B------:R-:W-:Y:S01]  /*0a10*/  SHF.R.U32.HI R4, RZ, 0x5, R15 ;  /* 0x00000005ff047819 */ /* 0x000fe2000001160f */
[----:B------:R-:W-:Y:S01]  /*0a20*/  IMAD.MOV.U32 R11, RZ, RZ, -0x800001 ;  /* 0xff7fffffff0b7424 */ /* 0x000fe200078e00ff */
[----:B------:R-:W-:Y:S01]  /*0a30*/  LOP3.LUT R6, R15, 0x3e0, RZ, 0xc0, !PT ;  /* 0x000003e00f067812 */ /* 0x000fe200078ec0ff */
[----:B------:R-:W3:Y:S01]  /*0a40*/  LDCU.64 UR14, c[0x0][0x3b8] ;  /* 0x00007700ff0e77ac */ /* 0x000ee20008000a00 */
[----:B--2---:R-:W-:Y:S01]  /*0a50*/  IMAD R5, R13, UR7, RZ ;  /* 0x000000070d057c24 */ /* 0x004fe2000f8e02ff */
[----:B0-----:R-:W-:Y:S02]  /*0a60*/  ULEA UR13, UR6, UR5, 0x18 ;  /* 0x00000005060d7291 */ /* 0x001fe4000f8ec0ff */
[----:B------:R-:W-:-:S04]  /*0a70*/  UIADD3 UR5, UPT, UPT, UR5, 0x120, URZ ;  /* 0x0000012005057890 */ /* 0x000fc8000fffe0ff */
[----:B------:R-:W-:-:S03]  /*0a80*/  ULEA UR5, UR6, UR5, 0x18 ;  /* 0x0000000506057291 */ /* 0x000fc6000f8ec0ff */
[----:B------:R-:W0:Y:S01]  /*0a90*/  LDS.128 R24, [UR13] ;  /* 0x0000000dff187984 */ /* 0x000e220008000c00 */
[C---:B-1----:R-:W-:Y:S01]  /*0aa0*/  IMAD R97, R7.reuse, 0x10, R4 ;  /* 0x0000001007617824 */ /* 0x042fe200078e0204 */
[----:B------:R-:W-:Y:S02]  /*0ab0*/  LEA R13, R7, R6, 0x9 ;  /* 0x00000006070d7211 */ /* 0x000fe400078e48ff */
[----:B------:R-:W1:Y:S01]  /*0ac0*/  LDS.128 R28, [UR13+0x10] ;  /* 0x0000100dff1c7984 */ /* 0x000e620008000c00 */
[----:B------:R-:W-:-:S03]  /*0ad0*/  IMAD.WIDE.U32 R2, R97, 0x4, RZ ;  /* 0x0000000461027825 */ /* 0x000fc600078e00ff */
[----:B------:R-:W2:Y:S01]  /*0ae0*/  LDS.128 R32, [UR13+0x20] ;  /* 0x0000200dff207984 */ /* 0x000ea20008000c00 */
[----:B------:R-:W-:-:S03]  /*0af0*/  IMAD.WIDE R2, R5, 0x4, R2 ;  /* 0x0000000405027825 */ /* 0x000fc600078e0202 */
[----:B------:R-:W4:Y:S01]  /*0b00*/  LDS.128 R36, [UR13+0x30] ;  /* 0x0000300dff247984 */ /* 0x000f220008000c00 */
[----:B------:R-:W-:-:S03]  /*0b10*/  IMAD.SHL.U32 R5, R15, 0x4, RZ ;  /* 0x000000040f057824 */ /* 0x000fc600078e00ff */
[----:B------:R-:W4:Y:S01]  /*0b20*/  LDS.128 R40, [UR13+0x40] ;  /* 0x0000400dff287984 */ /* 0x000f220008000c00 */
[C---:B------:R-:W-:Y:S01]  /*0b30*/  LOP3.LUT R15, R13.reuse, 0x1f, R15, 0xf8, !PT ;  /* 0x0000001f0d0f7812 */ /* 0x040fe200078ef80f */
[----:B------:R-:W-:Y:S01]  /*0b40*/  VIADD R13, R13, 0x1 ;  /* 0x000000010d0d7836 */ /* 0x000fe20000000000 */
[----:B---3--:R-:W-:Y:S01]  /*0b50*/  IADD3 R6, P0, PT, R2, UR14, RZ ;  /* 0x0000000e02067c10 */ /* 0x008fe2000ff1e0ff */
[----:B------:R-:W3:Y:S01]  /*0b60*/  LDS.128 R44, [UR13+0x50] ;  /* 0x0000500dff2c7984 */ /* 0x000ee20008000c00 */
[----:B------:R-:W-:Y:S01]  /*0b70*/  LOP3.LUT R5, R5, 0x7c, RZ, 0xc0, !PT ;  /* 0x0000007c05057812 */ /* 0x000fe200078ec0ff */
[----:B------:R-:W-:Y:S01]  /*0b80*/  VIADD R98, R15, -UR12 ;  /* 0x8000000c0f627c36 */ /* 0x000fe20008000000 */
[----:B------:R-:W-:Y:S01]  /*0b90*/  IADD3.X R7, PT, PT, R3, UR15, RZ, P0, !PT ;  /* 0x0000000f03077c10 */ /* 0x000fe200087fe4ff */
[----:B------:R-:W3:Y:S01]  /*0ba0*/  LDS.128 R48, [UR13+0x60] ;  /* 0x0000600dff307984 */ /* 0x000ee20008000c00 */
[----:B------:R-:W-:Y:S02]  /*0bb0*/  VIADD R15, R15, 0x1 ;  /* 0x000000010f0f7836 */ /* 0x000fe40000000000 */
[----:B------:R-:W-:Y:S01]  /*0bc0*/  IMAD R5, R4, 0x80, R5 ;  /* 0x0000008004057824 */ /* 0x000fe200078e0205 */
[----:B------:R-:W3:Y:S04]  /*0bd0*/  LDS.128 R52, [UR13+0x70] ;  /* 0x0000700dff347984 */ /* 0x000ee80008000c00 */
[----:B------:R-:W3:Y:S01]  /*0be0*/  LDS.128 R56, [UR13+0x80] ;  /* 0x0000800dff387984 */ /* 0x000ee20008000c00 */
[----:B------:R-:W-:-:S03]  /*0bf0*/  IADD3 R14, PT, PT, R5, UR5, RZ ;  /* 0x00000005050e7c10 */ /* 0x000fc6000fffe0ff */
[----:B------:R-:W3:Y:S04]  /*0c00*/  LDS.128 R60, [UR13+0x90] ;  /* 0x0000900dff3c7984 */ /* 0x000ee80008000c00 */
[----:B------:R-:W3:Y:S01]  /*0c10*/  LDS.128 R64, [UR13+0xa0] ;  /* 0x0000a00dff407984 */ /* 0x000ee20008000c00 */
[----:B0-----:R-:W-:Y:S02]  /*0c20*/  PRMT R99, R24, 0x7632, R99 ;  /* 0x0000763218637816 */ /* 0x001fe40000000063 */
[----:B------:R-:W-:Y:S01]  /*0c30*/  PRMT R100, R25, 0x7632, R100 ;  /* 0x0000763219647816 */ /* 0x000fe20000000064 */
[----:B------:R-:W0:Y:S01]  /*0c40*/  LDS.128 R68, [UR13+0xb0] ;  /* 0x0000b00dff447984 */ /* 0x000e220008000c00 */
[----:B------:R-:W-:Y:S02]  /*0c50*/  PRMT R101, R26, 0x7632, R101 ;  /* 0x000076321a657816 */ /* 0x000fe40000000065 */
[----:B------:R-:W-:Y:S01]  /*0c60*/  PRMT R102, R27, 0x7632, R102 ;  /* 0x000076321b667816 */ /* 0x000fe20000000066 */
[----:B------:R-:W0:Y:S01]  /*0c70*/  LDS.128 R72, [UR13+0xc0] ;  /* 0x0000c00dff487984 */ /* 0x000e220008000c00 */
[----:B-1----:R-:W-:-:S02]  /*0c80*/  PRMT R103, R30, 0x7632, R103 ;  /* 0x000076321e677816 */ /* 0x002fc40000000067 */
[----:B--2---:R-:W-:Y:S01]  /*0c90*/  PRMT R104, R34, 0x7632, R104 ;  /* 0x0000763222687816 */ /* 0x004fe20000000068 */
[----:B------:R-:W1:Y:S01]  /*0ca0*/  LDS.128 R76, [UR13+0xd0] ;  /* 0x0000d00dff4c7984 */ /* 0x000e620008000c00 */
[----:B------:R-:W-:Y:S02]  /*0cb0*/  PRMT R105, R35, 0x7632, R105 ;  /* 0x0000763223697816 */ /* 0x000fe40000000069 */
[----:B----4-:R-:W-:Y:S01]  /*0cc0*/  PRMT R106, R36, 0x7632, R106 ;  /* 0x00007632246a7816 */ /* 0x010fe2000000006a */
[----:B------:R-:W2:Y:S01]  /*0cd0*/  LDS.128 R80, [UR13+0xe0] ;  /* 0x0000e00dff507984 */ /* 0x000ea20008000c00 */
        /* <DEDUP_REMOVED lines=8> */
[----:B---3--:R-:W-:Y:S02]  /*0d60*/  PRMT R114, R44, 0x7632, R114 ;  /* 0x000076322c727816 */ /* 0x008fe40000000072 */
        /* <DEDUP_REMOVED lines=23> */
[----:B0-----:R-:W-:Y:S02]  /*0ee0*/  PRMT R138, R68, 0x7632, R138 ;  /* 0x00007632448a7816 */ /* 0x001fe4000000008a */
[----:B------:R-:W-:-:S02]  /*0ef0*/  PRMT R139, R69, 0x7632, R139 ;  /* 0x00007632458b7816 */ /* 0x000fc4000000008b */
[----:B------:R-:W-:Y:S02]  /*0f00*/  PRMT R140, R70, 0x7632, R140 ;  /* 0x00007632468c7816 */ /* 0x000fe4000000008c */
[----:B------:R-:W-:Y:S02]  /*0f10*/  PRMT R141, R71, 0x7632, R141 ;  /* 0x00007632478d7816 */ /* 0x000fe4000000008d */
[----:B------:R-:W-:Y:S02]  /*0f20*/  PRMT R142, R72, 0x7632, R142 ;  /* 0x00007632488e7816 */ /* 0x000fe4000000008e */
[----:B------:R-:W-:Y:S02]  /*0f30*/  PRMT R143, R73, 0x7632, R143 ;  /* 0x00007632498f7816 */ /* 0x000fe4000000008f */
[----:B------:R-:W-:Y:S02]  /*0f40*/  PRMT R144, R74, 0x7632, R144 ;  /* 0x000076324a907816 */ /* 0x000fe40000000090 */
[----:B------:R-:W-:-:S02]  /*0f50*/  PRMT R145, R75, 0x7632, R145 ;  /* 0x000076324b917816 */ /* 0x000fc40000000091 */
[----:B-1----:R-:W-:Y:S02]  /*0f60*/  PRMT R146, R76, 0x7632, R146 ;  /* 0x000076324c927816 */ /* 0x002fe40000000092 */
[----:B------:R-:W-:Y:S02]  /*0f70*/  PRMT R147, R77, 0x7632, R147 ;  /* 0x000076324d937816 */ /* 0x000fe40000000093 */
[----:B------:R-:W-:Y:S02]  /*0f80*/  PRMT R148, R78, 0x7632, R148 ;  /* 0x000076324e947816 */ /* 0x000fe40000000094 */
[----:B------:R-:W-:Y:S02]  /*0f90*/  PRMT R149, R79, 0x7632, R149 ;  /* 0x000076324f957816 */ /* 0x000fe40000000095 */
[----:B--2---:R-:W-:Y:S02]  /*0fa0*/  PRMT R150, R80, 0x7632, R150 ;  /* 0x0000763250967816 */ /* 0x004fe40000000096 */
[----:B------:R-:W-:-:S02]  /*0fb0*/  PRMT R151, R81, 0x7632, R151 ;  /* 0x0000763251977816 */ /* 0x000fc40000000097 */
[----:B------:R-:W-:Y:S02]  /*0fc0*/  PRMT R152, R82, 0x7632, R152 ;  /* 0x0000763252987816 */ /* 0x000fe40000000098 */
[----:B------:R-:W-:Y:S02]  /*0fd0*/  PRMT R153, R83, 0x7632, R153 ;  /* 0x0000763253997816 */ /* 0x000fe40000000099 */
[----:B----4-:R-:W-:Y:S02]  /*0fe0*/  PRMT R154, R84, 0x7632, R154 ;  /* 0x00007632549a7816 */ /* 0x010fe4000000009a */
[----:B------:R-:W-:Y:S02]  /*0ff0*/  PRMT R155, R85, 0x7632, R155 ;  /* 0x00007632559b7816 */ /* 0x000fe4000000009b */
[----:B------:R-:W-:Y:S02]  /*1000*/  PRMT R156, R86, 0x7632, R156 ;  /* 0x00007632569c7816 */ /* 0x000fe4000000009c */
[----:B------:R-:W-:-:S07]  /*1010*/  PRMT R157, R87, 0x7632, R157 ;  /* 0x00007632579d7816 */ /* 0x000fce000000009d */
.L_x_18027:
[----:B------:R-:W0:Y:S01]  /*1020*/  LDC R18, c[0x0][0x400] ;  /* 0x00010000ff127b82 */ /* 0x000e220000000800 */
[----:B------:R-:W-:Y:S01]  /*1030*/  VIADD R2, R13, 0xffffffff ;  /* 0xffffffff0d027836 */ /* 0x000fe20000000000 */
[----:B------:R-:W-:Y:S01]  /*1040*/  UIADD3 UR5, UPT, UPT, UR8, -UR16, URZ ;  /* 0x8000001008057290 */ /* 0x000fe2000fffe0ff */
[----:B------:R-:W-:Y:S01]  /*1050*/  VIADD R97, R97, 0x4 ;  /* 0x0000000461617836 */ /* 0x000fe20000000000 */
[----:B------:R-:W-:Y:S01]  /*1060*/  BSSY.RECONVERGENT B1, `(.L_x_18025) ;  /* 0x0000251000017945 */ /* 0x000fe20003800200 */
[----:B------:R-:W-:Y:S01]  /*1070*/  VIADD R13, R13, 0x80 ;  /* 0x000000800d0d7836 */ /* 0x000fe20000000000 */
[----:B------:R-:W-:Y:S02]  /*1080*/  IABS R3, R2 ;  /* 0x0000000200037213 */ /* 0x000fe40000000000 */
[----:B------:R-:W1:Y:S03]  /*1090*/  LDC R21, c[0x0][0x404] ;  /* 0x00010100ff157b82 */ /* 0x000e660000000800 */
[----:B------:R-:W-:-:S05]  /*10a0*/  IMAD.HI.U32 R4, R3, UR22, RZ ;  /* 0x0000001603047c27 */ /* 0x000fca000f8e00ff */
[----:B------:R-:W-:Y:S02]  /*10b0*/  IADD3 R16, PT, PT, RZ, -R4, RZ ;  /* 0x80000004ff107210 */ /* 0x000fe40007ffe0ff */
        /* <DEDUP_REMOVED lines=8> */
[----:B------:R-:W-:Y:S02]  /*1140*/  @!P1 IMAD.IADD R3, R3, 0x1, -R8 ;  /* 0x0000000103039824 */ /* 0x000fe400078e0a08 */
[----:B------:R-:W-:Y:S01]  /*1150*/  @!P1 VIADD R4, R4, 0x1 ;  /* 0x0000000104049836 */ /* 0x000fe20000000000 */
[----:B------:R-:W-:Y:S02]  /*1160*/  ISETP.NE.AND P1, PT, R21, RZ, PT ;  /* 0x000000ff1500720c */ /* 0x000fe40003f25270 */
[----:B------:R-:W-:Y:S01]  /*1170*/  ISETP.GE.U32.AND P0, PT, R3, R12, PT ;  /* 0x0000000c0300720c */ /* 0x000fe20003f06070 */
[----:B0-----:R-:W-:-:S06]  /*1180*/  VIADD R3, R5, 0xffffffe ;  /* 0x0ffffffe05037836 */ /* 0x001fcc0000000000 */
[----:B------:R-:W0:Y:S06]  /*1190*/  F2I.FTZ.U32.TRUNC.NTZ R3, R3 ;  /* 0x0000000300037305 */ /* 0x000e2c000021f000 */
[----:B------:R-:W-:-:S05]  /*11a0*/  @P0 IADD3 R4, PT, PT, R4, 0x1, RZ ;  /* 0x0000000104040810 */ /* 0x000fca0007ffe0ff */
[----:B------:R-:W-:-:S04]  /*11b0*/  IMAD.MOV.U32 R19, RZ, RZ, R4 ;  /* 0x000000ffff137224 */ /* 0x000fc800078e0004 */
[----:B------:R-:W-:Y:S01]  /*11c0*/  @!P2 IMAD.MOV R19, RZ, RZ, -R19 ;  /* 0x000000ffff13a224 */ /* 0x000fe200078e0a13 */
[----:B------:R-:W-:Y:S01]  /*11d0*/  @!P1 LOP3.LUT R19, RZ, R21, RZ, 0x33, !PT ;  /* 0x00000015ff139212 */ /* 0x000fe200078e33ff */
[--C-:B0-----:R-:W-:Y:S01]  /*11e0*/  IMAD.MOV R2, RZ, RZ, -R3.reuse ;  /* 0x000000ffff027224 */ /* 0x101fe200078e0a03 */
[----:B------:R-:W-:Y:S02]  /*11f0*/  ISETP.NE.AND P1, PT, R18, RZ, PT ;  /* 0x000000ff1200720c */ /* 0x000fe40003f25270 */
[----:B------:R-:W-:Y:S01]  /*1200*/  IADD3 R4, PT, PT, R19, R10, RZ ;  /* 0x0000000a13047210 */ /* 0x000fe20007ffe0ff */
[----:B------:R-:W-:Y:S02]  /*1210*/  IMAD R5, R2, R17, RZ ;  /* 0x0000001102057224 */ /* 0x000fe400078e02ff */
[----:B------:R-:W-:Y:S01]  /*1220*/  IMAD.MOV.U32 R2, RZ, RZ, RZ ;  /* 0x000000ffff027224 */ /* 0x000fe200078e00ff */
[----:B------:R-:W-:Y:S02]  /*1230*/  IABS R16, R4 ;  /* 0x0000000400107213 */ /* 0x000fe40000000000 */
[----:B------:R-:W-:Y:S01]  /*1240*/  ISETP.GE.AND P2, PT, R4, RZ, PT ;  /* 0x000000ff0400720c */ /* 0x000fe20003f46270 */
[----:B------:R-:W-:-:S04]  /*1250*/  IMAD.HI.U32 R2, R3, R5, R2 ;  /* 0x0000000503027227 */ /* 0x000fc800078e0002 */
        /* <DEDUP_REMOVED lines=8> */
[----:B------:R-:W-:-:S03]  /*12e0*/  ISETP.GT.AND P0, PT, R19, UR5, PT ;  /* 0x0000000513007c0c */ /* 0x000fc6000bf04270 */
[----:B------:R-:W-:Y:S01]  /*12f0*/  @!P2 IMAD.MOV R2, RZ, RZ, -R2 ;  /* 0x000000ffff02a224 */ /* 0x000fe200078e0a02 */
[----:B------:R-:W-:Y:S02]  /*1300*/  @!P1 LOP3.LUT R2, RZ, R18, RZ, 0x33, !PT ;  /* 0x00000012ff029212 */ /* 0x000fe400078e33ff */
[----:B------:R-:W-:Y:S02]  /*1310*/  ISETP.GE.U32.AND P1, PT, R97, UR9, PT ;  /* 0x0000000961007c0c */ /* 0x000fe4000bf26070 */
[----:B------:R-:W-:-:S13]  /*1320*/  ISETP.EQ.OR P0, PT, R2, RZ, P0 ;  /* 0x000000ff0200720c */ /* 0x000fda0000702670 */
[----:B------:R-:W-:-:S05]  /*1330*/  @!P0 MOV R3, 0xff7fffff ;  /* 0xff7fffff00038802 */ /* 0x000fca0000000f00 */
[----:B------:R0:W-:Y:S01]  /*1340*/  @!P0 STS [R14], R3 ;  /* 0x000000030e008388 */ /* 0x0001e20000000800 */
[----:B------:R-:W-:Y:S05]  /*1350*/  @!P0 BRA `(.L_x_18026) ;  /* 0x0000002000848947 */ /* 0x000fea0003800000 */
[----:B0-----:R-:W2:Y:S01]  /*1360*/  LDG.E.CONSTANT R3, desc[UR10][R6.64] ;  /* 0x0000000a06037981 */ /* 0x001ea2000c1e9900 */
[----:B------:R-:W-:Y:S01]  /*1370*/  IMAD R2, R9, UR17, RZ ;  /* 0x0000001109027c24 */ /* 0x000fe2000f8e02ff */
        /* <DEDUP_REMOVED lines=24> */
[----:B------:R-:W-:Y:S02]  /*1500*/  IMAD.U32 R158, R99, 0x10000, RZ ;  /* 0x00010000639e7824 */ /* 0x000fe400078e00ff */
[----:B------:R-:W-:Y:S02]  /*1510*/  IMAD.U32 R96, R25, 0x10000, RZ ;  /* 0x0001000019607824 */ /* 0x000fe400078e00ff */
[----:B------:R-:W-:Y:S01]  /*1520*/  IMAD.U32 R161, R32, 0x10000, RZ ;  /* 0x0001000020a17824 */ /* 0x000fe200078e00ff */
[C---:B--2---:R-:W-:Y:S02]  /*1530*/  SHF.L.U32 R92, R93.reuse, 0x10, RZ ;  /* 0x000000105d5c7819 */ /* 0x044fe400000006ff */
[----:B------:R-:W-:-:S03]  /*1540*/  PRMT R93, R93, 0x7632, R93 ;  /* 0x000076325d5d7816 */ /* 0x000fc6000000005d */
[----:B------:R-:W-:Y:S01]  /*1550*/  FMUL.FTZ R159, R91, R92 ;  /* 0x0000005c5b9f7220 */ /* 0x000fe20000410000 */
[----:B------:R-:W-:Y:S01]  /*1560*/  IMAD.U32 R92, R24, 0x10000, RZ ;  /* 0x00010000185c7824 */ /* 0x000fe200078e00ff */
[----:B------:R-:W-:Y:S01]  /*1570*/  SHF.L.U32 R94, R93, 0x10, RZ ;  /* 0x000000105d5e7819 */ /* 0x000fe200000006ff */
[C---:B---3--:R-:W-:Y:S01]  /*1580*/  IMAD.U32 R91, R90.reuse, 0x10000, RZ ;  /* 0x000100005a5b7824 */ /* 0x048fe200078e00ff */
[----:B------:R-:W-:-:S03]  /*1590*/  PRMT R90, R90, 0x7632, R90 ;  /* 0x000076325a5a7816 */ /* 0x000fc6000000005a */
[----:B------:R-:W-:Y:S01]  /*15a0*/  FFMA.FTZ R92, R92, R91, R159 ;  /* 0x0000005b5c5c7223 */ /* 0x000fe2000001009f */
[----:B------:R-:W-:-:S05]  /*15b0*/  PRMT R91, R28, 0x7632, R91 ;  /* 0x000076321c5b7816 */ /* 0x000fca000000005b */
[----:B------:R-:W-:-:S04]  /*15c0*/  IMAD.U32 R91, R91, 0x10000, RZ ;  /* 0x000100005b5b7824 */ /* 0x000fc800078e00ff */
[----:B------:R-:W-:Y:S01]  /*15d0*/  FMUL.FTZ R93, R91, R94 ;  /* 0x0000005e5b5d7220 */ /* 0x000fe20000410000 */
[----:B------:R-:W-:Y:S02]  /*15e0*/  IMAD.U32 R91, R90, 0x10000, RZ ;  /* 0x000100005a5b7824 */ /* 0x000fe400078e00ff */
[----:B------:R-:W-:Y:S02]  /*15f0*/  IMAD.U32 R90, R29, 0x10000, RZ ;  /* 0x000100001d5a7824 */ /* 0x000fe400078e00ff */
[----:B------:R-:W-:Y:S01]  /*1600*/  FFMA.FTZ R158, R158, R91, R93 ;  /* 0x0000005b9e9e7223 */ /* 0x000fe2000001005d */
[----:B----4-:R-:W-:Y:S01]  /*1610*/  SHF.L.U32 R91, R89, 0x10, RZ ;  /* 0x00000010595b7819 */ /* 0x010fe200000006ff */
[----:B------:R-:W-:-:S04]  /*1620*/  IMAD.U32 R94, R100, 0x10000, RZ ;  /* 0x00010000645e7824 */ /* 0x000fc800078e00ff */
[----:B------:R-:W-:Y:S01]  /*1630*/  FMUL.FTZ R93, R90, R91 ;  /* 0x0000005b5a5d7220 */ /* 0x000fe20000410000 */
[----:B------:R-:W-:Y:S01]  /*1640*/  IMAD.U32 R91, R88, 0x10000, RZ ;  /* 0x00010000585b7824 */ /* 0x000fe200078e00ff */
[----:B------:R-:W-:Y:S02]  /*1650*/  PRMT R88, R89, 0x7632, R88 ;  /* 0x0000763259587816 */ /* 0x000fe40000000058 */
[----:B------:R-:W-:Y:S01]  /*1660*/  PRMT R89, R29, 0x7632, R89 ;  /* 0x000076321d597816 */ /* 0x000fe20000000059 */
[----:B------:R-:W-:Y:S01]  /*1670*/  FFMA.FTZ R96, R96, R91, R93 ;  /* 0x0000005b60607223 */ /* 0x000fe2000001005d */
[C---:B------:R-:W-:Y:S01]  /*1680*/  SHF.L.U32 R90, R88.reuse, 0x10, RZ ;  /* 0x00000010585a7819 */ /* 0x040fe200000006ff */
[----:B------:R-:W2:Y:S01]  /*1690*/  LDG.E.CONSTANT R93, desc[UR10][R2.64+0x800] ;  /* 0x0008000a025d7981 */ /* 0x000ea2000c1e9900 */
[----:B------:R-:W-:Y:S01]  /*16a0*/  PRMT R88, R88, 0x7632, R88 ;  /* 0x0000763258587816 */ /* 0x000fe20000000058 */
[----:B------:R-:W-:-:S04]  /*16b0*/  IMAD.U32 R89, R89, 0x10000, RZ ;  /* 0x0001000059597824 */ /* 0x000fc800078e00ff */
[----:B------:R-:W-:Y:S01]  /*16c0*/  FMUL.FTZ R91, R89, R90 ;  /* 0x0000005a595b7220 */ /* 0x000fe20000410000 */
[----:B------:R-:W-:Y:S01]  /*16d0*/  IMAD.U32 R89, R88, 0x10000, RZ ;  /* 0x0001000058597824 */ /* 0x000fe200078e00ff */
[----:B------:R-:W3:Y:S01]  /*16e0*/  LDG.E.CONSTANT R90, desc[UR10][R2.64+0x60c] ;  /* 0x00060c0a025a7981 */ /* 0x000ee2000c1e9900 */
[----:B------:R-:W-:Y:S02]  /*16f0*/  IMAD.U32 R88, R30, 0x10000, RZ ;  /* 0x000100001e587824 */ /* 0x000fe400078e00ff */
[----:B------:R-:W-:Y:S01]  /*1700*/  FFMA.FTZ R94, R94, R89, R91 ;  /* 0x000000595e5e7223 */ /* 0x000fe2000001005b */
[C---:B------:R-:W-:Y:S02]  /*1710*/  SHF.L.U32 R89, R23.reuse, 0x10, RZ ;  /* 0x0000001017597819 */ /* 0x040fe400000006ff */
[----:B------:R-:W-:-:S03]  /*1720*/  PRMT R23, R23, 0x7632, R23 ;  /* 0x0000763217177816 */ /* 0x000fc60000000017 */
[----:B------:R-:W-:Y:S01]  /*1730*/  FMUL.FTZ R160, R88, R89 ;  /* 0x0000005958a07220 */ /* 0x000fe20000410000 */
[----:B------:R-:W-:Y:S02]  /*1740*/  IMAD.U32 R89, R26, 0x10000, RZ ;  /* 0x000100001a597824 */ /* 0x000fe400078e00ff */
[C---:B------:R-:W-:Y:S01]  /*1750*/  IMAD.U32 R88, R19.reuse, 0x10000, RZ ;  /* 0x0001000013587824 */ /* 0x040fe200078e00ff */
[----:B------:R-:W-:-:S03]  /*1760*/  PRMT R19, R19, 0x7632, R19 ;  /* 0x0000763213137816 */ /* 0x000fc60000000013 */
[----:B------:R-:W-:Y:S01]  /*1770*/  FFMA.FTZ R89, R89, R88, R160 ;  /* 0x0000005859597223 */ /* 0x000fe200000100a0 */
[----:B------:R-:W-:Y:S01]  /*1780*/  IMAD.U32 R88, R23, 0x10000, RZ ;  /* 0x0001000017587824 */ /* 0x000fe200078e00ff */
[----:B------:R-:W-:Y:S01]  /*1790*/  SHF.L.U32 R23, R103, 0x10, RZ ;  /* 0x0000001067177819 */ /* 0x000fe200000006ff */
[----:B------:R-:W-:-:S04]  /*17a0*/  IMAD.U32 R159, R101, 0x10000, RZ ;  /* 0x00010000659f7824 */ /* 0x000fc800078e00ff */
[----:B------:R-:W-:Y:S01]  /*17b0*/  FMUL.FTZ R160, R23, R88 ;  /* 0x0000005817a07220 */ /* 0x000fe20000410000 */
[----:B------:R-:W-:Y:S01]  /*17c0*/  IMAD.U32 R88, R19, 0x10000, RZ ;  /* 0x0001000013587824 */ /* 0x000fe200078e00ff */
[----:B------:R-:W4:Y:S03]  /*17d0*/  LDG.E.CONSTANT R23, desc[UR10][R2.64+0x808] ;  /* 0x0008080a02177981 */ /* 0x000f26000c1e9900 */
[----:B------:R-:W-:Y:S02]  /*17e0*/  FFMA.FTZ R159, R159, R88, R160 ;  /* 0x000000589f9f7223 */ /* 0x000fe400000100a0 */
[----:B------:R-:W4:Y:S01]  /*17f0*/  LDG.E.CONSTANT R88, desc[UR10][R2.64+0x804] ;  /* 0x0008040a02587981 */ /* 0x000f22000c1e9900 */
[----:B------:R-:W-:Y:S01]  /*1800*/  SHF.L.U32 R160, R22, 0x10, RZ ;  /* 0x0000001016a07819 */ /* 0x000fe200000006ff */
[----:B------:R-:W-:-:S04]  /*1810*/  IMAD.U32 R19, R31, 0x10000, RZ ;  /* 0x000100001f137824 */ /* 0x000fc800078e00ff */
[----:B------:R-:W-:Y:S01]  /*1820*/  FMUL.FTZ R162, R19, R160 ;  /* 0x000000a013a27220 */ /* 0x000fe20000410000 */
[----:B------:R-:W-:Y:S01]  /*1830*/  IMAD.U32 R160, R16, 0x10000, RZ ;  /* 0x0001000010a07824 */ /* 0x000fe200078e00ff */
[----:B------:R-:W-:Y:S02]  /*1840*/  PRMT R16, R22, 0x7632, R16 ;  /* 0x0000763216107816 */ /* 0x000fe40000000010 */
[----:B------:R-:W-:Y:S01]  /*1850*/  PRMT R22, R31, 0x7632, R22 ;  /* 0x000076321f167816 */ /* 0x000fe20000000016 */
[----:B------:R-:W-:Y:S01]  /*1860*/  IMAD.U32 R19, R27, 0x10000, RZ ;  /* 0x000100001b137824 */ /* 0x000fe200078e00ff */
[C---:B------:R-:W-:Y:S02]  /*1870*/  SHF.L.U32 R91, R16.reuse, 0x10, RZ ;  /* 0x00000010105b7819 */ /* 0x040fe400000006ff */
[----:B------:R-:W-:Y:S01]  /*1880*/  PRMT R16, R16, 0x7632, R16 ;  /* 0x0000763210107816 */ /* 0x000fe20000000010 */
[----:B------:R-:W-:Y:S02]  /*1890*/  IMAD.U32 R22, R22, 0x10000, RZ ;  /* 0x0001000016167824 */ /* 0x000fe400078e00ff */
[----:B------:R-:W-:-:S02]  /*18a0*/  FFMA.FTZ R19, R19, R160, R162 ;  /* 0x000000a013137223 */ /* 0x000fc400000100a2 */
[----:B------:R-:W-:Y:S01]  /*18b0*/  FMUL.FTZ R160, R22, R91 ;  /* 0x0000005b16a07220 */ /* 0x000fe20000410000 */
[----:B------:R-:W-:Y:S02]  /*18c0*/  IMAD.U32 R22, R16, 0x10000, RZ ;  /* 0x0001000010167824 */ /* 0x000fe400078e00ff */
[----:B------:R-:W4:Y:S01]  /*18d0*/  LDG.E.CONSTANT R16, desc[UR10][R2.64+0x80c] ;  /* 0x00080c0a02107981 */ /* 0x000f22000c1e9900 */
[----:B------:R-:W-:-:S04]  /*18e0*/  IMAD.U32 R91, R102, 0x10000, RZ ;  /* 0x00010000665b7824 */ /* 0x000fc800078e00ff */
[--C-:B------:R-:W-:Y:S01]  /*18f0*/  FFMA.FTZ R91, R91, R22, R160.reuse ;  /* 0x000000165b5b7223 */ /* 0x100fe200000100a0 */
[C---:B------:R-:W-:Y:S02]  /*1900*/  SHF.L.U32 R22, R21.reuse, 0x10, RZ ;  /* 0x0000001015167819 */ /* 0x040fe400000006ff */
[----:B------:R-:W-:-:S03]  /*1910*/  PRMT R160, R21, 0x7632, R160 ;  /* 0x0000763215a07816 */ /* 0x000fc600000000a0 */
[----:B------:R-:W-:Y:S01]  /*1920*/  FFMA.FTZ R92, R161, R22, R92 ;  /* 0x00000016a15c7223 */ /* 0x000fe2000001005c */
[----:B------:R-:W-:Y:S01]  /*1930*/  PRMT R21, R32, 0x7632, R21 ;  /* 0x0000763220157816 */ /* 0x000fe20000000015 */
[----:B------:R-:W4:Y:S01]  /*1940*/  LDG.E.CONSTANT R22, desc[UR10][R2.64+0xa00] ;  /* 0x000a000a02167981 */ /* 0x000f22000c1e9900 */
[----:B------:R-:W-:-:S03]  /*1950*/  IMAD.U32 R160, R160, 0x10000, RZ ;  /* 0x00010000a0a07824 */ /* 0x000fc600078e00ff */
[----:B------:R-:W-:-:S04]  /*1960*/  IMAD.U32 R21, R21, 0x10000, RZ ;  /* 0x0001000015157824 */ /* 0x000fc800078e00ff */
[----:B------:R-:W-:Y:S01]  /*1970*/  FFMA.FTZ R158, R21, R160, R158 ;  /* 0x000000a0159e7223 */ /* 0x000fe2000001009e */
[C---:B------:R-:W-:Y:S01]  /*1980*/  IMAD.U32 R21, R33.reuse, 0x10000, RZ ;  /* 0x0001000021157824 */ /* 0x040fe200078e00ff */
[C---:B------:R-:W-:Y:S02]  /*1990*/  SHF.L.U32 R160, R20.reuse, 0x10, RZ ;  /* 0x0000001014a07819 */ /* 0x040fe400000006ff */
[----:B------:R-:W-:Y:S02]  /*19a0*/  PRMT R20, R20, 0x7632, R20 ;  /* 0x0000763214147816 */ /* 0x000fe40000000014 */
[----:B------:R-:W-:Y:S01]  /*19b0*/  PRMT R161, R33, 0x7632, R161 ;  /* 0x0000763221a17816 */ /* 0x000fe200000000a1 */
[----:B------:R-:W-:Y:S02]  /*19c0*/  FFMA.FTZ R96, R21, R160, R96 ;  /* 0x000000a015607223 */ /* 0x000fe40000010060 */
[----:B------:R-:W4:Y:S01]  /*19d0*/  LDG.E.CONSTANT R21, desc[UR10][R2.64+0xa04] ;  /* 0x000a040a02157981 */ /* 0x000f22000c1e9900 */
[----:B------:R-:W-:-:S02]  /*19e0*/  IMAD.U32 R20, R20, 0x10000, RZ ;  /* 0x0001000014147824 */ /* 0x000fc400078e00ff */
[----:B------:R-:W-:Y:S01]  /*19f0*/  IMAD.U32 R161, R161, 0x10000, RZ ;  /* 0x00010000a1a17824 */ /* 0x000fe200078e00ff */
[----:B------:R-:W-:-:S03]  /*1a00*/  SHF.L.U32 R160, R4, 0x10, RZ ;  /* 0x0000001004a07819 */ /* 0x000fc600000006ff */
[----:B------:R-:W-:Y:S01]  /*1a10*/  FFMA.FTZ R94, R161, R20, R94 ;  /* 0x00000014a15e7223 */ /* 0x000fe2000001005e */
[----:B------:R-:W-:-:S04]  /*1a20*/  IMAD.U32 R20, R34, 0x10000, RZ ;  /* 0x0001000022147824 */ /* 0x000fc800078e00ff */
[----:B------:R-:W-:Y:S01]  /*1a30*/  FFMA.FTZ R89, R20, R160, R89 ;  /* 0x000000a014597223 */ /* 0x000fe20000010059 */
[----:B------:R-:W-:Y:S02]  /*1a40*/  PRMT R20, R4, 0x7632, R20 ;  /* 0x0000763204147816 */ /* 0x000fe40000000014 */
[----:B------:R-:W4:Y:S03]  /*1a50*/  LDG.E.CONSTANT R4, desc[UR10][R2.64+0xa08] ;  /* 0x000a080a02047981 */ /* 0x000f26000c1e9900 */
[----:B------:R-:W-:Y:S02]  /*1a60*/  IMAD.U32 R160, R20, 0x10000, RZ ;  /* 0x0001000014a07824 */ /* 0x000fe400078e00ff */
[----:B------:R-:W-:-:S04]  /*1a70*/  IMAD.U32 R20, R104, 0x10000, RZ ;  /* 0x0001000068147824 */ /* 0x000fc800078e00ff */
[----:B------:R-:W-:Y:S01]  /*1a80*/  FFMA.FTZ R159, R20, R160, R159 ;  /* 0x000000a0149f7223 */ /* 0x000fe2000001009f */
[----:B------:R-:W-:Y:S01]  /*1a90*/  IMAD.U32 R20, R35, 0x10000, RZ ;  /* 0x0001000023147824 */ /* 0x000fe200078e00ff */
[C---:B------:R-:W-:Y:S02]  /*1aa0*/  SHF.L.U32 R160, R17.reuse, 0x10, RZ ;  /* 0x0000001011a07819 */ /* 0x040fe400000006ff */
        /* <DEDUP_REMOVED lines=20> */
[----:B------:R-:W-:Y:S01]  /*1bf0*/  IMAD.U32 R161, R107, 0x10000, RZ ;  /* 0x000100006ba17824 */ /* 0x000fe200078e00ff */
[----:B------:R-:W-:-:S03]  /*1c00*/  SHF.L.U32 R160, R95, 0x10, RZ ;  /* 0x000000105fa07819 */ /* 0x000fc600000006ff */
[----:B------:R-:W-:Y:S01]  /*1c10*/  FFMA.FTZ R94, R161, R18, R94 ;  /* 0x00000012a15e7223 */ /* 0x000fe2000001005e */
[----:B------:R-:W-:-:S04]  /*1c20*/  IMAD.U32 R18, R38, 0x10000, RZ ;  /* 0x0001000026127824 */ /* 0x000fc800078e00ff */
[----:B------:R-:W-:Y:S02]  /*1c30*/  FFMA.FTZ R89, R18, R160, R89 ;  /* 0x000000a012597223 */ /* 0x000fe40000010059 */
[----:B------:R-:W4:Y:S01]  /*1c40*/  LDG.E.CONSTANT R18, desc[UR10][R2.64+0xc08] ;  /* 0x000c080a02127981 */ /* 0x000f22000c1e9900 */
[----:B------:R-:W-:Y:S01]  /*1c50*/  PRMT R95, R95, 0x7632, R95 ;  /* 0x000076325f5f7816 */ /* 0x000fe2000000005f */
[----:B------:R-:W-:-:S04]  /*1c60*/  IMAD.U32 R160, R108, 0x10000, RZ ;  /* 0x000100006ca07824 */ /* 0x000fc800078e00ff */
[----:B------:R-:W-:-:S04]  /*1c70*/  IMAD.U32 R95, R95, 0x10000, RZ ;  /* 0x000100005f5f7824 */ /* 0x000fc800078e00ff */
[----:B------:R-:W-:Y:S01]  /*1c80*/  FFMA.FTZ R159, R160, R95, R159 ;  /* 0x0000005fa09f7223 */ /* 0x000fe2000001009f */
[----:B------:R-:W-:Y:S02]  /*1c90*/  IMAD.U32 R160, R39, 0x10000, RZ ;  /* 0x0001000027a07824 */ /* 0x000fe400078e00ff */
[----:B------:R-:W-:Y:S01]  /*1ca0*/  IMAD.U32 R161, R111, 0x10000, RZ ;  /* 0x000100006fa17824 */ /* 0x000fe200078e00ff */
[----:B---3--:R-:W-:-:S05]  /*1cb0*/  SHF.L.U32 R95, R90, 0x10, RZ ;  /* 0x000000105a5f7819 */ /* 0x008fca00000006ff */
[----:B------:R-:W-:Y:S01]  /*1cc0*/  FFMA.FTZ R19, R160, R95, R19 ;  /* 0x0000005fa0137223 */ /* 0x000fe20000010013 */
[----:B------:R-:W-:Y:S02]  /*1cd0*/  PRMT R95, R90, 0x7632, R95 ;  /* 0x000076325a5f7816 */ /* 0x000fe4000000005f */
[----:B------:R-:W3:Y:S01]  /*1ce0*/  LDG.E.CONSTANT R90, desc[UR10][R2.64+0xc0c] ;  /* 0x000c0c0a025a7981 */ /* 0x000ee2000c1e9900 */
[----:B------:R-:W-:Y:S02]  /*1cf0*/  IMAD.U32 R160, R109, 0x10000, RZ ;  /* 0x000100006da07824 */ /* 0x000fe400078e00ff */
[----:B------:R-:W-:-:S04]  /*1d00*/  IMAD.U32 R95, R95, 0x10000, RZ ;  /* 0x000100005f5f7824 */ /* 0x000fc800078e00ff */
[----:B------:R-:W-:Y:S01]  /*1d10*/  FFMA.FTZ R91, R160, R95, R91 ;  /* 0x0000005fa05b7223 */ /* 0x000fe2000001005b */
[----:B--2---:R-:W-:Y:S01]  /*1d20*/  SHF.L.U32 R160, R93, 0x10, RZ ;  /* 0x000000105da07819 */ /* 0x004fe200000006ff */
[----:B------:R-:W-:-:S04]  /*1d30*/  IMAD.U32 R95, R40, 0x10000, RZ ;  /* 0x00010000285f7824 */ /* 0x000fc800078e00ff */
[----:B------:R-:W-:Y:S01]  /*1d40*/  FFMA.FTZ R92, R95, R160, R92 ;  /* 0x000000a05f5c7223 */ /* 0x000fe2000001005c */
[----:B------:R-:W-:Y:S02]  /*1d50*/  PRMT R95, R93, 0x7632, R95 ;  /* 0x000076325d5f7816 */ /* 0x000fe4000000005f */
[----:B------:R-:W2:Y:S03]  /*1d60*/  LDG.E.CONSTANT R93, desc[UR10][R2.64+0xe00] ;  /* 0x000e000a025d7981 */ /* 0x000ea6000c1e9900 */
[----:B------:R-:W-:Y:S02]  /*1d70*/  IMAD.U32 R160, R95, 0x10000, RZ ;  /* 0x000100005fa07824 */ /* 0x000fe400078e00ff */
[----:B------:R-:W-:-:S04]  /*1d80*/  IMAD.U32 R95, R110, 0x10000, RZ ;  /* 0x000100006e5f7824 */ /* 0x000fc800078e00ff */
[----:B------:R-:W-:Y:S01]  /*1d90*/  FFMA.FTZ R158, R95, R160, R158 ;  /* 0x000000a05f9e7223 */ /* 0x000fe2000001009e */
[----:B------:R-:W-:Y:S01]  /*1da0*/  IMAD.U32 R95, R41, 0x10000, RZ ;  /* 0x00010000295f7824 */ /* 0x000fe200078e00ff */
[C---:B----4-:R-:W-:Y:S02]  /*1db0*/  SHF.L.U32 R160, R88.reuse, 0x10, RZ ;  /* 0x0000001058a07819 */ /* 0x050fe400000006ff */
[----:B------:R-:W-:-:S03]  /*1dc0*/  PRMT R88, R88, 0x7632, R88 ;  /* 0x0000763258587816 */ /* 0x000fc60000000058 */
[----:B------:R-:W-:Y:S02]  /*1dd0*/  FFMA.FTZ R96, R95, R160, R96 ;  /* 0x000000a05f607223 */ /* 0x000fe40000010060 */
[----:B------:R-:W4:Y:S01]  /*1de0*/  LDG.E.CONSTANT R95, desc[UR10][R2.64+0xe04] ;  /* 0x000e040a025f7981 */ /* 0x000f22000c1e9900 */
        /* <DEDUP_REMOVED lines=16> */
[----:B------:R-:W-:Y:S02]  /*1ef0*/  IMAD.U32 R88, R113, 0x10000, RZ ;  /* 0x0001000071587824 */ /* 0x000fe400078e00ff */
[----:B------:R-:W-:-:S02]  /*1f00*/  IMAD.U32 R161, R44, 0x10000, RZ ;  /* 0x000100002ca17824 */ /* 0x000fc400078e00ff */
[----:B------:R-:W-:Y:S01]  /*1f10*/  FFMA.FTZ R91, R88, R160, R91 ;  /* 0x000000a0585b7223 */ /* 0x000fe2000001005b */
        /* <DEDUP_REMOVED lines=8> */
[----:B------:R-:W-:Y:S01]  /*1fa0*/  IMAD.U32 R161, R45, 0x10000, RZ ;  /* 0x000100002da17824 */ /* 0x000fe200078e00ff */
        /* <DEDUP_REMOVED lines=10> */
[----:B------:R-:W4:Y:S01]  /*2050*/  LDG.E.CONSTANT R4, desc[UR10][R2.64+0x1008] ;  /* 0x0010080a02047981 */ /* 0x000f22000c1e9900 */
[----:B------:R-:W-:Y:S02]  /*2060*/  IMAD.U32 R160, R116, 0x10000, RZ ;  /* 0x0001000074a07824 */ /* 0x000fe400078e00ff */
[----:B------:R-:W-:-:S04]  /*2070*/  IMAD.U32 R21, R21, 0x10000, RZ ;  /* 0x0001000015157824 */ /* 0x000fc800078e00ff */
[----:B------:R-:W-:Y:S01]  /*2080*/  FFMA.FTZ R159, R160, R21, R159 ;  /* 0x00000015a09f7223 */ /* 0x000fe2000001009f */
[C---:B------:R-:W-:Y:S01]  /*2090*/  SHF.L.U32 R21, R20.reuse, 0x10, RZ ;  /* 0x0000001014157819 */ /* 0x040fe200000006ff */
[----:B------:R-:W-:Y:S01]  /*20a0*/  IMAD.U32 R160, R47, 0x10000, RZ ;  /* 0x000100002fa07824 */ /* 0x000fe200078e00ff */
        /* <DEDUP_REMOVED lines=30> */
[----:B------:R-:W-:Y:S01]  /*2290*/  IMAD.U32 R160, R51, 0x10000, RZ ;  /* 0x0001000033a07824 */ /* 0x000fe200078e00ff */
[----:B---3--:R-:W-:-:S05]  /*22a0*/  SHF.L.U32 R159, R90, 0x10, RZ ;  /* 0x000000105a9f7819 */ /* 0x008fca00000006ff */
[----:B------:R-:W-:Y:S01]  /*22b0*/  FFMA.FTZ R19, R160, R159, R19 ;  /* 0x0000009fa0137223 */ /* 0x000fe20000010013 */
[----:B------:R-:W-:Y:S01]  /*22c0*/  PRMT R159, R90, 0x7632, R159 ;  /* 0x000076325a9f7816 */ /* 0x000fe2000000009f */
[----:B------:R-:W-:Y:S01]  /*22d0*/  IMAD.U32 R160, R121, 0x10000, RZ ;  /* 0x0001000079a07824 */ /* 0x000fe200078e00ff */
[----:B------:R-:W3:Y:S03]  /*22e0*/  LDG.E.CONSTANT R90, desc[UR10][R2.64+0x120c] ;  /* 0x00120c0a025a7981 */ /* 0x000ee6000c1e9900 */
        /* <DEDUP_REMOVED lines=10> */
[----:B----4-:R-:W-:Y:S01]  /*2390*/  SHF.L.U32 R160, R95, 0x10, RZ ;  /* 0x000000105fa07819 */ /* 0x010fe200000006ff */
        /* <DEDUP_REMOVED lines=80> */
[C---:B---3--:R-:W-:Y:S01]  /*28a0*/  IMAD.U32 R17, R90.reuse, 0x10000, RZ ;  /* 0x000100005a117824 */ /* 0x048fe200078e00ff */
[----:B------:R-:W-:-:S03]  /*28b0*/  PRMT R90, R90, 0x7632, R90 ;  /* 0x000076325a5a7816 */ /* 0x000fc6000000005a */
[----:B------:R-:W-:Y:S02]  /*28c0*/  FFMA.FTZ R19, R160, R17, R19 ;  /* 0x00000011a0137223 */ /* 0x000fe40000010013 */
[----:B------:R-:W-:Y:S01]  /*28d0*/  IMAD.U32 R17, R90, 0x10000, RZ ;  /* 0x000100005a117824 */ /* 0x000fe200078e00ff */
[----:B------:R-:W-:-:S05]  /*28e0*/  SHF.L.U32 R90, R133, 0x10, RZ ;  /* 0x00000010855a7819 */ /* 0x000fca00000006ff */
[----:B------:R-:W-:Y:S01]  /*28f0*/  FFMA.FTZ R91, R90, R17, R91 ;  /* 0x000000115a5b7223 */ /* 0x000fe2000001005b */
[----:B------:R-:W-:Y:S02]  /*2900*/  IMAD.U32 R17, R64, 0x10000, RZ ;  /* 0x0001000040117824 */ /* 0x000fe400078e00ff */
[C---:B--2---:R-:W-:Y:S01]  /*2910*/  IMAD.U32 R90, R93.reuse, 0x10000, RZ ;  /* 0x000100005d5a7824 */ /* 0x044fe200078e00ff */
[----:B------:R-:W-:-:S03]  /*2920*/  PRMT R93, R93, 0x7632, R93 ;  /* 0x000076325d5d7816 */ /* 0x000fc6000000005d */
[----:B------:R-:W-:Y:S01]  /*2930*/  FFMA.FTZ R92, R17, R90, R92 ;  /* 0x0000005a115c7223 */ /* 0x000fe2000001005c */
[----:B------:R-:W-:Y:S01]  /*2940*/  SHF.L.U32 R90, R93, 0x10, RZ ;  /* 0x000000105d5a7819 */ /* 0x000fe200000006ff */
[----:B------:R-:W-:Y:S01]  /*2950*/  IMAD.U32 R93, R134, 0x10000, RZ ;  /* 0x00010000865d7824 */ /* 0x000fe200078e00ff */
[----:B------:R-:W-:Y:S01]  /*2960*/  SHF.L.U32 R160, R66, 0x10, RZ ;  /* 0x0000001042a07819 */ /* 0x000fe200000006ff */
[----:B------:R-:W2:Y:S02]  /*2970*/  LDG.E.CONSTANT R17, desc[UR10][R2.64+0x180c] ;  /* 0x00180c0a02117981 */ /* 0x000ea4000c1e9900 */
[----:B------:R-:W-:Y:S01]  /*2980*/  FFMA.FTZ R158, R93, R90, R158 ;  /* 0x0000005a5d9e7223 */ /* 0x000fe2000001009e */
[----:B------:R-:W-:Y:S01]  /*2990*/  IMAD.U32 R93, R65, 0x10000, RZ ;  /* 0x00010000415d7824 */ /* 0x000fe200078e00ff */
[C---:B----4-:R-:W-:Y:S02]  /*29a0*/  SHF.L.U32 R90, R95.reuse, 0x10, RZ ;  /* 0x000000105f5a7819 */ /* 0x050fe400000006ff */
[----:B------:R-:W-:-:S03]  /*29b0*/  PRMT R95, R95, 0x7632, R95 ;  /* 0x000076325f5f7816 */ /* 0x000fc6000000005f */
[----:B------:R-:W-:Y:S01]  /*29c0*/  FFMA.FTZ R96, R93, R90, R96 ;  /* 0x0000005a5d607223 */ /* 0x000fe20000010060 */
[----:B------:R-:W-:Y:S01]  /*29d0*/  IMAD.U32 R93, R135, 0x10000, RZ ;  /* 0x00010000875d7824 */ /* 0x000fe200078e00ff */
[----:B------:R-:W3:Y:S01]  /*29e0*/  LDG.E.CONSTANT R90, desc[UR10][R2.64+0x1a00] ;  /* 0x001a000a025a7981 */ /* 0x000ee2000c1e9900 */
[----:B------:R-:W-:-:S04]  /*29f0*/  IMAD.U32 R95, R95, 0x10000, RZ ;  /* 0x000100005f5f7824 */ /* 0x000fc800078e00ff */
[----:B------:R-:W-:Y:S01]  /*2a00*/  FFMA.FTZ R94, R93, R95, R94 ;  /* 0x0000005f5d5e7223 */ /* 0x000fe2000001005e */
[----:B------:R-:W-:-:S04]  /*2a10*/  IMAD.U32 R93, R23, 0x10000, RZ ;  /* 0x00010000175d7824 */ /* 0x000fc800078e00ff */
[----:B------:R-:W-:Y:S01]  /*2a20*/  FFMA.FTZ R89, R160, R93, R89 ;  /* 0x0000005da0597223 */ /* 0x000fe20000010059 */
[----:B------:R-:W-:Y:S01]  /*2a30*/  PRMT R93, R23, 0x7632, R93 ;  /* 0x00007632175d7816 */ /* 0x000fe2000000005d */
[----:B------:R-:W-:Y:S01]  /*2a40*/  IMAD.U32 R160, R67, 0x10000, RZ ;  /* 0x0001000043a07824 */ /* 0x000fe200078e00ff */
[----:B------:R-:W4:Y:S03]  /*2a50*/  LDG.E.CONSTANT R23, desc[UR10][R2.64+0x1a04] ;  /* 0x001a040a02177981 */ /* 0x000f26000c1e9900 */
[----:B------:R-:W-:Y:S01]  /*2a60*/  IMAD.U32 R95, R93, 0x10000, RZ ;  /* 0x000100005d5f7824 */ /* 0x000fe200078e00ff */
[----:B------:R-:W-:-:S05]  /*2a70*/  SHF.L.U32 R93, R136, 0x10, RZ ;  /* 0x00000010885d7819 */ /* 0x000fca00000006ff */
[----:B------:R-:W-:Y:S01]  /*2a80*/  FFMA.FTZ R18, R93, R95, R18 ;  /* 0x0000005f5d127223 */ /* 0x000fe20000010012 */
[----:B------:R-:W-:-:S04]  /*2a90*/  IMAD.U32 R93, R16, 0x10000, RZ ;  /* 0x00010000105d7824 */ /* 0x000fc800078e00ff */
[----:B------:R-:W-:Y:S01]  /*2aa0*/  FFMA.FTZ R19, R160, R93, R19 ;  /* 0x0000005da0137223 */ /* 0x000fe20000010013 */
[----:B------:R-:W-:Y:S01]  /*2ab0*/  PRMT R93, R16, 0x7632, R93 ;  /* 0x00007632105d7816 */ /* 0x000fe2000000005d */
[----:B------:R-:W-:Y:S01]  /*2ac0*/  IMAD.U32 R160, R137, 0x10000, RZ ;  /* 0x0001000089a07824 */ /* 0x000fe200078e00ff */
[----:B------:R-:W2:Y:S02]  /*2ad0*/  LDG.E.CONSTANT R16, desc[UR10][R2.64+0x1a08] ;  /* 0x001a080a02107981 */ /* 0x000ea4000c1e9900 */
[----:B------:R-:W-:-:S05]  /*2ae0*/  SHF.L.U32 R93, R93, 0x10, RZ ;  /* 0x000000105d5d7819 */ /* 0x000fca00000006ff */
[----:B------:R-:W-:Y:S01]  /*2af0*/  FFMA.FTZ R91, R160, R93, R91 ;  /* 0x0000005da05b7223 */ /* 0x000fe2000001005b */
[----:B------:R-:W-:Y:S01]  /*2b00*/  IMAD.U32 R93, R68, 0x10000, RZ ;  /* 0x00010000445d7824 */ /* 0x000fe200078e00ff */
[----:B------:R-:W-:-:S05]  /*2b10*/  SHF.L.U32 R95, R88, 0x10, RZ ;  /* 0x00000010585f7819 */ /* 0x000fca00000006ff */
[----:B------:R-:W-:Y:S01]  /*2b20*/  FFMA.FTZ R92, R93, R95, R92 ;  /* 0x0000005f5d5c7223 */ /* 0x000fe2000001005c */
[----:B------:R-:W-:Y:S01]  /*2b30*/  PRMT R93, R88, 0x7632, R93 ;  /* 0x00007632585d7816 */ /* 0x000fe2000000005d */
[----:B------:R-:W-:Y:S01]  /*2b40*/  IMAD.U32 R160, R70, 0x10000, RZ ;  /* 0x0001000046a07824 */ /* 0x000fe200078e00ff */
[----:B------:R-:W2:Y:S03]  /*2b50*/  LDG.E.CONSTANT R88, desc[UR10][R2.64+0x1a0c] ;  /* 0x001a0c0a02587981 */ /* 0x000ea6000c1e9900 */
[----:B------:R-:W-:Y:S02]  /*2b60*/  IMAD.U32 R95, R93, 0x10000, RZ ;  /* 0x000100005d5f7824 */ /* 0x000fe400078e00ff */
[----:B------:R-:W-:-:S04]  /*2b70*/  IMAD.U32 R93, R138, 0x10000, RZ ;  /* 0x000100008a5d7824 */ /* 0x000fc800078e00ff */
[----:B------:R-:W-:Y:S01]  /*2b80*/  FFMA.FTZ R158, R93, R95, R158 ;  /* 0x0000005f5d9e7223 */ /* 0x000fe2000001009e */
[----:B------:R-:W-:Y:S01]  /*2b90*/  SHF.L.U32 R93, R69, 0x10, RZ ;  /* 0x00000010455d7819 */ /* 0x000fe200000006ff */
[----:B------:R-:W-:-:S04]  /*2ba0*/  IMAD.U32 R95, R22, 0x10000, RZ ;  /* 0x00010000165f7824 */ /* 0x000fc800078e00ff */
[----:B------:R-:W-:Y:S01]  /*2bb0*/  FFMA.FTZ R96, R93, R95, R96 ;  /* 0x0000005f5d607223 */ /* 0x000fe20000010060 */
[----:B------:R-:W-:Y:S02]  /*2bc0*/  PRMT R93, R22, 0x7632, R93 ;  /* 0x00007632165d7816 */ /* 0x000fe4000000005d */
[----:B------:R-:W2:Y:S03]  /*2bd0*/  LDG.E.CONSTANT R22, desc[UR10][R2.64+0x1c00] ;  /* 0x001c000a02167981 */ /* 0x000ea6000c1e9900 */
        /* <DEDUP_REMOVED lines=8> */
[----:B------:R-:W-:Y:S01]  /*2c60*/  SHF.L.U32 R95, R93, 0x10, RZ ;  /* 0x000000105d5f7819 */ /* 0x000fe200000006ff */
[----:B------:R-:W-:-:S04]  /*2c70*/  IMAD.U32 R93, R140, 0x10000, RZ ;  /* 0x000100008c5d7824 */ /* 0x000fc800078e00ff */
[----:B------:R-:W-:Y:S01]  /*2c80*/  FFMA.FTZ R18, R93, R95, R18 ;  /* 0x0000005f5d127223 */ /* 0x000fe20000010012 */
[----:B------:R-:W-:-:S05]  /*2c90*/  SHF.L.U32 R93, R21, 0x10, RZ ;  /* 0x00000010155d7819 */ /* 0x000fca00000006ff */
[----:B------:R-:W-:Y:S01]  /*2ca0*/  FFMA.FTZ R19, R160, R93, R19 ;  /* 0x0000005da0137223 */ /* 0x000fe20000010013 */
[----:B------:R-:W-:Y:S01]  /*2cb0*/  PRMT R93, R21, 0x7632, R93 ;  /* 0x00007632155d7816 */ /* 0x000fe2000000005d */
[----:B------:R-:W-:Y:S01]  /*2cc0*/  IMAD.U32 R160, R141, 0x10000, RZ ;  /* 0x000100008da07824 */ /* 0x000fe200078e00ff */
[----:B------:R-:W2:Y:S03]  /*2cd0*/  LDG.E.CONSTANT R21, desc[UR10][R2.64+0x1c08] ;  /* 0x001c080a02157981 */ /* 0x000ea6000c1e9900 */
        /* <DEDUP_REMOVED lines=10> */
[----:B------:R-:W-:Y:S02]  /*2d80*/  IMAD.U32 R93, R73, 0x10000, RZ ;  /* 0x00010000495d7824 */ /* 0x000fe400078e00ff */
[----:B------:R-:W-:-:S04]  /*2d90*/  IMAD.U32 R95, R5, 0x10000, RZ ;  /* 0x00010000055f7824 */ /* 0x000fc800078e00ff */
[----:B------:R-:W-:Y:S01]  /*2da0*/  FFMA.FTZ R96, R93, R95, R96 ;  /* 0x0000005f5d607223 */ /* 0x000fe20000010060 */
[----:B------:R-:W-:Y:S02]  /*2db0*/  PRMT R93, R5, 0x7632, R93 ;  /* 0x00007632055d7816 */ /* 0x000fe4000000005d */
[----:B------:R-:W2:Y:S02]  /*2dc0*/  LDG.E.CONSTANT R5, desc[UR10][R2.64+0x1e04] ;  /* 0x001e040a02057981 */ /* 0x000ea4000c1e9900 */
[----:B------:R-:W-:Y:S01]  /*2dd0*/  SHF.L.U32 R95, R93, 0x10, RZ ;  /* 0x000000105d5f7819 */ /* 0x000fe200000006ff */
[----:B------:R-:W-:Y:S02]  /*2de0*/  IMAD.U32 R93, R143, 0x10000, RZ ;  /* 0x000100008f5d7824 */ /* 0x000fe400078e00ff */
[----:B------:R-:W-:Y:S02]  /*2df0*/  IMAD.U32 R160, R74, 0x10000, RZ ;  /* 0x000100004aa07824 */ /* 0x000fe400078e00ff */
[----:B------:R-:W-:Y:S01]  /*2e00*/  FFMA.FTZ R94, R93, R95, R94 ;  /* 0x0000005f5d5e7223 */ /* 0x000fe2000001005e */
[----:B------:R-:W-:Y:S01]  /*2e10*/  SHF.L.U32 R95, R159, 0x10, RZ ;  /* 0x000000109f5f7819 */ /* 0x000fe200000006ff */
[----:B------:R-:W2:Y:S04]  /*2e20*/  LDG.E.CONSTANT R93, desc[UR10][R2.64+0x1e08] ;  /* 0x001e080a025d7981 */ /* 0x000ea8000c1e9900 */
[----:B------:R-:W-:-:S02]  /*2e30*/  FFMA.FTZ R95, R160, R95, R89 ;  /* 0x0000005fa05f7223 */ /* 0x000fc40000010059 */
[----:B------:R-:W2:Y:S04]  /*2e40*/  LDG.E.CONSTANT R89, desc[UR10][R2.64+0x1c0c] ;  /* 0x001c0c0a02597981 */ /* 0x000ea8000c1e9900 */
[----:B------:R0:W2:Y:S02]  /*2e50*/  LDG.E.CONSTANT R160, desc[UR10][R2.64+0x1e0c] ;  /* 0x001e0c0a02a07981 */ /* 0x0000a4000c1e9900 */
[----:B0-----:R-:W-:Y:S01]  /*2e60*/  IMAD.U32 R3, R76, 0x10000, RZ ;  /* 0x000100004c037824 */ /* 0x001fe200078e00ff */
[----:B------:R-:W-:-:S05]  /*2e70*/  PRMT R159, R159, 0x7632, R159 ;  /* 0x000076329f9f7816 */ /* 0x000fca000000009f */
[----:B------:R-:W-:Y:S02]  /*2e80*/  IMAD.U32 R161, R159, 0x10000, RZ ;  /* 0x000100009fa17824 */ /* 0x000fe400078e00ff */
[----:B------:R-:W-:Y:S01]  /*2e90*/  IMAD.U32 R159, R144, 0x10000, RZ ;  /* 0x00010000909f7824 */ /* 0x000fe200078e00ff */
[----:B------:R-:W-:-:S03]  /*2ea0*/  SHF.L.U32 R162, R75, 0x10, RZ ;  /* 0x000000104ba27819 */ /* 0x000fc600000006ff */
[----:B------:R-:W-:Y:S01]  /*2eb0*/  FFMA.FTZ R18, R159, R161, R18 ;  /* 0x000000a19f127223 */ /* 0x000fe20000010012 */
[----:B-----5:R-:W-:Y:S01]  /*2ec0*/  FSETP.NEU.FTZ.AND P0, PT, R0, RZ, PT ;  /* 0x000000ff0000720b */ /* 0x020fe20003f1d000 */
[C---:B---3--:R-:W-:Y:S01]  /*2ed0*/  IMAD.U32 R2, R90.reuse, 0x10000, RZ ;  /* 0x000100005a027824 */ /* 0x048fe200078e00ff */
[----:B------:R-:W-:-:S03]  /*2ee0*/  PRMT R90, R90, 0x7632, R90 ;  /* 0x000076325a5a7816 */ /* 0x000fc6000000005a */
[----:B------:R-:W-:Y:S01]  /*2ef0*/  FFMA.FTZ R92, R3, R2, R92 ;  /* 0x00000002035c7223 */ /* 0x000fe2000001005c */
[----:B------:R-:W-:Y:S01]  /*2f00*/  SHF.L.U32 R90, R90, 0x10, RZ ;  /* 0x000000105a5a7819 */ /* 0x000fe200000006ff */
[----:B------:R-:W-:-:S04]  /*2f10*/  IMAD.U32 R3, R146, 0x10000, RZ ;  /* 0x0001000092037824 */ /* 0x000fc800078e00ff */
[----:B------:R-:W-:Y:S01]  /*2f20*/  FFMA.FTZ R158, R3, R90, R158 ;  /* 0x0000005a039e7223 */ /* 0x000fe2000001009e */
[----:B------:R-:W-:Y:S01]  /*2f30*/  IMAD.U32 R3, R77, 0x10000, RZ ;  /* 0x000100004d037824 */ /* 0x000fe200078e00ff */
[C---:B----4-:R-:W-:Y:S02]  /*2f40*/  SHF.L.U32 R2, R23.reuse, 0x10, RZ ;  /* 0x0000001017027819 */ /* 0x050fe400000006ff */
[----:B------:R-:W-:-:S03]  /*2f50*/  PRMT R23, R23, 0x7632, R23 ;  /* 0x0000763217177816 */ /* 0x000fc60000000017 */
[----:B------:R-:W-:Y:S01]  /*2f60*/  FFMA.FTZ R96, R3, R2, R96 ;  /* 0x0000000203607223 */ /* 0x000fe20000010060 */
[----:B------:R-:W-:Y:S02]  /*2f70*/  IMAD.U32 R3, R147, 0x10000, RZ ;  /* 0x0001000093037824 */ /* 0x000fe400078e00ff */
[----:B------:R-:W-:Y:S01]  /*2f80*/  IMAD.U32 R23, R23, 0x10000, RZ ;  /* 0x0001000017177824 */ /* 0x000fe200078e00ff */
[----:B------:R-:W-:-:S03]  /*2f90*/  SHF.L.U32 R2, R78, 0x10, RZ ;  /* 0x000000104e027819 */ /* 0x000fc600000006ff */
[----:B------:R-:W-:Y:S01]  /*2fa0*/  FFMA.FTZ R94, R3, R23, R94 ;  /* 0x00000017035e7223 */ /* 0x000fe2000001005e */
[C---:B--2---:R-:W-:Y:S01]  /*2fb0*/  IMAD.U32 R3, R16.reuse, 0x10000, RZ ;  /* 0x0001000010037824 */ /* 0x044fe200078e00ff */
        /* <DEDUP_REMOVED lines=8> */
[----:B------:R-:W-:Y:S01]  /*3040*/  FFMA.FTZ R19, R162, R159, R19 ;  /* 0x0000009fa2137223 */ /* 0x000fe20000010013 */
[----:B------:R-:W-:Y:S01]  /*3050*/  SHF.L.U32 R162, R145, 0x10, RZ ;  /* 0x0000001091a27819 */ /* 0x000fe200000006ff */
[----:B------:R-:W-:-:S02]  /*3060*/  IMAD.U32 R17, R17, 0x10000, RZ ;  /* 0x0001000011117824 */ /* 0x000fc400078e00ff */
[C---:B------:R-:W-:Y:S01]  /*3070*/  IMAD.U32 R3, R88.reuse, 0x10000, RZ ;  /* 0x0001000058037824 */ /* 0x040fe200078e00ff */
[----:B------:R-:W-:Y:S01]  /*3080*/  PRMT R88, R88, 0x7632, R88 ;  /* 0x0000763258587816 */ /* 0x000fe20000000058 */
[----:B------:R-:W-:Y:S02]  /*3090*/  FFMA.FTZ R91, R162, R17, R91 ;  /* 0x00000011a25b7223 */ /* 0x000fe4000001005b */
[----:B------:R-:W-:Y:S01]  /*30a0*/  FFMA.FTZ R19, R2, R3, R19 ;  /* 0x0000000302137223 */ /* 0x000fe20000010013 */
[----:B------:R-:W-:Y:S01]  /*30b0*/  SHF.L.U32 R88, R88, 0x10, RZ ;  /* 0x0000001058587819 */ /* 0x000fe200000006ff */
[----:B------:R-:W-:Y:S02]  /*30c0*/  IMAD.U32 R2, R149, 0x10000, RZ ;  /* 0x0001000095027824 */ /* 0x000fe400078e00ff */
[----:B------:R-:W-:Y:S02]  /*30d0*/  IMAD.U32 R3, R80, 0x10000, RZ ;  /* 0x0001000050037824 */ /* 0x000fe400078e00ff */
[----:B------:R-:W-:Y:S01]  /*30e0*/  FFMA.FTZ R91, R2, R88, R91 ;  /* 0x00000058025b7223 */ /* 0x000fe2000001005b */
[----:B------:R-:W-:-:S02]  /*30f0*/  SHF.L.U32 R2, R22, 0x10, RZ ;  /* 0x0000001016027819 */ /* 0x000fc400000006ff */
        /* <DEDUP_REMOVED lines=24> */
[----:B------:R-:W-:Y:S01]  /*3280*/  IMAD.U32 R20, R20, 0x10000, RZ ;  /* 0x0001000014147824 */ /* 0x000fe200078e00ff */
[----:B------:R-:W-:-:S03]  /*3290*/  SHF.L.U32 R17, R85, 0x10, RZ ;  /* 0x0000001055117819 */ /* 0x000fc600000006ff */
[----:B------:R-:W-:Y:S01]  /*32a0*/  FFMA.FTZ R3, R3, R20, R158 ;  /* 0x0000001403037223 */ /* 0x000fe2000001009e */
[C---:B------:R-:W-:Y:S01]  /*32b0*/  IMAD.U32 R4, R5.reuse, 0x10000, RZ ;  /* 0x0001000005047824 */ /* 0x040fe200078e00ff */
[----:B------:R-:W-:Y:S02]  /*32c0*/  PRMT R5, R5, 0x7632, R5 ;  /* 0x0000763205057816 */ /* 0x000fe40000000005 */
[----:B------:R-:W-:Y:S01]  /*32d0*/  FADD.FTZ R21, R2, R3 ;  /* 0x0000000302157221 */ /* 0x000fe20000010000 */
[----:B------:R-:W-:Y:S02]  /*32e0*/  IMAD.U32 R3, R155, 0x10000, RZ ;  /* 0x000100009b037824 */ /* 0x000fe400078e00ff */
[----:B------:R-:W-:Y:S01]  /*32f0*/  FFMA.FTZ R4, R17, R4, R96 ;  /* 0x0000000411047223 */ /* 0x000fe20000010060 */
[----:B------:R-:W-:Y:S01]  /*3300*/  SHF.L.U32 R5, R5, 0x10, RZ ;  /* 0x0000001005057819 */ /* 0x000fe200000006ff */
[----:B------:R-:W-:Y:S02]  /*3310*/  IMAD.U32 R2, R86, 0x10000, RZ ;  /* 0x0001000056027824 */ /* 0x000fe400078e00ff */
[C---:B------:R-:W-:Y:S01]  /*3320*/  IMAD.U32 R16, R93.reuse, 0x10000, RZ ;  /* 0x000100005d107824 */ /* 0x040fe200078e00ff */
[----:B------:R-:W-:Y:S01]  /*3330*/  PRMT R93, R93, 0x7632, R93 ;  /* 0x000076325d5d7816 */ /* 0x000fe2000000005d */
[----:B------:R-:W-:Y:S01]  /*3340*/  FFMA.FTZ R5, R3, R5, R94 ;  /* 0x0000000503057223 */ /* 0x000fe2000001005e */
[----:B------:R-:W-:Y:S01]  /*3350*/  FADD.FTZ R20, R4, R21 ;  /* 0x0000001504147221 */ /* 0x000fe20000010000 */
[----:B------:R-:W-:Y:S01]  /*3360*/  FFMA.FTZ R16, R2, R16, R95 ;  /* 0x0000001002107223 */ /* 0x000fe2000001005f */
[----:B------:R-:W-:-:S02]  /*3370*/  SHF.L.U32 R2, R83, 0x10, RZ ;  /* 0x0000001053027819 */ /* 0x000fc400000006ff */
[C---:B------:R-:W-:Y:S01]  /*3380*/  PRMT R3, R89.reuse, 0x7632, R3 ;  /* 0x0000763259037816 */ /* 0x040fe20000000003 */
[----:B------:R-:W-:Y:S01]  /*3390*/  IMAD.U32 R17, R156, 0x10000, RZ ;  /* 0x000100009c117824 */ /* 0x000fe200078e00ff */
[----:B------:R-:W-:Y:S01]  /*33a0*/  SHF.L.U32 R89, R89, 0x10, RZ ;  /* 0x0000001059597819 */ /* 0x000fe200000006ff */
[----:B------:R-:W-:Y:S02]  /*33b0*/  IMAD.U32 R93, R93, 0x10000, RZ ;  /* 0x000100005d5d7824 */ /* 0x000fe400078e00ff */
[----:B------:R-:W-:Y:S02]  /*33c0*/  FADD.FTZ R5, R5, R20 ;  /* 0x0000001405057221 */ /* 0x000fe40000010000 */
[----:B------:R-:W-:Y:S01]  /*33d0*/  FFMA.FTZ R2, R2, R89, R19 ;  /* 0x0000005902027223 */ /* 0x000fe20000010013 */
[----:B------:R-:W-:Y:S01]  /*33e0*/  FFMA.FTZ R17, R17, R93, R18 ;  /* 0x0000005d11117223 */ /* 0x000fe20000010012 */
[----:B------:R-:W-:Y:S01]  /*33f0*/  FADD.FTZ R18, R16, R5 ;  /* 0x0000000510127221 */ /* 0x000fe20000010000 */
[----:B------:R-:W-:Y:S01]  /*3400*/  VIADD R19, R98, 0x1 ;  /* 0x0000000162137836 */ /* 0x000fe20000000000 */
[C---:B------:R-:W-:Y:S01]  /*3410*/  PRMT R16, R160.reuse, 0x7632, R16 ;  /* 0x00007632a0107816 */ /* 0x040fe20000000010 */
[----:B------:R-:W-:Y:S01]  /*3420*/  IMAD.U32 R4, R153, 0x10000, RZ ;  /* 0x0001000099047824 */ /* 0x000fe200078e00ff */
[----:B------:R-:W-:Y:S01]  /*3430*/  SHF.L.U32 R5, R87, 0x10, RZ ;  /* 0x0000001057057819 */ /* 0x000fe200000006ff */
[----:B------:R-:W-:Y:S01]  /*3440*/  IMAD.U32 R3, R3, 0x10000, RZ ;  /* 0x0001000003037824 */ /* 0x000fe200078e00ff */
[----:B------:R-:W-:-:S02]  /*3450*/  SHF.L.U32 R160, R160, 0x10, RZ ;  /* 0x00000010a0a07819 */ /* 0x000fc400000006ff */
[----:B------:R-:W-:Y:S01]  /*3460*/  I2FP.F32.S32 R19, R19 ;  /* 0x0000001300137245 */ /* 0x000fe20000201400 */
[----:B------:R-:W-:Y:S01]  /*3470*/  FFMA.FTZ R3, R4, R3, R91 ;  /* 0x0000000304037223 */ /* 0x000fe2000001005b */
[----:B------:R-:W-:Y:S02]  /*3480*/  IMAD.U32 R4, R157, 0x10000, RZ ;  /* 0x000100009d047824 */ /* 0x000fe400078e00ff */
[----:B------:R-:W-:Y:S01]  /*3490*/  FADD.FTZ R17, R17, R18 ;  /* 0x0000001211117221 */ /* 0x000fe20000010000 */
[----:B------:R-:W-:Y:S02]  /*34a0*/  IMAD.U32 R16, R16, 0x10000, RZ ;  /* 0x0001000010107824 */ /* 0x000fe400078e00ff */
[----:B------:R-:W-:Y:S01]  /*34b0*/  FFMA.FTZ R2, R5, R160, R2 ;  /* 0x000000a005027223 */ /* 0x000fe20000010002 */
[----:B------:R-:W-:Y:S01]  /*34c0*/  FMUL.FTZ R19, R19, R0 ;  /* 0x0000000013137220 */ /* 0x000fe20000410000 */
[----:B------:R-:W-:Y:S02]  /*34d0*/  FFMA.FTZ R3, R4, R16, R3 ;  /* 0x0000001004037223 */ /* 0x000fe40000010003 */
[----:B------:R-:W-:-:S02]  /*34e0*/  FADD.FTZ R2, R2, R17 ;  /* 0x0000001102027221 */ /* 0x000fc40000010000 */
[----:B------:R-:W-:Y:S02]  /*34f0*/  FSEL R19, R19, RZ, P0 ;  /* 0x000000ff13137208 */ /* 0x000fe40000000000 */
[----:B------:R-:W-:Y:S01]  /*3500*/  FADD.FTZ R2, R3, R2 ;  /* 0x0000000203027221 */ /* 0x000fe20000010000 */
[----:B------:R-:W-:-:S03]  /*3510*/  VIADD R3, R15, 0xffffffff ;  /* 0xffffffff0f037836 */ /* 0x000fc60000000000 */
[----:B------:R-:W-:Y:S02]  /*3520*/  FFMA.FTZ R2, R2, UR19, R19 ;  /* 0x0000001302027c23 */ /* 0x000fe40008010013 */
[----:B------:R-:W-:-:S04]  /*3530*/  ISETP.GE.AND P0, PT, R3, UR12, PT ;  /* 0x0000000c03007c0c */ /* 0x000fc8000bf06270 */
[----:B------:R-:W-:-:S05]  /*3540*/  FSEL R3, R2, RZ, !P0 ;  /* 0x000000ff02037208 */ /* 0x000fca0004000000 */
[----:B------:R1:W-:Y:S04]  /*3550*/  STS [R14], R3 ;  /* 0x000000030e007388 */ /* 0x0003e80000000800 */
[----:B------:R-:W-:-:S07]  /*3560*/  @!P0 FMNMX.FTZ R11, R11, R2, !PT ;  /* 0x000000020b0b8209 */ /* 0x000fce0007810000 */
.L_x_18026:
[----:B------:R-:W-:Y:S05]  /*3570*/  BSYNC.RECONVERGENT B1 ;  /* 0x0000000000017941 */ /* 0x000fea0003800200 */
.L_x_18025:
[----:B------:R-:W-:Y:S01]  /*3580*/  IADD3 R6, P0, PT, R6, 0x10, RZ ;  /* 0x0000001006067810 */ /* 0x000fe20007f1e0ff */
[----:B------:R-:W-:Y:S01]  /*3590*/  VIADD R98, R98, 0x80 ;  /* 0x0000008062627836 */ /* 0x000fe20000000000 */
[----:B01----:R-:W-:Y:S01]  /*35a0*/  IADD3 R14, PT, PT, R14, 0x200, RZ ;  /* 0x000002000e0e7810 */ /* 0x003fe20007ffe0ff */
[----:B------:R-:W-:Y:S01]  /*35b0*/  VIADD R15, R15, 0x80 ;  /* 0x000000800f0f7836 */ /* 0x000fe20000000000 */
[----:B------:R-:W-:Y:S01]  /*35c0*/  IADD3.X R7, PT, PT, RZ, R7, RZ, P0, !PT ;  /* 0x00000007ff077210 */ /* 0x000fe200007fe4ff */
[----:B------:R-:W-:Y:S08]  /*35d0*/  @!P1 BRA `(.L_x_18027) ;  /* 0xffffffd800909947 */ /* 0x000ff0000383ffff */
.L_x_18024:
[----:B------:R-:W-:Y:S05]  /*35e0*/  BSYNC.RECONVERGENT B0 ;  /* 0x0000000000007941 */ /* 0x000fea0003800200 */
.L_x_18023:
[----:B-----5:R-:W0:Y:S01]  /*35f0*/  SHFL.BFLY PT, R0, R11, 0x10, 0x1f ;  /* 0x0e001f000b007f89 */ /* 0x020e2200000e0000 */
[----:B------:R-:W-:Y:S01]  /*3600*/  MOV R15, 0xff7fffff ;  /* 0xff7fffff000f7802 */ /* 0x000fe20000000f00 */
[----:B------:R-:W-:Y:S01]  /*3610*/  BSSY.RECONVERGENT B0, `(.L_x_18028) ;  /* 0x0000103000007945 */ /* 0x000fe20003800200 */
[----:B------:R-:W1:Y:S01]  /*3620*/  S2R R4, SR_CgaCtaId ;  /* 0x0000000000047919 */ /* 0x000e620000008800 */
[----:B0-----:R-:W-:-:S05]  /*3630*/  FMNMX.FTZ R2, R0, R11, !PT ;  /* 0x0000000b00027209 */ /* 0x001fca0007810000 */
[----:B------:R-:W0:Y:S02]  /*3640*/  SHFL.BFLY PT, R3, R2, 0x8, 0x1f ;  /* 0x0d001f0002037f89 */ /* 0x000e2400000e0000 */
[----:B0-----:R-:W-:-:S05]  /*3650*/  FMNMX.FTZ R5, R2, R3, !PT ;  /* 0x0000000302057209 */ /* 0x001fca0007810000 */
[----:B------:R-:W0:Y:S02]  /*3660*/  SHFL.BFLY PT, R0, R5, 0x4, 0x1f ;  /* 0x0c801f0005007f89 */ /* 0x000e2400000e0000 */
[----:B0-----:R-:W-:Y:S02]  /*3670*/  FMNMX.FTZ R7, R5, R0, !PT ;  /* 0x0000000005077209 */ /* 0x001fe40007810000 */
[----:B------:R-:W0:Y:S03]  /*3680*/  S2R R0, SR_TID.X ;  /* 0x0000000000007919 */ /* 0x000e260000002100 */
[----:B------:R-:W2:Y:S02]  /*3690*/  SHFL.BFLY PT, R6, R7, 0x2, 0x1f ;  /* 0x0c401f0007067f89 */ /* 0x000ea400000e0000 */
[----:B--2---:R-:W-:Y:S02]  /*36a0*/  FMNMX.FTZ R13, R7, R6, !PT ;  /* 0x00000006070d7209 */ /* 0x004fe40007810000 */
[----:B------:R-:W-:-:S02]  /*36b0*/  MOV R6, 0x400 ;  /* 0x0000040000067802 */ /* 0x000fc40000000f00 */
[----:B0-----:R-:W-:Y:S01]  /*36c0*/  LOP3.LUT P0, R3, R0, 0x1f, RZ, 0xc0, !PT ;  /* 0x0000001f00037812 */ /* 0x001fe2000780c0ff */
[----:B------:R-:W0:Y:S01]  /*36d0*/  SHFL.BFLY PT, R14, R13, 0x1, 0x1f ;  /* 0x0c201f000d0e7f89 */ /* 0x000e2200000e0000 */
[----:B------:R-:W-:Y:S01]  /*36e0*/  SHF.R.U32.HI R2, RZ, 0x5, R0 ;  /* 0x00000005ff027819 */ /* 0x000fe20000011600 */
[----:B------:R-:W-:Y:S01]  /*36f0*/  VIADD R11, R6, 0x100 ;  /* 0x00000100060b7836 */ /* 0x000fe20000000000 */
[----:B------:R-:W-:-:S04]  /*3700*/  ISETP.GT.U32.AND P1, PT, R3, 0x3, PT ;  /* 0x000000030300780c */ /* 0x000fc80003f24070 */
[----:B-1----:R-:W-:-:S05]  /*3710*/  LEA R11, R4, R11, 0x18 ;  /* 0x0000000b040b7211 */ /* 0x002fca00078ec0ff */
[--C-:B------:R-:W-:Y:S01]  /*3720*/  IMAD R12, R2, 0x4, R11.reuse ;  /* 0x00000004020c7824 */ /* 0x100fe200078e020b */
[----:B0-----:R-:W-:Y:S01]  /*3730*/  FMNMX.FTZ R17, R13, R14, !PT ;  /* 0x0000000e0d117209 */ /* 0x001fe20007810000 */
[----:B------:R-:W-:Y:S02]  /*3740*/  IMAD R14, R3, 0x4, R11 ;  /* 0x00000004030e7824 */ /* 0x000fe400078e020b */
[----:B------:R-:W0:Y:S02]  /*3750*/  S2R R11, SR_CTAID.Z ;  /* 0x00000000000b7919 */ /* 0x000e240000002700 */
[----:B------:R1:W-:Y:S01]  /*3760*/  @!P0 STS [R12], R17 ;  /* 0x000000110c008388 */ /* 0x0003e20000000800 */
[----:B------:R-:W-:Y:S01]  /*3770*/  BAR.SYNC.DEFER_BLOCKING 0x0 ;  /* 0x0000000000007b1d */ /* 0x000fe20000010000 */
[----:B-1----:R-:W-:-:S05]  /*3780*/  HFMA2 R17, -RZ, RZ, 0, 0 ;  /* 0x00000000ff117431 */ /* 0x002fca00000001ff */
[----:B------:R-:W1:Y:S04]  /*3790*/  @!P1 LDS R15, [R14] ;  /* 0x000000000e0f9984 */ /* 0x000e680000000800 */
[----:B-1----:R-:W1:Y:S02]  /*37a0*/  SHFL.BFLY PT, R16, R15, 0x2, 0x1f ;  /* 0x0c401f000f107f89 */ /* 0x002e6400000e0000 */
[----:B-1----:R-:W-:-:S05]  /*37b0*/  FMNMX.FTZ R16, R16, R15, !PT ;  /* 0x0000000f10107209 */ /* 0x002fca0007810000 */
[----:B------:R-:W1:Y:S02]  /*37c0*/  SHFL.BFLY PT, R5, R16, 0x1, 0x1f ;  /* 0x0c201f0010057f89 */ /* 0x000e6400000e0000 */
[----:B-1----:R-:W-:Y:S01]  /*37d0*/  FMNMX.FTZ R7, R16, R5, !PT ;  /* 0x0000000510077209 */ /* 0x002fe20007810000 */
[----:B0-----:R-:W-:-:S05]  /*37e0*/  IMAD.SHL.U32 R5, R11, 0x200, RZ ;  /* 0x000002000b057824 */ /* 0x001fca00078e00ff */
[----:B------:R-:W-:Y:S01]  /*37f0*/  IADD3 R13, PT, PT, -R5, UR4, RZ ;  /* 0x00000004050d7c10 */ /* 0x000fe2000fffe1ff */
[----:B------:R-:W0:Y:S03]  /*3800*/  SHFL.IDX PT, R7, R7, RZ, 0x1f ;  /* 0x00001fff07077589 */ /* 0x000e2600000e0000 */
[----:B------:R-:W-:-:S13]  /*3810*/  ISETP.GE.AND P2, PT, R0, R13, PT ;  /* 0x0000000d0000720c */ /* 0x000fda0003f46270 */
[----:B------:R-:W-:Y:S05]  /*3820*/  @P2 BRA `(.L_x_18029) ;  /* 0x0000000c00842947 */ /* 0x000fea0003800000 */
[----:B------:R-:W-:Y:S01]  /*3830*/  LOP3.LUT R15, RZ, R0, RZ, 0x33, !PT ;  /* 0x00000000ff0f7212 */ /* 0x000fe200078e33ff */
[----:B------:R-:W-:Y:S01]  /*3840*/  BSSY.RECONVERGENT B1, `(.L_x_18030) ;  /* 0x000001c000017945 */ /* 0x000fe20003800200 */
[----:B------:R-:W-:-:S03]  /*3850*/  IMAD.MOV.U32 R18, RZ, RZ, R0 ;  /* 0x000000ffff127224 */ /* 0x000fc600078e0000 */
[----:B------:R-:W-:-:S04]  /*3860*/  VIADD R16, R15, UR4 ;  /* 0x000000040f107c36 */ /* 0x000fc80008000000 */
        /* <DEDUP_REMOVED lines=14> */
.L_x_18032:
        /* <DEDUP_REMOVED lines=11> */
.L_x_18031:
[----:B------:R-:W-:Y:S05]  /*3a00*/  BSYNC.RECONVERGENT B1 ;  /* 0x0000000000017941 */ /* 0x000fea0003800200 */
.L_x_18030:
        /* <DEDUP_REMOVED lines=12> */
.L_x_18035:
        /* <DEDUP_REMOVED lines=100> */
.L_x_18034:
[----:B------:R-:W-:Y:S05]  /*4110*/  BSYNC.RECONVERGENT B1 ;  /* 0x0000000000017941 */ /* 0x000fea0003800200 */
.L_x_18033:
        /* <DEDUP_REMOVED lines=55> */
.L_x_18037:
[----:B------:R-:W-:Y:S05]  /*4490*/  BSYNC.RECONVERGENT B1 ;  /* 0x0000000000017941 */ /* 0x000fea0003800200 */
.L_x_18036:
        /* <DEDUP_REMOVED lines=26> */
.L_x_18029:
[----:B------:R-:W-:Y:S05]  /*4640*/  BSYNC.RECONVERGENT B0 ;  /* 0x0000000000007941 */ /* 0x000fea0003800200 */
.L_x_18028:
        /* <DEDUP_REMOVED lines=24> */
[----:B------:R-:W-:Y:S01]  /*47d0*/  VIADD R16, R12, UR4 ;  /* 0x000000040c107c36 */ /* 0x000fe20008000000 */
[----:B------:R2:W3:Y:S04]  /*47e0*/  MUFU.RCP R41, R14 ;  /* 0x0000000e00297308 */ /* 0x0004e80000001000 */
[----:B------:R-:W-:-:S02]  /*47f0*/  LOP3.LUT R12, R16, 0x180, RZ, 0xc0, !PT ;  /* 0x00000180100c7812 */ /* 0x000fc400078ec0ff */
[----:B-1----:R-:W-:Y:S02]  /*4800*/  IADD3 R15, PT, PT, -R5, R16, RZ ;  /* 0x00000010050f7210 */ /* 0x002fe40007ffe1ff */
        /* <DEDUP_REMOVED lines=13> */
.L_x_18042:
[----:B------:R-:W1:Y:S01]  /*48e0*/  LDS R15, [R14] ;  /* 0x000000000e0f7984 */ /* 0x000e620000000800 */
[----:B------:R-:W-:-:S05]  /*48f0*/  VIADD R16, R16, 0x1 ;  /* 0x0000000110107836 */ /* 0x000fca0000000000 */
[----:B------:R-:W-:Y:S01]  /*4900*/  ISETP.NE.AND P0, PT, R16, RZ, PT ;  /* 0x000000ff1000720c */ /* 0x000fe20003f05270 */
[----:B-1----:R-:W-:-:S05]  /*4910*/  FMUL.FTZ R15, R15, R41 ;  /* 0x000000290f0f7220 */ /* 0x002fca0000410000 */
[----:B------:R1:W-:Y:S02]  /*4920*/  STS [R14], R15 ;  /* 0x0000000f0e007388 */ /* 0x0003e40000000800 */
[----:B-1----:R-:W-:-:S05]  /*4930*/  VIADD R14, R14, 0x200 ;  /* 0x000002000e0e7836 */ /* 0x002fca0000000000 */
[----:B------:R-:W-:Y:S05]  /*4940*/  @P0 BRA `(.L_x_18042) ;  /* 0xfffffffc00e40947 */ /* 0x000fea000383ffff */
.L_x_18041:
[----:B------:R-:W-:Y:S05]  /*4950*/  BSYNC.RECONVERGENT B1 ;  /* 0x0000000000017941 */ /* 0x000fea0003800200 */
.L_x_18040:
        /* <DEDUP_REMOVED lines=12> */
.L_x_18045:
        /* <DEDUP_REMOVED lines=52> */
.L_x_18044:
[----:B------:R-:W-:Y:S05]  /*4d60*/  BSYNC.RECONVERGENT B1 ;  /* 0x0000000000017941 */ /* 0x000fea0003800200 */
.L_x_18043:
        /* <DEDUP_REMOVED lines=31> */
.L_x_18047:
[----:B------:R-:W-:Y:S05]  /*4f60*/  BSYNC.RECONVERGENT B1 ;  /* 0x0000000000017941 */ /* 0x000fea0003800200 */
.L_x_18046:
        /* <DEDUP_REMOVED lines=14> */
.L_x_18039:
[----:B------:R-:W-:Y:S05]  /*5050*/  BSYNC.RECONVERGENT B0 ;  /* 0x0000000000007941 */ /* 0x000fea0003800200 */
.L_x_18038:
[----:B------:R-:W3:Y:S01]  /*5060*/  LDCU UR6, c[0x0][0x370] ;  /* 0x00006e00ff0677ac */ /* 0x000ee20008000800 */
[----:B------:R-:W4:Y:S08]  /*5070*/  LDC R20, c[0x0][0x378] ;  /* 0x0000de00ff147b82 */ /* 0x000f300000000800 */
[----:B------:R-:W-:Y:S01]  /*5080*/  BAR.SYNC.DEFER_BLOCKING 0x0 ;  /* 0x0000000000007b1d */ /* 0x000fe20000010000 */
[----:B------:R-:W-:Y:S01]  /*5090*/  ISETP.NE.AND P0, PT, R0, RZ, PT ;  /* 0x000000ff0000720c */ /* 0x000fe20003f05270 */
[----:B------:R-:W-:-:S04]  /*50a0*/  IMAD R44, R11, 0x10, R2 ;  /* 0x000000100b2c7824 */ /* 0x000fc800078e0202 */
[----:B------:R-:W0:Y:S02]  /*50b0*/  LDCU UR20, c[0x0][0x3dc] ;  /* 0x00007b80ff1477ac */ /* 0x000e240008000800 */
[----:B------:R-:W0:Y:S01]  /*50c0*/  S2UR UR7, SR_CTAID.X ;  /* 0x00000000000779c3 */ /* 0x000e220000002500 */
[----:B------:R-:W-:Y:S07]  /*50d0*/  BSSY.RECONVERGENT B0, `(.L_x_18048) ;  /* 0x0000010000007945 */ /* 0x000fee0003800200 */
[----:B------:R-:W0:Y:S01]  /*50e0*/  S2UR UR13, SR_CTAID.Y ;  /* 0x00000000000d79c3 */ /* 0x000e220000002600 */
[----:B---3--:R-:W-:Y:S05]  /*50f0*/  @P0 BRA `(.L_x_18049) ;  /* 0x0000000000340947 */ /* 0x008fea0003800000 */
[----:B0-----:R-:W-:Y:S01]  /*5100*/  UIMAD UR4, UR13, UR6, UR7 ;  /* 0x000000060d0472a4 */ /* 0x001fe2000f8e0207 */
[----:B------:R-:W0:Y:S05]  /*5110*/  LDCU.128 UR16, c[0x0][0x380] ;  /* 0x00007000ff1077ac */ /* 0x000e2a0008000c00 */
[----:B----4-:R-:W-:-:S05]  /*5120*/  IMAD R12, R20, UR4, RZ ;  /* 0x00000004140c7c24 */ /* 0x010fca000f8e02ff */
[----:B-1----:R-:W-:-:S04]  /*5130*/  IADD3 R15, P0, PT, R12, R11, RZ ;  /* 0x0000000b0c0f7210 */ /* 0x002fc80007f1e0ff */
[----:B------:R-:W-:Y:S01]  /*5140*/  SHF.L.U32 R14, R15, 0x2, RZ ;  /* 0x000000020f0e7819 */ /* 0x000fe200000006ff */
[----:B------:R-:W-:-:S05]  /*5150*/  IMAD.X R12, RZ, RZ, RZ, P0 ;  /* 0x000000ffff0c7224 */ /* 0x000fca00000e06ff */
[----:B------:R-:W-:Y:S02]  /*5160*/  SHF.L.U64.HI R15, R15, 0x2, R12 ;  /* 0x000000020f0f7819 */ /* 0x000fe4000001020c */
[C---:B0-----:R-:W-:Y:S02]  /*5170*/  IADD3 R12, P0, PT, R14.reuse, UR18, RZ ;  /* 0x000000120e0c7c10 */ /* 0x041fe4000ff1e0ff */
[----:B------:R-:W-:Y:S02]  /*5180*/  IADD3 R14, P1, PT, R14, UR16, RZ ;  /* 0x000000100e0e7c10 */ /* 0x000fe4000ff3e0ff */
[C---:B------:R-:W-:Y:S02]  /*5190*/  IADD3.X R13, PT, PT, R15.reuse, UR19, RZ, P0, !PT ;  /* 0x000000130f0d7c10 */ /* 0x040fe400087fe4ff */
[----:B------:R-:W-:-:S03]  /*51a0*/  IADD3.X R15, PT, PT, R15, UR17, RZ, P1, !PT ;  /* 0x000000110f0f7c10 */ /* 0x000fc60008ffe4ff */
[----:B------:R3:W-:Y:S04]  /*51b0*/  STG.E desc[UR10][R12.64], R7 ;  /* 0x000000070c007986 */ /* 0x0007e8000c10190a */
[----:B--2---:R3:W-:Y:S02]  /*51c0*/  STG.E desc[UR10][R14.64], R39 ;  /* 0x000000270e007986 */ /* 0x0047e4000c10190a */
.L_x_18049:
[----:B0-----:R-:W-:Y:S05]  /*51d0*/  BSYNC.RECONVERGENT B0 ;  /* 0x0000000000007941 */ /* 0x001fea0003800200 */
.L_x_18048:
[----:B------:R-:W-:Y:S01]  /*51e0*/  ISETP.GE.U32.AND P0, PT, R44, UR9, PT ;  /* 0x000000092c007c0c */ /* 0x000fe2000bf06070 */
        /* <DEDUP_REMOVED lines=8> */
[----:B------:R-:W-:Y:S02]  /*5270*/  CS2R R34, SRZ ;  /* 0x0000000000227805 */ /* 0x000fe4000001ff00 */
[----:B------:R-:W-:Y:S01]  /*5280*/  CS2R R36, SRZ ;  /* 0x0000000000247805 */ /* 0x000fe2000001ff00 */
[----:B------:R-:W-:Y:S01]  /*5290*/  IMAD.MOV.U32 R38, RZ, RZ, RZ ;  /* 0x000000ffff267224 */ /* 0x000fe200078e00ff */
[----:B------:R-:W-:Y:S06]  /*52a0*/  @P0 BRA `(.L_x_18051) ;  /* 0x0000004400840947 */ /* 0x000fec0003800000 */
[----:B-1-3--:R-:W1:Y:S01]  /*52b0*/  I2F.RP R14, R8 ;  /* 0x00000008000e7306 */ /* 0x00ae620000209400 */
[----:B------:R-:W3:Y:S01]  /*52c0*/  LDC R12, c[0x0][0x3c8] ;  /* 0x0000f200ff0c7b82 */ /* 0x000ee20000000800 */
[----:B------:R-:W5:Y:S01]  /*52d0*/  LDCU.64 UR16, c[0x0][0x3b8] ;  /* 0x00007700ff1077ac */ /* 0x000f620008000a00 */
[----:B------:R-:W-:Y:S01]  /*52e0*/  VIADD R17, R6, 0x120 ;  /* 0x0000012006117836 */ /* 0x000fe20000000000 */
[----:B------:R-:W-:Y:S01]  /*52f0*/  LEA R5, R2, R5, 0x5 ;  /* 0x0000000502057211 */ /* 0x000fe200078e28ff */
[----:B------:R-:W-:Y:S01]  /*5300*/  IMAD.WIDE.U32 R6, R44, 0x4, RZ ;  /* 0x000000042c067825 */ /* 0x000fe200078e00ff */
[----:B------:R-:W0:Y:S03]  /*5310*/  LDCU UR5, c[0x0][0x3fc] ;  /* 0x00007f80ff0577ac */ /* 0x000e260008000800 */
[----:B------:R-:W-:Y:S01]  /*5320*/  HFMA2 R23, -RZ, RZ, 0, 0 ;  /* 0x00000000ff177431 */ /* 0x000fe200000001ff */
[----:B------:R-:W-:Y:S01]  /*5330*/  LEA R4, R4, R17, 0x18 ;  /* 0x0000001104047211 */ /* 0x000fe200078ec0ff */
[----:B------:R-:W-:Y:S01]  /*5340*/  IMAD.SHL.U32 R15, R0, 0x20, RZ ;  /* 0x00000020000f7824 */ /* 0x000fe200078e00ff */
[----:B------:R-:W-:Y:S01]  /*5350*/  UIADD3 UR4, UPT, UPT, UR12, 0x1f, URZ ;  /* 0x0000001f0c047890 */ /* 0x000fe2000fffe0ff */
[----:B------:R-:W-:Y:S01]  /*5360*/  VIADD R42, R5, 0x3 ;  /* 0x00000003052a7836 */ /* 0x000fe20000000000 */
[----:B------:R-:W-:Y:S01]  /*5370*/  CS2R R24, SRZ ;  /* 0x0000000000187805 */ /* 0x000fe2000001ff00 */
[----:B------:R-:W-:Y:S01]  /*5380*/  VIADD R40, R44, 0x1 ;  /* 0x000000012c287836 */ /* 0x000fe20000000000 */
[----:B------:R-:W-:Y:S01]  /*5390*/  LOP3.LUT R15, R15, 0x60, RZ, 0xe2, !PT ;  /* 0x000000600f0f7812 */ /* 0x000fe200078ee2ff */
[----:B-1----:R-:W1:Y:S01]  /*53a0*/  MUFU.RCP R14, R14 ;  /* 0x0000000e000e7308 */ /* 0x002e620000001000 */
[----:B------:R-:W-:Y:S01]  /*53b0*/  USHF.R.U32.HI UR4, URZ, 0x5, UR4 ;  /* 0x00000005ff047899 */ /* 0x000fe20008011604 */
[----:B------:R-:W-:-:S02]  /*53c0*/  CS2R R26, SRZ ;  /* 0x00000000001a7805 */ /* 0x000fc4000001ff00 */
[----:B------:R-:W-:Y:S01]  /*53d0*/  CS2R R28, SRZ ;  /* 0x00000000001c7805 */ /* 0x000fe2000001ff00 */
[----:B------:R-:W-:Y:S01]  /*53e0*/  IMAD R15, R2, 0x80, R15 ;  /* 0x00000080020f7824 */ /* 0x000fe200078e020f */
[----:B------:R-:W-:Y:S02]  /*53f0*/  CS2R R30, SRZ ;  /* 0x00000000001e7805 */ /* 0x000fe4000001ff00 */
[----:B------:R-:W-:Y:S02]  /*5400*/  CS2R R32, SRZ ;  /* 0x0000000000207805 */ /* 0x000fe4000001ff00 */
[----:B------:R-:W-:Y:S02]  /*5410*/  CS2R R34, SRZ ;  /* 0x0000000000227805 */ /* 0x000fe4000001ff00 */
[----:B------:R-:W-:Y:S02]  /*5420*/  CS2R R36, SRZ ;  /* 0x0000000000247805 */ /* 0x000fe4000001ff00 */
[----:B------:R-:W-:Y:S01]  /*5430*/  IADD3 R21, PT, PT, R15, 0x10, R4 ;  /* 0x000000100f157810 */ /* 0x000fe20007ffe004 */
[----:B---3--:R-:W-:Y:S01]  /*5440*/  IMAD R17, R12, UR13, RZ ;  /* 0x0000000d0c117c24 */ /* 0x008fe2000f8e02ff */
[----:B0-----:R-:W-:Y:S01]  /*5450*/  MOV R45, UR5 ;  /* 0x00000005002d7c02 */ /* 0x001fe20008000f00 */
[----:B------:R-:W-:-:S02]  /*5460*/  IMAD.SHL.U32 R4, R0, 0x8, RZ ;  /* 0x0000000800047824 */ /* 0x000fc400078e00ff */
[----:B------:R-:W-:Y:S01]  /*5470*/  IMAD.WIDE R6, R17, 0x4, R6 ;  /* 0x0000000411067825 */ /* 0x000fe200078e0206 */
[----:B------:R-:W-:Y:S02]  /*5480*/  IADD3 R45, PT, PT, -R45, UR8, RZ ;  /* 0x000000082d2d7c10 */ /* 0x000fe4000fffe1ff */
[----:B------:R-:W-:Y:S01]  /*5490*/  LOP3.LUT R43, R4, 0x18, RZ, 0xc0, !PT ;  /* 0x00000018042b7812 */ /* 0x000fe200078ec0ff */
[----:B------:R-:W-:Y:S01]  /*54a0*/  IMAD.MOV.U32 R12, RZ, RZ, RZ ;  /* 0x000000ffff0c7224 */ /* 0x000fe200078e00ff */
[----:B-1----:R-:W-:Y:S01]  /*54b0*/  IADD3 R13, PT, PT, R14, 0xffffffe, RZ ;  /* 0x0ffffffe0e0d7810 */ /* 0x002fe20007ffe0ff */
[----:B------:R-:W-:Y:S01]  /*54c0*/  IMAD.MOV.U32 R38, RZ, RZ, RZ ;  /* 0x000000ffff267224 */ /* 0x000fe200078e00ff */
[----:B-----5:R-:W-:Y:S01]  /*54d0*/  IADD3 R22, P0, PT, R6, UR16, RZ ;  /* 0x0000001006167c10 */ /* 0x020fe2000ff1e0ff */
[----:B------:R-:W0:Y:S01]  /*54e0*/  LDCU UR16, c[0x0][0x3e0] ;  /* 0x00007c00ff1077ac */ /* 0x000e220008000800 */
[----:B------:R-:W-:Y:S02]  /*54f0*/  IMAD.IADD R43, R43, 0x1, R42 ;  /* 0x000000012b2b7824 */ /* 0x000fe400078e022a */
[----:B------:R-:W2:Y:S01]  /*5500*/  F2I.FTZ.U32.TRUNC.NTZ R13, R13 ;  /* 0x0000000d000d7305 */ /* 0x000ea2000021f000 */
[----:B------:R-:W-:Y:S01]  /*5510*/  IADD3.X R41, PT, PT, R7, UR17, RZ, P0, !PT ;  /* 0x0000001107297c10 */ /* 0x000fe200087fe4ff */
[----:B------:R-:W-:Y:S01]  /*5520*/  VIADD R44, R44, -UR4 ;  /* 0x800000042c2c7c36 */ /* 0x000fe20008000000 */
[----:B--2---:R-:W-:Y:S01]  /*5530*/  IADD3 R39, PT, PT, RZ, -R13, RZ ;  /* 0x8000000dff277210 */ /* 0x004fe20007ffe0ff */
[----:B0-----:R-:W-:Y:S01]  /*5540*/  IMAD R16, R9, UR16, RZ ;  /* 0x0000001009107c24 */ /* 0x001fe2000f8e02ff */
[----:B------:R-:W-:-:S03]  /*5550*/  LOP3.LUT R9, R4, 0xf8, RZ, 0xc0, !PT ;  /* 0x000000f804097812 */ /* 0x000fc600078ec0ff */
[----:B------:R-:W-:Y:S01]  /*5560*/  IMAD R39, R39, R8, RZ ;  /* 0x0000000827277224 */ /* 0x000fe200078e02ff */
[----:B------:R-:W-:-:S03]  /*5570*/  SHF.R.S32.HI R17, RZ, 0x1f, R16 ;  /* 0x0000001fff117819 */ /* 0x000fc60000011410 */
[----:B------:R-:W-:-:S07]  /*5580*/  IMAD.HI.U32 R39, R13, R39, R12 ;  /* 0x000000270d277227 */ /* 0x000fce00078e000c */
.L_x_18086:
[----:B------:R-:W0:Y:S01]  /*5590*/  LDC R19, c[0x0][0x400] ;  /* 0x00010000ff137b82 */ /* 0x000e220000000800 */
[----:B------:R-:W-:Y:S01]  /*55a0*/  IADD3 R4, PT, PT, R42, -0x3, RZ ;  /* 0xfffffffd2a047810 */ /* 0x000fe20007ffe0ff */
[----:B------:R-:W-:Y:S03]  /*55b0*/  BSSY.RECONVERGENT B0, `(.L_x_18052) ;  /* 0x0000426000007945 */ /* 0x000fe60003800200 */
        /* <DEDUP_REMOVED lines=15> */
[----:B------:R-:W-:Y:S02]  /*56b0*/  ISETP.GE.U32.AND P0, PT, R5, R8, PT ;  /* 0x000000080500720c */ /* 0x000fe40003f06070 */
[----:B0-----:R-:W-:-:S06]  /*56c0*/  IADD3 R5, PT, PT, R18, 0xffffffe, RZ ;  /* 0x0ffffffe12057810 */ /* 0x001fcc0007ffe0ff */
[----:B------:R-:W0:Y:S05]  /*56d0*/  F2I.FTZ.U32.TRUNC.NTZ R5, R5 ;  /* 0x0000000500057305 */ /* 0x000e2a000021f000 */
[----:B------:R-:W-:-:S05]  /*56e0*/  @P0 VIADD R6, R6, 0x1 ;  /* 0x0000000106060836 */ /* 0x000fca0000000000 */
[----:B------:R-:W-:-:S05]  /*56f0*/  MOV R7, R6 ;  /* 0x0000000600077202 */ /* 0x000fca0000000f00 */
        /* <DEDUP_REMOVED lines=11> */
[----:B------:R-:W-:-:S05]  /*57b0*/  IMAD.HI.U32 R4, R4, R5, RZ ;  /* 0x0000000504047227 */ /* 0x000fca00078e00ff */
[----:B------:R-:W-:-:S05]  /*57c0*/  IADD3 R4, PT, PT, RZ, -R4, RZ ;  /* 0x80000004ff047210 */ /* 0x000fca0007ffe0ff */
[----:B------:R-:W-:-:S05]  /*57d0*/  IMAD R4, R15, R4, R5 ;  /* 0x000000040f047224 */ /* 0x000fca00078e0205 */
[----:B------:R-:W-:-:S13]  /*57e0*/  ISETP.GT.U32.AND P0, PT, R15, R4, PT ;  /* 0x000000040f00720c */ /* 0x000fda0003f04070 */
[----:B------:R-:W-:-:S05]  /*57f0*/  @!P0 IMAD.IADD R4, R4, 0x1, -R15 ;  /* 0x0000000104048824 */ /* 0x000fca00078e0a0f */
[----:B------:R-:W-:-:S13]  /*5800*/  ISETP.GT.U32.AND P0, PT, R15, R4, PT ;  /* 0x000000040f00720c */ /* 0x000fda0003f04070 */
[----:B------:R-:W-:Y:S01]  /*5810*/  @!P0 IMAD.IADD R4, R4, 0x1, -R15 ;  /* 0x0000000104048824 */ /* 0x000fe200078e0a0f */
[----:B------:R-:W-:-:S04]  /*5820*/  ISETP.GT.AND P0, PT, R7, R45, PT ;  /* 0x0000002d0700720c */ /* 0x000fc80003f04270 */
[----:B------:R-:W-:Y:S02]  /*5830*/  @!P1 IADD3 R4, PT, PT, RZ, -R4, RZ ;  /* 0x80000004ff049210 */ /* 0x000fe40007ffe0ff */
[----:B------:R-:W-:-:S04]  /*5840*/  @!P2 LOP3.LUT R4, RZ, R19, RZ, 0x33, !PT ;  /* 0x00000013ff04a212 */ /* 0x000fc800078e33ff */
[----:B------:R-:W-:-:S13]  /*5850*/  ISETP.NE.AND P1, PT, R4, RZ, PT ;  /* 0x000000ff0400720c */ /* 0x000fda0003f25270 */
[----:B------:R-:W-:Y:S05]  /*5860*/  @!P0 BRA P1, `(.L_x_18053) ;  /* 0x0000003c00e88947 */ /* 0x000fea0000800000 */
[----:B------:R-:W-:Y:S01]  /*5870*/  IMAD.MOV.U32 R6, RZ, RZ, R22 ;  /* 0x000000ffff067224 */ /* 0x000fe200078e0016 */
[----:B------:R-:W0:Y:S01]  /*5880*/  LDS.128 R12, [R21] ;  /* 0x00000000150c7984 */ /* 0x000e220000000c00 */
[----:B------:R-:W-:-:S05]  /*5890*/  IMAD.MOV.U32 R7, RZ, RZ, R41 ;  /* 0x000000ffff077224 */ /* 0x000fca00078e0029 */
[----:B------:R-:W2:Y:S01]  /*58a0*/  LDG.E.CONSTANT R5, desc[UR10][R6.64] ;  /* 0x0000000a06057981 */ /* 0x000ea2000c1e9900 */
[----:B0-----:R-:W-:Y:S01]  /*58b0*/  F2FP.BF16.F32.PACK_AB R84, R13, R12 ;  /* 0x0000000c0d54723e */ /* 0x001fe200000010ff */
[----:B--2---:R-:W-:-:S03]  /*58c0*/  IMAD.WIDE R4, R5, UR20, R16 ;  /* 0x0000001405047c25 */ /* 0x004fc6000f8e0210 */
[----:B------:R-:W-:-:S04]  /*58d0*/  IADD3 R4, P0, PT, R9, R4, RZ ;  /* 0x0000000409047210 */ /* 0x000fc80007f1e0ff */
[----:B------:R-:W-:Y:S02]  /*58e0*/  IADD3.X R5, PT, PT, RZ, R5, RZ, P0, !PT ;  /* 0x00000005ff057210 */ /* 0x000fe400007fe4ff */
        /* <DEDUP_REMOVED lines=48> */
[C---:B------:R-:W-:Y:S01]  /*5bf0*/  ISETP.GE.AND P6, PT, R43.reuse, UR12, PT ;  /* 0x0000000c2b007c0c */ /* 0x040fe2000bfc6270 */
[----:B------:R-:W-:Y:S01]  /*5c00*/  VIADD R81, R43, 0x3 ;  /* 0x000000032b517836 */ /* 0x000fe20000000000 */
[----:B------:R-:W-:Y:S02]  /*5c10*/  ISETP.GE.AND P4, PT, R80, UR12, PT ;  /* 0x0000000c50007c0c */ /* 0x000fe4000bf86270 */
[----:B------:R-:W-:Y:S02]  /*5c20*/  ISETP.GE.AND P1, PT, R78, UR12, PT ;  /* 0x0000000c4e007c0c */ /* 0x000fe4000bf26270 */
[----:B------:R-:W-:Y:S01]  /*5c30*/  ISETP.GE.AND P5, PT, R79, UR12, PT ;  /* 0x0000000c4f007c0c */ /* 0x000fe2000bfa6270 */
[C---:B------:R-:W-:Y:S01]  /*5c40*/  VIADD R79, R43.reuse, 0xfffffffe ;  /* 0xfffffffe2b4f7836 */ /* 0x040fe20000000000 */
[----:B------:R-:W-:-:S02]  /*5c50*/  IADD3 R80, PT, PT, R43, 0x4, RZ ;  /* 0x000000042b507810 */ /* 0x000fc40007ffe0ff */
[----:B-----5:R-:W-:Y:S02]  /*5c60*/  PRMT R78, R7, 0x7632, R78 ;  /* 0x00007632074e7816 */ /* 0x020fe4000000004e */
[----:B------:R-:W-:Y:S02]  /*5c70*/  ISETP.GE.AND P3, PT, R81, UR12, PT ;  /* 0x0000000c51007c0c */ /* 0x000fe4000bf66270 */
        /* <DEDUP_REMOVED lines=18> */
.L_x_18055:
[----:B------:R-:W-:Y:S05]  /*5da0*/  BSYNC.RECONVERGENT B2 ;  /* 0x0000000000027941 */ /* 0x000fea0003800200 */
.L_x_18054:
[----:B-----5:R-:W-:Y:S02]  /*5db0*/  HMUL2.BF16_V2 R78, R5, R6 ;  /* 0x00000006054e7232 */ /* 0x020fe40000200000 */
[----:B------:R-:W-:Y:S01]  /*5dc0*/  IMAD.MOV.U32 R6, RZ, RZ, R82 ;  /* 0x000000ffff067224 */ /* 0x000fe200078e0052 */
[----:B------:R0:W5:Y:S02]  /*5dd0*/  LDG.E.CONSTANT R83, desc[UR10][R18.64+0x204] ;  /* 0x0002040a12537981 */ /* 0x000164000c1e9900 */
[C---:B------:R-:W-:Y:S02]  /*5de0*/  PRMT R79, R78.reuse, 0x7632, R79 ;  /* 0x000076324e4f7816 */ /* 0x040fe4000000004f */
[----:B------:R-:W-:Y:S01]  /*5df0*/  HFMA2.BF16_V2 R80, R6, R7, -RZ ;  /* 0x0000000706507231 */ /* 0x000fe200003000ff */
[----:B------:R-:W-:Y:S01]  /*5e00*/  MOV R7, R84 ;  /* 0x0000005400077202 */ /* 0x000fe20000000f00 */
[----:B------:R0:W5:Y:S01]  /*5e10*/  LDG.E.CONSTANT R82, desc[UR10][R18.64+0x200] ;  /* 0x0002000a12527981 */ /* 0x000162000c1e9900 */
[----:B------:R-:W-:-:S02]  /*5e20*/  IMAD.U32 R78, R78, 0x10000, RZ ;  /* 0x000100004e4e7824 */ /* 0x000fc400078e00ff */
[C---:B------:R-:W-:Y:S01]  /*5e30*/  PRMT R81, R80.reuse, 0x7632, R81 ;  /* 0x0000763250517816 */ /* 0x040fe20000000051 */
[----:B------:R0:W5:Y:S01]  /*5e40*/  LDG.E.CONSTANT R84, desc[UR10][R18.64+0x208] ;  /* 0x0002080a12547981 */ /* 0x000162000c1e9900 */
[----:B------:R-:W-:Y:S02]  /*5e50*/  IMAD.U32 R79, R79, 0x10000, RZ ;  /* 0x000100004f4f7824 */ /* 0x000fe400078e00ff */
[----:B------:R-:W-:Y:S01]  /*5e60*/  HMUL2.BF16_V2 R12, R7, R12 ;  /* 0x0000000c070c7232 */ /* 0x000fe20000200000 */
[----:B------:R-:W-:Y:S01]  /*5e70*/  SHF.L.U32 R80, R80, 0x10, RZ ;  /* 0x0000001050507819 */ /* 0x000fe200000006ff */
[----:B------:R0:W5:Y:S01]  /*5e80*/  LDG.E.CONSTANT R85, desc[UR10][R18.64+0x20c] ;  /* 0x00020c0a12557981 */ /* 0x000162000c1e9900 */
[----:B------:R-:W-:Y:S02]  /*5e90*/  IMAD.U32 R81, R81, 0x10000, RZ ;  /* 0x0001000051517824 */ /* 0x000fe400078e00ff */
[----:B------:R-:W-:Y:S01]  /*5ea0*/  FADD.FTZ R79, R78, R79 ;  /* 0x0000004f4e4f7221 */ /* 0x000fe20000010000 */
[----:B------:R-:W-:Y:S01]  /*5eb0*/  PRMT R78, R12, 0x7632, R78 ;  /* 0x000076320c4e7816 */ /* 0x000fe2000000004e */
[----:B------:R-:W-:Y:S01]  /*5ec0*/  BSSY.RECONVERGENT B2, `(.L_x_18056) ;  /* 0x0000023000027945 */ /* 0x000fe20003800200 */
[----:B------:R-:W-:Y:S01]  /*5ed0*/  FADD.FTZ R80, R80, R81 ;  /* 0x0000005150507221 */ /* 0x000fe20000010000 */
[----:B------:R-:W-:Y:S01]  /*5ee0*/  IMAD.U32 R12, R12, 0x10000, RZ ;  /* 0x000100000c0c7824 */ /* 0x000fe200078e00ff */
[----:B------:R-:W-:Y:S01]  /*5ef0*/  SHF.L.U32 R81, R78, 0x10, RZ ;  /* 0x000000104e517819 */ /* 0x000fe200000006ff */
[----:B------:R-:W-:Y:S06]  /*5f00*/  @P0 BRA `(.L_x_18057) ;  /* 0x0000000000780947 */ /* 0x000fec0003800000 */
[C---:B------:R-:W-:Y:S01]  /*5f10*/  VIADD R78, R43.reuse, 0xffffffff ;  /* 0xffffffff2b4e7836 */ /* 0x040fe20000000000 */
[C---:B------:R-:W-:Y:S01]  /*5f20*/  IADD3 R87, PT, PT, R43.reuse, 0x2, RZ ;  /* 0x000000022b577810 */ /* 0x040fe20007ffe0ff */
[C---:B------:R-:W-:Y:S01]  /*5f30*/  VIADD R86, R43.reuse, 0x1 ;  /* 0x000000012b567836 */ /* 0x040fe20000000000 */
[C---:B------:R-:W-:Y:S01]  /*5f40*/  ISETP.GE.AND P6, PT, R43.reuse, UR12, PT ;  /* 0x0000000c2b007c0c */ /* 0x040fe2000bfc6270 */
[----:B------:R-:W-:Y:S01]  /*5f50*/  VIADD R88, R43, 0x3 ;  /* 0x000000032b587836 */ /* 0x000fe20000000000 */
[----:B------:R-:W-:Y:S01]  /*5f60*/  ISETP.GE.AND P4, PT, R87, UR12, PT ;  /* 0x0000000c57007c0c */ /* 0x000fe2000bf86270 */
[C---:B------:R-:W-:Y:S01]  /*5f70*/  VIADD R87, R43.reuse, 0x4 ;  /* 0x000000042b577836 */ /* 0x040fe20000000000 */
[----:B------:R-:W-:Y:S02]  /*5f80*/  ISETP.GE.AND P1, PT, R78, UR12, PT ;  /* 0x0000000c4e007c0c */ /* 0x000fe4000bf26270 */
[----:B------:R-:W-:Y:S02]  /*5f90*/  ISETP.GE.AND P5, PT, R86, UR12, PT ;  /* 0x0000000c56007c0c */ /* 0x000fe4000bfa6270 */
[----:B------:R-:W-:-:S02]  /*5fa0*/  IADD3 R86, PT, PT, R43, -0x2, RZ ;  /* 0xfffffffe2b567810 */ /* 0x000fc40007ffe0ff */
[C---:B-----5:R-:W-:Y:S02]  /*5fb0*/  PRMT R78, R83.reuse, 0x7632, R78 ;  /* 0x00007632534e7816 */ /* 0x060fe4000000004e */
[----:B------:R-:W-:Y:S02]  /*5fc0*/  SEL R83, R83, RZ, !P1 ;  /* 0x000000ff53537207 */ /* 0x000fe40004800000 */
[----:B------:R-:W-:Y:S02]  /*5fd0*/  ISETP.GE.AND P2, PT, R87, UR12, PT ;  /* 0x0000000c57007c0c */ /* 0x000fe4000bf46270 */
[----:B------:R-:W-:Y:S02]  /*5fe0*/  ISETP.GE.AND P1, PT, R86, UR12, PT ;  /* 0x0000000c56007c0c */ /* 0x000fe4000bf26270 */
[----:B------:R-:W-:Y:S02]  /*5ff0*/  ISETP.GE.AND P3, PT, R88, UR12, PT ;  /* 0x0000000c58007c0c */ /* 0x000fe4000bf66270 */
[----:B------:R-:W-:-:S02]  /*6000*/  SEL R86, R78, RZ, !P6 ;  /* 0x000000ff4e567207 */ /* 0x000fc40007000000 */
        /* <DEDUP_REMOVED lines=14> */
.L_x_18057:
[----:B------:R-:W-:Y:S05]  /*60f0*/  BSYNC.RECONVERGENT B2 ;  /* 0x0000000000027941 */ /* 0x000fea0003800200 */
.L_x_18056:
[----:B-----5:R-:W-:Y:S02]  /*6100*/  HFMA2.BF16_V2 R86, R5, R82, -RZ ;  /* 0x0000005205567231 */ /* 0x020fe400003000ff */
[----:B------:R-:W-:Y:S01]  /*6110*/  FADD.FTZ R78, R12, R81 ;  /* 0x000000510c4e7221 */ /* 0x000fe20000010000 */
[----:B------:R-:W-:Y:S01]  /*6120*/  F2FP.BF16.F32.PACK_AB R82, R15, R14 ;  /* 0x0000000e0f52723e */ /* 0x000fe200000010ff */
[----:B------:R-:W-:Y:S02]  /*6130*/  HMUL2.BF16_V2 R15, R6, R83 ;  /* 0x00000053060f7232 */ /* 0x000fe40000200000 */
[----:B------:R-:W-:Y:S01]  /*6140*/  FADD.FTZ R79, R79, R80 ;  /* 0x000000504f4f7221 */ /* 0x000fe20000010000 */
[C---:B------:R-:W-:Y:S02]  /*6150*/  PRMT R12, R86.reuse, 0x7610, R12 ;  /* 0x00007610560c7816 */ /* 0x040fe4000000000c */
        /* <DEDUP_REMOVED lines=8> */
[----:B------:R-:W-:Y:S01]  /*61e0*/  FADD.FTZ R83, R81, R14 ;  /* 0x0000000e51537221 */ /* 0x000fe20000010000 */
[----:B------:R-:W-:Y:S02]  /*61f0*/  IMAD.U32 R80, R80, 0x10000, RZ ;  /* 0x0001000050507824 */ /* 0x000fe400078e00ff */
[----:B------:R-:W-:Y:S02]  /*6200*/  HMUL2.BF16_V2 R81, R7, R84 ;  /* 0x0000005407517232 */ /* 0x000fe40000200000 */
[C---:B------:R-:W-:Y:S02]  /*6210*/  HFMA2.BF16_V2 R85, R12.reuse, R85, -RZ ;  /* 0x000000550c557231 */ /* 0x040fe400003000ff */
[----:B------:R-:W-:Y:S02]  /*6220*/  HFMA2.BF16_V2 R13, R12, R13, -RZ ;  /* 0x0000000d0c0d7231 */ /* 0x000fe400003000ff */
[----:B------:R-:W-:Y:S01]  /*6230*/  FADD.FTZ R84, R15, R80 ;  /* 0x000000500f547221 */ /* 0x000fe20000010000 */
[----:B------:R-:W-:-:S02]  /*6240*/  PRMT R15, R81, 0x7610, R15 ;  /* 0x00007610510f7816 */ /* 0x000fc4000000000f */
[----:B------:R-:W-:Y:S01]  /*6250*/  PRMT R80, R81, 0x7632, R80 ;  /* 0x0000763251507816 */ /* 0x000fe20000000050 */
[----:B------:R-:W-:Y:S01]  /*6260*/  FADD.FTZ R83, R83, R84 ;  /* 0x0000005453537221 */ /* 0x000fe20000010000 */
[----:B------:R-:W-:Y:S02]  /*6270*/  PRMT R82, R85, 0x7632, R82 ;  /* 0x0000763255527816 */ /* 0x000fe40000000052 */
        /* <DEDUP_REMOVED lines=18> */
[C---:B------:R-:W-:Y:S01]  /*63a0*/  IADD3 R83, PT, PT, R43.reuse, -0x1, RZ ;  /* 0xffffffff2b537810 */ /* 0x040fe20007ffe0ff */
[C---:B------:R-:W-:Y:S01]  /*63b0*/  VIADD R85, R43.reuse, 0x2 ;  /* 0x000000022b557836 */ /* 0x040fe20000000000 */
[C---:B------:R-:W-:Y:S02]  /*63c0*/  ISETP.GE.AND P6, PT, R43.reuse, UR12, PT ;  /* 0x0000000c2b007c0c */ /* 0x040fe4000bfc6270 */
[----:B------:R-:W-:Y:S01]  /*63d0*/  ISETP.GE.AND P5, PT, R84, UR12, PT ;  /* 0x0000000c54007c0c */ /* 0x000fe2000bfa6270 */
[----:B------:R-:W-:Y:S01]  /*63e0*/  VIADD R84, R43, 0x4 ;  /* 0x000000042b547836 */ /* 0x000fe20000000000 */
[----:B------:R-:W-:Y:S01]  /*63f0*/  ISETP.GE.AND P4, PT, R85, UR12, PT ;  /* 0x0000000c55007c0c */ /* 0x000fe2000bf86270 */
[----:B------:R-:W-:Y:S01]  /*6400*/  VIADD R85, R43, 0xfffffffe ;  /* 0xfffffffe2b557836 */ /* 0x000fe20000000000 */
[----:B------:R-:W-:Y:S02]  /*6410*/  ISETP.GE.AND P1, PT, R83, UR12, PT ;  /* 0x0000000c53007c0c */ /* 0x000fe4000bf26270 */
[----:B-----5:R-:W-:-:S02]  /*6420*/  PRMT R83, R15, 0x7632, R83 ;  /* 0x000076320f537816 */ /* 0x020fc40000000053 */
[----:B------:R-:W-:Y:S02]  /*6430*/  IADD3 R86, PT, PT, R43, 0x3, RZ ;  /* 0x000000032b567810 */ /* 0x000fe40007ffe0ff */
        /* <DEDUP_REMOVED lines=19> */
.L_x_18059:
[----:B------:R-:W-:Y:S05]  /*6570*/  BSYNC.RECONVERGENT B2 ;  /* 0x0000000000027941 */ /* 0x000fea0003800200 */
.L_x_18058:
        /* <DEDUP_REMOVED lines=18> */
[C---:B------:R-:W-:Y:S02]  /*66a0*/  IADD3 R91, PT, PT, R43.reuse, 0x3, RZ ;  /* 0x000000032b5b7810 */ /* 0x040fe40007ffe0ff */
[----:B------:R-:W-:Y:S01]  /*66b0*/  ISETP.GE.AND P4, PT, R90, UR12, PT ;  /* 0x0000000c5a007c0c */ /* 0x000fe2000bf86270 */
[----:B------:R-:W-:Y:S01]  /*66c0*/  VIADD R90, R43, 0x4 ;  /* 0x000000042b5a7836 */ /* 0x000fe20000000000 */
[----:B------:R-:W-:Y:S02]  /*66d0*/  ISETP.GE.AND P1, PT, R88, UR12, PT ;  /* 0x0000000c58007c0c */ /* 0x000fe4000bf26270 */
[----:B------:R-:W-:Y:S01]  /*66e0*/  ISETP.GE.AND P5, PT, R89, UR12, PT ;  /* 0x0000000c59007c0c */ /* 0x000fe2000bfa6270 */
[C---:B------:R-:W-:Y:S01]  /*66f0*/  VIADD R89, R43.reuse, 0xfffffffe ;  /* 0xfffffffe2b597836 */ /* 0x040fe20000000000 */
[----:B------:R-:W-:-:S02]  /*6700*/  ISETP.GE.AND P6, PT, R43, UR12, PT ;  /* 0x0000000c2b007c0c */ /* 0x000fc4000bfc6270 */
        /* <DEDUP_REMOVED lines=20> */
.L_x_18061:
[----:B------:R-:W-:Y:S05]  /*6850*/  BSYNC.RECONVERGENT B2 ;  /* 0x0000000000027941 */ /* 0x000fea0003800200 */
.L_x_18060:
        /* <DEDUP_REMOVED lines=15> */
[----:B------:R-:W-:Y:S01]  /*6950*/  FADD.FTZ R83, R82, R83 ;  /* 0x0000005352537221 */ /* 0x000fe20000010000 */
[----:B------:R-:W-:Y:S01]  /*6960*/  IMAD.U32 R15, R15, 0x10000, RZ ;  /* 0x000100000f0f7824 */ /* 0x000fe200078e00ff */
[----:B------:R-:W-:Y:S01]  /*6970*/  PRMT R82, R85, 0x7610, R82 ;  /* 0x0000761055527816 */ /* 0x000fe20000000052 */
[----:B------:R-:W-:Y:S01]  /*6980*/  FADD.FTZ R23, R23, R78 ;  /* 0x0000004e17177221 */ /* 0x000fe20000010000 */
[----:B------:R-:W-:Y:S01]  /*6990*/  PRMT R84, R85, 0x7632, R84 ;  /* 0x0000763255547816 */ /* 0x000fe20000000054 */
[----:B------:R-:W-:Y:S01]  /*69a0*/  FADD.FTZ R85, R14, R15 ;  /* 0x0000000f0e557221 */ /* 0x000fe20000010000 */
[----:B------:R-:W-:Y:S01]  /*69b0*/  HMUL2.BF16_V2 R15, R7, R86 ;  /* 0x00000056070f7232 */ /* 0x000fe20000200000 */
[C---:B------:R-:W-:Y:S01]  /*69c0*/  PRMT R14, R13.reuse, 0x7632, R14 ;  /* 0x000076320d0e7816 */ /* 0x040fe2000000000e */
[----:B------:R-:W-:Y:S01]  /*69d0*/  FADD.FTZ R80, R80, R83 ;  /* 0x0000005350507221 */ /* 0x000fe20000010000 */
[----:B------:R-:W-:Y:S01]  /*69e0*/  SHF.L.U32 R13, R13, 0x10, RZ ;  /* 0x000000100d0d7819 */ /* 0x000fe200000006ff */
[----:B------:R0:W5:Y:S01]  /*69f0*/  LDG.E.CONSTANT R78, desc[UR10][R18.64+0x808] ;  /* 0x0008080a124e7981 */ /* 0x000162000c1e9900 */
[C---:B------:R-:W-:Y:S01]  /*6a00*/  PRMT R79, R15.reuse, 0x7632, R79 ;  /* 0x000076320f4f7816 */ /* 0x040fe2000000004f */
[----:B------:R-:W-:Y:S01]  /*6a10*/  IMAD.U32 R14, R14, 0x10000, RZ ;  /* 0x000100000e0e7824 */ /* 0x000fe200078e00ff */
[----:B------:R-:W-:Y:S01]  /*6a20*/  SHF.L.U32 R89, R84, 0x10, RZ ;  /* 0x0000001054597819 */ /* 0x000fe200000006ff */
[----:B------:R-:W-:-:S02]  /*6a30*/  IMAD.U32 R15, R15, 0x10000, RZ ;  /* 0x000100000f0f7824 */ /* 0x000fc400078e00ff */
[----:B------:R-:W-:Y:S01]  /*6a40*/  FADD.FTZ R24, R24, R81 ;  /* 0x0000005118187221 */ /* 0x000fe20000010000 */
[----:B------:R-:W-:Y:S01]  /*6a50*/  FADD.FTZ R13, R13, R14 ;  /* 0x0000000e0d0d7221 */ /* 0x000fe20000010000 */
[----:B------:R-:W-:Y:S01]  /*6a60*/  IMAD.U32 R88, R79, 0x10000, RZ ;  /* 0x000100004f587824 */ /* 0x000fe200078e00ff */
[----:B------:R0:W5:Y:S01]  /*6a70*/  LDG.E.CONSTANT R14, desc[UR10][R18.64+0x800] ;  /* 0x0008000a120e7981 */ /* 0x000162000c1e9900 */
[----:B------:R-:W-:Y:S02]  /*6a80*/  IMAD.U32 R82, R82, 0x10000, RZ ;  /* 0x0001000052527824 */ /* 0x000fe400078e00ff */
[----:B------:R-:W-:Y:S01]  /*6a90*/  FADD.FTZ R80, R80, R13 ;  /* 0x0000000d50507221 */ /* 0x000fe20000010000 */
[----:B------:R-:W-:Y:S01]  /*6aa0*/  FADD.FTZ R88, R15, R88 ;  /* 0x000000580f587221 */ /* 0x000fe20000010000 */
[----:B------:R0:W5:Y:S01]  /*6ab0*/  LDG.E.CONSTANT R13, desc[UR10][R18.64+0x804] ;  /* 0x0008040a120d7981 */ /* 0x000162000c1e9900 */
[----:B------:R-:W-:Y:S01]  /*6ac0*/  FADD.FTZ R86, R82, R89 ;  /* 0x0000005952567221 */ /* 0x000fe20000010000 */
[----:B------:R-:W-:-:S02]  /*6ad0*/  HFMA2.BF16_V2 R82, R12, R87, -RZ ;  /* 0x000000570c527231 */ /* 0x000fc400003000ff */
[----:B------:R0:W5:Y:S01]  /*6ae0*/  LDG.E.CONSTANT R15, desc[UR10][R18.64+0x80c] ;  /* 0x00080c0a120f7981 */ /* 0x000162000c1e9900 */
[----:B------:R-:W-:Y:S02]  /*6af0*/  FADD.FTZ R85, R85, R86 ;  /* 0x0000005655557221 */ /* 0x000fe40000010000 */
        /* <DEDUP_REMOVED lines=9> */
[C---:B------:R-:W-:Y:S01]  /*6b90*/  IADD3 R82, PT, PT, R43.reuse, 0x2, RZ ;  /* 0x000000022b527810 */ /* 0x040fe20007ffe0ff */
[C---:B------:R-:W-:Y:S01]  /*6ba0*/  VIADD R79, R43.reuse, 0xffffffff ;  /* 0xffffffff2b4f7836 */ /* 0x040fe20000000000 */
[C---:B------:R-:W-:Y:S01]  /*6bb0*/  ISETP.GE.AND P6, PT, R43.reuse, UR12, PT ;  /* 0x0000000c2b007c0c */ /* 0x040fe2000bfc6270 */
[----:B------:R-:W-:Y:S01]  /*6bc0*/  VIADD R83, R43, 0x3 ;  /* 0x000000032b537836 */ /* 0x000fe20000000000 */
[----:B------:R-:W-:Y:S01]  /*6bd0*/  ISETP.GE.AND P5, PT, R81, UR12, PT ;  /* 0x0000000c51007c0c */ /* 0x000fe2000bfa6270 */
[----:B------:R-:W-:Y:S01]  /*6be0*/  VIADD R81, R43, 0x4 ;  /* 0x000000042b517836 */ /* 0x000fe20000000000 */
[----:B------:R-:W-:Y:S02]  /*6bf0*/  ISETP.GE.AND P1, PT, R79, UR12, PT ;  /* 0x0000000c4f007c0c */ /* 0x000fe4000bf26270 */
[----:B------:R-:W-:Y:S02]  /*6c00*/  ISETP.GE.AND P4, PT, R82, UR12, PT ;  /* 0x0000000c52007c0c */ /* 0x000fe4000bf86270 */
[----:B------:R-:W-:-:S02]  /*6c10*/  IADD3 R82, PT, PT, R43, -0x2, RZ ;  /* 0xfffffffe2b527810 */ /* 0x000fc40007ffe0ff */
[----:B-----5:R-:W-:Y:S02]  /*6c20*/  PRMT R79, R13, 0x7632, R79 ;  /* 0x000076320d4f7816 */ /* 0x020fe4000000004f */
[----:B------:R-:W-:Y:S02]  /*6c30*/  ISETP.GE.AND P2, PT, R81, UR12, PT ;  /* 0x0000000c51007c0c */ /* 0x000fe4000bf46270 */
[----:B------:R-:W-:Y:S02]  /*6c40*/  SEL R81, R13, RZ, !P1 ;  /* 0x000000ff0d517207 */ /* 0x000fe40004800000 */
[----:B------:R-:W-:Y:S02]  /*6c50*/  ISETP.GE.AND P1, PT, R82, UR12, PT ;  /* 0x0000000c52007c0c */ /* 0x000fe4000bf26270 */
[----:B------:R-:W-:Y:S02]  /*6c60*/  SEL R82, R79, RZ, !P6 ;  /* 0x000000ff4f527207 */ /* 0x000fe40007000000 */
[----:B------:R-:W-:-:S02]  /*6c70*/  PRMT R79, R78, 0x7632, R79 ;  /* 0x000076324e4f7816 */ /* 0x000fc4000000004f */
[----:B------:R-:W-:Y:S02]  /*6c80*/  ISETP.GE.AND P3, PT, R83, UR12, PT ;  /* 0x0000000c53007c0c */ /* 0x000fe4000bf66270 */
        /* <DEDUP_REMOVED lines=13> */
.L_x_18063:
[----:B------:R-:W-:Y:S05]  /*6d60*/  BSYNC.RECONVERGENT B2 ;  /* 0x0000000000027941 */ /* 0x000fea0003800200 */
.L_x_18062:
[----:B------:R-:W-:Y:S01]  /*6d70*/  FADD.FTZ R26, R26, R85 ;  /* 0x000000551a1a7221 */ /* 0x000fe20000010000 */
[----:B------:R0:W5:Y:S02]  /*6d80*/  LDG.E.CONSTANT R82, desc[UR10][R18.64+0xa00] ;  /* 0x000a000a12527981 */ /* 0x000164000c1e9900 */
[----:B-----5:R-:W-:Y:S02]  /*6d90*/  HMUL2.BF16_V2 R14, R5, R14 ;  /* 0x0000000e050e7232 */ /* 0x020fe40000200000 */
[----:B------:R-:W-:Y:S01]  /*6da0*/  FADD.FTZ R25, R25, R80 ;  /* 0x0000005019197221 */ /* 0x000fe20000010000 */
[----:B------:R-:W-:Y:S01]  /*6db0*/  HFMA2.BF16_V2 R79, R6, R13, -RZ ;  /* 0x0000000d064f7231 */ /* 0x000fe200003000ff */
[----:B------:R0:W5:Y:S01]  /*6dc0*/  LDG.E.CONSTANT R83, desc[UR10][R18.64+0xa04] ;  /* 0x000a040a12537981 */ /* 0x000162000c1e9900 */
[----:B------:R-:W-:-:S03]  /*6dd0*/  HMUL2.BF16_V2 R80, R7, R78 ;  /* 0x0000004e07507232 */ /* 0x000fc60000200000 */
[----:B------:R0:W5:Y:S01]  /*6de0*/  LDG.E.CONSTANT R84, desc[UR10][R18.64+0xa08] ;  /* 0x000a080a12547981 */ /* 0x000162000c1e9900 */
[----:B------:R-:W-:Y:S01]  /*6df0*/  BSSY.RECONVERGENT B2, `(.L_x_18064) ;  /* 0x0000026000027945 */ /* 0x000fe20003800200 */
[C---:B------:R-:W-:Y:S02]  /*6e00*/  PRMT R13, R14.reuse, 0x7610, R13 ;  /* 0x000076100e0d7816 */ /* 0x040fe4000000000d */
[----:B------:R0:W5:Y:S01]  /*6e10*/  LDG.E.CONSTANT R85, desc[UR10][R18.64+0xa0c] ;  /* 0x000a0c0a12557981 */ /* 0x000162000c1e9900 */
[C---:B------:R-:W-:Y:S02]  /*6e20*/  PRMT R78, R79.reuse, 0x7610, R78 ;  /* 0x000076104f4e7816 */ /* 0x040fe4000000004e */
[----:B------:R-:W-:Y:S02]  /*6e30*/  PRMT R14, R14, 0x7632, R14 ;  /* 0x000076320e0e7816 */ /* 0x000fe4000000000e */
[----:B------:R-:W-:Y:S02]  /*6e40*/  PRMT R79, R79, 0x7632, R79 ;  /* 0x000076324f4f7816 */ /* 0x000fe4000000004f */
[----:B------:R-:W-:Y:S01]  /*6e50*/  PRMT R81, R80, 0x7632, R81 ;  /* 0x0000763250517816 */ /* 0x000fe20000000051 */
[----:B------:R-:W-:Y:S06]  /*6e60*/  @P0 BRA `(.L_x_18065) ;  /* 0x0000000000780947 */ /* 0x000fec0003800000 */
[C---:B------:R-:W-:Y:S01]  /*6e70*/  IADD3 R88, PT, PT, R43.reuse, 0x2, RZ ;  /* 0x000000022b587810 */ /* 0x040fe20007ffe0ff */
[C---:B------:R-:W-:Y:S01]  /*6e80*/  VIADD R86, R43.reuse, 0xffffffff ;  /* 0xffffffff2b567836 */ /* 0x040fe20000000000 */
[C---:B------:R-:W-:Y:S01]  /*6e90*/  ISETP.GE.AND P6, PT, R43.reuse, UR12, PT ;  /* 0x0000000c2b007c0c */ /* 0x040fe2000bfc6270 */
[C---:B------:R-:W-:Y:S01]  /*6ea0*/  VIADD R87, R43.reuse, 0x1 ;  /* 0x000000012b577836 */ /* 0x040fe20000000000 */
[----:B------:R-:W-:Y:S01]  /*6eb0*/  ISETP.GE.AND P4, PT, R88, UR12, PT ;  /* 0x0000000c58007c0c */ /* 0x000fe2000bf86270 */
[C---:B------:R-:W-:Y:S01]  /*6ec0*/  VIADD R89, R43.reuse, 0x3 ;  /* 0x000000032b597836 */ /* 0x040fe20000000000 */
[----:B------:R-:W-:Y:S01]  /*6ed0*/  ISETP.GE.AND P1, PT, R86, UR12, PT ;  /* 0x0000000c56007c0c */ /* 0x000fe2000bf26270 */
[----:B------:R-:W-:Y:S01]  /*6ee0*/  VIADD R88, R43, 0x4 ;  /* 0x000000042b587836 */ /* 0x000fe20000000000 */
[----:B------:R-:W-:Y:S02]  /*6ef0*/  ISETP.GE.AND P5, PT, R87, UR12, PT ;  /* 0x0000000c57007c0c */ /* 0x000fe4000bfa6270 */
[----:B-----5:R-:W-:-:S02]  /*6f00*/  PRMT R86, R83, 0x7632, R86 ;  /* 0x0000763253567816 */ /* 0x020fc40000000056 */
[----:B------:R-:W-:Y:S02]  /*6f10*/  IADD3 R87, PT, PT, R43, -0x2, RZ ;  /* 0xfffffffe2b577810 */ /* 0x000fe40007ffe0ff */
        /* <DEDUP_REMOVED lines=19> */
.L_x_18065:
[----:B------:R-:W-:Y:S05]  /*7050*/  BSYNC.RECONVERGENT B2 ;  /* 0x0000000000027941 */ /* 0x000fea0003800200 */
.L_x_18064:
        /* <DEDUP_REMOVED lines=46> */
[C---:B------:R-:W-:Y:S01]  /*7340*/  IADD3 R84, PT, PT, R43.reuse, 0x1, RZ ;  /* 0x000000012b547810 */ /* 0x040fe20007ffe0ff */
[C---:B------:R-:W-:Y:S01]  /*7350*/  VIADD R85, R43.reuse, 0x2 ;  /* 0x000000022b557836 */ /* 0x040fe20000000000 */
[C---:B------:R-:W-:Y:S01]  /*7360*/  ISETP.GE.AND P6, PT, R43.reuse, UR12, PT ;  /* 0x0000000c2b007c0c */ /* 0x040fe2000bfc6270 */
[C---:B------:R-:W-:Y:S01]  /*7370*/  VIADD R81, R43.reuse, 0xffffffff ;  /* 0xffffffff2b517836 */ /* 0x040fe20000000000 */
[----:B------:R-:W-:Y:S01]  /*7380*/  ISETP.GE.AND P5, PT, R84, UR12, PT ;  /* 0x0000000c54007c0c */ /* 0x000fe2000bfa6270 */
[----:B------:R-:W-:Y:S01]  /*7390*/  VIADD R86, R43, 0x3 ;  /* 0x000000032b567836 */ /* 0x000fe20000000000 */
[----:B------:R-:W-:Y:S01]  /*73a0*/  ISETP.GE.AND P4, PT, R85, UR12, PT ;  /* 0x0000000c55007c0c */ /* 0x000fe2000bf86270 */
[C---:B------:R-:W-:Y:S01]  /*73b0*/  VIADD R85, R43.reuse, 0xfffffffe ;  /* 0xfffffffe2b557836 */ /* 0x040fe20000000000 */
[----:B------:R-:W-:Y:S02]  /*73c0*/  IADD3 R84, PT, PT, R43, 0x4, RZ ;  /* 0x000000042b547810 */ /* 0x000fe40007ffe0ff */
        /* <DEDUP_REMOVED lines=21> */
.L_x_18067:
[----:B------:R-:W-:Y:S05]  /*7520*/  BSYNC.RECONVERGENT B2 ;  /* 0x0000000000027941 */ /* 0x000fea0003800200 */
.L_x_18066:
        /* <DEDUP_REMOVED lines=15> */
[C---:B0123--:R-:W-:Y:S01]  /*7620*/  VIADD R18, R43.reuse, 0xffffffff ;  /* 0xffffffff2b127836 */ /* 0x04ffe20000000000 */
        /* <DEDUP_REMOVED lines=8> */
[----:B------:R-:W-:-:S02]  /*76b0*/  IADD3 R88, PT, PT, R43, 0x4, RZ ;  /* 0x000000042b587810 */ /* 0x000fc40007ffe0ff */
[C---:B-----5:R-:W-:Y:S02]  /*76c0*/  PRMT R18, R85.reuse, 0x7632, R18 ;  /* 0x0000763255127816 */ /* 0x060fe40000000012 */
[----:B------:R-:W-:Y:S02]  /*76d0*/  SEL R85, R85, RZ, !P1 ;  /* 0x000000ff55557207 */ /* 0x000fe40004800000 */
[----:B------:R-:W-:Y:S02]  /*76e0*/  ISETP.GE.AND P2, PT, R88, UR12, PT ;  /* 0x0000000c58007c0c */ /* 0x000fe4000bf46270 */
        /* <DEDUP_REMOVED lines=17> */
.L_x_18069:
[----:B------:R-:W-:Y:S05]  /*7800*/  BSYNC.RECONVERGENT B2 ;  /* 0x0000000000027941 */ /* 0x000fea0003800200 */
.L_x_18068:
[----:B------:R-:W-:Y:S01]  /*7810*/  SHF.L.U32 R14, R14, 0x10, RZ ;  /* 0x000000100e0e7819 */ /* 0x000fe200000006ff */
[----:B------:R-:W-:Y:S02]  /*7820*/  IMAD.U32 R13, R13, 0x10000, RZ ;  /* 0x000100000d0d7824 */ /* 0x000fe400078e00ff */
[----:B------:R-:W-:Y:S02]  /*7830*/  HFMA2.BF16_V2 R84, R5, R84, -RZ ;  /* 0x0000005405547231 */ /* 0x000fe400003000ff */
[----:B------:R-:W-:Y:S02]  /*7840*/  IMAD.U32 R15, R15, 0x10000, RZ ;  /* 0x000100000f0f7824 */ /* 0x000fe400078e00ff */
[----:B0123-5:R-:W-:Y:S02]  /*7850*/  HMUL2.BF16_V2 R18, R6, R85 ;  /* 0x0000005506127232 */ /* 0x02ffe40000200000 */
[----:B------:R-:W-:Y:S02]  /*7860*/  IMAD.U32 R80, R80, 0x10000, RZ ;  /* 0x0001000050507824 */ /* 0x000fe400078e00ff */
[--C-:B------:R-:W-:Y:S01]  /*7870*/  FADD.FTZ R13, R13, R14.reuse ;  /* 0x0000000e0d0d7221 */ /* 0x100fe20000010000 */
[----:B------:R-:W-:Y:S01]  /*7880*/  PRMT R14, R84, 0x7610, R14 ;  /* 0x00007610540e7816 */ /* 0x000fe2000000000e */
[----:B------:R-:W-:-:S02]  /*7890*/  IMAD.U32 R82, R82, 0x10000, RZ ;  /* 0x0001000052527824 */ /* 0x000fc400078e00ff */
[----:B------:R-:W-:Y:S01]  /*78a0*/  FADD.FTZ R80, R15, R80 ;  /* 0x000000500f507221 */ /* 0x000fe20000010000 */
[----:B------:R-:W-:Y:S01]  /*78b0*/  PRMT R15, R84, 0x7632, R15 ;  /* 0x00007632540f7816 */ /* 0x000fe2000000000f */
[----:B------:R-:W-:Y:S01]  /*78c0*/  BSSY.RECONVERGENT B2, `(.L_x_18070) ;  /* 0x0000040000027945 */ /* 0x000fe20003800200 */
[----:B------:R-:W-:Y:S01]  /*78d0*/  SHF.L.U32 R81, R81, 0x10, RZ ;  /* 0x0000001051517819 */ /* 0x000fe200000006ff */
[----:B------:R-:W-:Y:S01]  /*78e0*/  IMAD.U32 R14, R14, 0x10000, RZ ;  /* 0x000100000e0e7824 */ /* 0x000fe200078e00ff */
[C---:B------:R-:W-:Y:S01]  /*78f0*/  PRMT R19, R18.reuse, 0x7632, R19 ;  /* 0x0000763212137816 */ /* 0x040fe20000000013 */
[----:B------:R-:W-:Y:S01]  /*7900*/  IMAD.U32 R18, R18, 0x10000, RZ ;  /* 0x0001000012127824 */ /* 0x000fe200078e00ff */
[----:B------:R-:W-:Y:S01]  /*7910*/  SHF.L.U32 R15, R15, 0x10, RZ ;  /* 0x000000100f0f7819 */ /* 0x000fe200000006ff */
[----:B------:R-:W-:Y:S01]  /*7920*/  FADD.FTZ R81, R81, R82 ;  /* 0x0000005251517221 */ /* 0x000fe20000010000 */
[----:B------:R-:W-:Y:S01]  /*7930*/  FADD.FTZ R80, R13, R80 ;  /* 0x000000500d507221 */ /* 0x000fe20000010000 */
[----:B------:R-:W-:-:S02]  /*7940*/  IMAD.U32 R19, R19, 0x10000, RZ ;  /* 0x0001000013137824 */ /* 0x000fc400078e00ff */
[C---:B------:R-:W-:Y:S02]  /*7950*/  HFMA2.BF16_V2 R13, R12.reuse, R79, -RZ ;  /* 0x0000004f0c0d7231 */ /* 0x040fe400003000ff */
        /* <DEDUP_REMOVED lines=27> */
[C---:B------:R-:W-:Y:S02]  /*7b10*/  ISETP.GE.AND P6, PT, R43.reuse, UR12, PT ;  /* 0x0000000c2b007c0c */ /* 0x040fe4000bfc6270 */
[----:B------:R-:W-:Y:S01]  /*7b20*/  ISETP.GE.AND P5, PT, R14, UR12, PT ;  /* 0x0000000c0e007c0c */ /* 0x000fe2000bfa6270 */
[----:B------:R-:W-:Y:S01]  /*7b30*/  VIADD R14, R43, 0xfffffffe ;  /* 0xfffffffe2b0e7836 */ /* 0x000fe20000000000 */
[----:B------:R-:W-:Y:S02]  /*7b40*/  ISETP.GE.AND P1, PT, R13, UR12, PT ;  /* 0x0000000c0d007c0c */ /* 0x000fe4000bf26270 */
[----:B------:R-:W-:Y:S01]  /*7b50*/  ISETP.GE.AND P4, PT, R18, UR12, PT ;  /* 0x0000000c12007c0c */ /* 0x000fe2000bf86270 */
[----:B------:R-:W-:Y:S01]  /*7b60*/  VIADD R18, R43, 0x4 ;  /* 0x000000042b127836 */ /* 0x000fe20000000000 */
[----:B------:R-:W-:-:S02]  /*7b70*/  PRMT R13, R47, 0x7632, R13 ;  /* 0x000076322f0d7816 */ /* 0x000fc4000000000d */
[----:B------:R-:W-:Y:S02]  /*7b80*/  IADD3 R19, PT, PT, R43, 0x3, RZ ;  /* 0x000000032b137810 */ /* 0x000fe40007ffe0ff */
[----:B------:R-:W-:Y:S02]  /*7b90*/  SEL R47, R47, RZ, !P1 ;  /* 0x000000ff2f2f7207 */ /* 0x000fe40004800000 */
[----:B------:R-:W-:Y:S02]  /*7ba0*/  ISETP.GE.AND P1, PT, R14, UR12, PT ;  /* 0x0000000c0e007c0c */ /* 0x000fe4000bf26270 */
[----:B------:R-:W-:Y:S02]  /*7bb0*/  ISETP.GE.AND P2, PT, R18, UR12, PT ;  /* 0x0000000c12007c0c */ /* 0x000fe4000bf46270 */
[----:B------:R-:W-:Y:S02]  /*7bc0*/  SEL R14, R13, RZ, !P6 ;  /* 0x000000ff0d0e7207 */ /* 0x000fe40007000000 */
[----:B------:R-:W-:-:S02]  /*7bd0*/  ISETP.GE.AND P3, PT, R19, UR12, PT ;  /* 0x0000000c13007c0c */ /* 0x000fc4000bf66270 */
[----:B------:R-:W-:Y:S02]  /*7be0*/  ISETP.GE.AND P6, PT, R4, UR12, PT ;  /* 0x0000000c04007c0c */ /* 0x000fe4000bfc6270 */
        /* <DEDUP_REMOVED lines=13> */
.L_x_18071:
[----:B------:R-:W-:Y:S05]  /*7cc0*/  BSYNC.RECONVERGENT B2 ;  /* 0x0000000000027941 */ /* 0x000fea0003800200 */
.L_x_18070:
[----:B------:R-:W-:Y:S02]  /*7cd0*/  HMUL2.BF16_V2 R13, R5, R46 ;  /* 0x0000002e050d7232 */ /* 0x000fe40000200000 */
[----:B------:R-:W-:Y:S02]  /*7ce0*/  HFMA2.BF16_V2 R47, R6, R47, -RZ ;  /* 0x0000002f062f7231 */ /* 0x000fe400003000ff */
[----:B------:R-:W-:Y:S01]  /*7cf0*/  HMUL2.BF16_V2 R19, R7, R48 ;  /* 0x0000003007137232 */ /* 0x000fe20000200000 */
[----:B------:R-:W-:Y:S01]  /*7d00*/  BSSY.RECONVERGENT B2, `(.L_x_18072) ;  /* 0x0000026000027945 */ /* 0x000fe20003800200 */
[--C-:B------:R-:W-:Y:S01]  /*7d10*/  FADD.FTZ R30, R30, R15.reuse ;  /* 0x0000000f1e1e7221 */ /* 0x100fe20000010000 */
[----:B------:R-:W-:Y:S01]  /*7d20*/  FADD.FTZ R29, R29, R80 ;  /* 0x000000501d1d7221 */ /* 0x000fe20000010000 */
[----:B------:R-:W-:Y:S02]  /*7d30*/  PRMT R14, R13, 0x7632, R14 ;  /* 0x000076320d0e7816 */ /* 0x000fe4000000000e */
[----:B------:R-:W-:-:S02]  /*7d40*/  PRMT R15, R47, 0x7610, R15 ;  /* 0x000076102f0f7816 */ /* 0x000fc4000000000f */
[----:B------:R-:W-:Y:S02]  /*7d50*/  PRMT R18, R47, 0x7632, R18 ;  /* 0x000076322f127816 */ /* 0x000fe40000000012 */
[----:B------:R-:W-:Y:S01]  /*7d60*/  PRMT R46, R19, 0x7632, R46 ;  /* 0x00007632132e7816 */ /* 0x000fe2000000002e */
        /* <DEDUP_REMOVED lines=31> */
.L_x_18073:
[----:B------:R-:W-:Y:S05]  /*7f60*/  BSYNC.RECONVERGENT B2 ;  /* 0x0000000000027941 */ /* 0x000fea0003800200 */
.L_x_18072:
        /* <DEDUP_REMOVED lines=19> */
[----:B------:R-:W-:Y:S01]  /*80a0*/  IMAD.U32 R46, R46, 0x10000, RZ ;  /* 0x000100002e2e7824 */ /* 0x000fe200078e00ff */
[----:B------:R-:W-:Y:S01]  /*80b0*/  SHF.L.U32 R47, R47, 0x10, RZ ;  /* 0x000000102f2f7819 */ /* 0x000fe200000006ff */
[----:B------:R-:W-:Y:S01]  /*80c0*/  BSSY.RECONVERGENT B2, `(.L_x_18074) ;  /* 0x0000033000027945 */ /* 0x000fe20003800200 */
[----:B------:R-:W-:Y:S01]  /*80d0*/  FADD.FTZ R18, R18, R19 ;  /* 0x0000001312127221 */ /* 0x000fe20000010000 */
[----:B------:R-:W-:Y:S01]  /*80e0*/  FADD.FTZ R49, R14, R15 ;  /* 0x0000000f0e317221 */ /* 0x000fe20000010000 */
[----:B------:R-:W-:-:S02]  /*80f0*/  HMUL2.BF16_V2 R15, R7, R52 ;  /* 0x00000034070f7232 */ /* 0x000fc40000200000 */
[----:B------:R-:W-:Y:S01]  /*8100*/  FADD.FTZ R50, R46, R47 ;  /* 0x0000002f2e327221 */ /* 0x000fe20000010000 */
[----:B------:R-:W-:Y:S01]  /*8110*/  HFMA2.BF16_V2 R47, R12, R53, -RZ ;  /* 0x000000350c2f7231 */ /* 0x000fe200003000ff */
        /* <DEDUP_REMOVED lines=24> */
[----:B------:R-:W-:-:S02]  /*82a0*/  IADD3 R15, PT, PT, R43, -0x2, RZ ;  /* 0xfffffffe2b0f7810 */ /* 0x000fc40007ffe0ff */
[C---:B------:R-:W-:Y:S02]  /*82b0*/  PRMT R14, R55.reuse, 0x7632, R14 ;  /* 0x00007632370e7816 */ /* 0x040fe4000000000e */
        /* <DEDUP_REMOVED lines=19> */
.L_x_18075:
[----:B------:R-:W-:Y:S05]  /*83f0*/  BSYNC.RECONVERGENT B2 ;  /* 0x0000000000027941 */ /* 0x000fea0003800200 */
.L_x_18074:
        /* <DEDUP_REMOVED lines=25> */
[----:B------:R-:W-:Y:S02]  /*8590*/  ISETP.GE.AND P2, PT, R51, UR12, PT ;  /* 0x0000000c33007c0c */ /* 0x000fe4000bf46270 */
[----:B------:R-:W-:-:S02]  /*85a0*/  SEL R50, R49, RZ, !P6 ;  /* 0x000000ff31327207 */ /* 0x000fc40007000000 */
        /* <DEDUP_REMOVED lines=14> */
.L_x_18077:
[----:B------:R-:W-:Y:S05]  /*8690*/  BSYNC.RECONVERGENT B2 ;  /* 0x0000000000027941 */ /* 0x000fea0003800200 */
.L_x_18076:
[----:B------:R-:W-:Y:S01]  /*86a0*/  SHF.L.U32 R15, R15, 0x10, RZ ;  /* 0x000000100f0f7819 */ /* 0x000fe200000006ff */
[----:B------:R-:W-:Y:S02]  /*86b0*/  IMAD.U32 R13, R13, 0x10000, RZ ;  /* 0x000100000d0d7824 */ /* 0x000fe400078e00ff */
[----:B------:R-:W-:Y:S02]  /*86c0*/  HFMA2.BF16_V2 R58, R5, R58, -RZ ;  /* 0x0000003a053a7231 */ /* 0x000fe400003000ff */
[----:B------:R-:W-:Y:S02]  /*86d0*/  IMAD.U32 R14, R14, 0x10000, RZ ;  /* 0x000100000e0e7824 */ /* 0x000fe400078e00ff */
[----:B------:R-:W-:Y:S02]  /*86e0*/  HMUL2.BF16_V2 R59, R6, R59 ;  /* 0x0000003b063b7232 */ /* 0x000fe40000200000 */
[----:B------:R-:W-:Y:S01]  /*86f0*/  IMAD.U32 R50, R19, 0x10000, RZ ;  /* 0x0001000013327824 */ /* 0x000fe200078e00ff */
[----:B------:R-:W-:Y:S01]  /*8700*/  SHF.L.U32 R19, R48, 0x10, RZ ;  /* 0x0000001030137819 */ /* 0x000fe200000006ff */
[----:B------:R-:W-:Y:S01]  /*8710*/  FADD.FTZ R13, R13, R14 ;  /* 0x0000000e0d0d7221 */ /* 0x000fe20000010000 */
[----:B------:R-:W-:-:S02]  /*8720*/  IMAD.U32 R46, R46, 0x10000, RZ ;  /* 0x000100002e2e7824 */ /* 0x000fc400078e00ff */
[----:B------:R-:W-:Y:S01]  /*8730*/  FADD.FTZ R50, R15, R50 ;  /* 0x000000320f327221 */ /* 0x000fe20000010000 */
[C---:B------:R-:W-:Y:S01]  /*8740*/  PRMT R14, R58.reuse, 0x7610, R14 ;  /* 0x000076103a0e7816 */ /* 0x040fe2000000000e */
[----:B------:R-:W-:Y:S01]  /*8750*/  BSSY.RECONVERGENT B2, `(.L_x_18078) ;  /* 0x0000041000027945 */ /* 0x000fe20003800200 */
        /* <DEDUP_REMOVED lines=9> */
[----:B------:R-:W-:Y:S01]  /*87f0*/  FADD.FTZ R51, R14, R15 ;  /* 0x0000000f0e337221 */ /* 0x000fe20000010000 */
[----:B------:R-:W-:Y:S02]  /*8800*/  IMAD.U32 R49, R48, 0x10000, RZ ;  /* 0x0001000030317824 */ /* 0x000fe400078e00ff */
[----:B------:R-:W-:Y:S02]  /*8810*/  HMUL2.BF16_V2 R15, R7, R60 ;  /* 0x0000003c070f7232 */ /* 0x000fe40000200000 */
[----:B------:R-:W-:Y:S01]  /*8820*/  HFMA2.BF16_V2 R48, R12, R61, -RZ ;  /* 0x0000003d0c307231 */ /* 0x000fe200003000ff */
[C---:B------:R-:W-:Y:S01]  /*8830*/  PRMT R14, R13.reuse, 0x7632, R14 ;  /* 0x000076320d0e7816 */ /* 0x040fe2000000000e */
[--C-:B------:R-:W-:Y:S01]  /*8840*/  FADD.FTZ R52, R46, R49.reuse ;  /* 0x000000312e347221 */ /* 0x100fe20000010000 */
        /* <DEDUP_REMOVED lines=28> */
[----:B------:R-:W-:-:S02]  /*8a10*/  IADD3 R18, PT, PT, R43, 0x4, RZ ;  /* 0x000000042b127810 */ /* 0x000fc40007ffe0ff */
[C---:B------:R-:W-:Y:S02]  /*8a20*/  PRMT R13, R63.reuse, 0x7632, R13 ;  /* 0x000076323f0d7816 */ /* 0x040fe4000000000d */
[----:B------:R-:W-:Y:S02]  /*8a30*/  ISETP.GE.AND P2, PT, R18, UR12, PT ;  /* 0x0000000c12007c0c */ /* 0x000fe4000bf46270 */
[----:B------:R-:W-:Y:S02]  /*8a40*/  SEL R63, R63, RZ, !P1 ;  /* 0x000000ff3f3f7207 */ /* 0x000fe40004800000 */
        /* <DEDUP_REMOVED lines=17> */
.L_x_18079:
[----:B------:R-:W-:Y:S05]  /*8b60*/  BSYNC.RECONVERGENT B2 ;  /* 0x0000000000027941 */ /* 0x000fea0003800200 */
.L_x_18078:
        /* <DEDUP_REMOVED lines=13> */
[C---:B------:R-:W-:Y:S01]  /*8c40*/  ISETP.GE.AND P6, PT, R43.reuse, UR12, PT ;  /* 0x0000000c2b007c0c */ /* 0x040fe2000bfc6270 */
[C---:B------:R-:W-:Y:S01]  /*8c50*/  VIADD R50, R43.reuse, 0x3 ;  /* 0x000000032b327836 */ /* 0x040fe20000000000 */
[----:B------:R-:W-:Y:S01]  /*8c60*/  ISETP.GE.AND P5, PT, R48, UR12, PT ;  /* 0x0000000c30007c0c */ /* 0x000fe2000bfa6270 */
[----:B------:R-:W-:Y:S01]  /*8c70*/  VIADD R48, R43, 0xfffffffe ;  /* 0xfffffffe2b307836 */ /* 0x000fe20000000000 */
[----:B------:R-:W-:Y:S02]  /*8c80*/  ISETP.GE.AND P1, PT, R47, UR12, PT ;  /* 0x0000000c2f007c0c */ /* 0x000fe4000bf26270 */
[----:B------:R-:W-:Y:S02]  /*8c90*/  ISETP.GE.AND P4, PT, R49, UR12, PT ;  /* 0x0000000c31007c0c */ /* 0x000fe4000bf86270 */
[----:B------:R-:W-:-:S02]  /*8ca0*/  IADD3 R49, PT, PT, R43, 0x4, RZ ;  /* 0x000000042b317810 */ /* 0x000fc40007ffe0ff */
        /* <DEDUP_REMOVED lines=20> */
.L_x_18081:
[----:B------:R-:W-:Y:S05]  /*8df0*/  BSYNC.RECONVERGENT B2 ;  /* 0x0000000000027941 */ /* 0x000fea0003800200 */
.L_x_18080:
        /* <DEDUP_REMOVED lines=45> */
[----:B------:R-:W-:Y:S02]  /*90d0*/  IADD3 R48, PT, PT, R43, 0x3, RZ ;  /* 0x000000032b307810 */ /* 0x000fe40007ffe0ff */
[----:B------:R-:W-:Y:S01]  /*90e0*/  ISETP.GE.AND P5, PT, R15, UR12, PT ;  /* 0x0000000c0f007c0c */ /* 0x000fe2000bfa6270 */
[----:B------:R-:W-:Y:S01]  /*90f0*/  VIADD R15, R43, 0xfffffffe ;  /* 0xfffffffe2b0f7836 */ /* 0x000fe20000000000 */
[----:B------:R-:W-:Y:S02]  /*9100*/  ISETP.GE.AND P1, PT, R14, UR12, PT ;  /* 0x0000000c0e007c0c */ /* 0x000fe4000bf26270 */
[----:B------:R-:W-:Y:S01]  /*9110*/  ISETP.GE.AND P4, PT, R19, UR12, PT ;  /* 0x0000000c13007c0c */ /* 0x000fe2000bf86270 */
[C---:B------:R-:W-:Y:S01]  /*9120*/  VIADD R19, R43.reuse, 0x4 ;  /* 0x000000042b137836 */ /* 0x040fe20000000000 */
[----:B------:R-:W-:-:S02]  /*9130*/  ISETP.GE.AND P6, PT, R43, UR12, PT ;  /* 0x0000000c2b007c0c */ /* 0x000fc4000bfc6270 */
        /* <DEDUP_REMOVED lines=20> */
.L_x_18083:
[----:B------:R-:W-:Y:S05]  /*9280*/  BSYNC.RECONVERGENT B2 ;  /* 0x0000000000027941 */ /* 0x000fea0003800200 */
.L_x_18082:
[----:B------:R-:W-:Y:S01]  /*9290*/  BSSY.RECONVERGENT B2, `(.L_x_18084) ;  /* 0x0000022000027945 */ /* 0x000fe20003800200 */
[----:B------:R-:W-:Y:S02]  /*92a0*/  HFMA2.BF16_V2 R71, R6, R71, -RZ ;  /* 0x0000004706477231 */ /* 0x000fe400003000ff */
[----:B------:R-:W-:Y:S01]  /*92b0*/  HMUL2.BF16_V2 R70, R5, R70 ;  /* 0x0000004605467232 */ /* 0x000fe20000200000 */
[----:B------:R-:W-:Y:S06]  /*92c0*/  @P0 BRA `(.L_x_18085) ;  /* 0x0000000000780947 */ /* 0x000fec0003800000 */
[C---:B------:R-:W-:Y:S01]  /*92d0*/  IADD3 R14, PT, PT, R43.reuse, -0x2, RZ ;  /* 0xfffffffe2b0e7810 */ /* 0x040fe20007ffe0ff */
[C---:B------:R-:W-:Y:S01]  /*92e0*/  VIADD R15, R43.reuse, 0xffffffff ;  /* 0xffffffff2b0f7836 */ /* 0x040fe20000000000 */
[----:B------:R-:W-:Y:S01]  /*92f0*/  ISETP.GE.AND P6, PT, R4, UR12, PT ;  /* 0x0000000c04007c0c */ /* 0x000fe2000bfc6270 */
[C---:B------:R-:W-:Y:S01]  /*9300*/  VIADD R4, R43.reuse, 0x4 ;  /* 0x000000042b047836 */ /* 0x040fe20000000000 */
[----:B------:R-:W-:Y:S01]  /*9310*/  ISETP.GE.AND P5, PT, R14, UR12, PT ;  /* 0x0000000c0e007c0c */ /* 0x000fe2000bfa6270 */
[----:B------:R-:W-:Y:S01]  /*9320*/  VIADD R14, R43, 0x1 ;  /* 0x000000012b0e7836 */ /* 0x000fe20000000000 */
[----:B------:R-:W-:Y:S01]  /*9330*/  ISETP.GE.AND P4, PT, R15, UR12, PT ;  /* 0x0000000c0f007c0c */ /* 0x000fe2000bf86270 */
[C---:B------:R-:W-:Y:S01]  /*9340*/  VIADD R19, R43.reuse, 0x3 ;  /* 0x000000032b137836 */ /* 0x040fe20000000000 */
[----:B------:R-:W-:Y:S02]  /*9350*/  IADD3 R15, PT, PT, R43, 0x2, RZ ;  /* 0x000000022b0f7810 */ /* 0x000fe40007ffe0ff */
[----:B------:R-:W-:-:S02]  /*9360*/  ISETP.GE.AND P0, PT, R4, UR12, PT ;  /* 0x0000000c04007c0c */ /* 0x000fc4000bf06270 */
[----:B------:R-:W-:Y:S02]  /*9370*/  ISETP.GE.AND P3, PT, R14, UR12, PT ;  /* 0x0000000c0e007c0c */ /* 0x000fe4000bf66270 */
[----:B------:R-:W-:Y:S02]  /*9380*/  ISETP.GE.AND P1, PT, R19, UR12, PT ;  /* 0x0000000c13007c0c */ /* 0x000fe4000bf26270 */
[----:B------:R-:W-:Y:S02]  /*9390*/  SEL R4, R74, RZ, !P6 ;  /* 0x000000ff4a047207 */ /* 0x000fe40007000000 */
        /* <DEDUP_REMOVED lines=17> */
.L_x_18085:
[----:B------:R-:W-:Y:S05]  /*94b0*/  BSYNC.RECONVERGENT B2 ;  /* 0x0000000000027941 */ /* 0x000fea0003800200 */
.L_x_18084:
[----:B------:R-:W-:Y:S02]  /*94c0*/  HMUL2.BF16_V2 R48, R7, R72 ;  /* 0x0000004807307232 */ /* 0x000fe40000200000 */
[----:B------:R-:W-:Y:S01]  /*94d0*/  HFMA2.BF16_V2 R5, R5, R74, -RZ ;  /* 0x0000004a05057231 */ /* 0x000fe200003000ff */
[C---:B------:R-:W-:Y:S01]  /*94e0*/  PRMT R14, R70.reuse, 0x7632, R14 ;  /* 0x00007632460e7816 */ /* 0x040fe2000000000e */
[----:B------:R-:W-:Y:S01]  /*94f0*/  HMUL2.BF16_V2 R75, R6, R75 ;  /* 0x0000004b064b7232 */ /* 0x000fe20000200000 */
[----:B------:R-:W-:Y:S01]  /*9500*/  PRMT R4, R70, 0x7610, R4 ;  /* 0x0000761046047816 */ /* 0x000fe20000000004 */
[----:B------:R-:W-:Y:S01]  /*9510*/  FADD.FTZ R18, R18, R13 ;  /* 0x0000000d12127221 */ /* 0x000fe20000010000 */
        /* <DEDUP_REMOVED lines=14> */
[----:B------:R-:W-:Y:S01]  /*9600*/  SHF.L.U32 R5, R5, 0x10, RZ ;  /* 0x0000001005057819 */ /* 0x000fe200000006ff */
[--C-:B------:R-:W-:Y:S01]  /*9610*/  FADD.FTZ R15, R15, R14.reuse ;  /* 0x0000000e0f0f7221 */ /* 0x100fe20000010000 */
[----:B------:R-:W-:Y:S01]  /*9620*/  SHF.L.U32 R49, R19, 0x10, RZ ;  /* 0x0000001013317819 */ /* 0x000fe200000006ff */
[----:B------:R-:W-:Y:S01]  /*9630*/  FADD.FTZ R47, R46, R47 ;  /* 0x0000002f2e2f7221 */ /* 0x000fe20000010000 */
[----:B------:R-:W-:Y:S01]  /*9640*/  PRMT R14, R75, 0x7610, R14 ;  /* 0x000076104b0e7816 */ /* 0x000fe2000000000e */
[----:B------:R-:W-:Y:S01]  /*9650*/  FADD.FTZ R19, R5, R6 ;  /* 0x0000000605137221 */ /* 0x000fe20000010000 */
[----:B------:R-:W-:-:S02]  /*9660*/  HMUL2.BF16_V2 R6, R7, R76 ;  /* 0x0000004c07067232 */ /* 0x000fc40000200000 */
[----:B------:R-:W-:Y:S01]  /*9670*/  FADD.FTZ R15, R4, R15 ;  /* 0x0000000f040f7221 */ /* 0x000fe20000010000 */
[C---:B------:R-:W-:Y:S02]  /*9680*/  HFMA2.BF16_V2 R4, R12.reuse, R73, -RZ ;  /* 0x000000490c047231 */ /* 0x040fe400003000ff */
[----:B------:R-:W-:Y:S02]  /*9690*/  IMAD.U32 R14, R14, 0x10000, RZ ;  /* 0x000100000e0e7824 */ /* 0x000fe400078e00ff */
[----:B------:R-:W-:Y:S01]  /*96a0*/  HFMA2.BF16_V2 R12, R12, R77, -RZ ;  /* 0x0000004d0c0c7231 */ /* 0x000fe200003000ff */
[C---:B------:R-:W-:Y:S01]  /*96b0*/  PRMT R7, R6.reuse, 0x7632, R7 ;  /* 0x0000763206077816 */ /* 0x040fe20000000007 */
[----:B------:R-:W-:Y:S02]  /*96c0*/  IMAD.U32 R6, R6, 0x10000, RZ ;  /* 0x0001000006067824 */ /* 0x000fe400078e00ff */
        /* <DEDUP_REMOVED lines=18> */
[----:B------:R-:W-:-:S03]  /*97f0*/  FADD.FTZ R37, R37, R4 ;  /* 0x0000000425257221 */ /* 0x000fc60000010000 */
[----:B------:R-:W-:-:S07]  /*9800*/  FADD.FTZ R38, R38, R49 ;  /* 0x0000003126267221 */ /* 0x000fce0000010000 */
.L_x_18053:
[----:B------:R-:W-:Y:S05]  /*9810*/  BSYNC.RECONVERGENT B0 ;  /* 0x0000000000007941 */ /* 0x000fea0003800200 */
.L_x_18052:
[----:B------:R-:W-:Y:S01]  /*9820*/  VIADD R4, R40, 0x3 ;  /* 0x0000000328047836 */ /* 0x000fe20000000000 */
[----:B------:R-:W-:Y:S01]  /*9830*/  IADD3 R22, P1, PT, R22, 0x10, RZ ;  /* 0x0000001016167810 */ /* 0x000fe20007f3e0ff */
[----:B------:R-:W-:Y:S01]  /*9840*/  VIADD R44, R44, 0x4 ;  /* 0x000000042c2c7836 */ /* 0x000fe20000000000 */
[----:B------:R-:W-:Y:S01]  /*9850*/  IADD3 R43, PT, PT, R43, 0x80, RZ ;  /* 0x000000802b2b7810 */ /* 0x000fe20007ffe0ff */
[----:B------:R-:W-:Y:S01]  /*9860*/  VIADD R40, R40, 0x4 ;  /* 0x0000000428287836 */ /* 0x000fe20000000000 */
[----:B------:R-:W-:Y:S01]  /*9870*/  ISETP.GE.U32.AND P0, PT, R4, UR9, PT ;  /* 0x0000000904007c0c */ /* 0x000fe2000bf06070 */
[----:B------:R-:W-:Y:S01]  /*9880*/  VIADD R21, R21, 0x200 ;  /* 0x0000020015157836 */ /* 0x000fe20000000000 */
[----:B------:R-:W-:Y:S01]  /*9890*/  IADD3 R42, PT, PT, R42, 0x80, RZ ;  /* 0x000000802a2a7810 */ /* 0x000fe20007ffe0ff */
[----:B------:R-:W-:-:S10]  /*98a0*/  IMAD.X R41, RZ, RZ, R41, P1 ;  /* 0x000000ffff297224 */ /* 0x000fd400008e0629 */
[----:B------:R-:W-:Y:S05]  /*98b0*/  @!P0 BRA `(.L_x_18086) ;  /* 0xffffffbc00348947 */ /* 0x000fea000383ffff */
.L_x_18051:
[----:B0-----:R-:W-:Y:S05]  /*98c0*/  BSYNC.RECONVERGENT B1 ;  /* 0x0000000000017941 */ /* 0x001fea0003800200 */
.L_x_18050:
[----:B------:R-:W0:Y:S01]  /*98d0*/  SHFL.BFLY PT, R4, R23, 0x2, 0x1f ;  /* 0x0c401f0017047f89 */ /* 0x000e2200000e0000 */
[C---:B------:R-:W-:Y:S01]  /*98e0*/  LOP3.LUT P0, RZ, R0.reuse, 0x3, RZ, 0xc0, !PT ;  /* 0x0000000300ff7812 */ /* 0x040fe2000780c0ff */
[----:B------:R-:W-:Y:S01]  /*98f0*/  BSSY.RECONVERGENT B0, `(.L_x_18087) ;  /* 0x000005b000007945 */ /* 0x000fe20003800200 */
[----:B------:R-:W-:Y:S01]  /*9900*/  LOP3.LUT R22, R0, 0x3c0, RZ, 0xc0, !PT ;  /* 0x000003c000167812 */ /* 0x000fe200078ec0ff */
[----:B------:R-:W5:Y:S01]  /*9910*/  SHFL.BFLY PT, R5, R24, 0x2, 0x1f ;  /* 0x0c401f0018057f89 */ /* 0x000f6200000e0000 */
[----:B------:R-:W-:Y:S02]  /*9920*/  SHF.R.U32.HI R3, RZ, 0x2, R3 ;  /* 0x00000002ff037819 */ /* 0x000fe40000011603 */
[----:B------:R-:W-:Y:S01]  /*9930*/  ISETP.NE.OR P1, PT, R22, 0x40, P0 ;  /* 0x000000401600780c */ /* 0x000fe20000725670 */
[----:B------:R-:W2:Y:S02]  /*9940*/  SHFL.BFLY PT, R6, R25, 0x2, 0x1f ;  /* 0x0c401f0019067f89 */ /* 0x000ea400000e0000 */
[----:B------:R-:W-:-:S02]  /*9950*/  IMAD R2, R2, 0x80, R3 ;  /* 0x0000008002027824 */ /* 0x000fc400078e0203 */
[----:B---3--:R-:W3:Y:S04]  /*9960*/  SHFL.BFLY PT, R7, R26, 0x2, 0x1f ;  /* 0x0c401f001a077f89 */ /* 0x008ee800000e0000 */
[----:B------:R-:W4:Y:S04]  /*9970*/  SHFL.BFLY PT, R8, R27, 0x2, 0x1f ;  /* 0x0c401f001b087f89 */ /* 0x000f2800000e0000 */
[----:B------:R-:W4:Y:S04]  /*9980*/  SHFL.BFLY PT, R9, R28, 0x2, 0x1f ;  /* 0x0c401f001c097f89 */ /* 0x000f2800000e0000 */
[----:B------:R-:W4:Y:S01]  /*9990*/  SHFL.BFLY PT, R10, R29, 0x2, 0x1f ;  /* 0x0c401f001d0a7f89 */ /* 0x000f2200000e0000 */
[----:B0-----:R-:W-:-:S03]  /*99a0*/  FADD.FTZ R4, R4, R23 ;  /* 0x0000001704047221 */ /* 0x001fc60000010000 */
[----:B-1----:R-:W0:Y:S01]  /*99b0*/  SHFL.BFLY PT, R13, R30, 0x2, 0x1f ;  /* 0x0c401f001e0d7f89 */ /* 0x002e2200000e0000 */
[----:B-----5:R-:W-:-:S03]  /*99c0*/  FADD.FTZ R24, R5, R24 ;  /* 0x0000001805187221 */ /* 0x020fc60000010000 */
[----:B------:R-:W1:Y:S01]  /*99d0*/  SHFL.BFLY PT, R12, R31, 0x2, 0x1f ;  /* 0x0c401f001f0c7f89 */ /* 0x000e6200000e0000 */
[----:B--2---:R-:W-:-:S03]  /*99e0*/  FADD.FTZ R6, R6, R25 ;  /* 0x0000001906067221 */ /* 0x004fc60000010000 */
[----:B------:R-:W2:Y:S01]  /*99f0*/  SHFL.BFLY PT, R15, R32, 0x2, 0x1f ;  /* 0x0c401f00200f7f89 */ /* 0x000ea200000e0000 */
[----:B---3--:R-:W-:-:S03]  /*9a00*/  FADD.FTZ R26, R7, R26 ;  /* 0x0000001a071a7221 */ /* 0x008fc60000010000 */
[----:B------:R-:W3:Y:S01]  /*9a10*/  SHFL.BFLY PT, R14, R33, 0x2, 0x1f ;  /* 0x0c401f00210e7f89 */ /* 0x000ee200000e0000 */
[----:B----4-:R-:W-:-:S03]  /*9a20*/  FADD.FTZ R8, R8, R27 ;  /* 0x0000001b08087221 */ /* 0x010fc60000010000 */
[----:B------:R-:W4:Y:S01]  /*9a30*/  SHFL.BFLY PT, R17, R34, 0x2, 0x1f ;  /* 0x0c401f0022117f89 */ /* 0x000f2200000e0000 */
[----:B------:R-:W-:-:S03]  /*9a40*/  FADD.FTZ R28, R9, R28 ;  /* 0x0000001c091c7221 */ /* 0x000fc60000010000 */
[----:B------:R-:W5:Y:S01]  /*9a50*/  SHFL.BFLY PT, R16, R35, 0x2, 0x1f ;  /* 0x0c401f0023107f89 */ /* 0x000f6200000e0000 */
[----:B------:R-:W-:-:S03]  /*9a60*/  FADD.FTZ R10, R10, R29 ;  /* 0x0000001d0a0a7221 */ /* 0x000fc60000010000 */
[----:B------:R-:W5:Y:S01]  /*9a70*/  SHFL.BFLY PT, R19, R36, 0x2, 0x1f ;  /* 0x0c401f0024137f89 */ /* 0x000f6200000e0000 */
[----:B0-----:R-:W-:-:S03]  /*9a80*/  FADD.FTZ R30, R13, R30 ;  /* 0x0000001e0d1e7221 */ /* 0x001fc60000010000 */
[----:B------:R-:W0:Y:S01]  /*9a90*/  SHFL.BFLY PT, R18, R37, 0x2, 0x1f ;  /* 0x0c401f0025127f89 */ /* 0x000e2200000e0000 */
[----:B-1----:R-:W-:-:S03]  /*9aa0*/  FADD.FTZ R12, R12, R31 ;  /* 0x0000001f0c0c7221 */ /* 0x002fc60000010000 */
[----:B------:R-:W1:Y:S01]  /*9ab0*/  SHFL.BFLY PT, R21, R38, 0x2, 0x1f ;  /* 0x0c401f0026157f89 */ /* 0x000e6200000e0000 */
[----:B--2---:R-:W-:Y:S01]  /*9ac0*/  FADD.FTZ R32, R15, R32 ;  /* 0x000000200f207221 */ /* 0x004fe20000010000 */
[----:B---3--:R-:W-:Y:S02]  /*9ad0*/  FADD.FTZ R14, R14, R33 ;  /* 0x000000210e0e7221 */ /* 0x008fe40000010000 */
[----:B------:R-:W2:Y:S01]  /*9ae0*/  SHFL.BFLY PT, R5, R4, 0x1, 0x1f ;  /* 0x0c201f0004057f89 */ /* 0x000ea200000e0000 */
[----:B----4-:R-:W-:-:S03]  /*9af0*/  FADD.FTZ R34, R17, R34 ;  /* 0x0000002211227221 */ /* 0x010fc60000010000 */
[----:B------:R-:W3:Y:S01]  /*9b00*/  SHFL.BFLY PT, R7, R24, 0x1, 0x1f ;  /* 0x0c201f0018077f89 */ /* 0x000ee200000e0000 */
[----:B-----5:R-:W-:-:S03]  /*9b10*/  FADD.FTZ R16, R16, R35 ;  /* 0x0000002310107221 */ /* 0x020fc60000010000 */
[----:B------:R-:W4:Y:S01]  /*9b20*/  SHFL.BFLY PT, R9, R6, 0x1, 0x1f ;  /* 0x0c201f0006097f89 */ /* 0x000f2200000e0000 */
[----:B------:R-:W-:-:S03]  /*9b30*/  FADD.FTZ R36, R19, R36 ;  /* 0x0000002413247221 */ /* 0x000fc60000010000 */
[----:B------:R-:W5:Y:S01]  /*9b40*/  SHFL.BFLY PT, R13, R26, 0x1, 0x1f ;  /* 0x0c201f001a0d7f89 */ /* 0x000f6200000e0000 */
[----:B0-----:R-:W-:-:S03]  /*9b50*/  FADD.FTZ R18, R18, R37 ;  /* 0x0000002512127221 */ /* 0x001fc60000010000 */
[----:B------:R-:W0:Y:S01]  /*9b60*/  SHFL.BFLY PT, R15, R8, 0x1, 0x1f ;  /* 0x0c201f00080f7f89 */ /* 0x000e2200000e0000 */
[----:B-1----:R-:W-:-:S03]  /*9b70*/  FADD.FTZ R38, R21, R38 ;  /* 0x0000002615267221 */ /* 0x002fc60000010000 */
[----:B------:R-:W1:Y:S04]  /*9b80*/  SHFL.BFLY PT, R17, R28, 0x1, 0x1f ;  /* 0x0c201f001c117f89 */ /* 0x000e6800000e0000 */
        /* <DEDUP_REMOVED lines=13> */
[----:B------:R-:W-:-:S03]  /*9c60*/  FADD.FTZ R10, R10, R19 ;  /* 0x000000130a0a7221 */ /* 0x000fc60000010000 */
[----:B------:R-:W1:Y:S01]  /*9c70*/  SHFL.BFLY PT, R33, R36, 0x1, 0x1f ;  /* 0x0c201f0024217f89 */ /* 0x000e6200000e0000 */
[----:B--2---:R-:W-:-:S03]  /*9c80*/  FADD.FTZ R21, R30, R21 ;  /* 0x000000151e157221 */ /* 0x004fc60000010000 */
[----:B------:R-:W2:Y:S01]  /*9c90*/  SHFL.BFLY PT, R35, R18, 0x1, 0x1f ;  /* 0x0c201f0012237f89 */ /* 0x000ea200000e0000 */
[----:B---3--:R-:W-:-:S03]  /*9ca0*/  FADD.FTZ R12, R12, R23 ;  /* 0x000000170c0c7221 */ /* 0x008fc60000010000 */
[----:B------:R-:W3:Y:S01]  /*9cb0*/  SHFL.BFLY PT, R37, R38, 0x1, 0x1f ;  /* 0x0c201f0026257f89 */ /* 0x000ee200000e0000 */
[----:B----4-:R-:W-:Y:S01]  /*9cc0*/  FADD.FTZ R25, R32, R25 ;  /* 0x0000001920197221 */ /* 0x010fe20000010000 */
[----:B------:R-:W-:Y:S01]  /*9cd0*/  BAR.SYNC.DEFER_BLOCKING 0x0 ;  /* 0x0000000000007b1d */ /* 0x000fe20000010000 */
[----:B-----5:R-:W-:Y:S01]  /*9ce0*/  FADD.FTZ R14, R14, R27 ;  /* 0x0000001b0e0e7221 */ /* 0x020fe20000010000 */
[----:B0-----:R-:W-:Y:S01]  /*9cf0*/  FADD.FTZ R29, R34, R29 ;  /* 0x0000001d221d7221 */ /* 0x001fe20000010000 */
[----:B-1----:R-:W-:Y:S01]  /*9d00*/  FADD.FTZ R16, R16, R31 ;  /* 0x0000001f10107221 */ /* 0x002fe20000010000 */
[----:B------:R-:W-:Y:S01]  /*9d10*/  FADD.FTZ R33, R36, R33 ;  /* 0x0000002124217221 */ /* 0x000fe20000010000 */
[----:B--2---:R-:W-:Y:S01]  /*9d20*/  FADD.FTZ R18, R18, R35 ;  /* 0x0000002312127221 */ /* 0x004fe20000010000 */
[----:B---3--:R-:W-:Y:S01]  /*9d30*/  FADD.FTZ R37, R38, R37 ;  /* 0x0000002526257221 */ /* 0x008fe20000010000 */
        /* <DEDUP_REMOVED lines=22> */
.L_x_18088:
[----:B------:R-:W-:Y:S05]  /*9ea0*/  BSYNC.RECONVERGENT B0 ;  /* 0x0000000000007941 */ /* 0x000fea0003800200 */
.L_x_18087:
        /* <DEDUP_REMOVED lines=45> */
.L_x_18090:
[----:B------:R-:W-:Y:S05]  /*a180*/  BSYNC.RECONVERGENT B0 ;  /* 0x0000000000007941 */ /* 0x000fea0003800200 */
.L_x_18089:
        /* <DEDUP_REMOVED lines=20> */
.L_x_18092:
[----:B------:R-:W-:Y:S05]  /*a2d0*/  BSYNC.RECONVERGENT B0 ;  /* 0x0000000000007941 */ /* 0x000fea0003800200 */
.L_x_18091:
        /* <DEDUP_REMOVED lines=35> */
.L_x_18094:
[----:B------:R-:W-:Y:S05]  /*a510*/  BSYNC.RECONVERGENT B0 ;  /* 0x0000000000007941 */ /* 0x000fea0003800200 */
.L_x_18093:
        /* <DEDUP_REMOVED lines=46> */
.L_x_18095:
        /* <DEDUP_REMOVED lines=16> */
.L_x_27492:


//--------------------- .text._ZN4vllm25paged_attention_v2_kernelI13__nv_bfloat16S1_Li120ELi32ELi128ELNS_18Fp8KVCacheDataTypeE0ELb1ELi512EEEvPfS3_PT_PKS4_PKT0_SA_ifPKiSC_iPKfiiiSE_SE_iiiii --------------------------
	.section	.text._ZN4vllm25paged_attention_v2_kernelI13__nv_bfloat16S1_Li120ELi32ELi128ELNS_18Fp8KVCacheDataTypeE0ELb1ELi512EEEvPfS3_PT_PKS4_PKT0_SA_ifPKiSC_iPKfiiiSE_SE_iiiii,"ax",@progbits
	.align	128
        .global         _ZN4vllm25paged_attention_v2_kernelI13__nv_bfloat16S1_Li120ELi32ELi128ELNS_18Fp8KVCacheDataTypeE0ELb1ELi512EEEvPfS3_PT_PKS4_PKT0_SA_ifPKiSC_iPKfiiiSE_SE_iiiii
        .type           _ZN4vllm25paged_attention_v2_kernelI13__nv_bfloat16S1_Li120ELi32ELi128ELNS_18Fp8KVCacheDataTypeE0ELb1ELi512EEEvPfS3_PT_PKS4_PKT0_SA_ifPKiSC_iPKfiiiSE_SE_iiiii,@function
        .size           _ZN4vllm25paged_attention_v2_kernelI13__nv_bfloat16S1_Li120ELi32ELi128ELNS_18Fp8KVCacheDataTypeE0ELb1ELi512EEEvPfS3_PT_PKS4_PKT0_SA_ifPKiSC_iPKfiiiSE_SE_iiiii,(.L_x_27493 - _ZN4vllm25paged_attention_v2_kernelI13__nv_bfloat16S1_Li120ELi32ELi128ELNS_18Fp8KVCacheDataTypeE0ELb1ELi512EEEvPfS3_PT_PKS4_PKT0_SA_ifPKiSC_iPKfiiiSE_SE_iiiii)
        .other          _ZN4vllm25paged_attention_v2_kernelI13__nv_bfloat16S1_Li120ELi32ELi128ELNS_18Fp8KVCacheDataTypeE0ELb1ELi512EEEvPfS3_PT_PKS4_PKT0_SA_ifPKiSC_iPKfiiiSE_SE_iiiii,@"STO_CUDA_ENTRY STV_DEFAULT"
_ZN4vllm25paged_attention_v2_kernelI13__nv_bfloat16S1_Li120ELi32ELi128ELNS_18Fp8KVCacheDataTypeE0ELb1ELi512EEEvPfS3_PT_PKS4_PKT0_SA_ifPKiSC_iPKfiiiSE_SE_iiiii:
.text._ZN4vllm25paged_attention_v2_kernelI13__nv_bfloat16S1_Li120ELi32ELi128ELNS_18Fp8KVCacheDataTypeE0ELb1ELi512EEEvPfS3_PT_PKS4_PKT0_SA_ifPKiSC_iPKfiiiSE_SE_iiiii:
        /* <DEDUP_REMOVED lines=26> */
[----:B0-----:R-:W-:Y:S01]  /*01a0*/  ISETP.GT.U32.AND P1, PT, R15, 0xe, PT ;  /* 0x0000000e0f00780c */ /* 0x001fe20003f24070 */
[----:B------:R-:W0:Y:S01]  /*01b0*/  LDCU UR19, c[0x0][0x3b4] ;  /* 0x00007680ff1377ac */ /* 0x000e220008000800 */
[----:B------:R-:W0:Y:S11]  /*01c0*/  LDCU.64 UR20, c[0x0][0x3a0] ;  /* 0x00007400ff1477ac */ /* 0x000e360008000a00 */
[----:B------:R-:W4:Y:S01]  /*01d0*/  @!P1 LDC.64 R8, c[0x0][0x398] ;  /* 0x0000e600ff089b82 */ /* 0x000f220000000a00 */
[----:B---3--:R-:W-:-:S02]  /*01e0*/  @!P1 IMAD R2, R17, 0x78, RZ ;  /* 0x0000007811029824 */ /* 0x008fc400078e02ff */
[----:B------:R-:W-:-:S05]  /*01f0*/  @!P1 IMAD.SHL.U32 R3, R15, 0x8, RZ ;  /* 0x000000080f039824 */ /* 0x000fca00078e00ff */
        /* <DEDUP_REMOVED lines=16> */
[----:B------:R-:W-:Y:S01]  /*0300*/  IMAD.U32 R18, RZ, RZ, UR7 ;  /* 0x00000007ff127e24 */ /* 0x000fe2000f8e00ff */
[----:B------:R-:W-:Y:S01]  /*0310*/  ULOP3.LUT UR7, UR7, UR13, URZ, 0x3c, !UPT ;  /* 0x0000000d07077292 */ /* 0x000fe2000f8e3cff */
[----:B------:R-:W-:Y:S03]  /*0320*/  BSSY.RECONVERGENT B0, `(.L_x_18096) ;  /* 0x0000307000007945 */ /* 0x000fe60003800200 */
[----:B------:R-:W-:Y:S01]  /*0330*/  UISETP.GE.AND UP0, UPT, UR7, URZ, UPT ;  /* 0x000000ff0700728c */ /* 0x000fe2000bf06270 */
[----:B---3--:R-:W-:Y:S01]  /*0340*/  IABS R2, R14 ;  /* 0x0000000e00027213 */ /* 0x008fe20000000000 */
[----:B--2---:R-:W-:-:S04]  /*0350*/  VIADD R10, R12, 0xffffffe ;  /* 0x0ffffffe0c0a7836 */ /* 0x004fc80000000000 */
[----:B------:R2:W3:Y:S02]  /*0360*/  F2I.FTZ.U32.TRUNC.NTZ R11, R10 ;  /* 0x0000000a000b7305 */ /* 0x0004e4000021f000 */
[----:B--2---:R-:W-:Y:S01]  /*0370*/  IMAD.MOV.U32 R10, RZ, RZ, RZ ;  /* 0x000000ffff0a7224 */ /* 0x004fe200078e00ff */
[----:B---3--:R-:W-:-:S05]  /*0380*/  IADD3 R8, PT, PT, RZ, -R11, RZ ;  /* 0x8000000bff087210 */ /* 0x008fca0007ffe0ff */
[----:B------:R-:W-:-:S04]  /*0390*/  IMAD R9, R8, R19, RZ ;  /* 0x0000001308097224 */ /* 0x000fc800078e02ff */
[----:B------:R-:W-:-:S06]  /*03a0*/  IMAD.HI.U32 R11, R11, R9, R10 ;  /* 0x000000090b0b7227 */ /* 0x000fcc00078e000a */
[----:B------:R-:W-:-:S04]  /*03b0*/  IMAD.HI.U32 R11, R11, R2, RZ ;  /* 0x000000020b0b7227 */ /* 0x000fc800078e00ff */
[----:B------:R-:W-:-:S04]  /*03c0*/  IMAD.MOV R3, RZ, RZ, -R11 ;  /* 0x000000ffff037224 */ /* 0x000fc800078e0a0b */
[----:B------:R-:W-:Y:S02]  /*03d0*/  IMAD R2, R19, R3, R2 ;  /* 0x0000000313027224 */ /* 0x000fe400078e0202 */
[----:B------:R-:W-:-:S03]  /*03e0*/  IMAD.U32 R3, RZ, RZ, UR13 ;  /* 0x0000000dff037e24 */ /* 0x000fc6000f8e00ff */
[----:B------:R-:W-:Y:S02]  /*03f0*/  ISETP.GT.U32.AND P2, PT, R19, R2, PT ;  /* 0x000000021300720c */ /* 0x000fe40003f44070 */
[----:B------:R-:W-:-:S04]  /*0400*/  IABS R8, R3 ;  /* 0x0000000300087213 */ /* 0x000fc80000000000 */
[----:B------:R-:W2:Y:S07]  /*0410*/  I2F.RP R10, R8 ;  /* 0x00000008000a7306 */ /* 0x000eae0000209400 */
[-C--:B------:R-:W-:Y:S01]  /*0420*/  @!P2 IADD3 R2, PT, PT, R2, -R19.reuse, RZ ;  /* 0x800000130202a210 */ /* 0x080fe20007ffe0ff */
[----:B------:R-:W-:Y:S01]  /*0430*/  @!P2 VIADD R11, R11, 0x1 ;  /* 0x000000010b0ba836 */ /* 0x000fe20000000000 */
[----:B------:R-:W-:Y:S02]  /*0440*/  ISETP.NE.AND P2, PT, R16, RZ, PT ;  /* 0x000000ff1000720c */ /* 0x000fe40003f45270 */
[----:B------:R-:W-:-:S02]  /*0450*/  ISETP.GE.U32.AND P0, PT, R2, R19, PT ;  /* 0x000000130200720c */ /* 0x000fc40003f06070 */
[----:B------:R-:W-:Y:S01]  /*0460*/  LOP3.LUT R2, R14, R16, RZ, 0x3c, !PT ;  /* 0x000000100e027212 */ /* 0x000fe200078e3cff */
[----:B--2---:R-:W2:Y:S03]  /*0470*/  MUFU.RCP R10, R10 ;  /* 0x0000000a000a7308 */ /* 0x004ea60000001000 */
[----:B------:R-:W-:-:S07]  /*0480*/  ISETP.GE.AND P3, PT, R2, RZ, PT ;  /* 0x000000ff0200720c */ /* 0x000fce0003f66270 */
[----:B------:R-:W-:-:S04]  /*0490*/  @P0 VIADD R11, R11, 0x1 ;  /* 0x000000010b0b0836 */ /* 0x000fc80000000000 */
[----:B------:R-:W-:-:S05]  /*04a0*/  IMAD.MOV.U32 R12, RZ, RZ, R11 ;  /* 0x000000ffff0c7224 */ /* 0x000fca00078e000b */
[----:B------:R-:W-:Y:S01]  /*04b0*/  @!P3 IADD3 R12, PT, PT, RZ, -R12, RZ ;  /* 0x8000000cff0cb210 */ /* 0x000fe20007ffe0ff */
[----:B--2---:R-:W-:Y:S01]  /*04c0*/  VIADD R3, R10, 0xffffffe ;  /* 0x0ffffffe0a037836 */ /* 0x004fe20000000000 */
[----:B------:R-:W-:-:S04]  /*04d0*/  @!P2 LOP3.LUT R12, RZ, R16, RZ, 0x33, !PT ;  /* 0x00000010ff0ca212 */ /* 0x000fc800078e33ff */
[----:B------:R-:W-:Y:S01]  /*04e0*/  IABS R19, R12 ;  /* 0x0000000c00137213 */ /* 0x000fe20000000000 */
[----:B------:R-:W2:Y:S08]  /*04f0*/  F2I.FTZ.U32.TRUNC.NTZ R3, R3 ;  /* 0x0000000300037305 */ /* 0x000eb0000021f000 */
[----:B------:R-:W3:Y:S01]  /*0500*/  I2F.RP R2, R19 ;  /* 0x0000001300027306 */ /* 0x000ee20000209400 */
[C---:B--2---:R-:W-:Y:S01]  /*0510*/  R2UR UR5, R3.reuse ;  /* 0x00000000030572ca */ /* 0x044fe200000e0000 */
[----:B------:R-:W-:-:S05]  /*0520*/  IMAD R10, R3, R8, RZ ;  /* 0x00000008030a7224 */ /* 0x000fca00078e02ff */
[----:B------:R-:W-:Y:S01]  /*0530*/  IADD3 R11, PT, PT, RZ, -R10, RZ ;  /* 0x8000000aff0b7210 */ /* 0x000fe20007ffe0ff */
[----:B---3--:R2:W3:Y:S01]  /*0540*/  MUFU.RCP R9, R2 ;  /* 0x0000000200097308 */ /* 0x0084e20000001000 */
[----:B------:R-:W-:Y:S02]  /*0550*/  IABS R10, R18 ;  /* 0x00000012000a7213 */ /* 0x000fe40000000000 */
        /* <DEDUP_REMOVED lines=13> */
[----:B------:R-:W-:Y:S01]  /*0630*/  HFMA2 R2, -RZ, RZ, 0, 0 ;  /* 0x00000000ff027431 */ /* 0x000fe200000001ff */
[----:B------:R-:W-:Y:S01]  /*0640*/  USHF.R.U32.HI UR4, URZ, 0x5, UR4 ;  /* 0x00000005ff047899 */ /* 0x000fe20008011604 */
[----:B------:R-:W-:-:S03]  /*0650*/  UMOV UR8, UR5 ;  /* 0x0000000500087c82 */ /* 0x000fc60008000000 */
[----:B------:R-:W-:Y:S01]  /*0660*/  IMAD.HI.U32 R2, R3, R11, R2 ;  /* 0x0000000b03027227 */ /* 0x000fe200078e0002 */
[----:B------:R-:W-:-:S03]  /*0670*/  USHF.L.U32 UR5, UR9, 0x4, URZ ;  /* 0x0000000409057899 */ /* 0x000fc600080006ff */
[----:B------:R-:W-:Y:S02]  /*0680*/  IMAD R21, RZ, RZ, -UR8 ;  /* 0x80000008ff157e24 */ /* 0x000fe4000f8e02ff */
[----:B------:R-:W-:Y:S02]  /*0690*/  IMAD.MOV R11, RZ, RZ, -R18 ;  /* 0x000000ffff0b7224 */ /* 0x000fe400078e0a12 */
[----:B------:R-:W-:Y:S01]  /*06a0*/  IMAD R3, R8, R21, UR14 ;  /* 0x0000000e08037e24 */ /* 0x000fe2000f8e0215 */
[----:B------:R-:W2:Y:S01]  /*06b0*/  LDCU UR14, c[0x0][0x3f8] ;  /* 0x00007f00ff0e77ac */ /* 0x000ea20008000800 */
[----:B------:R-:W-:Y:S01]  /*06c0*/  IMAD.HI.U32 R9, R2, R10, RZ ;  /* 0x0000000a02097227 */ /* 0x000fe200078e00ff */
[----:B------:R-:W3:Y:S02]  /*06d0*/  LDC R21, c[0x0][0x408] ;  /* 0x00010200ff157b82 */ /* 0x000ee40000000800 */
[----:B------:R-:W-:Y:S01]  /*06e0*/  ISETP.GT.U32.AND P0, PT, R8, R3, PT ;  /* 0x000000030800720c */ /* 0x000fe20003f04070 */
[----:B------:R-:W-:-:S02]  /*06f0*/  IMAD R2, R9, R11, R10 ;  /* 0x0000000b09027224 */ /* 0x000fc400078e020a */
[----:B------:R-:W1:Y:S01]  /*0700*/  @!P1 S2R R11, SR_CgaCtaId ;  /* 0x00000000000b9919 */ /* 0x000e620000008800 */
[----:B------:R-:W-:Y:S02]  /*0710*/  IMAD.U32 R23, RZ, RZ, UR5 ;  /* 0x00000005ff177e24 */ /* 0x000fe4000f8e00ff */
[----:B------:R-:W-:Y:S01]  /*0720*/  ISETP.GT.U32.AND P2, PT, R19, R2, PT ;  /* 0x000000021300720c */ /* 0x000fe20003f44070 */
[----:B------:R-:W-:-:S05]  /*0730*/  IMAD.U32 R10, RZ, RZ, UR4 ;  /* 0x00000004ff0a7e24 */ /* 0x000fca000f8e00ff */
[----:B------:R-:W-:Y:S01]  /*0740*/  VIADDMNMX.U32 R10, R23, 0x10, R10, PT ;  /* 0x00000010170a7846 */ /* 0x000fe2000380000a */
[----:B------:R-:W-:Y:S01]  /*0750*/  VOTEU.ANY UP2, P0 ;  /* 0x0000000000ff7886 */ /* 0x000fe20000040100 */
[----:B------:R-:W-:Y:S02]  /*0760*/  PLOP3.LUT P3, PT, PT, PT, UP2, 0x80, 0x8 ;  /* 0x000000000008781c */ /* 0x000fe40003f6f028 */
[----:B------:R-:W-:Y:S02]  /*0770*/  R2UR UR9, R10 ;  /* 0x000000000a0972ca */ /* 0x000fe400000e0000 */
[----:B------:R-:W-:Y:S01]  /*0780*/  LOP3.LUT R10, R17, R12, RZ, 0x3c, !PT ;  /* 0x0000000c110a7212 */ /* 0x000fe200078e3cff */
[----:B------:R-:W-:Y:S01]  /*0790*/  @!P2 VIADD R9, R9, 0x1 ;  /* 0x000000010909a836 */ /* 0x000fe20000000000 */
[----:B------:R-:W-:Y:S01]  /*07a0*/  @!P2 IADD3 R2, PT, PT, R2, -R19, RZ ;  /* 0x800000130202a210 */ /* 0x000fe20007ffe0ff */
[----:B------:R-:W-:Y:S01]  /*07b0*/  @!UP2 UIADD3 UR8, UPT, UPT, UR8, 0x1, URZ ;  /* 0x000000010808a890 */ /* 0x000fe2000fffe0ff */
[----:B------:R-:W-:-:S02]  /*07c0*/  ISETP.NE.AND P2, PT, R12, RZ, PT ;  /* 0x000000ff0c00720c */ /* 0x000fc40003f45270 */
[----:B------:R-:W-:Y:S02]  /*07d0*/  ISETP.GE.U32.AND P0, PT, R2, R19, PT ;  /* 0x000000130200720c */ /* 0x000fe40003f06070 */
[----:B------:R-:W-:Y:S01]  /*07e0*/  @!P1 MOV R2, 0x400 ;  /* 0x0000040000029802 */ /* 0x000fe20000000f00 */
[----:B------:R-:W-:Y:S01]  /*07f0*/  @!P3 IMAD.IADD R3, R3, 0x1, -R8 ;  /* 0x000000010303b824 */ /* 0x000fe200078e0a08 */
[----:B------:R-:W-:Y:S01]  /*0800*/  ISETP.GE.AND P3, PT, R10, RZ, PT ;  /* 0x000000ff0a00720c */ /* 0x000fe20003f66270 */
[----:B------:R-:W-:-:S03]  /*0810*/  UIADD3 UR4, UPT, UPT, -UR5, UR9, URZ ;  /* 0x0000000905047290 */ /* 0x000fc6000fffe1ff */
[----:B------:R-:W-:Y:S01]  /*0820*/  ISETP.GE.U32.AND P4, PT, R3, R8, PT ;  /* 0x000000080300720c */ /* 0x000fe20003f86070 */
[----:B------:R-:W-:Y:S01]  /*0830*/  ULEA UR4, UR4, UR6, 0x5 ;  /* 0x0000000604047291 */ /* 0x000fe2000f8e28ff */
[----:B-1----:R-:W-:-:S03]  /*0840*/  @!P1 LEA R2, R11, R2, 0x18 ;  /* 0x000000020b029211 */ /* 0x002fc600078ec0ff */
[----:B------:R-:W-:Y:S01]  /*0850*/  @P0 VIADD R9, R9, 0x1 ;  /* 0x0000000109090836 */ /* 0x000fe20000000000 */
[----:B---3--:R-:W-:Y:S01]  /*0860*/  ISETP.GE.AND P0, PT, R21, RZ, PT ;  /* 0x000000ff1500720c */ /* 0x008fe20003f06270 */
[----:B------:R-:W-:Y:S01]  /*0870*/  UISETP.LT.AND UP2, UPT, UR12, UR4, UPT ;  /* 0x000000040c00728c */ /* 0x000fe2000bf41270 */
[C---:B------:R-:W-:Y:S01]  /*0880*/  @!P1 LEA R2, R15.reuse, R2, 0x4 ;  /* 0x000000020f029211 */ /* 0x040fe200078e20ff */
[----:B------:R-:W-:Y:S01]  /*0890*/  @!P3 IMAD.MOV R9, RZ, RZ, -R9 ;  /* 0x000000ffff09b224 */ /* 0x000fe200078e0a09 */
[----:B------:R-:W-:Y:S01]  /*08a0*/  LEA.HI R11, R15, UR5, RZ, 0x1b ;  /* 0x000000050f0b7c11 */ /* 0x000fe2000f8fd8ff */
[----:B------:R-:W-:Y:S01]  /*08b0*/  USEL UR4, UR12, UR4, UP2 ;  /* 0x000000040c047287 */ /* 0x000fe20009000000 */
[----:B------:R-:W-:Y:S01]  /*08c0*/  @!P2 LOP3.LUT R9, RZ, R12, RZ, 0x33, !PT ;  /* 0x0000000cff09a212 */ /* 0x000fe200078e33ff */
[----:B------:R-:W-:Y:S01]  /*08d0*/  VOTEU.ANY UP1, P4 ;  /* 0x0000000000ff7886 */ /* 0x000fe20002020100 */
[----:B------:R-:W-:-:S04]  /*08e0*/  MOV R12, R8 ;  /* 0x00000008000c7202 */ /* 0x000fc80000000f00 */
        /* <DEDUP_REMOVED lines=9> */
[----:B------:R-:W-:Y:S01]  /*0980*/  ISETP.GE.U32.AND P1, PT, R11, UR9, PT ;  /* 0x000000090b007c0c */ /* 0x000fe2000bf26070 */
[----:B------:R-:W-:Y:S02]  /*0990*/  IMAD.MOV.U32 R11, RZ, RZ, -0x800001 ;  /* 0xff7fffffff0b7424 */ /* 0x000fe400078e00ff */
        /* <DEDUP_REMOVED lines=16> */
[C---:B-1----:R-:W-:Y:S02]  /*0aa0*/  IMAD R96, R7.reuse, 0x10, R4 ;  /* 0x0000001007607824 */ /* 0x042fe400078e0204 */
[----:B------:R-:W-:Y:S01]  /*0ab0*/  IMAD R13, R7, 0x200, R6 ;  /* 0x00000200070d7824 */ /* 0x000fe200078e0206 */
        /* <DEDUP_REMOVED lines=11> */
[----:B------:R-:W-:Y:S02]  /*0b70*/  LOP3.LUT R5, R5, 0x7c, RZ, 0xc0, !PT ;  /* 0x0000007c05057812 */ /* 0x000fe400078ec0ff */
[C---:B------:R-:W-:Y:S01]  /*0b80*/  IADD3 R97, PT, PT, R15.reuse, -UR12, RZ ;  /* 0x8000000c0f617c10 */ /* 0x040fe2000fffe0ff */
[----:B------:R-:W3:Y:S01]  /*0b90*/  LDS.128 R48, [UR13+0x60] ;  /* 0x0000600dff307984 */ /* 0x000ee20008000c00 */
[----:B------:R-:W-:Y:S01]  /*0ba0*/  LEA R5, R4, R5, 0x7 ;  /* 0x0000000504057211 */ /* 0x000fe200078e38ff */
[----:B------:R-:W-:Y:S01]  /*0bb0*/  VIADD R15, R15, 0x1 ;  /* 0x000000010f0f7836 */ /* 0x000fe20000000000 */
[----:B------:R-:W-:Y:S01]  /*0bc0*/  IADD3.X R7, PT, PT, R3, UR15, RZ, P0, !PT ;  /* 0x0000000f03077c10 */ /* 0x000fe200087fe4ff */
[----:B------:R-:W3:Y:S02]  /*0bd0*/  LDS.128 R52, [UR13+0x70] ;  /* 0x0000700dff347984 */ /* 0x000ee40008000c00 */
[----:B------:R-:W-:-:S02]  /*0be0*/  VIADD R14, R5, UR5 ;  /* 0x00000005050e7c36 */ /* 0x000fc40008000000 */
[----:B------:R-:W3:Y:S04]  /*0bf0*/  LDS.128 R56, [UR13+0x80] ;  /* 0x0000800dff387984 */ /* 0x000ee80008000c00 */
[----:B------:R-:W3:Y:S04]  /*0c00*/  LDS.128 R60, [UR13+0x90] ;  /* 0x0000900dff3c7984 */ /* 0x000ee80008000c00 */
[----:B------:R-:W3:Y:S01]  /*0c10*/  LDS.128 R64, [UR13+0xa0] ;  /* 0x0000a00dff407984 */ /* 0x000ee20008000c00 */
[----:B0-----:R-:W-:Y:S02]  /*0c20*/  PRMT R98, R24, 0x7632, R98 ;  /* 0x0000763218627816 */ /* 0x001fe40000000062 */
[----:B------:R-:W-:Y:S01]  /*0c30*/  PRMT R99, R25, 0x7632, R99 ;  /* 0x0000763219637816 */ /* 0x000fe20000000063 */
[----:B------:R-:W0:Y:S01]  /*0c40*/  LDS.128 R68, [UR13+0xb0] ;  /* 0x0000b00dff447984 */ /* 0x000e220008000c00 */
[----:B------:R-:W-:-:S02]  /*0c50*/  PRMT R100, R26, 0x7632, R100 ;  /* 0x000076321a647816 */ /* 0x000fc40000000064 */
[----:B------:R-:W-:Y:S01]  /*0c60*/  PRMT R101, R27, 0x7632, R101 ;  /* 0x000076321b657816 */ /* 0x000fe20000000065 */
[----:B------:R-:W0:Y:S01]  /*0c70*/  LDS.128 R72, [UR13+0xc0] ;  /* 0x0000c00dff487984 */ /* 0x000e220008000c00 */
[----:B-1----:R-:W-:Y:S02]  /*0c80*/  PRMT R102, R28, 0x7632, R102 ;  /* 0x000076321c667816 */ /* 0x002fe40000000066 */
[----:B------:R-:W-:Y:S01]  /*0c90*/  PRMT R103, R29, 0x7632, R103 ;  /* 0x000076321d677816 */ /* 0x000fe20000000067 */
[----:B------:R-:W1:Y:S01]  /*0ca0*/  LDS.128 R76, [UR13+0xd0] ;  /* 0x0000d00dff4c7984 */ /* 0x000e620008000c00 */
[----:B------:R-:W-:Y:S02]  /*0cb0*/  PRMT R104, R30, 0x7632, R104 ;  /* 0x000076321e687816 */ /* 0x000fe40000000068 */
[----:B------:R-:W-:Y:S01]  /*0cc0*/  PRMT R105, R31, 0x7632, R105 ;  /* 0x000076321f697816 */ /* 0x000fe20000000069 */
[----:B------:R-:W1:Y:S01]  /*0cd0*/  LDS.128 R80, [UR13+0xe0] ;  /* 0x0000e00dff507984 */ /* 0x000e620008000c00 */
[----:B--2---:R-:W-:-:S02]  /*0ce0*/  PRMT R106, R32, 0x7632, R106 ;  /* 0x00007632206a7816 */ /* 0x004fc4000000006a */
        /* <DEDUP_REMOVED lines=11> */
[----:B---3--:R-:W-:-:S02]  /*0da0*/  PRMT R118, R44, 0x7632, R118 ;  /* 0x000076322c767816 */ /* 0x008fc40000000076 */
        /* <DEDUP_REMOVED lines=23> */
[----:B0-----:R-:W-:-:S02]  /*0f20*/  PRMT R142, R68, 0x7632, R142 ;  /* 0x00007632448e7816 */ /* 0x001fc4000000008e */
[----:B------:R-:W-:Y:S02]  /*0f30*/  PRMT R143, R69, 0x7632, R143 ;  /* 0x00007632458f7816 */ /* 0x000fe4000000008f */
[----:B------:R-:W-:Y:S02]  /*0f40*/  PRMT R144, R70, 0x7632, R144 ;  /* 0x0000763246907816 */ /* 0x000fe40000000090 */
[----:B------:R-:W-:Y:S02]  /*0f50*/  PRMT R145, R71, 0x7632, R145 ;  /* 0x0000763247917816 */ /* 0x000fe40000000091 */
[----:B------:R-:W-:Y:S02]  /*0f60*/  PRMT R146, R72, 0x7632, R146 ;  /* 0x0000763248927816 */ /* 0x000fe40000000092 */
[----:B------:R-:W-:Y:S02]  /*0f70*/  PRMT R147, R73, 0x7632, R147 ;  /* 0x0000763249937816 */ /* 0x000fe40000000093 */
[----:B------:R-:W-:-:S02]  /*0f80*/  PRMT R148, R74, 0x7632, R148 ;  /* 0x000076324a947816 */ /* 0x000fc40000000094 */
[----:B------:R-:W-:Y:S02]  /*0f90*/  PRMT R149, R75, 0x7632, R149 ;  /* 0x000076324b957816 */ /* 0x000fe40000000095 */
[----:B-1----:R-:W-:Y:S02]  /*0fa0*/  PRMT R150, R76, 0x7632, R150 ;  /* 0x000076324c967816 */ /* 0x002fe40000000096 */
[----:B------:R-:W-:Y:S02]  /*0fb0*/  PRMT R151, R77, 0x7632, R151 ;  /* 0x000076324d977816 */ /* 0x000fe40000000097 */
[----:B------:R-:W-:Y:S02]  /*0fc0*/  PRMT R152, R78, 0x7632, R152 ;  /* 0x000076324e987816 */ /* 0x000fe40000000098 */
[----:B------:R-:W-:Y:S02]  /*0fd0*/  PRMT R153, R79, 0x7632, R153 ;  /* 0x000076324f997816 */ /* 0x000fe40000000099 */
[----:B------:R-:W-:-:S02]  /*0fe0*/  PRMT R154, R80, 0x7632, R154 ;  /* 0x00007632509a7816 */ /* 0x000fc4000000009a */
[----:B------:R-:W-:Y:S02]  /*0ff0*/  PRMT R155, R81, 0x7632, R155 ;  /* 0x00007632519b7816 */ /* 0x000fe4000000009b */
[----:B------:R-:W-:Y:S02]  /*1000*/  PRMT R156, R82, 0x7632, R156 ;  /* 0x00007632529c7816 */ /* 0x000fe4000000009c */
[----:B------:R-:W-:-:S07]  /*1010*/  PRMT R157, R83, 0x7632, R157 ;  /* 0x00007632539d7816 */ /* 0x000fce000000009d */
.L_x_18100:
[----:B------:R-:W0:Y:S01]  /*1020*/  LDC R18, c[0x0][0x400] ;  /* 0x00010000ff127b82 */ /* 0x000e220000000800 */
[C---:B------:R-:W-:Y:S01]  /*1030*/  VIADD R2, R13.reuse, 0xffffffff ;  /* 0xffffffff0d027836 */ /* 0x040fe20000000000 */
[----:B------:R-:W-:Y:S01]  /*1040*/  UIADD3 UR5, UPT, UPT, UR8, -UR16, URZ ;  /* 0x8000001008057290 */ /* 0x000fe2000fffe0ff */
[----:B------:R-:W-:Y:S01]  /*1050*/  VIADD R96, R96, 0x4 ;  /* 0x0000000460607836 */ /* 0x000fe20000000000 */
[----:B------:R-:W-:Y:S01]  /*1060*/  BSSY.RECONVERGENT B1, `(.L_x_18098) ;  /* 0x000022c000017945 */ /* 0x000fe20003800200 */
[----:B------:R-:W-:Y:S02]  /*1070*/  IADD3 R13, PT, PT, R13, 0x80, RZ ;  /* 0x000000800d0d7810 */ /* 0x000fe40007ffe0ff */
[----:B------:R-:W-:Y:S01]  /*1080*/  IABS R3, R2 ;  /* 0x0000000200037213 */ /* 0x000fe20000000000 */
[----:B------:R-:W1:Y:S04]  /*1090*/  LDC R21, c[0x0][0x404] ;  /* 0x00010100ff157b82 */ /* 0x000e680000000800 */
[----:B------:R-:W-:-:S04]  /*10a0*/  IMAD.HI.U32 R4, R3, UR22, RZ ;  /* 0x0000001603047c27 */ /* 0x000fc8000f8e00ff */
        /* <DEDUP_REMOVED lines=9> */
[----:B------:R-:W-:Y:S01]  /*1140*/  @!P1 IADD3 R3, PT, PT, R3, -R8, RZ ;  /* 0x8000000803039210 */ /* 0x000fe20007ffe0ff */
[----:B------:R-:W-:Y:S01]  /*1150*/  @!P1 VIADD R4, R4, 0x1 ;  /* 0x0000000104049836 */ /* 0x000fe20000000000 */
[----:B------:R-:W-:Y:S02]  /*1160*/  ISETP.NE.AND P1, PT, R21, RZ, PT ;  /* 0x000000ff1500720c */ /* 0x000fe40003f25270 */
[----:B------:R-:W-:Y:S01]  /*1170*/  ISETP.GE.U32.AND P0, PT, R3, R12, PT ;  /* 0x0000000c0300720c */ /* 0x000fe20003f06070 */
[----:B0-----:R-:W-:-:S06]  /*1180*/  VIADD R3, R5, 0xffffffe ;  /* 0x0ffffffe05037836 */ /* 0x001fcc0000000000 */
[----:B------:R-:W0:Y:S06]  /*1190*/  F2I.FTZ.U32.TRUNC.NTZ R3, R3 ;  /* 0x0000000300037305 */ /* 0x000e2c000021f000 */
[----:B------:R-:W-:-:S05]  /*11a0*/  @P0 VIADD R4, R4, 0x1 ;  /* 0x0000000104040836 */ /* 0x000fca0000000000 */
[----:B------:R-:W-:-:S05]  /*11b0*/  MOV R19, R4 ;  /* 0x0000000400137202 */ /* 0x000fca0000000f00 */
[----:B------:R-:W-:Y:S01]  /*11c0*/  @!P2 IMAD.MOV R19, RZ, RZ, -R19 ;  /* 0x000000ffff13a224 */ /* 0x000fe200078e0a13 */
[----:B------:R-:W-:Y:S01]  /*11d0*/  @!P1 LOP3.LUT R19, RZ, R21, RZ, 0x33, !PT ;  /* 0x00000015ff139212 */ /* 0x000fe200078e33ff */
[----:B0-----:R-:W-:Y:S01]  /*11e0*/  IMAD.MOV R2, RZ, RZ, -R3 ;  /* 0x000000ffff027224 */ /* 0x001fe200078e0a03 */
[----:B------:R-:W-:-:S03]  /*11f0*/  ISETP.NE.AND P1, PT, R18, RZ, PT ;  /* 0x000000ff1200720c */ /* 0x000fc60003f25270 */
[----:B------:R-:W-:Y:S02]  /*1200*/  IMAD.IADD R4, R19, 0x1, R10 ;  /* 0x0000000113047824 */ /* 0x000fe400078e020a */
[----:B------:R-:W-:Y:S02]  /*1210*/  IMAD R5, R2, R17, RZ ;  /* 0x0000001102057224 */ /* 0x000fe400078e02ff */
[----:B------:R-:W-:Y:S01]  /*1220*/  HFMA2 R2, -RZ, RZ, 0, 0 ;  /* 0x00000000ff027431 */ /* 0x000fe200000001ff */
[----:B------:R-:W-:Y:S02]  /*1230*/  IABS R16, R4 ;  /* 0x0000000400107213 */ /* 0x000fe40000000000 */
[----:B------:R-:W-:Y:S02]  /*1240*/  ISETP.GE.AND P2, PT, R4, RZ, PT ;  /* 0x000000ff0400720c */ /* 0x000fe40003f46270 */
[----:B------:R-:W-:-:S04]  /*1250*/  IMAD.HI.U32 R2, R3, R5, R2 ;  /* 0x0000000503027227 */ /* 0x000fc800078e0002 */
[----:B------:R-:W-:-:S04]  /*1260*/  IMAD.MOV.U32 R3, RZ, RZ, R16 ;  /* 0x000000ffff037224 */ /* 0x000fc800078e0010 */
[----:B------:R-:W-:-:S04]  /*1270*/  IMAD.HI.U32 R2, R2, R3, RZ ;  /* 0x0000000302027227 */ /* 0x000fc800078e00ff */
[----:B------:R-:W-:-:S04]  /*1280*/  IMAD.MOV R2, RZ, RZ, -R2 ;  /* 0x000000ffff027224 */ /* 0x000fc800078e0a02 */
[----:B------:R-:W-:-:S05]  /*1290*/  IMAD R2, R17, R2, R3 ;  /* 0x0000000211027224 */ /* 0x000fca00078e0203 */
[----:B------:R-:W-:-:S13]  /*12a0*/  ISETP.GT.U32.AND P0, PT, R17, R2, PT ;  /* 0x000000021100720c */ /* 0x000fda0003f04070 */
[----:B------:R-:W-:-:S05]  /*12b0*/  @!P0 IMAD.IADD R2, R2, 0x1, -R17 ;  /* 0x0000000102028824 */ /* 0x000fca00078e0a11 */
[----:B------:R-:W-:-:S13]  /*12c0*/  ISETP.GT.U32.AND P0, PT, R17, R2, PT ;  /* 0x000000021100720c */ /* 0x000fda0003f04070 */
[----:B------:R-:W-:Y:S02]  /*12d0*/  @!P0 IADD3 R2, PT, PT, R2, -R17, RZ ;  /* 0x8000001102028210 */ /* 0x000fe40007ffe0ff */
[----:B------:R-:W-:-:S03]  /*12e0*/  ISETP.GT.AND P0, PT, R19, UR5, PT ;  /* 0x0000000513007c0c */ /* 0x000fc6000bf04270 */
[----:B------:R-:W-:Y:S01]  /*12f0*/  @!P2 IMAD.MOV R2, RZ, RZ, -R2 ;  /* 0x000000ffff02a224 */ /* 0x000fe200078e0a02 */
[----:B------:R-:W-:Y:S02]  /*1300*/  @!P1 LOP3.LUT R2, RZ, R18, RZ, 0x33, !PT ;  /* 0x00000012ff029212 */ /* 0x000fe400078e33ff */
[----:B------:R-:W-:Y:S02]  /*1310*/  ISETP.GE.U32.AND P1, PT, R96, UR9, PT ;  /* 0x0000000960007c0c */ /* 0x000fe4000bf26070 */
[----:B------:R-:W-:-:S13]  /*1320*/  ISETP.EQ.OR P0, PT, R2, RZ, P0 ;  /* 0x000000ff0200720c */ /* 0x000fda0000702670 */
[----:B------:R-:W-:-:S05]  /*1330*/  @!P0 IMAD.MOV.U32 R3, RZ, RZ, -0x800001 ;  /* 0xff7fffffff038424 */ /* 0x000fca00078e00ff */
        /* <DEDUP_REMOVED lines=27> */
[----:B------:R-:W-:Y:S01]  /*14f0*/  IMAD.U32 R19, R28, 0x10000, RZ ;  /* 0x000100001c137824 */ /* 0x000fe200078e00ff */
[----:B------:R-:W-:Y:S01]  /*1500*/  SHF.L.U32 R95, R24, 0x10, RZ ;  /* 0x00000010185f7819 */ /* 0x000fe200000006ff */
[----:B------:R-:W-:-:S02]  /*1510*/  IMAD.U32 R89, R98, 0x10000, RZ ;  /* 0x0001000062597824 */ /* 0x000fc400078e00ff */
[----:B------:R-:W-:Y:S01]  /*1520*/  IMAD.U32 R159, R99, 0x10000, RZ ;  /* 0x00010000639f7824 */ /* 0x000fe200078e00ff */
[----:B------:R-:W-:Y:S01]  /*1530*/  SHF.L.U32 R92, R27, 0x10, RZ ;  /* 0x000000101b5c7819 */ /* 0x000fe200000006ff */
[----:B------:R-:W-:Y:S02]  /*1540*/  IMAD.U32 R158, R32, 0x10000, RZ ;  /* 0x00010000209e7824 */ /* 0x000fe400078e00ff */
[C---:B--2---:R-:W-:Y:S01]  /*1550*/  IMAD.U32 R86, R85.reuse, 0x10000, RZ ;  /* 0x0001000055567824 */ /* 0x044fe200078e00ff */
[----:B------:R-:W-:-:S03]  /*1560*/  PRMT R85, R85, 0x7632, R85 ;  /* 0x0000763255557816 */ /* 0x000fc60000000055 */
[----:B------:R-:W-:Y:S01]  /*1570*/  FMUL.FTZ R88, R19, R86 ;  /* 0x0000005613587220 */ /* 0x000fe20000410000 */
[C---:B---3--:R-:W-:Y:S01]  /*1580*/  IMAD.U32 R86, R20.reuse, 0x10000, RZ ;  /* 0x0001000014567824 */ /* 0x048fe200078e00ff */
[----:B------:R-:W2:Y:S01]  /*1590*/  LDG.E.CONSTANT R19, desc[UR10][R2.64+0x60c] ;  /* 0x00060c0a02137981 */ /* 0x000ea2000c1e9900 */
[----:B------:R-:W-:Y:S02]  /*15a0*/  PRMT R20, R20, 0x7632, R20 ;  /* 0x0000763214147816 */ /* 0x000fe40000000014 */
[----:B------:R-:W-:Y:S01]  /*15b0*/  FFMA.FTZ R95, R95, R86, R88 ;  /* 0x000000565f5f7223 */ /* 0x000fe20000010058 */
[----:B------:R-:W-:Y:S02]  /*15c0*/  IMAD.U32 R86, R85, 0x10000, RZ ;  /* 0x0001000055567824 */ /* 0x000fe400078e00ff */
[----:B------:R-:W-:Y:S01]  /*15d0*/  IMAD.U32 R85, R102, 0x10000, RZ ;  /* 0x0001000066557824 */ /* 0x000fe200078e00ff */
[----:B------:R-:W-:-:S03]  /*15e0*/  SHF.L.U32 R20, R20, 0x10, RZ ;  /* 0x0000001014147819 */ /* 0x000fc600000006ff */
[----:B------:R-:W-:-:S04]  /*15f0*/  FMUL.FTZ R86, R85, R86 ;  /* 0x0000005655567220 */ /* 0x000fc80000410000 */
[----:B------:R-:W-:Y:S02]  /*1600*/  FFMA.FTZ R89, R89, R20, R86 ;  /* 0x0000001459597223 */ /* 0x000fe40000010056 */
[----:B------:R-:W3:Y:S01]  /*1610*/  LDG.E.CONSTANT R20, desc[UR10][R2.64+0x800] ;  /* 0x0008000a02147981 */ /* 0x000ee2000c1e9900 */
[----:B------:R-:W-:Y:S02]  /*1620*/  IMAD.U32 R85, R29, 0x10000, RZ ;  /* 0x000100001d557824 */ /* 0x000fe400078e00ff */
[----:B----4-:R-:W-:-:S04]  /*1630*/  IMAD.U32 R86, R21, 0x10000, RZ ;  /* 0x0001000015567824 */ /* 0x010fc800078e00ff */
[----:B------:R-:W-:Y:S01]  /*1640*/  FMUL.FTZ R88, R85, R86 ;  /* 0x0000005655587220 */ /* 0x000fe20000410000 */
[----:B------:R-:W-:Y:S01]  /*1650*/  IMAD.U32 R86, R22, 0x10000, RZ ;  /* 0x0001000016567824 */ /* 0x000fe200078e00ff */
[----:B------:R-:W-:Y:S02]  /*1660*/  PRMT R22, R21, 0x7632, R22 ;  /* 0x0000763215167816 */ /* 0x000fe40000000016 */
[----:B------:R-:W-:Y:S01]  /*1670*/  SHF.L.U32 R85, R25, 0x10, RZ ;  /* 0x0000001019557819 */ /* 0x000fe200000006ff */
[----:B------:R-:W4:Y:S02]  /*1680*/  LDG.E.CONSTANT R21, desc[UR10][R2.64+0x804] ;  /* 0x0008040a02157981 */ /* 0x000f24000c1e9900 */
[C---:B------:R-:W-:Y:S01]  /*1690*/  IMAD.U32 R91, R22.reuse, 0x10000, RZ ;  /* 0x00010000165b7824 */ /* 0x040fe200078e00ff */
[----:B------:R-:W-:Y:S01]  /*16a0*/  PRMT R22, R22, 0x7632, R22 ;  /* 0x0000763216167816 */ /* 0x000fe20000000016 */
[----:B------:R-:W-:Y:S01]  /*16b0*/  FFMA.FTZ R85, R85, R86, R88 ;  /* 0x0000005655557223 */ /* 0x000fe20000010058 */
[----:B------:R-:W-:-:S02]  /*16c0*/  IMAD.U32 R86, R103, 0x10000, RZ ;  /* 0x0001000067567824 */ /* 0x000fc400078e00ff */
[----:B------:R-:W-:Y:S02]  /*16d0*/  SHF.L.U32 R22, R22, 0x10, RZ ;  /* 0x0000001016167819 */ /* 0x000fe400000006ff */
[----:B------:R-:W-:-:S04]  /*16e0*/  FMUL.FTZ R86, R86, R91 ;  /* 0x0000005b56567220 */ /* 0x000fc80000410000 */
[----:B------:R-:W-:Y:S02]  /*16f0*/  FFMA.FTZ R159, R159, R22, R86 ;  /* 0x000000169f9f7223 */ /* 0x000fe40000010056 */
[----:B------:R-:W4:Y:S01]  /*1700*/  LDG.E.CONSTANT R22, desc[UR10][R2.64+0x808] ;  /* 0x0008080a02167981 */ /* 0x000f22000c1e9900 */
[----:B------:R-:W-:Y:S02]  /*1710*/  IMAD.U32 R86, R30, 0x10000, RZ ;  /* 0x000100001e567824 */ /* 0x000fe400078e00ff */
[----:B------:R-:W-:Y:S01]  /*1720*/  IMAD.U32 R91, R23, 0x10000, RZ ;  /* 0x00010000175b7824 */ /* 0x000fe200078e00ff */
[----:B------:R-:W-:-:S03]  /*1730*/  SHF.L.U32 R88, R26, 0x10, RZ ;  /* 0x000000101a587819 */ /* 0x000fc600000006ff */
[----:B------:R-:W-:Y:S01]  /*1740*/  FMUL.FTZ R161, R86, R91 ;  /* 0x0000005b56a17220 */ /* 0x000fe20000410000 */
[----:B------:R-:W-:Y:S01]  /*1750*/  IMAD.U32 R91, R84, 0x10000, RZ ;  /* 0x00010000545b7824 */ /* 0x000fe200078e00ff */
[----:B------:R-:W-:Y:S02]  /*1760*/  PRMT R84, R23, 0x7632, R84 ;  /* 0x0000763217547816 */ /* 0x000fe40000000054 */
[----:B------:R-:W4:Y:S01]  /*1770*/  LDG.E.CONSTANT R23, desc[UR10][R2.64+0x80c] ;  /* 0x00080c0a02177981 */ /* 0x000f22000c1e9900 */
[----:B------:R-:W-:Y:S01]  /*1780*/  FFMA.FTZ R88, R88, R91, R161 ;  /* 0x0000005b58587223 */ /* 0x000fe200000100a1 */
[----:B------:R-:W-:Y:S02]  /*1790*/  IMAD.U32 R86, R104, 0x10000, RZ ;  /* 0x0001000068567824 */ /* 0x000fe400078e00ff */
[C---:B------:R-:W-:Y:S01]  /*17a0*/  IMAD.U32 R91, R84.reuse, 0x10000, RZ ;  /* 0x00010000545b7824 */ /* 0x040fe200078e00ff */
[----:B------:R-:W-:-:S03]  /*17b0*/  PRMT R84, R84, 0x7632, R84 ;  /* 0x0000763254547816 */ /* 0x000fc60000000054 */
[----:B------:R-:W-:Y:S01]  /*17c0*/  FMUL.FTZ R86, R86, R91 ;  /* 0x0000005b56567220 */ /* 0x000fe20000410000 */
[----:B------:R-:W-:Y:S01]  /*17d0*/  SHF.L.U32 R84, R84, 0x10, RZ ;  /* 0x0000001054547819 */ /* 0x000fe200000006ff */
[----:B------:R-:W-:-:S04]  /*17e0*/  IMAD.U32 R91, R100, 0x10000, RZ ;  /* 0x00010000645b7824 */ /* 0x000fc800078e00ff */
[----:B------:R-:W-:Y:S02]  /*17f0*/  FFMA.FTZ R91, R91, R84, R86 ;  /* 0x000000545b5b7223 */ /* 0x000fe40000010056 */
[----:B------:R-:W4:Y:S01]  /*1800*/  LDG.E.CONSTANT R84, desc[UR10][R2.64+0xa00] ;  /* 0x000a000a02547981 */ /* 0x000f22000c1e9900 */
[----:B------:R-:W-:Y:S02]  /*1810*/  IMAD.U32 R86, R31, 0x10000, RZ ;  /* 0x000100001f567824 */ /* 0x000fe400078e00ff */
[----:B------:R-:W-:-:S04]  /*1820*/  IMAD.U32 R161, R94, 0x10000, RZ ;  /* 0x000100005ea17824 */ /* 0x000fc800078e00ff */
[----:B------:R-:W-:Y:S02]  /*1830*/  FMUL.FTZ R163, R86, R161 ;  /* 0x000000a156a37220 */ /* 0x000fe40000410000 */
[----:B------:R-:W4:Y:S01]  /*1840*/  LDG.E.CONSTANT R86, desc[UR10][R2.64+0xa04] ;  /* 0x000a040a02567981 */ /* 0x000f22000c1e9900 */
[----:B------:R-:W-:Y:S01]  /*1850*/  IMAD.U32 R161, R90, 0x10000, RZ ;  /* 0x000100005aa17824 */ /* 0x000fe200078e00ff */
[----:B------:R-:W-:-:S03]  /*1860*/  PRMT R94, R94, 0x7632, R94 ;  /* 0x000076325e5e7816 */ /* 0x000fc6000000005e */
[----:B------:R-:W-:Y:S02]  /*1870*/  FFMA.FTZ R92, R92, R161, R163 ;  /* 0x000000a15c5c7223 */ /* 0x000fe400000100a3 */
[----:B------:R-:W-:Y:S02]  /*1880*/  IMAD.U32 R161, R94, 0x10000, RZ ;  /* 0x000100005ea17824 */ /* 0x000fe400078e00ff */
[----:B------:R-:W-:-:S04]  /*1890*/  IMAD.U32 R94, R105, 0x10000, RZ ;  /* 0x00010000695e7824 */ /* 0x000fc800078e00ff */
[----:B------:R-:W-:Y:S01]  /*18a0*/  FMUL.FTZ R163, R94, R161 ;  /* 0x000000a15ea37220 */ /* 0x000fe20000410000 */
[----:B------:R-:W-:Y:S02]  /*18b0*/  PRMT R94, R90, 0x7632, R94 ;  /* 0x000076325a5e7816 */ /* 0x000fe4000000005e */
[----:B------:R-:W4:Y:S01]  /*18c0*/  LDG.E.CONSTANT R90, desc[UR10][R2.64+0xa08] ;  /* 0x000a080a025a7981 */ /* 0x000f22000c1e9900 */
[----:B------:R-:W-:-:S04]  /*18d0*/  IMAD.U32 R160, R93, 0x10000, RZ ;  /* 0x000100005da07824 */ /* 0x000fc800078e00ff */
[----:B------:R-:W-:Y:S01]  /*18e0*/  FFMA.FTZ R95, R158, R160, R95 ;  /* 0x000000a09e5f7223 */ /* 0x000fe2000001005f */
[----:B------:R-:W-:Y:S02]  /*18f0*/  PRMT R158, R93, 0x7632, R158 ;  /* 0x000076325d9e7816 */ /* 0x000fe4000000009e */
[----:B------:R-:W4:Y:S02]  /*1900*/  LDG.E.CONSTANT R93, desc[UR10][R2.64+0xa0c] ;  /* 0x000a0c0a025d7981 */ /* 0x000f24000c1e9900 */
        /* <DEDUP_REMOVED lines=8> */
[----:B------:R-:W-:Y:S01]  /*1990*/  SHF.L.U32 R5, R5, 0x10, RZ ;  /* 0x0000001005057819 */ /* 0x000fe200000006ff */
[----:B------:R-:W-:-:S04]  /*19a0*/  IMAD.U32 R160, R107, 0x10000, RZ ;  /* 0x000100006ba07824 */ /* 0x000fc800078e00ff */
[----:B------:R-:W-:Y:S01]  /*19b0*/  FFMA.FTZ R159, R160, R5, R159 ;  /* 0x00000005a09f7223 */ /* 0x000fe2000001009f */
[----:B------:R-:W-:Y:S02]  /*19c0*/  IMAD.U32 R5, R34, 0x10000, RZ ;  /* 0x0001000022057824 */ /* 0x000fe400078e00ff */
[----:B------:R-:W-:-:S04]  /*19d0*/  IMAD.U32 R160, R4, 0x10000, RZ ;  /* 0x0001000004a07824 */ /* 0x000fc800078e00ff */
[----:B------:R-:W-:Y:S01]  /*19e0*/  FFMA.FTZ R88, R5, R160, R88 ;  /* 0x000000a005587223 */ /* 0x000fe20000010058 */
[----:B------:R-:W-:Y:S02]  /*19f0*/  PRMT R5, R4, 0x7632, R5 ;  /* 0x0000763204057816 */ /* 0x000fe40000000005 */
[----:B------:R-:W4:Y:S01]  /*1a00*/  LDG.E.CONSTANT R4, desc[UR10][R2.64+0xc04] ;  /* 0x000c040a02047981 */ /* 0x000f22000c1e9900 */
[----:B------:R-:W-:Y:S01]  /*1a10*/  IMAD.U32 R160, R108, 0x10000, RZ ;  /* 0x000100006ca07824 */ /* 0x000fe200078e00ff */
[----:B------:R-:W-:Y:S02]  /*1a20*/  SHF.L.U32 R5, R5, 0x10, RZ ;  /* 0x0000001005057819 */ /* 0x000fe400000006ff */
[----:B------:R-:W-:Y:S01]  /*1a30*/  SHF.L.U32 R161, R94, 0x10, RZ ;  /* 0x000000105ea17819 */ /* 0x000fe200000006ff */
[----:B------:R-:W-:Y:S02]  /*1a40*/  IMAD.U32 R94, R101, 0x10000, RZ ;  /* 0x00010000655e7824 */ /* 0x000fe400078e00ff */
[----:B------:R-:W-:Y:S01]  /*1a50*/  FFMA.FTZ R91, R160, R5, R91 ;  /* 0x00000005a05b7223 */ /* 0x000fe2000001005b */
[----:B------:R-:W-:-:S02]  /*1a60*/  IMAD.U32 R5, R35, 0x10000, RZ ;  /* 0x0001000023057824 */ /* 0x000fc400078e00ff */
[C---:B------:R-:W-:Y:S01]  /*1a70*/  IMAD.U32 R160, R16.reuse, 0x10000, RZ ;  /* 0x0001000010a07824 */ /* 0x040fe200078e00ff */
[----:B------:R-:W-:Y:S01]  /*1a80*/  PRMT R16, R16, 0x7632, R16 ;  /* 0x0000763210107816 */ /* 0x000fe20000000010 */
[----:B------:R-:W-:Y:S01]  /*1a90*/  FFMA.FTZ R94, R94, R161, R163 ;  /* 0x000000a15e5e7223 */ /* 0x000fe200000100a3 */
[----:B------:R-:W-:Y:S02]  /*1aa0*/  IMAD.U32 R161, R109, 0x10000, RZ ;  /* 0x000100006da17824 */ /* 0x000fe400078e00ff */
[----:B------:R-:W-:Y:S01]  /*1ab0*/  FFMA.FTZ R92, R5, R160, R92 ;  /* 0x000000a0055c7223 */ /* 0x000fe2000001005c */
[----:B------:R-:W-:Y:S01]  /*1ac0*/  SHF.L.U32 R16, R16, 0x10, RZ ;  /* 0x0000001010107819 */ /* 0x000fe200000006ff */
[----:B------:R-:W4:Y:S01]  /*1ad0*/  LDG.E.CONSTANT R5, desc[UR10][R2.64+0xc08] ;  /* 0x000c080a02057981 */ /* 0x000f22000c1e9900 */
[----:B------:R-:W-:-:S03]  /*1ae0*/  IMAD.U32 R160, R17, 0x10000, RZ ;  /* 0x0001000011a07824 */ /* 0x000fc600078e00ff */
[----:B------:R-:W-:Y:S01]  /*1af0*/  FFMA.FTZ R94, R161, R16, R94 ;  /* 0x00000010a15e7223 */ /* 0x000fe2000001005e */
        /* <DEDUP_REMOVED lines=9> */
[----:B------:R-:W-:Y:S02]  /*1b90*/  FFMA.FTZ R85, R160, R17, R85 ;  /* 0x00000011a0557223 */ /* 0x000fe40000010055 */
[----:B------:R-:W4:Y:S01]  /*1ba0*/  LDG.E.CONSTANT R17, desc[UR10][R2.64+0xe00] ;  /* 0x000e000a02117981 */ /* 0x000f22000c1e9900 */
[----:B------:R-:W-:Y:S01]  /*1bb0*/  PRMT R87, R87, 0x7632, R87 ;  /* 0x0000763257577816 */ /* 0x000fe20000000057 */
[----:B------:R-:W-:-:S03]  /*1bc0*/  IMAD.U32 R160, R111, 0x10000, RZ ;  /* 0x000100006fa07824 */ /* 0x000fc600078e00ff */
[----:B------:R-:W-:-:S05]  /*1bd0*/  SHF.L.U32 R87, R87, 0x10, RZ ;  /* 0x0000001057577819 */ /* 0x000fca00000006ff */
[----:B------:R-:W-:Y:S01]  /*1be0*/  FFMA.FTZ R87, R160, R87, R159 ;  /* 0x00000057a0577223 */ /* 0x000fe2000001009f */
[----:B------:R-:W-:Y:S02]  /*1bf0*/  IMAD.U32 R159, R38, 0x10000, RZ ;  /* 0x00010000269f7824 */ /* 0x000fe400078e00ff */
[----:B------:R-:W-:-:S04]  /*1c00*/  IMAD.U32 R160, R18, 0x10000, RZ ;  /* 0x0001000012a07824 */ /* 0x000fc800078e00ff */
[----:B------:R-:W-:Y:S01]  /*1c10*/  FFMA.FTZ R88, R159, R160, R88 ;  /* 0x000000a09f587223 */ /* 0x000fe20000010058 */
[----:B------:R-:W-:Y:S01]  /*1c20*/  PRMT R159, R18, 0x7632, R159 ;  /* 0x00007632129f7816 */ /* 0x000fe2000000009f */
[----:B------:R-:W-:Y:S01]  /*1c30*/  IMAD.U32 R160, R112, 0x10000, RZ ;  /* 0x0001000070a07824 */ /* 0x000fe200078e00ff */
[----:B------:R-:W4:Y:S02]  /*1c40*/  LDG.E.CONSTANT R18, desc[UR10][R2.64+0xe04] ;  /* 0x000e040a02127981 */ /* 0x000f24000c1e9900 */
[----:B------:R-:W-:-:S05]  /*1c50*/  SHF.L.U32 R159, R159, 0x10, RZ ;  /* 0x000000109f9f7819 */ /* 0x000fca00000006ff */
[----:B------:R-:W-:Y:S01]  /*1c60*/  FFMA.FTZ R91, R160, R159, R91 ;  /* 0x0000009fa05b7223 */ /* 0x000fe2000001005b */
[----:B------:R-:W-:Y:S02]  /*1c70*/  IMAD.U32 R159, R39, 0x10000, RZ ;  /* 0x00010000279f7824 */ /* 0x000fe400078e00ff */
[----:B--2---:R-:W-:-:S04]  /*1c80*/  IMAD.U32 R160, R19, 0x10000, RZ ;  /* 0x0001000013a07824 */ /* 0x004fc800078e00ff */
[----:B------:R-:W-:Y:S01]  /*1c90*/  FFMA.FTZ R92, R159, R160, R92 ;  /* 0x000000a09f5c7223 */ /* 0x000fe2000001005c */
[----:B------:R-:W-:Y:S02]  /*1ca0*/  PRMT R159, R19, 0x7632, R159 ;  /* 0x00007632139f7816 */ /* 0x000fe4000000009f */
[----:B------:R-:W2:Y:S02]  /*1cb0*/  LDG.E.CONSTANT R19, desc[UR10][R2.64+0xe08] ;  /* 0x000e080a02137981 */ /* 0x000ea4000c1e9900 */
[----:B------:R-:W-:Y:S01]  /*1cc0*/  SHF.L.U32 R160, R159, 0x10, RZ ;  /* 0x000000109fa07819 */ /* 0x000fe200000006ff */
[----:B------:R-:W-:-:S04]  /*1cd0*/  IMAD.U32 R159, R113, 0x10000, RZ ;  /* 0x00010000719f7824 */ /* 0x000fc800078e00ff */
[----:B------:R-:W-:Y:S01]  /*1ce0*/  FFMA.FTZ R94, R159, R160, R94 ;  /* 0x000000a09f5e7223 */ /* 0x000fe2000001005e */
[----:B------:R-:W-:Y:S02]  /*1cf0*/  IMAD.U32 R160, R40, 0x10000, RZ ;  /* 0x0001000028a07824 */ /* 0x000fe400078e00ff */
[----:B---3--:R-:W-:-:S04]  /*1d00*/  IMAD.U32 R159, R20, 0x10000, RZ ;  /* 0x00010000149f7824 */ /* 0x008fc800078e00ff */
[----:B------:R-:W-:Y:S01]  /*1d10*/  FFMA.FTZ R95, R160, R159, R95 ;  /* 0x0000009fa05f7223 */ /* 0x000fe2000001005f */
[----:B------:R-:W-:Y:S01]  /*1d20*/  PRMT R159, R20, 0x7632, R159 ;  /* 0x00007632149f7816 */ /* 0x000fe2000000009f */
[----:B------:R-:W-:Y:S01]  /*1d30*/  IMAD.U32 R160, R114, 0x10000, RZ ;  /* 0x0001000072a07824 */ /* 0x000fe200078e00ff */
[----:B------:R-:W3:Y:S02]  /*1d40*/  LDG.E.CONSTANT R20, desc[UR10][R2.64+0xe0c] ;  /* 0x000e0c0a02147981 */ /* 0x000ee4000c1e9900 */
[----:B------:R-:W-:-:S05]  /*1d50*/  SHF.L.U32 R159, R159, 0x10, RZ ;  /* 0x000000109f9f7819 */ /* 0x000fca00000006ff */
[----:B------:R-:W-:Y:S01]  /*1d60*/  FFMA.FTZ R89, R160, R159, R89 ;  /* 0x0000009fa0597223 */ /* 0x000fe20000010059 */
[----:B------:R-:W-:Y:S02]  /*1d70*/  IMAD.U32 R160, R41, 0x10000, RZ ;  /* 0x0001000029a07824 */ /* 0x000fe400078e00ff */
[----:B----4-:R-:W-:-:S04]  /*1d80*/  IMAD.U32 R159, R21, 0x10000, RZ ;  /* 0x00010000159f7824 */ /* 0x010fc800078e00ff */
[----:B------:R-:W-:Y:S01]  /*1d90*/  FFMA.FTZ R85, R160, R159, R85 ;  /* 0x0000009fa0557223 */ /* 0x000fe20000010055 */
[----:B------:R-:W-:Y:S01]  /*1da0*/  PRMT R159, R21, 0x7632, R159 ;  /* 0x00007632159f7816 */ /* 0x000fe2000000009f */
[----:B------:R-:W-:Y:S01]  /*1db0*/  IMAD.U32 R160, R115, 0x10000, RZ ;  /* 0x0001000073a07824 */ /* 0x000fe200078e00ff */
[----:B------:R-:W4:Y:S02]  /*1dc0*/  LDG.E.CONSTANT R21, desc[UR10][R2.64+0x1000] ;  /* 0x0010000a02157981 */ /* 0x000f24000c1e9900 */
        /* <DEDUP_REMOVED lines=38> */
[----:B------:R-:W-:Y:S01]  /*2030*/  SHF.L.U32 R160, R120, 0x10, RZ ;  /* 0x0000001078a07819 */ /* 0x000fe200000006ff */
[----:B------:R-:W4:Y:S02]  /*2040*/  LDG.E.CONSTANT R90, desc[UR10][R2.64+0x1204] ;  /* 0x0012040a025a7981 */ /* 0x000f24000c1e9900 */
[----:B------:R-:W-:-:S04]  /*2050*/  IMAD.U32 R159, R159, 0x10000, RZ ;  /* 0x000100009f9f7824 */ /* 0x000fc800078e00ff */
        /* <DEDUP_REMOVED lines=23> */
[----:B------:R-:W-:-:S04]  /*21d0*/  IMAD.U32 R159, R159, 0x10000, RZ ;  /* 0x000100009f9f7824 */ /* 0x000fc800078e00ff */
[----:B------:R-:W-:Y:S01]  /*21e0*/  FFMA.FTZ R87, R160, R159, R87 ;  /* 0x0000009fa0577223 */ /* 0x000fe20000010057 */
[C---:B------:R-:W-:Y:S01]  /*21f0*/  IMAD.U32 R160, R5.reuse, 0x10000, RZ ;  /* 0x0001000005a07824 */ /* 0x040fe200078e00ff */
[----:B------:R-:W-:Y:S01]  /*2200*/  PRMT R5, R5, 0x7632, R5 ;  /* 0x0000763205057816 */ /* 0x000fe20000000005 */
[----:B------:R-:W-:-:S03]  /*2210*/  IMAD.U32 R159, R50, 0x10000, RZ ;  /* 0x00010000329f7824 */ /* 0x000fc600078e00ff */
[----:B------:R-:W-:Y:S01]  /*2220*/  SHF.L.U32 R5, R5, 0x10, RZ ;  /* 0x0000001005057819 */ /* 0x000fe200000006ff */
[----:B------:R-:W-:Y:S01]  /*2230*/  FFMA.FTZ R159, R159, R160, R88 ;  /* 0x000000a09f9f7223 */ /* 0x000fe20000010058 */
[----:B------:R-:W-:Y:S01]  /*2240*/  IMAD.U32 R160, R124, 0x10000, RZ ;  /* 0x000100007ca07824 */ /* 0x000fe200078e00ff */
[----:B------:R-:W4:Y:S03]  /*2250*/  LDG.E.CONSTANT R88, desc[UR10][R2.64+0x1404] ;  /* 0x0014040a02587981 */ /* 0x000f26000c1e9900 */
[----:B------:R-:W-:Y:S01]  /*2260*/  FFMA.FTZ R91, R160, R5, R91 ;  /* 0x00000005a05b7223 */ /* 0x000fe2000001005b */
[----:B------:R-:W-:Y:S01]  /*2270*/  IMAD.U32 R5, R51, 0x10000, RZ ;  /* 0x0001000033057824 */ /* 0x000fe200078e00ff */
[C---:B------:R-:W-:Y:S02]  /*2280*/  SHF.L.U32 R160, R16.reuse, 0x10, RZ ;  /* 0x0000001010a07819 */ /* 0x040fe400000006ff */
[----:B------:R-:W-:-:S03]  /*2290*/  PRMT R16, R16, 0x7632, R16 ;  /* 0x0000763210107816 */ /* 0x000fc60000000010 */
[----:B------:R-:W-:Y:S02]  /*22a0*/  FFMA.FTZ R92, R5, R160, R92 ;  /* 0x000000a0055c7223 */ /* 0x000fe4000001005c */
[----:B------:R-:W4:Y:S01]  /*22b0*/  LDG.E.CONSTANT R5, desc[UR10][R2.64+0x1408] ;  /* 0x0014080a02057981 */ /* 0x000f22000c1e9900 */
[----:B------:R-:W-:Y:S02]  /*22c0*/  IMAD.U32 R16, R16, 0x10000, RZ ;  /* 0x0001000010107824 */ /* 0x000fe400078e00ff */
[----:B------:R-:W-:Y:S02]  /*22d0*/  IMAD.U32 R161, R125, 0x10000, RZ ;  /* 0x000100007da17824 */ /* 0x000fe400078e00ff */
[----:B------:R-:W-:Y:S02]  /*22e0*/  IMAD.U32 R160, R17, 0x10000, RZ ;  /* 0x0001000011a07824 */ /* 0x000fe400078e00ff */
[----:B------:R-:W-:Y:S01]  /*22f0*/  FFMA.FTZ R94, R161, R16, R94 ;  /* 0x00000010a15e7223 */ /* 0x000fe2000001005e */
[----:B------:R-:W-:-:S05]  /*2300*/  SHF.L.U32 R16, R52, 0x10, RZ ;  /* 0x0000001034107819 */ /* 0x000fca00000006ff */
[----:B------:R-:W-:Y:S02]  /*2310*/  FFMA.FTZ R95, R16, R160, R95 ;  /* 0x000000a0105f7223 */ /* 0x000fe4000001005f */
[----:B------:R-:W4:Y:S01]  /*2320*/  LDG.E.CONSTANT R16, desc[UR10][R2.64+0x140c] ;  /* 0x00140c0a02107981 */ /* 0x000f22000c1e9900 */
[----:B------:R-:W-:Y:S02]  /*2330*/  PRMT R17, R17, 0x7632, R17 ;  /* 0x0000763211117816 */ /* 0x000fe40000000011 */
[----:B------:R-:W-:-:S03]  /*2340*/  SHF.L.U32 R160, R126, 0x10, RZ ;  /* 0x000000107ea07819 */ /* 0x000fc600000006ff */
        /* <DEDUP_REMOVED lines=10> */
[----:B------:R-:W-:Y:S01]  /*23f0*/  IMAD.U32 R18, R54, 0x10000, RZ ;  /* 0x0001000036127824 */ /* 0x000fe200078e00ff */
[C---:B--2---:R-:W-:Y:S02]  /*2400*/  SHF.L.U32 R17, R19.reuse, 0x10, RZ ;  /* 0x0000001013117819 */ /* 0x044fe400000006ff */
[----:B------:R-:W-:-:S03]  /*2410*/  PRMT R19, R19, 0x7632, R19 ;  /* 0x0000763213137816 */ /* 0x000fc60000000013 */
[----:B------:R-:W-:Y:S01]  /*2420*/  FFMA.FTZ R159, R18, R17, R159 ;  /* 0x00000011129f7223 */ /* 0x000fe2000001009f */
[----:B------:R-:W-:Y:S02]  /*2430*/  IMAD.U32 R18, R128, 0x10000, RZ ;  /* 0x0001000080127824 */ /* 0x000fe400078e00ff */
[----:B------:R-:W-:Y:S01]  /*2440*/  IMAD.U32 R19, R19, 0x10000, RZ ;  /* 0x0001000013137824 */ /* 0x000fe200078e00ff */
[----:B------:R-:W-:-:S03]  /*2450*/  SHF.L.U32 R17, R55, 0x10, RZ ;  /* 0x0000001037117819 */ /* 0x000fc600000006ff */
[----:B------:R-:W-:Y:S01]  /*2460*/  FFMA.FTZ R91, R18, R19, R91 ;  /* 0x00000013125b7223 */ /* 0x000fe2000001005b */
        /* <DEDUP_REMOVED lines=8> */
[----:B------:R-:W-:-:S03]  /*24f0*/  PRMT R21, R21, 0x7632, R21 ;  /* 0x0000763215157816 */ /* 0x000fc60000000015 */
[----:B------:R-:W-:Y:S01]  /*2500*/  FFMA.FTZ R95, R18, R17, R95 ;  /* 0x00000011125f7223 */ /* 0x000fe2000001005f */
[----:B------:R-:W-:Y:S01]  /*2510*/  SHF.L.U32 R21, R21, 0x10, RZ ;  /* 0x0000001015157819 */ /* 0x000fe200000006ff */
[----:B------:R-:W-:Y:S01]  /*2520*/  IMAD.U32 R18, R130, 0x10000, RZ ;  /* 0x0001000082127824 */ /* 0x000fe200078e00ff */
[----:B------:R-:W2:Y:S03]  /*2530*/  LDG.E.CONSTANT R17, desc[UR10][R2.64+0x1600] ;  /* 0x0016000a02117981 */ /* 0x000ea6000c1e9900 */
[----:B------:R-:W-:Y:S01]  /*2540*/  FFMA.FTZ R89, R18, R21, R89 ;  /* 0x0000001512597223 */ /* 0x000fe20000010059 */
[----:B------:R-:W-:Y:S01]  /*2550*/  IMAD.U32 R18, R57, 0x10000, RZ ;  /* 0x0001000039127824 */ /* 0x000fe200078e00ff */
[C---:B------:R-:W-:Y:S02]  /*2560*/  SHF.L.U32 R19, R22.reuse, 0x10, RZ ;  /* 0x0000001016137819 */ /* 0x040fe400000006ff */
[----:B------:R-:W-:Y:S01]  /*2570*/  PRMT R22, R22, 0x7632, R22 ;  /* 0x0000763216167816 */ /* 0x000fe20000000016 */
[----:B------:R-:W-:-:S02]  /*2580*/  IMAD.U32 R20, R131, 0x10000, RZ ;  /* 0x0001000083147824 */ /* 0x000fc400078e00ff */
[----:B------:R-:W-:Y:S02]  /*2590*/  FFMA.FTZ R85, R18, R19, R85 ;  /* 0x0000001312557223 */ /* 0x000fe40000010055 */
[----:B------:R-:W-:Y:S01]  /*25a0*/  IMAD.U32 R22, R22, 0x10000, RZ ;  /* 0x0001000016167824 */ /* 0x000fe200078e00ff */
[----:B------:R-:W3:Y:S03]  /*25b0*/  LDG.E.CONSTANT R18, desc[UR10][R2.64+0x1604] ;  /* 0x0016040a02127981 */ /* 0x000ee6000c1e9900 */
[----:B------:R-:W-:Y:S01]  /*25c0*/  FFMA.FTZ R87, R20, R22, R87 ;  /* 0x0000001614577223 */ /* 0x000fe20000010057 */
[----:B------:R-:W-:Y:S01]  /*25d0*/  SHF.L.U32 R20, R58, 0x10, RZ ;  /* 0x000000103a147819 */ /* 0x000fe200000006ff */
        /* <DEDUP_REMOVED lines=8> */
[C---:B------:R-:W-:Y:S01]  /*2660*/  IMAD.U32 R20, R84.reuse, 0x10000, RZ ;  /* 0x0001000054147824 */ /* 0x040fe200078e00ff */
[----:B------:R-:W-:-:S03]  /*2670*/  PRMT R84, R84, 0x7632, R84 ;  /* 0x0000763254547816 */ /* 0x000fc60000000054 */
[----:B------:R-:W-:Y:S01]  /*2680*/  FFMA.FTZ R92, R21, R20, R92 ;  /* 0x00000014155c7223 */ /* 0x000fe2000001005c */
[----:B------:R-:W-:Y:S01]  /*2690*/  SHF.L.U32 R84, R84, 0x10, RZ ;  /* 0x0000001054547819 */ /* 0x000fe200000006ff */
[----:B------:R-:W2:Y:S01]  /*26a0*/  LDG.E.CONSTANT R20, desc[UR10][R2.64+0x160c] ;  /* 0x00160c0a02147981 */ /* 0x000ea2000c1e9900 */
[----:B------:R-:W-:Y:S02]  /*26b0*/  IMAD.U32 R21, R133, 0x10000, RZ ;  /* 0x0001000085157824 */ /* 0x000fe400078e00ff */
[----:B------:R-:W-:Y:S02]  /*26c0*/  IMAD.U32 R22, R60, 0x10000, RZ ;  /* 0x000100003c167824 */ /* 0x000fe400078e00ff */
[----:B------:R-:W-:Y:S01]  /*26d0*/  FFMA.FTZ R94, R21, R84, R94 ;  /* 0x00000054155e7223 */ /* 0x000fe2000001005e */
[C---:B------:R-:W-:Y:S02]  /*26e0*/  SHF.L.U32 R21, R86.reuse, 0x10, RZ ;  /* 0x0000001056157819 */ /* 0x040fe400000006ff */
[----:B------:R-:W-:-:S03]  /*26f0*/  PRMT R86, R86, 0x7632, R86 ;  /* 0x0000763256567816 */ /* 0x000fc60000000056 */
[----:B------:R-:W-:Y:S01]  /*2700*/  FFMA.FTZ R95, R22, R21, R95 ;  /* 0x00000015165f7223 */ /* 0x000fe2000001005f */
[----:B------:R-:W-:Y:S01]  /*2710*/  IMAD.U32 R22, R134, 0x10000, RZ ;  /* 0x0001000086167824 */ /* 0x000fe200078e00ff */
[----:B------:R-:W2:Y:S01]  /*2720*/  LDG.E.CONSTANT R21, desc[UR10][R2.64+0x1800] ;  /* 0x0018000a02157981 */ /* 0x000ea2000c1e9900 */
[----:B------:R-:W-:-:S04]  /*2730*/  IMAD.U32 R86, R86, 0x10000, RZ ;  /* 0x0001000056567824 */ /* 0x000fc800078e00ff */
[----:B------:R-:W-:Y:S01]  /*2740*/  FFMA.FTZ R89, R22, R86, R89 ;  /* 0x0000005616597223 */ /* 0x000fe20000010059 */
[----:B------:R-:W-:Y:S01]  /*2750*/  SHF.L.U32 R22, R61, 0x10, RZ ;  /* 0x000000103d167819 */ /* 0x000fe200000006ff */
[C---:B------:R-:W-:Y:S01]  /*2760*/  IMAD.U32 R23, R90.reuse, 0x10000, RZ ;  /* 0x000100005a177824 */ /* 0x040fe200078e00ff */
[----:B------:R-:W-:Y:S02]  /*2770*/  PRMT R90, R90, 0x7632, R90 ;  /* 0x000076325a5a7816 */ /* 0x000fe4000000005a */
[----:B------:R-:W-:Y:S01]  /*2780*/  SHF.L.U32 R84, R135, 0x10, RZ ;  /* 0x0000001087547819 */ /* 0x000fe200000006ff */
[----:B------:R-:W-:Y:S02]  /*2790*/  FFMA.FTZ R85, R22, R23, R85 ;  /* 0x0000001716557223 */ /* 0x000fe40000010055 */
        /* <DEDUP_REMOVED lines=8> */
[----:B------:R-:W2:Y:S01]  /*2820*/  LDG.E.CONSTANT R23, desc[UR10][R2.64+0x1808] ;  /* 0x0018080a02177981 */ /* 0x000ea2000c1e9900 */
[----:B------:R-:W-:-:S04]  /*2830*/  IMAD.U32 R84, R136, 0x10000, RZ ;  /* 0x0001000088547824 */ /* 0x000fc800078e00ff */
[----:B------:R-:W-:Y:S01]  /*2840*/  FFMA.FTZ R91, R84, R93, R91 ;  /* 0x0000005d545b7223 */ /* 0x000fe2000001005b */
[----:B------:R-:W-:Y:S01]  /*2850*/  IMAD.U32 R93, R63, 0x10000, RZ ;  /* 0x000100003f5d7824 */ /* 0x000fe200078e00ff */
[----:B------:R-:W-:Y:S02]  /*2860*/  SHF.L.U32 R84, R158, 0x10, RZ ;  /* 0x000000109e547819 */ /* 0x000fe400000006ff */
[----:B------:R-:W-:-:S03]  /*2870*/  SHF.L.U32 R86, R64, 0x10, RZ ;  /* 0x0000001040567819 */ /* 0x000fc600000006ff */
[----:B------:R-:W-:Y:S02]  /*2880*/  FFMA.FTZ R92, R93, R84, R92 ;  /* 0x000000545d5c7223 */ /* 0x000fe4000001005c */
[----:B------:R-:W2:Y:S01]  /*2890*/  LDG.E.CONSTANT R84, desc[UR10][R2.64+0x180c] ;  /* 0x00180c0a02547981 */ /* 0x000ea2000c1e9900 */
[----:B------:R-:W-:-:S04]  /*28a0*/  IMAD.U32 R90, R4, 0x10000, RZ ;  /* 0x00010000045a7824 */ /* 0x000fc800078e00ff */
[----:B------:R-:W-:Y:S01]  /*28b0*/  FFMA.FTZ R95, R86, R90, R95 ;  /* 0x0000005a565f7223 */ /* 0x000fe2000001005f */
[----:B------:R-:W-:Y:S02]  /*28c0*/  PRMT R86, R4, 0x7632, R86 ;  /* 0x0000763204567816 */ /* 0x000fe40000000056 */
[----:B------:R-:W2:Y:S03]  /*28d0*/  LDG.E.CONSTANT R4, desc[UR10][R2.64+0x1a00] ;  /* 0x001a000a02047981 */ /* 0x000ea6000c1e9900 */
[----:B------:R-:W-:Y:S01]  /*28e0*/  IMAD.U32 R90, R86, 0x10000, RZ ;  /* 0x00010000565a7824 */ /* 0x000fe200078e00ff */
[----:B------:R-:W-:Y:S02]  /*28f0*/  SHF.L.U32 R86, R138, 0x10, RZ ;  /* 0x000000108a567819 */ /* 0x000fe400000006ff */
[----:B------:R-:W-:-:S03]  /*2900*/  PRMT R158, R158, 0x7632, R158 ;  /* 0x000076329e9e7816 */ /* 0x000fc6000000009e */
[----:B------:R-:W-:Y:S01]  /*2910*/  FFMA.FTZ R89, R86, R90, R89 ;  /* 0x0000005a56597223 */ /* 0x000fe20000010059 */
[----:B------:R-:W-:Y:S02]  /*2920*/  IMAD.U32 R86, R65, 0x10000, RZ ;  /* 0x0001000041567824 */ /* 0x000fe400078e00ff */
[C---:B------:R-:W-:Y:S01]  /*2930*/  IMAD.U32 R90, R88.reuse, 0x10000, RZ ;  /* 0x00010000585a7824 */ /* 0x040fe200078e00ff */
[----:B------:R-:W-:Y:S01]  /*2940*/  PRMT R88, R88, 0x7632, R88 ;  /* 0x0000763258587816 */ /* 0x000fe20000000058 */
[----:B------:R-:W-:Y:S02]  /*2950*/  IMAD.U32 R158, R158, 0x10000, RZ ;  /* 0x000100009e9e7824 */ /* 0x000fe400078e00ff */
[----:B------:R-:W-:Y:S01]  /*2960*/  FFMA.FTZ R86, R86, R90, R85 ;  /* 0x0000005a56567223 */ /* 0x000fe20000010055 */
[----:B------:R-:W-:Y:S01]  /*2970*/  IMAD.U32 R93, R137, 0x10000, RZ ;  /* 0x00010000895d7824 */ /* 0x000fe200078e00ff */
[----:B------:R-:W2:Y:S01]  /*2980*/  LDG.E.CONSTANT R85, desc[UR10][R2.64+0x1a04] ;  /* 0x001a040a02557981 */ /* 0x000ea2000c1e9900 */
[----:B------:R-:W-:Y:S01]  /*2990*/  SHF.L.U32 R90, R88, 0x10, RZ ;  /* 0x00000010585a7819 */ /* 0x000fe200000006ff */
[----:B------:R-:W-:-:S02]  /*29a0*/  IMAD.U32 R88, R139, 0x10000, RZ ;  /* 0x000100008b587824 */ /* 0x000fc400078e00ff */
[----:B------:R-:W-:Y:S01]  /*29b0*/  FFMA.FTZ R94, R93, R158, R94 ;  /* 0x0000009e5d5e7223 */ /* 0x000fe2000001005e */
[C---:B------:R-:W-:Y:S01]  /*29c0*/  SHF.L.U32 R93, R5.reuse, 0x10, RZ ;  /* 0x00000010055d7819 */ /* 0x040fe200000006ff */
[----:B------:R-:W-:Y:S01]  /*29d0*/  FFMA.FTZ R88, R88, R90, R87 ;  /* 0x0000005a58587223 */ /* 0x000fe20000010057 */
[----:B------:R-:W-:Y:S01]  /*29e0*/  IMAD.U32 R90, R66, 0x10000, RZ ;  /* 0x00010000425a7824 */ /* 0x000fe200078e00ff */
[----:B------:R-:W2:Y:S03]  /*29f0*/  LDG.E.CONSTANT R87, desc[UR10][R2.64+0x1c00] ;  /* 0x001c000a02577981 */ /* 0x000ea6000c1e9900 */
[----:B------:R-:W-:Y:S01]  /*2a00*/  FFMA.FTZ R159, R90, R93, R159 ;  /* 0x0000005d5a9f7223 */ /* 0x000fe2000001009f */
[----:B------:R-:W-:Y:S01]  /*2a10*/  PRMT R93, R5, 0x7632, R93 ;  /* 0x00007632055d7816 */ /* 0x000fe2000000005d */
[----:B------:R-:W-:Y:S01]  /*2a20*/  IMAD.U32 R158, R140, 0x10000, RZ ;  /* 0x000100008c9e7824 */ /* 0x000fe200078e00ff */
[----:B------:R-:W2:Y:S03]  /*2a30*/  LDG.E.CONSTANT R90, desc[UR10][R2.64+0x1c04] ;  /* 0x001c040a025a7981 */ /* 0x000ea6000c1e9900 */
[----:B------:R-:W-:Y:S01]  /*2a40*/  IMAD.U32 R93, R93, 0x10000, RZ ;  /* 0x000100005d5d7824 */ /* 0x000fe200078e00ff */
[----:B------:R-:W2:Y:S03]  /*2a50*/  LDG.E.CONSTANT R5, desc[UR10][R2.64+0x1a08] ;  /* 0x001a080a02057981 */ /* 0x000ea6000c1e9900 */
[----:B------:R-:W-:Y:S01]  /*2a60*/  FFMA.FTZ R91, R158, R93, R91 ;  /* 0x0000005d9e5b7223 */ /* 0x000fe2000001005b */
[----:B------:R-:W-:Y:S01]  /*2a70*/  SHF.L.U32 R93, R67, 0x10, RZ ;  /* 0x00000010435d7819 */ /* 0x000fe200000006ff */
[----:B------:R-:W-:-:S04]  /*2a80*/  IMAD.U32 R158, R16, 0x10000, RZ ;  /* 0x00010000109e7824 */ /* 0x000fc800078e00ff */
[----:B------:R-:W-:Y:S02]  /*2a90*/  FFMA.FTZ R158, R93, R158, R92 ;  /* 0x0000009e5d9e7223 */ /* 0x000fe4000001005c */
[----:B------:R-:W2:Y:S04]  /*2aa0*/  LDG.E.CONSTANT R93, desc[UR10][R2.64+0x1c08] ;  /* 0x001c080a025d7981 */ /* 0x000ea8000c1e9900 */
[----:B------:R0:W2:Y:S02]  /*2ab0*/  LDG.E.CONSTANT R92, desc[UR10][R2.64+0x1a0c] ;  /* 0x001a0c0a025c7981 */ /* 0x0000a4000c1e9900 */
[----:B0-----:R-:W-:Y:S01]  /*2ac0*/  IMAD.U32 R3, R69, 0x10000, RZ ;  /* 0x0001000045037824 */ /* 0x001fe200078e00ff */
[----:B------:R-:W-:Y:S02]  /*2ad0*/  PRMT R16, R16, 0x7632, R16 ;  /* 0x0000763210107816 */ /* 0x000fe40000000010 */
[----:B------:R-:W-:-:S03]  /*2ae0*/  SHF.L.U32 R161, R141, 0x10, RZ ;  /* 0x000000108da17819 */ /* 0x000fc600000006ff */
[----:B------:R-:W-:-:S04]  /*2af0*/  IMAD.U32 R16, R16, 0x10000, RZ ;  /* 0x0001000010107824 */ /* 0x000fc800078e00ff */
[----:B------:R-:W-:Y:S01]  /*2b00*/  FFMA.FTZ R94, R161, R16, R94 ;  /* 0x00000010a15e7223 */ /* 0x000fe2000001005e */
[----:B------:R-:W-:Y:S01]  /*2b10*/  IMAD.U32 R16, R68, 0x10000, RZ ;  /* 0x0001000044107824 */ /* 0x000fe200078e00ff */
[C---:B---3--:R-:W-:Y:S02]  /*2b20*/  SHF.L.U32 R2, R18.reuse, 0x10, RZ ;  /* 0x0000001012027819 */ /* 0x048fe400000006ff */
[----:B------:R-:W-:-:S03]  /*2b30*/  PRMT R18, R18, 0x7632, R18 ;  /* 0x0000763212127816 */ /* 0x000fc60000000012 */
[----:B------:R-:W-:Y:S01]  /*2b40*/  FFMA.FTZ R86, R3, R2, R86 ;  /* 0x0000000203567223 */ /* 0x000fe20000010056 */
[----:B------:R-:W-:Y:S02]  /*2b50*/  IMAD.U32 R3, R143, 0x10000, RZ ;  /* 0x000100008f037824 */ /* 0x000fe400078e00ff */
[----:B------:R-:W-:Y:S01]  /*2b60*/  IMAD.U32 R18, R18, 0x10000, RZ ;  /* 0x0001000012127824 */ /* 0x000fe200078e00ff */
[----:B------:R-:W-:-:S03]  /*2b70*/  SHF.L.U32 R2, R70, 0x10, RZ ;  /* 0x0000001046027819 */ /* 0x000fc600000006ff */
[----:B------:R-:W-:Y:S01]  /*2b80*/  FFMA.FTZ R88, R3, R18, R88 ;  /* 0x0000001203587223 */ /* 0x000fe20000010058 */
[C---:B----4-:R-:W-:Y:S01]  /*2b90*/  IMAD.U32 R3, R19.reuse, 0x10000, RZ ;  /* 0x0001000013037824 */ /* 0x050fe200078e00ff */
[----:B------:R-:W-:-:S03]  /*2ba0*/  PRMT R19, R19, 0x7632, R19 ;  /* 0x0000763213137816 */ /* 0x000fc60000000013 */
[----:B------:R-:W-:Y:S01]  /*2bb0*/  FFMA.FTZ R159, R2, R3, R159 ;  /* 0x00000003029f7223 */ /* 0x000fe2000001009f */
[----:B------:R-:W-:Y:S01]  /*2bc0*/  SHF.L.U32 R2, R144, 0x10, RZ ;  /* 0x0000001090027819 */ /* 0x000fe200000006ff */
[----:B------:R-:W-:Y:S02]  /*2bd0*/  IMAD.U32 R19, R19, 0x10000, RZ ;  /* 0x0001000013137824 */ /* 0x000fe400078e00ff */
[----:B------:R-:W-:Y:S02]  /*2be0*/  IMAD.U32 R3, R71, 0x10000, RZ ;  /* 0x0001000047037824 */ /* 0x000fe400078e00ff */
[----:B------:R-:W-:Y:S01]  /*2bf0*/  FFMA.FTZ R91, R2, R19, R91 ;  /* 0x00000013025b7223 */ /* 0x000fe2000001005b */
[C---:B--2---:R-:W-:Y:S01]  /*2c00*/  IMAD.U32 R2, R20.reuse, 0x10000, RZ ;  /* 0x0001000014027824 */ /* 0x044fe200078e00ff */
[----:B------:R-:W-:Y:S01]  /*2c10*/  PRMT R20, R20, 0x7632, R20 ;  /* 0x0000763214147816 */ /* 0x000fe20000000014 */
[----:B------:R-:W-:Y:S02]  /*2c20*/  IMAD.U32 R161, R17, 0x10000, RZ ;  /* 0x0001000011a17824 */ /* 0x000fe400078e00ff */
[----:B------:R-:W-:Y:S01]  /*2c30*/  FFMA.FTZ R158, R3, R2, R158 ;  /* 0x00000002039e7223 */ /* 0x000fe2000001009e */
[----:B------:R-:W-:Y:S01]  /*2c40*/  SHF.L.U32 R20, R20, 0x10, RZ ;  /* 0x0000001014147819 */ /* 0x000fe200000006ff */
[----:B------:R-:W-:Y:S01]  /*2c50*/  IMAD.U32 R3, R145, 0x10000, RZ ;  /* 0x0001000091037824 */ /* 0x000fe200078e00ff */
[----:B------:R-:W-:Y:S01]  /*2c60*/  PRMT R17, R17, 0x7632, R17 ;  /* 0x0000763211117816 */ /* 0x000fe20000000011 */
[----:B------:R-:W-:-:S02]  /*2c70*/  FFMA.FTZ R95, R16, R161, R95 ;  /* 0x000000a1105f7223 */ /* 0x000fc4000001005f */
[----:B------:R-:W-:Y:S01]  /*2c80*/  FFMA.FTZ R94, R3, R20, R94 ;  /* 0x00000014035e7223 */ /* 0x000fe2000001005e */
[----:B------:R-:W-:Y:S01]  /*2c90*/  SHF.L.U32 R17, R17, 0x10, RZ ;  /* 0x0000001011117819 */ /* 0x000fe200000006ff */
[----:B------:R-:W-:Y:S02]  /*2ca0*/  IMAD.U32 R2, R72, 0x10000, RZ ;  /* 0x0001000048027824 */ /* 0x000fe400078e00ff */
[----:B------:R-:W-:Y:S01]  /*2cb0*/  IMAD.U32 R16, R142, 0x10000, RZ ;  /* 0x000100008e107824 */ /* 0x000fe200078e00ff */
[C---:B------:R-:W-:Y:S02]  /*2cc0*/  SHF.L.U32 R3, R21.reuse, 0x10, RZ ;  /* 0x0000001015037819 */ /* 0x040fe400000006ff */
[----:B------:R-:W-:Y:S01]  /*2cd0*/  PRMT R21, R21, 0x7632, R21 ;  /* 0x0000763215157816 */ /* 0x000fe20000000015 */
[----:B------:R-:W-:Y:S02]  /*2ce0*/  FFMA.FTZ R89, R16, R17, R89 ;  /* 0x0000001110597223 */ /* 0x000fe40000010059 */
[----:B------:R-:W-:Y:S01]  /*2cf0*/  FFMA.FTZ R95, R2, R3, R95 ;  /* 0x00000003025f7223 */ /* 0x000fe2000001005f */
[----:B------:R-:W-:-:S02]  /*2d00*/  IMAD.U32 R2, R146, 0x10000, RZ ;  /* 0x0001000092027824 */ /* 0x000fc400078e00ff */
[----:B------:R-:W-:Y:S01]  /*2d10*/  IMAD.U32 R21, R21, 0x10000, RZ ;  /* 0x0001000015157824 */ /* 0x000fe200078e00ff */
[----:B------:R-:W-:-:S03]  /*2d20*/  SHF.L.U32 R3, R73, 0x10, RZ ;  /* 0x0000001049037819 */ /* 0x000fc600000006ff */
[----:B------:R-:W-:Y:S01]  /*2d30*/  FFMA.FTZ R89, R2, R21, R89 ;  /* 0x0000001502597223 */ /* 0x000fe20000010059 */
        /* <DEDUP_REMOVED lines=28> */
[----:B------:R-:W-:-:S05]  /*2f00*/  PRMT R4, R85, 0x7632, R4 ;  /* 0x0000763255047816 */ /* 0x000fca0000000004 */
[----:B------:R-:W-:Y:S01]  /*2f10*/  IMAD.U32 R4, R4, 0x10000, RZ ;  /* 0x0001000004047824 */ /* 0x000fe200078e00ff */
[----:B------:R-:W-:-:S03]  /*2f20*/  SHF.L.U32 R16, R87, 0x10, RZ ;  /* 0x0000001057107819 */ /* 0x000fc600000006ff */
[----:B------:R-:W-:Y:S01]  /*2f30*/  FFMA.FTZ R88, R19, R4, R88 ;  /* 0x0000000413587223 */ /* 0x000fe20000010058 */
[----:B------:R-:W-:Y:S01]  /*2f40*/  IMAD.U32 R4, R80, 0x10000, RZ ;  /* 0x0001000050047824 */ /* 0x000fe200078e00ff */
[----:B------:R-:W-:Y:S01]  /*2f50*/  PRMT R87, R87, 0x7632, R87 ;  /* 0x0000763257577816 */ /* 0x000fe20000000057 */
[----:B------:R-:W-:Y:S01]  /*2f60*/  IMAD.U32 R85, R85, 0x10000, RZ ;  /* 0x0001000055557824 */ /* 0x000fe200078e00ff */
[----:B------:R-:W-:Y:S01]  /*2f70*/  SHF.L.U32 R17, R77, 0x10, RZ ;  /* 0x000000104d117819 */ /* 0x000fe200000006ff */
[----:B------:R-:W-:Y:S01]  /*2f80*/  FFMA.FTZ R16, R4, R16, R3 ;  /* 0x0000001004107223 */ /* 0x000fe20000010003 */
[----:B------:R-:W-:Y:S01]  /*2f90*/  SHF.L.U32 R87, R87, 0x10, RZ ;  /* 0x0000001057577819 */ /* 0x000fe200000006ff */
[----:B------:R-:W-:Y:S02]  /*2fa0*/  IMAD.U32 R3, R154, 0x10000, RZ ;  /* 0x000100009a037824 */ /* 0x000fe400078e00ff */
[----:B------:R-:W-:Y:S01]  /*2fb0*/  FFMA.FTZ R17, R17, R85, R86 ;  /* 0x0000005511117223 */ /* 0x000fe20000010056 */
[----:B------:R-:W-:-:S02]  /*2fc0*/  IMAD.U32 R4, R81, 0x10000, RZ ;  /* 0x0001000051047824 */ /* 0x000fc400078e00ff */
[----:B------:R-:W-:Y:S01]  /*2fd0*/  FFMA.FTZ R87, R3, R87, R2 ;  /* 0x0000005703577223 */ /* 0x000fe20000010002 */
[C---:B------:R-:W-:Y:S01]  /*2fe0*/  IMAD.U32 R18, R90.reuse, 0x10000, RZ ;  /* 0x000100005a127824 */ /* 0x040fe200078e00ff */
[----:B------:R-:W-:Y:S02]  /*2ff0*/  PRMT R90, R90, 0x7632, R90 ;  /* 0x000076325a5a7816 */ /* 0x000fe4000000005a */
[C---:B------:R-:W-:Y:S01]  /*3000*/  PRMT R3, R5.reuse, 0x7632, R3 ;  /* 0x0000763205037816 */ /* 0x040fe20000000003 */
[----:B------:R-:W-:Y:S01]  /*3010*/  FFMA.FTZ R18, R4, R18, R17 ;  /* 0x0000001204127223 */ /* 0x000fe20000010011 */
[----:B------:R-:W-:Y:S01]  /*3020*/  FADD.FTZ R87, R16, R87 ;  /* 0x0000005710577221 */ /* 0x000fe20000010000 */
[----:B------:R-:W-:Y:S01]  /*3030*/  SHF.L.U32 R90, R90, 0x10, RZ ;  /* 0x000000105a5a7819 */ /* 0x000fe200000006ff */
[----:B------:R-:W-:Y:S01]  /*3040*/  IMAD.U32 R2, R78, 0x10000, RZ ;  /* 0x000100004e027824 */ /* 0x000fe200078e00ff */
[----:B------:R-:W-:Y:S01]  /*3050*/  SHF.L.U32 R4, R152, 0x10, RZ ;  /* 0x0000001098047819 */ /* 0x000fe200000006ff */
[----:B------:R-:W-:-:S02]  /*3060*/  IMAD.U32 R5, R5, 0x10000, RZ ;  /* 0x0001000005057824 */ /* 0x000fc400078e00ff */
[----:B------:R-:W-:Y:S01]  /*3070*/  FADD.FTZ R87, R18, R87 ;  /* 0x0000005712577221 */ /* 0x000fe20000010000 */
[----:B------:R-:W-:Y:S01]  /*3080*/  IMAD.U32 R17, R155, 0x10000, RZ ;  /* 0x000100009b117824 */ /* 0x000fe200078e00ff */
[----:B------:R-:W-:Y:S01]  /*3090*/  PRMT R18, R93, 0x7632, R18 ;  /* 0x000076325d127816 */ /* 0x000fe20000000012 */
[----:B------:R-:W-:Y:S01]  /*30a0*/  IMAD.U32 R3, R3, 0x10000, RZ ;  /* 0x0001000003037824 */ /* 0x000fe200078e00ff */
[----:B------:R-:W-:Y:S01]  /*30b0*/  SHF.L.U32 R93, R93, 0x10, RZ ;  /* 0x000000105d5d7819 */ /* 0x000fe200000006ff */
[----:B------:R-:W-:Y:S01]  /*30c0*/  FFMA.FTZ R2, R2, R5, R159 ;  /* 0x0000000502027223 */ /* 0x000fe2000001009f */
[----:B------:R-:W-:Y:S01]  /*30d0*/  FFMA.FTZ R88, R17, R90, R88 ;  /* 0x0000005a11587223 */ /* 0x000fe20000010058 */
[----:B------:R-:W-:Y:S02]  /*30e0*/  IMAD.U32 R19, R82, 0x10000, RZ ;  /* 0x0001000052137824 */ /* 0x000fe400078e00ff */
[----:B------:R-:W-:Y:S01]  /*30f0*/  FFMA.FTZ R3, R4, R3, R91 ;  /* 0x0000000304037223 */ /* 0x000fe2000001005b */
[----:B------:R-:W-:Y:S01]  /*3100*/  PRMT R4, R92, 0x7632, R4 ;  /* 0x000076325c047816 */ /* 0x000fe20000000004 */
[----:B------:R-:W-:Y:S01]  /*3110*/  IMAD.U32 R16, R156, 0x10000, RZ ;  /* 0x000100009c107824 */ /* 0x000fe200078e00ff */
[----:B------:R-:W-:Y:S01]  /*3120*/  SHF.L.U32 R18, R18, 0x10, RZ ;  /* 0x0000001012127819 */ /* 0x000fe200000006ff */
[----:B------:R-:W-:Y:S01]  /*3130*/  FADD.FTZ R87, R88, R87 ;  /* 0x0000005758577221 */ /* 0x000fe20000010000 */
[----:B------:R-:W-:Y:S01]  /*3140*/  FFMA.FTZ R2, R19, R93, R2 ;  /* 0x0000005d13027223 */ /* 0x000fe20000010002 */
[----:B------:R-:W-:Y:S01]  /*3150*/  IMAD.U32 R5, R79, 0x10000, RZ ;  /* 0x000100004f057824 */ /* 0x000fe200078e00ff */
[----:B------:R-:W-:Y:S01]  /*3160*/  SHF.L.U32 R17, R153, 0x10, RZ ;  /* 0x0000001099117819 */ /* 0x000fe200000006ff */
[----:B------:R-:W-:-:S02]  /*3170*/  IMAD.U32 R92, R92, 0x10000, RZ ;  /* 0x000100005c5c7824 */ /* 0x000fc400078e00ff */
[----:B------:R-:W-:Y:S02]  /*3180*/  VIADD R19, R97, 0x1 ;  /* 0x0000000161137836 */ /* 0x000fe40000000000 */
[----:B------:R-:W-:Y:S01]  /*3190*/  FFMA.FTZ R3, R16, R18, R3 ;  /* 0x0000001210037223 */ /* 0x000fe20000010003 */
[----:B------:R-:W-:Y:S02]  /*31a0*/  IMAD.U32 R4, R4, 0x10000, RZ ;  /* 0x0001000004047824 */ /* 0x000fe400078e00ff */
[----:B------:R-:W-:Y:S01]  /*31b0*/  FADD.FTZ R18, R2, R87 ;  /* 0x0000005702127221 */ /* 0x000fe20000010000 */
[C---:B------:R-:W-:Y:S01]  /*31c0*/  PRMT R16, R160.reuse, 0x7632, R16 ;  /* 0x00007632a0107816 */ /* 0x040fe20000000010 */
[----:B------:R-:W-:Y:S01]  /*31d0*/  FFMA.FTZ R5, R5, R92, R158 ;  /* 0x0000005c05057223 */ /* 0x000fe2000001009e */
[----:B------:R-:W-:Y:S01]  /*31e0*/  IMAD.U32 R2, R83, 0x10000, RZ ;  /* 0x0001000053027824 */ /* 0x000fe200078e00ff */
[----:B------:R-:W-:Y:S01]  /*31f0*/  I2FP.F32.S32 R19, R19 ;  /* 0x0000001300137245 */ /* 0x000fe20000201400 */
[----:B------:R-:W-:-:S02]  /*3200*/  IMAD.U32 R160, R160, 0x10000, RZ ;  /* 0x00010000a0a07824 */ /* 0x000fc400078e00ff */
[----:B------:R-:W-:Y:S01]  /*3210*/  FFMA.FTZ R4, R17, R4, R94 ;  /* 0x0000000411047223 */ /* 0x000fe2000001005e */
[----:B------:R-:W-:Y:S01]  /*3220*/  SHF.L.U32 R17, R157, 0x10, RZ ;  /* 0x000000109d117819 */ /* 0x000fe200000006ff */
[----:B------:R-:W-:Y:S02]  /*3230*/  IMAD.U32 R16, R16, 0x10000, RZ ;  /* 0x0001000010107824 */ /* 0x000fe400078e00ff */
[----:B------:R-:W-:Y:S01]  /*3240*/  FADD.FTZ R3, R3, R18 ;  /* 0x0000001203037221 */ /* 0x000fe20000010000 */
[----:B------:R-:W-:Y:S01]  /*3250*/  FFMA.FTZ R2, R2, R160, R5 ;  /* 0x000000a002027223 */ /* 0x000fe20000010005 */
[----:B-----5:R-:W-:Y:S01]  /*3260*/  FMUL.FTZ R19, R19, R0 ;  /* 0x0000000013137220 */ /* 0x020fe20000410000 */
[----:B------:R-:W-:Y:S01]  /*3270*/  FSETP.NEU.FTZ.AND P0, PT, R0, RZ, PT ;  /* 0x000000ff0000720b */ /* 0x000fe20003f1d000 */
[----:B------:R-:W-:Y:S01]  /*3280*/  FFMA.FTZ R4, R17, R16, R4 ;  /* 0x0000001011047223 */ /* 0x000fe20000010004 */
[----:B------:R-:W-:Y:S02]  /*3290*/  FADD.FTZ R3, R2, R3 ;  /* 0x0000000302037221 */ /* 0x000fe40000010000 */
[----:B------:R-:W-:-:S02]  /*32a0*/  FSEL R2, R19, RZ, P0 ;  /* 0x000000ff13027208 */ /* 0x000fc40000000000 */
[----:B------:R-:W-:Y:S01]  /*32b0*/  FADD.FTZ R3, R4, R3 ;  /* 0x0000000304037221 */ /* 0x000fe20000010000 */
[----:B------:R-:W-:-:S03]  /*32c0*/  IADD3 R4, PT, PT, R15, -0x1, RZ ;  /* 0xffffffff0f047810 */ /* 0x000fc60007ffe0ff */
[----:B------:R-:W-:Y:S01]  /*32d0*/  FFMA.FTZ R2, R3, UR19, R2 ;  /* 0x0000001303027c23 */ /* 0x000fe20008010002 */
[----:B------:R-:W-:-:S04]  /*32e0*/  ISETP.GE.AND P0, PT, R4, UR12, PT ;  /* 0x0000000c04007c0c */ /* 0x000fc8000bf06270 */
[----:B------:R-:W-:-:S05]  /*32f0*/  FSEL R3, R2, RZ, !P0 ;  /* 0x000000ff02037208 */ /* 0x000fca0004000000 */
[----:B------:R1:W-:Y:S04]  /*3300*/  STS [R14], R3 ;  /* 0x000000030e007388 */ /* 0x0003e80000000800 */
[----:B------:R-:W-:-:S07]  /*3310*/  @!P0 FMNMX.FTZ R11, R11, R2, !PT ;  /* 0x000000020b0b8209 */ /* 0x000fce0007810000 */
.L_x_18099:
[----:B------:R-:W-:Y:S05]  /*3320*/  BSYNC.RECONVERGENT B1 ;  /* 0x0000000000017941 */ /* 0x000fea0003800200 */
.L_x_18098:
[----:B------:R-:W-:Y:S01]  /*3330*/  IADD3 R6, P0, PT, R6, 0x10, RZ ;  /* 0x0000001006067810 */ /* 0x000fe20007f1e0ff */
[----:B01----:R-:W-:Y:S01]  /*3340*/  VIADD R14, R14, 0x200 ;  /* 0x000002000e0e7836 */ /* 0x003fe20000000000 */
[----:B------:R-:W-:Y:S01]  /*3350*/  IADD3 R15, PT, PT, R15, 0x80, RZ ;  /* 0x000000800f0f7810 */ /* 0x000fe20007ffe0ff */
[----:B------:R-:W-:Y:S02]  /*3360*/  VIADD R97, R97, 0x80 ;  /* 0x0000008061617836 */ /* 0x000fe40000000000 */
[----:B------:R-:W-:Y:S01]  /*3370*/  IMAD.X R7, RZ, RZ, R7, P0 ;  /* 0x000000ffff077224 */ /* 0x000fe200000e0607 */
[----:B------:R-:W-:Y:S07]  /*3380*/  @!P1 BRA `(.L_x_18100) ;  /* 0xffffffdc00249947 */ /* 0x000fee000383ffff */
.L_x_18097:
[----:B------:R-:W-:Y:S05]  /*3390*/  BSYNC.RECONVERGENT B0 ;  /* 0x0000000000007941 */ /* 0x000fea0003800200 */
.L_x_18096:
[----:B-----5:R-:W0:Y:S01]  /*33a0*/  SHFL.BFLY PT, R0, R11, 0x10, 0x1f ;  /* 0x0e001f000b007f89 */ /* 0x020e2200000e0000 */
[----:B------:R-:W-:Y:S01]  /*33b0*/  IMAD.MOV.U32 R15, RZ, RZ, -0x800001 ;  /* 0xff7fffffff0f7424 */ /* 0x000fe200078e00ff */
        /* <DEDUP_REMOVED lines=16> */
[----:B-1----:R-:W-:-:S04]  /*34c0*/  LEA R11, R4, R11, 0x18 ;  /* 0x0000000b040b7211 */ /* 0x002fc800078ec0ff */
[----:B------:R-:W-:Y:S02]  /*34d0*/  LEA R12, R2, R11, 0x2 ;  /* 0x0000000b020c7211 */ /* 0x000fe400078e10ff */
[----:B0-----:R-:W-:Y:S01]  /*34e0*/  FMNMX.FTZ R17, R13, R14, !PT ;  /* 0x0000000e0d117209 */ /* 0x001fe20007810000 */
[----:B------:R-:W-:Y:S02]  /*34f0*/  IMAD R14, R3, 0x4, R11 ;  /* 0x00000004030e7824 */ /* 0x000fe400078e020b */
[----:B------:R-:W0:Y:S02]  /*3500*/  S2R R11, SR_CTAID.Z ;  /* 0x00000000000b7919 */ /* 0x000e240000002700 */
[----:B------:R1:W-:Y:S01]  /*3510*/  @!P0 STS [R12], R17 ;  /* 0x000000110c008388 */ /* 0x0003e20000000800 */
[----:B------:R-:W-:Y:S01]  /*3520*/  BAR.SYNC.DEFER_BLOCKING 0x0 ;  /* 0x0000000000007b1d */ /* 0x000fe20000010000 */
[----:B-1----:R-:W-:-:S05]  /*3530*/  IMAD.MOV.U32 R17, RZ, RZ, RZ ;  /* 0x000000ffff117224 */ /* 0x002fca00078e00ff */
[----:B------:R-:W1:Y:S04]  /*3540*/  @!P1 LDS R15, [R14] ;  /* 0x000000000e0f9984 */ /* 0x000e680000000800 */
[----:B-1----:R-:W1:Y:S02]  /*3550*/  SHFL.BFLY PT, R16, R15, 0x2, 0x1f ;  /* 0x0c401f000f107f89 */ /* 0x002e6400000e0000 */
[----:B-1----:R-:W-:-:S05]  /*3560*/  FMNMX.FTZ R16, R16, R15, !PT ;  /* 0x0000000f10107209 */ /* 0x002fca0007810000 */
[----:B------:R-:W1:Y:S02]  /*3570*/  SHFL.BFLY PT, R5, R16, 0x1, 0x1f ;  /* 0x0c201f0010057f89 */ /* 0x000e6400000e0000 */
[----:B-1----:R-:W-:Y:S02]  /*3580*/  FMNMX.FTZ R7, R16, R5, !PT ;  /* 0x0000000510077209 */ /* 0x002fe40007810000 */
[----:B0-----:R-:W-:-:S04]  /*3590*/  SHF.L.U32 R5, R11, 0x9, RZ ;  /* 0x000000090b057819 */ /* 0x001fc800000006ff */
[----:B------:R-:W-:Y:S01]  /*35a0*/  IADD3 R13, PT, PT, -R5, UR4, RZ ;  /* 0x00000004050d7c10 */ /* 0x000fe2000fffe1ff */
[----:B------:R-:W0:Y:S03]  /*35b0*/  SHFL.IDX PT, R7, R7, RZ, 0x1f ;  /* 0x00001fff07077589 */ /* 0x000e2600000e0000 */
[----:B------:R-:W-:-:S13]  /*35c0*/  ISETP.GE.AND P2, PT, R0, R13, PT ;  /* 0x0000000d0000720c */ /* 0x000fda0003f46270 */
        /* <DEDUP_REMOVED lines=8> */
[----:B------:R-:W-:Y:S01]  /*3650*/  ISETP.GE.U32.AND P3, PT, R17, 0x180, PT ;  /* 0x000001801100780c */ /* 0x000fe20003f66070 */
[----:B------:R-:W-:-:S10]  /*3660*/  IMAD.MOV.U32 R17, RZ, RZ, RZ ;  /* 0x000000ffff117224 */ /* 0x000fd400078e00ff */
        /* <DEDUP_REMOVED lines=9> */
.L_x_18105:
        /* <DEDUP_REMOVED lines=11> */
.L_x_18104:
[----:B------:R-:W-:Y:S05]  /*37b0*/  BSYNC.RECONVERGENT B1 ;  /* 0x0000000000017941 */ /* 0x000fea0003800200 */
.L_x_18103:
        /* <DEDUP_REMOVED lines=12> */
.L_x_18108:
        /* <DEDUP_REMOVED lines=100> */
.L_x_18107:
[----:B------:R-:W-:Y:S05]  /*3ec0*/  BSYNC.RECONVERGENT B1 ;  /* 0x0000000000017941 */ /* 0x000fea0003800200 */
.L_x_18106:
        /* <DEDUP_REMOVED lines=55> */
.L_x_18110:
[----:B------:R-:W-:Y:S05]  /*4240*/  BSYNC.RECONVERGENT B1 ;  /* 0x0000000000017941 */ /* 0x000fea0003800200 */
.L_x_18109:
        /* <DEDUP_REMOVED lines=26> */
.L_x_18102:
[----:B------:R-:W-:Y:S05]  /*43f0*/  BSYNC.RECONVERGENT B0 ;  /* 0x0000000000007941 */ /* 0x000fea0003800200 */
.L_x_18101:
        /* <DEDUP_REMOVED lines=23> */
[----:B------:R-:W-:Y:S02]  /*4570*/  BSSY.RECONVERGENT B1, `(.L_x_18113) ;  /* 0x0000019000017945 */ /* 0x000fe40003800200 */
[----:B------:R-:W-:Y:S01]  /*4580*/  IADD3 R16, PT, PT, R12, UR4, RZ ;  /* 0x000000040c107c10 */ /* 0x000fe2000fffe0ff */
[----:B------:R2:W3:Y:S03]  /*4590*/  MUFU.RCP R41, R14 ;  /* 0x0000000e00297308 */ /* 0x0004e60000001000 */
[C---:B------:R-:W-:Y:S01]  /*45a0*/  LOP3.LUT R12, R16.reuse, 0x180, RZ, 0xc0, !PT ;  /* 0x00000180100c7812 */ /* 0x040fe200078ec0ff */
[----:B-1----:R-:W-:-:S03]  /*45b0*/  IMAD.IADD R15, R16, 0x1, -R5 ;  /* 0x00000001100f7824 */ /* 0x002fc600078e0a05 */
[----:B------:R-:W-:Y:S01]  /*45c0*/  ISETP.NE.AND P0, PT, R12, 0x180, PT ;  /* 0x000001800c00780c */ /* 0x000fe20003f05270 */
[----:B------:R-:W-:Y:S01]  /*45d0*/  IMAD.MOV.U32 R12, RZ, RZ, R0 ;  /* 0x000000ffff0c7224 */ /* 0x000fe200078e0000 */
[----:B------:R-:W-:-:S11]  /*45e0*/  ISETP.GE.U32.AND P1, PT, R15, 0x180, PT ;  /* 0x000001800f00780c */ /* 0x000fd60003f26070 */
[----:B--23--:R-:W-:Y:S05]  /*45f0*/  @!P0 BRA `(.L_x_18114) ;  /* 0x0000000000408947 */ /* 0x00cfea0003800000 */
[----:B------:R-:W-:Y:S02]  /*4600*/  LEA.HI R16, R16, 0x1, RZ, 0x19 ;  /* 0x0000000110107811 */ /* 0x000fe400078fc8ff */
[----:B------:R-:W-:-:S03]  /*4610*/  IADD3 R15, PT, PT, R6, 0x110, RZ ;  /* 0x00000110060f7810 */ /* 0x000fc60007ffe0ff */
[----:B------:R-:W-:Y:S01]  /*4620*/  IMAD.SHL.U32 R12, R16, 0x80, RZ ;  /* 0x00000080100c7824 */ /* 0x000fe200078e00ff */
[----:B------:R-:W-:Y:S02]  /*4630*/  LEA R17, R4, R15, 0x18 ;  /* 0x0000000f04117211 */ /* 0x000fe400078ec0ff */
[----:B------:R-:W-:Y:S02]  /*4640*/  LOP3.LUT R16, R16, 0x3, RZ, 0xc0, !PT ;  /* 0x0000000310107812 */ /* 0x000fe400078ec0ff */
[----:B------:R-:W-:Y:S02]  /*4650*/  LOP3.LUT R15, R12, 0x180, RZ, 0xc0, !PT ;  /* 0x000001800c0f7812 */ /* 0x000fe400078ec0ff */
[----:B------:R-:W-:Y:S01]  /*4660*/  LEA R14, R0, R17, 0x2 ;  /* 0x00000011000e7211 */ /* 0x000fe200078e10ff */
[----:B------:R-:W-:Y:S02]  /*4670*/  IMAD.MOV R16, RZ, RZ, -R16 ;  /* 0x000000ffff107224 */ /* 0x000fe400078e0a10 */
[----:B------:R-:W-:-:S07]  /*4680*/  IMAD.IADD R12, R15, 0x1, R0 ;  /* 0x000000010f0c7824 */ /* 0x000fce00078e0200 */
.L_x_18115:
[----:B------:R-:W1:Y:S01]  /*4690*/  LDS R15, [R14] ;  /* 0x000000000e0f7984 */ /* 0x000e620000000800 */
[----:B------:R-:W-:-:S05]  /*46a0*/  VIADD R16, R16, 0x1 ;  /* 0x0000000110107836 */ /* 0x000fca0000000000 */
[----:B------:R-:W-:Y:S01]  /*46b0*/  ISETP.NE.AND P0, PT, R16, RZ, PT ;  /* 0x000000ff1000720c */ /* 0x000fe20003f05270 */
[----:B-1----:R-:W-:-:S05]  /*46c0*/  FMUL.FTZ R15, R15, R41 ;  /* 0x000000290f0f7220 */ /* 0x002fca0000410000 */
[----:B------:R1:W-:Y:S02]  /*46d0*/  STS [R14], R15 ;  /* 0x0000000f0e007388 */ /* 0x0003e40000000800 */
[----:B-1----:R-:W-:-:S05]  /*46e0*/  IADD3 R14, PT, PT, R14, 0x200, RZ ;  /* 0x000002000e0e7810 */ /* 0x002fca0007ffe0ff */
[----:B------:R-:W-:Y:S05]  /*46f0*/  @P0 BRA `(.L_x_18115) ;  /* 0xfffffffc00e40947 */ /* 0x000fea000383ffff */
.L_x_18114:
[----:B------:R-:W-:Y:S05]  /*4700*/  BSYNC.RECONVERGENT B1 ;  /* 0x0000000000017941 */ /* 0x000fea0003800200 */
.L_x_18113:
        /* <DEDUP_REMOVED lines=12> */
.L_x_18118:
        /* <DEDUP_REMOVED lines=52> */
.L_x_18117:
[----:B------:R-:W-:Y:S05]  /*4b10*/  BSYNC.RECONVERGENT B1 ;  /* 0x0000000000017941 */ /* 0x000fea0003800200 */
.L_x_18116:
        /* <DEDUP_REMOVED lines=31> */
.L_x_18120:
[----:B------:R-:W-:Y:S05]  /*4d10*/  BSYNC.RECONVERGENT B1 ;  /* 0x0000000000017941 */ /* 0x000fea0003800200 */
.L_x_18119:
        /* <DEDUP_REMOVED lines=14> */
.L_x_18112:
[----:B------:R-:W-:Y:S05]  /*4e00*/  BSYNC.RECONVERGENT B0 ;  /* 0x0000000000007941 */ /* 0x000fea0003800200 */
.L_x_18111:
        /* <DEDUP_REMOVED lines=14> */
[----:B------:R-:W-:Y:S01]  /*4ef0*/  IADD3.X R12, PT, PT, RZ, RZ, RZ, P0, !PT ;  /* 0x000000ffff0c7210 */ /* 0x000fe200007fe4ff */
[----:B------:R-:W-:-:S03]  /*4f00*/  IMAD.SHL.U32 R14, R15, 0x4, RZ ;  /* 0x000000040f0e7824 */ /* 0x000fc600078e00ff */
[----:B------:R-:W-:Y:S02]  /*4f10*/  SHF.L.U64.HI R15, R15, 0x2, R12 ;  /* 0x000000020f0f7819 */ /* 0x000fe4000001020c */
[C---:B0-----:R-:W-:Y:S02]  /*4f20*/  IADD3 R12, P0, PT, R14.reuse, UR18, RZ ;  /* 0x000000120e0c7c10 */ /* 0x041fe4000ff1e0ff */
[----:B------:R-:W-:Y:S02]  /*4f30*/  IADD3 R14, P1, PT, R14, UR16, RZ ;  /* 0x000000100e0e7c10 */ /* 0x000fe4000ff3e0ff */
[C---:B------:R-:W-:Y:S02]  /*4f40*/  IADD3.X R13, PT, PT, R15.reuse, UR19, RZ, P0, !PT ;  /* 0x000000130f0d7c10 */ /* 0x040fe400087fe4ff */
[----:B------:R-:W-:-:S03]  /*4f50*/  IADD3.X R15, PT, PT, R15, UR17, RZ, P1, !PT ;  /* 0x000000110f0f7c10 */ /* 0x000fc60008ffe4ff */
[----:B------:R3:W-:Y:S04]  /*4f60*/  STG.E desc[UR10][R12.64], R7 ;  /* 0x000000070c007986 */ /* 0x0007e8000c10190a */
[----:B--2---:R3:W-:Y:S02]  /*4f70*/  STG.E desc[UR10][R14.64], R39 ;  /* 0x000000270e007986 */ /* 0x0047e4000c10190a */
.L_x_18122:
[----:B0-----:R-:W-:Y:S05]  /*4f80*/  BSYNC.RECONVERGENT B0 ;  /* 0x0000000000007941 */ /* 0x001fea0003800200 */
.L_x_18121:
[----:B------:R-:W-:Y:S01]  /*4f90*/  ISETP.GE.U32.AND P0, PT, R43, UR9, PT ;  /* 0x000000092b007c0c */ /* 0x000fe2000bf06070 */
[----:B------:R-:W0:Y:S01]  /*4fa0*/  LDCU.64 UR14, c[0x0][0x3a8] ;  /* 0x00007500ff0e77ac */ /* 0x000e220008000a00 */
[----:B------:R-:W-:Y:S01]  /*4fb0*/  BSSY.RECONVERGENT B1, `(.L_x_18123) ;  /* 0x000042a000017945 */ /* 0x000fe20003800200 */
[----:B------:R-:W-:Y:S02]  /*4fc0*/  HFMA2 R23, -RZ, RZ, 0, 0 ;  /* 0x00000000ff177431 */ /* 0x000fe400000001ff */
[----:B------:R-:W-:Y:S01]  /*4fd0*/  IMAD.MOV.U32 R38, RZ, RZ, RZ ;  /* 0x000000ffff267224 */ /* 0x000fe200078e00ff */
        /* <DEDUP_REMOVED lines=12> */
[----:B------:R-:W-:Y:S01]  /*50a0*/  SHF.L.U32 R15, R0, 0x5, RZ ;  /* 0x00000005000f7819 */ /* 0x000fe200000006ff */
[----:B------:R-:W-:Y:S01]  /*50b0*/  IMAD.WIDE.U32 R6, R43, 0x4, RZ ;  /* 0x000000042b067825 */ /* 0x000fe200078e00ff */
[----:B------:R-:W0:Y:S01]  /*50c0*/  LDCU UR5, c[0x0][0x3fc] ;  /* 0x00007f80ff0577ac */ /* 0x000e220008000800 */
[----:B------:R-:W-:Y:S02]  /*50d0*/  MOV R23, RZ ;  /* 0x000000ff00177202 */ /* 0x000fe40000000f00 */
[----:B------:R-:W-:Y:S02]  /*50e0*/  CS2R R24, SRZ ;  /* 0x0000000000187805 */ /* 0x000fe4000001ff00 */
[----:B------:R-:W-:Y:S01]  /*50f0*/  LEA R4, R4, R17, 0x18 ;  /* 0x0000001104047211 */ /* 0x000fe200078ec0ff */
[----:B------:R-:W-:Y:S01]  /*5100*/  UIADD3 UR4, UPT, UPT, UR12, 0x1f, URZ ;  /* 0x0000001f0c047890 */ /* 0x000fe2000fffe0ff */
[----:B------:R-:W-:Y:S01]  /*5110*/  LOP3.LUT R15, R15, 0x60, RZ, 0xe2, !PT ;  /* 0x000000600f0f7812 */ /* 0x000fe200078ee2ff */
[C---:B------:R-:W-:Y:S01]  /*5120*/  IMAD R5, R2.reuse, 0x20, R5 ;  /* 0x0000002002057824 */ /* 0x040fe200078e0205 */
[----:B------:R-:W-:Y:S01]  /*5130*/  CS2R R26, SRZ ;  /* 0x00000000001a7805 */ /* 0x000fe2000001ff00 */
[----:B------:R-:W-:Y:S01]  /*5140*/  USHF.R.U32.HI UR4, URZ, 0x5, UR4 ;  /* 0x00000005ff047899 */ /* 0x000fe20008011604 */
[----:B-1----:R-:W1:Y:S01]  /*5150*/  MUFU.RCP R14, R14 ;  /* 0x0000000e000e7308 */ /* 0x002e620000001000 */
[----:B------:R-:W-:Y:S01]  /*5160*/  LEA R15, R2, R15, 0x7 ;  /* 0x0000000f020f7211 */ /* 0x000fe200078e38ff */
[----:B------:R-:W-:Y:S01]  /*5170*/  VIADD R41, R5, 0x3 ;  /* 0x0000000305297836 */ /* 0x000fe20000000000 */
[----:B------:R-:W-:Y:S01]  /*5180*/  CS2R R28, SRZ ;  /* 0x00000000001c7805 */ /* 0x000fe2000001ff00 */
[----:B------:R-:W-:Y:S01]  /*5190*/  VIADD R40, R43, 0x1 ;  /* 0x000000012b287836 */ /* 0x000fe20000000000 */
[----:B------:R-:W-:Y:S01]  /*51a0*/  IADD3 R21, PT, PT, R15, 0x10, R4 ;  /* 0x000000100f157810 */ /* 0x000fe20007ffe004 */
[----:B------:R-:W-:Y:S01]  /*51b0*/  IMAD.MOV.U32 R38, RZ, RZ, RZ ;  /* 0x000000ffff267224 */ /* 0x000fe200078e00ff */
[----:B------:R-:W-:-:S02]  /*51c0*/  SHF.L.U32 R4, R0, 0x3, RZ ;  /* 0x0000000300047819 */ /* 0x000fc400000006ff */
[----:B------:R-:W-:Y:S02]  /*51d0*/  CS2R R30, SRZ ;  /* 0x00000000001e7805 */ /* 0x000fe4000001ff00 */
[----:B0-----:R-:W-:Y:S01]  /*51e0*/  MOV R44, UR5 ;  /* 0x00000005002c7c02 */ /* 0x001fe20008000f00 */
[----:B---3--:R-:W-:Y:S01]  /*51f0*/  IMAD R17, R12, UR13, RZ ;  /* 0x0000000d0c117c24 */ /* 0x008fe2000f8e02ff */
[----:B------:R-:W-:Y:S01]  /*5200*/  LOP3.LUT R42, R4, 0x18, RZ, 0xc0, !PT ;  /* 0x00000018042a7812 */ /* 0x000fe200078ec0ff */
[----:B------:R-:W-:Y:S01]  /*5210*/  IMAD.MOV.U32 R12, RZ, RZ, RZ ;  /* 0x000000ffff0c7224 */ /* 0x000fe200078e00ff */
[----:B------:R-:W-:Y:S01]  /*5220*/  CS2R R32, SRZ ;  /* 0x0000000000207805 */ /* 0x000fe2000001ff00 */
[----:B------:R-:W-:Y:S01]  /*5230*/  IMAD.WIDE R6, R17, 0x4, R6 ;  /* 0x0000000411067825 */ /* 0x000fe200078e0206 */
[----:B------:R-:W-:Y:S02]  /*5240*/  CS2R R34, SRZ ;  /* 0x0000000000227805 */ /* 0x000fe4000001ff00 */
[----:B------:R-:W-:Y:S01]  /*5250*/  IADD3 R44, PT, PT, -R44, UR8, RZ ;  /* 0x000000082c2c7c10 */ /* 0x000fe2000fffe1ff */
[----:B-1----:R-:W-:Y:S01]  /*5260*/  VIADD R13, R14, 0xffffffe ;  /* 0x0ffffffe0e0d7836 */ /* 0x002fe20000000000 */
[----:B-----5:R-:W-:Y:S01]  /*5270*/  IADD3 R22, P0, PT, R6, UR16, RZ ;  /* 0x0000001006167c10 */ /* 0x020fe2000ff1e0ff */
[----:B------:R-:W0:Y:S01]  /*5280*/  LDCU UR16, c[0x0][0x3e0] ;  /* 0x00007c00ff1077ac */ /* 0x000e220008000800 */
[----:B------:R-:W-:-:S02]  /*5290*/  IMAD.MOV.U32 R36, RZ, RZ, RZ ;  /* 0x000000ffff247224 */ /* 0x000fc400078e00ff */
[----:B--2---:R-:W-:Y:S01]  /*52a0*/  IADD3.X R39, PT, PT, R7, UR17, RZ, P0, !PT ;  /* 0x0000001107277c10 */ /* 0x004fe200087fe4ff */
[----:B------:R-:W1:Y:S01]  /*52b0*/  F2I.FTZ.U32.TRUNC.NTZ R13, R13 ;  /* 0x0000000d000d7305 */ /* 0x000e62000021f000 */
[----:B------:R-:W-:Y:S02]  /*52c0*/  IMAD.IADD R42, R42, 0x1, R41 ;  /* 0x000000012a2a7824 */ /* 0x000fe400078e0229 */
[----:B------:R-:W-:Y:S02]  /*52d0*/  VIADD R43, R43, -UR4 ;  /* 0x800000042b2b7c36 */ /* 0x000fe40008000000 */
[----:B0-----:R-:W-:Y:S01]  /*52e0*/  IMAD R16, R9, UR16, RZ ;  /* 0x0000001009107c24 */ /* 0x001fe2000f8e02ff */
[----:B------:R-:W-:Y:S01]  /*52f0*/  LOP3.LUT R9, R4, 0xf8, RZ, 0xc0, !PT ;  /* 0x000000f804097812 */ /* 0x000fe200078ec0ff */
[----:B-1----:R-:W-:-:S03]  /*5300*/  IMAD.MOV R37, RZ, RZ, -R13 ;  /* 0x000000ffff257224 */ /* 0x002fc600078e0a0d */
[----:B------:R-:W-:Y:S01]  /*5310*/  SHF.R.S32.HI R17, RZ, 0x1f, R16 ;  /* 0x0000001fff117819 */ /* 0x000fe20000011410 */
[----:B------:R-:W-:-:S04]  /*5320*/  IMAD R37, R37, R8, RZ ;  /* 0x0000000825257224 */ /* 0x000fc800078e02ff */
[----:B------:R-:W-:-:S07]  /*5330*/  IMAD.HI.U32 R37, R13, R37, R12 ;  /* 0x000000250d257227 */ /* 0x000fce00078e000c */
.L_x_18157:
        /* <DEDUP_REMOVED lines=50> */
[----:B0-----:R-:W-:Y:S02]  /*5660*/  F2FP.BF16.F32.PACK_AB R81, R13, R12 ;  /* 0x0000000c0d51723e */ /* 0x001fe400000010ff */
[----:B------:R-:W-:Y:S01]  /*5670*/  F2FP.BF16.F32.PACK_AB R82, R15, R14 ;  /* 0x0000000e0f52723e */ /* 0x000fe200000010ff */
        /* <DEDUP_REMOVED lines=58> */
[C---:B-----5:R-:W-:Y:S02]  /*5a20*/  PRMT R12, R14.reuse, 0x7632, R12 ;  /* 0x000076320e0c7816 */ /* 0x060fe4000000000c */
        /* <DEDUP_REMOVED lines=19> */
.L_x_18128:
[----:B------:R-:W-:Y:S05]  /*5b60*/  BSYNC.RECONVERGENT B2 ;  /* 0x0000000000027941 */ /* 0x000fea0003800200 */
.L_x_18127:
[----:B------:R-:W-:Y:S02]  /*5b70*/  IMAD.MOV.U32 R12, RZ, RZ, R81 ;  /* 0x000000ffff0c7224 */ /* 0x000fe400078e0051 */
[----:B-----5:R-:W-:Y:S02]  /*5b80*/  HMUL2.BF16_V2 R15, R4, R7 ;  /* 0x00000007040f7232 */ /* 0x020fe40000200000 */
[----:B------:R-:W-:Y:S01]  /*5b90*/  HFMA2.BF16_V2 R77, R5, R14, -RZ ;  /* 0x0000000e054d7231 */ /* 0x000fe200003000ff */
[----:B------:R-:W-:Y:S01]  /*5ba0*/  MOV R7, R82 ;  /* 0x0000005200077202 */ /* 0x000fe20000000f00 */
[----:B------:R-:W-:Y:S01]  /*5bb0*/  HMUL2.BF16_V2 R79, R12, R13 ;  /* 0x0000000d0c4f7232 */ /* 0x000fe20000200000 */
[C---:B------:R-:W-:Y:S02]  /*5bc0*/  PRMT R13, R15.reuse, 0x7610, R13 ;  /* 0x000076100f0d7816 */ /* 0x040fe4000000000d */
[----:B------:R-:W-:Y:S01]  /*5bd0*/  PRMT R14, R15, 0x7632, R14 ;  /* 0x000076320f0e7816 */ /* 0x000fe2000000000e */
[----:B------:R-:W-:Y:S01]  /*5be0*/  HFMA2.BF16_V2 R80, R7, R78, -RZ ;  /* 0x0000004e07507231 */ /* 0x000fe200003000ff */
[----:B------:R-:W-:Y:S01]  /*5bf0*/  PRMT R15, R77, 0x7610, R15 ;  /* 0x000076104d0f7816 */ /* 0x000fe2000000000f */
[----:B------:R-:W-:Y:S01]  /*5c00*/  IMAD.U32 R81, R13, 0x10000, RZ ;  /* 0x000100000d517824 */ /* 0x000fe200078e00ff */
[----:B------:R-:W-:Y:S01]  /*5c10*/  PRMT R77, R77, 0x7632, R77 ;  /* 0x000076324d4d7816 */ /* 0x000fe2000000004d */
[----:B------:R-:W-:Y:S01]  /*5c20*/  IMAD.U32 R14, R14, 0x10000, RZ ;  /* 0x000100000e0e7824 */ /* 0x000fe200078e00ff */
[----:B------:R-:W-:-:S02]  /*5c30*/  PRMT R78, R79, 0x7610, R78 ;  /* 0x000076104f4e7816 */ /* 0x000fc4000000004e */
[----:B------:R-:W-:Y:S01]  /*5c40*/  SHF.L.U32 R15, R15, 0x10, RZ ;  /* 0x000000100f0f7819 */ /* 0x000fe200000006ff */
[----:B------:R-:W-:Y:S01]  /*5c50*/  IMAD.U32 R82, R77, 0x10000, RZ ;  /* 0x000100004d527824 */ /* 0x000fe200078e00ff */
[----:B------:R-:W-:Y:S01]  /*5c60*/  PRMT R79, R79, 0x7632, R79 ;  /* 0x000076324f4f7816 */ /* 0x000fe2000000004f */
[----:B------:R-:W-:Y:S01]  /*5c70*/  IMAD.U32 R78, R78, 0x10000, RZ ;  /* 0x000100004e4e7824 */ /* 0x000fe200078e00ff */
[C---:B------:R-:W-:Y:S01]  /*5c80*/  PRMT R13, R80.reuse, 0x7632, R13 ;  /* 0x00007632500d7816 */ /* 0x040fe2000000000d */
[----:B------:R-:W-:Y:S01]  /*5c90*/  FADD.FTZ R15, R15, R82 ;  /* 0x000000520f0f7221 */ /* 0x000fe20000010000 */
[----:B------:R-:W-:Y:S01]  /*5ca0*/  SHF.L.U32 R79, R79, 0x10, RZ ;  /* 0x000000104f4f7819 */ /* 0x000fe200000006ff */
[----:B------:R-:W-:Y:S02]  /*5cb0*/  IMAD.U32 R80, R80, 0x10000, RZ ;  /* 0x0001000050507824 */ /* 0x000fe400078e00ff */
[----:B------:R-:W-:Y:S01]  /*5cc0*/  FADD.FTZ R14, R81, R14 ;  /* 0x0000000e510e7221 */ /* 0x000fe20000010000 */
[----:B------:R-:W-:Y:S01]  /*5cd0*/  IMAD.U32 R13, R13, 0x10000, RZ ;  /* 0x000100000d0d7824 */ /* 0x000fe200078e00ff */
[----:B------:R0:W5:Y:S01]  /*5ce0*/  LDG.E.CONSTANT R77, desc[UR10][R18.64+0x208] ;  /* 0x0002080a124d7981 */ /* 0x000162000c1e9900 */
[----:B------:R-:W-:Y:S01]  /*5cf0*/  FADD.FTZ R79, R78, R79 ;  /* 0x0000004f4e4f7221 */ /* 0x000fe20000010000 */
[----:B------:R-:W-:Y:S01]  /*5d00*/  FADD.FTZ R14, R14, R15 ;  /* 0x0000000f0e0e7221 */ /* 0x000fe20000010000 */
[----:B------:R-:W-:Y:S01]  /*5d10*/  FADD.FTZ R13, R80, R13 ;  /* 0x0000000d500d7221 */ /* 0x000fe20000010000 */
[----:B------:R0:W5:Y:S01]  /*5d20*/  LDG.E.CONSTANT R15, desc[UR10][R18.64+0x200] ;  /* 0x0002000a120f7981 */ /* 0x000162000c1e9900 */
[----:B------:R-:W-:Y:S01]  /*5d30*/  BSSY.RECONVERGENT B2, `(.L_x_18129) ;  /* 0x0000023000027945 */ /* 0x000fe20003800200 */
[----:B------:R-:W-:-:S02]  /*5d40*/  FADD.FTZ R14, R14, R79 ;  /* 0x0000004f0e0e7221 */ /* 0x000fc40000010000 */
        /* <DEDUP_REMOVED lines=12> */
[----:B-----5:R-:W-:-:S02]  /*5e10*/  PRMT R79, R78, 0x7632, R79 ;  /* 0x000076324e4f7816 */ /* 0x020fc4000000004f */
[----:B------:R-:W-:Y:S02]  /*5e20*/  IADD3 R83, PT, PT, R42, 0x3, RZ ;  /* 0x000000032a537810 */ /* 0x000fe40007ffe0ff */
[----:B------:R-:W-:Y:S02]  /*5e30*/  ISETP.GE.AND P2, PT, R81, UR12, PT ;  /* 0x0000000c51007c0c */ /* 0x000fe4000bf46270 */
[----:B------:R-:W-:Y:S02]  /*5e40*/  SEL R81, R78, RZ, !P1 ;  /* 0x000000ff4e517207 */ /* 0x000fe40004800000 */
[----:B------:R-:W-:Y:S02]  /*5e50*/  SEL R84, R79, RZ, !P6 ;  /* 0x000000ff4f547207 */ /* 0x000fe40007000000 */
[----:B------:R-:W-:Y:S02]  /*5e60*/  ISETP.GE.AND P1, PT, R82, UR12, PT ;  /* 0x0000000c52007c0c */ /* 0x000fe4000bf26270 */
[----:B------:R-:W-:-:S02]  /*5e70*/  PRMT R79, R77, 0x7632, R79 ;  /* 0x000076324d4f7816 */ /* 0x000fc4000000004f */
[----:B------:R-:W-:Y:S02]  /*5e80*/  PRMT R82, R80, 0x7632, R82 ;  /* 0x0000763250527816 */ /* 0x000fe40000000052 */
[----:B------:R-:W-:Y:S02]  /*5e90*/  ISETP.GE.AND P3, PT, R83, UR12, PT ;  /* 0x0000000c53007c0c */ /* 0x000fe4000bf66270 */
        /* <DEDUP_REMOVED lines=12> */
.L_x_18130:
[----:B------:R-:W-:Y:S05]  /*5f60*/  BSYNC.RECONVERGENT B2 ;  /* 0x0000000000027941 */ /* 0x000fea0003800200 */
.L_x_18129:
        /* <DEDUP_REMOVED lines=45> */
.L_x_18132:
[----:B------:R-:W-:Y:S05]  /*6240*/  BSYNC.RECONVERGENT B2 ;  /* 0x0000000000027941 */ /* 0x000fea0003800200 */
.L_x_18131:
        /* <DEDUP_REMOVED lines=10> */
[C---:B------:R-:W-:Y:S01]  /*62f0*/  PRMT R15, R83.reuse, 0x7610, R15 ;  /* 0x00007610530f7816 */ /* 0x040fe2000000000f */
[----:B------:R-:W-:Y:S01]  /*6300*/  FADD.FTZ R77, R14, R77 ;  /* 0x0000004d0e4d7221 */ /* 0x000fe20000010000 */
[----:B------:R-:W-:Y:S01]  /*6310*/  PRMT R78, R83, 0x7632, R78 ;  /* 0x00007632534e7816 */ /* 0x000fe2000000004e */
[----:B------:R-:W-:Y:S01]  /*6320*/  FADD.FTZ R82, R79, R82 ;  /* 0x000000524f527221 */ /* 0x000fe20000010000 */
[----:B------:R-:W-:Y:S01]  /*6330*/  SHF.L.U32 R15, R15, 0x10, RZ ;  /* 0x000000100f0f7819 */ /* 0x000fe200000006ff */
[C---:B------:R-:W-:Y:S01]  /*6340*/  HFMA2.BF16_V2 R14, R7.reuse, R80, -RZ ;  /* 0x00000050070e7231 */ /* 0x040fe200003000ff */
[----:B------:R-:W-:Y:S01]  /*6350*/  PRMT R79, R84, 0x7610, R79 ;  /* 0x00007610544f7816 */ /* 0x000fe2000000004f */
[----:B------:R-:W-:Y:S01]  /*6360*/  IMAD.U32 R78, R78, 0x10000, RZ ;  /* 0x000100004e4e7824 */ /* 0x000fe200078e00ff */
[----:B------:R-:W-:Y:S01]  /*6370*/  PRMT R81, R84, 0x7632, R81 ;  /* 0x0000763254517816 */ /* 0x000fe20000000051 */
[----:B------:R-:W-:-:S02]  /*6380*/  HFMA2.BF16_V2 R80, R7, R86, -RZ ;  /* 0x0000005607507231 */ /* 0x000fc400003000ff */
[----:B------:R-:W-:Y:S01]  /*6390*/  FADD.FTZ R38, R38, R13 ;  /* 0x0000000d26267221 */ /* 0x000fe20000010000 */
[----:B------:R-:W-:Y:S01]  /*63a0*/  FADD.FTZ R83, R15, R78 ;  /* 0x0000004e0f537221 */ /* 0x000fe20000010000 */
[----:B------:R-:W-:Y:S01]  /*63b0*/  SHF.L.U32 R84, R81, 0x10, RZ ;  /* 0x0000001051547819 */ /* 0x000fe200000006ff */
[----:B------:R-:W-:Y:S02]  /*63c0*/  IMAD.U32 R79, R79, 0x10000, RZ ;  /* 0x000100004f4f7824 */ /* 0x000fe400078e00ff */
[----:B------:R-:W-:Y:S01]  /*63d0*/  HMUL2.BF16_V2 R78, R12, R85 ;  /* 0x000000550c4e7232 */ /* 0x000fe20000200000 */
[C---:B------:R-:W-:Y:S01]  /*63e0*/  PRMT R81, R80.reuse, 0x7632, R81 ;  /* 0x0000763250517816 */ /* 0x040fe20000000051 */
[----:B------:R-:W-:Y:S02]  /*63f0*/  IMAD.U32 R80, R80, 0x10000, RZ ;  /* 0x0001000050507824 */ /* 0x000fe400078e00ff */
[----:B------:R-:W-:Y:S01]  /*6400*/  FADD.FTZ R84, R79, R84 ;  /* 0x000000544f547221 */ /* 0x000fe20000010000 */
[----:B------:R-:W-:Y:S01]  /*6410*/  PRMT R15, R14, 0x7632, R15 ;  /* 0x000076320e0f7816 */ /* 0x000fe2000000000f */
[----:B------:R2:W5:Y:S01]  /*6420*/  LDG.E.CONSTANT R13, desc[UR10][R18.64+0x600] ;  /* 0x0006000a120d7981 */ /* 0x000562000c1e9900 */
[C---:B------:R-:W-:Y:S01]  /*6430*/  PRMT R79, R78.reuse, 0x7632, R79 ;  /* 0x000076324e4f7816 */ /* 0x040fe2000000004f */
[----:B------:R-:W-:Y:S01]  /*6440*/  IMAD.U32 R78, R78, 0x10000, RZ ;  /* 0x000100004e4e7824 */ /* 0x000fe200078e00ff */
[----:B------:R-:W-:Y:S01]  /*6450*/  SHF.L.U32 R81, R81, 0x10, RZ ;  /* 0x0000001051517819 */ /* 0x000fe200000006ff */
        /* <DEDUP_REMOVED lines=8> */
[----:B------:R-:W-:Y:S02]  /*64e0*/  FADD.FTZ R14, R14, R15 ;  /* 0x0000000f0e0e7221 */ /* 0x000fe40000010000 */
[----:B------:R-:W-:Y:S01]  /*64f0*/  FADD.FTZ R78, R83, R78 ;  /* 0x0000004e534e7221 */ /* 0x000fe20000010000 */
[----:B------:R2:W5:Y:S01]  /*6500*/  LDG.E.CONSTANT R15, desc[UR10][R18.64+0x608] ;  /* 0x0006080a120f7981 */ /* 0x000562000c1e9900 */
[----:B------:R-:W-:Y:S01]  /*6510*/  BSSY.RECONVERGENT B2, `(.L_x_18133) ;  /* 0x0000023000027945 */ /* 0x000fe20003800200 */
[----:B------:R-:W-:Y:S01]  /*6520*/  FADD.FTZ R14, R77, R14 ;  /* 0x0000000e4d0e7221 */ /* 0x000fe20000010000 */
[----:B------:R-:W-:-:S02]  /*6530*/  FADD.FTZ R81, R78, R81 ;  /* 0x000000514e517221 */ /* 0x000fc40000010000 */
[----:B------:R2:W5:Y:S01]  /*6540*/  LDG.E.CONSTANT R78, desc[UR10][R18.64+0x604] ;  /* 0x0006040a124e7981 */ /* 0x000562000c1e9900 */
[----:B------:R-:W-:Y:S05]  /*6550*/  @P0 BRA `(.L_x_18134) ;  /* 0x0000000000780947 */ /* 0x000fea0003800000 */
        /* <DEDUP_REMOVED lines=30> */
.L_x_18134:
[----:B------:R-:W-:Y:S05]  /*6740*/  BSYNC.RECONVERGENT B2 ;  /* 0x0000000000027941 */ /* 0x000fea0003800200 */
.L_x_18133:
        /* <DEDUP_REMOVED lines=15> */
[----:B---3--:R-:W-:Y:S06]  /*6840*/  @P0 BRA `(.L_x_18136) ;  /* 0x0000000000780947 */ /* 0x008fec0003800000 */
        /* <DEDUP_REMOVED lines=15> */
[----:B------:R-:W-:-:S02]  /*6940*/  ISETP.GE.AND P3, PT, R88, UR12, PT ;  /* 0x0000000c58007c0c */ /* 0x000fc4000bf66270 */
[----:B------:R-:W-:Y:S02]  /*6950*/  ISETP.GE.AND P6, PT, R6, UR12, PT ;  /* 0x0000000c06007c0c */ /* 0x000fe4000bfc6270 */
[----:B-----5:R-:W-:Y:S02]  /*6960*/  PRMT R87, R83, 0x7632, R87 ;  /* 0x0000763253577816 */ /* 0x020fe40000000057 */
        /* <DEDUP_REMOVED lines=12> */
.L_x_18136:
[----:B------:R-:W-:Y:S05]  /*6a30*/  BSYNC.RECONVERGENT B2 ;  /* 0x0000000000027941 */ /* 0x000fea0003800200 */
.L_x_18135:
        /* <DEDUP_REMOVED lines=17> */
[----:B------:R-:W-:Y:S02]  /*6b50*/  IMAD.U32 R15, R15, 0x10000, RZ ;  /* 0x000100000f0f7824 */ /* 0x000fe400078e00ff */
[----:B------:R-:W-:-:S02]  /*6b60*/  HFMA2.BF16_V2 R13, R7, R80, -RZ ;  /* 0x00000050070d7231 */ /* 0x000fc400003000ff */
[----:B------:R-:W-:Y:S02]  /*6b70*/  IMAD.U32 R78, R78, 0x10000, RZ ;  /* 0x000100004e4e7824 */ /* 0x000fe400078e00ff */
[----:B------:R-:W-:Y:S01]  /*6b80*/  FADD.FTZ R79, R82, R79 ;  /* 0x0000004f524f7221 */ /* 0x000fe20000010000 */
[----:B------:R-:W-:Y:S01]  /*6b90*/  FADD.FTZ R81, R14, R15 ;  /* 0x0000000f0e517221 */ /* 0x000fe20000010000 */
[----:B------:R-:W-:Y:S02]  /*6ba0*/  HMUL2.BF16_V2 R15, R12, R83 ;  /* 0x000000530c0f7232 */ /* 0x000fe40000200000 */
[----:B------:R-:W-:Y:S01]  /*6bb0*/  FADD.FTZ R84, R77, R78 ;  /* 0x0000004e4d547221 */ /* 0x000fe20000010000 */
[----:B------:R-:W-:Y:S01]  /*6bc0*/  HFMA2.BF16_V2 R78, R7, R86, -RZ ;  /* 0x00000056074e7231 */ /* 0x000fe200003000ff */
[C---:B------:R-:W-:Y:S01]  /*6bd0*/  PRMT R14, R13.reuse, 0x7632, R14 ;  /* 0x000076320d0e7816 */ /* 0x040fe2000000000e */
[----:B------:R-:W-:Y:S01]  /*6be0*/  IMAD.U32 R13, R13, 0x10000, RZ ;  /* 0x000100000d0d7824 */ /* 0x000fe200078e00ff */
[C---:B------:R-:W-:Y:S01]  /*6bf0*/  PRMT R77, R15.reuse, 0x7632, R77 ;  /* 0x000076320f4d7816 */ /* 0x040fe2000000004d */
[----:B------:R-:W-:Y:S01]  /*6c00*/  IMAD.U32 R15, R15, 0x10000, RZ ;  /* 0x000100000f0f7824 */ /* 0x000fe200078e00ff */
[----:B------:R-:W-:Y:S01]  /*6c10*/  PRMT R80, R78, 0x7632, R80 ;  /* 0x000076324e507816 */ /* 0x000fe20000000050 */
[----:B------:R-:W-:Y:S01]  /*6c20*/  IMAD.U32 R14, R14, 0x10000, RZ ;  /* 0x000100000e0e7824 */ /* 0x000fe200078e00ff */
[----:B------:R-:W-:Y:S01]  /*6c30*/  SHF.L.U32 R86, R77, 0x10, RZ ;  /* 0x000000104d567819 */ /* 0x000fe200000006ff */
[----:B------:R3:W5:Y:S01]  /*6c40*/  LDG.E.CONSTANT R82, desc[UR10][R18.64+0xa0c] ;  /* 0x000a0c0a12527981 */ /* 0x000762000c1e9900 */
[----:B------:R-:W-:Y:S01]  /*6c50*/  SHF.L.U32 R78, R78, 0x10, RZ ;  /* 0x000000104e4e7819 */ /* 0x000fe200000006ff */
[----:B------:R-:W-:-:S02]  /*6c60*/  IMAD.U32 R77, R80, 0x10000, RZ ;  /* 0x00010000504d7824 */ /* 0x000fc400078e00ff */
[----:B------:R-:W-:Y:S01]  /*6c70*/  FADD.FTZ R14, R13, R14 ;  /* 0x0000000e0d0e7221 */ /* 0x000fe20000010000 */
[----:B------:R-:W-:Y:S01]  /*6c80*/  FADD.FTZ R86, R15, R86 ;  /* 0x000000560f567221 */ /* 0x000fe20000010000 */
[----:B------:R3:W5:Y:S01]  /*6c90*/  LDG.E.CONSTANT R13, desc[UR10][R18.64+0xa00] ;  /* 0x000a000a120d7981 */ /* 0x000762000c1e9900 */
[----:B------:R-:W-:Y:S01]  /*6ca0*/  FADD.FTZ R81, R81, R84 ;  /* 0x0000005451517221 */ /* 0x000fe20000010000 */
[----:B------:R-:W-:Y:S01]  /*6cb0*/  BSSY.RECONVERGENT B2, `(.L_x_18137) ;  /* 0x0000024000027945 */ /* 0x000fe20003800200 */
[----:B------:R-:W-:Y:S01]  /*6cc0*/  FADD.FTZ R78, R78, R77 ;  /* 0x0000004d4e4e7221 */ /* 0x000fe20000010000 */
[----:B------:R3:W5:Y:S01]  /*6cd0*/  LDG.E.CONSTANT R80, desc[UR10][R18.64+0xa04] ;  /* 0x000a040a12507981 */ /* 0x000762000c1e9900 */
[----:B------:R-:W-:-:S03]  /*6ce0*/  FADD.FTZ R81, R81, R86 ;  /* 0x0000005651517221 */ /* 0x000fc60000010000 */
        /* <DEDUP_REMOVED lines=32> */
.L_x_18138:
[----:B------:R-:W-:Y:S05]  /*6ef0*/  BSYNC.RECONVERGENT B2 ;  /* 0x0000000000027941 */ /* 0x000fea0003800200 */
.L_x_18137:
        /* <DEDUP_REMOVED lines=14> */
[C---:B0123--:R-:W-:Y:S01]  /*6fe0*/  VIADD R18, R42.reuse, 0xffffffff ;  /* 0xffffffff2a127836 */ /* 0x04ffe20000000000 */
        /* <DEDUP_REMOVED lines=29> */
.L_x_18140:
[----:B------:R-:W-:Y:S05]  /*71c0*/  BSYNC.RECONVERGENT B2 ;  /* 0x0000000000027941 */ /* 0x000fea0003800200 */
.L_x_18139:
[----:B0123--:R-:W-:Y:S01]  /*71d0*/  SHF.L.U32 R18, R15, 0x10, RZ ;  /* 0x000000100f127819 */ /* 0x00ffe200000006ff */
[----:B------:R-:W-:Y:S02]  /*71e0*/  IMAD.U32 R13, R13, 0x10000, RZ ;  /* 0x000100000d0d7824 */ /* 0x000fe400078e00ff */
[----:B------:R-:W-:Y:S02]  /*71f0*/  HFMA2.BF16_V2 R15, R4, R83, -RZ ;  /* 0x00000053040f7231 */ /* 0x000fe400003000ff */
[----:B------:R-:W-:Y:S02]  /*7200*/  IMAD.U32 R77, R77, 0x10000, RZ ;  /* 0x000100004d4d7824 */ /* 0x000fe400078e00ff */
[----:B-----5:R-:W-:Y:S02]  /*7210*/  HMUL2.BF16_V2 R19, R5, R84 ;  /* 0x0000005405137232 */ /* 0x020fe40000200000 */
[----:B------:R-:W-:Y:S02]  /*7220*/  IMAD.U32 R78, R78, 0x10000, RZ ;  /* 0x000100004e4e7824 */ /* 0x000fe400078e00ff */
[--C-:B------:R-:W-:Y:S01]  /*7230*/  FADD.FTZ R13, R13, R18.reuse ;  /* 0x000000120d0d7221 */ /* 0x100fe20000010000 */
[----:B------:R-:W-:Y:S01]  /*7240*/  PRMT R18, R15, 0x7632, R18 ;  /* 0x000076320f127816 */ /* 0x000fe20000000012 */
[----:B------:R-:W-:-:S02]  /*7250*/  IMAD.U32 R80, R80, 0x10000, RZ ;  /* 0x0001000050507824 */ /* 0x000fc400078e00ff */
[----:B------:R-:W-:Y:S01]  /*7260*/  FADD.FTZ R78, R77, R78 ;  /* 0x0000004e4d4e7221 */ /* 0x000fe20000010000 */
[----:B------:R-:W-:Y:S01]  /*7270*/  SHF.L.U32 R79, R79, 0x10, RZ ;  /* 0x000000104f4f7819 */ /* 0x000fe200000006ff */
[----:B------:R-:W-:Y:S01]  /*7280*/  IMAD.U32 R15, R15, 0x10000, RZ ;  /* 0x000100000f0f7824 */ /* 0x000fe200078e00ff */
[----:B------:R-:W-:Y:S01]  /*7290*/  SHF.L.U32 R18, R18, 0x10, RZ ;  /* 0x0000001012127819 */ /* 0x000fe200000006ff */
[----:B------:R-:W-:Y:S01]  /*72a0*/  FADD.FTZ R78, R13, R78 ;  /* 0x0000004e0d4e7221 */ /* 0x000fe20000010000 */
[----:B------:R-:W-:Y:S01]  /*72b0*/  PRMT R77, R19, 0x7632, R77 ;  /* 0x00007632134d7816 */ /* 0x000fe2000000004d */
[----:B------:R-:W-:Y:S02]  /*72c0*/  HFMA2.BF16_V2 R13, R7, R82, -RZ ;  /* 0x00000052070d7231 */ /* 0x000fe400003000ff */
[----:B------:R-:W-:Y:S01]  /*72d0*/  FADD.FTZ R79, R79, R80 ;  /* 0x000000504f4f7221 */ /* 0x000fe20000010000 */
[----:B------:R-:W-:Y:S01]  /*72e0*/  FADD.FTZ R82, R15, R18 ;  /* 0x000000120f527221 */ /* 0x000fe20000010000 */
[----:B------:R-:W-:-:S02]  /*72f0*/  IMAD.U32 R19, R19, 0x10000, RZ ;  /* 0x0001000013137824 */ /* 0x000fc400078e00ff */
[----:B------:R-:W-:Y:S02]  /*7300*/  HMUL2.BF16_V2 R18, R12, R85 ;  /* 0x000000550c127232 */ /* 0x000fe40000200000 */
[----:B------:R-:W-:Y:S02]  /*7310*/  IMAD.U32 R80, R77, 0x10000, RZ ;  /* 0x000100004d507824 */ /* 0x000fe400078e00ff */
[----:B------:R-:W-:Y:S01]  /*7320*/  HFMA2.BF16_V2 R77, R7, R86, -RZ ;  /* 0x00000056074d7231 */ /* 0x000fe200003000ff */
[C---:B------:R-:W-:Y:S01]  /*7330*/  PRMT R15, R13.reuse, 0x7632, R15 ;  /* 0x000076320d0f7816 */ /* 0x040fe2000000000f */
[----:B------:R-:W-:Y:S02]  /*7340*/  IMAD.U32 R13, R13, 0x10000, RZ ;  /* 0x000100000d0d7824 */ /* 0x000fe400078e00ff */
[--C-:B------:R-:W-:Y:S01]  /*7350*/  FADD.FTZ R83, R19, R80.reuse ;  /* 0x0000005013537221 */ /* 0x100fe20000010000 */
        /* <DEDUP_REMOVED lines=22> */
[----:B------:R-:W-:Y:S02]  /*74c0*/  ISETP.GE.AND P6, PT, R42, UR12, PT ;  /* 0x0000000c2a007c0c */ /* 0x000fe4000bfc6270 */
[----:B------:R-:W-:Y:S01]  /*74d0*/  ISETP.GE.AND P5, PT, R14, UR12, PT ;  /* 0x0000000c0e007c0c */ /* 0x000fe2000bfa6270 */
[C---:B------:R-:W-:Y:S01]  /*74e0*/  VIADD R14, R42.reuse, 0xfffffffe ;  /* 0xfffffffe2a0e7836 */ /* 0x040fe20000000000 */
[----:B------:R-:W-:Y:S01]  /*74f0*/  ISETP.GE.AND P4, PT, R15, UR12, PT ;  /* 0x0000000c0f007c0c */ /* 0x000fe2000bf86270 */
[----:B------:R-:W-:Y:S01]  /*7500*/  VIADD R15, R42, 0x4 ;  /* 0x000000042a0f7836 */ /* 0x000fe20000000000 */
[----:B------:R-:W-:Y:S02]  /*7510*/  ISETP.GE.AND P1, PT, R13, UR12, PT ;  /* 0x0000000c0d007c0c */ /* 0x000fe4000bf26270 */
[----:B------:R-:W-:-:S02]  /*7520*/  PRMT R13, R46, 0x7632, R13 ;  /* 0x000076322e0d7816 */ /* 0x000fc4000000000d */
[----:B------:R-:W-:Y:S02]  /*7530*/  IADD3 R18, PT, PT, R42, 0x3, RZ ;  /* 0x000000032a127810 */ /* 0x000fe40007ffe0ff */
        /* <DEDUP_REMOVED lines=19> */
.L_x_18142:
[----:B------:R-:W-:Y:S05]  /*7670*/  BSYNC.RECONVERGENT B2 ;  /* 0x0000000000027941 */ /* 0x000fea0003800200 */
.L_x_18141:
        /* <DEDUP_REMOVED lines=40> */
.L_x_18144:
[----:B------:R-:W-:Y:S05]  /*7900*/  BSYNC.RECONVERGENT B2 ;  /* 0x0000000000027941 */ /* 0x000fea0003800200 */
.L_x_18143:
        /* <DEDUP_REMOVED lines=15> */
[----:B------:R-:W-:Y:S01]  /*7a00*/  HFMA2.BF16_V2 R13, R7, R48, -RZ ;  /* 0x00000030070d7231 */ /* 0x000fe200003000ff */
[----:B------:R-:W-:Y:S01]  /*7a10*/  SHF.L.U32 R14, R14, 0x10, RZ ;  /* 0x000000100e0e7819 */ /* 0x000fe200000006ff */
[----:B------:R-:W-:Y:S01]  /*7a20*/  IMAD.U32 R15, R15, 0x10000, RZ ;  /* 0x000100000f0f7824 */ /* 0x000fe200078e00ff */
[----:B------:R-:W-:Y:S01]  /*7a30*/  SHF.L.U32 R46, R46, 0x10, RZ ;  /* 0x000000102e2e7819 */ /* 0x000fe200000006ff */
[----:B------:R-:W-:Y:S01]  /*7a40*/  IMAD.U32 R45, R45, 0x10000, RZ ;  /* 0x000100002d2d7824 */ /* 0x000fe200078e00ff */
[----:B------:R-:W-:Y:S01]  /*7a50*/  BSSY.RECONVERGENT B2, `(.L_x_18145) ;  /* 0x0000033000027945 */ /* 0x000fe20003800200 */
[----:B------:R-:W-:Y:S01]  /*7a60*/  FADD.FTZ R48, R14, R15 ;  /* 0x0000000f0e307221 */ /* 0x000fe20000010000 */
[----:B------:R-:W-:-:S02]  /*7a70*/  HMUL2.BF16_V2 R15, R12, R51 ;  /* 0x000000330c0f7232 */ /* 0x000fc40000200000 */
        /* <DEDUP_REMOVED lines=48> */
.L_x_18146:
[----:B------:R-:W-:Y:S05]  /*7d80*/  BSYNC.RECONVERGENT B2 ;  /* 0x0000000000027941 */ /* 0x000fea0003800200 */
.L_x_18145:
        /* <DEDUP_REMOVED lines=41> */
.L_x_18148:
[----:B------:R-:W-:Y:S05]  /*8020*/  BSYNC.RECONVERGENT B2 ;  /* 0x0000000000027941 */ /* 0x000fea0003800200 */
.L_x_18147:
        /* <DEDUP_REMOVED lines=75> */
.L_x_18150:
[----:B------:R-:W-:Y:S05]  /*84e0*/  BSYNC.RECONVERGENT B2 ;  /* 0x0000000000027941 */ /* 0x000fea0003800200 */
.L_x_18149:
[----:B------:R-:W-:Y:S01]  /*84f0*/  FADD.FTZ R32, R32, R19 ;  /* 0x0000001320207221 */ /* 0x000fe20000010000 */
[----:B------:R-:W-:Y:S02]  /*8500*/  HMUL2.BF16_V2 R13, R4, R61 ;  /* 0x0000003d040d7232 */ /* 0x000fe40000200000 */
[----:B------:R-:W-:Y:S02]  /*8510*/  HFMA2.BF16_V2 R15, R5, R62, -RZ ;  /* 0x0000003e050f7231 */ /* 0x000fe400003000ff */
[----:B------:R-:W-:Y:S01]  /*8520*/  HMUL2.BF16_V2 R19, R12, R63 ;  /* 0x0000003f0c137232 */ /* 0x000fe20000200000 */
[----:B------:R-:W-:Y:S01]  /*8530*/  BSSY.RECONVERGENT B2, `(.L_x_18151) ;  /* 0x0000024000027945 */ /* 0x000fe20003800200 */
[--C-:B------:R-:W-:Y:S01]  /*8540*/  FADD.FTZ R31, R31, R14.reuse ;  /* 0x0000000e1f1f7221 */ /* 0x100fe20000010000 */
        /* <DEDUP_REMOVED lines=34> */
.L_x_18152:
[----:B------:R-:W-:Y:S05]  /*8770*/  BSYNC.RECONVERGENT B2 ;  /* 0x0000000000027941 */ /* 0x000fea0003800200 */
.L_x_18151:
        /* <DEDUP_REMOVED lines=17> */
[----:B------:R-:W-:-:S02]  /*8890*/  IMAD.U32 R45, R45, 0x10000, RZ ;  /* 0x000100002d2d7824 */ /* 0x000fc400078e00ff */
[C---:B------:R-:W-:Y:S02]  /*88a0*/  HFMA2.BF16_V2 R13, R7.reuse, R64, -RZ ;  /* 0x00000040070d7231 */ /* 0x040fe400003000ff */
[----:B------:R-:W-:Y:S01]  /*88b0*/  IMAD.U32 R46, R46, 0x10000, RZ ;  /* 0x000100002e2e7824 */ /* 0x000fe200078e00ff */
[----:B------:R-:W-:Y:S01]  /*88c0*/  BSSY.RECONVERGENT B2, `(.L_x_18153) ;  /* 0x0000033000027945 */ /* 0x000fe20003800200 */
        /* <DEDUP_REMOVED lines=50> */
.L_x_18154:
[----:B------:R-:W-:Y:S05]  /*8bf0*/  BSYNC.RECONVERGENT B2 ;  /* 0x0000000000027941 */ /* 0x000fea0003800200 */
.L_x_18153:
[----:B------:R-:W-:Y:S01]  /*8c00*/  BSSY.RECONVERGENT B2, `(.L_x_18155) ;  /* 0x0000022000027945 */ /* 0x000fe20003800200 */
[----:B------:R-:W-:Y:S02]  /*8c10*/  HFMA2.BF16_V2 R70, R5, R70, -RZ ;  /* 0x0000004605467231 */ /* 0x000fe400003000ff */
[----:B------:R-:W-:Y:S01]  /*8c20*/  HMUL2.BF16_V2 R69, R4, R69 ;  /* 0x0000004504457232 */ /* 0x000fe20000200000 */
[----:B------:R-:W-:Y:S06]  /*8c30*/  @P0 BRA `(.L_x_18156) ;  /* 0x0000000000780947 */ /* 0x000fec0003800000 */
[C---:B------:R-:W-:Y:S01]  /*8c40*/  IADD3 R14, PT, PT, R42.reuse, -0x2, RZ ;  /* 0xfffffffe2a0e7810 */ /* 0x040fe20007ffe0ff */
[----:B------:R-:W-:Y:S01]  /*8c50*/  VIADD R19, R42, 0xffffffff ;  /* 0xffffffff2a137836 */ /* 0x000fe20000000000 */
[----:B------:R-:W-:Y:S01]  /*8c60*/  ISETP.GE.AND P6, PT, R6, UR12, PT ;  /* 0x0000000c06007c0c */ /* 0x000fe2000bfc6270 */
[----:B------:R-:W-:Y:S01]  /*8c70*/  VIADD R6, R42, 0x4 ;  /* 0x000000042a067836 */ /* 0x000fe20000000000 */
[----:B------:R-:W-:Y:S01]  /*8c80*/  ISETP.GE.AND P5, PT, R14, UR12, PT ;  /* 0x0000000c0e007c0c */ /* 0x000fe2000bfa6270 */
[C---:B------:R-:W-:Y:S01]  /*8c90*/  VIADD R14, R42.reuse, 0x1 ;  /* 0x000000012a0e7836 */ /* 0x040fe20000000000 */
[----:B------:R-:W-:Y:S01]  /*8ca0*/  ISETP.GE.AND P4, PT, R19, UR12, PT ;  /* 0x0000000c13007c0c */ /* 0x000fe2000bf86270 */
[C---:B------:R-:W-:Y:S01]  /*8cb0*/  VIADD R45, R42.reuse, 0x3 ;  /* 0x000000032a2d7836 */ /* 0x040fe20000000000 */
[----:B------:R-:W-:Y:S02]  /*8cc0*/  IADD3 R19, PT, PT, R42, 0x2, RZ ;  /* 0x000000022a137810 */ /* 0x000fe40007ffe0ff */
[----:B------:R-:W-:-:S02]  /*8cd0*/  ISETP.GE.AND P0, PT, R6, UR12, PT ;  /* 0x0000000c06007c0c */ /* 0x000fc4000bf06270 */
[----:B------:R-:W-:Y:S02]  /*8ce0*/  ISETP.GE.AND P3, PT, R14, UR12, PT ;  /* 0x0000000c0e007c0c */ /* 0x000fe4000bf66270 */
[----:B------:R-:W-:Y:S02]  /*8cf0*/  SEL R6, R73, RZ, !P6 ;  /* 0x000000ff49067207 */ /* 0x000fe40007000000 */
[----:B------:R-:W-:Y:S02]  /*8d00*/  ISETP.GE.AND P1, PT, R45, UR12, PT ;  /* 0x0000000c2d007c0c */ /* 0x000fe4000bf26270 */
[----:B------:R-:W-:Y:S02]  /*8d10*/  ISETP.GE.AND P6, PT, R42, UR12, PT ;  /* 0x0000000c2a007c0c */ /* 0x000fe4000bfc6270 */
[----:B------:R-:W-:Y:S02]  /*8d20*/  PRMT R14, R74, 0x7632, R14 ;  /* 0x000076324a0e7816 */ /* 0x000fe4000000000e */
[----:B------:R-:W-:-:S02]  /*8d30*/  ISETP.GE.AND P2, PT, R19, UR12, PT ;  /* 0x0000000c13007c0c */ /* 0x000fc4000bf46270 */
        /* <DEDUP_REMOVED lines=14> */
.L_x_18156:
[----:B------:R-:W-:Y:S05]  /*8e20*/  BSYNC.RECONVERGENT B2 ;  /* 0x0000000000027941 */ /* 0x000fea0003800200 */
.L_x_18155:
[C---:B------:R-:W-:Y:S01]  /*8e30*/  PRMT R14, R69.reuse, 0x7632, R14 ;  /* 0x00007632450e7816 */ /* 0x040fe2000000000e */
[----:B------:R-:W-:Y:S01]  /*8e40*/  HMUL2.BF16_V2 R47, R12, R71 ;  /* 0x000000470c2f7232 */ /* 0x000fe20000200000 */
[C---:B------:R-:W-:Y:S01]  /*8e50*/  PRMT R19, R70.reuse, 0x7610, R19 ;  /* 0x0000761046137816 */ /* 0x040fe20000000013 */
[----:B------:R-:W-:Y:S01]  /*8e60*/  HMUL2.BF16_V2 R74, R5, R74 ;  /* 0x0000004a054a7232 */ /* 0x000fe20000200000 */
[----:B------:R-:W-:Y:S01]  /*8e70*/  PRMT R45, R70, 0x7632, R45 ;  /* 0x00007632462d7816 */ /* 0x000fe2000000002d */
[----:B------:R-:W-:Y:S01]  /*8e80*/  IMAD.U32 R49, R14, 0x10000, RZ ;  /* 0x000100000e317824 */ /* 0x000fe200078e00ff */
[----:B------:R-:W-:Y:S01]  /*8e90*/  PRMT R6, R69, 0x7610, R6 ;  /* 0x0000761045067816 */ /* 0x000fe20000000006 */
[----:B------:R-:W-:Y:S01]  /*8ea0*/  IMAD.U32 R19, R19, 0x10000, RZ ;  /* 0x0001000013137824 */ /* 0x000fe200078e00ff */
[----:B------:R-:W-:Y:S01]  /*8eb0*/  SHF.L.U32 R14, R45, 0x10, RZ ;  /* 0x000000102d0e7819 */ /* 0x000fe200000006ff */
[----:B------:R-:W-:Y:S01]  /*8ec0*/  HFMA2.BF16_V2 R4, R4, R73, -RZ ;  /* 0x0000004904047231 */ /* 0x000fe200003000ff */
[----:B------:R-:W-:Y:S01]  /*8ed0*/  SHF.L.U32 R6, R6, 0x10, RZ ;  /* 0x0000001006067819 */ /* 0x000fe200000006ff */
[----:B------:R-:W-:Y:S01]  /*8ee0*/  HMUL2.BF16_V2 R12, R12, R75 ;  /* 0x0000004b0c0c7232 */ /* 0x000fe20000200000 */
[----:B------:R-:W-:Y:S01]  /*8ef0*/  PRMT R48, R47, 0x7632, R48 ;  /* 0x000076322f307816 */ /* 0x000fe20000000030 */
        /* <DEDUP_REMOVED lines=14> */
[----:B------:R-:W-:Y:S01]  /*8fe0*/  IMAD.U32 R5, R5, 0x10000, RZ ;  /* 0x0001000005057824 */ /* 0x000fe200078e00ff */
[----:B------:R-:W-:Y:S01]  /*8ff0*/  PRMT R7, R12, 0x7610, R7 ;  /* 0x000076100c077816 */ /* 0x000fe20000000007 */
[----:B------:R-:W-:Y:S01]  /*9000*/  FADD.FTZ R6, R6, R19 ;  /* 0x0000001306067221 */ /* 0x000fe20000010000 */
[----:B------:R-:W-:Y:S01]  /*9010*/  PRMT R12, R12, 0x7632, R12 ;  /* 0x000076320c0c7816 */ /* 0x000fe2000000000c */
[--C-:B------:R-:W-:Y:S01]  /*9020*/  FADD.FTZ R45, R4, R5.reuse ;  /* 0x00000005042d7221 */ /* 0x100fe20000010000 */
        /* <DEDUP_REMOVED lines=22> */
[----:B------:R-:W-:-:S07]  /*9190*/  FADD.FTZ R36, R36, R19 ;  /* 0x0000001324247221 */ /* 0x000fce0000010000 */
.L_x_18126:
[----:B------:R-:W-:Y:S05]  /*91a0*/  BSYNC.RECONVERGENT B0 ;  /* 0x0000000000007941 */ /* 0x000fea0003800200 */
.L_x_18125:
        /* <DEDUP_REMOVED lines=10> */
.L_x_18124:
[----:B0-----:R-:W-:Y:S05]  /*9250*/  BSYNC.RECONVERGENT B1 ;  /* 0x0000000000017941 */ /* 0x001fea0003800200 */
.L_x_18123:
[----:B-1-3--:R-:W0:Y:S01]  /*9260*/  SHFL.BFLY PT, R13, R28, 0x2, 0x1f ;  /* 0x0c401f001c0d7f89 */ /* 0x00ae2200000e0000 */
[----:B------:R-:W1:Y:S01]  /*9270*/  S2UR UR5, SR_CgaCtaId ;  /* 0x00000000000579c3 */ /* 0x000e620000008800 */
[----:B------:R-:W-:Y:S01]  /*9280*/  UMOV UR4, 0x400 ;  /* 0x0000040000047882 */ /* 0x000fe20000000000 */
[----:B------:R-:W-:Y:S01]  /*9290*/  SHF.R.U32.HI R3, RZ, 0x2, R3 ;  /* 0x00000002ff037819 */ /* 0x000fe20000011603 */
[----:B------:R-:W3:Y:S01]  /*92a0*/  SHFL.BFLY PT, R5, R38, 0x2, 0x1f ;  /* 0x0c401f0026057f89 */ /* 0x000ee200000e0000 */
[----:B------:R-:W-:Y:S01]  /*92b0*/  UIADD3 UR4, UPT, UPT, UR4, 0x110, URZ ;  /* 0x0000011004047890 */ /* 0x000fe2000fffe0ff */
[----:B------:R-:W-:Y:S01]  /*92c0*/  LOP3.LUT R37, R0, 0x3e0, RZ, 0xc0, !PT ;  /* 0x000003e000257812 */ /* 0x000fe200078ec0ff */
[----:B------:R-:W-:Y:S01]  /*92d0*/  BSSY.RECONVERGENT B0, `(.L_x_18158) ;  /* 0x0000057000007945 */ /* 0x000fe20003800200 */
[----:B------:R-:W5:Y:S01]  /*92e0*/  SHFL.BFLY PT, R4, R23, 0x2, 0x1f ;  /* 0x0c401f0017047f89 */ /* 0x000f6200000e0000 */
[----:B------:R-:W-:Y:S01]  /*92f0*/  IMAD R3, R2, 0x78, R3 ;  /* 0x0000007802037824 */ /* 0x000fe200078e0203 */
[----:B------:R-:W-:-:S02]  /*9300*/  LOP3.LUT P0, RZ, R0, 0x3c3, RZ, 0xc0, !PT ;  /* 0x000003c300ff7812 */ /* 0x000fc4000780c0ff */
[----:B------:R-:W2:Y:S01]  /*9310*/  SHFL.BFLY PT, R7, R24, 0x2, 0x1f ;  /* 0x0c401f0018077f89 */ /* 0x000ea200000e0000 */
[C---:B------:R-:W-:Y:S02]  /*9320*/  LOP3.LUT P1, RZ, R0.reuse, 0x3e3, RZ, 0xc0, !PT ;  /* 0x000003e300ff7812 */ /* 0x040fe4000782c0ff */
[C---:B------:R-:W-:Y:S01]  /*9330*/  ISETP.GT.U32.AND P3, PT, R0.reuse, 0x1f, PT ;  /* 0x0000001f0000780c */ /* 0x040fe20003f64070 */
        /* <DEDUP_REMOVED lines=10> */
[----:B-----5:R-:W-:Y:S01]  /*93e0*/  FADD.FTZ R23, R4, R23 ;  /* 0x0000001704177221 */ /* 0x020fe20000010000 */
[----:B------:R-:W-:Y:S02]  /*93f0*/  LEA R2, R3, UR4, 0x2 ;  /* 0x0000000403027c11 */ /* 0x000fe4000f8e10ff */
[----:B------:R-:W3:Y:S01]  /*9400*/  SHFL.BFLY PT, R12, R31, 0x2, 0x1f ;  /* 0x0c401f001f0c7f89 */ /* 0x000ee200000e0000 */
[----:B--2---:R-:W-:Y:S01]  /*9410*/  FADD.FTZ R7, R7, R24 ;  /* 0x0000001807077221 */ /* 0x004fe20000010000 */
[----:B------:R-:W-:Y:S02]  /*9420*/  ISETP.NE.OR P4, PT, R37, 0x20, P2 ;  /* 0x000000202500780c */ /* 0x000fe40001785670 */
[----:B------:R-:W2:Y:S01]  /*9430*/  SHFL.BFLY PT, R17, R32, 0x2, 0x1f ;  /* 0x0c401f0020117f89 */ /* 0x000ea200000e0000 */
        /* <DEDUP_REMOVED lines=8> */
[----:B-1----:R-:W-:Y:S01]  /*94c0*/  FADD.FTZ R15, R15, R30 ;  /* 0x0000001e0f0f7221 */ /* 0x002fe20000010000 */
[----:B---3--:R-:W-:Y:S02]  /*94d0*/  FADD.FTZ R31, R12, R31 ;  /* 0x0000001f0c1f7221 */ /* 0x008fe40000010000 */
[----:B------:R-:W1:Y:S01]  /*94e0*/  SHFL.BFLY PT, R4, R5, 0x1, 0x1f ;  /* 0x0c201f0005047f89 */ /* 0x000e6200000e0000 */
[----:B--2---:R-:W-:-:S03]  /*94f0*/  FADD.FTZ R17, R17, R32 ;  /* 0x0000002011117221 */ /* 0x004fc60000010000 */
        /* <DEDUP_REMOVED lines=9> */
[----:B------:R-:W-:-:S03]  /*9590*/  LOP3.LUT R36, R0, 0x3c0, RZ, 0xc0, !PT ;  /* 0x000003c000247812 */ /* 0x000fc600078ec0ff */
[----:B------:R-:W0:Y:S01]  /*95a0*/  SHFL.BFLY PT, R16, R13, 0x1, 0x1f ;  /* 0x0c201f000d107f89 */ /* 0x000e2200000e0000 */
[----:B------:R-:W-:Y:S01]  /*95b0*/  ISETP.NE.OR P5, PT, R36, 0x40, P2 ;  /* 0x000000402400780c */ /* 0x000fe200017a5670 */
[----:B-1----:R-:W-:Y:S02]  /*95c0*/  FADD.FTZ R4, R5, R4 ;  /* 0x0000000405047221 */ /* 0x002fe40000010000 */
        /* <DEDUP_REMOVED lines=11> */
[----:B------:R-:W-:-:S03]  /*9680*/  FADD.FTZ R13, R13, R16 ;  /* 0x000000100d0d7221 */ /* 0x000fc60000010000 */
[----:B------:R-:W0:Y:S01]  /*9690*/  SHFL.BFLY PT, R32, R35, 0x1, 0x1f ;  /* 0x0c201f0023207f89 */ /* 0x000e2200000e0000 */
[----:B-1----:R-:W-:-:S03]  /*96a0*/  FADD.FTZ R18, R29, R18 ;  /* 0x000000121d127221 */ /* 0x002fc60000010000 */
[----:B------:R-:W1:Y:S01]  /*96b0*/  SHFL.BFLY PT, R34, R21, 0x1, 0x1f ;  /* 0x0c201f0015227f89 */ /* 0x000e6200000e0000 */
[----:B--2---:R-:W-:Y:S01]  /*96c0*/  FADD.FTZ R15, R15, R22 ;  /* 0x000000160f0f7221 */ /* 0x004fe20000010000 */
[----:B------:R-:W-:Y:S01]  /*96d0*/  BAR.SYNC.DEFER_BLOCKING 0x0 ;  /* 0x0000000000007b1d */ /* 0x000fe20000010000 */
[----:B---3--:R-:W-:Y:S01]  /*96e0*/  FADD.FTZ R24, R31, R24 ;  /* 0x000000181f187221 */ /* 0x008fe20000010000 */
[----:B----4-:R-:W-:Y:S01]  /*96f0*/  FADD.FTZ R17, R17, R26 ;  /* 0x0000001a11117221 */ /* 0x010fe20000010000 */
[----:B-----5:R-:W-:Y:S01]  /*9700*/  FADD.FTZ R28, R33, R28 ;  /* 0x0000001c211c7221 */ /* 0x020fe20000010000 */
[----:B0-----:R-:W-:Y:S01]  /*9710*/  FADD.FTZ R19, R19, R30 ;  /* 0x0000001e13137221 */ /* 0x001fe20000010000 */
[----:B------:R-:W-:Y:S01]  /*9720*/  FADD.FTZ R32, R35, R32 ;  /* 0x0000002023207221 */ /* 0x000fe20000010000 */
[----:B-1----:R-:W-:Y:S01]  /*9730*/  FADD.FTZ R21, R21, R34 ;  /* 0x0000002215157221 */ /* 0x002fe20000010000 */
        /* <DEDUP_REMOVED lines=16> */
.L_x_18159:
[----:B------:R-:W-:Y:S05]  /*9840*/  BSYNC.RECONVERGENT B0 ;  /* 0x0000000000007941 */ /* 0x000fea0003800200 */
.L_x_18158:
        /* <DEDUP_REMOVED lines=33> */
.L_x_18161:
[----:B------:R-:W-:Y:S05]  /*9a60*/  BSYNC.RECONVERGENT B0 ;  /* 0x0000000000007941 */ /* 0x000fea0003800200 */
.L_x_18160:
        /* <DEDUP_REMOVED lines=18> */
.L_x_18163:
[----:B------:R-:W-:Y:S05]  /*9b90*/  BSYNC.RECONVERGENT B0 ;  /* 0x0000000000007941 */ /* 0x000fea0003800200 */
.L_x_18162:
        /* <DEDUP_REMOVED lines=33> */
.L_x_18165:
[----:B------:R-:W-:Y:S05]  /*9db0*/  BSYNC.RECONVERGENT B0 ;  /* 0x0000000000007941 */ /* 0x000fea0003800200 */
.L_x_18164:
[----:B------:R-:W-:Y:S06]  /*9dc0*/  BAR.SYNC.DEFER_BLOCKING 0x0 ;  /* 0x0000000000007b1d */ /* 0x000fec0000010000 */
[----:B------:R-:W-:Y:S05]  /*9dd0*/  @P3 EXIT ;  /* 0x000000000000394d */ /* 0x000fea0003800000 */
[----:B------:R-:W-:-:S06]  /*9de0*/  UIMAD UR4, UR13, UR6, UR7 ;  /* 0x000000060d0472a4 */ /* 0x000fcc000f8e0207 */
        /* <DEDUP_REMOVED lines=16> */
[----:B------:R-:W-:Y:S02]  /*9ef0*/  PRMT R0, R4, 0x7632, R0 ;  /* 0x0000763204007816 */ /* 0x000fe40000000000 */
[----:B------:R-:W-:Y:S01]  /*9f00*/  F2FP.BF16.F32.PACK_AB R17, R28, R17 ;  /* 0x000000111c11723e */ /* 0x000fe200000010ff */
        /* <DEDUP_REMOVED lines=23> */
.L_x_18166:
        /* <DEDUP_REMOVED lines=16> */
.L_x_27493:


//--------------------- .text._ZN4vllm25paged_attention_v2_kernelI13__nv_bfloat16S1_Li112ELi32ELi128ELNS_18Fp8KVCacheDataTypeE0ELb1ELi512EEEvPfS3_PT_PKS4_PKT0_SA_ifPKiSC_iPKfiiiSE_SE_iiiii --------------------------
	.section	.text._ZN4vllm25paged_attention_v2_kernelI13__nv_bfloat16S1_Li112ELi32ELi128ELNS_18Fp8KVCacheDataTypeE0ELb1ELi512EEEvPfS3_PT_PKS4_PKT0_SA_ifPKiSC_iPKfiiiSE_SE_iiiii,"ax",@progbits
	.align	128
        .global         _ZN4vllm25paged_attention_v2_kernelI13__nv_bfloat16S1_Li112ELi32ELi128ELNS_18Fp8KVCacheDataTypeE0ELb1ELi512EEEvPfS3_PT_PKS4_PKT0_SA_ifPKiSC_iPKfiiiSE_SE_iiiii
        .type           _ZN4vllm25paged_attention_v2_kernelI13__nv_bfloat16S1_Li112ELi32ELi128ELNS_18Fp8KVCacheDataTypeE0ELb1ELi512EEEvPfS3_PT_PKS4_PKT0_SA_ifPKiSC_iPKfiiiSE_SE_iiiii,@function
        .size           _ZN4vllm25paged_attention_v2_kernelI13__nv_bfloat16S1_Li112ELi32ELi128ELNS_18Fp8KVCacheDataTypeE0ELb1ELi512EEEvPfS3_PT_PKS4_PKT0_SA_ifPKiSC_iPKfiiiSE_SE_iiiii,(.L_x_27494 - _ZN4vllm25paged_attention_v2_kernelI13__nv_bfloat16S1_Li112ELi32ELi128ELNS_18Fp8KVCacheDataTypeE0ELb1ELi512EEEvPfS3_PT_PKS4_PKT0_SA_ifPKiSC_iPKfiiiSE_SE_iiiii)
        .other          _ZN4vllm25paged_attention_v2_kernelI13__nv_bfloat16S1_Li112ELi32ELi128ELNS_18Fp8KVCacheDataTypeE0ELb1ELi512EEEvPfS3_PT_PKS4_PKT0_SA_ifPKiSC_iPKfiiiSE_SE_iiiii,@"STO_CUDA_ENTRY STV_DEFAULT"
_ZN4vllm25paged_attention_v2_kernelI13__nv_bfloat16S1_Li112ELi32ELi128ELNS_18Fp8KVCacheDataTypeE0ELb1ELi512EEEvPfS3_PT_PKS4_PKT0_SA_ifPKiSC_iPKfiiiSE_SE_iiiii:
.text._ZN4vllm25paged_attention_v2_kernelI13__nv_bfloat16S1_Li112ELi32ELi128ELNS_18Fp8KVCacheDataTypeE0ELb1ELi512EEEvPfS3_PT_PKS4_PKT0_SA_ifPKiSC_iPKfiiiSE_SE_iiiii:
        /* <DEDUP_REMOVED lines=204> */
[----:B------:R-:W-:Y:S02]  /*0cc0*/  PRMT R96, R31, 0x7632, R96 ;  /* 0x000076321f607816 */ /* 0x000fe40000000060 */
        /* <DEDUP_REMOVED lines=47> */
[----:B------:R-:W-:-:S07]  /*0fc0*/  PRMT R144, R79, 0x7632, R144 ;  /* 0x000076324f907816 */ /* 0x000fce0000000090 */
.L_x_18171:
[----:B------:R-:W0:Y:S01]  /*0fd0*/  LDC R18, c[0x0][0x400] ;  /* 0x00010000ff127b82 */ /* 0x000e220000000800 */
[----:B------:R-:W-:Y:S01]  /*0fe0*/  VIADD R2, R13, 0xffffffff ;  /* 0xffffffff0d027836 */ /* 0x000fe20000000000 */
        /* <DEDUP_REMOVED lines=77> */
[----:B------:R-:W-:-:S03]  /*14c0*/  IMAD.U32 R23, R28, 0x10000, RZ ;  /* 0x000100001c177824 */ /* 0x000fc600078e00ff */
[----:B------:R-:W4:Y:S01]  /*14d0*/  LDG.E.CONSTANT R80, desc[UR10][R2.64+0x804] ;  /* 0x0008040a02507981 */ /* 0x000f22000c1e9900 */
[----:B------:R-:W-:Y:S02]  /*14e0*/  SHF.L.U32 R145, R24, 0x10, RZ ;  /* 0x0000001018917819 */ /* 0x000fe400000006ff */
[----:B------:R-:W-:Y:S01]  /*14f0*/  SHF.L.U32 R158, R54, 0x10, RZ ;  /* 0x00000010369e7819 */ /* 0x000fe200000006ff */
[----:B------:R-:W4:Y:S01]  /*1500*/  LDG.E.CONSTANT R160, desc[UR10][R2.64+0x1a0c] ;  /* 0x001a0c0a02a07981 */ /* 0x000f22000c1e9900 */
[C---:B--2---:R-:W-:Y:S01]  /*1510*/  IMAD.U32 R148, R147.reuse, 0x10000, RZ ;  /* 0x0001000093947824 */ /* 0x044fe200078e00ff */
[----:B------:R-:W-:Y:S01]  /*1520*/  PRMT R147, R147, 0x7632, R147 ;  /* 0x0000763293937816 */ /* 0x000fe20000000093 */
[C---:B---3--:R-:W-:Y:S02]  /*1530*/  IMAD.U32 R146, R18.reuse, 0x10000, RZ ;  /* 0x0001000012927824 */ /* 0x048fe400078e00ff */
[----:B------:R-:W-:Y:S01]  /*1540*/  FMUL.FTZ R148, R23, R148 ;  /* 0x0000009417947220 */ /* 0x000fe20000410000 */
[----:B------:R-:W-:Y:S01]  /*1550*/  PRMT R18, R18, 0x7632, R18 ;  /* 0x0000763212127816 */ /* 0x000fe20000000012 */
[----:B------:R-:W-:Y:S01]  /*1560*/  IMAD.U32 R149, R147, 0x10000, RZ ;  /* 0x0001000093957824 */ /* 0x000fe200078e00ff */
[----:B------:R-:W2:Y:S01]  /*1570*/  LDG.E.CONSTANT R23, desc[UR10][R2.64+0x808] ;  /* 0x0008080a02177981 */ /* 0x000ea2000c1e9900 */
[----:B------:R-:W-:Y:S01]  /*1580*/  FFMA.FTZ R145, R145, R146, R148 ;  /* 0x0000009291917223 */ /* 0x000fe20000010094 */
[----:B------:R-:W-:Y:S01]  /*1590*/  IMAD.U32 R148, R93, 0x10000, RZ ;  /* 0x000100005d947824 */ /* 0x000fe200078e00ff */
[----:B------:R-:W-:Y:S01]  /*15a0*/  SHF.L.U32 R146, R89, 0x10, RZ ;  /* 0x0000001059927819 */ /* 0x000fe200000006ff */
[----:B------:R-:W-:-:S02]  /*15b0*/  IMAD.U32 R147, R18, 0x10000, RZ ;  /* 0x0001000012937824 */ /* 0x000fc400078e00ff */
[----:B------:R-:W-:Y:S01]  /*15c0*/  FMUL.FTZ R149, R148, R149 ;  /* 0x0000009594957220 */ /* 0x000fe20000410000 */
[----:B------:R-:W-:Y:S02]  /*15d0*/  IMAD.U32 R148, R29, 0x10000, RZ ;  /* 0x000100001d947824 */ /* 0x000fe400078e00ff */
[----:B----4-:R-:W-:Y:S02]  /*15e0*/  IMAD.U32 R151, R150, 0x10000, RZ ;  /* 0x0001000096977824 */ /* 0x010fe400078e00ff */
[----:B------:R-:W-:Y:S01]  /*15f0*/  FFMA.FTZ R146, R146, R147, R149 ;  /* 0x0000009392927223 */ /* 0x000fe20000010095 */
[----:B------:R-:W-:Y:S01]  /*1600*/  SHF.L.U32 R147, R25, 0x10, RZ ;  /* 0x0000001019937819 */ /* 0x000fe200000006ff */
[----:B------:R-:W-:Y:S02]  /*1610*/  IMAD.U32 R18, R21, 0x10000, RZ ;  /* 0x0001000015127824 */ /* 0x000fe400078e00ff */
[----:B------:R-:W-:Y:S01]  /*1620*/  FMUL.FTZ R148, R148, R151 ;  /* 0x0000009794947220 */ /* 0x000fe20000410000 */
[----:B------:R-:W-:-:S03]  /*1630*/  PRMT R150, R150, 0x7632, R150 ;  /* 0x0000763296967816 */ /* 0x000fc60000000096 */
[----:B------:R-:W-:Y:S02]  /*1640*/  FFMA.FTZ R147, R147, R18, R148 ;  /* 0x0000001293937223 */ /* 0x000fe40000010094 */
[----:B------:R-:W3:Y:S01]  /*1650*/  LDG.E.CONSTANT R18, desc[UR10][R2.64+0x80c] ;  /* 0x00080c0a02127981 */ /* 0x000ee2000c1e9900 */
[----:B------:R-:W-:Y:S02]  /*1660*/  IMAD.U32 R149, R150, 0x10000, RZ ;  /* 0x0001000096957824 */ /* 0x000fe400078e00ff */
[----:B------:R-:W-:Y:S02]  /*1670*/  IMAD.U32 R150, R30, 0x10000, RZ ;  /* 0x000100001e967824 */ /* 0x000fe400078e00ff */
[----:B------:R-:W-:Y:S01]  /*1680*/  IMAD.U32 R151, R19, 0x10000, RZ ;  /* 0x0001000013977824 */ /* 0x000fe200078e00ff */
[----:B------:R-:W-:Y:S01]  /*1690*/  PRMT R21, R21, 0x7632, R21 ;  /* 0x0000763215157816 */ /* 0x000fe20000000015 */
[----:B------:R-:W-:Y:S02]  /*16a0*/  IMAD.U32 R148, R94, 0x10000, RZ ;  /* 0x000100005e947824 */ /* 0x000fe400078e00ff */
[----:B------:R-:W-:Y:S01]  /*16b0*/  FMUL.FTZ R152, R150, R151 ;  /* 0x0000009796987220 */ /* 0x000fe20000410000 */
[----:B------:R-:W-:-:S02]  /*16c0*/  IMAD.U32 R150, R20, 0x10000, RZ ;  /* 0x0001000014967824 */ /* 0x000fc400078e00ff */
[----:B------:R-:W-:Y:S01]  /*16d0*/  FMUL.FTZ R149, R148, R149 ;  /* 0x0000009594957220 */ /* 0x000fe20000410000 */
[----:B------:R-:W-:Y:S01]  /*16e0*/  SHF.L.U32 R148, R90, 0x10, RZ ;  /* 0x000000105a947819 */ /* 0x000fe200000006ff */
[----:B------:R-:W-:Y:S01]  /*16f0*/  IMAD.U32 R21, R21, 0x10000, RZ ;  /* 0x0001000015157824 */ /* 0x000fe200078e00ff */
[----:B------:R-:W-:Y:S02]  /*1700*/  PRMT R20, R19, 0x7632, R20 ;  /* 0x0000763213147816 */ /* 0x000fe40000000014 */
[----:B------:R-:W4:Y:S01]  /*1710*/  LDG.E.CONSTANT R19, desc[UR10][R2.64+0xa00] ;  /* 0x000a000a02137981 */ /* 0x000f22000c1e9900 */
[----:B------:R-:W-:Y:S01]  /*1720*/  FFMA.FTZ R148, R148, R21, R149 ;  /* 0x0000001594947223 */ /* 0x000fe20000010095 */
[----:B------:R-:W-:Y:S01]  /*1730*/  SHF.L.U32 R149, R26, 0x10, RZ ;  /* 0x000000101a957819 */ /* 0x000fe200000006ff */
[----:B------:R-:W-:-:S04]  /*1740*/  IMAD.U32 R21, R95, 0x10000, RZ ;  /* 0x000100005f157824 */ /* 0x000fc800078e00ff */
[----:B------:R-:W-:Y:S01]  /*1750*/  FFMA.FTZ R149, R149, R150, R152 ;  /* 0x0000009695957223 */ /* 0x000fe20000010098 */
[C---:B------:R-:W-:Y:S01]  /*1760*/  IMAD.U32 R150, R20.reuse, 0x10000, RZ ;  /* 0x0001000014967824 */ /* 0x040fe200078e00ff */
[----:B------:R-:W-:-:S03]  /*1770*/  PRMT R20, R20, 0x7632, R20 ;  /* 0x0000763214147816 */ /* 0x000fc60000000014 */
[----:B------:R-:W-:Y:S01]  /*1780*/  FMUL.FTZ R151, R21, R150 ;  /* 0x0000009615977220 */ /* 0x000fe20000410000 */
[----:B------:R-:W-:Y:S02]  /*1790*/  SHF.L.U32 R21, R20, 0x10, RZ ;  /* 0x0000001014157819 */ /* 0x000fe400000006ff */
[----:B------:R-:W4:Y:S01]  /*17a0*/  LDG.E.CONSTANT R20, desc[UR10][R2.64+0xa04] ;  /* 0x000a040a02147981 */ /* 0x000f22000c1e9900 */
[----:B------:R-:W-:Y:S02]  /*17b0*/  IMAD.U32 R150, R91, 0x10000, RZ ;  /* 0x000100005b967824 */ /* 0x000fe400078e00ff */
[----:B------:R-:W-:Y:S02]  /*17c0*/  IMAD.U32 R152, R82, 0x10000, RZ ;  /* 0x0001000052987824 */ /* 0x000fe400078e00ff */
[----:B------:R-:W-:Y:S01]  /*17d0*/  FFMA.FTZ R150, R150, R21, R151 ;  /* 0x0000001596967223 */ /* 0x000fe20000010097 */
[----:B------:R-:W-:Y:S01]  /*17e0*/  IMAD.U32 R21, R31, 0x10000, RZ ;  /* 0x000100001f157824 */ /* 0x000fe200078e00ff */
[----:B------:R-:W-:-:S03]  /*17f0*/  PRMT R82, R82, 0x7632, R82 ;  /* 0x0000763252527816 */ /* 0x000fc60000000052 */
[----:B------:R-:W-:Y:S02]  /*1800*/  FMUL.FTZ R154, R21, R152 ;  /* 0x00000098159a7220 */ /* 0x000fe40000410000 */
[----:B------:R-:W4:Y:S01]  /*1810*/  LDG.E.CONSTANT R21, desc[UR10][R2.64+0xa08] ;  /* 0x000a080a02157981 */ /* 0x000f22000c1e9900 */
[----:B------:R-:W-:Y:S02]  /*1820*/  IMAD.U32 R153, R82, 0x10000, RZ ;  /* 0x0001000052997824 */ /* 0x000fe400078e00ff */
[----:B------:R-:W-:Y:S01]  /*1830*/  IMAD.U32 R82, R96, 0x10000, RZ ;  /* 0x0001000060527824 */ /* 0x000fe200078e00ff */
[----:B------:R-:W-:Y:S01]  /*1840*/  SHF.L.U32 R151, R27, 0x10, RZ ;  /* 0x000000101b977819 */ /* 0x000fe200000006ff */
[----:B------:R-:W-:Y:S02]  /*1850*/  IMAD.U32 R152, R22, 0x10000, RZ ;  /* 0x0001000016987824 */ /* 0x000fe400078e00ff */
[----:B------:R-:W-:Y:S01]  /*1860*/  FMUL.FTZ R155, R82, R153 ;  /* 0x00000099529b7220 */ /* 0x000fe20000410000 */
[----:B------:R-:W-:Y:S01]  /*1870*/  PRMT R82, R22, 0x7632, R82 ;  /* 0x0000763216527816 */ /* 0x000fe20000000052 */
[----:B------:R-:W-:Y:S01]  /*1880*/  FFMA.FTZ R151, R151, R152, R154 ;  /* 0x0000009897977223 */ /* 0x000fe2000001009a */
[----:B------:R-:W4:Y:S01]  /*1890*/  LDG.E.CONSTANT R22, desc[UR10][R2.64+0xa0c] ;  /* 0x000a0c0a02167981 */ /* 0x000f22000c1e9900 */
[----:B------:R-:W-:Y:S01]  /*18a0*/  IMAD.U32 R152, R92, 0x10000, RZ ;  /* 0x000100005c987824 */ /* 0x000fe200078e00ff */
[----:B------:R-:W-:Y:S01]  /*18b0*/  SHF.L.U32 R153, R82, 0x10, RZ ;  /* 0x0000001052997819 */ /* 0x000fe200000006ff */
[----:B------:R-:W-:-:S04]  /*18c0*/  IMAD.U32 R82, R32, 0x10000, RZ ;  /* 0x0001000020527824 */ /* 0x000fc800078e00ff */
[----:B------:R-:W-:Y:S01]  /*18d0*/  FFMA.FTZ R152, R152, R153, R155 ;  /* 0x0000009998987223 */ /* 0x000fe2000001009b */
[----:B------:R-:W-:-:S04]  /*18e0*/  IMAD.U32 R153, R81, 0x10000, RZ ;  /* 0x0001000051997824 */ /* 0x000fc800078e00ff */
[----:B------:R-:W-:Y:S01]  /*18f0*/  FFMA.FTZ R145, R82, R153, R145 ;  /* 0x0000009952917223 */ /* 0x000fe20000010091 */
[----:B------:R-:W-:Y:S01]  /*1900*/  PRMT R82, R81, 0x7632, R82 ;  /* 0x0000763251527816 */ /* 0x000fe20000000052 */
[----:B------:R-:W-:Y:S01]  /*1910*/  IMAD.U32 R153, R97, 0x10000, RZ ;  /* 0x0001000061997824 */ /* 0x000fe200078e00ff */
[----:B------:R-:W4:Y:S02]  /*1920*/  LDG.E.CONSTANT R81, desc[UR10][R2.64+0xc00] ;  /* 0x000c000a02517981 */ /* 0x000f24000c1e9900 */
[----:B------:R-:W-:-:S05]  /*1930*/  SHF.L.U32 R82, R82, 0x10, RZ ;  /* 0x0000001052527819 */ /* 0x000fca00000006ff */
        /* <DEDUP_REMOVED lines=25> */
[C---:B------:R-:W-:Y:S01]  /*1ad0*/  IMAD.U32 R85, R86.reuse, 0x10000, RZ ;  /* 0x0001000056557824 */ /* 0x040fe200078e00ff */
[----:B------:R-:W-:Y:S01]  /*1ae0*/  PRMT R86, R86, 0x7632, R86 ;  /* 0x0000763256567816 */ /* 0x000fe20000000056 */
[----:B------:R-:W-:Y:S02]  /*1af0*/  IMAD.U32 R154, R36, 0x10000, RZ ;  /* 0x00010000249a7824 */ /* 0x000fe400078e00ff */
[----:B------:R-:W-:Y:S01]  /*1b00*/  IMAD.U32 R153, R101, 0x10000, RZ ;  /* 0x0001000065997824 */ /* 0x000fe200078e00ff */
[----:B------:R-:W-:Y:S01]  /*1b10*/  SHF.L.U32 R86, R86, 0x10, RZ ;  /* 0x0000001056567819 */ /* 0x000fe200000006ff */
[----:B------:R-:W-:-:S02]  /*1b20*/  FFMA.FTZ R85, R154, R85, R145 ;  /* 0x000000559a557223 */ /* 0x000fc40000010091 */
[----:B------:R-:W4:Y:S02]  /*1b30*/  LDG.E.CONSTANT R145, desc[UR10][R2.64+0xe00] ;  /* 0x000e000a02917981 */ /* 0x000f24000c1e9900 */
[----:B------:R-:W-:Y:S01]  /*1b40*/  FFMA.FTZ R146, R153, R86, R146 ;  /* 0x0000005699927223 */ /* 0x000fe20000010092 */
[C---:B------:R-:W-:Y:S01]  /*1b50*/  IMAD.U32 R153, R4.reuse, 0x10000, RZ ;  /* 0x0001000004997824 */ /* 0x040fe200078e00ff */
[----:B------:R-:W-:Y:S01]  /*1b60*/  PRMT R4, R4, 0x7632, R4 ;  /* 0x0000763204047816 */ /* 0x000fe20000000004 */
[----:B------:R-:W-:-:S03]  /*1b70*/  IMAD.U32 R86, R37, 0x10000, RZ ;  /* 0x0001000025567824 */ /* 0x000fc600078e00ff */
[----:B------:R-:W-:Y:S01]  /*1b80*/  SHF.L.U32 R4, R4, 0x10, RZ ;  /* 0x0000001004047819 */ /* 0x000fe200000006ff */
[----:B------:R-:W-:Y:S01]  /*1b90*/  FFMA.FTZ R147, R86, R153, R147 ;  /* 0x0000009956937223 */ /* 0x000fe20000010093 */
[----:B------:R-:W-:Y:S02]  /*1ba0*/  IMAD.U32 R153, R102, 0x10000, RZ ;  /* 0x0001000066997824 */ /* 0x000fe400078e00ff */
[----:B------:R-:W-:Y:S02]  /*1bb0*/  IMAD.U32 R86, R38, 0x10000, RZ ;  /* 0x0001000026567824 */ /* 0x000fe400078e00ff */
[----:B------:R-:W-:Y:S01]  /*1bc0*/  FFMA.FTZ R148, R153, R4, R148 ;  /* 0x0000000499947223 */ /* 0x000fe20000010094 */
[C---:B------:R-:W-:Y:S01]  /*1bd0*/  IMAD.U32 R153, R5.reuse, 0x10000, RZ ;  /* 0x0001000005997824 */ /* 0x040fe200078e00ff */
[----:B------:R-:W4:Y:S01]  /*1be0*/  LDG.E.CONSTANT R4, desc[UR10][R2.64+0xe04] ;  /* 0x000e040a02047981 */ /* 0x000f22000c1e9900 */
[----:B------:R-:W-:Y:S02]  /*1bf0*/  PRMT R5, R5, 0x7632, R5 ;  /* 0x0000763205057816 */ /* 0x000fe40000000005 */
[----:B------:R-:W-:-:S02]  /*1c00*/  FFMA.FTZ R149, R86, R153, R149 ;  /* 0x0000009956957223 */ /* 0x000fc40000010095 */
[----:B------:R-:W-:Y:S01]  /*1c10*/  SHF.L.U32 R86, R5, 0x10, RZ ;  /* 0x0000001005567819 */ /* 0x000fe200000006ff */
[----:B------:R-:W-:-:S04]  /*1c20*/  IMAD.U32 R5, R103, 0x10000, RZ ;  /* 0x0001000067057824 */ /* 0x000fc800078e00ff */
[----:B------:R-:W-:Y:S01]  /*1c30*/  FFMA.FTZ R150, R5, R86, R150 ;  /* 0x0000005605967223 */ /* 0x000fe20000010096 */
[C---:B------:R-:W-:Y:S01]  /*1c40*/  IMAD.U32 R5, R16.reuse, 0x10000, RZ ;  /* 0x0001000010057824 */ /* 0x040fe200078e00ff */
[----:B------:R-:W-:Y:S01]  /*1c50*/  PRMT R16, R16, 0x7632, R16 ;  /* 0x0000763210107816 */ /* 0x000fe20000000010 */
[----:B------:R-:W-:Y:S02]  /*1c60*/  IMAD.U32 R86, R39, 0x10000, RZ ;  /* 0x0001000027567824 */ /* 0x000fe400078e00ff */
[----:B------:R-:W-:Y:S01]  /*1c70*/  IMAD.U32 R153, R104, 0x10000, RZ ;  /* 0x0001000068997824 */ /* 0x000fe200078e00ff */
[----:B------:R-:W-:Y:S01]  /*1c80*/  SHF.L.U32 R16, R16, 0x10, RZ ;  /* 0x0000001010107819 */ /* 0x000fe200000006ff */
[----:B------:R-:W-:Y:S02]  /*1c90*/  FFMA.FTZ R151, R86, R5, R151 ;  /* 0x0000000556977223 */ /* 0x000fe40000010097 */
[----:B------:R-:W4:Y:S02]  /*1ca0*/  LDG.E.CONSTANT R5, desc[UR10][R2.64+0xe08] ;  /* 0x000e080a02057981 */ /* 0x000f24000c1e9900 */
[----:B------:R-:W-:Y:S01]  /*1cb0*/  FFMA.FTZ R152, R153, R16, R152 ;  /* 0x0000001099987223 */ /* 0x000fe20000010098 */
[----:B------:R-:W-:-:S02]  /*1cc0*/  IMAD.U32 R16, R40, 0x10000, RZ ;  /* 0x0001000028107824 */ /* 0x000fc400078e00ff */
[----:B------:R-:W-:-:S04]  /*1cd0*/  IMAD.U32 R86, R17, 0x10000, RZ ;  /* 0x0001000011567824 */ /* 0x000fc800078e00ff */
[----:B------:R-:W-:Y:S02]  /*1ce0*/  FFMA.FTZ R85, R16, R86, R85 ;  /* 0x0000005610557223 */ /* 0x000fe40000010055 */
[----:B------:R-:W4:Y:S01]  /*1cf0*/  LDG.E.CONSTANT R16, desc[UR10][R2.64+0xe0c] ;  /* 0x000e0c0a02107981 */ /* 0x000f22000c1e9900 */
[----:B------:R-:W-:-:S04]  /*1d00*/  PRMT R17, R17, 0x7632, R17 ;  /* 0x0000763211117816 */ /* 0x000fc80000000011 */
[----:B------:R-:W-:Y:S01]  /*1d10*/  SHF.L.U32 R86, R17, 0x10, RZ ;  /* 0x0000001011567819 */ /* 0x000fe200000006ff */
[----:B------:R-:W-:-:S04]  /*1d20*/  IMAD.U32 R17, R105, 0x10000, RZ ;  /* 0x0001000069117824 */ /* 0x000fc800078e00ff */
[----:B------:R-:W-:Y:S01]  /*1d30*/  FFMA.FTZ R146, R17, R86, R146 ;  /* 0x0000005611927223 */ /* 0x000fe20000010092 */
[C---:B------:R-:W-:Y:S01]  /*1d40*/  SHF.L.U32 R17, R80.reuse, 0x10, RZ ;  /* 0x0000001050117819 */ /* 0x040fe200000006ff */
[----:B------:R-:W-:Y:S01]  /*1d50*/  IMAD.U32 R86, R41, 0x10000, RZ ;  /* 0x0001000029567824 */ /* 0x000fe200078e00ff */
[----:B------:R-:W-:-:S03]  /*1d60*/  PRMT R80, R80, 0x7632, R80 ;  /* 0x0000763250507816 */ /* 0x000fc60000000050 */
[----:B------:R-:W-:Y:S01]  /*1d70*/  FFMA.FTZ R147, R86, R17, R147 ;  /* 0x0000001156937223 */ /* 0x000fe20000010093 */
        /* <DEDUP_REMOVED lines=8> */
[----:B------:R-:W-:Y:S01]  /*1e00*/  IMAD.U32 R80, R23, 0x10000, RZ ;  /* 0x0001000017507824 */ /* 0x000fe200078e00ff */
[----:B------:R-:W-:Y:S01]  /*1e10*/  SHF.L.U32 R23, R107, 0x10, RZ ;  /* 0x000000106b177819 */ /* 0x000fe200000006ff */
[----:B------:R-:W2:Y:S04]  /*1e20*/  LDG.E.CONSTANT R17, desc[UR10][R2.64+0x1000] ;  /* 0x0010000a02117981 */ /* 0x000ea8000c1e9900 */
[----:B------:R-:W-:Y:S01]  /*1e30*/  FFMA.FTZ R150, R23, R80, R150 ;  /* 0x0000005017967223 */ /* 0x000fe20000010096 */
[----:B------:R-:W-:Y:S02]  /*1e40*/  IMAD.U32 R80, R43, 0x10000, RZ ;  /* 0x000100002b507824 */ /* 0x000fe400078e00ff */
[----:B---3--:R-:W-:-:S04]  /*1e50*/  IMAD.U32 R23, R18, 0x10000, RZ ;  /* 0x0001000012177824 */ /* 0x008fc800078e00ff */
[----:B------:R-:W-:Y:S01]  /*1e60*/  FFMA.FTZ R151, R80, R23, R151 ;  /* 0x0000001750977223 */ /* 0x000fe20000010097 */
[----:B------:R-:W-:Y:S02]  /*1e70*/  PRMT R23, R18, 0x7632, R23 ;  /* 0x0000763212177816 */ /* 0x000fe40000000017 */
[----:B------:R-:W3:Y:S02]  /*1e80*/  LDG.E.CONSTANT R18, desc[UR10][R2.64+0x1004] ;  /* 0x0010040a02127981 */ /* 0x000ee4000c1e9900 */
[----:B------:R-:W-:Y:S01]  /*1e90*/  SHF.L.U32 R80, R23, 0x10, RZ ;  /* 0x0000001017507819 */ /* 0x000fe200000006ff */
[----:B------:R-:W-:-:S04]  /*1ea0*/  IMAD.U32 R23, R108, 0x10000, RZ ;  /* 0x000100006c177824 */ /* 0x000fc800078e00ff */
[----:B------:R-:W-:Y:S01]  /*1eb0*/  FFMA.FTZ R152, R23, R80, R152 ;  /* 0x0000005017987223 */ /* 0x000fe20000010098 */
[----:B------:R-:W-:Y:S01]  /*1ec0*/  IMAD.U32 R80, R44, 0x10000, RZ ;  /* 0x000100002c507824 */ /* 0x000fe200078e00ff */
[----:B----4-:R-:W-:-:S05]  /*1ed0*/  SHF.L.U32 R23, R19, 0x10, RZ ;  /* 0x0000001013177819 */ /* 0x010fca00000006ff */
        /* <DEDUP_REMOVED lines=20> */
[----:B------:R-:W-:-:S04]  /*2020*/  IMAD.U32 R23, R111, 0x10000, RZ ;  /* 0x000100006f177824 */ /* 0x000fc800078e00ff */
[----:B------:R-:W-:Y:S01]  /*2030*/  FFMA.FTZ R150, R23, R80, R150 ;  /* 0x0000005017967223 */ /* 0x000fe20000010096 */
[----:B------:R-:W-:-:S05]  /*2040*/  SHF.L.U32 R23, R22, 0x10, RZ ;  /* 0x0000001016177819 */ /* 0x000fca00000006ff */
[----:B------:R-:W-:Y:S01]  /*2050*/  FFMA.FTZ R86, R86, R23, R151 ;  /* 0x0000001756567223 */ /* 0x000fe20000010097 */
[----:B------:R-:W-:Y:S02]  /*2060*/  PRMT R23, R22, 0x7632, R23 ;  /* 0x0000763216177816 */ /* 0x000fe40000000017 */
[----:B------:R-:W2:Y:S03]  /*2070*/  LDG.E.CONSTANT R22, desc[UR10][R2.64+0x1204] ;  /* 0x0012040a02167981 */ /* 0x000ea6000c1e9900 */
[----:B------:R-:W-:Y:S02]  /*2080*/  IMAD.U32 R80, R23, 0x10000, RZ ;  /* 0x0001000017507824 */ /* 0x000fe400078e00ff */
[----:B------:R-:W-:-:S04]  /*2090*/  IMAD.U32 R23, R112, 0x10000, RZ ;  /* 0x0001000070177824 */ /* 0x000fc800078e00ff */
[----:B------:R-:W-:Y:S01]  /*20a0*/  FFMA.FTZ R152, R23, R80, R152 ;  /* 0x0000005017987223 */ /* 0x000fe20000010098 */
[----:B------:R-:W-:Y:S01]  /*20b0*/  SHF.L.U32 R80, R48, 0x10, RZ ;  /* 0x0000001030507819 */ /* 0x000fe200000006ff */
[C---:B------:R-:W-:Y:S01]  /*20c0*/  IMAD.U32 R23, R81.reuse, 0x10000, RZ ;  /* 0x0001000051177824 */ /* 0x040fe200078e00ff */
[----:B------:R-:W-:-:S03]  /*20d0*/  PRMT R81, R81, 0x7632, R81 ;  /* 0x0000763251517816 */ /* 0x000fc60000000051 */
[----:B------:R-:W-:Y:S02]  /*20e0*/  FFMA.FTZ R85, R80, R23, R85 ;  /* 0x0000001750557223 */ /* 0x000fe40000010055 */
[----:B------:R-:W2:Y:S01]  /*20f0*/  LDG.E.CONSTANT R80, desc[UR10][R2.64+0x1208] ;  /* 0x0012080a02507981 */ /* 0x000ea2000c1e9900 */
[----:B------:R-:W-:Y:S01]  /*2100*/  SHF.L.U32 R23, R113, 0x10, RZ ;  /* 0x0000001071177819 */ /* 0x000fe200000006ff */
[----:B------:R-:W-:Y:S02]  /*2110*/  IMAD.U32 R81, R81, 0x10000, RZ ;  /* 0x0001000051517824 */ /* 0x000fe400078e00ff */
[C---:B------:R-:W-:Y:S01]  /*2120*/  IMAD.U32 R153, R82.reuse, 0x10000, RZ ;  /* 0x0001000052997824 */ /* 0x040fe200078e00ff */
[----:B------:R-:W-:Y:S01]  /*2130*/  PRMT R82, R82, 0x7632, R82 ;  /* 0x0000763252527816 */ /* 0x000fe20000000052 */
[----:B------:R-:W-:Y:S02]  /*2140*/  FFMA.FTZ R154, R23, R81, R146 ;  /* 0x00000051179a7223 */ /* 0x000fe40000010092 */
[----:B------:R-:W2:Y:S01]  /*2150*/  LDG.E.CONSTANT R23, desc[UR10][R2.64+0x120c] ;  /* 0x00120c0a02177981 */ /* 0x000ea2000c1e9900 */
[----:B------:R-:W-:Y:S01]  /*2160*/  SHF.L.U32 R82, R82, 0x10, RZ ;  /* 0x0000001052527819 */ /* 0x000fe200000006ff */
[----:B------:R-:W-:Y:S01]  /*2170*/  IMAD.U32 R81, R114, 0x10000, RZ ;  /* 0x0001000072517824 */ /* 0x000fe200078e00ff */
[C---:B------:R-:W-:Y:S01]  /*2180*/  SHF.L.U32 R151, R84.reuse, 0x10, RZ ;  /* 0x0000001054977819 */ /* 0x040fe200000006ff */
[----:B------:R-:W-:Y:S01]  /*2190*/  IMAD.U32 R146, R49, 0x10000, RZ ;  /* 0x0001000031927824 */ /* 0x000fe200078e00ff */
[----:B------:R-:W-:Y:S01]  /*21a0*/  PRMT R84, R84, 0x7632, R84 ;  /* 0x0000763254547816 */ /* 0x000fe20000000054 */
[----:B------:R-:W-:Y:S01]  /*21b0*/  FFMA.FTZ R156, R81, R82, R148 ;  /* 0x00000052519c7223 */ /* 0x000fe20000010094 */
[----:B------:R-:W-:-:S02]  /*21c0*/  IMAD.U32 R82, R50, 0x10000, RZ ;  /* 0x0001000032527824 */ /* 0x000fc400078e00ff */
[----:B------:R-:W-:Y:S01]  /*21d0*/  FFMA.FTZ R153, R146, R153, R147 ;  /* 0x0000009992997223 */ /* 0x000fe20000010093 */
[----:B------:R-:W2:Y:S01]  /*21e0*/  LDG.E.CONSTANT R81, desc[UR10][R2.64+0x1400] ;  /* 0x0014000a02517981 */ /* 0x000ea2000c1e9900 */
[----:B------:R-:W-:Y:S02]  /*21f0*/  IMAD.U32 R84, R84, 0x10000, RZ ;  /* 0x0001000054547824 */ /* 0x000fe400078e00ff */
[----:B------:R-:W-:Y:S02]  /*2200*/  IMAD.U32 R147, R115, 0x10000, RZ ;  /* 0x0001000073937824 */ /* 0x000fe400078e00ff */
[----:B------:R-:W-:Y:S02]  /*2210*/  FFMA.FTZ R151, R82, R151, R149 ;  /* 0x0000009752977223 */ /* 0x000fe40000010095 */
[----:B------:R-:W2:Y:S01]  /*2220*/  LDG.E.CONSTANT R82, desc[UR10][R2.64+0x1404] ;  /* 0x0014040a02527981 */ /* 0x000ea2000c1e9900 */
[----:B------:R-:W-:Y:S01]  /*2230*/  FFMA.FTZ R146, R147, R84, R150 ;  /* 0x0000005493927223 */ /* 0x000fe20000010096 */
[----:B------:R-:W-:Y:S01]  /*2240*/  SHF.L.U32 R147, R51, 0x10, RZ ;  /* 0x0000001033937819 */ /* 0x000fe200000006ff */
[C---:B------:R-:W-:Y:S01]  /*2250*/  IMAD.U32 R84, R83.reuse, 0x10000, RZ ;  /* 0x0001000053547824 */ /* 0x040fe200078e00ff */
[----:B------:R-:W-:Y:S01]  /*2260*/  PRMT R83, R83, 0x7632, R83 ;  /* 0x0000763253537816 */ /* 0x000fe20000000053 */
[----:B------:R-:W-:Y:S01]  /*2270*/  IMAD.U32 R148, R52, 0x10000, RZ ;  /* 0x0001000034947824 */ /* 0x000fe200078e00ff */
[----:B------:R-:W-:Y:S01]  /*2280*/  SHF.L.U32 R149, R116, 0x10, RZ ;  /* 0x0000001074957819 */ /* 0x000fe200000006ff */
[----:B------:R-:W-:Y:S01]  /*2290*/  FFMA.FTZ R147, R147, R84, R86 ;  /* 0x0000005493937223 */ /* 0x000fe20000010056 */
[----:B------:R-:W2:Y:S01]  /*22a0*/  LDG.E.CONSTANT R150, desc[UR10][R2.64+0x1608] ;  /* 0x0016080a02967981 */ /* 0x000ea2000c1e9900 */
[----:B------:R-:W-:-:S03]  /*22b0*/  IMAD.U32 R86, R83, 0x10000, RZ ;  /* 0x0001000053567824 */ /* 0x000fc600078e00ff */
[----:B------:R-:W2:Y:S01]  /*22c0*/  LDG.E.CONSTANT R83, desc[UR10][R2.64+0x1408] ;  /* 0x0014080a02537981 */ /* 0x000ea2000c1e9900 */
[----:B------:R-:W-:Y:S01]  /*22d0*/  FFMA.FTZ R86, R149, R86, R152 ;  /* 0x0000005695567223 */ /* 0x000fe20000010098 */
[C---:B------:R-:W-:Y:S02]  /*22e0*/  IMAD.U32 R149, R145.reuse, 0x10000, RZ ;  /* 0x0001000091957824 */ /* 0x040fe400078e00ff */
[----:B------:R-:W2:Y:S02]  /*22f0*/  LDG.E.CONSTANT R84, desc[UR10][R2.64+0x140c] ;  /* 0x00140c0a02547981 */ /* 0x000ea4000c1e9900 */
[----:B------:R-:W-:Y:S01]  /*2300*/  FFMA.FTZ R85, R148, R149, R85 ;  /* 0x0000009594557223 */ /* 0x000fe20000010055 */
[----:B------:R-:W-:Y:S01]  /*2310*/  PRMT R148, R145, 0x7632, R148 ;  /* 0x0000763291947816 */ /* 0x000fe20000000094 */
[----:B------:R-:W-:Y:S01]  /*2320*/  IMAD.U32 R149, R117, 0x10000, RZ ;  /* 0x0001000075957824 */ /* 0x000fe200078e00ff */
[----:B------:R-:W2:Y:S02]  /*2330*/  LDG.E.CONSTANT R145, desc[UR10][R2.64+0x1600] ;  /* 0x0016000a02917981 */ /* 0x000ea4000c1e9900 */
[----:B------:R-:W-:Y:S01]  /*2340*/  SHF.L.U32 R148, R148, 0x10, RZ ;  /* 0x0000001094947819 */ /* 0x000fe200000006ff */
[----:B------:R-:W-:-:S04]  /*2350*/  IMAD.U32 R152, R53, 0x10000, RZ ;  /* 0x0001000035987824 */ /* 0x000fc800078e00ff */
[----:B------:R-:W-:Y:S01]  /*2360*/  FFMA.FTZ R148, R149, R148, R154 ;  /* 0x0000009495947223 */ /* 0x000fe2000001009a */
[----:B------:R-:W-:Y:S01]  /*2370*/  SHF.L.U32 R154, R4, 0x10, RZ ;  /* 0x00000010049a7819 */ /* 0x000fe200000006ff */
[----:B------:R-:W2:Y:S04]  /*2380*/  LDG.E.CONSTANT R149, desc[UR10][R2.64+0x1604] ;  /* 0x0016040a02957981 */ /* 0x000ea8000c1e9900 */
[----:B------:R-:W-:Y:S01]  /*2390*/  FFMA.FTZ R152, R152, R154, R153 ;  /* 0x0000009a98987223 */ /* 0x000fe20000010099 */
[----:B------:R-:W-:Y:S01]  /*23a0*/  PRMT R154, R4, 0x7632, R154 ;  /* 0x00007632049a7816 */ /* 0x000fe2000000009a */
[----:B------:R-:W2:Y:S01]  /*23b0*/  LDG.E.CONSTANT R153, desc[UR10][R2.64+0x160c] ;  /* 0x00160c0a02997981 */ /* 0x000ea2000c1e9900 */
[----:B------:R-:W-:-:S03]  /*23c0*/  IMAD.U32 R155, R118, 0x10000, RZ ;  /* 0x00010000769b7824 */ /* 0x000fc600078e00ff */
[----:B------:R-:W-:Y:S01]  /*23d0*/  IMAD.U32 R154, R154, 0x10000, RZ ;  /* 0x000100009a9a7824 */ /* 0x000fe200078e00ff */
[----:B------:R-:W2:Y:S01]  /*23e0*/  LDG.E.CONSTANT R4, desc[UR10][R2.64+0x1800] ;  /* 0x0018000a02047981 */ /* 0x000ea2000c1e9900 */
[----:B------:R-:W-:Y:S02]  /*23f0*/  IMAD.U32 R157, R5, 0x10000, RZ ;  /* 0x00010000059d7824 */ /* 0x000fe400078e00ff */
[----:B------:R-:W-:Y:S02]  /*2400*/  FFMA.FTZ R156, R155, R154, R156 ;  /* 0x0000009a9b9c7223 */ /* 0x000fe4000001009c */
[----:B------:R-:W2:Y:S01]  /*2410*/  LDG.E.CONSTANT R154, desc[UR10][R2.64+0x1804] ;  /* 0x0018040a029a7981 */ /* 0x000ea2000c1e9900 */
[----:B------:R-:W-:-:S03]  /*2420*/  PRMT R5, R5, 0x7632, R5 ;  /* 0x0000763205057816 */ /* 0x000fc60000000005 */
[----:B------:R-:W2:Y:S01]  /*2430*/  LDG.E.CONSTANT R155, desc[UR10][R2.64+0x1a00] ;  /* 0x001a000a029b7981 */ /* 0x000ea2000c1e9900 */
[----:B------:R-:W-:Y:S01]  /*2440*/  FFMA.FTZ R151, R158, R157, R151 ;  /* 0x0000009d9e977223 */ /* 0x000fe20000010097 */
[----:B------:R-:W-:Y:S01]  /*2450*/  SHF.L.U32 R159, R119, 0x10, RZ ;  /* 0x00000010779f7819 */ /* 0x000fe200000006ff */
[----:B------:R-:W-:Y:S01]  /*2460*/  IMAD.U32 R158, R5, 0x10000, RZ ;  /* 0x00010000059e7824 */ /* 0x000fe200078e00ff */
[----:B------:R-:W2:Y:S03]  /*2470*/  LDG.E.CONSTANT R157, desc[UR10][R2.64+0x1a04] ;  /* 0x001a040a029d7981 */ /* 0x000ea6000c1e9900 */
[----:B------:R-:W-:Y:S01]  /*2480*/  FFMA.FTZ R146, R159, R158, R146 ;  /* 0x0000009e9f927223 */ /* 0x000fe20000010092 */
[----:B------:R-:W2:Y:S01]  /*2490*/  LDG.E.CONSTANT R5, desc[UR10][R2.64+0x1808] ;  /* 0x0018080a02057981 */ /* 0x000ea2000c1e9900 */
[----:B------:R-:W-:Y:S02]  /*24a0*/  IMAD.U32 R158, R55, 0x10000, RZ ;  /* 0x00010000379e7824 */ /* 0x000fe400078e00ff */
[----:B------:R-:W-:-:S04]  /*24b0*/  IMAD.U32 R159, R16, 0x10000, RZ ;  /* 0x00010000109f7824 */ /* 0x000fc800078e00ff */
[----:B------:R-:W-:Y:S02]  /*24c0*/  FFMA.FTZ R159, R158, R159, R147 ;  /* 0x0000009f9e9f7223 */ /* 0x000fe40000010093 */
[----:B------:R-:W2:Y:S04]  /*24d0*/  LDG.E.CONSTANT R158, desc[UR10][R2.64+0x1a08] ;  /* 0x001a080a029e7981 */ /* 0x000ea8000c1e9900 */
[----:B------:R0:W2:Y:S02]  /*24e0*/  LDG.E.CONSTANT R147, desc[UR10][R2.64+0x180c] ;  /* 0x00180c0a02937981 */ /* 0x0000a4000c1e9900 */
[----:B0-----:R-:W-:Y:S02]  /*24f0*/  SHF.L.U32 R3, R57, 0x10, RZ ;  /* 0x0000001039037819 */ /* 0x001fe400000006ff */
[----:B------:R-:W-:Y:S01]  /*2500*/  PRMT R16, R16, 0x7632, R16 ;  /* 0x0000763210107816 */ /* 0x000fe20000000010 */
[----:B------:R-:W-:-:S03]  /*2510*/  IMAD.U32 R161, R120, 0x10000, RZ ;  /* 0x0001000078a17824 */ /* 0x000fc600078e00ff */
[----:B------:R-:W-:-:S05]  /*2520*/  SHF.L.U32 R16, R16, 0x10, RZ ;  /* 0x0000001010107819 */ /* 0x000fca00000006ff */
[----:B------:R-:W-:Y:S01]  /*2530*/  FFMA.FTZ R86, R161, R16, R86 ;  /* 0x00000010a1567223 */ /* 0x000fe20000010056 */
        /* <DEDUP_REMOVED lines=15> */
[----:B--2---:R-:W-:Y:S02]  /*2630*/  SHF.L.U32 R161, R17, 0x10, RZ ;  /* 0x0000001011a17819 */ /* 0x004fe400000006ff */
[C---:B------:R-:W-:Y:S02]  /*2640*/  SHF.L.U32 R3, R20.reuse, 0x10, RZ ;  /* 0x0000001014037819 */ /* 0x040fe400000006ff */
[----:B------:R-:W-:-:S03]  /*2650*/  PRMT R20, R20, 0x7632, R20 ;  /* 0x0000763214147816 */ /* 0x000fc60000000014 */
[----:B------:R-:W-:Y:S01]  /*2660*/  FFMA.FTZ R159, R2, R3, R159 ;  /* 0x00000003029f7223 */ /* 0x000fe2000001009f */
[----:B------:R-:W-:Y:S01]  /*2670*/  IMAD.U32 R3, R124, 0x10000, RZ ;  /* 0x000100007c037824 */ /* 0x000fe200078e00ff */
[----:B------:R-:W-:Y:S01]  /*2680*/  PRMT R17, R17, 0x7632, R17 ;  /* 0x0000763211117816 */ /* 0x000fe20000000011 */
[----:B------:R-:W-:Y:S01]  /*2690*/  IMAD.U32 R20, R20, 0x10000, RZ ;  /* 0x0001000014147824 */ /* 0x000fe200078e00ff */
[----:B------:R-:W-:Y:S01]  /*26a0*/  SHF.L.U32 R2, R60, 0x10, RZ ;  /* 0x000000103c027819 */ /* 0x000fe200000006ff */
[----:B------:R-:W-:Y:S02]  /*26b0*/  FFMA.FTZ R85, R16, R161, R85 ;  /* 0x000000a110557223 */ /* 0x000fe40000010055 */
[----:B------:R-:W-:Y:S01]  /*26c0*/  FFMA.FTZ R86, R3, R20, R86 ;  /* 0x0000001403567223 */ /* 0x000fe20000010056 */
[----:B------:R-:W-:Y:S02]  /*26d0*/  IMAD.U32 R16, R17, 0x10000, RZ ;  /* 0x0001000011107824 */ /* 0x000fe400078e00ff */
[----:B------:R-:W-:-:S02]  /*26e0*/  IMAD.U32 R17, R121, 0x10000, RZ ;  /* 0x0001000079117824 */ /* 0x000fc400078e00ff */
[C---:B------:R-:W-:Y:S01]  /*26f0*/  IMAD.U32 R3, R21.reuse, 0x10000, RZ ;  /* 0x0001000015037824 */ /* 0x040fe200078e00ff */
[----:B------:R-:W-:Y:S01]  /*2700*/  PRMT R21, R21, 0x7632, R21 ;  /* 0x0000763215157816 */ /* 0x000fe20000000015 */
[----:B------:R-:W-:Y:S02]  /*2710*/  FFMA.FTZ R148, R17, R16, R148 ;  /* 0x0000001011947223 */ /* 0x000fe40000010094 */
        /* <DEDUP_REMOVED lines=30> */
[----:B------:R-:W-:Y:S01]  /*2900*/  IMAD.U32 R3, R129, 0x10000, RZ ;  /* 0x0001000081037824 */ /* 0x000fe200078e00ff */
[----:B------:R-:W-:Y:S01]  /*2910*/  PRMT R2, R82, 0x7632, R2 ;  /* 0x0000763252027816 */ /* 0x000fe20000000002 */
[----:B------:R-:W-:Y:S02]  /*2920*/  IMAD.U32 R17, R130, 0x10000, RZ ;  /* 0x0001000082117824 */ /* 0x000fe400078e00ff */
[----:B------:R-:W-:Y:S01]  /*2930*/  FFMA.FTZ R148, R3, R81, R148 ;  /* 0x0000005103947223 */ /* 0x000fe20000010094 */
[----:B------:R-:W-:Y:S01]  /*2940*/  SHF.L.U32 R2, R2, 0x10, RZ ;  /* 0x0000001002027819 */ /* 0x000fe200000006ff */
[----:B------:R-:W-:Y:S02]  /*2950*/  IMAD.U32 R82, R82, 0x10000, RZ ;  /* 0x0001000052527824 */ /* 0x000fe400078e00ff */
[----:B------:R-:W-:-:S02]  /*2960*/  IMAD.U32 R3, R65, 0x10000, RZ ;  /* 0x0001000041037824 */ /* 0x000fc400078e00ff */
[----:B------:R-:W-:Y:S01]  /*2970*/  FFMA.FTZ R156, R17, R2, R156 ;  /* 0x00000002119c7223 */ /* 0x000fe2000001009c */
[----:B------:R-:W-:Y:S01]  /*2980*/  SHF.L.U32 R2, R66, 0x10, RZ ;  /* 0x0000001042027819 */ /* 0x000fe200000006ff */
[----:B------:R-:W-:Y:S01]  /*2990*/  FFMA.FTZ R152, R3, R82, R152 ;  /* 0x0000005203987223 */ /* 0x000fe20000010098 */
[C---:B------:R-:W-:Y:S01]  /*29a0*/  IMAD.U32 R3, R83.reuse, 0x10000, RZ ;  /* 0x0001000053037824 */ /* 0x040fe200078e00ff */
[----:B------:R-:W-:Y:S01]  /*29b0*/  PRMT R83, R83, 0x7632, R83 ;  /* 0x0000763253537816 */ /* 0x000fe20000000053 */
[----:B------:R-:W-:Y:S02]  /*29c0*/  IMAD.U32 R16, R84, 0x10000, RZ ;  /* 0x0001000054107824 */ /* 0x000fe400078e00ff */
[----:B------:R-:W-:Y:S01]  /*29d0*/  FFMA.FTZ R151, R2, R3, R151 ;  /* 0x0000000302977223 */ /* 0x000fe20000010097 */
[----:B------:R-:W-:Y:S01]  /*29e0*/  SHF.L.U32 R2, R67, 0x10, RZ ;  /* 0x0000001043027819 */ /* 0x000fe200000006ff */
[----:B------:R-:W-:Y:S01]  /*29f0*/  IMAD.U32 R3, R131, 0x10000, RZ ;  /* 0x0001000083037824 */ /* 0x000fe200078e00ff */
[----:B------:R-:W-:Y:S01]  /*2a00*/  PRMT R84, R84, 0x7632, R84 ;  /* 0x0000763254547816 */ /* 0x000fe20000000054 */
[----:B------:R-:W-:-:S02]  /*2a10*/  IMAD.U32 R83, R83, 0x10000, RZ ;  /* 0x0001000053537824 */ /* 0x000fc400078e00ff */
[----:B------:R-:W-:Y:S01]  /*2a20*/  FFMA.FTZ R159, R2, R16, R159 ;  /* 0x00000010029f7223 */ /* 0x000fe2000001009f */
[C---:B------:R-:W-:Y:S01]  /*2a30*/  PRMT R16, R145.reuse, 0x7632, R16 ;  /* 0x0000763291107816 */ /* 0x040fe20000000010 */
[----:B------:R-:W-:Y:S02]  /*2a40*/  IMAD.U32 R2, R68, 0x10000, RZ ;  /* 0x0001000044027824 */ /* 0x000fe400078e00ff */
[----:B------:R-:W-:Y:S02]  /*2a50*/  IMAD.U32 R145, R145, 0x10000, RZ ;  /* 0x0001000091917824 */ /* 0x000fe400078e00ff */
[----:B------:R-:W-:Y:S01]  /*2a60*/  FFMA.FTZ R146, R3, R83, R146 ;  /* 0x0000005303927223 */ /* 0x000fe20000010092 */
[----:B------:R-:W-:Y:S01]  /*2a70*/  SHF.L.U32 R3, R132, 0x10, RZ ;  /* 0x0000001084037819 */ /* 0x000fe200000006ff */
[----:B------:R-:W-:Y:S01]  /*2a80*/  IMAD.U32 R16, R16, 0x10000, RZ ;  /* 0x0001000010107824 */ /* 0x000fe200078e00ff */
[----:B------:R-:W-:Y:S01]  /*2a90*/  SHF.L.U32 R84, R84, 0x10, RZ ;  /* 0x0000001054547819 */ /* 0x000fe200000006ff */
[----:B------:R-:W-:-:S02]  /*2aa0*/  IMAD.U32 R17, R133, 0x10000, RZ ;  /* 0x0001000085117824 */ /* 0x000fc400078e00ff */
[----:B------:R-:W-:Y:S01]  /*2ab0*/  FFMA.FTZ R85, R2, R145, R85 ;  /* 0x0000009102557223 */ /* 0x000fe20000010055 */
[----:B------:R-:W-:Y:S01]  /*2ac0*/  PRMT R2, R149, 0x7632, R2 ;  /* 0x0000763295027816 */ /* 0x000fe20000000002 */
[----:B------:R-:W-:Y:S02]  /*2ad0*/  IMAD.U32 R18, R150, 0x10000, RZ ;  /* 0x0001000096127824 */ /* 0x000fe400078e00ff */
[----:B------:R-:W-:Y:S01]  /*2ae0*/  FFMA.FTZ R148, R17, R16, R148 ;  /* 0x0000001011947223 */ /* 0x000fe20000010094 */
[----:B------:R-:W-:Y:S01]  /*2af0*/  FFMA.FTZ R86, R3, R84, R86 ;  /* 0x0000005403567223 */ /* 0x000fe20000010056 */
[----:B------:R-:W-:Y:S01]  /*2b00*/  IMAD.U32 R16, R70, 0x10000, RZ ;  /* 0x0001000046107824 */ /* 0x000fe200078e00ff */
[----:B------:R-:W-:Y:S01]  /*2b10*/  SHF.L.U32 R3, R69, 0x10, RZ ;  /* 0x0000001045037819 */ /* 0x000fe200000006ff */
[----:B------:R-:W-:Y:S01]  /*2b20*/  IMAD.U32 R17, R134, 0x10000, RZ ;  /* 0x0001000086117824 */ /* 0x000fe200078e00ff */
[----:B------:R-:W-:Y:S01]  /*2b30*/  SHF.L.U32 R149, R149, 0x10, RZ ;  /* 0x0000001095957819 */ /* 0x000fe200000006ff */
[----:B------:R-:W-:Y:S01]  /*2b40*/  IMAD.U32 R2, R2, 0x10000, RZ ;  /* 0x0001000002027824 */ /* 0x000fe200078e00ff */
[----:B------:R-:W-:Y:S01]  /*2b50*/  PRMT R150, R150, 0x7632, R150 ;  /* 0x0000763296967816 */ /* 0x000fe20000000096 */
[----:B------:R-:W-:Y:S01]  /*2b60*/  FFMA.FTZ R151, R16, R18, R151 ;  /* 0x0000001210977223 */ /* 0x000fe20000010097 */
[----:B------:R-:W-:Y:S01]  /*2b70*/  PRMT R16, R153, 0x7632, R16 ;  /* 0x0000763299107816 */ /* 0x000fe20000000010 */
[----:B------:R-:W-:Y:S01]  /*2b80*/  FFMA.FTZ R156, R17, R2, R156 ;  /* 0x00000002119c7223 */ /* 0x000fe2000001009c */
[----:B------:R-:W-:Y:S01]  /*2b90*/  FFMA.FTZ R152, R3, R149, R152 ;  /* 0x0000009503987223 */ /* 0x000fe20000010098 */
[----:B------:R-:W-:Y:S01]  /*2ba0*/  IMAD.U32 R2, R71, 0x10000, RZ ;  /* 0x0001000047027824 */ /* 0x000fe200078e00ff */
[----:B------:R-:W-:Y:S01]  /*2bb0*/  SHF.L.U32 R3, R135, 0x10, RZ ;  /* 0x0000001087037819 */ /* 0x000fe200000006ff */
[----:B------:R-:W-:-:S02]  /*2bc0*/  IMAD.U32 R153, R153, 0x10000, RZ ;  /* 0x0001000099997824 */ /* 0x000fc400078e00ff */
[C---:B------:R-:W-:Y:S01]  /*2bd0*/  IMAD.U32 R19, R4.reuse, 0x10000, RZ ;  /* 0x0001000004137824 */ /* 0x040fe200078e00ff */
[----:B------:R-:W-:Y:S01]  /*2be0*/  PRMT R4, R4, 0x7632, R4 ;  /* 0x0000763204047816 */ /* 0x000fe20000000004 */
[----:B------:R-:W-:Y:S01]  /*2bf0*/  IMAD.U32 R150, R150, 0x10000, RZ ;  /* 0x0001000096967824 */ /* 0x000fe200078e00ff */
[----:B------:R-:W-:Y:S01]  /*2c00*/  SHF.L.U32 R18, R72, 0x10, RZ ;  /* 0x0000001048127819 */ /* 0x000fe200000006ff */
[----:B------:R-:W-:Y:S01]  /*2c10*/  FFMA.FTZ R159, R2, R153, R159 ;  /* 0x00000099029f7223 */ /* 0x000fe2000001009f */
[----:B------:R-:W-:Y:S01]  /*2c20*/  SHF.L.U32 R16, R16, 0x10, RZ ;  /* 0x0000001010107819 */ /* 0x000fe200000006ff */
[----:B------:R-:W-:Y:S01]  /*2c30*/  IMAD.U32 R17, R136, 0x10000, RZ ;  /* 0x0001000088117824 */ /* 0x000fe200078e00ff */
[----:B------:R-:W-:Y:S01]  /*2c40*/  PRMT R2, R154, 0x7632, R2 ;  /* 0x000076329a027816 */ /* 0x000fe20000000002 */
[----:B------:R-:W-:Y:S01]  /*2c50*/  FFMA.FTZ R146, R3, R150, R146 ;  /* 0x0000009603927223 */ /* 0x000fe20000010092 */
[----:B------:R-:W-:Y:S01]  /*2c60*/  PRMT R20, R155, 0x7632, R20 ;  /* 0x000076329b147816 */ /* 0x000fe20000000014 */
[----:B------:R-:W-:-:S02]  /*2c70*/  IMAD.U32 R3, R137, 0x10000, RZ ;  /* 0x0001000089037824 */ /* 0x000fc400078e00ff */
[----:B------:R-:W-:Y:S02]  /*2c80*/  IMAD.U32 R4, R4, 0x10000, RZ ;  /* 0x0001000004047824 */ /* 0x000fe400078e00ff */
[----:B------:R-:W-:Y:S01]  /*2c90*/  FFMA.FTZ R86, R17, R16, R86 ;  /* 0x0000001011567223 */ /* 0x000fe20000010056 */
[----:B------:R-:W-:Y:S01]  /*2ca0*/  FFMA.FTZ R18, R18, R19, R85 ;  /* 0x0000001312127223 */ /* 0x000fe20000010055 */
[----:B------:R-:W-:Y:S01]  /*2cb0*/  SHF.L.U32 R2, R2, 0x10, RZ ;  /* 0x0000001002027819 */ /* 0x000fe200000006ff */
[----:B------:R-:W-:Y:S01]  /*2cc0*/  IMAD.U32 R19, R138, 0x10000, RZ ;  /* 0x000100008a137824 */ /* 0x000fe200078e00ff */
[----:B------:R-:W-:Y:S01]  /*2cd0*/  SHF.L.U32 R16, R141, 0x10, RZ ;  /* 0x000000108d107819 */ /* 0x000fe200000006ff */
[----:B------:R-:W-:Y:S02]  /*2ce0*/  IMAD.U32 R20, R20, 0x10000, RZ ;  /* 0x0001000014147824 */ /* 0x000fe400078e00ff */
[----:B------:R-:W-:Y:S01]  /*2cf0*/  FFMA.FTZ R3, R3, R4, R148 ;  /* 0x0000000403037223 */ /* 0x000fe20000010094 */
[----:B------:R-:W-:Y:S01]  /*2d00*/  SHF.L.U32 R17, R73, 0x10, RZ ;  /* 0x0000001049117819 */ /* 0x000fe200000006ff */
[----:B------:R-:W-:-:S02]  /*2d10*/  IMAD.U32 R21, R76, 0x10000, RZ ;  /* 0x000100004c157824 */ /* 0x000fc400078e00ff */
[----:B------:R-:W-:Y:S01]  /*2d20*/  FFMA.FTZ R2, R19, R2, R156 ;  /* 0x0000000213027223 */ /* 0x000fe2000001009c */
[----:B------:R-:W-:Y:S02]  /*2d30*/  IMAD.U32 R155, R155, 0x10000, RZ ;  /* 0x000100009b9b7824 */ /* 0x000fe400078e00ff */
[----:B------:R-:W-:Y:S01]  /*2d40*/  FFMA.FTZ R19, R16, R20, R3 ;  /* 0x0000001410137223 */ /* 0x000fe20000010003 */
[----:B------:R-:W-:Y:S01]  /*2d50*/  IMAD.U32 R154, R154, 0x10000, RZ ;  /* 0x000100009a9a7824 */ /* 0x000fe200078e00ff */
[----:B------:R-:W-:Y:S01]  /*2d60*/  PRMT R16, R5, 0x7632, R16 ;  /* 0x0000763205107816 */ /* 0x000fe20000000010 */
[----:B------:R-:W-:Y:S01]  /*2d70*/  FFMA.FTZ R18, R21, R155, R18 ;  /* 0x0000009b15127223 */ /* 0x000fe20000010012 */
[----:B------:R-:W-:Y:S01]  /*2d80*/  PRMT R22, R157, 0x7632, R22 ;  /* 0x000076329d167816 */ /* 0x000fe20000000016 */
[----:B------:R-:W-:Y:S01]  /*2d90*/  FFMA.FTZ R17, R17, R154, R152 ;  /* 0x0000009a11117223 */ /* 0x000fe20000010098 */
[----:B------:R-:W-:Y:S01]  /*2da0*/  IMAD.U32 R20, R77, 0x10000, RZ ;  /* 0x000100004d147824 */ /* 0x000fe200078e00ff */
[----:B------:R-:W-:Y:S01]  /*2db0*/  SHF.L.U32 R16, R16, 0x10, RZ ;  /* 0x0000001010107819 */ /* 0x000fe200000006ff */
[----:B------:R-:W-:-:S02]  /*2dc0*/  IMAD.U32 R157, R157, 0x10000, RZ ;  /* 0x000100009d9d7824 */ /* 0x000fc400078e00ff */
[--C-:B------:R-:W-:Y:S01]  /*2dd0*/  FADD.FTZ R18, R18, R19.reuse ;  /* 0x0000001312127221 */ /* 0x100fe20000010000 */
[----:B------:R-:W-:Y:S01]  /*2de0*/  IMAD.U32 R3, R139, 0x10000, RZ ;  /* 0x000100008b037824 */ /* 0x000fe200078e00ff */
[----:B------:R-:W-:Y:S01]  /*2df0*/  PRMT R19, R158, 0x7632, R19 ;  /* 0x000076329e137816 */ /* 0x000fe20000000013 */
[----:B------:R-:W-:Y:S01]  /*2e00*/  FFMA.FTZ R17, R20, R157, R17 ;  /* 0x0000009d14117223 */ /* 0x000fe20000010011 */
[----:B------:R-:W-:Y:S01]  /*2e10*/  SHF.L.U32 R4, R74, 0x10, RZ ;  /* 0x000000104a047819 */ /* 0x000fe200000006ff */
[----:B------:R-:W-:Y:S01]  /*2e20*/  IMAD.U32 R5, R5, 0x10000, RZ ;  /* 0x0001000005057824 */ /* 0x000fe200078e00ff */
[----:B------:R-:W-:Y:S01]  /*2e30*/  SHF.L.U32 R21, R142, 0x10, RZ ;  /* 0x000000108e157819 */ /* 0x000fe200000006ff */
[----:B------:R-:W-:Y:S02]  /*2e40*/  IMAD.U32 R22, R22, 0x10000, RZ ;  /* 0x0001000016167824 */ /* 0x000fe400078e00ff */
[----:B------:R-:W-:Y:S01]  /*2e50*/  FFMA.FTZ R3, R3, R16, R146 ;  /* 0x0000001003037223 */ /* 0x000fe20000010092 */
[----:B------:R-:W-:Y:S01]  /*2e60*/  PRMT R16, R147, 0x7632, R16 ;  /* 0x0000763293107816 */ /* 0x000fe20000000010 */
[----:B------:R-:W-:Y:S01]  /*2e70*/  FADD.FTZ R20, R17, R18 ;  /* 0x0000001211147221 */ /* 0x000fe20000010000 */
[----:B------:R-:W-:Y:S01]  /*2e80*/  SHF.L.U32 R19, R19, 0x10, RZ ;  /* 0x0000001013137819 */ /* 0x000fe200000006ff */
[----:B------:R-:W-:Y:S01]  /*2e90*/  IMAD.U32 R18, R143, 0x10000, RZ ;  /* 0x000100008f127824 */ /* 0x000fe200078e00ff */
[----:B------:R-:W-:Y:S01]  /*2ea0*/  SHF.L.U32 R158, R158, 0x10, RZ ;  /* 0x000000109e9e7819 */ /* 0x000fe200000006ff */
[----:B------:R-:W-:Y:S01]  /*2eb0*/  FFMA.FTZ R4, R4, R5, R151 ;  /* 0x0000000504047223 */ /* 0x000fe20000010097 */
[----:B------:R-:W-:Y:S01]  /*2ec0*/  FFMA.FTZ R21, R21, R22, R2 ;  /* 0x0000001615157223 */ /* 0x000fe20000010002 */
[----:B------:R-:W-:Y:S01]  /*2ed0*/  IMAD.U32 R17, R78, 0x10000, RZ ;  /* 0x000100004e117824 */ /* 0x000fe200078e00ff */
[----:B------:R-:W-:Y:S01]  /*2ee0*/  SHF.L.U32 R5, R140, 0x10, RZ ;  /* 0x000000108c057819 */ /* 0x000fe200000006ff */
[----:B------:R-:W-:-:S02]  /*2ef0*/  IMAD.U32 R16, R16, 0x10000, RZ ;  /* 0x0001000010107824 */ /* 0x000fc400078e00ff */
[----:B------:R-:W-:Y:S01]  /*2f00*/  FFMA.FTZ R3, R18, R19, R3 ;  /* 0x0000001312037223 */ /* 0x000fe20000010003 */
[----:B------:R-:W-:Y:S02]  /*2f10*/  IMAD.U32 R2, R75, 0x10000, RZ ;  /* 0x000100004b027824 */ /* 0x000fe400078e00ff */
[----:B------:R-:W-:Y:S01]  /*2f20*/  FADD.FTZ R21, R21, R20 ;  /* 0x0000001415157221 */ /* 0x000fe20000010000 */
[----:B------:R-:W-:Y:S02]  /*2f30*/  IMAD.U32 R147, R147, 0x10000, RZ ;  /* 0x0001000093937824 */ /* 0x000fe400078e00ff */
[----:B------:R-:W-:Y:S01]  /*2f40*/  FFMA.FTZ R4, R17, R158, R4 ;  /* 0x0000009e11047223 */ /* 0x000fe20000010004 */
[----:B------:R-:W-:Y:S02]  /*2f50*/  VIADD R19, R88, 0x1 ;  /* 0x0000000158137836 */ /* 0x000fe40000000000 */
[----:B------:R-:W-:Y:S01]  /*2f60*/  FFMA.FTZ R5, R5, R16, R86 ;  /* 0x0000001005057223 */ /* 0x000fe20000010056 */
[----:B------:R-:W-:Y:S01]  /*2f70*/  PRMT R16, R160, 0x7632, R16 ;  /* 0x00007632a0107816 */ /* 0x000fe20000000010 */
[----:B------:R-:W-:Y:S01]  /*2f80*/  FFMA.FTZ R2, R2, R147, R159 ;  /* 0x0000009302027223 */ /* 0x000fe2000001009f */
[----:B------:R-:W-:Y:S01]  /*2f90*/  FADD.FTZ R18, R4, R21 ;  /* 0x0000001504127221 */ /* 0x000fe20000010000 */
[----:B------:R-:W-:Y:S01]  /*2fa0*/  IMAD.U32 R17, R79, 0x10000, RZ ;  /* 0x000100004f117824 */ /* 0x000fe200078e00ff */
[----:B------:R-:W-:Y:S01]  /*2fb0*/  I2FP.F32.S32 R19, R19 ;  /* 0x0000001300137245 */ /* 0x000fe20000201400 */
[----:B------:R-:W-:Y:S01]  /*2fc0*/  IMAD.U32 R160, R160, 0x10000, RZ ;  /* 0x00010000a0a07824 */ /* 0x000fe200078e00ff */
[----:B------:R-:W-:Y:S01]  /*2fd0*/  SHF.L.U32 R4, R144, 0x10, RZ ;  /* 0x0000001090047819 */ /* 0x000fe200000006ff */
[----:B------:R-:W-:-:S02]  /*2fe0*/  IMAD.U32 R16, R16, 0x10000, RZ ;  /* 0x0001000010107824 */ /* 0x000fc400078e00ff */
[----:B------:R-:W-:Y:S01]  /*2ff0*/  FADD.FTZ R3, R3, R18 ;  /* 0x0000001203037221 */ /* 0x000fe20000010000 */
[----:B------:R-:W-:Y:S01]  /*3000*/  FFMA.FTZ R2, R17, R160, R2 ;  /* 0x000000a011027223 */ /* 0x000fe20000010002 */
[----:B-----5:R-:W-:Y:S01]  /*3010*/  FMUL.FTZ R19, R19, R0 ;  /* 0x0000000013137220 */ /* 0x020fe20000410000 */
[----:B------:R-:W-:Y:S01]  /*3020*/  FSETP.NEU.FTZ.AND P0, PT, R0, RZ, PT ;  /* 0x000000ff0000720b */ /* 0x000fe20003f1d000 */
[----:B------:R-:W-:Y:S01]  /*3030*/  FFMA.FTZ R4, R4, R16, R5 ;  /* 0x0000001004047223 */ /* 0x000fe20000010005 */
[----:B------:R-:W-:Y:S02]  /*3040*/  FADD.FTZ R3, R2, R3 ;  /* 0x0000000302037221 */ /* 0x000fe40000010000 */
[----:B------:R-:W-:Y:S02]  /*3050*/  FSEL R2, R19, RZ, P0 ;  /* 0x000000ff13027208 */ /* 0x000fe40000000000 */
[----:B------:R-:W-:Y:S01]  /*3060*/  FADD.FTZ R3, R4, R3 ;  /* 0x0000000304037221 */ /* 0x000fe20000010000 */
[----:B------:R-:W-:-:S03]  /*3070*/  IADD3 R4, PT, PT, R15, -0x1, RZ ;  /* 0xffffffff0f047810 */ /* 0x000fc60007ffe0ff */
[----:B------:R-:W-:Y:S01]  /*3080*/  FFMA.FTZ R2, R3, UR19, R2 ;  /* 0x0000001303027c23 */ /* 0x000fe20008010002 */
[----:B------:R-:W-:-:S04]  /*3090*/  ISETP.GE.AND P0, PT, R4, UR12, PT ;  /* 0x0000000c04007c0c */ /* 0x000fc8000bf06270 */
[----:B------:R-:W-:-:S05]  /*30a0*/  FSEL R3, R2, RZ, !P0 ;  /* 0x000000ff02037208 */ /* 0x000fca0004000000 */
[----:B------:R1:W-:Y:S04]  /*30b0*/  STS [R14], R3 ;  /* 0x000000030e007388 */ /* 0x0003e80000000800 */
[----:B------:R-:W-:-:S07]  /*30c0*/  @!P0 FMNMX.FTZ R11, R11, R2, !PT ;  /* 0x000000020b0b8209 */ /* 0x000fce0007810000 */
.L_x_18170:
[----:B------:R-:W-:Y:S05]  /*30d0*/  BSYNC.RECONVERGENT B1 ;  /* 0x0000000000017941 */ /* 0x000fea0003800200 */
.L_x_18169:
[----:B------:R-:W-:Y:S01]  /*30e0*/  IADD3 R6, P0, PT, R6, 0x10, RZ ;  /* 0x0000001006067810 */ /* 0x000fe20007f1e0ff */
[----:B01----:R-:W-:Y:S01]  /*30f0*/  VIADD R14, R14, 0x200 ;  /* 0x000002000e0e7836 */ /* 0x003fe20000000000 */
[----:B------:R-:W-:Y:S01]  /*3100*/  IADD3 R15, PT, PT, R15, 0x80, RZ ;  /* 0x000000800f0f7810 */ /* 0x000fe20007ffe0ff */
[----:B------:R-:W-:Y:S02]  /*3110*/  VIADD R88, R88, 0x80 ;  /* 0x0000008058587836 */ /* 0x000fe40000000000 */
[----:B------:R-:W-:Y:S01]  /*3120*/  IMAD.X R7, RZ, RZ, R7, P0 ;  /* 0x000000ffff077224 */ /* 0x000fe200000e0607 */
[----:B------:R-:W-:Y:S07]  /*3130*/  @!P1 BRA `(.L_x_18171) ;  /* 0xffffffdc00a49947 */ /* 0x000fee000383ffff */
.L_x_18168:
[----:B------:R-:W-:Y:S05]  /*3140*/  BSYNC.RECONVERGENT B0 ;  /* 0x0000000000007941 */ /* 0x000fea0003800200 */
.L_x_18167:
[----:B-----5:R-:W0:Y:S01]  /*3150*/  SHFL.BFLY PT, R0, R11, 0x10, 0x1f ;  /* 0x0e001f000b007f89 */ /* 0x020e2200000e0000 */
[----:B------:R-:W-:Y:S01]  /*3160*/  IMAD.MOV.U32 R15, RZ, RZ, -0x800001 ;  /* 0xff7fffffff0f7424 */ /* 0x000fe200078e00ff */
[----:B------:R-:W-:Y:S01]  /*3170*/  BSSY.RECONVERGENT B0, `(.L_x_18172) ;  /* 0x0000103000007945 */ /* 0x000fe20003800200 */
[----:B------:R-:W1:Y:S01]  /*3180*/  S2R R4, SR_CgaCtaId ;  /* 0x0000000000047919 */ /* 0x000e620000008800 */
[----:B------:R-:W2:Y:S01]  /*3190*/  S2R R16, SR_CTAID.Z ;  /* 0x0000000000107919 */ /* 0x000ea20000002700 */
[----:B0-----:R-:W-:-:S05]  /*31a0*/  FMNMX.FTZ R3, R0, R11, !PT ;  /* 0x0000000b00037209 */ /* 0x001fca0007810000 */
[----:B------:R-:W0:Y:S02]  /*31b0*/  SHFL.BFLY PT, R0, R3, 0x8, 0x1f ;  /* 0x0d001f0003007f89 */ /* 0x000e2400000e0000 */
[----:B0-----:R-:W-:Y:S02]  /*31c0*/  FMNMX.FTZ R6, R3, R0, !PT ;  /* 0x0000000003067209 */ /* 0x001fe40007810000 */
[----:B------:R-:W0:Y:S03]  /*31d0*/  S2R R0, SR_TID.X ;  /* 0x0000000000007919 */ /* 0x000e260000002100 */
[----:B------:R-:W3:Y:S02]  /*31e0*/  SHFL.BFLY PT, R5, R6, 0x4, 0x1f ;  /* 0x0c801f0006057f89 */ /* 0x000ee400000e0000 */
[----:B---3--:R-:W-:Y:S02]  /*31f0*/  FMNMX.FTZ R7, R6, R5, !PT ;  /* 0x0000000506077209 */ /* 0x008fe40007810000 */
[----:B------:R-:W-:-:S02]  /*3200*/  MOV R5, 0x400 ;  /* 0x0000040000057802 */ /* 0x000fc40000000f00 */
[----:B0-----:R-:W-:Y:S01]  /*3210*/  SHF.R.U32.HI R3, RZ, 0x5, R0 ;  /* 0x00000005ff037819 */ /* 0x001fe20000011600 */
[----:B------:R-:W0:Y:S02]  /*3220*/  SHFL.BFLY PT, R2, R7, 0x2, 0x1f ;  /* 0x0c401f0007027f89 */ /* 0x000e2400000e0000 */
[----:B------:R-:W-:-:S05]  /*3230*/  VIADD R11, R5, 0xe0 ;  /* 0x000000e0050b7836 */ /* 0x000fca0000000000 */
[----:B-1----:R-:W-:-:S04]  /*3240*/  LEA R11, R4, R11, 0x18 ;  /* 0x0000000b040b7211 */ /* 0x002fc800078ec0ff */
[----:B------:R-:W-:Y:S02]  /*3250*/  LEA R12, R3, R11, 0x2 ;  /* 0x0000000b030c7211 */ /* 0x000fe400078e10ff */
[----:B0-----:R-:W-:Y:S02]  /*3260*/  FMNMX.FTZ R14, R7, R2, !PT ;  /* 0x00000002070e7209 */ /* 0x001fe40007810000 */
[----:B------:R-:W-:-:S03]  /*3270*/  LOP3.LUT P0, R2, R0, 0x1f, RZ, 0xc0, !PT ;  /* 0x0000001f00027812 */ /* 0x000fc6000780c0ff */
[----:B------:R-:W0:Y:S01]  /*3280*/  SHFL.BFLY PT, R13, R14, 0x1, 0x1f ;  /* 0x0c201f000e0d7f89 */ /* 0x000e2200000e0000 */
[----:B------:R-:W-:Y:S02]  /*3290*/  ISETP.GT.U32.AND P1, PT, R2, 0x3, PT ;  /* 0x000000030200780c */ /* 0x000fe40003f24070 */
[----:B0-----:R-:W-:Y:S01]  /*32a0*/  FMNMX.FTZ R17, R14, R13, !PT ;  /* 0x0000000d0e117209 */ /* 0x001fe20007810000 */
[----:B------:R-:W-:-:S06]  /*32b0*/  IMAD R13, R2, 0x4, R11 ;  /* 0x00000004020d7824 */ /* 0x000fcc00078e020b */
[----:B------:R0:W-:Y:S01]  /*32c0*/  @!P0 STS [R12], R17 ;  /* 0x000000110c008388 */ /* 0x0001e20000000800 */
[----:B------:R-:W-:Y:S01]  /*32d0*/  BAR.SYNC.DEFER_BLOCKING 0x0 ;  /* 0x0000000000007b1d */ /* 0x000fe20000010000 */
[----:B0-----:R-:W-:-:S05]  /*32e0*/  IMAD.MOV.U32 R17, RZ, RZ, RZ ;  /* 0x000000ffff117224 */ /* 0x001fca00078e00ff */
[----:B------:R-:W0:Y:S04]  /*32f0*/  @!P1 LDS R15, [R13] ;  /* 0x000000000d0f9984 */ /* 0x000e280000000800 */
[----:B0-----:R-:W0:Y:S02]  /*3300*/  SHFL.BFLY PT, R6, R15, 0x2, 0x1f ;  /* 0x0c401f000f067f89 */ /* 0x001e2400000e0000 */
[----:B0-----:R-:W-:Y:S02]  /*3310*/  FMNMX.FTZ R14, R6, R15, !PT ;  /* 0x0000000f060e7209 */ /* 0x001fe40007810000 */
[----:B--2---:R-:W-:-:S03]  /*3320*/  SHF.L.U32 R6, R16, 0x9, RZ ;  /* 0x0000000910067819 */ /* 0x004fc600000006ff */
[----:B------:R-:W0:Y:S01]  /*3330*/  SHFL.BFLY PT, R7, R14, 0x1, 0x1f ;  /* 0x0c201f000e077f89 */ /* 0x000e2200000e0000 */
[----:B------:R-:W-:-:S04]  /*3340*/  IADD3 R11, PT, PT, -R6, UR4, RZ ;  /* 0x00000004060b7c10 */ /* 0x000fc8000fffe1ff */
[----:B------:R-:W-:Y:S02]  /*3350*/  ISETP.GE.AND P2, PT, R0, R11, PT ;  /* 0x0000000b0000720c */ /* 0x000fe40003f46270 */
[----:B0-----:R-:W-:-:S06]  /*3360*/  FMNMX.FTZ R7, R14, R7, !PT ;  /* 0x000000070e077209 */ /* 0x001fcc0007810000 */
[----:B------:R-:W0:Y:S05]  /*3370*/  SHFL.IDX PT, R7, R7, RZ, 0x1f ;  /* 0x00001fff07077589 */ /* 0x000e2a00000e0000 */
[----:B------:R-:W-:Y:S05]  /*3380*/  @P2 BRA `(.L_x_18173) ;  /* 0x0000000c00842947 */ /* 0x000fea0003800000 */
[----:B------:R-:W-:Y:S01]  /*3390*/  LOP3.LUT R14, RZ, R0, RZ, 0x33, !PT ;  /* 0x00000000ff0e7212 */ /* 0x000fe200078e33ff */
[----:B------:R-:W-:Y:S04]  /*33a0*/  BSSY.RECONVERGENT B1, `(.L_x_18174) ;  /* 0x000001c000017945 */ /* 0x000fe80003800200 */
[----:B------:R-:W-:-:S05]  /*33b0*/  VIADD R15, R14, UR4 ;  /* 0x000000040e0f7c36 */ /* 0x000fca0008000000 */
[----:B------:R-:W-:Y:S02]  /*33c0*/  LOP3.LUT R14, R15, 0x180, RZ, 0xc0, !PT ;  /* 0x000001800f0e7812 */ /* 0x000fe400078ec0ff */
[----:B------:R-:W-:Y:S02]  /*33d0*/  IADD3 R17, PT, PT, -R6, R15, RZ ;  /* 0x0000000f06117210 */ /* 0x000fe40007ffe1ff */
[----:B------:R-:W-:Y:S01]  /*33e0*/  ISETP.NE.AND P0, PT, R14, 0x180, PT ;  /* 0x000001800e00780c */ /* 0x000fe20003f05270 */
[----:B------:R-:W-:Y:S01]  /*33f0*/  IMAD.MOV.U32 R14, RZ, RZ, R0 ;  /* 0x000000ffff0e7224 */ /* 0x000fe200078e0000 */
[----:B------:R-:W-:Y:S01]  /*3400*/  ISETP.GE.U32.AND P3, PT, R17, 0x180, PT ;  /* 0x000001801100780c */ /* 0x000fe20003f66070 */
[----:B------:R-:W-:-:S10]  /*3410*/  IMAD.MOV.U32 R17, RZ, RZ, RZ ;  /* 0x000000ffff117224 */ /* 0x000fd400078e00ff */
        /* <DEDUP_REMOVED lines=9> */
.L_x_18176:
        /* <DEDUP_REMOVED lines=11> */
.L_x_18175:
[----:B------:R-:W-:Y:S05]  /*3560*/  BSYNC.RECONVERGENT B1 ;  /* 0x0000000000017941 */ /* 0x000fea0003800200 */
.L_x_18174:
        /* <DEDUP_REMOVED lines=12> */
.L_x_18179:
        /* <DEDUP_REMOVED lines=100> */
.L_x_18178:
[----:B------:R-:W-:Y:S05]  /*3c70*/  BSYNC.RECONVERGENT B1 ;  /* 0x0000000000017941 */ /* 0x000fea0003800200 */
.L_x_18177:
        /* <DEDUP_REMOVED lines=55> */
.L_x_18181:
[----:B------:R-:W-:Y:S05]  /*3ff0*/  BSYNC.RECONVERGENT B1 ;  /* 0x0000000000017941 */ /* 0x000fea0003800200 */
.L_x_18180:
        /* <DEDUP_REMOVED lines=26> */
.L_x_18173:
[----:B------:R-:W-:Y:S05]  /*41a0*/  BSYNC.RECONVERGENT B0 ;  /* 0x0000000000007941 */ /* 0x000fea0003800200 */
.L_x_18172:
        /* <DEDUP_REMOVED lines=24> */
[----:B-1----:R-:W-:Y:S01]  /*4330*/  IADD3 R15, PT, PT, R12, UR4, RZ ;  /* 0x000000040c0f7c10 */ /* 0x002fe2000fffe0ff */
        /* <DEDUP_REMOVED lines=10> */
[----:B------:R-:W-:Y:S02]  /*43e0*/  LEA R17, R4, R13, 0x18 ;  /* 0x0000000d04117211 */ /* 0x000fe400078ec0ff */
[----:B------:R-:W-:Y:S02]  /*43f0*/  LOP3.LUT R15, R15, 0x3, RZ, 0xc0, !PT ;  /* 0x000000030f0f7812 */ /* 0x000fe400078ec0ff */
[----:B------:R-:W-:Y:S02]  /*4400*/  LOP3.LUT R13, R12, 0x180, RZ, 0xc0, !PT ;  /* 0x000001800c0d7812 */ /* 0x000fe400078ec0ff */
[----:B------:R-:W-:Y:S01]  /*4410*/  LEA R14, R0, R17, 0x2 ;  /* 0x00000011000e7211 */ /* 0x000fe200078e10ff */
[----:B------:R-:W-:Y:S02]  /*4420*/  IMAD.MOV R15, RZ, RZ, -R15 ;  /* 0x000000ffff0f7224 */ /* 0x000fe400078e0a0f */
[----:B------:R-:W-:-:S07]  /*4430*/  IMAD.IADD R12, R13, 0x1, R0 ;  /* 0x000000010d0c7824 */ /* 0x000fce00078e0200 */
.L_x_18186:
[----:B------:R-:W1:Y:S01]  /*4440*/  LDS R13, [R14] ;  /* 0x000000000e0d7984 */ /* 0x000e620000000800 */
[----:B------:R-:W-:-:S05]  /*4450*/  VIADD R15, R15, 0x1 ;  /* 0x000000010f0f7836 */ /* 0x000fca0000000000 */
[----:B------:R-:W-:Y:S01]  /*4460*/  ISETP.NE.AND P0, PT, R15, RZ, PT ;  /* 0x000000ff0f00720c */ /* 0x000fe20003f05270 */
[----:B-1----:R-:W-:-:S05]  /*4470*/  FMUL.FTZ R13, R13, R40 ;  /* 0x000000280d0d7220 */ /* 0x002fca0000410000 */
[----:B------:R1:W-:Y:S02]  /*4480*/  STS [R14], R13 ;  /* 0x0000000d0e007388 */ /* 0x0003e40000000800 */
[----:B-1----:R-:W-:-:S05]  /*4490*/  IADD3 R14, PT, PT, R14, 0x200, RZ ;  /* 0x000002000e0e7810 */ /* 0x002fca0007ffe0ff */
[----:B------:R-:W-:Y:S05]  /*44a0*/  @P0 BRA `(.L_x_18186) ;  /* 0xfffffffc00e40947 */ /* 0x000fea000383ffff */
.L_x_18185:
[----:B------:R-:W-:Y:S05]  /*44b0*/  BSYNC.RECONVERGENT B1 ;  /* 0x0000000000017941 */ /* 0x000fea0003800200 */
.L_x_18184:
        /* <DEDUP_REMOVED lines=12> */
.L_x_18189:
        /* <DEDUP_REMOVED lines=52> */
.L_x_18188:
[----:B------:R-:W-:Y:S05]  /*48c0*/  BSYNC.RECONVERGENT B1 ;  /* 0x0000000000017941 */ /* 0x000fea0003800200 */
.L_x_18187:
        /* <DEDUP_REMOVED lines=31> */
.L_x_18191:
[----:B------:R-:W-:Y:S05]  /*4ac0*/  BSYNC.RECONVERGENT B1 ;  /* 0x0000000000017941 */ /* 0x000fea0003800200 */
.L_x_18190:
        /* <DEDUP_REMOVED lines=14> */
.L_x_18183:
[----:B------:R-:W-:Y:S05]  /*4bb0*/  BSYNC.RECONVERGENT B0 ;  /* 0x0000000000007941 */ /* 0x000fea0003800200 */
.L_x_18182:
        /* <DEDUP_REMOVED lines=12> */
[----:B-1--4-:R-:W-:-:S05]  /*4c80*/  IMAD R15, R11, UR4, RZ ;  /* 0x000000040b0f7c24 */ /* 0x012fca000f8e02ff */
        /* <DEDUP_REMOVED lines=10> */
.L_x_18193:
[----:B0-----:R-:W-:Y:S05]  /*4d30*/  BSYNC.RECONVERGENT B0 ;  /* 0x0000000000007941 */ /* 0x001fea0003800200 */
.L_x_18192:
        /* <DEDUP_REMOVED lines=11> */
[----:B------:R-:W-:Y:S06]  /*4df0*/  @P0 BRA `(.L_x_18195) ;  /* 0x0000003c00880947 */ /* 0x000fec0003800000 */
[----:B------:R-:W5:Y:S01]  /*4e00*/  I2F.RP R17, R8 ;  /* 0x0000000800117306 */ /* 0x000f620000209400 */
[----:B---3--:R-:W3:Y:S01]  /*4e10*/  LDC R7, c[0x0][0x3c8] ;  /* 0x0000f200ff077b82 */ /* 0x008ee20000000800 */
[----:B------:R-:W0:Y:S01]  /*4e20*/  LDCU.64 UR16, c[0x0][0x3b8] ;  /* 0x00007700ff1077ac */ /* 0x000e220008000a00 */
[----:B-1----:R-:W-:Y:S01]  /*4e30*/  IMAD.WIDE.U32 R12, R42, 0x4, RZ ;  /* 0x000000042a0c7825 */ /* 0x002fe200078e00ff */
[----:B------:R-:W-:Y:S02]  /*4e40*/  IADD3 R5, PT, PT, R5, 0x100, RZ ;  /* 0x0000010005057810 */ /* 0x000fe40007ffe0ff */
[----:B------:R-:W-:Y:S01]  /*4e50*/  CS2R R24, SRZ ;  /* 0x0000000000187805 */ /* 0x000fe2000001ff00 */
[----:B------:R-:W1:Y:S01]  /*4e60*/  LDCU UR5, c[0x0][0x3fc] ;  /* 0x00007f80ff0577ac */ /* 0x000e620008000800 */
[----:B------:R-:W-:Y:S01]  /*4e70*/  IMAD.SHL.U32 R14, R0, 0x20, RZ ;  /* 0x00000020000e7824 */ /* 0x000fe200078e00ff */
[----:B------:R-:W-:Y:S01]  /*4e80*/  LEA R5, R4, R5, 0x18 ;  /* 0x0000000504057211 */ /* 0x000fe200078ec0ff */
[C---:B------:R-:W-:Y:S01]  /*4e90*/  IMAD R6, R3.reuse, 0x20, R6 ;  /* 0x0000002003067824 */ /* 0x040fe200078e0206 */
[----:B------:R-:W-:Y:S01]  /*4ea0*/  UIADD3 UR4, UPT, UPT, UR12, 0x1f, URZ ;  /* 0x0000001f0c047890 */ /* 0x000fe2000fffe0ff */
[----:B------:R-:W-:Y:S01]  /*4eb0*/  IMAD.SHL.U32 R4, R0, 0x8, RZ ;  /* 0x0000000800047824 */ /* 0x000fe200078e00ff */
[----:B------:R-:W-:Y:S01]  /*4ec0*/  LOP3.LUT R14, R14, 0x60, RZ, 0xe2, !PT ;  /* 0x000000600e0e7812 */ /* 0x000fe200078ee2ff */
[----:B------:R-:W-:Y:S01]  /*4ed0*/  IMAD.MOV.U32 R23, RZ, RZ, RZ ;  /* 0x000000ffff177224 */ /* 0x000fe200078e00ff */
[----:B------:R-:W-:Y:S01]  /*4ee0*/  USHF.R.U32.HI UR4, URZ, 0x5, UR4 ;  /* 0x00000005ff047899 */ /* 0x000fe20008011604 */
[----:B-----5:R-:W5:Y:S01]  /*4ef0*/  MUFU.RCP R17, R17 ;  /* 0x0000001100117308 */ /* 0x020f620000001000 */
[----:B------:R-:W-:Y:S01]  /*4f00*/  IADD3 R40, PT, PT, R6, 0x3, RZ ;  /* 0x0000000306287810 */ /* 0x000fe20007ffe0ff */
[----:B------:R-:W-:Y:S01]  /*4f10*/  IMAD R14, R3, 0x80, R14 ;  /* 0x00000080030e7824 */ /* 0x000fe200078e020e */
[----:B--2---:R-:W-:-:S02]  /*4f20*/  LOP3.LUT R41, R4, 0x18, RZ, 0xc0, !PT ;  /* 0x0000001804297812 */ /* 0x004fc400078ec0ff */
[----:B------:R-:W-:Y:S02]  /*4f30*/  CS2R R26, SRZ ;  /* 0x00000000001a7805 */ /* 0x000fe4000001ff00 */
[C---:B------:R-:W-:Y:S02]  /*4f40*/  IADD3 R38, PT, PT, R42.reuse, 0x1, RZ ;  /* 0x000000012a267810 */ /* 0x040fe40007ffe0ff */
[----:B------:R-:W-:Y:S02]  /*4f50*/  CS2R R28, SRZ ;  /* 0x00000000001c7805 */ /* 0x000fe4000001ff00 */
[----:B------:R-:W-:Y:S02]  /*4f60*/  CS2R R30, SRZ ;  /* 0x00000000001e7805 */ /* 0x000fe4000001ff00 */
[----:B------:R-:W-:Y:S01]  /*4f70*/  CS2R R32, SRZ ;  /* 0x0000000000207805 */ /* 0x000fe2000001ff00 */
[----:B-1----:R-:W-:Y:S01]  /*4f80*/  IMAD.U32 R43, RZ, RZ, UR5 ;  /* 0x00000005ff2b7e24 */ /* 0x002fe2000f8e00ff */
[----:B------:R-:W-:Y:S01]  /*4f90*/  CS2R R34, SRZ ;  /* 0x0000000000227805 */ /* 0x000fe2000001ff00 */
[----:B---3--:R-:W-:Y:S01]  /*4fa0*/  IMAD R7, R7, UR13, RZ ;  /* 0x0000000d07077c24 */ /* 0x008fe2000f8e02ff */
[----:B------:R-:W-:Y:S01]  /*4fb0*/  IADD3 R42, PT, PT, R42, -UR4, RZ ;  /* 0x800000042a2a7c10 */ /* 0x000fe2000fffe0ff */
[----:B------:R-:W-:Y:S01]  /*4fc0*/  IMAD.MOV.U32 R36, RZ, RZ, RZ ;  /* 0x000000ffff247224 */ /* 0x000fe200078e00ff */
[----:B------:R-:W-:Y:S01]  /*4fd0*/  IADD3 R43, PT, PT, -R43, UR8, RZ ;  /* 0x000000082b2b7c10 */ /* 0x000fe2000fffe1ff */
[----:B------:R-:W-:-:S04]  /*4fe0*/  IMAD.WIDE R12, R7, 0x4, R12 ;  /* 0x00000004070c7825 */ /* 0x000fc800078e020c */
[----:B-----5:R-:W-:Y:S01]  /*4ff0*/  VIADD R15, R17, 0xffffffe ;  /* 0x0ffffffe110f7836 */ /* 0x020fe20000000000 */
[----:B0-----:R-:W-:Y:S01]  /*5000*/  IADD3 R22, P0, PT, R12, UR16, RZ ;  /* 0x000000100c167c10 */ /* 0x001fe2000ff1e0ff */
[----:B------:R-:W0:Y:S01]  /*5010*/  LDCU UR16, c[0x0][0x3e0] ;  /* 0x00007c00ff1077ac */ /* 0x000e220008000800 */
[----:B------:R-:W-:Y:S01]  /*5020*/  IADD3 R17, PT, PT, R14, 0x10, R5 ;  /* 0x000000100e117810 */ /* 0x000fe20007ffe005 */
[----:B------:R-:W-:Y:S01]  /*5030*/  IMAD.IADD R41, R41, 0x1, R40 ;  /* 0x0000000129297824 */ /* 0x000fe200078e0228 */
[----:B------:R-:W-:Y:S01]  /*5040*/  MOV R14, RZ ;  /* 0x000000ff000e7202 */ /* 0x000fe20000000f00 */
[----:B------:R-:W1:Y:S01]  /*5050*/  F2I.FTZ.U32.TRUNC.NTZ R15, R15 ;  /* 0x0000000f000f7305 */ /* 0x000e62000021f000 */
[----:B------:R-:W-:Y:S01]  /*5060*/  IADD3.X R39, PT, PT, R13, UR17, RZ, P0, !PT ;  /* 0x000000110d277c10 */ /* 0x000fe200087fe4ff */
[----:B0-----:R-:W-:Y:S01]  /*5070*/  IMAD R18, R9, UR16, RZ ;  /* 0x0000001009127c24 */ /* 0x001fe2000f8e02ff */
[----:B------:R-:W-:Y:S01]  /*5080*/  LOP3.LUT R9, R4, 0xf8, RZ, 0xc0, !PT ;  /* 0x000000f804097812 */ /* 0x000fe200078ec0ff */
[----:B-1----:R-:W-:-:S03]  /*5090*/  IMAD.MOV R37, RZ, RZ, -R15 ;  /* 0x000000ffff257224 */ /* 0x002fc600078e0a0f */
[----:B------:R-:W-:Y:S01]  /*50a0*/  SHF.R.S32.HI R19, RZ, 0x1f, R18 ;  /* 0x0000001fff137819 */ /* 0x000fe20000011412 */
[----:B------:R-:W-:-:S04]  /*50b0*/  IMAD R37, R37, R8, RZ ;  /* 0x0000000825257224 */ /* 0x000fc800078e02ff */
[----:B------:R-:W-:-:S07]  /*50c0*/  IMAD.HI.U32 R37, R15, R37, R14 ;  /* 0x000000250f257227 */ /* 0x000fce00078e000e */
.L_x_18226:
[----:B------:R-:W0:Y:S01]  /*50d0*/  LDC R21, c[0x0][0x400] ;  /* 0x00010000ff157b82 */ /* 0x000e220000000800 */
[----:B------:R-:W-:Y:S01]  /*50e0*/  VIADD R4, R40, 0xfffffffd ;  /* 0xfffffffd28047836 */ /* 0x000fe20000000000 */
[----:B------:R-:W-:Y:S04]  /*50f0*/  BSSY.RECONVERGENT B0, `(.L_x_18196) ;  /* 0x00003a8000007945 */ /* 0x000fe80003800200 */
        /* <DEDUP_REMOVED lines=29> */
[----:B------:R-:W-:Y:S01]  /*52d0*/  IMAD.HI.U32 R4, R5, R13, R4 ;  /* 0x0000000d05047227 */ /* 0x000fe200078e0004 */
        /* <DEDUP_REMOVED lines=13> */
[----:B------:R-:W-:Y:S01]  /*53b0*/  IMAD.MOV.U32 R6, RZ, RZ, R22 ;  /* 0x000000ffff067224 */ /* 0x000fe200078e0016 */
[----:B------:R-:W-:Y:S01]  /*53c0*/  MOV R7, R39 ;  /* 0x0000002700077202 */ /* 0x000fe20000000f00 */
        /* <DEDUP_REMOVED lines=81> */
.L_x_18199:
[----:B------:R-:W-:Y:S05]  /*58e0*/  BSYNC.RECONVERGENT B2 ;  /* 0x0000000000027941 */ /* 0x000fea0003800200 */
.L_x_18198:
[----:B-----5:R-:W-:Y:S01]  /*58f0*/  HMUL2.BF16_V2 R76, R5, R6 ;  /* 0x00000006054c7232 */ /* 0x020fe20000200000 */
[----:B------:R-:W-:Y:S01]  /*5900*/  MOV R6, R80 ;  /* 0x0000005000067202 */ /* 0x000fe20000000f00 */
[----:B------:R0:W5:Y:S03]  /*5910*/  LDG.E.CONSTANT R81, desc[UR10][R20.64+0x204] ;  /* 0x0002040a14517981 */ /* 0x000166000c1e9900 */
[C---:B------:R-:W-:Y:S01]  /*5920*/  PRMT R77, R76.reuse, 0x7632, R77 ;  /* 0x000076324c4d7816 */ /* 0x040fe2000000004d */
[----:B------:R-:W-:Y:S02]  /*5930*/  HFMA2.BF16_V2 R78, R6, R7, -RZ ;  /* 0x00000007064e7231 */ /* 0x000fe400003000ff */
[----:B------:R-:W-:Y:S01]  /*5940*/  IMAD.MOV.U32 R7, RZ, RZ, R82 ;  /* 0x000000ffff077224 */ /* 0x000fe200078e0052 */
[----:B------:R0:W5:Y:S01]  /*5950*/  LDG.E.CONSTANT R80, desc[UR10][R20.64+0x200] ;  /* 0x0002000a14507981 */ /* 0x000162000c1e9900 */
[----:B------:R-:W-:Y:S01]  /*5960*/  SHF.L.U32 R77, R77, 0x10, RZ ;  /* 0x000000104d4d7819 */ /* 0x000fe200000006ff */
[----:B------:R-:W-:Y:S01]  /*5970*/  IMAD.U32 R76, R76, 0x10000, RZ ;  /* 0x000100004c4c7824 */ /* 0x000fe200078e00ff */
[----:B------:R-:W-:Y:S01]  /*5980*/  PRMT R79, R78, 0x7632, R79 ;  /* 0x000076324e4f7816 */ /* 0x000fe2000000004f */
[----:B------:R0:W5:Y:S01]  /*5990*/  LDG.E.CONSTANT R82, desc[UR10][R20.64+0x208] ;  /* 0x0002080a14527981 */ /* 0x000162000c1e9900 */
[----:B------:R-:W-:-:S02]  /*59a0*/  HMUL2.BF16_V2 R12, R7, R12 ;  /* 0x0000000c070c7232 */ /* 0x000fc40000200000 */
[----:B------:R-:W-:Y:S01]  /*59b0*/  FADD.FTZ R77, R76, R77 ;  /* 0x0000004d4c4d7221 */ /* 0x000fe20000010000 */
[----:B------:R-:W-:Y:S01]  /*59c0*/  IMAD.U32 R78, R78, 0x10000, RZ ;  /* 0x000100004e4e7824 */ /* 0x000fe200078e00ff */
[----:B------:R0:W5:Y:S01]  /*59d0*/  LDG.E.CONSTANT R83, desc[UR10][R20.64+0x20c] ;  /* 0x00020c0a14537981 */ /* 0x000162000c1e9900 */
[----:B------:R-:W-:Y:S01]  /*59e0*/  IMAD.U32 R79, R79, 0x10000, RZ ;  /* 0x000100004f4f7824 */ /* 0x000fe200078e00ff */
[C---:B------:R-:W-:Y:S01]  /*59f0*/  PRMT R76, R12.reuse, 0x7632, R76 ;  /* 0x000076320c4c7816 */ /* 0x040fe2000000004c */
[----:B------:R-:W-:Y:S01]  /*5a00*/  BSSY.RECONVERGENT B2, `(.L_x_18200) ;  /* 0x0000023000027945 */ /* 0x000fe20003800200 */
[----:B------:R-:W-:Y:S01]  /*5a10*/  SHF.L.U32 R12, R12, 0x10, RZ ;  /* 0x000000100c0c7819 */ /* 0x000fe200000006ff */
[----:B------:R-:W-:Y:S02]  /*5a20*/  FADD.FTZ R78, R78, R79 ;  /* 0x0000004f4e4e7221 */ /* 0x000fe40000010000 */
[----:B------:R-:W-:Y:S01]  /*5a30*/  IMAD.U32 R79, R76, 0x10000, RZ ;  /* 0x000100004c4f7824 */ /* 0x000fe200078e00ff */
        /* <DEDUP_REMOVED lines=31> */
.L_x_18201:
[----:B------:R-:W-:Y:S05]  /*5c30*/  BSYNC.RECONVERGENT B2 ;  /* 0x0000000000027941 */ /* 0x000fea0003800200 */
.L_x_18200:
[----:B-----5:R-:W-:Y:S01]  /*5c40*/  HFMA2.BF16_V2 R84, R5, R80, -RZ ;  /* 0x0000005005547231 */ /* 0x020fe200003000ff */
[----:B------:R-:W-:Y:S01]  /*5c50*/  F2FP.BF16.F32.PACK_AB R80, R15, R14 ;  /* 0x0000000e0f50723e */ /* 0x000fe200000010ff */
[----:B------:R-:W-:Y:S01]  /*5c60*/  FADD.FTZ R76, R12, R79 ;  /* 0x0000004f0c4c7221 */ /* 0x000fe20000010000 */
        /* <DEDUP_REMOVED lines=9> */
[----:B------:R-:W-:Y:S01]  /*5d00*/  MOV R12, R80 ;  /* 0x00000050000c7202 */ /* 0x000fe20000000f00 */
[----:B------:R-:W-:-:S02]  /*5d10*/  IMAD.U32 R78, R78, 0x10000, RZ ;  /* 0x000100004e4e7824 */ /* 0x000fc400078e00ff */
[----:B------:R-:W-:Y:S01]  /*5d20*/  FADD.FTZ R81, R79, R14 ;  /* 0x0000000e4f517221 */ /* 0x000fe20000010000 */
[----:B------:R-:W-:Y:S02]  /*5d30*/  HMUL2.BF16_V2 R79, R7, R82 ;  /* 0x00000052074f7232 */ /* 0x000fe40000200000 */
[C---:B------:R-:W-:Y:S02]  /*5d40*/  HFMA2.BF16_V2 R13, R12.reuse, R13, -RZ ;  /* 0x0000000d0c0d7231 */ /* 0x040fe400003000ff */
[----:B------:R-:W-:Y:S01]  /*5d50*/  FADD.FTZ R82, R15, R78 ;  /* 0x0000004e0f527221 */ /* 0x000fe20000010000 */
[----:B------:R-:W-:Y:S01]  /*5d60*/  HFMA2.BF16_V2 R83, R12, R83, -RZ ;  /* 0x000000530c537231 */ /* 0x000fe200003000ff */
[----:B------:R-:W-:Y:S02]  /*5d70*/  PRMT R15, R79, 0x7610, R15 ;  /* 0x000076104f0f7816 */ /* 0x000fe4000000000f */
[----:B------:R-:W-:Y:S01]  /*5d80*/  FADD.FTZ R81, R81, R82 ;  /* 0x0000005251517221 */ /* 0x000fe20000010000 */
[----:B------:R-:W-:-:S02]  /*5d90*/  PRMT R78, R79, 0x7632, R78 ;  /* 0x000076324f4e7816 */ /* 0x000fc4000000004e */
[----:B------:R-:W-:Y:S01]  /*5da0*/  PRMT R14, R13, 0x7632, R14 ;  /* 0x000076320d0e7816 */ /* 0x000fe2000000000e */
        /* <DEDUP_REMOVED lines=8> */
[----:B------:R-:W-:Y:S01]  /*5e30*/  IMAD.U32 R79, R79, 0x10000, RZ ;  /* 0x000100004f4f7824 */ /* 0x000fe200078e00ff */
[----:B------:R2:W5:Y:S01]  /*5e40*/  LDG.E.CONSTANT R15, desc[UR10][R20.64+0x40c] ;  /* 0x00040c0a140f7981 */ /* 0x000562000c1e9900 */
[----:B------:R-:W-:Y:S01]  /*5e50*/  FADD.FTZ R13, R13, R14 ;  /* 0x0000000e0d0d7221 */ /* 0x000fe20000010000 */
[----:B------:R-:W-:Y:S01]  /*5e60*/  FADD.FTZ R78, R81, R78 ;  /* 0x0000004e514e7221 */ /* 0x000fe20000010000 */
[----:B------:R-:W-:Y:S01]  /*5e70*/  FADD.FTZ R79, R79, R80 ;  /* 0x000000504f4f7221 */ /* 0x000fe20000010000 */
[----:B------:R2:W5:Y:S01]  /*5e80*/  LDG.E.CONSTANT R14, desc[UR10][R20.64+0x400] ;  /* 0x0004000a140e7981 */ /* 0x000562000c1e9900 */
[----:B------:R-:W-:-:S02]  /*5e90*/  FADD.FTZ R76, R76, R13 ;  /* 0x0000000d4c4c7221 */ /* 0x000fc40000010000 */
        /* <DEDUP_REMOVED lines=14> */
[----:B------:R-:W-:-:S02]  /*5f80*/  IADD3 R81, PT, PT, R41, -0x2, RZ ;  /* 0xfffffffe29517810 */ /* 0x000fc40007ffe0ff */
        /* <DEDUP_REMOVED lines=20> */
.L_x_18203:
[----:B------:R-:W-:Y:S05]  /*60d0*/  BSYNC.RECONVERGENT B2 ;  /* 0x0000000000027941 */ /* 0x000fea0003800200 */
.L_x_18202:
[----:B------:R3:W5:Y:S02]  /*60e0*/  LDG.E.CONSTANT R80, desc[UR10][R20.64+0x600] ;  /* 0x0006000a14507981 */ /* 0x000764000c1e9900 */
[----:B-----5:R-:W-:Y:S02]  /*60f0*/  HMUL2.BF16_V2 R14, R5, R14 ;  /* 0x0000000e050e7232 */ /* 0x020fe40000200000 */
[----:B------:R-:W-:Y:S01]  /*6100*/  FADD.FTZ R23, R23, R76 ;  /* 0x0000004c17177221 */ /* 0x000fe20000010000 */
        /* <DEDUP_REMOVED lines=42> */
.L_x_18205:
[----:B------:R-:W-:Y:S05]  /*63b0*/  BSYNC.RECONVERGENT B2 ;  /* 0x0000000000027941 */ /* 0x000fea0003800200 */
.L_x_18204:
        /* <DEDUP_REMOVED lines=76> */
.L_x_18207:
[----:B------:R-:W-:Y:S05]  /*6880*/  BSYNC.RECONVERGENT B2 ;  /* 0x0000000000027941 */ /* 0x000fea0003800200 */
.L_x_18206:
        /* <DEDUP_REMOVED lines=45> */
.L_x_18209:
[----:B------:R-:W-:Y:S05]  /*6b60*/  BSYNC.RECONVERGENT B2 ;  /* 0x0000000000027941 */ /* 0x000fea0003800200 */
.L_x_18208:
        /* <DEDUP_REMOVED lines=75> */
.L_x_18211:
[----:B------:R-:W-:Y:S05]  /*7020*/  BSYNC.RECONVERGENT B2 ;  /* 0x0000000000027941 */ /* 0x000fea0003800200 */
.L_x_18210:
        /* <DEDUP_REMOVED lines=41> */
.L_x_18213:
[----:B------:R-:W-:Y:S05]  /*72c0*/  BSYNC.RECONVERGENT B2 ;  /* 0x0000000000027941 */ /* 0x000fea0003800200 */
.L_x_18212:
        /* <DEDUP_REMOVED lines=72> */
.L_x_18215:
[----:B------:R-:W-:Y:S05]  /*7750*/  BSYNC.RECONVERGENT B2 ;  /* 0x0000000000027941 */ /* 0x000fea0003800200 */
.L_x_18214:
        /* <DEDUP_REMOVED lines=41> */
.L_x_18217:
[----:B------:R-:W-:Y:S05]  /*79f0*/  BSYNC.RECONVERGENT B2 ;  /* 0x0000000000027941 */ /* 0x000fea0003800200 */
.L_x_18216:
        /* <DEDUP_REMOVED lines=76> */
.L_x_18219:
[----:B------:R-:W-:Y:S05]  /*7ec0*/  BSYNC.RECONVERGENT B2 ;  /* 0x0000000000027941 */ /* 0x000fea0003800200 */
.L_x_18218:
        /* <DEDUP_REMOVED lines=40> */
.L_x_18221:
[----:B------:R-:W-:Y:S05]  /*8150*/  BSYNC.RECONVERGENT B2 ;  /* 0x0000000000027941 */ /* 0x000fea0003800200 */
.L_x_18220:
        /* <DEDUP_REMOVED lines=72> */
.L_x_18223:
[----:B------:R-:W-:Y:S05]  /*85e0*/  BSYNC.RECONVERGENT B2 ;  /* 0x0000000000027941 */ /* 0x000fea0003800200 */
.L_x_18222:
        /* <DEDUP_REMOVED lines=34> */
.L_x_18225:
[----:B------:R-:W-:Y:S05]  /*8810*/  BSYNC.RECONVERGENT B2 ;  /* 0x0000000000027941 */ /* 0x000fea0003800200 */
.L_x_18224:
        /* <DEDUP_REMOVED lines=53> */
.L_x_18197:
[----:B------:R-:W-:Y:S05]  /*8b70*/  BSYNC.RECONVERGENT B0 ;  /* 0x0000000000007941 */ /* 0x000fea0003800200 */
.L_x_18196:
        /* <DEDUP_REMOVED lines=10> */
.L_x_18195:
[----:B0-----:R-:W-:Y:S05]  /*8c20*/  BSYNC.RECONVERGENT B1 ;  /* 0x0000000000017941 */ /* 0x001fea0003800200 */
.L_x_18194:
[----:B------:R-:W0:Y:S01]  /*8c30*/  SHFL.BFLY PT, R4, R23, 0x2, 0x1f ;  /* 0x0c401f0017047f89 */ /* 0x000e2200000e0000 */
[----:B------:R-:W5:Y:S01]  /*8c40*/  S2UR UR5, SR_CgaCtaId ;  /* 0x00000000000579c3 */ /* 0x000f620000008800 */
[C---:B-1----:R-:W-:Y:S01]  /*8c50*/  LOP3.LUT R20, R0.reuse, 0x3, RZ, 0xc0, !PT ;  /* 0x0000000300147812 */ /* 0x042fe200078ec0ff */
[----:B------:R-:W-:Y:S01]  /*8c60*/  UMOV UR4, 0x400 ;  /* 0x0000040000047882 */ /* 0x000fe20000000000 */
[----:B------:R-:W1:Y:S01]  /*8c70*/  SHFL.BFLY PT, R5, R24, 0x2, 0x1f ;  /* 0x0c401f0018057f89 */ /* 0x000e6200000e0000 */
[----:B------:R-:W-:Y:S01]  /*8c80*/  LOP3.LUT R22, R0, 0x3c0, RZ, 0xc0, !PT ;  /* 0x000003c000167812 */ /* 0x000fe200078ec0ff */
[----:B------:R-:W-:Y:S01]  /*8c90*/  UIADD3 UR4, UPT, UPT, UR4, 0x100, URZ ;  /* 0x0000010004047890 */ /* 0x000fe2000fffe0ff */
[----:B------:R-:W-:Y:S01]  /*8ca0*/  ISETP.NE.AND P2, PT, R20, RZ, PT ;  /* 0x000000ff1400720c */ /* 0x000fe20003f45270 */
[----:B------:R-:W2:Y:S01]  /*8cb0*/  SHFL.BFLY PT, R6, R25, 0x2, 0x1f ;  /* 0x0c401f0019067f89 */ /* 0x000ea200000e0000 */
[----:B------:R-:W-:Y:S01]  /*8cc0*/  SHF.R.U32.HI R20, RZ, 0x2, R2 ;  /* 0x00000002ff147819 */ /* 0x000fe20000011602 */
[----:B------:R-:W-:Y:S01]  /*8cd0*/  BSSY.RECONVERGENT B0, `(.L_x_18227) ;  /* 0x000004f000007945 */ /* 0x000fe20003800200 */
[----:B------:R-:W-:Y:S01]  /*8ce0*/  ISETP.NE.OR P5, PT, R22, 0x40, P2 ;  /* 0x000000401600780c */ /* 0x000fe200017a5670 */
[----:B---3--:R-:W3:Y:S01]  /*8cf0*/  SHFL.BFLY PT, R7, R26, 0x2, 0x1f ;  /* 0x0c401f001a077f89 */ /* 0x008ee200000e0000 */
[C---:B------:R-:W-:Y:S01]  /*8d00*/  LOP3.LUT P0, RZ, R0.reuse, 0x3c3, RZ, 0xc0, !PT ;  /* 0x000003c300ff7812 */ /* 0x040fe2000780c0ff */
[----:B------:R-:W-:Y:S01]  /*8d10*/  IMAD R20, R3, 0x70, R20 ;  /* 0x0000007003147824 */ /* 0x000fe200078e0214 */
[C---:B------:R-:W-:Y:S01]  /*8d20*/  LOP3.LUT P1, RZ, R0.reuse, 0x3e3, RZ, 0xc0, !PT ;  /* 0x000003e300ff7812 */ /* 0x040fe2000782c0ff */
[----:B------:R-:W4:Y:S01]  /*8d30*/  SHFL.BFLY PT, R8, R27, 0x2, 0x1f ;  /* 0x0c401f001b087f89 */ /* 0x000f2200000e0000 */
[----:B------:R-:W-:-:S03]  /*8d40*/  ISETP.GT.U32.AND P3, PT, R0, 0x1f, PT ;  /* 0x0000001f0000780c */ /* 0x000fc60003f64070 */
[----:B------:R-:W4:Y:S04]  /*8d50*/  SHFL.BFLY PT, R9, R28, 0x2, 0x1f ;  /* 0x0c401f001c097f89 */ /* 0x000f2800000e0000 */
[----:B------:R-:W4:Y:S01]  /*8d60*/  SHFL.BFLY PT, R10, R29, 0x2, 0x1f ;  /* 0x0c401f001d0a7f89 */ /* 0x000f2200000e0000 */
[----:B0-----:R-:W-:Y:S01]  /*8d70*/  FADD.FTZ R4, R4, R23 ;  /* 0x0000001704047221 */ /* 0x001fe20000010000 */
[----:B-----5:R-:W-:Y:S02]  /*8d80*/  ULEA UR4, UR5, UR4, 0x18 ;  /* 0x0000000405047291 */ /* 0x020fe4000f8ec0ff */
[----:B------:R-:W0:Y:S01]  /*8d90*/  SHFL.BFLY PT, R13, R30, 0x2, 0x1f ;  /* 0x0c401f001e0d7f89 */ /* 0x000e2200000e0000 */
[----:B-1----:R-:W-:-:S03]  /*8da0*/  FADD.FTZ R24, R5, R24 ;  /* 0x0000001805187221 */ /* 0x002fc60000010000 */
[----:B------:R-:W1:Y:S01]  /*8db0*/  SHFL.BFLY PT, R12, R31, 0x2, 0x1f ;  /* 0x0c401f001f0c7f89 */ /* 0x000e6200000e0000 */
[----:B--2---:R-:W-:Y:S01]  /*8dc0*/  FADD.FTZ R6, R6, R25 ;  /* 0x0000001906067221 */ /* 0x004fe20000010000 */
[----:B------:R-:W-:Y:S02]  /*8dd0*/  LEA R20, R20, UR4, 0x2 ;  /* 0x0000000414147c11 */ /* 0x000fe4000f8e10ff */
        /* <DEDUP_REMOVED lines=16> */
[----:B------:R-:W-:Y:S01]  /*8ee0*/  LOP3.LUT R33, R0, 0x3e0, RZ, 0xc0, !PT ;  /* 0x000003e000217812 */ /* 0x000fe200078ec0ff */
[----:B----4-:R-:W-:Y:S02]  /*8ef0*/  FADD.FTZ R34, R17, R34 ;  /* 0x0000002211227221 */ /* 0x010fe40000010000 */
[----:B------:R-:W3:Y:S01]  /*8f00*/  SHFL.BFLY PT, R13, R26, 0x1, 0x1f ;  /* 0x0c201f001a0d7f89 */ /* 0x000ee200000e0000 */
[----:B------:R-:W-:Y:S01]  /*8f10*/  ISETP.NE.OR P4, PT, R33, 0x20, P2 ;  /* 0x000000202100780c */ /* 0x000fe20001785670 */
[----:B-----5:R-:W-:Y:S02]  /*8f20*/  FADD.FTZ R18, R18, R35 ;  /* 0x0000002312127221 */ /* 0x020fe40000010000 */
        /* <DEDUP_REMOVED lines=20> */
[----:B-1----:R-:W-:Y:S01]  /*9070*/  FADD.FTZ R12, R12, R23 ;  /* 0x000000170c0c7221 */ /* 0x002fe20000010000 */
[----:B--2---:R-:W-:Y:S01]  /*9080*/  FADD.FTZ R25, R32, R25 ;  /* 0x0000001920197221 */ /* 0x004fe20000010000 */
[----:B---3--:R-:W-:Y:S01]  /*9090*/  FADD.FTZ R14, R14, R27 ;  /* 0x0000001b0e0e7221 */ /* 0x008fe20000010000 */
        /* <DEDUP_REMOVED lines=18> */
.L_x_18228:
[----:B------:R-:W-:Y:S05]  /*91c0*/  BSYNC.RECONVERGENT B0 ;  /* 0x0000000000007941 */ /* 0x000fea0003800200 */
.L_x_18227:
        /* <DEDUP_REMOVED lines=31> */
.L_x_18230:
[----:B------:R-:W-:Y:S05]  /*93c0*/  BSYNC.RECONVERGENT B0 ;  /* 0x0000000000007941 */ /* 0x000fea0003800200 */
.L_x_18229:
        /* <DEDUP_REMOVED lines=17> */
.L_x_18232:
[----:B------:R-:W-:Y:S05]  /*94e0*/  BSYNC.RECONVERGENT B0 ;  /* 0x0000000000007941 */ /* 0x000fea0003800200 */
.L_x_18231:
        /* <DEDUP_REMOVED lines=31> */
.L_x_18234:
[----:B------:R-:W-:Y:S05]  /*96e0*/  BSYNC.RECONVERGENT B0 ;  /* 0x0000000000007941 */ /* 0x000fea0003800200 */
.L_x_18233:
        /* <DEDUP_REMOVED lines=12> */
[----:B------:R-:W-:-:S02]  /*97b0*/  PRMT R5, R6, 0x7632, R5 ;  /* 0x0000763206057816 */ /* 0x000fc40000000005 */
[----:B------:R-:W-:Y:S02]  /*97c0*/  IADD3.X R0, PT, PT, RZ, RZ, RZ, P0, P1 ;  /* 0x000000ffff007210 */ /* 0x000fe400007e24ff */
[----:B------:R-:W-:Y:S02]  /*97d0*/  F2FP.BF16.F32.PACK_AB R8, R17, R8 ;  /* 0x000000081108723e */ /* 0x000fe400000010ff */
[----:B------:R-:W-:Y:S02]  /*97e0*/  F2FP.BF16.F32.PACK_AB R10, R21, R10 ;  /* 0x0000000a150a723e */ /* 0x000fe400000010ff */
[----:B--2---:R-:W-:Y:S02]  /*97f0*/  LEA R2, P0, R3, UR4, 0x1 ;  /* 0x0000000403027c11 */ /* 0x004fe4000f8008ff */
        /* <DEDUP_REMOVED lines=25> */
.L_x_18235:
        /* <DEDUP_REMOVED lines=15> */
.L_x_27494:


//--------------------- .text._ZN4vllm25paged_attention_v2_kernelI13__nv_bfloat16S1_Li96ELi32ELi128ELNS_18Fp8KVCacheDataTypeE0ELb1ELi512EEEvPfS3_PT_PKS4_PKT0_SA_ifPKiSC_iPKfiiiSE_SE_iiiii --------------------------
	.section	.text._ZN4vllm25paged_attention_v2_kernelI13__nv_bfloat16S1_Li96ELi32ELi128ELNS_18Fp8KVCacheDataTypeE0ELb1ELi512EEEvPfS3_PT_PKS4_PKT0_SA_ifPKiSC_iPKfiiiSE_SE_iiiii,"ax",@progbits
	.align	128
        .global         _ZN4vllm25paged_attention_v2_kernelI13__nv_bfloat16S1_Li96ELi32ELi128ELNS_18Fp8KVCacheDataTypeE0ELb1ELi512EEEvPfS3_PT_PKS4_PKT0_SA_ifPKiSC_iPKfiiiSE_SE_iiiii
        .type           _ZN4vllm25paged_attention_v2_kernelI13__nv_bfloat16S1_Li96ELi32ELi128ELNS_18Fp8KVCacheDataTypeE0ELb1ELi512EEEvPfS3_PT_PKS4_PKT0_SA_ifPKiSC_iPKfiiiSE_SE_iiiii,@function
        .size           _ZN4vllm25paged_attention_v2_kernelI13__nv_bfloat16S1_Li96ELi32ELi128ELNS_18Fp8KVCacheDataTypeE0ELb1ELi512EEEvPfS3_PT_PKS4_PKT0_SA_ifPKiSC_iPKfiiiSE_SE_iiiii,(.L_x_27495 - _ZN4vllm25paged_attention_v2_kernelI13__nv_bfloat16S1_Li96ELi32ELi128ELNS_18Fp8KVCacheDataTypeE0ELb1ELi512EEEvPfS3_PT_PKS4_PKT0_SA_ifPKiSC_iPKfiiiSE_SE_iiiii)
        .other          _ZN4vllm25paged_attention_v2_kernelI13__nv_bfloat16S1_Li96ELi32ELi128ELNS_18Fp8KVCacheDataTypeE0ELb1ELi512EEEvPfS3_PT_PKS4_PKT0_SA_ifPKiSC_iPKfiiiSE_SE_iiiii,@"STO_CUDA_ENTRY STV_DEFAULT"
_ZN4vllm25paged_attention_v2_kernelI13__nv_bfloat16S1_Li96ELi32ELi128ELNS_18Fp8KVCacheDataTypeE0ELb1ELi512EEEvPfS3_PT_PKS4_PKT0_SA_ifPKiSC_iPKfiiiSE_SE_iiiii:
.text._ZN4vllm25paged_attention_v2_kernelI13__nv_bfloat16S1_Li96ELi32ELi128ELNS_18Fp8KVCacheDataTypeE0ELb1ELi512EEEvPfS3_PT_PKS4_PKT0_SA_ifPKiSC_iPKfiiiSE_SE_iiiii:
        /* <DEDUP_REMOVED lines=13> */
[----:B------:R-:W1:Y:S01]  /*00d0*/  LDC.64 R4, c[0x0][0x3d0] ;  /* 0x0000f400ff047b82 */ /* 0x000e620000000a00 */
[----:B------:R-:W2:Y:S01]  /*00e0*/  LDCU UR4, c[0x0][0x3d8] ;  /* 0x00007b00ff0477ac */ /* 0x000ea20008000800 */
[----:B------:R-:W3:Y:S01]  /*00f0*/  S2R R17, SR_CTAID.X ;  /* 0x0000000000117919 */ /* 0x000ee20000002500 */
[----:B------:R-:W4:Y:S05]  /*0100*/  LDCU UR13, c[0x0][0x404] ;  /* 0x00008080ff0d77ac */ /* 0x000f2a0008000800 */
[----:B------:R-:W4:Y:S08]  /*0110*/  LDC R18, c[0x0][0x3b0] ;  /* 0x0000ec00ff127b82 */ /* 0x000f300000000800 */
[----:B------:R-:W3:Y:S01]  /*0120*/  LDC R14, c[0x0][0x370] ;  /* 0x0000dc00ff0e7b82 */ /* 0x000ee20000000800 */
[----:B------:R-:W-:Y:S01]  /*0130*/  UIADD3 UR7, UPT, UPT, UR12, -0x1, URZ ;  /* 0xffffffff0c077890 */ /* 0x000fe2000fffe0ff */
[----:B--2---:R-:W-:Y:S01]  /*0140*/  IMAD R0, R15, UR4, RZ ;  /* 0x000000040f007c24 */ /* 0x004fe2000f8e02ff */
[----:B------:R-:W2:Y:S01]  /*0150*/  LDCU UR16, c[0x0][0x3fc] ;  /* 0x00007f80ff1077ac */ /* 0x000ea20008000800 */
[----:B-1----:R-:W-:Y:S01]  /*0160*/  ISETP.NE.U32.AND P0, PT, R4, RZ, PT ;  /* 0x000000ff0400720c */ /* 0x002fe20003f05070 */
[----:B------:R-:W1:Y:S03]  /*0170*/  LDCU UR17, c[0x0][0x3e0] ;  /* 0x00007c00ff1177ac */ /* 0x000e660008000800 */
[----:B------:R-:W-:Y:S01]  /*0180*/  ISETP.NE.AND.EX P0, PT, R5, RZ, PT, P0 ;  /* 0x000000ff0500720c */ /* 0x000fe20003f05300 */
[----:B------:R-:W1:Y:S01]  /*0190*/  LDCU UR18, c[0x0][0x3dc] ;  /* 0x00007b80ff1277ac */ /* 0x000e620008000800 */
[----:B0-----:R-:W-:-:S02]  /*01a0*/  ISETP.GT.U32.AND P1, PT, R2, 0xb, PT ;  /* 0x0000000b0200780c */ /* 0x001fc40003f24070 */
[----:B----4-:R-:W-:Y:S01]  /*01b0*/  IABS R16, R18 ;  /* 0x0000001200107213 */ /* 0x010fe20000000000 */
[----:B------:R-:W0:Y:S01]  /*01c0*/  LDCU UR19, c[0x0][0x3b4] ;  /* 0x00007680ff1377ac */ /* 0x000e220008000800 */
[----:B------:R-:W4:Y:S07]  /*01d0*/  LDCU.64 UR20, c[0x0][0x3a0] ;  /* 0x00007400ff1477ac */ /* 0x000f2e0008000a00 */
[----:B------:R-:W2:Y:S02]  /*01e0*/  @P0 LDC.64 R8, c[0x0][0x3d0] ;  /* 0x0000f400ff080b82 */ /* 0x000ea40000000a00 */
[----:B---3--:R-:W-:-:S02]  /*01f0*/  @!P1 IMAD R4, R17, 0x60, RZ ;  /* 0x0000006011049824 */ /* 0x008fc400078e02ff */
[----:B------:R-:W-:-:S04]  /*0200*/  @!P1 IMAD.SHL.U32 R3, R2, 0x8, RZ ;  /* 0x0000000802039824 */ /* 0x000fc800078e00ff */
[----:B------:R-:W3:Y:S01]  /*0210*/  @!P1 LDC.64 R10, c[0x0][0x398] ;  /* 0x0000e600ff0a9b82 */ /* 0x000ee20000000a00 */
[----:B------:R-:W-:Y:S02]  /*0220*/  @!P1 IADD3 R3, P2, P3, R3, R0, R4 ;  /* 0x0000000003039210 */ /* 0x000fe40007b5e004 */
[----:B------:R-:W-:-:S04]  /*0230*/  SHF.R.S32.HI R0, RZ, 0x1f, R0 ;  /* 0x0000001fff007819 */ /* 0x000fc80000011400 */
[----:B------:R-:W-:Y:S02]  /*0240*/  @!P1 IADD3.X R0, PT, PT, RZ, R0, RZ, P2, P3 ;  /* 0x00000000ff009210 */ /* 0x000fe400017e64ff */
[----:B---3--:R-:W-:-:S04]  /*0250*/  @!P1 LEA R10, P2, R3, R10, 0x1 ;  /* 0x0000000a030a9211 */ /* 0x008fc800078408ff */
[----:B------:R-:W-:-:S05]  /*0260*/  @!P1 LEA.HI.X R11, R3, R11, R0, 0x1, P2 ;  /* 0x0000000b030b9211 */ /* 0x000fca00010f0c00 */
[----:B------:R-:W3:Y:S04]  /*0270*/  @!P1 LDG.E.CONSTANT R4, desc[UR10][R10.64] ;  /* 0x0000000a0a049981 */ /* 0x000ee8000c1e9900 */
[----:B------:R-:W3:Y:S04]  /*0280*/  @!P1 LDG.E.CONSTANT R5, desc[UR10][R10.64+0x4] ;  /* 0x0000040a0a059981 */ /* 0x000ee8000c1e9900 */
[----:B------:R-:W3:Y:S04]  /*0290*/  @!P1 LDG.E.CONSTANT R6, desc[UR10][R10.64+0x8] ;  /* 0x0000080a0a069981 */ /* 0x000ee8000c1e9900 */
[----:B------:R1:W3:Y:S01]  /*02a0*/  @!P1 LDG.E.CONSTANT R7, desc[UR10][R10.64+0xc] ;  /* 0x00000c0a0a079981 */ /* 0x0002e2000c1e9900 */
[----:B------:R-:W0:Y:S01]  /*02b0*/  I2F.RP R3, R16 ;  /* 0x0000001000037306 */ /* 0x000e220000209400 */
[----:B------:R-:W-:-:S02]  /*02c0*/  IMAD.MOV.U32 R0, RZ, RZ, RZ ;  /* 0x000000ffff007224 */ /* 0x000fc400078e00ff */
[----:B--2---:R-:W-:-:S05]  /*02d0*/  @P0 IMAD.WIDE.U32 R8, R17, 0x4, R8 ;  /* 0x0000000411080825 */ /* 0x004fca00078e0008 */
[----:B------:R2:W5:Y:S01]  /*02e0*/  @P0 LDG.E.CONSTANT R0, desc[UR10][R8.64] ;  /* 0x0000000a08000981 */ /* 0x000562000c1e9900 */
[----:B-1----:R-:W-:Y:S01]  /*02f0*/  IMAD.MOV.U32 R10, RZ, RZ, RZ ;  /* 0x000000ffff0a7224 */ /* 0x002fe200078e00ff */
[----:B------:R-:W-:Y:S04]  /*0300*/  BSSY.RECONVERGENT B0, `(.L_x_18236) ;  /* 0x000029b000007945 */ /* 0x000fe80003800200 */
[----:B------:R-:W-:Y:S01]  /*0310*/  R2UR UR4, R10 ;  /* 0x000000000a0472ca */ /* 0x000fe200000e0000 */
[----:B0-----:R-:W0:Y:S01]  /*0320*/  MUFU.RCP R3, R3 ;  /* 0x0000000300037308 */ /* 0x001e220000001000 */
[----:B------:R-:W-:Y:S01]  /*0330*/  IMAD.U32 R10, RZ, RZ, UR7 ;  /* 0x00000007ff0a7e24 */ /* 0x000fe2000f8e00ff */
[----:B------:R-:W-:Y:S01]  /*0340*/  ULOP3.LUT UR7, UR7, UR13, URZ, 0x3c, !UPT ;  /* 0x0000000d07077292 */ /* 0x000fe2000f8e3cff */
[----:B--2---:R-:W-:-:S03]  /*0350*/  IABS R8, R14 ;  /* 0x0000000e00087213 */ /* 0x004fc60000000000 */
[----:B------:R-:W-:Y:S01]  /*0360*/  UISETP.GE.AND UP0, UPT, UR7, URZ, UPT ;  /* 0x000000ff0700728c */ /* 0x000fe2000bf06270 */
[----:B0-----:R-:W-:-:S04]  /*0370*/  VIADD R12, R3, 0xffffffe ;  /* 0x0ffffffe030c7836 */ /* 0x001fc80000000000 */
[----:B------:R0:W1:Y:S02]  /*0380*/  F2I.FTZ.U32.TRUNC.NTZ R13, R12 ;  /* 0x0000000c000d7305 */ /* 0x000064000021f000 */
[----:B0-----:R-:W-:Y:S01]  /*0390*/  IMAD.MOV.U32 R12, RZ, RZ, RZ ;  /* 0x000000ffff0c7224 */ /* 0x001fe200078e00ff */
[----:B-1----:R-:W-:-:S05]  /*03a0*/  IADD3 R11, PT, PT, RZ, -R13, RZ ;  /* 0x8000000dff0b7210 */ /* 0x002fca0007ffe0ff */
        /* <DEDUP_REMOVED lines=8> */
[----:B------:R-:W0:Y:S07]  /*0430*/  I2F.RP R9, R8 ;  /* 0x0000000800097306 */ /* 0x000e2e0000209400 */
[-C--:B------:R-:W-:Y:S01]  /*0440*/  @!P2 IADD3 R3, PT, PT, R3, -R16.reuse, RZ ;  /* 0x800000100303a210 */ /* 0x080fe20007ffe0ff */
[----:B------:R-:W-:Y:S01]  /*0450*/  @!P2 VIADD R13, R13, 0x1 ;  /* 0x000000010d0da836 */ /* 0x000fe20000000000 */
[----:B------:R-:W-:Y:S02]  /*0460*/  ISETP.NE.AND P2, PT, R18, RZ, PT ;  /* 0x000000ff1200720c */ /* 0x000fe40003f45270 */
[----:B------:R-:W-:-:S02]  /*0470*/  ISETP.GE.U32.AND P0, PT, R3, R16, PT ;  /* 0x000000100300720c */ /* 0x000fc40003f06070 */
[----:B------:R-:W-:Y:S01]  /*0480*/  LOP3.LUT R3, R14, R18, RZ, 0x3c, !PT ;  /* 0x000000120e037212 */ /* 0x000fe200078e3cff */
[----:B0-----:R-:W0:Y:S03]  /*0490*/  MUFU.RCP R9, R9 ;  /* 0x0000000900097308 */ /* 0x001e260000001000 */
[----:B------:R-:W-:-:S07]  /*04a0*/  ISETP.GE.AND P3, PT, R3, RZ, PT ;  /* 0x000000ff0300720c */ /* 0x000fce0003f66270 */
[----:B------:R-:W-:-:S04]  /*04b0*/  @P0 VIADD R13, R13, 0x1 ;  /* 0x000000010d0d0836 */ /* 0x000fc80000000000 */
[----:B------:R-:W-:Y:S01]  /*04c0*/  IMAD.MOV.U32 R20, RZ, RZ, R13 ;  /* 0x000000ffff147224 */ /* 0x000fe200078e000d */
[----:B------:R-:W-:-:S04]  /*04d0*/  IABS R13, R10 ;  /* 0x0000000a000d7213 */ /* 0x000fc80000000000 */
[----:B------:R-:W-:Y:S01]  /*04e0*/  @!P3 IADD3 R20, PT, PT, RZ, -R20, RZ ;  /* 0x80000014ff14b210 */ /* 0x000fe20007ffe0ff */
[----:B0-----:R-:W-:Y:S01]  /*04f0*/  VIADD R11, R9, 0xffffffe ;  /* 0x0ffffffe090b7836 */ /* 0x001fe20000000000 */
[----:B------:R-:W-:Y:S02]  /*0500*/  @!P2 LOP3.LUT R20, RZ, R18, RZ, 0x33, !PT ;  /* 0x00000012ff14a212 */ /* 0x000fe400078e33ff */
[----:B------:R-:W-:Y:S02]  /*0510*/  R2UR UR14, R13 ;  /* 0x000000000d0e72ca */ /* 0x000fe400000e0000 */
[-C--:B------:R-:W-:Y:S01]  /*0520*/  IABS R12, R20.reuse ;  /* 0x00000014000c7213 */ /* 0x080fe20000000000 */
[----:B------:R-:W0:Y:S01]  /*0530*/  F2I.FTZ.U32.TRUNC.NTZ R11, R11 ;  /* 0x0000000b000b7305 */ /* 0x000e22000021f000 */
[----:B------:R-:W-:Y:S02]  /*0540*/  IABS R13, R17 ;  /* 0x00000011000d7213 */ /* 0x000fe40000000000 */
[----:B------:R-:W-:-:S05]  /*0550*/  IABS R16, R20 ;  /* 0x0000001400107213 */ /* 0x000fca0000000000 */
[----:B------:R-:W1:Y:S01]  /*0560*/  I2F.RP R3, R12 ;  /* 0x0000000c00037306 */ /* 0x000e620000209400 */
[----:B------:R-:W-:Y:S01]  /*0570*/  IMAD.MOV R16, RZ, RZ, -R16 ;  /* 0x000000ffff107224 */ /* 0x000fe200078e0a10 */
[C---:B0-----:R-:W-:Y:S01]  /*0580*/  R2UR UR5, R11.reuse ;  /* 0x000000000b0572ca */ /* 0x041fe200000e0000 */
[----:B------:R-:W-:-:S05]  /*0590*/  IMAD R9, R11, R8, RZ ;  /* 0x000000080b097224 */ /* 0x000fca00078e02ff */
[----:B------:R-:W-:Y:S01]  /*05a0*/  IADD3 R9, PT, PT, RZ, -R9, RZ ;  /* 0x80000009ff097210 */ /* 0x000fe20007ffe0ff */
[----:B-1----:R-:W0:Y:S06]  /*05b0*/  MUFU.RCP R3, R3 ;  /* 0x0000000300037308 */ /* 0x002e2c0000001000 */
[----:B------:R-:W-:-:S05]  /*05c0*/  IMAD.HI.U32 R9, R11, R9, UR4 ;  /* 0x000000040b097e27 */ /* 0x000fca000f8e0009 */
[----:B------:R-:W-:Y:S01]  /*05d0*/  R2UR UR22, R9 ;  /* 0x00000000091672ca */ /* 0x000fe200000e0000 */
[----:B0-----:R-:W-:-:S04]  /*05e0*/  VIADD R10, R3, 0xffffffe ;  /* 0x0ffffffe030a7836 */ /* 0x001fc80000000000 */
[----:B------:R0:W1:Y:S08]  /*05f0*/  F2I.FTZ.U32.TRUNC.NTZ R11, R10 ;  /* 0x0000000a000b7305 */ /* 0x000070000021f000 */
[----:B------:R-:W-:Y:S02]  /*0600*/  UIMAD.WIDE.U32 UR4, UR22, UR14, URZ ;  /* 0x0000000e160472a5 */ /* 0x000fe4000f8e00ff */
[----:B------:R-:W-:-:S04]  /*0610*/  UIADD3 UR4, UPT, UPT, UR12, 0x1f, URZ ;  /* 0x0000001f0c047890 */ /* 0x000fc8000fffe0ff */
[----:B------:R-:W-:Y:S01]  /*0620*/  USHF.R.U32.HI UR4, URZ, 0x5, UR4 ;  /* 0x00000005ff047899 */ /* 0x000fe20008011604 */
[----:B------:R-:W-:Y:S01]  /*0630*/  UMOV UR8, UR5 ;  /* 0x0000000500087c82 */ /* 0x000fe20008000000 */
[----:B0-----:R-:W-:Y:S02]  /*0640*/  HFMA2 R10, -RZ, RZ, 0, 0 ;  /* 0x00000000ff0a7431 */ /* 0x001fe400000001ff */
[----:B------:R-:W-:Y:S01]  /*0650*/  IMAD R9, RZ, RZ, -UR8 ;  /* 0x80000008ff097e24 */ /* 0x000fe2000f8e02ff */
[----:B------:R-:W-:Y:S01]  /*0660*/  USHF.L.U32 UR5, UR9, 0x4, URZ ;  /* 0x0000000409057899 */ /* 0x000fe200080006ff */
[----:B-1----:R-:W-:-:S05]  /*0670*/  IMAD.MOV R3, RZ, RZ, -R11 ;  /* 0x000000ffff037224 */ /* 0x002fca00078e0a0b */
[----:B------:R-:W-:Y:S02]  /*0680*/  IMAD.U32 R19, RZ, RZ, UR5 ;  /* 0x00000005ff137e24 */ /* 0x000fe4000f8e00ff */
[----:B------:R-:W-:-:S04]  /*0690*/  IMAD R3, R3, R12, RZ ;  /* 0x0000000c03037224 */ /* 0x000fc800078e02ff */
[----:B------:R-:W-:-:S04]  /*06a0*/  IMAD.HI.U32 R10, R11, R3, R10 ;  /* 0x000000030b0a7227 */ /* 0x000fc800078e000a */
[C---:B------:R-:W-:Y:S01]  /*06b0*/  IMAD R11, R8.reuse, R9, UR14 ;  /* 0x0000000e080b7e24 */ /* 0x040fe2000f8e0209 */
[----:B------:R-:W0:Y:S01]  /*06c0*/  LDCU UR14, c[0x0][0x3f8] ;  /* 0x00007f00ff0e77ac */ /* 0x000e220008000800 */
[----:B------:R-:W-:Y:S02]  /*06d0*/  IMAD.MOV.U32 R3, RZ, RZ, R13 ;  /* 0x000000ffff037224 */ /* 0x000fe400078e000d */
[----:B------:R-:W1:Y:S01]  /*06e0*/  LDC R13, c[0x0][0x408] ;  /* 0x00010200ff0d7b82 */ /* 0x000e620000000800 */
[----:B------:R-:W-:Y:S01]  /*06f0*/  ISETP.GT.U32.AND P0, PT, R8, R11, PT ;  /* 0x0000000b0800720c */ /* 0x000fe20003f04070 */
[----:B------:R-:W-:Y:S02]  /*0700*/  IMAD.HI.U32 R9, R10, R3, RZ ;  /* 0x000000030a097227 */ /* 0x000fe400078e00ff */
[----:B------:R-:W2:Y:S02]  /*0710*/  @!P1 S2R R10, SR_CgaCtaId ;  /* 0x00000000000a9919 */ /* 0x000ea40000008800 */
[----:B------:R-:W-:Y:S01]  /*0720*/  IMAD R3, R9, R16, R3 ;  /* 0x0000001009037224 */ /* 0x000fe200078e0203 */
[----:B------:R-:W-:-:S04]  /*0730*/  MOV R16, UR4 ;  /* 0x0000000400107c02 */ /* 0x000fc80008000f00 */
[----:B------:R-:W-:Y:S02]  /*0740*/  ISETP.GT.U32.AND P2, PT, R12, R3, PT ;  /* 0x000000030c00720c */ /* 0x000fe40003f44070 */
[----:B------:R-:W-:Y:S01]  /*0750*/  VIADDMNMX.U32 R16, R19, 0x10, R16, PT ;  /* 0x0000001013107846 */ /* 0x000fe20003800010 */
[----:B------:R-:W-:Y:S01]  /*0760*/  VOTEU.ANY UP2, P0 ;  /* 0x0000000000ff7886 */ /* 0x000fe20000040100 */
[----:B------:R-:W-:Y:S02]  /*0770*/  PLOP3.LUT P3, PT, PT, PT, UP2, 0x80, 0x8 ;  /* 0x000000000008781c */ /* 0x000fe40003f6f028 */
[----:B------:R-:W-:Y:S02]  /*0780*/  R2UR UR9, R16 ;  /* 0x00000000100972ca */ /* 0x000fe400000e0000 */
[----:B------:R-:W-:-:S05]  /*0790*/  @!UP2 UIADD3 UR8, UPT, UPT, UR8, 0x1, URZ ;  /* 0x000000010808a890 */ /* 0x000fca000fffe0ff */
[----:B------:R-:W-:Y:S02]  /*07a0*/  @!P2 IMAD.IADD R3, R3, 0x1, -R12 ;  /* 0x000000010303a824 */ /* 0x000fe400078e0a0c */
[----:B------:R-:W-:Y:S01]  /*07b0*/  @!P2 VIADD R9, R9, 0x1 ;  /* 0x000000010909a836 */ /* 0x000fe20000000000 */
[----:B------:R-:W-:Y:S01]  /*07c0*/  ISETP.NE.AND P2, PT, R20, RZ, PT ;  /* 0x000000ff1400720c */ /* 0x000fe20003f45270 */
[----:B------:R-:W-:Y:S01]  /*07d0*/  @!P3 IMAD.IADD R11, R11, 0x1, -R8 ;  /* 0x000000010b0bb824 */ /* 0x000fe200078e0a08 */
[----:B------:R-:W-:Y:S01]  /*07e0*/  ISETP.GE.U32.AND P0, PT, R3, R12, PT ;  /* 0x0000000c0300720c */ /* 0x000fe20003f06070 */
[----:B------:R-:W-:Y:S01]  /*07f0*/  UIADD3 UR4, UPT, UPT, -UR5, UR9, URZ ;  /* 0x0000000905047290 */ /* 0x000fe2000fffe1ff */
[----:B------:R-:W-:Y:S02]  /*0800*/  LOP3.LUT R12, R17, R20, RZ, 0x3c, !PT ;  /* 0x00000014110c7212 */ /* 0x000fe400078e3cff */
[----:B------:R-:W-:Y:S01]  /*0810*/  ISETP.GE.U32.AND P4, PT, R11, R8, PT ;  /* 0x000000080b00720c */ /* 0x000fe20003f86070 */
[----:B------:R-:W-:Y:S01]  /*0820*/  ULEA UR4, UR4, UR6, 0x5 ;  /* 0x0000000604047291 */ /* 0x000fe2000f8e28ff */
[----:B------:R-:W-:-:S02]  /*0830*/  @!P1 MOV R3, 0x400 ;  /* 0x0000040000039802 */ /* 0x000fc40000000f00 */
[----:B------:R-:W-:Y:S01]  /*0840*/  ISETP.GE.AND P3, PT, R12, RZ, PT ;  /* 0x000000ff0c00720c */ /* 0x000fe20003f66270 */
[----:B------:R-:W-:Y:S01]  /*0850*/  UISETP.LT.AND UP2, UPT, UR12, UR4, UPT ;  /* 0x000000040c00728c */ /* 0x000fe2000bf41270 */
[----:B--2---:R-:W-:Y:S02]  /*0860*/  @!P1 LEA R3, R10, R3, 0x18 ;  /* 0x000000030a039211 */ /* 0x004fe400078ec0ff */
[C---:B------:R-:W-:Y:S01]  /*0870*/  LEA.HI R12, R2.reuse, UR5, RZ, 0x1b ;  /* 0x00000005020c7c11 */ /* 0x040fe2000f8fd8ff */
[----:B------:R-:W-:Y:S01]  /*0880*/  USEL UR4, UR12, UR4, UP2 ;  /* 0x000000040c047287 */ /* 0x000fe20009000000 */
[----:B------:R-:W-:Y:S01]  /*0890*/  @P0 IADD3 R9, PT, PT, R9, 0x1, RZ ;  /* 0x0000000109090810 */ /* 0x000fe20007ffe0ff */
[----:B------:R-:W-:Y:S01]  /*08a0*/  @!P1 IMAD R3, R2, 0x10, R3 ;  /* 0x0000001002039824 */ /* 0x000fe200078e0203 */
[----:B-1----:R-:W-:Y:S01]  /*08b0*/  ISETP.GE.AND P0, PT, R13, RZ, PT ;  /* 0x000000ff0d00720c */ /* 0x002fe20003f06270 */
[----:B------:R-:W-:-:S04]  /*08c0*/  VOTEU.ANY UP1, P4 ;  /* 0x0000000000ff7886 */ /* 0x000fc80002020100 */
[----:B------:R-:W-:Y:S01]  /*08d0*/  @!P3 IMAD.MOV R9, RZ, RZ, -R9 ;  /* 0x000000ffff09b224 */ /* 0x000fe200078e0a09 */
[----:B------:R-:W-:Y:S01]  /*08e0*/  @UP1 UIADD3 UR8, UPT, UPT, UR8, 0x1, URZ ;  /* 0x0000000108081890 */ /* 0x000fe2000fffe0ff */
[----:B------:R-:W-:Y:S01]  /*08f0*/  @!P2 LOP3.LUT R9, RZ, R20, RZ, 0x33, !PT ;  /* 0x00000014ff09a212 */ /* 0x000fe200078e33ff */
[----:B------:R-:W-:Y:S02]  /*0900*/  UISETP.NE.AND UP1, UPT, UR13, URZ, UPT ;  /* 0x000000ff0d00728c */ /* 0x000fe4000bf25270 */
[----:B------:R-:W-:-:S03]  /*0910*/  @!UP0 UIADD3 UR8, UPT, UPT, URZ, -UR8, URZ ;  /* 0x80000008ff088290 */ /* 0x000fc6000fffe0ff */
[----:B0-----:R-:W-:Y:S02]  /*0920*/  @!P0 IMAD R11, R18, UR14, R9 ;  /* 0x0000000e120b8c24 */ /* 0x001fe4000f8e0209 */
[----:B------:R-:W-:-:S04]  /*0930*/  @P0 IMAD R10, R14, UR14, R17 ;  /* 0x0000000e0e0a0c24 */ /* 0x000fc8000f8e0211 */
[----:B------:R-:W-:Y:S01]  /*0940*/  @!UP1 ULOP3.LUT UR8, URZ, UR13, URZ, 0x33, !UPT ;  /* 0x0000000dff089292 */ /* 0x000fe2000f8e33ff */
[----:B------:R-:W-:Y:S01]  /*0950*/  @P0 IMAD R10, R10, R13, 0x1 ;  /* 0x000000010a0a0424 */ /* 0x000fe200078e020d */
[----:B---3--:R0:W-:Y:S01]  /*0960*/  @!P1 STS.128 [R3], R4 ;  /* 0x0000000403009388 */ /* 0x0081e20000000c00 */
[----:B------:R-:W-:Y:S01]  /*0970*/  BAR.SYNC.DEFER_BLOCKING 0x0 ;  /* 0x0000000000007b1d */ /* 0x000fe20000010000 */
[----:B------:R-:W-:Y:S01]  /*0980*/  ISETP.GE.U32.AND P1, PT, R12, UR9, PT ;  /* 0x000000090c007c0c */ /* 0x000fe2000bf26070 */
[----:B------:R-:W-:Y:S02]  /*0990*/  IMAD.MOV.U32 R12, RZ, RZ, R8 ;  /* 0x000000ffff0c7224 */ /* 0x000fe400078e0008 */
[----:B0-----:R-:W-:Y:S01]  /*09a0*/  @!P0 IMAD.MOV R4, RZ, RZ, -R11 ;  /* 0x000000ffff048224 */ /* 0x001fe200078e0a0b */
[----:B------:R-:W-:-:S03]  /*09b0*/  MOV R11, 0xff7fffff ;  /* 0xff7fffff000b7802 */ /* 0x000fc60000000f00 */
[----:B------:R-:W-:-:S06]  /*09c0*/  @!P0 IMAD R10, R13, R4, 0x1 ;  /* 0x000000010d0a8424 */ /* 0x000fcc00078e0204 */
[----:B----4-:R-:W-:Y:S05]  /*09d0*/  @P1 BRA `(.L_x_18237) ;  /* 0x0000002000b41947 */ /* 0x010fea0003800000 */
        /* <DEDUP_REMOVED lines=22> */
[----:B------:R-:W-:Y:S02]  /*0b40*/  LOP3.LUT R2, R13, 0x1f, R2, 0xf8, !PT ;  /* 0x0000001f0d027812 */ /* 0x000fe400078ef802 */
[----:B---3--:R-:W-:Y:S01]  /*0b50*/  IADD3 R6, P0, PT, R4, UR14, RZ ;  /* 0x0000000e04067c10 */ /* 0x008fe2000ff1e0ff */
[----:B------:R-:W3:Y:S01]  /*0b60*/  LDS.128 R36, [UR13+0x70] ;  /* 0x0000700dff247984 */ /* 0x000ee20008000c00 */
[----:B------:R-:W-:Y:S01]  /*0b70*/  LOP3.LUT R8, R3, 0x7c, RZ, 0xc0, !PT ;  /* 0x0000007c03087812 */ /* 0x000fe200078ec0ff */
[C---:B------:R-:W-:Y:S01]  /*0b80*/  VIADD R82, R2.reuse, -UR12 ;  /* 0x8000000c02527c36 */ /* 0x040fe20008000000 */
[----:B------:R-:W-:Y:S01]  /*0b90*/  IADD3 R13, PT, PT, R13, 0x1, RZ ;  /* 0x000000010d0d7810 */ /* 0x000fe20007ffe0ff */
[----:B------:R-:W3:Y:S01]  /*0ba0*/  LDS.128 R40, [UR13+0x80] ;  /* 0x0000800dff287984 */ /* 0x000ee20008000c00 */
[----:B------:R-:W-:Y:S01]  /*0bb0*/  IADD3 R15, PT, PT, R2, 0x1, RZ ;  /* 0x00000001020f7810 */ /* 0x000fe20007ffe0ff */
[----:B------:R-:W-:Y:S01]  /*0bc0*/  IMAD R8, R7, 0x80, R8 ;  /* 0x0000008007087824 */ /* 0x000fe200078e0208 */
        /* <DEDUP_REMOVED lines=9> */
[----:B-1----:R-:W-:-:S02]  /*0c60*/  PRMT R85, R23, 0x7632, R85 ;  /* 0x0000763217557816 */ /* 0x002fc40000000055 */
[----:B--2---:R-:W-:Y:S02]  /*0c70*/  PRMT R86, R24, 0x7632, R86 ;  /* 0x0000763218567816 */ /* 0x004fe40000000056 */
[----:B------:R-:W-:Y:S02]  /*0c80*/  PRMT R87, R25, 0x7632, R87 ;  /* 0x0000763219577816 */ /* 0x000fe40000000057 */
[----:B------:R-:W-:Y:S02]  /*0c90*/  PRMT R88, R26, 0x7632, R88 ;  /* 0x000076321a587816 */ /* 0x000fe40000000058 */
[----:B------:R-:W-:Y:S02]  /*0ca0*/  PRMT R89, R27, 0x7632, R89 ;  /* 0x000076321b597816 */ /* 0x000fe40000000059 */
[----:B----4-:R-:W-:Y:S02]  /*0cb0*/  PRMT R90, R28, 0x7632, R90 ;  /* 0x000076321c5a7816 */ /* 0x010fe4000000005a */
[----:B------:R-:W-:-:S02]  /*0cc0*/  PRMT R91, R29, 0x7632, R91 ;  /* 0x000076321d5b7816 */ /* 0x000fc4000000005b */
[----:B------:R-:W-:Y:S02]  /*0cd0*/  PRMT R92, R30, 0x7632, R92 ;  /* 0x000076321e5c7816 */ /* 0x000fe4000000005c */
[----:B------:R-:W-:Y:S02]  /*0ce0*/  PRMT R93, R31, 0x7632, R93 ;  /* 0x000076321f5d7816 */ /* 0x000fe4000000005d */
[----:B------:R-:W-:Y:S02]  /*0cf0*/  PRMT R94, R32, 0x7632, R94 ;  /* 0x00007632205e7816 */ /* 0x000fe4000000005e */
[----:B------:R-:W-:Y:S02]  /*0d00*/  PRMT R95, R33, 0x7632, R95 ;  /* 0x00007632215f7816 */ /* 0x000fe4000000005f */
[----:B------:R-:W-:Y:S02]  /*0d10*/  PRMT R96, R34, 0x7632, R96 ;  /* 0x0000763222607816 */ /* 0x000fe40000000060 */
[----:B------:R-:W-:-:S02]  /*0d20*/  PRMT R97, R35, 0x7632, R97 ;  /* 0x0000763223617816 */ /* 0x000fc40000000061 */
[----:B---3--:R-:W-:Y:S02]  /*0d30*/  PRMT R98, R36, 0x7632, R98 ;  /* 0x0000763224627816 */ /* 0x008fe40000000062 */
        /* <DEDUP_REMOVED lines=18> */
[----:B0-----:R-:W-:-:S07]  /*0e60*/  PRMT R117, R55, 0x7632, R117 ;  /* 0x0000763237757816 */ /* 0x001fce0000000075 */
.L_x_18240:
        /* <DEDUP_REMOVED lines=78> */
[----:B------:R-:W-:Y:S01]  /*1350*/  IMAD.U32 R121, R16, 0x10000, RZ ;  /* 0x0001000010797824 */ /* 0x000fe200078e00ff */
[----:B------:R-:W-:-:S05]  /*1360*/  PRMT R120, R18, 0x7632, R120 ;  /* 0x0000763212787816 */ /* 0x000fca0000000078 */
[----:B------:R-:W-:Y:S01]  /*1370*/  IMAD.U32 R120, R120, 0x10000, RZ ;  /* 0x0001000078787824 */ /* 0x000fe200078e00ff */
[----:B------:R-:W-:-:S05]  /*1380*/  PRMT R122, R61, 0x7632, R122 ;  /* 0x000076323d7a7816 */ /* 0x000fca000000007a */
[----:B------:R-:W-:Y:S02]  /*1390*/  IMAD.U32 R122, R122, 0x10000, RZ ;  /* 0x000100007a7a7824 */ /* 0x000fe400078e00ff */
[C---:B--2---:R-:W-:Y:S01]  /*13a0*/  IMAD.U32 R72, R73.reuse, 0x10000, RZ ;  /* 0x0001000049487824 */ /* 0x044fe200078e00ff */
[----:B------:R-:W-:-:S03]  /*13b0*/  PRMT R73, R73, 0x7632, R73 ;  /* 0x0000763249497816 */ /* 0x000fc60000000049 */
[----:B------:R-:W-:Y:S01]  /*13c0*/  FMUL.FTZ R74, R5, R72 ;  /* 0x00000048054a7220 */ /* 0x000fe20000410000 */
[----:B---3--:R-:W-:Y:S01]  /*13d0*/  SHF.L.U32 R72, R64, 0x10, RZ ;  /* 0x0000001040487819 */ /* 0x008fe200000006ff */
[----:B------:R-:W-:Y:S01]  /*13e0*/  IMAD.U32 R73, R73, 0x10000, RZ ;  /* 0x0001000049497824 */ /* 0x000fe200078e00ff */
[----:B------:R-:W2:Y:S03]  /*13f0*/  LDG.E.CONSTANT R5, desc[UR10][R2.64+0x60c] ;  /* 0x00060c0a02057981 */ /* 0x000ea6000c1e9900 */
[----:B------:R-:W-:Y:S01]  /*1400*/  FFMA.FTZ R121, R121, R72, R74 ;  /* 0x0000004879797223 */ /* 0x000fe2000001004a */
[----:B------:R-:W-:Y:S02]  /*1410*/  PRMT R72, R56, 0x7632, R72 ;  /* 0x0000763238487816 */ /* 0x000fe40000000048 */
[----:B------:R-:W-:-:S03]  /*1420*/  PRMT R64, R64, 0x7632, R64 ;  /* 0x0000763240407816 */ /* 0x000fc60000000040 */
[----:B------:R-:W-:Y:S02]  /*1430*/  IMAD.U32 R72, R72, 0x10000, RZ ;  /* 0x0001000048487824 */ /* 0x000fe400078e00ff */
[----:B------:R-:W-:Y:S02]  /*1440*/  IMAD.U32 R74, R83, 0x10000, RZ ;  /* 0x00010000534a7824 */ /* 0x000fe400078e00ff */
[----:B------:R-:W-:Y:S01]  /*1450*/  FMUL.FTZ R119, R72, R73 ;  /* 0x0000004948777220 */ /* 0x000fe20000410000 */
[----:B------:R-:W-:Y:S01]  /*1460*/  SHF.L.U32 R73, R64, 0x10, RZ ;  /* 0x0000001040497819 */ /* 0x000fe200000006ff */
[----:B------:R-:W-:Y:S01]  /*1470*/  IMAD.U32 R72, R57, 0x10000, RZ ;  /* 0x0001000039487824 */ /* 0x000fe200078e00ff */
[----:B------:R-:W3:Y:S03]  /*1480*/  LDG.E.CONSTANT R64, desc[UR10][R2.64+0x800] ;  /* 0x0008000a02407981 */ /* 0x000ee6000c1e9900 */
[----:B------:R-:W-:Y:S01]  /*1490*/  FFMA.FTZ R74, R74, R73, R119 ;  /* 0x000000494a4a7223 */ /* 0x000fe20000010077 */
[----:B----4-:R-:W-:-:S05]  /*14a0*/  SHF.L.U32 R73, R79, 0x10, RZ ;  /* 0x000000104f497819 */ /* 0x010fca00000006ff */
[----:B------:R-:W-:Y:S01]  /*14b0*/  FMUL.FTZ R119, R72, R73 ;  /* 0x0000004948777220 */ /* 0x000fe20000410000 */
[----:B------:R-:W-:Y:S01]  /*14c0*/  IMAD.U32 R73, R77, 0x10000, RZ ;  /* 0x000100004d497824 */ /* 0x000fe200078e00ff */
[----:B------:R-:W-:Y:S02]  /*14d0*/  PRMT R77, R79, 0x7632, R77 ;  /* 0x000076324f4d7816 */ /* 0x000fe4000000004d */
[----:B------:R-:W-:Y:S01]  /*14e0*/  PRMT R79, R57, 0x7632, R79 ;  /* 0x00007632394f7816 */ /* 0x000fe2000000004f */
[----:B------:R-:W-:Y:S02]  /*14f0*/  IMAD.U32 R72, R17, 0x10000, RZ ;  /* 0x0001000011487824 */ /* 0x000fe400078e00ff */
[----:B------:R-:W-:Y:S01]  /*1500*/  IMAD.U32 R80, R77, 0x10000, RZ ;  /* 0x000100004d507824 */ /* 0x000fe200078e00ff */
[----:B------:R-:W-:Y:S02]  /*1510*/  SHF.L.U32 R79, R79, 0x10, RZ ;  /* 0x000000104f4f7819 */ /* 0x000fe400000006ff */
[----:B------:R-:W-:Y:S01]  /*1520*/  PRMT R77, R77, 0x7632, R77 ;  /* 0x000076324d4d7816 */ /* 0x000fe2000000004d */
[----:B------:R-:W-:-:S02]  /*1530*/  FFMA.FTZ R72, R72, R73, R119 ;  /* 0x0000004948487223 */ /* 0x000fc40000010077 */
[----:B------:R-:W-:Y:S01]  /*1540*/  FMUL.FTZ R118, R79, R80 ;  /* 0x000000504f767220 */ /* 0x000fe20000410000 */
[----:B------:R-:W4:Y:S01]  /*1550*/  LDG.E.CONSTANT R73, desc[UR10][R2.64+0x804] ;  /* 0x0008040a02497981 */ /* 0x000f22000c1e9900 */
[----:B------:R-:W-:Y:S01]  /*1560*/  IMAD.U32 R80, R77, 0x10000, RZ ;  /* 0x000100004d507824 */ /* 0x000fe200078e00ff */
[----:B------:R-:W-:Y:S01]  /*1570*/  SHF.L.U32 R77, R84, 0x10, RZ ;  /* 0x00000010544d7819 */ /* 0x000fe200000006ff */
[----:B------:R-:W-:Y:S01]  /*1580*/  IMAD.U32 R79, R58, 0x10000, RZ ;  /* 0x000100003a4f7824 */ /* 0x000fe200078e00ff */
[----:B------:R-:W4:Y:S03]  /*1590*/  LDG.E.CONSTANT R119, desc[UR10][R2.64+0x808] ;  /* 0x0008080a02777981 */ /* 0x000f26000c1e9900 */
[----:B------:R-:W-:Y:S01]  /*15a0*/  FFMA.FTZ R77, R77, R80, R118 ;  /* 0x000000504d4d7223 */ /* 0x000fe20000010076 */
[C---:B------:R-:W-:Y:S01]  /*15b0*/  IMAD.U32 R80, R76.reuse, 0x10000, RZ ;  /* 0x000100004c507824 */ /* 0x040fe200078e00ff */
[----:B------:R-:W-:-:S03]  /*15c0*/  PRMT R76, R76, 0x7632, R76 ;  /* 0x000076324c4c7816 */ /* 0x000fc6000000004c */
[----:B------:R-:W-:Y:S01]  /*15d0*/  FMUL.FTZ R125, R79, R80 ;  /* 0x000000504f7d7220 */ /* 0x000fe20000410000 */
[----:B------:R-:W-:Y:S02]  /*15e0*/  PRMT R80, R58, 0x7632, R80 ;  /* 0x000076323a507816 */ /* 0x000fe40000000050 */
[C---:B------:R-:W-:Y:S01]  /*15f0*/  SHF.L.U32 R79, R75.reuse, 0x10, RZ ;  /* 0x000000104b4f7819 */ /* 0x040fe200000006ff */
[----:B------:R-:W-:Y:S01]  /*1600*/  IMAD.U32 R123, R76, 0x10000, RZ ;  /* 0x000100004c7b7824 */ /* 0x000fe200078e00ff */
[----:B------:R-:W-:Y:S02]  /*1610*/  SHF.L.U32 R80, R80, 0x10, RZ ;  /* 0x0000001050507819 */ /* 0x000fe400000006ff */
[----:B------:R-:W-:Y:S01]  /*1620*/  PRMT R75, R75, 0x7632, R75 ;  /* 0x000076324b4b7816 */ /* 0x000fe2000000004b */
[----:B------:R-:W-:Y:S02]  /*1630*/  IMAD.U32 R76, R18, 0x10000, RZ ;  /* 0x00010000124c7824 */ /* 0x000fe400078e00ff */
[----:B------:R-:W-:-:S02]  /*1640*/  FMUL.FTZ R123, R80, R123 ;  /* 0x0000007b507b7220 */ /* 0x000fc40000410000 */
[----:B------:R-:W-:Y:S02]  /*1650*/  IMAD.U32 R75, R75, 0x10000, RZ ;  /* 0x000100004b4b7824 */ /* 0x000fe400078e00ff */
[----:B------:R-:W-:Y:S01]  /*1660*/  FFMA.FTZ R76, R76, R79, R125 ;  /* 0x0000004f4c4c7223 */ /* 0x000fe2000001007d */
[----:B------:R-:W-:Y:S01]  /*1670*/  IMAD.U32 R80, R78, 0x10000, RZ ;  /* 0x000100004e507824 */ /* 0x000fe200078e00ff */
[----:B------:R-:W4:Y:S01]  /*1680*/  LDG.E.CONSTANT R79, desc[UR10][R2.64+0x80c] ;  /* 0x00080c0a024f7981 */ /* 0x000f22000c1e9900 */
[----:B------:R-:W-:Y:S01]  /*1690*/  FFMA.FTZ R120, R120, R75, R123 ;  /* 0x0000004b78787223 */ /* 0x000fe2000001007b */
[----:B------:R-:W-:Y:S01]  /*16a0*/  SHF.L.U32 R75, R59, 0x10, RZ ;  /* 0x000000103b4b7819 */ /* 0x000fe200000006ff */
[----:B------:R-:W-:-:S04]  /*16b0*/  IMAD.U32 R118, R19, 0x10000, RZ ;  /* 0x0001000013767824 */ /* 0x000fc800078e00ff */
[----:B------:R-:W-:Y:S01]  /*16c0*/  FMUL.FTZ R123, R75, R80 ;  /* 0x000000504b7b7220 */ /* 0x000fe20000410000 */
[----:B------:R-:W-:-:S05]  /*16d0*/  SHF.L.U32 R75, R71, 0x10, RZ ;  /* 0x00000010474b7819 */ /* 0x000fca00000006ff */
[----:B------:R-:W-:Y:S02]  /*16e0*/  FFMA.FTZ R118, R118, R75, R123 ;  /* 0x0000004b76767223 */ /* 0x000fe4000001007b */
[----:B------:R-:W4:Y:S01]  /*16f0*/  LDG.E.CONSTANT R75, desc[UR10][R2.64+0xa00] ;  /* 0x000a000a024b7981 */ /* 0x000f22000c1e9900 */
[----:B------:R-:W-:Y:S02]  /*1700*/  PRMT R71, R78, 0x7632, R71 ;  /* 0x000076324e477816 */ /* 0x000fe40000000047 */
[----:B------:R-:W-:Y:S02]  /*1710*/  PRMT R78, R59, 0x7632, R78 ;  /* 0x000076323b4e7816 */ /* 0x000fe4000000004e */
[----:B------:R-:W-:Y:S01]  /*1720*/  PRMT R80, R19, 0x7632, R80 ;  /* 0x0000763213507816 */ /* 0x000fe20000000050 */
[C---:B------:R-:W-:Y:S01]  /*1730*/  IMAD.U32 R123, R71.reuse, 0x10000, RZ ;  /* 0x00010000477b7824 */ /* 0x040fe200078e00ff */
[----:B------:R-:W-:Y:S01]  /*1740*/  PRMT R71, R71, 0x7632, R71 ;  /* 0x0000763247477816 */ /* 0x000fe20000000047 */
[----:B------:R-:W-:Y:S01]  /*1750*/  IMAD.U32 R78, R78, 0x10000, RZ ;  /* 0x000100004e4e7824 */ /* 0x000fe200078e00ff */
[----:B------:R-:W-:-:S03]  /*1760*/  SHF.L.U32 R80, R80, 0x10, RZ ;  /* 0x0000001050507819 */ /* 0x000fc600000006ff */
[----:B------:R-:W-:Y:S01]  /*1770*/  FMUL.FTZ R123, R78, R123 ;  /* 0x0000007b4e7b7220 */ /* 0x000fe20000410000 */
[----:B------:R-:W-:Y:S02]  /*1780*/  IMAD.U32 R71, R71, 0x10000, RZ ;  /* 0x0001000047477824 */ /* 0x000fe400078e00ff */
[----:B------:R-:W-:Y:S02]  /*1790*/  IMAD.U32 R78, R60, 0x10000, RZ ;  /* 0x000100003c4e7824 */ /* 0x000fe400078e00ff */
[----:B------:R-:W-:Y:S01]  /*17a0*/  FFMA.FTZ R80, R80, R71, R123 ;  /* 0x0000004750507223 */ /* 0x000fe2000001007b */
[C---:B------:R-:W-:Y:S02]  /*17b0*/  SHF.L.U32 R71, R70.reuse, 0x10, RZ ;  /* 0x0000001046477819 */ /* 0x040fe400000006ff */
[----:B------:R-:W-:-:S03]  /*17c0*/  PRMT R70, R70, 0x7632, R70 ;  /* 0x0000763246467816 */ /* 0x000fc60000000046 */
[----:B------:R-:W-:Y:S01]  /*17d0*/  FFMA.FTZ R78, R78, R71, R121 ;  /* 0x000000474e4e7223 */ /* 0x000fe20000010079 */
[----:B------:R-:W-:Y:S01]  /*17e0*/  PRMT R71, R60, 0x7632, R71 ;  /* 0x000076323c477816 */ /* 0x000fe20000000047 */
[----:B------:R-:W-:-:S04]  /*17f0*/  IMAD.U32 R70, R70, 0x10000, RZ ;  /* 0x0001000046467824 */ /* 0x000fc800078e00ff */
[----:B------:R-:W-:-:S04]  /*1800*/  IMAD.U32 R71, R71, 0x10000, RZ ;  /* 0x0001000047477824 */ /* 0x000fc800078e00ff */
[----:B------:R-:W-:Y:S01]  /*1810*/  FFMA.FTZ R74, R71, R70, R74 ;  /* 0x00000046474a7223 */ /* 0x000fe2000001004a */
[C---:B------:R-:W-:Y:S01]  /*1820*/  IMAD.U32 R70, R69.reuse, 0x10000, RZ ;  /* 0x0001000045467824 */ /* 0x040fe200078e00ff */
[----:B------:R-:W-:Y:S02]  /*1830*/  PRMT R69, R69, 0x7632, R69 ;  /* 0x0000763245457816 */ /* 0x000fe40000000045 */
[----:B------:R-:W-:Y:S02]  /*1840*/  SHF.L.U32 R71, R61, 0x10, RZ ;  /* 0x000000103d477819 */ /* 0x000fe400000006ff */
[----:B------:R-:W-:-:S03]  /*1850*/  SHF.L.U32 R69, R69, 0x10, RZ ;  /* 0x0000001045457819 */ /* 0x000fc600000006ff */
[----:B------:R-:W-:Y:S02]  /*1860*/  FFMA.FTZ R72, R71, R70, R72 ;  /* 0x0000004647487223 */ /* 0x000fe40000010048 */
[----:B------:R-:W4:Y:S01]  /*1870*/  LDG.E.CONSTANT R70, desc[UR10][R2.64+0xa04] ;  /* 0x000a040a02467981 */ /* 0x000f22000c1e9900 */
[----:B------:R-:W-:Y:S01]  /*1880*/  FFMA.FTZ R77, R122, R69, R77 ;  /* 0x000000457a4d7223 */ /* 0x000fe2000001004d */
[----:B------:R-:W-:Y:S02]  /*1890*/  IMAD.U32 R69, R62, 0x10000, RZ ;  /* 0x000100003e457824 */ /* 0x000fe400078e00ff */
[----:B------:R-:W-:-:S04]  /*18a0*/  IMAD.U32 R71, R66, 0x10000, RZ ;  /* 0x0001000042477824 */ /* 0x000fc800078e00ff */
[----:B------:R-:W-:Y:S01]  /*18b0*/  FFMA.FTZ R76, R69, R71, R76 ;  /* 0x00000047454c7223 */ /* 0x000fe2000001004c */
[----:B------:R-:W-:Y:S02]  /*18c0*/  PRMT R71, R66, 0x7632, R71 ;  /* 0x0000763242477816 */ /* 0x000fe40000000047 */
[----:B------:R-:W-:Y:S01]  /*18d0*/  PRMT R69, R62, 0x7632, R69 ;  /* 0x000076323e457816 */ /* 0x000fe20000000045 */
[----:B------:R-:W4:Y:S02]  /*18e0*/  LDG.E.CONSTANT R66, desc[UR10][R2.64+0xa08] ;  /* 0x000a080a02427981 */ /* 0x000f24000c1e9900 */
[----:B------:R-:W-:Y:S01]  /*18f0*/  IMAD.U32 R71, R71, 0x10000, RZ ;  /* 0x0001000047477824 */ /* 0x000fe200078e00ff */
[----:B------:R-:W-:-:S05]  /*1900*/  SHF.L.U32 R69, R69, 0x10, RZ ;  /* 0x0000001045457819 */ /* 0x000fca00000006ff */
[----:B------:R-:W-:Y:S01]  /*1910*/  FFMA.FTZ R120, R69, R71, R120 ;  /* 0x0000004745787223 */ /* 0x000fe20000010078 */
[----:B------:R-:W-:Y:S01]  /*1920*/  IMAD.U32 R69, R63, 0x10000, RZ ;  /* 0x000100003f457824 */ /* 0x000fe200078e00ff */
[----:B------:R-:W-:-:S05]  /*1930*/  SHF.L.U32 R71, R67, 0x10, RZ ;  /* 0x0000001043477819 */ /* 0x000fca00000006ff */
[----:B------:R-:W-:Y:S01]  /*1940*/  FFMA.FTZ R118, R69, R71, R118 ;  /* 0x0000004745767223 */ /* 0x000fe20000010076 */
[----:B------:R-:W-:Y:S01]  /*1950*/  PRMT R71, R67, 0x7632, R71 ;  /* 0x0000763243477816 */ /* 0x000fe20000000047 */
[----:B------:R-:W4:Y:S01]  /*1960*/  LDG.E.CONSTANT R69, desc[UR10][R2.64+0xa0c] ;  /* 0x000a0c0a02457981 */ /* 0x000f22000c1e9900 */
[----:B------:R-:W-:-:S03]  /*1970*/  PRMT R67, R63, 0x7632, R67 ;  /* 0x000076323f437816 */ /* 0x000fc60000000043 */
[----:B------:R-:W-:Y:S02]  /*1980*/  IMAD.U32 R71, R71, 0x10000, RZ ;  /* 0x0001000047477824 */ /* 0x000fe400078e00ff */
[----:B------:R-:W-:-:S04]  /*1990*/  IMAD.U32 R67, R67, 0x10000, RZ ;  /* 0x0001000043437824 */ /* 0x000fc800078e00ff */
[----:B------:R-:W-:Y:S02]  /*19a0*/  FFMA.FTZ R80, R67, R71, R80 ;  /* 0x0000004743507223 */ /* 0x000fe40000010050 */
[----:B------:R-:W4:Y:S01]  /*19b0*/  LDG.E.CONSTANT R67, desc[UR10][R2.64+0xc00] ;  /* 0x000c000a02437981 */ /* 0x000f22000c1e9900 */
[----:B------:R-:W-:Y:S01]  /*19c0*/  SHF.L.U32 R71, R20, 0x10, RZ ;  /* 0x0000001014477819 */ /* 0x000fe200000006ff */
[----:B------:R-:W-:-:S04]  /*19d0*/  IMAD.U32 R121, R68, 0x10000, RZ ;  /* 0x0001000044797824 */ /* 0x000fc800078e00ff */
[----:B------:R-:W-:Y:S01]  /*19e0*/  FFMA.FTZ R78, R71, R121, R78 ;  /* 0x00000079474e7223 */ /* 0x000fe2000001004e */
[----:B------:R-:W-:Y:S02]  /*19f0*/  PRMT R71, R20, 0x7632, R71 ;  /* 0x0000763214477816 */ /* 0x000fe40000000047 */
[----:B------:R-:W-:Y:S02]  /*1a00*/  PRMT R121, R68, 0x7632, R121 ;  /* 0x0000763244797816 */ /* 0x000fe40000000079 */
[----:B------:R-:W4:Y:S01]  /*1a10*/  LDG.E.CONSTANT R68, desc[UR10][R2.64+0xc04] ;  /* 0x000c040a02447981 */ /* 0x000f22000c1e9900 */
[----:B------:R-:W-:Y:S01]  /*1a20*/  IMAD.U32 R71, R71, 0x10000, RZ ;  /* 0x0001000047477824 */ /* 0x000fe200078e00ff */
[----:B------:R-:W-:-:S05]  /*1a30*/  SHF.L.U32 R121, R121, 0x10, RZ ;  /* 0x0000001079797819 */ /* 0x000fca00000006ff */
[----:B------:R-:W-:Y:S01]  /*1a40*/  FFMA.FTZ R74, R71, R121, R74 ;  /* 0x00000079474a7223 */ /* 0x000fe2000001004a */
[----:B------:R-:W-:Y:S02]  /*1a50*/  IMAD.U32 R71, R21, 0x10000, RZ ;  /* 0x0001000015477824 */ /* 0x000fe400078e00ff */
[----:B------:R-:W-:Y:S01]  /*1a60*/  IMAD.U32 R121, R65, 0x10000, RZ ;  /* 0x0001000041797824 */ /* 0x000fe200078e00ff */
[----:B------:R-:W-:-:S03]  /*1a70*/  PRMT R122, R21, 0x7632, R122 ;  /* 0x00007632157a7816 */ /* 0x000fc6000000007a */
[----:B------:R-:W-:Y:S01]  /*1a80*/  FFMA.FTZ R72, R71, R121, R72 ;  /* 0x0000007947487223 */ /* 0x000fe20000010048 */
[----:B------:R-:W-:Y:S02]  /*1a90*/  PRMT R71, R65, 0x7632, R71 ;  /* 0x0000763241477816 */ /* 0x000fe40000000047 */
[----:B------:R-:W4:Y:S01]  /*1aa0*/  LDG.E.CONSTANT R65, desc[UR10][R2.64+0xc08] ;  /* 0x000c080a02417981 */ /* 0x000f22000c1e9900 */
[----:B------:R-:W-:Y:S02]  /*1ab0*/  SHF.L.U32 R122, R122, 0x10, RZ ;  /* 0x000000107a7a7819 */ /* 0x000fe400000006ff */
[----:B------:R-:W-:Y:S01]  /*1ac0*/  IMAD.U32 R71, R71, 0x10000, RZ ;  /* 0x0001000047477824 */ /* 0x000fe200078e00ff */
[----:B------:R-:W-:-:S03]  /*1ad0*/  SHF.L.U32 R121, R4, 0x10, RZ ;  /* 0x0000001004797819 */ /* 0x000fc600000006ff */
[----:B------:R-:W-:Y:S01]  /*1ae0*/  FFMA.FTZ R77, R122, R71, R77 ;  /* 0x000000477a4d7223 */ /* 0x000fe2000001004d */
[----:B------:R-:W-:-:S04]  /*1af0*/  IMAD.U32 R71, R22, 0x10000, RZ ;  /* 0x0001000016477824 */ /* 0x000fc800078e00ff */
[----:B------:R-:W-:Y:S01]  /*1b00*/  FFMA.FTZ R76, R71, R121, R76 ;  /* 0x00000079474c7223 */ /* 0x000fe2000001004c */
[----:B------:R-:W-:Y:S02]  /*1b10*/  PRMT R121, R4, 0x7632, R121 ;  /* 0x0000763204797816 */ /* 0x000fe40000000079 */
[----:B------:R-:W-:Y:S01]  /*1b20*/  PRMT R71, R22, 0x7632, R71 ;  /* 0x0000763216477816 */ /* 0x000fe20000000047 */
[----:B------:R-:W4:Y:S02]  /*1b30*/  LDG.E.CONSTANT R4, desc[UR10][R2.64+0xc0c] ;  /* 0x000c0c0a02047981 */ /* 0x000f24000c1e9900 */
[----:B------:R-:W-:Y:S02]  /*1b40*/  IMAD.U32 R121, R121, 0x10000, RZ ;  /* 0x0001000079797824 */ /* 0x000fe400078e00ff */
[----:B------:R-:W-:-:S04]  /*1b50*/  IMAD.U32 R71, R71, 0x10000, RZ ;  /* 0x0001000047477824 */ /* 0x000fc800078e00ff */
[----:B------:R-:W-:Y:S01]  /*1b60*/  FFMA.FTZ R120, R71, R121, R120 ;  /* 0x0000007947787223 */ /* 0x000fe20000010078 */
[----:B------:R-:W-:Y:S01]  /*1b70*/  SHF.L.U32 R71, R23, 0x10, RZ ;  /* 0x0000001017477819 */ /* 0x000fe200000006ff */
[----:B------:R-:W-:Y:S02]  /*1b80*/  IMAD.U32 R122, R87, 0x10000, RZ ;  /* 0x00010000577a7824 */ /* 0x000fe400078e00ff */
[----:B--2---:R-:W-:-:S04]  /*1b90*/  IMAD.U32 R121, R5, 0x10000, RZ ;  /* 0x0001000005797824 */ /* 0x004fc800078e00ff */
[----:B------:R-:W-:Y:S01]  /*1ba0*/  FFMA.FTZ R118, R71, R121, R118 ;  /* 0x0000007947767223 */ /* 0x000fe20000010076 */
[----:B------:R-:W-:Y:S02]  /*1bb0*/  PRMT R71, R5, 0x7632, R71 ;  /* 0x0000763205477816 */ /* 0x000fe40000000047 */
[----:B------:R-:W2:Y:S03]  /*1bc0*/  LDG.E.CONSTANT R5, desc[UR10][R2.64+0xe00] ;  /* 0x000e000a02057981 */ /* 0x000ea6000c1e9900 */
[----:B------:R-:W-:Y:S01]  /*1bd0*/  IMAD.U32 R121, R71, 0x10000, RZ ;  /* 0x0001000047797824 */ /* 0x000fe200078e00ff */
[----:B------:R-:W-:-:S05]  /*1be0*/  SHF.L.U32 R71, R85, 0x10, RZ ;  /* 0x0000001055477819 */ /* 0x000fca00000006ff */
[----:B------:R-:W-:Y:S01]  /*1bf0*/  FFMA.FTZ R80, R71, R121, R80 ;  /* 0x0000007947507223 */ /* 0x000fe20000010050 */
[----:B------:R-:W-:Y:S02]  /*1c00*/  IMAD.U32 R71, R24, 0x10000, RZ ;  /* 0x0001000018477824 */ /* 0x000fe400078e00ff */
[C---:B---3--:R-:W-:Y:S01]  /*1c10*/  IMAD.U32 R121, R64.reuse, 0x10000, RZ ;  /* 0x0001000040797824 */ /* 0x048fe200078e00ff */
[----:B------:R-:W-:-:S03]  /*1c20*/  PRMT R64, R64, 0x7632, R64 ;  /* 0x0000763240407816 */ /* 0x000fc60000000040 */
[----:B------:R-:W-:Y:S01]  /*1c30*/  FFMA.FTZ R78, R71, R121, R78 ;  /* 0x00000079474e7223 */ /* 0x000fe2000001004e */
[----:B------:R-:W-:Y:S01]  /*1c40*/  SHF.L.U32 R64, R64, 0x10, RZ ;  /* 0x0000001040407819 */ /* 0x000fe200000006ff */
[----:B------:R-:W3:Y:S01]  /*1c50*/  LDG.E.CONSTANT R71, desc[UR10][R2.64+0xe04] ;  /* 0x000e040a02477981 */ /* 0x000ee2000c1e9900 */
[----:B------:R-:W-:-:S04]  /*1c60*/  IMAD.U32 R121, R86, 0x10000, RZ ;  /* 0x0001000056797824 */ /* 0x000fc800078e00ff */
[----:B------:R-:W-:Y:S01]  /*1c70*/  FFMA.FTZ R74, R121, R64, R74 ;  /* 0x00000040794a7223 */ /* 0x000fe2000001004a */
[----:B------:R-:W-:Y:S01]  /*1c80*/  IMAD.U32 R121, R25, 0x10000, RZ ;  /* 0x0001000019797824 */ /* 0x000fe200078e00ff */
[C---:B----4-:R-:W-:Y:S02]  /*1c90*/  SHF.L.U32 R64, R73.reuse, 0x10, RZ ;  /* 0x0000001049407819 */ /* 0x050fe400000006ff */
[----:B------:R-:W-:-:S03]  /*1ca0*/  PRMT R73, R73, 0x7632, R73 ;  /* 0x0000763249497816 */ /* 0x000fc60000000049 */
[----:B------:R-:W-:Y:S02]  /*1cb0*/  FFMA.FTZ R72, R121, R64, R72 ;  /* 0x0000004079487223 */ /* 0x000fe40000010048 */
[----:B------:R-:W4:Y:S01]  /*1cc0*/  LDG.E.CONSTANT R64, desc[UR10][R2.64+0xe08] ;  /* 0x000e080a02407981 */ /* 0x000f22000c1e9900 */
[----:B------:R-:W-:Y:S02]  /*1cd0*/  IMAD.U32 R73, R73, 0x10000, RZ ;  /* 0x0001000049497824 */ /* 0x000fe400078e00ff */
[C---:B------:R-:W-:Y:S02]  /*1ce0*/  IMAD.U32 R121, R119.reuse, 0x10000, RZ ;  /* 0x0001000077797824 */ /* 0x040fe400078e00ff */
[----:B------:R-:W-:Y:S01]  /*1cf0*/  FFMA.FTZ R73, R122, R73, R77 ;  /* 0x000000497a497223 */ /* 0x000fe2000001004d */
[----:B------:R-:W-:Y:S02]  /*1d00*/  SHF.L.U32 R77, R26, 0x10, RZ ;  /* 0x000000101a4d7819 */ /* 0x000fe400000006ff */
        /* <DEDUP_REMOVED lines=11> */
[----:B------:R-:W4:Y:S01]  /*1dc0*/  LDG.E.CONSTANT R119, desc[UR10][R2.64+0x1000] ;  /* 0x0010000a02777981 */ /* 0x000f22000c1e9900 */
[----:B------:R-:W-:-:S04]  /*1dd0*/  IMAD.U32 R79, R89, 0x10000, RZ ;  /* 0x00010000594f7824 */ /* 0x000fc800078e00ff */
[----:B------:R-:W-:Y:S01]  /*1de0*/  FFMA.FTZ R80, R79, R121, R80 ;  /* 0x000000794f507223 */ /* 0x000fe20000010050 */
[----:B------:R-:W-:Y:S01]  /*1df0*/  IMAD.U32 R79, R28, 0x10000, RZ ;  /* 0x000100001c4f7824 */ /* 0x000fe200078e00ff */
[----:B------:R-:W-:-:S05]  /*1e00*/  SHF.L.U32 R121, R75, 0x10, RZ ;  /* 0x000000104b797819 */ /* 0x000fca00000006ff */
        /* <DEDUP_REMOVED lines=10> */
[----:B------:R-:W-:Y:S01]  /*1eb0*/  IMAD.U32 R75, R70, 0x10000, RZ ;  /* 0x00010000464b7824 */ /* 0x000fe200078e00ff */
        /* <DEDUP_REMOVED lines=9> */
[----:B------:R-:W-:-:S04]  /*1f50*/  IMAD.U32 R75, R92, 0x10000, RZ ;  /* 0x000100005c4b7824 */ /* 0x000fc800078e00ff */
[----:B------:R-:W-:Y:S01]  /*1f60*/  FFMA.FTZ R120, R75, R66, R120 ;  /* 0x000000424b787223 */ /* 0x000fe20000010078 */
[----:B------:R-:W-:Y:S01]  /*1f70*/  IMAD.U32 R75, R31, 0x10000, RZ ;  /* 0x000100001f4b7824 */ /* 0x000fe200078e00ff */
[C---:B------:R-:W-:Y:S02]  /*1f80*/  SHF.L.U32 R66, R69.reuse, 0x10, RZ ;  /* 0x0000001045427819 */ /* 0x040fe400000006ff */
        /* <DEDUP_REMOVED lines=34> */
[----:B------:R-:W-:Y:S01]  /*21b0*/  IMAD.U32 R68, R67, 0x10000, RZ ;  /* 0x0001000043447824 */ /* 0x000fe200078e00ff */
[----:B------:R-:W-:-:S05]  /*21c0*/  SHF.L.U32 R67, R97, 0x10, RZ ;  /* 0x0000001061437819 */ /* 0x000fca00000006ff */
[----:B------:R-:W-:Y:S01]  /*21d0*/  FFMA.FTZ R80, R67, R68, R80 ;  /* 0x0000004443507223 */ /* 0x000fe20000010050 */
[----:B------:R-:W-:Y:S01]  /*21e0*/  IMAD.U32 R68, R36, 0x10000, RZ ;  /* 0x0001000024447824 */ /* 0x000fe200078e00ff */
[----:B------:R-:W-:Y:S01]  /*21f0*/  SHF.L.U32 R69, R38, 0x10, RZ ;  /* 0x0000001026457819 */ /* 0x000fe200000006ff */
[----:B--2---:R-:W-:-:S04]  /*2200*/  IMAD.U32 R67, R5, 0x10000, RZ ;  /* 0x0001000005437824 */ /* 0x004fc800078e00ff */
[----:B------:R-:W-:Y:S01]  /*2210*/  FFMA.FTZ R79, R68, R67, R79 ;  /* 0x00000043444f7223 */ /* 0x000fe2000001004f */
[----:B------:R-:W-:Y:S02]  /*2220*/  PRMT R67, R5, 0x7632, R67 ;  /* 0x0000763205437816 */ /* 0x000fe40000000043 */
[----:B------:R-:W2:Y:S02]  /*2230*/  LDG.E.CONSTANT R5, desc[UR10][R2.64+0x1204] ;  /* 0x0012040a02057981 */ /* 0x000ea4000c1e9900 */
[----:B------:R-:W-:Y:S01]  /*2240*/  SHF.L.U32 R68, R67, 0x10, RZ ;  /* 0x0000001043447819 */ /* 0x000fe200000006ff */
[----:B------:R-:W-:-:S04]  /*2250*/  IMAD.U32 R67, R98, 0x10000, RZ ;  /* 0x0001000062437824 */ /* 0x000fc800078e00ff */
[----:B------:R-:W-:Y:S01]  /*2260*/  FFMA.FTZ R74, R67, R68, R74 ;  /* 0x00000044434a7223 */ /* 0x000fe2000001004a */
[----:B------:R-:W-:Y:S01]  /*2270*/  IMAD.U32 R67, R37, 0x10000, RZ ;  /* 0x0001000025437824 */ /* 0x000fe200078e00ff */
[C---:B---3--:R-:W-:Y:S02]  /*2280*/  SHF.L.U32 R68, R71.reuse, 0x10, RZ ;  /* 0x0000001047447819 */ /* 0x048fe400000006ff */
[----:B------:R-:W-:-:S03]  /*2290*/  PRMT R71, R71, 0x7632, R71 ;  /* 0x0000763247477816 */ /* 0x000fc60000000047 */
[----:B------:R-:W-:Y:S01]  /*22a0*/  FFMA.FTZ R72, R67, R68, R72 ;  /* 0x0000004443487223 */ /* 0x000fe20000010048 */
[----:B------:R-:W-:Y:S01]  /*22b0*/  IMAD.U32 R68, R99, 0x10000, RZ ;  /* 0x0001000063447824 */ /* 0x000fe200078e00ff */
[----:B------:R-:W3:Y:S01]  /*22c0*/  LDG.E.CONSTANT R67, desc[UR10][R2.64+0x1208] ;  /* 0x0012080a02437981 */ /* 0x000ee2000c1e9900 */
[----:B------:R-:W-:-:S04]  /*22d0*/  IMAD.U32 R71, R71, 0x10000, RZ ;  /* 0x0001000047477824 */ /* 0x000fc800078e00ff */
[----:B------:R-:W-:Y:S01]  /*22e0*/  FFMA.FTZ R73, R68, R71, R73 ;  /* 0x0000004744497223 */ /* 0x000fe20000010049 */
[C---:B----4-:R-:W-:Y:S01]  /*22f0*/  IMAD.U32 R68, R64.reuse, 0x10000, RZ ;  /* 0x0001000040447824 */ /* 0x050fe200078e00ff */
[----:B------:R-:W-:-:S03]  /*2300*/  PRMT R64, R64, 0x7632, R64 ;  /* 0x0000763240407816 */ /* 0x000fc60000000040 */
[----:B------:R-:W-:Y:S01]  /*2310*/  FFMA.FTZ R76, R69, R68, R76 ;  /* 0x00000044454c7223 */ /* 0x000fe2000001004c */
[----:B------:R-:W-:Y:S01]  /*2320*/  SHF.L.U32 R69, R100, 0x10, RZ ;  /* 0x0000001064457819 */ /* 0x000fe200000006ff */
[----:B------:R-:W4:Y:S01]  /*2330*/  LDG.E.CONSTANT R68, desc[UR10][R2.64+0x120c] ;  /* 0x00120c0a02447981 */ /* 0x000f22000c1e9900 */
[----:B------:R-:W-:-:S04]  /*2340*/  IMAD.U32 R64, R64, 0x10000, RZ ;  /* 0x0001000040407824 */ /* 0x000fc800078e00ff */
[----:B------:R-:W-:Y:S02]  /*2350*/  FFMA.FTZ R120, R69, R64, R120 ;  /* 0x0000004045787223 */ /* 0x000fe40000010078 */
[----:B------:R-:W4:Y:S01]  /*2360*/  LDG.E.CONSTANT R64, desc[UR10][R2.64+0x1400] ;  /* 0x0014000a02407981 */ /* 0x000f22000c1e9900 */
[----:B------:R-:W-:Y:S02]  /*2370*/  IMAD.U32 R69, R39, 0x10000, RZ ;  /* 0x0001000027457824 */ /* 0x000fe400078e00ff */
[C---:B------:R-:W-:Y:S01]  /*2380*/  IMAD.U32 R70, R77.reuse, 0x10000, RZ ;  /* 0x000100004d467824 */ /* 0x040fe200078e00ff */
[----:B------:R-:W-:Y:S01]  /*2390*/  PRMT R77, R77, 0x7632, R77 ;  /* 0x000076324d4d7816 */ /* 0x000fe2000000004d */
[----:B------:R-:W-:Y:S02]  /*23a0*/  IMAD.U32 R71, R101, 0x10000, RZ ;  /* 0x0001000065477824 */ /* 0x000fe400078e00ff */
[----:B------:R-:W-:Y:S01]  /*23b0*/  FFMA.FTZ R118, R69, R70, R118 ;  /* 0x0000004645767223 */ /* 0x000fe20000010076 */
[----:B------:R-:W-:Y:S01]  /*23c0*/  SHF.L.U32 R77, R77, 0x10, RZ ;  /* 0x000000104d4d7819 */ /* 0x000fe200000006ff */
[----:B------:R-:W4:Y:S04]  /*23d0*/  LDG.E.CONSTANT R69, desc[UR10][R2.64+0x1404] ;  /* 0x0014040a02457981 */ /* 0x000f28000c1e9900 */
[----:B------:R-:W4:Y:S01]  /*23e0*/  LDG.E.CONSTANT R70, desc[UR10][R2.64+0x1600] ;  /* 0x0016000a02467981 */ /* 0x000f22000c1e9900 */
[----:B------:R-:W-:Y:S01]  /*23f0*/  FFMA.FTZ R80, R71, R77, R80 ;  /* 0x0000004d47507223 */ /* 0x000fe20000010050 */
[----:B------:R-:W-:-:S02]  /*2400*/  SHF.L.U32 R71, R119, 0x10, RZ ;  /* 0x0000001077477819 */ /* 0x000fc400000006ff */
[----:B------:R-:W-:Y:S01]  /*2410*/  PRMT R119, R119, 0x7632, R119 ;  /* 0x0000763277777816 */ /* 0x000fe20000000077 */
[----:B------:R-:W-:Y:S02]  /*2420*/  IMAD.U32 R77, R102, 0x10000, RZ ;  /* 0x00010000664d7824 */ /* 0x000fe400078e00ff */
[----:B------:R-:W-:Y:S02]  /*2430*/  FFMA.FTZ R79, R122, R71, R79 ;  /* 0x000000477a4f7223 */ /* 0x000fe4000001004f */
[----:B------:R-:W-:Y:S01]  /*2440*/  IMAD.U32 R119, R119, 0x10000, RZ ;  /* 0x0001000077777824 */ /* 0x000fe200078e00ff */
[----:B------:R-:W4:Y:S03]  /*2450*/  LDG.E.CONSTANT R71, desc[UR10][R2.64+0x1604] ;  /* 0x0016040a02477981 */ /* 0x000f26000c1e9900 */
[----:B------:R-:W-:Y:S01]  /*2460*/  FFMA.FTZ R74, R77, R119, R74 ;  /* 0x000000774d4a7223 */ /* 0x000fe2000001004a */
[----:B------:R-:W-:Y:S01]  /*2470*/  SHF.L.U32 R119, R41, 0x10, RZ ;  /* 0x0000001029777819 */ /* 0x000fe200000006ff */
[----:B------:R-:W-:-:S04]  /*2480*/  IMAD.U32 R77, R78, 0x10000, RZ ;  /* 0x000100004e4d7824 */ /* 0x000fc800078e00ff */
[----:B------:R-:W-:Y:S02]  /*2490*/  FFMA.FTZ R119, R119, R77, R72 ;  /* 0x0000004d77777223 */ /* 0x000fe40000010048 */
[----:B------:R-:W4:Y:S04]  /*24a0*/  LDG.E.CONSTANT R77, desc[UR10][R2.64+0x1608] ;  /* 0x0016080a024d7981 */ /* 0x000f28000c1e9900 */
[----:B------:R0:W4:Y:S02]  /*24b0*/  LDG.E.CONSTANT R72, desc[UR10][R2.64+0x140c] ;  /* 0x00140c0a02487981 */ /* 0x000124000c1e9900 */
[----:B0-----:R-:W-:Y:S01]  /*24c0*/  IMAD.U32 R3, R43, 0x10000, RZ ;  /* 0x000100002b037824 */ /* 0x001fe200078e00ff */
[----:B------:R-:W-:-:S05]  /*24d0*/  PRMT R78, R78, 0x7632, R78 ;  /* 0x000076324e4e7816 */ /* 0x000fca000000004e */
[----:B------:R-:W-:Y:S01]  /*24e0*/  IMAD.U32 R122, R78, 0x10000, RZ ;  /* 0x000100004e7a7824 */ /* 0x000fe200078e00ff */
[----:B------:R-:W-:Y:S01]  /*24f0*/  SHF.L.U32 R78, R103, 0x10, RZ ;  /* 0x00000010674e7819 */ /* 0x000fe200000006ff */
[----:B------:R-:W-:-:S04]  /*2500*/  IMAD.U32 R123, R42, 0x10000, RZ ;  /* 0x000100002a7b7824 */ /* 0x000fc800078e00ff */
        /* <DEDUP_REMOVED lines=21> */
[C---:B--2---:R-:W-:Y:S01]  /*2660*/  IMAD.U32 R3, R5.reuse, 0x10000, RZ ;  /* 0x0001000005037824 */ /* 0x044fe200078e00ff */
[----:B------:R-:W-:-:S03]  /*2670*/  PRMT R5, R5, 0x7632, R5 ;  /* 0x0000763205057816 */ /* 0x000fc60000000005 */
[----:B------:R-:W-:Y:S01]  /*2680*/  FFMA.FTZ R119, R2, R3, R119 ;  /* 0x0000000302777223 */ /* 0x000fe20000010077 */
[----:B------:R-:W-:Y:S01]  /*2690*/  SHF.L.U32 R5, R5, 0x10, RZ ;  /* 0x0000001005057819 */ /* 0x000fe200000006ff */
[----:B------:R-:W-:Y:S02]  /*26a0*/  IMAD.U32 R2, R107, 0x10000, RZ ;  /* 0x000100006b027824 */ /* 0x000fe400078e00ff */
[----:B------:R-:W-:Y:S02]  /*26b0*/  IMAD.U32 R3, R46, 0x10000, RZ ;  /* 0x000100002e037824 */ /* 0x000fe400078e00ff */
[----:B------:R-:W-:Y:S01]  /*26c0*/  FFMA.FTZ R73, R2, R5, R73 ;  /* 0x0000000502497223 */ /* 0x000fe20000010049 */
[C---:B---3--:R-:W-:Y:S02]  /*26d0*/  SHF.L.U32 R2, R67.reuse, 0x10, RZ ;  /* 0x0000001043027819 */ /* 0x048fe400000006ff */
[----:B------:R-:W-:-:S03]  /*26e0*/  PRMT R67, R67, 0x7632, R67 ;  /* 0x0000763243437816 */ /* 0x000fc60000000043 */
[----:B------:R-:W-:Y:S01]  /*26f0*/  FFMA.FTZ R76, R3, R2, R76 ;  /* 0x00000002034c7223 */ /* 0x000fe2000001004c */
[----:B------:R-:W-:Y:S02]  /*2700*/  IMAD.U32 R3, R108, 0x10000, RZ ;  /* 0x000100006c037824 */ /* 0x000fe400078e00ff */
[----:B------:R-:W-:-:S04]  /*2710*/  IMAD.U32 R67, R67, 0x10000, RZ ;  /* 0x0001000043437824 */ /* 0x000fc800078e00ff */
[----:B------:R-:W-:Y:S01]  /*2720*/  FFMA.FTZ R120, R3, R67, R120 ;  /* 0x0000004303787223 */ /* 0x000fe20000010078 */
[----:B------:R-:W-:Y:S01]  /*2730*/  SHF.L.U32 R3, R47, 0x10, RZ ;  /* 0x000000102f037819 */ /* 0x000fe200000006ff */
[C---:B----4-:R-:W-:Y:S01]  /*2740*/  IMAD.U32 R2, R68.reuse, 0x10000, RZ ;  /* 0x0001000044027824 */ /* 0x050fe200078e00ff */
[----:B------:R-:W-:-:S03]  /*2750*/  PRMT R68, R68, 0x7632, R68 ;  /* 0x0000763244447816 */ /* 0x000fc60000000044 */
[----:B------:R-:W-:Y:S01]  /*2760*/  FFMA.FTZ R118, R3, R2, R118 ;  /* 0x0000000203767223 */ /* 0x000fe20000010076 */
[----:B------:R-:W-:Y:S01]  /*2770*/  SHF.L.U32 R3, R109, 0x10, RZ ;  /* 0x000000106d037819 */ /* 0x000fe200000006ff */
[----:B------:R-:W-:Y:S01]  /*2780*/  IMAD.U32 R68, R68, 0x10000, RZ ;  /* 0x0001000044447824 */ /* 0x000fe200078e00ff */
[----:B------:R-:W-:-:S03]  /*2790*/  PRMT R2, R64, 0x7632, R2 ;  /* 0x0000763240027816 */ /* 0x000fc60000000002 */
[----:B------:R-:W-:Y:S01]  /*27a0*/  FFMA.FTZ R80, R3, R68, R80 ;  /* 0x0000004403507223 */ /* 0x000fe20000010050 */
[----:B------:R-:W-:Y:S02]  /*27b0*/  IMAD.U32 R3, R110, 0x10000, RZ ;  /* 0x000100006e037824 */ /* 0x000fe400078e00ff */
[----:B------:R-:W-:Y:S01]  /*27c0*/  IMAD.U32 R4, R2, 0x10000, RZ ;  /* 0x0001000002047824 */ /* 0x000fe200078e00ff */
[----:B------:R-:W-:Y:S01]  /*27d0*/  SHF.L.U32 R2, R48, 0x10, RZ ;  /* 0x0000001030027819 */ /* 0x000fe200000006ff */
[----:B------:R-:W-:Y:S02]  /*27e0*/  IMAD.U32 R64, R64, 0x10000, RZ ;  /* 0x0001000040407824 */ /* 0x000fe400078e00ff */
[----:B------:R-:W-:Y:S01]  /*27f0*/  FFMA.FTZ R74, R3, R4, R74 ;  /* 0x00000004034a7223 */ /* 0x000fe2000001004a */
[----:B------:R-:W-:Y:S01]  /*2800*/  SHF.L.U32 R3, R69, 0x10, RZ ;  /* 0x0000001045037819 */ /* 0x000fe200000006ff */
[----:B------:R-:W-:Y:S01]  /*2810*/  FFMA.FTZ R2, R2, R64, R79 ;  /* 0x0000004002027223 */ /* 0x000fe2000001004f */
[----:B------:R-:W-:Y:S01]  /*2820*/  IMAD.U32 R4, R49, 0x10000, RZ ;  /* 0x0001000031047824 */ /* 0x000fe200078e00ff */
[----:B------:R-:W-:Y:S01]  /*2830*/  PRMT R69, R69, 0x7632, R69 ;  /* 0x0000763245457816 */ /* 0x000fe20000000045 */
[----:B------:R-:W-:Y:S01]  /*2840*/  IMAD.U32 R64, R70, 0x10000, RZ ;  /* 0x0001000046407824 */ /* 0x000fe200078e00ff */
[----:B------:R-:W-:-:S02]  /*2850*/  SHF.L.U32 R5, R52, 0x10, RZ ;  /* 0x0000001034057819 */ /* 0x000fc400000006ff */
[----:B------:R-:W-:Y:S01]  /*2860*/  PRMT R70, R70, 0x7632, R70 ;  /* 0x0000763246467816 */ /* 0x000fe20000000046 */
[----:B------:R-:W-:Y:S01]  /*2870*/  FFMA.FTZ R3, R4, R3, R119 ;  /* 0x0000000304037223 */ /* 0x000fe20000010077 */
[----:B------:R-:W-:Y:S02]  /*2880*/  IMAD.U32 R4, R111, 0x10000, RZ ;  /* 0x000100006f047824 */ /* 0x000fe400078e00ff */
[----:B------:R-:W-:Y:S01]  /*2890*/  FFMA.FTZ R64, R5, R64, R2 ;  /* 0x0000004005407223 */ /* 0x000fe20000010002 */
[----:B------:R-:W-:Y:S02]  /*28a0*/  IMAD.U32 R69, R69, 0x10000, RZ ;  /* 0x0001000045457824 */ /* 0x000fe400078e00ff */
[----:B------:R-:W-:Y:S02]  /*28b0*/  IMAD.U32 R5, R114, 0x10000, RZ ;  /* 0x0001000072057824 */ /* 0x000fe400078e00ff */
[----:B------:R-:W-:Y:S02]  /*28c0*/  IMAD.U32 R70, R70, 0x10000, RZ ;  /* 0x0001000046467824 */ /* 0x000fe400078e00ff */
[----:B------:R-:W-:Y:S01]  /*28d0*/  FFMA.FTZ R73, R4, R69, R73 ;  /* 0x0000004504497223 */ /* 0x000fe20000010049 */
[----:B------:R-:W-:Y:S01]  /*28e0*/  SHF.L.U32 R2, R53, 0x10, RZ ;  /* 0x0000001035027819 */ /* 0x000fe200000006ff */
[----:B------:R-:W-:-:S02]  /*28f0*/  IMAD.U32 R4, R71, 0x10000, RZ ;  /* 0x0001000047047824 */ /* 0x000fc400078e00ff */
[----:B------:R-:W-:Y:S01]  /*2900*/  FFMA.FTZ R65, R5, R70, R74 ;  /* 0x0000004605417223 */ /* 0x000fe2000001004a */
[----:B------:R-:W-:Y:S01]  /*2910*/  PRMT R71, R71, 0x7632, R71 ;  /* 0x0000763247477816 */ /* 0x000fe20000000047 */
[----:B------:R-:W-:Y:S02]  /*2920*/  FFMA.FTZ R66, R2, R4, R3 ;  /* 0x0000000402427223 */ /* 0x000fe40000010003 */
[----:B------:R-:W-:Y:S01]  /*2930*/  FADD.FTZ R65, R64, R65 ;  /* 0x0000004140417221 */ /* 0x000fe20000010000 */
[----:B------:R-:W-:Y:S01]  /*2940*/  PRMT R2, R75, 0x7632, R2 ;  /* 0x000076324b027816 */ /* 0x000fe20000000002 */
[----:B------:R-:W-:Y:S02]  /*2950*/  IMAD.U32 R4, R115, 0x10000, RZ ;  /* 0x0001000073047824 */ /* 0x000fe400078e00ff */
[----:B------:R-:W-:Y:S01]  /*2960*/  IMAD.U32 R71, R71, 0x10000, RZ ;  /* 0x0001000047477824 */ /* 0x000fe200078e00ff */
[----:B------:R-:W-:Y:S01]  /*2970*/  SHF.L.U32 R3, R50, 0x10, RZ ;  /* 0x0000001032037819 */ /* 0x000fe200000006ff */
[----:B------:R-:W-:Y:S01]  /*2980*/  FADD.FTZ R68, R66, R65 ;  /* 0x0000004142447221 */ /* 0x000fe20000010000 */
[----:B------:R-:W-:Y:S01]  /*2990*/  SHF.L.U32 R75, R75, 0x10, RZ ;  /* 0x000000104b4b7819 */ /* 0x000fe200000006ff */
[----:B------:R-:W-:Y:S01]  /*29a0*/  FFMA.FTZ R71, R4, R71, R73 ;  /* 0x0000004704477223 */ /* 0x000fe20000010049 */
[----:B------:R-:W-:Y:S01]  /*29b0*/  PRMT R66, R77, 0x7632, R66 ;  /* 0x000076324d427816 */ /* 0x000fe20000000042 */
[----:B------:R-:W-:Y:S01]  /*29c0*/  IMAD.U32 R5, R112, 0x10000, RZ ;  /* 0x0001000070057824 */ /* 0x000fe200078e00ff */
[----:B------:R-:W-:Y:S01]  /*29d0*/  PRMT R4, R72, 0x7632, R4 ;  /* 0x0000763248047816 */ /* 0x000fe20000000004 */
[----:B------:R-:W-:-:S02]  /*29e0*/  IMAD.U32 R2, R2, 0x10000, RZ ;  /* 0x0001000002027824 */ /* 0x000fc400078e00ff */
[----:B------:R-:W-:Y:S01]  /*29f0*/  FFMA.FTZ R3, R3, R75, R76 ;  /* 0x0000004b03037223 */ /* 0x000fe2000001004c */
[----:B------:R-:W-:Y:S01]  /*2a00*/  IMAD.U32 R64, R54, 0x10000, RZ ;  /* 0x0001000036407824 */ /* 0x000fe200078e00ff */
[----:B------:R-:W-:Y:S01]  /*2a10*/  SHF.L.U32 R67, R116, 0x10, RZ ;  /* 0x0000001074437819 */ /* 0x000fe200000006ff */
[----:B------:R-:W-:Y:S02]  /*2a20*/  IMAD.U32 R77, R77, 0x10000, RZ ;  /* 0x000100004d4d7824 */ /* 0x000fe400078e00ff */
[----:B------:R-:W-:Y:S01]  /*2a30*/  FFMA.FTZ R2, R5, R2, R120 ;  /* 0x0000000205027223 */ /* 0x000fe20000010078 */
[----:B------:R-:W-:Y:S01]  /*2a40*/  SHF.L.U32 R4, R4, 0x10, RZ ;  /* 0x0000001004047819 */ /* 0x000fe200000006ff */
[----:B------:R-:W-:Y:S01]  /*2a50*/  IMAD.U32 R66, R66, 0x10000, RZ ;  /* 0x0001000042427824 */ /* 0x000fe200078e00ff */
[----:B------:R-:W-:Y:S01]  /*2a60*/  SHF.L.U32 R5, R51, 0x10, RZ ;  /* 0x0000001033057819 */ /* 0x000fe200000006ff */
[----:B------:R-:W-:Y:S02]  /*2a70*/  IMAD.U32 R65, R113, 0x10000, RZ ;  /* 0x0001000071417824 */ /* 0x000fe400078e00ff */
[----:B------:R-:W-:Y:S01]  /*2a80*/  FADD.FTZ R68, R71, R68 ;  /* 0x0000004447447221 */ /* 0x000fe20000010000 */
[----:B------:R-:W-:-:S02]  /*2a90*/  IMAD.U32 R72, R72, 0x10000, RZ ;  /* 0x0001000048487824 */ /* 0x000fc400078e00ff */
[----:B------:R-:W-:Y:S01]  /*2aa0*/  FFMA.FTZ R3, R64, R77, R3 ;  /* 0x0000004d40037223 */ /* 0x000fe20000010003 */
[----:B------:R-:W-:Y:S01]  /*2ab0*/  FFMA.FTZ R2, R67, R66, R2 ;  /* 0x0000004243027223 */ /* 0x000fe20000010002 */
[----:B------:R-:W-:Y:S01]  /*2ac0*/  FFMA.FTZ R4, R65, R4, R80 ;  /* 0x0000000441047223 */ /* 0x000fe20000010050 */
[----:B------:R-:W-:Y:S01]  /*2ad0*/  IADD3 R66, PT, PT, R82, 0x1, RZ ;  /* 0x0000000152427810 */ /* 0x000fe20007ffe0ff */
[----:B------:R-:W-:Y:S01]  /*2ae0*/  FFMA.FTZ R5, R5, R72, R118 ;  /* 0x0000004805057223 */ /* 0x000fe20000010076 */
[----:B------:R-:W-:Y:S01]  /*2af0*/  PRMT R65, R121, 0x7632, R65 ;  /* 0x0000763279417816 */ /* 0x000fe20000000041 */
[----:B------:R-:W-:Y:S01]  /*2b00*/  FADD.FTZ R67, R3, R68 ;  /* 0x0000004403437221 */ /* 0x000fe20000010000 */
[----:B------:R-:W-:Y:S02]  /*2b10*/  IMAD.U32 R64, R55, 0x10000, RZ ;  /* 0x0001000037407824 */ /* 0x000fe400078e00ff */
[----:B------:R-:W-:Y:S01]  /*2b20*/  IMAD.U32 R121, R121, 0x10000, RZ ;  /* 0x0001000079797824 */ /* 0x000fe200078e00ff */
[----:B------:R-:W-:Y:S01]  /*2b30*/  I2FP.F32.S32 R69, R66 ;  /* 0x0000004200457245 */ /* 0x000fe20000201400 */
[----:B------:R-:W-:Y:S01]  /*2b40*/  IMAD.U32 R3, R117, 0x10000, RZ ;  /* 0x0001000075037824 */ /* 0x000fe200078e00ff */
[----:B------:R-:W-:Y:S01]  /*2b50*/  SHF.L.U32 R65, R65, 0x10, RZ ;  /* 0x0000001041417819 */ /* 0x000fe200000006ff */
[----:B------:R-:W-:Y:S01]  /*2b60*/  FADD.FTZ R2, R2, R67 ;  /* 0x0000004302027221 */ /* 0x000fe20000010000 */
[----:B------:R-:W-:Y:S01]  /*2b70*/  FFMA.FTZ R5, R64, R121, R5 ;  /* 0x0000007940057223 */ /* 0x000fe20000010005 */
[----:B-----5:R-:W-:Y:S01]  /*2b80*/  FMUL.FTZ R69, R69, R0 ;  /* 0x0000000045457220 */ /* 0x020fe20000410000 */
[----:B------:R-:W-:Y:S01]  /*2b90*/  FSETP.NEU.FTZ.AND P0, PT, R0, RZ, PT ;  /* 0x000000ff0000720b */ /* 0x000fe20003f1d000 */
[----:B------:R-:W-:Y:S01]  /*2ba0*/  FFMA.FTZ R3, R3, R65, R4 ;  /* 0x0000004103037223 */ /* 0x000fe20000010004 */
        /* <DEDUP_REMOVED lines=9> */
.L_x_18239:
[----:B------:R-:W-:Y:S05]  /*2c40*/  BSYNC.RECONVERGENT B1 ;  /* 0x0000000000017941 */ /* 0x000fea0003800200 */
.L_x_18238:
[----:B------:R-:W-:Y:S01]  /*2c50*/  IADD3 R6, P0, PT, R6, 0x10, RZ ;  /* 0x0000001006067810 */ /* 0x000fe20007f1e0ff */
[----:B01----:R-:W-:Y:S01]  /*2c60*/  VIADD R14, R14, 0x200 ;  /* 0x000002000e0e7836 */ /* 0x003fe20000000000 */
[----:B------:R-:W-:Y:S01]  /*2c70*/  IADD3 R82, PT, PT, R82, 0x80, RZ ;  /* 0x0000008052527810 */ /* 0x000fe20007ffe0ff */
[----:B------:R-:W-:Y:S02]  /*2c80*/  VIADD R15, R15, 0x80 ;  /* 0x000000800f0f7836 */ /* 0x000fe40000000000 */
[----:B------:R-:W-:Y:S01]  /*2c90*/  IMAD.X R7, RZ, RZ, R7, P0 ;  /* 0x000000ffff077224 */ /* 0x000fe200000e0607 */
[----:B------:R-:W-:Y:S07]  /*2ca0*/  @!P1 BRA `(.L_x_18240) ;  /* 0xffffffe000709947 */ /* 0x000fee000383ffff */
.L_x_18237:
[----:B------:R-:W-:Y:S05]  /*2cb0*/  BSYNC.RECONVERGENT B0 ;  /* 0x0000000000007941 */ /* 0x000fea0003800200 */
.L_x_18236:
[----:B-----5:R-:W0:Y:S01]  /*2cc0*/  SHFL.BFLY PT, R0, R11, 0x10, 0x1f ;  /* 0x0e001f000b007f89 */ /* 0x020e2200000e0000 */
[----:B------:R-:W-:Y:S01]  /*2cd0*/  IMAD.MOV.U32 R14, RZ, RZ, -0x800001 ;  /* 0xff7fffffff0e7424 */ /* 0x000fe200078e00ff */
[----:B------:R-:W-:Y:S01]  /*2ce0*/  BSSY.RECONVERGENT B0, `(.L_x_18241) ;  /* 0x0000103000007945 */ /* 0x000fe20003800200 */
[----:B------:R-:W1:Y:S01]  /*2cf0*/  S2R R2, SR_CgaCtaId ;  /* 0x0000000000027919 */ /* 0x000e620000008800 */
[----:B------:R-:W2:Y:S01]  /*2d00*/  S2R R20, SR_CTAID.Z ;  /* 0x0000000000147919 */ /* 0x000ea20000002700 */
[----:B0-----:R-:W-:-:S05]  /*2d10*/  FMNMX.FTZ R4, R0, R11, !PT ;  /* 0x0000000b00047209 */ /* 0x001fca0007810000 */
[----:B------:R-:W0:Y:S02]  /*2d20*/  SHFL.BFLY PT, R3, R4, 0x8, 0x1f ;  /* 0x0d001f0004037f89 */ /* 0x000e2400000e0000 */
[----:B0-----:R-:W-:-:S05]  /*2d30*/  FMNMX.FTZ R5, R4, R3, !PT ;  /* 0x0000000304057209 */ /* 0x001fca0007810000 */
[----:B------:R-:W0:Y:S02]  /*2d40*/  SHFL.BFLY PT, R0, R5, 0x4, 0x1f ;  /* 0x0c801f0005007f89 */ /* 0x000e2400000e0000 */
[----:B0-----:R-:W-:Y:S02]  /*2d50*/  FMNMX.FTZ R6, R5, R0, !PT ;  /* 0x0000000005067209 */ /* 0x001fe40007810000 */
[----:B------:R-:W0:Y:S03]  /*2d60*/  S2R R0, SR_TID.X ;  /* 0x0000000000007919 */ /* 0x000e260000002100 */
[----:B------:R-:W3:Y:S02]  /*2d70*/  SHFL.BFLY PT, R3, R6, 0x2, 0x1f ;  /* 0x0c401f0006037f89 */ /* 0x000ee400000e0000 */
[----:B---3--:R-:W-:Y:S02]  /*2d80*/  FMNMX.FTZ R7, R6, R3, !PT ;  /* 0x0000000306077209 */ /* 0x008fe40007810000 */
[----:B------:R-:W-:-:S02]  /*2d90*/  MOV R3, 0x400 ;  /* 0x0000040000037802 */ /* 0x000fc40000000f00 */
[----:B0-----:R-:W-:Y:S01]  /*2da0*/  LOP3.LUT P0, R18, R0, 0x1f, RZ, 0xc0, !PT ;  /* 0x0000001f00127812 */ /* 0x001fe2000780c0ff */
[----:B------:R-:W0:Y:S01]  /*2db0*/  SHFL.BFLY PT, R12, R7, 0x1, 0x1f ;  /* 0x0c201f00070c7f89 */ /* 0x000e2200000e0000 */
[----:B------:R-:W-:Y:S02]  /*2dc0*/  IADD3 R13, PT, PT, R3, 0xc0, RZ ;  /* 0x000000c0030d7810 */ /* 0x000fe40007ffe0ff */
[----:B------:R-:W-:Y:S02]  /*2dd0*/  SHF.R.U32.HI R11, RZ, 0x5, R0 ;  /* 0x00000005ff0b7819 */ /* 0x000fe40000011600 */
[----:B-1----:R-:W-:Y:S02]  /*2de0*/  LEA R13, R2, R13, 0x18 ;  /* 0x0000000d020d7211 */ /* 0x002fe400078ec0ff */
[----:B------:R-:W-:-:S03]  /*2df0*/  ISETP.GT.U32.AND P1, PT, R18, 0x3, PT ;  /* 0x000000031200780c */ /* 0x000fc60003f24070 */
[----:B------:R-:W-:Y:S01]  /*2e00*/  IMAD R6, R11, 0x4, R13 ;  /* 0x000000040b067824 */ /* 0x000fe200078e020d */
[----:B0-----:R-:W-:Y:S02]  /*2e10*/  FMNMX.FTZ R15, R7, R12, !PT ;  /* 0x0000000c070f7209 */ /* 0x001fe40007810000 */
[----:B------:R-:W-:-:S03]  /*2e20*/  LEA R12, R18, R13, 0x2 ;  /* 0x0000000d120c7211 */ /* 0x000fc600078e10ff */
[----:B------:R0:W-:Y:S01]  /*2e30*/  @!P0 STS [R6], R15 ;  /* 0x0000000f06008388 */ /* 0x0001e20000000800 */
[----:B------:R-:W-:Y:S01]  /*2e40*/  BAR.SYNC.DEFER_BLOCKING 0x0 ;  /* 0x0000000000007b1d */ /* 0x000fe20000010000 */
[----:B0-----:R-:W-:-:S05]  /*2e50*/  IMAD.MOV.U32 R15, RZ, RZ, RZ ;  /* 0x000000ffff0f7224 */ /* 0x001fca00078e00ff */
[----:B------:R-:W0:Y:S04]  /*2e60*/  @!P1 LDS R14, [R12] ;  /* 0x000000000c0e9984 */ /* 0x000e280000000800 */
[----:B0-----:R-:W0:Y:S02]  /*2e70*/  SHFL.BFLY PT, R5, R14, 0x2, 0x1f ;  /* 0x0c401f000e057f89 */ /* 0x001e2400000e0000 */
[----:B0-----:R-:W-:-:S05]  /*2e80*/  FMNMX.FTZ R13, R5, R14, !PT ;  /* 0x0000000e050d7209 */ /* 0x001fca0007810000 */
[----:B------:R-:W0:Y:S02]  /*2e90*/  SHFL.BFLY PT, R4, R13, 0x1, 0x1f ;  /* 0x0c201f000d047f89 */ /* 0x000e2400000e0000 */
[----:B0-----:R-:W-:Y:S01]  /*2ea0*/  FMNMX.FTZ R5, R13, R4, !PT ;  /* 0x000000040d057209 */ /* 0x001fe20007810000 */
[----:B--2---:R-:W-:-:S05]  /*2eb0*/  IMAD.SHL.U32 R4, R20, 0x200, RZ ;  /* 0x0000020014047824 */ /* 0x004fca00078e00ff */
[----:B------:R-:W-:Y:S01]  /*2ec0*/  IADD3 R7, PT, PT, -R4, UR4, RZ ;  /* 0x0000000404077c10 */ /* 0x000fe2000fffe1ff */
[----:B------:R-:W0:Y:S03]  /*2ed0*/  SHFL.IDX PT, R5, R5, RZ, 0x1f ;  /* 0x00001fff05057589 */ /* 0x000e2600000e0000 */
[----:B------:R-:W-:-:S13]  /*2ee0*/  ISETP.GE.AND P2, PT, R0, R7, PT ;  /* 0x000000070000720c */ /* 0x000fda0003f46270 */
[----:B------:R-:W-:Y:S05]  /*2ef0*/  @P2 BRA `(.L_x_18242) ;  /* 0x0000000c00842947 */ /* 0x000fea0003800000 */
[----:B------:R-:W-:Y:S01]  /*2f00*/  LOP3.LUT R13, RZ, R0, RZ, 0x33, !PT ;  /* 0x00000000ff0d7212 */ /* 0x000fe200078e33ff */
[----:B------:R-:W-:Y:S03]  /*2f10*/  BSSY.RECONVERGENT B1, `(.L_x_18243) ;  /* 0x000001c000017945 */ /* 0x000fe60003800200 */
[----:B------:R-:W-:-:S04]  /*2f20*/  IADD3 R13, PT, PT, R13, UR4, RZ ;  /* 0x000000040d0d7c10 */ /* 0x000fc8000fffe0ff */
[C---:B------:R-:W-:Y:S01]  /*2f30*/  LOP3.LUT R14, R13.reuse, 0x180, RZ, 0xc0, !PT ;  /* 0x000001800d0e7812 */ /* 0x040fe200078ec0ff */
[----:B------:R-:W-:-:S03]  /*2f40*/  IMAD.IADD R15, R13, 0x1, -R4 ;  /* 0x000000010d0f7824 */ /* 0x000fc600078e0a04 */
[----:B------:R-:W-:Y:S02]  /*2f50*/  ISETP.NE.AND P0, PT, R14, 0x180, PT ;  /* 0x000001800e00780c */ /* 0x000fe40003f05270 */
[----:B------:R-:W-:Y:S01]  /*2f60*/  ISETP.GE.U32.AND P3, PT, R15, 0x180, PT ;  /* 0x000001800f00780c */ /* 0x000fe20003f66070 */
[----:B------:R-:W-:Y:S01]  /*2f70*/  IMAD.MOV.U32 R15, RZ, RZ, RZ ;  /* 0x000000ffff0f7224 */ /* 0x000fe200078e00ff */
[----:B------:R-:W-:-:S09]  /*2f80*/  MOV R14, R0 ;  /* 0x00000000000e7202 */ /* 0x000fd20000000f00 */
        /* <DEDUP_REMOVED lines=9> */
.L_x_18245:
        /* <DEDUP_REMOVED lines=11> */
.L_x_18244:
[----:B------:R-:W-:Y:S05]  /*30d0*/  BSYNC.RECONVERGENT B1 ;  /* 0x0000000000017941 */ /* 0x000fea0003800200 */
.L_x_18243:
        /* <DEDUP_REMOVED lines=12> */
.L_x_18248:
        /* <DEDUP_REMOVED lines=100> */
.L_x_18247:
[----:B------:R-:W-:Y:S05]  /*37e0*/  BSYNC.RECONVERGENT B1 ;  /* 0x0000000000017941 */ /* 0x000fea0003800200 */
.L_x_18246:
        /* <DEDUP_REMOVED lines=55> */
.L_x_18250:
[----:B------:R-:W-:Y:S05]  /*3b60*/  BSYNC.RECONVERGENT B1 ;  /* 0x0000000000017941 */ /* 0x000fea0003800200 */
.L_x_18249:
        /* <DEDUP_REMOVED lines=26> */
.L_x_18242:
[----:B------:R-:W-:Y:S05]  /*3d10*/  BSYNC.RECONVERGENT B0 ;  /* 0x0000000000007941 */ /* 0x000fea0003800200 */
.L_x_18241:
        /* <DEDUP_REMOVED lines=24> */
[----:B-1----:R-:W-:Y:S01]  /*3ea0*/  VIADD R13, R6, UR4 ;  /* 0x00000004060d7c36 */ /* 0x002fe20008000000 */
        /* <DEDUP_REMOVED lines=8> */
[----:B------:R-:W-:-:S03]  /*3f30*/  VIADD R15, R3, 0xe0 ;  /* 0x000000e0030f7836 */ /* 0x000fc60000000000 */
[C---:B------:R-:W-:Y:S01]  /*3f40*/  LOP3.LUT R14, R13.reuse, 0x3, RZ, 0xc0, !PT ;  /* 0x000000030d0e7812 */ /* 0x040fe200078ec0ff */
[----:B------:R-:W-:Y:S01]  /*3f50*/  IMAD.SHL.U32 R6, R13, 0x80, RZ ;  /* 0x000000800d067824 */ /* 0x000fe200078e00ff */
[----:B------:R-:W-:Y:S02]  /*3f60*/  LEA R15, R2, R15, 0x18 ;  /* 0x0000000f020f7211 */ /* 0x000fe400078ec0ff */
[----:B------:R-:W-:Y:S02]  /*3f70*/  IADD3 R14, PT, PT, RZ, -R14, RZ ;  /* 0x8000000eff0e7210 */ /* 0x000fe40007ffe0ff */
[----:B------:R-:W-:Y:S01]  /*3f80*/  LOP3.LUT R13, R6, 0x180, RZ, 0xc0, !PT ;  /* 0x00000180060d7812 */ /* 0x000fe200078ec0ff */
[----:B------:R-:W-:-:S04]  /*3f90*/  IMAD R12, R0, 0x4, R15 ;  /* 0x00000004000c7824 */ /* 0x000fc800078e020f */
[----:B------:R-:W-:-:S07]  /*3fa0*/  IMAD.IADD R6, R13, 0x1, R0 ;  /* 0x000000010d067824 */ /* 0x000fce00078e0200 */
.L_x_18255:
[----:B------:R-:W1:Y:S01]  /*3fb0*/  LDS R13, [R12] ;  /* 0x000000000c0d7984 */ /* 0x000e620000000800 */
[----:B------:R-:W-:-:S04]  /*3fc0*/  IADD3 R14, PT, PT, R14, 0x1, RZ ;  /* 0x000000010e0e7810 */ /* 0x000fc80007ffe0ff */
[----:B------:R-:W-:Y:S01]  /*3fd0*/  ISETP.NE.AND P0, PT, R14, RZ, PT ;  /* 0x000000ff0e00720c */ /* 0x000fe20003f05270 */
[----:B-1----:R-:W-:-:S05]  /*3fe0*/  FMUL.FTZ R13, R13, R39 ;  /* 0x000000270d0d7220 */ /* 0x002fca0000410000 */
[----:B------:R1:W-:Y:S02]  /*3ff0*/  STS [R12], R13 ;  /* 0x0000000d0c007388 */ /* 0x0003e40000000800 */
[----:B-1----:R-:W-:-:S05]  /*4000*/  VIADD R12, R12, 0x200 ;  /* 0x000002000c0c7836 */ /* 0x002fca0000000000 */
[----:B------:R-:W-:Y:S05]  /*4010*/  @P0 BRA `(.L_x_18255) ;  /* 0xfffffffc00e40947 */ /* 0x000fea000383ffff */
.L_x_18254:
[----:B------:R-:W-:Y:S05]  /*4020*/  BSYNC.RECONVERGENT B1 ;  /* 0x0000000000017941 */ /* 0x000fea0003800200 */
.L_x_18253:
        /* <DEDUP_REMOVED lines=12> */
.L_x_18258:
        /* <DEDUP_REMOVED lines=52> */
.L_x_18257:
[----:B------:R-:W-:Y:S05]  /*4430*/  BSYNC.RECONVERGENT B1 ;  /* 0x0000000000017941 */ /* 0x000fea0003800200 */
.L_x_18256:
        /* <DEDUP_REMOVED lines=31> */
.L_x_18260:
[----:B------:R-:W-:Y:S05]  /*4630*/  BSYNC.RECONVERGENT B1 ;  /* 0x0000000000017941 */ /* 0x000fea0003800200 */
.L_x_18259:
        /* <DEDUP_REMOVED lines=14> */
.L_x_18252:
[----:B------:R-:W-:Y:S05]  /*4720*/  BSYNC.RECONVERGENT B0 ;  /* 0x0000000000007941 */ /* 0x000fea0003800200 */
.L_x_18251:
[----:B------:R-:W3:Y:S01]  /*4730*/  LDCU UR6, c[0x0][0x370] ;  /* 0x00006e00ff0677ac */ /* 0x000ee20008000800 */
[----:B------:R-:W4:Y:S08]  /*4740*/  LDC R19, c[0x0][0x378] ;  /* 0x0000de00ff137b82 */ /* 0x000f300000000800 */
[----:B------:R-:W-:Y:S01]  /*4750*/  BAR.SYNC.DEFER_BLOCKING 0x0 ;  /* 0x0000000000007b1d */ /* 0x000fe20000010000 */
[----:B------:R-:W-:-:S02]  /*4760*/  ISETP.NE.AND P0, PT, R0, RZ, PT ;  /* 0x000000ff0000720c */ /* 0x000fc40003f05270 */
[----:B------:R-:W-:-:S03]  /*4770*/  LEA R40, R20, R11, 0x4 ;  /* 0x0000000b14287211 */ /* 0x000fc600078e20ff */
        /* <DEDUP_REMOVED lines=18> */
.L_x_18262:
[----:B0-----:R-:W-:Y:S05]  /*48a0*/  BSYNC.RECONVERGENT B0 ;  /* 0x0000000000007941 */ /* 0x001fea0003800200 */
.L_x_18261:
[----:B------:R-:W-:Y:S01]  /*48b0*/  ISETP.GE.U32.AND P0, PT, R40, UR9, PT ;  /* 0x0000000928007c0c */ /* 0x000fe2000bf06070 */
[----:B------:R-:W0:Y:S01]  /*48c0*/  LDCU.64 UR14, c[0x0][0x3a8] ;  /* 0x00007500ff0e77ac */ /* 0x000e220008000a00 */
[----:B------:R-:W-:Y:S01]  /*48d0*/  BSSY.RECONVERGENT B1, `(.L_x_18263) ;  /* 0x000036a000017945 */ /* 0x000fe20003800200 */
[----:B------:R-:W-:Y:S01]  /*48e0*/  HFMA2 R23, -RZ, RZ, 0, 0 ;  /* 0x00000000ff177431 */ /* 0x000fe200000001ff */
[----:B------:R-:W-:Y:S02]  /*48f0*/  CS2R R24, SRZ ;  /* 0x0000000000187805 */ /* 0x000fe4000001ff00 */
[----:B------:R-:W-:Y:S02]  /*4900*/  CS2R R26, SRZ ;  /* 0x00000000001a7805 */ /* 0x000fe4000001ff00 */
[----:B------:R-:W-:Y:S02]  /*4910*/  CS2R R28, SRZ ;  /* 0x00000000001c7805 */ /* 0x000fe4000001ff00 */
[----:B------:R-:W-:-:S02]  /*4920*/  CS2R R30, SRZ ;  /* 0x00000000001e7805 */ /* 0x000fc4000001ff00 */
[----:B------:R-:W-:Y:S01]  /*4930*/  CS2R R32, SRZ ;  /* 0x0000000000207805 */ /* 0x000fe2000001ff00 */
[----:B------:R-:W-:Y:S01]  /*4940*/  IMAD.MOV.U32 R34, RZ, RZ, RZ ;  /* 0x000000ffff227224 */ /* 0x000fe200078e00ff */
[----:B------:R-:W-:Y:S06]  /*4950*/  @P0 BRA `(.L_x_18264) ;  /* 0x0000003400840947 */ /* 0x000fec0003800000 */
[----:B------:R-:W5:Y:S01]  /*4960*/  I2F.RP R14, R8 ;  /* 0x00000008000e7306 */ /* 0x000f620000209400 */
[----:B---3--:R-:W3:Y:S01]  /*4970*/  LDC R5, c[0x0][0x3c8] ;  /* 0x0000f200ff057b82 */ /* 0x008ee20000000800 */
[----:B------:R-:W0:Y:S01]  /*4980*/  LDCU.64 UR16, c[0x0][0x3b8] ;  /* 0x00007700ff1077ac */ /* 0x000e220008000a00 */
[----:B-1----:R-:W-:Y:S01]  /*4990*/  IMAD.WIDE.U32 R6, R40, 0x4, RZ ;  /* 0x0000000428067825 */ /* 0x002fe200078e00ff */
[----:B------:R-:W-:Y:S02]  /*49a0*/  SHF.L.U32 R12, R0, 0x5, RZ ;  /* 0x00000005000c7819 */ /* 0x000fe400000006ff */
[----:B------:R-:W-:Y:S01]  /*49b0*/  CS2R R24, SRZ ;  /* 0x0000000000187805 */ /* 0x000fe2000001ff00 */
[----:B------:R-:W1:Y:S01]  /*49c0*/  LDCU UR5, c[0x0][0x3fc] ;  /* 0x00007f80ff0577ac */ /* 0x000e620008000800 */
[----:B------:R-:W-:Y:S01]  /*49d0*/  VIADD R3, R3, 0xe0 ;  /* 0x000000e003037836 */ /* 0x000fe20000000000 */
[----:B------:R-:W-:Y:S01]  /*49e0*/  LOP3.LUT R12, R12, 0x60, RZ, 0xe2, !PT ;  /* 0x000000600c0c7812 */ /* 0x000fe200078ee2ff */
[C---:B------:R-:W-:Y:S01]  /*49f0*/  IMAD R4, R11.reuse, 0x20, R4 ;  /* 0x000000200b047824 */ /* 0x040fe200078e0204 */
[----:B------:R-:W-:Y:S01]  /*4a00*/  UIADD3 UR4, UPT, UPT, UR12, 0x1f, URZ ;  /* 0x0000001f0c047890 */ /* 0x000fe2000fffe0ff */
[----:B------:R-:W-:Y:S01]  /*4a10*/  VIADD R36, R40, 0x1 ;  /* 0x0000000128247836 */ /* 0x000fe20000000000 */
[----:B------:R-:W-:Y:S01]  /*4a20*/  LEA R3, R2, R3, 0x18 ;  /* 0x0000000302037211 */ /* 0x000fe200078ec0ff */
[----:B------:R-:W-:Y:S01]  /*4a30*/  VIADD R38, R4, 0x3 ;  /* 0x0000000304267836 */ /* 0x000fe20000000000 */
[----:B------:R-:W-:Y:S01]  /*4a40*/  LEA R12, R11, R12, 0x7 ;  /* 0x0000000c0b0c7211 */ /* 0x000fe200078e38ff */
[----:B-----5:R-:W5:Y:S01]  /*4a50*/  MUFU.RCP R14, R14 ;  /* 0x0000000e000e7308 */ /* 0x020f620000001000 */
[----:B------:R-:W-:Y:S01]  /*4a60*/  SHF.L.U32 R2, R0, 0x3, RZ ;  /* 0x0000000300027819 */ /* 0x000fe200000006ff */
[----:B------:R-:W-:Y:S01]  /*4a70*/  USHF.R.U32.HI UR4, URZ, 0x5, UR4 ;  /* 0x00000005ff047899 */ /* 0x000fe20008011604 */
[----:B------:R-:W-:Y:S01]  /*4a80*/  IADD3 R21, PT, PT, R12, 0x10, R3 ;  /* 0x000000100c157810 */ /* 0x000fe20007ffe003 */
[----:B------:R-:W-:Y:S01]  /*4a90*/  IMAD.MOV.U32 R12, RZ, RZ, RZ ;  /* 0x000000ffff0c7224 */ /* 0x000fe200078e00ff */
[----:B------:R-:W-:Y:S01]  /*4aa0*/  LOP3.LUT R39, R2, 0x18, RZ, 0xc0, !PT ;  /* 0x0000001802277812 */ /* 0x000fe200078ec0ff */
[----:B------:R-:W-:Y:S01]  /*4ab0*/  IMAD.MOV.U32 R23, RZ, RZ, RZ ;  /* 0x000000ffff177224 */ /* 0x000fe200078e00ff */
[----:B------:R-:W-:-:S02]  /*4ac0*/  CS2R R26, SRZ ;  /* 0x00000000001a7805 */ /* 0x000fc4000001ff00 */
[----:B------:R-:W-:Y:S01]  /*4ad0*/  CS2R R28, SRZ ;  /* 0x00000000001c7805 */ /* 0x000fe2000001ff00 */
[----:B-1----:R-:W-:Y:S01]  /*4ae0*/  IMAD.U32 R41, RZ, RZ, UR5 ;  /* 0x00000005ff297e24 */ /* 0x002fe2000f8e00ff */
[----:B------:R-:W-:Y:S01]  /*4af0*/  CS2R R30, SRZ ;  /* 0x00000000001e7805 */ /* 0x000fe2000001ff00 */
[----:B---3--:R-:W-:Y:S01]  /*4b00*/  IMAD R5, R5, UR13, RZ ;  /* 0x0000000d05057c24 */ /* 0x008fe2000f8e02ff */
[----:B------:R-:W-:Y:S02]  /*4b10*/  CS2R R32, SRZ ;  /* 0x0000000000207805 */ /* 0x000fe4000001ff00 */
[----:B------:R-:W-:Y:S01]  /*4b20*/  MOV R34, RZ ;  /* 0x000000ff00227202 */ /* 0x000fe20000000f00 */
[----:B------:R-:W-:Y:S01]  /*4b30*/  VIADD R40, R40, -UR4 ;  /* 0x8000000428287c36 */ /* 0x000fe20008000000 */
[----:B------:R-:W-:Y:S01]  /*4b40*/  IADD3 R39, PT, PT, R39, R38, RZ ;  /* 0x0000002627277210 */ /* 0x000fe20007ffe0ff */
[----:B------:R-:W-:Y:S01]  /*4b50*/  IMAD.WIDE R6, R5, 0x4, R6 ;  /* 0x0000000405067825 */ /* 0x000fe200078e0206 */
[----:B------:R-:W-:-:S03]  /*4b60*/  IADD3 R41, PT, PT, -R41, UR8, RZ ;  /* 0x0000000829297c10 */ /* 0x000fc6000fffe1ff */
[----:B-----5:R-:W-:Y:S01]  /*4b70*/  VIADD R13, R14, 0xffffffe ;  /* 0x0ffffffe0e0d7836 */ /* 0x020fe20000000000 */
[----:B0-----:R-:W-:Y:S01]  /*4b80*/  IADD3 R22, P0, PT, R6, UR16, RZ ;  /* 0x0000001006167c10 */ /* 0x001fe2000ff1e0ff */
[----:B------:R-:W0:Y:S03]  /*4b90*/  LDCU UR16, c[0x0][0x3e0] ;  /* 0x00007c00ff1077ac */ /* 0x000e260008000800 */
[----:B--2---:R-:W-:Y:S01]  /*4ba0*/  IADD3.X R37, PT, PT, R7, UR17, RZ, P0, !PT ;  /* 0x0000001107257c10 */ /* 0x004fe200087fe4ff */
[----:B------:R-:W1:Y:S01]  /*4bb0*/  F2I.FTZ.U32.TRUNC.NTZ R13, R13 ;  /* 0x0000000d000d7305 */ /* 0x000e62000021f000 */
[----:B0-----:R-:W-:Y:S01]  /*4bc0*/  IMAD R16, R9, UR16, RZ ;  /* 0x0000001009107c24 */ /* 0x001fe2000f8e02ff */
[----:B------:R-:W-:Y:S01]  /*4bd0*/  LOP3.LUT R9, R2, 0xf8, RZ, 0xc0, !PT ;  /* 0x000000f802097812 */ /* 0x000fe200078ec0ff */
[----:B-1----:R-:W-:-:S03]  /*4be0*/  IMAD.MOV R35, RZ, RZ, -R13 ;  /* 0x000000ffff237224 */ /* 0x002fc600078e0a0d */
[----:B------:R-:W-:Y:S01]  /*4bf0*/  SHF.R.S32.HI R17, RZ, 0x1f, R16 ;  /* 0x0000001fff117819 */ /* 0x000fe20000011410 */
[----:B------:R-:W-:-:S04]  /*4c00*/  IMAD R35, R35, R8, RZ ;  /* 0x0000000823237224 */ /* 0x000fc800078e02ff */
[----:B------:R-:W-:-:S07]  /*4c10*/  IMAD.HI.U32 R35, R13, R35, R12 ;  /* 0x000000230d237227 */ /* 0x000fce00078e000c */
.L_x_18291:
[----:B------:R-:W0:Y:S01]  /*4c20*/  LDC R15, c[0x0][0x400] ;  /* 0x00010000ff0f7b82 */ /* 0x000e220000000800 */
[----:B------:R-:W-:Y:S01]  /*4c30*/  VIADD R2, R38, 0xfffffffd ;  /* 0xfffffffd26027836 */ /* 0x000fe20000000000 */
[----:B------:R-:W-:Y:S04]  /*4c40*/  BSSY.RECONVERGENT B0, `(.L_x_18265) ;  /* 0x0000328000007945 */ /* 0x000fe80003800200 */
[----:B------:R-:W-:Y:S02]  /*4c50*/  IABS R6, R2 ;  /* 0x0000000200067213 */ /* 0x000fe40000000000 */
[----:B------:R-:W1:Y:S03]  /*4c60*/  LDC R7, c[0x0][0x404] ;  /* 0x00010100ff077b82 */ /* 0x000e660000000800 */
[----:B------:R-:W-:-:S05]  /*4c70*/  IMAD.HI.U32 R4, R35, R6, RZ ;  /* 0x0000000623047227 */ /* 0x000fca00078e00ff */
        /* <DEDUP_REMOVED lines=88> */
[----:B------:R-:W-:-:S03]  /*5200*/  IADD3 R4, PT, PT, R39, -0x3, RZ ;  /* 0xfffffffd27047810 */ /* 0x000fc60007ffe0ff */
        /* <DEDUP_REMOVED lines=12> */
[----:B-----5:R-:W-:Y:S02]  /*52d0*/  PRMT R13, R7, 0x7632, R13 ;  /* 0x00007632070d7816 */ /* 0x020fe4000000000d */
[----:B------:R-:W-:-:S02]  /*52e0*/  ISETP.GE.AND P4, PT, R75, UR12, PT ;  /* 0x0000000c4b007c0c */ /* 0x000fc4000bf86270 */
[----:B------:R-:W-:Y:S02]  /*52f0*/  IADD3 R75, PT, PT, R39, -0x2, RZ ;  /* 0xfffffffe274b7810 */ /* 0x000fe40007ffe0ff */
        /* <DEDUP_REMOVED lines=19> */
.L_x_18268:
[----:B------:R-:W-:Y:S05]  /*5430*/  BSYNC.RECONVERGENT B2 ;  /* 0x0000000000027941 */ /* 0x000fea0003800200 */
.L_x_18267:
[----:B-----5:R-:W-:Y:S02]  /*5440*/  HMUL2.BF16_V2 R13, R5, R6 ;  /* 0x00000006050d7232 */ /* 0x020fe40000200000 */
[----:B------:R-:W-:Y:S01]  /*5450*/  IMAD.MOV.U32 R6, RZ, RZ, R79 ;  /* 0x000000ffff067224 */ /* 0x000fe200078e004f */
[----:B------:R0:W5:Y:S02]  /*5460*/  LDG.E.CONSTANT R82, desc[UR10][R2.64+0x208] ;  /* 0x0002080a02527981 */ /* 0x000164000c1e9900 */
[C---:B------:R-:W-:Y:S02]  /*5470*/  PRMT R73, R13.reuse, 0x7632, R73 ;  /* 0x000076320d497816 */ /* 0x040fe40000000049 */
[----:B------:R-:W-:Y:S02]  /*5480*/  HFMA2.BF16_V2 R75, R6, R7, -RZ ;  /* 0x00000007064b7231 */ /* 0x000fe400003000ff */
[----:B------:R-:W-:Y:S01]  /*5490*/  IMAD.MOV.U32 R7, RZ, RZ, R80 ;  /* 0x000000ffff077224 */ /* 0x000fe200078e0050 */
[----:B------:R0:W5:Y:S01]  /*54a0*/  LDG.E.CONSTANT R84, desc[UR10][R2.64+0x20c] ;  /* 0x00020c0a02547981 */ /* 0x000162000c1e9900 */
[----:B------:R-:W-:Y:S01]  /*54b0*/  SHF.L.U32 R13, R13, 0x10, RZ ;  /* 0x000000100d0d7819 */ /* 0x000fe200000006ff */
[----:B------:R-:W-:Y:S01]  /*54c0*/  IMAD.U32 R78, R73, 0x10000, RZ ;  /* 0x00010000494e7824 */ /* 0x000fe200078e00ff */
[C---:B------:R-:W-:Y:S01]  /*54d0*/  PRMT R77, R75.reuse, 0x7632, R77 ;  /* 0x000076324b4d7816 */ /* 0x040fe2000000004d */
[----:B------:R-:W-:-:S02]  /*54e0*/  IMAD.U32 R75, R75, 0x10000, RZ ;  /* 0x000100004b4b7824 */ /* 0x000fc400078e00ff */
[----:B------:R-:W-:Y:S02]  /*54f0*/  HMUL2.BF16_V2 R76, R7, R76 ;  /* 0x0000004c074c7232 */ /* 0x000fe40000200000 */
[----:B------:R-:W-:Y:S01]  /*5500*/  FADD.FTZ R78, R13, R78 ;  /* 0x0000004e0d4e7221 */ /* 0x000fe20000010000 */
[----:B------:R-:W-:Y:S02]  /*5510*/  SHF.L.U32 R80, R77, 0x10, RZ ;  /* 0x000000104d507819 */ /* 0x000fe400000006ff */
[----:B------:R0:W5:Y:S01]  /*5520*/  LDG.E.CONSTANT R77, desc[UR10][R2.64+0x204] ;  /* 0x0002040a024d7981 */ /* 0x000162000c1e9900 */
[C---:B------:R-:W-:Y:S02]  /*5530*/  PRMT R13, R76.reuse, 0x7610, R13 ;  /* 0x000076104c0d7816 */ /* 0x040fe4000000000d */
[----:B------:R-:W-:Y:S01]  /*5540*/  FADD.FTZ R75, R75, R80 ;  /* 0x000000504b4b7221 */ /* 0x000fe20000010000 */
[----:B------:R-:W-:Y:S01]  /*5550*/  PRMT R73, R76, 0x7632, R73 ;  /* 0x000076324c497816 */ /* 0x000fe20000000049 */
[----:B------:R0:W5:Y:S01]  /*5560*/  LDG.E.CONSTANT R80, desc[UR10][R2.64+0x200] ;  /* 0x0002000a02507981 */ /* 0x000162000c1e9900 */
[----:B------:R-:W-:Y:S01]  /*5570*/  BSSY.RECONVERGENT B2, `(.L_x_18269) ;  /* 0x0000022000027945 */ /* 0x000fe20003800200 */
[----:B------:R-:W-:-:S02]  /*5580*/  IMAD.U32 R13, R13, 0x10000, RZ ;  /* 0x000100000d0d7824 */ /* 0x000fc400078e00ff */
[----:B------:R-:W-:Y:S01]  /*5590*/  IMAD.U32 R76, R73, 0x10000, RZ ;  /* 0x00010000494c7824 */ /* 0x000fe200078e00ff */
[----:B------:R-:W-:Y:S06]  /*55a0*/  @P0 BRA `(.L_x_18270) ;  /* 0x0000000000780947 */ /* 0x000fec0003800000 */
[C---:B------:R-:W-:Y:S01]  /*55b0*/  VIADD R79, R39.reuse, 0x1 ;  /* 0x00000001274f7836 */ /* 0x040fe20000000000 */
[C---:B------:R-:W-:Y:S01]  /*55c0*/  IADD3 R73, PT, PT, R39.reuse, -0x1, RZ ;  /* 0xffffffff27497810 */ /* 0x040fe20007ffe0ff */
[C---:B------:R-:W-:Y:S01]  /*55d0*/  VIADD R81, R39.reuse, 0x2 ;  /* 0x0000000227517836 */ /* 0x040fe20000000000 */
[----:B------:R-:W-:Y:S02]  /*55e0*/  ISETP.GE.AND P6, PT, R39, UR12, PT ;  /* 0x0000000c27007c0c */ /* 0x000fe4000bfc6270 */
[----:B------:R-:W-:Y:S01]  /*55f0*/  ISETP.GE.AND P5, PT, R79, UR12, PT ;  /* 0x0000000c4f007c0c */ /* 0x000fe2000bfa6270 */
[----:B------:R-:W-:Y:S01]  /*5600*/  VIADD R79, R39, 0xfffffffe ;  /* 0xfffffffe274f7836 */ /* 0x000fe20000000000 */
[----:B------:R-:W-:Y:S01]  /*5610*/  ISETP.GE.AND P4, PT, R81, UR12, PT ;  /* 0x0000000c51007c0c */ /* 0x000fe2000bf86270 */
[----:B------:R-:W-:Y:S01]  /*5620*/  VIADD R81, R39, 0x4 ;  /* 0x0000000427517836 */ /* 0x000fe20000000000 */
[----:B------:R-:W-:Y:S02]  /*5630*/  ISETP.GE.AND P1, PT, R73, UR12, PT ;  /* 0x0000000c49007c0c */ /* 0x000fe4000bf26270 */
[----:B-----5:R-:W-:-:S02]  /*5640*/  PRMT R73, R77, 0x7632, R73 ;  /* 0x000076324d497816 */ /* 0x020fc40000000049 */
        /* <DEDUP_REMOVED lines=20> */
.L_x_18270:
[----:B------:R-:W-:Y:S05]  /*5790*/  BSYNC.RECONVERGENT B2 ;  /* 0x0000000000027941 */ /* 0x000fea0003800200 */
.L_x_18269:
[----:B-----5:R-:W-:Y:S01]  /*57a0*/  HFMA2.BF16_V2 R80, R5, R80, -RZ ;  /* 0x0000005005507231 */ /* 0x020fe200003000ff */
[----:B------:R-:W-:Y:S01]  /*57b0*/  F2FP.BF16.F32.PACK_AB R79, R15, R14 ;  /* 0x0000000e0f4f723e */ /* 0x000fe200000010ff */
[----:B------:R-:W-:Y:S02]  /*57c0*/  HMUL2.BF16_V2 R15, R6, R77 ;  /* 0x0000004d060f7232 */ /* 0x000fe40000200000 */
[----:B------:R-:W-:Y:S01]  /*57d0*/  FADD.FTZ R76, R13, R76 ;  /* 0x0000004c0d4c7221 */ /* 0x000fe20000010000 */
[----:B------:R-:W-:Y:S01]  /*57e0*/  FADD.FTZ R75, R78, R75 ;  /* 0x0000004b4e4b7221 */ /* 0x000fe20000010000 */
[C---:B------:R-:W-:Y:S01]  /*57f0*/  PRMT R13, R80.reuse, 0x7610, R13 ;  /* 0x00007610500d7816 */ /* 0x040fe2000000000d */
[----:B------:R-:W-:Y:S01]  /*5800*/  HMUL2.BF16_V2 R82, R7, R82 ;  /* 0x0000005207527232 */ /* 0x000fe20000200000 */
[C---:B------:R-:W-:Y:S01]  /*5810*/  PRMT R73, R15.reuse, 0x7632, R73 ;  /* 0x000076320f497816 */ /* 0x040fe20000000049 */
[----:B------:R-:W-:Y:S01]  /*5820*/  IMAD.U32 R15, R15, 0x10000, RZ ;  /* 0x000100000f0f7824 */ /* 0x000fe200078e00ff */
[----:B------:R-:W-:Y:S01]  /*5830*/  SHF.L.U32 R77, R13, 0x10, RZ ;  /* 0x000000100d4d7819 */ /* 0x000fe200000006ff */
[----:B------:R-:W-:Y:S01]  /*5840*/  IMAD.MOV.U32 R13, RZ, RZ, R79 ;  /* 0x000000ffff0d7224 */ /* 0x000fe200078e004f */
[----:B------:R-:W-:-:S02]  /*5850*/  PRMT R14, R80, 0x7632, R14 ;  /* 0x00007632500e7816 */ /* 0x000fc4000000000e */
[----:B------:R-:W-:Y:S02]  /*5860*/  SHF.L.U32 R78, R73, 0x10, RZ ;  /* 0x00000010494e7819 */ /* 0x000fe400000006ff */
[----:B------:R-:W-:Y:S02]  /*5870*/  HFMA2.BF16_V2 R12, R13, R12, -RZ ;  /* 0x0000000c0d0c7231 */ /* 0x000fe400003000ff */
[----:B------:R-:W-:Y:S01]  /*5880*/  IMAD.U32 R14, R14, 0x10000, RZ ;  /* 0x000100000e0e7824 */ /* 0x000fe200078e00ff */
[C---:B------:R-:W-:Y:S01]  /*5890*/  PRMT R73, R82.reuse, 0x7632, R73 ;  /* 0x0000763252497816 */ /* 0x040fe20000000049 */
[----:B------:R-:W-:Y:S01]  /*58a0*/  FADD.FTZ R80, R15, R78 ;  /* 0x0000004e0f507221 */ /* 0x000fe20000010000 */
[----:B------:R-:W-:Y:S01]  /*58b0*/  PRMT R15, R82, 0x7610, R15 ;  /* 0x00007610520f7816 */ /* 0x000fe2000000000f */
[--C-:B------:R-:W-:Y:S01]  /*58c0*/  FADD.FTZ R79, R77, R14.reuse ;  /* 0x0000000e4d4f7221 */ /* 0x100fe20000010000 */
[C---:B------:R-:W-:Y:S01]  /*58d0*/  PRMT R14, R12.reuse, 0x7632, R14 ;  /* 0x000076320c0e7816 */ /* 0x040fe2000000000e */
[----:B------:R-:W-:Y:S01]  /*58e0*/  IMAD.U32 R12, R12, 0x10000, RZ ;  /* 0x000100000c0c7824 */ /* 0x000fe200078e00ff */
[----:B------:R-:W-:Y:S01]  /*58f0*/  SHF.L.U32 R82, R73, 0x10, RZ ;  /* 0x0000001049527819 */ /* 0x000fe200000006ff */
[----:B------:R-:W-:-:S02]  /*5900*/  IMAD.U32 R81, R15, 0x10000, RZ ;  /* 0x000100000f517824 */ /* 0x000fc400078e00ff */
[----:B------:R-:W-:Y:S01]  /*5910*/  FADD.FTZ R79, R79, R80 ;  /* 0x000000504f4f7221 */ /* 0x000fe20000010000 */
[----:B------:R-:W-:Y:S02]  /*5920*/  IMAD.U32 R15, R14, 0x10000, RZ ;  /* 0x000100000e0f7824 */ /* 0x000fe400078e00ff */
[----:B------:R-:W-:Y:S01]  /*5930*/  FADD.FTZ R14, R75, R76 ;  /* 0x0000004c4b0e7221 */ /* 0x000fe20000010000 */
[----:B------:R2:W5:Y:S01]  /*5940*/  LDG.E.CONSTANT R73, desc[UR10][R2.64+0x404] ;  /* 0x0004040a02497981 */ /* 0x000562000c1e9900 */
[----:B------:R-:W-:Y:S02]  /*5950*/  HFMA2.BF16_V2 R77, R13, R84, -RZ ;  /* 0x000000540d4d7231 */ /* 0x000fe400003000ff */
[----:B------:R-:W-:Y:S01]  /*5960*/  FADD.FTZ R15, R12, R15 ;  /* 0x0000000f0c0f7221 */ /* 0x000fe20000010000 */
[----:B------:R-:W-:Y:S01]  /*5970*/  FADD.FTZ R82, R81, R82 ;  /* 0x0000005251527221 */ /* 0x000fe20000010000 */
[----:B------:R2:W5:Y:S01]  /*5980*/  LDG.E.CONSTANT R76, desc[UR10][R2.64+0x400] ;  /* 0x0004000a024c7981 */ /* 0x000562000c1e9900 */
[C---:B------:R-:W-:Y:S01]  /*5990*/  PRMT R78, R77.reuse, 0x7632, R78 ;  /* 0x000076324d4e7816 */ /* 0x040fe2000000004e */
[----:B------:R-:W-:Y:S02]  /*59a0*/  BSSY.RECONVERGENT B2, `(.L_x_18271) ;  /* 0x0000026000027945 */ /* 0x000fe40003800200 */
[----:B------:R2:W5:Y:S01]  /*59b0*/  LDG.E.CONSTANT R80, desc[UR10][R2.64+0x408] ;  /* 0x0004080a02507981 */ /* 0x000562000c1e9900 */
[----:B------:R-:W-:Y:S01]  /*59c0*/  SHF.L.U32 R77, R77, 0x10, RZ ;  /* 0x000000104d4d7819 */ /* 0x000fe200000006ff */
[----:B------:R-:W-:Y:S01]  /*59d0*/  FADD.FTZ R79, R79, R82 ;  /* 0x000000524f4f7221 */ /* 0x000fe20000010000 */
[----:B------:R-:W-:Y:S01]  /*59e0*/  IMAD.U32 R78, R78, 0x10000, RZ ;  /* 0x000100004e4e7824 */ /* 0x000fe200078e00ff */
[----:B------:R2:W5:Y:S03]  /*59f0*/  LDG.E.CONSTANT R12, desc[UR10][R2.64+0x40c] ;  /* 0x00040c0a020c7981 */ /* 0x000566000c1e9900 */
        /* <DEDUP_REMOVED lines=32> */
.L_x_18272:
[----:B------:R-:W-:Y:S05]  /*5c00*/  BSYNC.RECONVERGENT B2 ;  /* 0x0000000000027941 */ /* 0x000fea0003800200 */
.L_x_18271:
[----:B------:R-:W-:Y:S01]  /*5c10*/  FADD.FTZ R14, R14, R15 ;  /* 0x0000000f0e0e7221 */ /* 0x000fe20000010000 */
[----:B------:R-:W-:Y:S01]  /*5c20*/  FADD.FTZ R15, R79, R78 ;  /* 0x0000004e4f0f7221 */ /* 0x000fe20000010000 */
[----:B-----5:R-:W-:Y:S01]  /*5c30*/  HMUL2.BF16_V2 R78, R7, R80 ;  /* 0x00000050074e7232 */ /* 0x020fe20000200000 */
[----:B------:R3:W5:Y:S01]  /*5c40*/  LDG.E.CONSTANT R81, desc[UR10][R2.64+0x604] ;  /* 0x0006040a02517981 */ /* 0x000762000c1e9900 */
[----:B------:R-:W-:Y:S02]  /*5c50*/  HMUL2.BF16_V2 R76, R5, R76 ;  /* 0x0000004c054c7232 */ /* 0x000fe40000200000 */
[----:B------:R-:W-:Y:S01]  /*5c60*/  HFMA2.BF16_V2 R77, R6, R73, -RZ ;  /* 0x00000049064d7231 */ /* 0x000fe200003000ff */
[----:B------:R3:W5:Y:S04]  /*5c70*/  LDG.E.CONSTANT R80, desc[UR10][R2.64+0x600] ;  /* 0x0006000a02507981 */ /* 0x000768000c1e9900 */
        /* <DEDUP_REMOVED lines=8> */
[----:B---3--:R-:W-:Y:S06]  /*5d00*/  @P0 BRA `(.L_x_18274) ;  /* 0x0000000000780947 */ /* 0x008fec0003800000 */
[C---:B012---:R-:W-:Y:S01]  /*5d10*/  VIADD R2, R39.reuse, 0xffffffff ;  /* 0xffffffff27027836 */ /* 0x047fe20000000000 */
        /* <DEDUP_REMOVED lines=8> */
[----:B-----5:R-:W-:-:S02]  /*5da0*/  PRMT R2, R81, 0x7632, R2 ;  /* 0x0000763251027816 */ /* 0x020fc40000000002 */
        /* <DEDUP_REMOVED lines=20> */
.L_x_18274:
[----:B------:R-:W-:Y:S05]  /*5ef0*/  BSYNC.RECONVERGENT B2 ;  /* 0x0000000000027941 */ /* 0x000fea0003800200 */
.L_x_18273:
[----:B012---:R-:W-:Y:S01]  /*5f00*/  SHF.L.U32 R2, R75, 0x10, RZ ;  /* 0x000000104b027819 */ /* 0x007fe200000006ff */
[----:B------:R-:W-:Y:S02]  /*5f10*/  IMAD.U32 R76, R76, 0x10000, RZ ;  /* 0x000100004c4c7824 */ /* 0x000fe400078e00ff */
[----:B-----5:R-:W-:Y:S02]  /*5f20*/  HMUL2.BF16_V2 R75, R6, R81 ;  /* 0x00000051064b7232 */ /* 0x020fe40000200000 */
[----:B------:R-:W-:Y:S02]  /*5f30*/  IMAD.U32 R77, R77, 0x10000, RZ ;  /* 0x000100004d4d7824 */ /* 0x000fe400078e00ff */
[----:B------:R-:W-:Y:S02]  /*5f40*/  HFMA2.BF16_V2 R3, R5, R80, -RZ ;  /* 0x0000005005037231 */ /* 0x000fe400003000ff */
[----:B------:R-:W-:Y:S01]  /*5f50*/  IMAD.U32 R73, R73, 0x10000, RZ ;  /* 0x0001000049497824 */ /* 0x000fe200078e00ff */
[----:B------:R-:W-:Y:S01]  /*5f60*/  SHF.L.U32 R78, R78, 0x10, RZ ;  /* 0x000000104e4e7819 */ /* 0x000fe200000006ff */
[----:B------:R-:W-:Y:S01]  /*5f70*/  FADD.FTZ R77, R76, R77 ;  /* 0x0000004d4c4d7221 */ /* 0x000fe20000010000 */
[----:B------:R-:W-:Y:S01]  /*5f80*/  PRMT R76, R75, 0x7632, R76 ;  /* 0x000076324b4c7816 */ /* 0x000fe2000000004c */
[----:B------:R-:W-:Y:S01]  /*5f90*/  FADD.FTZ R2, R73, R2 ;  /* 0x0000000249027221 */ /* 0x000fe20000010000 */
[----:B------:R-:W-:Y:S01]  /*5fa0*/  IMAD.U32 R79, R79, 0x10000, RZ ;  /* 0x000100004f4f7824 */ /* 0x000fe200078e00ff */
[----:B------:R-:W-:Y:S01]  /*5fb0*/  PRMT R73, R3, 0x7632, R73 ;  /* 0x0000763203497816 */ /* 0x000fe20000000049 */
[----:B------:R-:W-:-:S02]  /*5fc0*/  IMAD.U32 R75, R75, 0x10000, RZ ;  /* 0x000100004b4b7824 */ /* 0x000fc400078e00ff */
[----:B------:R-:W-:Y:S01]  /*5fd0*/  FADD.FTZ R77, R2, R77 ;  /* 0x0000004d024d7221 */ /* 0x000fe20000010000 */
[----:B------:R-:W-:Y:S02]  /*5fe0*/  IMAD.U32 R76, R76, 0x10000, RZ ;  /* 0x000100004c4c7824 */ /* 0x000fe400078e00ff */
[----:B------:R-:W-:Y:S02]  /*5ff0*/  HFMA2.BF16_V2 R2, R13, R12, -RZ ;  /* 0x0000000c0d027231 */ /* 0x000fe400003000ff */
[----:B------:R-:W-:Y:S02]  /*6000*/  HMUL2.BF16_V2 R12, R7, R82 ;  /* 0x00000052070c7232 */ /* 0x000fe40000200000 */
[----:B------:R-:W-:Y:S01]  /*6010*/  FADD.FTZ R78, R78, R79 ;  /* 0x0000004f4e4e7221 */ /* 0x000fe20000010000 */
[----:B------:R-:W-:Y:S01]  /*6020*/  SHF.L.U32 R80, R73, 0x10, RZ ;  /* 0x0000001049507819 */ /* 0x000fe200000006ff */
[----:B------:R-:W-:Y:S01]  /*6030*/  FADD.FTZ R79, R75, R76 ;  /* 0x0000004c4b4f7221 */ /* 0x000fe20000010000 */
[----:B------:R-:W-:-:S02]  /*6040*/  IMAD.U32 R3, R3, 0x10000, RZ ;  /* 0x0001000003037824 */ /* 0x000fc400078e00ff */
[----:B------:R-:W-:Y:S01]  /*6050*/  HFMA2.BF16_V2 R75, R13, R84, -RZ ;  /* 0x000000540d4b7231 */ /* 0x000fe200003000ff */
[----:B------:R-:W-:Y:S01]  /*6060*/  PRMT R73, R12, 0x7632, R73 ;  /* 0x000076320c497816 */ /* 0x000fe20000000049 */
[----:B------:R-:W-:Y:S01]  /*6070*/  FADD.FTZ R77, R77, R78 ;  /* 0x0000004e4d4d7221 */ /* 0x000fe20000010000 */
        /* <DEDUP_REMOVED lines=50> */
.L_x_18276:
[----:B------:R-:W-:Y:S05]  /*63a0*/  BSYNC.RECONVERGENT B2 ;  /* 0x0000000000027941 */ /* 0x000fea0003800200 */
.L_x_18275:
        /* <DEDUP_REMOVED lines=14> */
[----:B------:R-:W-:Y:S02]  /*6490*/  ISETP.GE.AND P6, PT, R39, UR12, PT ;  /* 0x0000000c27007c0c */ /* 0x000fe4000bfc6270 */
        /* <DEDUP_REMOVED lines=26> */
.L_x_18278:
[----:B------:R-:W-:Y:S05]  /*6640*/  BSYNC.RECONVERGENT B2 ;  /* 0x0000000000027941 */ /* 0x000fea0003800200 */
.L_x_18277:
        /* <DEDUP_REMOVED lines=13> */
[----:B------:R-:W-:Y:S01]  /*6720*/  FADD.FTZ R14, R15, R14 ;  /* 0x0000000e0f0e7221 */ /* 0x000fe20000010000 */
[----:B------:R-:W-:Y:S01]  /*6730*/  SHF.L.U32 R3, R3, 0x10, RZ ;  /* 0x0000001003037819 */ /* 0x000fe200000006ff */
[----:B------:R-:W-:Y:S01]  /*6740*/  HFMA2.BF16_V2 R2, R13, R68, -RZ ;  /* 0x000000440d027231 */ /* 0x000fe200003000ff */
[C---:B------:R-:W-:Y:S01]  /*6750*/  PRMT R15, R69.reuse, 0x7610, R15 ;  /* 0x00007610450f7816 */ /* 0x040fe2000000000f */
[----:B------:R-:W-:Y:S01]  /*6760*/  IMAD.U32 R12, R12, 0x10000, RZ ;  /* 0x000100000c0c7824 */ /* 0x000fe200078e00ff */
[----:B------:R-:W-:Y:S01]  /*6770*/  PRMT R65, R69, 0x7632, R65 ;  /* 0x0000763245417816 */ /* 0x000fe20000000041 */
[----:B------:R-:W-:Y:S02]  /*6780*/  BSSY.RECONVERGENT B2, `(.L_x_18279) ;  /* 0x0000035000027945 */ /* 0x000fe40003800200 */
[----:B------:R-:W-:Y:S01]  /*6790*/  FADD.FTZ R68, R3, R12 ;  /* 0x0000000c03447221 */ /* 0x000fe20000010000 */
[----:B------:R-:W-:Y:S01]  /*67a0*/  SHF.L.U32 R66, R65, 0x10, RZ ;  /* 0x0000001041427819 */ /* 0x000fe200000006ff */
[----:B------:R-:W-:-:S02]  /*67b0*/  IMAD.U32 R15, R15, 0x10000, RZ ;  /* 0x000100000f0f7824 */ /* 0x000fc400078e00ff */
[----:B------:R-:W-:Y:S02]  /*67c0*/  HMUL2.BF16_V2 R12, R7, R71 ;  /* 0x00000047070c7232 */ /* 0x000fe40000200000 */
[----:B------:R-:W-:Y:S01]  /*67d0*/  HFMA2.BF16_V2 R65, R13, R72, -RZ ;  /* 0x000000480d417231 */ /* 0x000fe200003000ff */
[C---:B------:R-:W-:Y:S01]  /*67e0*/  PRMT R3, R2.reuse, 0x7632, R3 ;  /* 0x0000763202037816 */ /* 0x040fe20000000003 */
[--C-:B------:R-:W-:Y:S01]  /*67f0*/  FADD.FTZ R69, R15, R66.reuse ;  /* 0x000000420f457221 */ /* 0x100fe20000010000 */
        /* <DEDUP_REMOVED lines=30> */
[----:B------:R-:W-:-:S02]  /*69e0*/  PRMT R14, R50, 0x7632, R14 ;  /* 0x00007632320e7816 */ /* 0x000fc4000000000e */
[----:B------:R-:W-:Y:S02]  /*69f0*/  SEL R67, R12, RZ, !P6 ;  /* 0x000000ff0c437207 */ /* 0x000fe40007000000 */
        /* <DEDUP_REMOVED lines=13> */
.L_x_18280:
[----:B------:R-:W-:Y:S05]  /*6ad0*/  BSYNC.RECONVERGENT B2 ;  /* 0x0000000000027941 */ /* 0x000fea0003800200 */
.L_x_18279:
[----:B------:R-:W-:Y:S02]  /*6ae0*/  HFMA2.BF16_V2 R64, R6, R64, -RZ ;  /* 0x0000004006407231 */ /* 0x000fe400003000ff */
[----:B------:R-:W-:Y:S02]  /*6af0*/  HMUL2.BF16_V2 R65, R7, R50 ;  /* 0x0000003207417232 */ /* 0x000fe40000200000 */
[----:B------:R-:W-:Y:S01]  /*6b00*/  FADD.FTZ R2, R2, R3 ;  /* 0x0000000302027221 */ /* 0x000fe20000010000 */
[----:B------:R-:W-:Y:S02]  /*6b10*/  HMUL2.BF16_V2 R12, R5, R74 ;  /* 0x0000004a050c7232 */ /* 0x000fe40000200000 */
        /* <DEDUP_REMOVED lines=17> */
[----:B------:R-:W-:-:S02]  /*6c30*/  PRMT R66, R53, 0x7632, R66 ;  /* 0x0000763235427816 */ /* 0x000fc40000000042 */
        /* <DEDUP_REMOVED lines=20> */
.L_x_18282:
[----:B------:R-:W-:Y:S05]  /*6d80*/  BSYNC.RECONVERGENT B2 ;  /* 0x0000000000027941 */ /* 0x000fea0003800200 */
.L_x_18281:
[----:B------:R-:W-:Y:S01]  /*6d90*/  IMAD.U32 R67, R14, 0x10000, RZ ;  /* 0x000100000e437824 */ /* 0x000fe200078e00ff */
[----:B------:R-:W-:Y:S01]  /*6da0*/  SHF.L.U32 R15, R15, 0x10, RZ ;  /* 0x000000100f0f7819 */ /* 0x000fe200000006ff */
[----:B------:R-:W-:Y:S02]  /*6db0*/  HFMA2.BF16_V2 R14, R5, R52, -RZ ;  /* 0x00000034050e7231 */ /* 0x000fe400003000ff */
[----:B------:R-:W-:Y:S02]  /*6dc0*/  IMAD.U32 R50, R50, 0x10000, RZ ;  /* 0x0001000032327824 */ /* 0x000fe400078e00ff */
[----:B------:R-:W-:Y:S01]  /*6dd0*/  HMUL2.BF16_V2 R52, R6, R53 ;  /* 0x0000003506347232 */ /* 0x000fe20000200000 */
[----:B------:R-:W-:Y:S01]  /*6de0*/  SHF.L.U32 R65, R65, 0x10, RZ ;  /* 0x0000001041417819 */ /* 0x000fe200000006ff */
[----:B------:R-:W-:Y:S02]  /*6df0*/  IMAD.U32 R64, R64, 0x10000, RZ ;  /* 0x0001000040407824 */ /* 0x000fe400078e00ff */
[--C-:B------:R-:W-:Y:S01]  /*6e00*/  FADD.FTZ R15, R15, R50.reuse ;  /* 0x000000320f0f7221 */ /* 0x100fe20000010000 */
[----:B------:R-:W-:Y:S01]  /*6e10*/  PRMT R50, R14, 0x7632, R50 ;  /* 0x000076320e327816 */ /* 0x000fe20000000032 */
[----:B------:R-:W-:Y:S01]  /*6e20*/  IMAD.U32 R12, R12, 0x10000, RZ ;  /* 0x000100000c0c7824 */ /* 0x000fe200078e00ff */
[----:B------:R-:W-:Y:S01]  /*6e30*/  PRMT R53, R52, 0x7632, R53 ;  /* 0x0000763234357816 */ /* 0x000fe20000000035 */
[----:B------:R-:W-:Y:S01]  /*6e40*/  FADD.FTZ R64, R64, R65 ;  /* 0x0000004140407221 */ /* 0x000fe20000010000 */
[----:B------:R-:W-:Y:S01]  /*6e50*/  SHF.L.U32 R52, R52, 0x10, RZ ;  /* 0x0000001034347819 */ /* 0x000fe200000006ff */
[----:B------:R-:W-:Y:S01]  /*6e60*/  FADD.FTZ R12, R12, R67 ;  /* 0x000000430c0c7221 */ /* 0x000fe20000010000 */
[----:B------:R-:W-:-:S02]  /*6e70*/  IMAD.U32 R65, R50, 0x10000, RZ ;  /* 0x0001000032417824 */ /* 0x000fc400078e00ff */
[----:B------:R-:W-:Y:S02]  /*6e80*/  HMUL2.BF16_V2 R50, R7, R54 ;  /* 0x0000003607327232 */ /* 0x000fe40000200000 */
[----:B------:R-:W-:Y:S02]  /*6e90*/  IMAD.U32 R53, R53, 0x10000, RZ ;  /* 0x0001000035357824 */ /* 0x000fe400078e00ff */
[----:B------:R-:W-:Y:S01]  /*6ea0*/  FADD.FTZ R15, R12, R15 ;  /* 0x0000000f0c0f7221 */ /* 0x000fe20000010000 */
[----:B------:R-:W-:Y:S02]  /*6eb0*/  IMAD.U32 R14, R14, 0x10000, RZ ;  /* 0x000100000e0e7824 */ /* 0x000fe400078e00ff */
[C---:B------:R-:W-:Y:S02]  /*6ec0*/  HFMA2.BF16_V2 R12, R13.reuse, R51, -RZ ;  /* 0x000000330d0c7231 */ /* 0x040fe400003000ff */
[----:B------:R-:W-:Y:S01]  /*6ed0*/  FADD.FTZ R54, R52, R53 ;  /* 0x0000003534367221 */ /* 0x000fe20000010000 */
[----:B------:R-:W-:Y:S01]  /*6ee0*/  HFMA2.BF16_V2 R52, R13, R55, -RZ ;  /* 0x000000370d347231 */ /* 0x000fe200003000ff */
        /* <DEDUP_REMOVED lines=52> */
.L_x_18284:
[----:B------:R-:W-:Y:S05]  /*7230*/  BSYNC.RECONVERGENT B2 ;  /* 0x0000000000027941 */ /* 0x000fea0003800200 */
.L_x_18283:
        /* <DEDUP_REMOVED lines=40> */
.L_x_18286:
[----:B------:R-:W-:Y:S05]  /*74c0*/  BSYNC.RECONVERGENT B2 ;  /* 0x0000000000027941 */ /* 0x000fea0003800200 */
.L_x_18285:
        /* <DEDUP_REMOVED lines=14> */
[----:B------:R-:W-:Y:S01]  /*75b0*/  PRMT R15, R14, 0x7632, R15 ;  /* 0x000076320e0f7816 */ /* 0x000fe2000000000f */
[----:B------:R-:W-:Y:S01]  /*75c0*/  IMAD.U32 R3, R3, 0x10000, RZ ;  /* 0x0001000003037824 */ /* 0x000fe200078e00ff */
        /* <DEDUP_REMOVED lines=11> */
[----:B------:R-:W-:-:S02]  /*7680*/  PRMT R14, R12, 0x7632, R14 ;  /* 0x000076320c0e7816 */ /* 0x000fc4000000000e */
[C---:B------:R-:W-:Y:S01]  /*7690*/  PRMT R52, R15.reuse, 0x7632, R52 ;  /* 0x000076320f347816 */ /* 0x040fe20000000034 */
[----:B------:R-:W-:Y:S01]  /*76a0*/  IMAD.U32 R56, R15, 0x10000, RZ ;  /* 0x000100000f387824 */ /* 0x000fe200078e00ff */
        /* <DEDUP_REMOVED lines=16> */
[C---:B------:R-:W-:Y:S01]  /*77b0*/  VIADD R51, R39.reuse, 0x4 ;  /* 0x0000000427337836 */ /* 0x040fe20000000000 */
[----:B------:R-:W-:Y:S01]  /*77c0*/  ISETP.GE.AND P5, PT, R50, UR12, PT ;  /* 0x0000000c32007c0c */ /* 0x000fe2000bfa6270 */
[C---:B------:R-:W-:Y:S01]  /*77d0*/  VIADD R50, R39.reuse, 0xfffffffe ;  /* 0xfffffffe27327836 */ /* 0x040fe20000000000 */
[----:B------:R-:W-:Y:S02]  /*77e0*/  ISETP.GE.AND P1, PT, R14, UR12, PT ;  /* 0x0000000c0e007c0c */ /* 0x000fe4000bf26270 */
[----:B------:R-:W-:-:S02]  /*77f0*/  ISETP.GE.AND P6, PT, R39, UR12, PT ;  /* 0x0000000c27007c0c */ /* 0x000fc4000bfc6270 */
        /* <DEDUP_REMOVED lines=20> */
.L_x_18288:
[----:B------:R-:W-:Y:S05]  /*7940*/  BSYNC.RECONVERGENT B2 ;  /* 0x0000000000027941 */ /* 0x000fea0003800200 */
.L_x_18287:
        /* <DEDUP_REMOVED lines=9> */
[C---:B------:R-:W-:Y:S01]  /*79e0*/  VIADD R14, R39.reuse, 0x1 ;  /* 0x00000001270e7836 */ /* 0x040fe20000000000 */
        /* <DEDUP_REMOVED lines=24> */
.L_x_18290:
[----:B------:R-:W-:Y:S05]  /*7b70*/  BSYNC.RECONVERGENT B2 ;  /* 0x0000000000027941 */ /* 0x000fea0003800200 */
.L_x_18289:
[C---:B------:R-:W-:Y:S01]  /*7b80*/  PRMT R14, R52.reuse, 0x7632, R14 ;  /* 0x00007632340e7816 */ /* 0x040fe2000000000e */
[----:B------:R-:W-:Y:S02]  /*7b90*/  HFMA2.BF16_V2 R5, R5, R45, -RZ ;  /* 0x0000002d05057231 */ /* 0x000fe400003000ff */
[C---:B------:R-:W-:Y:S01]  /*7ba0*/  HMUL2.BF16_V2 R49, R7.reuse, R47 ;  /* 0x0000002f07317232 */ /* 0x040fe20000200000 */
[----:B------:R-:W-:Y:S01]  /*7bb0*/  PRMT R4, R52, 0x7610, R4 ;  /* 0x0000761034047816 */ /* 0x000fe20000000004 */
[----:B------:R-:W-:Y:S01]  /*7bc0*/  FADD.FTZ R2, R3, R2 ;  /* 0x0000000203027221 */ /* 0x000fe20000010000 */
[----:B------:R-:W-:Y:S01]  /*7bd0*/  IMAD.U32 R51, R14, 0x10000, RZ ;  /* 0x000100000e337824 */ /* 0x000fe200078e00ff */
[C---:B------:R-:W-:Y:S01]  /*7be0*/  PRMT R47, R53.reuse, 0x7610, R47 ;  /* 0x00007610352f7816 */ /* 0x040fe2000000002f */
[----:B------:R-:W-:Y:S01]  /*7bf0*/  HMUL2.BF16_V2 R14, R6, R44 ;  /* 0x0000002c060e7232 */ /* 0x000fe20000200000 */
[----:B------:R-:W-:Y:S01]  /*7c00*/  PRMT R48, R53, 0x7632, R48 ;  /* 0x0000763235307816 */ /* 0x000fe20000000030 */
[----:B------:R-:W-:Y:S01]  /*7c10*/  FADD.FTZ R15, R15, R12 ;  /* 0x0000000c0f0f7221 */ /* 0x000fe20000010000 */
        /* <DEDUP_REMOVED lines=9> */
[----:B------:R-:W-:Y:S01]  /*7cb0*/  FADD.FTZ R47, R47, R48 ;  /* 0x000000302f2f7221 */ /* 0x000fe20000010000 */
[----:B------:R-:W-:Y:S01]  /*7cc0*/  SHF.L.U32 R45, R44, 0x10, RZ ;  /* 0x000000102c2d7819 */ /* 0x000fe200000006ff */
[----:B------:R-:W-:Y:S01]  /*7cd0*/  IMAD.U32 R14, R14, 0x10000, RZ ;  /* 0x000100000e0e7824 */ /* 0x000fe200078e00ff */
[----:B------:R-:W-:Y:S01]  /*7ce0*/  PRMT R50, R49, 0x7632, R50 ;  /* 0x0000763231327816 */ /* 0x000fe20000000032 */
[----:B------:R-:W-:Y:S01]  /*7cf0*/  FADD.FTZ R44, R5, R6 ;  /* 0x00000006052c7221 */ /* 0x000fe20000010000 */
[----:B------:R-:W-:-:S02]  /*7d00*/  HMUL2.BF16_V2 R6, R7, R43 ;  /* 0x0000002b07067232 */ /* 0x000fc40000200000 */
[----:B------:R-:W-:Y:S01]  /*7d10*/  FADD.FTZ R47, R4, R47 ;  /* 0x0000002f042f7221 */ /* 0x000fe20000010000 */
[C---:B------:R-:W-:Y:S02]  /*7d20*/  HFMA2.BF16_V2 R4, R13.reuse, R46, -RZ ;  /* 0x0000002e0d047231 */ /* 0x040fe400003000ff */
[----:B------:R-:W-:Y:S01]  /*7d30*/  FADD.FTZ R45, R14, R45 ;  /* 0x0000002d0e2d7221 */ /* 0x000fe20000010000 */
[----:B------:R-:W-:Y:S01]  /*7d40*/  HFMA2.BF16_V2 R13, R13, R42, -RZ ;  /* 0x0000002a0d0d7231 */ /* 0x000fe200003000ff */
        /* <DEDUP_REMOVED lines=19> */
[----:B------:R-:W-:Y:S02]  /*7e80*/  FADD.FTZ R4, R47, R4 ;  /* 0x000000042f047221 */ /* 0x000fe40000010000 */
[----:B------:R-:W-:-:S02]  /*7e90*/  FADD.FTZ R7, R7, R14 ;  /* 0x0000000e07077221 */ /* 0x000fc40000010000 */
[----:B------:R-:W-:Y:S02]  /*7ea0*/  FADD.FTZ R33, R33, R4 ;  /* 0x0000000421217221 */ /* 0x000fe40000010000 */
[----:B------:R-:W-:-:S07]  /*7eb0*/  FADD.FTZ R34, R34, R7 ;  /* 0x0000000722227221 */ /* 0x000fce0000010000 */
.L_x_18266:
[----:B------:R-:W-:Y:S05]  /*7ec0*/  BSYNC.RECONVERGENT B0 ;  /* 0x0000000000007941 */ /* 0x000fea0003800200 */
.L_x_18265:
        /* <DEDUP_REMOVED lines=10> */
.L_x_18264:
[----:B0-----:R-:W-:Y:S05]  /*7f70*/  BSYNC.RECONVERGENT B1 ;  /* 0x0000000000017941 */ /* 0x001fea0003800200 */
.L_x_18263:
[----:B------:R-:W0:Y:S01]  /*7f80*/  SHFL.BFLY PT, R2, R23, 0x2, 0x1f ;  /* 0x0c401f0017027f89 */ /* 0x000e2200000e0000 */
[----:B------:R-:W5:Y:S01]  /*7f90*/  S2UR UR5, SR_CgaCtaId ;  /* 0x00000000000579c3 */ /* 0x000f620000008800 */
[C---:B------:R-:W-:Y:S01]  /*7fa0*/  LOP3.LUT R14, R0.reuse, 0x3, RZ, 0xc0, !PT ;  /* 0x00000003000e7812 */ /* 0x040fe200078ec0ff */
[----:B------:R-:W-:Y:S01]  /*7fb0*/  UMOV UR4, 0x400 ;  /* 0x0000040000047882 */ /* 0x000fe20000000000 */
[----:B------:R-:W2:Y:S01]  /*7fc0*/  SHFL.BFLY PT, R3, R24, 0x2, 0x1f ;  /* 0x0c401f0018037f89 */ /* 0x000ea200000e0000 */
[----:B------:R-:W-:Y:S01]  /*7fd0*/  LOP3.LUT R16, R0, 0x3c0, RZ, 0xc0, !PT ;  /* 0x000003c000107812 */ /* 0x000fe200078ec0ff */
[----:B------:R-:W-:Y:S01]  /*7fe0*/  UIADD3 UR4, UPT, UPT, UR4, 0xe0, URZ ;  /* 0x000000e004047890 */ /* 0x000fe2000fffe0ff */
[----:B------:R-:W-:Y:S01]  /*7ff0*/  ISETP.NE.AND P2, PT, R14, RZ, PT ;  /* 0x000000ff0e00720c */ /* 0x000fe20003f45270 */
[----:B------:R-:W4:Y:S01]  /*8000*/  SHFL.BFLY PT, R4, R25, 0x2, 0x1f ;  /* 0x0c401f0019047f89 */ /* 0x000f2200000e0000 */
[----:B------:R-:W-:Y:S01]  /*8010*/  SHF.R.U32.HI R18, RZ, 0x2, R18 ;  /* 0x00000002ff127819 */ /* 0x000fe20000011612 */
[----:B------:R-:W-:Y:S01]  /*8020*/  BSSY.RECONVERGENT B0, `(.L_x_18292) ;  /* 0x0000045000007945 */ /* 0x000fe20003800200 */
[----:B------:R-:W-:Y:S01]  /*8030*/  ISETP.NE.OR P5, PT, R16, 0x40, P2 ;  /* 0x000000401000780c */ /* 0x000fe200017a5670 */
[----:B---3--:R-:W3:Y:S01]  /*8040*/  SHFL.BFLY PT, R5, R26, 0x2, 0x1f ;  /* 0x0c401f001a057f89 */ /* 0x008ee200000e0000 */
[C---:B------:R-:W-:Y:S01]  /*8050*/  LOP3.LUT R22, R0.reuse, 0x3e0, RZ, 0xc0, !PT ;  /* 0x000003e000167812 */ /* 0x040fe200078ec0ff */
[----:B------:R-:W-:Y:S01]  /*8060*/  IMAD R18, R11, 0x60, R18 ;  /* 0x000000600b127824 */ /* 0x000fe200078e0212 */
[----:B------:R-:W-:Y:S01]  /*8070*/  LOP3.LUT P0, RZ, R0, 0x3c3, RZ, 0xc0, !PT ;  /* 0x000003c300ff7812 */ /* 0x000fe2000780c0ff */
[----:B------:R-:W3:Y:S01]  /*8080*/  SHFL.BFLY PT, R6, R27, 0x2, 0x1f ;  /* 0x0c401f001b067f89 */ /* 0x000ee200000e0000 */
[----:B------:R-:W-:-:S02]  /*8090*/  ISETP.NE.OR P4, PT, R22, 0x20, P2 ;  /* 0x000000201600780c */ /* 0x000fc40001785670 */
[C---:B------:R-:W-:Y:S01]  /*80a0*/  LOP3.LUT P1, RZ, R0.reuse, 0x3e3, RZ, 0xc0, !PT ;  /* 0x000003e300ff7812 */ /* 0x040fe2000782c0ff */
[----:B-1----:R-:W1:Y:S01]  /*80b0*/  SHFL.BFLY PT, R7, R28, 0x2, 0x1f ;  /* 0x0c401f001c077f89 */ /* 0x002e6200000e0000 */
[----:B------:R-:W-:-:S03]  /*80c0*/  ISETP.GT.U32.AND P3, PT, R0, 0x1f, PT ;  /* 0x0000001f0000780c */ /* 0x000fc60003f64070 */
[----:B------:R-:W1:Y:S01]  /*80d0*/  SHFL.BFLY PT, R8, R29, 0x2, 0x1f ;  /* 0x0c401f001d087f89 */ /* 0x000e6200000e0000 */
[----:B0-----:R-:W-:Y:S01]  /*80e0*/  FADD.FTZ R2, R2, R23 ;  /* 0x0000001702027221 */ /* 0x001fe20000010000 */
[----:B-----5:R-:W-:Y:S02]  /*80f0*/  ULEA UR4, UR5, UR4, 0x18 ;  /* 0x0000000405047291 */ /* 0x020fe4000f8ec0ff */
[----:B------:R-:W0:Y:S01]  /*8100*/  SHFL.BFLY PT, R9, R30, 0x2, 0x1f ;  /* 0x0c401f001e097f89 */ /* 0x000e2200000e0000 */
[----:B--2---:R-:W-:-:S03]  /*8110*/  FADD.FTZ R24, R3, R24 ;  /* 0x0000001803187221 */ /* 0x004fc60000010000 */
[----:B------:R-:W2:Y:S01]  /*8120*/  SHFL.BFLY PT, R10, R31, 0x2, 0x1f ;  /* 0x0c401f001f0a7f89 */ /* 0x000ea200000e0000 */
[----:B----4-:R-:W-:Y:S01]  /*8130*/  FADD.FTZ R4, R4, R25 ;  /* 0x0000001904047221 */ /* 0x010fe20000010000 */
[----:B------:R-:W-:Y:S02]  /*8140*/  LEA R18, R18, UR4, 0x2 ;  /* 0x0000000412127c11 */ /* 0x000fe4000f8e10ff */
[----:B------:R-:W4:Y:S01]  /*8150*/  SHFL.BFLY PT, R13, R32, 0x2, 0x1f ;  /* 0x0c401f00200d7f89 */ /* 0x000f2200000e0000 */
[----:B---3--:R-:W-:-:S03]  /*8160*/  FADD.FTZ R26, R5, R26 ;  /* 0x0000001a051a7221 */ /* 0x008fc60000010000 */
[----:B------:R-:W3:Y:S01]  /*8170*/  SHFL.BFLY PT, R12, R33, 0x2, 0x1f ;  /* 0x0c401f00210c7f89 */ /* 0x000ee200000e0000 */
[----:B------:R-:W-:-:S03]  /*8180*/  FADD.FTZ R6, R6, R27 ;  /* 0x0000001b06067221 */ /* 0x000fc60000010000 */
[----:B------:R-:W5:Y:S01]  /*8190*/  SHFL.BFLY PT, R35, R34, 0x2, 0x1f ;  /* 0x0c401f0022237f89 */ /* 0x000f6200000e0000 */
[----:B-1----:R-:W-:Y:S01]  /*81a0*/  FADD.FTZ R28, R7, R28 ;  /* 0x0000001c071c7221 */ /* 0x002fe20000010000 */
[----:B------:R-:W-:Y:S02]  /*81b0*/  FADD.FTZ R8, R8, R29 ;  /* 0x0000001d08087221 */ /* 0x000fe40000010000 */
[----:B------:R-:W1:Y:S01]  /*81c0*/  SHFL.BFLY PT, R3, R2, 0x1, 0x1f ;  /* 0x0c201f0002037f89 */ /* 0x000e6200000e0000 */
[----:B0-----:R-:W-:-:S03]  /*81d0*/  FADD.FTZ R30, R9, R30 ;  /* 0x0000001e091e7221 */ /* 0x001fc60000010000 */
[----:B------:R-:W0:Y:S01]  /*81e0*/  SHFL.BFLY PT, R5, R24, 0x1, 0x1f ;  /* 0x0c201f0018057f89 */ /* 0x000e2200000e0000 */
[----:B--2---:R-:W-:-:S03]  /*81f0*/  FADD.FTZ R10, R10, R31 ;  /* 0x0000001f0a0a7221 */ /* 0x004fc60000010000 */
[----:B------:R-:W2:Y:S01]  /*8200*/  SHFL.BFLY PT, R7, R4, 0x1, 0x1f ;  /* 0x0c201f0004077f89 */ /* 0x000ea200000e0000 */
[----:B----4-:R-:W-:-:S03]  /*8210*/  FADD.FTZ R32, R13, R32 ;  /* 0x000000200d207221 */ /* 0x010fc60000010000 */
[----:B------:R-:W4:Y:S01]  /*8220*/  SHFL.BFLY PT, R9, R26, 0x1, 0x1f ;  /* 0x0c201f001a097f89 */ /* 0x000f2200000e0000 */
[----:B---3--:R-:W-:-:S03]  /*8230*/  FADD.FTZ R12, R12, R33 ;  /* 0x000000210c0c7221 */ /* 0x008fc60000010000 */
[----:B------:R-:W3:Y:S01]  /*8240*/  SHFL.BFLY PT, R13, R6, 0x1, 0x1f ;  /* 0x0c201f00060d7f89 */ /* 0x000ee200000e0000 */
[----:B-----5:R-:W-:-:S03]  /*8250*/  FADD.FTZ R35, R35, R34 ;  /* 0x0000002223237221 */ /* 0x020fc60000010000 */
[----:B------:R-:W5:Y:S04]  /*8260*/  SHFL.BFLY PT, R15, R28, 0x1, 0x1f ;  /* 0x0c201f001c0f7f89 */ /* 0x000f6800000e0000 */
[----:B------:R-:W5:Y:S01]  /*8270*/  SHFL.BFLY PT, R17, R8, 0x1, 0x1f ;  /* 0x0c201f0008117f89 */ /* 0x000f6200000e0000 */
[----:B-1----:R-:W-:-:S03]  /*8280*/  FADD.FTZ R3, R2, R3 ;  /* 0x0000000302037221 */ /* 0x002fc60000010000 */
        /* <DEDUP_REMOVED lines=9> */
[----:B-----5:R-:W-:Y:S01]  /*8320*/  FADD.FTZ R15, R28, R15 ;  /* 0x0000000f1c0f7221 */ /* 0x020fe20000010000 */
[----:B------:R-:W-:Y:S01]  /*8330*/  BAR.SYNC.DEFER_BLOCKING 0x0 ;  /* 0x0000000000007b1d */ /* 0x000fe20000010000 */
[----:B------:R-:W-:Y:S01]  /*8340*/  FADD.FTZ R8, R8, R17 ;  /* 0x0000001108087221 */ /* 0x000fe20000010000 */
[----:B-1----:R-:W-:Y:S01]  /*8350*/  FADD.FTZ R21, R30, R21 ;  /* 0x000000151e157221 */ /* 0x002fe20000010000 */
[----:B0-----:R-:W-:Y:S01]  /*8360*/  FADD.FTZ R10, R10, R23 ;  /* 0x000000170a0a7221 */ /* 0x001fe20000010000 */
[----:B--2---:R-:W-:Y:S01]  /*8370*/  FADD.FTZ R25, R32, R25 ;  /* 0x0000001920197221 */ /* 0x004fe20000010000 */
[----:B----4-:R-:W-:Y:S01]  /*8380*/  FADD.FTZ R12, R12, R27 ;  /* 0x0000001b0c0c7221 */ /* 0x010fe20000010000 */
[----:B---3--:R-:W-:Y:S01]  /*8390*/  FADD.FTZ R35, R35, R14 ;  /* 0x0000000e23237221 */ /* 0x008fe20000010000 */
        /* <DEDUP_REMOVED lines=13> */
.L_x_18293:
[----:B------:R-:W-:Y:S05]  /*8470*/  BSYNC.RECONVERGENT B0 ;  /* 0x0000000000007941 */ /* 0x000fea0003800200 */
.L_x_18292:
        /* <DEDUP_REMOVED lines=27> */
.L_x_18295:
[----:B------:R-:W-:Y:S05]  /*8630*/  BSYNC.RECONVERGENT B0 ;  /* 0x0000000000007941 */ /* 0x000fea0003800200 */
.L_x_18294:
        /* <DEDUP_REMOVED lines=15> */
.L_x_18297:
[----:B------:R-:W-:Y:S05]  /*8730*/  BSYNC.RECONVERGENT B0 ;  /* 0x0000000000007941 */ /* 0x000fea0003800200 */
.L_x_18296:
        /* <DEDUP_REMOVED lines=27> */
.L_x_18299:
[----:B------:R-:W-:Y:S05]  /*88f0*/  BSYNC.RECONVERGENT B0 ;  /* 0x0000000000007941 */ /* 0x000fea0003800200 */
.L_x_18298:
        /* <DEDUP_REMOVED lines=38> */
.L_x_18300:
        /* <DEDUP_REMOVED lines=10> */
.L_x_27495:


//--------------------- .text._ZN4vllm25paged_attention_v2_kernelI13__nv_bfloat16S1_Li80ELi32ELi128ELNS_18Fp8KVCacheDataTypeE0ELb1ELi512EEEvPfS3_PT_PKS4_PKT0_SA_ifPKiSC_iPKfiiiSE_SE_iiiii --------------------------
	.section	.text._ZN4vllm25paged_attention_v2_kernelI13__nv_bfloat16S1_Li80ELi32ELi128ELNS_18Fp8KVCacheDataTypeE0ELb1ELi512EEEvPfS3_PT_PKS4_PKT0_SA_ifPKiSC_iPKfiiiSE_SE_iiiii,"ax",@progbits
	.align	128
        .global         _ZN4vllm25paged_attention_v2_kernelI13__nv_bfloat16S1_Li80ELi32ELi128ELNS_18Fp8KVCacheDataTypeE0ELb1ELi512EEEvPfS3_PT_PKS4_PKT0_SA_ifPKiSC_iPKfiiiSE_SE_iiiii
        .type           _ZN4vllm25paged_attention_v2_kernelI13__nv_bfloat16S1_Li80ELi32ELi128ELNS_18Fp8KVCacheDataTypeE0ELb1ELi512EEEvPfS3_PT_PKS4_PKT0_SA_ifPKiSC_iPKfiiiSE_SE_iiiii,@function
        .size           _ZN4vllm25paged_attention_v2_kernelI13__nv_bfloat16S1_Li80ELi32ELi128ELNS_18Fp8KVCacheDataTypeE0ELb1ELi512EEEvPfS3_PT_PKS4_PKT0_SA_ifPKiSC_iPKfiiiSE_SE_iiiii,(.L_x_27496 - _ZN4vllm25paged_attention_v2_kernelI13__nv_bfloat16S1_Li80ELi32ELi128ELNS_18Fp8KVCacheDataTypeE0ELb1ELi512EEEvPfS3_PT_PKS4_PKT0_SA_ifPKiSC_iPKfiiiSE_SE_iiiii)
        .other          _ZN4vllm25paged_attention_v2_kernelI13__nv_bfloat16S1_Li80ELi32ELi128ELNS_18Fp8KVCacheDataTypeE0ELb1ELi512EEEvPfS3_PT_PKS4_PKT0_SA_ifPKiSC_iPKfiiiSE_SE_iiiii,@"STO_CUDA_ENTRY STV_DEFAULT"
_ZN4vllm25paged_attention_v2_kernelI13__nv_bfloat16S1_Li80ELi32ELi128ELNS_18Fp8KVCacheDataTypeE0ELb1ELi512EEEvPfS3_PT_PKS4_PKT0_SA_ifPKiSC_iPKfiiiSE_SE_iiiii:
.text._ZN4vllm25paged_attention_v2_kernelI13__nv_bfloat16S1_Li80ELi32ELi128ELNS_18Fp8KVCacheDataTypeE0ELb1ELi512EEEvPfS3_PT_PKS4_PKT0_SA_ifPKiSC_iPKfiiiSE_SE_iiiii:
        /* <DEDUP_REMOVED lines=28> */
[----:B------:R-:W0:Y:S01]  /*01c0*/  LDCU UR19, c[0x0][0x3b4] ;  /* 0x00007680ff1377ac */ /* 0x000e220008000800 */
[----:B------:R-:W0:Y:S10]  /*01d0*/  LDCU.64 UR20, c[0x0][0x3a0] ;  /* 0x00007400ff1477ac */ /* 0x000e340008000a00 */
        /* <DEDUP_REMOVED lines=21> */
[----:B------:R-:W-:Y:S01]  /*0330*/  BSSY.RECONVERGENT B0, `(.L_x_18301) ;  /* 0x0000248000007945 */ /* 0x000fe20003800200 */
[----:B------:R-:W-:Y:S02]  /*0340*/  UISETP.NE.AND UP0, UPT, UR14, URZ, UPT ;  /* 0x000000ff0e00728c */ /* 0x000fe4000bf05270 */
        /* <DEDUP_REMOVED lines=22> */
[----:B------:R-:W-:-:S05]  /*04b0*/  @P0 IADD3 R11, PT, PT, R11, 0x1, RZ ;  /* 0x000000010b0b0810 */ /* 0x000fca0007ffe0ff */
[----:B------:R-:W-:Y:S01]  /*04c0*/  IMAD.MOV.U32 R12, RZ, RZ, R11 ;  /* 0x000000ffff0c7224 */ /* 0x000fe200078e000b */
[----:B--2---:R-:W-:-:S03]  /*04d0*/  IADD3 R3, PT, PT, R10, 0xffffffe, RZ ;  /* 0x0ffffffe0a037810 */ /* 0x004fc60007ffe0ff */
[----:B------:R-:W-:Y:S01]  /*04e0*/  @!P3 IMAD.MOV R12, RZ, RZ, -R12 ;  /* 0x000000ffff0cb224 */ /* 0x000fe200078e0a0c */
        /* <DEDUP_REMOVED lines=29> */
[----:B------:R-:W-:Y:S02]  /*06c0*/  IMAD.HI.U32 R9, R2, R10, RZ ;  /* 0x0000000a02097227 */ /* 0x000fe400078e00ff */
[----:B------:R-:W-:Y:S02]  /*06d0*/  MOV R23, UR5 ;  /* 0x0000000500177c02 */ /* 0x000fe40008000f00 */
[----:B------:R-:W-:Y:S02]  /*06e0*/  IMAD R2, R9, R11, R10 ;  /* 0x0000000b09027224 */ /* 0x000fe400078e020a */
[C---:B------:R-:W-:Y:S01]  /*06f0*/  IMAD R3, R8.reuse, R21, UR13 ;  /* 0x0000000d08037e24 */ /* 0x040fe2000f8e0215 */
[----:B------:R-:W2:Y:S01]  /*0700*/  @!P1 S2R R11, SR_CgaCtaId ;  /* 0x00000000000b9919 */ /* 0x000ea20000008800 */
[----:B------:R-:W3:Y:S01]  /*0710*/  LDC R21, c[0x0][0x408] ;  /* 0x00010200ff157b82 */ /* 0x000ee20000000800 */
[----:B------:R-:W-:Y:S01]  /*0720*/  ISETP.GT.U32.AND P2, PT, R19, R2, PT ;  /* 0x000000021300720c */ /* 0x000fe20003f44070 */
[----:B------:R-:W-:Y:S01]  /*0730*/  IMAD.U32 R10, RZ, RZ, UR4 ;  /* 0x00000004ff0a7e24 */ /* 0x000fe2000f8e00ff */
[----:B------:R-:W-:Y:S01]  /*0740*/  ISETP.GT.U32.AND P0, PT, R8, R3, PT ;  /* 0x000000030800720c */ /* 0x000fe20003f04070 */
[----:B------:R-:W0:Y:S03]  /*0750*/  LDCU UR13, c[0x0][0x3c8] ;  /* 0x00007900ff0d77ac */ /* 0x000e260008000800 */
[----:B------:R-:W-:-:S04]  /*0760*/  VIADDMNMX.U32 R10, R23, 0x10, R10, PT ;  /* 0x00000010170a7846 */ /* 0x000fc8000380000a */
[----:B------:R-:W-:Y:S02]  /*0770*/  R2UR UR8, R10 ;  /* 0x000000000a0872ca */ /* 0x000fe400000e0000 */
[----:B------:R-:W-:Y:S01]  /*0780*/  LOP3.LUT R10, R13, R12, RZ, 0x3c, !PT ;  /* 0x0000000c0d0a7212 */ /* 0x000fe200078e3cff */
[----:B------:R-:W-:Y:S02]  /*0790*/  @!P2 IMAD.IADD R2, R2, 0x1, -R19 ;  /* 0x000000010202a824 */ /* 0x000fe400078e0a13 */
[----:B------:R-:W-:Y:S01]  /*07a0*/  VOTEU.ANY UP3, P0 ;  /* 0x0000000000ff7886 */ /* 0x000fe20000060100 */
[----:B------:R-:W-:Y:S01]  /*07b0*/  PLOP3.LUT P3, PT, PT, PT, UP3, 0x80, 0x8 ;  /* 0x000000000008781c */ /* 0x000fe20003f6f038 */
[----:B------:R-:W-:Y:S01]  /*07c0*/  @!P2 VIADD R9, R9, 0x1 ;  /* 0x000000010909a836 */ /* 0x000fe20000000000 */
[----:B------:R-:W-:Y:S02]  /*07d0*/  ISETP.GE.U32.AND P0, PT, R2, R19, PT ;  /* 0x000000130200720c */ /* 0x000fe40003f06070 */
[----:B------:R-:W-:Y:S01]  /*07e0*/  @!P1 MOV R2, 0x400 ;  /* 0x0000040000029802 */ /* 0x000fe20000000f00 */
[----:B------:R-:W-:Y:S01]  /*07f0*/  @!UP3 UIADD3 UR7, UPT, UPT, UR7, 0x1, URZ ;  /* 0x000000010707b890 */ /* 0x000fe2000fffe0ff */
[----:B------:R-:W-:Y:S01]  /*0800*/  ISETP.NE.AND P2, PT, R12, RZ, PT ;  /* 0x000000ff0c00720c */ /* 0x000fe20003f45270 */
[----:B------:R-:W-:-:S04]  /*0810*/  UIADD3 UR4, UPT, UPT, -UR5, UR8, URZ ;  /* 0x0000000805047290 */ /* 0x000fc8000fffe1ff */
[----:B------:R-:W-:Y:S02]  /*0820*/  ULEA UR4, UR4, UR12, 0x5 ;  /* 0x0000000c04047291 */ /* 0x000fe4000f8e28ff */
[-C--:B------:R-:W-:Y:S02]  /*0830*/  @!P3 IADD3 R3, PT, PT, R3, -R8.reuse, RZ ;  /* 0x800000080303b210 */ /* 0x080fe40007ffe0ff */
[----:B------:R-:W-:Y:S01]  /*0840*/  @P0 VIADD R9, R9, 0x1 ;  /* 0x0000000109090836 */ /* 0x000fe20000000000 */
[----:B---3--:R-:W-:Y:S02]  /*0850*/  ISETP.GE.AND P0, PT, R21, RZ, PT ;  /* 0x000000ff1500720c */ /* 0x008fe40003f06270 */
[----:B------:R-:W-:Y:S02]  /*0860*/  ISETP.GE.AND P3, PT, R10, RZ, PT ;  /* 0x000000ff0a00720c */ /* 0x000fe40003f66270 */
[----:B------:R-:W-:Y:S02]  /*0870*/  ISETP.GE.U32.AND P4, PT, R3, R8, PT ;  /* 0x000000080300720c */ /* 0x000fe40003f86070 */
[----:B--2---:R-:W-:-:S02]  /*0880*/  @!P1 LEA R2, R11, R2, 0x18 ;  /* 0x000000020b029211 */ /* 0x004fc400078ec0ff */
[----:B------:R-:W-:Y:S02]  /*0890*/  MOV R11, 0xff7fffff ;  /* 0xff7fffff000b7802 */ /* 0x000fe40000000f00 */
[----:B------:R-:W-:-:S03]  /*08a0*/  @!P1 LEA R2, R15, R2, 0x4 ;  /* 0x000000020f029211 */ /* 0x000fc600078e20ff */
[----:B-1----:R-:W-:Y:S01]  /*08b0*/  @P0 IMAD R10, R14, UR15, R13 ;  /* 0x0000000f0e0a0c24 */ /* 0x002fe2000f8e020d */
[----:B------:R-:W-:Y:S01]  /*08c0*/  LEA.HI R13, R15, UR5, RZ, 0x1b ;  /* 0x000000050f0d7c11 */ /* 0x000fe2000f8fd8ff */
[----:B------:R-:W-:Y:S01]  /*08d0*/  @!P3 IMAD.MOV R9, RZ, RZ, -R9 ;  /* 0x000000ffff09b224 */ /* 0x000fe200078e0a09 */
[----:B------:R-:W-:Y:S01]  /*08e0*/  @!P2 LOP3.LUT R9, RZ, R12, RZ, 0x33, !PT ;  /* 0x0000000cff09a212 */ /* 0x000fe200078e33ff */
[----:B------:R-:W-:Y:S01]  /*08f0*/  VOTEU.ANY UP2, P4 ;  /* 0x0000000000ff7886 */ /* 0x000fe20002040100 */
[----:B------:R-:W-:Y:S02]  /*0900*/  @P0 IMAD R10, R10, R21, 0x1 ;  /* 0x000000010a0a0424 */ /* 0x000fe400078e0215 */
[----:B------:R-:W-:Y:S02]  /*0910*/  IMAD.MOV.U32 R12, RZ, RZ, R8 ;  /* 0x000000ffff0c7224 */ /* 0x000fe400078e0008 */
[----:B------:R-:W-:Y:S01]  /*0920*/  @UP2 UIADD3 UR7, UPT, UPT, UR7, 0x1, URZ ;  /* 0x0000000107072890 */ /* 0x000fe2000fffe0ff */
[----:B------:R-:W-:Y:S01]  /*0930*/  @!P0 IMAD R3, R16, UR15, R9 ;  /* 0x0000000f10038c24 */ /* 0x000fe2000f8e0209 */
[----:B------:R-:W-:-:S02]  /*0940*/  UISETP.LT.AND UP2, UPT, UR9, UR4, UPT ;  /* 0x000000040900728c */ /* 0x000fc4000bf41270 */
[----:B------:R-:W-:Y:S02]  /*0950*/  @!UP1 UIADD3 UR7, UPT, UPT, URZ, -UR7, URZ ;  /* 0x80000007ff079290 */ /* 0x000fe4000fffe0ff */
[----:B------:R-:W-:Y:S02]  /*0960*/  USEL UR4, UR9, UR4, UP2 ;  /* 0x0000000409047287 */ /* 0x000fe40009000000 */
[----:B------:R-:W-:Y:S01]  /*0970*/  @!UP0 ULOP3.LUT UR7, URZ, UR14, URZ, 0x33, !UPT ;  /* 0x0000000eff078292 */ /* 0x000fe2000f8e33ff */
[----:B----4-:R1:W-:Y:S01]  /*0980*/  @!P1 STS.128 [R2], R4 ;  /* 0x0000000402009388 */ /* 0x0103e20000000c00 */
[----:B------:R-:W-:Y:S01]  /*0990*/  BAR.SYNC.DEFER_BLOCKING 0x0 ;  /* 0x0000000000007b1d */ /* 0x000fe20000010000 */
[----:B------:R-:W-:Y:S01]  /*09a0*/  ISETP.GE.U32.AND P1, PT, R13, UR8, PT ;  /* 0x000000080d007c0c */ /* 0x000fe2000bf26070 */
[----:B-1----:R-:W-:Y:S02]  /*09b0*/  @!P0 IMAD.MOV R2, RZ, RZ, -R3 ;  /* 0x000000ffff028224 */ /* 0x002fe400078e0a03 */
[----:B0-----:R-:W-:-:S02]  /*09c0*/  IMAD R5, R17, UR13, RZ ;  /* 0x0000000d11057c24 */ /* 0x001fc4000f8e02ff */
[----:B------:R-:W-:-:S08]  /*09d0*/  @!P0 IMAD R10, R21, R2, 0x1 ;  /* 0x00000001150a8424 */ /* 0x000fd000078e0202 */
[----:B------:R-:W-:Y:S05]  /*09e0*/  @P1 BRA `(.L_x_18302) ;  /* 0x0000001c00701947 */ /* 0x000fea0003800000 */
[----:B------:R-:W0:Y:S01]  /*09f0*/  S2UR UR6, SR_CgaCtaId ;  /* 0x00000000000679c3 */ /* 0x000e220000008800 */
[----:B------:R-:W-:Y:S01]  /*0a00*/  UMOV UR5, 0x400 ;  /* 0x0000040000057882 */ /* 0x000fe20000000000 */
[----:B------:R-:W1:Y:S01]  /*0a10*/  LDCU.64 UR14, c[0x0][0x3b8] ;  /* 0x00007700ff0e77ac */ /* 0x000e620008000a00 */
[----:B------:R-:W-:Y:S01]  /*0a20*/  IMAD.WIDE.U32 R2, R13, 0x4, RZ ;  /* 0x000000040d027825 */ /* 0x000fe200078e00ff */
[----:B------:R-:W-:-:S03]  /*0a30*/  MOV R11, 0xff7fffff ;  /* 0xff7fffff000b7802 */ /* 0x000fc60000000f00 */
[----:B------:R-:W-:-:S03]  /*0a40*/  IMAD.WIDE R2, R5, 0x4, R2 ;  /* 0x0000000405027825 */ /* 0x000fc600078e0202 */
[----:B-1----:R-:W-:Y:S02]  /*0a50*/  IADD3 R6, P0, PT, R2, UR14, RZ ;  /* 0x0000000e02067c10 */ /* 0x002fe4000ff1e0ff */
[----:B------:R-:W-:Y:S01]  /*0a60*/  LOP3.LUT R2, R15, 0x1f, RZ, 0xc0, !PT ;  /* 0x0000001f0f027812 */ /* 0x000fe200078ec0ff */
[----:B0-----:R-:W-:Y:S01]  /*0a70*/  ULEA UR13, UR6, UR5, 0x18 ;  /* 0x00000005060d7291 */ /* 0x001fe2000f8ec0ff */
[----:B------:R-:W-:Y:S01]  /*0a80*/  IADD3.X R7, PT, PT, R3, UR15, RZ, P0, !PT ;  /* 0x0000000f03077c10 */ /* 0x000fe200087fe4ff */
[----:B------:R-:W-:Y:S01]  /*0a90*/  UIADD3 UR5, UPT, UPT, UR5, 0xc0, URZ ;  /* 0x000000c005057890 */ /* 0x000fe2000fffe0ff */
[----:B------:R-:W-:-:S03]  /*0aa0*/  LOP3.LUT R3, R15, 0x3e0, RZ, 0xc0, !PT ;  /* 0x000003e00f037812 */ /* 0x000fc600078ec0ff */
[----:B------:R-:W-:Y:S02]  /*0ab0*/  ULEA UR5, UR6, UR5, 0x18 ;  /* 0x0000000506057291 */ /* 0x000fe4000f8ec0ff */
[----:B------:R-:W-:Y:S01]  /*0ac0*/  VIADD R3, R3, UR12 ;  /* 0x0000000c03037c36 */ /* 0x000fe20008000000 */
[----:B------:R-:W0:Y:S03]  /*0ad0*/  LDS.128 R20, [UR13] ;  /* 0x0000000dff147984 */ /* 0x000e260008000c00 */
[----:B------:R-:W-:Y:S01]  /*0ae0*/  IMAD.IADD R2, R2, 0x1, R3 ;  /* 0x0000000102027824 */ /* 0x000fe200078e0203 */
[----:B------:R-:W1:Y:S01]  /*0af0*/  LDS.128 R24, [UR13+0x10] ;  /* 0x0000100dff187984 */ /* 0x000e620008000c00 */
[----:B------:R-:W-:Y:S01]  /*0b00*/  VIADD R14, R3, 0x1 ;  /* 0x00000001030e7836 */ /* 0x000fe20000000000 */
[----:B------:R-:W-:Y:S01]  /*0b10*/  LEA R15, R15, UR5, 0x2 ;  /* 0x000000050f0f7c11 */ /* 0x000fe2000f8e10ff */
[C---:B------:R-:W-:Y:S01]  /*0b20*/  VIADD R16, R2.reuse, 0x1 ;  /* 0x0000000102107836 */ /* 0x040fe20000000000 */
[----:B------:R-:W2:Y:S01]  /*0b30*/  LDS.128 R28, [UR13+0x20] ;  /* 0x0000200dff1c7984 */ /* 0x000ea20008000c00 */
[----:B------:R-:W-:-:S03]  /*0b40*/  IADD3 R73, PT, PT, R2, -UR9, RZ ;  /* 0x8000000902497c10 */ /* 0x000fc6000fffe0ff */
[----:B------:R-:W3:Y:S04]  /*0b50*/  LDS.128 R32, [UR13+0x30] ;  /* 0x0000300dff207984 */ /* 0x000ee80008000c00 */
[----:B------:R-:W4:Y:S04]  /*0b60*/  LDS.128 R36, [UR13+0x40] ;  /* 0x0000400dff247984 */ /* 0x000f280008000c00 */
[----:B------:R-:W4:Y:S04]  /*0b70*/  LDS.128 R40, [UR13+0x50] ;  /* 0x0000500dff287984 */ /* 0x000f280008000c00 */
[----:B------:R-:W4:Y:S04]  /*0b80*/  LDS.128 R44, [UR13+0x60] ;  /* 0x0000600dff2c7984 */ /* 0x000f280008000c00 */
[----:B------:R-:W4:Y:S04]  /*0b90*/  LDS.128 R48, [UR13+0x70] ;  /* 0x0000700dff307984 */ /* 0x000f280008000c00 */
[----:B------:R-:W4:Y:S04]  /*0ba0*/  LDS.128 R52, [UR13+0x80] ;  /* 0x0000800dff347984 */ /* 0x000f280008000c00 */
[----:B------:R-:W4:Y:S01]  /*0bb0*/  LDS.128 R56, [UR13+0x90] ;  /* 0x0000900dff387984 */ /* 0x000f220008000c00 */
[----:B0-----:R-:W-:-:S02]  /*0bc0*/  PRMT R74, R20, 0x7632, R74 ;  /* 0x00007632144a7816 */ /* 0x001fc4000000004a */
[----:B------:R-:W-:Y:S02]  /*0bd0*/  PRMT R75, R21, 0x7632, R75 ;  /* 0x00007632154b7816 */ /* 0x000fe4000000004b */
[----:B------:R-:W-:Y:S02]  /*0be0*/  PRMT R76, R22, 0x7632, R76 ;  /* 0x00007632164c7816 */ /* 0x000fe4000000004c */
[----:B------:R-:W-:Y:S02]  /*0bf0*/  PRMT R77, R23, 0x7632, R77 ;  /* 0x00007632174d7816 */ /* 0x000fe4000000004d */
[----:B-1----:R-:W-:Y:S02]  /*0c00*/  PRMT R78, R24, 0x7632, R78 ;  /* 0x00007632184e7816 */ /* 0x002fe4000000004e */
[----:B------:R-:W-:Y:S02]  /*0c10*/  PRMT R79, R25, 0x7632, R79 ;  /* 0x00007632194f7816 */ /* 0x000fe4000000004f */
[----:B------:R-:W-:-:S02]  /*0c20*/  PRMT R80, R26, 0x7632, R80 ;  /* 0x000076321a507816 */ /* 0x000fc40000000050 */
[----:B------:R-:W-:Y:S02]  /*0c30*/  PRMT R81, R27, 0x7632, R81 ;  /* 0x000076321b517816 */ /* 0x000fe40000000051 */
[----:B--2---:R-:W-:Y:S02]  /*0c40*/  PRMT R82, R28, 0x7632, R82 ;  /* 0x000076321c527816 */ /* 0x004fe40000000052 */
[----:B------:R-:W-:Y:S02]  /*0c50*/  PRMT R83, R29, 0x7632, R83 ;  /* 0x000076321d537816 */ /* 0x000fe40000000053 */
[----:B------:R-:W-:Y:S02]  /*0c60*/  PRMT R84, R30, 0x7632, R84 ;  /* 0x000076321e547816 */ /* 0x000fe40000000054 */
[----:B------:R-:W-:Y:S02]  /*0c70*/  PRMT R85, R31, 0x7632, R85 ;  /* 0x000076321f557816 */ /* 0x000fe40000000055 */
[----:B---3--:R-:W-:-:S02]  /*0c80*/  PRMT R86, R32, 0x7632, R86 ;  /* 0x0000763220567816 */ /* 0x008fc40000000056 */
        /* <DEDUP_REMOVED lines=26> */
[----:B------:R-:W-:-:S07]  /*0e30*/  PRMT R113, R59, 0x7632, R113 ;  /* 0x000076323b717816 */ /* 0x000fce0000000071 */
.L_x_18305:
[----:B------:R-:W0:Y:S01]  /*0e40*/  LDC R60, c[0x0][0x400] ;  /* 0x00010000ff3c7b82 */ /* 0x000e220000000800 */
[C---:B------:R-:W-:Y:S01]  /*0e50*/  VIADD R2, R14.reuse, 0xffffffff ;  /* 0xffffffff0e027836 */ /* 0x040fe20000000000 */
[----:B------:R-:W-:Y:S01]  /*0e60*/  UIADD3 UR5, UPT, UPT, UR7, -UR16, URZ ;  /* 0x8000001007057290 */ /* 0x000fe2000fffe0ff */
[----:B------:R-:W-:Y:S01]  /*0e70*/  IADD3 R13, PT, PT, R13, 0x4, RZ ;  /* 0x000000040d0d7810 */ /* 0x000fe20007ffe0ff */
        /* <DEDUP_REMOVED lines=26> */
[----:B------:R-:W-:Y:S02]  /*1020*/  IMAD R5, R2, R19, RZ ;  /* 0x0000001302057224 */ /* 0x000fe400078e02ff */
[----:B------:R-:W-:Y:S02]  /*1030*/  HFMA2 R2, -RZ, RZ, 0, 0 ;  /* 0x00000000ff027431 */ /* 0x000fe400000001ff */
[----:B------:R-:W-:-:S03]  /*1040*/  IMAD.IADD R4, R17, 0x1, R10 ;  /* 0x0000000111047824 */ /* 0x000fc600078e020a */
[----:B------:R-:W-:Y:S02]  /*1050*/  IMAD.HI.U32 R2, R3, R5, R2 ;  /* 0x0000000503027227 */ /* 0x000fe400078e0002 */
        /* <DEDUP_REMOVED lines=47> */
[----:B------:R-:W-:Y:S02]  /*1350*/  IMAD.U32 R117, R74, 0x10000, RZ ;  /* 0x000100004a757824 */ /* 0x000fe400078e00ff */
[C---:B--2---:R-:W-:Y:S01]  /*1360*/  IMAD.U32 R116, R70.reuse, 0x10000, RZ ;  /* 0x0001000046747824 */ /* 0x044fe200078e00ff */
[----:B------:R-:W-:-:S03]  /*1370*/  PRMT R70, R70, 0x7632, R70 ;  /* 0x0000763246467816 */ /* 0x000fc60000000046 */
[----:B------:R-:W-:Y:S01]  /*1380*/  FMUL.FTZ R71, R69, R116 ;  /* 0x0000007445477220 */ /* 0x000fe20000410000 */
[----:B------:R-:W-:Y:S01]  /*1390*/  SHF.L.U32 R116, R20, 0x10, RZ ;  /* 0x0000001014747819 */ /* 0x000fe200000006ff */
[C---:B---3--:R-:W-:Y:S01]  /*13a0*/  IMAD.U32 R69, R66.reuse, 0x10000, RZ ;  /* 0x0001000042457824 */ /* 0x048fe200078e00ff */
[----:B------:R-:W-:Y:S01]  /*13b0*/  PRMT R66, R66, 0x7632, R66 ;  /* 0x0000763242427816 */ /* 0x000fe20000000042 */
[----:B------:R-:W-:Y:S02]  /*13c0*/  IMAD.U32 R70, R70, 0x10000, RZ ;  /* 0x0001000046467824 */ /* 0x000fe400078e00ff */
[----:B------:R-:W-:Y:S01]  /*13d0*/  FFMA.FTZ R116, R116, R69, R71 ;  /* 0x0000004574747223 */ /* 0x000fe20000010047 */
[----:B------:R-:W-:-:S05]  /*13e0*/  SHF.L.U32 R69, R78, 0x10, RZ ;  /* 0x000000104e457819 */ /* 0x000fca00000006ff */
[----:B------:R-:W-:Y:S01]  /*13f0*/  FMUL.FTZ R118, R69, R70 ;  /* 0x0000004645767220 */ /* 0x000fe20000410000 */
[----:B------:R-:W-:Y:S02]  /*1400*/  IMAD.U32 R70, R66, 0x10000, RZ ;  /* 0x0001000042467824 */ /* 0x000fe400078e00ff */
[----:B------:R-:W2:Y:S01]  /*1410*/  LDG.E.CONSTANT R66, desc[UR10][R2.64+0x808] ;  /* 0x0008080a02427981 */ /* 0x000ea2000c1e9900 */
[----:B------:R-:W-:Y:S01]  /*1420*/  SHF.L.U32 R69, R25, 0x10, RZ ;  /* 0x0000001019457819 */ /* 0x000fe200000006ff */
[----:B------:R-:W-:Y:S01]  /*1430*/  FFMA.FTZ R117, R117, R70, R118 ;  /* 0x0000004675757223 */ /* 0x000fe20000010076 */
[----:B----4-:R-:W-:-:S04]  /*1440*/  IMAD.U32 R70, R18, 0x10000, RZ ;  /* 0x0001000012467824 */ /* 0x010fc800078e00ff */
[----:B------:R-:W-:Y:S01]  /*1450*/  FMUL.FTZ R118, R69, R70 ;  /* 0x0000004645767220 */ /* 0x000fe20000410000 */
[----:B------:R-:W-:Y:S02]  /*1460*/  SHF.L.U32 R70, R4, 0x10, RZ ;  /* 0x0000001004467819 */ /* 0x000fe400000006ff */
[----:B------:R-:W-:Y:S02]  /*1470*/  PRMT R4, R18, 0x7632, R4 ;  /* 0x0000763212047816 */ /* 0x000fe40000000004 */
[----:B------:R-:W3:Y:S01]  /*1480*/  LDG.E.CONSTANT R18, desc[UR10][R2.64+0x80c] ;  /* 0x00080c0a02127981 */ /* 0x000ee2000c1e9900 */
[----:B------:R-:W-:Y:S02]  /*1490*/  IMAD.U32 R69, R21, 0x10000, RZ ;  /* 0x0001000015457824 */ /* 0x000fe400078e00ff */
[C---:B------:R-:W-:Y:S02]  /*14a0*/  IMAD.U32 R71, R4.reuse, 0x10000, RZ ;  /* 0x0001000004477824 */ /* 0x040fe400078e00ff */
[----:B------:R-:W-:Y:S01]  /*14b0*/  FFMA.FTZ R69, R69, R70, R118 ;  /* 0x0000004645457223 */ /* 0x000fe20000010076 */
[----:B------:R-:W-:Y:S01]  /*14c0*/  IMAD.U32 R70, R79, 0x10000, RZ ;  /* 0x000100004f467824 */ /* 0x000fe200078e00ff */
[----:B------:R-:W-:Y:S01]  /*14d0*/  PRMT R4, R4, 0x7632, R4 ;  /* 0x0000763204047816 */ /* 0x000fe20000000004 */
[----:B------:R-:W-:-:S02]  /*14e0*/  IMAD.U32 R118, R75, 0x10000, RZ ;  /* 0x000100004b767824 */ /* 0x000fc400078e00ff */
[----:B------:R-:W-:Y:S01]  /*14f0*/  FMUL.FTZ R119, R70, R71 ;  /* 0x0000004746777220 */ /* 0x000fe20000410000 */
[----:B------:R-:W-:Y:S01]  /*1500*/  SHF.L.U32 R71, R4, 0x10, RZ ;  /* 0x0000001004477819 */ /* 0x000fe200000006ff */
[----:B------:R-:W-:Y:S01]  /*1510*/  IMAD.U32 R70, R26, 0x10000, RZ ;  /* 0x000100001a467824 */ /* 0x000fe200078e00ff */
[----:B------:R-:W4:Y:S03]  /*1520*/  LDG.E.CONSTANT R4, desc[UR10][R2.64+0xa00] ;  /* 0x000a000a02047981 */ /* 0x000f26000c1e9900 */
[----:B------:R-:W-:Y:S01]  /*1530*/  FFMA.FTZ R118, R118, R71, R119 ;  /* 0x0000004776767223 */ /* 0x000fe20000010077 */
[C---:B------:R-:W-:Y:S02]  /*1540*/  SHF.L.U32 R71, R5.reuse, 0x10, RZ ;  /* 0x0000001005477819 */ /* 0x040fe400000006ff */
[----:B------:R-:W-:-:S03]  /*1550*/  PRMT R5, R5, 0x7632, R5 ;  /* 0x0000763205057816 */ /* 0x000fc60000000005 */
[----:B------:R-:W-:Y:S01]  /*1560*/  FMUL.FTZ R119, R70, R71 ;  /* 0x0000004746777220 */ /* 0x000fe20000410000 */
[----:B------:R-:W-:Y:S02]  /*1570*/  IMAD.U32 R70, R22, 0x10000, RZ ;  /* 0x0001000016467824 */ /* 0x000fe400078e00ff */
[----:B------:R-:W-:Y:S01]  /*1580*/  IMAD.U32 R71, R17, 0x10000, RZ ;  /* 0x0001000011477824 */ /* 0x000fe200078e00ff */
[----:B------:R-:W-:Y:S02]  /*1590*/  SHF.L.U32 R120, R5, 0x10, RZ ;  /* 0x0000001005787819 */ /* 0x000fe400000006ff */
[----:B------:R-:W-:Y:S01]  /*15a0*/  PRMT R17, R17, 0x7632, R17 ;  /* 0x0000763211117816 */ /* 0x000fe20000000011 */
[----:B------:R-:W-:Y:S01]  /*15b0*/  FFMA.FTZ R70, R70, R71, R119 ;  /* 0x0000004746467223 */ /* 0x000fe20000010077 */
[----:B------:R-:W-:Y:S01]  /*15c0*/  IMAD.U32 R71, R80, 0x10000, RZ ;  /* 0x0001000050477824 */ /* 0x000fe200078e00ff */
[----:B------:R-:W4:Y:S01]  /*15d0*/  LDG.E.CONSTANT R5, desc[UR10][R2.64+0xa04] ;  /* 0x000a040a02057981 */ /* 0x000f22000c1e9900 */
[----:B------:R-:W-:-:S02]  /*15e0*/  SHF.L.U32 R119, R76, 0x10, RZ ;  /* 0x000000104c777819 */ /* 0x000fc400000006ff */
[----:B------:R-:W-:Y:S01]  /*15f0*/  FMUL.FTZ R122, R71, R120 ;  /* 0x00000078477a7220 */ /* 0x000fe20000410000 */
[----:B------:R-:W-:Y:S02]  /*1600*/  IMAD.U32 R120, R17, 0x10000, RZ ;  /* 0x0001000011787824 */ /* 0x000fe400078e00ff */
[----:B------:R-:W-:Y:S02]  /*1610*/  IMAD.U32 R17, R27, 0x10000, RZ ;  /* 0x000100001b117824 */ /* 0x000fe400078e00ff */
[----:B------:R-:W-:Y:S01]  /*1620*/  FFMA.FTZ R119, R119, R120, R122 ;  /* 0x0000007877777223 */ /* 0x000fe2000001007a */
[----:B------:R-:W-:-:S04]  /*1630*/  IMAD.U32 R120, R114, 0x10000, RZ ;  /* 0x0001000072787824 */ /* 0x000fc800078e00ff */
[----:B------:R-:W-:Y:S02]  /*1640*/  FMUL.FTZ R122, R17, R120 ;  /* 0x00000078117a7220 */ /* 0x000fe40000410000 */
[----:B------:R-:W4:Y:S01]  /*1650*/  LDG.E.CONSTANT R17, desc[UR10][R2.64+0xa08] ;  /* 0x000a080a02117981 */ /* 0x000f22000c1e9900 */
[----:B------:R-:W-:Y:S01]  /*1660*/  PRMT R114, R114, 0x7632, R114 ;  /* 0x0000763272727816 */ /* 0x000fe20000000072 */
[C---:B------:R-:W-:Y:S01]  /*1670*/  IMAD.U32 R120, R115.reuse, 0x10000, RZ ;  /* 0x0001000073787824 */ /* 0x040fe200078e00ff */
[----:B------:R-:W-:-:S03]  /*1680*/  PRMT R115, R115, 0x7632, R115 ;  /* 0x0000763273737816 */ /* 0x000fc60000000073 */
[----:B------:R-:W-:Y:S01]  /*1690*/  IMAD.U32 R121, R114, 0x10000, RZ ;  /* 0x0001000072797824 */ /* 0x000fe200078e00ff */
[----:B------:R-:W-:Y:S01]  /*16a0*/  SHF.L.U32 R114, R81, 0x10, RZ ;  /* 0x0000001051727819 */ /* 0x000fe200000006ff */
[----:B------:R-:W-:Y:S01]  /*16b0*/  IMAD.U32 R115, R115, 0x10000, RZ ;  /* 0x0001000073737824 */ /* 0x000fe200078e00ff */
[----:B------:R-:W-:-:S03]  /*16c0*/  SHF.L.U32 R71, R23, 0x10, RZ ;  /* 0x0000001017477819 */ /* 0x000fc600000006ff */
[----:B------:R-:W-:Y:S01]  /*16d0*/  FMUL.FTZ R121, R114, R121 ;  /* 0x0000007972797220 */ /* 0x000fe20000410000 */
[----:B------:R-:W-:Y:S02]  /*16e0*/  IMAD.U32 R114, R77, 0x10000, RZ ;  /* 0x000100004d727824 */ /* 0x000fe400078e00ff */
[----:B------:R-:W-:Y:S01]  /*16f0*/  FFMA.FTZ R71, R71, R120, R122 ;  /* 0x0000007847477223 */ /* 0x000fe2000001007a */
[----:B------:R-:W-:Y:S02]  /*1700*/  IMAD.U32 R120, R72, 0x10000, RZ ;  /* 0x0001000048787824 */ /* 0x000fe400078e00ff */
[----:B------:R-:W-:Y:S01]  /*1710*/  FFMA.FTZ R114, R114, R115, R121 ;  /* 0x0000007372727223 */ /* 0x000fe20000010079 */
[----:B------:R-:W-:Y:S01]  /*1720*/  SHF.L.U32 R115, R28, 0x10, RZ ;  /* 0x000000101c737819 */ /* 0x000fe200000006ff */
[----:B------:R-:W4:Y:S01]  /*1730*/  LDG.E.CONSTANT R121, desc[UR10][R2.64+0x120c] ;  /* 0x00120c0a02797981 */ /* 0x000f22000c1e9900 */
[----:B------:R-:W-:-:S03]  /*1740*/  PRMT R72, R72, 0x7632, R72 ;  /* 0x0000763248487816 */ /* 0x000fc60000000048 */
[----:B------:R-:W-:Y:S02]  /*1750*/  FFMA.FTZ R116, R115, R120, R116 ;  /* 0x0000007873747223 */ /* 0x000fe40000010074 */
[----:B------:R-:W-:Y:S01]  /*1760*/  IMAD.U32 R115, R72, 0x10000, RZ ;  /* 0x0001000048737824 */ /* 0x000fe200078e00ff */
[----:B------:R-:W-:-:S05]  /*1770*/  SHF.L.U32 R72, R82, 0x10, RZ ;  /* 0x0000001052487819 */ /* 0x000fca00000006ff */
        /* <DEDUP_REMOVED lines=21> */
[C---:B------:R-:W-:Y:S01]  /*18d0*/  IMAD.U32 R72, R19.reuse, 0x10000, RZ ;  /* 0x0001000013487824 */ /* 0x040fe200078e00ff */
[----:B------:R-:W-:-:S03]  /*18e0*/  PRMT R19, R19, 0x7632, R19 ;  /* 0x0000763213137816 */ /* 0x000fc60000000013 */
[----:B------:R-:W-:Y:S01]  /*18f0*/  FFMA.FTZ R114, R63, R67, R114 ;  /* 0x000000433f727223 */ /* 0x000fe20000010072 */
[----:B------:R-:W-:Y:S01]  /*1900*/  IMAD.U32 R63, R32, 0x10000, RZ ;  /* 0x00010000203f7824 */ /* 0x000fe200078e00ff */
[----:B------:R-:W-:-:S03]  /*1910*/  SHF.L.U32 R19, R19, 0x10, RZ ;  /* 0x0000001013137819 */ /* 0x000fc600000006ff */
[----:B------:R-:W-:Y:S01]  /*1920*/  FFMA.FTZ R72, R63, R72, R116 ;  /* 0x000000483f487223 */ /* 0x000fe20000010074 */
[----:B------:R-:W-:-:S04]  /*1930*/  IMAD.U32 R116, R86, 0x10000, RZ ;  /* 0x0001000056747824 */ /* 0x000fc800078e00ff */
[----:B------:R-:W-:Y:S01]  /*1940*/  FFMA.FTZ R116, R116, R19, R117 ;  /* 0x0000001374747223 */ /* 0x000fe20000010075 */
[C---:B------:R-:W-:Y:S02]  /*1950*/  SHF.L.U32 R19, R65.reuse, 0x10, RZ ;  /* 0x0000001041137819 */ /* 0x040fe400000006ff */
[----:B------:R-:W-:Y:S01]  /*1960*/  PRMT R65, R65, 0x7632, R65 ;  /* 0x0000763241417816 */ /* 0x000fe20000000041 */
[----:B------:R-:W-:-:S04]  /*1970*/  IMAD.U32 R63, R87, 0x10000, RZ ;  /* 0x00010000573f7824 */ /* 0x000fc800078e00ff */
[----:B------:R-:W-:-:S04]  /*1980*/  IMAD.U32 R65, R65, 0x10000, RZ ;  /* 0x0001000041417824 */ /* 0x000fc800078e00ff */
[----:B------:R-:W-:Y:S01]  /*1990*/  FFMA.FTZ R118, R63, R65, R118 ;  /* 0x000000413f767223 */ /* 0x000fe20000010076 */
[----:B------:R-:W-:Y:S01]  /*19a0*/  SHF.L.U32 R65, R34, 0x10, RZ ;  /* 0x0000001022417819 */ /* 0x000fe200000006ff */
[C---:B------:R-:W-:Y:S02]  /*19b0*/  IMAD.U32 R63, R60.reuse, 0x10000, RZ ;  /* 0x000100003c3f7824 */ /* 0x040fe400078e00ff */
[----:B------:R-:W-:Y:S02]  /*19c0*/  IMAD.U32 R68, R33, 0x10000, RZ ;  /* 0x0001000021447824 */ /* 0x000fe400078e00ff */
[----:B------:R-:W-:Y:S01]  /*19d0*/  FFMA.FTZ R65, R65, R63, R70 ;  /* 0x0000003f41417223 */ /* 0x000fe20000010046 */
[----:B------:R-:W-:Y:S01]  /*19e0*/  PRMT R63, R60, 0x7632, R63 ;  /* 0x000076323c3f7816 */ /* 0x000fe2000000003f */
[----:B------:R-:W-:Y:S01]  /*19f0*/  FFMA.FTZ R69, R68, R19, R69 ;  /* 0x0000001344457223 */ /* 0x000fe20000010045 */
[----:B------:R-:W4:Y:S01]  /*1a00*/  LDG.E.CONSTANT R60, desc[UR10][R2.64+0xc00] ;  /* 0x000c000a023c7981 */ /* 0x000f22000c1e9900 */
[----:B------:R-:W-:-:S02]  /*1a10*/  SHF.L.U32 R68, R88, 0x10, RZ ;  /* 0x0000001058447819 */ /* 0x000fc400000006ff */
[----:B------:R-:W-:Y:S01]  /*1a20*/  IMAD.U32 R63, R63, 0x10000, RZ ;  /* 0x000100003f3f7824 */ /* 0x000fe200078e00ff */
[----:B------:R-:W4:Y:S01]  /*1a30*/  LDG.E.CONSTANT R19, desc[UR10][R2.64+0xa0c] ;  /* 0x000a0c0a02137981 */ /* 0x000f22000c1e9900 */
[----:B------:R-:W-:Y:S02]  /*1a40*/  IMAD.U32 R70, R35, 0x10000, RZ ;  /* 0x0001000023467824 */ /* 0x000fe400078e00ff */
[----:B------:R-:W-:Y:S01]  /*1a50*/  FFMA.FTZ R68, R68, R63, R119 ;  /* 0x0000003f44447223 */ /* 0x000fe20000010077 */
[C---:B------:R-:W-:Y:S01]  /*1a60*/  IMAD.U32 R67, R61.reuse, 0x10000, RZ ;  /* 0x000100003d437824 */ /* 0x040fe200078e00ff */
[----:B------:R-:W-:Y:S02]  /*1a70*/  PRMT R63, R61, 0x7632, R63 ;  /* 0x000076323d3f7816 */ /* 0x000fe4000000003f */
[----:B------:R-:W4:Y:S01]  /*1a80*/  LDG.E.CONSTANT R61, desc[UR10][R2.64+0xc04] ;  /* 0x000c040a023d7981 */ /* 0x000f22000c1e9900 */
[----:B------:R-:W-:Y:S01]  /*1a90*/  FFMA.FTZ R67, R70, R67, R71 ;  /* 0x0000004346437223 */ /* 0x000fe20000010047 */
[----:B------:R-:W-:Y:S01]  /*1aa0*/  SHF.L.U32 R70, R63, 0x10, RZ ;  /* 0x000000103f467819 */ /* 0x000fe200000006ff */
[----:B------:R-:W-:Y:S01]  /*1ab0*/  IMAD.U32 R63, R89, 0x10000, RZ ;  /* 0x00010000593f7824 */ /* 0x000fe200078e00ff */
[----:B------:R-:W-:-:S03]  /*1ac0*/  SHF.L.U32 R71, R62, 0x10, RZ ;  /* 0x000000103e477819 */ /* 0x000fc600000006ff */
[----:B------:R-:W-:Y:S01]  /*1ad0*/  FFMA.FTZ R70, R63, R70, R114 ;  /* 0x000000463f467223 */ /* 0x000fe20000010072 */
[----:B------:R-:W-:Y:S01]  /*1ae0*/  IMAD.U32 R63, R36, 0x10000, RZ ;  /* 0x00010000243f7824 */ /* 0x000fe200078e00ff */
[----:B------:R-:W-:-:S03]  /*1af0*/  PRMT R62, R62, 0x7632, R62 ;  /* 0x000076323e3e7816 */ /* 0x000fc6000000003e */
[----:B------:R-:W-:Y:S01]  /*1b00*/  FFMA.FTZ R72, R63, R71, R72 ;  /* 0x000000473f487223 */ /* 0x000fe20000010048 */
[----:B------:R-:W-:Y:S01]  /*1b10*/  IMAD.U32 R71, R90, 0x10000, RZ ;  /* 0x000100005a477824 */ /* 0x000fe200078e00ff */
[----:B------:R-:W4:Y:S01]  /*1b20*/  LDG.E.CONSTANT R63, desc[UR10][R2.64+0xc08] ;  /* 0x000c080a023f7981 */ /* 0x000f22000c1e9900 */
[----:B------:R-:W-:Y:S02]  /*1b30*/  IMAD.U32 R62, R62, 0x10000, RZ ;  /* 0x000100003e3e7824 */ /* 0x000fe400078e00ff */
[C---:B------:R-:W-:Y:S02]  /*1b40*/  IMAD.U32 R115, R64.reuse, 0x10000, RZ ;  /* 0x0001000040737824 */ /* 0x040fe400078e00ff */
[----:B------:R-:W-:Y:S01]  /*1b50*/  FFMA.FTZ R116, R71, R62, R116 ;  /* 0x0000003e47747223 */ /* 0x000fe20000010074 */
[----:B------:R-:W-:Y:S02]  /*1b60*/  SHF.L.U32 R62, R37, 0x10, RZ ;  /* 0x00000010253e7819 */ /* 0x000fe400000006ff */
[----:B------:R-:W-:-:S03]  /*1b70*/  PRMT R64, R64, 0x7632, R64 ;  /* 0x0000763240407816 */ /* 0x000fc60000000040 */
[----:B------:R-:W-:Y:S01]  /*1b80*/  FFMA.FTZ R115, R62, R115, R69 ;  /* 0x000000733e737223 */ /* 0x000fe20000010045 */
[----:B------:R-:W-:Y:S01]  /*1b90*/  SHF.L.U32 R69, R91, 0x10, RZ ;  /* 0x000000105b457819 */ /* 0x000fe200000006ff */
[----:B------:R-:W4:Y:S01]  /*1ba0*/  LDG.E.CONSTANT R62, desc[UR10][R2.64+0xc0c] ;  /* 0x000c0c0a023e7981 */ /* 0x000f22000c1e9900 */
[----:B------:R-:W-:-:S04]  /*1bb0*/  IMAD.U32 R64, R64, 0x10000, RZ ;  /* 0x0001000040407824 */ /* 0x000fc800078e00ff */
[----:B------:R-:W-:Y:S01]  /*1bc0*/  FFMA.FTZ R114, R69, R64, R118 ;  /* 0x0000004045727223 */ /* 0x000fe20000010076 */
[----:B------:R-:W-:Y:S01]  /*1bd0*/  IMAD.U32 R118, R38, 0x10000, RZ ;  /* 0x0001000026767824 */ /* 0x000fe200078e00ff */
[----:B------:R-:W4:Y:S01]  /*1be0*/  LDG.E.CONSTANT R64, desc[UR10][R2.64+0xe00] ;  /* 0x000e000a02407981 */ /* 0x000f22000c1e9900 */
[C---:B--2---:R-:W-:Y:S01]  /*1bf0*/  IMAD.U32 R69, R66.reuse, 0x10000, RZ ;  /* 0x0001000042457824 */ /* 0x044fe200078e00ff */
[----:B------:R-:W-:-:S03]  /*1c00*/  PRMT R66, R66, 0x7632, R66 ;  /* 0x0000763242427816 */ /* 0x000fc60000000042 */
[----:B------:R-:W-:Y:S01]  /*1c10*/  FFMA.FTZ R65, R118, R69, R65 ;  /* 0x0000004576417223 */ /* 0x000fe20000010041 */
[----:B------:R-:W-:Y:S01]  /*1c20*/  SHF.L.U32 R66, R66, 0x10, RZ ;  /* 0x0000001042427819 */ /* 0x000fe200000006ff */
[----:B------:R-:W-:Y:S02]  /*1c30*/  IMAD.U32 R69, R92, 0x10000, RZ ;  /* 0x000100005c457824 */ /* 0x000fe400078e00ff */
[----:B------:R-:W-:Y:S02]  /*1c40*/  IMAD.U32 R118, R39, 0x10000, RZ ;  /* 0x0001000027767824 */ /* 0x000fe400078e00ff */
[----:B------:R-:W-:Y:S01]  /*1c50*/  FFMA.FTZ R68, R69, R66, R68 ;  /* 0x0000004245447223 */ /* 0x000fe20000010044 */
[----:B---3--:R-:W-:Y:S01]  /*1c60*/  SHF.L.U32 R69, R18, 0x10, RZ ;  /* 0x0000001012457819 */ /* 0x008fe200000006ff */
[----:B------:R-:W2:Y:S04]  /*1c70*/  LDG.E.CONSTANT R66, desc[UR10][R2.64+0xe04] ;  /* 0x000e040a02427981 */ /* 0x000ea8000c1e9900 */
[----:B------:R-:W-:Y:S01]  /*1c80*/  FFMA.FTZ R67, R118, R69, R67 ;  /* 0x0000004576437223 */ /* 0x000fe20000010043 */
[----:B------:R-:W-:-:S02]  /*1c90*/  PRMT R69, R18, 0x7632, R69 ;  /* 0x0000763212457816 */ /* 0x000fc40000000045 */
[----:B------:R-:W3:Y:S03]  /*1ca0*/  LDG.E.CONSTANT R18, desc[UR10][R2.64+0xe08] ;  /* 0x000e080a02127981 */ /* 0x000ee6000c1e9900 */
[----:B------:R-:W-:Y:S02]  /*1cb0*/  IMAD.U32 R71, R69, 0x10000, RZ ;  /* 0x0001000045477824 */ /* 0x000fe400078e00ff */
[----:B------:R-:W-:Y:S02]  /*1cc0*/  IMAD.U32 R69, R93, 0x10000, RZ ;  /* 0x000100005d457824 */ /* 0x000fe400078e00ff */
[----:B----4-:R-:W-:Y:S02]  /*1cd0*/  IMAD.U32 R117, R4, 0x10000, RZ ;  /* 0x0001000004757824 */ /* 0x010fe400078e00ff */
[----:B------:R-:W-:Y:S01]  /*1ce0*/  FFMA.FTZ R70, R69, R71, R70 ;  /* 0x0000004745467223 */ /* 0x000fe20000010046 */
[----:B------:R-:W-:Y:S01]  /*1cf0*/  SHF.L.U32 R71, R40, 0x10, RZ ;  /* 0x0000001028477819 */ /* 0x000fe200000006ff */
[----:B------:R-:W4:Y:S01]  /*1d00*/  LDG.E.CONSTANT R69, desc[UR10][R2.64+0xe0c] ;  /* 0x000e0c0a02457981 */ /* 0x000f22000c1e9900 */
[----:B------:R-:W-:-:S03]  /*1d10*/  PRMT R4, R4, 0x7632, R4 ;  /* 0x0000763204047816 */ /* 0x000fc60000000004 */
[----:B------:R-:W-:Y:S01]  /*1d20*/  FFMA.FTZ R72, R71, R117, R72 ;  /* 0x0000007547487223 */ /* 0x000fe20000010048 */
[----:B------:R-:W-:Y:S01]  /*1d30*/  SHF.L.U32 R117, R94, 0x10, RZ ;  /* 0x000000105e757819 */ /* 0x000fe200000006ff */
[----:B------:R-:W4:Y:S01]  /*1d40*/  LDG.E.CONSTANT R71, desc[UR10][R2.64+0x1000] ;  /* 0x0010000a02477981 */ /* 0x000f22000c1e9900 */
[----:B------:R-:W-:-:S04]  /*1d50*/  IMAD.U32 R4, R4, 0x10000, RZ ;  /* 0x0001000004047824 */ /* 0x000fc800078e00ff */
[----:B------:R-:W-:Y:S02]  /*1d60*/  FFMA.FTZ R117, R117, R4, R116 ;  /* 0x0000000475757223 */ /* 0x000fe40000010074 */
[----:B------:R-:W4:Y:S01]  /*1d70*/  LDG.E.CONSTANT R116, desc[UR10][R2.64+0x1200] ;  /* 0x0012000a02747981 */ /* 0x000f22000c1e9900 */
[C---:B------:R-:W-:Y:S01]  /*1d80*/  IMAD.U32 R119, R5.reuse, 0x10000, RZ ;  /* 0x0001000005777824 */ /* 0x040fe200078e00ff */
[----:B------:R-:W-:Y:S01]  /*1d90*/  PRMT R5, R5, 0x7632, R5 ;  /* 0x0000763205057816 */ /* 0x000fe20000000005 */
[----:B------:R-:W-:Y:S01]  /*1da0*/  IMAD.U32 R118, R41, 0x10000, RZ ;  /* 0x0001000029767824 */ /* 0x000fe200078e00ff */
[----:B------:R-:W4:Y:S02]  /*1db0*/  LDG.E.CONSTANT R4, desc[UR10][R2.64+0x1004] ;  /* 0x0010040a02047981 */ /* 0x000f24000c1e9900 */
[----:B------:R-:W-:Y:S01]  /*1dc0*/  SHF.L.U32 R120, R5, 0x10, RZ ;  /* 0x0000001005787819 */ /* 0x000fe200000006ff */
[----:B------:R-:W-:Y:S01]  /*1dd0*/  FFMA.FTZ R115, R118, R119, R115 ;  /* 0x0000007776737223 */ /* 0x000fe20000010073 */
[----:B------:R-:W-:Y:S01]  /*1de0*/  IMAD.U32 R119, R95, 0x10000, RZ ;  /* 0x000100005f777824 */ /* 0x000fe200078e00ff */
[----:B------:R-:W4:Y:S04]  /*1df0*/  LDG.E.CONSTANT R5, desc[UR10][R2.64+0x1008] ;  /* 0x0010080a02057981 */ /* 0x000f28000c1e9900 */
[----:B------:R-:W4:Y:S01]  /*1e00*/  LDG.E.CONSTANT R118, desc[UR10][R2.64+0x1204] ;  /* 0x0012040a02767981 */ /* 0x000f22000c1e9900 */
        /* <DEDUP_REMOVED lines=18> */
[----:B------:R-:W-:Y:S01]  /*1f30*/  SHF.L.U32 R3, R61, 0x10, RZ ;  /* 0x000000103d037819 */ /* 0x000fe200000006ff */
        /* <DEDUP_REMOVED lines=17> */
[C---:B------:R-:W-:Y:S01]  /*2050*/  IMAD.U32 R3, R62.reuse, 0x10000, RZ ;  /* 0x000100003e037824 */ /* 0x040fe200078e00ff */
[----:B------:R-:W-:Y:S01]  /*2060*/  SHF.L.U32 R17, R97, 0x10, RZ ;  /* 0x0000001061117819 */ /* 0x000fe200000006ff */
[----:B------:R-:W-:Y:S01]  /*2070*/  IMAD.U32 R19, R19, 0x10000, RZ ;  /* 0x0001000013137824 */ /* 0x000fe200078e00ff */
[----:B------:R-:W-:Y:S01]  /*2080*/  PRMT R62, R62, 0x7632, R62 ;  /* 0x000076323e3e7816 */ /* 0x000fe2000000003e */
[----:B------:R-:W-:Y:S01]  /*2090*/  FFMA.FTZ R67, R2, R3, R67 ;  /* 0x0000000302437223 */ /* 0x000fe20000010043 */
[----:B------:R-:W-:-:S02]  /*20a0*/  IMAD.U32 R3, R101, 0x10000, RZ ;  /* 0x0001000065037824 */ /* 0x000fc400078e00ff */
[----:B------:R-:W-:Y:S01]  /*20b0*/  FFMA.FTZ R70, R17, R19, R70 ;  /* 0x0000001311467223 */ /* 0x000fe20000010046 */
[----:B------:R-:W-:Y:S02]  /*20c0*/  SHF.L.U32 R62, R62, 0x10, RZ ;  /* 0x000000103e3e7819 */ /* 0x000fe400000006ff */
[C---:B------:R-:W-:Y:S02]  /*20d0*/  SHF.L.U32 R2, R64.reuse, 0x10, RZ ;  /* 0x0000001040027819 */ /* 0x040fe400000006ff */
[----:B------:R-:W-:Y:S01]  /*20e0*/  PRMT R64, R64, 0x7632, R64 ;  /* 0x0000763240407816 */ /* 0x000fe20000000040 */
[----:B------:R-:W-:Y:S01]  /*20f0*/  FFMA.FTZ R70, R3, R62, R70 ;  /* 0x0000003e03467223 */ /* 0x000fe20000010046 */
[----:B------:R-:W-:-:S03]  /*2100*/  IMAD.U32 R3, R48, 0x10000, RZ ;  /* 0x0001000030037824 */ /* 0x000fc600078e00ff */
[----:B------:R-:W-:Y:S02]  /*2110*/  IMAD.U32 R64, R64, 0x10000, RZ ;  /* 0x0001000040407824 */ /* 0x000fe400078e00ff */
[----:B------:R-:W-:Y:S01]  /*2120*/  FFMA.FTZ R72, R3, R2, R72 ;  /* 0x0000000203487223 */ /* 0x000fe20000010048 */
[----:B------:R-:W-:-:S04]  /*2130*/  IMAD.U32 R2, R102, 0x10000, RZ ;  /* 0x0001000066027824 */ /* 0x000fc800078e00ff */
[----:B------:R-:W-:Y:S01]  /*2140*/  FFMA.FTZ R117, R2, R64, R117 ;  /* 0x0000004002757223 */ /* 0x000fe20000010075 */
[----:B------:R-:W-:Y:S02]  /*2150*/  SHF.L.U32 R3, R103, 0x10, RZ ;  /* 0x0000001067037819 */ /* 0x000fe400000006ff */
[----:B------:R-:W-:Y:S02]  /*2160*/  SHF.L.U32 R60, R56, 0x10, RZ ;  /* 0x00000010383c7819 */ /* 0x000fe400000006ff */
[----:B-----5:R-:W-:Y:S02]  /*2170*/  FSETP.NEU.FTZ.AND P0, PT, R0, RZ, PT ;  /* 0x000000ff0000720b */ /* 0x020fe40003f1d000 */
[C---:B--2---:R-:W-:Y:S02]  /*2180*/  PRMT R2, R66.reuse, 0x7632, R2 ;  /* 0x0000763242027816 */ /* 0x044fe40000000002 */
[----:B------:R-:W-:-:S03]  /*2190*/  SHF.L.U32 R66, R66, 0x10, RZ ;  /* 0x0000001042427819 */ /* 0x000fc600000006ff */
[----:B------:R-:W-:Y:S02]  /*21a0*/  IMAD.U32 R17, R2, 0x10000, RZ ;  /* 0x0001000002117824 */ /* 0x000fe400078e00ff */
[----:B------:R-:W-:Y:S02]  /*21b0*/  IMAD.U32 R2, R49, 0x10000, RZ ;  /* 0x0001000031027824 */ /* 0x000fe400078e00ff */
[----:B------:R-:W-:Y:S01]  /*21c0*/  FFMA.FTZ R114, R3, R17, R114 ;  /* 0x0000001103727223 */ /* 0x000fe20000010072 */
[----:B------:R-:W-:Y:S02]  /*21d0*/  IMAD.U32 R3, R50, 0x10000, RZ ;  /* 0x0001000032037824 */ /* 0x000fe400078e00ff */
[----:B------:R-:W-:Y:S01]  /*21e0*/  FFMA.FTZ R115, R2, R66, R115 ;  /* 0x0000004202737223 */ /* 0x000fe20000010073 */
[C---:B---3--:R-:W-:Y:S01]  /*21f0*/  IMAD.U32 R2, R18.reuse, 0x10000, RZ ;  /* 0x0001000012027824 */ /* 0x048fe200078e00ff */
[----:B------:R-:W-:-:S03]  /*2200*/  PRMT R18, R18, 0x7632, R18 ;  /* 0x0000763212127816 */ /* 0x000fc60000000012 */
[----:B------:R-:W-:Y:S01]  /*2210*/  FFMA.FTZ R120, R3, R2, R120 ;  /* 0x0000000203787223 */ /* 0x000fe20000010078 */
[----:B------:R-:W-:Y:S01]  /*2220*/  IMAD.U32 R2, R51, 0x10000, RZ ;  /* 0x0001000033027824 */ /* 0x000fe200078e00ff */
[----:B----4-:R-:W-:Y:S01]  /*2230*/  SHF.L.U32 R17, R69, 0x10, RZ ;  /* 0x0000001045117819 */ /* 0x010fe200000006ff */
[----:B------:R-:W-:Y:S01]  /*2240*/  IMAD.U32 R18, R18, 0x10000, RZ ;  /* 0x0001000012127824 */ /* 0x000fe200078e00ff */
[----:B------:R-:W-:-:S03]  /*2250*/  SHF.L.U32 R3, R104, 0x10, RZ ;  /* 0x0000001068037819 */ /* 0x000fc600000006ff */
[----:B------:R-:W-:Y:S01]  /*2260*/  FFMA.FTZ R67, R2, R17, R67 ;  /* 0x0000001102437223 */ /* 0x000fe20000010043 */
[----:B------:R-:W-:Y:S01]  /*2270*/  PRMT R2, R71, 0x7632, R2 ;  /* 0x0000763247027816 */ /* 0x000fe20000000002 */
[----:B------:R-:W-:-:S04]  /*2280*/  FFMA.FTZ R68, R3, R18, R68 ;  /* 0x0000001203447223 */ /* 0x000fc80000010044 */
[----:B------:R-:W-:Y:S01]  /*2290*/  IMAD.U32 R18, R2, 0x10000, RZ ;  /* 0x0001000002127824 */ /* 0x000fe200078e00ff */
[----:B------:R-:W-:Y:S02]  /*22a0*/  SHF.L.U32 R2, R106, 0x10, RZ ;  /* 0x000000106a027819 */ /* 0x000fe400000006ff */
[----:B------:R-:W-:Y:S01]  /*22b0*/  PRMT R61, R116, 0x7632, R61 ;  /* 0x00007632743d7816 */ /* 0x000fe2000000003d */
[----:B------:R-:W-:Y:S01]  /*22c0*/  IMAD.U32 R17, R52, 0x10000, RZ ;  /* 0x0001000034117824 */ /* 0x000fe200078e00ff */
[----:B------:R-:W-:Y:S02]  /*22d0*/  PRMT R69, R69, 0x7632, R69 ;  /* 0x0000763245457816 */ /* 0x000fe40000000045 */
[----:B------:R-:W-:Y:S01]  /*22e0*/  SHF.L.U32 R71, R71, 0x10, RZ ;  /* 0x0000001047477819 */ /* 0x000fe200000006ff */
[----:B------:R-:W-:Y:S01]  /*22f0*/  FFMA.FTZ R2, R2, R18, R117 ;  /* 0x0000001202027223 */ /* 0x000fe20000010075 */
[----:B------:R-:W-:Y:S01]  /*2300*/  PRMT R19, R4, 0x7632, R19 ;  /* 0x0000763204137816 */ /* 0x000fe20000000013 */
[----:B------:R-:W-:-:S02]  /*2310*/  IMAD.U32 R62, R61, 0x10000, RZ ;  /* 0x000100003d3e7824 */ /* 0x000fc400078e00ff */
[----:B------:R-:W-:Y:S02]  /*2320*/  IMAD.U32 R18, R53, 0x10000, RZ ;  /* 0x0001000035127824 */ /* 0x000fe400078e00ff */
[----:B------:R-:W-:Y:S02]  /*2330*/  IMAD.U32 R4, R4, 0x10000, RZ ;  /* 0x0001000004047824 */ /* 0x000fe400078e00ff */
[----:B------:R-:W-:Y:S02]  /*2340*/  IMAD.U32 R61, R110, 0x10000, RZ ;  /* 0x000100006e3d7824 */ /* 0x000fe400078e00ff */
[----:B------:R-:W-:Y:S01]  /*2350*/  FFMA.FTZ R17, R17, R71, R72 ;  /* 0x0000004711117223 */ /* 0x000fe20000010048 */
[----:B------:R-:W-:Y:S02]  /*2360*/  IMAD.U32 R3, R105, 0x10000, RZ ;  /* 0x0001000069037824 */ /* 0x000fe400078e00ff */
[----:B------:R-:W-:Y:S02]  /*2370*/  IMAD.U32 R69, R69, 0x10000, RZ ;  /* 0x0001000045457824 */ /* 0x000fe400078e00ff */
[----:B------:R-:W-:-:S02]  /*2380*/  IMAD.U32 R116, R116, 0x10000, RZ ;  /* 0x0001000074747824 */ /* 0x000fc400078e00ff */
[----:B------:R-:W-:Y:S01]  /*2390*/  FFMA.FTZ R115, R18, R4, R115 ;  /* 0x0000000412737223 */ /* 0x000fe20000010073 */
[--C-:B------:R-:W-:Y:S01]  /*23a0*/  FFMA.FTZ R61, R61, R62, R2.reuse ;  /* 0x0000003e3d3d7223 */ /* 0x100fe20000010002 */
[----:B------:R-:W-:Y:S01]  /*23b0*/  PRMT R2, R5, 0x7632, R2 ;  /* 0x0000763205027816 */ /* 0x000fe20000000002 */
[----:B------:R-:W-:Y:S01]  /*23c0*/  FFMA.FTZ R70, R3, R69, R70 ;  /* 0x0000004503467223 */ /* 0x000fe20000010046 */
[----:B------:R-:W-:Y:S01]  /*23d0*/  PRMT R18, R118, 0x7632, R18 ;  /* 0x0000763276127816 */ /* 0x000fe20000000012 */
[----:B------:R-:W-:Y:S01]  /*23e0*/  FFMA.FTZ R60, R60, R116, R17 ;  /* 0x000000743c3c7223 */ /* 0x000fe20000010011 */
[----:B------:R-:W-:Y:S01]  /*23f0*/  SHF.L.U32 R19, R19, 0x10, RZ ;  /* 0x0000001013137819 */ /* 0x000fe200000006ff */
[----:B------:R-:W-:Y:S02]  /*2400*/  IMAD.U32 R4, R57, 0x10000, RZ ;  /* 0x0001000039047824 */ /* 0x000fe400078e00ff */
[----:B------:R-:W-:Y:S02]  /*2410*/  IMAD.U32 R118, R118, 0x10000, RZ ;  /* 0x0001000076767824 */ /* 0x000fe400078e00ff */
[----:B------:R-:W-:Y:S01]  /*2420*/  IMAD.U32 R3, R107, 0x10000, RZ ;  /* 0x000100006b037824 */ /* 0x000fe200078e00ff */
[----:B------:R-:W-:Y:S01]  /*2430*/  SHF.L.U32 R2, R2, 0x10, RZ ;  /* 0x0000001002027819 */ /* 0x000fe200000006ff */
[----:B------:R-:W-:-:S02]  /*2440*/  IMAD.U32 R17, R108, 0x10000, RZ ;  /* 0x000100006c117824 */ /* 0x000fc400078e00ff */
[----:B------:R-:W-:Y:S01]  /*2450*/  FADD.FTZ R61, R60, R61 ;  /* 0x0000003d3c3d7221 */ /* 0x000fe20000010000 */
[----:B------:R-:W-:Y:S01]  /*2460*/  FFMA.FTZ R4, R4, R118, R115 ;  /* 0x0000007604047223 */ /* 0x000fe20000010073 */
[----:B------:R-:W-:Y:S01]  /*2470*/  FFMA.FTZ R114, R3, R19, R114 ;  /* 0x0000001303727223 */ /* 0x000fe20000010072 */
[----:B------:R-:W-:Y:S01]  /*2480*/  SHF.L.U32 R3, R54, 0x10, RZ ;  /* 0x0000001036037819 */ /* 0x000fe200000006ff */
[----:B------:R-:W-:Y:S01]  /*2490*/  IMAD.U32 R5, R5, 0x10000, RZ ;  /* 0x0001000005057824 */ /* 0x000fe200078e00ff */
[----:B------:R-:W-:Y:S01]  /*24a0*/  SHF.L.U32 R19, R111, 0x10, RZ ;  /* 0x000000106f137819 */ /* 0x000fe200000006ff */
[----:B------:R-:W-:Y:S02]  /*24b0*/  IMAD.U32 R18, R18, 0x10000, RZ ;  /* 0x0001000012127824 */ /* 0x000fe400078e00ff */
[----:B------:R-:W-:Y:S01]  /*24c0*/  FFMA.FTZ R2, R17, R2, R68 ;  /* 0x0000000211027223 */ /* 0x000fe20000010044 */
[----:B------:R-:W-:Y:S01]  /*24d0*/  FADD.FTZ R63, R4, R61 ;  /* 0x0000003d043f7221 */ /* 0x000fe20000010000 */
[----:B------:R-:W-:-:S02]  /*24e0*/  PRMT R17, R65, 0x7632, R17 ;  /* 0x0000763241117816 */ /* 0x000fc40000000011 */
[----:B------:R-:W-:Y:S01]  /*24f0*/  PRMT R61, R119, 0x7632, R61 ;  /* 0x00007632773d7816 */ /* 0x000fe2000000003d */
[----:B------:R-:W-:Y:S01]  /*2500*/  FFMA.FTZ R3, R3, R5, R120 ;  /* 0x0000000503037223 */ /* 0x000fe20000010078 */
[----:B------:R-:W-:Y:S01]  /*2510*/  SHF.L.U32 R119, R119, 0x10, RZ ;  /* 0x0000001077777819 */ /* 0x000fe200000006ff */
[----:B------:R-:W-:Y:S01]  /*2520*/  FFMA.FTZ R18, R19, R18, R114 ;  /* 0x0000001213127223 */ /* 0x000fe20000010072 */
[----:B------:R-:W-:Y:S01]  /*2530*/  IMAD.U32 R60, R58, 0x10000, RZ ;  /* 0x000100003a3c7824 */ /* 0x000fe200078e00ff */
[----:B------:R-:W-:Y:S01]  /*2540*/  SHF.L.U32 R5, R109, 0x10, RZ ;  /* 0x000000106d057819 */ /* 0x000fe200000006ff */
[----:B------:R-:W-:Y:S01]  /*2550*/  IMAD.U32 R19, R112, 0x10000, RZ ;  /* 0x0001000070137824 */ /* 0x000fe200078e00ff */
[----:B------:R-:W-:Y:S01]  /*2560*/  SHF.L.U32 R61, R61, 0x10, RZ ;  /* 0x000000103d3d7819 */ /* 0x000fe200000006ff */
[----:B------:R-:W-:Y:S02]  /*2570*/  IMAD.U32 R17, R17, 0x10000, RZ ;  /* 0x0001000011117824 */ /* 0x000fe400078e00ff */
[----:B------:R-:W-:Y:S01]  /*2580*/  FADD.FTZ R18, R18, R63 ;  /* 0x0000003f12127221 */ /* 0x000fe20000010000 */
[----:B------:R-:W-:Y:S01]  /*2590*/  FFMA.FTZ R3, R60, R119, R3 ;  /* 0x000000773c037223 */ /* 0x000fe20000010003 */
[----:B------:R-:W-:-:S02]  /*25a0*/  IMAD.U32 R4, R55, 0x10000, RZ ;  /* 0x0001000037047824 */ /* 0x000fc400078e00ff */
[----:B------:R-:W-:Y:S02]  /*25b0*/  IMAD.U32 R65, R65, 0x10000, RZ ;  /* 0x0001000041417824 */ /* 0x000fe400078e00ff */
[----:B------:R-:W-:Y:S02]  /*25c0*/  VIADD R60, R73, 0x1 ;  /* 0x00000001493c7836 */ /* 0x000fe40000000000 */
[----:B------:R-:W-:Y:S01]  /*25d0*/  FFMA.FTZ R5, R5, R17, R70 ;  /* 0x0000001105057223 */ /* 0x000fe20000010046 */
[----:B------:R-:W-:Y:S01]  /*25e0*/  FFMA.FTZ R2, R19, R61, R2 ;  /* 0x0000003d13027223 */ /* 0x000fe20000010002 */
[----:B------:R-:W-:Y:S01]  /*25f0*/  FADD.FTZ R19, R3, R18 ;  /* 0x0000001203137221 */ /* 0x000fe20000010000 */
[----:B------:R-:W-:Y:S01]  /*2600*/  PRMT R17, R121, 0x7632, R17 ;  /* 0x0000763279117816 */ /* 0x000fe20000000011 */
[----:B------:R-:W-:Y:S01]  /*2610*/  FFMA.FTZ R4, R4, R65, R67 ;  /* 0x0000004104047223 */ /* 0x000fe20000010043 */
[----:B------:R-:W-:Y:S01]  /*2620*/  IMAD.U32 R3, R59, 0x10000, RZ ;  /* 0x000100003b037824 */ /* 0x000fe200078e00ff */
[----:B------:R-:W-:Y:S01]  /*2630*/  I2FP.F32.S32 R61, R60 ;  /* 0x0000003c003d7245 */ /* 0x000fe20000201400 */
[----:B------:R-:W-:Y:S01]  /*2640*/  IMAD.U32 R121, R121, 0x10000, RZ ;  /* 0x0001000079797824 */ /* 0x000fe200078e00ff */
[----:B------:R-:W-:Y:S01]  /*2650*/  SHF.L.U32 R18, R113, 0x10, RZ ;  /* 0x0000001071127819 */ /* 0x000fe200000006ff */
[----:B------:R-:W-:-:S02]  /*2660*/  IMAD.U32 R17, R17, 0x10000, RZ ;  /* 0x0001000011117824 */ /* 0x000fc400078e00ff */
[----:B------:R-:W-:Y:S01]  /*2670*/  FADD.FTZ R2, R2, R19 ;  /* 0x0000001302027221 */ /* 0x000fe20000010000 */
[----:B------:R-:W-:Y:S01]  /*2680*/  FFMA.FTZ R3, R3, R121, R4 ;  /* 0x0000007903037223 */ /* 0x000fe20000010004 */
[----:B------:R-:W-:Y:S01]  /*2690*/  FMUL.FTZ R61, R61, R0 ;  /* 0x000000003d3d7220 */ /* 0x000fe20000410000 */
[----:B------:R-:W-:Y:S02]  /*26a0*/  FFMA.FTZ R5, R18, R17, R5 ;  /* 0x0000001112057223 */ /* 0x000fe40000010005 */
        /* <DEDUP_REMOVED lines=9> */
.L_x_18304:
[----:B------:R-:W-:Y:S05]  /*2740*/  BSYNC.RECONVERGENT B1 ;  /* 0x0000000000017941 */ /* 0x000fea0003800200 */
.L_x_18303:
[----:B------:R-:W-:Y:S01]  /*2750*/  IADD3 R6, P0, PT, R6, 0x10, RZ ;  /* 0x0000001006067810 */ /* 0x000fe20007f1e0ff */
[----:B01----:R-:W-:Y:S01]  /*2760*/  VIADD R15, R15, 0x200 ;  /* 0x000002000f0f7836 */ /* 0x003fe20000000000 */
[----:B------:R-:W-:Y:S01]  /*2770*/  IADD3 R16, PT, PT, R16, 0x80, RZ ;  /* 0x0000008010107810 */ /* 0x000fe20007ffe0ff */
[----:B------:R-:W-:Y:S02]  /*2780*/  VIADD R73, R73, 0x80 ;  /* 0x0000008049497836 */ /* 0x000fe40000000000 */
[----:B------:R-:W-:Y:S01]  /*2790*/  IMAD.X R7, RZ, RZ, R7, P0 ;  /* 0x000000ffff077224 */ /* 0x000fe200000e0607 */
[----:B------:R-:W-:Y:S07]  /*27a0*/  @!P1 BRA `(.L_x_18305) ;  /* 0xffffffe400a49947 */ /* 0x000fee000383ffff */
.L_x_18302:
[----:B------:R-:W-:Y:S05]  /*27b0*/  BSYNC.RECONVERGENT B0 ;  /* 0x0000000000007941 */ /* 0x000fea0003800200 */
.L_x_18301:
[----:B-----5:R-:W0:Y:S01]  /*27c0*/  SHFL.BFLY PT, R0, R11, 0x10, 0x1f ;  /* 0x0e001f000b007f89 */ /* 0x020e2200000e0000 */
[----:B------:R-:W-:Y:S01]  /*27d0*/  MOV R4, 0x400 ;  /* 0x0000040000047802 */ /* 0x000fe20000000f00 */
[----:B------:R-:W-:Y:S01]  /*27e0*/  IMAD.MOV.U32 R13, RZ, RZ, -0x800001 ;  /* 0xff7fffffff0d7424 */ /* 0x000fe200078e00ff */
[----:B------:R-:W-:Y:S01]  /*27f0*/  BSSY.RECONVERGENT B0, `(.L_x_18306) ;  /* 0x0000102000007945 */ /* 0x000fe20003800200 */
[----:B------:R-:W1:Y:S01]  /*2800*/  S2R R2, SR_CgaCtaId ;  /* 0x0000000000027919 */ /* 0x000e620000008800 */
[----:B------:R-:W2:Y:S01]  /*2810*/  S2R R19, SR_CTAID.Z ;  /* 0x0000000000137919 */ /* 0x000ea20000002700 */
[----:B0-----:R-:W-:-:S05]  /*2820*/  FMNMX.FTZ R3, R0, R11, !PT ;  /* 0x0000000b00037209 */ /* 0x001fca0007810000 */
[----:B------:R-:W0:Y:S02]  /*2830*/  SHFL.BFLY PT, R0, R3, 0x8, 0x1f ;  /* 0x0d001f0003007f89 */ /* 0x000e2400000e0000 */
[----:B0-----:R-:W-:Y:S01]  /*2840*/  FMNMX.FTZ R5, R3, R0, !PT ;  /* 0x0000000003057209 */ /* 0x001fe20007810000 */
[----:B------:R-:W-:-:S04]  /*2850*/  VIADD R3, R4, 0xa0 ;  /* 0x000000a004037836 */ /* 0x000fc80000000000 */
[----:B------:R-:W0:Y:S01]  /*2860*/  SHFL.BFLY PT, R0, R5, 0x4, 0x1f ;  /* 0x0c801f0005007f89 */ /* 0x000e2200000e0000 */
[----:B-1----:R-:W-:Y:S02]  /*2870*/  LEA R3, R2, R3, 0x18 ;  /* 0x0000000302037211 */ /* 0x002fe400078ec0ff */
[----:B0-----:R-:W-:Y:S02]  /*2880*/  FMNMX.FTZ R6, R5, R0, !PT ;  /* 0x0000000005067209 */ /* 0x001fe40007810000 */
[----:B------:R-:W0:Y:S03]  /*2890*/  S2R R0, SR_TID.X ;  /* 0x0000000000007919 */ /* 0x000e260000002100 */
[----:B------:R-:W1:Y:S02]  /*28a0*/  SHFL.BFLY PT, R7, R6, 0x2, 0x1f ;  /* 0x0c401f0006077f89 */ /* 0x000e6400000e0000 */
[----:B-1----:R-:W-:-:S02]  /*28b0*/  FMNMX.FTZ R7, R6, R7, !PT ;  /* 0x0000000706077209 */ /* 0x002fc40007810000 */
[----:B0-----:R-:W-:-:S03]  /*28c0*/  LOP3.LUT P0, R11, R0, 0x1f, RZ, 0xc0, !PT ;  /* 0x0000001f000b7812 */ /* 0x001fc6000780c0ff */
[----:B------:R-:W0:Y:S01]  /*28d0*/  SHFL.BFLY PT, R12, R7, 0x1, 0x1f ;  /* 0x0c201f00070c7f89 */ /* 0x000e2200000e0000 */
[----:B------:R-:W-:Y:S02]  /*28e0*/  SHF.R.U32.HI R18, RZ, 0x5, R0 ;  /* 0x00000005ff127819 */ /* 0x000fe40000011600 */
[----:B------:R-:W-:Y:S02]  /*28f0*/  ISETP.GT.U32.AND P1, PT, R11, 0x3, PT ;  /* 0x000000030b00780c */ /* 0x000fe40003f24070 */
[----:B------:R-:W-:Y:S02]  /*2900*/  LEA R6, R18, R3, 0x2 ;  /* 0x0000000312067211 */ /* 0x000fe400078e10ff */
[----:B0-----:R-:W-:Y:S01]  /*2910*/  FMNMX.FTZ R15, R7, R12, !PT ;  /* 0x0000000c070f7209 */ /* 0x001fe20007810000 */
[----:B------:R-:W-:-:S04]  /*2920*/  IMAD R12, R11, 0x4, R3 ;  /* 0x000000040b0c7824 */ /* 0x000fc800078e0203 */
[----:B------:R0:W-:Y:S01]  /*2930*/  @!P0 STS [R6], R15 ;  /* 0x0000000f06008388 */ /* 0x0001e20000000800 */
[----:B------:R-:W-:Y:S01]  /*2940*/  BAR.SYNC.DEFER_BLOCKING 0x0 ;  /* 0x0000000000007b1d */ /* 0x000fe20000010000 */
[----:B0-----:R-:W-:-:S05]  /*2950*/  IMAD.MOV.U32 R15, RZ, RZ, RZ ;  /* 0x000000ffff0f7224 */ /* 0x001fca00078e00ff */
[----:B------:R-:W0:Y:S04]  /*2960*/  @!P1 LDS R13, [R12] ;  /* 0x000000000c0d9984 */ /* 0x000e280000000800 */
[----:B0-----:R-:W0:Y:S02]  /*2970*/  SHFL.BFLY PT, R14, R13, 0x2, 0x1f ;  /* 0x0c401f000d0e7f89 */ /* 0x001e2400000e0000 */
[----:B0-----:R-:W-:-:S05]  /*2980*/  FMNMX.FTZ R14, R14, R13, !PT ;  /* 0x0000000d0e0e7209 */ /* 0x001fca0007810000 */
[----:B------:R-:W0:Y:S02]  /*2990*/  SHFL.BFLY PT, R3, R14, 0x1, 0x1f ;  /* 0x0c201f000e037f89 */ /* 0x000e2400000e0000 */
[----:B0-----:R-:W-:Y:S02]  /*29a0*/  FMNMX.FTZ R5, R14, R3, !PT ;  /* 0x000000030e057209 */ /* 0x001fe40007810000 */
[----:B--2---:R-:W-:-:S04]  /*29b0*/  SHF.L.U32 R3, R19, 0x9, RZ ;  /* 0x0000000913037819 */ /* 0x004fc800000006ff */
[----:B------:R-:W-:Y:S01]  /*29c0*/  IADD3 R7, PT, PT, -R3, UR4, RZ ;  /* 0x0000000403077c10 */ /* 0x000fe2000fffe1ff */
[----:B------:R-:W0:Y:S03]  /*29d0*/  SHFL.IDX PT, R5, R5, RZ, 0x1f ;  /* 0x00001fff05057589 */ /* 0x000e2600000e0000 */
[----:B------:R-:W-:-:S13]  /*29e0*/  ISETP.GE.AND P2, PT, R0, R7, PT ;  /* 0x000000070000720c */ /* 0x000fda0003f46270 */
[----:B------:R-:W-:Y:S05]  /*29f0*/  @P2 BRA `(.L_x_18307) ;  /* 0x0000000c00842947 */ /* 0x000fea0003800000 */
[----:B------:R-:W-:Y:S01]  /*2a00*/  LOP3.LUT R13, RZ, R0, RZ, 0x33, !PT ;  /* 0x00000000ff0d7212 */ /* 0x000fe200078e33ff */
[----:B------:R-:W-:Y:S01]  /*2a10*/  BSSY.RECONVERGENT B1, `(.L_x_18308) ;  /* 0x000001c000017945 */ /* 0x000fe20003800200 */
[----:B------:R-:W-:-:S03]  /*2a20*/  IMAD.MOV.U32 R15, RZ, RZ, RZ ;  /* 0x000000ffff0f7224 */ /* 0x000fc600078e00ff */
[----:B------:R-:W-:-:S05]  /*2a30*/  VIADD R16, R13, UR4 ;  /* 0x000000040d107c36 */ /* 0x000fca0008000000 */
        /* <DEDUP_REMOVED lines=14> */
.L_x_18310:
        /* <DEDUP_REMOVED lines=11> */
.L_x_18309:
[----:B------:R-:W-:Y:S05]  /*2bd0*/  BSYNC.RECONVERGENT B1 ;  /* 0x0000000000017941 */ /* 0x000fea0003800200 */
.L_x_18308:
        /* <DEDUP_REMOVED lines=12> */
.L_x_18313:
        /* <DEDUP_REMOVED lines=100> */
.L_x_18312:
[----:B------:R-:W-:Y:S05]  /*32e0*/  BSYNC.RECONVERGENT B1 ;  /* 0x0000000000017941 */ /* 0x000fea0003800200 */
.L_x_18311:
        /* <DEDUP_REMOVED lines=55> */
.L_x_18315:
[----:B------:R-:W-:Y:S05]  /*3660*/  BSYNC.RECONVERGENT B1 ;  /* 0x0000000000017941 */ /* 0x000fea0003800200 */
.L_x_18314:
        /* <DEDUP_REMOVED lines=26> */
.L_x_18307:
[----:B------:R-:W-:Y:S05]  /*3810*/  BSYNC.RECONVERGENT B0 ;  /* 0x0000000000007941 */ /* 0x000fea0003800200 */
.L_x_18306:
        /* <DEDUP_REMOVED lines=41> */
.L_x_18320:
[----:B------:R-:W1:Y:S01]  /*3ab0*/  LDS R13, [R12] ;  /* 0x000000000c0d7984 */ /* 0x000e620000000800 */
[----:B------:R-:W-:-:S05]  /*3ac0*/  VIADD R14, R14, 0x1 ;  /* 0x000000010e0e7836 */ /* 0x000fca0000000000 */
[----:B------:R-:W-:Y:S01]  /*3ad0*/  ISETP.NE.AND P0, PT, R14, RZ, PT ;  /* 0x000000ff0e00720c */ /* 0x000fe20003f05270 */
[----:B-1----:R-:W-:-:S05]  /*3ae0*/  FMUL.FTZ R13, R13, R41 ;  /* 0x000000290d0d7220 */ /* 0x002fca0000410000 */
[----:B------:R1:W-:Y:S02]  /*3af0*/  STS [R12], R13 ;  /* 0x0000000d0c007388 */ /* 0x0003e40000000800 */
[----:B-1----:R-:W-:-:S05]  /*3b00*/  IADD3 R12, PT, PT, R12, 0x200, RZ ;  /* 0x000002000c0c7810 */ /* 0x002fca0007ffe0ff */
[----:B------:R-:W-:Y:S05]  /*3b10*/  @P0 BRA `(.L_x_18320) ;  /* 0xfffffffc00e40947 */ /* 0x000fea000383ffff */
.L_x_18319:
[----:B------:R-:W-:Y:S05]  /*3b20*/  BSYNC.RECONVERGENT B1 ;  /* 0x0000000000017941 */ /* 0x000fea0003800200 */
.L_x_18318:
        /* <DEDUP_REMOVED lines=12> */
.L_x_18323:
        /* <DEDUP_REMOVED lines=52> */
.L_x_18322:
[----:B------:R-:W-:Y:S05]  /*3f30*/  BSYNC.RECONVERGENT B1 ;  /* 0x0000000000017941 */ /* 0x000fea0003800200 */
.L_x_18321:
        /* <DEDUP_REMOVED lines=31> */
.L_x_18325:
[----:B------:R-:W-:Y:S05]  /*4130*/  BSYNC.RECONVERGENT B1 ;  /* 0x0000000000017941 */ /* 0x000fea0003800200 */
.L_x_18324:
        /* <DEDUP_REMOVED lines=14> */
.L_x_18317:
[----:B------:R-:W-:Y:S05]  /*4220*/  BSYNC.RECONVERGENT B0 ;  /* 0x0000000000007941 */ /* 0x000fea0003800200 */
.L_x_18316:
        /* <DEDUP_REMOVED lines=23> */
.L_x_18327:
[----:B0-----:R-:W-:Y:S05]  /*43a0*/  BSYNC.RECONVERGENT B0 ;  /* 0x0000000000007941 */ /* 0x001fea0003800200 */
.L_x_18326:
        /* <DEDUP_REMOVED lines=8> */
[----:B------:R-:W-:Y:S01]  /*4430*/  CS2R R30, SRZ ;  /* 0x00000000001e7805 */ /* 0x000fe2000001ff00 */
[----:B------:R-:W-:Y:S06]  /*4440*/  @P0 BRA `(.L_x_18329) ;  /* 0x0000002c00980947 */ /* 0x000fec0003800000 */
[----:B-1-3--:R-:W1:Y:S01]  /*4450*/  I2F.RP R12, R8 ;  /* 0x00000008000c7306 */ /* 0x00ae620000209400 */
[----:B------:R-:W3:Y:S01]  /*4460*/  LDC R6, c[0x0][0x3c8] ;  /* 0x0000f200ff067b82 */ /* 0x000ee20000000800 */
[----:B------:R-:W5:Y:S01]  /*4470*/  LDCU.64 UR14, c[0x0][0x3b8] ;  /* 0x00007700ff0e77ac */ /* 0x000f620008000a00 */
[----:B------:R-:W-:Y:S01]  /*4480*/  IADD3 R15, PT, PT, R4, 0xc0, RZ ;  /* 0x000000c0040f7810 */ /* 0x000fe20007ffe0ff */
[C---:B------:R-:W-:Y:S01]  /*4490*/  IMAD.WIDE.U32 R4, R38.reuse, 0x4, RZ ;  /* 0x0000000426047825 */ /* 0x040fe200078e00ff */
[----:B------:R-:W-:Y:S01]  /*44a0*/  IADD3 R34, PT, PT, R38, 0x1, RZ ;  /* 0x0000000126227810 */ /* 0x000fe20007ffe0ff */
[----:B------:R-:W2:Y:S01]  /*44b0*/  LDCU UR5, c[0x0][0x3fc] ;  /* 0x00007f80ff0577ac */ /* 0x000ea20008000800 */
[----:B------:R-:W-:Y:S01]  /*44c0*/  LEA R2, R2, R15, 0x18 ;  /* 0x0000000f02027211 */ /* 0x000fe200078ec0ff */
[----:B------:R-:W-:Y:S01]  /*44d0*/  IMAD.SHL.U32 R13, R0, 0x20, RZ ;  /* 0x00000020000d7824 */ /* 0x000fe200078e00ff */
[----:B------:R-:W-:Y:S01]  /*44e0*/  CS2R R24, SRZ ;  /* 0x0000000000187805 */ /* 0x000fe2000001ff00 */
[----:B------:R-:W-:Y:S01]  /*44f0*/  UIADD3 UR4, UPT, UPT, UR9, 0x1f, URZ ;  /* 0x0000001f09047890 */ /* 0x000fe2000fffe0ff */
[----:B------:R-:W-:Y:S01]  /*4500*/  IMAD R3, R18, 0x20, R3 ;  /* 0x0000002012037824 */ /* 0x000fe200078e0203 */
[----:B------:R-:W-:-:S02]  /*4510*/  CS2R R26, SRZ ;  /* 0x00000000001a7805 */ /* 0x000fc4000001ff00 */
[----:B------:R-:W-:Y:S01]  /*4520*/  LOP3.LUT R13, R13, 0x60, RZ, 0xe2, !PT ;  /* 0x000000600d0d7812 */ /* 0x000fe200078ee2ff */
[----:B------:R-:W-:Y:S01]  /*4530*/  USHF.R.U32.HI UR4, URZ, 0x5, UR4 ;  /* 0x00000005ff047899 */ /* 0x000fe20008011604 */
[----:B-1----:R-:W1:Y:S01]  /*4540*/  MUFU.RCP R12, R12 ;  /* 0x0000000c000c7308 */ /* 0x002e620000001000 */
[----:B------:R-:W-:Y:S01]  /*4550*/  IADD3 R36, PT, PT, R3, 0x3, RZ ;  /* 0x0000000303247810 */ /* 0x000fe20007ffe0ff */
[----:B------:R-:W-:Y:S01]  /*4560*/  IMAD.MOV.U32 R23, RZ, RZ, RZ ;  /* 0x000000ffff177224 */ /* 0x000fe200078e00ff */
[----:B------:R-:W-:Y:S01]  /*4570*/  CS2R R28, SRZ ;  /* 0x00000000001c7805 */ /* 0x000fe2000001ff00 */
[----:B------:R-:W-:Y:S01]  /*4580*/  IMAD R13, R18, 0x80, R13 ;  /* 0x00000080120d7824 */ /* 0x000fe200078e020d */
[----:B------:R-:W-:Y:S01]  /*4590*/  CS2R R30, SRZ ;  /* 0x00000000001e7805 */ /* 0x000fe2000001ff00 */
[----:B------:R-:W-:Y:S01]  /*45a0*/  IMAD.MOV.U32 R32, RZ, RZ, RZ ;  /* 0x000000ffff207224 */ /* 0x000fe200078e00ff */
[----:B------:R-:W-:Y:S02]  /*45b0*/  IADD3 R38, PT, PT, R38, -UR4, RZ ;  /* 0x8000000426267c10 */ /* 0x000fe4000fffe0ff */
[----:B------:R-:W-:Y:S01]  /*45c0*/  IADD3 R21, PT, PT, R13, 0x10, R2 ;  /* 0x000000100d157810 */ /* 0x000fe20007ffe002 */
[----:B---3--:R-:W-:Y:S01]  /*45d0*/  IMAD R15, R6, UR17, RZ ;  /* 0x00000011060f7c24 */ /* 0x008fe2000f8e02ff */
[----:B------:R-:W-:Y:S01]  /*45e0*/  MOV R6, RZ ;  /* 0x000000ff00067202 */ /* 0x000fe20000000f00 */
[----:B------:R-:W-:-:S02]  /*45f0*/  IMAD.SHL.U32 R2, R0, 0x8, RZ ;  /* 0x0000000800027824 */ /* 0x000fc400078e00ff */
[----:B------:R-:W-:-:S03]  /*4600*/  IMAD.WIDE R4, R15, 0x4, R4 ;  /* 0x000000040f047825 */ /* 0x000fc600078e0204 */
[----:B------:R-:W-:Y:S01]  /*4610*/  LOP3.LUT R37, R2, 0x18, RZ, 0xc0, !PT ;  /* 0x0000001802257812 */ /* 0x000fe200078ec0ff */
[----:B-1----:R-:W-:Y:S01]  /*4620*/  VIADD R7, R12, 0xffffffe ;  /* 0x0ffffffe0c077836 */ /* 0x002fe20000000000 */
[----:B-----5:R-:W-:Y:S01]  /*4630*/  IADD3 R22, P0, PT, R4, UR14, RZ ;  /* 0x0000000e04167c10 */ /* 0x020fe2000ff1e0ff */
[----:B------:R-:W1:Y:S01]  /*4640*/  LDCU UR14, c[0x0][0x3e0] ;  /* 0x00007c00ff0e77ac */ /* 0x000e620008000800 */
[----:B--2---:R-:W-:Y:S02]  /*4650*/  IMAD.U32 R39, RZ, RZ, UR5 ;  /* 0x00000005ff277e24 */ /* 0x004fe4000f8e00ff */
[----:B------:R-:W-:Y:S01]  /*4660*/  IADD3.X R35, PT, PT, R5, UR15, RZ, P0, !PT ;  /* 0x0000000f05237c10 */ /* 0x000fe200087fe4ff */
[----:B------:R-:W2:Y:S01]  /*4670*/  F2I.FTZ.U32.TRUNC.NTZ R7, R7 ;  /* 0x0000000700077305 */ /* 0x000ea2000021f000 */
[----:B------:R-:W-:Y:S01]  /*4680*/  IMAD.IADD R37, R37, 0x1, R36 ;  /* 0x0000000125257824 */ /* 0x000fe200078e0224 */
[----:B------:R-:W-:Y:S01]  /*4690*/  IADD3 R39, PT, PT, -R39, UR7, RZ ;  /* 0x0000000727277c10 */ /* 0x000fe2000fffe1ff */
[----:B-1----:R-:W-:Y:S01]  /*46a0*/  IMAD R16, R9, UR14, RZ ;  /* 0x0000000e09107c24 */ /* 0x002fe2000f8e02ff */
[----:B------:R-:W-:Y:S01]  /*46b0*/  LOP3.LUT R9, R2, 0xf8, RZ, 0xc0, !PT ;  /* 0x000000f802097812 */ /* 0x000fe200078ec0ff */
[----:B--2---:R-:W-:-:S03]  /*46c0*/  IMAD.MOV R33, RZ, RZ, -R7 ;  /* 0x000000ffff217224 */ /* 0x004fc600078e0a07 */
[----:B------:R-:W-:Y:S01]  /*46d0*/  SHF.R.S32.HI R17, RZ, 0x1f, R16 ;  /* 0x0000001fff117819 */ /* 0x000fe20000011410 */
[----:B------:R-:W-:-:S04]  /*46e0*/  IMAD R33, R33, R8, RZ ;  /* 0x0000000821217224 */ /* 0x000fc800078e02ff */
[----:B------:R-:W-:-:S07]  /*46f0*/  IMAD.HI.U32 R33, R7, R33, R6 ;  /* 0x0000002107217227 */ /* 0x000fce00078e0006 */
.L_x_18352:
[----:B------:R-:W1:Y:S01]  /*4700*/  LDC R15, c[0x0][0x400] ;  /* 0x00010000ff0f7b82 */ /* 0x000e620000000800 */
[----:B------:R-:W-:Y:S01]  /*4710*/  VIADD R2, R36, 0xfffffffd ;  /* 0xfffffffd24027836 */ /* 0x000fe20000000000 */
[----:B------:R-:W-:Y:S04]  /*4720*/  BSSY.RECONVERGENT B0, `(.L_x_18330) ;  /* 0x00002ae000007945 */ /* 0x000fe80003800200 */
[----:B------:R-:W-:Y:S02]  /*4730*/  IABS R6, R2 ;  /* 0x0000000200067213 */ /* 0x000fe40000000000 */
[----:B------:R-:W2:Y:S03]  /*4740*/  LDC R7, c[0x0][0x404] ;  /* 0x00010100ff077b82 */ /* 0x000ea60000000800 */
[----:B------:R-:W-:-:S04]  /*4750*/  IMAD.HI.U32 R4, R33, R6, RZ ;  /* 0x0000000621047227 */ /* 0x000fc800078e00ff */
[----:B------:R-:W-:Y:S01]  /*4760*/  IMAD.MOV R3, RZ, RZ, -R4 ;  /* 0x000000ffff037224 */ /* 0x000fe200078e0a04 */
[----:B-1----:R-:W-:-:S04]  /*4770*/  IABS R13, R15 ;  /* 0x0000000f000d7213 */ /* 0x002fc80000000000 */
[----:B------:R-:W1:Y:S01]  /*4780*/  I2F.RP R14, R13 ;  /* 0x0000000d000e7306 */ /* 0x000e620000209400 */
[-C--:B--2---:R-:W-:Y:S02]  /*4790*/  IABS R12, R7.reuse ;  /* 0x00000007000c7213 */ /* 0x084fe40000000000 */
[----:B------:R-:W-:-:S03]  /*47a0*/  LOP3.LUT R2, R2, R7, RZ, 0x3c, !PT ;  /* 0x0000000702027212 */ /* 0x000fc600078e3cff */
[----:B------:R-:W-:Y:S01]  /*47b0*/  IMAD R3, R3, R12, R6 ;  /* 0x0000000c03037224 */ /* 0x000fe200078e0206 */
[----:B------:R-:W-:-:S04]  /*47c0*/  ISETP.GE.AND P2, PT, R2, RZ, PT ;  /* 0x000000ff0200720c */ /* 0x000fc80003f46270 */
[----:B------:R-:W-:Y:S01]  /*47d0*/  ISETP.GT.U32.AND P1, PT, R8, R3, PT ;  /* 0x000000030800720c */ /* 0x000fe20003f24070 */
[----:B-1----:R-:W1:-:S12]  /*47e0*/  MUFU.RCP R14, R14 ;  /* 0x0000000e000e7308 */ /* 0x002e580000001000 */
[----:B------:R-:W-:Y:S01]  /*47f0*/  @!P1 IADD3 R3, PT, PT, R3, -R12, RZ ;  /* 0x8000000c03039210 */ /* 0x000fe20007ffe0ff */
[----:B------:R-:W-:Y:S01]  /*4800*/  @!P1 VIADD R4, R4, 0x1 ;  /* 0x0000000104049836 */ /* 0x000fe20000000000 */
[----:B------:R-:W-:Y:S02]  /*4810*/  ISETP.NE.AND P1, PT, R7, RZ, PT ;  /* 0x000000ff0700720c */ /* 0x000fe40003f25270 */
[----:B------:R-:W-:Y:S01]  /*4820*/  ISETP.GE.U32.AND P0, PT, R3, R8, PT ;  /* 0x000000080300720c */ /* 0x000fe20003f06070 */
[----:B-1----:R-:W-:-:S06]  /*4830*/  VIADD R3, R14, 0xffffffe ;  /* 0x0ffffffe0e037836 */ /* 0x002fcc0000000000 */
[----:B------:R-:W1:Y:S06]  /*4840*/  F2I.FTZ.U32.TRUNC.NTZ R3, R3 ;  /* 0x0000000300037305 */ /* 0x000e6c000021f000 */
[----:B------:R-:W-:-:S05]  /*4850*/  @P0 IADD3 R4, PT, PT, R4, 0x1, RZ ;  /* 0x0000000104040810 */ /* 0x000fca0007ffe0ff */
[----:B------:R-:W-:-:S04]  /*4860*/  IMAD.MOV.U32 R5, RZ, RZ, R4 ;  /* 0x000000ffff057224 */ /* 0x000fc800078e0004 */
[----:B------:R-:W-:Y:S01]  /*4870*/  @!P2 IMAD.MOV R5, RZ, RZ, -R5 ;  /* 0x000000ffff05a224 */ /* 0x000fe200078e0a05 */
[----:B------:R-:W-:Y:S02]  /*4880*/  @!P1 LOP3.LUT R5, RZ, R7, RZ, 0x33, !PT ;  /* 0x00000007ff059212 */ /* 0x000fe400078e33ff */
[----:B-1----:R-:W-:Y:S02]  /*4890*/  IADD3 R2, PT, PT, RZ, -R3, RZ ;  /* 0x80000003ff027210 */ /* 0x002fe40007ffe0ff */
        /* <DEDUP_REMOVED lines=22> */
[----:B------:R-:W1:Y:S04]  /*4a00*/  LDS.128 R12, [R21] ;  /* 0x00000000150c7984 */ /* 0x000e680000000c00 */
[----:B------:R-:W2:Y:S01]  /*4a10*/  LDG.E.CONSTANT R3, desc[UR10][R4.64] ;  /* 0x0000000a04037981 */ /* 0x000ea2000c1e9900 */
[----:B-1----:R-:W-:Y:S01]  /*4a20*/  F2FP.BF16.F32.PACK_AB R77, R13, R12 ;  /* 0x0000000c0d4d723e */ /* 0x002fe200000010ff */
        /* <DEDUP_REMOVED lines=77> */
.L_x_18333:
[----:B------:R-:W-:Y:S05]  /*4f00*/  BSYNC.RECONVERGENT B2 ;  /* 0x0000000000027941 */ /* 0x000fea0003800200 */
.L_x_18332:
[----:B-----5:R-:W-:Y:S01]  /*4f10*/  HMUL2.BF16_V2 R71, R5, R6 ;  /* 0x0000000605477232 */ /* 0x020fe20000200000 */
[----:B------:R-:W-:Y:S01]  /*4f20*/  MOV R6, R76 ;  /* 0x0000004c00067202 */ /* 0x000fe20000000f00 */
[----:B------:R0:W5:Y:S01]  /*4f30*/  LDG.E.CONSTANT R75, desc[UR10][R2.64+0x20c] ;  /* 0x00020c0a024b7981 */ /* 0x000162000c1e9900 */
[----:B------:R-:W-:Y:S02]  /*4f40*/  F2FP.BF16.F32.PACK_AB R81, R15, R14 ;  /* 0x0000000e0f51723e */ /* 0x000fe400000010ff */
[C---:B------:R-:W-:Y:S01]  /*4f50*/  PRMT R72, R71.reuse, 0x7632, R72 ;  /* 0x0000763247487816 */ /* 0x040fe20000000048 */
[----:B------:R-:W-:Y:S02]  /*4f60*/  HFMA2.BF16_V2 R73, R6, R7, -RZ ;  /* 0x0000000706497231 */ /* 0x000fe400003000ff */
[----:B------:R-:W-:Y:S01]  /*4f70*/  IMAD.U32 R71, R71, 0x10000, RZ ;  /* 0x0001000047477824 */ /* 0x000fe200078e00ff */
[----:B------:R0:W5:Y:S01]  /*4f80*/  LDG.E.CONSTANT R76, desc[UR10][R2.64+0x208] ;  /* 0x0002080a024c7981 */ /* 0x000162000c1e9900 */
[----:B------:R-:W-:Y:S01]  /*4f90*/  SHF.L.U32 R72, R72, 0x10, RZ ;  /* 0x0000001048487819 */ /* 0x000fe200000006ff */
[----:B------:R-:W-:Y:S01]  /*4fa0*/  IMAD.MOV.U32 R7, RZ, RZ, R77 ;  /* 0x000000ffff077224 */ /* 0x000fe200078e004d */
[C---:B------:R-:W-:Y:S01]  /*4fb0*/  PRMT R74, R73.reuse, 0x7632, R74 ;  /* 0x00007632494a7816 */ /* 0x040fe2000000004a */
[----:B------:R-:W-:-:S02]  /*4fc0*/  IMAD.U32 R73, R73, 0x10000, RZ ;  /* 0x0001000049497824 */ /* 0x000fc400078e00ff */
[----:B------:R-:W-:Y:S01]  /*4fd0*/  FADD.FTZ R71, R71, R72 ;  /* 0x0000004847477221 */ /* 0x000fe20000010000 */
[----:B------:R-:W-:Y:S02]  /*4fe0*/  HMUL2.BF16_V2 R12, R7, R12 ;  /* 0x0000000c070c7232 */ /* 0x000fe40000200000 */
[----:B------:R-:W-:Y:S01]  /*4ff0*/  IMAD.U32 R74, R74, 0x10000, RZ ;  /* 0x000100004a4a7824 */ /* 0x000fe200078e00ff */
[----:B------:R0:W5:Y:S03]  /*5000*/  LDG.E.CONSTANT R72, desc[UR10][R2.64+0x200] ;  /* 0x0002000a02487981 */ /* 0x000166000c1e9900 */
[----:B------:R-:W-:Y:S01]  /*5010*/  FADD.FTZ R74, R73, R74 ;  /* 0x0000004a494a7221 */ /* 0x000fe20000010000 */
[C---:B------:R-:W-:Y:S01]  /*5020*/  PRMT R14, R12.reuse, 0x7632, R14 ;  /* 0x000076320c0e7816 */ /* 0x040fe2000000000e */
[----:B------:R0:W5:Y:S01]  /*5030*/  LDG.E.CONSTANT R73, desc[UR10][R2.64+0x204] ;  /* 0x0002040a02497981 */ /* 0x000162000c1e9900 */
[----:B------:R-:W-:Y:S01]  /*5040*/  BSSY.RECONVERGENT B2, `(.L_x_18334) ;  /* 0x0000022000027945 */ /* 0x000fe20003800200 */
[----:B------:R-:W-:-:S02]  /*5050*/  SHF.L.U32 R12, R12, 0x10, RZ ;  /* 0x000000100c0c7819 */ /* 0x000fc400000006ff */
[----:B------:R-:W-:Y:S01]  /*5060*/  IMAD.U32 R15, R14, 0x10000, RZ ;  /* 0x000100000e0f7824 */ /* 0x000fe200078e00ff */
        /* <DEDUP_REMOVED lines=31> */
.L_x_18335:
[----:B------:R-:W-:Y:S05]  /*5260*/  BSYNC.RECONVERGENT B2 ;  /* 0x0000000000027941 */ /* 0x000fea0003800200 */
.L_x_18334:
[----:B-----5:R-:W-:Y:S02]  /*5270*/  HFMA2.BF16_V2 R72, R5, R72, -RZ ;  /* 0x0000004805487231 */ /* 0x020fe400003000ff */
[----:B------:R-:W-:Y:S02]  /*5280*/  HMUL2.BF16_V2 R73, R6, R73 ;  /* 0x0000004906497232 */ /* 0x000fe40000200000 */
[--C-:B------:R-:W-:Y:S01]  /*5290*/  FADD.FTZ R14, R12, R15.reuse ;  /* 0x0000000f0c0e7221 */ /* 0x100fe20000010000 */
[----:B01----:R0:W5:Y:S01]  /*52a0*/  LDG.E.CONSTANT R3, desc[UR10][R2.64+0x40c] ;  /* 0x00040c0a02037981 */ /* 0x003162000c1e9900 */
[----:B------:R-:W-:Y:S01]  /*52b0*/  FADD.FTZ R71, R71, R74 ;  /* 0x0000004a47477221 */ /* 0x000fe20000010000 */
[C---:B------:R-:W-:Y:S01]  /*52c0*/  PRMT R12, R72.reuse, 0x7610, R12 ;  /* 0x00007610480c7816 */ /* 0x040fe2000000000c */
[----:B------:R-:W-:Y:S01]  /*52d0*/  BSSY.RECONVERGENT B2, `(.L_x_18336) ;  /* 0x000003f000027945 */ /* 0x000fe20003800200 */
[----:B------:R-:W-:Y:S01]  /*52e0*/  PRMT R15, R72, 0x7632, R15 ;  /* 0x00007632480f7816 */ /* 0x000fe2000000000f */
[----:B------:R-:W-:Y:S01]  /*52f0*/  FADD.FTZ R14, R71, R14 ;  /* 0x0000000e470e7221 */ /* 0x000fe20000010000 */
[C---:B------:R-:W-:Y:S01]  /*5300*/  PRMT R72, R73.reuse, 0x7610, R72 ;  /* 0x0000761049487816 */ /* 0x040fe20000000048 */
[----:B------:R-:W-:Y:S01]  /*5310*/  IMAD.U32 R12, R12, 0x10000, RZ ;  /* 0x000100000c0c7824 */ /* 0x000fe200078e00ff */
[----:B------:R-:W-:-:S02]  /*5320*/  PRMT R73, R73, 0x7632, R73 ;  /* 0x0000763249497816 */ /* 0x000fc40000000049 */
[----:B------:R-:W-:Y:S01]  /*5330*/  SHF.L.U32 R15, R15, 0x10, RZ ;  /* 0x000000100f0f7819 */ /* 0x000fe200000006ff */
[----:B------:R-:W-:Y:S01]  /*5340*/  IMAD.U32 R72, R72, 0x10000, RZ ;  /* 0x0001000048487824 */ /* 0x000fe200078e00ff */
[----:B0-----:R-:W-:Y:S01]  /*5350*/  MOV R2, R81 ;  /* 0x0000005100027202 */ /* 0x001fe20000000f00 */
[----:B------:R-:W-:Y:S02]  /*5360*/  IMAD.U32 R73, R73, 0x10000, RZ ;  /* 0x0001000049497824 */ /* 0x000fe400078e00ff */
[----:B------:R-:W-:Y:S01]  /*5370*/  FADD.FTZ R77, R12, R15 ;  /* 0x0000000f0c4d7221 */ /* 0x000fe20000010000 */
[----:B------:R-:W-:Y:S02]  /*5380*/  HMUL2.BF16_V2 R15, R7, R76 ;  /* 0x0000004c070f7232 */ /* 0x000fe40000200000 */
[C---:B------:R-:W-:Y:S02]  /*5390*/  HFMA2.BF16_V2 R13, R2.reuse, R13, -RZ ;  /* 0x0000000d020d7231 */ /* 0x040fe400003000ff */
[----:B------:R-:W-:Y:S01]  /*53a0*/  FADD.FTZ R76, R72, R73 ;  /* 0x00000049484c7221 */ /* 0x000fe20000010000 */
[----:B------:R-:W-:Y:S01]  /*53b0*/  HFMA2.BF16_V2 R73, R2, R75, -RZ ;  /* 0x0000004b02497231 */ /* 0x000fe200003000ff */
[C---:B------:R-:W-:Y:S01]  /*53c0*/  PRMT R72, R15.reuse, 0x7632, R72 ;  /* 0x000076320f487816 */ /* 0x040fe20000000048 */
[----:B------:R-:W-:Y:S01]  /*53d0*/  IMAD.U32 R15, R15, 0x10000, RZ ;  /* 0x000100000f0f7824 */ /* 0x000fe200078e00ff */
[----:B------:R-:W-:Y:S01]  /*53e0*/  PRMT R12, R13, 0x7610, R12 ;  /* 0x000076100d0c7816 */ /* 0x000fe2000000000c */
[----:B------:R-:W-:Y:S01]  /*53f0*/  FADD.FTZ R76, R77, R76 ;  /* 0x0000004c4d4c7221 */ /* 0x000fe20000010000 */
[----:B------:R-:W-:Y:S01]  /*5400*/  PRMT R13, R13, 0x7632, R13 ;  /* 0x000076320d0d7816 */ /* 0x000fe2000000000d */
[----:B------:R-:W-:Y:S01]  /*5410*/  IMAD.U32 R72, R72, 0x10000, RZ ;  /* 0x0001000048487824 */ /* 0x000fe200078e00ff */
[C---:B------:R-:W-:Y:S01]  /*5420*/  PRMT R74, R73.reuse, 0x7632, R74 ;  /* 0x00007632494a7816 */ /* 0x040fe2000000004a */
[----:B------:R-:W-:Y:S01]  /*5430*/  IMAD.U32 R73, R73, 0x10000, RZ ;  /* 0x0001000049497824 */ /* 0x000fe200078e00ff */
[----:B------:R-:W-:Y:S01]  /*5440*/  SHF.L.U32 R12, R12, 0x10, RZ ;  /* 0x000000100c0c7819 */ /* 0x000fe200000006ff */
[----:B------:R-:W-:Y:S01]  /*5450*/  IMAD.U32 R13, R13, 0x10000, RZ ;  /* 0x000100000d0d7824 */ /* 0x000fe200078e00ff */
[----:B------:R-:W-:Y:S01]  /*5460*/  SHF.L.U32 R74, R74, 0x10, RZ ;  /* 0x000000104a4a7819 */ /* 0x000fe200000006ff */
[----:B------:R-:W-:-:S02]  /*5470*/  FADD.FTZ R15, R15, R72 ;  /* 0x000000480f0f7221 */ /* 0x000fc40000010000 */
[----:B------:R-:W-:Y:S02]  /*5480*/  FADD.FTZ R13, R12, R13 ;  /* 0x0000000d0c0d7221 */ /* 0x000fe40000010000 */
        /* <DEDUP_REMOVED lines=23> */
[----:B-----5:R-:W-:Y:S02]  /*5600*/  PRMT R71, R3, 0x7632, R71 ;  /* 0x0000763203477816 */ /* 0x020fe40000000047 */
        /* <DEDUP_REMOVED lines=11> */
.L_x_18337:
[----:B------:R-:W-:Y:S05]  /*56c0*/  BSYNC.RECONVERGENT B2 ;  /* 0x0000000000027941 */ /* 0x000fea0003800200 */
.L_x_18336:
[----:B------:R-:W-:Y:S01]  /*56d0*/  FADD.FTZ R23, R23, R14 ;  /* 0x0000000e17177221 */ /* 0x000fe20000010000 */
[----:B------:R-:W-:Y:S02]  /*56e0*/  HFMA2.BF16_V2 R14, R6, R63, -RZ ;  /* 0x0000003f060e7231 */ /* 0x000fe400003000ff */
[----:B------:R-:W-:Y:S01]  /*56f0*/  HMUL2.BF16_V2 R12, R5, R64 ;  /* 0x00000040050c7232 */ /* 0x000fe20000200000 */
[----:B------:R-:W-:Y:S01]  /*5700*/  BSSY.RECONVERGENT B2, `(.L_x_18338) ;  /* 0x0000025000027945 */ /* 0x000fe20003800200 */
[----:B------:R-:W-:Y:S02]  /*5710*/  HMUL2.BF16_V2 R63, R7, R65 ;  /* 0x00000041073f7232 */ /* 0x000fe40000200000 */
[--C-:B------:R-:W-:Y:S01]  /*5720*/  FADD.FTZ R24, R24, R15.reuse ;  /* 0x0000000f18187221 */ /* 0x100fe20000010000 */
[----:B------:R-:W-:Y:S02]  /*5730*/  PRMT R15, R14, 0x7632, R15 ;  /* 0x000076320e0f7816 */ /* 0x000fe4000000000f */
[----:B------:R-:W-:-:S02]  /*5740*/  PRMT R13, R12, 0x7632, R13 ;  /* 0x000076320c0d7816 */ /* 0x000fc4000000000d */
[----:B------:R-:W-:Y:S01]  /*5750*/  PRMT R64, R63, 0x7632, R64 ;  /* 0x000076323f407816 */ /* 0x000fe20000000040 */
[----:B------:R-:W-:Y:S06]  /*5760*/  @P0 BRA `(.L_x_18339) ;  /* 0x0000000000780947 */ /* 0x000fec0003800000 */
[C---:B------:R-:W-:Y:S01]  /*5770*/  IADD3 R72, PT, PT, R37.reuse, 0x2, RZ ;  /* 0x0000000225487810 */ /* 0x040fe20007ffe0ff */
[C---:B------:R-:W-:Y:S01]  /*5780*/  VIADD R65, R37.reuse, 0xffffffff ;  /* 0xffffffff25417836 */ /* 0x040fe20000000000 */
[C---:B------:R-:W-:Y:S01]  /*5790*/  ISETP.GE.AND P6, PT, R37.reuse, UR9, PT ;  /* 0x0000000925007c0c */ /* 0x040fe2000bfc6270 */
[C---:B------:R-:W-:Y:S01]  /*57a0*/  VIADD R71, R37.reuse, 0x1 ;  /* 0x0000000125477836 */ /* 0x040fe20000000000 */
[----:B------:R-:W-:Y:S01]  /*57b0*/  ISETP.GE.AND P4, PT, R72, UR9, PT ;  /* 0x0000000948007c0c */ /* 0x000fe2000bf86270 */
[----:B------:R-:W-:Y:S01]  /*57c0*/  VIADD R72, R37, 0x4 ;  /* 0x0000000425487836 */ /* 0x000fe20000000000 */
[----:B------:R-:W-:Y:S01]  /*57d0*/  ISETP.GE.AND P1, PT, R65, UR9, PT ;  /* 0x0000000941007c0c */ /* 0x000fe2000bf26270 */
[----:B------:R-:W-:Y:S01]  /*57e0*/  VIADD R73, R37, 0x3 ;  /* 0x0000000325497836 */ /* 0x000fe20000000000 */
[----:B------:R-:W-:Y:S02]  /*57f0*/  ISETP.GE.AND P5, PT, R71, UR9, PT ;  /* 0x0000000947007c0c */ /* 0x000fe4000bfa6270 */
[----:B------:R-:W-:-:S02]  /*5800*/  IADD3 R71, PT, PT, R37, -0x2, RZ ;  /* 0xfffffffe25477810 */ /* 0x000fc40007ffe0ff */
        /* <DEDUP_REMOVED lines=20> */
.L_x_18339:
[----:B------:R-:W-:Y:S05]  /*5950*/  BSYNC.RECONVERGENT B2 ;  /* 0x0000000000027941 */ /* 0x000fea0003800200 */
.L_x_18338:
        /* <DEDUP_REMOVED lines=13> */
[----:B-----5:R-:W-:Y:S01]  /*5a30*/  HFMA2.BF16_V2 R3, R2, R3, -RZ ;  /* 0x0000000302037231 */ /* 0x020fe200003000ff */
[----:B------:R-:W-:Y:S01]  /*5a40*/  PRMT R63, R67, 0x7610, R63 ;  /* 0x00007610433f7816 */ /* 0x000fe2000000003f */
[----:B------:R-:W-:Y:S01]  /*5a50*/  IMAD.U32 R13, R13, 0x10000, RZ ;  /* 0x000100000d0d7824 */ /* 0x000fe200078e00ff */
[----:B------:R-:W-:Y:S01]  /*5a60*/  PRMT R65, R67, 0x7632, R65 ;  /* 0x0000763243417816 */ /* 0x000fe20000000041 */
[----:B------:R-:W-:Y:S01]  /*5a70*/  IMAD.U32 R14, R14, 0x10000, RZ ;  /* 0x000100000e0e7824 */ /* 0x000fe200078e00ff */
[----:B------:R-:W-:Y:S01]  /*5a80*/  SHF.L.U32 R63, R63, 0x10, RZ ;  /* 0x000000103f3f7819 */ /* 0x000fe200000006ff */
[----:B------:R-:W-:Y:S01]  /*5a90*/  FADD.FTZ R15, R12, R15 ;  /* 0x0000000f0c0f7221 */ /* 0x000fe20000010000 */
[----:B------:R-:W-:Y:S01]  /*5aa0*/  PRMT R12, R3, 0x7632, R12 ;  /* 0x00007632030c7816 */ /* 0x000fe2000000000c */
[----:B------:R-:W-:-:S02]  /*5ab0*/  IMAD.U32 R72, R65, 0x10000, RZ ;  /* 0x0001000041487824 */ /* 0x000fc400078e00ff */
[----:B------:R-:W-:Y:S01]  /*5ac0*/  FADD.FTZ R66, R13, R14 ;  /* 0x0000000e0d427221 */ /* 0x000fe20000010000 */
[----:B------:R-:W-:Y:S02]  /*5ad0*/  HMUL2.BF16_V2 R13, R7, R68 ;  /* 0x00000044070d7232 */ /* 0x000fe40000200000 */
[----:B------:R-:W-:Y:S02]  /*5ae0*/  IMAD.U32 R3, R3, 0x10000, RZ ;  /* 0x0001000003037824 */ /* 0x000fe400078e00ff */
[----:B------:R-:W-:Y:S01]  /*5af0*/  FADD.FTZ R67, R63, R72 ;  /* 0x000000483f437221 */ /* 0x000fe20000010000 */
[----:B------:R-:W-:Y:S02]  /*5b00*/  HFMA2.BF16_V2 R63, R2, R69, -RZ ;  /* 0x00000045023f7231 */ /* 0x000fe400003000ff */
[----:B------:R-:W-:Y:S01]  /*5b10*/  IMAD.U32 R12, R12, 0x10000, RZ ;  /* 0x000100000c0c7824 */ /* 0x000fe200078e00ff */
[C---:B------:R-:W-:Y:S01]  /*5b20*/  PRMT R14, R13.reuse, 0x7632, R14 ;  /* 0x000076320d0e7816 */ /* 0x040fe2000000000e */
[----:B------:R-:W-:-:S02]  /*5b30*/  IMAD.U32 R13, R13, 0x10000, RZ ;  /* 0x000100000d0d7824 */ /* 0x000fc400078e00ff */
[----:B------:R-:W-:Y:S01]  /*5b40*/  FADD.FTZ R66, R66, R67 ;  /* 0x0000004342427221 */ /* 0x000fe20000010000 */
[----:B------:R-:W-:Y:S01]  /*5b50*/  PRMT R65, R63, 0x7632, R65 ;  /* 0x000076323f417816 */ /* 0x000fe20000000041 */
[----:B------:R-:W-:Y:S01]  /*5b60*/  BSSY.RECONVERGENT B2, `(.L_x_18340) ;  /* 0x0000028000027945 */ /* 0x000fe20003800200 */
[----:B------:R-:W-:Y:S01]  /*5b70*/  SHF.L.U32 R14, R14, 0x10, RZ ;  /* 0x000000100e0e7819 */ /* 0x000fe200000006ff */
[----:B------:R-:W-:Y:S01]  /*5b80*/  FADD.FTZ R3, R3, R12 ;  /* 0x0000000c03037221 */ /* 0x000fe20000010000 */
        /* <DEDUP_REMOVED lines=37> */
.L_x_18341:
[----:B------:R-:W-:Y:S05]  /*5de0*/  BSYNC.RECONVERGENT B2 ;  /* 0x0000000000027941 */ /* 0x000fea0003800200 */
.L_x_18340:
        /* <DEDUP_REMOVED lines=21> */
[----:B------:R-:W-:Y:S02]  /*5f40*/  PRMT R64, R51, 0x7632, R64 ;  /* 0x0000763233407816 */ /* 0x000fe40000000040 */
        /* <DEDUP_REMOVED lines=19> */
.L_x_18343:
[----:B------:R-:W-:Y:S05]  /*6080*/  BSYNC.RECONVERGENT B2 ;  /* 0x0000000000027941 */ /* 0x000fea0003800200 */
.L_x_18342:
        /* <DEDUP_REMOVED lines=14> */
[----:B------:R-:W-:Y:S01]  /*6170*/  PRMT R50, R51, 0x7610, R50 ;  /* 0x0000761033327816 */ /* 0x000fe20000000032 */
[----:B------:R-:W-:Y:S01]  /*6180*/  FADD.FTZ R48, R13, R48 ;  /* 0x000000300d307221 */ /* 0x000fe20000010000 */
[----:B------:R-:W-:Y:S01]  /*6190*/  PRMT R51, R51, 0x7632, R51 ;  /* 0x0000763233337816 */ /* 0x000fe20000000033 */
[----:B------:R-:W-:Y:S01]  /*61a0*/  FADD.FTZ R63, R62, R63 ;  /* 0x0000003f3e3f7221 */ /* 0x000fe20000010000 */
[----:B------:R-:W-:Y:S01]  /*61b0*/  SHF.L.U32 R15, R15, 0x10, RZ ;  /* 0x000000100f0f7819 */ /* 0x000fe200000006ff */
[----:B------:R-:W-:-:S02]  /*61c0*/  IMAD.U32 R50, R50, 0x10000, RZ ;  /* 0x0001000032327824 */ /* 0x000fc400078e00ff */
[C---:B------:R-:W-:Y:S02]  /*61d0*/  HFMA2.BF16_V2 R13, R2.reuse, R49, -RZ ;  /* 0x00000031020d7231 */ /* 0x040fe400003000ff */
        /* <DEDUP_REMOVED lines=21> */
[----:B------:R-:W-:Y:S02]  /*6330*/  FADD.FTZ R15, R62, R15 ;  /* 0x0000000f3e0f7221 */ /* 0x000fe40000010000 */
        /* <DEDUP_REMOVED lines=33> */
.L_x_18345:
[----:B------:R-:W-:Y:S05]  /*6550*/  BSYNC.RECONVERGENT B2 ;  /* 0x0000000000027941 */ /* 0x000fea0003800200 */
.L_x_18344:
        /* <DEDUP_REMOVED lines=40> */
.L_x_18347:
[----:B------:R-:W-:Y:S05]  /*67e0*/  BSYNC.RECONVERGENT B2 ;  /* 0x0000000000027941 */ /* 0x000fea0003800200 */
.L_x_18346:
        /* <DEDUP_REMOVED lines=21> */
[----:B------:R-:W-:Y:S02]  /*6940*/  BSSY.RECONVERGENT B2, `(.L_x_18348) ;  /* 0x0000033000027945 */ /* 0x000fe40003800200 */
        /* <DEDUP_REMOVED lines=50> */
.L_x_18349:
[----:B------:R-:W-:Y:S05]  /*6c70*/  BSYNC.RECONVERGENT B2 ;  /* 0x0000000000027941 */ /* 0x000fea0003800200 */
.L_x_18348:
[----:B------:R-:W-:Y:S01]  /*6c80*/  BSSY.RECONVERGENT B2, `(.L_x_18350) ;  /* 0x0000022000027945 */ /* 0x000fe20003800200 */
[----:B------:R-:W-:Y:S02]  /*6c90*/  HFMA2.BF16_V2 R50, R6, R41, -RZ ;  /* 0x0000002906327231 */ /* 0x000fe400003000ff */
[----:B------:R-:W-:Y:S01]  /*6ca0*/  HMUL2.BF16_V2 R49, R5, R40 ;  /* 0x0000002805317232 */ /* 0x000fe20000200000 */
[----:B------:R-:W-:Y:S06]  /*6cb0*/  @P0 BRA `(.L_x_18351) ;  /* 0x0000000000780947 */ /* 0x000fec0003800000 */
[C---:B------:R-:W-:Y:S01]  /*6cc0*/  VIADD R15, R37.reuse, 0xfffffffe ;  /* 0xfffffffe250f7836 */ /* 0x040fe20000000000 */
[----:B------:R-:W-:Y:S01]  /*6cd0*/  ISETP.GE.AND P6, PT, R4, UR9, PT ;  /* 0x0000000904007c0c */ /* 0x000fe2000bfc6270 */
[C---:B------:R-:W-:Y:S01]  /*6ce0*/  VIADD R40, R37.reuse, 0xffffffff ;  /* 0xffffffff25287836 */ /* 0x040fe20000000000 */
[C---:B------:R-:W-:Y:S01]  /*6cf0*/  IADD3 R4, PT, PT, R37.reuse, 0x4, RZ ;  /* 0x0000000425047810 */ /* 0x040fe20007ffe0ff */
[----:B------:R-:W-:Y:S01]  /*6d00*/  VIADD R41, R37, 0x3 ;  /* 0x0000000325297836 */ /* 0x000fe20000000000 */
[----:B------:R-:W-:Y:S02]  /*6d10*/  ISETP.GE.AND P5, PT, R15, UR9, PT ;  /* 0x000000090f007c0c */ /* 0x000fe4000bfa6270 */
        /* <DEDUP_REMOVED lines=24> */
.L_x_18351:
[----:B------:R-:W-:Y:S05]  /*6ea0*/  BSYNC.RECONVERGENT B2 ;  /* 0x0000000000027941 */ /* 0x000fea0003800200 */
.L_x_18350:
[C---:B------:R-:W-:Y:S01]  /*6eb0*/  PRMT R4, R49.reuse, 0x7610, R4 ;  /* 0x0000761031047816 */ /* 0x040fe20000000004 */
[----:B------:R-:W-:Y:S01]  /*6ec0*/  HFMA2.BF16_V2 R5, R5, R44, -RZ ;  /* 0x0000002c05057231 */ /* 0x000fe200003000ff */
[----:B------:R-:W-:Y:S01]  /*6ed0*/  PRMT R15, R49, 0x7632, R15 ;  /* 0x00007632310f7816 */ /* 0x000fe2000000000f */
[----:B------:R-:W-:Y:S01]  /*6ee0*/  HMUL2.BF16_V2 R42, R7, R42 ;  /* 0x0000002a072a7232 */ /* 0x000fe20000200000 */
[----:B------:R-:W-:Y:S01]  /*6ef0*/  PRMT R40, R50, 0x7610, R40 ;  /* 0x0000761032287816 */ /* 0x000fe20000000028 */
[----:B------:R-:W-:Y:S01]  /*6f00*/  IMAD.U32 R4, R4, 0x10000, RZ ;  /* 0x0001000004047824 */ /* 0x000fe200078e00ff */
[----:B------:R-:W-:Y:S01]  /*6f10*/  PRMT R41, R50, 0x7632, R41 ;  /* 0x0000763232297816 */ /* 0x000fe20000000029 */
[----:B------:R-:W-:Y:S01]  /*6f20*/  IMAD.U32 R15, R15, 0x10000, RZ ;  /* 0x000100000f0f7824 */ /* 0x000fe200078e00ff */
[----:B------:R-:W-:Y:S01]  /*6f30*/  SHF.L.U32 R40, R40, 0x10, RZ ;  /* 0x0000001028287819 */ /* 0x000fe200000006ff */
[----:B------:R-:W-:Y:S01]  /*6f40*/  FADD.FTZ R12, R12, R3 ;  /* 0x000000030c0c7221 */ /* 0x000fe20000010000 */
[----:B------:R-:W-:Y:S01]  /*6f50*/  PRMT R48, R42, 0x7632, R48 ;  /* 0x000076322a307816 */ /* 0x000fe20000000030 */
[----:B------:R-:W-:Y:S01]  /*6f60*/  FADD.FTZ R4, R4, R15 ;  /* 0x0000000f04047221 */ /* 0x000fe20000010000 */
[----:B------:R-:W-:-:S02]  /*6f70*/  IMAD.U32 R41, R41, 0x10000, RZ ;  /* 0x0001000029297824 */ /* 0x000fc400078e00ff */
[----:B------:R-:W-:Y:S01]  /*6f80*/  HMUL2.BF16_V2 R15, R6, R45 ;  /* 0x0000002d060f7232 */ /* 0x000fe20000200000 */
[C---:B------:R-:W-:Y:S01]  /*6f90*/  PRMT R6, R5.reuse, 0x7632, R6 ;  /* 0x0000763205067816 */ /* 0x040fe20000000006 */
[----:B------:R-:W-:Y:S02]  /*6fa0*/  IMAD.U32 R5, R5, 0x10000, RZ ;  /* 0x0001000005057824 */ /* 0x000fe400078e00ff */
[----:B------:R-:W-:Y:S01]  /*6fb0*/  FADD.FTZ R41, R40, R41 ;  /* 0x0000002928297221 */ /* 0x000fe20000010000 */
[----:B------:R-:W-:Y:S01]  /*6fc0*/  SHF.L.U32 R49, R48, 0x10, RZ ;  /* 0x0000001030317819 */ /* 0x000fe200000006ff */
[----:B------:R-:W-:Y:S01]  /*6fd0*/  IMAD.U32 R42, R42, 0x10000, RZ ;  /* 0x000100002a2a7824 */ /* 0x000fe200078e00ff */
[C---:B------:R-:W-:Y:S01]  /*6fe0*/  PRMT R40, R15.reuse, 0x7632, R40 ;  /* 0x000076320f287816 */ /* 0x040fe20000000028 */
[----:B------:R-:W-:Y:S02]  /*6ff0*/  IMAD.U32 R6, R6, 0x10000, RZ ;  /* 0x0001000006067824 */ /* 0x000fe400078e00ff */
[----:B------:R-:W-:Y:S01]  /*7000*/  FADD.FTZ R41, R4, R41 ;  /* 0x0000002904297221 */ /* 0x000fe20000010000 */
[----:B------:R-:W-:Y:S01]  /*7010*/  HFMA2.BF16_V2 R4, R2, R43, -RZ ;  /* 0x0000002b02047231 */ /* 0x000fe200003000ff */
[----:B------:R-:W-:Y:S01]  /*7020*/  SHF.L.U32 R15, R15, 0x10, RZ ;  /* 0x000000100f0f7819 */ /* 0x000fe200000006ff */
[----:B------:R-:W-:-:S02]  /*7030*/  IMAD.U32 R44, R40, 0x10000, RZ ;  /* 0x00010000282c7824 */ /* 0x000fc400078e00ff */
[----:B------:R-:W-:Y:S01]  /*7040*/  FADD.FTZ R40, R5, R6 ;  /* 0x0000000605287221 */ /* 0x000fe20000010000 */
[----:B------:R-:W-:Y:S02]  /*7050*/  HMUL2.BF16_V2 R5, R7, R46 ;  /* 0x0000002e07057232 */ /* 0x000fe40000200000 */
[----:B------:R-:W-:Y:S01]  /*7060*/  HFMA2.BF16_V2 R7, R2, R47, -RZ ;  /* 0x0000002f02077231 */ /* 0x000fe200003000ff */
[C---:B------:R-:W-:Y:S01]  /*7070*/  PRMT R2, R4.reuse, 0x7610, R2 ;  /* 0x0000761004027816 */ /* 0x040fe20000000002 */
[----:B------:R-:W-:Y:S01]  /*7080*/  FADD.FTZ R43, R15, R44 ;  /* 0x0000002c0f2b7221 */ /* 0x000fe20000010000 */
[----:B------:R-:W-:Y:S01]  /*7090*/  PRMT R4, R4, 0x7632, R4 ;  /* 0x0000763204047816 */ /* 0x000fe20000000004 */
[C---:B------:R-:W-:Y:S01]  /*70a0*/  IMAD.U32 R44, R5.reuse, 0x10000, RZ ;  /* 0x00010000052c7824 */ /* 0x040fe200078e00ff */
        /* <DEDUP_REMOVED lines=20> */
[----:B------:R-:W-:-:S07]  /*71f0*/  FADD.FTZ R32, R32, R7 ;  /* 0x0000000720207221 */ /* 0x000fce0000010000 */
.L_x_18331:
[----:B0-----:R-:W-:Y:S05]  /*7200*/  BSYNC.RECONVERGENT B0 ;  /* 0x0000000000007941 */ /* 0x001fea0003800200 */
.L_x_18330:
[----:B------:R-:W-:Y:S01]  /*7210*/  VIADD R2, R34, 0x3 ;  /* 0x0000000322027836 */ /* 0x000fe20000000000 */
[----:B------:R-:W-:Y:S01]  /*7220*/  IADD3 R22, P1, PT, R22, 0x10, RZ ;  /* 0x0000001016167810 */ /* 0x000fe20007f3e0ff */
[----:B------:R-:W-:Y:S01]  /*7230*/  VIADD R37, R37, 0x80 ;  /* 0x0000008025257836 */ /* 0x000fe20000000000 */
[----:B------:R-:W-:Y:S01]  /*7240*/  IADD3 R38, PT, PT, R38, 0x4, RZ ;  /* 0x0000000426267810 */ /* 0x000fe20007ffe0ff */
[----:B------:R-:W-:Y:S01]  /*7250*/  VIADD R34, R34, 0x4 ;  /* 0x0000000422227836 */ /* 0x000fe20000000000 */
[----:B------:R-:W-:Y:S01]  /*7260*/  ISETP.GE.U32.AND P0, PT, R2, UR8, PT ;  /* 0x0000000802007c0c */ /* 0x000fe2000bf06070 */
[----:B------:R-:W-:Y:S01]  /*7270*/  VIADD R36, R36, 0x80 ;  /* 0x0000008024247836 */ /* 0x000fe20000000000 */
[----:B------:R-:W-:Y:S02]  /*7280*/  IADD3 R21, PT, PT, R21, 0x200, RZ ;  /* 0x0000020015157810 */ /* 0x000fe40007ffe0ff */
[----:B------:R-:W-:-:S09]  /*7290*/  IADD3.X R35, PT, PT, RZ, R35, RZ, P1, !PT ;  /* 0x00000023ff237210 */ /* 0x000fd20000ffe4ff */
[----:B------:R-:W-:Y:S05]  /*72a0*/  @!P0 BRA `(.L_x_18352) ;  /* 0xffffffd400148947 */ /* 0x000fea000383ffff */
.L_x_18329:
[----:B0-----:R-:W-:Y:S05]  /*72b0*/  BSYNC.RECONVERGENT B1 ;  /* 0x0000000000017941 */ /* 0x001fea0003800200 */
.L_x_18328:
[----:B------:R-:W0:Y:S01]  /*72c0*/  SHFL.BFLY PT, R2, R23, 0x2, 0x1f ;  /* 0x0c401f0017027f89 */ /* 0x000e2200000e0000 */
[----:B------:R-:W5:Y:S01]  /*72d0*/  S2UR UR5, SR_CgaCtaId ;  /* 0x00000000000579c3 */ /* 0x000f620000008800 */
[----:B------:R-:W-:Y:S01]  /*72e0*/  LOP3.LUT R22, R0, 0x3, RZ, 0xc0, !PT ;  /* 0x0000000300167812 */ /* 0x000fe200078ec0ff */
[----:B------:R-:W-:Y:S01]  /*72f0*/  UMOV UR4, 0x400 ;  /* 0x0000040000047882 */ /* 0x000fe20000000000 */
[----:B------:R-:W2:Y:S01]  /*7300*/  SHFL.BFLY PT, R3, R24, 0x2, 0x1f ;  /* 0x0c401f0018037f89 */ /* 0x000ea200000e0000 */
[----:B------:R-:W-:Y:S01]  /*7310*/  SHF.R.U32.HI R11, RZ, 0x2, R11 ;  /* 0x00000002ff0b7819 */ /* 0x000fe2000001160b */
[----:B------:R-:W-:Y:S01]  /*7320*/  UIADD3 UR4, UPT, UPT, UR4, 0xc0, URZ ;  /* 0x000000c004047890 */ /* 0x000fe2000fffe0ff */
[----:B------:R-:W-:Y:S01]  /*7330*/  ISETP.NE.AND P2, PT, R22, RZ, PT ;  /* 0x000000ff1600720c */ /* 0x000fe20003f45270 */
[----:B---3--:R-:W3:Y:S01]  /*7340*/  SHFL.BFLY PT, R6, R25, 0x2, 0x1f ;  /* 0x0c401f0019067f89 */ /* 0x008ee200000e0000 */
[----:B------:R-:W-:Y:S01]  /*7350*/  LOP3.LUT R22, R0, 0x3c0, RZ, 0xc0, !PT ;  /* 0x000003c000167812 */ /* 0x000fe200078ec0ff */
[----:B------:R-:W-:Y:S01]  /*7360*/  IMAD R11, R18, 0x50, R11 ;  /* 0x00000050120b7824 */ /* 0x000fe200078e020b */
[----:B------:R-:W-:Y:S01]  /*7370*/  BSSY.RECONVERGENT B0, `(.L_x_18353) ;  /* 0x000003a000007945 */ /* 0x000fe20003800200 */
[----:B------:R-:W4:Y:S01]  /*7380*/  SHFL.BFLY PT, R5, R26, 0x2, 0x1f ;  /* 0x0c401f001a057f89 */ /* 0x000f2200000e0000 */
[----:B------:R-:W-:-:S02]  /*7390*/  ISETP.NE.OR P5, PT, R22, 0x40, P2 ;  /* 0x000000401600780c */ /* 0x000fc400017a5670 */
[C---:B------:R-:W-:Y:S01]  /*73a0*/  LOP3.LUT P0, RZ, R0.reuse, 0x3c3, RZ, 0xc0, !PT ;  /* 0x000003c300ff7812 */ /* 0x040fe2000780c0ff */
[----:B------:R-:W4:Y:S01]  /*73b0*/  SHFL.BFLY PT, R10, R27, 0x2, 0x1f ;  /* 0x0c401f001b0a7f89 */ /* 0x000f2200000e0000 */
[C---:B------:R-:W-:Y:S02]  /*73c0*/  LOP3.LUT P1, RZ, R0.reuse, 0x3e3, RZ, 0xc0, !PT ;  /* 0x000003e300ff7812 */ /* 0x040fe4000782c0ff */
[----:B------:R-:W-:Y:S01]  /*73d0*/  ISETP.GT.U32.AND P3, PT, R0, 0x1f, PT ;  /* 0x0000001f0000780c */ /* 0x000fe20003f64070 */
[----:B-1----:R-:W1:Y:S04]  /*73e0*/  SHFL.BFLY PT, R7, R28, 0x2, 0x1f ;  /* 0x0c401f001c077f89 */ /* 0x002e6800000e0000 */
[----:B------:R-:W1:Y:S01]  /*73f0*/  SHFL.BFLY PT, R14, R29, 0x2, 0x1f ;  /* 0x0c401f001d0e7f89 */ /* 0x000e6200000e0000 */
[----:B0-----:R-:W-:Y:S01]  /*7400*/  FADD.FTZ R2, R2, R23 ;  /* 0x0000001702027221 */ /* 0x001fe20000010000 */
[----:B-----5:R-:W-:-:S02]  /*7410*/  ULEA UR4, UR5, UR4, 0x18 ;  /* 0x0000000405047291 */ /* 0x020fc4000f8ec0ff */
[----:B------:R-:W0:Y:S01]  /*7420*/  SHFL.BFLY PT, R17, R30, 0x2, 0x1f ;  /* 0x0c401f001e117f89 */ /* 0x000e2200000e0000 */
[----:B--2---:R-:W-:Y:S01]  /*7430*/  FADD.FTZ R4, R3, R24 ;  /* 0x0000001803047221 */ /* 0x004fe20000010000 */
[----:B------:R-:W-:Y:S02]  /*7440*/  LOP3.LUT R24, R0, 0x3e0, RZ, 0xc0, !PT ;  /* 0x000003e000187812 */ /* 0x000fe400078ec0ff */
[----:B------:R-:W2:Y:S01]  /*7450*/  SHFL.BFLY PT, R16, R31, 0x2, 0x1f ;  /* 0x0c401f001f107f89 */ /* 0x000ea200000e0000 */
[----:B---3--:R-:W-:Y:S01]  /*7460*/  FADD.FTZ R6, R6, R25 ;  /* 0x0000001906067221 */ /* 0x008fe20000010000 */
[----:B------:R-:W-:Y:S02]  /*7470*/  LEA R11, R11, UR4, 0x2 ;  /* 0x000000040b0b7c11 */ /* 0x000fe4000f8e10ff */
[----:B------:R-:W3:Y:S01]  /*7480*/  SHFL.BFLY PT, R21, R32, 0x2, 0x1f ;  /* 0x0c401f0020157f89 */ /* 0x000ee200000e0000 */
[----:B----4-:R-:W-:Y:S01]  /*7490*/  FADD.FTZ R8, R5, R26 ;  /* 0x0000001a05087221 */ /* 0x010fe20000010000 */
[----:B------:R-:W-:Y:S01]  /*74a0*/  ISETP.NE.OR P4, PT, R24, 0x20, P2 ;  /* 0x000000201800780c */ /* 0x000fe20001785670 */
[----:B------:R-:W-:Y:S01]  /*74b0*/  FADD.FTZ R10, R10, R27 ;  /* 0x0000001b0a0a7221 */ /* 0x000fe20000010000 */
[----:B------:R-:W4:Y:S01]  /*74c0*/  SHFL.BFLY PT, R3, R2, 0x1, 0x1f ;  /* 0x0c201f0002037f89 */ /* 0x000f2200000e0000 */
[----:B-1----:R-:W-:-:S03]  /*74d0*/  FADD.FTZ R12, R7, R28 ;  /* 0x0000001c070c7221 */ /* 0x002fc60000010000 */
        /* <DEDUP_REMOVED lines=8> */
[----:B------:R-:W3:Y:S04]  /*7560*/  SHFL.BFLY PT, R15, R12, 0x1, 0x1f ;  /* 0x0c201f000c0f7f89 */ /* 0x000ee800000e0000 */
[----:B------:R-:W3:Y:S01]  /*7570*/  SHFL.BFLY PT, R17, R14, 0x1, 0x1f ;  /* 0x0c201f000e117f89 */ /* 0x000ee200000e0000 */
[----:B----4-:R-:W-:-:S03]  /*7580*/  FADD.FTZ R3, R2, R3 ;  /* 0x0000000302037221 */ /* 0x010fc60000010000 */
[----:B------:R-:W4:Y:S01]  /*7590*/  SHFL.BFLY PT, R21, R30, 0x1, 0x1f ;  /* 0x0c201f001e157f89 */ /* 0x000f2200000e0000 */
[----:B-1----:R-:W-:-:S03]  /*75a0*/  FADD.FTZ R4, R4, R5 ;  /* 0x0000000504047221 */ /* 0x002fc60000010000 */
[----:B------:R-:W1:Y:S01]  /*75b0*/  SHFL.BFLY PT, R23, R16, 0x1, 0x1f ;  /* 0x0c201f0010177f89 */ /* 0x000e6200000e0000 */
[----:B-----5:R-:W-:-:S03]  /*75c0*/  FADD.FTZ R6, R6, R7 ;  /* 0x0000000706067221 */ /* 0x020fc60000010000 */
[----:B------:R-:W5:Y:S01]  /*75d0*/  SHFL.BFLY PT, R25, R32, 0x1, 0x1f ;  /* 0x0c201f0020197f89 */ /* 0x000f6200000e0000 */
[----:B0-----:R-:W-:Y:S01]  /*75e0*/  FADD.FTZ R9, R8, R9 ;  /* 0x0000000908097221 */ /* 0x001fe20000010000 */
[----:B------:R-:W-:Y:S01]  /*75f0*/  BAR.SYNC.DEFER_BLOCKING 0x0 ;  /* 0x0000000000007b1d */ /* 0x000fe20000010000 */
[----:B--2---:R-:W-:Y:S01]  /*7600*/  FADD.FTZ R10, R10, R13 ;  /* 0x0000000d0a0a7221 */ /* 0x004fe20000010000 */
[----:B---3--:R-:W-:Y:S01]  /*7610*/  FADD.FTZ R15, R12, R15 ;  /* 0x0000000f0c0f7221 */ /* 0x008fe20000010000 */
[----:B------:R-:W-:Y:S01]  /*7620*/  FADD.FTZ R14, R14, R17 ;  /* 0x000000110e0e7221 */ /* 0x000fe20000010000 */
[----:B----4-:R-:W-:Y:S01]  /*7630*/  FADD.FTZ R21, R30, R21 ;  /* 0x000000151e157221 */ /* 0x010fe20000010000 */
[----:B-1----:R-:W-:Y:S01]  /*7640*/  FADD.FTZ R16, R16, R23 ;  /* 0x0000001710107221 */ /* 0x002fe20000010000 */
        /* <DEDUP_REMOVED lines=12> */
.L_x_18354:
[----:B------:R-:W-:Y:S05]  /*7710*/  BSYNC.RECONVERGENT B0 ;  /* 0x0000000000007941 */ /* 0x000fea0003800200 */
.L_x_18353:
        /* <DEDUP_REMOVED lines=23> */
.L_x_18356:
[----:B------:R-:W-:Y:S05]  /*7890*/  BSYNC.RECONVERGENT B0 ;  /* 0x0000000000007941 */ /* 0x000fea0003800200 */
.L_x_18355:
        /* <DEDUP_REMOVED lines=13> */
.L_x_18358:
[----:B------:R-:W-:Y:S05]  /*7970*/  BSYNC.RECONVERGENT B0 ;  /* 0x0000000000007941 */ /* 0x000fea0003800200 */
.L_x_18357:
        /* <DEDUP_REMOVED lines=23> */
.L_x_18360:
[----:B------:R-:W-:Y:S05]  /*7af0*/  BSYNC.RECONVERGENT B0 ;  /* 0x0000000000007941 */ /* 0x000fea0003800200 */
.L_x_18359:
        /* <DEDUP_REMOVED lines=34> */
.L_x_18361:
        /* <DEDUP_REMOVED lines=14> */
.L_x_27496:


//--------------------- .text._ZN4vllm25paged_attention_v2_kernelI13__nv_bfloat16S1_Li64ELi32ELi128ELNS_18Fp8KVCacheDataTypeE0ELb1ELi512EEEvPfS3_PT_PKS4_PKT0_SA_ifPKiSC_iPKfiiiSE_SE_iiiii --------------------------
	.section	.text._ZN4vllm25paged_attention_v2_kernelI13__nv_bfloat16S1_Li64ELi32ELi128ELNS_18Fp8KVCacheDataTypeE0ELb1ELi512EEEvPfS3_PT_PKS4_PKT0_SA_ifPKiSC_iPKfiiiSE_SE_iiiii,"ax",@progbits
	.align	128
        .global         _ZN4vllm25paged_attention_v2_kernelI13__nv_bfloat16S1_Li64ELi32ELi128ELNS_18Fp8KVCacheDataTypeE0ELb1ELi512EEEvPfS3_PT_PKS4_PKT0_SA_ifPKiSC_iPKfiiiSE_SE_iiiii
        .type           _ZN4vllm25paged_attention_v2_kernelI13__nv_bfloat16S1_Li64ELi32ELi128ELNS_18Fp8KVCacheDataTypeE0ELb1ELi512EEEvPfS3_PT_PKS4_PKT0_SA_ifPKiSC_iPKfiiiSE_SE_iiiii,@function
        .size           _ZN4vllm25paged_attention_v2_kernelI13__nv_bfloat16S1_Li64ELi32ELi128ELNS_18Fp8KVCacheDataTypeE0ELb1ELi512EEEvPfS3_PT_PKS4_PKT0_SA_ifPKiSC_iPKfiiiSE_SE_iiiii,(.L_x_27497 - _ZN4vllm25paged_attention_v2_kernelI13__nv_bfloat16S1_Li64ELi32ELi128ELNS_18Fp8KVCacheDataTypeE0ELb1ELi512EEEvPfS3_PT_PKS4_PKT0_SA_ifPKiSC_iPKfiiiSE_SE_iiiii)
        .other          _ZN4vllm25paged_attention_v2_kernelI13__nv_bfloat16S1_Li64ELi32ELi128ELNS_18Fp8KVCacheDataTypeE0ELb1ELi512EEEvPfS3_PT_PKS4_PKT0_SA_ifPKiSC_iPKfiiiSE_SE_iiiii,@"STO_CUDA_ENTRY STV_DEFAULT"
_ZN4vllm25paged_attention_v2_kernelI13__nv_bfloat16S1_Li64ELi32ELi128ELNS_18Fp8KVCacheDataTypeE0ELb1ELi512EEEvPfS3_PT_PKS4_PKT0_SA_ifPKiSC_iPKfiiiSE_SE_iiiii:
.text._ZN4vllm25paged_attention_v2_kernelI13__nv_bfloat16S1_Li64ELi32ELi128ELNS_18Fp8KVCacheDataTypeE0ELb1ELi512EEEvPfS3_PT_PKS4_PKT0_SA_ifPKiSC_iPKfiiiSE_SE_iiiii:
[----:B------:R-:W-:Y:S08]  /*0000*/  LDC R1, c[0x0][0x37c] ;  /* 0x0000df00ff017b82 */ /* 0x000ff00000000800 */
[----:B------:R-:W0:Y:S01]  /*0010*/  S2UR UR18, SR_CTAID.Y ;  /* 0x00000000001279c3 */ /* 0x000e220000002600 */
[----:B------:R-:W0:Y:S01]  /*0020*/  LDCU.64 UR4, c[0x0][0x3c0] ;  /* 0x00007800ff0477ac */ /* 0x000e220008000a00 */
[----:B------:R-:W1:Y:S01]  /*0030*/  LDCU.64 UR12, c[0x0][0x358] ;  /* 0x00006b00ff0c77ac */ /* 0x000e620008000a00 */
[----:B0-----:R-:W-:-:S06]  /*0040*/  UIMAD.WIDE.U32 UR4, UR18, 0x4, UR4 ;  /* 0x00000004120478a5 */ /* 0x001fcc000f8e0004 */
[----:B------:R-:W-:Y:S02]  /*0050*/  IMAD.U32 R2, RZ, RZ, UR4 ;  /* 0x00000004ff027e24 */ /* 0x000fe4000f8e00ff */
[----:B------:R-:W-:-:S05]  /*0060*/  IMAD.U32 R3, RZ, RZ, UR5 ;  /* 0x00000005ff037e24 */ /* 0x000fca000f8e00ff */
        /* <DEDUP_REMOVED lines=8> */
[----:B------:R-:W1:Y:S01]  /*00f0*/  S2UR UR20, SR_CTAID.X ;  /* 0x00000000001479c3 */ /* 0x000e620000002500 */
[----:B------:R-:W2:Y:S01]  /*0100*/  LDCU UR6, c[0x0][0x3b0] ;  /* 0x00007600ff0677ac */ /* 0x000ea20008000800 */
[----:B------:R-:W3:Y:S01]  /*0110*/  LDCU UR4, c[0x0][0x3d8] ;  /* 0x00007b00ff0477ac */ /* 0x000ee20008000800 */
[----:B------:R-:W4:Y:S01]  /*0120*/  LDCU.64 UR10, c[0x0][0x3d0] ;  /* 0x00007a00ff0a77ac */ /* 0x000f220008000a00 */
[----:B------:R-:W0:Y:S01]  /*0130*/  LDCU UR22, c[0x0][0x370] ;  /* 0x00006e00ff1677ac */ /* 0x000e220008000800 */
[----:B------:R-:W0:Y:S01]  /*0140*/  LDCU UR26, c[0x0][0x404] ;  /* 0x00008080ff1a77ac */ /* 0x000e220008000800 */
[----:B--2---:R-:W-:Y:S02]  /*0150*/  IMAD.U32 R2, RZ, RZ, UR6 ;  /* 0x00000006ff027e24 */ /* 0x004fe4000f8e00ff */
[----:B------:R-:W-:Y:S01]  /*0160*/  IMAD.MOV.U32 R8, RZ, RZ, RZ ;  /* 0x000000ffff087224 */ /* 0x000fe200078e00ff */
[----:B------:R-:W2:Y:S01]  /*0170*/  LDCU UR27, c[0x0][0x408] ;  /* 0x00008100ff1b77ac */ /* 0x000ea20008000800 */
[----:B-1----:R-:W-:Y:S01]  /*0180*/  MOV R3, UR20 ;  /* 0x0000001400037c02 */ /* 0x002fe20008000f00 */
[----:B---3--:R-:W-:Y:S01]  /*0190*/  UIMAD UR4, UR18, UR4, URZ ;  /* 0x00000004120472a4 */ /* 0x008fe2000f8e02ff */
[----:B------:R-:W-:Y:S01]  /*01a0*/  IABS R4, R2 ;  /* 0x0000000200047213 */ /* 0x000fe20000000000 */
[----:B----4-:R-:W-:-:S02]  /*01b0*/  UISETP.NE.U32.AND UP0, UPT, UR10, URZ, UPT ;  /* 0x000000ff0a00728c */ /* 0x010fc4000bf05070 */
[----:B------:R-:W-:Y:S01]  /*01c0*/  USHF.R.S32.HI UR5, URZ, 0x1f, UR4 ;  /* 0x0000001fff057899 */ /* 0x000fe20008011404 */
[----:B0-----:R-:W-:Y:S01]  /*01d0*/  ISETP.GT.U32.AND P0, PT, R0, 0x7, PT ;  /* 0x000000070000780c */ /* 0x001fe20003f04070 */
[----:B------:R-:W-:Y:S01]  /*01e0*/  UISETP.NE.AND.EX UP0, UPT, UR11, URZ, UPT, UP0 ;  /* 0x000000ff0b00728c */ /* 0x000fe2000bf05300 */
[----:B------:R-:W-:Y:S01]  /*01f0*/  R2UR UR9, R4 ;  /* 0x00000000040972ca */ /* 0x000fe200000e0000 */
[----:B------:R-:W0:Y:S01]  /*0200*/  LDCU UR15, c[0x0][0x3f8] ;  /* 0x00007f00ff0f77ac */ /* 0x000e220008000800 */
[----:B------:R-:W1:Y:S01]  /*0210*/  LDCU UR28, c[0x0][0x3fc] ;  /* 0x00007f80ff1c77ac */ /* 0x000e620008000800 */
[----:B------:R-:W3:Y:S08]  /*0220*/  LDCU UR29, c[0x0][0x3e0] ;  /* 0x00007c00ff1d77ac */ /* 0x000ef00008000800 */
[----:B------:R-:W4:Y:S01]  /*0230*/  @!P0 LDC.64 R6, c[0x0][0x398] ;  /* 0x0000e600ff068b82 */ /* 0x000f220000000a00 */
[----:B------:R-:W-:Y:S01]  /*0240*/  @!P0 IMAD.SHL.U32 R3, R3, 0x40, RZ ;  /* 0x0000004003038824 */ /* 0x000fe200078e00ff */
[----:B------:R-:W2:Y:S01]  /*0250*/  I2F.RP R9, UR9 ;  /* 0x0000000900097d06 */ /* 0x000ea20008209400 */
[----:B------:R-:W-:Y:S01]  /*0260*/  @!P0 IMAD.SHL.U32 R2, R0, 0x8, RZ ;  /* 0x0000000800028824 */ /* 0x000fe200078e00ff */
[----:B------:R-:W0:Y:S04]  /*0270*/  LDCU UR30, c[0x0][0x3dc] ;  /* 0x00007b80ff1e77ac */ /* 0x000e280008000800 */
[----:B------:R-:W-:Y:S01]  /*0280*/  @!P0 IADD3 R3, P1, P2, R2, UR4, R3 ;  /* 0x0000000402038c10 */ /* 0x000fe2000fa3e003 */
[----:B------:R-:W0:Y:S03]  /*0290*/  LDCU UR31, c[0x0][0x3b4] ;  /* 0x00007680ff1f77ac */ /* 0x000e260008000800 */
[----:B------:R-:W-:Y:S01]  /*02a0*/  @!P0 IADD3.X R4, PT, PT, RZ, UR5, RZ, P1, P2 ;  /* 0x00000005ff048c10 */ /* 0x000fe20008fe44ff */
[----:B------:R-:W1:Y:S01]  /*02b0*/  @UP0 LDCU.64 UR4, c[0x0][0x3d0] ;  /* 0x00007a00ff0407ac */ /* 0x000e620008000a00 */
[----:B------:R-:W0:Y:S01]  /*02c0*/  LDCU.64 UR24, c[0x0][0x3a0] ;  /* 0x00007400ff1877ac */ /* 0x000e220008000a00 */
[----:B----4-:R-:W-:-:S04]  /*02d0*/  @!P0 LEA R2, P1, R3, R6, 0x1 ;  /* 0x0000000603028211 */ /* 0x010fc800078208ff */
[----:B------:R-:W-:-:S05]  /*02e0*/  @!P0 LEA.HI.X R3, R3, R7, R4, 0x1, P1 ;  /* 0x0000000703038211 */ /* 0x000fca00008f0c04 */
[----:B------:R-:W4:Y:S04]  /*02f0*/  @!P0 LDG.E.CONSTANT R4, desc[UR12][R2.64] ;  /* 0x0000000c02048981 */ /* 0x000f28000c1e9900 */
[----:B------:R-:W4:Y:S04]  /*0300*/  @!P0 LDG.E.CONSTANT R5, desc[UR12][R2.64+0x4] ;  /* 0x0000040c02058981 */ /* 0x000f28000c1e9900 */
[----:B------:R-:W4:Y:S04]  /*0310*/  @!P0 LDG.E.CONSTANT R6, desc[UR12][R2.64+0x8] ;  /* 0x0000080c02068981 */ /* 0x000f28000c1e9900 */
[----:B------:R3:W4:Y:S01]  /*0320*/  @!P0 LDG.E.CONSTANT R7, desc[UR12][R2.64+0xc] ;  /* 0x00000c0c02078981 */ /* 0x000722000c1e9900 */
[----:B--2---:R-:W2:Y:S01]  /*0330*/  MUFU.RCP R9, R9 ;  /* 0x0000000900097308 */ /* 0x004ea20000001000 */
[----:B-1----:R-:W-:Y:S01]  /*0340*/  @UP0 UIMAD.WIDE.U32 UR4, UR20, 0x4, UR4 ;  /* 0x00000004140408a5 */ /* 0x002fe2000f8e0004 */
[----:B------:R-:W-:-:S05]  /*0350*/  PLOP3.LUT P1, PT, PT, PT, UP0, 0x80, 0x8 ;  /* 0x000000000008781c */ /* 0x000fca0003f2f008 */
[----:B------:R-:W-:Y:S01]  /*0360*/  IMAD.U32 R11, RZ, RZ, UR5 ;  /* 0x00000005ff0b7e24 */ /* 0x000fe2000f8e00ff */
[----:B------:R-:W-:Y:S01]  /*0370*/  MOV R10, UR4 ;  /* 0x00000004000a7c02 */ /* 0x000fe20008000f00 */
[----:B--2---:R-:W-:Y:S01]  /*0380*/  VIADD R12, R9, 0xffffffe ;  /* 0x0ffffffe090c7836 */ /* 0x004fe20000000000 */
[----:B---3--:R-:W-:Y:S01]  /*0390*/  IABS R2, UR22 ;  /* 0x0000001600027c13 */ /* 0x008fe20008000000 */
[----:B------:R-:W-:-:S04]  /*03a0*/  UMOV UR4, URZ ;  /* 0x000000ff00047c82 */ /* 0x000fc80008000000 */
[----:B------:R1:W5:Y:S01]  /*03b0*/  @P1 LDG.E.CONSTANT R8, desc[UR12][R10.64] ;  /* 0x0000000c0a081981 */ /* 0x000362000c1e9900 */
[----:B------:R-:W-:Y:S01]  /*03c0*/  UIADD3 UR10, UPT, UPT, UR21, -0x1, URZ ;  /* 0xffffffff150a7890 */ /* 0x000fe2000fffe0ff */
[----:B------:R-:W-:Y:S01]  /*03d0*/  R2UR UR8, R2 ;  /* 0x00000000020872ca */ /* 0x000fe200000e0000 */
[----:B------:R-:W2:Y:S01]  /*03e0*/  F2I.FTZ.U32.TRUNC.NTZ R12, R12 ;  /* 0x0000000c000c7305 */ /* 0x000ea2000021f000 */
[----:B------:R-:W-:Y:S01]  /*03f0*/  IMAD.U32 R2, RZ, RZ, UR26 ;  /* 0x0000001aff027e24 */ /* 0x000fe2000f8e00ff */
[----:B------:R-:W-:Y:S01]  /*0400*/  SHF.R.U32.HI R44, RZ, 0x5, R0 ;  /* 0x00000005ff2c7819 */ /* 0x000fe20000011600 */
[----:B------:R-:W-:Y:S01]  /*0410*/  IMAD.U32 R45, RZ, RZ, UR19 ;  /* 0x00000013ff2d7e24 */ /* 0x000fe2000f8e00ff */
[----:B------:R-:W-:Y:S01]  /*0420*/  BSSY.RECONVERGENT B0, `(.L_x_18362) ;  /* 0x00001fe000007945 */ /* 0x000fe20003800200 */
[----:B------:R-:W-:Y:S01]  /*0430*/  IMAD.U32 R14, RZ, RZ, UR10 ;  /* 0x0000000aff0e7e24 */ /* 0x000fe2000f8e00ff */
[----:B------:R-:W-:Y:S01]  /*0440*/  IABS R9, R2 ;  /* 0x0000000200097213 */ /* 0x000fe20000000000 */
[----:B------:R-:W-:Y:S01]  /*0450*/  ULOP3.LUT UR10, UR10, UR26, URZ, 0x3c, !UPT ;  /* 0x0000001a0a0a7292 */ /* 0x000fe2000f8e3cff */
[----:B------:R-:W-:-:S02]  /*0460*/  LEA R45, R45, R44, 0x4 ;  /* 0x0000002c2d2d7211 */ /* 0x000fc400078e20ff */
[----:B-1----:R-:W1:Y:S01]  /*0470*/  I2F.RP R11, R9 ;  /* 0x00000009000b7306 */ /* 0x002e620000209400 */
[----:B------:R-:W-:Y:S01]  /*0480*/  IABS R14, R14 ;  /* 0x0000000e000e7213 */ /* 0x000fe20000000000 */
[----:B------:R-:W-:Y:S01]  /*0490*/  UISETP.GE.AND UP2, UPT, UR10, URZ, UPT ;  /* 0x000000ff0a00728c */ /* 0x000fe2000bf46270 */
[----:B--2---:R-:W-:-:S05]  /*04a0*/  R2UR UR5, R12 ;  /* 0x000000000c0572ca */ /* 0x004fca00000e0000 */
[----:B-1----:R-:W1:Y:S08]  /*04b0*/  MUFU.RCP R11, R11 ;  /* 0x0000000b000b7308 */ /* 0x002e700000001000 */
[----:B------:R-:W-:-:S04]  /*04c0*/  UIADD3 UR7, UPT, UPT, URZ, -UR5, URZ ;  /* 0x80000005ff077290 */ /* 0x000fc8000fffe0ff */
[----:B------:R-:W-:-:S04]  /*04d0*/  UIMAD UR7, UR7, UR9, URZ ;  /* 0x00000009070772a4 */ /* 0x000fc8000f8e02ff */
[----:B------:R-:W-:Y:S02]  /*04e0*/  UIMAD.WIDE.U32 UR4, UR5, UR7, UR4 ;  /* 0x00000007050472a5 */ /* 0x000fe4000f8e0004 */
[----:B------:R-:W-:Y:S02]  /*04f0*/  UIADD3 UR7, UPT, UPT, UR21, 0x1f, URZ ;  /* 0x0000001f15077890 */ /* 0x000fe4000fffe0ff */
[----:B------:R-:W-:Y:S02]  /*0500*/  UIMAD.WIDE.U32 UR4, UR5, UR8, URZ ;  /* 0x00000008050472a5 */ /* 0x000fe4000f8e00ff */
[----:B------:R-:W-:Y:S01]  /*0510*/  USHF.R.U32.HI UR7, URZ, 0x5, UR7 ;  /* 0x00000005ff077899 */ /* 0x000fe20008011607 */
[----:B-1----:R-:W-:Y:S01]  /*0520*/  VIADD R3, R11, 0xffffffe ;  /* 0x0ffffffe0b037836 */ /* 0x002fe20000000000 */
[----:B------:R-:W-:-:S04]  /*0530*/  UIADD3 UR4, UPT, UPT, URZ, -UR5, URZ ;  /* 0x80000005ff047290 */ /* 0x000fc8000fffe0ff */
[----:B------:R-:W-:Y:S01]  /*0540*/  UIMAD UR4, UR9, UR4, UR8 ;  /* 0x00000004090472a4 */ /* 0x000fe2000f8e0208 */
[----:B------:R-:W1:Y:S03]  /*0550*/  F2I.FTZ.U32.TRUNC.NTZ R3, R3 ;  /* 0x0000000300037305 */ /* 0x000e66000021f000 */
[----:B------:R-:W-:-:S11]  /*0560*/  UISETP.GT.U32.AND UP1, UPT, UR9, UR4, UPT ;  /* 0x000000040900728c */ /* 0x000fd6000bf24070 */
[----:B------:R-:W-:Y:S01]  /*0570*/  @!UP1 UIADD3 UR4, UPT, UPT, UR4, -UR9, URZ ;  /* 0x8000000904049290 */ /* 0x000fe2000fffe0ff */
[----:B-1----:R-:W-:Y:S01]  /*0580*/  IMAD R12, R3, R9, RZ ;  /* 0x00000009030c7224 */ /* 0x002fe200078e02ff */
[----:B------:R-:W-:Y:S02]  /*0590*/  @!UP1 UIADD3 UR5, UPT, UPT, UR5, 0x1, URZ ;  /* 0x0000000105059890 */ /* 0x000fe4000fffe0ff */
[----:B------:R-:W-:Y:S02]  /*05a0*/  UISETP.GE.U32.AND UP0, UPT, UR4, UR9, UPT ;  /* 0x000000090400728c */ /* 0x000fe4000bf06070 */
[----:B------:R-:W-:Y:S01]  /*05b0*/  ULOP3.LUT UR4, UR22, UR6, URZ, 0x3c, !UPT ;  /* 0x0000000616047292 */ /* 0x000fe2000f8e3cff */
[----:B------:R-:W-:-:S03]  /*05c0*/  IADD3 R11, PT, PT, RZ, -R12, RZ ;  /* 0x8000000cff0b7210 */ /* 0x000fc60007ffe0ff */
[----:B------:R-:W-:-:S05]  /*05d0*/  UISETP.GE.AND UP1, UPT, UR4, URZ, UPT ;  /* 0x000000ff0400728c */ /* 0x000fca000bf26270 */
[----:B------:R-:W-:Y:S02]  /*05e0*/  @UP0 UIADD3 UR5, UPT, UPT, UR5, 0x1, URZ ;  /* 0x0000000105050890 */ /* 0x000fe4000fffe0ff */
[----:B------:R-:W-:-:S05]  /*05f0*/  UISETP.NE.AND UP0, UPT, UR6, URZ, UPT ;  /* 0x000000ff0600728c */ /* 0x000fca000bf05270 */
[----:B------:R-:W-:Y:S01]  /*0600*/  UMOV UR16, UR5 ;  /* 0x0000000500107c82 */ /* 0x000fe20008000000 */
[----:B------:R-:W-:Y:S01]  /*0610*/  R2UR UR5, R3 ;  /* 0x00000000030572ca */ /* 0x000fe200000e0000 */
[----:B------:R-:W-:Y:S02]  /*0620*/  @!UP1 UIADD3 UR16, UPT, UPT, URZ, -UR16, URZ ;  /* 0x80000010ff109290 */ /* 0x000fe4000fffe0ff */
[----:B------:R-:W-:Y:S02]  /*0630*/  UISETP.NE.AND UP1, UPT, UR26, URZ, UPT ;  /* 0x000000ff1a00728c */ /* 0x000fe4000bf25270 */
[----:B------:R-:W-:Y:S02]  /*0640*/  @!UP0 ULOP3.LUT UR16, URZ, UR6, URZ, 0x33, !UPT ;  /* 0x00000006ff108292 */ /* 0x000fe4000f8e33ff */
[----:B------:R-:W-:-:S04]  /*0650*/  UISETP.GE.AND UP0, UPT, UR27, URZ, UPT ;  /* 0x000000ff1b00728c */ /* 0x000fc8000bf06270 */
[----:B------:R-:W-:-:S04]  /*0660*/  MOV R13, UR16 ;  /* 0x00000010000d7c02 */ /* 0x000fc80008000f00 */
[-C--:B------:R-:W-:Y:S02]  /*0670*/  IABS R2, R13.reuse ;  /* 0x0000000d00027213 */ /* 0x080fe40000000000 */
[----:B------:R-:W-:Y:S02]  /*0680*/  IABS R13, R13 ;  /* 0x0000000d000d7213 */ /* 0x000fe40000000000 */
[----:B------:R-:W-:-:S13]  /*0690*/  R2UR UR17, R2 ;  /* 0x00000000021172ca */ /* 0x000fda00000e0000 */
[----:B------:R-:W1:Y:S08]  /*06a0*/  I2F.RP R2, UR17 ;  /* 0x0000001100027d06 */ /* 0x000e700008209400 */
[----:B-1----:R1:W2:Y:S02]  /*06b0*/  MUFU.RCP R10, R2 ;  /* 0x00000002000a7308 */ /* 0x0022a40000001000 */
[----:B-1----:R-:W-:-:S05]  /*06c0*/  IMAD.MOV.U32 R2, RZ, RZ, RZ ;  /* 0x000000ffff027224 */ /* 0x002fca00078e00ff */
[----:B------:R-:W-:Y:S01]  /*06d0*/  R2UR UR4, R2 ;  /* 0x00000000020472ca */ /* 0x000fe200000e0000 */
[----:B--2---:R-:W-:-:S06]  /*06e0*/  VIADD R10, R10, 0xffffffe ;  /* 0x0ffffffe0a0a7836 */ /* 0x004fcc0000000000 */
[----:B------:R-:W1:Y:S06]  /*06f0*/  F2I.FTZ.U32.TRUNC.NTZ R10, R10 ;  /* 0x0000000a000a7305 */ /* 0x000e6c000021f000 */
[----:B------:R-:W-:-:S04]  /*0700*/  IMAD.HI.U32 R11, R3, R11, UR4 ;  /* 0x00000004030b7e27 */ /* 0x000fc8000f8e000b */
[----:B------:R-:W-:Y:S01]  /*0710*/  IMAD.MOV.U32 R3, RZ, RZ, R14 ;  /* 0x000000ffff037224 */ /* 0x000fe200078e000e */
[----:B------:R-:W-:Y:S01]  /*0720*/  R2UR UR32, R11 ;  /* 0x000000000b2072ca */ /* 0x000fe200000e0000 */
[----:B------:R-:W-:-:S03]  /*0730*/  IMAD.MOV.U32 R11, RZ, RZ, R9 ;  /* 0x000000ffff0b7224 */ /* 0x000fc600078e0009 */
[----:B------:R-:W-:Y:S02]  /*0740*/  R2UR UR4, R3 ;  /* 0x00000000030472ca */ /* 0x000fe400000e0000 */
[----:B------:R-:W-:Y:S02]  /*0750*/  IABS R3, UR20 ;  /* 0x0000001400037c13 */ /* 0x000fe40008000000 */
[----:B-1----:R-:W-:Y:S01]  /*0760*/  R2UR UR5, R10 ;  /* 0x000000000a0572ca */ /* 0x002fe200000e0000 */
[----:B------:R-:W-:Y:S01]  /*0770*/  IMAD.MOV.U32 R10, RZ, RZ, -0x800001 ;  /* 0xff7fffffff0a7424 */ /* 0x000fe200078e00ff */
[----:B------:R-:W-:Y:S02]  /*0780*/  R2UR UR14, R3 ;  /* 0x00000000030e72ca */ /* 0x000fe400000e0000 */
[----:B------:R-:W-:-:S05]  /*0790*/  IADD3 R3, PT, PT, RZ, -R13, RZ ;  /* 0x8000000dff037210 */ /* 0x000fca0007ffe0ff */
[----:B------:R-:W-:Y:S02]  /*07a0*/  UIMAD.WIDE.U32 UR8, UR32, UR4, URZ ;  /* 0x00000004200872a5 */ /* 0x000fe4000f8e00ff */
[----:B------:R-:W-:Y:S02]  /*07b0*/  ULEA UR8, UR19, 0x10, 0x4 ;  /* 0x0000001013087891 */ /* 0x000fe4000f8e20ff */
[----:B------:R-:W-:Y:S02]  /*07c0*/  UIADD3 UR11, UPT, UPT, URZ, -UR5, URZ ;  /* 0x80000005ff0b7290 */ /* 0x000fe4000fffe0ff */
[----:B------:R-:W-:Y:S01]  /*07d0*/  IMAD R2, RZ, RZ, -UR9 ;  /* 0x80000009ff027e24 */ /* 0x000fe2000f8e02ff */
[----:B------:R-:W-:Y:S02]  /*07e0*/  UISETP.LT.U32.AND UP6, UPT, UR7, UR8, UPT ;  /* 0x000000080700728c */ /* 0x000fe4000bfc1070 */
[----:B------:R-:W-:Y:S01]  /*07f0*/  UIMAD UR11, UR11, UR17, URZ ;  /* 0x000000110b0b72a4 */ /* 0x000fe2000f8e02ff */
[----:B------:R-:W-:Y:S01]  /*0800*/  IMAD R2, R9, R2, UR4 ;  /* 0x0000000409027e24 */ /* 0x000fe2000f8e0202 */
[----:B------:R-:W-:Y:S01]  /*0810*/  UMOV UR4, URZ ;  /* 0x000000ff00047c82 */ /* 0x000fe20008000000 */
[----:B------:R-:W-:-:S02]  /*0820*/  USEL UR8, UR7, UR8, UP6 ;  /* 0x0000000807087287 */ /* 0x000fc4000b000000 */
[----:B------:R-:W-:Y:S01]  /*0830*/  UIMAD.WIDE.U32 UR4, UR5, UR11, UR4 ;  /* 0x0000000b050472a5 */ /* 0x000fe2000f8e0004 */
[----:B------:R-:W-:Y:S02]  /*0840*/  ISETP.GT.U32.AND P1, PT, R9, R2, PT ;  /* 0x000000020900720c */ /* 0x000fe40003f24070 */
[----:B------:R-:W-:Y:S01]  /*0850*/  R2UR UR11, R3 ;  /* 0x00000000030b72ca */ /* 0x000fe200000e0000 */
[----:B------:R-:W-:Y:S01]  /*0860*/  UIMAD.WIDE.U32 UR4, UR5, UR14, URZ ;  /* 0x0000000e050472a5 */ /* 0x000fe2000f8e00ff */
[----:B------:R-:W1:Y:S09]  /*0870*/  @!P0 S2R R3, SR_CgaCtaId ;  /* 0x0000000000038919 */ /* 0x000e720000008800 */
[----:B------:R-:W-:Y:S01]  /*0880*/  VOTEU.ANY UP3, P1 ;  /* 0x0000000000ff7886 */ /* 0x000fe20000860100 */
[----:B------:R-:W-:Y:S01]  /*0890*/  PLOP3.LUT P1, PT, PT, PT, UP3, 0x80, 0x8 ;  /* 0x000000000008781c */ /* 0x000fe20003f2f038 */
[----:B------:R-:W-:-:S02]  /*08a0*/  UIMAD UR4, UR5, UR11, UR14 ;  /* 0x0000000b050472a4 */ /* 0x000fc4000f8e020e */
[----:B0-----:R-:W-:Y:S02]  /*08b0*/  @UP0 UIMAD UR11, UR22, UR15, UR20 ;  /* 0x0000000f160b02a4 */ /* 0x001fe4000f8e0214 */
[----:B------:R-:W-:Y:S02]  /*08c0*/  UISETP.GT.U32.AND UP5, UPT, UR17, UR4, UPT ;  /* 0x000000041100728c */ /* 0x000fe4000bfa4070 */
[----:B------:R-:W-:Y:S02]  /*08d0*/  @!UP3 UIADD3 UR9, UPT, UPT, UR9, 0x1, URZ ;  /* 0x000000010909b890 */ /* 0x000fe4000fffe0ff */
[----:B------:R-:W-:-:S04]  /*08e0*/  @UP0 UIMAD UR11, UR11, UR27, 0x1 ;  /* 0x000000010b0b04a4 */ /* 0x000fc8000f8e021b */
[----:B------:R-:W-:-:S03]  /*08f0*/  @!P1 IMAD.IADD R2, R2, 0x1, -R9 ;  /* 0x0000000102029824 */ /* 0x000fc600078e0a09 */
[----:B------:R-:W-:Y:S02]  /*0900*/  @!UP5 UIADD3 UR4, UPT, UPT, UR4, -UR17, URZ ;  /* 0x800000110404d290 */ /* 0x000fe4000fffe0ff */
[----:B------:R-:W-:Y:S01]  /*0910*/  ISETP.GE.U32.AND P1, PT, R2, R9, PT ;  /* 0x000000090200720c */ /* 0x000fe20003f26070 */
[----:B------:R-:W-:Y:S01]  /*0920*/  @!UP5 UIADD3 UR5, UPT, UPT, UR5, 0x1, URZ ;  /* 0x000000010505d890 */ /* 0x000fe2000fffe0ff */
[----:B------:R-:W-:Y:S01]  /*0930*/  @!P0 MOV R2, 0x400 ;  /* 0x0000040000028802 */ /* 0x000fe20000000f00 */
[----:B------:R-:W-:Y:S02]  /*0940*/  UISETP.GE.U32.AND UP4, UPT, UR4, UR17, UPT ;  /* 0x000000110400728c */ /* 0x000fe4000bf86070 */
[----:B------:R-:W-:Y:S01]  /*0950*/  ULOP3.LUT UR4, UR20, UR16, URZ, 0x3c, !UPT ;  /* 0x0000001014047292 */ /* 0x000fe2000f8e3cff */
[----:B-1----:R-:W-:-:S03]  /*0960*/  @!P0 LEA R3, R3, R2, 0x18 ;  /* 0x0000000203038211 */ /* 0x002fc600078ec0ff */
[----:B------:R-:W-:Y:S02]  /*0970*/  UISETP.GE.AND UP5, UPT, UR4, URZ, UPT ;  /* 0x000000ff0400728c */ /* 0x000fe4000bfa6270 */
[----:B------:R-:W-:Y:S02]  /*0980*/  @!P0 IMAD R3, R0, 0x10, R3 ;  /* 0x0000001000038824 */ /* 0x000fe400078e0203 */
[----:B------:R-:W-:Y:S01]  /*0990*/  VOTEU.ANY UP3, P1 ;  /* 0x0000000000ff7886 */ /* 0x000fe20000860100 */
[----:B------:R-:W-:Y:S02]  /*09a0*/  @UP4 UIADD3 UR5, UPT, UPT, UR5, 0x1, URZ ;  /* 0x0000000105054890 */ /* 0x000fe4000fffe0ff */
[----:B------:R-:W-:Y:S02]  /*09b0*/  UISETP.NE.AND UP4, UPT, UR16, URZ, UPT ;  /* 0x000000ff1000728c */ /* 0x000fe4000bf85270 */
[----:B------:R-:W-:-:S03]  /*09c0*/  @UP3 UIADD3 UR9, UPT, UPT, UR9, 0x1, URZ ;  /* 0x0000000109093890 */ /* 0x000fc6000fffe0ff */
[----:B------:R-:W-:Y:S02]  /*09d0*/  UMOV UR17, UR5 ;  /* 0x0000000500117c82 */ /* 0x000fe40008000000 */
[----:B------:R-:W-:-:S04]  /*09e0*/  @!UP5 UIADD3 UR17, UPT, UPT, URZ, -UR17, URZ ;  /* 0x80000011ff11d290 */ /* 0x000fc8000fffe0ff */
[----:B------:R-:W-:-:S03]  /*09f0*/  @!UP4 ULOP3.LUT UR17, URZ, UR16, URZ, 0x33, !UPT ;  /* 0x00000010ff11c292 */ /* 0x000fc6000f8e33ff */
[----:B------:R-:W-:Y:S01]  /*0a00*/  UMOV UR16, UR9 ;  /* 0x0000000900107c82 */ /* 0x000fe20008000000 */
[----:B------:R-:W-:Y:S02]  /*0a10*/  @!UP0 UIMAD UR6, UR6, UR15, UR17 ;  /* 0x0000000f060682a4 */ /* 0x000fe4000f8e0211 */
[----:B------:R-:W-:Y:S02]  /*0a20*/  @!UP2 UIADD3 UR16, UPT, UPT, URZ, -UR16, URZ ;  /* 0x80000010ff10a290 */ /* 0x000fe4000fffe0ff */
[----:B------:R-:W-:Y:S02]  /*0a30*/  @!UP0 UIADD3 UR6, UPT, UPT, URZ, -UR6, URZ ;  /* 0x80000006ff068290 */ /* 0x000fe4000fffe0ff */
[----:B------:R-:W-:Y:S02]  /*0a40*/  @!UP1 ULOP3.LUT UR16, URZ, UR26, URZ, 0x33, !UPT ;  /* 0x0000001aff109292 */ /* 0x000fe4000f8e33ff */
[----:B------:R-:W-:Y:S01]  /*0a50*/  @!UP0 UIMAD UR11, UR27, UR6, 0x1 ;  /* 0x000000011b0b84a4 */ /* 0x000fe2000f8e0206 */
[----:B----4-:R0:W-:Y:S01]  /*0a60*/  @!P0 STS.128 [R3], R4 ;  /* 0x0000000403008388 */ /* 0x0101e20000000c00 */
[----:B------:R-:W-:Y:S01]  /*0a70*/  BAR.SYNC.DEFER_BLOCKING 0x0 ;  /* 0x0000000000007b1d */ /* 0x000fe20000010000 */
[----:B------:R-:W-:-:S13]  /*0a80*/  ISETP.GE.U32.AND P0, PT, R45, UR8, PT ;  /* 0x000000082d007c0c */ /* 0x000fda000bf06070 */
[----:B------:R-:W-:Y:S05]  /*0a90*/  @P0 BRA `(.L_x_18363) ;  /* 0x0000001800580947 */ /* 0x000fea0003800000 */
[----:B------:R-:W1:Y:S01]  /*0aa0*/  S2UR UR6, SR_CgaCtaId ;  /* 0x00000000000679c3 */ /* 0x000e620000008800 */
[----:B------:R-:W-:Y:S01]  /*0ab0*/  UMOV UR5, 0x400 ;  /* 0x0000040000057882 */ /* 0x000fe20000000000 */
[----:B------:R-:W2:Y:S01]  /*0ac0*/  LDCU UR4, c[0x0][0x3c8] ;  /* 0x00007900ff0477ac */ /* 0x000ea20008000800 */
[----:B0-----:R-:W-:Y:S01]  /*0ad0*/  IMAD.WIDE.U32 R2, R45, 0x4, RZ ;  /* 0x000000042d027825 */ /* 0x001fe200078e00ff */
[----:B------:R-:W0:Y:S03]  /*0ae0*/  LDCU.64 UR14, c[0x0][0x3b8] ;  /* 0x00007700ff0e77ac */ /* 0x000e260008000a00 */
[----:B------:R-:W-:Y:S01]  /*0af0*/  IMAD.MOV.U32 R10, RZ, RZ, -0x800001 ;  /* 0xff7fffffff0a7424 */ /* 0x000fe200078e00ff */
[----:B--2---:R-:W-:Y:S02]  /*0b00*/  UIMAD UR4, UR18, UR4, URZ ;  /* 0x00000004120472a4 */ /* 0x004fe4000f8e02ff */
[----:B-1----:R-:W-:-:S04]  /*0b10*/  ULEA UR7, UR6, UR5, 0x18 ;  /* 0x0000000506077291 */ /* 0x002fc8000f8ec0ff */
[----:B------:R-:W-:Y:S01]  /*0b20*/  IMAD.U32 R5, RZ, RZ, UR4 ;  /* 0x00000004ff057e24 */ /* 0x000fe2000f8e00ff */
[----:B------:R-:W-:-:S03]  /*0b30*/  UIADD3 UR4, UPT, UPT, UR5, 0xa0, URZ ;  /* 0x000000a005047890 */ /* 0x000fc6000fffe0ff */
[----:B------:R-:W-:Y:S01]  /*0b40*/  IMAD.WIDE R2, R5, 0x4, R2 ;  /* 0x0000000405027825 */ /* 0x000fe200078e0202 */
[----:B------:R-:W-:Y:S01]  /*0b50*/  LOP3.LUT R5, R0, 0x1f, RZ, 0xc0, !PT ;  /* 0x0000001f00057812 */ /* 0x000fe200078ec0ff */
[----:B------:R-:W-:Y:S01]  /*0b60*/  ULEA UR4, UR6, UR4, 0x18 ;  /* 0x0000000406047291 */ /* 0x000fe2000f8ec0ff */
[----:B------:R-:W1:Y:S01]  /*0b70*/  LDS.128 R40, [UR7+0x40] ;  /* 0x00004007ff287984 */ /* 0x000e620008000c00 */
[----:B0-----:R-:W-:-:S03]  /*0b80*/  IADD3 R6, P0, PT, R2, UR14, RZ ;  /* 0x0000000e02067c10 */ /* 0x001fc6000ff1e0ff */
[----:B------:R-:W0:Y:S01]  /*0b90*/  LDS.128 R36, [UR7+0x50] ;  /* 0x00005007ff247984 */ /* 0x000e220008000c00 */
[C---:B------:R-:W-:Y:S02]  /*0ba0*/  LEA R2, R44.reuse, UR23, 0x5 ;  /* 0x000000172c027c11 */ /* 0x040fe4000f8e28ff */
[----:B------:R-:W-:Y:S01]  /*0bb0*/  LEA R47, R44, R5, 0x5 ;  /* 0x000000052c2f7211 */ /* 0x000fe200078e28ff */
[----:B------:R-:W2:Y:S01]  /*0bc0*/  LDS.128 R32, [UR7+0x60] ;  /* 0x00006007ff207984 */ /* 0x000ea20008000c00 */
[----:B------:R-:W-:Y:S01]  /*0bd0*/  IMAD.MOV.U32 R44, RZ, RZ, R45 ;  /* 0x000000ffff2c7224 */ /* 0x000fe200078e002d */
[----:B------:R-:W-:Y:S01]  /*0be0*/  IADD3.X R7, PT, PT, R3, UR15, RZ, P0, !PT ;  /* 0x0000000f03077c10 */ /* 0x000fe200087fe4ff */
[----:B------:R-:W-:Y:S01]  /*0bf0*/  IMAD.IADD R5, R5, 0x1, R2 ;  /* 0x0000000105057824 */ /* 0x000fe200078e0202 */
[----:B------:R-:W3:Y:S01]  /*0c00*/  LDS.128 R28, [UR7+0x70] ;  /* 0x00007007ff1c7984 */ /* 0x000ee20008000c00 */
[----:B------:R-:W-:Y:S02]  /*0c10*/  IADD3 R45, PT, PT, R2, 0x1, RZ ;  /* 0x00000001022d7810 */ /* 0x000fe40007ffe0ff */
[C---:B------:R-:W-:Y:S01]  /*0c20*/  VIADD R54, R5.reuse, -UR21 ;  /* 0x8000001505367c36 */ /* 0x040fe20008000000 */
[----:B------:R-:W4:Y:S01]  /*0c30*/  LDS.128 R24, [UR7] ;  /* 0x00000007ff187984 */ /* 0x000f220008000c00 */
[----:B------:R-:W-:Y:S01]  /*0c40*/  VIADD R46, R5, 0x1 ;  /* 0x00000001052e7836 */ /* 0x000fe20000000000 */
[----:B------:R-:W-:-:S02]  /*0c50*/  LEA R47, R47, UR4, 0x2 ;  /* 0x000000042f2f7c11 */ /* 0x000fc4000f8e10ff */
[----:B------:R-:W3:Y:S04]  /*0c60*/  LDS.128 R20, [UR7+0x10] ;  /* 0x00001007ff147984 */ /* 0x000ee80008000c00 */
[----:B------:R-:W4:Y:S04]  /*0c70*/  LDS.128 R16, [UR7+0x20] ;  /* 0x00002007ff107984 */ /* 0x000f280008000c00 */
[----:B------:R-:W4:Y:S01]  /*0c80*/  LDS.128 R12, [UR7+0x30] ;  /* 0x00003007ff0c7984 */ /* 0x000f220008000c00 */
[----:B-1----:R-:W-:Y:S02]  /*0c90*/  PRMT R55, R41, 0x7632, R55 ;  /* 0x0000763229377816 */ /* 0x002fe40000000037 */
[----:B------:R-:W-:-:S02]  /*0ca0*/  PRMT R56, R42, 0x7632, R56 ;  /* 0x000076322a387816 */ /* 0x000fc40000000038 */
[----:B------:R-:W-:Y:S02]  /*0cb0*/  PRMT R57, R43, 0x7632, R57 ;  /* 0x000076322b397816 */ /* 0x000fe40000000039 */
[----:B0-----:R-:W-:Y:S02]  /*0cc0*/  PRMT R58, R36, 0x7632, R58 ;  /* 0x00007632243a7816 */ /* 0x001fe4000000003a */
[----:B------:R-:W-:Y:S02]  /*0cd0*/  PRMT R59, R37, 0x7632, R59 ;  /* 0x00007632253b7816 */ /* 0x000fe4000000003b */
[----:B------:R-:W-:Y:S02]  /*0ce0*/  PRMT R60, R38, 0x7632, R60 ;  /* 0x00007632263c7816 */ /* 0x000fe4000000003c */
[----:B------:R-:W-:Y:S02]  /*0cf0*/  PRMT R61, R39, 0x7632, R61 ;  /* 0x00007632273d7816 */ /* 0x000fe4000000003d */
[----:B--2---:R-:W-:-:S02]  /*0d00*/  PRMT R62, R32, 0x7632, R62 ;  /* 0x00007632203e7816 */ /* 0x004fc4000000003e */
[----:B------:R-:W-:Y:S02]  /*0d10*/  PRMT R63, R33, 0x7632, R63 ;  /* 0x00007632213f7816 */ /* 0x000fe4000000003f */
[----:B------:R-:W-:Y:S02]  /*0d20*/  PRMT R64, R34, 0x7632, R64 ;  /* 0x0000763222407816 */ /* 0x000fe40000000040 */
[----:B------:R-:W-:Y:S02]  /*0d30*/  PRMT R65, R35, 0x7632, R65 ;  /* 0x0000763223417816 */ /* 0x000fe40000000041 */
[----:B---3--:R-:W-:Y:S02]  /*0d40*/  PRMT R66, R28, 0x7632, R66 ;  /* 0x000076321c427816 */ /* 0x008fe40000000042 */
[----:B------:R-:W-:Y:S02]  /*0d50*/  PRMT R67, R29, 0x7632, R67 ;  /* 0x000076321d437816 */ /* 0x000fe40000000043 */
[----:B------:R-:W-:-:S02]  /*0d60*/  PRMT R68, R30, 0x7632, R68 ;  /* 0x000076321e447816 */ /* 0x000fc40000000044 */
[----:B----4-:R-:W-:-:S07]  /*0d70*/  PRMT R69, R31, 0x7632, R69 ;  /* 0x000076321f457816 */ /* 0x010fce0000000045 */
.L_x_18366:
        /* <DEDUP_REMOVED lines=22> */
[----:B0-----:R-:W-:-:S04]  /*0ee0*/  VIADD R48, R49, 0xffffffe ;  /* 0x0ffffffe31307836 */ /* 0x001fc80000000000 */
[----:B------:R-:W0:Y:S08]  /*0ef0*/  F2I.FTZ.U32.TRUNC.NTZ R3, R48 ;  /* 0x0000003000037305 */ /* 0x000e30000021f000 */
[----:B------:R-:W-:-:S04]  /*0f00*/  @P0 VIADD R5, R5, 0x1 ;  /* 0x0000000105050836 */ /* 0x000fc80000000000 */
[----:B------:R-:W-:Y:S02]  /*0f10*/  IMAD.MOV.U32 R51, RZ, RZ, R5 ;  /* 0x000000ffff337224 */ /* 0x000fe400078e0005 */
[----:B0-----:R-:W-:-:S03]  /*0f20*/  IMAD.MOV R49, RZ, RZ, -R3 ;  /* 0x000000ffff317224 */ /* 0x001fc600078e0a03 */
[----:B------:R-:W-:Y:S02]  /*0f30*/  @!P2 IADD3 R51, PT, PT, RZ, -R51, RZ ;  /* 0x80000033ff33a210 */ /* 0x000fe40007ffe0ff */
[----:B------:R-:W-:Y:S01]  /*0f40*/  @!P1 LOP3.LUT R51, RZ, R2, RZ, 0x33, !PT ;  /* 0x00000002ff339212 */ /* 0x000fe200078e33ff */
[----:B------:R-:W-:Y:S02]  /*0f50*/  HFMA2 R2, -RZ, RZ, 0, 0 ;  /* 0x00000000ff027431 */ /* 0x000fe400000001ff */
[----:B------:R-:W-:Y:S01]  /*0f60*/  IMAD R49, R49, R4, RZ ;  /* 0x0000000431317224 */ /* 0x000fe200078e02ff */
[----:B------:R-:W-:Y:S01]  /*0f70*/  ISETP.NE.AND P1, PT, R50, RZ, PT ;  /* 0x000000ff3200720c */ /* 0x000fe20003f25270 */
[----:B------:R-:W-:Y:S02]  /*0f80*/  VIADD R5, R51, UR11 ;  /* 0x0000000b33057c36 */ /* 0x000fe40008000000 */
[----:B------:R-:W-:-:S03]  /*0f90*/  IMAD.HI.U32 R2, R3, R49, R2 ;  /* 0x0000003103027227 */ /* 0x000fc600078e0002 */
        /* <DEDUP_REMOVED lines=19> */
[----:B------:R-:W-:Y:S01]  /*10d0*/  SHF.L.U32 R4, R0, 0x3, RZ ;  /* 0x0000000300047819 */ /* 0x000fe200000006ff */
[----:B------:R-:W-:-:S03]  /*10e0*/  UIMAD UR4, UR17, UR29, URZ ;  /* 0x0000001d110472a4 */ /* 0x000fc6000f8e02ff */
[----:B------:R-:W-:-:S03]  /*10f0*/  LOP3.LUT R4, R4, 0xf8, RZ, 0xc0, !PT ;  /* 0x000000f804047812 */ /* 0x000fc600078ec0ff */
[----:B0-----:R-:W-:Y:S01]  /*1100*/  IMAD.U32 R2, RZ, RZ, UR4 ;  /* 0x00000004ff027e24 */ /* 0x001fe2000f8e00ff */
[----:B------:R-:W-:-:S04]  /*1110*/  IADD3 R4, P0, PT, R4, UR4, RZ ;  /* 0x0000000404047c10 */ /* 0x000fc8000ff1e0ff */
        /* <DEDUP_REMOVED lines=14> */
[----:B--2---:R-:W-:-:S05]  /*1200*/  SHF.L.U32 R72, R71, 0x10, RZ ;  /* 0x0000001047487819 */ /* 0x004fca00000006ff */
[----:B------:R-:W-:Y:S01]  /*1210*/  FMUL.FTZ R74, R49, R72 ;  /* 0x00000048314a7220 */ /* 0x000fe20000410000 */
[----:B---3--:R-:W-:Y:S01]  /*1220*/  IMAD.U32 R72, R70, 0x10000, RZ ;  /* 0x0001000046487824 */ /* 0x008fe200078e00ff */
[----:B------:R-:W-:Y:S01]  /*1230*/  PRMT R70, R71, 0x7632, R70 ;  /* 0x0000763247467816 */ /* 0x000fe20000000046 */
[----:B------:R-:W-:Y:S01]  /*1240*/  IMAD.U32 R49, R24, 0x10000, RZ ;  /* 0x0001000018317824 */ /* 0x000fe200078e00ff */
[----:B------:R-:W-:Y:S01]  /*1250*/  PRMT R71, R20, 0x7632, R71 ;  /* 0x0000763214477816 */ /* 0x000fe20000000047 */
[----:B----4-:R-:W-:Y:S02]  /*1260*/  IMAD.U32 R73, R51, 0x10000, RZ ;  /* 0x0001000033497824 */ /* 0x010fe400078e00ff */
[----:B------:R-:W-:Y:S01]  /*1270*/  FFMA.FTZ R49, R49, R72, R74 ;  /* 0x0000004831317223 */ /* 0x000fe2000001004a */
[----:B------:R-:W-:Y:S01]  /*1280*/  SHF.L.U32 R71, R71, 0x10, RZ ;  /* 0x0000001047477819 */ /* 0x000fe200000006ff */
[C---:B------:R-:W-:Y:S01]  /*1290*/  IMAD.U32 R72, R70.reuse, 0x10000, RZ ;  /* 0x0001000046487824 */ /* 0x040fe200078e00ff */
[----:B------:R-:W-:-:S03]  /*12a0*/  PRMT R70, R70, 0x7632, R70 ;  /* 0x0000763246467816 */ /* 0x000fc60000000046 */
[----:B------:R-:W-:Y:S01]  /*12b0*/  FMUL.FTZ R72, R71, R72 ;  /* 0x0000004847487220 */ /* 0x000fe20000410000 */
[----:B------:R-:W-:Y:S02]  /*12c0*/  PRMT R71, R24, 0x7632, R71 ;  /* 0x0000763218477816 */ /* 0x000fe40000000047 */
[----:B------:R-:W-:-:S03]  /*12d0*/  SHF.L.U32 R70, R70, 0x10, RZ ;  /* 0x0000001046467819 */ /* 0x000fc600000006ff */
[----:B------:R-:W-:-:S04]  /*12e0*/  IMAD.U32 R71, R71, 0x10000, RZ ;  /* 0x0001000047477824 */ /* 0x000fc800078e00ff */
[----:B------:R-:W-:Y:S01]  /*12f0*/  FFMA.FTZ R71, R71, R70, R72 ;  /* 0x0000004647477223 */ /* 0x000fe20000010048 */
[----:B------:R-:W-:-:S04]  /*1300*/  IMAD.U32 R70, R21, 0x10000, RZ ;  /* 0x0001000015467824 */ /* 0x000fc800078e00ff */
[----:B------:R-:W-:Y:S01]  /*1310*/  FMUL.FTZ R75, R70, R73 ;  /* 0x00000049464b7220 */ /* 0x000fe20000410000 */
[----:B------:R-:W-:Y:S01]  /*1320*/  IMAD.U32 R73, R52, 0x10000, RZ ;  /* 0x0001000034497824 */ /* 0x000fe200078e00ff */
[----:B------:R-:W-:Y:S02]  /*1330*/  PRMT R52, R51, 0x7632, R52 ;  /* 0x0000763233347816 */ /* 0x000fe40000000034 */
[----:B------:R-:W-:Y:S02]  /*1340*/  PRMT R51, R21, 0x7632, R51 ;  /* 0x0000763215337816 */ /* 0x000fe40000000033 */
[----:B------:R-:W-:Y:S02]  /*1350*/  SHF.L.U32 R70, R25, 0x10, RZ ;  /* 0x0000001019467819 */ /* 0x000fe400000006ff */
[----:B------:R-:W-:Y:S01]  /*1360*/  SHF.L.U32 R72, R52, 0x10, RZ ;  /* 0x0000001034487819 */ /* 0x000fe200000006ff */
[----:B------:R-:W-:Y:S02]  /*1370*/  IMAD.U32 R51, R51, 0x10000, RZ ;  /* 0x0001000033337824 */ /* 0x000fe400078e00ff */
[----:B------:R-:W-:-:S02]  /*1380*/  FFMA.FTZ R70, R70, R73, R75 ;  /* 0x0000004946467223 */ /* 0x000fc4000001004b */
[----:B------:R-:W-:Y:S01]  /*1390*/  FMUL.FTZ R73, R51, R72 ;  /* 0x0000004833497220 */ /* 0x000fe20000410000 */
[----:B------:R-:W-:Y:S01]  /*13a0*/  PRMT R51, R52, 0x7632, R51 ;  /* 0x0000763234337816 */ /* 0x000fe20000000033 */
[----:B------:R-:W-:Y:S01]  /*13b0*/  IMAD.U32 R72, R4, 0x10000, RZ ;  /* 0x0001000004487824 */ /* 0x000fe200078e00ff */
[----:B------:R-:W-:-:S03]  /*13c0*/  PRMT R52, R25, 0x7632, R52 ;  /* 0x0000763219347816 */ /* 0x000fc60000000034 */
[----:B------:R-:W-:Y:S02]  /*13d0*/  IMAD.U32 R51, R51, 0x10000, RZ ;  /* 0x0001000033337824 */ /* 0x000fe400078e00ff */
[----:B------:R-:W-:-:S04]  /*13e0*/  IMAD.U32 R52, R52, 0x10000, RZ ;  /* 0x0001000034347824 */ /* 0x000fc800078e00ff */
[----:B------:R-:W-:Y:S01]  /*13f0*/  FFMA.FTZ R52, R52, R51, R73 ;  /* 0x0000003334347223 */ /* 0x000fe20000010049 */
[----:B------:R-:W-:-:S05]  /*1400*/  SHF.L.U32 R51, R22, 0x10, RZ ;  /* 0x0000001016337819 */ /* 0x000fca00000006ff */
[----:B------:R-:W-:Y:S01]  /*1410*/  FMUL.FTZ R74, R51, R72 ;  /* 0x00000048334a7220 */ /* 0x000fe20000410000 */
[----:B------:R-:W-:Y:S01]  /*1420*/  SHF.L.U32 R72, R5, 0x10, RZ ;  /* 0x0000001005487819 */ /* 0x000fe200000006ff */
[----:B------:R-:W-:Y:S01]  /*1430*/  IMAD.U32 R51, R26, 0x10000, RZ ;  /* 0x000100001a337824 */ /* 0x000fe200078e00ff */
[----:B------:R-:W-:Y:S02]  /*1440*/  PRMT R5, R4, 0x7632, R5 ;  /* 0x0000763204057816 */ /* 0x000fe40000000005 */
[----:B------:R-:W-:Y:S01]  /*1450*/  PRMT R4, R22, 0x7632, R4 ;  /* 0x0000763216047816 */ /* 0x000fe20000000004 */
[----:B------:R-:W-:Y:S01]  /*1460*/  FFMA.FTZ R51, R51, R72, R74 ;  /* 0x0000004833337223 */ /* 0x000fe2000001004a */
[----:B------:R-:W-:Y:S01]  /*1470*/  SHF.L.U32 R72, R53, 0x10, RZ ;  /* 0x0000001035487819 */ /* 0x000fe200000006ff */
[C---:B------:R-:W-:Y:S01]  /*1480*/  IMAD.U32 R73, R5.reuse, 0x10000, RZ ;  /* 0x0001000005497824 */ /* 0x040fe200078e00ff */
[----:B------:R-:W-:Y:S01]  /*1490*/  PRMT R5, R5, 0x7632, R5 ;  /* 0x0000763205057816 */ /* 0x000fe20000000005 */
[----:B------:R-:W-:-:S04]  /*14a0*/  IMAD.U32 R4, R4, 0x10000, RZ ;  /* 0x0001000004047824 */ /* 0x000fc800078e00ff */
[----:B------:R-:W-:Y:S01]  /*14b0*/  FMUL.FTZ R73, R4, R73 ;  /* 0x0000004904497220 */ /* 0x000fe20000410000 */
[----:B------:R-:W-:Y:S01]  /*14c0*/  PRMT R4, R26, 0x7632, R4 ;  /* 0x000076321a047816 */ /* 0x000fe20000000004 */
[----:B------:R-:W-:-:S03]  /*14d0*/  IMAD.U32 R5, R5, 0x10000, RZ ;  /* 0x0001000005057824 */ /* 0x000fc600078e00ff */
[----:B------:R-:W-:-:S05]  /*14e0*/  SHF.L.U32 R4, R4, 0x10, RZ ;  /* 0x0000001004047819 */ /* 0x000fca00000006ff */
[----:B------:R-:W-:Y:S01]  /*14f0*/  FFMA.FTZ R4, R4, R5, R73 ;  /* 0x0000000504047223 */ /* 0x000fe20000010049 */
[----:B------:R-:W-:Y:S01]  /*1500*/  IMAD.U32 R5, R23, 0x10000, RZ ;  /* 0x0001000017057824 */ /* 0x000fe200078e00ff */
[----:B------:R-:W2:Y:S03]  /*1510*/  LDG.E.CONSTANT R73, desc[UR12][R2.64+0x404] ;  /* 0x0004040c02497981 */ /* 0x000ea6000c1e9900 */
[----:B------:R-:W-:Y:S01]  /*1520*/  FMUL.FTZ R74, R5, R72 ;  /* 0x00000048054a7220 */ /* 0x000fe20000410000 */
[----:B------:R-:W-:Y:S01]  /*1530*/  IMAD.U32 R72, R48, 0x10000, RZ ;  /* 0x0001000030487824 */ /* 0x000fe200078e00ff */
[----:B------:R-:W-:Y:S01]  /*1540*/  PRMT R48, R53, 0x7632, R48 ;  /* 0x0000763235307816 */ /* 0x000fe20000000030 */
[----:B------:R-:W-:Y:S01]  /*1550*/  IMAD.U32 R5, R27, 0x10000, RZ ;  /* 0x000100001b057824 */ /* 0x000fe200078e00ff */
[----:B------:R-:W-:-:S03]  /*1560*/  PRMT R53, R23, 0x7632, R53 ;  /* 0x0000763217357816 */ /* 0x000fc60000000035 */
[----:B------:R-:W-:Y:S01]  /*1570*/  FFMA.FTZ R5, R5, R72, R74 ;  /* 0x0000004805057223 */ /* 0x000fe2000001004a */
[----:B------:R-:W-:Y:S01]  /*1580*/  SHF.L.U32 R53, R53, 0x10, RZ ;  /* 0x0000001035357819 */ /* 0x000fe200000006ff */
[----:B------:R-:W-:-:S04]  /*1590*/  IMAD.U32 R72, R48, 0x10000, RZ ;  /* 0x0001000030487824 */ /* 0x000fc800078e00ff */
[----:B------:R-:W-:Y:S01]  /*15a0*/  FMUL.FTZ R75, R53, R72 ;  /* 0x00000048354b7220 */ /* 0x000fe20000410000 */
[----:B------:R-:W-:Y:S02]  /*15b0*/  PRMT R53, R48, 0x7632, R53 ;  /* 0x0000763230357816 */ /* 0x000fe40000000035 */
[----:B------:R-:W-:Y:S02]  /*15c0*/  PRMT R48, R27, 0x7632, R48 ;  /* 0x000076321b307816 */ /* 0x000fe40000000030 */
[----:B------:R-:W-:-:S03]  /*15d0*/  SHF.L.U32 R53, R53, 0x10, RZ ;  /* 0x0000001035357819 */ /* 0x000fc600000006ff */
[----:B------:R-:W-:Y:S02]  /*15e0*/  IMAD.U32 R48, R48, 0x10000, RZ ;  /* 0x0001000030307824 */ /* 0x000fe400078e00ff */
[----:B------:R-:W-:Y:S02]  /*15f0*/  IMAD.U32 R72, R16, 0x10000, RZ ;  /* 0x0001000010487824 */ /* 0x000fe400078e00ff */
[----:B------:R-:W-:Y:S01]  /*1600*/  FFMA.FTZ R48, R48, R53, R75 ;  /* 0x0000003530307223 */ /* 0x000fe2000001004b */
[----:B------:R-:W-:-:S04]  /*1610*/  IMAD.U32 R53, R50, 0x10000, RZ ;  /* 0x0001000032357824 */ /* 0x000fc800078e00ff */
[----:B------:R-:W-:Y:S02]  /*1620*/  FFMA.FTZ R49, R72, R53, R49 ;  /* 0x0000003548317223 */ /* 0x000fe40000010031 */
[----:B------:R-:W3:Y:S01]  /*1630*/  LDG.E.CONSTANT R53, desc[UR12][R2.64+0x408] ;  /* 0x0004080c02357981 */ /* 0x000ee2000c1e9900 */
[----:B------:R-:W-:Y:S02]  /*1640*/  PRMT R72, R50, 0x7632, R72 ;  /* 0x0000763232487816 */ /* 0x000fe40000000048 */
[----:B------:R-:W-:-:S03]  /*1650*/  PRMT R50, R16, 0x7632, R50 ;  /* 0x0000763210327816 */ /* 0x000fc60000000032 */
[----:B------:R-:W-:Y:S01]  /*1660*/  IMAD.U32 R72, R72, 0x10000, RZ ;  /* 0x0001000048487824 */ /* 0x000fe200078e00ff */
[----:B------:R-:W-:-:S05]  /*1670*/  SHF.L.U32 R50, R50, 0x10, RZ ;  /* 0x0000001032327819 */ /* 0x000fca00000006ff */
[----:B------:R-:W-:Y:S02]  /*1680*/  FFMA.FTZ R71, R50, R72, R71 ;  /* 0x0000004832477223 */ /* 0x000fe40000010047 */
[----:B------:R-:W4:Y:S04]  /*1690*/  LDG.E.CONSTANT R72, desc[UR12][R2.64+0x40c] ;  /* 0x00040c0c02487981 */ /* 0x000f28000c1e9900 */
[----:B------:R-:W4:Y:S01]  /*16a0*/  LDG.E.CONSTANT R50, desc[UR12][R2.64+0x600] ;  /* 0x0006000c02327981 */ /* 0x000f22000c1e9900 */
[----:B------:R-:W-:Y:S01]  /*16b0*/  IMAD.U32 R75, R17, 0x10000, RZ ;  /* 0x00010000114b7824 */ /* 0x000fe200078e00ff */
[----:B--2---:R-:W-:-:S05]  /*16c0*/  SHF.L.U32 R74, R73, 0x10, RZ ;  /* 0x00000010494a7819 */ /* 0x004fca00000006ff */
[----:B------:R-:W-:Y:S01]  /*16d0*/  FFMA.FTZ R70, R75, R74, R70 ;  /* 0x0000004a4b467223 */ /* 0x000fe20000010046 */
[----:B------:R-:W-:Y:S02]  /*16e0*/  PRMT R74, R73, 0x7632, R74 ;  /* 0x00007632494a7816 */ /* 0x000fe4000000004a */
[----:B------:R-:W-:-:S03]  /*16f0*/  PRMT R73, R17, 0x7632, R73 ;  /* 0x0000763211497816 */ /* 0x000fc60000000049 */
[----:B------:R-:W-:Y:S02]  /*1700*/  IMAD.U32 R74, R74, 0x10000, RZ ;  /* 0x000100004a4a7824 */ /* 0x000fe400078e00ff */
[----:B------:R-:W-:-:S04]  /*1710*/  IMAD.U32 R73, R73, 0x10000, RZ ;  /* 0x0001000049497824 */ /* 0x000fc800078e00ff */
[----:B------:R-:W-:Y:S01]  /*1720*/  FFMA.FTZ R52, R73, R74, R52 ;  /* 0x0000004a49347223 */ /* 0x000fe20000010034 */
[----:B------:R-:W-:Y:S01]  /*1730*/  SHF.L.U32 R74, R18, 0x10, RZ ;  /* 0x00000010124a7819 */ /* 0x000fe200000006ff */
[----:B---3--:R-:W-:-:S04]  /*1740*/  IMAD.U32 R73, R53, 0x10000, RZ ;  /* 0x0001000035497824 */ /* 0x008fc800078e00ff */
[----:B------:R-:W-:Y:S01]  /*1750*/  FFMA.FTZ R51, R74, R73, R51 ;  /* 0x000000494a337223 */ /* 0x000fe20000010033 */
[----:B------:R-:W-:Y:S02]  /*1760*/  PRMT R73, R53, 0x7632, R73 ;  /* 0x0000763235497816 */ /* 0x000fe40000000049 */
[----:B------:R-:W-:Y:S02]  /*1770*/  PRMT R53, R18, 0x7632, R53 ;  /* 0x0000763212357816 */ /* 0x000fe40000000035 */
[----:B------:R-:W-:-:S03]  /*1780*/  SHF.L.U32 R73, R73, 0x10, RZ ;  /* 0x0000001049497819 */ /* 0x000fc600000006ff */
[----:B------:R-:W-:Y:S02]  /*1790*/  IMAD.U32 R53, R53, 0x10000, RZ ;  /* 0x0001000035357824 */ /* 0x000fe400078e00ff */
[----:B------:R-:W-:Y:S02]  /*17a0*/  IMAD.U32 R74, R19, 0x10000, RZ ;  /* 0x00010000134a7824 */ /* 0x000fe400078e00ff */
[----:B------:R-:W-:Y:S01]  /*17b0*/  FFMA.FTZ R4, R53, R73, R4 ;  /* 0x0000004935047223 */ /* 0x000fe20000010004 */
[C---:B----4-:R-:W-:Y:S01]  /*17c0*/  IMAD.U32 R53, R72.reuse, 0x10000, RZ ;  /* 0x0001000048357824 */ /* 0x050fe200078e00ff */
[----:B------:R-:W-:Y:S01]  /*17d0*/  PRMT R72, R72, 0x7632, R72 ;  /* 0x0000763248487816 */ /* 0x000fe20000000048 */
[----:B------:R-:W2:Y:S02]  /*17e0*/  LDG.E.CONSTANT R73, desc[UR12][R2.64+0x604] ;  /* 0x0006040c02497981 */ /* 0x000ea4000c1e9900 */
[----:B------:R-:W-:Y:S01]  /*17f0*/  FFMA.FTZ R5, R74, R53, R5 ;  /* 0x000000354a057223 */ /* 0x000fe20000010005 */
[----:B------:R-:W-:Y:S01]  /*1800*/  PRMT R53, R19, 0x7632, R53 ;  /* 0x0000763213357816 */ /* 0x000fe20000000035 */
[----:B------:R-:W-:-:S03]  /*1810*/  IMAD.U32 R72, R72, 0x10000, RZ ;  /* 0x0001000048487824 */ /* 0x000fc600078e00ff */
[----:B------:R-:W-:-:S05]  /*1820*/  SHF.L.U32 R53, R53, 0x10, RZ ;  /* 0x0000001035357819 */ /* 0x000fca00000006ff */
[----:B------:R-:W-:Y:S01]  /*1830*/  FFMA.FTZ R48, R53, R72, R48 ;  /* 0x0000004835307223 */ /* 0x000fe20000010030 */
[----:B------:R-:W-:Y:S01]  /*1840*/  SHF.L.U32 R53, R50, 0x10, RZ ;  /* 0x0000001032357819 */ /* 0x000fe200000006ff */
[----:B------:R-:W-:-:S04]  /*1850*/  IMAD.U32 R72, R12, 0x10000, RZ ;  /* 0x000100000c487824 */ /* 0x000fc800078e00ff */
[----:B------:R-:W-:Y:S02]  /*1860*/  FFMA.FTZ R49, R72, R53, R49 ;  /* 0x0000003548317223 */ /* 0x000fe40000010031 */
[----:B------:R-:W3:Y:S01]  /*1870*/  LDG.E.CONSTANT R53, desc[UR12][R2.64+0x608] ;  /* 0x0006080c02357981 */ /* 0x000ee2000c1e9900 */
[----:B------:R-:W-:Y:S02]  /*1880*/  PRMT R72, R50, 0x7632, R72 ;  /* 0x0000763232487816 */ /* 0x000fe40000000048 */
[----:B------:R-:W-:-:S03]  /*1890*/  PRMT R50, R12, 0x7632, R50 ;  /* 0x000076320c327816 */ /* 0x000fc60000000032 */
[----:B------:R-:W-:Y:S02]  /*18a0*/  IMAD.U32 R72, R72, 0x10000, RZ ;  /* 0x0001000048487824 */ /* 0x000fe400078e00ff */
[----:B------:R-:W-:-:S04]  /*18b0*/  IMAD.U32 R50, R50, 0x10000, RZ ;  /* 0x0001000032327824 */ /* 0x000fc800078e00ff */
[----:B------:R-:W-:Y:S02]  /*18c0*/  FFMA.FTZ R71, R50, R72, R71 ;  /* 0x0000004832477223 */ /* 0x000fe40000010047 */
[----:B------:R-:W4:Y:S04]  /*18d0*/  LDG.E.CONSTANT R50, desc[UR12][R2.64+0x60c] ;  /* 0x00060c0c02327981 */ /* 0x000f28000c1e9900 */
[----:B------:R-:W4:Y:S01]  /*18e0*/  LDG.E.CONSTANT R72, desc[UR12][R2.64+0x800] ;  /* 0x0008000c02487981 */ /* 0x000f22000c1e9900 */
[----:B------:R-:W-:Y:S01]  /*18f0*/  SHF.L.U32 R75, R13, 0x10, RZ ;  /* 0x000000100d4b7819 */ /* 0x000fe200000006ff */
[----:B--2---:R-:W-:-:S04]  /*1900*/  IMAD.U32 R74, R73, 0x10000, RZ ;  /* 0x00010000494a7824 */ /* 0x004fc800078e00ff */
[----:B------:R-:W-:Y:S01]  /*1910*/  FFMA.FTZ R70, R75, R74, R70 ;  /* 0x0000004a4b467223 */ /* 0x000fe20000010046 */
[----:B------:R-:W-:Y:S02]  /*1920*/  PRMT R74, R73, 0x7632, R74 ;  /* 0x00007632494a7816 */ /* 0x000fe4000000004a */
[----:B------:R-:W-:Y:S02]  /*1930*/  PRMT R73, R13, 0x7632, R73 ;  /* 0x000076320d497816 */ /* 0x000fe40000000049 */
[----:B------:R-:W-:-:S03]  /*1940*/  SHF.L.U32 R74, R74, 0x10, RZ ;  /* 0x000000104a4a7819 */ /* 0x000fc600000006ff */
[----:B------:R-:W-:-:S04]  /*1950*/  IMAD.U32 R73, R73, 0x10000, RZ ;  /* 0x0001000049497824 */ /* 0x000fc800078e00ff */
[----:B------:R-:W-:Y:S01]  /*1960*/  FFMA.FTZ R52, R73, R74, R52 ;  /* 0x0000004a49347223 */ /* 0x000fe20000010034 */
[----:B------:R-:W-:Y:S02]  /*1970*/  IMAD.U32 R74, R14, 0x10000, RZ ;  /* 0x000100000e4a7824 */ /* 0x000fe400078e00ff */
[----:B---3--:R-:W-:-:S04]  /*1980*/  IMAD.U32 R73, R53, 0x10000, RZ ;  /* 0x0001000035497824 */ /* 0x008fc800078e00ff */
[----:B------:R-:W-:Y:S01]  /*1990*/  FFMA.FTZ R51, R74, R73, R51 ;  /* 0x000000494a337223 */ /* 0x000fe20000010033 */
[----:B------:R-:W-:Y:S02]  /*19a0*/  PRMT R73, R53, 0x7632, R73 ;  /* 0x0000763235497816 */ /* 0x000fe40000000049 */
[----:B------:R-:W-:-:S03]  /*19b0*/  PRMT R53, R14, 0x7632, R53 ;  /* 0x000076320e357816 */ /* 0x000fc60000000035 */
[----:B------:R-:W-:Y:S01]  /*19c0*/  IMAD.U32 R73, R73, 0x10000, RZ ;  /* 0x0001000049497824 */ /* 0x000fe200078e00ff */
[----:B------:R-:W-:Y:S01]  /*19d0*/  SHF.L.U32 R53, R53, 0x10, RZ ;  /* 0x0000001035357819 */ /* 0x000fe200000006ff */
[----:B------:R-:W-:-:S04]  /*19e0*/  IMAD.U32 R74, R15, 0x10000, RZ ;  /* 0x000100000f4a7824 */ /* 0x000fc800078e00ff */
[----:B------:R-:W-:Y:S01]  /*19f0*/  FFMA.FTZ R4, R53, R73, R4 ;  /* 0x0000004935047223 */ /* 0x000fe20000010004 */
[C---:B----4-:R-:W-:Y:S02]  /*1a00*/  SHF.L.U32 R53, R50.reuse, 0x10, RZ ;  /* 0x0000001032357819 */ /* 0x050fe400000006ff */
[----:B------:R-:W-:Y:S02]  /*1a10*/  PRMT R50, R50, 0x7632, R50 ;  /* 0x0000763232327816 */ /* 0x000fe40000000032 */
[----:B------:R-:W-:Y:S01]  /*1a20*/  PRMT R73, R15, 0x7632, R73 ;  /* 0x000076320f497816 */ /* 0x000fe20000000049 */
[----:B------:R-:W-:Y:S02]  /*1a30*/  FFMA.FTZ R5, R74, R53, R5 ;  /* 0x000000354a057223 */ /* 0x000fe40000010005 */
[----:B------:R-:W2:Y:S01]  /*1a40*/  LDG.E.CONSTANT R53, desc[UR12][R2.64+0x804] ;  /* 0x0008040c02357981 */ /* 0x000ea2000c1e9900 */
[----:B------:R-:W-:Y:S02]  /*1a50*/  IMAD.U32 R50, R50, 0x10000, RZ ;  /* 0x0001000032327824 */ /* 0x000fe400078e00ff */
[----:B------:R-:W-:-:S04]  /*1a60*/  IMAD.U32 R73, R73, 0x10000, RZ ;  /* 0x0001000049497824 */ /* 0x000fc800078e00ff */
[----:B------:R-:W-:Y:S01]  /*1a70*/  FFMA.FTZ R48, R73, R50, R48 ;  /* 0x0000003249307223 */ /* 0x000fe20000010030 */
[----:B------:R-:W-:Y:S01]  /*1a80*/  SHF.L.U32 R50, R40, 0x10, RZ ;  /* 0x0000001028327819 */ /* 0x000fe200000006ff */
[----:B------:R-:W-:-:S04]  /*1a90*/  IMAD.U32 R73, R72, 0x10000, RZ ;  /* 0x0001000048497824 */ /* 0x000fc800078e00ff */
[----:B------:R-:W-:Y:S01]  /*1aa0*/  FFMA.FTZ R49, R50, R73, R49 ;  /* 0x0000004932317223 */ /* 0x000fe20000010031 */
[----:B------:R-:W-:Y:S01]  /*1ab0*/  PRMT R73, R72, 0x7632, R73 ;  /* 0x0000763248497816 */ /* 0x000fe20000000049 */
[----:B------:R-:W3:Y:S01]  /*1ac0*/  LDG.E.CONSTANT R50, desc[UR12][R2.64+0x808] ;  /* 0x0008080c02327981 */ /* 0x000ee2000c1e9900 */
[----:B------:R-:W-:Y:S02]  /*1ad0*/  PRMT R72, R40, 0x7632, R72 ;  /* 0x0000763228487816 */ /* 0x000fe40000000048 */
[----:B------:R-:W-:-:S03]  /*1ae0*/  SHF.L.U32 R73, R73, 0x10, RZ ;  /* 0x0000001049497819 */ /* 0x000fc600000006ff */
[----:B------:R-:W-:-:S04]  /*1af0*/  IMAD.U32 R72, R72, 0x10000, RZ ;  /* 0x0001000048487824 */ /* 0x000fc800078e00ff */
[----:B------:R-:W-:Y:S02]  /*1b00*/  FFMA.FTZ R71, R72, R73, R71 ;  /* 0x0000004948477223 */ /* 0x000fe40000010047 */
[----:B------:R-:W4:Y:S04]  /*1b10*/  LDG.E.CONSTANT R73, desc[UR12][R2.64+0x80c] ;  /* 0x00080c0c02497981 */ /* 0x000f28000c1e9900 */
[----:B------:R-:W4:Y:S01]  /*1b20*/  LDG.E.CONSTANT R72, desc[UR12][R2.64+0xa00] ;  /* 0x000a000c02487981 */ /* 0x000f22000c1e9900 */
[----:B------:R-:W-:Y:S02]  /*1b30*/  IMAD.U32 R75, R41, 0x10000, RZ ;  /* 0x00010000294b7824 */ /* 0x000fe400078e00ff */
[C---:B--2---:R-:W-:Y:S01]  /*1b40*/  IMAD.U32 R74, R53.reuse, 0x10000, RZ ;  /* 0x00010000354a7824 */ /* 0x044fe200078e00ff */
[----:B------:R-:W-:-:S03]  /*1b50*/  PRMT R53, R53, 0x7632, R53 ;  /* 0x0000763235357816 */ /* 0x000fc60000000035 */
[----:B------:R-:W-:Y:S01]  /*1b60*/  FFMA.FTZ R70, R75, R74, R70 ;  /* 0x0000004a4b467223 */ /* 0x000fe20000010046 */
[----:B------:R-:W-:Y:S01]  /*1b70*/  SHF.L.U32 R74, R53, 0x10, RZ ;  /* 0x00000010354a7819 */ /* 0x000fe200000006ff */
[----:B------:R-:W-:-:S04]  /*1b80*/  IMAD.U32 R53, R55, 0x10000, RZ ;  /* 0x0001000037357824 */ /* 0x000fc800078e00ff */
[----:B------:R-:W-:Y:S01]  /*1b90*/  FFMA.FTZ R52, R53, R74, R52 ;  /* 0x0000004a35347223 */ /* 0x000fe20000010034 */
[----:B------:R-:W-:Y:S01]  /*1ba0*/  IMAD.U32 R74, R42, 0x10000, RZ ;  /* 0x000100002a4a7824 */ /* 0x000fe200078e00ff */
        /* <DEDUP_REMOVED lines=11> */
[----:B------:R-:W2:Y:S01]  /*1c60*/  LDG.E.CONSTANT R50, desc[UR12][R2.64+0xa04] ;  /* 0x000a040c02327981 */ /* 0x000ea2000c1e9900 */
[----:B------:R-:W-:Y:S02]  /*1c70*/  IMAD.U32 R73, R73, 0x10000, RZ ;  /* 0x0001000049497824 */ /* 0x000fe400078e00ff */
[----:B------:R-:W-:Y:S02]  /*1c80*/  IMAD.U32 R74, R36, 0x10000, RZ ;  /* 0x00010000244a7824 */ /* 0x000fe400078e00ff */
[----:B------:R-:W-:Y:S01]  /*1c90*/  FFMA.FTZ R48, R53, R73, R48 ;  /* 0x0000004935307223 */ /* 0x000fe20000010030 */
[----:B------:R-:W-:-:S04]  /*1ca0*/  IMAD.U32 R53, R72, 0x10000, RZ ;  /* 0x0001000048357824 */ /* 0x000fc800078e00ff */
[----:B------:R-:W-:Y:S02]  /*1cb0*/  FFMA.FTZ R49, R74, R53, R49 ;  /* 0x000000354a317223 */ /* 0x000fe40000010031 */
[----:B------:R-:W3:Y:S01]  /*1cc0*/  LDG.E.CONSTANT R53, desc[UR12][R2.64+0xa08] ;  /* 0x000a080c02357981 */ /* 0x000ee2000c1e9900 */
[----:B------:R-:W-:-:S04]  /*1cd0*/  PRMT R72, R72, 0x7632, R72 ;  /* 0x0000763248487816 */ /* 0x000fc80000000048 */
[----:B------:R-:W-:Y:S01]  /*1ce0*/  SHF.L.U32 R73, R72, 0x10, RZ ;  /* 0x0000001048497819 */ /* 0x000fe200000006ff */
[----:B------:R-:W-:-:S04]  /*1cf0*/  IMAD.U32 R72, R58, 0x10000, RZ ;  /* 0x000100003a487824 */ /* 0x000fc800078e00ff */
[----:B------:R-:W-:Y:S02]  /*1d00*/  FFMA.FTZ R71, R72, R73, R71 ;  /* 0x0000004948477223 */ /* 0x000fe40000010047 */
[----:B------:R-:W4:Y:S04]  /*1d10*/  LDG.E.CONSTANT R73, desc[UR12][R2.64+0xa0c] ;  /* 0x000a0c0c02497981 */ /* 0x000f28000c1e9900 */
[----:B------:R-:W4:Y:S01]  /*1d20*/  LDG.E.CONSTANT R72, desc[UR12][R2.64+0xc00] ;  /* 0x000c000c02487981 */ /* 0x000f22000c1e9900 */
[----:B------:R-:W-:Y:S01]  /*1d30*/  IMAD.U32 R75, R37, 0x10000, RZ ;  /* 0x00010000254b7824 */ /* 0x000fe200078e00ff */
[C---:B--2---:R-:W-:Y:S02]  /*1d40*/  SHF.L.U32 R74, R50.reuse, 0x10, RZ ;  /* 0x00000010324a7819 */ /* 0x044fe400000006ff */
[----:B------:R-:W-:-:S03]  /*1d50*/  PRMT R50, R50, 0x7632, R50 ;  /* 0x0000763232327816 */ /* 0x000fc60000000032 */
[----:B------:R-:W-:Y:S01]  /*1d60*/  FFMA.FTZ R70, R75, R74, R70 ;  /* 0x0000004a4b467223 */ /* 0x000fe20000010046 */
        /* <DEDUP_REMOVED lines=21> */
[----:B------:R-:W-:Y:S02]  /*1ec0*/  FFMA.FTZ R49, R74, R53, R49 ;  /* 0x000000354a317223 */ /* 0x000fe40000010031 */
[----:B------:R-:W3:Y:S01]  /*1ed0*/  LDG.E.CONSTANT R53, desc[UR12][R2.64+0xc08] ;  /* 0x000c080c02357981 */ /* 0x000ee2000c1e9900 */
[----:B------:R-:W-:Y:S02]  /*1ee0*/  IMAD.U32 R73, R72, 0x10000, RZ ;  /* 0x0001000048497824 */ /* 0x000fe400078e00ff */
[----:B------:R-:W-:-:S04]  /*1ef0*/  IMAD.U32 R72, R62, 0x10000, RZ ;  /* 0x000100003e487824 */ /* 0x000fc800078e00ff */
[----:B------:R-:W-:Y:S02]  /*1f00*/  FFMA.FTZ R72, R72, R73, R71 ;  /* 0x0000004948487223 */ /* 0x000fe40000010047 */
[----:B------:R-:W4:Y:S04]  /*1f10*/  LDG.E.CONSTANT R73, desc[UR12][R2.64+0xc0c] ;  /* 0x000c0c0c02497981 */ /* 0x000f28000c1e9900 */
[----:B------:R-:W4:Y:S01]  /*1f20*/  LDG.E.CONSTANT R71, desc[UR12][R2.64+0xe00] ;  /* 0x000e000c02477981 */ /* 0x000f22000c1e9900 */
[----:B------:R-:W-:Y:S01]  /*1f30*/  SHF.L.U32 R75, R33, 0x10, RZ ;  /* 0x00000010214b7819 */ /* 0x000fe200000006ff */
[C---:B--2---:R-:W-:Y:S01]  /*1f40*/  IMAD.U32 R74, R50.reuse, 0x10000, RZ ;  /* 0x00010000324a7824 */ /* 0x044fe200078e00ff */
[----:B------:R-:W-:-:S03]  /*1f50*/  PRMT R50, R50, 0x7632, R50 ;  /* 0x0000763232327816 */ /* 0x000fc60000000032 */
[----:B------:R-:W-:Y:S01]  /*1f60*/  FFMA.FTZ R70, R75, R74, R70 ;  /* 0x0000004a4b467223 */ /* 0x000fe20000010046 */
[----:B------:R-:W-:Y:S01]  /*1f70*/  SHF.L.U32 R75, R63, 0x10, RZ ;  /* 0x000000103f4b7819 */ /* 0x000fe200000006ff */
[----:B------:R-:W-:-:S04]  /*1f80*/  IMAD.U32 R50, R50, 0x10000, RZ ;  /* 0x0001000032327824 */ /* 0x000fc800078e00ff */
[----:B------:R-:W-:Y:S01]  /*1f90*/  FFMA.FTZ R52, R75, R50, R52 ;  /* 0x000000324b347223 */ /* 0x000fe20000010034 */
[----:B------:R-:W-:Y:S02]  /*1fa0*/  IMAD.U32 R50, R34, 0x10000, RZ ;  /* 0x0001000022327824 */ /* 0x000fe400078e00ff */
[C---:B---3--:R-:W-:Y:S01]  /*1fb0*/  IMAD.U32 R74, R53.reuse, 0x10000, RZ ;  /* 0x00010000354a7824 */ /* 0x048fe200078e00ff */
[----:B------:R-:W-:-:S03]  /*1fc0*/  PRMT R53, R53, 0x7632, R53 ;  /* 0x0000763235357816 */ /* 0x000fc60000000035 */
[----:B------:R-:W-:Y:S01]  /*1fd0*/  FFMA.FTZ R51, R50, R74, R51 ;  /* 0x0000004a32337223 */ /* 0x000fe20000010033 */
[----:B------:R-:W-:Y:S01]  /*1fe0*/  SHF.L.U32 R50, R53, 0x10, RZ ;  /* 0x0000001035327819 */ /* 0x000fe200000006ff */
[----:B------:R-:W-:-:S04]  /*1ff0*/  IMAD.U32 R53, R64, 0x10000, RZ ;  /* 0x0001000040357824 */ /* 0x000fc800078e00ff */
[----:B------:R-:W-:Y:S01]  /*2000*/  FFMA.FTZ R4, R53, R50, R4 ;  /* 0x0000003235047223 */ /* 0x000fe20000010004 */
[----:B----4-:R-:W-:Y:S01]  /*2010*/  SHF.L.U32 R53, R73, 0x10, RZ ;  /* 0x0000001049357819 */ /* 0x010fe200000006ff */
[----:B------:R-:W-:Y:S01]  /*2020*/  IMAD.U32 R50, R35, 0x10000, RZ ;  /* 0x0001000023327824 */ /* 0x000fe200078e00ff */
[----:B------:R-:W-:-:S03]  /*2030*/  PRMT R73, R73, 0x7632, R73 ;  /* 0x0000763249497816 */ /* 0x000fc60000000049 */
[----:B------:R-:W-:Y:S01]  /*2040*/  FFMA.FTZ R5, R50, R53, R5 ;  /* 0x0000003532057223 */ /* 0x000fe20000010005 */
[----:B------:R-:W-:Y:S01]  /*2050*/  IMAD.U32 R53, R65, 0x10000, RZ ;  /* 0x0001000041357824 */ /* 0x000fe200078e00ff */
[----:B------:R-:W2:Y:S01]  /*2060*/  LDG.E.CONSTANT R50, desc[UR12][R2.64+0xe04] ;  /* 0x000e040c02327981 */ /* 0x000ea2000c1e9900 */
[----:B------:R-:W-:Y:S01]  /*2070*/  IMAD.U32 R73, R73, 0x10000, RZ ;  /* 0x0001000049497824 */ /* 0x000fe200078e00ff */
[----:B------:R-:W-:-:S03]  /*2080*/  SHF.L.U32 R74, R28, 0x10, RZ ;  /* 0x000000101c4a7819 */ /* 0x000fc600000006ff */
[----:B------:R-:W-:Y:S01]  /*2090*/  FFMA.FTZ R48, R53, R73, R48 ;  /* 0x0000004935307223 */ /* 0x000fe20000010030 */
[C---:B------:R-:W-:Y:S01]  /*20a0*/  IMAD.U32 R53, R71.reuse, 0x10000, RZ ;  /* 0x0001000047357824 */ /* 0x040fe200078e00ff */
[----:B------:R-:W3:Y:S03]  /*20b0*/  LDG.E.CONSTANT R73, desc[UR12][R2.64+0xe0c] ;  /* 0x000e0c0c02497981 */ /* 0x000ee6000c1e9900 */
[----:B------:R-:W-:Y:S02]  /*20c0*/  FFMA.FTZ R53, R74, R53, R49 ;  /* 0x000000354a357223 */ /* 0x000fe40000010031 */
[----:B------:R0:W4:Y:S01]  /*20d0*/  LDG.E.CONSTANT R49, desc[UR12][R2.64+0xe08] ;  /* 0x000e080c02317981 */ /* 0x000122000c1e9900 */
[----:B------:R-:W-:-:S05]  /*20e0*/  PRMT R71, R71, 0x7632, R71 ;  /* 0x0000763247477816 */ /* 0x000fca0000000047 */
[----:B------:R-:W-:Y:S01]  /*20f0*/  IMAD.U32 R74, R71, 0x10000, RZ ;  /* 0x00010000474a7824 */ /* 0x000fe200078e00ff */
[----:B------:R-:W-:-:S05]  /*2100*/  SHF.L.U32 R71, R66, 0x10, RZ ;  /* 0x0000001042477819 */ /* 0x000fca00000006ff */
[----:B------:R-:W-:Y:S01]  /*2110*/  FFMA.FTZ R72, R71, R74, R72 ;  /* 0x0000004a47487223 */ /* 0x000fe20000010048 */
[----:B------:R-:W-:-:S03]  /*2120*/  IMAD.U32 R71, R29, 0x10000, RZ ;  /* 0x000100001d477824 */ /* 0x000fc600078e00ff */
[----:B------:R-:W-:Y:S01]  /*2130*/  FADD.FTZ R53, R53, R72 ;  /* 0x0000004835357221 */ /* 0x000fe20000010000 */
[----:B0-----:R-:W-:Y:S01]  /*2140*/  IMAD.U32 R2, R30, 0x10000, RZ ;  /* 0x000100001e027824 */ /* 0x001fe200078e00ff */
[----:B-----5:R-:W-:Y:S01]  /*2150*/  FSETP.NEU.FTZ.AND P0, PT, R8, RZ, PT ;  /* 0x000000ff0800720b */ /* 0x020fe20003f1d000 */
[C---:B--2---:R-:W-:Y:S01]  /*2160*/  IMAD.U32 R74, R50.reuse, 0x10000, RZ ;  /* 0x00010000324a7824 */ /* 0x044fe200078e00ff */
[----:B------:R-:W-:-:S03]  /*2170*/  PRMT R50, R50, 0x7632, R50 ;  /* 0x0000763232327816 */ /* 0x000fc60000000032 */
[----:B------:R-:W-:Y:S01]  /*2180*/  FFMA.FTZ R70, R71, R74, R70 ;  /* 0x0000004a47467223 */ /* 0x000fe20000010046 */
[----:B------:R-:W-:Y:S01]  /*2190*/  SHF.L.U32 R50, R50, 0x10, RZ ;  /* 0x0000001032327819 */ /* 0x000fe200000006ff */
[----:B------:R-:W-:Y:S02]  /*21a0*/  IMAD.U32 R71, R67, 0x10000, RZ ;  /* 0x0001000043477824 */ /* 0x000fe400078e00ff */
[----:B------:R-:W-:Y:S01]  /*21b0*/  FADD.FTZ R53, R70, R53 ;  /* 0x0000003546357221 */ /* 0x000fe20000010000 */
[C---:B----4-:R-:W-:Y:S02]  /*21c0*/  SHF.L.U32 R3, R49.reuse, 0x10, RZ ;  /* 0x0000001031037819 */ /* 0x050fe400000006ff */
[----:B------:R-:W-:Y:S01]  /*21d0*/  PRMT R49, R49, 0x7632, R49 ;  /* 0x0000763231317816 */ /* 0x000fe20000000031 */
[----:B------:R-:W-:Y:S02]  /*21e0*/  FFMA.FTZ R50, R71, R50, R52 ;  /* 0x0000003247327223 */ /* 0x000fe40000010034 */
[----:B------:R-:W-:Y:S01]  /*21f0*/  FFMA.FTZ R2, R2, R3, R51 ;  /* 0x0000000302027223 */ /* 0x000fe20000010033 */
[----:B------:R-:W-:-:S02]  /*2200*/  IMAD.U32 R3, R68, 0x10000, RZ ;  /* 0x0001000044037824 */ /* 0x000fc400078e00ff */
[----:B------:R-:W-:Y:S01]  /*2210*/  FADD.FTZ R53, R50, R53 ;  /* 0x0000003532357221 */ /* 0x000fe20000010000 */
[----:B------:R-:W-:Y:S02]  /*2220*/  IMAD.U32 R49, R49, 0x10000, RZ ;  /* 0x0001000031317824 */ /* 0x000fe400078e00ff */
[----:B------:R-:W-:Y:S02]  /*2230*/  VIADD R51, R54, 0x1 ;  /* 0x0000000136337836 */ /* 0x000fe40000000000 */
[----:B------:R-:W-:Y:S01]  /*2240*/  FADD.FTZ R50, R2, R53 ;  /* 0x0000003502327221 */ /* 0x000fe20000010000 */
[--C-:B------:R-:W-:Y:S01]  /*2250*/  FFMA.FTZ R3, R3, R49, R4.reuse ;  /* 0x0000003103037223 */ /* 0x100fe20000010004 */
[----:B---3--:R-:W-:Y:S02]  /*2260*/  PRMT R4, R73, 0x7632, R4 ;  /* 0x0000763249047816 */ /* 0x008fe40000000004 */
[----:B------:R-:W-:Y:S02]  /*2270*/  SHF.L.U32 R2, R31, 0x10, RZ ;  /* 0x000000101f027819 */ /* 0x000fe400000006ff */
[----:B------:R-:W-:-:S02]  /*2280*/  SHF.L.U32 R73, R73, 0x10, RZ ;  /* 0x0000001049497819 */ /* 0x000fc400000006ff */
[----:B------:R-:W-:Y:S01]  /*2290*/  I2FP.F32.S32 R51, R51 ;  /* 0x0000003300337245 */ /* 0x000fe20000201400 */
        /* <DEDUP_REMOVED lines=15> */
.L_x_18365:
[----:B------:R-:W-:Y:S05]  /*2390*/  BSYNC.RECONVERGENT B1 ;  /* 0x0000000000017941 */ /* 0x000fea0003800200 */
.L_x_18364:
[----:B------:R-:W-:Y:S01]  /*23a0*/  IADD3 R6, P0, PT, R6, 0x10, RZ ;  /* 0x0000001006067810 */ /* 0x000fe20007f1e0ff */
[----:B------:R-:W-:Y:S01]  /*23b0*/  VIADD R54, R54, 0x80 ;  /* 0x0000008036367836 */ /* 0x000fe20000000000 */
[----:B01----:R-:W-:Y:S01]  /*23c0*/  IADD3 R47, PT, PT, R47, 0x200, RZ ;  /* 0x000002002f2f7810 */ /* 0x003fe20007ffe0ff */
[----:B------:R-:W-:Y:S01]  /*23d0*/  VIADD R46, R46, 0x80 ;  /* 0x000000802e2e7836 */ /* 0x000fe20000000000 */
[----:B------:R-:W-:Y:S01]  /*23e0*/  IADD3.X R7, PT, PT, RZ, R7, RZ, P0, !PT ;  /* 0x00000007ff077210 */ /* 0x000fe200007fe4ff */
[----:B------:R-:W-:Y:S08]  /*23f0*/  @!P1 BRA `(.L_x_18366) ;  /* 0xffffffe800609947 */ /* 0x000ff0000383ffff */
.L_x_18363:
[----:B------:R-:W-:Y:S05]  /*2400*/  BSYNC.RECONVERGENT B0 ;  /* 0x0000000000007941 */ /* 0x000fea0003800200 */
.L_x_18362:
[----:B0-----:R-:W0:Y:S01]  /*2410*/  SHFL.BFLY PT, R3, R10, 0x10, 0x1f ;  /* 0x0e001f000a037f89 */ /* 0x001e2200000e0000 */
[----:B------:R-:W-:Y:S01]  /*2420*/  LOP3.LUT P0, R16, R0, 0x1f, RZ, 0xc0, !PT ;  /* 0x0000001f00107812 */ /* 0x000fe2000780c0ff */
[----:B------:R-:W-:Y:S01]  /*2430*/  USHF.L.U32 UR26, UR19, 0x9, URZ ;  /* 0x00000009131a7899 */ /* 0x000fe200080006ff */
[----:B-----5:R-:W-:Y:S01]  /*2440*/  SHF.R.U32.HI R8, RZ, 0x5, R0 ;  /* 0x00000005ff087819 */ /* 0x020fe20000011600 */
[----:B------:R-:W-:Y:S01]  /*2450*/  UIMAD UR4, UR19, -0x10, UR8 ;  /* 0xfffffff0130478a4 */ /* 0x000fe2000f8e0208 */
[----:B------:R-:W-:Y:S01]  /*2460*/  ISETP.GT.U32.AND P1, PT, R16, 0x3, PT ;  /* 0x000000031000780c */ /* 0x000fe20003f24070 */
[----:B------:R-:W-:Y:S02]  /*2470*/  BSSY.RECONVERGENT B0, `(.L_x_18367) ;  /* 0x0000102000007945 */ /* 0x000fe40003800200 */
[----:B------:R-:W-:-:S04]  /*2480*/  ULEA UR4, UR4, UR26, 0x5 ;  /* 0x0000001a04047291 */ /* 0x000fc8000f8e28ff */
[----:B------:R-:W-:-:S04]  /*2490*/  UISETP.LT.AND UP0, UPT, UR21, UR4, UPT ;  /* 0x000000041500728c */ /* 0x000fc8000bf01270 */
[----:B------:R-:W-:-:S04]  /*24a0*/  USEL UR4, UR21, UR4, UP0 ;  /* 0x0000000415047287 */ /* 0x000fc80008000000 */
[----:B------:R-:W-:Y:S01]  /*24b0*/  UIADD3 UR5, UPT, UPT, -UR26, UR4, URZ ;  /* 0x000000041a057290 */ /* 0x000fe2000fffe1ff */
[----:B0-----:R-:W-:-:S05]  /*24c0*/  FMNMX.FTZ R4, R3, R10, !PT ;  /* 0x0000000a03047209 */ /* 0x001fca0007810000 */
[----:B------:R-:W-:Y:S01]  /*24d0*/  ISETP.GE.AND P2, PT, R0, UR5, PT ;  /* 0x0000000500007c0c */ /* 0x000fe2000bf46270 */
[----:B------:R-:W0:Y:S02]  /*24e0*/  SHFL.BFLY PT, R3, R4, 0x8, 0x1f ;  /* 0x0d001f0004037f89 */ /* 0x000e2400000e0000 */
[----:B0-----:R-:W-:Y:S02]  /*24f0*/  FMNMX.FTZ R5, R4, R3, !PT ;  /* 0x0000000304057209 */ /* 0x001fe40007810000 */
[----:B------:R-:W-:-:S03]  /*2500*/  MOV R3, 0x400 ;  /* 0x0000040000037802 */ /* 0x000fc60000000f00 */
[----:B------:R-:W0:Y:S02]  /*2510*/  SHFL.BFLY PT, R2, R5, 0x4, 0x1f ;  /* 0x0c801f0005027f89 */ /* 0x000e2400000e0000 */
[----:B------:R-:W-:Y:S01]  /*2520*/  VIADD R13, R3, 0x80 ;  /* 0x00000080030d7836 */ /* 0x000fe20000000000 */
[----:B0-----:R-:W-:Y:S02]  /*2530*/  FMNMX.FTZ R7, R5, R2, !PT ;  /* 0x0000000205077209 */ /* 0x001fe40007810000 */
[----:B------:R-:W0:Y:S01]  /*2540*/  S2R R2, SR_CgaCtaId ;  /* 0x0000000000027919 */ /* 0x000e220000008800 */
[----:B------:R-:W-:Y:S02]  /*2550*/  MOV R5, 0xff7fffff ;  /* 0xff7fffff00057802 */ /* 0x000fe40000000f00 */
[----:B------:R-:W1:Y:S02]  /*2560*/  SHFL.BFLY PT, R6, R7, 0x2, 0x1f ;  /* 0x0c401f0007067f89 */ /* 0x000e6400000e0000 */
[----:B-1----:R-:W-:-:S02]  /*2570*/  FMNMX.FTZ R11, R7, R6, !PT ;  /* 0x00000006070b7209 */ /* 0x002fc40007810000 */
[----:B0-----:R-:W-:-:S03]  /*2580*/  LEA R13, R2, R13, 0x18 ;  /* 0x0000000d020d7211 */ /* 0x001fc600078ec0ff */
[----:B------:R-:W0:Y:S02]  /*2590*/  SHFL.BFLY PT, R12, R11, 0x1, 0x1f ;  /* 0x0c201f000b0c7f89 */ /* 0x000e2400000e0000 */
[--C-:B------:R-:W-:Y:S02]  /*25a0*/  IMAD R6, R8, 0x4, R13.reuse ;  /* 0x0000000408067824 */ /* 0x100fe400078e020d */
[----:B------:R-:W-:Y:S01]  /*25b0*/  IMAD R7, R16, 0x4, R13 ;  /* 0x0000000410077824 */ /* 0x000fe200078e020d */
[----:B0-----:R-:W-:-:S05]  /*25c0*/  FMNMX.FTZ R15, R11, R12, !PT ;  /* 0x0000000c0b0f7209 */ /* 0x001fca0007810000 */
[----:B------:R-:W-:Y:S01]  /*25d0*/  @!P0 STS [R6], R15 ;  /* 0x0000000f06008388 */ /* 0x000fe20000000800 */
[----:B------:R-:W-:Y:S06]  /*25e0*/  BAR.SYNC.DEFER_BLOCKING 0x0 ;  /* 0x0000000000007b1d */ /* 0x000fec0000010000 */
        /* <DEDUP_REMOVED lines=8> */
[----:B------:R-:W-:Y:S01]  /*2670*/  LOP3.LUT R5, RZ, R0, RZ, 0x33, !PT ;  /* 0x00000000ff057212 */ /* 0x000fe200078e33ff */
[----:B------:R-:W-:Y:S03]  /*2680*/  BSSY.RECONVERGENT B1, `(.L_x_18369) ;  /* 0x000001c000017945 */ /* 0x000fe60003800200 */
[----:B------:R-:W-:-:S04]  /*2690*/  IADD3 R5, PT, PT, R5, UR4, RZ ;  /* 0x0000000405057c10 */ /* 0x000fc8000fffe0ff */
[C---:B------:R-:W-:Y:S01]  /*26a0*/  LOP3.LUT R10, R5.reuse, 0x180, RZ, 0xc0, !PT ;  /* 0x00000180050a7812 */ /* 0x040fe200078ec0ff */
[----:B------:R-:W-:-:S03]  /*26b0*/  VIADD R11, R5, -UR26 ;  /* 0x8000001a050b7c36 */ /* 0x000fc60008000000 */
        /* <DEDUP_REMOVED lines=13> */
.L_x_18371:
        /* <DEDUP_REMOVED lines=11> */
.L_x_18370:
[----:B------:R-:W-:Y:S05]  /*2840*/  BSYNC.RECONVERGENT B1 ;  /* 0x0000000000017941 */ /* 0x000fea0003800200 */
.L_x_18369:
[----:B------:R-:W-:Y:S05]  /*2850*/  @!P3 BRA `(.L_x_18368) ;  /* 0x0000000c000cb947 */ /* 0x000fea0003800000 */
[----:B------:R-:W-:Y:S01]  /*2860*/  IADD3 R12, PT, PT, -R10, UR5, RZ ;  /* 0x000000050a0c7c10 */ /* 0x000fe2000fffe1ff */
[----:B------:R-:W-:Y:S01]  /*2870*/  BSSY.RECONVERGENT B1, `(.L_x_18372) ;  /* 0x000006f000017945 */ /* 0x000fe20003800200 */
[----:B------:R-:W-:Y:S02]  /*2880*/  IADD3 R5, PT, PT, R3, 0xa0, RZ ;  /* 0x000000a003057810 */ /* 0x000fe40007ffe0ff */
[----:B------:R-:W-:Y:S02]  /*2890*/  ISETP.GT.AND P3, PT, R12, 0x600, PT ;  /* 0x000006000c00780c */ /* 0x000fe40003f64270 */
[----:B------:R-:W-:Y:S02]  /*28a0*/  LEA R5, R2, R5, 0x18 ;  /* 0x0000000502057211 */ /* 0x000fe400078ec0ff */
[----:B------:R-:W-:-:S03]  /*28b0*/  PLOP3.LUT P0, PT, PT, PT, PT, 0x80, 0x8 ;  /* 0x000000000008781c */ /* 0x000fc60003f0f070 */
[----:B------:R-:W-:-:S04]  /*28c0*/  IMAD R5, R10, 0x4, R5 ;  /* 0x000000040a057824 */ /* 0x000fc800078e0205 */
[----:B------:R-:W-:Y:S02]  /*28d0*/  VIADD R5, R5, 0x400 ;  /* 0x0000040005057836 */ /* 0x000fe40000000000 */
[----:B------:R-:W-:Y:S05]  /*28e0*/  @!P3 BRA `(.L_x_18373) ;  /* 0x00000004009cb947 */ /* 0x000fea0003800000 */
[----:B------:R-:W-:Y:S02]  /*28f0*/  MOV R13, UR5 ;  /* 0x00000005000d7c02 */ /* 0x000fe40008000f00 */
[----:B------:R-:W-:-:S03]  /*2900*/  PLOP3.LUT P0, PT, PT, PT, PT, 0x8, 0x80 ;  /* 0x000000000080781c */ /* 0x000fc60003f0e170 */
[----:B------:R-:W-:-:S10]  /*2910*/  VIADD R13, R13, 0xfffffa00 ;  /* 0xfffffa000d0d7836 */ /* 0x000fd40000000000 */
.L_x_18374:
        /* <DEDUP_REMOVED lines=33> */
[----:B------:R-:W-:Y:S01]  /*2b30*/  FADD.FTZ R27, -R4, R27 ;  /* 0x0000001b041b7221 */ /* 0x000fe20000010100 */
[----:B--2---:R-:W-:Y:S01]  /*2b40*/  FADD.FTZ R11, R12, R11 ;  /* 0x0000000b0c0b7221 */ /* 0x004fe20000010000 */
[----:B------:R-:W-:Y:S01]  /*2b50*/  FMUL.FTZ R25, R25, 1.4426950216293334961 ;  /* 0x3fb8aa3b19197820 */ /* 0x000fe20000410000 */
[----:B------:R-:W2:Y:S01]  /*2b60*/  MUFU.EX2 R22, R23 ;  /* 0x0000001700167308 */ /* 0x000ea20000000800 */
        /* <DEDUP_REMOVED lines=25> */
[----:B-----5:R-:W-:Y:S01]  /*2d00*/  FADD.FTZ R11, R11, R28 ;  /* 0x0000001c0b0b7221 */ /* 0x020fe20000010000 */
        /* <DEDUP_REMOVED lines=37> */
.L_x_18373:
[----:B------:R-:W-:Y:S05]  /*2f60*/  BSYNC.RECONVERGENT B1 ;  /* 0x0000000000017941 */ /* 0x000fea0003800200 */
.L_x_18372:
        /* <DEDUP_REMOVED lines=26> */
[C---:B-----5:R-:W-:Y:S01]  /*3110*/  FADD.FTZ R23, -R4.reuse, R23 ;  /* 0x0000001704177221 */ /* 0x060fe20000010100 */
        /* <DEDUP_REMOVED lines=28> */
.L_x_18376:
[----:B------:R-:W-:Y:S05]  /*32e0*/  BSYNC.RECONVERGENT B1 ;  /* 0x0000000000017941 */ /* 0x000fea0003800200 */
.L_x_18375:
        /* <DEDUP_REMOVED lines=26> */
.L_x_18368:
[----:B------:R-:W-:Y:S05]  /*3490*/  BSYNC.RECONVERGENT B0 ;  /* 0x0000000000007941 */ /* 0x000fea0003800200 */
.L_x_18367:
        /* <DEDUP_REMOVED lines=26> */
[----:B------:R-:W-:Y:S02]  /*3640*/  VIADD R11, R10, -UR26 ;  /* 0x8000001a0a0b7c36 */ /* 0x000fe40008000000 */
[----:B------:R-:W1:Y:S01]  /*3650*/  MUFU.RCP R6, R6 ;  /* 0x0000000600067308 */ /* 0x000e620000001000 */
[----:B------:R-:W-:Y:S01]  /*3660*/  ISETP.NE.AND P0, PT, R7, 0x180, PT ;  /* 0x000001800700780c */ /* 0x000fe20003f05270 */
[----:B------:R-:W-:Y:S01]  /*3670*/  IMAD.MOV.U32 R7, RZ, RZ, R0 ;  /* 0x000000ffff077224 */ /* 0x000fe200078e0000 */
[----:B------:R-:W-:-:S11]  /*3680*/  ISETP.GE.U32.AND P1, PT, R11, 0x180, PT ;  /* 0x000001800b00780c */ /* 0x000fd60003f26070 */
[----:B------:R-:W-:Y:S05]  /*3690*/  @!P0 BRA `(.L_x_18380) ;  /* 0x0000000000408947 */ /* 0x000fea0003800000 */
        /* <DEDUP_REMOVED lines=9> */
.L_x_18381:
[----:B------:R-:W1:Y:S01]  /*3730*/  LDS R13, [R10] ;  /* 0x000000000a0d7984 */ /* 0x000e620000000800 */
[----:B------:R-:W-:-:S05]  /*3740*/  VIADD R11, R11, 0x1 ;  /* 0x000000010b0b7836 */ /* 0x000fca0000000000 */
[----:B------:R-:W-:Y:S01]  /*3750*/  ISETP.NE.AND P0, PT, R11, RZ, PT ;  /* 0x000000ff0b00720c */ /* 0x000fe20003f05270 */
[----:B-1----:R-:W-:-:S05]  /*3760*/  FMUL.FTZ R13, R13, R6 ;  /* 0x000000060d0d7220 */ /* 0x002fca0000410000 */
[----:B------:R1:W-:Y:S02]  /*3770*/  STS [R10], R13 ;  /* 0x0000000d0a007388 */ /* 0x0003e40000000800 */
[----:B-1----:R-:W-:-:S05]  /*3780*/  IADD3 R10, PT, PT, R10, 0x200, RZ ;  /* 0x000002000a0a7810 */ /* 0x002fca0007ffe0ff */
[----:B------:R-:W-:Y:S05]  /*3790*/  @P0 BRA `(.L_x_18381) ;  /* 0xfffffffc00e40947 */ /* 0x000fea000383ffff */
.L_x_18380:
[----:B------:R-:W-:Y:S05]  /*37a0*/  BSYNC.RECONVERGENT B1 ;  /* 0x0000000000017941 */ /* 0x000fea0003800200 */
.L_x_18379:
        /* <DEDUP_REMOVED lines=13> */
.L_x_18384:
        /* <DEDUP_REMOVED lines=52> */
.L_x_18383:
[----:B------:R-:W-:Y:S05]  /*3bc0*/  BSYNC.RECONVERGENT B1 ;  /* 0x0000000000017941 */ /* 0x000fea0003800200 */
.L_x_18382:
        /* <DEDUP_REMOVED lines=31> */
.L_x_18386:
[----:B------:R-:W-:Y:S05]  /*3dc0*/  BSYNC.RECONVERGENT B1 ;  /* 0x0000000000017941 */ /* 0x000fea0003800200 */
.L_x_18385:
        /* <DEDUP_REMOVED lines=14> */
.L_x_18378:
[----:B------:R-:W-:Y:S05]  /*3eb0*/  BSYNC.RECONVERGENT B0 ;  /* 0x0000000000007941 */ /* 0x000fea0003800200 */
.L_x_18377:
[----:B------:R-:W-:Y:S01]  /*3ec0*/  BAR.SYNC.DEFER_BLOCKING 0x0 ;  /* 0x0000000000007b1d */ /* 0x000fe20000010000 */
[----:B------:R-:W-:Y:S01]  /*3ed0*/  ISETP.NE.AND P0, PT, R0, RZ, PT ;  /* 0x000000ff0000720c */ /* 0x000fe20003f05270 */
[----:B------:R-:W-:Y:S01]  /*3ee0*/  IMAD.U32 R35, RZ, RZ, UR19 ;  /* 0x00000013ff237e24 */ /* 0x000fe2000f8e00ff */
[----:B-1----:R-:W-:-:S03]  /*3ef0*/  SHF.R.U32.HI R6, RZ, 0x5, R0 ;  /* 0x00000005ff067819 */ /* 0x002fc60000011600 */
[----:B------:R-:W1:Y:S01]  /*3f00*/  LDCU UR23, c[0x0][0x3dc] ;  /* 0x00007b80ff1777ac */ /* 0x000e620008000800 */
[----:B------:R-:W-:Y:S01]  /*3f10*/  BSSY.RECONVERGENT B0, `(.L_x_18387) ;  /* 0x0000016000007945 */ /* 0x000fe20003800200 */
[----:B------:R-:W-:Y:S01]  /*3f20*/  IMAD R35, R35, 0x10, R6 ;  /* 0x0000001023237824 */ /* 0x000fe200078e0206 */
[----:B------:R-:W3:Y:S01]  /*3f30*/  LDCU.64 UR24, c[0x0][0x3a8] ;  /* 0x00007500ff1877ac */ /* 0x000ee20008000a00 */
[----:B------:R-:W4:Y:S04]  /*3f40*/  LDCU UR15, c[0x0][0x378] ;  /* 0x00006f00ff0f77ac */ /* 0x000f280008000800 */
[----:B------:R-:W-:Y:S05]  /*3f50*/  @P0 BRA `(.L_x_18388) ;  /* 0x0000000000440947 */ /* 0x000fea0003800000 */
[----:B------:R-:W5:Y:S01]  /*3f60*/  LDCU.128 UR4, c[0x0][0x380] ;  /* 0x00007000ff0477ac */ /* 0x000f620008000c00 */
[----:B------:R-:W-:-:S04]  /*3f70*/  UIMAD UR9, UR18, UR22, UR20 ;  /* 0x00000016120972a4 */ /* 0x000fc8000f8e0214 */
        /* <DEDUP_REMOVED lines=8> */
[----:B------:R-:W-:Y:S01]  /*4000*/  MOV R6, UR6 ;  /* 0x0000000600067c02 */ /* 0x000fe20008000f00 */
[----:B------:R-:W-:-:S02]  /*4010*/  UIADD3.X UR5, UPT, UPT, UR10, UR5, URZ, UP1, !UPT ;  /* 0x000000050a057290 */ /* 0x000fc40008ffe4ff */
[----:B--2---:R-:W-:Y:S02]  /*4020*/  IMAD.U32 R10, RZ, RZ, UR4 ;  /* 0x00000004ff0a7e24 */ /* 0x004fe4000f8e00ff */
[----:B------:R-:W-:Y:S02]  /*4030*/  IMAD.U32 R7, RZ, RZ, UR7 ;  /* 0x00000007ff077e24 */ /* 0x000fe4000f8e00ff */
[----:B------:R-:W-:-:S03]  /*4040*/  MOV R11, UR5 ;  /* 0x00000005000b7c02 */ /* 0x000fc60008000f00 */
[----:B0-----:R0:W-:Y:S04]  /*4050*/  STG.E desc[UR12][R6.64], R4 ;  /* 0x0000000406007986 */ /* 0x0011e8000c10190c */
[----:B------:R0:W-:Y:S02]  /*4060*/  STG.E desc[UR12][R10.64], R5 ;  /* 0x000000050a007986 */ /* 0x0001e4000c10190c */
.L_x_18388:
[----:B-1-34-:R-:W-:Y:S05]  /*4070*/  BSYNC.RECONVERGENT B0 ;  /* 0x0000000000007941 */ /* 0x01afea0003800200 */
.L_x_18387:
[----:B------:R-:W-:Y:S01]  /*4080*/  ISETP.GE.U32.AND P0, PT, R35, UR8, PT ;  /* 0x0000000823007c0c */ /* 0x000fe2000bf06070 */
[----:B------:R-:W-:Y:S01]  /*4090*/  BSSY.RECONVERGENT B1, `(.L_x_18389) ;  /* 0x0000273000017945 */ /* 0x000fe20003800200 */
[----:B------:R-:W-:Y:S01]  /*40a0*/  IMAD.MOV.U32 R24, RZ, RZ, RZ ;  /* 0x000000ffff187224 */ /* 0x000fe200078e00ff */
[----:B------:R-:W-:Y:S02]  /*40b0*/  CS2R R22, SRZ ;  /* 0x0000000000167805 */ /* 0x000fe4000001ff00 */
[----:B------:R-:W-:Y:S02]  /*40c0*/  CS2R R20, SRZ ;  /* 0x0000000000147805 */ /* 0x000fe4000001ff00 */
[----:B------:R-:W-:Y:S01]  /*40d0*/  CS2R R18, SRZ ;  /* 0x0000000000127805 */ /* 0x000fe2000001ff00 */
[----:B------:R-:W-:-:S05]  /*40e0*/  IMAD.MOV.U32 R17, RZ, RZ, RZ ;  /* 0x000000ffff117224 */ /* 0x000fca00078e00ff */
[----:B------:R-:W-:Y:S05]  /*40f0*/  @P0 BRA `(.L_x_18390) ;  /* 0x0000002400b00947 */ /* 0x000fea0003800000 */
[----:B0-2---:R-:W0:Y:S01]  /*4100*/  I2F.RP R10, R9 ;  /* 0x00000009000a7306 */ /* 0x005e220000209400 */
[----:B------:R-:W1:Y:S01]  /*4110*/  LDCU UR4, c[0x0][0x3c8] ;  /* 0x00007900ff0477ac */ /* 0x000e620008000800 */
[----:B------:R-:W-:Y:S01]  /*4120*/  IMAD.WIDE.U32 R4, R35, 0x4, RZ ;  /* 0x0000000423047825 */ /* 0x000fe200078e00ff */
[----:B------:R-:W-:Y:S02]  /*4130*/  IADD3 R11, PT, PT, R3, 0xa0, RZ ;  /* 0x000000a0030b7810 */ /* 0x000fe40007ffe0ff */
[----:B------:R-:W-:Y:S01]  /*4140*/  CS2R R22, SRZ ;  /* 0x0000000000167805 */ /* 0x000fe2000001ff00 */
[----:B------:R-:W2:Y:S01]  /*4150*/  LDCU.64 UR6, c[0x0][0x3b8] ;  /* 0x00007700ff0677ac */ /* 0x000ea20008000a00 */
[----:B------:R-:W-:Y:S01]  /*4160*/  IMAD.SHL.U32 R12, R0, 0x20, RZ ;  /* 0x00000020000c7824 */ /* 0x000fe200078e00ff */
[----:B------:R-:W-:Y:S01]  /*4170*/  LEA R37, R8, UR26, 0x5 ;  /* 0x0000001a08257c11 */ /* 0x000fe2000f8e28ff */
[----:B------:R-:W-:Y:S01]  /*4180*/  IMAD.SHL.U32 R36, R0, 0x8, RZ ;  /* 0x0000000800247824 */ /* 0x000fe200078e00ff */
[----:B------:R-:W-:Y:S01]  /*4190*/  UIADD3 UR5, UPT, UPT, UR21, 0x1f, URZ ;  /* 0x0000001f15057890 */ /* 0x000fe2000fffe0ff */
[----:B------:R-:W-:Y:S01]  /*41a0*/  LEA R2, R2, R11, 0x18 ;  /* 0x0000000b02027211 */ /* 0x000fe200078ec0ff */
[----:B------:R-:W-:Y:S01]  /*41b0*/  VIADD R38, R35, 0x1 ;  /* 0x0000000123267836 */ /* 0x000fe20000000000 */
[----:B------:R-:W-:Y:S01]  /*41c0*/  LOP3.LUT R3, R12, 0x60, RZ, 0xe2, !PT ;  /* 0x000000600c037812 */ /* 0x000fe200078ee2ff */
[----:B------:R-:W-:Y:S01]  /*41d0*/  USHF.R.U32.HI UR5, URZ, 0x5, UR5 ;  /* 0x00000005ff057899 */ /* 0x000fe20008011605 */
[----:B------:R-:W-:Y:S01]  /*41e0*/  LOP3.LUT R34, R36, 0x18, RZ, 0xc0, !PT ;  /* 0x0000001824227812 */ /* 0x000fe200078ec0ff */
[----:B0-----:R-:W0:Y:S01]  /*41f0*/  MUFU.RCP R10, R10 ;  /* 0x0000000a000a7308 */ /* 0x001e220000001000 */
[----:B------:R-:W-:Y:S01]  /*4200*/  VIADD R37, R37, 0x3 ;  /* 0x0000000325257836 */ /* 0x000fe20000000000 */
[----:B------:R-:W-:Y:S01]  /*4210*/  MOV R24, RZ ;  /* 0x000000ff00187202 */ /* 0x000fe20000000f00 */
[----:B------:R-:W-:Y:S01]  /*4220*/  IMAD R3, R8, 0x80, R3 ;  /* 0x0000008008037824 */ /* 0x000fe200078e0203 */
[----:B-1----:R-:W-:Y:S01]  /*4230*/  UIMAD UR4, UR18, UR4, URZ ;  /* 0x00000004120472a4 */ /* 0x002fe2000f8e02ff */
[----:B------:R-:W-:-:S02]  /*4240*/  CS2R R20, SRZ ;  /* 0x0000000000147805 */ /* 0x000fc4000001ff00 */
[----:B------:R-:W-:Y:S01]  /*4250*/  CS2R R18, SRZ ;  /* 0x0000000000127805 */ /* 0x000fe2000001ff00 */
[----:B------:R-:W-:Y:S01]  /*4260*/  IMAD.MOV.U32 R17, RZ, RZ, RZ ;  /* 0x000000ffff117224 */ /* 0x000fe200078e00ff */
[----:B------:R-:W-:Y:S01]  /*4270*/  IADD3 R40, PT, PT, R3, 0x10, R2 ;  /* 0x0000001003287810 */ /* 0x000fe20007ffe002 */
[----:B------:R-:W-:Y:S01]  /*4280*/  VIADD R35, R35, -UR5 ;  /* 0x8000000523237c36 */ /* 0x000fe20008000000 */
[----:B------:R-:W-:Y:S01]  /*4290*/  LOP3.LUT R36, R36, 0xf8, RZ, 0xc0, !PT ;  /* 0x000000f824247812 */ /* 0x000fe200078ec0ff */
[----:B------:R-:W-:Y:S02]  /*42a0*/  IMAD.U32 R13, RZ, RZ, UR4 ;  /* 0x00000004ff0d7e24 */ /* 0x000fe4000f8e00ff */
[----:B------:R-:W-:Y:S02]  /*42b0*/  IMAD.IADD R34, R34, 0x1, R37 ;  /* 0x0000000122227824 */ /* 0x000fe400078e0225 */
[----:B------:R-:W-:Y:S01]  /*42c0*/  IMAD.WIDE R4, R13, 0x4, R4 ;  /* 0x000000040d047825 */ /* 0x000fe200078e0204 */
[----:B------:R-:W1:Y:S01]  /*42d0*/  LDCU UR4, c[0x0][0x3e0] ;  /* 0x00007c00ff0477ac */ /* 0x000e620008000800 */
[----:B0-----:R-:W-:-:S02]  /*42e0*/  IADD3 R6, PT, PT, R10, 0xffffffe, RZ ;  /* 0x0ffffffe0a067810 */ /* 0x001fc40007ffe0ff */
[----:B--2---:R-:W-:Y:S01]  /*42f0*/  IADD3 R42, P0, PT, R4, UR6, RZ ;  /* 0x00000006042a7c10 */ /* 0x004fe2000ff1e0ff */
[----:B------:R-:W0:Y:S01]  /*4300*/  LDCU UR6, c[0x0][0x3fc] ;  /* 0x00007f80ff0677ac */ /* 0x000e220008000800 */
[----:B------:R-:W2:Y:S02]  /*4310*/  F2I.FTZ.U32.TRUNC.NTZ R7, R6 ;  /* 0x0000000600077305 */ /* 0x000ea4000021f000 */
[----:B------:R-:W-:Y:S01]  /*4320*/  IADD3.X R41, PT, PT, R5, UR7, RZ, P0, !PT ;  /* 0x0000000705297c10 */ /* 0x000fe200087fe4ff */
[----:B-1----:R-:W-:Y:S01]  /*4330*/  UIMAD UR4, UR17, UR4, URZ ;  /* 0x00000004110472a4 */ /* 0x002fe2000f8e02ff */
[----:B--2---:R-:W-:Y:S01]  /*4340*/  IMAD.MOV R6, RZ, RZ, -R7 ;  /* 0x000000ffff067224 */ /* 0x004fe200078e0a07 */
[----:B0-----:R-:W-:Y:S02]  /*4350*/  MOV R33, UR6 ;  /* 0x0000000600217c02 */ /* 0x001fe40008000f00 */
[----:B------:R-:W-:Y:S01]  /*4360*/  USHF.R.S32.HI UR6, URZ, 0x1f, UR4 ;  /* 0x0000001fff067899 */ /* 0x000fe20008011404 */
[----:B------:R-:W-:-:S02]  /*4370*/  IMAD R39, R6, R9, RZ ;  /* 0x0000000906277224 */ /* 0x000fc400078e02ff */
[----:B------:R-:W-:Y:S01]  /*4380*/  HFMA2 R6, -RZ, RZ, 0, 0 ;  /* 0x00000000ff067431 */ /* 0x000fe200000001ff */
[----:B------:R-:W-:Y:S02]  /*4390*/  IADD3 R33, PT, PT, -R33, UR16, RZ ;  /* 0x0000001021217c10 */ /* 0x000fe4000fffe1ff */
[----:B------:R-:W-:Y:S01]  /*43a0*/  MOV R2, UR4 ;  /* 0x0000000400027c02 */ /* 0x000fe20008000f00 */
[----:B------:R-:W-:Y:S02]  /*43b0*/  IMAD.U32 R3, RZ, RZ, UR6 ;  /* 0x00000006ff037e24 */ /* 0x000fe4000f8e00ff */
[----:B------:R-:W-:-:S07]  /*43c0*/  IMAD.HI.U32 R39, R7, R39, R6 ;  /* 0x0000002707277227 */ /* 0x000fce00078e0006 */
.L_x_18409:
        /* <DEDUP_REMOVED lines=29> */
[----:B------:R-:W-:-:S04]  /*45a0*/  VIADD R6, R10, UR11 ;  /* 0x0000000b0a067c36 */ /* 0x000fc80008000000 */
        /* <DEDUP_REMOVED lines=60> */
[----:B------:R-:W-:Y:S01]  /*4970*/  VIADD R4, R34, 0xfffffffd ;  /* 0xfffffffd22047836 */ /* 0x000fe20000000000 */
[----:B------:R-:W-:-:S02]  /*4980*/  F2FP.BF16.F32.PACK_AB R6, R7, R6 ;  /* 0x000000060706723e */ /* 0x000fc400000010ff */
[----:B------:R-:W-:-:S07]  /*4990*/  F2FP.BF16.F32.PACK_AB R7, R13, R12 ;  /* 0x0000000c0d07723e */ /* 0x000fce00000010ff */
[----:B-1----:R-:W-:Y:S05]  /*49a0*/  @P0 BRA `(.L_x_18394) ;  /* 0x0000000000780947 */ /* 0x002fea0003800000 */
        /* <DEDUP_REMOVED lines=30> */
.L_x_18394:
[----:B------:R-:W-:Y:S05]  /*4b90*/  BSYNC.RECONVERGENT B2 ;  /* 0x0000000000027941 */ /* 0x000fea0003800200 */
.L_x_18393:
[----:B-----5:R-:W-:Y:S02]  /*4ba0*/  HMUL2.BF16_V2 R10, R5, R66 ;  /* 0x00000042050a7232 */ /* 0x020fe40000200000 */
[----:B------:R-:W-:Y:S02]  /*4bb0*/  HFMA2.BF16_V2 R12, R6, R65, -RZ ;  /* 0x00000041060c7231 */ /* 0x000fe400003000ff */
[----:B------:R-:W-:Y:S01]  /*4bc0*/  HMUL2.BF16_V2 R66, R7, R64 ;  /* 0x0000004007427232 */ /* 0x000fe20000200000 */
[----:B------:R-:W-:Y:S01]  /*4bd0*/  BSSY.RECONVERGENT B2, `(.L_x_18395) ;  /* 0x000002c000027945 */ /* 0x000fe20003800200 */
[----:B------:R-:W-:Y:S01]  /*4be0*/  PRMT R11, R10, 0x7632, R11 ;  /* 0x000076320a0b7816 */ /* 0x000fe2000000000b */
[C---:B------:R-:W-:Y:S01]  /*4bf0*/  IMAD.U32 R64, R12.reuse, 0x10000, RZ ;  /* 0x000100000c407824 */ /* 0x040fe200078e00ff */
[----:B------:R-:W-:Y:S02]  /*4c00*/  PRMT R13, R12, 0x7632, R13 ;  /* 0x000076320c0d7816 */ /* 0x000fe4000000000d */
[----:B------:R-:W-:Y:S01]  /*4c10*/  SHF.L.U32 R10, R10, 0x10, RZ ;  /* 0x000000100a0a7819 */ /* 0x000fe200000006ff */
[----:B------:R-:W-:Y:S01]  /*4c20*/  IMAD.U32 R11, R11, 0x10000, RZ ;  /* 0x000100000b0b7824 */ /* 0x000fe200078e00ff */
[----:B------:R-:W-:-:S02]  /*4c30*/  SHF.L.U32 R65, R13, 0x10, RZ ;  /* 0x000000100d417819 */ /* 0x000fc400000006ff */
[----:B------:R-:W-:Y:S01]  /*4c40*/  PRMT R12, R66, 0x7610, R12 ;  /* 0x00007610420c7816 */ /* 0x000fe2000000000c */
[----:B------:R-:W-:Y:S01]  /*4c50*/  FADD.FTZ R10, R10, R11 ;  /* 0x0000000b0a0a7221 */ /* 0x000fe20000010000 */
[----:B------:R-:W-:Y:S01]  /*4c60*/  PRMT R13, R66, 0x7632, R13 ;  /* 0x00007632420d7816 */ /* 0x000fe2000000000d */
[----:B------:R-:W-:Y:S02]  /*4c70*/  FADD.FTZ R11, R64, R65 ;  /* 0x00000041400b7221 */ /* 0x000fe40000010000 */
[----:B------:R-:W-:Y:S02]  /*4c80*/  IMAD.U32 R12, R12, 0x10000, RZ ;  /* 0x000100000c0c7824 */ /* 0x000fe400078e00ff */
[----:B------:R-:W-:Y:S01]  /*4c90*/  IMAD.U32 R13, R13, 0x10000, RZ ;  /* 0x000100000d0d7824 */ /* 0x000fe200078e00ff */
        /* <DEDUP_REMOVED lines=31> */
.L_x_18396:
[----:B------:R-:W-:Y:S05]  /*4e90*/  BSYNC.RECONVERGENT B2 ;  /* 0x0000000000027941 */ /* 0x000fea0003800200 */
.L_x_18395:
[----:B------:R-:W-:Y:S01]  /*4ea0*/  HFMA2.BF16_V2 R62, R5, R62, -RZ ;  /* 0x0000003e053e7231 */ /* 0x000fe200003000ff */
[----:B------:R-:W-:Y:S01]  /*4eb0*/  F2FP.BF16.F32.PACK_AB R64, R15, R14 ;  /* 0x0000000e0f40723e */ /* 0x000fe200000010ff */
[----:B------:R-:W-:Y:S02]  /*4ec0*/  HMUL2.BF16_V2 R14, R6, R63 ;  /* 0x0000003f060e7232 */ /* 0x000fe40000200000 */
[----:B------:R-:W-:Y:S01]  /*4ed0*/  FADD.FTZ R11, R10, R11 ;  /* 0x0000000b0a0b7221 */ /* 0x000fe20000010000 */
[--C-:B------:R-:W-:Y:S01]  /*4ee0*/  FADD.FTZ R12, R12, R13.reuse ;  /* 0x0000000d0c0c7221 */ /* 0x100fe20000010000 */
[C---:B------:R-:W-:Y:S01]  /*4ef0*/  PRMT R10, R62.reuse, 0x7610, R10 ;  /* 0x000076103e0a7816 */ /* 0x040fe2000000000a */
[----:B------:R-:W-:Y:S01]  /*4f00*/  HMUL2.BF16_V2 R60, R7, R60 ;  /* 0x0000003c073c7232 */ /* 0x000fe20000200000 */
[----:B------:R-:W-:Y:S01]  /*4f10*/  PRMT R13, R62, 0x7632, R13 ;  /* 0x000076323e0d7816 */ /* 0x000fe2000000000d */
[----:B------:R-:W-:Y:S01]  /*4f20*/  BSSY.RECONVERGENT B2, `(.L_x_18397) ;  /* 0x000003c000027945 */ /* 0x000fe20003800200 */
[C---:B------:R-:W-:Y:S01]  /*4f30*/  PRMT R15, R14.reuse, 0x7632, R15 ;  /* 0x000076320e0f7816 */ /* 0x040fe2000000000f */
[----:B------:R-:W-:Y:S01]  /*4f40*/  IMAD.U32 R14, R14, 0x10000, RZ ;  /* 0x000100000e0e7824 */ /* 0x000fe200078e00ff */
[----:B------:R-:W-:Y:S01]  /*4f50*/  SHF.L.U32 R62, R10, 0x10, RZ ;  /* 0x000000100a3e7819 */ /* 0x000fe200000006ff */
[----:B------:R-:W-:Y:S01]  /*4f60*/  IMAD.MOV.U32 R10, RZ, RZ, R64 ;  /* 0x000000ffff0a7224 */ /* 0x000fe200078e0040 */
[----:B------:R-:W-:Y:S01]  /*4f70*/  SHF.L.U32 R15, R15, 0x10, RZ ;  /* 0x000000100f0f7819 */ /* 0x000fe200000006ff */
[----:B------:R-:W-:-:S02]  /*4f80*/  IMAD.U32 R13, R13, 0x10000, RZ ;  /* 0x000100000d0d7824 */ /* 0x000fc400078e00ff */
[----:B------:R-:W-:Y:S01]  /*4f90*/  FADD.FTZ R12, R11, R12 ;  /* 0x0000000c0b0c7221 */ /* 0x000fe20000010000 */
[C---:B------:R-:W-:Y:S02]  /*4fa0*/  HFMA2.BF16_V2 R61, R10.reuse, R61, -RZ ;  /* 0x0000003d0a3d7231 */ /* 0x040fe400003000ff */
[--C-:B------:R-:W-:Y:S01]  /*4fb0*/  FADD.FTZ R63, R14, R15.reuse ;  /* 0x0000000f0e3f7221 */ /* 0x100fe20000010000 */
[----:B------:R-:W-:Y:S01]  /*4fc0*/  HFMA2.BF16_V2 R64, R10, R59, -RZ ;  /* 0x0000003b0a407231 */ /* 0x000fe200003000ff */
[----:B------:R-:W-:Y:S01]  /*4fd0*/  PRMT R15, R60, 0x7610, R15 ;  /* 0x000076103c0f7816 */ /* 0x000fe2000000000f */
[----:B------:R-:W-:Y:S01]  /*4fe0*/  FADD.FTZ R62, R62, R13 ;  /* 0x0000000d3e3e7221 */ /* 0x000fe20000010000 */
[----:B------:R-:W-:Y:S02]  /*4ff0*/  PRMT R59, R60, 0x7632, R59 ;  /* 0x000076323c3b7816 */ /* 0x000fe4000000003b */
[----:B------:R-:W-:Y:S01]  /*5000*/  PRMT R13, R61, 0x7610, R13 ;  /* 0x000076103d0d7816 */ /* 0x000fe2000000000d */
[----:B------:R-:W-:Y:S01]  /*5010*/  IMAD.U32 R15, R15, 0x10000, RZ ;  /* 0x000100000f0f7824 */ /* 0x000fe200078e00ff */
[----:B------:R-:W-:-:S02]  /*5020*/  PRMT R14, R61, 0x7632, R14 ;  /* 0x000076323d0e7816 */ /* 0x000fc4000000000e */
[C---:B------:R-:W-:Y:S01]  /*5030*/  PRMT R60, R64.reuse, 0x7610, R60 ;  /* 0x00007610403c7816 */ /* 0x040fe2000000003c */
[----:B------:R-:W-:Y:S01]  /*5040*/  IMAD.U32 R13, R13, 0x10000, RZ ;  /* 0x000100000d0d7824 */ /* 0x000fe200078e00ff */
[----:B------:R-:W-:Y:S01]  /*5050*/  PRMT R61, R64, 0x7632, R61 ;  /* 0x00007632403d7816 */ /* 0x000fe2000000003d */
[----:B------:R-:W-:Y:S01]  /*5060*/  IMAD.U32 R14, R14, 0x10000, RZ ;  /* 0x000100000e0e7824 */ /* 0x000fe200078e00ff */
[----:B------:R-:W-:Y:S02]  /*5070*/  SHF.L.U32 R64, R59, 0x10, RZ ;  /* 0x000000103b407819 */ /* 0x000fe400000006ff */
[----:B------:R-:W-:Y:S01]  /*5080*/  SHF.L.U32 R60, R60, 0x10, RZ ;  /* 0x000000103c3c7819 */ /* 0x000fe200000006ff */
[----:B------:R-:W-:Y:S02]  /*5090*/  IMAD.U32 R61, R61, 0x10000, RZ ;  /* 0x000100003d3d7824 */ /* 0x000fe400078e00ff */
        /* <DEDUP_REMOVED lines=36> */
.L_x_18398:
[----:B------:R-:W-:Y:S05]  /*52e0*/  BSYNC.RECONVERGENT B2 ;  /* 0x0000000000027941 */ /* 0x000fea0003800200 */
.L_x_18397:
[----:B------:R-:W-:Y:S01]  /*52f0*/  FADD.FTZ R11, R12, R13 ;  /* 0x0000000d0c0b7221 */ /* 0x000fe20000010000 */
[----:B------:R-:W-:Y:S02]  /*5300*/  HMUL2.BF16_V2 R58, R5, R58 ;  /* 0x0000003a053a7232 */ /* 0x000fe40000200000 */
[----:B------:R-:W-:Y:S02]  /*5310*/  HFMA2.BF16_V2 R13, R6, R57, -RZ ;  /* 0x00000039060d7231 */ /* 0x000fe400003000ff */
[----:B------:R-:W-:Y:S01]  /*5320*/  FADD.FTZ R12, R15, R14 ;  /* 0x0000000e0f0c7221 */ /* 0x000fe20000010000 */
[----:B------:R-:W-:Y:S01]  /*5330*/  HMUL2.BF16_V2 R14, R7, R56 ;  /* 0x00000038070e7232 */ /* 0x000fe20000200000 */
[----:B------:R-:W-:Y:S01]  /*5340*/  BSSY.RECONVERGENT B2, `(.L_x_18399) ;  /* 0x0000025000027945 */ /* 0x000fe20003800200 */
[----:B------:R-:W-:Y:S02]  /*5350*/  PRMT R57, R58, 0x7610, R57 ;  /* 0x000076103a397816 */ /* 0x000fe40000000039 */
        /* <DEDUP_REMOVED lines=13> */
[----:B------:R-:W-:Y:S02]  /*5430*/  IADD3 R61, PT, PT, R34, 0x4, RZ ;  /* 0x00000004223d7810 */ /* 0x000fe40007ffe0ff */
[----:B------:R-:W-:-:S02]  /*5440*/  ISETP.GE.AND P1, PT, R59, UR21, PT ;  /* 0x000000153b007c0c */ /* 0x000fc4000bf26270 */
[C---:B------:R-:W-:Y:S02]  /*5450*/  PRMT R59, R54.reuse, 0x7632, R59 ;  /* 0x00007632363b7816 */ /* 0x040fe4000000003b */
[----:B------:R-:W-:Y:S02]  /*5460*/  ISETP.GE.AND P2, PT, R61, UR21, PT ;  /* 0x000000153d007c0c */ /* 0x000fe4000bf46270 */
[----:B------:R-:W-:Y:S02]  /*5470*/  SEL R61, R54, RZ, !P1 ;  /* 0x000000ff363d7207 */ /* 0x000fe40004800000 */
        /* <DEDUP_REMOVED lines=17> */
.L_x_18400:
[----:B------:R-:W-:Y:S05]  /*5590*/  BSYNC.RECONVERGENT B2 ;  /* 0x0000000000027941 */ /* 0x000fea0003800200 */
.L_x_18399:
        /* <DEDUP_REMOVED lines=8> */
[C---:B------:R-:W-:Y:S01]  /*5620*/  PRMT R15, R55.reuse, 0x7632, R15 ;  /* 0x00007632370f7816 */ /* 0x040fe2000000000f */
[----:B------:R-:W-:Y:S01]  /*5630*/  FADD.FTZ R13, R14, R13 ;  /* 0x0000000d0e0d7221 */ /* 0x000fe20000010000 */
[----:B------:R-:W-:Y:S01]  /*5640*/  PRMT R14, R55, 0x7610, R14 ;  /* 0x00007610370e7816 */ /* 0x000fe2000000000e */
[----:B------:R-:W-:Y:S01]  /*5650*/  IMAD.U32 R57, R57, 0x10000, RZ ;  /* 0x0001000039397824 */ /* 0x000fe200078e00ff */
[C---:B------:R-:W-:Y:S01]  /*5660*/  PRMT R55, R54.reuse, 0x7632, R55 ;  /* 0x0000763236377816 */ /* 0x040fe20000000037 */
[----:B------:R-:W-:-:S02]  /*5670*/  IMAD.U32 R54, R54, 0x10000, RZ ;  /* 0x0001000036367824 */ /* 0x000fc400078e00ff */
[----:B------:R-:W-:Y:S02]  /*5680*/  HMUL2.BF16_V2 R52, R7, R52 ;  /* 0x0000003407347232 */ /* 0x000fe40000200000 */
[----:B------:R-:W-:Y:S01]  /*5690*/  FADD.FTZ R57, R57, R58 ;  /* 0x0000003a39397221 */ /* 0x000fe20000010000 */
[----:B------:R-:W-:Y:S01]  /*56a0*/  SHF.L.U32 R15, R15, 0x10, RZ ;  /* 0x000000100f0f7819 */ /* 0x000fe200000006ff */
[----:B------:R-:W-:Y:S02]  /*56b0*/  IMAD.U32 R59, R55, 0x10000, RZ ;  /* 0x00010000373b7824 */ /* 0x000fe400078e00ff */
[C---:B------:R-:W-:Y:S02]  /*56c0*/  HFMA2.BF16_V2 R53, R10.reuse, R53, -RZ ;  /* 0x000000350a357231 */ /* 0x040fe400003000ff */
[----:B------:R-:W-:Y:S02]  /*56d0*/  IMAD.U32 R14, R14, 0x10000, RZ ;  /* 0x000100000e0e7824 */ /* 0x000fe400078e00ff */
        /* <DEDUP_REMOVED lines=13> */
[----:B------:R-:W-:Y:S01]  /*57b0*/  PRMT R54, R54, 0x7632, R54 ;  /* 0x0000763236367816 */ /* 0x000fe20000000036 */
[----:B------:R-:W-:Y:S01]  /*57c0*/  BSSY.RECONVERGENT B2, `(.L_x_18401) ;  /* 0x000002c000027945 */ /* 0x000fe20003800200 */
        /* <DEDUP_REMOVED lines=43> */
.L_x_18402:
[----:B------:R-:W-:Y:S05]  /*5a80*/  BSYNC.RECONVERGENT B2 ;  /* 0x0000000000027941 */ /* 0x000fea0003800200 */
.L_x_18401:
        /* <DEDUP_REMOVED lines=40> */
.L_x_18404:
[----:B------:R-:W-:Y:S05]  /*5d10*/  BSYNC.RECONVERGENT B2 ;  /* 0x0000000000027941 */ /* 0x000fea0003800200 */
.L_x_18403:
        /* <DEDUP_REMOVED lines=18> */
[----:B------:R-:W-:-:S02]  /*5e40*/  HFMA2.BF16_V2 R11, R10, R47, -RZ ;  /* 0x0000002f0a0b7231 */ /* 0x000fc400003000ff */
[----:B------:R-:W-:Y:S02]  /*5e50*/  IMAD.U32 R45, R45, 0x10000, RZ ;  /* 0x000100002d2d7824 */ /* 0x000fe400078e00ff */
[----:B------:R-:W-:Y:S01]  /*5e60*/  FADD.FTZ R46, R12, R13 ;  /* 0x0000000d0c2e7221 */ /* 0x000fe20000010000 */
[----:B------:R-:W-:Y:S02]  /*5e70*/  HMUL2.BF16_V2 R13, R7, R44 ;  /* 0x0000002c070d7232 */ /* 0x000fe40000200000 */
[----:B------:R-:W-:Y:S01]  /*5e80*/  HFMA2.BF16_V2 R44, R10, R43, -RZ ;  /* 0x0000002b0a2c7231 */ /* 0x000fe200003000ff */
[----:B------:R-:W-:Y:S01]  /*5e90*/  PRMT R12, R11, 0x7632, R12 ;  /* 0x000076320b0c7816 */ /* 0x000fe2000000000c */
[----:B------:R-:W-:Y:S01]  /*5ea0*/  FADD.FTZ R47, R45, R48 ;  /* 0x000000302d2f7221 */ /* 0x000fe20000010000 */
[----:B------:R-:W-:Y:S01]  /*5eb0*/  SHF.L.U32 R11, R11, 0x10, RZ ;  /* 0x000000100b0b7819 */ /* 0x000fe200000006ff */
[----:B------:R-:W-:Y:S01]  /*5ec0*/  BSSY.RECONVERGENT B2, `(.L_x_18405) ;  /* 0x000002d000027945 */ /* 0x000fe20003800200 */
        /* <DEDUP_REMOVED lines=14> */
[C---:B------:R-:W-:Y:S01]  /*5fb0*/  IADD3 R44, PT, PT, R34.reuse, 0x2, RZ ;  /* 0x00000002222c7810 */ /* 0x040fe20007ffe0ff */
[C---:B------:R-:W-:Y:S01]  /*5fc0*/  VIADD R15, R34.reuse, 0xffffffff ;  /* 0xffffffff220f7836 */ /* 0x040fe20000000000 */
[C---:B------:R-:W-:Y:S01]  /*5fd0*/  ISETP.GE.AND P6, PT, R34.reuse, UR21, PT ;  /* 0x0000001522007c0c */ /* 0x040fe2000bfc6270 */
[----:B------:R-:W-:Y:S01]  /*5fe0*/  VIADD R43, R34, 0x1 ;  /* 0x00000001222b7836 */ /* 0x000fe20000000000 */
[----:B------:R-:W-:Y:S01]  /*5ff0*/  ISETP.GE.AND P4, PT, R44, UR21, PT ;  /* 0x000000152c007c0c */ /* 0x000fe2000bf86270 */
[C---:B------:R-:W-:Y:S01]  /*6000*/  VIADD R44, R34.reuse, 0x4 ;  /* 0x00000004222c7836 */ /* 0x040fe20000000000 */
[----:B------:R-:W-:Y:S01]  /*6010*/  ISETP.GE.AND P1, PT, R15, UR21, PT ;  /* 0x000000150f007c0c */ /* 0x000fe2000bf26270 */
[C---:B------:R-:W-:Y:S01]  /*6020*/  VIADD R45, R34.reuse, 0x3 ;  /* 0x00000003222d7836 */ /* 0x040fe20000000000 */
        /* <DEDUP_REMOVED lines=22> */
.L_x_18406:
[----:B------:R-:W-:Y:S05]  /*6190*/  BSYNC.RECONVERGENT B2 ;  /* 0x0000000000027941 */ /* 0x000fea0003800200 */
.L_x_18405:
[----:B------:R-:W-:Y:S01]  /*61a0*/  BSSY.RECONVERGENT B2, `(.L_x_18407) ;  /* 0x0000022000027945 */ /* 0x000fe20003800200 */
[----:B------:R-:W-:Y:S02]  /*61b0*/  HFMA2.BF16_V2 R46, R6, R31, -RZ ;  /* 0x0000001f062e7231 */ /* 0x000fe400003000ff */
[----:B------:R-:W-:Y:S01]  /*61c0*/  HMUL2.BF16_V2 R45, R5, R32 ;  /* 0x00000020052d7232 */ /* 0x000fe20000200000 */
[----:B------:R-:W-:Y:S06]  /*61d0*/  @P0 BRA `(.L_x_18408) ;  /* 0x0000000000780947 */ /* 0x000fec0003800000 */
[----:B------:R-:W-:Y:S01]  /*61e0*/  VIADD R15, R34, 0xfffffffe ;  /* 0xfffffffe220f7836 */ /* 0x000fe20000000000 */
[----:B------:R-:W-:Y:S01]  /*61f0*/  ISETP.GE.AND P6, PT, R4, UR21, PT ;  /* 0x0000001504007c0c */ /* 0x000fe2000bfc6270 */
[C---:B------:R-:W-:Y:S01]  /*6200*/  VIADD R31, R34.reuse, 0xffffffff ;  /* 0xffffffff221f7836 */ /* 0x040fe20000000000 */
[C---:B------:R-:W-:Y:S01]  /*6210*/  IADD3 R4, PT, PT, R34.reuse, 0x4, RZ ;  /* 0x0000000422047810 */ /* 0x040fe20007ffe0ff */
[C---:B------:R-:W-:Y:S01]  /*6220*/  VIADD R32, R34.reuse, 0x3 ;  /* 0x0000000322207836 */ /* 0x040fe20000000000 */
        /* <DEDUP_REMOVED lines=25> */
.L_x_18408:
[----:B------:R-:W-:Y:S05]  /*63c0*/  BSYNC.RECONVERGENT B2 ;  /* 0x0000000000027941 */ /* 0x000fea0003800200 */
.L_x_18407:
        /* <DEDUP_REMOVED lines=12> */
[----:B------:R-:W-:Y:S01]  /*6490*/  HMUL2.BF16_V2 R15, R6, R27 ;  /* 0x0000001b060f7232 */ /* 0x000fe20000200000 */
[----:B------:R-:W-:Y:S01]  /*64a0*/  PRMT R6, R5, 0x7632, R6 ;  /* 0x0000763205067816 */ /* 0x000fe20000000006 */
[----:B------:R-:W-:Y:S01]  /*64b0*/  IMAD.U32 R31, R31, 0x10000, RZ ;  /* 0x000100001f1f7824 */ /* 0x000fe200078e00ff */
[----:B------:R-:W-:Y:S01]  /*64c0*/  SHF.L.U32 R43, R43, 0x10, RZ ;  /* 0x000000102b2b7819 */ /* 0x000fe200000006ff */
[----:B------:R-:W-:Y:S01]  /*64d0*/  IMAD.U32 R5, R5, 0x10000, RZ ;  /* 0x0001000005057824 */ /* 0x000fe200078e00ff */
[----:B------:R-:W-:Y:S01]  /*64e0*/  PRMT R27, R15, 0x7632, R27 ;  /* 0x000076320f1b7816 */ /* 0x000fe2000000001b */
[----:B------:R-:W-:-:S02]  /*64f0*/  IMAD.U32 R6, R6, 0x10000, RZ ;  /* 0x0001000006067824 */ /* 0x000fc400078e00ff */
[----:B------:R-:W-:Y:S01]  /*6500*/  FADD.FTZ R31, R30, R31 ;  /* 0x0000001f1e1f7221 */ /* 0x000fe20000010000 */
[----:B------:R-:W-:Y:S01]  /*6510*/  SHF.L.U32 R15, R15, 0x10, RZ ;  /* 0x000000100f0f7819 */ /* 0x000fe200000006ff */
[----:B------:R-:W-:Y:S02]  /*6520*/  IMAD.U32 R32, R32, 0x10000, RZ ;  /* 0x0001000020207824 */ /* 0x000fe400078e00ff */
[----:B------:R-:W-:Y:S01]  /*6530*/  FADD.FTZ R14, R14, R13 ;  /* 0x0000000d0e0e7221 */ /* 0x000fe20000010000 */
[----:B------:R-:W-:Y:S02]  /*6540*/  IMAD.U32 R28, R27, 0x10000, RZ ;  /* 0x000100001b1c7824 */ /* 0x000fe400078e00ff */
[----:B------:R-:W-:Y:S01]  /*6550*/  FADD.FTZ R27, R5, R6 ;  /* 0x00000006051b7221 */ /* 0x000fe20000010000 */
[----:B------:R-:W-:Y:S02]  /*6560*/  HMUL2.BF16_V2 R6, R7, R26 ;  /* 0x0000001a07067232 */ /* 0x000fe40000200000 */
[----:B------:R-:W-:Y:S01]  /*6570*/  FADD.FTZ R31, R4, R31 ;  /* 0x0000001f041f7221 */ /* 0x000fe20000010000 */
[----:B------:R-:W-:-:S02]  /*6580*/  HFMA2.BF16_V2 R4, R10, R29, -RZ ;  /* 0x0000001d0a047231 */ /* 0x000fc400003000ff */
        /* <DEDUP_REMOVED lines=23> */
[----:B------:R-:W-:-:S07]  /*6700*/  FADD.FTZ R17, R17, R6 ;  /* 0x0000000611117221 */ /* 0x000fce0000010000 */
.L_x_18392:
[----:B------:R-:W-:Y:S05]  /*6710*/  BSYNC.RECONVERGENT B0 ;  /* 0x0000000000007941 */ /* 0x000fea0003800200 */
.L_x_18391:
        /* <DEDUP_REMOVED lines=10> */
.L_x_18390:
[----:B------:R-:W-:Y:S05]  /*67c0*/  BSYNC.RECONVERGENT B1 ;  /* 0x0000000000017941 */ /* 0x000fea0003800200 */
.L_x_18389:
[----:B------:R-:W1:Y:S01]  /*67d0*/  SHFL.BFLY PT, R2, R23, 0x2, 0x1f ;  /* 0x0c401f0017027f89 */ /* 0x000e6200000e0000 */
[----:B------:R-:W-:Y:S01]  /*67e0*/  LOP3.LUT P0, RZ, R0, 0x3, RZ, 0xc0, !PT ;  /* 0x0000000300ff7812 */ /* 0x000fe2000780c0ff */
[----:B------:R-:W-:Y:S02]  /*67f0*/  BSSY.RECONVERGENT B0, `(.L_x_18410) ;  /* 0x0000033000007945 */ /* 0x000fe40003800200 */
[----:B0-----:R-:W0:Y:S04]  /*6800*/  SHFL.BFLY PT, R5, R22, 0x2, 0x1f ;  /* 0x0c401f0016057f89 */ /* 0x001e2800000e0000 */
[----:B--2---:R-:W2:Y:S04]  /*6810*/  SHFL.BFLY PT, R7, R20, 0x2, 0x1f ;  /* 0x0c401f0014077f89 */ /* 0x004ea800000e0000 */
[----:B------:R-:W3:Y:S04]  /*6820*/  SHFL.BFLY PT, R3, R24, 0x2, 0x1f ;  /* 0x0c401f0018037f89 */ /* 0x000ee800000e0000 */
[----:B------:R-:W4:Y:S04]  /*6830*/  SHFL.BFLY PT, R10, R21, 0x2, 0x1f ;  /* 0x0c401f00150a7f89 */ /* 0x000f2800000e0000 */
[----:B------:R-:W5:Y:S04]  /*6840*/  SHFL.BFLY PT, R12, R19, 0x2, 0x1f ;  /* 0x0c401f00130c7f89 */ /* 0x000f6800000e0000 */
[----:B------:R-:W5:Y:S01]  /*6850*/  SHFL.BFLY PT, R9, R18, 0x2, 0x1f ;  /* 0x0c401f0012097f89 */ /* 0x000f6200000e0000 */
[----:B-1----:R-:W-:-:S03]  /*6860*/  FADD.FTZ R4, R2, R23 ;  /* 0x0000001702047221 */ /* 0x002fc60000010000 */
[----:B------:R-:W1:Y:S01]  /*6870*/  SHFL.BFLY PT, R14, R17, 0x2, 0x1f ;  /* 0x0c401f00110e7f89 */ /* 0x000e6200000e0000 */
[----:B0-----:R-:W-:Y:S01]  /*6880*/  FADD.FTZ R6, R5, R22 ;  /* 0x0000001605067221 */ /* 0x001fe20000010000 */
[----:B--2---:R-:W-:Y:S02]  /*6890*/  FADD.FTZ R11, R7, R20 ;  /* 0x00000014070b7221 */ /* 0x004fe40000010000 */
[----:B------:R-:W0:Y:S01]  /*68a0*/  SHFL.BFLY PT, R5, R4, 0x1, 0x1f ;  /* 0x0c201f0004057f89 */ /* 0x000e2200000e0000 */
[----:B---3--:R-:W-:-:S03]  /*68b0*/  FADD.FTZ R3, R3, R24 ;  /* 0x0000001803037221 */ /* 0x008fc60000010000 */
[----:B------:R-:W2:Y:S01]  /*68c0*/  SHFL.BFLY PT, R7, R6, 0x1, 0x1f ;  /* 0x0c201f0006077f89 */ /* 0x000ea200000e0000 */
[----:B----4-:R-:W-:-:S03]  /*68d0*/  FADD.FTZ R10, R10, R21 ;  /* 0x000000150a0a7221 */ /* 0x010fc60000010000 */
[----:B------:R-:W3:Y:S01]  /*68e0*/  SHFL.BFLY PT, R2, R3, 0x1, 0x1f ;  /* 0x0c201f0003027f89 */ /* 0x000ee200000e0000 */
[----:B-----5:R-:W-:Y:S01]  /*68f0*/  FADD.FTZ R13, R12, R19 ;  /* 0x000000130c0d7221 */ /* 0x020fe20000010000 */
[----:B------:R-:W-:Y:S02]  /*6900*/  LOP3.LUT R19, R0, 0x3c0, RZ, 0xc0, !PT ;  /* 0x000003c000137812 */ /* 0x000fe400078ec0ff */
[----:B------:R-:W4:Y:S01]  /*6910*/  SHFL.BFLY PT, R12, R11, 0x1, 0x1f ;  /* 0x0c201f000b0c7f89 */ /* 0x000f2200000e0000 */
[----:B------:R-:W-:Y:S01]  /*6920*/  FADD.FTZ R15, R9, R18 ;  /* 0x00000012090f7221 */ /* 0x000fe20000010000 */
[----:B------:R-:W-:Y:S02]  /*6930*/  ISETP.NE.OR P1, PT, R19, 0x40, P0 ;  /* 0x000000401300780c */ /* 0x000fe40000725670 */
[----:B------:R-:W5:Y:S01]  /*6940*/  SHFL.BFLY PT, R9, R10, 0x1, 0x1f ;  /* 0x0c201f000a097f89 */ /* 0x000f6200000e0000 */
[----:B-1----:R-:W-:-:S03]  /*6950*/  FADD.FTZ R20, R14, R17 ;  /* 0x000000110e147221 */ /* 0x002fc60000010000 */
[----:B------:R-:W1:Y:S01]  /*6960*/  SHFL.BFLY PT, R14, R13, 0x1, 0x1f ;  /* 0x0c201f000d0e7f89 */ /* 0x000e6200000e0000 */
[----:B0-----:R-:W-:-:S03]  /*6970*/  FADD.FTZ R4, R4, R5 ;  /* 0x0000000504047221 */ /* 0x001fc60000010000 */
[----:B------:R-:W0:Y:S01]  /*6980*/  SHFL.BFLY PT, R18, R15, 0x1, 0x1f ;  /* 0x0c201f000f127f89 */ /* 0x000e2200000e0000 */
[----:B------:R-:W-:Y:S01]  /*6990*/  SHF.R.U32.HI R5, RZ, 0x2, R16 ;  /* 0x00000002ff057819 */ /* 0x000fe20000011610 */
[----:B--2---:R-:W-:Y:S02]  /*69a0*/  FADD.FTZ R6, R6, R7 ;  /* 0x0000000706067221 */ /* 0x004fe40000010000 */
[----:B------:R-:W2:Y:S01]  /*69b0*/  SHFL.BFLY PT, R17, R20, 0x1, 0x1f ;  /* 0x0c201f0014117f89 */ /* 0x000ea200000e0000 */
[----:B------:R-:W-:Y:S01]  /*69c0*/  LEA R8, R8, R5, 0x6 ;  /* 0x0000000508087211 */ /* 0x000fe200078e30ff */
[----:B---3--:R-:W-:Y:S01]  /*69d0*/  FADD.FTZ R3, R3, R2 ;  /* 0x0000000203037221 */ /* 0x008fe20000010000 */
[----:B------:R-:W-:Y:S01]  /*69e0*/  BAR.SYNC.DEFER_BLOCKING 0x0 ;  /* 0x0000000000007b1d */ /* 0x000fe20000010000 */
[----:B----4-:R-:W-:Y:S01]  /*69f0*/  FADD.FTZ R11, R11, R12 ;  /* 0x0000000c0b0b7221 */ /* 0x010fe20000010000 */
[----:B-----5:R-:W-:Y:S01]  /*6a00*/  FADD.FTZ R9, R10, R9 ;  /* 0x000000090a097221 */ /* 0x020fe20000010000 */
[----:B-1----:R-:W-:Y:S01]  /*6a10*/  FADD.FTZ R14, R13, R14 ;  /* 0x0000000e0d0e7221 */ /* 0x002fe20000010000 */
[----:B0-----:R-:W-:Y:S01]  /*6a20*/  FADD.FTZ R15, R15, R18 ;  /* 0x000000120f0f7221 */ /* 0x001fe20000010000 */
        /* <DEDUP_REMOVED lines=15> */
.L_x_18411:
[----:B------:R-:W-:Y:S05]  /*6b20*/  BSYNC.RECONVERGENT B0 ;  /* 0x0000000000007941 */ /* 0x000fea0003800200 */
.L_x_18410:
        /* <DEDUP_REMOVED lines=29> */
.L_x_18413:
[----:B------:R-:W-:Y:S05]  /*6d00*/  BSYNC.RECONVERGENT B0 ;  /* 0x0000000000007941 */ /* 0x000fea0003800200 */
.L_x_18412:
        /* <DEDUP_REMOVED lines=12> */
.L_x_18415:
[----:B------:R-:W-:Y:S05]  /*6dd0*/  BSYNC.RECONVERGENT B0 ;  /* 0x0000000000007941 */ /* 0x000fea0003800200 */
.L_x_18414:
        /* <DEDUP_REMOVED lines=19> */
.L_x_18417:
[----:B------:R-:W-:Y:S05]  /*6f10*/  BSYNC.RECONVERGENT B0 ;  /* 0x0000000000007941 */ /* 0x000fea0003800200 */
.L_x_18416:
        /* <DEDUP_REMOVED lines=16> */
[----:B------:R-:W-:-:S04]  /*7020*/  IADD3 R0, P0, P1, R0, UR5, R5 ;  /* 0x0000000500007c10 */ /* 0x000fc8000f91e005 */
[----:B------:R-:W-:Y:S02]  /*7030*/  IADD3.X R5, PT, PT, RZ, RZ, RZ, P0, P1 ;  /* 0x000000ffff057210 */ /* 0x000fe400007e24ff */
        /* <DEDUP_REMOVED lines=13> */
.L_x_18418:
        /* <DEDUP_REMOVED lines=15> */
.L_x_27497:


//--------------------- .text._ZN4vllm25paged_attention_v2_kernelI13__nv_bfloat16S1_Li32ELi32ELi128ELNS_18Fp8KVCacheDataTypeE0ELb1ELi512EEEvPfS3_PT_PKS4_PKT0_SA_ifPKiSC_iPKfiiiSE_SE_iiiii --------------------------
	.section	.text._ZN4vllm25paged_attention_v2_kernelI13__nv_bfloat16S1_Li32ELi32ELi128ELNS_18Fp8KVCacheDataTypeE0ELb1ELi512EEEvPfS3_PT_PKS4_PKT0_SA_ifPKiSC_iPKfiiiSE_SE_iiiii,"ax",@progbits
	.align	128
        .global         _ZN4vllm25paged_attention_v2_kernelI13__nv_bfloat16S1_Li32ELi32ELi128ELNS_18Fp8KVCacheDataTypeE0ELb1ELi512EEEvPfS3_PT_PKS4_PKT0_SA_ifPKiSC_iPKfiiiSE_SE_iiiii
        .type           _ZN4vllm25paged_attention_v2_kernelI13__nv_bfloat16S1_Li32ELi32ELi128ELNS_18Fp8KVCacheDataTypeE0ELb1ELi512EEEvPfS3_PT_PKS4_PKT0_SA_ifPKiSC_iPKfiiiSE_SE_iiiii,@function
        .size           _ZN4vllm25paged_attention_v2_kernelI13__nv_bfloat16S1_Li32ELi32ELi128ELNS_18Fp8KVCacheDataTypeE0ELb1ELi512EEEvPfS3_PT_PKS4_PKT0_SA_ifPKiSC_iPKfiiiSE_SE_iiiii,(.L_x_27498 - _ZN4vllm25paged_attention_v2_kernelI13__nv_bfloat16S1_Li32ELi32ELi128ELNS_18Fp8KVCacheDataTypeE0ELb1ELi512EEEvPfS3_PT_PKS4_PKT0_SA_ifPKiSC_iPKfiiiSE_SE_iiiii)
        .other          _ZN4vllm25paged_attention_v2_kernelI13__nv_bfloat16S1_Li32ELi32ELi128ELNS_18Fp8KVCacheDataTypeE0ELb1ELi512EEEvPfS3_PT_PKS4_PKT0_SA_ifPKiSC_iPKfiiiSE_SE_iiiii,@"STO_CUDA_ENTRY STV_DEFAULT"
_ZN4vllm25paged_attention_v2_kernelI13__nv_bfloat16S1_Li32ELi32ELi128ELNS_18Fp8KVCacheDataTypeE0ELb1ELi512EEEvPfS3_PT_PKS4_PKT0_SA_ifPKiSC_iPKfiiiSE_SE_iiiii:
.text._ZN4vllm25paged_attention_v2_kernelI13__nv_bfloat16S1_Li32ELi32ELi128ELNS_18Fp8KVCacheDataTypeE0ELb1ELi512EEEvPfS3_PT_PKS4_PKT0_SA_ifPKiSC_iPKfiiiSE_SE_iiiii:
        /* <DEDUP_REMOVED lines=16> */
[----:B------:R-:W2:Y:S01]  /*0100*/  S2UR UR18, SR_CTAID.X ;  /* 0x00000000001279c3 */ /* 0x000ea20000002500 */
[----:B------:R-:W3:Y:S01]  /*0110*/  LDCU UR4, c[0x0][0x3d8] ;  /* 0x00007b00ff0477ac */ /* 0x000ee20008000800 */
[----:B------:R-:W4:Y:S01]  /*0120*/  LDCU.64 UR6, c[0x0][0x3d0] ;  /* 0x00007a00ff0677ac */ /* 0x000f220008000a00 */
[----:B------:R-:W0:Y:S01]  /*0130*/  LDCU UR21, c[0x0][0x370] ;  /* 0x00006e00ff1577ac */ /* 0x000e220008000800 */
[----:B------:R-:W0:Y:S01]  /*0140*/  LDCU UR20, c[0x0][0x404] ;  /* 0x00008080ff1477ac */ /* 0x000e220008000800 */
[----:B-1----:R-:W-:Y:S01]  /*0150*/  MOV R0, UR11 ;  /* 0x0000000b00007c02 */ /* 0x002fe20008000f00 */
[----:B------:R-:W-:-:S03]  /*0160*/  UIADD3 UR9, UPT, UPT, UR22, -0x1, URZ ;  /* 0xffffffff16097890 */ /* 0x000fc6000fffe0ff */
[----:B------:R-:W-:Y:S01]  /*0170*/  IABS R5, R0 ;  /* 0x0000000000057213 */ /* 0x000fe20000000000 */
[----:B---3--:R-:W-:Y:S01]  /*0180*/  UIMAD UR4, UR16, UR4, URZ ;  /* 0x00000004100472a4 */ /* 0x008fe2000f8e02ff */
[----:B--2---:R-:W-:Y:S02]  /*0190*/  IMAD.U32 R3, RZ, RZ, UR18 ;  /* 0x00000012ff037e24 */ /* 0x004fe4000f8e00ff */
[----:B------:R-:W1:Y:S01]  /*01a0*/  I2F.RP R0, R5 ;  /* 0x0000000500007306 */ /* 0x000e620000209400 */
[----:B------:R-:W-:Y:S02]  /*01b0*/  USHF.R.S32.HI UR5, URZ, 0x1f, UR4 ;  /* 0x0000001fff057899 */ /* 0x000fe40008011404 */
[----:B----4-:R-:W-:Y:S01]  /*01c0*/  UISETP.NE.U32.AND UP0, UPT, UR6, URZ, UPT ;  /* 0x000000ff0600728c */ /* 0x010fe2000bf05070 */
[C---:B0-----:R-:W-:Y:S01]  /*01d0*/  ISETP.GT.U32.AND P0, PT, R14.reuse, 0x3, PT ;  /* 0x000000030e00780c */ /* 0x041fe20003f04070 */
[----:B------:R-:W0:Y:S02]  /*01e0*/  LDCU UR23, c[0x0][0x408] ;  /* 0x00008100ff1777ac */ /* 0x000e240008000800 */
[----:B------:R-:W-:Y:S01]  /*01f0*/  UISETP.NE.AND.EX UP0, UPT, UR7, URZ, UPT, UP0 ;  /* 0x000000ff0700728c */ /* 0x000fe2000bf05300 */
[----:B------:R-:W2:Y:S01]  /*0200*/  LDCU UR26, c[0x0][0x3fc] ;  /* 0x00007f80ff1a77ac */ /* 0x000ea20008000800 */
[----:B-1----:R-:W1:Y:S01]  /*0210*/  MUFU.RCP R0, R0 ;  /* 0x0000000000007308 */ /* 0x002e620000001000 */
[----:B------:R-:W3:Y:S07]  /*0220*/  LDCU UR27, c[0x0][0x3e0] ;  /* 0x00007c00ff1b77ac */ /* 0x000eee0008000800 */
[----:B------:R-:W4:Y:S01]  /*0230*/  @!P0 LDC.64 R6, c[0x0][0x398] ;  /* 0x0000e600ff068b82 */ /* 0x000f220000000a00 */
[----:B------:R-:W-:Y:S01]  /*0240*/  @!P0 IMAD.SHL.U32 R3, R3, 0x20, RZ ;  /* 0x0000002003038824 */ /* 0x000fe200078e00ff */
[----:B------:R-:W-:Y:S01]  /*0250*/  @!P0 SHF.L.U32 R2, R14, 0x3, RZ ;  /* 0x000000030e028819 */ /* 0x000fe200000006ff */
[----:B------:R-:W0:Y:S03]  /*0260*/  LDCU UR28, c[0x0][0x3dc] ;  /* 0x00007b80ff1c77ac */ /* 0x000e260008000800 */
[----:B------:R-:W-:Y:S01]  /*0270*/  @!P0 IADD3 R3, P1, P2, R2, UR4, R3 ;  /* 0x0000000402038c10 */ /* 0x000fe2000fa3e003 */
[----:B------:R-:W0:Y:S03]  /*0280*/  LDCU UR29, c[0x0][0x3b4] ;  /* 0x00007680ff1d77ac */ /* 0x000e260008000800 */
[----:B------:R-:W-:Y:S01]  /*0290*/  @!P0 IADD3.X R4, PT, PT, RZ, UR5, RZ, P1, P2 ;  /* 0x00000005ff048c10 */ /* 0x000fe20008fe44ff */
[----:B------:R-:W2:Y:S01]  /*02a0*/  @UP0 LDCU.64 UR4, c[0x0][0x3d0] ;  /* 0x00007a00ff0407ac */ /* 0x000ea20008000a00 */
[----:B-1----:R-:W-:-:S04]  /*02b0*/  VIADD R12, R0, 0xffffffe ;  /* 0x0ffffffe000c7836 */ /* 0x002fc80000000000 */
[----:B------:R-:W1:Y:S01]  /*02c0*/  F2I.FTZ.U32.TRUNC.NTZ R13, R12 ;  /* 0x0000000c000d7305 */ /* 0x000e62000021f000 */
[----:B----4-:R-:W-:-:S04]  /*02d0*/  @!P0 LEA R2, P1, R3, R6, 0x1 ;  /* 0x0000000603028211 */ /* 0x010fc800078208ff */
[----:B------:R-:W-:-:S05]  /*02e0*/  @!P0 LEA.HI.X R3, R3, R7, R4, 0x1, P1 ;  /* 0x0000000703038211 */ /* 0x000fca00008f0c04 */
[----:B------:R-:W4:Y:S04]  /*02f0*/  @!P0 LDG.E.CONSTANT R8, desc[UR14][R2.64] ;  /* 0x0000000e02088981 */ /* 0x000f28000c1e9900 */
[----:B------:R-:W4:Y:S04]  /*0300*/  @!P0 LDG.E.CONSTANT R9, desc[UR14][R2.64+0x4] ;  /* 0x0000040e02098981 */ /* 0x000f28000c1e9900 */
[----:B------:R-:W4:Y:S04]  /*0310*/  @!P0 LDG.E.CONSTANT R10, desc[UR14][R2.64+0x8] ;  /* 0x0000080e020a8981 */ /* 0x000f28000c1e9900 */
[----:B------:R3:W4:Y:S01]  /*0320*/  @!P0 LDG.E.CONSTANT R11, desc[UR14][R2.64+0xc] ;  /* 0x00000c0e020b8981 */ /* 0x000722000c1e9900 */
[----:B-1----:R-:W-:Y:S01]  /*0330*/  IMAD.MOV R0, RZ, RZ, -R13 ;  /* 0x000000ffff007224 */ /* 0x002fe200078e0a0d */
[----:B------:R-:W-:Y:S01]  /*0340*/  MOV R12, RZ ;  /* 0x000000ff000c7202 */ /* 0x000fe20000000f00 */
[----:B--2---:R-:W-:Y:S01]  /*0350*/  @UP0 UIMAD.WIDE.U32 UR4, UR18, 0x4, UR4 ;  /* 0x00000004120408a5 */ /* 0x004fe2000f8e0004 */
[----:B------:R-:W-:Y:S01]  /*0360*/  PLOP3.LUT P1, PT, PT, PT, UP0, 0x80, 0x8 ;  /* 0x000000000008781c */ /* 0x000fe20003f2f008 */
[----:B------:R-:W-:Y:S01]  /*0370*/  IMAD R15, R0, R5, RZ ;  /* 0x00000005000f7224 */ /* 0x000fe200078e02ff */
[----:B------:R-:W-:Y:S01]  /*0380*/  IABS R0, UR21 ;  /* 0x0000001500007c13 */ /* 0x000fe20008000000 */
[----:B------:R-:W-:-:S02]  /*0390*/  HFMA2 R4, -RZ, RZ, 0, 0 ;  /* 0x00000000ff047431 */ /* 0x000fc400000001ff */
[----:B------:R-:W-:-:S04]  /*03a0*/  IMAD.HI.U32 R12, R13, R15, R12 ;  /* 0x0000000f0d0c7227 */ /* 0x000fc800078e000c */
[----:B------:R-:W-:Y:S02]  /*03b0*/  IMAD.U32 R6, RZ, RZ, UR4 ;  /* 0x00000004ff067e24 */ /* 0x000fe4000f8e00ff */
[----:B------:R-:W-:-:S04]  /*03c0*/  IMAD.HI.U32 R12, R12, R0, RZ ;  /* 0x000000000c0c7227 */ /* 0x000fc800078e00ff */
[----:B------:R-:W-:Y:S01]  /*03d0*/  IMAD.U32 R7, RZ, RZ, UR5 ;  /* 0x00000005ff077e24 */ /* 0x000fe2000f8e00ff */
[----:B------:R-:W-:-:S04]  /*03e0*/  R2UR UR4, R12 ;  /* 0x000000000c0472ca */ /* 0x000fc800000e0000 */
[----:B------:R1:W5:Y:S01]  /*03f0*/  @P1 LDG.E.CONSTANT R4, desc[UR14][R6.64] ;  /* 0x0000000e06041981 */ /* 0x000362000c1e9900 */
[----:B------:R-:W-:Y:S01]  /*0400*/  ULOP3.LUT UR5, UR21, UR11, URZ, 0x3c, !UPT ;  /* 0x0000000b15057292 */ /* 0x000fe2000f8e3cff */
[----:B------:R-:W-:Y:S01]  /*0410*/  IABS R17, UR18 ;  /* 0x0000001200117c13 */ /* 0x000fe20008000000 */
[----:B------:R-:W-:Y:S01]  /*0420*/  UISETP.NE.AND UP0, UPT, UR11, URZ, UPT ;  /* 0x000000ff0b00728c */ /* 0x000fe2000bf05270 */
[----:B------:R-:W-:Y:S01]  /*0430*/  BSSY.RECONVERGENT B0, `(.L_x_18419) ;  /* 0x0000174000007945 */ /* 0x000fe20003800200 */
[----:B------:R-:W-:-:S04]  /*0440*/  UISETP.GE.AND UP1, UPT, UR5, URZ, UPT ;  /* 0x000000ff0500728c */ /* 0x000fc8000bf26270 */
[----:B---3--:R-:W-:-:S04]  /*0450*/  IMAD R2, RZ, RZ, -UR4 ;  /* 0x80000004ff027e24 */ /* 0x008fc8000f8e02ff */
[----:B------:R-:W-:Y:S02]  /*0460*/  IMAD R0, R5, R2, R0 ;  /* 0x0000000205007224 */ /* 0x000fe400078e0200 */
[----:B------:R-:W-:-:S03]  /*0470*/  IMAD.U32 R2, RZ, RZ, UR4 ;  /* 0x00000004ff027e24 */ /* 0x000fc6000f8e00ff */
[----:B------:R-:W-:-:S13]  /*0480*/  ISETP.GT.U32.AND P1, PT, R5, R0, PT ;  /* 0x000000000500720c */ /* 0x000fda0003f24070 */
[----:B------:R-:W-:Y:S01]  /*0490*/  @!P1 IADD3 R2, PT, PT, R2, 0x1, RZ ;  /* 0x0000000102029810 */ /* 0x000fe20007ffe0ff */
[----:B------:R-:W-:-:S03]  /*04a0*/  @!P1 IMAD.IADD R0, R0, 0x1, -R5 ;  /* 0x0000000100009824 */ /* 0x000fc600078e0a05 */
[----:B------:R-:W-:Y:S02]  /*04b0*/  @!P1 R2UR UR4, R2 ;  /* 0x00000000020492ca */ /* 0x000fe400000e0000 */
[----:B------:R-:W-:-:S11]  /*04c0*/  ISETP.GE.U32.AND P1, PT, R0, R5, PT ;  /* 0x000000050000720c */ /* 0x000fd60003f26070 */
[----:B------:R-:W-:-:S05]  /*04d0*/  IMAD.U32 R0, RZ, RZ, UR4 ;  /* 0x00000004ff007e24 */ /* 0x000fca000f8e00ff */
[----:B------:R-:W-:-:S04]  /*04e0*/  @P1 IADD3 R0, PT, PT, R0, 0x1, RZ ;  /* 0x0000000100001810 */ /* 0x000fc80007ffe0ff */
[----:B------:R-:W-:Y:S01]  /*04f0*/  @P1 R2UR UR4, R0 ;  /* 0x00000000000412ca */ /* 0x000fe200000e0000 */
[----:B------:R-:W-:-:S05]  /*0500*/  IMAD.U32 R0, RZ, RZ, UR20 ;  /* 0x00000014ff007e24 */ /* 0x000fca000f8e00ff */
[----:B------:R-:W-:-:S04]  /*0510*/  IABS R0, R0 ;  /* 0x0000000000007213 */ /* 0x000fc80000000000 */
[----:B------:R-:W2:Y:S03]  /*0520*/  I2F.RP R12, R0 ;  /* 0x00000000000c7306 */ /* 0x000ea60000209400 */
[----:B------:R-:W-:Y:S02]  /*0530*/  UMOV UR10, UR4 ;  /* 0x00000004000a7c82 */ /* 0x000fe40008000000 */
[----:B------:R-:W-:Y:S02]  /*0540*/  @!UP1 UIADD3 UR10, UPT, UPT, URZ, -UR10, URZ ;  /* 0x8000000aff0a9290 */ /* 0x000fe4000fffe0ff */
[----:B------:R-:W-:Y:S02]  /*0550*/  @!UP0 ULOP3.LUT UR10, URZ, UR11, URZ, 0x33, !UPT ;  /* 0x0000000bff0a8292 */ /* 0x000fe4000f8e33ff */
[----:B0-----:R-:W-:Y:S02]  /*0560*/  UISETP.GE.AND UP0, UPT, UR23, URZ, UPT ;  /* 0x000000ff1700728c */ /* 0x001fe4000bf06270 */
[----:B------:R-:W-:-:S02]  /*0570*/  UISETP.NE.AND UP1, UPT, UR20, URZ, UPT ;  /* 0x000000ff1400728c */ /* 0x000fc4000bf25270 */
[----:B------:R-:W-:Y:S01]  /*0580*/  IMAD.U32 R15, RZ, RZ, UR10 ;  /* 0x0000000aff0f7e24 */ /* 0x000fe2000f8e00ff */
[----:B--2---:R-:W1:Y:S04]  /*0590*/  MUFU.RCP R12, R12 ;  /* 0x0000000c000c7308 */ /* 0x004e680000001000 */
[-C--:B------:R-:W-:Y:S02]  /*05a0*/  IABS R13, R15.reuse ;  /* 0x0000000f000d7213 */ /* 0x080fe40000000000 */
[----:B------:R-:W-:Y:S02]  /*05b0*/  IABS R15, R15 ;  /* 0x0000000f000f7213 */ /* 0x000fe40000000000 */
[----:B------:R-:W0:Y:S01]  /*05c0*/  I2F.RP R5, R13 ;  /* 0x0000000d00057306 */ /* 0x000e220000209400 */
[----:B-1----:R-:W-:-:S02]  /*05d0*/  VIADD R6, R12, 0xffffffe ;  /* 0x0ffffffe0c067836 */ /* 0x002fc40000000000 */
[----:B------:R-:W-:Y:S01]  /*05e0*/  IMAD.U32 R12, RZ, RZ, UR9 ;  /* 0x00000009ff0c7e24 */ /* 0x000fe2000f8e00ff */
[----:B------:R-:W-:-:S04]  /*05f0*/  ULOP3.LUT UR9, UR9, UR20, URZ, 0x3c, !UPT ;  /* 0x0000001409097292 */ /* 0x000fc8000f8e3cff */
[----:B------:R1:W2:Y:S01]  /*0600*/  F2I.FTZ.U32.TRUNC.NTZ R7, R6 ;  /* 0x0000000600077305 */ /* 0x0002a2000021f000 */
[----:B------:R-:W-:Y:S02]  /*0610*/  UISETP.GE.AND UP2, UPT, UR9, URZ, UPT ;  /* 0x000000ff0900728c */ /* 0x000fe4000bf46270 */
[----:B------:R-:W-:-:S05]  /*0620*/  ULOP3.LUT UR9, UR18, UR10, URZ, 0x3c, !UPT ;  /* 0x0000000a12097292 */ /* 0x000fca000f8e3cff */
[----:B0-----:R-:W0:Y:S01]  /*0630*/  MUFU.RCP R5, R5 ;  /* 0x0000000500057308 */ /* 0x001e220000001000 */
[----:B-1----:R-:W-:-:S05]  /*0640*/  HFMA2 R6, -RZ, RZ, 0, 0 ;  /* 0x00000000ff067431 */ /* 0x002fca00000001ff */
[----:B------:R-:W-:Y:S02]  /*0650*/  R2UR UR6, R6 ;  /* 0x00000000060672ca */ /* 0x000fe400000e0000 */
[----:B--2---:R-:W-:Y:S02]  /*0660*/  R2UR UR7, R7 ;  /* 0x00000000070772ca */ /* 0x004fe400000e0000 */
[----:B------:R-:W-:-:S04]  /*0670*/  IABS R6, R12 ;  /* 0x0000000c00067213 */ /* 0x000fc80000000000 */
[----:B------:R-:W-:Y:S01]  /*0680*/  R2UR UR12, R6 ;  /* 0x00000000060c72ca */ /* 0x000fe200000e0000 */
[----:B------:R-:W-:Y:S01]  /*0690*/  IMAD.MOV.U32 R6, RZ, RZ, R0 ;  /* 0x000000ffff067224 */ /* 0x000fe200078e0000 */
[----:B0-----:R-:W-:Y:S01]  /*06a0*/  IADD3 R2, PT, PT, R5, 0xffffffe, RZ ;  /* 0x0ffffffe05027810 */ /* 0x001fe20007ffe0ff */
[----:B------:R-:W-:-:S03]  /*06b0*/  IMAD R5, R7, R0, RZ ;  /* 0x0000000007057224 */ /* 0x000fc600078e02ff */
[----:B------:R0:W1:Y:S02]  /*06c0*/  F2I.FTZ.U32.TRUNC.NTZ R3, R2 ;  /* 0x0000000200037305 */ /* 0x000064000021f000 */
[----:B------:R-:W-:-:S05]  /*06d0*/  IADD3 R5, PT, PT, RZ, -R5, RZ ;  /* 0x80000005ff057210 */ /* 0x000fca0007ffe0ff */
[----:B------:R-:W-:Y:S01]  /*06e0*/  IMAD.HI.U32 R5, R7, R5, UR6 ;  /* 0x0000000607057e27 */ /* 0x000fe2000f8e0005 */
[----:B------:R-:W-:-:S03]  /*06f0*/  SHF.R.U32.HI R7, RZ, 0x5, R14 ;  /* 0x00000005ff077819 */ /* 0x000fc6000001160e */
[----:B0-----:R-:W-:Y:S01]  /*0700*/  IMAD.MOV.U32 R2, RZ, RZ, RZ ;  /* 0x000000ffff027224 */ /* 0x001fe200078e00ff */
[----:B------:R-:W-:Y:S02]  /*0710*/  R2UR UR30, R5 ;  /* 0x00000000051e72ca */ /* 0x000fe400000e0000 */
[----:B------:R-:W0:Y:S01]  /*0720*/  @!P0 S2R R5, SR_CgaCtaId ;  /* 0x0000000000058919 */ /* 0x000e220000008800 */
[----:B-1----:R-:W-:Y:S01]  /*0730*/  R2UR UR5, R3 ;  /* 0x00000000030572ca */ /* 0x002fe200000e0000 */
[----:B------:R-:W-:Y:S01]  /*0740*/  IMAD.MOV R16, RZ, RZ, -R3 ;  /* 0x000000ffff107224 */ /* 0x000fe200078e0a03 */
[----:B------:R-:W-:-:S03]  /*0750*/  R2UR UR4, R2 ;  /* 0x00000000020472ca */ /* 0x000fc600000e0000 */
[----:B------:R-:W-:-:S10]  /*0760*/  IMAD R2, R16, R13, RZ ;  /* 0x0000000d10027224 */ /* 0x000fd400078e02ff */
[----:B------:R-:W-:-:S04]  /*0770*/  IMAD.HI.U32 R2, R3, R2, UR4 ;  /* 0x0000000403027e27 */ /* 0x000fc8000f8e0002 */
[----:B------:R-:W-:Y:S01]  /*0780*/  IMAD.MOV.U32 R3, RZ, RZ, R17 ;  /* 0x000000ffff037224 */ /* 0x000fe200078e0011 */
[----:B------:R-:W-:Y:S01]  /*0790*/  R2UR UR4, R2 ;  /* 0x00000000020472ca */ /* 0x000fe200000e0000 */
[----:B------:R-:W-:-:S03]  /*07a0*/  IMAD.MOV R2, RZ, RZ, -R15 ;  /* 0x000000ffff027224 */ /* 0x000fc600078e0a0f */
[----:B------:R-:W-:-:S13]  /*07b0*/  R2UR UR6, R3 ;  /* 0x00000000030672ca */ /* 0x000fda00000e0000 */
[----:B------:R-:W-:Y:S02]  /*07c0*/  UIMAD.WIDE.U32 UR4, UR4, UR6, URZ ;  /* 0x00000006040472a5 */ /* 0x000fe4000f8e00ff */
[----:B------:R-:W-:Y:S01]  /*07d0*/  MOV R3, UR6 ;  /* 0x0000000600037c02 */ /* 0x000fe20008000f00 */
[----:B------:R-:W-:Y:S02]  /*07e0*/  UIMAD.WIDE.U32 UR6, UR30, UR12, URZ ;  /* 0x0000000c1e0672a5 */ /* 0x000fe4000f8e00ff */
[----:B------:R-:W-:Y:S02]  /*07f0*/  UIADD3 UR4, UPT, UPT, UR22, 0x1f, URZ ;  /* 0x0000001f16047890 */ /* 0x000fe4000fffe0ff */
[----:B------:R-:W-:Y:S01]  /*0800*/  UMOV UR8, UR5 ;  /* 0x0000000500087c82 */ /* 0x000fe20008000000 */
[----:B------:R-:W-:Y:S01]  /*0810*/  ULEA UR5, UR19, 0x10, 0x4 ;  /* 0x0000001013057891 */ /* 0x000fe2000f8e20ff */
[----:B------:R-:W-:Y:S01]  /*0820*/  IMAD R2, R2, UR8, R3 ;  /* 0x0000000802027c24 */ /* 0x000fe2000f8e0203 */
[----:B------:R-:W-:Y:S01]  /*0830*/  USHF.R.U32.HI UR4, URZ, 0x5, UR4 ;  /* 0x00000005ff047899 */ /* 0x000fe20008011604 */
[----:B------:R-:W-:-:S03]  /*0840*/  IMAD R3, RZ, RZ, -UR7 ;  /* 0x80000007ff037e24 */ /* 0x000fc6000f8e02ff */
[----:B------:R-:W1:Y:S01]  /*0850*/  LDCU UR6, c[0x0][0x3f8] ;  /* 0x00007f00ff0677ac */ /* 0x000e620008000800 */
[----:B------:R-:W-:Y:S01]  /*0860*/  ISETP.GT.U32.AND P1, PT, R13, R2, PT ;  /* 0x000000020d00720c */ /* 0x000fe20003f24070 */
[C---:B------:R-:W-:Y:S01]  /*0870*/  IMAD R3, R0.reuse, R3, UR12 ;  /* 0x0000000c00037e24 */ /* 0x040fe2000f8e0203 */
[----:B------:R-:W-:Y:S01]  /*0880*/  UISETP.LT.U32.AND UP3, UPT, UR4, UR5, UPT ;  /* 0x000000050400728c */ /* 0x000fe2000bf61070 */
[----:B------:R-:W2:Y:S03]  /*0890*/  LDCU.64 UR12, c[0x0][0x3a0] ;  /* 0x00007400ff0c77ac */ /* 0x000ea60008000a00 */
[----:B------:R-:W-:Y:S01]  /*08a0*/  ISETP.GT.U32.AND P2, PT, R0, R3, PT ;  /* 0x000000030000720c */ /* 0x000fe20003f44070 */
[----:B------:R-:W-:-:S06]  /*08b0*/  USEL UR4, UR4, UR5, UP3 ;  /* 0x0000000504047287 */ /* 0x000fcc0009800000 */
[----:B------:R-:W-:Y:S01]  /*08c0*/  VOTEU.ANY UP4, P1 ;  /* 0x0000000000ff7886 */ /* 0x000fe20000880100 */
[----:B------:R-:W-:-:S04]  /*08d0*/  PLOP3.LUT P1, PT, PT, PT, UP4, 0x80, 0x8 ;  /* 0x000000000008781c */ /* 0x000fc80003f2f048 */
[----:B------:R-:W-:Y:S01]  /*08e0*/  @!UP4 UIADD3 UR8, UPT, UPT, UR8, 0x1, URZ ;  /* 0x000000010808c890 */ /* 0x000fe2000fffe0ff */
[----:B------:R-:W-:Y:S01]  /*08f0*/  VOTEU.ANY UP6, P2 ;  /* 0x0000000000ff7886 */ /* 0x000fe200010c0100 */
[----:B------:R-:W-:Y:S01]  /*0900*/  PLOP3.LUT P2, PT, PT, PT, UP6, 0x80, 0x8 ;  /* 0x000000000008781c */ /* 0x000fe20003f4f068 */
[----:B------:R-:W-:Y:S02]  /*0910*/  UISETP.GE.AND UP4, UPT, UR9, URZ, UPT ;  /* 0x000000ff0900728c */ /* 0x000fe4000bf86270 */
[----:B-1----:R-:W-:Y:S02]  /*0920*/  @UP0 UIMAD UR9, UR21, UR6, UR18 ;  /* 0x00000006150902a4 */ /* 0x002fe4000f8e0212 */
[----:B------:R-:W-:Y:S02]  /*0930*/  @!UP6 UIADD3 UR7, UPT, UPT, UR7, 0x1, URZ ;  /* 0x000000010707e890 */ /* 0x000fe4000fffe0ff */
[----:B------:R-:W-:Y:S01]  /*0940*/  @!P1 IMAD.IADD R2, R2, 0x1, -R13 ;  /* 0x0000000102029824 */ /* 0x000fe200078e0a0d */
[----:B------:R-:W-:-:S04]  /*0950*/  @UP0 UIMAD UR9, UR9, UR23, 0x1 ;  /* 0x00000001090904a4 */ /* 0x000fc8000f8e0217 */
[----:B------:R-:W-:Y:S02]  /*0960*/  ISETP.GE.U32.AND P1, PT, R2, R13, PT ;  /* 0x0000000d0200720c */ /* 0x000fe40003f26070 */
[-C--:B------:R-:W-:Y:S02]  /*0970*/  @!P2 IADD3 R3, PT, PT, R3, -R0.reuse, RZ ;  /* 0x800000000303a210 */ /* 0x080fe40007ffe0ff */
[----:B------:R-:W-:Y:S02]  /*0980*/  @!P0 MOV R2, 0x400 ;  /* 0x0000040000028802 */ /* 0x000fe40000000f00 */
[----:B------:R-:W-:Y:S02]  /*0990*/  ISETP.GE.U32.AND P2, PT, R3, R0, PT ;  /* 0x000000000300720c */ /* 0x000fe40003f46070 */
[----:B0-----:R-:W-:Y:S01]  /*09a0*/  @!P0 LEA R3, R5, R2, 0x18 ;  /* 0x0000000205038211 */ /* 0x001fe200078ec0ff */
[----:B------:R-:W-:Y:S02]  /*09b0*/  IMAD.U32 R2, RZ, RZ, UR19 ;  /* 0x00000013ff027e24 */ /* 0x000fe4000f8e00ff */
[----:B------:R-:W-:-:S02]  /*09c0*/  IMAD.MOV.U32 R5, RZ, RZ, -0x800001 ;  /* 0xff7fffffff057424 */ /* 0x000fc400078e00ff */
[----:B------:R-:W-:Y:S01]  /*09d0*/  VOTEU.ANY UP5, P1 ;  /* 0x0000000000ff7886 */ /* 0x000fe200008a0100 */
[----:B------:R-:W-:Y:S01]  /*09e0*/  @!P0 IMAD R3, R14, 0x10, R3 ;  /* 0x000000100e038824 */ /* 0x000fe200078e0203 */
[----:B------:R-:W-:-:S03]  /*09f0*/  LEA R15, R2, R7, 0x4 ;  /* 0x00000007020f7211 */ /* 0x000fc600078e20ff */
[----:B------:R-:W-:Y:S02]  /*0a00*/  @UP5 UIADD3 UR8, UPT, UPT, UR8, 0x1, URZ ;  /* 0x0000000108085890 */ /* 0x000fe4000fffe0ff */
[----:B------:R-:W-:Y:S01]  /*0a10*/  UISETP.NE.AND UP5, UPT, UR10, URZ, UPT ;  /* 0x000000ff0a00728c */ /* 0x000fe2000bfa5270 */
[----:B------:R-:W-:Y:S01]  /*0a20*/  VOTEU.ANY UP6, P2 ;  /* 0x0000000000ff7886 */ /* 0x000fe200010c0100 */
[----:B------:R-:W-:-:S04]  /*0a30*/  @!UP4 UIADD3 UR8, UPT, UPT, URZ, -UR8, URZ ;  /* 0x80000008ff08c290 */ /* 0x000fc8000fffe0ff */
[----:B------:R-:W-:-:S05]  /*0a40*/  @UP6 UIADD3 UR7, UPT, UPT, UR7, 0x1, URZ ;  /* 0x0000000107076890 */ /* 0x000fca000fffe0ff */
        /* <DEDUP_REMOVED lines=10> */
[----:B--2---:R-:W-:Y:S05]  /*0af0*/  @P0 BRA `(.L_x_18420) ;  /* 0x00000010001c0947 */ /* 0x004fea0003800000 */
[----:B------:R-:W1:Y:S01]  /*0b00*/  S2UR UR6, SR_CgaCtaId ;  /* 0x00000000000679c3 */ /* 0x000e620000008800 */
[----:B------:R-:W-:Y:S01]  /*0b10*/  UMOV UR5, 0x400 ;  /* 0x0000040000057882 */ /* 0x000fe20000000000 */
[----:B------:R-:W2:Y:S01]  /*0b20*/  LDCU UR4, c[0x0][0x3c8] ;  /* 0x00007900ff0477ac */ /* 0x000ea20008000800 */
[----:B0-----:R-:W-:Y:S01]  /*0b30*/  IMAD.WIDE.U32 R2, R15, 0x4, RZ ;  /* 0x000000040f027825 */ /* 0x001fe200078e00ff */
[----:B------:R-:W-:Y:S01]  /*0b40*/  LOP3.LUT R0, R14, 0x1f, RZ, 0xc0, !PT ;  /* 0x0000001f0e007812 */ /* 0x000fe200078ec0ff */
[----:B------:R-:W0:Y:S01]  /*0b50*/  LDCU.64 UR24, c[0x0][0x3b8] ;  /* 0x00007700ff1877ac */ /* 0x000e220008000a00 */
[----:B------:R-:W-:Y:S01]  /*0b60*/  LEA R29, R7, UR17, 0x5 ;  /* 0x00000011071d7c11 */ /* 0x000fe2000f8e28ff */
[----:B--2---:R-:W-:Y:S02]  /*0b70*/  UIMAD UR4, UR16, UR4, URZ ;  /* 0x00000004100472a4 */ /* 0x004fe4000f8e02ff */
[----:B-1----:R-:W-:-:S04]  /*0b80*/  ULEA UR7, UR6, UR5, 0x18 ;  /* 0x0000000506077291 */ /* 0x002fc8000f8ec0ff */
[----:B------:R-:W-:Y:S01]  /*0b90*/  MOV R5, UR4 ;  /* 0x0000000400057c02 */ /* 0x000fe20008000f00 */
[----:B------:R-:W-:-:S04]  /*0ba0*/  UIADD3 UR4, UPT, UPT, UR5, 0x60, URZ ;  /* 0x0000006005047890 */ /* 0x000fc8000fffe0ff */
[----:B------:R-:W-:Y:S01]  /*0bb0*/  IMAD.WIDE R2, R5, 0x4, R2 ;  /* 0x0000000405027825 */ /* 0x000fe200078e0202 */
[----:B------:R-:W-:Y:S01]  /*0bc0*/  ULEA UR4, UR6, UR4, 0x18 ;  /* 0x0000000406047291 */ /* 0x000fe2000f8ec0ff */
[----:B------:R-:W1:Y:S02]  /*0bd0*/  LDS.128 R24, [UR7] ;  /* 0x00000007ff187984 */ /* 0x000e640008000c00 */
[----:B------:R-:W-:Y:S01]  /*0be0*/  IMAD.MOV.U32 R5, RZ, RZ, -0x800001 ;  /* 0xff7fffffff057424 */ /* 0x000fe200078e00ff */
[----:B0-----:R-:W-:Y:S01]  /*0bf0*/  IADD3 R12, P0, PT, R2, UR24, RZ ;  /* 0x00000018020c7c10 */ /* 0x001fe2000ff1e0ff */
[----:B------:R-:W0:Y:S01]  /*0c00*/  LDS.128 R20, [UR7+0x10] ;  /* 0x00001007ff147984 */ /* 0x000e220008000c00 */
[----:B------:R-:W-:Y:S01]  /*0c10*/  IMAD R2, R7, 0x20, R0 ;  /* 0x0000002007027824 */ /* 0x000fe200078e0200 */
[----:B------:R-:W-:Y:S01]  /*0c20*/  MOV R7, R15 ;  /* 0x0000000f00077202 */ /* 0x000fe20000000f00 */
[----:B------:R-:W-:Y:S01]  /*0c30*/  IMAD.IADD R0, R0, 0x1, R29 ;  /* 0x0000000100007824 */ /* 0x000fe200078e021d */
[----:B------:R-:W2:Y:S01]  /*0c40*/  LDS.128 R16, [UR7+0x20] ;  /* 0x00002007ff107984 */ /* 0x000ea20008000c00 */
[----:B------:R-:W-:Y:S01]  /*0c50*/  VIADD R15, R29, 0x1 ;  /* 0x000000011d0f7836 */ /* 0x000fe20000000000 */
[----:B------:R-:W-:Y:S01]  /*0c60*/  IADD3.X R13, PT, PT, R3, UR25, RZ, P0, !PT ;  /* 0x00000019030d7c10 */ /* 0x000fe200087fe4ff */
[C---:B------:R-:W-:Y:S01]  /*0c70*/  VIADD R28, R0.reuse, 0x1 ;  /* 0x00000001001c7836 */ /* 0x040fe20000000000 */
[----:B------:R-:W3:Y:S01]  /*0c80*/  LDS.128 R8, [UR7+0x30] ;  /* 0x00003007ff087984 */ /* 0x000ee20008000c00 */
[----:B------:R-:W-:-:S02]  /*0c90*/  IADD3 R42, PT, PT, R0, -UR22, RZ ;  /* 0x80000016002a7c10 */ /* 0x000fc4000fffe0ff */
[----:B------:R-:W-:-:S07]  /*0ca0*/  LEA R29, R2, UR4, 0x2 ;  /* 0x00000004021d7c11 */ /* 0x000fce000f8e10ff */
.L_x_18423:
[----:B------:R-:W4:Y:S01]  /*0cb0*/  LDC R34, c[0x0][0x400] ;  /* 0x00010000ff227b82 */ /* 0x000f220000000800 */
[----:B------:R-:W-:Y:S01]  /*0cc0*/  VIADD R3, R15, 0xffffffff ;  /* 0xffffffff0f037836 */ /* 0x000fe20000000000 */
[----:B------:R-:W-:Y:S01]  /*0cd0*/  UIADD3 UR4, UPT, UPT, UR10, -UR26, URZ ;  /* 0x8000001a0a047290 */ /* 0x000fe2000fffe0ff */
[----:B------:R-:W-:Y:S03]  /*0ce0*/  BSSY.RECONVERGENT B1, `(.L_x_18421) ;  /* 0x00000da000017945 */ /* 0x000fe60003800200 */
[----:B------:R-:W-:Y:S02]  /*0cf0*/  IABS R33, R3 ;  /* 0x0000000300217213 */ /* 0x000fe40000000000 */
[----:B------:R-:W1:Y:S03]  /*0d00*/  LDC R2, c[0x0][0x404] ;  /* 0x00010100ff027b82 */ /* 0x000e660000000800 */
[----:B------:R-:W-:-:S05]  /*0d10*/  IMAD.HI.U32 R31, R33, UR30, RZ ;  /* 0x0000001e211f7c27 */ /* 0x000fca000f8e00ff */
[----:B------:R-:W-:Y:S02]  /*0d20*/  IADD3 R35, PT, PT, RZ, -R31, RZ ;  /* 0x8000001fff237210 */ /* 0x000fe40007ffe0ff */
[----:B----4-:R-:W-:-:S04]  /*0d30*/  IABS R30, R34 ;  /* 0x00000022001e7213 */ /* 0x010fc80000000000 */
[----:B------:R-:W4:Y:S01]  /*0d40*/  I2F.RP R32, R30 ;  /* 0x0000001e00207306 */ /* 0x000f220000209400 */
[-C--:B-1----:R-:W-:Y:S02]  /*0d50*/  IABS R0, R2.reuse ;  /* 0x0000000200007213 */ /* 0x082fe40000000000 */
[----:B------:R-:W-:-:S03]  /*0d60*/  LOP3.LUT R3, R3, R2, RZ, 0x3c, !PT ;  /* 0x0000000203037212 */ /* 0x000fc600078e3cff */
[----:B------:R-:W-:Y:S01]  /*0d70*/  IMAD R33, R0, R35, R33 ;  /* 0x0000002300217224 */ /* 0x000fe200078e0221 */
[----:B------:R-:W-:-:S04]  /*0d80*/  ISETP.GE.AND P2, PT, R3, RZ, PT ;  /* 0x000000ff0300720c */ /* 0x000fc80003f46270 */
[----:B------:R-:W-:Y:S01]  /*0d90*/  ISETP.GT.U32.AND P1, PT, R6, R33, PT ;  /* 0x000000210600720c */ /* 0x000fe20003f24070 */
[----:B----4-:R-:W1:-:S12]  /*0da0*/  MUFU.RCP R32, R32 ;  /* 0x0000002000207308 */ /* 0x010e580000001000 */
[----:B------:R-:W-:Y:S01]  /*0db0*/  @!P1 IMAD.IADD R33, R33, 0x1, -R0 ;  /* 0x0000000121219824 */ /* 0x000fe200078e0a00 */
[----:B------:R-:W-:Y:S02]  /*0dc0*/  @!P1 IADD3 R31, PT, PT, R31, 0x1, RZ ;  /* 0x000000011f1f9810 */ /* 0x000fe40007ffe0ff */
[----:B------:R-:W-:Y:S02]  /*0dd0*/  ISETP.NE.AND P1, PT, R2, RZ, PT ;  /* 0x000000ff0200720c */ /* 0x000fe40003f25270 */
[----:B------:R-:W-:Y:S01]  /*0de0*/  ISETP.GE.U32.AND P0, PT, R33, R6, PT ;  /* 0x000000062100720c */ /* 0x000fe20003f06070 */
[----:B-1----:R-:W-:-:S04]  /*0df0*/  VIADD R33, R32, 0xffffffe ;  /* 0x0ffffffe20217836 */ /* 0x002fc80000000000 */
[----:B------:R-:W1:Y:S08]  /*0e00*/  F2I.FTZ.U32.TRUNC.NTZ R3, R33 ;  /* 0x0000002100037305 */ /* 0x000e70000021f000 */
[----:B------:R-:W-:-:S04]  /*0e10*/  @P0 VIADD R31, R31, 0x1 ;  /* 0x000000011f1f0836 */ /* 0x000fc80000000000 */
[----:B------:R-:W-:Y:S02]  /*0e20*/  IMAD.MOV.U32 R36, RZ, RZ, R31 ;  /* 0x000000ffff247224 */ /* 0x000fe400078e001f */
[----:B-1----:R-:W-:-:S03]  /*0e30*/  IMAD.MOV R35, RZ, RZ, -R3 ;  /* 0x000000ffff237224 */ /* 0x002fc600078e0a03 */
        /* <DEDUP_REMOVED lines=19> */
[----:B------:R-:W-:-:S04]  /*0f70*/  @!P1 LOP3.LUT R3, RZ, R34, RZ, 0x33, !PT ;  /* 0x00000022ff039212 */ /* 0x000fc800078e33ff */
[----:B------:R-:W-:-:S13]  /*0f80*/  ISETP.EQ.OR P0, PT, R3, RZ, P0 ;  /* 0x000000ff0300720c */ /* 0x000fda0000702670 */
[----:B------:R-:W-:-:S05]  /*0f90*/  @!P0 MOV R2, 0xff7fffff ;  /* 0xff7fffff00028802 */ /* 0x000fca0000000f00 */
[----:B------:R1:W-:Y:S01]  /*0fa0*/  @!P0 STS [R29], R2 ;  /* 0x000000021d008388 */ /* 0x0003e20000000800 */
[----:B------:R-:W-:Y:S05]  /*0fb0*/  @!P0 BRA `(.L_x_18422) ;  /* 0x0000000800b08947 */ /* 0x000fea0003800000 */
[----:B------:R-:W4:Y:S01]  /*0fc0*/  LDG.E.CONSTANT R31, desc[UR14][R12.64] ;  /* 0x0000000e0c1f7981 */ /* 0x000f22000c1e9900 */
[----:B-1----:R-:W-:Y:S01]  /*0fd0*/  IMAD.SHL.U32 R2, R14, 0x8, RZ ;  /* 0x000000080e027824 */ /* 0x002fe200078e00ff */
[----:B------:R-:W-:-:S04]  /*0fe0*/  UIMAD UR4, UR8, UR27, URZ ;  /* 0x0000001b080472a4 */ /* 0x000fc8000f8e02ff */
[----:B------:R-:W-:Y:S02]  /*0ff0*/  LOP3.LUT R2, R2, 0xf8, RZ, 0xc0, !PT ;  /* 0x000000f802027812 */ /* 0x000fe400078ec0ff */
[----:B------:R-:W-:Y:S02]  /*1000*/  IMAD.U32 R3, RZ, RZ, UR4 ;  /* 0x00000004ff037e24 */ /* 0x000fe4000f8e00ff */
[----:B------:R-:W-:-:S04]  /*1010*/  IADD3 R2, P0, PT, R2, UR4, RZ ;  /* 0x0000000402027c10 */ /* 0x000fc8000ff1e0ff */
[----:B------:R-:W-:-:S03]  /*1020*/  LEA.HI.X.SX32 R3, R3, RZ, 0x1, P0 ;  /* 0x000000ff03037211 */ /* 0x000fc600000f0eff */
[----:B----4-:R-:W-:-:S03]  /*1030*/  IMAD.WIDE R30, R31, UR28, R2 ;  /* 0x0000001c1f1e7c25 */ /* 0x010fc6000f8e0202 */
[----:B------:R-:W-:-:S04]  /*1040*/  LEA R2, P0, R30, UR12, 0x1 ;  /* 0x0000000c1e027c11 */ /* 0x000fc8000f8008ff */
[----:B------:R-:W-:-:S05]  /*1050*/  LEA.HI.X R3, R30, UR13, R31, 0x1, P0 ;  /* 0x0000000d1e037c11 */ /* 0x000fca00080f0c1f */
[----:B------:R-:W4:Y:S04]  /*1060*/  LDG.E.CONSTANT R39, desc[UR14][R2.64+0x200] ;  /* 0x0002000e02277981 */ /* 0x000f28000c1e9900 */
[----:B------:R-:W2:Y:S04]  /*1070*/  LDG.E.CONSTANT R36, desc[UR14][R2.64] ;  /* 0x0000000e02247981 */ /* 0x000ea8000c1e9900 */
[----:B------:R-:W3:Y:S04]  /*1080*/  LDG.E.CONSTANT R31, desc[UR14][R2.64+0x204] ;  /* 0x0002040e021f7981 */ /* 0x000ee8000c1e9900 */
[----:B------:R-:W3:Y:S04]  /*1090*/  LDG.E.CONSTANT R30, desc[UR14][R2.64+0x4] ;  /* 0x0000040e021e7981 */ /* 0x000ee8000c1e9900 */
[----:B------:R-:W3:Y:S04]  /*10a0*/  LDG.E.CONSTANT R33, desc[UR14][R2.64+0x208] ;  /* 0x0002080e02217981 */ /* 0x000ee8000c1e9900 */
[----:B------:R-:W3:Y:S04]  /*10b0*/  LDG.E.CONSTANT R32, desc[UR14][R2.64+0x8] ;  /* 0x0000080e02207981 */ /* 0x000ee8000c1e9900 */
[----:B------:R-:W3:Y:S04]  /*10c0*/  LDG.E.CONSTANT R34, desc[UR14][R2.64+0x20c] ;  /* 0x00020c0e02227981 */ /* 0x000ee8000c1e9900 */
[----:B------:R-:W3:Y:S04]  /*10d0*/  LDG.E.CONSTANT R35, desc[UR14][R2.64+0xc] ;  /* 0x00000c0e02237981 */ /* 0x000ee8000c1e9900 */
[----:B------:R-:W3:Y:S01]  /*10e0*/  LDG.E.CONSTANT R38, desc[UR14][R2.64+0x400] ;  /* 0x0004000e02267981 */ /* 0x000ee2000c1e9900 */
[----:B0-----:R-:W-:Y:S01]  /*10f0*/  SHF.L.U32 R37, R20, 0x10, RZ ;  /* 0x0000001014257819 */ /* 0x001fe200000006ff */
[----:B----4-:R-:W-:-:S04]  /*1100*/  IMAD.U32 R40, R39, 0x10000, RZ ;  /* 0x0001000027287824 */ /* 0x010fc800078e00ff */
[----:B------:R-:W-:Y:S01]  /*1110*/  FMUL.FTZ R44, R37, R40 ;  /* 0x00000028252c7220 */ /* 0x000fe20000410000 */
[----:B--2---:R-:W-:Y:S01]  /*1120*/  SHF.L.U32 R40, R36, 0x10, RZ ;  /* 0x0000001024287819 */ /* 0x004fe200000006ff */
[----:B------:R-:W-:Y:S01]  /*1130*/  IMAD.U32 R37, R24, 0x10000, RZ ;  /* 0x0001000018257824 */ /* 0x000fe200078e00ff */
[----:B------:R-:W-:Y:S02]  /*1140*/  PRMT R36, R39, 0x7632, R36 ;  /* 0x0000763227247816 */ /* 0x000fe40000000024 */
[----:B------:R-:W-:Y:S01]  /*1150*/  PRMT R39, R20, 0x7632, R39 ;  /* 0x0000763214277816 */ /* 0x000fe20000000027 */
[----:B------:R-:W-:Y:S02]  /*1160*/  FFMA.FTZ R37, R37, R40, R44 ;  /* 0x0000002825257223 */ /* 0x000fe4000001002c */
[C---:B------:R-:W-:Y:S01]  /*1170*/  IMAD.U32 R40, R36.reuse, 0x10000, RZ ;  /* 0x0001000024287824 */ /* 0x040fe200078e00ff */
[----:B------:R-:W-:Y:S01]  /*1180*/  PRMT R36, R36, 0x7632, R36 ;  /* 0x0000763224247816 */ /* 0x000fe20000000024 */
[----:B------:R-:W-:-:S04]  /*1190*/  IMAD.U32 R39, R39, 0x10000, RZ ;  /* 0x0001000027277824 */ /* 0x000fc800078e00ff */
[----:B------:R-:W-:Y:S01]  /*11a0*/  FMUL.FTZ R41, R39, R40 ;  /* 0x0000002827297220 */ /* 0x000fe20000410000 */
[----:B------:R-:W-:Y:S01]  /*11b0*/  PRMT R40, R24, 0x7632, R40 ;  /* 0x0000763218287816 */ /* 0x000fe20000000028 */
[----:B------:R-:W-:Y:S02]  /*11c0*/  IMAD.U32 R39, R36, 0x10000, RZ ;  /* 0x0001000024277824 */ /* 0x000fe400078e00ff */
[----:B------:R-:W-:Y:S01]  /*11d0*/  IMAD.U32 R36, R21, 0x10000, RZ ;  /* 0x0001000015247824 */ /* 0x000fe200078e00ff */
[----:B------:R-:W-:-:S05]  /*11e0*/  SHF.L.U32 R40, R40, 0x10, RZ ;  /* 0x0000001028287819 */ /* 0x000fca00000006ff */
[----:B------:R-:W-:Y:S01]  /*11f0*/  FFMA.FTZ R40, R40, R39, R41 ;  /* 0x0000002728287223 */ /* 0x000fe20000010029 */
[----:B---3--:R-:W-:Y:S01]  /*1200*/  SHF.L.U32 R39, R31, 0x10, RZ ;  /* 0x000000101f277819 */ /* 0x008fe200000006ff */
[----:B------:R-:W-:-:S04]  /*1210*/  IMAD.U32 R41, R25, 0x10000, RZ ;  /* 0x0001000019297824 */ /* 0x000fc800078e00ff */
[----:B------:R-:W-:Y:S01]  /*1220*/  FMUL.FTZ R44, R36, R39 ;  /* 0x00000027242c7220 */ /* 0x000fe20000410000 */
[----:B------:R-:W-:Y:S01]  /*1230*/  IMAD.U32 R36, R30, 0x10000, RZ ;  /* 0x000100001e247824 */ /* 0x000fe200078e00ff */
[----:B------:R-:W-:Y:S02]  /*1240*/  PRMT R30, R31, 0x7632, R30 ;  /* 0x000076321f1e7816 */ /* 0x000fe4000000001e */
[----:B------:R-:W-:Y:S01]  /*1250*/  PRMT R31, R21, 0x7632, R31 ;  /* 0x00007632151f7816 */ /* 0x000fe2000000001f */
[----:B------:R-:W-:Y:S02]  /*1260*/  FFMA.FTZ R41, R41, R36, R44 ;  /* 0x0000002429297223 */ /* 0x000fe4000001002c */
[----:B------:R-:W-:Y:S01]  /*1270*/  IMAD.U32 R36, R30, 0x10000, RZ ;  /* 0x000100001e247824 */ /* 0x000fe200078e00ff */
[----:B------:R-:W-:-:S05]  /*1280*/  SHF.L.U32 R31, R31, 0x10, RZ ;  /* 0x000000101f1f7819 */ /* 0x000fca00000006ff */
[----:B------:R-:W-:Y:S01]  /*1290*/  FMUL.FTZ R39, R31, R36 ;  /* 0x000000241f277220 */ /* 0x000fe20000410000 */
[----:B------:R-:W-:Y:S01]  /*12a0*/  PRMT R31, R30, 0x7632, R31 ;  /* 0x000076321e1f7816 */ /* 0x000fe2000000001f */
[----:B------:R-:W-:Y:S01]  /*12b0*/  IMAD.U32 R36, R33, 0x10000, RZ ;  /* 0x0001000021247824 */ /* 0x000fe200078e00ff */
[----:B------:R-:W-:Y:S02]  /*12c0*/  PRMT R30, R25, 0x7632, R30 ;  /* 0x00007632191e7816 */ /* 0x000fe4000000001e */
[----:B------:R-:W-:-:S03]  /*12d0*/  SHF.L.U32 R31, R31, 0x10, RZ ;  /* 0x000000101f1f7819 */ /* 0x000fc600000006ff */
[----:B------:R-:W-:-:S04]  /*12e0*/  IMAD.U32 R30, R30, 0x10000, RZ ;  /* 0x000100001e1e7824 */ /* 0x000fc800078e00ff */
[----:B------:R-:W-:Y:S01]  /*12f0*/  FFMA.FTZ R30, R30, R31, R39 ;  /* 0x0000001f1e1e7223 */ /* 0x000fe20000010027 */
[----:B------:R-:W-:-:S04]  /*1300*/  IMAD.U32 R31, R22, 0x10000, RZ ;  /* 0x00010000161f7824 */ /* 0x000fc800078e00ff */
[----:B------:R-:W-:Y:S01]  /*1310*/  FMUL.FTZ R44, R31, R36 ;  /* 0x000000241f2c7220 */ /* 0x000fe20000410000 */
[----:B------:R-:W-:Y:S01]  /*1320*/  SHF.L.U32 R31, R26, 0x10, RZ ;  /* 0x000000101a1f7819 */ /* 0x000fe200000006ff */
[----:B------:R-:W-:Y:S01]  /*1330*/  IMAD.U32 R36, R32, 0x10000, RZ ;  /* 0x0001000020247824 */ /* 0x000fe200078e00ff */
[----:B------:R-:W-:Y:S02]  /*1340*/  PRMT R32, R33, 0x7632, R32 ;  /* 0x0000763221207816 */ /* 0x000fe40000000020 */
[----:B------:R-:W-:Y:S01]  /*1350*/  PRMT R33, R22, 0x7632, R33 ;  /* 0x0000763216217816 */ /* 0x000fe20000000021 */
[----:B------:R-:W-:Y:S01]  /*1360*/  FFMA.FTZ R31, R31, R36, R44 ;  /* 0x000000241f1f7223 */ /* 0x000fe2000001002c */
[----:B------:R-:W-:-:S03]  /*1370*/  SHF.L.U32 R36, R32, 0x10, RZ ;  /* 0x0000001020247819 */ /* 0x000fc600000006ff */
[----:B------:R-:W-:-:S04]  /*1380*/  IMAD.U32 R33, R33, 0x10000, RZ ;  /* 0x0001000021217824 */ /* 0x000fc800078e00ff */
        /* <DEDUP_REMOVED lines=14> */
[C---:B------:R-:W-:Y:S01]  /*1470*/  PRMT R36, R35.reuse, 0x7632, R36 ;  /* 0x0000763223247816 */ /* 0x040fe20000000024 */
[----:B------:R-:W-:Y:S02]  /*1480*/  IMAD.U32 R39, R35, 0x10000, RZ ;  /* 0x0001000023277824 */ /* 0x000fe400078e00ff */
[----:B------:R-:W-:Y:S01]  /*1490*/  IMAD.U32 R34, R34, 0x10000, RZ ;  /* 0x0001000022227824 */ /* 0x000fe200078e00ff */
[----:B------:R-:W-:-:S03]  /*14a0*/  PRMT R35, R27, 0x7632, R35 ;  /* 0x000076321b237816 */ /* 0x000fc60000000023 */
[----:B------:R-:W-:Y:S02]  /*14b0*/  FMUL.FTZ R44, R34, R39 ;  /* 0x00000027222c7220 */ /* 0x000fe40000410000 */
[----:B------:R-:W2:Y:S01]  /*14c0*/  LDG.E.CONSTANT R34, desc[UR14][R2.64+0x404] ;  /* 0x0004040e02227981 */ /* 0x000ea2000c1e9900 */
[----:B------:R-:W-:Y:S01]  /*14d0*/  SHF.L.U32 R35, R35, 0x10, RZ ;  /* 0x0000001023237819 */ /* 0x000fe200000006ff */
[----:B------:R-:W-:Y:S01]  /*14e0*/  IMAD.U32 R36, R36, 0x10000, RZ ;  /* 0x0001000024247824 */ /* 0x000fe200078e00ff */
[----:B------:R-:W-:-:S03]  /*14f0*/  SHF.L.U32 R39, R38, 0x10, RZ ;  /* 0x0000001026277819 */ /* 0x000fc600000006ff */
[----:B------:R-:W-:Y:S01]  /*1500*/  FFMA.FTZ R35, R35, R36, R44 ;  /* 0x0000002423237223 */ /* 0x000fe2000001002c */
        /* <DEDUP_REMOVED lines=14> */
[----:B------:R-:W-:Y:S02]  /*15f0*/  PRMT R43, R17, 0x7632, R43 ;  /* 0x00007632112b7816 */ /* 0x000fe4000000002b */
[----:B------:R-:W-:-:S03]  /*1600*/  SHF.L.U32 R34, R34, 0x10, RZ ;  /* 0x0000001022227819 */ /* 0x000fc600000006ff */
[----:B------:R-:W-:-:S04]  /*1610*/  IMAD.U32 R43, R43, 0x10000, RZ ;  /* 0x000100002b2b7824 */ /* 0x000fc800078e00ff */
[----:B------:R-:W-:Y:S01]  /*1620*/  FFMA.FTZ R30, R43, R34, R30 ;  /* 0x000000222b1e7223 */ /* 0x000fe2000001001e */
[----:B------:R-:W-:Y:S02]  /*1630*/  IMAD.U32 R34, R18, 0x10000, RZ ;  /* 0x0001000012227824 */ /* 0x000fe400078e00ff */
[C---:B---3--:R-:W-:Y:S01]  /*1640*/  IMAD.U32 R43, R36.reuse, 0x10000, RZ ;  /* 0x00010000242b7824 */ /* 0x048fe200078e00ff */
[----:B------:R-:W-:-:S03]  /*1650*/  PRMT R36, R36, 0x7632, R36 ;  /* 0x0000763224247816 */ /* 0x000fc60000000024 */
[----:B------:R-:W-:Y:S01]  /*1660*/  FFMA.FTZ R31, R34, R43, R31 ;  /* 0x0000002b221f7223 */ /* 0x000fe2000001001f */
[----:B------:R-:W-:Y:S01]  /*1670*/  PRMT R43, R18, 0x7632, R43 ;  /* 0x00007632122b7816 */ /* 0x000fe2000000002b */
[----:B------:R-:W-:Y:S02]  /*1680*/  IMAD.U32 R36, R36, 0x10000, RZ ;  /* 0x0001000024247824 */ /* 0x000fe400078e00ff */
[----:B------:R-:W-:Y:S01]  /*1690*/  IMAD.U32 R34, R19, 0x10000, RZ ;  /* 0x0001000013227824 */ /* 0x000fe200078e00ff */
[----:B------:R-:W-:-:S05]  /*16a0*/  SHF.L.U32 R43, R43, 0x10, RZ ;  /* 0x000000102b2b7819 */ /* 0x000fca00000006ff */
[----:B------:R-:W-:Y:S01]  /*16b0*/  FFMA.FTZ R32, R43, R36, R32 ;  /* 0x000000242b207223 */ /* 0x000fe20000010020 */
[C---:B----4-:R-:W-:Y:S02]  /*16c0*/  SHF.L.U32 R36, R38.reuse, 0x10, RZ ;  /* 0x0000001026247819 */ /* 0x050fe400000006ff */
[----:B------:R-:W-:-:S03]  /*16d0*/  PRMT R38, R38, 0x7632, R38 ;  /* 0x0000763226267816 */ /* 0x000fc60000000026 */
[----:B------:R-:W-:Y:S01]  /*16e0*/  FFMA.FTZ R33, R34, R36, R33 ;  /* 0x0000002422217223 */ /* 0x000fe20000010021 */
[----:B------:R-:W-:Y:S01]  /*16f0*/  PRMT R36, R19, 0x7632, R36 ;  /* 0x0000763213247816 */ /* 0x000fe20000000024 */
[----:B------:R-:W2:Y:S01]  /*1700*/  LDG.E.CONSTANT R34, desc[UR14][R2.64+0x604] ;  /* 0x0006040e02227981 */ /* 0x000ea2000c1e9900 */
[----:B------:R-:W-:-:S03]  /*1710*/  IMAD.U32 R38, R38, 0x10000, RZ ;  /* 0x0001000026267824 */ /* 0x000fc600078e00ff */
[----:B------:R-:W-:-:S04]  /*1720*/  IMAD.U32 R36, R36, 0x10000, RZ ;  /* 0x0001000024247824 */ /* 0x000fc800078e00ff */
[----:B------:R-:W-:Y:S01]  /*1730*/  FFMA.FTZ R35, R36, R38, R35 ;  /* 0x0000002624237223 */ /* 0x000fe20000010023 */
[----:B------:R-:W-:Y:S01]  /*1740*/  SHF.L.U32 R36, R8, 0x10, RZ ;  /* 0x0000001008247819 */ /* 0x000fe200000006ff */
[----:B------:R-:W-:-:S04]  /*1750*/  IMAD.U32 R38, R39, 0x10000, RZ ;  /* 0x0001000027267824 */ /* 0x000fc800078e00ff */
[----:B------:R-:W-:Y:S02]  /*1760*/  FFMA.FTZ R37, R36, R38, R37 ;  /* 0x0000002624257223 */ /* 0x000fe40000010025 */
[----:B------:R-:W3:Y:S04]  /*1770*/  LDG.E.CONSTANT R36, desc[UR14][R2.64+0x608] ;  /* 0x0006080e02247981 */ /* 0x000ee8000c1e9900 */
[----:B------:R0:W4:Y:S01]  /*1780*/  LDG.E.CONSTANT R38, desc[UR14][R2.64+0x60c] ;  /* 0x00060c0e02267981 */ /* 0x000122000c1e9900 */
[----:B------:R-:W-:Y:S01]  /*1790*/  PRMT R43, R39, 0x7632, R43 ;  /* 0x00007632272b7816 */ /* 0x000fe2000000002b */
[----:B------:R-:W-:Y:S01]  /*17a0*/  IMAD.U32 R44, R9, 0x10000, RZ ;  /* 0x00010000092c7824 */ /* 0x000fe200078e00ff */
[----:B------:R-:W-:Y:S02]  /*17b0*/  PRMT R39, R8, 0x7632, R39 ;  /* 0x0000763208277816 */ /* 0x000fe40000000027 */
[----:B------:R-:W-:-:S02]  /*17c0*/  SHF.L.U32 R43, R43, 0x10, RZ ;  /* 0x000000102b2b7819 */ /* 0x000fc400000006ff */
[----:B-----5:R-:W-:Y:S01]  /*17d0*/  FSETP.NEU.FTZ.AND P0, PT, R4, RZ, PT ;  /* 0x000000ff0400720b */ /* 0x020fe20003f1d000 */
[----:B------:R-:W-:Y:S02]  /*17e0*/  IMAD.U32 R39, R39, 0x10000, RZ ;  /* 0x0001000027277824 */ /* 0x000fe400078e00ff */
[----:B0-----:R-:W-:Y:S02]  /*17f0*/  IMAD.U32 R2, R10, 0x10000, RZ ;  /* 0x000100000a027824 */ /* 0x001fe400078e00ff */
[----:B------:R-:W-:-:S04]  /*1800*/  FFMA.FTZ R40, R39, R43, R40 ;  /* 0x0000002b27287223 */ /* 0x000fc80000010028 */
[----:B------:R-:W-:Y:S01]  /*1810*/  FADD.FTZ R40, R37, R40 ;  /* 0x0000002825287221 */ /* 0x000fe20000010000 */
[----:B------:R-:W-:-:S05]  /*1820*/  PRMT R37, R10, 0x7632, R37 ;  /* 0x000076320a257816 */ /* 0x000fca0000000025 */
[----:B------:R-:W-:Y:S02]  /*1830*/  IMAD.U32 R37, R37, 0x10000, RZ ;  /* 0x0001000025257824 */ /* 0x000fe400078e00ff */
[C---:B--2---:R-:W-:Y:S01]  /*1840*/  IMAD.U32 R39, R34.reuse, 0x10000, RZ ;  /* 0x0001000022277824 */ /* 0x044fe200078e00ff */
[----:B------:R-:W-:-:S03]  /*1850*/  PRMT R34, R34, 0x7632, R34 ;  /* 0x0000763222227816 */ /* 0x000fc60000000022 */
[--C-:B------:R-:W-:Y:S01]  /*1860*/  FFMA.FTZ R39, R44, R39, R41.reuse ;  /* 0x000000272c277223 */ /* 0x100fe20000010029 */
[----:B------:R-:W-:Y:S01]  /*1870*/  PRMT R41, R9, 0x7632, R41 ;  /* 0x0000763209297816 */ /* 0x000fe20000000029 */
[----:B------:R-:W-:Y:S02]  /*1880*/  IMAD.U32 R34, R34, 0x10000, RZ ;  /* 0x0001000022227824 */ /* 0x000fe400078e00ff */
[----:B------:R-:W-:Y:S01]  /*1890*/  FADD.FTZ R40, R39, R40 ;  /* 0x0000002827287221 */ /* 0x000fe20000010000 */
[----:B------:R-:W-:-:S05]  /*18a0*/  SHF.L.U32 R3, R41, 0x10, RZ ;  /* 0x0000001029037819 */ /* 0x000fca00000006ff */
[--C-:B------:R-:W-:Y:S01]  /*18b0*/  FFMA.FTZ R3, R3, R34, R30.reuse ;  /* 0x0000002203037223 */ /* 0x100fe2000001001e */
[----:B------:R-:W-:Y:S01]  /*18c0*/  VIADD R34, R42, 0x1 ;  /* 0x000000012a227836 */ /* 0x000fe20000000000 */
[C---:B---3--:R-:W-:Y:S02]  /*18d0*/  PRMT R30, R36.reuse, 0x7632, R30 ;  /* 0x00007632241e7816 */ /* 0x048fe4000000001e */
[----:B------:R-:W-:Y:S01]  /*18e0*/  SHF.L.U32 R36, R36, 0x10, RZ ;  /* 0x0000001024247819 */ /* 0x000fe200000006ff */
[----:B------:R-:W-:Y:S02]  /*18f0*/  FADD.FTZ R3, R3, R40 ;  /* 0x0000002803037221 */ /* 0x000fe40000010000 */
[----:B------:R-:W-:Y:S02]  /*1900*/  IMAD.U32 R30, R30, 0x10000, RZ ;  /* 0x000100001e1e7824 */ /* 0x000fe400078e00ff */
[----:B------:R-:W-:Y:S02]  /*1910*/  FFMA.FTZ R2, R2, R36, R31 ;  /* 0x0000002402027223 */ /* 0x000fe4000001001f */
[--C-:B------:R-:W-:Y:S01]  /*1920*/  FFMA.FTZ R30, R37, R30, R32.reuse ;  /* 0x0000001e251e7223 */ /* 0x100fe20000010020 */
[----:B------:R-:W-:Y:S01]  /*1930*/  PRMT R32, R11, 0x7632, R32 ;  /* 0x000076320b207816 */ /* 0x000fe20000000020 */
[--C-:B------:R-:W-:Y:S01]  /*1940*/  FADD.FTZ R31, R2, R3.reuse ;  /* 0x00000003021f7221 */ /* 0x100fe20000010000 */
[----:B----4-:R-:W-:-:S02]  /*1950*/  PRMT R3, R38, 0x7632, R3 ;  /* 0x0000763226037816 */ /* 0x010fc40000000003 */
[----:B------:R-:W-:Y:S01]  /*1960*/  SHF.L.U32 R2, R11, 0x10, RZ ;  /* 0x000000100b027819 */ /* 0x000fe200000006ff */
[----:B------:R-:W-:Y:S01]  /*1970*/  IMAD.U32 R32, R32, 0x10000, RZ ;  /* 0x0001000020207824 */ /* 0x000fe200078e00ff */
[----:B------:R-:W-:Y:S01]  /*1980*/  SHF.L.U32 R38, R38, 0x10, RZ ;  /* 0x0000001026267819 */ /* 0x000fe200000006ff */
[----:B------:R-:W-:Y:S01]  /*1990*/  IMAD.U32 R3, R3, 0x10000, RZ ;  /* 0x0001000003037824 */ /* 0x000fe200078e00ff */
[----:B------:R-:W-:Y:S01]  /*19a0*/  I2FP.F32.S32 R37, R34 ;  /* 0x0000002200257245 */ /* 0x000fe20000201400 */
[----:B------:R-:W-:Y:S02]  /*19b0*/  FADD.FTZ R31, R30, R31 ;  /* 0x0000001f1e1f7221 */ /* 0x000fe40000010000 */
[----:B------:R-:W-:Y:S01]  /*19c0*/  FFMA.FTZ R2, R2, R38, R33 ;  /* 0x0000002602027223 */ /* 0x000fe20000010021 */
[----:B------:R-:W-:Y:S01]  /*19d0*/  FFMA.FTZ R3, R32, R3, R35 ;  /* 0x0000000320037223 */ /* 0x000fe20000010023 */
[----:B------:R-:W-:Y:S02]  /*19e0*/  FMUL.FTZ R37, R37, R4 ;  /* 0x0000000425257220 */ /* 0x000fe40000410000 */
[----:B------:R-:W-:-:S03]  /*19f0*/  FADD.FTZ R2, R2, R31 ;  /* 0x0000001f02027221 */ /* 0x000fc60000010000 */
[----:B------:R-:W-:Y:S01]  /*1a00*/  FSEL R37, R37, RZ, P0 ;  /* 0x000000ff25257208 */ /* 0x000fe20000000000 */
[----:B------:R-:W-:Y:S01]  /*1a10*/  FADD.FTZ R2, R3, R2 ;  /* 0x0000000203027221 */ /* 0x000fe20000010000 */
[----:B------:R-:W-:-:S03]  /*1a20*/  VIADD R3, R28, 0xffffffff ;  /* 0xffffffff1c037836 */ /* 0x000fc60000000000 */
[----:B------:R-:W-:Y:S02]  /*1a30*/  FFMA.FTZ R2, R2, UR29, R37 ;  /* 0x0000001d02027c23 */ /* 0x000fe40008010025 */
[----:B------:R-:W-:-:S04]  /*1a40*/  ISETP.GE.AND P0, PT, R3, UR22, PT ;  /* 0x0000001603007c0c */ /* 0x000fc8000bf06270 */
[----:B------:R-:W-:-:S05]  /*1a50*/  FSEL R30, R2, RZ, !P0 ;  /* 0x000000ff021e7208 */ /* 0x000fca0004000000 */
[----:B------:R4:W-:Y:S04]  /*1a60*/  STS [R29], R30 ;  /* 0x0000001e1d007388 */ /* 0x0009e80000000800 */
[----:B------:R-:W-:-:S07]  /*1a70*/  @!P0 FMNMX.FTZ R5, R5, R2, !PT ;  /* 0x0000000205058209 */ /* 0x000fce0007810000 */
.L_x_18422:
[----:B------:R-:W-:Y:S05]  /*1a80*/  BSYNC.RECONVERGENT B1 ;  /* 0x0000000000017941 */ /* 0x000fea0003800200 */
.L_x_18421:
[----:B------:R-:W-:Y:S01]  /*1a90*/  UIADD3 UR4, UPT, UPT, UR22, 0x1f, URZ ;  /* 0x0000001f16047890 */ /* 0x000fe2000fffe0ff */
[----:B------:R-:W-:Y:S01]  /*1aa0*/  IADD3 R12, P0, PT, R12, 0x10, RZ ;  /* 0x000000100c0c7810 */ /* 0x000fe20007f1e0ff */
[----:B------:R-:W-:Y:S01]  /*1ab0*/  ULEA UR5, UR19, 0x10, 0x4 ;  /* 0x0000001013057891 */ /* 0x000fe2000f8e20ff */
[----:B------:R-:W-:Y:S01]  /*1ac0*/  IADD3 R7, PT, PT, R7, 0x4, RZ ;  /* 0x0000000407077810 */ /* 0x000fe20007ffe0ff */
[----:B------:R-:W-:Y:S01]  /*1ad0*/  USHF.R.U32.HI UR4, URZ, 0x5, UR4 ;  /* 0x00000005ff047899 */ /* 0x000fe20008011604 */
[----:B------:R-:W-:Y:S01]  /*1ae0*/  VIADD R15, R15, 0x80 ;  /* 0x000000800f0f7836 */ /* 0x000fe20000000000 */
[----:B------:R-:W-:Y:S01]  /*1af0*/  IADD3 R42, PT, PT, R42, 0x80, RZ ;  /* 0x000000802a2a7810 */ /* 0x000fe20007ffe0ff */
[----:B------:R-:W-:Y:S01]  /*1b00*/  IMAD.X R13, RZ, RZ, R13, P0 ;  /* 0x000000ffff0d7224 */ /* 0x000fe200000e060d */
[----:B------:R-:W-:Y:S01]  /*1b10*/  UISETP.LT.U32.AND UP0, UPT, UR4, UR5, UPT ;  /* 0x000000050400728c */ /* 0x000fe2000bf01070 */
[----:B-1--4-:R-:W-:Y:S02]  /*1b20*/  VIADD R29, R29, 0x200 ;  /* 0x000002001d1d7836 */ /* 0x012fe40000000000 */
[----:B------:R-:W-:Y:S01]  /*1b30*/  VIADD R28, R28, 0x80 ;  /* 0x000000801c1c7836 */ /* 0x000fe20000000000 */
[----:B------:R-:W-:-:S06]  /*1b40*/  USEL UR4, UR4, UR5, UP0 ;  /* 0x0000000504047287 */ /* 0x000fcc0008000000 */
[----:B------:R-:W-:-:S13]  /*1b50*/  ISETP.GE.U32.AND P0, PT, R7, UR4, PT ;  /* 0x0000000407007c0c */ /* 0x000fda000bf06070 */
[----:B------:R-:W-:Y:S05]  /*1b60*/  @!P0 BRA `(.L_x_18423) ;  /* 0xfffffff000508947 */ /* 0x000fea000383ffff */
.L_x_18420:
[----:B------:R-:W-:Y:S05]  /*1b70*/  BSYNC.RECONVERGENT B0 ;  /* 0x0000000000007941 */ /* 0x000fea0003800200 */
.L_x_18419:
[----:B------:R-:W1:Y:S01]  /*1b80*/  SHFL.BFLY PT, R2, R5, 0x10, 0x1f ;  /* 0x0e001f0005027f89 */ /* 0x000e6200000e0000 */
[----:B------:R-:W-:Y:S01]  /*1b90*/  LOP3.LUT P0, R36, R14, 0x1f, RZ, 0xc0, !PT ;  /* 0x0000001f0e247812 */ /* 0x000fe2000780c0ff */
[----:B------:R-:W-:Y:S01]  /*1ba0*/  UIADD3 UR4, UPT, UPT, UR22, 0x1f, URZ ;  /* 0x0000001f16047890 */ /* 0x000fe2000fffe0ff */
[----:B------:R-:W-:Y:S01]  /*1bb0*/  BSSY.RECONVERGENT B0, `(.L_x_18424) ;  /* 0x000010a000007945 */ /* 0x000fe20003800200 */
[----:B-----5:R-:W4:Y:S01]  /*1bc0*/  S2R R4, SR_CgaCtaId ;  /* 0x0000000000047919 */ /* 0x020f220000008800 */
[----:B------:R-:W-:Y:S01]  /*1bd0*/  ISETP.GT.U32.AND P1, PT, R36, 0x3, PT ;  /* 0x000000032400780c */ /* 0x000fe20003f24070 */
[----:B------:R-:W-:Y:S02]  /*1be0*/  ULEA UR5, UR19, 0x10, 0x4 ;  /* 0x0000001013057891 */ /* 0x000fe4000f8e20ff */
[----:B------:R-:W-:Y:S02]  /*1bf0*/  USHF.R.U32.HI UR17, URZ, 0x5, UR4 ;  /* 0x00000005ff117899 */ /* 0x000fe40008011604 */
[----:B------:R-:W-:-:S02]  /*1c00*/  USHF.L.U32 UR27, UR19, 0x9, URZ ;  /* 0x00000009131b7899 */ /* 0x000fc400080006ff */
[----:B------:R-:W-:-:S04]  /*1c10*/  UISETP.LT.U32.AND UP0, UPT, UR17, UR5, UPT ;  /* 0x000000051100728c */ /* 0x000fc8000bf01070 */
[----:B------:R-:W-:-:S04]  /*1c20*/  USEL UR20, UR17, UR5, UP0 ;  /* 0x0000000511147287 */ /* 0x000fc80008000000 */
[----:B------:R-:W-:Y:S01]  /*1c30*/  UIMAD UR4, UR19, -0x10, UR20 ;  /* 0xfffffff0130478a4 */ /* 0x000fe2000f8e0214 */
[----:B-1----:R-:W-:-:S03]  /*1c40*/  FMNMX.FTZ R2, R2, R5, !PT ;  /* 0x0000000502027209 */ /* 0x002fc60007810000 */
[----:B------:R-:W-:Y:S02]  /*1c50*/  ULEA UR4, UR4, UR27, 0x5 ;  /* 0x0000001b04047291 */ /* 0x000fe4000f8e28ff */
[----:B0-----:R-:W0:Y:S02]  /*1c60*/  SHFL.BFLY PT, R3, R2, 0x8, 0x1f ;  /* 0x0d001f0002037f89 */ /* 0x001e2400000e0000 */
[----:B------:R-:W-:-:S04]  /*1c70*/  UISETP.LT.AND UP0, UPT, UR22, UR4, UPT ;  /* 0x000000041600728c */ /* 0x000fc8000bf01270 */
[----:B------:R-:W-:-:S04]  /*1c80*/  USEL UR4, UR22, UR4, UP0 ;  /* 0x0000000416047287 */ /* 0x000fc80008000000 */
[----:B------:R-:W-:-:S06]  /*1c90*/  UIADD3 UR5, UPT, UPT, -UR27, UR4, URZ ;  /* 0x000000041b057290 */ /* 0x000fcc000fffe1ff */
[----:B------:R-:W-:Y:S02]  /*1ca0*/  ISETP.GE.AND P2, PT, R14, UR5, PT ;  /* 0x000000050e007c0c */ /* 0x000fe4000bf46270 */
[----:B0-----:R-:W-:Y:S02]  /*1cb0*/  FMNMX.FTZ R6, R2, R3, !PT ;  /* 0x0000000302067209 */ /* 0x001fe40007810000 */
[----:B------:R-:W-:-:S03]  /*1cc0*/  SHF.R.U32.HI R2, RZ, 0x5, R14 ;  /* 0x00000005ff027819 */ /* 0x000fc6000001160e */
[----:B------:R-:W0:Y:S02]  /*1cd0*/  SHFL.BFLY PT, R3, R6, 0x4, 0x1f ;  /* 0x0c801f0006037f89 */ /* 0x000e2400000e0000 */
[----:B0-----:R-:W-:Y:S02]  /*1ce0*/  FMNMX.FTZ R7, R6, R3, !PT ;  /* 0x0000000306077209 */ /* 0x001fe40007810000 */
[----:B------:R-:W-:-:S03]  /*1cf0*/  MOV R3, 0x400 ;  /* 0x0000040000037802 */ /* 0x000fc60000000f00 */
[----:B---3--:R-:W0:Y:S01]  /*1d00*/  SHFL.BFLY PT, R8, R7, 0x2, 0x1f ;  /* 0x0c401f0007087f89 */ /* 0x008e2200000e0000 */
[----:B------:R-:W-:-:S04]  /*1d10*/  IADD3 R5, PT, PT, R3, 0x40, RZ ;  /* 0x0000004003057810 */ /* 0x000fc80007ffe0ff */
[----:B----4-:R-:W-:-:S05]  /*1d20*/  LEA R5, R4, R5, 0x18 ;  /* 0x0000000504057211 */ /* 0x010fca00078ec0ff */
[----:B------:R-:W-:Y:S01]  /*1d30*/  IMAD R6, R2, 0x4, R5 ;  /* 0x0000000402067824 */ /* 0x000fe200078e0205 */
[----:B0-----:R-:W-:Y:S02]  /*1d40*/  FMNMX.FTZ R8, R7, R8, !PT ;  /* 0x0000000807087209 */ /* 0x001fe40007810000 */
[----:B------:R-:W-:-:S03]  /*1d50*/  LEA R7, R36, R5, 0x2 ;  /* 0x0000000524077211 */ /* 0x000fc600078e10ff */
[----:B------:R-:W0:Y:S02]  /*1d60*/  SHFL.BFLY PT, R9, R8, 0x1, 0x1f ;  /* 0x0c201f0008097f89 */ /* 0x000e2400000e0000 */
[----:B0-----:R-:W-:Y:S01]  /*1d70*/  FMNMX.FTZ R11, R8, R9, !PT ;  /* 0x00000009080b7209 */ /* 0x001fe20007810000 */
[----:B------:R-:W-:-:S04]  /*1d80*/  IMAD.MOV.U32 R9, RZ, RZ, -0x800001 ;  /* 0xff7fffffff097424 */ /* 0x000fc800078e00ff */
        /* <DEDUP_REMOVED lines=11> */
[----:B------:R-:W-:Y:S04]  /*1e40*/  BSSY.RECONVERGENT B1, `(.L_x_18426) ;  /* 0x000001c000017945 */ /* 0x000fe80003800200 */
[----:B------:R-:W-:-:S05]  /*1e50*/  VIADD R9, R8, UR4 ;  /* 0x0000000408097c36 */ /* 0x000fca0008000000 */
[C---:B------:R-:W-:Y:S02]  /*1e60*/  LOP3.LUT R8, R9.reuse, 0x180, RZ, 0xc0, !PT ;  /* 0x0000018009087812 */ /* 0x040fe400078ec0ff */
[----:B------:R-:W-:Y:S02]  /*1e70*/  IADD3 R10, PT, PT, R9, -UR27, RZ ;  /* 0x8000001b090a7c10 */ /* 0x000fe4000fffe0ff */
[----:B------:R-:W-:Y:S01]  /*1e80*/  ISETP.NE.AND P0, PT, R8, 0x180, PT ;  /* 0x000001800800780c */ /* 0x000fe20003f05270 */
[----:B------:R-:W-:Y:S01]  /*1e90*/  IMAD.MOV.U32 R8, RZ, RZ, RZ ;  /* 0x000000ffff087224 */ /* 0x000fe200078e00ff */
        /* <DEDUP_REMOVED lines=11> */
.L_x_18428:
        /* <DEDUP_REMOVED lines=11> */
.L_x_18427:
[----:B------:R-:W-:Y:S05]  /*2000*/  BSYNC.RECONVERGENT B1 ;  /* 0x0000000000017941 */ /* 0x000fea0003800200 */
.L_x_18426:
[----:B------:R-:W-:Y:S05]  /*2010*/  @!P3 BRA `(.L_x_18425) ;  /* 0x0000000c000cb947 */ /* 0x000fea0003800000 */
[----:B------:R-:W-:Y:S01]  /*2020*/  IADD3 R11, PT, PT, -R10, UR5, RZ ;  /* 0x000000050a0b7c10 */ /* 0x000fe2000fffe1ff */
        /* <DEDUP_REMOVED lines=8> */
[----:B------:R-:W-:Y:S01]  /*20b0*/  IMAD.U32 R11, RZ, RZ, UR5 ;  /* 0x00000005ff0b7e24 */ /* 0x000fe2000f8e00ff */
[----:B------:R-:W-:-:S04]  /*20c0*/  PLOP3.LUT P0, PT, PT, PT, PT, 0x8, 0x80 ;  /* 0x000000000080781c */ /* 0x000fc80003f0e170 */
[----:B------:R-:W-:-:S09]  /*20d0*/  IADD3 R11, PT, PT, R11, -0x600, RZ ;  /* 0xfffffa000b0b7810 */ /* 0x000fd20007ffe0ff */
.L_x_18431:
[----:B------:R-:W0:Y:S01]  /*20e0*/  LDS R12, [R9+-0x400] ;  /* 0xfffc0000090c7984 */ /* 0x000e220000000800 */
[----:B------:R-:W-:-:S03]  /*20f0*/  VIADD R10, R10, 0x800 ;  /* 0x000008000a0a7836 */ /* 0x000fc60000000000 */
[----:B--2---:R-:W1:Y:S02]  /*2100*/  LDS R16, [R9+-0x200] ;  /* 0xfffe000009107984 */ /* 0x004e640000000800 */
        /* <DEDUP_REMOVED lines=36> */
[----:B------:R-:W5:Y:S01]  /*2350*/  MUFU.EX2 R40, R21 ;  /* 0x0000001500287308 */ /* 0x000f620000000800 */
        /* <DEDUP_REMOVED lines=12> */
[----:B------:R-:W-:Y:S01]  /*2420*/  FADD.FTZ R19, -R5, R18 ;  /* 0x0000001205137221 */ /* 0x000fe20000010100 */
[----:B-----5:R-:W-:Y:S01]  /*2430*/  FADD.FTZ R15, R15, R40 ;  /* 0x000000280f0f7221 */ /* 0x020fe20000010000 */
        /* <DEDUP_REMOVED lines=13> */
[----:B------:R2:W3:Y:S01]  /*2510*/  MUFU.EX2 R16, R19 ;  /* 0x0000001300107308 */ /* 0x0004e20000000800 */
[----:B------:R-:W-:Y:S01]  /*2520*/  FADD.FTZ R24, -R5, R24 ;  /* 0x0000001805187221 */ /* 0x000fe20000010100 */
[----:B-----5:R-:W-:Y:S01]  /*2530*/  FADD.FTZ R15, R15, R8 ;  /* 0x000000080f0f7221 */ /* 0x020fe20000010000 */
[----:B------:R-:W-:Y:S01]  /*2540*/  FMUL.FTZ R21, R21, 1.4426950216293334961 ;  /* 0x3fb8aa3b15157820 */ /* 0x000fe20000410000 */
[----:B------:R-:W4:Y:S01]  /*2550*/  MUFU.EX2 R20, R13 ;  /* 0x0000000d00147308 */ /* 0x000f220000000800 */
[----:B------:R5:W-:Y:S01]  /*2560*/  STS [R9+-0x200], R38 ;  /* 0xfffe002609007388 */ /* 0x000be20000000800 */
[----:B-1----:R-:W-:-:S02]  /*2570*/  FADD.FTZ R15, R15, R18 ;  /* 0x000000120f0f7221 */ /* 0x002fc40000010000 */
[----:B------:R-:W1:Y:S01]  /*2580*/  MUFU.EX2 R22, R17 ;  /* 0x0000001100167308 */ /* 0x000e620000000800 */
[----:B--2---:R-:W-:Y:S01]  /*2590*/  FMUL.FTZ R19, R24, 1.4426950216293334961 ;  /* 0x3fb8aa3b18137820 */ /* 0x004fe20000410000 */
[----:B0-----:R-:W-:Y:S01]  /*25a0*/  FADD.FTZ R15, R15, R12 ;  /* 0x0000000c0f0f7221 */ /* 0x001fe20000010000 */
[----:B------:R-:W-:Y:S01]  /*25b0*/  STS [R9], R32 ;  /* 0x0000002009007388 */ /* 0x000fe20000000800 */
[----:B------:R-:W0:Y:S02]  /*25c0*/  MUFU.EX2 R24, R21 ;  /* 0x0000001500187308 */ /* 0x000e240000000800 */
[----:B---3--:R-:W-:Y:S01]  /*25d0*/  FADD.FTZ R15, R15, R16 ;  /* 0x000000100f0f7221 */ /* 0x008fe20000010000 */
[----:B------:R-:W-:Y:S01]  /*25e0*/  STS [R9+0x200], R34 ;  /* 0x0002002209007388 */ /* 0x000fe20000000800 */
[----:B-----5:R-:W2:Y:S02]  /*25f0*/  MUFU.EX2 R38, R19 ;  /* 0x0000001300267308 */ /* 0x020ea40000000800 */
[----:B----4-:R-:W-:Y:S01]  /*2600*/  FADD.FTZ R15, R15, R20 ;  /* 0x000000140f0f7221 */ /* 0x010fe20000010000 */
[----:B------:R-:W-:Y:S03]  /*2610*/  STS [R9+0x400], R40 ;  /* 0x0004002809007388 */ /* 0x000fe60000000800 */
[----:B-1----:R-:W-:Y:S01]  /*2620*/  FADD.FTZ R15, R15, R22 ;  /* 0x000000160f0f7221 */ /* 0x002fe20000010000 */
[----:B------:R-:W-:Y:S03]  /*2630*/  STS [R9+0x600], R30 ;  /* 0x0006001e09007388 */ /* 0x000fe60000000800 */
[----:B0-----:R-:W-:Y:S01]  /*2640*/  FADD.FTZ R15, R15, R24 ;  /* 0x000000180f0f7221 */ /* 0x001fe20000010000 */
[----:B------:R-:W-:Y:S04]  /*2650*/  STS [R9+0x800], R28 ;  /* 0x0008001c09007388 */ /* 0x000fe80000000800 */
        /* <DEDUP_REMOVED lines=10> */
[----:B0-----:R-:W-:Y:S01]  /*2700*/  VIADD R9, R9, 0x2000 ;  /* 0x0000200009097836 */ /* 0x001fe20000000000 */
[----:B------:R-:W-:Y:S06]  /*2710*/  @!P3 BRA `(.L_x_18431) ;  /* 0xfffffff80070b947 */ /* 0x000fec000383ffff */
.L_x_18430:
[----:B------:R-:W-:Y:S05]  /*2720*/  BSYNC.RECONVERGENT B1 ;  /* 0x0000000000017941 */ /* 0x000fea0003800200 */
.L_x_18429:
[----:B------:R-:W-:Y:S01]  /*2730*/  IADD3 R11, PT, PT, -R10, UR5, RZ ;  /* 0x000000050a0b7c10 */ /* 0x000fe2000fffe1ff */
[----:B------:R-:W-:Y:S03]  /*2740*/  BSSY.RECONVERGENT B1, `(.L_x_18432) ;  /* 0x0000036000017945 */ /* 0x000fe60003800200 */
[----:B------:R-:W-:-:S13]  /*2750*/  ISETP.GT.AND P3, PT, R11, 0x200, PT ;  /* 0x000002000b00780c */ /* 0x000fda0003f64270 */
[----:B------:R-:W-:Y:S05]  /*2760*/  @!P3 BRA `(.L_x_18433) ;  /* 0x0000000000ccb947 */ /* 0x000fea0003800000 */
[----:B------:R-:W0:Y:S01]  /*2770*/  LDS R12, [R9+-0x400] ;  /* 0xfffc0000090c7984 */ /* 0x000e220000000800 */
[----:B------:R-:W-:Y:S02]  /*2780*/  PLOP3.LUT P0, PT, PT, PT, PT, 0x8, 0x80 ;  /* 0x000000000080781c */ /* 0x000fe40003f0e170 */
[----:B------:R-:W-:Y:S01]  /*2790*/  IADD3 R10, PT, PT, R10, 0x400, RZ ;  /* 0x000004000a0a7810 */ /* 0x000fe20007ffe0ff */
[----:B--2---:R-:W1:Y:S04]  /*27a0*/  LDS R16, [R9+-0x200] ;  /* 0xfffe000009107984 */ /* 0x004e680000000800 */
        /* <DEDUP_REMOVED lines=47> */
.L_x_18433:
[----:B------:R-:W-:Y:S05]  /*2aa0*/  BSYNC.RECONVERGENT B1 ;  /* 0x0000000000017941 */ /* 0x000fea0003800200 */
.L_x_18432:
[----:B------:R-:W-:-:S13]  /*2ab0*/  ISETP.LT.OR P0, PT, R10, UR5, P0 ;  /* 0x000000050a007c0c */ /* 0x000fda0008701670 */
[----:B------:R-:W-:Y:S05]  /*2ac0*/  @!P0 BRA `(.L_x_18425) ;  /* 0x0000000000608947 */ /* 0x000fea0003800000 */
[----:B------:R-:W0:Y:S04]  /*2ad0*/  LDS R10, [R9+-0x400] ;  /* 0xfffc0000090a7984 */ /* 0x000e280000000800 */
[----:B------:R-:W1:Y:S04]  /*2ae0*/  LDS R12, [R9+-0x200] ;  /* 0xfffe0000090c7984 */ /* 0x000e680000000800 */
[----:B--2---:R-:W2:Y:S04]  /*2af0*/  LDS R16, [R9] ;  /* 0x0000000009107984 */ /* 0x004ea80000000800 */
        /* <DEDUP_REMOVED lines=21> */
.L_x_18425:
[----:B------:R-:W-:Y:S05]  /*2c50*/  BSYNC.RECONVERGENT B0 ;  /* 0x0000000000007941 */ /* 0x000fea0003800200 */
.L_x_18424:
        /* <DEDUP_REMOVED lines=27> */
[----:B------:R-:W-:Y:S02]  /*2e10*/  IADD3 R10, PT, PT, R7, -UR27, RZ ;  /* 0x8000001b070a7c10 */ /* 0x000fe4000fffe0ff */
[----:B------:R-:W-:Y:S01]  /*2e20*/  ISETP.NE.AND P0, PT, R9, 0x180, PT ;  /* 0x000001800900780c */ /* 0x000fe20003f05270 */
[----:B------:R-:W-:Y:S01]  /*2e30*/  IMAD.MOV.U32 R9, RZ, RZ, R14 ;  /* 0x000000ffff097224 */ /* 0x000fe200078e000e */
[----:B------:R-:W-:-:S11]  /*2e40*/  ISETP.GE.U32.AND P1, PT, R10, 0x180, PT ;  /* 0x000001800a00780c */ /* 0x000fd60003f26070 */
[----:B------:R-:W-:Y:S05]  /*2e50*/  @!P0 BRA `(.L_x_18437) ;  /* 0x0000000000408947 */ /* 0x000fea0003800000 */
        /* <DEDUP_REMOVED lines=9> */
.L_x_18438:
[----:B------:R-:W1:Y:S01]  /*2ef0*/  LDS R7, [R10] ;  /* 0x000000000a077984 */ /* 0x000e620000000800 */
[----:B------:R-:W-:-:S05]  /*2f00*/  VIADD R11, R11, 0x1 ;  /* 0x000000010b0b7836 */ /* 0x000fca0000000000 */
[----:B------:R-:W-:Y:S01]  /*2f10*/  ISETP.NE.AND P0, PT, R11, RZ, PT ;  /* 0x000000ff0b00720c */ /* 0x000fe20003f05270 */
[----:B-1----:R-:W-:-:S05]  /*2f20*/  FMUL.FTZ R7, R7, R6 ;  /* 0x0000000607077220 */ /* 0x002fca0000410000 */
[----:B------:R1:W-:Y:S02]  /*2f30*/  STS [R10], R7 ;  /* 0x000000070a007388 */ /* 0x0003e40000000800 */
[----:B-1----:R-:W-:-:S05]  /*2f40*/  VIADD R10, R10, 0x200 ;  /* 0x000002000a0a7836 */ /* 0x002fca0000000000 */
[----:B------:R-:W-:Y:S05]  /*2f50*/  @P0 BRA `(.L_x_18438) ;  /* 0xfffffffc00e40947 */ /* 0x000fea000383ffff */
.L_x_18437:
[----:B------:R-:W-:Y:S05]  /*2f60*/  BSYNC.RECONVERGENT B1 ;  /* 0x0000000000017941 */ /* 0x000fea0003800200 */
.L_x_18436:
        /* <DEDUP_REMOVED lines=13> */
.L_x_18441:
[----:B------:R-:W1:Y:S01]  /*3040*/  LDS R11, [R7+-0x400] ;  /* 0xfffc0000070b7984 */ /* 0x000e620000000800 */
[----:B------:R-:W-:-:S03]  /*3050*/  VIADD R9, R9, 0x800 ;  /* 0x0000080009097836 */ /* 0x000fc60000000000 */
[----:B------:R-:W3:Y:S02]  /*3060*/  LDS R13, [R7+-0x200] ;  /* 0xfffe0000070d7984 */ /* 0x000ee40000000800 */
[----:B------:R-:W-:Y:S02]  /*3070*/  ISETP.GE.AND P1, PT, R9, R32, PT ;  /* 0x000000200900720c */ /* 0x000fe40003f26270 */
[----:B------:R-:W4:Y:S04]  /*3080*/  LDS R15, [R7] ;  /* 0x00000000070f7984 */ /* 0x000f280000000800 */
[----:B--2---:R-:W2:Y:S04]  /*3090*/  LDS R17, [R7+0x200] ;  /* 0x0002000007117984 */ /* 0x004ea80000000800 */
        /* <DEDUP_REMOVED lines=9> */
[----:B---3--:R-:W-:-:S03]  /*3130*/  FMUL.FTZ R12, R13, R6 ;  /* 0x000000060d0c7220 */ /* 0x008fc60000410000 */
[----:B------:R-:W3:Y:S01]  /*3140*/  LDS R35, [R7+0x1400] ;  /* 0x0014000007237984 */ /* 0x000ee20000000800 */
[----:B----4-:R-:W-:-:S03]  /*3150*/  FMUL.FTZ R16, R15, R6 ;  /* 0x000000060f107220 */ /* 0x010fc60000410000 */
[----:B------:R-:W4:Y:S01]  /*3160*/  LDS R37, [R7+0x1600] ;  /* 0x0016000007257984 */ /* 0x000f220000000800 */
[----:B--2---:R-:W-:-:S03]  /*3170*/  FMUL.FTZ R18, R17, R6 ;  /* 0x0000000611127220 */ /* 0x004fc60000410000 */
[----:B------:R-:W2:Y:S01]  /*3180*/  LDS R39, [R7+0x1800] ;  /* 0x0018000007277984 */ /* 0x000ea20000000800 */
        /* <DEDUP_REMOVED lines=15> */
[-C--:B---3--:R-:W-:Y:S02]  /*3280*/  FMUL.FTZ R16, R35, R6.reuse ;  /* 0x0000000623107220 */ /* 0x088fe40000410000 */
[----:B------:R-:W-:Y:S01]  /*3290*/  STS [R7+0x800], R10 ;  /* 0x0008000a07007388 */ /* 0x000fe20000000800 */
[----:B----4-:R-:W-:-:S03]  /*32a0*/  FMUL.FTZ R18, R37, R6 ;  /* 0x0000000625127220 */ /* 0x010fc60000410000 */
[----:B------:R-:W-:Y:S01]  /*32b0*/  STS [R7+0xa00], R24 ;  /* 0x000a001807007388 */ /* 0x000fe20000000800 */
[----:B--2---:R-:W-:-:S03]  /*32c0*/  FMUL.FTZ R20, R39, R6 ;  /* 0x0000000627147220 */ /* 0x004fc60000410000 */
        /* <DEDUP_REMOVED lines=11> */
.L_x_18440:
[----:B------:R-:W-:Y:S05]  /*3380*/  BSYNC.RECONVERGENT B1 ;  /* 0x0000000000017941 */ /* 0x000fea0003800200 */
.L_x_18439:
[----:B------:R-:W-:Y:S01]  /*3390*/  IADD3 R10, PT, PT, -R9, UR5, RZ ;  /* 0x00000005090a7c10 */ /* 0x000fe2000fffe1ff */
[----:B------:R-:W-:Y:S03]  /*33a0*/  BSSY.RECONVERGENT B1, `(.L_x_18442) ;  /* 0x000001e000017945 */ /* 0x000fe60003800200 */
[----:B------:R-:W-:-:S13]  /*33b0*/  ISETP.GT.AND P1, PT, R10, 0x200, PT ;  /* 0x000002000a00780c */ /* 0x000fda0003f24270 */
[----:B------:R-:W-:Y:S05]  /*33c0*/  @!P1 BRA `(.L_x_18443) ;  /* 0x00000000006c9947 */ /* 0x000fea0003800000 */
[----:B------:R-:W1:Y:S01]  /*33d0*/  LDS R11, [R7+-0x400] ;  /* 0xfffc0000070b7984 */ /* 0x000e620000000800 */
[----:B------:R-:W-:Y:S01]  /*33e0*/  PLOP3.LUT P0, PT, PT, PT, PT, 0x8, 0x80 ;  /* 0x000000000080781c */ /* 0x000fe20003f0e170 */
[----:B------:R-:W-:Y:S02]  /*33f0*/  VIADD R9, R9, 0x400 ;  /* 0x0000040009097836 */ /* 0x000fe40000000000 */
[----:B------:R-:W3:Y:S04]  /*3400*/  LDS R13, [R7+-0x200] ;  /* 0xfffe0000070d7984 */ /* 0x000ee80000000800 */
[----:B------:R-:W4:Y:S04]  /*3410*/  LDS R15, [R7] ;  /* 0x00000000070f7984 */ /* 0x000f280000000800 */
[----:B--2---:R-:W2:Y:S04]  /*3420*/  LDS R17, [R7+0x200] ;  /* 0x0002000007117984 */ /* 0x004ea80000000800 */
[----:B------:R-:W5:Y:S04]  /*3430*/  LDS R19, [R7+0x400] ;  /* 0x0004000007137984 */ /* 0x000f680000000800 */
[----:B------:R-:W0:Y:S04]  /*3440*/  LDS R21, [R7+0x600] ;  /* 0x0006000007157984 */ /* 0x000e280000000800 */
[----:B------:R-:W0:Y:S04]  /*3450*/  LDS R23, [R7+0x800] ;  /* 0x0008000007177984 */ /* 0x000e280000000800 */
[----:B------:R-:W0:Y:S01]  /*3460*/  LDS R25, [R7+0xa00] ;  /* 0x000a000007197984 */ /* 0x000e220000000800 */
[-C--:B-1----:R-:W-:Y:S01]  /*3470*/  FMUL.FTZ R10, R11, R6.reuse ;  /* 0x000000060b0a7220 */ /* 0x082fe20000410000 */
[----:B---3--:R-:W-:-:S04]  /*3480*/  FMUL.FTZ R12, R13, R6 ;  /* 0x000000060d0c7220 */ /* 0x008fc80000410000 */
[----:B------:R-:W-:Y:S01]  /*3490*/  STS [R7+-0x400], R10 ;  /* 0xfffc000a07007388 */ /* 0x000fe20000000800 */
[----:B----4-:R-:W-:-:S03]  /*34a0*/  FMUL.FTZ R16, R15, R6 ;  /* 0x000000060f107220 */ /* 0x010fc60000410000 */
[----:B------:R-:W-:Y:S01]  /*34b0*/  STS [R7+-0x200], R12 ;  /* 0xfffe000c07007388 */ /* 0x000fe20000000800 */
[----:B--2---:R-:W-:-:S03]  /*34c0*/  FMUL.FTZ R18, R17, R6 ;  /* 0x0000000611127220 */ /* 0x004fc60000410000 */
        /* <DEDUP_REMOVED lines=11> */
.L_x_18443:
[----:B------:R-:W-:Y:S05]  /*3580*/  BSYNC.RECONVERGENT B1 ;  /* 0x0000000000017941 */ /* 0x000fea0003800200 */
.L_x_18442:
[----:B------:R-:W-:-:S13]  /*3590*/  ISETP.LT.OR P0, PT, R9, UR5, P0 ;  /* 0x0000000509007c0c */ /* 0x000fda0008701670 */
[----:B------:R-:W-:Y:S05]  /*35a0*/  @!P0 BRA `(.L_x_18435) ;  /* 0x0000000000308947 */ /* 0x000fea0003800000 */
[----:B------:R-:W1:Y:S04]  /*35b0*/  LDS R9, [R7+-0x400] ;  /* 0xfffc000007097984 */ /* 0x000e680000000800 */
[----:B------:R-:W3:Y:S04]  /*35c0*/  LDS R11, [R7+-0x200] ;  /* 0xfffe0000070b7984 */ /* 0x000ee80000000800 */
[----:B------:R-:W2:Y:S04]  /*35d0*/  LDS R13, [R7] ;  /* 0x00000000070d7984 */ /* 0x000ea80000000800 */
[----:B------:R-:W4:Y:S01]  /*35e0*/  LDS R15, [R7+0x200] ;  /* 0x00020000070f7984 */ /* 0x000f220000000800 */
[-C--:B-1----:R-:W-:Y:S01]  /*35f0*/  FMUL.FTZ R10, R9, R6.reuse ;  /* 0x00000006090a7220 */ /* 0x082fe20000410000 */
[----:B---3--:R-:W-:-:S04]  /*3600*/  FMUL.FTZ R12, R11, R6 ;  /* 0x000000060b0c7220 */ /* 0x008fc80000410000 */
[----:B------:R3:W-:Y:S01]  /*3610*/  STS [R7+-0x400], R10 ;  /* 0xfffc000a07007388 */ /* 0x0007e20000000800 */
[----:B--2---:R-:W-:-:S03]  /*3620*/  FMUL.FTZ R16, R13, R6 ;  /* 0x000000060d107220 */ /* 0x004fc60000410000 */
[----:B------:R3:W-:Y:S01]  /*3630*/  STS [R7+-0x200], R12 ;  /* 0xfffe000c07007388 */ /* 0x0007e20000000800 */
[----:B----4-:R-:W-:-:S03]  /*3640*/  FMUL.FTZ R6, R15, R6 ;  /* 0x000000060f067220 */ /* 0x010fc60000410000 */
[----:B------:R3:W-:Y:S04]  /*3650*/  STS [R7], R16 ;  /* 0x0000001007007388 */ /* 0x0007e80000000800 */
[----:B------:R3:W-:Y:S02]  /*3660*/  STS [R7+0x200], R6 ;  /* 0x0002000607007388 */ /* 0x0007e40000000800 */
.L_x_18435:
[----:B------:R-:W-:Y:S05]  /*3670*/  BSYNC.RECONVERGENT B0 ;  /* 0x0000000000007941 */ /* 0x000fea0003800200 */
.L_x_18434:
[----:B------:R-:W-:Y:S01]  /*3680*/  BAR.SYNC.DEFER_BLOCKING 0x0 ;  /* 0x0000000000007b1d */ /* 0x000fe20000010000 */
[----:B------:R-:W-:Y:S02]  /*3690*/  ISETP.NE.AND P0, PT, R14, RZ, PT ;  /* 0x000000ff0e00720c */ /* 0x000fe40003f05270 */
[----:B-1-3--:R-:W-:Y:S02]  /*36a0*/  SHF.R.U32.HI R6, RZ, 0x5, R14 ;  /* 0x00000005ff067819 */ /* 0x00afe4000001160e */
[----:B------:R-:W-:Y:S01]  /*36b0*/  MOV R27, UR19 ;  /* 0x00000013001b7c02 */ /* 0x000fe20008000f00 */
[----:B------:R-:W1:Y:S01]  /*36c0*/  LDCU UR26, c[0x0][0x3dc] ;  /* 0x00007b80ff1a77ac */ /* 0x000e620008000800 */
[----:B------:R-:W-:Y:S03]  /*36d0*/  BSSY.RECONVERGENT B0, `(.L_x_18444) ;  /* 0x0000017000007945 */ /* 0x000fe60003800200 */
[----:B------:R-:W-:Y:S01]  /*36e0*/  IMAD R27, R27, 0x10, R6 ;  /* 0x000000101b1b7824 */ /* 0x000fe200078e0206 */
[----:B------:R-:W3:Y:S01]  /*36f0*/  LDCU.64 UR24, c[0x0][0x3a8] ;  /* 0x00007500ff1877ac */ /* 0x000ee20008000a00 */
[----:B------:R-:W4:Y:S03]  /*3700*/  LDCU UR23, c[0x0][0x378] ;  /* 0x00006f00ff1777ac */ /* 0x000f260008000800 */
[----:B------:R-:W-:Y:S01]  /*3710*/  ISETP.GE.U32.AND P1, PT, R27, UR20, PT ;  /* 0x000000141b007c0c */ /* 0x000fe2000bf26070 */
[----:B------:R-:W-:-:S12]  /*3720*/  @P0 BRA `(.L_x_18445) ;  /* 0x0000000000440947 */ /* 0x000fd80003800000 */
        /* <DEDUP_REMOVED lines=16> */
[----:B------:R0:W-:Y:S02]  /*3830*/  STG.E desc[UR14][R10.64], R8 ;  /* 0x000000080a007986 */ /* 0x0001e4000c10190e */
.L_x_18445:
[----:B-1-34-:R-:W-:Y:S05]  /*3840*/  BSYNC.RECONVERGENT B0 ;  /* 0x0000000000007941 */ /* 0x01afea0003800200 */
.L_x_18444:
[----:B------:R-:W-:Y:S01]  /*3850*/  BSSY.RECONVERGENT B1, `(.L_x_18446) ;  /* 0x0000176000017945 */ /* 0x000fe20003800200 */
[----:B------:R-:W-:Y:S01]  /*3860*/  HFMA2 R33, -RZ, RZ, 0, 0 ;  /* 0x00000000ff217431 */ /* 0x000fe200000001ff */
[----:B------:R-:W-:Y:S01]  /*3870*/  CS2R R34, SRZ ;  /* 0x0000000000227805 */ /* 0x000fe2000001ff00 */
[----:B------:R-:W-:Y:S01]  /*3880*/  IMAD.MOV.U32 R31, RZ, RZ, RZ ;  /* 0x000000ffff1f7224 */ /* 0x000fe200078e00ff */
[----:B------:R-:W-:Y:S06]  /*3890*/  @P1 BRA `(.L_x_18447) ;  /* 0x0000001400c41947 */ /* 0x000fec0003800000 */
[----:B0-----:R-:W0:Y:S01]  /*38a0*/  I2F.RP R8, R0 ;  /* 0x0000000000087306 */ /* 0x001e220000209400 */
[----:B------:R-:W1:Y:S01]  /*38b0*/  LDCU UR4, c[0x0][0x3c8] ;  /* 0x00007900ff0477ac */ /* 0x000e620008000800 */
[C---:B------:R-:W-:Y:S01]  /*38c0*/  IMAD.WIDE.U32 R6, R27.reuse, 0x4, RZ ;  /* 0x000000041b067825 */ /* 0x040fe200078e00ff */
[C---:B------:R-:W-:Y:S02]  /*38d0*/  SHF.L.U32 R25, R14.reuse, 0x3, RZ ;  /* 0x000000030e197819 */ /* 0x040fe400000006ff */
[----:B------:R-:W-:Y:S01]  /*38e0*/  CS2R R34, SRZ ;  /* 0x0000000000227805 */ /* 0x000fe2000001ff00 */
[----:B------:R-:W3:Y:S01]  /*38f0*/  LDCU UR5, c[0x0][0x3fc] ;  /* 0x00007f80ff0577ac */ /* 0x000ee20008000800 */
[----:B------:R-:W-:Y:S02]  /*3900*/  IMAD.SHL.U32 R10, R14, 0x20, RZ ;  /* 0x000000200e0a7824 */ /* 0x000fe400078e00ff */
[C---:B------:R-:W-:Y:S01]  /*3910*/  VIADD R39, R27.reuse, -UR17 ;  /* 0x800000111b277c36 */ /* 0x040fe20008000000 */
[----:B------:R-:W4:Y:S01]  /*3920*/  LDCU.64 UR6, c[0x0][0x3b8] ;  /* 0x00007700ff0677ac */ /* 0x000f220008000a00 */
[----:B------:R-:W-:-:S02]  /*3930*/  VIADD R27, R27, 0x1 ;  /* 0x000000011b1b7836 */ /* 0x000fc40000000000 */
[----:B------:R-:W-:Y:S02]  /*3940*/  IMAD.MOV.U32 R33, RZ, RZ, RZ ;  /* 0x000000ffff217224 */ /* 0x000fe400078e00ff */
[----:B------:R-:W-:Y:S01]  /*3950*/  IMAD.MOV.U32 R31, RZ, RZ, RZ ;  /* 0x000000ffff1f7224 */ /* 0x000fe200078e00ff */
[----:B0-----:R-:W0:Y:S01]  /*3960*/  MUFU.RCP R8, R8 ;  /* 0x0000000800087308 */ /* 0x001e220000001000 */
[----:B-1----:R-:W-:Y:S01]  /*3970*/  UIMAD UR4, UR16, UR4, URZ ;  /* 0x00000004100472a4 */ /* 0x002fe2000f8e02ff */
[----:B---3--:R-:W-:-:S05]  /*3980*/  MOV R23, UR5 ;  /* 0x0000000500177c02 */ /* 0x008fca0008000f00 */
[----:B------:R-:W-:Y:S02]  /*3990*/  MOV R9, UR4 ;  /* 0x0000000400097c02 */ /* 0x000fe40008000f00 */
[----:B------:R-:W-:-:S03]  /*39a0*/  IADD3 R23, PT, PT, -R23, UR10, RZ ;  /* 0x0000000a17177c10 */ /* 0x000fc6000fffe1ff */
[----:B------:R-:W1:Y:S01]  /*39b0*/  LDCU UR4, c[0x0][0x3e0] ;  /* 0x00007c00ff0477ac */ /* 0x000e620008000800 */
[----:B------:R-:W-:-:S04]  /*39c0*/  IMAD.WIDE R6, R9, 0x4, R6 ;  /* 0x0000000409067825 */ /* 0x000fc800078e0206 */
[----:B0-----:R-:W-:Y:S01]  /*39d0*/  VIADD R5, R8, 0xffffffe ;  /* 0x0ffffffe08057836 */ /* 0x001fe20000000000 */
[----:B----4-:R-:W-:Y:S01]  /*39e0*/  IADD3 R32, P0, PT, R6, UR6, RZ ;  /* 0x0000000606207c10 */ /* 0x010fe2000ff1e0ff */
[----:B------:R-:W-:Y:S01]  /*39f0*/  VIADD R9, R3, 0x60 ;  /* 0x0000006003097836 */ /* 0x000fe20000000000 */
[----:B------:R-:W-:Y:S02]  /*3a00*/  LOP3.LUT R3, R10, 0x60, RZ, 0xe2, !PT ;  /* 0x000000600a037812 */ /* 0x000fe400078ee2ff */
[----:B------:R-:W-:Y:S01]  /*3a10*/  IADD3.X R29, PT, PT, R7, UR7, RZ, P0, !PT ;  /* 0x00000007071d7c10 */ /* 0x000fe200087fe4ff */
[----:B------:R-:W0:Y:S01]  /*3a20*/  F2I.FTZ.U32.TRUNC.NTZ R5, R5 ;  /* 0x0000000500057305 */ /* 0x000e22000021f000 */
[----:B------:R-:W-:Y:S01]  /*3a30*/  LEA R4, R4, R9, 0x18 ;  /* 0x0000000904047211 */ /* 0x000fe200078ec0ff */
[C---:B------:R-:W-:Y:S01]  /*3a40*/  IMAD R3, R2.reuse, 0x80, R3 ;  /* 0x0000008002037824 */ /* 0x040fe200078e0203 */
[----:B------:R-:W-:Y:S01]  /*3a50*/  LEA R2, R2, UR27, 0x5 ;  /* 0x0000001b02027c11 */ /* 0x000fe2000f8e28ff */
[----:B-1----:R-:W-:-:S03]  /*3a60*/  UIMAD UR4, UR8, UR4, URZ ;  /* 0x00000004080472a4 */ /* 0x002fc6000f8e02ff */
[----:B------:R-:W-:Y:S01]  /*3a70*/  IADD3 R30, PT, PT, R3, 0x10, R4 ;  /* 0x00000010031e7810 */ /* 0x000fe20007ffe004 */
[----:B------:R-:W-:Y:S01]  /*3a80*/  VIADD R26, R2, 0x3 ;  /* 0x00000003021a7836 */ /* 0x000fe20000000000 */
[C---:B------:R-:W-:Y:S01]  /*3a90*/  LOP3.LUT R3, R25.reuse, 0x18, RZ, 0xc0, !PT ;  /* 0x0000001819037812 */ /* 0x040fe200078ec0ff */
[----:B------:R-:W-:Y:S01]  /*3aa0*/  USHF.R.S32.HI UR5, URZ, 0x1f, UR4 ;  /* 0x0000001fff057899 */ /* 0x000fe20008011404 */
[----:B------:R-:W-:Y:S02]  /*3ab0*/  MOV R4, RZ ;  /* 0x000000ff00047202 */ /* 0x000fe40000000f00 */
[----:B------:R-:W-:Y:S01]  /*3ac0*/  LOP3.LUT R25, R25, 0xf8, RZ, 0xc0, !PT ;  /* 0x000000f819197812 */ /* 0x000fe200078ec0ff */
[----:B------:R-:W-:Y:S01]  /*3ad0*/  IMAD.IADD R24, R3, 0x1, R26 ;  /* 0x0000000103187824 */ /* 0x000fe200078e021a */
[----:B0-----:R-:W-:Y:S01]  /*3ae0*/  IADD3 R8, PT, PT, RZ, -R5, RZ ;  /* 0x80000005ff087210 */ /* 0x001fe20007ffe0ff */
[----:B------:R-:W-:Y:S01]  /*3af0*/  IMAD.U32 R3, RZ, RZ, UR5 ;  /* 0x00000005ff037e24 */ /* 0x000fe2000f8e00ff */
[----:B------:R-:W-:-:S03]  /*3b00*/  MOV R2, UR4 ;  /* 0x0000000400027c02 */ /* 0x000fc60008000f00 */
[----:B------:R-:W-:-:S04]  /*3b10*/  IMAD.MOV.U32 R9, RZ, RZ, R8 ;  /* 0x000000ffff097224 */ /* 0x000fc800078e0008 */
[----:B------:R-:W-:-:S04]  /*3b20*/  IMAD R9, R9, R0, RZ ;  /* 0x0000000009097224 */ /* 0x000fc800078e02ff */
[----:B------:R-:W-:-:S07]  /*3b30*/  IMAD.HI.U32 R28, R5, R9, R4 ;  /* 0x00000009051c7227 */ /* 0x000fce00078e0004 */
.L_x_18458:
        /* <DEDUP_REMOVED lines=27> */
[----:B------:R-:W-:Y:S01]  /*3cf0*/  IMAD.MOV.U32 R9, RZ, RZ, R4 ;  /* 0x000000ffff097224 */ /* 0x000fe200078e0004 */
[----:B------:R-:W-:Y:S01]  /*3d00*/  IADD3 R7, PT, PT, R8, UR9, RZ ;  /* 0x0000000908077c10 */ /* 0x000fe2000fffe0ff */
[----:B------:R-:W-:Y:S02]  /*3d10*/  IMAD.MOV.U32 R4, RZ, RZ, RZ ;  /* 0x000000ffff047224 */ /* 0x000fe400078e00ff */
[----:B------:R-:W-:Y:S01]  /*3d20*/  IMAD R9, R9, R6, RZ ;  /* 0x0000000609097224 */ /* 0x000fe200078e02ff */
[----:B------:R-:W-:-:S02]  /*3d30*/  IABS R10, R7 ;  /* 0x00000007000a7213 */ /* 0x000fc40000000000 */
        /* <DEDUP_REMOVED lines=18> */
[----:B------:R-:W3:Y:S01]  /*3e60*/  LDG.E.CONSTANT R5, desc[UR14][R6.64] ;  /* 0x0000000e06057981 */ /* 0x000ee2000c1e9900 */
[----:B0-----:R-:W-:Y:S01]  /*3e70*/  F2FP.BF16.F32.PACK_AB R40, R9, R8 ;  /* 0x000000080928723e */ /* 0x001fe200000010ff */
[----:B---3--:R-:W-:-:S03]  /*3e80*/  IMAD.WIDE R4, R5, UR26, R2 ;  /* 0x0000001a05047c25 */ /* 0x008fc6000f8e0202 */
        /* <DEDUP_REMOVED lines=8> */
[----:B--2---:R1:W5:Y:S04]  /*3f10*/  LDG.E.CONSTANT R19, desc[UR14][R12.64+0x40c] ;  /* 0x00040c0e0c137981 */ /* 0x004368000c1e9900 */
[----:B------:R1:W5:Y:S04]  /*3f20*/  LDG.E.CONSTANT R18, desc[UR14][R12.64+0x600] ;  /* 0x0006000e0c127981 */ /* 0x000368000c1e9900 */
[----:B------:R1:W5:Y:S04]  /*3f30*/  LDG.E.CONSTANT R17, desc[UR14][R12.64+0x604] ;  /* 0x0006040e0c117981 */ /* 0x000368000c1e9900 */
[----:B------:R1:W5:Y:S04]  /*3f40*/  LDG.E.CONSTANT R16, desc[UR14][R12.64+0x608] ;  /* 0x0006080e0c107981 */ /* 0x000368000c1e9900 */
[----:B------:R1:W5:Y:S01]  /*3f50*/  LDG.E.CONSTANT R15, desc[UR14][R12.64+0x60c] ;  /* 0x00060c0e0c0f7981 */ /* 0x000362000c1e9900 */
[----:B------:R-:W-:Y:S01]  /*3f60*/  ISETP.NE.AND P0, PT, R39, -0x1, PT ;  /* 0xffffffff2700780c */ /* 0x000fe20003f05270 */
[----:B------:R-:W-:-:S02]  /*3f70*/  VIADD R37, R24, 0xfffffffd ;  /* 0xfffffffd18257836 */ /* 0x000fc40000000000 */
[----:B------:R1:W5:Y:S04]  /*3f80*/  LDG.E.CONSTANT R43, desc[UR14][R12.64] ;  /* 0x0000000e0c2b7981 */ /* 0x000368000c1e9900 */
[----:B------:R1:W5:Y:S01]  /*3f90*/  LDG.E.CONSTANT R41, desc[UR14][R12.64+0x4] ;  /* 0x0000040e0c297981 */ /* 0x000362000c1e9900 */
[----:B------:R-:W-:Y:S01]  /*3fa0*/  BSSY.RECONVERGENT B2, `(.L_x_18450) ;  /* 0x0000024000027945 */ /* 0x000fe20003800200 */
[----:B0-----:R-:W-:Y:S02]  /*3fb0*/  F2FP.BF16.F32.PACK_AB R4, R5, R4 ;  /* 0x000000040504723e */ /* 0x001fe400000010ff */
[----:B------:R1:W5:Y:S01]  /*3fc0*/  LDG.E.CONSTANT R9, desc[UR14][R12.64+0x8] ;  /* 0x0000080e0c097981 */ /* 0x000362000c1e9900 */
[----:B------:R-:W-:-:S03]  /*3fd0*/  F2FP.BF16.F32.PACK_AB R38, R7, R6 ;  /* 0x000000060726723e */ /* 0x000fc600000010ff */
[----:B------:R1:W5:Y:S01]  /*3fe0*/  LDG.E.CONSTANT R8, desc[UR14][R12.64+0xc] ;  /* 0x00000c0e0c087981 */ /* 0x000362000c1e9900 */
[----:B------:R-:W-:Y:S05]  /*3ff0*/  @P0 BRA `(.L_x_18451) ;  /* 0x0000000000780947 */ /* 0x000fea0003800000 */
[C---:B------:R-:W-:Y:S01]  /*4000*/  VIADD R5, R24.reuse, 0xffffffff ;  /* 0xffffffff18057836 */ /* 0x040fe20000000000 */
[----:B------:R-:W-:Y:S02]  /*4010*/  ISETP.GE.AND P2, PT, R24, UR22, PT ;  /* 0x0000001618007c0c */ /* 0x000fe4000bf46270 */
[----:B-----5:R-:W-:Y:S02]  /*4020*/  PRMT R7, R8, 0x7632, R7 ;  /* 0x0000763208077816 */ /* 0x020fe40000000007 */
[----:B------:R-:W-:Y:S02]  /*4030*/  ISETP.GE.AND P1, PT, R5, UR22, PT ;  /* 0x0000001605007c0c */ /* 0x000fe4000bf26270 */
[C---:B------:R-:W-:Y:S02]  /*4040*/  PRMT R5, R41.reuse, 0x7632, R5 ;  /* 0x0000763229057816 */ /* 0x040fe40000000005 */
[----:B------:R-:W-:Y:S02]  /*4050*/  SEL R41, R41, RZ, !P1 ;  /* 0x000000ff29297207 */ /* 0x000fe40004800000 */
[----:B------:R-:W-:-:S02]  /*4060*/  SEL R6, R5, RZ, !P2 ;  /* 0x000000ff05067207 */ /* 0x000fc40005000000 */
[C---:B------:R-:W-:Y:S02]  /*4070*/  IADD3 R5, PT, PT, R24.reuse, 0x1, RZ ;  /* 0x0000000118057810 */ /* 0x040fe40007ffe0ff */
[----:B------:R-:W-:Y:S01]  /*4080*/  PRMT R41, R41, 0x5410, R6 ;  /* 0x0000541029297816 */ /* 0x000fe20000000006 */
[C---:B------:R-:W-:Y:S01]  /*4090*/  VIADD R6, R24.reuse, 0x2 ;  /* 0x0000000218067836 */ /* 0x040fe20000000000 */
[----:B------:R-:W-:Y:S02]  /*40a0*/  ISETP.GE.AND P3, PT, R5, UR22, PT ;  /* 0x0000001605007c0c */ /* 0x000fe4000bf66270 */
[----:B------:R-:W-:Y:S02]  /*40b0*/  IADD3 R5, PT, PT, R24, 0x4, RZ ;  /* 0x0000000418057810 */ /* 0x000fe40007ffe0ff */
[----:B------:R-:W-:Y:S01]  /*40c0*/  ISETP.GE.AND P4, PT, R6, UR22, PT ;  /* 0x0000001606007c0c */ /* 0x000fe2000bf86270 */
[C---:B------:R-:W-:Y:S01]  /*40d0*/  VIADD R6, R24.reuse, 0x3 ;  /* 0x0000000318067836 */ /* 0x040fe20000000000 */
[----:B------:R-:W-:Y:S01]  /*40e0*/  ISETP.GE.AND P6, PT, R5, UR22, PT ;  /* 0x0000001605007c0c */ /* 0x000fe2000bfc6270 */
[----:B------:R-:W-:Y:S01]  /*40f0*/  VIADD R5, R24, 0xfffffffe ;  /* 0xfffffffe18057836 */ /* 0x000fe20000000000 */
[----:B------:R-:W-:-:S02]  /*4100*/  ISETP.GE.AND P1, PT, R37, UR22, PT ;  /* 0x0000001625007c0c */ /* 0x000fc4000bf26270 */
        /* <DEDUP_REMOVED lines=12> */
[----:B------:R-:W-:-:S07]  /*41d0*/  PRMT R43, R43, 0x5410, R6 ;  /* 0x000054102b2b7816 */ /* 0x000fce0000000006 */
.L_x_18451:
[----:B------:R-:W-:Y:S05]  /*41e0*/  BSYNC.RECONVERGENT B2 ;  /* 0x0000000000027941 */ /* 0x000fea0003800200 */
.L_x_18450:
[----:B-----5:R-:W-:Y:S02]  /*41f0*/  HMUL2.BF16_V2 R43, R4, R43 ;  /* 0x0000002b042b7232 */ /* 0x020fe40000200000 */
[----:B------:R-:W-:Y:S01]  /*4200*/  HFMA2.BF16_V2 R41, R38, R41, -RZ ;  /* 0x0000002926297231 */ /* 0x000fe200003000ff */
[----:B------:R-:W-:Y:S01]  /*4210*/  F2FP.BF16.F32.PACK_AB R10, R11, R10 ;  /* 0x0000000a0b0a723e */ /* 0x000fe200000010ff */
[----:B------:R-:W5:Y:S01]  /*4220*/  LDG.E.CONSTANT R7, desc[UR14][R12.64+0x200] ;  /* 0x0002000e0c077981 */ /* 0x000f62000c1e9900 */
[----:B------:R-:W-:-:S03]  /*4230*/  PRMT R11, R43, 0x7610, R11 ;  /* 0x000076102b0b7816 */ /* 0x000fc6000000000b */
[----:B------:R-:W5:Y:S01]  /*4240*/  LDG.E.CONSTANT R6, desc[UR14][R12.64+0x204] ;  /* 0x0002040e0c067981 */ /* 0x000f62000c1e9900 */
[----:B------:R-:W-:-:S03]  /*4250*/  PRMT R43, R43, 0x7632, R43 ;  /* 0x000076322b2b7816 */ /* 0x000fc6000000002b */
[----:B------:R-:W5:Y:S04]  /*4260*/  LDG.E.CONSTANT R5, desc[UR14][R12.64+0x208] ;  /* 0x0002080e0c057981 */ /* 0x000f68000c1e9900 */
[----:B------:R1:W5:Y:S01]  /*4270*/  LDG.E.CONSTANT R42, desc[UR14][R12.64+0x20c] ;  /* 0x00020c0e0c2a7981 */ /* 0x000362000c1e9900 */
[----:B------:R-:W-:Y:S01]  /*4280*/  SHF.L.U32 R44, R43, 0x10, RZ ;  /* 0x000000102b2c7819 */ /* 0x000fe200000006ff */
[----:B------:R-:W-:Y:S01]  /*4290*/  IMAD.U32 R11, R11, 0x10000, RZ ;  /* 0x000100000b0b7824 */ /* 0x000fe200078e00ff */
[----:B------:R-:W-:Y:S01]  /*42a0*/  BSSY.RECONVERGENT B2, `(.L_x_18452) ;  /* 0x0000027000027945 */ /* 0x000fe20003800200 */
[----:B------:R-:W-:Y:S02]  /*42b0*/  HMUL2.BF16_V2 R9, R40, R9 ;  /* 0x0000000928097232 */ /* 0x000fe40000200000 */
[----:B------:R-:W-:Y:S01]  /*42c0*/  FADD.FTZ R11, R11, R44 ;  /* 0x0000002c0b0b7221 */ /* 0x000fe20000010000 */
[----:B-1----:R-:W-:-:S02]  /*42d0*/  PRMT R12, R41, 0x7610, R12 ;  /* 0x00007610290c7816 */ /* 0x002fc4000000000c */
[----:B------:R-:W-:-:S03]  /*42e0*/  PRMT R13, R41, 0x7632, R13 ;  /* 0x00007632290d7816 */ /* 0x000fc6000000000d */
[----:B------:R-:W-:Y:S01]  /*42f0*/  IMAD.U32 R12, R12, 0x10000, RZ ;  /* 0x000100000c0c7824 */ /* 0x000fe200078e00ff */
[----:B------:R-:W-:-:S05]  /*4300*/  SHF.L.U32 R13, R13, 0x10, RZ ;  /* 0x000000100d0d7819 */ /* 0x000fca00000006ff */
[----:B------:R-:W-:Y:S01]  /*4310*/  FADD.FTZ R12, R12, R13 ;  /* 0x0000000d0c0c7221 */ /* 0x000fe20000010000 */
[----:B------:R-:W-:Y:S06]  /*4320*/  @P0 BRA `(.L_x_18453) ;  /* 0x0000000000780947 */ /* 0x000fec0003800000 */
[C---:B------:R-:W-:Y:S01]  /*4330*/  VIADD R13, R24.reuse, 0xffffffff ;  /* 0xffffffff180d7836 */ /* 0x040fe20000000000 */
[----:B------:R-:W-:Y:S02]  /*4340*/  ISETP.GE.AND P2, PT, R24, UR22, PT ;  /* 0x0000001618007c0c */ /* 0x000fe4000bf46270 */
[----:B-----5:R-:W-:Y:S02]  /*4350*/  PRMT R41, R42, 0x7632, R41 ;  /* 0x000076322a297816 */ /* 0x020fe40000000029 */
[----:B------:R-:W-:Y:S02]  /*4360*/  ISETP.GE.AND P1, PT, R13, UR22, PT ;  /* 0x000000160d007c0c */ /* 0x000fe4000bf26270 */
[C---:B------:R-:W-:Y:S02]  /*4370*/  PRMT R13, R6.reuse, 0x7632, R13 ;  /* 0x00007632060d7816 */ /* 0x040fe4000000000d */
[----:B------:R-:W-:Y:S02]  /*4380*/  SEL R6, R6, RZ, !P1 ;  /* 0x000000ff06067207 */ /* 0x000fe40004800000 */
[----:B------:R-:W-:-:S04]  /*4390*/  SEL R13, R13, RZ, !P2 ;  /* 0x000000ff0d0d7207 */ /* 0x000fc80005000000 */
[----:B------:R-:W-:Y:S02]  /*43a0*/  PRMT R6, R6, 0x5410, R13 ;  /* 0x0000541006067816 */ /* 0x000fe4000000000d */
[----:B------:R-:W-:-:S04]  /*43b0*/  IADD3 R13, PT, PT, R24, 0x1, RZ ;  /* 0x00000001180d7810 */ /* 0x000fc80007ffe0ff */
[----:B------:R-:W-:Y:S01]  /*43c0*/  ISETP.GE.AND P1, PT, R13, UR22, PT ;  /* 0x000000160d007c0c */ /* 0x000fe2000bf26270 */
[----:B------:R-:W-:-:S05]  /*43d0*/  VIADD R13, R24, 0x2 ;  /* 0x00000002180d7836 */ /* 0x000fca0000000000 */
[----:B------:R-:W-:Y:S02]  /*43e0*/  ISETP.GE.AND P2, PT, R13, UR22, PT ;  /* 0x000000160d007c0c */ /* 0x000fe4000bf46270 */
[C---:B------:R-:W-:Y:S02]  /*43f0*/  PRMT R13, R5.reuse, 0x7632, R13 ;  /* 0x00007632050d7816 */ /* 0x040fe4000000000d */
[----:B------:R-:W-:Y:S02]  /*4400*/  SEL R5, R5, RZ, !P1 ;  /* 0x000000ff05057207 */ /* 0x000fe40004800000 */
[----:B------:R-:W-:Y:S02]  /*4410*/  SEL R44, R13, RZ, !P2 ;  /* 0x000000ff0d2c7207 */ /* 0x000fe40005000000 */
[----:B------:R-:W-:Y:S02]  /*4420*/  IADD3 R13, PT, PT, R24, 0x3, RZ ;  /* 0x00000003180d7810 */ /* 0x000fe40007ffe0ff */
[----:B------:R-:W-:-:S02]  /*4430*/  ISETP.GE.AND P1, PT, R37, UR22, PT ;  /* 0x0000001625007c0c */ /* 0x000fc4000bf26270 */
[----:B------:R-:W-:Y:S01]  /*4440*/  ISETP.GE.AND P3, PT, R13, UR22, PT ;  /* 0x000000160d007c0c */ /* 0x000fe2000bf66270 */
[----:B------:R-:W-:Y:S01]  /*4450*/  VIADD R13, R24, 0x4 ;  /* 0x00000004180d7836 */ /* 0x000fe20000000000 */
[----:B------:R-:W-:Y:S02]  /*4460*/  PRMT R5, R5, 0x5410, R44 ;  /* 0x0000541005057816 */ /* 0x000fe4000000002c */
[----:B------:R-:W-:Y:S02]  /*4470*/  SEL R42, R42, RZ, !P3 ;  /* 0x000000ff2a2a7207 */ /* 0x000fe40005800000 */
[----:B------:R-:W-:Y:S02]  /*4480*/  ISETP.GE.AND P4, PT, R13, UR22, PT ;  /* 0x000000160d007c0c */ /* 0x000fe4000bf86270 */
[----:B------:R-:W-:Y:S02]  /*4490*/  IADD3 R13, PT, PT, R24, -0x2, RZ ;  /* 0xfffffffe180d7810 */ /* 0x000fe40007ffe0ff */
[----:B------:R-:W-:-:S02]  /*44a0*/  SEL R41, R41, RZ, !P4 ;  /* 0x000000ff29297207 */ /* 0x000fc40006000000 */
[----:B------:R-:W-:Y:S02]  /*44b0*/  ISETP.GE.AND P2, PT, R13, UR22, PT ;  /* 0x000000160d007c0c */ /* 0x000fe4000bf46270 */
[C---:B------:R-:W-:Y:S02]  /*44c0*/  PRMT R13, R7.reuse, 0x7632, R13 ;  /* 0x00007632070d7816 */ /* 0x040fe4000000000d */
[----:B------:R-:W-:Y:S02]  /*44d0*/  SEL R7, R7, RZ, !P1 ;  /* 0x000000ff07077207 */ /* 0x000fe40004800000 */
[----:B------:R-:W-:Y:S02]  /*44e0*/  SEL R44, R13, RZ, !P2 ;  /* 0x000000ff0d2c7207 */ /* 0x000fe40005000000 */
[----:B------:R-:W-:Y:S02]  /*44f0*/  PRMT R42, R42, 0x5410, R41 ;  /* 0x000054102a2a7816 */ /* 0x000fe40000000029 */
[----:B------:R-:W-:-:S07]  /*4500*/  PRMT R7, R7, 0x5410, R44 ;  /* 0x0000541007077816 */ /* 0x000fce000000002c */
.L_x_18453:
[----:B------:R-:W-:Y:S05]  /*4510*/  BSYNC.RECONVERGENT B2 ;  /* 0x0000000000027941 */ /* 0x000fea0003800200 */
.L_x_18452:
[C---:B------:R-:W-:Y:S01]  /*4520*/  PRMT R13, R9.reuse, 0x7632, R13 ;  /* 0x00007632090d7816 */ /* 0x040fe2000000000d */
[----:B------:R-:W-:Y:S02]  /*4530*/  IMAD.U32 R9, R9, 0x10000, RZ ;  /* 0x0001000009097824 */ /* 0x000fe400078e00ff */
[----:B------:R-:W-:Y:S01]  /*4540*/  FADD.FTZ R12, R11, R12 ;  /* 0x0000000c0b0c7221 */ /* 0x000fe20000010000 */
[----:B-----5:R-:W-:Y:S01]  /*4550*/  HMUL2.BF16_V2 R6, R38, R6 ;  /* 0x0000000626067232 */ /* 0x020fe20000200000 */
[----:B------:R-:W-:Y:S01]  /*4560*/  SHF.L.U32 R44, R13, 0x10, RZ ;  /* 0x000000100d2c7819 */ /* 0x000fe200000006ff */
[----:B------:R-:W-:Y:S02]  /*4570*/  HFMA2.BF16_V2 R13, R4, R7, -RZ ;  /* 0x00000007040d7231 */ /* 0x000fe400003000ff */
[----:B------:R-:W-:Y:S01]  /*4580*/  HMUL2.BF16_V2 R8, R10, R8 ;  /* 0x000000080a087232 */ /* 0x000fe20000200000 */
[----:B------:R-:W-:Y:S01]  /*4590*/  BSSY.RECONVERGENT B2, `(.L_x_18454) ;  /* 0x000003d000027945 */ /* 0x000fe20003800200 */
[----:B------:R-:W-:Y:S01]  /*45a0*/  FADD.FTZ R7, R9, R44 ;  /* 0x0000002c09077221 */ /* 0x000fe20000010000 */
[----:B------:R-:W-:-:S02]  /*45b0*/  PRMT R9, R13, 0x7610, R9 ;  /* 0x000076100d097816 */ /* 0x000fc40000000009 */
[----:B------:R-:W-:-:S03]  /*45c0*/  PRMT R11, R13, 0x7632, R11 ;  /* 0x000076320d0b7816 */ /* 0x000fc6000000000b */
[----:B------:R-:W-:Y:S01]  /*45d0*/  IMAD.U32 R9, R9, 0x10000, RZ ;  /* 0x0001000009097824 */ /* 0x000fe200078e00ff */
[----:B------:R-:W-:Y:S01]  /*45e0*/  SHF.L.U32 R44, R11, 0x10, RZ ;  /* 0x000000100b2c7819 */ /* 0x000fe200000006ff */
[----:B------:R-:W-:-:S04]  /*45f0*/  HFMA2.BF16_V2 R11, R40, R5, -RZ ;  /* 0x00000005280b7231 */ /* 0x000fc800003000ff */
[----:B------:R-:W-:Y:S01]  /*4600*/  FADD.FTZ R5, R9, R44 ;  /* 0x0000002c09057221 */ /* 0x000fe20000010000 */
[C---:B------:R-:W-:Y:S01]  /*4610*/  PRMT R9, R6.reuse, 0x7632, R9 ;  /* 0x0000763206097816 */ /* 0x040fe20000000009 */
[----:B------:R-:W-:Y:S01]  /*4620*/  IMAD.U32 R6, R6, 0x10000, RZ ;  /* 0x0001000006067824 */ /* 0x000fe200078e00ff */
[C---:B------:R-:W-:Y:S01]  /*4630*/  PRMT R13, R11.reuse, 0x7632, R13 ;  /* 0x000076320b0d7816 */ /* 0x040fe2000000000d */
[----:B------:R-:W-:Y:S01]  /*4640*/  IMAD.U32 R11, R11, 0x10000, RZ ;  /* 0x000100000b0b7824 */ /* 0x000fe200078e00ff */
[----:B------:R-:W-:Y:S02]  /*4650*/  SHF.L.U32 R9, R9, 0x10, RZ ;  /* 0x0000001009097819 */ /* 0x000fe400000006ff */
[----:B------:R-:W-:-:S03]  /*4660*/  SHF.L.U32 R44, R13, 0x10, RZ ;  /* 0x000000100d2c7819 */ /* 0x000fc600000006ff */
[----:B------:R-:W-:Y:S02]  /*4670*/  FADD.FTZ R6, R6, R9 ;  /* 0x0000000906067221 */ /* 0x000fe40000010000 */
[----:B------:R-:W-:Y:S01]  /*4680*/  FADD.FTZ R9, R11, R44 ;  /* 0x0000002c0b097221 */ /* 0x000fe20000010000 */
[----:B------:R-:W-:Y:S02]  /*4690*/  HFMA2.BF16_V2 R11, R10, R42, -RZ ;  /* 0x0000002a0a0b7231 */ /* 0x000fe400003000ff */
[--C-:B------:R-:W-:Y:S01]  /*46a0*/  FADD.FTZ R42, R5, R6.reuse ;  /* 0x00000006052a7221 */ /* 0x100fe20000010000 */
[C---:B------:R-:W-:Y:S02]  /*46b0*/  PRMT R5, R8.reuse, 0x7610, R5 ;  /* 0x0000761008057816 */ /* 0x040fe40000000005 */
[----:B------:R-:W-:Y:S02]  /*46c0*/  PRMT R6, R8, 0x7632, R6 ;  /* 0x0000763208067816 */ /* 0x000fe40000000006 */
[----:B------:R-:W-:Y:S01]  /*46d0*/  PRMT R8, R11, 0x7610, R8 ;  /* 0x000076100b087816 */ /* 0x000fe20000000008 */
[----:B------:R-:W-:Y:S01]  /*46e0*/  IMAD.U32 R5, R5, 0x10000, RZ ;  /* 0x0001000005057824 */ /* 0x000fe200078e00ff */
[----:B------:R-:W-:-:S02]  /*46f0*/  PRMT R11, R11, 0x7632, R11 ;  /* 0x000076320b0b7816 */ /* 0x000fc4000000000b */
[----:B------:R-:W-:Y:S01]  /*4700*/  SHF.L.U32 R6, R6, 0x10, RZ ;  /* 0x0000001006067819 */ /* 0x000fe200000006ff */
[----:B------:R-:W-:Y:S01]  /*4710*/  IMAD.U32 R13, R8, 0x10000, RZ ;  /* 0x00010000080d7824 */ /* 0x000fe200078e00ff */
[----:B------:R-:W-:Y:S01]  /*4720*/  SHF.L.U32 R44, R11, 0x10, RZ ;  /* 0x000000100b2c7819 */ /* 0x000fe200000006ff */
[----:B------:R-:W-:Y:S01]  /*4730*/  FADD.FTZ R8, R12, R7 ;  /* 0x000000070c087221 */ /* 0x000fe20000010000 */
[----:B------:R-:W-:Y:S01]  /*4740*/  FADD.FTZ R7, R42, R9 ;  /* 0x000000092a077221 */ /* 0x000fe20000010000 */
[----:B------:R-:W-:Y:S02]  /*4750*/  FADD.FTZ R5, R5, R6 ;  /* 0x0000000605057221 */ /* 0x000fe40000010000 */
[----:B------:R-:W-:Y:S01]  /*4760*/  FADD.FTZ R6, R13, R44 ;  /* 0x0000002c0d067221 */ /* 0x000fe20000010000 */
[----:B------:R-:W-:Y:S06]  /*4770*/  @P0 BRA `(.L_x_18455) ;  /* 0x0000000000780947 */ /* 0x000fec0003800000 */
[C---:B------:R-:W-:Y:S01]  /*4780*/  VIADD R9, R24.reuse, 0xffffffff ;  /* 0xffffffff18097836 */ /* 0x040fe20000000000 */
[C---:B------:R-:W-:Y:S01]  /*4790*/  ISETP.GE.AND P6, PT, R24.reuse, UR22, PT ;  /* 0x0000001618007c0c */ /* 0x040fe2000bfc6270 */
[C---:B------:R-:W-:Y:S01]  /*47a0*/  VIADD R12, R24.reuse, 0x2 ;  /* 0x00000002180c7836 */ /* 0x040fe20000000000 */
[C---:B------:R-:W-:Y:S02]  /*47b0*/  IADD3 R11, PT, PT, R24.reuse, 0x1, RZ ;  /* 0x00000001180b7810 */ /* 0x040fe40007ffe0ff */
[----:B------:R-:W-:Y:S01]  /*47c0*/  ISETP.GE.AND P5, PT, R9, UR22, PT ;  /* 0x0000001609007c0c */ /* 0x000fe2000bfa6270 */
[----:B------:R-:W-:Y:S01]  /*47d0*/  VIADD R9, R24, 0x4 ;  /* 0x0000000418097836 */ /* 0x000fe20000000000 */
[----:B------:R-:W-:Y:S02]  /*47e0*/  ISETP.GE.AND P3, PT, R12, UR22, PT ;  /* 0x000000160c007c0c */ /* 0x000fe4000bf66270 */
[----:B------:R-:W-:Y:S02]  /*47f0*/  PRMT R12, R21, 0x7632, R12 ;  /* 0x00007632150c7816 */ /* 0x000fe4000000000c */
[----:B------:R-:W-:-:S02]  /*4800*/  ISETP.GE.AND P1, PT, R9, UR22, PT ;  /* 0x0000001609007c0c */ /* 0x000fc4000bf26270 */
[C---:B------:R-:W-:Y:S02]  /*4810*/  IADD3 R13, PT, PT, R24.reuse, 0x3, RZ ;  /* 0x00000003180d7810 */ /* 0x040fe40007ffe0ff */
[----:B------:R-:W-:Y:S02]  /*4820*/  IADD3 R9, PT, PT, R24, -0x2, RZ ;  /* 0xfffffffe18097810 */ /* 0x000fe40007ffe0ff */
[----:B------:R-:W-:Y:S02]  /*4830*/  SEL R12, R12, RZ, !P6 ;  /* 0x000000ff0c0c7207 */ /* 0x000fe40007000000 */
[----:B------:R-:W-:Y:S02]  /*4840*/  ISETP.GE.AND P4, PT, R11, UR22, PT ;  /* 0x000000160b007c0c */ /* 0x000fe4000bf86270 */
[----:B------:R-:W-:Y:S02]  /*4850*/  ISETP.GE.AND P2, PT, R13, UR22, PT ;  /* 0x000000160d007c0c */ /* 0x000fe4000bf46270 */
[----:B------:R-:W-:-:S02]  /*4860*/  SEL R21, R21, RZ, !P5 ;  /* 0x000000ff15157207 */ /* 0x000fc40006800000 */
[----:B------:R-:W-:Y:S02]  /*4870*/  ISETP.GE.AND P6, PT, R9, UR22, PT ;  /* 0x0000001609007c0c */ /* 0x000fe4000bfc6270 */
[----:B------:R-:W-:Y:S02]  /*4880*/  ISETP.GE.AND P5, PT, R37, UR22, PT ;  /* 0x0000001625007c0c */ /* 0x000fe4000bfa6270 */
[----:B------:R-:W-:Y:S02]  /*4890*/  PRMT R11, R20, 0x7632, R11 ;  /* 0x00007632140b7816 */ /* 0x000fe4000000000b */
[C---:B------:R-:W-:Y:S02]  /*48a0*/  PRMT R9, R22.reuse, 0x7632, R9 ;  /* 0x0000763216097816 */ /* 0x040fe40000000009 */
        /* <DEDUP_REMOVED lines=11> */
.L_x_18455:
[----:B------:R-:W-:Y:S05]  /*4960*/  BSYNC.RECONVERGENT B2 ;  /* 0x0000000000027941 */ /* 0x000fea0003800200 */
.L_x_18454:
[----:B------:R-:W-:Y:S01]  /*4970*/  BSSY.RECONVERGENT B2, `(.L_x_18456) ;  /* 0x0000022000027945 */ /* 0x000fe20003800200 */
[----:B------:R-:W-:Y:S02]  /*4980*/  HFMA2.BF16_V2 R21, R38, R21, -RZ ;  /* 0x0000001526157231 */ /* 0x000fe400003000ff */
[----:B------:R-:W-:Y:S01]  /*4990*/  HMUL2.BF16_V2 R22, R4, R22 ;  /* 0x0000001604167232 */ /* 0x000fe20000200000 */
[----:B------:R-:W-:Y:S06]  /*49a0*/  @P0 BRA `(.L_x_18457) ;  /* 0x0000000000780947 */ /* 0x000fec0003800000 */
[C---:B------:R-:W-:Y:S01]  /*49b0*/  VIADD R9, R24.reuse, 0xfffffffe ;  /* 0xfffffffe18097836 */ /* 0x040fe20000000000 */
[C---:B------:R-:W-:Y:S01]  /*49c0*/  IADD3 R11, PT, PT, R24.reuse, -0x1, RZ ;  /* 0xffffffff180b7810 */ /* 0x040fe20007ffe0ff */
[C---:B------:R-:W-:Y:S01]  /*49d0*/  VIADD R13, R24.reuse, 0x3 ;  /* 0x00000003180d7836 */ /* 0x040fe20000000000 */
[----:B------:R-:W-:Y:S02]  /*49e0*/  ISETP.GE.AND P6, PT, R37, UR22, PT ;  /* 0x0000001625007c0c */ /* 0x000fe4000bfc6270 */
[----:B------:R-:W-:Y:S02]  /*49f0*/  ISETP.GE.AND P5, PT, R9, UR22, PT ;  /* 0x0000001609007c0c */ /* 0x000fe4000bfa6270 */
[----:B------:R-:W-:Y:S01]  /*4a00*/  ISETP.GE.AND P4, PT, R11, UR22, PT ;  /* 0x000000160b007c0c */ /* 0x000fe2000bf86270 */
[C---:B------:R-:W-:Y:S01]  /*4a10*/  VIADD R11, R24.reuse, 0x1 ;  /* 0x00000001180b7836 */ /* 0x040fe20000000000 */
[C---:B------:R-:W-:Y:S02]  /*4a20*/  IADD3 R9, PT, PT, R24.reuse, 0x4, RZ ;  /* 0x0000000418097810 */ /* 0x040fe40007ffe0ff */
[----:B------:R-:W-:-:S02]  /*4a30*/  IADD3 R12, PT, PT, R24, 0x2, RZ ;  /* 0x00000002180c7810 */ /* 0x000fc40007ffe0ff */
[----:B------:R-:W-:Y:S02]  /*4a40*/  ISETP.GE.AND P0, PT, R9, UR22, PT ;  /* 0x0000001609007c0c */ /* 0x000fe4000bf06270 */
[----:B------:R-:W-:Y:S02]  /*4a50*/  ISETP.GE.AND P3, PT, R11, UR22, PT ;  /* 0x000000160b007c0c */ /* 0x000fe4000bf66270 */
[----:B------:R-:W-:Y:S02]  /*4a60*/  ISETP.GE.AND P1, PT, R13, UR22, PT ;  /* 0x000000160d007c0c */ /* 0x000fe4000bf26270 */
[----:B------:R-:W-:Y:S02]  /*4a70*/  SEL R9, R18, RZ, !P6 ;  /* 0x000000ff12097207 */ /* 0x000fe40007000000 */
[----:B------:R-:W-:Y:S02]  /*4a80*/  ISETP.GE.AND P2, PT, R12, UR22, PT ;  /* 0x000000160c007c0c */ /* 0x000fe4000bf46270 */
[----:B------:R-:W-:-:S02]  /*4a90*/  ISETP.GE.AND P6, PT, R24, UR22, PT ;  /* 0x0000001618007c0c */ /* 0x000fc4000bfc6270 */
        /* <DEDUP_REMOVED lines=15> */
.L_x_18457:
[----:B------:R-:W-:Y:S05]  /*4b90*/  BSYNC.RECONVERGENT B2 ;  /* 0x0000000000027941 */ /* 0x000fea0003800200 */
.L_x_18456:
[----:B------:R-:W-:Y:S01]  /*4ba0*/  HMUL2.BF16_V2 R12, R40, R20 ;  /* 0x00000014280c7232 */ /* 0x000fe20000200000 */
[----:B------:R-:W-:Y:S01]  /*4bb0*/  PRMT R11, R21, 0x7632, R11 ;  /* 0x00007632150b7816 */ /* 0x000fe2000000000b */
[----:B------:R-:W-:Y:S01]  /*4bc0*/  HMUL2.BF16_V2 R17, R38, R17 ;  /* 0x0000001126117232 */ /* 0x000fe20000200000 */
[C---:B------:R-:W-:Y:S01]  /*4bd0*/  PRMT R9, R22.reuse, 0x7632, R9 ;  /* 0x0000763216097816 */ /* 0x040fe20000000009 */
[----:B------:R-:W-:Y:S01]  /*4be0*/  IMAD.U32 R22, R22, 0x10000, RZ ;  /* 0x0001000016167824 */ /* 0x000fe200078e00ff */
[C---:B------:R-:W-:Y:S01]  /*4bf0*/  PRMT R13, R12.reuse, 0x7632, R13 ;  /* 0x000076320c0d7816 */ /* 0x040fe2000000000d */
[----:B------:R-:W-:Y:S01]  /*4c00*/  IMAD.U32 R12, R12, 0x10000, RZ ;  /* 0x000100000c0c7824 */ /* 0x000fe200078e00ff */
[----:B------:R-:W-:Y:S01]  /*4c10*/  SHF.L.U32 R20, R11, 0x10, RZ ;  /* 0x000000100b147819 */ /* 0x000fe200000006ff */
[----:B------:R-:W-:Y:S01]  /*4c20*/  HFMA2.BF16_V2 R11, R4, R18, -RZ ;  /* 0x00000012040b7231 */ /* 0x000fe200003000ff */
[----:B------:R-:W-:Y:S01]  /*4c30*/  SHF.L.U32 R13, R13, 0x10, RZ ;  /* 0x000000100d0d7819 */ /* 0x000fe200000006ff */
[----:B------:R-:W-:Y:S01]  /*4c40*/  IMAD.U32 R21, R21, 0x10000, RZ ;  /* 0x0001000015157824 */ /* 0x000fe200078e00ff */
[----:B------:R-:W-:Y:S01]  /*4c50*/  SHF.L.U32 R9, R9, 0x10, RZ ;  /* 0x0000001009097819 */ /* 0x000fe200000006ff */
[----:B------:R-:W-:-:S02]  /*4c60*/  HMUL2.BF16_V2 R16, R40, R16 ;  /* 0x0000001028107232 */ /* 0x000fc40000200000 */
[C---:B------:R-:W-:Y:S02]  /*4c70*/  HFMA2.BF16_V2 R19, R10.reuse, R19, -RZ ;  /* 0x000000130a137231 */ /* 0x040fe400003000ff */
[--C-:B------:R-:W-:Y:S01]  /*4c80*/  FADD.FTZ R4, R12, R13.reuse ;  /* 0x0000000d0c047221 */ /* 0x100fe20000010000 */
[C---:B------:R-:W-:Y:S01]  /*4c90*/  PRMT R13, R17.reuse, 0x7610, R13 ;  /* 0x00007610110d7816 */ /* 0x040fe2000000000d */
[----:B------:R-:W-:Y:S01]  /*4ca0*/  FADD.FTZ R9, R22, R9 ;  /* 0x0000000916097221 */ /* 0x000fe20000010000 */
[----:B------:R-:W-:Y:S01]  /*4cb0*/  PRMT R17, R17, 0x7632, R17 ;  /* 0x0000763211117816 */ /* 0x000fe20000000011 */
[----:B------:R-:W-:Y:S01]  /*4cc0*/  FADD.FTZ R20, R21, R20 ;  /* 0x0000001415147221 */ /* 0x000fe20000010000 */
[----:B------:R-:W-:Y:S01]  /*4cd0*/  PRMT R12, R11, 0x7632, R12 ;  /* 0x000076320b0c7816 */ /* 0x000fe2000000000c */
[----:B------:R-:W-:Y:S01]  /*4ce0*/  IMAD.U32 R13, R13, 0x10000, RZ ;  /* 0x000100000d0d7824 */ /* 0x000fe200078e00ff */
[----:B------:R-:W-:Y:S01]  /*4cf0*/  SHF.L.U32 R18, R17, 0x10, RZ ;  /* 0x0000001011127819 */ /* 0x000fe200000006ff */
[----:B------:R-:W-:Y:S01]  /*4d00*/  HFMA2.BF16_V2 R17, R10, R15, -RZ ;  /* 0x0000000f0a117231 */ /* 0x000fe200003000ff */
[----:B------:R-:W-:Y:S01]  /*4d10*/  SHF.L.U32 R12, R12, 0x10, RZ ;  /* 0x000000100c0c7819 */ /* 0x000fe200000006ff */
[----:B------:R-:W-:Y:S01]  /*4d20*/  IMAD.U32 R11, R11, 0x10000, RZ ;  /* 0x000100000b0b7824 */ /* 0x000fe200078e00ff */
[C---:B------:R-:W-:Y:S01]  /*4d30*/  PRMT R15, R16.reuse, 0x7632, R15 ;  /* 0x00007632100f7816 */ /* 0x040fe2000000000f */
[----:B------:R-:W-:Y:S01]  /*4d40*/  FADD.FTZ R18, R13, R18 ;  /* 0x000000120d127221 */ /* 0x000fe20000010000 */
[----:B------:R-:W-:Y:S01]  /*4d50*/  PRMT R13, R16, 0x7610, R13 ;  /* 0x00007610100d7816 */ /* 0x000fe2000000000d */
[----:B------:R-:W-:Y:S01]  /*4d60*/  FADD.FTZ R9, R9, R20 ;  /* 0x0000001409097221 */ /* 0x000fe20000010000 */
        /* <DEDUP_REMOVED lines=25> */
.L_x_18449:
[----:B------:R-:W-:Y:S05]  /*4f00*/  BSYNC.RECONVERGENT B0 ;  /* 0x0000000000007941 */ /* 0x000fea0003800200 */
.L_x_18448:
[----:B------:R-:W-:Y:S01]  /*4f10*/  VIADD R4, R27, 0x3 ;  /* 0x000000031b047836 */ /* 0x000fe20000000000 */
[----:B------:R-:W-:Y:S01]  /*4f20*/  IADD3 R32, P1, PT, R32, 0x10, RZ ;  /* 0x0000001020207810 */ /* 0x000fe20007f3e0ff */
[----:B------:R-:W-:Y:S01]  /*4f30*/  VIADD R24, R24, 0x80 ;  /* 0x0000008018187836 */ /* 0x000fe20000000000 */
[----:B------:R-:W-:Y:S01]  /*4f40*/  IADD3 R39, PT, PT, R39, 0x4, RZ ;  /* 0x0000000427277810 */ /* 0x000fe20007ffe0ff */
[----:B------:R-:W-:Y:S01]  /*4f50*/  VIADD R30, R30, 0x200 ;  /* 0x000002001e1e7836 */ /* 0x000fe20000000000 */
[----:B------:R-:W-:Y:S01]  /*4f60*/  ISETP.GE.U32.AND P0, PT, R4, UR20, PT ;  /* 0x0000001404007c0c */ /* 0x000fe2000bf06070 */
[----:B------:R-:W-:Y:S01]  /*4f70*/  IMAD.X R29, RZ, RZ, R29, P1 ;  /* 0x000000ffff1d7224 */ /* 0x000fe200008e061d */
[----:B------:R-:W-:Y:S02]  /*4f80*/  IADD3 R27, PT, PT, R27, 0x4, RZ ;  /* 0x000000041b1b7810 */ /* 0x000fe40007ffe0ff */
[----:B------:R-:W-:-:S09]  /*4f90*/  IADD3 R26, PT, PT, R26, 0x80, RZ ;  /* 0x000000801a1a7810 */ /* 0x000fd20007ffe0ff */
[----:B------:R-:W-:Y:S05]  /*4fa0*/  @!P0 BRA `(.L_x_18458) ;  /* 0xffffffe800e48947 */ /* 0x000fea000383ffff */
.L_x_18447:
[----:B------:R-:W-:Y:S05]  /*4fb0*/  BSYNC.RECONVERGENT B1 ;  /* 0x0000000000017941 */ /* 0x000fea0003800200 */
.L_x_18446:
[----:B------:R-:W1:Y:S01]  /*4fc0*/  SHFL.BFLY PT, R3, R34, 0x2, 0x1f ;  /* 0x0c401f0022037f89 */ /* 0x000e6200000e0000 */
[----:B------:R-:W-:Y:S01]  /*4fd0*/  BAR.SYNC.DEFER_BLOCKING 0x0 ;  /* 0x0000000000007b1d */ /* 0x000fe20000010000 */
[----:B------:R-:W-:-:S05]  /*4fe0*/  LOP3.LUT P0, RZ, R14, 0x3, RZ, 0xc0, !PT ;  /* 0x000000030eff7812 */ /* 0x000fca000780c0ff */
[----:B------:R-:W-:Y:S01]  /*4ff0*/  BSSY.RECONVERGENT B0, `(.L_x_18459) ;  /* 0x000001e000007945 */ /* 0x000fe20003800200 */
[----:B------:R-:W3:Y:S04]  /*5000*/  SHFL.BFLY PT, R0, R35, 0x2, 0x1f ;  /* 0x0c401f0023007f89 */ /* 0x000ee800000e0000 */
[----:B------:R-:W4:Y:S04]  /*5010*/  SHFL.BFLY PT, R4, R33, 0x2, 0x1f ;  /* 0x0c401f0021047f89 */ /* 0x000f2800000e0000 */
[----:B0-----:R-:W0:Y:S01]  /*5020*/  SHFL.BFLY PT, R8, R31, 0x2, 0x1f ;  /* 0x0c401f001f087f89 */ /* 0x001e2200000e0000 */
[----:B-1----:R-:W-:-:S05]  /*5030*/  FADD.FTZ R2, R3, R34 ;  /* 0x0000002203027221 */ /* 0x002fca0000010000 */
[----:B------:R-:W1:Y:S01]  /*5040*/  SHFL.BFLY PT, R5, R2, 0x1, 0x1f ;  /* 0x0c201f0002057f89 */ /* 0x000e6200000e0000 */
[----:B---3--:R-:W-:Y:S01]  /*5050*/  FADD.FTZ R0, R0, R35 ;  /* 0x0000002300007221 */ /* 0x008fe20000010000 */
[----:B----4-:R-:W-:-:S04]  /*5060*/  FADD.FTZ R6, R4, R33 ;  /* 0x0000002104067221 */ /* 0x010fc80000010000 */
[----:B------:R-:W3:Y:S01]  /*5070*/  SHFL.BFLY PT, R3, R0, 0x1, 0x1f ;  /* 0x0c201f0000037f89 */ /* 0x000ee200000e0000 */
[----:B------:R-:W-:Y:S01]  /*5080*/  LOP3.LUT R4, R14, 0x3c0, RZ, 0xc0, !PT ;  /* 0x000003c00e047812 */ /* 0x000fe200078ec0ff */
[----:B0-----:R-:W-:Y:S02]  /*5090*/  FADD.FTZ R8, R8, R31 ;  /* 0x0000001f08087221 */ /* 0x001fe40000010000 */
[----:B------:R-:W0:Y:S01]  /*50a0*/  SHFL.BFLY PT, R7, R6, 0x1, 0x1f ;  /* 0x0c201f0006077f89 */ /* 0x000e2200000e0000 */
[----:B------:R-:W-:-:S03]  /*50b0*/  ISETP.NE.OR P1, PT, R4, 0x40, P0 ;  /* 0x000000400400780c */ /* 0x000fc60000725670 */
[----:B------:R-:W4:Y:S01]  /*50c0*/  SHFL.BFLY PT, R9, R8, 0x1, 0x1f ;  /* 0x0c201f0008097f89 */ /* 0x000f2200000e0000 */
[----:B-1----:R-:W-:Y:S01]  /*50d0*/  FADD.FTZ R4, R2, R5 ;  /* 0x0000000502047221 */ /* 0x002fe20000010000 */
[----:B------:R-:W-:-:S04]  /*50e0*/  SHF.R.U32.HI R5, RZ, 0x2, R36 ;  /* 0x00000002ff057819 */ /* 0x000fc80000011624 */
[----:B------:R-:W-:Y:S01]  /*50f0*/  LOP3.LUT R2, R5, 0x3e0, R14, 0xf8, !PT ;  /* 0x000003e005027812 */ /* 0x000fe200078ef80e */
[----:B---3--:R-:W-:Y:S01]  /*5100*/  FADD.FTZ R3, R0, R3 ;  /* 0x0000000300037221 */ /* 0x008fe20000010000 */
[----:B0-----:R-:W-:Y:S01]  /*5110*/  FADD.FTZ R7, R6, R7 ;  /* 0x0000000706077221 */ /* 0x001fe20000010000 */
        /* <DEDUP_REMOVED lines=11> */
.L_x_18460:
[----:B------:R-:W-:Y:S05]  /*51d0*/  BSYNC.RECONVERGENT B0 ;  /* 0x0000000000007941 */ /* 0x000fea0003800200 */
.L_x_18459:
        /* <DEDUP_REMOVED lines=12> */
[----:B------:R-:W3:Y:S04]  /*52a0*/  @!P1 LDS R9, [R10+0x20] ;  /* 0x000020000a099984 */ /* 0x000ee80000000800 */
[----:B0-----:R-:W0:Y:S04]  /*52b0*/  @!P1 LDS R6, [R10+0x40] ;  /* 0x000040000a069984 */ /* 0x001e280000000800 */
[----:B------:R-:W4:Y:S01]  /*52c0*/  @!P1 LDS R11, [R10+0x60] ;  /* 0x000060000a0b9984 */ /* 0x000f220000000800 */
[----:B-1----:R-:W-:Y:S01]  /*52d0*/  @!P1 FADD.FTZ R3, R2, R3 ;  /* 0x0000000302039221 */ /* 0x002fe20000010000 */
[----:B------:R-:W-:Y:S01]  /*52e0*/  BAR.SYNC.DEFER_BLOCKING 0x0 ;  /* 0x0000000000007b1d */ /* 0x000fe20000010000 */
[----:B---3--:R-:W-:Y:S01]  /*52f0*/  @!P1 FADD.FTZ R4, R9, R4 ;  /* 0x0000000409049221 */ /* 0x008fe20000010000 */
[----:B0-----:R-:W-:Y:S01]  /*5300*/  @!P1 FADD.FTZ R7, R6, R7 ;  /* 0x0000000706079221 */ /* 0x001fe20000010000 */
[----:B----4-:R-:W-:Y:S01]  /*5310*/  @!P1 FADD.FTZ R0, R11, R0 ;  /* 0x000000000b009221 */ /* 0x010fe20000010000 */
[----:B------:R-:W-:-:S02]  /*5320*/  ISETP.GT.U32.AND P1, PT, R14, 0x1f, PT ;  /* 0x0000001f0e00780c */ /* 0x000fc40003f24070 */
[----:B------:R0:W-:Y:S04]  /*5330*/  @!P2 STS [R5], R3 ;  /* 0x000000030500a388 */ /* 0x0001e80000000800 */
[----:B------:R0:W-:Y:S04]  /*5340*/  @!P2 STS [R5+0x20], R4 ;  /* 0x000020040500a388 */ /* 0x0001e80000000800 */
[----:B------:R0:W-:Y:S04]  /*5350*/  @!P2 STS [R5+0x40], R7 ;  /* 0x000040070500a388 */ /* 0x0001e80000000800 */
[----:B------:R0:W-:Y:S01]  /*5360*/  @!P2 STS [R5+0x60], R0 ;  /* 0x000060000500a388 */ /* 0x0001e20000000800 */
[----:B------:R-:W-:Y:S06]  /*5370*/  BAR.SYNC.DEFER_BLOCKING 0x0 ;  /* 0x0000000000007b1d */ /* 0x000fec0000010000 */
[----:B------:R0:W1:Y:S04]  /*5380*/  @!P3 LDS R2, [R10] ;  /* 0x000000000a02b984 */ /* 0x0000680000000800 */
[----:B------:R0:W3:Y:S04]  /*5390*/  @!P3 LDS R9, [R10+0x20] ;  /* 0x000020000a09b984 */ /* 0x0000e80000000800 */
[----:B------:R0:W4:Y:S04]  /*53a0*/  @!P3 LDS R6, [R10+0x40] ;  /* 0x000040000a06b984 */ /* 0x0001280000000800 */
[----:B------:R0:W0:Y:S01]  /*53b0*/  @!P3 LDS R11, [R10+0x60] ;  /* 0x000060000a0bb984 */ /* 0x0000220000000800 */
        /* <DEDUP_REMOVED lines=8> */
[----:B---3--:R-:W-:Y:S01]  /*5440*/  @!P3 FADD.FTZ R4, R9, R4 ;  /* 0x000000040904b221 */ /* 0x008fe20000010000 */
[----:B------:R-:W-:Y:S01]  /*5450*/  USHF.L.U32 UR6, UR19, 0x5, URZ ;  /* 0x0000000513067899 */ /* 0x000fe200080006ff */
[----:B----4-:R-:W-:Y:S01]  /*5460*/  @!P3 FADD.FTZ R7, R6, R7 ;  /* 0x000000070607b221 */ /* 0x010fe20000010000 */
[----:B------:R-:W-:Y:S01]  /*5470*/  USHF.L.U32 UR5, UR4, 0x5, URZ ;  /* 0x0000000504057899 */ /* 0x000fe200080006ff */
[----:B------:R-:W-:Y:S01]  /*5480*/  @!P3 FADD.FTZ R0, R11, R0 ;  /* 0x000000000b00b221 */ /* 0x000fe20000010000 */
[----:B------:R-:W-:Y:S02]  /*5490*/  F2FP.BF16.F32.PACK_AB R4, R4, R3 ;  /* 0x000000030404723e */ /* 0x000fe400000010ff */
[----:B------:R-:W-:-:S02]  /*54a0*/  MOV R5, UR6 ;  /* 0x0000000600057c02 */ /* 0x000fc40008000f00 */
[----:B------:R-:W-:Y:S02]  /*54b0*/  F2FP.BF16.F32.PACK_AB R0, R0, R7 ;  /* 0x000000070000723e */ /* 0x000fe400000010ff */
[----:B------:R-:W-:Y:S02]  /*54c0*/  IADD3 R14, P0, P1, R14, UR5, R5 ;  /* 0x000000050e0e7c10 */ /* 0x000fe4000f91e005 */
[----:B------:R-:W-:Y:S02]  /*54d0*/  PRMT R6, R0, 0x7632, R6 ;  /* 0x0000763200067816 */ /* 0x000fe40000000006 */
[----:B------:R-:W-:Y:S02]  /*54e0*/  IADD3.X R5, PT, PT, RZ, RZ, RZ, P0, P1 ;  /* 0x000000ffff057210 */ /* 0x000fe400007e24ff */
[----:B-----5:R-:W-:-:S04]  /*54f0*/  LEA R2, P0, R14, UR8, 0x1 ;  /* 0x000000080e027c11 */ /* 0x020fc8000f8008ff */
[--C-:B------:R-:W-:Y:S02]  /*5500*/  LEA.HI.X R3, R14, UR9, R5.reuse, 0x1, P0 ;  /* 0x000000090e037c11 */ /* 0x100fe400080f0c05 */
[----:B------:R-:W-:-:S03]  /*5510*/  PRMT R5, R4, 0x7632, R5 ;  /* 0x0000763204057816 */ /* 0x000fc60000000005 */
[----:B------:R-:W-:Y:S04]  /*5520*/  STG.E.U16 desc[UR14][R2.64], R4 ;  /* 0x0000000402007986 */ /* 0x000fe8000c10150e */
[----:B------:R-:W-:Y:S04]  /*5530*/  STG.E.U16 desc[UR14][R2.64+0x10], R5 ;  /* 0x0000100502007986 */ /* 0x000fe8000c10150e */
[----:B------:R-:W-:Y:S04]  /*5540*/  STG.E.U16 desc[UR14][R2.64+0x20], R0 ;  /* 0x0000200002007986 */ /* 0x000fe8000c10150e */
[----:B------:R-:W-:Y:S01]  /*5550*/  STG.E.U16 desc[UR14][R2.64+0x30], R6 ;  /* 0x0000300602007986 */ /* 0x000fe2000c10150e */
[----:B------:R-:W-:Y:S05]  /*5560*/  EXIT ;  /* 0x000000000000794d */ /* 0x000fea0003800000 */
.L_x_18461:
        /* <DEDUP_REMOVED lines=9> */
.L_x_27498:


//--------------------- .text._ZN4vllm25paged_attention_v2_kernelI13__nv_bfloat16S1_Li256ELi16ELi128ELNS_18Fp8KVCacheDataTypeE0ELb0ELi512EEEvPfS3_PT_PKS4_PKT0_SA_ifPKiSC_iPKfiiiSE_SE_iiiii --------------------------
	.section	.text._ZN4vllm25paged_attention_v2_kernelI13__nv_bfloat16S1_Li256ELi16ELi128ELNS_18Fp8KVCacheDataTypeE0ELb0ELi512EEEvPfS3_PT_PKS4_PKT0_SA_ifPKiSC_iPKfiiiSE_SE_iiiii,"ax",@progbits
	.align	128
        .global         _ZN4vllm25paged_attention_v2_kernelI13__nv_bfloat16S1_Li256ELi16ELi128ELNS_18Fp8KVCacheDataTypeE0ELb0ELi512EEEvPfS3_PT_PKS4_PKT0_SA_ifPKiSC_iPKfiiiSE_SE_iiiii
        .type           _ZN4vllm25paged_attention_v2_kernelI13__nv_bfloat16S1_Li256ELi16ELi128ELNS_18Fp8KVCacheDataTypeE0ELb0ELi512EEEvPfS3_PT_PKS4_PKT0_SA_ifPKiSC_iPKfiiiSE_SE_iiiii,@function
        .size           _ZN4vllm25paged_attention_v2_kernelI13__nv_bfloat16S1_Li256ELi16ELi128ELNS_18Fp8KVCacheDataTypeE0ELb0ELi512EEEvPfS3_PT_PKS4_PKT0_SA_ifPKiSC_iPKfiiiSE_SE_iiiii,(.L_x_27499 - _ZN4vllm25paged_attention_v2_kernelI13__nv_bfloat16S1_Li256ELi16ELi128ELNS_18Fp8KVCacheDataTypeE0ELb0ELi512EEEvPfS3_PT_PKS4_PKT0_SA_ifPKiSC_iPKfiiiSE_SE_iiiii)
        .other          _ZN4vllm25paged_attention_v2_kernelI13__nv_bfloat16S1_Li256ELi16ELi128ELNS_18Fp8KVCacheDataTypeE0ELb0ELi512EEEvPfS3_PT_PKS4_PKT0_SA_ifPKiSC_iPKfiiiSE_SE_iiiii,@"STO_CUDA_ENTRY STV_DEFAULT"
_ZN4vllm25paged_attention_v2_kernelI13__nv_bfloat16S1_Li256ELi16ELi128ELNS_18Fp8KVCacheDataTypeE0ELb0ELi512EEEvPfS3_PT_PKS4_PKT0_SA_ifPKiSC_iPKfiiiSE_SE_iiiii:
.text._ZN4vllm25paged_attention_v2_kernelI13__nv_bfloat16S1_Li256ELi16ELi128ELNS_18Fp8KVCacheDataTypeE0ELb0ELi512EEEvPfS3_PT_PKS4_PKT0_SA_ifPKiSC_iPKfiiiSE_SE_iiiii:
        /* <DEDUP_REMOVED lines=17> */
[----:B------:R-:W3:Y:S06]  /*0110*/  LDCU.64 UR6, c[0x0][0x3d0] ;  /* 0x00007a00ff0677ac */ /* 0x000eec0008000a00 */
[----:B------:R-:W4:Y:S08]  /*0120*/  LDC R11, c[0x0][0x3b0] ;  /* 0x0000ec00ff0b7b82 */ /* 0x000f300000000800 */
[----:B------:R-:W4:Y:S08]  /*0130*/  LDC R10, c[0x0][0x370] ;  /* 0x0000dc00ff0a7b82 */ /* 0x000f300000000800 */
[----:B------:R-:W4:Y:S01]  /*0140*/  S2UR UR21, SR_CgaCtaId ;  /* 0x00000000001579c3 */ /* 0x000f220000008800 */
[----:B-1----:R-:W-:Y:S01]  /*0150*/  IMAD.U32 R3, RZ, RZ, UR15 ;  /* 0x0000000fff037e24 */ /* 0x002fe2000f8e00ff */
[----:B--2---:R-:W-:-:S02]  /*0160*/  UIMAD UR4, UR11, UR4, URZ ;  /* 0x000000040b0472a4 */ /* 0x004fc4000f8e02ff */
[----:B---3--:R-:W-:Y:S02]  /*0170*/  UISETP.NE.U32.AND UP0, UPT, UR6, URZ, UPT ;  /* 0x000000ff0600728c */ /* 0x008fe4000bf05070 */
[----:B------:R-:W-:Y:S01]  /*0180*/  USHF.R.S32.HI UR5, URZ, 0x1f, UR4 ;  /* 0x0000001fff057899 */ /* 0x000fe20008011404 */
[C---:B0-----:R-:W-:Y:S01]  /*0190*/  ISETP.GT.U32.AND P0, PT, R0.reuse, 0x3f, PT ;  /* 0x0000003f0000780c */ /* 0x041fe20003f04070 */
[----:B------:R-:W-:Y:S02]  /*01a0*/  UISETP.NE.AND.EX UP0, UPT, UR7, URZ, UPT, UP0 ;  /* 0x000000ff0700728c */ /* 0x000fe4000bf05300 */
[----:B------:R-:W-:Y:S01]  /*01b0*/  USHF.L.U32 UR18, UR14, 0x5, URZ ;  /* 0x000000050e127899 */ /* 0x000fe200080006ff */
[----:B------:R-:W-:Y:S01]  /*01c0*/  UMOV UR20, 0x400 ;  /* 0x0000040000147882 */ /* 0x000fe20000000000 */
[----:B------:R-:W0:Y:S01]  /*01d0*/  LDCU UR8, c[0x0][0x3e0] ;  /* 0x00007c00ff0877ac */ /* 0x000e220008000800 */
[----:B------:R-:W1:Y:S07]  /*01e0*/  LDCU UR9, c[0x0][0x3dc] ;  /* 0x00007b80ff0977ac */ /* 0x000e6e0008000800 */
[----:B------:R-:W2:Y:S01]  /*01f0*/  @!P0 LDC.64 R4, c[0x0][0x398] ;  /* 0x0000e600ff048b82 */ /* 0x000ea20000000a00 */
[----:B------:R-:W-:Y:S01]  /*0200*/  @!P0 IMAD.SHL.U32 R2, R0, 0x4, RZ ;  /* 0x0000000400028824 */ /* 0x000fe200078e00ff */
[----:B------:R-:W-:Y:S01]  /*0210*/  @!P0 SHF.L.U32 R3, R3, 0x8, RZ ;  /* 0x0000000803038819 */ /* 0x000fe200000006ff */
[----:B------:R-:W3:Y:S03]  /*0220*/  LDCU UR10, c[0x0][0x3b4] ;  /* 0x00007680ff0a77ac */ /* 0x000ee60008000800 */
[----:B------:R-:W-:Y:S01]  /*0230*/  @!P0 IADD3 R2, P1, P2, R2, UR4, R3 ;  /* 0x0000000402028c10 */ /* 0x000fe2000fa3e003 */
[----:B------:R-:W0:Y:S03]  /*0240*/  LDCU.64 UR22, c[0x0][0x3a0] ;  /* 0x00007400ff1677ac */ /* 0x000e260008000a00 */
[----:B------:R-:W-:Y:S01]  /*0250*/  @!P0 IADD3.X R3, PT, PT, RZ, UR5, RZ, P1, P2 ;  /* 0x00000005ff038c10 */ /* 0x000fe20008fe44ff */
[----:B------:R-:W1:Y:S01]  /*0260*/  @UP0 LDCU.64 UR4, c[0x0][0x3d0] ;  /* 0x00007a00ff0407ac */ /* 0x000e620008000a00 */
[----:B--2---:R-:W-:-:S04]  /*0270*/  @!P0 LEA R4, P1, R2, R4, 0x1 ;  /* 0x0000000402048211 */ /* 0x004fc800078208ff */
[----:B------:R-:W-:-:S05]  /*0280*/  @!P0 LEA.HI.X R5, R2, R5, R3, 0x1, P1 ;  /* 0x0000000502058211 */ /* 0x000fca00008f0c03 */
[----:B------:R-:W2:Y:S04]  /*0290*/  @!P0 LDG.E.CONSTANT R8, desc[UR12][R4.64] ;  /* 0x0000000c04088981 */ /* 0x000ea8000c1e9900 */
[----:B------:R-:W2:Y:S01]  /*02a0*/  @!P0 LDG.E.CONSTANT R9, desc[UR12][R4.64+0x4] ;  /* 0x0000040c04098981 */ /* 0x000ea2000c1e9900 */
[----:B----4-:R-:W-:Y:S01]  /*02b0*/  IABS R12, R11 ;  /* 0x0000000b000c7213 */ /* 0x010fe20000000000 */
[----:B-1----:R-:W-:Y:S01]  /*02c0*/  @UP0 UIMAD.WIDE.U32 UR4, UR15, 0x4, UR4 ;  /* 0x000000040f0408a5 */ /* 0x002fe2000f8e0004 */
[----:B------:R-:W-:Y:S01]  /*02d0*/  PLOP3.LUT P1, PT, PT, PT, UP0, 0x80, 0x8 ;  /* 0x000000000008781c */ /* 0x000fe20003f2f008 */
[----:B------:R-:W-:Y:S01]  /*02e0*/  IMAD.MOV.U32 R2, RZ, RZ, RZ ;  /* 0x000000ffff027224 */ /* 0x000fe200078e00ff */
[----:B------:R-:W1:Y:S03]  /*02f0*/  I2F.RP R3, R12 ;  /* 0x0000000c00037306 */ /* 0x000e660000209400 */
[----:B------:R-:W-:Y:S01]  /*0300*/  IMAD.U32 R6, RZ, RZ, UR4 ;  /* 0x00000004ff067e24 */ /* 0x000fe2000f8e00ff */
[----:B------:R-:W-:-:S07]  /*0310*/  MOV R7, UR5 ;  /* 0x0000000500077c02 */ /* 0x000fce0008000f00 */
[----:B------:R4:W5:Y:S01]  /*0320*/  @P1 LDG.E.CONSTANT R2, desc[UR12][R6.64] ;  /* 0x0000000c06021981 */ /* 0x000962000c1e9900 */
[----:B------:R-:W-:Y:S01]  /*0330*/  UIADD3 UR4, UPT, UPT, UR16, 0xf, URZ ;  /* 0x0000000f10047890 */ /* 0x000fe2000fffe0ff */
[----:B------:R-:W-:Y:S01]  /*0340*/  IMAD.SHL.U32 R118, R0, 0x100, RZ ;  /* 0x0000010000767824 */ /* 0x000fe200078e00ff */
[----:B------:R-:W-:Y:S01]  /*0350*/  ULEA UR5, UR21, UR20, 0x18 ;  /* 0x0000001415057291 */ /* 0x000fe2000f8ec0ff */
[----:B-1----:R-:W1:Y:S01]  /*0360*/  MUFU.RCP R3, R3 ;  /* 0x0000000300037308 */ /* 0x002e620000001000 */
[----:B------:R-:W-:Y:S01]  /*0370*/  USHF.R.U32.HI UR4, URZ, 0x4, UR4 ;  /* 0x00000004ff047899 */ /* 0x000fe20008011604 */
[----:B------:R-:W-:Y:S01]  /*0380*/  SHF.R.U32.HI R51, RZ, 0x5, R0 ;  /* 0x00000005ff337819 */ /* 0x000fe20000011600 */
[----:B------:R-:W-:Y:S01]  /*0390*/  BSSY B0, `(.L_x_18462) ;  /* 0x00002ca000007945 */ /* 0x000fe20003800000 */
[----:B------:R-:W-:Y:S02]  /*03a0*/  LOP3.LUT R118, R118, 0x100, RZ, 0xc0, !PT ;  /* 0x0000010076767812 */ /* 0x000fe400078ec0ff */
[----:B----4-:R-:W-:-:S02]  /*03b0*/  IABS R6, R10 ;  /* 0x0000000a00067213 */ /* 0x010fc40000000000 */
[----:B------:R-:W-:Y:S02]  /*03c0*/  SHF.R.U32.HI R23, RZ, 0x1, R0 ;  /* 0x00000001ff177819 */ /* 0x000fe40000011600 */
[----:B------:R-:W-:Y:S01]  /*03d0*/  MOV R131, 0xff7fffff ;  /* 0xff7fffff00837802 */ /* 0x000fe20000000f00 */
[----:B-1----:R-:W-:-:S04]  /*03e0*/  VIADD R4, R3, 0xffffffe ;  /* 0x0ffffffe03047836 */ /* 0x002fc80000000000 */
[----:B------:R1:W4:Y:S02]  /*03f0*/  F2I.FTZ.U32.TRUNC.NTZ R5, R4 ;  /* 0x0000000400057305 */ /* 0x000324000021f000 */
[----:B-1----:R-:W-:Y:S02]  /*0400*/  IMAD.MOV.U32 R4, RZ, RZ, RZ ;  /* 0x000000ffff047224 */ /* 0x002fe400078e00ff */
[----:B----4-:R-:W-:-:S04]  /*0410*/  IMAD.MOV R13, RZ, RZ, -R5 ;  /* 0x000000ffff0d7224 */ /* 0x010fc800078e0a05 */
        /* <DEDUP_REMOVED lines=11> */
[----:B------:R-:W-:-:S07]  /*04d0*/  ISETP.GE.AND P3, PT, R3, RZ, PT ;  /* 0x000000ff0300720c */ /* 0x000fce0003f66270 */
[----:B------:R-:W-:-:S05]  /*04e0*/  @P1 VIADD R5, R5, 0x1 ;  /* 0x0000000105051836 */ /* 0x000fca0000000000 */
[----:B------:R-:W-:-:S05]  /*04f0*/  MOV R10, R5 ;  /* 0x00000005000a7202 */ /* 0x000fca0000000f00 */
[----:B------:R-:W-:Y:S01]  /*0500*/  @!P3 IMAD.MOV R10, RZ, RZ, -R10 ;  /* 0x000000ffff0ab224 */ /* 0x000fe200078e0a0a */
[----:B------:R-:W-:-:S04]  /*0510*/  @!P2 LOP3.LUT R10, RZ, R11, RZ, 0x33, !PT ;  /* 0x0000000bff0aa212 */ /* 0x000fc800078e33ff */
[-C--:B------:R-:W-:Y:S02]  /*0520*/  IABS R7, R10.reuse ;  /* 0x0000000a00077213 */ /* 0x080fe40000000000 */
[----:B------:R-:W-:Y:S02]  /*0530*/  IABS R12, R10 ;  /* 0x0000000a000c7213 */ /* 0x000fe40000000000 */
[----:B------:R-:W1:Y:S08]  /*0540*/  I2F.RP R3, R7 ;  /* 0x0000000700037306 */ /* 0x000e700000209400 */
[----:B-1----:R-:W1:Y:S02]  /*0550*/  MUFU.RCP R3, R3 ;  /* 0x0000000300037308 */ /* 0x002e640000001000 */
[----:B-1----:R-:W-:-:S06]  /*0560*/  VIADD R4, R3, 0xffffffe ;  /* 0x0ffffffe03047836 */ /* 0x002fcc0000000000 */
[----:B------:R1:W4:Y:S02]  /*0570*/  F2I.FTZ.U32.TRUNC.NTZ R5, R4 ;  /* 0x0000000400057305 */ /* 0x000324000021f000 */
[----:B-1----:R-:W-:Y:S02]  /*0580*/  HFMA2 R4, -RZ, RZ, 0, 0 ;  /* 0x00000000ff047431 */ /* 0x002fe400000001ff */
[----:B----4-:R-:W-:-:S04]  /*0590*/  IMAD.MOV R6, RZ, RZ, -R5 ;  /* 0x000000ffff067224 */ /* 0x010fc800078e0a05 */
[----:B------:R-:W-:Y:S01]  /*05a0*/  IMAD R11, R6, R7, RZ ;  /* 0x00000007060b7224 */ /* 0x000fe200078e02ff */
[----:B------:R-:W-:-:S03]  /*05b0*/  IABS R6, UR15 ;  /* 0x0000000f00067c13 */ /* 0x000fc60008000000 */
[----:B------:R-:W-:-:S04]  /*05c0*/  IMAD.HI.U32 R5, R5, R11, R4 ;  /* 0x0000000b05057227 */ /* 0x000fc800078e0004 */
[----:B------:R-:W-:Y:S02]  /*05d0*/  IMAD.MOV R4, RZ, RZ, -R12 ;  /* 0x000000ffff047224 */ /* 0x000fe400078e0a0c */
[----:B------:R-:W-:Y:S01]  /*05e0*/  IMAD.HI.U32 R3, R5, R6, RZ ;  /* 0x0000000605037227 */ /* 0x000fe200078e00ff */
[----:B------:R-:W-:-:S03]  /*05f0*/  MOV R5, UR4 ;  /* 0x0000000400057c02 */ /* 0x000fc60008000f00 */
[----:B------:R-:W-:Y:S02]  /*0600*/  IMAD R4, R3, R4, R6 ;  /* 0x0000000403047224 */ /* 0x000fe400078e0206 */
[----:B------:R-:W-:-:S03]  /*0610*/  IMAD.U32 R6, RZ, RZ, UR18 ;  /* 0x00000012ff067e24 */ /* 0x000fc6000f8e00ff */
[----:B------:R-:W-:Y:S02]  /*0620*/  ISETP.GT.U32.AND P2, PT, R7, R4, PT ;  /* 0x000000040700720c */ /* 0x000fe40003f44070 */
[----:B------:R-:W-:Y:S01]  /*0630*/  VIADDMNMX.U32 R5, R6, 0x20, R5, PT ;  /* 0x0000002006057846 */ /* 0x000fe20003800005 */
[----:B------:R-:W-:-:S03]  /*0640*/  VIADD R6, R118, UR5 ;  /* 0x0000000576067c36 */ /* 0x000fc60008000000 */
[----:B------:R-:W-:Y:S01]  /*0650*/  R2UR UR19, R5 ;  /* 0x00000000051372ca */ /* 0x000fe200000e0000 */
[----:B------:R-:W-:-:S06]  /*0660*/  VIADD R5, R51, UR18 ;  /* 0x0000001233057c36 */ /* 0x000fcc0008000000 */
[----:B------:R-:W-:Y:S01]  /*0670*/  @!P2 IMAD.IADD R4, R4, 0x1, -R7 ;  /* 0x000000010404a824 */ /* 0x000fe200078e0a07 */
[----:B------:R-:W-:-:S04]  /*0680*/  @!P2 IADD3 R3, PT, PT, R3, 0x1, RZ ;  /* 0x000000010303a810 */ /* 0x000fc80007ffe0ff */
[----:B------:R-:W-:Y:S01]  /*0690*/  ISETP.GE.U32.AND P1, PT, R4, R7, PT ;  /* 0x000000070400720c */ /* 0x000fe20003f26070 */
[----:B------:R-:W-:Y:S01]  /*06a0*/  @!P0 IMAD R4, R23, 0x8, R6 ;  /* 0x0000000817048824 */ /* 0x000fe200078e0206 */
[----:B------:R-:W-:-:S04]  /*06b0*/  LOP3.LUT R7, R10, UR15, RZ, 0x3c, !PT ;  /* 0x0000000f0a077c12 */ /* 0x000fc8000f8e3cff */
[----:B------:R-:W-:-:S07]  /*06c0*/  ISETP.GE.AND P3, PT, R7, RZ, PT ;  /* 0x000000ff0700720c */ /* 0x000fce0003f66270 */
[----:B------:R-:W-:Y:S01]  /*06d0*/  @P1 VIADD R3, R3, 0x1 ;  /* 0x0000000103031836 */ /* 0x000fe20000000000 */
[----:B------:R-:W-:-:S05]  /*06e0*/  ISETP.GE.U32.AND P1, PT, R5, UR19, PT ;  /* 0x0000001305007c0c */ /* 0x000fca000bf26070 */
[----:B------:R-:W-:Y:S01]  /*06f0*/  @!P3 IMAD.MOV R3, RZ, RZ, -R3 ;  /* 0x000000ffff03b224 */ /* 0x000fe200078e0a03 */
[----:B--2---:R1:W-:Y:S01]  /*0700*/  @!P0 STS.64 [R4], R8 ;  /* 0x0000000804008388 */ /* 0x0043e20000000a00 */
[----:B------:R-:W-:Y:S01]  /*0710*/  BAR.SYNC.DEFER_BLOCKING 0x0 ;  /* 0x0000000000007b1d */ /* 0x000fe20000010000 */
[----:B------:R-:W-:-:S13]  /*0720*/  ISETP.NE.AND P0, PT, R10, RZ, PT ;  /* 0x000000ff0a00720c */ /* 0x000fda0003f05270 */
[----:B------:R-:W-:Y:S01]  /*0730*/  @!P0 LOP3.LUT R3, RZ, R10, RZ, 0x33, !PT ;  /* 0x0000000aff038212 */ /* 0x000fe200078e33ff */
[----:B01-3--:R-:W-:Y:S06]  /*0740*/  @P1 BRA `(.L_x_18463) ;  /* 0x0000002800381947 */ /* 0x00bfec0003800000 */
[----:B------:R-:W0:Y:S01]  /*0750*/  LDS.128 R4, [R118+UR5+0x20] ;  /* 0x0000200576047984 */ /* 0x000e220008000c00 */
[----:B------:R-:W1:Y:S01]  /*0760*/  LDCU UR4, c[0x0][0x3c8] ;  /* 0x00007900ff0477ac */ /* 0x000e620008000800 */
[----:B------:R-:W-:Y:S01]  /*0770*/  LOP3.LUT R28, R51, UR18, RZ, 0xfc, !PT ;  /* 0x00000012331c7c12 */ /* 0x000fe2000f8efcff */
[----:B------:R-:W-:Y:S01]  /*0780*/  IMAD.SHL.U32 R14, R0, 0x2, RZ ;  /* 0x00000002000e7824 */ /* 0x000fe200078e00ff */
[----:B------:R-:W2:Y:S01]  /*0790*/  LDS.128 R24, [R118+UR5] ;  /* 0x0000000576187984 */ /* 0x000ea20008000c00 */
[----:B------:R-:W3:Y:S01]  /*07a0*/  LDCU.64 UR6, c[0x0][0x3b8] ;  /* 0x00007700ff0677ac */ /* 0x000ee20008000a00 */
[----:B------:R-:W-:Y:S02]  /*07b0*/  IMAD.MOV.U32 R131, RZ, RZ, -0x800001 ;  /* 0xff7fffffff837424 */ /* 0x000fe400078e00ff */
[----:B------:R-:W4:Y:S01]  /*07c0*/  LDS.128 R16, [R118+UR5+0x10] ;  /* 0x0000100576107984 */ /* 0x000f220008000c00 */
[----:B------:R-:W-:Y:S01]  /*07d0*/  IMAD.WIDE.U32 R12, R28, 0x4, RZ ;  /* 0x000000041c0c7825 */ /* 0x000fe200078e00ff */
[----:B------:R-:W-:-:S02]  /*07e0*/  LOP3.LUT R14, R14, 0x3c, RZ, 0xc0, !PT ;  /* 0x0000003c0e0e7812 */ /* 0x000fc400078ec0ff */
[----:B------:R-:W4:Y:S01]  /*07f0*/  LDS.128 R8, [R118+UR5+0x30] ;  /* 0x0000300576087984 */ /* 0x000f220008000c00 */
[----:B-1----:R-:W-:-:S06]  /*0800*/  UIMAD UR4, UR11, UR4, URZ ;  /* 0x000000040b0472a4 */ /* 0x002fcc000f8e02ff */
[----:B------:R-:W-:Y:S01]  /*0810*/  IMAD.U32 R21, RZ, RZ, UR4 ;  /* 0x00000004ff157e24 */ /* 0x000fe2000f8e00ff */
[----:B------:R-:W-:-:S03]  /*0820*/  UIADD3 UR4, UPT, UPT, UR20, 0x220, URZ ;  /* 0x0000022014047890 */ /* 0x000fc6000fffe0ff */
[----:B------:R-:W-:Y:S01]  /*0830*/  IMAD.WIDE R20, R21, 0x4, R12 ;  /* 0x0000000415147825 */ /* 0x000fe200078e020c */
[----:B------:R-:W-:-:S03]  /*0840*/  ULEA UR4, UR21, UR4, 0x18 ;  /* 0x0000000415047291 */ /* 0x000fc6000f8ec0ff */
[C---:B------:R-:W-:Y:S01]  /*0850*/  IMAD.SHL.U32 R12, R51.reuse, 0x10, RZ ;  /* 0x00000010330c7824 */ /* 0x040fe200078e00ff */
[----:B---3--:R-:W-:Y:S02]  /*0860*/  IADD3 R30, P0, PT, R20, UR6, RZ ;  /* 0x00000006141e7c10 */ /* 0x008fe4000ff1e0ff */
[----:B------:R-:W-:Y:S02]  /*0870*/  LEA R51, R51, R14, 0x6 ;  /* 0x0000000e33337211 */ /* 0x000fe400078e30ff */
[----:B------:R-:W-:Y:S02]  /*0880*/  LOP3.LUT R52, R12, UR17, RZ, 0xfc, !PT ;  /* 0x000000110c347c12 */ /* 0x000fe4000f8efcff */
[C---:B0-----:R-:W-:Y:S01]  /*0890*/  PRMT R61, R4.reuse, 0x7632, R61 ;  /* 0x00007632043d7816 */ /* 0x041fe2000000003d */
[----:B------:R-:W-:Y:S01]  /*08a0*/  IMAD.U32 R39, R4, 0x10000, RZ ;  /* 0x0001000004277824 */ /* 0x000fe200078e00ff */
[C---:B------:R-:W-:Y:S01]  /*08b0*/  PRMT R62, R5.reuse, 0x7632, R62 ;  /* 0x00007632053e7816 */ /* 0x040fe2000000003e */
[----:B------:R-:W-:Y:S01]  /*08c0*/  IMAD.U32 R40, R5, 0x10000, RZ ;  /* 0x0001000005287824 */ /* 0x000fe200078e00ff */
[C---:B------:R-:W-:Y:S01]  /*08d0*/  PRMT R63, R6.reuse, 0x7632, R63 ;  /* 0x00007632063f7816 */ /* 0x040fe2000000003f */
[----:B------:R-:W-:Y:S01]  /*08e0*/  IMAD.U32 R41, R6, 0x10000, RZ ;  /* 0x0001000006297824 */ /* 0x000fe200078e00ff */
[C---:B------:R-:W-:Y:S01]  /*08f0*/  PRMT R64, R7.reuse, 0x7632, R64 ;  /* 0x0000763207407816 */ /* 0x040fe20000000040 */
[----:B--2---:R-:W-:Y:S01]  /*0900*/  IMAD.U32 R29, R24, 0x10000, RZ ;  /* 0x00010000181d7824 */ /* 0x004fe200078e00ff */
[----:B------:R-:W-:Y:S01]  /*0910*/  SHF.L.U32 R42, R7, 0x10, RZ ;  /* 0x00000010072a7819 */ /* 0x000fe200000006ff */
[----:B------:R-:W-:Y:S01]  /*0920*/  IMAD.U32 R32, R25, 0x10000, RZ ;  /* 0x0001000019207824 */ /* 0x000fe200078e00ff */
[----:B------:R-:W-:Y:S01]  /*0930*/  LOP3.LUT R52, R52, 0xf, R23, 0xf8, !PT ;  /* 0x0000000f34347812 */ /* 0x000fe200078ef817 */
[----:B------:R-:W-:Y:S01]  /*0940*/  IMAD.U32 R33, R26, 0x10000, RZ ;  /* 0x000100001a217824 */ /* 0x000fe200078e00ff */
[----:B------:R-:W-:Y:S01]  /*0950*/  IADD3.X R31, PT, PT, R21, UR7, RZ, P0, !PT ;  /* 0x00000007151f7c10 */ /* 0x000fe200087fe4ff */
[----:B----4-:R-:W-:Y:S01]  /*0960*/  IMAD.U32 R35, R16, 0x10000, RZ ;  /* 0x0001000010237824 */ /* 0x010fe200078e00ff */
[----:B------:R-:W-:Y:S01]  /*0970*/  PRMT R53, R24, 0x7632, R53 ;  /* 0x0000763218357816 */ /* 0x000fe20000000035 */
[----:B------:R-:W-:Y:S01]  /*0980*/  IMAD.U32 R36, R17, 0x10000, RZ ;  /* 0x0001000011247824 */ /* 0x000fe200078e00ff */
[----:B------:R-:W-:Y:S01]  /*0990*/  PRMT R54, R25, 0x7632, R54 ;  /* 0x0000763219367816 */ /* 0x000fe20000000036 */
[----:B------:R-:W-:Y:S01]  /*09a0*/  IMAD.U32 R37, R18, 0x10000, RZ ;  /* 0x0001000012257824 */ /* 0x000fe200078e00ff */
[----:B------:R-:W-:Y:S01]  /*09b0*/  PRMT R55, R26, 0x7632, R55 ;  /* 0x000076321a377816 */ /* 0x000fe20000000037 */
[----:B------:R-:W0:Y:S01]  /*09c0*/  LDS.128 R4, [R118+UR5+0x80] ;  /* 0x0000800576047984 */ /* 0x000e220008000c00 */
[C---:B------:R-:W-:Y:S01]  /*09d0*/  PRMT R56, R27.reuse, 0x7632, R56 ;  /* 0x000076321b387816 */ /* 0x040fe20000000038 */
[----:B------:R-:W-:Y:S01]  /*09e0*/  IMAD.U32 R43, R8, 0x10000, RZ ;  /* 0x00010000082b7824 */ /* 0x000fe200078e00ff */
[----:B------:R-:W-:Y:S01]  /*09f0*/  SHF.L.U32 R34, R27, 0x10, RZ ;  /* 0x000000101b227819 */ /* 0x000fe200000006ff */
[----:B------:R-:W-:Y:S01]  /*0a00*/  IMAD.U32 R44, R9, 0x10000, RZ ;  /* 0x00010000092c7824 */ /* 0x000fe200078e00ff */
[----:B------:R-:W-:Y:S01]  /*0a10*/  PRMT R57, R16, 0x7632, R57 ;  /* 0x0000763210397816 */ /* 0x000fe20000000039 */
[----:B------:R-:W-:Y:S01]  /*0a20*/  IMAD.U32 R45, R10, 0x10000, RZ ;  /* 0x000100000a2d7824 */ /* 0x000fe200078e00ff */
[----:B------:R-:W-:Y:S01]  /*0a30*/  PRMT R58, R17, 0x7632, R58 ;  /* 0x00007632113a7816 */ /* 0x000fe2000000003a */
[----:B------:R-:W1:Y:S01]  /*0a40*/  LDS.128 R12, [R118+UR5+0x40] ;  /* 0x00004005760c7984 */ /* 0x000e620008000c00 */
[----:B------:R-:W-:Y:S01]  /*0a50*/  PRMT R59, R18, 0x7632, R59 ;  /* 0x00007632123b7816 */ /* 0x000fe2000000003b */
[----:B------:R-:W-:Y:S01]  /*0a60*/  VIADD R140, R52, -UR16 ;  /* 0x80000010348c7c36 */ /* 0x000fe20008000000 */
[C---:B------:R-:W-:Y:S01]  /*0a70*/  PRMT R60, R19.reuse, 0x7632, R60 ;  /* 0x00007632133c7816 */ /* 0x040fe2000000003c */
[----:B------:R-:W2:Y:S01]  /*0a80*/  LDS.128 R20, [R118+UR5+0x50] ;  /* 0x0000500576147984 */ /* 0x000ea20008000c00 */
[----:B------:R-:W-:Y:S01]  /*0a90*/  SHF.L.U32 R38, R19, 0x10, RZ ;  /* 0x0000001013267819 */ /* 0x000fe200000006ff */
[----:B------:R-:W-:Y:S01]  /*0aa0*/  IMAD.U32 R53, R53, 0x10000, RZ ;  /* 0x0001000035357824 */ /* 0x000fe200078e00ff */
[----:B------:R-:W-:Y:S01]  /*0ab0*/  PRMT R65, R8, 0x7632, R65 ;  /* 0x0000763208417816 */ /* 0x000fe20000000041 */
[----:B------:R-:W3:Y:S01]  /*0ac0*/  LDS.128 R24, [R118+UR5+0x60] ;  /* 0x0000600576187984 */ /* 0x000ee20008000c00 */
[----:B------:R-:W-:Y:S01]  /*0ad0*/  PRMT R67, R9, 0x7632, R67 ;  /* 0x0000763209437816 */ /* 0x000fe20000000043 */
[----:B------:R-:W-:Y:S01]  /*0ae0*/  IMAD.U32 R54, R54, 0x10000, RZ ;  /* 0x0001000036367824 */ /* 0x000fe200078e00ff */
[----:B------:R-:W-:Y:S01]  /*0af0*/  PRMT R69, R10, 0x7632, R69 ;  /* 0x000076320a457816 */ /* 0x000fe20000000045 */
[----:B------:R-:W4:Y:S01]  /*0b00*/  LDS.128 R16, [R118+UR5+0x70] ;  /* 0x0000700576107984 */ /* 0x000f220008000c00 */
[C---:B------:R-:W-:Y:S01]  /*0b10*/  PRMT R71, R11.reuse, 0x7632, R71 ;  /* 0x000076320b477816 */ /* 0x040fe20000000047 */
[----:B------:R-:W-:Y:S01]  /*0b20*/  IMAD.U32 R56, R56, 0x10000, RZ ;  /* 0x0001000038387824 */ /* 0x000fe200078e00ff */
[----:B------:R-:W-:Y:S01]  /*0b30*/  SHF.L.U32 R46, R11, 0x10, RZ ;  /* 0x000000100b2e7819 */ /* 0x000fe200000006ff */
[----:B------:R-:W-:Y:S01]  /*0b40*/  IMAD.U32 R57, R57, 0x10000, RZ ;  /* 0x0001000039397824 */ /* 0x000fe200078e00ff */
[----:B------:R-:W4:Y:S01]  /*0b50*/  LDS.128 R8, [R118+UR5+0x90] ;  /* 0x0000900576087984 */ /* 0x000f220008000c00 */
        /* <DEDUP_REMOVED lines=8> */
[----:B------:R-:W-:Y:S01]  /*0be0*/  IADD3 R52, PT, PT, R52, 0x1, RZ ;  /* 0x0000000134347810 */ /* 0x000fe20007ffe0ff */
[----:B------:R-:W-:-:S02]  /*0bf0*/  IMAD.U32 R64, R64, 0x10000, RZ ;  /* 0x0001000040407824 */ /* 0x000fc400078e00ff */
[----:B------:R-:W-:Y:S02]  /*0c00*/  IMAD.U32 R65, R65, 0x10000, RZ ;  /* 0x0001000041417824 */ /* 0x000fe400078e00ff */
[----:B------:R-:W-:Y:S01]  /*0c10*/  IMAD.U32 R67, R67, 0x10000, RZ ;  /* 0x0001000043437824 */ /* 0x000fe200078e00ff */
        /* <DEDUP_REMOVED lines=9> */
[C---:B-1----:R-:W-:Y:S01]  /*0cb0*/  IMAD.U32 R47, R12.reuse, 0x10000, RZ ;  /* 0x000100000c2f7824 */ /* 0x042fe200078e00ff */
[----:B------:R-:W-:Y:S01]  /*0cc0*/  PRMT R73, R12, 0x7632, R73 ;  /* 0x000076320c497816 */ /* 0x000fe20000000049 */
[C---:B------:R-:W-:Y:S01]  /*0cd0*/  IMAD.U32 R48, R13.reuse, 0x10000, RZ ;  /* 0x000100000d307824 */ /* 0x040fe200078e00ff */
[----:B------:R-:W-:Y:S01]  /*0ce0*/  PRMT R75, R13, 0x7632, R75 ;  /* 0x000076320d4b7816 */ /* 0x000fe2000000004b */
[C---:B------:R-:W-:Y:S01]  /*0cf0*/  IMAD.U32 R49, R14.reuse, 0x10000, RZ ;  /* 0x000100000e317824 */ /* 0x040fe200078e00ff */
[----:B------:R-:W-:Y:S01]  /*0d00*/  PRMT R77, R14, 0x7632, R77 ;  /* 0x000076320e4d7816 */ /* 0x000fe2000000004d */
[----:B--2---:R-:W-:Y:S01]  /*0d10*/  IMAD.U32 R66, R20, 0x10000, RZ ;  /* 0x0001000014427824 */ /* 0x004fe200078e00ff */
        /* <DEDUP_REMOVED lines=11> */
[----:B----4-:R-:W-:Y:S01]  /*0dd0*/  IMAD.U32 R82, R16, 0x10000, RZ ;  /* 0x0001000010527824 */ /* 0x010fe200078e00ff */
[----:B------:R-:W-:Y:S01]  /*0de0*/  SHF.L.U32 R72, R23, 0x10, RZ ;  /* 0x0000001017487819 */ /* 0x000fe200000006ff */
[----:B------:R-:W-:Y:S01]  /*0df0*/  IMAD.U32 R84, R17, 0x10000, RZ ;  /* 0x0001000011547824 */ /* 0x000fe200078e00ff */
[----:B------:R-:W-:Y:S01]  /*0e00*/  PRMT R89, R24, 0x7632, R89 ;  /* 0x0000763218597816 */ /* 0x000fe20000000059 */
[----:B------:R-:W-:Y:S01]  /*0e10*/  IMAD.U32 R86, R18, 0x10000, RZ ;  /* 0x0001000012567824 */ /* 0x000fe200078e00ff */
[----:B------:R-:W-:Y:S01]  /*0e20*/  PRMT R91, R25, 0x7632, R91 ;  /* 0x00007632195b7816 */ /* 0x000fe2000000005b */
[----:B------:R-:W0:Y:S01]  /*0e30*/  LDS.128 R4, [R118+UR5+0xe0] ;  /* 0x0000e00576047984 */ /* 0x000e220008000c00 */
[----:B------:R-:W-:Y:S01]  /*0e40*/  PRMT R93, R26, 0x7632, R93 ;  /* 0x000076321a5d7816 */ /* 0x000fe2000000005d */
[----:B------:R-:W-:Y:S01]  /*0e50*/  IMAD.U32 R98, R8, 0x10000, RZ ;  /* 0x0001000008627824 */ /* 0x000fe200078e00ff */
[----:B------:R-:W-:Y:S01]  /*0e60*/  PRMT R95, R27, 0x7632, R95 ;  /* 0x000076321b5f7816 */ /* 0x000fe2000000005f */
[----:B------:R-:W-:Y:S01]  /*0e70*/  IMAD.U32 R100, R9, 0x10000, RZ ;  /* 0x0001000009647824 */ /* 0x000fe200078e00ff */
[----:B------:R-:W-:Y:S01]  /*0e80*/  SHF.L.U32 R80, R27, 0x10, RZ ;  /* 0x000000101b507819 */ /* 0x000fe200000006ff */
[----:B------:R-:W-:Y:S01]  /*0e90*/  IMAD.U32 R102, R10, 0x10000, RZ ;  /* 0x000100000a667824 */ /* 0x000fe200078e00ff */
[----:B------:R-:W-:Y:S01]  /*0ea0*/  PRMT R97, R16, 0x7632, R97 ;  /* 0x0000763210617816 */ /* 0x000fe20000000061 */
[----:B------:R-:W1:Y:S01]  /*0eb0*/  LDS.128 R12, [R118+UR5+0xa0] ;  /* 0x0000a005760c7984 */ /* 0x000e620008000c00 */
[----:B------:R-:W-:Y:S01]  /*0ec0*/  PRMT R99, R17, 0x7632, R99 ;  /* 0x0000763211637816 */ /* 0x000fe20000000063 */
[----:B------:R-:W-:Y:S01]  /*0ed0*/  IMAD.U32 R73, R73, 0x10000, RZ ;  /* 0x0001000049497824 */ /* 0x000fe200078e00ff */
[----:B------:R-:W-:Y:S01]  /*0ee0*/  PRMT R101, R18, 0x7632, R101 ;  /* 0x0000763212657816 */ /* 0x000fe20000000065 */
[----:B------:R-:W2:Y:S01]  /*0ef0*/  LDS.128 R20, [R118+UR5+0xb0] ;  /* 0x0000b00576147984 */ /* 0x000ea20008000c00 */
[----:B------:R-:W-:Y:S01]  /*0f00*/  PRMT R103, R19, 0x7632, R103 ;  /* 0x0000763213677816 */ /* 0x000fe20000000067 */
[----:B------:R-:W-:Y:S01]  /*0f10*/  IMAD.U32 R75, R75, 0x10000, RZ ;  /* 0x000100004b4b7824 */ /* 0x000fe200078e00ff */
[----:B------:R-:W-:Y:S01]  /*0f20*/  SHF.L.U32 R88, R19, 0x10, RZ ;  /* 0x0000001013587819 */ /* 0x000fe200000006ff */
[----:B------:R-:W3:Y:S01]  /*0f30*/  LDS.128 R24, [R118+UR5+0xc0] ;  /* 0x0000c00576187984 */ /* 0x000ee20008000c00 */
[----:B------:R-:W-:Y:S01]  /*0f40*/  PRMT R109, R8, 0x7632, R109 ;  /* 0x00007632086d7816 */ /* 0x000fe2000000006d */
[----:B------:R-:W-:Y:S01]  /*0f50*/  IMAD.U32 R79, R79, 0x10000, RZ ;  /* 0x000100004f4f7824 */ /* 0x000fe200078e00ff */
[----:B------:R-:W-:Y:S01]  /*0f60*/  PRMT R110, R9, 0x7632, R110 ;  /* 0x00007632096e7816 */ /* 0x000fe2000000006e */
[----:B------:R-:W4:Y:S01]  /*0f70*/  LDS.128 R16, [R118+UR5+0xd0] ;  /* 0x0000d00576107984 */ /* 0x000f220008000c00 */
[----:B------:R-:W-:Y:S01]  /*0f80*/  PRMT R111, R10, 0x7632, R111 ;  /* 0x000076320a6f7816 */ /* 0x000fe2000000006f */
[----:B------:R-:W-:Y:S01]  /*0f90*/  IMAD.U32 R81, R81, 0x10000, RZ ;  /* 0x0001000051517824 */ /* 0x000fe200078e00ff */
[----:B------:R-:W-:Y:S01]  /*0fa0*/  PRMT R112, R11, 0x7632, R112 ;  /* 0x000076320b707816 */ /* 0x000fe20000000070 */
[----:B------:R-:W-:Y:S01]  /*0fb0*/  IMAD.U32 R83, R83, 0x10000, RZ ;  /* 0x0001000053537824 */ /* 0x000fe200078e00ff */
[----:B------:R-:W-:Y:S01]  /*0fc0*/  SHF.L.U32 R104, R11, 0x10, RZ ;  /* 0x000000100b687819 */ /* 0x000fe200000006ff */
[----:B------:R-:W-:Y:S01]  /*0fd0*/  IMAD.U32 R87, R87, 0x10000, RZ ;  /* 0x0001000057577824 */ /* 0x000fe200078e00ff */
[----:B------:R2:W4:Y:S01]  /*0fe0*/  LDS.128 R8, [R118+UR5+0xf0] ;  /* 0x0000f00576087984 */ /* 0x0005220008000c00 */
        /* <DEDUP_REMOVED lines=20> */
[C---:B-1----:R-:W-:Y:S01]  /*1130*/  PRMT R113, R12.reuse, 0x7632, R113 ;  /* 0x000076320c717816 */ /* 0x042fe20000000071 */
[----:B------:R-:W-:Y:S01]  /*1140*/  IMAD.U32 R12, R12, 0x10000, RZ ;  /* 0x000100000c0c7824 */ /* 0x000fe200078e00ff */
[C---:B------:R-:W-:Y:S01]  /*1150*/  PRMT R114, R13.reuse, 0x7632, R114 ;  /* 0x000076320d727816 */ /* 0x040fe20000000072 */
[----:B------:R-:W-:Y:S01]  /*1160*/  IMAD.U32 R13, R13, 0x10000, RZ ;  /* 0x000100000d0d7824 */ /* 0x000fe200078e00ff */
        /* <DEDUP_REMOVED lines=8> */
[C---:B---3--:R-:W-:Y:S01]  /*11f0*/  PRMT R121, R24.reuse, 0x7632, R121 ;  /* 0x0000763218797816 */ /* 0x048fe20000000079 */
[----:B------:R-:W-:Y:S01]  /*1200*/  IMAD.U32 R24, R24, 0x10000, RZ ;  /* 0x0001000018187824 */ /* 0x000fe200078e00ff */
[C---:B------:R-:W-:Y:S01]  /*1210*/  PRMT R123, R25.reuse, 0x7632, R123 ;  /* 0x00007632197b7816 */ /* 0x040fe2000000007b */
        /* <DEDUP_REMOVED lines=55> */
[----:B------:R-:W-:-:S07]  /*1590*/  VIADD R51, R51, UR4 ;  /* 0x0000000433337c36 */ /* 0x000fce0008000000 */
.L_x_18465:
[----:B------:R-:W2:Y:S01]  /*15a0*/  LDG.E.CONSTANT R141, desc[UR12][R30.64] ;  /* 0x0000000c1e8d7981 */ /* 0x000ea2000c1e9900 */
[----:B------:R-:W-:Y:S02]  /*15b0*/  IMAD.SHL.U32 R142, R0, 0x4, RZ ;  /* 0x00000004008e7824 */ /* 0x000fe400078e00ff */
[----:B------:R-:W-:-:S03]  /*15c0*/  IMAD R5, R3, UR8, RZ ;  /* 0x0000000803057c24 */ /* 0x000fc6000f8e02ff */
[----:B------:R-:W-:-:S04]  /*15d0*/  LOP3.LUT R4, R142, 0x78, RZ, 0xc0, !PT ;  /* 0x000000788e047812 */ /* 0x000fc800078ec0ff */
[----:B------:R-:W-:-:S04]  /*15e0*/  IADD3 R4, P0, PT, R5, R4, RZ ;  /* 0x0000000405047210 */ /* 0x000fc80007f1e0ff */
[----:B------:R-:W-:-:S03]  /*15f0*/  LEA.HI.X.SX32 R5, R5, RZ, 0x1, P0 ;  /* 0x000000ff05057211 */ /* 0x000fc600000f0eff */
[----:B--2---:R-:W-:Y:S01]  /*1600*/  IMAD.WIDE R4, R141, UR9, R4 ;  /* 0x000000098d047c25 */ /* 0x004fe2000f8e0204 */
[----:B------:R-:W-:-:S04]  /*1610*/  LOP3.LUT R141, R142, 0x4, RZ, 0xc0, !PT ;  /* 0x000000048e8d7812 */ /* 0x000fc800078ec0ff */
[----:B------:R-:W-:-:S05]  /*1620*/  IADD3 R141, P0, PT, R4, R141, RZ ;  /* 0x0000008d048d7210 */ /* 0x000fca0007f1e0ff */
[----:B------:R-:W-:Y:S01]  /*1630*/  IMAD.X R142, RZ, RZ, R5, P0 ;  /* 0x000000ffff8e7224 */ /* 0x000fe200000e0605 */
        /* <DEDUP_REMOVED lines=19> */
[C---:B--2---:R-:W-:Y:S01]  /*1770*/  IMAD.U32 R150, R158.reuse, 0x10000, RZ ;  /* 0x000100009e967824 */ /* 0x044fe200078e00ff */
[----:B------:R-:W-:-:S03]  /*1780*/  PRMT R159, R158, 0x7632, R159 ;  /* 0x000076329e9f7816 */ /* 0x000fc6000000009f */
[----:B------:R-:W-:Y:S01]  /*1790*/  FMUL.FTZ R160, R33, R150 ;  /* 0x0000009621a07220 */ /* 0x000fe20000410000 */
[C---:B---3--:R-:W-:Y:S02]  /*17a0*/  SHF.L.U32 R150, R147.reuse, 0x10, RZ ;  /* 0x0000001093967819 */ /* 0x048fe400000006ff */
[----:B------:R-:W-:Y:S02]  /*17b0*/  PRMT R158, R147, 0x7632, R158 ;  /* 0x00007632939e7816 */ /* 0x000fe4000000009e */
[----:B------:R-:W2:Y:S01]  /*17c0*/  LDG.E.CONSTANT R147, desc[UR12][R4.64+0x1100] ;  /* 0x0011000c04937981 */ /* 0x000ea2000c1e9900 */
[----:B------:R-:W-:Y:S01]  /*17d0*/  FFMA.FTZ R150, R29, R150, R160 ;  /* 0x000000961d967223 */ /* 0x000fe200000100a0 */
[----:B------:R-:W-:Y:S02]  /*17e0*/  IMAD.U32 R160, R159, 0x10000, RZ ;  /* 0x000100009fa07824 */ /* 0x000fe400078e00ff */
[----:B------:R-:W-:Y:S02]  /*17f0*/  IMAD.U32 R158, R158, 0x10000, RZ ;  /* 0x000100009e9e7824 */ /* 0x000fe400078e00ff */
[----:B------:R-:W-:-:S04]  /*1800*/  FMUL.FTZ R160, R55, R160 ;  /* 0x000000a037a07220 */ /* 0x000fc80000410000 */
[----:B------:R-:W-:Y:S01]  /*1810*/  FFMA.FTZ R160, R53, R158, R160 ;  /* 0x0000009e35a07223 */ /* 0x000fe200000100a0 */
[----:B----4-:R-:W-:-:S04]  /*1820*/  IMAD.U32 R158, R151, 0x10000, RZ ;  /* 0x00010000979e7824 */ /* 0x010fc800078e00ff */
[----:B------:R-:W-:Y:S02]  /*1830*/  FFMA.FTZ R158, R35, R158, R150 ;  /* 0x0000009e239e7223 */ /* 0x000fe40000010096 */
[----:B------:R-:W3:Y:S01]  /*1840*/  LDG.E.CONSTANT R150, desc[UR12][R4.64+0x1200] ;  /* 0x0012000c04967981 */ /* 0x000ee2000c1e9900 */
[----:B------:R-:W-:-:S04]  /*1850*/  PRMT R151, R151, 0x7632, R151 ;  /* 0x0000763297977816 */ /* 0x000fc80000000097 */
[----:B------:R-:W-:-:S05]  /*1860*/  SHF.L.U32 R151, R151, 0x10, RZ ;  /* 0x0000001097977819 */ /* 0x000fca00000006ff */
[----:B------:R-:W-:Y:S01]  /*1870*/  FFMA.FTZ R160, R57, R151, R160 ;  /* 0x0000009739a07223 */ /* 0x000fe200000100a0 */
[C---:B------:R-:W-:Y:S01]  /*1880*/  PRMT R151, R157.reuse, 0x7632, R151 ;  /* 0x000076329d977816 */ /* 0x040fe20000000097 */
[----:B------:R-:W-:-:S04]  /*1890*/  IMAD.U32 R157, R157, 0x10000, RZ ;  /* 0x000100009d9d7824 */ /* 0x000fc800078e00ff */
[----:B------:R-:W-:-:S04]  /*18a0*/  IMAD.U32 R151, R151, 0x10000, RZ ;  /* 0x0001000097977824 */ /* 0x000fc800078e00ff */
[----:B------:R-:W-:Y:S01]  /*18b0*/  FFMA.FTZ R160, R59, R151, R160 ;  /* 0x000000973ba07223 */ /* 0x000fe200000100a0 */
[----:B------:R-:W-:Y:S01]  /*18c0*/  PRMT R151, R156, 0x7632, R151 ;  /* 0x000076329c977816 */ /* 0x000fe20000000097 */
[----:B------:R-:W-:Y:S01]  /*18d0*/  FFMA.FTZ R158, R37, R157, R158 ;  /* 0x0000009d259e7223 */ /* 0x000fe2000001009e */
[----:B------:R-:W-:Y:S02]  /*18e0*/  PRMT R157, R152, 0x7632, R157 ;  /* 0x00007632989d7816 */ /* 0x000fe4000000009d */
[----:B------:R-:W-:-:S03]  /*18f0*/  SHF.L.U32 R151, R151, 0x10, RZ ;  /* 0x0000001097977819 */ /* 0x000fc600000006ff */
[----:B------:R-:W-:Y:S02]  /*1900*/  IMAD.U32 R157, R157, 0x10000, RZ ;  /* 0x000100009d9d7824 */ /* 0x000fe400078e00ff */
[----:B------:R-:W-:Y:S01]  /*1910*/  FFMA.FTZ R160, R61, R151, R160 ;  /* 0x000000973da07223 */ /* 0x000fe200000100a0 */
[----:B------:R-:W-:Y:S01]  /*1920*/  IMAD.U32 R156, R156, 0x10000, RZ ;  /* 0x000100009c9c7824 */ /* 0x000fe200078e00ff */
[----:B------:R-:W4:Y:S02]  /*1930*/  LDG.E.CONSTANT R151, desc[UR12][R4.64+0x1300] ;  /* 0x0013000c04977981 */ /* 0x000f24000c1e9900 */
[----:B------:R-:W-:Y:S01]  /*1940*/  FFMA.FTZ R160, R63, R157, R160 ;  /* 0x0000009d3fa07223 */ /* 0x000fe200000100a0 */
[----:B------:R-:W-:Y:S01]  /*1950*/  PRMT R157, R155, 0x7632, R157 ;  /* 0x000076329b9d7816 */ /* 0x000fe2000000009d */
[----:B------:R-:W-:Y:S01]  /*1960*/  FFMA.FTZ R156, R39, R156, R158 ;  /* 0x0000009c279c7223 */ /* 0x000fe2000001009e */
[----:B------:R-:W-:Y:S02]  /*1970*/  IMAD.U32 R152, R152, 0x10000, RZ ;  /* 0x0001000098987824 */ /* 0x000fe400078e00ff */
[----:B------:R-:W-:Y:S01]  /*1980*/  SHF.L.U32 R157, R157, 0x10, RZ ;  /* 0x000000109d9d7819 */ /* 0x000fe200000006ff */
[----:B------:R-:W-:-:S02]  /*1990*/  IMAD.U32 R155, R155, 0x10000, RZ ;  /* 0x000100009b9b7824 */ /* 0x000fc400078e00ff */
[----:B------:R-:W-:Y:S02]  /*19a0*/  FFMA.FTZ R156, R41, R152, R156 ;  /* 0x00000098299c7223 */ /* 0x000fe4000001009c */
[----:B------:R-:W4:Y:S01]  /*19b0*/  LDG.E.CONSTANT R152, desc[UR12][R4.64+0x1400] ;  /* 0x0014000c04987981 */ /* 0x000f22000c1e9900 */
[----:B------:R-:W-:Y:S01]  /*19c0*/  FFMA.FTZ R160, R65, R157, R160 ;  /* 0x0000009d41a07223 */ /* 0x000fe200000100a0 */
[C---:B------:R-:W-:Y:S01]  /*19d0*/  PRMT R157, R154.reuse, 0x7632, R157 ;  /* 0x000076329a9d7816 */ /* 0x040fe2000000009d */
[----:B------:R-:W-:Y:S01]  /*19e0*/  FFMA.FTZ R156, R43, R155, R156 ;  /* 0x0000009b2b9c7223 */ /* 0x000fe2000001009c */
[----:B------:R-:W-:Y:S01]  /*19f0*/  IMAD.U32 R154, R154, 0x10000, RZ ;  /* 0x000100009a9a7824 */ /* 0x000fe200078e00ff */
[----:B------:R-:W4:Y:S03]  /*1a00*/  LDG.E.CONSTANT R155, desc[UR12][R4.64+0x1500] ;  /* 0x0015000c049b7981 */ /* 0x000f26000c1e9900 */
[----:B------:R-:W-:Y:S01]  /*1a10*/  FFMA.FTZ R156, R45, R154, R156 ;  /* 0x0000009a2d9c7223 */ /* 0x000fe2000001009c */
[----:B------:R-:W-:-:S02]  /*1a20*/  IMAD.U32 R154, R153, 0x10000, RZ ;  /* 0x00010000999a7824 */ /* 0x000fc400078e00ff */
[----:B------:R-:W-:Y:S02]  /*1a30*/  IMAD.U32 R157, R157, 0x10000, RZ ;  /* 0x000100009d9d7824 */ /* 0x000fe400078e00ff */
[----:B------:R-:W-:Y:S01]  /*1a40*/  FFMA.FTZ R156, R47, R154, R156 ;  /* 0x0000009a2f9c7223 */ /* 0x000fe2000001009c */
[----:B------:R-:W-:Y:S01]  /*1a50*/  PRMT R154, R153, 0x7632, R154 ;  /* 0x00007632999a7816 */ /* 0x000fe2000000009a */
[----:B------:R-:W-:Y:S01]  /*1a60*/  FFMA.FTZ R160, R69, R157, R160 ;  /* 0x0000009d45a07223 */ /* 0x000fe200000100a0 */
[----:B------:R-:W4:Y:S01]  /*1a70*/  LDG.E.CONSTANT R153, desc[UR12][R4.64+0x104] ;  /* 0x0001040c04997981 */ /* 0x000f22000c1e9900 */
[C---:B------:R-:W-:Y:S02]  /*1a80*/  PRMT R159, R149.reuse, 0x7632, R159 ;  /* 0x00007632959f7816 */ /* 0x040fe4000000009f */
[----:B------:R-:W-:Y:S01]  /*1a90*/  SHF.L.U32 R158, R154, 0x10, RZ ;  /* 0x000000109a9e7819 */ /* 0x000fe200000006ff */
[----:B------:R-:W4:Y:S01]  /*1aa0*/  LDG.E.CONSTANT R157, desc[UR12][R4.64+0x1600] ;  /* 0x0016000c049d7981 */ /* 0x000f22000c1e9900 */
[----:B------:R-:W-:-:S02]  /*1ab0*/  IMAD.U32 R149, R149, 0x10000, RZ ;  /* 0x0001000095957824 */ /* 0x000fc400078e00ff */
[----:B------:R-:W-:Y:S01]  /*1ac0*/  IMAD.U32 R159, R159, 0x10000, RZ ;  /* 0x000100009f9f7824 */ /* 0x000fe200078e00ff */
[----:B------:R-:W4:Y:S01]  /*1ad0*/  LDG.E.CONSTANT R154, desc[UR12][R4.64+0x4] ;  /* 0x0000040c049a7981 */ /* 0x000f22000c1e9900 */
[----:B------:R-:W-:Y:S01]  /*1ae0*/  FFMA.FTZ R158, R73, R158, R160 ;  /* 0x0000009e499e7223 */ /* 0x000fe200000100a0 */
        /* <DEDUP_REMOVED lines=8> */
[----:B------:R-:W-:Y:S01]  /*1b70*/  FFMA.FTZ R158, R81, R159, R158 ;  /* 0x0000009f519e7223 */ /* 0x000fe2000001009e */
[C---:B------:R-:W-:Y:S01]  /*1b80*/  PRMT R159, R146.reuse, 0x7632, R159 ;  /* 0x00007632929f7816 */ /* 0x040fe2000000009f */
[----:B------:R-:W-:-:S04]  /*1b90*/  IMAD.U32 R146, R146, 0x10000, RZ ;  /* 0x0001000092927824 */ /* 0x000fc800078e00ff */
[----:B------:R-:W-:Y:S01]  /*1ba0*/  FFMA.FTZ R161, R70, R146, R149 ;  /* 0x0000009246a17223 */ /* 0x000fe20000010095 */
[----:B------:R-:W-:Y:S01]  /*1bb0*/  PRMT R146, R141, 0x7632, R146 ;  /* 0x000076328d927816 */ /* 0x000fe20000000092 */
[----:B------:R-:W-:Y:S01]  /*1bc0*/  IMAD.U32 R159, R159, 0x10000, RZ ;  /* 0x000100009f9f7824 */ /* 0x000fe200078e00ff */
[----:B------:R-:W4:Y:S01]  /*1bd0*/  LDG.E.CONSTANT R149, desc[UR12][R4.64+0x404] ;  /* 0x0004040c04957981 */ /* 0x000f22000c1e9900 */
[----:B------:R-:W-:Y:S01]  /*1be0*/  IMAD.U32 R141, R141, 0x10000, RZ ;  /* 0x000100008d8d7824 */ /* 0x000fe200078e00ff */
[----:B------:R-:W-:Y:S01]  /*1bf0*/  SHF.L.U32 R146, R146, 0x10, RZ ;  /* 0x0000001092927819 */ /* 0x000fe200000006ff */
[----:B------:R-:W-:Y:S02]  /*1c00*/  FFMA.FTZ R158, R85, R159, R158 ;  /* 0x0000009f559e7223 */ /* 0x000fe4000001009e */
[----:B------:R-:W-:Y:S02]  /*1c10*/  FFMA.FTZ R161, R74, R141, R161 ;  /* 0x0000008d4aa17223 */ /* 0x000fe400000100a1 */
[----:B------:R-:W4:Y:S01]  /*1c20*/  LDG.E.CONSTANT R141, desc[UR12][R4.64+0x504] ;  /* 0x0005040c048d7981 */ /* 0x000f22000c1e9900 */
[--C-:B------:R-:W-:Y:S01]  /*1c30*/  FFMA.FTZ R146, R89, R146, R158.reuse ;  /* 0x0000009259927223 */ /* 0x100fe2000001009e */
        /* <DEDUP_REMOVED lines=18> */
[C---:B------:R-:W-:Y:S01]  /*1d60*/  IMAD.U32 R158, R145.reuse, 0x10000, RZ ;  /* 0x00010000919e7824 */ /* 0x040fe200078e00ff */
[----:B------:R-:W-:-:S03]  /*1d70*/  PRMT R145, R145, 0x7632, R145 ;  /* 0x0000763291917816 */ /* 0x000fc60000000091 */
[----:B------:R-:W-:Y:S01]  /*1d80*/  FFMA.FTZ R161, R90, R158, R161 ;  /* 0x0000009e5aa17223 */ /* 0x000fe200000100a1 */
[----:B------:R-:W-:Y:S02]  /*1d90*/  SHF.L.U32 R158, R145, 0x10, RZ ;  /* 0x00000010919e7819 */ /* 0x000fe400000006ff */
[----:B------:R-:W4:Y:S03]  /*1da0*/  LDG.E.CONSTANT R145, desc[UR12][R4.64+0x904] ;  /* 0x0009040c04917981 */ /* 0x000f26000c1e9900 */
[----:B------:R-:W-:Y:S01]  /*1db0*/  FFMA.FTZ R158, R105, R158, R146 ;  /* 0x0000009e699e7223 */ /* 0x000fe20000010092 */
[C---:B--2---:R-:W-:Y:S01]  /*1dc0*/  IMAD.U32 R146, R147.reuse, 0x10000, RZ ;  /* 0x0001000093927824 */ /* 0x044fe200078e00ff */
        /* <DEDUP_REMOVED lines=10> */
[--C-:B------:R-:W-:Y:S01]  /*1e70*/  FFMA.FTZ R150, R109, R150, R158.reuse ;  /* 0x000000966d967223 */ /* 0x100fe2000001009e */
[C---:B----4-:R-:W-:Y:S01]  /*1e80*/  PRMT R158, R151.reuse, 0x7632, R158 ;  /* 0x00007632979e7816 */ /* 0x050fe2000000009e */
[----:B------:R-:W-:-:S04]  /*1e90*/  IMAD.U32 R151, R151, 0x10000, RZ ;  /* 0x0001000097977824 */ /* 0x000fc800078e00ff */
[----:B------:R-:W-:Y:S02]  /*1ea0*/  IMAD.U32 R158, R158, 0x10000, RZ ;  /* 0x000100009e9e7824 */ /* 0x000fe400078e00ff */
[----:B------:R-:W-:Y:S02]  /*1eb0*/  FFMA.FTZ R151, R102, R151, R159 ;  /* 0x0000009766977223 */ /* 0x000fe4000001009f */
[----:B------:R-:W-:Y:S01]  /*1ec0*/  FFMA.FTZ R150, R111, R158, R150 ;  /* 0x0000009e6f967223 */ /* 0x000fe20000010096 */
[C---:B------:R-:W-:Y:S01]  /*1ed0*/  PRMT R158, R152.reuse, 0x7632, R158 ;  /* 0x00007632989e7816 */ /* 0x040fe2000000009e */
[----:B------:R-:W-:-:S03]  /*1ee0*/  IMAD.U32 R152, R152, 0x10000, RZ ;  /* 0x0001000098987824 */ /* 0x000fc600078e00ff */
[----:B------:R-:W-:Y:S01]  /*1ef0*/  SHF.L.U32 R158, R158, 0x10, RZ ;  /* 0x000000109e9e7819 */ /* 0x000fe200000006ff */
[----:B------:R-:W-:Y:S01]  /*1f00*/  FFMA.FTZ R151, R12, R152, R151 ;  /* 0x000000980c977223 */ /* 0x000fe20000010097 */
[C---:B------:R-:W-:Y:S01]  /*1f10*/  PRMT R152, R155.reuse, 0x7632, R152 ;  /* 0x000076329b987816 */ /* 0x040fe20000000098 */
[----:B------:R-:W-:Y:S02]  /*1f20*/  IMAD.U32 R155, R155, 0x10000, RZ ;  /* 0x000100009b9b7824 */ /* 0x000fe400078e00ff */
[----:B------:R-:W-:Y:S02]  /*1f30*/  FFMA.FTZ R150, R113, R158, R150 ;  /* 0x0000009e71967223 */ /* 0x000fe40000010096 */
[----:B------:R-:W-:Y:S02]  /*1f40*/  IMAD.U32 R152, R152, 0x10000, RZ ;  /* 0x0001000098987824 */ /* 0x000fe400078e00ff */
[----:B------:R-:W-:Y:S02]  /*1f50*/  FFMA.FTZ R151, R14, R155, R151 ;  /* 0x0000009b0e977223 */ /* 0x000fe40000010097 */
[----:B------:R-:W-:Y:S01]  /*1f60*/  FFMA.FTZ R152, R115, R152, R150 ;  /* 0x0000009873987223 */ /* 0x000fe20000010096 */
[C---:B------:R-:W-:Y:S01]  /*1f70*/  IMAD.U32 R159, R153.reuse, 0x10000, RZ ;  /* 0x00010000999f7824 */ /* 0x040fe200078e00ff */
[----:B------:R-:W-:-:S02]  /*1f80*/  PRMT R158, R153, 0x7632, R158 ;  /* 0x00007632999e7816 */ /* 0x000fc4000000009e */
[----:B------:R-:W4:Y:S01]  /*1f90*/  LDG.E.CONSTANT R153, desc[UR12][R4.64+0xc04] ;  /* 0x000c040c04997981 */ /* 0x000f22000c1e9900 */
[C---:B------:R-:W-:Y:S02]  /*1fa0*/  IMAD.U32 R150, R157.reuse, 0x10000, RZ ;  /* 0x000100009d967824 */ /* 0x040fe400078e00ff */
[----:B------:R-:W-:Y:S01]  /*1fb0*/  FMUL.FTZ R161, R34, R159 ;  /* 0x0000009f22a17220 */ /* 0x000fe20000410000 */
[----:B------:R-:W-:Y:S01]  /*1fc0*/  IMAD.U32 R159, R158, 0x10000, RZ ;  /* 0x000100009e9f7824 */ /* 0x000fe200078e00ff */
[----:B------:R-:W-:Y:S01]  /*1fd0*/  PRMT R155, R154, 0x7632, R155 ;  /* 0x000076329a9b7816 */ /* 0x000fe2000000009b */
[----:B------:R-:W-:Y:S01]  /*1fe0*/  FFMA.FTZ R151, R20, R150, R151 ;  /* 0x0000009614977223 */ /* 0x000fe20000010097 */
[----:B------:R-:W-:Y:S01]  /*1ff0*/  PRMT R157, R157, 0x7632, R157 ;  /* 0x000076329d9d7816 */ /* 0x000fe2000000009d */
[----:B------:R-:W4:Y:S01]  /*2000*/  LDG.E.CONSTANT R150, desc[UR12][R4.64+0x1700] ;  /* 0x0017000c04967981 */ /* 0x000f22000c1e9900 */
[----:B------:R-:W-:Y:S01]  /*2010*/  SHF.L.U32 R155, R155, 0x10, RZ ;  /* 0x000000109b9b7819 */ /* 0x000fe200000006ff */
[----:B------:R-:W-:Y:S01]  /*2020*/  FMUL.FTZ R159, R56, R159 ;  /* 0x0000009f389f7220 */ /* 0x000fe20000410000 */
[----:B------:R-:W-:-:S02]  /*2030*/  PRMT R158, R156, 0x7632, R158 ;  /* 0x000076329c9e7816 */ /* 0x000fc4000000009e */
[----:B------:R-:W-:Y:S01]  /*2040*/  SHF.L.U32 R157, R157, 0x10, RZ ;  /* 0x000000109d9d7819 */ /* 0x000fe200000006ff */
[----:B------:R-:W-:Y:S02]  /*2050*/  FFMA.FTZ R159, R54, R155, R159 ;  /* 0x0000009b369f7223 */ /* 0x000fe4000001009f */
[----:B------:R-:W-:Y:S01]  /*2060*/  IMAD.U32 R158, R158, 0x10000, RZ ;  /* 0x000100009e9e7824 */ /* 0x000fe200078e00ff */
[----:B------:R-:W4:Y:S01]  /*2070*/  LDG.E.CONSTANT R155, desc[UR12][R4.64+0x1800] ;  /* 0x0018000c049b7981 */ /* 0x000f22000c1e9900 */
[----:B------:R-:W-:Y:S01]  /*2080*/  FFMA.FTZ R152, R117, R157, R152 ;  /* 0x0000009d75987223 */ /* 0x000fe20000010098 */
[----:B------:R-:W-:Y:S02]  /*2090*/  IMAD.U32 R157, R154, 0x10000, RZ ;  /* 0x000100009a9d7824 */ /* 0x000fe400078e00ff */
[----:B------:R-:W-:Y:S01]  /*20a0*/  FFMA.FTZ R159, R58, R158, R159 ;  /* 0x0000009e3a9f7223 */ /* 0x000fe2000001009f */
[----:B------:R-:W-:Y:S01]  /*20b0*/  PRMT R158, R148, 0x7632, R158 ;  /* 0x00007632949e7816 */ /* 0x000fe2000000009e */
[----:B------:R-:W-:-:S02]  /*20c0*/  IMAD.U32 R156, R156, 0x10000, RZ ;  /* 0x000100009c9c7824 */ /* 0x000fc400078e00ff */
[----:B------:R-:W-:Y:S01]  /*20d0*/  FFMA.FTZ R157, R32, R157, R161 ;  /* 0x0000009d209d7223 */ /* 0x000fe200000100a1 */
[----:B------:R-:W4:Y:S01]  /*20e0*/  LDG.E.CONSTANT R154, desc[UR12][R4.64+0xd04] ;  /* 0x000d040c049a7981 */ /* 0x000f22000c1e9900 */
[----:B------:R-:W-:Y:S01]  /*20f0*/  SHF.L.U32 R158, R158, 0x10, RZ ;  /* 0x000000109e9e7819 */ /* 0x000fe200000006ff */
[----:B------:R-:W-:Y:S02]  /*2100*/  IMAD.U32 R148, R148, 0x10000, RZ ;  /* 0x0001000094947824 */ /* 0x000fe400078e00ff */
[----:B------:R-:W-:Y:S02]  /*2110*/  FFMA.FTZ R157, R36, R156, R157 ;  /* 0x0000009c249d7223 */ /* 0x000fe4000001009d */
[----:B------:R-:W4:Y:S01]  /*2120*/  LDG.E.CONSTANT R156, desc[UR12][R4.64+0xe04] ;  /* 0x000e040c049c7981 */ /* 0x000f22000c1e9900 */
[----:B------:R-:W-:Y:S01]  /*2130*/  FFMA.FTZ R159, R60, R158, R159 ;  /* 0x0000009e3c9f7223 */ /* 0x000fe2000001009f */
[----:B------:R-:W-:Y:S01]  /*2140*/  FFMA.FTZ R157, R38, R148, R157 ;  /* 0x00000094269d7223 */ /* 0x000fe2000001009d */
[C---:B------:R-:W-:Y:S01]  /*2150*/  IMAD.U32 R158, R149.reuse, 0x10000, RZ ;  /* 0x00010000959e7824 */ /* 0x040fe200078e00ff */
[----:B------:R-:W-:-:S02]  /*2160*/  PRMT R148, R149, 0x7632, R148 ;  /* 0x0000763295947816 */ /* 0x000fc40000000094 */
[----:B------:R-:W4:Y:S01]  /*2170*/  LDG.E.CONSTANT R149, desc[UR12][R4.64+0x1900] ;  /* 0x0019000c04957981 */ /* 0x000f22000c1e9900 */
[----:B------:R-:W-:Y:S01]  /*2180*/  FFMA.FTZ R157, R40, R158, R157 ;  /* 0x0000009e289d7223 */ /* 0x000fe2000001009d */
[----:B------:R-:W-:Y:S01]  /*2190*/  PRMT R158, R141, 0x7632, R158 ;  /* 0x000076328d9e7816 */ /* 0x000fe2000000009e */
[----:B------:R-:W-:-:S03]  /*21a0*/  IMAD.U32 R148, R148, 0x10000, RZ ;  /* 0x0001000094947824 */ /* 0x000fc600078e00ff */
[----:B------:R-:W-:Y:S01]  /*21b0*/  SHF.L.U32 R158, R158, 0x10, RZ ;  /* 0x000000109e9e7819 */ /* 0x000fe200000006ff */
[----:B------:R-:W-:Y:S02]  /*21c0*/  FFMA.FTZ R159, R62, R148, R159 ;  /* 0x000000943e9f7223 */ /* 0x000fe4000001009f */
[----:B------:R-:W4:Y:S02]  /*21d0*/  LDG.E.CONSTANT R148, desc[UR12][R4.64+0xf04] ;  /* 0x000f040c04947981 */ /* 0x000f24000c1e9900 */
[--C-:B------:R-:W-:Y:S01]  /*21e0*/  FFMA.FTZ R158, R64, R158, R159.reuse ;  /* 0x0000009e409e7223 */ /* 0x100fe2000001009f */
[C---:B------:R-:W-:Y:S01]  /*21f0*/  PRMT R159, R142.reuse, 0x7632, R159 ;  /* 0x000076328e9f7816 */ /* 0x040fe2000000009f */
[----:B------:R-:W-:Y:S02]  /*2200*/  IMAD.U32 R141, R141, 0x10000, RZ ;  /* 0x000100008d8d7824 */ /* 0x000fe400078e00ff */
[----:B------:R-:W-:Y:S02]  /*2210*/  IMAD.U32 R142, R142, 0x10000, RZ ;  /* 0x000100008e8e7824 */ /* 0x000fe400078e00ff */
[----:B------:R-:W-:-:S02]  /*2220*/  IMAD.U32 R159, R159, 0x10000, RZ ;  /* 0x000100009f9f7824 */ /* 0x000fc400078e00ff */
[----:B------:R-:W-:Y:S02]  /*2230*/  FFMA.FTZ R157, R42, R141, R157 ;  /* 0x0000008d2a9d7223 */ /* 0x000fe4000001009d */
[----:B------:R-:W4:Y:S01]  /*2240*/  LDG.E.CONSTANT R141, desc[UR12][R4.64+0x1004] ;  /* 0x0010040c048d7981 */ /* 0x000f22000c1e9900 */
[----:B------:R-:W-:Y:S01]  /*2250*/  FFMA.FTZ R158, R67, R159, R158 ;  /* 0x0000009f439e7223 */ /* 0x000fe2000001009e */
[----:B------:R-:W-:Y:S01]  /*2260*/  PRMT R159, R143, 0x7632, R159 ;  /* 0x000076328f9f7816 */ /* 0x000fe2000000009f */
[----:B------:R-:W-:Y:S02]  /*2270*/  FFMA.FTZ R157, R44, R142, R157 ;  /* 0x0000008e2c9d7223 */ /* 0x000fe4000001009d */
[----:B------:R-:W4:Y:S01]  /*2280*/  LDG.E.CONSTANT R142, desc[UR12][R4.64+0x1a00] ;  /* 0x001a000c048e7981 */ /* 0x000f22000c1e9900 */
[----:B------:R-:W-:Y:S01]  /*2290*/  SHF.L.U32 R159, R159, 0x10, RZ ;  /* 0x000000109f9f7819 */ /* 0x000fe200000006ff */
[----:B------:R-:W-:-:S04]  /*22a0*/  IMAD.U32 R143, R143, 0x10000, RZ ;  /* 0x000100008f8f7824 */ /* 0x000fc800078e00ff */
[----:B------:R-:W-:Y:S01]  /*22b0*/  FFMA.FTZ R158, R71, R159, R158 ;  /* 0x0000009f479e7223 */ /* 0x000fe2000001009e */
[----:B------:R-:W-:Y:S01]  /*22c0*/  PRMT R159, R144, 0x7632, R159 ;  /* 0x00007632909f7816 */ /* 0x000fe2000000009f */
[----:B------:R-:W-:Y:S02]  /*22d0*/  FFMA.FTZ R157, R46, R143, R157 ;  /* 0x0000008f2e9d7223 */ /* 0x000fe4000001009d */
[----:B------:R-:W4:Y:S01]  /*22e0*/  LDG.E.CONSTANT R143, desc[UR12][R4.64+0x1104] ;  /* 0x0011040c048f7981 */ /* 0x000f22000c1e9900 */
[----:B------:R-:W-:Y:S02]  /*22f0*/  IMAD.U32 R144, R144, 0x10000, RZ ;  /* 0x0001000090907824 */ /* 0x000fe400078e00ff */
[----:B------:R-:W-:Y:S02]  /*2300*/  IMAD.U32 R159, R159, 0x10000, RZ ;  /* 0x000100009f9f7824 */ /* 0x000fe400078e00ff */
[----:B------:R-:W-:Y:S02]  /*2310*/  FFMA.FTZ R157, R48, R144, R157 ;  /* 0x00000090309d7223 */ /* 0x000fe4000001009d */
[----:B------:R-:W-:Y:S01]  /*2320*/  FFMA.FTZ R158, R75, R159, R158 ;  /* 0x0000009f4b9e7223 */ /* 0x000fe2000001009e */
[C---:B------:R-:W-:Y:S01]  /*2330*/  IMAD.U32 R159, R145.reuse, 0x10000, RZ ;  /* 0x00010000919f7824 */ /* 0x040fe200078e00ff */
[----:B------:R-:W-:Y:S01]  /*2340*/  PRMT R145, R145, 0x7632, R145 ;  /* 0x0000763291917816 */ /* 0x000fe20000000091 */
[----:B------:R-:W4:Y:S02]  /*2350*/  LDG.E.CONSTANT R144, desc[UR12][R4.64+0x1b00] ;  /* 0x001b000c04907981 */ /* 0x000f24000c1e9900 */
[----:B------:R-:W-:Y:S01]  /*2360*/  FFMA.FTZ R159, R50, R159, R157 ;  /* 0x0000009f329f7223 */ /* 0x000fe2000001009d */
[----:B------:R-:W-:-:S02]  /*2370*/  SHF.L.U32 R157, R145, 0x10, RZ ;  /* 0x00000010919d7819 */ /* 0x000fc400000006ff */
        /* <DEDUP_REMOVED lines=15> */
[----:B------:R-:W-:Y:S01]  /*2470*/  FFMA.FTZ R151, R22, R147, R151 ;  /* 0x0000009316977223 */ /* 0x000fe20000010097 */
[C---:B------:R-:W-:Y:S01]  /*2480*/  PRMT R147, R153.reuse, 0x7632, R147 ;  /* 0x0000763299937816 */ /* 0x040fe20000000093 */
[----:B------:R-:W-:-:S03]  /*2490*/  IMAD.U32 R153, R153, 0x10000, RZ ;  /* 0x0001000099997824 */ /* 0x000fc600078e00ff */
[----:B------:R-:W-:Y:S01]  /*24a0*/  SHF.L.U32 R147, R147, 0x10, RZ ;  /* 0x0000001093937819 */ /* 0x000fe200000006ff */
[----:B------:R-:W-:-:S04]  /*24b0*/  FFMA.FTZ R153, R76, R153, R159 ;  /* 0x000000994c997223 */ /* 0x000fc8000001009f */
[----:B------:R-:W-:Y:S01]  /*24c0*/  FFMA.FTZ R158, R91, R147, R158 ;  /* 0x000000935b9e7223 */ /* 0x000fe2000001009e */
[C---:B------:R-:W-:Y:S01]  /*24d0*/  IMAD.U32 R147, R154.reuse, 0x10000, RZ ;  /* 0x000100009a937824 */ /* 0x040fe200078e00ff */
[----:B------:R-:W-:Y:S02]  /*24e0*/  PRMT R154, R154, 0x7632, R154 ;  /* 0x000076329a9a7816 */ /* 0x000fe4000000009a */
[----:B------:R-:W-:Y:S01]  /*24f0*/  PRMT R150, R150, 0x7632, R150 ;  /* 0x0000763296967816 */ /* 0x000fe20000000096 */
[----:B------:R-:W-:Y:S01]  /*2500*/  FFMA.FTZ R153, R80, R147, R153 ;  /* 0x0000009350997223 */ /* 0x000fe20000010099 */
[C---:B------:R-:W-:Y:S01]  /*2510*/  IMAD.U32 R147, R155.reuse, 0x10000, RZ ;  /* 0x000100009b937824 */ /* 0x040fe200078e00ff */
[----:B------:R-:W-:Y:S01]  /*2520*/  PRMT R155, R155, 0x7632, R155 ;  /* 0x000076329b9b7816 */ /* 0x000fe2000000009b */
[----:B------:R-:W-:Y:S02]  /*2530*/  IMAD.U32 R154, R154, 0x10000, RZ ;  /* 0x000100009a9a7824 */ /* 0x000fe400078e00ff */
[----:B------:R-:W-:-:S02]  /*2540*/  IMAD.U32 R150, R150, 0x10000, RZ ;  /* 0x0001000096967824 */ /* 0x000fc400078e00ff */
[----:B------:R-:W-:Y:S01]  /*2550*/  FFMA.FTZ R154, R95, R154, R158 ;  /* 0x0000009a5f9a7223 */ /* 0x000fe2000001009e */
[----:B------:R-:W-:Y:S01]  /*2560*/  SHF.L.U32 R158, R155, 0x10, RZ ;  /* 0x000000109b9e7819 */ /* 0x000fe200000006ff */
[----:B------:R-:W-:Y:S01]  /*2570*/  FFMA.FTZ R152, R119, R150, R152 ;  /* 0x0000009677987223 */ /* 0x000fe20000010098 */
[----:B------:R-:W-:Y:S02]  /*2580*/  IMAD.U32 R155, R156, 0x10000, RZ ;  /* 0x000100009c9b7824 */ /* 0x000fe400078e00ff */
[----:B------:R-:W-:Y:S01]  /*2590*/  FFMA.FTZ R151, R24, R147, R151 ;  /* 0x0000009318977223 */ /* 0x000fe20000010097 */
[----:B------:R-:W-:Y:S01]  /*25a0*/  PRMT R150, R156, 0x7632, R150 ;  /* 0x000076329c967816 */ /* 0x000fe20000000096 */
[----:B------:R-:W4:Y:S01]  /*25b0*/  LDG.E.CONSTANT R147, desc[UR12][R4.64+0x1504] ;  /* 0x0015040c04937981 */ /* 0x000f22000c1e9900 */
[----:B------:R-:W-:Y:S01]  /*25c0*/  FFMA.FTZ R155, R84, R155, R153 ;  /* 0x0000009b549b7223 */ /* 0x000fe20000010099 */
[----:B------:R-:W-:Y:S02]  /*25d0*/  IMAD.U32 R153, R149, 0x10000, RZ ;  /* 0x0001000095997824 */ /* 0x000fe400078e00ff */
[----:B------:R-:W-:-:S02]  /*25e0*/  IMAD.U32 R150, R150, 0x10000, RZ ;  /* 0x0001000096967824 */ /* 0x000fc400078e00ff */
[--C-:B------:R-:W-:Y:S01]  /*25f0*/  FFMA.FTZ R153, R26, R153, R151.reuse ;  /* 0x000000991a997223 */ /* 0x100fe20000010097 */
[C---:B------:R-:W-:Y:S01]  /*2600*/  PRMT R151, R148.reuse, 0x7632, R151 ;  /* 0x0000763294977816 */ /* 0x040fe20000000097 */
[----:B------:R-:W-:Y:S01]  /*2610*/  FFMA.FTZ R154, R99, R150, R154 ;  /* 0x00000096639a7223 */ /* 0x000fe2000001009a */
[----:B------:R-:W-:Y:S01]  /*2620*/  IMAD.U32 R148, R148, 0x10000, RZ ;  /* 0x0001000094947824 */ /* 0x000fe200078e00ff */
[----:B------:R-:W4:Y:S01]  /*2630*/  LDG.E.CONSTANT R150, desc[UR12][R4.64+0x1c00] ;  /* 0x001c000c04967981 */ /* 0x000f22000c1e9900 */
[----:B------:R-:W-:Y:S01]  /*2640*/  PRMT R156, R149, 0x7632, R156 ;  /* 0x00007632959c7816 */ /* 0x000fe2000000009c */
[----:B------:R-:W-:Y:S02]  /*2650*/  IMAD.U32 R151, R151, 0x10000, RZ ;  /* 0x0001000097977824 */ /* 0x000fe400078e00ff */
[----:B------:R-:W-:Y:S01]  /*2660*/  FFMA.FTZ R155, R88, R148, R155 ;  /* 0x00000094589b7223 */ /* 0x000fe2000001009b */
[----:B------:R-:W4:Y:S04]  /*2670*/  LDG.E.CONSTANT R149, desc[UR12][R4.64+0x1604] ;  /* 0x0016040c04957981 */ /* 0x000f28000c1e9900 */
[----:B------:R-:W4:Y:S01]  /*2680*/  LDG.E.CONSTANT R148, desc[UR12][R4.64+0x1d00] ;  /* 0x001d000c04947981 */ /* 0x000f22000c1e9900 */
[----:B------:R-:W-:Y:S01]  /*2690*/  FFMA.FTZ R159, R103, R151, R154 ;  /* 0x00000097679f7223 */ /* 0x000fe2000001009a */
[----:B------:R-:W-:Y:S01]  /*26a0*/  IMAD.U32 R151, R141, 0x10000, RZ ;  /* 0x000100008d977824 */ /* 0x000fe200078e00ff */
[----:B------:R-:W-:-:S02]  /*26b0*/  SHF.L.U32 R154, R142, 0x10, RZ ;  /* 0x000000108e9a7819 */ /* 0x000fc400000006ff */
[----:B------:R-:W-:Y:S01]  /*26c0*/  PRMT R141, R141, 0x7632, R141 ;  /* 0x000076328d8d7816 */ /* 0x000fe2000000008d */
[----:B------:R-:W-:Y:S01]  /*26d0*/  FFMA.FTZ R152, R121, R158, R152 ;  /* 0x0000009e79987223 */ /* 0x000fe20000010098 */
[----:B------:R-:W-:Y:S01]  /*26e0*/  SHF.L.U32 R156, R156, 0x10, RZ ;  /* 0x000000109c9c7819 */ /* 0x000fe200000006ff */
[----:B------:R-:W-:Y:S01]  /*26f0*/  FFMA.FTZ R153, R16, R154, R153 ;  /* 0x0000009a10997223 */ /* 0x000fe20000010099 */
[----:B------:R-:W-:Y:S01]  /*2700*/  PRMT R142, R142, 0x7632, R142 ;  /* 0x000076328e8e7816 */ /* 0x000fe2000000008e */
[----:B------:R-:W-:Y:S02]  /*2710*/  IMAD.U32 R154, R141, 0x10000, RZ ;  /* 0x000100008d9a7824 */ /* 0x000fe400078e00ff */
[----:B------:R-:W-:Y:S01]  /*2720*/  FFMA.FTZ R155, R92, R151, R155 ;  /* 0x000000975c9b7223 */ /* 0x000fe2000001009b */
[----:B------:R-:W4:Y:S01]  /*2730*/  LDG.E.CONSTANT R141, desc[UR12][R4.64+0x1e00] ;  /* 0x001e000c048d7981 */ /* 0x000f22000c1e9900 */
[----:B------:R-:W-:Y:S01]  /*2740*/  FFMA.FTZ R152, R125, R156, R152 ;  /* 0x0000009c7d987223 */ /* 0x000fe20000010098 */
[----:B------:R-:W-:-:S02]  /*2750*/  FFMA.FTZ R161, R106, R154, R159 ;  /* 0x0000009a6aa17223 */ /* 0x000fc4000001009f */
[----:B------:R-:W4:Y:S01]  /*2760*/  LDG.E.CONSTANT R151, desc[UR12][R4.64+0x1704] ;  /* 0x0017040c04977981 */ /* 0x000f22000c1e9900 */
[----:B------:R-:W-:Y:S01]  /*2770*/  IMAD.U32 R156, R142, 0x10000, RZ ;  /* 0x000100008e9c7824 */ /* 0x000fe200078e00ff */
[C---:B------:R-:W-:Y:S02]  /*2780*/  PRMT R154, R143.reuse, 0x7632, R154 ;  /* 0x000076328f9a7816 */ /* 0x040fe4000000009a */
[----:B------:R-:W4:Y:S02]  /*2790*/  LDG.E.CONSTANT R142, desc[UR12][R4.64+0x1804] ;  /* 0x0018040c048e7981 */ /* 0x000f24000c1e9900 */
[----:B------:R-:W-:Y:S01]  /*27a0*/  SHF.L.U32 R154, R154, 0x10, RZ ;  /* 0x000000109a9a7819 */ /* 0x000fe200000006ff */
[----:B------:R-:W-:Y:S01]  /*27b0*/  IMAD.U32 R159, R143, 0x10000, RZ ;  /* 0x000100008f9f7824 */ /* 0x000fe200078e00ff */
[----:B------:R-:W4:Y:S03]  /*27c0*/  LDG.E.CONSTANT R158, desc[UR12][R4.64+0x1f04] ;  /* 0x001f040c049e7981 */ /* 0x000f26000c1e9900 */
[----:B------:R-:W-:Y:S01]  /*27d0*/  FFMA.FTZ R161, R108, R154, R161 ;  /* 0x0000009a6ca17223 */ /* 0x000fe200000100a1 */
[--C-:B------:R-:W-:Y:S01]  /*27e0*/  FFMA.FTZ R159, R96, R159, R155.reuse ;  /* 0x0000009f609f7223 */ /* 0x100fe2000001009b */
[C---:B------:R-:W-:Y:S01]  /*27f0*/  IMAD.U32 R154, R144.reuse, 0x10000, RZ ;  /* 0x00010000909a7824 */ /* 0x040fe200078e00ff */
[----:B------:R-:W4:Y:S01]  /*2800*/  LDG.E.CONSTANT R143, desc[UR12][R4.64+0x1f00] ;  /* 0x001f000c048f7981 */ /* 0x000f22000c1e9900 */
[----:B------:R-:W-:-:S03]  /*2810*/  PRMT R155, R144, 0x7632, R155 ;  /* 0x00007632909b7816 */ /* 0x000fc6000000009b */
[----:B------:R-:W4:Y:S01]  /*2820*/  LDG.E.CONSTANT R144, desc[UR12][R4.64+0x1904] ;  /* 0x0019040c04907981 */ /* 0x000f22000c1e9900 */
[----:B------:R-:W-:Y:S01]  /*2830*/  FFMA.FTZ R153, R18, R154, R153 ;  /* 0x0000009a12997223 */ /* 0x000fe20000010099 */
[C---:B------:R-:W-:Y:S01]  /*2840*/  PRMT R154, R145.reuse, 0x7632, R154 ;  /* 0x00007632919a7816 */ /* 0x040fe2000000009a */
[----:B------:R-:W-:Y:S02]  /*2850*/  IMAD.U32 R145, R145, 0x10000, RZ ;  /* 0x0001000091917824 */ /* 0x000fe400078e00ff */
[----:B------:R-:W-:Y:S01]  /*2860*/  FFMA.FTZ R152, R127, R156, R152 ;  /* 0x0000009c7f987223 */ /* 0x000fe20000010098 */
[----:B------:R-:W-:Y:S01]  /*2870*/  IMAD.U32 R155, R155, 0x10000, RZ ;  /* 0x000100009b9b7824 */ /* 0x000fe200078e00ff */
[----:B------:R-:W-:Y:S01]  /*2880*/  SHF.L.U32 R154, R154, 0x10, RZ ;  /* 0x000000109a9a7819 */ /* 0x000fe200000006ff */
[----:B------:R-:W-:Y:S01]  /*2890*/  FFMA.FTZ R159, R100, R145, R159 ;  /* 0x00000091649f7223 */ /* 0x000fe2000001009f */
[----:B------:R-:W4:Y:S01]  /*28a0*/  LDG.E.CONSTANT R156, desc[UR12][R4.64+0x1b04] ;  /* 0x001b040c049c7981 */ /* 0x000f22000c1e9900 */
[----:B------:R-:W-:-:S03]  /*28b0*/  FFMA.FTZ R155, R129, R155, R152 ;  /* 0x0000009b819b7223 */ /* 0x000fc60000010098 */
[----:B------:R-:W4:Y:S01]  /*28c0*/  LDG.E.CONSTANT R145, desc[UR12][R4.64+0x1a04] ;  /* 0x001a040c04917981 */ /* 0x000f22000c1e9900 */
[----:B------:R-:W-:Y:S01]  /*28d0*/  FFMA.FTZ R161, R110, R154, R161 ;  /* 0x0000009a6ea17223 */ /* 0x000fe200000100a1 */
[C---:B--2---:R-:W-:Y:S01]  /*28e0*/  PRMT R152, R157.reuse, 0x7632, R152 ;  /* 0x000076329d987816 */ /* 0x044fe20000000098 */
[----:B------:R-:W-:-:S04]  /*28f0*/  IMAD.U32 R157, R157, 0x10000, RZ ;  /* 0x000100009d9d7824 */ /* 0x000fc800078e00ff */
[----:B------:R-:W-:-:S04]  /*2900*/  IMAD.U32 R152, R152, 0x10000, RZ ;  /* 0x0001000098987824 */ /* 0x000fc800078e00ff */
[----:B------:R-:W-:Y:S02]  /*2910*/  FFMA.FTZ R161, R112, R152, R161 ;  /* 0x0000009870a17223 */ /* 0x000fe400000100a1 */
[----:B------:R-:W2:Y:S01]  /*2920*/  LDG.E.CONSTANT R152, desc[UR12][R4.64+0x1c04] ;  /* 0x001c040c04987981 */ /* 0x000ea2000c1e9900 */
[----:B------:R-:W-:-:S03]  /*2930*/  FFMA.FTZ R160, R104, R157, R159 ;  /* 0x0000009d68a07223 */ /* 0x000fc6000001009f */
[----:B------:R-:W2:Y:S01]  /*2940*/  LDG.E.CONSTANT R157, desc[UR12][R4.64+0x1d04] ;  /* 0x001d040c049d7981 */ /* 0x000ea2000c1e9900 */
[----:B---3--:R-:W-:-:S04]  /*2950*/  IMAD.U32 R154, R146, 0x10000, RZ ;  /* 0x00010000929a7824 */ /* 0x008fc800078e00ff */
[----:B------:R-:W-:Y:S02]  /*2960*/  FFMA.FTZ R160, R13, R154, R160 ;  /* 0x0000009a0da07223 */ /* 0x000fe400000100a0 */
[----:B------:R0:W3:Y:S01]  /*2970*/  LDG.E.CONSTANT R154, desc[UR12][R4.64+0x1e04] ;  /* 0x001e040c049a7981 */ /* 0x0000e2000c1e9900 */
[----:B------:R-:W-:-:S04]  /*2980*/  PRMT R146, R146, 0x7632, R146 ;  /* 0x0000763292927816 */ /* 0x000fc80000000092 */
[----:B------:R-:W-:-:S05]  /*2990*/  SHF.L.U32 R146, R146, 0x10, RZ ;  /* 0x0000001092927819 */ /* 0x000fca00000006ff */
[----:B------:R-:W-:Y:S01]  /*29a0*/  FFMA.FTZ R161, R114, R146, R161 ;  /* 0x0000009272a17223 */ /* 0x000fe200000100a1 */
[C---:B----4-:R-:W-:Y:S01]  /*29b0*/  PRMT R146, R147.reuse, 0x7632, R146 ;  /* 0x0000763293927816 */ /* 0x050fe20000000092 */
[----:B------:R-:W-:-:S04]  /*29c0*/  IMAD.U32 R147, R147, 0x10000, RZ ;  /* 0x0001000093937824 */ /* 0x000fc800078e00ff */
[----:B------:R-:W-:Y:S02]  /*29d0*/  IMAD.U32 R146, R146, 0x10000, RZ ;  /* 0x0001000092927824 */ /* 0x000fe400078e00ff */
[----:B------:R-:W-:Y:S02]  /*29e0*/  FFMA.FTZ R160, R15, R147, R160 ;  /* 0x000000930fa07223 */ /* 0x000fe400000100a0 */
[----:B------:R-:W-:Y:S01]  /*29f0*/  FFMA.FTZ R147, R116, R146, R161 ;  /* 0x0000009274937223 */ /* 0x000fe200000100a1 */
[C---:B------:R-:W-:Y:S01]  /*2a00*/  IMAD.U32 R146, R150.reuse, 0x10000, RZ ;  /* 0x0001000096927824 */ /* 0x040fe200078e00ff */
[----:B------:R-:W-:-:S03]  /*2a10*/  PRMT R150, R150, 0x7632, R150 ;  /* 0x0000763296967816 */ /* 0x000fc60000000096 */
[----:B------:R-:W-:Y:S01]  /*2a20*/  FFMA.FTZ R153, R122, R146, R153 ;  /* 0x000000927a997223 */ /* 0x000fe20000010099 */
[----:B0-----:R-:W-:Y:S02]  /*2a30*/  PRMT R4, R149, 0x7632, R4 ;  /* 0x0000763295047816 */ /* 0x001fe40000000004 */
[----:B------:R-:W-:Y:S01]  /*2a40*/  SHF.L.U32 R150, R150, 0x10, RZ ;  /* 0x0000001096967819 */ /* 0x000fe200000006ff */
[C---:B------:R-:W-:Y:S01]  /*2a50*/  IMAD.U32 R146, R148.reuse, 0x10000, RZ ;  /* 0x0001000094927824 */ /* 0x040fe200078e00ff */
[----:B------:R-:W-:Y:S01]  /*2a60*/  PRMT R148, R148, 0x7632, R148 ;  /* 0x0000763294947816 */ /* 0x000fe20000000094 */
[----:B------:R-:W-:Y:S02]  /*2a70*/  IMAD.U32 R5, R4, 0x10000, RZ ;  /* 0x0001000004057824 */ /* 0x000fe400078e00ff */
[----:B------:R-:W-:Y:S01]  /*2a80*/  FFMA.FTZ R4, R132, R150, R155 ;  /* 0x0000009684047223 */ /* 0x000fe2000001009b */
[----:B------:R-:W-:Y:S01]  /*2a90*/  SHF.L.U32 R148, R148, 0x10, RZ ;  /* 0x0000001094947819 */ /* 0x000fe200000006ff */
[----:B------:R-:W-:Y:S01]  /*2aa0*/  FFMA.FTZ R5, R118, R5, R147 ;  /* 0x0000000576057223 */ /* 0x000fe20000010093 */
[----:B------:R-:W-:-:S03]  /*2ab0*/  FFMA.FTZ R153, R6, R146, R153 ;  /* 0x0000009206997223 */ /* 0x000fc60000010099 */
[----:B------:R-:W-:Y:S01]  /*2ac0*/  FFMA.FTZ R147, R139, R148, R4 ;  /* 0x000000948b937223 */ /* 0x000fe20000010004 */
[C---:B------:R-:W-:Y:S01]  /*2ad0*/  IMAD.U32 R4, R141.reuse, 0x10000, RZ ;  /* 0x000100008d047824 */ /* 0x040fe200078e00ff */
[----:B------:R-:W-:Y:S02]  /*2ae0*/  PRMT R141, R141, 0x7632, R141 ;  /* 0x000076328d8d7816 */ /* 0x000fe4000000008d */
[----:B------:R-:W-:Y:S01]  /*2af0*/  PRMT R146, R151, 0x7632, R146 ;  /* 0x0000763297927816 */ /* 0x000fe20000000092 */
[----:B------:R-:W-:Y:S01]  /*2b00*/  FFMA.FTZ R153, R8, R4, R153 ;  /* 0x0000000408997223 */ /* 0x000fe20000010099 */
[----:B------:R-:W-:-:S03]  /*2b10*/  PRMT R4, R142, 0x7632, R4 ;  /* 0x000076328e047816 */ /* 0x000fc60000000004 */
[----:B------:R-:W-:Y:S01]  /*2b20*/  IMAD.U32 R146, R146, 0x10000, RZ ;  /* 0x0001000092927824 */ /* 0x000fe200078e00ff */
[----:B------:R-:W-:Y:S01]  /*2b30*/  SHF.L.U32 R141, R141, 0x10, RZ ;  /* 0x000000108d8d7819 */ /* 0x000fe200000006ff */
[----:B------:R-:W-:Y:S02]  /*2b40*/  IMAD.U32 R149, R149, 0x10000, RZ ;  /* 0x0001000095957824 */ /* 0x000fe400078e00ff */
[----:B------:R-:W-:Y:S01]  /*2b50*/  FFMA.FTZ R146, R120, R146, R5 ;  /* 0x0000009278927223 */ /* 0x000fe20000010005 */
[----:B------:R-:W-:Y:S02]  /*2b60*/  IMAD.U32 R4, R4, 0x10000, RZ ;  /* 0x0001000004047824 */ /* 0x000fe400078e00ff */
[----:B------:R-:W-:Y:S01]  /*2b70*/  FFMA.FTZ R147, R134, R141, R147 ;  /* 0x0000008d86937223 */ /* 0x000fe20000010093 */
[----:B------:R-:W-:Y:S01]  /*2b80*/  FFMA.FTZ R160, R21, R149, R160 ;  /* 0x0000009515a07223 */ /* 0x000fe200000100a0 */
[----:B------:R-:W-:Y:S02]  /*2b90*/  IMAD.U32 R151, R151, 0x10000, RZ ;  /* 0x0001000097977824 */ /* 0x000fe400078e00ff */
[----:B------:R-:W-:Y:S01]  /*2ba0*/  FFMA.FTZ R141, R123, R4, R146 ;  /* 0x000000047b8d7223 */ /* 0x000fe20000010092 */
[C---:B------:R-:W-:Y:S01]  /*2bb0*/  IMAD.U32 R4, R143.reuse, 0x10000, RZ ;  /* 0x000100008f047824 */ /* 0x040fe200078e00ff */
[----:B------:R-:W-:-:S02]  /*2bc0*/  PRMT R143, R143, 0x7632, R143 ;  /* 0x000076328f8f7816 */ /* 0x000fc4000000008f */
[----:B------:R-:W-:Y:S01]  /*2bd0*/  PRMT R5, R144, 0x7632, R5 ;  /* 0x0000763290057816 */ /* 0x000fe20000000005 */
[----:B------:R-:W-:Y:S01]  /*2be0*/  FFMA.FTZ R160, R23, R151, R160 ;  /* 0x0000009717a07223 */ /* 0x000fe200000100a0 */
[----:B------:R-:W-:Y:S01]  /*2bf0*/  IMAD.U32 R142, R142, 0x10000, RZ ;  /* 0x000100008e8e7824 */ /* 0x000fe200078e00ff */
[----:B------:R-:W-:Y:S02]  /*2c00*/  SHF.L.U32 R146, R143, 0x10, RZ ;  /* 0x000000108f927819 */ /* 0x000fe400000006ff */
[----:B------:R-:W-:Y:S02]  /*2c10*/  IMAD.U32 R143, R5, 0x10000, RZ ;  /* 0x00010000058f7824 */ /* 0x000fe400078e00ff */
[----:B------:R-:W-:Y:S01]  /*2c20*/  FFMA.FTZ R142, R25, R142, R160 ;  /* 0x0000008e198e7223 */ /* 0x000fe200000100a0 */
[----:B------:R-:W-:Y:S02]  /*2c30*/  IMAD.U32 R144, R144, 0x10000, RZ ;  /* 0x0001000090907824 */ /* 0x000fe400078e00ff */
[----:B------:R-:W-:-:S02]  /*2c40*/  FFMA.FTZ R141, R126, R143, R141 ;  /* 0x0000008f7e8d7223 */ /* 0x000fc4000001008d */
[----:B------:R-:W-:Y:S01]  /*2c50*/  FFMA.FTZ R142, R27, R144, R142 ;  /* 0x000000901b8e7223 */ /* 0x000fe2000001008e */
[C---:B------:R-:W-:Y:S01]  /*2c60*/  IMAD.U32 R143, R145.reuse, 0x10000, RZ ;  /* 0x00010000918f7824 */ /* 0x040fe200078e00ff */
[----:B------:R-:W-:-:S03]  /*2c70*/  PRMT R145, R145, 0x7632, R145 ;  /* 0x0000763291917816 */ /* 0x000fc60000000091 */
[----:B------:R-:W-:Y:S01]  /*2c80*/  FFMA.FTZ R142, R17, R143, R142 ;  /* 0x0000008f118e7223 */ /* 0x000fe2000001008e */
[----:B------:R-:W-:Y:S02]  /*2c90*/  SHF.L.U32 R145, R145, 0x10, RZ ;  /* 0x0000001091917819 */ /* 0x000fe400000006ff */
[C---:B------:R-:W-:Y:S01]  /*2ca0*/  PRMT R143, R156.reuse, 0x7632, R143 ;  /* 0x000076329c8f7816 */ /* 0x040fe2000000008f */
[----:B------:R-:W-:Y:S02]  /*2cb0*/  IMAD.U32 R156, R156, 0x10000, RZ ;  /* 0x000100009c9c7824 */ /* 0x000fe400078e00ff */
[----:B------:R-:W-:Y:S02]  /*2cc0*/  FFMA.FTZ R141, R128, R145, R141 ;  /* 0x00000091808d7223 */ /* 0x000fe4000001008d */
[----:B------:R-:W-:Y:S02]  /*2cd0*/  IMAD.U32 R143, R143, 0x10000, RZ ;  /* 0x000100008f8f7824 */ /* 0x000fe400078e00ff */
[----:B------:R-:W-:Y:S01]  /*2ce0*/  FFMA.FTZ R145, R19, R156, R142 ;  /* 0x0000009c13917223 */ /* 0x000fe2000001008e */
[----:B------:R-:W-:Y:S01]  /*2cf0*/  FFMA.FTZ R4, R10, R4, R153 ;  /* 0x000000040a047223 */ /* 0x000fe20000010099 */
[----:B------:R-:W-:Y:S01]  /*2d00*/  FFMA.FTZ R5, R136, R146, R147 ;  /* 0x0000009288057223 */ /* 0x000fe20000010093 */
[----:B------:R-:W-:Y:S01]  /*2d10*/  FFMA.FTZ R141, R130, R143, R141 ;  /* 0x0000008f828d7223 */ /* 0x000fe2000001008d */
[----:B------:R-:W-:Y:S01]  /*2d20*/  UMOV UR4, 0xffffffff ;  /* 0xffffffff00047882 */ /* 0x000fe20000000000 */
[----:B-----5:R-:W-:-:S02]  /*2d30*/  FSETP.NEU.FTZ.AND P0, PT, R2, RZ, PT ;  /* 0x000000ff0200720b */ /* 0x020fc40003f1d000 */
[C---:B--2---:R-:W-:Y:S01]  /*2d40*/  PRMT R142, R152.reuse, 0x7632, R142 ;  /* 0x00007632988e7816 */ /* 0x044fe2000000008e */
[----:B------:R-:W-:Y:S01]  /*2d50*/  IMAD.U32 R152, R152, 0x10000, RZ ;  /* 0x0001000098987824 */ /* 0x000fe200078e00ff */
[C---:B------:R-:W-:Y:S01]  /*2d60*/  PRMT R143, R157.reuse, 0x7632, R143 ;  /* 0x000076329d8f7816 */ /* 0x040fe2000000008f */
[----:B------:R-:W-:Y:S01]  /*2d70*/  IMAD.U32 R157, R157, 0x10000, RZ ;  /* 0x000100009d9d7824 */ /* 0x000fe200078e00ff */
[----:B------:R-:W-:Y:S01]  /*2d80*/  SHF.L.U32 R142, R142, 0x10, RZ ;  /* 0x000000108e8e7819 */ /* 0x000fe200000006ff */
[----:B------:R-:W-:Y:S01]  /*2d90*/  FFMA.FTZ R152, R124, R152, R145 ;  /* 0x000000987c987223 */ /* 0x000fe20000010091 */
[----:B------:R-:W-:Y:S01]  /*2da0*/  FADD.FTZ R145, R4, R5 ;  /* 0x0000000504917221 */ /* 0x000fe20000010000 */
[----:B------:R-:W-:Y:S02]  /*2db0*/  IMAD.U32 R143, R143, 0x10000, RZ ;  /* 0x000100008f8f7824 */ /* 0x000fe400078e00ff */
[----:B------:R-:W-:Y:S01]  /*2dc0*/  FFMA.FTZ R142, R138, R142, R141 ;  /* 0x0000008e8a8e7223 */ /* 0x000fe2000001008d */
[C---:B---3--:R-:W-:Y:S01]  /*2dd0*/  PRMT R4, R154.reuse, 0x7632, R4 ;  /* 0x000076329a047816 */ /* 0x048fe20000000004 */
[----:B------:R-:W-:Y:S01]  /*2de0*/  FFMA.FTZ R152, R7, R157, R152 ;  /* 0x0000009d07987223 */ /* 0x000fe20000010098 */
[----:B------:R-:W-:Y:S01]  /*2df0*/  IMAD.U32 R154, R154, 0x10000, RZ ;  /* 0x000100009a9a7824 */ /* 0x000fe200078e00ff */
[----:B------:R-:W-:Y:S01]  /*2e00*/  PRMT R5, R158, 0x7632, R5 ;  /* 0x000076329e057816 */ /* 0x000fe20000000005 */
[----:B------:R-:W-:Y:S01]  /*2e10*/  FFMA.FTZ R142, R133, R143, R142 ;  /* 0x0000008f858e7223 */ /* 0x000fe2000001008e */
[----:B------:R-:W-:Y:S01]  /*2e20*/  SHF.L.U32 R4, R4, 0x10, RZ ;  /* 0x0000001004047819 */ /* 0x000fe200000006ff */
[----:B------:R-:W-:-:S02]  /*2e30*/  IMAD.U32 R158, R158, 0x10000, RZ ;  /* 0x000100009e9e7824 */ /* 0x000fc400078e00ff */
[----:B------:R-:W-:Y:S01]  /*2e40*/  FFMA.FTZ R152, R9, R154, R152 ;  /* 0x0000009a09987223 */ /* 0x000fe20000010098 */
[----:B------:R-:W-:Y:S02]  /*2e50*/  IMAD.U32 R5, R5, 0x10000, RZ ;  /* 0x0001000005057824 */ /* 0x000fe400078e00ff */
[----:B------:R-:W-:Y:S01]  /*2e60*/  FFMA.FTZ R4, R135, R4, R142 ;  /* 0x0000000487047223 */ /* 0x000fe2000001008e */
[----:B------:R-:W-:Y:S01]  /*2e70*/  FFMA.FTZ R152, R11, R158, R152 ;  /* 0x0000009e0b987223 */ /* 0x000fe20000010098 */
[----:B------:R-:W-:Y:S02]  /*2e80*/  LOP3.LUT R141, R0, 0x1, RZ, 0xc0, !PT ;  /* 0x00000001008d7812 */ /* 0x000fe400078ec0ff */
[----:B------:R-:W-:Y:S01]  /*2e90*/  FFMA.FTZ R4, R137, R5, R4 ;  /* 0x0000000589047223 */ /* 0x000fe20000010004 */
[----:B------:R-:W-:Y:S01]  /*2ea0*/  FADD.FTZ R145, R152, R145 ;  /* 0x0000009198917221 */ /* 0x000fe20000010000 */
[----:B------:R-:W-:-:S03]  /*2eb0*/  ISETP.NE.U32.AND P1, PT, R141, 0x1, PT ;  /* 0x000000018d00780c */ /* 0x000fc60003f25070 */
[----:B------:R-:W-:Y:S01]  /*2ec0*/  FADD.FTZ R4, R4, R145 ;  /* 0x0000009104047221 */ /* 0x000fe20000010000 */
[----:B------:R-:W-:Y:S09]  /*2ed0*/  BRA.DIV UR4, `(.L_x_18464) ;  /* 0x0000006e04847947 */ /* 0x000ff2000b800000 */
[----:B------:R0:W1:Y:S02]  /*2ee0*/  SHFL.BFLY PT, R5, R4, 0x1, 0x1f ;  /* 0x0c201f0004057f89 */ /* 0x00006400000e0000 */
.L_x_18534:
[----:B------:R-:W-:Y:S02]  /*2ef0*/  VIADD R141, R140, 0x1 ;  /* 0x000000018c8d7836 */ /* 0x000fe40000000000 */
[----:B-1----:R-:W-:Y:S01]  /*2f00*/  FADD.FTZ R5, R4, R5 ;  /* 0x0000000504057221 */ /* 0x002fe20000010000 */
[----:B------:R-:W-:Y:S02]  /*2f10*/  VIADD R28, R28, 0x4 ;  /* 0x000000041c1c7836 */ /* 0x000fe40000000000 */
[----:B------:R-:W-:Y:S01]  /*2f20*/  VIADD R140, R140, 0x40 ;  /* 0x000000408c8c7836 */ /* 0x000fe20000000000 */
[----:B------:R-:W-:-:S05]  /*2f30*/  I2FP.F32.S32 R141, R141 ;  /* 0x0000008d008d7245 */ /* 0x000fca0000201400 */
[----:B------:R-:W-:-:S05]  /*2f40*/  FMUL.FTZ R141, R141, R2 ;  /* 0x000000028d8d7220 */ /* 0x000fca0000410000 */
[----:B------:R-:W-:Y:S02]  /*2f50*/  FSEL R142, R141, RZ, P0 ;  /* 0x000000ff8d8e7208 */ /* 0x000fe40000000000 */
[C---:B------:R-:W-:Y:S01]  /*2f60*/  @P1 IADD3 R141, PT, PT, R52.reuse, -0x1, RZ ;  /* 0xffffffff348d1810 */ /* 0x040fe20007ffe0ff */
[----:B------:R-:W-:Y:S02]  /*2f70*/  VIADD R52, R52, 0x40 ;  /* 0x0000004034347836 */ /* 0x000fe40000000000 */
[----:B------:R-:W-:Y:S01]  /*2f80*/  FFMA.FTZ R142, R5, UR10, R142 ;  /* 0x0000000a058e7c23 */ /* 0x000fe2000801008e */
[C---:B------:R-:W-:Y:S02]  /*2f90*/  @P1 ISETP.GE.AND P0, PT, R141.reuse, UR16, PT ;  /* 0x000000108d001c0c */ /* 0x040fe4000bf06270 */
[----:B------:R-:W-:Y:S02]  /*2fa0*/  ISETP.GE.OR P2, PT, R141, UR16, !P1 ;  /* 0x000000108d007c0c */ /* 0x000fe4000cf46670 */
[----:B0-----:R-:W-:-:S02]  /*2fb0*/  @P1 FSEL R4, R142, RZ, !P0 ;  /* 0x000000ff8e041208 */ /* 0x001fc40004000000 */
[----:B------:R-:W-:-:S03]  /*2fc0*/  IADD3 R30, P0, PT, R30, 0x10, RZ ;  /* 0x000000101e1e7810 */ /* 0x000fc60007f1e0ff */
[----:B------:R0:W-:Y:S01]  /*2fd0*/  @P1 STS [R51], R4 ;  /* 0x0000000433001388 */ /* 0x0001e20000000800 */
[----:B------:R-:W-:Y:S02]  /*2fe0*/  ISETP.GE.U32.AND P1, PT, R28, UR19, PT ;  /* 0x000000131c007c0c */ /* 0x000fe4000bf26070 */
[----:B------:R-:W-:-:S03]  /*2ff0*/  IADD3.X R31, PT, PT, RZ, R31, RZ, P0, !PT ;  /* 0x0000001fff1f7210 */ /* 0x000fc600007fe4ff */
[----:B------:R-:W-:Y:S01]  /*3000*/  @!P2 FMNMX.FTZ R131, R131, R142, !PT ;  /* 0x0000008e8383a209 */ /* 0x000fe20007810000 */
[----:B0-----:R-:W-:-:S07]  /*3010*/  VIADD R51, R51, 0x100 ;  /* 0x0000010033337836 */ /* 0x001fce0000000000 */
[----:B------:R-:W-:Y:S05]  /*3020*/  @!P1 BRA `(.L_x_18465) ;  /* 0xffffffe4005c9947 */ /* 0x000fea000383ffff */
.L_x_18463:
[----:B------:R-:W-:Y:S05]  /*3030*/  BSYNC B0 ;  /* 0x0000000000007941 */ /* 0x000fea0003800000 */
.L_x_18462:
[----:B------:R-:W-:-:S04]  /*3040*/  UIADD3 UR4, UPT, UPT, -UR18, UR19, URZ ;  /* 0x0000001312047290 */ /* 0x000fc8000fffe1ff */
[----:B------:R-:W-:-:S06]  /*3050*/  ULEA UR4, UR4, UR17, 0x4 ;  /* 0x0000001104047291 */ /* 0x000fcc000f8e20ff */
[----:B------:R-:W-:Y:S01]  /*3060*/  IMAD.U32 R6, RZ, RZ, UR4 ;  /* 0x00000004ff067e24 */ /* 0x000fe2000f8e00ff */
[----:B------:R-:W-:-:S04]  /*3070*/  UMOV UR4, 0xffffffff ;  /* 0xffffffff00047882 */ /* 0x000fc80000000000 */
[----:B------:R-:W-:Y:S01]  /*3080*/  VIMNMX R6, PT, PT, R6, UR16, PT ;  /* 0x0000001006067c48 */ /* 0x000fe2000bfe0100 */
[----:B------:R-:W-:Y:S06]  /*3090*/  BRA.DIV UR4, `(.L_x_18466) ;  /* 0x0000006e04407947 */ /* 0x000fec000b800000 */
[----:B-----5:R-:W0:Y:S02]  /*30a0*/  SHFL.BFLY PT, R2, R131, 0x10, 0x1f ;  /* 0x0e001f0083027f89 */ /* 0x020e2400000e0000 */
[----:B0-----:R-:W-:-:S05]  /*30b0*/  FMNMX.FTZ R2, R2, R131, !PT ;  /* 0x0000008302027209 */ /* 0x001fca0007810000 */
[----:B------:R-:W0:Y:S02]  /*30c0*/  SHFL.BFLY PT, R5, R2, 0x8, 0x1f ;  /* 0x0d001f0002057f89 */ /* 0x000e2400000e0000 */
[----:B0-----:R-:W-:-:S05]  /*30d0*/  FMNMX.FTZ R5, R2, R5, !PT ;  /* 0x0000000502057209 */ /* 0x001fca0007810000 */
[----:B------:R-:W0:Y:S02]  /*30e0*/  SHFL.BFLY PT, R4, R5, 0x4, 0x1f ;  /* 0x0c801f0005047f89 */ /* 0x000e2400000e0000 */
[----:B0-----:R-:W-:-:S05]  /*30f0*/  FMNMX.FTZ R4, R5, R4, !PT ;  /* 0x0000000405047209 */ /* 0x001fca0007810000 */
[----:B------:R0:W1:Y:S02]  /*3100*/  SHFL.BFLY PT, R7, R4, 0x2, 0x1f ;  /* 0x0c401f0004077f89 */ /* 0x00006400000e0000 */
.L_x_18540:
[----:B------:R-:W-:Y:S01]  /*3110*/  UIADD3 UR4, UPT, UPT, UR20, 0x200, URZ ;  /* 0x0000020014047890 */ /* 0x000fe2000fffe0ff */
[----:B------:R-:W-:Y:S01]  /*3120*/  IMAD.U32 R8, RZ, RZ, UR21 ;  /* 0x00000015ff087e24 */ /* 0x000fe2000f8e00ff */
[----:B------:R-:W-:Y:S02]  /*3130*/  LOP3.LUT P0, R2, R0, 0x1f, RZ, 0xc0, !PT ;  /* 0x0000001f00027812 */ /* 0x000fe4000780c0ff */
[----:B------:R-:W-:Y:S02]  /*3140*/  SHF.R.U32.HI R12, RZ, 0x5, R0 ;  /* 0x00000005ff0c7819 */ /* 0x000fe40000011600 */
[----:B------:R-:W-:Y:S01]  /*3150*/  MOV R5, UR4 ;  /* 0x0000000400057c02 */ /* 0x000fe20008000f00 */
[----:B------:R-:W-:Y:S05]  /*3160*/  WARPSYNC.ALL ;  /* 0x0000000000007948 */ /* 0x000fea0003800000 */
[----:B------:R-:W-:-:S02]  /*3170*/  LEA R5, R8, R5, 0x18 ;  /* 0x0000000508057211 */ /* 0x000fc400078ec0ff */
[----:B01----:R-:W-:-:S03]  /*3180*/  FMNMX.FTZ R4, R4, R7, !PT ;  /* 0x0000000704047209 */ /* 0x003fc60007810000 */
[----:B------:R-:W-:-:S05]  /*3190*/  IMAD R7, R12, 0x4, R5 ;  /* 0x000000040c077824 */ /* 0x000fca00078e0205 */
[----:B------:R-:W-:Y:S01]  /*31a0*/  @!P0 STS [R7], R4 ;  /* 0x0000000407008388 */ /* 0x000fe20000000800 */
[----:B------:R-:W-:Y:S01]  /*31b0*/  BAR.SYNC.DEFER_BLOCKING 0x0 ;  /* 0x0000000000007b1d */ /* 0x000fe20000010000 */
[C---:B------:R-:W-:Y:S01]  /*31c0*/  ISETP.GT.U32.AND P1, PT, R2.reuse, 0x3, PT ;  /* 0x000000030200780c */ /* 0x040fe20003f24070 */
[----:B------:R-:W-:Y:S02]  /*31d0*/  IMAD.MOV.U32 R9, RZ, RZ, -0x800001 ;  /* 0xff7fffffff097424 */ /* 0x000fe400078e00ff */
[----:B------:R-:W-:Y:S02]  /*31e0*/  IMAD R8, R2, 0x4, R5 ;  /* 0x0000000402087824 */ /* 0x000fe400078e0205 */
[----:B------:R-:W-:Y:S01]  /*31f0*/  BSSY.RECONVERGENT B0, `(.L_x_18467) ;  /* 0x00000ec000007945 */ /* 0x000fe20003800200 */
[----:B------:R-:W-:-:S07]  /*3200*/  IMAD.MOV.U32 R11, RZ, RZ, RZ ;  /* 0x000000ffff0b7224 */ /* 0x000fce00078e00ff */
[----:B------:R-:W0:Y:S04]  /*3210*/  @!P1 LDS R9, [R8] ;  /* 0x0000000008099984 */ /* 0x000e280000000800 */
[----:B0-----:R-:W0:Y:S02]  /*3220*/  SHFL.BFLY PT, R4, R9, 0x2, 0x1f ;  /* 0x0c401f0009047f89 */ /* 0x001e2400000e0000 */
[----:B0-----:R-:W-:-:S05]  /*3230*/  FMNMX.FTZ R10, R4, R9, !PT ;  /* 0x00000009040a7209 */ /* 0x001fca0007810000 */
[----:B------:R-:W0:Y:S02]  /*3240*/  SHFL.BFLY PT, R5, R10, 0x1, 0x1f ;  /* 0x0c201f000a057f89 */ /* 0x000e2400000e0000 */
[----:B0-----:R-:W-:Y:S02]  /*3250*/  FMNMX.FTZ R4, R10, R5, !PT ;  /* 0x000000050a047209 */ /* 0x001fe40007810000 */
[----:B------:R-:W-:-:S04]  /*3260*/  IADD3 R5, PT, PT, R6, -UR17, RZ ;  /* 0x8000001106057c10 */ /* 0x000fc8000fffe0ff */
[----:B------:R-:W-:Y:S01]  /*3270*/  ISETP.GE.AND P2, PT, R0, R5, PT ;  /* 0x000000050000720c */ /* 0x000fe20003f46270 */
[----:B------:R-:W0:-:S12]  /*3280*/  SHFL.IDX PT, R4, R4, RZ, 0x1f ;  /* 0x00001fff04047589 */ /* 0x000e1800000e0000 */
[----:B------:R-:W-:Y:S05]  /*3290*/  @P2 BRA `(.L_x_18468) ;  /* 0x0000000c00842947 */ /* 0x000fea0003800000 */
[----:B------:R-:W-:Y:S01]  /*32a0*/  LOP3.LUT R9, RZ, R0, RZ, 0x33, !PT ;  /* 0x00000000ff097212 */ /* 0x000fe200078e33ff */
[----:B------:R-:W-:Y:S04]  /*32b0*/  BSSY.RECONVERGENT B1, `(.L_x_18469) ;  /* 0x000001c000017945 */ /* 0x000fe80003800200 */
[----:B------:R-:W-:-:S04]  /*32c0*/  IMAD.IADD R9, R6, 0x1, R9 ;  /* 0x0000000106097824 */ /* 0x000fc800078e0209 */
[C---:B------:R-:W-:Y:S01]  /*32d0*/  VIADD R11, R9.reuse, -UR17 ;  /* 0x80000011090b7c36 */ /* 0x040fe20008000000 */
[----:B------:R-:W-:-:S04]  /*32e0*/  LOP3.LUT R10, R9, 0x180, RZ, 0xc0, !PT ;  /* 0x00000180090a7812 */ /* 0x000fc800078ec0ff */
[----:B------:R-:W-:Y:S01]  /*32f0*/  ISETP.NE.AND P0, PT, R10, 0x180, PT ;  /* 0x000001800a00780c */ /* 0x000fe20003f05270 */
[----:B------:R-:W-:Y:S01]  /*3300*/  IMAD.MOV.U32 R10, RZ, RZ, R0 ;  /* 0x000000ffff0a7224 */ /* 0x000fe200078e0000 */
[----:B------:R-:W-:Y:S01]  /*3310*/  ISETP.GE.U32.AND P3, PT, R11, 0x180, PT ;  /* 0x000001800b00780c */ /* 0x000fe20003f66070 */
[----:B------:R-:W-:-:S10]  /*3320*/  HFMA2 R11, -RZ, RZ, 0, 0 ;  /* 0x00000000ff0b7431 */ /* 0x000fd400000001ff */
        /* <DEDUP_REMOVED lines=9> */
.L_x_18471:
        /* <DEDUP_REMOVED lines=11> */
.L_x_18470:
[----:B------:R-:W-:Y:S05]  /*3470*/  BSYNC.RECONVERGENT B1 ;  /* 0x0000000000017941 */ /* 0x000fea0003800200 */
.L_x_18469:
[----:B------:R-:W-:Y:S05]  /*3480*/  @!P3 BRA `(.L_x_18468) ;  /* 0x0000000c0008b947 */ /* 0x000fea0003800000 */
[----:B------:R-:W-:Y:S01]  /*3490*/  IMAD.IADD R9, R5, 0x1, -R10 ;  /* 0x0000000105097824 */ /* 0x000fe200078e0a0a */
[----:B------:R-:W-:Y:S01]  /*34a0*/  UIADD3 UR4, UPT, UPT, UR20, 0x220, URZ ;  /* 0x0000022014047890 */ /* 0x000fe2000fffe0ff */
[----:B------:R-:W-:Y:S01]  /*34b0*/  BSSY.RECONVERGENT B1, `(.L_x_18472) ;  /* 0x000006d000017945 */ /* 0x000fe20003800200 */
[----:B------:R-:W-:Y:S02]  /*34c0*/  PLOP3.LUT P0, PT, PT, PT, PT, 0x80, 0x8 ;  /* 0x000000000008781c */ /* 0x000fe40003f0f070 */
[----:B------:R-:W-:Y:S01]  /*34d0*/  ISETP.GT.AND P3, PT, R9, 0x600, PT ;  /* 0x000006000900780c */ /* 0x000fe20003f64270 */
[----:B------:R-:W-:-:S06]  /*34e0*/  ULEA UR4, UR21, UR4, 0x18 ;  /* 0x0000000415047291 */ /* 0x000fcc000f8ec0ff */
[----:B------:R-:W-:-:S04]  /*34f0*/  LEA R9, R10, UR4, 0x2 ;  /* 0x000000040a097c11 */ /* 0x000fc8000f8e10ff */
[----:B------:R-:W-:Y:S02]  /*3500*/  IADD3 R9, PT, PT, R9, 0x400, RZ ;  /* 0x0000040009097810 */ /* 0x000fe40007ffe0ff */
[----:B------:R-:W-:Y:S05]  /*3510*/  @!P3 BRA `(.L_x_18473) ;  /* 0x000000040098b947 */ /* 0x000fea0003800000 */
[----:B------:R-:W-:Y:S01]  /*3520*/  PLOP3.LUT P0, PT, PT, PT, PT, 0x8, 0x80 ;  /* 0x000000000080781c */ /* 0x000fe20003f0e170 */
[----:B------:R-:W-:-:S12]  /*3530*/  VIADD R45, R5, 0xfffffa00 ;  /* 0xfffffa00052d7836 */ /* 0x000fd80000000000 */
.L_x_18474:
        /* <DEDUP_REMOVED lines=100> */
.L_x_18473:
[----:B------:R-:W-:Y:S05]  /*3b80*/  BSYNC.RECONVERGENT B1 ;  /* 0x0000000000017941 */ /* 0x000fea0003800200 */
.L_x_18472:
        /* <DEDUP_REMOVED lines=55> */
.L_x_18476:
[----:B------:R-:W-:Y:S05]  /*3f00*/  BSYNC.RECONVERGENT B1 ;  /* 0x0000000000017941 */ /* 0x000fea0003800200 */
.L_x_18475:
        /* <DEDUP_REMOVED lines=26> */
.L_x_18468:
[----:B------:R-:W-:Y:S05]  /*40b0*/  BSYNC.RECONVERGENT B0 ;  /* 0x0000000000007941 */ /* 0x000fea0003800200 */
.L_x_18467:
        /* <DEDUP_REMOVED lines=25> */
[C---:B------:R-:W-:Y:S01]  /*4250*/  VIADD R9, R8.reuse, -UR17 ;  /* 0x8000001108097c36 */ /* 0x040fe20008000000 */
[----:B------:R-:W-:Y:S01]  /*4260*/  LOP3.LUT R6, R8, 0x180, RZ, 0xc0, !PT ;  /* 0x0000018008067812 */ /* 0x000fe200078ec0ff */
[----:B------:R2:W3:Y:S03]  /*4270*/  MUFU.RCP R34, R7 ;  /* 0x0000000700227308 */ /* 0x0004e60000001000 */
[----:B------:R-:W-:-:S02]  /*4280*/  ISETP.NE.AND P0, PT, R6, 0x180, PT ;  /* 0x000001800600780c */ /* 0x000fc40003f05270 */
[----:B------:R-:W-:Y:S02]  /*4290*/  ISETP.GE.U32.AND P1, PT, R9, 0x180, PT ;  /* 0x000001800900780c */ /* 0x000fe40003f26070 */
[----:B------:R-:W-:-:S09]  /*42a0*/  MOV R6, R0 ;  /* 0x0000000000067202 */ /* 0x000fd20000000f00 */
[----:B--2---:R-:W-:Y:S05]  /*42b0*/  @!P0 BRA `(.L_x_18480) ;  /* 0x0000000000408947 */ /* 0x004fea0003800000 */
[----:B------:R-:W-:Y:S01]  /*42c0*/  LEA.HI R7, R8, 0x1, RZ, 0x19 ;  /* 0x0000000108077811 */ /* 0x000fe200078fc8ff */
[----:B------:R-:W-:-:S03]  /*42d0*/  UIADD3 UR4, UPT, UPT, UR20, 0x220, URZ ;  /* 0x0000022014047890 */ /* 0x000fc6000fffe0ff */
[C---:B------:R-:W-:Y:S01]  /*42e0*/  LOP3.LUT R9, R7.reuse, 0x3, RZ, 0xc0, !PT ;  /* 0x0000000307097812 */ /* 0x040fe200078ec0ff */
[----:B------:R-:W-:Y:S01]  /*42f0*/  IMAD.SHL.U32 R6, R7, 0x80, RZ ;  /* 0x0000008007067824 */ /* 0x000fe200078e00ff */
[----:B------:R-:W-:-:S03]  /*4300*/  ULEA UR4, UR21, UR4, 0x18 ;  /* 0x0000000415047291 */ /* 0x000fc6000f8ec0ff */
[----:B------:R-:W-:Y:S01]  /*4310*/  IMAD.MOV R9, RZ, RZ, -R9 ;  /* 0x000000ffff097224 */ /* 0x000fe200078e0a09 */
[----:B------:R-:W-:Y:S02]  /*4320*/  LOP3.LUT R7, R6, 0x180, RZ, 0xc0, !PT ;  /* 0x0000018006077812 */ /* 0x000fe400078ec0ff */
[----:B------:R-:W-:Y:S02]  /*4330*/  LEA R8, R0, UR4, 0x2 ;  /* 0x0000000400087c11 */ /* 0x000fe4000f8e10ff */
[----:B------:R-:W-:-:S07]  /*4340*/  IADD3 R6, PT, PT, R7, R0, RZ ;  /* 0x0000000007067210 */ /* 0x000fce0007ffe0ff */
.L_x_18481:
[----:B------:R-:W3:Y:S01]  /*4350*/  LDS R7, [R8] ;  /* 0x0000000008077984 */ /* 0x000ee20000000800 */
[----:B------:R-:W-:-:S05]  /*4360*/  VIADD R9, R9, 0x1 ;  /* 0x0000000109097836 */ /* 0x000fca0000000000 */
[----:B------:R-:W-:Y:S01]  /*4370*/  ISETP.NE.AND P0, PT, R9, RZ, PT ;  /* 0x000000ff0900720c */ /* 0x000fe20003f05270 */
[----:B---3--:R-:W-:-:S05]  /*4380*/  FMUL.FTZ R7, R7, R34 ;  /* 0x0000002207077220 */ /* 0x008fca0000410000 */
[----:B------:R2:W-:Y:S02]  /*4390*/  STS [R8], R7 ;  /* 0x0000000708007388 */ /* 0x0005e40000000800 */
[----:B--2---:R-:W-:-:S05]  /*43a0*/  VIADD R8, R8, 0x200 ;  /* 0x0000020008087836 */ /* 0x004fca0000000000 */
[----:B------:R-:W-:Y:S05]  /*43b0*/  @P0 BRA `(.L_x_18481) ;  /* 0xfffffffc00e40947 */ /* 0x000fea000383ffff */
.L_x_18480:
[----:B------:R-:W-:Y:S05]  /*43c0*/  BSYNC.RECONVERGENT B1 ;  /* 0x0000000000017941 */ /* 0x000fea0003800200 */
.L_x_18479:
        /* <DEDUP_REMOVED lines=12> */
.L_x_18484:
[----:B------:R-:W3:Y:S01]  /*4490*/  LDS R8, [R7+-0x400] ;  /* 0xfffc000007087984 */ /* 0x000ee20000000800 */
[----:B------:R-:W-:-:S03]  /*44a0*/  IADD3 R6, PT, PT, R6, 0x800, RZ ;  /* 0x0000080006067810 */ /* 0x000fc60007ffe0ff */
[----:B------:R-:W1:Y:S01]  /*44b0*/  LDS R9, [R7+-0x200] ;  /* 0xfffe000007097984 */ /* 0x000e620000000800 */
[----:B------:R-:W-:-:S03]  /*44c0*/  ISETP.GE.AND P1, PT, R6, R37, PT ;  /* 0x000000250600720c */ /* 0x000fc60003f26270 */
[----:B------:R-:W2:Y:S04]  /*44d0*/  LDS R11, [R7] ;  /* 0x00000000070b7984 */ /* 0x000ea80000000800 */
        /* <DEDUP_REMOVED lines=10> */
[----:B-1----:R-:W-:-:S03]  /*4580*/  FMUL.FTZ R10, R9, R34 ;  /* 0x00000022090a7220 */ /* 0x002fc60000410000 */
[----:B------:R-:W1:Y:S01]  /*4590*/  LDS R30, [R7+0x1400] ;  /* 0x00140000071e7984 */ /* 0x000e620000000800 */
[----:B--2---:R-:W-:-:S03]  /*45a0*/  FMUL.FTZ R14, R11, R34 ;  /* 0x000000220b0e7220 */ /* 0x004fc60000410000 */
[----:B------:R-:W2:Y:S01]  /*45b0*/  LDS R31, [R7+0x1600] ;  /* 0x00160000071f7984 */ /* 0x000ea20000000800 */
        /* <DEDUP_REMOVED lines=17> */
[----:B-1----:R-:W-:-:S03]  /*46d0*/  FMUL.FTZ R30, R30, R34 ;  /* 0x000000221e1e7220 */ /* 0x002fc60000410000 */
[----:B------:R-:W-:Y:S01]  /*46e0*/  STS [R7+0x800], R8 ;  /* 0x0008000807007388 */ /* 0x000fe20000000800 */
[----:B--2---:R-:W-:-:S03]  /*46f0*/  FMUL.FTZ R14, R31, R34 ;  /* 0x000000221f0e7220 */ /* 0x004fc60000410000 */
        /* <DEDUP_REMOVED lines=13> */
.L_x_18483:
[----:B------:R-:W-:Y:S05]  /*47d0*/  BSYNC.RECONVERGENT B1 ;  /* 0x0000000000017941 */ /* 0x000fea0003800200 */
.L_x_18482:
[----:B------:R-:W-:Y:S01]  /*47e0*/  IMAD.IADD R8, R5, 0x1, -R6 ;  /* 0x0000000105087824 */ /* 0x000fe200078e0a06 */
[----:B------:R-:W-:Y:S04]  /*47f0*/  BSSY.RECONVERGENT B1, `(.L_x_18485) ;  /* 0x000001e000017945 */ /* 0x000fe80003800200 */
[----:B------:R-:W-:-:S13]  /*4800*/  ISETP.GT.AND P1, PT, R8, 0x200, PT ;  /* 0x000002000800780c */ /* 0x000fda0003f24270 */
[----:B------:R-:W-:Y:S05]  /*4810*/  @!P1 BRA `(.L_x_18486) ;  /* 0x00000000006c9947 */ /* 0x000fea0003800000 */
[----:B------:R-:W3:Y:S01]  /*4820*/  LDS R8, [R7+-0x400] ;  /* 0xfffc000007087984 */ /* 0x000ee20000000800 */
[----:B------:R-:W-:Y:S02]  /*4830*/  PLOP3.LUT P0, PT, PT, PT, PT, 0x8, 0x80 ;  /* 0x000000000080781c */ /* 0x000fe40003f0e170 */
[----:B------:R-:W-:Y:S01]  /*4840*/  IADD3 R6, PT, PT, R6, 0x400, RZ ;  /* 0x0000040006067810 */ /* 0x000fe20007ffe0ff */
[----:B------:R-:W1:Y:S04]  /*4850*/  LDS R9, [R7+-0x200] ;  /* 0xfffe000007097984 */ /* 0x000e680000000800 */
[----:B------:R-:W2:Y:S04]  /*4860*/  LDS R11, [R7] ;  /* 0x00000000070b7984 */ /* 0x000ea80000000800 */
[----:B------:R-:W4:Y:S04]  /*4870*/  LDS R13, [R7+0x200] ;  /* 0x00020000070d7984 */ /* 0x000f280000000800 */
[----:B------:R-:W5:Y:S04]  /*4880*/  LDS R15, [R7+0x400] ;  /* 0x00040000070f7984 */ /* 0x000f680000000800 */
[----:B------:R-:W0:Y:S04]  /*4890*/  LDS R17, [R7+0x600] ;  /* 0x0006000007117984 */ /* 0x000e280000000800 */
[----:B------:R-:W0:Y:S04]  /*48a0*/  LDS R19, [R7+0x800] ;  /* 0x0008000007137984 */ /* 0x000e280000000800 */
[----:B------:R-:W0:Y:S01]  /*48b0*/  LDS R21, [R7+0xa00] ;  /* 0x000a000007157984 */ /* 0x000e220000000800 */
[-C--:B---3--:R-:W-:Y:S01]  /*48c0*/  FMUL.FTZ R8, R8, R34.reuse ;  /* 0x0000002208087220 */ /* 0x088fe20000410000 */
[----:B-1----:R-:W-:-:S04]  /*48d0*/  FMUL.FTZ R10, R9, R34 ;  /* 0x00000022090a7220 */ /* 0x002fc80000410000 */
[----:B------:R-:W-:Y:S01]  /*48e0*/  STS [R7+-0x400], R8 ;  /* 0xfffc000807007388 */ /* 0x000fe20000000800 */
[----:B--2---:R-:W-:-:S03]  /*48f0*/  FMUL.FTZ R14, R11, R34 ;  /* 0x000000220b0e7220 */ /* 0x004fc60000410000 */
        /* <DEDUP_REMOVED lines=13> */
.L_x_18486:
[----:B------:R-:W-:Y:S05]  /*49d0*/  BSYNC.RECONVERGENT B1 ;  /* 0x0000000000017941 */ /* 0x000fea0003800200 */
.L_x_18485:
[----:B------:R-:W-:-:S13]  /*49e0*/  ISETP.LT.OR P0, PT, R6, R5, P0 ;  /* 0x000000050600720c */ /* 0x000fda0000701670 */
[----:B------:R-:W-:Y:S05]  /*49f0*/  @!P0 BRA `(.L_x_18478) ;  /* 0x0000000000308947 */ /* 0x000fea0003800000 */
[----:B------:R-:W3:Y:S04]  /*4a00*/  LDS R5, [R7+-0x400] ;  /* 0xfffc000007057984 */ /* 0x000ee80000000800 */
[----:B------:R-:W2:Y:S04]  /*4a10*/  LDS R8, [R7+-0x200] ;  /* 0xfffe000007087984 */ /* 0x000ea80000000800 */
[----:B------:R-:W1:Y:S04]  /*4a20*/  LDS R9, [R7] ;  /* 0x0000000007097984 */ /* 0x000e680000000800 */
[----:B------:R-:W4:Y:S01]  /*4a30*/  LDS R11, [R7+0x200] ;  /* 0x00020000070b7984 */ /* 0x000f220000000800 */
[-C--:B---3--:R-:W-:Y:S01]  /*4a40*/  FMUL.FTZ R6, R5, R34.reuse ;  /* 0x0000002205067220 */ /* 0x088fe20000410000 */
[----:B--2---:R-:W-:-:S04]  /*4a50*/  FMUL.FTZ R8, R8, R34 ;  /* 0x0000002208087220 */ /* 0x004fc80000410000 */
[----:B------:R2:W-:Y:S01]  /*4a60*/  STS [R7+-0x400], R6 ;  /* 0xfffc000607007388 */ /* 0x0005e20000000800 */
[----:B-1----:R-:W-:-:S03]  /*4a70*/  FMUL.FTZ R10, R9, R34 ;  /* 0x00000022090a7220 */ /* 0x002fc60000410000 */
[----:B------:R2:W-:Y:S01]  /*4a80*/  STS [R7+-0x200], R8 ;  /* 0xfffe000807007388 */ /* 0x0005e20000000800 */
[----:B----4-:R-:W-:-:S03]  /*4a90*/  FMUL.FTZ R14, R11, R34 ;  /* 0x000000220b0e7220 */ /* 0x010fc60000410000 */
[----:B------:R2:W-:Y:S04]  /*4aa0*/  STS [R7], R10 ;  /* 0x0000000a07007388 */ /* 0x0005e80000000800 */
[----:B------:R2:W-:Y:S02]  /*4ab0*/  STS [R7+0x200], R14 ;  /* 0x0002000e07007388 */ /* 0x0005e40000000800 */
.L_x_18478:
[----:B------:R-:W-:Y:S05]  /*4ac0*/  BSYNC.RECONVERGENT B0 ;  /* 0x0000000000007941 */ /* 0x000fea0003800200 */
.L_x_18477:
[----:B------:R-:W-:Y:S01]  /*4ad0*/  BAR.SYNC.DEFER_BLOCKING 0x0 ;  /* 0x0000000000007b1d */ /* 0x000fe20000010000 */
[----:B------:R-:W-:Y:S02]  /*4ae0*/  ISETP.NE.AND P0, PT, R0, RZ, PT ;  /* 0x000000ff0000720c */ /* 0x000fe40003f05270 */
[----:B-12---:R-:W-:-:S03]  /*4af0*/  LOP3.LUT R10, R12, UR18, RZ, 0xfc, !PT ;  /* 0x000000120c0a7c12 */ /* 0x006fc6000f8efcff */
[----:B------:R-:W1:Y:S01]  /*4b00*/  LDCU UR22, c[0x0][0x370] ;  /* 0x00006e00ff1677ac */ /* 0x000e620008000800 */
[----:B------:R-:W-:Y:S01]  /*4b10*/  BSSY.RECONVERGENT B0, `(.L_x_18487) ;  /* 0x0000015000007945 */ /* 0x000fe20003800200 */
[----:B------:R-:W2:Y:S01]  /*4b20*/  LDCU UR24, c[0x0][0x3dc] ;  /* 0x00007b80ff1877ac */ /* 0x000ea20008000800 */
        /* <DEDUP_REMOVED lines=19> */
.L_x_18488:
[----:B-12-4-:R-:W-:Y:S05]  /*4c60*/  BSYNC.RECONVERGENT B0 ;  /* 0x0000000000007941 */ /* 0x016fea0003800200 */
.L_x_18487:
[----:B------:R-:W-:Y:S01]  /*4c70*/  ISETP.GE.U32.AND P0, PT, R10, UR19, PT ;  /* 0x000000130a007c0c */ /* 0x000fe2000bf06070 */
[----:B------:R-:W1:Y:S01]  /*4c80*/  LDCU.64 UR6, c[0x0][0x3a8] ;  /* 0x00007500ff0677ac */ /* 0x000e620008000a00 */
[----:B------:R-:W-:Y:S01]  /*4c90*/  BSSY.RECONVERGENT B0, `(.L_x_18489) ;  /* 0x000042f000007945 */ /* 0x000fe20003800200 */
[----:B------:R-:W-:Y:S02]  /*4ca0*/  CS2R R36, SRZ ;  /* 0x0000000000247805 */ /* 0x000fe4000001ff00 */
[----:B0--3--:R-:W-:Y:S02]  /*4cb0*/  CS2R R34, SRZ ;  /* 0x0000000000227805 */ /* 0x009fe4000001ff00 */
[----:B------:R-:W-:Y:S02]  /*4cc0*/  CS2R R32, SRZ ;  /* 0x0000000000207805 */ /* 0x000fe4000001ff00 */
[----:B------:R-:W-:Y:S02]  /*4cd0*/  CS2R R30, SRZ ;  /* 0x00000000001e7805 */ /* 0x000fe4000001ff00 */
[----:B------:R-:W-:-:S02]  /*4ce0*/  CS2R R28, SRZ ;  /* 0x00000000001c7805 */ /* 0x000fc4000001ff00 */
[----:B------:R-:W-:Y:S02]  /*4cf0*/  CS2R R26, SRZ ;  /* 0x00000000001a7805 */ /* 0x000fe4000001ff00 */
[----:B------:R-:W-:Y:S02]  /*4d00*/  CS2R R24, SRZ ;  /* 0x0000000000187805 */ /* 0x000fe4000001ff00 */
[----:B------:R-:W-:Y:S01]  /*4d10*/  CS2R R22, SRZ ;  /* 0x0000000000167805 */ /* 0x000fe2000001ff00 */
[----:B------:R-:W-:Y:S06]  /*4d20*/  @P0 BRA `(.L_x_18490) ;  /* 0x0000004000940947 */ /* 0x000fec0003800000 */
[----:B------:R-:W-:Y:S01]  /*4d30*/  UIADD3 UR5, UPT, UPT, UR20, 0x220, URZ ;  /* 0x0000022014057890 */ /* 0x000fe2000fffe0ff */
[----:B------:R-:W-:Y:S01]  /*4d40*/  IMAD.WIDE.U32 R4, R10, 0x4, RZ ;  /* 0x000000040a047825 */ /* 0x000fe200078e00ff */
[----:B------:R-:W0:Y:S01]  /*4d50*/  LDCU UR4, c[0x0][0x3c8] ;  /* 0x00007900ff0477ac */ /* 0x000e220008000800 */
[C---:B------:R-:W-:Y:S02]  /*4d60*/  SHF.L.U32 R7, R0.reuse, 0x5, RZ ;  /* 0x0000000500077819 */ /* 0x040fe400000006ff */
[----:B------:R-:W-:Y:S01]  /*4d70*/  CS2R R36, SRZ ;  /* 0x0000000000247805 */ /* 0x000fe2000001ff00 */
[----:B------:R-:W-:Y:S01]  /*4d80*/  IMAD.SHL.U32 R38, R0, 0x8, RZ ;  /* 0x0000000800267824 */ /* 0x000fe200078e00ff */
[----:B------:R-:W-:Y:S01]  /*4d90*/  ULEA UR5, UR21, UR5, 0x18 ;  /* 0x0000000515057291 */ /* 0x000fe2000f8ec0ff */
[----:B------:R-:W-:Y:S01]  /*4da0*/  LOP3.LUT R7, R7, 0x20, RZ, 0xe2, !PT ;  /* 0x0000002007077812 */ /* 0x000fe200078ee2ff */
[----:B------:R-:W2:Y:S01]  /*4db0*/  LDCU.64 UR8, c[0x0][0x3b8] ;  /* 0x00007700ff0877ac */ /* 0x000ea20008000a00 */
[----:B------:R-:W-:Y:S01]  /*4dc0*/  LEA R6, R12, UR17, 0x4 ;  /* 0x000000110c067c11 */ /* 0x000fe2000f8e20ff */
[----:B------:R-:W-:Y:S01]  /*4dd0*/  VIADD R20, R10, 0x1 ;  /* 0x000000010a147836 */ /* 0x000fe20000000000 */
[----:B------:R-:W-:Y:S01]  /*4de0*/  LOP3.LUT R13, R38, 0x8, RZ, 0xc0, !PT ;  /* 0x00000008260d7812 */ /* 0x000fe200078ec0ff */
[----:B------:R-:W-:Y:S01]  /*4df0*/  IMAD.U32 R8, RZ, RZ, UR5 ;  /* 0x00000005ff087e24 */ /* 0x000fe2000f8e00ff */
[----:B------:R-:W-:-:S02]  /*4e00*/  LEA R7, R12, R7, 0x6 ;  /* 0x000000070c077211 */ /* 0x000fc400078e30ff */
[----:B------:R-:W-:Y:S02]  /*4e10*/  CS2R R34, SRZ ;  /* 0x0000000000227805 */ /* 0x000fe4000001ff00 */
[----:B------:R-:W-:Y:S02]  /*4e20*/  IADD3 R13, PT, PT, R6, 0x3, R13 ;  /* 0x00000003060d7810 */ /* 0x000fe40007ffe00d */
[----:B------:R-:W-:Y:S01]  /*4e30*/  CS2R R32, SRZ ;  /* 0x0000000000207805 */ /* 0x000fe2000001ff00 */
[----:B------:R-:W3:Y:S01]  /*4e40*/  LDCU UR5, c[0x0][0x3e0] ;  /* 0x00007c00ff0577ac */ /* 0x000ee20008000800 */
[----:B------:R-:W-:Y:S02]  /*4e50*/  IADD3 R19, PT, PT, R7, 0x10, R8 ;  /* 0x0000001007137810 */ /* 0x000fe40007ffe008 */
[----:B------:R-:W-:Y:S02]  /*4e60*/  CS2R R30, SRZ ;  /* 0x00000000001e7805 */ /* 0x000fe4000001ff00 */
[----:B------:R-:W-:Y:S01]  /*4e70*/  CS2R R28, SRZ ;  /* 0x00000000001c7805 */ /* 0x000fe2000001ff00 */
[----:B0-----:R-:W-:Y:S01]  /*4e80*/  UIMAD UR4, UR11, UR4, URZ ;  /* 0x000000040b0472a4 */ /* 0x001fe2000f8e02ff */
[----:B------:R-:W-:-:S02]  /*4e90*/  CS2R R26, SRZ ;  /* 0x00000000001a7805 */ /* 0x000fc4000001ff00 */
[----:B------:R-:W-:Y:S02]  /*4ea0*/  CS2R R24, SRZ ;  /* 0x0000000000187805 */ /* 0x000fe4000001ff00 */
[----:B------:R-:W-:Y:S02]  /*4eb0*/  CS2R R22, SRZ ;  /* 0x0000000000167805 */ /* 0x000fe4000001ff00 */
[----:B------:R-:W-:Y:S01]  /*4ec0*/  LOP3.LUT R38, R38, 0xf8, RZ, 0xc0, !PT ;  /* 0x000000f826267812 */ /* 0x000fe200078ec0ff */
[----:B------:R-:W-:Y:S01]  /*4ed0*/  IMAD.U32 R9, RZ, RZ, UR4 ;  /* 0x00000004ff097e24 */ /* 0x000fe2000f8e00ff */
[----:B------:R-:W-:-:S03]  /*4ee0*/  UIADD3 UR4, UPT, UPT, UR16, 0xf, URZ ;  /* 0x0000000f10047890 */ /* 0x000fc6000fffe0ff */
[----:B------:R-:W-:Y:S01]  /*4ef0*/  IMAD.WIDE R4, R9, 0x4, R4 ;  /* 0x0000000409047825 */ /* 0x000fe200078e0204 */
[----:B------:R-:W-:-:S03]  /*4f00*/  USHF.R.U32.HI UR4, URZ, 0x4, UR4 ;  /* 0x00000004ff047899 */ /* 0x000fc60008011604 */
[----:B---3--:R-:W-:Y:S01]  /*4f10*/  IMAD R14, R3, UR5, RZ ;  /* 0x00000005030e7c24 */ /* 0x008fe2000f8e02ff */
[----:B--2---:R-:W-:Y:S02]  /*4f20*/  IADD3 R18, P0, PT, R4, UR8, RZ ;  /* 0x0000000804127c10 */ /* 0x004fe4000ff1e0ff */
[----:B------:R-:W-:Y:S02]  /*4f30*/  IADD3 R3, PT, PT, R10, -UR4, RZ ;  /* 0x800000040a037c10 */ /* 0x000fe4000fffe0ff */
[----:B------:R-:W-:Y:S02]  /*4f40*/  IADD3.X R21, PT, PT, R5, UR9, RZ, P0, !PT ;  /* 0x0000000905157c10 */ /* 0x000fe400087fe4ff */
[----:B------:R-:W-:-:S07]  /*4f50*/  SHF.R.S32.HI R15, RZ, 0x1f, R14 ;  /* 0x0000001fff0f7819 */ /* 0x000fce000001140e */
.L_x_18523:
        /* <DEDUP_REMOVED lines=9> */
[----:B-1----:R-:W-:-:S04]  /*4ff0*/  LEA R16, P0, R4, UR6, 0x1 ;  /* 0x0000000604107c11 */ /* 0x002fc8000f8008ff */
        /* <DEDUP_REMOVED lines=58> */
[C---:B-----5:R-:W-:Y:S02]  /*53a0*/  PRMT R7, R9.reuse, 0x7632, R7 ;  /* 0x0000763209077816 */ /* 0x060fe40000000007 */
        /* <DEDUP_REMOVED lines=19> */
.L_x_18492:
[----:B------:R-:W-:Y:S05]  /*54e0*/  BSYNC.RECONVERGENT B1 ;  /* 0x0000000000017941 */ /* 0x000fea0003800200 */
.L_x_18491:
        /* <DEDUP_REMOVED lines=42> */
[----:B-----5:R-:W-:-:S02]  /*5790*/  PRMT R77, R11, 0x7632, R77 ;  /* 0x000076320b4d7816 */ /* 0x020fc4000000004d */
[----:B------:R-:W-:Y:S02]  /*57a0*/  ISETP.GE.AND P2, PT, R79, UR16, PT ;  /* 0x000000104f007c0c */ /* 0x000fe4000bf46270 */
[----:B------:R-:W-:Y:S02]  /*57b0*/  IADD3 R81, PT, PT, R13, 0x3, RZ ;  /* 0x000000030d517810 */ /* 0x000fe40007ffe0ff */
        /* <DEDUP_REMOVED lines=18> */
.L_x_18494:
[----:B------:R-:W-:Y:S05]  /*58e0*/  BSYNC.RECONVERGENT B1 ;  /* 0x0000000000017941 */ /* 0x000fea0003800200 */
.L_x_18493:
        /* <DEDUP_REMOVED lines=45> */
.L_x_18496:
[----:B------:R-:W-:Y:S05]  /*5bc0*/  BSYNC.RECONVERGENT B1 ;  /* 0x0000000000017941 */ /* 0x000fea0003800200 */
.L_x_18495:
[----:B------:R-:W-:Y:S01]  /*5bd0*/  IMAD.U32 R80, R11, 0x10000, RZ ;  /* 0x000100000b507824 */ /* 0x000fe200078e00ff */
[----:B------:R-:W-:Y:S01]  /*5be0*/  SHF.L.U32 R77, R77, 0x10, RZ ;  /* 0x000000104d4d7819 */ /* 0x000fe200000006ff */
[----:B------:R-:W-:Y:S02]  /*5bf0*/  IMAD.U32 R76, R76, 0x10000, RZ ;  /* 0x000100004c4c7824 */ /* 0x000fe400078e00ff */
[----:B------:R-:W-:Y:S01]  /*5c00*/  HFMA2.BF16_V2 R11, R5, R82, -RZ ;  /* 0x00000052050b7231 */ /* 0x000fe200003000ff */
[----:B------:R-:W-:Y:S01]  /*5c10*/  SHF.L.U32 R9, R9, 0x10, RZ ;  /* 0x0000001009097819 */ /* 0x000fe200000006ff */
[----:B------:R-:W-:Y:S02]  /*5c20*/  IMAD.U32 R78, R78, 0x10000, RZ ;  /* 0x000100004e4e7824 */ /* 0x000fe400078e00ff */
[----:B-----5:R-:W-:Y:S02]  /*5c30*/  HMUL2.BF16_V2 R81, R4, R81 ;  /* 0x0000005104517232 */ /* 0x020fe40000200000 */
[----:B------:R-:W-:-:S02]  /*5c40*/  IMAD.U32 R79, R79, 0x10000, RZ ;  /* 0x000100004f4f7824 */ /* 0x000fc400078e00ff */
[--C-:B------:R-:W-:Y:S01]  /*5c50*/  FADD.FTZ R76, R76, R77.reuse ;  /* 0x0000004d4c4c7221 */ /* 0x100fe20000010000 */
[----:B------:R-:W-:Y:S01]  /*5c60*/  PRMT R77, R11, 0x7632, R77 ;  /* 0x000076320b4d7816 */ /* 0x000fe2000000004d */
[----:B------:R-:W-:Y:S01]  /*5c70*/  FADD.FTZ R9, R9, R80 ;  /* 0x0000005009097221 */ /* 0x000fe20000010000 */
[----:B------:R-:W-:Y:S01]  /*5c80*/  FADD.FTZ R79, R78, R79 ;  /* 0x0000004f4e4f7221 */ /* 0x000fe20000010000 */
[C---:B------:R-:W-:Y:S01]  /*5c90*/  PRMT R78, R81.reuse, 0x7610, R78 ;  /* 0x00007610514e7816 */ /* 0x040fe2000000004e */
[----:B------:R-:W-:Y:S01]  /*5ca0*/  FADD.FTZ R37, R10, R37 ;  /* 0x000000250a257221 */ /* 0x000fe20000010000 */
[----:B------:R-:W-:Y:S01]  /*5cb0*/  PRMT R80, R81, 0x7632, R80 ;  /* 0x0000763251507816 */ /* 0x000fe20000000050 */
[----:B------:R-:W-:Y:S02]  /*5cc0*/  IMAD.U32 R82, R77, 0x10000, RZ ;  /* 0x000100004d527824 */ /* 0x000fe400078e00ff */
[----:B------:R-:W-:Y:S01]  /*5cd0*/  FADD.FTZ R76, R9, R76 ;  /* 0x0000004c094c7221 */ /* 0x000fe20000010000 */
[----:B------:R-:W-:Y:S01]  /*5ce0*/  HFMA2.BF16_V2 R9, R8, R75, -RZ ;  /* 0x0000004b08097231 */ /* 0x000fe200003000ff */
[----:B------:R-:W-:Y:S01]  /*5cf0*/  SHF.L.U32 R77, R80, 0x10, RZ ;  /* 0x00000010504d7819 */ /* 0x000fe200000006ff */
[----:B------:R-:W-:-:S02]  /*5d00*/  IMAD.U32 R78, R78, 0x10000, RZ ;  /* 0x000100004e4e7824 */ /* 0x000fc400078e00ff */
[----:B------:R-:W-:Y:S01]  /*5d10*/  HMUL2.BF16_V2 R75, R7, R84 ;  /* 0x00000054074b7232 */ /* 0x000fe20000200000 */
[----:B------:R-:W-:Y:S01]  /*5d20*/  SHF.L.U32 R11, R11, 0x10, RZ ;  /* 0x000000100b0b7819 */ /* 0x000fe200000006ff */
[----:B------:R-:W-:Y:S02]  /*5d30*/  HFMA2.BF16_V2 R80, R8, R83, -RZ ;  /* 0x0000005308507231 */ /* 0x000fe400003000ff */
[----:B------:R-:W-:Y:S01]  /*5d40*/  FADD.FTZ R85, R78, R77 ;  /* 0x0000004d4e557221 */ /* 0x000fe20000010000 */
        /* <DEDUP_REMOVED lines=8> */
[----:B------:R-:W-:Y:S01]  /*5dd0*/  FADD.FTZ R82, R82, R85 ;  /* 0x0000005552527221 */ /* 0x000fe20000010000 */
[----:B------:R-:W-:Y:S01]  /*5de0*/  SHF.L.U32 R81, R81, 0x10, RZ ;  /* 0x0000001051517819 */ /* 0x000fe200000006ff */
[----:B------:R-:W-:Y:S01]  /*5df0*/  FADD.FTZ R75, R75, R84 ;  /* 0x000000544b4b7221 */ /* 0x000fe20000010000 */
[----:B------:R-:W-:Y:S01]  /*5e00*/  IMAD.U32 R78, R11, 0x10000, RZ ;  /* 0x000100000b4e7824 */ /* 0x000fe200078e00ff */
[----:B------:R2:W5:Y:S01]  /*5e10*/  LDG.E.CONSTANT R10, desc[UR12][R16.64+0x600] ;  /* 0x0006000c100a7981 */ /* 0x000562000c1e9900 */
[----:B------:R-:W-:-:S02]  /*5e20*/  IMAD.U32 R80, R80, 0x10000, RZ ;  /* 0x0001000050507824 */ /* 0x000fc400078e00ff */
[----:B------:R-:W-:Y:S01]  /*5e30*/  FADD.FTZ R75, R82, R75 ;  /* 0x0000004b524b7221 */ /* 0x000fe20000010000 */
[----:B------:R-:W-:Y:S01]  /*5e40*/  FADD.FTZ R9, R9, R78 ;  /* 0x0000004e09097221 */ /* 0x000fe20000010000 */
[----:B------:R2:W5:Y:S01]  /*5e50*/  LDG.E.CONSTANT R11, desc[UR12][R16.64+0x604] ;  /* 0x0006040c100b7981 */ /* 0x000562000c1e9900 */
        /* <DEDUP_REMOVED lines=37> */
.L_x_18498:
[----:B------:R-:W-:Y:S05]  /*60b0*/  BSYNC.RECONVERGENT B1 ;  /* 0x0000000000017941 */ /* 0x000fea0003800200 */
.L_x_18497:
        /* <DEDUP_REMOVED lines=25> */
[C---:B------:R-:W-:Y:S02]  /*6250*/  PRMT R83, R79.reuse, 0x7632, R83 ;  /* 0x000076324f537816 */ /* 0x040fe40000000053 */
[----:B------:R-:W-:Y:S02]  /*6260*/  ISETP.GE.AND P2, PT, R84, UR16, PT ;  /* 0x0000001054007c0c */ /* 0x000fe4000bf46270 */
[----:B------:R-:W-:Y:S02]  /*6270*/  SEL R84, R79, RZ, !P1 ;  /* 0x000000ff4f547207 */ /* 0x000fe40004800000 */
[----:B------:R-:W-:Y:S02]  /*6280*/  ISETP.GE.AND P1, PT, R85, UR16, PT ;  /* 0x0000001055007c0c */ /* 0x000fe4000bf26270 */
[----:B------:R-:W-:Y:S02]  /*6290*/  SEL R85, R83, RZ, !P6 ;  /* 0x000000ff53557207 */ /* 0x000fe40007000000 */
[----:B------:R-:W-:-:S02]  /*62a0*/  ISETP.GE.AND P3, PT, R86, UR16, PT ;  /* 0x0000001056007c0c */ /* 0x000fc4000bf66270 */
[----:B-----5:R-:W-:Y:S02]  /*62b0*/  PRMT R83, R82, 0x7632, R83 ;  /* 0x0000763252537816 */ /* 0x020fe40000000053 */
        /* <DEDUP_REMOVED lines=13> */
.L_x_18500:
[----:B------:R-:W-:Y:S05]  /*6390*/  BSYNC.RECONVERGENT B1 ;  /* 0x0000000000017941 */ /* 0x000fea0003800200 */
.L_x_18499:
[----:B------:R-:W-:Y:S01]  /*63a0*/  SHF.L.U32 R11, R11, 0x10, RZ ;  /* 0x000000100b0b7819 */ /* 0x000fe200000006ff */
[----:B------:R-:W-:Y:S02]  /*63b0*/  IMAD.U32 R9, R9, 0x10000, RZ ;  /* 0x0001000009097824 */ /* 0x000fe400078e00ff */
[----:B-----5:R-:W-:Y:S02]  /*63c0*/  HFMA2.BF16_V2 R80, R5, R80, -RZ ;  /* 0x0000005005507231 */ /* 0x020fe400003000ff */
[----:B------:R-:W-:Y:S01]  /*63d0*/  IMAD.U32 R10, R10, 0x10000, RZ ;  /* 0x000100000a0a7824 */ /* 0x000fe200078e00ff */
[----:B------:R-:W-:Y:S01]  /*63e0*/  SHF.L.U32 R78, R78, 0x10, RZ ;  /* 0x000000104e4e7819 */ /* 0x000fe200000006ff */
[----:B------:R-:W-:Y:S02]  /*63f0*/  IMAD.U32 R76, R76, 0x10000, RZ ;  /* 0x000100004c4c7824 */ /* 0x000fe400078e00ff */
[----:B------:R-:W-:Y:S02]  /*6400*/  HMUL2.BF16_V2 R79, R4, R79 ;  /* 0x0000004f044f7232 */ /* 0x000fe40000200000 */
[--C-:B------:R-:W-:Y:S01]  /*6410*/  FADD.FTZ R9, R9, R10.reuse ;  /* 0x0000000a09097221 */ /* 0x100fe20000010000 */
[C---:B------:R-:W-:Y:S01]  /*6420*/  PRMT R10, R80.reuse, 0x7610, R10 ;  /* 0x00007610500a7816 */ /* 0x040fe2000000000a */
[----:B------:R-:W-:Y:S01]  /*6430*/  FADD.FTZ R76, R11, R76 ;  /* 0x0000004c0b4c7221 */ /* 0x000fe20000010000 */
[----:B------:R-:W-:Y:S01]  /*6440*/  PRMT R11, R80, 0x7632, R11 ;  /* 0x00007632500b7816 */ /* 0x000fe2000000000b */
[----:B------:R-:W-:-:S02]  /*6450*/  IMAD.U32 R77, R77, 0x10000, RZ ;  /* 0x000100004d4d7824 */ /* 0x000fc400078e00ff */
[----:B------:R-:W-:Y:S02]  /*6460*/  IMAD.U32 R10, R10, 0x10000, RZ ;  /* 0x000100000a0a7824 */ /* 0x000fe400078e00ff */
[----:B------:R-:W-:Y:S01]  /*6470*/  FADD.FTZ R76, R9, R76 ;  /* 0x0000004c094c7221 */ /* 0x000fe20000010000 */
[----:B------:R-:W-:Y:S02]  /*6480*/  IMAD.U32 R11, R11, 0x10000, RZ ;  /* 0x000100000b0b7824 */ /* 0x000fe400078e00ff */
[--C-:B------:R-:W-:Y:S01]  /*6490*/  FADD.FTZ R77, R77, R78.reuse ;  /* 0x0000004e4d4d7221 */ /* 0x100fe20000010000 */
[C---:B------:R-:W-:Y:S01]  /*64a0*/  PRMT R78, R79.reuse, 0x7610, R78 ;  /* 0x000076104f4e7816 */ /* 0x040fe2000000004e */
[----:B------:R-:W-:Y:S02]  /*64b0*/  HFMA2.BF16_V2 R9, R8, R75, -RZ ;  /* 0x0000004b08097231 */ /* 0x000fe400003000ff */
[----:B------:R-:W-:Y:S01]  /*64c0*/  FADD.FTZ R80, R10, R11 ;  /* 0x0000000b0a507221 */ /* 0x000fe20000010000 */
[----:B------:R-:W-:Y:S01]  /*64d0*/  PRMT R79, R79, 0x7632, R79 ;  /* 0x000076324f4f7816 */ /* 0x000fe2000000004f */
[----:B------:R-:W-:Y:S01]  /*64e0*/  HMUL2.BF16_V2 R11, R7, R82 ;  /* 0x00000052070b7232 */ /* 0x000fe20000200000 */
[----:B------:R-:W-:Y:S01]  /*64f0*/  SHF.L.U32 R78, R78, 0x10, RZ ;  /* 0x000000104e4e7819 */ /* 0x000fe200000006ff */
[----:B------:R-:W-:Y:S01]  /*6500*/  FADD.FTZ R76, R76, R77 ;  /* 0x0000004d4c4c7221 */ /* 0x000fe20000010000 */
[----:B------:R-:W-:Y:S01]  /*6510*/  PRMT R10, R9, 0x7632, R10 ;  /* 0x00007632090a7816 */ /* 0x000fe2000000000a */
[----:B------:R-:W-:Y:S01]  /*6520*/  IMAD.U32 R79, R79, 0x10000, RZ ;  /* 0x000100004f4f7824 */ /* 0x000fe200078e00ff */
[C---:B------:R-:W-:Y:S01]  /*6530*/  PRMT R75, R11.reuse, 0x7632, R75 ;  /* 0x000076320b4b7816 */ /* 0x040fe2000000004b */
[----:B------:R-:W-:Y:S01]  /*6540*/  IMAD.U32 R11, R11, 0x10000, RZ ;  /* 0x000100000b0b7824 */ /* 0x000fe200078e00ff */
[----:B------:R4:W5:Y:S01]  /*6550*/  LDG.E.CONSTANT R77, desc[UR12][R16.64+0xa0c] ;  /* 0x000a0c0c104d7981 */ /* 0x000962000c1e9900 */
[----:B------:R-:W-:Y:S01]  /*6560*/  FADD.FTZ R83, R78, R79 ;  /* 0x0000004f4e537221 */ /* 0x000fe20000010000 */
[----:B------:R-:W-:Y:S01]  /*6570*/  SHF.L.U32 R82, R75, 0x10, RZ ;  /* 0x000000104b527819 */ /* 0x000fe200000006ff */
[----:B------:R-:W-:Y:S01]  /*6580*/  IMAD.U32 R10, R10, 0x10000, RZ ;  /* 0x000100000a0a7824 */ /* 0x000fe200078e00ff */
[----:B------:R4:W5:Y:S01]  /*6590*/  LDG.E.CONSTANT R75, desc[UR12][R16.64+0xa04] ;  /* 0x000a040c104b7981 */ /* 0x000962000c1e9900 */
[----:B------:R-:W-:Y:S01]  /*65a0*/  FADD.FTZ R80, R80, R83 ;  /* 0x0000005350507221 */ /* 0x000fe20000010000 */
[----:B------:R-:W-:-:S02]  /*65b0*/  IMAD.U32 R9, R9, 0x10000, RZ ;  /* 0x0001000009097824 */ /* 0x000fc400078e00ff */
[----:B------:R-:W-:Y:S01]  /*65c0*/  FADD.FTZ R11, R11, R82 ;  /* 0x000000520b0b7221 */ /* 0x000fe20000010000 */
[----:B------:R-:W-:Y:S02]  /*65d0*/  HFMA2.BF16_V2 R78, R8, R81, -RZ ;  /* 0x00000051084e7231 */ /* 0x000fe400003000ff */
[----:B------:R-:W-:Y:S01]  /*65e0*/  FADD.FTZ R9, R9, R10 ;  /* 0x0000000a09097221 */ /* 0x000fe20000010000 */
        /* <DEDUP_REMOVED lines=17> */
[----:B------:R-:W-:Y:S02]  /*6700*/  IADD3 R81, PT, PT, R13, 0x4, RZ ;  /* 0x000000040d517810 */ /* 0x000fe40007ffe0ff */
[----:B------:R-:W-:-:S02]  /*6710*/  ISETP.GE.AND P1, PT, R79, UR16, PT ;  /* 0x000000104f007c0c */ /* 0x000fc4000bf26270 */
        /* <DEDUP_REMOVED lines=20> */
.L_x_18502:
[----:B------:R-:W-:Y:S05]  /*6860*/  BSYNC.RECONVERGENT B1 ;  /* 0x0000000000017941 */ /* 0x000fea0003800200 */
.L_x_18501:
        /* <DEDUP_REMOVED lines=44> */
.L_x_18504:
[----:B------:R-:W-:Y:S05]  /*6b30*/  BSYNC.RECONVERGENT B1 ;  /* 0x0000000000017941 */ /* 0x000fea0003800200 */
.L_x_18503:
[----:B------:R-:W-:Y:S01]  /*6b40*/  SHF.L.U32 R11, R11, 0x10, RZ ;  /* 0x000000100b0b7819 */ /* 0x000fe200000006ff */
[----:B------:R-:W-:Y:S02]  /*6b50*/  IMAD.U32 R10, R10, 0x10000, RZ ;  /* 0x000100000a0a7824 */ /* 0x000fe400078e00ff */
[----:B------:R-:W-:Y:S02]  /*6b60*/  HFMA2.BF16_V2 R82, R5, R82, -RZ ;  /* 0x0000005205527231 */ /* 0x000fe400003000ff */
[----:B------:R-:W-:Y:S02]  /*6b70*/  IMAD.U32 R75, R75, 0x10000, RZ ;  /* 0x000100004b4b7824 */ /* 0x000fe400078e00ff */
[----:B012345:R-:W-:Y:S02]  /*6b80*/  HMUL2.BF16_V2 R17, R4, R81 ;  /* 0x0000005104117232 */ /* 0x03ffe40000200000 */
[----:B------:R-:W-:Y:S02]  /*6b90*/  IMAD.U32 R76, R76, 0x10000, RZ ;  /* 0x000100004c4c7824 */ /* 0x000fe400078e00ff */
[--C-:B------:R-:W-:Y:S01]  /*6ba0*/  FADD.FTZ R10, R10, R11.reuse ;  /* 0x0000000b0a0a7221 */ /* 0x100fe20000010000 */
[----:B------:R-:W-:Y:S01]  /*6bb0*/  PRMT R11, R82, 0x7610, R11 ;  /* 0x00007610520b7816 */ /* 0x000fe2000000000b */
[----:B------:R-:W-:Y:S01]  /*6bc0*/  IMAD.U32 R80, R80, 0x10000, RZ ;  /* 0x0001000050507824 */ /* 0x000fe200078e00ff */
[----:B------:R-:W-:Y:S01]  /*6bd0*/  PRMT R16, R82, 0x7632, R16 ;  /* 0x0000763252107816 */ /* 0x000fe20000000010 */
[--C-:B------:R-:W-:Y:S01]  /*6be0*/  FADD.FTZ R75, R75, R76.reuse ;  /* 0x0000004c4b4b7221 */ /* 0x100fe20000010000 */
        /* <DEDUP_REMOVED lines=64> */
.L_x_18506:
[----:B------:R-:W-:Y:S05]  /*6ff0*/  BSYNC.RECONVERGENT B1 ;  /* 0x0000000000017941 */ /* 0x000fea0003800200 */
.L_x_18505:
        /* <DEDUP_REMOVED lines=40> */
.L_x_18508:
[----:B------:R-:W-:Y:S05]  /*7280*/  BSYNC.RECONVERGENT B1 ;  /* 0x0000000000017941 */ /* 0x000fea0003800200 */
.L_x_18507:
        /* <DEDUP_REMOVED lines=72> */
.L_x_18510:
[----:B------:R-:W-:Y:S05]  /*7710*/  BSYNC.RECONVERGENT B1 ;  /* 0x0000000000017941 */ /* 0x000fea0003800200 */
.L_x_18509:
[----:B------:R-:W-:Y:S01]  /*7720*/  FADD.FTZ R9, R16, R9 ;  /* 0x0000000910097221 */ /* 0x000fe20000010000 */
[----:B------:R-:W-:Y:S01]  /*7730*/  FADD.FTZ R54, R54, R55 ;  /* 0x0000003736367221 */ /* 0x000fe20000010000 */
[----:B------:R-:W-:Y:S02]  /*7740*/  HMUL2.BF16_V2 R10, R5, R62 ;  /* 0x0000003e050a7232 */ /* 0x000fe40000200000 */
[----:B------:R-:W-:Y:S02]  /*7750*/  HFMA2.BF16_V2 R16, R4, R63, -RZ ;  /* 0x0000003f04107231 */ /* 0x000fe400003000ff */
[----:B------:R-:W-:Y:S01]  /*7760*/  HMUL2.BF16_V2 R55, R7, R64 ;  /* 0x0000004007377232 */ /* 0x000fe20000200000 */
[----:B------:R-:W-:Y:S01]  /*7770*/  BSSY.RECONVERGENT B1, `(.L_x_18511) ;  /* 0x0000023000017945 */ /* 0x000fe20003800200 */
        /* <DEDUP_REMOVED lines=34> */
.L_x_18512:
[----:B------:R-:W-:Y:S05]  /*79a0*/  BSYNC.RECONVERGENT B1 ;  /* 0x0000000000017941 */ /* 0x000fea0003800200 */
.L_x_18511:
[----:B------:R-:W-:Y:S01]  /*79b0*/  SHF.L.U32 R16, R16, 0x10, RZ ;  /* 0x0000001010107819 */ /* 0x000fe200000006ff */
[----:B------:R-:W-:Y:S02]  /*79c0*/  IMAD.U32 R10, R10, 0x10000, RZ ;  /* 0x000100000a0a7824 */ /* 0x000fe400078e00ff */
[----:B------:R-:W-:Y:S02]  /*79d0*/  HFMA2.BF16_V2 R66, R5, R66, -RZ ;  /* 0x0000004205427231 */ /* 0x000fe400003000ff */
[----:B------:R-:W-:Y:S01]  /*79e0*/  IMAD.U32 R11, R11, 0x10000, RZ ;  /* 0x000100000b0b7824 */ /* 0x000fe200078e00ff */
[----:B------:R-:W-:Y:S01]  /*79f0*/  SHF.L.U32 R56, R56, 0x10, RZ ;  /* 0x0000001038387819 */ /* 0x000fe200000006ff */
[----:B------:R-:W-:Y:S02]  /*7a00*/  IMAD.U32 R17, R17, 0x10000, RZ ;  /* 0x0001000011117824 */ /* 0x000fe400078e00ff */
[----:B------:R-:W-:Y:S02]  /*7a10*/  HMUL2.BF16_V2 R67, R4, R67 ;  /* 0x0000004304437232 */ /* 0x000fe40000200000 */
[----:B------:R-:W-:Y:S01]  /*7a20*/  FADD.FTZ R10, R10, R11 ;  /* 0x0000000b0a0a7221 */ /* 0x000fe20000010000 */
[----:B------:R-:W-:-:S02]  /*7a30*/  IMAD.U32 R55, R55, 0x10000, RZ ;  /* 0x0001000037377824 */ /* 0x000fc400078e00ff */
[----:B------:R-:W-:Y:S01]  /*7a40*/  FADD.FTZ R17, R16, R17 ;  /* 0x0000001110117221 */ /* 0x000fe20000010000 */
        /* <DEDUP_REMOVED lines=66> */
.L_x_18514:
[----:B------:R-:W-:Y:S05]  /*7e70*/  BSYNC.RECONVERGENT B1 ;  /* 0x0000000000017941 */ /* 0x000fea0003800200 */
.L_x_18513:
[----:B------:R-:W-:Y:S02]  /*7e80*/  HMUL2.BF16_V2 R9, R5, R70 ;  /* 0x0000004605097232 */ /* 0x000fe40000200000 */
[----:B------:R-:W-:Y:S02]  /*7e90*/  HFMA2.BF16_V2 R11, R4, R71, -RZ ;  /* 0x00000047040b7231 */ /* 0x000fe400003000ff */
[----:B------:R-:W-:Y:S01]  /*7ea0*/  FADD.FTZ R28, R17, R28 ;  /* 0x0000001c111c7221 */ /* 0x000fe20000010000 */
[----:B------:R-:W-:Y:S01]  /*7eb0*/  FADD.FTZ R27, R16, R27 ;  /* 0x0000001b101b7221 */ /* 0x000fe20000010000 */
[----:B------:R-:W-:Y:S01]  /*7ec0*/  HMUL2.BF16_V2 R17, R7, R72 ;  /* 0x0000004807117232 */ /* 0x000fe20000200000 */
[C---:B------:R-:W-:Y:S01]  /*7ed0*/  PRMT R10, R9.reuse, 0x7632, R10 ;  /* 0x00007632090a7816 */ /* 0x040fe2000000000a */
[----:B------:R-:W-:Y:S01]  /*7ee0*/  IMAD.U32 R9, R9, 0x10000, RZ ;  /* 0x0001000009097824 */ /* 0x000fe200078e00ff */
[C---:B------:R-:W-:Y:S01]  /*7ef0*/  PRMT R16, R11.reuse, 0x7632, R16 ;  /* 0x000076320b107816 */ /* 0x040fe20000000010 */
[----:B------:R-:W-:Y:S01]  /*7f00*/  HFMA2.BF16_V2 R73, R8, R73, -RZ ;  /* 0x0000004908497231 */ /* 0x000fe200003000ff */
[----:B------:R-:W-:Y:S01]  /*7f10*/  SHF.L.U32 R10, R10, 0x10, RZ ;  /* 0x000000100a0a7819 */ /* 0x000fe200000006ff */
[----:B------:R-:W-:Y:S01]  /*7f20*/  IMAD.U32 R55, R11, 0x10000, RZ ;  /* 0x000100000b377824 */ /* 0x000fe200078e00ff */
        /* <DEDUP_REMOVED lines=8> */
[----:B------:R-:W-:Y:S01]  /*7fb0*/  BSSY.RECONVERGENT B1, `(.L_x_18515) ;  /* 0x0000024000017945 */ /* 0x000fe20003800200 */
        /* <DEDUP_REMOVED lines=35> */
.L_x_18516:
[----:B------:R-:W-:Y:S05]  /*81f0*/  BSYNC.RECONVERGENT B1 ;  /* 0x0000000000017941 */ /* 0x000fea0003800200 */
.L_x_18515:
        /* <DEDUP_REMOVED lines=8> */
[----:B------:R-:W-:Y:S01]  /*8280*/  BSSY.RECONVERGENT B1, `(.L_x_18517) ;  /* 0x0000030000017945 */ /* 0x000fe20003800200 */
[----:B------:R-:W-:Y:S01]  /*8290*/  PRMT R17, R16, 0x7632, R17 ;  /* 0x0000763210117816 */ /* 0x000fe20000000011 */
[----:B------:R-:W-:Y:S01]  /*82a0*/  IMAD.U32 R10, R10, 0x10000, RZ ;  /* 0x000100000a0a7824 */ /* 0x000fe200078e00ff */
        /* <DEDUP_REMOVED lines=11> */
[----:B------:R-:W-:Y:S02]  /*8360*/  IMAD.U32 R10, R10, 0x10000, RZ ;  /* 0x000100000a0a7824 */ /* 0x000fe400078e00ff */
[----:B------:R-:W-:Y:S01]  /*8370*/  FADD.FTZ R16, R16, R55 ;  /* 0x0000003710107221 */ /* 0x000fe20000010000 */
[----:B------:R-:W-:Y:S01]  /*8380*/  IMAD.U32 R11, R11, 0x10000, RZ ;  /* 0x000100000b0b7824 */ /* 0x000fe200078e00ff */
        /* <DEDUP_REMOVED lines=31> */
.L_x_18518:
[----:B------:R-:W-:Y:S05]  /*8580*/  BSYNC.RECONVERGENT B1 ;  /* 0x0000000000017941 */ /* 0x000fea0003800200 */
.L_x_18517:
        /* <DEDUP_REMOVED lines=8> */
[C---:B------:R-:W-:Y:S02]  /*8610*/  PRMT R39, R43.reuse, 0x7610, R39 ;  /* 0x000076102b277816 */ /* 0x040fe40000000027 */
        /* <DEDUP_REMOVED lines=33> */
.L_x_18520:
[----:B------:R-:W-:Y:S05]  /*8830*/  BSYNC.RECONVERGENT B1 ;  /* 0x0000000000017941 */ /* 0x000fea0003800200 */
.L_x_18519:
        /* <DEDUP_REMOVED lines=19> */
[----:B------:R-:W-:Y:S01]  /*8970*/  FADD.FTZ R39, R39, R42 ;  /* 0x0000002a27277221 */ /* 0x000fe20000010000 */
[----:B------:R-:W-:Y:S01]  /*8980*/  FADD.FTZ R9, R54, R9 ;  /* 0x0000000936097221 */ /* 0x000fe20000010000 */
[----:B------:R-:W-:Y:S01]  /*8990*/  FADD.FTZ R45, R17, R40 ;  /* 0x00000028112d7221 */ /* 0x000fe20000010000 */
[----:B------:R-:W-:Y:S01]  /*89a0*/  SHF.L.U32 R44, R43, 0x10, RZ ;  /* 0x000000102b2c7819 */ /* 0x000fe200000006ff */
[----:B------:R-:W-:-:S02]  /*89b0*/  IMAD.U32 R41, R41, 0x10000, RZ ;  /* 0x0001000029297824 */ /* 0x000fc400078e00ff */
[----:B------:R-:W-:Y:S02]  /*89c0*/  HMUL2.BF16_V2 R40, R7, R48 ;  /* 0x0000003007287232 */ /* 0x000fe40000200000 */
[----:B------:R-:W-:Y:S01]  /*89d0*/  HFMA2.BF16_V2 R43, R8, R49, -RZ ;  /* 0x00000031082b7231 */ /* 0x000fe200003000ff */
[C---:B------:R-:W-:Y:S01]  /*89e0*/  PRMT R17, R10.reuse, 0x7632, R17 ;  /* 0x000076320a117816 */ /* 0x040fe20000000011 */
        /* <DEDUP_REMOVED lines=53> */
.L_x_18522:
[----:B------:R-:W-:Y:S05]  /*8d40*/  BSYNC.RECONVERGENT B1 ;  /* 0x0000000000017941 */ /* 0x000fea0003800200 */
.L_x_18521:
[----:B------:R-:W-:Y:S02]  /*8d50*/  HMUL2.BF16_V2 R5, R5, R50 ;  /* 0x0000003205057232 */ /* 0x000fe40000200000 */
[----:B------:R-:W-:Y:S02]  /*8d60*/  HFMA2.BF16_V2 R6, R4, R51, -RZ ;  /* 0x0000003304067231 */ /* 0x000fe400003000ff */
[----:B------:R-:W-:Y:S02]  /*8d70*/  HMUL2.BF16_V2 R52, R7, R52 ;  /* 0x0000003407347232 */ /* 0x000fe40000200000 */
[----:B------:R-:W-:Y:S01]  /*8d80*/  HFMA2.BF16_V2 R10, R8, R53, -RZ ;  /* 0x00000035080a7231 */ /* 0x000fe200003000ff */
[----:B------:R-:W-:Y:S01]  /*8d90*/  IADD3 R18, P1, PT, R18, 0x10, RZ ;  /* 0x0000001012127810 */ /* 0x000fe20007f3e0ff */
[----:B------:R-:W-:Y:S01]  /*8da0*/  VIADD R3, R3, 0x4 ;  /* 0x0000000403037836 */ /* 0x000fe20000000000 */
[----:B------:R-:W-:Y:S01]  /*8db0*/  PRMT R4, R5, 0x7610, R4 ;  /* 0x0000761005047816 */ /* 0x000fe20000000004 */
[----:B------:R-:W-:Y:S01]  /*8dc0*/  VIADD R19, R19, 0x100 ;  /* 0x0000010013137836 */ /* 0x000fe20000000000 */
[----:B------:R-:W-:Y:S01]  /*8dd0*/  PRMT R5, R5, 0x7632, R5 ;  /* 0x0000763205057816 */ /* 0x000fe20000000005 */
[----:B------:R-:W-:Y:S01]  /*8de0*/  IMAD.X R21, RZ, RZ, R21, P1 ;  /* 0x000000ffff157224 */ /* 0x000fe200008e0615 */
        /* <DEDUP_REMOVED lines=8> */
[----:B------:R-:W-:Y:S01]  /*8e70*/  SHF.L.U32 R6, R6, 0x10, RZ ;  /* 0x0000001006067819 */ /* 0x000fe200000006ff */
[----:B------:R-:W-:Y:S01]  /*8e80*/  IMAD.U32 R8, R8, 0x10000, RZ ;  /* 0x0001000008087824 */ /* 0x000fe200078e00ff */
[----:B------:R-:W-:Y:S01]  /*8e90*/  IADD3 R4, PT, PT, R20, 0x3, RZ ;  /* 0x0000000314047810 */ /* 0x000fe20007ffe0ff */
[----:B------:R-:W-:Y:S01]  /*8ea0*/  FADD.FTZ R11, R11, R16 ;  /* 0x000000100b0b7221 */ /* 0x000fe20000010000 */
[----:B------:R-:W-:Y:S01]  /*8eb0*/  SHF.L.U32 R9, R9, 0x10, RZ ;  /* 0x0000001009097819 */ /* 0x000fe200000006ff */
[----:B------:R-:W-:Y:S01]  /*8ec0*/  FADD.FTZ R6, R6, R7 ;  /* 0x0000000706067221 */ /* 0x000fe20000010000 */
[----:B------:R-:W-:Y:S01]  /*8ed0*/  ISETP.GE.U32.AND P0, PT, R4, UR19, PT ;  /* 0x0000001304007c0c */ /* 0x000fe2000bf06070 */
[----:B------:R-:W-:Y:S01]  /*8ee0*/  IMAD.U32 R10, R10, 0x10000, RZ ;  /* 0x000100000a0a7824 */ /* 0x000fe200078e00ff */
[----:B------:R-:W-:Y:S01]  /*8ef0*/  IADD3 R13, PT, PT, R13, 0x40, RZ ;  /* 0x000000400d0d7810 */ /* 0x000fe20007ffe0ff */
[----:B------:R-:W-:Y:S01]  /*8f00*/  FADD.FTZ R9, R8, R9 ;  /* 0x0000000908097221 */ /* 0x000fe20000010000 */
[----:B------:R-:W-:Y:S01]  /*8f10*/  FADD.FTZ R6, R11, R6 ;  /* 0x000000060b067221 */ /* 0x000fe20000010000 */
[----:B------:R-:W-:Y:S01]  /*8f20*/  FADD.FTZ R5, R10, R5 ;  /* 0x000000050a057221 */ /* 0x000fe20000010000 */
[----:B------:R-:W-:-:S02]  /*8f30*/  VIADD R20, R20, 0x4 ;  /* 0x0000000414147836 */ /* 0x000fc40000000000 */
[----:B------:R-:W-:-:S04]  /*8f40*/  FADD.FTZ R6, R6, R9 ;  /* 0x0000000906067221 */ /* 0x000fc80000010000 */
[----:B------:R-:W-:-:S04]  /*8f50*/  FADD.FTZ R5, R6, R5 ;  /* 0x0000000506057221 */ /* 0x000fc80000010000 */
[----:B------:R-:W-:Y:S01]  /*8f60*/  FADD.FTZ R22, R5, R22 ;  /* 0x0000001605167221 */ /* 0x000fe20000010000 */
[----:B------:R-:W-:Y:S06]  /*8f70*/  @!P0 BRA `(.L_x_18523) ;  /* 0xffffffbc00f88947 */ /* 0x000fec000383ffff */
.L_x_18490:
[----:B-1----:R-:W-:Y:S05]  /*8f80*/  BSYNC.RECONVERGENT B0 ;  /* 0x0000000000007941 */ /* 0x002fea0003800200 */
.L_x_18489:
[----:B------:R-:W0:Y:S01]  /*8f90*/  SHFL.BFLY PT, R6, R35, 0x1, 0x1f ;  /* 0x0c201f0023067f89 */ /* 0x000e2200000e0000 */
[C---:B------:R-:W-:Y:S01]  /*8fa0*/  LOP3.LUT R19, R0.reuse, 0x1, RZ, 0xc0, !PT ;  /* 0x0000000100137812 */ /* 0x040fe200078ec0ff */
[----:B------:R-:W-:Y:S02]  /*8fb0*/  BSSY.RECONVERGENT B0, `(.L_x_18524) ;  /* 0x000003c000007945 */ /* 0x000fe40003800200 */
[----:B------:R-:W1:Y:S01]  /*8fc0*/  SHFL.BFLY PT, R4, R37, 0x1, 0x1f ;  /* 0x0c201f0025047f89 */ /* 0x000e6200000e0000 */
[----:B------:R-:W-:Y:S02]  /*8fd0*/  ISETP.NE.AND P4, PT, R19, RZ, PT ;  /* 0x000000ff1300720c */ /* 0x000fe40003f85270 */
[----:B------:R-:W-:Y:S01]  /*8fe0*/  LOP3.LUT R19, R0, 0x3c0, RZ, 0xc0, !PT ;  /* 0x000003c000137812 */ /* 0x000fe200078ec0ff */
[----:B------:R-:W2:Y:S03]  /*8ff0*/  SHFL.BFLY PT, R3, R36, 0x1, 0x1f ;  /* 0x0c201f0024037f89 */ /* 0x000ea600000e0000 */
[----:B------:R-:W-:Y:S01]  /*9000*/  ISETP.NE.OR P0, PT, R19, 0x40, P4 ;  /* 0x000000401300780c */ /* 0x000fe20002705670 */
[----:B------:R-:W3:Y:S04]  /*9010*/  SHFL.BFLY PT, R5, R34, 0x1, 0x1f ;  /* 0x0c201f0022057f89 */ /* 0x000ee800000e0000 */
[----:B------:R-:W4:Y:S04]  /*9020*/  SHFL.BFLY PT, R8, R33, 0x1, 0x1f ;  /* 0x0c201f0021087f89 */ /* 0x000f2800000e0000 */
[----:B------:R-:W5:Y:S04]  /*9030*/  SHFL.BFLY PT, R7, R32, 0x1, 0x1f ;  /* 0x0c201f0020077f89 */ /* 0x000f6800000e0000 */
[----:B------:R-:W5:Y:S01]  /*9040*/  SHFL.BFLY PT, R10, R31, 0x1, 0x1f ;  /* 0x0c201f001f0a7f89 */ /* 0x000f6200000e0000 */
[----:B0-----:R-:W-:Y:S01]  /*9050*/  FADD.FTZ R6, R6, R35 ;  /* 0x0000002306067221 */ /* 0x001fe20000010000 */
[----:B------:R-:W-:-:S02]  /*9060*/  SHF.R.U32.HI R35, RZ, 0x1, R2 ;  /* 0x00000001ff237819 */ /* 0x000fc40000011602 */
[----:B------:R-:W0:Y:S01]  /*9070*/  SHFL.BFLY PT, R9, R30, 0x1, 0x1f ;  /* 0x0c201f001e097f89 */ /* 0x000e2200000e0000 */
[----:B-1----:R-:W-:Y:S01]  /*9080*/  FADD.FTZ R4, R4, R37 ;  /* 0x0000002504047221 */ /* 0x002fe20000010000 */
[----:B------:R-:W-:Y:S02]  /*9090*/  LEA R12, R12, R35, 0x8 ;  /* 0x000000230c0c7211 */ /* 0x000fe400078e40ff */
        /* <DEDUP_REMOVED lines=20> */
[----:B------:R-:W-:Y:S01]  /*91e0*/  FADD.FTZ R15, R15, R24 ;  /* 0x000000180f0f7221 */ /* 0x000fe20000010000 */
[----:B0-----:R-:W-:Y:S01]  /*91f0*/  FADD.FTZ R20, R20, R23 ;  /* 0x0000001714147221 */ /* 0x001fe20000010000 */
        /* <DEDUP_REMOVED lines=23> */
.L_x_18525:
[----:B------:R-:W-:Y:S05]  /*9370*/  BSYNC.RECONVERGENT B0 ;  /* 0x0000000000007941 */ /* 0x000fea0003800200 */
.L_x_18524:
        /* <DEDUP_REMOVED lines=45> */
.L_x_18527:
[----:B------:R-:W-:Y:S05]  /*9650*/  BSYNC.RECONVERGENT B0 ;  /* 0x0000000000007941 */ /* 0x000fea0003800200 */
.L_x_18526:
        /* <DEDUP_REMOVED lines=20> */
.L_x_18529:
[----:B------:R-:W-:Y:S05]  /*97a0*/  BSYNC.RECONVERGENT B0 ;  /* 0x0000000000007941 */ /* 0x000fea0003800200 */
.L_x_18528:
        /* <DEDUP_REMOVED lines=35> */
.L_x_18531:
[----:B------:R-:W-:Y:S05]  /*99e0*/  BSYNC.RECONVERGENT B0 ;  /* 0x0000000000007941 */ /* 0x000fea0003800200 */
.L_x_18530:
[----:B------:R-:W-:Y:S06]  /*99f0*/  BAR.SYNC.DEFER_BLOCKING 0x0 ;  /* 0x0000000000007b1d */ /* 0x000fec0000010000 */
[----:B------:R-:W-:Y:S05]  /*9a00*/  @P3 EXIT ;  /* 0x000000000000394d */ /* 0x000fea0003800000 */
[----:B------:R-:W-:-:S04]  /*9a10*/  UIMAD UR4, UR11, UR22, UR15 ;  /* 0x000000160b0472a4 */ /* 0x000fc8000f8e020f */
[----:B------:R-:W-:Y:S01]  /*9a20*/  UIMAD UR4, UR4, UR23, URZ ;  /* 0x00000017040472a4 */ /* 0x000fe2000f8e02ff */
[----:B------:R-:W-:Y:S11]  /*9a30*/  @P4 EXIT ;  /* 0x000000000000494d */ /* 0x000ff60003800000 */
[----:B0-----:R-:W0:Y:S01]  /*9a40*/  S2R R0, SR_TID.X ;  /* 0x0000000000007919 */ /* 0x001e220000002100 */
[----:B------:R-:W1:Y:S01]  /*9a50*/  LDCU.64 UR8, c[0x0][0x390] ;  /* 0x00007200ff0877ac */ /* 0x000e620008000a00 */
[----:B------:R-:W-:Y:S02]  /*9a60*/  F2FP.BF16.F32.PACK_AB R4, R3, R4 ;  /* 0x000000040304723e */ /* 0x000fe400000010ff */
[----:B------:R-:W-:Y:S01]  /*9a70*/  F2FP.BF16.F32.PACK_AB R5, R5, R6 ;  /* 0x000000060505723e */ /* 0x000fe200000010ff */
[----:B------:R-:W-:Y:S01]  /*9a80*/  USHF.L.U32 UR6, UR14, 0x8, URZ ;  /* 0x000000080e067899 */ /* 0x000fe200080006ff */
[----:B------:R-:W-:Y:S01]  /*9a90*/  F2FP.BF16.F32.PACK_AB R7, R7, R8 ;  /* 0x000000080707723e */ /* 0x000fe200000010ff */
[----:B------:R-:W-:Y:S01]  /*9aa0*/  USHF.L.U32 UR5, UR4, 0x8, URZ ;  /* 0x0000000804057899 */ /* 0x000fe200080006ff */
[----:B------:R-:W-:Y:S02]  /*9ab0*/  PRMT R6, R5, 0x7632, R6 ;  /* 0x0000763205067816 */ /* 0x000fe40000000006 */
[----:B------:R-:W-:Y:S01]  /*9ac0*/  F2FP.BF16.F32.PACK_AB R9, R9, R10 ;  /* 0x0000000a0909723e */ /* 0x000fe200000010ff */
[----:B------:R-:W-:Y:S01]  /*9ad0*/  IMAD.U32 R19, RZ, RZ, UR6 ;  /* 0x00000006ff137e24 */ /* 0x000fe2000f8e00ff */
[----:B------:R-:W-:-:S02]  /*9ae0*/  F2FP.BF16.F32.PACK_AB R11, R11, R14 ;  /* 0x0000000e0b0b723e */ /* 0x000fc400000010ff */
[----:B------:R-:W-:Y:S02]  /*9af0*/  F2FP.BF16.F32.PACK_AB R13, R13, R16 ;  /* 0x000000100d0d723e */ /* 0x000fe400000010ff */
[----:B------:R-:W-:Y:S02]  /*9b00*/  F2FP.BF16.F32.PACK_AB R15, R15, R18 ;  /* 0x000000120f0f723e */ /* 0x000fe400000010ff */
[----:B------:R-:W-:Y:S02]  /*9b10*/  F2FP.BF16.F32.PACK_AB R17, R17, R20 ;  /* 0x000000141111723e */ /* 0x000fe400000010ff */
[----:B------:R-:W-:Y:S02]  /*9b20*/  PRMT R8, R7, 0x7632, R8 ;  /* 0x0000763207087816 */ /* 0x000fe40000000008 */
[----:B0-----:R-:W-:-:S04]  /*9b30*/  SHF.R.U32.HI R0, RZ, 0x1, R0 ;  /* 0x00000001ff007819 */ /* 0x001fc80000011600 */
[----:B------:R-:W-:-:S04]  /*9b40*/  IADD3 R0, P0, P1, R0, UR5, R19 ;  /* 0x0000000500007c10 */ /* 0x000fc8000f91e013 */
[----:B------:R-:W-:Y:S02]  /*9b50*/  IADD3.X R19, PT, PT, RZ, RZ, RZ, P0, P1 ;  /* 0x000000ffff137210 */ /* 0x000fe400007e24ff */
[----:B-1----:R-:W-:-:S04]  /*9b60*/  LEA R2, P0, R0, UR8, 0x1 ;  /* 0x0000000800027c11 */ /* 0x002fc8000f8008ff */
[----:B------:R-:W-:Y:S02]  /*9b70*/  LEA.HI.X R3, R0, UR9, R19, 0x1, P0 ;  /* 0x0000000900037c11 */ /* 0x000fe400080f0c13 */
[----:B------:R-:W-:-:S03]  /*9b80*/  PRMT R0, R4, 0x7632, R0 ;  /* 0x0000763204007816 */ /* 0x000fc60000000000 */
[----:B------:R0:W-:Y:S04]  /*9b90*/  STG.E.U16 desc[UR12][R2.64], R4 ;  /* 0x0000000402007986 */ /* 0x0001e8000c10150c */
        /* <DEDUP_REMOVED lines=21> */
.L_x_18464:
[----:B------:R-:W-:Y:S01]  /*9cf0*/  BSSY B1, `(.L_x_18532) ;  /* 0x0000008000017945 */ /* 0x000fe20003800000 */
[----:B------:R-:W-:Y:S01]  /*9d00*/  IMAD.MOV.U32 R144, RZ, RZ, R4 ;  /* 0x000000ffff907224 */ /* 0x000fe200078e0004 */
[----:B------:R-:W-:Y:S01]  /*9d10*/  MOV R143, 0x1 ;  /* 0x00000001008f7802 */ /* 0x000fe20000000f00 */
[----:B------:R-:W-:Y:S02]  /*9d20*/  IMAD.MOV.U32 R146, RZ, RZ, 0x1f ;  /* 0x0000001fff927424 */ /* 0x000fe400078e00ff */
[----:B------:R-:W-:-:S07]  /*9d30*/  IMAD.MOV.U32 R141, RZ, RZ, -0x1 ;  /* 0xffffffffff8d7424 */ /* 0x000fce00078e00ff */
[----:B------:R-:W-:Y:S05]  /*9d40*/  WARPSYNC.COLLECTIVE R141, `(.L_x_18533) ;  /* 0x000000008d087348 */ /* 0x000fea0003c00000 */
[----:B------:R0:W1:Y:S02]  /*9d50*/  SHFL.BFLY P2, R142, R144, R143, R146 ;  /* 0x0c00008f908e7389 */ /* 0x0000640000040092 */
[----:B01----:R-:W-:Y:S05]  /*9d60*/  ENDCOLLECTIVE ;  /* 0x000000000000791b */ /* 0x003fea0003800000 */
.L_x_18533:
[----:B------:R-:W-:Y:S05]  /*9d70*/  BSYNC B1 ;  /* 0x0000000000017941 */ /* 0x000fea0003800000 */
.L_x_18532:
[----:B------:R-:W-:Y:S01]  /*9d80*/  MOV R5, R142 ;  /* 0x0000008e00057202 */ /* 0x000fe20000000f00 */
[----:B------:R-:W-:Y:S06]  /*9d90*/  BRA `(.L_x_18534) ;  /* 0xffffff9000547947 */ /* 0x000fec000383ffff */
.L_x_18466:
[----:B------:R-:W-:Y:S01]  /*9da0*/  HFMA2 R146, -RZ, RZ, 0, 1.847743988037109375e-06 ;  /* 0x0000001fff927431 */ /* 0x000fe200000001ff */
[----:B------:R-:W-:Y:S01]  /*9db0*/  BSSY B0, `(.L_x_18535) ;  /* 0x0000007000007945 */ /* 0x000fe20003800000 */
[----:B------:R-:W-:Y:S02]  /*9dc0*/  IMAD.MOV.U32 R144, RZ, RZ, R131 ;  /* 0x000000ffff907224 */ /* 0x000fe400078e0083 */
[----:B------:R-:W-:Y:S02]  /*9dd0*/  IMAD.MOV.U32 R143, RZ, RZ, 0x10 ;  /* 0x00000010ff8f7424 */ /* 0x000fe400078e00ff */
[----:B------:R-:W-:-:S07]  /*9de0*/  IMAD.MOV.U32 R141, RZ, RZ, -0x1 ;  /* 0xffffffffff8d7424 */ /* 0x000fce00078e00ff */
[----:B-----5:R-:W-:Y:S05]  /*9df0*/  WARPSYNC.COLLECTIVE R141, `(.L_x_18536) ;  /* 0x000000008d087348 */ /* 0x020fea0003c00000 */
[----:B------:R0:W1:Y:S02]  /*9e00*/  SHFL.BFLY P2, R142, R144, R143, R146 ;  /* 0x0c00008f908e7389 */ /* 0x0000640000040092 */
[----:B01---5:R-:W-:Y:S05]  /*9e10*/  ENDCOLLECTIVE ;  /* 0x000000000000791b */ /* 0x023fea0003800000 */
.L_x_18536:
[----:B------:R-:W-:Y:S05]  /*9e20*/  BSYNC B0 ;  /* 0x0000000000007941 */ /* 0x000fea0003800000 */
.L_x_18535:
[----:B------:R-:W-:Y:S01]  /*9e30*/  IMAD.MOV.U32 R2, RZ, RZ, R142 ;  /* 0x000000ffff027224 */ /* 0x000fe200078e008e */
[----:B------:R-:W-:Y:S01]  /*9e40*/  MOV R141, 0xffffffff ;  /* 0xffffffff008d7802 */ /* 0x000fe20000000f00 */
[----:B------:R-:W-:Y:S02]  /*9e50*/  IMAD.MOV.U32 R143, RZ, RZ, 0x8 ;  /* 0x00000008ff8f7424 */ /* 0x000fe400078e00ff */
[----:B------:R-:W-:Y:S01]  /*9e60*/  IMAD.MOV.U32 R146, RZ, RZ, 0x1f ;  /* 0x0000001fff927424 */ /* 0x000fe200078e00ff */
[----:B------:R-:W-:-:S04]  /*9e70*/  FMNMX.FTZ R2, R2, R131, !PT ;  /* 0x0000008302027209 */ /* 0x000fc80007810000 */
[----:B------:R-:W-:-:S07]  /*9e80*/  MOV R144, R2 ;  /* 0x0000000200907202 */ /* 0x000fce0000000f00 */
[----:B------:R-:W-:Y:S05]  /*9e90*/  WARPSYNC.COLLECTIVE R141, `(.L_x_18537) ;  /* 0x000000008d087348 */ /* 0x000fea0003c00000 */
[----:B------:R0:W1:Y:S02]  /*9ea0*/  SHFL.BFLY P2, R142, R144, R143, R146 ;  /* 0x0c00008f908e7389 */ /* 0x0000640000040092 */
[----:B01----:R-:W-:Y:S05]  /*9eb0*/  ENDCOLLECTIVE ;  /* 0x000000000000791b */ /* 0x003fea0003800000 */
.L_x_18537:
[----:B------:R-:W-:Y:S02]  /*9ec0*/  HFMA2 R143, -RZ, RZ, 0, 2.384185791015625e-07 ;  /* 0x00000004ff8f7431 */ /* 0x000fe400000001ff */
[----:B------:R-:W-:-:S05]  /*9ed0*/  IMAD.MOV.U32 R5, RZ, RZ, R142 ;  /* 0x000000ffff057224 */ /* 0x000fca00078e008e */
[----:B------:R-:W-:-:S05]  /*9ee0*/  FMNMX.FTZ R5, R2, R5, !PT ;  /* 0x0000000502057209 */ /* 0x000fca0007810000 */
[----:B------:R-:W-:-:S07]  /*9ef0*/  IMAD.MOV.U32 R144, RZ, RZ, R5 ;  /* 0x000000ffff907224 */ /* 0x000fce00078e0005 */
[----:B------:R-:W-:Y:S05]  /*9f00*/  WARPSYNC.COLLECTIVE R141, `(.L_x_18538) ;  /* 0x000000008d087348 */ /* 0x000fea0003c00000 */
[----:B------:R0:W1:Y:S02]  /*9f10*/  SHFL.BFLY P2, R142, R144, R143, R146 ;  /* 0x0c00008f908e7389 */ /* 0x0000640000040092 */
[----:B01----:R-:W-:Y:S05]  /*9f20*/  ENDCOLLECTIVE ;  /* 0x000000000000791b */ /* 0x003fea0003800000 */
.L_x_18538:
[----:B------:R-:W-:Y:S01]  /*9f30*/  MOV R143, 0x2 ;  /* 0x00000002008f7802 */ /* 0x000fe20000000f00 */
[----:B------:R-:W-:-:S05]  /*9f40*/  IMAD.MOV.U32 R4, RZ, RZ, R142 ;  /* 0x000000ffff047224 */ /* 0x000fca00078e008e */
[----:B------:R-:W-:-:S05]  /*9f50*/  FMNMX.FTZ R4, R5, R4, !PT ;  /* 0x0000000405047209 */ /* 0x000fca0007810000 */
[----:B------:R-:W-:-:S07]  /*9f60*/  IMAD.MOV.U32 R144, RZ, RZ, R4 ;  /* 0x000000ffff907224 */ /* 0x000fce00078e0004 */
[----:B------:R-:W-:Y:S05]  /*9f70*/  WARPSYNC.COLLECTIVE R141, `(.L_x_18539) ;  /* 0x000000008d087348 */ /* 0x000fea0003c00000 */
[----:B------:R0:W1:Y:S02]  /*9f80*/  SHFL.BFLY P2, R142, R144, R143, R146 ;  /* 0x0c00008f908e7389 */ /* 0x0000640000040092 */
[----:B01----:R-:W-:Y:S05]  /*9f90*/  ENDCOLLECTIVE ;  /* 0x000000000000791b */ /* 0x003fea0003800000 */
.L_x_18539:
[----:B------:R-:W-:Y:S01]  /*9fa0*/  IMAD.MOV.U32 R7, RZ, RZ, R142 ;  /* 0x000000ffff077224 */ /* 0x000fe200078e008e */
[----:B------:R-:W-:Y:S06]  /*9fb0*/  BRA `(.L_x_18540) ;  /* 0xffffff9000547947 */ /* 0x000fec000383ffff */
.L_x_18541:
        /* <DEDUP_REMOVED lines=12> */
.L_x_27499:


//--------------------- .text._ZN4vllm25paged_attention_v2_kernelI13__nv_bfloat16S1_Li192ELi16ELi128ELNS_18Fp8KVCacheDataTypeE0ELb0ELi512EEEvPfS3_PT_PKS4_PKT0_SA_ifPKiSC_iPKfiiiSE_SE_iiiii --------------------------
	.section	.text._ZN4vllm25paged_attention_v2_kernelI13__nv_bfloat16S1_Li192ELi16ELi128ELNS_18Fp8KVCacheDataTypeE0ELb0ELi512EEEvPfS3_PT_PKS4_PKT0_SA_ifPKiSC_iPKfiiiSE_SE_iiiii,"ax",@progbits
	.align	128
        .global         _ZN4vllm25paged_attention_v2_kernelI13__nv_bfloat16S1_Li192ELi16ELi128ELNS_18Fp8KVCacheDataTypeE0ELb0ELi512EEEvPfS3_PT_PKS4_PKT0_SA_ifPKiSC_iPKfiiiSE_SE_iiiii
        .type           _ZN4vllm25paged_attention_v2_kernelI13__nv_bfloat16S1_Li192ELi16ELi128ELNS_18Fp8KVCacheDataTypeE0ELb0ELi512EEEvPfS3_PT_PKS4_PKT0_SA_ifPKiSC_iPKfiiiSE_SE_iiiii,@function
        .size           _ZN4vllm25paged_attention_v2_kernelI13__nv_bfloat16S1_Li192ELi16ELi128ELNS_18Fp8KVCacheDataTypeE0ELb0ELi512EEEvPfS3_PT_PKS4_PKT0_SA_ifPKiSC_iPKfiiiSE_SE_iiiii,(.L_x_27500 - _ZN4vllm25paged_attention_v2_kernelI13__nv_bfloat16S1_Li192ELi16ELi128ELNS_18Fp8KVCacheDataTypeE0ELb0ELi512EEEvPfS3_PT_PKS4_PKT0_SA_ifPKiSC_iPKfiiiSE_SE_iiiii)
        .other          _ZN4vllm25paged_attention_v2_kernelI13__nv_bfloat16S1_Li192ELi16ELi128ELNS_18Fp8KVCacheDataTypeE0ELb0ELi512EEEvPfS3_PT_PKS4_PKT0_SA_ifPKiSC_iPKfiiiSE_SE_iiiii,@"STO_CUDA_ENTRY STV_DEFAULT"
_ZN4vllm25paged_attention_v2_kernelI13__nv_bfloat16S1_Li192ELi16ELi128ELNS_18Fp8KVCacheDataTypeE0ELb0ELi512EEEvPfS3_PT_PKS4_PKT0_SA_ifPKiSC_iPKfiiiSE_SE_iiiii:
.text._ZN4vllm25paged_attention_v2_kernelI13__nv_bfloat16S1_Li192ELi16ELi128ELNS_18Fp8KVCacheDataTypeE0ELb0ELi512EEEvPfS3_PT_PKS4_PKT0_SA_ifPKiSC_iPKfiiiSE_SE_iiiii:
        /* <DEDUP_REMOVED lines=19> */
[----:B------:R-:W4:Y:S01]  /*0130*/  LDC R10, c[0x0][0x370] ;  /* 0x0000dc00ff0a7b82 */ /* 0x000f220000000800 */
[----:B------:R-:W-:-:S02]  /*0140*/  USHF.L.U32 UR15, UR18, 0x5, URZ ;  /* 0x00000005120f7899 */ /* 0x000fc400080006ff */
[----:B--2---:R-:W-:Y:S01]  /*0150*/  UIMAD UR4, UR17, UR4, URZ ;  /* 0x00000004110472a4 */ /* 0x004fe2000f8e02ff */
[----:B------:R-:W-:Y:S01]  /*0160*/  MOV R14, 0x400 ;  /* 0x00000400000e7802 */ /* 0x000fe20000000f00 */
[----:B------:R-:W2:Y:S01]  /*0170*/  LDCU UR8, c[0x0][0x3dc] ;  /* 0x00007b80ff0877ac */ /* 0x000ea20008000800 */
[----:B-1----:R-:W-:Y:S01]  /*0180*/  IMAD.U32 R3, RZ, RZ, UR19 ;  /* 0x00000013ff037e24 */ /* 0x002fe2000f8e00ff */
[----:B------:R-:W-:Y:S02]  /*0190*/  USHF.R.S32.HI UR5, URZ, 0x1f, UR4 ;  /* 0x0000001fff057899 */ /* 0x000fe40008011404 */
[----:B---3--:R-:W-:Y:S01]  /*01a0*/  UISETP.NE.U32.AND UP0, UPT, UR6, URZ, UPT ;  /* 0x000000ff0600728c */ /* 0x008fe2000bf05070 */
[----:B------:R-:W1:Y:S01]  /*01b0*/  LDCU UR9, c[0x0][0x3b4] ;  /* 0x00007680ff0977ac */ /* 0x000e620008000800 */
[C---:B0-----:R-:W-:Y:S02]  /*01c0*/  ISETP.GT.U32.AND P0, PT, R0.reuse, 0x2f, PT ;  /* 0x0000002f0000780c */ /* 0x041fe40003f04070 */
[----:B----4-:R-:W-:Y:S01]  /*01d0*/  IABS R12, R11 ;  /* 0x0000000b000c7213 */ /* 0x010fe20000000000 */
[----:B------:R-:W-:Y:S01]  /*01e0*/  UISETP.NE.AND.EX UP0, UPT, UR7, URZ, UPT, UP0 ;  /* 0x000000ff0700728c */ /* 0x000fe2000bf05300 */
[----:B------:R-:W0:Y:S09]  /*01f0*/  LDCU.64 UR20, c[0x0][0x3a0] ;  /* 0x00007400ff1477ac */ /* 0x000e320008000a00 */
[----:B------:R-:W3:Y:S01]  /*0200*/  @!P0 LDC.64 R4, c[0x0][0x398] ;  /* 0x0000e600ff048b82 */ /* 0x000ee20000000a00 */
[----:B------:R-:W-:Y:S01]  /*0210*/  @!P0 IMAD R3, R3, 0xc0, RZ ;  /* 0x000000c003038824 */ /* 0x000fe200078e02ff */
[----:B------:R-:W-:-:S04]  /*0220*/  @!P0 SHF.L.U32 R2, R0, 0x2, RZ ;  /* 0x0000000200028819 */ /* 0x000fc800000006ff */
[----:B------:R-:W-:-:S04]  /*0230*/  @!P0 IADD3 R2, P1, P2, R2, UR4, R3 ;  /* 0x0000000402028c10 */ /* 0x000fc8000fa3e003 */
[----:B------:R-:W-:Y:S01]  /*0240*/  @!P0 IADD3.X R3, PT, PT, RZ, UR5, RZ, P1, P2 ;  /* 0x00000005ff038c10 */ /* 0x000fe20008fe44ff */
[----:B------:R-:W4:Y:S01]  /*0250*/  @UP0 LDCU.64 UR4, c[0x0][0x3d0] ;  /* 0x00007a00ff0407ac */ /* 0x000f220008000a00 */
[----:B---3--:R-:W-:-:S04]  /*0260*/  @!P0 LEA R4, P1, R2, R4, 0x1 ;  /* 0x0000000402048211 */ /* 0x008fc800078208ff */
[----:B------:R-:W-:-:S05]  /*0270*/  @!P0 LEA.HI.X R5, R2, R5, R3, 0x1, P1 ;  /* 0x0000000502058211 */ /* 0x000fca00008f0c03 */
[----:B------:R-:W3:Y:S04]  /*0280*/  @!P0 LDG.E.CONSTANT R8, desc[UR12][R4.64] ;  /* 0x0000000c04088981 */ /* 0x000ee8000c1e9900 */
[----:B------:R-:W3:Y:S01]  /*0290*/  @!P0 LDG.E.CONSTANT R9, desc[UR12][R4.64+0x4] ;  /* 0x0000040c04098981 */ /* 0x000ee2000c1e9900 */
[----:B------:R-:W2:Y:S01]  /*02a0*/  I2F.RP R3, R12 ;  /* 0x0000000c00037306 */ /* 0x000ea20000209400 */
[----:B------:R-:W-:Y:S01]  /*02b0*/  PLOP3.LUT P1, PT, PT, PT, UP0, 0x80, 0x8 ;  /* 0x000000000008781c */ /* 0x000fe20003f2f008 */
[----:B----4-:R-:W-:Y:S01]  /*02c0*/  @UP0 UIMAD.WIDE.U32 UR4, UR19, 0x4, UR4 ;  /* 0x00000004130408a5 */ /* 0x010fe2000f8e0004 */
[----:B------:R-:W-:-:S05]  /*02d0*/  IMAD.MOV.U32 R2, RZ, RZ, RZ ;  /* 0x000000ffff027224 */ /* 0x000fca00078e00ff */
[----:B------:R-:W-:Y:S02]  /*02e0*/  IMAD.U32 R6, RZ, RZ, UR4 ;  /* 0x00000004ff067e24 */ /* 0x000fe4000f8e00ff */
[----:B------:R-:W-:Y:S01]  /*02f0*/  IMAD.U32 R7, RZ, RZ, UR5 ;  /* 0x00000005ff077e24 */ /* 0x000fe2000f8e00ff */
[----:B--2---:R-:W2:Y:S04]  /*0300*/  MUFU.RCP R3, R3 ;  /* 0x0000000300037308 */ /* 0x004ea80000001000 */
[----:B------:R4:W5:Y:S01]  /*0310*/  @P1 LDG.E.CONSTANT R2, desc[UR12][R6.64] ;  /* 0x0000000c06021981 */ /* 0x000962000c1e9900 */
[----:B------:R-:W-:Y:S01]  /*0320*/  UIADD3 UR4, UPT, UPT, UR11, 0xf, URZ ;  /* 0x0000000f0b047890 */ /* 0x000fe2000fffe0ff */
[----:B------:R-:W-:Y:S01]  /*0330*/  LOP3.LUT R87, R0, 0x1, RZ, 0xc0, !PT ;  /* 0x0000000100577812 */ /* 0x000fe200078ec0ff */
[----:B------:R-:W0:Y:S01]  /*0340*/  LDCU UR5, c[0x0][0x3e0] ;  /* 0x00007c00ff0577ac */ /* 0x000e220008000800 */
[--C-:B------:R-:W-:Y:S01]  /*0350*/  SHF.R.U32.HI R31, RZ, 0x5, R0.reuse ;  /* 0x00000005ff1f7819 */ /* 0x100fe20000011600 */
[----:B------:R-:W-:Y:S01]  /*0360*/  BSSY B0, `(.L_x_18542) ;  /* 0x000023a000007945 */ /* 0x000fe20003800000 */
[----:B------:R-:W-:Y:S01]  /*0370*/  SHF.R.U32.HI R50, RZ, 0x1, R0 ;  /* 0x00000001ff327819 */ /* 0x000fe20000011600 */
[----:B------:R-:W-:Y:S01]  /*0380*/  USHF.R.U32.HI UR4, URZ, 0x4, UR4 ;  /* 0x00000004ff047899 */ /* 0x000fe20008011604 */
[----:B------:R-:W-:Y:S01]  /*0390*/  IMAD.MOV.U32 R102, RZ, RZ, -0x800001 ;  /* 0xff7fffffff667424 */ /* 0x000fe200078e00ff */
[----:B----4-:R-:W-:-:S02]  /*03a0*/  IABS R6, R10 ;  /* 0x0000000a00067213 */ /* 0x010fc40000000000 */
[----:B--2---:R-:W-:-:S04]  /*03b0*/  IADD3 R4, PT, PT, R3, 0xffffffe, RZ ;  /* 0x0ffffffe03047810 */ /* 0x004fc80007ffe0ff */
[----:B------:R2:W4:Y:S02]  /*03c0*/  F2I.FTZ.U32.TRUNC.NTZ R5, R4 ;  /* 0x0000000400057305 */ /* 0x000524000021f000 */
[----:B--2---:R-:W-:Y:S02]  /*03d0*/  IMAD.MOV.U32 R4, RZ, RZ, RZ ;  /* 0x000000ffff047224 */ /* 0x004fe400078e00ff */
[----:B----4-:R-:W-:-:S04]  /*03e0*/  IMAD.MOV R13, RZ, RZ, -R5 ;  /* 0x000000ffff0d7224 */ /* 0x010fc800078e0a05 */
        /* <DEDUP_REMOVED lines=11> */
[----:B------:R-:W-:Y:S02]  /*04a0*/  ISETP.GE.AND P3, PT, R3, RZ, PT ;  /* 0x000000ff0300720c */ /* 0x000fe40003f66270 */
[----:B------:R-:W2:Y:S05]  /*04b0*/  S2R R3, SR_CgaCtaId ;  /* 0x0000000000037919 */ /* 0x000eaa0000008800 */
[----:B------:R-:W-:-:S04]  /*04c0*/  @P1 VIADD R5, R5, 0x1 ;  /* 0x0000000105051836 */ /* 0x000fc80000000000 */
[----:B------:R-:W-:-:S05]  /*04d0*/  IMAD.MOV.U32 R10, RZ, RZ, R5 ;  /* 0x000000ffff0a7224 */ /* 0x000fca00078e0005 */
[----:B------:R-:W-:Y:S02]  /*04e0*/  @!P3 IADD3 R10, PT, PT, RZ, -R10, RZ ;  /* 0x8000000aff0ab210 */ /* 0x000fe40007ffe0ff */
[----:B------:R-:W-:-:S04]  /*04f0*/  @!P2 LOP3.LUT R10, RZ, R11, RZ, 0x33, !PT ;  /* 0x0000000bff0aa212 */ /* 0x000fc800078e33ff */
[----:B------:R-:W-:-:S04]  /*0500*/  IABS R7, R10 ;  /* 0x0000000a00077213 */ /* 0x000fc80000000000 */
[----:B------:R-:W4:Y:S08]  /*0510*/  I2F.RP R6, R7 ;  /* 0x0000000700067306 */ /* 0x000f300000209400 */
[----:B----4-:R-:W4:Y:S02]  /*0520*/  MUFU.RCP R6, R6 ;  /* 0x0000000600067308 */ /* 0x010f240000001000 */
[----:B----4-:R-:W-:Y:S01]  /*0530*/  VIADD R4, R6, 0xffffffe ;  /* 0x0ffffffe06047836 */ /* 0x010fe20000000000 */
[----:B------:R-:W-:-:S05]  /*0540*/  IABS R6, UR19 ;  /* 0x0000001300067c13 */ /* 0x000fca0008000000 */
[----:B------:R4:W1:Y:S02]  /*0550*/  F2I.FTZ.U32.TRUNC.NTZ R5, R4 ;  /* 0x0000000400057305 */ /* 0x000864000021f000 */
[----:B----4-:R-:W-:Y:S02]  /*0560*/  IMAD.MOV.U32 R4, RZ, RZ, RZ ;  /* 0x000000ffff047224 */ /* 0x010fe400078e00ff */
[----:B-1----:R-:W-:-:S04]  /*0570*/  IMAD.MOV R12, RZ, RZ, -R5 ;  /* 0x000000ffff0c7224 */ /* 0x002fc800078e0a05 */
[----:B------:R-:W-:Y:S01]  /*0580*/  IMAD R11, R12, R7, RZ ;  /* 0x000000070c0b7224 */ /* 0x000fe200078e02ff */
[----:B------:R-:W-:-:S03]  /*0590*/  IABS R12, R10 ;  /* 0x0000000a000c7213 */ /* 0x000fc60000000000 */
[----:B------:R-:W-:Y:S01]  /*05a0*/  IMAD.HI.U32 R5, R5, R11, R4 ;  /* 0x0000000b05057227 */ /* 0x000fe200078e0004 */
[----:B------:R-:W-:-:S03]  /*05b0*/  IADD3 R11, PT, PT, RZ, -R12, RZ ;  /* 0x8000000cff0b7210 */ /* 0x000fc60007ffe0ff */
[----:B------:R-:W-:Y:S02]  /*05c0*/  IMAD.U32 R12, RZ, RZ, UR15 ;  /* 0x0000000fff0c7e24 */ /* 0x000fe4000f8e00ff */
[----:B------:R-:W-:-:S04]  /*05d0*/  IMAD.HI.U32 R28, R5, R6, RZ ;  /* 0x00000006051c7227 */ /* 0x000fc800078e00ff */
[----:B------:R-:W-:Y:S01]  /*05e0*/  IMAD R4, R28, R11, R6 ;  /* 0x0000000b1c047224 */ /* 0x000fe200078e0206 */
[----:B--2---:R-:W-:Y:S01]  /*05f0*/  LEA R6, R3, R14, 0x18 ;  /* 0x0000000e03067211 */ /* 0x004fe200078ec0ff */
[----:B------:R-:W-:-:S03]  /*0600*/  IMAD.U32 R5, RZ, RZ, UR4 ;  /* 0x00000004ff057e24 */ /* 0x000fc6000f8e00ff */
[----:B------:R-:W-:Y:S01]  /*0610*/  ISETP.GT.U32.AND P2, PT, R7, R4, PT ;  /* 0x000000040700720c */ /* 0x000fe20003f44070 */
[----:B------:R-:W-:Y:S01]  /*0620*/  IMAD R87, R87, 0xc0, R6 ;  /* 0x000000c057577824 */ /* 0x000fe200078e0206 */
[----:B------:R-:W-:Y:S02]  /*0630*/  VIADDMNMX.U32 R5, R12, 0x20, R5, PT ;  /* 0x000000200c057846 */ /* 0x000fe40003800005 */
[----:B------:R-:W-:Y:S02]  /*0640*/  LOP3.LUT R6, R10, UR19, RZ, 0x3c, !PT ;  /* 0x000000130a067c12 */ /* 0x000fe4000f8e3cff */
[----:B------:R-:W-:Y:S01]  /*0650*/  R2UR UR16, R5 ;  /* 0x00000000051072ca */ /* 0x000fe200000e0000 */
[----:B------:R-:W-:Y:S01]  /*0660*/  VIADD R5, R31, UR15 ;  /* 0x0000000f1f057c36 */ /* 0x000fe20008000000 */
[----:B------:R-:W-:-:S05]  /*0670*/  ISETP.GE.AND P3, PT, R6, RZ, PT ;  /* 0x000000ff0600720c */ /* 0x000fca0003f66270 */
[----:B------:R-:W-:Y:S02]  /*0680*/  @!P2 IMAD.IADD R4, R4, 0x1, -R7 ;  /* 0x000000010404a824 */ /* 0x000fe400078e0a07 */
[----:B------:R-:W-:-:S03]  /*0690*/  @!P2 VIADD R28, R28, 0x1 ;  /* 0x000000011c1ca836 */ /* 0x000fc60000000000 */
[----:B------:R-:W-:Y:S02]  /*06a0*/  ISETP.GE.U32.AND P1, PT, R4, R7, PT ;  /* 0x000000070400720c */ /* 0x000fe40003f26070 */
[----:B------:R-:W-:-:S11]  /*06b0*/  @!P0 LEA R4, R50, R87, 0x3 ;  /* 0x0000005732048211 */ /* 0x000fd600078e18ff */
[----:B------:R-:W-:Y:S01]  /*06c0*/  @P1 VIADD R28, R28, 0x1 ;  /* 0x000000011c1c1836 */ /* 0x000fe20000000000 */
[----:B------:R-:W-:-:S04]  /*06d0*/  ISETP.GE.U32.AND P1, PT, R5, UR16, PT ;  /* 0x0000001005007c0c */ /* 0x000fc8000bf26070 */
[----:B------:R-:W-:Y:S01]  /*06e0*/  @!P3 IADD3 R28, PT, PT, RZ, -R28, RZ ;  /* 0x8000001cff1cb210 */ /* 0x000fe20007ffe0ff */
[----:B---3--:R1:W-:Y:S01]  /*06f0*/  @!P0 STS.64 [R4], R8 ;  /* 0x0000000804008388 */ /* 0x0083e20000000a00 */
[----:B------:R-:W-:Y:S01]  /*0700*/  BAR.SYNC.DEFER_BLOCKING 0x0 ;  /* 0x0000000000007b1d */ /* 0x000fe20000010000 */
[----:B------:R-:W-:-:S13]  /*0710*/  ISETP.NE.AND P0, PT, R10, RZ, PT ;  /* 0x000000ff0a00720c */ /* 0x000fda0003f05270 */
[----:B------:R-:W-:Y:S01]  /*0720*/  @!P0 LOP3.LUT R28, RZ, R10, RZ, 0x33, !PT ;  /* 0x0000000aff1c8212 */ /* 0x000fe200078e33ff */
[----:B01----:R-:W-:Y:S06]  /*0730*/  @P1 BRA `(.L_x_18543) ;  /* 0x0000001c00f01947 */ /* 0x003fec0003800000 */
[----:B------:R-:W0:Y:S01]  /*0740*/  LDCU UR4, c[0x0][0x3c8] ;  /* 0x00007900ff0477ac */ /* 0x000e220008000800 */
[----:B------:R-:W-:Y:S01]  /*0750*/  LOP3.LUT R29, R31, UR15, RZ, 0xfc, !PT ;  /* 0x0000000f1f1d7c12 */ /* 0x000fe2000f8efcff */
[----:B------:R-:W-:Y:S01]  /*0760*/  IMAD.SHL.U32 R20, R0, 0x2, RZ ;  /* 0x0000000200147824 */ /* 0x000fe200078e00ff */
[----:B------:R-:W1:Y:S01]  /*0770*/  LDS.128 R4, [R87] ;  /* 0x0000000057047984 */ /* 0x000e620000000c00 */
[----:B------:R-:W2:Y:S01]  /*0780*/  LDCU.64 UR6, c[0x0][0x3b8] ;  /* 0x00007700ff0677ac */ /* 0x000ea20008000a00 */
[----:B------:R-:W-:Y:S01]  /*0790*/  VIADD R14, R14, 0x1a0 ;  /* 0x000001a00e0e7836 */ /* 0x000fe20000000000 */
[----:B------:R-:W-:Y:S01]  /*07a0*/  MOV R102, 0xff7fffff ;  /* 0xff7fffff00667802 */ /* 0x000fe20000000f00 */
[----:B------:R-:W-:Y:S01]  /*07b0*/  IMAD.WIDE.U32 R12, R29, 0x4, RZ ;  /* 0x000000041d0c7825 */ /* 0x000fe200078e00ff */
[----:B------:R-:W-:Y:S01]  /*07c0*/  LOP3.LUT R20, R20, 0x3c, RZ, 0xc0, !PT ;  /* 0x0000003c14147812 */ /* 0x000fe200078ec0ff */
[----:B------:R-:W3:Y:S01]  /*07d0*/  LDS.128 R8, [R87+0x10] ;  /* 0x0000100057087984 */ /* 0x000ee20000000c00 */
[----:B------:R-:W-:-:S03]  /*07e0*/  LEA R14, R3, R14, 0x18 ;  /* 0x0000000e030e7211 */ /* 0x000fc600078ec0ff */
[----:B------:R-:W4:Y:S04]  /*07f0*/  LDS.128 R16, [R87+0x20] ;  /* 0x0000200057107984 */ /* 0x000f280000000c00 */
[----:B------:R-:W4:Y:S01]  /*0800*/  LDS.128 R24, [R87+0x30] ;  /* 0x0000300057187984 */ /* 0x000f220000000c00 */
[----:B0-----:R-:W-:-:S06]  /*0810*/  UIMAD UR4, UR17, UR4, URZ ;  /* 0x00000004110472a4 */ /* 0x001fcc000f8e02ff */
[----:B------:R-:W-:-:S04]  /*0820*/  IMAD.U32 R15, RZ, RZ, UR4 ;  /* 0x00000004ff0f7e24 */ /* 0x000fc8000f8e00ff */
[----:B------:R-:W-:Y:S01]  /*0830*/  IMAD.WIDE R12, R15, 0x4, R12 ;  /* 0x000000040f0c7825 */ /* 0x000fe200078e020c */
[----:B------:R-:W-:-:S03]  /*0840*/  SHF.L.U32 R15, R31, 0x4, RZ ;  /* 0x000000041f0f7819 */ /* 0x000fc600000006ff */
[----:B------:R-:W-:Y:S01]  /*0850*/  IMAD R31, R31, 0x40, R20 ;  /* 0x000000401f1f7824 */ /* 0x000fe200078e0214 */
[----:B------:R-:W-:Y:S01]  /*0860*/  LOP3.LUT R15, R15, UR14, RZ, 0xfc, !PT ;  /* 0x0000000e0f0f7c12 */ /* 0x000fe2000f8efcff */
[----:B------:R-:W0:Y:S01]  /*0870*/  LDS.128 R20, [R87+0x40] ;  /* 0x0000400057147984 */ /* 0x000e220000000c00 */
[----:B--2---:R-:W-:Y:S01]  /*0880*/  IADD3 R30, P0, PT, R12, UR6, RZ ;  /* 0x000000060c1e7c10 */ /* 0x004fe2000ff1e0ff */
[----:B------:R-:W-:Y:S01]  /*0890*/  IMAD.IADD R31, R31, 0x1, R14 ;  /* 0x000000011f1f7824 */ /* 0x000fe200078e020e */
[----:B------:R-:W-:Y:S02]  /*08a0*/  LOP3.LUT R50, R15, 0xf, R50, 0xf8, !PT ;  /* 0x0000000f0f327812 */ /* 0x000fe400078ef832 */
[----:B------:R-:W-:Y:S02]  /*08b0*/  IADD3.X R33, PT, PT, R13, UR7, RZ, P0, !PT ;  /* 0x000000070d217c10 */ /* 0x000fe400087fe4ff */
[----:B------:R-:W2:Y:S01]  /*08c0*/  LDS.128 R12, [R87+0x50] ;  /* 0x00005000570c7984 */ /* 0x000ea20000000c00 */
[----:B------:R-:W-:Y:S01]  /*08d0*/  VIADD R111, R50, -UR11 ;  /* 0x8000000b326f7c36 */ /* 0x000fe20008000000 */
[C---:B-1----:R-:W-:Y:S01]  /*08e0*/  PRMT R48, R4.reuse, 0x7632, R48 ;  /* 0x0000763204307816 */ /* 0x042fe20000000030 */
[C---:B------:R-:W-:Y:S01]  /*08f0*/  IMAD.U32 R34, R5.reuse, 0x10000, RZ ;  /* 0x0001000005227824 */ /* 0x040fe200078e00ff */
[----:B------:R-:W-:Y:S01]  /*0900*/  SHF.L.U32 R32, R4, 0x10, RZ ;  /* 0x0000001004207819 */ /* 0x000fe200000006ff */
        /* <DEDUP_REMOVED lines=22> */
[----:B------:R-:W1:Y:S01]  /*0a70*/  LDS.128 R4, [R87+0x60] ;  /* 0x0000600057047984 */ /* 0x000e620000000c00 */
[----:B------:R-:W-:Y:S01]  /*0a80*/  PRMT R62, R18, 0x7632, R62 ;  /* 0x00007632123e7816 */ /* 0x000fe2000000003e */
[----:B------:R-:W-:Y:S01]  /*0a90*/  IMAD.U32 R48, R48, 0x10000, RZ ;  /* 0x0001000030307824 */ /* 0x000fe200078e00ff */
[----:B------:R-:W-:Y:S01]  /*0aa0*/  PRMT R64, R19, 0x7632, R64 ;  /* 0x0000763213407816 */ /* 0x000fe20000000040 */
[----:B------:R-:W3:Y:S01]  /*0ab0*/  LDS.128 R8, [R87+0x70] ;  /* 0x0000700057087984 */ /* 0x000ee20000000c00 */
[C---:B------:R-:W-:Y:S01]  /*0ac0*/  PRMT R66, R24.reuse, 0x7632, R66 ;  /* 0x0000763218427816 */ /* 0x040fe20000000042 */
[----:B0-----:R-:W-:Y:S01]  /*0ad0*/  IMAD.U32 R61, R21, 0x10000, RZ ;  /* 0x00010000153d7824 */ /* 0x001fe200078e00ff */
[----:B------:R-:W-:Y:S01]  /*0ae0*/  SHF.L.U32 R45, R24, 0x10, RZ ;  /* 0x00000010182d7819 */ /* 0x000fe200000006ff */
[----:B------:R-:W-:Y:S01]  /*0af0*/  IMAD.U32 R63, R22, 0x10000, RZ ;  /* 0x00010000163f7824 */ /* 0x000fe200078e00ff */
[----:B------:R-:W-:Y:S01]  /*0b00*/  PRMT R68, R25, 0x7632, R68 ;  /* 0x0000763219447816 */ /* 0x000fe20000000044 */
[----:B------:R-:W-:Y:S01]  /*0b10*/  IMAD.U32 R65, R23, 0x10000, RZ ;  /* 0x0001000017417824 */ /* 0x000fe200078e00ff */
[----:B------:R-:W-:Y:S01]  /*0b20*/  PRMT R70, R26, 0x7632, R70 ;  /* 0x000076321a467816 */ /* 0x000fe20000000046 */
[----:B------:R-:W0:Y:S01]  /*0b30*/  LDS.128 R16, [R87+0x80] ;  /* 0x0000800057107984 */ /* 0x000e220000000c00 */
[C---:B--2---:R-:W-:Y:S01]  /*0b40*/  PRMT R78, R12.reuse, 0x7632, R78 ;  /* 0x000076320c4e7816 */ /* 0x044fe2000000004e */
[C---:B------:R-:W-:Y:S01]  /*0b50*/  IMAD.U32 R69, R13.reuse, 0x10000, RZ ;  /* 0x000100000d457824 */ /* 0x040fe200078e00ff */
[----:B------:R-:W-:Y:S01]  /*0b60*/  SHF.L.U32 R67, R12, 0x10, RZ ;  /* 0x000000100c437819 */ /* 0x000fe200000006ff */
[C---:B------:R-:W-:Y:S01]  /*0b70*/  IMAD.U32 R71, R14.reuse, 0x10000, RZ ;  /* 0x000100000e477824 */ /* 0x040fe200078e00ff */
[----:B------:R-:W-:Y:S01]  /*0b80*/  PRMT R79, R13, 0x7632, R79 ;  /* 0x000076320d4f7816 */ /* 0x000fe2000000004f */
[----:B------:R-:W-:Y:S01]  /*0b90*/  IMAD.U32 R73, R15, 0x10000, RZ ;  /* 0x000100000f497824 */ /* 0x000fe200078e00ff */
[----:B------:R-:W-:Y:S01]  /*0ba0*/  PRMT R80, R14, 0x7632, R80 ;  /* 0x000076320e507816 */ /* 0x000fe20000000050 */
[----:B------:R-:W-:Y:S01]  /*0bb0*/  IMAD.U32 R51, R51, 0x10000, RZ ;  /* 0x0001000033337824 */ /* 0x000fe200078e00ff */
[----:B------:R-:W-:Y:S01]  /*0bc0*/  PRMT R81, R15, 0x7632, R81 ;  /* 0x000076320f517816 */ /* 0x000fe20000000051 */
[----:B------:R-:W-:Y:S01]  /*0bd0*/  IMAD.U32 R52, R52, 0x10000, RZ ;  /* 0x0001000034347824 */ /* 0x000fe200078e00ff */
[----:B------:R-:W2:Y:S01]  /*0be0*/  LDS.128 R12, [R87+0xb0] ;  /* 0x0000b000570c7984 */ /* 0x000ea20000000c00 */
[----:B------:R-:W-:Y:S01]  /*0bf0*/  PRMT R72, R27, 0x7632, R72 ;  /* 0x000076321b487816 */ /* 0x000fe20000000048 */
[----:B------:R-:W-:Y:S01]  /*0c00*/  IMAD.U32 R54, R54, 0x10000, RZ ;  /* 0x0001000036367824 */ /* 0x000fe200078e00ff */
[C---:B------:R-:W-:Y:S01]  /*0c10*/  PRMT R74, R20.reuse, 0x7632, R74 ;  /* 0x00007632144a7816 */ /* 0x040fe2000000004a */
[----:B------:R-:W4:Y:S01]  /*0c20*/  LDS.128 R24, [R87+0x90] ;  /* 0x0000900057187984 */ /* 0x000f220000000c00 */
        /* <DEDUP_REMOVED lines=8> */
[----:B------:R3:W4:Y:S01]  /*0cb0*/  LDS.128 R20, [R87+0xa0] ;  /* 0x0000a00057147984 */ /* 0x0007220000000c00 */
[----:B------:R-:W-:Y:S01]  /*0cc0*/  SHF.L.U32 R53, R53, 0x10, RZ ;  /* 0x0000001035357819 */ /* 0x000fe200000006ff */
[----:B------:R-:W-:Y:S01]  /*0cd0*/  IMAD.U32 R62, R62, 0x10000, RZ ;  /* 0x000100003e3e7824 */ /* 0x000fe200078e00ff */
[----:B------:R-:W-:Y:S01]  /*0ce0*/  SHF.L.U32 R57, R57, 0x10, RZ ;  /* 0x0000001039397819 */ /* 0x000fe200000006ff */
[----:B------:R-:W-:Y:S01]  /*0cf0*/  IMAD.U32 R66, R66, 0x10000, RZ ;  /* 0x0001000042427824 */ /* 0x000fe200078e00ff */
[----:B-1----:R-:W-:Y:S01]  /*0d00*/  PRMT R82, R4, 0x7632, R82 ;  /* 0x0000763204527816 */ /* 0x002fe20000000052 */
[----:B------:R-:W-:Y:S01]  /*0d10*/  IMAD.U32 R68, R68, 0x10000, RZ ;  /* 0x0001000044447824 */ /* 0x000fe200078e00ff */
[C---:B------:R-:W-:Y:S01]  /*0d20*/  PRMT R83, R5.reuse, 0x7632, R83 ;  /* 0x0000763205537816 */ /* 0x040fe20000000053 */
[----:B------:R-:W-:Y:S01]  /*0d30*/  IMAD.U32 R5, R5, 0x10000, RZ ;  /* 0x0001000005057824 */ /* 0x000fe200078e00ff */
[C---:B------:R-:W-:Y:S01]  /*0d40*/  PRMT R84, R6.reuse, 0x7632, R84 ;  /* 0x0000763206547816 */ /* 0x040fe20000000054 */
[----:B------:R-:W-:Y:S01]  /*0d50*/  IMAD.U32 R6, R6, 0x10000, RZ ;  /* 0x0001000006067824 */ /* 0x000fe200078e00ff */
[----:B---3--:R-:W-:Y:S01]  /*0d60*/  PRMT R86, R8, 0x7632, R86 ;  /* 0x0000763208567816 */ /* 0x008fe20000000056 */
        /* <DEDUP_REMOVED lines=15> */
[C---:B--2---:R-:W-:Y:S01]  /*0e60*/  PRMT R107, R12.reuse, 0x7632, R107 ;  /* 0x000076320c6b7816 */ /* 0x044fe2000000006b */
[C---:B------:R-:W-:Y:S01]  /*0e70*/  IMAD.U32 R97, R13.reuse, 0x10000, RZ ;  /* 0x000100000d617824 */ /* 0x040fe200078e00ff */
[----:B------:R-:W-:Y:S01]  /*0e80*/  SHF.L.U32 R95, R12, 0x10, RZ ;  /* 0x000000100c5f7819 */ /* 0x000fe200000006ff */
[----:B------:R-:W-:Y:S01]  /*0e90*/  IMAD.U32 R99, R14, 0x10000, RZ ;  /* 0x000100000e637824 */ /* 0x000fe200078e00ff */
[----:B------:R-:W-:Y:S01]  /*0ea0*/  PRMT R12, R13, 0x7632, R12 ;  /* 0x000076320d0c7816 */ /* 0x000fe2000000000c */
[----:B------:R-:W-:Y:S01]  /*0eb0*/  IMAD.U32 R101, R15, 0x10000, RZ ;  /* 0x000100000f657824 */ /* 0x000fe200078e00ff */
[----:B----4-:R-:W-:Y:S01]  /*0ec0*/  PRMT R94, R24, 0x7632, R94 ;  /* 0x00007632185e7816 */ /* 0x010fe2000000005e */
        /* <DEDUP_REMOVED lines=55> */
[----:B------:R-:W-:-:S07]  /*1240*/  VIADD R50, R50, 0x1 ;  /* 0x0000000132327836 */ /* 0x000fce0000000000 */
.L_x_18545:
[----:B------:R-:W-:Y:S01]  /*1250*/  IMAD.MOV.U32 R13, RZ, RZ, R33 ;  /* 0x000000ffff0d7224 */ /* 0x000fe200078e0021 */
[----:B------:R-:W-:-:S05]  /*1260*/  MOV R12, R30 ;  /* 0x0000001e000c7202 */ /* 0x000fca0000000f00 */
[----:B------:R-:W2:Y:S01]  /*1270*/  LDG.E.CONSTANT R13, desc[UR12][R12.64] ;  /* 0x0000000c0c0d7981 */ /* 0x000ea2000c1e9900 */
[----:B------:R-:W-:Y:S02]  /*1280*/  IMAD.SHL.U32 R113, R0, 0x4, RZ ;  /* 0x0000000400717824 */ /* 0x000fe400078e00ff */
[----:B------:R-:W-:-:S03]  /*1290*/  IMAD R15, R28, UR5, RZ ;  /* 0x000000051c0f7c24 */ /* 0x000fc6000f8e02ff */
[C---:B------:R-:W-:Y:S02]  /*12a0*/  LOP3.LUT R14, R113.reuse, 0x78, RZ, 0xc0, !PT ;  /* 0x00000078710e7812 */ /* 0x040fe400078ec0ff */
[----:B------:R-:W-:Y:S02]  /*12b0*/  LOP3.LUT R113, R113, 0x4, RZ, 0xc0, !PT ;  /* 0x0000000471717812 */ /* 0x000fe400078ec0ff */
[----:B------:R-:W-:-:S04]  /*12c0*/  IADD3 R14, P0, PT, R15, R14, RZ ;  /* 0x0000000e0f0e7210 */ /* 0x000fc80007f1e0ff */
[----:B------:R-:W-:-:S03]  /*12d0*/  LEA.HI.X.SX32 R15, R15, RZ, 0x1, P0 ;  /* 0x000000ff0f0f7211 */ /* 0x000fc600000f0eff */
[----:B--2---:R-:W-:-:S03]  /*12e0*/  IMAD.WIDE R14, R13, UR8, R14 ;  /* 0x000000080d0e7c25 */ /* 0x004fc6000f8e020e */
[----:B------:R-:W-:-:S04]  /*12f0*/  IADD3 R113, P0, PT, R14, R113, RZ ;  /* 0x000000710e717210 */ /* 0x000fc80007f1e0ff */
[----:B------:R-:W-:Y:S02]  /*1300*/  IADD3.X R14, PT, PT, RZ, R15, RZ, P0, !PT ;  /* 0x0000000fff0e7210 */ /* 0x000fe400007fe4ff */
        /* <DEDUP_REMOVED lines=9> */
[----:B------:R-:W4:Y:S01]  /*13a0*/  LDG.E.CONSTANT R116, desc[UR12][R12.64+0x700] ;  /* 0x0007000c0c747981 */ /* 0x000f22000c1e9900 */
[C---:B--2---:R-:W-:Y:S01]  /*13b0*/  PRMT R117, R115.reuse, 0x7632, R117 ;  /* 0x0000763273757816 */ /* 0x044fe20000000075 */
[----:B------:R-:W-:-:S04]  /*13c0*/  IMAD.U32 R120, R115, 0x10000, RZ ;  /* 0x0001000073787824 */ /* 0x000fc800078e00ff */
[----:B------:R-:W-:Y:S02]  /*13d0*/  IMAD.U32 R121, R117, 0x10000, RZ ;  /* 0x0001000075797824 */ /* 0x000fe400078e00ff */
[----:B------:R-:W2:Y:S01]  /*13e0*/  LDG.E.CONSTANT R117, desc[UR12][R12.64+0x800] ;  /* 0x0008000c0c757981 */ /* 0x000ea2000c1e9900 */
[C---:B---3--:R-:W-:Y:S01]  /*13f0*/  SHF.L.U32 R119, R14.reuse, 0x10, RZ ;  /* 0x000000100e777819 */ /* 0x048fe200000006ff */
[----:B------:R-:W-:Y:S01]  /*1400*/  FMUL.FTZ R123, R35, R120 ;  /* 0x00000078237b7220 */ /* 0x000fe20000410000 */
[----:B------:R-:W-:Y:S01]  /*1410*/  PRMT R115, R14, 0x7632, R115 ;  /* 0x000076320e737816 */ /* 0x000fe20000000073 */
[----:B------:R-:W-:Y:S01]  /*1420*/  FMUL.FTZ R121, R52, R121 ;  /* 0x0000007934797220 */ /* 0x000fe20000410000 */
[----:B------:R-:W3:Y:S01]  /*1430*/  LDG.E.CONSTANT R14, desc[UR12][R12.64+0x900] ;  /* 0x0009000c0c0e7981 */ /* 0x000ee2000c1e9900 */
[----:B------:R-:W-:Y:S01]  /*1440*/  FFMA.FTZ R120, R32, R119, R123 ;  /* 0x0000007720787223 */ /* 0x000fe2000001007b */
[C---:B----4-:R-:W-:Y:S01]  /*1450*/  PRMT R119, R15.reuse, 0x7632, R119 ;  /* 0x000076320f777816 */ /* 0x050fe20000000077 */
[----:B------:R-:W-:-:S02]  /*1460*/  IMAD.U32 R15, R15, 0x10000, RZ ;  /* 0x000100000f0f7824 */ /* 0x000fc400078e00ff */
[----:B------:R-:W-:Y:S02]  /*1470*/  IMAD.U32 R115, R115, 0x10000, RZ ;  /* 0x0001000073737824 */ /* 0x000fe400078e00ff */
[----:B------:R-:W-:Y:S02]  /*1480*/  FFMA.FTZ R120, R37, R15, R120 ;  /* 0x0000000f25787223 */ /* 0x000fe40000010078 */
[----:B------:R-:W4:Y:S01]  /*1490*/  LDG.E.CONSTANT R15, desc[UR12][R12.64+0xa00] ;  /* 0x000a000c0c0f7981 */ /* 0x000f22000c1e9900 */
[----:B------:R-:W-:Y:S01]  /*14a0*/  SHF.L.U32 R119, R119, 0x10, RZ ;  /* 0x0000001077777819 */ /* 0x000fe200000006ff */
[----:B------:R-:W-:-:S04]  /*14b0*/  FFMA.FTZ R115, R48, R115, R121 ;  /* 0x0000007330737223 */ /* 0x000fc80000010079 */
[----:B------:R-:W-:Y:S01]  /*14c0*/  FFMA.FTZ R115, R54, R119, R115 ;  /* 0x0000007736737223 */ /* 0x000fe20000010073 */
[C---:B------:R-:W-:Y:S01]  /*14d0*/  PRMT R119, R113.reuse, 0x7632, R119 ;  /* 0x0000763271777816 */ /* 0x040fe20000000077 */
[----:B------:R-:W-:-:S04]  /*14e0*/  IMAD.U32 R113, R113, 0x10000, RZ ;  /* 0x0001000071717824 */ /* 0x000fc800078e00ff */
[----:B------:R-:W-:Y:S02]  /*14f0*/  FFMA.FTZ R120, R39, R113, R120 ;  /* 0x0000007127787223 */ /* 0x000fe40000010078 */
[----:B------:R-:W4:Y:S01]  /*1500*/  LDG.E.CONSTANT R113, desc[UR12][R12.64+0xb00] ;  /* 0x000b000c0c717981 */ /* 0x000f22000c1e9900 */
[----:B------:R-:W-:-:S04]  /*1510*/  IMAD.U32 R119, R119, 0x10000, RZ ;  /* 0x0001000077777824 */ /* 0x000fc800078e00ff */
[----:B------:R-:W-:Y:S01]  /*1520*/  FFMA.FTZ R115, R56, R119, R115 ;  /* 0x0000007738737223 */ /* 0x000fe20000010073 */
[C---:B------:R-:W-:Y:S02]  /*1530*/  PRMT R119, R114.reuse, 0x7632, R119 ;  /* 0x0000763272777816 */ /* 0x040fe40000000077 */
[----:B------:R-:W-:-:S03]  /*1540*/  SHF.L.U32 R114, R114, 0x10, RZ ;  /* 0x0000001072727819 */ /* 0x000fc600000006ff */
[----:B------:R-:W-:-:S04]  /*1550*/  IMAD.U32 R119, R119, 0x10000, RZ ;  /* 0x0001000077777824 */ /* 0x000fc800078e00ff */
[----:B------:R-:W-:Y:S01]  /*1560*/  FFMA.FTZ R115, R58, R119, R115 ;  /* 0x000000773a737223 */ /* 0x000fe20000010073 */
[C---:B------:R-:W-:Y:S01]  /*1570*/  PRMT R119, R112.reuse, 0x7632, R119 ;  /* 0x0000763270777816 */ /* 0x040fe20000000077 */
[----:B------:R-:W-:Y:S02]  /*1580*/  FFMA.FTZ R120, R41, R114, R120 ;  /* 0x0000007229787223 */ /* 0x000fe40000010078 */
[----:B------:R-:W4:Y:S01]  /*1590*/  LDG.E.CONSTANT R114, desc[UR12][R12.64+0xc00] ;  /* 0x000c000c0c727981 */ /* 0x000f22000c1e9900 */
[----:B------:R-:W-:Y:S01]  /*15a0*/  SHF.L.U32 R119, R119, 0x10, RZ ;  /* 0x0000001077777819 */ /* 0x000fe200000006ff */
[----:B------:R-:W-:-:S04]  /*15b0*/  IMAD.U32 R112, R112, 0x10000, RZ ;  /* 0x0001000070707824 */ /* 0x000fc800078e00ff */
[----:B------:R-:W-:Y:S02]  /*15c0*/  FFMA.FTZ R119, R62, R119, R115 ;  /* 0x000000773e777223 */ /* 0x000fe40000010073 */
[----:B------:R-:W4:Y:S01]  /*15d0*/  LDG.E.CONSTANT R115, desc[UR12][R12.64+0xd00] ;  /* 0x000d000c0c737981 */ /* 0x000f22000c1e9900 */
[----:B------:R-:W-:Y:S01]  /*15e0*/  FFMA.FTZ R120, R43, R112, R120 ;  /* 0x000000702b787223 */ /* 0x000fe20000010078 */
[C---:B------:R-:W-:Y:S01]  /*15f0*/  IMAD.U32 R112, R118.reuse, 0x10000, RZ ;  /* 0x0001000076707824 */ /* 0x040fe200078e00ff */
[----:B------:R-:W-:-:S03]  /*1600*/  PRMT R118, R118, 0x7632, R118 ;  /* 0x0000763276767816 */ /* 0x000fc60000000076 */
[----:B------:R-:W-:Y:S02]  /*1610*/  FFMA.FTZ R120, R45, R112, R120 ;  /* 0x000000702d787223 */ /* 0x000fe40000010078 */
[----:B------:R-:W-:Y:S01]  /*1620*/  IMAD.U32 R118, R118, 0x10000, RZ ;  /* 0x0001000076767824 */ /* 0x000fe200078e00ff */
[----:B------:R-:W4:Y:S03]  /*1630*/  LDG.E.CONSTANT R112, desc[UR12][R12.64+0xe00] ;  /* 0x000e000c0c707981 */ /* 0x000f26000c1e9900 */
[----:B------:R-:W-:Y:S01]  /*1640*/  FFMA.FTZ R119, R66, R118, R119 ;  /* 0x0000007642777223 */ /* 0x000fe20000010077 */
[C---:B------:R-:W-:Y:S02]  /*1650*/  PRMT R118, R116.reuse, 0x7632, R118 ;  /* 0x0000763274767816 */ /* 0x040fe40000000076 */
[----:B------:R-:W-:-:S03]  /*1660*/  SHF.L.U32 R116, R116, 0x10, RZ ;  /* 0x0000001074747819 */ /* 0x000fc600000006ff */
[----:B------:R-:W-:Y:S02]  /*1670*/  IMAD.U32 R118, R118, 0x10000, RZ ;  /* 0x0001000076767824 */ /* 0x000fe400078e00ff */
[----:B------:R-:W-:Y:S02]  /*1680*/  FFMA.FTZ R120, R47, R116, R120 ;  /* 0x000000742f787223 */ /* 0x000fe40000010078 */
[----:B------:R-:W4:Y:S01]  /*1690*/  LDG.E.CONSTANT R116, desc[UR12][R12.64+0xf00] ;  /* 0x000f000c0c747981 */ /* 0x000f22000c1e9900 */
[----:B------:R-:W-:Y:S01]  /*16a0*/  FFMA.FTZ R119, R70, R118, R119 ;  /* 0x0000007646777223 */ /* 0x000fe20000010077 */
[C---:B--2---:R-:W-:Y:S01]  /*16b0*/  PRMT R118, R117.reuse, 0x7632, R118 ;  /* 0x0000763275767816 */ /* 0x044fe20000000076 */
[----:B------:R-:W-:-:S03]  /*16c0*/  IMAD.U32 R117, R117, 0x10000, RZ ;  /* 0x0001000075757824 */ /* 0x000fc600078e00ff */
[----:B------:R-:W-:Y:S01]  /*16d0*/  SHF.L.U32 R118, R118, 0x10, RZ ;  /* 0x0000001076767819 */ /* 0x000fe200000006ff */
[----:B------:R-:W-:Y:S02]  /*16e0*/  FFMA.FTZ R120, R59, R117, R120 ;  /* 0x000000753b787223 */ /* 0x000fe40000010078 */
[----:B------:R-:W2:Y:S02]  /*16f0*/  LDG.E.CONSTANT R117, desc[UR12][R12.64+0x1000] ;  /* 0x0010000c0c757981 */ /* 0x000ea4000c1e9900 */
[----:B------:R-:W-:Y:S01]  /*1700*/  FFMA.FTZ R119, R74, R118, R119 ;  /* 0x000000764a777223 */ /* 0x000fe20000010077 */
[C---:B---3--:R-:W-:Y:S01]  /*1710*/  PRMT R118, R14.reuse, 0x7632, R118 ;  /* 0x000076320e767816 */ /* 0x048fe20000000076 */
[----:B------:R-:W-:-:S04]  /*1720*/  IMAD.U32 R14, R14, 0x10000, RZ ;  /* 0x000100000e0e7824 */ /* 0x000fc800078e00ff */
[----:B------:R-:W-:Y:S02]  /*1730*/  IMAD.U32 R118, R118, 0x10000, RZ ;  /* 0x0001000076767824 */ /* 0x000fe400078e00ff */
[----:B------:R-:W-:Y:S02]  /*1740*/  FFMA.FTZ R120, R63, R14, R120 ;  /* 0x0000000e3f787223 */ /* 0x000fe40000010078 */
[----:B------:R-:W3:Y:S01]  /*1750*/  LDG.E.CONSTANT R14, desc[UR12][R12.64+0x1100] ;  /* 0x0011000c0c0e7981 */ /* 0x000ee2000c1e9900 */
[----:B------:R-:W-:Y:S01]  /*1760*/  FFMA.FTZ R119, R76, R118, R119 ;  /* 0x000000764c777223 */ /* 0x000fe20000010077 */
[C---:B----4-:R-:W-:Y:S02]  /*1770*/  PRMT R118, R15.reuse, 0x7632, R118 ;  /* 0x000076320f767816 */ /* 0x050fe40000000076 */
[----:B------:R-:W-:-:S05]  /*1780*/  SHF.L.U32 R15, R15, 0x10, RZ ;  /* 0x000000100f0f7819 */ /* 0x000fca00000006ff */
[----:B------:R-:W-:Y:S02]  /*1790*/  FFMA.FTZ R120, R67, R15, R120 ;  /* 0x0000000f43787223 */ /* 0x000fe40000010078 */
[----:B------:R-:W4:Y:S01]  /*17a0*/  LDG.E.CONSTANT R15, desc[UR12][R12.64+0x1200] ;  /* 0x0012000c0c0f7981 */ /* 0x000f22000c1e9900 */
[----:B------:R-:W-:-:S04]  /*17b0*/  IMAD.U32 R118, R118, 0x10000, RZ ;  /* 0x0001000076767824 */ /* 0x000fc800078e00ff */
[----:B------:R-:W-:Y:S01]  /*17c0*/  FFMA.FTZ R119, R78, R118, R119 ;  /* 0x000000764e777223 */ /* 0x000fe20000010077 */
[----:B------:R-:W-:-:S04]  /*17d0*/  PRMT R118, R113, 0x7632, R118 ;  /* 0x0000763271767816 */ /* 0x000fc80000000076 */
[----:B------:R-:W-:-:S05]  /*17e0*/  SHF.L.U32 R118, R118, 0x10, RZ ;  /* 0x0000001076767819 */ /* 0x000fca00000006ff */
[----:B------:R-:W-:Y:S02]  /*17f0*/  FFMA.FTZ R121, R80, R118, R119 ;  /* 0x0000007650797223 */ /* 0x000fe40000010077 */
[----:B------:R-:W4:Y:S01]  /*1800*/  LDG.E.CONSTANT R119, desc[UR12][R12.64+0x1300] ;  /* 0x0013000c0c777981 */ /* 0x000f22000c1e9900 */
[----:B------:R-:W-:Y:S01]  /*1810*/  IMAD.U32 R113, R113, 0x10000, RZ ;  /* 0x0001000071717824 */ /* 0x000fe200078e00ff */
[C---:B------:R-:W-:Y:S01]  /*1820*/  PRMT R118, R114.reuse, 0x7632, R118 ;  /* 0x0000763272767816 */ /* 0x040fe20000000076 */
[----:B------:R-:W-:Y:S02]  /*1830*/  IMAD.U32 R114, R114, 0x10000, RZ ;  /* 0x0001000072727824 */ /* 0x000fe400078e00ff */
[----:B------:R-:W-:Y:S02]  /*1840*/  FFMA.FTZ R113, R71, R113, R120 ;  /* 0x0000007147717223 */ /* 0x000fe40000010078 */
[----:B------:R-:W-:Y:S01]  /*1850*/  IMAD.U32 R118, R118, 0x10000, RZ ;  /* 0x0001000076767824 */ /* 0x000fe200078e00ff */
[----:B------:R-:W4:Y:S01]  /*1860*/  LDG.E.CONSTANT R120, desc[UR12][R12.64+0x1400] ;  /* 0x0014000c0c787981 */ /* 0x000f22000c1e9900 */
[----:B------:R-:W-:Y:S01]  /*1870*/  FFMA.FTZ R113, R4, R114, R113 ;  /* 0x0000007204717223 */ /* 0x000fe20000010071 */
[C---:B------:R-:W-:Y:S01]  /*1880*/  PRMT R114, R115.reuse, 0x7632, R114 ;  /* 0x0000763273727816 */ /* 0x040fe20000000072 */
[----:B------:R-:W-:Y:S01]  /*1890*/  FFMA.FTZ R121, R82, R118, R121 ;  /* 0x0000007652797223 */ /* 0x000fe20000010079 */
[----:B------:R-:W-:Y:S01]  /*18a0*/  SHF.L.U32 R115, R115, 0x10, RZ ;  /* 0x0000001073737819 */ /* 0x000fe200000006ff */
[----:B------:R-:W4:Y:S02]  /*18b0*/  LDG.E.CONSTANT R118, desc[UR12][R12.64+0x204] ;  /* 0x0002040c0c767981 */ /* 0x000f24000c1e9900 */
[----:B------:R-:W-:-:S04]  /*18c0*/  IMAD.U32 R114, R114, 0x10000, RZ ;  /* 0x0001000072727824 */ /* 0x000fc800078e00ff */
[----:B------:R-:W-:Y:S01]  /*18d0*/  FFMA.FTZ R121, R84, R114, R121 ;  /* 0x0000007254797223 */ /* 0x000fe20000010079 */
[C---:B------:R-:W-:Y:S01]  /*18e0*/  IMAD.U32 R114, R112.reuse, 0x10000, RZ ;  /* 0x0001000070727824 */ /* 0x040fe200078e00ff */
[----:B------:R-:W-:-:S04]  /*18f0*/  PRMT R112, R112, 0x7632, R112 ;  /* 0x0000763270707816 */ /* 0x000fc80000000070 */
[----:B------:R-:W-:-:S05]  /*1900*/  SHF.L.U32 R112, R112, 0x10, RZ ;  /* 0x0000001070707819 */ /* 0x000fca00000006ff */
[----:B------:R-:W-:Y:S01]  /*1910*/  FFMA.FTZ R121, R86, R112, R121 ;  /* 0x0000007056797223 */ /* 0x000fe20000010079 */
[----:B------:R-:W-:Y:S01]  /*1920*/  PRMT R112, R116, 0x7632, R112 ;  /* 0x0000763274707816 */ /* 0x000fe20000000070 */
[----:B------:R-:W-:Y:S02]  /*1930*/  FFMA.FTZ R115, R6, R115, R113 ;  /* 0x0000007306737223 */ /* 0x000fe40000010071 */
[----:B------:R-:W4:Y:S02]  /*1940*/  LDG.E.CONSTANT R113, desc[UR12][R12.64+0x104] ;  /* 0x0001040c0c717981 */ /* 0x000f24000c1e9900 */
[----:B------:R-:W-:Y:S02]  /*1950*/  IMAD.U32 R112, R112, 0x10000, RZ ;  /* 0x0001000070707824 */ /* 0x000fe400078e00ff */
[----:B------:R-:W-:Y:S01]  /*1960*/  FFMA.FTZ R115, R8, R114, R115 ;  /* 0x0000007208737223 */ /* 0x000fe20000010073 */
[----:B------:R-:W-:Y:S01]  /*1970*/  IMAD.U32 R116, R116, 0x10000, RZ ;  /* 0x0001000074747824 */ /* 0x000fe200078e00ff */
[----:B------:R-:W4:Y:S01]  /*1980*/  LDG.E.CONSTANT R114, desc[UR12][R12.64+0x4] ;  /* 0x0000040c0c727981 */ /* 0x000f22000c1e9900 */
[----:B------:R-:W-:-:S02]  /*1990*/  FFMA.FTZ R121, R88, R112, R121 ;  /* 0x0000007058797223 */ /* 0x000fc40000010079 */
[----:B------:R-:W-:Y:S02]  /*19a0*/  FFMA.FTZ R115, R10, R116, R115 ;  /* 0x000000740a737223 */ /* 0x000fe40000010073 */
[----:B------:R-:W4:Y:S01]  /*19b0*/  LDG.E.CONSTANT R116, desc[UR12][R12.64+0x504] ;  /* 0x0005040c0c747981 */ /* 0x000f22000c1e9900 */
[C---:B--2---:R-:W-:Y:S02]  /*19c0*/  PRMT R112, R117.reuse, 0x7632, R112 ;  /* 0x0000763275707816 */ /* 0x044fe40000000070 */
[----:B------:R-:W-:-:S03]  /*19d0*/  SHF.L.U32 R117, R117, 0x10, RZ ;  /* 0x0000001075757819 */ /* 0x000fc600000006ff */
[----:B------:R-:W-:Y:S02]  /*19e0*/  IMAD.U32 R112, R112, 0x10000, RZ ;  /* 0x0001000070707824 */ /* 0x000fe400078e00ff */
[----:B------:R-:W-:Y:S02]  /*19f0*/  FFMA.FTZ R115, R16, R117, R115 ;  /* 0x0000007510737223 */ /* 0x000fe40000010073 */
[----:B------:R-:W-:Y:S01]  /*1a00*/  FFMA.FTZ R121, R90, R112, R121 ;  /* 0x000000705a797223 */ /* 0x000fe20000010079 */
[C---:B---3--:R-:W-:Y:S01]  /*1a10*/  PRMT R112, R14.reuse, 0x7632, R112 ;  /* 0x000076320e707816 */ /* 0x048fe20000000070 */
[----:B------:R-:W-:-:S04]  /*1a20*/  IMAD.U32 R14, R14, 0x10000, RZ ;  /* 0x000100000e0e7824 */ /* 0x000fc800078e00ff */
[----:B------:R-:W-:Y:S02]  /*1a30*/  FFMA.FTZ R117, R18, R14, R115 ;  /* 0x0000000e12757223 */ /* 0x000fe40000010073 */
[----:B------:R-:W2:Y:S01]  /*1a40*/  LDG.E.CONSTANT R115, desc[UR12][R12.64+0x304] ;  /* 0x0003040c0c737981 */ /* 0x000ea2000c1e9900 */
[C---:B----4-:R-:W-:Y:S01]  /*1a50*/  PRMT R14, R15.reuse, 0x7632, R14 ;  /* 0x000076320f0e7816 */ /* 0x050fe2000000000e */
[----:B------:R-:W-:-:S04]  /*1a60*/  IMAD.U32 R15, R15, 0x10000, RZ ;  /* 0x000100000f0f7824 */ /* 0x000fc800078e00ff */
[----:B------:R-:W-:Y:S02]  /*1a70*/  FFMA.FTZ R15, R24, R15, R117 ;  /* 0x0000000f180f7223 */ /* 0x000fe40000010075 */
[----:B------:R-:W3:Y:S01]  /*1a80*/  LDG.E.CONSTANT R117, desc[UR12][R12.64+0x404] ;  /* 0x0004040c0c757981 */ /* 0x000ee2000c1e9900 */
[----:B------:R-:W-:Y:S01]  /*1a90*/  SHF.L.U32 R112, R112, 0x10, RZ ;  /* 0x0000001070707819 */ /* 0x000fe200000006ff */
[----:B------:R-:W-:-:S04]  /*1aa0*/  IMAD.U32 R14, R14, 0x10000, RZ ;  /* 0x000100000e0e7824 */ /* 0x000fc800078e00ff */
[----:B------:R-:W-:-:S04]  /*1ab0*/  FFMA.FTZ R121, R92, R112, R121 ;  /* 0x000000705c797223 */ /* 0x000fc80000010079 */
[----:B------:R-:W-:Y:S01]  /*1ac0*/  FFMA.FTZ R121, R94, R14, R121 ;  /* 0x0000000e5e797223 */ /* 0x000fe20000010079 */
[C---:B------:R-:W-:Y:S02]  /*1ad0*/  PRMT R14, R119.reuse, 0x7632, R14 ;  /* 0x00007632770e7816 */ /* 0x040fe4000000000e */
[----:B------:R-:W-:-:S05]  /*1ae0*/  SHF.L.U32 R119, R119, 0x10, RZ ;  /* 0x0000001077777819 */ /* 0x000fca00000006ff */
[----:B------:R-:W-:Y:S02]  /*1af0*/  FFMA.FTZ R15, R26, R119, R15 ;  /* 0x000000771a0f7223 */ /* 0x000fe4000001000f */
[----:B------:R-:W4:Y:S01]  /*1b00*/  LDG.E.CONSTANT R119, desc[UR12][R12.64+0x604] ;  /* 0x0006040c0c777981 */ /* 0x000f22000c1e9900 */
[----:B------:R-:W-:Y:S01]  /*1b10*/  IMAD.U32 R14, R14, 0x10000, RZ ;  /* 0x000100000e0e7824 */ /* 0x000fe200078e00ff */
[C---:B------:R-:W-:Y:S01]  /*1b20*/  PRMT R112, R120.reuse, 0x7632, R112 ;  /* 0x0000763278707816 */ /* 0x040fe20000000070 */
[----:B------:R-:W-:Y:S02]  /*1b30*/  IMAD.U32 R120, R120, 0x10000, RZ ;  /* 0x0001000078787824 */ /* 0x000fe400078e00ff */
[----:B------:R-:W-:Y:S02]  /*1b40*/  FFMA.FTZ R14, R98, R14, R121 ;  /* 0x0000000e620e7223 */ /* 0x000fe40000010079 */
[----:B------:R-:W-:Y:S01]  /*1b50*/  FFMA.FTZ R15, R20, R120, R15 ;  /* 0x00000078140f7223 */ /* 0x000fe2000001000f */
[----:B------:R-:W-:Y:S01]  /*1b60*/  SHF.L.U32 R112, R112, 0x10, RZ ;  /* 0x0000001070707819 */ /* 0x000fe200000006ff */
[C---:B------:R-:W-:Y:S01]  /*1b70*/  IMAD.U32 R121, R113.reuse, 0x10000, RZ ;  /* 0x0001000071797824 */ /* 0x040fe200078e00ff */
[----:B------:R-:W-:-:S03]  /*1b80*/  PRMT R113, R113, 0x7632, R113 ;  /* 0x0000763271717816 */ /* 0x000fc60000000071 */
[----:B------:R-:W-:Y:S01]  /*1b90*/  FMUL.FTZ R123, R36, R121 ;  /* 0x00000079247b7220 */ /* 0x000fe20000410000 */
[C---:B------:R-:W-:Y:S01]  /*1ba0*/  IMAD.U32 R121, R114.reuse, 0x10000, RZ ;  /* 0x0001000072797824 */ /* 0x040fe200078e00ff */
[----:B------:R-:W-:Y:S02]  /*1bb0*/  PRMT R114, R114, 0x7632, R114 ;  /* 0x0000763272727816 */ /* 0x000fe40000000072 */
[----:B------:R-:W-:Y:S02]  /*1bc0*/  SHF.L.U32 R120, R113, 0x10, RZ ;  /* 0x0000001071787819 */ /* 0x000fe400000006ff */
[----:B------:R-:W-:Y:S01]  /*1bd0*/  PRMT R113, R118, 0x7632, R113 ;  /* 0x0000763276717816 */ /* 0x000fe20000000071 */
[----:B------:R-:W-:Y:S02]  /*1be0*/  IMAD.U32 R114, R114, 0x10000, RZ ;  /* 0x0001000072727824 */ /* 0x000fe400078e00ff */
[----:B------:R-:W-:Y:S01]  /*1bf0*/  FMUL.FTZ R120, R53, R120 ;  /* 0x0000007835787220 */ /* 0x000fe20000410000 */
[----:B------:R-:W-:Y:S01]  /*1c00*/  FFMA.FTZ R112, R103, R112, R14 ;  /* 0x0000007067707223 */ /* 0x000fe2000001000e */
[----:B------:R-:W-:Y:S01]  /*1c10*/  FFMA.FTZ R121, R34, R121, R123 ;  /* 0x0000007922797223 */ /* 0x000fe2000001007b */
[----:B------:R-:W4:Y:S01]  /*1c20*/  LDG.E.CONSTANT R14, desc[UR12][R12.64+0x704] ;  /* 0x0007040c0c0e7981 */ /* 0x000f22000c1e9900 */
[----:B------:R-:W-:Y:S01]  /*1c30*/  IMAD.U32 R118, R118, 0x10000, RZ ;  /* 0x0001000076767824 */ /* 0x000fe200078e00ff */
[----:B------:R-:W-:Y:S01]  /*1c40*/  SHF.L.U32 R113, R113, 0x10, RZ ;  /* 0x0000001071717819 */ /* 0x000fe200000006ff */
[----:B------:R-:W-:-:S02]  /*1c50*/  FFMA.FTZ R114, R51, R114, R120 ;  /* 0x0000007233727223 */ /* 0x000fc40000010078 */
[----:B------:R-:W-:Y:S02]  /*1c60*/  FFMA.FTZ R121, R38, R118, R121 ;  /* 0x0000007626797223 */ /* 0x000fe40000010079 */
[----:B------:R-:W-:Y:S02]  /*1c70*/  FFMA.FTZ R118, R55, R113, R114 ;  /* 0x0000007137767223 */ /* 0x000fe40000010072 */
[----:B------:R-:W4:Y:S01]  /*1c80*/  LDG.E.CONSTANT R114, desc[UR12][R12.64+0x804] ;  /* 0x0008040c0c727981 */ /* 0x000f22000c1e9900 */
[C---:B--2---:R-:W-:Y:S01]  /*1c90*/  PRMT R113, R115.reuse, 0x7632, R113 ;  /* 0x0000763273717816 */ /* 0x044fe20000000071 */
[----:B------:R-:W-:-:S04]  /*1ca0*/  IMAD.U32 R115, R115, 0x10000, RZ ;  /* 0x0001000073737824 */ /* 0x000fc800078e00ff */
[----:B------:R-:W-:Y:S02]  /*1cb0*/  IMAD.U32 R113, R113, 0x10000, RZ ;  /* 0x0001000071717824 */ /* 0x000fe400078e00ff */
[----:B------:R-:W-:Y:S02]  /*1cc0*/  FFMA.FTZ R121, R40, R115, R121 ;  /* 0x0000007328797223 */ /* 0x000fe40000010079 */
[----:B------:R-:W2:Y:S01]  /*1cd0*/  LDG.E.CONSTANT R115, desc[UR12][R12.64+0x904] ;  /* 0x0009040c0c737981 */ /* 0x000ea2000c1e9900 */
        /* <DEDUP_REMOVED lines=11> */
[----:B------:R-:W-:-:S05]  /*1d90*/  SHF.L.U32 R118, R118, 0x10, RZ ;  /* 0x0000001076767819 */ /* 0x000fca00000006ff */
[----:B------:R-:W-:Y:S01]  /*1da0*/  FFMA.FTZ R113, R64, R118, R113 ;  /* 0x0000007640717223 */ /* 0x000fe20000010071 */
[----:B----4-:R-:W-:-:S04]  /*1db0*/  IMAD.U32 R118, R119, 0x10000, RZ ;  /* 0x0001000077767824 */ /* 0x010fc800078e00ff */
[----:B------:R-:W-:Y:S02]  /*1dc0*/  FFMA.FTZ R120, R46, R118, R121 ;  /* 0x000000762e787223 */ /* 0x000fe40000010079 */
[----:B------:R-:W4:Y:S01]  /*1dd0*/  LDG.E.CONSTANT R118, desc[UR12][R12.64+0xc04] ;  /* 0x000c040c0c767981 */ /* 0x000f22000c1e9900 */
[----:B------:R-:W-:-:S05]  /*1de0*/  PRMT R119, R119, 0x7632, R119 ;  /* 0x0000763277777816 */ /* 0x000fca0000000077 */
[----:B------:R-:W-:-:S04]  /*1df0*/  IMAD.U32 R119, R119, 0x10000, RZ ;  /* 0x0001000077777824 */ /* 0x000fc800078e00ff */
[----:B------:R-:W-:Y:S01]  /*1e00*/  FFMA.FTZ R119, R68, R119, R113 ;  /* 0x0000007744777223 */ /* 0x000fe20000010071 */
[C---:B------:R-:W-:Y:S02]  /*1e10*/  SHF.L.U32 R113, R14.reuse, 0x10, RZ ;  /* 0x000000100e717819 */ /* 0x040fe400000006ff */
[----:B------:R-:W-:-:S05]  /*1e20*/  PRMT R14, R14, 0x7632, R14 ;  /* 0x000076320e0e7816 */ /* 0x000fca000000000e */
[----:B------:R-:W-:Y:S02]  /*1e30*/  IMAD.U32 R14, R14, 0x10000, RZ ;  /* 0x000100000e0e7824 */ /* 0x000fe400078e00ff */
[----:B------:R-:W-:Y:S02]  /*1e40*/  FFMA.FTZ R120, R49, R113, R120 ;  /* 0x0000007131787223 */ /* 0x000fe40000010078 */
[----:B------:R-:W4:Y:S01]  /*1e50*/  LDG.E.CONSTANT R113, desc[UR12][R12.64+0xd04] ;  /* 0x000d040c0c717981 */ /* 0x000f22000c1e9900 */
[--C-:B------:R-:W-:Y:S01]  /*1e60*/  FFMA.FTZ R14, R72, R14, R119.reuse ;  /* 0x0000000e480e7223 */ /* 0x100fe20000010077 */
[C---:B------:R-:W-:Y:S01]  /*1e70*/  PRMT R119, R114.reuse, 0x7632, R119 ;  /* 0x0000763272777816 */ /* 0x040fe20000000077 */
[----:B------:R-:W-:-:S04]  /*1e80*/  IMAD.U32 R114, R114, 0x10000, RZ ;  /* 0x0001000072727824 */ /* 0x000fc800078e00ff */
[----:B------:R-:W-:Y:S01]  /*1e90*/  FFMA.FTZ R114, R61, R114, R120 ;  /* 0x000000723d727223 */ /* 0x000fe20000010078 */
[----:B------:R-:W-:-:S05]  /*1ea0*/  SHF.L.U32 R119, R119, 0x10, RZ ;  /* 0x0000001077777819 */ /* 0x000fca00000006ff */
[----:B------:R-:W-:Y:S02]  /*1eb0*/  FFMA.FTZ R14, R75, R119, R14 ;  /* 0x000000774b0e7223 */ /* 0x000fe4000001000e */
[----:B------:R-:W4:Y:S01]  /*1ec0*/  LDG.E.CONSTANT R119, desc[UR12][R12.64+0x1500] ;  /* 0x0015000c0c777981 */ /* 0x000f22000c1e9900 */
[C---:B--2---:R-:W-:Y:S01]  /*1ed0*/  PRMT R120, R115.reuse, 0x7632, R120 ;  /* 0x0000763273787816 */ /* 0x044fe20000000078 */
[----:B------:R-:W-:-:S04]  /*1ee0*/  IMAD.U32 R115, R115, 0x10000, RZ ;  /* 0x0001000073737824 */ /* 0x000fc800078e00ff */
[----:B------:R-:W-:Y:S01]  /*1ef0*/  FFMA.FTZ R114, R65, R115, R114 ;  /* 0x0000007341727223 */ /* 0x000fe20000010072 */
[----:B------:R-:W-:Y:S01]  /*1f00*/  IMAD.U32 R120, R120, 0x10000, RZ ;  /* 0x0001000078787824 */ /* 0x000fe200078e00ff */
[C---:B---3--:R-:W-:Y:S02]  /*1f10*/  PRMT R115, R117.reuse, 0x7632, R115 ;  /* 0x0000763275737816 */ /* 0x048fe40000000073 */
[----:B------:R-:W-:Y:S01]  /*1f20*/  SHF.L.U32 R117, R117, 0x10, RZ ;  /* 0x0000001075757819 */ /* 0x000fe200000006ff */
[----:B------:R-:W-:Y:S02]  /*1f30*/  FFMA.FTZ R14, R77, R120, R14 ;  /* 0x000000784d0e7223 */ /* 0x000fe4000001000e */
[----:B------:R-:W-:Y:S01]  /*1f40*/  IMAD.U32 R115, R115, 0x10000, RZ ;  /* 0x0001000073737824 */ /* 0x000fe200078e00ff */
[----:B------:R-:W2:Y:S01]  /*1f50*/  LDG.E.CONSTANT R120, desc[UR12][R12.64+0xe04] ;  /* 0x000e040c0c787981 */ /* 0x000ea2000c1e9900 */
[----:B------:R-:W-:Y:S02]  /*1f60*/  FFMA.FTZ R114, R69, R117, R114 ;  /* 0x0000007545727223 */ /* 0x000fe40000010072 */
[----:B------:R-:W-:Y:S01]  /*1f70*/  FFMA.FTZ R14, R79, R115, R14 ;  /* 0x000000734f0e7223 */ /* 0x000fe2000001000e */
[----:B------:R-:W3:Y:S01]  /*1f80*/  LDG.E.CONSTANT R117, desc[UR12][R12.64+0xf04] ;  /* 0x000f040c0c757981 */ /* 0x000ee2000c1e9900 */
[----:B------:R-:W-:-:S04]  /*1f90*/  PRMT R115, R116, 0x7632, R115 ;  /* 0x0000763274737816 */ /* 0x000fc80000000073 */
[----:B------:R-:W-:Y:S01]  /*1fa0*/  SHF.L.U32 R115, R115, 0x10, RZ ;  /* 0x0000001073737819 */ /* 0x000fe200000006ff */
[----:B------:R-:W-:-:S04]  /*1fb0*/  IMAD.U32 R116, R116, 0x10000, RZ ;  /* 0x0001000074747824 */ /* 0x000fc800078e00ff */
[----:B------:R-:W-:Y:S02]  /*1fc0*/  FFMA.FTZ R14, R81, R115, R14 ;  /* 0x00000073510e7223 */ /* 0x000fe4000001000e */
[----:B------:R-:W3:Y:S01]  /*1fd0*/  LDG.E.CONSTANT R115, desc[UR12][R12.64+0x1004] ;  /* 0x0010040c0c737981 */ /* 0x000ee2000c1e9900 */
[----:B------:R-:W-:Y:S01]  /*1fe0*/  FFMA.FTZ R114, R73, R116, R114 ;  /* 0x0000007449727223 */ /* 0x000fe20000010072 */
[C---:B----4-:R-:W-:Y:S01]  /*1ff0*/  IMAD.U32 R116, R118.reuse, 0x10000, RZ ;  /* 0x0001000076747824 */ /* 0x050fe200078e00ff */
[----:B------:R-:W-:-:S03]  /*2000*/  PRMT R118, R118, 0x7632, R118 ;  /* 0x0000763276767816 */ /* 0x000fc60000000076 */
[----:B------:R-:W-:Y:S02]  /*2010*/  FFMA.FTZ R114, R5, R116, R114 ;  /* 0x0000007405727223 */ /* 0x000fe40000010072 */
[----:B------:R-:W4:Y:S01]  /*2020*/  LDG.E.CONSTANT R116, desc[UR12][R12.64+0x1104] ;  /* 0x0011040c0c747981 */ /* 0x000f22000c1e9900 */
[----:B------:R-:W-:-:S04]  /*2030*/  IMAD.U32 R118, R118, 0x10000, RZ ;  /* 0x0001000076767824 */ /* 0x000fc800078e00ff */
[----:B------:R-:W-:Y:S02]  /*2040*/  FFMA.FTZ R122, R83, R118, R14 ;  /* 0x00000076537a7223 */ /* 0x000fe4000001000e */
[----:B------:R-:W4:Y:S01]  /*2050*/  LDG.E.CONSTANT R14, desc[UR12][R12.64+0x1204] ;  /* 0x0012040c0c0e7981 */ /* 0x000f22000c1e9900 */
[C---:B------:R-:W-:Y:S02]  /*2060*/  SHF.L.U32 R118, R113.reuse, 0x10, RZ ;  /* 0x0000001071767819 */ /* 0x040fe400000006ff */
[----:B------:R-:W-:-:S03]  /*2070*/  PRMT R113, R113, 0x7632, R113 ;  /* 0x0000763271717816 */ /* 0x000fc60000000071 */
[----:B------:R-:W-:Y:S02]  /*2080*/  FFMA.FTZ R118, R7, R118, R114 ;  /* 0x0000007607767223 */ /* 0x000fe40000010072 */
[----:B------:R-:W-:Y:S02]  /*2090*/  IMAD.U32 R113, R113, 0x10000, RZ ;  /* 0x0001000071717824 */ /* 0x000fe400078e00ff */
[----:B------:R-:W-:Y:S02]  /*20a0*/  IMAD.U32 R114, R119, 0x10000, RZ ;  /* 0x0001000077727824 */ /* 0x000fe400078e00ff */
[----:B------:R-:W-:Y:S02]  /*20b0*/  FFMA.FTZ R122, R85, R113, R122 ;  /* 0x00000071557a7223 */ /* 0x000fe4000001007a */
[----:B------:R-:W-:Y:S01]  /*20c0*/  FFMA.FTZ R114, R22, R114, R15 ;  /* 0x0000007216727223 */ /* 0x000fe2000001000f */
[----:B------:R-:W-:-:S04]  /*20d0*/  PRMT R119, R119, 0x7632, R119 ;  /* 0x0000763277777816 */ /* 0x000fc80000000077 */
[----:B------:R-:W-:-:S05]  /*20e0*/  SHF.L.U32 R119, R119, 0x10, RZ ;  /* 0x0000001077777819 */ /* 0x000fca00000006ff */
[----:B------:R-:W-:Y:S01]  /*20f0*/  FFMA.FTZ R112, R105, R119, R112 ;  /* 0x0000007769707223 */ /* 0x000fe20000010070 */
[----:B--2---:R-:W-:Y:S02]  /*2100*/  PRMT R15, R120, 0x7632, R15 ;  /* 0x00007632780f7816 */ /* 0x004fe4000000000f */
[----:B---3--:R-:W-:-:S03]  /*2110*/  SHF.L.U32 R113, R117, 0x10, RZ ;  /* 0x0000001075717819 */ /* 0x008fc600000006ff */
[----:B------:R-:W-:Y:S01]  /*2120*/  IMAD.U32 R15, R15, 0x10000, RZ ;  /* 0x000100000f0f7824 */ /* 0x000fe200078e00ff */
[----:B------:R-:W-:Y:S01]  /*2130*/  PRMT R117, R117, 0x7632, R117 ;  /* 0x0000763275757816 */ /* 0x000fe20000000075 */
[----:B------:R-:W-:Y:S02]  /*2140*/  IMAD.U32 R120, R120, 0x10000, RZ ;  /* 0x0001000078787824 */ /* 0x000fe400078e00ff */
[----:B------:R-:W-:Y:S02]  /*2150*/  FFMA.FTZ R122, R87, R15, R122 ;  /* 0x0000000f577a7223 */ /* 0x000fe4000001007a */
[----:B------:R-:W-:Y:S01]  /*2160*/  IMAD.U32 R117, R117, 0x10000, RZ ;  /* 0x0001000075757824 */ /* 0x000fe200078e00ff */
[----:B------:R-:W2:Y:S01]  /*2170*/  LDG.E.CONSTANT R15, desc[UR12][R12.64+0x1304] ;  /* 0x0013040c0c0f7981 */ /* 0x000ea2000c1e9900 */
[----:B------:R-:W-:Y:S02]  /*2180*/  FFMA.FTZ R118, R9, R120, R118 ;  /* 0x0000007809767223 */ /* 0x000fe40000010076 */
[----:B------:R-:W-:Y:S01]  /*2190*/  FFMA.FTZ R122, R89, R117, R122 ;  /* 0x00000075597a7223 */ /* 0x000fe2000001007a */
[C---:B------:R-:W-:Y:S01]  /*21a0*/  PRMT R117, R115.reuse, 0x7632, R117 ;  /* 0x0000763273757816 */ /* 0x040fe20000000075 */
[----:B------:R-:W-:-:S02]  /*21b0*/  IMAD.U32 R119, R115, 0x10000, RZ ;  /* 0x0001000073777824 */ /* 0x000fc400078e00ff */
[----:B------:R-:W3:Y:S01]  /*21c0*/  LDG.E.CONSTANT R115, desc[UR12][R12.64+0x1404] ;  /* 0x0014040c0c737981 */ /* 0x000ee2000c1e9900 */
[----:B------:R-:W-:Y:S01]  /*21d0*/  SHF.L.U32 R117, R117, 0x10, RZ ;  /* 0x0000001075757819 */ /* 0x000fe200000006ff */
[----:B------:R-:W-:Y:S02]  /*21e0*/  FFMA.FTZ R118, R11, R113, R118 ;  /* 0x000000710b767223 */ /* 0x000fe40000010076 */
[----:B------:R-:W3:Y:S02]  /*21f0*/  LDG.E.CONSTANT R113, desc[UR12][R12.64+0x1600] ;  /* 0x0016000c0c717981 */ /* 0x000ee4000c1e9900 */
[----:B------:R-:W-:Y:S01]  /*2200*/  FFMA.FTZ R118, R17, R119, R118 ;  /* 0x0000007711767223 */ /* 0x000fe20000010076 */
[----:B------:R-:W-:Y:S01]  /*2210*/  FFMA.FTZ R122, R91, R117, R122 ;  /* 0x000000755b7a7223 */ /* 0x000fe2000001007a */
[C---:B----4-:R-:W-:Y:S01]  /*2220*/  PRMT R117, R116.reuse, 0x7632, R117 ;  /* 0x0000763274757816 */ /* 0x050fe20000000075 */
[----:B------:R-:W-:Y:S02]  /*2230*/  IMAD.U32 R119, R116, 0x10000, RZ ;  /* 0x0001000074777824 */ /* 0x000fe400078e00ff */
[----:B------:R-:W4:Y:S02]  /*2240*/  LDG.E.CONSTANT R116, desc[UR12][R12.64+0x1700] ;  /* 0x0017000c0c747981 */ /* 0x000f24000c1e9900 */
[----:B------:R-:W-:-:S02]  /*2250*/  IMAD.U32 R117, R117, 0x10000, RZ ;  /* 0x0001000075757824 */ /* 0x000fc400078e00ff */
[----:B------:R-:W-:Y:S02]  /*2260*/  FFMA.FTZ R120, R19, R119, R118 ;  /* 0x0000007713787223 */ /* 0x000fe40000010076 */
[----:B------:R-:W4:Y:S01]  /*2270*/  LDG.E.CONSTANT R118, desc[UR12][R12.64+0x1504] ;  /* 0x0015040c0c767981 */ /* 0x000f22000c1e9900 */
[----:B------:R-:W-:Y:S01]  /*2280*/  FFMA.FTZ R121, R93, R117, R122 ;  /* 0x000000755d797223 */ /* 0x000fe2000001007a */
[C---:B------:R-:W-:Y:S02]  /*2290*/  SHF.L.U32 R117, R14.reuse, 0x10, RZ ;  /* 0x000000100e757819 */ /* 0x040fe400000006ff */
[----:B------:R-:W4:Y:S03]  /*22a0*/  LDG.E.CONSTANT R119, desc[UR12][R12.64+0x1704] ;  /* 0x0017040c0c777981 */ /* 0x000f26000c1e9900 */
[----:B------:R-:W-:Y:S02]  /*22b0*/  FFMA.FTZ R120, R25, R117, R120 ;  /* 0x0000007519787223 */ /* 0x000fe40000010078 */
[----:B------:R3:W4:Y:S01]  /*22c0*/  LDG.E.CONSTANT R117, desc[UR12][R12.64+0x1604] ;  /* 0x0016040c0c757981 */ /* 0x000722000c1e9900 */
[----:B------:R-:W-:-:S05]  /*22d0*/  PRMT R14, R14, 0x7632, R14 ;  /* 0x000076320e0e7816 */ /* 0x000fca000000000e */
[----:B------:R-:W-:-:S04]  /*22e0*/  IMAD.U32 R14, R14, 0x10000, RZ ;  /* 0x000100000e0e7824 */ /* 0x000fc800078e00ff */
[----:B------:R-:W-:Y:S01]  /*22f0*/  FFMA.FTZ R121, R96, R14, R121 ;  /* 0x0000000e60797223 */ /* 0x000fe20000010079 */
[----:B------:R-:W-:Y:S01]  /*2300*/  UMOV UR4, 0xffffffff ;  /* 0xffffffff00047882 */ /* 0x000fe20000000000 */
[----:B-----5:R-:W-:Y:S02]  /*2310*/  FSETP.NEU.FTZ.AND P0, PT, R2, RZ, PT ;  /* 0x000000ff0200720b */ /* 0x020fe40003f1d000 */
[C---:B--2---:R-:W-:Y:S01]  /*2320*/  PRMT R14, R15.reuse, 0x7632, R14 ;  /* 0x000076320f0e7816 */ /* 0x044fe2000000000e */
[----:B------:R-:W-:-:S03]  /*2330*/  IMAD.U32 R15, R15, 0x10000, RZ ;  /* 0x000100000f0f7824 */ /* 0x000fc600078e00ff */
[----:B------:R-:W-:Y:S02]  /*2340*/  SHF.L.U32 R14, R14, 0x10, RZ ;  /* 0x000000100e0e7819 */ /* 0x000fe400000006ff */
[----:B---3--:R-:W-:Y:S01]  /*2350*/  PRMT R12, R115, 0x7632, R12 ;  /* 0x00007632730c7816 */ /* 0x008fe2000000000c */
[----:B------:R-:W-:Y:S02]  /*2360*/  FFMA.FTZ R120, R27, R15, R120 ;  /* 0x0000000f1b787223 */ /* 0x000fe40000010078 */
[----:B------:R-:W-:Y:S01]  /*2370*/  FFMA.FTZ R15, R100, R14, R121 ;  /* 0x0000000e640f7223 */ /* 0x000fe20000010079 */
[----:B------:R-:W-:Y:S02]  /*2380*/  IMAD.U32 R14, R113, 0x10000, RZ ;  /* 0x00010000710e7824 */ /* 0x000fe400078e00ff */
[----:B------:R-:W-:Y:S02]  /*2390*/  IMAD.U32 R12, R12, 0x10000, RZ ;  /* 0x000100000c0c7824 */ /* 0x000fe400078e00ff */
[----:B------:R-:W-:-:S02]  /*23a0*/  FFMA.FTZ R114, R95, R14, R114 ;  /* 0x0000000e5f727223 */ /* 0x000fc40000010072 */
[----:B------:R-:W-:Y:S01]  /*23b0*/  FFMA.FTZ R15, R104, R12, R15 ;  /* 0x0000000c680f7223 */ /* 0x000fe2000001000f */
[----:B----4-:R-:W-:-:S04]  /*23c0*/  IMAD.U32 R12, R116, 0x10000, RZ ;  /* 0x00010000740c7824 */ /* 0x010fc800078e00ff */
[----:B------:R-:W-:Y:S01]  /*23d0*/  FFMA.FTZ R114, R99, R12, R114 ;  /* 0x0000000c63727223 */ /* 0x000fe20000010072 */
[----:B------:R-:W-:Y:S02]  /*23e0*/  PRMT R12, R118, 0x7632, R12 ;  /* 0x00007632760c7816 */ /* 0x000fe4000000000c */
[----:B------:R-:W-:-:S03]  /*23f0*/  PRMT R113, R113, 0x7632, R113 ;  /* 0x0000763271717816 */ /* 0x000fc60000000071 */
[----:B------:R-:W-:Y:S01]  /*2400*/  IMAD.U32 R12, R12, 0x10000, RZ ;  /* 0x000100000c0c7824 */ /* 0x000fe200078e00ff */
[----:B------:R-:W-:-:S03]  /*2410*/  SHF.L.U32 R115, R115, 0x10, RZ ;  /* 0x0000001073737819 */ /* 0x000fc600000006ff */
[----:B------:R-:W-:Y:S01]  /*2420*/  FFMA.FTZ R15, R106, R12, R15 ;  /* 0x0000000c6a0f7223 */ /* 0x000fe2000001000f */
[----:B------:R-:W-:Y:S01]  /*2430*/  PRMT R12, R117, 0x7632, R12 ;  /* 0x00007632750c7816 */ /* 0x000fe2000000000c */
[----:B------:R-:W-:Y:S01]  /*2440*/  IMAD.U32 R113, R113, 0x10000, RZ ;  /* 0x0001000071717824 */ /* 0x000fe200078e00ff */
[----:B------:R-:W-:Y:S01]  /*2450*/  PRMT R116, R116, 0x7632, R116 ;  /* 0x0000763274747816 */ /* 0x000fe20000000074 */
[----:B------:R-:W-:Y:S01]  /*2460*/  FFMA.FTZ R120, R21, R115, R120 ;  /* 0x0000007315787223 */ /* 0x000fe20000010078 */
[----:B------:R-:W-:Y:S01]  /*2470*/  IMAD.U32 R118, R118, 0x10000, RZ ;  /* 0x0001000076767824 */ /* 0x000fe200078e00ff */
[----:B------:R-:W-:Y:S01]  /*2480*/  SHF.L.U32 R117, R117, 0x10, RZ ;  /* 0x0000001075757819 */ /* 0x000fe200000006ff */
[----:B------:R-:W-:Y:S01]  /*2490*/  IMAD.U32 R12, R12, 0x10000, RZ ;  /* 0x000100000c0c7824 */ /* 0x000fe200078e00ff */
[----:B------:R-:W-:Y:S01]  /*24a0*/  SHF.L.U32 R116, R116, 0x10, RZ ;  /* 0x0000001074747819 */ /* 0x000fe200000006ff */
[----:B------:R-:W-:Y:S01]  /*24b0*/  FFMA.FTZ R112, R107, R113, R112 ;  /* 0x000000716b707223 */ /* 0x000fe20000010070 */
[----:B------:R-:W-:Y:S01]  /*24c0*/  FFMA.FTZ R118, R23, R118, R120 ;  /* 0x0000007617767223 */ /* 0x000fe20000010078 */
[----:B------:R-:W-:Y:S01]  /*24d0*/  FFMA.FTZ R15, R108, R12, R15 ;  /* 0x0000000c6c0f7223 */ /* 0x000fe2000001000f */
[----:B------:R-:W-:Y:S01]  /*24e0*/  PRMT R12, R119, 0x7632, R12 ;  /* 0x00007632770c7816 */ /* 0x000fe2000000000c */
[----:B------:R-:W-:Y:S01]  /*24f0*/  FFMA.FTZ R13, R109, R116, R112 ;  /* 0x000000746d0d7223 */ /* 0x000fe20000010070 */
[----:B------:R-:W-:Y:S01]  /*2500*/  FFMA.FTZ R118, R97, R117, R118 ;  /* 0x0000007561767223 */ /* 0x000fe20000010076 */
[----:B------:R-:W-:Y:S01]  /*2510*/  IMAD.U32 R119, R119, 0x10000, RZ ;  /* 0x0001000077777824 */ /* 0x000fe200078e00ff */
[----:B------:R-:W-:Y:S01]  /*2520*/  SHF.L.U32 R12, R12, 0x10, RZ ;  /* 0x000000100c0c7819 */ /* 0x000fe200000006ff */
[----:B------:R-:W-:-:S02]  /*2530*/  FADD.FTZ R13, R114, R13 ;  /* 0x0000000d720d7221 */ /* 0x000fc40000010000 */
[----:B------:R-:W-:Y:S01]  /*2540*/  FFMA.FTZ R118, R101, R119, R118 ;  /* 0x0000007765767223 */ /* 0x000fe20000010076 */
[----:B------:R-:W-:Y:S01]  /*2550*/  LOP3.LUT R14, R0, 0x1, RZ, 0xc0, !PT ;  /* 0x00000001000e7812 */ /* 0x000fe200078ec0ff */
[----:B------:R-:W-:Y:S02]  /*2560*/  FFMA.FTZ R12, R110, R12, R15 ;  /* 0x0000000c6e0c7223 */ /* 0x000fe4000001000f */
[----:B------:R-:W-:Y:S01]  /*2570*/  FADD.FTZ R13, R118, R13 ;  /* 0x0000000d760d7221 */ /* 0x000fe20000010000 */
[----:B------:R-:W-:-:S03]  /*2580*/  ISETP.NE.U32.AND P1, PT, R14, 0x1, PT ;  /* 0x000000010e00780c */ /* 0x000fc60003f25070 */
[----:B------:R-:W-:Y:S01]  /*2590*/  FADD.FTZ R12, R12, R13 ;  /* 0x0000000d0c0c7221 */ /* 0x000fe20000010000 */
[----:B------:R-:W-:Y:S09]  /*25a0*/  BRA.DIV UR4, `(.L_x_18544) ;  /* 0x0000005a04c47947 */ /* 0x000ff2000b800000 */
[----:B------:R0:W1:Y:S02]  /*25b0*/  SHFL.BFLY PT, R13, R12, 0x1, 0x1f ;  /* 0x0c201f000c0d7f89 */ /* 0x00006400000e0000 */
.L_x_18606:
[----:B------:R-:W-:Y:S02]  /*25c0*/  VIADD R14, R111, 0x1 ;  /* 0x000000016f0e7836 */ /* 0x000fe40000000000 */
[----:B-1----:R-:W-:Y:S01]  /*25d0*/  FADD.FTZ R13, R12, R13 ;  /* 0x0000000d0c0d7221 */ /* 0x002fe20000010000 */
[----:B------:R-:W-:Y:S01]  /*25e0*/  IADD3 R29, PT, PT, R29, 0x4, RZ ;  /* 0x000000041d1d7810 */ /* 0x000fe20007ffe0ff */
[----:B------:R-:W-:Y:S01]  /*25f0*/  VIADD R111, R111, 0x40 ;  /* 0x000000406f6f7836 */ /* 0x000fe20000000000 */
[----:B------:R-:W-:-:S05]  /*2600*/  I2FP.F32.S32 R15, R14 ;  /* 0x0000000e000f7245 */ /* 0x000fca0000201400 */
[----:B------:R-:W-:-:S05]  /*2610*/  FMUL.FTZ R15, R15, R2 ;  /* 0x000000020f0f7220 */ /* 0x000fca0000410000 */
[----:B------:R-:W-:Y:S01]  /*2620*/  FSEL R14, R15, RZ, P0 ;  /* 0x000000ff0f0e7208 */ /* 0x000fe20000000000 */
[C---:B------:R-:W-:Y:S02]  /*2630*/  @P1 VIADD R15, R50.reuse, 0xffffffff ;  /* 0xffffffff320f1836 */ /* 0x040fe40000000000 */
        /* <DEDUP_REMOVED lines=12> */
.L_x_18543:
[----:B------:R-:W-:Y:S05]  /*2700*/  BSYNC B0 ;  /* 0x0000000000007941 */ /* 0x000fea0003800000 */
.L_x_18542:
[----:B------:R-:W-:Y:S01]  /*2710*/  UIADD3 UR4, UPT, UPT, -UR15, UR16, URZ ;  /* 0x000000100f047290 */ /* 0x000fe2000fffe1ff */
[----:B-----5:R-:W-:-:S03]  /*2720*/  MOV R2, 0x400 ;  /* 0x0000040000027802 */ /* 0x020fc60000000f00 */
[----:B------:R-:W-:-:S06]  /*2730*/  ULEA UR4, UR4, UR14, 0x4 ;  /* 0x0000000e04047291 */ /* 0x000fcc000f8e20ff */
[----:B------:R-:W-:Y:S01]  /*2740*/  IMAD.U32 R6, RZ, RZ, UR4 ;  /* 0x00000004ff067e24 */ /* 0x000fe2000f8e00ff */
[----:B------:R-:W-:-:S04]  /*2750*/  UMOV UR4, 0xffffffff ;  /* 0xffffffff00047882 */ /* 0x000fc80000000000 */
[----:B------:R-:W-:Y:S01]  /*2760*/  VIMNMX R6, PT, PT, R6, UR11, PT ;  /* 0x0000000b06067c48 */ /* 0x000fe2000bfe0100 */
[----:B------:R-:W-:Y:S06]  /*2770*/  BRA.DIV UR4, `(.L_x_18546) ;  /* 0x0000005a04787947 */ /* 0x000fec000b800000 */
[----:B------:R-:W0:Y:S02]  /*2780*/  SHFL.BFLY PT, R5, R102, 0x10, 0x1f ;  /* 0x0e001f0066057f89 */ /* 0x000e2400000e0000 */
[----:B0-----:R-:W-:-:S05]  /*2790*/  FMNMX.FTZ R5, R5, R102, !PT ;  /* 0x0000006605057209 */ /* 0x001fca0007810000 */
[----:B------:R-:W0:Y:S02]  /*27a0*/  SHFL.BFLY PT, R4, R5, 0x8, 0x1f ;  /* 0x0d001f0005047f89 */ /* 0x000e2400000e0000 */
[----:B0-----:R-:W-:-:S05]  /*27b0*/  FMNMX.FTZ R4, R5, R4, !PT ;  /* 0x0000000405047209 */ /* 0x001fca0007810000 */
[----:B------:R-:W0:Y:S02]  /*27c0*/  SHFL.BFLY PT, R7, R4, 0x4, 0x1f ;  /* 0x0c801f0004077f89 */ /* 0x000e2400000e0000 */
[----:B0-----:R-:W-:-:S05]  /*27d0*/  FMNMX.FTZ R7, R4, R7, !PT ;  /* 0x0000000704077209 */ /* 0x001fca0007810000 */
[----:B------:R0:W1:Y:S02]  /*27e0*/  SHFL.BFLY PT, R8, R7, 0x2, 0x1f ;  /* 0x0c401f0007087f89 */ /* 0x00006400000e0000 */
.L_x_18612:
[----:B------:R-:W-:Y:S01]  /*27f0*/  IADD3 R4, PT, PT, R2, 0x180, RZ ;  /* 0x0000018002047810 */ /* 0x000fe20007ffe0ff */
[----:B------:R-:W-:Y:S05]  /*2800*/  WARPSYNC.ALL ;  /* 0x0000000000007948 */ /* 0x000fea0003800000 */
[----:B------:R-:W-:Y:S02]  /*2810*/  LOP3.LUT P0, R12, R0, 0x1f, RZ, 0xc0, !PT ;  /* 0x0000001f000c7812 */ /* 0x000fe4000780c0ff */
[----:B------:R-:W-:Y:S02]  /*2820*/  SHF.R.U32.HI R13, RZ, 0x5, R0 ;  /* 0x00000005ff0d7819 */ /* 0x000fe40000011600 */
[----:B------:R-:W-:-:S02]  /*2830*/  LEA R4, R3, R4, 0x18 ;  /* 0x0000000403047211 */ /* 0x000fc400078ec0ff */
[----:B-1----:R-:W-:-:S03]  /*2840*/  FMNMX.FTZ R8, R7, R8, !PT ;  /* 0x0000000807087209 */ /* 0x002fc60007810000 */
[----:B0-----:R-:W-:-:S05]  /*2850*/  IMAD R7, R13, 0x4, R4 ;  /* 0x000000040d077824 */ /* 0x001fca00078e0204 */
[----:B------:R0:W-:Y:S01]  /*2860*/  @!P0 STS [R7], R8 ;  /* 0x0000000807008388 */ /* 0x0001e20000000800 */
[----:B------:R-:W-:Y:S01]  /*2870*/  BAR.SYNC.DEFER_BLOCKING 0x0 ;  /* 0x0000000000007b1d */ /* 0x000fe20000010000 */
[C---:B------:R-:W-:Y:S01]  /*2880*/  ISETP.GT.U32.AND P1, PT, R12.reuse, 0x3, PT ;  /* 0x000000030c00780c */ /* 0x040fe20003f24070 */
[----:B0-----:R-:W-:Y:S01]  /*2890*/  IMAD R8, R12, 0x4, R4 ;  /* 0x000000040c087824 */ /* 0x001fe200078e0204 */
[----:B------:R-:W-:Y:S01]  /*28a0*/  MOV R9, 0xff7fffff ;  /* 0xff7fffff00097802 */ /* 0x000fe20000000f00 */
[----:B------:R-:W-:Y:S02]  /*28b0*/  IMAD.MOV.U32 R11, RZ, RZ, RZ ;  /* 0x000000ffff0b7224 */ /* 0x000fe400078e00ff */
[----:B------:R-:W-:Y:S08]  /*28c0*/  BSSY.RECONVERGENT B0, `(.L_x_18547) ;  /* 0x00000eb000007945 */ /* 0x000ff00003800200 */
[----:B------:R-:W0:Y:S04]  /*28d0*/  @!P1 LDS R9, [R8] ;  /* 0x0000000008099984 */ /* 0x000e280000000800 */
[----:B0-----:R-:W0:Y:S02]  /*28e0*/  SHFL.BFLY PT, R4, R9, 0x2, 0x1f ;  /* 0x0c401f0009047f89 */ /* 0x001e2400000e0000 */
[----:B0-----:R-:W-:-:S05]  /*28f0*/  FMNMX.FTZ R10, R4, R9, !PT ;  /* 0x00000009040a7209 */ /* 0x001fca0007810000 */
[----:B------:R-:W0:Y:S02]  /*2900*/  SHFL.BFLY PT, R5, R10, 0x1, 0x1f ;  /* 0x0c201f000a057f89 */ /* 0x000e2400000e0000 */
[----:B0-----:R-:W-:Y:S01]  /*2910*/  FMNMX.FTZ R4, R10, R5, !PT ;  /* 0x000000050a047209 */ /* 0x001fe20007810000 */
[----:B------:R-:W-:-:S05]  /*2920*/  VIADD R5, R6, -UR14 ;  /* 0x8000000e06057c36 */ /* 0x000fca0008000000 */
[----:B------:R-:W-:Y:S01]  /*2930*/  ISETP.GE.AND P2, PT, R0, R5, PT ;  /* 0x000000050000720c */ /* 0x000fe20003f46270 */
[----:B------:R-:W0:-:S12]  /*2940*/  SHFL.IDX PT, R4, R4, RZ, 0x1f ;  /* 0x00001fff04047589 */ /* 0x000e1800000e0000 */
[----:B------:R-:W-:Y:S05]  /*2950*/  @P2 BRA `(.L_x_18548) ;  /* 0x0000000c00842947 */ /* 0x000fea0003800000 */
[----:B------:R-:W-:Y:S01]  /*2960*/  LOP3.LUT R9, RZ, R0, RZ, 0x33, !PT ;  /* 0x00000000ff097212 */ /* 0x000fe200078e33ff */
[----:B------:R-:W-:Y:S03]  /*2970*/  BSSY.RECONVERGENT B1, `(.L_x_18549) ;  /* 0x000001c000017945 */ /* 0x000fe60003800200 */
[----:B------:R-:W-:-:S04]  /*2980*/  IADD3 R9, PT, PT, R6, R9, RZ ;  /* 0x0000000906097210 */ /* 0x000fc80007ffe0ff */
        /* <DEDUP_REMOVED lines=8> */
[----:B------:R-:W-:Y:S01]  /*2a10*/  LEA.HI R9, R9, 0x1, RZ, 0x19 ;  /* 0x0000000109097811 */ /* 0x000fe200078fc8ff */
[----:B------:R-:W-:-:S03]  /*2a20*/  IMAD.MOV.U32 R11, RZ, RZ, RZ ;  /* 0x000000ffff0b7224 */ /* 0x000fc600078e00ff */
[----:B------:R-:W-:Y:S02]  /*2a30*/  LEA R15, R3, R10, 0x18 ;  /* 0x0000000a030f7211 */ /* 0x000fe400078ec0ff */
[----:B------:R-:W-:Y:S02]  /*2a40*/  LOP3.LUT R9, R9, 0x3, RZ, 0xc0, !PT ;  /* 0x0000000309097812 */ /* 0x000fe400078ec0ff */
[----:B------:R-:W-:Y:S01]  /*2a50*/  MOV R10, R0 ;  /* 0x00000000000a7202 */ /* 0x000fe20000000f00 */
[----:B------:R-:W-:Y:S02]  /*2a60*/  IMAD R14, R0, 0x4, R15 ;  /* 0x00000004000e7824 */ /* 0x000fe400078e020f */
[----:B------:R-:W-:-:S07]  /*2a70*/  IMAD.MOV R9, RZ, RZ, -R9 ;  /* 0x000000ffff097224 */ /* 0x000fce00078e0a09 */
.L_x_18551:
        /* <DEDUP_REMOVED lines=11> */
.L_x_18550:
[----:B------:R-:W-:Y:S05]  /*2b30*/  BSYNC.RECONVERGENT B1 ;  /* 0x0000000000017941 */ /* 0x000fea0003800200 */
.L_x_18549:
        /* <DEDUP_REMOVED lines=12> */
.L_x_18554:
        /* <DEDUP_REMOVED lines=100> */
.L_x_18553:
[----:B------:R-:W-:Y:S05]  /*3240*/  BSYNC.RECONVERGENT B1 ;  /* 0x0000000000017941 */ /* 0x000fea0003800200 */
.L_x_18552:
        /* <DEDUP_REMOVED lines=55> */
.L_x_18556:
[----:B------:R-:W-:Y:S05]  /*35c0*/  BSYNC.RECONVERGENT B1 ;  /* 0x0000000000017941 */ /* 0x000fea0003800200 */
.L_x_18555:
        /* <DEDUP_REMOVED lines=26> */
.L_x_18548:
[----:B------:R-:W-:Y:S05]  /*3770*/  BSYNC.RECONVERGENT B0 ;  /* 0x0000000000007941 */ /* 0x000fea0003800200 */
.L_x_18547:
        /* <DEDUP_REMOVED lines=41> */
.L_x_18561:
[----:B------:R-:W3:Y:S01]  /*3a10*/  LDS R7, [R8] ;  /* 0x0000000008077984 */ /* 0x000ee20000000800 */
[----:B------:R-:W-:-:S04]  /*3a20*/  IADD3 R9, PT, PT, R9, 0x1, RZ ;  /* 0x0000000109097810 */ /* 0x000fc80007ffe0ff */
[----:B------:R-:W-:Y:S01]  /*3a30*/  ISETP.NE.AND P0, PT, R9, RZ, PT ;  /* 0x000000ff0900720c */ /* 0x000fe20003f05270 */
[----:B---3--:R-:W-:-:S05]  /*3a40*/  FMUL.FTZ R7, R7, R36 ;  /* 0x0000002407077220 */ /* 0x008fca0000410000 */
[----:B------:R2:W-:Y:S02]  /*3a50*/  STS [R8], R7 ;  /* 0x0000000708007388 */ /* 0x0005e40000000800 */
[----:B--2---:R-:W-:-:S05]  /*3a60*/  VIADD R8, R8, 0x200 ;  /* 0x0000020008087836 */ /* 0x004fca0000000000 */
[----:B------:R-:W-:Y:S05]  /*3a70*/  @P0 BRA `(.L_x_18561) ;  /* 0xfffffffc00e40947 */ /* 0x000fea000383ffff */
.L_x_18560:
[----:B------:R-:W-:Y:S05]  /*3a80*/  BSYNC.RECONVERGENT B1 ;  /* 0x0000000000017941 */ /* 0x000fea0003800200 */
.L_x_18559:
        /* <DEDUP_REMOVED lines=12> */
.L_x_18564:
[----:B------:R-:W3:Y:S01]  /*3b50*/  LDS R8, [R7+-0x400] ;  /* 0xfffc000007087984 */ /* 0x000ee20000000800 */
[----:B------:R-:W-:-:S03]  /*3b60*/  VIADD R6, R6, 0x800 ;  /* 0x0000080006067836 */ /* 0x000fc60000000000 */
[----:B------:R-:W1:Y:S02]  /*3b70*/  LDS R9, [R7+-0x200] ;  /* 0xfffe000007097984 */ /* 0x000e640000000800 */
[----:B------:R-:W-:Y:S02]  /*3b80*/  ISETP.GE.AND P1, PT, R6, R37, PT ;  /* 0x000000250600720c */ /* 0x000fe40003f26270 */
        /* <DEDUP_REMOVED lines=48> */
.L_x_18563:
[----:B------:R-:W-:Y:S05]  /*3e90*/  BSYNC.RECONVERGENT B1 ;  /* 0x0000000000017941 */ /* 0x000fea0003800200 */
.L_x_18562:
[----:B------:R-:W-:Y:S01]  /*3ea0*/  IADD3 R8, PT, PT, R5, -R6, RZ ;  /* 0x8000000605087210 */ /* 0x000fe20007ffe0ff */
[----:B------:R-:W-:Y:S03]  /*3eb0*/  BSSY.RECONVERGENT B1, `(.L_x_18565) ;  /* 0x000001e000017945 */ /* 0x000fe60003800200 */
[----:B------:R-:W-:-:S13]  /*3ec0*/  ISETP.GT.AND P1, PT, R8, 0x200, PT ;  /* 0x000002000800780c */ /* 0x000fda0003f24270 */
[----:B------:R-:W-:Y:S05]  /*3ed0*/  @!P1 BRA `(.L_x_18566) ;  /* 0x00000000006c9947 */ /* 0x000fea0003800000 */
[----:B------:R-:W3:Y:S01]  /*3ee0*/  LDS R8, [R7+-0x400] ;  /* 0xfffc000007087984 */ /* 0x000ee20000000800 */
[----:B------:R-:W-:Y:S01]  /*3ef0*/  PLOP3.LUT P0, PT, PT, PT, PT, 0x8, 0x80 ;  /* 0x000000000080781c */ /* 0x000fe20003f0e170 */
[----:B------:R-:W-:Y:S02]  /*3f00*/  VIADD R6, R6, 0x400 ;  /* 0x0000040006067836 */ /* 0x000fe40000000000 */
        /* <DEDUP_REMOVED lines=24> */
.L_x_18566:
[----:B------:R-:W-:Y:S05]  /*4090*/  BSYNC.RECONVERGENT B1 ;  /* 0x0000000000017941 */ /* 0x000fea0003800200 */
.L_x_18565:
        /* <DEDUP_REMOVED lines=14> */
.L_x_18558:
[----:B------:R-:W-:Y:S05]  /*4180*/  BSYNC.RECONVERGENT B0 ;  /* 0x0000000000007941 */ /* 0x000fea0003800200 */
.L_x_18557:
[----:B------:R-:W-:Y:S01]  /*4190*/  BAR.SYNC.DEFER_BLOCKING 0x0 ;  /* 0x0000000000007b1d */ /* 0x000fe20000010000 */
[----:B------:R-:W-:Y:S02]  /*41a0*/  ISETP.NE.AND P0, PT, R0, RZ, PT ;  /* 0x000000ff0000720c */ /* 0x000fe40003f05270 */
[----:B------:R-:W-:-:S03]  /*41b0*/  LOP3.LUT R32, R13, UR15, RZ, 0xfc, !PT ;  /* 0x0000000f0d207c12 */ /* 0x000fc6000f8efcff */
[----:B------:R-:W4:Y:S01]  /*41c0*/  LDCU UR20, c[0x0][0x370] ;  /* 0x00006e00ff1477ac */ /* 0x000f220008000800 */
[----:B------:R-:W-:Y:S01]  /*41d0*/  BSSY.RECONVERGENT B0, `(.L_x_18567) ;  /* 0x0000015000007945 */ /* 0x000fe20003800200 */
[----:B------:R-:W0:Y:S01]  /*41e0*/  LDCU UR22, c[0x0][0x3dc] ;  /* 0x00007b80ff1677ac */ /* 0x000e220008000800 */
[----:B------:R-:W0:Y:S05]  /*41f0*/  LDCU UR21, c[0x0][0x378] ;  /* 0x00006f00ff1577ac */ /* 0x000e2a0008000800 */
[----:B------:R-:W-:Y:S05]  /*4200*/  @P0 BRA `(.L_x_18568) ;  /* 0x0000000000440947 */ /* 0x000fea0003800000 */
[----:B------:R-:W5:Y:S01]  /*4210*/  LDCU.128 UR4, c[0x0][0x380] ;  /* 0x00007000ff0477ac */ /* 0x000f620008000c00 */
[----:B----4-:R-:W-:-:S04]  /*4220*/  UIMAD UR8, UR17, UR20, UR19 ;  /* 0x00000014110872a4 */ /* 0x010fc8000f8e0213 */
[----:B0-----:R-:W-:-:S04]  /*4230*/  UIMAD UR8, UR8, UR21, URZ ;  /* 0x00000015080872a4 */ /* 0x001fc8000f8e02ff */
[----:B------:R-:W-:-:S04]  /*4240*/  UIADD3 UR9, UP0, UPT, UR8, UR18, URZ ;  /* 0x0000001208097290 */ /* 0x000fc8000ff1e0ff */
[----:B------:R-:W-:Y:S02]  /*4250*/  USHF.L.U32 UR8, UR9, 0x2, URZ ;  /* 0x0000000209087899 */ /* 0x000fe400080006ff */
[----:B------:R-:W-:Y:S02]  /*4260*/  UIADD3.X UR10, UPT, UPT, URZ, URZ, URZ, UP0, !UPT ;  /* 0x000000ffff0a7290 */ /* 0x000fe400087fe4ff */
[----:B-----5:R-:W-:Y:S02]  /*4270*/  UIADD3 UR6, UP0, UPT, UR8, UR6, URZ ;  /* 0x0000000608067290 */ /* 0x020fe4000ff1e0ff */
[----:B------:R-:W-:Y:S02]  /*4280*/  USHF.L.U64.HI UR9, UR9, 0x2, UR10 ;  /* 0x0000000209097899 */ /* 0x000fe4000801020a */
[----:B------:R-:W-:Y:S02]  /*4290*/  UIADD3 UR4, UP1, UPT, UR8, UR4, URZ ;  /* 0x0000000408047290 */ /* 0x000fe4000ff3e0ff */
[----:B------:R-:W-:Y:S01]  /*42a0*/  UIADD3.X UR7, UPT, UPT, UR9, UR7, URZ, UP0, !UPT ;  /* 0x0000000709077290 */ /* 0x000fe200087fe4ff */
[----:B--2---:R-:W-:Y:S01]  /*42b0*/  MOV R6, UR6 ;  /* 0x0000000600067c02 */ /* 0x004fe20008000f00 */
[----:B------:R-:W-:-:S02]  /*42c0*/  UIADD3.X UR5, UPT, UPT, UR9, UR5, URZ, UP1, !UPT ;  /* 0x0000000509057290 */ /* 0x000fc40008ffe4ff */
[----:B------:R-:W-:Y:S02]  /*42d0*/  IMAD.U32 R8, RZ, RZ, UR4 ;  /* 0x00000004ff087e24 */ /* 0x000fe4000f8e00ff */
[----:B------:R-:W-:Y:S02]  /*42e0*/  IMAD.U32 R7, RZ, RZ, UR7 ;  /* 0x00000007ff077e24 */ /* 0x000fe4000f8e00ff */
[----:B------:R-:W-:-:S03]  /*42f0*/  MOV R9, UR5 ;  /* 0x0000000500097c02 */ /* 0x000fc60008000f00 */
[----:B------:R0:W-:Y:S04]  /*4300*/  STG.E desc[UR12][R6.64], R4 ;  /* 0x0000000406007986 */ /* 0x0001e8000c10190c */
[----:B------:R0:W-:Y:S02]  /*4310*/  STG.E desc[UR12][R8.64], R35 ;  /* 0x0000002308007986 */ /* 0x0001e4000c10190c */
.L_x_18568:
[----:B0---4-:R-:W-:Y:S05]  /*4320*/  BSYNC.RECONVERGENT B0 ;  /* 0x0000000000007941 */ /* 0x011fea0003800200 */
.L_x_18567:
[----:B------:R-:W-:Y:S01]  /*4330*/  ISETP.GE.U32.AND P0, PT, R32, UR16, PT ;  /* 0x0000001020007c0c */ /* 0x000fe2000bf06070 */
[----:B------:R-:W0:Y:S01]  /*4340*/  LDCU.64 UR6, c[0x0][0x3a8] ;  /* 0x00007500ff0677ac */ /* 0x000e220008000a00 */
[----:B------:R-:W-:Y:S01]  /*4350*/  BSSY.RECONVERGENT B0, `(.L_x_18569) ;  /* 0x000032e000007945 */ /* 0x000fe20003800200 */
[----:B------:R-:W-:Y:S02]  /*4360*/  CS2R R16, SRZ ;  /* 0x0000000000107805 */ /* 0x000fe4000001ff00 */
[----:B------:R-:W-:Y:S02]  /*4370*/  CS2R R18, SRZ ;  /* 0x0000000000127805 */ /* 0x000fe4000001ff00 */
[----:B------:R-:W-:Y:S02]  /*4380*/  CS2R R20, SRZ ;  /* 0x0000000000147805 */ /* 0x000fe4000001ff00 */
[----:B------:R-:W-:Y:S02]  /*4390*/  CS2R R22, SRZ ;  /* 0x0000000000167805 */ /* 0x000fe4000001ff00 */
[----:B------:R-:W-:-:S02]  /*43a0*/  CS2R R24, SRZ ;  /* 0x0000000000187805 */ /* 0x000fc4000001ff00 */
[----:B------:R-:W-:Y:S01]  /*43b0*/  CS2R R26, SRZ ;  /* 0x00000000001a7805 */ /* 0x000fe2000001ff00 */
[----:B------:R-:W-:Y:S06]  /*43c0*/  @P0 BRA `(.L_x_18570) ;  /* 0x0000003000980947 */ /* 0x000fec0003800000 */
[----:B------:R-:W4:Y:S01]  /*43d0*/  LDCU UR4, c[0x0][0x3c8] ;  /* 0x00007900ff0477ac */ /* 0x000f220008000800 */
[----:B------:R-:W-:Y:S01]  /*43e0*/  IMAD.WIDE.U32 R4, R32, 0x4, RZ ;  /* 0x0000000420047825 */ /* 0x000fe200078e00ff */
[----:B--2---:R-:W-:Y:S02]  /*43f0*/  SHF.L.U32 R6, R0, 0x5, RZ ;  /* 0x0000000500067819 */ /* 0x004fe400000006ff */
[----:B------:R-:W-:Y:S01]  /*4400*/  CS2R R16, SRZ ;  /* 0x0000000000107805 */ /* 0x000fe2000001ff00 */
[----:B------:R-:W2:Y:S01]  /*4410*/  LDCU UR5, c[0x0][0x3e0] ;  /* 0x00007c00ff0577ac */ /* 0x000ea20008000800 */
[----:B------:R-:W-:Y:S01]  /*4420*/  VIADD R2, R2, 0x1a0 ;  /* 0x000001a002027836 */ /* 0x000fe20000000000 */
[----:B------:R-:W-:Y:S01]  /*4430*/  LOP3.LUT R6, R6, 0x20, RZ, 0xe2, !PT ;  /* 0x0000002006067812 */ /* 0x000fe200078ee2ff */
[----:B------:R-:W-:Y:S01]  /*4440*/  IMAD.SHL.U32 R34, R0, 0x8, RZ ;  /* 0x0000000800227824 */ /* 0x000fe200078e00ff */
[----:B------:R-:W5:Y:S01]  /*4450*/  LDCU.64 UR8, c[0x0][0x3b8] ;  /* 0x00007700ff0877ac */ /* 0x000f620008000a00 */
[----:B------:R-:W-:-:S02]  /*4460*/  IADD3 R31, PT, PT, R32, 0x1, RZ ;  /* 0x00000001201f7810 */ /* 0x000fc40007ffe0ff */
[----:B------:R-:W-:Y:S02]  /*4470*/  CS2R R18, SRZ ;  /* 0x0000000000127805 */ /* 0x000fe4000001ff00 */
[----:B------:R-:W-:Y:S01]  /*4480*/  LEA R3, R3, R2, 0x18 ;  /* 0x0000000203037211 */ /* 0x000fe200078ec0ff */
[C---:B------:R-:W-:Y:S01]  /*4490*/  IMAD R6, R13.reuse, 0x40, R6 ;  /* 0x000000400d067824 */ /* 0x040fe200078e0206 */
[----:B------:R-:W-:Y:S02]  /*44a0*/  LEA R2, R13, UR14, 0x4 ;  /* 0x0000000e0d027c11 */ /* 0x000fe4000f8e20ff */
[----:B------:R-:W-:Y:S02]  /*44b0*/  CS2R R20, SRZ ;  /* 0x0000000000147805 */ /* 0x000fe4000001ff00 */
[----:B------:R-:W-:Y:S02]  /*44c0*/  LOP3.LUT R15, R34, 0x8, RZ, 0xc0, !PT ;  /* 0x00000008220f7812 */ /* 0x000fe400078ec0ff */
[----:B------:R-:W-:-:S02]  /*44d0*/  CS2R R22, SRZ ;  /* 0x0000000000167805 */ /* 0x000fc4000001ff00 */
[----:B------:R-:W-:Y:S01]  /*44e0*/  IADD3 R30, PT, PT, R6, 0x10, R3 ;  /* 0x00000010061e7810 */ /* 0x000fe20007ffe003 */
[----:B----4-:R-:W-:Y:S01]  /*44f0*/  UIMAD UR4, UR17, UR4, URZ ;  /* 0x00000004110472a4 */ /* 0x010fe2000f8e02ff */
[----:B------:R-:W-:Y:S02]  /*4500*/  IADD3 R15, PT, PT, R2, 0x3, R15 ;  /* 0x00000003020f7810 */ /* 0x000fe40007ffe00f */
[----:B------:R-:W-:Y:S02]  /*4510*/  CS2R R24, SRZ ;  /* 0x0000000000187805 */ /* 0x000fe4000001ff00 */
[----:B------:R-:W-:Y:S01]  /*4520*/  CS2R R26, SRZ ;  /* 0x00000000001a7805 */ /* 0x000fe2000001ff00 */
[----:B--2---:R-:W-:Y:S01]  /*4530*/  IMAD R28, R28, UR5, RZ ;  /* 0x000000051c1c7c24 */ /* 0x004fe2000f8e02ff */
[----:B------:R-:W-:Y:S01]  /*4540*/  LOP3.LUT R34, R34, 0xf8, RZ, 0xc0, !PT ;  /* 0x000000f822227812 */ /* 0x000fe200078ec0ff */
[----:B------:R-:W-:Y:S01]  /*4550*/  IMAD.U32 R7, RZ, RZ, UR4 ;  /* 0x00000004ff077e24 */ /* 0x000fe2000f8e00ff */
[----:B------:R-:W-:-:S02]  /*4560*/  UIADD3 UR4, UPT, UPT, UR11, 0xf, URZ ;  /* 0x0000000f0b047890 */ /* 0x000fc4000fffe0ff */
[----:B------:R-:W-:Y:S01]  /*4570*/  SHF.R.S32.HI R29, RZ, 0x1f, R28 ;  /* 0x0000001fff1d7819 */ /* 0x000fe2000001141c */
[----:B------:R-:W-:Y:S01]  /*4580*/  IMAD.WIDE R4, R7, 0x4, R4 ;  /* 0x0000000407047825 */ /* 0x000fe200078e0204 */
[----:B------:R-:W-:Y:S02]  /*4590*/  USHF.R.U32.HI UR4, URZ, 0x4, UR4 ;  /* 0x00000004ff047899 */ /* 0x000fe40008011604 */
[----:B-----5:R-:W-:-:S04]  /*45a0*/  IADD3 R14, P0, PT, R4, UR8, RZ ;  /* 0x00000008040e7c10 */ /* 0x020fc8000ff1e0ff */
[----:B------:R-:W-:Y:S01]  /*45b0*/  VIADD R32, R32, -UR4 ;  /* 0x8000000420207c36 */ /* 0x000fe20008000000 */
[----:B------:R-:W-:-:S08]  /*45c0*/  IADD3.X R33, PT, PT, R5, UR9, RZ, P0, !PT ;  /* 0x0000000905217c10 */ /* 0x000fd000087fe4ff */
.L_x_18595:
[----:B------:R-:W-:Y:S01]  /*45d0*/  IMAD.MOV.U32 R4, RZ, RZ, R14 ;  /* 0x000000ffff047224 */ /* 0x000fe200078e000e */
[----:B------:R-:W-:Y:S01]  /*45e0*/  MOV R5, R33 ;  /* 0x0000002100057202 */ /* 0x000fe20000000f00 */
[----:B-1----:R-:W1:Y:S04]  /*45f0*/  LDS.128 R8, [R30] ;  /* 0x000000001e087984 */ /* 0x002e680000000c00 */
[----:B------:R-:W2:Y:S01]  /*4600*/  LDG.E.CONSTANT R3, desc[UR12][R4.64] ;  /* 0x0000000c04037981 */ /* 0x000ea2000c1e9900 */
        /* <DEDUP_REMOVED lines=31> */
[----:B---3--:R1:W5:Y:S04]  /*4800*/  LDG.E.CONSTANT R36, desc[UR12][R2.64+0x100c] ;  /* 0x00100c0c02247981 */ /* 0x008368000c1e9900 */
        /* <DEDUP_REMOVED lines=28> */
[----:B------:R-:W-:Y:S01]  /*49d0*/  ISETP.GE.AND P5, PT, R71, UR11, PT ;  /* 0x0000000b47007c0c */ /* 0x000fe2000bfa6270 */
[----:B------:R-:W-:Y:S01]  /*49e0*/  VIADD R71, R15, 0xfffffffe ;  /* 0xfffffffe0f477836 */ /* 0x000fe20000000000 */
[----:B------:R-:W-:Y:S02]  /*49f0*/  ISETP.GE.AND P1, PT, R7, UR11, PT ;  /* 0x0000000b07007c0c */ /* 0x000fe4000bf26270 */
[----:B------:R-:W-:-:S02]  /*4a00*/  ISETP.GE.AND P6, PT, R15, UR11, PT ;  /* 0x0000000b0f007c0c */ /* 0x000fc4000bfc6270 */
        /* <DEDUP_REMOVED lines=20> */
.L_x_18572:
[----:B------:R-:W-:Y:S05]  /*4b50*/  BSYNC.RECONVERGENT B1 ;  /* 0x0000000000017941 */ /* 0x000fea0003800200 */
.L_x_18571:
[----:B-----5:R-:W-:Y:S01]  /*4b60*/  HFMA2.BF16_V2 R71, R5, R8, -RZ ;  /* 0x0000000805477231 */ /* 0x020fe200003000ff */
[----:B------:R-:W-:Y:S01]  /*4b70*/  MOV R7, R75 ;  /* 0x0000004b00077202 */ /* 0x000fe20000000f00 */
[----:B------:R-:W-:Y:S02]  /*4b80*/  IMAD.MOV.U32 R8, RZ, RZ, R76 ;  /* 0x000000ffff087224 */ /* 0x000fe400078e004c */
[----:B------:R-:W-:Y:S01]  /*4b90*/  HMUL2.BF16_V2 R72, R4, R9 ;  /* 0x0000000904487232 */ /* 0x000fe20000200000 */
[C---:B------:R-:W-:Y:S01]  /*4ba0*/  PRMT R9, R71.reuse, 0x7610, R9 ;  /* 0x0000761047097816 */ /* 0x040fe20000000009 */
[----:B------:R-:W-:Y:S01]  /*4bb0*/  HFMA2.BF16_V2 R73, R7, R10, -RZ ;  /* 0x0000000a07497231 */ /* 0x000fe200003000ff */
[----:B------:R-:W-:Y:S01]  /*4bc0*/  PRMT R10, R71, 0x7632, R10 ;  /* 0x00007632470a7816 */ /* 0x000fe2000000000a */
[----:B------:R-:W-:Y:S01]  /*4bd0*/  HMUL2.BF16_V2 R74, R8, R11 ;  /* 0x0000000b084a7232 */ /* 0x000fe20000200000 */
[C---:B------:R-:W-:Y:S01]  /*4be0*/  PRMT R11, R72.reuse, 0x7610, R11 ;  /* 0x00007610480b7816 */ /* 0x040fe2000000000b */
[----:B------:R-:W-:Y:S01]  /*4bf0*/  IMAD.U32 R75, R9, 0x10000, RZ ;  /* 0x00010000094b7824 */ /* 0x000fe200078e00ff */
[----:B------:R-:W-:-:S02]  /*4c00*/  PRMT R71, R72, 0x7632, R71 ;  /* 0x0000763248477816 */ /* 0x000fc40000000047 */
[----:B------:R-:W-:Y:S01]  /*4c10*/  PRMT R72, R73, 0x7610, R72 ;  /* 0x0000761049487816 */ /* 0x000fe20000000048 */
[----:B------:R-:W-:Y:S01]  /*4c20*/  IMAD.U32 R11, R11, 0x10000, RZ ;  /* 0x000100000b0b7824 */ /* 0x000fe200078e00ff */
[----:B------:R-:W-:Y:S01]  /*4c30*/  SHF.L.U32 R10, R10, 0x10, RZ ;  /* 0x000000100a0a7819 */ /* 0x000fe200000006ff */
[----:B------:R-:W-:Y:S01]  /*4c40*/  IMAD.U32 R76, R71, 0x10000, RZ ;  /* 0x00010000474c7824 */ /* 0x000fe200078e00ff */
[----:B------:R-:W-:Y:S01]  /*4c50*/  PRMT R73, R73, 0x7632, R73 ;  /* 0x0000763249497816 */ /* 0x000fe20000000049 */
[----:B------:R0:W5:Y:S01]  /*4c60*/  LDG.E.CONSTANT R71, desc[UR12][R2.64+0x204] ;  /* 0x0002040c02477981 */ /* 0x000162000c1e9900 */
[----:B------:R-:W-:Y:S01]  /*4c70*/  PRMT R9, R74, 0x7632, R9 ;  /* 0x000076324a097816 */ /* 0x000fe20000000009 */
[----:B------:R-:W-:Y:S01]  /*4c80*/  FADD.FTZ R10, R75, R10 ;  /* 0x0000000a4b0a7221 */ /* 0x000fe20000010000 */
[----:B------:R-:W-:Y:S01]  /*4c90*/  SHF.L.U32 R72, R72, 0x10, RZ ;  /* 0x0000001048487819 */ /* 0x000fe200000006ff */
[----:B------:R-:W-:Y:S01]  /*4ca0*/  FADD.FTZ R11, R11, R76 ;  /* 0x0000004c0b0b7221 */ /* 0x000fe20000010000 */
[----:B------:R-:W-:Y:S01]  /*4cb0*/  IMAD.U32 R73, R73, 0x10000, RZ ;  /* 0x0001000049497824 */ /* 0x000fe200078e00ff */
        /* <DEDUP_REMOVED lines=41> */
.L_x_18574:
[----:B------:R-:W-:Y:S05]  /*4f50*/  BSYNC.RECONVERGENT B1 ;  /* 0x0000000000017941 */ /* 0x000fea0003800200 */
.L_x_18573:
[----:B------:R2:W5:Y:S02]  /*4f60*/  LDG.E.CONSTANT R76, desc[UR12][R2.64+0x400] ;  /* 0x0004000c024c7981 */ /* 0x000564000c1e9900 */
[----:B-----5:R-:W-:Y:S02]  /*4f70*/  HMUL2.BF16_V2 R73, R4, R71 ;  /* 0x0000004704497232 */ /* 0x020fe40000200000 */
[----:B------:R-:W-:Y:S01]  /*4f80*/  FADD.FTZ R9, R9, R74 ;  /* 0x0000004a09097221 */ /* 0x000fe20000010000 */
[----:B------:R-:W-:Y:S01]  /*4f90*/  HFMA2.BF16_V2 R10, R5, R10, -RZ ;  /* 0x0000000a050a7231 */ /* 0x000fe200003000ff */
[----:B------:R2:W5:Y:S01]  /*4fa0*/  LDG.E.CONSTANT R77, desc[UR12][R2.64+0x404] ;  /* 0x0004040c024d7981 */ /* 0x000562000c1e9900 */
[----:B------:R-:W-:-:S03]  /*4fb0*/  HFMA2.BF16_V2 R74, R7, R72, -RZ ;  /* 0x00000048074a7231 */ /* 0x000fc600003000ff */
        /* <DEDUP_REMOVED lines=38> */
.L_x_18576:
[----:B------:R-:W-:Y:S05]  /*5220*/  BSYNC.RECONVERGENT B1 ;  /* 0x0000000000017941 */ /* 0x000fea0003800200 */
.L_x_18575:
[----:B------:R-:W-:Y:S01]  /*5230*/  IMAD.U32 R10, R10, 0x10000, RZ ;  /* 0x000100000a0a7824 */ /* 0x000fe200078e00ff */
[----:B------:R-:W-:Y:S01]  /*5240*/  SHF.L.U32 R72, R72, 0x10, RZ ;  /* 0x0000001048487819 */ /* 0x000fe200000006ff */
[----:B------:R-:W-:Y:S02]  /*5250*/  IMAD.U32 R71, R71, 0x10000, RZ ;  /* 0x0001000047477824 */ /* 0x000fe400078e00ff */
[----:B012---:R-:W-:Y:S02]  /*5260*/  HMUL2.BF16_V2 R2, R5, R76 ;  /* 0x0000004c05027232 */ /* 0x007fe40000200000 */
[----:B------:R-:W-:Y:S01]  /*5270*/  IMAD.U32 R73, R73, 0x10000, RZ ;  /* 0x0001000049497824 */ /* 0x000fe200078e00ff */
[----:B------:R-:W-:Y:S01]  /*5280*/  SHF.L.U32 R75, R75, 0x10, RZ ;  /* 0x000000104b4b7819 */ /* 0x000fe200000006ff */
[----:B------:R-:W-:Y:S01]  /*5290*/  FADD.FTZ R10, R10, R71 ;  /* 0x000000470a0a7221 */ /* 0x000fe20000010000 */
[----:B-----5:R-:W-:Y:S02]  /*52a0*/  HFMA2.BF16_V2 R71, R4, R77, -RZ ;  /* 0x0000004d04477231 */ /* 0x020fe400003000ff */
[----:B------:R-:W-:Y:S01]  /*52b0*/  FADD.FTZ R73, R72, R73 ;  /* 0x0000004948497221 */ /* 0x000fe20000010000 */
[----:B------:R-:W-:Y:S01]  /*52c0*/  PRMT R3, R2, 0x7632, R3 ;  /* 0x0000763202037816 */ /* 0x000fe20000000003 */
[----:B------:R-:W-:-:S02]  /*52d0*/  IMAD.U32 R74, R74, 0x10000, RZ ;  /* 0x000100004a4a7824 */ /* 0x000fc400078e00ff */
[C---:B------:R-:W-:Y:S01]  /*52e0*/  HMUL2.BF16_V2 R11, R8.reuse, R11 ;  /* 0x0000000b080b7232 */ /* 0x040fe20000200000 */
[C---:B------:R-:W-:Y:S01]  /*52f0*/  PRMT R72, R71.reuse, 0x7632, R72 ;  /* 0x0000763247487816 */ /* 0x040fe20000000048 */
[----:B------:R-:W-:Y:S01]  /*5300*/  IMAD.U32 R2, R2, 0x10000, RZ ;  /* 0x0001000002027824 */ /* 0x000fe200078e00ff */
[----:B------:R-:W-:Y:S01]  /*5310*/  SHF.L.U32 R71, R71, 0x10, RZ ;  /* 0x0000001047477819 */ /* 0x000fe200000006ff */
[----:B------:R-:W-:Y:S02]  /*5320*/  IMAD.U32 R3, R3, 0x10000, RZ ;  /* 0x0001000003037824 */ /* 0x000fe400078e00ff */
[----:B------:R-:W-:Y:S02]  /*5330*/  HFMA2.BF16_V2 R78, R7, R78, -RZ ;  /* 0x0000004e074e7231 */ /* 0x000fe400003000ff */
[----:B------:R-:W-:Y:S02]  /*5340*/  IMAD.U32 R72, R72, 0x10000, RZ ;  /* 0x0001000048487824 */ /* 0x000fe400078e00ff */
[----:B------:R-:W-:Y:S01]  /*5350*/  FADD.FTZ R75, R74, R75 ;  /* 0x0000004b4a4b7221 */ /* 0x000fe20000010000 */
[--C-:B------:R-:W-:Y:S01]  /*5360*/  FADD.FTZ R74, R2, R3.reuse ;  /* 0x00000003024a7221 */ /* 0x100fe20000010000 */
[----:B------:R-:W-:Y:S01]  /*5370*/  PRMT R2, R11, 0x7610, R2 ;  /* 0x000076100b027816 */ /* 0x000fe20000000002 */
[----:B------:R-:W-:Y:S01]  /*5380*/  FADD.FTZ R77, R71, R72 ;  /* 0x00000048474d7221 */ /* 0x000fe20000010000 */
[----:B------:R-:W-:Y:S01]  /*5390*/  HMUL2.BF16_V2 R72, R8, R79 ;  /* 0x0000004f08487232 */ /* 0x000fe20000200000 */
[----:B------:R-:W-:Y:S01]  /*53a0*/  PRMT R3, R11, 0x7632, R3 ;  /* 0x000076320b037816 */ /* 0x000fe20000000003 */
[----:B------:R-:W-:Y:S01]  /*53b0*/  FADD.FTZ R10, R10, R73 ;  /* 0x000000490a0a7221 */ /* 0x000fe20000010000 */
[----:B------:R-:W-:Y:S01]  /*53c0*/  PRMT R11, R78, 0x7610, R11 ;  /* 0x000076104e0b7816 */ /* 0x000fe2000000000b */
        /* <DEDUP_REMOVED lines=49> */
.L_x_18578:
[----:B------:R-:W-:Y:S05]  /*56e0*/  BSYNC.RECONVERGENT B1 ;  /* 0x0000000000017941 */ /* 0x000fea0003800200 */
.L_x_18577:
[----:B------:R-:W-:Y:S01]  /*56f0*/  FADD.FTZ R18, R11, R18 ;  /* 0x000000120b127221 */ /* 0x000fe20000010000 */
[----:B------:R-:W-:Y:S02]  /*5700*/  HFMA2.BF16_V2 R2, R5, R62, -RZ ;  /* 0x0000003e05027231 */ /* 0x000fe400003000ff */
[----:B------:R-:W-:Y:S02]  /*5710*/  HMUL2.BF16_V2 R9, R4, R63 ;  /* 0x0000003f04097232 */ /* 0x000fe40000200000 */
[----:B------:R-:W-:Y:S01]  /*5720*/  HFMA2.BF16_V2 R11, R7, R64, -RZ ;  /* 0x00000040070b7231 */ /* 0x000fe200003000ff */
        /* <DEDUP_REMOVED lines=36> */
.L_x_18580:
[----:B------:R-:W-:Y:S05]  /*5970*/  BSYNC.RECONVERGENT B1 ;  /* 0x0000000000017941 */ /* 0x000fea0003800200 */
.L_x_18579:
[----:B------:R-:W-:Y:S01]  /*5980*/  SHF.L.U32 R3, R3, 0x10, RZ ;  /* 0x0000001003037819 */ /* 0x000fe200000006ff */
[----:B------:R-:W-:Y:S02]  /*5990*/  IMAD.U32 R2, R2, 0x10000, RZ ;  /* 0x0001000002027824 */ /* 0x000fe400078e00ff */
[----:B------:R-:W-:Y:S02]  /*59a0*/  HMUL2.BF16_V2 R66, R5, R66 ;  /* 0x0000004205427232 */ /* 0x000fe40000200000 */
[----:B------:R-:W-:Y:S01]  /*59b0*/  IMAD.U32 R9, R9, 0x10000, RZ ;  /* 0x0001000009097824 */ /* 0x000fe200078e00ff */
[----:B------:R-:W-:Y:S01]  /*59c0*/  SHF.L.U32 R11, R11, 0x10, RZ ;  /* 0x000000100b0b7819 */ /* 0x000fe200000006ff */
[----:B------:R-:W-:Y:S02]  /*59d0*/  IMAD.U32 R10, R10, 0x10000, RZ ;  /* 0x000100000a0a7824 */ /* 0x000fe400078e00ff */
[----:B------:R-:W-:Y:S01]  /*59e0*/  FADD.FTZ R2, R2, R3 ;  /* 0x0000000302027221 */ /* 0x000fe20000010000 */
[----:B------:R-:W-:-:S02]  /*59f0*/  IMAD.U32 R62, R62, 0x10000, RZ ;  /* 0x000100003e3e7824 */ /* 0x000fc400078e00ff */
[----:B------:R-:W-:Y:S02]  /*5a00*/  HFMA2.BF16_V2 R67, R4, R67, -RZ ;  /* 0x0000004304437231 */ /* 0x000fe400003000ff */
        /* <DEDUP_REMOVED lines=8> */
[----:B------:R-:W-:Y:S01]  /*5a90*/  HMUL2.BF16_V2 R2, R8, R65 ;  /* 0x0000004108027232 */ /* 0x000fe20000200000 */
[----:B------:R-:W-:Y:S01]  /*5aa0*/  PRMT R63, R67, 0x7632, R63 ;  /* 0x00007632433f7816 */ /* 0x000fe2000000003f */
[----:B------:R-:W-:Y:S01]  /*5ab0*/  IMAD.U32 R11, R11, 0x10000, RZ ;  /* 0x000100000b0b7824 */ /* 0x000fe200078e00ff */
[----:B------:R-:W-:Y:S01]  /*5ac0*/  BSSY.RECONVERGENT B1, `(.L_x_18581) ;  /* 0x0000034000017945 */ /* 0x000fe20003800200 */
[----:B------:R-:W-:Y:S01]  /*5ad0*/  FADD.FTZ R65, R3, R10 ;  /* 0x0000000a03417221 */ /* 0x000fe20000010000 */
[----:B------:R-:W-:-:S02]  /*5ae0*/  HFMA2.BF16_V2 R10, R7, R68, -RZ ;  /* 0x00000044070a7231 */ /* 0x000fc400003000ff */
[----:B------:R-:W-:Y:S02]  /*5af0*/  IMAD.U32 R64, R63, 0x10000, RZ ;  /* 0x000100003f407824 */ /* 0x000fe400078e00ff */
[----:B------:R-:W-:Y:S01]  /*5b00*/  HMUL2.BF16_V2 R63, R8, R69 ;  /* 0x00000045083f7232 */ /* 0x000fe20000200000 */
[C---:B------:R-:W-:Y:S01]  /*5b10*/  PRMT R3, R2.reuse, 0x7632, R3 ;  /* 0x0000763202037816 */ /* 0x040fe20000000003 */
[----:B------:R-:W-:Y:S02]  /*5b20*/  IMAD.U32 R2, R2, 0x10000, RZ ;  /* 0x0001000002027824 */ /* 0x000fe400078e00ff */
[--C-:B------:R-:W-:Y:S01]  /*5b30*/  FADD.FTZ R66, R11, R64.reuse ;  /* 0x000000400b427221 */ /* 0x100fe20000010000 */
[C---:B------:R-:W-:Y:S02]  /*5b40*/  PRMT R11, R10.reuse, 0x7632, R11 ;  /* 0x000076320a0b7816 */ /* 0x040fe4000000000b */
        /* <DEDUP_REMOVED lines=43> */
.L_x_18582:
[----:B------:R-:W-:Y:S05]  /*5e00*/  BSYNC.RECONVERGENT B1 ;  /* 0x0000000000017941 */ /* 0x000fea0003800200 */
.L_x_18581:
[----:B------:R-:W-:Y:S02]  /*5e10*/  HMUL2.BF16_V2 R11, R4, R61 ;  /* 0x0000003d040b7232 */ /* 0x000fe40000200000 */
[----:B------:R-:W-:Y:S01]  /*5e20*/  HFMA2.BF16_V2 R9, R5, R70, -RZ ;  /* 0x0000004605097231 */ /* 0x000fe200003000ff */
[----:B------:R-:W-:Y:S01]  /*5e30*/  BSSY.RECONVERGENT B1, `(.L_x_18583) ;  /* 0x0000026000017945 */ /* 0x000fe20003800200 */
[----:B------:R-:W-:Y:S02]  /*5e40*/  HFMA2.BF16_V2 R61, R7, R50, -RZ ;  /* 0x00000032073d7231 */ /* 0x000fe400003000ff */
        /* <DEDUP_REMOVED lines=36> */
.L_x_18584:
[----:B------:R-:W-:Y:S05]  /*6090*/  BSYNC.RECONVERGENT B1 ;  /* 0x0000000000017941 */ /* 0x000fea0003800200 */
.L_x_18583:
[----:B------:R-:W-:Y:S01]  /*60a0*/  SHF.L.U32 R9, R9, 0x10, RZ ;  /* 0x0000001009097819 */ /* 0x000fe200000006ff */
[----:B------:R-:W-:Y:S01]  /*60b0*/  IMAD.U32 R10, R10, 0x10000, RZ ;  /* 0x000100000a0a7824 */ /* 0x000fe200078e00ff */
[----:B------:R-:W-:Y:S01]  /*60c0*/  SHF.L.U32 R50, R50, 0x10, RZ ;  /* 0x0000001032327819 */ /* 0x000fe200000006ff */
[----:B------:R-:W-:Y:S02]  /*60d0*/  IMAD.U32 R11, R11, 0x10000, RZ ;  /* 0x000100000b0b7824 */ /* 0x000fe400078e00ff */
[----:B------:R-:W-:Y:S02]  /*60e0*/  HMUL2.BF16_V2 R52, R5, R52 ;  /* 0x0000003405347232 */ /* 0x000fe40000200000 */
[----:B------:R-:W-:Y:S02]  /*60f0*/  HFMA2.BF16_V2 R53, R4, R53, -RZ ;  /* 0x0000003504357231 */ /* 0x000fe400003000ff */
[----:B------:R-:W-:Y:S01]  /*6100*/  FADD.FTZ R9, R9, R10 ;  /* 0x0000000a09097221 */ /* 0x000fe20000010000 */
        /* <DEDUP_REMOVED lines=13> */
[----:B------:R-:W-:-:S02]  /*61e0*/  HMUL2.BF16_V2 R9, R8, R51 ;  /* 0x0000003308097232 */ /* 0x000fc40000200000 */
[----:B------:R-:W-:Y:S01]  /*61f0*/  FADD.FTZ R50, R50, R61 ;  /* 0x0000003d32327221 */ /* 0x000fe20000010000 */
[----:B------:R-:W-:Y:S01]  /*6200*/  FADD.FTZ R62, R10, R11 ;  /* 0x0000000b0a3e7221 */ /* 0x000fe20000010000 */
[----:B------:R-:W-:Y:S02]  /*6210*/  HFMA2.BF16_V2 R11, R7, R54, -RZ ;  /* 0x00000036070b7231 */ /* 0x000fe400003000ff */
[----:B------:R-:W-:Y:S01]  /*6220*/  FADD.FTZ R63, R52, R53 ;  /* 0x00000035343f7221 */ /* 0x000fe20000010000 */
[----:B------:R-:W-:Y:S01]  /*6230*/  HMUL2.BF16_V2 R52, R8, R55 ;  /* 0x0000003708347232 */ /* 0x000fe20000200000 */
        /* <DEDUP_REMOVED lines=50> */
.L_x_18586:
[----:B------:R-:W-:Y:S05]  /*6560*/  BSYNC.RECONVERGENT B1 ;  /* 0x0000000000017941 */ /* 0x000fea0003800200 */
.L_x_18585:
[----:B------:R-:W-:Y:S02]  /*6570*/  HFMA2.BF16_V2 R2, R5, R56, -RZ ;  /* 0x0000003805027231 */ /* 0x000fe400003000ff */
[----:B------:R-:W-:Y:S02]  /*6580*/  HMUL2.BF16_V2 R9, R4, R57 ;  /* 0x0000003904097232 */ /* 0x000fe40000200000 */
[----:B------:R-:W-:Y:S01]  /*6590*/  FADD.FTZ R22, R11, R22 ;  /* 0x000000160b167221 */ /* 0x000fe20000010000 */
[----:B------:R-:W-:Y:S02]  /*65a0*/  HFMA2.BF16_V2 R11, R7, R58, -RZ ;  /* 0x0000003a070b7231 */ /* 0x000fe400003000ff */
[----:B------:R-:W-:Y:S01]  /*65b0*/  FADD.FTZ R21, R50, R21 ;  /* 0x0000001532157221 */ /* 0x000fe20000010000 */
[C---:B------:R-:W-:Y:S01]  /*65c0*/  PRMT R3, R2.reuse, 0x7632, R3 ;  /* 0x0000763202037816 */ /* 0x040fe20000000003 */
[----:B------:R-:W-:Y:S01]  /*65d0*/  IMAD.U32 R2, R2, 0x10000, RZ ;  /* 0x0001000002027824 */ /* 0x000fe200078e00ff */
[----:B------:R-:W-:Y:S01]  /*65e0*/  PRMT R10, R9, 0x7632, R10 ;  /* 0x00007632090a7816 */ /* 0x000fe2000000000a */
[----:B------:R-:W-:Y:S01]  /*65f0*/  HMUL2.BF16_V2 R59, R8, R59 ;  /* 0x0000003b083b7232 */ /* 0x000fe20000200000 */
        /* <DEDUP_REMOVED lines=46> */
.L_x_18588:
[----:B------:R-:W-:Y:S05]  /*68e0*/  BSYNC.RECONVERGENT B1 ;  /* 0x0000000000017941 */ /* 0x000fea0003800200 */
.L_x_18587:
[----:B------:R-:W-:Y:S02]  /*68f0*/  HFMA2.BF16_V2 R60, R5, R60, -RZ ;  /* 0x0000003c053c7231 */ /* 0x000fe400003000ff */
[----:B------:R-:W-:Y:S02]  /*6900*/  HMUL2.BF16_V2 R11, R4, R49 ;  /* 0x00000031040b7232 */ /* 0x000fe40000200000 */
[----:B------:R-:W-:Y:S01]  /*6910*/  FADD.FTZ R2, R2, R3 ;  /* 0x0000000302027221 */ /* 0x000fe20000010000 */
[----:B------:R-:W-:Y:S01]  /*6920*/  FADD.FTZ R3, R9, R50 ;  /* 0x0000003209037221 */ /* 0x000fe20000010000 */
[----:B------:R-:W-:Y:S01]  /*6930*/  HFMA2.BF16_V2 R49, R7, R35, -RZ ;  /* 0x0000002307317231 */ /* 0x000fe200003000ff */
[C---:B------:R-:W-:Y:S01]  /*6940*/  PRMT R9, R60.reuse, 0x7610, R9 ;  /* 0x000076103c097816 */ /* 0x040fe20000000009 */
[----:B------:R-:W-:Y:S01]  /*6950*/  HMUL2.BF16_V2 R36, R8, R36 ;  /* 0x0000002408247232 */ /* 0x000fe20000200000 */
        /* <DEDUP_REMOVED lines=49> */
.L_x_18590:
[----:B------:R-:W-:Y:S05]  /*6c70*/  BSYNC.RECONVERGENT B1 ;  /* 0x0000000000017941 */ /* 0x000fea0003800200 */
.L_x_18589:
[----:B------:R-:W-:Y:S02]  /*6c80*/  HFMA2.BF16_V2 R37, R5, R37, -RZ ;  /* 0x0000002505257231 */ /* 0x000fe400003000ff */
[----:B------:R-:W-:Y:S02]  /*6c90*/  HMUL2.BF16_V2 R36, R4, R38 ;  /* 0x0000002604247232 */ /* 0x000fe40000200000 */
[----:B------:R-:W-:Y:S01]  /*6ca0*/  HFMA2.BF16_V2 R38, R7, R39, -RZ ;  /* 0x0000002707267231 */ /* 0x000fe200003000ff */
        /* <DEDUP_REMOVED lines=38> */
.L_x_18592:
[----:B------:R-:W-:Y:S05]  /*6f10*/  BSYNC.RECONVERGENT B1 ;  /* 0x0000000000017941 */ /* 0x000fea0003800200 */
.L_x_18591:
[----:B------:R-:W-:Y:S01]  /*6f20*/  SHF.L.U32 R50, R35, 0x10, RZ ;  /* 0x0000001023327819 */ /* 0x000fe200000006ff */
[----:B------:R-:W-:Y:S01]  /*6f30*/  IMAD.U32 R36, R36, 0x10000, RZ ;  /* 0x0001000024247824 */ /* 0x000fe200078e00ff */
[----:B------:R-:W-:Y:S01]  /*6f40*/  SHF.L.U32 R38, R38, 0x10, RZ ;  /* 0x0000001026267819 */ /* 0x000fe200000006ff */
[----:B------:R-:W-:Y:S02]  /*6f50*/  IMAD.U32 R37, R37, 0x10000, RZ ;  /* 0x0001000025257824 */ /* 0x000fe400078e00ff */
[----:B------:R-:W-:Y:S02]  /*6f60*/  HMUL2.BF16_V2 R35, R5, R41 ;  /* 0x0000002905237232 */ /* 0x000fe40000200000 */
[----:B------:R-:W-:Y:S02]  /*6f70*/  IMAD.U32 R39, R39, 0x10000, RZ ;  /* 0x0001000027277824 */ /* 0x000fe400078e00ff */
[----:B------:R-:W-:Y:S02]  /*6f80*/  HFMA2.BF16_V2 R42, R4, R42, -RZ ;  /* 0x0000002a042a7231 */ /* 0x000fe400003000ff */
        /* <DEDUP_REMOVED lines=11> */
[----:B------:R-:W-:-:S02]  /*7040*/  HFMA2.BF16_V2 R37, R7, R43, -RZ ;  /* 0x0000002b07257231 */ /* 0x000fc400003000ff */
[----:B------:R-:W-:Y:S02]  /*7050*/  IMAD.U32 R41, R41, 0x10000, RZ ;  /* 0x0001000029297824 */ /* 0x000fe400078e00ff */
[C---:B------:R-:W-:Y:S02]  /*7060*/  HMUL2.BF16_V2 R9, R8.reuse, R40 ;  /* 0x0000002808097232 */ /* 0x040fe40000200000 */
[----:B------:R-:W-:Y:S01]  /*7070*/  FADD.FTZ R42, R35, R42 ;  /* 0x0000002a232a7221 */ /* 0x000fe20000010000 */
[----:B------:R-:W-:Y:S02]  /*7080*/  HMUL2.BF16_V2 R40, R8, R44 ;  /* 0x0000002c08287232 */ /* 0x000fe40000200000 */
        /* <DEDUP_REMOVED lines=38> */
[----:B------:R-:W-:Y:S02]  /*72f0*/  ISETP.GE.AND P1, PT, R9, UR11, PT ;  /* 0x0000000b09007c0c */ /* 0x000fe4000bf26270 */
[----:B------:R-:W-:Y:S02]  /*7300*/  SEL R2, R45, RZ, !P6 ;  /* 0x000000ff2d027207 */ /* 0x000fe40007000000 */
        /* <DEDUP_REMOVED lines=16> */
.L_x_18594:
[----:B------:R-:W-:Y:S05]  /*7410*/  BSYNC.RECONVERGENT B1 ;  /* 0x0000000000017941 */ /* 0x000fea0003800200 */
.L_x_18593:
[----:B------:R-:W-:Y:S02]  /*7420*/  HFMA2.BF16_V2 R2, R5, R45, -RZ ;  /* 0x0000002d05027231 */ /* 0x000fe400003000ff */
[----:B------:R-:W-:Y:S02]  /*7430*/  HMUL2.BF16_V2 R8, R8, R48 ;  /* 0x0000003008087232 */ /* 0x000fe40000200000 */
[----:B------:R-:W-:Y:S02]  /*7440*/  HFMA2.BF16_V2 R6, R7, R47, -RZ ;  /* 0x0000002f07067231 */ /* 0x000fe400003000ff */
[----:B------:R-:W-:Y:S01]  /*7450*/  HMUL2.BF16_V2 R4, R4, R46 ;  /* 0x0000002e04047232 */ /* 0x000fe20000200000 */
[----:B------:R-:W-:Y:S01]  /*7460*/  IADD3 R14, P1, PT, R14, 0x10, RZ ;  /* 0x000000100e0e7810 */ /* 0x000fe20007f3e0ff */
[----:B------:R-:W-:Y:S01]  /*7470*/  VIADD R15, R15, 0x40 ;  /* 0x000000400f0f7836 */ /* 0x000fe20000000000 */
[C---:B------:R-:W-:Y:S02]  /*7480*/  PRMT R3, R2.reuse, 0x7632, R3 ;  /* 0x0000763202037816 */ /* 0x040fe40000000003 */
[----:B------:R-:W-:Y:S01]  /*7490*/  SHF.L.U32 R9, R2, 0x10, RZ ;  /* 0x0000001002097819 */ /* 0x000fe200000006ff */
[----:B------:R-:W-:Y:S01]  /*74a0*/  IMAD.X R33, RZ, RZ, R33, P1 ;  /* 0x000000ffff217224 */ /* 0x000fe200008e0621 */
[----:B------:R-:W-:Y:S01]  /*74b0*/  PRMT R2, R8, 0x7632, R2 ;  /* 0x0000763208027816 */ /* 0x000fe20000000002 */
[----:B------:R-:W-:Y:S01]  /*74c0*/  IMAD.U32 R10, R3, 0x10000, RZ ;  /* 0x00010000030a7824 */ /* 0x000fe200078e00ff */
[C---:B------:R-:W-:Y:S01]  /*74d0*/  PRMT R5, R4.reuse, 0x7632, R5 ;  /* 0x0000763204057816 */ /* 0x040fe20000000005 */
[----:B------:R-:W-:Y:S01]  /*74e0*/  IMAD.U32 R4, R4, 0x10000, RZ ;  /* 0x0001000004047824 */ /* 0x000fe200078e00ff */
[----:B------:R-:W-:Y:S01]  /*74f0*/  PRMT R7, R6, 0x7632, R7 ;  /* 0x0000763206077816 */ /* 0x000fe20000000007 */
[----:B------:R-:W-:Y:S01]  /*7500*/  IMAD.U32 R3, R2, 0x10000, RZ ;  /* 0x0001000002037824 */ /* 0x000fe200078e00ff */
[----:B------:R-:W-:Y:S01]  /*7510*/  SHF.L.U32 R5, R5, 0x10, RZ ;  /* 0x0000001005057819 */ /* 0x000fe200000006ff */
[----:B------:R-:W-:-:S02]  /*7520*/  VIADD R2, R31, 0x3 ;  /* 0x000000031f027836 */ /* 0x000fc40000000000 */
[----:B------:R-:W-:Y:S01]  /*7530*/  FADD.FTZ R9, R9, R10 ;  /* 0x0000000a09097221 */ /* 0x000fe20000010000 */
[----:B------:R-:W-:Y:S01]  /*7540*/  IMAD.U32 R6, R6, 0x10000, RZ ;  /* 0x0001000006067824 */ /* 0x000fe200078e00ff */
[----:B------:R-:W-:Y:S01]  /*7550*/  SHF.L.U32 R8, R8, 0x10, RZ ;  /* 0x0000001008087819 */ /* 0x000fe200000006ff */
[----:B------:R-:W-:Y:S02]  /*7560*/  IMAD.U32 R7, R7, 0x10000, RZ ;  /* 0x0001000007077824 */ /* 0x000fe400078e00ff */
[----:B------:R-:W-:Y:S01]  /*7570*/  FADD.FTZ R4, R4, R5 ;  /* 0x0000000504047221 */ /* 0x000fe20000010000 */
[----:B------:R-:W-:Y:S01]  /*7580*/  ISETP.GE.U32.AND P0, PT, R2, UR16, PT ;  /* 0x0000001002007c0c */ /* 0x000fe2000bf06070 */
[----:B------:R-:W-:Y:S02]  /*7590*/  VIADD R31, R31, 0x4 ;  /* 0x000000041f1f7836 */ /* 0x000fe40000000000 */
[----:B------:R-:W-:Y:S01]  /*75a0*/  FADD.FTZ R7, R6, R7 ;  /* 0x0000000706077221 */ /* 0x000fe20000010000 */
[----:B------:R-:W-:Y:S01]  /*75b0*/  FADD.FTZ R4, R9, R4 ;  /* 0x0000000409047221 */ /* 0x000fe20000010000 */
[----:B------:R-:W-:Y:S01]  /*75c0*/  FADD.FTZ R3, R8, R3 ;  /* 0x0000000308037221 */ /* 0x000fe20000010000 */
[----:B------:R-:W-:-:S02]  /*75d0*/  IADD3 R32, PT, PT, R32, 0x4, RZ ;  /* 0x0000000420207810 */ /* 0x000fc40007ffe0ff */
[----:B------:R-:W-:Y:S01]  /*75e0*/  FADD.FTZ R4, R4, R7 ;  /* 0x0000000704047221 */ /* 0x000fe20000010000 */
[----:B------:R-:W-:-:S03]  /*75f0*/  IADD3 R30, PT, PT, R30, 0x100, RZ ;  /* 0x000001001e1e7810 */ /* 0x000fc60007ffe0ff */
[----:B------:R-:W-:-:S04]  /*7600*/  FADD.FTZ R4, R4, R3 ;  /* 0x0000000304047221 */ /* 0x000fc80000010000 */
[----:B------:R-:W-:Y:S01]  /*7610*/  FADD.FTZ R27, R4, R27 ;  /* 0x0000001b041b7221 */ /* 0x000fe20000010000 */
[----:B------:R-:W-:Y:S06]  /*7620*/  @!P0 BRA `(.L_x_18595) ;  /* 0xffffffcc00e88947 */ /* 0x000fec000383ffff */
.L_x_18570:
[----:B0-----:R-:W-:Y:S05]  /*7630*/  BSYNC.RECONVERGENT B0 ;  /* 0x0000000000007941 */ /* 0x001fea0003800200 */
.L_x_18569:
[----:B------:R-:W0:Y:S01]  /*7640*/  SHFL.BFLY PT, R2, R17, 0x1, 0x1f ;  /* 0x0c201f0011027f89 */ /* 0x000e2200000e0000 */
[----:B------:R-:W4:Y:S01]  /*7650*/  S2UR UR5, SR_CgaCtaId ;  /* 0x00000000000579c3 */ /* 0x000f220000008800 */
[----:B------:R-:W-:Y:S01]  /*7660*/  SHF.R.U32.HI R4, RZ, 0x1, R12 ;  /* 0x00000001ff047819 */ /* 0x000fe2000001160c */
[----:B------:R-:W-:Y:S01]  /*7670*/  UMOV UR4, 0x400 ;  /* 0x0000040000047882 */ /* 0x000fe20000000000 */
[----:B------:R-:W5:Y:S01]  /*7680*/  SHFL.BFLY PT, R11, R24, 0x1, 0x1f ;  /* 0x0c201f00180b7f89 */ /* 0x000f6200000e0000 */
[----:B------:R-:W-:Y:S01]  /*7690*/  LOP3.LUT R28, R0, 0x1, RZ, 0xc0, !PT ;  /* 0x00000001001c7812 */ /* 0x000fe200078ec0ff */
[----:B------:R-:W-:Y:S01]  /*76a0*/  UIADD3 UR4, UPT, UPT, UR4, 0x1a0, URZ ;  /* 0x000001a004047890 */ /* 0x000fe2000fffe0ff */
[----:B------:R-:W-:Y:S01]  /*76b0*/  IMAD R13, R13, 0xc0, R4 ;  /* 0x000000c00d0d7824 */ /* 0x000fe200078e0204 */
[----:B------:R-:W3:Y:S01]  /*76c0*/  SHFL.BFLY PT, R3, R16, 0x1, 0x1f ;  /* 0x0c201f0010037f89 */ /* 0x000ee200000e0000 */
[----:B------:R-:W-:Y:S01]  /*76d0*/  ISETP.NE.AND P5, PT, R28, RZ, PT ;  /* 0x000000ff1c00720c */ /* 0x000fe20003fa5270 */
[----:B------:R-:W-:Y:S01]  /*76e0*/  BSSY.RECONVERGENT B0, `(.L_x_18596) ;  /* 0x000002d000007945 */ /* 0x000fe20003800200 */
[C---:B------:R-:W-:Y:S01]  /*76f0*/  LOP3.LUT P0, RZ, R0.reuse, 0x3c1, RZ, 0xc0, !PT ;  /* 0x000003c100ff7812 */ /* 0x040fe2000780c0ff */
[----:B------:R-:W3:Y:S01]  /*7700*/  SHFL.BFLY PT, R5, R18, 0x1, 0x1f ;  /* 0x0c201f0012057f89 */ /* 0x000ee200000e0000 */
[----:B------:R-:W-:-:S02]  /*7710*/  LOP3.LUT P1, RZ, R0, 0x3e1, RZ, 0xc0, !PT ;  /* 0x000003e100ff7812 */ /* 0x000fc4000782c0ff */
[----:B------:R-:W-:Y:S01]  /*7720*/  ISETP.GT.U32.AND P2, PT, R0, 0x1f, PT ;  /* 0x0000001f0000780c */ /* 0x000fe20003f44070 */
[----:B--2---:R-:W2:Y:S04]  /*7730*/  SHFL.BFLY PT, R6, R19, 0x1, 0x1f ;  /* 0x0c201f0013067f89 */ /* 0x004ea800000e0000 */
[----:B------:R-:W2:Y:S04]  /*7740*/  SHFL.BFLY PT, R7, R20, 0x1, 0x1f ;  /* 0x0c201f0014077f89 */ /* 0x000ea800000e0000 */
[----:B------:R-:W2:Y:S01]  /*7750*/  SHFL.BFLY PT, R8, R21, 0x1, 0x1f ;  /* 0x0c201f0015087f89 */ /* 0x000ea200000e0000 */
[----:B0-----:R-:W-:Y:S01]  /*7760*/  FADD.FTZ R4, R2, R17 ;  /* 0x0000001102047221 */ /* 0x001fe20000010000 */
[C---:B------:R-:W-:Y:S01]  /*7770*/  LOP3.LUT R2, R0.reuse, 0x3c0, RZ, 0xc0, !PT ;  /* 0x000003c000027812 */ /* 0x040fe200078ec0ff */
[----:B----4-:R-:W-:Y:S01]  /*7780*/  ULEA UR4, UR5, UR4, 0x18 ;  /* 0x0000000405047291 */ /* 0x010fe2000f8ec0ff */
[----:B------:R-:W0:Y:S01]  /*7790*/  SHFL.BFLY PT, R9, R22, 0x1, 0x1f ;  /* 0x0c201f0016097f89 */ /* 0x000e2200000e0000 */
[----:B------:R-:W-:Y:S01]  /*77a0*/  LOP3.LUT R0, R0, 0x3e0, RZ, 0xc0, !PT ;  /* 0x000003e000007812 */ /* 0x000fe200078ec0ff */
[----:B-----5:R-:W-:Y:S01]  /*77b0*/  FADD.FTZ R11, R11, R24 ;  /* 0x000000180b0b7221 */ /* 0x020fe20000010000 */
[----:B------:R-:W-:Y:S01]  /*77c0*/  ISETP.NE.OR P4, PT, R2, 0x40, P5 ;  /* 0x000000400200780c */ /* 0x000fe20002f85670 */
[----:B-1----:R-:W1:Y:S01]  /*77d0*/  SHFL.BFLY PT, R10, R23, 0x1, 0x1f ;  /* 0x0c201f00170a7f89 */ /* 0x002e6200000e0000 */
[----:B------:R-:W-:Y:S01]  /*77e0*/  LEA R24, R13, UR4, 0x2 ;  /* 0x000000040d187c11 */ /* 0x000fe2000f8e10ff */
[----:B---3--:R-:W-:Y:S01]  /*77f0*/  FADD.FTZ R3, R3, R16 ;  /* 0x0000001003037221 */ /* 0x008fe20000010000 */
[----:B------:R-:W-:Y:S01]  /*7800*/  ISETP.NE.OR P3, PT, R0, 0x20, P5 ;  /* 0x000000200000780c */ /* 0x000fe20002f65670 */
[----:B------:R-:W3:Y:S01]  /*7810*/  SHFL.BFLY PT, R12, R25, 0x1, 0x1f ;  /* 0x0c201f00190c7f89 */ /* 0x000ee200000e0000 */
[----:B------:R-:W-:-:S03]  /*7820*/  FADD.FTZ R5, R5, R18 ;  /* 0x0000001205057221 */ /* 0x000fc60000010000 */
[----:B------:R-:W4:Y:S01]  /*7830*/  SHFL.BFLY PT, R15, R26, 0x1, 0x1f ;  /* 0x0c201f001a0f7f89 */ /* 0x000f2200000e0000 */
[----:B--2---:R-:W-:-:S03]  /*7840*/  FADD.FTZ R6, R6, R19 ;  /* 0x0000001306067221 */ /* 0x004fc60000010000 */
[----:B------:R-:W2:Y:S01]  /*7850*/  SHFL.BFLY PT, R14, R27, 0x1, 0x1f ;  /* 0x0c201f001b0e7f89 */ /* 0x000ea200000e0000 */
[----:B------:R-:W-:Y:S01]  /*7860*/  FADD.FTZ R7, R7, R20 ;  /* 0x0000001407077221 */ /* 0x000fe20000010000 */
[----:B------:R-:W-:Y:S01]  /*7870*/  BAR.SYNC.DEFER_BLOCKING 0x0 ;  /* 0x0000000000007b1d */ /* 0x000fe20000010000 */
[----:B------:R-:W-:Y:S01]  /*7880*/  FADD.FTZ R8, R8, R21 ;  /* 0x0000001508087221 */ /* 0x000fe20000010000 */
[----:B0-----:R-:W-:Y:S01]  /*7890*/  FADD.FTZ R9, R9, R22 ;  /* 0x0000001609097221 */ /* 0x001fe20000010000 */
[----:B-1----:R-:W-:Y:S01]  /*78a0*/  FADD.FTZ R10, R10, R23 ;  /* 0x000000170a0a7221 */ /* 0x002fe20000010000 */
        /* <DEDUP_REMOVED lines=16> */
.L_x_18597:
[----:B------:R-:W-:Y:S05]  /*79b0*/  BSYNC.RECONVERGENT B0 ;  /* 0x0000000000007941 */ /* 0x000fea0003800200 */
.L_x_18596:
        /* <DEDUP_REMOVED lines=27> */
.L_x_18599:
[----:B------:R-:W-:Y:S05]  /*7b70*/  BSYNC.RECONVERGENT B0 ;  /* 0x0000000000007941 */ /* 0x000fea0003800200 */
.L_x_18598:
        /* <DEDUP_REMOVED lines=15> */
.L_x_18601:
[----:B------:R-:W-:Y:S05]  /*7c70*/  BSYNC.RECONVERGENT B0 ;  /* 0x0000000000007941 */ /* 0x000fea0003800200 */
.L_x_18600:
        /* <DEDUP_REMOVED lines=27> */
.L_x_18603:
[----:B------:R-:W-:Y:S05]  /*7e30*/  BSYNC.RECONVERGENT B0 ;  /* 0x0000000000007941 */ /* 0x000fea0003800200 */
.L_x_18602:
[----:B------:R-:W-:Y:S06]  /*7e40*/  BAR.SYNC.DEFER_BLOCKING 0x0 ;  /* 0x0000000000007b1d */ /* 0x000fec0000010000 */
[----:B------:R-:W-:Y:S05]  /*7e50*/  @P2 EXIT ;  /* 0x000000000000294d */ /* 0x000fea0003800000 */
[----:B------:R-:W-:-:S04]  /*7e60*/  UIMAD UR4, UR17, UR20, UR19 ;  /* 0x00000014110472a4 */ /* 0x000fc8000f8e0213 */
[----:B------:R-:W-:Y:S01]  /*7e70*/  UIMAD UR4, UR4, UR21, URZ ;  /* 0x00000015040472a4 */ /* 0x000fe2000f8e02ff */
[----:B------:R-:W-:Y:S11]  /*7e80*/  @P5 EXIT ;  /* 0x000000000000594d */ /* 0x000ff60003800000 */
[----:B------:R-:W2:Y:S01]  /*7e90*/  S2R R0, SR_TID.X ;  /* 0x0000000000007919 */ /* 0x000ea20000002100 */
[----:B------:R-:W3:Y:S01]  /*7ea0*/  LDCU.64 UR8, c[0x0][0x390] ;  /* 0x00007200ff0877ac */ /* 0x000ee20008000a00 */
[----:B01----:R-:W-:Y:S02]  /*7eb0*/  F2FP.BF16.F32.PACK_AB R4, R4, R3 ;  /* 0x000000030404723e */ /* 0x003fe400000010ff */
[----:B------:R-:W-:Y:S01]  /*7ec0*/  F2FP.BF16.F32.PACK_AB R5, R6, R5 ;  /* 0x000000050605723e */ /* 0x000fe200000010ff */
        /* <DEDUP_REMOVED lines=8> */
[----:B------:R-:W-:Y:S02]  /*7f50*/  PRMT R8, R7, 0x7632, R8 ;  /* 0x0000763207087816 */ /* 0x000fe40000000008 */
[----:B--2---:R-:W-:-:S04]  /*7f60*/  SHF.R.U32.HI R0, RZ, 0x1, R0 ;  /* 0x00000001ff007819 */ /* 0x004fc80000011600 */
[----:B------:R-:W-:-:S04]  /*7f70*/  IADD3 R0, P0, P1, R0, UR5, R13 ;  /* 0x0000000500007c10 */ /* 0x000fc8000f91e00d */
[----:B------:R-:W-:Y:S02]  /*7f80*/  IADD3.X R13, PT, PT, RZ, RZ, RZ, P0, P1 ;  /* 0x000000ffff0d7210 */ /* 0x000fe400007e24ff */
[----:B---3--:R-:W-:-:S04]  /*7f90*/  LEA R2, P0, R0, UR8, 0x1 ;  /* 0x0000000800027c11 */ /* 0x008fc8000f8008ff */
[----:B------:R-:W-:Y:S02]  /*7fa0*/  LEA.HI.X R3, R0, UR9, R13, 0x1, P0 ;  /* 0x0000000900037c11 */ /* 0x000fe400080f0c0d */
[----:B------:R-:W-:-:S03]  /*7fb0*/  PRMT R0, R4, 0x7632, R0 ;  /* 0x0000763204007816 */ /* 0x000fc60000000000 */
[----:B------:R0:W-:Y:S04]  /*7fc0*/  STG.E.U16 desc[UR12][R2.64], R4 ;  /* 0x0000000402007986 */ /* 0x0001e8000c10150c */
        /* <DEDUP_REMOVED lines=15> */
.L_x_18544:
[----:B------:R-:W-:Y:S01]  /*80c0*/  BSSY B1, `(.L_x_18604) ;  /* 0x0000007000017945 */ /* 0x000fe20003800000 */
[----:B------:R-:W-:Y:S01]  /*80d0*/  MOV R15, 0x1 ;  /* 0x00000001000f7802 */ /* 0x000fe20000000f00 */
[----:B------:R-:W-:Y:S02]  /*80e0*/  IMAD.MOV.U32 R112, RZ, RZ, 0x1f ;  /* 0x0000001fff707424 */ /* 0x000fe400078e00ff */
[----:B------:R-:W-:-:S07]  /*80f0*/  IMAD.MOV.U32 R13, RZ, RZ, -0x1 ;  /* 0xffffffffff0d7424 */ /* 0x000fce00078e00ff */
[----:B------:R-:W-:Y:S05]  /*8100*/  WARPSYNC.COLLECTIVE R13, `(.L_x_18605) ;  /* 0x000000000d087348 */ /* 0x000fea0003c00000 */
[----:B------:R0:W1:Y:S02]  /*8110*/  SHFL.BFLY P2, R14, R12, R15, R112 ;  /* 0x0c00000f0c0e7389 */ /* 0x0000640000040070 */
[----:B01----:R-:W-:Y:S05]  /*8120*/  ENDCOLLECTIVE ;  /* 0x000000000000791b */ /* 0x003fea0003800000 */
.L_x_18605:
[----:B------:R-:W-:Y:S05]  /*8130*/  BSYNC B1 ;  /* 0x0000000000017941 */ /* 0x000fea0003800000 */
.L_x_18604:
[----:B------:R-:W-:Y:S01]  /*8140*/  MOV R13, R14 ;  /* 0x0000000e000d7202 */ /* 0x000fe20000000f00 */
[----:B------:R-:W-:Y:S06]  /*8150*/  BRA `(.L_x_18606) ;  /* 0xffffffa400187947 */ /* 0x000fec000383ffff */
.L_x_18546:
[----:B------:R-:W-:Y:S01]  /*8160*/  HFMA2 R112, -RZ, RZ, 0, 1.847743988037109375e-06 ;  /* 0x0000001fff707431 */ /* 0x000fe200000001ff */
[----:B------:R-:W-:Y:S01]  /*8170*/  BSSY B0, `(.L_x_18607) ;  /* 0x0000007000007945 */ /* 0x000fe20003800000 */
[----:B------:R-:W-:Y:S02]  /*8180*/  IMAD.MOV.U32 R12, RZ, RZ, R102 ;  /* 0x000000ffff0c7224 */ /* 0x000fe400078e0066 */
[----:B------:R-:W-:Y:S02]  /*8190*/  IMAD.MOV.U32 R15, RZ, RZ, 0x10 ;  /* 0x00000010ff0f7424 */ /* 0x000fe400078e00ff */
[----:B------:R-:W-:-:S07]  /*81a0*/  IMAD.MOV.U32 R13, RZ, RZ, -0x1 ;  /* 0xffffffffff0d7424 */ /* 0x000fce00078e00ff */
[----:B------:R-:W-:Y:S05]  /*81b0*/  WARPSYNC.COLLECTIVE R13, `(.L_x_18608) ;  /* 0x000000000d087348 */ /* 0x000fea0003c00000 */
[----:B------:R0:W1:Y:S02]  /*81c0*/  SHFL.BFLY P2, R14, R12, R15, R112 ;  /* 0x0c00000f0c0e7389 */ /* 0x0000640000040070 */
[----:B01----:R-:W-:Y:S05]  /*81d0*/  ENDCOLLECTIVE ;  /* 0x000000000000791b */ /* 0x003fea0003800000 */
.L_x_18608:
[----:B------:R-:W-:Y:S05]  /*81e0*/  BSYNC B0 ;  /* 0x0000000000007941 */ /* 0x000fea0003800000 */
.L_x_18607:
        /* <DEDUP_REMOVED lines=9> */
.L_x_18609:
[----:B------:R-:W-:Y:S02]  /*8280*/  HFMA2 R15, -RZ, RZ, 0, 2.384185791015625e-07 ;  /* 0x00000004ff0f7431 */ /* 0x000fe400000001ff */
[----:B------:R-:W-:-:S05]  /*8290*/  IMAD.MOV.U32 R4, RZ, RZ, R14 ;  /* 0x000000ffff047224 */ /* 0x000fca00078e000e */
[----:B------:R-:W-:-:S05]  /*82a0*/  FMNMX.FTZ R4, R5, R4, !PT ;  /* 0x0000000405047209 */ /* 0x000fca0007810000 */
[----:B------:R-:W-:-:S07]  /*82b0*/  IMAD.MOV.U32 R12, RZ, RZ, R4 ;  /* 0x000000ffff0c7224 */ /* 0x000fce00078e0004 */
[----:B------:R-:W-:Y:S05]  /*82c0*/  WARPSYNC.COLLECTIVE R13, `(.L_x_18610) ;  /* 0x000000000d087348 */ /* 0x000fea0003c00000 */
[----:B------:R0:W1:Y:S02]  /*82d0*/  SHFL.BFLY P2, R14, R12, R15, R112 ;  /* 0x0c00000f0c0e7389 */ /* 0x0000640000040070 */
[----:B01----:R-:W-:Y:S05]  /*82e0*/  ENDCOLLECTIVE ;  /* 0x000000000000791b */ /* 0x003fea0003800000 */
.L_x_18610:
[----:B------:R-:W-:Y:S01]  /*82f0*/  MOV R15, 0x2 ;  /* 0x00000002000f7802 */ /* 0x000fe20000000f00 */
[----:B------:R-:W-:-:S05]  /*8300*/  IMAD.MOV.U32 R7, RZ, RZ, R14 ;  /* 0x000000ffff077224 */ /* 0x000fca00078e000e */
[----:B------:R-:W-:-:S05]  /*8310*/  FMNMX.FTZ R7, R4, R7, !PT ;  /* 0x0000000704077209 */ /* 0x000fca0007810000 */
[----:B------:R-:W-:-:S07]  /*8320*/  IMAD.MOV.U32 R12, RZ, RZ, R7 ;  /* 0x000000ffff0c7224 */ /* 0x000fce00078e0007 */
[----:B------:R-:W-:Y:S05]  /*8330*/  WARPSYNC.COLLECTIVE R13, `(.L_x_18611) ;  /* 0x000000000d087348 */ /* 0x000fea0003c00000 */
[----:B------:R0:W1:Y:S02]  /*8340*/  SHFL.BFLY P2, R14, R12, R15, R112 ;  /* 0x0c00000f0c0e7389 */ /* 0x0000640000040070 */
[----:B01----:R-:W-:Y:S05]  /*8350*/  ENDCOLLECTIVE ;  /* 0x000000000000791b */ /* 0x003fea0003800000 */
.L_x_18611:
[----:B------:R-:W-:Y:S01]  /*8360*/  IMAD.MOV.U32 R8, RZ, RZ, R14 ;  /* 0x000000ffff087224 */ /* 0x000fe200078e000e */
[----:B------:R-:W-:Y:S06]  /*8370*/  BRA `(.L_x_18612) ;  /* 0xffffffa4001c7947 */ /* 0x000fec000383ffff */
.L_x_18613:
        /* <DEDUP_REMOVED lines=16> */
.L_x_27500:


//--------------------- .text._ZN4vllm25paged_attention_v2_kernelI13__nv_bfloat16S1_Li128ELi16ELi128ELNS_18Fp8KVCacheDataTypeE0ELb0ELi512EEEvPfS3_PT_PKS4_PKT0_SA_ifPKiSC_iPKfiiiSE_SE_iiiii --------------------------
	.section	.text._ZN4vllm25paged_attention_v2_kernelI13__nv_bfloat16S1_Li128ELi16ELi128ELNS_18Fp8KVCacheDataTypeE0ELb0ELi512EEEvPfS3_PT_PKS4_PKT0_SA_ifPKiSC_iPKfiiiSE_SE_iiiii,"ax",@progbits
	.align	128
        .global         _ZN4vllm25paged_attention_v2_kernelI13__nv_bfloat16S1_Li128ELi16ELi128ELNS_18Fp8KVCacheDataTypeE0ELb0ELi512EEEvPfS3_PT_PKS4_PKT0_SA_ifPKiSC_iPKfiiiSE_SE_iiiii
        .type           _ZN4vllm25paged_attention_v2_kernelI13__nv_bfloat16S1_Li128ELi16ELi128ELNS_18Fp8KVCacheDataTypeE0ELb0ELi512EEEvPfS3_PT_PKS4_PKT0_SA_ifPKiSC_iPKfiiiSE_SE_iiiii,@function
        .size           _ZN4vllm25paged_attention_v2_kernelI13__nv_bfloat16S1_Li128ELi16ELi128ELNS_18Fp8KVCacheDataTypeE0ELb0ELi512EEEvPfS3_PT_PKS4_PKT0_SA_ifPKiSC_iPKfiiiSE_SE_iiiii,(.L_x_27501 - _ZN4vllm25paged_attention_v2_kernelI13__nv_bfloat16S1_Li128ELi16ELi128ELNS_18Fp8KVCacheDataTypeE0ELb0ELi512EEEvPfS3_PT_PKS4_PKT0_SA_ifPKiSC_iPKfiiiSE_SE_iiiii)
        .other          _ZN4vllm25paged_attention_v2_kernelI13__nv_bfloat16S1_Li128ELi16ELi128ELNS_18Fp8KVCacheDataTypeE0ELb0ELi512EEEvPfS3_PT_PKS4_PKT0_SA_ifPKiSC_iPKfiiiSE_SE_iiiii,@"STO_CUDA_ENTRY STV_DEFAULT"
_ZN4vllm25paged_attention_v2_kernelI13__nv_bfloat16S1_Li128ELi16ELi128ELNS_18Fp8KVCacheDataTypeE0ELb0ELi512EEEvPfS3_PT_PKS4_PKT0_SA_ifPKiSC_iPKfiiiSE_SE_iiiii:
.text._ZN4vllm25paged_attention_v2_kernelI13__nv_bfloat16S1_Li128ELi16ELi128ELNS_18Fp8KVCacheDataTypeE0ELb0ELi512EEEvPfS3_PT_PKS4_PKT0_SA_ifPKiSC_iPKfiiiSE_SE_iiiii:
        /* <DEDUP_REMOVED lines=18> */
[----:B------:R-:W4:Y:S01]  /*0120*/  LDC R10, c[0x0][0x3b0] ;  /* 0x0000ec00ff0a7b82 */ /* 0x000f220000000800 */
[----:B------:R-:W0:Y:S01]  /*0130*/  LDCU UR18, c[0x0][0x378] ;  /* 0x00006f00ff1277ac */ /* 0x000e220008000800 */
[----:B------:R-:W4:Y:S01]  /*0140*/  LDCU UR9, c[0x0][0x3c8] ;  /* 0x00007900ff0977ac */ /* 0x000f220008000800 */
[----:B------:R-:W0:Y:S01]  /*0150*/  LDCU UR10, c[0x0][0x3dc] ;  /* 0x00007b80ff0a77ac */ /* 0x000e220008000800 */
[----:B--2---:R-:W-:-:S02]  /*0160*/  UIMAD UR4, UR13, UR4, URZ ;  /* 0x000000040d0472a4 */ /* 0x004fc4000f8e02ff */
[----:B---3--:R-:W-:Y:S01]  /*0170*/  UISETP.NE.U32.AND UP0, UPT, UR6, URZ, UPT ;  /* 0x000000ff0600728c */ /* 0x008fe2000bf05070 */
[----:B-1----:R-:W-:Y:S01]  /*0180*/  MOV R3, UR19 ;  /* 0x0000001300037c02 */ /* 0x002fe20008000f00 */
[----:B------:R-:W-:Y:S02]  /*0190*/  USHF.R.S32.HI UR5, URZ, 0x1f, UR4 ;  /* 0x0000001fff057899 */ /* 0x000fe40008011404 */
[----:B------:R-:W-:Y:S01]  /*01a0*/  UISETP.NE.AND.EX UP0, UPT, UR7, URZ, UPT, UP0 ;  /* 0x000000ff0700728c */ /* 0x000fe2000bf05300 */
[----:B------:R-:W1:Y:S01]  /*01b0*/  LDCU UR11, c[0x0][0x3b4] ;  /* 0x00007680ff0b77ac */ /* 0x000e620008000800 */
[----:B0-----:R-:W-:Y:S01]  /*01c0*/  ISETP.GT.U32.AND P0, PT, R7, 0x1f, PT ;  /* 0x0000001f0700780c */ /* 0x001fe20003f04070 */
[----:B------:R-:W0:-:S12]  /*01d0*/  LDCU.64 UR22, c[0x0][0x3a0] ;  /* 0x00007400ff1677ac */ /* 0x000e180008000a00 */
[----:B------:R-:W2:Y:S01]  /*01e0*/  @!P0 LDC.64 R4, c[0x0][0x398] ;  /* 0x0000e600ff048b82 */ /* 0x000ea20000000a00 */
[----:B------:R-:W-:Y:S02]  /*01f0*/  @!P0 IMAD.SHL.U32 R3, R3, 0x80, RZ ;  /* 0x0000008003038824 */ /* 0x000fe400078e00ff */
[----:B------:R-:W-:-:S05]  /*0200*/  @!P0 IMAD.SHL.U32 R0, R7, 0x4, RZ ;  /* 0x0000000407008824 */ /* 0x000fca00078e00ff */
[----:B------:R-:W-:-:S04]  /*0210*/  @!P0 IADD3 R0, P1, P2, R0, UR4, R3 ;  /* 0x0000000400008c10 */ /* 0x000fc8000fa3e003 */
[----:B------:R-:W-:Y:S01]  /*0220*/  @!P0 IADD3.X R3, PT, PT, RZ, UR5, RZ, P1, P2 ;  /* 0x00000005ff038c10 */ /* 0x000fe20008fe44ff */
[----:B------:R-:W3:Y:S01]  /*0230*/  @UP0 LDCU.64 UR4, c[0x0][0x3d0] ;  /* 0x00007a00ff0407ac */ /* 0x000ee20008000a00 */
[----:B--2---:R-:W-:-:S04]  /*0240*/  @!P0 LEA R2, P1, R0, R4, 0x1 ;  /* 0x0000000400028211 */ /* 0x004fc800078208ff */
[----:B------:R-:W-:-:S05]  /*0250*/  @!P0 LEA.HI.X R3, R0, R5, R3, 0x1, P1 ;  /* 0x0000000500038211 */ /* 0x000fca00008f0c03 */
[----:B------:R-:W2:Y:S04]  /*0260*/  @!P0 LDG.E.CONSTANT R8, desc[UR14][R2.64] ;  /* 0x0000000e02088981 */ /* 0x000ea8000c1e9900 */
[----:B------:R-:W2:Y:S01]  /*0270*/  @!P0 LDG.E.CONSTANT R9, desc[UR14][R2.64+0x4] ;  /* 0x0000040e02098981 */ /* 0x000ea2000c1e9900 */
[----:B----4-:R-:W-:Y:S01]  /*0280*/  IABS R11, R10 ;  /* 0x0000000a000b7213 */ /* 0x010fe20000000000 */
[----:B------:R-:W4:Y:S01]  /*0290*/  LDCU UR20, c[0x0][0x370] ;  /* 0x00006e00ff1477ac */ /* 0x000f220008000800 */
[----:B------:R-:W-:Y:S01]  /*02a0*/  PLOP3.LUT P1, PT, PT, PT, UP0, 0x80, 0x8 ;  /* 0x000000000008781c */ /* 0x000fe20003f2f008 */
[----:B------:R-:W-:Y:S01]  /*02b0*/  HFMA2 R0, -RZ, RZ, 0, 0 ;  /* 0x00000000ff007431 */ /* 0x000fe200000001ff */
[----:B------:R-:W1:Y:S01]  /*02c0*/  I2F.RP R6, R11 ;  /* 0x0000000b00067306 */ /* 0x000e620000209400 */
[----:B---3--:R-:W-:-:S06]  /*02d0*/  @UP0 UIMAD.WIDE.U32 UR4, UR19, 0x4, UR4 ;  /* 0x00000004130408a5 */ /* 0x008fcc000f8e0004 */
[----:B------:R-:W-:Y:S02]  /*02e0*/  IMAD.U32 R4, RZ, RZ, UR4 ;  /* 0x00000004ff047e24 */ /* 0x000fe4000f8e00ff */
[----:B------:R-:W-:-:S05]  /*02f0*/  IMAD.U32 R5, RZ, RZ, UR5 ;  /* 0x00000005ff057e24 */ /* 0x000fca000f8e00ff */
[----:B------:R4:W5:Y:S01]  /*0300*/  @P1 LDG.E.CONSTANT R0, desc[UR14][R4.64] ;  /* 0x0000000e04001981 */ /* 0x000962000c1e9900 */
[----:B-1----:R-:W1:Y:S01]  /*0310*/  MUFU.RCP R6, R6 ;  /* 0x0000000600067308 */ /* 0x002e620000001000 */
[----:B------:R-:W3:Y:S01]  /*0320*/  S2UR UR6, SR_CgaCtaId ;  /* 0x00000000000679c3 */ /* 0x000ee20000008800 */
[----:B------:R-:W-:Y:S01]  /*0330*/  UMOV UR4, 0x400 ;  /* 0x0000040000047882 */ /* 0x000fe20000000000 */
[----:B------:R-:W-:Y:S01]  /*0340*/  ULEA UR5, UR16, 0x20, 0x5 ;  /* 0x0000002010057891 */ /* 0x000fe2000f8e28ff */
[----:B------:R-:W-:Y:S01]  /*0350*/  BSSY B0, `(.L_x_18614) ;  /* 0x00001ac000007945 */ /* 0x000fe20003800000 */
[----:B------:R-:W-:Y:S01]  /*0360*/  UIMAD UR9, UR13, UR9, URZ ;  /* 0x000000090d0972a4 */ /* 0x000fe2000f8e02ff */
[----:B------:R-:W-:Y:S01]  /*0370*/  IMAD.MOV.U32 R42, RZ, RZ, -0x800001 ;  /* 0xff7fffffff2a7424 */ /* 0x000fe200078e00ff */
[----:B----4-:R-:W-:Y:S02]  /*0380*/  IABS R4, UR20 ;  /* 0x0000001400047c13 */ /* 0x010fe40008000000 */
[----:B-1----:R-:W-:-:S04]  /*0390*/  IADD3 R2, PT, PT, R6, 0xffffffe, RZ ;  /* 0x0ffffffe06027810 */ /* 0x002fc80007ffe0ff */
[----:B------:R1:W4:Y:S01]  /*03a0*/  F2I.FTZ.U32.TRUNC.NTZ R3, R2 ;  /* 0x0000000200037305 */ /* 0x000322000021f000 */
[----:B---3--:R-:W-:Y:S02]  /*03b0*/  ULEA UR6, UR6, UR4, 0x18 ;  /* 0x0000000406067291 */ /* 0x008fe4000f8ec0ff */
[----:B------:R-:W-:Y:S01]  /*03c0*/  UIADD3 UR4, UPT, UPT, UR17, 0xf, URZ ;  /* 0x0000000f11047890 */ /* 0x000fe2000fffe0ff */
[----:B-1----:R-:W-:-:S03]  /*03d0*/  IMAD.MOV.U32 R2, RZ, RZ, RZ ;  /* 0x000000ffff027224 */ /* 0x002fc600078e00ff */
[----:B------:R-:W-:-:S04]  /*03e0*/  USHF.R.U32.HI UR4, URZ, 0x4, UR4 ;  /* 0x00000004ff047899 */ /* 0x000fc80008011604 */
[----:B------:R-:W-:Y:S01]  /*03f0*/  UISETP.LT.U32.AND UP0, UPT, UR4, UR5, UPT ;  /* 0x000000050400728c */ /* 0x000fe2000bf01070 */
[----:B----4-:R-:W-:-:S03]  /*0400*/  IMAD.MOV R12, RZ, RZ, -R3 ;  /* 0x000000ffff0c7224 */ /* 0x010fc600078e0a03 */
[----:B------:R-:W-:Y:S01]  /*0410*/  USEL UR8, UR4, UR5, UP0 ;  /* 0x0000000504087287 */ /* 0x000fe20008000000 */
        /* <DEDUP_REMOVED lines=10> */
[----:B------:R-:W-:-:S04]  /*04c0*/  LOP3.LUT R2, R10, UR20, RZ, 0x3c, !PT ;  /* 0x000000140a027c12 */ /* 0x000fc8000f8e3cff */
[----:B------:R-:W-:-:S07]  /*04d0*/  ISETP.GE.AND P3, PT, R2, RZ, PT ;  /* 0x000000ff0200720c */ /* 0x000fce0003f66270 */
[----:B------:R-:W-:-:S05]  /*04e0*/  @P1 IADD3 R3, PT, PT, R3, 0x1, RZ ;  /* 0x0000000103031810 */ /* 0x000fca0007ffe0ff */
[----:B------:R-:W-:-:S04]  /*04f0*/  IMAD.MOV.U32 R6, RZ, RZ, R3 ;  /* 0x000000ffff067224 */ /* 0x000fc800078e0003 */
[----:B------:R-:W-:Y:S01]  /*0500*/  @!P3 IMAD.MOV R6, RZ, RZ, -R6 ;  /* 0x000000ffff06b224 */ /* 0x000fe200078e0a06 */
[----:B------:R-:W-:-:S04]  /*0510*/  @!P2 LOP3.LUT R6, RZ, R10, RZ, 0x33, !PT ;  /* 0x0000000aff06a212 */ /* 0x000fc800078e33ff */
[----:B------:R-:W-:-:S04]  /*0520*/  IABS R11, R6 ;  /* 0x00000006000b7213 */ /* 0x000fc80000000000 */
[----:B------:R-:W1:Y:S08]  /*0530*/  I2F.RP R4, R11 ;  /* 0x0000000b00047306 */ /* 0x000e700000209400 */
[----:B-1----:R-:W1:Y:S02]  /*0540*/  MUFU.RCP R4, R4 ;  /* 0x0000000400047308 */ /* 0x002e640000001000 */
[----:B-1----:R-:W-:-:S02]  /*0550*/  IADD3 R2, PT, PT, R4, 0xffffffe, RZ ;  /* 0x0ffffffe04027810 */ /* 0x002fc40007ffe0ff */
[----:B------:R-:W-:-:S04]  /*0560*/  IABS R4, UR19 ;  /* 0x0000001300047c13 */ /* 0x000fc80008000000 */
[----:B------:R1:W3:Y:S02]  /*0570*/  F2I.FTZ.U32.TRUNC.NTZ R3, R2 ;  /* 0x0000000200037305 */ /* 0x0002e4000021f000 */
[----:B-1----:R-:W-:Y:S02]  /*0580*/  IMAD.MOV.U32 R2, RZ, RZ, RZ ;  /* 0x000000ffff027224 */ /* 0x002fe400078e00ff */
[----:B---3--:R-:W-:-:S04]  /*0590*/  IMAD.MOV R10, RZ, RZ, -R3 ;  /* 0x000000ffff0a7224 */ /* 0x008fc800078e0a03 */
[----:B------:R-:W-:Y:S01]  /*05a0*/  IMAD R5, R10, R11, RZ ;  /* 0x0000000b0a057224 */ /* 0x000fe200078e02ff */
[----:B------:R-:W-:-:S03]  /*05b0*/  IABS R10, R6 ;  /* 0x00000006000a7213 */ /* 0x000fc60000000000 */
[----:B------:R-:W-:Y:S01]  /*05c0*/  IMAD.HI.U32 R3, R3, R5, R2 ;  /* 0x0000000503037227 */ /* 0x000fe200078e0002 */
[----:B------:R-:W-:Y:S02]  /*05d0*/  IADD3 R2, PT, PT, RZ, -R10, RZ ;  /* 0x8000000aff027210 */ /* 0x000fe40007ffe0ff */
[----:B------:R-:W-:-:S03]  /*05e0*/  SHF.R.U32.HI R10, RZ, 0x1, R7 ;  /* 0x00000001ff0a7819 */ /* 0x000fc60000011607 */
[----:B------:R-:W-:-:S04]  /*05f0*/  IMAD.HI.U32 R3, R3, R4, RZ ;  /* 0x0000000403037227 */ /* 0x000fc800078e00ff */
[----:B------:R-:W-:Y:S02]  /*0600*/  IMAD R2, R3, R2, R4 ;  /* 0x0000000203027224 */ /* 0x000fe400078e0204 */
[----:B------:R-:W-:-:S03]  /*0610*/  IMAD.SHL.U32 R4, R7, 0x80, RZ ;  /* 0x0000008007047824 */ /* 0x000fc600078e00ff */
[----:B------:R-:W-:Y:S02]  /*0620*/  ISETP.GT.U32.AND P2, PT, R11, R2, PT ;  /* 0x000000020b00720c */ /* 0x000fe40003f44070 */
[----:B------:R-:W-:Y:S02]  /*0630*/  LOP3.LUT R53, R4, 0x80, RZ, 0xc0, !PT ;  /* 0x0000008004357812 */ /* 0x000fe400078ec0ff */
[----:B------:R-:W-:-:S03]  /*0640*/  LOP3.LUT R4, R6, UR19, RZ, 0x3c, !PT ;  /* 0x0000001306047c12 */ /* 0x000fc6000f8e3cff */
[----:B------:R-:W-:Y:S01]  /*0650*/  VIADD R5, R53, UR6 ;  /* 0x0000000635057c36 */ /* 0x000fe20008000000 */
[----:B------:R-:W-:-:S03]  /*0660*/  ISETP.GE.AND P3, PT, R4, RZ, PT ;  /* 0x000000ff0400720c */ /* 0x000fc60003f66270 */
[----:B------:R-:W-:Y:S02]  /*0670*/  @!P0 IMAD R5, R10, 0x8, R5 ;  /* 0x000000080a058824 */ /* 0x000fe400078e0205 */
[-C--:B------:R-:W-:Y:S02]  /*0680*/  @!P2 IADD3 R2, PT, PT, R2, -R11.reuse, RZ ;  /* 0x8000000b0202a210 */ /* 0x080fe40007ffe0ff */
[----:B------:R-:W-:Y:S02]  /*0690*/  @!P2 IADD3 R3, PT, PT, R3, 0x1, RZ ;  /* 0x000000010303a810 */ /* 0x000fe40007ffe0ff */
[----:B------:R-:W-:Y:S01]  /*06a0*/  ISETP.GE.U32.AND P1, PT, R2, R11, PT ;  /* 0x0000000b0200720c */ /* 0x000fe20003f26070 */
[----:B------:R-:W-:Y:S01]  /*06b0*/  IMAD.U32 R11, RZ, RZ, UR16 ;  /* 0x00000010ff0b7e24 */ /* 0x000fe2000f8e00ff */
[----:B------:R-:W-:-:S05]  /*06c0*/  SHF.R.U32.HI R2, RZ, 0x5, R7 ;  /* 0x00000005ff027819 */ /* 0x000fca0000011607 */
[----:B------:R-:W-:-:S06]  /*06d0*/  IMAD R4, R11, 0x20, R2 ;  /* 0x000000200b047824 */ /* 0x000fcc00078e0202 */
[----:B------:R-:W-:Y:S01]  /*06e0*/  @P1 VIADD R3, R3, 0x1 ;  /* 0x0000000103031836 */ /* 0x000fe20000000000 */
[----:B------:R-:W-:-:S04]  /*06f0*/  ISETP.GE.U32.AND P1, PT, R4, UR8, PT ;  /* 0x0000000804007c0c */ /* 0x000fc8000bf26070 */
[----:B------:R-:W-:Y:S02]  /*0700*/  MOV R2, R3 ;  /* 0x0000000300027202 */ /* 0x000fe40000000f00 */
[----:B------:R-:W-:-:S03]  /*0710*/  LOP3.LUT R3, R7, 0x1, RZ, 0xc0, !PT ;  /* 0x0000000107037812 */ /* 0x000fc600078ec0ff */
[----:B------:R-:W-:Y:S01]  /*0720*/  @!P3 IMAD.MOV R2, RZ, RZ, -R2 ;  /* 0x000000ffff02b224 */ /* 0x000fe200078e0a02 */
[----:B--2---:R1:W-:Y:S01]  /*0730*/  @!P0 STS.64 [R5], R8 ;  /* 0x0000000805008388 */ /* 0x0043e20000000a00 */
[----:B------:R-:W-:Y:S01]  /*0740*/  BAR.SYNC.DEFER_BLOCKING 0x0 ;  /* 0x0000000000007b1d */ /* 0x000fe20000010000 */
[----:B------:R-:W-:-:S13]  /*0750*/  ISETP.NE.AND P0, PT, R6, RZ, PT ;  /* 0x000000ff0600720c */ /* 0x000fda0003f05270 */
[----:B------:R-:W-:Y:S01]  /*0760*/  @!P0 LOP3.LUT R2, RZ, R6, RZ, 0x33, !PT ;  /* 0x00000006ff028212 */ /* 0x000fe200078e33ff */
[----:B01----:R-:W-:Y:S06]  /*0770*/  @P1 BRA `(.L_x_18615) ;  /* 0x0000001400a41947 */ /* 0x003fec0003800000 */
[----:B------:R-:W0:Y:S01]  /*0780*/  S2R R42, SR_TID.X ;  /* 0x00000000002a7919 */ /* 0x000e220000002100 */
[----:B------:R-:W-:Y:S01]  /*0790*/  MOV R28, UR16 ;  /* 0x00000010001c7c02 */ /* 0x000fe20008000f00 */
[----:B------:R-:W1:Y:S01]  /*07a0*/  LDCU.64 UR4, c[0x0][0x3b8] ;  /* 0x00007700ff0477ac */ /* 0x000e620008000a00 */
[----:B------:R-:W-:Y:S01]  /*07b0*/  IMAD.U32 R17, RZ, RZ, UR9 ;  /* 0x00000009ff117e24 */ /* 0x000fe2000f8e00ff */
[----:B------:R-:W2:Y:S01]  /*07c0*/  LDS.128 R20, [R53+UR6] ;  /* 0x0000000635147984 */ /* 0x000ea20008000c00 */
[C---:B------:R-:W-:Y:S01]  /*07d0*/  SHF.L.U32 R18, R10.reuse, 0x2, RZ ;  /* 0x000000020a127819 */ /* 0x040fe200000006ff */
[----:B------:R-:W-:Y:S01]  /*07e0*/  USHF.L.U32 UR7, UR16, 0x9, URZ ;  /* 0x0000000910077899 */ /* 0x000fe200080006ff */
[----:B------:R-:W-:Y:S01]  /*07f0*/  LOP3.LUT R39, R10, 0xf, RZ, 0xc0, !PT ;  /* 0x0000000f0a277812 */ /* 0x000fe200078ec0ff */
[----:B------:R-:W3:Y:S01]  /*0800*/  LDS.128 R24, [R53+UR6+0x10] ;  /* 0x0000100635187984 */ /* 0x000ee20008000c00 */
[----:B------:R-:W-:-:S03]  /*0810*/  LOP3.LUT R40, R18, 0x3c, RZ, 0xc0, !PT ;  /* 0x0000003c12287812 */ /* 0x000fc600078ec0ff */
[----:B------:R-:W4:Y:S04]  /*0820*/  LDS.128 R12, [R53+UR6+0x20] ;  /* 0x00002006350c7984 */ /* 0x000f280008000c00 */
[----:B------:R-:W4:Y:S01]  /*0830*/  LDS.128 R4, [R53+UR6+0x30] ;  /* 0x0000300635047984 */ /* 0x000f220008000c00 */
[----:B0-----:R-:W-:Y:S01]  /*0840*/  SHF.R.U32.HI R19, RZ, 0x5, R42 ;  /* 0x00000005ff137819 */ /* 0x001fe2000001162a */
[----:B------:R-:W-:Y:S01]  /*0850*/  IMAD.SHL.U32 R75, R42, 0x4, RZ ;  /* 0x000000042a4b7824 */ /* 0x000fe200078e00ff */
[----:B------:R-:W-:Y:S02]  /*0860*/  MOV R42, 0xff7fffff ;  /* 0xff7fffff002a7802 */ /* 0x000fe40000000f00 */
[C---:B------:R-:W-:Y:S01]  /*0870*/  LEA R18, R19.reuse, UR7, 0x4 ;  /* 0x0000000713127c11 */ /* 0x040fe2000f8e20ff */
[----:B------:R-:W-:Y:S01]  /*0880*/  IMAD R28, R28, 0x20, R19 ;  /* 0x000000201c1c7824 */ /* 0x000fe200078e0213 */
[----:B------:R-:W0:Y:S01]  /*0890*/  LDCU UR7, c[0x0][0x3e0] ;  /* 0x00007c00ff0777ac */ /* 0x000e220008000800 */
[----:B------:R-:W-:Y:S01]  /*08a0*/  IMAD R40, R19, 0x40, R40 ;  /* 0x0000004013287824 */ /* 0x000fe200078e0228 */
[----:B------:R-:W-:Y:S01]  /*08b0*/  LOP3.LUT R75, R75, 0x78, RZ, 0xc0, !PT ;  /* 0x000000784b4b7812 */ /* 0x000fe200078ec0ff */
[----:B------:R-:W-:Y:S01]  /*08c0*/  IMAD.WIDE.U32 R8, R28, 0x4, RZ ;  /* 0x000000041c087825 */ /* 0x000fe200078e00ff */
[----:B--2---:R-:W-:-:S03]  /*08d0*/  PRMT R41, R20, 0x7632, R41 ;  /* 0x0000763214297816 */ /* 0x004fc60000000029 */
[----:B------:R-:W-:Y:S01]  /*08e0*/  IMAD.U32 R32, R21, 0x10000, RZ ;  /* 0x0001000015207824 */ /* 0x000fe200078e00ff */
[----:B------:R-:W-:Y:S01]  /*08f0*/  SHF.L.U32 R29, R20, 0x10, RZ ;  /* 0x00000010141d7819 */ /* 0x000fe200000006ff */
[----:B------:R-:W-:Y:S01]  /*0900*/  IMAD.WIDE R16, R17, 0x4, R8 ;  /* 0x0000000411107825 */ /* 0x000fe200078e0208 */
[----:B------:R-:W-:Y:S01]  /*0910*/  PRMT R43, R21, 0x7632, R43 ;  /* 0x00007632152b7816 */ /* 0x000fe2000000002b */
[----:B------:R-:W2:Y:S01]  /*0920*/  LDS.128 R8, [R53+UR6+0x40] ;  /* 0x0000400635087984 */ /* 0x000ea20008000c00 */
[C---:B------:R-:W-:Y:S01]  /*0930*/  PRMT R44, R22.reuse, 0x7632, R44 ;  /* 0x00007632162c7816 */ /* 0x040fe2000000002c */
[----:B------:R-:W-:Y:S01]  /*0940*/  IMAD.U32 R33, R22, 0x10000, RZ ;  /* 0x0001000016217824 */ /* 0x000fe200078e00ff */
[----:B-1----:R-:W-:Y:S01]  /*0950*/  IADD3 R30, P0, PT, R16, UR4, RZ ;  /* 0x00000004101e7c10 */ /* 0x002fe2000ff1e0ff */
[----:B------:R-:W-:Y:S01]  /*0960*/  IMAD.IADD R39, R39, 0x1, R18 ;  /* 0x0000000127277824 */ /* 0x000fe200078e0212 */
[C---:B------:R-:W-:Y:S01]  /*0970*/  PRMT R45, R23.reuse, 0x7632, R45 ;  /* 0x00007632172d7816 */ /* 0x040fe2000000002d */
[C---:B---3--:R-:W-:Y:S01]  /*0980*/  IMAD.U32 R35, R24.reuse, 0x10000, RZ ;  /* 0x0001000018237824 */ /* 0x048fe200078e00ff */
[----:B------:R-:W-:Y:S01]  /*0990*/  SHF.L.U32 R34, R23, 0x10, RZ ;  /* 0x0000001017227819 */ /* 0x000fe200000006ff */
[----:B------:R-:W-:Y:S01]  /*09a0*/  IMAD.U32 R36, R25, 0x10000, RZ ;  /* 0x0001000019247824 */ /* 0x000fe200078e00ff */
[----:B------:R-:W1:Y:S01]  /*09b0*/  LDS.128 R20, [R53+UR6+0x60] ;  /* 0x0000600635147984 */ /* 0x000e620008000c00 */
[----:B------:R-:W-:Y:S01]  /*09c0*/  IADD3.X R31, PT, PT, R17, UR5, RZ, P0, !PT ;  /* 0x00000005111f7c10 */ /* 0x000fe200087fe4ff */
[----:B------:R-:W-:Y:S01]  /*09d0*/  IMAD.U32 R38, R27, 0x10000, RZ ;  /* 0x000100001b267824 */ /* 0x000fe200078e00ff */
[----:B------:R-:W-:Y:S01]  /*09e0*/  PRMT R46, R24, 0x7632, R46 ;  /* 0x00007632182e7816 */ /* 0x000fe2000000002e */
[----:B------:R-:W3:Y:S01]  /*09f0*/  LDS.128 R16, [R53+UR6+0x50] ;  /* 0x0000500635107984 */ /* 0x000ee20008000c00 */
[----:B------:R-:W-:Y:S01]  /*0a00*/  PRMT R47, R25, 0x7632, R47 ;  /* 0x00007632192f7816 */ /* 0x000fe2000000002f */
[----:B------:R-:W2:Y:S01]  /*0a10*/  S2UR UR5, SR_CgaCtaId ;  /* 0x00000000000579c3 */ /* 0x000ea20000008800 */
[C---:B------:R-:W-:Y:S01]  /*0a20*/  PRMT R48, R26.reuse, 0x7632, R48 ;  /* 0x000076321a307816 */ /* 0x040fe20000000030 */
[----:B------:R-:W-:Y:S01]  /*0a30*/  UMOV UR4, 0x400 ;  /* 0x0000040000047882 */ /* 0x000fe20000000000 */
[----:B------:R-:W-:Y:S01]  /*0a40*/  SHF.L.U32 R37, R26, 0x10, RZ ;  /* 0x000000101a257819 */ /* 0x000fe200000006ff */
[----:B------:R-:W-:Y:S01]  /*0a50*/  UIADD3 UR4, UPT, UPT, UR4, 0x120, URZ ;  /* 0x0000012004047890 */ /* 0x000fe2000fffe0ff */
[----:B------:R-:W-:Y:S01]  /*0a60*/  PRMT R49, R27, 0x7632, R49 ;  /* 0x000076321b317816 */ /* 0x000fe20000000031 */
[----:B0-----:R-:W-:Y:S01]  /*0a70*/  IMAD R74, R2, UR7, RZ ;  /* 0x00000007024a7c24 */ /* 0x001fe2000f8e02ff */
[----:B------:R0:W3:Y:S01]  /*0a80*/  LDS.128 R24, [R53+UR6+0x70] ;  /* 0x0000700635187984 */ /* 0x0000e20008000c00 */
[----:B----4-:R-:W-:Y:S01]  /*0a90*/  PRMT R51, R13, 0x7632, R51 ;  /* 0x000076320d337816 */ /* 0x010fe20000000033 */
[----:B------:R-:W-:Y:S01]  /*0aa0*/  IMAD.U32 R41, R41, 0x10000, RZ ;  /* 0x0001000029297824 */ /* 0x000fe200078e00ff */
        /* <DEDUP_REMOVED lines=14> */
[----:B--2---:R-:W-:Y:S01]  /*0b90*/  ULEA UR4, UR5, UR4, 0x18 ;  /* 0x0000000405047291 */ /* 0x004fe2000f8ec0ff */
[C---:B------:R-:W-:Y:S01]  /*0ba0*/  PRMT R62, R10.reuse, 0x7632, R62 ;  /* 0x000076320a3e7816 */ /* 0x040fe2000000003e */
[C---:B------:R-:W-:Y:S01]  /*0bb0*/  IMAD.U32 R55, R11.reuse, 0x10000, RZ ;  /* 0x000100000b377824 */ /* 0x040fe200078e00ff */
[----:B0-----:R-:W-:Y:S01]  /*0bc0*/  SHF.L.U32 R53, R10, 0x10, RZ ;  /* 0x000000100a357819 */ /* 0x001fe200000006ff */
        /* <DEDUP_REMOVED lines=11> */
[----:B------:R-:W-:Y:S01]  /*0c80*/  SHF.L.U32 R64, R23, 0x10, RZ ;  /* 0x0000001017407819 */ /* 0x000fe200000006ff */
        /* <DEDUP_REMOVED lines=22> */
[----:B------:R-:W-:Y:S01]  /*0df0*/  VIADD R75, R39, -UR17 ;  /* 0x80000011274b7c36 */ /* 0x000fe20008000000 */
        /* <DEDUP_REMOVED lines=14> */
[----:B-----5:R-:W-:Y:S01]  /*0ee0*/  FSETP.NEU.FTZ.AND P0, PT, R0, RZ, PT ;  /* 0x000000ff0000720b */ /* 0x020fe20003f1d000 */
        /* <DEDUP_REMOVED lines=10> */
[----:B------:R-:W-:Y:S01]  /*0f90*/  VIADD R39, R39, 0x1 ;  /* 0x0000000127277836 */ /* 0x000fe20000000000 */
[----:B------:R-:W-:-:S02]  /*0fa0*/  SHF.L.U32 R61, R61, 0x10, RZ ;  /* 0x000000103d3d7819 */ /* 0x000fc400000006ff */
[----:B------:R-:W-:Y:S02]  /*0fb0*/  SHF.L.U32 R67, R67, 0x10, RZ ;  /* 0x0000001043437819 */ /* 0x000fe400000006ff */
[----:B------:R-:W-:Y:S02]  /*0fc0*/  SHF.L.U32 R70, R70, 0x10, RZ ;  /* 0x0000001046467819 */ /* 0x000fe400000006ff */
[----:B------:R-:W-:Y:S02]  /*0fd0*/  SHF.L.U32 R72, R72, 0x10, RZ ;  /* 0x0000001048487819 */ /* 0x000fe400000006ff */
[----:B------:R-:W-:Y:S02]  /*0fe0*/  IADD3 R40, PT, PT, R40, UR4, RZ ;  /* 0x0000000428287c10 */ /* 0x000fe4000fffe0ff */
[----:B------:R-:W-:-:S07]  /*0ff0*/  LEA.HI.X.SX32 R11, R74, RZ, 0x1, P1 ;  /* 0x000000ff4a0b7211 */ /* 0x000fce00008f0eff */
.L_x_18617:
[----:B------:R-:W2:Y:S02]  /*1000*/  LDG.E.CONSTANT R23, desc[UR14][R30.64] ;  /* 0x0000000e1e177981 */ /* 0x000ea4000c1e9900 */
[----:B--2---:R-:W-:-:S03]  /*1010*/  IMAD.WIDE R22, R23, UR10, R10 ;  /* 0x0000000a17167c25 */ /* 0x004fc6000f8e020a */
[----:B------:R-:W-:-:S04]  /*1020*/  LEA R74, P1, R3, R22, 0x2 ;  /* 0x00000016034a7211 */ /* 0x000fc800078210ff */
[----:B------:R-:W-:Y:S02]  /*1030*/  IADD3.X R23, PT, PT, RZ, R23, RZ, P1, !PT ;  /* 0x00000017ff177210 */ /* 0x000fe40000ffe4ff */
        /* <DEDUP_REMOVED lines=11> */
[----:B--2---:R-:W-:-:S04]  /*10f0*/  IMAD.U32 R74, R88, 0x10000, RZ ;  /* 0x00010000584a7824 */ /* 0x004fc800078e00ff */
[----:B------:R-:W-:Y:S01]  /*1100*/  FMUL.FTZ R90, R33, R74 ;  /* 0x0000004a215a7220 */ /* 0x000fe20000410000 */
[----:B---3--:R-:W-:Y:S01]  /*1110*/  IMAD.U32 R74, R80, 0x10000, RZ ;  /* 0x00010000504a7824 */ /* 0x008fe200078e00ff */
[----:B------:R-:W-:-:S04]  /*1120*/  PRMT R80, R88, 0x7632, R80 ;  /* 0x0000763258507816 */ /* 0x000fc80000000050 */
[C---:B------:R-:W-:Y:S02]  /*1130*/  PRMT R88, R80.reuse, 0x7632, R88 ;  /* 0x0000763250587816 */ /* 0x040fe40000000058 */
[----:B------:R-:W-:Y:S02]  /*1140*/  SHF.L.U32 R89, R80, 0x10, RZ ;  /* 0x0000001050597819 */ /* 0x000fe400000006ff */
[----:B------:R-:W2:Y:S01]  /*1150*/  LDG.E.CONSTANT R80, desc[UR14][R22.64+0x900] ;  /* 0x0009000e16507981 */ /* 0x000ea2000c1e9900 */
[----:B------:R-:W-:Y:S01]  /*1160*/  FFMA.FTZ R74, R29, R74, R90 ;  /* 0x0000004a1d4a7223 */ /* 0x000fe2000001005a */
[----:B------:R-:W-:Y:S02]  /*1170*/  IMAD.U32 R88, R88, 0x10000, RZ ;  /* 0x0001000058587824 */ /* 0x000fe400078e00ff */
[----:B------:R-:W-:-:S04]  /*1180*/  FMUL.FTZ R90, R44, R89 ;  /* 0x000000592c5a7220 */ /* 0x000fc80000410000 */
[----:B------:R-:W-:Y:S01]  /*1190*/  FFMA.FTZ R89, R41, R88, R90 ;  /* 0x0000005829597223 */ /* 0x000fe2000001005a */
[C---:B----4-:R-:W-:Y:S01]  /*11a0*/  IMAD.U32 R88, R85.reuse, 0x10000, RZ ;  /* 0x0001000055587824 */ /* 0x050fe200078e00ff */
[----:B------:R-:W-:-:S04]  /*11b0*/  PRMT R85, R85, 0x7632, R85 ;  /* 0x0000763255557816 */ /* 0x000fc80000000055 */
[----:B------:R-:W-:Y:S01]  /*11c0*/  SHF.L.U32 R85, R85, 0x10, RZ ;  /* 0x0000001055557819 */ /* 0x000fe200000006ff */
[----:B------:R-:W-:Y:S02]  /*11d0*/  FFMA.FTZ R88, R35, R88, R74 ;  /* 0x0000005823587223 */ /* 0x000fe4000001004a */
[----:B------:R-:W3:Y:S02]  /*11e0*/  LDG.E.CONSTANT R74, desc[UR14][R22.64+0xa00] ;  /* 0x000a000e164a7981 */ /* 0x000ee4000c1e9900 */
[--C-:B------:R-:W-:Y:S01]  /*11f0*/  FFMA.FTZ R85, R46, R85, R89.reuse ;  /* 0x000000552e557223 */ /* 0x100fe20000010059 */
[C---:B-----5:R-:W-:Y:S01]  /*1200*/  PRMT R89, R86.reuse, 0x7632, R89 ;  /* 0x0000763256597816 */ /* 0x060fe20000000059 */
[----:B------:R-:W-:-:S04]  /*1210*/  IMAD.U32 R86, R86, 0x10000, RZ ;  /* 0x0001000056567824 */ /* 0x000fc800078e00ff */
[----:B------:R-:W-:Y:S01]  /*1220*/  FFMA.FTZ R91, R37, R86, R88 ;  /* 0x00000056255b7223 */ /* 0x000fe20000010058 */
[----:B------:R-:W-:Y:S01]  /*1230*/  PRMT R86, R87, 0x7632, R86 ;  /* 0x0000763257567816 */ /* 0x000fe20000000056 */
[----:B------:R-:W-:Y:S01]  /*1240*/  IMAD.U32 R89, R89, 0x10000, RZ ;  /* 0x0001000059597824 */ /* 0x000fe200078e00ff */
[----:B------:R-:W-:Y:S01]  /*1250*/  SHF.L.U32 R87, R87, 0x10, RZ ;  /* 0x0000001057577819 */ /* 0x000fe200000006ff */
[----:B------:R-:W4:Y:S02]  /*1260*/  LDG.E.CONSTANT R88, desc[UR14][R22.64+0xb00] ;  /* 0x000b000e16587981 */ /* 0x000f24000c1e9900 */
[----:B------:R-:W-:Y:S01]  /*1270*/  FFMA.FTZ R85, R48, R89, R85 ;  /* 0x0000005930557223 */ /* 0x000fe20000010055 */
[----:B------:R-:W-:Y:S02]  /*1280*/  IMAD.U32 R86, R86, 0x10000, RZ ;  /* 0x0001000056567824 */ /* 0x000fe400078e00ff */
[----:B------:R-:W-:Y:S02]  /*1290*/  FFMA.FTZ R87, R12, R87, R91 ;  /* 0x000000570c577223 */ /* 0x000fe4000001005b */
[----:B------:R-:W-:Y:S01]  /*12a0*/  FFMA.FTZ R85, R50, R86, R85 ;  /* 0x0000005632557223 */ /* 0x000fe20000010055 */
[C---:B------:R-:W-:Y:S01]  /*12b0*/  PRMT R86, R84.reuse, 0x7632, R86 ;  /* 0x0000763254567816 */ /* 0x040fe20000000056 */
[----:B------:R-:W-:-:S03]  /*12c0*/  IMAD.U32 R84, R84, 0x10000, RZ ;  /* 0x0001000054547824 */ /* 0x000fc600078e00ff */
[----:B------:R-:W-:Y:S01]  /*12d0*/  SHF.L.U32 R86, R86, 0x10, RZ ;  /* 0x0000001056567819 */ /* 0x000fe200000006ff */
[----:B------:R-:W-:Y:S02]  /*12e0*/  FFMA.FTZ R87, R14, R84, R87 ;  /* 0x000000540e577223 */ /* 0x000fe40000010057 */
        /* <DEDUP_REMOVED lines=8> */
[C---:B------:R-:W-:Y:S02]  /*1370*/  SHF.L.U32 R86, R82.reuse, 0x10, RZ ;  /* 0x0000001052567819 */ /* 0x040fe400000006ff */
[----:B------:R-:W-:Y:S01]  /*1380*/  PRMT R82, R82, 0x7632, R82 ;  /* 0x0000763252527816 */ /* 0x000fe20000000052 */
[----:B------:R-:W5:Y:S02]  /*1390*/  LDG.E.CONSTANT R85, desc[UR14][R22.64+0x4] ;  /* 0x0000040e16557981 */ /* 0x000f64000c1e9900 */
[----:B------:R-:W-:-:S02]  /*13a0*/  FFMA.FTZ R83, R6, R86, R83 ;  /* 0x0000005606537223 */ /* 0x000fc40000010053 */
[----:B------:R-:W-:Y:S01]  /*13b0*/  IMAD.U32 R82, R82, 0x10000, RZ ;  /* 0x0001000052527824 */ /* 0x000fe200078e00ff */
[----:B------:R-:W5:Y:S03]  /*13c0*/  LDG.E.CONSTANT R86, desc[UR14][R22.64+0x204] ;  /* 0x0002040e16567981 */ /* 0x000f66000c1e9900 */
[----:B------:R-:W-:Y:S01]  /*13d0*/  FFMA.FTZ R89, R58, R82, R89 ;  /* 0x000000523a597223 */ /* 0x000fe20000010059 */
[----:B------:R-:W-:-:S04]  /*13e0*/  IMAD.U32 R82, R81, 0x10000, RZ ;  /* 0x0001000051527824 */ /* 0x000fc800078e00ff */
[----:B------:R-:W-:Y:S02]  /*13f0*/  FFMA.FTZ R90, R8, R82, R83 ;  /* 0x00000052085a7223 */ /* 0x000fe40000010053 */
[----:B------:R-:W5:Y:S01]  /*1400*/  LDG.E.CONSTANT R82, desc[UR14][R22.64+0x304] ;  /* 0x0003040e16527981 */ /* 0x000f62000c1e9900 */
[----:B------:R-:W-:-:S04]  /*1410*/  PRMT R81, R81, 0x7632, R81 ;  /* 0x0000763251517816 */ /* 0x000fc80000000051 */
[----:B------:R-:W-:-:S05]  /*1420*/  SHF.L.U32 R81, R81, 0x10, RZ ;  /* 0x0000001051517819 */ /* 0x000fca00000006ff */
[----:B------:R-:W-:Y:S01]  /*1430*/  FFMA.FTZ R81, R60, R81, R89 ;  /* 0x000000513c517223 */ /* 0x000fe20000010059 */
[C---:B--2---:R-:W-:Y:S01]  /*1440*/  IMAD.U32 R83, R80.reuse, 0x10000, RZ ;  /* 0x0001000050537824 */ /* 0x044fe200078e00ff */
[----:B------:R-:W-:-:S03]  /*1450*/  PRMT R80, R80, 0x7632, R80 ;  /* 0x0000763250507816 */ /* 0x000fc60000000050 */
[----:B------:R-:W-:Y:S02]  /*1460*/  FFMA.FTZ R89, R53, R83, R90 ;  /* 0x0000005335597223 */ /* 0x000fe4000001005a */
[----:B------:R-:W2:Y:S01]  /*1470*/  LDG.E.CONSTANT R83, desc[UR14][R22.64+0x404] ;  /* 0x0004040e16537981 */ /* 0x000ea2000c1e9900 */
[----:B------:R-:W-:-:S04]  /*1480*/  IMAD.U32 R80, R80, 0x10000, RZ ;  /* 0x0001000050507824 */ /* 0x000fc800078e00ff */
[----:B------:R-:W-:Y:S02]  /*1490*/  FFMA.FTZ R90, R62, R80, R81 ;  /* 0x000000503e5a7223 */ /* 0x000fe40000010051 */
[----:B------:R-:W2:Y:S01]  /*14a0*/  LDG.E.CONSTANT R80, desc[UR14][R22.64+0x504] ;  /* 0x0005040e16507981 */ /* 0x000ea2000c1e9900 */
[C---:B---3--:R-:W-:Y:S02]  /*14b0*/  SHF.L.U32 R81, R74.reuse, 0x10, RZ ;  /* 0x000000104a517819 */ /* 0x048fe400000006ff */
[----:B------:R-:W-:-:S05]  /*14c0*/  PRMT R74, R74, 0x7632, R74 ;  /* 0x000076324a4a7816 */ /* 0x000fca000000004a */
[----:B------:R-:W-:Y:S02]  /*14d0*/  IMAD.U32 R74, R74, 0x10000, RZ ;  /* 0x000100004a4a7824 */ /* 0x000fe400078e00ff */
[----:B------:R-:W-:Y:S02]  /*14e0*/  FFMA.FTZ R81, R16, R81, R89 ;  /* 0x0000005110517223 */ /* 0x000fe40000010059 */
[----:B------:R-:W-:Y:S01]  /*14f0*/  FFMA.FTZ R89, R77, R74, R90 ;  /* 0x0000004a4d597223 */ /* 0x000fe2000001005a */
[----:B----4-:R-:W-:-:S04]  /*1500*/  PRMT R74, R88, 0x7632, R74 ;  /* 0x00007632584a7816 */ /* 0x010fc8000000004a */
[----:B------:R-:W-:Y:S01]  /*1510*/  SHF.L.U32 R74, R74, 0x10, RZ ;  /* 0x000000104a4a7819 */ /* 0x000fe200000006ff */
[----:B------:R-:W-:-:S04]  /*1520*/  IMAD.U32 R88, R88, 0x10000, RZ ;  /* 0x0001000058587824 */ /* 0x000fc800078e00ff */
[----:B------:R-:W-:Y:S01]  /*1530*/  FFMA.FTZ R89, R66, R74, R89 ;  /* 0x0000004a42597223 */ /* 0x000fe20000010059 */
[----:B------:R-:W-:Y:S02]  /*1540*/  FFMA.FTZ R81, R18, R88, R81 ;  /* 0x0000005812517223 */ /* 0x000fe40000010051 */
[----:B------:R-:W3:Y:S01]  /*1550*/  LDG.E.CONSTANT R88, desc[UR14][R22.64+0x604] ;  /* 0x0006040e16587981 */ /* 0x000ee2000c1e9900 */
[C---:B-----5:R-:W-:Y:S01]  /*1560*/  PRMT R74, R84.reuse, 0x7632, R74 ;  /* 0x00007632544a7816 */ /* 0x060fe2000000004a */
[----:B------:R-:W-:-:S04]  /*1570*/  IMAD.U32 R84, R84, 0x10000, RZ ;  /* 0x0001000054547824 */ /* 0x000fc800078e00ff */
[----:B------:R-:W-:Y:S02]  /*1580*/  IMAD.U32 R74, R74, 0x10000, RZ ;  /* 0x000100004a4a7824 */ /* 0x000fe400078e00ff */
[----:B------:R-:W-:Y:S02]  /*1590*/  FFMA.FTZ R84, R20, R84, R81 ;  /* 0x0000005414547223 */ /* 0x000fe40000010051 */
[----:B------:R-:W-:Y:S01]  /*15a0*/  FFMA.FTZ R81, R68, R74, R89 ;  /* 0x0000004a44517223 */ /* 0x000fe20000010059 */
[----:B------:R-:W-:-:S05]  /*15b0*/  PRMT R74, R87, 0x7632, R74 ;  /* 0x00007632574a7816 */ /* 0x000fca000000004a */
[----:B------:R-:W-:Y:S01]  /*15c0*/  IMAD.U32 R90, R74, 0x10000, RZ ;  /* 0x000100004a5a7824 */ /* 0x000fe200078e00ff */
[----:B------:R-:W-:Y:S02]  /*15d0*/  PRMT R74, R85, 0x7632, R74 ;  /* 0x00007632554a7816 */ /* 0x000fe4000000004a */
[----:B------:R-:W-:Y:S01]  /*15e0*/  SHF.L.U32 R87, R87, 0x10, RZ ;  /* 0x0000001057577819 */ /* 0x000fe200000006ff */
[----:B------:R-:W-:Y:S01]  /*15f0*/  IMAD.U32 R89, R86, 0x10000, RZ ;  /* 0x0001000056597824 */ /* 0x000fe200078e00ff */
[----:B------:R-:W-:Y:S01]  /*1600*/  SHF.L.U32 R74, R74, 0x10, RZ ;  /* 0x000000104a4a7819 */ /* 0x000fe200000006ff */
[----:B------:R-:W-:Y:S01]  /*1610*/  FMUL.FTZ R90, R45, R90 ;  /* 0x0000005a2d5a7220 */ /* 0x000fe20000410000 */
[----:B------:R-:W-:Y:S01]  /*1620*/  PRMT R86, R86, 0x7632, R86 ;  /* 0x0000763256567816 */ /* 0x000fe20000000056 */
[----:B------:R-:W-:Y:S02]  /*1630*/  IMAD.U32 R85, R85, 0x10000, RZ ;  /* 0x0001000055557824 */ /* 0x000fe400078e00ff */
[----:B------:R-:W-:Y:S01]  /*1640*/  FMUL.FTZ R87, R34, R87 ;  /* 0x0000005722577220 */ /* 0x000fe20000410000 */
[----:B------:R-:W-:Y:S01]  /*1650*/  FFMA.FTZ R74, R43, R74, R90 ;  /* 0x0000004a2b4a7223 */ /* 0x000fe2000001005a */
[----:B------:R-:W-:-:S02]  /*1660*/  IMAD.U32 R86, R86, 0x10000, RZ ;  /* 0x0001000056567824 */ /* 0x000fc400078e00ff */
[----:B------:R-:W-:Y:S02]  /*1670*/  FFMA.FTZ R87, R32, R85, R87 ;  /* 0x0000005520577223 */ /* 0x000fe40000010057 */
[----:B------:R-:W4:Y:S01]  /*1680*/  LDG.E.CONSTANT R85, desc[UR14][R22.64+0xd00] ;  /* 0x000d000e16557981 */ /* 0x000f22000c1e9900 */
[----:B------:R-:W-:Y:S01]  /*1690*/  FFMA.FTZ R74, R47, R86, R74 ;  /* 0x000000562f4a7223 */ /* 0x000fe2000001004a */
[----:B------:R-:W-:Y:S01]  /*16a0*/  PRMT R86, R82, 0x7632, R86 ;  /* 0x0000763252567816 */ /* 0x000fe20000000056 */
[----:B------:R-:W-:Y:S02]  /*16b0*/  FFMA.FTZ R89, R36, R89, R87 ;  /* 0x0000005924597223 */ /* 0x000fe40000010057 */
[----:B------:R-:W5:Y:S02]  /*16c0*/  LDG.E.CONSTANT R87, desc[UR14][R22.64+0x704] ;  /* 0x0007040e16577981 */ /* 0x000f64000c1e9900 */
[----:B------:R-:W-:Y:S01]  /*16d0*/  IMAD.U32 R86, R86, 0x10000, RZ ;  /* 0x0001000056567824 */ /* 0x000fe200078e00ff */
[----:B------:R-:W-:-:S03]  /*16e0*/  SHF.L.U32 R82, R82, 0x10, RZ ;  /* 0x0000001052527819 */ /* 0x000fc600000006ff */
[----:B------:R-:W-:Y:S02]  /*16f0*/  FFMA.FTZ R74, R49, R86, R74 ;  /* 0x00000056314a7223 */ /* 0x000fe4000001004a */
[----:B------:R-:W5:Y:S01]  /*1700*/  LDG.E.CONSTANT R86, desc[UR14][R22.64+0x804] ;  /* 0x0008040e16567981 */ /* 0x000f62000c1e9900 */
[--C-:B------:R-:W-:Y:S01]  /*1710*/  FFMA.FTZ R82, R38, R82, R89.reuse ;  /* 0x0000005226527223 */ /* 0x100fe20000010059 */
[C---:B--2---:R-:W-:Y:S01]  /*1720*/  PRMT R89, R83.reuse, 0x7632, R89 ;  /* 0x0000763253597816 */ /* 0x044fe20000000059 */
[----:B------:R-:W-:-:S03]  /*1730*/  IMAD.U32 R83, R83, 0x10000, RZ ;  /* 0x0001000053537824 */ /* 0x000fc600078e00ff */
[----:B------:R-:W-:Y:S01]  /*1740*/  SHF.L.U32 R89, R89, 0x10, RZ ;  /* 0x0000001059597819 */ /* 0x000fe200000006ff */
[----:B------:R-:W-:Y:S02]  /*1750*/  FFMA.FTZ R90, R13, R83, R82 ;  /* 0x000000530d5a7223 */ /* 0x000fe40000010052 */
[----:B------:R-:W2:Y:S02]  /*1760*/  LDG.E.CONSTANT R82, desc[UR14][R22.64+0x904] ;  /* 0x0009040e16527981 */ /* 0x000ea4000c1e9900 */
[----:B------:R-:W-:Y:S01]  /*1770*/  FFMA.FTZ R89, R51, R89, R74 ;  /* 0x0000005933597223 */ /* 0x000fe2000001004a */
[----:B------:R-:W-:-:S04]  /*1780*/  IMAD.U32 R74, R80, 0x10000, RZ ;  /* 0x00010000504a7824 */ /* 0x000fc800078e00ff */
        /* <DEDUP_REMOVED lines=9> */
[----:B------:R-:W-:Y:S02]  /*1820*/  FFMA.FTZ R88, R57, R83, R80 ;  /* 0x0000005339587223 */ /* 0x000fe40000010050 */
[----:B------:R-:W3:Y:S01]  /*1830*/  LDG.E.CONSTANT R80, desc[UR14][R22.64+0xe00] ;  /* 0x000e000e16507981 */ /* 0x000ee2000c1e9900 */
[C---:B----4-:R-:W-:Y:S01]  /*1840*/  IMAD.U32 R83, R85.reuse, 0x10000, RZ ;  /* 0x0001000055537824 */ /* 0x050fe200078e00ff */
[----:B------:R-:W-:-:S03]  /*1850*/  PRMT R85, R85, 0x7632, R85 ;  /* 0x0000763255557816 */ /* 0x000fc60000000055 */
[--C-:B------:R-:W-:Y:S01]  /*1860*/  FFMA.FTZ R83, R63, R83, R84.reuse ;  /* 0x000000533f537223 */ /* 0x100fe20000010054 */
[----:B-----5:R-:W-:Y:S01]  /*1870*/  PRMT R84, R87, 0x7632, R84 ;  /* 0x0000763257547816 */ /* 0x020fe20000000054 */
[----:B------:R-:W-:Y:S01]  /*1880*/  IMAD.U32 R89, R85, 0x10000, RZ ;  /* 0x0001000055597824 */ /* 0x000fe200078e00ff */
[----:B------:R-:W-:-:S03]  /*1890*/  SHF.L.U32 R87, R87, 0x10, RZ ;  /* 0x0000001057577819 */ /* 0x000fc600000006ff */
[----:B------:R-:W-:Y:S02]  /*18a0*/  IMAD.U32 R85, R84, 0x10000, RZ ;  /* 0x0001000054557824 */ /* 0x000fe400078e00ff */
[--C-:B------:R-:W-:Y:S01]  /*18b0*/  FFMA.FTZ R84, R70, R89, R81.reuse ;  /* 0x0000005946547223 */ /* 0x100fe20000010051 */
[C---:B------:R-:W-:Y:S01]  /*18c0*/  PRMT R81, R86.reuse, 0x7632, R81 ;  /* 0x0000763256517816 */ /* 0x040fe20000000051 */
[----:B------:R-:W-:Y:S01]  /*18d0*/  FFMA.FTZ R88, R59, R85, R88 ;  /* 0x000000553b587223 */ /* 0x000fe20000010058 */
[----:B------:R-:W-:Y:S02]  /*18e0*/  FFMA.FTZ R90, R7, R87, R90 ;  /* 0x00000057075a7223 */ /* 0x000fe4000001005a */
[----:B------:R-:W4:Y:S01]  /*18f0*/  LDG.E.CONSTANT R87, desc[UR14][R22.64+0xb04] ;  /* 0x000b040e16577981 */ /* 0x000f22000c1e9900 */
[----:B------:R-:W-:Y:S01]  /*1900*/  IMAD.U32 R85, R81, 0x10000, RZ ;  /* 0x0001000051557824 */ /* 0x000fe200078e00ff */
[----:B------:R-:W-:Y:S02]  /*1910*/  SHF.L.U32 R86, R86, 0x10, RZ ;  /* 0x0000001056567819 */ /* 0x000fe400000006ff */
[----:B------:R-:W5:Y:S01]  /*1920*/  LDG.E.CONSTANT R81, desc[UR14][R22.64+0xf00] ;  /* 0x000f000e16517981 */ /* 0x000f62000c1e9900 */
[----:B------:R-:W-:-:S03]  /*1930*/  FFMA.FTZ R89, R61, R85, R88 ;  /* 0x000000553d597223 */ /* 0x000fc60000010058 */
[----:B------:R-:W5:Y:S01]  /*1940*/  LDG.E.CONSTANT R85, desc[UR14][R22.64+0xc04] ;  /* 0x000c040e16557981 */ /* 0x000f62000c1e9900 */
[----:B------:R-:W-:Y:S01]  /*1950*/  FFMA.FTZ R86, R9, R86, R90 ;  /* 0x0000005609567223 */ /* 0x000fe2000001005a */
[C---:B--2---:R-:W-:Y:S01]  /*1960*/  PRMT R88, R82.reuse, 0x7632, R88 ;  /* 0x0000763252587816 */ /* 0x044fe20000000058 */
[----:B------:R-:W-:-:S04]  /*1970*/  IMAD.U32 R82, R82, 0x10000, RZ ;  /* 0x0001000052527824 */ /* 0x000fc800078e00ff */
[----:B------:R-:W-:Y:S02]  /*1980*/  FFMA.FTZ R82, R55, R82, R86 ;  /* 0x0000005237527223 */ /* 0x000fe40000010056 */
[----:B------:R-:W2:Y:S01]  /*1990*/  LDG.E.CONSTANT R86, desc[UR14][R22.64+0xd04] ;  /* 0x000d040e16567981 */ /* 0x000ea2000c1e9900 */
[----:B------:R-:W-:Y:S01]  /*19a0*/  IMAD.U32 R90, R74, 0x10000, RZ ;  /* 0x000100004a5a7824 */ /* 0x000fe200078e00ff */
[----:B------:R-:W-:-:S03]  /*19b0*/  SHF.L.U32 R88, R88, 0x10, RZ ;  /* 0x0000001058587819 */ /* 0x000fc600000006ff */
[----:B------:R-:W-:Y:S02]  /*19c0*/  FFMA.FTZ R90, R17, R90, R82 ;  /* 0x0000005a115a7223 */ /* 0x000fe40000010052 */
[----:B------:R-:W2:Y:S01]  /*19d0*/  LDG.E.CONSTANT R82, desc[UR14][R22.64+0xe04] ;  /* 0x000e040e16527981 */ /* 0x000ea2000c1e9900 */
[----:B------:R-:W-:-:S03]  /*19e0*/  FFMA.FTZ R92, R76, R88, R89 ;  /* 0x000000584c5c7223 */ /* 0x000fc60000010059 */
[----:B------:R5:W2:Y:S01]  /*19f0*/  LDG.E.CONSTANT R88, desc[UR14][R22.64+0xf04] ;  /* 0x000f040e16587981 */ /* 0x000aa2000c1e9900 */
[----:B------:R-:W-:-:S05]  /*1a00*/  PRMT R74, R74, 0x7632, R74 ;  /* 0x000076324a4a7816 */ /* 0x000fca000000004a */
[----:B------:R-:W-:-:S04]  /*1a10*/  IMAD.U32 R74, R74, 0x10000, RZ ;  /* 0x000100004a4a7824 */ /* 0x000fc800078e00ff */
[----:B------:R-:W-:Y:S01]  /*1a20*/  FFMA.FTZ R92, R65, R74, R92 ;  /* 0x0000004a415c7223 */ /* 0x000fe2000001005c */
[C---:B---3--:R-:W-:Y:S02]  /*1a30*/  SHF.L.U32 R74, R80.reuse, 0x10, RZ ;  /* 0x00000010504a7819 */ /* 0x048fe400000006ff */
[----:B------:R-:W-:-:S03]  /*1a40*/  PRMT R80, R80, 0x7632, R80 ;  /* 0x0000763250507816 */ /* 0x000fc60000000050 */
[----:B------:R-:W-:Y:S02]  /*1a50*/  FFMA.FTZ R83, R24, R74, R83 ;  /* 0x0000004a18537223 */ /* 0x000fe40000010053 */
[----:B------:R-:W-:-:S04]  /*1a60*/  IMAD.U32 R80, R80, 0x10000, RZ ;  /* 0x0001000050507824 */ /* 0x000fc800078e00ff */
[----:B------:R-:W-:Y:S01]  /*1a70*/  FFMA.FTZ R84, R79, R80, R84 ;  /* 0x000000504f547223 */ /* 0x000fe20000010054 */
[----:B----4-:R-:W-:Y:S01]  /*1a80*/  PRMT R74, R87, 0x7632, R74 ;  /* 0x00007632574a7816 */ /* 0x010fe2000000004a */
[----:B-----5:R-:W-:-:S03]  /*1a90*/  IMAD.U32 R22, R81, 0x10000, RZ ;  /* 0x0001000051167824 */ /* 0x020fc600078e00ff */
[----:B------:R-:W-:Y:S02]  /*1aa0*/  SHF.L.U32 R74, R74, 0x10, RZ ;  /* 0x000000104a4a7819 */ /* 0x000fe400000006ff */
[----:B------:R-:W-:Y:S02]  /*1ab0*/  PRMT R81, R81, 0x7632, R81 ;  /* 0x0000763251517816 */ /* 0x000fe40000000051 */
[----:B------:R-:W-:Y:S01]  /*1ac0*/  PRMT R23, R85, 0x7632, R23 ;  /* 0x0000763255177816 */ /* 0x000fe20000000017 */
[----:B------:R-:W-:Y:S02]  /*1ad0*/  FFMA.FTZ R92, R67, R74, R92 ;  /* 0x0000004a435c7223 */ /* 0x000fe4000001005c */
[----:B------:R-:W-:Y:S02]  /*1ae0*/  IMAD.U32 R81, R81, 0x10000, RZ ;  /* 0x0001000051517824 */ /* 0x000fe400078e00ff */
[----:B------:R-:W-:Y:S02]  /*1af0*/  IMAD.U32 R74, R23, 0x10000, RZ ;  /* 0x00010000174a7824 */ /* 0x000fe400078e00ff */
[----:B------:R-:W-:-:S02]  /*1b00*/  IMAD.U32 R87, R87, 0x10000, RZ ;  /* 0x0001000057577824 */ /* 0x000fc400078e00ff */
[----:B------:R-:W-:Y:S01]  /*1b10*/  FFMA.FTZ R23, R71, R81, R84 ;  /* 0x0000005147177223 */ /* 0x000fe20000010054 */
[----:B------:R-:W-:Y:S01]  /*1b20*/  SHF.L.U32 R85, R85, 0x10, RZ ;  /* 0x0000001055557819 */ /* 0x000fe200000006ff */
[----:B------:R-:W-:Y:S01]  /*1b30*/  FFMA.FTZ R81, R69, R74, R92 ;  /* 0x0000004a45517223 */ /* 0x000fe2000001005c */
[----:B------:R-:W-:-:S04]  /*1b40*/  FFMA.FTZ R90, R19, R87, R90 ;  /* 0x00000057135a7223 */ /* 0x000fc8000001005a */
[----:B------:R-:W-:Y:S01]  /*1b50*/  FFMA.FTZ R85, R21, R85, R90 ;  /* 0x0000005515557223 */ /* 0x000fe2000001005a */
[----:B------:R-:W-:Y:S01]  /*1b60*/  FFMA.FTZ R22, R26, R22, R83 ;  /* 0x000000161a167223 */ /* 0x000fe20000010053 */
[----:B------:R-:W-:-:S03]  /*1b70*/  UMOV UR4, 0xffffffff ;  /* 0xffffffff00047882 */ /* 0x000fc60000000000 */
[----:B------:R-:W-:Y:S01]  /*1b80*/  FADD.FTZ R23, R22, R23 ;  /* 0x0000001716177221 */ /* 0x000fe20000010000 */
[C---:B--2---:R-:W-:Y:S01]  /*1b90*/  PRMT R74, R86.reuse, 0x7632, R74 ;  /* 0x00007632564a7816 */ /* 0x044fe2000000004a */
[----:B------:R-:W-:-:S03]  /*1ba0*/  IMAD.U32 R86, R86, 0x10000, RZ ;  /* 0x0001000056567824 */ /* 0x000fc600078e00ff */
[----:B------:R-:W-:Y:S01]  /*1bb0*/  SHF.L.U32 R74, R74, 0x10, RZ ;  /* 0x000000104a4a7819 */ /* 0x000fe200000006ff */
[----:B------:R-:W-:Y:S01]  /*1bc0*/  FFMA.FTZ R86, R64, R86, R85 ;  /* 0x0000005640567223 */ /* 0x000fe20000010055 */
[C---:B------:R-:W-:Y:S01]  /*1bd0*/  IMAD.U32 R80, R82.reuse, 0x10000, RZ ;  /* 0x0001000052507824 */ /* 0x040fe200078e00ff */
[----:B------:R-:W-:Y:S02]  /*1be0*/  PRMT R82, R82, 0x7632, R82 ;  /* 0x0000763252527816 */ /* 0x000fe40000000052 */
[----:B------:R-:W-:Y:S01]  /*1bf0*/  FFMA.FTZ R81, R78, R74, R81 ;  /* 0x0000004a4e517223 */ /* 0x000fe20000010051 */
[C---:B------:R-:W-:Y:S01]  /*1c00*/  PRMT R74, R88.reuse, 0x7632, R74 ;  /* 0x00007632584a7816 */ /* 0x040fe2000000004a */
[----:B------:R-:W-:Y:S01]  /*1c10*/  FFMA.FTZ R80, R25, R80, R86 ;  /* 0x0000005019507223 */ /* 0x000fe20000010056 */
[----:B------:R-:W-:Y:S01]  /*1c20*/  SHF.L.U32 R88, R88, 0x10, RZ ;  /* 0x0000001058587819 */ /* 0x000fe200000006ff */
[----:B------:R-:W-:Y:S02]  /*1c30*/  IMAD.U32 R82, R82, 0x10000, RZ ;  /* 0x0001000052527824 */ /* 0x000fe400078e00ff */
[----:B------:R-:W-:-:S02]  /*1c40*/  IMAD.U32 R74, R74, 0x10000, RZ ;  /* 0x000100004a4a7824 */ /* 0x000fc400078e00ff */
[----:B------:R-:W-:Y:S01]  /*1c50*/  FFMA.FTZ R82, R72, R82, R81 ;  /* 0x0000005248527223 */ /* 0x000fe20000010051 */
[----:B------:R-:W-:-:S03]  /*1c60*/  FFMA.FTZ R80, R27, R88, R80 ;  /* 0x000000581b507223 */ /* 0x000fc60000010050 */
[----:B------:R-:W-:Y:S01]  /*1c70*/  FFMA.FTZ R74, R73, R74, R82 ;  /* 0x0000004a494a7223 */ /* 0x000fe20000010052 */
[----:B------:R-:W-:-:S04]  /*1c80*/  FADD.FTZ R23, R80, R23 ;  /* 0x0000001750177221 */ /* 0x000fc80000010000 */
[----:B------:R-:W-:Y:S01]  /*1c90*/  FADD.FTZ R23, R74, R23 ;  /* 0x000000174a177221 */ /* 0x000fe20000010000 */
[----:B------:R-:W-:Y:S06]  /*1ca0*/  BRA.DIV UR4, `(.L_x_18616) ;  /* 0x0000004a04487947 */ /* 0x000fec000b800000 */
[----:B------:R0:W1:Y:S02]  /*1cb0*/  SHFL.BFLY PT, R22, R23, 0x1, 0x1f ;  /* 0x0c201f0017167f89 */ /* 0x00006400000e0000 */
.L_x_18670:
[----:B------:R-:W-:Y:S01]  /*1cc0*/  VIADD R74, R75, 0x1 ;  /* 0x000000014b4a7836 */ /* 0x000fe20000000000 */
[----:B------:R-:W-:Y:S01]  /*1cd0*/  ISETP.NE.AND P2, PT, R3, RZ, PT ;  /* 0x000000ff0300720c */ /* 0x000fe20003f45270 */
[----:B-1----:R-:W-:Y:S01]  /*1ce0*/  FADD.FTZ R22, R23, R22 ;  /* 0x0000001617167221 */ /* 0x002fe20000010000 */
[----:B------:R-:W-:Y:S02]  /*1cf0*/  VIADD R28, R28, 0x4 ;  /* 0x000000041c1c7836 */ /* 0x000fe40000000000 */
[----:B------:R-:W-:Y:S01]  /*1d00*/  I2FP.F32.S32 R81, R74 ;  /* 0x0000004a00517245 */ /* 0x000fe20000201400 */
[----:B------:R-:W-:-:S04]  /*1d10*/  VIADD R75, R75, 0x40 ;  /* 0x000000404b4b7836 */ /* 0x000fc80000000000 */
[----:B------:R-:W-:-:S04]  /*1d20*/  FMUL.FTZ R81, R81, R0 ;  /* 0x0000000051517220 */ /* 0x000fc80000410000 */
[C---:B------:R-:W-:Y:S01]  /*1d30*/  @!P2 IADD3 R74, PT, PT, R39.reuse, -0x1, RZ ;  /* 0xffffffff274aa810 */ /* 0x040fe20007ffe0ff */
[----:B------:R-:W-:Y:S01]  /*1d40*/  VIADD R39, R39, 0x40 ;  /* 0x0000004027277836 */ /* 0x000fe20000000000 */
[----:B------:R-:W-:Y:S02]  /*1d50*/  FSEL R81, R81, RZ, P0 ;  /* 0x000000ff51517208 */ /* 0x000fe40000000000 */
[C---:B------:R-:W-:Y:S02]  /*1d60*/  @!P2 ISETP.GE.AND P1, PT, R74.reuse, UR17, PT ;  /* 0x000000114a00ac0c */ /* 0x040fe4000bf26270 */
[----:B------:R-:W-:Y:S01]  /*1d70*/  ISETP.GE.OR P3, PT, R74, UR17, P2 ;  /* 0x000000114a007c0c */ /* 0x000fe20009766670 */
[----:B------:R-:W-:-:S05]  /*1d80*/  FFMA.FTZ R81, R22, UR11, R81 ;  /* 0x0000000b16517c23 */ /* 0x000fca0008010051 */
[----:B0-----:R-:W-:Y:S02]  /*1d90*/  @!P2 FSEL R23, R81, RZ, !P1 ;  /* 0x000000ff5117a208 */ /* 0x001fe40004800000 */
[----:B------:R-:W-:-:S03]  /*1da0*/  IADD3 R30, P1, PT, R30, 0x10, RZ ;  /* 0x000000101e1e7810 */ /* 0x000fc60007f3e0ff */
[----:B------:R0:W-:Y:S01]  /*1db0*/  @!P2 STS [R40], R23 ;  /* 0x000000172800a388 */ /* 0x0001e20000000800 */
[----:B------:R-:W-:Y:S02]  /*1dc0*/  ISETP.GE.U32.AND P2, PT, R28, UR8, PT ;  /* 0x000000081c007c0c */ /* 0x000fe4000bf46070 */
[----:B------:R-:W-:Y:S02]  /*1dd0*/  @!P3 FMNMX.FTZ R42, R42, R81, !PT ;  /* 0x000000512a2ab209 */ /* 0x000fe40007810000 */
[----:B------:R-:W-:Y:S01]  /*1de0*/  IADD3.X R31, PT, PT, RZ, R31, RZ, P1, !PT ;  /* 0x0000001fff1f7210 */ /* 0x000fe20000ffe4ff */
[----:B0-----:R-:W-:-:S08]  /*1df0*/  VIADD R40, R40, 0x100 ;  /* 0x0000010028287836 */ /* 0x001fd00000000000 */
[----:B------:R-:W-:Y:S05]  /*1e00*/  @!P2 BRA `(.L_x_18617) ;  /* 0xfffffff0007ca947 */ /* 0x000fea000383ffff */
.L_x_18615:
[----:B------:R-:W-:Y:S05]  /*1e10*/  BSYNC B0 ;  /* 0x0000000000007941 */ /* 0x000fea0003800000 */
.L_x_18614:
[----:B-----5:R-:W0:Y:S01]  /*1e20*/  S2R R0, SR_TID.X ;  /* 0x0000000000007919 */ /* 0x020e220000002100 */
[----:B------:R-:W-:Y:S02]  /*1e30*/  UIMAD UR4, UR16, -0x20, UR8 ;  /* 0xffffffe0100478a4 */ /* 0x000fe4000f8e0208 */
[----:B------:R-:W-:Y:S01]  /*1e40*/  MOV R5, UR16 ;  /* 0x0000001000057c02 */ /* 0x000fe20008000f00 */
[----:B------:R-:W1:Y:S01]  /*1e50*/  S2R R4, SR_CgaCtaId ;  /* 0x0000000000047919 */ /* 0x000e620000008800 */
[----:B------:R-:W-:-:S03]  /*1e60*/  MOV R6, 0x400 ;  /* 0x0000040000067802 */ /* 0x000fc60000000f00 */
[----:B------:R-:W-:Y:S02]  /*1e70*/  IMAD.SHL.U32 R5, R5, 0x200, RZ ;  /* 0x0000020005057824 */ /* 0x000fe400078e00ff */
[----:B------:R-:W-:Y:S01]  /*1e80*/  IMAD.U32 R8, RZ, RZ, UR4 ;  /* 0x00000004ff087e24 */ /* 0x000fe2000f8e00ff */
[----:B------:R-:W-:-:S04]  /*1e90*/  UMOV UR4, 0xffffffff ;  /* 0xffffffff00047882 */ /* 0x000fc80000000000 */
[----:B------:R-:W-:-:S04]  /*1ea0*/  LEA R8, R8, R5, 0x4 ;  /* 0x0000000508087211 */ /* 0x000fc800078e20ff */
[----:B------:R-:W-:Y:S02]  /*1eb0*/  VIMNMX R8, PT, PT, R8, UR17, PT ;  /* 0x0000001108087c48 */ /* 0x000fe4000bfe0100 */
[----:B0-----:R-:W-:Y:S01]  /*1ec0*/  SHF.R.U32.HI R16, RZ, 0x5, R0 ;  /* 0x00000005ff107819 */ /* 0x001fe20000011600 */
[----:B------:R-:W-:Y:S06]  /*1ed0*/  BRA.DIV UR4, `(.L_x_18618) ;  /* 0x0000004604e47947 */ /* 0x000fec000b800000 */
[----:B------:R-:W0:Y:S02]  /*1ee0*/  SHFL.BFLY PT, R7, R42, 0x10, 0x1f ;  /* 0x0e001f002a077f89 */ /* 0x000e2400000e0000 */
[----:B0-----:R-:W-:-:S05]  /*1ef0*/  FMNMX.FTZ R7, R7, R42, !PT ;  /* 0x0000002a07077209 */ /* 0x001fca0007810000 */
[----:B------:R-:W0:Y:S02]  /*1f00*/  SHFL.BFLY PT, R10, R7, 0x8, 0x1f ;  /* 0x0d001f00070a7f89 */ /* 0x000e2400000e0000 */
[----:B0-----:R-:W-:-:S05]  /*1f10*/  FMNMX.FTZ R10, R7, R10, !PT ;  /* 0x0000000a070a7209 */ /* 0x001fca0007810000 */
[----:B------:R-:W0:Y:S02]  /*1f20*/  SHFL.BFLY PT, R9, R10, 0x4, 0x1f ;  /* 0x0c801f000a097f89 */ /* 0x000e2400000e0000 */
[----:B0-----:R-:W-:-:S05]  /*1f30*/  FMNMX.FTZ R9, R10, R9, !PT ;  /* 0x000000090a097209 */ /* 0x001fca0007810000 */
[----:B------:R0:W2:Y:S02]  /*1f40*/  SHFL.BFLY PT, R12, R9, 0x2, 0x1f ;  /* 0x0c401f00090c7f89 */ /* 0x0000a400000e0000 */
.L_x_18676:
[----:B------:R-:W-:Y:S01]  /*1f50*/  VIADD R7, R6, 0x100 ;  /* 0x0000010006077836 */ /* 0x000fe20000000000 */
[----:B------:R-:W-:Y:S01]  /*1f60*/  LOP3.LUT P0, R17, R0, 0x1f, RZ, 0xc0, !PT ;  /* 0x0000001f00117812 */ /* 0x000fe2000780c0ff */
[----:B------:R-:W-:Y:S05]  /*1f70*/  WARPSYNC.ALL ;  /* 0x0000000000007948 */ /* 0x000fea0003800000 */
[----:B-1----:R-:W-:Y:S02]  /*1f80*/  LEA R7, R4, R7, 0x18 ;  /* 0x0000000704077211 */ /* 0x002fe400078ec0ff */
[----:B0-2---:R-:W-:-:S03]  /*1f90*/  FMNMX.FTZ R9, R9, R12, !PT ;  /* 0x0000000c09097209 */ /* 0x005fc60007810000 */
[----:B------:R-:W-:-:S05]  /*1fa0*/  IMAD R10, R16, 0x4, R7 ;  /* 0x00000004100a7824 */ /* 0x000fca00078e0207 */
[----:B------:R0:W-:Y:S01]  /*1fb0*/  @!P0 STS [R10], R9 ;  /* 0x000000090a008388 */ /* 0x0001e20000000800 */
[----:B------:R-:W-:Y:S01]  /*1fc0*/  BAR.SYNC.DEFER_BLOCKING 0x0 ;  /* 0x0000000000007b1d */ /* 0x000fe20000010000 */
[C---:B------:R-:W-:Y:S01]  /*1fd0*/  ISETP.GT.U32.AND P1, PT, R17.reuse, 0x3, PT ;  /* 0x000000031100780c */ /* 0x040fe20003f24070 */
[----:B------:R-:W-:Y:S01]  /*1fe0*/  IMAD.MOV.U32 R12, RZ, RZ, -0x800001 ;  /* 0xff7fffffff0c7424 */ /* 0x000fe200078e00ff */
[----:B------:R-:W-:Y:S01]  /*1ff0*/  LEA R11, R17, R7, 0x2 ;  /* 0x00000007110b7211 */ /* 0x000fe200078e10ff */
[----:B0-----:R-:W-:Y:S02]  /*2000*/  IMAD.IADD R9, R8, 0x1, -R5 ;  /* 0x0000000108097824 */ /* 0x001fe400078e0a05 */
[----:B------:R-:W-:Y:S01]  /*2010*/  HFMA2 R15, -RZ, RZ, 0, 0 ;  /* 0x00000000ff0f7431 */ /* 0x000fe200000001ff */
[----:B------:R-:W-:Y:S02]  /*2020*/  BSSY.RECONVERGENT B0, `(.L_x_18619) ;  /* 0x00000ea000007945 */ /* 0x000fe40003800200 */
[----:B------:R-:W-:-:S05]  /*2030*/  ISETP.GE.AND P2, PT, R0, R9, PT ;  /* 0x000000090000720c */ /* 0x000fca0003f46270 */
        /* <DEDUP_REMOVED lines=25> */
.L_x_18623:
        /* <DEDUP_REMOVED lines=11> */
.L_x_18622:
[----:B------:R-:W-:Y:S05]  /*2280*/  BSYNC.RECONVERGENT B1 ;  /* 0x0000000000017941 */ /* 0x000fea0003800200 */
.L_x_18621:
        /* <DEDUP_REMOVED lines=12> */
.L_x_18626:
        /* <DEDUP_REMOVED lines=100> */
.L_x_18625:
[----:B------:R-:W-:Y:S05]  /*2990*/  BSYNC.RECONVERGENT B1 ;  /* 0x0000000000017941 */ /* 0x000fea0003800200 */
.L_x_18624:
        /* <DEDUP_REMOVED lines=55> */
.L_x_18628:
[----:B------:R-:W-:Y:S05]  /*2d10*/  BSYNC.RECONVERGENT B1 ;  /* 0x0000000000017941 */ /* 0x000fea0003800200 */
.L_x_18627:
        /* <DEDUP_REMOVED lines=26> */
.L_x_18620:
[----:B------:R-:W-:Y:S05]  /*2ec0*/  BSYNC.RECONVERGENT B0 ;  /* 0x0000000000007941 */ /* 0x000fea0003800200 */
.L_x_18619:
        /* <DEDUP_REMOVED lines=41> */
.L_x_18633:
[----:B------:R-:W1:Y:S01]  /*3160*/  LDS R11, [R10] ;  /* 0x000000000a0b7984 */ /* 0x000e620000000800 */
[----:B------:R-:W-:-:S05]  /*3170*/  VIADD R13, R13, 0x1 ;  /* 0x000000010d0d7836 */ /* 0x000fca0000000000 */
[----:B------:R-:W-:Y:S01]  /*3180*/  ISETP.NE.AND P0, PT, R13, RZ, PT ;  /* 0x000000ff0d00720c */ /* 0x000fe20003f05270 */
[----:B-1----:R-:W-:-:S05]  /*3190*/  FMUL.FTZ R11, R11, R37 ;  /* 0x000000250b0b7220 */ /* 0x002fca0000410000 */
[----:B------:R1:W-:Y:S02]  /*31a0*/  STS [R10], R11 ;  /* 0x0000000b0a007388 */ /* 0x0003e40000000800 */
[----:B-1----:R-:W-:-:S05]  /*31b0*/  VIADD R10, R10, 0x200 ;  /* 0x000002000a0a7836 */ /* 0x002fca0000000000 */
[----:B------:R-:W-:Y:S05]  /*31c0*/  @P0 BRA `(.L_x_18633) ;  /* 0xfffffffc00e40947 */ /* 0x000fea000383ffff */
.L_x_18632:
[----:B------:R-:W-:Y:S05]  /*31d0*/  BSYNC.RECONVERGENT B1 ;  /* 0x0000000000017941 */ /* 0x000fea0003800200 */
.L_x_18631:
        /* <DEDUP_REMOVED lines=12> */
.L_x_18636:
        /* <DEDUP_REMOVED lines=52> */
.L_x_18635:
[----:B------:R-:W-:Y:S05]  /*35e0*/  BSYNC.RECONVERGENT B1 ;  /* 0x0000000000017941 */ /* 0x000fea0003800200 */
.L_x_18634:
        /* <DEDUP_REMOVED lines=31> */
.L_x_18638:
[----:B------:R-:W-:Y:S05]  /*37e0*/  BSYNC.RECONVERGENT B1 ;  /* 0x0000000000017941 */ /* 0x000fea0003800200 */
.L_x_18637:
        /* <DEDUP_REMOVED lines=14> */
.L_x_18630:
[----:B------:R-:W-:Y:S05]  /*38d0*/  BSYNC.RECONVERGENT B0 ;  /* 0x0000000000007941 */ /* 0x000fea0003800200 */
.L_x_18629:
[----:B------:R-:W-:Y:S01]  /*38e0*/  BAR.SYNC.DEFER_BLOCKING 0x0 ;  /* 0x0000000000007b1d */ /* 0x000fe20000010000 */
[----:B------:R-:W-:Y:S01]  /*38f0*/  ISETP.NE.AND P0, PT, R0, RZ, PT ;  /* 0x000000ff0000720c */ /* 0x000fe20003f05270 */
[----:B------:R-:W-:-:S04]  /*3900*/  IMAD.U32 R31, RZ, RZ, UR16 ;  /* 0x00000010ff1f7e24 */ /* 0x000fc8000f8e00ff */
[----:B------:R-:W3:Y:S01]  /*3910*/  LDCU UR21, c[0x0][0x3dc] ;  /* 0x00007b80ff1577ac */ /* 0x000ee20008000800 */
[----:B------:R-:W-:Y:S01]  /*3920*/  BSSY.RECONVERGENT B0, `(.L_x_18639) ;  /* 0x0000015000007945 */ /* 0x000fe20003800200 */
[----:B------:R-:W-:Y:S01]  /*3930*/  IMAD R31, R31, 0x20, R16 ;  /* 0x000000201f1f7824 */ /* 0x000fe200078e0210 */
[----:B------:R-:W4:Y:S05]  /*3940*/  LDCU.64 UR22, c[0x0][0x3a8] ;  /* 0x00007500ff1677ac */ /* 0x000f2a0008000a00 */
[----:B------:R-:W-:Y:S05]  /*3950*/  @P0 BRA `(.L_x_18640) ;  /* 0x0000000000440947 */ /* 0x000fea0003800000 */
[----:B------:R-:W5:Y:S01]  /*3960*/  LDCU.128 UR4, c[0x0][0x380] ;  /* 0x00007000ff0477ac */ /* 0x000f620008000c00 */
[----:B------:R-:W-:-:S04]  /*3970*/  UIMAD UR10, UR13, UR20, UR19 ;  /* 0x000000140d0a72a4 */ /* 0x000fc8000f8e0213 */
[----:B------:R-:W-:-:S04]  /*3980*/  UIMAD UR10, UR10, UR18, URZ ;  /* 0x000000120a0a72a4 */ /* 0x000fc8000f8e02ff */
        /* <DEDUP_REMOVED lines=13> */
[----:B-1----:R0:W-:Y:S02]  /*3a60*/  STG.E desc[UR14][R10.64], R12 ;  /* 0x0000000c0a007986 */ /* 0x0021e4000c10190e */
.L_x_18640:
[----:B---34-:R-:W-:Y:S05]  /*3a70*/  BSYNC.RECONVERGENT B0 ;  /* 0x0000000000007941 */ /* 0x018fea0003800200 */
.L_x_18639:
        /* <DEDUP_REMOVED lines=8> */
[----:B------:R-:W1:Y:S01]  /*3b00*/  LDCU UR5, c[0x0][0x3e0] ;  /* 0x00007c00ff0577ac */ /* 0x000e620008000800 */
[----:B0-2---:R-:W-:Y:S01]  /*3b10*/  IADD3 R9, PT, PT, R6, 0x120, RZ ;  /* 0x0000012006097810 */ /* 0x005fe20007ffe0ff */
[C---:B------:R-:W-:Y:S01]  /*3b20*/  IMAD.WIDE.U32 R6, R31.reuse, 0x4, RZ ;  /* 0x000000041f067825 */ /* 0x040fe200078e00ff */
[----:B------:R-:W-:Y:S01]  /*3b30*/  IADD3 R30, PT, PT, R31, 0x1, RZ ;  /* 0x000000011f1e7810 */ /* 0x000fe20007ffe0ff */
[----:B------:R-:W0:Y:S01]  /*3b40*/  LDCU.64 UR6, c[0x0][0x3b8] ;  /* 0x00007700ff0677ac */ /* 0x000e220008000a00 */
[----:B------:R-:W-:Y:S01]  /*3b50*/  LEA R28, R4, R9, 0x18 ;  /* 0x00000009041c7211 */ /* 0x000fe200078ec0ff */
[C---:B------:R-:W-:Y:S01]  /*3b60*/  IMAD.SHL.U32 R8, R0.reuse, 0x20, RZ ;  /* 0x0000002000087824 */ /* 0x040fe200078e00ff */
[----:B------:R-:W-:Y:S01]  /*3b70*/  SHF.L.U32 R4, R0, 0x3, RZ ;  /* 0x0000000300047819 */ /* 0x000fe200000006ff */
[----:B------:R-:W-:Y:S01]  /*3b80*/  IMAD.U32 R11, RZ, RZ, UR9 ;  /* 0x00000009ff0b7e24 */ /* 0x000fe2000f8e00ff */
[----:B------:R-:W-:Y:S01]  /*3b90*/  UIADD3 UR4, UPT, UPT, UR17, 0xf, URZ ;  /* 0x0000000f11047890 */ /* 0x000fe2000fffe0ff */
[----:B------:R-:W-:Y:S01]  /*3ba0*/  IMAD.MOV.U32 R19, RZ, RZ, RZ ;  /* 0x000000ffff137224 */ /* 0x000fe200078e00ff */
[----:B------:R-:W-:Y:S01]  /*3bb0*/  LOP3.LUT R9, R8, 0x20, RZ, 0xe2, !PT ;  /* 0x0000002008097812 */ /* 0x000fe200078ee2ff */
[----:B------:R-:W-:Y:S01]  /*3bc0*/  IMAD.WIDE R6, R11, 0x4, R6 ;  /* 0x000000040b067825 */ /* 0x000fe200078e0206 */
[----:B------:R-:W-:Y:S01]  /*3bd0*/  USHF.R.U32.HI UR4, URZ, 0x4, UR4 ;  /* 0x00000004ff047899 */ /* 0x000fe20008011604 */
[----:B------:R-:W-:-:S02]  /*3be0*/  LOP3.LUT R27, R4, 0x8, RZ, 0xc0, !PT ;  /* 0x00000008041b7812 */ /* 0x000fc400078ec0ff */
[----:B------:R-:W-:Y:S01]  /*3bf0*/  CS2R R20, SRZ ;  /* 0x0000000000147805 */ /* 0x000fe2000001ff00 */
[C---:B------:R-:W-:Y:S01]  /*3c00*/  IMAD R8, R16.reuse, 0x10, R5 ;  /* 0x0000001010087824 */ /* 0x040fe200078e0205 */
[----:B------:R-:W-:Y:S01]  /*3c10*/  CS2R R22, SRZ ;  /* 0x0000000000167805 */ /* 0x000fe2000001ff00 */
[----:B------:R-:W-:Y:S01]  /*3c20*/  IMAD R9, R16, 0x40, R9 ;  /* 0x0000004010097824 */ /* 0x000fe200078e0209 */
[----:B------:R-:W-:Y:S01]  /*3c30*/  CS2R R24, SRZ ;  /* 0x0000000000187805 */ /* 0x000fe2000001ff00 */
[----:B-1----:R-:W-:Y:S01]  /*3c40*/  IMAD R12, R2, UR5, RZ ;  /* 0x00000005020c7c24 */ /* 0x002fe2000f8e02ff */
[----:B------:R-:W-:Y:S01]  /*3c50*/  IADD3 R27, PT, PT, R8, 0x3, R27 ;  /* 0x00000003081b7810 */ /* 0x000fe20007ffe01b */
[----:B------:R-:W-:Y:S01]  /*3c60*/  IMAD.MOV.U32 R26, RZ, RZ, RZ ;  /* 0x000000ffff1a7224 */ /* 0x000fe200078e00ff */
[----:B0-----:R-:W-:Y:S02]  /*3c70*/  IADD3 R18, P0, PT, R6, UR6, RZ ;  /* 0x0000000606127c10 */ /* 0x001fe4000ff1e0ff */
[----:B------:R-:W-:-:S02]  /*3c80*/  IADD3 R28, PT, PT, R9, 0x10, R28 ;  /* 0x00000010091c7810 */ /* 0x000fc40007ffe01c */
[----:B------:R-:W-:Y:S02]  /*3c90*/  IADD3.X R29, PT, PT, R7, UR7, RZ, P0, !PT ;  /* 0x00000007071d7c10 */ /* 0x000fe400087fe4ff */
[----:B------:R-:W-:Y:S02]  /*3ca0*/  LOP3.LUT R2, R4, 0xf8, RZ, 0xc0, !PT ;  /* 0x000000f804027812 */ /* 0x000fe400078ec0ff */
[----:B------:R-:W-:Y:S02]  /*3cb0*/  IADD3 R31, PT, PT, R31, -UR4, RZ ;  /* 0x800000041f1f7c10 */ /* 0x000fe4000fffe0ff */
[----:B------:R-:W-:-:S07]  /*3cc0*/  SHF.R.S32.HI R13, RZ, 0x1f, R12 ;  /* 0x0000001fff0d7819 */ /* 0x000fce000001140c */
.L_x_18659:
[----:B------:R-:W-:Y:S01]  /*3cd0*/  IMAD.MOV.U32 R6, RZ, RZ, R18 ;  /* 0x000000ffff067224 */ /* 0x000fe200078e0012 */
[----:B------:R-:W0:Y:S01]  /*3ce0*/  LDS.128 R8, [R28] ;  /* 0x000000001c087984 */ /* 0x000e220000000c00 */
[----:B------:R-:W-:-:S05]  /*3cf0*/  IMAD.MOV.U32 R7, RZ, RZ, R29 ;  /* 0x000000ffff077224 */ /* 0x000fca00078e001d */
[----:B------:R-:W2:Y:S01]  /*3d00*/  LDG.E.CONSTANT R5, desc[UR14][R6.64] ;  /* 0x0000000e06057981 */ /* 0x000ea2000c1e9900 */
[----:B------:R-:W-:Y:S01]  /*3d10*/  BSSY.RECONVERGENT B1, `(.L_x_18643) ;  /* 0x000004d000017945 */ /* 0x000fe20003800200 */
[----:B0-----:R-:W-:Y:S01]  /*3d20*/  F2FP.BF16.F32.PACK_AB R64, R11, R10 ;  /* 0x0000000a0b40723e */ /* 0x001fe200000010ff */
[----:B--2---:R-:W-:-:S03]  /*3d30*/  IMAD.WIDE R4, R5, UR21, R12 ;  /* 0x0000001505047c25 */ /* 0x004fc6000f8e020c */
[----:B------:R-:W-:-:S04]  /*3d40*/  IADD3 R4, P0, PT, R2, R4, RZ ;  /* 0x0000000402047210 */ /* 0x000fc80007f1e0ff */
[----:B------:R-:W-:Y:S02]  /*3d50*/  IADD3.X R5, PT, PT, RZ, R5, RZ, P0, !PT ;  /* 0x00000005ff057210 */ /* 0x000fe400007fe4ff */
[----:B------:R-:W-:-:S04]  /*3d60*/  LEA R14, P0, R4, UR22, 0x1 ;  /* 0x00000016040e7c11 */ /* 0x000fc8000f8008ff */
[----:B------:R-:W-:Y:S02]  /*3d70*/  LEA.HI.X R15, R4, UR23, R5, 0x1, P0 ;  /* 0x00000017040f7c11 */ /* 0x000fe400080f0c05 */
[----:B------:R-:W0:Y:S01]  /*3d80*/  LDS.128 R4, [R28+-0x10] ;  /* 0xfffff0001c047984 */ /* 0x000e220000000c00 */
[----:B------:R-:W-:-:S03]  /*3d90*/  ISETP.NE.AND P0, PT, R31, -0x1, PT ;  /* 0xffffffff1f00780c */ /* 0x000fc60003f05270 */
        /* <DEDUP_REMOVED lines=9> */
[----:B0-----:R-:W-:-:S03]  /*3e30*/  F2FP.BF16.F32.PACK_AB R4, R5, R4 ;  /* 0x000000040504723e */ /* 0x001fc600000010ff */
[----:B------:R-:W5:Y:S01]  /*3e40*/  LDG.E.CONSTANT R54, desc[UR14][R14.64+0x604] ;  /* 0x0006040e0e367981 */ /* 0x000f62000c1e9900 */
[----:B------:R-:W-:-:S03]  /*3e50*/  F2FP.BF16.F32.PACK_AB R5, R7, R6 ;  /* 0x000000060705723e */ /* 0x000fc600000010ff */
[----:B------:R-:W5:Y:S01]  /*3e60*/  LDG.E.CONSTANT R55, desc[UR14][R14.64+0x608] ;  /* 0x0006080e0e377981 */ /* 0x000f62000c1e9900 */
[----:B------:R-:W-:Y:S02]  /*3e70*/  IMAD.MOV.U32 R6, RZ, RZ, R4 ;  /* 0x000000ffff067224 */ /* 0x000fe400078e0004 */
[----:B------:R-:W-:Y:S01]  /*3e80*/  VIADD R4, R27, 0xfffffffd ;  /* 0xfffffffd1b047836 */ /* 0x000fe20000000000 */
        /* <DEDUP_REMOVED lines=20> */
[----:B------:R0:W5:Y:S02]  /*3fd0*/  LDG.E.CONSTANT R62, desc[UR14][R14.64+0xc] ;  /* 0x00000c0e0e3e7981 */ /* 0x000164000c1e9900 */
[----:B0-----:R-:W-:Y:S01]  /*3fe0*/  F2FP.BF16.F32.PACK_AB R15, R9, R8 ;  /* 0x00000008090f723e */ /* 0x001fe200000010ff */
        /* <DEDUP_REMOVED lines=31> */
.L_x_18644:
[----:B------:R-:W-:Y:S05]  /*41e0*/  BSYNC.RECONVERGENT B1 ;  /* 0x0000000000017941 */ /* 0x000fea0003800200 */
.L_x_18643:
[----:B------:R-:W-:Y:S01]  /*41f0*/  MOV R8, R15 ;  /* 0x0000000f00087202 */ /* 0x000fe20000000f00 */
[----:B-----5:R-:W-:Y:S02]  /*4200*/  HMUL2.BF16_V2 R9, R6, R61 ;  /* 0x0000003d06097232 */ /* 0x020fe40000200000 */
[----:B------:R-:W-:Y:S02]  /*4210*/  HFMA2.BF16_V2 R11, R5, R60, -RZ ;  /* 0x0000003c050b7231 */ /* 0x000fe400003000ff */
[----:B------:R-:W-:Y:S01]  /*4220*/  IMAD.MOV.U32 R7, RZ, RZ, R64 ;  /* 0x000000ffff077224 */ /* 0x000fe200078e0040 */
[----:B------:R-:W-:Y:S01]  /*4230*/  BSSY.RECONVERGENT B1, `(.L_x_18645) ;  /* 0x0000034000017945 */ /* 0x000fe20003800200 */
[----:B------:R-:W-:Y:S01]  /*4240*/  HMUL2.BF16_V2 R15, R8, R63 ;  /* 0x0000003f080f7232 */ /* 0x000fe20000200000 */
[----:B------:R-:W-:Y:S02]  /*4250*/  PRMT R10, R9, 0x7632, R10 ;  /* 0x00007632090a7816 */ /* 0x000fe4000000000a */
        /* <DEDUP_REMOVED lines=9> */
[----:B------:R-:W-:-:S02]  /*42f0*/  IMAD.U32 R60, R60, 0x10000, RZ ;  /* 0x000100003c3c7824 */ /* 0x000fc400078e00ff */
[----:B------:R-:W-:Y:S01]  /*4300*/  FADD.FTZ R62, R62, R63 ;  /* 0x0000003f3e3e7221 */ /* 0x000fe20000010000 */
        /* <DEDUP_REMOVED lines=38> */
.L_x_18646:
[----:B------:R-:W-:Y:S05]  /*4570*/  BSYNC.RECONVERGENT B1 ;  /* 0x0000000000017941 */ /* 0x000fea0003800200 */
.L_x_18645:
        /* <DEDUP_REMOVED lines=9> */
[C---:B------:R-:W-:Y:S01]  /*4610*/  IADD3 R61, PT, PT, R27.reuse, 0x2, RZ ;  /* 0x000000021b3d7810 */ /* 0x040fe20007ffe0ff */
[C---:B------:R-:W-:Y:S01]  /*4620*/  VIADD R59, R27.reuse, 0xffffffff ;  /* 0xffffffff1b3b7836 */ /* 0x040fe20000000000 */
[C---:B------:R-:W-:Y:S01]  /*4630*/  ISETP.GE.AND P6, PT, R27.reuse, UR17, PT ;  /* 0x000000111b007c0c */ /* 0x040fe2000bfc6270 */
[----:B------:R-:W-:Y:S01]  /*4640*/  VIADD R60, R27, 0x1 ;  /* 0x000000011b3c7836 */ /* 0x000fe20000000000 */
[----:B------:R-:W-:Y:S01]  /*4650*/  ISETP.GE.AND P4, PT, R61, UR17, PT ;  /* 0x000000113d007c0c */ /* 0x000fe2000bf86270 */
[----:B------:R-:W-:Y:S01]  /*4660*/  VIADD R62, R27, 0x3 ;  /* 0x000000031b3e7836 */ /* 0x000fe20000000000 */
        /* <DEDUP_REMOVED lines=24> */
.L_x_18648:
[----:B------:R-:W-:Y:S05]  /*47f0*/  BSYNC.RECONVERGENT B1 ;  /* 0x0000000000017941 */ /* 0x000fea0003800200 */
.L_x_18647:
        /* <DEDUP_REMOVED lines=73> */
.L_x_18650:
[----:B------:R-:W-:Y:S05]  /*4c90*/  BSYNC.RECONVERGENT B1 ;  /* 0x0000000000017941 */ /* 0x000fea0003800200 */
.L_x_18649:
[----:B------:R-:W-:Y:S02]  /*4ca0*/  HMUL2.BF16_V2 R53, R6, R53 ;  /* 0x0000003506357232 */ /* 0x000fe40000200000 */
[----:B------:R-:W-:Y:S02]  /*4cb0*/  HFMA2.BF16_V2 R11, R5, R54, -RZ ;  /* 0x00000036050b7231 */ /* 0x000fe400003000ff */
[----:B------:R-:W-:Y:S01]  /*4cc0*/  FADD.FTZ R20, R9, R20 ;  /* 0x0000001409147221 */ /* 0x000fe20000010000 */
[----:B------:R-:W-:Y:S02]  /*4cd0*/  HMUL2.BF16_V2 R15, R8, R55 ;  /* 0x00000037080f7232 */ /* 0x000fe40000200000 */
[----:B------:R-:W-:Y:S01]  /*4ce0*/  HFMA2.BF16_V2 R56, R7, R56, -RZ ;  /* 0x0000003807387231 */ /* 0x000fe200003000ff */
[----:B------:R-:W-:Y:S01]  /*4cf0*/  PRMT R9, R53, 0x7610, R9 ;  /* 0x0000761035097816 */ /* 0x000fe20000000009 */
[----:B------:R-:W-:Y:S01]  /*4d00*/  IMAD.U32 R48, R11, 0x10000, RZ ;  /* 0x000100000b307824 */ /* 0x000fe200078e00ff */
[----:B------:R-:W-:Y:S01]  /*4d10*/  PRMT R10, R53, 0x7632, R10 ;  /* 0x00007632350a7816 */ /* 0x000fe2000000000a */
[----:B------:R-:W-:Y:S01]  /*4d20*/  BSSY.RECONVERGENT B1, `(.L_x_18651) ;  /* 0x0000030000017945 */ /* 0x000fe20003800200 */
[----:B------:R-:W-:Y:S01]  /*4d30*/  PRMT R14, R11, 0x7632, R14 ;  /* 0x000076320b0e7816 */ /* 0x000fe2000000000e */
[----:B------:R-:W-:Y:S01]  /*4d40*/  IMAD.U32 R9, R9, 0x10000, RZ ;  /* 0x0001000009097824 */ /* 0x000fe200078e00ff */
[----:B------:R-:W-:Y:S01]  /*4d50*/  SHF.L.U32 R10, R10, 0x10, RZ ;  /* 0x000000100a0a7819 */ /* 0x000fe200000006ff */
[----:B------:R-:W-:Y:S01]  /*4d60*/  FADD.FTZ R21, R50, R21 ;  /* 0x0000001532157221 */ /* 0x000fe20000010000 */
        /* <DEDUP_REMOVED lines=43> */
.L_x_18652:
[----:B------:R-:W-:Y:S05]  /*5020*/  BSYNC.RECONVERGENT B1 ;  /* 0x0000000000017941 */ /* 0x000fea0003800200 */
.L_x_18651:
        /* <DEDUP_REMOVED lines=56> */
.L_x_18654:
[----:B------:R-:W-:Y:S05]  /*53b0*/  BSYNC.RECONVERGENT B1 ;  /* 0x0000000000017941 */ /* 0x000fea0003800200 */
.L_x_18653:
[----:B------:R-:W-:Y:S02]  /*53c0*/  HMUL2.BF16_V2 R45, R6, R45 ;  /* 0x0000002d062d7232 */ /* 0x000fe40000200000 */
[----:B------:R-:W-:Y:S02]  /*53d0*/  HFMA2.BF16_V2 R42, R5, R42, -RZ ;  /* 0x0000002a052a7231 */ /* 0x000fe400003000ff */
[----:B------:R-:W-:Y:S02]  /*53e0*/  HMUL2.BF16_V2 R44, R8, R32 ;  /* 0x00000020082c7232 */ /* 0x000fe40000200000 */
[----:B------:R-:W-:Y:S01]  /*53f0*/  FADD.FTZ R11, R11, R14 ;  /* 0x0000000e0b0b7221 */ /* 0x000fe20000010000 */
[----:B------:R-:W-:Y:S01]  /*5400*/  BSSY.RECONVERGENT B1, `(.L_x_18655) ;  /* 0x0000025000017945 */ /* 0x000fe20003800200 */
        /* <DEDUP_REMOVED lines=36> */
.L_x_18656:
[----:B------:R-:W-:Y:S05]  /*5650*/  BSYNC.RECONVERGENT B1 ;  /* 0x0000000000017941 */ /* 0x000fea0003800200 */
.L_x_18655:
        /* <DEDUP_REMOVED lines=12> */
[----:B------:R-:W-:-:S02]  /*5720*/  IMAD.U32 R45, R45, 0x10000, RZ ;  /* 0x000100002d2d7824 */ /* 0x000fc400078e00ff */
[----:B------:R-:W-:Y:S01]  /*5730*/  FADD.FTZ R42, R15, R42 ;  /* 0x0000002a0f2a7221 */ /* 0x000fe20000010000 */
[----:B------:R-:W-:Y:S01]  /*5740*/  IMAD.U32 R47, R34, 0x10000, RZ ;  /* 0x00010000222f7824 */ /* 0x000fe200078e00ff */
[----:B------:R-:W-:Y:S01]  /*5750*/  SHF.L.U32 R34, R43, 0x10, RZ ;  /* 0x000000102b227819 */ /* 0x000fe200000006ff */
[----:B------:R-:W-:Y:S02]  /*5760*/  IMAD.U32 R35, R35, 0x10000, RZ ;  /* 0x0001000023237824 */ /* 0x000fe400078e00ff */
[C---:B------:R-:W-:Y:S02]  /*5770*/  HFMA2.BF16_V2 R15, R7.reuse, R33, -RZ ;  /* 0x00000021070f7231 */ /* 0x040fe400003000ff */
[----:B------:R-:W-:Y:S02]  /*5780*/  HMUL2.BF16_V2 R33, R8, R36 ;  /* 0x0000002408217232 */ /* 0x000fe40000200000 */
[----:B------:R-:W-:Y:S01]  /*5790*/  FADD.FTZ R45, R44, R45 ;  /* 0x0000002d2c2d7221 */ /* 0x000fe20000010000 */
[----:B------:R-:W-:Y:S01]  /*57a0*/  SHF.L.U32 R32, R32, 0x10, RZ ;  /* 0x0000001020207819 */ /* 0x000fe200000006ff */
[--C-:B------:R-:W-:Y:S01]  /*57b0*/  FADD.FTZ R44, R35, R34.reuse ;  /* 0x00000022232c7221 */ /* 0x100fe20000010000 */
[----:B------:R-:W-:Y:S01]  /*57c0*/  HFMA2.BF16_V2 R35, R7, R37, -RZ ;  /* 0x0000002507237231 */ /* 0x000fe200003000ff */
[C---:B------:R-:W-:Y:S01]  /*57d0*/  PRMT R34, R33.reuse, 0x7632, R34 ;  /* 0x0000763221227816 */ /* 0x040fe20000000022 */
[----:B------:R-:W-:-:S02]  /*57e0*/  IMAD.U32 R33, R33, 0x10000, RZ ;  /* 0x0001000021217824 */ /* 0x000fc400078e00ff */
[----:B------:R-:W-:Y:S01]  /*57f0*/  FADD.FTZ R47, R32, R47 ;  /* 0x0000002f202f7221 */ /* 0x000fe20000010000 */
[C---:B------:R-:W-:Y:S01]  /*5800*/  PRMT R32, R15.reuse, 0x7632, R32 ;  /* 0x000076320f207816 */ /* 0x040fe20000000020 */
[----:B------:R-:W-:Y:S01]  /*5810*/  IMAD.U32 R15, R15, 0x10000, RZ ;  /* 0x000100000f0f7824 */ /* 0x000fe200078e00ff */
[C---:B------:R-:W-:Y:S01]  /*5820*/  PRMT R36, R35.reuse, 0x7632, R36 ;  /* 0x0000763223247816 */ /* 0x040fe20000000024 */
[----:B------:R-:W-:Y:S01]  /*5830*/  IMAD.U32 R35, R35, 0x10000, RZ ;  /* 0x0001000023237824 */ /* 0x000fe200078e00ff */
[----:B------:R-:W-:Y:S01]  /*5840*/  SHF.L.U32 R34, R34, 0x10, RZ ;  /* 0x0000001022227819 */ /* 0x000fe200000006ff */
[----:B------:R-:W-:Y:S01]  /*5850*/  FADD.FTZ R44, R47, R44 ;  /* 0x0000002c2f2c7221 */ /* 0x000fe20000010000 */
        /* <DEDUP_REMOVED lines=20> */
[----:B------:R-:W-:Y:S02]  /*59a0*/  ISETP.GE.AND P6, PT, R4, UR17, PT ;  /* 0x0000001104007c0c */ /* 0x000fe4000bfc6270 */
[----:B------:R-:W-:Y:S01]  /*59b0*/  ISETP.GE.AND P5, PT, R9, UR17, PT ;  /* 0x0000001109007c0c */ /* 0x000fe2000bfa6270 */
[C---:B------:R-:W-:Y:S01]  /*59c0*/  VIADD R9, R27.reuse, 0x1 ;  /* 0x000000011b097836 */ /* 0x040fe20000000000 */
[C---:B------:R-:W-:Y:S02]  /*59d0*/  IADD3 R4, PT, PT, R27.reuse, 0x4, RZ ;  /* 0x000000041b047810 */ /* 0x040fe40007ffe0ff */
[----:B------:R-:W-:Y:S02]  /*59e0*/  ISETP.GE.AND P4, PT, R10, UR17, PT ;  /* 0x000000110a007c0c */ /* 0x000fe4000bf86270 */
[----:B------:R-:W-:-:S02]  /*59f0*/  IADD3 R10, PT, PT, R27, 0x2, RZ ;  /* 0x000000021b0a7810 */ /* 0x000fc40007ffe0ff */
[----:B------:R-:W-:Y:S02]  /*5a00*/  ISETP.GE.AND P0, PT, R4, UR17, PT ;  /* 0x0000001104007c0c */ /* 0x000fe4000bf06270 */
[----:B------:R-:W-:Y:S02]  /*5a10*/  ISETP.GE.AND P3, PT, R9, UR17, PT ;  /* 0x0000001109007c0c */ /* 0x000fe4000bf66270 */
[----:B------:R-:W-:Y:S02]  /*5a20*/  SEL R4, R38, RZ, !P6 ;  /* 0x000000ff26047207 */ /* 0x000fe40007000000 */
[----:B------:R-:W-:Y:S02]  /*5a30*/  ISETP.GE.AND P1, PT, R11, UR17, PT ;  /* 0x000000110b007c0c */ /* 0x000fe4000bf26270 */
[----:B------:R-:W-:Y:S02]  /*5a40*/  ISETP.GE.AND P6, PT, R27, UR17, PT ;  /* 0x000000111b007c0c */ /* 0x000fe4000bfc6270 */
[----:B------:R-:W-:-:S02]  /*5a50*/  PRMT R9, R39, 0x7632, R9 ;  /* 0x0000763227097816 */ /* 0x000fc40000000009 */
[----:B------:R-:W-:Y:S02]  /*5a60*/  ISETP.GE.AND P2, PT, R10, UR17, PT ;  /* 0x000000110a007c0c */ /* 0x000fe4000bf46270 */
        /* <DEDUP_REMOVED lines=14> */
.L_x_18658:
[----:B------:R-:W-:Y:S05]  /*5b50*/  BSYNC.RECONVERGENT B1 ;  /* 0x0000000000017941 */ /* 0x000fea0003800200 */
.L_x_18657:
[----:B------:R-:W-:Y:S02]  /*5b60*/  HMUL2.BF16_V2 R4, R6, R38 ;  /* 0x0000002606047232 */ /* 0x000fe40000200000 */
[----:B------:R-:W-:Y:S02]  /*5b70*/  HFMA2.BF16_V2 R6, R5, R39, -RZ ;  /* 0x0000002705067231 */ /* 0x000fe400003000ff */
[----:B------:R-:W-:Y:S02]  /*5b80*/  HMUL2.BF16_V2 R8, R8, R40 ;  /* 0x0000002808087232 */ /* 0x000fe40000200000 */
[----:B------:R-:W-:Y:S01]  /*5b90*/  HFMA2.BF16_V2 R10, R7, R41, -RZ ;  /* 0x00000029070a7231 */ /* 0x000fe200003000ff */
[----:B------:R-:W-:Y:S01]  /*5ba0*/  IADD3 R18, P1, PT, R18, 0x10, RZ ;  /* 0x0000001012127810 */ /* 0x000fe20007f3e0ff */
[C---:B------:R-:W-:Y:S01]  /*5bb0*/  IMAD.U32 R11, R4.reuse, 0x10000, RZ ;  /* 0x00010000040b7824 */ /* 0x040fe200078e00ff */
[----:B------:R-:W-:Y:S01]  /*5bc0*/  PRMT R5, R4, 0x7632, R5 ;  /* 0x0000763204057816 */ /* 0x000fe20000000005 */
        /* <DEDUP_REMOVED lines=10> */
[----:B------:R-:W-:Y:S01]  /*5c70*/  SHF.L.U32 R5, R4, 0x10, RZ ;  /* 0x0000001004057819 */ /* 0x000fe200000006ff */
[----:B------:R-:W-:Y:S01]  /*5c80*/  VIADD R4, R30, 0x3 ;  /* 0x000000031e047836 */ /* 0x000fe20000000000 */
[----:B------:R-:W-:Y:S01]  /*5c90*/  SHF.L.U32 R9, R9, 0x10, RZ ;  /* 0x0000001009097819 */ /* 0x000fe200000006ff */
[----:B------:R-:W-:Y:S01]  /*5ca0*/  FADD.FTZ R6, R6, R7 ;  /* 0x0000000706067221 */ /* 0x000fe20000010000 */
[----:B------:R-:W-:Y:S01]  /*5cb0*/  IADD3 R31, PT, PT, R31, 0x4, RZ ;  /* 0x000000041f1f7810 */ /* 0x000fe20007ffe0ff */
[----:B------:R-:W-:Y:S01]  /*5cc0*/  FADD.FTZ R5, R10, R5 ;  /* 0x000000050a057221 */ /* 0x000fe20000010000 */
[----:B------:R-:W-:Y:S01]  /*5cd0*/  ISETP.GE.U32.AND P0, PT, R4, UR8, PT ;  /* 0x0000000804007c0c */ /* 0x000fe2000bf06070 */
[----:B------:R-:W-:Y:S01]  /*5ce0*/  FADD.FTZ R9, R8, R9 ;  /* 0x0000000908097221 */ /* 0x000fe20000010000 */
[----:B------:R-:W-:Y:S01]  /*5cf0*/  FADD.FTZ R6, R11, R6 ;  /* 0x000000060b067221 */ /* 0x000fe20000010000 */
[----:B------:R-:W-:Y:S01]  /*5d00*/  VIADD R30, R30, 0x4 ;  /* 0x000000041e1e7836 */ /* 0x000fe20000000000 */
[----:B------:R-:W-:-:S02]  /*5d10*/  IADD3 R27, PT, PT, R27, 0x40, RZ ;  /* 0x000000401b1b7810 */ /* 0x000fc40007ffe0ff */
[----:B------:R-:W-:Y:S01]  /*5d20*/  FADD.FTZ R6, R6, R9 ;  /* 0x0000000906067221 */ /* 0x000fe20000010000 */
[----:B------:R-:W-:-:S03]  /*5d30*/  IADD3.X R29, PT, PT, RZ, R29, RZ, P1, !PT ;  /* 0x0000001dff1d7210 */ /* 0x000fc60000ffe4ff */
[----:B------:R-:W-:-:S04]  /*5d40*/  FADD.FTZ R5, R6, R5 ;  /* 0x0000000506057221 */ /* 0x000fc80000010000 */
[----:B------:R-:W-:Y:S01]  /*5d50*/  FADD.FTZ R26, R5, R26 ;  /* 0x0000001a051a7221 */ /* 0x000fe20000010000 */
[----:B------:R-:W-:Y:S06]  /*5d60*/  @!P0 BRA `(.L_x_18659) ;  /* 0xffffffdc00d88947 */ /* 0x000fec000383ffff */
.L_x_18642:
[----:B------:R-:W-:Y:S05]  /*5d70*/  BSYNC.RECONVERGENT B0 ;  /* 0x0000000000007941 */ /* 0x000fea0003800200 */
.L_x_18641:
[----:B------:R-:W3:Y:S01]  /*5d80*/  SHFL.BFLY PT, R2, R19, 0x1, 0x1f ;  /* 0x0c201f0013027f89 */ /* 0x000ee200000e0000 */
[----:B------:R-:W-:Y:S01]  /*5d90*/  ISETP.NE.AND P3, PT, R3, RZ, PT ;  /* 0x000000ff0300720c */ /* 0x000fe20003f65270 */
[----:B------:R-:W-:Y:S01]  /*5da0*/  BSSY.RECONVERGENT B0, `(.L_x_18660) ;  /* 0x0000023000007945 */ /* 0x000fe20003800200 */
[----:B01----:R-:W-:Y:S01]  /*5db0*/  LOP3.LUT R12, R0, 0x3c0, RZ, 0xc0, !PT ;  /* 0x000003c0000c7812 */ /* 0x003fe200078ec0ff */
[----:B------:R-:W0:Y:S01]  /*5dc0*/  SHFL.BFLY PT, R5, R20, 0x1, 0x1f ;  /* 0x0c201f0014057f89 */ /* 0x000e2200000e0000 */
[----:B------:R-:W-:Y:S02]  /*5dd0*/  SHF.R.U32.HI R17, RZ, 0x1, R17 ;  /* 0x00000001ff117819 */ /* 0x000fe40000011611 */
[----:B------:R-:W-:Y:S01]  /*5de0*/  ISETP.NE.OR P0, PT, R12, 0x40, P3 ;  /* 0x000000400c00780c */ /* 0x000fe20001f05670 */
[----:B------:R-:W1:Y:S02]  /*5df0*/  SHFL.BFLY PT, R4, R21, 0x1, 0x1f ;  /* 0x0c201f0015047f89 */ /* 0x000e6400000e0000 */
[----:B------:R-:W-:-:S02]  /*5e00*/  IMAD R16, R16, 0x80, R17 ;  /* 0x0000008010107824 */ /* 0x000fc400078e0211 */
[----:B------:R-:W4:Y:S04]  /*5e10*/  SHFL.BFLY PT, R7, R22, 0x1, 0x1f ;  /* 0x0c201f0016077f89 */ /* 0x000f2800000e0000 */
[----:B------:R-:W5:Y:S04]  /*5e20*/  SHFL.BFLY PT, R8, R23, 0x1, 0x1f ;  /* 0x0c201f0017087f89 */ /* 0x000f6800000e0000 */
[----:B--2---:R-:W2:Y:S04]  /*5e30*/  SHFL.BFLY PT, R9, R24, 0x1, 0x1f ;  /* 0x0c201f0018097f89 */ /* 0x004ea800000e0000 */
[----:B------:R-:W2:Y:S01]  /*5e40*/  SHFL.BFLY PT, R10, R25, 0x1, 0x1f ;  /* 0x0c201f00190a7f89 */ /* 0x000ea200000e0000 */
[----:B---3--:R-:W-:-:S03]  /*5e50*/  FADD.FTZ R3, R2, R19 ;  /* 0x0000001302037221 */ /* 0x008fc60000010000 */
[----:B------:R-:W3:Y:S01]  /*5e60*/  SHFL.BFLY PT, R11, R26, 0x1, 0x1f ;  /* 0x0c201f001a0b7f89 */ /* 0x000ee200000e0000 */
[----:B0-----:R-:W-:Y:S01]  /*5e70*/  FADD.FTZ R6, R5, R20 ;  /* 0x0000001405067221 */ /* 0x001fe20000010000 */
[----:B------:R-:W-:Y:S01]  /*5e80*/  BAR.SYNC.DEFER_BLOCKING 0x0 ;  /* 0x0000000000007b1d */ /* 0x000fe20000010000 */
[----:B-1----:R-:W-:Y:S01]  /*5e90*/  FADD.FTZ R4, R4, R21 ;  /* 0x0000001504047221 */ /* 0x002fe20000010000 */
[----:B----4-:R-:W-:Y:S01]  /*5ea0*/  FADD.FTZ R7, R7, R22 ;  /* 0x0000001607077221 */ /* 0x010fe20000010000 */
[----:B-----5:R-:W-:Y:S01]  /*5eb0*/  FADD.FTZ R8, R8, R23 ;  /* 0x0000001708087221 */ /* 0x020fe20000010000 */
[----:B--2---:R-:W-:Y:S01]  /*5ec0*/  FADD.FTZ R9, R9, R24 ;  /* 0x0000001809097221 */ /* 0x004fe20000010000 */
[----:B------:R-:W-:Y:S01]  /*5ed0*/  FADD.FTZ R10, R10, R25 ;  /* 0x000000190a0a7221 */ /* 0x000fe20000010000 */
        /* <DEDUP_REMOVED lines=15> */
.L_x_18661:
[----:B------:R-:W-:Y:S05]  /*5fd0*/  BSYNC.RECONVERGENT B0 ;  /* 0x0000000000007941 */ /* 0x000fea0003800200 */
.L_x_18660:
        /* <DEDUP_REMOVED lines=29> */
.L_x_18663:
[----:B------:R-:W-:Y:S05]  /*61b0*/  BSYNC.RECONVERGENT B0 ;  /* 0x0000000000007941 */ /* 0x000fea0003800200 */
.L_x_18662:
        /* <DEDUP_REMOVED lines=12> */
.L_x_18665:
[----:B------:R-:W-:Y:S05]  /*6280*/  BSYNC.RECONVERGENT B0 ;  /* 0x0000000000007941 */ /* 0x000fea0003800200 */
.L_x_18664:
        /* <DEDUP_REMOVED lines=8> */
[----:B------:R-:W5:Y:S04]  /*6310*/  LDS R12, [R16+0x140] ;  /* 0x00014000100c7984 */ /* 0x000f680000000800 */
[----:B0-----:R-:W0:Y:S04]  /*6320*/  LDS R17, [R16+0x180] ;  /* 0x0001800010117984 */ /* 0x001e280000000800 */
[----:B------:R-:W0:Y:S01]  /*6330*/  LDS R14, [R16+0x1c0] ;  /* 0x0001c000100e7984 */ /* 0x000e220000000800 */
[----:B-1----:R-:W-:Y:S01]  /*6340*/  FADD.FTZ R3, R3, R0 ;  /* 0x0000000003037221 */ /* 0x002fe20000010000 */
[----:B--2---:R-:W-:Y:S01]  /*6350*/  FADD.FTZ R6, R6, R5 ;  /* 0x0000000506067221 */ /* 0x004fe20000010000 */
[----:B---3--:R-:W-:Y:S01]  /*6360*/  FADD.FTZ R4, R4, R13 ;  /* 0x0000000d04047221 */ /* 0x008fe20000010000 */
[----:B----4-:R-:W-:Y:S01]  /*6370*/  FADD.FTZ R7, R7, R2 ;  /* 0x0000000207077221 */ /* 0x010fe20000010000 */
[----:B-----5:R-:W-:Y:S01]  /*6380*/  FADD.FTZ R8, R8, R15 ;  /* 0x0000000f08087221 */ /* 0x020fe20000010000 */
[----:B------:R-:W-:Y:S01]  /*6390*/  FADD.FTZ R9, R9, R12 ;  /* 0x0000000c09097221 */ /* 0x000fe20000010000 */
[----:B0-----:R-:W-:Y:S01]  /*63a0*/  FADD.FTZ R10, R10, R17 ;  /* 0x000000110a0a7221 */ /* 0x001fe20000010000 */
[----:B------:R-:W-:-:S07]  /*63b0*/  FADD.FTZ R11, R11, R14 ;  /* 0x0000000e0b0b7221 */ /* 0x000fce0000010000 */
.L_x_18667:
[----:B------:R-:W-:Y:S05]  /*63c0*/  BSYNC.RECONVERGENT B0 ;  /* 0x0000000000007941 */ /* 0x000fea0003800200 */
.L_x_18666:
[----:B------:R-:W-:Y:S06]  /*63d0*/  BAR.SYNC.DEFER_BLOCKING 0x0 ;  /* 0x0000000000007b1d */ /* 0x000fec0000010000 */
[----:B------:R-:W-:Y:S05]  /*63e0*/  @P4 EXIT ;  /* 0x000000000000494d */ /* 0x000fea0003800000 */
[----:B------:R-:W-:-:S04]  /*63f0*/  UIMAD UR4, UR13, UR20, UR19 ;  /* 0x000000140d0472a4 */ /* 0x000fc8000f8e0213 */
[----:B------:R-:W-:Y:S01]  /*6400*/  UIMAD UR4, UR4, UR18, URZ ;  /* 0x00000012040472a4 */ /* 0x000fe2000f8e02ff */
[----:B------:R-:W-:Y:S11]  /*6410*/  @P3 EXIT ;  /* 0x000000000000394d */ /* 0x000ff60003800000 */
[----:B------:R-:W1:Y:S01]  /*6420*/  S2R R0, SR_TID.X ;  /* 0x0000000000007919 */ /* 0x000e620000002100 */
[----:B------:R-:W2:Y:S01]  /*6430*/  LDCU.64 UR8, c[0x0][0x390] ;  /* 0x00007200ff0877ac */ /* 0x000ea20008000a00 */
[----:B0-----:R-:W-:Y:S02]  /*6440*/  F2FP.BF16.F32.PACK_AB R6, R6, R3 ;  /* 0x000000030606723e */ /* 0x001fe400000010ff */
[----:B------:R-:W-:Y:S01]  /*6450*/  F2FP.BF16.F32.PACK_AB R4, R7, R4 ;  /* 0x000000040704723e */ /* 0x000fe200000010ff */
[----:B------:R-:W-:Y:S01]  /*6460*/  USHF.L.U32 UR6, UR16, 0x7, URZ ;  /* 0x0000000710067899 */ /* 0x000fe200080006ff */
[----:B------:R-:W-:Y:S01]  /*6470*/  F2FP.BF16.F32.PACK_AB R8, R9, R8 ;  /* 0x000000080908723e */ /* 0x000fe200000010ff */
[----:B------:R-:W-:Y:S01]  /*6480*/  USHF.L.U32 UR5, UR4, 0x7, URZ ;  /* 0x0000000704057899 */ /* 0x000fe200080006ff */
[----:B------:R-:W-:Y:S02]  /*6490*/  F2FP.BF16.F32.PACK_AB R10, R11, R10 ;  /* 0x0000000a0b0a723e */ /* 0x000fe400000010ff */
[----:B------:R-:W-:-:S02]  /*64a0*/  PRMT R7, R8, 0x7632, R7 ;  /* 0x0000763208077816 */ /* 0x000fc40000000007 */
[----:B------:R-:W-:Y:S02]  /*64b0*/  MOV R5, UR6 ;  /* 0x0000000600057c02 */ /* 0x000fe40008000f00 */
[----:B------:R-:W-:Y:S02]  /*64c0*/  PRMT R9, R10, 0x7632, R9 ;  /* 0x000076320a097816 */ /* 0x000fe40000000009 */
[----:B-1----:R-:W-:-:S04]  /*64d0*/  SHF.R.U32.HI R0, RZ, 0x1, R0 ;  /* 0x00000001ff007819 */ /* 0x002fc80000011600 */
[----:B------:R-:W-:-:S04]  /*64e0*/  IADD3 R0, P0, P1, R0, UR5, R5 ;  /* 0x0000000500007c10 */ /* 0x000fc8000f91e005 */
        /* <DEDUP_REMOVED lines=14> */
.L_x_18616:
[----:B------:R-:W-:Y:S01]  /*65d0*/  BSSY B1, `(.L_x_18668) ;  /* 0x0000007000017945 */ /* 0x000fe20003800000 */
[----:B------:R-:W-:Y:S01]  /*65e0*/  IMAD.MOV.U32 R80, RZ, RZ, 0x1 ;  /* 0x00000001ff507424 */ /* 0x000fe200078e00ff */
[----:B------:R-:W-:Y:S01]  /*65f0*/  MOV R81, 0x1f ;  /* 0x0000001f00517802 */ /* 0x000fe20000000f00 */
[----:B------:R-:W-:-:S07]  /*6600*/  IMAD.MOV.U32 R22, RZ, RZ, -0x1 ;  /* 0xffffffffff167424 */ /* 0x000fce00078e00ff */
[----:B------:R-:W-:Y:S05]  /*6610*/  WARPSYNC.COLLECTIVE R22, `(.L_x_18669) ;  /* 0x0000000016087348 */ /* 0x000fea0003c00000 */
[----:B------:R0:W1:Y:S02]  /*6620*/  SHFL.BFLY P1, R74, R23, R80, R81 ;  /* 0x0c000050174a7389 */ /* 0x0000640000020051 */
[----:B01----:R-:W-:Y:S05]  /*6630*/  ENDCOLLECTIVE ;  /* 0x000000000000791b */ /* 0x003fea0003800000 */
.L_x_18669:
[----:B------:R-:W-:Y:S05]  /*6640*/  BSYNC B1 ;  /* 0x0000000000017941 */ /* 0x000fea0003800000 */
.L_x_18668:
[----:B------:R-:W-:Y:S01]  /*6650*/  MOV R22, R74 ;  /* 0x0000004a00167202 */ /* 0x000fe20000000f00 */
[----:B------:R-:W-:Y:S06]  /*6660*/  BRA `(.L_x_18670) ;  /* 0xffffffb400947947 */ /* 0x000fec000383ffff */
.L_x_18618:
[----:B------:R-:W-:Y:S01]  /*6670*/  HFMA2 R80, -RZ, RZ, 0, 9.5367431640625e-07 ;  /* 0x00000010ff507431 */ /* 0x000fe200000001ff */
[----:B------:R-:W-:Y:S01]  /*6680*/  BSSY B0, `(.L_x_18671) ;  /* 0x0000007000007945 */ /* 0x000fe20003800000 */
[----:B------:R-:W-:Y:S01]  /*6690*/  IMAD.MOV.U32 R23, RZ, RZ, R42 ;  /* 0x000000ffff177224 */ /* 0x000fe200078e002a */
[----:B------:R-:W-:Y:S01]  /*66a0*/  MOV R22, 0xffffffff ;  /* 0xffffffff00167802 */ /* 0x000fe20000000f00 */
[----:B------:R-:W-:-:S07]  /*66b0*/  IMAD.MOV.U32 R81, RZ, RZ, 0x1f ;  /* 0x0000001fff517424 */ /* 0x000fce00078e00ff */
[----:B-1----:R-:W-:Y:S05]  /*66c0*/  WARPSYNC.COLLECTIVE R22, `(.L_x_18672) ;  /* 0x0000000016087348 */ /* 0x002fea0003c00000 */
[----:B------:R0:W2:Y:S02]  /*66d0*/  SHFL.BFLY P1, R74, R23, R80, R81 ;  /* 0x0c000050174a7389 */ /* 0x0000a40000020051 */
[----:B012---:R-:W-:Y:S05]  /*66e0*/  ENDCOLLECTIVE ;  /* 0x000000000000791b */ /* 0x007fea0003800000 */
.L_x_18672:
[----:B------:R-:W-:Y:S05]  /*66f0*/  BSYNC B0 ;  /* 0x0000000000007941 */ /* 0x000fea0003800000 */
.L_x_18671:
[----:B------:R-:W-:Y:S02]  /*6700*/  IMAD.MOV.U32 R7, RZ, RZ, R74 ;  /* 0x000000ffff077224 */ /* 0x000fe400078e004a */
[----:B------:R-:W-:Y:S02]  /*6710*/  HFMA2 R81, -RZ, RZ, 0, 1.847743988037109375e-06 ;  /* 0x0000001fff517431 */ /* 0x000fe400000001ff */
[----:B------:R-:W-:Y:S02]  /*6720*/  IMAD.MOV.U32 R80, RZ, RZ, 0x8 ;  /* 0x00000008ff507424 */ /* 0x000fe400078e00ff */
[----:B------:R-:W-:Y:S01]  /*6730*/  IMAD.MOV.U32 R22, RZ, RZ, -0x1 ;  /* 0xffffffffff167424 */ /* 0x000fe200078e00ff */
[----:B------:R-:W-:-:S04]  /*6740*/  FMNMX.FTZ R7, R7, R42, !PT ;  /* 0x0000002a07077209 */ /* 0x000fc80007810000 */
[----:B------:R-:W-:-:S07]  /*6750*/  MOV R23, R7 ;  /* 0x0000000700177202 */ /* 0x000fce0000000f00 */
[----:B------:R-:W-:Y:S05]  /*6760*/  WARPSYNC.COLLECTIVE R22, `(.L_x_18673) ;  /* 0x0000000016087348 */ /* 0x000fea0003c00000 */
[----:B------:R0:W1:Y:S02]  /*6770*/  SHFL.BFLY P1, R74, R23, R80, R81 ;  /* 0x0c000050174a7389 */ /* 0x0000640000020051 */
[----:B01----:R-:W-:Y:S05]  /*6780*/  ENDCOLLECTIVE ;  /* 0x000000000000791b */ /* 0x003fea0003800000 */
.L_x_18673:
[----:B------:R-:W-:Y:S01]  /*6790*/  HFMA2 R80, -RZ, RZ, 0, 2.384185791015625e-07 ;  /* 0x00000004ff507431 */ /* 0x000fe200000001ff */
[----:B------:R-:W-:-:S04]  /*67a0*/  MOV R10, R74 ;  /* 0x0000004a000a7202 */ /* 0x000fc80000000f00 */
[----:B------:R-:W-:-:S05]  /*67b0*/  FMNMX.FTZ R10, R7, R10, !PT ;  /* 0x0000000a070a7209 */ /* 0x000fca0007810000 */
[----:B------:R-:W-:-:S07]  /*67c0*/  IMAD.MOV.U32 R23, RZ, RZ, R10 ;  /* 0x000000ffff177224 */ /* 0x000fce00078e000a */
[----:B------:R-:W-:Y:S05]  /*67d0*/  WARPSYNC.COLLECTIVE R22, `(.L_x_18674) ;  /* 0x0000000016087348 */ /* 0x000fea0003c00000 */
[----:B------:R0:W1:Y:S02]  /*67e0*/  SHFL.BFLY P1, R74, R23, R80, R81 ;  /* 0x0c000050174a7389 */ /* 0x0000640000020051 */
[----:B01----:R-:W-:Y:S05]  /*67f0*/  ENDCOLLECTIVE ;  /* 0x000000000000791b */ /* 0x003fea0003800000 */
.L_x_18674:
[----:B------:R-:W-:Y:S02]  /*6800*/  IMAD.MOV.U32 R80, RZ, RZ, 0x2 ;  /* 0x00000002ff507424 */ /* 0x000fe400078e00ff */
[----:B------:R-:W-:-:S05]  /*6810*/  IMAD.MOV.U32 R9, RZ, RZ, R74 ;  /* 0x000000ffff097224 */ /* 0x000fca00078e004a */
[----:B------:R-:W-:-:S04]  /*6820*/  FMNMX.FTZ R9, R10, R9, !PT ;  /* 0x000000090a097209 */ /* 0x000fc80007810000 */
[----:B------:R-:W-:-:S07]  /*6830*/  MOV R23, R9 ;  /* 0x0000000900177202 */ /* 0x000fce0000000f00 */
[----:B------:R-:W-:Y:S05]  /*6840*/  WARPSYNC.COLLECTIVE R22, `(.L_x_18675) ;  /* 0x0000000016087348 */ /* 0x000fea0003c00000 */
[----:B------:R0:W1:Y:S02]  /*6850*/  SHFL.BFLY P1, R74, R23, R80, R81 ;  /* 0x0c000050174a7389 */ /* 0x0000640000020051 */
[----:B01----:R-:W-:Y:S05]  /*6860*/  ENDCOLLECTIVE ;  /* 0x000000000000791b */ /* 0x003fea0003800000 */
.L_x_18675:
[----:B------:R-:W-:Y:S01]  /*6870*/  MOV R12, R74 ;  /* 0x0000004a000c7202 */ /* 0x000fe20000000f00 */
[----:B------:R-:W-:Y:S06]  /*6880*/  BRA `(.L_x_18676) ;  /* 0xffffffb400b07947 */ /* 0x000fec000383ffff */
.L_x_18677:
        /* <DEDUP_REMOVED lines=15> */
.L_x_27501:


//--------------------- .text._ZN4vllm25paged_attention_v2_kernelI13__nv_bfloat16S1_Li120ELi16ELi128ELNS_18Fp8KVCacheDataTypeE0ELb0ELi512EEEvPfS3_PT_PKS4_PKT0_SA_ifPKiSC_iPKfiiiSE_SE_iiiii --------------------------
	.section	.text._ZN4vllm25paged_attention_v2_kernelI13__nv_bfloat16S1_Li120ELi16ELi128ELNS_18Fp8KVCacheDataTypeE0ELb0ELi512EEEvPfS3_PT_PKS4_PKT0_SA_ifPKiSC_iPKfiiiSE_SE_iiiii,"ax",@progbits
	.align	128
        .global         _ZN4vllm25paged_attention_v2_kernelI13__nv_bfloat16S1_Li120ELi16ELi128ELNS_18Fp8KVCacheDataTypeE0ELb0ELi512EEEvPfS3_PT_PKS4_PKT0_SA_ifPKiSC_iPKfiiiSE_SE_iiiii
        .type           _ZN4vllm25paged_attention_v2_kernelI13__nv_bfloat16S1_Li120ELi16ELi128ELNS_18Fp8KVCacheDataTypeE0ELb0ELi512EEEvPfS3_PT_PKS4_PKT0_SA_ifPKiSC_iPKfiiiSE_SE_iiiii,@function
        .size           _ZN4vllm25paged_attention_v2_kernelI13__nv_bfloat16S1_Li120ELi16ELi128ELNS_18Fp8KVCacheDataTypeE0ELb0ELi512EEEvPfS3_PT_PKS4_PKT0_SA_ifPKiSC_iPKfiiiSE_SE_iiiii,(.L_x_27502 - _ZN4vllm25paged_attention_v2_kernelI13__nv_bfloat16S1_Li120ELi16ELi128ELNS_18Fp8KVCacheDataTypeE0ELb0ELi512EEEvPfS3_PT_PKS4_PKT0_SA_ifPKiSC_iPKfiiiSE_SE_iiiii)
        .other          _ZN4vllm25paged_attention_v2_kernelI13__nv_bfloat16S1_Li120ELi16ELi128ELNS_18Fp8KVCacheDataTypeE0ELb0ELi512EEEvPfS3_PT_PKS4_PKT0_SA_ifPKiSC_iPKfiiiSE_SE_iiiii,@"STO_CUDA_ENTRY STV_DEFAULT"
_ZN4vllm25paged_attention_v2_kernelI13__nv_bfloat16S1_Li120ELi16ELi128ELNS_18Fp8KVCacheDataTypeE0ELb0ELi512EEEvPfS3_PT_PKS4_PKT0_SA_ifPKiSC_iPKfiiiSE_SE_iiiii:
.text._ZN4vllm25paged_attention_v2_kernelI13__nv_bfloat16S1_Li120ELi16ELi128ELNS_18Fp8KVCacheDataTypeE0ELb0ELi512EEEvPfS3_PT_PKS4_PKT0_SA_ifPKiSC_iPKfiiiSE_SE_iiiii:
        /* <DEDUP_REMOVED lines=20> */
[----:B------:R-:W-:Y:S01]  /*0140*/  IMAD.MOV.U32 R32, RZ, RZ, RZ ;  /* 0x000000ffff207224 */ /* 0x000fe200078e00ff */
[----:B------:R-:W4:Y:S01]  /*0150*/  LDCU UR11, c[0x0][0x3c8] ;  /* 0x00007900ff0b77ac */ /* 0x000f220008000800 */
[----:B------:R-:W0:Y:S01]  /*0160*/  LDCU UR12, c[0x0][0x3b4] ;  /* 0x00007680ff0c77ac */ /* 0x000e220008000800 */
[----:B--2---:R-:W-:-:S02]  /*0170*/  UIMAD UR4, UR8, UR4, URZ ;  /* 0x00000004080472a4 */ /* 0x004fc4000f8e02ff */
[----:B---3--:R-:W-:Y:S01]  /*0180*/  UISETP.NE.U32.AND UP0, UPT, UR6, URZ, UPT ;  /* 0x000000ff0600728c */ /* 0x008fe2000bf05070 */
[----:B-1----:R-:W-:Y:S01]  /*0190*/  IMAD.U32 R3, RZ, RZ, UR14 ;  /* 0x0000000eff037e24 */ /* 0x002fe2000f8e00ff */
[----:B------:R-:W-:Y:S02]  /*01a0*/  USHF.R.S32.HI UR5, URZ, 0x1f, UR4 ;  /* 0x0000001fff057899 */ /* 0x000fe40008011404 */
[----:B------:R-:W-:Y:S01]  /*01b0*/  UISETP.NE.AND.EX UP0, UPT, UR7, URZ, UPT, UP0 ;  /* 0x000000ff0700728c */ /* 0x000fe2000bf05300 */
[----:B------:R-:W1:Y:S01]  /*01c0*/  LDCU.64 UR16, c[0x0][0x3a0] ;  /* 0x00007400ff1077ac */ /* 0x000e620008000a00 */
[C---:B0-----:R-:W-:Y:S02]  /*01d0*/  ISETP.GT.U32.AND P0, PT, R8.reuse, 0x1d, PT ;  /* 0x0000001d0800780c */ /* 0x041fe40003f04070 */
[----:B----4-:R-:W-:Y:S01]  /*01e0*/  IABS R9, R10 ;  /* 0x0000000a00097213 */ /* 0x010fe20000000000 */
[----:B------:R-:W0:Y:S01]  /*01f0*/  LDCU UR15, c[0x0][0x370] ;  /* 0x00006e00ff0f77ac */ /* 0x000e220008000800 */
[----:B------:R-:W-:-:S02]  /*0200*/  LOP3.LUT R31, R8, 0x1, RZ, 0xc0, !PT ;  /* 0x00000001081f7812 */ /* 0x000fc400078ec0ff */
[----:B------:R-:W-:Y:S01]  /*0210*/  SHF.R.U32.HI R50, RZ, 0x1, R8 ;  /* 0x00000001ff327819 */ /* 0x000fe20000011608 */
[----:B------:R-:W2:Y:S06]  /*0220*/  LDCU UR7, c[0x0][0x3dc] ;  /* 0x00007b80ff0777ac */ /* 0x000eac0008000800 */
        /* <DEDUP_REMOVED lines=9> */
[----:B------:R1:W3:Y:S01]  /*02c0*/  @!P0 LDG.E.CONSTANT R3, desc[UR18][R4.64+0x4] ;  /* 0x0000041204038981 */ /* 0x0002e2000c1e9900 */
[----:B------:R-:W0:Y:S01]  /*02d0*/  I2F.RP R0, R9 ;  /* 0x0000000900007306 */ /* 0x000e220000209400 */
[----:B------:R-:W-:Y:S01]  /*02e0*/  PLOP3.LUT P1, PT, PT, PT, UP0, 0x80, 0x8 ;  /* 0x000000000008781c */ /* 0x000fe20003f2f008 */
[----:B----4-:R-:W-:-:S06]  /*02f0*/  @UP0 UIMAD.WIDE.U32 UR4, UR14, 0x4, UR4 ;  /* 0x000000040e0408a5 */ /* 0x010fcc000f8e0004 */
[----:B------:R-:W-:Y:S02]  /*0300*/  IMAD.U32 R6, RZ, RZ, UR4 ;  /* 0x00000004ff067e24 */ /* 0x000fe4000f8e00ff */
[----:B------:R-:W-:Y:S01]  /*0310*/  IMAD.U32 R7, RZ, RZ, UR5 ;  /* 0x00000005ff077e24 */ /* 0x000fe2000f8e00ff */
[----:B0-----:R-:W1:Y:S04]  /*0320*/  MUFU.RCP R0, R0 ;  /* 0x0000000000007308 */ /* 0x001e680000001000 */
[----:B------:R0:W5:Y:S01]  /*0330*/  @P1 LDG.E.CONSTANT R32, desc[UR18][R6.64] ;  /* 0x0000001206201981 */ /* 0x000162000c1e9900 */
[----:B------:R-:W-:Y:S01]  /*0340*/  UIADD3 UR4, UPT, UPT, UR20, 0xf, URZ ;  /* 0x0000000f14047890 */ /* 0x000fe2000fffe0ff */
[----:B------:R-:W-:Y:S01]  /*0350*/  BSSY B0, `(.L_x_18678) ;  /* 0x00001a0000007945 */ /* 0x000fe20003800000 */
[----:B------:R-:W-:Y:S01]  /*0360*/  ULEA UR5, UR9, 0x20, 0x5 ;  /* 0x0000002009057891 */ /* 0x000fe2000f8e28ff */
[----:B------:R-:W-:Y:S01]  /*0370*/  MOV R63, 0xff7fffff ;  /* 0xff7fffff003f7802 */ /* 0x000fe20000000f00 */
[----:B------:R-:W-:-:S02]  /*0380*/  USHF.R.U32.HI UR4, URZ, 0x4, UR4 ;  /* 0x00000004ff047899 */ /* 0x000fc40008011604 */
[----:B------:R-:W-:Y:S02]  /*0390*/  UIMAD UR11, UR8, UR11, URZ ;  /* 0x0000000b080b72a4 */ /* 0x000fe4000f8e02ff */
[----:B------:R-:W-:-:S04]  /*03a0*/  UISETP.LT.U32.AND UP0, UPT, UR4, UR5, UPT ;  /* 0x000000050400728c */ /* 0x000fc8000bf01070 */
[----:B------:R-:W-:Y:S01]  /*03b0*/  USEL UR10, UR4, UR5, UP0 ;  /* 0x00000005040a7287 */ /* 0x000fe20008000000 */
[----:B-1----:R-:W-:Y:S02]  /*03c0*/  IADD3 R4, PT, PT, R0, 0xffffffe, RZ ;  /* 0x0ffffffe00047810 */ /* 0x002fe40007ffe0ff */
[----:B------:R-:W-:Y:S02]  /*03d0*/  IABS R0, UR15 ;  /* 0x0000000f00007c13 */ /* 0x000fe40008000000 */
[----:B------:R1:W4:Y:S02]  /*03e0*/  F2I.FTZ.U32.TRUNC.NTZ R5, R4 ;  /* 0x0000000400057305 */ /* 0x000324000021f000 */
[----:B-1----:R-:W-:Y:S02]  /*03f0*/  IMAD.MOV.U32 R4, RZ, RZ, RZ ;  /* 0x000000ffff047224 */ /* 0x002fe400078e00ff */
[----:B----4-:R-:W-:-:S04]  /*0400*/  IMAD.MOV R12, RZ, RZ, -R5 ;  /* 0x000000ffff0c7224 */ /* 0x010fc800078e0a05 */
[----:B0-----:R-:W-:-:S04]  /*0410*/  IMAD R7, R12, R9, RZ ;  /* 0x000000090c077224 */ /* 0x001fc800078e02ff */
[----:B------:R-:W-:Y:S02]  /*0420*/  IMAD.HI.U32 R5, R5, R7, R4 ;  /* 0x0000000705057227 */ /* 0x000fe400078e0004 */
[----:B------:R-:W0:Y:S04]  /*0430*/  S2R R7, SR_CgaCtaId ;  /* 0x0000000000077919 */ /* 0x000e280000008800 */
        /* <DEDUP_REMOVED lines=8> */
[----:B------:R-:W-:-:S04]  /*04c0*/  LOP3.LUT R0, R10, UR15, RZ, 0x3c, !PT ;  /* 0x0000000f0a007c12 */ /* 0x000fc8000f8e3cff */
[----:B------:R-:W-:-:S07]  /*04d0*/  ISETP.GE.AND P3, PT, R0, RZ, PT ;  /* 0x000000ff0000720c */ /* 0x000fce0003f66270 */
[----:B------:R-:W-:-:S04]  /*04e0*/  @P1 VIADD R5, R5, 0x1 ;  /* 0x0000000105051836 */ /* 0x000fc80000000000 */
[----:B------:R-:W-:-:S05]  /*04f0*/  IMAD.MOV.U32 R6, RZ, RZ, R5 ;  /* 0x000000ffff067224 */ /* 0x000fca00078e0005 */
[----:B------:R-:W-:Y:S02]  /*0500*/  @!P3 IADD3 R6, PT, PT, RZ, -R6, RZ ;  /* 0x80000006ff06b210 */ /* 0x000fe40007ffe0ff */
[----:B------:R-:W-:-:S04]  /*0510*/  @!P2 LOP3.LUT R6, RZ, R10, RZ, 0x33, !PT ;  /* 0x0000000aff06a212 */ /* 0x000fc800078e33ff */
[----:B------:R-:W-:-:S04]  /*0520*/  IABS R9, R6 ;  /* 0x0000000600097213 */ /* 0x000fc80000000000 */
[----:B------:R-:W1:Y:S08]  /*0530*/  I2F.RP R0, R9 ;  /* 0x0000000900007306 */ /* 0x000e700000209400 */
[----:B-1----:R-:W1:Y:S02]  /*0540*/  MUFU.RCP R0, R0 ;  /* 0x0000000000007308 */ /* 0x002e640000001000 */
[----:B-1----:R-:W-:Y:S01]  /*0550*/  VIADD R4, R0, 0xffffffe ;  /* 0x0ffffffe00047836 */ /* 0x002fe20000000000 */
[----:B------:R-:W-:-:S05]  /*0560*/  IABS R0, UR14 ;  /* 0x0000000e00007c13 */ /* 0x000fca0008000000 */
[----:B------:R1:W4:Y:S02]  /*0570*/  F2I.FTZ.U32.TRUNC.NTZ R5, R4 ;  /* 0x0000000400057305 */ /* 0x000324000021f000 */
[----:B-1----:R-:W-:Y:S02]  /*0580*/  IMAD.MOV.U32 R4, RZ, RZ, RZ ;  /* 0x000000ffff047224 */ /* 0x002fe400078e00ff */
[----:B----4-:R-:W-:-:S04]  /*0590*/  IMAD.MOV R10, RZ, RZ, -R5 ;  /* 0x000000ffff0a7224 */ /* 0x010fc800078e0a05 */
[----:B------:R-:W-:Y:S01]  /*05a0*/  IMAD R11, R10, R9, RZ ;  /* 0x000000090a0b7224 */ /* 0x000fe200078e02ff */
[----:B------:R-:W-:-:S03]  /*05b0*/  IABS R10, R6 ;  /* 0x00000006000a7213 */ /* 0x000fc60000000000 */
[----:B------:R-:W-:Y:S01]  /*05c0*/  IMAD.HI.U32 R5, R5, R11, R4 ;  /* 0x0000000b05057227 */ /* 0x000fe200078e0004 */
[----:B------:R-:W-:Y:S02]  /*05d0*/  IADD3 R11, PT, PT, RZ, -R10, RZ ;  /* 0x8000000aff0b7210 */ /* 0x000fe40007ffe0ff */
[----:B------:R-:W-:-:S03]  /*05e0*/  MOV R4, 0x400 ;  /* 0x0000040000047802 */ /* 0x000fc60000000f00 */
[----:B------:R-:W-:Y:S01]  /*05f0*/  IMAD.HI.U32 R30, R5, R0, RZ ;  /* 0x00000000051e7227 */ /* 0x000fe200078e00ff */
[----:B------:R-:W-:Y:S02]  /*0600*/  LOP3.LUT R5, R6, UR14, RZ, 0x3c, !PT ;  /* 0x0000000e06057c12 */ /* 0x000fe4000f8e3cff */
[----:B0-----:R-:W-:Y:S01]  /*0610*/  LEA R4, R7, R4, 0x18 ;  /* 0x0000000407047211 */ /* 0x001fe200078ec0ff */
[----:B------:R-:W-:Y:S01]  /*0620*/  IMAD R0, R30, R11, R0 ;  /* 0x0000000b1e007224 */ /* 0x000fe200078e0200 */
[----:B------:R-:W-:Y:S01]  /*0630*/  ISETP.GE.AND P3, PT, R5, RZ, PT ;  /* 0x000000ff0500720c */ /* 0x000fe20003f66270 */
[----:B------:R-:W-:Y:S02]  /*0640*/  IMAD.U32 R5, RZ, RZ, UR9 ;  /* 0x00000009ff057e24 */ /* 0x000fe4000f8e00ff */
[----:B------:R-:W-:Y:S01]  /*0650*/  IMAD R45, R31, 0x78, R4 ;  /* 0x000000781f2d7824 */ /* 0x000fe200078e0204 */
[----:B------:R-:W-:-:S03]  /*0660*/  ISETP.GT.U32.AND P2, PT, R9, R0, PT ;  /* 0x000000000900720c */ /* 0x000fc60003f44070 */
[----:B------:R-:W-:-:S10]  /*0670*/  @!P0 IMAD R4, R50, 0x8, R45 ;  /* 0x0000000832048824 */ /* 0x000fd400078e022d */
[----:B------:R-:W-:Y:S01]  /*0680*/  @!P2 IMAD.IADD R0, R0, 0x1, -R9 ;  /* 0x000000010000a824 */ /* 0x000fe200078e0a09 */
[----:B------:R-:W-:-:S04]  /*0690*/  @!P2 IADD3 R30, PT, PT, R30, 0x1, RZ ;  /* 0x000000011e1ea810 */ /* 0x000fc80007ffe0ff */
[----:B------:R-:W-:Y:S02]  /*06a0*/  ISETP.GE.U32.AND P1, PT, R0, R9, PT ;  /* 0x000000090000720c */ /* 0x000fe40003f26070 */
[----:B------:R-:W-:-:S05]  /*06b0*/  SHF.R.U32.HI R0, RZ, 0x5, R8 ;  /* 0x00000005ff007819 */ /* 0x000fca0000011608 */
[----:B------:R-:W-:-:S06]  /*06c0*/  IMAD R0, R5, 0x20, R0 ;  /* 0x0000002005007824 */ /* 0x000fcc00078e0200 */
[----:B------:R-:W-:Y:S01]  /*06d0*/  @P1 VIADD R30, R30, 0x1 ;  /* 0x000000011e1e1836 */ /* 0x000fe20000000000 */
[----:B------:R-:W-:-:S03]  /*06e0*/  ISETP.GE.U32.AND P1, PT, R0, UR10, PT ;  /* 0x0000000a00007c0c */ /* 0x000fc6000bf26070 */
[----:B------:R-:W-:Y:S01]  /*06f0*/  @!P3 IMAD.MOV R30, RZ, RZ, -R30 ;  /* 0x000000ffff1eb224 */ /* 0x000fe200078e0a1e */
[----:B---3--:R0:W-:Y:S01]  /*0700*/  @!P0 STS.64 [R4], R2 ;  /* 0x0000000204008388 */ /* 0x0081e20000000a00 */
[----:B------:R-:W-:Y:S01]  /*0710*/  BAR.SYNC.DEFER_BLOCKING 0x0 ;  /* 0x0000000000007b1d */ /* 0x000fe20000010000 */
[----:B------:R-:W-:-:S13]  /*0720*/  ISETP.NE.AND P0, PT, R6, RZ, PT ;  /* 0x000000ff0600720c */ /* 0x000fda0003f05270 */
[----:B------:R-:W-:Y:S01]  /*0730*/  @!P0 LOP3.LUT R30, RZ, R6, RZ, 0x33, !PT ;  /* 0x00000006ff1e8212 */ /* 0x000fe200078e33ff */
[----:B0-2---:R-:W-:Y:S06]  /*0740*/  @P1 BRA `(.L_x_18679) ;  /* 0x0000001400801947 */ /* 0x005fec0003800000 */
[----:B------:R-:W0:Y:S01]  /*0750*/  S2R R0, SR_TID.X ;  /* 0x0000000000007919 */ /* 0x000e220000002100 */
[----:B------:R-:W-:Y:S01]  /*0760*/  IMAD.U32 R2, RZ, RZ, UR9 ;  /* 0x00000009ff027e24 */ /* 0x000fe2000f8e00ff */
[----:B------:R-:W1:Y:S01]  /*0770*/  LDCU.64 UR4, c[0x0][0x3b8] ;  /* 0x00007700ff0477ac */ /* 0x000e620008000a00 */
[----:B------:R-:W-:Y:S01]  /*0780*/  IMAD.U32 R5, RZ, RZ, UR11 ;  /* 0x0000000bff057e24 */ /* 0x000fe2000f8e00ff */
[----:B------:R-:W2:Y:S01]  /*0790*/  LDS.64 R24, [R45] ;  /* 0x000000002d187984 */ /* 0x000ea20000000a00 */
[C---:B------:R-:W-:Y:S01]  /*07a0*/  LOP3.LUT R38, R50.reuse, 0xf, RZ, 0xc0, !PT ;  /* 0x0000000f32267812 */ /* 0x040fe200078ec0ff */
[----:B------:R-:W-:Y:S01]  /*07b0*/  USHF.L.U32 UR6, UR9, 0x9, URZ ;  /* 0x0000000909067899 */ /* 0x000fe200080006ff */
[----:B------:R-:W-:Y:S01]  /*07c0*/  IMAD.SHL.U32 R56, R50, 0x8, RZ ;  /* 0x0000000832387824 */ /* 0x000fe200078e00ff */
[----:B------:R-:W3:Y:S01]  /*07d0*/  LDS.64 R22, [R45+0x8] ;  /* 0x000008002d167984 */ /* 0x000ee20000000a00 */
[----:B------:R-:W-:-:S03]  /*07e0*/  IMAD.MOV.U32 R63, RZ, RZ, -0x800001 ;  /* 0xff7fffffff3f7424 */ /* 0x000fc600078e00ff */
[----:B------:R-:W4:Y:S04]  /*07f0*/  LDS.64 R20, [R45+0x10] ;  /* 0x000010002d147984 */ /* 0x000f280000000a00 */
[----:B------:R-:W4:Y:S04]  /*0800*/  LDS.64 R18, [R45+0x18] ;  /* 0x000018002d127984 */ /* 0x000f280000000a00 */
[----:B------:R-:W4:Y:S04]  /*0810*/  LDS.64 R16, [R45+0x20] ;  /* 0x000020002d107984 */ /* 0x000f280000000a00 */
[----:B------:R-:W4:Y:S04]  /*0820*/  LDS.64 R14, [R45+0x28] ;  /* 0x000028002d0e7984 */ /* 0x000f280000000a00 */
[----:B------:R-:W4:Y:S01]  /*0830*/  LDS.64 R12, [R45+0x30] ;  /* 0x000030002d0c7984 */ /* 0x000f220000000a00 */
[----:B0-----:R-:W-:-:S03]  /*0840*/  SHF.R.U32.HI R37, RZ, 0x5, R0 ;  /* 0x00000005ff257819 */ /* 0x001fc60000011600 */
[----:B------:R-:W0:Y:S01]  /*0850*/  LDS.64 R40, [R45+0x38] ;  /* 0x000038002d287984 */ /* 0x000e220000000a00 */
[----:B------:R-:W-:Y:S01]  /*0860*/  SHF.L.U32 R0, R50, 0x2, RZ ;  /* 0x0000000232007819 */ /* 0x000fe200000006ff */
[----:B------:R-:W-:Y:S02]  /*0870*/  IMAD R29, R2, 0x20, R37 ;  /* 0x00000020021d7824 */ /* 0x000fe400078e0225 */
[----:B------:R-:W0:Y:S01]  /*0880*/  LDS.64 R34, [R45+0x40] ;  /* 0x000040002d227984 */ /* 0x000e220000000a00 */
[----:B------:R-:W-:Y:S01]  /*0890*/  LOP3.LUT R0, R0, 0x3c, RZ, 0xc0, !PT ;  /* 0x0000003c00007812 */ /* 0x000fe200078ec0ff */
[----:B------:R-:W-:Y:S02]  /*08a0*/  IMAD.WIDE.U32 R2, R29, 0x4, RZ ;  /* 0x000000041d027825 */ /* 0x000fe400078e00ff */
[----:B------:R-:W0:Y:S01]  /*08b0*/  LDS.64 R42, [R45+0x48] ;  /* 0x000048002d2a7984 */ /* 0x000e220000000a00 */
[C---:B--2---:R-:W-:Y:S01]  /*08c0*/  PRMT R61, R24.reuse, 0x7632, R61 ;  /* 0x00007632183d7816 */ /* 0x044fe2000000003d */
[----:B------:R-:W-:-:S02]  /*08d0*/  IMAD.U32 R26, R24, 0x10000, RZ ;  /* 0x00010000181a7824 */ /* 0x000fc400078e00ff */
[----:B------:R-:W2:Y:S01]  /*08e0*/  LDS.64 R6, [R45+0x60] ;  /* 0x000060002d067984 */ /* 0x000ea20000000a00 */
[----:B------:R-:W-:Y:S01]  /*08f0*/  IMAD.WIDE R2, R5, 0x4, R2 ;  /* 0x0000000405027825 */ /* 0x000fe200078e0202 */
[----:B------:R-:W-:Y:S01]  /*0900*/  LEA R5, R37, UR6, 0x4 ;  /* 0x0000000625057c11 */ /* 0x000fe2000f8e20ff */
[----:B------:R-:W2:Y:S01]  /*0910*/  LDCU UR6, c[0x0][0x3e0] ;  /* 0x00007c00ff0677ac */ /* 0x000ea20008000800 */
[----:B------:R-:W2:Y:S01]  /*0920*/  LDS.64 R10, [R45+0x50] ;  /* 0x000050002d0a7984 */ /* 0x000ea20000000a00 */
[C---:B---3--:R-:W-:Y:S01]  /*0930*/  PRMT R59, R22.reuse, 0x7632, R59 ;  /* 0x00007632163b7816 */ /* 0x048fe2000000003b */
[----:B------:R-:W-:Y:S01]  /*0940*/  IMAD.U32 R24, R22, 0x10000, RZ ;  /* 0x0001000016187824 */ /* 0x000fe200078e00ff */
[----:B-1----:R-:W-:Y:S01]  /*0950*/  IADD3 R28, P0, PT, R2, UR4, RZ ;  /* 0x00000004021c7c10 */ /* 0x002fe2000ff1e0ff */
[----:B------:R-:W-:Y:S01]  /*0960*/  IMAD.IADD R38, R38, 0x1, R5 ;  /* 0x0000000126267824 */ /* 0x000fe200078e0205 */
[----:B------:R-:W1:Y:S01]  /*0970*/  LDS.64 R8, [R45+0x58] ;  /* 0x000058002d087984 */ /* 0x000e620000000a00 */
[C---:B----4-:R-:W-:Y:S01]  /*0980*/  PRMT R65, R20.reuse, 0x7632, R65 ;  /* 0x0000763214417816 */ /* 0x050fe20000000041 */
[----:B------:R-:W-:Y:S01]  /*0990*/  IMAD.U32 R22, R20, 0x10000, RZ ;  /* 0x0001000014167824 */ /* 0x000fe200078e00ff */
[----:B------:R-:W-:Y:S01]  /*09a0*/  IADD3.X R27, PT, PT, R3, UR5, RZ, P0, !PT ;  /* 0x00000005031b7c10 */ /* 0x000fe200087fe4ff */
[----:B------:R-:W-:Y:S01]  /*09b0*/  LDS.64 R4, [R45+0x70] ;  /* 0x000070002d047984 */ /* 0x000fe20000000a00 */
[----:B------:R-:W3:Y:S01]  /*09c0*/  S2UR UR5, SR_CgaCtaId ;  /* 0x00000000000579c3 */ /* 0x000ee20000008800 */
[C---:B------:R-:W-:Y:S01]  /*09d0*/  PRMT R67, R18.reuse, 0x7632, R67 ;  /* 0x0000763212437816 */ /* 0x040fe20000000043 */
[----:B------:R-:W-:Y:S01]  /*09e0*/  IMAD.U32 R20, R18, 0x10000, RZ ;  /* 0x0001000012147824 */ /* 0x000fe200078e00ff */
[----:B------:R4:W1:Y:S01]  /*09f0*/  LDS.64 R2, [R45+0x68] ;  /* 0x000068002d027984 */ /* 0x0008620000000a00 */
[C---:B------:R-:W-:Y:S01]  /*0a00*/  PRMT R71, R16.reuse, 0x7632, R71 ;  /* 0x0000763210477816 */ /* 0x040fe20000000047 */
[----:B------:R-:W-:Y:S01]  /*0a10*/  IMAD.U32 R18, R16, 0x10000, RZ ;  /* 0x0001000010127824 */ /* 0x000fe200078e00ff */
[C---:B------:R-:W-:Y:S01]  /*0a20*/  PRMT R54, R14.reuse, 0x7632, R54 ;  /* 0x000076320e367816 */ /* 0x040fe20000000036 */
[----:B------:R-:W-:Y:S01]  /*0a30*/  IMAD.U32 R16, R14, 0x10000, RZ ;  /* 0x000100000e107824 */ /* 0x000fe200078e00ff */
[C---:B------:R-:W-:Y:S01]  /*0a40*/  PRMT R48, R12.reuse, 0x7632, R48 ;  /* 0x000076320c307816 */ /* 0x040fe20000000030 */
[----:B------:R-:W-:Y:S01]  /*0a50*/  IMAD.U32 R14, R12, 0x10000, RZ ;  /* 0x000100000c0e7824 */ /* 0x000fe200078e00ff */
[----:B------:R-:W-:Y:S01]  /*0a60*/  UMOV UR4, 0x400 ;  /* 0x0000040000047882 */ /* 0x000fe20000000000 */
[----:B------:R-:W-:Y:S01]  /*0a70*/  IMAD R37, R37, 0x40, R0 ;  /* 0x0000004025257824 */ /* 0x000fe200078e0200 */
[----:B------:R-:W-:Y:S01]  /*0a80*/  UIADD3 UR4, UPT, UPT, UR4, 0x110, URZ ;  /* 0x0000011004047890 */ /* 0x000fe2000fffe0ff */
[C---:B0-----:R-:W-:Y:S01]  /*0a90*/  PRMT R46, R40.reuse, 0x7632, R46 ;  /* 0x00007632282e7816 */ /* 0x041fe2000000002e */
[----:B------:R-:W-:Y:S01]  /*0aa0*/  IMAD.U32 R12, R40, 0x10000, RZ ;  /* 0x00010000280c7824 */ /* 0x000fe200078e00ff */
[C---:B------:R-:W-:Y:S01]  /*0ab0*/  PRMT R44, R41.reuse, 0x7632, R44 ;  /* 0x00007632292c7816 */ /* 0x040fe2000000002c */
[----:B------:R-:W-:Y:S01]  /*0ac0*/  IMAD.U32 R0, R41, 0x10000, RZ ;  /* 0x0001000029007824 */ /* 0x000fe200078e00ff */
[----:B------:R-:W-:Y:S01]  /*0ad0*/  PRMT R58, R23, 0x7632, R58 ;  /* 0x00007632173a7816 */ /* 0x000fe2000000003a */
[C---:B------:R-:W-:Y:S01]  /*0ae0*/  IMAD.U32 R33, R34.reuse, 0x10000, RZ ;  /* 0x0001000022217824 */ /* 0x040fe200078e00ff */
[----:B------:R-:W-:Y:S01]  /*0af0*/  PRMT R39, R34, 0x7632, R39 ;  /* 0x0000763222277816 */ /* 0x000fe20000000027 */
[----:B------:R-:W-:Y:S01]  /*0b00*/  VIADD R76, R38, -UR20 ;  /* 0x80000014264c7c36 */ /* 0x000fe20008000000 */
[----:B------:R-:W-:Y:S01]  /*0b10*/  PRMT R40, R35, 0x7632, R40 ;  /* 0x0000763223287816 */ /* 0x000fe20000000028 */
[----:B------:R-:W-:Y:S01]  /*0b20*/  IMAD.U32 R36, R43, 0x10000, RZ ;  /* 0x000100002b247824 */ /* 0x000fe200078e00ff */
[----:B------:R-:W-:Y:S01]  /*0b30*/  SHF.L.U32 R34, R35, 0x10, RZ ;  /* 0x0000001023227819 */ /* 0x000fe200000006ff */
[C---:B------:R-:W-:Y:S01]  /*0b40*/  IMAD.U32 R35, R42.reuse, 0x10000, RZ ;  /* 0x000100002a237824 */ /* 0x040fe200078e00ff */
[----:B------:R-:W-:Y:S01]  /*0b50*/  PRMT R41, R42, 0x7632, R41 ;  /* 0x000076322a297816 */ /* 0x000fe20000000029 */
[C---:B--2---:R-:W-:Y:S01]  /*0b60*/  IMAD.U32 R42, R6.reuse, 0x10000, RZ ;  /* 0x00010000062a7824 */ /* 0x044fe200078e00ff */
[----:B----4-:R-:W-:Y:S01]  /*0b70*/  PRMT R45, R43, 0x7632, R45 ;  /* 0x000076322b2d7816 */ /* 0x010fe2000000002d */
[----:B---3--:R-:W-:Y:S01]  /*0b80*/  ULEA UR4, UR5, UR4, 0x18 ;  /* 0x0000000405047291 */ /* 0x008fe2000f8ec0ff */
[----:B------:R-:W-:Y:S01]  /*0b90*/  PRMT R64, R6, 0x7632, R64 ;  /* 0x0000763206407816 */ /* 0x000fe20000000040 */
[----:B------:R-:W-:Y:S01]  /*0ba0*/  IMAD.U32 R23, R23, 0x10000, RZ ;  /* 0x0001000017177824 */ /* 0x000fe200078e00ff */
[----:B------:R-:W-:Y:S01]  /*0bb0*/  PRMT R6, R7, 0x7632, R6 ;  /* 0x0000763207067816 */ /* 0x000fe20000000006 */
[----:B------:R-:W-:Y:S01]  /*0bc0*/  IMAD.U32 R61, R61, 0x10000, RZ ;  /* 0x000100003d3d7824 */ /* 0x000fe200078e00ff */
[----:B------:R-:W-:Y:S01]  /*0bd0*/  SHF.L.U32 R43, R7, 0x10, RZ ;  /* 0x00000010072b7819 */ /* 0x000fe200000006ff */
[----:B------:R-:W-:Y:S01]  /*0be0*/  IMAD.U32 R59, R59, 0x10000, RZ ;  /* 0x000100003b3b7824 */ /* 0x000fe200078e00ff */
[C---:B------:R-:W-:Y:S01]  /*0bf0*/  PRMT R69, R19.reuse, 0x7632, R69 ;  /* 0x0000763213457816 */ /* 0x040fe20000000045 */
        /* <DEDUP_REMOVED lines=11> */
[----:B------:R-:W-:Y:S01]  /*0cb0*/  LOP3.LUT R2, R56, 0x78, RZ, 0xc0, !PT ;  /* 0x0000007838027812 */ /* 0x000fe200078ec0ff */
[----:B------:R-:W-:Y:S01]  /*0cc0*/  IMAD R3, R30, UR6, RZ ;  /* 0x000000061e037c24 */ /* 0x000fe2000f8e02ff */
[C---:B------:R-:W-:Y:S01]  /*0cd0*/  PRMT R57, R9.reuse, 0x7632, R57 ;  /* 0x0000763209397816 */ /* 0x040fe20000000039 */
        /* <DEDUP_REMOVED lines=44> */
[----:B------:R-:W-:Y:S01]  /*0fa0*/  VIADD R37, R37, UR4 ;  /* 0x0000000425257c36 */ /* 0x000fe20008000000 */
[----:B------:R-:W-:Y:S01]  /*0fb0*/  LEA.HI.X.SX32 R3, R3, RZ, 0x1, P0 ;  /* 0x000000ff03037211 */ /* 0x000fe200000f0eff */
[----:B------:R-:W-:-:S07]  /*0fc0*/  VIADD R38, R38, 0x1 ;  /* 0x0000000126267836 */ /* 0x000fce0000000000 */
.L_x_18681:
[----:B------:R-:W-:Y:S01]  /*0fd0*/  MOV R4, R28 ;  /* 0x0000001c00047202 */ /* 0x000fe20000000f00 */
[----:B------:R-:W-:-:S05]  /*0fe0*/  IMAD.MOV.U32 R5, RZ, RZ, R27 ;  /* 0x000000ffff057224 */ /* 0x000fca00078e001b */
[----:B------:R-:W2:Y:S02]  /*0ff0*/  LDG.E.CONSTANT R7, desc[UR18][R4.64] ;  /* 0x0000001204077981 */ /* 0x000ea4000c1e9900 */
[----:B--2---:R-:W-:-:S03]  /*1000*/  IMAD.WIDE R6, R7, UR7, R2 ;  /* 0x0000000707067c25 */ /* 0x004fc6000f8e0202 */
[----:B------:R-:W-:-:S05]  /*1010*/  LEA R77, P0, R31, R6, 0x2 ;  /* 0x000000061f4d7211 */ /* 0x000fca00078010ff */
        /* <DEDUP_REMOVED lines=14> */
[----:B--2---:R-:W-:-:S02]  /*1100*/  PRMT R84, R82, 0x7632, R84 ;  /* 0x0000763252547816 */ /* 0x004fc40000000054 */
[----:B------:R-:W-:Y:S02]  /*1110*/  SHF.L.U32 R91, R82, 0x10, RZ ;  /* 0x00000010525b7819 */ /* 0x000fe400000006ff */
[----:B---3--:R-:W-:Y:S01]  /*1120*/  PRMT R5, R80, 0x7632, R5 ;  /* 0x0000763250057816 */ /* 0x008fe20000000005 */
[----:B------:R-:W-:Y:S01]  /*1130*/  IMAD.U32 R84, R84, 0x10000, RZ ;  /* 0x0001000054547824 */ /* 0x000fe200078e00ff */
[----:B------:R-:W2:Y:S01]  /*1140*/  LDG.E.CONSTANT R82, desc[UR18][R6.64+0x900] ;  /* 0x0009001206527981 */ /* 0x000ea2000c1e9900 */
[----:B------:R-:W-:Y:S02]  /*1150*/  IMAD.U32 R89, R80, 0x10000, RZ ;  /* 0x0001000050597824 */ /* 0x000fe400078e00ff */
[----:B------:R-:W-:Y:S01]  /*1160*/  FMUL.FTZ R84, R59, R84 ;  /* 0x000000543b547220 */ /* 0x000fe20000410000 */
[----:B------:R-:W-:Y:S01]  /*1170*/  IMAD.U32 R80, R5, 0x10000, RZ ;  /* 0x0001000005507824 */ /* 0x000fe200078e00ff */
[----:B----4-:R-:W-:-:S03]  /*1180*/  PRMT R5, R79, 0x7632, R5 ;  /* 0x000076324f057816 */ /* 0x010fc60000000005 */
[----:B------:R-:W-:Y:S01]  /*1190*/  FFMA.FTZ R80, R61, R80, R84 ;  /* 0x000000503d507223 */ /* 0x000fe20000010054 */
[----:B------:R-:W-:Y:S01]  /*11a0*/  SHF.L.U32 R5, R5, 0x10, RZ ;  /* 0x0000001005057819 */ /* 0x000fe200000006ff */
[----:B------:R-:W3:Y:S01]  /*11b0*/  LDG.E.CONSTANT R84, desc[UR18][R6.64+0x204] ;  /* 0x0002041206547981 */ /* 0x000ee2000c1e9900 */
[----:B------:R-:W-:Y:S01]  /*11c0*/  FMUL.FTZ R91, R24, R91 ;  /* 0x0000005b185b7220 */ /* 0x000fe20000410000 */
[----:B------:R-:W-:Y:S02]  /*11d0*/  IMAD.U32 R79, R79, 0x10000, RZ ;  /* 0x000100004f4f7824 */ /* 0x000fe400078e00ff */
[----:B------:R-:W-:Y:S01]  /*11e0*/  FFMA.FTZ R80, R65, R5, R80 ;  /* 0x0000000541507223 */ /* 0x000fe20000010050 */
[----:B------:R-:W-:Y:S01]  /*11f0*/  PRMT R5, R78, 0x7632, R5 ;  /* 0x000076324e057816 */ /* 0x000fe20000000005 */
[----:B------:R-:W-:-:S04]  /*1200*/  FFMA.FTZ R89, R26, R89, R91 ;  /* 0x000000591a597223 */ /* 0x000fc8000001005b */
[----:B------:R-:W-:Y:S02]  /*1210*/  IMAD.U32 R5, R5, 0x10000, RZ ;  /* 0x0001000005057824 */ /* 0x000fe400078e00ff */
[----:B------:R-:W-:Y:S02]  /*1220*/  FFMA.FTZ R89, R22, R79, R89 ;  /* 0x0000004f16597223 */ /* 0x000fe40000010059 */
[----:B------:R-:W4:Y:S01]  /*1230*/  LDG.E.CONSTANT R79, desc[UR18][R6.64+0xa00] ;  /* 0x000a0012064f7981 */ /* 0x000f22000c1e9900 */
[----:B------:R-:W-:Y:S02]  /*1240*/  IMAD.U32 R78, R78, 0x10000, RZ ;  /* 0x000100004e4e7824 */ /* 0x000fe400078e00ff */
[----:B------:R-:W-:Y:S02]  /*1250*/  FFMA.FTZ R88, R67, R5, R80 ;  /* 0x0000000543587223 */ /* 0x000fe40000010050 */
[----:B------:R-:W4:Y:S01]  /*1260*/  LDG.E.CONSTANT R80, desc[UR18][R6.64+0x304] ;  /* 0x0003041206507981 */ /* 0x000f22000c1e9900 */
[----:B------:R-:W-:Y:S01]  /*1270*/  FFMA.FTZ R89, R20, R78, R89 ;  /* 0x0000004e14597223 */ /* 0x000fe20000010059 */
[----:B------:R-:W-:-:S02]  /*1280*/  IMAD.U32 R5, R77, 0x10000, RZ ;  /* 0x000100004d057824 */ /* 0x000fc400078e00ff */
[----:B------:R-:W4:Y:S02]  /*1290*/  LDG.E.CONSTANT R78, desc[UR18][R6.64+0x404] ;  /* 0x00040412064e7981 */ /* 0x000f24000c1e9900 */
[----:B------:R-:W-:Y:S01]  /*12a0*/  FFMA.FTZ R89, R18, R5, R89 ;  /* 0x0000000512597223 */ /* 0x000fe20000010059 */
[----:B------:R-:W-:Y:S02]  /*12b0*/  PRMT R5, R77, 0x7632, R5 ;  /* 0x000076324d057816 */ /* 0x000fe40000000005 */
[----:B------:R-:W4:Y:S02]  /*12c0*/  LDG.E.CONSTANT R77, desc[UR18][R6.64+0xb00] ;  /* 0x000b0012064d7981 */ /* 0x000f24000c1e9900 */
[----:B------:R-:W-:-:S05]  /*12d0*/  SHF.L.U32 R5, R5, 0x10, RZ ;  /* 0x0000001005057819 */ /* 0x000fca00000006ff */
[----:B------:R-:W-:Y:S01]  /*12e0*/  FFMA.FTZ R91, R71, R5, R88 ;  /* 0x00000005475b7223 */ /* 0x000fe20000010058 */
[C---:B------:R-:W-:Y:S01]  /*12f0*/  IMAD.U32 R5, R4.reuse, 0x10000, RZ ;  /* 0x0001000004057824 */ /* 0x040fe200078e00ff */
[----:B------:R-:W-:-:S03]  /*1300*/  PRMT R4, R4, 0x7632, R4 ;  /* 0x0000763204047816 */ /* 0x000fc60000000004 */
[----:B------:R-:W-:Y:S02]  /*1310*/  FFMA.FTZ R89, R16, R5, R89 ;  /* 0x0000000510597223 */ /* 0x000fe40000010059 */
[----:B------:R-:W4:Y:S01]  /*1320*/  LDG.E.CONSTANT R5, desc[UR18][R6.64+0x504] ;  /* 0x0005041206057981 */ /* 0x000f22000c1e9900 */
[----:B------:R-:W-:-:S04]  /*1330*/  IMAD.U32 R4, R4, 0x10000, RZ ;  /* 0x0001000004047824 */ /* 0x000fc800078e00ff */
[----:B------:R-:W-:Y:S01]  /*1340*/  FFMA.FTZ R91, R54, R4, R91 ;  /* 0x00000004365b7223 */ /* 0x000fe2000001005b */
[----:B------:R-:W-:-:S04]  /*1350*/  IMAD.U32 R4, R87, 0x10000, RZ ;  /* 0x0001000057047824 */ /* 0x000fc800078e00ff */
[----:B------:R-:W-:Y:S02]  /*1360*/  FFMA.FTZ R89, R14, R4, R89 ;  /* 0x000000040e597223 */ /* 0x000fe40000010059 */
[----:B------:R-:W4:Y:S01]  /*1370*/  LDG.E.CONSTANT R4, desc[UR18][R6.64+0x604] ;  /* 0x0006041206047981 */ /* 0x000f22000c1e9900 */
[----:B------:R-:W-:Y:S02]  /*1380*/  PRMT R87, R87, 0x7632, R87 ;  /* 0x0000763257577816 */ /* 0x000fe40000000057 */
[C---:B------:R-:W-:Y:S01]  /*1390*/  PRMT R88, R85.reuse, 0x7632, R88 ;  /* 0x0000763255587816 */ /* 0x040fe20000000058 */
[----:B------:R-:W-:Y:S01]  /*13a0*/  IMAD.U32 R85, R85, 0x10000, RZ ;  /* 0x0001000055557824 */ /* 0x000fe200078e00ff */
[----:B------:R-:W-:-:S03]  /*13b0*/  SHF.L.U32 R87, R87, 0x10, RZ ;  /* 0x0000001057577819 */ /* 0x000fc600000006ff */
[----:B------:R-:W-:Y:S01]  /*13c0*/  FFMA.FTZ R90, R12, R85, R89 ;  /* 0x000000550c5a7223 */ /* 0x000fe20000010059 */
[----:B------:R-:W-:Y:S01]  /*13d0*/  PRMT R85, R86, 0x7632, R85 ;  /* 0x0000763256557816 */ /* 0x000fe20000000055 */
[----:B------:R-:W-:Y:S01]  /*13e0*/  FFMA.FTZ R87, R48, R87, R91 ;  /* 0x0000005730577223 */ /* 0x000fe2000001005b */
[----:B------:R-:W-:Y:S02]  /*13f0*/  IMAD.U32 R88, R88, 0x10000, RZ ;  /* 0x0001000058587824 */ /* 0x000fe400078e00ff */
[----:B------:R-:W-:Y:S02]  /*1400*/  SHF.L.U32 R85, R85, 0x10, RZ ;  /* 0x0000001055557819 */ /* 0x000fe400000006ff */
[----:B------:R-:W-:Y:S01]  /*1410*/  FFMA.FTZ R92, R46, R88, R87 ;  /* 0x000000582e5c7223 */ /* 0x000fe20000010057 */
[----:B------:R-:W-:-:S03]  /*1420*/  IMAD.U32 R88, R86, 0x10000, RZ ;  /* 0x0001000056587824 */ /* 0x000fc600078e00ff */
[----:B------:R-:W-:Y:S01]  /*1430*/  FFMA.FTZ R86, R39, R85, R92 ;  /* 0x0000005527567223 */ /* 0x000fe2000001005c */
[C---:B------:R-:W-:Y:S01]  /*1440*/  PRMT R85, R83.reuse, 0x7632, R85 ;  /* 0x0000763253557816 */ /* 0x040fe20000000055 */
[----:B------:R-:W-:Y:S01]  /*1450*/  IMAD.U32 R92, R83, 0x10000, RZ ;  /* 0x00010000535c7824 */ /* 0x000fe200078e00ff */
[----:B------:R-:W-:Y:S01]  /*1460*/  PRMT R83, R81, 0x7632, R83 ;  /* 0x0000763251537816 */ /* 0x000fe20000000053 */
[----:B------:R-:W-:Y:S02]  /*1470*/  FFMA.FTZ R88, R33, R88, R90 ;  /* 0x0000005821587223 */ /* 0x000fe4000001005a */
[----:B------:R-:W-:Y:S02]  /*1480*/  IMAD.U32 R85, R85, 0x10000, RZ ;  /* 0x0001000055557824 */ /* 0x000fe400078e00ff */
[----:B------:R-:W-:Y:S01]  /*1490*/  IMAD.U32 R90, R81, 0x10000, RZ ;  /* 0x00010000515a7824 */ /* 0x000fe200078e00ff */
[----:B------:R-:W-:Y:S01]  /*14a0*/  SHF.L.U32 R81, R83, 0x10, RZ ;  /* 0x0000001053517819 */ /* 0x000fe200000006ff */
[----:B------:R-:W-:-:S04]  /*14b0*/  FMUL.FTZ R85, R58, R85 ;  /* 0x000000553a557220 */ /* 0x000fc80000410000 */
[----:B------:R-:W-:Y:S01]  /*14c0*/  FFMA.FTZ R81, R60, R81, R85 ;  /* 0x000000513c517223 */ /* 0x000fe20000010055 */
[----:B------:R-:W-:-:S04]  /*14d0*/  FMUL.FTZ R92, R23, R92 ;  /* 0x0000005c175c7220 */ /* 0x000fc80000410000 */
[----:B------:R-:W-:Y:S01]  /*14e0*/  FFMA.FTZ R90, R25, R90, R92 ;  /* 0x0000005a195a7223 */ /* 0x000fe2000001005c */
[C---:B--2---:R-:W-:Y:S01]  /*14f0*/  IMAD.U32 R83, R82.reuse, 0x10000, RZ ;  /* 0x0001000052537824 */ /* 0x044fe200078e00ff */
[----:B------:R-:W-:Y:S02]  /*1500*/  PRMT R85, R82, 0x7632, R85 ;  /* 0x0000763252557816 */ /* 0x000fe40000000055 */
[----:B---3--:R-:W-:-:S04]  /*1510*/  PRMT R82, R84, 0x7632, R82 ;  /* 0x0000763254527816 */ /* 0x008fc80000000052 */
[----:B------:R-:W-:Y:S01]  /*1520*/  SHF.L.U32 R82, R82, 0x10, RZ ;  /* 0x0000001052527819 */ /* 0x000fe200000006ff */
[----:B------:R-:W-:Y:S01]  /*1530*/  FFMA.FTZ R83, R35, R83, R88 ;  /* 0x0000005323537223 */ /* 0x000fe20000010058 */
[----:B------:R-:W-:-:S03]  /*1540*/  IMAD.U32 R85, R85, 0x10000, RZ ;  /* 0x0001000055557824 */ /* 0x000fc600078e00ff */
[----:B------:R-:W-:Y:S02]  /*1550*/  FFMA.FTZ R88, R66, R82, R81 ;  /* 0x0000005242587223 */ /* 0x000fe40000010051 */
[----:B------:R-:W2:Y:S01]  /*1560*/  LDG.E.CONSTANT R81, desc[UR18][R6.64+0x704] ;  /* 0x0007041206517981 */ /* 0x000ea2000c1e9900 */
[----:B------:R-:W-:Y:S02]  /*1570*/  IMAD.U32 R84, R84, 0x10000, RZ ;  /* 0x0001000054547824 */ /* 0x000fe400078e00ff */
[----:B----4-:R-:W-:Y:S02]  /*1580*/  IMAD.U32 R82, R79, 0x10000, RZ ;  /* 0x000100004f527824 */ /* 0x010fe400078e00ff */
[----:B------:R-:W-:Y:S01]  /*1590*/  FFMA.FTZ R86, R41, R85, R86 ;  /* 0x0000005529567223 */ /* 0x000fe20000010056 */
[----:B------:R-:W-:Y:S02]  /*15a0*/  PRMT R79, R79, 0x7632, R79 ;  /* 0x000076324f4f7816 */ /* 0x000fe4000000004f */
[C---:B------:R-:W-:Y:S01]  /*15b0*/  PRMT R85, R80.reuse, 0x7632, R85 ;  /* 0x0000763250557816 */ /* 0x040fe20000000055 */
[----:B------:R-:W-:-:S02]  /*15c0*/  IMAD.U32 R80, R80, 0x10000, RZ ;  /* 0x0001000050507824 */ /* 0x000fc400078e00ff */
[----:B------:R-:W-:Y:S01]  /*15d0*/  FFMA.FTZ R84, R21, R84, R90 ;  /* 0x0000005415547223 */ /* 0x000fe2000001005a */
[----:B------:R-:W-:Y:S01]  /*15e0*/  FFMA.FTZ R83, R10, R82, R83 ;  /* 0x000000520a537223 */ /* 0x000fe20000010053 */
[----:B------:R-:W-:Y:S01]  /*15f0*/  IMAD.U32 R87, R79, 0x10000, RZ ;  /* 0x000100004f577824 */ /* 0x000fe200078e00ff */
[----:B------:R-:W3:Y:S01]  /*1600*/  LDG.E.CONSTANT R82, desc[UR18][R6.64+0xc00] ;  /* 0x000c001206527981 */ /* 0x000ee2000c1e9900 */
[----:B------:R-:W-:Y:S01]  /*1610*/  SHF.L.U32 R85, R85, 0x10, RZ ;  /* 0x0000001055557819 */ /* 0x000fe200000006ff */
[----:B------:R-:W-:Y:S01]  /*1620*/  FFMA.FTZ R84, R19, R80, R84 ;  /* 0x0000005013547223 */ /* 0x000fe20000010054 */
[----:B------:R-:W-:Y:S01]  /*1630*/  FFMA.FTZ R86, R49, R87, R86 ;  /* 0x0000005731567223 */ /* 0x000fe20000010056 */
[----:B------:R-:W4:Y:S01]  /*1640*/  LDG.E.CONSTANT R80, desc[UR18][R6.64+0xd00] ;  /* 0x000d001206507981 */ /* 0x000f22000c1e9900 */
[----:B------:R-:W-:Y:S02]  /*1650*/  IMAD.U32 R87, R77, 0x10000, RZ ;  /* 0x000100004d577824 */ /* 0x000fe400078e00ff */
[----:B------:R-:W-:Y:S01]  /*1660*/  FFMA.FTZ R85, R69, R85, R88 ;  /* 0x0000005545557223 */ /* 0x000fe20000010058 */
[----:B------:R-:W4:Y:S01]  /*1670*/  LDG.E.CONSTANT R79, desc[UR18][R6.64+0x804] ;  /* 0x00080412064f7981 */ /* 0x000f22000c1e9900 */
[C---:B------:R-:W-:Y:S01]  /*1680*/  PRMT R77, R78.reuse, 0x7632, R77 ;  /* 0x000076324e4d7816 */ /* 0x040fe2000000004d */
[----:B------:R-:W-:-:S02]  /*1690*/  IMAD.U32 R88, R78, 0x10000, RZ ;  /* 0x000100004e587824 */ /* 0x000fc400078e00ff */
[----:B------:R-:W4:Y:S02]  /*16a0*/  LDG.E.CONSTANT R78, desc[UR18][R6.64+0x904] ;  /* 0x00090412064e7981 */ /* 0x000f24000c1e9900 */
[C---:B------:R-:W-:Y:S01]  /*16b0*/  IMAD.U32 R90, R77.reuse, 0x10000, RZ ;  /* 0x000100004d5a7824 */ /* 0x040fe200078e00ff */
[----:B------:R-:W-:-:S04]  /*16c0*/  PRMT R77, R77, 0x7632, R77 ;  /* 0x000076324d4d7816 */ /* 0x000fc8000000004d */
[----:B------:R-:W-:Y:S02]  /*16d0*/  SHF.L.U32 R89, R77, 0x10, RZ ;  /* 0x000000104d597819 */ /* 0x000fe400000006ff */
[----:B------:R-:W4:Y:S01]  /*16e0*/  LDG.E.CONSTANT R77, desc[UR18][R6.64+0xa04] ;  /* 0x000a0412064d7981 */ /* 0x000f22000c1e9900 */
[----:B------:R-:W-:Y:S01]  /*16f0*/  FFMA.FTZ R83, R8, R87, R83 ;  /* 0x0000005708537223 */ /* 0x000fe20000010053 */
[--C-:B------:R-:W-:Y:S01]  /*1700*/  FFMA.FTZ R90, R72, R90, R85.reuse ;  /* 0x0000005a485a7223 */ /* 0x100fe20000010055 */
[----:B------:R-:W-:Y:S01]  /*1710*/  FFMA.FTZ R88, R17, R88, R84 ;  /* 0x0000005811587223 */ /* 0x000fe20000010054 */
[C---:B------:R-:W-:Y:S01]  /*1720*/  PRMT R85, R5.reuse, 0x7632, R85 ;  /* 0x0000763205557816 */ /* 0x040fe20000000055 */
[----:B------:R-:W-:Y:S01]  /*1730*/  IMAD.U32 R87, R5, 0x10000, RZ ;  /* 0x0001000005577824 */ /* 0x000fe200078e00ff */
[----:B------:R-:W4:Y:S01]  /*1740*/  LDG.E.CONSTANT R84, desc[UR18][R6.64+0xe00] ;  /* 0x000e001206547981 */ /* 0x000f22000c1e9900 */
[----:B------:R-:W-:-:S03]  /*1750*/  FFMA.FTZ R5, R55, R89, R86 ;  /* 0x0000005937057223 */ /* 0x000fc60000010056 */
[----:B------:R-:W4:Y:S01]  /*1760*/  LDG.E.CONSTANT R86, desc[UR18][R6.64+0xb04] ;  /* 0x000b041206567981 */ /* 0x000f22000c1e9900 */
[----:B------:R-:W-:Y:S01]  /*1770*/  FFMA.FTZ R88, R15, R87, R88 ;  /* 0x000000570f587223 */ /* 0x000fe20000010058 */
[----:B------:R-:W-:Y:S02]  /*1780*/  IMAD.U32 R85, R85, 0x10000, RZ ;  /* 0x0001000055557824 */ /* 0x000fe400078e00ff */
[----:B------:R-:W4:Y:S01]  /*1790*/  LDG.E.CONSTANT R87, desc[UR18][R6.64+0xc04] ;  /* 0x000c041206577981 */ /* 0x000f22000c1e9900 */
[----:B------:R-:W-:Y:S02]  /*17a0*/  IMAD.U32 R89, R4, 0x10000, RZ ;  /* 0x0001000004597824 */ /* 0x000fe400078e00ff */
[----:B------:R-:W-:Y:S02]  /*17b0*/  FFMA.FTZ R90, R51, R85, R90 ;  /* 0x00000055335a7223 */ /* 0x000fe4000001005a */
[----:B------:R-:W4:Y:S01]  /*17c0*/  LDG.E.CONSTANT R85, desc[UR18][R6.64+0xd04] ;  /* 0x000d041206557981 */ /* 0x000f22000c1e9900 */
[----:B------:R-:W-:-:S03]  /*17d0*/  FFMA.FTZ R89, R13, R89, R88 ;  /* 0x000000590d597223 */ /* 0x000fc60000010058 */
[----:B------:R4:W4:Y:S01]  /*17e0*/  LDG.E.CONSTANT R88, desc[UR18][R6.64+0xe04] ;  /* 0x000e041206587981 */ /* 0x000922000c1e9900 */
[----:B------:R-:W-:-:S04]  /*17f0*/  PRMT R4, R4, 0x7632, R4 ;  /* 0x0000763204047816 */ /* 0x000fc80000000004 */
[----:B------:R-:W-:-:S05]  /*1800*/  SHF.L.U32 R4, R4, 0x10, RZ ;  /* 0x0000001004047819 */ /* 0x000fca00000006ff */
[----:B------:R-:W-:Y:S01]  /*1810*/  FFMA.FTZ R91, R47, R4, R90 ;  /* 0x000000042f5b7223 */ /* 0x000fe2000001005a */
[----:B------:R-:W-:Y:S01]  /*1820*/  UMOV UR4, 0xffffffff ;  /* 0xffffffff00047882 */ /* 0x000fe20000000000 */
[----:B------:R-:W-:Y:S02]  /*1830*/  ISETP.NE.AND P1, PT, R31, RZ, PT ;  /* 0x000000ff1f00720c */ /* 0x000fe40003f25270 */
[----:B-----5:R-:W-:Y:S02]  /*1840*/  FSETP.NEU.FTZ.AND P0, PT, R32, RZ, PT ;  /* 0x000000ff2000720b */ /* 0x020fe40003f1d000 */
[C---:B--2---:R-:W-:Y:S01]  /*1850*/  PRMT R4, R81.reuse, 0x7632, R4 ;  /* 0x0000763251047816 */ /* 0x044fe20000000004 */
[----:B------:R-:W-:-:S04]  /*1860*/  IMAD.U32 R81, R81, 0x10000, RZ ;  /* 0x0001000051517824 */ /* 0x000fc800078e00ff */
[----:B------:R-:W-:Y:S02]  /*1870*/  IMAD.U32 R4, R4, 0x10000, RZ ;  /* 0x0001000004047824 */ /* 0x000fe400078e00ff */
[----:B------:R-:W-:Y:S02]  /*1880*/  FFMA.FTZ R89, R0, R81, R89 ;  /* 0x0000005100597223 */ /* 0x000fe40000010059 */
[----:B------:R-:W-:Y:S01]  /*1890*/  FFMA.FTZ R81, R44, R4, R91 ;  /* 0x000000042c517223 */ /* 0x000fe2000001005b */
[----:B---3--:R-:W-:-:S04]  /*18a0*/  IMAD.U32 R4, R82, 0x10000, RZ ;  /* 0x0001000052047824 */ /* 0x008fc800078e00ff */
[----:B------:R-:W-:Y:S01]  /*18b0*/  FFMA.FTZ R83, R42, R4, R83 ;  /* 0x000000042a537223 */ /* 0x000fe20000010053 */
[----:B----4-:R-:W-:Y:S01]  /*18c0*/  IMAD.U32 R6, R80, 0x10000, RZ ;  /* 0x0001000050067824 */ /* 0x010fe200078e00ff */
[----:B------:R-:W-:-:S03]  /*18d0*/  PRMT R4, R79, 0x7632, R4 ;  /* 0x000076324f047816 */ /* 0x000fc60000000004 */
[----:B------:R-:W-:Y:S01]  /*18e0*/  FFMA.FTZ R83, R50, R6, R83 ;  /* 0x0000000632537223 */ /* 0x000fe20000010053 */
[----:B------:R-:W-:Y:S01]  /*18f0*/  PRMT R6, R78, 0x7632, R6 ;  /* 0x000076324e067816 */ /* 0x000fe20000000006 */
[----:B------:R-:W-:-:S04]  /*1900*/  IMAD.U32 R4, R4, 0x10000, RZ ;  /* 0x0001000004047824 */ /* 0x000fc800078e00ff */
[----:B------:R-:W-:Y:S01]  /*1910*/  FFMA.FTZ R4, R40, R4, R81 ;  /* 0x0000000428047223 */ /* 0x000fe20000010051 */
[----:B------:R-:W-:Y:S01]  /*1920*/  IMAD.U32 R6, R6, 0x10000, RZ ;  /* 0x0001000006067824 */ /* 0x000fe200078e00ff */
[----:B------:R-:W-:Y:S01]  /*1930*/  PRMT R82, R82, 0x7632, R82 ;  /* 0x0000763252527816 */ /* 0x000fe20000000052 */
[----:B------:R-:W-:Y:S02]  /*1940*/  IMAD.U32 R79, R79, 0x10000, RZ ;  /* 0x000100004f4f7824 */ /* 0x000fe400078e00ff */
[--C-:B------:R-:W-:Y:S01]  /*1950*/  FFMA.FTZ R7, R45, R6, R4.reuse ;  /* 0x000000062d077223 */ /* 0x100fe20000010004 */
[C---:B------:R-:W-:Y:S01]  /*1960*/  PRMT R4, R77.reuse, 0x7632, R4 ;  /* 0x000076324d047816 */ /* 0x040fe20000000004 */
[----:B------:R-:W-:Y:S01]  /*1970*/  FFMA.FTZ R89, R34, R79, R89 ;  /* 0x0000004f22597223 */ /* 0x000fe20000010059 */
[----:B------:R-:W-:Y:S01]  /*1980*/  IMAD.U32 R78, R78, 0x10000, RZ ;  /* 0x000100004e4e7824 */ /* 0x000fe200078e00ff */
[----:B------:R-:W-:Y:S02]  /*1990*/  SHF.L.U32 R82, R82, 0x10, RZ ;  /* 0x0000001052527819 */ /* 0x000fe400000006ff */
[----:B------:R-:W-:Y:S01]  /*19a0*/  IMAD.U32 R6, R4, 0x10000, RZ ;  /* 0x0001000004067824 */ /* 0x000fe200078e00ff */
[----:B------:R-:W-:Y:S01]  /*19b0*/  PRMT R80, R80, 0x7632, R80 ;  /* 0x0000763250507816 */ /* 0x000fe20000000050 */
[----:B------:R-:W-:Y:S01]  /*19c0*/  FFMA.FTZ R78, R36, R78, R89 ;  /* 0x0000004e244e7223 */ /* 0x000fe20000010059 */
[----:B------:R-:W-:Y:S01]  /*19d0*/  SHF.L.U32 R77, R77, 0x10, RZ ;  /* 0x000000104d4d7819 */ /* 0x000fe200000006ff */
[----:B------:R-:W-:-:S02]  /*19e0*/  IMAD.U32 R79, R84, 0x10000, RZ ;  /* 0x00010000544f7824 */ /* 0x000fc400078e00ff */
[----:B------:R-:W-:Y:S01]  /*19f0*/  FFMA.FTZ R6, R52, R6, R7 ;  /* 0x0000000634067223 */ /* 0x000fe20000010007 */
[----:B------:R-:W-:Y:S01]  /*1a00*/  SHF.L.U32 R80, R80, 0x10, RZ ;  /* 0x0000001050507819 */ /* 0x000fe200000006ff */
[----:B------:R-:W-:Y:S01]  /*1a10*/  FFMA.FTZ R5, R64, R82, R5 ;  /* 0x0000005240057223 */ /* 0x000fe20000010005 */
[----:B------:R-:W-:Y:S02]  /*1a20*/  PRMT R84, R84, 0x7632, R84 ;  /* 0x0000763254547816 */ /* 0x000fe40000000054 */
[C---:B------:R-:W-:Y:S01]  /*1a30*/  PRMT R7, R86.reuse, 0x7632, R7 ;  /* 0x0000763256077816 */ /* 0x040fe20000000007 */
        /* <DEDUP_REMOVED lines=9> */
[--C-:B------:R-:W-:Y:S01]  /*1ad0*/  FFMA.FTZ R79, R70, R84, R5.reuse ;  /* 0x00000054464f7223 */ /* 0x100fe20000010005 */
[----:B------:R-:W-:Y:S02]  /*1ae0*/  IMAD.U32 R77, R77, 0x10000, RZ ;  /* 0x000100004d4d7824 */ /* 0x000fe400078e00ff */
[----:B------:R-:W-:Y:S01]  /*1af0*/  FFMA.FTZ R6, R57, R7, R6 ;  /* 0x0000000739067223 */ /* 0x000fe20000010006 */
[----:B------:R-:W-:Y:S01]  /*1b00*/  PRMT R5, R85, 0x7632, R5 ;  /* 0x0000763255057816 */ /* 0x000fe20000000005 */
[----:B------:R-:W-:Y:S01]  /*1b10*/  FFMA.FTZ R78, R43, R87, R78 ;  /* 0x000000572b4e7223 */ /* 0x000fe2000001004e */
[----:B------:R-:W-:-:S02]  /*1b20*/  IMAD.U32 R85, R85, 0x10000, RZ ;  /* 0x0001000055557824 */ /* 0x000fc400078e00ff */
[--C-:B------:R-:W-:Y:S01]  /*1b30*/  FFMA.FTZ R77, R73, R77, R6.reuse ;  /* 0x0000004d494d7223 */ /* 0x100fe20000010006 */
[C---:B------:R-:W-:Y:S01]  /*1b40*/  PRMT R6, R88.reuse, 0x7632, R6 ;  /* 0x0000763258067816 */ /* 0x040fe20000000006 */
[----:B------:R-:W-:Y:S01]  /*1b50*/  IMAD.U32 R88, R88, 0x10000, RZ ;  /* 0x0001000058587824 */ /* 0x000fe200078e00ff */
[----:B------:R-:W-:Y:S01]  /*1b60*/  SHF.L.U32 R5, R5, 0x10, RZ ;  /* 0x0000001005057819 */ /* 0x000fe200000006ff */
[----:B------:R-:W-:Y:S01]  /*1b70*/  FFMA.FTZ R85, R53, R85, R78 ;  /* 0x0000005535557223 */ /* 0x000fe2000001004e */
[----:B------:R-:W-:Y:S01]  /*1b80*/  FADD.FTZ R78, R4, R79 ;  /* 0x0000004f044e7221 */ /* 0x000fe20000010000 */
[----:B------:R-:W-:Y:S02]  /*1b90*/  IMAD.U32 R6, R6, 0x10000, RZ ;  /* 0x0001000006067824 */ /* 0x000fe400078e00ff */
[----:B------:R-:W-:Y:S01]  /*1ba0*/  FFMA.FTZ R4, R68, R5, R77 ;  /* 0x0000000544047223 */ /* 0x000fe2000001004d */
[----:B------:R-:W-:-:S03]  /*1bb0*/  FFMA.FTZ R85, R62, R88, R85 ;  /* 0x000000583e557223 */ /* 0x000fc60000010055 */
[----:B------:R-:W-:Y:S01]  /*1bc0*/  FFMA.FTZ R4, R75, R6, R4 ;  /* 0x000000064b047223 */ /* 0x000fe20000010004 */
[----:B------:R-:W-:-:S04]  /*1bd0*/  FADD.FTZ R85, R85, R78 ;  /* 0x0000004e55557221 */ /* 0x000fc80000010000 */
[----:B------:R-:W-:Y:S01]  /*1be0*/  FADD.FTZ R4, R4, R85 ;  /* 0x0000005504047221 */ /* 0x000fe20000010000 */
[----:B------:R-:W-:Y:S06]  /*1bf0*/  BRA.DIV UR4, `(.L_x_18680) ;  /* 0x0000004e045c7947 */ /* 0x000fec000b800000 */
[----:B------:R0:W1:Y:S02]  /*1c00*/  SHFL.BFLY PT, R5, R4, 0x1, 0x1f ;  /* 0x0c201f0004057f89 */ /* 0x00006400000e0000 */
.L_x_18742:
[----:B------:R-:W-:Y:S02]  /*1c10*/  VIADD R6, R76, 0x1 ;  /* 0x000000014c067836 */ /* 0x000fe40000000000 */
[----:B-1----:R-:W-:Y:S01]  /*1c20*/  FADD.FTZ R5, R4, R5 ;  /* 0x0000000504057221 */ /* 0x002fe20000010000 */
[----:B------:R-:W-:Y:S02]  /*1c30*/  VIADD R29, R29, 0x4 ;  /* 0x000000041d1d7836 */ /* 0x000fe40000000000 */
[----:B------:R-:W-:Y:S01]  /*1c40*/  VIADD R76, R76, 0x40 ;  /* 0x000000404c4c7836 */ /* 0x000fe20000000000 */
[----:B------:R-:W-:-:S05]  /*1c50*/  I2FP.F32.S32 R7, R6 ;  /* 0x0000000600077245 */ /* 0x000fca0000201400 */
[----:B------:R-:W-:-:S05]  /*1c60*/  FMUL.FTZ R7, R7, R32 ;  /* 0x0000002007077220 */ /* 0x000fca0000410000 */
[----:B------:R-:W-:Y:S02]  /*1c70*/  FSEL R6, R7, RZ, P0 ;  /* 0x000000ff07067208 */ /* 0x000fe40000000000 */
[C---:B------:R-:W-:Y:S02]  /*1c80*/  @!P1 IADD3 R7, PT, PT, R38.reuse, -0x1, RZ ;  /* 0xffffffff26079810 */ /* 0x040fe40007ffe0ff */
[----:B------:R-:W-:Y:S01]  /*1c90*/  IADD3 R38, PT, PT, R38, 0x40, RZ ;  /* 0x0000004026267810 */ /* 0x000fe20007ffe0ff */
[----:B------:R-:W-:Y:S01]  /*1ca0*/  FFMA.FTZ R6, R5, UR12, R6 ;  /* 0x0000000c05067c23 */ /* 0x000fe20008010006 */
[C---:B------:R-:W-:Y:S02]  /*1cb0*/  @!P1 ISETP.GE.AND P0, PT, R7.reuse, UR20, PT ;  /* 0x0000001407009c0c */ /* 0x040fe4000bf06270 */
[----:B------:R-:W-:Y:S02]  /*1cc0*/  ISETP.GE.OR P2, PT, R7, UR20, P1 ;  /* 0x0000001407007c0c */ /* 0x000fe40008f46670 */
[----:B0-----:R-:W-:-:S02]  /*1cd0*/  @!P1 FSEL R4, R6, RZ, !P0 ;  /* 0x000000ff06049208 */ /* 0x001fc40004000000 */
[----:B------:R-:W-:-:S03]  /*1ce0*/  IADD3 R28, P0, PT, R28, 0x10, RZ ;  /* 0x000000101c1c7810 */ /* 0x000fc60007f1e0ff */
[----:B------:R0:W-:Y:S01]  /*1cf0*/  @!P1 STS [R37], R4 ;  /* 0x0000000425009388 */ /* 0x0001e20000000800 */
[----:B------:R-:W-:Y:S01]  /*1d00*/  ISETP.GE.U32.AND P1, PT, R29, UR10, PT ;  /* 0x0000000a1d007c0c */ /* 0x000fe2000bf26070 */
[----:B------:R-:W-:-:S04]  /*1d10*/  IMAD.X R27, RZ, RZ, R27, P0 ;  /* 0x000000ffff1b7224 */ /* 0x000fc800000e061b */
[----:B------:R-:W-:Y:S01]  /*1d20*/  @!P2 FMNMX.FTZ R63, R63, R6, !PT ;  /* 0x000000063f3fa209 */ /* 0x000fe20007810000 */
[----:B0-----:R-:W-:-:S07]  /*1d30*/  VIADD R37, R37, 0x100 ;  /* 0x0000010025257836 */ /* 0x001fce0000000000 */
[----:B------:R-:W-:Y:S05]  /*1d40*/  @!P1 BRA `(.L_x_18681) ;  /* 0xfffffff000a09947 */ /* 0x000fea000383ffff */
.L_x_18679:
[----:B------:R-:W-:Y:S05]  /*1d50*/  BSYNC B0 ;  /* 0x0000000000007941 */ /* 0x000fea0003800000 */
.L_x_18678:
[----:B------:R-:W0:Y:S01]  /*1d60*/  S2R R21, SR_TID.X ;  /* 0x0000000000157919 */ /* 0x000e220000002100 */
        /* <DEDUP_REMOVED lines=8> */
[----:B------:R-:W-:-:S05]  /*1df0*/  VIMNMX R8, PT, PT, R8, UR20, PT ;  /* 0x0000001408087c48 */ /* 0x000fca000bfe0100 */
[----:B------:R-:W-:Y:S01]  /*1e00*/  IMAD.IADD R6, R8, 0x1, -R3 ;  /* 0x0000000108067824 */ /* 0x000fe200078e0a03 */
[----:B0-----:R-:W-:Y:S02]  /*1e10*/  SHF.R.U32.HI R20, RZ, 0x5, R21 ;  /* 0x00000005ff147819 */ /* 0x001fe40000011615 */
[----:B------:R-:W-:Y:S01]  /*1e20*/  LOP3.LUT R0, R21, 0x1f, RZ, 0xc0, !PT ;  /* 0x0000001f15007812 */ /* 0x000fe200078ec0ff */
        /* <DEDUP_REMOVED lines=8> */
.L_x_18748:
[----:B------:R-:W-:Y:S01]  /*1eb0*/  VIADD R5, R4, 0xf0 ;  /* 0x000000f004057836 */ /* 0x000fe20000000000 */
[----:B------:R-:W-:Y:S01]  /*1ec0*/  ISETP.NE.AND P3, PT, R0, RZ, PT ;  /* 0x000000ff0000720c */ /* 0x000fe20003f65270 */
[----:B------:R-:W-:Y:S05]  /*1ed0*/  WARPSYNC.ALL ;  /* 0x0000000000007948 */ /* 0x000fea0003800000 */
[----:B-1----:R-:W-:Y:S02]  /*1ee0*/  LEA R5, R2, R5, 0x18 ;  /* 0x0000000502057211 */ /* 0x002fe400078ec0ff */
[----:B0-2---:R-:W-:Y:S02]  /*1ef0*/  FMNMX.FTZ R12, R12, R7, !PT ;  /* 0x000000070c0c7209 */ /* 0x005fe40007810000 */
[----:B------:R-:W-:-:S05]  /*1f00*/  LEA R7, R20, R5, 0x2 ;  /* 0x0000000514077211 */ /* 0x000fca00078e10ff */
[----:B------:R-:W-:Y:S01]  /*1f10*/  @!P3 STS [R7], R12 ;  /* 0x0000000c0700b388 */ /* 0x000fe20000000800 */
[----:B------:R-:W-:Y:S01]  /*1f20*/  BAR.SYNC.DEFER_BLOCKING 0x0 ;  /* 0x0000000000007b1d */ /* 0x000fe20000010000 */
[C---:B------:R-:W-:Y:S01]  /*1f30*/  ISETP.GT.U32.AND P2, PT, R0.reuse, 0x3, PT ;  /* 0x000000030000780c */ /* 0x040fe20003f44070 */
[----:B------:R-:W-:Y:S01]  /*1f40*/  IMAD.MOV.U32 R10, RZ, RZ, -0x800001 ;  /* 0xff7fffffff0a7424 */ /* 0x000fe200078e00ff */
[----:B------:R-:W-:Y:S01]  /*1f50*/  ISETP.GE.AND P1, PT, R21, R6, PT ;  /* 0x000000061500720c */ /* 0x000fe20003f26270 */
[----:B------:R-:W-:Y:S02]  /*1f60*/  IMAD R9, R0, 0x4, R5 ;  /* 0x0000000400097824 */ /* 0x000fe400078e0205 */
[----:B------:R-:W-:Y:S01]  /*1f70*/  HFMA2 R13, -RZ, RZ, 0, 0 ;  /* 0x00000000ff0d7431 */ /* 0x000fe200000001ff */
[----:B------:R-:W-:Y:S07]  /*1f80*/  BSSY.RECONVERGENT B0, `(.L_x_18683) ;  /* 0x00000e9000007945 */ /* 0x000fee0003800200 */
        /* <DEDUP_REMOVED lines=13> */
[----:B------:R-:W-:Y:S01]  /*2060*/  ISETP.NE.AND P0, PT, R11, 0x180, PT ;  /* 0x000001800b00780c */ /* 0x000fe20003f05270 */
[----:B------:R-:W-:Y:S01]  /*2070*/  IMAD.MOV.U32 R11, RZ, RZ, R21 ;  /* 0x000000ffff0b7224 */ /* 0x000fe200078e0015 */
[----:B------:R-:W-:-:S11]  /*2080*/  ISETP.GE.U32.AND P4, PT, R12, 0x180, PT ;  /* 0x000001800c00780c */ /* 0x000fd60003f86070 */
[----:B------:R-:W-:Y:S05]  /*2090*/  @!P0 BRA `(.L_x_18686) ;  /* 0x00000000004c8947 */ /* 0x000fea0003800000 */
[----:B------:R-:W-:Y:S01]  /*20a0*/  VIADD R11, R4, 0x110 ;  /* 0x00000110040b7836 */ /* 0x000fe20000000000 */
[----:B------:R-:W-:Y:S02]  /*20b0*/  LEA.HI R10, R10, 0x1, RZ, 0x19 ;  /* 0x000000010a0a7811 */ /* 0x000fe400078fc8ff */
[----:B------:R-:W-:Y:S02]  /*20c0*/  MOV R13, RZ ;  /* 0x000000ff000d7202 */ /* 0x000fe40000000f00 */
[----:B------:R-:W-:Y:S01]  /*20d0*/  LEA R12, R2, R11, 0x18 ;  /* 0x0000000b020c7211 */ /* 0x000fe200078ec0ff */
[----:B------:R-:W-:Y:S01]  /*20e0*/  IMAD.MOV.U32 R11, RZ, RZ, R21 ;  /* 0x000000ffff0b7224 */ /* 0x000fe200078e0015 */
[----:B------:R-:W-:-:S03]  /*20f0*/  LOP3.LUT R10, R10, 0x3, RZ, 0xc0, !PT ;  /* 0x000000030a0a7812 */ /* 0x000fc600078ec0ff */
[----:B------:R-:W-:Y:S01]  /*2100*/  IMAD R12, R21, 0x4, R12 ;  /* 0x00000004150c7824 */ /* 0x000fe200078e020c */
[----:B------:R-:W-:-:S07]  /*2110*/  IADD3 R10, PT, PT, RZ, -R10, RZ ;  /* 0x8000000aff0a7210 */ /* 0x000fce0007ffe0ff */
.L_x_18687:
        /* <DEDUP_REMOVED lines=11> */
.L_x_18686:
[----:B------:R-:W-:Y:S05]  /*21d0*/  BSYNC.RECONVERGENT B1 ;  /* 0x0000000000017941 */ /* 0x000fea0003800200 */
.L_x_18685:
        /* <DEDUP_REMOVED lines=12> */
.L_x_18690:
        /* <DEDUP_REMOVED lines=9> */
[----:B-----5:R-:W4:Y:S04]  /*2330*/  LDS R32, [R10+0xa00] ;  /* 0x000a00000a207984 */ /* 0x020f280000000800 */
        /* <DEDUP_REMOVED lines=90> */
.L_x_18689:
[----:B------:R-:W-:Y:S05]  /*28e0*/  BSYNC.RECONVERGENT B1 ;  /* 0x0000000000017941 */ /* 0x000fea0003800200 */
.L_x_18688:
        /* <DEDUP_REMOVED lines=55> */
.L_x_18692:
[----:B------:R-:W-:Y:S05]  /*2c60*/  BSYNC.RECONVERGENT B1 ;  /* 0x0000000000017941 */ /* 0x000fea0003800200 */
.L_x_18691:
        /* <DEDUP_REMOVED lines=26> */
.L_x_18684:
[----:B------:R-:W-:Y:S05]  /*2e10*/  BSYNC.RECONVERGENT B0 ;  /* 0x0000000000007941 */ /* 0x000fea0003800200 */
.L_x_18683:
        /* <DEDUP_REMOVED lines=24> */
[----:B------:R-:W-:Y:S01]  /*2fa0*/  LOP3.LUT R7, R12, 0x180, RZ, 0xc0, !PT ;  /* 0x000001800c077812 */ /* 0x000fe200078ec0ff */
        /* <DEDUP_REMOVED lines=15> */
.L_x_18697:
[----:B------:R-:W2:Y:S01]  /*30a0*/  LDS R8, [R9] ;  /* 0x0000000009087984 */ /* 0x000ea20000000800 */
[----:B------:R-:W-:-:S05]  /*30b0*/  VIADD R11, R11, 0x1 ;  /* 0x000000010b0b7836 */ /* 0x000fca0000000000 */
[----:B------:R-:W-:Y:S01]  /*30c0*/  ISETP.NE.AND P0, PT, R11, RZ, PT ;  /* 0x000000ff0b00720c */ /* 0x000fe20003f05270 */
[----:B--2---:R-:W-:-:S05]  /*30d0*/  FMUL.FTZ R8, R8, R37 ;  /* 0x0000002508087220 */ /* 0x004fca0000410000 */
[----:B------:R1:W-:Y:S02]  /*30e0*/  STS [R9], R8 ;  /* 0x0000000809007388 */ /* 0x0003e40000000800 */
[----:B-1----:R-:W-:-:S05]  /*30f0*/  VIADD R9, R9, 0x200 ;  /* 0x0000020009097836 */ /* 0x002fca0000000000 */
[----:B------:R-:W-:Y:S05]  /*3100*/  @P0 BRA `(.L_x_18697) ;  /* 0xfffffffc00e40947 */ /* 0x000fea000383ffff */
.L_x_18696:
[----:B------:R-:W-:Y:S05]  /*3110*/  BSYNC.RECONVERGENT B1 ;  /* 0x0000000000017941 */ /* 0x000fea0003800200 */
.L_x_18695:
        /* <DEDUP_REMOVED lines=12> */
.L_x_18700:
[----:B------:R-:W2:Y:S01]  /*31e0*/  LDS R9, [R8+-0x400] ;  /* 0xfffc000008097984 */ /* 0x000ea20000000800 */
[----:B------:R-:W-:-:S03]  /*31f0*/  VIADD R7, R7, 0x800 ;  /* 0x0000080007077836 */ /* 0x000fc60000000000 */
[----:B------:R-:W1:Y:S02]  /*3200*/  LDS R11, [R8+-0x200] ;  /* 0xfffe0000080b7984 */ /* 0x000e640000000800 */
        /* <DEDUP_REMOVED lines=11> */
[----:B-----5:R-:W2:Y:S01]  /*32c0*/  LDS R32, [R8+0x1200] ;  /* 0x0012000008207984 */ /* 0x020ea20000000800 */
[----:B-1----:R-:W-:-:S03]  /*32d0*/  FMUL.FTZ R11, R11, R37 ;  /* 0x000000250b0b7220 */ /* 0x002fc60000410000 */
[----:B------:R-:W1:Y:S01]  /*32e0*/  LDS R33, [R8+0x1400] ;  /* 0x0014000008217984 */ /* 0x000e620000000800 */
        /* <DEDUP_REMOVED lines=17> */
[----:B-1----:R-:W-:-:S03]  /*3400*/  FMUL.FTZ R11, R32, R37 ;  /* 0x00000025200b7220 */ /* 0x002fc60000410000 */
[----:B------:R-:W-:Y:S01]  /*3410*/  STS [R8+0x600], R19 ;  /* 0x0006001308007388 */ /* 0x000fe20000000800 */
[----:B------:R-:W-:-:S03]  /*3420*/  FMUL.FTZ R33, R33, R37 ;  /* 0x0000002521217220 */ /* 0x000fc60000410000 */
        /* <DEDUP_REMOVED lines=15> */
.L_x_18699:
[----:B------:R-:W-:Y:S05]  /*3520*/  BSYNC.RECONVERGENT B1 ;  /* 0x0000000000017941 */ /* 0x000fea0003800200 */
.L_x_18698:
        /* <DEDUP_REMOVED lines=10> */
[----:B------:R-:W0:Y:S04]  /*35d0*/  LDS R16, [R8+0x400] ;  /* 0x0004000008107984 */ /* 0x000e280000000800 */
        /* <DEDUP_REMOVED lines=20> */
.L_x_18702:
[----:B------:R-:W-:Y:S05]  /*3720*/  BSYNC.RECONVERGENT B1 ;  /* 0x0000000000017941 */ /* 0x000fea0003800200 */
.L_x_18701:
        /* <DEDUP_REMOVED lines=14> */
.L_x_18694:
[----:B------:R-:W-:Y:S05]  /*3810*/  BSYNC.RECONVERGENT B0 ;  /* 0x0000000000007941 */ /* 0x000fea0003800200 */
.L_x_18693:
[----:B------:R-:W-:Y:S01]  /*3820*/  BAR.SYNC.DEFER_BLOCKING 0x0 ;  /* 0x0000000000007b1d */ /* 0x000fe20000010000 */
[----:B------:R-:W-:Y:S01]  /*3830*/  ISETP.NE.AND P0, PT, R21, RZ, PT ;  /* 0x000000ff1500720c */ /* 0x000fe20003f05270 */
[----:B-1----:R-:W-:-:S04]  /*3840*/  IMAD.U32 R11, RZ, RZ, UR9 ;  /* 0x00000009ff0b7e24 */ /* 0x002fc8000f8e00ff */
[----:B------:R-:W1:Y:S01]  /*3850*/  LDCU UR21, c[0x0][0x3dc] ;  /* 0x00007b80ff1577ac */ /* 0x000e620008000800 */
[----:B------:R-:W-:Y:S01]  /*3860*/  BSSY.RECONVERGENT B0, `(.L_x_18703) ;  /* 0x0000014000007945 */ /* 0x000fe20003800200 */
[----:B------:R-:W-:-:S06]  /*3870*/  IMAD R11, R11, 0x20, R20 ;  /* 0x000000200b0b7824 */ /* 0x000fcc00078e0214 */
[----:B------:R-:W-:Y:S05]  /*3880*/  @P0 BRA `(.L_x_18704) ;  /* 0x0000000000440947 */ /* 0x000fea0003800000 */
[----:B------:R-:W3:Y:S01]  /*3890*/  LDCU.128 UR4, c[0x0][0x380] ;  /* 0x00007000ff0477ac */ /* 0x000ee20008000c00 */
[----:B------:R-:W-:-:S04]  /*38a0*/  UIMAD UR12, UR8, UR15, UR14 ;  /* 0x0000000f080c72a4 */ /* 0x000fc8000f8e020e */
[----:B------:R-:W-:-:S04]  /*38b0*/  UIMAD UR12, UR12, UR13, URZ ;  /* 0x0000000d0c0c72a4 */ /* 0x000fc8000f8e02ff */
[----:B------:R-:W-:-:S04]  /*38c0*/  UIADD3 UR16, UP0, UPT, UR12, UR9, URZ ;  /* 0x000000090c107290 */ /* 0x000fc8000ff1e0ff */
[----:B------:R-:W-:Y:S02]  /*38d0*/  USHF.L.U32 UR12, UR16, 0x2, URZ ;  /* 0x00000002100c7899 */ /* 0x000fe400080006ff */
[----:B------:R-:W-:Y:S02]  /*38e0*/  UIADD3.X UR17, UPT, UPT, URZ, URZ, URZ, UP0, !UPT ;  /* 0x000000ffff117290 */ /* 0x000fe400087fe4ff */
[----:B---3--:R-:W-:Y:S02]  /*38f0*/  UIADD3 UR6, UP0, UPT, UR12, UR6, URZ ;  /* 0x000000060c067290 */ /* 0x008fe4000ff1e0ff */
[----:B------:R-:W-:Y:S02]  /*3900*/  USHF.L.U64.HI UR16, UR16, 0x2, UR17 ;  /* 0x0000000210107899 */ /* 0x000fe40008010211 */
[----:B------:R-:W-:Y:S02]  /*3910*/  UIADD3 UR4, UP1, UPT, UR12, UR4, URZ ;  /* 0x000000040c047290 */ /* 0x000fe4000ff3e0ff */
[----:B------:R-:W-:Y:S01]  /*3920*/  UIADD3.X UR7, UPT, UPT, UR16, UR7, URZ, UP0, !UPT ;  /* 0x0000000710077290 */ /* 0x000fe200087fe4ff */
[----:B------:R-:W-:Y:S01]  /*3930*/  MOV R6, UR6 ;  /* 0x0000000600067c02 */ /* 0x000fe20008000f00 */
[----:B------:R-:W-:-:S02]  /*3940*/  UIADD3.X UR5, UPT, UPT, UR16, UR5, URZ, UP1, !UPT ;  /* 0x0000000510057290 */ /* 0x000fc40008ffe4ff */
[----:B------:R-:W-:Y:S02]  /*3950*/  IMAD.U32 R8, RZ, RZ, UR4 ;  /* 0x00000004ff087e24 */ /* 0x000fe4000f8e00ff */
[----:B------:R-:W-:Y:S02]  /*3960*/  IMAD.U32 R7, RZ, RZ, UR7 ;  /* 0x00000007ff077e24 */ /* 0x000fe4000f8e00ff */
[----:B------:R-:W-:-:S03]  /*3970*/  MOV R9, UR5 ;  /* 0x0000000500097c02 */ /* 0x000fc60008000f00 */
[----:B0-----:R3:W-:Y:S04]  /*3980*/  STG.E desc[UR18][R6.64], R5 ;  /* 0x0000000506007986 */ /* 0x0017e8000c101912 */
[----:B------:R3:W-:Y:S02]  /*3990*/  STG.E desc[UR18][R8.64], R10 ;  /* 0x0000000a08007986 */ /* 0x0007e4000c101912 */
.L_x_18704:
[----:B-1----:R-:W-:Y:S05]  /*39a0*/  BSYNC.RECONVERGENT B0 ;  /* 0x0000000000007941 */ /* 0x002fea0003800200 */
.L_x_18703:
[----:B------:R-:W-:Y:S01]  /*39b0*/  ISETP.GE.U32.AND P0, PT, R11, UR10, PT ;  /* 0x0000000a0b007c0c */ /* 0x000fe2000bf06070 */
[----:B------:R-:W-:Y:S01]  /*39c0*/  BSSY.RECONVERGENT B0, `(.L_x_18705) ;  /* 0x0000255000007945 */ /* 0x000fe20003800200 */
[----:B------:R-:W-:Y:S02]  /*39d0*/  CS2R R22, SRZ ;  /* 0x0000000000167805 */ /* 0x000fe4000001ff00 */
[----:B------:R-:W-:Y:S02]  /*39e0*/  CS2R R24, SRZ ;  /* 0x0000000000187805 */ /* 0x000fe4000001ff00 */
[----:B------:R-:W-:Y:S02]  /*39f0*/  CS2R R26, SRZ ;  /* 0x00000000001a7805 */ /* 0x000fe4000001ff00 */
[----:B------:R-:W-:-:S05]  /*3a00*/  CS2R R28, SRZ ;  /* 0x00000000001c7805 */ /* 0x000fca000001ff00 */
[----:B------:R-:W-:Y:S05]  /*3a10*/  @P0 BRA `(.L_x_18706) ;  /* 0x00000024003c0947 */ /* 0x000fea0003800000 */
[----:B------:R-:W1:Y:S01]  /*3a20*/  LDCU UR5, c[0x0][0x3e0] ;  /* 0x00007c00ff0577ac */ /* 0x000e620008000800 */
[----:B---3--:R-:W-:Y:S01]  /*3a30*/  VIADD R7, R4, 0x110 ;  /* 0x0000011004077836 */ /* 0x008fe20000000000 */
[----:B------:R-:W-:Y:S01]  /*3a40*/  SHF.L.U32 R6, R21, 0x5, RZ ;  /* 0x0000000515067819 */ /* 0x000fe200000006ff */
[----:B0-----:R-:W-:Y:S01]  /*3a50*/  IMAD.WIDE.U32 R4, R11, 0x4, RZ ;  /* 0x000000040b047825 */ /* 0x001fe200078e00ff */
[----:B------:R-:W0:Y:S01]  /*3a60*/  LDCU.64 UR6, c[0x0][0x3b8] ;  /* 0x00007700ff0677ac */ /* 0x000e220008000a00 */
[----:B------:R-:W-:Y:S02]  /*3a70*/  CS2R R22, SRZ ;  /* 0x0000000000167805 */ /* 0x000fe4000001ff00 */
[----:B------:R-:W-:Y:S01]  /*3a80*/  LEA R34, R2, R7, 0x18 ;  /* 0x0000000702227211 */ /* 0x000fe200078ec0ff */
[----:B------:R-:W-:Y:S01]  /*3a90*/  IMAD.U32 R9, RZ, RZ, UR11 ;  /* 0x0000000bff097e24 */ /* 0x000fe2000f8e00ff */
[----:B------:R-:W-:Y:S01]  /*3aa0*/  UIADD3 UR4, UPT, UPT, UR20, 0xf, URZ ;  /* 0x0000000f14047890 */ /* 0x000fe2000fffe0ff */
[----:B--2---:R-:W-:Y:S01]  /*3ab0*/  IMAD.SHL.U32 R37, R21, 0x8, RZ ;  /* 0x0000000815257824 */ /* 0x004fe200078e00ff */
[----:B------:R-:W-:Y:S01]  /*3ac0*/  LOP3.LUT R7, R6, 0x20, RZ, 0xe2, !PT ;  /* 0x0000002006077812 */ /* 0x000fe200078ee2ff */
[----:B------:R-:W-:Y:S01]  /*3ad0*/  IMAD.WIDE R4, R9, 0x4, R4 ;  /* 0x0000000409047825 */ /* 0x000fe200078e0204 */
[----:B------:R-:W-:Y:S01]  /*3ae0*/  USHF.R.U32.HI UR4, URZ, 0x4, UR4 ;  /* 0x00000004ff047899 */ /* 0x000fe20008011604 */
[----:B------:R-:W-:-:S02]  /*3af0*/  CS2R R24, SRZ ;  /* 0x0000000000187805 */ /* 0x000fc4000001ff00 */
[----:B------:R-:W-:Y:S01]  /*3b00*/  LOP3.LUT R33, R37, 0x8, RZ, 0xc0, !PT ;  /* 0x0000000825217812 */ /* 0x000fe200078ec0ff */
[C---:B------:R-:W-:Y:S01]  /*3b10*/  IMAD R2, R20.reuse, 0x10, R3 ;  /* 0x0000001014027824 */ /* 0x040fe200078e0203 */
[----:B------:R-:W-:Y:S01]  /*3b20*/  LEA R7, R20, R7, 0x6 ;  /* 0x0000000714077211 */ /* 0x000fe200078e30ff */
[----:B------:R-:W-:Y:S01]  /*3b30*/  VIADD R36, R11, 0x1 ;  /* 0x000000010b247836 */ /* 0x000fe20000000000 */
[----:B------:R-:W-:Y:S01]  /*3b40*/  LOP3.LUT R37, R37, 0xf8, RZ, 0xc0, !PT ;  /* 0x000000f825257812 */ /* 0x000fe200078ec0ff */
[----:B-1----:R-:W-:Y:S01]  /*3b50*/  IMAD R14, R30, UR5, RZ ;  /* 0x000000051e0e7c24 */ /* 0x002fe2000f8e02ff */
[----:B------:R-:W-:Y:S02]  /*3b60*/  IADD3 R33, PT, PT, R2, 0x3, R33 ;  /* 0x0000000302217810 */ /* 0x000fe40007ffe021 */
[----:B------:R-:W-:Y:S02]  /*3b70*/  CS2R R26, SRZ ;  /* 0x00000000001a7805 */ /* 0x000fe4000001ff00 */
[----:B0----5:R-:W-:-:S02]  /*3b80*/  IADD3 R32, P0, PT, R4, UR6, RZ ;  /* 0x0000000604207c10 */ /* 0x021fc4000ff1e0ff */
[----:B------:R-:W-:Y:S02]  /*3b90*/  CS2R R28, SRZ ;  /* 0x00000000001c7805 */ /* 0x000fe4000001ff00 */
[----:B------:R-:W-:Y:S01]  /*3ba0*/  IADD3 R34, PT, PT, R7, 0x10, R34 ;  /* 0x0000001007227810 */ /* 0x000fe20007ffe022 */
[----:B------:R-:W-:Y:S01]  /*3bb0*/  VIADD R30, R11, -UR4 ;  /* 0x800000040b1e7c36 */ /* 0x000fe20008000000 */
[----:B------:R-:W-:Y:S02]  /*3bc0*/  IADD3.X R35, PT, PT, R5, UR7, RZ, P0, !PT ;  /* 0x0000000705237c10 */ /* 0x000fe400087fe4ff */
[----:B------:R-:W-:Y:S02]  /*3bd0*/  SHF.R.S32.HI R15, RZ, 0x1f, R14 ;  /* 0x0000001fff0f7819 */ /* 0x000fe4000001140e */
[C---:B------:R-:W-:Y:S02]  /*3be0*/  LOP3.LUT R39, R37.reuse, 0x100, RZ, 0xfc, !PT ;  /* 0x0000010025277812 */ /* 0x040fe400078efcff */
[----:B------:R-:W-:-:S02]  /*3bf0*/  LOP3.LUT R41, R37, 0x200, RZ, 0xfc, !PT ;  /* 0x0000020025297812 */ /* 0x000fc400078efcff */
[C---:B------:R-:W-:Y:S02]  /*3c00*/  LOP3.LUT R43, R37.reuse, 0x300, RZ, 0xfc, !PT ;  /* 0x00000300252b7812 */ /* 0x040fe400078efcff */
[C---:B------:R-:W-:Y:S02]  /*3c10*/  LOP3.LUT R45, R37.reuse, 0x400, RZ, 0xfc, !PT ;  /* 0x00000400252d7812 */ /* 0x040fe400078efcff */
[C---:B------:R-:W-:Y:S02]  /*3c20*/  LOP3.LUT R47, R37.reuse, 0x500, RZ, 0xfc, !PT ;  /* 0x00000500252f7812 */ /* 0x040fe400078efcff */
[C---:B------:R-:W-:Y:S02]  /*3c30*/  LOP3.LUT R49, R37.reuse, 0x600, RZ, 0xfc, !PT ;  /* 0x0000060025317812 */ /* 0x040fe400078efcff */
[----:B------:R-:W-:-:S07]  /*3c40*/  LOP3.LUT R51, R37, 0x700, RZ, 0xfc, !PT ;  /* 0x0000070025337812 */ /* 0x000fce00078efcff */
.L_x_18725:
[----:B------:R-:W-:Y:S01]  /*3c50*/  MOV R4, R32 ;  /* 0x0000002000047202 */ /* 0x000fe20000000f00 */
[----:B------:R-:W-:Y:S01]  /*3c60*/  IMAD.MOV.U32 R5, RZ, RZ, R35 ;  /* 0x000000ffff057224 */ /* 0x000fe200078e0023 */
[----:B0-----:R-:W0:Y:S04]  /*3c70*/  LDC.64 R12, c[0x0][0x3a8] ;  /* 0x0000ea00ff0c7b82 */ /* 0x001e280000000a00 */
[----:B------:R-:W2:Y:S01]  /*3c80*/  LDG.E.CONSTANT R3, desc[UR18][R4.64] ;  /* 0x0000001204037981 */ /* 0x000ea2000c1e9900 */
[----:B------:R-:W-:Y:S01]  /*3c90*/  BSSY.RECONVERGENT B1, `(.L_x_18707) ;  /* 0x0000061000017945 */ /* 0x000fe20003800200 */
[----:B--2---:R-:W-:-:S03]  /*3ca0*/  IMAD.WIDE R2, R3, UR21, R14 ;  /* 0x0000001503027c25 */ /* 0x004fc6000f8e020e */
[-C--:B------:R-:W-:Y:S02]  /*3cb0*/  IADD3 R7, P0, PT, R39, R2.reuse, RZ ;  /* 0x0000000227077210 */ /* 0x080fe40007f1e0ff */
[-C--:B------:R-:W-:Y:S02]  /*3cc0*/  IADD3 R6, P1, PT, R41, R2.reuse, RZ ;  /* 0x0000000229067210 */ /* 0x080fe40007f3e0ff */
[----:B------:R-:W-:Y:S01]  /*3cd0*/  IADD3 R17, P3, PT, R49, R2, RZ ;  /* 0x0000000231117210 */ /* 0x000fe20007f7e0ff */
[--C-:B------:R-:W-:Y:S01]  /*3ce0*/  IMAD.X R16, RZ, RZ, R3.reuse, P0 ;  /* 0x000000ffff107224 */ /* 0x100fe200000e0603 */
[C---:B0-----:R-:W-:Y:S02]  /*3cf0*/  LEA R18, P0, R7.reuse, R12, 0x1 ;  /* 0x0000000c07127211 */ /* 0x041fe400078008ff */
[----:B------:R-:W-:Y:S01]  /*3d00*/  IADD3.X R8, PT, PT, RZ, R3, RZ, P1, !PT ;  /* 0x00000003ff087210 */ /* 0x000fe20000ffe4ff */
[----:B------:R-:W-:Y:S01]  /*3d10*/  IMAD.X R38, RZ, RZ, R3, P3 ;  /* 0x000000ffff267224 */ /* 0x000fe200018e0603 */
[----:B------:R-:W-:-:S02]  /*3d20*/  LEA.HI.X R19, R7, R13, R16, 0x1, P0 ;  /* 0x0000000d07137211 */ /* 0x000fc400000f0c10 */
[----:B------:R-:W-:Y:S02]  /*3d30*/  IADD3 R7, P0, PT, R43, R2, RZ ;  /* 0x000000022b077210 */ /* 0x000fe40007f1e0ff */
[C---:B------:R-:W-:Y:S01]  /*3d40*/  LEA R10, P1, R6.reuse, R12, 0x1 ;  /* 0x0000000c060a7211 */ /* 0x040fe200078208ff */
[----:B------:R-:W5:Y:S01]  /*3d50*/  LDG.E.CONSTANT R46, desc[UR18][R18.64+0xc] ;  /* 0x00000c12122e7981 */ /* 0x000f62000c1e9900 */
[----:B------:R-:W-:Y:S01]  /*3d60*/  IADD3 R9, P2, PT, R47, R2, RZ ;  /* 0x000000022f097210 */ /* 0x000fe20007f5e0ff */
[----:B------:R-:W-:Y:S01]  /*3d70*/  IMAD.X R44, RZ, RZ, R3, P0 ;  /* 0x000000ffff2c7224 */ /* 0x000fe200000e0603 */
[-C--:B------:R-:W-:Y:S02]  /*3d80*/  LEA.HI.X R11, R6, R13.reuse, R8, 0x1, P1 ;  /* 0x0000000d060b7211 */ /* 0x080fe400008f0c08 */
[----:B------:R-:W-:Y:S02]  /*3d90*/  LEA R6, P0, R7, R12, 0x1 ;  /* 0x0000000c07067211 */ /* 0x000fe400078008ff */
[----:B------:R-:W-:Y:S01]  /*3da0*/  IADD3 R5, P1, PT, R45, R2, RZ ;  /* 0x000000022d057210 */ /* 0x000fe20007f3e0ff */
[----:B------:R-:W5:Y:S01]  /*3db0*/  LDG.E.CONSTANT R48, desc[UR18][R10.64] ;  /* 0x000000120a307981 */ /* 0x000f62000c1e9900 */
[----:B------:R-:W-:-:S02]  /*3dc0*/  LEA.HI.X R7, R7, R13, R44, 0x1, P0 ;  /* 0x0000000d07077211 */ /* 0x000fc400000f0c2c */
[----:B------:R-:W-:Y:S01]  /*3dd0*/  IADD3.X R40, PT, PT, RZ, R3, RZ, P2, !PT ;  /* 0x00000003ff287210 */ /* 0x000fe200017fe4ff */
[----:B------:R-:W-:Y:S01]  /*3de0*/  IMAD.X R42, RZ, RZ, R3, P1 ;  /* 0x000000ffff2a7224 */ /* 0x000fe200008e0603 */
[-C--:B------:R-:W-:Y:S01]  /*3df0*/  LEA R4, P1, R5, R12.reuse, 0x1 ;  /* 0x0000000c05047211 */ /* 0x080fe200078208ff */
[----:B------:R-:W5:Y:S01]  /*3e00*/  LDG.E.CONSTANT R53, desc[UR18][R6.64] ;  /* 0x0000001206357981 */ /* 0x000f62000c1e9900 */
[-C--:B------:R-:W-:Y:S02]  /*3e10*/  LEA R8, P2, R9, R12.reuse, 0x1 ;  /* 0x0000000c09087211 */ /* 0x080fe400078408ff */
[----:B------:R-:W-:Y:S01]  /*3e20*/  LEA R16, P3, R17, R12, 0x1 ;  /* 0x0000000c11107211 */ /* 0x000fe200078608ff */
[----:B------:R-:W5:Y:S01]  /*3e30*/  LDG.E.CONSTANT R54, desc[UR18][R6.64+0x4] ;  /* 0x0000041206367981 */ /* 0x000f62000c1e9900 */
[-C--:B------:R-:W-:Y:S02]  /*3e40*/  LEA.HI.X R5, R5, R13.reuse, R42, 0x1, P1 ;  /* 0x0000000d05057211 */ /* 0x080fe400008f0c2a */
[-C--:B------:R-:W-:Y:S01]  /*3e50*/  LEA.HI.X R9, R9, R13.reuse, R40, 0x1, P2 ;  /* 0x0000000d09097211 */ /* 0x080fe200010f0c28 */
[----:B------:R-:W5:Y:S01]  /*3e60*/  LDG.E.CONSTANT R55, desc[UR18][R6.64+0x8] ;  /* 0x0000081206377981 */ /* 0x000f62000c1e9900 */
[----:B------:R-:W-:-:S03]  /*3e70*/  LEA.HI.X R17, R17, R13, R38, 0x1, P3 ;  /* 0x0000000d11117211 */ /* 0x000fc600018f0c26 */
[----:B------:R0:W5:Y:S04]  /*3e80*/  LDG.E.CONSTANT R58, desc[UR18][R6.64+0xc] ;  /* 0x00000c12063a7981 */ /* 0x000168000c1e9900 */
[----:B------:R-:W5:Y:S04]  /*3e90*/  LDG.E.CONSTANT R38, desc[UR18][R18.64] ;  /* 0x0000001212267981 */ /* 0x000f68000c1e9900 */
[----:B------:R-:W5:Y:S01]  /*3ea0*/  LDG.E.CONSTANT R40, desc[UR18][R18.64+0x4] ;  /* 0x0000041212287981 */ /* 0x000f62000c1e9900 */
[----:B0-----:R-:W-:-:S03]  /*3eb0*/  IADD3 R6, P0, PT, R37, R2, RZ ;  /* 0x0000000225067210 */ /* 0x001fc60007f1e0ff */
[----:B------:R0:W5:Y:S02]  /*3ec0*/  LDG.E.CONSTANT R42, desc[UR18][R18.64+0x8] ;  /* 0x00000812122a7981 */ /* 0x000164000c1e9900 */
[----:B------:R-:W-:Y:S02]  /*3ed0*/  IMAD.X R7, RZ, RZ, R3, P0 ;  /* 0x000000ffff077224 */ /* 0x000fe400000e0603 */
[----:B------:R-:W5:Y:S04]  /*3ee0*/  LDG.E.CONSTANT R59, desc[UR18][R4.64] ;  /* 0x00000012043b7981 */ /* 0x000f68000c1e9900 */
[----:B------:R-:W5:Y:S01]  /*3ef0*/  LDG.E.CONSTANT R60, desc[UR18][R4.64+0x4] ;  /* 0x00000412043c7981 */ /* 0x000f62000c1e9900 */
[----:B0-----:R-:W-:-:S03]  /*3f00*/  LEA R18, P0, R6, R12, 0x1 ;  /* 0x0000000c06127211 */ /* 0x001fc600078008ff */
[----:B------:R-:W5:Y:S01]  /*3f10*/  LDG.E.CONSTANT R56, desc[UR18][R4.64+0x8] ;  /* 0x0000081204387981 */ /* 0x000f62000c1e9900 */
[----:B------:R-:W-:-:S03]  /*3f20*/  LEA.HI.X R19, R6, R13, R7, 0x1, P0 ;  /* 0x0000000d06137211 */ /* 0x000fc600000f0c07 */
[----:B------:R0:W5:Y:S04]  /*3f30*/  LDG.E.CONSTANT R62, desc[UR18][R4.64+0xc] ;  /* 0x00000c12043e7981 */ /* 0x000168000c1e9900 */
[----:B------:R-:W5:Y:S04]  /*3f40*/  LDG.E.CONSTANT R50, desc[UR18][R10.64+0x4] ;  /* 0x000004120a327981 */ /* 0x000f68000c1e9900 */
[----:B------:R-:W5:Y:S04]  /*3f50*/  LDG.E.CONSTANT R44, desc[UR18][R10.64+0x8] ;  /* 0x000008120a2c7981 */ /* 0x000f68000c1e9900 */
[----:B0-----:R-:W0:Y:S04]  /*3f60*/  LDS.128 R4, [R34+-0x10] ;  /* 0xfffff00022047984 */ /* 0x001e280000000c00 */
[----:B------:R-:W5:Y:S04]  /*3f70*/  LDG.E.CONSTANT R52, desc[UR18][R10.64+0xc] ;  /* 0x00000c120a347981 */ /* 0x000f68000c1e9900 */
[----:B------:R-:W5:Y:S04]  /*3f80*/  LDG.E.CONSTANT R63, desc[UR18][R8.64] ;  /* 0x00000012083f7981 */ /* 0x000f68000c1e9900 */
[----:B------:R-:W5:Y:S04]  /*3f90*/  LDG.E.CONSTANT R61, desc[UR18][R8.64+0x4] ;  /* 0x00000412083d7981 */ /* 0x000f68000c1e9900 */
[----:B------:R-:W5:Y:S04]  /*3fa0*/  LDG.E.CONSTANT R57, desc[UR18][R8.64+0x8] ;  /* 0x0000081208397981 */ /* 0x000f68000c1e9900 */
[----:B------:R1:W5:Y:S01]  /*3fb0*/  LDG.E.CONSTANT R64, desc[UR18][R8.64+0xc] ;  /* 0x00000c1208407981 */ /* 0x000362000c1e9900 */
[----:B------:R-:W-:-:S03]  /*3fc0*/  ISETP.NE.AND P0, PT, R30, -0x1, PT ;  /* 0xffffffff1e00780c */ /* 0x000fc60003f05270 */
[----:B------:R-:W5:Y:S04]  /*3fd0*/  LDG.E.CONSTANT R65, desc[UR18][R16.64] ;  /* 0x0000001210417981 */ /* 0x000f68000c1e9900 */
[----:B------:R-:W5:Y:S04]  /*3fe0*/  LDG.E.CONSTANT R66, desc[UR18][R16.64+0x4] ;  /* 0x0000041210427981 */ /* 0x000f68000c1e9900 */
[----:B-1----:R-:W1:Y:S04]  /*3ff0*/  LDS.128 R8, [R34] ;  /* 0x0000000022087984 */ /* 0x002e680000000c00 */
[----:B------:R-:W5:Y:S01]  /*4000*/  LDG.E.CONSTANT R67, desc[UR18][R16.64+0x8] ;  /* 0x0000081210437981 */ /* 0x000f62000c1e9900 */
[----:B0-----:R-:W-:-:S03]  /*4010*/  F2FP.BF16.F32.PACK_AB R4, R5, R4 ;  /* 0x000000040504723e */ /* 0x001fc600000010ff */
[----:B------:R1:W5:Y:S01]  /*4020*/  LDG.E.CONSTANT R68, desc[UR18][R16.64+0xc] ;  /* 0x00000c1210447981 */ /* 0x000362000c1e9900 */
[----:B------:R-:W-:Y:S02]  /*4030*/  F2FP.BF16.F32.PACK_AB R5, R7, R6 ;  /* 0x000000060705723e */ /* 0x000fe400000010ff */
[----:B------:R-:W-:Y:S01]  /*4040*/  IADD3 R6, PT, PT, R33, -0x3, RZ ;  /* 0xfffffffd21067810 */ /* 0x000fe20007ffe0ff */
[----:B------:R-:W5:Y:S04]  /*4050*/  LDG.E.CONSTANT R69, desc[UR18][R18.64] ;  /* 0x0000001212457981 */ /* 0x000f68000c1e9900 */
[----:B------:R-:W5:Y:S04]  /*4060*/  LDG.E.CONSTANT R74, desc[UR18][R18.64+0x4] ;  /* 0x00000412124a7981 */ /* 0x000f68000c1e9900 */
[----:B------:R-:W5:Y:S04]  /*4070*/  LDG.E.CONSTANT R72, desc[UR18][R18.64+0x8] ;  /* 0x0000081212487981 */ /* 0x000f68000c1e9900 */
[----:B------:R0:W5:Y:S01]  /*4080*/  LDG.E.CONSTANT R70, desc[UR18][R18.64+0xc] ;  /* 0x00000c1212467981 */ /* 0x000162000c1e9900 */
[----:B-1----:R-:W-:-:S02]  /*4090*/  F2FP.BF16.F32.PACK_AB R16, R9, R8 ;  /* 0x000000080910723e */ /* 0x002fc400000010ff */
[----:B0-----:R-:W-:Y:S01]  /*40a0*/  F2FP.BF16.F32.PACK_AB R19, R11, R10 ;  /* 0x0000000a0b13723e */ /* 0x001fe200000010ff */
        /* <DEDUP_REMOVED lines=31> */
.L_x_18708:
[----:B------:R-:W-:Y:S05]  /*42a0*/  BSYNC.RECONVERGENT B1 ;  /* 0x0000000000017941 */ /* 0x000fea0003800200 */
.L_x_18707:
[----:B-----5:R-:W-:Y:S02]  /*42b0*/  HMUL2.BF16_V2 R8, R4, R69 ;  /* 0x0000004504087232 */ /* 0x020fe40000200000 */
[----:B------:R-:W-:Y:S02]  /*42c0*/  IMAD.MOV.U32 R7, RZ, RZ, R16 ;  /* 0x000000ffff077224 */ /* 0x000fe400078e0010 */
[----:B------:R-:W-:Y:S02]  /*42d0*/  HFMA2.BF16_V2 R11, R5, R74, -RZ ;  /* 0x0000004a050b7231 */ /* 0x000fe400003000ff */
[----:B------:R-:W-:Y:S01]  /*42e0*/  IMAD.MOV.U32 R9, RZ, RZ, R19 ;  /* 0x000000ffff097224 */ /* 0x000fe200078e0013 */
[----:B------:R-:W-:Y:S01]  /*42f0*/  BSSY.RECONVERGENT B1, `(.L_x_18709) ;  /* 0x0000033000017945 */ /* 0x000fe20003800200 */
[C---:B------:R-:W-:Y:S01]  /*4300*/  PRMT R10, R8.reuse, 0x7632, R10 ;  /* 0x00007632080a7816 */ /* 0x040fe2000000000a */
[----:B------:R-:W-:Y:S01]  /*4310*/  HMUL2.BF16_V2 R17, R7, R72 ;  /* 0x0000004807117232 */ /* 0x000fe20000200000 */
[----:B------:R-:W-:Y:S01]  /*4320*/  PRMT R16, R11, 0x7632, R16 ;  /* 0x000076320b107816 */ /* 0x000fe20000000010 */
[----:B------:R-:W-:Y:S01]  /*4330*/  HFMA2.BF16_V2 R70, R9, R70, -RZ ;  /* 0x0000004609467231 */ /* 0x000fe200003000ff */
[----:B------:R-:W-:Y:S01]  /*4340*/  SHF.L.U32 R8, R8, 0x10, RZ ;  /* 0x0000001008087819 */ /* 0x000fe200000006ff */
[----:B------:R-:W-:Y:S01]  /*4350*/  IMAD.U32 R19, R10, 0x10000, RZ ;  /* 0x000100000a137824 */ /* 0x000fe200078e00ff */
[----:B------:R-:W-:Y:S01]  /*4360*/  PRMT R18, R17, 0x7632, R18 ;  /* 0x0000763211127816 */ /* 0x000fe20000000012 */
[----:B------:R-:W-:Y:S01]  /*4370*/  IMAD.U32 R11, R11, 0x10000, RZ ;  /* 0x000100000b0b7824 */ /* 0x000fe200078e00ff */
        /* <DEDUP_REMOVED lines=24> */
[----:B------:R-:W-:Y:S02]  /*4500*/  ISETP.GE.AND P2, PT, R19, UR20, PT ;  /* 0x0000001413007c0c */ /* 0x000fe4000bf46270 */
[----:B------:R-:W-:Y:S02]  /*4510*/  SEL R40, R40, RZ, !P1 ;  /* 0x000000ff28287207 */ /* 0x000fe40004800000 */
        /* <DEDUP_REMOVED lines=16> */
.L_x_18710:
[----:B------:R-:W-:Y:S05]  /*4620*/  BSYNC.RECONVERGENT B1 ;  /* 0x0000000000017941 */ /* 0x000fea0003800200 */
.L_x_18709:
[----:B------:R-:W-:Y:S01]  /*4630*/  FADD.FTZ R16, R16, R17 ;  /* 0x0000001110107221 */ /* 0x000fe20000010000 */
[----:B------:R-:W-:Y:S02]  /*4640*/  HMUL2.BF16_V2 R38, R4, R38 ;  /* 0x0000002604267232 */ /* 0x000fe40000200000 */
[----:B------:R-:W-:Y:S02]  /*4650*/  HFMA2.BF16_V2 R17, R5, R40, -RZ ;  /* 0x0000002805117231 */ /* 0x000fe400003000ff */
[----:B------:R-:W-:Y:S01]  /*4660*/  FADD.FTZ R11, R8, R11 ;  /* 0x0000000b080b7221 */ /* 0x000fe20000010000 */
[----:B------:R-:W-:Y:S02]  /*4670*/  HMUL2.BF16_V2 R19, R7, R42 ;  /* 0x0000002a07137232 */ /* 0x000fe40000200000 */
[----:B------:R-:W-:Y:S01]  /*4680*/  HFMA2.BF16_V2 R40, R9, R46, -RZ ;  /* 0x0000002e09287231 */ /* 0x000fe200003000ff */
        /* <DEDUP_REMOVED lines=52> */
.L_x_18712:
[----:B------:R-:W-:Y:S05]  /*49d0*/  BSYNC.RECONVERGENT B1 ;  /* 0x0000000000017941 */ /* 0x000fea0003800200 */
.L_x_18711:
        /* <DEDUP_REMOVED lines=55> */
.L_x_18714:
[----:B------:R-:W-:Y:S05]  /*4d50*/  BSYNC.RECONVERGENT B1 ;  /* 0x0000000000017941 */ /* 0x000fea0003800200 */
.L_x_18713:
        /* <DEDUP_REMOVED lines=19> */
[----:B------:R-:W-:Y:S01]  /*4e90*/  SHF.L.U32 R42, R42, 0x10, RZ ;  /* 0x000000102a2a7819 */ /* 0x000fe200000006ff */
[----:B------:R-:W-:Y:S01]  /*4ea0*/  FADD.FTZ R18, R18, R19 ;  /* 0x0000001312127221 */ /* 0x000fe20000010000 */
[----:B------:R-:W-:Y:S01]  /*4eb0*/  FADD.FTZ R38, R38, R53 ;  /* 0x0000003526267221 */ /* 0x000fe20000010000 */
        /* <DEDUP_REMOVED lines=37> */
.L_x_18716:
[----:B------:R-:W-:Y:S05]  /*5110*/  BSYNC.RECONVERGENT B1 ;  /* 0x0000000000017941 */ /* 0x000fea0003800200 */
.L_x_18715:
[----:B------:R-:W-:Y:S02]  /*5120*/  HMUL2.BF16_V2 R10, R4, R59 ;  /* 0x0000003b040a7232 */ /* 0x000fe40000200000 */
[----:B------:R-:W-:Y:S02]  /*5130*/  HFMA2.BF16_V2 R16, R5, R60, -RZ ;  /* 0x0000003c05107231 */ /* 0x000fe400003000ff */
[----:B------:R-:W-:Y:S01]  /*5140*/  FADD.FTZ R24, R11, R24 ;  /* 0x000000180b187221 */ /* 0x000fe20000010000 */
[----:B------:R-:W-:Y:S02]  /*5150*/  HMUL2.BF16_V2 R18, R7, R56 ;  /* 0x0000003807127232 */ /* 0x000fe40000200000 */
[----:B------:R-:W-:Y:S01]  /*5160*/  FADD.FTZ R8, R8, R19 ;  /* 0x0000001308087221 */ /* 0x000fe20000010000 */
        /* <DEDUP_REMOVED lines=50> */
.L_x_18718:
[----:B------:R-:W-:Y:S05]  /*5490*/  BSYNC.RECONVERGENT B1 ;  /* 0x0000000000017941 */ /* 0x000fea0003800200 */
.L_x_18717:
        /* <DEDUP_REMOVED lines=17> */
[C---:B------:R-:W-:Y:S01]  /*55b0*/  VIADD R46, R33.reuse, 0x4 ;  /* 0x00000004212e7836 */ /* 0x040fe20000000000 */
        /* <DEDUP_REMOVED lines=23> */
.L_x_18720:
[----:B------:R-:W-:Y:S05]  /*5730*/  BSYNC.RECONVERGENT B1 ;  /* 0x0000000000017941 */ /* 0x000fea0003800200 */
.L_x_18719:
[----:B------:R-:W-:Y:S01]  /*5740*/  SHF.L.U32 R18, R18, 0x10, RZ ;  /* 0x0000001012127819 */ /* 0x000fe200000006ff */
[----:B------:R-:W-:Y:S02]  /*5750*/  IMAD.U32 R16, R16, 0x10000, RZ ;  /* 0x0001000010107824 */ /* 0x000fe400078e00ff */
[----:B------:R-:W-:Y:S02]  /*5760*/  HFMA2.BF16_V2 R65, R4, R65, -RZ ;  /* 0x0000004104417231 */ /* 0x000fe400003000ff */
        /* <DEDUP_REMOVED lines=8> */
[----:B------:R-:W-:Y:S01]  /*57f0*/  IMAD.U32 R38, R38, 0x10000, RZ ;  /* 0x0001000026267824 */ /* 0x000fe200078e00ff */
        /* <DEDUP_REMOVED lines=9> */
[C---:B------:R-:W-:Y:S02]  /*5890*/  HFMA2.BF16_V2 R16, R9.reuse, R64, -RZ ;  /* 0x0000004009107231 */ /* 0x040fe400003000ff */
[----:B------:R-:W-:Y:S01]  /*58a0*/  FADD.FTZ R53, R40, R53 ;  /* 0x0000003528357221 */ /* 0x000fe20000010000 */
[----:B------:R-:W-:Y:S01]  /*58b0*/  HFMA2.BF16_V2 R42, R9, R68, -RZ ;  /* 0x00000044092a7231 */ /* 0x000fe200003000ff */
[----:B------:R-:W-:Y:S01]  /*58c0*/  ISETP.GT.U32.AND P1, PT, R0, 0xf, PT ;  /* 0x0000000f0000780c */ /* 0x000fe20003f24070 */
        /* <DEDUP_REMOVED lines=24> */
[----:B------:R-:W-:-:S05]  /*5a50*/  IADD3 R2, P1, PT, R51, R2, RZ ;  /* 0x0000000233027210 */ /* 0x000fca0007f3e0ff */
[----:B------:R-:W-:Y:S01]  /*5a60*/  IMAD.X R3, RZ, RZ, R3, P1 ;  /* 0x000000ffff037224 */ /* 0x000fe200008e0603 */
[----:B------:R-:W-:-:S04]  /*5a70*/  LEA R12, P1, R2, R12, 0x1 ;  /* 0x0000000c020c7211 */ /* 0x000fc800078208ff */
[----:B------:R-:W-:-:S05]  /*5a80*/  LEA.HI.X R13, R2, R13, R3, 0x1, P1 ;  /* 0x0000000d020d7211 */ /* 0x000fca00008f0c03 */
[----:B------:R0:W5:Y:S04]  /*5a90*/  LDG.E.CONSTANT R3, desc[UR18][R12.64] ;  /* 0x000000120c037981 */ /* 0x000168000c1e9900 */
[----:B------:R0:W5:Y:S04]  /*5aa0*/  LDG.E.CONSTANT R2, desc[UR18][R12.64+0x4] ;  /* 0x000004120c027981 */ /* 0x000168000c1e9900 */
[----:B------:R0:W5:Y:S04]  /*5ab0*/  LDG.E.CONSTANT R8, desc[UR18][R12.64+0x8] ;  /* 0x000008120c087981 */ /* 0x000168000c1e9900 */
[----:B------:R0:W5:Y:S01]  /*5ac0*/  LDG.E.CONSTANT R10, desc[UR18][R12.64+0xc] ;  /* 0x00000c120c0a7981 */ /* 0x000162000c1e9900 */
[----:B------:R-:W-:Y:S04]  /*5ad0*/  BSSY.RECONVERGENT B2, `(.L_x_18723) ;  /* 0x0000020000027945 */ /* 0x000fe80003800200 */
[----:B------:R-:W-:Y:S05]  /*5ae0*/  @P0 BRA `(.L_x_18724) ;  /* 0x0000000000780947 */ /* 0x000fea0003800000 */
[C---:B------:R-:W-:Y:S01]  /*5af0*/  IADD3 R11, PT, PT, R33.reuse, -0x2, RZ ;  /* 0xfffffffe210b7810 */ /* 0x040fe20007ffe0ff */
[C---:B0-----:R-:W-:Y:S01]  /*5b00*/  VIADD R12, R33.reuse, 0xffffffff ;  /* 0xffffffff210c7836 */ /* 0x041fe20000000000 */
        /* <DEDUP_REMOVED lines=10> */
[----:B-----5:R-:W-:Y:S02]  /*5bb0*/  SEL R6, R3, RZ, !P6 ;  /* 0x000000ff03067207 */ /* 0x020fe40007000000 */
        /* <DEDUP_REMOVED lines=17> */
.L_x_18724:
[----:B------:R-:W-:Y:S05]  /*5cd0*/  BSYNC.RECONVERGENT B2 ;  /* 0x0000000000027941 */ /* 0x000fea0003800200 */
.L_x_18723:
[----:B-----5:R-:W-:Y:S02]  /*5ce0*/  HMUL2.BF16_V2 R3, R4, R3 ;  /* 0x0000000304037232 */ /* 0x020fe40000200000 */
[----:B------:R-:W-:Y:S02]  /*5cf0*/  HFMA2.BF16_V2 R4, R5, R2, -RZ ;  /* 0x0000000205047231 */ /* 0x000fe400003000ff */
[----:B------:R-:W-:Y:S02]  /*5d00*/  HMUL2.BF16_V2 R6, R7, R8 ;  /* 0x0000000807067232 */ /* 0x000fe40000200000 */
[----:B------:R-:W-:Y:S01]  /*5d10*/  HFMA2.BF16_V2 R8, R9, R10, -RZ ;  /* 0x0000000a09087231 */ /* 0x000fe200003000ff */
[C---:B------:R-:W-:Y:S02]  /*5d20*/  PRMT R2, R3.reuse, 0x7610, R2 ;  /* 0x0000761003027816 */ /* 0x040fe40000000002 */
        /* <DEDUP_REMOVED lines=18> */
[----:B------:R-:W-:-:S04]  /*5e50*/  FADD.FTZ R4, R4, R3 ;  /* 0x0000000304047221 */ /* 0x000fc80000010000 */
[----:B------:R-:W-:-:S07]  /*5e60*/  FADD.FTZ R29, R29, R4 ;  /* 0x000000041d1d7221 */ /* 0x000fce0000010000 */
.L_x_18722:
[----:B------:R-:W-:Y:S05]  /*5e70*/  BSYNC.RECONVERGENT B1 ;  /* 0x0000000000017941 */ /* 0x000fea0003800200 */
.L_x_18721:
[----:B------:R-:W-:Y:S01]  /*5e80*/  VIADD R2, R36, 0x3 ;  /* 0x0000000324027836 */ /* 0x000fe20000000000 */
[----:B------:R-:W-:Y:S01]  /*5e90*/  IADD3 R32, P1, PT, R32, 0x10, RZ ;  /* 0x0000001020207810 */ /* 0x000fe20007f3e0ff */
[----:B------:R-:W-:Y:S01]  /*5ea0*/  VIADD R36, R36, 0x4 ;  /* 0x0000000424247836 */ /* 0x000fe20000000000 */
[----:B------:R-:W-:Y:S01]  /*5eb0*/  IADD3 R30, PT, PT, R30, 0x4, RZ ;  /* 0x000000041e1e7810 */ /* 0x000fe20007ffe0ff */
[----:B------:R-:W-:Y:S01]  /*5ec0*/  VIADD R33, R33, 0x40 ;  /* 0x0000004021217836 */ /* 0x000fe20000000000 */
[----:B------:R-:W-:Y:S01]  /*5ed0*/  ISETP.GE.U32.AND P0, PT, R2, UR10, PT ;  /* 0x0000000a02007c0c */ /* 0x000fe2000bf06070 */
[----:B------:R-:W-:Y:S01]  /*5ee0*/  IMAD.X R35, RZ, RZ, R35, P1 ;  /* 0x000000ffff237224 */ /* 0x000fe200008e0623 */
[----:B------:R-:W-:-:S11]  /*5ef0*/  IADD3 R34, PT, PT, R34, 0x100, RZ ;  /* 0x0000010022227810 */ /* 0x000fd60007ffe0ff */
[----:B------:R-:W-:Y:S05]  /*5f00*/  @!P0 BRA `(.L_x_18725) ;  /* 0xffffffdc00508947 */ /* 0x000fea000383ffff */
.L_x_18706:
[----:B------:R-:W-:Y:S05]  /*5f10*/  BSYNC.RECONVERGENT B0 ;  /* 0x0000000000007941 */ /* 0x000fea0003800200 */
.L_x_18705:
[----:B------:R-:W1:Y:S01]  /*5f20*/  SHFL.BFLY PT, R3, R22, 0x1, 0x1f ;  /* 0x0c201f0016037f89 */ /* 0x000e6200000e0000 */
[----:B0-----:R-:W-:Y:S01]  /*5f30*/  LOP3.LUT R12, R21, 0x3c0, RZ, 0xc0, !PT ;  /* 0x000003c0150c7812 */ /* 0x001fe200078ec0ff */
[----:B------:R-:W-:Y:S02]  /*5f40*/  BSSY.RECONVERGENT B0, `(.L_x_18726) ;  /* 0x0000025000007945 */ /* 0x000fe40003800200 */
[----:B------:R-:W0:Y:S01]  /*5f50*/  SHFL.BFLY PT, R2, R23, 0x1, 0x1f ;  /* 0x0c201f0017027f89 */ /* 0x000e2200000e0000 */
[----:B------:R-:W-:-:S03]  /*5f60*/  ISETP.NE.AND P0, PT, R12, 0x40, PT ;  /* 0x000000400c00780c */ /* 0x000fc60003f05270 */
[----:B---3--:R-:W3:Y:S04]  /*5f70*/  SHFL.BFLY PT, R5, R24, 0x1, 0x1f ;  /* 0x0c201f0018057f89 */ /* 0x008ee800000e0000 */
[----:B------:R-:W4:Y:S04]  /*5f80*/  SHFL.BFLY PT, R6, R25, 0x1, 0x1f ;  /* 0x0c201f0019067f89 */ /* 0x000f2800000e0000 */
[----:B------:R-:W2:Y:S04]  /*5f90*/  SHFL.BFLY PT, R9, R26, 0x1, 0x1f ;  /* 0x0c201f001a097f89 */ /* 0x000ea800000e0000 */
[----:B------:R-:W2:Y:S04]  /*5fa0*/  SHFL.BFLY PT, R8, R27, 0x1, 0x1f ;  /* 0x0c201f001b087f89 */ /* 0x000ea800000e0000 */
[----:B------:R-:W2:Y:S01]  /*5fb0*/  SHFL.BFLY PT, R11, R28, 0x1, 0x1f ;  /* 0x0c201f001c0b7f89 */ /* 0x000ea200000e0000 */
[----:B-1----:R-:W-:Y:S01]  /*5fc0*/  FADD.FTZ R4, R3, R22 ;  /* 0x0000001603047221 */ /* 0x002fe20000010000 */
[----:B------:R-:W-:-:S02]  /*5fd0*/  SHF.R.U32.HI R3, RZ, 0x1, R0 ;  /* 0x00000001ff037819 */ /* 0x000fc40000011600 */
[----:B------:R-:W1:Y:S01]  /*5fe0*/  SHFL.BFLY PT, R10, R29, 0x1, 0x1f ;  /* 0x0c201f001d0a7f89 */ /* 0x000e6200000e0000 */
[----:B0-----:R-:W-:Y:S01]  /*5ff0*/  FADD.FTZ R7, R2, R23 ;  /* 0x0000001702077221 */ /* 0x001fe20000010000 */
[----:B------:R-:W-:Y:S01]  /*6000*/  BAR.SYNC.DEFER_BLOCKING 0x0 ;  /* 0x0000000000007b1d */ /* 0x000fe20000010000 */
[----:B---3--:R-:W-:Y:S01]  /*6010*/  FADD.FTZ R5, R5, R24 ;  /* 0x0000001805057221 */ /* 0x008fe20000010000 */
[----:B----4-:R-:W-:Y:S01]  /*6020*/  FADD.FTZ R6, R6, R25 ;  /* 0x0000001906067221 */ /* 0x010fe20000010000 */
[----:B--2---:R-:W-:Y:S01]  /*6030*/  FADD.FTZ R9, R9, R26 ;  /* 0x0000001a09097221 */ /* 0x004fe20000010000 */
[----:B------:R-:W-:Y:S01]  /*6040*/  FADD.FTZ R8, R8, R27 ;  /* 0x0000001b08087221 */ /* 0x000fe20000010000 */
[----:B------:R-:W-:Y:S01]  /*6050*/  FADD.FTZ R11, R11, R28 ;  /* 0x0000001c0b0b7221 */ /* 0x000fe20000010000 */
[----:B-1----:R-:W-:Y:S01]  /*6060*/  FADD.FTZ R10, R10, R29 ;  /* 0x0000001d0a0a7221 */ /* 0x002fe20000010000 */
[----:B------:R-:W-:Y:S06]  /*6070*/  @P0 BRA `(.L_x_18727) ;  /* 0x0000000000440947 */ /* 0x000fec0003800000 */
[----:B------:R-:W0:Y:S01]  /*6080*/  S2UR UR5, SR_CgaCtaId ;  /* 0x00000000000579c3 */ /* 0x000e220000008800 */
[----:B------:R-:W-:Y:S01]  /*6090*/  UMOV UR4, 0x400 ;  /* 0x0000040000047882 */ /* 0x000fe20000000000 */
[----:B------:R-:W-:Y:S01]  /*60a0*/  ISETP.GT.U32.AND P0, PT, R0, 0xf, PT ;  /* 0x0000000f0000780c */ /* 0x000fe20003f04070 */
[----:B------:R-:W-:Y:S01]  /*60b0*/  UIADD3 UR4, UPT, UPT, UR4, 0x110, URZ ;  /* 0x0000011004047890 */ /* 0x000fe2000fffe0ff */
[C---:B------:R-:W-:Y:S01]  /*60c0*/  ISETP.NE.AND P1, PT, R31.reuse, RZ, PT ;  /* 0x000000ff1f00720c */ /* 0x040fe20003f25270 */
        /* <DEDUP_REMOVED lines=12> */
.L_x_18727:
[----:B------:R-:W-:Y:S05]  /*6190*/  BSYNC.RECONVERGENT B0 ;  /* 0x0000000000007941 */ /* 0x000fea0003800200 */
.L_x_18726:
        /* <DEDUP_REMOVED lines=8> */
[----:B0-----:R-:W-:Y:S01]  /*6220*/  IMAD R2, R20, 0x78, R3 ;  /* 0x0000007814027824 */ /* 0x001fe200078e0203 */
[C---:B------:R-:W-:Y:S01]  /*6230*/  ISETP.NE.AND P1, PT, R31.reuse, RZ, PT ;  /* 0x000000ff1f00720c */ /* 0x040fe20003f25270 */
[----:B------:R-:W-:Y:S01]  /*6240*/  BSSY.RECONVERGENT B1, `(.L_x_18730) ;  /* 0x0000014000017945 */ /* 0x000fe20003800200 */
[----:B------:R-:W-:Y:S01]  /*6250*/  ISETP.NE.OR P0, PT, R31, RZ, P0 ;  /* 0x000000ff1f00720c */ /* 0x000fe20000705670 */
[----:B-1----:R-:W-:-:S06]  /*6260*/  ULEA UR4, UR5, UR4, 0x18 ;  /* 0x0000000405047291 */ /* 0x002fcc000f8ec0ff */
[----:B------:R-:W-:-:S06]  /*6270*/  LEA R18, R2, UR4, 0x2 ;  /* 0x0000000402127c11 */ /* 0x000fcc000f8e10ff */
[----:B------:R0:W1:Y:S01]  /*6280*/  @!P0 LDS R19, [R18+0x1c0] ;  /* 0x0001c00012138984 */ /* 0x0000620000000800 */
[----:B------:R-:W-:Y:S05]  /*6290*/  @P1 BRA `(.L_x_18731) ;  /* 0x0000000000381947 */ /* 0x000fea0003800000 */
[----:B------:R-:W2:Y:S04]  /*62a0*/  LDS R13, [R18] ;  /* 0x00000000120d7984 */ /* 0x000ea80000000800 */
[----:B------:R-:W3:Y:S04]  /*62b0*/  LDS R2, [R18+0x40] ;  /* 0x0000400012027984 */ /* 0x000ee80000000800 */
[----:B------:R-:W4:Y:S04]  /*62c0*/  LDS R12, [R18+0x80] ;  /* 0x00008000120c7984 */ /* 0x000f280000000800 */
[----:B------:R-:W0:Y:S04]  /*62d0*/  LDS R15, [R18+0xc0] ;  /* 0x0000c000120f7984 */ /* 0x000e280000000800 */
[----:B------:R-:W1:Y:S04]  /*62e0*/  LDS R14, [R18+0x100] ;  /* 0x00010000120e7984 */ /* 0x000e680000000800 */
[----:B------:R-:W1:Y:S04]  /*62f0*/  LDS R17, [R18+0x140] ;  /* 0x0001400012117984 */ /* 0x000e680000000800 */
[----:B------:R-:W1:Y:S01]  /*6300*/  LDS R16, [R18+0x180] ;  /* 0x0001800012107984 */ /* 0x000e620000000800 */
[----:B--2---:R-:W-:Y:S01]  /*6310*/  FADD.FTZ R4, R4, R13 ;  /* 0x0000000d04047221 */ /* 0x004fe20000010000 */
[----:B---3--:R-:W-:Y:S01]  /*6320*/  FADD.FTZ R7, R7, R2 ;  /* 0x0000000207077221 */ /* 0x008fe20000010000 */
[----:B----4-:R-:W-:Y:S01]  /*6330*/  FADD.FTZ R5, R5, R12 ;  /* 0x0000000c05057221 */ /* 0x010fe20000010000 */
[----:B0-----:R-:W-:Y:S01]  /*6340*/  FADD.FTZ R6, R6, R15 ;  /* 0x0000000f06067221 */ /* 0x001fe20000010000 */
[----:B-1----:R-:W-:Y:S01]  /*6350*/  FADD.FTZ R9, R9, R14 ;  /* 0x0000000e09097221 */ /* 0x002fe20000010000 */
[----:B------:R-:W-:Y:S01]  /*6360*/  FADD.FTZ R8, R8, R17 ;  /* 0x0000001108087221 */ /* 0x000fe20000010000 */
[----:B------:R-:W-:-:S07]  /*6370*/  FADD.FTZ R11, R11, R16 ;  /* 0x000000100b0b7221 */ /* 0x000fce0000010000 */
.L_x_18731:
[----:B------:R-:W-:Y:S05]  /*6380*/  BSYNC.RECONVERGENT B1 ;  /* 0x0000000000017941 */ /* 0x000fea0003800200 */
.L_x_18730:
[----:B-1----:R-:W-:-:S07]  /*6390*/  @!P0 FADD.FTZ R10, R10, R19 ;  /* 0x000000130a0a8221 */ /* 0x002fce0000010000 */
.L_x_18729:
[----:B------:R-:W-:Y:S05]  /*63a0*/  BSYNC.RECONVERGENT B0 ;  /* 0x0000000000007941 */ /* 0x000fea0003800200 */
.L_x_18728:
[----:B0-----:R-:W-:Y:S01]  /*63b0*/  LOP3.LUT R2, R21, 0x3e0, RZ, 0xc0, !PT ;  /* 0x000003e015027812 */ /* 0x001fe200078ec0ff */
[----:B------:R-:W-:Y:S03]  /*63c0*/  BAR.SYNC.DEFER_BLOCKING 0x0 ;  /* 0x0000000000007b1d */ /* 0x000fe60000010000 */
[----:B------:R-:W-:-:S03]  /*63d0*/  ISETP.NE.AND P0, PT, R2, 0x20, PT ;  /* 0x000000200200780c */ /* 0x000fc60003f05270 */
[----:B------:R-:W-:Y:S10]  /*63e0*/  BSSY.RECONVERGENT B0, `(.L_x_18732) ;  /* 0x0000013000007945 */ /* 0x000ff40003800200 */
[----:B------:R-:W-:Y:S05]  /*63f0*/  @P0 BRA `(.L_x_18733) ;  /* 0x0000000000440947 */ /* 0x000fea0003800000 */
        /* <DEDUP_REMOVED lines=17> */
.L_x_18733:
[----:B------:R-:W-:Y:S05]  /*6510*/  BSYNC.RECONVERGENT B0 ;  /* 0x0000000000007941 */ /* 0x000fea0003800200 */
.L_x_18732:
[----:B------:R-:W-:Y:S01]  /*6520*/  BAR.SYNC.DEFER_BLOCKING 0x0 ;  /* 0x0000000000007b1d */ /* 0x000fe20000010000 */
[----:B------:R-:W-:-:S05]  /*6530*/  ISETP.GT.U32.AND P1, PT, R21, 0x1f, PT ;  /* 0x0000001f1500780c */ /* 0x000fca0003f24070 */
[----:B------:R-:W-:Y:S08]  /*6540*/  BSSY.RECONVERGENT B0, `(.L_x_18734) ;  /* 0x000001e000007945 */ /* 0x000ff00003800200 */
[----:B------:R-:W-:Y:S05]  /*6550*/  @P1 BRA `(.L_x_18735) ;  /* 0x0000000000701947 */ /* 0x000fea0003800000 */
[----:B------:R-:W1:Y:S01]  /*6560*/  S2UR UR5, SR_CgaCtaId ;  /* 0x00000000000579c3 */ /* 0x000e620000008800 */
[----:B------:R-:W-:Y:S01]  /*6570*/  ISETP.GT.U32.AND P0, PT, R0, 0xf, PT ;  /* 0x0000000f0000780c */ /* 0x000fe20003f04070 */
[----:B------:R-:W-:Y:S01]  /*6580*/  UMOV UR4, 0x400 ;  /* 0x0000040000047882 */ /* 0x000fe20000000000 */
[----:B------:R-:W-:Y:S01]  /*6590*/  IMAD R3, R20, 0x78, R3 ;  /* 0x0000007814037824 */ /* 0x000fe200078e0203 */
[----:B------:R-:W-:Y:S01]  /*65a0*/  UIADD3 UR4, UPT, UPT, UR4, 0x110, URZ ;  /* 0x0000011004047890 */ /* 0x000fe2000fffe0ff */
[C---:B------:R-:W-:Y:S01]  /*65b0*/  ISETP.NE.OR P0, PT, R31.reuse, RZ, P0 ;  /* 0x000000ff1f00720c */ /* 0x040fe20000705670 */
[----:B------:R-:W-:Y:S01]  /*65c0*/  BSSY.RECONVERGENT B1, `(.L_x_18736) ;  /* 0x0000014000017945 */ /* 0x000fe20003800200 */
[----:B------:R-:W-:Y:S01]  /*65d0*/  ISETP.NE.AND P2, PT, R31, RZ, PT ;  /* 0x000000ff1f00720c */ /* 0x000fe20003f45270 */
[----:B-1----:R-:W-:-:S06]  /*65e0*/  ULEA UR4, UR5, UR4, 0x18 ;  /* 0x0000000405047291 */ /* 0x002fcc000f8ec0ff */
[----:B------:R-:W-:-:S05]  /*65f0*/  LEA R16, R3, UR4, 0x2 ;  /* 0x0000000403107c11 */ /* 0x000fca000f8e10ff */
[----:B------:R1:W2:Y:S01]  /*6600*/  @!P0 LDS R17, [R16+0x1c0] ;  /* 0x0001c00010118984 */ /* 0x0002a20000000800 */
[----:B------:R-:W-:Y:S05]  /*6610*/  @P2 BRA `(.L_x_18737) ;  /* 0x0000000000382947 */ /* 0x000fea0003800000 */
[----:B------:R-:W3:Y:S04]  /*6620*/  LDS R3, [R16] ;  /* 0x0000000010037984 */ /* 0x000ee80000000800 */
[----:B------:R-:W4:Y:S04]  /*6630*/  LDS R0, [R16+0x40] ;  /* 0x0000400010007984 */ /* 0x000f280000000800 */
[----:B0-----:R-:W0:Y:S04]  /*6640*/  LDS R2, [R16+0x80] ;  /* 0x0000800010027984 */ /* 0x001e280000000800 */
[----:B------:R-:W1:Y:S04]  /*6650*/  LDS R13, [R16+0xc0] ;  /* 0x0000c000100d7984 */ /* 0x000e680000000800 */
[----:B------:R-:W2:Y:S04]  /*6660*/  LDS R12, [R16+0x100] ;  /* 0x00010000100c7984 */ /* 0x000ea80000000800 */
[----:B------:R-:W2:Y:S04]  /*6670*/  LDS R15, [R16+0x140] ;  /* 0x00014000100f7984 */ /* 0x000ea80000000800 */
[----:B------:R-:W2:Y:S01]  /*6680*/  LDS R14, [R16+0x180] ;  /* 0x00018000100e7984 */ /* 0x000ea20000000800 */
[----:B---3--:R-:W-:Y:S01]  /*6690*/  FADD.FTZ R4, R4, R3 ;  /* 0x0000000304047221 */ /* 0x008fe20000010000 */
[----:B----4-:R-:W-:Y:S01]  /*66a0*/  FADD.FTZ R7, R7, R0 ;  /* 0x0000000007077221 */ /* 0x010fe20000010000 */
[----:B0-----:R-:W-:Y:S01]  /*66b0*/  FADD.FTZ R5, R5, R2 ;  /* 0x0000000205057221 */ /* 0x001fe20000010000 */
[----:B-1----:R-:W-:Y:S01]  /*66c0*/  FADD.FTZ R6, R6, R13 ;  /* 0x0000000d06067221 */ /* 0x002fe20000010000 */
[----:B--2---:R-:W-:Y:S01]  /*66d0*/  FADD.FTZ R9, R9, R12 ;  /* 0x0000000c09097221 */ /* 0x004fe20000010000 */
[----:B------:R-:W-:Y:S01]  /*66e0*/  FADD.FTZ R8, R8, R15 ;  /* 0x0000000f08087221 */ /* 0x000fe20000010000 */
[----:B------:R-:W-:-:S07]  /*66f0*/  FADD.FTZ R11, R11, R14 ;  /* 0x0000000e0b0b7221 */ /* 0x000fce0000010000 */
.L_x_18737:
[----:B------:R-:W-:Y:S05]  /*6700*/  BSYNC.RECONVERGENT B1 ;  /* 0x0000000000017941 */ /* 0x000fea0003800200 */
.L_x_18736:
[----:B0-2---:R-:W-:-:S07]  /*6710*/  @!P0 FADD.FTZ R10, R10, R17 ;  /* 0x000000110a0a8221 */ /* 0x005fce0000010000 */
.L_x_18735:
[----:B------:R-:W-:Y:S05]  /*6720*/  BSYNC.RECONVERGENT B0 ;  /* 0x0000000000007941 */ /* 0x000fea0003800200 */
.L_x_18734:
[----:B------:R-:W-:Y:S06]  /*6730*/  BAR.SYNC.DEFER_BLOCKING 0x0 ;  /* 0x0000000000007b1d */ /* 0x000fec0000010000 */
[----:B------:R-:W-:Y:S05]  /*6740*/  @P1 EXIT ;  /* 0x000000000000194d */ /* 0x000fea0003800000 */
[----:B------:R-:W-:Y:S01]  /*6750*/  UIMAD UR4, UR8, UR15, UR14 ;  /* 0x0000000f080472a4 */ /* 0x000fe2000f8e020e */
[----:B------:R-:W-:Y:S01]  /*6760*/  SHF.R.U32.HI R0, RZ, 0x1, R21 ;  /* 0x00000001ff007819 */ /* 0x000fe20000011615 */
[----:B------:R-:W0:Y:S01]  /*6770*/  LDCU.64 UR6, c[0x0][0x390] ;  /* 0x00007200ff0677ac */ /* 0x000e220008000a00 */
[----:B------:R-:W-:Y:S01]  /*6780*/  ISETP.NE.AND P2, PT, R31, RZ, PT ;  /* 0x000000ff1f00720c */ /* 0x000fe20003f45270 */
[----:B------:R-:W-:Y:S01]  /*6790*/  BSSY.RECONVERGENT B0, `(.L_x_18738) ;  /* 0x0000019000007945 */ /* 0x000fe20003800200 */
[----:B------:R-:W-:Y:S02]  /*67a0*/  UIMAD UR9, UR9, 0x78, URZ ;  /* 0x00000078090978a4 */ /* 0x000fe4000f8e02ff */
[----:B------:R-:W-:-:S04]  /*67b0*/  UIMAD UR4, UR4, UR13, URZ ;  /* 0x0000000d040472a4 */ /* 0x000fc8000f8e02ff */
[----:B------:R-:W-:Y:S01]  /*67c0*/  UIMAD UR4, UR4, 0x78, URZ ;  /* 0x00000078040478a4 */ /* 0x000fe2000f8e02ff */
[----:B------:R-:W-:-:S05]  /*67d0*/  IMAD.U32 R3, RZ, RZ, UR9 ;  /* 0x00000009ff037e24 */ /* 0x000fca000f8e00ff */
[----:B------:R-:W-:-:S04]  /*67e0*/  IADD3 R0, P0, P1, R0, UR4, R3 ;  /* 0x0000000400007c10 */ /* 0x000fc8000f91e003 */
[----:B------:R-:W-:Y:S02]  /*67f0*/  IADD3.X R3, PT, PT, RZ, RZ, RZ, P0, P1 ;  /* 0x000000ffff037210 */ /* 0x000fe400007e24ff */
[C---:B0-----:R-:W-:Y:S02]  /*6800*/  LEA R2, P1, R0.reuse, UR6, 0x1 ;  /* 0x0000000600027c11 */ /* 0x041fe4000f8208ff */
[----:B------:R-:W-:Y:S02]  /*6810*/  LOP3.LUT P0, RZ, R21, 0x11, RZ, 0xc0, !PT ;  /* 0x0000001115ff7812 */ /* 0x000fe4000780c0ff */
[----:B------:R-:W-:Y:S01]  /*6820*/  LEA.HI.X R3, R0, UR7, R3, 0x1, P1 ;  /* 0x0000000700037c11 */ /* 0x000fe200088f0c03 */
[----:B------:R-:W-:Y:S10]  /*6830*/  @P2 BRA `(.L_x_18739) ;  /* 0x0000000000382947 */ /* 0x000ff40003800000 */
[----:B------:R-:W-:Y:S02]  /*6840*/  F2FP.BF16.F32.PACK_AB R4, R7, R4 ;  /* 0x000000040704723e */ /* 0x000fe400000010ff */
        /* <DEDUP_REMOVED lines=13> */
.L_x_18739:
[----:B------:R-:W-:Y:S05]  /*6920*/  BSYNC.RECONVERGENT B0 ;  /* 0x0000000000007941 */ /* 0x000fea0003800200 */
.L_x_18738:
[----:B------:R-:W-:Y:S05]  /*6930*/  @P0 EXIT ;  /* 0x000000000000094d */ /* 0x000fea0003800000 */
[----:B------:R-:W-:-:S05]  /*6940*/  F2FP.BF16.F32.PACK_AB R10, RZ, R10 ;  /* 0x0000000aff0a723e */ /* 0x000fca00000010ff */
[----:B------:R-:W-:Y:S01]  /*6950*/  STG.E.U16 desc[UR18][R2.64+0xe0], R10 ;  /* 0x0000e00a02007986 */ /* 0x000fe2000c101512 */
[----:B------:R-:W-:Y:S05]  /*6960*/  EXIT ;  /* 0x000000000000794d */ /* 0x000fea0003800000 */
.L_x_18680:
[----:B------:R-:W-:Y:S01]  /*6970*/  BSSY B1, `(.L_x_18740) ;  /* 0x0000008000017945 */ /* 0x000fe20003800000 */
[----:B------:R-:W-:Y:S01]  /*6980*/  MOV R78, R4 ;  /* 0x00000004004e7202 */ /* 0x000fe20000000f00 */
[----:B------:R-:W-:Y:S01]  /*6990*/  IMAD.MOV.U32 R79, RZ, RZ, 0x1 ;  /* 0x00000001ff4f7424 */ /* 0x000fe200078e00ff */
[----:B------:R-:W-:Y:S01]  /*69a0*/  MOV R77, 0xffffffff ;  /* 0xffffffff004d7802 */ /* 0x000fe20000000f00 */
[----:B------:R-:W-:-:S07]  /*69b0*/  IMAD.MOV.U32 R80, RZ, RZ, 0x1f ;  /* 0x0000001fff507424 */ /* 0x000fce00078e00ff */
[----:B------:R-:W-:Y:S05]  /*69c0*/  WARPSYNC.COLLECTIVE R77, `(.L_x_18741) ;  /* 0x000000004d087348 */ /* 0x000fea0003c00000 */
[----:B------:R0:W1:Y:S02]  /*69d0*/  SHFL.BFLY P2, R7, R78, R79, R80 ;  /* 0x0c00004f4e077389 */ /* 0x0000640000040050 */
[----:B01----:R-:W-:Y:S05]  /*69e0*/  ENDCOLLECTIVE ;  /* 0x000000000000791b */ /* 0x003fea0003800000 */
.L_x_18741:
[----:B------:R-:W-:Y:S05]  /*69f0*/  BSYNC B1 ;  /* 0x0000000000017941 */ /* 0x000fea0003800000 */
.L_x_18740:
[----:B------:R-:W-:Y:S01]  /*6a00*/  IMAD.MOV.U32 R5, RZ, RZ, R7 ;  /* 0x000000ffff057224 */ /* 0x000fe200078e0007 */
[----:B------:R-:W-:Y:S06]  /*6a10*/  BRA `(.L_x_18742) ;  /* 0xffffffb0007c7947 */ /* 0x000fec000383ffff */
.L_x_18682:
[----:B------:R-:W-:Y:S01]  /*6a20*/  HFMA2 R79, -RZ, RZ, 0, 9.5367431640625e-07 ;  /* 0x00000010ff4f7431 */ /* 0x000fe200000001ff */
[----:B------:R-:W-:Y:S01]  /*6a30*/  BSSY B0, `(.L_x_18743) ;  /* 0x0000007000007945 */ /* 0x000fe20003800000 */
[----:B------:R-:W-:Y:S02]  /*6a40*/  IMAD.MOV.U32 R78, RZ, RZ, R63 ;  /* 0x000000ffff4e7224 */ /* 0x000fe400078e003f */
[----:B------:R-:W-:Y:S02]  /*6a50*/  IMAD.MOV.U32 R80, RZ, RZ, 0x1f ;  /* 0x0000001fff507424 */ /* 0x000fe400078e00ff */
[----:B------:R-:W-:-:S07]  /*6a60*/  IMAD.MOV.U32 R77, RZ, RZ, -0x1 ;  /* 0xffffffffff4d7424 */ /* 0x000fce00078e00ff */
[----:B-1---5:R-:W-:Y:S05]  /*6a70*/  WARPSYNC.COLLECTIVE R77, `(.L_x_18744) ;  /* 0x000000004d087348 */ /* 0x022fea0003c00000 */
[----:B------:R0:W2:Y:S02]  /*6a80*/  SHFL.BFLY P2, R7, R78, R79, R80 ;  /* 0x0c00004f4e077389 */ /* 0x0000a40000040050 */
[----:B012--5:R-:W-:Y:S05]  /*6a90*/  ENDCOLLECTIVE ;  /* 0x000000000000791b */ /* 0x027fea0003800000 */
.L_x_18744:
[----:B------:R-:W-:Y:S05]  /*6aa0*/  BSYNC B0 ;  /* 0x0000000000007941 */ /* 0x000fea0003800000 */
.L_x_18743:
[----:B------:R-:W-:Y:S01]  /*6ab0*/  MOV R10, R7 ;  /* 0x00000007000a7202 */ /* 0x000fe20000000f00 */
[----:B------:R-:W-:Y:S02]  /*6ac0*/  IMAD.MOV.U32 R79, RZ, RZ, 0x8 ;  /* 0x00000008ff4f7424 */ /* 0x000fe400078e00ff */
[----:B------:R-:W-:Y:S02]  /*6ad0*/  HFMA2 R80, -RZ, RZ, 0, 1.847743988037109375e-06 ;  /* 0x0000001fff507431 */ /* 0x000fe400000001ff */
[----:B------:R-:W-:Y:S01]  /*6ae0*/  IMAD.MOV.U32 R77, RZ, RZ, -0x1 ;  /* 0xffffffffff4d7424 */ /* 0x000fe200078e00ff */
[----:B------:R-:W-:-:S05]  /*6af0*/  FMNMX.FTZ R10, R10, R63, !PT ;  /* 0x0000003f0a0a7209 */ /* 0x000fca0007810000 */
[----:B------:R-:W-:-:S07]  /*6b00*/  IMAD.MOV.U32 R78, RZ, RZ, R10 ;  /* 0x000000ffff4e7224 */ /* 0x000fce00078e000a */
[----:B------:R-:W-:Y:S05]  /*6b10*/  WARPSYNC.COLLECTIVE R77, `(.L_x_18745) ;  /* 0x000000004d087348 */ /* 0x000fea0003c00000 */
[----:B------:R0:W1:Y:S02]  /*6b20*/  SHFL.BFLY P2, R7, R78, R79, R80 ;  /* 0x0c00004f4e077389 */ /* 0x0000640000040050 */
[----:B01----:R-:W-:Y:S05]  /*6b30*/  ENDCOLLECTIVE ;  /* 0x000000000000791b */ /* 0x003fea0003800000 */
.L_x_18745:
[----:B------:R-:W-:Y:S02]  /*6b40*/  IMAD.MOV.U32 R79, RZ, RZ, 0x4 ;  /* 0x00000004ff4f7424 */ /* 0x000fe400078e00ff */
[----:B------:R-:W-:-:S05]  /*6b50*/  IMAD.MOV.U32 R5, RZ, RZ, R7 ;  /* 0x000000ffff057224 */ /* 0x000fca00078e0007 */
[----:B------:R-:W-:-:S04]  /*6b60*/  FMNMX.FTZ R5, R10, R5, !PT ;  /* 0x000000050a057209 */ /* 0x000fc80007810000 */
[----:B------:R-:W-:-:S07]  /*6b70*/  MOV R78, R5 ;  /* 0x00000005004e7202 */ /* 0x000fce0000000f00 */
[----:B------:R-:W-:Y:S05]  /*6b80*/  WARPSYNC.COLLECTIVE R77, `(.L_x_18746) ;  /* 0x000000004d087348 */ /* 0x000fea0003c00000 */
[----:B------:R0:W1:Y:S02]  /*6b90*/  SHFL.BFLY P2, R7, R78, R79, R80 ;  /* 0x0c00004f4e077389 */ /* 0x0000640000040050 */
[----:B01----:R-:W-:Y:S05]  /*6ba0*/  ENDCOLLECTIVE ;  /* 0x000000000000791b */ /* 0x003fea0003800000 */
.L_x_18746:
[----:B------:R-:W-:Y:S02]  /*6bb0*/  IMAD.MOV.U32 R79, RZ, RZ, 0x2 ;  /* 0x00000002ff4f7424 */ /* 0x000fe400078e00ff */
[----:B------:R-:W-:-:S05]  /*6bc0*/  IMAD.MOV.U32 R12, RZ, RZ, R7 ;  /* 0x000000ffff0c7224 */ /* 0x000fca00078e0007 */
[----:B------:R-:W-:-:S04]  /*6bd0*/  FMNMX.FTZ R12, R5, R12, !PT ;  /* 0x0000000c050c7209 */ /* 0x000fc80007810000 */
[----:B------:R-:W-:-:S07]  /*6be0*/  MOV R78, R12 ;  /* 0x0000000c004e7202 */ /* 0x000fce0000000f00 */
[----:B------:R-:W-:Y:S05]  /*6bf0*/  WARPSYNC.COLLECTIVE R77, `(.L_x_18747) ;  /* 0x000000004d087348 */ /* 0x000fea0003c00000 */
[----:B------:R0:W1:Y:S02]  /*6c00*/  SHFL.BFLY P2, R7, R78, R79, R80 ;  /* 0x0c00004f4e077389 */ /* 0x0000640000040050 */
[----:B01----:R-:W-:Y:S05]  /*6c10*/  ENDCOLLECTIVE ;  /* 0x000000000000791b */ /* 0x003fea0003800000 */
.L_x_18747:
[----:B------:R-:W-:Y:S05]  /*6c20*/  BRA `(.L_x_18748) ;  /* 0xffffffb000a07947 */ /* 0x000fea000383ffff */
.L_x_18749:
        /* <DEDUP_REMOVED lines=13> */
.L_x_27502:


//--------------------- .text._ZN4vllm25paged_attention_v2_kernelI13__nv_bfloat16S1_Li112ELi16ELi128ELNS_18Fp8KVCacheDataTypeE0ELb0ELi512EEEvPfS3_PT_PKS4_PKT0_SA_ifPKiSC_iPKfiiiSE_SE_iiiii --------------------------
	.section	.text._ZN4vllm25paged_attention_v2_kernelI13__nv_bfloat16S1_Li112ELi16ELi128ELNS_18Fp8KVCacheDataTypeE0ELb0ELi512EEEvPfS3_PT_PKS4_PKT0_SA_ifPKiSC_iPKfiiiSE_SE_iiiii,"ax",@progbits
	.align	128
        .global         _ZN4vllm25paged_attention_v2_kernelI13__nv_bfloat16S1_Li112ELi16ELi128ELNS_18Fp8KVCacheDataTypeE0ELb0ELi512EEEvPfS3_PT_PKS4_PKT0_SA_ifPKiSC_iPKfiiiSE_SE_iiiii
        .type           _ZN4vllm25paged_attention_v2_kernelI13__nv_bfloat16S1_Li112ELi16ELi128ELNS_18Fp8KVCacheDataTypeE0ELb0ELi512EEEvPfS3_PT_PKS4_PKT0_SA_ifPKiSC_iPKfiiiSE_SE_iiiii,@function
        .size           _ZN4vllm25paged_attention_v2_kernelI13__nv_bfloat16S1_Li112ELi16ELi128ELNS_18Fp8KVCacheDataTypeE0ELb0ELi512EEEvPfS3_PT_PKS4_PKT0_SA_ifPKiSC_iPKfiiiSE_SE_iiiii,(.L_x_27503 - _ZN4vllm25paged_attention_v2_kernelI13__nv_bfloat16S1_Li112ELi16ELi128ELNS_18Fp8KVCacheDataTypeE0ELb0ELi512EEEvPfS3_PT_PKS4_PKT0_SA_ifPKiSC_iPKfiiiSE_SE_iiiii)
        .other          _ZN4vllm25paged_attention_v2_kernelI13__nv_bfloat16S1_Li112ELi16ELi128ELNS_18Fp8KVCacheDataTypeE0ELb0ELi512EEEvPfS3_PT_PKS4_PKT0_SA_ifPKiSC_iPKfiiiSE_SE_iiiii,@"STO_CUDA_ENTRY STV_DEFAULT"
_ZN4vllm25paged_attention_v2_kernelI13__nv_bfloat16S1_Li112ELi16ELi128ELNS_18Fp8KVCacheDataTypeE0ELb0ELi512EEEvPfS3_PT_PKS4_PKT0_SA_ifPKiSC_iPKfiiiSE_SE_iiiii:
.text._ZN4vllm25paged_attention_v2_kernelI13__nv_bfloat16S1_Li112ELi16ELi128ELNS_18Fp8KVCacheDataTypeE0ELb0ELi512EEEvPfS3_PT_PKS4_PKT0_SA_ifPKiSC_iPKfiiiSE_SE_iiiii:
        /* <DEDUP_REMOVED lines=20> */
[----:B------:R-:W4:Y:S01]  /*0140*/  S2R R23, SR_CgaCtaId ;  /* 0x0000000000177919 */ /* 0x000f220000008800 */
[----:B------:R-:W-:Y:S01]  /*0150*/  IMAD.U32 R16, RZ, RZ, UR17 ;  /* 0x00000011ff107e24 */ /* 0x000fe2000f8e00ff */
[----:B------:R-:W0:Y:S01]  /*0160*/  LDCU UR7, c[0x0][0x3dc] ;  /* 0x00007b80ff0777ac */ /* 0x000e220008000800 */
[----:B------:R-:W0:Y:S01]  /*0170*/  LDCU UR12, c[0x0][0x3b4] ;  /* 0x00007680ff0c77ac */ /* 0x000e220008000800 */
[----:B--2---:R-:W-:-:S02]  /*0180*/  UIMAD UR4, UR16, UR4, URZ ;  /* 0x00000004100472a4 */ /* 0x004fc4000f8e02ff */
[----:B---3--:R-:W-:Y:S01]  /*0190*/  UISETP.NE.U32.AND UP0, UPT, UR8, URZ, UPT ;  /* 0x000000ff0800728c */ /* 0x008fe2000bf05070 */
[----:B-1----:R-:W-:Y:S01]  /*01a0*/  MOV R3, UR19 ;  /* 0x0000001300037c02 */ /* 0x002fe20008000f00 */
[----:B------:R-:W-:Y:S02]  /*01b0*/  USHF.R.S32.HI UR5, URZ, 0x1f, UR4 ;  /* 0x0000001fff057899 */ /* 0x000fe40008011404 */
[----:B------:R-:W-:Y:S01]  /*01c0*/  UISETP.NE.AND.EX UP0, UPT, UR9, URZ, UPT, UP0 ;  /* 0x000000ff0900728c */ /* 0x000fe2000bf05300 */
[----:B------:R-:W1:Y:S01]  /*01d0*/  LDCU.64 UR10, c[0x0][0x3a0] ;  /* 0x00007400ff0a77ac */ /* 0x000e620008000a00 */
[C---:B0-----:R-:W-:Y:S02]  /*01e0*/  ISETP.GT.U32.AND P0, PT, R9.reuse, 0x1b, PT ;  /* 0x0000001b0900780c */ /* 0x041fe40003f04070 */
[----:B----4-:R-:W-:Y:S01]  /*01f0*/  IABS R11, R10 ;  /* 0x0000000a000b7213 */ /* 0x010fe20000000000 */
[----:B------:R-:W0:Y:S01]  /*0200*/  LDCU UR20, c[0x0][0x370] ;  /* 0x00006e00ff1477ac */ /* 0x000e220008000800 */
[----:B------:R-:W-:Y:S01]  /*0210*/  LOP3.LUT R28, R9, 0x1, RZ, 0xc0, !PT ;  /* 0x00000001091c7812 */ /* 0x000fe200078ec0ff */
[----:B------:R-:W2:Y:S08]  /*0220*/  LDCU UR9, c[0x0][0x3c8] ;  /* 0x00007900ff0977ac */ /* 0x000eb00008000800 */
[----:B------:R-:W3:Y:S01]  /*0230*/  @!P0 LDC.64 R4, c[0x0][0x398] ;  /* 0x0000e600ff048b82 */ /* 0x000ee20000000a00 */
[----:B------:R-:W-:-:S02]  /*0240*/  @!P0 IMAD R3, R3, 0x70, RZ ;  /* 0x0000007003038824 */ /* 0x000fc400078e02ff */
[----:B------:R-:W-:-:S05]  /*0250*/  @!P0 IMAD.SHL.U32 R0, R9, 0x4, RZ ;  /* 0x0000000409008824 */ /* 0x000fca00078e00ff */
[----:B------:R-:W-:-:S04]  /*0260*/  @!P0 IADD3 R0, P1, P2, R0, UR4, R3 ;  /* 0x0000000400008c10 */ /* 0x000fc8000fa3e003 */
[----:B------:R-:W-:Y:S01]  /*0270*/  @!P0 IADD3.X R3, PT, PT, RZ, UR5, RZ, P1, P2 ;  /* 0x00000005ff038c10 */ /* 0x000fe20008fe44ff */
[----:B------:R-:W4:Y:S01]  /*0280*/  I2F.RP R8, R11 ;  /* 0x0000000b00087306 */ /* 0x000f220000209400 */
[----:B------:R-:W1:Y:S01]  /*0290*/  @UP0 LDCU.64 UR4, c[0x0][0x3d0] ;  /* 0x00007a00ff0407ac */ /* 0x000e620008000a00 */
[----:B---3--:R-:W-:-:S04]  /*02a0*/  @!P0 LEA R2, P1, R0, R4, 0x1 ;  /* 0x0000000400028211 */ /* 0x008fc800078208ff */
[----:B------:R-:W-:-:S05]  /*02b0*/  @!P0 LEA.HI.X R3, R0, R5, R3, 0x1, P1 ;  /* 0x0000000500038211 */ /* 0x000fca00008f0c03 */
[----:B------:R-:W3:Y:S04]  /*02c0*/  @!P0 LDG.E.CONSTANT R4, desc[UR14][R2.64] ;  /* 0x0000000e02048981 */ /* 0x000ee8000c1e9900 */
[----:B------:R0:W3:Y:S01]  /*02d0*/  @!P0 LDG.E.CONSTANT R5, desc[UR14][R2.64+0x4] ;  /* 0x0000040e02058981 */ /* 0x0000e2000c1e9900 */
[----:B----4-:R-:W0:Y:S01]  /*02e0*/  MUFU.RCP R8, R8 ;  /* 0x0000000800087308 */ /* 0x010e220000001000 */
[----:B------:R-:W-:Y:S01]  /*02f0*/  PLOP3.LUT P1, PT, PT, PT, UP0, 0x80, 0x8 ;  /* 0x000000000008781c */ /* 0x000fe20003f2f008 */
[----:B-1----:R-:W-:Y:S01]  /*0300*/  @UP0 UIMAD.WIDE.U32 UR4, UR19, 0x4, UR4 ;  /* 0x00000004130408a5 */ /* 0x002fe2000f8e0004 */
[----:B------:R-:W-:-:S05]  /*0310*/  IMAD.MOV.U32 R0, RZ, RZ, RZ ;  /* 0x000000ffff007224 */ /* 0x000fca00078e00ff */
[----:B------:R-:W-:Y:S01]  /*0320*/  MOV R6, UR4 ;  /* 0x0000000400067c02 */ /* 0x000fe20008000f00 */
[----:B------:R-:W-:-:S05]  /*0330*/  IMAD.U32 R7, RZ, RZ, UR5 ;  /* 0x00000005ff077e24 */ /* 0x000fca000f8e00ff */
[----:B------:R1:W5:Y:S01]  /*0340*/  @P1 LDG.E.CONSTANT R0, desc[UR14][R6.64] ;  /* 0x0000000e06001981 */ /* 0x000362000c1e9900 */
[----:B------:R-:W-:Y:S01]  /*0350*/  UIADD3 UR4, UPT, UPT, UR13, 0xf, URZ ;  /* 0x0000000f0d047890 */ /* 0x000fe2000fffe0ff */
[----:B------:R-:W-:Y:S01]  /*0360*/  BSSY B0, `(.L_x_18750) ;  /* 0x0000182000007945 */ /* 0x000fe20003800000 */
[----:B------:R-:W-:Y:S01]  /*0370*/  ULEA UR5, UR17, 0x20, 0x5 ;  /* 0x0000002011057891 */ /* 0x000fe2000f8e28ff */
[----:B0-----:R-:W-:Y:S01]  /*0380*/  VIADD R2, R8, 0xffffffe ;  /* 0x0ffffffe08027836 */ /* 0x001fe20000000000 */
[----:B------:R-:W-:Y:S01]  /*0390*/  USHF.R.U32.HI UR4, URZ, 0x4, UR4 ;  /* 0x00000004ff047899 */ /* 0x000fe20008011604 */
[----:B------:R-:W-:Y:S01]  /*03a0*/  IMAD.MOV.U32 R26, RZ, RZ, -0x800001 ;  /* 0xff7fffffff1a7424 */ /* 0x000fe200078e00ff */
[----:B--2---:R-:W-:Y:S01]  /*03b0*/  UIMAD UR9, UR16, UR9, URZ ;  /* 0x00000009100972a4 */ /* 0x004fe2000f8e02ff */
[----:B------:R0:W2:Y:S01]  /*03c0*/  F2I.FTZ.U32.TRUNC.NTZ R3, R2 ;  /* 0x0000000200037305 */ /* 0x0000a2000021f000 */
[----:B------:R-:W-:Y:S01]  /*03d0*/  UISETP.LT.U32.AND UP0, UPT, UR4, UR5, UPT ;  /* 0x000000050400728c */ /* 0x000fe2000bf01070 */
[----:B-1----:R-:W-:-:S03]  /*03e0*/  IABS R6, UR20 ;  /* 0x0000001400067c13 */ /* 0x002fc60008000000 */
[----:B------:R-:W-:Y:S01]  /*03f0*/  USEL UR8, UR4, UR5, UP0 ;  /* 0x0000000504087287 */ /* 0x000fe20008000000 */
[----:B0-----:R-:W-:Y:S01]  /*0400*/  IMAD.MOV.U32 R2, RZ, RZ, RZ ;  /* 0x000000ffff027224 */ /* 0x001fe200078e00ff */
[----:B--2---:R-:W-:-:S05]  /*0410*/  IADD3 R12, PT, PT, RZ, -R3, RZ ;  /* 0x80000003ff0c7210 */ /* 0x004fca0007ffe0ff */
[----:B------:R-:W-:Y:S01]  /*0420*/  IMAD R7, R12, R11, RZ ;  /* 0x0000000b0c077224 */ /* 0x000fe200078e02ff */
[----:B------:R-:W-:-:S03]  /*0430*/  MOV R12, 0x400 ;  /* 0x00000400000c7802 */ /* 0x000fc60000000f00 */
        /* <DEDUP_REMOVED lines=19> */
[----:B0-----:R-:W-:Y:S01]  /*0570*/  VIADD R2, R6, 0xffffffe ;  /* 0x0ffffffe06027836 */ /* 0x001fe20000000000 */
[----:B------:R-:W-:-:S05]  /*0580*/  IABS R6, UR19 ;  /* 0x0000001300067c13 */ /* 0x000fca0008000000 */
[----:B------:R0:W1:Y:S02]  /*0590*/  F2I.FTZ.U32.TRUNC.NTZ R3, R2 ;  /* 0x0000000200037305 */ /* 0x000064000021f000 */
[----:B0-----:R-:W-:Y:S01]  /*05a0*/  IMAD.MOV.U32 R2, RZ, RZ, RZ ;  /* 0x000000ffff027224 */ /* 0x001fe200078e00ff */
[----:B-1----:R-:W-:-:S05]  /*05b0*/  IADD3 R7, PT, PT, RZ, -R3, RZ ;  /* 0x80000003ff077210 */ /* 0x002fca0007ffe0ff */
[----:B------:R-:W-:-:S04]  /*05c0*/  IMAD R7, R7, R8, RZ ;  /* 0x0000000807077224 */ /* 0x000fc800078e02ff */
[----:B------:R-:W-:Y:S01]  /*05d0*/  IMAD.HI.U32 R3, R3, R7, R2 ;  /* 0x0000000703037227 */ /* 0x000fe200078e0002 */
[----:B------:R-:W-:-:S03]  /*05e0*/  LEA R7, R23, R12, 0x18 ;  /* 0x0000000c17077211 */ /* 0x000fc600078ec0ff */
[----:B------:R-:W-:Y:S02]  /*05f0*/  IMAD.MOV R2, RZ, RZ, -R10 ;  /* 0x000000ffff027224 */ /* 0x000fe400078e0a0a */
[----:B------:R-:W-:-:S04]  /*0600*/  IMAD.HI.U32 R29, R3, R6, RZ ;  /* 0x00000006031d7227 */ /* 0x000fc800078e00ff */
[----:B------:R-:W-:Y:S01]  /*0610*/  IMAD R3, R29, R2, R6 ;  /* 0x000000021d037224 */ /* 0x000fe200078e0206 */
[----:B------:R-:W-:Y:S01]  /*0620*/  SHF.R.U32.HI R2, RZ, 0x1, R9 ;  /* 0x00000001ff027819 */ /* 0x000fe20000011609 */
[----:B------:R-:W-:Y:S01]  /*0630*/  IMAD R47, R28, 0x70, R7 ;  /* 0x000000701c2f7824 */ /* 0x000fe200078e0207 */
[----:B------:R-:W-:Y:S02]  /*0640*/  LOP3.LUT R7, R11, UR19, RZ, 0x3c, !PT ;  /* 0x000000130b077c12 */ /* 0x000fe4000f8e3cff */
[----:B------:R-:W-:Y:S01]  /*0650*/  ISETP.GT.U32.AND P2, PT, R8, R3, PT ;  /* 0x000000030800720c */ /* 0x000fe20003f44070 */
[----:B------:R-:W-:Y:S01]  /*0660*/  @!P0 IMAD R6, R2, 0x8, R47 ;  /* 0x0000000802068824 */ /* 0x000fe200078e022f */
[----:B------:R-:W-:-:S11]  /*0670*/  ISETP.GE.AND P3, PT, R7, RZ, PT ;  /* 0x000000ff0700720c */ /* 0x000fd60003f66270 */
[-C--:B------:R-:W-:Y:S02]  /*0680*/  @!P2 IADD3 R3, PT, PT, R3, -R8.reuse, RZ ;  /* 0x800000080303a210 */ /* 0x080fe40007ffe0ff */
[----:B------:R-:W-:Y:S02]  /*0690*/  @!P2 IADD3 R29, PT, PT, R29, 0x1, RZ ;  /* 0x000000011d1da810 */ /* 0x000fe40007ffe0ff */
[----:B------:R-:W-:Y:S02]  /*06a0*/  ISETP.GE.U32.AND P1, PT, R3, R8, PT ;  /* 0x000000080300720c */ /* 0x000fe40003f26070 */
[----:B------:R-:W-:-:S05]  /*06b0*/  SHF.R.U32.HI R3, RZ, 0x5, R9 ;  /* 0x00000005ff037819 */ /* 0x000fca0000011609 */
[----:B------:R-:W-:-:S06]  /*06c0*/  IMAD R16, R16, 0x20, R3 ;  /* 0x0000002010107824 */ /* 0x000fcc00078e0203 */
[----:B------:R-:W-:Y:S01]  /*06d0*/  @P1 VIADD R29, R29, 0x1 ;  /* 0x000000011d1d1836 */ /* 0x000fe20000000000 */
[----:B------:R-:W-:-:S04]  /*06e0*/  ISETP.GE.U32.AND P1, PT, R16, UR8, PT ;  /* 0x0000000810007c0c */ /* 0x000fc8000bf26070 */
[----:B------:R-:W-:Y:S01]  /*06f0*/  @!P3 IADD3 R29, PT, PT, RZ, -R29, RZ ;  /* 0x8000001dff1db210 */ /* 0x000fe20007ffe0ff */
[----:B---3--:R0:W-:Y:S01]  /*0700*/  @!P0 STS.64 [R6], R4 ;  /* 0x0000000406008388 */ /* 0x0081e20000000a00 */
[----:B------:R-:W-:Y:S01]  /*0710*/  BAR.SYNC.DEFER_BLOCKING 0x0 ;  /* 0x0000000000007b1d */ /* 0x000fe20000010000 */
[----:B------:R-:W-:-:S13]  /*0720*/  ISETP.NE.AND P0, PT, R11, RZ, PT ;  /* 0x000000ff0b00720c */ /* 0x000fda0003f05270 */
[----:B------:R-:W-:Y:S01]  /*0730*/  @!P0 LOP3.LUT R29, RZ, R11, RZ, 0x33, !PT ;  /* 0x0000000bff1d8212 */ /* 0x000fe200078e33ff */
[----:B0-----:R-:W-:Y:S06]  /*0740*/  @P1 BRA `(.L_x_18751) ;  /* 0x00000014000c1947 */ /* 0x001fec0003800000 */
[----:B------:R-:W0:Y:S01]  /*0750*/  S2R R30, SR_TID.X ;  /* 0x00000000001e7919 */ /* 0x000e220000002100 */
[----:B------:R-:W1:Y:S01]  /*0760*/  LDCU.64 UR4, c[0x0][0x3b8] ;  /* 0x00007700ff0477ac */ /* 0x000e620008000a00 */
[----:B------:R-:W-:Y:S01]  /*0770*/  VIADD R19, R12, 0x100 ;  /* 0x000001000c137836 */ /* 0x000fe20000000000 */
[----:B------:R-:W-:Y:S01]  /*0780*/  SHF.L.U32 R12, R2, 0x2, RZ ;  /* 0x00000002020c7819 */ /* 0x000fe200000006ff */
[----:B------:R-:W2:Y:S01]  /*0790*/  LDS.128 R24, [R47] ;  /* 0x000000002f187984 */ /* 0x000ea20000000c00 */
[----:B------:R-:W-:Y:S01]  /*07a0*/  IMAD.WIDE.U32 R16, R16, 0x4, RZ ;  /* 0x0000000410107825 */ /* 0x000fe200078e00ff */
[----:B------:R-:W-:Y:S02]  /*07b0*/  LEA R22, R3, UR6, 0x4 ;  /* 0x0000000603167c11 */ /* 0x000fe4000f8e20ff */
[----:B------:R-:W-:Y:S01]  /*07c0*/  LOP3.LUT R18, R12, 0x3c, RZ, 0xc0, !PT ;  /* 0x0000003c0c127812 */ /* 0x000fe200078ec0ff */
[----:B------:R-:W-:Y:S01]  /*07d0*/  IMAD.U32 R21, RZ, RZ, UR9 ;  /* 0x00000009ff157e24 */ /* 0x000fe2000f8e00ff */
[----:B------:R-:W-:Y:S01]  /*07e0*/  LEA R23, R23, R19, 0x18 ;  /* 0x0000001317177211 */ /* 0x000fe200078ec0ff */
[----:B------:R-:W3:Y:S01]  /*07f0*/  LDS.128 R4, [R47+0x10] ;  /* 0x000010002f047984 */ /* 0x000ee20000000c00 */
[----:B------:R-:W-:Y:S01]  /*0800*/  MOV R34, UR17 ;  /* 0x0000001100227c02 */ /* 0x000fe20008000f00 */
[----:B------:R-:W-:-:S02]  /*0810*/  IMAD.WIDE R20, R21, 0x4, R16 ;  /* 0x0000000415147825 */ /* 0x000fc400078e0210 */
[----:B------:R-:W4:Y:S02]  /*0820*/  LDS.128 R8, [R47+0x20] ;  /* 0x000020002f087984 */ /* 0x000f240000000c00 */
[----:B------:R-:W-:Y:S01]  /*0830*/  IMAD R32, R3, 0x40, R18 ;  /* 0x0000004003207824 */ /* 0x000fe200078e0212 */
[C---:B------:R-:W-:Y:S01]  /*0840*/  LOP3.LUT R3, R2.reuse, 0xf, RZ, 0xc0, !PT ;  /* 0x0000000f02037812 */ /* 0x040fe200078ec0ff */
[----:B------:R-:W4:Y:S01]  /*0850*/  LDS.128 R12, [R47+0x30] ;  /* 0x000030002f0c7984 */ /* 0x000f220000000c00 */
[----:B------:R-:W-:Y:S02]  /*0860*/  IMAD.SHL.U32 R2, R2, 0x8, RZ ;  /* 0x0000000802027824 */ /* 0x000fe400078e00ff */
[----:B------:R-:W-:Y:S01]  /*0870*/  IADD3 R32, PT, PT, R32, R23, RZ ;  /* 0x0000001720207210 */ /* 0x000fe20007ffe0ff */
[----:B------:R-:W-:Y:S01]  /*0880*/  IMAD.IADD R3, R3, 0x1, R22 ;  /* 0x0000000103037824 */ /* 0x000fe200078e0216 */
[----:B------:R-:W4:Y:S01]  /*0890*/  LDS.128 R16, [R47+0x40] ;  /* 0x000040002f107984 */ /* 0x000f220000000c00 */
[----:B------:R-:W-:-:S02]  /*08a0*/  LOP3.LUT R65, R2, 0x78, RZ, 0xc0, !PT ;  /* 0x0000007802417812 */ /* 0x000fc400078ec0ff */
[----:B0-----:R-:W-:Y:S02]  /*08b0*/  SHF.R.U32.HI R31, RZ, 0x5, R30 ;  /* 0x00000005ff1f7819 */ /* 0x001fe4000001161e */
[----:B-1----:R-:W-:Y:S01]  /*08c0*/  IADD3 R30, P0, PT, R20, UR4, RZ ;  /* 0x00000004141e7c10 */ /* 0x002fe2000ff1e0ff */
[----:B------:R-:W0:Y:S02]  /*08d0*/  LDCU UR4, c[0x0][0x3e0] ;  /* 0x00007c00ff0477ac */ /* 0x000e240008000800 */
[----:B------:R-:W-:Y:S01]  /*08e0*/  IMAD R31, R34, 0x20, R31 ;  /* 0x00000020221f7824 */ /* 0x000fe200078e021f */
[----:B------:R-:W-:Y:S02]  /*08f0*/  IADD3.X R33, PT, PT, R21, UR5, RZ, P0, !PT ;  /* 0x0000000515217c10 */ /* 0x000fe400087fe4ff */
[----:B------:R-:W1:Y:S01]  /*0900*/  LDS.128 R20, [R47+0x50] ;  /* 0x000050002f147984 */ /* 0x000e620000000c00 */
[C---:B--2---:R-:W-:Y:S01]  /*0910*/  PRMT R38, R24.reuse, 0x7632, R38 ;  /* 0x0000763218267816 */ /* 0x044fe20000000026 */
        /* <DEDUP_REMOVED lines=8> */
[----:B0-----:R-:W-:Y:S01]  /*09a0*/  IMAD R68, R29, UR4, RZ ;  /* 0x000000041d447c24 */ /* 0x001fe2000f8e02ff */
[----:B------:R0:W2:Y:S01]  /*09b0*/  LDS.128 R24, [R47+0x60] ;  /* 0x000060002f187984 */ /* 0x0000a20000000c00 */
        /* <DEDUP_REMOVED lines=24> */
[----:B0-----:R-:W-:Y:S01]  /*0b40*/  PRMT R47, R9, 0x7632, R47 ;  /* 0x00007632092f7816 */ /* 0x001fe2000000002f */
[----:B-1----:R-:W-:Y:S01]  /*0b50*/  IMAD.U32 R55, R21, 0x10000, RZ ;  /* 0x0001000015377824 */ /* 0x002fe200078e00ff */
        /* <DEDUP_REMOVED lines=13> */
[----:B--2---:R-:W-:Y:S01]  /*0c30*/  IMAD.U32 R64, R27, 0x10000, RZ ;  /* 0x000100001b407824 */ /* 0x004fe200078e00ff */
[----:B------:R-:W-:Y:S01]  /*0c40*/  PRMT R66, R25, 0x7632, R66 ;  /* 0x0000763219427816 */ /* 0x000fe20000000042 */
[C---:B------:R-:W-:Y:S01]  /*0c50*/  IMAD.U32 R63, R26.reuse, 0x10000, RZ ;  /* 0x000100001a3f7824 */ /* 0x040fe200078e00ff */
        /* <DEDUP_REMOVED lines=9> */
[C---:B------:R-:W-:Y:S01]  /*0cf0*/  VIADD R27, R3.reuse, -UR13 ;  /* 0x8000000d031b7c36 */ /* 0x040fe20008000000 */
[----:B------:R-:W-:Y:S01]  /*0d00*/  IADD3 R2, P0, PT, R68, R65, RZ ;  /* 0x0000004144027210 */ /* 0x000fe20007f1e0ff */
        /* <DEDUP_REMOVED lines=13> */
[----:B------:R-:W-:Y:S01]  /*0de0*/  MOV R26, 0xff7fffff ;  /* 0xff7fffff001a7802 */ /* 0x000fe20000000f00 */
        /* <DEDUP_REMOVED lines=12> */
[----:B------:R-:W-:-:S07]  /*0eb0*/  LEA.HI.X.SX32 R3, R68, RZ, 0x1, P0 ;  /* 0x000000ff44037211 */ /* 0x000fce00000f0eff */
.L_x_18753:
[----:B------:R-:W-:Y:S02]  /*0ec0*/  IMAD.MOV.U32 R20, RZ, RZ, R30 ;  /* 0x000000ffff147224 */ /* 0x000fe400078e001e */
[----:B------:R-:W-:-:S05]  /*0ed0*/  IMAD.MOV.U32 R21, RZ, RZ, R33 ;  /* 0x000000ffff157224 */ /* 0x000fca00078e0021 */
        /* <DEDUP_REMOVED lines=8> */
[----:B------:R-:W4:Y:S01]  /*0f60*/  LDG.E.CONSTANT R20, desc[UR14][R22.64+0x200] ;  /* 0x0002000e16147981 */ /* 0x000f22000c1e9900 */
[C---:B--2---:R-:W-:Y:S01]  /*0f70*/  IMAD.U32 R75, R74.reuse, 0x10000, RZ ;  /* 0x000100004a4b7824 */ /* 0x044fe200078e00ff */
[----:B------:R-:W-:-:S03]  /*0f80*/  PRMT R74, R74, 0x7632, R74 ;  /* 0x000076324a4a7816 */ /* 0x000fc6000000004a */
[----:B------:R-:W-:Y:S01]  /*0f90*/  FMUL.FTZ R77, R36, R75 ;  /* 0x0000004b244d7220 */ /* 0x000fe20000410000 */
[C---:B---3--:R-:W-:Y:S01]  /*0fa0*/  IMAD.U32 R75, R68.reuse, 0x10000, RZ ;  /* 0x00010000444b7824 */ /* 0x048fe200078e00ff */
[----:B------:R-:W-:-:S03]  /*0fb0*/  PRMT R68, R68, 0x7632, R68 ;  /* 0x0000763244447816 */ /* 0x000fc60000000044 */
[----:B------:R-:W-:Y:S01]  /*0fc0*/  FFMA.FTZ R21, R34, R75, R77 ;  /* 0x0000004b22157223 */ /* 0x000fe2000001004d */
[----:B------:R-:W-:Y:S01]  /*0fd0*/  SHF.L.U32 R77, R74, 0x10, RZ ;  /* 0x000000104a4d7819 */ /* 0x000fe200000006ff */
[----:B------:R-:W-:-:S04]  /*0fe0*/  IMAD.U32 R75, R68, 0x10000, RZ ;  /* 0x00010000444b7824 */ /* 0x000fc800078e00ff */
[----:B------:R-:W-:-:S04]  /*0ff0*/  FMUL.FTZ R77, R40, R77 ;  /* 0x0000004d284d7220 */ /* 0x000fc80000410000 */
[----:B------:R-:W-:Y:S01]  /*1000*/  FFMA.FTZ R75, R38, R75, R77 ;  /* 0x0000004b264b7223 */ /* 0x000fe2000001004d */
[----:B----4-:R-:W-:-:S04]  /*1010*/  IMAD.U32 R77, R20, 0x10000, RZ ;  /* 0x00010000144d7824 */ /* 0x010fc800078e00ff */
[----:B------:R-:W-:Y:S02]  /*1020*/  FFMA.FTZ R77, R4, R77, R21 ;  /* 0x0000004d044d7223 */ /* 0x000fe40000010015 */
[----:B------:R-:W2:Y:S01]  /*1030*/  LDG.E.CONSTANT R21, desc[UR14][R22.64+0x300] ;  /* 0x0003000e16157981 */ /* 0x000ea2000c1e9900 */
[----:B------:R-:W-:-:S04]  /*1040*/  PRMT R20, R20, 0x7632, R20 ;  /* 0x0000763214147816 */ /* 0x000fc80000000014 */
[----:B------:R-:W-:-:S05]  /*1050*/  SHF.L.U32 R20, R20, 0x10, RZ ;  /* 0x0000001014147819 */ /* 0x000fca00000006ff */
[----:B------:R-:W-:Y:S01]  /*1060*/  FFMA.FTZ R75, R42, R20, R75 ;  /* 0x000000142a4b7223 */ /* 0x000fe2000001004b */
[----:B--2---:R-:W-:-:S04]  /*1070*/  IMAD.U32 R20, R21, 0x10000, RZ ;  /* 0x0001000015147824 */ /* 0x004fc800078e00ff */
[----:B------:R-:W-:Y:S02]  /*1080*/  FFMA.FTZ R77, R6, R20, R77 ;  /* 0x00000014064d7223 */ /* 0x000fe4000001004d */
[----:B------:R-:W2:Y:S01]  /*1090*/  LDG.E.CONSTANT R20, desc[UR14][R22.64+0x400] ;  /* 0x0004000e16147981 */ /* 0x000ea2000c1e9900 */
[----:B------:R-:W-:-:S05]  /*10a0*/  PRMT R21, R21, 0x7632, R21 ;  /* 0x0000763215157816 */ /* 0x000fca0000000015 */
[----:B------:R-:W-:-:S04]  /*10b0*/  IMAD.U32 R21, R21, 0x10000, RZ ;  /* 0x0001000015157824 */ /* 0x000fc800078e00ff */
[----:B------:R-:W-:Y:S01]  /*10c0*/  FFMA.FTZ R75, R44, R21, R75 ;  /* 0x000000152c4b7223 */ /* 0x000fe2000001004b */
[----:B--2---:R-:W-:-:S05]  /*10d0*/  SHF.L.U32 R21, R20, 0x10, RZ ;  /* 0x0000001014157819 */ /* 0x004fca00000006ff */
[----:B------:R-:W-:Y:S02]  /*10e0*/  FFMA.FTZ R77, R8, R21, R77 ;  /* 0x00000015084d7223 */ /* 0x000fe4000001004d */
[----:B------:R-:W2:Y:S01]  /*10f0*/  LDG.E.CONSTANT R21, desc[UR14][R22.64+0x500] ;  /* 0x0005000e16157981 */ /* 0x000ea2000c1e9900 */
[----:B------:R-:W-:-:S05]  /*1100*/  PRMT R20, R20, 0x7632, R20 ;  /* 0x0000763214147816 */ /* 0x000fca0000000014 */
[----:B------:R-:W-:-:S04]  /*1110*/  IMAD.U32 R20, R20, 0x10000, RZ ;  /* 0x0001000014147824 */ /* 0x000fc800078e00ff */
[----:B------:R-:W-:Y:S01]  /*1120*/  FFMA.FTZ R75, R46, R20, R75 ;  /* 0x000000142e4b7223 */ /* 0x000fe2000001004b */
[----:B--2---:R-:W-:-:S04]  /*1130*/  IMAD.U32 R20, R21, 0x10000, RZ ;  /* 0x0001000015147824 */ /* 0x004fc800078e00ff */
        /* <DEDUP_REMOVED lines=17> */
[C---:B--2---:R-:W-:Y:S01]  /*1250*/  IMAD.U32 R21, R20.reuse, 0x10000, RZ ;  /* 0x0001000014157824 */ /* 0x044fe200078e00ff */
[----:B------:R-:W-:-:S03]  /*1260*/  PRMT R20, R20, 0x7632, R20 ;  /* 0x0000763214147816 */ /* 0x000fc60000000014 */
[----:B------:R-:W-:Y:S02]  /*1270*/  FFMA.FTZ R77, R16, R21, R77 ;  /* 0x00000015104d7223 */ /* 0x000fe4000001004d */
[----:B------:R-:W2:Y:S01]  /*1280*/  LDG.E.CONSTANT R21, desc[UR14][R22.64+0x900] ;  /* 0x0009000e16157981 */ /* 0x000ea2000c1e9900 */
[----:B------:R-:W-:-:S05]  /*1290*/  SHF.L.U32 R20, R20, 0x10, RZ ;  /* 0x0000001014147819 */ /* 0x000fca00000006ff */
[----:B------:R-:W-:Y:S02]  /*12a0*/  FFMA.FTZ R75, R56, R20, R75 ;  /* 0x00000014384b7223 */ /* 0x000fe4000001004b */
[----:B------:R-:W3:Y:S01]  /*12b0*/  LDG.E.CONSTANT R20, desc[UR14][R22.64+0xa00] ;  /* 0x000a000e16147981 */ /* 0x000ee2000c1e9900 */
[C---:B--2---:R-:W-:Y:S01]  /*12c0*/  IMAD.U32 R68, R21.reuse, 0x10000, RZ ;  /* 0x0001000015447824 */ /* 0x044fe200078e00ff */
[----:B------:R-:W-:-:S05]  /*12d0*/  PRMT R21, R21, 0x7632, R21 ;  /* 0x0000763215157816 */ /* 0x000fca0000000015 */
[----:B------:R-:W-:Y:S02]  /*12e0*/  IMAD.U32 R21, R21, 0x10000, RZ ;  /* 0x0001000015157824 */ /* 0x000fe400078e00ff */
[----:B------:R-:W-:Y:S02]  /*12f0*/  FFMA.FTZ R68, R18, R68, R77 ;  /* 0x0000004412447223 */ /* 0x000fe4000001004d */
[----:B------:R-:W-:Y:S01]  /*1300*/  FFMA.FTZ R75, R60, R21, R75 ;  /* 0x000000153c4b7223 */ /* 0x000fe2000001004b */
[----:B---3--:R-:W-:-:S05]  /*1310*/  SHF.L.U32 R21, R20, 0x10, RZ ;  /* 0x0000001014157819 */ /* 0x008fca00000006ff */
        /* <DEDUP_REMOVED lines=15> */
[----:B------:R-:W-:Y:S01]  /*1410*/  FFMA.FTZ R76, R24, R76, R75 ;  /* 0x0000004c184c7223 */ /* 0x000fe2000001004b */
[C---:B---3--:R-:W-:Y:S01]  /*1420*/  SHF.L.U32 R21, R20.reuse, 0x10, RZ ;  /* 0x0000001014157819 */ /* 0x048fe200000006ff */
[----:B------:R-:W-:Y:S02]  /*1430*/  FFMA.FTZ R74, R73, R68, R74 ;  /* 0x00000044494a7223 */ /* 0x000fe4000001004a */
[----:B------:R-:W2:Y:S02]  /*1440*/  LDG.E.CONSTANT R68, desc[UR14][R22.64+0x104] ;  /* 0x0001040e16447981 */ /* 0x000ea4000c1e9900 */
[----:B------:R-:W-:Y:S02]  /*1450*/  FFMA.FTZ R76, R63, R21, R76 ;  /* 0x000000153f4c7223 */ /* 0x000fe4000001004c */
[----:B------:R-:W3:Y:S01]  /*1460*/  LDG.E.CONSTANT R21, desc[UR14][R22.64+0x4] ;  /* 0x0000040e16157981 */ /* 0x000ee2000c1e9900 */
[----:B------:R-:W-:-:S05]  /*1470*/  PRMT R20, R20, 0x7632, R20 ;  /* 0x0000763214147816 */ /* 0x000fca0000000014 */
[----:B------:R-:W-:-:S04]  /*1480*/  IMAD.U32 R20, R20, 0x10000, RZ ;  /* 0x0001000014147824 */ /* 0x000fc800078e00ff */
[----:B------:R-:W-:-:S04]  /*1490*/  FFMA.FTZ R75, R67, R20, R74 ;  /* 0x00000014434b7223 */ /* 0x000fc8000001004a */
[----:B------:R-:W-:Y:S01]  /*14a0*/  FADD.FTZ R20, R76, R75 ;  /* 0x0000004b4c147221 */ /* 0x000fe20000010000 */
[----:B--2---:R-:W-:-:S04]  /*14b0*/  IMAD.U32 R74, R68, 0x10000, RZ ;  /* 0x00010000444a7824 */ /* 0x004fc800078e00ff */
[----:B------:R-:W-:Y:S01]  /*14c0*/  FMUL.FTZ R76, R37, R74 ;  /* 0x0000004a254c7220 */ /* 0x000fe20000410000 */
[C---:B---3--:R-:W-:Y:S02]  /*14d0*/  SHF.L.U32 R74, R21.reuse, 0x10, RZ ;  /* 0x00000010154a7819 */ /* 0x048fe400000006ff */
[----:B------:R-:W-:Y:S02]  /*14e0*/  PRMT R21, R21, 0x7632, R21 ;  /* 0x0000763215157816 */ /* 0x000fe40000000015 */
[----:B------:R-:W-:Y:S01]  /*14f0*/  PRMT R75, R68, 0x7632, R75 ;  /* 0x00007632444b7816 */ /* 0x000fe2000000004b */
[----:B------:R-:W-:Y:S02]  /*1500*/  FFMA.FTZ R68, R35, R74, R76 ;  /* 0x0000004a23447223 */ /* 0x000fe4000001004c */
[----:B------:R-:W-:Y:S02]  /*1510*/  IMAD.U32 R74, R21, 0x10000, RZ ;  /* 0x00010000154a7824 */ /* 0x000fe400078e00ff */
[----:B------:R-:W2:Y:S01]  /*1520*/  LDG.E.CONSTANT R21, desc[UR14][R22.64+0x204] ;  /* 0x0002040e16157981 */ /* 0x000ea2000c1e9900 */
[----:B------:R-:W-:-:S04]  /*1530*/  IMAD.U32 R76, R75, 0x10000, RZ ;  /* 0x000100004b4c7824 */ /* 0x000fc800078e00ff */
[----:B------:R-:W-:-:S04]  /*1540*/  FMUL.FTZ R76, R41, R76 ;  /* 0x0000004c294c7220 */ /* 0x000fc80000410000 */
[----:B------:R-:W-:Y:S01]  /*1550*/  FFMA.FTZ R74, R39, R74, R76 ;  /* 0x0000004a274a7223 */ /* 0x000fe2000001004c */
[C---:B--2---:R-:W-:Y:S02]  /*1560*/  SHF.L.U32 R75, R21.reuse, 0x10, RZ ;  /* 0x00000010154b7819 */ /* 0x044fe400000006ff */
[----:B------:R-:W-:-:S05]  /*1570*/  PRMT R21, R21, 0x7632, R21 ;  /* 0x0000763215157816 */ /* 0x000fca0000000015 */
[----:B------:R-:W-:-:S04]  /*1580*/  IMAD.U32 R21, R21, 0x10000, RZ ;  /* 0x0001000015157824 */ /* 0x000fc800078e00ff */
[----:B------:R-:W-:Y:S02]  /*1590*/  FFMA.FTZ R74, R43, R21, R74 ;  /* 0x000000152b4a7223 */ /* 0x000fe4000001004a */
[----:B------:R-:W2:Y:S01]  /*15a0*/  LDG.E.CONSTANT R21, desc[UR14][R22.64+0x304] ;  /* 0x0003040e16157981 */ /* 0x000ea2000c1e9900 */
[----:B------:R-:W-:Y:S01]  /*15b0*/  FFMA.FTZ R68, R5, R75, R68 ;  /* 0x0000004b05447223 */ /* 0x000fe20000010044 */
[C---:B--2---:R-:W-:Y:S01]  /*15c0*/  IMAD.U32 R75, R21.reuse, 0x10000, RZ ;  /* 0x00010000154b7824 */ /* 0x044fe200078e00ff */
[----:B------:R-:W-:-:S04]  /*15d0*/  PRMT R21, R21, 0x7632, R21 ;  /* 0x0000763215157816 */ /* 0x000fc80000000015 */
[----:B------:R-:W-:-:S05]  /*15e0*/  SHF.L.U32 R21, R21, 0x10, RZ ;  /* 0x0000001015157819 */ /* 0x000fca00000006ff */
[----:B------:R-:W-:Y:S02]  /*15f0*/  FFMA.FTZ R74, R45, R21, R74 ;  /* 0x000000152d4a7223 */ /* 0x000fe4000001004a */
[----:B------:R-:W2:Y:S01]  /*1600*/  LDG.E.CONSTANT R21, desc[UR14][R22.64+0x404] ;  /* 0x0004040e16157981 */ /* 0x000ea2000c1e9900 */
[----:B------:R-:W-:Y:S01]  /*1610*/  FFMA.FTZ R68, R7, R75, R68 ;  /* 0x0000004b07447223 */ /* 0x000fe20000010044 */
[C---:B--2---:R-:W-:Y:S01]  /*1620*/  IMAD.U32 R75, R21.reuse, 0x10000, RZ ;  /* 0x00010000154b7824 */ /* 0x044fe200078e00ff */
[----:B------:R-:W-:-:S05]  /*1630*/  PRMT R21, R21, 0x7632, R21 ;  /* 0x0000763215157816 */ /* 0x000fca0000000015 */
[----:B------:R-:W-:-:S04]  /*1640*/  IMAD.U32 R21, R21, 0x10000, RZ ;  /* 0x0001000015157824 */ /* 0x000fc800078e00ff */
[----:B------:R-:W-:Y:S02]  /*1650*/  FFMA.FTZ R74, R47, R21, R74 ;  /* 0x000000152f4a7223 */ /* 0x000fe4000001004a */
[----:B------:R-:W2:Y:S01]  /*1660*/  LDG.E.CONSTANT R21, desc[UR14][R22.64+0x504] ;  /* 0x0005040e16157981 */ /* 0x000ea2000c1e9900 */
        /* <DEDUP_REMOVED lines=38> */
[----:B------:R-:W-:-:S03]  /*18d0*/  PRMT R74, R74, 0x7632, R74 ;  /* 0x000076324a4a7816 */ /* 0x000fc6000000004a */
[----:B------:R-:W-:Y:S02]  /*18e0*/  FFMA.FTZ R68, R59, R75, R68 ;  /* 0x0000004b3b447223 */ /* 0x000fe40000010044 */
[----:B------:R-:W2:Y:S01]  /*18f0*/  LDG.E.CONSTANT R75, desc[UR14][R22.64+0xc04] ;  /* 0x000c040e164b7981 */ /* 0x000ea2000c1e9900 */
[----:B------:R-:W-:-:S04]  /*1900*/  IMAD.U32 R74, R74, 0x10000, RZ ;  /* 0x000100004a4a7824 */ /* 0x000fc800078e00ff */
[----:B------:R-:W-:Y:S02]  /*1910*/  FFMA.FTZ R21, R72, R74, R21 ;  /* 0x0000004a48157223 */ /* 0x000fe40000010015 */
[----:B------:R-:W3:Y:S01]  /*1920*/  LDG.E.CONSTANT R74, desc[UR14][R22.64+0xd04] ;  /* 0x000d040e164a7981 */ /* 0x000ee2000c1e9900 */
[----:B------:R-:W-:Y:S01]  /*1930*/  UMOV UR4, 0xffffffff ;  /* 0xffffffff00047882 */ /* 0x000fe20000000000 */
[----:B------:R-:W-:Y:S02]  /*1940*/  ISETP.NE.AND P1, PT, R28, RZ, PT ;  /* 0x000000ff1c00720c */ /* 0x000fe40003f25270 */
[----:B-----5:R-:W-:Y:S01]  /*1950*/  FSETP.NEU.FTZ.AND P0, PT, R0, RZ, PT ;  /* 0x000000ff0000720b */ /* 0x020fe20003f1d000 */
[C---:B--2---:R-:W-:Y:S01]  /*1960*/  IMAD.U32 R76, R75.reuse, 0x10000, RZ ;  /* 0x000100004b4c7824 */ /* 0x044fe200078e00ff */
[----:B------:R-:W-:-:S04]  /*1970*/  PRMT R75, R75, 0x7632, R75 ;  /* 0x000076324b4b7816 */ /* 0x000fc8000000004b */
[----:B------:R-:W-:Y:S01]  /*1980*/  SHF.L.U32 R75, R75, 0x10, RZ ;  /* 0x000000104b4b7819 */ /* 0x000fe200000006ff */
[----:B------:R-:W-:-:S04]  /*1990*/  FFMA.FTZ R77, R25, R76, R68 ;  /* 0x0000004c194d7223 */ /* 0x000fc80000010044 */
[----:B------:R-:W-:Y:S01]  /*19a0*/  FFMA.FTZ R68, R66, R75, R21 ;  /* 0x0000004b42447223 */ /* 0x000fe20000010015 */
[C---:B---3--:R-:W-:Y:S01]  /*19b0*/  IMAD.U32 R21, R74.reuse, 0x10000, RZ ;  /* 0x000100004a157824 */ /* 0x048fe200078e00ff */
[----:B------:R-:W-:-:S03]  /*19c0*/  PRMT R74, R74, 0x7632, R74 ;  /* 0x000076324a4a7816 */ /* 0x000fc6000000004a */
[----:B------:R-:W-:Y:S02]  /*19d0*/  FFMA.FTZ R21, R64, R21, R77 ;  /* 0x0000001540157223 */ /* 0x000fe4000001004d */
[----:B------:R-:W-:Y:S02]  /*19e0*/  IMAD.U32 R74, R74, 0x10000, RZ ;  /* 0x000100004a4a7824 */ /* 0x000fe400078e00ff */
[----:B------:R-:W-:Y:S02]  /*19f0*/  FADD.FTZ R21, R21, R20 ;  /* 0x0000001415157221 */ /* 0x000fe40000010000 */
[----:B------:R-:W-:-:S04]  /*1a00*/  FFMA.FTZ R68, R69, R74, R68 ;  /* 0x0000004a45447223 */ /* 0x000fc80000010044 */
[----:B------:R-:W-:Y:S01]  /*1a10*/  FADD.FTZ R23, R68, R21 ;  /* 0x0000001544177221 */ /* 0x000fe20000010000 */
[----:B------:R-:W-:Y:S06]  /*1a20*/  BRA.DIV UR4, `(.L_x_18752) ;  /* 0x0000004204f47947 */ /* 0x000fec000b800000 */
[----:B------:R0:W1:Y:S02]  /*1a30*/  SHFL.BFLY PT, R68, R23, 0x1, 0x1f ;  /* 0x0c201f0017447f89 */ /* 0x00006400000e0000 */
.L_x_18800:
[----:B------:R-:W-:Y:S01]  /*1a40*/  IADD3 R20, PT, PT, R27, 0x1, RZ ;  /* 0x000000011b147810 */ /* 0x000fe20007ffe0ff */
[----:B-1----:R-:W-:Y:S01]  /*1a50*/  FADD.FTZ R68, R23, R68 ;  /* 0x0000004417447221 */ /* 0x002fe20000010000 */
[----:B------:R-:W-:Y:S01]  /*1a60*/  VIADD R31, R31, 0x4 ;  /* 0x000000041f1f7836 */ /* 0x000fe20000000000 */
[----:B------:R-:W-:Y:S02]  /*1a70*/  IADD3 R27, PT, PT, R27, 0x40, RZ ;  /* 0x000000401b1b7810 */ /* 0x000fe40007ffe0ff */
[----:B------:R-:W-:Y:S01]  /*1a80*/  I2FP.F32.S32 R21, R20 ;  /* 0x0000001400157245 */ /* 0x000fe20000201400 */
[C---:B------:R-:W-:Y:S02]  /*1a90*/  @!P1 VIADD R20, R65.reuse, 0xffffffff ;  /* 0xffffffff41149836 */ /* 0x040fe40000000000 */
[----:B------:R-:W-:Y:S02]  /*1aa0*/  VIADD R65, R65, 0x40 ;  /* 0x0000004041417836 */ /* 0x000fe40000000000 */
[----:B------:R-:W-:Y:S01]  /*1ab0*/  FMUL.FTZ R21, R21, R0 ;  /* 0x0000000015157220 */ /* 0x000fe20000410000 */
[----:B------:R-:W-:-:S04]  /*1ac0*/  ISETP.GE.OR P2, PT, R20, UR13, P1 ;  /* 0x0000000d14007c0c */ /* 0x000fc80008f46670 */
[----:B------:R-:W-:Y:S02]  /*1ad0*/  FSEL R21, R21, RZ, P0 ;  /* 0x000000ff15157208 */ /* 0x000fe40000000000 */
[----:B------:R-:W-:-:S03]  /*1ae0*/  @!P1 ISETP.GE.AND P0, PT, R20, UR13, PT ;  /* 0x0000000d14009c0c */ /* 0x000fc6000bf06270 */
[----:B0-----:R-:W-:-:S05]  /*1af0*/  FFMA.FTZ R23, R68, UR12, R21 ;  /* 0x0000000c44177c23 */ /* 0x001fca0008010015 */
[----:B------:R-:W-:Y:S02]  /*1b00*/  @!P1 FSEL R21, R23, RZ, !P0 ;  /* 0x000000ff17159208 */ /* 0x000fe40004000000 */
[----:B------:R-:W-:Y:S02]  /*1b10*/  IADD3 R30, P0, PT, R30, 0x10, RZ ;  /* 0x000000101e1e7810 */ /* 0x000fe40007f1e0ff */
[----:B------:R-:W-:Y:S01]  /*1b20*/  @!P2 FMNMX.FTZ R26, R26, R23, !PT ;  /* 0x000000171a1aa209 */ /* 0x000fe20007810000 */
[----:B------:R0:W-:Y:S01]  /*1b30*/  @!P1 STS [R32], R21 ;  /* 0x0000001520009388 */ /* 0x0001e20000000800 */
[----:B------:R-:W-:Y:S01]  /*1b40*/  ISETP.GE.U32.AND P1, PT, R31, UR8, PT ;  /* 0x000000081f007c0c */ /* 0x000fe2000bf26070 */
[----:B------:R-:W-:Y:S01]  /*1b50*/  IMAD.X R33, RZ, RZ, R33, P0 ;  /* 0x000000ffff217224 */ /* 0x000fe200000e0621 */
[----:B0-----:R-:W-:-:S11]  /*1b60*/  IADD3 R32, PT, PT, R32, 0x100, RZ ;  /* 0x0000010020207810 */ /* 0x001fd60007ffe0ff */
[----:B------:R-:W-:Y:S05]  /*1b70*/  @!P1 BRA `(.L_x_18753) ;  /* 0xfffffff000d09947 */ /* 0x000fea000383ffff */
.L_x_18751:
[----:B------:R-:W-:Y:S05]  /*1b80*/  BSYNC B0 ;  /* 0x0000000000007941 */ /* 0x000fea0003800000 */
.L_x_18750:
[----:B------:R-:W0:Y:S01]  /*1b90*/  S2R R15, SR_TID.X ;  /* 0x00000000000f7919 */ /* 0x000e220000002100 */
[----:B------:R-:W-:Y:S02]  /*1ba0*/  UIMAD UR4, UR17, -0x20, UR8 ;  /* 0xffffffe0110478a4 */ /* 0x000fe4000f8e0208 */
[----:B------:R-:W-:Y:S01]  /*1bb0*/  IMAD.U32 R3, RZ, RZ, UR17 ;  /* 0x00000011ff037e24 */ /* 0x000fe2000f8e00ff */
[----:B------:R-:W-:Y:S01]  /*1bc0*/  MOV R4, 0x400 ;  /* 0x0000040000047802 */ /* 0x000fe20000000f00 */
[----:B------:R-:W1:Y:S02]  /*1bd0*/  S2R R2, SR_CgaCtaId ;  /* 0x0000000000027919 */ /* 0x000e640000008800 */
[----:B------:R-:W-:Y:S01]  /*1be0*/  IMAD.SHL.U32 R3, R3, 0x200, RZ ;  /* 0x0000020003037824 */ /* 0x000fe200078e00ff */
[----:B------:R-:W-:Y:S01]  /*1bf0*/  MOV R8, UR4 ;  /* 0x0000000400087c02 */ /* 0x000fe20008000f00 */
[----:B------:R-:W-:-:S04]  /*1c00*/  UMOV UR4, 0xffffffff ;  /* 0xffffffff00047882 */ /* 0x000fc80000000000 */
[----:B------:R-:W-:-:S05]  /*1c10*/  IMAD R8, R8, 0x10, R3 ;  /* 0x0000001008087824 */ /* 0x000fca00078e0203 */
[----:B------:R-:W-:-:S05]  /*1c20*/  VIMNMX R8, PT, PT, R8, UR13, PT ;  /* 0x0000000d08087c48 */ /* 0x000fca000bfe0100 */
[----:B------:R-:W-:Y:S01]  /*1c30*/  IMAD.IADD R6, R8, 0x1, -R3 ;  /* 0x0000000108067824 */ /* 0x000fe200078e0a03 */
[----:B0-----:R-:W-:Y:S02]  /*1c40*/  SHF.R.U32.HI R14, RZ, 0x5, R15 ;  /* 0x00000005ff0e7819 */ /* 0x001fe4000001160f */
[----:B-----5:R-:W-:Y:S01]  /*1c50*/  LOP3.LUT R0, R15, 0x1f, RZ, 0xc0, !PT ;  /* 0x0000001f0f007812 */ /* 0x020fe200078ec0ff */
        /* <DEDUP_REMOVED lines=8> */
.L_x_18806:
[----:B------:R-:W-:Y:S01]  /*1ce0*/  IADD3 R5, PT, PT, R4, 0xe0, RZ ;  /* 0x000000e004057810 */ /* 0x000fe20007ffe0ff */
[----:B------:R-:W-:Y:S05]  /*1cf0*/  WARPSYNC.ALL ;  /* 0x0000000000007948 */ /* 0x000fea0003800000 */
[----:B------:R-:W-:Y:S02]  /*1d00*/  ISETP.NE.AND P3, PT, R0, RZ, PT ;  /* 0x000000ff0000720c */ /* 0x000fe40003f65270 */
[----:B-1----:R-:W-:Y:S02]  /*1d10*/  LEA R5, R2, R5, 0x18 ;  /* 0x0000000502057211 */ /* 0x002fe400078ec0ff */
[----:B--2---:R-:W-:-:S03]  /*1d20*/  FMNMX.FTZ R68, R7, R68, !PT ;  /* 0x0000004407447209 */ /* 0x004fc60007810000 */
[----:B------:R-:W-:-:S06]  /*1d30*/  IMAD R9, R14, 0x4, R5 ;  /* 0x000000040e097824 */ /* 0x000fcc00078e0205 */
[----:B------:R-:W-:Y:S01]  /*1d40*/  @!P3 STS [R9], R68 ;  /* 0x000000440900b388 */ /* 0x000fe20000000800 */
[----:B------:R-:W-:Y:S01]  /*1d50*/  BAR.SYNC.DEFER_BLOCKING 0x0 ;  /* 0x0000000000007b1d */ /* 0x000fe20000010000 */
[C---:B------:R-:W-:Y:S01]  /*1d60*/  ISETP.GT.U32.AND P2, PT, R0.reuse, 0x3, PT ;  /* 0x000000030000780c */ /* 0x040fe20003f44070 */
[----:B------:R-:W-:Y:S01]  /*1d70*/  IMAD R10, R0, 0x4, R5 ;  /* 0x00000004000a7824 */ /* 0x000fe200078e0205 */
[----:B------:R-:W-:Y:S01]  /*1d80*/  MOV R11, 0xff7fffff ;  /* 0xff7fffff000b7802 */ /* 0x000fe20000000f00 */
[----:B0-----:R-:W-:Y:S01]  /*1d90*/  IMAD.MOV.U32 R7, RZ, RZ, RZ ;  /* 0x000000ffff077224 */ /* 0x001fe200078e00ff */
        /* <DEDUP_REMOVED lines=11> */
[----:B------:R-:W-:-:S03]  /*1e50*/  IMAD.MOV.U32 R13, RZ, RZ, R15 ;  /* 0x000000ffff0d7224 */ /* 0x000fc600078e000f */
[----:B------:R-:W-:-:S05]  /*1e60*/  IMAD.IADD R12, R8, 0x1, R7 ;  /* 0x00000001080c7824 */ /* 0x000fca00078e0207 */
[----:B------:R-:W-:Y:S02]  /*1e70*/  LOP3.LUT R7, R12, 0x180, RZ, 0xc0, !PT ;  /* 0x000001800c077812 */ /* 0x000fe400078ec0ff */
[----:B------:R-:W-:Y:S02]  /*1e80*/  IADD3 R11, PT, PT, -R3, R12, RZ ;  /* 0x0000000c030b7210 */ /* 0x000fe40007ffe1ff */
[----:B------:R-:W-:Y:S01]  /*1e90*/  ISETP.NE.AND P0, PT, R7, 0x180, PT ;  /* 0x000001800700780c */ /* 0x000fe20003f05270 */
[----:B------:R-:W-:Y:S01]  /*1ea0*/  IMAD.MOV.U32 R7, RZ, RZ, RZ ;  /* 0x000000ffff077224 */ /* 0x000fe200078e00ff */
        /* <DEDUP_REMOVED lines=10> */
.L_x_18759:
        /* <DEDUP_REMOVED lines=11> */
.L_x_18758:
[----:B------:R-:W-:Y:S05]  /*2000*/  BSYNC.RECONVERGENT B1 ;  /* 0x0000000000017941 */ /* 0x000fea0003800200 */
.L_x_18757:
        /* <DEDUP_REMOVED lines=12> */
.L_x_18762:
        /* <DEDUP_REMOVED lines=100> */
.L_x_18761:
[----:B------:R-:W-:Y:S05]  /*2710*/  BSYNC.RECONVERGENT B1 ;  /* 0x0000000000017941 */ /* 0x000fea0003800200 */
.L_x_18760:
        /* <DEDUP_REMOVED lines=55> */
.L_x_18764:
[----:B------:R-:W-:Y:S05]  /*2a90*/  BSYNC.RECONVERGENT B1 ;  /* 0x0000000000017941 */ /* 0x000fea0003800200 */
.L_x_18763:
        /* <DEDUP_REMOVED lines=26> */
.L_x_18756:
[----:B------:R-:W-:Y:S05]  /*2c40*/  BSYNC.RECONVERGENT B0 ;  /* 0x0000000000007941 */ /* 0x000fea0003800200 */
.L_x_18755:
        /* <DEDUP_REMOVED lines=24> */
[C---:B------:R-:W-:Y:S01]  /*2dd0*/  LOP3.LUT R9, R10.reuse, 0x180, RZ, 0xc0, !PT ;  /* 0x000001800a097812 */ /* 0x040fe200078ec0ff */
[----:B------:R-:W-:Y:S02]  /*2de0*/  IMAD.IADD R11, R10, 0x1, -R3 ;  /* 0x000000010a0b7824 */ /* 0x000fe400078e0a03 */
[----:B------:R-:W1:Y:S01]  /*2df0*/  MUFU.RCP R8, R8 ;  /* 0x0000000800087308 */ /* 0x000e620000001000 */
[----:B------:R-:W-:Y:S01]  /*2e00*/  ISETP.NE.AND P0, PT, R9, 0x180, PT ;  /* 0x000001800900780c */ /* 0x000fe20003f05270 */
[----:B------:R-:W-:Y:S01]  /*2e10*/  IMAD.MOV.U32 R9, RZ, RZ, R15 ;  /* 0x000000ffff097224 */ /* 0x000fe200078e000f */
[----:B------:R-:W-:-:S11]  /*2e20*/  ISETP.GE.U32.AND P1, PT, R11, 0x180, PT ;  /* 0x000001800b00780c */ /* 0x000fd60003f26070 */
[----:B------:R-:W-:Y:S05]  /*2e30*/  @!P0 BRA `(.L_x_18768) ;  /* 0x0000000000408947 */ /* 0x000fea0003800000 */
[----:B------:R-:W-:Y:S02]  /*2e40*/  LEA.HI R10, R10, 0x1, RZ, 0x19 ;  /* 0x000000010a0a7811 */ /* 0x000fe400078fc8ff */
[----:B------:R-:W-:Y:S02]  /*2e50*/  IADD3 R11, PT, PT, R4, 0x100, RZ ;  /* 0x00000100040b7810 */ /* 0x000fe40007ffe0ff */
[C---:B------:R-:W-:Y:S01]  /*2e60*/  LOP3.LUT R12, R10.reuse, 0x3, RZ, 0xc0, !PT ;  /* 0x000000030a0c7812 */ /* 0x040fe200078ec0ff */
[----:B------:R-:W-:Y:S01]  /*2e70*/  IMAD.SHL.U32 R9, R10, 0x80, RZ ;  /* 0x000000800a097824 */ /* 0x000fe200078e00ff */
[----:B------:R-:W-:-:S03]  /*2e80*/  LEA R16, R2, R11, 0x18 ;  /* 0x0000000b02107211 */ /* 0x000fc600078ec0ff */
[----:B------:R-:W-:Y:S01]  /*2e90*/  IMAD.MOV R12, RZ, RZ, -R12 ;  /* 0x000000ffff0c7224 */ /* 0x000fe200078e0a0c */
[----:B------:R-:W-:Y:S02]  /*2ea0*/  LOP3.LUT R10, R9, 0x180, RZ, 0xc0, !PT ;  /* 0x00000180090a7812 */ /* 0x000fe400078ec0ff */
[----:B------:R-:W-:-:S03]  /*2eb0*/  LEA R11, R15, R16, 0x2 ;  /* 0x000000100f0b7211 */ /* 0x000fc600078e10ff */
[----:B------:R-:W-:-:S07]  /*2ec0*/  IMAD.IADD R9, R10, 0x1, R15 ;  /* 0x000000010a097824 */ /* 0x000fce00078e020f */
.L_x_18769:
[----:B------:R-:W1:Y:S01]  /*2ed0*/  LDS R13, [R11] ;  /* 0x000000000b0d7984 */ /* 0x000e620000000800 */
[----:B------:R-:W-:-:S05]  /*2ee0*/  VIADD R12, R12, 0x1 ;  /* 0x000000010c0c7836 */ /* 0x000fca0000000000 */
[----:B------:R-:W-:Y:S01]  /*2ef0*/  ISETP.NE.AND P0, PT, R12, RZ, PT ;  /* 0x000000ff0c00720c */ /* 0x000fe20003f05270 */
[----:B-1----:R-:W-:-:S05]  /*2f00*/  FMUL.FTZ R10, R13, R8 ;  /* 0x000000080d0a7220 */ /* 0x002fca0000410000 */
[----:B------:R1:W-:Y:S02]  /*2f10*/  STS [R11], R10 ;  /* 0x0000000a0b007388 */ /* 0x0003e40000000800 */
[----:B-1----:R-:W-:-:S05]  /*2f20*/  IADD3 R11, PT, PT, R11, 0x200, RZ ;  /* 0x000002000b0b7810 */ /* 0x002fca0007ffe0ff */
[----:B------:R-:W-:Y:S05]  /*2f30*/  @P0 BRA `(.L_x_18769) ;  /* 0xfffffffc00e40947 */ /* 0x000fea000383ffff */
.L_x_18768:
[----:B------:R-:W-:Y:S05]  /*2f40*/  BSYNC.RECONVERGENT B1 ;  /* 0x0000000000017941 */ /* 0x000fea0003800200 */
.L_x_18767:
        /* <DEDUP_REMOVED lines=12> */
.L_x_18772:
        /* <DEDUP_REMOVED lines=52> */
.L_x_18771:
[----:B------:R-:W-:Y:S05]  /*3350*/  BSYNC.RECONVERGENT B1 ;  /* 0x0000000000017941 */ /* 0x000fea0003800200 */
.L_x_18770:
        /* <DEDUP_REMOVED lines=31> */
.L_x_18774:
[----:B------:R-:W-:Y:S05]  /*3550*/  BSYNC.RECONVERGENT B1 ;  /* 0x0000000000017941 */ /* 0x000fea0003800200 */
.L_x_18773:
        /* <DEDUP_REMOVED lines=14> */
.L_x_18766:
[----:B------:R-:W-:Y:S05]  /*3640*/  BSYNC.RECONVERGENT B0 ;  /* 0x0000000000007941 */ /* 0x000fea0003800200 */
.L_x_18765:
[----:B------:R-:W-:Y:S01]  /*3650*/  BAR.SYNC.DEFER_BLOCKING 0x0 ;  /* 0x0000000000007b1d */ /* 0x000fe20000010000 */
[----:B------:R-:W-:Y:S01]  /*3660*/  ISETP.NE.AND P0, PT, R15, RZ, PT ;  /* 0x000000ff0f00720c */ /* 0x000fe20003f05270 */
[----:B--2---:R-:W-:-:S04]  /*3670*/  IMAD.U32 R9, RZ, RZ, UR17 ;  /* 0x00000011ff097e24 */ /* 0x004fc8000f8e00ff */
[----:B------:R-:W2:Y:S01]  /*3680*/  LDCU UR21, c[0x0][0x3dc] ;  /* 0x00007b80ff1577ac */ /* 0x000ea20008000800 */
[----:B------:R-:W-:Y:S01]  /*3690*/  BSSY.RECONVERGENT B0, `(.L_x_18775) ;  /* 0x0000015000007945 */ /* 0x000fe20003800200 */
[----:B------:R-:W-:Y:S01]  /*36a0*/  LEA R30, R9, R14, 0x5 ;  /* 0x0000000e091e7211 */ /* 0x000fe200078e28ff */
[----:B------:R-:W3:Y:S05]  /*36b0*/  LDCU.64 UR22, c[0x0][0x3a8] ;  /* 0x00007500ff1677ac */ /* 0x000eea0008000a00 */
[----:B------:R-:W-:Y:S05]  /*36c0*/  @P0 BRA `(.L_x_18776) ;  /* 0x0000000000440947 */ /* 0x000fea0003800000 */
[----:B------:R-:W4:Y:S01]  /*36d0*/  LDCU.128 UR4, c[0x0][0x380] ;  /* 0x00007000ff0477ac */ /* 0x000f220008000c00 */
[----:B------:R-:W-:-:S04]  /*36e0*/  UIMAD UR10, UR16, UR20, UR19 ;  /* 0x00000014100a72a4 */ /* 0x000fc8000f8e0213 */
[----:B------:R-:W-:-:S04]  /*36f0*/  UIMAD UR10, UR10, UR18, URZ ;  /* 0x000000120a0a72a4 */ /* 0x000fc8000f8e02ff */
[----:B------:R-:W-:-:S04]  /*3700*/  UIADD3 UR11, UP0, UPT, UR10, UR17, URZ ;  /* 0x000000110a0b7290 */ /* 0x000fc8000ff1e0ff */
[----:B------:R-:W-:Y:S02]  /*3710*/  USHF.L.U32 UR10, UR11, 0x2, URZ ;  /* 0x000000020b0a7899 */ /* 0x000fe400080006ff */
[----:B------:R-:W-:Y:S02]  /*3720*/  UIADD3.X UR12, UPT, UPT, URZ, URZ, URZ, UP0, !UPT ;  /* 0x000000ffff0c7290 */ /* 0x000fe400087fe4ff */
[----:B----4-:R-:W-:Y:S02]  /*3730*/  UIADD3 UR6, UP0, UPT, UR10, UR6, URZ ;  /* 0x000000060a067290 */ /* 0x010fe4000ff1e0ff */
[----:B------:R-:W-:Y:S02]  /*3740*/  USHF.L.U64.HI UR11, UR11, 0x2, UR12 ;  /* 0x000000020b0b7899 */ /* 0x000fe4000801020c */
[----:B------:R-:W-:Y:S02]  /*3750*/  UIADD3 UR4, UP1, UPT, UR10, UR4, URZ ;  /* 0x000000040a047290 */ /* 0x000fe4000ff3e0ff */
[----:B------:R-:W-:Y:S01]  /*3760*/  UIADD3.X UR7, UPT, UPT, UR11, UR7, URZ, UP0, !UPT ;  /* 0x000000070b077290 */ /* 0x000fe200087fe4ff */
[----:B-1----:R-:W-:Y:S01]  /*3770*/  IMAD.U32 R8, RZ, RZ, UR6 ;  /* 0x00000006ff087e24 */ /* 0x002fe2000f8e00ff */
[----:B------:R-:W-:-:S02]  /*3780*/  UIADD3.X UR5, UPT, UPT, UR11, UR5, URZ, UP1, !UPT ;  /* 0x000000050b057290 */ /* 0x000fc40008ffe4ff */
[----:B------:R-:W-:Y:S02]  /*3790*/  IMAD.U32 R10, RZ, RZ, UR4 ;  /* 0x00000004ff0a7e24 */ /* 0x000fe4000f8e00ff */
[----:B------:R-:W-:Y:S02]  /*37a0*/  MOV R9, UR7 ;  /* 0x0000000700097c02 */ /* 0x000fe40008000f00 */
[----:B------:R-:W-:-:S03]  /*37b0*/  IMAD.U32 R11, RZ, RZ, UR5 ;  /* 0x00000005ff0b7e24 */ /* 0x000fc6000f8e00ff */
[----:B0-----:R4:W-:Y:S04]  /*37c0*/  STG.E desc[UR14][R8.64], R5 ;  /* 0x0000000508007986 */ /* 0x0019e8000c10190e */
[----:B------:R4:W-:Y:S02]  /*37d0*/  STG.E desc[UR14][R10.64], R7 ;  /* 0x000000070a007986 */ /* 0x0009e4000c10190e */
.L_x_18776:
[----:B--23--:R-:W-:Y:S05]  /*37e0*/  BSYNC.RECONVERGENT B0 ;  /* 0x0000000000007941 */ /* 0x00cfea0003800200 */
.L_x_18775:
[----:B------:R-:W-:Y:S01]  /*37f0*/  ISETP.GE.U32.AND P0, PT, R30, UR8, PT ;  /* 0x000000081e007c0c */ /* 0x000fe2000bf06070 */
[----:B------:R-:W-:Y:S01]  /*3800*/  BSSY.RECONVERGENT B0, `(.L_x_18777) ;  /* 0x00001f1000007945 */ /* 0x000fe20003800200 */
[----:B------:R-:W-:Y:S02]  /*3810*/  CS2R R16, SRZ ;  /* 0x0000000000107805 */ /* 0x000fe4000001ff00 */
[----:B------:R-:W-:Y:S02]  /*3820*/  CS2R R18, SRZ ;  /* 0x0000000000127805 */ /* 0x000fe4000001ff00 */
[----:B------:R-:W-:Y:S01]  /*3830*/  CS2R R20, SRZ ;  /* 0x0000000000147805 */ /* 0x000fe2000001ff00 */
[----:B------:R-:W-:-:S06]  /*3840*/  IMAD.MOV.U32 R22, RZ, RZ, RZ ;  /* 0x000000ffff167224 */ /* 0x000fcc00078e00ff */
[----:B------:R-:W-:Y:S05]  /*3850*/  @P0 BRA `(.L_x_18778) ;  /* 0x0000001c00ac0947 */ /* 0x000fea0003800000 */
[----:B------:R-:W2:Y:S01]  /*3860*/  LDCU UR5, c[0x0][0x3e0] ;  /* 0x00007c00ff0577ac */ /* 0x000ea20008000800 */
[C---:B-1--4-:R-:W-:Y:S01]  /*3870*/  IMAD.WIDE.U32 R6, R30.reuse, 0x4, RZ ;  /* 0x000000041e067825 */ /* 0x052fe200078e00ff */
[----:B------:R-:W-:Y:S02]  /*3880*/  MOV R9, UR9 ;  /* 0x0000000900097c02 */ /* 0x000fe40008000f00 */
[----:B------:R-:W-:Y:S01]  /*3890*/  CS2R R16, SRZ ;  /* 0x0000000000107805 */ /* 0x000fe2000001ff00 */
[----:B------:R-:W1:Y:S01]  /*38a0*/  LDCU.64 UR6, c[0x0][0x3b8] ;  /* 0x00007700ff0677ac */ /* 0x000e620008000a00 */
[----:B0-----:R-:W-:Y:S01]  /*38b0*/  IMAD.SHL.U32 R5, R15, 0x20, RZ ;  /* 0x000000200f057824 */ /* 0x001fe200078e00ff */
[----:B------:R-:W-:Y:S01]  /*38c0*/  IADD3 R25, PT, PT, R30, 0x1, RZ ;  /* 0x000000011e197810 */ /* 0x000fe20007ffe0ff */
[----:B------:R-:W-:Y:S01]  /*38d0*/  IMAD.WIDE R6, R9, 0x4, R6 ;  /* 0x0000000409067825 */ /* 0x000fe200078e0206 */
[----:B------:R-:W-:Y:S01]  /*38e0*/  UIADD3 UR4, UPT, UPT, UR13, 0xf, URZ ;  /* 0x0000000f0d047890 */ /* 0x000fe2000fffe0ff */
[----:B------:R-:W-:-:S02]  /*38f0*/  CS2R R18, SRZ ;  /* 0x0000000000127805 */ /* 0x000fc4000001ff00 */
[----:B------:R-:W-:Y:S01]  /*3900*/  LOP3.LUT R5, R5, 0x20, RZ, 0xe2, !PT ;  /* 0x0000002005057812 */ /* 0x000fe200078ee2ff */
[----:B------:R-:W-:Y:S01]  /*3910*/  VIADD R9, R4, 0x100 ;  /* 0x0000010004097836 */ /* 0x000fe20000000000 */
[----:B------:R-:W-:Y:S01]  /*3920*/  SHF.L.U32 R4, R15, 0x3, RZ ;  /* 0x000000030f047819 */ /* 0x000fe200000006ff */
[C---:B------:R-:W-:Y:S01]  /*3930*/  IMAD R3, R14.reuse, 0x10, R3 ;  /* 0x000000100e037824 */ /* 0x040fe200078e0203 */
[----:B------:R-:W-:Y:S01]  /*3940*/  USHF.R.U32.HI UR4, URZ, 0x4, UR4 ;  /* 0x00000004ff047899 */ /* 0x000fe20008011604 */
[----:B------:R-:W-:Y:S01]  /*3950*/  IMAD R5, R14, 0x40, R5 ;  /* 0x000000400e057824 */ /* 0x000fe200078e0205 */
[----:B------:R-:W-:Y:S02]  /*3960*/  LEA R2, R2, R9, 0x18 ;  /* 0x0000000902027211 */ /* 0x000fe400078ec0ff */
[----:B------:R-:W-:Y:S02]  /*3970*/  CS2R R20, SRZ ;  /* 0x0000000000147805 */ /* 0x000fe4000001ff00 */
[----:B------:R-:W-:Y:S01]  /*3980*/  LOP3.LUT R24, R4, 0x8, RZ, 0xc0, !PT ;  /* 0x0000000804187812 */ /* 0x000fe200078ec0ff */
[----:B------:R-:W-:Y:S01]  /*3990*/  IMAD.MOV.U32 R22, RZ, RZ, RZ ;  /* 0x000000ffff167224 */ /* 0x000fe200078e00ff */
[----:B------:R-:W-:Y:S01]  /*39a0*/  IADD3 R23, PT, PT, R5, 0x10, R2 ;  /* 0x0000001005177810 */ /* 0x000fe20007ffe002 */
[----:B--2---:R-:W-:Y:S01]  /*39b0*/  IMAD R2, R29, UR5, RZ ;  /* 0x000000051d027c24 */ /* 0x004fe2000f8e02ff */
[----:B-1----:R-:W-:Y:S01]  /*39c0*/  IADD3 R26, P0, PT, R6, UR6, RZ ;  /* 0x00000006061a7c10 */ /* 0x002fe2000ff1e0ff */
[----:B------:R-:W-:Y:S01]  /*39d0*/  VIADD R30, R30, -UR4 ;  /* 0x800000041e1e7c36 */ /* 0x000fe20008000000 */
[----:B------:R-:W-:-:S02]  /*39e0*/  IADD3 R24, PT, PT, R3, 0x3, R24 ;  /* 0x0000000303187810 */ /* 0x000fc40007ffe018 */
[----:B------:R-:W-:Y:S02]  /*39f0*/  IADD3.X R27, PT, PT, R7, UR7, RZ, P0, !PT ;  /* 0x00000007071b7c10 */ /* 0x000fe400087fe4ff */
[----:B------:R-:W-:Y:S02]  /*3a00*/  LOP3.LUT R29, R4, 0xf8, RZ, 0xc0, !PT ;  /* 0x000000f8041d7812 */ /* 0x000fe400078ec0ff */
[----:B------:R-:W-:-:S07]  /*3a10*/  SHF.R.S32.HI R3, RZ, 0x1f, R2 ;  /* 0x0000001fff037819 */ /* 0x000fce0000011402 */
.L_x_18793:
[----:B------:R-:W2:Y:S04]  /*3a20*/  LDG.E.CONSTANT R5, desc[UR14][R26.64] ;  /* 0x0000000e1a057981 */ /* 0x000ea8000c1e9900 */
[----:B------:R-:W0:Y:S01]  /*3a30*/  LDS.128 R8, [R23] ;  /* 0x0000000017087984 */ /* 0x000e220000000c00 */
        /* <DEDUP_REMOVED lines=19> */
[----:B0-----:R-:W-:Y:S01]  /*3b70*/  F2FP.BF16.F32.PACK_AB R5, R5, R4 ;  /* 0x000000040505723e */ /* 0x001fe200000010ff */
[----:B------:R-:W-:-:S02]  /*3b80*/  VIADD R4, R24, 0xfffffffd ;  /* 0xfffffffd18047836 */ /* 0x000fc40000000000 */
        /* <DEDUP_REMOVED lines=50> */
.L_x_18780:
[----:B------:R-:W-:Y:S05]  /*3eb0*/  BSYNC.RECONVERGENT B1 ;  /* 0x0000000000017941 */ /* 0x000fea0003800200 */
.L_x_18779:
[----:B------:R-:W-:Y:S02]  /*3ec0*/  IMAD.MOV.U32 R6, RZ, RZ, R13 ;  /* 0x000000ffff067224 */ /* 0x000fe400078e000d */
[----:B-----5:R-:W-:Y:S01]  /*3ed0*/  HFMA2.BF16_V2 R8, R5, R58, -RZ ;  /* 0x0000003a05087231 */ /* 0x020fe200003000ff */
[----:B------:R-:W-:Y:S01]  /*3ee0*/  MOV R7, R59 ;  /* 0x0000003b00077202 */ /* 0x000fe20000000f00 */
[----:B------:R-:W-:Y:S01]  /*3ef0*/  BSSY.RECONVERGENT B1, `(.L_x_18781) ;  /* 0x000002e000017945 */ /* 0x000fe20003800200 */
[----:B------:R-:W-:Y:S02]  /*3f00*/  HMUL2.BF16_V2 R12, R6, R57 ;  /* 0x00000039060c7232 */ /* 0x000fe40000200000 */
[C---:B------:R-:W-:Y:S01]  /*3f10*/  PRMT R9, R8.reuse, 0x7632, R9 ;  /* 0x0000763208097816 */ /* 0x040fe20000000009 */
[----:B------:R-:W-:Y:S02]  /*3f20*/  HFMA2.BF16_V2 R58, R7, R56, -RZ ;  /* 0x00000038073a7231 */ /* 0x000fe400003000ff */
[----:B------:R-:W-:Y:S01]  /*3f30*/  IMAD.U32 R8, R8, 0x10000, RZ ;  /* 0x0001000008087824 */ /* 0x000fe200078e00ff */
[C---:B------:R-:W-:Y:S01]  /*3f40*/  PRMT R13, R12.reuse, 0x7632, R13 ;  /* 0x000076320c0d7816 */ /* 0x040fe2000000000d */
[----:B------:R-:W-:Y:S01]  /*3f50*/  IMAD.U32 R57, R9, 0x10000, RZ ;  /* 0x0001000009397824 */ /* 0x000fe200078e00ff */
[----:B------:R-:W-:-:S02]  /*3f60*/  SHF.L.U32 R56, R12, 0x10, RZ ;  /* 0x000000100c387819 */ /* 0x000fc400000006ff */
[C---:B------:R-:W-:Y:S01]  /*3f70*/  PRMT R9, R58.reuse, 0x7610, R9 ;  /* 0x000076103a097816 */ /* 0x040fe20000000009 */
[----:B------:R-:W-:Y:S01]  /*3f80*/  IMAD.U32 R13, R13, 0x10000, RZ ;  /* 0x000100000d0d7824 */ /* 0x000fe200078e00ff */
[----:B------:R-:W-:Y:S01]  /*3f90*/  PRMT R12, R58, 0x7632, R12 ;  /* 0x000076323a0c7816 */ /* 0x000fe2000000000c */
[----:B------:R-:W-:Y:S02]  /*3fa0*/  FADD.FTZ R8, R8, R57 ;  /* 0x0000003908087221 */ /* 0x000fe40000010000 */
[----:B------:R-:W-:Y:S01]  /*3fb0*/  FADD.FTZ R13, R56, R13 ;  /* 0x0000000d380d7221 */ /* 0x000fe20000010000 */
[----:B------:R-:W-:Y:S01]  /*3fc0*/  IMAD.U32 R9, R9, 0x10000, RZ ;  /* 0x0001000009097824 */ /* 0x000fe200078e00ff */
[----:B------:R-:W-:Y:S01]  /*3fd0*/  SHF.L.U32 R12, R12, 0x10, RZ ;  /* 0x000000100c0c7819 */ /* 0x000fe200000006ff */
        /* <DEDUP_REMOVED lines=31> */
.L_x_18782:
[----:B------:R-:W-:Y:S05]  /*41d0*/  BSYNC.RECONVERGENT B1 ;  /* 0x0000000000017941 */ /* 0x000fea0003800200 */
.L_x_18781:
[----:B------:R-:W-:Y:S01]  /*41e0*/  HMUL2.BF16_V2 R54, R5, R54 ;  /* 0x0000003605367232 */ /* 0x000fe20000200000 */
[----:B------:R-:W-:Y:S01]  /*41f0*/  F2FP.BF16.F32.PACK_AB R56, R11, R10 ;  /* 0x0000000a0b38723e */ /* 0x000fe200000010ff */
[----:B------:R-:W-:Y:S02]  /*4200*/  HFMA2.BF16_V2 R53, R6, R53, -RZ ;  /* 0x0000003506357231 */ /* 0x000fe400003000ff */
[----:B------:R-:W-:Y:S01]  /*4210*/  FADD.FTZ R10, R8, R13 ;  /* 0x0000000d080a7221 */ /* 0x000fe20000010000 */
[----:B------:R-:W-:Y:S01]  /*4220*/  FADD.FTZ R9, R9, R12 ;  /* 0x0000000c09097221 */ /* 0x000fe20000010000 */
[----:B------:R-:W-:Y:S01]  /*4230*/  PRMT R8, R54, 0x7610, R8 ;  /* 0x0000761036087816 */ /* 0x000fe20000000008 */
[----:B------:R-:W-:Y:S01]  /*4240*/  HFMA2.BF16_V2 R46, R7, R46, -RZ ;  /* 0x0000002e072e7231 */ /* 0x000fe200003000ff */
[C---:B------:R-:W-:Y:S01]  /*4250*/  PRMT R12, R53.reuse, 0x7610, R12 ;  /* 0x00007610350c7816 */ /* 0x040fe2000000000c */
[----:B------:R-:W-:Y:S01]  /*4260*/  FADD.FTZ R9, R10, R9 ;  /* 0x000000090a097221 */ /* 0x000fe20000010000 */
[----:B------:R-:W-:Y:S01]  /*4270*/  PRMT R13, R53, 0x7632, R13 ;  /* 0x00007632350d7816 */ /* 0x000fe2000000000d */
[----:B------:R-:W-:Y:S01]  /*4280*/  IMAD.U32 R53, R8, 0x10000, RZ ;  /* 0x0001000008357824 */ /* 0x000fe200078e00ff */
[----:B------:R-:W-:Y:S01]  /*4290*/  PRMT R11, R54, 0x7632, R11 ;  /* 0x00007632360b7816 */ /* 0x000fe2000000000b */
[----:B------:R-:W-:Y:S01]  /*42a0*/  IMAD.MOV.U32 R8, RZ, RZ, R56 ;  /* 0x000000ffff087224 */ /* 0x000fe200078e0038 */
[----:B------:R-:W-:Y:S01]  /*42b0*/  SHF.L.U32 R12, R12, 0x10, RZ ;  /* 0x000000100c0c7819 */ /* 0x000fe200000006ff */
[----:B------:R-:W-:Y:S01]  /*42c0*/  IMAD.U32 R13, R13, 0x10000, RZ ;  /* 0x000100000d0d7824 */ /* 0x000fe200078e00ff */
[----:B------:R-:W-:Y:S01]  /*42d0*/  BSSY.RECONVERGENT B1, `(.L_x_18783) ;  /* 0x0000036000017945 */ /* 0x000fe20003800200 */
[----:B------:R-:W-:-:S02]  /*42e0*/  IMAD.U32 R54, R11, 0x10000, RZ ;  /* 0x000100000b367824 */ /* 0x000fc400078e00ff */
[C---:B------:R-:W-:Y:S02]  /*42f0*/  HMUL2.BF16_V2 R11, R8.reuse, R55 ;  /* 0x00000037080b7232 */ /* 0x040fe40000200000 */
[--C-:B------:R-:W-:Y:S01]  /*4300*/  FADD.FTZ R55, R12, R13.reuse ;  /* 0x0000000d0c377221 */ /* 0x100fe20000010000 */
[----:B------:R-:W-:Y:S01]  /*4310*/  HMUL2.BF16_V2 R47, R8, R47 ;  /* 0x0000002f082f7232 */ /* 0x000fe20000200000 */
[C---:B------:R-:W-:Y:S01]  /*4320*/  PRMT R13, R46.reuse, 0x7610, R13 ;  /* 0x000076102e0d7816 */ /* 0x040fe2000000000d */
[----:B------:R-:W-:Y:S01]  /*4330*/  FADD.FTZ R54, R53, R54 ;  /* 0x0000003635367221 */ /* 0x000fe20000010000 */
        /* <DEDUP_REMOVED lines=47> */
.L_x_18784:
[----:B------:R-:W-:Y:S05]  /*4630*/  BSYNC.RECONVERGENT B1 ;  /* 0x0000000000017941 */ /* 0x000fea0003800200 */
.L_x_18783:
[----:B------:R-:W-:Y:S02]  /*4640*/  HFMA2.BF16_V2 R48, R5, R48, -RZ ;  /* 0x0000003005307231 */ /* 0x000fe400003000ff */
[----:B------:R-:W-:Y:S02]  /*4650*/  HMUL2.BF16_V2 R11, R6, R49 ;  /* 0x00000031060b7232 */ /* 0x000fe40000200000 */
[----:B------:R-:W-:Y:S01]  /*4660*/  FADD.FTZ R16, R9, R16 ;  /* 0x0000001009107221 */ /* 0x000fe20000010000 */
[----:B------:R-:W-:Y:S02]  /*4670*/  HFMA2.BF16_V2 R13, R7, R50, -RZ ;  /* 0x00000032070d7231 */ /* 0x000fe400003000ff */
[----:B------:R-:W-:Y:S01]  /*4680*/  HMUL2.BF16_V2 R51, R8, R51 ;  /* 0x0000003308337232 */ /* 0x000fe20000200000 */
[C---:B------:R-:W-:Y:S01]  /*4690*/  PRMT R9, R48.reuse, 0x7610, R9 ;  /* 0x0000761030097816 */ /* 0x040fe20000000009 */
[C---:B------:R-:W-:Y:S01]  /*46a0*/  IMAD.U32 R47, R11.reuse, 0x10000, RZ ;  /* 0x000100000b2f7824 */ /* 0x040fe200078e00ff */
[----:B------:R-:W-:Y:S01]  /*46b0*/  PRMT R10, R48, 0x7632, R10 ;  /* 0x00007632300a7816 */ /* 0x000fe2000000000a */
[----:B------:R-:W-:Y:S01]  /*46c0*/  BSSY.RECONVERGENT B1, `(.L_x_18785) ;  /* 0x0000030000017945 */ /* 0x000fe20003800200 */
[----:B------:R-:W-:Y:S01]  /*46d0*/  PRMT R12, R11, 0x7632, R12 ;  /* 0x000076320b0c7816 */ /* 0x000fe2000000000c */
[----:B------:R-:W-:Y:S01]  /*46e0*/  FADD.FTZ R17, R56, R17 ;  /* 0x0000001138117221 */ /* 0x000fe20000010000 */
        /* <DEDUP_REMOVED lines=45> */
.L_x_18786:
[----:B------:R-:W-:Y:S05]  /*49c0*/  BSYNC.RECONVERGENT B1 ;  /* 0x0000000000017941 */ /* 0x000fea0003800200 */
.L_x_18785:
        /* <DEDUP_REMOVED lines=34> */
[----:B------:R-:W-:Y:S02]  /*4bf0*/  ISETP.GE.AND P5, PT, R43, UR13, PT ;  /* 0x0000000d2b007c0c */ /* 0x000fe4000bfa6270 */
[----:B------:R-:W-:-:S02]  /*4c00*/  IADD3 R43, PT, PT, R24, -0x2, RZ ;  /* 0xfffffffe182b7810 */ /* 0x000fc40007ffe0ff */
[----:B------:R-:W-:Y:S02]  /*4c10*/  PRMT R42, R41, 0x7632, R42 ;  /* 0x00007632292a7816 */ /* 0x000fe4000000002a */
        /* <DEDUP_REMOVED lines=19> */
.L_x_18788:
[----:B------:R-:W-:Y:S05]  /*4d50*/  BSYNC.RECONVERGENT B1 ;  /* 0x0000000000017941 */ /* 0x000fea0003800200 */
.L_x_18787:
[----:B------:R-:W-:Y:S02]  /*4d60*/  HFMA2.BF16_V2 R44, R5, R44, -RZ ;  /* 0x0000002c052c7231 */ /* 0x000fe400003000ff */
[----:B------:R-:W-:Y:S02]  /*4d70*/  HMUL2.BF16_V2 R41, R6, R41 ;  /* 0x0000002906297232 */ /* 0x000fe40000200000 */
[----:B------:R-:W-:Y:S02]  /*4d80*/  HFMA2.BF16_V2 R43, R7, R31, -RZ ;  /* 0x0000001f072b7231 */ /* 0x000fe400003000ff */
        /* <DEDUP_REMOVED lines=38> */
.L_x_18790:
[----:B------:R-:W-:Y:S05]  /*4ff0*/  BSYNC.RECONVERGENT B1 ;  /* 0x0000000000017941 */ /* 0x000fea0003800200 */
.L_x_18789:
[----:B------:R-:W-:Y:S01]  /*5000*/  SHF.L.U32 R41, R41, 0x10, RZ ;  /* 0x0000001029297819 */ /* 0x000fe200000006ff */
[----:B------:R-:W-:Y:S02]  /*5010*/  IMAD.U32 R42, R42, 0x10000, RZ ;  /* 0x000100002a2a7824 */ /* 0x000fe400078e00ff */
[----:B------:R-:W-:Y:S02]  /*5020*/  HFMA2.BF16_V2 R34, R6, R34, -RZ ;  /* 0x0000002206227231 */ /* 0x000fe400003000ff */
[----:B------:R-:W-:Y:S01]  /*5030*/  IMAD.U32 R13, R13, 0x10000, RZ ;  /* 0x000100000d0d7824 */ /* 0x000fe200078e00ff */
[----:B------:R-:W-:Y:S01]  /*5040*/  SHF.L.U32 R43, R43, 0x10, RZ ;  /* 0x000000102b2b7819 */ /* 0x000fe200000006ff */
[----:B------:R-:W-:Y:S02]  /*5050*/  IMAD.U32 R46, R31, 0x10000, RZ ;  /* 0x000100001f2e7824 */ /* 0x000fe400078e00ff */
[----:B------:R-:W-:Y:S01]  /*5060*/  FADD.FTZ R42, R41, R42 ;  /* 0x0000002a292a7221 */ /* 0x000fe20000010000 */
[----:B------:R-:W-:Y:S01]  /*5070*/  HMUL2.BF16_V2 R31, R5, R33 ;  /* 0x00000021051f7232 */ /* 0x000fe20000200000 */
[C---:B------:R-:W-:Y:S01]  /*5080*/  PRMT R41, R34.reuse, 0x7632, R41 ;  /* 0x0000763222297816 */ /* 0x040fe20000000029 */
[----:B------:R-:W-:Y:S01]  /*5090*/  FADD.FTZ R13, R13, R46 ;  /* 0x0000002e0d0d7221 */ /* 0x000fe20000010000 */
[----:B------:R-:W-:Y:S01]  /*50a0*/  SHF.L.U32 R34, R34, 0x10, RZ ;  /* 0x0000001022227819 */ /* 0x000fe200000006ff */
[----:B------:R-:W-:Y:S01]  /*50b0*/  IMAD.U32 R44, R44, 0x10000, RZ ;  /* 0x000100002c2c7824 */ /* 0x000fe200078e00ff */
[----:B------:R-:W-:Y:S01]  /*50c0*/  PRMT R33, R31, 0x7632, R33 ;  /* 0x000076321f217816 */ /* 0x000fe20000000021 */
[----:B------:R-:W-:Y:S01]  /*50d0*/  FADD.FTZ R42, R13, R42 ;  /* 0x0000002a0d2a7221 */ /* 0x000fe20000010000 */
[----:B------:R-:W-:-:S02]  /*50e0*/  IMAD.U32 R41, R41, 0x10000, RZ ;  /* 0x0001000029297824 */ /* 0x000fc400078e00ff */
[C---:B------:R-:W-:Y:S02]  /*50f0*/  HMUL2.BF16_V2 R13, R8.reuse, R32 ;  /* 0x00000020080d7232 */ /* 0x040fe40000200000 */
[----:B------:R-:W-:Y:S02]  /*5100*/  HFMA2.BF16_V2 R32, R7, R35, -RZ ;  /* 0x0000002307207231 */ /* 0x000fe400003000ff */
[----:B------:R-:W-:Y:S01]  /*5110*/  FADD.FTZ R43, R43, R44 ;  /* 0x0000002c2b2b7221 */ /* 0x000fe20000010000 */
[----:B------:R-:W-:Y:S01]  /*5120*/  SHF.L.U32 R31, R31, 0x10, RZ ;  /* 0x000000101f1f7819 */ /* 0x000fe200000006ff */
[----:B------:R-:W-:Y:S01]  /*5130*/  FADD.FTZ R41, R34, R41 ;  /* 0x0000002922297221 */ /* 0x000fe20000010000 */
[----:B------:R-:W-:Y:S02]  /*5140*/  IMAD.U32 R44, R33, 0x10000, RZ ;  /* 0x00010000212c7824 */ /* 0x000fe400078e00ff */
[----:B------:R-:W-:Y:S01]  /*5150*/  HMUL2.BF16_V2 R34, R8, R36 ;  /* 0x0000002408227232 */ /* 0x000fe20000200000 */
        /* <DEDUP_REMOVED lines=28> */
[----:B------:R-:W-:Y:S01]  /*5320*/  ISETP.GE.AND P6, PT, R4, UR13, PT ;  /* 0x0000000d04007c0c */ /* 0x000fe2000bfc6270 */
[----:B------:R-:W-:Y:S01]  /*5330*/  VIADD R4, R24, 0x4 ;  /* 0x0000000418047836 */ /* 0x000fe20000000000 */
[----:B------:R-:W-:Y:S01]  /*5340*/  ISETP.GE.AND P4, PT, R10, UR13, PT ;  /* 0x0000000d0a007c0c */ /* 0x000fe2000bf86270 */
[C---:B------:R-:W-:Y:S01]  /*5350*/  VIADD R10, R24.reuse, 0x2 ;  /* 0x00000002180a7836 */ /* 0x040fe20000000000 */
[----:B------:R-:W-:Y:S02]  /*5360*/  ISETP.GE.AND P5, PT, R9, UR13, PT ;  /* 0x0000000d09007c0c */ /* 0x000fe4000bfa6270 */
[C---:B------:R-:W-:Y:S02]  /*5370*/  IADD3 R9, PT, PT, R24.reuse, 0x1, RZ ;  /* 0x0000000118097810 */ /* 0x040fe40007ffe0ff */
[----:B------:R-:W-:-:S02]  /*5380*/  IADD3 R11, PT, PT, R24, 0x3, RZ ;  /* 0x00000003180b7810 */ /* 0x000fc40007ffe0ff */
[----:B------:R-:W-:Y:S02]  /*5390*/  ISETP.GE.AND P0, PT, R4, UR13, PT ;  /* 0x0000000d04007c0c */ /* 0x000fe4000bf06270 */
[----:B------:R-:W-:Y:S02]  /*53a0*/  ISETP.GE.AND P3, PT, R9, UR13, PT ;  /* 0x0000000d09007c0c */ /* 0x000fe4000bf66270 */
[----:B------:R-:W-:Y:S02]  /*53b0*/  ISETP.GE.AND P2, PT, R10, UR13, PT ;  /* 0x0000000d0a007c0c */ /* 0x000fe4000bf46270 */
[----:B------:R-:W-:Y:S02]  /*53c0*/  ISETP.GE.AND P1, PT, R11, UR13, PT ;  /* 0x0000000d0b007c0c */ /* 0x000fe4000bf26270 */
[----:B------:R-:W-:Y:S02]  /*53d0*/  SEL R4, R37, RZ, !P6 ;  /* 0x000000ff25047207 */ /* 0x000fe40007000000 */
        /* <DEDUP_REMOVED lines=16> */
.L_x_18792:
[----:B------:R-:W-:Y:S05]  /*54e0*/  BSYNC.RECONVERGENT B1 ;  /* 0x0000000000017941 */ /* 0x000fea0003800200 */
.L_x_18791:
[----:B------:R-:W-:Y:S02]  /*54f0*/  HFMA2.BF16_V2 R4, R5, R37, -RZ ;  /* 0x0000002505047231 */ /* 0x000fe400003000ff */
[----:B------:R-:W-:Y:S02]  /*5500*/  HMUL2.BF16_V2 R6, R6, R38 ;  /* 0x0000002606067232 */ /* 0x000fe40000200000 */
[----:B------:R-:W-:Y:S02]  /*5510*/  HFMA2.BF16_V2 R39, R7, R39, -RZ ;  /* 0x0000002707277231 */ /* 0x000fe400003000ff */
[----:B------:R-:W-:Y:S01]  /*5520*/  HMUL2.BF16_V2 R10, R8, R40 ;  /* 0x00000028080a7232 */ /* 0x000fe20000200000 */
[----:B------:R-:W-:Y:S01]  /*5530*/  IADD3 R26, P1, PT, R26, 0x10, RZ ;  /* 0x000000101a1a7810 */ /* 0x000fe20007f3e0ff */
[----:B------:R-:W-:Y:S01]  /*5540*/  VIADD R30, R30, 0x4 ;  /* 0x000000041e1e7836 */ /* 0x000fe20000000000 */
[----:B------:R-:W-:Y:S01]  /*5550*/  PRMT R5, R4, 0x7632, R5 ;  /* 0x0000763204057816 */ /* 0x000fe20000000005 */
[----:B------:R-:W-:Y:S01]  /*5560*/  VIADD R24, R24, 0x40 ;  /* 0x0000004018187836 */ /* 0x000fe20000000000 */
[----:B------:R-:W-:Y:S01]  /*5570*/  SHF.L.U32 R11, R4, 0x10, RZ ;  /* 0x00000010040b7819 */ /* 0x000fe200000006ff */
[----:B------:R-:W-:Y:S01]  /*5580*/  IMAD.X R27, RZ, RZ, R27, P1 ;  /* 0x000000ffff1b7224 */ /* 0x000fe200008e061b */
[----:B------:R-:W-:Y:S01]  /*5590*/  PRMT R7, R6, 0x7632, R7 ;  /* 0x0000763206077816 */ /* 0x000fe20000000007 */
[----:B------:R-:W-:Y:S01]  /*55a0*/  IMAD.U32 R12, R5, 0x10000, RZ ;  /* 0x00010000050c7824 */ /* 0x000fe200078e00ff */
[----:B------:R-:W-:-:S02]  /*55b0*/  PRMT R4, R10, 0x7632, R4 ;  /* 0x000076320a047816 */ /* 0x000fc40000000004 */
[----:B------:R-:W-:Y:S01]  /*55c0*/  PRMT R8, R39, 0x7610, R8 ;  /* 0x0000761027087816 */ /* 0x000fe20000000008 */
[----:B------:R-:W-:Y:S01]  /*55d0*/  IMAD.U32 R7, R7, 0x10000, RZ ;  /* 0x0001000007077824 */ /* 0x000fe200078e00ff */
[----:B------:R-:W-:Y:S01]  /*55e0*/  PRMT R9, R39, 0x7632, R9 ;  /* 0x0000763227097816 */ /* 0x000fe20000000009 */
[----:B------:R-:W-:Y:S01]  /*55f0*/  IMAD.U32 R5, R4, 0x10000, RZ ;  /* 0x0001000004057824 */ /* 0x000fe200078e00ff */
[----:B------:R-:W-:Y:S01]  /*5600*/  SHF.L.U32 R6, R6, 0x10, RZ ;  /* 0x0000001006067819 */ /* 0x000fe200000006ff */
[----:B------:R-:W-:Y:S01]  /*5610*/  FADD.FTZ R11, R11, R12 ;  /* 0x0000000c0b0b7221 */ /* 0x000fe20000010000 */
[----:B------:R-:W-:Y:S01]  /*5620*/  IADD3 R4, PT, PT, R25, 0x3, RZ ;  /* 0x0000000319047810 */ /* 0x000fe20007ffe0ff */
[----:B------:R-:W-:Y:S01]  /*5630*/  IMAD.U32 R9, R9, 0x10000, RZ ;  /* 0x0001000009097824 */ /* 0x000fe200078e00ff */
[----:B------:R-:W-:Y:S01]  /*5640*/  SHF.L.U32 R8, R8, 0x10, RZ ;  /* 0x0000001008087819 */ /* 0x000fe200000006ff */
[----:B------:R-:W-:Y:S01]  /*5650*/  FADD.FTZ R6, R6, R7 ;  /* 0x0000000706067221 */ /* 0x000fe20000010000 */
[----:B------:R-:W-:-:S02]  /*5660*/  ISETP.GE.U32.AND P0, PT, R4, UR8, PT ;  /* 0x0000000804007c0c */ /* 0x000fc4000bf06070 */
        /* <DEDUP_REMOVED lines=10> */
.L_x_18778:
[----:B------:R-:W-:Y:S05]  /*5710*/  BSYNC.RECONVERGENT B0 ;  /* 0x0000000000007941 */ /* 0x000fea0003800200 */
.L_x_18777:
[----:B------:R-:W2:Y:S01]  /*5720*/  SHFL.BFLY PT, R2, R17, 0x1, 0x1f ;  /* 0x0c201f0011027f89 */ /* 0x000ea200000e0000 */
[----:B------:R-:W3:Y:S01]  /*5730*/  S2UR UR5, SR_CgaCtaId ;  /* 0x00000000000579c3 */ /* 0x000ee20000008800 */
[----:B------:R-:W-:Y:S01]  /*5740*/  ISETP.NE.AND P5, PT, R28, RZ, PT ;  /* 0x000000ff1c00720c */ /* 0x000fe20003fa5270 */
[----:B------:R-:W-:Y:S01]  /*5750*/  UMOV UR4, 0x400 ;  /* 0x0000040000047882 */ /* 0x000fe20000000000 */
[----:B------:R-:W5:Y:S01]  /*5760*/  SHFL.BFLY PT, R3, R16, 0x1, 0x1f ;  /* 0x0c201f0010037f89 */ /* 0x000f6200000e0000 */
[C---:B-1--4-:R-:W-:Y:S01]  /*5770*/  LOP3.LUT R8, R15.reuse, 0x3c0, RZ, 0xc0, !PT ;  /* 0x000003c00f087812 */ /* 0x052fe200078ec0ff */
[----:B------:R-:W-:Y:S01]  /*5780*/  UIADD3 UR4, UPT, UPT, UR4, 0x100, URZ ;  /* 0x0000010004047890 */ /* 0x000fe2000fffe0ff */
[----:B------:R-:W-:Y:S01]  /*5790*/  SHF.R.U32.HI R11, RZ, 0x1, R0 ;  /* 0x00000001ff0b7819 */ /* 0x000fe20000011600 */
[----:B0-----:R-:W0:Y:S01]  /*57a0*/  SHFL.BFLY PT, R5, R18, 0x1, 0x1f ;  /* 0x0c201f0012057f89 */ /* 0x001e2200000e0000 */
[----:B------:R-:W-:Y:S01]  /*57b0*/  ISETP.NE.OR P4, PT, R8, 0x40, P5 ;  /* 0x000000400800780c */ /* 0x000fe20002f85670 */
[----:B------:R-:W-:Y:S01]  /*57c0*/  BSSY.RECONVERGENT B0, `(.L_x_18794) ;  /* 0x000002c000007945 */ /* 0x000fe20003800200 */
[C---:B------:R-:W-:Y:S01]  /*57d0*/  LOP3.LUT P0, RZ, R15.reuse, 0x3c1, RZ, 0xc0, !PT ;  /* 0x000003c10fff7812 */ /* 0x040fe2000780c0ff */
[----:B------:R-:W1:Y:S01]  /*57e0*/  SHFL.BFLY PT, R4, R19, 0x1, 0x1f ;  /* 0x0c201f0013047f89 */ /* 0x000e6200000e0000 */
[----:B------:R-:W-:Y:S01]  /*57f0*/  IMAD R11, R14, 0x70, R11 ;  /* 0x000000700e0b7824 */ /* 0x000fe200078e020b */
[----:B------:R-:W-:-:S02]  /*5800*/  LOP3.LUT P1, RZ, R15, 0x3e1, RZ, 0xc0, !PT ;  /* 0x000003e10fff7812 */ /* 0x000fc4000782c0ff */
[----:B------:R-:W4:Y:S01]  /*5810*/  SHFL.BFLY PT, R7, R20, 0x1, 0x1f ;  /* 0x0c201f0014077f89 */ /* 0x000f2200000e0000 */
[----:B------:R-:W-:-:S03]  /*5820*/  ISETP.GT.U32.AND P2, PT, R15, 0x1f, PT ;  /* 0x0000001f0f00780c */ /* 0x000fc60003f44070 */
[----:B------:R-:W4:Y:S04]  /*5830*/  SHFL.BFLY PT, R6, R21, 0x1, 0x1f ;  /* 0x0c201f0015067f89 */ /* 0x000f2800000e0000 */
[----:B------:R-:W4:Y:S01]  /*5840*/  SHFL.BFLY PT, R9, R22, 0x1, 0x1f ;  /* 0x0c201f0016097f89 */ /* 0x000f2200000e0000 */
[----:B--2---:R-:W-:Y:S01]  /*5850*/  FADD.FTZ R0, R2, R17 ;  /* 0x0000001102007221 */ /* 0x004fe20000010000 */
[----:B---3--:R-:W-:Y:S01]  /*5860*/  ULEA UR4, UR5, UR4, 0x18 ;  /* 0x0000000405047291 */ /* 0x008fe2000f8ec0ff */
[----:B------:R-:W-:Y:S01]  /*5870*/  LOP3.LUT R2, R15, 0x3e0, RZ, 0xc0, !PT ;  /* 0x000003e00f027812 */ /* 0x000fe200078ec0ff */
[----:B------:R-:W-:Y:S01]  /*5880*/  BAR.SYNC.DEFER_BLOCKING 0x0 ;  /* 0x0000000000007b1d */ /* 0x000fe20000010000 */
[----:B-----5:R-:W-:Y:S02]  /*5890*/  FADD.FTZ R3, R3, R16 ;  /* 0x0000001003037221 */ /* 0x020fe40000010000 */
[----:B------:R-:W-:Y:S01]  /*58a0*/  ISETP.NE.OR P3, PT, R2, 0x20, P5 ;  /* 0x000000200200780c */ /* 0x000fe20002f65670 */
[----:B0-----:R-:W-:Y:S01]  /*58b0*/  FADD.FTZ R5, R5, R18 ;  /* 0x0000001205057221 */ /* 0x001fe20000010000 */
[----:B------:R-:W-:Y:S01]  /*58c0*/  LEA R2, R11, UR4, 0x2 ;  /* 0x000000040b027c11 */ /* 0x000fe2000f8e10ff */
[----:B-1----:R-:W-:Y:S01]  /*58d0*/  FADD.FTZ R4, R4, R19 ;  /* 0x0000001304047221 */ /* 0x002fe20000010000 */
[----:B----4-:R-:W-:Y:S01]  /*58e0*/  FADD.FTZ R7, R7, R20 ;  /* 0x0000001407077221 */ /* 0x010fe20000010000 */
[----:B------:R-:W-:Y:S01]  /*58f0*/  FADD.FTZ R6, R6, R21 ;  /* 0x0000001506067221 */ /* 0x000fe20000010000 */
[----:B------:R-:W-:Y:S01]  /*5900*/  FADD.FTZ R9, R9, R22 ;  /* 0x0000001609097221 */ /* 0x000fe20000010000 */
        /* <DEDUP_REMOVED lines=23> */
.L_x_18795:
[----:B------:R-:W-:Y:S05]  /*5a80*/  BSYNC.RECONVERGENT B0 ;  /* 0x0000000000007941 */ /* 0x000fea0003800200 */
.L_x_18794:
        /* <DEDUP_REMOVED lines=25> */
.L_x_18797:
[----:B------:R-:W-:Y:S05]  /*5c20*/  BSYNC.RECONVERGENT B0 ;  /* 0x0000000000007941 */ /* 0x000fea0003800200 */
.L_x_18796:
        /* <DEDUP_REMOVED lines=29> */
.L_x_18752:
[----:B------:R-:W-:Y:S01]  /*5e00*/  BSSY B1, `(.L_x_18798) ;  /* 0x0000007000017945 */ /* 0x000fe20003800000 */
[----:B------:R-:W-:Y:S01]  /*5e10*/  IMAD.MOV.U32 R22, RZ, RZ, 0x1 ;  /* 0x00000001ff167424 */ /* 0x000fe200078e00ff */
[----:B------:R-:W-:Y:S01]  /*5e20*/  MOV R21, 0x1f ;  /* 0x0000001f00157802 */ /* 0x000fe20000000f00 */
[----:B------:R-:W-:-:S07]  /*5e30*/  IMAD.MOV.U32 R20, RZ, RZ, -0x1 ;  /* 0xffffffffff147424 */ /* 0x000fce00078e00ff */
[----:B------:R-:W-:Y:S05]  /*5e40*/  WARPSYNC.COLLECTIVE R20, `(.L_x_18799) ;  /* 0x0000000014087348 */ /* 0x000fea0003c00000 */
[----:B------:R0:W1:Y:S02]  /*5e50*/  SHFL.BFLY P2, R68, R23, R22, R21 ;  /* 0x0c00001617447389 */ /* 0x0000640000040015 */
[----:B01----:R-:W-:Y:S05]  /*5e60*/  ENDCOLLECTIVE ;  /* 0x000000000000791b */ /* 0x003fea0003800000 */
.L_x_18799:
[----:B------:R-:W-:Y:S05]  /*5e70*/  BSYNC B1 ;  /* 0x0000000000017941 */ /* 0x000fea0003800000 */
.L_x_18798:
[----:B------:R-:W-:Y:S05]  /*5e80*/  BRA `(.L_x_18800) ;  /* 0xffffffb800ec7947 */ /* 0x000fea000383ffff */
.L_x_18754:
[----:B------:R-:W-:Y:S01]  /*5e90*/  HFMA2 R21, -RZ, RZ, 0, 1.847743988037109375e-06 ;  /* 0x0000001fff157431 */ /* 0x000fe200000001ff */
[----:B------:R-:W-:Y:S01]  /*5ea0*/  BSSY B0, `(.L_x_18801) ;  /* 0x0000007000007945 */ /* 0x000fe20003800000 */
[----:B------:R-:W-:Y:S01]  /*5eb0*/  MOV R23, R26 ;  /* 0x0000001a00177202 */ /* 0x000fe20000000f00 */
[----:B------:R-:W-:Y:S02]  /*5ec0*/  IMAD.MOV.U32 R22, RZ, RZ, 0x10 ;  /* 0x00000010ff167424 */ /* 0x000fe400078e00ff */
[----:B------:R-:W-:-:S07]  /*5ed0*/  IMAD.MOV.U32 R20, RZ, RZ, -0x1 ;  /* 0xffffffffff147424 */ /* 0x000fce00078e00ff */
[----:B-1----:R-:W-:Y:S05]  /*5ee0*/  WARPSYNC.COLLECTIVE R20, `(.L_x_18802) ;  /* 0x0000000014087348 */ /* 0x002fea0003c00000 */
[----:B------:R0:W2:Y:S02]  /*5ef0*/  SHFL.BFLY P2, R68, R23, R22, R21 ;  /* 0x0c00001617447389 */ /* 0x0000a40000040015 */
[----:B012---:R-:W-:Y:S05]  /*5f00*/  ENDCOLLECTIVE ;  /* 0x000000000000791b */ /* 0x007fea0003800000 */
.L_x_18802:
[----:B------:R-:W-:Y:S05]  /*5f10*/  BSYNC B0 ;  /* 0x0000000000007941 */ /* 0x000fea0003800000 */
.L_x_18801:
[----:B------:R-:W-:Y:S01]  /*5f20*/  FMNMX.FTZ R23, R68, R26, !PT ;  /* 0x0000001a44177209 */ /* 0x000fe20007810000 */
[----:B------:R-:W-:Y:S01]  /*5f30*/  IMAD.MOV.U32 R21, RZ, RZ, 0x1f ;  /* 0x0000001fff157424 */ /* 0x000fe200078e00ff */
[----:B------:R-:W-:Y:S02]  /*5f40*/  MOV R22, 0x8 ;  /* 0x0000000800167802 */ /* 0x000fe40000000f00 */
[----:B------:R-:W-:-:S07]  /*5f50*/  MOV R20, 0xffffffff ;  /* 0xffffffff00147802 */ /* 0x000fce0000000f00 */
[----:B------:R-:W-:Y:S05]  /*5f60*/  WARPSYNC.COLLECTIVE R20, `(.L_x_18803) ;  /* 0x0000000014087348 */ /* 0x000fea0003c00000 */
[----:B------:R0:W1:Y:S02]  /*5f70*/  SHFL.BFLY P2, R68, R23, R22, R21 ;  /* 0x0c00001617447389 */ /* 0x0000640000040015 */
[----:B01----:R-:W-:Y:S05]  /*5f80*/  ENDCOLLECTIVE ;  /* 0x000000000000791b */ /* 0x003fea0003800000 */
.L_x_18803:
[----:B------:R-:W-:Y:S01]  /*5f90*/  HFMA2 R22, -RZ, RZ, 0, 2.384185791015625e-07 ;  /* 0x00000004ff167431 */ /* 0x000fe200000001ff */
[----:B------:R-:W-:-:S05]  /*5fa0*/  FMNMX.FTZ R5, R23, R68, !PT ;  /* 0x0000004417057209 */ /* 0x000fca0007810000 */
[----:B------:R-:W-:-:S07]  /*5fb0*/  IMAD.MOV.U32 R23, RZ, RZ, R5 ;  /* 0x000000ffff177224 */ /* 0x000fce00078e0005 */
[----:B------:R-:W-:Y:S05]  /*5fc0*/  WARPSYNC.COLLECTIVE R20, `(.L_x_18804) ;  /* 0x0000000014087348 */ /* 0x000fea0003c00000 */
[----:B------:R0:W1:Y:S02]  /*5fd0*/  SHFL.BFLY P2, R68, R23, R22, R21 ;  /* 0x0c00001617447389 */ /* 0x0000640000040015 */
[----:B01----:R-:W-:Y:S05]  /*5fe0*/  ENDCOLLECTIVE ;  /* 0x000000000000791b */ /* 0x003fea0003800000 */
.L_x_18804:
[----:B------:R-:W-:Y:S02]  /*5ff0*/  MOV R22, 0x2 ;  /* 0x0000000200167802 */ /* 0x000fe40000000f00 */
[----:B------:R-:W-:-:S05]  /*6000*/  FMNMX.FTZ R7, R5, R68, !PT ;  /* 0x0000004405077209 */ /* 0x000fca0007810000 */
[----:B------:R-:W-:-:S07]  /*6010*/  IMAD.MOV.U32 R23, RZ, RZ, R7 ;  /* 0x000000ffff177224 */ /* 0x000fce00078e0007 */
[----:B------:R-:W-:Y:S05]  /*6020*/  WARPSYNC.COLLECTIVE R20, `(.L_x_18805) ;  /* 0x0000000014087348 */ /* 0x000fea0003c00000 */
[----:B------:R0:W1:Y:S02]  /*6030*/  SHFL.BFLY P2, R68, R23, R22, R21 ;  /* 0x0c00001617447389 */ /* 0x0000640000040015 */
[----:B01----:R-:W-:Y:S05]  /*6040*/  ENDCOLLECTIVE ;  /* 0x000000000000791b */ /* 0x003fea0003800000 */
.L_x_18805:
[----:B------:R-:W-:Y:S05]  /*6050*/  BRA `(.L_x_18806) ;  /* 0xffffffbc00207947 */ /* 0x000fea000383ffff */
.L_x_18807:
        /* <DEDUP_REMOVED lines=10> */
.L_x_27503:


//--------------------- .text._ZN4vllm25paged_attention_v2_kernelI13__nv_bfloat16S1_Li96ELi16ELi128ELNS_18Fp8KVCacheDataTypeE0ELb0ELi512EEEvPfS3_PT_PKS4_PKT0_SA_ifPKiSC_iPKfiiiSE_SE_iiiii --------------------------
	.section	.text._ZN4vllm25paged_attention_v2_kernelI13__nv_bfloat16S1_Li96ELi16ELi128ELNS_18Fp8KVCacheDataTypeE0ELb0ELi512EEEvPfS3_PT_PKS4_PKT0_SA_ifPKiSC_iPKfiiiSE_SE_iiiii,"ax",@progbits
	.align	128
        .global         _ZN4vllm25paged_attention_v2_kernelI13__nv_bfloat16S1_Li96ELi16ELi128ELNS_18Fp8KVCacheDataTypeE0ELb0ELi512EEEvPfS3_PT_PKS4_PKT0_SA_ifPKiSC_iPKfiiiSE_SE_iiiii
        .type           _ZN4vllm25paged_attention_v2_kernelI13__nv_bfloat16S1_Li96ELi16ELi128ELNS_18Fp8KVCacheDataTypeE0ELb0ELi512EEEvPfS3_PT_PKS4_PKT0_SA_ifPKiSC_iPKfiiiSE_SE_iiiii,@function
        .size           _ZN4vllm25paged_attention_v2_kernelI13__nv_bfloat16S1_Li96ELi16ELi128ELNS_18Fp8KVCacheDataTypeE0ELb0ELi512EEEvPfS3_PT_PKS4_PKT0_SA_ifPKiSC_iPKfiiiSE_SE_iiiii,(.L_x_27504 - _ZN4vllm25paged_attention_v2_kernelI13__nv_bfloat16S1_Li96ELi16ELi128ELNS_18Fp8KVCacheDataTypeE0ELb0ELi512EEEvPfS3_PT_PKS4_PKT0_SA_ifPKiSC_iPKfiiiSE_SE_iiiii)
        .other          _ZN4vllm25paged_attention_v2_kernelI13__nv_bfloat16S1_Li96ELi16ELi128ELNS_18Fp8KVCacheDataTypeE0ELb0ELi512EEEvPfS3_PT_PKS4_PKT0_SA_ifPKiSC_iPKfiiiSE_SE_iiiii,@"STO_CUDA_ENTRY STV_DEFAULT"
_ZN4vllm25paged_attention_v2_kernelI13__nv_bfloat16S1_Li96ELi16ELi128ELNS_18Fp8KVCacheDataTypeE0ELb0ELi512EEEvPfS3_PT_PKS4_PKT0_SA_ifPKiSC_iPKfiiiSE_SE_iiiii:
.text._ZN4vllm25paged_attention_v2_kernelI13__nv_bfloat16S1_Li96ELi16ELi128ELNS_18Fp8KVCacheDataTypeE0ELb0ELi512EEEvPfS3_PT_PKS4_PKT0_SA_ifPKiSC_iPKfiiiSE_SE_iiiii:
        /* <DEDUP_REMOVED lines=20> */
[----:B------:R-:W-:Y:S01]  /*0140*/  IMAD.MOV.U32 R31, RZ, RZ, RZ ;  /* 0x000000ffff1f7224 */ /* 0x000fe200078e00ff */
[----:B------:R-:W4:Y:S01]  /*0150*/  S2R R21, SR_CgaCtaId ;  /* 0x0000000000157919 */ /* 0x000f220000008800 */
[----:B--2---:R-:W-:Y:S01]  /*0160*/  UIMAD UR4, UR15, UR4, URZ ;  /* 0x000000040f0472a4 */ /* 0x004fe2000f8e02ff */
[----:B------:R-:W2:Y:S01]  /*0170*/  LDCU UR7, c[0x0][0x3dc] ;  /* 0x00007b80ff0777ac */ /* 0x000ea20008000800 */
[----:B-1----:R-:W-:-:S02]  /*0180*/  MOV R3, UR17 ;  /* 0x0000001100037c02 */ /* 0x002fc40008000f00 */
[----:B------:R-:W-:Y:S02]  /*0190*/  USHF.R.S32.HI UR5, URZ, 0x1f, UR4 ;  /* 0x0000001fff057899 */ /* 0x000fe40008011404 */
[----:B---3--:R-:W-:Y:S01]  /*01a0*/  UISETP.NE.U32.AND UP0, UPT, UR8, URZ, UPT ;  /* 0x000000ff0800728c */ /* 0x008fe2000bf05070 */
[----:B------:R-:W1:Y:S01]  /*01b0*/  LDCU UR10, c[0x0][0x3b4] ;  /* 0x00007680ff0a77ac */ /* 0x000e620008000800 */
[----:B0-----:R-:W-:Y:S02]  /*01c0*/  ISETP.GT.U32.AND P0, PT, R0, 0x17, PT ;  /* 0x000000170000780c */ /* 0x001fe40003f04070 */
[----:B----4-:R-:W-:Y:S01]  /*01d0*/  IABS R11, R10 ;  /* 0x0000000a000b7213 */ /* 0x010fe20000000000 */
[----:B------:R-:W-:Y:S01]  /*01e0*/  UISETP.NE.AND.EX UP0, UPT, UR9, URZ, UPT, UP0 ;  /* 0x000000ff0900728c */ /* 0x000fe2000bf05300 */
[----:B------:R-:W0:Y:S09]  /*01f0*/  LDCU.64 UR18, c[0x0][0x3a0] ;  /* 0x00007400ff1277ac */ /* 0x000e320008000a00 */
[----:B------:R-:W3:Y:S01]  /*0200*/  @!P0 LDC.64 R4, c[0x0][0x398] ;  /* 0x0000e600ff048b82 */ /* 0x000ee20000000a00 */
[----:B------:R-:W-:-:S02]  /*0210*/  @!P0 IMAD R3, R3, 0x60, RZ ;  /* 0x0000006003038824 */ /* 0x000fc400078e02ff */
[----:B------:R-:W-:-:S05]  /*0220*/  @!P0 IMAD.SHL.U32 R2, R0, 0x4, RZ ;  /* 0x0000000400028824 */ /* 0x000fca00078e00ff */
[----:B------:R-:W-:-:S04]  /*0230*/  @!P0 IADD3 R2, P1, P2, R2, UR4, R3 ;  /* 0x0000000402028c10 */ /* 0x000fc8000fa3e003 */
[----:B------:R-:W-:Y:S01]  /*0240*/  @!P0 IADD3.X R3, PT, PT, RZ, UR5, RZ, P1, P2 ;  /* 0x00000005ff038c10 */ /* 0x000fe20008fe44ff */
[----:B------:R-:W4:Y:S01]  /*0250*/  I2F.RP R8, R11 ;  /* 0x0000000b00087306 */ /* 0x000f220000209400 */
[----:B------:R-:W2:Y:S01]  /*0260*/  @UP0 LDCU.64 UR4, c[0x0][0x3d0] ;  /* 0x00007a00ff0407ac */ /* 0x000ea20008000a00 */
[----:B---3--:R-:W-:-:S04]  /*0270*/  @!P0 LEA R4, P1, R2, R4, 0x1 ;  /* 0x0000000402048211 */ /* 0x008fc800078208ff */
[----:B------:R-:W-:-:S05]  /*0280*/  @!P0 LEA.HI.X R5, R2, R5, R3, 0x1, P1 ;  /* 0x0000000502058211 */ /* 0x000fca00008f0c03 */
[----:B------:R-:W3:Y:S04]  /*0290*/  @!P0 LDG.E.CONSTANT R2, desc[UR12][R4.64] ;  /* 0x0000000c04028981 */ /* 0x000ee8000c1e9900 */
[----:B------:R1:W3:Y:S01]  /*02a0*/  @!P0 LDG.E.CONSTANT R3, desc[UR12][R4.64+0x4] ;  /* 0x0000040c04038981 */ /* 0x0002e2000c1e9900 */
[----:B----4-:R-:W1:Y:S01]  /*02b0*/  MUFU.RCP R8, R8 ;  /* 0x0000000800087308 */ /* 0x010e620000001000 */
[----:B------:R-:W-:Y:S01]  /*02c0*/  PLOP3.LUT P1, PT, PT, PT, UP0, 0x80, 0x8 ;  /* 0x000000000008781c */ /* 0x000fe20003f2f008 */
[----:B--2---:R-:W-:-:S06]  /*02d0*/  @UP0 UIMAD.WIDE.U32 UR4, UR17, 0x4, UR4 ;  /* 0x00000004110408a5 */ /* 0x004fcc000f8e0004 */
[----:B------:R-:W-:Y:S01]  /*02e0*/  MOV R6, UR4 ;  /* 0x0000000400067c02 */ /* 0x000fe20008000f00 */
[----:B------:R-:W-:-:S05]  /*02f0*/  IMAD.U32 R7, RZ, RZ, UR5 ;  /* 0x00000005ff077e24 */ /* 0x000fca000f8e00ff */
[----:B------:R2:W5:Y:S01]  /*0300*/  @P1 LDG.E.CONSTANT R31, desc[UR12][R6.64] ;  /* 0x0000000c061f1981 */ /* 0x000562000c1e9900 */
[----:B------:R-:W-:Y:S01]  /*0310*/  UIADD3 UR4, UPT, UPT, UR11, 0xf, URZ ;  /* 0x0000000f0b047890 */ /* 0x000fe2000fffe0ff */
[----:B------:R-:W-:Y:S01]  /*0320*/  LOP3.LUT R30, R0, 0x1, RZ, 0xc0, !PT ;  /* 0x00000001001e7812 */ /* 0x000fe200078ec0ff */
[----:B------:R-:W-:Y:S01]  /*0330*/  USHF.L.U32 UR5, UR16, 0x5, URZ ;  /* 0x0000000510057899 */ /* 0x000fe200080006ff */
[----:B-1----:R-:W-:Y:S01]  /*0340*/  VIADD R4, R8, 0xffffffe ;  /* 0x0ffffffe08047836 */ /* 0x002fe20000000000 */
[----:B------:R-:W-:Y:S01]  /*0350*/  USHF.R.U32.HI UR4, URZ, 0x4, UR4 ;  /* 0x00000004ff047899 */ /* 0x000fe20008011604 */
[--C-:B------:R-:W-:Y:S01]  /*0360*/  SHF.R.U32.HI R17, RZ, 0x1, R0.reuse ;  /* 0x00000001ff117819 */ /* 0x100fe20000011600 */
[----:B------:R-:W-:Y:S01]  /*0370*/  BSSY B0, `(.L_x_18808) ;  /* 0x0000159000007945 */ /* 0x000fe20003800000 */
[----:B------:R1:W4:Y:S01]  /*0380*/  F2I.FTZ.U32.TRUNC.NTZ R5, R4 ;  /* 0x0000000400057305 */ /* 0x000322000021f000 */
[----:B------:R-:W-:Y:S01]  /*0390*/  SHF.R.U32.HI R16, RZ, 0x5, R0 ;  /* 0x00000005ff107819 */ /* 0x000fe20000011600 */
[----:B------:R-:W-:Y:S01]  /*03a0*/  IMAD.MOV.U32 R23, RZ, RZ, -0x800001 ;  /* 0xff7fffffff177424 */ /* 0x000fe200078e00ff */
[----:B--2---:R-:W-:Y:S01]  /*03b0*/  IABS R6, R9 ;  /* 0x0000000900067213 */ /* 0x004fe20000000000 */
[----:B-1----:R-:W-:Y:S01]  /*03c0*/  IMAD.MOV.U32 R4, RZ, RZ, RZ ;  /* 0x000000ffff047224 */ /* 0x002fe200078e00ff */
[----:B----4-:R-:W-:-:S05]  /*03d0*/  IADD3 R12, PT, PT, RZ, -R5, RZ ;  /* 0x80000005ff0c7210 */ /* 0x010fca0007ffe0ff */
        /* <DEDUP_REMOVED lines=17> */
[----:B------:R-:W-:-:S04]  /*04f0*/  IABS R7, R8 ;  /* 0x0000000800077213 */ /* 0x000fc80000000000 */
[----:B------:R-:W1:Y:S08]  /*0500*/  I2F.RP R6, R7 ;  /* 0x0000000700067306 */ /* 0x000e700000209400 */
[----:B-1----:R-:W1:Y:S02]  /*0510*/  MUFU.RCP R6, R6 ;  /* 0x0000000600067308 */ /* 0x002e640000001000 */
[----:B-1----:R-:W-:Y:S01]  /*0520*/  VIADD R4, R6, 0xffffffe ;  /* 0x0ffffffe06047836 */ /* 0x002fe20000000000 */
[----:B------:R-:W-:-:S05]  /*0530*/  IABS R6, UR17 ;  /* 0x0000001100067c13 */ /* 0x000fca0008000000 */
[----:B------:R1:W2:Y:S02]  /*0540*/  F2I.FTZ.U32.TRUNC.NTZ R5, R4 ;  /* 0x0000000400057305 */ /* 0x0002a4000021f000 */
[----:B-1----:R-:W-:Y:S01]  /*0550*/  IMAD.MOV.U32 R4, RZ, RZ, RZ ;  /* 0x000000ffff047224 */ /* 0x002fe200078e00ff */
[----:B--2---:R-:W-:-:S05]  /*0560*/  IADD3 R10, PT, PT, RZ, -R5, RZ ;  /* 0x80000005ff0a7210 */ /* 0x004fca0007ffe0ff */
[----:B------:R-:W-:Y:S01]  /*0570*/  IMAD R9, R10, R7, RZ ;  /* 0x000000070a097224 */ /* 0x000fe200078e02ff */
[----:B------:R-:W-:-:S03]  /*0580*/  IABS R10, R8 ;  /* 0x00000008000a7213 */ /* 0x000fc60000000000 */
[----:B------:R-:W-:Y:S01]  /*0590*/  IMAD.HI.U32 R5, R5, R9, R4 ;  /* 0x0000000905057227 */ /* 0x000fe200078e0004 */
[----:B------:R-:W-:-:S03]  /*05a0*/  MOV R9, UR5 ;  /* 0x0000000500097c02 */ /* 0x000fc60008000f00 */
[----:B------:R-:W-:Y:S02]  /*05b0*/  IMAD.MOV R4, RZ, RZ, -R10 ;  /* 0x000000ffff047224 */ /* 0x000fe400078e0a0a */
[----:B------:R-:W-:Y:S01]  /*05c0*/  IMAD.HI.U32 R29, R5, R6, RZ ;  /* 0x00000006051d7227 */ /* 0x000fe200078e00ff */
[----:B------:R-:W-:-:S03]  /*05d0*/  LEA R5, R21, R12, 0x18 ;  /* 0x0000000c15057211 */ /* 0x000fc600078ec0ff */
[----:B------:R-:W-:Y:S02]  /*05e0*/  IMAD R4, R29, R4, R6 ;  /* 0x000000041d047224 */ /* 0x000fe400078e0206 */
[----:B------:R-:W-:Y:S02]  /*05f0*/  IMAD.U32 R6, RZ, RZ, UR4 ;  /* 0x00000004ff067e24 */ /* 0x000fe4000f8e00ff */
[----:B------:R-:W-:Y:S01]  /*0600*/  IMAD R40, R30, 0x60, R5 ;  /* 0x000000601e287824 */ /* 0x000fe200078e0205 */
[----:B------:R-:W-:Y:S02]  /*0610*/  ISETP.GT.U32.AND P2, PT, R7, R4, PT ;  /* 0x000000040700720c */ /* 0x000fe40003f44070 */
[----:B------:R-:W-:Y:S02]  /*0620*/  VIADDMNMX.U32 R6, R9, 0x20, R6, PT ;  /* 0x0000002009067846 */ /* 0x000fe40003800006 */
[----:B------:R-:W-:Y:S02]  /*0630*/  LOP3.LUT R5, R8, UR17, RZ, 0x3c, !PT ;  /* 0x0000001108057c12 */ /* 0x000fe4000f8e3cff */
[----:B------:R-:W-:-:S02]  /*0640*/  R2UR UR14, R6 ;  /* 0x00000000060e72ca */ /* 0x000fc400000e0000 */
[----:B------:R-:W-:Y:S02]  /*0650*/  ISETP.GE.AND P3, PT, R5, RZ, PT ;  /* 0x000000ff0500720c */ /* 0x000fe40003f66270 */
[----:B------:R-:W-:-:S03]  /*0660*/  IADD3 R5, PT, PT, R16, UR5, RZ ;  /* 0x0000000510057c10 */ /* 0x000fc6000fffe0ff */
[----:B------:R-:W-:Y:S02]  /*0670*/  @!P2 IMAD.IADD R4, R4, 0x1, -R7 ;  /* 0x000000010404a824 */ /* 0x000fe400078e0a07 */
[----:B------:R-:W-:-:S03]  /*0680*/  @!P2 VIADD R29, R29, 0x1 ;  /* 0x000000011d1da836 */ /* 0x000fc60000000000 */
[----:B------:R-:W-:Y:S02]  /*0690*/  ISETP.GE.U32.AND P1, PT, R4, R7, PT ;  /* 0x000000070400720c */ /* 0x000fe40003f26070 */
[----:B------:R-:W-:-:S11]  /*06a0*/  @!P0 LEA R4, R17, R40, 0x3 ;  /* 0x0000002811048211 */ /* 0x000fd600078e18ff */
[----:B------:R-:W-:Y:S01]  /*06b0*/  @P1 VIADD R29, R29, 0x1 ;  /* 0x000000011d1d1836 */ /* 0x000fe20000000000 */
[----:B------:R-:W-:-:S03]  /*06c0*/  ISETP.GE.U32.AND P1, PT, R5, UR14, PT ;  /* 0x0000000e05007c0c */ /* 0x000fc6000bf26070 */
[----:B------:R-:W-:Y:S01]  /*06d0*/  @!P3 IMAD.MOV R29, RZ, RZ, -R29 ;  /* 0x000000ffff1db224 */ /* 0x000fe200078e0a1d */
[----:B---3--:R1:W-:Y:S01]  /*06e0*/  @!P0 STS.64 [R4], R2 ;  /* 0x0000000204008388 */ /* 0x0083e20000000a00 */
[----:B------:R-:W-:Y:S01]  /*06f0*/  BAR.SYNC.DEFER_BLOCKING 0x0 ;  /* 0x0000000000007b1d */ /* 0x000fe20000010000 */
[----:B------:R-:W-:-:S13]  /*0700*/  ISETP.NE.AND P0, PT, R8, RZ, PT ;  /* 0x000000ff0800720c */ /* 0x000fda0003f05270 */
[----:B------:R-:W-:Y:S01]  /*0710*/  @!P0 LOP3.LUT R29, RZ, R8, RZ, 0x33, !PT ;  /* 0x00000008ff1d8212 */ /* 0x000fe200078e33ff */
[----:B01----:R-:W-:Y:S06]  /*0720*/  @P1 BRA `(.L_x_18809) ;  /* 0x0000001000741947 */ /* 0x003fec0003800000 */
[----:B------:R-:W0:Y:S01]  /*0730*/  LDCU UR4, c[0x0][0x3c8] ;  /* 0x00007900ff0477ac */ /* 0x000e220008000800 */
[----:B------:R-:W-:Y:S01]  /*0740*/  SHF.L.U32 R0, R0, 0x1, RZ ;  /* 0x0000000100007819 */ /* 0x000fe200000006ff */
[----:B------:R-:W-:Y:S01]  /*0750*/  VIADD R18, R12, 0xe0 ;  /* 0x000000e00c127836 */ /* 0x000fe20000000000 */
[----:B------:R-:W-:Y:S01]  /*0760*/  LOP3.LUT R28, R16, UR5, RZ, 0xfc, !PT ;  /* 0x00000005101c7c12 */ /* 0x000fe2000f8efcff */
[----:B------:R-:W1:Y:S01]  /*0770*/  LDS.128 R8, [R40+0x20] ;  /* 0x0000200028087984 */ /* 0x000e620000000c00 */
[----:B------:R-:W-:Y:S01]  /*0780*/  LOP3.LUT R19, R0, 0x3c, RZ, 0xc0, !PT ;  /* 0x0000003c00137812 */ /* 0x000fe200078ec0ff */
[----:B------:R-:W2:Y:S01]  /*0790*/  LDCU.64 UR8, c[0x0][0x3b8] ;  /* 0x00007700ff0877ac */ /* 0x000ea20008000a00 */
[----:B------:R-:W-:Y:S01]  /*07a0*/  LOP3.LUT R37, R17, 0xf, RZ, 0xc0, !PT ;  /* 0x0000000f11257812 */ /* 0x000fe200078ec0ff */
[----:B------:R-:W-:Y:S01]  /*07b0*/  IMAD.WIDE.U32 R2, R28, 0x4, RZ ;  /* 0x000000041c027825 */ /* 0x000fe200078e00ff */
[----:B------:R-:W-:Y:S01]  /*07c0*/  LEA R0, R16, UR6, 0x4 ;  /* 0x0000000610007c11 */ /* 0x000fe2000f8e20ff */
[----:B------:R-:W3:Y:S01]  /*07d0*/  LDS.128 R12, [R40+0x30] ;  /* 0x00003000280c7984 */ /* 0x000ee20000000c00 */
[----:B------:R-:W-:-:S02]  /*07e0*/  LEA R21, R21, R18, 0x18 ;  /* 0x0000001215157211 */ /* 0x000fc400078ec0ff */
[----:B------:R-:W-:Y:S01]  /*07f0*/  LEA R20, R16, R19, 0x6 ;  /* 0x0000001310147211 */ /* 0x000fe200078e30ff */
[----:B------:R-:W-:Y:S01]  /*0800*/  IMAD.IADD R37, R37, 0x1, R0 ;  /* 0x0000000125257824 */ /* 0x000fe200078e0200 */
[----:B------:R-:W4:Y:S01]  /*0810*/  LDS.128 R24, [R40] ;  /* 0x0000000028187984 */ /* 0x000f220000000c00 */
[----:B0-----:R-:W-:Y:S02]  /*0820*/  UIMAD UR4, UR15, UR4, URZ ;  /* 0x000000040f0472a4 */ /* 0x001fe4000f8e02ff */
[----:B------:R-:W-:Y:S01]  /*0830*/  IMAD.IADD R0, R20, 0x1, R21 ;  /* 0x0000000114007824 */ /* 0x000fe200078e0215 */
[----:B------:R-:W0:Y:S01]  /*0840*/  LDS.128 R4, [R40+0x10] ;  /* 0x0000100028047984 */ /* 0x000e220000000c00 */
[C---:B------:R-:W-:Y:S01]  /*0850*/  VIADD R51, R37.reuse, -UR11 ;  /* 0x8000000b25337c36 */ /* 0x040fe20008000000 */
[----:B------:R-:W-:Y:S01]  /*0860*/  IADD3 R52, PT, PT, R37, 0x1, RZ ;  /* 0x0000000125347810 */ /* 0x000fe20007ffe0ff */
[----:B------:R-:W-:Y:S01]  /*0870*/  IMAD.U32 R23, RZ, RZ, UR4 ;  /* 0x00000004ff177e24 */ /* 0x000fe2000f8e00ff */
[----:B------:R-:W-:Y:S03]  /*0880*/  LDS.128 R16, [R40+0x40] ;  /* 0x0000400028107984 */ /* 0x000fe60000000c00 */
[----:B------:R-:W-:Y:S01]  /*0890*/  IMAD.WIDE R2, R23, 0x4, R2 ;  /* 0x0000000417027825 */ /* 0x000fe200078e0202 */
[----:B------:R-:W0:Y:S01]  /*08a0*/  S2R R62, SR_TID.X ;  /* 0x00000000003e7919 */ /* 0x000e220000002100 */
[----:B------:R-:W3:Y:S01]  /*08b0*/  LDCU UR4, c[0x0][0x3e0] ;  /* 0x00007c00ff0477ac */ /* 0x000ee20008000800 */
[----:B------:R-:W0:Y:S01]  /*08c0*/  LDS.128 R20, [R40+0x50] ;  /* 0x0000500028147984 */ /* 0x000e220000000c00 */
[----:B--2---:R-:W-:-:S04]  /*08d0*/  IADD3 R2, P0, PT, R2, UR8, RZ ;  /* 0x0000000802027c10 */ /* 0x004fc8000ff1e0ff */
[----:B------:R-:W-:Y:S02]  /*08e0*/  IADD3.X R3, PT, PT, R3, UR9, RZ, P0, !PT ;  /* 0x0000000903037c10 */ /* 0x000fe400087fe4ff */
[----:B-----5:R-:W-:Y:S02]  /*08f0*/  FSETP.NEU.FTZ.AND P0, PT, R31, RZ, PT ;  /* 0x000000ff1f00720b */ /* 0x020fe40003f1d000 */
[C---:B-1----:R-:W-:Y:S01]  /*0900*/  PRMT R45, R8.reuse, 0x7632, R45 ;  /* 0x00007632082d7816 */ /* 0x042fe2000000002d */
[----:B------:R-:W-:Y:S01]  /*0910*/  IMAD.U32 R33, R8, 0x10000, RZ ;  /* 0x0001000008217824 */ /* 0x000fe200078e00ff */
[----:B------:R-:W-:Y:S01]  /*0920*/  PRMT R8, R9, 0x7632, R8 ;  /* 0x0000763209087816 */ /* 0x000fe20000000008 */
[----:B---3--:R-:W-:Y:S01]  /*0930*/  IMAD R60, R29, UR4, RZ ;  /* 0x000000041d3c7c24 */ /* 0x008fe2000f8e02ff */
[----:B------:R-:W-:Y:S01]  /*0940*/  SHF.L.U32 R35, R9, 0x10, RZ ;  /* 0x0000001009237819 */ /* 0x000fe200000006ff */
[C---:B------:R-:W-:Y:S01]  /*0950*/  IMAD.U32 R42, R14.reuse, 0x10000, RZ ;  /* 0x000100000e2a7824 */ /* 0x040fe200078e00ff */
[----:B------:R-:W-:-:S02]  /*0960*/  PRMT R49, R14, 0x7632, R49 ;  /* 0x000076320e317816 */ /* 0x000fc40000000031 */
[C---:B------:R-:W-:Y:S01]  /*0970*/  PRMT R9, R10.reuse, 0x7632, R9 ;  /* 0x000076320a097816 */ /* 0x040fe20000000009 */
[----:B------:R-:W-:Y:S01]  /*0980*/  IMAD.U32 R10, R10, 0x10000, RZ ;  /* 0x000100000a0a7824 */ /* 0x000fe200078e00ff */
[C---:B------:R-:W-:Y:S02]  /*0990*/  PRMT R14, R15.reuse, 0x7632, R14 ;  /* 0x000076320f0e7816 */ /* 0x040fe4000000000e */
[----:B------:R-:W-:Y:S01]  /*09a0*/  SHF.L.U32 R44, R15, 0x10, RZ ;  /* 0x000000100f2c7819 */ /* 0x000fe200000006ff */
[----:B------:R-:W-:Y:S01]  /*09b0*/  IMAD.U32 R63, R9, 0x10000, RZ ;  /* 0x00010000093f7824 */ /* 0x000fe200078e00ff */
[----:B----4-:R-:W-:Y:S01]  /*09c0*/  PRMT R32, R24, 0x7632, R32 ;  /* 0x0000763218207816 */ /* 0x010fe20000000020 */
[----:B------:R-:W-:Y:S01]  /*09d0*/  IMAD.U32 R64, R14, 0x10000, RZ ;  /* 0x000100000e407824 */ /* 0x000fe200078e00ff */
[----:B------:R-:W-:Y:S01]  /*09e0*/  PRMT R34, R25, 0x7632, R34 ;  /* 0x0000763219227816 */ /* 0x000fe20000000022 */
[----:B0-----:R-:W-:Y:S01]  /*09f0*/  IMAD.SHL.U32 R62, R62, 0x4, RZ ;  /* 0x000000043e3e7824 */ /* 0x001fe200078e00ff */
[----:B------:R-:W-:Y:S01]  /*0a00*/  PRMT R38, R27, 0x7632, R38 ;  /* 0x000076321b267816 */ /* 0x000fe20000000026 */
[----:B------:R-:W-:Y:S01]  /*0a10*/  IMAD.U32 R25, R25, 0x10000, RZ ;  /* 0x0001000019197824 */ /* 0x000fe200078e00ff */
[C---:B------:R-:W-:Y:S01]  /*0a20*/  PRMT R39, R4.reuse, 0x7632, R39 ;  /* 0x0000763204277816 */ /* 0x040fe20000000027 */
[----:B------:R-:W-:Y:S01]  /*0a30*/  IMAD.U32 R4, R4, 0x10000, RZ ;  /* 0x0001000004047824 */ /* 0x000fe200078e00ff */
[----:B------:R-:W-:Y:S01]  /*0a40*/  LOP3.LUT R61, R62, 0x78, RZ, 0xc0, !PT ;  /* 0x000000783e3d7812 */ /* 0x000fe200078ec0ff */
[----:B------:R-:W-:Y:S01]  /*0a50*/  IMAD.U32 R32, R32, 0x10000, RZ ;  /* 0x0001000020207824 */ /* 0x000fe200078e00ff */
[----:B------:R-:W-:Y:S01]  /*0a60*/  LOP3.LUT R37, R62, 0x4, RZ, 0xc0, !PT ;  /* 0x000000043e257812 */ /* 0x000fe200078ec0ff */
        /* <DEDUP_REMOVED lines=55> */
[----:B------:R-:W-:-:S07]  /*0de0*/  LEA.HI.X.SX32 R9, R60, RZ, 0x1, P1 ;  /* 0x000000ff3c097211 */ /* 0x000fce00008f0eff */
.L_x_18811:
[----:B------:R-:W2:Y:S02]  /*0df0*/  LDG.E.CONSTANT R15, desc[UR12][R2.64] ;  /* 0x0000000c020f7981 */ /* 0x000ea4000c1e9900 */
[----:B--2---:R-:W-:-:S03]  /*0e00*/  IMAD.WIDE R14, R15, UR7, R8 ;  /* 0x000000070f0e7c25 */ /* 0x004fc6000f8e0208 */
[----:B------:R-:W-:-:S05]  /*0e10*/  IADD3 R60, P1, PT, R14, R37, RZ ;  /* 0x000000250e3c7210 */ /* 0x000fca0007f3e0ff */
[----:B------:R-:W-:Y:S01]  /*0e20*/  IMAD.X R15, RZ, RZ, R15, P1 ;  /* 0x000000ffff0f7224 */ /* 0x000fe200008e060f */
        /* <DEDUP_REMOVED lines=9> */
[----:B------:R-:W5:Y:S01]  /*0ec0*/  LDG.E.CONSTANT R72, desc[UR12][R14.64+0x800] ;  /* 0x0008000c0e487981 */ /* 0x000f62000c1e9900 */
[C---:B--2---:R-:W-:Y:S01]  /*0ed0*/  PRMT R71, R61.reuse, 0x7632, R71 ;  /* 0x000076323d477816 */ /* 0x044fe20000000047 */
[----:B------:R-:W-:-:S02]  /*0ee0*/  IMAD.U32 R75, R61, 0x10000, RZ ;  /* 0x000100003d4b7824 */ /* 0x000fc400078e00ff */
[----:B------:R-:W2:Y:S01]  /*0ef0*/  LDG.E.CONSTANT R61, desc[UR12][R14.64+0x700] ;  /* 0x0007000c0e3d7981 */ /* 0x000ea2000c1e9900 */
[----:B------:R-:W-:Y:S02]  /*0f00*/  SHF.L.U32 R77, R71, 0x10, RZ ;  /* 0x00000010474d7819 */ /* 0x000fe400000006ff */
[----:B---3--:R-:W-:-:S03]  /*0f10*/  PRMT R71, R70, 0x7632, R71 ;  /* 0x0000763246477816 */ /* 0x008fc60000000047 */
[----:B------:R-:W-:Y:S02]  /*0f20*/  FMUL.FTZ R77, R36, R77 ;  /* 0x0000004d244d7220 */ /* 0x000fe40000410000 */
[----:B------:R-:W-:Y:S02]  /*0f30*/  IMAD.U32 R71, R71, 0x10000, RZ ;  /* 0x0001000047477824 */ /* 0x000fe400078e00ff */
[----:B------:R-:W-:Y:S02]  /*0f40*/  IMAD.U32 R73, R70, 0x10000, RZ ;  /* 0x0001000046497824 */ /* 0x000fe400078e00ff */
[----:B------:R-:W-:Y:S01]  /*0f50*/  FMUL.FTZ R75, R26, R75 ;  /* 0x0000004b1a4b7220 */ /* 0x000fe20000410000 */
[----:B------:R-:W-:Y:S01]  /*0f60*/  FFMA.FTZ R70, R32, R71, R77 ;  /* 0x0000004720467223 */ /* 0x000fe2000001004d */
[C---:B----4-:R-:W-:Y:S02]  /*0f70*/  PRMT R71, R69.reuse, 0x7632, R71 ;  /* 0x0000763245477816 */ /* 0x050fe40000000047 */
[----:B------:R-:W-:Y:S01]  /*0f80*/  FFMA.FTZ R73, R24, R73, R75 ;  /* 0x0000004918497223 */ /* 0x000fe2000001004b */
[----:B------:R-:W-:-:S02]  /*0f90*/  SHF.L.U32 R69, R69, 0x10, RZ ;  /* 0x0000001045457819 */ /* 0x000fc400000006ff */
[----:B------:R-:W-:-:S03]  /*0fa0*/  IMAD.U32 R71, R71, 0x10000, RZ ;  /* 0x0001000047477824 */ /* 0x000fc600078e00ff */
[----:B------:R-:W-:Y:S01]  /*0fb0*/  FFMA.FTZ R69, R4, R69, R73 ;  /* 0x0000004504457223 */ /* 0x000fe20000010049 */
[----:B------:R-:W-:Y:S01]  /*0fc0*/  FFMA.FTZ R70, R39, R71, R70 ;  /* 0x0000004727467223 */ /* 0x000fe20000010046 */
[C---:B-----5:R-:W-:Y:S01]  /*0fd0*/  PRMT R71, R68.reuse, 0x7632, R71 ;  /* 0x0000763244477816 */ /* 0x060fe20000000047 */
[----:B------:R-:W3:Y:S01]  /*0fe0*/  LDG.E.CONSTANT R73, desc[UR12][R14.64+0x900] ;  /* 0x0009000c0e497981 */ /* 0x000ee2000c1e9900 */
[----:B------:R-:W-:Y:S02]  /*0ff0*/  IMAD.U32 R68, R68, 0x10000, RZ ;  /* 0x0001000044447824 */ /* 0x000fe400078e00ff */
[----:B------:R-:W-:Y:S02]  /*1000*/  SHF.L.U32 R71, R71, 0x10, RZ ;  /* 0x0000001047477819 */ /* 0x000fe400000006ff */
[----:B------:R-:W-:Y:S01]  /*1010*/  FFMA.FTZ R68, R6, R68, R69 ;  /* 0x0000004406447223 */ /* 0x000fe20000010045 */
[C---:B------:R-:W-:Y:S01]  /*1020*/  IMAD.U32 R69, R60.reuse, 0x10000, RZ ;  /* 0x000100003c457824 */ /* 0x040fe200078e00ff */
[----:B------:R-:W-:Y:S01]  /*1030*/  PRMT R60, R60, 0x7632, R60 ;  /* 0x000076323c3c7816 */ /* 0x000fe2000000003c */
[----:B------:R-:W-:-:S02]  /*1040*/  FFMA.FTZ R74, R41, R71, R70 ;  /* 0x00000047294a7223 */ /* 0x000fc40000010046 */
[----:B------:R-:W4:Y:S02]  /*1050*/  LDG.E.CONSTANT R70, desc[UR12][R14.64+0x104] ;  /* 0x0001040c0e467981 */ /* 0x000f24000c1e9900 */
[----:B------:R-:W-:Y:S02]  /*1060*/  IMAD.U32 R60, R60, 0x10000, RZ ;  /* 0x000100003c3c7824 */ /* 0x000fe400078e00ff */
[----:B------:R-:W5:Y:S02]  /*1070*/  LDG.E.CONSTANT R71, desc[UR12][R14.64+0x4] ;  /* 0x0000040c0e477981 */ /* 0x000f64000c1e9900 */
[----:B------:R-:W-:Y:S01]  /*1080*/  FFMA.FTZ R74, R45, R60, R74 ;  /* 0x0000003c2d4a7223 */ /* 0x000fe2000001004a */
[----:B------:R-:W-:Y:S01]  /*1090*/  SHF.L.U32 R60, R66, 0x10, RZ ;  /* 0x00000010423c7819 */ /* 0x000fe200000006ff */
[----:B------:R-:W-:-:S04]  /*10a0*/  FFMA.FTZ R69, R33, R69, R68 ;  /* 0x0000004521457223 */ /* 0x000fc80000010044 */
[----:B------:R-:W-:Y:S02]  /*10b0*/  FFMA.FTZ R69, R10, R60, R69 ;  /* 0x0000003c0a457223 */ /* 0x000fe40000010045 */
[----:B------:R-:W5:Y:S01]  /*10c0*/  LDG.E.CONSTANT R60, desc[UR12][R14.64+0x204] ;  /* 0x0002040c0e3c7981 */ /* 0x000f62000c1e9900 */
[----:B------:R-:W-:Y:S02]  /*10d0*/  PRMT R66, R66, 0x7632, R66 ;  /* 0x0000763242427816 */ /* 0x000fe40000000042 */
[----:B------:R-:W-:-:S03]  /*10e0*/  PRMT R68, R67, 0x7632, R68 ;  /* 0x0000763243447816 */ /* 0x000fc60000000044 */
[----:B------:R-:W-:Y:S01]  /*10f0*/  IMAD.U32 R66, R66, 0x10000, RZ ;  /* 0x0001000042427824 */ /* 0x000fe200078e00ff */
[----:B------:R-:W-:-:S03]  /*1100*/  SHF.L.U32 R68, R68, 0x10, RZ ;  /* 0x0000001044447819 */ /* 0x000fc600000006ff */
[----:B------:R-:W-:Y:S01]  /*1110*/  FFMA.FTZ R66, R63, R66, R74 ;  /* 0x000000423f427223 */ /* 0x000fe2000001004a */
[----:B------:R-:W-:-:S03]  /*1120*/  IMAD.U32 R67, R67, 0x10000, RZ ;  /* 0x0001000043437824 */ /* 0x000fc600078e00ff */
[----:B------:R-:W-:Y:S01]  /*1130*/  FFMA.FTZ R66, R47, R68, R66 ;  /* 0x000000442f427223 */ /* 0x000fe20000010042 */
[----:B------:R-:W-:Y:S02]  /*1140*/  FFMA.FTZ R67, R12, R67, R69 ;  /* 0x000000430c437223 */ /* 0x000fe40000010045 */
[----:B------:R-:W5:Y:S01]  /*1150*/  LDG.E.CONSTANT R69, desc[UR12][R14.64+0x304] ;  /* 0x0003040c0e457981 */ /* 0x000f62000c1e9900 */
[C---:B--2---:R-:W-:Y:S01]  /*1160*/  PRMT R68, R61.reuse, 0x7632, R68 ;  /* 0x000076323d447816 */ /* 0x044fe20000000044 */
[----:B------:R-:W-:-:S04]  /*1170*/  IMAD.U32 R61, R61, 0x10000, RZ ;  /* 0x000100003d3d7824 */ /* 0x000fc800078e00ff */
[----:B------:R-:W-:Y:S02]  /*1180*/  IMAD.U32 R68, R68, 0x10000, RZ ;  /* 0x0001000044447824 */ /* 0x000fe400078e00ff */
[--C-:B------:R-:W-:Y:S01]  /*1190*/  FFMA.FTZ R61, R42, R61, R67.reuse ;  /* 0x0000003d2a3d7223 */ /* 0x100fe20000010043 */
[C---:B------:R-:W-:Y:S01]  /*11a0*/  PRMT R67, R72.reuse, 0x7632, R67 ;  /* 0x0000763248437816 */ /* 0x040fe20000000043 */
[----:B------:R-:W-:Y:S02]  /*11b0*/  FFMA.FTZ R66, R49, R68, R66 ;  /* 0x0000004431427223 */ /* 0x000fe40000010042 */
[----:B------:R-:W2:Y:S02]  /*11c0*/  LDG.E.CONSTANT R68, desc[UR12][R14.64+0xa00] ;  /* 0x000a000c0e447981 */ /* 0x000ea4000c1e9900 */
[----:B------:R-:W-:Y:S01]  /*11d0*/  IMAD.U32 R67, R67, 0x10000, RZ ;  /* 0x0001000043437824 */ /* 0x000fe200078e00ff */
[----:B------:R-:W-:-:S03]  /*11e0*/  SHF.L.U32 R72, R72, 0x10, RZ ;  /* 0x0000001048487819 */ /* 0x000fc600000006ff */
[----:B------:R-:W-:Y:S02]  /*11f0*/  FFMA.FTZ R66, R65, R67, R66 ;  /* 0x0000004341427223 */ /* 0x000fe40000010042 */
[----:B------:R-:W-:Y:S01]  /*1200*/  FFMA.FTZ R61, R16, R72, R61 ;  /* 0x00000048103d7223 */ /* 0x000fe2000001003d */
[C---:B---3--:R-:W-:Y:S01]  /*1210*/  PRMT R67, R73.reuse, 0x7632, R67 ;  /* 0x0000763249437816 */ /* 0x048fe20000000043 */
[----:B------:R-:W-:-:S03]  /*1220*/  IMAD.U32 R73, R73, 0x10000, RZ ;  /* 0x0001000049497824 */ /* 0x000fc600078e00ff */
[----:B------:R-:W-:Y:S01]  /*1230*/  SHF.L.U32 R72, R67, 0x10, RZ ;  /* 0x0000001043487819 */ /* 0x000fe200000006ff */
[----:B------:R-:W-:-:S04]  /*1240*/  FFMA.FTZ R67, R18, R73, R61 ;  /* 0x0000004912437223 */ /* 0x000fc8000001003d */
[----:B------:R-:W-:Y:S01]  /*1250*/  FFMA.FTZ R73, R55, R72, R66 ;  /* 0x0000004837497223 */ /* 0x000fe20000010042 */
[C---:B----4-:R-:W-:Y:S01]  /*1260*/  PRMT R61, R70.reuse, 0x7632, R61 ;  /* 0x00007632463d7816 */ /* 0x050fe2000000003d */
[----:B------:R-:W-:Y:S02]  /*1270*/  IMAD.U32 R72, R70, 0x10000, RZ ;  /* 0x0001000046487824 */ /* 0x000fe400078e00ff */
[----:B------:R-:W3:Y:S01]  /*1280*/  LDG.E.CONSTANT R70, desc[UR12][R14.64+0x404] ;  /* 0x0004040c0e467981 */ /* 0x000ee2000c1e9900 */
[----:B-----5:R-:W-:Y:S01]  /*1290*/  SHF.L.U32 R66, R71, 0x10, RZ ;  /* 0x0000001047427819 */ /* 0x020fe200000006ff */
[----:B------:R-:W-:Y:S01]  /*12a0*/  IMAD.U32 R75, R61, 0x10000, RZ ;  /* 0x000100003d4b7824 */ /* 0x000fe200078e00ff */
[----:B------:R-:W-:Y:S01]  /*12b0*/  PRMT R61, R71, 0x7632, R61 ;  /* 0x00007632473d7816 */ /* 0x000fe2000000003d */
[----:B------:R-:W-:Y:S02]  /*12c0*/  FMUL.FTZ R72, R27, R72 ;  /* 0x000000481b487220 */ /* 0x000fe40000410000 */
[----:B------:R-:W-:-:S02]  /*12d0*/  FMUL.FTZ R75, R38, R75 ;  /* 0x0000004b264b7220 */ /* 0x000fc40000410000 */
[----:B------:R-:W-:Y:S01]  /*12e0*/  FFMA.FTZ R72, R25, R66, R72 ;  /* 0x0000004219487223 */ /* 0x000fe20000010048 */
[----:B------:R-:W-:Y:S01]  /*12f0*/  IMAD.U32 R61, R61, 0x10000, RZ ;  /* 0x000100003d3d7824 */ /* 0x000fe200078e00ff */
[----:B------:R-:W4:Y:S03]  /*1300*/  LDG.E.CONSTANT R66, desc[UR12][R14.64+0x504] ;  /* 0x0005040c0e427981 */ /* 0x000f26000c1e9900 */
[----:B------:R-:W-:Y:S01]  /*1310*/  FFMA.FTZ R75, R34, R61, R75 ;  /* 0x0000003d224b7223 */ /* 0x000fe2000001004b */
[----:B------:R-:W-:-:S04]  /*1320*/  IMAD.U32 R61, R60, 0x10000, RZ ;  /* 0x000100003c3d7824 */ /* 0x000fc800078e00ff */
[----:B------:R-:W-:Y:S02]  /*1330*/  FFMA.FTZ R72, R5, R61, R72 ;  /* 0x0000003d05487223 */ /* 0x000fe40000010048 */
[----:B------:R-:W5:Y:S01]  /*1340*/  LDG.E.CONSTANT R61, desc[UR12][R14.64+0x604] ;  /* 0x0006040c0e3d7981 */ /* 0x000f62000c1e9900 */
[----:B------:R-:W-:-:S04]  /*1350*/  PRMT R60, R60, 0x7632, R60 ;  /* 0x000076323c3c7816 */ /* 0x000fc8000000003c */
[----:B------:R-:W-:-:S05]  /*1360*/  SHF.L.U32 R60, R60, 0x10, RZ ;  /* 0x000000103c3c7819 */ /* 0x000fca00000006ff */
[----:B------:R-:W-:Y:S01]  /*1370*/  FFMA.FTZ R60, R40, R60, R75 ;  /* 0x0000003c283c7223 */ /* 0x000fe2000001004b */
[----:B--2---:R-:W-:-:S04]  /*1380*/  IMAD.U32 R71, R68, 0x10000, RZ ;  /* 0x0001000044477824 */ /* 0x004fc800078e00ff */
[----:B------:R-:W-:Y:S01]  /*1390*/  FFMA.FTZ R67, R20, R71, R67 ;  /* 0x0000004714437223 */ /* 0x000fe20000010043 */
[----:B------:R-:W-:Y:S02]  /*13a0*/  PRMT R71, R68, 0x7632, R71 ;  /* 0x0000763244477816 */ /* 0x000fe40000000047 */
[----:B------:R-:W-:-:S03]  /*13b0*/  PRMT R68, R69, 0x7632, R68 ;  /* 0x0000763245447816 */ /* 0x000fc60000000044 */
[----:B------:R-:W-:Y:S01]  /*13c0*/  IMAD.U32 R74, R71, 0x10000, RZ ;  /* 0x00010000474a7824 */ /* 0x000fe200078e00ff */
[----:B------:R-:W-:Y:S01]  /*13d0*/  SHF.L.U32 R71, R69, 0x10, RZ ;  /* 0x0000001045477819 */ /* 0x000fe200000006ff */
[----:B------:R-:W-:Y:S02]  /*13e0*/  IMAD.U32 R68, R68, 0x10000, RZ ;  /* 0x0001000044447824 */ /* 0x000fe400078e00ff */
[----:B------:R-:W-:Y:S02]  /*13f0*/  FFMA.FTZ R69, R56, R74, R73 ;  /* 0x0000004a38457223 */ /* 0x000fe40000010049 */
[----:B------:R-:W-:Y:S01]  /*1400*/  FFMA.FTZ R72, R7, R71, R72 ;  /* 0x0000004707487223 */ /* 0x000fe20000010048 */
[--C-:B------:R-:W-:Y:S01]  /*1410*/  FFMA.FTZ R73, R43, R68, R60.reuse ;  /* 0x000000442b497223 */ /* 0x100fe2000001003c */
[----:B------:R-:W2:Y:S01]  /*1420*/  LDG.E.CONSTANT R71, desc[UR12][R14.64+0x704] ;  /* 0x0007040c0e477981 */ /* 0x000ea2000c1e9900 */
[----:B---3--:R-:W-:-:S04]  /*1430*/  PRMT R60, R70, 0x7632, R60 ;  /* 0x00007632463c7816 */ /* 0x008fc8000000003c */
[----:B------:R-:W-:Y:S01]  /*1440*/  SHF.L.U32 R68, R60, 0x10, RZ ;  /* 0x000000103c447819 */ /* 0x000fe200000006ff */
[----:B------:R-:W-:Y:S01]  /*1450*/  IMAD.U32 R70, R70, 0x10000, RZ ;  /* 0x0001000046467824 */ /* 0x000fe200078e00ff */
[----:B------:R-:W3:Y:S03]  /*1460*/  LDG.E.CONSTANT R60, desc[UR12][R14.64+0xb00] ;  /* 0x000b000c0e3c7981 */ /* 0x000ee6000c1e9900 */
[----:B------:R-:W-:Y:S01]  /*1470*/  FFMA.FTZ R73, R62, R68, R73 ;  /* 0x000000443e497223 */ /* 0x000fe20000010049 */
[----:B----4-:R-:W-:Y:S01]  /*1480*/  PRMT R68, R66, 0x7632, R68 ;  /* 0x0000763242447816 */ /* 0x010fe20000000044 */
[----:B------:R-:W-:Y:S02]  /*1490*/  FFMA.FTZ R72, R35, R70, R72 ;  /* 0x0000004623487223 */ /* 0x000fe40000010048 */
[----:B------:R-:W4:Y:S02]  /*14a0*/  LDG.E.CONSTANT R70, desc[UR12][R14.64+0x804] ;  /* 0x0008040c0e467981 */ /* 0x000f24000c1e9900 */
[----:B------:R-:W-:-:S02]  /*14b0*/  IMAD.U32 R68, R68, 0x10000, RZ ;  /* 0x0001000044447824 */ /* 0x000fc400078e00ff */
[----:B------:R-:W-:Y:S02]  /*14c0*/  IMAD.U32 R66, R66, 0x10000, RZ ;  /* 0x0001000042427824 */ /* 0x000fe400078e00ff */
[----:B------:R-:W-:Y:S01]  /*14d0*/  FFMA.FTZ R73, R46, R68, R73 ;  /* 0x000000442e497223 */ /* 0x000fe20000010049 */
[----:B-----5:R-:W-:Y:S01]  /*14e0*/  SHF.L.U32 R75, R61, 0x10, RZ ;  /* 0x000000103d4b7819 */ /* 0x020fe200000006ff */
[----:B------:R-:W-:Y:S01]  /*14f0*/  FFMA.FTZ R66, R11, R66, R72 ;  /* 0x000000420b427223 */ /* 0x000fe20000010048 */
[----:B------:R-:W5:Y:S03]  /*1500*/  LDG.E.CONSTANT R68, desc[UR12][R14.64+0x904] ;  /* 0x0009040c0e447981 */ /* 0x000f66000c1e9900 */
[----:B------:R-:W-:Y:S01]  /*1510*/  FFMA.FTZ R75, R13, R75, R66 ;  /* 0x0000004b0d4b7223 */ /* 0x000fe20000010042 */
[----:B------:R-:W5:Y:S04]  /*1520*/  LDG.E.CONSTANT R72, desc[UR12][R14.64+0xb04] ;  /* 0x000b040c0e487981 */ /* 0x000f68000c1e9900 */
[----:B------:R4:W5:Y:S01]  /*1530*/  LDG.E.CONSTANT R66, desc[UR12][R14.64+0xa04] ;  /* 0x000a040c0e427981 */ /* 0x000962000c1e9900 */
[----:B------:R-:W-:-:S05]  /*1540*/  PRMT R61, R61, 0x7632, R61 ;  /* 0x000076323d3d7816 */ /* 0x000fca000000003d */
[----:B------:R-:W-:-:S04]  /*1550*/  IMAD.U32 R61, R61, 0x10000, RZ ;  /* 0x000100003d3d7824 */ /* 0x000fc800078e00ff */
[--C-:B------:R-:W-:Y:S01]  /*1560*/  FFMA.FTZ R61, R48, R61, R73.reuse ;  /* 0x0000003d303d7223 */ /* 0x100fe20000010049 */
[----:B------:R-:W-:Y:S01]  /*1570*/  UMOV UR4, 0xffffffff ;  /* 0xffffffff00047882 */ /* 0x000fe20000000000 */
[----:B--2---:R-:W-:-:S04]  /*1580*/  PRMT R73, R71, 0x7632, R73 ;  /* 0x0000763247497816 */ /* 0x004fc80000000049 */
[----:B------:R-:W-:-:S05]  /*1590*/  SHF.L.U32 R73, R73, 0x10, RZ ;  /* 0x0000001049497819 */ /* 0x000fca00000006ff */
[----:B------:R-:W-:Y:S01]  /*15a0*/  FFMA.FTZ R76, R64, R73, R61 ;  /* 0x00000049404c7223 */ /* 0x000fe2000001003d */
[C---:B---3--:R-:W-:Y:S01]  /*15b0*/  IMAD.U32 R61, R60.reuse, 0x10000, RZ ;  /* 0x000100003c3d7824 */ /* 0x048fe200078e00ff */
[----:B------:R-:W-:Y:S01]  /*15c0*/  PRMT R60, R60, 0x7632, R60 ;  /* 0x000076323c3c7816 */ /* 0x000fe2000000003c */
[----:B------:R-:W-:Y:S01]  /*15d0*/  IMAD.U32 R74, R71, 0x10000, RZ ;  /* 0x00010000474a7824 */ /* 0x000fe200078e00ff */
[----:B----4-:R-:W-:-:S03]  /*15e0*/  PRMT R14, R70, 0x7632, R14 ;  /* 0x00007632460e7816 */ /* 0x010fc6000000000e */
[----:B------:R-:W-:Y:S01]  /*15f0*/  IMAD.U32 R60, R60, 0x10000, RZ ;  /* 0x000100003c3c7824 */ /* 0x000fe200078e00ff */
[----:B------:R-:W-:Y:S01]  /*1600*/  SHF.L.U32 R70, R70, 0x10, RZ ;  /* 0x0000001046467819 */ /* 0x000fe200000006ff */
[----:B------:R-:W-:Y:S01]  /*1610*/  FFMA.FTZ R74, R44, R74, R75 ;  /* 0x0000004a2c4a7223 */ /* 0x000fe2000001004b */
[----:B------:R-:W-:Y:S02]  /*1620*/  IMAD.U32 R15, R14, 0x10000, RZ ;  /* 0x000100000e0f7824 */ /* 0x000fe400078e00ff */
[----:B------:R-:W-:Y:S01]  /*1630*/  FFMA.FTZ R14, R58, R60, R69 ;  /* 0x0000003c3a0e7223 */ /* 0x000fe20000010045 */
[C---:B-----5:R-:W-:Y:S01]  /*1640*/  PRMT R60, R68.reuse, 0x7632, R60 ;  /* 0x00007632443c7816 */ /* 0x060fe2000000003c */
[----:B------:R-:W-:Y:S01]  /*1650*/  FFMA.FTZ R70, R17, R70, R74 ;  /* 0x0000004611467223 */ /* 0x000fe2000001004a */
[----:B------:R-:W-:Y:S02]  /*1660*/  IMAD.U32 R68, R68, 0x10000, RZ ;  /* 0x0001000044447824 */ /* 0x000fe400078e00ff */
[----:B------:R-:W-:Y:S01]  /*1670*/  FFMA.FTZ R67, R22, R61, R67 ;  /* 0x0000003d16437223 */ /* 0x000fe20000010043 */
[----:B------:R-:W-:Y:S01]  /*1680*/  SHF.L.U32 R60, R60, 0x10, RZ ;  /* 0x000000103c3c7819 */ /* 0x000fe200000006ff */
[----:B------:R-:W-:Y:S01]  /*1690*/  FFMA.FTZ R15, R53, R15, R76 ;  /* 0x0000000f350f7223 */ /* 0x000fe2000001004c */
[----:B------:R-:W-:Y:S01]  /*16a0*/  FFMA.FTZ R68, R19, R68, R70 ;  /* 0x0000004413447223 */ /* 0x000fe20000010046 */
[C---:B------:R-:W-:Y:S01]  /*16b0*/  IMAD.U32 R61, R66.reuse, 0x10000, RZ ;  /* 0x00010000423d7824 */ /* 0x040fe200078e00ff */
[----:B------:R-:W-:Y:S01]  /*16c0*/  PRMT R66, R66, 0x7632, R66 ;  /* 0x0000763242427816 */ /* 0x000fe20000000042 */
[--C-:B------:R-:W-:Y:S01]  /*16d0*/  FFMA.FTZ R60, R54, R60, R15.reuse ;  /* 0x0000003c363c7223 */ /* 0x100fe2000001000f */
[C---:B------:R-:W-:Y:S01]  /*16e0*/  PRMT R15, R72.reuse, 0x7632, R15 ;  /* 0x00007632480f7816 */ /* 0x040fe2000000000f */
[----:B------:R-:W-:Y:S01]  /*16f0*/  FFMA.FTZ R61, R21, R61, R68 ;  /* 0x0000003d153d7223 */ /* 0x000fe20000010044 */
[----:B------:R-:W-:Y:S01]  /*1700*/  SHF.L.U32 R72, R72, 0x10, RZ ;  /* 0x0000001048487819 */ /* 0x000fe200000006ff */
[----:B------:R-:W-:-:S02]  /*1710*/  IMAD.U32 R66, R66, 0x10000, RZ ;  /* 0x0001000042427824 */ /* 0x000fc400078e00ff */
        /* <DEDUP_REMOVED lines=9> */
.L_x_18856:
[C---:B------:R-:W-:Y:S01]  /*17b0*/  VIADD R60, R51.reuse, 0x1 ;  /* 0x00000001333c7836 */ /* 0x040fe20000000000 */
[----:B------:R-:W-:Y:S01]  /*17c0*/  ISETP.NE.U32.AND P2, PT, R30, 0x1, PT ;  /* 0x000000011e00780c */ /* 0x000fe20003f45070 */
[----:B-1----:R-:W-:Y:S01]  /*17d0*/  FADD.FTZ R15, R14, R15 ;  /* 0x0000000f0e0f7221 */ /* 0x002fe20000010000 */
[----:B------:R-:W-:Y:S02]  /*17e0*/  VIADD R28, R28, 0x4 ;  /* 0x000000041c1c7836 */ /* 0x000fe40000000000 */
[----:B------:R-:W-:Y:S01]  /*17f0*/  I2FP.F32.S32 R60, R60 ;  /* 0x0000003c003c7245 */ /* 0x000fe20000201400 */
[----:B------:R-:W-:-:S04]  /*1800*/  VIADD R51, R51, 0x40 ;  /* 0x0000004033337836 */ /* 0x000fc80000000000 */
[----:B------:R-:W-:-:S04]  /*1810*/  FMUL.FTZ R60, R60, R31 ;  /* 0x0000001f3c3c7220 */ /* 0x000fc80000410000 */
[C---:B0-----:R-:W-:Y:S01]  /*1820*/  @P2 IADD3 R14, PT, PT, R52.reuse, -0x1, RZ ;  /* 0xffffffff340e2810 */ /* 0x041fe20007ffe0ff */
[----:B------:R-:W-:Y:S01]  /*1830*/  VIADD R52, R52, 0x40 ;  /* 0x0000004034347836 */ /* 0x000fe20000000000 */
[----:B------:R-:W-:Y:S02]  /*1840*/  FSEL R60, R60, RZ, P0 ;  /* 0x000000ff3c3c7208 */ /* 0x000fe40000000000 */
[C---:B------:R-:W-:Y:S02]  /*1850*/  @P2 ISETP.GE.AND P1, PT, R14.reuse, UR11, PT ;  /* 0x0000000b0e002c0c */ /* 0x040fe4000bf26270 */
[----:B------:R-:W-:Y:S01]  /*1860*/  ISETP.GE.OR P3, PT, R14, UR11, !P2 ;  /* 0x0000000b0e007c0c */ /* 0x000fe2000d766670 */
[----:B------:R-:W-:-:S05]  /*1870*/  FFMA.FTZ R60, R15, UR10, R60 ;  /* 0x0000000a0f3c7c23 */ /* 0x000fca000801003c */
[----:B------:R-:W-:Y:S02]  /*1880*/  @P2 FSEL R15, R60, RZ, !P1 ;  /* 0x000000ff3c0f2208 */ /* 0x000fe40004800000 */
[----:B------:R-:W-:-:S03]  /*1890*/  IADD3 R2, P1, PT, R2, 0x10, RZ ;  /* 0x0000001002027810 */ /* 0x000fc60007f3e0ff */
[----:B------:R0:W-:Y:S01]  /*18a0*/  @P2 STS [R0], R15 ;  /* 0x0000000f00002388 */ /* 0x0001e20000000800 */
[----:B------:R-:W-:Y:S02]  /*18b0*/  ISETP.GE.U32.AND P2, PT, R28, UR14, PT ;  /* 0x0000000e1c007c0c */ /* 0x000fe4000bf46070 */
[----:B------:R-:W-:Y:S02]  /*18c0*/  @!P3 FMNMX.FTZ R23, R23, R60, !PT ;  /* 0x0000003c1717b209 */ /* 0x000fe40007810000 */
[----:B------:R-:W-:Y:S01]  /*18d0*/  IADD3.X R3, PT, PT, RZ, R3, RZ, P1, !PT ;  /* 0x00000003ff037210 */ /* 0x000fe20000ffe4ff */
[----:B0-----:R-:W-:-:S08]  /*18e0*/  VIADD R0, R0, 0x100 ;  /* 0x0000010000007836 */ /* 0x001fd00000000000 */
[----:B------:R-:W-:Y:S05]  /*18f0*/  @!P2 BRA `(.L_x_18811) ;  /* 0xfffffff4003ca947 */ /* 0x000fea000383ffff */
.L_x_18809:
[----:B------:R-:W-:Y:S05]  /*1900*/  BSYNC B0 ;  /* 0x0000000000007941 */ /* 0x000fea0003800000 */
.L_x_18808:
[----:B------:R-:W0:Y:S01]  /*1910*/  S2R R0, SR_TID.X ;  /* 0x0000000000007919 */ /* 0x000e220000002100 */
[----:B------:R-:W-:Y:S01]  /*1920*/  MOV R5, UR16 ;  /* 0x0000001000057c02 */ /* 0x000fe20008000f00 */
[----:B------:R-:W-:Y:S01]  /*1930*/  IMAD.U32 R3, RZ, RZ, UR16 ;  /* 0x00000010ff037e24 */ /* 0x000fe2000f8e00ff */
[----:B------:R-:W-:Y:S01]  /*1940*/  UMOV UR4, 0xffffffff ;  /* 0xffffffff00047882 */ /* 0x000fe20000000000 */
[----:B------:R-:W1:Y:S02]  /*1950*/  S2R R2, SR_CgaCtaId ;  /* 0x0000000000027919 */ /* 0x000e640000008800 */
[----:B------:R-:W-:Y:S01]  /*1960*/  IMAD.SHL.U32 R5, R5, 0x20, RZ ;  /* 0x0000002005057824 */ /* 0x000fe200078e00ff */
[----:B------:R-:W-:-:S04]  /*1970*/  SHF.L.U32 R3, R3, 0x9, RZ ;  /* 0x0000000903037819 */ /* 0x000fc800000006ff */
[----:B------:R-:W-:-:S05]  /*1980*/  IADD3 R4, PT, PT, -R5, UR14, RZ ;  /* 0x0000000e05047c10 */ /* 0x000fca000fffe1ff */
[----:B------:R-:W-:Y:S01]  /*1990*/  IMAD R10, R4, 0x10, R3 ;  /* 0x00000010040a7824 */ /* 0x000fe200078e0203 */
[----:B------:R-:W-:-:S04]  /*19a0*/  MOV R4, 0x400 ;  /* 0x0000040000047802 */ /* 0x000fc80000000f00 */
        /* <DEDUP_REMOVED lines=10> */
.L_x_18862:
[----:B------:R-:W-:Y:S01]  /*1a50*/  VIADD R7, R4, 0xc0 ;  /* 0x000000c004077836 */ /* 0x000fe20000000000 */
[----:B------:R-:W-:Y:S01]  /*1a60*/  LOP3.LUT P0, R15, R0, 0x1f, RZ, 0xc0, !PT ;  /* 0x0000001f000f7812 */ /* 0x000fe2000780c0ff */
[----:B------:R-:W-:Y:S05]  /*1a70*/  WARPSYNC.ALL ;  /* 0x0000000000007948 */ /* 0x000fea0003800000 */
[----:B-1----:R-:W-:Y:S02]  /*1a80*/  LEA R7, R2, R7, 0x18 ;  /* 0x0000000702077211 */ /* 0x002fe400078ec0ff */
[----:B0-2---:R-:W-:Y:S02]  /*1a90*/  FMNMX.FTZ R8, R8, R9, !PT ;  /* 0x0000000908087209 */ /* 0x005fe40007810000 */
[----:B------:R-:W-:-:S05]  /*1aa0*/  LEA R9, R14, R7, 0x2 ;  /* 0x000000070e097211 */ /* 0x000fca00078e10ff */
[----:B------:R0:W-:Y:S01]  /*1ab0*/  @!P0 STS [R9], R8 ;  /* 0x0000000809008388 */ /* 0x0001e20000000800 */
[----:B------:R-:W-:Y:S01]  /*1ac0*/  BAR.SYNC.DEFER_BLOCKING 0x0 ;  /* 0x0000000000007b1d */ /* 0x000fe20000010000 */
[C---:B------:R-:W-:Y:S01]  /*1ad0*/  ISETP.GT.U32.AND P1, PT, R15.reuse, 0x3, PT ;  /* 0x000000030f00780c */ /* 0x040fe20003f24070 */
[----:B------:R-:W-:Y:S02]  /*1ae0*/  IMAD.MOV.U32 R12, RZ, RZ, -0x800001 ;  /* 0xff7fffffff0c7424 */ /* 0x000fe400078e00ff */
[----:B------:R-:W-:Y:S02]  /*1af0*/  IMAD R11, R15, 0x4, R7 ;  /* 0x000000040f0b7824 */ /* 0x000fe400078e0207 */
[----:B------:R-:W-:Y:S01]  /*1b00*/  BSSY.RECONVERGENT B0, `(.L_x_18813) ;  /* 0x00000ec000007945 */ /* 0x000fe20003800200 */
[----:B0-----:R-:W-:-:S07]  /*1b10*/  IMAD.MOV.U32 R8, RZ, RZ, RZ ;  /* 0x000000ffff087224 */ /* 0x001fce00078e00ff */
[----:B------:R-:W0:Y:S04]  /*1b20*/  @!P1 LDS R12, [R11] ;  /* 0x000000000b0c9984 */ /* 0x000e280000000800 */
[----:B0-----:R-:W0:Y:S02]  /*1b30*/  SHFL.BFLY PT, R7, R12, 0x2, 0x1f ;  /* 0x0c401f000c077f89 */ /* 0x001e2400000e0000 */
[----:B0-----:R-:W-:Y:S02]  /*1b40*/  FMNMX.FTZ R13, R7, R12, !PT ;  /* 0x0000000c070d7209 */ /* 0x001fe40007810000 */
[----:B------:R-:W-:-:S03]  /*1b50*/  IADD3 R7, PT, PT, -R3, R10, RZ ;  /* 0x0000000a03077210 */ /* 0x000fc60007ffe1ff */
[----:B------:R-:W0:Y:S01]  /*1b60*/  SHFL.BFLY PT, R6, R13, 0x1, 0x1f ;  /* 0x0c201f000d067f89 */ /* 0x000e2200000e0000 */
[----:B------:R-:W-:Y:S02]  /*1b70*/  ISETP.GE.AND P2, PT, R0, R7, PT ;  /* 0x000000070000720c */ /* 0x000fe40003f46270 */
[----:B0-----:R-:W-:-:S06]  /*1b80*/  FMNMX.FTZ R6, R13, R6, !PT ;  /* 0x000000060d067209 */ /* 0x001fcc0007810000 */
[----:B------:R-:W0:Y:S05]  /*1b90*/  SHFL.IDX PT, R6, R6, RZ, 0x1f ;  /* 0x00001fff06067589 */ /* 0x000e2a00000e0000 */
        /* <DEDUP_REMOVED lines=19> */
.L_x_18817:
        /* <DEDUP_REMOVED lines=11> */
.L_x_18816:
[----:B------:R-:W-:Y:S05]  /*1d80*/  BSYNC.RECONVERGENT B1 ;  /* 0x0000000000017941 */ /* 0x000fea0003800200 */
.L_x_18815:
        /* <DEDUP_REMOVED lines=12> */
.L_x_18820:
        /* <DEDUP_REMOVED lines=100> */
.L_x_18819:
[----:B------:R-:W-:Y:S05]  /*2490*/  BSYNC.RECONVERGENT B1 ;  /* 0x0000000000017941 */ /* 0x000fea0003800200 */
.L_x_18818:
        /* <DEDUP_REMOVED lines=13> */
[----:B-----5:R-:W4:Y:S01]  /*2570*/  LDS R31, [R12+0xa00] ;  /* 0x000a00000c1f7984 */ /* 0x020f220000000800 */
        /* <DEDUP_REMOVED lines=41> */
.L_x_18822:
[----:B------:R-:W-:Y:S05]  /*2810*/  BSYNC.RECONVERGENT B1 ;  /* 0x0000000000017941 */ /* 0x000fea0003800200 */
.L_x_18821:
        /* <DEDUP_REMOVED lines=26> */
.L_x_18814:
[----:B------:R-:W-:Y:S05]  /*29c0*/  BSYNC.RECONVERGENT B0 ;  /* 0x0000000000007941 */ /* 0x000fea0003800200 */
.L_x_18813:
        /* <DEDUP_REMOVED lines=41> */
.L_x_18827:
[----:B------:R-:W1:Y:S01]  /*2c60*/  LDS R16, [R12] ;  /* 0x000000000c107984 */ /* 0x000e620000000800 */
[----:B------:R-:W-:-:S05]  /*2c70*/  VIADD R13, R13, 0x1 ;  /* 0x000000010d0d7836 */ /* 0x000fca0000000000 */
[----:B------:R-:W-:Y:S01]  /*2c80*/  ISETP.NE.AND P0, PT, R13, RZ, PT ;  /* 0x000000ff0d00720c */ /* 0x000fe20003f05270 */
[----:B-1----:R-:W-:-:S05]  /*2c90*/  FMUL.FTZ R11, R16, R9 ;  /* 0x00000009100b7220 */ /* 0x002fca0000410000 */
[----:B------:R1:W-:Y:S02]  /*2ca0*/  STS [R12], R11 ;  /* 0x0000000b0c007388 */ /* 0x0003e40000000800 */
[----:B-1----:R-:W-:-:S05]  /*2cb0*/  IADD3 R12, PT, PT, R12, 0x200, RZ ;  /* 0x000002000c0c7810 */ /* 0x002fca0007ffe0ff */
[----:B------:R-:W-:Y:S05]  /*2cc0*/  @P0 BRA `(.L_x_18827) ;  /* 0xfffffffc00e40947 */ /* 0x000fea000383ffff */
.L_x_18826:
[----:B------:R-:W-:Y:S05]  /*2cd0*/  BSYNC.RECONVERGENT B1 ;  /* 0x0000000000017941 */ /* 0x000fea0003800200 */
.L_x_18825:
        /* <DEDUP_REMOVED lines=12> */
.L_x_18830:
        /* <DEDUP_REMOVED lines=23> */
[-C--:B------:R-:W-:Y:S01]  /*2f10*/  FMUL.FTZ R24, R24, R9.reuse ;  /* 0x0000000918187220 */ /* 0x080fe20000410000 */
        /* <DEDUP_REMOVED lines=28> */
.L_x_18829:
[----:B------:R-:W-:Y:S05]  /*30e0*/  BSYNC.RECONVERGENT B1 ;  /* 0x0000000000017941 */ /* 0x000fea0003800200 */
.L_x_18828:
        /* <DEDUP_REMOVED lines=31> */
.L_x_18832:
[----:B------:R-:W-:Y:S05]  /*32e0*/  BSYNC.RECONVERGENT B1 ;  /* 0x0000000000017941 */ /* 0x000fea0003800200 */
.L_x_18831:
        /* <DEDUP_REMOVED lines=14> */
.L_x_18824:
[----:B------:R-:W-:Y:S05]  /*33d0*/  BSYNC.RECONVERGENT B0 ;  /* 0x0000000000007941 */ /* 0x000fea0003800200 */
.L_x_18823:
[----:B------:R-:W-:Y:S01]  /*33e0*/  BAR.SYNC.DEFER_BLOCKING 0x0 ;  /* 0x0000000000007b1d */ /* 0x000fe20000010000 */
[----:B------:R-:W-:Y:S02]  /*33f0*/  ISETP.NE.AND P0, PT, R0, RZ, PT ;  /* 0x000000ff0000720c */ /* 0x000fe40003f05270 */
[----:B------:R-:W-:-:S03]  /*3400*/  LOP3.LUT R28, R5, R14, RZ, 0xfc, !PT ;  /* 0x0000000e051c7212 */ /* 0x000fc600078efcff */
[----:B------:R-:W3:Y:S01]  /*3410*/  LDCU UR18, c[0x0][0x370] ;  /* 0x00006e00ff1277ac */ /* 0x000ee20008000800 */
[----:B------:R-:W-:Y:S01]  /*3420*/  BSSY.RECONVERGENT B0, `(.L_x_18833) ;  /* 0x0000016000007945 */ /* 0x000fe20003800200 */
[----:B------:R-:W4:Y:S01]  /*3430*/  LDCU UR22, c[0x0][0x3dc] ;  /* 0x00007b80ff1677ac */ /* 0x000f220008000800 */
[----:B------:R-:W0:Y:S01]  /*3440*/  LDCU.64 UR20, c[0x0][0x3a8] ;  /* 0x00007500ff1477ac */ /* 0x000e220008000a00 */
[----:B------:R-:W0:Y:S04]  /*3450*/  LDCU UR19, c[0x0][0x378] ;  /* 0x00006f00ff1377ac */ /* 0x000e280008000800 */
[----:B------:R-:W-:Y:S05]  /*3460*/  @P0 BRA `(.L_x_18834) ;  /* 0x0000000000440947 */ /* 0x000fea0003800000 */
[----:B------:R-:W1:Y:S01]  /*3470*/  LDCU.128 UR4, c[0x0][0x380] ;  /* 0x00007000ff0477ac */ /* 0x000e620008000c00 */
[----:B---3--:R-:W-:-:S04]  /*3480*/  UIMAD UR8, UR15, UR18, UR17 ;  /* 0x000000120f0872a4 */ /* 0x008fc8000f8e0211 */
[----:B0-----:R-:W-:-:S04]  /*3490*/  UIMAD UR8, UR8, UR19, URZ ;  /* 0x00000013080872a4 */ /* 0x001fc8000f8e02ff */
[----:B------:R-:W-:-:S04]  /*34a0*/  UIADD3 UR9, UP0, UPT, UR8, UR16, URZ ;  /* 0x0000001008097290 */ /* 0x000fc8000ff1e0ff */
[----:B------:R-:W-:Y:S02]  /*34b0*/  USHF.L.U32 UR8, UR9, 0x2, URZ ;  /* 0x0000000209087899 */ /* 0x000fe400080006ff */
[----:B------:R-:W-:Y:S02]  /*34c0*/  UIADD3.X UR10, UPT, UPT, URZ, URZ, URZ, UP0, !UPT ;  /* 0x000000ffff0a7290 */ /* 0x000fe400087fe4ff */
[----:B-1----:R-:W-:Y:S02]  /*34d0*/  UIADD3 UR6, UP0, UPT, UR8, UR6, URZ ;  /* 0x0000000608067290 */ /* 0x002fe4000ff1e0ff */
[----:B------:R-:W-:Y:S02]  /*34e0*/  USHF.L.U64.HI UR9, UR9, 0x2, UR10 ;  /* 0x0000000209097899 */ /* 0x000fe4000801020a */
[----:B------:R-:W-:Y:S02]  /*34f0*/  UIADD3 UR4, UP1, UPT, UR8, UR4, URZ ;  /* 0x0000000408047290 */ /* 0x000fe4000ff3e0ff */
[----:B------:R-:W-:Y:S01]  /*3500*/  UIADD3.X UR7, UPT, UPT, UR9, UR7, URZ, UP0, !UPT ;  /* 0x0000000709077290 */ /* 0x000fe200087fe4ff */
[----:B--2---:R-:W-:Y:S01]  /*3510*/  IMAD.U32 R10, RZ, RZ, UR6 ;  /* 0x00000006ff0a7e24 */ /* 0x004fe2000f8e00ff */
[----:B------:R-:W-:-:S02]  /*3520*/  UIADD3.X UR5, UPT, UPT, UR9, UR5, URZ, UP1, !UPT ;  /* 0x0000000509057290 */ /* 0x000fc40008ffe4ff */
[----:B------:R-:W-:Y:S02]  /*3530*/  MOV R12, UR4 ;  /* 0x00000004000c7c02 */ /* 0x000fe40008000f00 */
[----:B------:R-:W-:Y:S02]  /*3540*/  IMAD.U32 R11, RZ, RZ, UR7 ;  /* 0x00000007ff0b7e24 */ /* 0x000fe4000f8e00ff */
[----:B------:R-:W-:-:S03]  /*3550*/  IMAD.U32 R13, RZ, RZ, UR5 ;  /* 0x00000005ff0d7e24 */ /* 0x000fc6000f8e00ff */
[----:B------:R0:W-:Y:S04]  /*3560*/  STG.E desc[UR12][R10.64], R6 ;  /* 0x000000060a007986 */ /* 0x0001e8000c10190c */
[----:B------:R0:W-:Y:S02]  /*3570*/  STG.E desc[UR12][R12.64], R8 ;  /* 0x000000080c007986 */ /* 0x0001e4000c10190c */
.L_x_18834:
[----:B0--34-:R-:W-:Y:S05]  /*3580*/  BSYNC.RECONVERGENT B0 ;  /* 0x0000000000007941 */ /* 0x019fea0003800200 */
.L_x_18833:
[----:B------:R-:W-:Y:S01]  /*3590*/  ISETP.GE.U32.AND P0, PT, R28, UR14, PT ;  /* 0x0000000e1c007c0c */ /* 0x000fe2000bf06070 */
[----:B------:R-:W-:Y:S01]  /*35a0*/  BSSY.RECONVERGENT B0, `(.L_x_18835) ;  /* 0x00001b2000007945 */ /* 0x000fe20003800200 */
[----:B------:R-:W-:Y:S01]  /*35b0*/  HFMA2 R17, -RZ, RZ, 0, 0 ;  /* 0x00000000ff117431 */ /* 0x000fe200000001ff */
[----:B--2---:R-:W-:Y:S02]  /*35c0*/  CS2R R18, SRZ ;  /* 0x0000000000127805 */ /* 0x004fe4000001ff00 */
[----:B------:R-:W-:Y:S01]  /*35d0*/  CS2R R20, SRZ ;  /* 0x0000000000147805 */ /* 0x000fe2000001ff00 */
[----:B------:R-:W-:-:S07]  /*35e0*/  IMAD.MOV.U32 R22, RZ, RZ, RZ ;  /* 0x000000ffff167224 */ /* 0x000fce00078e00ff */
[----:B------:R-:W-:Y:S05]  /*35f0*/  @P0 BRA `(.L_x_18836) ;  /* 0x0000001800b00947 */ /* 0x000fea0003800000 */
[----:B------:R-:W0:Y:S01]  /*3600*/  LDCU UR4, c[0x0][0x3c8] ;  /* 0x00007900ff0477ac */ /* 0x000e220008000800 */
[----:B------:R-:W-:Y:S01]  /*3610*/  IMAD.WIDE.U32 R6, R28, 0x4, RZ ;  /* 0x000000041c067825 */ /* 0x000fe200078e00ff */
[----:B-1----:R-:W-:Y:S02]  /*3620*/  SHF.L.U32 R8, R0, 0x5, RZ ;  /* 0x0000000500087819 */ /* 0x002fe400000006ff */
[----:B------:R-:W-:Y:S01]  /*3630*/  CS2R R18, SRZ ;  /* 0x0000000000127805 */ /* 0x000fe2000001ff00 */
[----:B------:R-:W1:Y:S01]  /*3640*/  LDCU UR5, c[0x0][0x3e0] ;  /* 0x00007c00ff0577ac */ /* 0x000e620008000800 */
[----:B------:R-:W-:Y:S01]  /*3650*/  VIADD R9, R4, 0xe0 ;  /* 0x000000e004097836 */ /* 0x000fe20000000000 */
[----:B------:R-:W-:Y:S01]  /*3660*/  MOV R17, RZ ;  /* 0x000000ff00117202 */ /* 0x000fe20000000f00 */
[----:B------:R-:W-:Y:S01]  /*3670*/  IMAD.SHL.U32 R27, R0, 0x8, RZ ;  /* 0x00000008001b7824 */ /* 0x000fe200078e00ff */
[----:B------:R-:W2:Y:S01]  /*3680*/  LDCU.64 UR6, c[0x0][0x3b8] ;  /* 0x00007700ff0677ac */ /* 0x000ea20008000a00 */
[----:B------:R-:W-:Y:S01]  /*3690*/  VIADD R26, R28, 0x1 ;  /* 0x000000011c1a7836 */ /* 0x000fe20000000000 */
[----:B------:R-:W-:-:S02]  /*36a0*/  LEA R24, R2, R9, 0x18 ;  /* 0x0000000902187211 */ /* 0x000fc400078ec0ff */
[----:B------:R-:W-:Y:S02]  /*36b0*/  CS2R R20, SRZ ;  /* 0x0000000000147805 */ /* 0x000fe4000001ff00 */
[----:B------:R-:W-:Y:S01]  /*36c0*/  LEA R2, R14, R3, 0x4 ;  /* 0x000000030e027211 */ /* 0x000fe200078e20ff */
[----:B------:R-:W-:Y:S01]  /*36d0*/  IMAD.MOV.U32 R22, RZ, RZ, RZ ;  /* 0x000000ffff167224 */ /* 0x000fe200078e00ff */
[C---:B------:R-:W-:Y:S02]  /*36e0*/  LOP3.LUT R23, R27.reuse, 0x8, RZ, 0xc0, !PT ;  /* 0x000000081b177812 */ /* 0x040fe400078ec0ff */
[----:B------:R-:W-:Y:S01]  /*36f0*/  LOP3.LUT R27, R27, 0xf8, RZ, 0xc0, !PT ;  /* 0x000000f81b1b7812 */ /* 0x000fe200078ec0ff */
[----:B0-----:R-:W-:Y:S01]  /*3700*/  UIMAD UR4, UR15, UR4, URZ ;  /* 0x000000040f0472a4 */ /* 0x001fe2000f8e02ff */
[----:B------:R-:W-:Y:S01]  /*3710*/  IADD3 R23, PT, PT, R2, 0x3, R23 ;  /* 0x0000000302177810 */ /* 0x000fe20007ffe017 */
[----:B-1----:R-:W-:-:S04]  /*3720*/  IMAD R2, R29, UR5, RZ ;  /* 0x000000051d027c24 */ /* 0x002fc8000f8e02ff */
[----:B------:R-:W-:Y:S01]  /*3730*/  IMAD.U32 R5, RZ, RZ, UR4 ;  /* 0x00000004ff057e24 */ /* 0x000fe2000f8e00ff */
[----:B------:R-:W-:Y:S01]  /*3740*/  UIADD3 UR4, UPT, UPT, UR11, 0xf, URZ ;  /* 0x0000000f0b047890 */ /* 0x000fe2000fffe0ff */
[----:B------:R-:W-:Y:S02]  /*3750*/  SHF.R.S32.HI R3, RZ, 0x1f, R2 ;  /* 0x0000001fff037819 */ /* 0x000fe40000011402 */
[----:B------:R-:W-:Y:S01]  /*3760*/  IMAD.WIDE R6, R5, 0x4, R6 ;  /* 0x0000000405067825 */ /* 0x000fe200078e0206 */
[----:B------:R-:W-:Y:S01]  /*3770*/  LOP3.LUT R5, R8, 0x20, RZ, 0xe2, !PT ;  /* 0x0000002008057812 */ /* 0x000fe200078ee2ff */
[----:B------:R-:W-:Y:S01]  /*3780*/  USHF.R.U32.HI UR4, URZ, 0x4, UR4 ;  /* 0x00000004ff047899 */ /* 0x000fe20008011604 */
[----:B--2---:R-:W-:-:S03]  /*3790*/  IADD3 R16, P0, PT, R6, UR6, RZ ;  /* 0x0000000606107c10 */ /* 0x004fc6000ff1e0ff */
[----:B------:R-:W-:Y:S02]  /*37a0*/  IMAD R5, R14, 0x40, R5 ;  /* 0x000000400e057824 */ /* 0x000fe400078e0205 */
[----:B------:R-:W-:Y:S01]  /*37b0*/  VIADD R28, R28, -UR4 ;  /* 0x800000041c1c7c36 */ /* 0x000fe20008000000 */
[----:B------:R-:W-:Y:S02]  /*37c0*/  IADD3.X R25, PT, PT, R7, UR7, RZ, P0, !PT ;  /* 0x0000000707197c10 */ /* 0x000fe400087fe4ff */
[----:B------:R-:W-:-:S07]  /*37d0*/  IADD3 R24, PT, PT, R5, 0x10, R24 ;  /* 0x0000001005187810 */ /* 0x000fce0007ffe018 */
.L_x_18849:
[----:B------:R-:W-:Y:S01]  /*37e0*/  MOV R6, R16 ;  /* 0x0000001000067202 */ /* 0x000fe20000000f00 */
[----:B------:R-:W-:Y:S01]  /*37f0*/  IMAD.MOV.U32 R7, RZ, RZ, R25 ;  /* 0x000000ffff077224 */ /* 0x000fe200078e0019 */
[----:B------:R-:W0:Y:S04]  /*3800*/  LDS.128 R8, [R24] ;  /* 0x0000000018087984 */ /* 0x000e280000000c00 */
[----:B------:R-:W2:Y:S01]  /*3810*/  LDG.E.CONSTANT R5, desc[UR12][R6.64] ;  /* 0x0000000c06057981 */ /* 0x000ea2000c1e9900 */
[----:B------:R-:W-:Y:S01]  /*3820*/  BSSY.RECONVERGENT B1, `(.L_x_18837) ;  /* 0x0000044000017945 */ /* 0x000fe20003800200 */
[----:B0-----:R-:W-:Y:S01]  /*3830*/  F2FP.BF16.F32.PACK_AB R53, R11, R10 ;  /* 0x0000000a0b35723e */ /* 0x001fe200000010ff */
[----:B--2---:R-:W-:-:S03]  /*3840*/  IMAD.WIDE R4, R5, UR22, R2 ;  /* 0x0000001605047c25 */ /* 0x004fc6000f8e0202 */
[----:B------:R-:W-:-:S05]  /*3850*/  IADD3 R4, P0, PT, R27, R4, RZ ;  /* 0x000000041b047210 */ /* 0x000fca0007f1e0ff */
[----:B------:R-:W-:Y:S01]  /*3860*/  IMAD.X R5, RZ, RZ, R5, P0 ;  /* 0x000000ffff057224 */ /* 0x000fe200000e0605 */
[----:B------:R-:W-:-:S04]  /*3870*/  LEA R12, P0, R4, UR20, 0x1 ;  /* 0x00000014040c7c11 */ /* 0x000fc8000f8008ff */
[----:B------:R-:W-:Y:S02]  /*3880*/  LEA.HI.X R13, R4, UR21, R5, 0x1, P0 ;  /* 0x00000015040d7c11 */ /* 0x000fe400080f0c05 */
[----:B------:R-:W0:Y:S01]  /*3890*/  LDS.128 R4, [R24+-0x10] ;  /* 0xfffff00018047984 */ /* 0x000e220000000c00 */
[----:B------:R-:W-:-:S03]  /*38a0*/  ISETP.NE.AND P0, PT, R28, -0x1, PT ;  /* 0xffffffff1c00780c */ /* 0x000fc60003f05270 */
[----:B-----5:R-:W5:Y:S04]  /*38b0*/  LDG.E.CONSTANT R44, desc[UR12][R12.64+0x200] ;  /* 0x0002000c0c2c7981 */ /* 0x020f68000c1e9900 */
        /* <DEDUP_REMOVED lines=10> */
[----:B------:R-:W-:Y:S02]  /*3960*/  F2FP.BF16.F32.PACK_AB R4, R7, R6 ;  /* 0x000000060704723e */ /* 0x000fe400000010ff */
[----:B------:R-:W-:Y:S01]  /*3970*/  IADD3 R6, PT, PT, R23, -0x3, RZ ;  /* 0xfffffffd17067810 */ /* 0x000fe20007ffe0ff */
        /* <DEDUP_REMOVED lines=26> */
[C---:B-----5:R-:W-:Y:S02]  /*3b20*/  PRMT R7, R51.reuse, 0x7632, R7 ;  /* 0x0000763233077816 */ /* 0x060fe40000000007 */
[----:B------:R-:W-:Y:S02]  /*3b30*/  SEL R51, R51, RZ, !P1 ;  /* 0x000000ff33337207 */ /* 0x000fe40004800000 */
[----:B------:R-:W-:Y:S02]  /*3b40*/  ISETP.GE.AND P1, PT, R8, UR11, PT ;  /* 0x0000000b08007c0c */ /* 0x000fe4000bf26270 */
[----:B------:R-:W-:Y:S02]  /*3b50*/  ISETP.GE.AND P2, PT, R9, UR11, PT ;  /* 0x0000000b09007c0c */ /* 0x000fe4000bf46270 */
[----:B------:R-:W-:Y:S02]  /*3b60*/  SEL R8, R7, RZ, !P6 ;  /* 0x000000ff07087207 */ /* 0x000fe40007000000 */
[----:B------:R-:W-:-:S02]  /*3b70*/  ISETP.GE.AND P3, PT, R10, UR11, PT ;  /* 0x0000000b0a007c0c */ /* 0x000fc4000bf66270 */
        /* <DEDUP_REMOVED lines=14> */
.L_x_18838:
[----:B------:R-:W-:Y:S05]  /*3c60*/  BSYNC.RECONVERGENT B1 ;  /* 0x0000000000017941 */ /* 0x000fea0003800200 */
.L_x_18837:
[----:B------:R-:W-:Y:S02]  /*3c70*/  IMAD.MOV.U32 R8, RZ, RZ, R13 ;  /* 0x000000ffff087224 */ /* 0x000fe400078e000d */
        /* <DEDUP_REMOVED lines=12> */
[----:B------:R-:W-:Y:S01]  /*3d40*/  SHF.L.U32 R12, R12, 0x10, RZ ;  /* 0x000000100c0c7819 */ /* 0x000fe200000006ff */
[----:B------:R-:W-:Y:S01]  /*3d50*/  IMAD.U32 R13, R13, 0x10000, RZ ;  /* 0x000100000d0d7824 */ /* 0x000fe200078e00ff */
[----:B------:R-:W-:Y:S01]  /*3d60*/  PRMT R9, R50, 0x7632, R9 ;  /* 0x0000763232097816 */ /* 0x000fe20000000009 */
        /* <DEDUP_REMOVED lines=8> */
[----:B------:R-:W-:-:S04]  /*3df0*/  FADD.FTZ R10, R10, R13 ;  /* 0x0000000d0a0a7221 */ /* 0x000fc80000010000 */
        /* <DEDUP_REMOVED lines=32> */
.L_x_18840:
[----:B------:R-:W-:Y:S05]  /*4000*/  BSYNC.RECONVERGENT B1 ;  /* 0x0000000000017941 */ /* 0x000fea0003800200 */
.L_x_18839:
        /* <DEDUP_REMOVED lines=54> */
.L_x_18842:
[----:B------:R-:W-:Y:S05]  /*4370*/  BSYNC.RECONVERGENT B1 ;  /* 0x0000000000017941 */ /* 0x000fea0003800200 */
.L_x_18841:
        /* <DEDUP_REMOVED lines=33> */
[----:B------:R-:W-:Y:S02]  /*4590*/  ISETP.GE.AND P5, PT, R41, UR11, PT ;  /* 0x0000000b29007c0c */ /* 0x000fe4000bfa6270 */
[----:B------:R-:W-:-:S02]  /*45a0*/  IADD3 R41, PT, PT, R23, -0x2, RZ ;  /* 0xfffffffe17297810 */ /* 0x000fc40007ffe0ff */
[----:B------:R-:W-:Y:S02]  /*45b0*/  ISETP.GE.AND P6, PT, R23, UR11, PT ;  /* 0x0000000b17007c0c */ /* 0x000fe4000bfc6270 */
[----:B------:R-:W-:Y:S02]  /*45c0*/  PRMT R40, R39, 0x7632, R40 ;  /* 0x0000763227287816 */ /* 0x000fe40000000028 */
[----:B------:R-:W-:Y:S02]  /*45d0*/  ISETP.GE.AND P2, PT, R43, UR11, PT ;  /* 0x0000000b2b007c0c */ /* 0x000fe4000bf46270 */
[----:B------:R-:W-:Y:S02]  /*45e0*/  SEL R43, R39, RZ, !P1 ;  /* 0x000000ff272b7207 */ /* 0x000fe40004800000 */
[----:B------:R-:W-:Y:S02]  /*45f0*/  ISETP.GE.AND P1, PT, R41, UR11, PT ;  /* 0x0000000b29007c0c */ /* 0x000fe4000bf26270 */
[----:B------:R-:W-:-:S02]  /*4600*/  ISETP.GE.AND P3, PT, R45, UR11, PT ;  /* 0x0000000b2d007c0c */ /* 0x000fc4000bf66270 */
[----:B------:R-:W-:Y:S02]  /*4610*/  SEL R40, R40, RZ, !P6 ;  /* 0x000000ff28287207 */ /* 0x000fe40007000000 */
[----:B------:R-:W-:Y:S02]  /*4620*/  PRMT R41, R29, 0x7632, R41 ;  /* 0x000076321d297816 */ /* 0x000fe40000000029 */
[----:B------:R-:W-:Y:S02]  /*4630*/  ISETP.GE.AND P6, PT, R6, UR11, PT ;  /* 0x0000000b06007c0c */ /* 0x000fe4000bfc6270 */
        /* <DEDUP_REMOVED lines=12> */
.L_x_18844:
[----:B------:R-:W-:Y:S05]  /*4700*/  BSYNC.RECONVERGENT B1 ;  /* 0x0000000000017941 */ /* 0x000fea0003800200 */
.L_x_18843:
        /* <DEDUP_REMOVED lines=14> */
[----:B------:R-:W-:Y:S02]  /*47f0*/  IADD3 R46, PT, PT, R23, 0x3, RZ ;  /* 0x00000003172e7810 */ /* 0x000fe40007ffe0ff */
[----:B------:R-:W-:Y:S01]  /*4800*/  ISETP.GE.AND P4, PT, R45, UR11, PT ;  /* 0x0000000b2d007c0c */ /* 0x000fe2000bf86270 */
[----:B------:R-:W-:Y:S01]  /*4810*/  VIADD R45, R23, 0x4 ;  /* 0x00000004172d7836 */ /* 0x000fe20000000000 */
[----:B------:R-:W-:Y:S02]  /*4820*/  ISETP.GE.AND P1, PT, R43, UR11, PT ;  /* 0x0000000b2b007c0c */ /* 0x000fe4000bf26270 */
[----:B------:R-:W-:Y:S02]  /*4830*/  ISETP.GE.AND P5, PT, R44, UR11, PT ;  /* 0x0000000b2c007c0c */ /* 0x000fe4000bfa6270 */
[----:B------:R-:W-:-:S02]  /*4840*/  ISETP.GE.AND P6, PT, R23, UR11, PT ;  /* 0x0000000b17007c0c */ /* 0x000fc4000bfc6270 */
[----:B------:R-:W-:Y:S02]  /*4850*/  PRMT R43, R32, 0x7632, R43 ;  /* 0x00007632202b7816 */ /* 0x000fe4000000002b */
[----:B------:R-:W-:Y:S02]  /*4860*/  IADD3 R44, PT, PT, R23, -0x2, RZ ;  /* 0xfffffffe172c7810 */ /* 0x000fe40007ffe0ff */
[----:B------:R-:W-:Y:S02]  /*4870*/  ISETP.GE.AND P3, PT, R46, UR11, PT ;  /* 0x0000000b2e007c0c */ /* 0x000fe4000bf66270 */
[----:B------:R-:W-:Y:S02]  /*4880*/  ISETP.GE.AND P2, PT, R45, UR11, PT ;  /* 0x0000000b2d007c0c */ /* 0x000fe4000bf46270 */
[----:B------:R-:W-:Y:S02]  /*4890*/  SEL R45, R32, RZ, !P1 ;  /* 0x000000ff202d7207 */ /* 0x000fe40004800000 */
[----:B------:R-:W-:-:S02]  /*48a0*/  SEL R46, R43, RZ, !P6 ;  /* 0x000000ff2b2e7207 */ /* 0x000fc40007000000 */
[----:B------:R-:W-:Y:S02]  /*48b0*/  ISETP.GE.AND P1, PT, R44, UR11, PT ;  /* 0x0000000b2c007c0c */ /* 0x000fe4000bf26270 */
[----:B------:R-:W-:Y:S02]  /*48c0*/  PRMT R43, R33, 0x7632, R43 ;  /* 0x00007632212b7816 */ /* 0x000fe4000000002b */
[----:B------:R-:W-:Y:S02]  /*48d0*/  PRMT R44, R34, 0x7632, R44 ;  /* 0x00007632222c7816 */ /* 0x000fe4000000002c */
[----:B------:R-:W-:Y:S02]  /*48e0*/  ISETP.GE.AND P6, PT, R6, UR11, PT ;  /* 0x0000000b06007c0c */ /* 0x000fe4000bfc6270 */
        /* <DEDUP_REMOVED lines=11> */
.L_x_18846:
[----:B------:R-:W-:Y:S05]  /*49a0*/  BSYNC.RECONVERGENT B1 ;  /* 0x0000000000017941 */ /* 0x000fea0003800200 */
.L_x_18845:
[----:B------:R-:W-:Y:S01]  /*49b0*/  SHF.L.U32 R40, R40, 0x10, RZ ;  /* 0x0000001028287819 */ /* 0x000fe200000006ff */
[----:B------:R-:W-:Y:S01]  /*49c0*/  IMAD.U32 R39, R39, 0x10000, RZ ;  /* 0x0001000027277824 */ /* 0x000fe200078e00ff */
[----:B------:R-:W-:Y:S01]  /*49d0*/  SHF.L.U32 R44, R29, 0x10, RZ ;  /* 0x000000101d2c7819 */ /* 0x000fe200000006ff */
[----:B------:R-:W-:Y:S02]  /*49e0*/  HMUL2.BF16_V2 R32, R4, R32 ;  /* 0x0000002004207232 */ /* 0x000fe40000200000 */
[----:B------:R-:W-:Y:S02]  /*49f0*/  IMAD.U32 R13, R13, 0x10000, RZ ;  /* 0x000100000d0d7824 */ /* 0x000fe400078e00ff */
[----:B------:R-:W-:Y:S01]  /*4a00*/  FADD.FTZ R40, R39, R40 ;  /* 0x0000002827287221 */ /* 0x000fe20000010000 */
[----:B------:R-:W-:Y:S01]  /*4a10*/  HFMA2.BF16_V2 R29, R5, R31, -RZ ;  /* 0x0000001f051d7231 */ /* 0x000fe200003000ff */
[----:B------:R-:W-:Y:S01]  /*4a20*/  SHF.L.U32 R42, R42, 0x10, RZ ;  /* 0x000000102a2a7819 */ /* 0x000fe200000006ff */
[----:B------:R-:W-:Y:S01]  /*4a30*/  FADD.FTZ R13, R13, R44 ;  /* 0x0000002c0d0d7221 */ /* 0x000fe20000010000 */
[C---:B------:R-:W-:Y:S01]  /*4a40*/  PRMT R39, R32.reuse, 0x7632, R39 ;  /* 0x0000763220277816 */ /* 0x040fe20000000027 */
[----:B------:R-:W-:Y:S01]  /*4a50*/  IMAD.U32 R41, R41, 0x10000, RZ ;  /* 0x0001000029297824 */ /* 0x000fe200078e00ff */
[----:B------:R-:W-:Y:S01]  /*4a60*/  PRMT R31, R29, 0x7632, R31 ;  /* 0x000076321d1f7816 */ /* 0x000fe2000000001f */
[----:B------:R-:W-:Y:S01]  /*4a70*/  FADD.FTZ R40, R13, R40 ;  /* 0x000000280d287221 */ /* 0x000fe20000010000 */
[----:B------:R-:W-:Y:S01]  /*4a80*/  SHF.L.U32 R39, R39, 0x10, RZ ;  /* 0x0000001027277819 */ /* 0x000fe200000006ff */
[----:B------:R-:W-:-:S02]  /*4a90*/  IMAD.U32 R32, R32, 0x10000, RZ ;  /* 0x0001000020207824 */ /* 0x000fc400078e00ff */
[C---:B------:R-:W-:Y:S02]  /*4aa0*/  HFMA2.BF16_V2 R13, R7.reuse, R30, -RZ ;  /* 0x0000001e070d7231 */ /* 0x040fe400003000ff */
[----:B------:R-:W-:Y:S02]  /*4ab0*/  HMUL2.BF16_V2 R30, R8, R33 ;  /* 0x00000021081e7232 */ /* 0x000fe40000200000 */
[----:B------:R-:W-:Y:S01]  /*4ac0*/  FADD.FTZ R41, R41, R42 ;  /* 0x0000002a29297221 */ /* 0x000fe20000010000 */
[----:B------:R-:W-:Y:S01]  /*4ad0*/  SHF.L.U32 R42, R31, 0x10, RZ ;  /* 0x000000101f2a7819 */ /* 0x000fe200000006ff */
        /* <DEDUP_REMOVED lines=59> */
.L_x_18848:
[----:B------:R-:W-:Y:S05]  /*4e90*/  BSYNC.RECONVERGENT B1 ;  /* 0x0000000000017941 */ /* 0x000fea0003800200 */
.L_x_18847:
[----:B------:R-:W-:Y:S02]  /*4ea0*/  HMUL2.BF16_V2 R5, R5, R35 ;  /* 0x0000002305057232 */ /* 0x000fe40000200000 */
[----:B------:R-:W-:Y:S02]  /*4eb0*/  HFMA2.BF16_V2 R6, R4, R36, -RZ ;  /* 0x0000002404067231 */ /* 0x000fe400003000ff */
[----:B------:R-:W-:Y:S02]  /*4ec0*/  HMUL2.BF16_V2 R8, R8, R37 ;  /* 0x0000002508087232 */ /* 0x000fe40000200000 */
[----:B------:R-:W-:Y:S01]  /*4ed0*/  HFMA2.BF16_V2 R10, R7, R38, -RZ ;  /* 0x00000026070a7231 */ /* 0x000fe200003000ff */
[----:B------:R-:W-:Y:S01]  /*4ee0*/  IADD3 R16, P1, PT, R16, 0x10, RZ ;  /* 0x0000001010107810 */ /* 0x000fe20007f3e0ff */
[----:B------:R-:W-:Y:S01]  /*4ef0*/  VIADD R24, R24, 0x100 ;  /* 0x0000010018187836 */ /* 0x000fe20000000000 */
[C---:B------:R-:W-:Y:S02]  /*4f00*/  PRMT R4, R5.reuse, 0x7610, R4 ;  /* 0x0000761005047816 */ /* 0x040fe40000000004 */
[----:B------:R-:W-:-:S02]  /*4f10*/  PRMT R5, R5, 0x7632, R5 ;  /* 0x0000763205057816 */ /* 0x000fc40000000005 */
        /* <DEDUP_REMOVED lines=26> */
.L_x_18836:
[----:B------:R-:W-:Y:S05]  /*50c0*/  BSYNC.RECONVERGENT B0 ;  /* 0x0000000000007941 */ /* 0x000fea0003800200 */
.L_x_18835:
[----:B------:R-:W0:Y:S01]  /*50d0*/  S2UR UR5, SR_CgaCtaId ;  /* 0x00000000000579c3 */ /* 0x000e220000008800 */
[----:B------:R-:W2:Y:S01]  /*50e0*/  SHFL.BFLY PT, R2, R17, 0x1, 0x1f ;  /* 0x0c201f0011027f89 */ /* 0x000ea200000e0000 */
[----:B-1----:R-:W-:Y:S01]  /*50f0*/  LOP3.LUT R8, R0, 0x1, RZ, 0xc0, !PT ;  /* 0x0000000100087812 */ /* 0x002fe200078ec0ff */
[----:B------:R-:W-:Y:S01]  /*5100*/  UMOV UR4, 0x400 ;  /* 0x0000040000047882 */ /* 0x000fe20000000000 */
[----:B------:R-:W-:Y:S01]  /*5110*/  SHF.R.U32.HI R15, RZ, 0x1, R15 ;  /* 0x00000001ff0f7819 */ /* 0x000fe2000001160f */
[----:B------:R-:W1:Y:S01]  /*5120*/  SHFL.BFLY PT, R3, R18, 0x1, 0x1f ;  /* 0x0c201f0012037f89 */ /* 0x000e6200000e0000 */
[----:B------:R-:W-:Y:S01]  /*5130*/  ISETP.NE.AND P2, PT, R8, RZ, PT ;  /* 0x000000ff0800720c */ /* 0x000fe20003f45270 */
[----:B------:R-:W-:Y:S01]  /*5140*/  UIADD3 UR4, UPT, UPT, UR4, 0xe0, URZ ;  /* 0x000000e004047890 */ /* 0x000fe2000fffe0ff */
[C---:B------:R-:W-:Y:S01]  /*5150*/  LOP3.LUT R8, R0.reuse, 0x3c0, RZ, 0xc0, !PT ;  /* 0x000003c000087812 */ /* 0x040fe200078ec0ff */
[----:B------:R-:W3:Y:S01]  /*5160*/  SHFL.BFLY PT, R4, R19, 0x1, 0x1f ;  /* 0x0c201f0013047f89 */ /* 0x000ee200000e0000 */
[----:B------:R-:W-:Y:S01]  /*5170*/  LOP3.LUT P0, RZ, R0, 0x3c1, RZ, 0xc0, !PT ;  /* 0x000003c100ff7812 */ /* 0x000fe2000780c0ff */
[----:B------:R-:W-:Y:S01]  /*5180*/  IMAD R15, R14, 0x60, R15 ;  /* 0x000000600e0f7824 */ /* 0x000fe200078e020f */
[----:B------:R-:W-:Y:S01]  /*5190*/  ISETP.NE.OR P5, PT, R8, 0x40, P2 ;  /* 0x000000400800780c */ /* 0x000fe200017a5670 */
[----:B------:R-:W4:Y:S01]  /*51a0*/  SHFL.BFLY PT, R5, R20, 0x1, 0x1f ;  /* 0x0c201f0014057f89 */ /* 0x000f2200000e0000 */
[C---:B------:R-:W-:Y:S01]  /*51b0*/  LOP3.LUT P1, RZ, R0.reuse, 0x3e1, RZ, 0xc0, !PT ;  /* 0x000003e100ff7812 */ /* 0x040fe2000782c0ff */
[----:B------:R-:W-:Y:S01]  /*51c0*/  BSSY.RECONVERGENT B0, `(.L_x_18850) ;  /* 0x0000023000007945 */ /* 0x000fe20003800200 */
[C---:B------:R-:W-:Y:S01]  /*51d0*/  ISETP.GT.U32.AND P3, PT, R0.reuse, 0x1f, PT ;  /* 0x0000001f0000780c */ /* 0x040fe20003f64070 */
[----:B------:R-:W4:Y:S01]  /*51e0*/  SHFL.BFLY PT, R6, R21, 0x1, 0x1f ;  /* 0x0c201f0015067f89 */ /* 0x000f2200000e0000 */
[----:B------:R-:W-:-:S03]  /*51f0*/  LOP3.LUT R0, R0, 0x3e0, RZ, 0xc0, !PT ;  /* 0x000003e000007812 */ /* 0x000fc600078ec0ff */
[----:B------:R-:W4:Y:S01]  /*5200*/  SHFL.BFLY PT, R7, R22, 0x1, 0x1f ;  /* 0x0c201f0016077f89 */ /* 0x000f2200000e0000 */
[----:B------:R-:W-:Y:S01]  /*5210*/  ISETP.NE.OR P4, PT, R0, 0x20, P2 ;  /* 0x000000200000780c */ /* 0x000fe20001785670 */
[----:B0-----:R-:W-:Y:S01]  /*5220*/  ULEA UR4, UR5, UR4, 0x18 ;  /* 0x0000000405047291 */ /* 0x001fe2000f8ec0ff */
[----:B------:R-:W-:Y:S01]  /*5230*/  BAR.SYNC.DEFER_BLOCKING 0x0 ;  /* 0x0000000000007b1d */ /* 0x000fe20000010000 */
[----:B--2---:R-:W-:Y:S01]  /*5240*/  FADD.FTZ R17, R2, R17 ;  /* 0x0000001102117221 */ /* 0x004fe20000010000 */
[----:B-1----:R-:W-:-:S03]  /*5250*/  FADD.FTZ R18, R3, R18 ;  /* 0x0000001203127221 */ /* 0x002fc60000010000 */
[----:B------:R-:W-:Y:S01]  /*5260*/  LEA R15, R15, UR4, 0x2 ;  /* 0x000000040f0f7c11 */ /* 0x000fe2000f8e10ff */
[----:B---3--:R-:W-:Y:S01]  /*5270*/  FADD.FTZ R4, R4, R19 ;  /* 0x0000001304047221 */ /* 0x008fe20000010000 */
        /* <DEDUP_REMOVED lines=16> */
[----:B------:R-:W4:Y:S01]  /*5380*/  LDS R8, [R15+0x140] ;  /* 0x000140000f087984 */ /* 0x000f220000000800 */
[----:B0-----:R-:W-:Y:S01]  /*5390*/  FADD.FTZ R17, R17, R0 ;  /* 0x0000000011117221 */ /* 0x001fe20000010000 */
[----:B-1----:R-:W-:Y:S01]  /*53a0*/  FADD.FTZ R18, R18, R3 ;  /* 0x0000000312127221 */ /* 0x002fe20000010000 */
[----:B--2---:R-:W-:Y:S01]  /*53b0*/  FADD.FTZ R4, R4, R9 ;  /* 0x0000000904047221 */ /* 0x004fe20000010000 */
[----:B---3--:R-:W-:Y:S01]  /*53c0*/  FADD.FTZ R5, R5, R2 ;  /* 0x0000000205057221 */ /* 0x008fe20000010000 */
[----:B----4-:R-:W-:Y:S01]  /*53d0*/  FADD.FTZ R6, R6, R11 ;  /* 0x0000000b06067221 */ /* 0x010fe20000010000 */
[----:B------:R-:W-:-:S07]  /*53e0*/  FADD.FTZ R7, R7, R8 ;  /* 0x0000000807077221 */ /* 0x000fce0000010000 */
.L_x_18851:
[----:B------:R-:W-:Y:S05]  /*53f0*/  BSYNC.RECONVERGENT B0 ;  /* 0x0000000000007941 */ /* 0x000fea0003800200 */
.L_x_18850:
        /* <DEDUP_REMOVED lines=21> */
[----:B------:R-:W-:-:S07]  /*5550*/  FADD.FTZ R7, R7, R8 ;  /* 0x0000000807077221 */ /* 0x000fce0000010000 */
.L_x_18853:
[----:B------:R-:W-:Y:S05]  /*5560*/  BSYNC.RECONVERGENT B0 ;  /* 0x0000000000007941 */ /* 0x000fea0003800200 */
.L_x_18852:
        /* <DEDUP_REMOVED lines=12> */
[----:B------:R-:W-:Y:S02]  /*5630*/  PRMT R7, R6, 0x7632, R7 ;  /* 0x0000763206077816 */ /* 0x000fe40000000007 */
[----:B------:R-:W-:Y:S01]  /*5640*/  PRMT R5, R4, 0x7632, R5 ;  /* 0x0000763204057816 */ /* 0x000fe20000000005 */
[----:B------:R-:W-:Y:S01]  /*5650*/  IMAD.U32 R3, RZ, RZ, UR6 ;  /* 0x00000006ff037e24 */ /* 0x000fe2000f8e00ff */
[----:B--2---:R-:W-:-:S04]  /*5660*/  SHF.R.U32.HI R0, RZ, 0x1, R0 ;  /* 0x00000001ff007819 */ /* 0x004fc80000011600 */
        /* <DEDUP_REMOVED lines=12> */
.L_x_18810:
[----:B------:R-:W-:Y:S01]  /*5730*/  HFMA2 R68, -RZ, RZ, 0, 1.847743988037109375e-06 ;  /* 0x0000001fff447431 */ /* 0x000fe200000001ff */
[----:B------:R-:W-:Y:S01]  /*5740*/  BSSY B1, `(.L_x_18854) ;  /* 0x0000007000017945 */ /* 0x000fe20003800000 */
[----:B------:R-:W-:Y:S01]  /*5750*/  MOV R66, R14 ;  /* 0x0000000e00427202 */ /* 0x000fe20000000f00 */
[----:B------:R-:W-:Y:S02]  /*5760*/  IMAD.MOV.U32 R61, RZ, RZ, 0x1 ;  /* 0x00000001ff3d7424 */ /* 0x000fe400078e00ff */
[----:B------:R-:W-:-:S07]  /*5770*/  IMAD.MOV.U32 R15, RZ, RZ, -0x1 ;  /* 0xffffffffff0f7424 */ /* 0x000fce00078e00ff */
[----:B------:R-:W-:Y:S05]  /*5780*/  WARPSYNC.COLLECTIVE R15, `(.L_x_18855) ;  /* 0x000000000f087348 */ /* 0x000fea0003c00000 */
[----:B------:R0:W1:Y:S02]  /*5790*/  SHFL.BFLY P1, R60, R66, R61, R68 ;  /* 0x0c00003d423c7389 */ /* 0x0000640000020044 */
[----:B01----:R-:W-:Y:S05]  /*57a0*/  ENDCOLLECTIVE ;  /* 0x000000000000791b */ /* 0x003fea0003800000 */
.L_x_18855:
[----:B------:R-:W-:Y:S05]  /*57b0*/  BSYNC B1 ;  /* 0x0000000000017941 */ /* 0x000fea0003800000 */
.L_x_18854:
[----:B------:R-:W-:Y:S01]  /*57c0*/  MOV R15, R60 ;  /* 0x0000003c000f7202 */ /* 0x000fe20000000f00 */
[----:B------:R-:W-:Y:S06]  /*57d0*/  BRA `(.L_x_18856) ;  /* 0xffffffbc00f47947 */ /* 0x000fec000383ffff */
.L_x_18812:
[----:B------:R-:W-:Y:S01]  /*57e0*/  HFMA2 R61, -RZ, RZ, 0, 9.5367431640625e-07 ;  /* 0x00000010ff3d7431 */ /* 0x000fe200000001ff */
[----:B------:R-:W-:Y:S01]  /*57f0*/  BSSY B0, `(.L_x_18857) ;  /* 0x0000007000007945 */ /* 0x000fe20003800000 */
[----:B------:R-:W-:Y:S01]  /*5800*/  IMAD.MOV.U32 R66, RZ, RZ, R23 ;  /* 0x000000ffff427224 */ /* 0x000fe200078e0017 */
[----:B------:R-:W-:Y:S01]  /*5810*/  MOV R15, 0xffffffff ;  /* 0xffffffff000f7802 */ /* 0x000fe20000000f00 */
[----:B------:R-:W-:-:S07]  /*5820*/  IMAD.MOV.U32 R68, RZ, RZ, 0x1f ;  /* 0x0000001fff447424 */ /* 0x000fce00078e00ff */
[----:B-1---5:R-:W-:Y:S05]  /*5830*/  WARPSYNC.COLLECTIVE R15, `(.L_x_18858) ;  /* 0x000000000f087348 */ /* 0x022fea0003c00000 */
[----:B------:R0:W2:Y:S02]  /*5840*/  SHFL.BFLY P1, R60, R66, R61, R68 ;  /* 0x0c00003d423c7389 */ /* 0x0000a40000020044 */
[----:B012--5:R-:W-:Y:S05]  /*5850*/  ENDCOLLECTIVE ;  /* 0x000000000000791b */ /* 0x027fea0003800000 */
.L_x_18858:
[----:B------:R-:W-:Y:S05]  /*5860*/  BSYNC B0 ;  /* 0x0000000000007941 */ /* 0x000fea0003800000 */
.L_x_18857:
        /* <DEDUP_REMOVED lines=9> */
.L_x_18859:
[----:B------:R-:W-:Y:S01]  /*5900*/  HFMA2 R61, -RZ, RZ, 0, 2.384185791015625e-07 ;  /* 0x00000004ff3d7431 */ /* 0x000fe200000001ff */
[----:B------:R-:W-:-:S04]  /*5910*/  MOV R7, R60 ;  /* 0x0000003c00077202 */ /* 0x000fc80000000f00 */
[----:B------:R-:W-:-:S05]  /*5920*/  FMNMX.FTZ R7, R6, R7, !PT ;  /* 0x0000000706077209 */ /* 0x000fca0007810000 */
[----:B------:R-:W-:-:S07]  /*5930*/  IMAD.MOV.U32 R66, RZ, RZ, R7 ;  /* 0x000000ffff427224 */ /* 0x000fce00078e0007 */
[----:B------:R-:W-:Y:S05]  /*5940*/  WARPSYNC.COLLECTIVE R15, `(.L_x_18860) ;  /* 0x000000000f087348 */ /* 0x000fea0003c00000 */
[----:B------:R0:W1:Y:S02]  /*5950*/  SHFL.BFLY P1, R60, R66, R61, R68 ;  /* 0x0c00003d423c7389 */ /* 0x0000640000020044 */
[----:B01----:R-:W-:Y:S05]  /*5960*/  ENDCOLLECTIVE ;  /* 0x000000000000791b */ /* 0x003fea0003800000 */
.L_x_18860:
[----:B------:R-:W-:Y:S02]  /*5970*/  IMAD.MOV.U32 R61, RZ, RZ, 0x2 ;  /* 0x00000002ff3d7424 */ /* 0x000fe400078e00ff */
[----:B------:R-:W-:-:S05]  /*5980*/  IMAD.MOV.U32 R8, RZ, RZ, R60 ;  /* 0x000000ffff087224 */ /* 0x000fca00078e003c */
[----:B------:R-:W-:-:S04]  /*5990*/  FMNMX.FTZ R8, R7, R8, !PT ;  /* 0x0000000807087209 */ /* 0x000fc80007810000 */
[----:B------:R-:W-:-:S07]  /*59a0*/  MOV R66, R8 ;  /* 0x0000000800427202 */ /* 0x000fce0000000f00 */
[----:B------:R-:W-:Y:S05]  /*59b0*/  WARPSYNC.COLLECTIVE R15, `(.L_x_18861) ;  /* 0x000000000f087348 */ /* 0x000fea0003c00000 */
[----:B------:R0:W1:Y:S02]  /*59c0*/  SHFL.BFLY P1, R60, R66, R61, R68 ;  /* 0x0c00003d423c7389 */ /* 0x0000640000020044 */
[----:B01----:R-:W-:Y:S05]  /*59d0*/  ENDCOLLECTIVE ;  /* 0x000000000000791b */ /* 0x003fea0003800000 */
.L_x_18861:
[----:B------:R-:W-:Y:S01]  /*59e0*/  MOV R9, R60 ;  /* 0x0000003c00097202 */ /* 0x000fe20000000f00 */
[----:B------:R-:W-:Y:S06]  /*59f0*/  BRA `(.L_x_18862) ;  /* 0xffffffc000147947 */ /* 0x000fec000383ffff */
.L_x_18863:
        /* <DEDUP_REMOVED lines=16> */
.L_x_27504:


//--------------------- .text._ZN4vllm25paged_attention_v2_kernelI13__nv_bfloat16S1_Li80ELi16ELi128ELNS_18Fp8KVCacheDataTypeE0ELb0ELi512EEEvPfS3_PT_PKS4_PKT0_SA_ifPKiSC_iPKfiiiSE_SE_iiiii --------------------------
	.section	.text._ZN4vllm25paged_attention_v2_kernelI13__nv_bfloat16S1_Li80ELi16ELi128ELNS_18Fp8KVCacheDataTypeE0ELb0ELi512EEEvPfS3_PT_PKS4_PKT0_SA_ifPKiSC_iPKfiiiSE_SE_iiiii,"ax",@progbits
	.align	128
        .global         _ZN4vllm25paged_attention_v2_kernelI13__nv_bfloat16S1_Li80ELi16ELi128ELNS_18Fp8KVCacheDataTypeE0ELb0ELi512EEEvPfS3_PT_PKS4_PKT0_SA_ifPKiSC_iPKfiiiSE_SE_iiiii
        .type           _ZN4vllm25paged_attention_v2_kernelI13__nv_bfloat16S1_Li80ELi16ELi128ELNS_18Fp8KVCacheDataTypeE0ELb0ELi512EEEvPfS3_PT_PKS4_PKT0_SA_ifPKiSC_iPKfiiiSE_SE_iiiii,@function
        .size           _ZN4vllm25paged_attention_v2_kernelI13__nv_bfloat16S1_Li80ELi16ELi128ELNS_18Fp8KVCacheDataTypeE0ELb0ELi512EEEvPfS3_PT_PKS4_PKT0_SA_ifPKiSC_iPKfiiiSE_SE_iiiii,(.L_x_27505 - _ZN4vllm25paged_attention_v2_kernelI13__nv_bfloat16S1_Li80ELi16ELi128ELNS_18Fp8KVCacheDataTypeE0ELb0ELi512EEEvPfS3_PT_PKS4_PKT0_SA_ifPKiSC_iPKfiiiSE_SE_iiiii)
        .other          _ZN4vllm25paged_attention_v2_kernelI13__nv_bfloat16S1_Li80ELi16ELi128ELNS_18Fp8KVCacheDataTypeE0ELb0ELi512EEEvPfS3_PT_PKS4_PKT0_SA_ifPKiSC_iPKfiiiSE_SE_iiiii,@"STO_CUDA_ENTRY STV_DEFAULT"
_ZN4vllm25paged_attention_v2_kernelI13__nv_bfloat16S1_Li80ELi16ELi128ELNS_18Fp8KVCacheDataTypeE0ELb0ELi512EEEvPfS3_PT_PKS4_PKT0_SA_ifPKiSC_iPKfiiiSE_SE_iiiii:
.text._ZN4vllm25paged_attention_v2_kernelI13__nv_bfloat16S1_Li80ELi16ELi128ELNS_18Fp8KVCacheDataTypeE0ELb0ELi512EEEvPfS3_PT_PKS4_PKT0_SA_ifPKiSC_iPKfiiiSE_SE_iiiii:
        /* <DEDUP_REMOVED lines=11> */
[----:B------:R-:W1:Y:S01]  /*00b0*/  LDC.64 R4, c[0x0][0x3d0] ;  /* 0x0000f400ff047b82 */ /* 0x000e620000000a00 */
[----:B------:R-:W2:Y:S01]  /*00c0*/  LDCU UR4, c[0x0][0x3d8] ;  /* 0x00007b00ff0477ac */ /* 0x000ea20008000800 */
[----:B------:R-:W3:Y:S06]  /*00d0*/  S2R R29, SR_CTAID.X ;  /* 0x00000000001d7919 */ /* 0x000eec0000002500 */
[----:B------:R-:W4:Y:S01]  /*00e0*/  LDC R13, c[0x0][0x3b0] ;  /* 0x0000ec00ff0d7b82 */ /* 0x000f220000000800 */
[----:B------:R-:W-:Y:S01]  /*00f0*/  HFMA2 R28, -RZ, RZ, 0, 0 ;  /* 0x00000000ff1c7431 */ /* 0x000fe200000001ff */
[----:B------:R-:W4:Y:S01]  /*0100*/  S2R R34, SR_CgaCtaId ;  /* 0x0000000000227919 */ /* 0x000f220000008800 */
[----:B------:R-:W-:Y:S01]  /*0110*/  MOV R17, 0x400 ;  /* 0x0000040000117802 */ /* 0x000fe20000000f00 */
[----:B------:R-:W0:Y:S01]  /*0120*/  LDCU UR8, c[0x0][0x3dc] ;  /* 0x00007b80ff0877ac */ /* 0x000e220008000800 */
[----:B------:R-:W-:Y:S01]  /*0130*/  LEA R27, R30, 0x20, 0x5 ;  /* 0x000000201e1b7811 */ /* 0x000fe200078e28ff */
[----:B------:R-:W0:Y:S01]  /*0140*/  LDCU UR9, c[0x0][0x3b4] ;  /* 0x00007680ff0977ac */ /* 0x000e220008000800 */
[----:B--2---:R-:W-:Y:S01]  /*0150*/  IMAD R2, R32, UR4, RZ ;  /* 0x0000000420027c24 */ /* 0x004fe2000f8e02ff */
[----:B------:R-:W2:Y:S01]  /*0160*/  LDCU UR4, c[0x0][0x3c8] ;  /* 0x00007900ff0477ac */ /* 0x000ea20008000800 */
[----:B-1----:R-:W-:Y:S01]  /*0170*/  ISETP.NE.U32.AND P0, PT, R4, RZ, PT ;  /* 0x000000ff0400720c */ /* 0x002fe20003f05070 */
[----:B------:R-:W1:Y:S03]  /*0180*/  LDCU.64 UR10, c[0x0][0x3a0] ;  /* 0x00007400ff0a77ac */ /* 0x000e660008000a00 */
[----:B------:R-:W-:-:S02]  /*0190*/  ISETP.NE.AND.EX P0, PT, R5, RZ, PT, P0 ;  /* 0x000000ff0500720c */ /* 0x000fc40003f05300 */
[----:B0-----:R-:W-:-:S13]  /*01a0*/  ISETP.GT.U32.AND P1, PT, R16, 0x13, PT ;  /* 0x000000131000780c */ /* 0x001fda0003f24070 */
[----:B------:R-:W0:Y:S01]  /*01b0*/  @!P1 LDC.64 R6, c[0x0][0x398] ;  /* 0x0000e600ff069b82 */ /* 0x000e220000000a00 */
[----:B---3--:R-:W-:Y:S02]  /*01c0*/  @!P1 IMAD R4, R29, 0x50, RZ ;  /* 0x000000501d049824 */ /* 0x008fe400078e02ff */
[----:B------:R-:W-:-:S05]  /*01d0*/  @!P1 IMAD.SHL.U32 R3, R16, 0x4, RZ ;  /* 0x0000000410039824 */ /* 0x000fca00078e00ff */
[----:B------:R-:W-:Y:S02]  /*01e0*/  @!P1 IADD3 R3, P2, P3, R3, R2, R4 ;  /* 0x0000000203039210 */ /* 0x000fe40007b5e004 */
[----:B------:R-:W-:Y:S01]  /*01f0*/  SHF.R.S32.HI R2, RZ, 0x1f, R2 ;  /* 0x0000001fff027819 */ /* 0x000fe20000011402 */
[----:B------:R-:W3:Y:S03]  /*0200*/  @P0 LDC.64 R4, c[0x0][0x3d0] ;  /* 0x0000f400ff040b82 */ /* 0x000ee60000000a00 */
[----:B------:R-:W-:Y:S02]  /*0210*/  @!P1 IADD3.X R2, PT, PT, RZ, R2, RZ, P2, P3 ;  /* 0x00000002ff029210 */ /* 0x000fe400017e64ff */
[----:B0-----:R-:W-:-:S04]  /*0220*/  @!P1 LEA R6, P2, R3, R6, 0x1 ;  /* 0x0000000603069211 */ /* 0x001fc800078408ff */
[----:B------:R-:W-:-:S05]  /*0230*/  @!P1 LEA.HI.X R7, R3, R7, R2, 0x1, P2 ;  /* 0x0000000703079211 */ /* 0x000fca00010f0c02 */
[----:B------:R-:W2:Y:S04]  /*0240*/  @!P1 LDG.E.CONSTANT R2, desc[UR6][R6.64] ;  /* 0x0000000606029981 */ /* 0x000ea8000c1e9900 */
[----:B------:R0:W2:Y:S01]  /*0250*/  @!P1 LDG.E.CONSTANT R3, desc[UR6][R6.64+0x4] ;  /* 0x0000040606039981 */ /* 0x0000a2000c1e9900 */
[----:B----4-:R-:W-:Y:S01]  /*0260*/  IABS R11, R13 ;  /* 0x0000000d000b7213 */ /* 0x010fe20000000000 */
[----:B---3--:R-:W-:-:S03]  /*0270*/  @P0 IMAD.WIDE.U32 R4, R29, 0x4, R4 ;  /* 0x000000041d040825 */ /* 0x008fc600078e0004 */
[----:B------:R-:W3:Y:S02]  /*0280*/  I2F.RP R10, R11 ;  /* 0x0000000b000a7306 */ /* 0x000ee40000209400 */
[----:B------:R4:W5:Y:S01]  /*0290*/  @P0 LDG.E.CONSTANT R28, desc[UR6][R4.64] ;  /* 0x00000006041c0981 */ /* 0x000962000c1e9900 */
[----:B------:R-:W-:Y:S01]  /*02a0*/  LOP3.LUT R26, R16, 0x1, RZ, 0xc0, !PT ;  /* 0x00000001101a7812 */ /* 0x000fe200078ec0ff */
[----:B--2---:R-:W-:Y:S01]  /*02b0*/  IMAD R23, R32, UR4, RZ ;  /* 0x0000000420177c24 */ /* 0x004fe2000f8e02ff */
[----:B0-----:R-:W4:Y:S01]  /*02c0*/  LDC R6, c[0x0][0x370] ;  /* 0x0000dc00ff067b82 */ /* 0x001f220000000800 */
[--C-:B------:R-:W-:Y:S01]  /*02d0*/  SHF.R.U32.HI R21, RZ, 0x5, R16.reuse ;  /* 0x00000005ff157819 */ /* 0x100fe20000011610 */
[----:B------:R-:W-:Y:S01]  /*02e0*/  BSSY B0, `(.L_x_18864) ;  /* 0x0000130000007945 */ /* 0x000fe20003800000 */
[----:B------:R-:W-:Y:S02]  /*02f0*/  SHF.R.U32.HI R20, RZ, 0x1, R16 ;  /* 0x00000001ff147819 */ /* 0x000fe40000011610 */
[----:B------:R-:W-:Y:S01]  /*0300*/  MOV R47, 0xff7fffff ;  /* 0xff7fffff002f7802 */ /* 0x000fe20000000f00 */
[----:B------:R-:W-:Y:S01]  /*0310*/  IMAD R24, R30, 0x20, R21 ;  /* 0x000000201e187824 */ /* 0x000fe200078e0215 */
[----:B---3--:R-:W0:Y:S01]  /*0320*/  MUFU.RCP R10, R10 ;  /* 0x0000000a000a7308 */ /* 0x008e220000001000 */
[----:B----4-:R-:W-:Y:S01]  /*0330*/  IABS R4, R6 ;  /* 0x0000000600047213 */ /* 0x010fe20000000000 */
[----:B0-----:R-:W-:-:S06]  /*0340*/  VIADD R8, R10, 0xffffffe ;  /* 0x0ffffffe0a087836 */ /* 0x001fcc0000000000 */
[----:B------:R0:W2:Y:S02]  /*0350*/  F2I.FTZ.U32.TRUNC.NTZ R9, R8 ;  /* 0x0000000800097305 */ /* 0x0000a4000021f000 */
[----:B0-----:R-:W-:Y:S01]  /*0360*/  MOV R8, RZ ;  /* 0x000000ff00087202 */ /* 0x001fe20000000f00 */
[----:B--2---:R-:W-:-:S04]  /*0370*/  IMAD.MOV R12, RZ, RZ, -R9 ;  /* 0x000000ffff0c7224 */ /* 0x004fc800078e0a09 */
        /* <DEDUP_REMOVED lines=13> */
[----:B------:R-:W-:-:S05]  /*0450*/  IMAD.MOV.U32 R8, RZ, RZ, R9 ;  /* 0x000000ffff087224 */ /* 0x000fca00078e0009 */
[----:B------:R-:W-:Y:S02]  /*0460*/  @!P3 IADD3 R8, PT, PT, RZ, -R8, RZ ;  /* 0x80000008ff08b210 */ /* 0x000fe40007ffe0ff */
[----:B------:R-:W-:-:S04]  /*0470*/  @!P2 LOP3.LUT R8, RZ, R13, RZ, 0x33, !PT ;  /* 0x0000000dff08a212 */ /* 0x000fc800078e33ff */
[----:B------:R-:W-:-:S04]  /*0480*/  IABS R7, R8 ;  /* 0x0000000800077213 */ /* 0x000fc80000000000 */
[----:B------:R-:W0:Y:S08]  /*0490*/  I2F.RP R6, R7 ;  /* 0x0000000700067306 */ /* 0x000e300000209400 */
[----:B0-----:R-:W0:Y:S02]  /*04a0*/  MUFU.RCP R6, R6 ;  /* 0x0000000600067308 */ /* 0x001e240000001000 */
[----:B0-----:R-:W-:Y:S01]  /*04b0*/  VIADD R4, R6, 0xffffffe ;  /* 0x0ffffffe06047836 */ /* 0x001fe20000000000 */
[----:B------:R-:W-:-:S05]  /*04c0*/  IABS R6, R29 ;  /* 0x0000001d00067213 */ /* 0x000fca0000000000 */
[----:B------:R0:W2:Y:S02]  /*04d0*/  F2I.FTZ.U32.TRUNC.NTZ R5, R4 ;  /* 0x0000000400057305 */ /* 0x0000a4000021f000 */
[----:B0-----:R-:W-:Y:S02]  /*04e0*/  HFMA2 R4, -RZ, RZ, 0, 0 ;  /* 0x00000000ff047431 */ /* 0x001fe400000001ff */
[----:B--2---:R-:W-:-:S04]  /*04f0*/  IMAD.MOV R10, RZ, RZ, -R5 ;  /* 0x000000ffff0a7224 */ /* 0x004fc800078e0a05 */
[----:B------:R-:W-:Y:S01]  /*0500*/  IMAD R9, R10, R7, RZ ;  /* 0x000000070a097224 */ /* 0x000fe200078e02ff */
[----:B------:R-:W-:-:S03]  /*0510*/  IABS R10, R8 ;  /* 0x00000008000a7213 */ /* 0x000fc60000000000 */
[----:B------:R-:W-:-:S04]  /*0520*/  IMAD.HI.U32 R5, R5, R9, R4 ;  /* 0x0000000905057227 */ /* 0x000fc800078e0004 */
[----:B------:R-:W-:Y:S02]  /*0530*/  IMAD.MOV R4, RZ, RZ, -R10 ;  /* 0x000000ffff047224 */ /* 0x000fe400078e0a0a */
[----:B------:R-:W-:Y:S01]  /*0540*/  IMAD.HI.U32 R25, R5, R6, RZ ;  /* 0x0000000605197227 */ /* 0x000fe200078e00ff */
[----:B------:R-:W-:-:S03]  /*0550*/  LEA R5, R34, R17, 0x18 ;  /* 0x0000001122057211 */ /* 0x000fc600078ec0ff */
[----:B------:R-:W-:Y:S02]  /*0560*/  IMAD R4, R25, R4, R6 ;  /* 0x0000000419047224 */ /* 0x000fe400078e0206 */
[----:B------:R-:W-:-:S03]  /*0570*/  IMAD R35, R26, 0x50, R5 ;  /* 0x000000501a237824 */ /* 0x000fc600078e0205 */
[----:B------:R-:W-:Y:S02]  /*0580*/  ISETP.GT.U32.AND P2, PT, R7, R4, PT ;  /* 0x000000040700720c */ /* 0x000fe40003f44070 */
[----:B------:R-:W-:-:S11]  /*0590*/  @!P1 LEA R5, R20, R35, 0x3 ;  /* 0x0000002314059211 */ /* 0x000fd600078e18ff */
[----:B------:R-:W-:Y:S02]  /*05a0*/  @!P2 IMAD.IADD R4, R4, 0x1, -R7 ;  /* 0x000000010404a824 */ /* 0x000fe400078e0a07 */
[----:B------:R-:W-:-:S03]  /*05b0*/  @!P2 VIADD R25, R25, 0x1 ;  /* 0x000000011919a836 */ /* 0x000fc60000000000 */
[----:B------:R-:W-:Y:S02]  /*05c0*/  ISETP.GE.U32.AND P0, PT, R4, R7, PT ;  /* 0x000000070400720c */ /* 0x000fe40003f06070 */
[----:B------:R-:W-:-:S04]  /*05d0*/  LOP3.LUT R4, R29, R8, RZ, 0x3c, !PT ;  /* 0x000000081d047212 */ /* 0x000fc800078e3cff */
[----:B------:R-:W-:Y:S01]  /*05e0*/  ISETP.GE.AND P3, PT, R4, RZ, PT ;  /* 0x000000ff0400720c */ /* 0x000fe20003f66270 */
[----:B------:R-:W-:-:S05]  /*05f0*/  VIADD R4, R31, 0xf ;  /* 0x0000000f1f047836 */ /* 0x000fca0000000000 */
[----:B------:R-:W-:Y:S02]  /*0600*/  SHF.R.U32.HI R4, RZ, 0x4, R4 ;  /* 0x00000004ff047819 */ /* 0x000fe40000011604 */
[----:B------:R-:W-:Y:S02]  /*0610*/  @P0 IADD3 R25, PT, PT, R25, 0x1, RZ ;  /* 0x0000000119190810 */ /* 0x000fe40007ffe0ff */
[----:B------:R-:W-:-:S03]  /*0620*/  VIMNMX.U32 R27, PT, PT, R4, R27, PT ;  /* 0x0000001b041b7248 */ /* 0x000fc60003fe0000 */
[----:B------:R-:W-:Y:S01]  /*0630*/  @!P3 IMAD.MOV R25, RZ, RZ, -R25 ;  /* 0x000000ffff19b224 */ /* 0x000fe200078e0a19 */
[----:B------:R-:W-:Y:S01]  /*0640*/  ISETP.GE.U32.AND P0, PT, R24, R27, PT ;  /* 0x0000001b1800720c */ /* 0x000fe20003f06070 */
[----:B------:R0:W-:Y:S01]  /*0650*/  @!P1 STS.64 [R5], R2 ;  /* 0x0000000205009388 */ /* 0x0001e20000000a00 */
[----:B------:R-:W-:Y:S01]  /*0660*/  BAR.SYNC.DEFER_BLOCKING 0x0 ;  /* 0x0000000000007b1d */ /* 0x000fe20000010000 */
[----:B------:R-:W-:-:S13]  /*0670*/  ISETP.NE.AND P1, PT, R8, RZ, PT ;  /* 0x000000ff0800720c */ /* 0x000fda0003f25270 */
[----:B------:R-:W-:Y:S01]  /*0680*/  @!P1 LOP3.LUT R25, RZ, R8, RZ, 0x33, !PT ;  /* 0x00000008ff199212 */ /* 0x000fe200078e33ff */
[----:B01----:R-:W-:Y:S06]  /*0690*/  @P0 BRA `(.L_x_18865) ;  /* 0x0000000c00d00947 */ /* 0x003fec0003800000 */
[----:B------:R-:W-:Y:S01]  /*06a0*/  IMAD.SHL.U32 R22, R16, 0x2, RZ ;  /* 0x0000000210167824 */ /* 0x000fe200078e00ff */
[----:B------:R-:W0:Y:S01]  /*06b0*/  LDS.128 R4, [R35] ;  /* 0x0000000023047984 */ /* 0x000e220000000c00 */
[----:B------:R-:W-:Y:S01]  /*06c0*/  VIADD R33, R17, 0xc0 ;  /* 0x000000c011217836 */ /* 0x000fe20000000000 */
[----:B------:R-:W1:Y:S01]  /*06d0*/  LDCU.64 UR4, c[0x0][0x3b8] ;  /* 0x00007700ff0477ac */ /* 0x000e620008000a00 */
[----:B------:R-:W-:Y:S01]  /*06e0*/  IMAD.WIDE.U32 R2, R24, 0x4, RZ ;  /* 0x0000000418027825 */ /* 0x000fe200078e00ff */
[----:B------:R-:W-:Y:S01]  /*06f0*/  LOP3.LUT R22, R22, 0x3c, RZ, 0xc0, !PT ;  /* 0x0000003c16167812 */ /* 0x000fe200078ec0ff */
[----:B------:R-:W2:Y:S01]  /*0700*/  LDS.128 R8, [R35+0x10] ;  /* 0x0000100023087984 */ /* 0x000ea20000000c00 */
[----:B------:R-:W-:Y:S02]  /*0710*/  LEA R37, R34, R33, 0x18 ;  /* 0x0000002122257211 */ /* 0x000fe400078ec0ff */
[----:B------:R-:W-:Y:S01]  /*0720*/  LEA R33, R21, R0, 0x4 ;  /* 0x0000000015217211 */ /* 0x000fe200078e20ff */
[----:B------:R-:W-:Y:S01]  /*0730*/  IMAD.WIDE R2, R23, 0x4, R2 ;  /* 0x0000000417027825 */ /* 0x000fe200078e0202 */
[----:B------:R-:W-:Y:S01]  /*0740*/  LOP3.LUT R38, R20, 0xf, RZ, 0xc0, !PT ;  /* 0x0000000f14267812 */ /* 0x000fe200078ec0ff */
[----:B------:R-:W3:Y:S01]  /*0750*/  LDS.128 R12, [R35+0x20] ;  /* 0x00002000230c7984 */ /* 0x000ee20000000c00 */
[----:B------:R-:W-:Y:S01]  /*0760*/  MOV R47, 0xff7fffff ;  /* 0xff7fffff002f7802 */ /* 0x000fe20000000f00 */
[----:B------:R-:W-:-:S02]  /*0770*/  IMAD R0, R21, 0x40, R22 ;  /* 0x0000004015007824 */ /* 0x000fc400078e0216 */
[----:B------:R-:W4:Y:S01]  /*0780*/  LDS.128 R16, [R35+0x30] ;  /* 0x0000300023107984 */ /* 0x000f220000000c00 */
[----:B------:R-:W-:Y:S02]  /*0790*/  IMAD.IADD R38, R38, 0x1, R33 ;  /* 0x0000000126267824 */ /* 0x000fe400078e0221 */
[----:B------:R-:W-:Y:S01]  /*07a0*/  IADD3 R0, PT, PT, R0, R37, RZ ;  /* 0x0000002500007210 */ /* 0x000fe20007ffe0ff */
[----:B------:R2:W4:Y:S01]  /*07b0*/  LDS.128 R20, [R35+0x40] ;  /* 0x0000400023147984 */ /* 0x0005220000000c00 */
[----:B-1----:R-:W-:Y:S01]  /*07c0*/  IADD3 R2, P0, PT, R2, UR4, RZ ;  /* 0x0000000402027c10 */ /* 0x002fe2000ff1e0ff */
[----:B------:R-:W1:Y:S01]  /*07d0*/  LDCU UR4, c[0x0][0x3e0] ;  /* 0x00007c00ff0477ac */ /* 0x000e620008000800 */
[----:B------:R-:W3:Y:S02]  /*07e0*/  S2R R43, SR_TID.X ;  /* 0x00000000002b7919 */ /* 0x000ee40000002100 */
[----:B------:R-:W-:Y:S02]  /*07f0*/  IADD3.X R3, PT, PT, R3, UR5, RZ, P0, !PT ;  /* 0x0000000503037c10 */ /* 0x000fe400087fe4ff */
[----:B-----5:R-:W-:Y:S01]  /*0800*/  FSETP.NEU.FTZ.AND P0, PT, R28, RZ, PT ;  /* 0x000000ff1c00720b */ /* 0x020fe20003f1d000 */
[----:B-1----:R-:W-:Y:S01]  /*0810*/  IMAD R59, R25, UR4, RZ ;  /* 0x00000004193b7c24 */ /* 0x002fe2000f8e02ff */
[C---:B0-----:R-:W-:Y:S01]  /*0820*/  PRMT R40, R6.reuse, 0x7632, R40 ;  /* 0x0000763206287816 */ /* 0x041fe20000000028 */
[----:B------:R-:W-:Y:S01]  /*0830*/  IMAD.U32 R34, R7, 0x10000, RZ ;  /* 0x0001000007227824 */ /* 0x000fe200078e00ff */
[----:B------:R-:W-:-:S02]  /*0840*/  SHF.L.U32 R33, R6, 0x10, RZ ;  /* 0x0000001006217819 */ /* 0x000fc400000006ff */
[----:B------:R-:W-:Y:S01]  /*0850*/  PRMT R6, R7, 0x7632, R6 ;  /* 0x0000763207067816 */ /* 0x000fe20000000006 */
[----:B--2---:R-:W-:Y:S01]  /*0860*/  IMAD.U32 R35, R10, 0x10000, RZ ;  /* 0x000100000a237824 */ /* 0x004fe200078e00ff */
        /* <DEDUP_REMOVED lines=9> */
[----:B---3--:R-:W-:Y:S01]  /*0900*/  IMAD.SHL.U32 R51, R43, 0x4, RZ ;  /* 0x000000042b337824 */ /* 0x008fe200078e00ff */
[----:B------:R-:W-:Y:S01]  /*0910*/  PRMT R44, R13, 0x7632, R44 ;  /* 0x000076320d2c7816 */ /* 0x000fe2000000002c */
[----:B------:R-:W-:Y:S01]  /*0920*/  IMAD.IADD R43, R38, 0x1, -R31 ;  /* 0x00000001262b7824 */ /* 0x000fe200078e0a1f */
[----:B------:R-:W-:Y:S01]  /*0930*/  PRMT R45, R14, 0x7632, R45 ;  /* 0x000076320e2d7816 */ /* 0x000fe2000000002d */
[----:B------:R-:W-:Y:S01]  /*0940*/  IMAD.U32 R5, R5, 0x10000, RZ ;  /* 0x0001000005057824 */ /* 0x000fe200078e00ff */
[----:B------:R-:W-:Y:S01]  /*0950*/  LOP3.LUT R62, R51, 0x78, RZ, 0xc0, !PT ;  /* 0x00000078333e7812 */ /* 0x000fe200078ec0ff */
[----:B------:R-:W-:Y:S01]  /*0960*/  IMAD.U32 R8, R8, 0x10000, RZ ;  /* 0x0001000008087824 */ /* 0x000fe200078e00ff */
[----:B----4-:R-:W-:Y:S01]  /*0970*/  PRMT R48, R16, 0x7632, R48 ;  /* 0x0000763210307816 */ /* 0x010fe20000000030 */
        /* <DEDUP_REMOVED lines=34> */
[----:B------:R-:W-:Y:S01]  /*0ba0*/  IMAD.U32 R53, R53, 0x10000, RZ ;  /* 0x0001000035357824 */ /* 0x000fe200078e00ff */
[----:B------:R-:W-:Y:S01]  /*0bb0*/  LOP3.LUT R51, R51, 0x4, RZ, 0xc0, !PT ;  /* 0x0000000433337812 */ /* 0x000fe200078ec0ff */
        /* <DEDUP_REMOVED lines=8> */
[----:B------:R-:W-:-:S07]  /*0c40*/  LEA.HI.X.SX32 R7, R59, RZ, 0x1, P1 ;  /* 0x000000ff3b077211 */ /* 0x000fce00008f0eff */
.L_x_18867:
[----:B------:R-:W2:Y:S02]  /*0c50*/  LDG.E.CONSTANT R11, desc[UR6][R2.64] ;  /* 0x00000006020b7981 */ /* 0x000ea4000c1e9900 */
[----:B--2---:R-:W-:-:S03]  /*0c60*/  IMAD.WIDE R10, R11, UR8, R6 ;  /* 0x000000080b0a7c25 */ /* 0x004fc6000f8e0206 */
[----:B------:R-:W-:-:S04]  /*0c70*/  IADD3 R59, P1, PT, R10, R51, RZ ;  /* 0x000000330a3b7210 */ /* 0x000fc80007f3e0ff */
[----:B------:R-:W-:Y:S02]  /*0c80*/  IADD3.X R62, PT, PT, RZ, R11, RZ, P1, !PT ;  /* 0x0000000bff3e7210 */ /* 0x000fe40000ffe4ff */
[----:B------:R-:W-:-:S04]  /*0c90*/  LEA R10, P1, R59, UR10, 0x1 ;  /* 0x0000000a3b0a7c11 */ /* 0x000fc8000f8208ff */
[----:B------:R-:W-:-:S05]  /*0ca0*/  LEA.HI.X R11, R59, UR11, R62, 0x1, P1 ;  /* 0x0000000b3b0b7c11 */ /* 0x000fca00088f0c3e */
[----:B------:R-:W2:Y:S04]  /*0cb0*/  LDG.E.CONSTANT R64, desc[UR6][R10.64+0x100] ;  /* 0x000100060a407981 */ /* 0x000ea8000c1e9900 */
[----:B------:R-:W3:Y:S04]  /*0cc0*/  LDG.E.CONSTANT R59, desc[UR6][R10.64] ;  /* 0x000000060a3b7981 */ /* 0x000ee8000c1e9900 */
[----:B------:R-:W4:Y:S01]  /*0cd0*/  LDG.E.CONSTANT R62, desc[UR6][R10.64+0x200] ;  /* 0x000200060a3e7981 */ /* 0x000f22000c1e9900 */
[C---:B--2---:R-:W-:Y:S01]  /*0ce0*/  IMAD.U32 R66, R64.reuse, 0x10000, RZ ;  /* 0x0001000040427824 */ /* 0x044fe200078e00ff */
[----:B------:R-:W-:Y:S01]  /*0cf0*/  PRMT R64, R64, 0x7632, R64 ;  /* 0x0000763240407816 */ /* 0x000fe20000000040 */
[----:B---3--:R-:W-:-:S02]  /*0d00*/  IMAD.U32 R65, R59, 0x10000, RZ ;  /* 0x000100003b417824 */ /* 0x008fc400078e00ff */
[----:B------:R-:W-:Y:S01]  /*0d10*/  FMUL.FTZ R63, R33, R66 ;  /* 0x00000042213f7220 */ /* 0x000fe20000410000 */
[----:B------:R-:W-:Y:S02]  /*0d20*/  PRMT R59, R59, 0x7632, R59 ;  /* 0x000076323b3b7816 */ /* 0x000fe4000000003b */
[----:B------:R-:W-:Y:S01]  /*0d30*/  SHF.L.U32 R67, R64, 0x10, RZ ;  /* 0x0000001040437819 */ /* 0x000fe200000006ff */
[----:B------:R-:W-:Y:S02]  /*0d40*/  FFMA.FTZ R65, R4, R65, R63 ;  /* 0x0000004104417223 */ /* 0x000fe4000001003f */
[----:B------:R-:W-:Y:S01]  /*0d50*/  IMAD.U32 R64, R59, 0x10000, RZ ;  /* 0x000100003b407824 */ /* 0x000fe200078e00ff */
[----:B------:R-:W2:Y:S01]  /*0d60*/  LDG.E.CONSTANT R63, desc[UR6][R10.64+0x300] ;  /* 0x000300060a3f7981 */ /* 0x000ea2000c1e9900 */
[----:B------:R-:W-:-:S03]  /*0d70*/  FMUL.FTZ R66, R40, R67 ;  /* 0x0000004328427220 */ /* 0x000fc60000410000 */
[----:B------:R-:W3:Y:S01]  /*0d80*/  LDG.E.CONSTANT R59, desc[UR6][R10.64+0x500] ;  /* 0x000500060a3b7981 */ /* 0x000ee2000c1e9900 */
[----:B------:R-:W-:-:S03]  /*0d90*/  FFMA.FTZ R67, R37, R64, R66 ;  /* 0x0000004025437223 */ /* 0x000fc60000010042 */
[----:B------:R-:W5:Y:S01]  /*0da0*/  LDG.E.CONSTANT R64, desc[UR6][R10.64+0x400] ;  /* 0x000400060a407981 */ /* 0x000f62000c1e9900 */
[C---:B----4-:R-:W-:Y:S01]  /*0db0*/  IMAD.U32 R66, R62.reuse, 0x10000, RZ ;  /* 0x000100003e427824 */ /* 0x050fe200078e00ff */
[----:B------:R-:W-:-:S04]  /*0dc0*/  PRMT R62, R62, 0x7632, R62 ;  /* 0x000076323e3e7816 */ /* 0x000fc8000000003e */
[----:B------:R-:W-:Y:S01]  /*0dd0*/  SHF.L.U32 R62, R62, 0x10, RZ ;  /* 0x000000103e3e7819 */ /* 0x000fe200000006ff */
[----:B------:R-:W-:-:S04]  /*0de0*/  FFMA.FTZ R66, R8, R66, R65 ;  /* 0x0000004208427223 */ /* 0x000fc80000010041 */
[----:B------:R-:W-:Y:S01]  /*0df0*/  FFMA.FTZ R67, R58, R62, R67 ;  /* 0x0000003e3a437223 */ /* 0x000fe20000010043 */
[C---:B--2---:R-:W-:Y:S01]  /*0e00*/  IMAD.U32 R62, R63.reuse, 0x10000, RZ ;  /* 0x000100003f3e7824 */ /* 0x044fe200078e00ff */
[----:B------:R-:W-:-:S03]  /*0e10*/  PRMT R63, R63, 0x7632, R63 ;  /* 0x000076323f3f7816 */ /* 0x000fc6000000003f */
[----:B------:R-:W-:Y:S01]  /*0e20*/  FFMA.FTZ R65, R35, R62, R66 ;  /* 0x0000003e23417223 */ /* 0x000fe20000010042 */
[----:B-----5:R-:W-:Y:S01]  /*0e30*/  SHF.L.U32 R62, R64, 0x10, RZ ;  /* 0x00000010403e7819 */ /* 0x020fe200000006ff */
[----:B------:R-:W-:-:S04]  /*0e40*/  IMAD.U32 R63, R63, 0x10000, RZ ;  /* 0x000100003f3f7824 */ /* 0x000fc800078e00ff */
[----:B------:R-:W-:Y:S02]  /*0e50*/  FFMA.FTZ R65, R12, R62, R65 ;  /* 0x0000003e0c417223 */ /* 0x000fe40000010041 */
[----:B------:R-:W2:Y:S01]  /*0e60*/  LDG.E.CONSTANT R62, desc[UR6][R10.64+0x600] ;  /* 0x000600060a3e7981 */ /* 0x000ea2000c1e9900 */
[----:B------:R-:W-:Y:S01]  /*0e70*/  FFMA.FTZ R66, R42, R63, R67 ;  /* 0x0000003f2a427223 */ /* 0x000fe20000010043 */
[----:B---3--:R-:W-:Y:S01]  /*0e80*/  IMAD.U32 R63, R59, 0x10000, RZ ;  /* 0x000100003b3f7824 */ /* 0x008fe200078e00ff */
[----:B------:R-:W-:-:S03]  /*0e90*/  PRMT R64, R64, 0x7632, R64 ;  /* 0x0000763240407816 */ /* 0x000fc60000000040 */
[----:B------:R-:W-:Y:S01]  /*0ea0*/  FFMA.FTZ R65, R14, R63, R65 ;  /* 0x0000003f0e417223 */ /* 0x000fe20000010041 */
[----:B------:R-:W-:Y:S01]  /*0eb0*/  PRMT R59, R59, 0x7632, R59 ;  /* 0x000076323b3b7816 */ /* 0x000fe2000000003b */
[----:B------:R-:W3:Y:S01]  /*0ec0*/  LDG.E.CONSTANT R63, desc[UR6][R10.64+0x700] ;  /* 0x000700060a3f7981 */ /* 0x000ee2000c1e9900 */
[----:B------:R-:W-:Y:S02]  /*0ed0*/  IMAD.U32 R64, R64, 0x10000, RZ ;  /* 0x0001000040407824 */ /* 0x000fe400078e00ff */
[----:B------:R-:W-:Y:S02]  /*0ee0*/  SHF.L.U32 R59, R59, 0x10, RZ ;  /* 0x000000103b3b7819 */ /* 0x000fe400000006ff */
[----:B------:R-:W-:-:S04]  /*0ef0*/  FFMA.FTZ R64, R61, R64, R66 ;  /* 0x000000403d407223 */ /* 0x000fc80000010042 */
[----:B------:R-:W-:Y:S02]  /*0f00*/  FFMA.FTZ R67, R45, R59, R64 ;  /* 0x0000003b2d437223 */ /* 0x000fe40000010040 */
[----:B------:R-:W4:Y:S04]  /*0f10*/  LDG.E.CONSTANT R64, desc[UR6][R10.64+0x800] ;  /* 0x000800060a407981 */ /* 0x000f28000c1e9900 */
[----:B------:R-:W5:Y:S01]  /*0f20*/  LDG.E.CONSTANT R59, desc[UR6][R10.64+0x900] ;  /* 0x000900060a3b7981 */ /* 0x000f62000c1e9900 */
[C---:B--2---:R-:W-:Y:S01]  /*0f30*/  IMAD.U32 R66, R62.reuse, 0x10000, RZ ;  /* 0x000100003e427824 */ /* 0x044fe200078e00ff */
[----:B------:R-:W-:-:S05]  /*0f40*/  PRMT R62, R62, 0x7632, R62 ;  /* 0x000076323e3e7816 */ /* 0x000fca000000003e */
[----:B------:R-:W-:-:S04]  /*0f50*/  IMAD.U32 R62, R62, 0x10000, RZ ;  /* 0x000100003e3e7824 */ /* 0x000fc800078e00ff */
[----:B------:R-:W-:Y:S01]  /*0f60*/  FFMA.FTZ R67, R48, R62, R67 ;  /* 0x0000003e30437223 */ /* 0x000fe20000010043 */
[C---:B---3--:R-:W-:Y:S02]  /*0f70*/  SHF.L.U32 R62, R63.reuse, 0x10, RZ ;  /* 0x000000103f3e7819 */ /* 0x048fe400000006ff */
[----:B------:R-:W-:Y:S01]  /*0f80*/  PRMT R63, R63, 0x7632, R63 ;  /* 0x000076323f3f7816 */ /* 0x000fe2000000003f */
[----:B------:R-:W-:Y:S02]  /*0f90*/  FFMA.FTZ R65, R16, R66, R65 ;  /* 0x0000004210417223 */ /* 0x000fe40000010041 */
[----:B------:R-:W2:Y:S02]  /*0fa0*/  LDG.E.CONSTANT R66, desc[UR6][R10.64+0x4] ;  /* 0x000004060a427981 */ /* 0x000ea4000c1e9900 */
[----:B------:R-:W-:Y:S02]  /*0fb0*/  IMAD.U32 R63, R63, 0x10000, RZ ;  /* 0x000100003f3f7824 */ /* 0x000fe400078e00ff */
[----:B------:R-:W-:-:S02]  /*0fc0*/  FFMA.FTZ R65, R18, R62, R65 ;  /* 0x0000003e12417223 */ /* 0x000fc40000010041 */
[----:B------:R-:W-:Y:S01]  /*0fd0*/  FFMA.FTZ R62, R52, R63, R67 ;  /* 0x0000003f343e7223 */ /* 0x000fe20000010043 */
[C---:B----4-:R-:W-:Y:S01]  /*0fe0*/  PRMT R63, R64.reuse, 0x7632, R63 ;  /* 0x00007632403f7816 */ /* 0x050fe2000000003f */
[----:B------:R-:W-:-:S03]  /*0ff0*/  IMAD.U32 R64, R64, 0x10000, RZ ;  /* 0x0001000040407824 */ /* 0x000fc600078e00ff */
[----:B------:R-:W-:Y:S01]  /*1000*/  SHF.L.U32 R63, R63, 0x10, RZ ;  /* 0x000000103f3f7819 */ /* 0x000fe200000006ff */
[----:B------:R-:W-:Y:S02]  /*1010*/  FFMA.FTZ R67, R20, R64, R65 ;  /* 0x0000004014437223 */ /* 0x000fe40000010041 */
[----:B------:R-:W3:Y:S02]  /*1020*/  LDG.E.CONSTANT R65, desc[UR6][R10.64+0x104] ;  /* 0x000104060a417981 */ /* 0x000ee4000c1e9900 */
[----:B------:R-:W-:Y:S01]  /*1030*/  FFMA.FTZ R62, R53, R63, R62 ;  /* 0x0000003f353e7223 */ /* 0x000fe2000001003e */
[C---:B-----5:R-:W-:Y:S01]  /*1040*/  IMAD.U32 R63, R59.reuse, 0x10000, RZ ;  /* 0x000100003b3f7824 */ /* 0x060fe200078e00ff */
[----:B------:R-:W-:-:S03]  /*1050*/  PRMT R59, R59, 0x7632, R59 ;  /* 0x000076323b3b7816 */ /* 0x000fc6000000003b */
[----:B------:R-:W-:Y:S02]  /*1060*/  FFMA.FTZ R67, R22, R63, R67 ;  /* 0x0000003f16437223 */ /* 0x000fe40000010043 */
[----:B------:R-:W4:Y:S01]  /*1070*/  LDG.E.CONSTANT R63, desc[UR6][R10.64+0x204] ;  /* 0x000204060a3f7981 */ /* 0x000f22000c1e9900 */
[----:B------:R-:W-:-:S04]  /*1080*/  IMAD.U32 R59, R59, 0x10000, RZ ;  /* 0x000100003b3b7824 */ /* 0x000fc800078e00ff */
[----:B------:R-:W-:-:S04]  /*1090*/  FFMA.FTZ R62, R55, R59, R62 ;  /* 0x0000003b373e7223 */ /* 0x000fc8000001003e */
[----:B------:R-:W-:Y:S02]  /*10a0*/  FADD.FTZ R59, R67, R62 ;  /* 0x0000003e433b7221 */ /* 0x000fe40000010000 */
[----:B------:R-:W5:Y:S01]  /*10b0*/  LDG.E.CONSTANT R62, desc[UR6][R10.64+0x304] ;  /* 0x000304060a3e7981 */ /* 0x000f62000c1e9900 */
[C---:B--2---:R-:W-:Y:S01]  /*10c0*/  IMAD.U32 R64, R66.reuse, 0x10000, RZ ;  /* 0x0001000042407824 */ /* 0x044fe200078e00ff */
[----:B------:R-:W-:Y:S02]  /*10d0*/  PRMT R66, R66, 0x7632, R66 ;  /* 0x0000763242427816 */ /* 0x000fe40000000042 */
[C---:B---3--:R-:W-:Y:S02]  /*10e0*/  SHF.L.U32 R67, R65.reuse, 0x10, RZ ;  /* 0x0000001041437819 */ /* 0x048fe400000006ff */
[----:B------:R-:W-:-:S03]  /*10f0*/  PRMT R65, R65, 0x7632, R65 ;  /* 0x0000763241417816 */ /* 0x000fc60000000041 */
[----:B------:R-:W-:-:S04]  /*1100*/  FMUL.FTZ R68, R34, R67 ;  /* 0x0000004322447220 */ /* 0x000fc80000410000 */
[----:B------:R-:W-:Y:S01]  /*1110*/  FFMA.FTZ R64, R5, R64, R68 ;  /* 0x0000004005407223 */ /* 0x000fe20000010044 */
[----:B------:R-:W-:Y:S01]  /*1120*/  IMAD.U32 R68, R65, 0x10000, RZ ;  /* 0x0001000041447824 */ /* 0x000fe200078e00ff */
[----:B------:R-:W-:Y:S01]  /*1130*/  SHF.L.U32 R66, R66, 0x10, RZ ;  /* 0x0000001042427819 */ /* 0x000fe200000006ff */
[C---:B----4-:R-:W-:Y:S01]  /*1140*/  IMAD.U32 R65, R63.reuse, 0x10000, RZ ;  /* 0x000100003f417824 */ /* 0x050fe200078e00ff */
[----:B------:R-:W-:Y:S01]  /*1150*/  PRMT R63, R63, 0x7632, R63 ;  /* 0x000076323f3f7816 */ /* 0x000fe2000000003f */
[----:B------:R-:W-:-:S04]  /*1160*/  FMUL.FTZ R68, R57, R68 ;  /* 0x0000004439447220 */ /* 0x000fc80000410000 */
[----:B------:R-:W-:Y:S01]  /*1170*/  FFMA.FTZ R66, R39, R66, R68 ;  /* 0x0000004227427223 */ /* 0x000fe20000010044 */
[----:B------:R-:W-:Y:S02]  /*1180*/  IMAD.U32 R63, R63, 0x10000, RZ ;  /* 0x000100003f3f7824 */ /* 0x000fe400078e00ff */
[----:B------:R-:W-:Y:S02]  /*1190*/  FFMA.FTZ R65, R9, R65, R64 ;  /* 0x0000004109417223 */ /* 0x000fe40000010040 */
[----:B------:R-:W2:Y:S01]  /*11a0*/  LDG.E.CONSTANT R64, desc[UR6][R10.64+0x504] ;  /* 0x000504060a407981 */ /* 0x000ea2000c1e9900 */
[----:B------:R-:W-:Y:S01]  /*11b0*/  FFMA.FTZ R63, R41, R63, R66 ;  /* 0x0000003f293f7223 */ /* 0x000fe20000010042 */
[----:B-----5:R-:W-:-:S05]  /*11c0*/  SHF.L.U32 R66, R62, 0x10, RZ ;  /* 0x000000103e427819 */ /* 0x020fca00000006ff */
[----:B------:R-:W-:Y:S02]  /*11d0*/  FFMA.FTZ R66, R36, R66, R65 ;  /* 0x0000004224427223 */ /* 0x000fe40000010041 */
[----:B------:R-:W3:Y:S01]  /*11e0*/  LDG.E.CONSTANT R65, desc[UR6][R10.64+0x404] ;  /* 0x000404060a417981 */ /* 0x000ee2000c1e9900 */
[----:B------:R-:W-:-:S05]  /*11f0*/  PRMT R62, R62, 0x7632, R62 ;  /* 0x000076323e3e7816 */ /* 0x000fca000000003e */
[----:B------:R-:W-:-:S04]  /*1200*/  IMAD.U32 R62, R62, 0x10000, RZ ;  /* 0x000100003e3e7824 */ /* 0x000fc800078e00ff */
[----:B------:R-:W-:Y:S02]  /*1210*/  FFMA.FTZ R67, R60, R62, R63 ;  /* 0x0000003e3c437223 */ /* 0x000fe4000001003f */
[----:B------:R-:W4:Y:S04]  /*1220*/  LDG.E.CONSTANT R63, desc[UR6][R10.64+0x604] ;  /* 0x000604060a3f7981 */ /* 0x000f28000c1e9900 */
[----:B------:R-:W5:Y:S01]  /*1230*/  LDG.E.CONSTANT R62, desc[UR6][R10.64+0x704] ;  /* 0x000704060a3e7981 */ /* 0x000f62000c1e9900 */
[C---:B---3--:R-:W-:Y:S01]  /*1240*/  IMAD.U32 R68, R65.reuse, 0x10000, RZ ;  /* 0x0001000041447824 */ /* 0x048fe200078e00ff */
[----:B------:R-:W-:-:S04]  /*1250*/  PRMT R65, R65, 0x7632, R65 ;  /* 0x0000763241417816 */ /* 0x000fc80000000041 */
[----:B------:R-:W-:Y:S01]  /*1260*/  SHF.L.U32 R65, R65, 0x10, RZ ;  /* 0x0000001041417819 */ /* 0x000fe200000006ff */
[----:B------:R-:W-:-:S04]  /*1270*/  FFMA.FTZ R66, R13, R68, R66 ;  /* 0x000000440d427223 */ /* 0x000fc80000010042 */
[----:B------:R-:W-:Y:S01]  /*1280*/  FFMA.FTZ R67, R44, R65, R67 ;  /* 0x000000412c437223 */ /* 0x000fe20000010043 */
[C---:B--2---:R-:W-:Y:S01]  /*1290*/  IMAD.U32 R65, R64.reuse, 0x10000, RZ ;  /* 0x0001000040417824 */ /* 0x044fe200078e00ff */
[----:B------:R-:W-:-:S03]  /*12a0*/  PRMT R64, R64, 0x7632, R64 ;  /* 0x0000763240407816 */ /* 0x000fc60000000040 */
[----:B------:R-:W-:Y:S01]  /*12b0*/  FFMA.FTZ R66, R15, R65, R66 ;  /* 0x000000410f427223 */ /* 0x000fe20000010042 */
[C---:B----4-:R-:W-:Y:S01]  /*12c0*/  SHF.L.U32 R65, R63.reuse, 0x10, RZ ;  /* 0x000000103f417819 */ /* 0x050fe200000006ff */
[----:B------:R-:W-:Y:S01]  /*12d0*/  IMAD.U32 R64, R64, 0x10000, RZ ;  /* 0x0001000040407824 */ /* 0x000fe200078e00ff */
[----:B------:R-:W-:-:S03]  /*12e0*/  PRMT R63, R63, 0x7632, R63 ;  /* 0x000076323f3f7816 */ /* 0x000fc6000000003f */
[----:B------:R-:W-:Y:S01]  /*12f0*/  FFMA.FTZ R66, R17, R65, R66 ;  /* 0x0000004111427223 */ /* 0x000fe20000010042 */
[----:B------:R-:W-:Y:S01]  /*1300*/  FFMA.FTZ R64, R46, R64, R67 ;  /* 0x000000402e407223 */ /* 0x000fe20000010043 */
[----:B------:R-:W-:Y:S01]  /*1310*/  IMAD.U32 R63, R63, 0x10000, RZ ;  /* 0x000100003f3f7824 */ /* 0x000fe200078e00ff */
[----:B------:R-:W2:Y:S03]  /*1320*/  LDG.E.CONSTANT R65, desc[UR6][R10.64+0x804] ;  /* 0x000804060a417981 */ /* 0x000ea6000c1e9900 */
[----:B------:R-:W-:Y:S01]  /*1330*/  FFMA.FTZ R63, R49, R63, R64 ;  /* 0x0000003f313f7223 */ /* 0x000fe20000010040 */
[----:B-----5:R-:W-:-:S04]  /*1340*/  IMAD.U32 R64, R62, 0x10000, RZ ;  /* 0x000100003e407824 */ /* 0x020fc800078e00ff */
[----:B------:R-:W-:Y:S02]  /*1350*/  FFMA.FTZ R64, R19, R64, R66 ;  /* 0x0000004013407223 */ /* 0x000fe40000010042 */
[----:B------:R-:W3:Y:S01]  /*1360*/  LDG.E.CONSTANT R66, desc[UR6][R10.64+0x904] ;  /* 0x000904060a427981 */ /* 0x000ee2000c1e9900 */
[----:B------:R-:W-:-:S04]  /*1370*/  PRMT R62, R62, 0x7632, R62 ;  /* 0x000076323e3e7816 */ /* 0x000fc8000000003e */
[----:B------:R-:W-:-:S05]  /*1380*/  SHF.L.U32 R62, R62, 0x10, RZ ;  /* 0x000000103e3e7819 */ /* 0x000fca00000006ff */
[----:B------:R-:W-:Y:S01]  /*1390*/  FFMA.FTZ R63, R50, R62, R63 ;  /* 0x0000003e323f7223 */ /* 0x000fe2000001003f */
[----:B------:R-:W-:Y:S01]  /*13a0*/  UMOV UR4, 0xffffffff ;  /* 0xffffffff00047882 */ /* 0x000fe20000000000 */
        /* <DEDUP_REMOVED lines=14> */
.L_x_18910:
        /* <DEDUP_REMOVED lines=10> */
[CC--:B------:R-:W-:Y:S02]  /*1530*/  @P2 ISETP.GE.AND P1, PT, R62.reuse, R31.reuse, PT ;  /* 0x0000001f3e00220c */ /* 0x0c0fe40003f26270 */
[----:B------:R-:W-:Y:S01]  /*1540*/  ISETP.GE.OR P3, PT, R62, R31, !P2 ;  /* 0x0000001f3e00720c */ /* 0x000fe20005766670 */
[----:B------:R-:W-:-:S05]  /*1550*/  FFMA.FTZ R10, R11, UR9, R10 ;  /* 0x000000090b0a7c23 */ /* 0x000fca000801000a */
[----:B------:R-:W-:Y:S02]  /*1560*/  @P2 FSEL R11, R10, RZ, !P1 ;  /* 0x000000ff0a0b2208 */ /* 0x000fe40004800000 */
[----:B------:R-:W-:-:S03]  /*1570*/  IADD3 R2, P1, PT, R2, 0x10, RZ ;  /* 0x0000001002027810 */ /* 0x000fc60007f3e0ff */
[----:B------:R0:W-:Y:S01]  /*1580*/  @P2 STS [R0], R11 ;  /* 0x0000000b00002388 */ /* 0x0001e20000000800 */
[----:B------:R-:W-:Y:S02]  /*1590*/  ISETP.GE.U32.AND P2, PT, R24, R27, PT ;  /* 0x0000001b1800720c */ /* 0x000fe40003f46070 */
[----:B------:R-:W-:Y:S02]  /*15a0*/  @!P3 FMNMX.FTZ R47, R47, R10, !PT ;  /* 0x0000000a2f2fb209 */ /* 0x000fe40007810000 */
[----:B------:R-:W-:Y:S01]  /*15b0*/  IADD3.X R3, PT, PT, RZ, R3, RZ, P1, !PT ;  /* 0x00000003ff037210 */ /* 0x000fe20000ffe4ff */
[----:B0-----:R-:W-:-:S08]  /*15c0*/  VIADD R0, R0, 0x100 ;  /* 0x0000010000007836 */ /* 0x001fd00000000000 */
[----:B------:R-:W-:Y:S05]  /*15d0*/  @!P2 BRA `(.L_x_18867) ;  /* 0xfffffff4009ca947 */ /* 0x000fea000383ffff */
.L_x_18865:
[----:B------:R-:W-:Y:S05]  /*15e0*/  BSYNC B0 ;  /* 0x0000000000007941 */ /* 0x000fea0003800000 */
.L_x_18864:
[----:B------:R-:W0:Y:S01]  /*15f0*/  S2R R14, SR_TID.X ;  /* 0x00000000000e7919 */ /* 0x000e220000002100 */
[C---:B------:R-:W-:Y:S01]  /*1600*/  SHF.L.U32 R3, R30.reuse, 0x9, RZ ;  /* 0x000000091e037819 */ /* 0x040fe200000006ff */
[----:B------:R-:W-:Y:S01]  /*1610*/  IMAD R0, R30, -0x20, R27 ;  /* 0xffffffe01e007824 */ /* 0x000fe200078e021b */
[----:B------:R-:W-:Y:S01]  /*1620*/  UMOV UR4, 0xffffffff ;  /* 0xffffffff00047882 */ /* 0x000fe20000000000 */
[----:B------:R-:W1:Y:S01]  /*1630*/  S2R R2, SR_CgaCtaId ;  /* 0x0000000000027919 */ /* 0x000e620000008800 */
[----:B------:R-:W-:Y:S01]  /*1640*/  MOV R4, 0x400 ;  /* 0x0000040000047802 */ /* 0x000fe20000000f00 */
[----:B------:R-:W-:-:S05]  /*1650*/  IMAD R6, R0, 0x10, R3 ;  /* 0x0000001000067824 */ /* 0x000fca00078e0203 */
[----:B------:R-:W-:Y:S02]  /*1660*/  VIMNMX R6, PT, PT, R31, R6, PT ;  /* 0x000000061f067248 */ /* 0x000fe40003fe0100 */
        /* <DEDUP_REMOVED lines=9> */
.L_x_18916:
[----:B------:R-:W-:Y:S01]  /*1700*/  VIADD R5, R4, 0xa0 ;  /* 0x000000a004057836 */ /* 0x000fe20000000000 */
[----:B------:R-:W-:Y:S01]  /*1710*/  LOP3.LUT P0, R15, R14, 0x1f, RZ, 0xc0, !PT ;  /* 0x0000001f0e0f7812 */ /* 0x000fe2000780c0ff */
[----:B------:R-:W-:Y:S05]  /*1720*/  WARPSYNC.ALL ;  /* 0x0000000000007948 */ /* 0x000fea0003800000 */
[----:B-1----:R-:W-:Y:S02]  /*1730*/  LEA R5, R2, R5, 0x18 ;  /* 0x0000000502057211 */ /* 0x002fe400078ec0ff */
[----:B0-2---:R-:W-:Y:S02]  /*1740*/  FMNMX.FTZ R12, R12, R7, !PT ;  /* 0x000000070c0c7209 */ /* 0x005fe40007810000 */
[----:B------:R-:W-:-:S05]  /*1750*/  LEA R7, R0, R5, 0x2 ;  /* 0x0000000500077211 */ /* 0x000fca00078e10ff */
[----:B------:R-:W-:Y:S01]  /*1760*/  @!P0 STS [R7], R12 ;  /* 0x0000000c07008388 */ /* 0x000fe20000000800 */
[----:B------:R-:W-:Y:S01]  /*1770*/  BAR.SYNC.DEFER_BLOCKING 0x0 ;  /* 0x0000000000007b1d */ /* 0x000fe20000010000 */
[----:B------:R-:W-:Y:S01]  /*1780*/  ISETP.GT.U32.AND P1, PT, R15, 0x3, PT ;  /* 0x000000030f00780c */ /* 0x000fe20003f24070 */
[----:B------:R-:W-:Y:S01]  /*1790*/  IMAD.MOV.U32 R11, RZ, RZ, -0x800001 ;  /* 0xff7fffffff0b7424 */ /* 0x000fe200078e00ff */
[----:B------:R-:W-:Y:S01]  /*17a0*/  IADD3 R9, PT, PT, -R3, R6, RZ ;  /* 0x0000000603097210 */ /* 0x000fe20007ffe1ff */
[----:B------:R-:W-:Y:S02]  /*17b0*/  IMAD R8, R15, 0x4, R5 ;  /* 0x000000040f087824 */ /* 0x000fe400078e0205 */
[----:B------:R-:W-:Y:S01]  /*17c0*/  BSSY.RECONVERGENT B0, `(.L_x_18869) ;  /* 0x00000eb000007945 */ /* 0x000fe20003800200 */
[----:B------:R-:W-:-:S07]  /*17d0*/  ISETP.GE.AND P2, PT, R14, R9, PT ;  /* 0x000000090e00720c */ /* 0x000fce0003f46270 */
        /* <DEDUP_REMOVED lines=26> */
.L_x_18873:
        /* <DEDUP_REMOVED lines=11> */
.L_x_18872:
[----:B------:R-:W-:Y:S05]  /*1a30*/  BSYNC.RECONVERGENT B1 ;  /* 0x0000000000017941 */ /* 0x000fea0003800200 */
.L_x_18871:
        /* <DEDUP_REMOVED lines=12> */
.L_x_18876:
[----:B------:R-:W0:Y:S01]  /*1b00*/  LDS R16, [R11+-0x400] ;  /* 0xfffc00000b107984 */ /* 0x000e220000000800 */
[----:B------:R-:W-:-:S03]  /*1b10*/  VIADD R12, R12, 0x800 ;  /* 0x000008000c0c7836 */ /* 0x000fc60000000000 */
[----:B------:R-:W1:Y:S02]  /*1b20*/  LDS R18, [R11+-0x200] ;  /* 0xfffe00000b127984 */ /* 0x000e640000000800 */
[----:B------:R-:W-:Y:S02]  /*1b30*/  ISETP.GE.AND P3, PT, R12, R13, PT ;  /* 0x0000000d0c00720c */ /* 0x000fe40003f66270 */
[----:B------:R-:W2:Y:S04]  /*1b40*/  LDS R20, [R11] ;  /* 0x000000000b147984 */ /* 0x000ea80000000800 */
[----:B------:R-:W3:Y:S04]  /*1b50*/  LDS R22, [R11+0x200] ;  /* 0x000200000b167984 */ /* 0x000ee80000000800 */
[----:B------:R-:W4:Y:S04]  /*1b60*/  LDS R24, [R11+0x400] ;  /* 0x000400000b187984 */ /* 0x000f280000000800 */
[----:B-----5:R-:W4:Y:S04]  /*1b70*/  LDS R28, [R11+0x600] ;  /* 0x000600000b1c7984 */ /* 0x020f280000000800 */
        /* <DEDUP_REMOVED lines=13> */
[----:B------:R-:W1:Y:S01]  /*1c50*/  LDS R18, [R11+0x1600] ;  /* 0x001600000b127984 */ /* 0x000e620000000800 */
[----:B---3--:R-:W-:Y:S01]  /*1c60*/  FADD.FTZ R23, -R5, R22 ;  /* 0x0000001605177221 */ /* 0x008fe20000010100 */
[----:B------:R-:W-:Y:S01]  /*1c70*/  FMUL.FTZ R21, R21, 1.4426950216293334961 ;  /* 0x3fb8aa3b15157820 */ /* 0x000fe20000410000 */
[----:B------:R-:W3:Y:S01]  /*1c80*/  MUFU.EX2 R19, R19 ;  /* 0x0000001300137308 */ /* 0x000ee20000000800 */
[----:B------:R-:W1:Y:S01]  /*1c90*/  LDS R20, [R11+0x1800] ;  /* 0x001800000b147984 */ /* 0x000e620000000800 */
[----:B----4-:R-:W-:Y:S01]  /*1ca0*/  FADD.FTZ R26, -R5, R24 ;  /* 0x00000018051a7221 */ /* 0x010fe20000010100 */
[----:B------:R-:W-:Y:S01]  /*1cb0*/  FMUL.FTZ R23, R23, 1.4426950216293334961 ;  /* 0x3fb8aa3b17177820 */ /* 0x000fe20000410000 */
[----:B------:R3:W4:Y:S01]  /*1cc0*/  MUFU.EX2 R24, R21 ;  /* 0x0000001500187308 */ /* 0x0007220000000800 */
[----:B------:R-:W1:Y:S01]  /*1cd0*/  LDS R22, [R11+0x1a00] ;  /* 0x001a00000b167984 */ /* 0x000e620000000800 */
[C---:B------:R-:W-:Y:S01]  /*1ce0*/  FADD.FTZ R33, -R5.reuse, R28 ;  /* 0x0000001c05217221 */ /* 0x040fe20000010100 */
[----:B------:R-:W-:Y:S01]  /*1cf0*/  FMUL.FTZ R28, R26, 1.4426950216293334961 ;  /* 0x3fb8aa3b1a1c7820 */ /* 0x000fe20000410000 */
[----:B------:R-:W-:Y:S01]  /*1d00*/  FADD.FTZ R34, -R5, R34 ;  /* 0x0000002205227221 */ /* 0x000fe20000010100 */
[----:B------:R4:W4:Y:S01]  /*1d10*/  MUFU.EX2 R26, R23 ;  /* 0x00000017001a7308 */ /* 0x0009220000000800 */
[----:B--2---:R-:W-:Y:S01]  /*1d20*/  FADD.FTZ R10, R17, R10 ;  /* 0x0000000a110a7221 */ /* 0x004fe20000010000 */
[----:B------:R-:W-:Y:S01]  /*1d30*/  FMUL.FTZ R33, R33, 1.4426950216293334961 ;  /* 0x3fb8aa3b21217820 */ /* 0x000fe20000410000 */
[C---:B------:R-:W-:Y:S01]  /*1d40*/  FADD.FTZ R35, -R5.reuse, R36 ;  /* 0x0000002405237221 */ /* 0x040fe20000010100 */
        /* <DEDUP_REMOVED lines=60> */
[----:B------:R0:W-:Y:S02]  /*2110*/  STS [R11+0x1a00], R22 ;  /* 0x001a00160b007388 */ /* 0x0001e40000000800 */
[----:B0-----:R-:W-:Y:S01]  /*2120*/  VIADD R11, R11, 0x2000 ;  /* 0x000020000b0b7836 */ /* 0x001fe20000000000 */
[----:B------:R-:W-:Y:S06]  /*2130*/  @!P3 BRA `(.L_x_18876) ;  /* 0xfffffff80070b947 */ /* 0x000fec000383ffff */
.L_x_18875:
[----:B------:R-:W-:Y:S05]  /*2140*/  BSYNC.RECONVERGENT B1 ;  /* 0x0000000000017941 */ /* 0x000fea0003800200 */
.L_x_18874:
        /* <DEDUP_REMOVED lines=55> */
.L_x_18878:
[----:B------:R-:W-:Y:S05]  /*24c0*/  BSYNC.RECONVERGENT B1 ;  /* 0x0000000000017941 */ /* 0x000fea0003800200 */
.L_x_18877:
        /* <DEDUP_REMOVED lines=26> */
.L_x_18870:
[----:B------:R-:W-:Y:S05]  /*2670*/  BSYNC.RECONVERGENT B0 ;  /* 0x0000000000007941 */ /* 0x000fea0003800200 */
.L_x_18869:
        /* <DEDUP_REMOVED lines=28> */
[----:B------:R-:W-:Y:S02]  /*2840*/  ISETP.NE.AND P0, PT, R7, 0x180, PT ;  /* 0x000001800700780c */ /* 0x000fe40003f05270 */
[----:B------:R-:W-:Y:S01]  /*2850*/  ISETP.GE.U32.AND P1, PT, R8, 0x180, PT ;  /* 0x000001800800780c */ /* 0x000fe20003f26070 */
[----:B------:R-:W-:-:S10]  /*2860*/  IMAD.MOV.U32 R8, RZ, RZ, R14 ;  /* 0x000000ffff087224 */ /* 0x000fd400078e000e */
        /* <DEDUP_REMOVED lines=10> */
.L_x_18883:
[----:B------:R-:W1:Y:S01]  /*2910*/  LDS R7, [R11] ;  /* 0x000000000b077984 */ /* 0x000e620000000800 */
[----:B------:R-:W-:-:S05]  /*2920*/  VIADD R12, R12, 0x1 ;  /* 0x000000010c0c7836 */ /* 0x000fca0000000000 */
[----:B------:R-:W-:Y:S01]  /*2930*/  ISETP.NE.AND P0, PT, R12, RZ, PT ;  /* 0x000000ff0c00720c */ /* 0x000fe20003f05270 */
[----:B-1----:R-:W-:-:S05]  /*2940*/  FMUL.FTZ R16, R7, R6 ;  /* 0x0000000607107220 */ /* 0x002fca0000410000 */
[----:B------:R1:W-:Y:S02]  /*2950*/  STS [R11], R16 ;  /* 0x000000100b007388 */ /* 0x0003e40000000800 */
[----:B-1----:R-:W-:-:S05]  /*2960*/  IADD3 R11, PT, PT, R11, 0x200, RZ ;  /* 0x000002000b0b7810 */ /* 0x002fca0007ffe0ff */
[----:B------:R-:W-:Y:S05]  /*2970*/  @P0 BRA `(.L_x_18883) ;  /* 0xfffffffc00e40947 */ /* 0x000fea000383ffff */
.L_x_18882:
[----:B------:R-:W-:Y:S05]  /*2980*/  BSYNC.RECONVERGENT B1 ;  /* 0x0000000000017941 */ /* 0x000fea0003800200 */
.L_x_18881:
        /* <DEDUP_REMOVED lines=12> */
.L_x_18886:
        /* <DEDUP_REMOVED lines=28> */
[-C--:B-----5:R-:W-:Y:S01]  /*2c10*/  FMUL.FTZ R28, R37, R6.reuse ;  /* 0x00000006251c7220 */ /* 0x0a0fe20000410000 */
[-C--:B-1----:R-:W-:Y:S02]  /*2c20*/  FMUL.FTZ R12, R33, R6.reuse ;  /* 0x00000006210c7220 */ /* 0x082fe40000410000 */
[----:B------:R3:W-:Y:S01]  /*2c30*/  STS [R7+0x200], R20 ;  /* 0x0002001407007388 */ /* 0x0007e20000000800 */
[----:B------:R-:W-:-:S03]  /*2c40*/  FMUL.FTZ R34, R39, R6 ;  /* 0x0000000627227220 */ /* 0x000fc60000410000 */
[----:B------:R4:W-:Y:S01]  /*2c50*/  STS [R7+0x400], R22 ;  /* 0x0004001607007388 */ /* 0x0009e20000000800 */
[----:B------:R-:W-:-:S03]  /*2c60*/  FMUL.FTZ R36, R41, R6 ;  /* 0x0000000629247220 */ /* 0x000fc60000410000 */
[----:B------:R0:W-:Y:S01]  /*2c70*/  STS [R7+0x600], R24 ;  /* 0x0006001807007388 */ /* 0x0001e20000000800 */
[-C--:B--2---:R-:W-:Y:S01]  /*2c80*/  FMUL.FTZ R16, R43, R6.reuse ;  /* 0x000000062b107220 */ /* 0x084fe20000410000 */
[-C--:B------:R-:W-:Y:S02]  /*2c90*/  FMUL.FTZ R18, R45, R6.reuse ;  /* 0x000000062d127220 */ /* 0x080fe40000410000 */
        /* <DEDUP_REMOVED lines=15> */
.L_x_18885:
[----:B------:R-:W-:Y:S05]  /*2d90*/  BSYNC.RECONVERGENT B1 ;  /* 0x0000000000017941 */ /* 0x000fea0003800200 */
.L_x_18884:
        /* <DEDUP_REMOVED lines=27> */
[----:B-----5:R-:W-:-:S03]  /*2f50*/  FMUL.FTZ R28, R35, R6 ;  /* 0x00000006231c7220 */ /* 0x020fc60000410000 */
[----:B------:R-:W-:Y:S04]  /*2f60*/  STS [R7+0x800], R26 ;  /* 0x0008001a07007388 */ /* 0x000fe80000000800 */
[----:B------:R0:W-:Y:S02]  /*2f70*/  STS [R7+0xa00], R28 ;  /* 0x000a001c07007388 */ /* 0x0001e40000000800 */
[----:B0-----:R-:W-:-:S07]  /*2f80*/  VIADD R7, R7, 0x1000 ;  /* 0x0000100007077836 */ /* 0x001fce0000000000 */
.L_x_18888:
[----:B------:R-:W-:Y:S05]  /*2f90*/  BSYNC.RECONVERGENT B1 ;  /* 0x0000000000017941 */ /* 0x000fea0003800200 */
.L_x_18887:
        /* <DEDUP_REMOVED lines=14> */
.L_x_18880:
[----:B------:R-:W-:Y:S05]  /*3080*/  BSYNC.RECONVERGENT B0 ;  /* 0x0000000000007941 */ /* 0x000fea0003800200 */
.L_x_18879:
[----:B------:R-:W-:Y:S01]  /*3090*/  BAR.SYNC.DEFER_BLOCKING 0x0 ;  /* 0x0000000000007b1d */ /* 0x000fe20000010000 */
[----:B------:R-:W-:Y:S01]  /*30a0*/  ISETP.NE.AND P0, PT, R14, RZ, PT ;  /* 0x000000ff0e00720c */ /* 0x000fe20003f05270 */
[----:B--2---:R-:W-:-:S04]  /*30b0*/  IMAD.SHL.U32 R7, R30, 0x20, RZ ;  /* 0x000000201e077824 */ /* 0x004fc800078e00ff */
[----:B------:R-:W2:Y:S01]  /*30c0*/  LDCU UR8, c[0x0][0x370] ;  /* 0x00006e00ff0877ac */ /* 0x000ea20008000800 */
[----:B-----5:R-:W-:Y:S01]  /*30d0*/  LOP3.LUT R28, R7, R0, RZ, 0xfc, !PT ;  /* 0x00000000071c7212 */ /* 0x020fe200078efcff */
[----:B------:R-:W-:Y:S01]  /*30e0*/  BSSY.RECONVERGENT B0, `(.L_x_18889) ;  /* 0x0000013000007945 */ /* 0x000fe20003800200 */
[----:B------:R-:W3:Y:S02]  /*30f0*/  LDCU UR11, c[0x0][0x3dc] ;  /* 0x00007b80ff0b77ac */ /* 0x000ee40008000800 */
[----:B------:R-:W-:Y:S01]  /*3100*/  ISETP.GE.U32.AND P1, PT, R28, R27, PT ;  /* 0x0000001b1c00720c */ /* 0x000fe20003f26070 */
[----:B------:R-:W4:Y:S01]  /*3110*/  LDCU.64 UR4, c[0x0][0x3a8] ;  /* 0x00007500ff0477ac */ /* 0x000f220008000a00 */
[----:B------:R-:W0:Y:S01]  /*3120*/  LDCU UR9, c[0x0][0x378] ;  /* 0x00006f00ff0977ac */ /* 0x000e220008000800 */
[----:B------:R-:W-:Y:S10]  /*3130*/  @P0 BRA `(.L_x_18890) ;  /* 0x0000000000340947 */ /* 0x000ff40003800000 */
[----:B-12---:R-:W-:Y:S01]  /*3140*/  IMAD R6, R32, UR8, R29 ;  /* 0x0000000820067c24 */ /* 0x006fe2000f8e021d */
        /* <DEDUP_REMOVED lines=12> */
.L_x_18890:
[----:B0-234-:R-:W-:Y:S05]  /*3210*/  BSYNC.RECONVERGENT B0 ;  /* 0x0000000000007941 */ /* 0x01dfea0003800200 */
.L_x_18889:
[----:B------:R-:W-:Y:S01]  /*3220*/  BSSY.RECONVERGENT B0, `(.L_x_18891) ;  /* 0x0000171000007945 */ /* 0x000fe20003800200 */
[----:B------:R-:W-:Y:S01]  /*3230*/  IMAD.MOV.U32 R20, RZ, RZ, RZ ;  /* 0x000000ffff147224 */ /* 0x000fe200078e00ff */
[----:B------:R-:W-:Y:S02]  /*3240*/  CS2R R18, SRZ ;  /* 0x0000000000127805 */ /* 0x000fe4000001ff00 */
[----:B------:R-:W-:Y:S01]  /*3250*/  CS2R R16, SRZ ;  /* 0x0000000000107805 */ /* 0x000fe2000001ff00 */
[----:B------:R-:W-:Y:S06]  /*3260*/  @P1 BRA `(.L_x_18892) ;  /* 0x0000001400b01947 */ /* 0x000fec0003800000 */
[----:B------:R-:W0:Y:S01]  /*3270*/  LDCU UR10, c[0x0][0x3c8] ;  /* 0x00007900ff0a77ac */ /* 0x000e220008000800 */
[----:B------:R-:W-:Y:S01]  /*3280*/  IADD3 R5, PT, PT, R4, 0xc0, RZ ;  /* 0x000000c004057810 */ /* 0x000fe20007ffe0ff */
[----:B------:R-:W-:Y:S01]  /*3290*/  IMAD.SHL.U32 R8, R14, 0x20, RZ ;  /* 0x000000200e087824 */ /* 0x000fe200078e00ff */
[----:B------:R-:W-:Y:S01]  /*32a0*/  LEA R3, R0, R3, 0x4 ;  /* 0x0000000300037211 */ /* 0x000fe200078e20ff */
[----:B------:R-:W2:Y:S01]  /*32b0*/  LDCU.64 UR12, c[0x0][0x3b8] ;  /* 0x00007700ff0c77ac */ /* 0x000ea20008000a00 */
[----:B------:R-:W-:Y:S01]  /*32c0*/  LEA R2, R2, R5, 0x18 ;  /* 0x0000000502027211 */ /* 0x000fe200078ec0ff */
[----:B-1----:R-:W-:Y:S01]  /*32d0*/  IMAD.WIDE.U32 R6, R28, 0x4, RZ ;  /* 0x000000041c067825 */ /* 0x002fe200078e00ff */
[----:B------:R-:W-:Y:S02]  /*32e0*/  LOP3.LUT R5, R8, 0x20, RZ, 0xe2, !PT ;  /* 0x0000002008057812 */ /* 0x000fe400078ee2ff */
[----:B------:R-:W-:Y:S02]  /*32f0*/  CS2R R18, SRZ ;  /* 0x0000000000127805 */ /* 0x000fe4000001ff00 */
[----:B------:R-:W-:Y:S01]  /*3300*/  CS2R R16, SRZ ;  /* 0x0000000000107805 */ /* 0x000fe2000001ff00 */
[----:B------:R-:W-:-:S02]  /*3310*/  IMAD.SHL.U32 R4, R14, 0x8, RZ ;  /* 0x000000080e047824 */ /* 0x000fc400078e00ff */
[----:B------:R-:W-:Y:S02]  /*3320*/  IMAD R5, R0, 0x40, R5 ;  /* 0x0000004000057824 */ /* 0x000fe400078e0205 */
[----:B------:R-:W-:Y:S01]  /*3330*/  VIADD R8, R31, 0xf ;  /* 0x0000000f1f087836 */ /* 0x000fe20000000000 */
[----:B------:R-:W-:Y:S01]  /*3340*/  LOP3.LUT R22, R4, 0x8, RZ, 0xc0, !PT ;  /* 0x0000000804167812 */ /* 0x000fe200078ec0ff */
[----:B------:R-:W-:Y:S01]  /*3350*/  IMAD.MOV.U32 R20, RZ, RZ, RZ ;  /* 0x000000ffff147224 */ /* 0x000fe200078e00ff */
[----:B------:R-:W-:Y:S01]  /*3360*/  IADD3 R21, PT, PT, R5, 0x10, R2 ;  /* 0x0000001005157810 */ /* 0x000fe20007ffe002 */
[----:B0-----:R-:W-:Y:S01]  /*3370*/  IMAD R9, R32, UR10, RZ ;  /* 0x0000000a20097c24 */ /* 0x001fe2000f8e02ff */
[----:B------:R-:W0:Y:S01]  /*3380*/  LDCU UR10, c[0x0][0x3e0] ;  /* 0x00007c00ff0a77ac */ /* 0x000e220008000800 */
[----:B------:R-:W-:Y:S02]  /*3390*/  IADD3 R22, PT, PT, R3, 0x3, R22 ;  /* 0x0000000303167810 */ /* 0x000fe40007ffe016 */
[----:B------:R-:W-:Y:S01]  /*33a0*/  IMAD.WIDE R6, R9, 0x4, R6 ;  /* 0x0000000409067825 */ /* 0x000fe200078e0206 */
[----:B------:R-:W-:-:S02]  /*33b0*/  SHF.R.U32.HI R9, RZ, 0x4, R8 ;  /* 0x00000004ff097819 */ /* 0x000fc40000011608 */
[----:B--2---:R-:W-:Y:S02]  /*33c0*/  IADD3 R24, P0, PT, R6, UR12, RZ ;  /* 0x0000000c06187c10 */ /* 0x004fe4000ff1e0ff */
[----:B------:R-:W-:Y:S01]  /*33d0*/  IADD3 R26, PT, PT, -R9, R28, RZ ;  /* 0x0000001c091a7210 */ /* 0x000fe20007ffe1ff */
[----:B------:R-:W-:Y:S01]  /*33e0*/  VIADD R28, R28, 0x1 ;  /* 0x000000011c1c7836 */ /* 0x000fe20000000000 */
[----:B------:R-:W-:Y:S01]  /*33f0*/  IADD3.X R23, PT, PT, R7, UR13, RZ, P0, !PT ;  /* 0x0000000d07177c10 */ /* 0x000fe200087fe4ff */
[----:B0-----:R-:W-:Y:S01]  /*3400*/  IMAD R2, R25, UR10, RZ ;  /* 0x0000000a19027c24 */ /* 0x001fe2000f8e02ff */
[----:B------:R-:W-:-:S04]  /*3410*/  LOP3.LUT R25, R4, 0xf8, RZ, 0xc0, !PT ;  /* 0x000000f804197812 */ /* 0x000fc800078ec0ff */
[----:B------:R-:W-:-:S07]  /*3420*/  SHF.R.S32.HI R3, RZ, 0x1f, R2 ;  /* 0x0000001fff037819 */ /* 0x000fce0000011402 */
.L_x_18903:
[----:B------:R-:W-:Y:S01]  /*3430*/  MOV R6, R24 ;  /* 0x0000001800067202 */ /* 0x000fe20000000f00 */
[----:B------:R-:W-:Y:S01]  /*3440*/  IMAD.MOV.U32 R7, RZ, RZ, R23 ;  /* 0x000000ffff077224 */ /* 0x000fe200078e0017 */
        /* <DEDUP_REMOVED lines=66> */
.L_x_18894:
[----:B------:R-:W-:Y:S05]  /*3870*/  BSYNC.RECONVERGENT B1 ;  /* 0x0000000000017941 */ /* 0x000fea0003800200 */
.L_x_18893:
[----:B-----5:R-:W-:Y:S02]  /*3880*/  HMUL2.BF16_V2 R9, R5, R52 ;  /* 0x0000003405097232 */ /* 0x020fe40000200000 */
[----:B------:R-:W-:Y:S02]  /*3890*/  HFMA2.BF16_V2 R11, R6, R51, -RZ ;  /* 0x00000033060b7231 */ /* 0x000fe400003000ff */
[----:B------:R-:W-:Y:S02]  /*38a0*/  HMUL2.BF16_V2 R13, R7, R49 ;  /* 0x00000031070d7232 */ /* 0x000fe40000200000 */
[----:B------:R-:W-:Y:S01]  /*38b0*/  HFMA2.BF16_V2 R53, R8, R50, -RZ ;  /* 0x0000003208357231 */ /* 0x000fe200003000ff */
[----:B------:R-:W-:Y:S01]  /*38c0*/  BSSY.RECONVERGENT B1, `(.L_x_18895) ;  /* 0x0000031000017945 */ /* 0x000fe20003800200 */
[C---:B------:R-:W-:Y:S01]  /*38d0*/  PRMT R10, R9.reuse, 0x7632, R10 ;  /* 0x00007632090a7816 */ /* 0x040fe2000000000a */
[----:B------:R-:W-:Y:S01]  /*38e0*/  IMAD.U32 R9, R9, 0x10000, RZ ;  /* 0x0001000009097824 */ /* 0x000fe200078e00ff */
[----:B------:R-:W-:-:S02]  /*38f0*/  PRMT R12, R11, 0x7632, R12 ;  /* 0x000076320b0c7816 */ /* 0x000fc4000000000c */
[----:B------:R-:W-:Y:S01]  /*3900*/  SHF.L.U32 R51, R11, 0x10, RZ ;  /* 0x000000100b337819 */ /* 0x000fe200000006ff */
[----:B------:R-:W-:Y:S01]  /*3910*/  IMAD.U32 R10, R10, 0x10000, RZ ;  /* 0x000100000a0a7824 */ /* 0x000fe200078e00ff */
[----:B------:R-:W-:Y:S01]  /*3920*/  PRMT R49, R13, 0x7632, R49 ;  /* 0x000076320d317816 */ /* 0x000fe20000000031 */
[----:B------:R-:W-:Y:S02]  /*3930*/  IMAD.U32 R12, R12, 0x10000, RZ ;  /* 0x000100000c0c7824 */ /* 0x000fe400078e00ff */
[----:B------:R-:W-:Y:S01]  /*3940*/  FADD.FTZ R11, R9, R10 ;  /* 0x0000000a090b7221 */ /* 0x000fe20000010000 */
        /* <DEDUP_REMOVED lines=19> */
[----:B------:R-:W-:Y:S02]  /*3a80*/  IADD3 R56, PT, PT, R22, 0x3, RZ ;  /* 0x0000000316387810 */ /* 0x000fe40007ffe0ff */
[----:B------:R-:W-:Y:S02]  /*3a90*/  SEL R47, R47, RZ, !P1 ;  /* 0x000000ff2f2f7207 */ /* 0x000fe40004800000 */
[-C--:B------:R-:W-:Y:S02]  /*3aa0*/  ISETP.GE.AND P1, PT, R50, R31.reuse, PT ;  /* 0x0000001f3200720c */ /* 0x080fe40003f26270 */
[----:B------:R-:W-:Y:S02]  /*3ab0*/  SEL R50, R13, RZ, !P6 ;  /* 0x000000ff0d327207 */ /* 0x000fe40007000000 */
[-C--:B------:R-:W-:Y:S02]  /*3ac0*/  ISETP.GE.AND P4, PT, R54, R31.reuse, PT ;  /* 0x0000001f3600720c */ /* 0x080fe40003f86270 */
[----:B------:R-:W-:-:S02]  /*3ad0*/  ISETP.GE.AND P3, PT, R56, R31, PT ;  /* 0x0000001f3800720c */ /* 0x000fc40003f66270 */
[-C--:B------:R-:W-:Y:S02]  /*3ae0*/  ISETP.GE.AND P2, PT, R52, R31.reuse, PT ;  /* 0x0000001f3400720c */ /* 0x080fe40003f46270 */
[----:B------:R-:W-:Y:S02]  /*3af0*/  ISETP.GE.AND P6, PT, R4, R31, PT ;  /* 0x0000001f0400720c */ /* 0x000fe40003fc6270 */
[----:B------:R-:W-:Y:S02]  /*3b00*/  PRMT R49, R45, 0x7632, R49 ;  /* 0x000076322d317816 */ /* 0x000fe40000000031 */
[----:B------:R-:W-:Y:S02]  /*3b10*/  PRMT R51, R46, 0x7632, R51 ;  /* 0x000076322e337816 */ /* 0x000fe40000000033 */
[C---:B------:R-:W-:Y:S02]  /*3b20*/  PRMT R13, R48.reuse, 0x7632, R13 ;  /* 0x00007632300d7816 */ /* 0x040fe4000000000d */
        /* <DEDUP_REMOVED lines=10> */
.L_x_18896:
[----:B------:R-:W-:Y:S05]  /*3bd0*/  BSYNC.RECONVERGENT B1 ;  /* 0x0000000000017941 */ /* 0x000fea0003800200 */
.L_x_18895:
        /* <DEDUP_REMOVED lines=11> */
[----:B------:R-:W-:Y:S01]  /*3c90*/  SHF.L.U32 R12, R12, 0x10, RZ ;  /* 0x000000100c0c7819 */ /* 0x000fe200000006ff */
[----:B------:R-:W-:Y:S01]  /*3ca0*/  IMAD.U32 R13, R13, 0x10000, RZ ;  /* 0x000100000d0d7824 */ /* 0x000fe200078e00ff */
[----:B------:R-:W-:-:S02]  /*3cb0*/  SHF.L.U32 R50, R45, 0x10, RZ ;  /* 0x000000102d327819 */ /* 0x000fc400000006ff */
[----:B------:R-:W-:Y:S01]  /*3cc0*/  PRMT R48, R47, 0x7632, R48 ;  /* 0x000076322f307816 */ /* 0x000fe20000000030 */
[----:B------:R-:W-:Y:S01]  /*3cd0*/  FADD.FTZ R45, R11, R12 ;  /* 0x0000000c0b2d7221 */ /* 0x000fe20000010000 */
[----:B------:R-:W-:Y:S01]  /*3ce0*/  PRMT R11, R46, 0x7610, R11 ;  /* 0x000076102e0b7816 */ /* 0x000fe2000000000b */
[----:B------:R-:W-:Y:S01]  /*3cf0*/  FADD.FTZ R50, R13, R50 ;  /* 0x000000320d327221 */ /* 0x000fe20000010000 */
[----:B------:R-:W-:Y:S01]  /*3d00*/  SHF.L.U32 R48, R48, 0x10, RZ ;  /* 0x0000001030307819 */ /* 0x000fe200000006ff */
[----:B------:R-:W-:Y:S01]  /*3d10*/  IMAD.U32 R47, R47, 0x10000, RZ ;  /* 0x000100002f2f7824 */ /* 0x000fe200078e00ff */
[----:B------:R-:W-:Y:S01]  /*3d20*/  PRMT R13, R46, 0x7632, R13 ;  /* 0x000076322e0d7816 */ /* 0x000fe2000000000d */
[----:B------:R-:W-:Y:S01]  /*3d30*/  FADD.FTZ R45, R45, R50 ;  /* 0x000000322d2d7221 */ /* 0x000fe20000010000 */
[----:B------:R-:W-:Y:S02]  /*3d40*/  IMAD.U32 R11, R11, 0x10000, RZ ;  /* 0x000100000b0b7824 */ /* 0x000fe400078e00ff */
[----:B------:R-:W-:Y:S01]  /*3d50*/  FADD.FTZ R12, R47, R48 ;  /* 0x000000302f0c7221 */ /* 0x000fe20000010000 */
[----:B------:R-:W-:Y:S01]  /*3d60*/  SHF.L.U32 R46, R13, 0x10, RZ ;  /* 0x000000100d2e7819 */ /* 0x000fe200000006ff */
[----:B------:R-:W-:Y:S06]  /*3d70*/  @P0 BRA `(.L_x_18898) ;  /* 0x0000000000780947 */ /* 0x000fec0003800000 */
[C---:B------:R-:W-:Y:S01]  /*3d80*/  VIADD R48, R22.reuse, 0xffffffff ;  /* 0xffffffff16307836 */ /* 0x040fe20000000000 */
[C---:B------:R-:W-:Y:S01]  /*3d90*/  IADD3 R50, PT, PT, R22.reuse, 0x1, RZ ;  /* 0x0000000116327810 */ /* 0x040fe20007ffe0ff */
[C---:B------:R-:W-:Y:S01]  /*3da0*/  VIADD R52, R22.reuse, 0x2 ;  /* 0x0000000216347836 */ /* 0x040fe20000000000 */
[-C--:B------:R-:W-:Y:S02]  /*3db0*/  ISETP.GE.AND P6, PT, R22, R31.reuse, PT ;  /* 0x0000001f1600720c */ /* 0x080fe40003fc6270 */
        /* <DEDUP_REMOVED lines=26> */
.L_x_18898:
[----:B------:R-:W-:Y:S05]  /*3f60*/  BSYNC.RECONVERGENT B1 ;  /* 0x0000000000017941 */ /* 0x000fea0003800200 */
.L_x_18897:
        /* <DEDUP_REMOVED lines=13> */
[-C--:B------:R-:W-:Y:S02]  /*4040*/  ISETP.GE.AND P6, PT, R22, R31.reuse, PT ;  /* 0x0000001f1600720c */ /* 0x080fe40003fc6270 */
[-C--:B------:R-:W-:Y:S01]  /*4050*/  ISETP.GE.AND P5, PT, R50, R31.reuse, PT ;  /* 0x0000001f3200720c */ /* 0x080fe20003fa6270 */
[----:B------:R-:W-:Y:S01]  /*4060*/  VIADD R50, R22, 0x4 ;  /* 0x0000000416327836 */ /* 0x000fe20000000000 */
[----:B------:R-:W-:Y:S02]  /*4070*/  ISETP.GE.AND P1, PT, R48, R31, PT ;  /* 0x0000001f3000720c */ /* 0x000fe40003f26270 */
[----:B------:R-:W-:Y:S02]  /*4080*/  IADD3 R48, PT, PT, R22, -0x2, RZ ;  /* 0xfffffffe16307810 */ /* 0x000fe40007ffe0ff */
[----:B------:R-:W-:-:S02]  /*4090*/  PRMT R47, R42, 0x7632, R47 ;  /* 0x000076322a2f7816 */ /* 0x000fc4000000002f */
[----:B------:R-:W-:Y:S02]  /*40a0*/  IADD3 R54, PT, PT, R22, 0x3, RZ ;  /* 0x0000000316367810 */ /* 0x000fe40007ffe0ff */
[----:B------:R-:W-:Y:S02]  /*40b0*/  SEL R49, R42, RZ, !P1 ;  /* 0x000000ff2a317207 */ /* 0x000fe40004800000 */
[-C--:B------:R-:W-:Y:S02]  /*40c0*/  ISETP.GE.AND P2, PT, R50, R31.reuse, PT ;  /* 0x0000001f3200720c */ /* 0x080fe40003f46270 */
[----:B------:R-:W-:Y:S02]  /*40d0*/  ISETP.GE.AND P1, PT, R48, R31, PT ;  /* 0x0000001f3000720c */ /* 0x000fe40003f26270 */
[----:B------:R-:W-:Y:S02]  /*40e0*/  SEL R50, R47, RZ, !P6 ;  /* 0x000000ff2f327207 */ /* 0x000fe40007000000 */
[----:B------:R-:W-:-:S02]  /*40f0*/  PRMT R48, R35, 0x7632, R48 ;  /* 0x0000763223307816 */ /* 0x000fc40000000030 */
[-C--:B------:R-:W-:Y:S02]  /*4100*/  ISETP.GE.AND P4, PT, R52, R31.reuse, PT ;  /* 0x0000001f3400720c */ /* 0x080fe40003f86270 */
        /* <DEDUP_REMOVED lines=14> */
.L_x_18900:
[----:B------:R-:W-:Y:S05]  /*41f0*/  BSYNC.RECONVERGENT B1 ;  /* 0x0000000000017941 */ /* 0x000fea0003800200 */
.L_x_18899:
[----:B------:R-:W-:Y:S01]  /*4200*/  HFMA2.BF16_V2 R41, R5, R41, -RZ ;  /* 0x0000002905297231 */ /* 0x000fe200003000ff */
[----:B------:R-:W-:Y:S01]  /*4210*/  SHF.L.U32 R44, R44, 0x10, RZ ;  /* 0x000000102c2c7819 */ /* 0x000fe200000006ff */
[----:B------:R-:W-:Y:S02]  /*4220*/  IMAD.U32 R43, R43, 0x10000, RZ ;  /* 0x000100002b2b7824 */ /* 0x000fe400078e00ff */
[----:B------:R-:W-:Y:S01]  /*4230*/  HMUL2.BF16_V2 R47, R6, R42 ;  /* 0x0000002a062f7232 */ /* 0x000fe20000200000 */
[----:B------:R-:W-:Y:S01]  /*4240*/  SHF.L.U32 R40, R40, 0x10, RZ ;  /* 0x0000001028287819 */ /* 0x000fe200000006ff */
[----:B------:R-:W-:Y:S01]  /*4250*/  IMAD.U32 R13, R13, 0x10000, RZ ;  /* 0x000100000d0d7824 */ /* 0x000fe200078e00ff */
[----:B------:R-:W-:Y:S01]  /*4260*/  PRMT R42, R41, 0x7632, R42 ;  /* 0x00007632292a7816 */ /* 0x000fe2000000002a */
[--C-:B------:R-:W-:Y:S01]  /*4270*/  FADD.FTZ R43, R43, R44.reuse ;  /* 0x0000002c2b2b7221 */ /* 0x100fe20000010000 */
[----:B------:R-:W-:Y:S01]  /*4280*/  SHF.L.U32 R46, R46, 0x10, RZ ;  /* 0x000000102e2e7819 */ /* 0x000fe200000006ff */
[----:B------:R-:W-:Y:S01]  /*4290*/  IMAD.U32 R45, R45, 0x10000, RZ ;  /* 0x000100002d2d7824 */ /* 0x000fe200078e00ff */
[----:B------:R-:W-:Y:S01]  /*42a0*/  PRMT R44, R47, 0x7610, R44 ;  /* 0x000076102f2c7816 */ /* 0x000fe2000000002c */
[----:B------:R-:W-:Y:S01]  /*42b0*/  IMAD.U32 R41, R41, 0x10000, RZ ;  /* 0x0001000029297824 */ /* 0x000fe200078e00ff */
[----:B------:R-:W-:Y:S01]  /*42c0*/  SHF.L.U32 R42, R42, 0x10, RZ ;  /* 0x000000102a2a7819 */ /* 0x000fe200000006ff */
[----:B------:R-:W-:Y:S01]  /*42d0*/  FADD.FTZ R40, R13, R40 ;  /* 0x000000280d287221 */ /* 0x000fe20000010000 */
[----:B------:R-:W-:Y:S01]  /*42e0*/  FADD.FTZ R13, R45, R46 ;  /* 0x0000002e2d0d7221 */ /* 0x000fe20000010000 */
[----:B------:R-:W-:Y:S01]  /*42f0*/  IMAD.U32 R46, R44, 0x10000, RZ ;  /* 0x000100002c2e7824 */ /* 0x000fe200078e00ff */
[----:B------:R-:W-:Y:S01]  /*4300*/  PRMT R45, R47, 0x7632, R45 ;  /* 0x000076322f2d7816 */ /* 0x000fe2000000002d */
[----:B------:R-:W-:Y:S01]  /*4310*/  FADD.FTZ R44, R41, R42 ;  /* 0x0000002a292c7221 */ /* 0x000fe20000010000 */
[----:B------:R-:W-:-:S02]  /*4320*/  HMUL2.BF16_V2 R41, R7, R34 ;  /* 0x0000002207297232 */ /* 0x000fc40000200000 */
[C---:B------:R-:W-:Y:S01]  /*4330*/  HFMA2.BF16_V2 R42, R8.reuse, R35, -RZ ;  /* 0x00000023082a7231 */ /* 0x040fe200003000ff */
[----:B------:R-:W-:Y:S01]  /*4340*/  SHF.L.U32 R45, R45, 0x10, RZ ;  /* 0x000000102d2d7819 */ /* 0x000fe200000006ff */
        /* <DEDUP_REMOVED lines=59> */
.L_x_18902:
[----:B------:R-:W-:Y:S05]  /*4700*/  BSYNC.RECONVERGENT B1 ;  /* 0x0000000000017941 */ /* 0x000fea0003800200 */
.L_x_18901:
        /* <DEDUP_REMOVED lines=13> */
[C---:B------:R-:W-:Y:S02]  /*47e0*/  PRMT R8, R38.reuse, 0x7610, R8 ;  /* 0x0000761026087816 */ /* 0x040fe40000000008 */
[----:B------:R-:W-:Y:S01]  /*47f0*/  PRMT R9, R38, 0x7632, R9 ;  /* 0x0000763226097816 */ /* 0x000fe20000000009 */
[----:B------:R-:W-:Y:S01]  /*4800*/  FADD.FTZ R11, R11, R12 ;  /* 0x0000000c0b0b7221 */ /* 0x000fe20000010000 */
[----:B------:R-:W-:Y:S01]  /*4810*/  SHF.L.U32 R7, R7, 0x10, RZ ;  /* 0x0000001007077819 */ /* 0x000fe200000006ff */
[----:B------:R-:W-:Y:S01]  /*4820*/  IMAD.U32 R8, R8, 0x10000, RZ ;  /* 0x0001000008087824 */ /* 0x000fe200078e00ff */
[----:B------:R-:W-:Y:S01]  /*4830*/  SHF.L.U32 R5, R4, 0x10, RZ ;  /* 0x0000001004057819 */ /* 0x000fe200000006ff */
[----:B------:R-:W-:Y:S01]  /*4840*/  VIADD R4, R28, 0x3 ;  /* 0x000000031c047836 */ /* 0x000fe20000000000 */
[----:B------:R-:W-:Y:S01]  /*4850*/  SHF.L.U32 R9, R9, 0x10, RZ ;  /* 0x0000001009097819 */ /* 0x000fe200000006ff */
[----:B------:R-:W-:Y:S01]  /*4860*/  FADD.FTZ R6, R6, R7 ;  /* 0x0000000706067221 */ /* 0x000fe20000010000 */
[----:B------:R-:W-:Y:S01]  /*4870*/  IADD3 R26, PT, PT, R26, 0x4, RZ ;  /* 0x000000041a1a7810 */ /* 0x000fe20007ffe0ff */
[----:B------:R-:W-:Y:S01]  /*4880*/  FADD.FTZ R5, R10, R5 ;  /* 0x000000050a057221 */ /* 0x000fe20000010000 */
[----:B------:R-:W-:Y:S01]  /*4890*/  ISETP.GE.U32.AND P0, PT, R4, R27, PT ;  /* 0x0000001b0400720c */ /* 0x000fe20003f06070 */
        /* <DEDUP_REMOVED lines=9> */
.L_x_18892:
[----:B------:R-:W-:Y:S05]  /*4930*/  BSYNC.RECONVERGENT B0 ;  /* 0x0000000000007941 */ /* 0x000fea0003800200 */
.L_x_18891:
        /* <DEDUP_REMOVED lines=16> */
[----:B------:R-:W-:Y:S01]  /*4a40*/  BAR.SYNC.DEFER_BLOCKING 0x0 ;  /* 0x0000000000007b1d */ /* 0x000fe20000010000 */
[----:B------:R-:W-:-:S02]  /*4a50*/  ISETP.GT.U32.AND P3, PT, R14, 0x1f, PT ;  /* 0x0000001f0e00780c */ /* 0x000fc40003f64070 */
[----:B------:R-:W-:Y:S01]  /*4a60*/  LOP3.LUT R14, R14, 0x3e0, RZ, 0xc0, !PT ;  /* 0x000003e00e0e7812 */ /* 0x000fe200078ec0ff */
[----:B0-----:R-:W-:Y:S02]  /*4a70*/  ULEA UR4, UR5, UR4, 0x18 ;  /* 0x0000000405047291 */ /* 0x001fe4000f8ec0ff */
[----:B------:R-:W0:Y:S01]  /*4a80*/  SHFL.BFLY PT, R7, R16, 0x1, 0x1f ;  /* 0x0c201f0010077f89 */ /* 0x000e2200000e0000 */
[----:B--2---:R-:W-:Y:S01]  /*4a90*/  FADD.FTZ R0, R2, R19 ;  /* 0x0000001302007221 */ /* 0x004fe20000010000 */
[----:B------:R-:W-:Y:S01]  /*4aa0*/  ISETP.NE.OR P4, PT, R14, 0x20, P2 ;  /* 0x000000200e00780c */ /* 0x000fe20001785670 */
[----:B-1----:R-:W-:Y:S01]  /*4ab0*/  FADD.FTZ R3, R3, R20 ;  /* 0x0000001403037221 */ /* 0x002fe20000010000 */
[----:B------:R-:W-:Y:S01]  /*4ac0*/  LEA R2, R15, UR4, 0x2 ;  /* 0x000000040f027c11 */ /* 0x000fe2000f8e10ff */
[----:B---3--:R-:W-:Y:S01]  /*4ad0*/  FADD.FTZ R5, R5, R18 ;  /* 0x0000001205057221 */ /* 0x008fe20000010000 */
[----:B----4-:R-:W-:-:S03]  /*4ae0*/  FADD.FTZ R4, R4, R17 ;  /* 0x0000001104047221 */ /* 0x010fc60000010000 */
[----:B------:R1:W-:Y:S04]  /*4af0*/  @!P5 STS [R2+-0x280], R3 ;  /* 0xfffd80030200d388 */ /* 0x0003e80000000800 */
[----:B------:R1:W-:Y:S01]  /*4b00*/  @!P5 STS [R2+-0x240], R0 ;  /* 0xfffdc0000200d388 */ /* 0x0003e20000000800 */
[----:B0-----:R-:W-:-:S03]  /*4b10*/  FADD.FTZ R7, R7, R16 ;  /* 0x0000001007077221 */ /* 0x001fc60000010000 */
[----:B------:R1:W-:Y:S04]  /*4b20*/  @!P5 STS [R2+-0x200], R5 ;  /* 0xfffe00050200d388 */ /* 0x0003e80000000800 */
[----:B------:R1:W-:Y:S04]  /*4b30*/  @!P5 STS [R2+-0x1c0], R4 ;  /* 0xfffe40040200d388 */ /* 0x0003e80000000800 */
[----:B------:R1:W-:Y:S01]  /*4b40*/  @!P5 STS [R2+-0x180], R7 ;  /* 0xfffe80070200d388 */ /* 0x0003e20000000800 */
[----:B------:R-:W-:Y:S06]  /*4b50*/  BAR.SYNC.DEFER_BLOCKING 0x0 ;  /* 0x0000000000007b1d */ /* 0x000fec0000010000 */
[----:B------:R-:W-:Y:S05]  /*4b60*/  @P0 BRA `(.L_x_18905) ;  /* 0x0000000000280947 */ /* 0x000fea0003800000 */
[----:B------:R-:W1:Y:S04]  /*4b70*/  LDS R6, [R2] ;  /* 0x0000000002067984 */ /* 0x000e680000000800 */
[----:B------:R-:W0:Y:S04]  /*4b80*/  LDS R9, [R2+0x40] ;  /* 0x0000400002097984 */ /* 0x000e280000000800 */
[----:B------:R-:W2:Y:S04]  /*4b90*/  LDS R8, [R2+0x80] ;  /* 0x0000800002087984 */ /* 0x000ea80000000800 */
[----:B------:R-:W3:Y:S04]  /*4ba0*/  LDS R11, [R2+0xc0] ;  /* 0x0000c000020b7984 */ /* 0x000ee80000000800 */
[----:B------:R-:W4:Y:S01]  /*4bb0*/  LDS R10, [R2+0x100] ;  /* 0x00010000020a7984 */ /* 0x000f220000000800 */
[----:B-1----:R-:W-:Y:S01]  /*4bc0*/  FADD.FTZ R3, R3, R6 ;  /* 0x0000000603037221 */ /* 0x002fe20000010000 */
[----:B0-----:R-:W-:Y:S01]  /*4bd0*/  FADD.FTZ R0, R0, R9 ;  /* 0x0000000900007221 */ /* 0x001fe20000010000 */
[----:B--2---:R-:W-:Y:S01]  /*4be0*/  FADD.FTZ R5, R5, R8 ;  /* 0x0000000805057221 */ /* 0x004fe20000010000 */
[----:B---3--:R-:W-:Y:S01]  /*4bf0*/  FADD.FTZ R4, R4, R11 ;  /* 0x0000000b04047221 */ /* 0x008fe20000010000 */
[----:B----4-:R-:W-:-:S07]  /*4c00*/  FADD.FTZ R7, R7, R10 ;  /* 0x0000000a07077221 */ /* 0x010fce0000010000 */
.L_x_18905:
[----:B------:R-:W-:Y:S05]  /*4c10*/  BSYNC.RECONVERGENT B0 ;  /* 0x0000000000007941 */ /* 0x000fea0003800200 */
.L_x_18904:
        /* <DEDUP_REMOVED lines=19> */
.L_x_18907:
[----:B------:R-:W-:Y:S05]  /*4d50*/  BSYNC.RECONVERGENT B0 ;  /* 0x0000000000007941 */ /* 0x000fea0003800200 */
.L_x_18906:
[----:B------:R-:W-:Y:S06]  /*4d60*/  BAR.SYNC.DEFER_BLOCKING 0x0 ;  /* 0x0000000000007b1d */ /* 0x000fec0000010000 */
[----:B------:R-:W-:Y:S05]  /*4d70*/  @P3 EXIT ;  /* 0x000000000000394d */ /* 0x000fea0003800000 */
[----:B01----:R-:W-:-:S04]  /*4d80*/  IMAD R2, R32, UR8, R29 ;  /* 0x0000000820027c24 */ /* 0x003fc8000f8e021d */
[----:B------:R-:W-:Y:S01]  /*4d90*/  IMAD R2, R2, UR9, RZ ;  /* 0x0000000902027c24 */ /* 0x000fe2000f8e02ff */
[----:B------:R-:W-:Y:S06]  /*4da0*/  @P2 EXIT ;  /* 0x000000000000294d */ /* 0x000fec0003800000 */
[----:B------:R-:W0:Y:S01]  /*4db0*/  S2R R6, SR_TID.X ;  /* 0x0000000000067919 */ /* 0x000e220000002100 */
[----:B------:R-:W1:Y:S01]  /*4dc0*/  LDCU.64 UR4, c[0x0][0x390] ;  /* 0x00007200ff0477ac */ /* 0x000e620008000a00 */
[----:B------:R-:W-:Y:S01]  /*4dd0*/  IMAD R2, R2, 0x50, RZ ;  /* 0x0000005002027824 */ /* 0x000fe200078e02ff */
[----:B------:R-:W-:Y:S01]  /*4de0*/  F2FP.BF16.F32.PACK_AB R0, R0, R3 ;  /* 0x000000030000723e */ /* 0x000fe200000010ff */
[----:B------:R-:W-:Y:S01]  /*4df0*/  IMAD R9, R30, 0x50, RZ ;  /* 0x000000501e097824 */ /* 0x000fe200078e02ff */
[----:B------:R-:W-:Y:S02]  /*4e00*/  F2FP.BF16.F32.PACK_AB R4, R4, R5 ;  /* 0x000000050404723e */ /* 0x000fe400000010ff */
[----:B------:R-:W-:Y:S02]  /*4e10*/  F2FP.BF16.F32.PACK_AB R7, RZ, R7 ;  /* 0x00000007ff07723e */ /* 0x000fe400000010ff */
[----:B------:R-:W-:Y:S02]  /*4e20*/  PRMT R5, R0, 0x7632, R5 ;  /* 0x0000763200057816 */ /* 0x000fe40000000005 */
[----:B0-----:R-:W-:-:S04]  /*4e30*/  SHF.R.U32.HI R6, RZ, 0x1, R6 ;  /* 0x00000001ff067819 */ /* 0x001fc80000011606 */
[----:B------:R-:W-:-:S04]  /*4e40*/  IADD3 R9, P0, P1, R6, R2, R9 ;  /* 0x0000000206097210 */ /* 0x000fc8000791e009 */
[----:B------:R-:W-:Y:S02]  /*4e50*/  IADD3.X R6, PT, PT, RZ, RZ, RZ, P0, P1 ;  /* 0x000000ffff067210 */ /* 0x000fe400007e24ff */
[----:B-1----:R-:W-:-:S04]  /*4e60*/  LEA R2, P0, R9, UR4, 0x1 ;  /* 0x0000000409027c11 */ /* 0x002fc8000f8008ff */
        /* <DEDUP_REMOVED lines=8> */
.L_x_18866:
[----:B------:R-:W-:Y:S01]  /*4ef0*/  BSSY B1, `(.L_x_18908) ;  /* 0x0000007000017945 */ /* 0x000fe20003800000 */
[----:B------:R-:W-:Y:S01]  /*4f00*/  IMAD.MOV.U32 R59, RZ, RZ, 0x1 ;  /* 0x00000001ff3b7424 */ /* 0x000fe200078e00ff */
[----:B------:R-:W-:Y:S01]  /*4f10*/  MOV R11, 0x1f ;  /* 0x0000001f000b7802 */ /* 0x000fe20000000f00 */
[----:B------:R-:W-:-:S07]  /*4f20*/  IMAD.MOV.U32 R10, RZ, RZ, -0x1 ;  /* 0xffffffffff0a7424 */ /* 0x000fce00078e00ff */
[----:B------:R-:W-:Y:S05]  /*4f30*/  WARPSYNC.COLLECTIVE R10, `(.L_x_18909) ;  /* 0x000000000a087348 */ /* 0x000fea0003c00000 */
[----:B------:R0:W1:Y:S02]  /*4f40*/  SHFL.BFLY P1, R63, R62, R59, R11 ;  /* 0x0c00003b3e3f7389 */ /* 0x000064000002000b */
[----:B01----:R-:W-:Y:S05]  /*4f50*/  ENDCOLLECTIVE ;  /* 0x000000000000791b */ /* 0x003fea0003800000 */
.L_x_18909:
[----:B------:R-:W-:Y:S05]  /*4f60*/  BSYNC B1 ;  /* 0x0000000000017941 */ /* 0x000fea0003800000 */
.L_x_18908:
[----:B------:R-:W-:Y:S01]  /*4f70*/  MOV R11, R63 ;  /* 0x0000003f000b7202 */ /* 0x000fe20000000f00 */
[----:B------:R-:W-:Y:S06]  /*4f80*/  BRA `(.L_x_18910) ;  /* 0xffffffc400407947 */ /* 0x000fec000383ffff */
.L_x_18868:
        /* <DEDUP_REMOVED lines=8> */
.L_x_18912:
[----:B------:R-:W-:Y:S05]  /*5010*/  BSYNC B0 ;  /* 0x0000000000007941 */ /* 0x000fea0003800000 */
.L_x_18911:
        /* <DEDUP_REMOVED lines=9> */
.L_x_18913:
[----:B------:R-:W-:Y:S01]  /*50b0*/  HFMA2 R59, -RZ, RZ, 0, 2.384185791015625e-07 ;  /* 0x00000004ff3b7431 */ /* 0x000fe200000001ff */
[----:B------:R-:W-:-:S04]  /*50c0*/  MOV R5, R63 ;  /* 0x0000003f00057202 */ /* 0x000fc80000000f00 */
[----:B------:R-:W-:-:S05]  /*50d0*/  FMNMX.FTZ R5, R8, R5, !PT ;  /* 0x0000000508057209 */ /* 0x000fca0007810000 */
[----:B------:R-:W-:-:S07]  /*50e0*/  IMAD.MOV.U32 R62, RZ, RZ, R5 ;  /* 0x000000ffff3e7224 */ /* 0x000fce00078e0005 */
[----:B------:R-:W-:Y:S05]  /*50f0*/  WARPSYNC.COLLECTIVE R10, `(.L_x_18914) ;  /* 0x000000000a087348 */ /* 0x000fea0003c00000 */
[----:B------:R0:W1:Y:S02]  /*5100*/  SHFL.BFLY P1, R63, R62, R59, R11 ;  /* 0x0c00003b3e3f7389 */ /* 0x000064000002000b */
[----:B01----:R-:W-:Y:S05]  /*5110*/  ENDCOLLECTIVE ;  /* 0x000000000000791b */ /* 0x003fea0003800000 */
.L_x_18914:
[----:B------:R-:W-:Y:S02]  /*5120*/  IMAD.MOV.U32 R59, RZ, RZ, 0x2 ;  /* 0x00000002ff3b7424 */ /* 0x000fe400078e00ff */
[----:B------:R-:W-:-:S05]  /*5130*/  IMAD.MOV.U32 R12, RZ, RZ, R63 ;  /* 0x000000ffff0c7224 */ /* 0x000fca00078e003f */
[----:B------:R-:W-:-:S04]  /*5140*/  FMNMX.FTZ R12, R5, R12, !PT ;  /* 0x0000000c050c7209 */ /* 0x000fc80007810000 */
[----:B------:R-:W-:-:S07]  /*5150*/  MOV R62, R12 ;  /* 0x0000000c003e7202 */ /* 0x000fce0000000f00 */
[----:B------:R-:W-:Y:S05]  /*5160*/  WARPSYNC.COLLECTIVE R10, `(.L_x_18915) ;  /* 0x000000000a087348 */ /* 0x000fea0003c00000 */
[----:B------:R0:W1:Y:S02]  /*5170*/  SHFL.BFLY P1, R63, R62, R59, R11 ;  /* 0x0c00003b3e3f7389 */ /* 0x000064000002000b */
[----:B01----:R-:W-:Y:S05]  /*5180*/  ENDCOLLECTIVE ;  /* 0x000000000000791b */ /* 0x003fea0003800000 */
.L_x_18915:
[----:B------:R-:W-:Y:S01]  /*5190*/  MOV R7, R63 ;  /* 0x0000003f00077202 */ /* 0x000fe20000000f00 */
[----:B------:R-:W-:Y:S06]  /*51a0*/  BRA `(.L_x_18916) ;  /* 0xffffffc400547947 */ /* 0x000fec000383ffff */
.L_x_18917:
        /* <DEDUP_REMOVED lines=13> */
.L_x_27505:


//--------------------- .text._ZN4vllm25paged_attention_v2_kernelI13__nv_bfloat16S1_Li64ELi16ELi128ELNS_18Fp8KVCacheDataTypeE0ELb0ELi512EEEvPfS3_PT_PKS4_PKT0_SA_ifPKiSC_iPKfiiiSE_SE_iiiii --------------------------
	.section	.text._ZN4vllm25paged_attention_v2_kernelI13__nv_bfloat16S1_Li64ELi16ELi128ELNS_18Fp8KVCacheDataTypeE0ELb0ELi512EEEvPfS3_PT_PKS4_PKT0_SA_ifPKiSC_iPKfiiiSE_SE_iiiii,"ax",@progbits
	.align	128
        .global         _ZN4vllm25paged_attention_v2_kernelI13__nv_bfloat16S1_Li64ELi16ELi128ELNS_18Fp8KVCacheDataTypeE0ELb0ELi512EEEvPfS3_PT_PKS4_PKT0_SA_ifPKiSC_iPKfiiiSE_SE_iiiii
        .type           _ZN4vllm25paged_attention_v2_kernelI13__nv_bfloat16S1_Li64ELi16ELi128ELNS_18Fp8KVCacheDataTypeE0ELb0ELi512EEEvPfS3_PT_PKS4_PKT0_SA_ifPKiSC_iPKfiiiSE_SE_iiiii,@function
        .size           _ZN4vllm25paged_attention_v2_kernelI13__nv_bfloat16S1_Li64ELi16ELi128ELNS_18Fp8KVCacheDataTypeE0ELb0ELi512EEEvPfS3_PT_PKS4_PKT0_SA_ifPKiSC_iPKfiiiSE_SE_iiiii,(.L_x_27506 - _ZN4vllm25paged_attention_v2_kernelI13__nv_bfloat16S1_Li64ELi16ELi128ELNS_18Fp8KVCacheDataTypeE0ELb0ELi512EEEvPfS3_PT_PKS4_PKT0_SA_ifPKiSC_iPKfiiiSE_SE_iiiii)
        .other          _ZN4vllm25paged_attention_v2_kernelI13__nv_bfloat16S1_Li64ELi16ELi128ELNS_18Fp8KVCacheDataTypeE0ELb0ELi512EEEvPfS3_PT_PKS4_PKT0_SA_ifPKiSC_iPKfiiiSE_SE_iiiii,@"STO_CUDA_ENTRY STV_DEFAULT"
_ZN4vllm25paged_attention_v2_kernelI13__nv_bfloat16S1_Li64ELi16ELi128ELNS_18Fp8KVCacheDataTypeE0ELb0ELi512EEEvPfS3_PT_PKS4_PKT0_SA_ifPKiSC_iPKfiiiSE_SE_iiiii:
.text._ZN4vllm25paged_attention_v2_kernelI13__nv_bfloat16S1_Li64ELi16ELi128ELNS_18Fp8KVCacheDataTypeE0ELb0ELi512EEEvPfS3_PT_PKS4_PKT0_SA_ifPKiSC_iPKfiiiSE_SE_iiiii:
        /* <DEDUP_REMOVED lines=19> */
[----:B------:R-:W0:Y:S07]  /*0130*/  LDCU UR17, c[0x0][0x378] ;  /* 0x00006f00ff1177ac */ /* 0x000e2e0008000800 */
[----:B------:R-:W4:Y:S01]  /*0140*/  S2UR UR11, SR_CgaCtaId ;  /* 0x00000000000b79c3 */ /* 0x000f220000008800 */
[----:B------:R-:W-:Y:S01]  /*0150*/  IMAD.U32 R20, RZ, RZ, UR15 ;  /* 0x0000000fff147e24 */ /* 0x000fe2000f8e00ff */
[----:B------:R-:W4:Y:S01]  /*0160*/  LDCU UR6, c[0x0][0x3c8] ;  /* 0x00007900ff0677ac */ /* 0x000f220008000800 */
[----:B--2---:R-:W-:Y:S01]  /*0170*/  UIMAD UR4, UR14, UR4, URZ ;  /* 0x000000040e0472a4 */ /* 0x004fe2000f8e02ff */
[----:B-1----:R-:W-:Y:S01]  /*0180*/  MOV R3, UR18 ;  /* 0x0000001200037c02 */ /* 0x002fe20008000f00 */
[----:B---3--:R-:W-:-:S02]  /*0190*/  UISETP.NE.U32.AND UP0, UPT, UR8, URZ, UPT ;  /* 0x000000ff0800728c */ /* 0x008fc4000bf05070 */
[----:B------:R-:W-:Y:S02]  /*01a0*/  USHF.R.S32.HI UR5, URZ, 0x1f, UR4 ;  /* 0x0000001fff057899 */ /* 0x000fe40008011404 */
[----:B------:R-:W-:Y:S01]  /*01b0*/  UISETP.NE.AND.EX UP0, UPT, UR9, URZ, UPT, UP0 ;  /* 0x000000ff0900728c */ /* 0x000fe2000bf05300 */
[----:B0-----:R-:W-:Y:S01]  /*01c0*/  ISETP.GT.U32.AND P0, PT, R4, 0xf, PT ;  /* 0x0000000f0400780c */ /* 0x001fe20003f04070 */
[----:B------:R-:W0:Y:S01]  /*01d0*/  LDCU UR22, c[0x0][0x3dc] ;  /* 0x00007b80ff1677ac */ /* 0x000e220008000800 */
[----:B------:R-:W1:Y:S01]  /*01e0*/  LDCU UR23, c[0x0][0x3b4] ;  /* 0x00007680ff1777ac */ /* 0x000e620008000800 */
[----:B------:R-:W2:Y:S10]  /*01f0*/  LDCU.64 UR24, c[0x0][0x3a0] ;  /* 0x00007400ff1877ac */ /* 0x000eb40008000a00 */
[----:B------:R-:W3:Y:S01]  /*0200*/  @!P0 LDC.64 R6, c[0x0][0x398] ;  /* 0x0000e600ff068b82 */ /* 0x000ee20000000a00 */
[----:B------:R-:W-:-:S02]  /*0210*/  @!P0 IMAD.SHL.U32 R3, R3, 0x40, RZ ;  /* 0x0000004003038824 */ /* 0x000fc400078e00ff */
[----:B------:R-:W-:-:S05]  /*0220*/  @!P0 IMAD.SHL.U32 R0, R4, 0x4, RZ ;  /* 0x0000000404008824 */ /* 0x000fca00078e00ff */
[----:B------:R-:W-:-:S04]  /*0230*/  @!P0 IADD3 R0, P1, P2, R0, UR4, R3 ;  /* 0x0000000400008c10 */ /* 0x000fc8000fa3e003 */
[----:B------:R-:W-:Y:S01]  /*0240*/  @!P0 IADD3.X R2, PT, PT, RZ, UR5, RZ, P1, P2 ;  /* 0x00000005ff028c10 */ /* 0x000fe20008fe44ff */
[----:B------:R-:W0:Y:S01]  /*0250*/  @UP0 LDCU.64 UR4, c[0x0][0x3d0] ;  /* 0x00007a00ff0407ac */ /* 0x000e220008000a00 */
[----:B---3--:R-:W-:-:S04]  /*0260*/  @!P0 LEA R6, P1, R0, R6, 0x1 ;  /* 0x0000000600068211 */ /* 0x008fc800078208ff */
[----:B------:R-:W-:-:S05]  /*0270*/  @!P0 LEA.HI.X R7, R0, R7, R2, 0x1, P1 ;  /* 0x0000000700078211 */ /* 0x000fca00008f0c02 */
[----:B------:R-:W3:Y:S04]  /*0280*/  @!P0 LDG.E.CONSTANT R2, desc[UR12][R6.64] ;  /* 0x0000000c06028981 */ /* 0x000ee8000c1e9900 */
[----:B------:R1:W3:Y:S01]  /*0290*/  @!P0 LDG.E.CONSTANT R3, desc[UR12][R6.64+0x4] ;  /* 0x0000040c06038981 */ /* 0x0002e2000c1e9900 */
[----:B----4-:R-:W-:Y:S01]  /*02a0*/  IABS R10, R11 ;  /* 0x0000000b000a7213 */ /* 0x010fe20000000000 */
[----:B------:R-:W4:Y:S01]  /*02b0*/  LDCU UR19, c[0x0][0x370] ;  /* 0x00006e00ff1377ac */ /* 0x000f220008000800 */
[----:B------:R-:W-:Y:S01]  /*02c0*/  PLOP3.LUT P1, PT, PT, PT, UP0, 0x80, 0x8 ;  /* 0x000000000008781c */ /* 0x000fe20003f2f008 */
[----:B------:R-:W-:Y:S01]  /*02d0*/  HFMA2 R0, -RZ, RZ, 0, 0 ;  /* 0x00000000ff007431 */ /* 0x000fe200000001ff */
[----:B------:R-:W2:Y:S01]  /*02e0*/  I2F.RP R5, R10 ;  /* 0x0000000a00057306 */ /* 0x000ea20000209400 */
[----:B0-----:R-:W-:-:S06]  /*02f0*/  @UP0 UIMAD.WIDE.U32 UR4, UR18, 0x4, UR4 ;  /* 0x00000004120408a5 */ /* 0x001fcc000f8e0004 */
[----:B------:R-:W-:Y:S02]  /*0300*/  IMAD.U32 R8, RZ, RZ, UR4 ;  /* 0x00000004ff087e24 */ /* 0x000fe4000f8e00ff */
[----:B------:R-:W-:-:S05]  /*0310*/  IMAD.U32 R9, RZ, RZ, UR5 ;  /* 0x00000005ff097e24 */ /* 0x000fca000f8e00ff */
[----:B------:R0:W5:Y:S01]  /*0320*/  @P1 LDG.E.CONSTANT R0, desc[UR12][R8.64] ;  /* 0x0000000c08001981 */ /* 0x000162000c1e9900 */
[----:B--2---:R-:W1:Y:S01]  /*0330*/  MUFU.RCP R5, R5 ;  /* 0x0000000500057308 */ /* 0x004e620000001000 */
[----:B------:R-:W-:Y:S01]  /*0340*/  UIADD3 UR4, UPT, UPT, UR16, 0xf, URZ ;  /* 0x0000000f10047890 */ /* 0x000fe2000fffe0ff */
[--C-:B------:R-:W-:Y:S01]  /*0350*/  SHF.R.U32.HI R25, RZ, 0x5, R4.reuse ;  /* 0x00000005ff197819 */ /* 0x100fe20000011604 */
[----:B------:R-:W-:Y:S01]  /*0360*/  UMOV UR9, 0x400 ;  /* 0x0000040000097882 */ /* 0x000fe20000000000 */
[----:B------:R-:W-:Y:S01]  /*0370*/  ULEA UR5, UR15, 0x20, 0x5 ;  /* 0x000000200f057891 */ /* 0x000fe2000f8e28ff */
[----:B------:R-:W-:Y:S01]  /*0380*/  SHF.R.U32.HI R24, RZ, 0x1, R4 ;  /* 0x00000001ff187819 */ /* 0x000fe20000011604 */
[----:B------:R-:W-:Y:S01]  /*0390*/  ULEA UR10, UR11, UR9, 0x18 ;  /* 0x000000090b0a7291 */ /* 0x000fe2000f8ec0ff */
[----:B------:R-:W-:Y:S01]  /*03a0*/  IMAD R20, R20, 0x20, R25 ;  /* 0x0000002014147824 */ /* 0x000fe200078e0219 */
[----:B------:R-:W-:Y:S01]  /*03b0*/  USHF.R.U32.HI UR4, URZ, 0x4, UR4 ;  /* 0x00000004ff047899 */ /* 0x000fe20008011604 */
[----:B------:R-:W-:Y:S01]  /*03c0*/  BSSY B0, `(.L_x_18918) ;  /* 0x000010f000007945 */ /* 0x000fe20003800000 */
[----:B------:R-:W-:-:S02]  /*03d0*/  IMAD.MOV.U32 R38, RZ, RZ, -0x800001 ;  /* 0xff7fffffff267424 */ /* 0x000fc400078e00ff */
[----:B------:R-:W-:-:S04]  /*03e0*/  UISETP.LT.U32.AND UP0, UPT, UR4, UR5, UPT ;  /* 0x000000050400728c */ /* 0x000fc8000bf01070 */
[----:B------:R-:W-:Y:S01]  /*03f0*/  USEL UR8, UR4, UR5, UP0 ;  /* 0x0000000504087287 */ /* 0x000fe20008000000 */
[----:B-1----:R-:W-:Y:S01]  /*0400*/  IADD3 R6, PT, PT, R5, 0xffffffe, RZ ;  /* 0x0ffffffe05067810 */ /* 0x002fe20007ffe0ff */
[----:B------:R-:W-:Y:S01]  /*0410*/  UIMAD UR4, UR14, UR6, URZ ;  /* 0x000000060e0472a4 */ /* 0x000fe2000f8e02ff */
[----:B----4-:R-:W-:Y:S02]  /*0420*/  IABS R5, UR19 ;  /* 0x0000001300057c13 */ /* 0x010fe40008000000 */
[----:B------:R1:W2:Y:S02]  /*0430*/  F2I.FTZ.U32.TRUNC.NTZ R7, R6 ;  /* 0x0000000600077305 */ /* 0x0002a4000021f000 */
[----:B-1----:R-:W-:Y:S02]  /*0440*/  IMAD.MOV.U32 R6, RZ, RZ, RZ ;  /* 0x000000ffff067224 */ /* 0x002fe400078e00ff */
[----:B--2---:R-:W-:-:S04]  /*0450*/  IMAD.MOV R13, RZ, RZ, -R7 ;  /* 0x000000ffff0d7224 */ /* 0x004fc800078e0a07 */
[----:B0-----:R-:W-:-:S04]  /*0460*/  IMAD R9, R13, R10, RZ ;  /* 0x0000000a0d097224 */ /* 0x001fc800078e02ff */
        /* <DEDUP_REMOVED lines=9> */
[----:B------:R-:W-:Y:S02]  /*0500*/  LOP3.LUT R5, R11, UR19, RZ, 0x3c, !PT ;  /* 0x000000130b057c12 */ /* 0x000fe4000f8e3cff */
[----:B------:R-:W-:Y:S02]  /*0510*/  IABS R10, UR18 ;  /* 0x00000012000a7c13 */ /* 0x000fe40008000000 */
[----:B------:R-:W-:-:S07]  /*0520*/  ISETP.GE.AND P3, PT, R5, RZ, PT ;  /* 0x000000ff0500720c */ /* 0x000fce0003f66270 */
[----:B------:R-:W-:-:S05]  /*0530*/  @P1 IADD3 R7, PT, PT, R7, 0x1, RZ ;  /* 0x0000000107071810 */ /* 0x000fca0007ffe0ff */
[----:B------:R-:W-:-:S04]  /*0540*/  IMAD.MOV.U32 R12, RZ, RZ, R7 ;  /* 0x000000ffff0c7224 */ /* 0x000fc800078e0007 */
        /* <DEDUP_REMOVED lines=11> */
[----:B------:R-:W-:-:S04]  /*0600*/  IMAD R9, R9, R8, RZ ;  /* 0x0000000809097224 */ /* 0x000fc800078e02ff */
[----:B------:R-:W-:-:S04]  /*0610*/  IMAD.HI.U32 R7, R7, R9, R6 ;  /* 0x0000000907077227 */ /* 0x000fc800078e0006 */
[----:B------:R-:W-:Y:S02]  /*0620*/  IMAD.SHL.U32 R6, R4, 0x40, RZ ;  /* 0x0000004004067824 */ /* 0x000fe400078e00ff */
[----:B------:R-:W-:-:S03]  /*0630*/  IMAD.HI.U32 R7, R7, R10, RZ ;  /* 0x0000000a07077227 */ /* 0x000fc600078e00ff */
[----:B------:R-:W-:Y:S01]  /*0640*/  LOP3.LUT R26, R6, 0x40, RZ, 0xc0, !PT ;  /* 0x00000040061a7812 */ /* 0x000fe200078ec0ff */
[----:B------:R-:W-:Y:S01]  /*0650*/  IMAD R5, R7, R5, R10 ;  /* 0x0000000507057224 */ /* 0x000fe200078e020a */
[----:B------:R-:W-:-:S03]  /*0660*/  LOP3.LUT R6, R12, UR18, RZ, 0x3c, !PT ;  /* 0x000000120c067c12 */ /* 0x000fc6000f8e3cff */
[----:B------:R-:W-:Y:S01]  /*0670*/  VIADD R9, R26, UR10 ;  /* 0x0000000a1a097c36 */ /* 0x000fe20008000000 */
[----:B------:R-:W-:Y:S02]  /*0680*/  ISETP.GT.U32.AND P2, PT, R8, R5, PT ;  /* 0x000000050800720c */ /* 0x000fe40003f44070 */
[----:B------:R-:W-:Y:S01]  /*0690*/  ISETP.GE.AND P3, PT, R6, RZ, PT ;  /* 0x000000ff0600720c */ /* 0x000fe20003f66270 */
[----:B------:R-:W-:-:S10]  /*06a0*/  @!P0 IMAD R9, R24, 0x8, R9 ;  /* 0x0000000818098824 */ /* 0x000fd400078e0209 */
[-C--:B------:R-:W-:Y:S02]  /*06b0*/  @!P2 IADD3 R5, PT, PT, R5, -R8.reuse, RZ ;  /* 0x800000080505a210 */ /* 0x080fe40007ffe0ff */
[----:B------:R-:W-:Y:S02]  /*06c0*/  @!P2 IADD3 R7, PT, PT, R7, 0x1, RZ ;  /* 0x000000010707a810 */ /* 0x000fe40007ffe0ff */
[----:B------:R-:W-:-:S13]  /*06d0*/  ISETP.GE.U32.AND P1, PT, R5, R8, PT ;  /* 0x000000080500720c */ /* 0x000fda0003f26070 */
[----:B------:R-:W-:Y:S01]  /*06e0*/  @P1 VIADD R7, R7, 0x1 ;  /* 0x0000000107071836 */ /* 0x000fe20000000000 */
[----:B------:R-:W-:Y:S01]  /*06f0*/  ISETP.GE.U32.AND P1, PT, R20, UR8, PT ;  /* 0x0000000814007c0c */ /* 0x000fe2000bf26070 */
[----:B---3--:R0:W-:Y:S01]  /*0700*/  @!P0 STS.64 [R9], R2 ;  /* 0x0000000209008388 */ /* 0x0081e20000000a00 */
[----:B------:R-:W-:Y:S01]  /*0710*/  BAR.SYNC.DEFER_BLOCKING 0x0 ;  /* 0x0000000000007b1d */ /* 0x000fe20000010000 */
[----:B------:R-:W-:Y:S02]  /*0720*/  ISETP.NE.AND P0, PT, R12, RZ, PT ;  /* 0x000000ff0c00720c */ /* 0x000fe40003f05270 */
[----:B0-----:R-:W-:Y:S02]  /*0730*/  MOV R2, R7 ;  /* 0x0000000700027202 */ /* 0x001fe40000000f00 */
[----:B------:R-:W-:-:S03]  /*0740*/  LOP3.LUT R3, R4, 0x1, RZ, 0xc0, !PT ;  /* 0x0000000104037812 */ /* 0x000fc600078ec0ff */
[----:B------:R-:W-:-:S06]  /*0750*/  @!P3 IMAD.MOV R2, RZ, RZ, -R2 ;  /* 0x000000ffff02b224 */ /* 0x000fcc00078e0a02 */
[----:B------:R-:W-:Y:S01]  /*0760*/  @!P0 LOP3.LUT R2, RZ, R12, RZ, 0x33, !PT ;  /* 0x0000000cff028212 */ /* 0x000fe200078e33ff */
[----:B------:R-:W-:Y:S06]  /*0770*/  @P1 BRA `(.L_x_18919) ;  /* 0x0000000c004c1947 */ /* 0x000fec0003800000 */
[----:B------:R-:W-:Y:S01]  /*0780*/  IMAD.WIDE.U32 R20, R20, 0x4, RZ ;  /* 0x0000000414147825 */ /* 0x000fe200078e00ff */
[----:B------:R-:W-:Y:S01]  /*0790*/  MOV R23, UR4 ;  /* 0x0000000400177c02 */ /* 0x000fe20008000f00 */
[----:B------:R-:W0:Y:S01]  /*07a0*/  LDS.128 R8, [R26+UR10+0x10] ;  /* 0x0000100a1a087984 */ /* 0x000e220008000c00 */
[C---:B------:R-:W-:Y:S01]  /*07b0*/  LOP3.LUT R28, R24.reuse, 0xf, RZ, 0xc0, !PT ;  /* 0x0000000f181c7812 */ /* 0x040fe200078ec0ff */
[----:B------:R-:W-:Y:S01]  /*07c0*/  IMAD.U32 R30, RZ, RZ, UR15 ;  /* 0x0000000fff1e7e24 */ /* 0x000fe2000f8e00ff */
[----:B------:R-:W1:Y:S01]  /*07d0*/  LDCU.64 UR20, c[0x0][0x3b8] ;  /* 0x00007700ff1477ac */ /* 0x000e620008000a00 */
[----:B------:R-:W-:Y:S01]  /*07e0*/  IMAD.WIDE R22, R23, 0x4, R20 ;  /* 0x0000000417167825 */ /* 0x000fe200078e0214 */
[----:B------:R-:W-:Y:S01]  /*07f0*/  LEA R21, R25, UR7, 0x4 ;  /* 0x0000000719157c11 */ /* 0x000fe2000f8e20ff */
[----:B------:R-:W2:Y:S01]  /*0800*/  LDS.128 R12, [R26+UR10+0x20] ;  /* 0x0000200a1a0c7984 */ /* 0x000ea20008000c00 */
[----:B------:R-:W3:Y:S01]  /*0810*/  LDCU UR6, c[0x0][0x3e0] ;  /* 0x00007c00ff0677ac */ /* 0x000ee20008000800 */
[----:B------:R-:W-:Y:S01]  /*0820*/  IMAD.SHL.U32 R20, R24, 0x4, RZ ;  /* 0x0000000418147824 */ /* 0x000fe200078e00ff */
[----:B------:R-:W-:Y:S01]  /*0830*/  IADD3 R28, PT, PT, R28, R21, RZ ;  /* 0x000000151c1c7210 */ /* 0x000fe20007ffe0ff */
[----:B------:R-:W-:Y:S01]  /*0840*/  IMAD R21, R30, 0x20, R25 ;  /* 0x000000201e157824 */ /* 0x000fe200078e0219 */
[----:B------:R-:W4:Y:S01]  /*0850*/  LDS.128 R4, [R26+UR10] ;  /* 0x0000000a1a047984 */ /* 0x000f220008000c00 */
[----:B------:R-:W-:Y:S01]  /*0860*/  UIADD3 UR5, UPT, UPT, UR9, 0xa0, URZ ;  /* 0x000000a009057890 */ /* 0x000fe2000fffe0ff */
[----:B------:R-:W-:Y:S01]  /*0870*/  LOP3.LUT R24, R20, 0x3c, RZ, 0xc0, !PT ;  /* 0x0000003c14187812 */ /* 0x000fe200078ec0ff */
[----:B------:R-:W-:Y:S01]  /*0880*/  IMAD.MOV.U32 R38, RZ, RZ, -0x800001 ;  /* 0xff7fffffff267424 */ /* 0x000fe200078e00ff */
[----:B------:R4:W4:Y:S01]  /*0890*/  LDS.128 R16, [R26+UR10+0x30] ;  /* 0x0000300a1a107984 */ /* 0x0009220008000c00 */
[----:B------:R-:W-:-:S02]  /*08a0*/  ULEA UR5, UR11, UR5, 0x18 ;  /* 0x000000050b057291 */ /* 0x000fc4000f8ec0ff */
[----:B------:R-:W-:Y:S01]  /*08b0*/  IMAD R25, R25, 0x40, R24 ;  /* 0x0000004019197824 */ /* 0x000fe200078e0218 */
[----:B------:R-:W4:Y:S01]  /*08c0*/  S2R R30, SR_TID.X ;  /* 0x00000000001e7919 */ /* 0x000f220000002100 */
[----:B-1----:R-:W-:-:S03]  /*08d0*/  IADD3 R20, P0, PT, R22, UR20, RZ ;  /* 0x0000001416147c10 */ /* 0x002fc6000ff1e0ff */
[----:B------:R-:W-:Y:S01]  /*08e0*/  IADD3 R25, PT, PT, R25, UR5, RZ ;  /* 0x0000000519197c10 */ /* 0x000fe2000fffe0ff */
[----:B---3--:R-:W-:Y:S01]  /*08f0*/  IMAD R43, R2, UR6, RZ ;  /* 0x00000006022b7c24 */ /* 0x008fe2000f8e02ff */
[----:B------:R-:W-:Y:S02]  /*0900*/  IADD3.X R23, PT, PT, R23, UR21, RZ, P0, !PT ;  /* 0x0000001517177c10 */ /* 0x000fe400087fe4ff */
[----:B-----5:R-:W-:Y:S02]  /*0910*/  FSETP.NEU.FTZ.AND P0, PT, R0, RZ, PT ;  /* 0x000000ff0000720b */ /* 0x020fe40003f1d000 */
[C---:B0-----:R-:W-:Y:S01]  /*0920*/  PRMT R36, R8.reuse, 0x7632, R36 ;  /* 0x0000763208247816 */ /* 0x041fe20000000024 */
[----:B------:R-:W-:Y:S01]  /*0930*/  IMAD.U32 R22, R8, 0x10000, RZ ;  /* 0x0001000008167824 */ /* 0x000fe200078e00ff */
[C---:B------:R-:W-:Y:S01]  /*0940*/  PRMT R8, R9.reuse, 0x7632, R8 ;  /* 0x0000763209087816 */ /* 0x040fe20000000008 */
[----:B------:R-:W-:Y:S01]  /*0950*/  IMAD.U32 R24, R9, 0x10000, RZ ;  /* 0x0001000009187824 */ /* 0x000fe200078e00ff */
[----:B------:R-:W-:-:S02]  /*0960*/  PRMT R9, R10, 0x7632, R9 ;  /* 0x000076320a097816 */ /* 0x000fc40000000009 */
[C---:B--2---:R-:W-:Y:S01]  /*0970*/  PRMT R39, R12.reuse, 0x7632, R39 ;  /* 0x000076320c277816 */ /* 0x044fe20000000027 */
[----:B------:R-:W-:Y:S01]  /*0980*/  IMAD.U32 R27, R12, 0x10000, RZ ;  /* 0x000100000c1b7824 */ /* 0x000fe200078e00ff */
[C---:B------:R-:W-:Y:S01]  /*0990*/  PRMT R12, R13.reuse, 0x7632, R12 ;  /* 0x000076320d0c7816 */ /* 0x040fe2000000000c */
[----:B------:R-:W-:Y:S01]  /*09a0*/  IMAD.U32 R33, R14, 0x10000, RZ ;  /* 0x000100000e217824 */ /* 0x000fe200078e00ff */
[----:B------:R-:W-:Y:S01]  /*09b0*/  SHF.L.U32 R31, R13, 0x10, RZ ;  /* 0x000000100d1f7819 */ /* 0x000fe200000006ff */
[----:B----4-:R-:W-:Y:S01]  /*09c0*/  IMAD.SHL.U32 R46, R30, 0x4, RZ ;  /* 0x000000041e2e7824 */ /* 0x010fe200078e00ff */
[----:B------:R-:W-:Y:S01]  /*09d0*/  PRMT R13, R14, 0x7632, R13 ;  /* 0x000076320e0d7816 */ /* 0x000fe2000000000d */
[----:B------:R-:W-:Y:S01]  /*09e0*/  IMAD.U32 R35, R15, 0x10000, RZ ;  /* 0x000100000f237824 */ /* 0x000fe200078e00ff */
[----:B------:R-:W-:Y:S01]  /*09f0*/  PRMT R26, R4, 0x7632, R26 ;  /* 0x00007632041a7816 */ /* 0x000fe2000000001a */
[----:B------:R-:W-:Y:S01]  /*0a00*/  IMAD.U32 R44, R8, 0x10000, RZ ;  /* 0x00010000082c7824 */ /* 0x000fe200078e00ff */
[----:B------:R-:W-:Y:S01]  /*0a10*/  LOP3.LUT R46, R46, 0x78, RZ, 0xc0, !PT ;  /* 0x000000782e2e7812 */ /* 0x000fe200078ec0ff */
        /* <DEDUP_REMOVED lines=21> */
[C---:B------:R-:W-:Y:S01]  /*0b70*/  IADD3 R30, PT, PT, R28.reuse, -UR16, RZ ;  /* 0x800000101c1e7c10 */ /* 0x040fe2000fffe0ff */
        /* <DEDUP_REMOVED lines=15> */
[----:B------:R-:W-:-:S07]  /*0c70*/  LEA.HI.X.SX32 R9, R43, RZ, 0x1, P1 ;  /* 0x000000ff2b097211 */ /* 0x000fce00008f0eff */
.L_x_18921:
[----:B------:R-:W-:Y:S02]  /*0c80*/  IMAD.MOV.U32 R12, RZ, RZ, R20 ;  /* 0x000000ffff0c7224 */ /* 0x000fe400078e0014 */
[----:B------:R-:W-:-:S05]  /*0c90*/  IMAD.MOV.U32 R13, RZ, RZ, R23 ;  /* 0x000000ffff0d7224 */ /* 0x000fca00078e0017 */
[----:B0-----:R-:W2:Y:S02]  /*0ca0*/  LDG.E.CONSTANT R15, desc[UR12][R12.64] ;  /* 0x0000000c0c0f7981 */ /* 0x001ea4000c1e9900 */
        /* <DEDUP_REMOVED lines=8> */
[----:B------:R-:W5:Y:S01]  /*0d30*/  LDG.E.CONSTANT R12, desc[UR12][R14.64+0x500] ;  /* 0x0005000c0e0c7981 */ /* 0x000f62000c1e9900 */
[C---:B--2---:R-:W-:Y:S01]  /*0d40*/  IMAD.U32 R51, R52.reuse, 0x10000, RZ ;  /* 0x0001000034337824 */ /* 0x044fe200078e00ff */
[----:B------:R-:W-:-:S03]  /*0d50*/  PRMT R52, R52, 0x7632, R52 ;  /* 0x0000763234347816 */ /* 0x000fc60000000034 */
[----:B------:R-:W-:Y:S01]  /*0d60*/  FMUL.FTZ R53, R6, R51 ;  /* 0x0000003306357220 */ /* 0x000fe20000410000 */
[C---:B---3--:R-:W-:Y:S01]  /*0d70*/  IMAD.U32 R51, R43.reuse, 0x10000, RZ ;  /* 0x000100002b337824 */ /* 0x048fe200078e00ff */
[----:B------:R-:W-:Y:S02]  /*0d80*/  PRMT R43, R43, 0x7632, R43 ;  /* 0x000076322b2b7816 */ /* 0x000fe4000000002b */
[----:B------:R-:W-:Y:S01]  /*0d90*/  SHF.L.U32 R13, R52, 0x10, RZ ;  /* 0x00000010340d7819 */ /* 0x000fe200000006ff */
[----:B------:R-:W-:Y:S02]  /*0da0*/  FFMA.FTZ R51, R4, R51, R53 ;  /* 0x0000003304337223 */ /* 0x000fe40000010035 */
[----:B------:R-:W-:Y:S02]  /*0db0*/  IMAD.U32 R43, R43, 0x10000, RZ ;  /* 0x000100002b2b7824 */ /* 0x000fe400078e00ff */
[----:B------:R-:W-:-:S04]  /*0dc0*/  FMUL.FTZ R13, R32, R13 ;  /* 0x0000000d200d7220 */ /* 0x000fc80000410000 */
[----:B------:R-:W-:Y:S02]  /*0dd0*/  FFMA.FTZ R53, R26, R43, R13 ;  /* 0x0000002b1a357223 */ /* 0x000fe4000001000d */
[----:B------:R-:W2:Y:S04]  /*0de0*/  LDG.E.CONSTANT R43, desc[UR12][R14.64+0x300] ;  /* 0x0003000c0e2b7981 */ /* 0x000ea8000c1e9900 */
[----:B------:R-:W3:Y:S01]  /*0df0*/  LDG.E.CONSTANT R13, desc[UR12][R14.64+0x400] ;  /* 0x0004000c0e0d7981 */ /* 0x000ee2000c1e9900 */
[C---:B----4-:R-:W-:Y:S01]  /*0e00*/  IMAD.U32 R52, R50.reuse, 0x10000, RZ ;  /* 0x0001000032347824 */ /* 0x050fe200078e00ff */
[----:B------:R-:W-:-:S03]  /*0e10*/  PRMT R50, R50, 0x7632, R50 ;  /* 0x0000763232327816 */ /* 0x000fc60000000032 */
[----:B------:R-:W-:Y:S01]  /*0e20*/  FFMA.FTZ R51, R22, R52, R51 ;  /* 0x0000003416337223 */ /* 0x000fe20000010033 */
[----:B------:R-:W-:-:S05]  /*0e30*/  SHF.L.U32 R50, R50, 0x10, RZ ;  /* 0x0000001032327819 */ /* 0x000fca00000006ff */
[----:B------:R-:W-:Y:S01]  /*0e40*/  FFMA.FTZ R50, R36, R50, R53 ;  /* 0x0000003224327223 */ /* 0x000fe20000010035 */
[C---:B--2---:R-:W-:Y:S01]  /*0e50*/  IMAD.U32 R52, R43.reuse, 0x10000, RZ ;  /* 0x000100002b347824 */ /* 0x044fe200078e00ff */
[----:B------:R-:W-:-:S05]  /*0e60*/  PRMT R43, R43, 0x7632, R43 ;  /* 0x000076322b2b7816 */ /* 0x000fca000000002b */
[----:B------:R-:W-:Y:S02]  /*0e70*/  IMAD.U32 R43, R43, 0x10000, RZ ;  /* 0x000100002b2b7824 */ /* 0x000fe400078e00ff */
[----:B------:R-:W-:Y:S02]  /*0e80*/  FFMA.FTZ R52, R10, R52, R51 ;  /* 0x000000340a347223 */ /* 0x000fe40000010033 */
[----:B------:R-:W-:Y:S01]  /*0e90*/  FFMA.FTZ R50, R45, R43, R50 ;  /* 0x0000002b2d327223 */ /* 0x000fe20000010032 */
[C---:B---3--:R-:W-:Y:S02]  /*0ea0*/  SHF.L.U32 R43, R13.reuse, 0x10, RZ ;  /* 0x000000100d2b7819 */ /* 0x048fe400000006ff */
[----:B------:R-:W-:-:S03]  /*0eb0*/  PRMT R13, R13, 0x7632, R13 ;  /* 0x000076320d0d7816 */ /* 0x000fc6000000000d */
[----:B------:R-:W-:Y:S02]  /*0ec0*/  FFMA.FTZ R52, R27, R43, R52 ;  /* 0x0000002b1b347223 */ /* 0x000fe40000010034 */
[----:B------:R-:W2:Y:S01]  /*0ed0*/  LDG.E.CONSTANT R43, desc[UR12][R14.64+0x600] ;  /* 0x0006000c0e2b7981 */ /* 0x000ea2000c1e9900 */
[----:B------:R-:W-:-:S04]  /*0ee0*/  IMAD.U32 R13, R13, 0x10000, RZ ;  /* 0x000100000d0d7824 */ /* 0x000fc800078e00ff */
[----:B------:R-:W-:Y:S02]  /*0ef0*/  FFMA.FTZ R13, R39, R13, R50 ;  /* 0x0000000d270d7223 */ /* 0x000fe40000010032 */
[----:B------:R-:W3:Y:S01]  /*0f00*/  LDG.E.CONSTANT R50, desc[UR12][R14.64+0x700] ;  /* 0x0007000c0e327981 */ /* 0x000ee2000c1e9900 */
[C---:B-----5:R-:W-:Y:S01]  /*0f10*/  IMAD.U32 R51, R12.reuse, 0x10000, RZ ;  /* 0x000100000c337824 */ /* 0x060fe200078e00ff */
[----:B------:R-:W-:-:S04]  /*0f20*/  PRMT R12, R12, 0x7632, R12 ;  /* 0x000076320c0c7816 */ /* 0x000fc8000000000c */
[----:B------:R-:W-:-:S05]  /*0f30*/  SHF.L.U32 R12, R12, 0x10, RZ ;  /* 0x000000100c0c7819 */ /* 0x000fca00000006ff */
[----:B------:R-:W-:Y:S02]  /*0f40*/  FFMA.FTZ R53, R48, R12, R13 ;  /* 0x0000000c30357223 */ /* 0x000fe4000001000d */
[----:B------:R-:W4:Y:S04]  /*0f50*/  LDG.E.CONSTANT R12, desc[UR12][R14.64+0x104] ;  /* 0x0001040c0e0c7981 */ /* 0x000f28000c1e9900 */
[----:B------:R-:W5:Y:S01]  /*0f60*/  LDG.E.CONSTANT R13, desc[UR12][R14.64+0x4] ;  /* 0x0000040c0e0d7981 */ /* 0x000f62000c1e9900 */
[----:B------:R-:W-:Y:S01]  /*0f70*/  FFMA.FTZ R51, R33, R51, R52 ;  /* 0x0000003321337223 */ /* 0x000fe20000010034 */
[C---:B--2---:R-:W-:Y:S01]  /*0f80*/  IMAD.U32 R52, R43.reuse, 0x10000, RZ ;  /* 0x000100002b347824 */ /* 0x044fe200078e00ff */
[----:B------:R-:W-:-:S05]  /*0f90*/  PRMT R43, R43, 0x7632, R43 ;  /* 0x000076322b2b7816 */ /* 0x000fca000000002b */
[----:B------:R-:W-:Y:S02]  /*0fa0*/  IMAD.U32 R43, R43, 0x10000, RZ ;  /* 0x000100002b2b7824 */ /* 0x000fe400078e00ff */
[----:B------:R-:W-:Y:S02]  /*0fb0*/  FFMA.FTZ R51, R16, R52, R51 ;  /* 0x0000003410337223 */ /* 0x000fe40000010033 */
[----:B------:R-:W-:Y:S01]  /*0fc0*/  FFMA.FTZ R52, R46, R43, R53 ;  /* 0x0000002b2e347223 */ /* 0x000fe20000010035 */
[C---:B---3--:R-:W-:Y:S02]  /*0fd0*/  SHF.L.U32 R43, R50.reuse, 0x10, RZ ;  /* 0x00000010322b7819 */ /* 0x048fe400000006ff */
[----:B------:R-:W-:-:S05]  /*0fe0*/  PRMT R50, R50, 0x7632, R50 ;  /* 0x0000763232327816 */ /* 0x000fca0000000032 */
[----:B------:R-:W-:Y:S02]  /*0ff0*/  IMAD.U32 R50, R50, 0x10000, RZ ;  /* 0x0001000032327824 */ /* 0x000fe400078e00ff */
[----:B------:R-:W-:Y:S02]  /*1000*/  FFMA.FTZ R43, R18, R43, R51 ;  /* 0x0000002b122b7223 */ /* 0x000fe40000010033 */
[----:B------:R-:W-:-:S04]  /*1010*/  FFMA.FTZ R50, R41, R50, R52 ;  /* 0x0000003229327223 */ /* 0x000fc80000010034 */
[----:B------:R-:W-:Y:S01]  /*1020*/  FADD.FTZ R43, R43, R50 ;  /* 0x000000322b2b7221 */ /* 0x000fe20000010000 */
[----:B----4-:R-:W-:-:S04]  /*1030*/  IMAD.U32 R50, R12, 0x10000, RZ ;  /* 0x000100000c327824 */ /* 0x010fc800078e00ff */
[----:B------:R-:W-:Y:S01]  /*1040*/  FMUL.FTZ R52, R7, R50 ;  /* 0x0000003207347220 */ /* 0x000fe20000410000 */
[C---:B-----5:R-:W-:Y:S02]  /*1050*/  SHF.L.U32 R50, R13.reuse, 0x10, RZ ;  /* 0x000000100d327819 */ /* 0x060fe400000006ff */
[----:B------:R-:W-:Y:S02]  /*1060*/  PRMT R12, R12, 0x7632, R12 ;  /* 0x000076320c0c7816 */ /* 0x000fe4000000000c */
[----:B------:R-:W-:Y:S01]  /*1070*/  PRMT R13, R13, 0x7632, R13 ;  /* 0x000076320d0d7816 */ /* 0x000fe2000000000d */
[----:B------:R-:W-:Y:S02]  /*1080*/  FFMA.FTZ R51, R5, R50, R52 ;  /* 0x0000003205337223 */ /* 0x000fe40000010034 */
[----:B------:R-:W2:Y:S01]  /*1090*/  LDG.E.CONSTANT R50, desc[UR12][R14.64+0x204] ;  /* 0x0002040c0e327981 */ /* 0x000ea2000c1e9900 */
[----:B------:R-:W-:Y:S02]  /*10a0*/  IMAD.U32 R53, R12, 0x10000, RZ ;  /* 0x000100000c357824 */ /* 0x000fe400078e00ff */
[----:B------:R-:W-:-:S02]  /*10b0*/  IMAD.U32 R12, R13, 0x10000, RZ ;  /* 0x000100000d0c7824 */ /* 0x000fc400078e00ff */
[----:B------:R-:W-:-:S04]  /*10c0*/  FMUL.FTZ R52, R34, R53 ;  /* 0x0000003522347220 */ /* 0x000fc80000410000 */
[----:B------:R-:W-:Y:S02]  /*10d0*/  FFMA.FTZ R13, R29, R12, R52 ;  /* 0x0000000c1d0d7223 */ /* 0x000fe40000010034 */
[----:B------:R-:W3:Y:S01]  /*10e0*/  LDG.E.CONSTANT R12, desc[UR12][R14.64+0x304] ;  /* 0x0003040c0e0c7981 */ /* 0x000ee2000c1e9900 */
[C---:B--2---:R-:W-:Y:S02]  /*10f0*/  SHF.L.U32 R52, R50.reuse, 0x10, RZ ;  /* 0x0000001032347819 */ /* 0x044fe400000006ff */
[----:B------:R-:W-:-:S05]  /*1100*/  PRMT R50, R50, 0x7632, R50 ;  /* 0x0000763232327816 */ /* 0x000fca0000000032 */
[----:B------:R-:W-:Y:S02]  /*1110*/  IMAD.U32 R50, R50, 0x10000, RZ ;  /* 0x0001000032327824 */ /* 0x000fe400078e00ff */
[----:B------:R-:W-:Y:S02]  /*1120*/  FFMA.FTZ R52, R24, R52, R51 ;  /* 0x0000003418347223 */ /* 0x000fe40000010033 */
[----:B------:R-:W-:Y:S01]  /*1130*/  FFMA.FTZ R50, R44, R50, R13 ;  /* 0x000000322c327223 */ /* 0x000fe2000001000d */
[----:B---3--:R-:W-:-:S04]  /*1140*/  IMAD.U32 R13, R12, 0x10000, RZ ;  /* 0x000100000c0d7824 */ /* 0x008fc800078e00ff */
        /* <DEDUP_REMOVED lines=19> */
[----:B--2---:R-:W-:-:S04]  /*1280*/  PRMT R51, R50, 0x7632, R51 ;  /* 0x0000763232337816 */ /* 0x004fc80000000033 */
[----:B------:R-:W-:Y:S01]  /*1290*/  SHF.L.U32 R51, R51, 0x10, RZ ;  /* 0x0000001033337819 */ /* 0x000fe200000006ff */
[----:B------:R-:W-:-:S04]  /*12a0*/  IMAD.U32 R50, R50, 0x10000, RZ ;  /* 0x0001000032327824 */ /* 0x000fc800078e00ff */
[----:B------:R-:W-:Y:S01]  /*12b0*/  FFMA.FTZ R51, R49, R51, R12 ;  /* 0x0000003331337223 */ /* 0x000fe2000001000c */
[C---:B---3--:R-:W-:Y:S01]  /*12c0*/  IMAD.U32 R12, R13.reuse, 0x10000, RZ ;  /* 0x000100000d0c7824 */ /* 0x048fe200078e00ff */
[----:B------:R-:W-:Y:S01]  /*12d0*/  PRMT R13, R13, 0x7632, R13 ;  /* 0x000076320d0d7816 */ /* 0x000fe2000000000d */
[----:B------:R-:W-:-:S04]  /*12e0*/  FFMA.FTZ R50, R17, R50, R52 ;  /* 0x0000003211327223 */ /* 0x000fc80000010034 */
[----:B------:R-:W-:Y:S01]  /*12f0*/  FFMA.FTZ R12, R19, R12, R50 ;  /* 0x0000000c130c7223 */ /* 0x000fe20000010032 */
[----:B------:R-:W-:-:S03]  /*1300*/  IMAD.U32 R13, R13, 0x10000, RZ ;  /* 0x000100000d0d7824 */ /* 0x000fc600078e00ff */
[----:B------:R-:W-:Y:S01]  /*1310*/  FADD.FTZ R12, R12, R43 ;  /* 0x0000002b0c0c7221 */ /* 0x000fe20000010000 */
[----:B------:R-:W-:-:S04]  /*1320*/  FFMA.FTZ R13, R42, R13, R51 ;  /* 0x0000000d2a0d7223 */ /* 0x000fc80000010033 */
[----:B------:R-:W-:Y:S01]  /*1330*/  FADD.FTZ R15, R13, R12 ;  /* 0x0000000c0d0f7221 */ /* 0x000fe20000010000 */
[----:B------:R-:W-:Y:S06]  /*1340*/  BRA.DIV UR5, `(.L_x_18920) ;  /* 0x0000003605a07947 */ /* 0x000fec000b800000 */
[----:B------:R0:W1:Y:S02]  /*1350*/  SHFL.BFLY PT, R43, R15, 0x1, 0x1f ;  /* 0x0c201f000f2b7f89 */ /* 0x00006400000e0000 */
.L_x_18960:
[C---:B------:R-:W-:Y:S01]  /*1360*/  IADD3 R12, PT, PT, R30.reuse, 0x1, RZ ;  /* 0x000000011e0c7810 */ /* 0x040fe20007ffe0ff */
[----:B-1----:R-:W-:Y:S01]  /*1370*/  FADD.FTZ R43, R15, R43 ;  /* 0x0000002b0f2b7221 */ /* 0x002fe20000010000 */
[----:B------:R-:W-:Y:S01]  /*1380*/  ISETP.NE.AND P2, PT, R3, RZ, PT ;  /* 0x000000ff0300720c */ /* 0x000fe20003f45270 */
[----:B------:R-:W-:Y:S01]  /*1390*/  VIADD R21, R21, 0x4 ;  /* 0x0000000415157836 */ /* 0x000fe20000000000 */
[----:B------:R-:W-:Y:S02]  /*13a0*/  I2FP.F32.S32 R13, R12 ;  /* 0x0000000c000d7245 */ /* 0x000fe40000201400 */
[----:B------:R-:W-:-:S03]  /*13b0*/  IADD3 R30, PT, PT, R30, 0x40, RZ ;  /* 0x000000401e1e7810 */ /* 0x000fc60007ffe0ff */
[----:B------:R-:W-:-:S05]  /*13c0*/  FMUL.FTZ R13, R13, R0 ;  /* 0x000000000d0d7220 */ /* 0x000fca0000410000 */
[----:B------:R-:W-:Y:S01]  /*13d0*/  FSEL R12, R13, RZ, P0 ;  /* 0x000000ff0d0c7208 */ /* 0x000fe20000000000 */
[C---:B------:R-:W-:Y:S02]  /*13e0*/  @!P2 VIADD R13, R28.reuse, 0xffffffff ;  /* 0xffffffff1c0da836 */ /* 0x040fe40000000000 */
[----:B------:R-:W-:Y:S02]  /*13f0*/  VIADD R28, R28, 0x40 ;  /* 0x000000401c1c7836 */ /* 0x000fe40000000000 */
[----:B------:R-:W-:Y:S01]  /*1400*/  FFMA.FTZ R43, R43, UR23, R12 ;  /* 0x000000172b2b7c23 */ /* 0x000fe2000801000c */
[C---:B------:R-:W-:Y:S02]  /*1410*/  @!P2 ISETP.GE.AND P1, PT, R13.reuse, UR16, PT ;  /* 0x000000100d00ac0c */ /* 0x040fe4000bf26270 */
[----:B------:R-:W-:Y:S02]  /*1420*/  ISETP.GE.OR P3, PT, R13, UR16, P2 ;  /* 0x000000100d007c0c */ /* 0x000fe40009766670 */
[----:B------:R-:W-:-:S02]  /*1430*/  @!P2 FSEL R12, R43, RZ, !P1 ;  /* 0x000000ff2b0ca208 */ /* 0x000fc40004800000 */
[----:B------:R-:W-:-:S03]  /*1440*/  IADD3 R20, P1, PT, R20, 0x10, RZ ;  /* 0x0000001014147810 */ /* 0x000fc60007f3e0ff */
[----:B------:R1:W-:Y:S01]  /*1450*/  @!P2 STS [R25], R12 ;  /* 0x0000000c1900a388 */ /* 0x0003e20000000800 */
[----:B------:R-:W-:Y:S01]  /*1460*/  ISETP.GE.U32.AND P2, PT, R21, UR8, PT ;  /* 0x0000000815007c0c */ /* 0x000fe2000bf46070 */
[----:B------:R-:W-:-:S04]  /*1470*/  IMAD.X R23, RZ, RZ, R23, P1 ;  /* 0x000000ffff177224 */ /* 0x000fc800008e0617 */
[----:B------:R-:W-:Y:S02]  /*1480*/  @!P3 FMNMX.FTZ R38, R38, R43, !PT ;  /* 0x0000002b2626b209 */ /* 0x000fe40007810000 */
[----:B-1----:R-:W-:-:S06]  /*1490*/  IADD3 R25, PT, PT, R25, 0x100, RZ ;  /* 0x0000010019197810 */ /* 0x002fcc0007ffe0ff */
[----:B------:R-:W-:Y:S05]  /*14a0*/  @!P2 BRA `(.L_x_18921) ;  /* 0xfffffff400f4a947 */ /* 0x000fea000383ffff */
.L_x_18919:
[----:B------:R-:W-:Y:S05]  /*14b0*/  BSYNC B0 ;  /* 0x0000000000007941 */ /* 0x000fea0003800000 */
.L_x_18918:
[----:B------:R-:W1:Y:S01]  /*14c0*/  S2R R16, SR_TID.X ;  /* 0x0000000000107919 */ /* 0x000e620000002100 */
[----:B------:R-:W-:Y:S02]  /*14d0*/  UIMAD UR5, UR15, -0x20, UR8 ;  /* 0xffffffe00f0578a4 */ /* 0x000fe4000f8e0208 */
[----:B------:R-:W-:Y:S01]  /*14e0*/  IMAD.U32 R5, RZ, RZ, UR15 ;  /* 0x0000000fff057e24 */ /* 0x000fe2000f8e00ff */
[----:B------:R-:W-:Y:S01]  /*14f0*/  MOV R6, 0x400 ;  /* 0x0000040000067802 */ /* 0x000fe20000000f00 */
[----:B------:R-:W2:Y:S02]  /*1500*/  S2R R4, SR_CgaCtaId ;  /* 0x0000000000047919 */ /* 0x000ea40000008800 */
[----:B------:R-:W-:Y:S01]  /*1510*/  IMAD.SHL.U32 R5, R5, 0x200, RZ ;  /* 0x0000020005057824 */ /* 0x000fe200078e00ff */
[----:B------:R-:W-:Y:S01]  /*1520*/  MOV R8, UR5 ;  /* 0x0000000500087c02 */ /* 0x000fe20008000f00 */
[----:B------:R-:W-:-:S04]  /*1530*/  UMOV UR5, 0xffffffff ;  /* 0xffffffff00057882 */ /* 0x000fc80000000000 */
[----:B------:R-:W-:-:S05]  /*1540*/  IMAD R8, R8, 0x10, R5 ;  /* 0x0000001008087824 */ /* 0x000fca00078e0205 */
[----:B------:R-:W-:Y:S02]  /*1550*/  VIMNMX R8, PT, PT, R8, UR16, PT ;  /* 0x0000001008087c48 */ /* 0x000fe4000bfe0100 */
[----:B-1---5:R-:W-:Y:S01]  /*1560*/  SHF.R.U32.HI R0, RZ, 0x5, R16 ;  /* 0x00000005ff007819 */ /* 0x022fe20000011610 */
        /* <DEDUP_REMOVED lines=8> */
.L_x_18966:
[----:B------:R-:W-:Y:S01]  /*15f0*/  VIADD R7, R6, 0x80 ;  /* 0x0000008006077836 */ /* 0x000fe20000000000 */
[----:B------:R-:W-:Y:S01]  /*1600*/  LOP3.LUT P0, R17, R16, 0x1f, RZ, 0xc0, !PT ;  /* 0x0000001f10117812 */ /* 0x000fe2000780c0ff */
[----:B------:R-:W-:Y:S05]  /*1610*/  WARPSYNC.ALL ;  /* 0x0000000000007948 */ /* 0x000fea0003800000 */
[----:B--2---:R-:W-:Y:S02]  /*1620*/  LEA R7, R4, R7, 0x18 ;  /* 0x0000000704077211 */ /* 0x004fe400078ec0ff */
[----:B-1----:R-:W-:Y:S02]  /*1630*/  FMNMX.FTZ R10, R9, R43, !PT ;  /* 0x0000002b090a7209 */ /* 0x002fe40007810000 */
[----:B0-----:R-:W-:-:S05]  /*1640*/  LEA R9, R0, R7, 0x2 ;  /* 0x0000000700097211 */ /* 0x001fca00078e10ff */
[----:B------:R0:W-:Y:S01]  /*1650*/  @!P0 STS [R9], R10 ;  /* 0x0000000a09008388 */ /* 0x0001e20000000800 */
[----:B------:R-:W-:Y:S01]  /*1660*/  BAR.SYNC.DEFER_BLOCKING 0x0 ;  /* 0x0000000000007b1d */ /* 0x000fe20000010000 */
[----:B------:R-:W-:Y:S01]  /*1670*/  ISETP.GT.U32.AND P1, PT, R17, 0x3, PT ;  /* 0x000000031100780c */ /* 0x000fe20003f24070 */
[----:B------:R-:W-:Y:S01]  /*1680*/  IMAD.MOV.U32 R13, RZ, RZ, -0x800001 ;  /* 0xff7fffffff0d7424 */ /* 0x000fe200078e00ff */
[----:B------:R-:W-:Y:S01]  /*1690*/  IADD3 R11, PT, PT, -R5, R8, RZ ;  /* 0x00000008050b7210 */ /* 0x000fe20007ffe1ff */
[----:B0-----:R-:W-:Y:S02]  /*16a0*/  IMAD R10, R17, 0x4, R7 ;  /* 0x00000004110a7824 */ /* 0x001fe400078e0207 */
        /* <DEDUP_REMOVED lines=28> */
.L_x_18927:
        /* <DEDUP_REMOVED lines=11> */
.L_x_18926:
[----:B------:R-:W-:Y:S05]  /*1920*/  BSYNC.RECONVERGENT B1 ;  /* 0x0000000000017941 */ /* 0x000fea0003800200 */
.L_x_18925:
        /* <DEDUP_REMOVED lines=12> */
.L_x_18930:
        /* <DEDUP_REMOVED lines=100> */
.L_x_18929:
[----:B------:R-:W-:Y:S05]  /*2030*/  BSYNC.RECONVERGENT B1 ;  /* 0x0000000000017941 */ /* 0x000fea0003800200 */
.L_x_18928:
        /* <DEDUP_REMOVED lines=55> */
.L_x_18932:
[----:B------:R-:W-:Y:S05]  /*23b0*/  BSYNC.RECONVERGENT B1 ;  /* 0x0000000000017941 */ /* 0x000fea0003800200 */
.L_x_18931:
        /* <DEDUP_REMOVED lines=26> */
.L_x_18924:
[----:B------:R-:W-:Y:S05]  /*2560*/  BSYNC.RECONVERGENT B0 ;  /* 0x0000000000007941 */ /* 0x000fea0003800200 */
.L_x_18923:
        /* <DEDUP_REMOVED lines=41> */
.L_x_18937:
[----:B------:R-:W1:Y:S01]  /*2800*/  LDS R9, [R13] ;  /* 0x000000000d097984 */ /* 0x000e620000000800 */
[----:B------:R-:W-:-:S05]  /*2810*/  VIADD R14, R14, 0x1 ;  /* 0x000000010e0e7836 */ /* 0x000fca0000000000 */
[----:B------:R-:W-:Y:S01]  /*2820*/  ISETP.NE.AND P0, PT, R14, RZ, PT ;  /* 0x000000ff0e00720c */ /* 0x000fe20003f05270 */
[----:B-1----:R-:W-:-:S05]  /*2830*/  FMUL.FTZ R18, R9, R8 ;  /* 0x0000000809127220 */ /* 0x002fca0000410000 */
[----:B------:R1:W-:Y:S02]  /*2840*/  STS [R13], R18 ;  /* 0x000000120d007388 */ /* 0x0003e40000000800 */
[----:B-1----:R-:W-:-:S05]  /*2850*/  IADD3 R13, PT, PT, R13, 0x200, RZ ;  /* 0x000002000d0d7810 */ /* 0x002fca0007ffe0ff */
[----:B------:R-:W-:Y:S05]  /*2860*/  @P0 BRA `(.L_x_18937) ;  /* 0xfffffffc00e40947 */ /* 0x000fea000383ffff */
.L_x_18936:
[----:B------:R-:W-:Y:S05]  /*2870*/  BSYNC.RECONVERGENT B1 ;  /* 0x0000000000017941 */ /* 0x000fea0003800200 */
.L_x_18935:
        /* <DEDUP_REMOVED lines=12> */
.L_x_18940:
        /* <DEDUP_REMOVED lines=52> */
.L_x_18939:
[----:B------:R-:W-:Y:S05]  /*2c80*/  BSYNC.RECONVERGENT B1 ;  /* 0x0000000000017941 */ /* 0x000fea0003800200 */
.L_x_18938:
        /* <DEDUP_REMOVED lines=31> */
.L_x_18942:
[----:B------:R-:W-:Y:S05]  /*2e80*/  BSYNC.RECONVERGENT B1 ;  /* 0x0000000000017941 */ /* 0x000fea0003800200 */
.L_x_18941:
        /* <DEDUP_REMOVED lines=14> */
.L_x_18934:
[----:B------:R-:W-:Y:S05]  /*2f70*/  BSYNC.RECONVERGENT B0 ;  /* 0x0000000000007941 */ /* 0x000fea0003800200 */
.L_x_18933:
[----:B------:R-:W-:Y:S01]  /*2f80*/  BAR.SYNC.DEFER_BLOCKING 0x0 ;  /* 0x0000000000007b1d */ /* 0x000fe20000010000 */
[----:B------:R-:W-:Y:S01]  /*2f90*/  ISETP.NE.AND P0, PT, R16, RZ, PT ;  /* 0x000000ff1000720c */ /* 0x000fe20003f05270 */
[----:B------:R-:W-:-:S04]  /*2fa0*/  IMAD.U32 R27, RZ, RZ, UR15 ;  /* 0x0000000fff1b7e24 */ /* 0x000fc8000f8e00ff */
[----:B------:R-:W3:Y:S01]  /*2fb0*/  LDCU UR22, c[0x0][0x3dc] ;  /* 0x00007b80ff1677ac */ /* 0x000ee20008000800 */
[----:B------:R-:W-:Y:S01]  /*2fc0*/  LEA R27, R27, R0, 0x5 ;  /* 0x000000001b1b7211 */ /* 0x000fe200078e28ff */
[----:B------:R-:W-:Y:S01]  /*2fd0*/  BSSY.RECONVERGENT B0, `(.L_x_18943) ;  /* 0x0000015000007945 */ /* 0x000fe20003800200 */
[----:B------:R-:W4:Y:S02]  /*2fe0*/  LDCU.64 UR20, c[0x0][0x3a8] ;  /* 0x00007500ff1477ac */ /* 0x000f240008000a00 */
[----:B------:R-:W-:-:S03]  /*2ff0*/  ISETP.GE.U32.AND P1, PT, R27, UR8, PT ;  /* 0x000000081b007c0c */ /* 0x000fc6000bf26070 */
[----:B------:R-:W-:Y:S10]  /*3000*/  @P0 BRA `(.L_x_18944) ;  /* 0x0000000000440947 */ /* 0x000ff40003800000 */
        /* <DEDUP_REMOVED lines=10> */
[----:B-12---:R-:W-:Y:S01]  /*30b0*/  IMAD.U32 R8, RZ, RZ, UR6 ;  /* 0x00000006ff087e24 */ /* 0x006fe2000f8e00ff */
[----:B------:R-:W-:-:S02]  /*30c0*/  UIADD3.X UR5, UPT, UPT, UR10, UR5, URZ, UP1, !UPT ;  /* 0x000000050a057290 */ /* 0x000fc40008ffe4ff */
[----:B------:R-:W-:Y:S02]  /*30d0*/  IMAD.U32 R10, RZ, RZ, UR4 ;  /* 0x00000004ff0a7e24 */ /* 0x000fe4000f8e00ff */
[----:B------:R-:W-:Y:S02]  /*30e0*/  MOV R9, UR7 ;  /* 0x0000000700097c02 */ /* 0x000fe40008000f00 */
[----:B------:R-:W-:-:S03]  /*30f0*/  IMAD.U32 R11, RZ, RZ, UR5 ;  /* 0x00000005ff0b7e24 */ /* 0x000fc6000f8e00ff */
[----:B0-----:R0:W-:Y:S04]  /*3100*/  STG.E desc[UR12][R8.64], R7 ;  /* 0x0000000708007986 */ /* 0x0011e8000c10190c */
[----:B------:R0:W-:Y:S02]  /*3110*/  STG.E desc[UR12][R10.64], R12 ;  /* 0x0000000c0a007986 */ /* 0x0001e4000c10190c */
.L_x_18944:
[----:B---34-:R-:W-:Y:S05]  /*3120*/  BSYNC.RECONVERGENT B0 ;  /* 0x0000000000007941 */ /* 0x018fea0003800200 */
.L_x_18943:
[----:B------:R-:W-:Y:S01]  /*3130*/  BSSY.RECONVERGENT B0, `(.L_x_18945) ;  /* 0x0000135000007945 */ /* 0x000fe20003800200 */
[----:B------:R-:W-:Y:S02]  /*3140*/  CS2R R20, SRZ ;  /* 0x0000000000147805 */ /* 0x000fe4000001ff00 */
[----:B--2---:R-:W-:Y:S01]  /*3150*/  CS2R R18, SRZ ;  /* 0x0000000000127805 */ /* 0x004fe2000001ff00 */
[----:B------:R-:W-:Y:S06]  /*3160*/  @P1 BRA `(.L_x_18946) ;  /* 0x0000001000c41947 */ /* 0x000fec0003800000 */
[----:B------:R-:W2:Y:S01]  /*3170*/  LDCU UR4, c[0x0][0x3c8] ;  /* 0x00007900ff0477ac */ /* 0x000ea20008000800 */
[----:B0-----:R-:W-:Y:S01]  /*3180*/  IADD3 R9, PT, PT, R6, 0xa0, RZ ;  /* 0x000000a006097810 */ /* 0x001fe20007ffe0ff */
[----:B-1----:R-:W-:Y:S01]  /*3190*/  IMAD.SHL.U32 R8, R16, 0x20, RZ ;  /* 0x0000002010087824 */ /* 0x002fe200078e00ff */
[C---:B------:R-:W-:Y:S01]  /*31a0*/  IADD3 R26, PT, PT, R27.reuse, 0x1, RZ ;  /* 0x000000011b1a7810 */ /* 0x040fe20007ffe0ff */
[----:B------:R-:W0:Y:S01]  /*31b0*/  LDCU UR5, c[0x0][0x3e0] ;  /* 0x00007c00ff0577ac */ /* 0x000e220008000800 */
[----:B------:R-:W-:Y:S01]  /*31c0*/  IMAD.WIDE.U32 R6, R27, 0x4, RZ ;  /* 0x000000041b067825 */ /* 0x000fe200078e00ff */
[----:B------:R-:W-:Y:S02]  /*31d0*/  LEA R24, R4, R9, 0x18 ;  /* 0x0000000904187211 */ /* 0x000fe400078ec0ff */
[----:B------:R-:W-:Y:S01]  /*31e0*/  CS2R R20, SRZ ;  /* 0x0000000000147805 */ /* 0x000fe2000001ff00 */
[----:B------:R-:W1:Y:S01]  /*31f0*/  LDCU.64 UR6, c[0x0][0x3b8] ;  /* 0x00007700ff0677ac */ /* 0x000e620008000a00 */
[----:B------:R-:W-:Y:S01]  /*3200*/  LOP3.LUT R9, R8, 0x20, RZ, 0xe2, !PT ;  /* 0x0000002008097812 */ /* 0x000fe200078ee2ff */
[----:B------:R-:W-:Y:S01]  /*3210*/  IMAD.SHL.U32 R4, R16, 0x8, RZ ;  /* 0x0000000810047824 */ /* 0x000fe200078e00ff */
[----:B------:R-:W-:-:S02]  /*3220*/  LEA R8, R0, R5, 0x4 ;  /* 0x0000000500087211 */ /* 0x000fc400078e20ff */
[----:B------:R-:W-:Y:S01]  /*3230*/  CS2R R18, SRZ ;  /* 0x0000000000127805 */ /* 0x000fe2000001ff00 */
[----:B------:R-:W-:Y:S01]  /*3240*/  IMAD R9, R0, 0x40, R9 ;  /* 0x0000004000097824 */ /* 0x000fe200078e0209 */
[----:B------:R-:W-:Y:S01]  /*3250*/  LOP3.LUT R23, R4, 0x8, RZ, 0xc0, !PT ;  /* 0x0000000804177812 */ /* 0x000fe200078ec0ff */
[----:B--2---:R-:W-:-:S03]  /*3260*/  UIMAD UR4, UR14, UR4, URZ ;  /* 0x000000040e0472a4 */ /* 0x004fc6000f8e02ff */
[----:B------:R-:W-:Y:S02]  /*3270*/  IADD3 R23, PT, PT, R8, 0x3, R23 ;  /* 0x0000000308177810 */ /* 0x000fe40007ffe017 */
[----:B------:R-:W-:Y:S01]  /*3280*/  IADD3 R24, PT, PT, R9, 0x10, R24 ;  /* 0x0000001009187810 */ /* 0x000fe20007ffe018 */
[----:B0-----:R-:W-:Y:S01]  /*3290*/  IMAD R12, R2, UR5, RZ ;  /* 0x00000005020c7c24 */ /* 0x001fe2000f8e02ff */
[----:B------:R-:W-:Y:S02]  /*32a0*/  LOP3.LUT R2, R4, 0xf8, RZ, 0xc0, !PT ;  /* 0x000000f804027812 */ /* 0x000fe400078ec0ff */
[----:B------:R-:W-:Y:S01]  /*32b0*/  MOV R11, UR4 ;  /* 0x00000004000b7c02 */ /* 0x000fe20008000f00 */
[----:B------:R-:W-:Y:S01]  /*32c0*/  UIADD3 UR4, UPT, UPT, UR16, 0xf, URZ ;  /* 0x0000000f10047890 */ /* 0x000fe2000fffe0ff */
[----:B------:R-:W-:-:S03]  /*32d0*/  SHF.R.S32.HI R13, RZ, 0x1f, R12 ;  /* 0x0000001fff0d7819 */ /* 0x000fc6000001140c */
[----:B------:R-:W-:Y:S01]  /*32e0*/  IMAD.WIDE R6, R11, 0x4, R6 ;  /* 0x000000040b067825 */ /* 0x000fe200078e0206 */
[----:B------:R-:W-:Y:S02]  /*32f0*/  USHF.R.U32.HI UR4, URZ, 0x4, UR4 ;  /* 0x00000004ff047899 */ /* 0x000fe40008011604 */
[----:B-1----:R-:W-:-:S04]  /*3300*/  IADD3 R22, P0, PT, R6, UR6, RZ ;  /* 0x0000000606167c10 */ /* 0x002fc8000ff1e0ff */
[----:B------:R-:W-:Y:S01]  /*3310*/  VIADD R27, R27, -UR4 ;  /* 0x800000041b1b7c36 */ /* 0x000fe20008000000 */
[----:B------:R-:W-:-:S08]  /*3320*/  IADD3.X R25, PT, PT, R7, UR7, RZ, P0, !PT ;  /* 0x0000000707197c10 */ /* 0x000fd000087fe4ff */
.L_x_18955:
[----:B------:R-:W-:Y:S01]  /*3330*/  MOV R6, R22 ;  /* 0x0000001600067202 */ /* 0x000fe20000000f00 */
[----:B------:R-:W-:Y:S01]  /*3340*/  IMAD.MOV.U32 R7, RZ, RZ, R25 ;  /* 0x000000ffff077224 */ /* 0x000fe200078e0019 */
[----:B------:R-:W-:Y:S04]  /*3350*/  LDS.128 R8, [R24] ;  /* 0x0000000018087984 */ /* 0x000fe80000000c00 */
[----:B------:R-:W2:Y:S02]  /*3360*/  LDG.E.CONSTANT R5, desc[UR12][R6.64] ;  /* 0x0000000c06057981 */ /* 0x000ea4000c1e9900 */
        /* <DEDUP_REMOVED lines=26> */
[----:B------:R-:W-:Y:S01]  /*3510*/  F2FP.BF16.F32.PACK_AB R7, R9, R8 ;  /* 0x000000080907723e */ /* 0x000fe200000010ff */
[----:B------:R-:W-:Y:S01]  /*3520*/  IMAD.MOV.U32 R6, RZ, RZ, R4 ;  /* 0x000000ffff067224 */ /* 0x000fe200078e0004 */
[----:B------:R-:W-:Y:S02]  /*3530*/  F2FP.BF16.F32.PACK_AB R8, R11, R10 ;  /* 0x0000000a0b08723e */ /* 0x000fe400000010ff */
[----:B------:R-:W-:-:S03]  /*3540*/  IADD3 R4, PT, PT, R23, -0x3, RZ ;  /* 0xfffffffd17047810 */ /* 0x000fc60007ffe0ff */
[----:B-1----:R-:W-:Y:S05]  /*3550*/  @P0 BRA `(.L_x_18948) ;  /* 0x0000000000780947 */ /* 0x002fea0003800000 */
        /* <DEDUP_REMOVED lines=10> */
[C---:B-----5:R-:W-:Y:S02]  /*3600*/  PRMT R9, R42.reuse, 0x7632, R9 ;  /* 0x000076322a097816 */ /* 0x060fe40000000009 */
[----:B------:R-:W-:Y:S02]  /*3610*/  SEL R42, R42, RZ, !P1 ;  /* 0x000000ff2a2a7207 */ /* 0x000fe40004800000 */
[----:B------:R-:W-:Y:S02]  /*3620*/  ISETP.GE.AND P2, PT, R11, UR16, PT ;  /* 0x000000100b007c0c */ /* 0x000fe4000bf46270 */
        /* <DEDUP_REMOVED lines=17> */
.L_x_18948:
[----:B------:R-:W-:Y:S05]  /*3740*/  BSYNC.RECONVERGENT B1 ;  /* 0x0000000000017941 */ /* 0x000fea0003800200 */
.L_x_18947:
        /* <DEDUP_REMOVED lines=9> */
[----:B------:R-:W-:Y:S01]  /*37e0*/  SHF.L.U32 R10, R10, 0x10, RZ ;  /* 0x000000100a0a7819 */ /* 0x000fe200000006ff */
[----:B------:R-:W-:Y:S01]  /*37f0*/  IMAD.U32 R41, R15, 0x10000, RZ ;  /* 0x000100000f297824 */ /* 0x000fe200078e00ff */
[----:B------:R-:W-:-:S02]  /*3800*/  SHF.L.U32 R42, R14, 0x10, RZ ;  /* 0x000000100e2a7819 */ /* 0x000fc400000006ff */
[----:B------:R-:W-:Y:S01]  /*3810*/  PRMT R40, R15, 0x7632, R40 ;  /* 0x000076320f287816 */ /* 0x000fe20000000028 */
[--C-:B------:R-:W-:Y:S01]  /*3820*/  FADD.FTZ R14, R9, R10.reuse ;  /* 0x0000000a090e7221 */ /* 0x100fe20000010000 */
[----:B------:R-:W-:Y:S01]  /*3830*/  PRMT R10, R43, 0x7610, R10 ;  /* 0x000076102b0a7816 */ /* 0x000fe2000000000a */
[----:B------:R-:W-:Y:S01]  /*3840*/  FADD.FTZ R15, R11, R42 ;  /* 0x0000002a0b0f7221 */ /* 0x000fe20000010000 */
[----:B------:R-:W-:Y:S02]  /*3850*/  SHF.L.U32 R40, R40, 0x10, RZ ;  /* 0x0000001028287819 */ /* 0x000fe400000006ff */
        /* <DEDUP_REMOVED lines=9> */
[----:B------:R-:W-:Y:S02]  /*38f0*/  ISETP.GE.AND P6, PT, R23, UR16, PT ;  /* 0x0000001017007c0c */ /* 0x000fe4000bfc6270 */
[----:B------:R-:W-:Y:S01]  /*3900*/  ISETP.GE.AND P4, PT, R41, UR16, PT ;  /* 0x0000001029007c0c */ /* 0x000fe2000bf86270 */
[----:B------:R-:W-:Y:S01]  /*3910*/  VIADD R41, R23, 0x4 ;  /* 0x0000000417297836 */ /* 0x000fe20000000000 */
[----:B------:R-:W-:Y:S02]  /*3920*/  ISETP.GE.AND P1, PT, R15, UR16, PT ;  /* 0x000000100f007c0c */ /* 0x000fe4000bf26270 */
[----:B------:R-:W-:Y:S02]  /*3930*/  ISETP.GE.AND P5, PT, R40, UR16, PT ;  /* 0x0000001028007c0c */ /* 0x000fe4000bfa6270 */
[----:B------:R-:W-:-:S02]  /*3940*/  IADD3 R40, PT, PT, R23, -0x2, RZ ;  /* 0xfffffffe17287810 */ /* 0x000fc40007ffe0ff */
[C---:B------:R-:W-:Y:S02]  /*3950*/  PRMT R15, R38.reuse, 0x7632, R15 ;  /* 0x00007632260f7816 */ /* 0x040fe4000000000f */
[----:B------:R-:W-:Y:S02]  /*3960*/  IADD3 R42, PT, PT, R23, 0x3, RZ ;  /* 0x00000003172a7810 */ /* 0x000fe40007ffe0ff */
[----:B------:R-:W-:Y:S02]  /*3970*/  SEL R38, R38, RZ, !P1 ;  /* 0x000000ff26267207 */ /* 0x000fe40004800000 */
[----:B------:R-:W-:Y:S02]  /*3980*/  ISETP.GE.AND P2, PT, R41, UR16, PT ;  /* 0x0000001029007c0c */ /* 0x000fe4000bf46270 */
[----:B------:R-:W-:Y:S02]  /*3990*/  ISETP.GE.AND P1, PT, R40, UR16, PT ;  /* 0x0000001028007c0c */ /* 0x000fe4000bf26270 */
[----:B------:R-:W-:-:S02]  /*39a0*/  SEL R41, R15, RZ, !P6 ;  /* 0x000000ff0f297207 */ /* 0x000fc40007000000 */
[----:B------:R-:W-:Y:S02]  /*39b0*/  PRMT R40, R37, 0x7632, R40 ;  /* 0x0000763225287816 */ /* 0x000fe40000000028 */
[----:B------:R-:W-:Y:S02]  /*39c0*/  ISETP.GE.AND P3, PT, R42, UR16, PT ;  /* 0x000000102a007c0c */ /* 0x000fe4000bf66270 */
        /* <DEDUP_REMOVED lines=13> */
.L_x_18950:
[----:B------:R-:W-:Y:S05]  /*3aa0*/  BSYNC.RECONVERGENT B1 ;  /* 0x0000000000017941 */ /* 0x000fea0003800200 */
.L_x_18949:
        /* <DEDUP_REMOVED lines=14> */
[C---:B------:R-:W-:Y:S02]  /*3b90*/  IADD3 R43, PT, PT, R23.reuse, 0x3, RZ ;  /* 0x00000003172b7810 */ /* 0x040fe40007ffe0ff */
        /* <DEDUP_REMOVED lines=26> */
.L_x_18952:
[----:B------:R-:W-:Y:S05]  /*3d40*/  BSYNC.RECONVERGENT B1 ;  /* 0x0000000000017941 */ /* 0x000fea0003800200 */
.L_x_18951:
[----:B------:R-:W-:Y:S01]  /*3d50*/  SHF.L.U32 R38, R38, 0x10, RZ ;  /* 0x0000001026267819 */ /* 0x000fe200000006ff */
[----:B------:R-:W-:Y:S01]  /*3d60*/  IMAD.U32 R39, R39, 0x10000, RZ ;  /* 0x0001000027277824 */ /* 0x000fe200078e00ff */
[----:B------:R-:W-:Y:S01]  /*3d70*/  SHF.L.U32 R40, R15, 0x10, RZ ;  /* 0x000000100f287819 */ /* 0x000fe200000006ff */
[----:B------:R-:W-:Y:S01]  /*3d80*/  IMAD.U32 R15, R14, 0x10000, RZ ;  /* 0x000100000e0f7824 */ /* 0x000fe200078e00ff */
[----:B------:R-:W-:Y:S01]  /*3d90*/  SHF.L.U32 R42, R11, 0x10, RZ ;  /* 0x000000100b2a7819 */ /* 0x000fe200000006ff */
[----:B------:R-:W-:Y:S02]  /*3da0*/  HFMA2.BF16_V2 R36, R6, R36, -RZ ;  /* 0x0000002406247231 */ /* 0x000fe400003000ff */
[----:B------:R-:W-:Y:S01]  /*3db0*/  FADD.FTZ R14, R39, R38 ;  /* 0x00000026270e7221 */ /* 0x000fe20000010000 */
[----:B------:R-:W-:Y:S02]  /*3dc0*/  HMUL2.BF16_V2 R38, R5, R35 ;  /* 0x0000002305267232 */ /* 0x000fe40000200000 */
[----:B------:R-:W-:-:S02]  /*3dd0*/  IMAD.U32 R37, R37, 0x10000, RZ ;  /* 0x0001000025257824 */ /* 0x000fc400078e00ff */
[----:B------:R-:W-:Y:S01]  /*3de0*/  FADD.FTZ R11, R15, R42 ;  /* 0x0000002a0f0b7221 */ /* 0x000fe20000010000 */
[C---:B------:R-:W-:Y:S01]  /*3df0*/  PRMT R15, R36.reuse, 0x7610, R15 ;  /* 0x00007610240f7816 */ /* 0x040fe2000000000f */
[----:B------:R-:W-:Y:S01]  /*3e00*/  HMUL2.BF16_V2 R34, R7, R34 ;  /* 0x0000002207227232 */ /* 0x000fe20000200000 */
[----:B------:R-:W-:Y:S01]  /*3e10*/  PRMT R35, R36, 0x7632, R35 ;  /* 0x0000763224237816 */ /* 0x000fe20000000023 */
        /* <DEDUP_REMOVED lines=8> */
[----:B------:R-:W-:-:S02]  /*3ea0*/  HFMA2.BF16_V2 R28, R8, R28, -RZ ;  /* 0x0000001c081c7231 */ /* 0x000fc400003000ff */
[----:B------:R-:W-:Y:S01]  /*3eb0*/  FADD.FTZ R11, R14, R11 ;  /* 0x0000000b0e0b7221 */ /* 0x000fe20000010000 */
[----:B------:R-:W-:Y:S01]  /*3ec0*/  FADD.FTZ R40, R15, R40 ;  /* 0x000000280f287221 */ /* 0x000fe20000010000 */
[----:B------:R-:W-:Y:S01]  /*3ed0*/  FADD.FTZ R10, R9, R10 ;  /* 0x0000000a090a7221 */ /* 0x000fe20000010000 */
[----:B------:R-:W-:Y:S01]  /*3ee0*/  FADD.FTZ R37, R36, R35 ;  /* 0x0000002324257221 */ /* 0x000fe20000010000 */
[----:B------:R-:W-:Y:S01]  /*3ef0*/  HFMA2.BF16_V2 R35, R8, R33, -RZ ;  /* 0x0000002108237231 */ /* 0x000fe200003000ff */
[C---:B------:R-:W-:Y:S01]  /*3f00*/  PRMT R33, R34.reuse, 0x7610, R33 ;  /* 0x0000761022217816 */ /* 0x040fe20000000021 */
[----:B------:R-:W-:Y:S01]  /*3f10*/  BSSY.RECONVERGENT B1, `(.L_x_18953) ;  /* 0x0000034000017945 */ /* 0x000fe20003800200 */
[----:B------:R-:W-:Y:S01]  /*3f20*/  PRMT R34, R34, 0x7632, R34 ;  /* 0x0000763222227816 */ /* 0x000fe20000000022 */
[----:B------:R-:W-:Y:S01]  /*3f30*/  FADD.FTZ R37, R40, R37 ;  /* 0x0000002528257221 */ /* 0x000fe20000010000 */
        /* <DEDUP_REMOVED lines=8> */
[----:B------:R-:W-:-:S02]  /*3fc0*/  SHF.L.U32 R28, R28, 0x10, RZ ;  /* 0x000000101c1c7819 */ /* 0x000fc400000006ff */
[----:B------:R-:W-:Y:S01]  /*3fd0*/  SHF.L.U32 R36, R36, 0x10, RZ ;  /* 0x0000001024247819 */ /* 0x000fe200000006ff */
[----:B------:R-:W-:Y:S02]  /*3fe0*/  FADD.FTZ R34, R33, R34 ;  /* 0x0000002221227221 */ /* 0x000fe40000010000 */
        /* <DEDUP_REMOVED lines=38> */
.L_x_18954:
[----:B------:R-:W-:Y:S05]  /*4250*/  BSYNC.RECONVERGENT B1 ;  /* 0x0000000000017941 */ /* 0x000fea0003800200 */
.L_x_18953:
        /* <DEDUP_REMOVED lines=34> */
.L_x_18946:
[----:B------:R-:W-:Y:S05]  /*4480*/  BSYNC.RECONVERGENT B0 ;  /* 0x0000000000007941 */ /* 0x000fea0003800200 */
.L_x_18945:
[----:B------:R-:W2:Y:S01]  /*4490*/  SHFL.BFLY PT, R2, R21, 0x1, 0x1f ;  /* 0x0c201f0015027f89 */ /* 0x000ea200000e0000 */
[----:B------:R-:W-:Y:S01]  /*44a0*/  BAR.SYNC.DEFER_BLOCKING 0x0 ;  /* 0x0000000000007b1d */ /* 0x000fe20000010000 */
[----:B------:R-:W-:Y:S02]  /*44b0*/  ISETP.NE.AND P4, PT, R3, RZ, PT ;  /* 0x000000ff0300720c */ /* 0x000fe40003f85270 */
[----:B------:R-:W-:Y:S02]  /*44c0*/  LOP3.LUT R3, R16, 0x3c0, RZ, 0xc0, !PT ;  /* 0x000003c010037812 */ /* 0x000fe400078ec0ff */
[----:B------:R-:W-:Y:S01]  /*44d0*/  SHF.R.U32.HI R17, RZ, 0x1, R17 ;  /* 0x00000001ff117819 */ /* 0x000fe20000011611 */
[----:B------:R-:W-:Y:S01]  /*44e0*/  BSSY.RECONVERGENT B0, `(.L_x_18956) ;  /* 0x0000014000007945 */ /* 0x000fe20003800200 */
[----:B------:R-:W-:Y:S01]  /*44f0*/  ISETP.NE.OR P0, PT, R3, 0x40, P4 ;  /* 0x000000400300780c */ /* 0x000fe20002705670 */
[----:B------:R-:W3:Y:S02]  /*4500*/  SHFL.BFLY PT, R5, R20, 0x1, 0x1f ;  /* 0x0c201f0014057f89 */ /* 0x000ee400000e0000 */
[----:B------:R-:W-:-:S02]  /*4510*/  IMAD R0, R0, 0x40, R17 ;  /* 0x0000004000007824 */ /* 0x000fc400078e0211 */
[----:B------:R-:W4:Y:S04]  /*4520*/  SHFL.BFLY PT, R4, R19, 0x1, 0x1f ;  /* 0x0c201f0013047f89 */ /* 0x000f2800000e0000 */
[----:B0-----:R-:W0:Y:S01]  /*4530*/  SHFL.BFLY PT, R7, R18, 0x1, 0x1f ;  /* 0x0c201f0012077f89 */ /* 0x001e2200000e0000 */
[----:B--2---:R-:W-:Y:S01]  /*4540*/  FADD.FTZ R3, R2, R21 ;  /* 0x0000001502037221 */ /* 0x004fe20000010000 */
[----:B---3--:R-:W-:Y:S01]  /*4550*/  FADD.FTZ R6, R5, R20 ;  /* 0x0000001405067221 */ /* 0x008fe20000010000 */
[----:B----4-:R-:W-:Y:S01]  /*4560*/  FADD.FTZ R4, R4, R19 ;  /* 0x0000001304047221 */ /* 0x010fe20000010000 */
        /* <DEDUP_REMOVED lines=11> */
.L_x_18957:
[----:B------:R-:W-:Y:S05]  /*4620*/  BSYNC.RECONVERGENT B0 ;  /* 0x0000000000007941 */ /* 0x000fea0003800200 */
.L_x_18956:
[----:B------:R-:W2:Y:S08]  /*4630*/  S2UR UR5, SR_CgaCtaId ;  /* 0x00000000000579c3 */ /* 0x000eb00000008800 */
[----:B------:R-:W-:Y:S01]  /*4640*/  BAR.SYNC.DEFER_BLOCKING 0x0 ;  /* 0x0000000000007b1d */ /* 0x000fe20000010000 */
[C---:B------:R-:W-:Y:S02]  /*4650*/  LOP3.LUT P0, RZ, R16.reuse, 0x3c1, RZ, 0xc0, !PT ;  /* 0x000003c110ff7812 */ /* 0x040fe4000780c0ff */
[----:B-1----:R-:W-:-:S02]  /*4660*/  LOP3.LUT R8, R16, 0x3e1, RZ, 0xc0, !PT ;  /* 0x000003e110087812 */ /* 0x002fc400078ec0ff */
[----:B------:R-:W-:Y:S01]  /*4670*/  ISETP.GT.U32.AND P3, PT, R16, 0x1f, PT ;  /* 0x0000001f1000780c */ /* 0x000fe20003f64070 */
[----:B------:R-:W-:Y:S01]  /*4680*/  UMOV UR4, 0x400 ;  /* 0x0000040000047882 */ /* 0x000fe20000000000 */
[C---:B------:R-:W-:Y:S01]  /*4690*/  ISETP.NE.AND P1, PT, R8.reuse, 0x20, PT ;  /* 0x000000200800780c */ /* 0x040fe20003f25270 */
[----:B------:R-:W-:Y:S01]  /*46a0*/  UIADD3 UR4, UPT, UPT, UR4, 0xa0, URZ ;  /* 0x000000a004047890 */ /* 0x000fe2000fffe0ff */
[----:B------:R-:W-:-:S03]  /*46b0*/  ISETP.NE.AND P2, PT, R8, RZ, PT ;  /* 0x000000ff0800720c */ /* 0x000fc60003f45270 */
[----:B--2---:R-:W-:-:S06]  /*46c0*/  ULEA UR4, UR5, UR4, 0x18 ;  /* 0x0000000405047291 */ /* 0x004fcc000f8ec0ff */
        /* <DEDUP_REMOVED lines=10> */
[----:B0-----:R-:W-:-:S03]  /*4770*/  @!P0 FADD.FTZ R7, R2, R7 ;  /* 0x0000000702078221 */ /* 0x001fc60000010000 */
        /* <DEDUP_REMOVED lines=14> */
[----:B------:R-:W5:Y:S01]  /*4860*/  S2R R8, SR_TID.X ;  /* 0x0000000000087919 */ /* 0x000f620000002100 */
[----:B------:R-:W5:Y:S01]  /*4870*/  LDCU.64 UR8, c[0x0][0x390] ;  /* 0x00007200ff0877ac */ /* 0x000f620008000a00 */
[----:B01----:R-:W-:Y:S01]  /*4880*/  @!P2 FADD.FTZ R3, R0, R3 ;  /* 0x000000030003a221 */ /* 0x003fe20000010000 */
[----:B--2---:R-:W-:Y:S01]  /*4890*/  @!P2 FADD.FTZ R6, R5, R6 ;  /* 0x000000060506a221 */ /* 0x004fe20000010000 */
[----:B---3--:R-:W-:Y:S01]  /*48a0*/  @!P2 FADD.FTZ R4, R9, R4 ;  /* 0x000000040904a221 */ /* 0x008fe20000010000 */
[----:B------:R-:W-:Y:S01]  /*48b0*/  USHF.L.U32 UR6, UR15, 0x6, URZ ;  /* 0x000000060f067899 */ /* 0x000fe200080006ff */
[----:B----4-:R-:W-:Y:S01]  /*48c0*/  @!P2 FADD.FTZ R7, R2, R7 ;  /* 0x000000070207a221 */ /* 0x010fe20000010000 */
[----:B------:R-:W-:Y:S01]  /*48d0*/  USHF.L.U32 UR5, UR4, 0x6, URZ ;  /* 0x0000000604057899 */ /* 0x000fe200080006ff */
[----:B------:R-:W-:-:S03]  /*48e0*/  F2FP.BF16.F32.PACK_AB R6, R6, R3 ;  /* 0x000000030606723e */ /* 0x000fc600000010ff */
[----:B------:R-:W-:Y:S02]  /*48f0*/  MOV R11, UR6 ;  /* 0x00000006000b7c02 */ /* 0x000fe40008000f00 */
[----:B------:R-:W-:Y:S02]  /*4900*/  F2FP.BF16.F32.PACK_AB R4, R7, R4 ;  /* 0x000000040704723e */ /* 0x000fe400000010ff */
[----:B-----5:R-:W-:-:S04]  /*4910*/  SHF.R.U32.HI R8, RZ, 0x1, R8 ;  /* 0x00000001ff087819 */ /* 0x020fc80000011608 */
[----:B------:R-:W-:-:S04]  /*4920*/  IADD3 R0, P0, P1, R8, UR5, R11 ;  /* 0x0000000508007c10 */ /* 0x000fc8000f91e00b */
[----:B------:R-:W-:Y:S02]  /*4930*/  IADD3.X R5, PT, PT, RZ, RZ, RZ, P0, P1 ;  /* 0x000000ffff057210 */ /* 0x000fe400007e24ff */
[----:B------:R-:W-:-:S04]  /*4940*/  LEA R2, P0, R0, UR8, 0x1 ;  /* 0x0000000800027c11 */ /* 0x000fc8000f8008ff */
        /* <DEDUP_REMOVED lines=8> */
.L_x_18920:
[----:B------:R-:W-:Y:S01]  /*49d0*/  BSSY B1, `(.L_x_18958) ;  /* 0x0000007000017945 */ /* 0x000fe20003800000 */
[----:B------:R-:W-:Y:S01]  /*49e0*/  IMAD.MOV.U32 R14, RZ, RZ, 0x1 ;  /* 0x00000001ff0e7424 */ /* 0x000fe200078e00ff */
[----:B------:R-:W-:Y:S01]  /*49f0*/  MOV R13, 0x1f ;  /* 0x0000001f000d7802 */ /* 0x000fe20000000f00 */
[----:B------:R-:W-:-:S07]  /*4a00*/  IMAD.MOV.U32 R12, RZ, RZ, -0x1 ;  /* 0xffffffffff0c7424 */ /* 0x000fce00078e00ff */
[----:B------:R-:W-:Y:S05]  /*4a10*/  WARPSYNC.COLLECTIVE R12, `(.L_x_18959) ;  /* 0x000000000c087348 */ /* 0x000fea0003c00000 */
[----:B------:R0:W1:Y:S02]  /*4a20*/  SHFL.BFLY P1, R43, R15, R14, R13 ;  /* 0x0c00000e0f2b7389 */ /* 0x000064000002000d */
[----:B01----:R-:W-:Y:S05]  /*4a30*/  ENDCOLLECTIVE ;  /* 0x000000000000791b */ /* 0x003fea0003800000 */
.L_x_18959:
[----:B------:R-:W-:Y:S05]  /*4a40*/  BSYNC B1 ;  /* 0x0000000000017941 */ /* 0x000fea0003800000 */
.L_x_18958:
[----:B------:R-:W-:Y:S05]  /*4a50*/  BRA `(.L_x_18960) ;  /* 0xffffffc800407947 */ /* 0x000fea000383ffff */
.L_x_18922:
[----:B------:R-:W-:Y:S01]  /*4a60*/  HFMA2 R13, -RZ, RZ, 0, 1.847743988037109375e-06 ;  /* 0x0000001fff0d7431 */ /* 0x000fe200000001ff */
[----:B------:R-:W-:Y:S01]  /*4a70*/  BSSY B0, `(.L_x_18961) ;  /* 0x0000007000007945 */ /* 0x000fe20003800000 */
[----:B0-----:R-:W-:Y:S01]  /*4a80*/  MOV R15, R38 ;  /* 0x00000026000f7202 */ /* 0x001fe20000000f00 */
[----:B------:R-:W-:Y:S02]  /*4a90*/  IMAD.MOV.U32 R14, RZ, RZ, 0x10 ;  /* 0x00000010ff0e7424 */ /* 0x000fe400078e00ff */
[----:B------:R-:W-:-:S07]  /*4aa0*/  IMAD.MOV.U32 R12, RZ, RZ, -0x1 ;  /* 0xffffffffff0c7424 */ /* 0x000fce00078e00ff */
[----:B--2---:R-:W-:Y:S05]  /*4ab0*/  WARPSYNC.COLLECTIVE R12, `(.L_x_18962) ;  /* 0x000000000c087348 */ /* 0x004fea0003c00000 */
[----:B------:R0:W1:Y:S02]  /*4ac0*/  SHFL.BFLY P1, R43, R15, R14, R13 ;  /* 0x0c00000e0f2b7389 */ /* 0x000064000002000d */
[----:B012---:R-:W-:Y:S05]  /*4ad0*/  ENDCOLLECTIVE ;  /* 0x000000000000791b */ /* 0x007fea0003800000 */
.L_x_18962:
[----:B------:R-:W-:Y:S05]  /*4ae0*/  BSYNC B0 ;  /* 0x0000000000007941 */ /* 0x000fea0003800000 */
.L_x_18961:
[----:B------:R-:W-:Y:S01]  /*4af0*/  FMNMX.FTZ R15, R43, R38, !PT ;  /* 0x000000262b0f7209 */ /* 0x000fe20007810000 */
[----:B------:R-:W-:Y:S01]  /*4b00*/  IMAD.MOV.U32 R13, RZ, RZ, 0x1f ;  /* 0x0000001fff0d7424 */ /* 0x000fe200078e00ff */
[----:B------:R-:W-:Y:S02]  /*4b10*/  MOV R14, 0x8 ;  /* 0x00000008000e7802 */ /* 0x000fe40000000f00 */
[----:B------:R-:W-:-:S07]  /*4b20*/  MOV R12, 0xffffffff ;  /* 0xffffffff000c7802 */ /* 0x000fce0000000f00 */
[----:B------:R-:W-:Y:S05]  /*4b30*/  WARPSYNC.COLLECTIVE R12, `(.L_x_18963) ;  /* 0x000000000c087348 */ /* 0x000fea0003c00000 */
[----:B------:R0:W1:Y:S02]  /*4b40*/  SHFL.BFLY P1, R43, R15, R14, R13 ;  /* 0x0c00000e0f2b7389 */ /* 0x000064000002000d */
[----:B01----:R-:W-:Y:S05]  /*4b50*/  ENDCOLLECTIVE ;  /* 0x000000000000791b */ /* 0x003fea0003800000 */
.L_x_18963:
[----:B------:R-:W-:Y:S01]  /*4b60*/  HFMA2 R14, -RZ, RZ, 0, 2.384185791015625e-07 ;  /* 0x00000004ff0e7431 */ /* 0x000fe200000001ff */
[----:B------:R-:W-:-:S05]  /*4b70*/  FMNMX.FTZ R7, R15, R43, !PT ;  /* 0x0000002b0f077209 */ /* 0x000fca0007810000 */
[----:B------:R-:W-:-:S07]  /*4b80*/  IMAD.MOV.U32 R15, RZ, RZ, R7 ;  /* 0x000000ffff0f7224 */ /* 0x000fce00078e0007 */
[----:B------:R-:W-:Y:S05]  /*4b90*/  WARPSYNC.COLLECTIVE R12, `(.L_x_18964) ;  /* 0x000000000c087348 */ /* 0x000fea0003c00000 */
[----:B------:R0:W1:Y:S02]  /*4ba0*/  SHFL.BFLY P1, R43, R15, R14, R13 ;  /* 0x0c00000e0f2b7389 */ /* 0x000064000002000d */
[----:B01----:R-:W-:Y:S05]  /*4bb0*/  ENDCOLLECTIVE ;  /* 0x000000000000791b */ /* 0x003fea0003800000 */
.L_x_18964:
[----:B------:R-:W-:Y:S02]  /*4bc0*/  MOV R14, 0x2 ;  /* 0x00000002000e7802 */ /* 0x000fe40000000f00 */
[----:B------:R-:W-:-:S05]  /*4bd0*/  FMNMX.FTZ R9, R7, R43, !PT ;  /* 0x0000002b07097209 */ /* 0x000fca0007810000 */
[----:B------:R-:W-:-:S07]  /*4be0*/  IMAD.MOV.U32 R15, RZ, RZ, R9 ;  /* 0x000000ffff0f7224 */ /* 0x000fce00078e0009 */
[----:B------:R-:W-:Y:S05]  /*4bf0*/  WARPSYNC.COLLECTIVE R12, `(.L_x_18965) ;  /* 0x000000000c087348 */ /* 0x000fea0003c00000 */
[----:B------:R0:W1:Y:S02]  /*4c00*/  SHFL.BFLY P1, R43, R15, R14, R13 ;  /* 0x0c00000e0f2b7389 */ /* 0x000064000002000d */
[----:B01----:R-:W-:Y:S05]  /*4c10*/  ENDCOLLECTIVE ;  /* 0x000000000000791b */ /* 0x003fea0003800000 */
.L_x_18965:
[----:B------:R-:W-:Y:S05]  /*4c20*/  BRA `(.L_x_18966) ;  /* 0xffffffc800707947 */ /* 0x000fea000383ffff */
.L_x_18967:
        /* <DEDUP_REMOVED lines=13> */
.L_x_27506:


//--------------------- .text._ZN4vllm25paged_attention_v2_kernelI13__nv_bfloat16S1_Li32ELi16ELi128ELNS_18Fp8KVCacheDataTypeE0ELb0ELi512EEEvPfS3_PT_PKS4_PKT0_SA_ifPKiSC_iPKfiiiSE_SE_iiiii --------------------------
	.section	.text._ZN4vllm25paged_attention_v2_kernelI13__nv_bfloat16S1_Li32ELi16ELi128ELNS_18Fp8KVCacheDataTypeE0ELb0ELi512EEEvPfS3_PT_PKS4_PKT0_SA_ifPKiSC_iPKfiiiSE_SE_iiiii,"ax",@progbits
	.align	128
        .global         _ZN4vllm25paged_attention_v2_kernelI13__nv_bfloat16S1_Li32ELi16ELi128ELNS_18Fp8KVCacheDataTypeE0ELb0ELi512EEEvPfS3_PT_PKS4_PKT0_SA_ifPKiSC_iPKfiiiSE_SE_iiiii
        .type           _ZN4vllm25paged_attention_v2_kernelI13__nv_bfloat16S1_Li32ELi16ELi128ELNS_18Fp8KVCacheDataTypeE0ELb0ELi512EEEvPfS3_PT_PKS4_PKT0_SA_ifPKiSC_iPKfiiiSE_SE_iiiii,@function
        .size           _ZN4vllm25paged_attention_v2_kernelI13__nv_bfloat16S1_Li32ELi16ELi128ELNS_18Fp8KVCacheDataTypeE0ELb0ELi512EEEvPfS3_PT_PKS4_PKT0_SA_ifPKiSC_iPKfiiiSE_SE_iiiii,(.L_x_27507 - _ZN4vllm25paged_attention_v2_kernelI13__nv_bfloat16S1_Li32ELi16ELi128ELNS_18Fp8KVCacheDataTypeE0ELb0ELi512EEEvPfS3_PT_PKS4_PKT0_SA_ifPKiSC_iPKfiiiSE_SE_iiiii)
        .other          _ZN4vllm25paged_attention_v2_kernelI13__nv_bfloat16S1_Li32ELi16ELi128ELNS_18Fp8KVCacheDataTypeE0ELb0ELi512EEEvPfS3_PT_PKS4_PKT0_SA_ifPKiSC_iPKfiiiSE_SE_iiiii,@"STO_CUDA_ENTRY STV_DEFAULT"
_ZN4vllm25paged_attention_v2_kernelI13__nv_bfloat16S1_Li32ELi16ELi128ELNS_18Fp8KVCacheDataTypeE0ELb0ELi512EEEvPfS3_PT_PKS4_PKT0_SA_ifPKiSC_iPKfiiiSE_SE_iiiii:
.text._ZN4vllm25paged_attention_v2_kernelI13__nv_bfloat16S1_Li32ELi16ELi128ELNS_18Fp8KVCacheDataTypeE0ELb0ELi512EEEvPfS3_PT_PKS4_PKT0_SA_ifPKiSC_iPKfiiiSE_SE_iiiii:
        /* <DEDUP_REMOVED lines=20> */
[----:B------:R-:W-:-:S06]  /*0140*/  HFMA2 R16, -RZ, RZ, 0, 0 ;  /* 0x00000000ff107431 */ /* 0x000fcc00000001ff */
[----:B------:R-:W4:Y:S01]  /*0150*/  S2UR UR10, SR_CgaCtaId ;  /* 0x00000000000a79c3 */ /* 0x000f220000008800 */
[----:B------:R-:W-:Y:S01]  /*0160*/  UMOV UR7, 0x400 ;  /* 0x0000040000077882 */ /* 0x000fe20000000000 */
[----:B------:R-:W4:Y:S01]  /*0170*/  LDCU UR11, c[0x0][0x3dc] ;  /* 0x00007b80ff0b77ac */ /* 0x000f220008000800 */
[----:B--2---:R-:W-:Y:S01]  /*0180*/  UIMAD UR4, UR16, UR4, URZ ;  /* 0x00000004100472a4 */ /* 0x004fe2000f8e02ff */
[----:B-1----:R-:W-:Y:S01]  /*0190*/  MOV R3, UR19 ;  /* 0x0000001300037c02 */ /* 0x002fe20008000f00 */
[----:B---3--:R-:W-:Y:S02]  /*01a0*/  UISETP.NE.U32.AND UP0, UPT, UR8, URZ, UPT ;  /* 0x000000ff0800728c */ /* 0x008fe4000bf05070 */
[----:B------:R-:W-:Y:S02]  /*01b0*/  USHF.R.S32.HI UR5, URZ, 0x1f, UR4 ;  /* 0x0000001fff057899 */ /* 0x000fe40008011404 */
[----:B------:R-:W-:Y:S01]  /*01c0*/  UISETP.NE.AND.EX UP0, UPT, UR9, URZ, UPT, UP0 ;  /* 0x000000ff0900728c */ /* 0x000fe2000bf05300 */
[----:B0-----:R-:W-:Y:S01]  /*01d0*/  ISETP.GT.U32.AND P0, PT, R15, 0x7, PT ;  /* 0x000000070f00780c */ /* 0x001fe20003f04070 */
[----:B------:R-:W0:Y:S01]  /*01e0*/  LDCU UR21, c[0x0][0x3b4] ;  /* 0x00007680ff1577ac */ /* 0x000e220008000800 */
[----:B----4-:R-:W-:Y:S01]  /*01f0*/  IABS R9, R8 ;  /* 0x0000000800097213 */ /* 0x010fe20000000000 */
[----:B------:R-:W1:Y:S01]  /*0200*/  LDCU UR20, c[0x0][0x370] ;  /* 0x00006e00ff1477ac */ /* 0x000e620008000800 */
[----:B------:R-:W-:-:S02]  /*0210*/  SHF.R.U32.HI R22, RZ, 0x1, R15 ;  /* 0x00000001ff167819 */ /* 0x000fc4000001160f */
[----:B------:R-:W-:Y:S01]  /*0220*/  SHF.R.U32.HI R31, RZ, 0x5, R15 ;  /* 0x00000005ff1f7819 */ /* 0x000fe2000001160f */
[----:B------:R-:W2:Y:S06]  /*0230*/  LDCU UR8, c[0x0][0x3c8] ;  /* 0x00007900ff0877ac */ /* 0x000eac0008000800 */
[----:B------:R-:W3:Y:S01]  /*0240*/  @!P0 LDC.64 R4, c[0x0][0x398] ;  /* 0x0000e600ff048b82 */ /* 0x000ee20000000a00 */
[----:B------:R-:W-:Y:S01]  /*0250*/  @!P0 IMAD.SHL.U32 R3, R3, 0x20, RZ ;  /* 0x0000002003038824 */ /* 0x000fe200078e00ff */
[----:B------:R-:W4:Y:S01]  /*0260*/  LDCU.64 UR22, c[0x0][0x3a0] ;  /* 0x00007400ff1677ac */ /* 0x000f220008000a00 */
        /* <DEDUP_REMOVED lines=8> */
[----:B------:R-:W2:Y:S01]  /*02f0*/  I2F.RP R0, R9 ;  /* 0x0000000900007306 */ /* 0x000ea20000209400 */
[----:B------:R-:W-:Y:S01]  /*0300*/  PLOP3.LUT P1, PT, PT, PT, UP0, 0x80, 0x8 ;  /* 0x000000000008781c */ /* 0x000fe20003f2f008 */
[----:B0-----:R-:W-:-:S06]  /*0310*/  @UP0 UIMAD.WIDE.U32 UR4, UR19, 0x4, UR4 ;  /* 0x00000004130408a5 */ /* 0x001fcc000f8e0004 */
[----:B------:R-:W-:Y:S02]  /*0320*/  IMAD.U32 R6, RZ, RZ, UR4 ;  /* 0x00000004ff067e24 */ /* 0x000fe4000f8e00ff */
[----:B------:R-:W-:Y:S01]  /*0330*/  IMAD.U32 R7, RZ, RZ, UR5 ;  /* 0x00000005ff077e24 */ /* 0x000fe2000f8e00ff */
[----:B--2---:R-:W1:Y:S04]  /*0340*/  MUFU.RCP R0, R0 ;  /* 0x0000000000007308 */ /* 0x004e680000001000 */
[----:B------:R0:W5:Y:S01]  /*0350*/  @P1 LDG.E.CONSTANT R16, desc[UR12][R6.64] ;  /* 0x0000000c06101981 */ /* 0x000162000c1e9900 */
[----:B------:R-:W-:Y:S01]  /*0360*/  UIADD3 UR4, UPT, UPT, UR14, 0xf, URZ ;  /* 0x0000000f0e047890 */ /* 0x000fe2000fffe0ff */
[----:B------:R-:W-:Y:S01]  /*0370*/  BSSY B0, `(.L_x_18968) ;  /* 0x00000c9000007945 */ /* 0x000fe20003800000 */
[----:B------:R-:W-:Y:S01]  /*0380*/  USHF.L.U32 UR5, UR17, 0x5, URZ ;  /* 0x0000000511057899 */ /* 0x000fe200080006ff */
[----:B------:R-:W-:Y:S01]  /*0390*/  IMAD.MOV.U32 R24, RZ, RZ, -0x800001 ;  /* 0xff7fffffff187424 */ /* 0x000fe200078e00ff */
[----:B------:R-:W-:-:S02]  /*03a0*/  USHF.R.U32.HI UR4, URZ, 0x4, UR4 ;  /* 0x00000004ff047899 */ /* 0x000fc40008011604 */
[----:B------:R-:W-:Y:S02]  /*03b0*/  ULEA UR9, UR10, UR7, 0x18 ;  /* 0x000000070a097291 */ /* 0x000fe4000f8ec0ff */
[----:B------:R-:W-:Y:S01]  /*03c0*/  IADD3 R14, PT, PT, R31, UR5, RZ ;  /* 0x000000051f0e7c10 */ /* 0x000fe2000fffe0ff */
[----:B------:R-:W-:Y:S01]  /*03d0*/  UIMAD UR8, UR16, UR8, URZ ;  /* 0x00000008100872a4 */ /* 0x000fe2000f8e02ff */
[----:B-1----:R-:W-:Y:S02]  /*03e0*/  IADD3 R4, PT, PT, R0, 0xffffffe, RZ ;  /* 0x0ffffffe00047810 */ /* 0x002fe40007ffe0ff */
[----:B------:R-:W-:Y:S02]  /*03f0*/  IABS R0, UR20 ;  /* 0x0000001400007c13 */ /* 0x000fe40008000000 */
[----:B------:R1:W2:Y:S02]  /*0400*/  F2I.FTZ.U32.TRUNC.NTZ R5, R4 ;  /* 0x0000000400057305 */ /* 0x0002a4000021f000 */
[----:B-1----:R-:W-:-:S02]  /*0410*/  IMAD.MOV.U32 R4, RZ, RZ, RZ ;  /* 0x000000ffff047224 */ /* 0x002fc400078e00ff */
        /* <DEDUP_REMOVED lines=18> */
[----:B------:R-:W0:Y:S08]  /*0540*/  I2F.RP R0, R7 ;  /* 0x0000000700007306 */ /* 0x000e300000209400 */
[----:B0-----:R-:W0:Y:S02]  /*0550*/  MUFU.RCP R0, R0 ;  /* 0x0000000000007308 */ /* 0x001e240000001000 */
[----:B0-----:R-:W-:-:S02]  /*0560*/  IADD3 R4, PT, PT, R0, 0xffffffe, RZ ;  /* 0x0ffffffe00047810 */ /* 0x001fc40007ffe0ff */
[----:B------:R-:W-:-:S04]  /*0570*/  IABS R0, UR19 ;  /* 0x0000001300007c13 */ /* 0x000fc80008000000 */
[----:B------:R0:W1:Y:S02]  /*0580*/  F2I.FTZ.U32.TRUNC.NTZ R5, R4 ;  /* 0x0000000400057305 */ /* 0x000064000021f000 */
[----:B0-----:R-:W-:Y:S02]  /*0590*/  IMAD.MOV.U32 R4, RZ, RZ, RZ ;  /* 0x000000ffff047224 */ /* 0x001fe400078e00ff */
[----:B-1----:R-:W-:-:S04]  /*05a0*/  IMAD.MOV R8, RZ, RZ, -R5 ;  /* 0x000000ffff087224 */ /* 0x002fc800078e0a05 */
[----:B------:R-:W-:Y:S01]  /*05b0*/  IMAD R9, R8, R7, RZ ;  /* 0x0000000708097224 */ /* 0x000fe200078e02ff */
[----:B------:R-:W-:-:S03]  /*05c0*/  IABS R8, R6 ;  /* 0x0000000600087213 */ /* 0x000fc60000000000 */
[----:B------:R-:W-:Y:S01]  /*05d0*/  IMAD.HI.U32 R5, R5, R9, R4 ;  /* 0x0000000905057227 */ /* 0x000fe200078e0004 */
[----:B------:R-:W-:Y:S02]  /*05e0*/  IADD3 R9, PT, PT, RZ, -R8, RZ ;  /* 0x80000008ff097210 */ /* 0x000fe40007ffe0ff */
[----:B------:R-:W-:Y:S01]  /*05f0*/  MOV R8, UR4 ;  /* 0x0000000400087c02 */ /* 0x000fe20008000f00 */
[C---:B------:R-:W-:Y:S01]  /*0600*/  IMAD.SHL.U32 R4, R15.reuse, 0x20, RZ ;  /* 0x000000200f047824 */ /* 0x040fe200078e00ff */
[----:B------:R-:W-:Y:S01]  /*0610*/  LOP3.LUT R15, R15, 0x1, RZ, 0xc0, !PT ;  /* 0x000000010f0f7812 */ /* 0x000fe200078ec0ff */
[----:B------:R-:W-:-:S03]  /*0620*/  IMAD.HI.U32 R12, R5, R0, RZ ;  /* 0x00000000050c7227 */ /* 0x000fc600078e00ff */
[----:B------:R-:W-:Y:S01]  /*0630*/  LOP3.LUT R4, R4, 0x20, RZ, 0xc0, !PT ;  /* 0x0000002004047812 */ /* 0x000fe200078ec0ff */
[----:B------:R-:W-:Y:S02]  /*0640*/  IMAD R0, R12, R9, R0 ;  /* 0x000000090c007224 */ /* 0x000fe400078e0200 */
[----:B------:R-:W-:Y:S02]  /*0650*/  IMAD.U32 R9, RZ, RZ, UR5 ;  /* 0x00000005ff097e24 */ /* 0x000fe4000f8e00ff */
[----:B------:R-:W-:Y:S01]  /*0660*/  VIADD R5, R4, UR9 ;  /* 0x0000000904057c36 */ /* 0x000fe20008000000 */
[----:B------:R-:W-:Y:S02]  /*0670*/  ISETP.GT.U32.AND P2, PT, R7, R0, PT ;  /* 0x000000000700720c */ /* 0x000fe40003f44070 */
[----:B------:R-:W-:Y:S02]  /*0680*/  VIADDMNMX.U32 R8, R9, 0x20, R8, PT ;  /* 0x0000002009087846 */ /* 0x000fe40003800008 */
[----:B------:R-:W-:-:S02]  /*0690*/  @!P0 LEA R5, R22, R5, 0x3 ;  /* 0x0000000516058211 */ /* 0x000fc400078e18ff */
[----:B------:R-:W-:-:S07]  /*06a0*/  R2UR UR15, R8 ;  /* 0x00000000080f72ca */ /* 0x000fce00000e0000 */
[----:B------:R-:W-:Y:S02]  /*06b0*/  @!P2 IMAD.IADD R0, R0, 0x1, -R7 ;  /* 0x000000010000a824 */ /* 0x000fe400078e0a07 */
[----:B------:R-:W-:-:S03]  /*06c0*/  @!P2 VIADD R12, R12, 0x1 ;  /* 0x000000010c0ca836 */ /* 0x000fc60000000000 */
[----:B------:R-:W-:Y:S02]  /*06d0*/  ISETP.GE.U32.AND P1, PT, R0, R7, PT ;  /* 0x000000070000720c */ /* 0x000fe40003f26070 */
[----:B------:R-:W-:-:S04]  /*06e0*/  LOP3.LUT R0, R6, UR19, RZ, 0x3c, !PT ;  /* 0x0000001306007c12 */ /* 0x000fc8000f8e3cff */
[----:B------:R-:W-:-:S07]  /*06f0*/  ISETP.GE.AND P3, PT, R0, RZ, PT ;  /* 0x000000ff0000720c */ /* 0x000fce0003f66270 */
[----:B------:R-:W-:Y:S01]  /*0700*/  @P1 VIADD R12, R12, 0x1 ;  /* 0x000000010c0c1836 */ /* 0x000fe20000000000 */
[----:B------:R-:W-:-:S05]  /*0710*/  ISETP.GE.U32.AND P1, PT, R14, UR15, PT ;  /* 0x0000000f0e007c0c */ /* 0x000fca000bf26070 */
[----:B------:R-:W-:Y:S01]  /*0720*/  @!P3 IMAD.MOV R12, RZ, RZ, -R12 ;  /* 0x000000ffff0cb224 */ /* 0x000fe200078e0a0c */
[----:B---3--:R0:W-:Y:S01]  /*0730*/  @!P0 STS.64 [R5], R2 ;  /* 0x0000000205008388 */ /* 0x0081e20000000a00 */
[----:B------:R-:W-:Y:S01]  /*0740*/  BAR.SYNC.DEFER_BLOCKING 0x0 ;  /* 0x0000000000007b1d */ /* 0x000fe20000010000 */
[----:B------:R-:W-:-:S13]  /*0750*/  ISETP.NE.AND P0, PT, R6, RZ, PT ;  /* 0x000000ff0600720c */ /* 0x000fda0003f05270 */
[----:B------:R-:W-:Y:S01]  /*0760*/  @!P0 LOP3.LUT R12, RZ, R6, RZ, 0x33, !PT ;  /* 0x00000006ff0c8212 */ /* 0x000fe200078e33ff */
[----:B0---4-:R-:W-:Y:S06]  /*0770*/  @P1 BRA `(.L_x_18969) ;  /* 0x0000000800201947 */ /* 0x011fec0003800000 */
[----:B------:R-:W-:Y:S01]  /*0780*/  LEA R0, R15, UR9, 0x5 ;  /* 0x000000090f007c11 */ /* 0x000fe2000f8e28ff */
[----:B------:R-:W0:Y:S01]  /*0790*/  LDCU.64 UR4, c[0x0][0x3b8] ;  /* 0x00007700ff0477ac */ /* 0x000e220008000a00 */
[----:B------:R-:W-:Y:S01]  /*07a0*/  IMAD.WIDE.U32 R2, R14, 0x4, RZ ;  /* 0x000000040e027825 */ /* 0x000fe200078e00ff */
[----:B------:R-:W-:Y:S02]  /*07b0*/  MOV R13, UR8 ;  /* 0x00000008000d7c02 */ /* 0x000fe40008000f00 */
[----:B------:R-:W1:Y:S01]  /*07c0*/  LDS.128 R4, [R0] ;  /* 0x0000000000047984 */ /* 0x000e620000000c00 */
[----:B------:R-:W-:Y:S01]  /*07d0*/  LOP3.LUT R21, R22, 0xf, RZ, 0xc0, !PT ;  /* 0x0000000f16157812 */ /* 0x000fe200078ec0ff */
[----:B------:R-:W-:Y:S01]  /*07e0*/  IMAD.MOV.U32 R24, RZ, RZ, -0x800001 ;  /* 0xff7fffffff187424 */ /* 0x000fe200078e00ff */
[----:B------:R-:W-:Y:S01]  /*07f0*/  LEA R18, R31, UR6, 0x4 ;  /* 0x000000061f127c11 */ /* 0x000fe2000f8e20ff */
[----:B------:R2:W3:Y:S01]  /*0800*/  LDS.128 R8, [R0+0x10] ;  /* 0x0000100000087984 */ /* 0x0004e20000000c00 */
[----:B------:R-:W-:-:S04]  /*0810*/  IMAD.WIDE R2, R13, 0x4, R2 ;  /* 0x000000040d027825 */ /* 0x000fc800078e0202 */
[C---:B------:R-:W-:Y:S02]  /*0820*/  IMAD.SHL.U32 R13, R22.reuse, 0x4, RZ ;  /* 0x00000004160d7824 */ /* 0x040fe400078e00ff */
[----:B------:R-:W-:Y:S02]  /*0830*/  IMAD.SHL.U32 R22, R22, 0x8, RZ ;  /* 0x0000000816167824 */ /* 0x000fe400078e00ff */
[----:B------:R-:W-:Y:S01]  /*0840*/  IMAD.IADD R21, R21, 0x1, R18 ;  /* 0x0000000115157824 */ /* 0x000fe200078e0212 */
[----:B------:R-:W-:Y:S01]  /*0850*/  LOP3.LUT R20, R13, 0x3c, RZ, 0xc0, !PT ;  /* 0x0000003c0d147812 */ /* 0x000fe200078ec0ff */
[----:B------:R-:W-:Y:S01]  /*0860*/  IMAD.MOV.U32 R23, RZ, RZ, R14 ;  /* 0x000000ffff177224 */ /* 0x000fe200078e000e */
[----:B0-----:R-:W-:Y:S01]  /*0870*/  IADD3 R13, P0, PT, R2, UR4, RZ ;  /* 0x00000004020d7c10 */ /* 0x001fe2000ff1e0ff */
[----:B------:R-:W-:Y:S01]  /*0880*/  UIADD3 UR4, UPT, UPT, UR7, 0x60, URZ ;  /* 0x0000006007047890 */ /* 0x000fe2000fffe0ff */
[----:B------:R-:W-:Y:S02]  /*0890*/  LOP3.LUT R22, R22, 0x78, RZ, 0xc0, !PT ;  /* 0x0000007816167812 */ /* 0x000fe400078ec0ff */
[----:B--2---:R-:W-:Y:S01]  /*08a0*/  IADD3.X R0, PT, PT, R3, UR5, RZ, P0, !PT ;  /* 0x0000000503007c10 */ /* 0x004fe200087fe4ff */
[----:B------:R-:W0:Y:S01]  /*08b0*/  LDCU UR5, c[0x0][0x3e0] ;  /* 0x00007c00ff0577ac */ /* 0x000e220008000800 */
[----:B------:R-:W-:-:S02]  /*08c0*/  LEA R31, R31, R20, 0x6 ;  /* 0x000000141f1f7211 */ /* 0x000fc400078e30ff */
[----:B-----5:R-:W-:Y:S01]  /*08d0*/  FSETP.NEU.FTZ.AND P0, PT, R16, RZ, PT ;  /* 0x000000ff1000720b */ /* 0x020fe20003f1d000 */
[----:B------:R-:W-:Y:S01]  /*08e0*/  ULEA UR4, UR10, UR4, 0x18 ;  /* 0x000000040a047291 */ /* 0x000fe2000f8ec0ff */
[----:B0-----:R-:W-:Y:S01]  /*08f0*/  IMAD R3, R12, UR5, RZ ;  /* 0x000000050c037c24 */ /* 0x001fe2000f8e02ff */
[C---:B-1----:R-:W-:Y:S01]  /*0900*/  PRMT R26, R4.reuse, 0x7632, R26 ;  /* 0x00007632041a7816 */ /* 0x042fe2000000001a */
[----:B------:R-:W-:Y:S01]  /*0910*/  IMAD.U32 R17, R4, 0x10000, RZ ;  /* 0x0001000004117824 */ /* 0x000fe200078e00ff */
[C---:B------:R-:W-:Y:S01]  /*0920*/  PRMT R28, R6.reuse, 0x7632, R28 ;  /* 0x00007632061c7816 */ /* 0x040fe2000000001c */
[----:B------:R-:W-:Y:S01]  /*0930*/  IMAD.U32 R18, R5, 0x10000, RZ ;  /* 0x0001000005127824 */ /* 0x000fe200078e00ff */
[----:B------:R-:W-:Y:S01]  /*0940*/  SHF.L.U32 R19, R6, 0x10, RZ ;  /* 0x0000001006137819 */ /* 0x000fe200000006ff */
[----:B------:R-:W-:Y:S01]  /*0950*/  IMAD.U32 R20, R7, 0x10000, RZ ;  /* 0x0001000007147824 */ /* 0x000fe200078e00ff */
[----:B------:R-:W-:Y:S01]  /*0960*/  PRMT R27, R5, 0x7632, R27 ;  /* 0x00007632051b7816 */ /* 0x000fe2000000001b */
[----:B------:R-:W-:Y:S01]  /*0970*/  IMAD.U32 R28, R28, 0x10000, RZ ;  /* 0x000100001c1c7824 */ /* 0x000fe200078e00ff */
[----:B---3--:R-:W-:-:S02]  /*0980*/  PRMT R30, R8, 0x7632, R30 ;  /* 0x00007632081e7816 */ /* 0x008fc4000000001e */
        /* <DEDUP_REMOVED lines=8> */
[----:B------:R-:W-:Y:S01]  /*0a10*/  IADD3 R2, P1, PT, R3, R22, RZ ;  /* 0x0000001603027210 */ /* 0x000fe20007f3e0ff */
[----:B------:R-:W-:Y:S01]  /*0a20*/  IMAD.U32 R33, R6, 0x10000, RZ ;  /* 0x0001000006217824 */ /* 0x000fe200078e00ff */
[----:B------:R-:W-:Y:S01]  /*0a30*/  SHF.L.U32 R25, R11, 0x10, RZ ;  /* 0x000000100b197819 */ /* 0x000fe200000006ff */
[----:B------:R-:W-:Y:S01]  /*0a40*/  VIADD R11, R31, UR4 ;  /* 0x000000041f0b7c36 */ /* 0x000fe20008000000 */
[C---:B------:R-:W-:Y:S01]  /*0a50*/  IADD3 R22, PT, PT, R21.reuse, -UR14, RZ ;  /* 0x8000000e15167c10 */ /* 0x040fe2000fffe0ff */
[----:B------:R-:W-:Y:S01]  /*0a60*/  VIADD R21, R21, 0x1 ;  /* 0x0000000115157836 */ /* 0x000fe20000000000 */
[----:B------:R-:W-:Y:S01]  /*0a70*/  SHF.L.U32 R8, R8, 0x10, RZ ;  /* 0x0000001008087819 */ /* 0x000fe200000006ff */
[----:B------:R-:W-:Y:S01]  /*0a80*/  IMAD.U32 R31, R4, 0x10000, RZ ;  /* 0x00010000041f7824 */ /* 0x000fe200078e00ff */
[----:B------:R-:W-:-:S02]  /*0a90*/  LEA.HI.X.SX32 R3, R3, RZ, 0x1, P1 ;  /* 0x000000ff03037211 */ /* 0x000fc400008f0eff */
[----:B------:R-:W-:Y:S02]  /*0aa0*/  SHF.L.U32 R26, R26, 0x10, RZ ;  /* 0x000000101a1a7819 */ /* 0x000fe400000006ff */
[----:B------:R-:W-:Y:S02]  /*0ab0*/  SHF.L.U32 R29, R29, 0x10, RZ ;  /* 0x000000101d1d7819 */ /* 0x000fe400000006ff */
[----:B------:R-:W-:-:S07]  /*0ac0*/  SHF.L.U32 R32, R5, 0x10, RZ ;  /* 0x0000001005207819 */ /* 0x000fce00000006ff */
.L_x_18971:
[----:B------:R-:W-:Y:S01]  /*0ad0*/  IMAD.MOV.U32 R4, RZ, RZ, R13 ;  /* 0x000000ffff047224 */ /* 0x000fe200078e000d */
[----:B------:R-:W-:-:S05]  /*0ae0*/  MOV R5, R0 ;  /* 0x0000000000057202 */ /* 0x000fca0000000f00 */
[----:B0-----:R-:W2:Y:S02]  /*0af0*/  LDG.E.CONSTANT R7, desc[UR12][R4.64] ;  /* 0x0000000c04077981 */ /* 0x001ea4000c1e9900 */
[----:B--2---:R-:W-:-:S03]  /*0b00*/  IMAD.WIDE R6, R7, UR11, R2 ;  /* 0x0000000b07067c25 */ /* 0x004fc6000f8e0202 */
[----:B------:R-:W-:-:S05]  /*0b10*/  LEA R34, P1, R15, R6, 0x2 ;  /* 0x000000060f227211 */ /* 0x000fca00078210ff */
[----:B------:R-:W-:Y:S01]  /*0b20*/  IMAD.X R7, RZ, RZ, R7, P1 ;  /* 0x000000ffff077224 */ /* 0x000fe200008e0607 */
        /* <DEDUP_REMOVED lines=8> */
[C---:B---3--:R-:W-:Y:S02]  /*0bb0*/  SHF.L.U32 R36, R34.reuse, 0x10, RZ ;  /* 0x0000001022247819 */ /* 0x048fe400000006ff */
[----:B------:R-:W-:-:S03]  /*0bc0*/  PRMT R34, R34, 0x7632, R34 ;  /* 0x0000763222227816 */ /* 0x000fc60000000022 */
[----:B------:R-:W-:Y:S01]  /*0bd0*/  FFMA.FTZ R5, R17, R36, R37 ;  /* 0x0000002411057223 */ /* 0x000fe20000010025 */
[----:B------:R-:W-:Y:S02]  /*0be0*/  IMAD.U32 R37, R35, 0x10000, RZ ;  /* 0x0001000023257824 */ /* 0x000fe400078e00ff */
[----:B------:R-:W-:Y:S02]  /*0bf0*/  IMAD.U32 R35, R34, 0x10000, RZ ;  /* 0x0001000022237824 */ /* 0x000fe400078e00ff */
[----:B------:R-:W-:Y:S01]  /*0c00*/  FMUL.FTZ R37, R28, R37 ;  /* 0x000000251c257220 */ /* 0x000fe20000410000 */
[----:B------:R-:W2:Y:S03]  /*0c10*/  LDG.E.CONSTANT R34, desc[UR12][R6.64+0x104] ;  /* 0x0001040c06227981 */ /* 0x000ea6000c1e9900 */
[----:B------:R-:W-:Y:S01]  /*0c20*/  FFMA.FTZ R35, R26, R35, R37 ;  /* 0x000000231a237223 */ /* 0x000fe20000010025 */
[----:B----4-:R-:W-:-:S05]  /*0c30*/  SHF.L.U32 R37, R4, 0x10, RZ ;  /* 0x0000001004257819 */ /* 0x010fca00000006ff */
[----:B------:R-:W-:Y:S02]  /*0c40*/  FFMA.FTZ R37, R8, R37, R5 ;  /* 0x0000002508257223 */ /* 0x000fe40000010005 */
[----:B------:R-:W3:Y:S01]  /*0c50*/  LDG.E.CONSTANT R5, desc[UR12][R6.64+0x300] ;  /* 0x0003000c06057981 */ /* 0x000ee2000c1e9900 */
[----:B------:R-:W-:-:S05]  /*0c60*/  PRMT R4, R4, 0x7632, R4 ;  /* 0x0000763204047816 */ /* 0x000fca0000000004 */
        /* <DEDUP_REMOVED lines=8> */
[----:B--2---:R-:W-:-:S03]  /*0cf0*/  IMAD.U32 R35, R34, 0x10000, RZ ;  /* 0x0001000022237824 */ /* 0x004fc600078e00ff */
[--C-:B------:R-:W-:Y:S01]  /*0d00*/  FADD.FTZ R5, R37, R36.reuse ;  /* 0x0000002425057221 */ /* 0x100fe20000010000 */
[----:B------:R-:W-:Y:S01]  /*0d10*/  PRMT R36, R34, 0x7632, R36 ;  /* 0x0000763222247816 */ /* 0x000fe20000000024 */
[----:B------:R-:W-:-:S03]  /*0d20*/  FMUL.FTZ R37, R20, R35 ;  /* 0x0000002314257220 */ /* 0x000fc60000410000 */
[----:B------:R-:W-:-:S05]  /*0d30*/  SHF.L.U32 R36, R36, 0x10, RZ ;  /* 0x0000001024247819 */ /* 0x000fca00000006ff */
[----:B------:R-:W-:Y:S01]  /*0d40*/  FMUL.FTZ R36, R29, R36 ;  /* 0x000000241d247220 */ /* 0x000fe20000410000 */
[C---:B---3--:R-:W-:Y:S01]  /*0d50*/  IMAD.U32 R35, R4.reuse, 0x10000, RZ ;  /* 0x0001000004237824 */ /* 0x048fe200078e00ff */
[----:B------:R-:W-:-:S05]  /*0d60*/  PRMT R4, R4, 0x7632, R4 ;  /* 0x0000763204047816 */ /* 0x000fca0000000004 */
[----:B------:R-:W-:-:S04]  /*0d70*/  IMAD.U32 R4, R4, 0x10000, RZ ;  /* 0x0001000004047824 */ /* 0x000fc800078e00ff */
[----:B------:R-:W-:Y:S02]  /*0d80*/  FFMA.FTZ R4, R27, R4, R36 ;  /* 0x000000041b047223 */ /* 0x000fe40000010024 */
[----:B------:R-:W2:Y:S01]  /*0d90*/  LDG.E.CONSTANT R36, desc[UR12][R6.64+0x204] ;  /* 0x0002040c06247981 */ /* 0x000ea2000c1e9900 */
[----:B------:R-:W-:-:S03]  /*0da0*/  FFMA.FTZ R34, R18, R35, R37 ;  /* 0x0000002312227223 */ /* 0x000fc60000010025 */
[----:B------:R-:W3:Y:S01]  /*0db0*/  LDG.E.CONSTANT R35, desc[UR12][R6.64+0x304] ;  /* 0x0003040c06237981 */ /* 0x000ee2000c1e9900 */
[----:B------:R-:W-:Y:S01]  /*0dc0*/  UMOV UR4, 0xffffffff ;  /* 0xffffffff00047882 */ /* 0x000fe20000000000 */
        /* <DEDUP_REMOVED lines=14> */
.L_x_19004:
        /* <DEDUP_REMOVED lines=16> */
[----:B------:R-:W-:Y:S02]  /*0fb0*/  ISETP.GE.U32.AND P2, PT, R23, UR15, PT ;  /* 0x0000000f17007c0c */ /* 0x000fe4000bf46070 */
[----:B------:R-:W-:-:S03]  /*0fc0*/  IADD3.X R0, PT, PT, RZ, R0, RZ, P1, !PT ;  /* 0x00000000ff007210 */ /* 0x000fc60000ffe4ff */
[----:B------:R-:W-:Y:S02]  /*0fd0*/  @!P3 FMNMX.FTZ R24, R24, R5, !PT ;  /* 0x000000051818b209 */ /* 0x000fe40007810000 */
[----:B-1----:R-:W-:-:S06]  /*0fe0*/  IADD3 R11, PT, PT, R11, 0x100, RZ ;  /* 0x000001000b0b7810 */ /* 0x002fcc0007ffe0ff */
[----:B------:R-:W-:Y:S05]  /*0ff0*/  @!P2 BRA `(.L_x_18971) ;  /* 0xfffffff800b4a947 */ /* 0x000fea000383ffff */
.L_x_18969:
[----:B------:R-:W-:Y:S05]  /*1000*/  BSYNC B0 ;  /* 0x0000000000007941 */ /* 0x000fea0003800000 */
.L_x_18968:
[----:B------:R-:W1:Y:S01]  /*1010*/  S2R R3, SR_TID.X ;  /* 0x0000000000037919 */ /* 0x000e620000002100 */
[----:B------:R-:W-:Y:S01]  /*1020*/  IMAD.U32 R2, RZ, RZ, UR17 ;  /* 0x00000011ff027e24 */ /* 0x000fe2000f8e00ff */
[----:B------:R-:W-:Y:S01]  /*1030*/  MOV R11, UR17 ;  /* 0x00000011000b7c02 */ /* 0x000fe20008000f00 */
[----:B------:R-:W-:Y:S01]  /*1040*/  UMOV UR4, 0xffffffff ;  /* 0xffffffff00047882 */ /* 0x000fe20000000000 */
[----:B------:R-:W2:Y:S01]  /*1050*/  S2R R10, SR_CgaCtaId ;  /* 0x00000000000a7919 */ /* 0x000ea20000008800 */
[----:B------:R-:W-:Y:S01]  /*1060*/  IMAD.SHL.U32 R2, R2, 0x20, RZ ;  /* 0x0000002002027824 */ /* 0x000fe200078e00ff */
[----:B------:R-:W-:Y:S02]  /*1070*/  SHF.L.U32 R11, R11, 0x9, RZ ;  /* 0x000000090b0b7819 */ /* 0x000fe400000006ff */
[----:B------:R-:W-:Y:S02]  /*1080*/  MOV R9, 0x400 ;  /* 0x0000040000097802 */ /* 0x000fe40000000f00 */
[----:B------:R-:W-:-:S05]  /*1090*/  IADD3 R0, PT, PT, -R2, UR15, RZ ;  /* 0x0000000f02007c10 */ /* 0x000fca000fffe1ff */
[----:B------:R-:W-:-:S05]  /*10a0*/  IMAD R0, R0, 0x10, R11 ;  /* 0x0000001000007824 */ /* 0x000fca00078e020b */
[----:B------:R-:W-:-:S04]  /*10b0*/  VIMNMX R18, PT, PT, R0, UR14, PT ;  /* 0x0000000e00127c48 */ /* 0x000fc8000bfe0100 */
[----:B-----5:R-:W-:Y:S02]  /*10c0*/  IADD3 R16, PT, PT, -R11, R18, RZ ;  /* 0x000000120b107210 */ /* 0x020fe40007ffe1ff */
[----:B-1----:R-:W-:Y:S02]  /*10d0*/  SHF.R.U32.HI R8, RZ, 0x5, R3 ;  /* 0x00000005ff087819 */ /* 0x002fe40000011603 */
        /* <DEDUP_REMOVED lines=9> */
.L_x_19010:
[----:B------:R-:W-:Y:S01]  /*1170*/  VIADD R5, R9, 0x40 ;  /* 0x0000004009057836 */ /* 0x000fe20000000000 */
[----:B------:R-:W-:Y:S01]  /*1180*/  ISETP.NE.AND P3, PT, R0, RZ, PT ;  /* 0x000000ff0000720c */ /* 0x000fe20003f65270 */
[----:B------:R-:W-:Y:S05]  /*1190*/  WARPSYNC.ALL ;  /* 0x0000000000007948 */ /* 0x000fea0003800000 */
[----:B--2---:R-:W-:Y:S02]  /*11a0*/  LEA R7, R10, R5, 0x18 ;  /* 0x000000050a077211 */ /* 0x004fe400078ec0ff */
[----:B-1----:R-:W-:Y:S02]  /*11b0*/  FMNMX.FTZ R34, R17, R34, !PT ;  /* 0x0000002211227209 */ /* 0x002fe40007810000 */
        /* <DEDUP_REMOVED lines=9> */
[----:B------:R-:W1:Y:S04]  /*1250*/  @!P2 LDS R7, [R6] ;  /* 0x000000000607a984 */ /* 0x000e680000000800 */
[----:B-1----:R-:W1:Y:S02]  /*1260*/  SHFL.BFLY PT, R4, R7, 0x2, 0x1f ;  /* 0x0c401f0007047f89 */ /* 0x002e6400000e0000 */
[----:B-1----:R-:W-:-:S05]  /*1270*/  FMNMX.FTZ R13, R4, R7, !PT ;  /* 0x00000007040d7209 */ /* 0x002fca0007810000 */
[----:B------:R-:W1:Y:S02]  /*1280*/  SHFL.BFLY PT, R4, R13, 0x1, 0x1f ;  /* 0x0c201f000d047f89 */ /* 0x000e6400000e0000 */
[----:B-1----:R-:W-:-:S06]  /*1290*/  FMNMX.FTZ R4, R13, R4, !PT ;  /* 0x000000040d047209 */ /* 0x002fcc0007810000 */
[----:B------:R-:W1:Y:S01]  /*12a0*/  SHFL.IDX PT, R4, R4, RZ, 0x1f ;  /* 0x00001fff04047589 */ /* 0x000e6200000e0000 */
[----:B------:R-:W-:Y:S05]  /*12b0*/  @P1 BRA `(.L_x_18974) ;  /* 0x0000000c00841947 */ /* 0x000fea0003800000 */
[----:B------:R-:W-:Y:S01]  /*12c0*/  LOP3.LUT R7, RZ, R3, RZ, 0x33, !PT ;  /* 0x00000003ff077212 */ /* 0x000fe200078e33ff */
[----:B------:R-:W-:Y:S01]  /*12d0*/  BSSY.RECONVERGENT B1, `(.L_x_18975) ;  /* 0x000001c000017945 */ /* 0x000fe20003800200 */
[----:B------:R-:W-:Y:S02]  /*12e0*/  HFMA2 R20, -RZ, RZ, 0, 0 ;  /* 0x00000000ff147431 */ /* 0x000fe400000001ff */
[----:B0-----:R-:W-:Y:S01]  /*12f0*/  IMAD.MOV.U32 R17, RZ, RZ, R3 ;  /* 0x000000ffff117224 */ /* 0x001fe200078e0003 */
[----:B------:R-:W-:-:S04]  /*1300*/  IADD3 R22, PT, PT, R18, R7, RZ ;  /* 0x0000000712167210 */ /* 0x000fc80007ffe0ff */
        /* <DEDUP_REMOVED lines=12> */
[----:B------:R-:W-:-:S07]  /*13d0*/  IADD3 R22, PT, PT, RZ, -R22, RZ ;  /* 0x80000016ff167210 */ /* 0x000fce0007ffe0ff */
.L_x_18977:
[----:B------:R-:W1:Y:S01]  /*13e0*/  LDS R13, [R7] ;  /* 0x00000000070d7984 */ /* 0x000e620000000800 */
[----:B------:R-:W-:Y:S01]  /*13f0*/  VIADD R22, R22, 0x1 ;  /* 0x0000000116167836 */ /* 0x000fe20000000000 */
[----:B------:R-:W-:-:S04]  /*1400*/  IADD3 R17, PT, PT, R17, 0x80, RZ ;  /* 0x0000008011117810 */ /* 0x000fc80007ffe0ff */
[----:B------:R-:W-:Y:S01]  /*1410*/  ISETP.NE.AND P0, PT, R22, RZ, PT ;  /* 0x000000ff1600720c */ /* 0x000fe20003f05270 */
[----:B-1----:R-:W-:-:S04]  /*1420*/  FADD.FTZ R13, -R4, R13 ;  /* 0x0000000d040d7221 */ /* 0x002fc80000010100 */
[----:B------:R-:W-:-:S06]  /*1430*/  FMUL.FTZ R13, R13, 1.4426950216293334961 ;  /* 0x3fb8aa3b0d0d7820 */ /* 0x000fcc0000410000 */
[----:B------:R-:W0:Y:S02]  /*1440*/  MUFU.EX2 R13, R13 ;  /* 0x0000000d000d7308 */ /* 0x000e240000000800 */
[----:B0-----:R0:W-:Y:S01]  /*1450*/  STS [R7], R13 ;  /* 0x0000000d07007388 */ /* 0x0011e20000000800 */
[----:B------:R-:W-:Y:S01]  /*1460*/  FADD.FTZ R20, R13, R20 ;  /* 0x000000140d147221 */ /* 0x000fe20000010000 */
[----:B0-----:R-:W-:Y:S01]  /*1470*/  VIADD R7, R7, 0x200 ;  /* 0x0000020007077836 */ /* 0x001fe20000000000 */
[----:B------:R-:W-:Y:S06]  /*1480*/  @P0 BRA `(.L_x_18977) ;  /* 0xfffffffc00d40947 */ /* 0x000fec000383ffff */
.L_x_18976:
[----:B------:R-:W-:Y:S05]  /*1490*/  BSYNC.RECONVERGENT B1 ;  /* 0x0000000000017941 */ /* 0x000fea0003800200 */
.L_x_18975:
        /* <DEDUP_REMOVED lines=12> */
.L_x_18980:
[----:B------:R-:W1:Y:S01]  /*1560*/  LDS R19, [R13+-0x400] ;  /* 0xfffc00000d137984 */ /* 0x000e620000000800 */
[----:B------:R-:W-:-:S03]  /*1570*/  VIADD R17, R17, 0x800 ;  /* 0x0000080011117836 */ /* 0x000fc60000000000 */
[----:B------:R-:W0:Y:S02]  /*1580*/  LDS R23, [R13] ;  /* 0x000000000d177984 */ /* 0x000e240000000800 */
[----:B------:R-:W-:Y:S02]  /*1590*/  ISETP.GE.AND P4, PT, R17, R7, PT ;  /* 0x000000071100720c */ /* 0x000fe40003f86270 */
[----:B------:R-:W2:Y:S04]  /*15a0*/  LDS R21, [R13+-0x200] ;  /* 0xfffe00000d157984 */ /* 0x000ea80000000800 */
[----:B------:R-:W3:Y:S04]  /*15b0*/  LDS R25, [R13+0x200] ;  /* 0x000200000d197984 */ /* 0x000ee80000000800 */
[----:B------:R-:W4:Y:S04]  /*15c0*/  LDS R33, [R13+0x400] ;  /* 0x000400000d217984 */ /* 0x000f280000000800 */
[----:B------:R-:W5:Y:S04]  /*15d0*/  LDS R35, [R13+0x600] ;  /* 0x000600000d237984 */ /* 0x000f680000000800 */
[----:B------:R-:W-:Y:S04]  /*15e0*/  LDS R22, [R13+0x800] ;  /* 0x000800000d167984 */ /* 0x000fe80000000800 */
[----:B------:R-:W-:Y:S04]  /*15f0*/  LDS R24, [R13+0xa00] ;  /* 0x000a00000d187984 */ /* 0x000fe80000000800 */
[----:B------:R-:W5:Y:S04]  /*1600*/  LDS R37, [R13+0xc00] ;  /* 0x000c00000d257984 */ /* 0x000f680000000800 */
[----:B------:R-:W5:Y:S01]  /*1610*/  LDS R27, [R13+0x1400] ;  /* 0x001400000d1b7984 */ /* 0x000f620000000800 */
[----:B-1----:R-:W-:-:S03]  /*1620*/  FADD.FTZ R19, -R4, R19 ;  /* 0x0000001304137221 */ /* 0x002fc60000010100 */
[----:B------:R-:W-:Y:S01]  /*1630*/  LDS R31, [R13+0x1800] ;  /* 0x001800000d1f7984 */ /* 0x000fe20000000800 */
[----:B------:R-:W-:Y:S01]  /*1640*/  FMUL.FTZ R28, R19, 1.4426950216293334961 ;  /* 0x3fb8aa3b131c7820 */ /* 0x000fe20000410000 */
[C---:B0-----:R-:W-:Y:S02]  /*1650*/  FADD.FTZ R19, -R4.reuse, R23 ;  /* 0x0000001704137221 */ /* 0x041fe40000010100 */
[----:B------:R-:W0:Y:S01]  /*1660*/  LDS R23, [R13+0xe00] ;  /* 0x000e00000d177984 */ /* 0x000e220000000800 */
[C---:B--2---:R-:W-:Y:S01]  /*1670*/  FADD.FTZ R21, -R4.reuse, R21 ;  /* 0x0000001504157221 */ /* 0x044fe20000010100 */
[----:B------:R-:W-:Y:S01]  /*1680*/  FMUL.FTZ R30, R19, 1.4426950216293334961 ;  /* 0x3fb8aa3b131e7820 */ /* 0x000fe20000410000 */
[----:B------:R-:W1:Y:S01]  /*1690*/  MUFU.EX2 R28, R28 ;  /* 0x0000001c001c7308 */ /* 0x000e620000000800 */
[----:B------:R-:W2:Y:S01]  /*16a0*/  LDS R19, [R13+0x1200] ;  /* 0x001200000d137984 */ /* 0x000ea20000000800 */
[----:B------:R-:W-:Y:S01]  /*16b0*/  FMUL.FTZ R26, R21, 1.4426950216293334961 ;  /* 0x3fb8aa3b151a7820 */ /* 0x000fe20000410000 */
[----:B---3--:R-:W-:-:S02]  /*16c0*/  FADD.FTZ R25, -R4, R25 ;  /* 0x0000001904197221 */ /* 0x008fc40000010100 */
[----:B------:R-:W3:Y:S01]  /*16d0*/  LDS R21, [R13+0x1000] ;  /* 0x001000000d157984 */ /* 0x000ee20000000800 */
[----:B------:R-:W1:Y:S01]  /*16e0*/  MUFU.EX2 R30, R30 ;  /* 0x0000001e001e7308 */ /* 0x000e620000000800 */
[----:B------:R-:W-:Y:S01]  /*16f0*/  FMUL.FTZ R32, R25, 1.4426950216293334961 ;  /* 0x3fb8aa3b19207820 */ /* 0x000fe20000410000 */
[C---:B----4-:R-:W-:Y:S01]  /*1700*/  FADD.FTZ R33, -R4.reuse, R33 ;  /* 0x0000002104217221 */ /* 0x050fe20000010100 */
[----:B------:R-:W4:Y:S01]  /*1710*/  LDS R25, [R13+0x1600] ;  /* 0x001600000d197984 */ /* 0x000f220000000800 */
[----:B------:R-:W1:Y:S01]  /*1720*/  MUFU.EX2 R26, R26 ;  /* 0x0000001a001a7308 */ /* 0x000e620000000800 */
[----:B-----5:R-:W-:Y:S01]  /*1730*/  FADD.FTZ R35, -R4, R35 ;  /* 0x0000002304237221 */ /* 0x020fe20000010100 */
[----:B------:R-:W-:Y:S01]  /*1740*/  FMUL.FTZ R33, R33, 1.4426950216293334961 ;  /* 0x3fb8aa3b21217820 */ /* 0x000fe20000410000 */
[----:B-1----:R-:W-:Y:S01]  /*1750*/  FADD.FTZ R29, R28, R20 ;  /* 0x000000141c1d7221 */ /* 0x002fe20000010000 */
[----:B------:R-:W1:Y:S01]  /*1760*/  MUFU.EX2 R32, R32 ;  /* 0x0000002000207308 */ /* 0x000e620000000800 */
[----:B------:R-:W-:Y:S01]  /*1770*/  FMUL.FTZ R35, R35, 1.4426950216293334961 ;  /* 0x3fb8aa3b23237820 */ /* 0x000fe20000410000 */
[----:B------:R5:W-:Y:S04]  /*1780*/  STS [R13+-0x400], R28 ;  /* 0xfffc001c0d007388 */ /* 0x000be80000000800 */
[----:B------:R1:W-:Y:S01]  /*1790*/  STS [R13], R30 ;  /* 0x0000001e0d007388 */ /* 0x0003e20000000800 */
[----:B------:R-:W-:Y:S01]  /*17a0*/  FADD.FTZ R37, -R4, R37 ;  /* 0x0000002504257221 */ /* 0x000fe20000010100 */
[----:B------:R-:W-:-:S02]  /*17b0*/  FADD.FTZ R20, R29, R26 ;  /* 0x0000001a1d147221 */ /* 0x000fc40000010000 */
[----:B------:R0:W-:Y:S01]  /*17c0*/  STS [R13+-0x200], R26 ;  /* 0xfffe001a0d007388 */ /* 0x0001e20000000800 */
[C---:B------:R-:W-:Y:S01]  /*17d0*/  FADD.FTZ R27, -R4.reuse, R27 ;  /* 0x0000001b041b7221 */ /* 0x040fe20000010100 */
[----:B-----5:R-:W-:Y:S01]  /*17e0*/  FADD.FTZ R28, -R4, R24 ;  /* 0x00000018041c7221 */ /* 0x020fe20000010100 */
[----:B------:R-:W-:Y:S01]  /*17f0*/  FADD.FTZ R20, R20, R30 ;  /* 0x0000001e14147221 */ /* 0x000fe20000010000 */
[----:B------:R-:W5:Y:S01]  /*1800*/  LDS R29, [R13+0x1a00] ;  /* 0x001a00000d1d7984 */ /* 0x000f620000000800 */
[----:B------:R-:W3:Y:S01]  /*1810*/  MUFU.EX2 R24, R35 ;  /* 0x0000002300187308 */ /* 0x000ee20000000800 */
[----:B------:R-:W-:Y:S01]  /*1820*/  FMUL.FTZ R28, R28, 1.4426950216293334961 ;  /* 0x3fb8aa3b1c1c7820 */ /* 0x000fe20000410000 */
[----:B-1----:R-:W-:Y:S01]  /*1830*/  FADD.FTZ R20, R20, R32 ;  /* 0x0000002014147221 */ /* 0x002fe20000010000 */
[----:B------:R-:W-:Y:S01]  /*1840*/  FMUL.FTZ R30, R37, 1.4426950216293334961 ;  /* 0x3fb8aa3b251e7820 */ /* 0x000fe20000410000 */
[----:B------:R1:W-:Y:S01]  /*1850*/  STS [R13+0x200], R32 ;  /* 0x000200200d007388 */ /* 0x0003e20000000800 */
[C---:B0-----:R-:W-:Y:S01]  /*1860*/  FADD.FTZ R26, -R4.reuse, R22 ;  /* 0x00000016041a7221 */ /* 0x041fe20000010100 */
[----:B------:R-:W-:Y:S01]  /*1870*/  FMUL.FTZ R27, R27, 1.4426950216293334961 ;  /* 0x3fb8aa3b1b1b7820 */ /* 0x000fe20000410000 */
[----:B------:R-:W0:Y:S01]  /*1880*/  MUFU.EX2 R22, R33 ;  /* 0x0000002100167308 */ /* 0x000e220000000800 */
[----:B------:R-:W-:Y:S01]  /*1890*/  FADD.FTZ R23, -R4, R23 ;  /* 0x0000001704177221 */ /* 0x000fe20000010100 */
[----:B------:R-:W-:Y:S01]  /*18a0*/  FMUL.FTZ R26, R26, 1.4426950216293334961 ;  /* 0x3fb8aa3b1a1a7820 */ /* 0x000fe20000410000 */
[C---:B------:R-:W-:Y:S01]  /*18b0*/  FADD.FTZ R31, -R4.reuse, R31 ;  /* 0x0000001f041f7221 */ /* 0x040fe20000010100 */
[C---:B--2---:R-:W-:Y:S01]  /*18c0*/  FADD.FTZ R19, -R4.reuse, R19 ;  /* 0x0000001304137221 */ /* 0x044fe20000010100 */
[----:B------:R-:W2:Y:S01]  /*18d0*/  MUFU.EX2 R28, R28 ;  /* 0x0000001c001c7308 */ /* 0x000ea20000000800 */
[----:B------:R-:W-:Y:S01]  /*18e0*/  FMUL.FTZ R23, R23, 1.4426950216293334961 ;  /* 0x3fb8aa3b17177820 */ /* 0x000fe20000410000 */
[----:B------:R-:W-:Y:S01]  /*18f0*/  FMUL.FTZ R31, R31, 1.4426950216293334961 ;  /* 0x3fb8aa3b1f1f7820 */ /* 0x000fe20000410000 */
[----:B---3--:R-:W-:Y:S01]  /*1900*/  FADD.FTZ R21, -R4, R21 ;  /* 0x0000001504157221 */ /* 0x008fe20000010100 */
[----:B------:R-:W3:Y:S01]  /*1910*/  MUFU.EX2 R26, R26 ;  /* 0x0000001a001a7308 */ /* 0x000ee20000000800 */
[----:B------:R-:W-:Y:S01]  /*1920*/  FMUL.FTZ R36, R19, 1.4426950216293334961 ;  /* 0x3fb8aa3b13247820 */ /* 0x000fe20000410000 */
[----:B------:R-:W-:Y:S01]  /*1930*/  STS [R13+0x600], R24 ;  /* 0x000600180d007388 */ /* 0x000fe20000000800 */
[----:B------:R-:W-:Y:S01]  /*1940*/  FMUL.FTZ R34, R21, 1.4426950216293334961 ;  /* 0x3fb8aa3b15227820 */ /* 0x000fe20000410000 */
[----:B------:R-:W3:Y:S01]  /*1950*/  MUFU.EX2 R30, R30 ;  /* 0x0000001e001e7308 */ /* 0x000ee20000000800 */
[----:B0-----:R-:W-:Y:S01]  /*1960*/  FADD.FTZ R19, R20, R22 ;  /* 0x0000001614137221 */ /* 0x001fe20000010000 */
[----:B----4-:R-:W-:Y:S01]  /*1970*/  FADD.FTZ R25, -R4, R25 ;  /* 0x0000001904197221 */ /* 0x010fe20000010100 */
[----:B------:R0:W-:Y:S01]  /*1980*/  STS [R13+0x400], R22 ;  /* 0x000400160d007388 */ /* 0x0001e20000000800 */
[----:B-1----:R1:W4:Y:S01]  /*1990*/  MUFU.EX2 R32, R23 ;  /* 0x0000001700207308 */ /* 0x0023220000000800 */
[----:B------:R-:W-:Y:S01]  /*19a0*/  FADD.FTZ R21, R19, R24 ;  /* 0x0000001813157221 */ /* 0x000fe20000010000 */
[----:B------:R-:W-:Y:S01]  /*19b0*/  FMUL.FTZ R25, R25, 1.4426950216293334961 ;  /* 0x3fb8aa3b19197820 */ /* 0x000fe20000410000 */
[----:B--2---:R-:W-:Y:S01]  /*19c0*/  STS [R13+0xa00], R28 ;  /* 0x000a001c0d007388 */ /* 0x004fe20000000800 */
[----:B------:R-:W2:Y:S03]  /*19d0*/  MUFU.EX2 R34, R34 ;  /* 0x0000002200227308 */ /* 0x000ea60000000800 */
[----:B---3--:R-:W-:Y:S01]  /*19e0*/  STS [R13+0x800], R26 ;  /* 0x0008001a0d007388 */ /* 0x008fe20000000800 */
[----:B------:R-:W3:Y:S01]  /*19f0*/  MUFU.EX2 R36, R36 ;  /* 0x0000002400247308 */ /* 0x000ee20000000800 */
[----:B-1----:R-:W-:-:S02]  /*1a00*/  FADD.FTZ R23, R21, R26 ;  /* 0x0000001a15177221 */ /* 0x002fc40000010000 */
[----:B------:R-:W-:Y:S01]  /*1a10*/  STS [R13+0xc00], R30 ;  /* 0x000c001e0d007388 */ /* 0x000fe20000000800 */
[----:B------:R-:W1:Y:S01]  /*1a20*/  MUFU.EX2 R20, R27 ;  /* 0x0000001b00147308 */ /* 0x000e620000000800 */
[----:B------:R-:W-:Y:S01]  /*1a30*/  FADD.FTZ R23, R23, R28 ;  /* 0x0000001c17177221 */ /* 0x000fe20000010000 */
[----:B-----5:R-:W-:Y:S02]  /*1a40*/  FADD.FTZ R29, -R4, R29 ;  /* 0x0000001d041d7221 */ /* 0x020fe40000010100 */
[----:B------:R-:W5:Y:S01]  /*1a50*/  MUFU.EX2 R19, R25 ;  /* 0x0000001900137308 */ /* 0x000f620000000800 */
[----:B------:R-:W-:Y:S01]  /*1a60*/  FADD.FTZ R23, R23, R30 ;  /* 0x0000001e17177221 */ /* 0x000fe20000010000 */
[----:B----4-:R-:W-:Y:S01]  /*1a70*/  STS [R13+0xe00], R32 ;  /* 0x000e00200d007388 */ /* 0x010fe20000000800 */
[----:B------:R-:W-:Y:S01]  /*1a80*/  FMUL.FTZ R29, R29, 1.4426950216293334961 ;  /* 0x3fb8aa3b1d1d7820 */ /* 0x000fe20000410000 */
[----:B------:R-:W4:Y:S01]  /*1a90*/  MUFU.EX2 R21, R31 ;  /* 0x0000001f00157308 */ /* 0x000f220000000800 */
[----:B------:R-:W-:Y:S01]  /*1aa0*/  FADD.FTZ R23, R23, R32 ;  /* 0x0000002017177221 */ /* 0x000fe20000010000 */
[----:B--2---:R-:W-:Y:S03]  /*1ab0*/  STS [R13+0x1000], R34 ;  /* 0x001000220d007388 */ /* 0x004fe60000000800 */
[----:B------:R-:W-:Y:S01]  /*1ac0*/  FADD.FTZ R23, R23, R34 ;  /* 0x0000002217177221 */ /* 0x000fe20000010000 */
[----:B------:R-:W2:Y:S01]  /*1ad0*/  MUFU.EX2 R29, R29 ;  /* 0x0000001d001d7308 */ /* 0x000ea20000000800 */
[----:B---3--:R-:W-:Y:S02]  /*1ae0*/  STS [R13+0x1200], R36 ;  /* 0x001200240d007388 */ /* 0x008fe40000000800 */
[----:B------:R-:W-:-:S02]  /*1af0*/  FADD.FTZ R23, R23, R36 ;  /* 0x0000002417177221 */ /* 0x000fc40000010000 */
[----:B-1----:R1:W-:Y:S02]  /*1b00*/  STS [R13+0x1400], R20 ;  /* 0x001400140d007388 */ /* 0x0023e40000000800 */
[----:B0-----:R-:W-:Y:S02]  /*1b10*/  FADD.FTZ R22, R23, R20 ;  /* 0x0000001417167221 */ /* 0x001fe40000010000 */
[----:B-----5:R-:W-:Y:S02]  /*1b20*/  STS [R13+0x1600], R19 ;  /* 0x001600130d007388 */ /* 0x020fe40000000800 */
[----:B------:R-:W-:Y:S02]  /*1b30*/  FADD.FTZ R22, R22, R19 ;  /* 0x0000001316167221 */ /* 0x000fe40000010000 */
[----:B----4-:R-:W-:Y:S02]  /*1b40*/  STS [R13+0x1800], R21 ;  /* 0x001800150d007388 */ /* 0x010fe40000000800 */
[----:B------:R-:W-:-:S02]  /*1b50*/  FADD.FTZ R22, R22, R21 ;  /* 0x0000001516167221 */ /* 0x000fc40000010000 */
[----:B--2---:R0:W-:Y:S02]  /*1b60*/  STS [R13+0x1a00], R29 ;  /* 0x001a001d0d007388 */ /* 0x0041e40000000800 */
[----:B-1----:R-:W-:Y:S01]  /*1b70*/  FADD.FTZ R20, R22, R29 ;  /* 0x0000001d16147221 */ /* 0x002fe20000010000 */
[----:B0-----:R-:W-:Y:S01]  /*1b80*/  IADD3 R13, PT, PT, R13, 0x2000, RZ ;  /* 0x000020000d0d7810 */ /* 0x001fe20007ffe0ff */
[----:B------:R-:W-:Y:S06]  /*1b90*/  @!P4 BRA `(.L_x_18980) ;  /* 0xfffffff80070c947 */ /* 0x000fec000383ffff */
.L_x_18979:
[----:B------:R-:W-:Y:S05]  /*1ba0*/  BSYNC.RECONVERGENT B1 ;  /* 0x0000000000017941 */ /* 0x000fea0003800200 */
.L_x_18978:
[----:B------:R-:W-:Y:S01]  /*1bb0*/  IMAD.IADD R7, R16, 0x1, -R17 ;  /* 0x0000000110077824 */ /* 0x000fe200078e0a11 */
[----:B------:R-:W-:Y:S04]  /*1bc0*/  BSSY.RECONVERGENT B1, `(.L_x_18981) ;  /* 0x0000036000017945 */ /* 0x000fe80003800200 */
[----:B------:R-:W-:-:S13]  /*1bd0*/  ISETP.GT.AND P4, PT, R7, 0x200, PT ;  /* 0x000002000700780c */ /* 0x000fda0003f84270 */
[----:B------:R-:W-:Y:S05]  /*1be0*/  @!P4 BRA `(.L_x_18982) ;  /* 0x0000000000ccc947 */ /* 0x000fea0003800000 */
[----:B------:R-:W1:Y:S01]  /*1bf0*/  LDS R23, [R13+-0x400] ;  /* 0xfffc00000d177984 */ /* 0x000e620000000800 */
[----:B------:R-:W-:Y:S02]  /*1c00*/  PLOP3.LUT P0, PT, PT, PT, PT, 0x8, 0x80 ;  /* 0x000000000080781c */ /* 0x000fe40003f0e170 */
[----:B------:R-:W-:Y:S01]  /*1c10*/  IADD3 R17, PT, PT, R17, 0x400, RZ ;  /* 0x0000040011117810 */ /* 0x000fe20007ffe0ff */
[----:B------:R-:W0:Y:S04]  /*1c20*/  LDS R25, [R13+-0x200] ;  /* 0xfffe00000d197984 */ /* 0x000e280000000800 */
[----:B------:R-:W2:Y:S04]  /*1c30*/  LDS R27, [R13] ;  /* 0x000000000d1b7984 */ /* 0x000ea80000000800 */
[----:B------:R-:W3:Y:S04]  /*1c40*/  LDS R29, [R13+0x200] ;  /* 0x000200000d1d7984 */ /* 0x000ee80000000800 */
[----:B------:R-:W4:Y:S04]  /*1c50*/  LDS R31, [R13+0x400] ;  /* 0x000400000d1f7984 */ /* 0x000f280000000800 */
[----:B------:R-:W5:Y:S04]  /*1c60*/  LDS R7, [R13+0x800] ;  /* 0x000800000d077984 */ /* 0x000f680000000800 */
[----:B------:R-:W5:Y:S04]  /*1c70*/  LDS R21, [R13+0x600] ;  /* 0x000600000d157984 */ /* 0x000f680000000800 */
[----:B------:R-:W5:Y:S01]  /*1c80*/  LDS R19, [R13+0xa00] ;  /* 0x000a00000d137984 */ /* 0x000f620000000800 */
[C---:B-1----:R-:W-:Y:S01]  /*1c90*/  FADD.FTZ R23, -R4.reuse, R23 ;  /* 0x0000001704177221 */ /* 0x042fe20000010100 */
[----:B0-----:R-:W-:-:S03]  /*1ca0*/  FADD.FTZ R25, -R4, R25 ;  /* 0x0000001904197221 */ /* 0x001fc60000010100 */
[----:B------:R-:W-:Y:S01]  /*1cb0*/  FMUL.FTZ R22, R23, 1.4426950216293334961 ;  /* 0x3fb8aa3b17167820 */ /* 0x000fe20000410000 */
[----:B--2---:R-:W-:Y:S01]  /*1cc0*/  FADD.FTZ R27, -R4, R27 ;  /* 0x0000001b041b7221 */ /* 0x004fe20000010100 */
[----:B------:R-:W-:-:S04]  /*1cd0*/  FMUL.FTZ R24, R25, 1.4426950216293334961 ;  /* 0x3fb8aa3b19187820 */ /* 0x000fc80000410000 */
[----:B------:R-:W0:Y:S01]  /*1ce0*/  MUFU.EX2 R22, R22 ;  /* 0x0000001600167308 */ /* 0x000e220000000800 */
[C---:B---3--:R-:W-:Y:S01]  /*1cf0*/  FADD.FTZ R29, -R4.reuse, R29 ;  /* 0x0000001d041d7221 */ /* 0x048fe20000010100 */
        /* <DEDUP_REMOVED lines=8> */
[C---:B------:R-:W-:Y:S01]  /*1d80*/  FADD.FTZ R21, -R4.reuse, R21 ;  /* 0x0000001504157221 */ /* 0x040fe20000010100 */
[----:B0-----:R-:W-:Y:S02]  /*1d90*/  STS [R13+-0x400], R22 ;  /* 0xfffc00160d007388 */ /* 0x001fe40000000800 */
[----:B------:R-:W0:Y:S01]  /*1da0*/  MUFU.EX2 R30, R31 ;  /* 0x0000001f001e7308 */ /* 0x000e220000000800 */
[----:B------:R-:W-:Y:S01]  /*1db0*/  FADD.FTZ R23, -R4, R19 ;  /* 0x0000001304177221 */ /* 0x000fe20000010100 */
[----:B------:R-:W-:Y:S01]  /*1dc0*/  FMUL.FTZ R19, R7, 1.4426950216293334961 ;  /* 0x3fb8aa3b07137820 */ /* 0x000fe20000410000 */
[----:B------:R-:W-:Y:S01]  /*1dd0*/  FADD.FTZ R7, R20, R22 ;  /* 0x0000001614077221 */ /* 0x000fe20000010000 */
[----:B------:R-:W-:Y:S01]  /*1de0*/  FMUL.FTZ R21, R21, 1.4426950216293334961 ;  /* 0x3fb8aa3b15157820 */ /* 0x000fe20000410000 */
[----:B------:R-:W-:Y:S01]  /*1df0*/  FMUL.FTZ R23, R23, 1.4426950216293334961 ;  /* 0x3fb8aa3b17177820 */ /* 0x000fe20000410000 */
[----:B------:R-:W-:Y:S01]  /*1e00*/  MUFU.EX2 R34, R19 ;  /* 0x0000001300227308 */ /* 0x000fe20000000800 */
[----:B-1----:R-:W-:Y:S01]  /*1e10*/  FADD.FTZ R7, R7, R24 ;  /* 0x0000001807077221 */ /* 0x002fe20000010000 */
[----:B------:R-:W-:Y:S02]  /*1e20*/  STS [R13+-0x200], R24 ;  /* 0xfffe00180d007388 */ /* 0x000fe40000000800 */
[----:B------:R-:W1:Y:S01]  /*1e30*/  MUFU.EX2 R32, R21 ;  /* 0x0000001500207308 */ /* 0x000e620000000800 */
[----:B--2---:R-:W-:Y:S01]  /*1e40*/  FADD.FTZ R7, R7, R26 ;  /* 0x0000001a07077221 */ /* 0x004fe20000010000 */
[----:B------:R-:W-:Y:S02]  /*1e50*/  STS [R13], R26 ;  /* 0x0000001a0d007388 */ /* 0x000fe40000000800 */
[----:B------:R-:W2:Y:S01]  /*1e60*/  MUFU.EX2 R36, R23 ;  /* 0x0000001700247308 */ /* 0x000ea20000000800 */
[----:B---3--:R-:W-:Y:S01]  /*1e70*/  FADD.FTZ R7, R7, R28 ;  /* 0x0000001c07077221 */ /* 0x008fe20000010000 */
[----:B------:R-:W-:Y:S03]  /*1e80*/  STS [R13+0x200], R28 ;  /* 0x0002001c0d007388 */ /* 0x000fe60000000800 */
[----:B0-----:R-:W-:Y:S01]  /*1e90*/  FADD.FTZ R7, R7, R30 ;  /* 0x0000001e07077221 */ /* 0x001fe20000010000 */
[----:B------:R-:W-:Y:S03]  /*1ea0*/  STS [R13+0x400], R30 ;  /* 0x0004001e0d007388 */ /* 0x000fe60000000800 */
[----:B-1----:R-:W-:Y:S01]  /*1eb0*/  FADD.FTZ R7, R7, R32 ;  /* 0x0000002007077221 */ /* 0x002fe20000010000 */
[----:B------:R-:W-:Y:S03]  /*1ec0*/  STS [R13+0x600], R32 ;  /* 0x000600200d007388 */ /* 0x000fe60000000800 */
[----:B------:R-:W-:Y:S01]  /*1ed0*/  FADD.FTZ R7, R7, R34 ;  /* 0x0000002207077221 */ /* 0x000fe20000010000 */
[----:B------:R-:W-:Y:S03]  /*1ee0*/  STS [R13+0x800], R34 ;  /* 0x000800220d007388 */ /* 0x000fe60000000800 */
[----:B--2---:R-:W-:Y:S01]  /*1ef0*/  FADD.FTZ R20, R7, R36 ;  /* 0x0000002407147221 */ /* 0x004fe20000010000 */
[----:B------:R0:W-:Y:S02]  /*1f00*/  STS [R13+0xa00], R36 ;  /* 0x000a00240d007388 */ /* 0x0001e40000000800 */
[----:B0-----:R-:W-:-:S07]  /*1f10*/  VIADD R13, R13, 0x1000 ;  /* 0x000010000d0d7836 */ /* 0x001fce0000000000 */
.L_x_18982:
[----:B------:R-:W-:Y:S05]  /*1f20*/  BSYNC.RECONVERGENT B1 ;  /* 0x0000000000017941 */ /* 0x000fea0003800200 */
.L_x_18981:
        /* <DEDUP_REMOVED lines=26> */
.L_x_18974:
[----:B------:R-:W-:Y:S05]  /*20d0*/  BSYNC.RECONVERGENT B0 ;  /* 0x0000000000007941 */ /* 0x000fea0003800200 */
.L_x_18973:
[----:B----4-:R-:W2:Y:S01]  /*20e0*/  SHFL.BFLY PT, R7, R20, 0x10, 0x1f ;  /* 0x0e001f0014077f89 */ /* 0x010ea200000e0000 */
[----:B------:R-:W-:Y:S01]  /*20f0*/  BSSY.RECONVERGENT B0, `(.L_x_18983) ;  /* 0x000009e000007945 */ /* 0x000fe20003800200 */
[----:B--2---:R-:W-:-:S05]  /*2100*/  FADD.FTZ R7, R7, R20 ;  /* 0x0000001407077221 */ /* 0x004fca0000010000 */
[----:B------:R-:W2:Y:S02]  /*2110*/  SHFL.BFLY PT, R22, R7, 0x8, 0x1f ;  /* 0x0d001f0007167f89 */ /* 0x000ea400000e0000 */
[----:B--2---:R-:W-:-:S05]  /*2120*/  FADD.FTZ R22, R7, R22 ;  /* 0x0000001607167221 */ /* 0x004fca0000010000 */
[----:B------:R-:W2:Y:S02]  /*2130*/  SHFL.BFLY PT, R13, R22, 0x4, 0x1f ;  /* 0x0c801f00160d7f89 */ /* 0x000ea400000e0000 */
[----:B--2---:R-:W-:-:S05]  /*2140*/  FADD.FTZ R13, R22, R13 ;  /* 0x0000000d160d7221 */ /* 0x004fca0000010000 */
[----:B------:R-:W2:Y:S02]  /*2150*/  SHFL.BFLY PT, R24, R13, 0x2, 0x1f ;  /* 0x0c401f000d187f89 */ /* 0x000ea400000e0000 */
[----:B--2---:R-:W-:-:S05]  /*2160*/  FADD.FTZ R24, R13, R24 ;  /* 0x000000180d187221 */ /* 0x004fca0000010000 */
[----:B0-----:R-:W0:Y:S02]  /*2170*/  SHFL.BFLY PT, R17, R24, 0x1, 0x1f ;  /* 0x0c201f0018117f89 */ /* 0x001e2400000e0000 */
        /* <DEDUP_REMOVED lines=15> */
[----:B------:R-:W-:Y:S02]  /*2270*/  IMAD.IADD R13, R18, 0x1, -R11 ;  /* 0x00000001120d7824 */ /* 0x000fe400078e0a0b */
[----:B------:R-:W0:Y:S01]  /*2280*/  MUFU.RCP R5, R5 ;  /* 0x0000000500057308 */ /* 0x000e220000001000 */
        /* <DEDUP_REMOVED lines=13> */
.L_x_18987:
[----:B------:R-:W0:Y:S01]  /*2360*/  LDS R6, [R17] ;  /* 0x0000000011067984 */ /* 0x000e220000000800 */
[----:B------:R-:W-:-:S04]  /*2370*/  IADD3 R18, PT, PT, R18, 0x1, RZ ;  /* 0x0000000112127810 */ /* 0x000fc80007ffe0ff */
[----:B------:R-:W-:Y:S01]  /*2380*/  ISETP.NE.AND P0, PT, R18, RZ, PT ;  /* 0x000000ff1200720c */ /* 0x000fe20003f05270 */
[----:B0-----:R-:W-:-:S05]  /*2390*/  FMUL.FTZ R6, R6, R5 ;  /* 0x0000000506067220 */ /* 0x001fca0000410000 */
[----:B------:R0:W-:Y:S02]  /*23a0*/  STS [R17], R6 ;  /* 0x0000000611007388 */ /* 0x0001e40000000800 */
[----:B0-----:R-:W-:-:S05]  /*23b0*/  VIADD R17, R17, 0x200 ;  /* 0x0000020011117836 */ /* 0x001fca0000000000 */
[----:B------:R-:W-:Y:S05]  /*23c0*/  @P0 BRA `(.L_x_18987) ;  /* 0xfffffffc00e40947 */ /* 0x000fea000383ffff */
.L_x_18986:
[----:B------:R-:W-:Y:S05]  /*23d0*/  BSYNC.RECONVERGENT B1 ;  /* 0x0000000000017941 */ /* 0x000fea0003800200 */
.L_x_18985:
        /* <DEDUP_REMOVED lines=12> */
.L_x_18990:
[----:B------:R-:W0:Y:S01]  /*24a0*/  LDS R21, [R6+-0x400] ;  /* 0xfffc000006157984 */ /* 0x000e220000000800 */
[----:B------:R-:W-:-:S03]  /*24b0*/  VIADD R13, R13, 0x800 ;  /* 0x000008000d0d7836 */ /* 0x000fc60000000000 */
[----:B------:R-:W2:Y:S02]  /*24c0*/  LDS R23, [R6+-0x200] ;  /* 0xfffe000006177984 */ /* 0x000ea40000000800 */
[----:B------:R-:W-:Y:S02]  /*24d0*/  ISETP.GE.AND P1, PT, R13, R18, PT ;  /* 0x000000120d00720c */ /* 0x000fe40003f26270 */
[----:B------:R-:W3:Y:S04]  /*24e0*/  LDS R25, [R6] ;  /* 0x0000000006197984 */ /* 0x000ee80000000800 */
[----:B------:R-:W4:Y:S04]  /*24f0*/  LDS R27, [R6+0x200] ;  /* 0x00020000061b7984 */ /* 0x000f280000000800 */
[----:B------:R-:W5:Y:S04]  /*2500*/  LDS R29, [R6+0x400] ;  /* 0x00040000061d7984 */ /* 0x000f680000000800 */
[----:B------:R-:W1:Y:S04]  /*2510*/  LDS R19, [R6+0x600] ;  /* 0x0006000006137984 */ /* 0x000e680000000800 */
[----:B------:R-:W1:Y:S04]  /*2520*/  LDS R17, [R6+0x800] ;  /* 0x0008000006117984 */ /* 0x000e680000000800 */
[----:B------:R-:W1:Y:S04]  /*2530*/  LDS R30, [R6+0xa00] ;  /* 0x000a0000061e7984 */ /* 0x000e680000000800 */
[----:B------:R-:W-:Y:S04]  /*2540*/  LDS R36, [R6+0xc00] ;  /* 0x000c000006247984 */ /* 0x000fe80000000800 */
[----:B------:R-:W1:Y:S04]  /*2550*/  LDS R34, [R6+0xe00] ;  /* 0x000e000006227984 */ /* 0x000e680000000800 */
[----:B------:R-:W1:Y:S01]  /*2560*/  LDS R32, [R6+0x1000] ;  /* 0x0010000006207984 */ /* 0x000e620000000800 */
[----:B0-----:R-:W-:-:S03]  /*2570*/  FMUL.FTZ R21, R21, R5 ;  /* 0x0000000515157220 */ /* 0x001fc60000410000 */
[----:B------:R-:W-:Y:S01]  /*2580*/  LDS R28, [R6+0x1200] ;  /* 0x00120000061c7984 */ /* 0x000fe20000000800 */
[----:B--2---:R-:W-:-:S03]  /*2590*/  FMUL.FTZ R23, R23, R5 ;  /* 0x0000000517177220 */ /* 0x004fc60000410000 */
[----:B------:R-:W0:Y:S01]  /*25a0*/  LDS R20, [R6+0x1400] ;  /* 0x0014000006147984 */ /* 0x000e220000000800 */
[----:B---3--:R-:W-:-:S03]  /*25b0*/  FMUL.FTZ R25, R25, R5 ;  /* 0x0000000519197220 */ /* 0x008fc60000410000 */
[----:B------:R-:W2:Y:S01]  /*25c0*/  LDS R26, [R6+0x1600] ;  /* 0x00160000061a7984 */ /* 0x000ea20000000800 */
[----:B----4-:R-:W-:-:S03]  /*25d0*/  FMUL.FTZ R27, R27, R5 ;  /* 0x000000051b1b7220 */ /* 0x010fc60000410000 */
[----:B------:R-:W3:Y:S01]  /*25e0*/  LDS R24, [R6+0x1800] ;  /* 0x0018000006187984 */ /* 0x000ee20000000800 */
[----:B-----5:R-:W-:-:S03]  /*25f0*/  FMUL.FTZ R29, R29, R5 ;  /* 0x000000051d1d7220 */ /* 0x020fc60000410000 */
[----:B------:R-:W4:Y:S01]  /*2600*/  LDS R22, [R6+0x1a00] ;  /* 0x001a000006167984 */ /* 0x000f220000000800 */
[----:B-1----:R-:W-:-:S03]  /*2610*/  FMUL.FTZ R19, R19, R5 ;  /* 0x0000000513137220 */ /* 0x002fc60000410000 */
[----:B------:R1:W-:Y:S01]  /*2620*/  STS [R6+-0x400], R21 ;  /* 0xfffc001506007388 */ /* 0x0003e20000000800 */
[----:B------:R-:W-:-:S03]  /*2630*/  FMUL.FTZ R17, R17, R5 ;  /* 0x0000000511117220 */ /* 0x000fc60000410000 */
[----:B------:R5:W-:Y:S04]  /*2640*/  STS [R6+-0x200], R23 ;  /* 0xfffe001706007388 */ /* 0x000be80000000800 */
[----:B------:R0:W-:Y:S01]  /*2650*/  STS [R6], R25 ;  /* 0x0000001906007388 */ /* 0x0001e20000000800 */
[----:B-1----:R-:W-:-:S03]  /*2660*/  FMUL.FTZ R21, R30, R5 ;  /* 0x000000051e157220 */ /* 0x002fc60000410000 */
[----:B------:R2:W-:Y:S01]  /*2670*/  STS [R6+0x200], R27 ;  /* 0x0002001b06007388 */ /* 0x0005e20000000800 */
[-C--:B------:R-:W-:Y:S01]  /*2680*/  FMUL.FTZ R31, R34, R5.reuse ;  /* 0x00000005221f7220 */ /* 0x080fe20000410000 */
[-C--:B-----5:R-:W-:Y:S02]  /*2690*/  FMUL.FTZ R23, R36, R5.reuse ;  /* 0x0000000524177220 */ /* 0x0a0fe40000410000 */
[----:B------:R-:W-:Y:S01]  /*26a0*/  STS [R6+0x400], R29 ;  /* 0x0004001d06007388 */ /* 0x000fe20000000800 */
[----:B------:R-:W-:-:S03]  /*26b0*/  FMUL.FTZ R33, R32, R5 ;  /* 0x0000000520217220 */ /* 0x000fc60000410000 */
[----:B------:R1:W-:Y:S01]  /*26c0*/  STS [R6+0x600], R19 ;  /* 0x0006001306007388 */ /* 0x0003e20000000800 */
[----:B0-----:R-:W-:-:S03]  /*26d0*/  FMUL.FTZ R25, R20, R5 ;  /* 0x0000000514197220 */ /* 0x001fc60000410000 */
[----:B------:R-:W-:Y:S01]  /*26e0*/  STS [R6+0x800], R17 ;  /* 0x0008001106007388 */ /* 0x000fe20000000800 */
[----:B--2---:R-:W-:-:S03]  /*26f0*/  FMUL.FTZ R27, R26, R5 ;  /* 0x000000051a1b7220 */ /* 0x004fc60000410000 */
[----:B------:R-:W-:Y:S01]  /*2700*/  STS [R6+0xa00], R21 ;  /* 0x000a001506007388 */ /* 0x000fe20000000800 */
[-C--:B-1----:R-:W-:Y:S01]  /*2710*/  FMUL.FTZ R19, R28, R5.reuse ;  /* 0x000000051c137220 */ /* 0x082fe20000410000 */
[-C--:B---3--:R-:W-:Y:S02]  /*2720*/  FMUL.FTZ R29, R24, R5.reuse ;  /* 0x00000005181d7220 */ /* 0x088fe40000410000 */
        /* <DEDUP_REMOVED lines=11> */
.L_x_18989:
[----:B------:R-:W-:Y:S05]  /*27e0*/  BSYNC.RECONVERGENT B1 ;  /* 0x0000000000017941 */ /* 0x000fea0003800200 */
.L_x_18988:
        /* <DEDUP_REMOVED lines=31> */
.L_x_18992:
[----:B------:R-:W-:Y:S05]  /*29e0*/  BSYNC.RECONVERGENT B1 ;  /* 0x0000000000017941 */ /* 0x000fea0003800200 */
.L_x_18991:
        /* <DEDUP_REMOVED lines=14> */
.L_x_18984:
[----:B------:R-:W-:Y:S05]  /*2ad0*/  BSYNC.RECONVERGENT B0 ;  /* 0x0000000000007941 */ /* 0x000fea0003800200 */
.L_x_18983:
[----:B------:R-:W-:Y:S01]  /*2ae0*/  BAR.SYNC.DEFER_BLOCKING 0x0 ;  /* 0x0000000000007b1d */ /* 0x000fe20000010000 */
[----:B------:R-:W-:Y:S02]  /*2af0*/  ISETP.NE.AND P0, PT, R3, RZ, PT ;  /* 0x000000ff0300720c */ /* 0x000fe40003f05270 */
[----:B------:R-:W-:-:S03]  /*2b00*/  ISETP.GE.U32.AND P1, PT, R14, UR15, PT ;  /* 0x0000000f0e007c0c */ /* 0x000fc6000bf26070 */
[----:B------:R-:W3:Y:S01]  /*2b10*/  LDCU UR21, c[0x0][0x3dc] ;  /* 0x00007b80ff1577ac */ /* 0x000ee20008000800 */
[----:B------:R-:W-:Y:S01]  /*2b20*/  BSSY.RECONVERGENT B0, `(.L_x_18993) ;  /* 0x0000014000007945 */ /* 0x000fe20003800200 */
[----:B------:R-:W4:Y:S06]  /*2b30*/  LDCU.64 UR22, c[0x0][0x3a8] ;  /* 0x00007500ff1677ac */ /* 0x000f2c0008000a00 */
        /* <DEDUP_REMOVED lines=13> */
[----:B------:R-:W-:Y:S02]  /*2c10*/  IMAD.U32 R18, RZ, RZ, UR4 ;  /* 0x00000004ff127e24 */ /* 0x000fe4000f8e00ff */
[----:B--2---:R-:W-:Y:S02]  /*2c20*/  MOV R17, UR7 ;  /* 0x0000000700117c02 */ /* 0x004fe40008000f00 */
[----:B------:R-:W-:-:S03]  /*2c30*/  IMAD.U32 R19, RZ, RZ, UR5 ;  /* 0x00000005ff137e24 */ /* 0x000fc6000f8e00ff */
[----:B-1----:R1:W-:Y:S04]  /*2c40*/  STG.E desc[UR12][R16.64], R4 ;  /* 0x0000000410007986 */ /* 0x0023e8000c10190c */
[----:B0-----:R1:W-:Y:S02]  /*2c50*/  STG.E desc[UR12][R18.64], R7 ;  /* 0x0000000712007986 */ /* 0x0013e4000c10190c */
.L_x_18994:
[----:B---34-:R-:W-:Y:S05]  /*2c60*/  BSYNC.RECONVERGENT B0 ;  /* 0x0000000000007941 */ /* 0x018fea0003800200 */
.L_x_18993:
[----:B------:R-:W-:Y:S01]  /*2c70*/  BSSY.RECONVERGENT B0, `(.L_x_18995) ;  /* 0x00000b1000007945 */ /* 0x000fe20003800200 */
[----:B-12---:R-:W-:-:S03]  /*2c80*/  CS2R R18, SRZ ;  /* 0x0000000000127805 */ /* 0x006fc6000001ff00 */
[----:B------:R-:W-:Y:S05]  /*2c90*/  @P1 BRA `(.L_x_18996) ;  /* 0x0000000800b81947 */ /* 0x000fea0003800000 */
[----:B------:R-:W1:Y:S01]  /*2ca0*/  LDCU UR5, c[0x0][0x3e0] ;  /* 0x00007c00ff0577ac */ /* 0x000e620008000800 */
[----:B0-----:R-:W-:Y:S01]  /*2cb0*/  IMAD.WIDE.U32 R4, R14, 0x4, RZ ;  /* 0x000000040e047825 */ /* 0x001fe200078e00ff */
[----:B------:R-:W-:Y:S02]  /*2cc0*/  MOV R13, UR8 ;  /* 0x00000008000d7c02 */ /* 0x000fe40008000f00 */
[----:B------:R-:W-:Y:S01]  /*2cd0*/  CS2R R18, SRZ ;  /* 0x0000000000127805 */ /* 0x000fe2000001ff00 */
[----:B------:R-:W0:Y:S01]  /*2ce0*/  LDCU.64 UR6, c[0x0][0x3b8] ;  /* 0x00007700ff0677ac */ /* 0x000e220008000a00 */
[----:B------:R-:W-:Y:S01]  /*2cf0*/  IMAD.SHL.U32 R7, R3, 0x20, RZ ;  /* 0x0000002003077824 */ /* 0x000fe200078e00ff */
[----:B------:R-:W-:Y:S01]  /*2d00*/  IADD3 R9, PT, PT, R9, 0x60, RZ ;  /* 0x0000006009097810 */ /* 0x000fe20007ffe0ff */
[----:B------:R-:W-:Y:S01]  /*2d10*/  IMAD.WIDE R4, R13, 0x4, R4 ;  /* 0x000000040d047825 */ /* 0x000fe200078e0204 */
[----:B------:R-:W-:Y:S01]  /*2d20*/  UIADD3 UR4, UPT, UPT, UR14, 0xf, URZ ;  /* 0x0000000f0e047890 */ /* 0x000fe2000fffe0ff */
[----:B------:R-:W-:-:S02]  /*2d30*/  LEA R6, R8, R11, 0x4 ;  /* 0x0000000b08067211 */ /* 0x000fc400078e20ff */
[----:B------:R-:W-:Y:S01]  /*2d40*/  LOP3.LUT R7, R7, 0x20, RZ, 0xe2, !PT ;  /* 0x0000002007077812 */ /* 0x000fe200078ee2ff */
[----:B------:R-:W-:Y:S01]  /*2d50*/  IMAD.SHL.U32 R25, R3, 0x8, RZ ;  /* 0x0000000803197824 */ /* 0x000fe200078e00ff */
[----:B------:R-:W-:Y:S01]  /*2d60*/  USHF.R.U32.HI UR4, URZ, 0x4, UR4 ;  /* 0x00000004ff047899 */ /* 0x000fe20008011604 */
[----:B------:R-:W-:Y:S02]  /*2d70*/  LEA R10, R10, R9, 0x18 ;  /* 0x000000090a0a7211 */ /* 0x000fe400078ec0ff */
[----:B------:R-:W-:Y:S01]  /*2d80*/  IMAD R7, R8, 0x40, R7 ;  /* 0x0000004008077824 */ /* 0x000fe200078e0207 */
[----:B------:R-:W-:Y:S01]  /*2d90*/  LOP3.LUT R21, R25, 0x8, RZ, 0xc0, !PT ;  /* 0x0000000819157812 */ /* 0x000fe200078ec0ff */
[----:B-1----:R-:W-:Y:S01]  /*2da0*/  IMAD R12, R12, UR5, RZ ;  /* 0x000000050c0c7c24 */ /* 0x002fe2000f8e02ff */
[C---:B------:R-:W-:Y:S01]  /*2db0*/  IADD3 R24, PT, PT, R14.reuse, 0x1, RZ ;  /* 0x000000010e187810 */ /* 0x040fe20007ffe0ff */
[----:B------:R-:W-:Y:S01]  /*2dc0*/  VIADD R14, R14, -UR4 ;  /* 0x800000040e0e7c36 */ /* 0x000fe20008000000 */
[----:B------:R-:W-:-:S02]  /*2dd0*/  IADD3 R21, PT, PT, R6, 0x3, R21 ;  /* 0x0000000306157810 */ /* 0x000fc40007ffe015 */
[----:B0-----:R-:W-:Y:S02]  /*2de0*/  IADD3 R20, P0, PT, R4, UR6, RZ ;  /* 0x0000000604147c10 */ /* 0x001fe4000ff1e0ff */
[----:B------:R-:W-:Y:S02]  /*2df0*/  IADD3 R22, PT, PT, R7, 0x10, R10 ;  /* 0x0000001007167810 */ /* 0x000fe40007ffe00a */
[----:B------:R-:W-:Y:S02]  /*2e00*/  IADD3.X R23, PT, PT, R5, UR7, RZ, P0, !PT ;  /* 0x0000000705177c10 */ /* 0x000fe400087fe4ff */
[----:B------:R-:W-:Y:S02]  /*2e10*/  LOP3.LUT R25, R25, 0xf8, RZ, 0xc0, !PT ;  /* 0x000000f819197812 */ /* 0x000fe400078ec0ff */
[----:B------:R-:W-:-:S07]  /*2e20*/  SHF.R.S32.HI R13, RZ, 0x1f, R12 ;  /* 0x0000001fff0d7819 */ /* 0x000fce000001140c */
.L_x_19001:
[----:B------:R-:W-:Y:S01]  /*2e30*/  MOV R6, R20 ;  /* 0x0000001400067202 */ /* 0x000fe20000000f00 */
[----:B------:R-:W-:Y:S01]  /*2e40*/  IMAD.MOV.U32 R7, RZ, RZ, R23 ;  /* 0x000000ffff077224 */ /* 0x000fe200078e0017 */
[----:B------:R-:W0:Y:S04]  /*2e50*/  LDS.128 R8, [R22+-0x10] ;  /* 0xfffff00016087984 */ /* 0x000e280000000c00 */
[----:B------:R-:W2:Y:S02]  /*2e60*/  LDG.E.CONSTANT R5, desc[UR12][R6.64] ;  /* 0x0000000c06057981 */ /* 0x000ea4000c1e9900 */
[----:B--2---:R-:W-:-:S03]  /*2e70*/  IMAD.WIDE R4, R5, UR21, R12 ;  /* 0x0000001505047c25 */ /* 0x004fc6000f8e020c */
[----:B------:R-:W-:-:S04]  /*2e80*/  IADD3 R4, P0, PT, R25, R4, RZ ;  /* 0x0000000419047210 */ /* 0x000fc80007f1e0ff */
[----:B------:R-:W-:Y:S02]  /*2e90*/  IADD3.X R5, PT, PT, RZ, R5, RZ, P0, !PT ;  /* 0x00000005ff057210 */ /* 0x000fe400007fe4ff */
[----:B------:R-:W-:-:S04]  /*2ea0*/  LEA R16, P0, R4, UR22, 0x1 ;  /* 0x0000001604107c11 */ /* 0x000fc8000f8008ff */
[----:B------:R-:W-:Y:S02]  /*2eb0*/  LEA.HI.X R17, R4, UR23, R5, 0x1, P0 ;  /* 0x0000001704117c11 */ /* 0x000fe400080f0c05 */
[----:B------:R1:W2:Y:S04]  /*2ec0*/  LDS.128 R4, [R22] ;  /* 0x0000000016047984 */ /* 0x0002a80000000c00 */
        /* <DEDUP_REMOVED lines=11> */
[----:B------:R-:W-:-:S10]  /*2f80*/  VIADD R8, R21, 0xfffffffd ;  /* 0xfffffffd15087836 */ /* 0x000fd40000000000 */
[----:B-12---:R-:W-:Y:S05]  /*2f90*/  @P0 BRA `(.L_x_18998) ;  /* 0x0000000000780947 */ /* 0x006fea0003800000 */
[C---:B------:R-:W-:Y:S02]  /*2fa0*/  IADD3 R16, PT, PT, R21.reuse, -0x1, RZ ;  /* 0xffffffff15107810 */ /* 0x040fe40007ffe0ff */
[C---:B------:R-:W-:Y:S02]  /*2fb0*/  ISETP.GE.AND P2, PT, R21.reuse, UR14, PT ;  /* 0x0000000e15007c0c */ /* 0x040fe4000bf46270 */
[----:B------:R-:W-:Y:S02]  /*2fc0*/  ISETP.GE.AND P1, PT, R16, UR14, PT ;  /* 0x0000000e10007c0c */ /* 0x000fe4000bf26270 */
[C---:B-----5:R-:W-:Y:S02]  /*2fd0*/  PRMT R16, R30.reuse, 0x7632, R16 ;  /* 0x000076321e107816 */ /* 0x060fe40000000010 */
[----:B------:R-:W-:Y:S02]  /*2fe0*/  SEL R30, R30, RZ, !P1 ;  /* 0x000000ff1e1e7207 */ /* 0x000fe40004800000 */
[----:B------:R-:W-:Y:S01]  /*2ff0*/  SEL R17, R16, RZ, !P2 ;  /* 0x000000ff10117207 */ /* 0x000fe20005000000 */
[----:B------:R-:W-:Y:S01]  /*3000*/  VIADD R16, R21, 0x1 ;  /* 0x0000000115107836 */ /* 0x000fe20000000000 */
[----:B------:R-:W-:-:S02]  /*3010*/  ISETP.GE.AND P1, PT, R8, UR14, PT ;  /* 0x0000000e08007c0c */ /* 0x000fc4000bf26270 */
[----:B------:R-:W-:Y:S02]  /*3020*/  PRMT R30, R30, 0x5410, R17 ;  /* 0x000054101e1e7816 */ /* 0x000fe40000000011 */
[C---:B------:R-:W-:Y:S02]  /*3030*/  IADD3 R17, PT, PT, R21.reuse, 0x2, RZ ;  /* 0x0000000215117810 */ /* 0x040fe40007ffe0ff */
[----:B------:R-:W-:Y:S02]  /*3040*/  ISETP.GE.AND P3, PT, R16, UR14, PT ;  /* 0x0000000e10007c0c */ /* 0x000fe4000bf66270 */
[----:B------:R-:W-:Y:S02]  /*3050*/  IADD3 R16, PT, PT, R21, 0x4, RZ ;  /* 0x0000000415107810 */ /* 0x000fe40007ffe0ff */
[----:B------:R-:W-:Y:S01]  /*3060*/  ISETP.GE.AND P4, PT, R17, UR14, PT ;  /* 0x0000000e11007c0c */ /* 0x000fe2000bf86270 */
[C---:B------:R-:W-:Y:S01]  /*3070*/  VIADD R17, R21.reuse, 0x3 ;  /* 0x0000000315117836 */ /* 0x040fe20000000000 */
[----:B------:R-:W-:Y:S01]  /*3080*/  ISETP.GE.AND P6, PT, R16, UR14, PT ;  /* 0x0000000e10007c0c */ /* 0x000fe2000bfc6270 */
[----:B------:R-:W-:Y:S01]  /*3090*/  VIADD R16, R21, 0xfffffffe ;  /* 0xfffffffe15107836 */ /* 0x000fe20000000000 */
        /* <DEDUP_REMOVED lines=14> */
.L_x_18998:
[----:B------:R-:W-:Y:S05]  /*3180*/  BSYNC.RECONVERGENT B1 ;  /* 0x0000000000017941 */ /* 0x000fea0003800200 */
.L_x_18997:
[----:B-----5:R-:W-:Y:S01]  /*3190*/  HMUL2.BF16_V2 R16, R9, R34 ;  /* 0x0000002209107232 */ /* 0x020fe20000200000 */
[----:B------:R-:W-:Y:S01]  /*31a0*/  F2FP.BF16.F32.PACK_AB R10, R11, R10 ;  /* 0x0000000a0b0a723e */ /* 0x000fe200000010ff */
[----:B------:R-:W-:Y:S01]  /*31b0*/  BSSY.RECONVERGENT B1, `(.L_x_18999) ;  /* 0x000003a000017945 */ /* 0x000fe20003800200 */
[----:B------:R-:W-:Y:S02]  /*31c0*/  F2FP.BF16.F32.PACK_AB R5, R5, R4 ;  /* 0x000000040505723e */ /* 0x000fe400000010ff */
[C---:B------:R-:W-:Y:S02]  /*31d0*/  PRMT R17, R16.reuse, 0x7632, R17 ;  /* 0x0000763210117816 */ /* 0x040fe40000000011 */
[----:B------:R-:W-:Y:S02]  /*31e0*/  MOV R4, R10 ;  /* 0x0000000a00047202 */ /* 0x000fe40000000f00 */
[----:B------:R-:W-:Y:S01]  /*31f0*/  SHF.L.U32 R16, R16, 0x10, RZ ;  /* 0x0000001010107819 */ /* 0x000fe200000006ff */
[----:B------:R-:W-:Y:S01]  /*3200*/  IMAD.U32 R17, R17, 0x10000, RZ ;  /* 0x0001000011117824 */ /* 0x000fe200078e00ff */
[----:B------:R-:W-:Y:S01]  /*3210*/  F2FP.BF16.F32.PACK_AB R7, R7, R6 ;  /* 0x000000060707723e */ /* 0x000fe200000010ff */
[----:B------:R-:W-:-:S02]  /*3220*/  HFMA2.BF16_V2 R10, R4, R30, -RZ ;  /* 0x0000001e040a7231 */ /* 0x000fc400003000ff */
[----:B------:R-:W-:Y:S01]  /*3230*/  FADD.FTZ R6, R16, R17 ;  /* 0x0000001110067221 */ /* 0x000fe20000010000 */
[----:B------:R-:W-:Y:S02]  /*3240*/  HMUL2.BF16_V2 R16, R5, R31 ;  /* 0x0000001f05107232 */ /* 0x000fe40000200000 */
[----:B------:R-:W-:Y:S01]  /*3250*/  HFMA2.BF16_V2 R30, R7, R32, -RZ ;  /* 0x00000020071e7231 */ /* 0x000fe200003000ff */
[C---:B------:R-:W-:Y:S01]  /*3260*/  PRMT R11, R10.reuse, 0x7632, R11 ;  /* 0x000076320a0b7816 */ /* 0x040fe2000000000b */
[----:B------:R-:W-:Y:S01]  /*3270*/  IMAD.U32 R31, R10, 0x10000, RZ ;  /* 0x000100000a1f7824 */ /* 0x000fe200078e00ff */
[C---:B------:R-:W-:Y:S01]  /*3280*/  PRMT R17, R16.reuse, 0x7632, R17 ;  /* 0x0000763210117816 */ /* 0x040fe20000000011 */
[----:B------:R-:W-:Y:S01]  /*3290*/  IMAD.U32 R16, R16, 0x10000, RZ ;  /* 0x0001000010107824 */ /* 0x000fe200078e00ff */
[----:B------:R-:W-:Y:S02]  /*32a0*/  SHF.L.U32 R32, R11, 0x10, RZ ;  /* 0x000000100b207819 */ /* 0x000fe400000006ff */
[C---:B------:R-:W-:Y:S01]  /*32b0*/  PRMT R10, R30.reuse, 0x7632, R10 ;  /* 0x000076321e0a7816 */ /* 0x040fe2000000000a */
[----:B------:R-:W-:Y:S01]  /*32c0*/  IMAD.U32 R30, R30, 0x10000, RZ ;  /* 0x000100001e1e7824 */ /* 0x000fe200078e00ff */
[----:B------:R-:W-:Y:S01]  /*32d0*/  SHF.L.U32 R17, R17, 0x10, RZ ;  /* 0x0000001011117819 */ /* 0x000fe200000006ff */
[----:B------:R-:W-:Y:S01]  /*32e0*/  FADD.FTZ R31, R31, R32 ;  /* 0x000000201f1f7221 */ /* 0x000fe20000010000 */
[----:B------:R-:W-:-:S03]  /*32f0*/  SHF.L.U32 R11, R10, 0x10, RZ ;  /* 0x000000100a0b7819 */ /* 0x000fc600000006ff */
[----:B------:R-:W-:Y:S01]  /*3300*/  FADD.FTZ R17, R16, R17 ;  /* 0x0000001110117221 */ /* 0x000fe20000010000 */
[----:B------:R-:W-:Y:S01]  /*3310*/  FADD.FTZ R6, R6, R31 ;  /* 0x0000001f06067221 */ /* 0x000fe20000010000 */
[----:B------:R-:W-:-:S03]  /*3320*/  FADD.FTZ R11, R30, R11 ;  /* 0x0000000b1e0b7221 */ /* 0x000fc60000010000 */
[----:B------:R-:W-:-:S04]  /*3330*/  FADD.FTZ R6, R6, R17 ;  /* 0x0000001106067221 */ /* 0x000fc80000010000 */
[----:B------:R-:W-:-:S04]  /*3340*/  FADD.FTZ R6, R6, R11 ;  /* 0x0000000b06067221 */ /* 0x000fc80000010000 */
[----:B------:R-:W-:Y:S01]  /*3350*/  FADD.FTZ R19, R6, R19 ;  /* 0x0000001306137221 */ /* 0x000fe20000010000 */
[----:B------:R-:W-:Y:S06]  /*3360*/  @P0 BRA `(.L_x_19000) ;  /* 0x0000000000780947 */ /* 0x000fec0003800000 */
[C---:B------:R-:W-:Y:S01]  /*3370*/  VIADD R6, R21.reuse, 0xfffffffe ;  /* 0xfffffffe15067836 */ /* 0x040fe20000000000 */
[C---:B------:R-:W-:Y:S01]  /*3380*/  IADD3 R10, PT, PT, R21.reuse, -0x1, RZ ;  /* 0xffffffff150a7810 */ /* 0x040fe20007ffe0ff */
[C---:B------:R-:W-:Y:S01]  /*3390*/  VIADD R11, R21.reuse, 0x3 ;  /* 0x00000003150b7836 */ /* 0x040fe20000000000 */
[----:B------:R-:W-:Y:S01]  /*33a0*/  ISETP.GE.AND P6, PT, R8, UR14, PT ;  /* 0x0000000e08007c0c */ /* 0x000fe2000bfc6270 */
[C---:B------:R-:W-:Y:S01]  /*33b0*/  VIADD R8, R21.reuse, 0x1 ;  /* 0x0000000115087836 */ /* 0x040fe20000000000 */
[----:B------:R-:W-:Y:S02]  /*33c0*/  ISETP.GE.AND P5, PT, R6, UR14, PT ;  /* 0x0000000e06007c0c */ /* 0x000fe4000bfa6270 */
[----:B------:R-:W-:Y:S02]  /*33d0*/  ISETP.GE.AND P4, PT, R10, UR14, PT ;  /* 0x0000000e0a007c0c */ /* 0x000fe4000bf86270 */
        /* <DEDUP_REMOVED lines=23> */
.L_x_19000:
[----:B------:R-:W-:Y:S05]  /*3550*/  BSYNC.RECONVERGENT B1 ;  /* 0x0000000000017941 */ /* 0x000fea0003800200 */
.L_x_18999:
        /* <DEDUP_REMOVED lines=34> */
.L_x_18996:
[----:B------:R-:W-:Y:S05]  /*3780*/  BSYNC.RECONVERGENT B0 ;  /* 0x0000000000007941 */ /* 0x000fea0003800200 */
.L_x_18995:
[----:B------:R-:W1:Y:S01]  /*3790*/  S2UR UR5, SR_CgaCtaId ;  /* 0x00000000000579c3 */ /* 0x000e620000008800 */
[----:B------:R-:W2:Y:S01]  /*37a0*/  SHFL.BFLY PT, R4, R19, 0x1, 0x1f ;  /* 0x0c201f0013047f89 */ /* 0x000ea200000e0000 */
[----:B------:R-:W-:Y:S01]  /*37b0*/  ISETP.NE.AND P3, PT, R15, RZ, PT ;  /* 0x000000ff0f00720c */ /* 0x000fe20003f65270 */
[----:B------:R-:W-:Y:S01]  /*37c0*/  UMOV UR4, 0x400 ;  /* 0x0000040000047882 */ /* 0x000fe20000000000 */
[----:B------:R-:W-:Y:S01]  /*37d0*/  LOP3.LUT R6, R3, 0x3c0, RZ, 0xc0, !PT ;  /* 0x000003c003067812 */ /* 0x000fe200078ec0ff */
[----:B0-----:R-:W0:Y:S01]  /*37e0*/  SHFL.BFLY PT, R5, R18, 0x1, 0x1f ;  /* 0x0c201f0012057f89 */ /* 0x001e2200000e0000 */
[----:B------:R-:W-:Y:S01]  /*37f0*/  UIADD3 UR4, UPT, UPT, UR4, 0x60, URZ ;  /* 0x0000006004047890 */ /* 0x000fe2000fffe0ff */
[----:B------:R-:W-:Y:S01]  /*3800*/  SHF.R.U32.HI R0, RZ, 0x1, R0 ;  /* 0x00000001ff007819 */ /* 0x000fe20000011600 */
[----:B------:R-:W-:Y:S01]  /*3810*/  BAR.SYNC.DEFER_BLOCKING 0x0 ;  /* 0x0000000000007b1d */ /* 0x000fe20000010000 */
[----:B------:R-:W-:Y:S02]  /*3820*/  ISETP.NE.OR P1, PT, R6, 0x40, P3 ;  /* 0x000000400600780c */ /* 0x000fe40001f25670 */
[----:B------:R-:W-:-:S02]  /*3830*/  LOP3.LUT R6, R0, 0x3e0, R3, 0xf8, !PT ;  /* 0x000003e000067812 */ /* 0x000fc400078ef803 */
[C---:B------:R-:W-:Y:S02]  /*3840*/  LOP3.LUT P0, RZ, R3.reuse, 0x3c1, RZ, 0xc0, !PT ;  /* 0x000003c103ff7812 */ /* 0x040fe4000780c0ff */
[----:B------:R-:W-:-:S04]  /*3850*/  LOP3.LUT R9, R3, 0x3e1, RZ, 0xc0, !PT ;  /* 0x000003e103097812 */ /* 0x000fc800078ec0ff */
[----:B------:R-:W-:Y:S01]  /*3860*/  ISETP.NE.AND P2, PT, R9, RZ, PT ;  /* 0x000000ff0900720c */ /* 0x000fe20003f45270 */
[----:B-1----:R-:W-:Y:S01]  /*3870*/  ULEA UR4, UR5, UR4, 0x18 ;  /* 0x0000000405047291 */ /* 0x002fe2000f8ec0ff */
[----:B--2---:R-:W-:Y:S01]  /*3880*/  FADD.FTZ R4, R4, R19 ;  /* 0x0000001304047221 */ /* 0x004fe20000010000 */
[----:B0-----:R-:W-:-:S04]  /*3890*/  FADD.FTZ R5, R5, R18 ;  /* 0x0000001205057221 */ /* 0x001fc80000010000 */
[----:B------:R-:W-:-:S05]  /*38a0*/  LEA R6, R6, UR4, 0x2 ;  /* 0x0000000406067c11 */ /* 0x000fca000f8e10ff */
[----:B------:R-:W-:Y:S04]  /*38b0*/  @!P1 STS [R6+-0x100], R4 ;  /* 0xffff000406009388 */ /* 0x000fe80000000800 */
[----:B------:R-:W-:Y:S01]  /*38c0*/  @!P1 STS [R6+-0xc0], R5 ;  /* 0xffff400506009388 */ /* 0x000fe20000000800 */
[----:B------:R-:W-:Y:S01]  /*38d0*/  BAR.SYNC.DEFER_BLOCKING 0x0 ;  /* 0x0000000000007b1d */ /* 0x000fe20000010000 */
[----:B------:R-:W-:-:S13]  /*38e0*/  ISETP.NE.AND P1, PT, R9, 0x20, PT ;  /* 0x000000200900780c */ /* 0x000fda0003f25270 */
[----:B------:R-:W-:Y:S01]  /*38f0*/  @!P1 LEA R0, R0, UR4, 0x2 ;  /* 0x0000000400009c11 */ /* 0x000fe2000f8e10ff */
        /* <DEDUP_REMOVED lines=15> */
[----:B------:R-:W-:Y:S11]  /*39f0*/  @P3 EXIT ;  /* 0x000000000000394d */ /* 0x000ff60003800000 */
[----:B------:R-:W3:Y:S01]  /*3a00*/  LDCU.64 UR6, c[0x0][0x390] ;  /* 0x00007200ff0677ac */ /* 0x000ee20008000a00 */
[----:B------:R-:W-:Y:S01]  /*3a10*/  SHF.R.U32.HI R3, RZ, 0x1, R3 ;  /* 0x00000001ff037819 */ /* 0x000fe20000011603 */
[----:B01----:R-:W-:Y:S01]  /*3a20*/  @!P2 FADD.FTZ R4, R7, R4 ;  /* 0x000000040704a221 */ /* 0x003fe20000010000 */
[----:B--2---:R-:W-:Y:S01]  /*3a30*/  @!P2 FADD.FTZ R5, R8, R5 ;  /* 0x000000050805a221 */ /* 0x004fe20000010000 */
[----:B------:R-:W-:-:S04]  /*3a40*/  USHF.L.U32 UR5, UR4, 0x5, URZ ;  /* 0x0000000504057899 */ /* 0x000fc800080006ff */
[----:B------:R-:W-:Y:S02]  /*3a50*/  F2FP.BF16.F32.PACK_AB R4, R5, R4 ;  /* 0x000000040504723e */ /* 0x000fe400000010ff */
        /* <DEDUP_REMOVED lines=8> */
.L_x_18970:
[----:B------:R-:W-:Y:S01]  /*3ae0*/  BSSY B1, `(.L_x_19002) ;  /* 0x0000007000017945 */ /* 0x000fe20003800000 */
[----:B------:R-:W-:Y:S01]  /*3af0*/  IMAD.MOV.U32 R6, RZ, RZ, 0x1 ;  /* 0x00000001ff067424 */ /* 0x000fe200078e00ff */
[----:B------:R-:W-:Y:S01]  /*3b00*/  MOV R5, 0x1f ;  /* 0x0000001f00057802 */ /* 0x000fe20000000f00 */
[----:B------:R-:W-:-:S07]  /*3b10*/  IMAD.MOV.U32 R4, RZ, RZ, -0x1 ;  /* 0xffffffffff047424 */ /* 0x000fce00078e00ff */
[----:B------:R-:W-:Y:S05]  /*3b20*/  WARPSYNC.COLLECTIVE R4, `(.L_x_19003) ;  /* 0x0000000004087348 */ /* 0x000fea0003c00000 */
[----:B------:R0:W1:Y:S02]  /*3b30*/  SHFL.BFLY P1, R34, R7, R6, R5 ;  /* 0x0c00000607227389 */ /* 0x0000640000020005 */
[----:B01----:R-:W-:Y:S05]  /*3b40*/  ENDCOLLECTIVE ;  /* 0x000000000000791b */ /* 0x003fea0003800000 */
.L_x_19003:
[----:B------:R-:W-:Y:S05]  /*3b50*/  BSYNC B1 ;  /* 0x0000000000017941 */ /* 0x000fea0003800000 */
.L_x_19002:
[----:B------:R-:W-:Y:S05]  /*3b60*/  BRA `(.L_x_19004) ;  /* 0xffffffd000d07947 */ /* 0x000fea000383ffff */
.L_x_18972:
        /* <DEDUP_REMOVED lines=8> */
.L_x_19006:
[----:B------:R-:W-:Y:S05]  /*3bf0*/  BSYNC B0 ;  /* 0x0000000000007941 */ /* 0x000fea0003800000 */
.L_x_19005:
[----:B------:R-:W-:Y:S01]  /*3c00*/  FMNMX.FTZ R7, R34, R24, !PT ;  /* 0x0000001822077209 */ /* 0x000fe20007810000 */
[----:B------:R-:W-:Y:S01]  /*3c10*/  IMAD.MOV.U32 R5, RZ, RZ, 0x1f ;  /* 0x0000001fff057424 */ /* 0x000fe200078e00ff */
[----:B------:R-:W-:Y:S02]  /*3c20*/  MOV R6, 0x8 ;  /* 0x0000000800067802 */ /* 0x000fe40000000f00 */
[----:B------:R-:W-:-:S07]  /*3c30*/  MOV R4, 0xffffffff ;  /* 0xffffffff00047802 */ /* 0x000fce0000000f00 */
[----:B------:R-:W-:Y:S05]  /*3c40*/  WARPSYNC.COLLECTIVE R4, `(.L_x_19007) ;  /* 0x0000000004087348 */ /* 0x000fea0003c00000 */
[----:B------:R0:W1:Y:S02]  /*3c50*/  SHFL.BFLY P1, R34, R7, R6, R5 ;  /* 0x0c00000607227389 */ /* 0x0000640000020005 */
[----:B01----:R-:W-:Y:S05]  /*3c60*/  ENDCOLLECTIVE ;  /* 0x000000000000791b */ /* 0x003fea0003800000 */
.L_x_19007:
[----:B------:R-:W-:Y:S01]  /*3c70*/  HFMA2 R6, -RZ, RZ, 0, 2.384185791015625e-07 ;  /* 0x00000004ff067431 */ /* 0x000fe200000001ff */
[----:B------:R-:W-:-:S05]  /*3c80*/  FMNMX.FTZ R13, R7, R34, !PT ;  /* 0x00000022070d7209 */ /* 0x000fca0007810000 */
[----:B------:R-:W-:-:S07]  /*3c90*/  IMAD.MOV.U32 R7, RZ, RZ, R13 ;  /* 0x000000ffff077224 */ /* 0x000fce00078e000d */
[----:B------:R-:W-:Y:S05]  /*3ca0*/  WARPSYNC.COLLECTIVE R4, `(.L_x_19008) ;  /* 0x0000000004087348 */ /* 0x000fea0003c00000 */
[----:B------:R0:W1:Y:S02]  /*3cb0*/  SHFL.BFLY P1, R34, R7, R6, R5 ;  /* 0x0c00000607227389 */ /* 0x0000640000020005 */
[----:B01----:R-:W-:Y:S05]  /*3cc0*/  ENDCOLLECTIVE ;  /* 0x000000000000791b */ /* 0x003fea0003800000 */
.L_x_19008:
[----:B------:R-:W-:Y:S02]  /*3cd0*/  MOV R6, 0x2 ;  /* 0x0000000200067802 */ /* 0x000fe40000000f00 */
[----:B------:R-:W-:-:S05]  /*3ce0*/  FMNMX.FTZ R17, R13, R34, !PT ;  /* 0x000000220d117209 */ /* 0x000fca0007810000 */
[----:B------:R-:W-:-:S07]  /*3cf0*/  IMAD.MOV.U32 R7, RZ, RZ, R17 ;  /* 0x000000ffff077224 */ /* 0x000fce00078e0011 */
[----:B------:R-:W-:Y:S05]  /*3d00*/  WARPSYNC.COLLECTIVE R4, `(.L_x_19009) ;  /* 0x0000000004087348 */ /* 0x000fea0003c00000 */
[----:B------:R0:W1:Y:S02]  /*3d10*/  SHFL.BFLY P1, R34, R7, R6, R5 ;  /* 0x0c00000607227389 */ /* 0x0000640000020005 */
[----:B01----:R-:W-:Y:S05]  /*3d20*/  ENDCOLLECTIVE ;  /* 0x000000000000791b */ /* 0x003fea0003800000 */
.L_x_19009:
[----:B------:R-:W-:Y:S05]  /*3d30*/  BRA `(.L_x_19010) ;  /* 0xffffffd4000c7947 */ /* 0x000fea000383ffff */
.L_x_19011:
        /* <DEDUP_REMOVED lines=12> */
.L_x_27507:


//--------------------- .text._ZN4vllm25paged_attention_v2_kernelI13__nv_bfloat16S1_Li256ELi16ELi128ELNS_18Fp8KVCacheDataTypeE0ELb1ELi512EEEvPfS3_PT_PKS4_PKT0_SA_ifPKiSC_iPKfiiiSE_SE_iiiii --------------------------
	.section	.text._ZN4vllm25paged_attention_v2_kernelI13__nv_bfloat16S1_Li256ELi16ELi128ELNS_18Fp8KVCacheDataTypeE0ELb1ELi512EEEvPfS3_PT_PKS4_PKT0_SA_ifPKiSC_iPKfiiiSE_SE_iiiii,"ax",@progbits
	.align	128
        .global         _ZN4vllm25paged_attention_v2_kernelI13__nv_bfloat16S1_Li256ELi16ELi128ELNS_18Fp8KVCacheDataTypeE0ELb1ELi512EEEvPfS3_PT_PKS4_PKT0_SA_ifPKiSC_iPKfiiiSE_SE_iiiii
        .type           _ZN4vllm25paged_attention_v2_kernelI13__nv_bfloat16S1_Li256ELi16ELi128ELNS_18Fp8KVCacheDataTypeE0ELb1ELi512EEEvPfS3_PT_PKS4_PKT0_SA_ifPKiSC_iPKfiiiSE_SE_iiiii,@function
        .size           _ZN4vllm25paged_attention_v2_kernelI13__nv_bfloat16S1_Li256ELi16ELi128ELNS_18Fp8KVCacheDataTypeE0ELb1ELi512EEEvPfS3_PT_PKS4_PKT0_SA_ifPKiSC_iPKfiiiSE_SE_iiiii,(.L_x_27508 - _ZN4vllm25paged_attention_v2_kernelI13__nv_bfloat16S1_Li256ELi16ELi128ELNS_18Fp8KVCacheDataTypeE0ELb1ELi512EEEvPfS3_PT_PKS4_PKT0_SA_ifPKiSC_iPKfiiiSE_SE_iiiii)
        .other          _ZN4vllm25paged_attention_v2_kernelI13__nv_bfloat16S1_Li256ELi16ELi128ELNS_18Fp8KVCacheDataTypeE0ELb1ELi512EEEvPfS3_PT_PKS4_PKT0_SA_ifPKiSC_iPKfiiiSE_SE_iiiii,@"STO_CUDA_ENTRY STV_DEFAULT"
_ZN4vllm25paged_attention_v2_kernelI13__nv_bfloat16S1_Li256ELi16ELi128ELNS_18Fp8KVCacheDataTypeE0ELb1ELi512EEEvPfS3_PT_PKS4_PKT0_SA_ifPKiSC_iPKfiiiSE_SE_iiiii:
.text._ZN4vllm25paged_attention_v2_kernelI13__nv_bfloat16S1_Li256ELi16ELi128ELNS_18Fp8KVCacheDataTypeE0ELb1ELi512EEEvPfS3_PT_PKS4_PKT0_SA_ifPKiSC_iPKfiiiSE_SE_iiiii:
        /* <DEDUP_REMOVED lines=15> */
[----:B------:R-:W3:Y:S06]  /*00f0*/  S2R R3, SR_CTAID.X ;  /* 0x0000000000037919 */ /* 0x000eec0000002500 */
[----:B------:R-:W4:Y:S01]  /*0100*/  LDC R11, c[0x0][0x3b0] ;  /* 0x0000ec00ff0b7b82 */ /* 0x000f220000000800 */
[----:B------:R-:W-:Y:S01]  /*0110*/  IMAD.MOV.U32 R26, RZ, RZ, RZ ;  /* 0x000000ffff1a7224 */ /* 0x000fe200078e00ff */
[----:B------:R-:W4:Y:S01]  /*0120*/  LDCU UR11, c[0x0][0x404] ;  /* 0x00008080ff0b77ac */ /* 0x000f220008000800 */
[----:B------:R-:W-:-:S05]  /*0130*/  UIADD3 UR6, UPT, UPT, UR16, -0x1, URZ ;  /* 0xffffffff10067890 */ /* 0x000fca000fffe0ff */
[----:B------:R-:W4:Y:S01]  /*0140*/  S2UR UR10, SR_CgaCtaId ;  /* 0x00000000000a79c3 */ /* 0x000f220000008800 */
[----:B------:R-:W-:Y:S01]  /*0150*/  USHF.L.U32 UR18, UR13, 0x5, URZ ;  /* 0x000000050d127899 */ /* 0x000fe200080006ff */
[----:B--2---:R-:W-:Y:S01]  /*0160*/  IMAD R4, R0, UR4, RZ ;  /* 0x0000000400047c24 */ /* 0x004fe2000f8e02ff */
[----:B------:R-:W2:Y:S01]  /*0170*/  LDCU UR20, c[0x0][0x3f8] ;  /* 0x00007f00ff1477ac */ /* 0x000ea20008000800 */
[----:B-1----:R-:W-:Y:S01]  /*0180*/  ISETP.NE.U32.AND P0, PT, R6, RZ, PT ;  /* 0x000000ff0600720c */ /* 0x002fe20003f05070 */
[----:B------:R-:W1:Y:S03]  /*0190*/  LDCU UR22, c[0x0][0x3fc] ;  /* 0x00007f80ff1677ac */ /* 0x000e660008000800 */
[----:B------:R-:W-:Y:S01]  /*01a0*/  ISETP.NE.AND.EX P0, PT, R7, RZ, PT, P0 ;  /* 0x000000ff0700720c */ /* 0x000fe20003f05300 */
[----:B------:R-:W1:Y:S01]  /*01b0*/  LDCU UR23, c[0x0][0x3e0] ;  /* 0x00007c00ff1777ac */ /* 0x000e620008000800 */
[C---:B0-----:R-:W-:Y:S01]  /*01c0*/  ISETP.GT.U32.AND P1, PT, R2.reuse, 0x3f, PT ;  /* 0x0000003f0200780c */ /* 0x041fe20003f24070 */
[----:B------:R-:W0:Y:S01]  /*01d0*/  LDCU UR24, c[0x0][0x3dc] ;  /* 0x00007b80ff1877ac */ /* 0x000e220008000800 */
[----:B------:R-:W0:Y:S01]  /*01e0*/  LDCU UR25, c[0x0][0x3b4] ;  /* 0x00007680ff1977ac */ /* 0x000e220008000800 */
[----:B------:R-:W0:Y:S10]  /*01f0*/  LDCU.64 UR26, c[0x0][0x3a0] ;  /* 0x00007400ff1a77ac */ /* 0x000e340008000a00 */
[----:B------:R-:W2:Y:S01]  /*0200*/  @!P1 LDC.64 R12, c[0x0][0x398] ;  /* 0x0000e600ff0c9b82 */ /* 0x000ea20000000a00 */
[----:B------:R-:W-:-:S02]  /*0210*/  @!P1 IMAD.SHL.U32 R5, R2, 0x4, RZ ;  /* 0x0000000402059824 */ /* 0x000fc400078e00ff */
[----:B---3--:R-:W-:-:S05]  /*0220*/  @!P1 IMAD.SHL.U32 R6, R3, 0x100, RZ ;  /* 0x0000010003069824 */ /* 0x008fca00078e00ff */
[----:B------:R-:W-:Y:S02]  /*0230*/  @!P1 IADD3 R5, P2, P3, R5, R4, R6 ;  /* 0x0000000405059210 */ /* 0x000fe40007b5e006 */
[----:B------:R-:W-:Y:S01]  /*0240*/  SHF.R.S32.HI R4, RZ, 0x1f, R4 ;  /* 0x0000001fff047819 */ /* 0x000fe20000011404 */
[----:B------:R-:W3:Y:S03]  /*0250*/  @P0 LDC.64 R6, c[0x0][0x3d0] ;  /* 0x0000f400ff060b82 */ /* 0x000ee60000000a00 */
[----:B------:R-:W-:Y:S02]  /*0260*/  @!P1 IADD3.X R4, PT, PT, RZ, R4, RZ, P2, P3 ;  /* 0x00000004ff049210 */ /* 0x000fe400017e64ff */
[----:B--2---:R-:W-:-:S04]  /*0270*/  @!P1 LEA R12, P2, R5, R12, 0x1 ;  /* 0x0000000c050c9211 */ /* 0x004fc800078408ff */
[----:B------:R-:W-:-:S05]  /*0280*/  @!P1 LEA.HI.X R13, R5, R13, R4, 0x1, P2 ;  /* 0x0000000d050d9211 */ /* 0x000fca00010f0c04 */
[----:B------:R-:W2:Y:S04]  /*0290*/  @!P1 LDG.E.CONSTANT R8, desc[UR14][R12.64] ;  /* 0x0000000e0c089981 */ /* 0x000ea8000c1e9900 */
[----:B------:R-:W2:Y:S01]  /*02a0*/  @!P1 LDG.E.CONSTANT R9, desc[UR14][R12.64+0x4] ;  /* 0x0000040e0c099981 */ /* 0x000ea2000c1e9900 */
[----:B----4-:R-:W-:Y:S01]  /*02b0*/  IABS R10, R11 ;  /* 0x0000000b000a7213 */ /* 0x010fe20000000000 */
[----:B---3--:R-:W-:-:S03]  /*02c0*/  @P0 IMAD.WIDE.U32 R6, R3, 0x4, R6 ;  /* 0x0000000403060825 */ /* 0x008fc600078e0006 */
[----:B------:R-:W3:Y:S01]  /*02d0*/  I2F.RP R5, R10 ;  /* 0x0000000a00057306 */ /* 0x000ee20000209400 */
[----:B------:R-:W4:Y:S01]  /*02e0*/  LDC R4, c[0x0][0x370] ;  /* 0x0000dc00ff047b82 */ /* 0x000f220000000800 */
[----:B------:R4:W5:Y:S01]  /*02f0*/  @P0 LDG.E.CONSTANT R26, desc[UR14][R6.64] ;  /* 0x0000000e061a0981 */ /* 0x000962000c1e9900 */
[----:B------:R-:W-:Y:S01]  /*0300*/  MOV R16, UR6 ;  /* 0x0000000600107c02 */ /* 0x000fe20008000f00 */
[----:B------:R-:W-:Y:S01]  /*0310*/  ULOP3.LUT UR6, UR6, UR11, URZ, 0x3c, !UPT ;  /* 0x0000000b06067292 */ /* 0x000fe2000f8e3cff */
[----:B------:R-:W-:Y:S01]  /*0320*/  BSSY B0, `(.L_x_19012) ;  /* 0x0000336000007945 */ /* 0x000fe20003800000 */
[----:B------:R-:W-:Y:S01]  /*0330*/  UISETP.NE.AND UP0, UPT, UR11, URZ, UPT ;  /* 0x000000ff0b00728c */ /* 0x000fe2000bf05270 */
[----:B------:R-:W-:Y:S01]  /*0340*/  IMAD.MOV.U32 R22, RZ, RZ, -0x800001 ;  /* 0xff7fffffff167424 */ /* 0x000fe200078e00ff */
[----:B------:R-:W-:Y:S01]  /*0350*/  UISETP.GE.AND UP1, UPT, UR6, URZ, UPT ;  /* 0x000000ff0600728c */ /* 0x000fe2000bf26270 */
[----:B---3--:R-:W3:Y:S01]  /*0360*/  MUFU.RCP R5, R5 ;  /* 0x0000000500057308 */ /* 0x008ee20000001000 */
[----:B----4-:R-:W-:-:S02]  /*0370*/  IABS R6, R4 ;  /* 0x0000000400067213 */ /* 0x010fc40000000000 */
[----:B---3--:R-:W-:-:S05]  /*0380*/  IADD3 R14, PT, PT, R5, 0xffffffe, RZ ;  /* 0x0ffffffe050e7810 */ /* 0x008fca0007ffe0ff */
[----:B------:R3:W4:Y:S02]  /*0390*/  F2I.FTZ.U32.TRUNC.NTZ R15, R14 ;  /* 0x0000000e000f7305 */ /* 0x000724000021f000 */
[----:B---3--:R-:W-:Y:S02]  /*03a0*/  IMAD.MOV.U32 R14, RZ, RZ, RZ ;  /* 0x000000ffff0e7224 */ /* 0x008fe400078e00ff */
[----:B----4-:R-:W-:-:S04]  /*03b0*/  IMAD.MOV R13, RZ, RZ, -R15 ;  /* 0x000000ffff0d7224 */ /* 0x010fc800078e0a0f */
[----:B------:R-:W-:-:S04]  /*03c0*/  IMAD R13, R13, R10, RZ ;  /* 0x0000000a0d0d7224 */ /* 0x000fc800078e02ff */
[----:B------:R-:W-:-:S06]  /*03d0*/  IMAD.HI.U32 R15, R15, R13, R14 ;  /* 0x0000000d0f0f7227 */ /* 0x000fcc00078e000e */
[----:B------:R-:W-:-:S04]  /*03e0*/  IMAD.HI.U32 R15, R15, R6, RZ ;  /* 0x000000060f0f7227 */ /* 0x000fc800078e00ff */
[----:B------:R-:W-:-:S04]  /*03f0*/  IMAD.MOV R5, RZ, RZ, -R15 ;  /* 0x000000ffff057224 */ /* 0x000fc800078e0a0f */
[----:B------:R-:W-:Y:S01]  /*0400*/  IMAD R5, R10, R5, R6 ;  /* 0x000000050a057224 */ /* 0x000fe200078e0206 */
[----:B------:R-:W-:-:S04]  /*0410*/  MOV R6, UR11 ;  /* 0x0000000b00067c02 */ /* 0x000fc80008000f00 */
[----:B------:R-:W-:Y:S02]  /*0420*/  ISETP.GT.U32.AND P2, PT, R10, R5, PT ;  /* 0x000000050a00720c */ /* 0x000fe40003f44070 */
[----:B------:R-:W-:-:S11]  /*0430*/  IABS R6, R6 ;  /* 0x0000000600067213 */ /* 0x000fd60000000000 */
[----:B------:R-:W-:Y:S02]  /*0440*/  @!P2 IMAD.IADD R5, R5, 0x1, -R10 ;  /* 0x000000010505a824 */ /* 0x000fe400078e0a0a */
[----:B------:R-:W-:Y:S01]  /*0450*/  @!P2 VIADD R15, R15, 0x1 ;  /* 0x000000010f0fa836 */ /* 0x000fe20000000000 */
[----:B------:R-:W-:Y:S02]  /*0460*/  ISETP.NE.AND P2, PT, R11, RZ, PT ;  /* 0x000000ff0b00720c */ /* 0x000fe40003f45270 */
[----:B------:R-:W-:Y:S01]  /*0470*/  ISETP.GE.U32.AND P0, PT, R5, R10, PT ;  /* 0x0000000a0500720c */ /* 0x000fe20003f06070 */
[----:B------:R-:W-:Y:S01]  /*0480*/  IMAD.MOV.U32 R5, RZ, RZ, R6 ;  /* 0x000000ffff057224 */ /* 0x000fe200078e0006 */
[----:B------:R-:W-:-:S03]  /*0490*/  LOP3.LUT R6, R4, R11, RZ, 0x3c, !PT ;  /* 0x0000000b04067212 */ /* 0x000fc600078e3cff */
[----:B------:R-:W3:Y:S01]  /*04a0*/  I2F.RP R12, R5 ;  /* 0x00000005000c7306 */ /* 0x000ee20000209400 */
[----:B------:R-:W-:Y:S02]  /*04b0*/  ISETP.GE.AND P3, PT, R6, RZ, PT ;  /* 0x000000ff0600720c */ /* 0x000fe40003f66270 */
[----:B------:R-:W-:-:S05]  /*04c0*/  MOV R25, R5 ;  /* 0x0000000500197202 */ /* 0x000fca0000000f00 */
[----:B------:R-:W-:-:S06]  /*04d0*/  @P0 IADD3 R15, PT, PT, R15, 0x1, RZ ;  /* 0x000000010f0f0810 */ /* 0x000fcc0007ffe0ff */
[----:B------:R-:W-:Y:S01]  /*04e0*/  @!P3 IMAD.MOV R15, RZ, RZ, -R15 ;  /* 0x000000ffff0fb224 */ /* 0x000fe200078e0a0f */
[----:B---3--:R-:W3:Y:S01]  /*04f0*/  MUFU.RCP R12, R12 ;  /* 0x0000000c000c7308 */ /* 0x008ee20000001000 */
[----:B------:R-:W-:-:S04]  /*0500*/  @!P2 LOP3.LUT R15, RZ, R11, RZ, 0x33, !PT ;  /* 0x0000000bff0fa212 */ /* 0x000fc800078e33ff */
[-C--:B------:R-:W-:Y:S02]  /*0510*/  IABS R14, R15.reuse ;  /* 0x0000000f000e7213 */ /* 0x080fe40000000000 */
[----:B------:R-:W-:Y:S02]  /*0520*/  IABS R17, R15 ;  /* 0x0000000f00117213 */ /* 0x000fe40000000000 */
[----:B------:R-:W4:Y:S01]  /*0530*/  I2F.RP R6, R14 ;  /* 0x0000000e00067306 */ /* 0x000f220000209400 */
[----:B---3--:R-:W-:-:S07]  /*0540*/  VIADD R7, R12, 0xffffffe ;  /* 0x0ffffffe0c077836 */ /* 0x008fce0000000000 */
[----:B------:R-:W3:Y:S08]  /*0550*/  F2I.FTZ.U32.TRUNC.NTZ R7, R7 ;  /* 0x0000000700077305 */ /* 0x000ef0000021f000 */
[----:B----4-:R4:W1:Y:S01]  /*0560*/  MUFU.RCP R10, R6 ;  /* 0x00000006000a7308 */ /* 0x0108620000001000 */
[C---:B---3--:R-:W-:Y:S01]  /*0570*/  R2UR UR5, R7.reuse ;  /* 0x00000000070572ca */ /* 0x048fe200000e0000 */
[----:B------:R-:W-:-:S02]  /*0580*/  IMAD R12, R7, R5, RZ ;  /* 0x00000005070c7224 */ /* 0x000fc400078e02ff */
[----:B----4-:R-:W-:Y:S02]  /*0590*/  IMAD.MOV.U32 R6, RZ, RZ, RZ ;  /* 0x000000ffff067224 */ /* 0x010fe400078e00ff */
[----:B------:R-:W-:Y:S01]  /*05a0*/  IMAD.MOV R13, RZ, RZ, -R12 ;  /* 0x000000ffff0d7224 */ /* 0x000fe200078e0a0c */
[----:B------:R-:W-:Y:S02]  /*05b0*/  IABS R12, R16 ;  /* 0x00000010000c7213 */ /* 0x000fe40000000000 */
[----:B------:R-:W-:Y:S02]  /*05c0*/  R2UR UR4, R6 ;  /* 0x00000000060472ca */ /* 0x000fe400000e0000 */
[----:B------:R-:W-:Y:S01]  /*05d0*/  R2UR UR7, R12 ;  /* 0x000000000c0772ca */ /* 0x000fe200000e0000 */
[----:B-1----:R-:W-:Y:S01]  /*05e0*/  VIADD R10, R10, 0xffffffe ;  /* 0x0ffffffe0a0a7836 */ /* 0x002fe20000000000 */
[----:B------:R-:W-:-:S09]  /*05f0*/  IABS R16, R3 ;  /* 0x0000000300107213 */ /* 0x000fd20000000000 */
[----:B------:R-:W-:Y:S02]  /*0600*/  IMAD.HI.U32 R13, R7, R13, UR4 ;  /* 0x00000004070d7e27 */ /* 0x000fe4000f8e000d */
[----:B------:R-:W1:Y:S03]  /*0610*/  F2I.FTZ.U32.TRUNC.NTZ R7, R10 ;  /* 0x0000000a00077305 */ /* 0x000e66000021f000 */
[----:B------:R-:W-:Y:S01]  /*0620*/  R2UR UR28, R13 ;  /* 0x000000000d1c72ca */ /* 0x000fe200000e0000 */
[----:B-1----:R-:W-:-:S12]  /*0630*/  IMAD.MOV R13, RZ, RZ, -R7 ;  /* 0x000000ffff0d7224 */ /* 0x002fd800078e0a07 */
[----:B------:R-:W-:Y:S02]  /*0640*/  UIMAD.WIDE.U32 UR4, UR28, UR7, URZ ;  /* 0x000000071c0472a5 */ /* 0x000fe4000f8e00ff */
[----:B------:R-:W-:Y:S01]  /*0650*/  UIADD3 UR4, UPT, UPT, UR16, 0xf, URZ ;  /* 0x0000000f10047890 */ /* 0x000fe2000fffe0ff */
[----:B------:R-:W-:-:S03]  /*0660*/  IMAD R13, R13, R14, RZ ;  /* 0x0000000e0d0d7224 */ /* 0x000fc600078e02ff */
[----:B------:R-:W-:Y:S01]  /*0670*/  IADD3 R12, PT, PT, RZ, -UR5, RZ ;  /* 0x80000005ff0c7c10 */ /* 0x000fe2000fffe0ff */
[----:B------:R-:W-:Y:S01]  /*0680*/  IMAD.HI.U32 R6, R7, R13, R6 ;  /* 0x0000000d07067227 */ /* 0x000fe200078e0006 */
[----:B------:R-:W-:Y:S01]  /*0690*/  USHF.R.U32.HI UR8, URZ, 0x4, UR4 ;  /* 0x00000004ff087899 */ /* 0x000fe20008011604 */
[----:B------:R-:W1:Y:S02]  /*06a0*/  LDC R13, c[0x0][0x408] ;  /* 0x00010200ff0d7b82 */ /* 0x000e640000000800 */
[----:B------:R-:W-:Y:S02]  /*06b0*/  IMAD.MOV.U32 R7, RZ, RZ, R16 ;  /* 0x000000ffff077224 */ /* 0x000fe400078e0010 */
[C---:B------:R-:W-:Y:S01]  /*06c0*/  IMAD R10, R5.reuse, R12, UR7 ;  /* 0x00000007050a7e24 */ /* 0x040fe2000f8e020c */
[----:B------:R-:W-:Y:S01]  /*06d0*/  UMOV UR7, 0x400 ;  /* 0x0000040000077882 */ /* 0x000fe20000000000 */
[----:B------:R-:W-:Y:S01]  /*06e0*/  IMAD.MOV R12, RZ, RZ, -R17 ;  /* 0x000000ffff0c7224 */ /* 0x000fe200078e0a11 */
[----:B------:R-:W-:Y:S01]  /*06f0*/  ULEA UR9, UR10, UR7, 0x18 ;  /* 0x000000070a097291 */ /* 0x000fe2000f8ec0ff */
[----:B------:R-:W-:Y:S01]  /*0700*/  IMAD.HI.U32 R6, R6, R7, RZ ;  /* 0x0000000706067227 */ /* 0x000fe200078e00ff */
[----:B------:R-:W-:-:S03]  /*0710*/  ISETP.GT.U32.AND P0, PT, R5, R10, PT ;  /* 0x0000000a0500720c */ /* 0x000fc60003f04070 */
[----:B------:R-:W-:Y:S01]  /*0720*/  IMAD R7, R6, R12, R7 ;  /* 0x0000000c06077224 */ /* 0x000fe200078e0207 */
[----:B------:R-:W-:Y:S01]  /*0730*/  MOV R12, UR18 ;  /* 0x00000012000c7c02 */ /* 0x000fe20008000f00 */
[----:B------:R-:W-:-:S03]  /*0740*/  IMAD.MOV.U32 R17, RZ, RZ, 0x20 ;  /* 0x00000020ff117424 */ /* 0x000fc600078e00ff */
[----:B------:R-:W-:Y:S02]  /*0750*/  ISETP.GT.U32.AND P2, PT, R14, R7, PT ;  /* 0x000000070e00720c */ /* 0x000fe40003f44070 */
[----:B------:R-:W-:-:S03]  /*0760*/  VIADDMNMX.U32 R12, R12, R17, UR8, PT ;  /* 0x000000080c0c7e46 */ /* 0x000fc6000b800011 */
[----:B------:R-:W-:Y:S01]  /*0770*/  VOTEU.ANY UP3, P0 ;  /* 0x0000000000ff7886 */ /* 0x000fe20000060100 */
[----:B------:R-:W-:Y:S02]  /*0780*/  PLOP3.LUT P3, PT, PT, PT, UP3, 0x80, 0x8 ;  /* 0x000000000008781c */ /* 0x000fe40003f6f038 */
[----:B------:R-:W-:Y:S02]  /*0790*/  R2UR UR19, R12 ;  /* 0x000000000c1372ca */ /* 0x000fe400000e0000 */
[----:B------:R-:W-:Y:S01]  /*07a0*/  SHF.R.U32.HI R12, RZ, 0x1, R2 ;  /* 0x00000001ff0c7819 */ /* 0x000fe20000011602 */
[----:B------:R-:W-:Y:S02]  /*07b0*/  @!UP3 UIADD3 UR5, UPT, UPT, UR5, 0x1, URZ ;  /* 0x000000010505b890 */ /* 0x000fe4000fffe0ff */
[----:B------:R-:W-:Y:S01]  /*07c0*/  @!P2 IMAD.IADD R7, R7, 0x1, -R14 ;  /* 0x000000010707a824 */ /* 0x000fe200078e0a0e */
[----:B------:R-:W-:Y:S02]  /*07d0*/  @!P2 IADD3 R6, PT, PT, R6, 0x1, RZ ;  /* 0x000000010606a810 */ /* 0x000fe40007ffe0ff */
[----:B------:R-:W-:-:S02]  /*07e0*/  ISETP.NE.AND P2, PT, R15, RZ, PT ;  /* 0x000000ff0f00720c */ /* 0x000fc40003f45270 */
[----:B------:R-:W-:Y:S01]  /*07f0*/  ISETP.GE.U32.AND P0, PT, R7, R14, PT ;  /* 0x0000000e0700720c */ /* 0x000fe20003f06070 */
[----:B------:R-:W-:Y:S01]  /*0800*/  @!P3 IMAD.IADD R10, R10, 0x1, -R5 ;  /* 0x000000010a0ab824 */ /* 0x000fe200078e0a05 */
[----:B------:R-:W-:Y:S01]  /*0810*/  LOP3.LUT R7, R3, R15, RZ, 0x3c, !PT ;  /* 0x0000000f03077212 */ /* 0x000fe200078e3cff */
[----:B------:R-:W-:-:S03]  /*0820*/  UIADD3 UR4, UPT, UPT, -UR18, UR19, URZ ;  /* 0x0000001312047290 */ /* 0x000fc6000fffe1ff */
[----:B------:R-:W-:Y:S01]  /*0830*/  ISETP.GE.AND P3, PT, R7, RZ, PT ;  /* 0x000000ff0700720c */ /* 0x000fe20003f66270 */
[----:B------:R-:W-:Y:S01]  /*0840*/  IMAD.SHL.U32 R7, R2, 0x100, RZ ;  /* 0x0000010002077824 */ /* 0x000fe200078e00ff */
[----:B------:R-:W-:Y:S01]  /*0850*/  ISETP.GE.U32.AND P4, PT, R10, R5, PT ;  /* 0x000000050a00720c */ /* 0x000fe20003f86070 */
[----:B------:R-:W-:-:S03]  /*0860*/  ULEA UR4, UR4, UR17, 0x4 ;  /* 0x0000001104047291 */ /* 0x000fc6000f8e20ff */
[----:B------:R-:W-:Y:S01]  /*0870*/  LOP3.LUT R7, R7, 0x100, RZ, 0xc0, !PT ;  /* 0x0000010007077812 */ /* 0x000fe200078ec0ff */
[----:B------:R-:W-:Y:S01]  /*0880*/  @P0 VIADD R6, R6, 0x1 ;  /* 0x0000000106060836 */ /* 0x000fe20000000000 */
[----:B-1----:R-:W-:-:S03]  /*0890*/  ISETP.GE.AND P0, PT, R13, RZ, PT ;  /* 0x000000ff0d00720c */ /* 0x002fc60003f06270 */
[----:B------:R-:W-:Y:S02]  /*08a0*/  VIADD R7, R7, UR9 ;  /* 0x0000000907077c36 */ /* 0x000fe40008000000 */
[----:B------:R-:W-:Y:S02]  /*08b0*/  @!P3 IADD3 R6, PT, PT, RZ, -R6, RZ ;  /* 0x80000006ff06b210 */ /* 0x000fe40007ffe0ff */
[----:B------:R-:W-:Y:S01]  /*08c0*/  @!P1 IMAD R10, R12, 0x8, R7 ;  /* 0x000000080c0a9824 */ /* 0x000fe200078e0207 */
[----:B------:R-:W-:Y:S01]  /*08d0*/  SHF.R.U32.HI R7, RZ, 0x5, R2 ;  /* 0x00000005ff077819 */ /* 0x000fe20000011602 */
[----:B------:R-:W-:Y:S01]  /*08e0*/  VOTEU.ANY UP2, P4 ;  /* 0x0000000000ff7886 */ /* 0x000fe20002040100 */
[----:B------:R-:W-:-:S03]  /*08f0*/  @!P2 LOP3.LUT R6, RZ, R15, RZ, 0x33, !PT ;  /* 0x0000000fff06a212 */ /* 0x000fc600078e33ff */
[----:B------:R-:W-:Y:S01]  /*0900*/  VIADD R23, R7, UR18 ;  /* 0x0000001207177c36 */ /* 0x000fe20008000000 */
[----:B------:R-:W-:Y:S01]  /*0910*/  @UP2 UIADD3 UR5, UPT, UPT, UR5, 0x1, URZ ;  /* 0x0000000105052890 */ /* 0x000fe2000fffe0ff */
[----:B------:R-:W-:Y:S01]  /*0920*/  @!P0 IMAD R11, R11, UR20, R6 ;  /* 0x000000140b0b8c24 */ /* 0x000fe2000f8e0206 */
[----:B------:R-:W-:Y:S01]  /*0930*/  UISETP.LT.AND UP2, UPT, UR16, UR4, UPT ;  /* 0x000000041000728c */ /* 0x000fe2000bf41270 */
[----:B------:R-:W-:-:S03]  /*0940*/  @P0 IMAD R24, R4, UR20, R3 ;  /* 0x0000001404180c24 */ /* 0x000fc6000f8e0203 */
[----:B------:R-:W-:Y:S01]  /*0950*/  USEL UR4, UR16, UR4, UP2 ;  /* 0x0000000410047287 */ /* 0x000fe20009000000 */
[----:B------:R-:W-:Y:S01]  /*0960*/  @P0 IMAD R24, R24, R13, 0x1 ;  /* 0x0000000118180424 */ /* 0x000fe200078e020d */
[----:B------:R-:W-:Y:S02]  /*0970*/  UMOV UR12, UR5 ;  /* 0x00000005000c7c82 */ /* 0x000fe40008000000 */
[----:B------:R-:W-:Y:S02]  /*0980*/  @!UP1 UIADD3 UR12, UPT, UPT, URZ, -UR12, URZ ;  /* 0x8000000cff0c9290 */ /* 0x000fe4000fffe0ff */
[----:B------:R-:W-:Y:S01]  /*0990*/  @!UP0 ULOP3.LUT UR12, URZ, UR11, URZ, 0x33, !UPT ;  /* 0x0000000bff0c8292 */ /* 0x000fe2000f8e33ff */
[----:B--2---:R1:W-:Y:S01]  /*09a0*/  @!P1 STS.64 [R10], R8 ;  /* 0x000000080a009388 */ /* 0x0043e20000000a00 */
[----:B------:R-:W-:Y:S01]  /*09b0*/  BAR.SYNC.DEFER_BLOCKING 0x0 ;  /* 0x0000000000007b1d */ /* 0x000fe20000010000 */
[----:B------:R-:W-:Y:S01]  /*09c0*/  ISETP.GE.U32.AND P1, PT, R23, UR19, PT ;  /* 0x0000001317007c0c */ /* 0x000fe2000bf26070 */
[----:B-1----:R-:W-:-:S04]  /*09d0*/  @!P0 IMAD.MOV R8, RZ, RZ, -R11 ;  /* 0x000000ffff088224 */ /* 0x002fc800078e0a0b */
[----:B------:R-:W-:-:S08]  /*09e0*/  @!P0 IMAD R24, R13, R8, 0x1 ;  /* 0x000000010d188424 */ /* 0x000fd000078e0208 */
[----:B0-----:R-:W-:Y:S05]  /*09f0*/  @P1 BRA `(.L_x_19013) ;  /* 0x0000002c00201947 */ /* 0x001fea0003800000 */
[----:B------:R-:W0:Y:S01]  /*0a00*/  LDCU UR5, c[0x0][0x3c8] ;  /* 0x00007900ff0577ac */ /* 0x000e220008000800 */
[----:B------:R-:W-:Y:S01]  /*0a10*/  IMAD.WIDE.U32 R8, R23, 0x4, RZ ;  /* 0x0000000417087825 */ /* 0x000fe200078e00ff */
[----:B------:R-:W-:Y:S01]  /*0a20*/  LOP3.LUT R2, R12, 0xf, RZ, 0xc0, !PT ;  /* 0x0000000f0c027812 */ /* 0x000fe200078ec0ff */
[----:B------:R-:W1:Y:S01]  /*0a30*/  LDCU.64 UR20, c[0x0][0x3b8] ;  /* 0x00007700ff1477ac */ /* 0x000e620008000a00 */
[----:B------:R-:W-:Y:S01]  /*0a40*/  LEA R11, R7, UR17, 0x4 ;  /* 0x00000011070b7c11 */ /* 0x000fe2000f8e20ff */
[----:B------:R-:W-:-:S04]  /*0a50*/  IMAD.MOV.U32 R22, RZ, RZ, -0x800001 ;  /* 0xff7fffffff167424 */ /* 0x000fc800078e00ff */
[----:B------:R-:W-:-:S04]  /*0a60*/  IMAD.IADD R2, R2, 0x1, R11 ;  /* 0x0000000102027824 */ /* 0x000fc800078e020b */
[----:B------:R-:W-:Y:S02]  /*0a70*/  VIADD R20, R2, -UR16 ;  /* 0x8000001002147c36 */ /* 0x000fe40008000000 */
[----:B0-----:R-:W-:Y:S01]  /*0a80*/  IMAD R5, R0, UR5, RZ ;  /* 0x0000000500057c24 */ /* 0x001fe2000f8e02ff */
[----:B------:R-:W-:-:S03]  /*0a90*/  UIADD3 UR5, UPT, UPT, UR7, 0x220, URZ ;  /* 0x0000022007057890 */ /* 0x000fc6000fffe0ff */
[----:B------:R-:W-:Y:S01]  /*0aa0*/  IMAD.WIDE R8, R5, 0x4, R8 ;  /* 0x0000000405087825 */ /* 0x000fe200078e0208 */
[----:B------:R-:W-:-:S03]  /*0ab0*/  ULEA UR5, UR10, UR5, 0x18 ;  /* 0x000000050a057291 */ /* 0x000fc6000f8ec0ff */
[----:B------:R-:W-:Y:S01]  /*0ac0*/  IMAD.SHL.U32 R5, R12, 0x4, RZ ;  /* 0x000000040c057824 */ /* 0x000fe200078e00ff */
[----:B-1----:R-:W-:-:S04]  /*0ad0*/  IADD3 R8, P0, PT, R8, UR20, RZ ;  /* 0x0000001408087c10 */ /* 0x002fc8000ff1e0ff */
[----:B------:R-:W-:Y:S02]  /*0ae0*/  LOP3.LUT R10, R5, 0x3c, RZ, 0xc0, !PT ;  /* 0x0000003c050a7812 */ /* 0x000fe400078ec0ff */
[----:B------:R-:W-:Y:S02]  /*0af0*/  IADD3.X R9, PT, PT, R9, UR21, RZ, P0, !PT ;  /* 0x0000001509097c10 */ /* 0x000fe400087fe4ff */
[----:B------:R-:W-:Y:S01]  /*0b00*/  LEA R21, R7, R10, 0x6 ;  /* 0x0000000a07157211 */ /* 0x000fe200078e30ff */
[----:B------:R-:W-:Y:S02]  /*0b10*/  VIADD R10, R11, 0x1 ;  /* 0x000000010b0a7836 */ /* 0x000fe40000000000 */
[----:B------:R-:W-:Y:S01]  /*0b20*/  VIADD R11, R2, 0x1 ;  /* 0x00000001020b7836 */ /* 0x000fe20000000000 */
[----:B------:R-:W-:-:S07]  /*0b30*/  IADD3 R21, PT, PT, R21, UR5, RZ ;  /* 0x0000000515157c10 */ /* 0x000fce000fffe0ff */
.L_x_19018:
[----:B------:R-:W0:Y:S01]  /*0b40*/  LDC R16, c[0x0][0x400] ;  /* 0x00010000ff107b82 */ /* 0x000e220000000800 */
[----:B------:R-:W-:Y:S01]  /*0b50*/  VIADD R2, R10, 0xffffffff ;  /* 0xffffffff0a027836 */ /* 0x000fe20000000000 */
[----:B------:R-:W-:Y:S01]  /*0b60*/  UIADD3 UR5, UPT, UPT, UR12, -UR22, URZ ;  /* 0x800000160c057290 */ /* 0x000fe2000fffe0ff */
[----:B------:R-:W-:Y:S03]  /*0b70*/  BSSY B1, `(.L_x_19014) ;  /* 0x00002a7000017945 */ /* 0x000fe60003800000 */
        /* <DEDUP_REMOVED lines=18> */
[----:B------:R-:W-:-:S04]  /*0ca0*/  @P0 VIADD R12, R12, 0x1 ;  /* 0x000000010c0c0836 */ /* 0x000fc80000000000 */
[----:B------:R-:W-:-:S05]  /*0cb0*/  IMAD.MOV.U32 R19, RZ, RZ, R12 ;  /* 0x000000ffff137224 */ /* 0x000fca00078e000c */
[----:B------:R-:W-:Y:S01]  /*0cc0*/  @!P2 IADD3 R19, PT, PT, RZ, -R19, RZ ;  /* 0x80000013ff13a210 */ /* 0x000fe20007ffe0ff */
[----:B0-----:R-:W-:Y:S01]  /*0cd0*/  IMAD.MOV R12, RZ, RZ, -R13 ;  /* 0x000000ffff0c7224 */ /* 0x001fe200078e0a0d */
        /* <DEDUP_REMOVED lines=15> */
[----:B------:R-:W-:Y:S01]  /*0dd0*/  @!P0 IMAD.IADD R12, R12, 0x1, -R17 ;  /* 0x000000010c0c8824 */ /* 0x000fe200078e0a11 */
[----:B------:R-:W-:-:S04]  /*0de0*/  ISETP.GT.AND P0, PT, R19, UR5, PT ;  /* 0x0000000513007c0c */ /* 0x000fc8000bf04270 */
[----:B------:R-:W-:Y:S02]  /*0df0*/  @!P2 IADD3 R12, PT, PT, RZ, -R12, RZ ;  /* 0x8000000cff0ca210 */ /* 0x000fe40007ffe0ff */
[----:B------:R-:W-:-:S04]  /*0e00*/  @!P1 LOP3.LUT R12, RZ, R16, RZ, 0x33, !PT ;  /* 0x00000010ff0c9212 */ /* 0x000fc800078e33ff */
[----:B------:R-:W-:-:S13]  /*0e10*/  ISETP.EQ.OR P0, PT, R12, RZ, P0 ;  /* 0x000000ff0c00720c */ /* 0x000fda0000702670 */
[----:B------:R-:W-:Y:S05]  /*0e20*/  @P0 BRA `(.L_x_19015) ;  /* 0x00000000001c0947 */ /* 0x000fea0003800000 */
[----:B------:R-:W0:Y:S02]  /*0e30*/  S2R R2, SR_TID.X ;  /* 0x0000000000027919 */ /* 0x000e240000002100 */
[----:B0-----:R-:W-:-:S04]  /*0e40*/  LOP3.LUT R12, R2, 0x1, RZ, 0xc0, !PT ;  /* 0x00000001020c7812 */ /* 0x001fc800078ec0ff */
[----:B------:R-:W-:-:S13]  /*0e50*/  ISETP.NE.U32.AND P0, PT, R12, 0x1, PT ;  /* 0x000000010c00780c */ /* 0x000fda0003f05070 */
[----:B------:R-:W-:Y:S05]  /*0e60*/  @!P0 BRA `(.L_x_19016) ;  /* 0x0000002400dc8947 */ /* 0x000fea0003800000 */
[----:B------:R-:W-:-:S05]  /*0e70*/  IMAD.MOV.U32 R12, RZ, RZ, -0x800001 ;  /* 0xff7fffffff0c7424 */ /* 0x000fca00078e00ff */
[----:B------:R0:W-:Y:S01]  /*0e80*/  STS [R21], R12 ;  /* 0x0000000c15007388 */ /* 0x0001e20000000800 */
[----:B------:R-:W-:Y:S05]  /*0e90*/  BRA `(.L_x_19016) ;  /* 0x0000002400d07947 */ /* 0x000fea0003800000 */
.L_x_19015:
[----:B------:R-:W2:Y:S01]  /*0ea0*/  LDG.E.CONSTANT R15, desc[UR14][R8.64] ;  /* 0x0000000e080f7981 */ /* 0x000ea2000c1e9900 */
[----:B------:R-:W-:Y:S01]  /*0eb0*/  IMAD R13, R6, UR23, RZ ;  /* 0x00000017060d7c24 */ /* 0x000fe2000f8e02ff */
[----:B------:R-:W0:Y:S02]  /*0ec0*/  S2R R2, SR_TID.X ;  /* 0x0000000000027919 */ /* 0x000e240000002100 */
[----:B0-----:R-:W-:-:S05]  /*0ed0*/  IMAD.SHL.U32 R14, R2, 0x4, RZ ;  /* 0x00000004020e7824 */ /* 0x001fca00078e00ff */
        /* <DEDUP_REMOVED lines=26> */
[----:B------:R-:W-:-:S03]  /*1080*/  LOP3.LUT R27, R27, 0x100, RZ, 0xc0, !PT ;  /* 0x000001001b1b7812 */ /* 0x000fc600078ec0ff */
[----:B------:R-:W4:Y:S04]  /*1090*/  LDG.E.CONSTANT R33, desc[UR14][R46.64+0x800] ;  /* 0x0008000e2e217981 */ /* 0x000f28000c1e9900 */
[----:B------:R-:W0:Y:S04]  /*10a0*/  LDS.128 R16, [R27+UR9] ;  /* 0x000000091b107984 */ /* 0x000e280008000c00 */
[----:B------:R-:W4:Y:S04]  /*10b0*/  LDG.E.CONSTANT R31, desc[UR14][R46.64+0x804] ;  /* 0x0008040e2e1f7981 */ /* 0x000f28000c1e9900 */
[----:B------:R-:W4:Y:S01]  /*10c0*/  LDG.E.CONSTANT R29, desc[UR14][R46.64+0x900] ;  /* 0x0009000e2e1d7981 */ /* 0x000f22000c1e9900 */
[----:B0-----:R-:W-:-:S02]  /*10d0*/  IMAD.U32 R13, R18, 0x10000, RZ ;  /* 0x00010000120d7824 */ /* 0x001fc400078e00ff */
[C---:B------:R-:W-:Y:S01]  /*10e0*/  IMAD.U32 R48, R19.reuse, 0x10000, RZ ;  /* 0x0001000013307824 */ /* 0x040fe200078e00ff */
[----:B------:R-:W-:Y:S01]  /*10f0*/  PRMT R19, R19, 0x7632, R19 ;  /* 0x0000763213137816 */ /* 0x000fe20000000013 */
[----:B--2---:R-:W-:Y:S01]  /*1100*/  IMAD.U32 R28, R14, 0x10000, RZ ;  /* 0x000100000e1c7824 */ /* 0x004fe200078e00ff */
[----:B------:R-:W-:-:S04]  /*1110*/  PRMT R14, R18, 0x7632, R14 ;  /* 0x00007632120e7816 */ /* 0x000fc8000000000e */
[----:B------:R-:W-:Y:S01]  /*1120*/  PRMT R15, R14, 0x7632, R15 ;  /* 0x000076320e0f7816 */ /* 0x000fe2000000000f */
[----:B------:R-:W-:Y:S01]  /*1130*/  FMUL.FTZ R49, R13, R28 ;  /* 0x0000001c0d317220 */ /* 0x000fe20000410000 */
[----:B---3--:R-:W-:Y:S01]  /*1140*/  SHF.L.U32 R13, R12, 0x10, RZ ;  /* 0x000000100c0d7819 */ /* 0x008fe200000006ff */
[----:B------:R-:W-:Y:S01]  /*1150*/  IMAD.U32 R18, R16, 0x10000, RZ ;  /* 0x0001000010127824 */ /* 0x000fe200078e00ff */
[----:B------:R-:W-:Y:S01]  /*1160*/  PRMT R12, R12, 0x7632, R12 ;  /* 0x000076320c0c7816 */ /* 0x000fe2000000000c */
[----:B------:R-:W-:Y:S01]  /*1170*/  IMAD.U32 R14, R14, 0x10000, RZ ;  /* 0x000100000e0e7824 */ /* 0x000fe200078e00ff */
[----:B------:R-:W2:Y:S01]  /*1180*/  LDG.E.CONSTANT R28, desc[UR14][R46.64+0x904] ;  /* 0x0009040e2e1c7981 */ /* 0x000ea2000c1e9900 */
[----:B------:R-:W-:Y:S02]  /*1190*/  IMAD.U32 R15, R15, 0x10000, RZ ;  /* 0x000100000f0f7824 */ /* 0x000fe400078e00ff */
[----:B------:R-:W-:Y:S01]  /*11a0*/  FFMA.FTZ R18, R18, R13, R49 ;  /* 0x0000000d12127223 */ /* 0x000fe20000010031 */
[----:B------:R-:W-:Y:S01]  /*11b0*/  SHF.L.U32 R49, R12, 0x10, RZ ;  /* 0x000000100c317819 */ /* 0x000fe200000006ff */
[----:B------:R-:W-:-:S02]  /*11c0*/  FMUL.FTZ R51, R14, R15 ;  /* 0x0000000f0e337220 */ /* 0x000fc40000410000 */
[----:B------:R-:W0:Y:S01]  /*11d0*/  LDS.128 R12, [R27+UR9+0x10] ;  /* 0x000010091b0c7984 */ /* 0x000e220008000c00 */
[----:B------:R-:W-:-:S05]  /*11e0*/  PRMT R16, R16, 0x7632, R16 ;  /* 0x0000763210107816 */ /* 0x000fca0000000010 */
[----:B------:R-:W-:-:S04]  /*11f0*/  IMAD.U32 R16, R16, 0x10000, RZ ;  /* 0x0001000010107824 */ /* 0x000fc800078e00ff */
[----:B------:R-:W-:Y:S01]  /*1200*/  FFMA.FTZ R16, R16, R49, R51 ;  /* 0x0000003110107223 */ /* 0x000fe20000010033 */
[C---:B----4-:R-:W-:Y:S01]  /*1210*/  IMAD.U32 R49, R45.reuse, 0x10000, RZ ;  /* 0x000100002d317824 */ /* 0x050fe200078e00ff */
[----:B------:R-:W-:-:S03]  /*1220*/  PRMT R45, R45, 0x7632, R45 ;  /* 0x000076322d2d7816 */ /* 0x000fc6000000002d */
[----:B------:R-:W-:Y:S01]  /*1230*/  FMUL.FTZ R48, R48, R49 ;  /* 0x0000003130307220 */ /* 0x000fe20000410000 */
[----:B------:R-:W-:Y:S01]  /*1240*/  SHF.L.U32 R50, R45, 0x10, RZ ;  /* 0x000000102d327819 */ /* 0x000fe200000006ff */
[----:B------:R-:W-:Y:S02]  /*1250*/  IMAD.U32 R49, R19, 0x10000, RZ ;  /* 0x0001000013317824 */ /* 0x000fe400078e00ff */
[C---:B------:R-:W-:Y:S01]  /*1260*/  IMAD.U32 R45, R30.reuse, 0x10000, RZ ;  /* 0x000100001e2d7824 */ /* 0x040fe200078e00ff */
[----:B------:R-:W-:Y:S01]  /*1270*/  PRMT R30, R30, 0x7632, R30 ;  /* 0x000076321e1e7816 */ /* 0x000fe2000000001e */
[----:B------:R-:W-:Y:S02]  /*1280*/  IMAD.U32 R19, R17, 0x10000, RZ ;  /* 0x0001000011137824 */ /* 0x000fe400078e00ff */
[----:B------:R-:W-:Y:S02]  /*1290*/  FMUL.FTZ R50, R49, R50 ;  /* 0x0000003231327220 */ /* 0x000fe40000410000 */
[----:B------:R-:W-:Y:S01]  /*12a0*/  FFMA.FTZ R19, R19, R45, R48 ;  /* 0x0000002d13137223 */ /* 0x000fe20000010030 */
[----:B------:R-:W-:-:S02]  /*12b0*/  SHF.L.U32 R48, R30, 0x10, RZ ;  /* 0x000000101e307819 */ /* 0x000fc400000006ff */
[----:B------:R-:W3:Y:S01]  /*12c0*/  LDG.E.CONSTANT R30, desc[UR14][R46.64+0xa00] ;  /* 0x000a000e2e1e7981 */ /* 0x000ee2000c1e9900 */
[----:B------:R-:W-:Y:S02]  /*12d0*/  PRMT R17, R17, 0x7632, R17 ;  /* 0x0000763211117816 */ /* 0x000fe40000000011 */
[C---:B0-----:R-:W-:Y:S01]  /*12e0*/  PRMT R45, R12.reuse, 0x7632, R45 ;  /* 0x000076320c2d7816 */ /* 0x041fe2000000002d */
[----:B------:R-:W-:Y:S01]  /*12f0*/  IMAD.U32 R49, R12, 0x10000, RZ ;  /* 0x000100000c317824 */ /* 0x000fe200078e00ff */
[C---:B------:R-:W-:Y:S01]  /*1300*/  PRMT R12, R35.reuse, 0x7632, R12 ;  /* 0x00007632230c7816 */ /* 0x040fe2000000000c */
[----:B------:R-:W-:Y:S02]  /*1310*/  IMAD.U32 R35, R35, 0x10000, RZ ;  /* 0x0001000023237824 */ /* 0x000fe400078e00ff */
[----:B------:R-:W-:Y:S01]  /*1320*/  IMAD.U32 R45, R45, 0x10000, RZ ;  /* 0x000100002d2d7824 */ /* 0x000fe200078e00ff */
[----:B------:R-:W-:Y:S01]  /*1330*/  SHF.L.U32 R12, R12, 0x10, RZ ;  /* 0x000000100c0c7819 */ /* 0x000fe200000006ff */
[----:B------:R-:W-:-:S02]  /*1340*/  IMAD.U32 R17, R17, 0x10000, RZ ;  /* 0x0001000011117824 */ /* 0x000fc400078e00ff */
[----:B------:R-:W-:Y:S02]  /*1350*/  FFMA.FTZ R18, R49, R35, R18 ;  /* 0x0000002331127223 */ /* 0x000fe40000010012 */
[----:B------:R-:W4:Y:S01]  /*1360*/  LDG.E.CONSTANT R35, desc[UR14][R46.64+0xa04] ;  /* 0x000a040e2e237981 */ /* 0x000f22000c1e9900 */
[----:B------:R-:W-:Y:S01]  /*1370*/  FFMA.FTZ R45, R45, R12, R16 ;  /* 0x0000000c2d2d7223 */ /* 0x000fe20000010010 */
[----:B------:R-:W-:Y:S02]  /*1380*/  IMAD.U32 R12, R13, 0x10000, RZ ;  /* 0x000100000d0c7824 */ /* 0x000fe400078e00ff */
[----:B------:R-:W-:Y:S02]  /*1390*/  IMAD.U32 R16, R43, 0x10000, RZ ;  /* 0x000100002b107824 */ /* 0x000fe400078e00ff */
[----:B------:R-:W-:Y:S01]  /*13a0*/  FFMA.FTZ R17, R17, R48, R50 ;  /* 0x0000003011117223 */ /* 0x000fe20000010032 */
[----:B------:R-:W-:Y:S02]  /*13b0*/  IMAD.U32 R48, R42, 0x10000, RZ ;  /* 0x000100002a307824 */ /* 0x000fe400078e00ff */
[----:B------:R-:W-:Y:S01]  /*13c0*/  FFMA.FTZ R12, R12, R16, R19 ;  /* 0x000000100c0c7223 */ /* 0x000fe20000010013 */
[----:B------:R-:W-:Y:S01]  /*13d0*/  IMAD.U32 R19, R14, 0x10000, RZ ;  /* 0x000100000e137824 */ /* 0x000fe200078e00ff */
[----:B------:R-:W-:-:S02]  /*13e0*/  PRMT R13, R13, 0x7632, R13 ;  /* 0x000076320d0d7816 */ /* 0x000fc4000000000d */
[----:B------:R-:W-:Y:S02]  /*13f0*/  PRMT R43, R43, 0x7632, R43 ;  /* 0x000076322b2b7816 */ /* 0x000fe4000000002b */
[----:B------:R-:W-:Y:S02]  /*1400*/  PRMT R14, R14, 0x7632, R14 ;  /* 0x000076320e0e7816 */ /* 0x000fe4000000000e */
[----:B------:R-:W-:Y:S02]  /*1410*/  PRMT R42, R42, 0x7632, R42 ;  /* 0x000076322a2a7816 */ /* 0x000fe4000000002a */
[----:B------:R-:W-:Y:S01]  /*1420*/  SHF.L.U32 R16, R13, 0x10, RZ ;  /* 0x000000100d107819 */ /* 0x000fe200000006ff */
[----:B------:R-:W-:Y:S01]  /*1430*/  IMAD.U32 R13, R43, 0x10000, RZ ;  /* 0x000100002b0d7824 */ /* 0x000fe200078e00ff */
[----:B------:R-:W-:Y:S01]  /*1440*/  SHF.L.U32 R42, R42, 0x10, RZ ;  /* 0x000000102a2a7819 */ /* 0x000fe200000006ff */
[----:B------:R-:W-:Y:S01]  /*1450*/  IMAD.U32 R14, R14, 0x10000, RZ ;  /* 0x000100000e0e7824 */ /* 0x000fe200078e00ff */
[----:B------:R-:W4:Y:S03]  /*1460*/  LDG.E.CONSTANT R43, desc[UR14][R46.64+0xb00] ;  /* 0x000b000e2e2b7981 */ /* 0x000f26000c1e9900 */
[----:B------:R-:W-:Y:S01]  /*1470*/  FFMA.FTZ R14, R14, R42, R45 ;  /* 0x0000002a0e0e7223 */ /* 0x000fe2000001002d */
[----:B------:R-:W-:-:S02]  /*1480*/  IMAD.U32 R42, R44, 0x10000, RZ ;  /* 0x000100002c2a7824 */ /* 0x000fc400078e00ff */
[----:B------:R-:W-:-:S04]  /*1490*/  IMAD.U32 R45, R15, 0x10000, RZ ;  /* 0x000100000f2d7824 */ /* 0x000fc800078e00ff */
[----:B------:R-:W-:Y:S02]  /*14a0*/  FFMA.FTZ R12, R45, R42, R12 ;  /* 0x0000002a2d0c7223 */ /* 0x000fe4000001000c */
[----:B------:R-:W4:Y:S01]  /*14b0*/  LDG.E.CONSTANT R42, desc[UR14][R46.64+0xb04] ;  /* 0x000b040e2e2a7981 */ /* 0x000f22000c1e9900 */
[----:B------:R-:W-:Y:S01]  /*14c0*/  FFMA.FTZ R13, R16, R13, R17 ;  /* 0x0000000d100d7223 */ /* 0x000fe20000010011 */
[----:B------:R-:W-:Y:S02]  /*14d0*/  FFMA.FTZ R48, R19, R48, R18 ;  /* 0x0000003013307223 */ /* 0x000fe40000010012 */
[----:B------:R-:W0:Y:S01]  /*14e0*/  LDS.128 R16, [R27+UR9+0x20] ;  /* 0x000020091b107984 */ /* 0x000e220008000c00 */
[----:B------:R-:W-:Y:S02]  /*14f0*/  PRMT R15, R15, 0x7632, R15 ;  /* 0x000076320f0f7816 */ /* 0x000fe4000000000f */
[----:B------:R-:W-:-:S03]  /*1500*/  PRMT R45, R44, 0x7632, R45 ;  /* 0x000076322c2d7816 */ /* 0x000fc6000000002d */
[----:B------:R-:W-:Y:S01]  /*1510*/  IMAD.U32 R44, R15, 0x10000, RZ ;  /* 0x000100000f2c7824 */ /* 0x000fe200078e00ff */
[----:B------:R-:W-:-:S05]  /*1520*/  SHF.L.U32 R45, R45, 0x10, RZ ;  /* 0x000000102d2d7819 */ /* 0x000fca00000006ff */
[----:B------:R-:W-:Y:S01]  /*1530*/  FFMA.FTZ R13, R44, R45, R13 ;  /* 0x0000002d2c0d7223 */ /* 0x000fe2000001000d */
[C---:B------:R-:W-:Y:S01]  /*1540*/  IMAD.U32 R44, R40.reuse, 0x10000, RZ ;  /* 0x00010000282c7824 */ /* 0x040fe200078e00ff */
[----:B------:R-:W-:Y:S01]  /*1550*/  PRMT R40, R40, 0x7632, R40 ;  /* 0x0000763228287816 */ /* 0x000fe20000000028 */
[----:B------:R-:W4:Y:S01]  /*1560*/  LDG.E.CONSTANT R45, desc[UR14][R46.64+0xc00] ;  /* 0x000c000e2e2d7981 */ /* 0x000f22000c1e9900 */
[C---:B0-----:R-:W-:Y:S01]  /*1570*/  IMAD.U32 R15, R16.reuse, 0x10000, RZ ;  /* 0x00010000100f7824 */ /* 0x041fe200078e00ff */
[----:B------:R-:W-:Y:S01]  /*1580*/  PRMT R16, R16, 0x7632, R16 ;  /* 0x0000763210107816 */ /* 0x000fe20000000010 */
[----:B------:R-:W-:Y:S02]  /*1590*/  IMAD.U32 R51, R17, 0x10000, RZ ;  /* 0x0001000011337824 */ /* 0x000fe400078e00ff */
[----:B------:R-:W-:Y:S02]  /*15a0*/  FFMA.FTZ R15, R15, R44, R48 ;  /* 0x0000002c0f0f7223 */ /* 0x000fe40000010030 */
[----:B------:R-:W-:Y:S01]  /*15b0*/  IMAD.U32 R49, R16, 0x10000, RZ ;  /* 0x0001000010317824 */ /* 0x000fe200078e00ff */
[----:B------:R-:W-:Y:S01]  /*15c0*/  SHF.L.U32 R16, R40, 0x10, RZ ;  /* 0x0000001028107819 */ /* 0x000fe200000006ff */
[----:B------:R-:W-:Y:S01]  /*15d0*/  IMAD.U32 R44, R41, 0x10000, RZ ;  /* 0x00010000292c7824 */ /* 0x000fe200078e00ff */
[----:B------:R-:W-:Y:S01]  /*15e0*/  PRMT R17, R17, 0x7632, R17 ;  /* 0x0000763211117816 */ /* 0x000fe20000000011 */
[----:B------:R-:W4:Y:S01]  /*15f0*/  LDG.E.CONSTANT R48, desc[UR14][R46.64+0xc04] ;  /* 0x000c040e2e307981 */ /* 0x000f22000c1e9900 */
[----:B------:R-:W-:Y:S01]  /*1600*/  PRMT R41, R41, 0x7632, R41 ;  /* 0x0000763229297816 */ /* 0x000fe20000000029 */
[----:B------:R-:W-:Y:S01]  /*1610*/  FFMA.FTZ R16, R49, R16, R14 ;  /* 0x0000001031107223 */ /* 0x000fe2000001000e */
[----:B------:R-:W-:Y:S01]  /*1620*/  FFMA.FTZ R44, R51, R44, R12 ;  /* 0x0000002c332c7223 */ /* 0x000fe2000001000c */
[----:B------:R-:W-:Y:S01]  /*1630*/  IMAD.U32 R14, R18, 0x10000, RZ ;  /* 0x00010000120e7824 */ /* 0x000fe200078e00ff */
[----:B------:R-:W-:Y:S01]  /*1640*/  SHF.L.U32 R12, R17, 0x10, RZ ;  /* 0x00000010110c7819 */ /* 0x000fe200000006ff */
[----:B------:R-:W-:Y:S01]  /*1650*/  IMAD.U32 R41, R41, 0x10000, RZ ;  /* 0x0001000029297824 */ /* 0x000fe200078e00ff */
[----:B------:R-:W4:Y:S01]  /*1660*/  LDG.E.CONSTANT R40, desc[UR14][R46.64+0xd00] ;  /* 0x000d000e2e287981 */ /* 0x000f22000c1e9900 */
[----:B------:R-:W-:-:S02]  /*1670*/  IMAD.U32 R17, R39, 0x10000, RZ ;  /* 0x0001000027117824 */ /* 0x000fc400078e00ff */
[----:B------:R-:W-:Y:S02]  /*1680*/  FFMA.FTZ R41, R12, R41, R13 ;  /* 0x000000290c297223 */ /* 0x000fe4000001000d */
[----:B------:R-:W-:Y:S02]  /*1690*/  FFMA.FTZ R17, R14, R17, R15 ;  /* 0x000000110e117223 */ /* 0x000fe4000001000f */
[----:B------:R-:W0:Y:S01]  /*16a0*/  LDS.128 R12, [R27+UR9+0x30] ;  /* 0x000030091b0c7984 */ /* 0x000e220008000c00 */
[----:B------:R-:W-:Y:S02]  /*16b0*/  PRMT R18, R18, 0x7632, R18 ;  /* 0x0000763212127816 */ /* 0x000fe40000000012 */
[----:B------:R-:W-:-:S03]  /*16c0*/  PRMT R49, R39, 0x7632, R49 ;  /* 0x0000763227317816 */ /* 0x000fc60000000031 */
[----:B------:R-:W-:Y:S01]  /*16d0*/  IMAD.U32 R39, R18, 0x10000, RZ ;  /* 0x0001000012277824 */ /* 0x000fe200078e00ff */
[----:B------:R-:W-:-:S05]  /*16e0*/  SHF.L.U32 R18, R49, 0x10, RZ ;  /* 0x0000001031127819 */ /* 0x000fca00000006ff */
[----:B------:R-:W-:Y:S01]  /*16f0*/  FFMA.FTZ R18, R39, R18, R16 ;  /* 0x0000001227127223 */ /* 0x000fe20000010010 */
[C---:B------:R-:W-:Y:S02]  /*1700*/  IMAD.U32 R39, R19.reuse, 0x10000, RZ ;  /* 0x0001000013277824 */ /* 0x040fe400078e00ff */
[----:B------:R-:W-:Y:S01]  /*1710*/  IMAD.U32 R16, R38, 0x10000, RZ ;  /* 0x0001000026107824 */ /* 0x000fe200078e00ff */
[----:B------:R-:W-:-:S03]  /*1720*/  PRMT R19, R19, 0x7632, R19 ;  /* 0x0000763213137816 */ /* 0x000fc60000000013 */
[--C-:B------:R-:W-:Y:S01]  /*1730*/  FFMA.FTZ R16, R39, R16, R44.reuse ;  /* 0x0000001027107223 */ /* 0x100fe2000001002c */
[----:B------:R-:W-:Y:S01]  /*1740*/  PRMT R44, R38, 0x7632, R44 ;  /* 0x00007632262c7816 */ /* 0x000fe2000000002c */
[----:B------:R-:W-:Y:S01]  /*1750*/  IMAD.U32 R38, R19, 0x10000, RZ ;  /* 0x0001000013267824 */ /* 0x000fe200078e00ff */
[----:B------:R-:W4:Y:S02]  /*1760*/  LDG.E.CONSTANT R39, desc[UR14][R46.64+0xd04] ;  /* 0x000d040e2e277981 */ /* 0x000f24000c1e9900 */
[----:B------:R-:W-:Y:S02]  /*1770*/  SHF.L.U32 R19, R44, 0x10, RZ ;  /* 0x000000102c137819 */ /* 0x000fe400000006ff */
[----:B------:R-:W-:Y:S01]  /*1780*/  PRMT R49, R37, 0x7632, R49 ;  /* 0x0000763225317816 */ /* 0x000fe20000000031 */
[----:B------:R-:W4:Y:S02]  /*1790*/  LDG.E.CONSTANT R44, desc[UR14][R46.64+0xe00] ;  /* 0x000e000e2e2c7981 */ /* 0x000f24000c1e9900 */
[----:B------:R-:W-:Y:S01]  /*17a0*/  FFMA.FTZ R19, R38, R19, R41 ;  /* 0x0000001326137223 */ /* 0x000fe20000010029 */
[C---:B0-----:R-:W-:Y:S01]  /*17b0*/  IMAD.U32 R38, R12.reuse, 0x10000, RZ ;  /* 0x000100000c267824 */ /* 0x041fe200078e00ff */
[----:B------:R-:W-:-:S05]  /*17c0*/  PRMT R12, R12, 0x7632, R12 ;  /* 0x000076320c0c7816 */ /* 0x000fca000000000c */
[----:B------:R-:W-:Y:S02]  /*17d0*/  IMAD.U32 R41, R12, 0x10000, RZ ;  /* 0x000100000c297824 */ /* 0x000fe400078e00ff */
[----:B------:R-:W-:Y:S01]  /*17e0*/  IMAD.U32 R12, R37, 0x10000, RZ ;  /* 0x00010000250c7824 */ /* 0x000fe200078e00ff */
[----:B------:R-:W-:Y:S02]  /*17f0*/  SHF.L.U32 R49, R49, 0x10, RZ ;  /* 0x0000001031317819 */ /* 0x000fe400000006ff */
[----:B------:R-:W-:Y:S01]  /*1800*/  PRMT R37, R36, 0x7632, R37 ;  /* 0x0000763224257816 */ /* 0x000fe20000000025 */
[--C-:B------:R-:W-:Y:S01]  /*1810*/  FFMA.FTZ R12, R38, R12, R17.reuse ;  /* 0x0000000c260c7223 */ /* 0x100fe20000010011 */
[----:B------:R-:W-:Y:S01]  /*1820*/  PRMT R17, R13, 0x7632, R17 ;  /* 0x000076320d117816 */ /* 0x000fe20000000011 */
[----:B------:R-:W-:Y:S01]  /*1830*/  FFMA.FTZ R38, R41, R49, R18 ;  /* 0x0000003129267223 */ /* 0x000fe20000010012 */
[----:B------:R-:W-:Y:S01]  /*1840*/  IMAD.U32 R13, R13, 0x10000, RZ ;  /* 0x000100000d0d7824 */ /* 0x000fe200078e00ff */
[----:B------:R-:W-:Y:S01]  /*1850*/  SHF.L.U32 R37, R37, 0x10, RZ ;  /* 0x0000001025257819 */ /* 0x000fe200000006ff */
[----:B------:R-:W-:Y:S01]  /*1860*/  IMAD.U32 R36, R36, 0x10000, RZ ;  /* 0x0001000024247824 */ /* 0x000fe200078e00ff */
[----:B------:R-:W4:Y:S01]  /*1870*/  LDG.E.CONSTANT R41, desc[UR14][R46.64+0xe04] ;  /* 0x000e040e2e297981 */ /* 0x000f22000c1e9900 */
[----:B------:R-:W-:-:S02]  /*1880*/  IMAD.U32 R18, R17, 0x10000, RZ ;  /* 0x0001000011127824 */ /* 0x000fc400078e00ff */
[----:B------:R-:W-:Y:S02]  /*1890*/  FFMA.FTZ R13, R13, R36, R16 ;  /* 0x000000240d0d7223 */ /* 0x000fe40000010010 */
[----:B------:R-:W-:Y:S01]  /*18a0*/  FFMA.FTZ R36, R18, R37, R19 ;  /* 0x0000002512247223 */ /* 0x000fe20000010013 */
[----:B------:R-:W-:Y:S01]  /*18b0*/  IMAD.U32 R37, R14, 0x10000, RZ ;  /* 0x000100000e257824 */ /* 0x000fe200078e00ff */
[----:B------:R-:W0:Y:S01]  /*18c0*/  LDS.128 R16, [R27+UR9+0x40] ;  /* 0x000040091b107984 */ /* 0x000e220008000c00 */
[----:B------:R-:W-:-:S04]  /*18d0*/  IMAD.U32 R49, R34, 0x10000, RZ ;  /* 0x0001000022317824 */ /* 0x000fc800078e00ff */
[----:B------:R-:W-:Y:S02]  /*18e0*/  FFMA.FTZ R12, R37, R49, R12 ;  /* 0x00000031250c7223 */ /* 0x000fe4000001000c */
[----:B------:R-:W4:Y:S01]  /*18f0*/  LDG.E.CONSTANT R37, desc[UR14][R46.64+0xf00] ;  /* 0x000f000e2e257981 */ /* 0x000f22000c1e9900 */
[----:B------:R-:W-:Y:S02]  /*1900*/  PRMT R14, R14, 0x7632, R14 ;  /* 0x000076320e0e7816 */ /* 0x000fe4000000000e */
[----:B------:R-:W-:-:S03]  /*1910*/  PRMT R34, R34, 0x7632, R34 ;  /* 0x0000763222227816 */ /* 0x000fc60000000022 */
[----:B------:R-:W-:Y:S01]  /*1920*/  IMAD.U32 R49, R14, 0x10000, RZ ;  /* 0x000100000e317824 */ /* 0x000fe200078e00ff */
[----:B------:R-:W-:Y:S01]  /*1930*/  SHF.L.U32 R14, R34, 0x10, RZ ;  /* 0x00000010220e7819 */ /* 0x000fe200000006ff */
[----:B------:R-:W-:-:S04]  /*1940*/  IMAD.U32 R34, R15, 0x10000, RZ ;  /* 0x000100000f227824 */ /* 0x000fc800078e00ff */
[----:B------:R-:W-:Y:S01]  /*1950*/  FFMA.FTZ R14, R49, R14, R38 ;  /* 0x0000000e310e7223 */ /* 0x000fe20000010026 */
[C---:B------:R-:W-:Y:S01]  /*1960*/  IMAD.U32 R38, R32.reuse, 0x10000, RZ ;  /* 0x0001000020267824 */ /* 0x040fe200078e00ff */
[----:B------:R-:W-:Y:S02]  /*1970*/  PRMT R15, R15, 0x7632, R15 ;  /* 0x000076320f0f7816 */ /* 0x000fe4000000000f */
[----:B------:R-:W-:Y:S01]  /*1980*/  PRMT R32, R32, 0x7632, R32 ;  /* 0x0000763220207816 */ /* 0x000fe20000000020 */
[----:B------:R-:W-:Y:S02]  /*1990*/  FFMA.FTZ R13, R34, R38, R13 ;  /* 0x00000026220d7223 */ /* 0x000fe4000001000d */
[----:B------:R-:W4:Y:S01]  /*19a0*/  LDG.E.CONSTANT R38, desc[UR14][R46.64+0xf04] ;  /* 0x000f040e2e267981 */ /* 0x000f22000c1e9900 */
[----:B------:R-:W-:Y:S01]  /*19b0*/  SHF.L.U32 R32, R32, 0x10, RZ ;  /* 0x0000001020207819 */ /* 0x000fe200000006ff */
[----:B------:R-:W-:Y:S02]  /*19c0*/  IMAD.U32 R15, R15, 0x10000, RZ ;  /* 0x000100000f0f7824 */ /* 0x000fe400078e00ff */
[----:B------:R-:W4:Y:S02]  /*19d0*/  LDG.E.CONSTANT R34, desc[UR14][R46.64+0x1100] ;  /* 0x0011000e2e227981 */ /* 0x000f24000c1e9900 */
[----:B------:R-:W-:Y:S01]  /*19e0*/  FFMA.FTZ R49, R15, R32, R36 ;  /* 0x000000200f317223 */ /* 0x000fe20000010024 */
[----:B------:R-:W-:Y:S01]  /*19f0*/  IMAD.U32 R32, R33, 0x10000, RZ ;  /* 0x0001000021207824 */ /* 0x000fe200078e00ff */
[----:B------:R-:W4:Y:S01]  /*1a00*/  LDG.E.CONSTANT R36, desc[UR14][R46.64+0x1000] ;  /* 0x0010000e2e247981 */ /* 0x000f22000c1e9900 */
[----:B0-----:R-:W-:-:S04]  /*1a10*/  IMAD.U32 R15, R16, 0x10000, RZ ;  /* 0x00010000100f7824 */ /* 0x001fc800078e00ff */
[----:B------:R-:W-:Y:S02]  /*1a20*/  FFMA.FTZ R12, R15, R32, R12 ;  /* 0x000000200f0c7223 */ /* 0x000fe4000001000c */
[----:B------:R-:W4:Y:S01]  /*1a30*/  LDG.E.CONSTANT R32, desc[UR14][R46.64+0x1004] ;  /* 0x0010040e2e207981 */ /* 0x000f22000c1e9900 */
[----:B------:R-:W-:Y:S02]  /*1a40*/  PRMT R16, R16, 0x7632, R16 ;  /* 0x0000763210107816 */ /* 0x000fe40000000010 */
[----:B------:R-:W-:-:S03]  /*1a50*/  PRMT R33, R33, 0x7632, R33 ;  /* 0x0000763221217816 */ /* 0x000fc60000000021 */
[----:B------:R-:W-:Y:S01]  /*1a60*/  IMAD.U32 R15, R16, 0x10000, RZ ;  /* 0x00010000100f7824 */ /* 0x000fe200078e00ff */
[----:B------:R-:W-:Y:S01]  /*1a70*/  SHF.L.U32 R16, R33, 0x10, RZ ;  /* 0x0000001021107819 */ /* 0x000fe200000006ff */
[----:B------:R-:W-:Y:S01]  /*1a80*/  IMAD.U32 R50, R17, 0x10000, RZ ;  /* 0x0001000011327824 */ /* 0x000fe200078e00ff */
[----:B------:R-:W4:Y:S03]  /*1a90*/  LDG.E.CONSTANT R33, desc[UR14][R46.64+0x1104] ;  /* 0x0011040e2e217981 */ /* 0x000f26000c1e9900 */
[--C-:B------:R-:W-:Y:S01]  /*1aa0*/  FFMA.FTZ R16, R15, R16, R14.reuse ;  /* 0x000000100f107223 */ /* 0x100fe2000001000e */
[C---:B------:R-:W-:Y:S01]  /*1ab0*/  PRMT R15, R31.reuse, 0x7632, R15 ;  /* 0x000076321f0f7816 */ /* 0x040fe2000000000f */
[----:B------:R-:W-:Y:S01]  /*1ac0*/  IMAD.U32 R31, R31, 0x10000, RZ ;  /* 0x000100001f1f7824 */ /* 0x000fe200078e00ff */
[----:B------:R-:W-:Y:S01]  /*1ad0*/  PRMT R14, R17, 0x7632, R14 ;  /* 0x00007632110e7816 */ /* 0x000fe2000000000e */
[----:B------:R-:W-:Y:S01]  /*1ae0*/  IMAD.U32 R17, R18, 0x10000, RZ ;  /* 0x0001000012117824 */ /* 0x000fe200078e00ff */
[----:B------:R-:W-:Y:S01]  /*1af0*/  SHF.L.U32 R15, R15, 0x10, RZ ;  /* 0x000000100f0f7819 */ /* 0x000fe200000006ff */
[----:B------:R-:W-:Y:S01]  /*1b00*/  FFMA.FTZ R50, R50, R31, R13 ;  /* 0x0000001f32327223 */ /* 0x000fe2000001000d */
[----:B------:R-:W-:-:S02]  /*1b10*/  IMAD.U32 R13, R29, 0x10000, RZ ;  /* 0x000100001d0d7824 */ /* 0x000fc400078e00ff */
[----:B------:R-:W-:Y:S01]  /*1b20*/  IMAD.U32 R14, R14, 0x10000, RZ ;  /* 0x000100000e0e7824 */ /* 0x000fe200078e00ff */
[----:B------:R-:W-:Y:S02]  /*1b30*/  PRMT R18, R18, 0x7632, R18 ;  /* 0x0000763212127816 */ /* 0x000fe40000000012 */
[----:B------:R-:W-:Y:S01]  /*1b40*/  PRMT R31, R29, 0x7632, R31 ;  /* 0x000076321d1f7816 */ /* 0x000fe2000000001f */
[----:B------:R-:W-:Y:S01]  /*1b50*/  FFMA.FTZ R49, R14, R15, R49 ;  /* 0x0000000f0e317223 */ /* 0x000fe20000010031 */
[----:B------:R-:W-:Y:S01]  /*1b60*/  FFMA.FTZ R17, R17, R13, R12 ;  /* 0x0000000d11117223 */ /* 0x000fe2000001000c */
[----:B------:R-:W-:Y:S01]  /*1b70*/  IMAD.U32 R29, R18, 0x10000, RZ ;  /* 0x00010000121d7824 */ /* 0x000fe200078e00ff */
[----:B------:R-:W0:Y:S01]  /*1b80*/  LDS.128 R12, [R27+UR9+0x50] ;  /* 0x000050091b0c7984 */ /* 0x000e220008000c00 */
[----:B------:R-:W-:Y:S01]  /*1b90*/  SHF.L.U32 R31, R31, 0x10, RZ ;  /* 0x000000101f1f7819 */ /* 0x000fe200000006ff */
[----:B--2---:R-:W-:-:S04]  /*1ba0*/  IMAD.U32 R18, R28, 0x10000, RZ ;  /* 0x000100001c127824 */ /* 0x004fc800078e00ff */
[----:B------:R-:W-:Y:S01]  /*1bb0*/  FFMA.FTZ R16, R29, R31, R16 ;  /* 0x0000001f1d107223 */ /* 0x000fe20000010010 */
[C---:B------:R-:W-:Y:S01]  /*1bc0*/  IMAD.U32 R29, R19.reuse, 0x10000, RZ ;  /* 0x00010000131d7824 */ /* 0x040fe200078e00ff */
[----:B------:R-:W2:Y:S01]  /*1bd0*/  LDG.E.CONSTANT R31, desc[UR14][R46.64+0x1200] ;  /* 0x0012000e2e1f7981 */ /* 0x000ea2000c1e9900 */
[----:B------:R-:W-:Y:S02]  /*1be0*/  PRMT R19, R19, 0x7632, R19 ;  /* 0x0000763213137816 */ /* 0x000fe40000000013 */
[----:B------:R-:W-:Y:S01]  /*1bf0*/  PRMT R28, R28, 0x7632, R28 ;  /* 0x000076321c1c7816 */ /* 0x000fe2000000001c */
[----:B------:R-:W-:Y:S02]  /*1c00*/  FFMA.FTZ R50, R29, R18, R50 ;  /* 0x000000121d327223 */ /* 0x000fe40000010032 */
[----:B------:R-:W2:Y:S01]  /*1c10*/  LDG.E.CONSTANT R29, desc[UR14][R46.64+0x1204] ;  /* 0x0012040e2e1d7981 */ /* 0x000ea2000c1e9900 */
[----:B------:R-:W-:Y:S01]  /*1c20*/  SHF.L.U32 R28, R28, 0x10, RZ ;  /* 0x000000101c1c7819 */ /* 0x000fe200000006ff */
[----:B------:R-:W-:-:S04]  /*1c30*/  IMAD.U32 R18, R19, 0x10000, RZ ;  /* 0x0001000013127824 */ /* 0x000fc800078e00ff */
[----:B------:R-:W-:Y:S02]  /*1c40*/  FFMA.FTZ R18, R18, R28, R49 ;  /* 0x0000001c12127223 */ /* 0x000fe40000010031 */
[----:B------:R-:W2:Y:S01]  /*1c50*/  LDG.E.CONSTANT R28, desc[UR14][R46.64+0x1300] ;  /* 0x0013000e2e1c7981 */ /* 0x000ea2000c1e9900 */
[----:B---3--:R-:W-:Y:S02]  /*1c60*/  IMAD.U32 R19, R30, 0x10000, RZ ;  /* 0x000100001e137824 */ /* 0x008fe400078e00ff */
[C---:B0-----:R-:W-:Y:S01]  /*1c70*/  IMAD.U32 R52, R12.reuse, 0x10000, RZ ;  /* 0x000100000c347824 */ /* 0x041fe200078e00ff */
[----:B------:R-:W-:Y:S02]  /*1c80*/  PRMT R12, R12, 0x7632, R12 ;  /* 0x000076320c0c7816 */ /* 0x000fe4000000000c */
[----:B------:R-:W-:Y:S01]  /*1c90*/  PRMT R30, R30, 0x7632, R30 ;  /* 0x000076321e1e7816 */ /* 0x000fe2000000001e */
[----:B------:R-:W-:Y:S02]  /*1ca0*/  FFMA.FTZ R17, R52, R19, R17 ;  /* 0x0000001334117223 */ /* 0x000fe40000010011 */
[----:B------:R-:W-:Y:S01]  /*1cb0*/  IMAD.U32 R19, R12, 0x10000, RZ ;  /* 0x000100000c137824 */ /* 0x000fe200078e00ff */
[----:B------:R-:W-:Y:S01]  /*1cc0*/  SHF.L.U32 R12, R30, 0x10, RZ ;  /* 0x000000101e0c7819 */ /* 0x000fe200000006ff */
[C---:B------:R-:W-:Y:S01]  /*1cd0*/  IMAD.U32 R49, R13.reuse, 0x10000, RZ ;  /* 0x000100000d317824 */ /* 0x040fe200078e00ff */
[----:B------:R-:W3:Y:S01]  /*1ce0*/  LDG.E.CONSTANT R30, desc[UR14][R46.64+0x1304] ;  /* 0x0013040e2e1e7981 */ /* 0x000ee2000c1e9900 */
[----:B------:R-:W-:-:S02]  /*1cf0*/  PRMT R13, R13, 0x7632, R13 ;  /* 0x000076320d0d7816 */ /* 0x000fc4000000000d */
[----:B------:R-:W-:Y:S01]  /*1d00*/  FFMA.FTZ R12, R19, R12, R16 ;  /* 0x0000000c130c7223 */ /* 0x000fe20000010010 */
[----:B------:R-:W3:Y:S01]  /*1d10*/  LDG.E.CONSTANT R52, desc[UR14][R46.64+0x1500] ;  /* 0x0015000e2e347981 */ /* 0x000ee2000c1e9900 */
[C---:B----4-:R-:W-:Y:S01]  /*1d20*/  IMAD.U32 R16, R35.reuse, 0x10000, RZ ;  /* 0x0001000023107824 */ /* 0x050fe200078e00ff */
[----:B------:R-:W-:Y:S01]  /*1d30*/  PRMT R35, R35, 0x7632, R35 ;  /* 0x0000763223237816 */ /* 0x000fe20000000023 */
[----:B------:R-:W-:-:S03]  /*1d40*/  IMAD.U32 R13, R13, 0x10000, RZ ;  /* 0x000100000d0d7824 */ /* 0x000fc600078e00ff */
[----:B------:R-:W-:Y:S01]  /*1d50*/  SHF.L.U32 R35, R35, 0x10, RZ ;  /* 0x0000001023237819 */ /* 0x000fe200000006ff */
[----:B------:R-:W-:Y:S01]  /*1d60*/  FFMA.FTZ R49, R49, R16, R50 ;  /* 0x0000001031317223 */ /* 0x000fe20000010032 */
[C---:B------:R-:W-:Y:S01]  /*1d70*/  IMAD.U32 R50, R14.reuse, 0x10000, RZ ;  /* 0x000100000e327824 */ /* 0x040fe200078e00ff */
[----:B------:R-:W-:Y:S02]  /*1d80*/  PRMT R14, R14, 0x7632, R14 ;  /* 0x000076320e0e7816 */ /* 0x000fe4000000000e */
[----:B------:R-:W-:Y:S02]  /*1d90*/  FFMA.FTZ R13, R13, R35, R18 ;  /* 0x000000230d0d7223 */ /* 0x000fe40000010012 */
[----:B------:R-:W4:Y:S01]  /*1da0*/  LDG.E.CONSTANT R35, desc[UR14][R46.64+0x1400] ;  /* 0x0014000e2e237981 */ /* 0x000f22000c1e9900 */
[C---:B------:R-:W-:Y:S01]  /*1db0*/  PRMT R51, R43.reuse, 0x7632, R51 ;  /* 0x000076322b337816 */ /* 0x040fe20000000033 */
[----:B------:R-:W-:Y:S02]  /*1dc0*/  IMAD.U32 R16, R43, 0x10000, RZ ;  /* 0x000100002b107824 */ /* 0x000fe400078e00ff */
[----:B------:R-:W-:Y:S01]  /*1dd0*/  IMAD.U32 R43, R14, 0x10000, RZ ;  /* 0x000100000e2b7824 */ /* 0x000fe200078e00ff */
[----:B------:R-:W-:Y:S01]  /*1de0*/  SHF.L.U32 R51, R51, 0x10, RZ ;  /* 0x0000001033337819 */ /* 0x000fe200000006ff */
[----:B------:R-:W-:-:S04]  /*1df0*/  IMAD.U32 R14, R15, 0x10000, RZ ;  /* 0x000100000f0e7824 */ /* 0x000fc800078e00ff */
[----:B------:R-:W-:Y:S01]  /*1e00*/  FFMA.FTZ R12, R43, R51, R12 ;  /* 0x000000332b0c7223 */ /* 0x000fe2000001000c */
[----:B------:R-:W-:Y:S01]  /*1e10*/  FFMA.FTZ R50, R50, R16, R17 ;  /* 0x0000001032327223 */ /* 0x000fe20000010011 */
[----:B------:R-:W-:Y:S01]  /*1e20*/  PRMT R15, R15, 0x7632, R15 ;  /* 0x000076320f0f7816 */ /* 0x000fe2000000000f */
[----:B------:R-:W-:Y:S01]  /*1e30*/  IMAD.U32 R43, R42, 0x10000, RZ ;  /* 0x000100002a2b7824 */ /* 0x000fe200078e00ff */
[----:B------:R-:W0:Y:S03]  /*1e40*/  LDS.128 R16, [R27+UR9+0x60] ;  /* 0x000060091b107984 */ /* 0x000e260008000c00 */
[----:B------:R-:W-:Y:S01]  /*1e50*/  FFMA.FTZ R49, R14, R43, R49 ;  /* 0x0000002b0e317223 */ /* 0x000fe20000010031 */
[----:B------:R-:W4:Y:S04]  /*1e60*/  LDG.E.CONSTANT R51, desc[UR14][R46.64+0x1600] ;  /* 0x0016000e2e337981 */ /* 0x000f28000c1e9900 */
[----:B------:R-:W4:Y:S01]  /*1e70*/  LDG.E.CONSTANT R43, desc[UR14][R46.64+0x1404] ;  /* 0x0014040e2e2b7981 */ /* 0x000f22000c1e9900 */
[----:B------:R-:W-:Y:S01]  /*1e80*/  PRMT R42, R42, 0x7632, R42 ;  /* 0x000076322a2a7816 */ /* 0x000fe2000000002a */
[----:B------:R-:W-:-:S03]  /*1e90*/  IMAD.U32 R14, R15, 0x10000, RZ ;  /* 0x000100000f0e7824 */ /* 0x000fc600078e00ff */
[----:B------:R-:W-:-:S05]  /*1ea0*/  SHF.L.U32 R42, R42, 0x10, RZ ;  /* 0x000000102a2a7819 */ /* 0x000fca00000006ff */
[----:B------:R-:W-:Y:S01]  /*1eb0*/  FFMA.FTZ R13, R14, R42, R13 ;  /* 0x0000002a0e0d7223 */ /* 0x000fe2000001000d */
[C---:B------:R-:W-:Y:S01]  /*1ec0*/  IMAD.U32 R14, R45.reuse, 0x10000, RZ ;  /* 0x000100002d0e7824 */ /* 0x040fe200078e00ff */
[----:B------:R-:W-:Y:S01]  /*1ed0*/  PRMT R45, R45, 0x7632, R45 ;  /* 0x000076322d2d7816 */ /* 0x000fe2000000002d */
[C---:B0-----:R-:W-:Y:S01]  /*1ee0*/  IMAD.U32 R15, R16.reuse, 0x10000, RZ ;  /* 0x00010000100f7824 */ /* 0x041fe200078e00ff */
[----:B------:R-:W-:-:S03]  /*1ef0*/  PRMT R16, R16, 0x7632, R16 ;  /* 0x0000763210107816 */ /* 0x000fc60000000010 */
[----:B------:R-:W-:Y:S02]  /*1f00*/  FFMA.FTZ R50, R15, R14, R50 ;  /* 0x0000000e0f327223 */ /* 0x000fe40000010032 */
[----:B------:R-:W-:Y:S01]  /*1f10*/  IMAD.U32 R15, R16, 0x10000, RZ ;  /* 0x00010000100f7824 */ /* 0x000fe200078e00ff */
[----:B------:R-:W-:-:S05]  /*1f20*/  SHF.L.U32 R16, R45, 0x10, RZ ;  /* 0x000000102d107819 */ /* 0x000fca00000006ff */
[--C-:B------:R-:W-:Y:S01]  /*1f30*/  FFMA.FTZ R16, R15, R16, R12.reuse ;  /* 0x000000100f107223 */ /* 0x100fe2000001000c */
[C---:B------:R-:W-:Y:S02]  /*1f40*/  PRMT R12, R17.reuse, 0x7632, R12 ;  /* 0x00007632110c7816 */ /* 0x040fe4000000000c */
[----:B------:R-:W-:Y:S01]  /*1f50*/  PRMT R15, R48, 0x7632, R15 ;  /* 0x00007632300f7816 */ /* 0x000fe2000000000f */
[----:B------:R-:W-:Y:S02]  /*1f60*/  IMAD.U32 R14, R17, 0x10000, RZ ;  /* 0x00010000110e7824 */ /* 0x000fe400078e00ff */
[----:B------:R-:W-:Y:S01]  /*1f70*/  IMAD.U32 R12, R12, 0x10000, RZ ;  /* 0x000100000c0c7824 */ /* 0x000fe200078e00ff */
[----:B------:R-:W-:Y:S01]  /*1f80*/  SHF.L.U32 R15, R15, 0x10, RZ ;  /* 0x000000100f0f7819 */ /* 0x000fe200000006ff */
[----:B------:R-:W-:Y:S02]  /*1f90*/  IMAD.U32 R48, R48, 0x10000, RZ ;  /* 0x0001000030307824 */ /* 0x000fe400078e00ff */
[----:B------:R-:W-:-:S02]  /*1fa0*/  IMAD.U32 R42, R40, 0x10000, RZ ;  /* 0x00010000282a7824 */ /* 0x000fc400078e00ff */
[----:B------:R-:W-:Y:S02]  /*1fb0*/  IMAD.U32 R45, R18, 0x10000, RZ ;  /* 0x00010000122d7824 */ /* 0x000fe400078e00ff */
[----:B------:R-:W-:Y:S01]  /*1fc0*/  FFMA.FTZ R49, R14, R48, R49 ;  /* 0x000000300e317223 */ /* 0x000fe20000010031 */
[----:B------:R-:W-:Y:S01]  /*1fd0*/  FFMA.FTZ R17, R12, R15, R13 ;  /* 0x0000000f0c117223 */ /* 0x000fe2000001000d */
[----:B------:R-:W-:Y:S01]  /*1fe0*/  PRMT R18, R18, 0x7632, R18 ;  /* 0x0000763212127816 */ /* 0x000fe20000000012 */
[----:B------:R-:W0:Y:S01]  /*1ff0*/  LDS.128 R12, [R27+UR9+0x70] ;  /* 0x000070091b0c7984 */ /* 0x000e220008000c00 */
[----:B------:R-:W-:-:S03]  /*2000*/  FFMA.FTZ R50, R45, R42, R50 ;  /* 0x0000002a2d327223 */ /* 0x000fc60000010032 */
[----:B------:R-:W4:Y:S01]  /*2010*/  LDG.E.CONSTANT R42, desc[UR14][R46.64+0x1504] ;  /* 0x0015040e2e2a7981 */ /* 0x000f22000c1e9900 */
[----:B------:R-:W-:Y:S01]  /*2020*/  PRMT R40, R40, 0x7632, R40 ;  /* 0x0000763228287816 */ /* 0x000fe20000000028 */
[----:B------:R-:W-:Y:S02]  /*2030*/  IMAD.U32 R45, R18, 0x10000, RZ ;  /* 0x00010000122d7824 */ /* 0x000fe400078e00ff */
[----:B------:R-:W4:Y:S01]  /*2040*/  LDG.E.CONSTANT R48, desc[UR14][R46.64+0x1900] ;  /* 0x0019000e2e307981 */ /* 0x000f22000c1e9900 */
[----:B------:R-:W-:Y:S01]  /*2050*/  SHF.L.U32 R40, R40, 0x10, RZ ;  /* 0x0000001028287819 */ /* 0x000fe200000006ff */
[C---:B------:R-:W-:Y:S01]  /*2060*/  IMAD.U32 R18, R19.reuse, 0x10000, RZ ;  /* 0x0001000013127824 */ /* 0x040fe200078e00ff */
[----:B------:R-:W-:-:S03]  /*2070*/  PRMT R19, R19, 0x7632, R19 ;  /* 0x0000763213137816 */ /* 0x000fc60000000013 */
[----:B------:R-:W-:Y:S02]  /*2080*/  FFMA.FTZ R16, R45, R40, R16 ;  /* 0x000000282d107223 */ /* 0x000fe40000010010 */
[----:B------:R-:W4:Y:S01]  /*2090*/  LDG.E.CONSTANT R45, desc[UR14][R46.64+0x1700] ;  /* 0x0017000e2e2d7981 */ /* 0x000f22000c1e9900 */
[C---:B------:R-:W-:Y:S01]  /*20a0*/  IMAD.U32 R40, R39.reuse, 0x10000, RZ ;  /* 0x0001000027287824 */ /* 0x040fe200078e00ff */
[----:B------:R-:W-:-:S03]  /*20b0*/  PRMT R39, R39, 0x7632, R39 ;  /* 0x0000763227277816 */ /* 0x000fc60000000027 */
[----:B------:R-:W-:Y:S01]  /*20c0*/  FFMA.FTZ R49, R18, R40, R49 ;  /* 0x0000002812317223 */ /* 0x000fe20000010031 */
[----:B------:R-:W-:Y:S01]  /*20d0*/  SHF.L.U32 R39, R39, 0x10, RZ ;  /* 0x0000001027277819 */ /* 0x000fe200000006ff */
[----:B------:R-:W-:-:S04]  /*20e0*/  IMAD.U32 R18, R19, 0x10000, RZ ;  /* 0x0001000013127824 */ /* 0x000fc800078e00ff */
[----:B------:R-:W-:Y:S01]  /*20f0*/  FFMA.FTZ R39, R18, R39, R17 ;  /* 0x0000002712277223 */ /* 0x000fe20000010011 */
[C---:B------:R-:W-:Y:S01]  /*2100*/  IMAD.U32 R18, R44.reuse, 0x10000, RZ ;  /* 0x000100002c127824 */ /* 0x040fe200078e00ff */
[----:B------:R-:W-:Y:S01]  /*2110*/  PRMT R44, R44, 0x7632, R44 ;  /* 0x000076322c2c7816 */ /* 0x000fe2000000002c */
[C---:B0-----:R-:W-:Y:S01]  /*2120*/  IMAD.U32 R17, R12.reuse, 0x10000, RZ ;  /* 0x000100000c117824 */ /* 0x041fe200078e00ff */
[----:B------:R-:W-:-:S03]  /*2130*/  PRMT R12, R12, 0x7632, R12 ;  /* 0x000076320c0c7816 */ /* 0x000fc6000000000c */
[----:B------:R-:W-:Y:S01]  /*2140*/  FFMA.FTZ R50, R17, R18, R50 ;  /* 0x0000001211327223 */ /* 0x000fe20000010032 */
[C---:B------:R-:W-:Y:S01]  /*2150*/  IMAD.U32 R18, R13.reuse, 0x10000, RZ ;  /* 0x000100000d127824 */ /* 0x040fe200078e00ff */
[----:B------:R-:W-:Y:S01]  /*2160*/  SHF.L.U32 R17, R12, 0x10, RZ ;  /* 0x000000100c117819 */ /* 0x000fe200000006ff */
[----:B------:R-:W-:Y:S01]  /*2170*/  IMAD.U32 R12, R44, 0x10000, RZ ;  /* 0x000100002c0c7824 */ /* 0x000fe200078e00ff */
[----:B------:R-:W-:Y:S01]  /*2180*/  PRMT R13, R13, 0x7632, R13 ;  /* 0x000076320d0d7816 */ /* 0x000fe2000000000d */
[----:B------:R-:W4:Y:S02]  /*2190*/  LDG.E.CONSTANT R44, desc[UR14][R46.64+0x1804] ;  /* 0x0018040e2e2c7981 */ /* 0x000f24000c1e9900 */
[----:B------:R-:W-:Y:S01]  /*21a0*/  FFMA.FTZ R12, R17, R12, R16 ;  /* 0x0000000c110c7223 */ /* 0x000fe20000010010 */
[C---:B------:R-:W-:Y:S01]  /*21b0*/  IMAD.U32 R19, R41.reuse, 0x10000, RZ ;  /* 0x0001000029137824 */ /* 0x040fe200078e00ff */
[----:B------:R-:W-:Y:S01]  /*21c0*/  PRMT R41, R41, 0x7632, R41 ;  /* 0x0000763229297816 */ /* 0x000fe20000000029 */
[----:B------:R-:W-:-:S02]  /*21d0*/  IMAD.U32 R40, R13, 0x10000, RZ ;  /* 0x000100000d287824 */ /* 0x000fc400078e00ff */
[----:B------:R-:W-:Y:S01]  /*21e0*/  FFMA.FTZ R49, R18, R19, R49 ;  /* 0x0000001312317223 */ /* 0x000fe20000010031 */
[----:B------:R-:W-:Y:S01]  /*21f0*/  SHF.L.U32 R41, R41, 0x10, RZ ;  /* 0x0000001029297819 */ /* 0x000fe200000006ff */
[----:B------:R-:W0:Y:S01]  /*2200*/  LDS.128 R16, [R27+UR9+0x80] ;  /* 0x000080091b107984 */ /* 0x000e220008000c00 */
[----:B------:R-:W-:-:S03]  /*2210*/  IMAD.U32 R13, R14, 0x10000, RZ ;  /* 0x000100000e0d7824 */ /* 0x000fc600078e00ff */
[----:B------:R-:W-:Y:S01]  /*2220*/  FFMA.FTZ R39, R40, R41, R39 ;  /* 0x0000002928277223 */ /* 0x000fe20000010027 */
[----:B------:R-:W-:Y:S01]  /*2230*/  PRMT R14, R14, 0x7632, R14 ;  /* 0x000076320e0e7816 */ /* 0x000fe2000000000e */
[----:B------:R-:W4:Y:S01]  /*2240*/  LDG.E.CONSTANT R41, desc[UR14][R46.64+0x1800] ;  /* 0x0018000e2e297981 */ /* 0x000f22000c1e9900 */
[----:B------:R-:W-:-:S04]  /*2250*/  IMAD.U32 R40, R37, 0x10000, RZ ;  /* 0x0001000025287824 */ /* 0x000fc800078e00ff */
[----:B------:R-:W-:Y:S02]  /*2260*/  FFMA.FTZ R13, R13, R40, R50 ;  /* 0x000000280d0d7223 */ /* 0x000fe40000010032 */
[----:B------:R-:W4:Y:S01]  /*2270*/  LDG.E.CONSTANT R50, desc[UR14][R46.64+0x1604] ;  /* 0x0016040e2e327981 */ /* 0x000f22000c1e9900 */
[----:B------:R-:W-:Y:S01]  /*2280*/  PRMT R40, R37, 0x7632, R40 ;  /* 0x0000763225287816 */ /* 0x000fe20000000028 */
[----:B------:R-:W-:-:S03]  /*2290*/  IMAD.U32 R37, R14, 0x10000, RZ ;  /* 0x000100000e257824 */ /* 0x000fc600078e00ff */
[----:B------:R-:W-:Y:S02]  /*22a0*/  SHF.L.U32 R40, R40, 0x10, RZ ;  /* 0x0000001028287819 */ /* 0x000fe400000006ff */
[----:B------:R-:W-:-:S03]  /*22b0*/  PRMT R14, R15, 0x7632, R14 ;  /* 0x000076320f0e7816 */ /* 0x000fc6000000000e */
[----:B------:R-:W-:Y:S01]  /*22c0*/  FFMA.FTZ R12, R37, R40, R12 ;  /* 0x00000028250c7223 */ /* 0x000fe2000001000c */
[----:B------:R-:W-:Y:S01]  /*22d0*/  PRMT R37, R38, 0x7632, R37 ;  /* 0x0000763226257816 */ /* 0x000fe20000000025 */
[----:B------:R-:W-:-:S03]  /*22e0*/  IMAD.U32 R14, R14, 0x10000, RZ ;  /* 0x000100000e0e7824 */ /* 0x000fc600078e00ff */
[----:B------:R-:W-:Y:S01]  /*22f0*/  SHF.L.U32 R37, R37, 0x10, RZ ;  /* 0x0000001025257819 */ /* 0x000fe200000006ff */
[----:B------:R-:W-:Y:S02]  /*2300*/  IMAD.U32 R40, R15, 0x10000, RZ ;  /* 0x000100000f287824 */ /* 0x000fe400078e00ff */
[----:B------:R-:W-:Y:S02]  /*2310*/  IMAD.U32 R38, R38, 0x10000, RZ ;  /* 0x0001000026267824 */ /* 0x000fe400078e00ff */
[----:B------:R-:W-:Y:S01]  /*2320*/  FFMA.FTZ R39, R14, R37, R39 ;  /* 0x000000250e277223 */ /* 0x000fe20000010027 */
[----:B------:R-:W-:Y:S02]  /*2330*/  IMAD.U32 R15, R36, 0x10000, RZ ;  /* 0x00010000240f7824 */ /* 0x000fe400078e00ff */
[----:B------:R-:W-:Y:S01]  /*2340*/  FFMA.FTZ R49, R40, R38, R49 ;  /* 0x0000002628317223 */ /* 0x000fe20000010031 */
[----:B------:R-:W-:Y:S01]  /*2350*/  PRMT R36, R36, 0x7632, R36 ;  /* 0x0000763224247816 */ /* 0x000fe20000000024 */
[C---:B0-----:R-:W-:Y:S01]  /*2360*/  IMAD.U32 R38, R16.reuse, 0x10000, RZ ;  /* 0x0001000010267824 */ /* 0x041fe200078e00ff */
[----:B------:R-:W-:Y:S01]  /*2370*/  PRMT R14, R16, 0x7632, R14 ;  /* 0x00007632100e7816 */ /* 0x000fe2000000000e */
[----:B------:R-:W-:Y:S01]  /*2380*/  IMAD.U32 R53, R18, 0x10000, RZ ;  /* 0x0001000012357824 */ /* 0x000fe200078e00ff */
[----:B------:R-:W4:Y:S01]  /*2390*/  LDG.E.CONSTANT R40, desc[UR14][R46.64+0x1a00] ;  /* 0x001a000e2e287981 */ /* 0x000f22000c1e9900 */
[----:B------:R-:W-:Y:S01]  /*23a0*/  FFMA.FTZ R16, R38, R15, R13 ;  /* 0x0000000f26107223 */ /* 0x000fe2000001000d */
[----:B------:R-:W-:Y:S01]  /*23b0*/  SHF.L.U32 R37, R14, 0x10, RZ ;  /* 0x000000100e257819 */ /* 0x000fe200000006ff */
[----:B------:R-:W-:-:S02]  /*23c0*/  IMAD.U32 R36, R36, 0x10000, RZ ;  /* 0x0001000024247824 */ /* 0x000fc400078e00ff */
[----:B------:R-:W-:Y:S02]  /*23d0*/  IMAD.U32 R38, R17, 0x10000, RZ ;  /* 0x0001000011267824 */ /* 0x000fe400078e00ff */
[----:B------:R-:W-:Y:S02]  /*23e0*/  IMAD.U32 R13, R32, 0x10000, RZ ;  /* 0x00010000200d7824 */ /* 0x000fe400078e00ff */
[----:B------:R-:W-:Y:S02]  /*23f0*/  FFMA.FTZ R37, R37, R36, R12 ;  /* 0x0000002425257223 */ /* 0x000fe4000001000c */
[----:B------:R-:W-:Y:S02]  /*2400*/  FFMA.FTZ R36, R38, R13, R49 ;  /* 0x0000000d26247223 */ /* 0x000fe40000010031 */
[----:B------:R-:W4:Y:S04]  /*2410*/  LDG.E.CONSTANT R49, desc[UR14][R46.64+0x1704] ;  /* 0x0017040e2e317981 */ /* 0x000f28000c1e9900 */
[----:B------:R-:W0:Y:S01]  /*2420*/  LDS.128 R12, [R27+UR9+0x90] ;  /* 0x000090091b0c7984 */ /* 0x000e220008000c00 */
[----:B------:R-:W-:-:S02]  /*2430*/  PRMT R17, R17, 0x7632, R17 ;  /* 0x0000763211117816 */ /* 0x000fc40000000011 */
[----:B------:R-:W-:-:S03]  /*2440*/  PRMT R38, R32, 0x7632, R38 ;  /* 0x0000763220267816 */ /* 0x000fc60000000026 */
[----:B------:R-:W-:Y:S01]  /*2450*/  IMAD.U32 R32, R17, 0x10000, RZ ;  /* 0x0001000011207824 */ /* 0x000fe200078e00ff */
[----:B------:R-:W-:Y:S02]  /*2460*/  SHF.L.U32 R38, R38, 0x10, RZ ;  /* 0x0000001026267819 */ /* 0x000fe400000006ff */
[----:B------:R-:W-:-:S03]  /*2470*/  PRMT R17, R18, 0x7632, R17 ;  /* 0x0000763212117816 */ /* 0x000fc60000000011 */
[----:B------:R-:W-:Y:S01]  /*2480*/  FFMA.FTZ R39, R32, R38, R39 ;  /* 0x0000002620277223 */ /* 0x000fe20000010027 */
[----:B------:R-:W-:Y:S01]  /*2490*/  PRMT R32, R34, 0x7632, R32 ;  /* 0x0000763222207816 */ /* 0x000fe20000000020 */
[----:B------:R-:W-:Y:S01]  /*24a0*/  IMAD.U32 R18, R17, 0x10000, RZ ;  /* 0x0001000011127824 */ /* 0x000fe200078e00ff */
[----:B------:R-:W4:Y:S02]  /*24b0*/  LDG.E.CONSTANT R38, desc[UR14][R46.64+0x1f04] ;  /* 0x001f040e2e267981 */ /* 0x000f24000c1e9900 */
[----:B------:R-:W-:Y:S01]  /*24c0*/  SHF.L.U32 R32, R32, 0x10, RZ ;  /* 0x0000001020207819 */ /* 0x000fe200000006ff */
[C---:B------:R-:W-:Y:S01]  /*24d0*/  IMAD.U32 R17, R19.reuse, 0x10000, RZ ;  /* 0x0001000013117824 */ /* 0x040fe200078e00ff */
[----:B------:R-:W-:-:S03]  /*24e0*/  PRMT R19, R19, 0x7632, R19 ;  /* 0x0000763213137816 */ /* 0x000fc60000000013 */
[----:B------:R-:W-:Y:S01]  /*24f0*/  FFMA.FTZ R37, R18, R32, R37 ;  /* 0x0000002012257223 */ /* 0x000fe20000010025 */
[C---:B------:R-:W-:Y:S01]  /*2500*/  IMAD.U32 R18, R33.reuse, 0x10000, RZ ;  /* 0x0001000021127824 */ /* 0x040fe200078e00ff */
[----:B------:R-:W-:Y:S01]  /*2510*/  PRMT R33, R33, 0x7632, R33 ;  /* 0x0000763221217816 */ /* 0x000fe20000000021 */
[----:B------:R-:W-:Y:S02]  /*2520*/  IMAD.U32 R34, R34, 0x10000, RZ ;  /* 0x0001000022227824 */ /* 0x000fe400078e00ff */
[----:B------:R-:W-:Y:S01]  /*2530*/  FFMA.FTZ R36, R17, R18, R36 ;  /* 0x0000001211247223 */ /* 0x000fe20000010024 */
[----:B------:R-:W-:Y:S01]  /*2540*/  IMAD.U32 R18, R19, 0x10000, RZ ;  /* 0x0001000013127824 */ /* 0x000fe200078e00ff */
[----:B------:R-:W-:Y:S01]  /*2550*/  SHF.L.U32 R33, R33, 0x10, RZ ;  /* 0x0000001021217819 */ /* 0x000fe200000006ff */
[C---:B--2---:R-:W-:Y:S01]  /*2560*/  IMAD.U32 R19, R31.reuse, 0x10000, RZ ;  /* 0x000100001f137824 */ /* 0x044fe200078e00ff */
[----:B------:R-:W-:Y:S01]  /*2570*/  PRMT R31, R31, 0x7632, R31 ;  /* 0x000076321f1f7816 */ /* 0x000fe2000000001f */
[----:B------:R-:W-:-:S02]  /*2580*/  FFMA.FTZ R16, R53, R34, R16 ;  /* 0x0000002235107223 */ /* 0x000fc40000010010 */
[----:B------:R-:W2:Y:S01]  /*2590*/  LDG.E.CONSTANT R34, desc[UR14][R46.64+0x1904] ;  /* 0x0019040e2e227981 */ /* 0x000ea2000c1e9900 */
[C---:B0-----:R-:W-:Y:S01]  /*25a0*/  IMAD.U32 R17, R12.reuse, 0x10000, RZ ;  /* 0x000100000c117824 */ /* 0x041fe200078e00ff */
[----:B------:R-:W-:Y:S01]  /*25b0*/  PRMT R12, R12, 0x7632, R12 ;  /* 0x000076320c0c7816 */ /* 0x000fe2000000000c */
[----:B------:R-:W-:Y:S01]  /*25c0*/  FFMA.FTZ R39, R18, R33, R39 ;  /* 0x0000002112277223 */ /* 0x000fe20000010027 */
[----:B------:R-:W-:Y:S02]  /*25d0*/  IMAD.U32 R31, R31, 0x10000, RZ ;  /* 0x000100001f1f7824 */ /* 0x000fe400078e00ff */
[----:B------:R-:W-:Y:S01]  /*25e0*/  FFMA.FTZ R16, R17, R19, R16 ;  /* 0x0000001311107223 */ /* 0x000fe20000010010 */
[----:B------:R-:W-:Y:S01]  /*25f0*/  SHF.L.U32 R12, R12, 0x10, RZ ;  /* 0x000000100c0c7819 */ /* 0x000fe200000006ff */
[C---:B------:R-:W-:Y:S01]  /*2600*/  IMAD.U32 R17, R13.reuse, 0x10000, RZ ;  /* 0x000100000d117824 */ /* 0x040fe200078e00ff */
[----:B------:R-:W-:Y:S01]  /*2610*/  PRMT R13, R13, 0x7632, R13 ;  /* 0x000076320d0d7816 */ /* 0x000fe2000000000d */
[C---:B------:R-:W-:Y:S01]  /*2620*/  IMAD.U32 R18, R29.reuse, 0x10000, RZ ;  /* 0x000100001d127824 */ /* 0x040fe200078e00ff */
[----:B------:R-:W-:Y:S01]  /*2630*/  PRMT R29, R29, 0x7632, R29 ;  /* 0x000076321d1d7816 */ /* 0x000fe2000000001d */
[----:B------:R-:W-:Y:S01]  /*2640*/  FFMA.FTZ R37, R12, R31, R37 ;  /* 0x0000001f0c257223 */ /* 0x000fe20000010025 */
[----:B------:R-:W-:-:S02]  /*2650*/  IMAD.U32 R32, R28, 0x10000, RZ ;  /* 0x000100001c207824 */ /* 0x000fc400078e00ff */
[----:B------:R-:W-:Y:S01]  /*2660*/  FFMA.FTZ R12, R17, R18, R36 ;  /* 0x00000012110c7223 */ /* 0x000fe20000010024 */
[----:B------:R-:W-:Y:S01]  /*2670*/  IMAD.U32 R17, R14, 0x10000, RZ ;  /* 0x000100000e117824 */ /* 0x000fe200078e00ff */
[----:B------:R-:W-:Y:S01]  /*2680*/  SHF.L.U32 R18, R13, 0x10, RZ ;  /* 0x000000100d127819 */ /* 0x000fe200000006ff */
[----:B------:R-:W-:Y:S01]  /*2690*/  IMAD.U32 R29, R29, 0x10000, RZ ;  /* 0x000100001d1d7824 */ /* 0x000fe200078e00ff */
[----:B------:R-:W2:Y:S01]  /*26a0*/  LDG.E.CONSTANT R33, desc[UR14][R46.64+0x1d00] ;  /* 0x001d000e2e217981 */ /* 0x000ea2000c1e9900 */
[----:B------:R-:W-:Y:S02]  /*26b0*/  FFMA.FTZ R32, R17, R32, R16 ;  /* 0x0000002011207223 */ /* 0x000fe40000010010 */
[----:B------:R-:W-:Y:S02]  /*26c0*/  FFMA.FTZ R31, R18, R29, R39 ;  /* 0x0000001d121f7223 */ /* 0x000fe40000010027 */
[----:B------:R-:W0:Y:S04]  /*26d0*/  LDS.128 R16, [R27+UR9+0xa0] ;  /* 0x0000a0091b107984 */ /* 0x000e280008000c00 */
[----:B------:R-:W2:Y:S01]  /*26e0*/  LDG.E.CONSTANT R39, desc[UR14][R46.64+0x1a04] ;  /* 0x001a040e2e277981 */ /* 0x000ea2000c1e9900 */
[----:B------:R-:W-:-:S02]  /*26f0*/  PRMT R14, R14, 0x7632, R14 ;  /* 0x000076320e0e7816 */ /* 0x000fc4000000000e */
[----:B------:R-:W-:Y:S01]  /*2700*/  PRMT R28, R28, 0x7632, R28 ;  /* 0x000076321c1c7816 */ /* 0x000fe2000000001c */
[----:B------:R-:W2:Y:S02]  /*2710*/  LDG.E.CONSTANT R29, desc[UR14][R46.64+0x1b00] ;  /* 0x001b000e2e1d7981 */ /* 0x000ea4000c1e9900 */
[----:B------:R-:W-:Y:S01]  /*2720*/  IMAD.U32 R14, R14, 0x10000, RZ ;  /* 0x000100000e0e7824 */ /* 0x000fe200078e00ff */
[----:B------:R-:W-:Y:S01]  /*2730*/  SHF.L.U32 R28, R28, 0x10, RZ ;  /* 0x000000101c1c7819 */ /* 0x000fe200000006ff */
[----:B------:R-:W-:-:S04]  /*2740*/  IMAD.U32 R13, R15, 0x10000, RZ ;  /* 0x000100000f0d7824 */ /* 0x000fc800078e00ff */
[----:B------:R-:W-:Y:S01]  /*2750*/  FFMA.FTZ R36, R14, R28, R37 ;  /* 0x0000001c0e247223 */ /* 0x000fe20000010025 */
[C---:B---3--:R-:W-:Y:S01]  /*2760*/  IMAD.U32 R14, R30.reuse, 0x10000, RZ ;  /* 0x000100001e0e7824 */ /* 0x048fe200078e00ff */
[----:B------:R-:W-:Y:S01]  /*2770*/  PRMT R30, R30, 0x7632, R30 ;  /* 0x000076321e1e7816 */ /* 0x000fe2000000001e */
[----:B------:R-:W3:Y:S01]  /*2780*/  LDG.E.CONSTANT R28, desc[UR14][R46.64+0x1b04] ;  /* 0x001b040e2e1c7981 */ /* 0x000ee2000c1e9900 */
[----:B------:R-:W-:Y:S01]  /*2790*/  PRMT R15, R15, 0x7632, R15 ;  /* 0x000076320f0f7816 */ /* 0x000fe2000000000f */
[----:B------:R-:W-:Y:S01]  /*27a0*/  FFMA.FTZ R13, R13, R14, R12 ;  /* 0x0000000e0d0d7223 */ /* 0x000fe2000001000c */
[----:B------:R-:W-:Y:S01]  /*27b0*/  SHF.L.U32 R14, R30, 0x10, RZ ;  /* 0x000000101e0e7819 */ /* 0x000fe200000006ff */
[----:B------:R-:W3:Y:S02]  /*27c0*/  LDG.E.CONSTANT R37, desc[UR14][R46.64+0x1e04] ;  /* 0x001e040e2e257981 */ /* 0x000ee4000c1e9900 */
[----:B------:R-:W-:Y:S02]  /*27d0*/  IMAD.U32 R12, R15, 0x10000, RZ ;  /* 0x000100000f0c7824 */ /* 0x000fe400078e00ff */
[----:B------:R-:W3:Y:S02]  /*27e0*/  LDG.E.CONSTANT R30, desc[UR14][R46.64+0x1c00] ;  /* 0x001c000e2e1e7981 */ /* 0x000ee4000c1e9900 */
[----:B------:R-:W-:Y:S01]  /*27f0*/  FFMA.FTZ R12, R12, R14, R31 ;  /* 0x0000000e0c0c7223 */ /* 0x000fe2000001001f */
[C---:B----4-:R-:W-:Y:S01]  /*2800*/  IMAD.U32 R14, R35.reuse, 0x10000, RZ ;  /* 0x00010000230e7824 */ /* 0x050fe200078e00ff */
[----:B------:R-:W4:Y:S01]  /*2810*/  LDG.E.CONSTANT R31, desc[UR14][R46.64+0x1c04] ;  /* 0x001c040e2e1f7981 */ /* 0x000f22000c1e9900 */
[----:B------:R-:W-:Y:S01]  /*2820*/  PRMT R35, R35, 0x7632, R35 ;  /* 0x0000763223237816 */ /* 0x000fe20000000023 */
[C---:B0-----:R-:W-:Y:S01]  /*2830*/  IMAD.U32 R15, R16.reuse, 0x10000, RZ ;  /* 0x00010000100f7824 */ /* 0x041fe200078e00ff */
[----:B------:R-:W-:-:S03]  /*2840*/  PRMT R16, R16, 0x7632, R16 ;  /* 0x0000763210107816 */ /* 0x000fc60000000010 */
[----:B------:R-:W-:Y:S02]  /*2850*/  FFMA.FTZ R14, R15, R14, R32 ;  /* 0x0000000e0f0e7223 */ /* 0x000fe40000010020 */
[----:B------:R-:W4:Y:S01]  /*2860*/  LDG.E.CONSTANT R32, desc[UR14][R46.64+0x1d04] ;  /* 0x001d040e2e207981 */ /* 0x000f22000c1e9900 */
[----:B------:R-:W-:Y:S01]  /*2870*/  SHF.L.U32 R35, R35, 0x10, RZ ;  /* 0x0000001023237819 */ /* 0x000fe200000006ff */
[----:B------:R-:W-:Y:S02]  /*2880*/  IMAD.U32 R15, R16, 0x10000, RZ ;  /* 0x00010000100f7824 */ /* 0x000fe400078e00ff */
[----:B------:R-:W-:Y:S02]  /*2890*/  IMAD.U32 R16, R17, 0x10000, RZ ;  /* 0x0001000011107824 */ /* 0x000fe400078e00ff */
[----:B------:R-:W-:Y:S02]  /*28a0*/  FFMA.FTZ R15, R15, R35, R36 ;  /* 0x000000230f0f7223 */ /* 0x000fe40000010024 */
[----:B------:R-:W4:Y:S01]  /*28b0*/  LDG.E.CONSTANT R35, desc[UR14][R46.64+0x1e00] ;  /* 0x001e000e2e237981 */ /* 0x000f22000c1e9900 */
[----:B------:R-:W-:-:S04]  /*28c0*/  IMAD.U32 R36, R43, 0x10000, RZ ;  /* 0x000100002b247824 */ /* 0x000fc800078e00ff */
[----:B------:R-:W-:Y:S02]  /*28d0*/  FFMA.FTZ R13, R16, R36, R13 ;  /* 0x00000024100d7223 */ /* 0x000fe4000001000d */
[----:B------:R0:W4:Y:S01]  /*28e0*/  LDG.E.CONSTANT R36, desc[UR14][R46.64+0x1f00] ;  /* 0x001f000e2e247981 */ /* 0x000122000c1e9900 */
[----:B------:R-:W-:Y:S02]  /*28f0*/  PRMT R17, R17, 0x7632, R17 ;  /* 0x0000763211117816 */ /* 0x000fe40000000011 */
[----:B------:R-:W-:-:S03]  /*2900*/  PRMT R43, R43, 0x7632, R43 ;  /* 0x000076322b2b7816 */ /* 0x000fc6000000002b */
[----:B------:R-:W-:Y:S01]  /*2910*/  IMAD.U32 R17, R17, 0x10000, RZ ;  /* 0x0001000011117824 */ /* 0x000fe200078e00ff */
[----:B------:R-:W-:-:S05]  /*2920*/  SHF.L.U32 R16, R43, 0x10, RZ ;  /* 0x000000102b107819 */ /* 0x000fca00000006ff */
[----:B------:R-:W-:Y:S01]  /*2930*/  FFMA.FTZ R16, R17, R16, R12 ;  /* 0x0000001011107223 */ /* 0x000fe2000001000c */
[C---:B------:R-:W-:Y:S01]  /*2940*/  IMAD.U32 R17, R18.reuse, 0x10000, RZ ;  /* 0x0001000012117824 */ /* 0x040fe200078e00ff */
[----:B------:R-:W-:Y:S01]  /*2950*/  PRMT R18, R18, 0x7632, R18 ;  /* 0x0000763212127816 */ /* 0x000fe20000000012 */
[C---:B------:R-:W-:Y:S01]  /*2960*/  IMAD.U32 R12, R52.reuse, 0x10000, RZ ;  /* 0x00010000340c7824 */ /* 0x040fe200078e00ff */
[----:B------:R-:W-:Y:S01]  /*2970*/  PRMT R52, R52, 0x7632, R52 ;  /* 0x0000763234347816 */ /* 0x000fe20000000034 */
[----:B0-----:R-:W-:Y:S02]  /*2980*/  IMAD.U32 R46, R19, 0x10000, RZ ;  /* 0x00010000132e7824 */ /* 0x001fe400078e00ff */
[----:B------:R-:W-:Y:S01]  /*2990*/  FFMA.FTZ R17, R17, R12, R14 ;  /* 0x0000000c11117223 */ /* 0x000fe2000001000e */
[----:B------:R-:W-:Y:S01]  /*29a0*/  SHF.L.U32 R52, R52, 0x10, RZ ;  /* 0x0000001034347819 */ /* 0x000fe200000006ff */
[----:B------:R-:W-:-:S04]  /*29b0*/  IMAD.U32 R18, R18, 0x10000, RZ ;  /* 0x0001000012127824 */ /* 0x000fc800078e00ff */
[----:B------:R-:W-:Y:S01]  /*29c0*/  FFMA.FTZ R18, R18, R52, R15 ;  /* 0x0000003412127223 */ /* 0x000fe2000001000f */
[----:B------:R-:W-:-:S04]  /*29d0*/  IMAD.U32 R12, R42, 0x10000, RZ ;  /* 0x000100002a0c7824 */ /* 0x000fc800078e00ff */
[----:B------:R-:W-:Y:S02]  /*29e0*/  FFMA.FTZ R46, R46, R12, R13 ;  /* 0x0000000c2e2e7223 */ /* 0x000fe4000001000d */
[----:B------:R-:W0:Y:S01]  /*29f0*/  LDS.128 R12, [R27+UR9+0xb0] ;  /* 0x0000b0091b0c7984 */ /* 0x000e220008000c00 */
[----:B------:R-:W-:Y:S02]  /*2a00*/  PRMT R19, R19, 0x7632, R19 ;  /* 0x0000763213137816 */ /* 0x000fe40000000013 */
[----:B------:R-:W-:-:S03]  /*2a10*/  PRMT R42, R42, 0x7632, R42 ;  /* 0x000076322a2a7816 */ /* 0x000fc6000000002a */
[----:B------:R-:W-:Y:S01]  /*2a20*/  IMAD.U32 R19, R19, 0x10000, RZ ;  /* 0x0001000013137824 */ /* 0x000fe200078e00ff */
[----:B------:R-:W-:Y:S01]  /*2a30*/  SHF.L.U32 R42, R42, 0x10, RZ ;  /* 0x000000102a2a7819 */ /* 0x000fe200000006ff */
[----:B------:R-:W-:-:S04]  /*2a40*/  IMAD.U32 R43, R51, 0x10000, RZ ;  /* 0x00010000332b7824 */ /* 0x000fc800078e00ff */
[----:B------:R-:W-:Y:S01]  /*2a50*/  FFMA.FTZ R42, R19, R42, R16 ;  /* 0x0000002a132a7223 */ /* 0x000fe20000010010 */
[----:B------:R-:W-:Y:S01]  /*2a60*/  PRMT R51, R51, 0x7632, R51 ;  /* 0x0000763233337816 */ /* 0x000fe20000000033 */
[C---:B0-----:R-:W-:Y:S01]  /*2a70*/  IMAD.U32 R16, R12.reuse, 0x10000, RZ ;  /* 0x000100000c107824 */ /* 0x041fe200078e00ff */
[----:B------:R-:W-:-:S03]  /*2a80*/  PRMT R12, R12, 0x7632, R12 ;  /* 0x000076320c0c7816 */ /* 0x000fc6000000000c */
[----:B------:R-:W-:Y:S02]  /*2a90*/  FFMA.FTZ R43, R16, R43, R17 ;  /* 0x0000002b102b7223 */ /* 0x000fe40000010011 */
[----:B------:R-:W-:Y:S01]  /*2aa0*/  IMAD.U32 R17, R12, 0x10000, RZ ;  /* 0x000100000c117824 */ /* 0x000fe200078e00ff */
[----:B------:R-:W-:-:S05]  /*2ab0*/  SHF.L.U32 R12, R51, 0x10, RZ ;  /* 0x00000010330c7819 */ /* 0x000fca00000006ff */
[----:B------:R-:W-:Y:S01]  /*2ac0*/  FFMA.FTZ R12, R17, R12, R18 ;  /* 0x0000000c110c7223 */ /* 0x000fe20000010012 */
[----:B------:R-:W-:Y:S02]  /*2ad0*/  IMAD.U32 R17, R13, 0x10000, RZ ;  /* 0x000100000d117824 */ /* 0x000fe400078e00ff */
[----:B------:R-:W-:-:S04]  /*2ae0*/  IMAD.U32 R16, R50, 0x10000, RZ ;  /* 0x0001000032107824 */ /* 0x000fc800078e00ff */
        /* <DEDUP_REMOVED lines=10> */
[----:B------:R-:W-:Y:S01]  /*2b90*/  FFMA.FTZ R43, R50, R13, R43 ;  /* 0x0000000d322b7223 */ /* 0x000fe2000001002b */
[----:B------:R-:W-:Y:S01]  /*2ba0*/  PRMT R13, R45, 0x7632, R13 ;  /* 0x000076322d0d7816 */ /* 0x000fe2000000000d */
[----:B------:R-:W-:-:S03]  /*2bb0*/  IMAD.U32 R45, R14, 0x10000, RZ ;  /* 0x000100000e2d7824 */ /* 0x000fc600078e00ff */
[----:B------:R-:W-:-:S05]  /*2bc0*/  SHF.L.U32 R13, R13, 0x10, RZ ;  /* 0x000000100d0d7819 */ /* 0x000fca00000006ff */
[----:B------:R-:W-:Y:S01]  /*2bd0*/  FFMA.FTZ R45, R45, R13, R12 ;  /* 0x0000000d2d2d7223 */ /* 0x000fe2000001000c */
[C---:B------:R-:W-:Y:S01]  /*2be0*/  IMAD.U32 R13, R15.reuse, 0x10000, RZ ;  /* 0x000100000f0d7824 */ /* 0x040fe200078e00ff */
[----:B------:R-:W-:Y:S01]  /*2bf0*/  PRMT R15, R15, 0x7632, R15 ;  /* 0x000076320f0f7816 */ /* 0x000fe2000000000f */
[C---:B------:R-:W-:Y:S01]  /*2c00*/  IMAD.U32 R12, R49.reuse, 0x10000, RZ ;  /* 0x00010000310c7824 */ /* 0x040fe200078e00ff */
[----:B------:R-:W-:Y:S02]  /*2c10*/  PRMT R49, R49, 0x7632, R49 ;  /* 0x0000763231317816 */ /* 0x000fe40000000031 */
[----:B------:R-:W-:Y:S01]  /*2c20*/  SHF.L.U32 R15, R15, 0x10, RZ ;  /* 0x000000100f0f7819 */ /* 0x000fe200000006ff */
[----:B------:R-:W-:Y:S01]  /*2c30*/  FFMA.FTZ R46, R13, R12, R46 ;  /* 0x0000000c0d2e7223 */ /* 0x000fe2000001002e */
[----:B0-----:R-:W-:Y:S02]  /*2c40*/  IMAD.U32 R12, R16, 0x10000, RZ ;  /* 0x00010000100c7824 */ /* 0x001fe400078e00ff */
[----:B------:R-:W-:-:S02]  /*2c50*/  IMAD.U32 R13, R41, 0x10000, RZ ;  /* 0x00010000290d7824 */ /* 0x000fc400078e00ff */
[----:B------:R-:W-:Y:S02]  /*2c60*/  IMAD.U32 R49, R49, 0x10000, RZ ;  /* 0x0001000031317824 */ /* 0x000fe400078e00ff */
[----:B------:R-:W-:Y:S02]  /*2c70*/  FFMA.FTZ R43, R12, R13, R43 ;  /* 0x0000000d0c2b7223 */ /* 0x000fe4000001002b */
[----:B------:R-:W-:Y:S02]  /*2c80*/  FFMA.FTZ R42, R15, R49, R42 ;  /* 0x000000310f2a7223 */ /* 0x000fe4000001002a */
[----:B------:R-:W0:Y:S01]  /*2c90*/  LDS.128 R12, [R27+UR9+0xd0] ;  /* 0x0000d0091b0c7984 */ /* 0x000e220008000c00 */
[----:B------:R-:W-:Y:S02]  /*2ca0*/  PRMT R16, R16, 0x7632, R16 ;  /* 0x0000763210107816 */ /* 0x000fe40000000010 */
[----:B------:R-:W-:-:S03]  /*2cb0*/  PRMT R41, R41, 0x7632, R41 ;  /* 0x0000763229297816 */ /* 0x000fc60000000029 */
[----:B------:R-:W-:Y:S01]  /*2cc0*/  IMAD.U32 R16, R16, 0x10000, RZ ;  /* 0x0001000010107824 */ /* 0x000fe200078e00ff */
[----:B------:R-:W-:Y:S02]  /*2cd0*/  SHF.L.U32 R41, R41, 0x10, RZ ;  /* 0x0000001029297819 */ /* 0x000fe400000006ff */
[C---:B------:R-:W-:Y:S01]  /*2ce0*/  PRMT R47, R44.reuse, 0x7632, R47 ;  /* 0x000076322c2f7816 */ /* 0x040fe2000000002f */
[----:B------:R-:W-:Y:S02]  /*2cf0*/  IMAD.U32 R44, R44, 0x10000, RZ ;  /* 0x000100002c2c7824 */ /* 0x000fe400078e00ff */
[----:B------:R-:W-:Y:S01]  /*2d00*/  FFMA.FTZ R45, R16, R41, R45 ;  /* 0x00000029102d7223 */ /* 0x000fe2000001002d */
[C---:B------:R-:W-:Y:S01]  /*2d10*/  PRMT R16, R17.reuse, 0x7632, R16 ;  /* 0x0000763211107816 */ /* 0x040fe20000000010 */
[----:B------:R-:W-:Y:S01]  /*2d20*/  IMAD.U32 R17, R17, 0x10000, RZ ;  /* 0x0001000011117824 */ /* 0x000fe200078e00ff */
[----:B------:R-:W-:-:S03]  /*2d30*/  SHF.L.U32 R47, R47, 0x10, RZ ;  /* 0x000000102f2f7819 */ /* 0x000fc600000006ff */
[----:B------:R-:W-:Y:S01]  /*2d40*/  FFMA.FTZ R46, R17, R44, R46 ;  /* 0x0000002c112e7223 */ /* 0x000fe2000001002e */
[----:B------:R-:W-:Y:S01]  /*2d50*/  IMAD.U32 R41, R16, 0x10000, RZ ;  /* 0x0001000010297824 */ /* 0x000fe200078e00ff */
[----:B------:R-:W-:Y:S02]  /*2d60*/  PRMT R17, R48, 0x7632, R17 ;  /* 0x0000763230117816 */ /* 0x000fe40000000011 */
[C---:B------:R-:W-:Y:S01]  /*2d70*/  PRMT R16, R18.reuse, 0x7632, R16 ;  /* 0x0000763212107816 */ /* 0x040fe20000000010 */
[----:B------:R-:W-:Y:S01]  /*2d80*/  FFMA.FTZ R42, R41, R47, R42 ;  /* 0x0000002f292a7223 */ /* 0x000fe2000001002a */
[----:B------:R-:W-:Y:S02]  /*2d90*/  IMAD.U32 R18, R18, 0x10000, RZ ;  /* 0x0001000012127824 */ /* 0x000fe400078e00ff */
[----:B------:R-:W-:Y:S01]  /*2da0*/  IMAD.U32 R41, R19, 0x10000, RZ ;  /* 0x0001000013297824 */ /* 0x000fe200078e00ff */
[----:B------:R-:W-:Y:S01]  /*2db0*/  SHF.L.U32 R16, R16, 0x10, RZ ;  /* 0x0000001010107819 */ /* 0x000fe200000006ff */
[----:B------:R-:W-:-:S02]  /*2dc0*/  IMAD.U32 R17, R17, 0x10000, RZ ;  /* 0x0001000011117824 */ /* 0x000fc400078e00ff */
[----:B--2---:R-:W-:Y:S01]  /*2dd0*/  IMAD.U32 R44, R34, 0x10000, RZ ;  /* 0x00010000222c7824 */ /* 0x004fe200078e00ff */
[----:B------:R-:W-:Y:S01]  /*2de0*/  PRMT R34, R19, 0x7632, R34 ;  /* 0x0000763213227816 */ /* 0x000fe20000000022 */
[----:B------:R-:W-:Y:S02]  /*2df0*/  IMAD.U32 R48, R48, 0x10000, RZ ;  /* 0x0001000030307824 */ /* 0x000fe400078e00ff */
[----:B------:R-:W-:Y:S01]  /*2e00*/  FFMA.FTZ R45, R16, R17, R45 ;  /* 0x00000011102d7223 */ /* 0x000fe2000001002d */
[----:B------:R-:W-:Y:S01]  /*2e10*/  FFMA.FTZ R46, R41, R44, R46 ;  /* 0x0000002c292e7223 */ /* 0x000fe2000001002e */
[----:B------:R-:W-:Y:S02]  /*2e20*/  FFMA.FTZ R43, R18, R48, R43 ;  /* 0x00000030122b7223 */ /* 0x000fe4000001002b */
[----:B------:R-:W1:Y:S01]  /*2e30*/  LDS.128 R16, [R27+UR9+0xe0] ;  /* 0x0000e0091b107984 */ /* 0x000e620008000c00 */
[C---:B0-----:R-:W-:Y:S01]  /*2e40*/  IMAD.U32 R44, R12.reuse, 0x10000, RZ ;  /* 0x000100000c2c7824 */ /* 0x041fe200078e00ff */
[----:B------:R-:W-:-:S02]  /*2e50*/  PRMT R47, R12, 0x7632, R47 ;  /* 0x000076320c2f7816 */ /* 0x000fc4000000002f */
[C---:B------:R-:W-:Y:S02]  /*2e60*/  PRMT R12, R34.reuse, 0x7632, R12 ;  /* 0x00007632220c7816 */ /* 0x040fe4000000000c */
[----:B------:R-:W-:-:S03]  /*2e70*/  SHF.L.U32 R41, R34, 0x10, RZ ;  /* 0x0000001022297819 */ /* 0x000fc600000006ff */
[----:B------:R-:W-:Y:S01]  /*2e80*/  IMAD.U32 R12, R12, 0x10000, RZ ;  /* 0x000100000c0c7824 */ /* 0x000fe200078e00ff */
[C---:B------:R-:W-:Y:S01]  /*2e90*/  PRMT R48, R40.reuse, 0x7632, R48 ;  /* 0x0000763228307816 */ /* 0x040fe20000000030 */
[----:B------:R-:W-:Y:S02]  /*2ea0*/  IMAD.U32 R40, R40, 0x10000, RZ ;  /* 0x0001000028287824 */ /* 0x000fe400078e00ff */
[----:B------:R-:W-:Y:S01]  /*2eb0*/  FFMA.FTZ R42, R41, R12, R42 ;  /* 0x0000000c292a7223 */ /* 0x000fe2000001002a */
[----:B------:R-:W-:Y:S01]  /*2ec0*/  PRMT R12, R13, 0x7632, R12 ;  /* 0x000076320d0c7816 */ /* 0x000fe2000000000c */
[----:B------:R-:W-:Y:S01]  /*2ed0*/  IMAD.U32 R34, R47, 0x10000, RZ ;  /* 0x000100002f227824 */ /* 0x000fe200078e00ff */
[----:B------:R-:W-:Y:S01]  /*2ee0*/  SHF.L.U32 R48, R48, 0x10, RZ ;  /* 0x0000001030307819 */ /* 0x000fe200000006ff */
[----:B------:R-:W-:Y:S01]  /*2ef0*/  FFMA.FTZ R43, R44, R40, R43 ;  /* 0x000000282c2b7223 */ /* 0x000fe2000001002b */
[----:B------:R-:W-:Y:S01]  /*2f00*/  IMAD.U32 R13, R13, 0x10000, RZ ;  /* 0x000100000d0d7824 */ /* 0x000fe200078e00ff */
[----:B------:R-:W-:Y:S01]  /*2f10*/  PRMT R40, R39, 0x7632, R40 ;  /* 0x0000763227287816 */ /* 0x000fe20000000028 */
[----:B------:R-:W-:-:S02]  /*2f20*/  IMAD.U32 R47, R12, 0x10000, RZ ;  /* 0x000100000c2f7824 */ /* 0x000fc400078e00ff */
[----:B------:R-:W-:Y:S02]  /*2f30*/  IMAD.U32 R12, R39, 0x10000, RZ ;  /* 0x00010000270c7824 */ /* 0x000fe400078e00ff */
[----:B------:R-:W-:Y:S01]  /*2f40*/  FFMA.FTZ R45, R34, R48, R45 ;  /* 0x00000030222d7223 */ /* 0x000fe2000001002d */
[----:B------:R-:W-:Y:S01]  /*2f50*/  SHF.L.U32 R44, R40, 0x10, RZ ;  /* 0x00000010282c7819 */ /* 0x000fe200000006ff */
[C---:B------:R-:W-:Y:S01]  /*2f60*/  IMAD.U32 R40, R14.reuse, 0x10000, RZ ;  /* 0x000100000e287824 */ /* 0x040fe200078e00ff */
[----:B------:R-:W-:Y:S01]  /*2f70*/  PRMT R34, R14, 0x7632, R34 ;  /* 0x000076320e227816 */ /* 0x000fe20000000022 */
[C---:B------:R-:W-:Y:S01]  /*2f80*/  IMAD.U32 R39, R15.reuse, 0x10000, RZ ;  /* 0x000100000f277824 */ /* 0x040fe200078e00ff */
[----:B------:R-:W-:Y:S01]  /*2f90*/  PRMT R41, R15, 0x7632, R41 ;  /* 0x000076320f297816 */ /* 0x000fe20000000029 */
[----:B------:R-:W-:Y:S02]  /*2fa0*/  FFMA.FTZ R46, R13, R12, R46 ;  /* 0x0000000c0d2e7223 */ /* 0x000fe4000001002e */
[----:B------:R1:W0:Y:S01]  /*2fb0*/  LDS.128 R12, [R27+UR9+0xf0] ;  /* 0x0000f0091b0c7984 */ /* 0x0002220008000c00 */
[----:B------:R-:W-:Y:S01]  /*2fc0*/  FFMA.FTZ R42, R47, R44, R42 ;  /* 0x0000002c2f2a7223 */ /* 0x000fe2000001002a */
[----:B------:R-:W-:Y:S01]  /*2fd0*/  PRMT R44, R29, 0x7632, R44 ;  /* 0x000076321d2c7816 */ /* 0x000fe2000000002c */
[----:B------:R-:W-:-:S02]  /*2fe0*/  IMAD.U32 R34, R34, 0x10000, RZ ;  /* 0x0001000022227824 */ /* 0x000fc400078e00ff */
[----:B------:R-:W-:Y:S02]  /*2ff0*/  IMAD.U32 R29, R29, 0x10000, RZ ;  /* 0x000100001d1d7824 */ /* 0x000fe400078e00ff */
[----:B------:R-:W-:Y:S01]  /*3000*/  IMAD.U32 R44, R44, 0x10000, RZ ;  /* 0x000100002c2c7824 */ /* 0x000fe200078e00ff */
[----:B---3--:R-:W-:Y:S01]  /*3010*/  PRMT R47, R28, 0x7632, R47 ;  /* 0x000076321c2f7816 */ /* 0x008fe2000000002f */
[----:B------:R-:W-:Y:S01]  /*3020*/  FFMA.FTZ R40, R40, R29, R43 ;  /* 0x0000001d28287223 */ /* 0x000fe2000001002b */
[----:B-1----:R-:W-:Y:S02]  /*3030*/  IMAD.U32 R27, R16, 0x10000, RZ ;  /* 0x00010000101b7824 */ /* 0x002fe400078e00ff */
[----:B------:R-:W-:Y:S01]  /*3040*/  FFMA.FTZ R45, R34, R44, R45 ;  /* 0x0000002c222d7223 */ /* 0x000fe2000001002d */
[C---:B------:R-:W-:Y:S01]  /*3050*/  PRMT R29, R17.reuse, 0x7632, R29 ;  /* 0x00007632111d7816 */ /* 0x040fe2000000001d */
[----:B------:R-:W-:Y:S01]  /*3060*/  IMAD.U32 R34, R17, 0x10000, RZ ;  /* 0x0001000011227824 */ /* 0x000fe200078e00ff */
[----:B------:R-:W-:Y:S01]  /*3070*/  SHF.L.U32 R41, R41, 0x10, RZ ;  /* 0x0000001029297819 */ /* 0x000fe200000006ff */
[----:B------:R-:W-:Y:S01]  /*3080*/  IMAD.U32 R28, R28, 0x10000, RZ ;  /* 0x000100001c1c7824 */ /* 0x000fe200078e00ff */
[----:B------:R-:W-:-:S02]  /*3090*/  SHF.L.U32 R47, R47, 0x10, RZ ;  /* 0x000000102f2f7819 */ /* 0x000fc400000006ff */
[----:B------:R-:W-:Y:S02]  /*30a0*/  PRMT R16, R16, 0x7632, R16 ;  /* 0x0000763210107816 */ /* 0x000fe40000000010 */
[----:B------:R-:W-:Y:S01]  /*30b0*/  PRMT R17, R30, 0x7632, R17 ;  /* 0x000076321e117816 */ /* 0x000fe20000000011 */
[----:B------:R-:W-:Y:S01]  /*30c0*/  FFMA.FTZ R39, R39, R28, R46 ;  /* 0x0000001c27277223 */ /* 0x000fe2000001002e */
[----:B------:R-:W-:Y:S01]  /*30d0*/  SHF.L.U32 R16, R16, 0x10, RZ ;  /* 0x0000001010107819 */ /* 0x000fe200000006ff */
[----:B------:R-:W-:Y:S01]  /*30e0*/  FFMA.FTZ R42, R41, R47, R42 ;  /* 0x0000002f292a7223 */ /* 0x000fe2000001002a */
[----:B------:R-:W-:Y:S02]  /*30f0*/  IMAD.U32 R30, R30, 0x10000, RZ ;  /* 0x000100001e1e7824 */ /* 0x000fe400078e00ff */
[----:B------:R-:W-:Y:S02]  /*3100*/  IMAD.U32 R28, R17, 0x10000, RZ ;  /* 0x00010000111c7824 */ /* 0x000fe400078e00ff */
[C---:B----4-:R-:W-:Y:S01]  /*3110*/  IMAD.U32 R41, R31.reuse, 0x10000, RZ ;  /* 0x000100001f297824 */ /* 0x050fe200078e00ff */
[----:B------:R-:W-:Y:S01]  /*3120*/  PRMT R31, R31, 0x7632, R31 ;  /* 0x000076321f1f7816 */ /* 0x000fe2000000001f */
[----:B------:R-:W-:Y:S01]  /*3130*/  FFMA.FTZ R45, R16, R28, R45 ;  /* 0x0000001c102d7223 */ /* 0x000fe2000001002d */
[----:B------:R-:W-:Y:S01]  /*3140*/  FFMA.FTZ R17, R27, R30, R40 ;  /* 0x0000001e1b117223 */ /* 0x000fe20000010028 */
[----:B------:R-:W-:Y:S01]  /*3150*/  PRMT R16, R33, 0x7632, R16 ;  /* 0x0000763221107816 */ /* 0x000fe20000000010 */
[----:B------:R-:W-:Y:S01]  /*3160*/  IMAD.U32 R29, R29, 0x10000, RZ ;  /* 0x000100001d1d7824 */ /* 0x000fe200078e00ff */
[----:B------:R-:W-:-:S02]  /*3170*/  PRMT R43, R18, 0x7632, R43 ;  /* 0x00007632122b7816 */ /* 0x000fc4000000002b */
[----:B------:R-:W-:Y:S02]  /*3180*/  PRMT R44, R19, 0x7632, R44 ;  /* 0x00007632132c7816 */ /* 0x000fe4000000002c */
[----:B------:R-:W-:Y:S02]  /*3190*/  PRMT R30, R32, 0x7632, R30 ;  /* 0x00007632201e7816 */ /* 0x000fe4000000001e */
[----:B------:R-:W-:Y:S01]  /*31a0*/  SHF.L.U32 R31, R31, 0x10, RZ ;  /* 0x000000101f1f7819 */ /* 0x000fe200000006ff */
[----:B------:R-:W-:Y:S01]  /*31b0*/  FFMA.FTZ R34, R34, R41, R39 ;  /* 0x0000002922227223 */ /* 0x000fe20000010027 */
[----:B------:R-:W-:Y:S01]  /*31c0*/  IMAD.U32 R27, R16, 0x10000, RZ ;  /* 0x00010000101b7824 */ /* 0x000fe200078e00ff */
[----:B------:R-:W-:Y:S01]  /*31d0*/  SHF.L.U32 R30, R30, 0x10, RZ ;  /* 0x000000101e1e7819 */ /* 0x000fe200000006ff */
[----:B------:R-:W-:Y:S02]  /*31e0*/  IMAD.U32 R28, R43, 0x10000, RZ ;  /* 0x000100002b1c7824 */ /* 0x000fe400078e00ff */
[----:B------:R-:W-:Y:S01]  /*31f0*/  FFMA.FTZ R16, R29, R31, R42 ;  /* 0x0000001f1d107223 */ /* 0x000fe2000001002a */
[----:B------:R-:W-:-:S02]  /*3200*/  IMAD.U32 R39, R44, 0x10000, RZ ;  /* 0x000100002c277824 */ /* 0x000fc400078e00ff */
[----:B------:R-:W-:Y:S02]  /*3210*/  IMAD.U32 R18, R18, 0x10000, RZ ;  /* 0x0001000012127824 */ /* 0x000fe400078e00ff */
[----:B------:R-:W-:Y:S02]  /*3220*/  IMAD.U32 R33, R33, 0x10000, RZ ;  /* 0x0001000021217824 */ /* 0x000fe400078e00ff */
[----:B------:R-:W-:Y:S01]  /*3230*/  FFMA.FTZ R45, R28, R27, R45 ;  /* 0x0000001b1c2d7223 */ /* 0x000fe2000001002d */
[----:B------:R-:W-:Y:S01]  /*3240*/  FFMA.FTZ R16, R39, R30, R16 ;  /* 0x0000001e27107223 */ /* 0x000fe20000010010 */
[C---:B0-----:R-:W-:Y:S01]  /*3250*/  PRMT R27, R13.reuse, 0x7632, R27 ;  /* 0x000076320d1b7816 */ /* 0x041fe2000000001b */
[----:B------:R-:W-:Y:S01]  /*3260*/  IMAD.U32 R30, R13, 0x10000, RZ ;  /* 0x000100000d1e7824 */ /* 0x000fe200078e00ff */
[----:B------:R-:W-:Y:S01]  /*3270*/  SHF.L.U32 R19, R19, 0x10, RZ ;  /* 0x0000001013137819 */ /* 0x000fe200000006ff */
[----:B------:R-:W-:Y:S01]  /*3280*/  FFMA.FTZ R17, R18, R33, R17 ;  /* 0x0000002112117223 */ /* 0x000fe20000010011 */
[C---:B------:R-:W-:Y:S01]  /*3290*/  IMAD.U32 R28, R12.reuse, 0x10000, RZ ;  /* 0x000100000c1c7824 */ /* 0x040fe200078e00ff */
[----:B------:R-:W-:Y:S01]  /*32a0*/  PRMT R18, R12, 0x7632, R18 ;  /* 0x000076320c127816 */ /* 0x000fe20000000012 */
[C---:B------:R-:W-:Y:S01]  /*32b0*/  IMAD.U32 R13, R35.reuse, 0x10000, RZ ;  /* 0x00010000230d7824 */ /* 0x040fe200078e00ff */
[----:B------:R-:W-:Y:S01]  /*32c0*/  PRMT R35, R35, 0x7632, R35 ;  /* 0x0000763223237816 */ /* 0x000fe20000000023 */
[----:B------:R-:W-:Y:S01]  /*32d0*/  IMAD.U32 R32, R32, 0x10000, RZ ;  /* 0x0001000020207824 */ /* 0x000fe200078e00ff */
[----:B------:R-:W-:Y:S01]  /*32e0*/  PRMT R29, R14, 0x7632, R29 ;  /* 0x000076320e1d7816 */ /* 0x000fe2000000001d */
[--C-:B------:R-:W-:Y:S01]  /*32f0*/  FFMA.FTZ R13, R28, R13, R17.reuse ;  /* 0x0000000d1c0d7223 */ /* 0x100fe20000010011 */
[----:B------:R-:W-:Y:S01]  /*3300*/  PRMT R17, R36, 0x7632, R17 ;  /* 0x0000763224117816 */ /* 0x000fe20000000011 */
[----:B------:R-:W-:Y:S01]  /*3310*/  FFMA.FTZ R19, R19, R32, R34 ;  /* 0x0000002013137223 */ /* 0x000fe20000010022 */
[----:B------:R-:W-:Y:S01]  /*3320*/  SHF.L.U32 R32, R14, 0x10, RZ ;  /* 0x000000100e207819 */ /* 0x000fe200000006ff */
[----:B------:R-:W-:Y:S01]  /*3330*/  IMAD.U32 R18, R18, 0x10000, RZ ;  /* 0x0001000012127824 */ /* 0x000fe200078e00ff */
[----:B------:R-:W-:Y:S01]  /*3340*/  SHF.L.U32 R14, R37, 0x10, RZ ;  /* 0x00000010250e7819 */ /* 0x000fe200000006ff */
[----:B------:R-:W-:Y:S01]  /*3350*/  IMAD.U32 R35, R35, 0x10000, RZ ;  /* 0x0001000023237824 */ /* 0x000fe200078e00ff */
[----:B------:R-:W-:Y:S01]  /*3360*/  PRMT R37, R37, 0x7632, R37 ;  /* 0x0000763225257816 */ /* 0x000fe20000000025 */
[----:B------:R-:W-:-:S02]  /*3370*/  IMAD.U32 R36, R36, 0x10000, RZ ;  /* 0x0001000024247824 */ /* 0x000fc400078e00ff */
[----:B------:R-:W-:Y:S02]  /*3380*/  IMAD.U32 R29, R29, 0x10000, RZ ;  /* 0x000100001d1d7824 */ /* 0x000fe400078e00ff */
[----:B------:R-:W-:Y:S01]  /*3390*/  FFMA.FTZ R18, R18, R35, R45 ;  /* 0x0000002312127223 */ /* 0x000fe2000001002d */
[----:B------:R-:W-:Y:S02]  /*33a0*/  IMAD.U32 R17, R17, 0x10000, RZ ;  /* 0x0001000011117824 */ /* 0x000fe400078e00ff */
[----:B------:R-:W-:Y:S01]  /*33b0*/  FFMA.FTZ R14, R30, R14, R19 ;  /* 0x0000000e1e0e7223 */ /* 0x000fe20000010013 */
[C---:B------:R-:W-:Y:S01]  /*33c0*/  PRMT R12, R15.reuse, 0x7632, R12 ;  /* 0x000076320f0c7816 */ /* 0x040fe2000000000c */
[----:B------:R-:W-:Y:S01]  /*33d0*/  IMAD.U32 R15, R15, 0x10000, RZ ;  /* 0x000100000f0f7824 */ /* 0x000fe200078e00ff */
[----:B------:R-:W-:Y:S01]  /*33e0*/  SHF.L.U32 R27, R27, 0x10, RZ ;  /* 0x000000101b1b7819 */ /* 0x000fe200000006ff */
[----:B------:R-:W-:Y:S01]  /*33f0*/  FFMA.FTZ R13, R32, R36, R13 ;  /* 0x00000024200d7223 */ /* 0x000fe2000001000d */
[----:B------:R-:W-:Y:S01]  /*3400*/  PRMT R19, R38, 0x7632, R19 ;  /* 0x0000763226137816 */ /* 0x000fe20000000013 */
[----:B------:R-:W-:Y:S01]  /*3410*/  FFMA.FTZ R18, R29, R17, R18 ;  /* 0x000000111d127223 */ /* 0x000fe20000010012 */
[----:B------:R-:W-:-:S02]  /*3420*/  IMAD.U32 R37, R37, 0x10000, RZ ;  /* 0x0001000025257824 */ /* 0x000fc400078e00ff */
[----:B------:R-:W-:Y:S01]  /*3430*/  IMAD.U32 R38, R38, 0x10000, RZ ;  /* 0x0001000026267824 */ /* 0x000fe200078e00ff */
[----:B------:R-:W-:Y:S01]  /*3440*/  SHF.L.U32 R19, R19, 0x10, RZ ;  /* 0x0000001013137819 */ /* 0x000fe200000006ff */
[----:B------:R-:W-:Y:S02]  /*3450*/  IMAD.U32 R17, R12, 0x10000, RZ ;  /* 0x000100000c117824 */ /* 0x000fe400078e00ff */
[----:B------:R-:W-:Y:S01]  /*3460*/  FFMA.FTZ R16, R27, R37, R16 ;  /* 0x000000251b107223 */ /* 0x000fe20000010010 */
[----:B------:R-:W-:Y:S01]  /*3470*/  FADD.FTZ R13, R13, R18 ;  /* 0x000000120d0d7221 */ /* 0x000fe20000010000 */
[----:B------:R-:W-:Y:S01]  /*3480*/  FFMA.FTZ R14, R15, R38, R14 ;  /* 0x000000260f0e7223 */ /* 0x000fe2000001000e */
[----:B------:R-:W-:Y:S01]  /*3490*/  UMOV UR5, 0xffffffff ;  /* 0xffffffff00057882 */ /* 0x000fe20000000000 */
[----:B------:R-:W-:Y:S01]  /*34a0*/  LOP3.LUT R28, R2, 0x1, RZ, 0xc0, !PT ;  /* 0x00000001021c7812 */ /* 0x000fe200078ec0ff */
[----:B------:R-:W-:Y:S01]  /*34b0*/  FFMA.FTZ R16, R17, R19, R16 ;  /* 0x0000001311107223 */ /* 0x000fe20000010010 */
[----:B------:R-:W-:Y:S01]  /*34c0*/  FADD.FTZ R13, R14, R13 ;  /* 0x0000000d0e0d7221 */ /* 0x000fe20000010000 */
[----:B-----5:R-:W-:-:S02]  /*34d0*/  FSETP.NEU.FTZ.AND P1, PT, R26, RZ, PT ;  /* 0x000000ff1a00720b */ /* 0x020fc40003f3d000 */
[----:B------:R-:W-:Y:S01]  /*34e0*/  ISETP.NE.U32.AND P0, PT, R28, 0x1, PT ;  /* 0x000000011c00780c */ /* 0x000fe20003f05070 */
[----:B------:R-:W-:Y:S01]  /*34f0*/  FADD.FTZ R13, R16, R13 ;  /* 0x0000000d100d7221 */ /* 0x000fe20000010000 */
[----:B------:R-:W-:Y:S11]  /*3500*/  BRA.DIV UR5, `(.L_x_19017) ;  /* 0x00000072058c7947 */ /* 0x000ff6000b800000 */
[----:B------:R0:W1:Y:S02]  /*3510*/  SHFL.BFLY PT, R12, R13, 0x1, 0x1f ;  /* 0x0c201f000d0c7f89 */ /* 0x00006400000e0000 */
.L_x_19089:
[----:B------:R-:W-:Y:S02]  /*3520*/  VIADD R14, R20, 0x1 ;  /* 0x00000001140e7836 */ /* 0x000fe40000000000 */
[----:B-1----:R-:W-:Y:S01]  /*3530*/  FADD.FTZ R12, R13, R12 ;  /* 0x0000000c0d0c7221 */ /* 0x002fe20000010000 */
[----:B0-----:R-:W-:Y:S02]  /*3540*/  @P0 VIADD R13, R11, 0xffffffff ;  /* 0xffffffff0b0d0836 */ /* 0x001fe40000000000 */
[----:B------:R-:W-:-:S05]  /*3550*/  I2FP.F32.S32 R15, R14 ;  /* 0x0000000e000f7245 */ /* 0x000fca0000201400 */
[----:B------:R-:W-:-:S05]  /*3560*/  FMUL.FTZ R15, R15, R26 ;  /* 0x0000001a0f0f7220 */ /* 0x000fca0000410000 */
[----:B------:R-:W-:Y:S02]  /*3570*/  FSEL R15, R15, RZ, P1 ;  /* 0x000000ff0f0f7208 */ /* 0x000fe40000800000 */
[----:B------:R-:W-:-:S03]  /*3580*/  @P0 ISETP.GE.AND P1, PT, R13, UR16, PT ;  /* 0x000000100d000c0c */ /* 0x000fc6000bf26270 */
[----:B------:R-:W-:-:S05]  /*3590*/  FFMA.FTZ R15, R12, UR25, R15 ;  /* 0x000000190c0f7c23 */ /* 0x000fca000801000f */
[----:B------:R-:W-:-:S05]  /*35a0*/  @P0 FSEL R12, R15, RZ, !P1 ;  /* 0x000000ff0f0c0208 */ /* 0x000fca0004800000 */
[----:B------:R0:W-:Y:S01]  /*35b0*/  @P0 STS [R21], R12 ;  /* 0x0000000c15000388 */ /* 0x0001e20000000800 */
[----:B------:R-:W-:-:S13]  /*35c0*/  ISETP.GE.OR P0, PT, R13, UR16, !P0 ;  /* 0x000000100d007c0c */ /* 0x000fda000c706670 */
[----:B0-----:R-:W-:-:S07]  /*35d0*/  @!P0 FMNMX.FTZ R22, R22, R15, !PT ;  /* 0x0000000f16168209 */ /* 0x001fce0007810000 */
.L_x_19016:
[----:B------:R-:W-:Y:S05]  /*35e0*/  BSYNC B1 ;  /* 0x0000000000017941 */ /* 0x000fea0003800000 */
.L_x_19014:
[----:B------:R-:W-:Y:S01]  /*35f0*/  VIADD R23, R23, 0x4 ;  /* 0x0000000417177836 */ /* 0x000fe20000000000 */
[----:B------:R-:W-:Y:S01]  /*3600*/  IADD3 R8, P1, PT, R8, 0x10, RZ ;  /* 0x0000001008087810 */ /* 0x000fe20007f3e0ff */
[----:B------:R-:W-:Y:S01]  /*3610*/  VIADD R20, R20, 0x40 ;  /* 0x0000004014147836 */ /* 0x000fe20000000000 */
[----:B0-----:R-:W-:Y:S01]  /*3620*/  IADD3 R21, PT, PT, R21, 0x100, RZ ;  /* 0x0000010015157810 */ /* 0x001fe20007ffe0ff */
[----:B------:R-:W-:Y:S01]  /*3630*/  VIADD R11, R11, 0x40 ;  /* 0x000000400b0b7836 */ /* 0x000fe20000000000 */
[----:B------:R-:W-:Y:S01]  /*3640*/  ISETP.GE.U32.AND P0, PT, R23, UR19, PT ;  /* 0x0000001317007c0c */ /* 0x000fe2000bf06070 */
[----:B------:R-:W-:Y:S01]  /*3650*/  VIADD R10, R10, 0x40 ;  /* 0x000000400a0a7836 */ /* 0x000fe20000000000 */
[----:B------:R-:W-:-:S11]  /*3660*/  IADD3.X R9, PT, PT, RZ, R9, RZ, P1, !PT ;  /* 0x00000009ff097210 */ /* 0x000fd60000ffe4ff */
[----:B------:R-:W-:Y:S05]  /*3670*/  @!P0 BRA `(.L_x_19018) ;  /* 0xffffffd400308947 */ /* 0x000fea000383ffff */
.L_x_19013:
[----:B------:R-:W-:Y:S05]  /*3680*/  BSYNC B0 ;  /* 0x0000000000007941 */ /* 0x000fea0003800000 */
.L_x_19012:
[----:B------:R-:W-:-:S03]  /*3690*/  UMOV UR5, 0xffffffff ;  /* 0xffffffff00057882 */ /* 0x000fc60000000000 */
[----:B------:R-:W-:Y:S05]  /*36a0*/  BRA.DIV UR5, `(.L_x_19019) ;  /* 0x00000072054c7947 */ /* 0x000fea000b800000 */
[----:B------:R-:W0:Y:S02]  /*36b0*/  SHFL.BFLY PT, R9, R22, 0x10, 0x1f ;  /* 0x0e001f0016097f89 */ /* 0x000e2400000e0000 */
[----:B0-----:R-:W-:-:S05]  /*36c0*/  FMNMX.FTZ R9, R9, R22, !PT ;  /* 0x0000001609097209 */ /* 0x001fca0007810000 */
[----:B------:R-:W0:Y:S02]  /*36d0*/  SHFL.BFLY PT, R8, R9, 0x8, 0x1f ;  /* 0x0d001f0009087f89 */ /* 0x000e2400000e0000 */
[----:B0-----:R-:W-:-:S05]  /*36e0*/  FMNMX.FTZ R8, R9, R8, !PT ;  /* 0x0000000809087209 */ /* 0x001fca0007810000 */
[----:B------:R-:W0:Y:S02]  /*36f0*/  SHFL.BFLY PT, R11, R8, 0x4, 0x1f ;  /* 0x0c801f00080b7f89 */ /* 0x000e2400000e0000 */
[----:B0-----:R-:W-:-:S05]  /*3700*/  FMNMX.FTZ R11, R8, R11, !PT ;  /* 0x0000000b080b7209 */ /* 0x001fca0007810000 */
[----:B------:R0:W1:Y:S02]  /*3710*/  SHFL.BFLY PT, R10, R11, 0x2, 0x1f ;  /* 0x0c401f000b0a7f89 */ /* 0x00006400000e0000 */
.L_x_19095:
[----:B------:R-:W2:Y:S01]  /*3720*/  S2R R8, SR_CgaCtaId ;  /* 0x0000000000087919 */ /* 0x000ea20000008800 */
[----:B------:R-:W-:Y:S01]  /*3730*/  MOV R9, 0x400 ;  /* 0x0000040000097802 */ /* 0x000fe20000000f00 */
[----:B------:R-:W-:Y:S05]  /*3740*/  WARPSYNC.ALL ;  /* 0x0000000000007948 */ /* 0x000fea0003800000 */
[----:B------:R-:W-:Y:S01]  /*3750*/  VIADD R13, R9, 0x200 ;  /* 0x00000200090d7836 */ /* 0x000fe20000000000 */
[----:B------:R-:W-:Y:S02]  /*3760*/  LOP3.LUT P0, R42, R2, 0x1f, RZ, 0xc0, !PT ;  /* 0x0000001f022a7812 */ /* 0x000fe4000780c0ff */
[----:B-1----:R-:W-:-:S02]  /*3770*/  FMNMX.FTZ R10, R11, R10, !PT ;  /* 0x0000000a0b0a7209 */ /* 0x002fc40007810000 */
[----:B--2---:R-:W-:-:S05]  /*3780*/  LEA R13, R8, R13, 0x18 ;  /* 0x0000000d080d7211 */ /* 0x004fca00078ec0ff */
[----:B0-----:R-:W-:-:S05]  /*3790*/  IMAD R11, R7, 0x4, R13 ;  /* 0x00000004070b7824 */ /* 0x001fca00078e020d */
[----:B------:R-:W-:Y:S01]  /*37a0*/  @!P0 STS [R11], R10 ;  /* 0x0000000a0b008388 */ /* 0x000fe20000000800 */
[----:B------:R-:W-:Y:S01]  /*37b0*/  BAR.SYNC.DEFER_BLOCKING 0x0 ;  /* 0x0000000000007b1d */ /* 0x000fe20000010000 */
[C---:B------:R-:W-:Y:S01]  /*37c0*/  ISETP.GT.U32.AND P1, PT, R42.reuse, 0x3, PT ;  /* 0x000000032a00780c */ /* 0x040fe20003f24070 */
[----:B------:R-:W-:Y:S01]  /*37d0*/  IMAD R12, R42, 0x4, R13 ;  /* 0x000000042a0c7824 */ /* 0x000fe200078e020d */
[----:B------:R-:W-:Y:S01]  /*37e0*/  MOV R14, 0xff7fffff ;  /* 0xff7fffff000e7802 */ /* 0x000fe20000000f00 */
[----:B------:R-:W-:Y:S02]  /*37f0*/  UIADD3 UR5, UPT, UPT, -UR17, UR4, URZ ;  /* 0x0000000411057290 */ /* 0x000fe4000fffe1ff */
[----:B------:R-:W-:Y:S04]  /*3800*/  BSSY.RECONVERGENT B0, `(.L_x_19020) ;  /* 0x00000ec000007945 */ /* 0x000fe80003800200 */
[----:B------:R-:W-:-:S04]  /*3810*/  ISETP.GE.AND P2, PT, R2, UR5, PT ;  /* 0x0000000502007c0c */ /* 0x000fc8000bf46270 */
        /* <DEDUP_REMOVED lines=9> */
[----:B------:R-:W-:Y:S04]  /*38b0*/  BSSY.RECONVERGENT B1, `(.L_x_19022) ;  /* 0x000001c000017945 */ /* 0x000fe80003800200 */
[----:B------:R-:W-:-:S04]  /*38c0*/  VIADD R14, R13, UR4 ;  /* 0x000000040d0e7c36 */ /* 0x000fc80008000000 */
[C---:B------:R-:W-:Y:S01]  /*38d0*/  VIADD R15, R14.reuse, -UR17 ;  /* 0x800000110e0f7c36 */ /* 0x040fe20008000000 */
[----:B------:R-:W-:-:S04]  /*38e0*/  LOP3.LUT R13, R14, 0x180, RZ, 0xc0, !PT ;  /* 0x000001800e0d7812 */ /* 0x000fc800078ec0ff */
[----:B------:R-:W-:Y:S01]  /*38f0*/  ISETP.NE.AND P0, PT, R13, 0x180, PT ;  /* 0x000001800d00780c */ /* 0x000fe20003f05270 */
[----:B------:R-:W-:Y:S01]  /*3900*/  HFMA2 R13, -RZ, RZ, 0, 0 ;  /* 0x00000000ff0d7431 */ /* 0x000fe200000001ff */
[----:B------:R-:W-:Y:S01]  /*3910*/  ISETP.GE.U32.AND P3, PT, R15, 0x180, PT ;  /* 0x000001800f00780c */ /* 0x000fe20003f66070 */
[----:B------:R-:W-:-:S10]  /*3920*/  IMAD.MOV.U32 R15, RZ, RZ, R2 ;  /* 0x000000ffff0f7224 */ /* 0x000fd400078e0002 */
[----:B------:R-:W-:Y:S05]  /*3930*/  @!P0 BRA `(.L_x_19023) ;  /* 0x00000000004c8947 */ /* 0x000fea0003800000 */
[----:B------:R-:W-:Y:S01]  /*3940*/  VIADD R15, R9, 0x220 ;  /* 0x00000220090f7836 */ /* 0x000fe20000000000 */
[----:B------:R-:W-:-:S04]  /*3950*/  LEA.HI R13, R14, 0x1, RZ, 0x19 ;  /* 0x000000010e0d7811 */ /* 0x000fc800078fc8ff */
[----:B------:R-:W-:Y:S02]  /*3960*/  LEA R17, R8, R15, 0x18 ;  /* 0x0000000f08117211 */ /* 0x000fe400078ec0ff */
[----:B------:R-:W-:Y:S01]  /*3970*/  LOP3.LUT R14, R13, 0x3, RZ, 0xc0, !PT ;  /* 0x000000030d0e7812 */ /* 0x000fe200078ec0ff */
[----:B------:R-:W-:Y:S01]  /*3980*/  IMAD.MOV.U32 R13, RZ, RZ, RZ ;  /* 0x000000ffff0d7224 */ /* 0x000fe200078e00ff */
[----:B------:R-:W-:Y:S01]  /*3990*/  MOV R15, R2 ;  /* 0x00000002000f7202 */ /* 0x000fe20000000f00 */
[----:B------:R-:W-:Y:S02]  /*39a0*/  IMAD R16, R2, 0x4, R17 ;  /* 0x0000000402107824 */ /* 0x000fe400078e0211 */
[----:B------:R-:W-:-:S07]  /*39b0*/  IMAD.MOV R14, RZ, RZ, -R14 ;  /* 0x000000ffff0e7224 */ /* 0x000fce00078e0a0e */
.L_x_19024:
        /* <DEDUP_REMOVED lines=11> */
.L_x_19023:
[----:B------:R-:W-:Y:S05]  /*3a70*/  BSYNC.RECONVERGENT B1 ;  /* 0x0000000000017941 */ /* 0x000fea0003800200 */
.L_x_19022:
        /* <DEDUP_REMOVED lines=13> */
.L_x_19027:
        /* <DEDUP_REMOVED lines=22> */
[----:B---3-5:R-:W-:Y:S01]  /*3cb0*/  FADD.FTZ R26, -R10, R27 ;  /* 0x0000001b0a1a7221 */ /* 0x028fe20000010100 */
[----:B------:R-:W-:Y:S01]  /*3cc0*/  FMUL.FTZ R22, R22, 1.4426950216293334961 ;  /* 0x3fb8aa3b16167820 */ /* 0x000fe20000410000 */
[----:B------:R3:W2:Y:S01]  /*3cd0*/  MUFU.EX2 R37, R20 ;  /* 0x0000001400257308 */ /* 0x0006a20000000800 */
[----:B------:R-:W1:Y:S01]  /*3ce0*/  LDS R25, [R14+0x1800] ;  /* 0x001800000e197984 */ /* 0x000e620000000800 */
[----:B----4-:R-:W-:Y:S01]  /*3cf0*/  FADD.FTZ R28, -R10, R33 ;  /* 0x000000210a1c7221 */ /* 0x010fe20000010100 */
[----:B------:R-:W-:Y:S01]  /*3d00*/  FMUL.FTZ R26, R26, 1.4426950216293334961 ;  /* 0x3fb8aa3b1a1a7820 */ /* 0x000fe20000410000 */
[----:B------:R4:W4:Y:S01]  /*3d10*/  MUFU.EX2 R33, R22 ;  /* 0x0000001600217308 */ /* 0x0009220000000800 */
[----:B------:R-:W1:Y:S01]  /*3d20*/  LDS R27, [R14+0x1a00] ;  /* 0x001a00000e1b7984 */ /* 0x000e620000000800 */
[----:B------:R-:W-:Y:S01]  /*3d30*/  FMUL.FTZ R28, R28, 1.4426950216293334961 ;  /* 0x3fb8aa3b1c1c7820 */ /* 0x000fe20000410000 */
[C---:B---3--:R-:W-:Y:S01]  /*3d40*/  FADD.FTZ R20, -R10.reuse, R41 ;  /* 0x000000290a147221 */ /* 0x048fe20000010100 */
[----:B------:R-:W-:Y:S01]  /*3d50*/  FADD.FTZ R30, -R10, R35 ;  /* 0x000000230a1e7221 */ /* 0x000fe20000010100 */
[----:B--2---:R2:W-:Y:S01]  /*3d60*/  STS [R14+-0x400], R18 ;  /* 0xfffc00120e007388 */ /* 0x0045e20000000800 */
[----:B------:R-:W3:Y:S01]  /*3d70*/  MUFU.EX2 R35, R26 ;  /* 0x0000001a00237308 */ /* 0x000ee20000000800 */
[----:B----4-:R-:W-:Y:S01]  /*3d80*/  FMUL.FTZ R22, R20, 1.4426950216293334961 ;  /* 0x3fb8aa3b14167820 */ /* 0x010fe20000410000 */
[----:B------:R-:W-:Y:S01]  /*3d90*/  FADD.FTZ R20, R18, R13 ;  /* 0x0000000d12147221 */ /* 0x000fe20000010000 */
[----:B------:R-:W-:Y:S01]  /*3da0*/  FADD.FTZ R32, -R10, R39 ;  /* 0x000000270a207221 */ /* 0x000fe20000010100 */
[----:B------:R-:W-:Y:S01]  /*3db0*/  FMUL.FTZ R30, R30, 1.4426950216293334961 ;  /* 0x3fb8aa3b1e1e7820 */ /* 0x000fe20000410000 */
[----:B------:R-:W4:Y:S01]  /*3dc0*/  MUFU.EX2 R39, R28 ;  /* 0x0000001c00277308 */ /* 0x000f220000000800 */
[----:B------:R-:W-:Y:S01]  /*3dd0*/  FADD.FTZ R20, R20, R37 ;  /* 0x0000002514147221 */ /* 0x000fe20000010000 */
[----:B------:R-:W-:Y:S01]  /*3de0*/  FMUL.FTZ R32, R32, 1.4426950216293334961 ;  /* 0x3fb8aa3b20207820 */ /* 0x000fe20000410000 */
[----:B------:R-:W-:Y:S01]  /*3df0*/  FADD.FTZ R34, -R10, R31 ;  /* 0x0000001f0a227221 */ /* 0x000fe20000010100 */
[----:B------:R-:W2:Y:S01]  /*3e00*/  MUFU.EX2 R41, R30 ;  /* 0x0000001e00297308 */ /* 0x000ea20000000800 */
[----:B------:R-:W-:Y:S01]  /*3e10*/  FADD.FTZ R20, R20, R33 ;  /* 0x0000002114147221 */ /* 0x000fe20000010000 */
[----:B------:R-:W-:Y:S01]  /*3e20*/  FADD.FTZ R36, -R10, R29 ;  /* 0x0000001d0a247221 */ /* 0x000fe20000010100 */
[----:B------:R-:W-:Y:S01]  /*3e30*/  FMUL.FTZ R34, R34, 1.4426950216293334961 ;  /* 0x3fb8aa3b22227820 */ /* 0x000fe20000410000 */
[----:B------:R-:W2:Y:S01]  /*3e40*/  MUFU.EX2 R31, R32 ;  /* 0x00000020001f7308 */ /* 0x000ea20000000800 */
[----:B---3--:R-:W-:Y:S01]  /*3e50*/  FADD.FTZ R20, R20, R35 ;  /* 0x0000002314147221 */ /* 0x008fe20000010000 */
[----:B------:R-:W-:Y:S01]  /*3e60*/  FADD.FTZ R23, -R10, R23 ;  /* 0x000000170a177221 */ /* 0x000fe20000010100 */
[----:B------:R-:W-:Y:S01]  /*3e70*/  FMUL.FTZ R36, R36, 1.4426950216293334961 ;  /* 0x3fb8aa3b24247820 */ /* 0x000fe20000410000 */
[----:B------:R-:W3:Y:S01]  /*3e80*/  MUFU.EX2 R29, R22 ;  /* 0x00000016001d7308 */ /* 0x000ee20000000800 */
[----:B0-----:R-:W-:Y:S01]  /*3e90*/  FADD.FTZ R26, -R10, R21 ;  /* 0x000000150a1a7221 */ /* 0x001fe20000010100 */
[----:B----4-:R-:W-:Y:S01]  /*3ea0*/  FADD.FTZ R20, R20, R39 ;  /* 0x0000002714147221 */ /* 0x010fe20000010000 */
[----:B------:R-:W-:Y:S01]  /*3eb0*/  FMUL.FTZ R23, R23, 1.4426950216293334961 ;  /* 0x3fb8aa3b17177820 */ /* 0x000fe20000410000 */
[----:B------:R-:W0:Y:S01]  /*3ec0*/  MUFU.EX2 R13, R34 ;  /* 0x00000022000d7308 */ /* 0x000e220000000800 */
[----:B-1----:R-:W-:Y:S01]  /*3ed0*/  FADD.FTZ R17, -R10, R17 ;  /* 0x000000110a117221 */ /* 0x002fe20000010100 */
[----:B--2---:R-:W-:Y:S01]  /*3ee0*/  FADD.FTZ R20, R20, R41 ;  /* 0x0000002914147221 */ /* 0x004fe20000010000 */
[----:B------:R-:W-:Y:S01]  /*3ef0*/  FMUL.FTZ R26, R26, 1.4426950216293334961 ;  /* 0x3fb8aa3b1a1a7820 */ /* 0x000fe20000410000 */
[----:B------:R-:W1:Y:S01]  /*3f00*/  MUFU.EX2 R21, R36 ;  /* 0x0000002400157308 */ /* 0x000e620000000800 */
[----:B------:R-:W-:Y:S01]  /*3f10*/  FADD.FTZ R19, -R10, R19 ;  /* 0x000000130a137221 */ /* 0x000fe20000010100 */
[----:B------:R-:W-:Y:S01]  /*3f20*/  FADD.FTZ R20, R20, R31 ;  /* 0x0000001f14147221 */ /* 0x000fe20000010000 */
[----:B------:R-:W-:Y:S01]  /*3f30*/  FMUL.FTZ R18, R17, 1.4426950216293334961 ;  /* 0x3fb8aa3b11127820 */ /* 0x000fe20000410000 */
[----:B------:R-:W2:Y:S01]  /*3f40*/  MUFU.EX2 R23, R23 ;  /* 0x0000001700177308 */ /* 0x000ea20000000800 */
[----:B------:R-:W-:Y:S01]  /*3f50*/  FADD.FTZ R25, -R10, R25 ;  /* 0x000000190a197221 */ /* 0x000fe20000010100 */
[----:B---3--:R-:W-:Y:S01]  /*3f60*/  FADD.FTZ R20, R20, R29 ;  /* 0x0000001d14147221 */ /* 0x008fe20000010000 */
[----:B------:R-:W-:Y:S01]  /*3f70*/  FMUL.FTZ R22, R19, 1.4426950216293334961 ;  /* 0x3fb8aa3b13167820 */ /* 0x000fe20000410000 */
[----:B------:R-:W3:Y:S01]  /*3f80*/  MUFU.EX2 R17, R26 ;  /* 0x0000001a00117308 */ /* 0x000ee20000000800 */
[----:B------:R-:W-:Y:S01]  /*3f90*/  FADD.FTZ R28, -R10, R27 ;  /* 0x0000001b0a1c7221 */ /* 0x000fe20000010100 */
[----:B0-----:R-:W-:Y:S01]  /*3fa0*/  FADD.FTZ R20, R20, R13 ;  /* 0x0000000d14147221 */ /* 0x001fe20000010000 */
[----:B------:R-:W-:Y:S01]  /*3fb0*/  FMUL.FTZ R27, R25, 1.4426950216293334961 ;  /* 0x3fb8aa3b191b7820 */ /* 0x000fe20000410000 */
[----:B------:R-:W0:Y:S01]  /*3fc0*/  MUFU.EX2 R19, R18 ;  /* 0x0000001200137308 */ /* 0x000e220000000800 */
[----:B------:R-:W-:Y:S01]  /*3fd0*/  FMUL.FTZ R28, R28, 1.4426950216293334961 ;  /* 0x3fb8aa3b1c1c7820 */ /* 0x000fe20000410000 */
[----:B-1----:R-:W-:Y:S01]  /*3fe0*/  FADD.FTZ R20, R20, R21 ;  /* 0x0000001514147221 */ /* 0x002fe20000010000 */
[----:B------:R1:W-:Y:S01]  /*3ff0*/  STS [R14+-0x200], R37 ;  /* 0xfffe00250e007388 */ /* 0x0003e20000000800 */
[----:B------:R-:W4:Y:S02]  /*4000*/  MUFU.EX2 R25, R22 ;  /* 0x0000001600197308 */ /* 0x000f240000000800 */
[----:B--2---:R-:W-:Y:S01]  /*4010*/  FADD.FTZ R20, R20, R23 ;  /* 0x0000001714147221 */ /* 0x004fe20000010000 */
[----:B------:R-:W-:Y:S01]  /*4020*/  STS [R14], R33 ;  /* 0x000000210e007388 */ /* 0x000fe20000000800 */
[----:B------:R-:W2:Y:S02]  /*4030*/  MUFU.EX2 R27, R27 ;  /* 0x0000001b001b7308 */ /* 0x000ea40000000800 */
[----:B---3--:R-:W-:Y:S01]  /*4040*/  FADD.FTZ R20, R20, R17 ;  /* 0x0000001114147221 */ /* 0x008fe20000010000 */
[----:B------:R-:W-:Y:S01]  /*4050*/  STS [R14+0x200], R35 ;  /* 0x000200230e007388 */ /* 0x000fe20000000800 */
[----:B-1----:R-:W1:Y:S02]  /*4060*/  MUFU.EX2 R37, R28 ;  /* 0x0000001c00257308 */ /* 0x002e640000000800 */
[----:B0-----:R-:W-:Y:S01]  /*4070*/  FADD.FTZ R20, R20, R19 ;  /* 0x0000001314147221 */ /* 0x001fe20000010000 */
[----:B------:R-:W-:Y:S03]  /*4080*/  STS [R14+0x400], R39 ;  /* 0x000400270e007388 */ /* 0x000fe60000000800 */
[----:B----4-:R-:W-:Y:S01]  /*4090*/  FADD.FTZ R20, R20, R25 ;  /* 0x0000001914147221 */ /* 0x010fe20000010000 */
[----:B------:R-:W-:Y:S03]  /*40a0*/  STS [R14+0x600], R41 ;  /* 0x000600290e007388 */ /* 0x000fe60000000800 */
[----:B--2---:R-:W-:Y:S01]  /*40b0*/  FADD.FTZ R20, R20, R27 ;  /* 0x0000001b14147221 */ /* 0x004fe20000010000 */
[----:B------:R-:W-:Y:S04]  /*40c0*/  STS [R14+0x800], R31 ;  /* 0x0008001f0e007388 */ /* 0x000fe80000000800 */
[----:B------:R-:W-:Y:S04]  /*40d0*/  STS [R14+0xa00], R29 ;  /* 0x000a001d0e007388 */ /* 0x000fe80000000800 */
        /* <DEDUP_REMOVED lines=11> */
.L_x_19026:
[----:B------:R-:W-:Y:S05]  /*4190*/  BSYNC.RECONVERGENT B1 ;  /* 0x0000000000017941 */ /* 0x000fea0003800200 */
.L_x_19025:
        /* <DEDUP_REMOVED lines=55> */
.L_x_19029:
[----:B------:R-:W-:Y:S05]  /*4510*/  BSYNC.RECONVERGENT B1 ;  /* 0x0000000000017941 */ /* 0x000fea0003800200 */
.L_x_19028:
        /* <DEDUP_REMOVED lines=26> */
.L_x_19021:
[----:B------:R-:W-:Y:S05]  /*46c0*/  BSYNC.RECONVERGENT B0 ;  /* 0x0000000000007941 */ /* 0x000fea0003800200 */
.L_x_19020:
        /* <DEDUP_REMOVED lines=33> */
[----:B------:R-:W-:-:S04]  /*48e0*/  VIADD R15, R9, 0x220 ;  /* 0x00000220090f7836 */ /* 0x000fc80000000000 */
[----:B------:R-:W-:Y:S01]  /*48f0*/  IMAD.SHL.U32 R12, R14, 0x80, RZ ;  /* 0x000000800e0c7824 */ /* 0x000fe200078e00ff */
[----:B------:R-:W-:Y:S02]  /*4900*/  LEA R17, R8, R15, 0x18 ;  /* 0x0000000f08117211 */ /* 0x000fe400078ec0ff */
[----:B------:R-:W-:Y:S02]  /*4910*/  LOP3.LUT R14, R14, 0x3, RZ, 0xc0, !PT ;  /* 0x000000030e0e7812 */ /* 0x000fe400078ec0ff */
[----:B------:R-:W-:Y:S01]  /*4920*/  LOP3.LUT R15, R12, 0x180, RZ, 0xc0, !PT ;  /* 0x000001800c0f7812 */ /* 0x000fe200078ec0ff */
[----:B------:R-:W-:Y:S01]  /*4930*/  IMAD R12, R2, 0x4, R17 ;  /* 0x00000004020c7824 */ /* 0x000fe200078e0211 */
[----:B------:R-:W-:-:S03]  /*4940*/  IADD3 R16, PT, PT, RZ, -R14, RZ ;  /* 0x8000000eff107210 */ /* 0x000fc60007ffe0ff */
[----:B------:R-:W-:-:S07]  /*4950*/  IMAD.IADD R14, R15, 0x1, R2 ;  /* 0x000000010f0e7824 */ /* 0x000fce00078e0202 */
.L_x_19034:
[----:B------:R-:W1:Y:S01]  /*4960*/  LDS R18, [R12] ;  /* 0x000000000c127984 */ /* 0x000e620000000800 */
[----:B------:R-:W-:-:S05]  /*4970*/  VIADD R16, R16, 0x1 ;  /* 0x0000000110107836 */ /* 0x000fca0000000000 */
[----:B------:R-:W-:Y:S01]  /*4980*/  ISETP.NE.AND P0, PT, R16, RZ, PT ;  /* 0x000000ff1000720c */ /* 0x000fe20003f05270 */
[----:B-1----:R-:W-:-:S05]  /*4990*/  FMUL.FTZ R15, R18, R11 ;  /* 0x0000000b120f7220 */ /* 0x002fca0000410000 */
[----:B------:R1:W-:Y:S02]  /*49a0*/  STS [R12], R15 ;  /* 0x0000000f0c007388 */ /* 0x0003e40000000800 */
[----:B-1----:R-:W-:-:S05]  /*49b0*/  IADD3 R12, PT, PT, R12, 0x200, RZ ;  /* 0x000002000c0c7810 */ /* 0x002fca0007ffe0ff */
[----:B------:R-:W-:Y:S05]  /*49c0*/  @P0 BRA `(.L_x_19034) ;  /* 0xfffffffc00e40947 */ /* 0x000fea000383ffff */
.L_x_19033:
[----:B------:R-:W-:Y:S05]  /*49d0*/  BSYNC.RECONVERGENT B1 ;  /* 0x0000000000017941 */ /* 0x000fea0003800200 */
.L_x_19032:
        /* <DEDUP_REMOVED lines=13> */
.L_x_19037:
[----:B------:R-:W1:Y:S01]  /*4ab0*/  LDS R16, [R12+-0x400] ;  /* 0xfffc00000c107984 */ /* 0x000e620000000800 */
[----:B------:R-:W-:-:S03]  /*4ac0*/  VIADD R14, R14, 0x800 ;  /* 0x000008000e0e7836 */ /* 0x000fc60000000000 */
[----:B------:R-:W2:Y:S02]  /*4ad0*/  LDS R18, [R12+-0x200] ;  /* 0xfffe00000c127984 */ /* 0x000ea40000000800 */
[----:B------:R-:W-:Y:S02]  /*4ae0*/  ISETP.GE.AND P1, PT, R14, R35, PT ;  /* 0x000000230e00720c */ /* 0x000fe40003f26270 */
[----:B------:R-:W3:Y:S04]  /*4af0*/  LDS R20, [R12] ;  /* 0x000000000c147984 */ /* 0x000ee80000000800 */
[----:B------:R-:W4:Y:S04]  /*4b00*/  LDS R22, [R12+0x200] ;  /* 0x000200000c167984 */ /* 0x000f280000000800 */
[----:B-----5:R-:W0:Y:S04]  /*4b10*/  LDS R26, [R12+0x400] ;  /* 0x000400000c1a7984 */ /* 0x020e280000000800 */
        /* <DEDUP_REMOVED lines=45> */
.L_x_19036:
[----:B------:R-:W-:Y:S05]  /*4df0*/  BSYNC.RECONVERGENT B1 ;  /* 0x0000000000017941 */ /* 0x000fea0003800200 */
.L_x_19035:
        /* <DEDUP_REMOVED lines=10> */
[----:B-----5:R-:W0:Y:S04]  /*4ea0*/  LDS R26, [R12+0x400] ;  /* 0x000400000c1a7984 */ /* 0x020e280000000800 */
        /* <DEDUP_REMOVED lines=20> */
.L_x_19039:
[----:B------:R-:W-:Y:S05]  /*4ff0*/  BSYNC.RECONVERGENT B1 ;  /* 0x0000000000017941 */ /* 0x000fea0003800200 */
.L_x_19038:
        /* <DEDUP_REMOVED lines=14> */
.L_x_19031:
[----:B------:R-:W-:Y:S05]  /*50e0*/  BSYNC.RECONVERGENT B0 ;  /* 0x0000000000007941 */ /* 0x000fea0003800200 */
.L_x_19030:
[----:B------:R-:W-:Y:S01]  /*50f0*/  BAR.SYNC.DEFER_BLOCKING 0x0 ;  /* 0x0000000000007b1d */ /* 0x000fe20000010000 */
[----:B------:R-:W-:Y:S02]  /*5100*/  ISETP.NE.AND P0, PT, R2, RZ, PT ;  /* 0x000000ff0200720c */ /* 0x000fe40003f05270 */
[----:B------:R-:W-:-:S03]  /*5110*/  LOP3.LUT R22, R7, UR18, RZ, 0xfc, !PT ;  /* 0x0000001207167c12 */ /* 0x000fc6000f8efcff */
[----:B------:R-:W3:Y:S01]  /*5120*/  LDCU UR21, c[0x0][0x3dc] ;  /* 0x00007b80ff1577ac */ /* 0x000ee20008000800 */
[----:B------:R-:W-:Y:S01]  /*5130*/  BSSY.RECONVERGENT B0, `(.L_x_19040) ;  /* 0x0000015000007945 */ /* 0x000fe20003800200 */
[----:B------:R-:W4:Y:S06]  /*5140*/  LDCU UR20, c[0x0][0x378] ;  /* 0x00006f00ff1477ac */ /* 0x000f2c0008000800 */
[----:B------:R-:W-:Y:S05]  /*5150*/  @P0 BRA `(.L_x_19041) ;  /* 0x0000000000480947 */ /* 0x000fea0003800000 */
[----:B-12---:R-:W-:Y:S01]  /*5160*/  IMAD R11, R0, R4, R3 ;  /* 0x00000004000b7224 */ /* 0x006fe200078e0203 */
[----:B------:R-:W1:Y:S04]  /*5170*/  LDCU.128 UR4, c[0x0][0x380] ;  /* 0x00007000ff0477ac */ /* 0x000e680008000c00 */
[----:B------:R-:W-:-:S13]  /*5180*/  R2UR UR9, R11 ;  /* 0x000000000b0972ca */ /* 0x000fda00000e0000 */
[----:B----4-:R-:W-:-:S04]  /*5190*/  UIMAD UR9, UR9, UR20, URZ ;  /* 0x00000014090972a4 */ /* 0x010fc8000f8e02ff */
        /* <DEDUP_REMOVED lines=14> */
.L_x_19041:
[----:B---34-:R-:W-:Y:S05]  /*5280*/  BSYNC.RECONVERGENT B0 ;  /* 0x0000000000007941 */ /* 0x018fea0003800200 */
.L_x_19040:
[----:B------:R-:W-:Y:S01]  /*5290*/  ISETP.GE.U32.AND P0, PT, R22, UR19, PT ;  /* 0x0000001316007c0c */ /* 0x000fe2000bf06070 */
[----:B------:R-:W3:Y:S01]  /*52a0*/  LDCU.64 UR4, c[0x0][0x3a8] ;  /* 0x00007500ff0477ac */ /* 0x000ee20008000a00 */
[----:B------:R-:W-:Y:S01]  /*52b0*/  BSSY.RECONVERGENT B1, `(.L_x_19042) ;  /* 0x0000473000017945 */ /* 0x000fe20003800200 */
[----:B------:R-:W-:Y:S02]  /*52c0*/  CS2R R40, SRZ ;  /* 0x0000000000287805 */ /* 0x000fe4000001ff00 */
[----:B------:R-:W-:Y:S02]  /*52d0*/  CS2R R38, SRZ ;  /* 0x0000000000267805 */ /* 0x000fe4000001ff00 */
[----:B------:R-:W-:Y:S02]  /*52e0*/  CS2R R36, SRZ ;  /* 0x0000000000247805 */ /* 0x000fe4000001ff00 */
[----:B------:R-:W-:Y:S02]  /*52f0*/  CS2R R34, SRZ ;  /* 0x0000000000227805 */ /* 0x000fe4000001ff00 */
[----:B------:R-:W-:-:S02]  /*5300*/  CS2R R32, SRZ ;  /* 0x0000000000207805 */ /* 0x000fc4000001ff00 */
[----:B------:R-:W-:Y:S02]  /*5310*/  CS2R R30, SRZ ;  /* 0x00000000001e7805 */ /* 0x000fe4000001ff00 */
[----:B------:R-:W-:Y:S02]  /*5320*/  CS2R R28, SRZ ;  /* 0x00000000001c7805 */ /* 0x000fe4000001ff00 */
[----:B-----5:R-:W-:Y:S01]  /*5330*/  CS2R R26, SRZ ;  /* 0x00000000001a7805 */ /* 0x020fe2000001ff00 */
[----:B------:R-:W-:Y:S06]  /*5340*/  @P0 BRA `(.L_x_19043) ;  /* 0x0000004400a40947 */ /* 0x000fec0003800000 */
[----:B0-----:R-:W0:Y:S01]  /*5350*/  I2F.RP R14, R5 ;  /* 0x00000005000e7306 */ /* 0x001e220000209400 */
[----:B------:R-:W4:Y:S01]  /*5360*/  LDCU UR6, c[0x0][0x3c8] ;  /* 0x00007900ff0677ac */ /* 0x000f220008000800 */
[----:B--2---:R-:W-:Y:S01]  /*5370*/  IADD3 R15, PT, PT, R9, 0x220, RZ ;  /* 0x00000220090f7810 */ /* 0x004fe20007ffe0ff */
[----:B------:R-:W-:Y:S01]  /*5380*/  IMAD.SHL.U32 R10, R2, 0x20, RZ ;  /* 0x00000020020a7824 */ /* 0x000fe200078e00ff */
[C---:B------:R-:W-:Y:S01]  /*5390*/  LEA R44, R7.reuse, UR17, 0x4 ;  /* 0x00000011072c7c11 */ /* 0x040fe2000f8e20ff */
[----:B------:R-:W2:Y:S01]  /*53a0*/  LDCU UR7, c[0x0][0x3e0] ;  /* 0x00007c00ff0777ac */ /* 0x000ea20008000800 */
[----:B-1----:R-:W-:Y:S01]  /*53b0*/  IMAD.WIDE.U32 R12, R22, 0x4, RZ ;  /* 0x00000004160c7825 */ /* 0x002fe200078e00ff */
[----:B------:R-:W-:Y:S02]  /*53c0*/  LEA R15, R8, R15, 0x18 ;  /* 0x0000000f080f7211 */ /* 0x000fe400078ec0ff */
[----:B------:R-:W-:Y:S01]  /*53d0*/  CS2R R40, SRZ ;  /* 0x0000000000287805 */ /* 0x000fe2000001ff00 */
[----:B------:R-:W1:Y:S01]  /*53e0*/  LDCU.64 UR10, c[0x0][0x3b8] ;  /* 0x00007700ff0a77ac */ /* 0x000e620008000a00 */
[----:B------:R-:W-:Y:S01]  /*53f0*/  LOP3.LUT R10, R10, 0x20, RZ, 0xe2, !PT ;  /* 0x000000200a0a7812 */ /* 0x000fe200078ee2ff */
[----:B------:R-:W-:Y:S01]  /*5400*/  IMAD.SHL.U32 R45, R2, 0x8, RZ ;  /* 0x00000008022d7824 */ /* 0x000fe200078e00ff */
[----:B------:R-:W-:Y:S01]  /*5410*/  IADD3 R44, PT, PT, R44, 0x3, RZ ;  /* 0x000000032c2c7810 */ /* 0x000fe20007ffe0ff */
[C---:B------:R-:W-:Y:S01]  /*5420*/  VIADD R46, R22.reuse, -UR8 ;  /* 0x80000008162e7c36 */ /* 0x040fe20008000000 */
[----:B------:R-:W-:Y:S01]  /*5430*/  CS2R R38, SRZ ;  /* 0x0000000000267805 */ /* 0x000fe2000001ff00 */
[----:B0-----:R-:W0:Y:S01]  /*5440*/  MUFU.RCP R14, R14 ;  /* 0x0000000e000e7308 */ /* 0x001e220000001000 */
[----:B------:R-:W-:Y:S01]  /*5450*/  IMAD R10, R7, 0x40, R10 ;  /* 0x00000040070a7824 */ /* 0x000fe200078e020a */
[----:B------:R-:W-:Y:S01]  /*5460*/  LOP3.LUT R43, R45, 0x8, RZ, 0xc0, !PT ;  /* 0x000000082d2b7812 */ /* 0x000fe200078ec0ff */
[----:B------:R-:W-:Y:S01]  /*5470*/  VIADD R22, R22, 0x1 ;  /* 0x0000000116167836 */ /* 0x000fe20000000000 */
[----:B------:R-:W-:Y:S01]  /*5480*/  CS2R R36, SRZ ;  /* 0x0000000000247805 */ /* 0x000fe2000001ff00 */
[----:B----4-:R-:W-:Y:S01]  /*5490*/  IMAD R9, R0, UR6, RZ ;  /* 0x0000000600097c24 */ /* 0x010fe2000f8e02ff */
[----:B------:R-:W4:Y:S01]  /*54a0*/  LDCU UR6, c[0x0][0x3fc] ;  /* 0x00007f80ff0677ac */ /* 0x000f220008000800 */
[----:B------:R-:W-:Y:S01]  /*54b0*/  IADD3 R25, PT, PT, R10, 0x10, R15 ;  /* 0x000000100a197810 */ /* 0x000fe20007ffe00f */
[----:B------:R-:W-:-:S02]  /*54c0*/  HFMA2 R10, -RZ, RZ, 0, 0 ;  /* 0x00000000ff0a7431 */ /* 0x000fc400000001ff */
[----:B------:R-:W-:Y:S01]  /*54d0*/  IMAD.WIDE R12, R9, 0x4, R12 ;  /* 0x00000004090c7825 */ /* 0x000fe200078e020c */
[----:B------:R-:W-:Y:S02]  /*54e0*/  CS2R R34, SRZ ;  /* 0x0000000000227805 */ /* 0x000fe4000001ff00 */
[----:B------:R-:W-:Y:S02]  /*54f0*/  CS2R R32, SRZ ;  /* 0x0000000000207805 */ /* 0x000fe4000001ff00 */
[----:B------:R-:W-:Y:S02]  /*5500*/  CS2R R30, SRZ ;  /* 0x00000000001e7805 */ /* 0x000fe4000001ff00 */
[----:B------:R-:W-:Y:S02]  /*5510*/  CS2R R28, SRZ ;  /* 0x00000000001c7805 */ /* 0x000fe4000001ff00 */
[----:B-1----:R-:W-:Y:S02]  /*5520*/  IADD3 R20, P0, PT, R12, UR10, RZ ;  /* 0x0000000a0c147c10 */ /* 0x002fe4000ff1e0ff */
[----:B------:R-:W-:-:S02]  /*5530*/  CS2R R26, SRZ ;  /* 0x00000000001a7805 */ /* 0x000fc4000001ff00 */
[----:B------:R-:W-:Y:S01]  /*5540*/  LOP3.LUT R45, R45, 0xf8, RZ, 0xc0, !PT ;  /* 0x000000f82d2d7812 */ /* 0x000fe200078ec0ff */
[----:B------:R-:W-:Y:S01]  /*5550*/  IMAD.IADD R43, R43, 0x1, R44 ;  /* 0x000000012b2b7824 */ /* 0x000fe200078e022c */
[----:B------:R-:W-:Y:S01]  /*5560*/  IADD3.X R21, PT, PT, R13, UR11, RZ, P0, !PT ;  /* 0x0000000b0d157c10 */ /* 0x000fe200087fe4ff */
[----:B0-----:R-:W-:-:S06]  /*5570*/  VIADD R11, R14, 0xffffffe ;  /* 0x0ffffffe0e0b7836 */ /* 0x001fcc0000000000 */
[----:B------:R-:W0:Y:S02]  /*5580*/  F2I.FTZ.U32.TRUNC.NTZ R11, R11 ;  /* 0x0000000b000b7305 */ /* 0x000e24000021f000 */
[----:B0-----:R-:W-:-:S04]  /*5590*/  IMAD.MOV R16, RZ, RZ, -R11 ;  /* 0x000000ffff107224 */ /* 0x001fc800078e0a0b */
[----:B------:R-:W-:Y:S02]  /*55a0*/  IMAD.MOV.U32 R8, RZ, RZ, R16 ;  /* 0x000000ffff087224 */ /* 0x000fe400078e0010 */
[----:B--2---:R-:W-:Y:S02]  /*55b0*/  IMAD R16, R6, UR7, RZ ;  /* 0x0000000706107c24 */ /* 0x004fe4000f8e02ff */
[----:B----4-:R-:W-:Y:S02]  /*55c0*/  IMAD.U32 R6, RZ, RZ, UR6 ;  /* 0x00000006ff067e24 */ /* 0x010fe4000f8e00ff */
[----:B------:R-:W-:Y:S01]  /*55d0*/  IMAD R23, R8, R5, RZ ;  /* 0x0000000508177224 */ /* 0x000fe200078e02ff */
[----:B------:R-:W-:Y:S02]  /*55e0*/  SHF.R.S32.HI R17, RZ, 0x1f, R16 ;  /* 0x0000001fff117819 */ /* 0x000fe40000011410 */
[----:B------:R-:W-:Y:S01]  /*55f0*/  IADD3 R6, PT, PT, -R6, UR12, RZ ;  /* 0x0000000c06067c10 */ /* 0x000fe2000fffe1ff */
[----:B------:R-:W-:-:S07]  /*5600*/  IMAD.HI.U32 R23, R11, R23, R10 ;  /* 0x000000170b177227 */ /* 0x000fce00078e000a */
.L_x_19078:
        /* <DEDUP_REMOVED lines=19> */
[----:B0-----:R-:W-:-:S04]  /*5740*/  VIADD R12, R18, 0xffffffe ;  /* 0x0ffffffe120c7836 */ /* 0x001fc80000000000 */
[----:B------:R-:W0:Y:S08]  /*5750*/  F2I.FTZ.U32.TRUNC.NTZ R9, R12 ;  /* 0x0000000c00097305 */ /* 0x000e30000021f000 */
[----:B------:R-:W-:-:S05]  /*5760*/  @P0 IADD3 R11, PT, PT, R11, 0x1, RZ ;  /* 0x000000010b0b0810 */ /* 0x000fca0007ffe0ff */
[----:B------:R-:W-:Y:S02]  /*5770*/  IMAD.MOV.U32 R13, RZ, RZ, R11 ;  /* 0x000000ffff0d7224 */ /* 0x000fe400078e000b */
[----:B0-----:R-:W-:Y:S02]  /*5780*/  IMAD.MOV R15, RZ, RZ, -R9 ;  /* 0x000000ffff0f7224 */ /* 0x001fe400078e0a09 */
[----:B------:R-:W-:Y:S01]  /*5790*/  @!P2 IMAD.MOV R13, RZ, RZ, -R13 ;  /* 0x000000ffff0da224 */ /* 0x000fe200078e0a0d */
[----:B------:R-:W-:Y:S01]  /*57a0*/  @!P1 LOP3.LUT R13, RZ, R8, RZ, 0x33, !PT ;  /* 0x00000008ff0d9212 */ /* 0x000fe200078e33ff */
[----:B------:R-:W-:Y:S01]  /*57b0*/  IMAD R15, R15, R10, RZ ;  /* 0x0000000a0f0f7224 */ /* 0x000fe200078e02ff */
[----:B------:R-:W-:Y:S01]  /*57c0*/  ISETP.NE.AND P2, PT, R14, RZ, PT ;  /* 0x000000ff0e00720c */ /* 0x000fe20003f45270 */
[----:B------:R-:W-:Y:S01]  /*57d0*/  IMAD.MOV.U32 R8, RZ, RZ, RZ ;  /* 0x000000ffff087224 */ /* 0x000fe200078e00ff */
[----:B------:R-:W-:-:S03]  /*57e0*/  IADD3 R11, PT, PT, R13, R24, RZ ;  /* 0x000000180d0b7210 */ /* 0x000fc60007ffe0ff */
        /* <DEDUP_REMOVED lines=16> */
[----:B------:R-:W2:Y:S04]  /*58f0*/  LDG.E.CONSTANT R19, desc[UR14][R20.64] ;  /* 0x0000000e14137981 */ /* 0x000ea8000c1e9900 */
[----:B------:R-:W0:Y:S04]  /*5900*/  LDS.128 R8, [R25+-0x10] ;  /* 0xfffff00019087984 */ /* 0x000e280000000c00 */
[----:B------:R-:W1:Y:S01]  /*5910*/  LDS.128 R12, [R25] ;  /* 0x00000000190c7984 */ /* 0x000e620000000c00 */
[----:B0-----:R-:W-:Y:S02]  /*5920*/  F2FP.BF16.F32.PACK_AB R8, R9, R8 ;  /* 0x000000080908723e */ /* 0x001fe400000010ff */
[----:B------:R-:W-:-:S02]  /*5930*/  F2FP.BF16.F32.PACK_AB R9, R11, R10 ;  /* 0x0000000a0b09723e */ /* 0x000fc400000010ff */
[----:B-1----:R-:W-:Y:S02]  /*5940*/  F2FP.BF16.F32.PACK_AB R10, R13, R12 ;  /* 0x0000000c0d0a723e */ /* 0x002fe400000010ff */
[----:B------:R-:W-:Y:S01]  /*5950*/  F2FP.BF16.F32.PACK_AB R11, R15, R14 ;  /* 0x0000000e0f0b723e */ /* 0x000fe200000010ff */
[----:B--2---:R-:W-:-:S03]  /*5960*/  IMAD.WIDE R18, R19, UR21, R16 ;  /* 0x0000001513127c25 */ /* 0x004fc6000f8e0210 */
[----:B------:R-:W-:-:S05]  /*5970*/  IADD3 R47, P0, PT, R45, R18, RZ ;  /* 0x000000122d2f7210 */ /* 0x000fca0007f1e0ff */
[----:B------:R-:W-:Y:S01]  /*5980*/  IMAD.X R48, RZ, RZ, R19, P0 ;  /* 0x000000ffff307224 */ /* 0x000fe200000e0613 */
[----:B---3--:R-:W-:-:S04]  /*5990*/  LEA R18, P0, R47, UR4, 0x1 ;  /* 0x000000042f127c11 */ /* 0x008fc8000f8008ff */
[----:B------:R-:W-:Y:S02]  /*59a0*/  LEA.HI.X R19, R47, UR5, R48, 0x1, P0 ;  /* 0x000000052f137c11 */ /* 0x000fe400080f0c30 */
        /* <DEDUP_REMOVED lines=15> */
[----:B------:R-:W-:Y:S02]  /*5aa0*/  PRMT R50, R12, 0x7632, R50 ;  /* 0x000076320c327816 */ /* 0x000fe40000000032 */
[----:B------:R-:W-:Y:S01]  /*5ab0*/  PRMT R14, R14, 0x5410, R15 ;  /* 0x000054100e0e7816 */ /* 0x000fe2000000000f */
[----:B------:R-:W-:Y:S01]  /*5ac0*/  VIADD R15, R43, 0x1 ;  /* 0x000000012b0f7836 */ /* 0x000fe20000000000 */
[----:B------:R-:W-:-:S04]  /*5ad0*/  ISETP.GE.AND P1, PT, R48, UR16, PT ;  /* 0x0000001030007c0c */ /* 0x000fc8000bf26270 */
[----:B------:R-:W-:Y:S01]  /*5ae0*/  ISETP.GE.AND P3, PT, R15, UR16, PT ;  /* 0x000000100f007c0c */ /* 0x000fe2000bf66270 */
[----:B------:R-:W-:-:S03]  /*5af0*/  VIADD R15, R43, 0x2 ;  /* 0x000000022b0f7836 */ /* 0x000fc60000000000 */
[----:B------:R-:W-:Y:S02]  /*5b00*/  SEL R13, R13, RZ, !P3 ;  /* 0x000000ff0d0d7207 */ /* 0x000fe40005800000 */
[----:B------:R-:W-:Y:S02]  /*5b10*/  ISETP.GE.AND P4, PT, R15, UR16, PT ;  /* 0x000000100f007c0c */ /* 0x000fe4000bf86270 */
[----:B------:R-:W-:Y:S02]  /*5b20*/  IADD3 R15, PT, PT, R43, 0x3, RZ ;  /* 0x000000032b0f7810 */ /* 0x000fe40007ffe0ff */
[----:B------:R-:W-:Y:S02]  /*5b30*/  SEL R52, R49, RZ, !P4 ;  /* 0x000000ff31347207 */ /* 0x000fe40006000000 */
[----:B------:R-:W-:Y:S01]  /*5b40*/  ISETP.GE.AND P5, PT, R15, UR16, PT ;  /* 0x000000100f007c0c */ /* 0x000fe2000bfa6270 */
[----:B------:R-:W-:Y:S01]  /*5b50*/  VIADD R15, R43, 0x4 ;  /* 0x000000042b0f7836 */ /* 0x000fe20000000000 */
[----:B------:R-:W-:-:S02]  /*5b60*/  PRMT R13, R13, 0x5410, R52 ;  /* 0x000054100d0d7816 */ /* 0x000fc40000000034 */
[----:B------:R-:W-:Y:S02]  /*5b70*/  SEL R12, R12, RZ, !P5 ;  /* 0x000000ff0c0c7207 */ /* 0x000fe40006800000 */
[----:B------:R-:W-:Y:S01]  /*5b80*/  ISETP.GE.AND P6, PT, R15, UR16, PT ;  /* 0x000000100f007c0c */ /* 0x000fe2000bfc6270 */
[----:B------:R-:W-:-:S03]  /*5b90*/  VIADD R15, R43, 0xfffffffe ;  /* 0xfffffffe2b0f7836 */ /* 0x000fc60000000000 */
[----:B------:R-:W-:Y:S02]  /*5ba0*/  SEL R49, R50, RZ, !P6 ;  /* 0x000000ff32317207 */ /* 0x000fe40007000000 */
[----:B------:R-:W-:Y:S02]  /*5bb0*/  ISETP.GE.AND P2, PT, R15, UR16, PT ;  /* 0x000000100f007c0c */ /* 0x000fe4000bf46270 */
[C---:B------:R-:W-:Y:S02]  /*5bc0*/  PRMT R15, R47.reuse, 0x7632, R15 ;  /* 0x000076322f0f7816 */ /* 0x040fe4000000000f */
[----:B------:R-:W-:Y:S02]  /*5bd0*/  SEL R47, R47, RZ, !P1 ;  /* 0x000000ff2f2f7207 */ /* 0x000fe40004800000 */
[----:B------:R-:W-:Y:S02]  /*5be0*/  SEL R50, R15, RZ, !P2 ;  /* 0x000000ff0f327207 */ /* 0x000fe40005000000 */
[----:B------:R-:W-:-:S02]  /*5bf0*/  PRMT R12, R12, 0x5410, R49 ;  /* 0x000054100c0c7816 */ /* 0x000fc40000000031 */
[----:B------:R-:W-:-:S07]  /*5c00*/  PRMT R47, R47, 0x5410, R50 ;  /* 0x000054102f2f7816 */ /* 0x000fce0000000032 */
.L_x_19047:
[----:B------:R-:W-:Y:S05]  /*5c10*/  BSYNC.RECONVERGENT B2 ;  /* 0x0000000000027941 */ /* 0x000fea0003800200 */
.L_x_19046:
[----:B-----5:R-:W-:Y:S02]  /*5c20*/  HMUL2.BF16_V2 R47, R8, R47 ;  /* 0x0000002f082f7232 */ /* 0x020fe40000200000 */
[----:B------:R-:W-:Y:S02]  /*5c30*/  HFMA2.BF16_V2 R49, R9, R14, -RZ ;  /* 0x0000000e09317231 */ /* 0x000fe400003000ff */
[----:B------:R-:W-:Y:S01]  /*5c40*/  HFMA2.BF16_V2 R12, R11, R12, -RZ ;  /* 0x0000000c0b0c7231 */ /* 0x000fe200003000ff */
[C---:B------:R-:W-:Y:S02]  /*5c50*/  PRMT R14, R47.reuse, 0x7610, R14 ;  /* 0x000076102f0e7816 */ /* 0x040fe4000000000e */
[----:B------:R-:W-:Y:S02]  /*5c60*/  PRMT R15, R47, 0x7632, R15 ;  /* 0x000076322f0f7816 */ /* 0x000fe4000000000f */
[C---:B------:R-:W-:Y:S01]  /*5c70*/  PRMT R47, R49.reuse, 0x7610, R47 ;  /* 0x00007610312f7816 */ /* 0x040fe2000000002f */
[----:B------:R-:W-:Y:S01]  /*5c80*/  IMAD.U32 R14, R14, 0x10000, RZ ;  /* 0x000100000e0e7824 */ /* 0x000fe200078e00ff */
[----:B------:R-:W-:-:S02]  /*5c90*/  PRMT R49, R49, 0x7632, R49 ;  /* 0x0000763231317816 */ /* 0x000fc40000000031 */
[----:B------:R-:W-:Y:S01]  /*5ca0*/  SHF.L.U32 R15, R15, 0x10, RZ ;  /* 0x000000100f0f7819 */ /* 0x000fe200000006ff */
[----:B------:R-:W-:Y:S02]  /*5cb0*/  IMAD.U32 R47, R47, 0x10000, RZ ;  /* 0x000100002f2f7824 */ /* 0x000fe400078e00ff */
[----:B------:R-:W-:Y:S02]  /*5cc0*/  IMAD.U32 R50, R49, 0x10000, RZ ;  /* 0x0001000031327824 */ /* 0x000fe400078e00ff */
[----:B------:R-:W-:Y:S02]  /*5cd0*/  HMUL2.BF16_V2 R49, R10, R13 ;  /* 0x0000000d0a317232 */ /* 0x000fe40000200000 */
[--C-:B------:R-:W-:Y:S01]  /*5ce0*/  FADD.FTZ R13, R14, R15.reuse ;  /* 0x0000000f0e0d7221 */ /* 0x100fe20000010000 */
[----:B------:R-:W-:Y:S02]  /*5cf0*/  FADD.FTZ R14, R47, R50 ;  /* 0x000000322f0e7221 */ /* 0x000fe40000010000 */
[----:B------:R-:W-:-:S02]  /*5d00*/  PRMT R15, R49, 0x7610, R15 ;  /* 0x00007610310f7816 */ /* 0x000fc4000000000f */
[----:B------:R-:W-:Y:S01]  /*5d10*/  PRMT R47, R49, 0x7632, R47 ;  /* 0x00007632312f7816 */ /* 0x000fe2000000002f */
[----:B------:R-:W-:Y:S01]  /*5d20*/  FADD.FTZ R14, R13, R14 ;  /* 0x0000000e0d0e7221 */ /* 0x000fe20000010000 */
[C---:B------:R-:W-:Y:S01]  /*5d30*/  PRMT R13, R12.reuse, 0x7632, R13 ;  /* 0x000076320c0d7816 */ /* 0x040fe2000000000d */
[----:B------:R-:W-:Y:S01]  /*5d40*/  IMAD.U32 R15, R15, 0x10000, RZ ;  /* 0x000100000f0f7824 */ /* 0x000fe200078e00ff */
[----:B------:R-:W-:Y:S01]  /*5d50*/  SHF.L.U32 R50, R47, 0x10, RZ ;  /* 0x000000102f327819 */ /* 0x000fe200000006ff */
[----:B------:R-:W-:Y:S02]  /*5d60*/  IMAD.U32 R12, R12, 0x10000, RZ ;  /* 0x000100000c0c7824 */ /* 0x000fe400078e00ff */
[----:B------:R-:W-:Y:S02]  /*5d70*/  IMAD.U32 R13, R13, 0x10000, RZ ;  /* 0x000100000d0d7824 */ /* 0x000fe400078e00ff */
[----:B------:R-:W-:Y:S02]  /*5d80*/  FADD.FTZ R15, R15, R50 ;  /* 0x000000320f0f7221 */ /* 0x000fe40000010000 */
[----:B------:R-:W-:Y:S01]  /*5d90*/  FADD.FTZ R13, R12, R13 ;  /* 0x0000000d0c0d7221 */ /* 0x000fe20000010000 */
[----:B------:R1:W5:Y:S01]  /*5da0*/  LDG.E.CONSTANT R50, desc[UR14][R18.64+0x204] ;  /* 0x0002040e12327981 */ /* 0x000362000c1e9900 */
[----:B------:R-:W-:-:S03]  /*5db0*/  FADD.FTZ R12, R14, R15 ;  /* 0x0000000f0e0c7221 */ /* 0x000fc60000010000 */
[----:B------:R1:W5:Y:S01]  /*5dc0*/  LDG.E.CONSTANT R15, desc[UR14][R18.64+0x200] ;  /* 0x0002000e120f7981 */ /* 0x000362000c1e9900 */
[----:B------:R-:W-:-:S03]  /*5dd0*/  FADD.FTZ R12, R12, R13 ;  /* 0x0000000d0c0c7221 */ /* 0x000fc60000010000 */
[----:B------:R1:W5:Y:S04]  /*5de0*/  LDG.E.CONSTANT R13, desc[UR14][R18.64+0x208] ;  /* 0x0002080e120d7981 */ /* 0x000368000c1e9900 */
[----:B------:R1:W5:Y:S01]  /*5df0*/  LDG.E.CONSTANT R14, desc[UR14][R18.64+0x20c] ;  /* 0x00020c0e120e7981 */ /* 0x000362000c1e9900 */
[----:B------:R-:W-:Y:S04]  /*5e00*/  BSSY.RECONVERGENT B2, `(.L_x_19048) ;  /* 0x0000020000027945 */ /* 0x000fe80003800200 */
[----:B------:R-:W-:Y:S05]  /*5e10*/  @P0 BRA `(.L_x_19049) ;  /* 0x0000000000780947 */ /* 0x000fea0003800000 */
        /* <DEDUP_REMOVED lines=14> */
[----:B------:R-:W-:Y:S01]  /*5f00*/  SEL R52, R47, RZ, !P2 ;  /* 0x000000ff2f347207 */ /* 0x000fe20005000000 */
[----:B------:R-:W-:Y:S01]  /*5f10*/  VIADD R47, R43, 0x3 ;  /* 0x000000032b2f7836 */ /* 0x000fe20000000000 */
[----:B------:R-:W-:Y:S02]  /*5f20*/  ISETP.GE.AND P1, PT, R48, UR16, PT ;  /* 0x0000001030007c0c */ /* 0x000fe4000bf26270 */
[----:B------:R-:W-:-:S02]  /*5f30*/  PRMT R13, R13, 0x5410, R52 ;  /* 0x000054100d0d7816 */ /* 0x000fc40000000034 */
[----:B------:R-:W-:Y:S01]  /*5f40*/  ISETP.GE.AND P3, PT, R47, UR16, PT ;  /* 0x000000102f007c0c */ /* 0x000fe2000bf66270 */
[----:B------:R-:W-:-:S03]  /*5f50*/  VIADD R47, R43, 0x4 ;  /* 0x000000042b2f7836 */ /* 0x000fc60000000000 */
[----:B------:R-:W-:Y:S02]  /*5f60*/  SEL R14, R14, RZ, !P3 ;  /* 0x000000ff0e0e7207 */ /* 0x000fe40005800000 */
[----:B------:R-:W-:Y:S02]  /*5f70*/  ISETP.GE.AND P4, PT, R47, UR16, PT ;  /* 0x000000102f007c0c */ /* 0x000fe4000bf86270 */
[----:B------:R-:W-:Y:S02]  /*5f80*/  IADD3 R47, PT, PT, R43, -0x2, RZ ;  /* 0xfffffffe2b2f7810 */ /* 0x000fe40007ffe0ff */
[----:B------:R-:W-:Y:S02]  /*5f90*/  SEL R49, R49, RZ, !P4 ;  /* 0x000000ff31317207 */ /* 0x000fe40006000000 */
[----:B------:R-:W-:Y:S02]  /*5fa0*/  ISETP.GE.AND P2, PT, R47, UR16, PT ;  /* 0x000000102f007c0c */ /* 0x000fe4000bf46270 */
[----:B------:R-:W-:-:S02]  /*5fb0*/  PRMT R47, R15, 0x7632, R47 ;  /* 0x000076320f2f7816 */ /* 0x000fc4000000002f */
[----:B------:R-:W-:Y:S02]  /*5fc0*/  SEL R15, R15, RZ, !P1 ;  /* 0x000000ff0f0f7207 */ /* 0x000fe40004800000 */
[----:B------:R-:W-:Y:S02]  /*5fd0*/  SEL R52, R47, RZ, !P2 ;  /* 0x000000ff2f347207 */ /* 0x000fe40005000000 */
[----:B------:R-:W-:Y:S02]  /*5fe0*/  PRMT R14, R14, 0x5410, R49 ;  /* 0x000054100e0e7816 */ /* 0x000fe40000000031 */
[----:B------:R-:W-:-:S07]  /*5ff0*/  PRMT R15, R15, 0x5410, R52 ;  /* 0x000054100f0f7816 */ /* 0x000fce0000000034 */
.L_x_19049:
[----:B------:R-:W-:Y:S05]  /*6000*/  BSYNC.RECONVERGENT B2 ;  /* 0x0000000000027941 */ /* 0x000fea0003800200 */
.L_x_19048:
[----:B-----5:R-:W-:Y:S02]  /*6010*/  HMUL2.BF16_V2 R15, R8, R15 ;  /* 0x0000000f080f7232 */ /* 0x020fe40000200000 */
[----:B------:R-:W-:Y:S02]  /*6020*/  HFMA2.BF16_V2 R49, R9, R50, -RZ ;  /* 0x0000003209317231 */ /* 0x000fe400003000ff */
[----:B------:R-:W-:Y:S02]  /*6030*/  FADD.FTZ R41, R41, R12 ;  /* 0x0000000c29297221 */ /* 0x000fe40000010000 */
[----:B------:R2:W5:Y:S01]  /*6040*/  LDG.E.CONSTANT R12, desc[UR14][R18.64+0x40c] ;  /* 0x00040c0e120c7981 */ /* 0x000562000c1e9900 */
[C---:B------:R-:W-:Y:S01]  /*6050*/  PRMT R47, R15.reuse, 0x7632, R47 ;  /* 0x000076320f2f7816 */ /* 0x040fe2000000002f */
[----:B------:R-:W-:Y:S01]  /*6060*/  IMAD.U32 R15, R15, 0x10000, RZ ;  /* 0x000100000f0f7824 */ /* 0x000fe200078e00ff */
[C---:B------:R-:W-:Y:S01]  /*6070*/  PRMT R50, R49.reuse, 0x7632, R50 ;  /* 0x0000763231327816 */ /* 0x040fe20000000032 */
[----:B------:R-:W-:-:S02]  /*6080*/  IMAD.U32 R49, R49, 0x10000, RZ ;  /* 0x0001000031317824 */ /* 0x000fc400078e00ff */
[----:B------:R-:W-:Y:S02]  /*6090*/  IMAD.U32 R52, R47, 0x10000, RZ ;  /* 0x000100002f347824 */ /* 0x000fe400078e00ff */
[----:B------:R-:W-:Y:S01]  /*60a0*/  HMUL2.BF16_V2 R47, R10, R13 ;  /* 0x0000000d0a2f7232 */ /* 0x000fe20000200000 */
[----:B------:R-:W-:Y:S01]  /*60b0*/  SHF.L.U32 R50, R50, 0x10, RZ ;  /* 0x0000001032327819 */ /* 0x000fe200000006ff */
[----:B------:R-:W-:-:S03]  /*60c0*/  FADD.FTZ R13, R15, R52 ;  /* 0x000000340f0d7221 */ /* 0x000fc60000010000 */
[----:B------:R-:W-:Y:S01]  /*60d0*/  PRMT R15, R47, 0x7610, R15 ;  /* 0x000076102f0f7816 */ /* 0x000fe2000000000f */
[----:B------:R-:W-:Y:S01]  /*60e0*/  FADD.FTZ R50, R49, R50 ;  /* 0x0000003231327221 */ /* 0x000fe20000010000 */
[----:B------:R-:W-:Y:S01]  /*60f0*/  PRMT R47, R47, 0x7632, R47 ;  /* 0x000076322f2f7816 */ /* 0x000fe2000000002f */
[----:B------:R-:W-:Y:S02]  /*6100*/  HFMA2.BF16_V2 R49, R11, R14, -RZ ;  /* 0x0000000e0b317231 */ /* 0x000fe400003000ff */
[----:B------:R-:W-:Y:S02]  /*6110*/  IMAD.U32 R15, R15, 0x10000, RZ ;  /* 0x000100000f0f7824 */ /* 0x000fe400078e00ff */
[----:B------:R-:W-:Y:S02]  /*6120*/  IMAD.U32 R52, R47, 0x10000, RZ ;  /* 0x000100002f347824 */ /* 0x000fe400078e00ff */
[----:B------:R-:W-:Y:S01]  /*6130*/  FADD.FTZ R47, R13, R50 ;  /* 0x000000320d2f7221 */ /* 0x000fe20000010000 */
[----:B------:R-:W-:Y:S01]  /*6140*/  PRMT R13, R49, 0x7610, R13 ;  /* 0x00007610310d7816 */ /* 0x000fe2000000000d */
[----:B------:R-:W-:Y:S01]  /*6150*/  FADD.FTZ R14, R15, R52 ;  /* 0x000000340f0e7221 */ /* 0x000fe20000010000 */
[----:B------:R-:W-:-:S03]  /*6160*/  PRMT R15, R49, 0x7632, R15 ;  /* 0x00007632310f7816 */ /* 0x000fc6000000000f */
[----:B------:R-:W-:Y:S01]  /*6170*/  IMAD.U32 R13, R13, 0x10000, RZ ;  /* 0x000100000d0d7824 */ /* 0x000fe200078e00ff */
[----:B------:R-:W-:Y:S02]  /*6180*/  SHF.L.U32 R50, R15, 0x10, RZ ;  /* 0x000000100f327819 */ /* 0x000fe400000006ff */
[----:B------:R2:W5:Y:S03]  /*6190*/  LDG.E.CONSTANT R15, desc[UR14][R18.64+0x408] ;  /* 0x0004080e120f7981 */ /* 0x000566000c1e9900 */
[----:B------:R-:W-:Y:S01]  /*61a0*/  FADD.FTZ R50, R13, R50 ;  /* 0x000000320d327221 */ /* 0x000fe20000010000 */
[----:B------:R-:W-:Y:S02]  /*61b0*/  FADD.FTZ R13, R47, R14 ;  /* 0x0000000e2f0d7221 */ /* 0x000fe40000010000 */
[----:B------:R2:W5:Y:S01]  /*61c0*/  LDG.E.CONSTANT R47, desc[UR14][R18.64+0x400] ;  /* 0x0004000e122f7981 */ /* 0x000562000c1e9900 */
[----:B------:R-:W-:Y:S01]  /*61d0*/  BSSY.RECONVERGENT B2, `(.L_x_19050) ;  /* 0x0000022000027945 */ /* 0x000fe20003800200 */
[----:B------:R-:W-:-:S02]  /*61e0*/  FADD.FTZ R13, R13, R50 ;  /* 0x000000320d0d7221 */ /* 0x000fc40000010000 */
[----:B------:R2:W5:Y:S01]  /*61f0*/  LDG.E.CONSTANT R14, desc[UR14][R18.64+0x404] ;  /* 0x0004040e120e7981 */ /* 0x000562000c1e9900 */
[----:B------:R-:W-:Y:S05]  /*6200*/  @P0 BRA `(.L_x_19051) ;  /* 0x0000000000780947 */ /* 0x000fea0003800000 */
[C---:B------:R-:W-:Y:S01]  /*6210*/  VIADD R49, R43.reuse, 0xffffffff ;  /* 0xffffffff2b317836 */ /* 0x040fe20000000000 */
[----:B------:R-:W-:-:S04]  /*6220*/  ISETP.GE.AND P2, PT, R43, UR16, PT ;  /* 0x000000102b007c0c */ /* 0x000fc8000bf46270 */
[----:B------:R-:W-:Y:S02]  /*6230*/  ISETP.GE.AND P1, PT, R49, UR16, PT ;  /* 0x0000001031007c0c */ /* 0x000fe4000bf26270 */
[C---:B-----5:R-:W-:Y:S02]  /*6240*/  PRMT R49, R14.reuse, 0x7632, R49 ;  /* 0x000076320e317816 */ /* 0x060fe40000000031 */
[----:B------:R-:W-:Y:S02]  /*6250*/  SEL R14, R14, RZ, !P1 ;  /* 0x000000ff0e0e7207 */ /* 0x000fe40004800000 */
[----:B------:R-:W-:-:S04]  /*6260*/  SEL R49, R49, RZ, !P2 ;  /* 0x000000ff31317207 */ /* 0x000fc80005000000 */
[----:B------:R-:W-:Y:S01]  /*6270*/  PRMT R14, R14, 0x5410, R49 ;  /* 0x000054100e0e7816 */ /* 0x000fe20000000031 */
[----:B------:R-:W-:-:S05]  /*6280*/  VIADD R49, R43, 0x1 ;  /* 0x000000012b317836 */ /* 0x000fca0000000000 */
[----:B------:R-:W-:Y:S01]  /*6290*/  ISETP.GE.AND P1, PT, R49, UR16, PT ;  /* 0x0000001031007c0c */ /* 0x000fe2000bf26270 */
[----:B------:R-:W-:-:S05]  /*62a0*/  VIADD R49, R43, 0x2 ;  /* 0x000000022b317836 */ /* 0x000fca0000000000 */
[----:B------:R-:W-:Y:S02]  /*62b0*/  ISETP.GE.AND P2, PT, R49, UR16, PT ;  /* 0x0000001031007c0c */ /* 0x000fe4000bf46270 */
[C---:B------:R-:W-:Y:S02]  /*62c0*/  PRMT R49, R15.reuse, 0x7632, R49 ;  /* 0x000076320f317816 */ /* 0x040fe40000000031 */
[----:B------:R-:W-:Y:S02]  /*62d0*/  SEL R15, R15, RZ, !P1 ;  /* 0x000000ff0f0f7207 */ /* 0x000fe40004800000 */
[----:B------:R-:W-:Y:S02]  /*62e0*/  SEL R50, R49, RZ, !P2 ;  /* 0x000000ff31327207 */ /* 0x000fe40005000000 */
[----:B------:R-:W-:Y:S02]  /*62f0*/  IADD3 R49, PT, PT, R43, 0x3, RZ ;  /* 0x000000032b317810 */ /* 0x000fe40007ffe0ff */
[----:B------:R-:W-:-:S02]  /*6300*/  PRMT R15, R15, 0x5410, R50 ;  /* 0x000054100f0f7816 */ /* 0x000fc40000000032 */
[----:B------:R-:W-:Y:S01]  /*6310*/  ISETP.GE.AND P3, PT, R49, UR16, PT ;  /* 0x0000001031007c0c */ /* 0x000fe2000bf66270 */
[----:B------:R-:W-:Y:S01]  /*6320*/  VIADD R49, R43, 0x4 ;  /* 0x000000042b317836 */ /* 0x000fe20000000000 */
[----:B------:R-:W-:Y:S02]  /*6330*/  PRMT R50, R12, 0x7632, R50 ;  /* 0x000076320c327816 */ /* 0x000fe40000000032 */
[----:B------:R-:W-:Y:S02]  /*6340*/  ISETP.GE.AND P1, PT, R48, UR16, PT ;  /* 0x0000001030007c0c */ /* 0x000fe4000bf26270 */
[----:B------:R-:W-:Y:S01]  /*6350*/  ISETP.GE.AND P4, PT, R49, UR16, PT ;  /* 0x0000001031007c0c */ /* 0x000fe2000bf86270 */
[----:B------:R-:W-:Y:S01]  /*6360*/  VIADD R49, R43, 0xfffffffe ;  /* 0xfffffffe2b317836 */ /* 0x000fe20000000000 */
[----:B------:R-:W-:Y:S02]  /*6370*/  SEL R12, R12, RZ, !P3 ;  /* 0x000000ff0c0c7207 */ /* 0x000fe40005800000 */
[----:B------:R-:W-:-:S02]  /*6380*/  SEL R51, R50, RZ, !P4 ;  /* 0x000000ff32337207 */ /* 0x000fc40006000000 */
[----:B------:R-:W-:Y:S02]  /*6390*/  ISETP.GE.AND P2, PT, R49, UR16, PT ;  /* 0x0000001031007c0c */ /* 0x000fe4000bf46270 */
[C---:B------:R-:W-:Y:S02]  /*63a0*/  PRMT R49, R47.reuse, 0x7632, R49 ;  /* 0x000076322f317816 */ /* 0x040fe40000000031 */
[----:B------:R-:W-:Y:S02]  /*63b0*/  SEL R47, R47, RZ, !P1 ;  /* 0x000000ff2f2f7207 */ /* 0x000fe40004800000 */
[----:B------:R-:W-:Y:S02]  /*63c0*/  SEL R50, R49, RZ, !P2 ;  /* 0x000000ff31327207 */ /* 0x000fe40005000000 */
[----:B------:R-:W-:Y:S02]  /*63d0*/  PRMT R12, R12, 0x5410, R51 ;  /* 0x000054100c0c7816 */ /* 0x000fe40000000033 */
[----:B------:R-:W-:-:S07]  /*63e0*/  PRMT R47, R47, 0x5410, R50 ;  /* 0x000054102f2f7816 */ /* 0x000fce0000000032 */
.L_x_19051:
[----:B------:R-:W-:Y:S05]  /*63f0*/  BSYNC.RECONVERGENT B2 ;  /* 0x0000000000027941 */ /* 0x000fea0003800200 */
.L_x_19050:
[----:B-----5:R-:W-:Y:S02]  /*6400*/  HMUL2.BF16_V2 R47, R8, R47 ;  /* 0x0000002f082f7232 */ /* 0x020fe40000200000 */
[----:B------:R-:W-:Y:S02]  /*6410*/  HFMA2.BF16_V2 R49, R9, R14, -RZ ;  /* 0x0000000e09317231 */ /* 0x000fe400003000ff */
[----:B------:R-:W-:Y:S02]  /*6420*/  HMUL2.BF16_V2 R51, R10, R15 ;  /* 0x0000000f0a337232 */ /* 0x000fe40000200000 */
[----:B------:R-:W-:Y:S01]  /*6430*/  FADD.FTZ R40, R40, R13 ;  /* 0x0000000d28287221 */ /* 0x000fe20000010000 */
[C---:B------:R-:W-:Y:S01]  /*6440*/  PRMT R14, R47.reuse, 0x7610, R14 ;  /* 0x000076102f0e7816 */ /* 0x040fe2000000000e */
[----:B------:R3:W5:Y:S01]  /*6450*/  LDG.E.CONSTANT R13, desc[UR14][R18.64+0x608] ;  /* 0x0006080e120d7981 */ /* 0x000762000c1e9900 */
[----:B------:R-:W-:Y:S02]  /*6460*/  PRMT R47, R47, 0x7632, R47 ;  /* 0x000076322f2f7816 */ /* 0x000fe4000000002f */
[----:B------:R-:W-:Y:S01]  /*6470*/  PRMT R50, R49, 0x7632, R50 ;  /* 0x0000763231327816 */ /* 0x000fe20000000032 */
[----:B------:R-:W-:Y:S01]  /*6480*/  IMAD.U32 R14, R14, 0x10000, RZ ;  /* 0x000100000e0e7824 */ /* 0x000fe200078e00ff */
[----:B------:R-:W-:Y:S01]  /*6490*/  SHF.L.U32 R47, R47, 0x10, RZ ;  /* 0x000000102f2f7819 */ /* 0x000fe200000006ff */
[----:B------:R-:W-:-:S02]  /*64a0*/  IMAD.U32 R49, R49, 0x10000, RZ ;  /* 0x0001000031317824 */ /* 0x000fc400078e00ff */
[----:B------:R-:W-:Y:S02]  /*64b0*/  IMAD.U32 R50, R50, 0x10000, RZ ;  /* 0x0001000032327824 */ /* 0x000fe400078e00ff */
[--C-:B------:R-:W-:Y:S01]  /*64c0*/  FADD.FTZ R14, R14, R47.reuse ;  /* 0x0000002f0e0e7221 */ /* 0x100fe20000010000 */
[----:B------:R-:W-:Y:S01]  /*64d0*/  PRMT R47, R51, 0x7610, R47 ;  /* 0x00007610332f7816 */ /* 0x000fe2000000002f */
[----:B------:R-:W-:Y:S01]  /*64e0*/  FADD.FTZ R15, R49, R50 ;  /* 0x00000032310f7221 */ /* 0x000fe20000010000 */
[----:B------:R-:W-:-:S03]  /*64f0*/  PRMT R49, R51, 0x7632, R49 ;  /* 0x0000763233317816 */ /* 0x000fc60000000031 */
[----:B------:R-:W-:Y:S01]  /*6500*/  IMAD.U32 R47, R47, 0x10000, RZ ;  /* 0x000100002f2f7824 */ /* 0x000fe200078e00ff */
[----:B------:R-:W-:Y:S01]  /*6510*/  SHF.L.U32 R50, R49, 0x10, RZ ;  /* 0x0000001031327819 */ /* 0x000fe200000006ff */
[----:B------:R-:W-:-:S04]  /*6520*/  HFMA2.BF16_V2 R49, R11, R12, -RZ ;  /* 0x0000000c0b317231 */ /* 0x000fc800003000ff */
[----:B------:R-:W-:Y:S01]  /*6530*/  FADD.FTZ R12, R47, R50 ;  /* 0x000000322f0c7221 */ /* 0x000fe20000010000 */
[--C-:B------:R-:W-:Y:S01]  /*6540*/  FADD.FTZ R47, R14, R15.reuse ;  /* 0x0000000f0e2f7221 */ /* 0x100fe20000010000 */
[C---:B------:R-:W-:Y:S01]  /*6550*/  PRMT R14, R49.reuse, 0x7610, R14 ;  /* 0x00007610310e7816 */ /* 0x040fe2000000000e */
[----:B------:R3:W5:Y:S01]  /*6560*/  LDG.E.CONSTANT R50, desc[UR14][R18.64+0x604] ;  /* 0x0006040e12327981 */ /* 0x000762000c1e9900 */
[----:B------:R-:W-:Y:S01]  /*6570*/  PRMT R15, R49, 0x7632, R15 ;  /* 0x00007632310f7816 */ /* 0x000fe2000000000f */
[----:B------:R-:W-:Y:S02]  /*6580*/  FADD.FTZ R12, R47, R12 ;  /* 0x0000000c2f0c7221 */ /* 0x000fe40000010000 */
[----:B------:R-:W-:Y:S02]  /*6590*/  IMAD.U32 R14, R14, 0x10000, RZ ;  /* 0x000100000e0e7824 */ /* 0x000fe400078e00ff */
[----:B------:R-:W-:-:S04]  /*65a0*/  IMAD.U32 R15, R15, 0x10000, RZ ;  /* 0x000100000f0f7824 */ /* 0x000fc800078e00ff */
[----:B------:R-:W-:Y:S02]  /*65b0*/  FADD.FTZ R15, R14, R15 ;  /* 0x0000000f0e0f7221 */ /* 0x000fe40000010000 */
[----:B------:R3:W5:Y:S02]  /*65c0*/  LDG.E.CONSTANT R14, desc[UR14][R18.64+0x60c] ;  /* 0x00060c0e120e7981 */ /* 0x000764000c1e9900 */
[----:B------:R-:W-:Y:S02]  /*65d0*/  FADD.FTZ R12, R12, R15 ;  /* 0x0000000f0c0c7221 */ /* 0x000fe40000010000 */
        /* <DEDUP_REMOVED lines=33> */
.L_x_19053:
[----:B------:R-:W-:Y:S05]  /*67f0*/  BSYNC.RECONVERGENT B2 ;  /* 0x0000000000027941 */ /* 0x000fea0003800200 */
.L_x_19052:
[----:B-----5:R-:W-:Y:S02]  /*6800*/  HMUL2.BF16_V2 R15, R8, R15 ;  /* 0x0000000f080f7232 */ /* 0x020fe40000200000 */
[----:B------:R-:W-:Y:S02]  /*6810*/  HFMA2.BF16_V2 R49, R9, R50, -RZ ;  /* 0x0000003209317231 */ /* 0x000fe400003000ff */
[----:B------:R-:W-:Y:S02]  /*6820*/  FADD.FTZ R39, R39, R12 ;  /* 0x0000000c27277221 */ /* 0x000fe40000010000 */
[----:B------:R4:W5:Y:S01]  /*6830*/  LDG.E.CONSTANT R12, desc[UR14][R18.64+0x80c] ;  /* 0x00080c0e120c7981 */ /* 0x000962000c1e9900 */
[C---:B------:R-:W-:Y:S01]  /*6840*/  PRMT R47, R15.reuse, 0x7632, R47 ;  /* 0x000076320f2f7816 */ /* 0x040fe2000000002f */
[----:B------:R-:W-:Y:S01]  /*6850*/  IMAD.U32 R15, R15, 0x10000, RZ ;  /* 0x000100000f0f7824 */ /* 0x000fe200078e00ff */
[C---:B------:R-:W-:Y:S02]  /*6860*/  PRMT R50, R49.reuse, 0x7632, R50 ;  /* 0x0000763231327816 */ /* 0x040fe40000000032 */
[----:B------:R-:W-:Y:S01]  /*6870*/  SHF.L.U32 R49, R49, 0x10, RZ ;  /* 0x0000001031317819 */ /* 0x000fe200000006ff */
[----:B------:R-:W-:-:S02]  /*6880*/  IMAD.U32 R52, R47, 0x10000, RZ ;  /* 0x000100002f347824 */ /* 0x000fc400078e00ff */
[----:B------:R-:W-:Y:S02]  /*6890*/  HMUL2.BF16_V2 R47, R10, R13 ;  /* 0x0000000d0a2f7232 */ /* 0x000fe40000200000 */
[----:B------:R-:W-:Y:S02]  /*68a0*/  IMAD.U32 R50, R50, 0x10000, RZ ;  /* 0x0001000032327824 */ /* 0x000fe400078e00ff */
[----:B------:R-:W-:Y:S01]  /*68b0*/  FADD.FTZ R13, R15, R52 ;  /* 0x000000340f0d7221 */ /* 0x000fe20000010000 */
[----:B------:R-:W-:Y:S01]  /*68c0*/  PRMT R15, R47, 0x7610, R15 ;  /* 0x000076102f0f7816 */ /* 0x000fe2000000000f */
[----:B------:R-:W-:Y:S01]  /*68d0*/  FADD.FTZ R50, R49, R50 ;  /* 0x0000003231327221 */ /* 0x000fe20000010000 */
[----:B------:R-:W-:Y:S01]  /*68e0*/  PRMT R47, R47, 0x7632, R47 ;  /* 0x000076322f2f7816 */ /* 0x000fe2000000002f */
[----:B------:R-:W-:Y:S02]  /*68f0*/  HFMA2.BF16_V2 R49, R11, R14, -RZ ;  /* 0x0000000e0b317231 */ /* 0x000fe400003000ff */
[----:B------:R-:W-:Y:S01]  /*6900*/  IMAD.U32 R15, R15, 0x10000, RZ ;  /* 0x000100000f0f7824 */ /* 0x000fe200078e00ff */
[----:B------:R-:W-:Y:S01]  /*6910*/  SHF.L.U32 R52, R47, 0x10, RZ ;  /* 0x000000102f347819 */ /* 0x000fe200000006ff */
[----:B------:R-:W-:Y:S01]  /*6920*/  FADD.FTZ R47, R13, R50 ;  /* 0x000000320d2f7221 */ /* 0x000fe20000010000 */
[----:B------:R-:W-:-:S03]  /*6930*/  PRMT R13, R49, 0x7610, R13 ;  /* 0x00007610310d7816 */ /* 0x000fc6000000000d */
[----:B------:R-:W-:Y:S01]  /*6940*/  FADD.FTZ R14, R15, R52 ;  /* 0x000000340f0e7221 */ /* 0x000fe20000010000 */
[----:B------:R-:W-:Y:S01]  /*6950*/  PRMT R15, R49, 0x7632, R15 ;  /* 0x00007632310f7816 */ /* 0x000fe2000000000f */
[----:B------:R-:W-:-:S04]  /*6960*/  IMAD.U32 R13, R13, 0x10000, RZ ;  /* 0x000100000d0d7824 */ /* 0x000fc800078e00ff */
[----:B------:R-:W-:Y:S02]  /*6970*/  IMAD.U32 R50, R15, 0x10000, RZ ;  /* 0x000100000f327824 */ /* 0x000fe400078e00ff */
[----:B------:R4:W5:Y:S02]  /*6980*/  LDG.E.CONSTANT R15, desc[UR14][R18.64+0x808] ;  /* 0x0008080e120f7981 */ /* 0x000964000c1e9900 */
[----:B------:R-:W-:Y:S01]  /*6990*/  FADD.FTZ R50, R13, R50 ;  /* 0x000000320d327221 */ /* 0x000fe20000010000 */
[----:B------:R-:W-:Y:S02]  /*69a0*/  FADD.FTZ R13, R47, R14 ;  /* 0x0000000e2f0d7221 */ /* 0x000fe40000010000 */
[----:B------:R4:W5:Y:S01]  /*69b0*/  LDG.E.CONSTANT R47, desc[UR14][R18.64+0x800] ;  /* 0x0008000e122f7981 */ /* 0x000962000c1e9900 */
[----:B------:R-:W-:Y:S01]  /*69c0*/  BSSY.RECONVERGENT B2, `(.L_x_19054) ;  /* 0x0000022000027945 */ /* 0x000fe20003800200 */
[----:B------:R-:W-:Y:S02]  /*69d0*/  FADD.FTZ R13, R13, R50 ;  /* 0x000000320d0d7221 */ /* 0x000fe40000010000 */
[----:B------:R4:W5:Y:S01]  /*69e0*/  LDG.E.CONSTANT R14, desc[UR14][R18.64+0x804] ;  /* 0x0008040e120e7981 */ /* 0x000962000c1e9900 */
[----:B------:R-:W-:Y:S05]  /*69f0*/  @P0 BRA `(.L_x_19055) ;  /* 0x0000000000780947 */ /* 0x000fea0003800000 */
[C---:B------:R-:W-:Y:S02]  /*6a00*/  IADD3 R49, PT, PT, R43.reuse, -0x1, RZ ;  /* 0xffffffff2b317810 */ /* 0x040fe40007ffe0ff */
[----:B------:R-:W-:Y:S02]  /*6a10*/  ISETP.GE.AND P2, PT, R43, UR16, PT ;  /* 0x000000102b007c0c */ /* 0x000fe4000bf46270 */
        /* <DEDUP_REMOVED lines=28> */
.L_x_19055:
[----:B------:R-:W-:Y:S05]  /*6be0*/  BSYNC.RECONVERGENT B2 ;  /* 0x0000000000027941 */ /* 0x000fea0003800200 */
.L_x_19054:
[----:B-----5:R-:W-:Y:S02]  /*6bf0*/  HMUL2.BF16_V2 R47, R8, R47 ;  /* 0x0000002f082f7232 */ /* 0x020fe40000200000 */
[----:B------:R-:W-:Y:S02]  /*6c00*/  HFMA2.BF16_V2 R49, R9, R14, -RZ ;  /* 0x0000000e09317231 */ /* 0x000fe400003000ff */
[----:B------:R-:W-:Y:S02]  /*6c10*/  HMUL2.BF16_V2 R51, R10, R15 ;  /* 0x0000000f0a337232 */ /* 0x000fe40000200000 */
[----:B------:R-:W-:Y:S01]  /*6c20*/  FADD.FTZ R38, R38, R13 ;  /* 0x0000000d26267221 */ /* 0x000fe20000010000 */
[C---:B------:R-:W-:Y:S01]  /*6c30*/  PRMT R14, R47.reuse, 0x7610, R14 ;  /* 0x000076102f0e7816 */ /* 0x040fe2000000000e */
[----:B------:R0:W5:Y:S01]  /*6c40*/  LDG.E.CONSTANT R13, desc[UR14][R18.64+0xa08] ;  /* 0x000a080e120d7981 */ /* 0x000162000c1e9900 */
[----:B------:R-:W-:Y:S02]  /*6c50*/  PRMT R47, R47, 0x7632, R47 ;  /* 0x000076322f2f7816 */ /* 0x000fe4000000002f */
[C---:B------:R-:W-:Y:S01]  /*6c60*/  PRMT R50, R49.reuse, 0x7632, R50 ;  /* 0x0000763231327816 */ /* 0x040fe20000000032 */
[----:B------:R-:W-:Y:S01]  /*6c70*/  IMAD.U32 R49, R49, 0x10000, RZ ;  /* 0x0001000031317824 */ /* 0x000fe200078e00ff */
[----:B------:R-:W-:Y:S01]  /*6c80*/  SHF.L.U32 R14, R14, 0x10, RZ ;  /* 0x000000100e0e7819 */ /* 0x000fe200000006ff */
[----:B------:R-:W-:Y:S01]  /*6c90*/  IMAD.U32 R47, R47, 0x10000, RZ ;  /* 0x000100002f2f7824 */ /* 0x000fe200078e00ff */
[----:B------:R-:W-:-:S03]  /*6ca0*/  SHF.L.U32 R50, R50, 0x10, RZ ;  /* 0x0000001032327819 */ /* 0x000fc600000006ff */
[--C-:B------:R-:W-:Y:S01]  /*6cb0*/  FADD.FTZ R14, R14, R47.reuse ;  /* 0x0000002f0e0e7221 */ /* 0x100fe20000010000 */
[----:B------:R-:W-:Y:S01]  /*6cc0*/  PRMT R47, R51, 0x7610, R47 ;  /* 0x00007610332f7816 */ /* 0x000fe2000000002f */
[----:B------:R-:W-:Y:S01]  /*6cd0*/  FADD.FTZ R15, R49, R50 ;  /* 0x00000032310f7221 */ /* 0x000fe20000010000 */
[----:B------:R-:W-:-:S03]  /*6ce0*/  PRMT R49, R51, 0x7632, R49 ;  /* 0x0000763233317816 */ /* 0x000fc60000000031 */
[----:B------:R-:W-:Y:S02]  /*6cf0*/  IMAD.U32 R47, R47, 0x10000, RZ ;  /* 0x000100002f2f7824 */ /* 0x000fe400078e00ff */
[----:B------:R-:W-:Y:S02]  /*6d00*/  IMAD.U32 R50, R49, 0x10000, RZ ;  /* 0x0001000031327824 */ /* 0x000fe400078e00ff */
[----:B------:R-:W-:Y:S02]  /*6d10*/  HFMA2.BF16_V2 R49, R11, R12, -RZ ;  /* 0x0000000c0b317231 */ /* 0x000fe400003000ff */
[----:B------:R-:W-:Y:S01]  /*6d20*/  FADD.FTZ R12, R47, R50 ;  /* 0x000000322f0c7221 */ /* 0x000fe20000010000 */
[--C-:B------:R-:W-:Y:S02]  /*6d30*/  FADD.FTZ R47, R14, R15.reuse ;  /* 0x0000000f0e2f7221 */ /* 0x100fe40000010000 */
[C---:B------:R-:W-:Y:S01]  /*6d40*/  PRMT R14, R49.reuse, 0x7610, R14 ;  /* 0x00007610310e7816 */ /* 0x040fe2000000000e */
[----:B------:R0:W5:Y:S01]  /*6d50*/  LDG.E.CONSTANT R50, desc[UR14][R18.64+0xa04] ;  /* 0x000a040e12327981 */ /* 0x000162000c1e9900 */
[----:B------:R-:W-:Y:S01]  /*6d60*/  PRMT R15, R49, 0x7632, R15 ;  /* 0x00007632310f7816 */ /* 0x000fe2000000000f */
[----:B------:R-:W-:Y:S01]  /*6d70*/  FADD.FTZ R12, R47, R12 ;  /* 0x0000000c2f0c7221 */ /* 0x000fe20000010000 */
[----:B------:R-:W-:-:S03]  /*6d80*/  SHF.L.U32 R14, R14, 0x10, RZ ;  /* 0x000000100e0e7819 */ /* 0x000fc600000006ff */
        /* <DEDUP_REMOVED lines=25> */
[----:B------:R-:W-:Y:S02]  /*6f20*/  ISETP.GE.AND P3, PT, R47, UR16, PT ;  /* 0x000000102f007c0c */ /* 0x000fe4000bf66270 */
[----:B------:R-:W-:Y:S02]  /*6f30*/  IADD3 R47, PT, PT, R43, 0x4, RZ ;  /* 0x000000042b2f7810 */ /* 0x000fe40007ffe0ff */
        /* <DEDUP_REMOVED lines=10> */
.L_x_19057:
[----:B------:R-:W-:Y:S05]  /*6fe0*/  BSYNC.RECONVERGENT B2 ;  /* 0x0000000000027941 */ /* 0x000fea0003800200 */
.L_x_19056:
[----:B-----5:R-:W-:Y:S02]  /*6ff0*/  HMUL2.BF16_V2 R15, R8, R15 ;  /* 0x0000000f080f7232 */ /* 0x020fe40000200000 */
[----:B------:R-:W-:Y:S02]  /*7000*/  HFMA2.BF16_V2 R49, R9, R50, -RZ ;  /* 0x0000003209317231 */ /* 0x000fe400003000ff */
[----:B------:R-:W-:Y:S02]  /*7010*/  FADD.FTZ R37, R37, R12 ;  /* 0x0000000c25257221 */ /* 0x000fe40000010000 */
[----:B------:R0:W5:Y:S01]  /*7020*/  LDG.E.CONSTANT R12, desc[UR14][R18.64+0xc0c] ;  /* 0x000c0c0e120c7981 */ /* 0x000162000c1e9900 */
[C---:B------:R-:W-:Y:S01]  /*7030*/  PRMT R47, R15.reuse, 0x7632, R47 ;  /* 0x000076320f2f7816 */ /* 0x040fe2000000002f */
[----:B------:R-:W-:Y:S01]  /*7040*/  IMAD.U32 R15, R15, 0x10000, RZ ;  /* 0x000100000f0f7824 */ /* 0x000fe200078e00ff */
[C---:B------:R-:W-:Y:S01]  /*7050*/  PRMT R50, R49.reuse, 0x7632, R50 ;  /* 0x0000763231327816 */ /* 0x040fe20000000032 */
[----:B------:R-:W-:Y:S01]  /*7060*/  IMAD.U32 R49, R49, 0x10000, RZ ;  /* 0x0001000031317824 */ /* 0x000fe200078e00ff */
[----:B------:R-:W-:Y:S01]  /*7070*/  SHF.L.U32 R52, R47, 0x10, RZ ;  /* 0x000000102f347819 */ /* 0x000fe200000006ff */
[----:B------:R-:W-:-:S02]  /*7080*/  HMUL2.BF16_V2 R47, R10, R13 ;  /* 0x0000000d0a2f7232 */ /* 0x000fc40000200000 */
[----:B------:R-:W-:Y:S02]  /*7090*/  IMAD.U32 R50, R50, 0x10000, RZ ;  /* 0x0001000032327824 */ /* 0x000fe400078e00ff */
[----:B------:R-:W-:Y:S01]  /*70a0*/  FADD.FTZ R13, R15, R52 ;  /* 0x000000340f0d7221 */ /* 0x000fe20000010000 */
[----:B------:R-:W-:Y:S01]  /*70b0*/  PRMT R15, R47, 0x7610, R15 ;  /* 0x000076102f0f7816 */ /* 0x000fe2000000000f */
[----:B------:R-:W-:Y:S01]  /*70c0*/  FADD.FTZ R50, R49, R50 ;  /* 0x0000003231327221 */ /* 0x000fe20000010000 */
[----:B------:R-:W-:Y:S01]  /*70d0*/  PRMT R47, R47, 0x7632, R47 ;  /* 0x000076322f2f7816 */ /* 0x000fe2000000002f */
[----:B------:R-:W-:Y:S01]  /*70e0*/  HFMA2.BF16_V2 R49, R11, R14, -RZ ;  /* 0x0000000e0b317231 */ /* 0x000fe200003000ff */
[----:B------:R-:W-:-:S03]  /*70f0*/  SHF.L.U32 R15, R15, 0x10, RZ ;  /* 0x000000100f0f7819 */ /* 0x000fc600000006ff */
        /* <DEDUP_REMOVED lines=23> */
[----:B------:R-:W-:Y:S02]  /*7270*/  ISETP.GE.AND P1, PT, R49, UR16, PT ;  /* 0x0000001031007c0c */ /* 0x000fe4000bf26270 */
[----:B------:R-:W-:-:S04]  /*7280*/  IADD3 R49, PT, PT, R43, 0x2, RZ ;  /* 0x000000022b317810 */ /* 0x000fc80007ffe0ff */
        /* <DEDUP_REMOVED lines=8> */
[----:B------:R-:W-:Y:S01]  /*7310*/  VIADD R49, R43, 0x4 ;  /* 0x000000042b317836 */ /* 0x000fe20000000000 */
[C---:B------:R-:W-:Y:S02]  /*7320*/  PRMT R50, R12.reuse, 0x7632, R50 ;  /* 0x000076320c327816 */ /* 0x040fe40000000032 */
        /* <DEDUP_REMOVED lines=10> */
.L_x_19059:
[----:B------:R-:W-:Y:S05]  /*73d0*/  BSYNC.RECONVERGENT B2 ;  /* 0x0000000000027941 */ /* 0x000fea0003800200 */
.L_x_19058:
        /* <DEDUP_REMOVED lines=33> */
[C---:B------:R-:W-:Y:S02]  /*75f0*/  IADD3 R47, PT, PT, R43.reuse, -0x1, RZ ;  /* 0xffffffff2b2f7810 */ /* 0x040fe40007ffe0ff */
[----:B------:R-:W-:Y:S02]  /*7600*/  ISETP.GE.AND P2, PT, R43, UR16, PT ;  /* 0x000000102b007c0c */ /* 0x000fe4000bf46270 */
[----:B------:R-:W-:Y:S02]  /*7610*/  ISETP.GE.AND P1, PT, R47, UR16, PT ;  /* 0x000000102f007c0c */ /* 0x000fe4000bf26270 */
[C---:B-----5:R-:W-:Y:S02]  /*7620*/  PRMT R47, R50.reuse, 0x7632, R47 ;  /* 0x00007632322f7816 */ /* 0x060fe4000000002f */
[----:B------:R-:W-:Y:S02]  /*7630*/  SEL R50, R50, RZ, !P1 ;  /* 0x000000ff32327207 */ /* 0x000fe40004800000 */
[----:B------:R-:W-:-:S02]  /*7640*/  SEL R47, R47, RZ, !P2 ;  /* 0x000000ff2f2f7207 */ /* 0x000fc40005000000 */
[----:B------:R-:W-:Y:S02]  /*7650*/  PRMT R49, R14, 0x7632, R49 ;  /* 0x000076320e317816 */ /* 0x000fe40000000031 */
        /* <DEDUP_REMOVED lines=23> */
.L_x_19061:
[----:B------:R-:W-:Y:S05]  /*77d0*/  BSYNC.RECONVERGENT B2 ;  /* 0x0000000000027941 */ /* 0x000fea0003800200 */
.L_x_19060:
[----:B-----5:R-:W-:Y:S02]  /*77e0*/  HMUL2.BF16_V2 R15, R8, R15 ;  /* 0x0000000f080f7232 */ /* 0x020fe40000200000 */
[----:B------:R-:W-:Y:S02]  /*77f0*/  HFMA2.BF16_V2 R49, R9, R50, -RZ ;  /* 0x0000003209317231 */ /* 0x000fe400003000ff */
[----:B------:R-:W-:Y:S02]  /*7800*/  FADD.FTZ R35, R35, R12 ;  /* 0x0000000c23237221 */ /* 0x000fe40000010000 */
[----:B------:R0:W5:Y:S01]  /*7810*/  LDG.E.CONSTANT R12, desc[UR14][R18.64+0x100c] ;  /* 0x00100c0e120c7981 */ /* 0x000162000c1e9900 */
[C---:B------:R-:W-:Y:S02]  /*7820*/  PRMT R47, R15.reuse, 0x7632, R47 ;  /* 0x000076320f2f7816 */ /* 0x040fe4000000002f */
[----:B------:R-:W-:Y:S02]  /*7830*/  SHF.L.U32 R15, R15, 0x10, RZ ;  /* 0x000000100f0f7819 */ /* 0x000fe400000006ff */
[----:B------:R-:W-:Y:S01]  /*7840*/  PRMT R50, R49, 0x7632, R50 ;  /* 0x0000763231327816 */ /* 0x000fe20000000032 */
[----:B------:R-:W-:-:S02]  /*7850*/  IMAD.U32 R52, R47, 0x10000, RZ ;  /* 0x000100002f347824 */ /* 0x000fc400078e00ff */
[----:B------:R-:W-:Y:S02]  /*7860*/  HMUL2.BF16_V2 R47, R10, R13 ;  /* 0x0000000d0a2f7232 */ /* 0x000fe40000200000 */
[----:B------:R-:W-:Y:S01]  /*7870*/  IMAD.U32 R49, R49, 0x10000, RZ ;  /* 0x0001000031317824 */ /* 0x000fe200078e00ff */
[----:B------:R-:W-:Y:S01]  /*7880*/  SHF.L.U32 R50, R50, 0x10, RZ ;  /* 0x0000001032327819 */ /* 0x000fe200000006ff */
[----:B------:R-:W-:Y:S01]  /*7890*/  FADD.FTZ R13, R15, R52 ;  /* 0x000000340f0d7221 */ /* 0x000fe20000010000 */
[C---:B------:R-:W-:Y:S02]  /*78a0*/  PRMT R15, R47.reuse, 0x7610, R15 ;  /* 0x000076102f0f7816 */ /* 0x040fe4000000000f */
[----:B------:R-:W-:Y:S01]  /*78b0*/  PRMT R47, R47, 0x7632, R47 ;  /* 0x000076322f2f7816 */ /* 0x000fe2000000002f */
[----:B------:R-:W-:Y:S01]  /*78c0*/  FADD.FTZ R50, R49, R50 ;  /* 0x0000003231327221 */ /* 0x000fe20000010000 */
[----:B------:R-:W-:Y:S02]  /*78d0*/  HFMA2.BF16_V2 R49, R11, R14, -RZ ;  /* 0x0000000e0b317231 */ /* 0x000fe400003000ff */
[----:B------:R-:W-:-:S02]  /*78e0*/  IMAD.U32 R15, R15, 0x10000, RZ ;  /* 0x000100000f0f7824 */ /* 0x000fc400078e00ff */
[----:B------:R-:W-:Y:S02]  /*78f0*/  IMAD.U32 R52, R47, 0x10000, RZ ;  /* 0x000100002f347824 */ /* 0x000fe400078e00ff */
[----:B------:R-:W-:Y:S01]  /*7900*/  FADD.FTZ R47, R13, R50 ;  /* 0x000000320d2f7221 */ /* 0x000fe20000010000 */
[----:B------:R-:W-:Y:S01]  /*7910*/  PRMT R13, R49, 0x7610, R13 ;  /* 0x00007610310d7816 */ /* 0x000fe2000000000d */
[----:B------:R-:W-:Y:S01]  /*7920*/  FADD.FTZ R14, R15, R52 ;  /* 0x000000340f0e7221 */ /* 0x000fe20000010000 */
[----:B------:R-:W-:Y:S02]  /*7930*/  PRMT R15, R49, 0x7632, R15 ;  /* 0x00007632310f7816 */ /* 0x000fe4000000000f */
[----:B------:R-:W-:-:S03]  /*7940*/  SHF.L.U32 R13, R13, 0x10, RZ ;  /* 0x000000100d0d7819 */ /* 0x000fc600000006ff */
        /* <DEDUP_REMOVED lines=28> */
[C---:B------:R-:W-:Y:S02]  /*7b10*/  PRMT R50, R12.reuse, 0x7632, R50 ;  /* 0x000076320c327816 */ /* 0x040fe40000000032 */
        /* <DEDUP_REMOVED lines=10> */
.L_x_19063:
[----:B------:R-:W-:Y:S05]  /*7bc0*/  BSYNC.RECONVERGENT B2 ;  /* 0x0000000000027941 */ /* 0x000fea0003800200 */
.L_x_19062:
        /* <DEDUP_REMOVED lines=15> */
[----:B------:R-:W-:Y:S02]  /*7cc0*/  PRMT R49, R51, 0x7632, R49 ;  /* 0x0000763233317816 */ /* 0x000fe40000000031 */
[----:B------:R-:W-:-:S03]  /*7cd0*/  SHF.L.U32 R47, R47, 0x10, RZ ;  /* 0x000000102f2f7819 */ /* 0x000fc600000006ff */
[----:B------:R-:W-:Y:S02]  /*7ce0*/  IMAD.U32 R50, R49, 0x10000, RZ ;  /* 0x0001000031327824 */ /* 0x000fe400078e00ff */
[----:B------:R-:W-:Y:S02]  /*7cf0*/  HFMA2.BF16_V2 R49, R11, R12, -RZ ;  /* 0x0000000c0b317231 */ /* 0x000fe400003000ff */
[----:B------:R-:W-:Y:S01]  /*7d00*/  FADD.FTZ R12, R47, R50 ;  /* 0x000000322f0c7221 */ /* 0x000fe20000010000 */
[--C-:B------:R-:W-:Y:S02]  /*7d10*/  FADD.FTZ R47, R14, R15.reuse ;  /* 0x0000000f0e2f7221 */ /* 0x100fe40000010000 */
[C---:B------:R-:W-:Y:S01]  /*7d20*/  PRMT R14, R49.reuse, 0x7610, R14 ;  /* 0x00007610310e7816 */ /* 0x040fe2000000000e */
[----:B------:R0:W5:Y:S01]  /*7d30*/  LDG.E.CONSTANT R50, desc[UR14][R18.64+0x1204] ;  /* 0x0012040e12327981 */ /* 0x000162000c1e9900 */
[----:B------:R-:W-:Y:S01]  /*7d40*/  PRMT R15, R49, 0x7632, R15 ;  /* 0x00007632310f7816 */ /* 0x000fe2000000000f */
[----:B------:R-:W-:-:S02]  /*7d50*/  FADD.FTZ R12, R47, R12 ;  /* 0x0000000c2f0c7221 */ /* 0x000fc40000010000 */
[----:B------:R-:W-:Y:S01]  /*7d60*/  IMAD.U32 R14, R14, 0x10000, RZ ;  /* 0x000100000e0e7824 */ /* 0x000fe200078e00ff */
[----:B------:R-:W-:-:S05]  /*7d70*/  SHF.L.U32 R15, R15, 0x10, RZ ;  /* 0x000000100f0f7819 */ /* 0x000fca00000006ff */
        /* <DEDUP_REMOVED lines=36> */
.L_x_19065:
[----:B------:R-:W-:Y:S05]  /*7fc0*/  BSYNC.RECONVERGENT B2 ;  /* 0x0000000000027941 */ /* 0x000fea0003800200 */
.L_x_19064:
        /* <DEDUP_REMOVED lines=62> */
.L_x_19067:
[----:B------:R-:W-:Y:S05]  /*83b0*/  BSYNC.RECONVERGENT B2 ;  /* 0x0000000000027941 */ /* 0x000fea0003800200 */
.L_x_19066:
        /* <DEDUP_REMOVED lines=63> */
.L_x_19069:
[----:B------:R-:W-:Y:S05]  /*87b0*/  BSYNC.RECONVERGENT B2 ;  /* 0x0000000000027941 */ /* 0x000fea0003800200 */
.L_x_19068:
        /* <DEDUP_REMOVED lines=62> */
.L_x_19071:
[----:B------:R-:W-:Y:S05]  /*8ba0*/  BSYNC.RECONVERGENT B2 ;  /* 0x0000000000027941 */ /* 0x000fea0003800200 */
.L_x_19070:
        /* <DEDUP_REMOVED lines=63> */
.L_x_19073:
[----:B------:R-:W-:Y:S05]  /*8fa0*/  BSYNC.RECONVERGENT B2 ;  /* 0x0000000000027941 */ /* 0x000fea0003800200 */
.L_x_19072:
[----:B-----5:R-:W-:Y:S02]  /*8fb0*/  HMUL2.BF16_V2 R15, R8, R15 ;  /* 0x0000000f080f7232 */ /* 0x020fe40000200000 */
[----:B------:R-:W-:-:S03]  /*8fc0*/  HFMA2.BF16_V2 R49, R9, R50, -RZ ;  /* 0x0000003209317231 */ /* 0x000fc600003000ff */
[C---:B------:R-:W-:Y:S02]  /*8fd0*/  PRMT R47, R15.reuse, 0x7632, R47 ;  /* 0x000076320f2f7816 */ /* 0x040fe4000000002f */
[----:B------:R-:W-:Y:S02]  /*8fe0*/  SHF.L.U32 R15, R15, 0x10, RZ ;  /* 0x000000100f0f7819 */ /* 0x000fe400000006ff */
[----:B------:R-:W-:Y:S01]  /*8ff0*/  PRMT R50, R49, 0x7632, R50 ;  /* 0x0000763231327816 */ /* 0x000fe20000000032 */
[----:B------:R-:W-:Y:S02]  /*9000*/  IMAD.U32 R52, R47, 0x10000, RZ ;  /* 0x000100002f347824 */ /* 0x000fe400078e00ff */
[----:B------:R-:W-:Y:S02]  /*9010*/  HMUL2.BF16_V2 R47, R10, R13 ;  /* 0x0000000d0a2f7232 */ /* 0x000fe40000200000 */
[----:B------:R-:W-:Y:S01]  /*9020*/  IMAD.U32 R49, R49, 0x10000, RZ ;  /* 0x0001000031317824 */ /* 0x000fe200078e00ff */
[----:B------:R-:W-:Y:S01]  /*9030*/  SHF.L.U32 R50, R50, 0x10, RZ ;  /* 0x0000001032327819 */ /* 0x000fe200000006ff */
[----:B------:R-:W-:Y:S01]  /*9040*/  FADD.FTZ R13, R15, R52 ;  /* 0x000000340f0d7221 */ /* 0x000fe20000010000 */
[----:B------:R-:W-:-:S02]  /*9050*/  PRMT R15, R47, 0x7610, R15 ;  /* 0x000076102f0f7816 */ /* 0x000fc4000000000f */
[----:B------:R-:W-:Y:S01]  /*9060*/  PRMT R47, R47, 0x7632, R47 ;  /* 0x000076322f2f7816 */ /* 0x000fe2000000002f */
[----:B------:R-:W-:Y:S01]  /*9070*/  FADD.FTZ R50, R49, R50 ;  /* 0x0000003231327221 */ /* 0x000fe20000010000 */
[----:B------:R-:W-:Y:S02]  /*9080*/  HFMA2.BF16_V2 R49, R11, R14, -RZ ;  /* 0x0000000e0b317231 */ /* 0x000fe400003000ff */
[----:B------:R-:W-:Y:S02]  /*9090*/  IMAD.U32 R15, R15, 0x10000, RZ ;  /* 0x000100000f0f7824 */ /* 0x000fe400078e00ff */
[----:B------:R-:W-:Y:S02]  /*90a0*/  IMAD.U32 R52, R47, 0x10000, RZ ;  /* 0x000100002f347824 */ /* 0x000fe400078e00ff */
[----:B------:R-:W-:Y:S01]  /*90b0*/  FADD.FTZ R47, R13, R50 ;  /* 0x000000320d2f7221 */ /* 0x000fe20000010000 */
[----:B------:R-:W-:Y:S01]  /*90c0*/  PRMT R13, R49, 0x7610, R13 ;  /* 0x00007610310d7816 */ /* 0x000fe2000000000d */
[----:B------:R-:W-:Y:S01]  /*90d0*/  FADD.FTZ R14, R15, R52 ;  /* 0x000000340f0e7221 */ /* 0x000fe20000010000 */
[----:B------:R-:W-:-:S02]  /*90e0*/  PRMT R15, R49, 0x7632, R15 ;  /* 0x00007632310f7816 */ /* 0x000fc4000000000f */
[----:B------:R-:W-:-:S03]  /*90f0*/  SHF.L.U32 R13, R13, 0x10, RZ ;  /* 0x000000100d0d7819 */ /* 0x000fc600000006ff */
[----:B------:R-:W-:Y:S02]  /*9100*/  IMAD.U32 R50, R15, 0x10000, RZ ;  /* 0x000100000f327824 */ /* 0x000fe400078e00ff */
[----:B------:R0:W5:Y:S02]  /*9110*/  LDG.E.CONSTANT R15, desc[UR14][R18.64+0x1c08] ;  /* 0x001c080e120f7981 */ /* 0x000164000c1e9900 */
[----:B------:R-:W-:Y:S01]  /*9120*/  FADD.FTZ R50, R13, R50 ;  /* 0x000000320d327221 */ /* 0x000fe20000010000 */
[----:B------:R-:W-:Y:S02]  /*9130*/  FADD.FTZ R13, R47, R14 ;  /* 0x0000000e2f0d7221 */ /* 0x000fe40000010000 */
[----:B------:R0:W5:Y:S02]  /*9140*/  LDG.E.CONSTANT R47, desc[UR14][R18.64+0x1c00] ;  /* 0x001c000e122f7981 */ /* 0x000164000c1e9900 */
[----:B------:R-:W-:Y:S02]  /*9150*/  FADD.FTZ R13, R13, R50 ;  /* 0x000000320d0d7221 */ /* 0x000fe40000010000 */
[----:B------:R0:W5:Y:S04]  /*9160*/  LDG.E.CONSTANT R50, desc[UR14][R18.64+0x1c04] ;  /* 0x001c040e12327981 */ /* 0x000168000c1e9900 */
[----:B------:R0:W5:Y:S01]  /*9170*/  LDG.E.CONSTANT R14, desc[UR14][R18.64+0x1c0c] ;  /* 0x001c0c0e120e7981 */ /* 0x000162000c1e9900 */
[----:B------:R-:W-:Y:S04]  /*9180*/  BSSY.RECONVERGENT B2, `(.L_x_19074) ;  /* 0x0000020000027945 */ /* 0x000fe80003800200 */
        /* <DEDUP_REMOVED lines=15> */
[----:B------:R-:W-:-:S03]  /*9280*/  VIADD R49, R43, 0x3 ;  /* 0x000000032b317836 */ /* 0x000fc60000000000 */
[----:B------:R-:W-:Y:S02]  /*9290*/  PRMT R15, R15, 0x5410, R52 ;  /* 0x000054100f0f7816 */ /* 0x000fe40000000034 */
[----:B------:R-:W-:Y:S02]  /*92a0*/  ISETP.GE.AND P1, PT, R49, UR16, PT ;  /* 0x0000001031007c0c */ /* 0x000fe4000bf26270 */
[----:B------:R-:W-:-:S04]  /*92b0*/  IADD3 R49, PT, PT, R43, 0x4, RZ ;  /* 0x000000042b317810 */ /* 0x000fc80007ffe0ff */
[----:B------:R-:W-:Y:S02]  /*92c0*/  ISETP.GE.AND P2, PT, R49, UR16, PT ;  /* 0x0000001031007c0c */ /* 0x000fe4000bf46270 */
[C---:B------:R-:W-:Y:S02]  /*92d0*/  PRMT R49, R14.reuse, 0x7632, R49 ;  /* 0x000076320e317816 */ /* 0x040fe40000000031 */
[----:B------:R-:W-:Y:S02]  /*92e0*/  SEL R14, R14, RZ, !P1 ;  /* 0x000000ff0e0e7207 */ /* 0x000fe40004800000 */
[----:B------:R-:W-:Y:S02]  /*92f0*/  SEL R49, R49, RZ, !P2 ;  /* 0x000000ff31317207 */ /* 0x000fe40005000000 */
[----:B------:R-:W-:Y:S02]  /*9300*/  ISETP.GE.AND P1, PT, R48, UR16, PT ;  /* 0x0000001030007c0c */ /* 0x000fe4000bf26270 */
[----:B------:R-:W-:Y:S01]  /*9310*/  PRMT R14, R14, 0x5410, R49 ;  /* 0x000054100e0e7816 */ /* 0x000fe20000000031 */
[----:B------:R-:W-:-:S05]  /*9320*/  VIADD R49, R43, 0xfffffffe ;  /* 0xfffffffe2b317836 */ /* 0x000fca0000000000 */
[----:B------:R-:W-:Y:S02]  /*9330*/  ISETP.GE.AND P2, PT, R49, UR16, PT ;  /* 0x0000001031007c0c */ /* 0x000fe4000bf46270 */
[C---:B------:R-:W-:Y:S02]  /*9340*/  PRMT R49, R47.reuse, 0x7632, R49 ;  /* 0x000076322f317816 */ /* 0x040fe40000000031 */
[----:B------:R-:W-:Y:S02]  /*9350*/  SEL R47, R47, RZ, !P1 ;  /* 0x000000ff2f2f7207 */ /* 0x000fe40004800000 */
[----:B------:R-:W-:-:S04]  /*9360*/  SEL R52, R49, RZ, !P2 ;  /* 0x000000ff31347207 */ /* 0x000fc80005000000 */
[----:B------:R-:W-:-:S07]  /*9370*/  PRMT R47, R47, 0x5410, R52 ;  /* 0x000054102f2f7816 */ /* 0x000fce0000000034 */
.L_x_19075:
[----:B------:R-:W-:Y:S05]  /*9380*/  BSYNC.RECONVERGENT B2 ;  /* 0x0000000000027941 */ /* 0x000fea0003800200 */
.L_x_19074:
[----:B-----5:R-:W-:Y:S02]  /*9390*/  HMUL2.BF16_V2 R47, R8, R47 ;  /* 0x0000002f082f7232 */ /* 0x020fe40000200000 */
[----:B------:R-:W-:Y:S02]  /*93a0*/  HFMA2.BF16_V2 R14, R11, R14, -RZ ;  /* 0x0000000e0b0e7231 */ /* 0x000fe400003000ff */
[----:B------:R-:W-:Y:S01]  /*93b0*/  HMUL2.BF16_V2 R15, R10, R15 ;  /* 0x0000000f0a0f7232 */ /* 0x000fe20000200000 */
[C---:B------:R-:W-:Y:S01]  /*93c0*/  PRMT R49, R47.reuse, 0x7632, R49 ;  /* 0x000076322f317816 */ /* 0x040fe20000000031 */
[----:B------:R-:W-:-:S03]  /*93d0*/  IMAD.U32 R47, R47, 0x10000, RZ ;  /* 0x000100002f2f7824 */ /* 0x000fc600078e00ff */
[----:B------:R-:W-:Y:S01]  /*93e0*/  SHF.L.U32 R52, R49, 0x10, RZ ;  /* 0x0000001031347819 */ /* 0x000fe200000006ff */
[----:B------:R-:W-:-:S04]  /*93f0*/  HFMA2.BF16_V2 R49, R9, R50, -RZ ;  /* 0x0000003209317231 */ /* 0x000fc800003000ff */
[----:B------:R-:W-:Y:S01]  /*9400*/  FADD.FTZ R47, R47, R52 ;  /* 0x000000342f2f7221 */ /* 0x000fe20000010000 */
[C---:B------:R-:W-:Y:S01]  /*9410*/  PRMT R50, R49.reuse, 0x7632, R50 ;  /* 0x0000763231327816 */ /* 0x040fe20000000032 */
[----:B------:R-:W-:-:S04]  /*9420*/  IMAD.U32 R49, R49, 0x10000, RZ ;  /* 0x0001000031317824 */ /* 0x000fc800078e00ff */
[----:B------:R-:W-:-:S04]  /*9430*/  IMAD.U32 R50, R50, 0x10000, RZ ;  /* 0x0001000032327824 */ /* 0x000fc800078e00ff */
[----:B------:R-:W-:Y:S01]  /*9440*/  FADD.FTZ R50, R49, R50 ;  /* 0x0000003231327221 */ /* 0x000fe20000010000 */
[C---:B------:R-:W-:Y:S02]  /*9450*/  PRMT R49, R15.reuse, 0x7632, R49 ;  /* 0x000076320f317816 */ /* 0x040fe40000000031 */
[----:B------:R-:W-:Y:S01]  /*9460*/  SHF.L.U32 R15, R15, 0x10, RZ ;  /* 0x000000100f0f7819 */ /* 0x000fe200000006ff */
[----:B------:R-:W-:Y:S01]  /*9470*/  FADD.FTZ R50, R47, R50 ;  /* 0x000000322f327221 */ /* 0x000fe20000010000 */
[C---:B------:R-:W-:Y:S01]  /*9480*/  PRMT R47, R14.reuse, 0x7632, R47 ;  /* 0x000076320e2f7816 */ /* 0x040fe2000000002f */
[----:B------:R-:W-:Y:S02]  /*9490*/  IMAD.U32 R52, R49, 0x10000, RZ ;  /* 0x0001000031347824 */ /* 0x000fe400078e00ff */
[----:B------:R-:W-:Y:S01]  /*94a0*/  IMAD.U32 R14, R14, 0x10000, RZ ;  /* 0x000100000e0e7824 */ /* 0x000fe200078e00ff */
[----:B------:R-:W-:Y:S01]  /*94b0*/  SHF.L.U32 R47, R47, 0x10, RZ ;  /* 0x000000102f2f7819 */ /* 0x000fe200000006ff */
[----:B------:R-:W-:Y:S01]  /*94c0*/  FADD.FTZ R15, R15, R52 ;  /* 0x000000340f0f7221 */ /* 0x000fe20000010000 */
[----:B------:R0:W5:Y:S03]  /*94d0*/  LDG.E.CONSTANT R49, desc[UR14][R18.64+0x1e00] ;  /* 0x001e000e12317981 */ /* 0x000166000c1e9900 */
[----:B------:R-:W-:Y:S01]  /*94e0*/  FADD.FTZ R14, R14, R47 ;  /* 0x0000002f0e0e7221 */ /* 0x000fe20000010000 */
[----:B------:R-:W-:Y:S01]  /*94f0*/  FADD.FTZ R15, R50, R15 ;  /* 0x0000000f320f7221 */ /* 0x000fe20000010000 */
[----:B------:R0:W5:Y:S04]  /*9500*/  LDG.E.CONSTANT R47, desc[UR14][R18.64+0x1e08] ;  /* 0x001e080e122f7981 */ /* 0x000168000c1e9900 */
[----:B------:R0:W5:Y:S04]  /*9510*/  LDG.E.CONSTANT R50, desc[UR14][R18.64+0x1e04] ;  /* 0x001e040e12327981 */ /* 0x000168000c1e9900 */
[----:B------:R0:W5:Y:S01]  /*9520*/  LDG.E.CONSTANT R52, desc[UR14][R18.64+0x1e0c] ;  /* 0x001e0c0e12347981 */ /* 0x000162000c1e9900 */
[----:B------:R-:W-:Y:S04]  /*9530*/  BSSY.RECONVERGENT B2, `(.L_x_19076) ;  /* 0x0000020000027945 */ /* 0x000fe80003800200 */
[----:B------:R-:W-:Y:S05]  /*9540*/  @P0 BRA `(.L_x_19077) ;  /* 0x0000000000780947 */ /* 0x000fea0003800000 */
[C---:B01234-:R-:W-:Y:S01]  /*9550*/  VIADD R18, R43.reuse, 0xfffffffe ;  /* 0xfffffffe2b127836 */ /* 0x05ffe20000000000 */
[----:B------:R-:W-:Y:S02]  /*9560*/  ISETP.GE.AND P0, PT, R48, UR16, PT ;  /* 0x0000001030007c0c */ /* 0x000fe4000bf06270 */
[C---:B------:R-:W-:Y:S02]  /*9570*/  ISETP.GE.AND P3, PT, R43.reuse, UR16, PT ;  /* 0x000000102b007c0c */ /* 0x040fe4000bf66270 */
[----:B------:R-:W-:Y:S01]  /*9580*/  ISETP.GE.AND P1, PT, R18, UR16, PT ;  /* 0x0000001012007c0c */ /* 0x000fe2000bf26270 */
[----:B------:R-:W-:Y:S01]  /*9590*/  VIADD R18, R43, 0xffffffff ;  /* 0xffffffff2b127836 */ /* 0x000fe20000000000 */
[----:B-----5:R-:W-:-:S04]  /*95a0*/  PRMT R19, R50, 0x7632, R19 ;  /* 0x0000763232137816 */ /* 0x020fc80000000013 */
[----:B------:R-:W-:Y:S02]  /*95b0*/  ISETP.GE.AND P2, PT, R18, UR16, PT ;  /* 0x0000001012007c0c */ /* 0x000fe4000bf46270 */
[C---:B------:R-:W-:Y:S02]  /*95c0*/  PRMT R18, R49.reuse, 0x7632, R18 ;  /* 0x0000763231127816 */ /* 0x040fe40000000012 */
[----:B------:R-:W-:Y:S02]  /*95d0*/  SEL R49, R49, RZ, !P0 ;  /* 0x000000ff31317207 */ /* 0x000fe40004000000 */
[----:B------:R-:W-:Y:S02]  /*95e0*/  SEL R18, R18, RZ, !P1 ;  /* 0x000000ff12127207 */ /* 0x000fe40004800000 */
[----:B------:R-:W-:Y:S02]  /*95f0*/  SEL R50, R50, RZ, !P2 ;  /* 0x000000ff32327207 */ /* 0x000fe40005000000 */
[----:B------:R-:W-:-:S02]  /*9600*/  PRMT R49, R49, 0x5410, R18 ;  /* 0x0000541031317816 */ /* 0x000fc40000000012 */
[----:B------:R-:W-:Y:S02]  /*9610*/  IADD3 R18, PT, PT, R43, 0x1, RZ ;  /* 0x000000012b127810 */ /* 0x000fe40007ffe0ff */
[----:B------:R-:W-:Y:S02]  /*9620*/  SEL R19, R19, RZ, !P3 ;  /* 0x000000ff13137207 */ /* 0x000fe40005800000 */
[----:B------:R-:W-:Y:S01]  /*9630*/  ISETP.GE.AND P0, PT, R18, UR16, PT ;  /* 0x0000001012007c0c */ /* 0x000fe2000bf06270 */
[C---:B------:R-:W-:Y:S01]  /*9640*/  VIADD R18, R43.reuse, 0x2 ;  /* 0x000000022b127836 */ /* 0x040fe20000000000 */
[----:B------:R-:W-:Y:S02]  /*9650*/  PRMT R50, R50, 0x5410, R19 ;  /* 0x0000541032327816 */ /* 0x000fe40000000013 */
[C---:B------:R-:W-:Y:S02]  /*9660*/  IADD3 R19, PT, PT, R43.reuse, 0x4, RZ ;  /* 0x000000042b137810 */ /* 0x040fe40007ffe0ff */
[----:B------:R-:W-:Y:S01]  /*9670*/  ISETP.GE.AND P1, PT, R18, UR16, PT ;  /* 0x0000001012007c0c */ /* 0x000fe2000bf26270 */
[----:B------:R-:W-:-:S05]  /*9680*/  VIADD R18, R43, 0x3 ;  /* 0x000000032b127836 */ /* 0x000fca0000000000 */
[----:B------:R-:W-:Y:S02]  /*9690*/  ISETP.GE.AND P2, PT, R18, UR16, PT ;  /* 0x0000001012007c0c */ /* 0x000fe4000bf46270 */
[C---:B------:R-:W-:Y:S02]  /*96a0*/  PRMT R18, R47.reuse, 0x7632, R18 ;  /* 0x000076322f127816 */ /* 0x040fe40000000012 */
[----:B------:R-:W-:Y:S02]  /*96b0*/  SEL R47, R47, RZ, !P0 ;  /* 0x000000ff2f2f7207 */ /* 0x000fe40004000000 */
[----:B------:R-:W-:Y:S02]  /*96c0*/  SEL R18, R18, RZ, !P1 ;  /* 0x000000ff12127207 */ /* 0x000fe40004800000 */
[----:B------:R-:W-:Y:S02]  /*96d0*/  ISETP.GE.AND P0, PT, R19, UR16, PT ;  /* 0x0000001013007c0c */ /* 0x000fe4000bf06270 */
[----:B------:R-:W-:-:S02]  /*96e0*/  PRMT R47, R47, 0x5410, R18 ;  /* 0x000054102f2f7816 */ /* 0x000fc40000000012 */
[C---:B------:R-:W-:Y:S02]  /*96f0*/  PRMT R18, R52.reuse, 0x7632, R18 ;  /* 0x0000763234127816 */ /* 0x040fe40000000012 */
[----:B------:R-:W-:Y:S02]  /*9700*/  SEL R52, R52, RZ, !P2 ;  /* 0x000000ff34347207 */ /* 0x000fe40005000000 */
[----:B------:R-:W-:-:S04]  /*9710*/  SEL R19, R18, RZ, !P0 ;  /* 0x000000ff12137207 */ /* 0x000fc80004000000 */
[----:B------:R-:W-:-:S07]  /*9720*/  PRMT R52, R52, 0x5410, R19 ;  /* 0x0000541034347816 */ /* 0x000fce0000000013 */
.L_x_19077:
[----:B------:R-:W-:Y:S05]  /*9730*/  BSYNC.RECONVERGENT B2 ;  /* 0x0000000000027941 */ /* 0x000fea0003800200 */
.L_x_19076:
[----:B-----5:R-:W-:Y:S02]  /*9740*/  HMUL2.BF16_V2 R8, R8, R49 ;  /* 0x0000003108087232 */ /* 0x020fe40000200000 */
[----:B------:R-:W-:Y:S02]  /*9750*/  HFMA2.BF16_V2 R50, R9, R50, -RZ ;  /* 0x0000003209327231 */ /* 0x000fe400003000ff */
[----:B------:R-:W-:Y:S02]  /*9760*/  HMUL2.BF16_V2 R47, R10, R47 ;  /* 0x0000002f0a2f7232 */ /* 0x000fe40000200000 */
[----:B------:R-:W-:Y:S02]  /*9770*/  HFMA2.BF16_V2 R52, R11, R52, -RZ ;  /* 0x000000340b347231 */ /* 0x000fe400003000ff */
[----:B------:R-:W-:Y:S01]  /*9780*/  FADD.FTZ R14, R15, R14 ;  /* 0x0000000e0f0e7221 */ /* 0x000fe20000010000 */
[C---:B------:R-:W-:Y:S01]  /*9790*/  PRMT R9, R8.reuse, 0x7632, R9 ;  /* 0x0000763208097816 */ /* 0x040fe20000000009 */
[----:B------:R-:W-:Y:S01]  /*97a0*/  IMAD.U32 R8, R8, 0x10000, RZ ;  /* 0x0001000008087824 */ /* 0x000fe200078e00ff */
[----:B------:R-:W-:Y:S01]  /*97b0*/  PRMT R10, R50, 0x7632, R10 ;  /* 0x00007632320a7816 */ /* 0x000fe2000000000a */
[----:B------:R-:W-:Y:S01]  /*97c0*/  FADD.FTZ R29, R29, R12 ;  /* 0x0000000c1d1d7221 */ /* 0x000fe20000010000 */
[----:B------:R-:W-:Y:S01]  /*97d0*/  PRMT R11, R47, 0x7610, R11 ;  /* 0x000076102f0b7816 */ /* 0x000fe2000000000b */
[----:B------:R-:W-:Y:S01]  /*97e0*/  IMAD.U32 R9, R9, 0x10000, RZ ;  /* 0x0001000009097824 */ /* 0x000fe200078e00ff */
[----:B01234-:R-:W-:Y:S01]  /*97f0*/  PRMT R18, R47, 0x7632, R18 ;  /* 0x000076322f127816 */ /* 0x01ffe20000000012 */
[----:B------:R-:W-:Y:S01]  /*9800*/  IMAD.U32 R48, R10, 0x10000, RZ ;  /* 0x000100000a307824 */ /* 0x000fe200078e00ff */
[----:B------:R-:W-:Y:S01]  /*9810*/  PRMT R10, R52, 0x7632, R10 ;  /* 0x00007632340a7816 */ /* 0x000fe2000000000a */
[--C-:B------:R-:W-:Y:S01]  /*9820*/  FADD.FTZ R8, R8, R9.reuse ;  /* 0x0000000908087221 */ /* 0x100fe20000010000 */
        /* <DEDUP_REMOVED lines=8> */
[----:B------:R-:W-:Y:S01]  /*98b0*/  FADD.FTZ R27, R27, R14 ;  /* 0x0000000e1b1b7221 */ /* 0x000fe20000010000 */
[----:B------:R-:W-:-:S02]  /*98c0*/  FADD.FTZ R19, R19, R48 ;  /* 0x0000003013137221 */ /* 0x000fc40000010000 */
[----:B------:R-:W-:Y:S02]  /*98d0*/  IMAD.U32 R9, R9, 0x10000, RZ ;  /* 0x0001000009097824 */ /* 0x000fe400078e00ff */
[----:B------:R-:W-:Y:S02]  /*98e0*/  FADD.FTZ R8, R8, R19 ;  /* 0x0000001308087221 */ /* 0x000fe40000010000 */
[----:B------:R-:W-:Y:S02]  /*98f0*/  FADD.FTZ R9, R9, R10 ;  /* 0x0000000a09097221 */ /* 0x000fe40000010000 */
[----:B------:R-:W-:-:S04]  /*9900*/  FADD.FTZ R8, R8, R11 ;  /* 0x0000000b08087221 */ /* 0x000fc80000010000 */
[----:B------:R-:W-:-:S04]  /*9910*/  FADD.FTZ R9, R8, R9 ;  /* 0x0000000908097221 */ /* 0x000fc80000010000 */
[----:B------:R-:W-:-:S07]  /*9920*/  FADD.FTZ R26, R26, R9 ;  /* 0x000000091a1a7221 */ /* 0x000fce0000010000 */
.L_x_19045:
[----:B---3--:R-:W-:Y:S05]  /*9930*/  BSYNC.RECONVERGENT B0 ;  /* 0x0000000000007941 */ /* 0x008fea0003800200 */
.L_x_19044:
[----:B------:R-:W-:Y:S01]  /*9940*/  IADD3 R8, PT, PT, R22, 0x3, RZ ;  /* 0x0000000316087810 */ /* 0x000fe20007ffe0ff */
[----:B------:R-:W-:Y:S01]  /*9950*/  VIADD R46, R46, 0x4 ;  /* 0x000000042e2e7836 */ /* 0x000fe20000000000 */
[----:B------:R-:W-:Y:S01]  /*9960*/  IADD3 R20, P1, PT, R20, 0x10, RZ ;  /* 0x0000001014147810 */ /* 0x000fe20007f3e0ff */
[----:B------:R-:W-:Y:S01]  /*9970*/  VIADD R43, R43, 0x40 ;  /* 0x000000402b2b7836 */ /* 0x000fe20000000000 */
[----:B------:R-:W-:Y:S01]  /*9980*/  ISETP.GE.U32.AND P0, PT, R8, UR19, PT ;  /* 0x0000001308007c0c */ /* 0x000fe2000bf06070 */
[----:B------:R-:W-:Y:S01]  /*9990*/  VIADD R25, R25, 0x100 ;  /* 0x0000010019197836 */ /* 0x000fe20000000000 */
[----:B------:R-:W-:Y:S01]  /*99a0*/  IADD3 R22, PT, PT, R22, 0x4, RZ ;  /* 0x0000000416167810 */ /* 0x000fe20007ffe0ff */
[----:B------:R-:W-:Y:S01]  /*99b0*/  VIADD R44, R44, 0x40 ;  /* 0x000000402c2c7836 */ /* 0x000fe20000000000 */
[----:B------:R-:W-:-:S09]  /*99c0*/  IADD3.X R21, PT, PT, RZ, R21, RZ, P1, !PT ;  /* 0x00000015ff157210 */ /* 0x000fd20000ffe4ff */
[----:B------:R-:W-:Y:S05]  /*99d0*/  @!P0 BRA `(.L_x_19078) ;  /* 0xffffffbc000c8947 */ /* 0x000fea000383ffff */
.L_x_19043:
[----:B---3--:R-:W-:Y:S05]  /*99e0*/  BSYNC.RECONVERGENT B1 ;  /* 0x0000000000017941 */ /* 0x008fea0003800200 */
.L_x_19042:
[----:B------:R-:W3:Y:S01]  /*99f0*/  SHFL.BFLY PT, R8, R41, 0x1, 0x1f ;  /* 0x0c201f0029087f89 */ /* 0x000ee200000e0000 */
[----:B------:R-:W-:Y:S01]  /*9a00*/  LOP3.LUT R22, R2, 0x1, RZ, 0xc0, !PT ;  /* 0x0000000102167812 */ /* 0x000fe200078ec0ff */
[----:B------:R-:W-:Y:S01]  /*9a10*/  BSSY.RECONVERGENT B0, `(.L_x_19079) ;  /* 0x000003c000007945 */ /* 0x000fe20003800200 */
[----:B------:R-:W-:Y:S01]  /*9a20*/  SHF.R.U32.HI R42, RZ, 0x1, R42 ;  /* 0x00000001ff2a7819 */ /* 0x000fe2000001162a */
[----:B------:R-:W4:Y:S01]  /*9a30*/  SHFL.BFLY PT, R9, R40, 0x1, 0x1f ;  /* 0x0c201f0028097f89 */ /* 0x000f2200000e0000 */
[----:B------:R-:W-:-:S03]  /*9a40*/  ISETP.NE.AND P4, PT, R22, RZ, PT ;  /* 0x000000ff1600720c */ /* 0x000fc60003f85270 */
[----:B0-----:R-:W0:Y:S01]  /*9a50*/  SHFL.BFLY PT, R10, R39, 0x1, 0x1f ;  /* 0x0c201f00270a7f89 */ /* 0x001e2200000e0000 */
[----:B------:R-:W-:-:S03]  /*9a60*/  IMAD R7, R7, 0x100, R42 ;  /* 0x0000010007077824 */ /* 0x000fc600078e022a */
[----:B-12---:R-:W1:Y:S04]  /*9a70*/  SHFL.BFLY PT, R11, R38, 0x1, 0x1f ;  /* 0x0c201f00260b7f89 */ /* 0x006e6800000e0000 */
[----:B------:R-:W2:Y:S04]  /*9a80*/  SHFL.BFLY PT, R12, R37, 0x1, 0x1f ;  /* 0x0c201f00250c7f89 */ /* 0x000ea800000e0000 */
[----:B------:R-:W5:Y:S04]  /*9a90*/  SHFL.BFLY PT, R13, R36, 0x1, 0x1f ;  /* 0x0c201f00240d7f89 */ /* 0x000f6800000e0000 */
[----:B------:R-:W5:Y:S01]  /*9aa0*/  SHFL.BFLY PT, R14, R35, 0x1, 0x1f ;  /* 0x0c201f00230e7f89 */ /* 0x000f6200000e0000 */
[----:B---3--:R-:W-:Y:S01]  /*9ab0*/  FADD.FTZ R41, R8, R41 ;  /* 0x0000002908297221 */ /* 0x008fe20000010000 */
[----:B------:R-:W-:-:S02]  /*9ac0*/  LOP3.LUT R8, R2, 0x3c0, RZ, 0xc0, !PT ;  /* 0x000003c002087812 */ /* 0x000fc400078ec0ff */
[----:B------:R-:W3:Y:S01]  /*9ad0*/  SHFL.BFLY PT, R15, R34, 0x1, 0x1f ;  /* 0x0c201f00220f7f89 */ /* 0x000ee200000e0000 */
[----:B----4-:R-:W-:Y:S01]  /*9ae0*/  FADD.FTZ R40, R9, R40 ;  /* 0x0000002809287221 */ /* 0x010fe20000010000 */
[----:B------:R-:W-:Y:S02]  /*9af0*/  ISETP.NE.OR P0, PT, R8, 0x40, P4 ;  /* 0x000000400800780c */ /* 0x000fe40002705670 */
[----:B------:R-:W4:Y:S01]  /*9b00*/  SHFL.BFLY PT, R16, R33, 0x1, 0x1f ;  /* 0x0c201f0021107f89 */ /* 0x000f2200000e0000 */
[----:B0-----:R-:W-:-:S03]  /*9b10*/  FADD.FTZ R39, R10, R39 ;  /* 0x000000270a277221 */ /* 0x001fc60000010000 */
[----:B------:R-:W0:Y:S01]  /*9b20*/  SHFL.BFLY PT, R17, R32, 0x1, 0x1f ;  /* 0x0c201f0020117f89 */ /* 0x000e2200000e0000 */
[----:B-1----:R-:W-:-:S03]  /*9b30*/  FADD.FTZ R38, R11, R38 ;  /* 0x000000260b267221 */ /* 0x002fc60000010000 */
[----:B------:R-:W1:Y:S01]  /*9b40*/  SHFL.BFLY PT, R18, R31, 0x1, 0x1f ;  /* 0x0c201f001f127f89 */ /* 0x000e6200000e0000 */
[----:B--2---:R-:W-:-:S03]  /*9b50*/  FADD.FTZ R37, R12, R37 ;  /* 0x000000250c257221 */ /* 0x004fc60000010000 */
[----:B------:R-:W2:Y:S01]  /*9b60*/  SHFL.BFLY PT, R19, R30, 0x1, 0x1f ;  /* 0x0c201f001e137f89 */ /* 0x000ea200000e0000 */
[----:B-----5:R-:W-:-:S03]  /*9b70*/  FADD.FTZ R36, R13, R36 ;  /* 0x000000240d247221 */ /* 0x020fc60000010000 */
[----:B------:R-:W5:Y:S01]  /*9b80*/  SHFL.BFLY PT, R20, R29, 0x1, 0x1f ;  /* 0x0c201f001d147f89 */ /* 0x000f6200000e0000 */
[----:B------:R-:W-:-:S03]  /*9b90*/  FADD.FTZ R35, R14, R35 ;  /* 0x000000230e237221 */ /* 0x000fc60000010000 */
[----:B------:R-:W5:Y:S01]  /*9ba0*/  SHFL.BFLY PT, R21, R28, 0x1, 0x1f ;  /* 0x0c201f001c157f89 */ /* 0x000f6200000e0000 */
[----:B---3--:R-:W-:-:S03]  /*9bb0*/  FADD.FTZ R34, R15, R34 ;  /* 0x000000220f227221 */ /* 0x008fc60000010000 */
[----:B------:R-:W3:Y:S01]  /*9bc0*/  SHFL.BFLY PT, R6, R27, 0x1, 0x1f ;  /* 0x0c201f001b067f89 */ /* 0x000ee200000e0000 */
[----:B----4-:R-:W-:-:S03]  /*9bd0*/  FADD.FTZ R33, R16, R33 ;  /* 0x0000002110217221 */ /* 0x010fc60000010000 */
[----:B------:R-:W4:Y:S01]  /*9be0*/  SHFL.BFLY PT, R5, R26, 0x1, 0x1f ;  /* 0x0c201f001a057f89 */ /* 0x000f2200000e0000 */
[----:B0-----:R-:W-:Y:S01]  /*9bf0*/  FADD.FTZ R32, R17, R32 ;  /* 0x0000002011207221 */ /* 0x001fe20000010000 */
[----:B------:R-:W-:Y:S01]  /*9c00*/  BAR.SYNC.DEFER_BLOCKING 0x0 ;  /* 0x0000000000007b1d */ /* 0x000fe20000010000 */
[----:B-1----:R-:W-:Y:S01]  /*9c10*/  FADD.FTZ R31, R18, R31 ;  /* 0x0000001f121f7221 */ /* 0x002fe20000010000 */
[----:B--2---:R-:W-:Y:S01]  /*9c20*/  FADD.FTZ R30, R19, R30 ;  /* 0x0000001e131e7221 */ /* 0x004fe20000010000 */
[----:B-----5:R-:W-:Y:S01]  /*9c30*/  FADD.FTZ R29, R20, R29 ;  /* 0x0000001d141d7221 */ /* 0x020fe20000010000 */
[----:B------:R-:W-:Y:S01]  /*9c40*/  FADD.FTZ R28, R21, R28 ;  /* 0x0000001c151c7221 */ /* 0x000fe20000010000 */
        /* <DEDUP_REMOVED lines=24> */
.L_x_19080:
[----:B------:R-:W-:Y:S05]  /*9dd0*/  BSYNC.RECONVERGENT B0 ;  /* 0x0000000000007941 */ /* 0x000fea0003800200 */
.L_x_19079:
        /* <DEDUP_REMOVED lines=45> */
.L_x_19082:
[----:B------:R-:W-:Y:S05]  /*a0b0*/  BSYNC.RECONVERGENT B0 ;  /* 0x0000000000007941 */ /* 0x000fea0003800200 */
.L_x_19081:
        /* <DEDUP_REMOVED lines=20> */
.L_x_19084:
[----:B------:R-:W-:Y:S05]  /*a200*/  BSYNC.RECONVERGENT B0 ;  /* 0x0000000000007941 */ /* 0x000fea0003800200 */
.L_x_19083:
        /* <DEDUP_REMOVED lines=35> */
.L_x_19086:
[----:B------:R-:W-:Y:S05]  /*a440*/  BSYNC.RECONVERGENT B0 ;  /* 0x0000000000007941 */ /* 0x000fea0003800200 */
.L_x_19085:
[----:B------:R-:W-:Y:S06]  /*a450*/  BAR.SYNC.DEFER_BLOCKING 0x0 ;  /* 0x0000000000007b1d */ /* 0x000fec0000010000 */
[----:B------:R-:W-:Y:S05]  /*a460*/  @P3 EXIT ;  /* 0x000000000000394d */ /* 0x000fea0003800000 */
[----:B------:R-:W-:-:S04]  /*a470*/  IMAD R0, R0, R4, R3 ;  /* 0x0000000400007224 */ /* 0x000fc800078e0203 */
[----:B------:R-:W-:Y:S01]  /*a480*/  IMAD R0, R0, UR20, RZ ;  /* 0x0000001400007c24 */ /* 0x000fe2000f8e02ff */
[----:B------:R-:W-:Y:S06]  /*a490*/  @P4 EXIT ;  /* 0x000000000000494d */ /* 0x000fec0003800000 */
[----:B------:R-:W1:Y:S01]  /*a4a0*/  S2R R3, SR_TID.X ;  /* 0x0000000000037919 */ /* 0x000e620000002100 */
[----:B------:R-:W2:Y:S01]  /*a4b0*/  LDCU.64 UR6, c[0x0][0x390] ;  /* 0x00007200ff0677ac */ /* 0x000ea20008000a00 */
[----:B------:R-:W-:Y:S01]  /*a4c0*/  IMAD.SHL.U32 R0, R0, 0x100, RZ ;  /* 0x0000010000007824 */ /* 0x000fe200078e00ff */
[----:B0-----:R-:W-:Y:S01]  /*a4d0*/  F2FP.BF16.F32.PACK_AB R40, R40, R41 ;  /* 0x000000292828723e */ /* 0x001fe200000010ff */
[----:B------:R-:W-:Y:S01]  /*a4e0*/  USHF.L.U32 UR4, UR13, 0x8, URZ ;  /* 0x000000080d047899 */ /* 0x000fe200080006ff */
[----:B------:R-:W-:Y:S02]  /*a4f0*/  F2FP.BF16.F32.PACK_AB R38, R38, R39 ;  /* 0x000000272626723e */ /* 0x000fe400000010ff */
[----:B------:R-:W-:Y:S02]  /*a500*/  F2FP.BF16.F32.PACK_AB R36, R36, R37 ;  /* 0x000000252424723e */ /* 0x000fe400000010ff */
[----:B------:R-:W-:Y:S02]  /*a510*/  PRMT R4, R38, 0x7632, R4 ;  /* 0x0000763226047816 */ /* 0x000fe40000000004 */
[----:B------:R-:W-:-:S02]  /*a520*/  PRMT R5, R36, 0x7632, R5 ;  /* 0x0000763224057816 */ /* 0x000fc40000000005 */
[----:B------:R-:W-:Y:S02]  /*a530*/  F2FP.BF16.F32.PACK_AB R34, R34, R35 ;  /* 0x000000232222723e */ /* 0x000fe400000010ff */
[----:B------:R-:W-:Y:S02]  /*a540*/  F2FP.BF16.F32.PACK_AB R32, R32, R33 ;  /* 0x000000212020723e */ /* 0x000fe400000010ff */
[----:B------:R-:W-:Y:S02]  /*a550*/  F2FP.BF16.F32.PACK_AB R30, R30, R31 ;  /* 0x0000001f1e1e723e */ /* 0x000fe400000010ff */
[----:B------:R-:W-:Y:S02]  /*a560*/  F2FP.BF16.F32.PACK_AB R28, R28, R29 ;  /* 0x0000001d1c1c723e */ /* 0x000fe400000010ff */
[----:B------:R-:W-:Y:S02]  /*a570*/  F2FP.BF16.F32.PACK_AB R26, R26, R27 ;  /* 0x0000001b1a1a723e */ /* 0x000fe400000010ff */
[----:B------:R-:W-:-:S02]  /*a580*/  PRMT R6, R32, 0x7632, R6 ;  /* 0x0000763220067816 */ /* 0x000fc40000000006 */
[----:B------:R-:W-:Y:S02]  /*a590*/  PRMT R7, R26, 0x7632, R7 ;  /* 0x000076321a077816 */ /* 0x000fe40000000007 */
[----:B-1----:R-:W-:-:S04]  /*a5a0*/  SHF.R.U32.HI R3, RZ, 0x1, R3 ;  /* 0x00000001ff037819 */ /* 0x002fc80000011603 */
[----:B------:R-:W-:-:S04]  /*a5b0*/  IADD3 R0, P0, P1, R3, UR4, R0 ;  /* 0x0000000403007c10 */ /* 0x000fc8000f91e000 */
[----:B------:R-:W-:Y:S02]  /*a5c0*/  IADD3.X R3, PT, PT, RZ, RZ, RZ, P0, P1 ;  /* 0x000000ffff037210 */ /* 0x000fe400007e24ff */
[----:B--2---:R-:W-:-:S04]  /*a5d0*/  LEA R2, P0, R0, UR6, 0x1 ;  /* 0x0000000600027c11 */ /* 0x004fc8000f8008ff */
        /* <DEDUP_REMOVED lines=22> */
.L_x_19017:
[----:B------:R-:W-:Y:S01]  /*a740*/  BSSY B2, `(.L_x_19087) ;  /* 0x0000007000027945 */ /* 0x000fe20003800000 */
[----:B------:R-:W-:Y:S01]  /*a750*/  MOV R15, 0x1 ;  /* 0x00000001000f7802 */ /* 0x000fe20000000f00 */
[----:B------:R-:W-:Y:S02]  /*a760*/  IMAD.MOV.U32 R16, RZ, RZ, 0x1f ;  /* 0x0000001fff107424 */ /* 0x000fe400078e00ff */
[----:B------:R-:W-:-:S07]  /*a770*/  IMAD.MOV.U32 R12, RZ, RZ, -0x1 ;  /* 0xffffffffff0c7424 */ /* 0x000fce00078e00ff */
[----:B------:R-:W-:Y:S05]  /*a780*/  WARPSYNC.COLLECTIVE R12, `(.L_x_19088) ;  /* 0x000000000c087348 */ /* 0x000fea0003c00000 */
[----:B------:R0:W1:Y:S02]  /*a790*/  SHFL.BFLY P2, R14, R13, R15, R16 ;  /* 0x0c00000f0d0e7389 */ /* 0x0000640000040010 */
[----:B01----:R-:W-:Y:S05]  /*a7a0*/  ENDCOLLECTIVE ;  /* 0x000000000000791b */ /* 0x003fea0003800000 */
.L_x_19088:
[----:B------:R-:W-:Y:S05]  /*a7b0*/  BSYNC B2 ;  /* 0x0000000000027941 */ /* 0x000fea0003800000 */
.L_x_19087:
[----:B------:R-:W-:Y:S01]  /*a7c0*/  MOV R12, R14 ;  /* 0x0000000e000c7202 */ /* 0x000fe20000000f00 */
[----:B------:R-:W-:Y:S06]  /*a7d0*/  BRA `(.L_x_19089) ;  /* 0xffffff8c00507947 */ /* 0x000fec000383ffff */
.L_x_19019:
        /* <DEDUP_REMOVED lines=8> */
.L_x_19091:
[----:B------:R-:W-:Y:S05]  /*a860*/  BSYNC B0 ;  /* 0x0000000000007941 */ /* 0x000fea0003800000 */
.L_x_19090:
        /* <DEDUP_REMOVED lines=9> */
.L_x_19092:
[----:B------:R-:W-:Y:S02]  /*a900*/  HFMA2 R15, -RZ, RZ, 0, 2.384185791015625e-07 ;  /* 0x00000004ff0f7431 */ /* 0x000fe400000001ff */
[----:B------:R-:W-:-:S05]  /*a910*/  IMAD.MOV.U32 R8, RZ, RZ, R14 ;  /* 0x000000ffff087224 */ /* 0x000fca00078e000e */
[----:B------:R-:W-:-:S05]  /*a920*/  FMNMX.FTZ R8, R9, R8, !PT ;  /* 0x0000000809087209 */ /* 0x000fca0007810000 */
[----:B------:R-:W-:-:S07]  /*a930*/  IMAD.MOV.U32 R13, RZ, RZ, R8 ;  /* 0x000000ffff0d7224 */ /* 0x000fce00078e0008 */
[----:B------:R-:W-:Y:S05]  /*a940*/  WARPSYNC.COLLECTIVE R12, `(.L_x_19093) ;  /* 0x000000000c087348 */ /* 0x000fea0003c00000 */
[----:B------:R0:W1:Y:S02]  /*a950*/  SHFL.BFLY P2, R14, R13, R15, R16 ;  /* 0x0c00000f0d0e7389 */ /* 0x0000640000040010 */
[----:B01----:R-:W-:Y:S05]  /*a960*/  ENDCOLLECTIVE ;  /* 0x000000000000791b */ /* 0x003fea0003800000 */
.L_x_19093:
[----:B------:R-:W-:Y:S01]  /*a970*/  MOV R15, 0x2 ;  /* 0x00000002000f7802 */ /* 0x000fe20000000f00 */
[----:B------:R-:W-:-:S05]  /*a980*/  IMAD.MOV.U32 R11, RZ, RZ, R14 ;  /* 0x000000ffff0b7224 */ /* 0x000fca00078e000e */
[----:B------:R-:W-:-:S05]  /*a990*/  FMNMX.FTZ R11, R8, R11, !PT ;  /* 0x0000000b080b7209 */ /* 0x000fca0007810000 */
[----:B------:R-:W-:-:S07]  /*a9a0*/  IMAD.MOV.U32 R13, RZ, RZ, R11 ;  /* 0x000000ffff0d7224 */ /* 0x000fce00078e000b */
[----:B------:R-:W-:Y:S05]  /*a9b0*/  WARPSYNC.COLLECTIVE R12, `(.L_x_19094) ;  /* 0x000000000c087348 */ /* 0x000fea0003c00000 */
[----:B------:R0:W1:Y:S02]  /*a9c0*/  SHFL.BFLY P2, R14, R13, R15, R16 ;  /* 0x0c00000f0d0e7389 */ /* 0x0000640000040010 */
[----:B01----:R-:W-:Y:S05]  /*a9d0*/  ENDCOLLECTIVE ;  /* 0x000000000000791b */ /* 0x003fea0003800000 */
.L_x_19094:
[----:B------:R-:W-:Y:S01]  /*a9e0*/  IMAD.MOV.U32 R10, RZ, RZ, R14 ;  /* 0x000000ffff0a7224 */ /* 0x000fe200078e000e */
[----:B------:R-:W-:Y:S06]  /*a9f0*/  BRA `(.L_x_19095) ;  /* 0xffffff8c00487947 */ /* 0x000fec000383ffff */
.L_x_19096:
        /* <DEDUP_REMOVED lines=16> */
.L_x_27508:


//--------------------- .text._ZN4vllm25paged_attention_v2_kernelI13__nv_bfloat16S1_Li192ELi16ELi128ELNS_18Fp8KVCacheDataTypeE0ELb1ELi512EEEvPfS3_PT_PKS4_PKT0_SA_ifPKiSC_iPKfiiiSE_SE_iiiii --------------------------
	.section	.text._ZN4vllm25paged_attention_v2_kernelI13__nv_bfloat16S1_Li192ELi16ELi128ELNS_18Fp8KVCacheDataTypeE0ELb1ELi512EEEvPfS3_PT_PKS4_PKT0_SA_ifPKiSC_iPKfiiiSE_SE_iiiii,"ax",@progbits
	.align	128
        .global         _ZN4vllm25paged_attention_v2_kernelI13__nv_bfloat16S1_Li192ELi16ELi128ELNS_18Fp8KVCacheDataTypeE0ELb1ELi512EEEvPfS3_PT_PKS4_PKT0_SA_ifPKiSC_iPKfiiiSE_SE_iiiii
        .type           _ZN4vllm25paged_attention_v2_kernelI13__nv_bfloat16S1_Li192ELi16ELi128ELNS_18Fp8KVCacheDataTypeE0ELb1ELi512EEEvPfS3_PT_PKS4_PKT0_SA_ifPKiSC_iPKfiiiSE_SE_iiiii,@function
        .size           _ZN4vllm25paged_attention_v2_kernelI13__nv_bfloat16S1_Li192ELi16ELi128ELNS_18Fp8KVCacheDataTypeE0ELb1ELi512EEEvPfS3_PT_PKS4_PKT0_SA_ifPKiSC_iPKfiiiSE_SE_iiiii,(.L_x_27509 - _ZN4vllm25paged_attention_v2_kernelI13__nv_bfloat16S1_Li192ELi16ELi128ELNS_18Fp8KVCacheDataTypeE0ELb1ELi512EEEvPfS3_PT_PKS4_PKT0_SA_ifPKiSC_iPKfiiiSE_SE_iiiii)
        .other          _ZN4vllm25paged_attention_v2_kernelI13__nv_bfloat16S1_Li192ELi16ELi128ELNS_18Fp8KVCacheDataTypeE0ELb1ELi512EEEvPfS3_PT_PKS4_PKT0_SA_ifPKiSC_iPKfiiiSE_SE_iiiii,@"STO_CUDA_ENTRY STV_DEFAULT"
_ZN4vllm25paged_attention_v2_kernelI13__nv_bfloat16S1_Li192ELi16ELi128ELNS_18Fp8KVCacheDataTypeE0ELb1ELi512EEEvPfS3_PT_PKS4_PKT0_SA_ifPKiSC_iPKfiiiSE_SE_iiiii:
.text._ZN4vllm25paged_attention_v2_kernelI13__nv_bfloat16S1_Li192ELi16ELi128ELNS_18Fp8KVCacheDataTypeE0ELb1ELi512EEEvPfS3_PT_PKS4_PKT0_SA_ifPKiSC_iPKfiiiSE_SE_iiiii:
        /* <DEDUP_REMOVED lines=20> */
[----:B------:R-:W-:Y:S01]  /*0140*/  HFMA2 R23, -RZ, RZ, 0, 0 ;  /* 0x00000000ff177431 */ /* 0x000fe200000001ff */
[----:B------:R-:W0:Y:S01]  /*0150*/  LDCU UR26, c[0x0][0x404] ;  /* 0x00008080ff1a77ac */ /* 0x000e220008000800 */
[----:B-1----:R-:W-:Y:S01]  /*0160*/  IMAD.U32 R2, RZ, RZ, UR12 ;  /* 0x0000000cff027e24 */ /* 0x002fe2000f8e00ff */
[----:B------:R-:W1:Y:S04]  /*0170*/  LDCU UR27, c[0x0][0x408] ;  /* 0x00008100ff1b77ac */ /* 0x000e680008000800 */
[----:B------:R-:W-:Y:S01]  /*0180*/  IABS R11, R2 ;  /* 0x00000002000b7213 */ /* 0x000fe20000000000 */
[----:B---3--:R-:W-:Y:S01]  /*0190*/  UIMAD UR4, UR18, UR4, URZ ;  /* 0x00000004120472a4 */ /* 0x008fe2000f8e02ff */
[----:B--2---:R-:W-:Y:S01]  /*01a0*/  MOV R3, UR20 ;  /* 0x0000001400037c02 */ /* 0x004fe20008000f00 */
[----:B----4-:R-:W-:Y:S01]  /*01b0*/  UISETP.NE.U32.AND UP0, UPT, UR6, URZ, UPT ;  /* 0x000000ff0600728c */ /* 0x010fe2000bf05070 */
[----:B------:R-:W2:Y:S01]  /*01c0*/  I2F.RP R5, R11 ;  /* 0x0000000b00057306 */ /* 0x000ea20000209400 */
[----:B------:R-:W-:-:S02]  /*01d0*/  USHF.R.S32.HI UR5, URZ, 0x1f, UR4 ;  /* 0x0000001fff057899 */ /* 0x000fc40008011404 */
[----:B------:R-:W-:Y:S01]  /*01e0*/  UISETP.NE.AND.EX UP0, UPT, UR7, URZ, UPT, UP0 ;  /* 0x000000ff0700728c */ /* 0x000fe2000bf05300 */
[C---:B0-----:R-:W-:Y:S01]  /*01f0*/  ISETP.GT.U32.AND P0, PT, R0.reuse, 0x2f, PT ;  /* 0x0000002f0000780c */ /* 0x041fe20003f04070 */
[----:B------:R-:W0:Y:S01]  /*0200*/  LDCU UR13, c[0x0][0x3f8] ;  /* 0x00007f00ff0d77ac */ /* 0x000e220008000800 */
[----:B------:R-:W3:Y:S01]  /*0210*/  LDCU UR28, c[0x0][0x3fc] ;  /* 0x00007f80ff1c77ac */ /* 0x000ee20008000800 */
[----:B------:R-:W4:Y:S01]  /*0220*/  LDCU UR29, c[0x0][0x3e0] ;  /* 0x00007c00ff1d77ac */ /* 0x000f220008000800 */
[----:B--2---:R-:W2:Y:S09]  /*0230*/  MUFU.RCP R5, R5 ;  /* 0x0000000500057308 */ /* 0x004eb20000001000 */
[----:B------:R-:W1:Y:S01]  /*0240*/  @!P0 LDC.64 R6, c[0x0][0x398] ;  /* 0x0000e600ff068b82 */ /* 0x000e620000000a00 */
[----:B------:R-:W-:Y:S01]  /*0250*/  @!P0 IMAD R3, R3, 0xc0, RZ ;  /* 0x000000c003038824 */ /* 0x000fe200078e02ff */
[----:B------:R-:W0:Y:S01]  /*0260*/  LDCU UR30, c[0x0][0x3dc] ;  /* 0x00007b80ff1e77ac */ /* 0x000e220008000800 */
[----:B------:R-:W-:Y:S01]  /*0270*/  @!P0 IMAD.SHL.U32 R2, R0, 0x4, RZ ;  /* 0x0000000400028824 */ /* 0x000fe200078e00ff */
[----:B------:R-:W0:Y:S04]  /*0280*/  LDCU UR31, c[0x0][0x3b4] ;  /* 0x00007680ff1f77ac */ /* 0x000e280008000800 */
[----:B------:R-:W-:Y:S01]  /*0290*/  @!P0 IADD3 R3, P1, P2, R2, UR4, R3 ;  /* 0x0000000402038c10 */ /* 0x000fe2000fa3e003 */
[----:B------:R-:W0:Y:S03]  /*02a0*/  LDCU.64 UR24, c[0x0][0x3a0] ;  /* 0x00007400ff1877ac */ /* 0x000e260008000a00 */
[----:B------:R-:W-:Y:S01]  /*02b0*/  @!P0 IADD3.X R4, PT, PT, RZ, UR5, RZ, P1, P2 ;  /* 0x00000005ff048c10 */ /* 0x000fe20008fe44ff */
[----:B------:R-:W3:Y:S01]  /*02c0*/  @UP0 LDCU.64 UR4, c[0x0][0x3d0] ;  /* 0x00007a00ff0407ac */ /* 0x000ee20008000a00 */
[----:B--2---:R-:W-:Y:S01]  /*02d0*/  VIADD R8, R5, 0xffffffe ;  /* 0x0ffffffe05087836 */ /* 0x004fe20000000000 */
[----:B-1----:R-:W-:-:S04]  /*02e0*/  @!P0 LEA R2, P1, R3, R6, 0x1 ;  /* 0x0000000603028211 */ /* 0x002fc800078208ff */
[----:B------:R-:W-:-:S05]  /*02f0*/  @!P0 LEA.HI.X R3, R3, R7, R4, 0x1, P1 ;  /* 0x0000000703038211 */ /* 0x000fca00008f0c04 */
[----:B------:R-:W2:Y:S04]  /*0300*/  @!P0 LDG.E.CONSTANT R4, desc[UR14][R2.64] ;  /* 0x0000000e02048981 */ /* 0x000ea8000c1e9900 */
[----:B------:R1:W2:Y:S01]  /*0310*/  @!P0 LDG.E.CONSTANT R5, desc[UR14][R2.64+0x4] ;  /* 0x0000040e02058981 */ /* 0x0002a2000c1e9900 */
[----:B------:R4:W0:Y:S01]  /*0320*/  F2I.FTZ.U32.TRUNC.NTZ R9, R8 ;  /* 0x0000000800097305 */ /* 0x000822000021f000 */
[----:B---3--:R-:W-:Y:S01]  /*0330*/  @UP0 UIMAD.WIDE.U32 UR4, UR20, 0x4, UR4 ;  /* 0x00000004140408a5 */ /* 0x008fe2000f8e0004 */
[----:B------:R-:W-:-:S05]  /*0340*/  PLOP3.LUT P1, PT, PT, PT, UP0, 0x80, 0x8 ;  /* 0x000000000008781c */ /* 0x000fca0003f2f008 */
[----:B------:R-:W-:Y:S02]  /*0350*/  IMAD.U32 R6, RZ, RZ, UR4 ;  /* 0x00000004ff067e24 */ /* 0x000fe4000f8e00ff */
[----:B----4-:R-:W-:Y:S01]  /*0360*/  IMAD.MOV.U32 R8, RZ, RZ, RZ ;  /* 0x000000ffff087224 */ /* 0x010fe200078e00ff */
[----:B-1----:R-:W-:Y:S01]  /*0370*/  IABS R2, UR21 ;  /* 0x0000001500027c13 */ /* 0x002fe20008000000 */
[----:B------:R-:W-:Y:S02]  /*0380*/  IMAD.U32 R7, RZ, RZ, UR5 ;  /* 0x00000005ff077e24 */ /* 0x000fe4000f8e00ff */
[----:B0-----:R-:W-:-:S03]  /*0390*/  IMAD.MOV R10, RZ, RZ, -R9 ;  /* 0x000000ffff0a7224 */ /* 0x001fc600078e0a09 */
[----:B------:R0:W5:Y:S01]  /*03a0*/  @P1 LDG.E.CONSTANT R23, desc[UR14][R6.64] ;  /* 0x0000000e06171981 */ /* 0x000162000c1e9900 */
[----:B------:R-:W-:-:S04]  /*03b0*/  IMAD R13, R10, R11, RZ ;  /* 0x0000000b0a0d7224 */ /* 0x000fc800078e02ff */
[----:B------:R-:W-:-:S06]  /*03c0*/  IMAD.HI.U32 R8, R9, R13, R8 ;  /* 0x0000000d09087227 */ /* 0x000fcc00078e0008 */
[----:B------:R-:W-:-:S05]  /*03d0*/  IMAD.HI.U32 R8, R8, R2, RZ ;  /* 0x0000000208087227 */ /* 0x000fca00078e00ff */
[----:B------:R-:W-:-:S13]  /*03e0*/  R2UR UR4, R8 ;  /* 0x00000000080472ca */ /* 0x000fda00000e0000 */
[----:B------:R-:W-:-:S05]  /*03f0*/  IADD3 R3, PT, PT, RZ, -UR4, RZ ;  /* 0x80000004ff037c10 */ /* 0x000fca000fffe0ff */
[----:B------:R-:W-:-:S05]  /*0400*/  IMAD R2, R11, R3, R2 ;  /* 0x000000030b027224 */ /* 0x000fca00078e0202 */
[----:B------:R-:W-:Y:S01]  /*0410*/  ISETP.GT.U32.AND P1, PT, R11, R2, PT ;  /* 0x000000020b00720c */ /* 0x000fe20003f24070 */
[----:B------:R-:W-:-:S12]  /*0420*/  IMAD.U32 R3, RZ, RZ, UR4 ;  /* 0x00000004ff037e24 */ /* 0x000fd8000f8e00ff */
[----:B------:R-:W-:Y:S02]  /*0430*/  @!P1 VIADD R3, R3, 0x1 ;  /* 0x0000000103039836 */ /* 0x000fe40000000000 */
[----:B------:R-:W-:-:S03]  /*0440*/  @!P1 IMAD.IADD R2, R2, 0x1, -R11 ;  /* 0x0000000102029824 */ /* 0x000fc600078e0a0b */
[----:B------:R-:W-:Y:S02]  /*0450*/  @!P1 R2UR UR4, R3 ;  /* 0x00000000030492ca */ /* 0x000fe400000e0000 */
[----:B------:R-:W-:Y:S01]  /*0460*/  ISETP.GE.U32.AND P1, PT, R2, R11, PT ;  /* 0x0000000b0200720c */ /* 0x000fe20003f26070 */
[----:B------:R-:W-:-:S10]  /*0470*/  ULOP3.LUT UR5, UR21, UR12, URZ, 0x3c, !UPT ;  /* 0x0000000c15057292 */ /* 0x000fd4000f8e3cff */
[----:B------:R-:W-:-:S05]  /*0480*/  MOV R2, UR4 ;  /* 0x0000000400027c02 */ /* 0x000fca0008000f00 */
[----:B------:R-:W-:Y:S01]  /*0490*/  @P1 VIADD R2, R2, 0x1 ;  /* 0x0000000102021836 */ /* 0x000fe20000000000 */
[----:B------:R-:W-:-:S04]  /*04a0*/  UISETP.GE.AND UP1, UPT, UR5, URZ, UPT ;  /* 0x000000ff0500728c */ /* 0x000fc8000bf26270 */
[----:B------:R-:W-:Y:S01]  /*04b0*/  @P1 R2UR UR4, R2 ;  /* 0x00000000020412ca */ /* 0x000fe200000e0000 */
[----:B------:R-:W-:Y:S01]  /*04c0*/  UISETP.NE.AND UP0, UPT, UR12, URZ, UPT ;  /* 0x000000ff0c00728c */ /* 0x000fe2000bf05270 */
[----:B------:R-:W-:-:S05]  /*04d0*/  IMAD.U32 R2, RZ, RZ, UR26 ;  /* 0x0000001aff027e24 */ /* 0x000fca000f8e00ff */
[----:B------:R-:W-:-:S06]  /*04e0*/  IABS R2, R2 ;  /* 0x0000000200027213 */ /* 0x000fcc0000000000 */
[----:B------:R-:W-:Y:S02]  /*04f0*/  UMOV UR16, UR4 ;  /* 0x0000000400107c82 */ /* 0x000fe40008000000 */
[----:B------:R-:W-:Y:S02]  /*0500*/  @!UP1 UIADD3 UR16, UPT, UPT, URZ, -UR16, URZ ;  /* 0x80000010ff109290 */ /* 0x000fe4000fffe0ff */
[----:B------:R-:W-:Y:S01]  /*0510*/  @!UP0 ULOP3.LUT UR16, URZ, UR12, URZ, 0x33, !UPT ;  /* 0x0000000cff108292 */ /* 0x000fe2000f8e33ff */
[----:B------:R-:W1:Y:S05]  /*0520*/  I2F.RP R10, R2 ;  /* 0x00000002000a7306 */ /* 0x000e6a0000209400 */
[----:B------:R-:W-:-:S05]  /*0530*/  IMAD.U32 R13, RZ, RZ, UR16 ;  /* 0x00000010ff0d7e24 */ /* 0x000fca000f8e00ff */
[----:B------:R-:W-:-:S04]  /*0540*/  IABS R12, R13 ;  /* 0x0000000d000c7213 */ /* 0x000fc80000000000 */
[----:B------:R-:W3:Y:S08]  /*0550*/  I2F.RP R3, R12 ;  /* 0x0000000c00037306 */ /* 0x000ef00000209400 */
[----:B-1----:R-:W1:Y:S08]  /*0560*/  MUFU.RCP R10, R10 ;  /* 0x0000000a000a7308 */ /* 0x002e700000001000 */
[----:B---3--:R-:W0:Y:S01]  /*0570*/  MUFU.RCP R3, R3 ;  /* 0x0000000300037308 */ /* 0x008e220000001000 */
[----:B-1----:R-:W-:-:S07]  /*0580*/  IADD3 R8, PT, PT, R10, 0xffffffe, RZ ;  /* 0x0ffffffe0a087810 */ /* 0x002fce0007ffe0ff */
[----:B------:R1:W3:Y:S01]  /*0590*/  F2I.FTZ.U32.TRUNC.NTZ R9, R8 ;  /* 0x0000000800097305 */ /* 0x0002e2000021f000 */
[----:B0-----:R-:W-:-:S07]  /*05a0*/  VIADD R6, R3, 0xffffffe ;  /* 0x0ffffffe03067836 */ /* 0x001fce0000000000 */
[----:B------:R0:W4:Y:S01]  /*05b0*/  F2I.FTZ.U32.TRUNC.NTZ R7, R6 ;  /* 0x0000000600077305 */ /* 0x000122000021f000 */
[----:B-1----:R-:W-:Y:S01]  /*05c0*/  IMAD.MOV.U32 R8, RZ, RZ, RZ ;  /* 0x000000ffff087224 */ /* 0x002fe200078e00ff */
[----:B------:R-:W-:-:S04]  /*05d0*/  UIADD3 UR7, UPT, UPT, UR22, -0x1, URZ ;  /* 0xffffffff16077890 */ /* 0x000fc8000fffe0ff */
[----:B------:R-:W-:Y:S02]  /*05e0*/  R2UR UR8, R8 ;  /* 0x00000000080872ca */ /* 0x000fe400000e0000 */
[C---:B---3--:R-:W-:Y:S01]  /*05f0*/  R2UR UR9, R9.reuse ;  /* 0x00000000090972ca */ /* 0x048fe200000e0000 */
[----:B------:R-:W-:Y:S02]  /*0600*/  IMAD R11, R9, R2, RZ ;  /* 0x00000002090b7224 */ /* 0x000fe400078e02ff */
[----:B0-----:R-:W-:Y:S02]  /*0610*/  IMAD.MOV.U32 R6, RZ, RZ, RZ ;  /* 0x000000ffff067224 */ /* 0x001fe400078e00ff */
[----:B------:R-:W-:Y:S01]  /*0620*/  IMAD.U32 R14, RZ, RZ, UR7 ;  /* 0x00000007ff0e7e24 */ /* 0x000fe2000f8e00ff */
[----:B------:R-:W-:Y:S02]  /*0630*/  IADD3 R11, PT, PT, RZ, -R11, RZ ;  /* 0x8000000bff0b7210 */ /* 0x000fe40007ffe0ff */
[----:B------:R-:W-:-:S02]  /*0640*/  R2UR UR4, R6 ;  /* 0x00000000060472ca */ /* 0x000fc400000e0000 */
[----:B----4-:R-:W-:Y:S01]  /*0650*/  R2UR UR5, R7 ;  /* 0x00000000070572ca */ /* 0x010fe200000e0000 */
[----:B------:R-:W-:Y:S01]  /*0660*/  IMAD.MOV R3, RZ, RZ, -R7 ;  /* 0x000000ffff037224 */ /* 0x000fe200078e0a07 */
[----:B------:R-:W-:Y:S01]  /*0670*/  IABS R6, R14 ;  /* 0x0000000e00067213 */ /* 0x000fe20000000000 */
[----:B------:R-:W-:-:S03]  /*0680*/  IMAD.HI.U32 R11, R9, R11, UR8 ;  /* 0x00000008090b7e27 */ /* 0x000fc6000f8e000b */
[----:B------:R-:W-:Y:S01]  /*0690*/  R2UR UR9, R6 ;  /* 0x00000000060972ca */ /* 0x000fe200000e0000 */
[----:B------:R-:W-:Y:S01]  /*06a0*/  IMAD R3, R3, R12, RZ ;  /* 0x0000000c03037224 */ /* 0x000fe200078e02ff */
[----:B------:R-:W-:Y:S02]  /*06b0*/  R2UR UR32, R11 ;  /* 0x000000000b2072ca */ /* 0x000fe400000e0000 */
[----:B------:R-:W-:-:S03]  /*06c0*/  IABS R6, UR20 ;  /* 0x0000001400067c13 */ /* 0x000fc60008000000 */
[----:B------:R-:W-:Y:S01]  /*06d0*/  IMAD.HI.U32 R3, R7, R3, UR4 ;  /* 0x0000000407037e27 */ /* 0x000fe2000f8e0003 */
[----:B------:R-:W-:-:S04]  /*06e0*/  R2UR UR8, R6 ;  /* 0x00000000060872ca */ /* 0x000fc800000e0000 */
[----:B------:R-:W-:-:S03]  /*06f0*/  R2UR UR6, R3 ;  /* 0x00000000030672ca */ /* 0x000fc600000e0000 */
[----:B------:R-:W-:Y:S01]  /*0700*/  UIMAD.WIDE.U32 UR4, UR32, UR9, URZ ;  /* 0x00000009200472a5 */ /* 0x000fe2000f8e00ff */
[----:B------:R-:W-:-:S04]  /*0710*/  IABS R13, R13 ;  /* 0x0000000d000d7213 */ /* 0x000fc80000000000 */
[----:B------:R-:W-:Y:S02]  /*0720*/  IADD3 R3, PT, PT, RZ, -R13, RZ ;  /* 0x8000000dff037210 */ /* 0x000fe40007ffe0ff */
[----:B------:R-:W-:Y:S01]  /*0730*/  UMOV UR10, UR5 ;  /* 0x00000005000a7c82 */ /* 0x000fe20008000000 */
[----:B------:R-:W-:Y:S02]  /*0740*/  IMAD.U32 R6, RZ, RZ, UR8 ;  /* 0x00000008ff067e24 */ /* 0x000fe4000f8e00ff */
[----:B------:R-:W-:Y:S01]  /*0750*/  UIMAD.WIDE.U32 UR4, UR6, UR8, URZ ;  /* 0x00000008060472a5 */ /* 0x000fe2000f8e00ff */
[----:B------:R-:W-:-:S05]  /*0760*/  IMAD R7, RZ, RZ, -UR10 ;  /* 0x8000000aff077e24 */ /* 0x000fca000f8e02ff */
[----:B------:R-:W-:-:S05]  /*0770*/  IMAD R3, R3, UR5, R6 ;  /* 0x0000000503037c24 */ /* 0x000fca000f8e0206 */
[----:B------:R-:W-:Y:S01]  /*0780*/  ISETP.GT.U32.AND P1, PT, R12, R3, PT ;  /* 0x000000030c00720c */ /* 0x000fe20003f24070 */
[----:B------:R-:W-:-:S05]  /*0790*/  IMAD R7, R2, R7, UR9 ;  /* 0x0000000902077e24 */ /* 0x000fca000f8e0207 */
[----:B------:R-:W-:Y:S01]  /*07a0*/  ISETP.GT.U32.AND P2, PT, R2, R7, PT ;  /* 0x000000070200720c */ /* 0x000fe20003f44070 */
[----:B------:R-:W0:Y:S06]  /*07b0*/  S2R R8, SR_CgaCtaId ;  /* 0x0000000000087919 */ /* 0x000e2c0000008800 */
[----:B------:R-:W-:Y:S01]  /*07c0*/  VOTEU.ANY UP5, P1 ;  /* 0x0000000000ff7886 */ /* 0x000fe200008a0100 */
[----:B------:R-:W-:-:S05]  /*07d0*/  PLOP3.LUT P1, PT, PT, PT, UP5, 0x80, 0x8 ;  /* 0x000000000008781c */ /* 0x000fca0003f2f058 */
[----:B------:R-:W-:Y:S01]  /*07e0*/  VOTEU.ANY UP3, P2 ;  /* 0x0000000000ff7886 */ /* 0x000fe20001060100 */
[----:B------:R-:W-:Y:S01]  /*07f0*/  PLOP3.LUT P2, PT, PT, PT, UP3, 0x80, 0x8 ;  /* 0x000000000008781c */ /* 0x000fe20003f4f038 */
[----:B------:R-:W-:Y:S02]  /*0800*/  UIADD3 UR8, UPT, UPT, UR22, 0xf, URZ ;  /* 0x0000000f16087890 */ /* 0x000fe4000fffe0ff */
[----:B------:R-:W-:-:S04]  /*0810*/  UISETP.GE.AND UP0, UPT, UR27, URZ, UPT ;  /* 0x000000ff1b00728c */ /* 0x000fc8000bf06270 */
[----:B------:R-:W-:Y:S01]  /*0820*/  @!P1 IMAD.IADD R3, R3, 0x1, -R12 ;  /* 0x0000000103039824 */ /* 0x000fe200078e0a0c */
[----:B------:R-:W-:Y:S02]  /*0830*/  ULEA UR4, UR19, 0x20, 0x5 ;  /* 0x0000002013047891 */ /* 0x000fe4000f8e28ff */
[----:B------:R-:W-:Y:S02]  /*0840*/  USHF.R.U32.HI UR8, URZ, 0x4, UR8 ;  /* 0x00000004ff087899 */ /* 0x000fe40008011608 */
[----:B------:R-:W-:Y:S01]  /*0850*/  ISETP.GE.U32.AND P1, PT, R3, R12, PT ;  /* 0x0000000c0300720c */ /* 0x000fe20003f26070 */
[----:B------:R-:W-:Y:S01]  /*0860*/  @!P2 IMAD.IADD R7, R7, 0x1, -R2 ;  /* 0x000000010707a824 */ /* 0x000fe200078e0a02 */
[----:B------:R-:W-:Y:S02]  /*0870*/  UISETP.LT.U32.AND UP4, UPT, UR8, UR4, UPT ;  /* 0x000000040800728c */ /* 0x000fe4000bf81070 */
[----:B------:R-:W-:Y:S02]  /*0880*/  @UP0 UIMAD UR6, UR21, UR13, UR20 ;  /* 0x0000000d150602a4 */ /* 0x000fe4000f8e0214 */
[----:B------:R-:W-:-:S02]  /*0890*/  ISETP.GE.U32.AND P2, PT, R7, R2, PT ;  /* 0x000000020700720c */ /* 0x000fc40003f46070 */
[----:B------:R-:W-:Y:S01]  /*08a0*/  MOV R7, 0x400 ;  /* 0x0000040000077802 */ /* 0x000fe20000000f00 */
[----:B------:R-:W-:Y:S01]  /*08b0*/  USEL UR9, UR8, UR4, UP4 ;  /* 0x0000000408097287 */ /* 0x000fe2000a000000 */
[----:B------:R-:W-:Y:S01]  /*08c0*/  LOP3.LUT R22, R0, 0x1, RZ, 0xc0, !PT ;  /* 0x0000000100167812 */ /* 0x000fe200078ec0ff */
[----:B------:R-:W-:Y:S01]  /*08d0*/  @UP0 UIMAD UR11, UR6, UR27, 0x1 ;  /* 0x00000001060b04a4 */ /* 0x000fe2000f8e021b */
[----:B0-----:R-:W-:Y:S01]  /*08e0*/  LEA R21, R8, R7, 0x18 ;  /* 0x0000000708157211 */ /* 0x001fe200078ec0ff */
[----:B------:R-:W-:Y:S01]  /*08f0*/  VOTEU.ANY UP4, P1 ;  /* 0x0000000000ff7886 */ /* 0x000fe20000880100 */
[----:B------:R-:W-:Y:S02]  /*0900*/  ULOP3.LUT UR6, UR20, UR16, URZ, 0x3c, !UPT ;  /* 0x0000001014067292 */ /* 0x000fe4000f8e3cff */
[----:B------:R-:W-:Y:S01]  /*0910*/  @!UP5 UIADD3 UR5, UPT, UPT, UR5, 0x1, URZ ;  /* 0x000000010505d890 */ /* 0x000fe2000fffe0ff */
[----:B------:R-:W-:Y:S01]  /*0920*/  IMAD R21, R22, 0xc0, R21 ;  /* 0x000000c016157824 */ /* 0x000fe200078e0215 */
[----:B------:R-:W-:-:S02]  /*0930*/  UISETP.GE.AND UP5, UPT, UR6, URZ, UPT ;  /* 0x000000ff0600728c */ /* 0x000fc4000bfa6270 */
[----:B------:R-:W-:Y:S01]  /*0940*/  @UP4 UIADD3 UR5, UPT, UPT, UR5, 0x1, URZ ;  /* 0x0000000105054890 */ /* 0x000fe2000fffe0ff */
[--C-:B------:R-:W-:Y:S01]  /*0950*/  SHF.R.U32.HI R6, RZ, 0x1, R0.reuse ;  /* 0x00000001ff067819 */ /* 0x100fe20000011600 */
[----:B------:R-:W-:Y:S01]  /*0960*/  UISETP.NE.AND UP4, UPT, UR16, URZ, UPT ;  /* 0x000000ff1000728c */ /* 0x000fe2000bf85270 */
[----:B------:R-:W-:Y:S01]  /*0970*/  SHF.R.U32.HI R24, RZ, 0x5, R0 ;  /* 0x00000005ff187819 */ /* 0x000fe20000011600 */
[----:B------:R-:W-:Y:S01]  /*0980*/  IMAD.U32 R19, RZ, RZ, UR19 ;  /* 0x00000013ff137e24 */ /* 0x000fe2000f8e00ff */
[----:B------:R-:W-:Y:S01]  /*0990*/  @!P0 LEA R3, R6, R21, 0x3 ;  /* 0x0000001506038211 */ /* 0x000fe200078e18ff */
[----:B------:R-:W-:Y:S02]  /*09a0*/  ULOP3.LUT UR7, UR7, UR26, URZ, 0x3c, !UPT ;  /* 0x0000001a07077292 */ /* 0x000fe4000f8e3cff */
[----:B------:R-:W-:Y:S01]  /*09b0*/  IMAD R19, R19, 0x20, R24 ;  /* 0x0000002013137824 */ /* 0x000fe200078e0218 */
[----:B------:R-:W-:Y:S01]  /*09c0*/  @!UP3 UIADD3 UR10, UPT, UPT, UR10, 0x1, URZ ;  /* 0x000000010a0ab890 */ /* 0x000fe2000fffe0ff */
[----:B------:R-:W-:Y:S01]  /*09d0*/  VOTEU.ANY UP3, P2 ;  /* 0x0000000000ff7886 */ /* 0x000fe20001060100 */
[----:B------:R-:W-:Y:S01]  /*09e0*/  UMOV UR17, UR5 ;  /* 0x0000000500117c82 */ /* 0x000fe20008000000 */
[----:B------:R-:W-:-:S02]  /*09f0*/  UISETP.GE.AND UP2, UPT, UR7, URZ, UPT ;  /* 0x000000ff0700728c */ /* 0x000fc4000bf46270 */
[----:B------:R-:W-:Y:S02]  /*0a00*/  @!UP5 UIADD3 UR17, UPT, UPT, URZ, -UR17, URZ ;  /* 0x80000011ff11d290 */ /* 0x000fe4000fffe0ff */
[----:B------:R-:W-:Y:S01]  /*0a10*/  UIMAD UR4, UR19, -0x20, UR9 ;  /* 0xffffffe0130478a4 */ /* 0x000fe2000f8e0209 */
[----:B--2---:R0:W-:Y:S01]  /*0a20*/  @!P0 STS.64 [R3], R4 ;  /* 0x0000000403008388 */ /* 0x0041e20000000a00 */
[----:B------:R-:W-:Y:S01]  /*0a30*/  @!UP4 ULOP3.LUT UR17, URZ, UR16, URZ, 0x33, !UPT ;  /* 0x00000010ff11c292 */ /* 0x000fe2000f8e33ff */
[----:B------:R-:W-:Y:S01]  /*0a40*/  ISETP.GE.U32.AND P0, PT, R19, UR9, PT ;  /* 0x0000000913007c0c */ /* 0x000fe2000bf06070 */
[----:B------:R-:W-:Y:S02]  /*0a50*/  UISETP.NE.AND UP1, UPT, UR26, URZ, UPT ;  /* 0x000000ff1a00728c */ /* 0x000fe4000bf25270 */
[----:B------:R-:W-:Y:S02]  /*0a60*/  @UP3 UIADD3 UR10, UPT, UPT, UR10, 0x1, URZ ;  /* 0x000000010a0a3890 */ /* 0x000fe4000fffe0ff */
[----:B------:R-:W-:-:S02]  /*0a70*/  ULEA UR4, UR4, UR23, 0x4 ;  /* 0x0000001704047291 */ /* 0x000fc4000f8e20ff */
[----:B------:R-:W-:Y:S02]  /*0a80*/  @!UP0 UIMAD UR5, UR12, UR13, UR17 ;  /* 0x0000000d0c0582a4 */ /* 0x000fe4000f8e0211 */
[----:B------:R-:W-:Y:S02]  /*0a90*/  UISETP.LT.AND UP3, UPT, UR22, UR4, UPT ;  /* 0x000000041600728c */ /* 0x000fe4000bf61270 */
[----:B------:R-:W-:Y:S01]  /*0aa0*/  @!UP0 UIADD3 UR5, UPT, UPT, URZ, -UR5, URZ ;  /* 0x80000005ff058290 */ /* 0x000fe2000fffe0ff */
[----:B------:R-:W-:Y:S01]  /*0ab0*/  UMOV UR16, UR10 ;  /* 0x0000000a00107c82 */ /* 0x000fe20008000000 */
[----:B------:R-:W-:Y:S01]  /*0ac0*/  USEL UR4, UR22, UR4, UP3 ;  /* 0x0000000416047287 */ /* 0x000fe20009800000 */
[----:B------:R-:W-:Y:S01]  /*0ad0*/  BSSY B0, `(.L_x_19097) ;  /* 0x0000238000007945 */ /* 0x000fe20003800000 */
[----:B------:R-:W-:Y:S02]  /*0ae0*/  @!UP2 UIADD3 UR16, UPT, UPT, URZ, -UR16, URZ ;  /* 0x80000010ff10a290 */ /* 0x000fe4000fffe0ff */
[----:B------:R-:W-:-:S02]  /*0af0*/  @!UP1 ULOP3.LUT UR16, URZ, UR26, URZ, 0x33, !UPT ;  /* 0x0000001aff109292 */ /* 0x000fc4000f8e33ff */
[----:B------:R-:W-:Y:S01]  /*0b00*/  @!UP0 UIMAD UR11, UR27, UR5, 0x1 ;  /* 0x000000011b0b84a4 */ /* 0x000fe2000f8e0205 */
[----:B------:R-:W-:Y:S01]  /*0b10*/  IMAD.MOV.U32 R18, RZ, RZ, -0x800001 ;  /* 0xff7fffffff127424 */ /* 0x000fe200078e00ff */
[----:B------:R-:W-:Y:S01]  /*0b20*/  MOV R20, R2 ;  /* 0x0000000200147202 */ /* 0x000fe20000000f00 */
[----:B------:R-:W-:Y:S06]  /*0b30*/  BAR.SYNC.DEFER_BLOCKING 0x0 ;  /* 0x0000000000007b1d */ /* 0x000fec0000010000 */
[----:B0-----:R-:W-:Y:S05]  /*0b40*/  @P0 BRA `(.L_x_19098) ;  /* 0x0000002000c00947 */ /* 0x001fea0003800000 */
[----:B------:R-:W0:Y:S01]  /*0b50*/  LDCU UR5, c[0x0][0x3c8] ;  /* 0x00007900ff0577ac */ /* 0x000e220008000800 */
[----:B------:R-:W-:Y:S01]  /*0b60*/  IMAD.WIDE.U32 R2, R19, 0x4, RZ ;  /* 0x0000000413027825 */ /* 0x000fe200078e00ff */
[----:B------:R-:W1:Y:S03]  /*0b70*/  LDCU.64 UR6, c[0x0][0x3b8] ;  /* 0x00007700ff0677ac */ /* 0x000e660008000a00 */
[C---:B------:R-:W-:Y:S01]  /*0b80*/  IMAD.SHL.U32 R4, R6.reuse, 0x4, RZ ;  /* 0x0000000406047824 */ /* 0x040fe200078e00ff */
[----:B------:R-:W-:Y:S01]  /*0b90*/  LOP3.LUT R6, R6, 0xf, RZ, 0xc0, !PT ;  /* 0x0000000f06067812 */ /* 0x000fe200078ec0ff */
[----:B------:R-:W-:Y:S02]  /*0ba0*/  VIADD R7, R7, 0x1a0 ;  /* 0x000001a007077836 */ /* 0x000fe40000000000 */
[----:B------:R-:W-:-:S03]  /*0bb0*/  IMAD.MOV.U32 R18, RZ, RZ, -0x800001 ;  /* 0xff7fffffff127424 */ /* 0x000fc600078e00ff */
[----:B------:R-:W-:Y:S02]  /*0bc0*/  LEA R8, R8, R7, 0x18 ;  /* 0x0000000708087211 */ /* 0x000fe400078ec0ff */
[----:B------:R-:W-:Y:S01]  /*0bd0*/  LEA R7, R24, UR23, 0x4 ;  /* 0x0000001718077c11 */ /* 0x000fe2000f8e20ff */
[----:B0-----:R-:W-:-:S06]  /*0be0*/  UIMAD UR5, UR18, UR5, URZ ;  /* 0x00000005120572a4 */ /* 0x001fcc000f8e02ff */
[----:B------:R-:W-:-:S04]  /*0bf0*/  IMAD.U32 R5, RZ, RZ, UR5 ;  /* 0x00000005ff057e24 */ /* 0x000fc8000f8e00ff */
[----:B------:R-:W-:Y:S01]  /*0c00*/  IMAD.WIDE R2, R5, 0x4, R2 ;  /* 0x0000000405027825 */ /* 0x000fe200078e0202 */
[----:B------:R-:W-:-:S04]  /*0c10*/  LOP3.LUT R5, R4, 0x3c, RZ, 0xc0, !PT ;  /* 0x0000003c04057812 */ /* 0x000fc800078ec0ff */
[----:B------:R-:W-:Y:S02]  /*0c20*/  LEA R5, R24, R5, 0x6 ;  /* 0x0000000518057211 */ /* 0x000fe400078e30ff */
[----:B-1----:R-:W-:Y:S01]  /*0c30*/  IADD3 R4, P0, PT, R2, UR6, RZ ;  /* 0x0000000602047c10 */ /* 0x002fe2000ff1e0ff */
[----:B------:R-:W-:Y:S02]  /*0c40*/  IMAD.IADD R2, R6, 0x1, R7 ;  /* 0x0000000106027824 */ /* 0x000fe400078e0207 */
[----:B------:R-:W-:Y:S01]  /*0c50*/  IMAD.IADD R17, R5, 0x1, R8 ;  /* 0x0000000105117824 */ /* 0x000fe200078e0208 */
[----:B------:R-:W-:Y:S01]  /*0c60*/  IADD3.X R5, PT, PT, R3, UR7, RZ, P0, !PT ;  /* 0x0000000703057c10 */ /* 0x000fe200087fe4ff */
[----:B------:R-:W-:Y:S01]  /*0c70*/  VIADD R6, R7, 0x1 ;  /* 0x0000000107067836 */ /* 0x000fe20000000000 */
[----:B------:R-:W-:Y:S01]  /*0c80*/  MOV R3, R19 ;  /* 0x0000001300037202 */ /* 0x000fe20000000f00 */
[C---:B------:R-:W-:Y:S02]  /*0c90*/  VIADD R16, R2.reuse, -UR22 ;  /* 0x8000001602107c36 */ /* 0x040fe40008000000 */
[----:B------:R-:W-:-:S07]  /*0ca0*/  VIADD R7, R2, 0x1 ;  /* 0x0000000102077836 */ /* 0x000fce0000000000 */
.L_x_19103:
[----:B------:R-:W0:Y:S01]  /*0cb0*/  LDC R14, c[0x0][0x400] ;  /* 0x00010000ff0e7b82 */ /* 0x000e220000000800 */
[----:B------:R-:W-:Y:S01]  /*0cc0*/  IADD3 R8, PT, PT, R6, -0x1, RZ ;  /* 0xffffffff06087810 */ /* 0x000fe20007ffe0ff */
[----:B------:R-:W-:Y:S01]  /*0cd0*/  UIADD3 UR5, UPT, UPT, UR16, -UR28, URZ ;  /* 0x8000001c10057290 */ /* 0x000fe2000fffe0ff */
[----:B------:R-:W-:Y:S02]  /*0ce0*/  BSSY B1, `(.L_x_19099) ;  /* 0x000020d000017945 */ /* 0x000fe40003800000 */
[----:B------:R-:W-:-:S03]  /*0cf0*/  IABS R9, R8 ;  /* 0x0000000800097213 */ /* 0x000fc60000000000 */
[----:B------:R-:W1:Y:S02]  /*0d00*/  LDC R25, c[0x0][0x404] ;  /* 0x00010100ff197b82 */ /* 0x000e640000000800 */
[----:B------:R-:W-:-:S04]  /*0d10*/  IMAD.HI.U32 R11, R9, UR32, RZ ;  /* 0x00000020090b7c27 */ /* 0x000fc8000f8e00ff */
[----:B------:R-:W-:Y:S01]  /*0d20*/  IMAD.MOV R13, RZ, RZ, -R11 ;  /* 0x000000ffff0d7224 */ /* 0x000fe200078e0a0b */
[----:B0-----:R-:W-:-:S04]  /*0d30*/  IABS R10, R14 ;  /* 0x0000000e000a7213 */ /* 0x001fc80000000000 */
[----:B------:R-:W0:Y:S01]  /*0d40*/  I2F.RP R12, R10 ;  /* 0x0000000a000c7306 */ /* 0x000e220000209400 */
[-C--:B-1----:R-:W-:Y:S02]  /*0d50*/  IABS R2, R25.reuse ;  /* 0x0000001900027213 */ /* 0x082fe40000000000 */
[----:B------:R-:W-:-:S03]  /*0d60*/  LOP3.LUT R8, R8, R25, RZ, 0x3c, !PT ;  /* 0x0000001908087212 */ /* 0x000fc600078e3cff */
[----:B------:R-:W-:Y:S01]  /*0d70*/  IMAD R9, R2, R13, R9 ;  /* 0x0000000d02097224 */ /* 0x000fe200078e0209 */
[----:B------:R-:W-:Y:S01]  /*0d80*/  ISETP.GE.AND P2, PT, R8, RZ, PT ;  /* 0x000000ff0800720c */ /* 0x000fe20003f46270 */
[----:B------:R-:W-:-:S03]  /*0d90*/  IMAD.MOV.U32 R8, RZ, RZ, RZ ;  /* 0x000000ffff087224 */ /* 0x000fc600078e00ff */
        /* <DEDUP_REMOVED lines=14> */
[----:B------:R-:W-:Y:S02]  /*0e80*/  VIADD R11, R15, UR11 ;  /* 0x0000000b0f0b7c36 */ /* 0x000fe40008000000 */
[----:B------:R-:W-:-:S03]  /*0e90*/  IMAD R13, R13, R10, RZ ;  /* 0x0000000a0d0d7224 */ /* 0x000fc600078e02ff */
[----:B------:R-:W-:Y:S01]  /*0ea0*/  IABS R12, R11 ;  /* 0x0000000b000c7213 */ /* 0x000fe20000000000 */
[----:B------:R-:W-:Y:S01]  /*0eb0*/  IMAD.HI.U32 R8, R9, R13, R8 ;  /* 0x0000000d09087227 */ /* 0x000fe200078e0008 */
[----:B------:R-:W-:-:S03]  /*0ec0*/  ISETP.GE.AND P2, PT, R11, RZ, PT ;  /* 0x000000ff0b00720c */ /* 0x000fc60003f46270 */
        /* <DEDUP_REMOVED lines=8> */
[----:B------:R-:W-:-:S03]  /*0f50*/  ISETP.GT.AND P0, PT, R15, UR5, PT ;  /* 0x000000050f007c0c */ /* 0x000fc6000bf04270 */
[----:B------:R-:W-:Y:S01]  /*0f60*/  @!P2 IMAD.MOV R9, RZ, RZ, -R9 ;  /* 0x000000ffff09a224 */ /* 0x000fe200078e0a09 */
[----:B------:R-:W-:-:S04]  /*0f70*/  @!P1 LOP3.LUT R9, RZ, R14, RZ, 0x33, !PT ;  /* 0x0000000eff099212 */ /* 0x000fc800078e33ff */
[----:B------:R-:W-:-:S13]  /*0f80*/  ISETP.EQ.OR P0, PT, R9, RZ, P0 ;  /* 0x000000ff0900720c */ /* 0x000fda0000702670 */
[----:B------:R-:W-:Y:S05]  /*0f90*/  @P0 BRA `(.L_x_19100) ;  /* 0x0000000000140947 */ /* 0x000fea0003800000 */
[----:B------:R-:W-:-:S13]  /*0fa0*/  ISETP.NE.AND P0, PT, R22, RZ, PT ;  /* 0x000000ff1600720c */ /* 0x000fda0003f05270 */
[----:B------:R-:W-:Y:S05]  /*0fb0*/  @P0 BRA `(.L_x_19101) ;  /* 0x0000001c007c0947 */ /* 0x000fea0003800000 */
[----:B------:R-:W-:-:S05]  /*0fc0*/  MOV R8, 0xff7fffff ;  /* 0xff7fffff00087802 */ /* 0x000fca0000000f00 */
[----:B------:R0:W-:Y:S01]  /*0fd0*/  STS [R17], R8 ;  /* 0x0000000811007388 */ /* 0x0001e20000000800 */
[----:B------:R-:W-:Y:S05]  /*0fe0*/  BRA `(.L_x_19101) ;  /* 0x0000001c00707947 */ /* 0x000fea0003800000 */
.L_x_19100:
[----:B------:R-:W2:Y:S01]  /*0ff0*/  LDG.E.CONSTANT R11, desc[UR14][R4.64] ;  /* 0x0000000e040b7981 */ /* 0x000ea2000c1e9900 */
[----:B------:R-:W-:Y:S01]  /*1000*/  IMAD.SHL.U32 R8, R0, 0x4, RZ ;  /* 0x0000000400087824 */ /* 0x000fe200078e00ff */
[----:B------:R-:W-:Y:S02]  /*1010*/  UIMAD UR5, UR17, UR29, URZ ;  /* 0x0000001d110572a4 */ /* 0x000fe4000f8e02ff */
[----:B------:R-:W0:Y:S02]  /*1020*/  LDS.128 R12, [R21] ;  /* 0x00000000150c7984 */ /* 0x000e240000000c00 */
[----:B------:R-:W-:Y:S02]  /*1030*/  LOP3.LUT R8, R8, 0x78, RZ, 0xc0, !PT ;  /* 0x0000007808087812 */ /* 0x000fe400078ec0ff */
[----:B------:R-:W-:Y:S02]  /*1040*/  IMAD.U32 R9, RZ, RZ, UR5 ;  /* 0x00000005ff097e24 */ /* 0x000fe4000f8e00ff */
[----:B------:R-:W-:-:S04]  /*1050*/  IADD3 R8, P0, PT, R8, UR5, RZ ;  /* 0x0000000508087c10 */ /* 0x000fc8000ff1e0ff */
[----:B------:R-:W-:-:S03]  /*1060*/  LEA.HI.X.SX32 R9, R9, RZ, 0x1, P0 ;  /* 0x000000ff09097211 */ /* 0x000fc600000f0eff */
        /* <DEDUP_REMOVED lines=14> */
[----:B0-----:R-:W-:-:S02]  /*1150*/  SHF.L.U32 R11, R14, 0x10, RZ ;  /* 0x000000100e0b7819 */ /* 0x001fc400000006ff */
[----:B------:R-:W-:Y:S01]  /*1160*/  PRMT R14, R14, 0x7632, R14 ;  /* 0x000076320e0e7816 */ /* 0x000fe2000000000e */
[----:B------:R-:W4:Y:S03]  /*1170*/  LDG.E.CONSTANT R35, desc[UR14][R26.64+0x500] ;  /* 0x0005000e1a237981 */ /* 0x000f26000c1e9900 */
[----:B------:R-:W-:Y:S01]  /*1180*/  SHF.L.U32 R14, R14, 0x10, RZ ;  /* 0x000000100e0e7819 */ /* 0x000fe200000006ff */
[----:B--2---:R-:W-:-:S04]  /*1190*/  IMAD.U32 R34, R10, 0x10000, RZ ;  /* 0x000100000a227824 */ /* 0x004fc800078e00ff */
[----:B------:R-:W-:Y:S01]  /*11a0*/  FMUL.FTZ R25, R11, R34 ;  /* 0x000000220b197220 */ /* 0x000fe20000410000 */
[----:B------:R-:W-:Y:S02]  /*11b0*/  IMAD.U32 R34, R12, 0x10000, RZ ;  /* 0x000100000c227824 */ /* 0x000fe400078e00ff */
[----:B---3--:R-:W-:-:S04]  /*11c0*/  IMAD.U32 R11, R9, 0x10000, RZ ;  /* 0x00010000090b7824 */ /* 0x008fc800078e00ff */
[----:B------:R-:W-:Y:S02]  /*11d0*/  FFMA.FTZ R34, R34, R11, R25 ;  /* 0x0000000b22227223 */ /* 0x000fe40000010019 */
[----:B------:R-:W2:Y:S01]  /*11e0*/  LDG.E.CONSTANT R25, desc[UR14][R26.64+0x404] ;  /* 0x0004040e1a197981 */ /* 0x000ea2000c1e9900 */
[----:B------:R-:W-:Y:S02]  /*11f0*/  PRMT R10, R10, 0x7632, R10 ;  /* 0x000076320a0a7816 */ /* 0x000fe4000000000a */
[----:B------:R-:W-:Y:S02]  /*1200*/  PRMT R12, R12, 0x7632, R12 ;  /* 0x000076320c0c7816 */ /* 0x000fe4000000000c */
[----:B------:R-:W-:Y:S01]  /*1210*/  PRMT R9, R9, 0x7632, R9 ;  /* 0x0000763209097816 */ /* 0x000fe20000000009 */
[----:B------:R-:W-:Y:S02]  /*1220*/  IMAD.U32 R11, R10, 0x10000, RZ ;  /* 0x000100000a0b7824 */ /* 0x000fe400078e00ff */
[----:B------:R-:W-:-:S02]  /*1230*/  IMAD.U32 R12, R12, 0x10000, RZ ;  /* 0x000100000c0c7824 */ /* 0x000fc400078e00ff */
[----:B------:R-:W-:Y:S01]  /*1240*/  FMUL.FTZ R11, R14, R11 ;  /* 0x0000000b0e0b7220 */ /* 0x000fe20000410000 */
[----:B------:R-:W-:Y:S01]  /*1250*/  IMAD.U32 R9, R9, 0x10000, RZ ;  /* 0x0001000009097824 */ /* 0x000fe200078e00ff */
[----:B------:R-:W-:Y:S01]  /*1260*/  SHF.L.U32 R14, R13, 0x10, RZ ;  /* 0x000000100d0e7819 */ /* 0x000fe200000006ff */
[C---:B----4-:R-:W-:Y:S01]  /*1270*/  IMAD.U32 R10, R8.reuse, 0x10000, RZ ;  /* 0x00010000080a7824 */ /* 0x050fe200078e00ff */
[----:B------:R-:W-:Y:S01]  /*1280*/  PRMT R8, R8, 0x7632, R8 ;  /* 0x0000763208087816 */ /* 0x000fe20000000008 */
[----:B------:R-:W-:Y:S01]  /*1290*/  FFMA.FTZ R12, R12, R9, R11 ;  /* 0x000000090c0c7223 */ /* 0x000fe2000001000b */
[C---:B------:R-:W-:Y:S02]  /*12a0*/  SHF.L.U32 R9, R15.reuse, 0x10, RZ ;  /* 0x000000100f097819 */ /* 0x040fe400000006ff */
[----:B------:R-:W-:Y:S01]  /*12b0*/  PRMT R15, R15, 0x7632, R15 ;  /* 0x000076320f0f7816 */ /* 0x000fe2000000000f */
[----:B------:R-:W-:Y:S01]  /*12c0*/  IMAD.U32 R8, R8, 0x10000, RZ ;  /* 0x0001000008087824 */ /* 0x000fe200078e00ff */
[----:B------:R-:W-:Y:S01]  /*12d0*/  PRMT R13, R13, 0x7632, R13 ;  /* 0x000076320d0d7816 */ /* 0x000fe2000000000d */
[----:B------:R-:W-:Y:S01]  /*12e0*/  FMUL.FTZ R11, R9, R10 ;  /* 0x0000000a090b7220 */ /* 0x000fe20000410000 */
[C---:B------:R-:W-:Y:S01]  /*12f0*/  IMAD.U32 R9, R31.reuse, 0x10000, RZ ;  /* 0x000100001f097824 */ /* 0x040fe200078e00ff */
[----:B------:R-:W-:Y:S01]  /*1300*/  PRMT R31, R31, 0x7632, R31 ;  /* 0x000076321f1f7816 */ /* 0x000fe2000000001f */
[----:B------:R-:W-:-:S02]  /*1310*/  IMAD.U32 R15, R15, 0x10000, RZ ;  /* 0x000100000f0f7824 */ /* 0x000fc400078e00ff */
[----:B------:R-:W-:Y:S01]  /*1320*/  FFMA.FTZ R14, R14, R9, R11 ;  /* 0x000000090e0e7223 */ /* 0x000fe2000001000b */
[----:B------:R-:W-:Y:S02]  /*1330*/  IMAD.U32 R36, R13, 0x10000, RZ ;  /* 0x000100000d247824 */ /* 0x000fe400078e00ff */
[----:B------:R-:W-:Y:S01]  /*1340*/  FMUL.FTZ R15, R15, R8 ;  /* 0x000000080f0f7220 */ /* 0x000fe20000410000 */
[----:B------:R-:W-:Y:S01]  /*1350*/  IMAD.U32 R31, R31, 0x10000, RZ ;  /* 0x000100001f1f7824 */ /* 0x000fe200078e00ff */
[----:B------:R-:W0:Y:S03]  /*1360*/  LDS.128 R8, [R21+0x10] ;  /* 0x0000100015087984 */ /* 0x000e260000000c00 */
[----:B------:R-:W-:Y:S01]  /*1370*/  FFMA.FTZ R15, R36, R31, R15 ;  /* 0x0000001f240f7223 */ /* 0x000fe2000001000f */
[C---:B------:R-:W-:Y:S01]  /*1380*/  IMAD.U32 R31, R30.reuse, 0x10000, RZ ;  /* 0x000100001e1f7824 */ /* 0x040fe200078e00ff */
[----:B------:R-:W-:-:S02]  /*1390*/  PRMT R30, R30, 0x7632, R30 ;  /* 0x000076321e1e7816 */ /* 0x000fc4000000001e */
[C---:B0-----:R-:W-:Y:S02]  /*13a0*/  SHF.L.U32 R13, R8.reuse, 0x10, RZ ;  /* 0x00000010080d7819 */ /* 0x041fe400000006ff */
[----:B------:R-:W-:-:S03]  /*13b0*/  PRMT R8, R8, 0x7632, R8 ;  /* 0x0000763208087816 */ /* 0x000fc60000000008 */
[----:B------:R-:W-:Y:S02]  /*13c0*/  FFMA.FTZ R34, R13, R31, R34 ;  /* 0x0000001f0d227223 */ /* 0x000fe40000010022 */
[----:B------:R-:W-:Y:S01]  /*13d0*/  IMAD.U32 R13, R8, 0x10000, RZ ;  /* 0x00010000080d7824 */ /* 0x000fe200078e00ff */
[----:B------:R-:W3:Y:S01]  /*13e0*/  LDG.E.CONSTANT R31, desc[UR14][R26.64+0x504] ;  /* 0x0005040e1a1f7981 */ /* 0x000ee2000c1e9900 */
[----:B------:R-:W-:-:S04]  /*13f0*/  IMAD.U32 R8, R30, 0x10000, RZ ;  /* 0x000100001e087824 */ /* 0x000fc800078e00ff */
[----:B------:R-:W-:Y:S01]  /*1400*/  FFMA.FTZ R8, R13, R8, R12 ;  /* 0x000000080d087223 */ /* 0x000fe2000001000c */
[C---:B------:R-:W-:Y:S02]  /*1410*/  SHF.L.U32 R13, R9.reuse, 0x10, RZ ;  /* 0x00000010090d7819 */ /* 0x040fe400000006ff */
[----:B------:R-:W-:Y:S01]  /*1420*/  PRMT R9, R9, 0x7632, R9 ;  /* 0x0000763209097816 */ /* 0x000fe20000000009 */
[----:B------:R-:W-:-:S04]  /*1430*/  IMAD.U32 R12, R33, 0x10000, RZ ;  /* 0x00010000210c7824 */ /* 0x000fc800078e00ff */
[----:B------:R-:W-:Y:S02]  /*1440*/  IMAD.U32 R30, R9, 0x10000, RZ ;  /* 0x00010000091e7824 */ /* 0x000fe400078e00ff */
[----:B------:R-:W-:Y:S01]  /*1450*/  FFMA.FTZ R14, R13, R12, R14 ;  /* 0x0000000c0d0e7223 */ /* 0x000fe2000001000e */
[----:B------:R-:W-:Y:S01]  /*1460*/  SHF.L.U32 R9, R10, 0x10, RZ ;  /* 0x000000100a097819 */ /* 0x000fe200000006ff */
[----:B------:R-:W-:Y:S01]  /*1470*/  IMAD.U32 R12, R32, 0x10000, RZ ;  /* 0x00010000200c7824 */ /* 0x000fe200078e00ff */
[----:B------:R-:W-:-:S03]  /*1480*/  PRMT R10, R10, 0x7632, R10 ;  /* 0x000076320a0a7816 */ /* 0x000fc6000000000a */
[----:B------:R-:W-:Y:S01]  /*1490*/  FFMA.FTZ R34, R9, R12, R34 ;  /* 0x0000000c09227223 */ /* 0x000fe20000010022 */
[----:B------:R-:W-:Y:S02]  /*14a0*/  PRMT R12, R32, 0x7632, R12 ;  /* 0x00007632200c7816 */ /* 0x000fe4000000000c */
[----:B------:R-:W-:Y:S01]  /*14b0*/  PRMT R33, R33, 0x7632, R33 ;  /* 0x0000763221217816 */ /* 0x000fe20000000021 */
[----:B------:R-:W-:Y:S01]  /*14c0*/  IMAD.U32 R9, R10, 0x10000, RZ ;  /* 0x000100000a097824 */ /* 0x000fe200078e00ff */
[----:B------:R-:W-:Y:S01]  /*14d0*/  SHF.L.U32 R13, R11, 0x10, RZ ;  /* 0x000000100b0d7819 */ /* 0x000fe200000006ff */
[----:B------:R-:W-:Y:S01]  /*14e0*/  IMAD.U32 R12, R12, 0x10000, RZ ;  /* 0x000100000c0c7824 */ /* 0x000fe200078e00ff */
[----:B------:R-:W4:Y:S01]  /*14f0*/  LDG.E.CONSTANT R32, desc[UR14][R26.64+0x600] ;  /* 0x0006000e1a207981 */ /* 0x000f22000c1e9900 */
[----:B------:R-:W-:Y:S02]  /*1500*/  IMAD.U32 R33, R33, 0x10000, RZ ;  /* 0x0001000021217824 */ /* 0x000fe400078e00ff */
[----:B------:R-:W-:-:S02]  /*1510*/  IMAD.U32 R10, R28, 0x10000, RZ ;  /* 0x000100001c0a7824 */ /* 0x000fc400078e00ff */
[----:B------:R-:W-:Y:S01]  /*1520*/  FFMA.FTZ R8, R9, R12, R8 ;  /* 0x0000000c09087223 */ /* 0x000fe20000010008 */
[----:B------:R-:W-:Y:S01]  /*1530*/  FFMA.FTZ R30, R30, R33, R15 ;  /* 0x000000211e1e7223 */ /* 0x000fe2000001000f */
[----:B------:R-:W-:Y:S01]  /*1540*/  FFMA.FTZ R9, R13, R10, R14 ;  /* 0x0000000a0d097223 */ /* 0x000fe2000001000e */
[----:B------:R-:W-:Y:S01]  /*1550*/  PRMT R11, R11, 0x7632, R11 ;  /* 0x000076320b0b7816 */ /* 0x000fe2000000000b */
[----:B------:R-:W0:Y:S01]  /*1560*/  LDS.128 R12, [R21+0x20] ;  /* 0x00002000150c7984 */ /* 0x000e220000000c00 */
[----:B------:R-:W-:-:S03]  /*1570*/  PRMT R28, R28, 0x7632, R28 ;  /* 0x000076321c1c7816 */ /* 0x000fc6000000001c */
[----:B------:R-:W4:Y:S01]  /*1580*/  LDG.E.CONSTANT R33, desc[UR14][R26.64+0x604] ;  /* 0x0006040e1a217981 */ /* 0x000f22000c1e9900 */
[----:B------:R-:W-:Y:S02]  /*1590*/  IMAD.U32 R11, R11, 0x10000, RZ ;  /* 0x000100000b0b7824 */ /* 0x000fe400078e00ff */
[----:B------:R-:W-:Y:S02]  /*15a0*/  IMAD.U32 R10, R28, 0x10000, RZ ;  /* 0x000100001c0a7824 */ /* 0x000fe400078e00ff */
[----:B------:R-:W-:Y:S02]  /*15b0*/  IMAD.U32 R28, R29, 0x10000, RZ ;  /* 0x000100001d1c7824 */ /* 0x000fe400078e00ff */
[----:B------:R-:W-:Y:S01]  /*15c0*/  FFMA.FTZ R10, R11, R10, R30 ;  /* 0x0000000a0b0a7223 */ /* 0x000fe2000001001e */
[----:B0-----:R-:W-:-:S05]  /*15d0*/  SHF.L.U32 R11, R12, 0x10, RZ ;  /* 0x000000100c0b7819 */ /* 0x001fca00000006ff */
[----:B------:R-:W-:Y:S02]  /*15e0*/  FFMA.FTZ R11, R11, R28, R34 ;  /* 0x0000001c0b0b7223 */ /* 0x000fe40000010022 */
[----:B------:R-:W4:Y:S04]  /*15f0*/  LDG.E.CONSTANT R34, desc[UR14][R26.64+0x700] ;  /* 0x0007000e1a227981 */ /* 0x000f28000c1e9900 */
[----:B------:R-:W4:Y:S01]  /*1600*/  LDG.E.CONSTANT R28, desc[UR14][R26.64+0x704] ;  /* 0x0007040e1a1c7981 */ /* 0x000f22000c1e9900 */
[----:B------:R-:W-:Y:S02]  /*1610*/  PRMT R30, R29, 0x7632, R30 ;  /* 0x000076321d1e7816 */ /* 0x000fe4000000001e */
[----:B------:R-:W-:-:S03]  /*1620*/  PRMT R12, R12, 0x7632, R12 ;  /* 0x000076320c0c7816 */ /* 0x000fc6000000000c */
[----:B------:R-:W-:Y:S02]  /*1630*/  IMAD.U32 R30, R30, 0x10000, RZ ;  /* 0x000100001e1e7824 */ /* 0x000fe400078e00ff */
[----:B------:R-:W-:-:S04]  /*1640*/  IMAD.U32 R29, R12, 0x10000, RZ ;  /* 0x000100000c1d7824 */ /* 0x000fc800078e00ff */
[----:B------:R-:W-:Y:S02]  /*1650*/  FFMA.FTZ R8, R29, R30, R8 ;  /* 0x0000001e1d087223 */ /* 0x000fe40000010008 */
[----:B------:R-:W4:Y:S01]  /*1660*/  LDG.E.CONSTANT R30, desc[UR14][R26.64+0x800] ;  /* 0x0008000e1a1e7981 */ /* 0x000f22000c1e9900 */
[C---:B------:R-:W-:Y:S02]  /*1670*/  SHF.L.U32 R12, R13.reuse, 0x10, RZ ;  /* 0x000000100d0c7819 */ /* 0x040fe400000006ff */
[----:B------:R-:W-:Y:S01]  /*1680*/  PRMT R13, R13, 0x7632, R13 ;  /* 0x000076320d0d7816 */ /* 0x000fe2000000000d */
[----:B--2---:R-:W-:-:S04]  /*1690*/  IMAD.U32 R29, R25, 0x10000, RZ ;  /* 0x00010000191d7824 */ /* 0x004fc800078e00ff */
[----:B------:R-:W-:Y:S02]  /*16a0*/  FFMA.FTZ R9, R12, R29, R9 ;  /* 0x0000001d0c097223 */ /* 0x000fe40000010009 */
[----:B------:R-:W2:Y:S01]  /*16b0*/  LDG.E.CONSTANT R29, desc[UR14][R26.64+0x804] ;  /* 0x0008040e1a1d7981 */ /* 0x000ea2000c1e9900 */
[----:B------:R-:W-:Y:S01]  /*16c0*/  PRMT R25, R25, 0x7632, R25 ;  /* 0x0000763219197816 */ /* 0x000fe20000000019 */
[----:B------:R-:W-:-:S03]  /*16d0*/  IMAD.U32 R13, R13, 0x10000, RZ ;  /* 0x000100000d0d7824 */ /* 0x000fc600078e00ff */
[----:B------:R-:W-:-:S05]  /*16e0*/  SHF.L.U32 R12, R25, 0x10, RZ ;  /* 0x00000010190c7819 */ /* 0x000fca00000006ff */
[----:B------:R-:W-:Y:S01]  /*16f0*/  FFMA.FTZ R12, R13, R12, R10 ;  /* 0x0000000c0d0c7223 */ /* 0x000fe2000001000a */
[C---:B------:R-:W-:Y:S01]  /*1700*/  IMAD.U32 R10, R14.reuse, 0x10000, RZ ;  /* 0x000100000e0a7824 */ /* 0x040fe200078e00ff */
[----:B------:R-:W-:Y:S01]  /*1710*/  PRMT R14, R14, 0x7632, R14 ;  /* 0x000076320e0e7816 */ /* 0x000fe2000000000e */
[C---:B------:R-:W-:Y:S01]  /*1720*/  IMAD.U32 R13, R35.reuse, 0x10000, RZ ;  /* 0x00010000230d7824 */ /* 0x040fe200078e00ff */
[----:B------:R-:W-:-:S03]  /*1730*/  PRMT R35, R35, 0x7632, R35 ;  /* 0x0000763223237816 */ /* 0x000fc60000000023 */
[----:B------:R-:W-:Y:S01]  /*1740*/  FFMA.FTZ R13, R10, R13, R11 ;  /* 0x0000000d0a0d7223 */ /* 0x000fe2000001000b */
[----:B------:R-:W-:Y:S01]  /*1750*/  SHF.L.U32 R11, R14, 0x10, RZ ;  /* 0x000000100e0b7819 */ /* 0x000fe200000006ff */
[----:B------:R-:W-:Y:S02]  /*1760*/  IMAD.U32 R14, R35, 0x10000, RZ ;  /* 0x00010000230e7824 */ /* 0x000fe400078e00ff */
[----:B------:R-:W-:Y:S01]  /*1770*/  IMAD.U32 R36, R15, 0x10000, RZ ;  /* 0x000100000f247824 */ /* 0x000fe200078e00ff */
[----:B------:R-:W2:Y:S01]  /*1780*/  LDG.E.CONSTANT R35, desc[UR14][R26.64+0x900] ;  /* 0x0009000e1a237981 */ /* 0x000ea2000c1e9900 */
[----:B------:R-:W-:Y:S01]  /*1790*/  FFMA.FTZ R14, R11, R14, R8 ;  /* 0x0000000e0b0e7223 */ /* 0x000fe20000010008 */
[----:B------:R-:W-:-:S05]  /*17a0*/  PRMT R15, R15, 0x7632, R15 ;  /* 0x000076320f0f7816 */ /* 0x000fca000000000f */
[----:B------:R-:W-:Y:S01]  /*17b0*/  IMAD.U32 R15, R15, 0x10000, RZ ;  /* 0x000100000f0f7824 */ /* 0x000fe200078e00ff */
[----:B---3--:R-:W-:-:S05]  /*17c0*/  SHF.L.U32 R8, R31, 0x10, RZ ;  /* 0x000000101f087819 */ /* 0x008fca00000006ff */
[----:B------:R-:W-:Y:S02]  /*17d0*/  FFMA.FTZ R36, R36, R8, R9 ;  /* 0x0000000824247223 */ /* 0x000fe40000010009 */
[----:B------:R-:W0:Y:S01]  /*17e0*/  LDS.128 R8, [R21+0x30] ;  /* 0x0000300015087984 */ /* 0x000e220000000c00 */
[----:B------:R-:W-:-:S05]  /*17f0*/  PRMT R31, R31, 0x7632, R31 ;  /* 0x000076321f1f7816 */ /* 0x000fca000000001f */
[----:B------:R-:W-:-:S04]  /*1800*/  IMAD.U32 R31, R31, 0x10000, RZ ;  /* 0x000100001f1f7824 */ /* 0x000fc800078e00ff */
[----:B------:R-:W-:Y:S01]  /*1810*/  FFMA.FTZ R12, R15, R31, R12 ;  /* 0x0000001f0f0c7223 */ /* 0x000fe2000001000c */
[C---:B----4-:R-:W-:Y:S01]  /*1820*/  IMAD.U32 R25, R32.reuse, 0x10000, RZ ;  /* 0x0001000020197824 */ /* 0x050fe200078e00ff */
[----:B------:R-:W-:Y:S02]  /*1830*/  PRMT R32, R32, 0x7632, R32 ;  /* 0x0000763220207816 */ /* 0x000fe40000000020 */
[C---:B0-----:R-:W-:Y:S02]  /*1840*/  SHF.L.U32 R15, R8.reuse, 0x10, RZ ;  /* 0x00000010080f7819 */ /* 0x041fe400000006ff */
[----:B------:R-:W-:-:S03]  /*1850*/  PRMT R8, R8, 0x7632, R8 ;  /* 0x0000763208087816 */ /* 0x000fc60000000008 */
[----:B------:R-:W-:Y:S02]  /*1860*/  FFMA.FTZ R13, R15, R25, R13 ;  /* 0x000000190f0d7223 */ /* 0x000fe4000001000d */
[----:B------:R-:W-:Y:S01]  /*1870*/  IMAD.U32 R15, R8, 0x10000, RZ ;  /* 0x00010000080f7824 */ /* 0x000fe200078e00ff */
[----:B------:R-:W3:Y:S01]  /*1880*/  LDG.E.CONSTANT R25, desc[UR14][R26.64+0x904] ;  /* 0x0009040e1a197981 */ /* 0x000ee2000c1e9900 */
[----:B------:R-:W-:-:S03]  /*1890*/  SHF.L.U32 R8, R32, 0x10, RZ ;  /* 0x0000001020087819 */ /* 0x000fc600000006ff */
[----:B------:R-:W4:Y:S02]  /*18a0*/  LDG.E.CONSTANT R32, desc[UR14][R26.64+0xa00] ;  /* 0x000a000e1a207981 */ /* 0x000f24000c1e9900 */
[----:B------:R-:W-:Y:S01]  /*18b0*/  FFMA.FTZ R8, R15, R8, R14 ;  /* 0x000000080f087223 */ /* 0x000fe2000001000e */
[C---:B------:R-:W-:Y:S01]  /*18c0*/  IMAD.U32 R15, R9.reuse, 0x10000, RZ ;  /* 0x00010000090f7824 */ /* 0x040fe200078e00ff */
[----:B------:R-:W-:Y:S01]  /*18d0*/  PRMT R9, R9, 0x7632, R9 ;  /* 0x0000763209097816 */ /* 0x000fe20000000009 */
[C---:B------:R-:W-:Y:S01]  /*18e0*/  IMAD.U32 R14, R33.reuse, 0x10000, RZ ;  /* 0x00010000210e7824 */ /* 0x040fe200078e00ff */
[----:B------:R-:W-:Y:S02]  /*18f0*/  PRMT R33, R33, 0x7632, R33 ;  /* 0x0000763221217816 */ /* 0x000fe40000000021 */
[----:B------:R-:W-:-:S03]  /*1900*/  SHF.L.U32 R9, R9, 0x10, RZ ;  /* 0x0000001009097819 */ /* 0x000fc600000006ff */
[----:B------:R-:W-:-:S04]  /*1910*/  IMAD.U32 R33, R33, 0x10000, RZ ;  /* 0x0001000021217824 */ /* 0x000fc800078e00ff */
[----:B------:R-:W-:Y:S01]  /*1920*/  FFMA.FTZ R9, R9, R33, R12 ;  /* 0x0000002109097223 */ /* 0x000fe2000001000c */
[C---:B------:R-:W-:Y:S01]  /*1930*/  IMAD.U32 R12, R10.reuse, 0x10000, RZ ;  /* 0x000100000a0c7824 */ /* 0x040fe200078e00ff */
[----:B------:R-:W-:Y:S01]  /*1940*/  PRMT R10, R10, 0x7632, R10 ;  /* 0x000076320a0a7816 */ /* 0x000fe2000000000a */
[----:B------:R-:W-:Y:S01]  /*1950*/  FFMA.FTZ R36, R15, R14, R36 ;  /* 0x0000000e0f247223 */ /* 0x000fe20000010024 */
[C---:B------:R-:W-:Y:S01]  /*1960*/  SHF.L.U32 R31, R34.reuse, 0x10, RZ ;  /* 0x00000010221f7819 */ /* 0x040fe200000006ff */
[----:B------:R-:W4:Y:S01]  /*1970*/  LDG.E.CONSTANT R33, desc[UR14][R26.64+0xa04] ;  /* 0x000a040e1a217981 */ /* 0x000f22000c1e9900 */
[----:B------:R-:W-:Y:S02]  /*1980*/  PRMT R34, R34, 0x7632, R34 ;  /* 0x0000763222227816 */ /* 0x000fe40000000022 */
[----:B------:R-:W-:Y:S01]  /*1990*/  SHF.L.U32 R15, R11, 0x10, RZ ;  /* 0x000000100b0f7819 */ /* 0x000fe200000006ff */
[----:B------:R-:W-:Y:S01]  /*19a0*/  FFMA.FTZ R31, R12, R31, R13 ;  /* 0x0000001f0c1f7223 */ /* 0x000fe2000001000d */
[----:B------:R-:W-:-:S02]  /*19b0*/  IMAD.U32 R13, R10, 0x10000, RZ ;  /* 0x000100000a0d7824 */ /* 0x000fc400078e00ff */
[----:B------:R-:W-:Y:S02]  /*19c0*/  IMAD.U32 R34, R34, 0x10000, RZ ;  /* 0x0001000022227824 */ /* 0x000fe400078e00ff */
[C---:B------:R-:W-:Y:S02]  /*19d0*/  IMAD.U32 R10, R28.reuse, 0x10000, RZ ;  /* 0x000100001c0a7824 */ /* 0x040fe400078e00ff */
[----:B------:R-:W-:Y:S02]  /*19e0*/  FFMA.FTZ R8, R13, R34, R8 ;  /* 0x000000220d087223 */ /* 0x000fe40000010008 */
[----:B------:R-:W-:Y:S02]  /*19f0*/  FFMA.FTZ R10, R15, R10, R36 ;  /* 0x0000000a0f0a7223 */ /* 0x000fe40000010024 */
[----:B------:R-:W0:Y:S01]  /*1a00*/  LDS.128 R12, [R21+0x40] ;  /* 0x00004000150c7984 */ /* 0x000e220000000c00 */
[----:B------:R-:W-:Y:S02]  /*1a10*/  PRMT R11, R11, 0x7632, R11 ;  /* 0x000076320b0b7816 */ /* 0x000fe4000000000b */
[----:B------:R-:W-:-:S03]  /*1a20*/  PRMT R34, R28, 0x7632, R34 ;  /* 0x000076321c227816 */ /* 0x000fc60000000022 */
[----:B------:R-:W-:Y:S01]  /*1a30*/  IMAD.U32 R28, R11, 0x10000, RZ ;  /* 0x000100000b1c7824 */ /* 0x000fe200078e00ff */
[----:B------:R-:W-:Y:S02]  /*1a40*/  SHF.L.U32 R11, R34, 0x10, RZ ;  /* 0x00000010220b7819 */ /* 0x000fe400000006ff */
[----:B------:R-:W4:Y:S03]  /*1a50*/  LDG.E.CONSTANT R34, desc[UR14][R26.64+0xb00] ;  /* 0x000b000e1a227981 */ /* 0x000f26000c1e9900 */
[----:B------:R-:W-:Y:S01]  /*1a60*/  FFMA.FTZ R11, R28, R11, R9 ;  /* 0x0000000b1c0b7223 */ /* 0x000fe20000010009 */
[----:B------:R-:W-:Y:S02]  /*1a70*/  IMAD.U32 R9, R30, 0x10000, RZ ;  /* 0x000100001e097824 */ /* 0x000fe400078e00ff */
[----:B0-----:R-:W-:-:S04]  /*1a80*/  IMAD.U32 R28, R12, 0x10000, RZ ;  /* 0x000100000c1c7824 */ /* 0x001fc800078e00ff */
[----:B------:R-:W-:Y:S02]  /*1a90*/  FFMA.FTZ R9, R28, R9, R31 ;  /* 0x000000091c097223 */ /* 0x000fe4000001001f */
[----:B------:R-:W4:Y:S01]  /*1aa0*/  LDG.E.CONSTANT R28, desc[UR14][R26.64+0xb04] ;  /* 0x000b040e1a1c7981 */ /* 0x000f22000c1e9900 */
[----:B------:R-:W-:Y:S02]  /*1ab0*/  PRMT R12, R12, 0x7632, R12 ;  /* 0x000076320c0c7816 */ /* 0x000fe4000000000c */
[----:B------:R-:W-:Y:S02]  /*1ac0*/  PRMT R30, R30, 0x7632, R30 ;  /* 0x000076321e1e7816 */ /* 0x000fe4000000001e */
[----:B------:R-:W-:-:S03]  /*1ad0*/  SHF.L.U32 R31, R12, 0x10, RZ ;  /* 0x000000100c1f7819 */ /* 0x000fc600000006ff */
[----:B------:R-:W-:-:S04]  /*1ae0*/  IMAD.U32 R30, R30, 0x10000, RZ ;  /* 0x000100001e1e7824 */ /* 0x000fc800078e00ff */
[----:B------:R-:W-:Y:S01]  /*1af0*/  FFMA.FTZ R8, R31, R30, R8 ;  /* 0x0000001e1f087223 */ /* 0x000fe20000010008 */
[----:B------:R-:W-:Y:S01]  /*1b00*/  IMAD.U32 R31, R13, 0x10000, RZ ;  /* 0x000100000d1f7824 */ /* 0x000fe200078e00ff */
[----:B--2---:R-:W-:Y:S01]  /*1b10*/  SHF.L.U32 R12, R29, 0x10, RZ ;  /* 0x000000101d0c7819 */ /* 0x004fe200000006ff */
[----:B------:R-:W2:Y:S04]  /*1b20*/  LDG.E.CONSTANT R30, desc[UR14][R26.64+0xc04] ;  /* 0x000c040e1a1e7981 */ /* 0x000ea8000c1e9900 */
[----:B------:R-:W-:Y:S02]  /*1b30*/  FFMA.FTZ R10, R31, R12, R10 ;  /* 0x0000000c1f0a7223 */ /* 0x000fe4000001000a */
[----:B------:R-:W2:Y:S01]  /*1b40*/  LDG.E.CONSTANT R31, desc[UR14][R26.64+0xc00] ;  /* 0x000c000e1a1f7981 */ /* 0x000ea2000c1e9900 */
[----:B------:R-:W-:-:S02]  /*1b50*/  PRMT R13, R13, 0x7632, R13 ;  /* 0x000076320d0d7816 */ /* 0x000fc4000000000d */
[C---:B------:R-:W-:Y:S02]  /*1b60*/  SHF.L.U32 R36, R14.reuse, 0x10, RZ ;  /* 0x000000100e247819 */ /* 0x040fe400000006ff */
[----:B------:R-:W-:Y:S01]  /*1b70*/  PRMT R14, R14, 0x7632, R14 ;  /* 0x000076320e0e7816 */ /* 0x000fe2000000000e */
[----:B------:R-:W-:Y:S01]  /*1b80*/  IMAD.U32 R12, R13, 0x10000, RZ ;  /* 0x000100000d0c7824 */ /* 0x000fe200078e00ff */
[----:B------:R-:W-:Y:S01]  /*1b90*/  PRMT R29, R29, 0x7632, R29 ;  /* 0x000076321d1d7816 */ /* 0x000fe2000000001d */
[C---:B------:R-:W-:Y:S01]  /*1ba0*/  IMAD.U32 R13, R35.reuse, 0x10000, RZ ;  /* 0x00010000230d7824 */ /* 0x040fe200078e00ff */
[----:B------:R-:W-:-:S03]  /*1bb0*/  PRMT R35, R35, 0x7632, R35 ;  /* 0x0000763223237816 */ /* 0x000fc60000000023 */
[----:B------:R-:W-:Y:S01]  /*1bc0*/  FFMA.FTZ R13, R36, R13, R9 ;  /* 0x0000000d240d7223 */ /* 0x000fe20000010009 */
[----:B------:R-:W-:Y:S01]  /*1bd0*/  IMAD.U32 R9, R14, 0x10000, RZ ;  /* 0x000100000e097824 */ /* 0x000fe200078e00ff */
[----:B------:R-:W-:Y:S01]  /*1be0*/  SHF.L.U32 R14, R35, 0x10, RZ ;  /* 0x00000010230e7819 */ /* 0x000fe200000006ff */
[----:B------:R-:W-:Y:S02]  /*1bf0*/  IMAD.U32 R29, R29, 0x10000, RZ ;  /* 0x000100001d1d7824 */ /* 0x000fe400078e00ff */
[----:B------:R-:W-:Y:S02]  /*1c00*/  IMAD.U32 R35, R15, 0x10000, RZ ;  /* 0x000100000f237824 */ /* 0x000fe400078e00ff */
[----:B------:R-:W-:Y:S01]  /*1c10*/  FFMA.FTZ R14, R9, R14, R8 ;  /* 0x0000000e090e7223 */ /* 0x000fe20000010008 */
[----:B------:R-:W-:Y:S02]  /*1c20*/  FFMA.FTZ R12, R12, R29, R11 ;  /* 0x0000001d0c0c7223 */ /* 0x000fe4000001000b */
[----:B------:R-:W2:Y:S01]  /*1c30*/  LDG.E.CONSTANT R29, desc[UR14][R26.64+0xd00] ;  /* 0x000d000e1a1d7981 */ /* 0x000ea2000c1e9900 */
[----:B------:R-:W-:-:S04]  /*1c40*/  PRMT R15, R15, 0x7632, R15 ;  /* 0x000076320f0f7816 */ /* 0x000fc8000000000f */
[----:B------:R-:W-:Y:S01]  /*1c50*/  SHF.L.U32 R15, R15, 0x10, RZ ;  /* 0x000000100f0f7819 */ /* 0x000fe200000006ff */
[----:B---3--:R-:W-:-:S04]  /*1c60*/  IMAD.U32 R8, R25, 0x10000, RZ ;  /* 0x0001000019087824 */ /* 0x008fc800078e00ff */
[----:B------:R-:W-:Y:S02]  /*1c70*/  FFMA.FTZ R35, R35, R8, R10 ;  /* 0x0000000823237223 */ /* 0x000fe4000001000a */
[----:B------:R-:W0:Y:S01]  /*1c80*/  LDS.128 R8, [R21+0x50] ;  /* 0x0000500015087984 */ /* 0x000e220000000c00 */
[----:B------:R-:W-:-:S05]  /*1c90*/  PRMT R25, R25, 0x7632, R25 ;  /* 0x0000763219197816 */ /* 0x000fca0000000019 */
[----:B------:R-:W-:-:S04]  /*1ca0*/  IMAD.U32 R25, R25, 0x10000, RZ ;  /* 0x0001000019197824 */ /* 0x000fc800078e00ff */
[----:B------:R-:W-:Y:S02]  /*1cb0*/  FFMA.FTZ R12, R15, R25, R12 ;  /* 0x000000190f0c7223 */ /* 0x000fe4000001000c */
[----:B------:R-:W3:Y:S01]  /*1cc0*/  LDG.E.CONSTANT R25, desc[UR14][R26.64+0xd04] ;  /* 0x000d040e1a197981 */ /* 0x000ee2000c1e9900 */
[C---:B----4-:R-:W-:Y:S02]  /*1cd0*/  SHF.L.U32 R15, R32.reuse, 0x10, RZ ;  /* 0x00000010200f7819 */ /* 0x050fe400000006ff */
[----:B------:R-:W-:Y:S01]  /*1ce0*/  PRMT R32, R32, 0x7632, R32 ;  /* 0x0000763220207816 */ /* 0x000fe20000000020 */
[C---:B0-----:R-:W-:Y:S01]  /*1cf0*/  IMAD.U32 R36, R8.reuse, 0x10000, RZ ;  /* 0x0001000008247824 */ /* 0x041fe200078e00ff */
[----:B------:R-:W-:-:S03]  /*1d00*/  PRMT R8, R8, 0x7632, R8 ;  /* 0x0000763208087816 */ /* 0x000fc60000000008 */
[----:B------:R-:W-:Y:S02]  /*1d10*/  FFMA.FTZ R13, R36, R15, R13 ;  /* 0x0000000f240d7223 */ /* 0x000fe4000001000d */
[----:B------:R-:W-:Y:S02]  /*1d20*/  IMAD.U32 R15, R8, 0x10000, RZ ;  /* 0x00010000080f7824 */ /* 0x000fe400078e00ff */
[----:B------:R-:W-:Y:S02]  /*1d30*/  IMAD.U32 R8, R32, 0x10000, RZ ;  /* 0x0001000020087824 */ /* 0x000fe400078e00ff */
[----:B------:R-:W-:Y:S01]  /*1d40*/  IMAD.U32 R36, R10, 0x10000, RZ ;  /* 0x000100000a247824 */ /* 0x000fe200078e00ff */
[----:B------:R-:W4:Y:S01]  /*1d50*/  LDG.E.CONSTANT R32, desc[UR14][R26.64+0xe00] ;  /* 0x000e000e1a207981 */ /* 0x000f22000c1e9900 */
[----:B------:R-:W-:Y:S01]  /*1d60*/  FFMA.FTZ R8, R15, R8, R14 ;  /* 0x000000080f087223 */ /* 0x000fe2000001000e */
[----:B------:R-:W-:Y:S01]  /*1d70*/  SHF.L.U32 R14, R9, 0x10, RZ ;  /* 0x00000010090e7819 */ /* 0x000fe200000006ff */
[----:B------:R-:W-:Y:S01]  /*1d80*/  IMAD.U32 R15, R33, 0x10000, RZ ;  /* 0x00010000210f7824 */ /* 0x000fe200078e00ff */
[----:B------:R-:W-:-:S02]  /*1d90*/  PRMT R9, R9, 0x7632, R9 ;  /* 0x0000763209097816 */ /* 0x000fc40000000009 */
[----:B------:R-:W-:-:S03]  /*1da0*/  PRMT R33, R33, 0x7632, R33 ;  /* 0x0000763221217816 */ /* 0x000fc60000000021 */
[----:B------:R-:W-:Y:S01]  /*1db0*/  IMAD.U32 R9, R9, 0x10000, RZ ;  /* 0x0001000009097824 */ /* 0x000fe200078e00ff */
[----:B------:R-:W-:Y:S02]  /*1dc0*/  SHF.L.U32 R33, R33, 0x10, RZ ;  /* 0x0000001021217819 */ /* 0x000fe400000006ff */
[----:B------:R-:W-:-:S03]  /*1dd0*/  PRMT R10, R10, 0x7632, R10 ;  /* 0x000076320a0a7816 */ /* 0x000fc6000000000a */
[----:B------:R-:W-:Y:S01]  /*1de0*/  FFMA.FTZ R33, R9, R33, R12 ;  /* 0x0000002109217223 */ /* 0x000fe2000001000c */
[C---:B------:R-:W-:Y:S01]  /*1df0*/  IMAD.U32 R9, R34.reuse, 0x10000, RZ ;  /* 0x0001000022097824 */ /* 0x040fe200078e00ff */
[----:B------:R-:W-:-:S03]  /*1e00*/  PRMT R34, R34, 0x7632, R34 ;  /* 0x0000763222227816 */ /* 0x000fc60000000022 */
[----:B------:R-:W-:Y:S01]  /*1e10*/  FFMA.FTZ R36, R36, R9, R13 ;  /* 0x0000000924247223 */ /* 0x000fe2000001000d */
[----:B------:R-:W-:Y:S01]  /*1e20*/  IMAD.U32 R9, R10, 0x10000, RZ ;  /* 0x000100000a097824 */ /* 0x000fe200078e00ff */
[----:B------:R-:W-:Y:S01]  /*1e30*/  SHF.L.U32 R12, R11, 0x10, RZ ;  /* 0x000000100b0c7819 */ /* 0x000fe200000006ff */
[----:B------:R-:W-:Y:S02]  /*1e40*/  IMAD.U32 R34, R34, 0x10000, RZ ;  /* 0x0001000022227824 */ /* 0x000fe400078e00ff */
[----:B------:R-:W-:Y:S02]  /*1e50*/  FFMA.FTZ R35, R14, R15, R35 ;  /* 0x0000000f0e237223 */ /* 0x000fe40000010023 */
[----:B------:R-:W-:Y:S02]  /*1e60*/  FFMA.FTZ R8, R9, R34, R8 ;  /* 0x0000002209087223 */ /* 0x000fe40000010008 */
[----:B------:R-:W4:Y:S01]  /*1e70*/  LDG.E.CONSTANT R34, desc[UR14][R26.64+0xf00] ;  /* 0x000f000e1a227981 */ /* 0x000f22000c1e9900 */
[----:B------:R-:W-:-:S05]  /*1e80*/  SHF.L.U32 R10, R28, 0x10, RZ ;  /* 0x000000101c0a7819 */ /* 0x000fca00000006ff */
[----:B------:R-:W-:Y:S02]  /*1e90*/  FFMA.FTZ R9, R12, R10, R35 ;  /* 0x0000000a0c097223 */ /* 0x000fe40000010023 */
[----:B------:R-:W0:Y:S04]  /*1ea0*/  LDS.128 R12, [R21+0x60] ;  /* 0x00006000150c7984 */ /* 0x000e280000000c00 */
[----:B------:R-:W4:Y:S01]  /*1eb0*/  LDG.E.CONSTANT R35, desc[UR14][R26.64+0xe04] ;  /* 0x000e040e1a237981 */ /* 0x000f22000c1e9900 */
[----:B------:R-:W-:Y:S02]  /*1ec0*/  PRMT R11, R11, 0x7632, R11 ;  /* 0x000076320b0b7816 */ /* 0x000fe4000000000b */
[----:B------:R-:W-:-:S03]  /*1ed0*/  PRMT R28, R28, 0x7632, R28 ;  /* 0x000076321c1c7816 */ /* 0x000fc6000000001c */
[----:B------:R-:W-:Y:S02]  /*1ee0*/  IMAD.U32 R10, R11, 0x10000, RZ ;  /* 0x000100000b0a7824 */ /* 0x000fe400078e00ff */
[----:B------:R-:W-:-:S04]  /*1ef0*/  IMAD.U32 R28, R28, 0x10000, RZ ;  /* 0x000100001c1c7824 */ /* 0x000fc800078e00ff */
[----:B------:R-:W-:Y:S02]  /*1f00*/  FFMA.FTZ R10, R10, R28, R33 ;  /* 0x0000001c0a0a7223 */ /* 0x000fe40000010021 */
[----:B------:R-:W4:Y:S01]  /*1f10*/  LDG.E.CONSTANT R33, desc[UR14][R26.64+0x1004] ;  /* 0x0010040e1a217981 */ /* 0x000f22000c1e9900 */
[C---:B0-----:R-:W-:Y:S02]  /*1f20*/  SHF.L.U32 R11, R12.reuse, 0x10, RZ ;  /* 0x000000100c0b7819 */ /* 0x041fe400000006ff */
[----:B------:R-:W-:Y:S01]  /*1f30*/  PRMT R12, R12, 0x7632, R12 ;  /* 0x000076320c0c7816 */ /* 0x000fe2000000000c */
[----:B--2---:R-:W-:-:S04]  /*1f40*/  IMAD.U32 R28, R31, 0x10000, RZ ;  /* 0x000100001f1c7824 */ /* 0x004fc800078e00ff */
[----:B------:R-:W-:Y:S02]  /*1f50*/  FFMA.FTZ R36, R11, R28, R36 ;  /* 0x0000001c0b247223 */ /* 0x000fe40000010024 */
[----:B------:R-:W2:Y:S01]  /*1f60*/  LDG.E.CONSTANT R28, desc[UR14][R26.64+0xf04] ;  /* 0x000f040e1a1c7981 */ /* 0x000ea2000c1e9900 */
[----:B------:R-:W-:Y:S01]  /*1f70*/  PRMT R31, R31, 0x7632, R31 ;  /* 0x000076321f1f7816 */ /* 0x000fe2000000001f */
[----:B------:R-:W-:-:S03]  /*1f80*/  IMAD.U32 R11, R12, 0x10000, RZ ;  /* 0x000100000c0b7824 */ /* 0x000fc600078e00ff */
[----:B------:R-:W-:-:S05]  /*1f90*/  SHF.L.U32 R31, R31, 0x10, RZ ;  /* 0x000000101f1f7819 */ /* 0x000fca00000006ff */
[----:B------:R-:W-:Y:S02]  /*1fa0*/  FFMA.FTZ R8, R11, R31, R8 ;  /* 0x0000001f0b087223 */ /* 0x000fe40000010008 */
[----:B------:R-:W2:Y:S01]  /*1fb0*/  LDG.E.CONSTANT R31, desc[UR14][R26.64+0x1000] ;  /* 0x0010000e1a1f7981 */ /* 0x000ea2000c1e9900 */
[C---:B------:R-:W-:Y:S01]  /*1fc0*/  IMAD.U32 R12, R13.reuse, 0x10000, RZ ;  /* 0x000100000d0c7824 */ /* 0x040fe200078e00ff */
[----:B------:R-:W-:Y:S01]  /*1fd0*/  PRMT R13, R13, 0x7632, R13 ;  /* 0x000076320d0d7816 */ /* 0x000fe2000000000d */
[C---:B------:R-:W-:Y:S01]  /*1fe0*/  IMAD.U32 R11, R30.reuse, 0x10000, RZ ;  /* 0x000100001e0b7824 */ /* 0x040fe200078e00ff */
[----:B------:R-:W-:Y:S02]  /*1ff0*/  PRMT R30, R30, 0x7632, R30 ;  /* 0x000076321e1e7816 */ /* 0x000fe4000000001e */
[----:B------:R-:W-:Y:S01]  /*2000*/  SHF.L.U32 R13, R13, 0x10, RZ ;  /* 0x000000100d0d7819 */ /* 0x000fe200000006ff */
[----:B------:R-:W-:Y:S02]  /*2010*/  FFMA.FTZ R9, R12, R11, R9 ;  /* 0x0000000b0c097223 */ /* 0x000fe40000010009 */
[----:B------:R-:W-:-:S02]  /*2020*/  IMAD.U32 R12, R30, 0x10000, RZ ;  /* 0x000100001e0c7824 */ /* 0x000fc400078e00ff */
[C---:B------:R-:W-:Y:S02]  /*2030*/  IMAD.U32 R11, R14.reuse, 0x10000, RZ ;  /* 0x000100000e0b7824 */ /* 0x040fe400078e00ff */
[----:B------:R-:W-:Y:S01]  /*2040*/  FFMA.FTZ R12, R13, R12, R10 ;  /* 0x0000000c0d0c7223 */ /* 0x000fe2000001000a */
[C---:B------:R-:W-:Y:S02]  /*2050*/  SHF.L.U32 R10, R29.reuse, 0x10, RZ ;  /* 0x000000101d0a7819 */ /* 0x040fe400000006ff */
[----:B------:R-:W-:Y:S02]  /*2060*/  PRMT R14, R14, 0x7632, R14 ;  /* 0x000076320e0e7816 */ /* 0x000fe4000000000e */
[----:B------:R-:W-:Y:S01]  /*2070*/  PRMT R29, R29, 0x7632, R29 ;  /* 0x000076321d1d7816 */ /* 0x000fe2000000001d */
[----:B------:R-:W-:Y:S02]  /*2080*/  FFMA.FTZ R36, R11, R10, R36 ;  /* 0x0000000a0b247223 */ /* 0x000fe40000010024 */
[----:B------:R-:W-:-:S02]  /*2090*/  IMAD.U32 R11, R14, 0x10000, RZ ;  /* 0x000100000e0b7824 */ /* 0x000fc400078e00ff */
[----:B------:R-:W-:Y:S02]  /*20a0*/  IMAD.U32 R14, R29, 0x10000, RZ ;  /* 0x000100001d0e7824 */ /* 0x000fe400078e00ff */
[----:B------:R-:W2:Y:S02]  /*20b0*/  LDG.E.CONSTANT R29, desc[UR14][R26.64+0x1100] ;  /* 0x0011000e1a1d7981 */ /* 0x000ea4000c1e9900 */
[----:B------:R-:W-:Y:S01]  /*20c0*/  FFMA.FTZ R14, R11, R14, R8 ;  /* 0x0000000e0b0e7223 */ /* 0x000fe20000010008 */
[C---:B------:R-:W-:Y:S02]  /*20d0*/  SHF.L.U32 R8, R15.reuse, 0x10, RZ ;  /* 0x000000100f087819 */ /* 0x040fe400000006ff */
[----:B------:R-:W-:-:S05]  /*20e0*/  PRMT R15, R15, 0x7632, R15 ;  /* 0x000076320f0f7816 */ /* 0x000fca000000000f */
[----:B------:R-:W-:Y:S02]  /*20f0*/  IMAD.U32 R15, R15, 0x10000, RZ ;  /* 0x000100000f0f7824 */ /* 0x000fe400078e00ff */
[----:B---3--:R-:W-:-:S04]  /*2100*/  IMAD.U32 R13, R25, 0x10000, RZ ;  /* 0x00010000190d7824 */ /* 0x008fc800078e00ff */
[----:B------:R-:W-:Y:S02]  /*2110*/  FFMA.FTZ R13, R8, R13, R9 ;  /* 0x0000000d080d7223 */ /* 0x000fe40000010009 */
[----:B------:R-:W0:Y:S01]  /*2120*/  LDS.128 R8, [R21+0x70] ;  /* 0x0000700015087984 */ /* 0x000e220000000c00 */
[----:B------:R-:W-:-:S04]  /*2130*/  PRMT R25, R25, 0x7632, R25 ;  /* 0x0000763219197816 */ /* 0x000fc80000000019 */
[----:B------:R-:W-:-:S05]  /*2140*/  SHF.L.U32 R25, R25, 0x10, RZ ;  /* 0x0000001019197819 */ /* 0x000fca00000006ff */
[----:B------:R-:W-:Y:S01]  /*2150*/  FFMA.FTZ R12, R15, R25, R12 ;  /* 0x000000190f0c7223 */ /* 0x000fe2000001000c */
[C---:B----4-:R-:W-:Y:S01]  /*2160*/  IMAD.U32 R25, R32.reuse, 0x10000, RZ ;  /* 0x0001000020197824 */ /* 0x050fe200078e00ff */
[----:B------:R-:W-:Y:S01]  /*2170*/  PRMT R32, R32, 0x7632, R32 ;  /* 0x0000763220207816 */ /* 0x000fe20000000020 */
[C---:B0-----:R-:W-:Y:S01]  /*2180*/  IMAD.U32 R15, R8.reuse, 0x10000, RZ ;  /* 0x00010000080f7824 */ /* 0x041fe200078e00ff */
[----:B------:R-:W-:-:S03]  /*2190*/  PRMT R8, R8, 0x7632, R8 ;  /* 0x0000763208087816 */ /* 0x000fc60000000008 */
[----:B------:R-:W-:Y:S01]  /*21a0*/  FFMA.FTZ R36, R15, R25, R36 ;  /* 0x000000190f247223 */ /* 0x000fe20000010024 */
[----:B------:R-:W-:Y:S01]  /*21b0*/  SHF.L.U32 R15, R8, 0x10, RZ ;  /* 0x00000010080f7819 */ /* 0x000fe200000006ff */
[----:B------:R-:W3:Y:S01]  /*21c0*/  LDG.E.CONSTANT R25, desc[UR14][R26.64+0x1104] ;  /* 0x0011040e1a197981 */ /* 0x000ee2000c1e9900 */
[----:B------:R-:W-:Y:S02]  /*21d0*/  IMAD.U32 R8, R32, 0x10000, RZ ;  /* 0x0001000020087824 */ /* 0x000fe400078e00ff */
[----:B------:R-:W-:Y:S01]  /*21e0*/  IMAD.U32 R30, R9, 0x10000, RZ ;  /* 0x00010000091e7824 */ /* 0x000fe200078e00ff */
[----:B------:R-:W4:Y:S01]  /*21f0*/  LDG.E.CONSTANT R32, desc[UR14][R26.64+0x1200] ;  /* 0x0012000e1a207981 */ /* 0x000f22000c1e9900 */
[----:B------:R-:W-:Y:S01]  /*2200*/  FFMA.FTZ R8, R15, R8, R14 ;  /* 0x000000080f087223 */ /* 0x000fe2000001000e */
[----:B------:R-:W-:-:S05]  /*2210*/  PRMT R9, R9, 0x7632, R9 ;  /* 0x0000763209097816 */ /* 0x000fca0000000009 */
[----:B------:R-:W-:Y:S01]  /*2220*/  IMAD.U32 R9, R9, 0x10000, RZ ;  /* 0x0001000009097824 */ /* 0x000fe200078e00ff */
[C---:B------:R-:W-:Y:S02]  /*2230*/  SHF.L.U32 R14, R35.reuse, 0x10, RZ ;  /* 0x00000010230e7819 */ /* 0x040fe400000006ff */
[----:B------:R-:W-:-:S05]  /*2240*/  PRMT R35, R35, 0x7632, R35 ;  /* 0x0000763223237816 */ /* 0x000fca0000000023 */
[----:B------:R-:W-:Y:S02]  /*2250*/  IMAD.U32 R35, R35, 0x10000, RZ ;  /* 0x0001000023237824 */ /* 0x000fe400078e00ff */
[----:B------:R-:W-:Y:S01]  /*2260*/  FFMA.FTZ R30, R30, R14, R13 ;  /* 0x0000000e1e1e7223 */ /* 0x000fe2000001000d */
[----:B------:R-:W-:Y:S01]  /*2270*/  SHF.L.U32 R13, R10, 0x10, RZ ;  /* 0x000000100a0d7819 */ /* 0x000fe200000006ff */
[----:B------:R-:W-:Y:S01]  /*2280*/  FFMA.FTZ R9, R9, R35, R12 ;  /* 0x0000002309097223 */ /* 0x000fe2000001000c */
[----:B------:R-:W-:-:S04]  /*2290*/  IMAD.U32 R12, R34, 0x10000, RZ ;  /* 0x00010000220c7824 */ /* 0x000fc800078e00ff */
[----:B------:R-:W-:Y:S02]  /*22a0*/  FFMA.FTZ R36, R13, R12, R36 ;  /* 0x0000000c0d247223 */ /* 0x000fe40000010024 */
[----:B------:R-:W0:Y:S01]  /*22b0*/  LDS.128 R12, [R21+0x80] ;  /* 0x00008000150c7984 */ /* 0x000e220000000c00 */
        /* <DEDUP_REMOVED lines=8> */
[----:B--2---:R-:W-:-:S04]  /*2340*/  IMAD.U32 R10, R28, 0x10000, RZ ;  /* 0x000100001c0a7824 */ /* 0x004fc800078e00ff */
[--C-:B------:R-:W-:Y:S01]  /*2350*/  FFMA.FTZ R10, R35, R10, R30.reuse ;  /* 0x0000000a230a7223 */ /* 0x100fe2000001001e */
[----:B------:R-:W-:Y:S02]  /*2360*/  PRMT R30, R28, 0x7632, R30 ;  /* 0x000076321c1e7816 */ /* 0x000fe4000000001e */
[----:B------:R-:W-:-:S03]  /*2370*/  SHF.L.U32 R28, R11, 0x10, RZ ;  /* 0x000000100b1c7819 */ /* 0x000fc600000006ff */
[----:B------:R-:W-:Y:S01]  /*2380*/  IMAD.U32 R11, R30, 0x10000, RZ ;  /* 0x000100001e0b7824 */ /* 0x000fe200078e00ff */
[C---:B------:R-:W-:Y:S01]  /*2390*/  PRMT R35, R31.reuse, 0x7632, R35 ;  /* 0x000076321f237816 */ /* 0x040fe20000000023 */
[----:B------:R-:W2:Y:S02]  /*23a0*/  LDG.E.CONSTANT R30, desc[UR14][R26.64+0x1304] ;  /* 0x0013040e1a1e7981 */ /* 0x000ea4000c1e9900 */
[----:B------:R-:W-:Y:S01]  /*23b0*/  FFMA.FTZ R11, R28, R11, R9 ;  /* 0x0000000b1c0b7223 */ /* 0x000fe20000010009 */
[----:B------:R-:W-:Y:S01]  /*23c0*/  SHF.L.U32 R28, R31, 0x10, RZ ;  /* 0x000000101f1c7819 */ /* 0x000fe200000006ff */
[----:B0-----:R-:W-:-:S04]  /*23d0*/  IMAD.U32 R9, R12, 0x10000, RZ ;  /* 0x000100000c097824 */ /* 0x001fc800078e00ff */
[----:B------:R-:W-:Y:S02]  /*23e0*/  FFMA.FTZ R9, R9, R28, R36 ;  /* 0x0000001c09097223 */ /* 0x000fe40000010024 */
[----:B------:R-:W2:Y:S01]  /*23f0*/  LDG.E.CONSTANT R28, desc[UR14][R26.64+0x1300] ;  /* 0x0013000e1a1c7981 */ /* 0x000ea2000c1e9900 */
[----:B------:R-:W-:Y:S01]  /*2400*/  PRMT R12, R12, 0x7632, R12 ;  /* 0x000076320c0c7816 */ /* 0x000fe2000000000c */
[----:B------:R-:W-:-:S04]  /*2410*/  IMAD.U32 R35, R35, 0x10000, RZ ;  /* 0x0001000023237824 */ /* 0x000fc800078e00ff */
[----:B------:R-:W-:Y:S02]  /*2420*/  IMAD.U32 R31, R12, 0x10000, RZ ;  /* 0x000100000c1f7824 */ /* 0x000fe400078e00ff */
[----:B------:R-:W-:Y:S02]  /*2430*/  IMAD.U32 R12, R33, 0x10000, RZ ;  /* 0x00010000210c7824 */ /* 0x000fe400078e00ff */
[----:B------:R-:W-:Y:S01]  /*2440*/  FFMA.FTZ R8, R31, R35, R8 ;  /* 0x000000231f087223 */ /* 0x000fe20000010008 */
[----:B------:R-:W-:-:S05]  /*2450*/  SHF.L.U32 R31, R13, 0x10, RZ ;  /* 0x000000100d1f7819 */ /* 0x000fca00000006ff */
[----:B------:R-:W-:Y:S02]  /*2460*/  FFMA.FTZ R10, R31, R12, R10 ;  /* 0x0000000c1f0a7223 */ /* 0x000fe4000001000a */
[----:B------:R-:W2:Y:S01]  /*2470*/  LDG.E.CONSTANT R31, desc[UR14][R26.64+0x1400] ;  /* 0x0014000e1a1f7981 */ /* 0x000ea2000c1e9900 */
[----:B------:R-:W-:Y:S02]  /*2480*/  PRMT R13, R13, 0x7632, R13 ;  /* 0x000076320d0d7816 */ /* 0x000fe4000000000d */
[----:B------:R-:W-:Y:S01]  /*2490*/  PRMT R33, R33, 0x7632, R33 ;  /* 0x0000763221217816 */ /* 0x000fe20000000021 */
[C---:B------:R-:W-:Y:S02]  /*24a0*/  IMAD.U32 R36, R14.reuse, 0x10000, RZ ;  /* 0x000100000e247824 */ /* 0x040fe400078e00ff */
[----:B------:R-:W-:Y:S01]  /*24b0*/  IMAD.U32 R12, R13, 0x10000, RZ ;  /* 0x000100000d0c7824 */ /* 0x000fe200078e00ff */
[----:B------:R-:W-:Y:S01]  /*24c0*/  SHF.L.U32 R33, R33, 0x10, RZ ;  /* 0x0000001021217819 */ /* 0x000fe200000006ff */
[----:B------:R-:W-:Y:S01]  /*24d0*/  IMAD.U32 R13, R29, 0x10000, RZ ;  /* 0x000100001d0d7824 */ /* 0x000fe200078e00ff */
[----:B------:R-:W-:-:S02]  /*24e0*/  PRMT R14, R14, 0x7632, R14 ;  /* 0x000076320e0e7816 */ /* 0x000fc4000000000e */
[----:B------:R-:W-:Y:S01]  /*24f0*/  PRMT R29, R29, 0x7632, R29 ;  /* 0x000076321d1d7816 */ /* 0x000fe2000000001d */
[----:B------:R-:W-:Y:S01]  /*2500*/  FFMA.FTZ R13, R36, R13, R9 ;  /* 0x0000000d240d7223 */ /* 0x000fe20000010009 */
[----:B------:R-:W-:Y:S01]  /*2510*/  FFMA.FTZ R12, R12, R33, R11 ;  /* 0x000000210c0c7223 */ /* 0x000fe2000001000b */
[----:B------:R-:W-:Y:S02]  /*2520*/  SHF.L.U32 R9, R14, 0x10, RZ ;  /* 0x000000100e097819 */ /* 0x000fe400000006ff */
[----:B------:R-:W-:Y:S02]  /*2530*/  IMAD.U32 R14, R29, 0x10000, RZ ;  /* 0x000100001d0e7824 */ /* 0x000fe400078e00ff */
[----:B------:R-:W-:Y:S02]  /*2540*/  IMAD.U32 R29, R15, 0x10000, RZ ;  /* 0x000100000f1d7824 */ /* 0x000fe400078e00ff */
        /* <DEDUP_REMOVED lines=10> */
[----:B------:R-:W-:Y:S01]  /*25f0*/  PRMT R32, R32, 0x7632, R32 ;  /* 0x0000763220207816 */ /* 0x000fe20000000020 */
[----:B------:R-:W3:Y:S03]  /*2600*/  LDG.E.CONSTANT R25, desc[UR14][R26.64+0x1500] ;  /* 0x0015000e1a197981 */ /* 0x000ee6000c1e9900 */
[----:B------:R-:W-:Y:S02]  /*2610*/  SHF.L.U32 R32, R32, 0x10, RZ ;  /* 0x0000001020207819 */ /* 0x000fe400000006ff */
[----:B0-----:R-:W-:-:S05]  /*2620*/  SHF.L.U32 R36, R8, 0x10, RZ ;  /* 0x0000001008247819 */ /* 0x001fca00000006ff */
[----:B------:R-:W-:Y:S01]  /*2630*/  FFMA.FTZ R13, R36, R15, R13 ;  /* 0x0000000f240d7223 */ /* 0x000fe2000001000d */
[----:B------:R-:W-:Y:S02]  /*2640*/  PRMT R15, R8, 0x7632, R15 ;  /* 0x00007632080f7816 */ /* 0x000fe4000000000f */
[----:B------:R-:W4:Y:S03]  /*2650*/  LDG.E.CONSTANT R8, desc[UR14][R26.64+0x1404] ;  /* 0x0014040e1a087981 */ /* 0x000f26000c1e9900 */
[----:B------:R-:W-:-:S04]  /*2660*/  IMAD.U32 R15, R15, 0x10000, RZ ;  /* 0x000100000f0f7824 */ /* 0x000fc800078e00ff */
[----:B------:R-:W-:Y:S01]  /*2670*/  FFMA.FTZ R32, R15, R32, R14 ;  /* 0x000000200f207223 */ /* 0x000fe2000001000e */
[C---:B------:R-:W-:Y:S01]  /*2680*/  IMAD.U32 R14, R9.reuse, 0x10000, RZ ;  /* 0x00010000090e7824 */ /* 0x040fe200078e00ff */
[----:B------:R-:W-:Y:S01]  /*2690*/  PRMT R9, R9, 0x7632, R9 ;  /* 0x0000763209097816 */ /* 0x000fe20000000009 */
[C---:B------:R-:W-:Y:S01]  /*26a0*/  IMAD.U32 R15, R34.reuse, 0x10000, RZ ;  /* 0x00010000220f7824 */ /* 0x040fe200078e00ff */
[----:B------:R-:W-:Y:S02]  /*26b0*/  PRMT R34, R34, 0x7632, R34 ;  /* 0x0000763222227816 */ /* 0x000fe40000000022 */
[----:B------:R-:W-:Y:S01]  /*26c0*/  SHF.L.U32 R9, R9, 0x10, RZ ;  /* 0x0000001009097819 */ /* 0x000fe200000006ff */
[----:B------:R-:W-:Y:S01]  /*26d0*/  FFMA.FTZ R29, R14, R15, R29 ;  /* 0x0000000f0e1d7223 */ /* 0x000fe2000001001d */
[----:B------:R-:W-:Y:S02]  /*26e0*/  IMAD.U32 R14, R10, 0x10000, RZ ;  /* 0x000100000a0e7824 */ /* 0x000fe400078e00ff */
[----:B------:R-:W-:-:S04]  /*26f0*/  IMAD.U32 R34, R34, 0x10000, RZ ;  /* 0x0001000022227824 */ /* 0x000fc800078e00ff */
[----:B------:R-:W-:Y:S01]  /*2700*/  FFMA.FTZ R9, R9, R34, R12 ;  /* 0x0000002209097223 */ /* 0x000fe2000001000c */
[----:B------:R-:W-:-:S05]  /*2710*/  PRMT R10, R10, 0x7632, R10 ;  /* 0x000076320a0a7816 */ /* 0x000fca000000000a */
[----:B------:R-:W-:Y:S01]  /*2720*/  IMAD.U32 R33, R10, 0x10000, RZ ;  /* 0x000100000a217824 */ /* 0x000fe200078e00ff */
[----:B--2---:R-:W-:-:S05]  /*2730*/  SHF.L.U32 R15, R28, 0x10, RZ ;  /* 0x000000101c0f7819 */ /* 0x004fca00000006ff */
[----:B------:R-:W-:Y:S02]  /*2740*/  FFMA.FTZ R34, R14, R15, R13 ;  /* 0x0000000f0e227223 */ /* 0x000fe4000001000d */
[----:B------:R-:W0:Y:S01]  /*2750*/  LDS.128 R12, [R21+0xa0] ;  /* 0x0000a000150c7984 */ /* 0x000e220000000c00 */
[----:B------:R-:W-:-:S05]  /*2760*/  PRMT R28, R28, 0x7632, R28 ;  /* 0x000076321c1c7816 */ /* 0x000fca000000001c */
[----:B------:R-:W-:Y:S02]  /*2770*/  IMAD.U32 R10, R28, 0x10000, RZ ;  /* 0x000100001c0a7824 */ /* 0x000fe400078e00ff */
[----:B------:R-:W2:Y:S02]  /*2780*/  LDG.E.CONSTANT R28, desc[UR14][R26.64+0x1504] ;  /* 0x0015040e1a1c7981 */ /* 0x000ea4000c1e9900 */
[----:B------:R-:W-:Y:S01]  /*2790*/  FFMA.FTZ R10, R33, R10, R32 ;  /* 0x0000000a210a7223 */ /* 0x000fe20000010020 */
[C---:B------:R-:W-:Y:S01]  /*27a0*/  SHF.L.U32 R32, R11.reuse, 0x10, RZ ;  /* 0x000000100b207819 */ /* 0x040fe200000006ff */
[----:B------:R-:W-:Y:S01]  /*27b0*/  IMAD.U32 R33, R30, 0x10000, RZ ;  /* 0x000100001e217824 */ /* 0x000fe200078e00ff */
[----:B------:R-:W-:-:S03]  /*27c0*/  PRMT R11, R11, 0x7632, R11 ;  /* 0x000076320b0b7816 */ /* 0x000fc6000000000b */
[----:B------:R-:W-:Y:S01]  /*27d0*/  FFMA.FTZ R33, R32, R33, R29 ;  /* 0x0000002120217223 */ /* 0x000fe2000001001d */
[----:B------:R-:W-:Y:S01]  /*27e0*/  PRMT R32, R30, 0x7632, R32 ;  /* 0x000076321e207816 */ /* 0x000fe20000000020 */
[----:B------:R-:W-:Y:S01]  /*27f0*/  IMAD.U32 R30, R11, 0x10000, RZ ;  /* 0x000100000b1e7824 */ /* 0x000fe200078e00ff */
[----:B------:R-:W2:Y:S02]  /*2800*/  LDG.E.CONSTANT R29, desc[UR14][R26.64+0x1600] ;  /* 0x0016000e1a1d7981 */ /* 0x000ea4000c1e9900 */
[----:B------:R-:W-:Y:S02]  /*2810*/  SHF.L.U32 R11, R32, 0x10, RZ ;  /* 0x00000010200b7819 */ /* 0x000fe400000006ff */
[----:B------:R-:W2:Y:S03]  /*2820*/  LDG.E.CONSTANT R32, desc[UR14][R26.64+0x1604] ;  /* 0x0016040e1a207981 */ /* 0x000ea6000c1e9900 */
[----:B------:R-:W-:Y:S01]  /*2830*/  FFMA.FTZ R11, R30, R11, R9 ;  /* 0x0000000b1e0b7223 */ /* 0x000fe20000010009 */
[----:B------:R-:W-:-:S02]  /*2840*/  IMAD.U32 R30, R31, 0x10000, RZ ;  /* 0x000100001f1e7824 */ /* 0x000fc400078e00ff */
[----:B0-----:R-:W-:-:S04]  /*2850*/  IMAD.U32 R9, R12, 0x10000, RZ ;  /* 0x000100000c097824 */ /* 0x001fc800078e00ff */
[----:B------:R-:W-:Y:S02]  /*2860*/  FFMA.FTZ R9, R9, R30, R34 ;  /* 0x0000001e09097223 */ /* 0x000fe40000010022 */
[----:B------:R-:W2:Y:S04]  /*2870*/  LDG.E.CONSTANT R30, desc[UR14][R26.64+0x1700] ;  /* 0x0017000e1a1e7981 */ /* 0x000ea8000c1e9900 */
[----:B------:R0:W2:Y:S01]  /*2880*/  LDG.E.CONSTANT R34, desc[UR14][R26.64+0x1704] ;  /* 0x0017040e1a227981 */ /* 0x0000a2000c1e9900 */
[----:B------:R-:W-:Y:S02]  /*2890*/  PRMT R12, R12, 0x7632, R12 ;  /* 0x000076320c0c7816 */ /* 0x000fe4000000000c */
[----:B------:R-:W-:Y:S02]  /*28a0*/  PRMT R35, R31, 0x7632, R35 ;  /* 0x000076321f237816 */ /* 0x000fe40000000023 */
[----:B------:R-:W-:-:S03]  /*28b0*/  SHF.L.U32 R31, R12, 0x10, RZ ;  /* 0x000000100c1f7819 */ /* 0x000fc600000006ff */
[----:B------:R-:W-:-:S04]  /*28c0*/  IMAD.U32 R12, R35, 0x10000, RZ ;  /* 0x00010000230c7824 */ /* 0x000fc800078e00ff */
[----:B------:R-:W-:Y:S01]  /*28d0*/  FFMA.FTZ R12, R31, R12, R10 ;  /* 0x0000000c1f0c7223 */ /* 0x000fe2000001000a */
[C---:B------:R-:W-:Y:S01]  /*28e0*/  IMAD.U32 R10, R13.reuse, 0x10000, RZ ;  /* 0x000100000d0a7824 */ /* 0x040fe200078e00ff */
[----:B------:R-:W-:-:S05]  /*28f0*/  PRMT R13, R13, 0x7632, R13 ;  /* 0x000076320d0d7816 */ /* 0x000fca000000000d */
[----:B0-----:R-:W-:Y:S01]  /*2900*/  IMAD.U32 R26, R13, 0x10000, RZ ;  /* 0x000100000d1a7824 */ /* 0x001fe200078e00ff */
[----:B------:R-:W-:Y:S01]  /*2910*/  UMOV UR5, 0xffffffff ;  /* 0xffffffff00057882 */ /* 0x000fe20000000000 */
[----:B------:R-:W-:Y:S02]  /*2920*/  ISETP.NE.AND P0, PT, R22, RZ, PT ;  /* 0x000000ff1600720c */ /* 0x000fe40003f05270 */
[----:B-----5:R-:W-:Y:S01]  /*2930*/  FSETP.NEU.FTZ.AND P1, PT, R23, RZ, PT ;  /* 0x000000ff1700720b */ /* 0x020fe20003f3d000 */
[C---:B---3--:R-:W-:Y:S01]  /*2940*/  IMAD.U32 R27, R25.reuse, 0x10000, RZ ;  /* 0x00010000191b7824 */ /* 0x048fe200078e00ff */
[----:B------:R-:W-:Y:S02]  /*2950*/  PRMT R25, R25, 0x7632, R25 ;  /* 0x0000763219197816 */ /* 0x000fe40000000019 */
[C---:B----4-:R-:W-:Y:S02]  /*2960*/  SHF.L.U32 R31, R8.reuse, 0x10, RZ ;  /* 0x00000010081f7819 */ /* 0x050fe400000006ff */
[----:B------:R-:W-:-:S03]  /*2970*/  PRMT R8, R8, 0x7632, R8 ;  /* 0x0000763208087816 */ /* 0x000fc60000000008 */
[----:B------:R-:W-:Y:S01]  /*2980*/  FFMA.FTZ R33, R10, R31, R33 ;  /* 0x0000001f0a217223 */ /* 0x000fe20000010021 */
[----:B------:R-:W-:Y:S01]  /*2990*/  IMAD.U32 R10, R14, 0x10000, RZ ;  /* 0x000100000e0a7824 */ /* 0x000fe200078e00ff */
[----:B------:R-:W-:-:S03]  /*29a0*/  SHF.L.U32 R8, R8, 0x10, RZ ;  /* 0x0000001008087819 */ /* 0x000fc600000006ff */
[----:B------:R-:W-:Y:S02]  /*29b0*/  FFMA.FTZ R27, R10, R27, R9 ;  /* 0x0000001b0a1b7223 */ /* 0x000fe40000010009 */
[----:B------:R-:W-:Y:S02]  /*29c0*/  FFMA.FTZ R26, R26, R8, R11 ;  /* 0x000000081a1a7223 */ /* 0x000fe4000001000b */
[----:B------:R-:W0:Y:S01]  /*29d0*/  LDS.128 R8, [R21+0xb0] ;  /* 0x0000b00015087984 */ /* 0x000e220000000c00 */
[----:B------:R-:W-:Y:S02]  /*29e0*/  PRMT R14, R14, 0x7632, R14 ;  /* 0x000076320e0e7816 */ /* 0x000fe4000000000e */
[----:B------:R-:W-:-:S03]  /*29f0*/  SHF.L.U32 R25, R25, 0x10, RZ ;  /* 0x0000001019197819 */ /* 0x000fc600000006ff */
[----:B------:R-:W-:Y:S02]  /*2a00*/  IMAD.U32 R13, R14, 0x10000, RZ ;  /* 0x000100000e0d7824 */ /* 0x000fe400078e00ff */
[----:B------:R-:W-:Y:S02]  /*2a10*/  IMAD.U32 R14, R15, 0x10000, RZ ;  /* 0x000100000f0e7824 */ /* 0x000fe400078e00ff */
[----:B------:R-:W-:Y:S01]  /*2a20*/  FFMA.FTZ R12, R13, R25, R12 ;  /* 0x000000190d0c7223 */ /* 0x000fe2000001000c */
[----:B------:R-:W-:-:S05]  /*2a30*/  PRMT R15, R15, 0x7632, R15 ;  /* 0x000076320f0f7816 */ /* 0x000fca000000000f */
[----:B------:R-:W-:Y:S02]  /*2a40*/  IMAD.U32 R15, R15, 0x10000, RZ ;  /* 0x000100000f0f7824 */ /* 0x000fe400078e00ff */
[C---:B--2---:R-:W-:Y:S01]  /*2a50*/  IMAD.U32 R13, R28.reuse, 0x10000, RZ ;  /* 0x000100001c0d7824 */ /* 0x044fe200078e00ff */
[----:B------:R-:W-:-:S05]  /*2a60*/  PRMT R28, R28, 0x7632, R28 ;  /* 0x000076321c1c7816 */ /* 0x000fca000000001c */
[----:B------:R-:W-:-:S04]  /*2a70*/  IMAD.U32 R28, R28, 0x10000, RZ ;  /* 0x000100001c1c7824 */ /* 0x000fc800078e00ff */
[----:B------:R-:W-:Y:S01]  /*2a80*/  FFMA.FTZ R26, R15, R28, R26 ;  /* 0x0000001c0f1a7223 */ /* 0x000fe2000001001a */
[C---:B------:R-:W-:Y:S02]  /*2a90*/  SHF.L.U32 R25, R29.reuse, 0x10, RZ ;  /* 0x000000101d197819 */ /* 0x040fe400000006ff */
[----:B0-----:R-:W-:Y:S02]  /*2aa0*/  PRMT R15, R8, 0x7632, R15 ;  /* 0x00007632080f7816 */ /* 0x001fe4000000000f */
[----:B------:R-:W-:-:S03]  /*2ab0*/  PRMT R29, R29, 0x7632, R29 ;  /* 0x000076321d1d7816 */ /* 0x000fc6000000001d */
[----:B------:R-:W-:Y:S01]  /*2ac0*/  IMAD.U32 R15, R15, 0x10000, RZ ;  /* 0x000100000f0f7824 */ /* 0x000fe200078e00ff */
[----:B------:R-:W-:Y:S01]  /*2ad0*/  SHF.L.U32 R29, R29, 0x10, RZ ;  /* 0x000000101d1d7819 */ /* 0x000fe200000006ff */
[----:B------:R-:W-:Y:S01]  /*2ae0*/  FFMA.FTZ R13, R14, R13, R33 ;  /* 0x0000000d0e0d7223 */ /* 0x000fe20000010021 */
[----:B------:R-:W-:Y:S02]  /*2af0*/  SHF.L.U32 R14, R8, 0x10, RZ ;  /* 0x00000010080e7819 */ /* 0x000fe400000006ff */
[----:B------:R-:W-:Y:S01]  /*2b00*/  PRMT R28, R10, 0x7632, R28 ;  /* 0x000076320a1c7816 */ /* 0x000fe2000000001c */
[----:B------:R-:W-:Y:S02]  /*2b10*/  FFMA.FTZ R12, R15, R29, R12 ;  /* 0x0000001d0f0c7223 */ /* 0x000fe4000001000c */
[----:B------:R-:W-:Y:S01]  /*2b20*/  FFMA.FTZ R27, R14, R25, R27 ;  /* 0x000000190e1b7223 */ /* 0x000fe2000001001b */
[----:B------:R-:W-:Y:S01]  /*2b30*/  SHF.L.U32 R25, R32, 0x10, RZ ;  /* 0x0000001020197819 */ /* 0x000fe200000006ff */
[----:B------:R-:W-:Y:S01]  /*2b40*/  IMAD.U32 R15, R28, 0x10000, RZ ;  /* 0x000100001c0f7824 */ /* 0x000fe200078e00ff */
[C---:B------:R-:W-:Y:S01]  /*2b50*/  PRMT R8, R9.reuse, 0x7632, R8 ;  /* 0x0000763209087816 */ /* 0x040fe20000000008 */
[----:B------:R-:W-:Y:S01]  /*2b60*/  IMAD.U32 R14, R9, 0x10000, RZ ;  /* 0x00010000090e7824 */ /* 0x000fe200078e00ff */
[----:B------:R-:W-:-:S02]  /*2b70*/  PRMT R32, R32, 0x7632, R32 ;  /* 0x0000763220207816 */ /* 0x000fc40000000020 */
[----:B------:R-:W-:-:S04]  /*2b80*/  PRMT R29, R30, 0x7632, R29 ;  /* 0x000076321e1d7816 */ /* 0x000fc8000000001d */
[----:B------:R-:W-:Y:S01]  /*2b90*/  SHF.L.U32 R29, R29, 0x10, RZ ;  /* 0x000000101d1d7819 */ /* 0x000fe200000006ff */
[----:B------:R-:W-:Y:S02]  /*2ba0*/  IMAD.U32 R10, R10, 0x10000, RZ ;  /* 0x000100000a0a7824 */ /* 0x000fe400078e00ff */
[----:B------:R-:W-:Y:S02]  /*2bb0*/  IMAD.U32 R30, R30, 0x10000, RZ ;  /* 0x000100001e1e7824 */ /* 0x000fe400078e00ff */
[--C-:B------:R-:W-:Y:S01]  /*2bc0*/  FFMA.FTZ R15, R15, R29, R12.reuse ;  /* 0x0000001d0f0f7223 */ /* 0x100fe2000001000c */
[----:B------:R-:W-:Y:S01]  /*2bd0*/  PRMT R12, R34, 0x7632, R12 ;  /* 0x00007632220c7816 */ /* 0x000fe2000000000c */
[----:B------:R-:W-:Y:S01]  /*2be0*/  FFMA.FTZ R14, R14, R25, R13 ;  /* 0x000000190e0e7223 */ /* 0x000fe2000001000d */
[C---:B------:R-:W-:Y:S01]  /*2bf0*/  PRMT R9, R11.reuse, 0x7632, R9 ;  /* 0x000076320b097816 */ /* 0x040fe20000000009 */
[----:B------:R-:W-:Y:S01]  /*2c00*/  IMAD.U32 R11, R11, 0x10000, RZ ;  /* 0x000100000b0b7824 */ /* 0x000fe200078e00ff */
[----:B------:R-:W-:Y:S01]  /*2c10*/  SHF.L.U32 R34, R34, 0x10, RZ ;  /* 0x0000001022227819 */ /* 0x000fe200000006ff */
[----:B------:R-:W-:-:S02]  /*2c20*/  IMAD.U32 R13, R8, 0x10000, RZ ;  /* 0x00010000080d7824 */ /* 0x000fc400078e00ff */
[----:B------:R-:W-:Y:S01]  /*2c30*/  FFMA.FTZ R10, R10, R30, R27 ;  /* 0x0000001e0a0a7223 */ /* 0x000fe2000001001b */
[----:B------:R-:W-:Y:S02]  /*2c40*/  IMAD.U32 R32, R32, 0x10000, RZ ;  /* 0x0001000020207824 */ /* 0x000fe400078e00ff */
[----:B------:R-:W-:Y:S02]  /*2c50*/  IMAD.U32 R8, R9, 0x10000, RZ ;  /* 0x0001000009087824 */ /* 0x000fe400078e00ff */
[----:B------:R-:W-:Y:S01]  /*2c60*/  FADD.FTZ R10, R10, R15 ;  /* 0x0000000f0a0a7221 */ /* 0x000fe20000010000 */
[----:B------:R-:W-:Y:S01]  /*2c70*/  FFMA.FTZ R13, R13, R32, R26 ;  /* 0x000000200d0d7223 */ /* 0x000fe2000001001a */
[----:B------:R-:W-:Y:S02]  /*2c80*/  IMAD.U32 R12, R12, 0x10000, RZ ;  /* 0x000100000c0c7824 */ /* 0x000fe400078e00ff */
[----:B------:R-:W-:Y:S02]  /*2c90*/  FFMA.FTZ R11, R11, R34, R14 ;  /* 0x000000220b0b7223 */ /* 0x000fe4000001000e */
[----:B------:R-:W-:-:S02]  /*2ca0*/  FFMA.FTZ R8, R8, R12, R13 ;  /* 0x0000000c08087223 */ /* 0x000fc4000001000d */
[----:B------:R-:W-:-:S04]  /*2cb0*/  FADD.FTZ R11, R11, R10 ;  /* 0x0000000a0b0b7221 */ /* 0x000fc80000010000 */
[----:B------:R-:W-:Y:S01]  /*2cc0*/  FADD.FTZ R8, R8, R11 ;  /* 0x0000000b08087221 */ /* 0x000fe20000010000 */
[----:B------:R-:W-:Y:S06]  /*2cd0*/  BRA.DIV UR5, `(.L_x_19102) ;  /* 0x0000005e059c7947 */ /* 0x000fec000b800000 */
[----:B------:R0:W1:Y:S02]  /*2ce0*/  SHFL.BFLY PT, R9, R8, 0x1, 0x1f ;  /* 0x0c201f0008097f89 */ /* 0x00006400000e0000 */
.L_x_19166:
[----:B------:R-:W-:Y:S01]  /*2cf0*/  IADD3 R10, PT, PT, R16, 0x1, RZ ;  /* 0x00000001100a7810 */ /* 0x000fe20007ffe0ff */
[----:B-1----:R-:W-:Y:S01]  /*2d00*/  FADD.FTZ R9, R8, R9 ;  /* 0x0000000908097221 */ /* 0x002fe20000010000 */
[----:B------:R-:W-:Y:S02]  /*2d10*/  @!P0 VIADD R11, R7, 0xffffffff ;  /* 0xffffffff070b8836 */ /* 0x000fe40000000000 */
[----:B------:R-:W-:-:S05]  /*2d20*/  I2FP.F32.S32 R10, R10 ;  /* 0x0000000a000a7245 */ /* 0x000fca0000201400 */
[----:B------:R-:W-:-:S05]  /*2d30*/  FMUL.FTZ R10, R10, R23 ;  /* 0x000000170a0a7220 */ /* 0x000fca0000410000 */
[----:B------:R-:W-:Y:S02]  /*2d40*/  FSEL R10, R10, RZ, P1 ;  /* 0x000000ff0a0a7208 */ /* 0x000fe40000800000 */
[----:B------:R-:W-:-:S03]  /*2d50*/  @!P0 ISETP.GE.AND P1, PT, R11, UR22, PT ;  /* 0x000000160b008c0c */ /* 0x000fc6000bf26270 */
[----:B------:R-:W-:-:S05]  /*2d60*/  FFMA.FTZ R9, R9, UR31, R10 ;  /* 0x0000001f09097c23 */ /* 0x000fca000801000a */
[----:B0-----:R-:W-:-:S05]  /*2d70*/  @!P0 FSEL R8, R9, RZ, !P1 ;  /* 0x000000ff09088208 */ /* 0x001fca0004800000 */
[----:B------:R0:W-:Y:S01]  /*2d80*/  @!P0 STS [R17], R8 ;  /* 0x0000000811008388 */ /* 0x0001e20000000800 */
[----:B------:R-:W-:-:S13]  /*2d90*/  ISETP.GE.OR P0, PT, R11, UR22, P0 ;  /* 0x000000160b007c0c */ /* 0x000fda0008706670 */
[----:B0-----:R-:W-:-:S07]  /*2da0*/  @!P0 FMNMX.FTZ R18, R18, R9, !PT ;  /* 0x0000000912128209 */ /* 0x001fce0007810000 */
.L_x_19101:
[----:B------:R-:W-:Y:S05]  /*2db0*/  BSYNC B1 ;  /* 0x0000000000017941 */ /* 0x000fea0003800000 */
.L_x_19099:
[----:B------:R-:W-:Y:S01]  /*2dc0*/  VIADD R3, R3, 0x4 ;  /* 0x0000000403037836 */ /* 0x000fe20000000000 */
[----:B------:R-:W-:Y:S01]  /*2dd0*/  IADD3 R4, P1, PT, R4, 0x10, RZ ;  /* 0x0000001004047810 */ /* 0x000fe20007f3e0ff */
[----:B------:R-:W-:Y:S01]  /*2de0*/  VIADD R16, R16, 0x40 ;  /* 0x0000004010107836 */ /* 0x000fe20000000000 */
[----:B0-----:R-:W-:Y:S01]  /*2df0*/  IADD3 R17, PT, PT, R17, 0x100, RZ ;  /* 0x0000010011117810 */ /* 0x001fe20007ffe0ff */
[----:B------:R-:W-:Y:S01]  /*2e00*/  VIADD R7, R7, 0x40 ;  /* 0x0000004007077836 */ /* 0x000fe20000000000 */
[----:B------:R-:W-:Y:S01]  /*2e10*/  ISETP.GE.U32.AND P0, PT, R3, UR9, PT ;  /* 0x0000000903007c0c */ /* 0x000fe2000bf06070 */
[----:B------:R-:W-:Y:S01]  /*2e20*/  IMAD.X R5, RZ, RZ, R5, P1 ;  /* 0x000000ffff057224 */ /* 0x000fe200008e0605 */
[----:B------:R-:W-:-:S11]  /*2e30*/  IADD3 R6, PT, PT, R6, 0x40, RZ ;  /* 0x0000004006067810 */ /* 0x000fd60007ffe0ff */
[----:B------:R-:W-:Y:S05]  /*2e40*/  @!P0 BRA `(.L_x_19103) ;  /* 0xffffffdc00988947 */ /* 0x000fea000383ffff */
.L_x_19098:
[----:B------:R-:W-:Y:S05]  /*2e50*/  BSYNC B0 ;  /* 0x0000000000007941 */ /* 0x000fea0003800000 */
.L_x_19097:
        /* <DEDUP_REMOVED lines=9> */
.L_x_19172:
[----:B------:R-:W2:Y:S01]  /*2ef0*/  S2R R3, SR_CgaCtaId ;  /* 0x0000000000037919 */ /* 0x000ea20000008800 */
[----:B------:R-:W-:Y:S01]  /*2f00*/  MOV R4, 0x400 ;  /* 0x0000040000047802 */ /* 0x000fe20000000f00 */
[----:B------:R-:W-:Y:S05]  /*2f10*/  WARPSYNC.ALL ;  /* 0x0000000000007948 */ /* 0x000fea0003800000 */
[----:B------:R-:W-:Y:S01]  /*2f20*/  VIADD R10, R4, 0x180 ;  /* 0x00000180040a7836 */ /* 0x000fe20000000000 */
[----:B------:R-:W-:Y:S02]  /*2f30*/  LOP3.LUT P0, R6, R0, 0x1f, RZ, 0xc0, !PT ;  /* 0x0000001f00067812 */ /* 0x000fe4000780c0ff */
[----:B-1----:R-:W-:-:S02]  /*2f40*/  FMNMX.FTZ R8, R5, R8, !PT ;  /* 0x0000000805087209 */ /* 0x002fc40007810000 */
[----:B--2---:R-:W-:-:S04]  /*2f50*/  LEA R9, R3, R10, 0x18 ;  /* 0x0000000a03097211 */ /* 0x004fc800078ec0ff */
[----:B------:R-:W-:-:S05]  /*2f60*/  LEA R7, R24, R9, 0x2 ;  /* 0x0000000918077211 */ /* 0x000fca00078e10ff */
[----:B------:R1:W-:Y:S01]  /*2f70*/  @!P0 STS [R7], R8 ;  /* 0x0000000807008388 */ /* 0x0003e20000000800 */
[----:B------:R-:W-:Y:S01]  /*2f80*/  BAR.SYNC.DEFER_BLOCKING 0x0 ;  /* 0x0000000000007b1d */ /* 0x000fe20000010000 */
[C---:B------:R-:W-:Y:S01]  /*2f90*/  ISETP.GT.U32.AND P2, PT, R6.reuse, 0x3, PT ;  /* 0x000000030600780c */ /* 0x040fe20003f44070 */
[----:B-1----:R-:W-:Y:S01]  /*2fa0*/  IMAD R8, R6, 0x4, R9 ;  /* 0x0000000406087824 */ /* 0x002fe200078e0209 */
[----:B------:R-:W-:Y:S01]  /*2fb0*/  UIADD3 UR5, UPT, UPT, -UR23, UR4, URZ ;  /* 0x0000000417057290 */ /* 0x000fe2000fffe1ff */
[----:B------:R-:W-:Y:S02]  /*2fc0*/  IMAD.MOV.U32 R9, RZ, RZ, -0x800001 ;  /* 0xff7fffffff097424 */ /* 0x000fe400078e00ff */
[----:B------:R-:W-:Y:S01]  /*2fd0*/  HFMA2 R13, -RZ, RZ, 0, 0 ;  /* 0x00000000ff0d7431 */ /* 0x000fe200000001ff */
[----:B------:R-:W-:Y:S02]  /*2fe0*/  BSSY.RECONVERGENT B0, `(.L_x_19105) ;  /* 0x00000eb000007945 */ /* 0x000fe40003800200 */
[----:B------:R-:W-:-:S05]  /*2ff0*/  ISETP.GE.AND P1, PT, R0, UR5, PT ;  /* 0x0000000500007c0c */ /* 0x000fca000bf26270 */
[----:B------:R-:W1:Y:S04]  /*3000*/  @!P2 LDS R9, [R8] ;  /* 0x000000000809a984 */ /* 0x000e680000000800 */
[----:B-1----:R-:W1:Y:S02]  /*3010*/  SHFL.BFLY PT, R10, R9, 0x2, 0x1f ;  /* 0x0c401f00090a7f89 */ /* 0x002e6400000e0000 */
[----:B-1----:R-:W-:-:S05]  /*3020*/  FMNMX.FTZ R10, R10, R9, !PT ;  /* 0x000000090a0a7209 */ /* 0x002fca0007810000 */
[----:B0-----:R-:W0:Y:S02]  /*3030*/  SHFL.BFLY PT, R5, R10, 0x1, 0x1f ;  /* 0x0c201f000a057f89 */ /* 0x001e2400000e0000 */
[----:B0-----:R-:W-:-:S06]  /*3040*/  FMNMX.FTZ R5, R10, R5, !PT ;  /* 0x000000050a057209 */ /* 0x001fcc0007810000 */
[----:B------:R-:W0:Y:S01]  /*3050*/  SHFL.IDX PT, R5, R5, RZ, 0x1f ;  /* 0x00001fff05057589 */ /* 0x000e2200000e0000 */
[----:B------:R-:W-:Y:S05]  /*3060*/  @P1 BRA `(.L_x_19106) ;  /* 0x0000000c00881947 */ /* 0x000fea0003800000 */
[----:B------:R-:W-:Y:S01]  /*3070*/  LOP3.LUT R9, RZ, R0, RZ, 0x33, !PT ;  /* 0x00000000ff097212 */ /* 0x000fe200078e33ff */
[----:B------:R-:W-:Y:S01]  /*3080*/  BSSY.RECONVERGENT B1, `(.L_x_19107) ;  /* 0x000001c000017945 */ /* 0x000fe20003800200 */
[----:B------:R-:W-:Y:S01]  /*3090*/  MOV R13, RZ ;  /* 0x000000ff000d7202 */ /* 0x000fe20000000f00 */
[----:B------:R-:W-:Y:S02]  /*30a0*/  IMAD.MOV.U32 R12, RZ, RZ, R0 ;  /* 0x000000ffff0c7224 */ /* 0x000fe400078e0000 */
[----:B------:R-:W-:-:S04]  /*30b0*/  VIADD R9, R9, UR4 ;  /* 0x0000000409097c36 */ /* 0x000fc80008000000 */
[C---:B------:R-:W-:Y:S01]  /*30c0*/  VIADD R11, R9.reuse, -UR23 ;  /* 0x80000017090b7c36 */ /* 0x040fe20008000000 */
[----:B------:R-:W-:-:S04]  /*30d0*/  LOP3.LUT R10, R9, 0x180, RZ, 0xc0, !PT ;  /* 0x00000180090a7812 */ /* 0x000fc800078ec0ff */
[----:B------:R-:W-:Y:S02]  /*30e0*/  ISETP.NE.AND P0, PT, R10, 0x180, PT ;  /* 0x000001800a00780c */ /* 0x000fe40003f05270 */
[----:B------:R-:W-:-:S11]  /*30f0*/  ISETP.GE.U32.AND P3, PT, R11, 0x180, PT ;  /* 0x000001800b00780c */ /* 0x000fd60003f66070 */
        /* <DEDUP_REMOVED lines=9> */
.L_x_19109:
        /* <DEDUP_REMOVED lines=11> */
.L_x_19108:
[----:B------:R-:W-:Y:S05]  /*3240*/  BSYNC.RECONVERGENT B1 ;  /* 0x0000000000017941 */ /* 0x000fea0003800200 */
.L_x_19107:
        /* <DEDUP_REMOVED lines=13> */
.L_x_19112:
        /* <DEDUP_REMOVED lines=19> */
[----:B------:R-:W2:Y:S01]  /*3450*/  LDS R20, [R11+0x1400] ;  /* 0x001400000b147984 */ /* 0x000ea20000000800 */
[----:B------:R-:W4:Y:S01]  /*3460*/  MUFU.EX2 R15, R15 ;  /* 0x0000000f000f7308 */ /* 0x000f220000000800 */
[C---:B---3-5:R-:W-:Y:S01]  /*3470*/  FADD.FTZ R23, -R5.reuse, R21 ;  /* 0x0000001505177221 */ /* 0x068fe20000010100 */
[----:B------:R-:W-:Y:S01]  /*3480*/  FMUL.FTZ R21, R10, 1.4426950216293334961 ;  /* 0x3fb8aa3b0a157820 */ /* 0x000fe20000410000 */
[----:B------:R-:W3:Y:S01]  /*3490*/  LDS R26, [R11+0x1600] ;  /* 0x001600000b1a7984 */ /* 0x000ee20000000800 */
[----:B------:R-:W0:Y:S01]  /*34a0*/  MUFU.EX2 R17, R17 ;  /* 0x0000001100117308 */ /* 0x000e220000000800 */
[----:B----4-:R-:W-:Y:S01]  /*34b0*/  FADD.FTZ R25, -R5, R16 ;  /* 0x0000001005197221 */ /* 0x010fe20000010100 */
[----:B------:R-:W-:Y:S01]  /*34c0*/  FMUL.FTZ R23, R23, 1.4426950216293334961 ;  /* 0x3fb8aa3b17177820 */ /* 0x000fe20000410000 */
[----:B------:R-:W4:Y:S01]  /*34d0*/  LDS R14, [R11+0x1800] ;  /* 0x001800000b0e7984 */ /* 0x000f220000000800 */
[----:B------:R-:W0:Y:S01]  /*34e0*/  MUFU.EX2 R16, R21 ;  /* 0x0000001500107308 */ /* 0x000e220000000800 */
[----:B------:R-:W-:Y:S01]  /*34f0*/  FADD.FTZ R27, -R5, R18 ;  /* 0x00000012051b7221 */ /* 0x000fe20000010100 */
[----:B------:R-:W-:Y:S01]  /*3500*/  FMUL.FTZ R25, R25, 1.4426950216293334961 ;  /* 0x3fb8aa3b19197820 */ /* 0x000fe20000410000 */
[----:B------:R-:W4:Y:S01]  /*3510*/  LDS R10, [R11+0x1a00] ;  /* 0x001a00000b0a7984 */ /* 0x000f220000000800 */
[----:B------:R-:W0:Y:S01]  /*3520*/  MUFU.EX2 R18, R23 ;  /* 0x0000001700127308 */ /* 0x000e220000000800 */
[----:B------:R-:W-:Y:S01]  /*3530*/  FADD.FTZ R29, -R5, R28 ;  /* 0x0000001c051d7221 */ /* 0x000fe20000010100 */
[----:B------:R-:W-:Y:S01]  /*3540*/  FADD.FTZ R13, R15, R13 ;  /* 0x0000000d0f0d7221 */ /* 0x000fe20000010000 */
[----:B------:R-:W-:Y:S01]  /*3550*/  FMUL.FTZ R27, R27, 1.4426950216293334961 ;  /* 0x3fb8aa3b1b1b7820 */ /* 0x000fe20000410000 */
[----:B------:R-:W1:Y:S01]  /*3560*/  MUFU.EX2 R28, R25 ;  /* 0x00000019001c7308 */ /* 0x000e620000000800 */
[----:B------:R-:W-:Y:S01]  /*3570*/  FADD.FTZ R31, -R5, R36 ;  /* 0x00000024051f7221 */ /* 0x000fe20000010100 */
[----:B0-----:R-:W-:Y:S01]  /*3580*/  FADD.FTZ R13, R13, R17 ;  /* 0x000000110d0d7221 */ /* 0x001fe20000010000 */
[----:B------:R-:W-:Y:S01]  /*3590*/  FMUL.FTZ R29, R29, 1.4426950216293334961 ;  /* 0x3fb8aa3b1d1d7820 */ /* 0x000fe20000410000 */
[----:B------:R-:W0:Y:S01]  /*35a0*/  MUFU.EX2 R36, R27 ;  /* 0x0000001b00247308 */ /* 0x000e220000000800 */
[----:B------:R-:W-:Y:S01]  /*35b0*/  FADD.FTZ R33, -R5, R34 ;  /* 0x0000002205217221 */ /* 0x000fe20000010100 */
[----:B------:R-:W-:Y:S01]  /*35c0*/  FADD.FTZ R13, R13, R16 ;  /* 0x000000100d0d7221 */ /* 0x000fe20000010000 */
[----:B------:R-:W-:Y:S01]  /*35d0*/  FMUL.FTZ R31, R31, 1.4426950216293334961 ;  /* 0x3fb8aa3b1f1f7820 */ /* 0x000fe20000410000 */
[----:B------:R-:W2:Y:S01]  /*35e0*/  MUFU.EX2 R34, R29 ;  /* 0x0000001d00227308 */ /* 0x000ea20000000800 */
[----:B------:R-:W-:Y:S01]  /*35f0*/  FADD.FTZ R21, -R5, R32 ;  /* 0x0000002005157221 */ /* 0x000fe20000010100 */
[----:B------:R-:W-:Y:S01]  /*3600*/  FADD.FTZ R13, R13, R18 ;  /* 0x000000120d0d7221 */ /* 0x000fe20000010000 */
[----:B------:R-:W-:Y:S01]  /*3610*/  FMUL.FTZ R33, R33, 1.4426950216293334961 ;  /* 0x3fb8aa3b21217820 */ /* 0x000fe20000410000 */
[----:B------:R-:W3:Y:S01]  /*3620*/  MUFU.EX2 R32, R31 ;  /* 0x0000001f00207308 */ /* 0x000ee20000000800 */
[----:B------:R-:W-:Y:S01]  /*3630*/  FMUL.FTZ R21, R21, 1.4426950216293334961 ;  /* 0x3fb8aa3b15157820 */ /* 0x000fe20000410000 */
[----:B-1----:R-:W-:Y:S01]  /*3640*/  FADD.FTZ R13, R13, R28 ;  /* 0x0000001c0d0d7221 */ /* 0x002fe20000010000 */
[----:B------:R-:W-:Y:S01]  /*3650*/  FADD.FTZ R23, -R5, R30 ;  /* 0x0000001e05177221 */ /* 0x000fe20000010100 */
[----:B------:R1:W-:Y:S01]  /*3660*/  STS [R11+-0x400], R15 ;  /* 0xfffc000f0b007388 */ /* 0x0003e20000000800 */
[----:B------:R-:W4:Y:S01]  /*3670*/  MUFU.EX2 R30, R33 ;  /* 0x00000021001e7308 */ /* 0x000f220000000800 */
[----:B0-----:R-:W-:Y:S01]  /*3680*/  FADD.FTZ R13, R13, R36 ;  /* 0x000000240d0d7221 */ /* 0x001fe20000010000 */
[----:B------:R-:W-:Y:S01]  /*3690*/  FADD.FTZ R25, -R5, R22 ;  /* 0x0000001605197221 */ /* 0x000fe20000010100 */
[----:B------:R-:W-:Y:S01]  /*36a0*/  FMUL.FTZ R23, R23, 1.4426950216293334961 ;  /* 0x3fb8aa3b17177820 */ /* 0x000fe20000410000 */
[----:B------:R0:W0:Y:S01]  /*36b0*/  MUFU.EX2 R22, R21 ;  /* 0x0000001500167308 */ /* 0x0000220000000800 */
[----:B--2---:R-:W-:Y:S01]  /*36c0*/  FADD.FTZ R13, R13, R34 ;  /* 0x000000220d0d7221 */ /* 0x004fe20000010000 */
[----:B------:R-:W-:Y:S01]  /*36d0*/  FMUL.FTZ R25, R25, 1.4426950216293334961 ;  /* 0x3fb8aa3b19197820 */ /* 0x000fe20000410000 */
[----:B------:R2:W-:Y:S01]  /*36e0*/  STS [R11+-0x200], R17 ;  /* 0xfffe00110b007388 */ /* 0x0005e20000000800 */
[----:B-1----:R-:W-:Y:S01]  /*36f0*/  FADD.FTZ R15, -R5, R20 ;  /* 0x00000014050f7221 */ /* 0x002fe20000010100 */
[----:B---3--:R-:W-:Y:S01]  /*3700*/  FADD.FTZ R13, R13, R32 ;  /* 0x000000200d0d7221 */ /* 0x008fe20000010000 */
[----:B------:R-:W1:Y:S01]  /*3710*/  MUFU.EX2 R20, R23 ;  /* 0x0000001700147308 */ /* 0x000e620000000800 */
[----:B------:R-:W-:Y:S01]  /*3720*/  FADD.FTZ R27, -R5, R26 ;  /* 0x0000001a051b7221 */ /* 0x000fe20000010100 */
[----:B------:R-:W-:Y:S01]  /*3730*/  FMUL.FTZ R15, R15, 1.4426950216293334961 ;  /* 0x3fb8aa3b0f0f7820 */ /* 0x000fe20000410000 */
[----:B----4-:R-:W-:Y:S01]  /*3740*/  FADD.FTZ R13, R13, R30 ;  /* 0x0000001e0d0d7221 */ /* 0x010fe20000010000 */
[----:B------:R-:W3:Y:S01]  /*3750*/  MUFU.EX2 R26, R25 ;  /* 0x00000019001a7308 */ /* 0x000ee20000000800 */
[----:B------:R-:W-:Y:S01]  /*3760*/  FMUL.FTZ R27, R27, 1.4426950216293334961 ;  /* 0x3fb8aa3b1b1b7820 */ /* 0x000fe20000410000 */
[C---:B--2---:R-:W-:Y:S01]  /*3770*/  FADD.FTZ R17, -R5.reuse, R14 ;  /* 0x0000000e05117221 */ /* 0x044fe20000010100 */
[----:B0-----:R-:W-:Y:S01]  /*3780*/  FADD.FTZ R21, -R5, R10 ;  /* 0x0000000a05157221 */ /* 0x001fe20000010100 */
[----:B------:R-:W0:Y:S01]  /*3790*/  MUFU.EX2 R14, R15 ;  /* 0x0000000f000e7308 */ /* 0x000e220000000800 */
[----:B------:R-:W-:Y:S01]  /*37a0*/  FADD.FTZ R13, R13, R22 ;  /* 0x000000160d0d7221 */ /* 0x000fe20000010000 */
[----:B------:R-:W-:Y:S01]  /*37b0*/  FMUL.FTZ R17, R17, 1.4426950216293334961 ;  /* 0x3fb8aa3b11117820 */ /* 0x000fe20000410000 */
[----:B------:R-:W-:Y:S01]  /*37c0*/  FMUL.FTZ R21, R21, 1.4426950216293334961 ;  /* 0x3fb8aa3b15157820 */ /* 0x000fe20000410000 */
[----:B------:R-:W2:Y:S01]  /*37d0*/  MUFU.EX2 R10, R27 ;  /* 0x0000001b000a7308 */ /* 0x000ea20000000800 */
[----:B------:R-:W-:Y:S01]  /*37e0*/  STS [R11], R16 ;  /* 0x000000100b007388 */ /* 0x000fe20000000800 */
[----:B-1----:R-:W-:-:S02]  /*37f0*/  FADD.FTZ R13, R13, R20 ;  /* 0x000000140d0d7221 */ /* 0x002fc40000010000 */
[----:B------:R-:W1:Y:S01]  /*3800*/  MUFU.EX2 R17, R17 ;  /* 0x0000001100117308 */ /* 0x000e620000000800 */
[----:B------:R-:W-:Y:S01]  /*3810*/  STS [R11+0x200], R18 ;  /* 0x000200120b007388 */ /* 0x000fe20000000800 */
[----:B---3--:R-:W-:Y:S02]  /*3820*/  FADD.FTZ R13, R13, R26 ;  /* 0x0000001a0d0d7221 */ /* 0x008fe40000010000 */
[----:B------:R-:W3:Y:S01]  /*3830*/  MUFU.EX2 R21, R21 ;  /* 0x0000001500157308 */ /* 0x000ee20000000800 */
[----:B------:R-:W-:Y:S01]  /*3840*/  STS [R11+0x400], R28 ;  /* 0x0004001c0b007388 */ /* 0x000fe20000000800 */
[----:B0-----:R-:W-:-:S03]  /*3850*/  FADD.FTZ R13, R13, R14 ;  /* 0x0000000e0d0d7221 */ /* 0x001fc60000010000 */
[----:B------:R-:W-:Y:S01]  /*3860*/  STS [R11+0x600], R36 ;  /* 0x000600240b007388 */ /* 0x000fe20000000800 */
[----:B--2---:R-:W-:-:S03]  /*3870*/  FADD.FTZ R13, R13, R10 ;  /* 0x0000000a0d0d7221 */ /* 0x004fc60000010000 */
[----:B------:R-:W-:Y:S01]  /*3880*/  STS [R11+0x800], R34 ;  /* 0x000800220b007388 */ /* 0x000fe20000000800 */
[----:B-1----:R-:W-:-:S03]  /*3890*/  FADD.FTZ R13, R13, R17 ;  /* 0x000000110d0d7221 */ /* 0x002fc60000010000 */
        /* <DEDUP_REMOVED lines=12> */
.L_x_19111:
[----:B------:R-:W-:Y:S05]  /*3960*/  BSYNC.RECONVERGENT B1 ;  /* 0x0000000000017941 */ /* 0x000fea0003800200 */
.L_x_19110:
        /* <DEDUP_REMOVED lines=55> */
.L_x_19114:
[----:B------:R-:W-:Y:S05]  /*3ce0*/  BSYNC.RECONVERGENT B1 ;  /* 0x0000000000017941 */ /* 0x000fea0003800200 */
.L_x_19113:
        /* <DEDUP_REMOVED lines=26> */
.L_x_19106:
[----:B------:R-:W-:Y:S05]  /*3e90*/  BSYNC.RECONVERGENT B0 ;  /* 0x0000000000007941 */ /* 0x000fea0003800200 */
.L_x_19105:
        /* <DEDUP_REMOVED lines=24> */
[----:B-1----:R-:W-:Y:S02]  /*4020*/  FADD.FTZ R7, R6, 9.9999999747524270788e-07 ;  /* 0x358637bd06077421 */ /* 0x002fe40000010000 */
[C---:B------:R-:W-:Y:S01]  /*4030*/  VIADD R10, R8.reuse, -UR23 ;  /* 0x80000017080a7c36 */ /* 0x040fe20008000000 */
        /* <DEDUP_REMOVED lines=15> */
.L_x_19119:
[----:B------:R-:W1:Y:S01]  /*4130*/  LDS R12, [R8] ;  /* 0x00000000080c7984 */ /* 0x000e620000000800 */
[----:B------:R-:W-:-:S04]  /*4140*/  IADD3 R10, PT, PT, R10, 0x1, RZ ;  /* 0x000000010a0a7810 */ /* 0x000fc80007ffe0ff */
[----:B------:R-:W-:Y:S01]  /*4150*/  ISETP.NE.AND P0, PT, R10, RZ, PT ;  /* 0x000000ff0a00720c */ /* 0x000fe20003f05270 */
[----:B-1----:R-:W-:-:S05]  /*4160*/  FMUL.FTZ R11, R12, R7 ;  /* 0x000000070c0b7220 */ /* 0x002fca0000410000 */
[----:B------:R1:W-:Y:S02]  /*4170*/  STS [R8], R11 ;  /* 0x0000000b08007388 */ /* 0x0003e40000000800 */
[----:B-1----:R-:W-:-:S05]  /*4180*/  VIADD R8, R8, 0x200 ;  /* 0x0000020008087836 */ /* 0x002fca0000000000 */
[----:B------:R-:W-:Y:S05]  /*4190*/  @P0 BRA `(.L_x_19119) ;  /* 0xfffffffc00e40947 */ /* 0x000fea000383ffff */
.L_x_19118:
[----:B------:R-:W-:Y:S05]  /*41a0*/  BSYNC.RECONVERGENT B1 ;  /* 0x0000000000017941 */ /* 0x000fea0003800200 */
.L_x_19117:
        /* <DEDUP_REMOVED lines=13> */
.L_x_19122:
        /* <DEDUP_REMOVED lines=23> */
[----:B-----5:R-:W-:-:S03]  /*43f0*/  FMUL.FTZ R23, R36, R7 ;  /* 0x0000000724177220 */ /* 0x020fc60000410000 */
[----:B------:R1:W-:Y:S01]  /*4400*/  STS [R8+-0x400], R11 ;  /* 0xfffc000b08007388 */ /* 0x0003e20000000800 */
[----:B------:R-:W-:-:S03]  /*4410*/  FMUL.FTZ R25, R25, R7 ;  /* 0x0000000719197220 */ /* 0x000fc60000410000 */
[----:B------:R1:W-:Y:S01]  /*4420*/  STS [R8+-0x200], R13 ;  /* 0xfffe000d08007388 */ /* 0x0003e20000000800 */
[----:B------:R-:W-:-:S03]  /*4430*/  FMUL.FTZ R27, R27, R7 ;  /* 0x000000071b1b7220 */ /* 0x000fc60000410000 */
[----:B------:R2:W-:Y:S01]  /*4440*/  STS [R8], R15 ;  /* 0x0000000f08007388 */ /* 0x0005e20000000800 */
[----:B------:R-:W-:-:S03]  /*4450*/  FMUL.FTZ R29, R29, R7 ;  /* 0x000000071d1d7220 */ /* 0x000fc60000410000 */
[----:B------:R3:W-:Y:S01]  /*4460*/  STS [R8+0x200], R17 ;  /* 0x0002001108007388 */ /* 0x0007e20000000800 */
[----:B------:R-:W-:-:S03]  /*4470*/  FMUL.FTZ R31, R31, R7 ;  /* 0x000000071f1f7220 */ /* 0x000fc60000410000 */
[----:B------:R4:W-:Y:S01]  /*4480*/  STS [R8+0x400], R21 ;  /* 0x0004001508007388 */ /* 0x0009e20000000800 */
[----:B-1----:R-:W-:-:S03]  /*4490*/  FMUL.FTZ R11, R22, R7 ;  /* 0x00000007160b7220 */ /* 0x002fc60000410000 */
[----:B------:R0:W-:Y:S01]  /*44a0*/  STS [R8+0x600], R23 ;  /* 0x0006001708007388 */ /* 0x0001e20000000800 */
[-C--:B------:R-:W-:Y:S01]  /*44b0*/  FMUL.FTZ R13, R20, R7.reuse ;  /* 0x00000007140d7220 */ /* 0x080fe20000410000 */
[-C--:B--2---:R-:W-:Y:S02]  /*44c0*/  FMUL.FTZ R15, R12, R7.reuse ;  /* 0x000000070c0f7220 */ /* 0x084fe40000410000 */
        /* <DEDUP_REMOVED lines=15> */
.L_x_19121:
[----:B------:R-:W-:Y:S05]  /*45c0*/  BSYNC.RECONVERGENT B1 ;  /* 0x0000000000017941 */ /* 0x000fea0003800200 */
.L_x_19120:
        /* <DEDUP_REMOVED lines=31> */
.L_x_19124:
[----:B------:R-:W-:Y:S05]  /*47c0*/  BSYNC.RECONVERGENT B1 ;  /* 0x0000000000017941 */ /* 0x000fea0003800200 */
.L_x_19123:
        /* <DEDUP_REMOVED lines=14> */
.L_x_19116:
[----:B------:R-:W-:Y:S05]  /*48b0*/  BSYNC.RECONVERGENT B0 ;  /* 0x0000000000007941 */ /* 0x000fea0003800200 */
.L_x_19115:
[----:B------:R-:W-:Y:S01]  /*48c0*/  BAR.SYNC.DEFER_BLOCKING 0x0 ;  /* 0x0000000000007b1d */ /* 0x000fe20000010000 */
[----:B------:R-:W-:Y:S02]  /*48d0*/  ISETP.NE.AND P0, PT, R0, RZ, PT ;  /* 0x000000ff0000720c */ /* 0x000fe40003f05270 */
[----:B------:R-:W-:-:S03]  /*48e0*/  ISETP.GE.U32.AND P1, PT, R19, UR9, PT ;  /* 0x0000000913007c0c */ /* 0x000fc6000bf26070 */
[----:B------:R-:W3:Y:S01]  /*48f0*/  LDCU UR25, c[0x0][0x3dc] ;  /* 0x00007b80ff1977ac */ /* 0x000ee20008000800 */
[----:B------:R-:W-:Y:S01]  /*4900*/  BSSY.RECONVERGENT B0, `(.L_x_19125) ;  /* 0x0000014000007945 */ /* 0x000fe20003800200 */
[----:B------:R-:W4:Y:S06]  /*4910*/  LDCU UR24, c[0x0][0x378] ;  /* 0x00006f00ff1877ac */ /* 0x000f2c0008000800 */
[----:B------:R-:W-:Y:S05]  /*4920*/  @P0 BRA `(.L_x_19126) ;  /* 0x0000000000440947 */ /* 0x000fea0003800000 */
[----:B------:R-:W0:Y:S01]  /*4930*/  LDCU.128 UR4, c[0x0][0x380] ;  /* 0x00007000ff0477ac */ /* 0x000e220008000c00 */
[----:B------:R-:W-:-:S04]  /*4940*/  UIMAD UR10, UR18, UR21, UR20 ;  /* 0x00000015120a72a4 */ /* 0x000fc8000f8e0214 */
[----:B----4-:R-:W-:-:S04]  /*4950*/  UIMAD UR10, UR10, UR24, URZ ;  /* 0x000000180a0a72a4 */ /* 0x010fc8000f8e02ff */
[----:B------:R-:W-:-:S04]  /*4960*/  UIADD3 UR12, UP0, UPT, UR10, UR19, URZ ;  /* 0x000000130a0c7290 */ /* 0x000fc8000ff1e0ff */
[----:B------:R-:W-:Y:S02]  /*4970*/  USHF.L.U32 UR10, UR12, 0x2, URZ ;  /* 0x000000020c0a7899 */ /* 0x000fe400080006ff */
[----:B------:R-:W-:Y:S02]  /*4980*/  UIADD3.X UR13, UPT, UPT, URZ, URZ, URZ, UP0, !UPT ;  /* 0x000000ffff0d7290 */ /* 0x000fe400087fe4ff */
[----:B0-----:R-:W-:Y:S02]  /*4990*/  UIADD3 UR6, UP0, UPT, UR10, UR6, URZ ;  /* 0x000000060a067290 */ /* 0x001fe4000ff1e0ff */
        /* <DEDUP_REMOVED lines=9> */
[----:B-1----:R0:W-:Y:S02]  /*4a30*/  STG.E desc[UR14][R10.64], R6 ;  /* 0x000000060a007986 */ /* 0x0021e4000c10190e */
.L_x_19126:
[----:B---34-:R-:W-:Y:S05]  /*4a40*/  BSYNC.RECONVERGENT B0 ;  /* 0x0000000000007941 */ /* 0x018fea0003800200 */
.L_x_19125:
[----:B------:R-:W3:Y:S01]  /*4a50*/  LDCU.64 UR6, c[0x0][0x3a8] ;  /* 0x00007500ff0677ac */ /* 0x000ee20008000a00 */
[----:B------:R-:W-:Y:S01]  /*4a60*/  BSSY.RECONVERGENT B1, `(.L_x_19127) ;  /* 0x0000363000017945 */ /* 0x000fe20003800200 */
[----:B------:R-:W-:Y:S01]  /*4a70*/  HFMA2 R18, -RZ, RZ, 0, 0 ;  /* 0x00000000ff127431 */ /* 0x000fe200000001ff */
[----:B------:R-:W-:Y:S02]  /*4a80*/  CS2R R28, SRZ ;  /* 0x00000000001c7805 */ /* 0x000fe4000001ff00 */
[----:B------:R-:W-:Y:S02]  /*4a90*/  CS2R R26, SRZ ;  /* 0x00000000001a7805 */ /* 0x000fe4000001ff00 */
[----:B-----5:R-:W-:Y:S02]  /*4aa0*/  CS2R R22, SRZ ;  /* 0x0000000000167805 */ /* 0x020fe4000001ff00 */
[----:B------:R-:W-:Y:S02]  /*4ab0*/  CS2R R20, SRZ ;  /* 0x0000000000147805 */ /* 0x000fe4000001ff00 */
[----:B------:R-:W-:Y:S01]  /*4ac0*/  CS2R R16, SRZ ;  /* 0x0000000000107805 */ /* 0x000fe2000001ff00 */
[----:B-12---:R-:W-:Y:S01]  /*4ad0*/  IMAD.MOV.U32 R7, RZ, RZ, RZ ;  /* 0x000000ffff077224 */ /* 0x006fe200078e00ff */
[----:B------:R-:W-:Y:S06]  /*4ae0*/  @P1 BRA `(.L_x_19128) ;  /* 0x0000003400681947 */ /* 0x000fec0003800000 */
[----:B0-----:R-:W0:Y:S01]  /*4af0*/  I2F.RP R10, R2 ;  /* 0x00000002000a7306 */ /* 0x001e220000209400 */
[----:B------:R-:W1:Y:S01]  /*4b00*/  LDCU UR4, c[0x0][0x3c8] ;  /* 0x00007900ff0477ac */ /* 0x000e620008000800 */
[----:B------:R-:W-:Y:S01]  /*4b10*/  IMAD.SHL.U32 R7, R0, 0x20, RZ ;  /* 0x0000002000077824 */ /* 0x000fe200078e00ff */
[----:B------:R-:W-:Y:S01]  /*4b20*/  IADD3 R6, PT, PT, R4, 0x1a0, RZ ;  /* 0x000001a004067810 */ /* 0x000fe20007ffe0ff */
[----:B------:R-:W-:Y:S01]  /*4b30*/  IMAD.WIDE.U32 R4, R19, 0x4, RZ ;  /* 0x0000000413047825 */ /* 0x000fe200078e00ff */
[----:B------:R-:W2:Y:S01]  /*4b40*/  LDCU.64 UR12, c[0x0][0x3b8] ;  /* 0x00007700ff0c77ac */ /* 0x000ea20008000a00 */
[----:B------:R-:W-:Y:S02]  /*4b50*/  CS2R R28, SRZ ;  /* 0x00000000001c7805 */ /* 0x000fe4000001ff00 */
[----:B------:R-:W-:Y:S02]  /*4b60*/  LOP3.LUT R7, R7, 0x20, RZ, 0xe2, !PT ;  /* 0x0000002007077812 */ /* 0x000fe400078ee2ff */
[----:B------:R-:W-:Y:S01]  /*4b70*/  CS2R R26, SRZ ;  /* 0x00000000001a7805 */ /* 0x000fe2000001ff00 */
[----:B------:R-:W4:Y:S01]  /*4b80*/  LDCU UR5, c[0x0][0x3fc] ;  /* 0x00007f80ff0577ac */ /* 0x000f220008000800 */
[----:B------:R-:W-:-:S02]  /*4b90*/  LEA R8, R3, R6, 0x18 ;  /* 0x0000000603087211 */ /* 0x000fc400078ec0ff */
[----:B------:R-:W-:Y:S01]  /*4ba0*/  CS2R R22, SRZ ;  /* 0x0000000000167805 */ /* 0x000fe2000001ff00 */
[C---:B------:R-:W-:Y:S01]  /*4bb0*/  IMAD R7, R24.reuse, 0x40, R7 ;  /* 0x0000004018077824 */ /* 0x040fe200078e0207 */
[----:B------:R-:W-:Y:S02]  /*4bc0*/  LEA R24, R24, UR23, 0x4 ;  /* 0x0000001718187c11 */ /* 0x000fe4000f8e20ff */
[----:B------:R-:W-:Y:S01]  /*4bd0*/  CS2R R20, SRZ ;  /* 0x0000000000147805 */ /* 0x000fe2000001ff00 */
[----:B0-----:R-:W0:Y:S01]  /*4be0*/  MUFU.RCP R10, R10 ;  /* 0x0000000a000a7308 */ /* 0x001e220000001000 */
[----:B------:R-:W-:Y:S01]  /*4bf0*/  IMAD.MOV.U32 R18, RZ, RZ, RZ ;  /* 0x000000ffff127224 */ /* 0x000fe200078e00ff */
[----:B------:R-:W-:Y:S01]  /*4c00*/  CS2R R16, SRZ ;  /* 0x0000000000107805 */ /* 0x000fe2000001ff00 */
[----:B------:R-:W-:Y:S01]  /*4c10*/  VIADD R30, R24, 0x3 ;  /* 0x00000003181e7836 */ /* 0x000fe20000000000 */
[----:B-1----:R-:W-:-:S06]  /*4c20*/  UIMAD UR4, UR18, UR4, URZ ;  /* 0x00000004120472a4 */ /* 0x002fcc000f8e02ff */
[----:B------:R-:W-:Y:S01]  /*4c30*/  IMAD.U32 R11, RZ, RZ, UR4 ;  /* 0x00000004ff0b7e24 */ /* 0x000fe2000f8e00ff */
[----:B----4-:R-:W-:-:S03]  /*4c40*/  MOV R32, UR5 ;  /* 0x0000000500207c02 */ /* 0x010fc60008000f00 */
[----:B------:R-:W-:Y:S01]  /*4c50*/  IMAD.WIDE R4, R11, 0x4, R4 ;  /* 0x000000040b047825 */ /* 0x000fe200078e0204 */
[----:B------:R-:W1:Y:S01]  /*4c60*/  LDCU UR4, c[0x0][0x3e0] ;  /* 0x00007c00ff0477ac */ /* 0x000e620008000800 */
[----:B------:R-:W-:Y:S02]  /*4c70*/  IADD3 R32, PT, PT, -R32, UR16, RZ ;  /* 0x0000001020207c10 */ /* 0x000fe4000fffe1ff */
[----:B0-----:R-:W-:Y:S01]  /*4c80*/  VIADD R9, R10, 0xffffffe ;  /* 0x0ffffffe0a097836 */ /* 0x001fe20000000000 */
[----:B--2---:R-:W-:Y:S02]  /*4c90*/  IADD3 R6, P0, PT, R4, UR12, RZ ;  /* 0x0000000c04067c10 */ /* 0x004fe4000ff1e0ff */
[----:B------:R-:W-:Y:S01]  /*4ca0*/  IADD3 R4, PT, PT, R7, 0x10, R8 ;  /* 0x0000001007047810 */ /* 0x000fe20007ffe008 */
[----:B------:R-:W-:Y:S01]  /*4cb0*/  IMAD.SHL.U32 R7, R0, 0x8, RZ ;  /* 0x0000000800077824 */ /* 0x000fe200078e00ff */
[----:B------:R-:W-:Y:S01]  /*4cc0*/  MOV R8, RZ ;  /* 0x000000ff00087202 */ /* 0x000fe20000000f00 */
[----:B------:R-:W0:Y:S01]  /*4cd0*/  F2I.FTZ.U32.TRUNC.NTZ R9, R9 ;  /* 0x0000000900097305 */ /* 0x000e22000021f000 */
[----:B------:R-:W-:Y:S01]  /*4ce0*/  VIADD R0, R19, -UR8 ;  /* 0x8000000813007c36 */ /* 0x000fe20008000000 */
[----:B------:R-:W-:-:S02]  /*4cf0*/  IADD3.X R5, PT, PT, R5, UR13, RZ, P0, !PT ;  /* 0x0000000d05057c10 */ /* 0x000fc400087fe4ff */
[----:B------:R-:W-:Y:S01]  /*4d00*/  LOP3.LUT R31, R7, 0x8, RZ, 0xc0, !PT ;  /* 0x00000008071f7812 */ /* 0x000fe200078ec0ff */
[----:B------:R-:W-:Y:S01]  /*4d10*/  IMAD.MOV.U32 R7, RZ, RZ, RZ ;  /* 0x000000ffff077224 */ /* 0x000fe200078e00ff */
[----:B------:R-:W-:Y:S01]  /*4d20*/  IADD3 R19, PT, PT, R19, 0x1, RZ ;  /* 0x0000000113137810 */ /* 0x000fe20007ffe0ff */
[----:B-1----:R-:W-:Y:S02]  /*4d30*/  UIMAD UR4, UR17, UR4, URZ ;  /* 0x00000004110472a4 */ /* 0x002fe4000f8e02ff */
[----:B------:R-:W-:Y:S02]  /*4d40*/  IMAD.IADD R31, R31, 0x1, R30 ;  /* 0x000000011f1f7824 */ /* 0x000fe400078e021e */
[----:B------:R-:W-:Y:S01]  /*4d50*/  USHF.R.S32.HI UR5, URZ, 0x1f, UR4 ;  /* 0x0000001fff057899 */ /* 0x000fe20008011404 */
[----:B0-----:R-:W-:Y:S02]  /*4d60*/  IADD3 R10, PT, PT, RZ, -R9, RZ ;  /* 0x80000009ff0a7210 */ /* 0x001fe40007ffe0ff */
[----:B------:R-:W-:-:S03]  /*4d70*/  MOV R24, UR4 ;  /* 0x0000000400187c02 */ /* 0x000fc60008000f00 */
[----:B------:R-:W-:Y:S02]  /*4d80*/  IMAD.U32 R25, RZ, RZ, UR5 ;  /* 0x00000005ff197e24 */ /* 0x000fe4000f8e00ff */
[----:B------:R-:W-:-:S04]  /*4d90*/  IMAD.MOV.U32 R3, RZ, RZ, R10 ;  /* 0x000000ffff037224 */ /* 0x000fc800078e000a */
[----:B------:R-:W-:-:S04]  /*4da0*/  IMAD R3, R3, R2, RZ ;  /* 0x0000000203037224 */ /* 0x000fc800078e02ff */
[----:B------:R-:W-:-:S07]  /*4db0*/  IMAD.HI.U32 R3, R9, R3, R8 ;  /* 0x0000000309037227 */ /* 0x000fce00078e0008 */
.L_x_19155:
        /* <DEDUP_REMOVED lines=15> */
[----:B------:R-:W-:Y:S01]  /*4eb0*/  @!P1 IMAD.IADD R13, R13, 0x1, -R34 ;  /* 0x000000010d0d9824 */ /* 0x000fe200078e0a22 */
[----:B------:R-:W-:Y:S02]  /*4ec0*/  @!P1 IADD3 R11, PT, PT, R11, 0x1, RZ ;  /* 0x000000010b0b9810 */ /* 0x000fe40007ffe0ff */
[----:B------:R-:W-:Y:S02]  /*4ed0*/  ISETP.NE.AND P1, PT, R8, RZ, PT ;  /* 0x000000ff0800720c */ /* 0x000fe40003f25270 */
[----:B------:R-:W-:Y:S01]  /*4ee0*/  ISETP.GE.U32.AND P0, PT, R13, R2, PT ;  /* 0x000000020d00720c */ /* 0x000fe20003f06070 */
[----:B0-----:R-:W-:-:S04]  /*4ef0*/  VIADD R33, R15, 0xffffffe ;  /* 0x0ffffffe0f217836 */ /* 0x001fc80000000000 */
[----:B------:R-:W0:Y:S08]  /*4f00*/  F2I.FTZ.U32.TRUNC.NTZ R9, R33 ;  /* 0x0000002100097305 */ /* 0x000e30000021f000 */
[----:B------:R-:W-:-:S05]  /*4f10*/  @P0 VIADD R11, R11, 0x1 ;  /* 0x000000010b0b0836 */ /* 0x000fca0000000000 */
[----:B------:R-:W-:Y:S02]  /*4f20*/  @!P2 IADD3 R11, PT, PT, RZ, -R11, RZ ;  /* 0x8000000bff0ba210 */ /* 0x000fe40007ffe0ff */
[----:B------:R-:W-:Y:S01]  /*4f30*/  @!P1 LOP3.LUT R11, RZ, R8, RZ, 0x33, !PT ;  /* 0x00000008ff0b9212 */ /* 0x000fe200078e33ff */
[--C-:B0-----:R-:W-:Y:S01]  /*4f40*/  IMAD.MOV R13, RZ, RZ, -R9.reuse ;  /* 0x000000ffff0d7224 */ /* 0x101fe200078e0a09 */
[----:B------:R-:W-:Y:S01]  /*4f50*/  ISETP.NE.AND P2, PT, R14, RZ, PT ;  /* 0x000000ff0e00720c */ /* 0x000fe20003f45270 */
[----:B------:R-:W-:Y:S02]  /*4f60*/  IMAD.MOV.U32 R8, RZ, RZ, RZ ;  /* 0x000000ffff087224 */ /* 0x000fe400078e00ff */
[----:B------:R-:W-:Y:S02]  /*4f70*/  IMAD R13, R13, R10, RZ ;  /* 0x0000000a0d0d7224 */ /* 0x000fe400078e02ff */
[----:B------:R-:W-:Y:S02]  /*4f80*/  VIADD R12, R11, UR11 ;  /* 0x0000000b0b0c7c36 */ /* 0x000fe40008000000 */
[----:B------:R-:W-:-:S03]  /*4f90*/  IMAD.HI.U32 R8, R9, R13, R8 ;  /* 0x0000000d09087227 */ /* 0x000fc600078e0008 */
[----:B------:R-:W-:Y:S02]  /*4fa0*/  IABS R9, R12 ;  /* 0x0000000c00097213 */ /* 0x000fe40000000000 */
[----:B------:R-:W-:-:S03]  /*4fb0*/  ISETP.GE.AND P1, PT, R12, RZ, PT ;  /* 0x000000ff0c00720c */ /* 0x000fc60003f26270 */
        /* <DEDUP_REMOVED lines=13> */
[----:B------:R-:W0:Y:S01]  /*5090*/  LDS.128 R8, [R4+-0x10] ;  /* 0xfffff00004087984 */ /* 0x000e220000000c00 */
[----:B------:R-:W-:Y:S01]  /*50a0*/  IMAD.MOV.U32 R34, RZ, RZ, R6 ;  /* 0x000000ffff227224 */ /* 0x000fe200078e0006 */
[----:B------:R-:W1:Y:S04]  /*50b0*/  S2R R33, SR_TID.X ;  /* 0x0000000000217919 */ /* 0x000e680000002100 */
[----:B------:R2:W4:Y:S04]  /*50c0*/  LDG.E.CONSTANT R35, desc[UR14][R34.64] ;  /* 0x0000000e22237981 */ /* 0x000528000c1e9900 */
[----:B------:R-:W3:Y:S01]  /*50d0*/  LDS.128 R12, [R4] ;  /* 0x00000000040c7984 */ /* 0x000ee20000000c00 */
[----:B------:R-:W-:Y:S01]  /*50e0*/  BSSY.RECONVERGENT B2, `(.L_x_19131) ;  /* 0x0000031000027945 */ /* 0x000fe20003800200 */
[----:B--2---:R-:W-:Y:S01]  /*50f0*/  VIADD R34, R31, 0xfffffffd ;  /* 0xfffffffd1f227836 */ /* 0x004fe20000000000 */
[----:B-1----:R-:W-:-:S02]  /*5100*/  SHF.L.U32 R36, R33, 0x3, RZ ;  /* 0x0000000321247819 */ /* 0x002fc400000006ff */
[----:B0-----:R-:W-:Y:S02]  /*5110*/  F2FP.BF16.F32.PACK_AB R33, R9, R8 ;  /* 0x000000080921723e */ /* 0x001fe400000010ff */
[----:B------:R-:W-:Y:S02]  /*5120*/  LOP3.LUT R37, R36, 0xf8, RZ, 0xc0, !PT ;  /* 0x000000f824257812 */ /* 0x000fe400078ec0ff */
[----:B------:R-:W-:Y:S02]  /*5130*/  F2FP.BF16.F32.PACK_AB R10, R11, R10 ;  /* 0x0000000a0b0a723e */ /* 0x000fe400000010ff */
[----:B---3--:R-:W-:Y:S02]  /*5140*/  F2FP.BF16.F32.PACK_AB R12, R13, R12 ;  /* 0x0000000c0d0c723e */ /* 0x008fe400000010ff */
[----:B------:R-:W-:Y:S01]  /*5150*/  F2FP.BF16.F32.PACK_AB R11, R15, R14 ;  /* 0x0000000e0f0b723e */ /* 0x000fe200000010ff */
[----:B----4-:R-:W-:-:S03]  /*5160*/  IMAD.WIDE R8, R35, UR25, R24 ;  /* 0x0000001923087c25 */ /* 0x010fc6000f8e0218 */
[----:B------:R-:W-:-:S05]  /*5170*/  IADD3 R36, P0, PT, R37, R8, RZ ;  /* 0x0000000825247210 */ /* 0x000fca0007f1e0ff */
[----:B------:R-:W-:Y:S01]  /*5180*/  IMAD.X R9, RZ, RZ, R9, P0 ;  /* 0x000000ffff097224 */ /* 0x000fe200000e0609 */
[----:B------:R-:W-:-:S04]  /*5190*/  LEA R8, P0, R36, UR6, 0x1 ;  /* 0x0000000624087c11 */ /* 0x000fc8000f8008ff */
[----:B------:R-:W-:Y:S02]  /*51a0*/  LEA.HI.X R9, R36, UR7, R9, 0x1, P0 ;  /* 0x0000000724097c11 */ /* 0x000fe400080f0c09 */
[----:B------:R-:W-:-:S03]  /*51b0*/  ISETP.NE.AND P0, PT, R0, -0x1, PT ;  /* 0xffffffff0000780c */ /* 0x000fc60003f05270 */
[----:B------:R0:W5:Y:S04]  /*51c0*/  LDG.E.CONSTANT R36, desc[UR14][R8.64] ;  /* 0x0000000e08247981 */ /* 0x000168000c1e9900 */
[----:B------:R0:W5:Y:S04]  /*51d0*/  LDG.E.CONSTANT R15, desc[UR14][R8.64+0x4] ;  /* 0x0000040e080f7981 */ /* 0x000168000c1e9900 */
[----:B------:R0:W5:Y:S04]  /*51e0*/  LDG.E.CONSTANT R13, desc[UR14][R8.64+0x8] ;  /* 0x0000080e080d7981 */ /* 0x000168000c1e9900 */
        /* <DEDUP_REMOVED lines=32> */
.L_x_19132:
[----:B------:R-:W-:Y:S05]  /*53f0*/  BSYNC.RECONVERGENT B2 ;  /* 0x0000000000027941 */ /* 0x000fea0003800200 */
.L_x_19131:
[----:B-----5:R-:W-:Y:S02]  /*5400*/  HMUL2.BF16_V2 R36, R33, R36 ;  /* 0x0000002421247232 */ /* 0x020fe40000200000 */
[----:B------:R-:W-:-:S03]  /*5410*/  HMUL2.BF16_V2 R13, R12, R13 ;  /* 0x0000000d0c0d7232 */ /* 0x000fc60000200000 */
[C---:B------:R-:W-:Y:S02]  /*5420*/  PRMT R35, R36.reuse, 0x7632, R35 ;  /* 0x0000763224237816 */ /* 0x040fe40000000023 */
[----:B------:R-:W-:-:S03]  /*5430*/  SHF.L.U32 R36, R36, 0x10, RZ ;  /* 0x0000001024247819 */ /* 0x000fc600000006ff */
[----:B------:R-:W-:Y:S02]  /*5440*/  IMAD.U32 R37, R35, 0x10000, RZ ;  /* 0x0001000023257824 */ /* 0x000fe400078e00ff */
[----:B------:R-:W-:Y:S02]  /*5450*/  HFMA2.BF16_V2 R35, R10, R15, -RZ ;  /* 0x0000000f0a237231 */ /* 0x000fe400003000ff */
[----:B------:R-:W-:-:S03]  /*5460*/  FADD.FTZ R15, R36, R37 ;  /* 0x00000025240f7221 */ /* 0x000fc60000010000 */
[C---:B------:R-:W-:Y:S01]  /*5470*/  PRMT R36, R35.reuse, 0x7632, R36 ;  /* 0x0000763223247816 */ /* 0x040fe20000000024 */
[----:B------:R-:W-:-:S03]  /*5480*/  IMAD.U32 R35, R35, 0x10000, RZ ;  /* 0x0001000023237824 */ /* 0x000fc600078e00ff */
[----:B------:R-:W-:-:S05]  /*5490*/  SHF.L.U32 R36, R36, 0x10, RZ ;  /* 0x0000001024247819 */ /* 0x000fca00000006ff */
[----:B------:R-:W-:Y:S01]  /*54a0*/  FADD.FTZ R36, R35, R36 ;  /* 0x0000002423247221 */ /* 0x000fe20000010000 */
[C---:B------:R-:W-:Y:S01]  /*54b0*/  PRMT R35, R13.reuse, 0x7632, R35 ;  /* 0x000076320d237816 */ /* 0x040fe20000000023 */
[----:B------:R-:W-:Y:S02]  /*54c0*/  IMAD.U32 R13, R13, 0x10000, RZ ;  /* 0x000100000d0d7824 */ /* 0x000fe400078e00ff */
[----:B------:R-:W-:Y:S02]  /*54d0*/  FADD.FTZ R15, R15, R36 ;  /* 0x000000240f0f7221 */ /* 0x000fe40000010000 */
[----:B------:R-:W-:-:S04]  /*54e0*/  IMAD.U32 R36, R35, 0x10000, RZ ;  /* 0x0001000023247824 */ /* 0x000fc800078e00ff */
[----:B------:R-:W-:Y:S01]  /*54f0*/  FADD.FTZ R36, R13, R36 ;  /* 0x000000240d247221 */ /* 0x000fe20000010000 */
[----:B------:R-:W-:-:S03]  /*5500*/  HFMA2.BF16_V2 R13, R11, R14, -RZ ;  /* 0x0000000e0b0d7231 */ /* 0x000fc600003000ff */
[----:B------:R-:W-:Y:S02]  /*5510*/  FADD.FTZ R15, R15, R36 ;  /* 0x000000240f0f7221 */ /* 0x000fe40000010000 */
[C---:B------:R-:W-:Y:S01]  /*5520*/  PRMT R14, R13.reuse, 0x7632, R14 ;  /* 0x000076320d0e7816 */ /* 0x040fe2000000000e */
[----:B------:R1:W5:Y:S01]  /*5530*/  LDG.E.CONSTANT R36, desc[UR14][R8.64+0x200] ;  /* 0x0002000e08247981 */ /* 0x000362000c1e9900 */
[----:B------:R-:W-:-:S03]  /*5540*/  SHF.L.U32 R13, R13, 0x10, RZ ;  /* 0x000000100d0d7819 */ /* 0x000fc600000006ff */
[----:B------:R-:W-:-:S04]  /*5550*/  IMAD.U32 R14, R14, 0x10000, RZ ;  /* 0x000100000e0e7824 */ /* 0x000fc800078e00ff */
[----:B------:R-:W-:Y:S02]  /*5560*/  FADD.FTZ R14, R13, R14 ;  /* 0x0000000e0d0e7221 */ /* 0x000fe40000010000 */
[----:B------:R1:W5:Y:S02]  /*5570*/  LDG.E.CONSTANT R13, desc[UR14][R8.64+0x208] ;  /* 0x0002080e080d7981 */ /* 0x000364000c1e9900 */
[----:B------:R-:W-:Y:S02]  /*5580*/  FADD.FTZ R14, R15, R14 ;  /* 0x0000000e0f0e7221 */ /* 0x000fe40000010000 */
[----:B------:R1:W5:Y:S02]  /*5590*/  LDG.E.CONSTANT R15, desc[UR14][R8.64+0x204] ;  /* 0x0002040e080f7981 */ /* 0x000364000c1e9900 */
[----:B------:R-:W-:Y:S02]  /*55a0*/  FADD.FTZ R29, R29, R14 ;  /* 0x0000000e1d1d7221 */ /* 0x000fe40000010000 */
        /* <DEDUP_REMOVED lines=33> */
.L_x_19134:
[----:B------:R-:W-:Y:S05]  /*57c0*/  BSYNC.RECONVERGENT B2 ;  /* 0x0000000000027941 */ /* 0x000fea0003800200 */
.L_x_19133:
[----:B-----5:R-:W-:Y:S02]  /*57d0*/  HMUL2.BF16_V2 R35, R33, R36 ;  /* 0x0000002421237232 */ /* 0x020fe40000200000 */
[----:B------:R-:W-:Y:S02]  /*57e0*/  HFMA2.BF16_V2 R15, R10, R15, -RZ ;  /* 0x0000000f0a0f7231 */ /* 0x000fe400003000ff */
[----:B------:R-:W-:Y:S01]  /*57f0*/  HMUL2.BF16_V2 R13, R12, R13 ;  /* 0x0000000d0c0d7232 */ /* 0x000fe20000200000 */
[C---:B------:R-:W-:Y:S01]  /*5800*/  PRMT R36, R35.reuse, 0x7632, R36 ;  /* 0x0000763223247816 */ /* 0x040fe20000000024 */
[----:B------:R-:W-:-:S03]  /*5810*/  IMAD.U32 R35, R35, 0x10000, RZ ;  /* 0x0001000023237824 */ /* 0x000fc600078e00ff */
[----:B------:R-:W-:-:S05]  /*5820*/  SHF.L.U32 R36, R36, 0x10, RZ ;  /* 0x0000001024247819 */ /* 0x000fca00000006ff */
[--C-:B------:R-:W-:Y:S01]  /*5830*/  FADD.FTZ R35, R35, R36.reuse ;  /* 0x0000002423237221 */ /* 0x100fe20000010000 */
[C---:B------:R-:W-:Y:S01]  /*5840*/  PRMT R36, R15.reuse, 0x7632, R36 ;  /* 0x000076320f247816 */ /* 0x040fe20000000024 */
[----:B------:R-:W-:-:S04]  /*5850*/  IMAD.U32 R15, R15, 0x10000, RZ ;  /* 0x000100000f0f7824 */ /* 0x000fc800078e00ff */
[----:B------:R-:W-:-:S04]  /*5860*/  IMAD.U32 R36, R36, 0x10000, RZ ;  /* 0x0001000024247824 */ /* 0x000fc800078e00ff */
[----:B------:R-:W-:Y:S01]  /*5870*/  FADD.FTZ R36, R15, R36 ;  /* 0x000000240f247221 */ /* 0x000fe20000010000 */
[C---:B------:R-:W-:Y:S02]  /*5880*/  PRMT R15, R13.reuse, 0x7632, R15 ;  /* 0x000076320d0f7816 */ /* 0x040fe4000000000f */
[----:B------:R-:W-:Y:S01]  /*5890*/  SHF.L.U32 R13, R13, 0x10, RZ ;  /* 0x000000100d0d7819 */ /* 0x000fe200000006ff */
[----:B------:R-:W-:Y:S02]  /*58a0*/  FADD.FTZ R35, R35, R36 ;  /* 0x0000002423237221 */ /* 0x000fe40000010000 */
[----:B------:R-:W-:Y:S02]  /*58b0*/  IMAD.U32 R36, R15, 0x10000, RZ ;  /* 0x000100000f247824 */ /* 0x000fe400078e00ff */
[----:B------:R2:W5:Y:S02]  /*58c0*/  LDG.E.CONSTANT R15, desc[UR14][R8.64+0x404] ;  /* 0x0004040e080f7981 */ /* 0x000564000c1e9900 */
[----:B------:R-:W-:Y:S01]  /*58d0*/  FADD.FTZ R36, R13, R36 ;  /* 0x000000240d247221 */ /* 0x000fe20000010000 */
[----:B------:R-:W-:-:S03]  /*58e0*/  HFMA2.BF16_V2 R13, R11, R14, -RZ ;  /* 0x0000000e0b0d7231 */ /* 0x000fc600003000ff */
[----:B------:R-:W-:Y:S02]  /*58f0*/  FADD.FTZ R35, R35, R36 ;  /* 0x0000002423237221 */ /* 0x000fe40000010000 */
[C---:B------:R-:W-:Y:S01]  /*5900*/  PRMT R14, R13.reuse, 0x7632, R14 ;  /* 0x000076320d0e7816 */ /* 0x040fe2000000000e */
[----:B------:R-:W-:Y:S01]  /*5910*/  IMAD.U32 R13, R13, 0x10000, RZ ;  /* 0x000100000d0d7824 */ /* 0x000fe200078e00ff */
[----:B------:R2:W5:Y:S02]  /*5920*/  LDG.E.CONSTANT R36, desc[UR14][R8.64+0x400] ;  /* 0x0004000e08247981 */ /* 0x000564000c1e9900 */
[----:B------:R-:W-:-:S05]  /*5930*/  SHF.L.U32 R14, R14, 0x10, RZ ;  /* 0x000000100e0e7819 */ /* 0x000fca00000006ff */
[----:B------:R-:W-:Y:S02]  /*5940*/  FADD.FTZ R14, R13, R14 ;  /* 0x0000000e0d0e7221 */ /* 0x000fe40000010000 */
[----:B------:R2:W5:Y:S02]  /*5950*/  LDG.E.CONSTANT R13, desc[UR14][R8.64+0x408] ;  /* 0x0004080e080d7981 */ /* 0x000564000c1e9900 */
[----:B------:R-:W-:Y:S02]  /*5960*/  FADD.FTZ R35, R35, R14 ;  /* 0x0000000e23237221 */ /* 0x000fe40000010000 */
[----:B------:R2:W5:Y:S01]  /*5970*/  LDG.E.CONSTANT R14, desc[UR14][R8.64+0x40c] ;  /* 0x00040c0e080e7981 */ /* 0x000562000c1e9900 */
[----:B------:R-:W-:Y:S01]  /*5980*/  BSSY.RECONVERGENT B2, `(.L_x_19135) ;  /* 0x0000021000027945 */ /* 0x000fe20003800200 */
[----:B------:R-:W-:-:S03]  /*5990*/  FADD.FTZ R28, R28, R35 ;  /* 0x000000231c1c7221 */ /* 0x000fc60000010000 */
        /* <DEDUP_REMOVED lines=25> */
[----:B------:R-:W-:-:S04]  /*5b30*/  IADD3 R35, PT, PT, R31, -0x2, RZ ;  /* 0xfffffffe1f237810 */ /* 0x000fc80007ffe0ff */
[----:B------:R-:W-:Y:S02]  /*5b40*/  ISETP.GE.AND P2, PT, R35, UR22, PT ;  /* 0x0000001623007c0c */ /* 0x000fe4000bf46270 */
[C---:B------:R-:W-:Y:S02]  /*5b50*/  PRMT R35, R36.reuse, 0x7632, R35 ;  /* 0x0000763224237816 */ /* 0x040fe40000000023 */
[----:B------:R-:W-:Y:S02]  /*5b60*/  SEL R36, R36, RZ, !P1 ;  /* 0x000000ff24247207 */ /* 0x000fe40004800000 */
[----:B------:R-:W-:-:S04]  /*5b70*/  SEL R35, R35, RZ, !P2 ;  /* 0x000000ff23237207 */ /* 0x000fc80005000000 */
[----:B------:R-:W-:-:S07]  /*5b80*/  PRMT R36, R36, 0x5410, R35 ;  /* 0x0000541024247816 */ /* 0x000fce0000000023 */
.L_x_19136:
[----:B------:R-:W-:Y:S05]  /*5b90*/  BSYNC.RECONVERGENT B2 ;  /* 0x0000000000027941 */ /* 0x000fea0003800200 */
.L_x_19135:
[----:B-----5:R-:W-:Y:S02]  /*5ba0*/  HMUL2.BF16_V2 R35, R33, R36 ;  /* 0x0000002421237232 */ /* 0x020fe40000200000 */
[----:B------:R-:W-:Y:S02]  /*5bb0*/  HFMA2.BF16_V2 R15, R10, R15, -RZ ;  /* 0x0000000f0a0f7231 */ /* 0x000fe400003000ff */
[----:B------:R-:W-:Y:S01]  /*5bc0*/  HMUL2.BF16_V2 R13, R12, R13 ;  /* 0x0000000d0c0d7232 */ /* 0x000fe20000200000 */
[C---:B------:R-:W-:Y:S01]  /*5bd0*/  PRMT R36, R35.reuse, 0x7632, R36 ;  /* 0x0000763223247816 */ /* 0x040fe20000000024 */
[----:B------:R-:W-:-:S04]  /*5be0*/  IMAD.U32 R35, R35, 0x10000, RZ ;  /* 0x0001000023237824 */ /* 0x000fc800078e00ff */
[----:B------:R-:W-:-:S04]  /*5bf0*/  IMAD.U32 R36, R36, 0x10000, RZ ;  /* 0x0001000024247824 */ /* 0x000fc800078e00ff */
[--C-:B------:R-:W-:Y:S01]  /*5c00*/  FADD.FTZ R35, R35, R36.reuse ;  /* 0x0000002423237221 */ /* 0x100fe20000010000 */
[C---:B------:R-:W-:Y:S02]  /*5c10*/  PRMT R36, R15.reuse, 0x7632, R36 ;  /* 0x000076320f247816 */ /* 0x040fe40000000024 */
[----:B------:R-:W-:-:S03]  /*5c20*/  SHF.L.U32 R15, R15, 0x10, RZ ;  /* 0x000000100f0f7819 */ /* 0x000fc600000006ff */
[----:B------:R-:W-:-:S04]  /*5c30*/  IMAD.U32 R36, R36, 0x10000, RZ ;  /* 0x0001000024247824 */ /* 0x000fc800078e00ff */
[----:B------:R-:W-:Y:S01]  /*5c40*/  FADD.FTZ R36, R15, R36 ;  /* 0x000000240f247221 */ /* 0x000fe20000010000 */
[C---:B------:R-:W-:Y:S01]  /*5c50*/  PRMT R15, R13.reuse, 0x7632, R15 ;  /* 0x000076320d0f7816 */ /* 0x040fe2000000000f */
[----:B------:R-:W-:Y:S02]  /*5c60*/  IMAD.U32 R13, R13, 0x10000, RZ ;  /* 0x000100000d0d7824 */ /* 0x000fe400078e00ff */
[----:B------:R-:W-:Y:S01]  /*5c70*/  FADD.FTZ R35, R35, R36 ;  /* 0x0000002423237221 */ /* 0x000fe20000010000 */
[----:B------:R-:W-:Y:S02]  /*5c80*/  SHF.L.U32 R36, R15, 0x10, RZ ;  /* 0x000000100f247819 */ /* 0x000fe400000006ff */
[----:B------:R3:W5:Y:S03]  /*5c90*/  LDG.E.CONSTANT R15, desc[UR14][R8.64+0x604] ;  /* 0x0006040e080f7981 */ /* 0x000766000c1e9900 */
[----:B------:R-:W-:Y:S01]  /*5ca0*/  FADD.FTZ R36, R13, R36 ;  /* 0x000000240d247221 */ /* 0x000fe20000010000 */
[----:B------:R-:W-:-:S03]  /*5cb0*/  HFMA2.BF16_V2 R13, R11, R14, -RZ ;  /* 0x0000000e0b0d7231 */ /* 0x000fc600003000ff */
[----:B------:R-:W-:Y:S02]  /*5cc0*/  FADD.FTZ R35, R35, R36 ;  /* 0x0000002423237221 */ /* 0x000fe40000010000 */
[C---:B------:R-:W-:Y:S01]  /*5cd0*/  PRMT R14, R13.reuse, 0x7632, R14 ;  /* 0x000076320d0e7816 */ /* 0x040fe2000000000e */
[----:B------:R-:W-:Y:S01]  /*5ce0*/  IMAD.U32 R13, R13, 0x10000, RZ ;  /* 0x000100000d0d7824 */ /* 0x000fe200078e00ff */
[----:B------:R3:W5:Y:S03]  /*5cf0*/  LDG.E.CONSTANT R36, desc[UR14][R8.64+0x600] ;  /* 0x0006000e08247981 */ /* 0x000766000c1e9900 */
[----:B------:R-:W-:-:S04]  /*5d00*/  IMAD.U32 R14, R14, 0x10000, RZ ;  /* 0x000100000e0e7824 */ /* 0x000fc800078e00ff */
[----:B------:R-:W-:Y:S02]  /*5d10*/  FADD.FTZ R14, R13, R14 ;  /* 0x0000000e0d0e7221 */ /* 0x000fe40000010000 */
[----:B------:R3:W5:Y:S02]  /*5d20*/  LDG.E.CONSTANT R13, desc[UR14][R8.64+0x608] ;  /* 0x0006080e080d7981 */ /* 0x000764000c1e9900 */
[----:B------:R-:W-:-:S04]  /*5d30*/  FADD.FTZ R14, R35, R14 ;  /* 0x0000000e230e7221 */ /* 0x000fc80000010000 */
        /* <DEDUP_REMOVED lines=34> */
.L_x_19138:
[----:B------:R-:W-:Y:S05]  /*5f60*/  BSYNC.RECONVERGENT B2 ;  /* 0x0000000000027941 */ /* 0x000fea0003800200 */
.L_x_19137:
[----:B-----5:R-:W-:Y:S02]  /*5f70*/  HMUL2.BF16_V2 R35, R33, R36 ;  /* 0x0000002421237232 */ /* 0x020fe40000200000 */
[----:B------:R-:W-:Y:S02]  /*5f80*/  HFMA2.BF16_V2 R15, R10, R15, -RZ ;  /* 0x0000000f0a0f7231 */ /* 0x000fe400003000ff */
[----:B------:R-:W-:Y:S01]  /*5f90*/  HMUL2.BF16_V2 R13, R12, R13 ;  /* 0x0000000d0c0d7232 */ /* 0x000fe20000200000 */
[C---:B------:R-:W-:Y:S02]  /*5fa0*/  PRMT R36, R35.reuse, 0x7632, R36 ;  /* 0x0000763223247816 */ /* 0x040fe40000000024 */
[----:B------:R-:W-:-:S03]  /*5fb0*/  SHF.L.U32 R35, R35, 0x10, RZ ;  /* 0x0000001023237819 */ /* 0x000fc600000006ff */
[----:B------:R-:W-:-:S04]  /*5fc0*/  IMAD.U32 R36, R36, 0x10000, RZ ;  /* 0x0001000024247824 */ /* 0x000fc800078e00ff */
[--C-:B------:R-:W-:Y:S01]  /*5fd0*/  FADD.FTZ R35, R35, R36.reuse ;  /* 0x0000002423237221 */ /* 0x100fe20000010000 */
[C---:B------:R-:W-:Y:S01]  /*5fe0*/  PRMT R36, R15.reuse, 0x7632, R36 ;  /* 0x000076320f247816 */ /* 0x040fe20000000024 */
[----:B------:R-:W-:-:S03]  /*5ff0*/  IMAD.U32 R15, R15, 0x10000, RZ ;  /* 0x000100000f0f7824 */ /* 0x000fc600078e00ff */
[----:B------:R-:W-:-:S05]  /*6000*/  SHF.L.U32 R36, R36, 0x10, RZ ;  /* 0x0000001024247819 */ /* 0x000fca00000006ff */
[----:B------:R-:W-:Y:S01]  /*6010*/  FADD.FTZ R36, R15, R36 ;  /* 0x000000240f247221 */ /* 0x000fe20000010000 */
[C---:B------:R-:W-:Y:S01]  /*6020*/  PRMT R15, R13.reuse, 0x7632, R15 ;  /* 0x000076320d0f7816 */ /* 0x040fe2000000000f */
[----:B------:R-:W-:Y:S02]  /*6030*/  IMAD.U32 R13, R13, 0x10000, RZ ;  /* 0x000100000d0d7824 */ /* 0x000fe400078e00ff */
[----:B------:R-:W-:Y:S02]  /*6040*/  FADD.FTZ R35, R35, R36 ;  /* 0x0000002423237221 */ /* 0x000fe40000010000 */
[----:B------:R-:W-:Y:S02]  /*6050*/  IMAD.U32 R36, R15, 0x10000, RZ ;  /* 0x000100000f247824 */ /* 0x000fe400078e00ff */
[----:B------:R4:W5:Y:S02]  /*6060*/  LDG.E.CONSTANT R15, desc[UR14][R8.64+0x804] ;  /* 0x0008040e080f7981 */ /* 0x000964000c1e9900 */
        /* <DEDUP_REMOVED lines=44> */
.L_x_19140:
[----:B------:R-:W-:Y:S05]  /*6330*/  BSYNC.RECONVERGENT B2 ;  /* 0x0000000000027941 */ /* 0x000fea0003800200 */
.L_x_19139:
        /* <DEDUP_REMOVED lines=25> */
[----:B------:R-:W-:-:S04]  /*64d0*/  FADD.FTZ R14, R35, R14 ;  /* 0x0000000e230e7221 */ /* 0x000fc80000010000 */
        /* <DEDUP_REMOVED lines=34> */
.L_x_19142:
[----:B------:R-:W-:Y:S05]  /*6700*/  BSYNC.RECONVERGENT B2 ;  /* 0x0000000000027941 */ /* 0x000fea0003800200 */
.L_x_19141:
        /* <DEDUP_REMOVED lines=60> */
.L_x_19144:
[----:B------:R-:W-:Y:S05]  /*6ad0*/  BSYNC.RECONVERGENT B2 ;  /* 0x0000000000027941 */ /* 0x000fea0003800200 */
.L_x_19143:
        /* <DEDUP_REMOVED lines=60> */
.L_x_19146:
[----:B------:R-:W-:Y:S05]  /*6ea0*/  BSYNC.RECONVERGENT B2 ;  /* 0x0000000000027941 */ /* 0x000fea0003800200 */
.L_x_19145:
        /* <DEDUP_REMOVED lines=60> */
.L_x_19148:
[----:B------:R-:W-:Y:S05]  /*7270*/  BSYNC.RECONVERGENT B2 ;  /* 0x0000000000027941 */ /* 0x000fea0003800200 */
.L_x_19147:
        /* <DEDUP_REMOVED lines=60> */
.L_x_19150:
[----:B------:R-:W-:Y:S05]  /*7640*/  BSYNC.RECONVERGENT B2 ;  /* 0x0000000000027941 */ /* 0x000fea0003800200 */
.L_x_19149:
        /* <DEDUP_REMOVED lines=60> */
.L_x_19152:
[----:B------:R-:W-:Y:S05]  /*7a10*/  BSYNC.RECONVERGENT B2 ;  /* 0x0000000000027941 */ /* 0x000fea0003800200 */
.L_x_19151:
        /* <DEDUP_REMOVED lines=30> */
[C---:B01234-:R-:W-:Y:S01]  /*7c00*/  VIADD R8, R31.reuse, 0xfffffffe ;  /* 0xfffffffe1f087836 */ /* 0x05ffe20000000000 */
[----:B------:R-:W-:Y:S02]  /*7c10*/  ISETP.GE.AND P3, PT, R31, UR22, PT ;  /* 0x000000161f007c0c */ /* 0x000fe4000bf66270 */
[----:B-----5:R-:W-:Y:S02]  /*7c20*/  PRMT R9, R15, 0x7632, R9 ;  /* 0x000076320f097816 */ /* 0x020fe40000000009 */
[----:B------:R-:W-:Y:S01]  /*7c30*/  ISETP.GE.AND P1, PT, R8, UR22, PT ;  /* 0x0000001608007c0c */ /* 0x000fe2000bf26270 */
[----:B------:R-:W-:Y:S01]  /*7c40*/  VIADD R8, R31, 0xffffffff ;  /* 0xffffffff1f087836 */ /* 0x000fe20000000000 */
[----:B------:R-:W-:Y:S02]  /*7c50*/  ISETP.GE.AND P0, PT, R34, UR22, PT ;  /* 0x0000001622007c0c */ /* 0x000fe4000bf06270 */
[----:B------:R-:W-:Y:S02]  /*7c60*/  SEL R34, R9, RZ, !P3 ;  /* 0x000000ff09227207 */ /* 0x000fe40005800000 */
[----:B------:R-:W-:-:S02]  /*7c70*/  ISETP.GE.AND P2, PT, R8, UR22, PT ;  /* 0x0000001608007c0c */ /* 0x000fc4000bf46270 */
[C---:B------:R-:W-:Y:S02]  /*7c80*/  PRMT R8, R36.reuse, 0x7632, R8 ;  /* 0x0000763224087816 */ /* 0x040fe40000000008 */
[----:B------:R-:W-:Y:S02]  /*7c90*/  SEL R36, R36, RZ, !P0 ;  /* 0x000000ff24247207 */ /* 0x000fe40004000000 */
[----:B------:R-:W-:Y:S02]  /*7ca0*/  SEL R9, R8, RZ, !P1 ;  /* 0x000000ff08097207 */ /* 0x000fe40004800000 */
[----:B------:R-:W-:Y:S02]  /*7cb0*/  IADD3 R8, PT, PT, R31, 0x1, RZ ;  /* 0x000000011f087810 */ /* 0x000fe40007ffe0ff */
[----:B------:R-:W-:Y:S02]  /*7cc0*/  SEL R15, R15, RZ, !P2 ;  /* 0x000000ff0f0f7207 */ /* 0x000fe40005000000 */
[----:B------:R-:W-:Y:S01]  /*7cd0*/  ISETP.GE.AND P0, PT, R8, UR22, PT ;  /* 0x0000001608007c0c */ /* 0x000fe2000bf06270 */
[----:B------:R-:W-:Y:S01]  /*7ce0*/  VIADD R8, R31, 0x2 ;  /* 0x000000021f087836 */ /* 0x000fe20000000000 */
[----:B------:R-:W-:-:S02]  /*7cf0*/  PRMT R36, R36, 0x5410, R9 ;  /* 0x0000541024247816 */ /* 0x000fc40000000009 */
[C---:B------:R-:W-:Y:S02]  /*7d00*/  IADD3 R9, PT, PT, R31.reuse, 0x4, RZ ;  /* 0x000000041f097810 */ /* 0x040fe40007ffe0ff */
[----:B------:R-:W-:Y:S01]  /*7d10*/  ISETP.GE.AND P1, PT, R8, UR22, PT ;  /* 0x0000001608007c0c */ /* 0x000fe2000bf26270 */
[----:B------:R-:W-:Y:S01]  /*7d20*/  VIADD R8, R31, 0x3 ;  /* 0x000000031f087836 */ /* 0x000fe20000000000 */
[----:B------:R-:W-:-:S04]  /*7d30*/  PRMT R15, R15, 0x5410, R34 ;  /* 0x000054100f0f7816 */ /* 0x000fc80000000022 */
        /* <DEDUP_REMOVED lines=10> */
.L_x_19154:
[----:B------:R-:W-:Y:S05]  /*7de0*/  BSYNC.RECONVERGENT B2 ;  /* 0x0000000000027941 */ /* 0x000fea0003800200 */
.L_x_19153:
[----:B012345:R-:W-:Y:S02]  /*7df0*/  HMUL2.BF16_V2 R8, R33, R36 ;  /* 0x0000002421087232 */ /* 0x03ffe40000200000 */
[----:B------:R-:W-:Y:S02]  /*7e00*/  HFMA2.BF16_V2 R10, R10, R15, -RZ ;  /* 0x0000000f0a0a7231 */ /* 0x000fe400003000ff */
[----:B------:R-:W-:Y:S02]  /*7e10*/  HMUL2.BF16_V2 R12, R12, R13 ;  /* 0x0000000d0c0c7232 */ /* 0x000fe40000200000 */
[----:B------:R-:W-:Y:S01]  /*7e20*/  HFMA2.BF16_V2 R13, R11, R14, -RZ ;  /* 0x0000000e0b0d7231 */ /* 0x000fe200003000ff */
[C---:B------:R-:W-:Y:S01]  /*7e30*/  PRMT R9, R8.reuse, 0x7632, R9 ;  /* 0x0000763208097816 */ /* 0x040fe20000000009 */
[----:B------:R-:W-:Y:S01]  /*7e40*/  IMAD.U32 R8, R8, 0x10000, RZ ;  /* 0x0001000008087824 */ /* 0x000fe200078e00ff */
[C---:B------:R-:W-:Y:S02]  /*7e50*/  PRMT R11, R12.reuse, 0x7610, R11 ;  /* 0x000076100c0b7816 */ /* 0x040fe4000000000b */
[----:B------:R-:W-:Y:S01]  /*7e60*/  PRMT R12, R12, 0x7632, R12 ;  /* 0x000076320c0c7816 */ /* 0x000fe2000000000c */
[----:B------:R-:W-:-:S02]  /*7e70*/  IMAD.U32 R9, R9, 0x10000, RZ ;  /* 0x0001000009097824 */ /* 0x000fc400078e00ff */
[----:B------:R-:W-:Y:S01]  /*7e80*/  IMAD.U32 R11, R11, 0x10000, RZ ;  /* 0x000100000b0b7824 */ /* 0x000fe200078e00ff */
[----:B------:R-:W-:Y:S01]  /*7e90*/  SHF.L.U32 R12, R12, 0x10, RZ ;  /* 0x000000100c0c7819 */ /* 0x000fe200000006ff */
[--C-:B------:R-:W-:Y:S01]  /*7ea0*/  FADD.FTZ R8, R8, R9.reuse ;  /* 0x0000000908087221 */ /* 0x100fe20000010000 */
[C---:B------:R-:W-:Y:S02]  /*7eb0*/  PRMT R9, R10.reuse, 0x7610, R9 ;  /* 0x000076100a097816 */ /* 0x040fe40000000009 */
[----:B------:R-:W-:Y:S01]  /*7ec0*/  PRMT R10, R10, 0x7632, R10 ;  /* 0x000076320a0a7816 */ /* 0x000fe2000000000a */
[----:B------:R-:W-:Y:S01]  /*7ed0*/  FADD.FTZ R11, R11, R12 ;  /* 0x0000000c0b0b7221 */ /* 0x000fe20000010000 */
[----:B------:R-:W-:Y:S02]  /*7ee0*/  SHF.L.U32 R14, R9, 0x10, RZ ;  /* 0x00000010090e7819 */ /* 0x000fe400000006ff */
[----:B------:R-:W-:Y:S01]  /*7ef0*/  PRMT R9, R13, 0x7632, R9 ;  /* 0x000076320d097816 */ /* 0x000fe20000000009 */
[----:B------:R-:W-:-:S02]  /*7f00*/  IMAD.U32 R15, R10, 0x10000, RZ ;  /* 0x000100000a0f7824 */ /* 0x000fc400078e00ff */
[----:B------:R-:W-:Y:S02]  /*7f10*/  IMAD.U32 R13, R13, 0x10000, RZ ;  /* 0x000100000d0d7824 */ /* 0x000fe400078e00ff */
[----:B------:R-:W-:Y:S01]  /*7f20*/  FADD.FTZ R15, R14, R15 ;  /* 0x0000000f0e0f7221 */ /* 0x000fe20000010000 */
[----:B------:R-:W-:-:S03]  /*7f30*/  IMAD.U32 R10, R9, 0x10000, RZ ;  /* 0x00010000090a7824 */ /* 0x000fc600078e00ff */
[----:B------:R-:W-:Y:S01]  /*7f40*/  FADD.FTZ R8, R8, R15 ;  /* 0x0000000f08087221 */ /* 0x000fe20000010000 */
[----:B------:R-:W-:-:S03]  /*7f50*/  FADD.FTZ R13, R13, R10 ;  /* 0x0000000a0d0d7221 */ /* 0x000fc60000010000 */
[----:B------:R-:W-:-:S04]  /*7f60*/  FADD.FTZ R8, R8, R11 ;  /* 0x0000000b08087221 */ /* 0x000fc80000010000 */
[----:B------:R-:W-:-:S04]  /*7f70*/  FADD.FTZ R8, R8, R13 ;  /* 0x0000000d08087221 */ /* 0x000fc80000010000 */
[----:B------:R-:W-:-:S07]  /*7f80*/  FADD.FTZ R7, R7, R8 ;  /* 0x0000000807077221 */ /* 0x000fce0000010000 */
.L_x_19130:
[----:B---3--:R-:W-:Y:S05]  /*7f90*/  BSYNC.RECONVERGENT B0 ;  /* 0x0000000000007941 */ /* 0x008fea0003800200 */
.L_x_19129:
[----:B------:R-:W-:Y:S01]  /*7fa0*/  UIADD3 UR4, UPT, UPT, UR22, 0xf, URZ ;  /* 0x0000000f16047890 */ /* 0x000fe2000fffe0ff */
[C---:B------:R-:W-:Y:S01]  /*7fb0*/  IADD3 R8, PT, PT, R19.reuse, 0x3, RZ ;  /* 0x0000000313087810 */ /* 0x040fe20007ffe0ff */
[----:B------:R-:W-:Y:S01]  /*7fc0*/  ULEA UR5, UR19, 0x20, 0x5 ;  /* 0x0000002013057891 */ /* 0x000fe2000f8e28ff */
[----:B------:R-:W-:Y:S01]  /*7fd0*/  IADD3 R6, P1, PT, R6, 0x10, RZ ;  /* 0x0000001006067810 */ /* 0x000fe20007f3e0ff */
[----:B------:R-:W-:Y:S01]  /*7fe0*/  USHF.R.U32.HI UR4, URZ, 0x4, UR4 ;  /* 0x00000004ff047899 */ /* 0x000fe20008011604 */
[----:B------:R-:W-:Y:S01]  /*7ff0*/  VIADD R0, R0, 0x4 ;  /* 0x0000000400007836 */ /* 0x000fe20000000000 */
[----:B------:R-:W-:Y:S01]  /*8000*/  IADD3 R19, PT, PT, R19, 0x4, RZ ;  /* 0x0000000413137810 */ /* 0x000fe20007ffe0ff */
[----:B------:R-:W-:Y:S01]  /*8010*/  VIADD R31, R31, 0x40 ;  /* 0x000000401f1f7836 */ /* 0x000fe20000000000 */
[----:B------:R-:W-:Y:S01]  /*8020*/  UISETP.LT.U32.AND UP0, UPT, UR4, UR5, UPT ;  /* 0x000000050400728c */ /* 0x000fe2000bf01070 */
[----:B------:R-:W-:Y:S01]  /*8030*/  VIADD R4, R4, 0x100 ;  /* 0x0000010004047836 */ /* 0x000fe20000000000 */
[----:B------:R-:W-:Y:S01]  /*8040*/  IADD3.X R5, PT, PT, RZ, R5, RZ, P1, !PT ;  /* 0x00000005ff057210 */ /* 0x000fe20000ffe4ff */
[----:B------:R-:W-:Y:S01]  /*8050*/  VIADD R30, R30, 0x40 ;  /* 0x000000401e1e7836 */ /* 0x000fe20000000000 */
[----:B------:R-:W-:-:S06]  /*8060*/  USEL UR4, UR4, UR5, UP0 ;  /* 0x0000000504047287 */ /* 0x000fcc0008000000 */
[----:B------:R-:W-:-:S13]  /*8070*/  ISETP.GE.U32.AND P0, PT, R8, UR4, PT ;  /* 0x0000000408007c0c */ /* 0x000fda000bf06070 */
[----:B------:R-:W-:Y:S05]  /*8080*/  @!P0 BRA `(.L_x_19155) ;  /* 0xffffffcc004c8947 */ /* 0x000fea000383ffff */
.L_x_19128:
[----:B---3--:R-:W-:Y:S05]  /*8090*/  BSYNC.RECONVERGENT B1 ;  /* 0x0000000000017941 */ /* 0x008fea0003800200 */
.L_x_19127:
[----:B------:R-:W1:Y:S01]  /*80a0*/  S2R R4, SR_TID.X ;  /* 0x0000000000047919 */ /* 0x000e620000002100 */
[----:B------:R-:W2:Y:S01]  /*80b0*/  S2UR UR5, SR_CgaCtaId ;  /* 0x00000000000579c3 */ /* 0x000ea20000008800 */
[----:B------:R-:W-:Y:S01]  /*80c0*/  UMOV UR4, 0x400 ;  /* 0x0000040000047882 */ /* 0x000fe20000000000 */
[----:B------:R-:W-:Y:S01]  /*80d0*/  BSSY.RECONVERGENT B0, `(.L_x_19156) ;  /* 0x0000037000007945 */ /* 0x000fe20003800200 */
[----:B0-----:R-:W0:Y:S01]  /*80e0*/  SHFL.BFLY PT, R6, R23, 0x1, 0x1f ;  /* 0x0c201f0017067f89 */ /* 0x001e2200000e0000 */
[----:B------:R-:W-:-:S03]  /*80f0*/  UIADD3 UR4, UPT, UPT, UR4, 0x1a0, URZ ;  /* 0x000001a004047890 */ /* 0x000fc6000fffe0ff */
[----:B------:R-:W3:Y:S04]  /*8100*/  SHFL.BFLY PT, R8, R21, 0x1, 0x1f ;  /* 0x0c201f0015087f89 */ /* 0x000ee800000e0000 */
[----:B------:R-:W4:Y:S04]  /*8110*/  SHFL.BFLY PT, R9, R22, 0x1, 0x1f ;  /* 0x0c201f0016097f89 */ /* 0x000f2800000e0000 */
[----:B------:R-:W5:Y:S04]  /*8120*/  SHFL.BFLY PT, R11, R20, 0x1, 0x1f ;  /* 0x0c201f00140b7f89 */ /* 0x000f6800000e0000 */
[----:B------:R-:W5:Y:S04]  /*8130*/  SHFL.BFLY PT, R0, R29, 0x1, 0x1f ;  /* 0x0c201f001d007f89 */ /* 0x000f6800000e0000 */
[----:B------:R-:W5:Y:S01]  /*8140*/  SHFL.BFLY PT, R3, R28, 0x1, 0x1f ;  /* 0x0c201f001c037f89 */ /* 0x000f6200000e0000 */
[----:B--2---:R-:W-:-:S03]  /*8150*/  ULEA UR4, UR5, UR4, 0x18 ;  /* 0x0000000405047291 */ /* 0x004fc6000f8ec0ff */
[----:B------:R-:W2:Y:S01]  /*8160*/  SHFL.BFLY PT, R2, R27, 0x1, 0x1f ;  /* 0x0c201f001b027f89 */ /* 0x000ea200000e0000 */
[----:B0-----:R-:W-:-:S03]  /*8170*/  FADD.FTZ R23, R6, R23 ;  /* 0x0000001706177221 */ /* 0x001fc60000010000 */
[----:B------:R-:W0:Y:S01]  /*8180*/  SHFL.BFLY PT, R5, R26, 0x1, 0x1f ;  /* 0x0c201f001a057f89 */ /* 0x000e2200000e0000 */
[----:B-1----:R-:W-:Y:S01]  /*8190*/  LOP3.LUT R6, R4, 0x1, RZ, 0xc0, !PT ;  /* 0x0000000104067812 */ /* 0x002fe200078ec0ff */
[----:B---3--:R-:W-:Y:S01]  /*81a0*/  FADD.FTZ R21, R8, R21 ;  /* 0x0000001508157221 */ /* 0x008fe20000010000 */
[----:B------:R-:W-:Y:S01]  /*81b0*/  LOP3.LUT R8, R4, 0x3c0, RZ, 0xc0, !PT ;  /* 0x000003c004087812 */ /* 0x000fe200078ec0ff */
[----:B------:R-:W1:Y:S01]  /*81c0*/  SHFL.BFLY PT, R13, R18, 0x1, 0x1f ;  /* 0x0c201f00120d7f89 */ /* 0x000e6200000e0000 */
[----:B------:R-:W-:Y:S01]  /*81d0*/  ISETP.NE.AND P5, PT, R6, RZ, PT ;  /* 0x000000ff0600720c */ /* 0x000fe20003fa5270 */
[----:B----4-:R-:W-:Y:S01]  /*81e0*/  FADD.FTZ R22, R9, R22 ;  /* 0x0000001609167221 */ /* 0x010fe20000010000 */
[----:B------:R-:W-:Y:S01]  /*81f0*/  LOP3.LUT R6, R4, 0x1f, RZ, 0xc0, !PT ;  /* 0x0000001f04067812 */ /* 0x000fe200078ec0ff */
[----:B------:R-:W3:Y:S01]  /*8200*/  SHFL.BFLY PT, R10, R17, 0x1, 0x1f ;  /* 0x0c201f00110a7f89 */ /* 0x000ee200000e0000 */
[----:B------:R-:W-:Y:S01]  /*8210*/  ISETP.NE.OR P4, PT, R8, 0x40, P5 ;  /* 0x000000400800780c */ /* 0x000fe20002f85670 */
[----:B-----5:R-:W-:Y:S01]  /*8220*/  FADD.FTZ R20, R11, R20 ;  /* 0x000000140b147221 */ /* 0x020fe20000010000 */
[----:B------:R-:W-:Y:S01]  /*8230*/  SHF.R.U32.HI R9, RZ, 0x5, R4 ;  /* 0x00000005ff097819 */ /* 0x000fe20000011604 */
[----:B------:R-:W4:Y:S01]  /*8240*/  SHFL.BFLY PT, R15, R16, 0x1, 0x1f ;  /* 0x0c201f00100f7f89 */ /* 0x000f2200000e0000 */
[----:B------:R-:W-:Y:S01]  /*8250*/  SHF.R.U32.HI R6, RZ, 0x1, R6 ;  /* 0x00000001ff067819 */ /* 0x000fe20000011606 */
[----:B------:R-:W-:Y:S01]  /*8260*/  FADD.FTZ R0, R0, R29 ;  /* 0x0000001d00007221 */ /* 0x000fe20000010000 */
[C---:B------:R-:W-:Y:S01]  /*8270*/  LOP3.LUT R11, R4.reuse, 0x3e0, RZ, 0xc0, !PT ;  /* 0x000003e0040b7812 */ /* 0x040fe200078ec0ff */
[----:B------:R-:W5:Y:S01]  /*8280*/  SHFL.BFLY PT, R12, R7, 0x1, 0x1f ;  /* 0x0c201f00070c7f89 */ /* 0x000f6200000e0000 */
[----:B------:R-:W-:Y:S01]  /*8290*/  FADD.FTZ R3, R3, R28 ;  /* 0x0000001c03037221 */ /* 0x000fe20000010000 */
[----:B------:R-:W-:Y:S01]  /*82a0*/  IMAD R6, R9, 0xc0, R6 ;  /* 0x000000c009067824 */ /* 0x000fe200078e0206 */
[----:B------:R-:W-:Y:S01]  /*82b0*/  LOP3.LUT P0, RZ, R4, 0x3c1, RZ, 0xc0, !PT ;  /* 0x000003c104ff7812 */ /* 0x000fe2000780c0ff */
[----:B------:R-:W-:Y:S01]  /*82c0*/  BAR.SYNC.DEFER_BLOCKING 0x0 ;  /* 0x0000000000007b1d */ /* 0x000fe20000010000 */
[----:B--2---:R-:W-:Y:S01]  /*82d0*/  FADD.FTZ R2, R2, R27 ;  /* 0x0000001b02027221 */ /* 0x004fe20000010000 */
[----:B------:R-:W-:-:S02]  /*82e0*/  LOP3.LUT P1, RZ, R4, 0x3e1, RZ, 0xc0, !PT ;  /* 0x000003e104ff7812 */ /* 0x000fc4000782c0ff */
[----:B------:R-:W-:Y:S01]  /*82f0*/  LEA R6, R6, UR4, 0x2 ;  /* 0x0000000406067c11 */ /* 0x000fe2000f8e10ff */
[----:B0-----:R-:W-:Y:S01]  /*8300*/  FADD.FTZ R5, R5, R26 ;  /* 0x0000001a05057221 */ /* 0x001fe20000010000 */
[----:B------:R-:W-:Y:S01]  /*8310*/  ISETP.GT.U32.AND P2, PT, R4, 0x1f, PT ;  /* 0x0000001f0400780c */ /* 0x000fe20003f44070 */
[----:B-1----:R-:W-:Y:S01]  /*8320*/  FADD.FTZ R18, R13, R18 ;  /* 0x000000120d127221 */ /* 0x002fe20000010000 */
[----:B------:R-:W-:Y:S01]  /*8330*/  ISETP.NE.OR P3, PT, R11, 0x20, P5 ;  /* 0x000000200b00780c */ /* 0x000fe20002f65670 */
[----:B---3--:R-:W-:Y:S01]  /*8340*/  FADD.FTZ R17, R10, R17 ;  /* 0x000000110a117221 */ /* 0x008fe20000010000 */
[----:B----4-:R-:W-:Y:S01]  /*8350*/  FADD.FTZ R16, R15, R16 ;  /* 0x000000100f107221 */ /* 0x010fe20000010000 */
[----:B-----5:R-:W-:Y:S01]  /*8360*/  FADD.FTZ R7, R12, R7 ;  /* 0x000000070c077221 */ /* 0x020fe20000010000 */
[----:B------:R-:W-:Y:S09]  /*8370*/  @P4 BRA `(.L_x_19157) ;  /* 0x0000000000304947 */ /* 0x000ff20003800000 */
        /* <DEDUP_REMOVED lines=12> */
.L_x_19157:
[----:B------:R-:W-:Y:S05]  /*8440*/  BSYNC.RECONVERGENT B0 ;  /* 0x0000000000007941 */ /* 0x000fea0003800200 */
.L_x_19156:
        /* <DEDUP_REMOVED lines=27> */
.L_x_19159:
[----:B------:R-:W-:Y:S05]  /*8600*/  BSYNC.RECONVERGENT B0 ;  /* 0x0000000000007941 */ /* 0x000fea0003800200 */
.L_x_19158:
        /* <DEDUP_REMOVED lines=15> */
.L_x_19161:
[----:B------:R-:W-:Y:S05]  /*8700*/  BSYNC.RECONVERGENT B0 ;  /* 0x0000000000007941 */ /* 0x000fea0003800200 */
.L_x_19160:
        /* <DEDUP_REMOVED lines=27> */
.L_x_19163:
[----:B------:R-:W-:Y:S05]  /*88c0*/  BSYNC.RECONVERGENT B0 ;  /* 0x0000000000007941 */ /* 0x000fea0003800200 */
.L_x_19162:
        /* <DEDUP_REMOVED lines=40> */
.L_x_19102:
        /* <DEDUP_REMOVED lines=8> */
.L_x_19165:
[----:B------:R-:W-:Y:S05]  /*8bd0*/  BSYNC B2 ;  /* 0x0000000000027941 */ /* 0x000fea0003800000 */
.L_x_19164:
[----:B------:R-:W-:Y:S01]  /*8be0*/  MOV R9, R10 ;  /* 0x0000000a00097202 */ /* 0x000fe20000000f00 */
[----:B------:R-:W-:Y:S06]  /*8bf0*/  BRA `(.L_x_19166) ;  /* 0xffffffa0003c7947 */ /* 0x000fec000383ffff */
.L_x_19104:
        /* <DEDUP_REMOVED lines=8> */
.L_x_19168:
[----:B------:R-:W-:Y:S05]  /*8c80*/  BSYNC B0 ;  /* 0x0000000000007941 */ /* 0x000fea0003800000 */
.L_x_19167:
        /* <DEDUP_REMOVED lines=9> */
.L_x_19169:
[----:B------:R-:W-:Y:S02]  /*8d20*/  HFMA2 R11, -RZ, RZ, 0, 2.384185791015625e-07 ;  /* 0x00000004ff0b7431 */ /* 0x000fe400000001ff */
[----:B------:R-:W-:-:S05]  /*8d30*/  IMAD.MOV.U32 R4, RZ, RZ, R10 ;  /* 0x000000ffff047224 */ /* 0x000fca00078e000a */
[----:B------:R-:W-:-:S05]  /*8d40*/  FMNMX.FTZ R4, R3, R4, !PT ;  /* 0x0000000403047209 */ /* 0x000fca0007810000 */
[----:B------:R-:W-:-:S07]  /*8d50*/  IMAD.MOV.U32 R12, RZ, RZ, R4 ;  /* 0x000000ffff0c7224 */ /* 0x000fce00078e0004 */
[----:B------:R-:W-:Y:S05]  /*8d60*/  WARPSYNC.COLLECTIVE R9, `(.L_x_19170) ;  /* 0x0000000009087348 */ /* 0x000fea0003c00000 */
[----:B------:R0:W1:Y:S02]  /*8d70*/  SHFL.BFLY P2, R10, R12, R11, R14 ;  /* 0x0c00000b0c0a7389 */ /* 0x000064000004000e */
[----:B01----:R-:W-:Y:S05]  /*8d80*/  ENDCOLLECTIVE ;  /* 0x000000000000791b */ /* 0x003fea0003800000 */
.L_x_19170:
[----:B------:R-:W-:Y:S01]  /*8d90*/  MOV R11, 0x2 ;  /* 0x00000002000b7802 */ /* 0x000fe20000000f00 */
[----:B------:R-:W-:-:S05]  /*8da0*/  IMAD.MOV.U32 R5, RZ, RZ, R10 ;  /* 0x000000ffff057224 */ /* 0x000fca00078e000a */
[----:B------:R-:W-:-:S05]  /*8db0*/  FMNMX.FTZ R5, R4, R5, !PT ;  /* 0x0000000504057209 */ /* 0x000fca0007810000 */
[----:B------:R-:W-:-:S07]  /*8dc0*/  IMAD.MOV.U32 R12, RZ, RZ, R5 ;  /* 0x000000ffff0c7224 */ /* 0x000fce00078e0005 */
[----:B------:R-:W-:Y:S05]  /*8dd0*/  WARPSYNC.COLLECTIVE R9, `(.L_x_19171) ;  /* 0x0000000009087348 */ /* 0x000fea0003c00000 */
[----:B------:R0:W1:Y:S02]  /*8de0*/  SHFL.BFLY P2, R10, R12, R11, R14 ;  /* 0x0c00000b0c0a7389 */ /* 0x000064000004000e */
[----:B01----:R-:W-:Y:S05]  /*8df0*/  ENDCOLLECTIVE ;  /* 0x000000000000791b */ /* 0x003fea0003800000 */
.L_x_19171:
[----:B------:R-:W-:Y:S01]  /*8e00*/  IMAD.MOV.U32 R8, RZ, RZ, R10 ;  /* 0x000000ffff087224 */ /* 0x000fe200078e000a */
[----:B------:R-:W-:Y:S06]  /*8e10*/  BRA `(.L_x_19172) ;  /* 0xffffffa000347947 */ /* 0x000fec000383ffff */
.L_x_19173:
        /* <DEDUP_REMOVED lines=14> */
.L_x_27509:


//--------------------- .text._ZN4vllm25paged_attention_v2_kernelI13__nv_bfloat16S1_Li128ELi16ELi128ELNS_18Fp8KVCacheDataTypeE0ELb1ELi512EEEvPfS3_PT_PKS4_PKT0_SA_ifPKiSC_iPKfiiiSE_SE_iiiii --------------------------
	.section	.text._ZN4vllm25paged_attention_v2_kernelI13__nv_bfloat16S1_Li128ELi16ELi128ELNS_18Fp8KVCacheDataTypeE0ELb1ELi512EEEvPfS3_PT_PKS4_PKT0_SA_ifPKiSC_iPKfiiiSE_SE_iiiii,"ax",@progbits
	.align	128
        .global         _ZN4vllm25paged_attention_v2_kernelI13__nv_bfloat16S1_Li128ELi16ELi128ELNS_18Fp8KVCacheDataTypeE0ELb1ELi512EEEvPfS3_PT_PKS4_PKT0_SA_ifPKiSC_iPKfiiiSE_SE_iiiii
        .type           _ZN4vllm25paged_attention_v2_kernelI13__nv_bfloat16S1_Li128ELi16ELi128ELNS_18Fp8KVCacheDataTypeE0ELb1ELi512EEEvPfS3_PT_PKS4_PKT0_SA_ifPKiSC_iPKfiiiSE_SE_iiiii,@function
        .size           _ZN4vllm25paged_attention_v2_kernelI13__nv_bfloat16S1_Li128ELi16ELi128ELNS_18Fp8KVCacheDataTypeE0ELb1ELi512EEEvPfS3_PT_PKS4_PKT0_SA_ifPKiSC_iPKfiiiSE_SE_iiiii,(.L_x_27510 - _ZN4vllm25paged_attention_v2_kernelI13__nv_bfloat16S1_Li128ELi16ELi128ELNS_18Fp8KVCacheDataTypeE0ELb1ELi512EEEvPfS3_PT_PKS4_PKT0_SA_ifPKiSC_iPKfiiiSE_SE_iiiii)
        .other          _ZN4vllm25paged_attention_v2_kernelI13__nv_bfloat16S1_Li128ELi16ELi128ELNS_18Fp8KVCacheDataTypeE0ELb1ELi512EEEvPfS3_PT_PKS4_PKT0_SA_ifPKiSC_iPKfiiiSE_SE_iiiii,@"STO_CUDA_ENTRY STV_DEFAULT"
_ZN4vllm25paged_attention_v2_kernelI13__nv_bfloat16S1_Li128ELi16ELi128ELNS_18Fp8KVCacheDataTypeE0ELb1ELi512EEEvPfS3_PT_PKS4_PKT0_SA_ifPKiSC_iPKfiiiSE_SE_iiiii:
.text._ZN4vllm25paged_attention_v2_kernelI13__nv_bfloat16S1_Li128ELi16ELi128ELNS_18Fp8KVCacheDataTypeE0ELb1ELi512EEEvPfS3_PT_PKS4_PKT0_SA_ifPKiSC_iPKfiiiSE_SE_iiiii:
        /* <DEDUP_REMOVED lines=20> */
[----:B------:R-:W-:Y:S01]  /*0140*/  IMAD.MOV.U32 R22, RZ, RZ, RZ ;  /* 0x000000ffff167224 */ /* 0x000fe200078e00ff */
[----:B------:R-:W0:Y:S01]  /*0150*/  LDCU UR28, c[0x0][0x404] ;  /* 0x00008080ff1c77ac */ /* 0x000e220008000800 */
[----:B-1----:R-:W-:Y:S01]  /*0160*/  IMAD.U32 R2, RZ, RZ, UR10 ;  /* 0x0000000aff027e24 */ /* 0x002fe2000f8e00ff */
[----:B------:R-:W-:Y:S02]  /*0170*/  UIADD3 UR9, UPT, UPT, UR24, -0x1, URZ ;  /* 0xffffffff18097890 */ /* 0x000fe4000fffe0ff */
[----:B---3--:R-:W-:-:S02]  /*0180*/  UIMAD UR4, UR17, UR4, URZ ;  /* 0x00000004110472a4 */ /* 0x008fc4000f8e02ff */
[----:B------:R-:W-:Y:S01]  /*0190*/  IABS R11, R2 ;  /* 0x00000002000b7213 */ /* 0x000fe20000000000 */
[----:B------:R-:W1:Y:S01]  /*01a0*/  S2UR UR27, SR_CgaCtaId ;  /* 0x00000000001b79c3 */ /* 0x000e620000008800 */
[----:B--2---:R-:W-:Y:S01]  /*01b0*/  MOV R3, UR18 ;  /* 0x0000001200037c02 */ /* 0x004fe20008000f00 */
[----:B------:R-:W-:Y:S01]  /*01c0*/  USHF.R.S32.HI UR5, URZ, 0x1f, UR4 ;  /* 0x0000001fff057899 */ /* 0x000fe20008011404 */
[----:B------:R-:W2:Y:S01]  /*01d0*/  I2F.RP R4, R11 ;  /* 0x0000000b00047306 */ /* 0x000ea20000209400 */
[----:B----4-:R-:W-:Y:S01]  /*01e0*/  UISETP.NE.U32.AND UP0, UPT, UR6, URZ, UPT ;  /* 0x000000ff0600728c */ /* 0x010fe2000bf05070 */
[----:B------:R-:W3:Y:S01]  /*01f0*/  LDCU UR29, c[0x0][0x408] ;  /* 0x00008100ff1d77ac */ /* 0x000ee20008000800 */
[C---:B0-----:R-:W-:Y:S02]  /*0200*/  ISETP.GT.U32.AND P0, PT, R0.reuse, 0x1f, PT ;  /* 0x0000001f0000780c */ /* 0x041fe40003f04070 */
[----:B------:R-:W-:Y:S01]  /*0210*/  UISETP.NE.AND.EX UP0, UPT, UR7, URZ, UPT, UP0 ;  /* 0x000000ff0700728c */ /* 0x000fe2000bf05300 */
[----:B------:R-:W-:Y:S01]  /*0220*/  UMOV UR26, 0x400 ;  /* 0x00000400001a7882 */ /* 0x000fe20000000000 */
[----:B------:R-:W0:Y:S01]  /*0230*/  LDCU UR30, c[0x0][0x3dc] ;  /* 0x00007b80ff1e77ac */ /* 0x000e220008000800 */
[----:B------:R-:W4:Y:S01]  /*0240*/  LDCU UR31, c[0x0][0x3b4] ;  /* 0x00007680ff1f77ac */ /* 0x000f220008000800 */
[----:B--2---:R-:W2:Y:S07]  /*0250*/  MUFU.RCP R4, R4 ;  /* 0x0000000400047308 */ /* 0x004eae0000001000 */
[----:B------:R-:W3:Y:S01]  /*0260*/  @!P0 LDC.64 R8, c[0x0][0x398] ;  /* 0x0000e600ff088b82 */ /* 0x000ee20000000a00 */
[----:B------:R-:W-:Y:S01]  /*0270*/  @!P0 IMAD.SHL.U32 R3, R3, 0x80, RZ ;  /* 0x0000008003038824 */ /* 0x000fe200078e00ff */
[----:B------:R-:W0:Y:S01]  /*0280*/  LDCU.64 UR22, c[0x0][0x3a0] ;  /* 0x00007400ff1677ac */ /* 0x000e220008000a00 */
[----:B------:R-:W-:-:S05]  /*0290*/  @!P0 IMAD.SHL.U32 R2, R0, 0x4, RZ ;  /* 0x0000000400028824 */ /* 0x000fca00078e00ff */
[----:B------:R-:W-:-:S04]  /*02a0*/  @!P0 IADD3 R3, P1, P2, R2, UR4, R3 ;  /* 0x0000000402038c10 */ /* 0x000fc8000fa3e003 */
[----:B------:R-:W-:Y:S01]  /*02b0*/  @!P0 IADD3.X R6, PT, PT, RZ, UR5, RZ, P1, P2 ;  /* 0x00000005ff068c10 */ /* 0x000fe20008fe44ff */
[----:B------:R-:W1:Y:S01]  /*02c0*/  LDCU UR20, c[0x0][0x370] ;  /* 0x00006e00ff1477ac */ /* 0x000e620008000800 */
[----:B------:R-:W4:Y:S01]  /*02d0*/  @UP0 LDCU.64 UR4, c[0x0][0x3d0] ;  /* 0x00007a00ff0407ac */ /* 0x000f220008000a00 */
[----:B---3--:R-:W-:Y:S01]  /*02e0*/  @!P0 LEA R2, P1, R3, R8, 0x1 ;  /* 0x0000000803028211 */ /* 0x008fe200078208ff */
[----:B--2---:R-:W-:-:S03]  /*02f0*/  VIADD R8, R4, 0xffffffe ;  /* 0x0ffffffe04087836 */ /* 0x004fc60000000000 */
[----:B------:R-:W-:Y:S02]  /*0300*/  @!P0 LEA.HI.X R3, R3, R9, R6, 0x1, P1 ;  /* 0x0000000903038211 */ /* 0x000fe400008f0c06 */
[----:B------:R2:W3:Y:S03]  /*0310*/  F2I.FTZ.U32.TRUNC.NTZ R9, R8 ;  /* 0x0000000800097305 */ /* 0x0004e6000021f000 */
[----:B------:R-:W3:Y:S04]  /*0320*/  @!P0 LDG.E.CONSTANT R4, desc[UR14][R2.64] ;  /* 0x0000000e02048981 */ /* 0x000ee8000c1e9900 */
[----:B------:R0:W3:Y:S01]  /*0330*/  @!P0 LDG.E.CONSTANT R5, desc[UR14][R2.64+0x4] ;  /* 0x0000040e02058981 */ /* 0x0000e2000c1e9900 */
[----:B-1----:R-:W-:Y:S01]  /*0340*/  IABS R10, UR20 ;  /* 0x00000014000a7c13 */ /* 0x002fe20008000000 */
[----:B--2---:R-:W-:Y:S01]  /*0350*/  HFMA2 R8, -RZ, RZ, 0, 0 ;  /* 0x00000000ff087431 */ /* 0x004fe200000001ff */
[----:B----4-:R-:W-:Y:S01]  /*0360*/  @UP0 UIMAD.WIDE.U32 UR4, UR18, 0x4, UR4 ;  /* 0x00000004120408a5 */ /* 0x010fe2000f8e0004 */
[----:B------:R-:W-:-:S02]  /*0370*/  PLOP3.LUT P1, PT, PT, PT, UP0, 0x80, 0x8 ;  /* 0x000000000008781c */ /* 0x000fc40003f2f008 */
[----:B---3--:R-:W-:-:S03]  /*0380*/  IADD3 R6, PT, PT, RZ, -R9, RZ ;  /* 0x80000009ff067210 */ /* 0x008fc60007ffe0ff */
[----:B------:R-:W-:Y:S02]  /*0390*/  IMAD.U32 R7, RZ, RZ, UR5 ;  /* 0x00000005ff077e24 */ /* 0x000fe4000f8e00ff */
[----:B0-----:R-:W-:Y:S02]  /*03a0*/  IMAD.MOV.U32 R2, RZ, RZ, R10 ;  /* 0x000000ffff027224 */ /* 0x001fe400078e000a */
[----:B------:R-:W-:Y:S02]  /*03b0*/  IMAD R13, R6, R11, RZ ;  /* 0x0000000b060d7224 */ /* 0x000fe400078e02ff */
[----:B------:R-:W-:Y:S02]  /*03c0*/  IMAD.U32 R6, RZ, RZ, UR4 ;  /* 0x00000004ff067e24 */ /* 0x000fe4000f8e00ff */
[----:B------:R-:W-:-:S03]  /*03d0*/  IMAD.HI.U32 R8, R9, R13, R8 ;  /* 0x0000000d09087227 */ /* 0x000fc600078e0008 */
[----:B------:R0:W5:Y:S01]  /*03e0*/  @P1 LDG.E.CONSTANT R22, desc[UR14][R6.64] ;  /* 0x0000000e06161981 */ /* 0x000162000c1e9900 */
[----:B------:R-:W-:Y:S01]  /*03f0*/  ULOP3.LUT UR5, UR20, UR10, URZ, 0x3c, !UPT ;  /* 0x0000000a14057292 */ /* 0x000fe2000f8e3cff */
[----:B------:R-:W-:Y:S01]  /*0400*/  IABS R13, UR18 ;  /* 0x00000012000d7c13 */ /* 0x000fe20008000000 */
[----:B------:R-:W-:Y:S01]  /*0410*/  IMAD.HI.U32 R8, R8, R2, RZ ;  /* 0x0000000208087227 */ /* 0x000fe200078e00ff */
[----:B------:R-:W-:Y:S01]  /*0420*/  UISETP.NE.AND UP0, UPT, UR10, URZ, UPT ;  /* 0x000000ff0a00728c */ /* 0x000fe2000bf05270 */
[----:B------:R-:W-:Y:S01]  /*0430*/  BSSY B0, `(.L_x_19174) ;  /* 0x0000215000007945 */ /* 0x000fe20003800000 */
[----:B------:R-:W-:Y:S01]  /*0440*/  UISETP.GE.AND UP1, UPT, UR5, URZ, UPT ;  /* 0x000000ff0500728c */ /* 0x000fe2000bf26270 */
[----:B------:R-:W-:Y:S01]  /*0450*/  MOV R19, 0xff7fffff ;  /* 0xff7fffff00137802 */ /* 0x000fe20000000f00 */
[----:B------:R-:W-:Y:S01]  /*0460*/  ULEA UR13, UR27, UR26, 0x18 ;  /* 0x0000001a1b0d7291 */ /* 0x000fe2000f8ec0ff */
[----:B------:R-:W-:Y:S02]  /*0470*/  R2UR UR4, R8 ;  /* 0x00000000080472ca */ /* 0x000fe400000e0000 */
[----:B------:R-:W-:-:S11]  /*0480*/  LOP3.LUT R21, R0, 0x1, RZ, 0xc0, !PT ;  /* 0x0000000100157812 */ /* 0x000fd600078ec0ff */
[----:B------:R-:W-:-:S04]  /*0490*/  IMAD R3, RZ, RZ, -UR4 ;  /* 0x80000004ff037e24 */ /* 0x000fc8000f8e02ff */
[----:B------:R-:W-:Y:S02]  /*04a0*/  IMAD R2, R11, R3, R2 ;  /* 0x000000030b027224 */ /* 0x000fe400078e0202 */
[----:B------:R-:W-:-:S03]  /*04b0*/  IMAD.U32 R3, RZ, RZ, UR4 ;  /* 0x00000004ff037e24 */ /* 0x000fc6000f8e00ff */
[----:B------:R-:W-:-:S13]  /*04c0*/  ISETP.GT.U32.AND P1, PT, R11, R2, PT ;  /* 0x000000020b00720c */ /* 0x000fda0003f24070 */
[----:B------:R-:W-:Y:S01]  /*04d0*/  @!P1 IADD3 R3, PT, PT, R3, 0x1, RZ ;  /* 0x0000000103039810 */ /* 0x000fe20007ffe0ff */
[----:B------:R-:W-:-:S03]  /*04e0*/  @!P1 IMAD.IADD R2, R2, 0x1, -R11 ;  /* 0x0000000102029824 */ /* 0x000fc600078e0a0b */
[----:B------:R-:W-:Y:S02]  /*04f0*/  @!P1 R2UR UR4, R3 ;  /* 0x00000000030492ca */ /* 0x000fe400000e0000 */
[----:B------:R-:W-:-:S11]  /*0500*/  ISETP.GE.U32.AND P1, PT, R2, R11, PT ;  /* 0x0000000b0200720c */ /* 0x000fd60003f26070 */
[----:B------:R-:W-:-:S04]  /*0510*/  IMAD.U32 R2, RZ, RZ, UR4 ;  /* 0x00000004ff027e24 */ /* 0x000fc8000f8e00ff */
[----:B------:R-:W-:-:S05]  /*0520*/  @P1 VIADD R2, R2, 0x1 ;  /* 0x0000000102021836 */ /* 0x000fca0000000000 */
[----:B------:R-:W-:Y:S01]  /*0530*/  @P1 R2UR UR4, R2 ;  /* 0x00000000020412ca */ /* 0x000fe200000e0000 */
[----:B------:R-:W-:-:S05]  /*0540*/  IMAD.U32 R2, RZ, RZ, UR28 ;  /* 0x0000001cff027e24 */ /* 0x000fca000f8e00ff */
[----:B------:R-:W-:-:S04]  /*0550*/  IABS R2, R2 ;  /* 0x0000000200027213 */ /* 0x000fc80000000000 */
[----:B------:R-:W1:Y:S01]  /*0560*/  I2F.RP R11, R2 ;  /* 0x00000002000b7306 */ /* 0x000e620000209400 */
[----:B------:R-:W-:Y:S02]  /*0570*/  IMAD.MOV.U32 R20, RZ, RZ, R2 ;  /* 0x000000ffff147224 */ /* 0x000fe400078e0002 */
[----:B------:R-:W-:Y:S02]  /*0580*/  UMOV UR12, UR4 ;  /* 0x00000004000c7c82 */ /* 0x000fe40008000000 */
[----:B------:R-:W-:Y:S02]  /*0590*/  @!UP1 UIADD3 UR12, UPT, UPT, URZ, -UR12, URZ ;  /* 0x8000000cff0c9290 */ /* 0x000fe4000fffe0ff */
[----:B------:R-:W-:Y:S02]  /*05a0*/  @!UP0 ULOP3.LUT UR12, URZ, UR10, URZ, 0x33, !UPT ;  /* 0x0000000aff0c8292 */ /* 0x000fe4000f8e33ff */
[----:B------:R-:W-:Y:S02]  /*05b0*/  UISETP.GE.AND UP0, UPT, UR29, URZ, UPT ;  /* 0x000000ff1d00728c */ /* 0x000fe4000bf06270 */
[----:B------:R-:W-:-:S02]  /*05c0*/  UISETP.NE.AND UP1, UPT, UR28, URZ, UPT ;  /* 0x000000ff1c00728c */ /* 0x000fc4000bf25270 */
[----:B------:R-:W-:Y:S01]  /*05d0*/  MOV R12, UR12 ;  /* 0x0000000c000c7c02 */ /* 0x000fe20008000f00 */
[----:B-1----:R-:W1:Y:S03]  /*05e0*/  MUFU.RCP R11, R11 ;  /* 0x0000000b000b7308 */ /* 0x002e660000001000 */
[-C--:B------:R-:W-:Y:S02]  /*05f0*/  IABS R3, R12.reuse ;  /* 0x0000000c00037213 */ /* 0x080fe40000000000 */
[----:B------:R-:W-:-:S03]  /*0600*/  IABS R12, R12 ;  /* 0x0000000c000c7213 */ /* 0x000fc60000000000 */
[----:B------:R-:W2:Y:S01]  /*0610*/  I2F.RP R10, R3 ;  /* 0x00000003000a7306 */ /* 0x000ea20000209400 */
[----:B-1----:R-:W-:Y:S02]  /*0620*/  VIADD R8, R11, 0xffffffe ;  /* 0x0ffffffe0b087836 */ /* 0x002fe40000000000 */
[----:B------:R-:W-:Y:S01]  /*0630*/  IMAD.U32 R11, RZ, RZ, UR9 ;  /* 0x00000009ff0b7e24 */ /* 0x000fe2000f8e00ff */
[----:B------:R-:W-:-:S04]  /*0640*/  ULOP3.LUT UR9, UR9, UR28, URZ, 0x3c, !UPT ;  /* 0x0000001c09097292 */ /* 0x000fc8000f8e3cff */
[----:B------:R1:W3:Y:S01]  /*0650*/  F2I.FTZ.U32.TRUNC.NTZ R9, R8 ;  /* 0x0000000800097305 */ /* 0x0002e2000021f000 */
[----:B------:R-:W-:Y:S01]  /*0660*/  IABS R11, R11 ;  /* 0x0000000b000b7213 */ /* 0x000fe20000000000 */
[----:B------:R-:W-:Y:S02]  /*0670*/  UISETP.GE.AND UP2, UPT, UR9, URZ, UPT ;  /* 0x000000ff0900728c */ /* 0x000fe4000bf46270 */
[----:B------:R-:W-:-:S04]  /*0680*/  ULOP3.LUT UR9, UR18, UR12, URZ, 0x3c, !UPT ;  /* 0x0000000c12097292 */ /* 0x000fc8000f8e3cff */
[----:B--2---:R-:W0:Y:S01]  /*0690*/  MUFU.RCP R10, R10 ;  /* 0x0000000a000a7308 */ /* 0x004e220000001000 */
[----:B-1----:R-:W-:-:S05]  /*06a0*/  IMAD.MOV.U32 R8, RZ, RZ, RZ ;  /* 0x000000ffff087224 */ /* 0x002fca00078e00ff */
[----:B------:R-:W-:Y:S02]  /*06b0*/  R2UR UR6, R8 ;  /* 0x00000000080672ca */ /* 0x000fe400000e0000 */
[C---:B---3--:R-:W-:Y:S01]  /*06c0*/  R2UR UR7, R9.reuse ;  /* 0x00000000090772ca */ /* 0x048fe200000e0000 */
[----:B0-----:R-:W-:Y:S02]  /*06d0*/  VIADD R6, R10, 0xffffffe ;  /* 0x0ffffffe0a067836 */ /* 0x001fe40000000000 */
[----:B------:R-:W-:Y:S02]  /*06e0*/  IMAD R10, R9, R2, RZ ;  /* 0x00000002090a7224 */ /* 0x000fe400078e02ff */
[----:B------:R0:W1:Y:S03]  /*06f0*/  F2I.FTZ.U32.TRUNC.NTZ R7, R6 ;  /* 0x0000000600077305 */ /* 0x000066000021f000 */
[----:B------:R-:W-:-:S05]  /*0700*/  IADD3 R8, PT, PT, RZ, -R10, RZ ;  /* 0x8000000aff087210 */ /* 0x000fca0007ffe0ff */
[----:B------:R-:W-:-:S04]  /*0710*/  IMAD.HI.U32 R8, R9, R8, UR6 ;  /* 0x0000000609087e27 */ /* 0x000fc8000f8e0008 */
[----:B0-----:R-:W-:Y:S02]  /*0720*/  HFMA2 R6, -RZ, RZ, 0, 0 ;  /* 0x00000000ff067431 */ /* 0x001fe400000001ff */
[----:B------:R-:W-:Y:S01]  /*0730*/  IMAD.MOV.U32 R9, RZ, RZ, R11 ;  /* 0x000000ffff097224 */ /* 0x000fe200078e000b */
[----:B------:R-:W-:Y:S02]  /*0740*/  R2UR UR32, R8 ;  /* 0x00000000082072ca */ /* 0x000fe400000e0000 */
[----:B------:R-:W-:Y:S01]  /*0750*/  R2UR UR4, R6 ;  /* 0x00000000060472ca */ /* 0x000fe200000e0000 */
[----:B-1----:R-:W-:Y:S01]  /*0760*/  IMAD.MOV R14, RZ, RZ, -R7 ;  /* 0x000000ffff0e7224 */ /* 0x002fe200078e0a07 */
[----:B------:R-:W-:Y:S02]  /*0770*/  R2UR UR5, R7 ;  /* 0x00000000070572ca */ /* 0x000fe400000e0000 */
[----:B------:R-:W-:Y:S01]  /*0780*/  R2UR UR11, R9 ;  /* 0x00000000090b72ca */ /* 0x000fe200000e0000 */
[----:B------:R-:W-:-:S02]  /*0790*/  IMAD R6, R14, R3, RZ ;  /* 0x000000030e067224 */ /* 0x000fc400078e02ff */
[----:B------:R-:W-:-:S08]  /*07a0*/  IMAD.U32 R9, RZ, RZ, UR19 ;  /* 0x00000013ff097e24 */ /* 0x000fd0000f8e00ff */
        /* <DEDUP_REMOVED lines=14> */
[----:B------:R-:W0:Y:S01]  /*0890*/  LDCU UR6, c[0x0][0x3c8] ;  /* 0x00007900ff0677ac */ /* 0x000e220008000800 */
[----:B------:R-:W-:Y:S01]  /*08a0*/  ISETP.GT.U32.AND P1, PT, R3, R6, PT ;  /* 0x000000060300720c */ /* 0x000fe20003f24070 */
[C---:B------:R-:W-:Y:S01]  /*08b0*/  IMAD R7, R2.reuse, R7, UR11 ;  /* 0x0000000b02077e24 */ /* 0x040fe2000f8e0207 */
[----:B------:R-:W1:Y:S04]  /*08c0*/  LDCU UR11, c[0x0][0x3f8] ;  /* 0x00007f00ff0b77ac */ /* 0x000e680008000800 */
[----:B------:R-:W-:Y:S01]  /*08d0*/  ISETP.GT.U32.AND P2, PT, R2, R7, PT ;  /* 0x000000070200720c */ /* 0x000fe20003f44070 */
[----:B------:R-:W-:-:S06]  /*08e0*/  UISETP.LT.U32.AND UP3, UPT, UR4, UR5, UPT ;  /* 0x000000050400728c */ /* 0x000fcc000bf61070 */
[----:B------:R-:W-:Y:S01]  /*08f0*/  VOTEU.ANY UP4, P1 ;  /* 0x0000000000ff7886 */ /* 0x000fe20000880100 */
[----:B------:R-:W-:Y:S01]  /*0900*/  PLOP3.LUT P1, PT, PT, PT, UP4, 0x80, 0x8 ;  /* 0x000000000008781c */ /* 0x000fe20003f2f048 */
[----:B0-----:R-:W-:-:S04]  /*0910*/  UIMAD UR6, UR17, UR6, URZ ;  /* 0x00000006110672a4 */ /* 0x001fc8000f8e02ff */
[----:B------:R-:W-:Y:S01]  /*0920*/  VOTEU.ANY UP5, P2 ;  /* 0x0000000000ff7886 */ /* 0x000fe200010a0100 */
[----:B------:R-:W-:Y:S01]  /*0930*/  PLOP3.LUT P2, PT, PT, PT, UP5, 0x80, 0x8 ;  /* 0x000000000008781c */ /* 0x000fe20003f4f058 */
[----:B------:R-:W-:Y:S02]  /*0940*/  @!UP4 UIADD3 UR8, UPT, UPT, UR8, 0x1, URZ ;  /* 0x000000010808c890 */ /* 0x000fe4000fffe0ff */
[----:B------:R-:W-:Y:S02]  /*0950*/  UISETP.GE.AND UP4, UPT, UR9, URZ, UPT ;  /* 0x000000ff0900728c */ /* 0x000fe4000bf86270 */
[----:B------:R-:W-:Y:S02]  /*0960*/  @!UP5 UIADD3 UR7, UPT, UPT, UR7, 0x1, URZ ;  /* 0x000000010707d890 */ /* 0x000fe4000fffe0ff */
[----:B------:R-:W-:Y:S01]  /*0970*/  @!P1 IMAD.IADD R6, R6, 0x1, -R3 ;  /* 0x0000000106069824 */ /* 0x000fe200078e0a03 */
[----:B-1----:R-:W-:-:S04]  /*0980*/  @UP0 UIMAD UR9, UR20, UR11, UR18 ;  /* 0x0000000b140902a4 */ /* 0x002fc8000f8e0212 */
[----:B------:R-:W-:Y:S01]  /*0990*/  ISETP.GE.U32.AND P1, PT, R6, R3, PT ;  /* 0x000000030600720c */ /* 0x000fe20003f26070 */
[----:B------:R-:W-:Y:S01]  /*09a0*/  IMAD.SHL.U32 R3, R0, 0x80, RZ ;  /* 0x0000008000037824 */ /* 0x000fe200078e00ff */
[----:B------:R-:W-:Y:S01]  /*09b0*/  @!P2 IADD3 R7, PT, PT, R7, -R2, RZ ;  /* 0x800000020707a210 */ /* 0x000fe20007ffe0ff */
[----:B------:R-:W-:-:S03]  /*09c0*/  @UP0 UIMAD UR9, UR9, UR29, 0x1 ;  /* 0x00000001090904a4 */ /* 0x000fc6000f8e021d */
[----:B------:R-:W-:Y:S02]  /*09d0*/  LOP3.LUT R3, R3, 0x80, RZ, 0xc0, !PT ;  /* 0x0000008003037812 */ /* 0x000fe400078ec0ff */
[----:B------:R-:W-:Y:S02]  /*09e0*/  ISETP.GE.U32.AND P2, PT, R7, R2, PT ;  /* 0x000000020700720c */ /* 0x000fe40003f46070 */
[----:B------:R-:W-:Y:S01]  /*09f0*/  SHF.R.U32.HI R7, RZ, 0x1, R0 ;  /* 0x00000001ff077819 */ /* 0x000fe20000011600 */
[----:B------:R-:W-:Y:S02]  /*0a00*/  VIADD R6, R3, UR13 ;  /* 0x0000000d03067c36 */ /* 0x000fe40008000000 */
[----:B------:R-:W-:-:S03]  /*0a10*/  VOTEU.ANY UP5, P1 ;  /* 0x0000000000ff7886 */ /* 0x000fc600008a0100 */
[----:B------:R-:W-:Y:S02]  /*0a20*/  @!P0 LEA R3, R7, R6, 0x3 ;  /* 0x0000000607038211 */ /* 0x000fe400078e18ff */
[----:B------:R-:W-:Y:S01]  /*0a30*/  @UP5 UIADD3 UR8, UPT, UPT, UR8, 0x1, URZ ;  /* 0x0000000108085890 */ /* 0x000fe2000fffe0ff */
[----:B------:R-:W-:Y:S01]  /*0a40*/  SHF.R.U32.HI R6, RZ, 0x5, R0 ;  /* 0x00000005ff067819 */ /* 0x000fe20000011600 */
[----:B------:R-:W-:Y:S01]  /*0a50*/  UISETP.NE.AND UP5, UPT, UR12, URZ, UPT ;  /* 0x000000ff0c00728c */ /* 0x000fe2000bfa5270 */
[----:B------:R-:W-:-:S03]  /*0a60*/  VOTEU.ANY UP6, P2 ;  /* 0x0000000000ff7886 */ /* 0x000fc600010c0100 */
[----:B------:R-:W-:Y:S01]  /*0a70*/  IMAD R8, R9, 0x20, R6 ;  /* 0x0000002009087824 */ /* 0x000fe200078e0206 */
[----:B------:R-:W-:Y:S01]  /*0a80*/  UMOV UR13, UR8 ;  /* 0x00000008000d7c82 */ /* 0x000fe20008000000 */
[----:B------:R-:W-:Y:S02]  /*0a90*/  USEL UR8, UR4, UR5, UP3 ;  /* 0x0000000504087287 */ /* 0x000fe40009800000 */
[----:B------:R-:W-:Y:S02]  /*0aa0*/  @!UP4 UIADD3 UR13, UPT, UPT, URZ, -UR13, URZ ;  /* 0x8000000dff0dc290 */ /* 0x000fe4000fffe0ff */
[----:B------:R-:W-:Y:S02]  /*0ab0*/  @UP6 UIADD3 UR7, UPT, UPT, UR7, 0x1, URZ ;  /* 0x0000000107076890 */ /* 0x000fe4000fffe0ff */
[----:B------:R-:W-:Y:S01]  /*0ac0*/  @!UP5 ULOP3.LUT UR13, URZ, UR12, URZ, 0x33, !UPT ;  /* 0x0000000cff0dd292 */ /* 0x000fe2000f8e33ff */
[----:B------:R0:W-:Y:S01]  /*0ad0*/  @!P0 STS.64 [R3], R4 ;  /* 0x0000000403008388 */ /* 0x0001e20000000a00 */
[----:B------:R-:W-:Y:S01]  /*0ae0*/  BAR.SYNC.DEFER_BLOCKING 0x0 ;  /* 0x0000000000007b1d */ /* 0x000fe20000010000 */
[----:B------:R-:W-:Y:S01]  /*0af0*/  ISETP.GE.U32.AND P0, PT, R8, UR8, PT ;  /* 0x0000000808007c0c */ /* 0x000fe2000bf06070 */
[----:B------:R-:W-:-:S04]  /*0b00*/  @!UP0 UIMAD UR4, UR10, UR11, UR13 ;  /* 0x0000000b0a0482a4 */ /* 0x000fc8000f8e020d */
[----:B------:R-:W-:Y:S01]  /*0b10*/  @!UP0 UIADD3 UR4, UPT, UPT, URZ, -UR4, URZ ;  /* 0x80000004ff048290 */ /* 0x000fe2000fffe0ff */
[----:B------:R-:W-:Y:S02]  /*0b20*/  UMOV UR16, UR7 ;  /* 0x0000000700107c82 */ /* 0x000fe40008000000 */
[----:B------:R-:W-:Y:S02]  /*0b30*/  @!UP2 UIADD3 UR16, UPT, UPT, URZ, -UR16, URZ ;  /* 0x80000010ff10a290 */ /* 0x000fe4000fffe0ff */
[----:B------:R-:W-:Y:S02]  /*0b40*/  @!UP1 ULOP3.LUT UR16, URZ, UR28, URZ, 0x33, !UPT ;  /* 0x0000001cff109292 */ /* 0x000fe4000f8e33ff */
[----:B------:R-:W-:Y:S01]  /*0b50*/  @!UP0 UIMAD UR9, UR29, UR4, 0x1 ;  /* 0x000000011d0984a4 */ /* 0x000fe2000f8e0204 */
[----:B0-----:R-:W-:Y:S11]  /*0b60*/  @P0 BRA `(.L_x_19175) ;  /* 0x0000001800840947 */ /* 0x001ff60003800000 */
[----:B------:R-:W0:Y:S01]  /*0b70*/  LDCU.64 UR10, c[0x0][0x3b8] ;  /* 0x00007700ff0a77ac */ /* 0x000e220008000a00 */
[----:B------:R-:W-:Y:S01]  /*0b80*/  IMAD.WIDE.U32 R2, R8, 0x4, RZ ;  /* 0x0000000408027825 */ /* 0x000fe200078e00ff */
[----:B------:R-:W1:Y:S03]  /*0b90*/  LDCU UR4, c[0x0][0x3e0] ;  /* 0x00007c00ff0477ac */ /* 0x000e660008000800 */
[----:B------:R-:W-:Y:S02]  /*0ba0*/  IMAD.U32 R5, RZ, RZ, UR6 ;  /* 0x00000006ff057e24 */ /* 0x000fe4000f8e00ff */
[----:B------:R-:W-:Y:S01]  /*0bb0*/  IMAD.MOV.U32 R19, RZ, RZ, -0x800001 ;  /* 0xff7fffffff137424 */ /* 0x000fe200078e00ff */
[----:B------:R-:W2:Y:S01]  /*0bc0*/  LDCU UR7, c[0x0][0x3fc] ;  /* 0x00007f80ff0777ac */ /* 0x000ea20008000800 */
[----:B------:R-:W-:Y:S01]  /*0bd0*/  IMAD.WIDE R2, R5, 0x4, R2 ;  /* 0x0000000405027825 */ /* 0x000fe200078e0202 */
[----:B------:R-:W-:-:S04]  /*0be0*/  UIADD3 UR5, UPT, UPT, UR26, 0x120, URZ ;  /* 0x000001201a057890 */ /* 0x000fc8000fffe0ff */
[----:B------:R-:W-:Y:S01]  /*0bf0*/  ULEA UR5, UR27, UR5, 0x18 ;  /* 0x000000051b057291 */ /* 0x000fe2000f8ec0ff */
[----:B0-----:R-:W-:Y:S02]  /*0c00*/  IADD3 R4, P0, PT, R2, UR10, RZ ;  /* 0x0000000a02047c10 */ /* 0x001fe4000ff1e0ff */
[----:B------:R-:W-:Y:S01]  /*0c10*/  SHF.L.U32 R2, R7, 0x2, RZ ;  /* 0x0000000207027819 */ /* 0x000fe200000006ff */
[----:B-1----:R-:W-:Y:S01]  /*0c20*/  UIMAD UR4, UR13, UR4, URZ ;  /* 0x000000040d0472a4 */ /* 0x002fe2000f8e02ff */
[----:B------:R-:W-:Y:S01]  /*0c30*/  IADD3.X R5, PT, PT, R3, UR11, RZ, P0, !PT ;  /* 0x0000000b03057c10 */ /* 0x000fe200087fe4ff */
[----:B------:R-:W-:Y:S01]  /*0c40*/  IMAD.MOV.U32 R3, RZ, RZ, R8 ;  /* 0x000000ffff037224 */ /* 0x000fe200078e0008 */
[----:B------:R-:W-:Y:S01]  /*0c50*/  LOP3.LUT R9, R2, 0x3c, RZ, 0xc0, !PT ;  /* 0x0000003c02097812 */ /* 0x000fe200078ec0ff */
[C---:B------:R-:W-:Y:S01]  /*0c60*/  IMAD.SHL.U32 R2, R7.reuse, 0x8, RZ ;  /* 0x0000000807027824 */ /* 0x040fe200078e00ff */
[----:B------:R-:W-:Y:S02]  /*0c70*/  LOP3.LUT R7, R7, 0xf, RZ, 0xc0, !PT ;  /* 0x0000000f07077812 */ /* 0x000fe400078ec0ff */
[----:B------:R-:W-:-:S02]  /*0c80*/  LEA R9, R6, R9, 0x6 ;  /* 0x0000000906097211 */ /* 0x000fc400078e30ff */
[----:B------:R-:W-:Y:S02]  /*0c90*/  LEA R6, R6, UR25, 0x4 ;  /* 0x0000001906067c11 */ /* 0x000fe4000f8e20ff */
[----:B------:R-:W-:Y:S01]  /*0ca0*/  LOP3.LUT R2, R2, 0x78, RZ, 0xc0, !PT ;  /* 0x0000007802027812 */ /* 0x000fe200078ec0ff */
[----:B------:R-:W-:Y:S02]  /*0cb0*/  VIADD R18, R9, UR5 ;  /* 0x0000000509127c36 */ /* 0x000fe40008000000 */
[----:B------:R-:W-:Y:S01]  /*0cc0*/  IMAD.IADD R16, R7, 0x1, R6 ;  /* 0x0000000107107824 */ /* 0x000fe200078e0206 */
[----:B------:R-:W-:Y:S01]  /*0cd0*/  IADD3 R7, PT, PT, R6, 0x1, RZ ;  /* 0x0000000106077810 */ /* 0x000fe20007ffe0ff */
[----:B--2---:R-:W-:Y:S01]  /*0ce0*/  IMAD.U32 R6, RZ, RZ, UR7 ;  /* 0x00000007ff067e24 */ /* 0x004fe2000f8e00ff */
[----:B------:R-:W-:Y:S01]  /*0cf0*/  IADD3 R24, P0, PT, R2, UR4, RZ ;  /* 0x0000000402187c10 */ /* 0x000fe2000ff1e0ff */
[C---:B------:R-:W-:Y:S01]  /*0d00*/  VIADD R17, R16.reuse, -UR24 ;  /* 0x8000001810117c36 */ /* 0x040fe20008000000 */
[----:B------:R-:W-:Y:S01]  /*0d10*/  MOV R2, UR4 ;  /* 0x0000000400027c02 */ /* 0x000fe20008000f00 */
[----:B------:R-:W-:Y:S01]  /*0d20*/  VIADD R16, R16, 0x1 ;  /* 0x0000000110107836 */ /* 0x000fe20000000000 */
[----:B------:R-:W-:-:S02]  /*0d30*/  IADD3 R6, PT, PT, -R6, UR16, RZ ;  /* 0x0000001006067c10 */ /* 0x000fc4000fffe1ff */
[----:B------:R-:W-:-:S07]  /*0d40*/  LEA.HI.X.SX32 R25, R2, RZ, 0x1, P0 ;  /* 0x000000ff02197211 */ /* 0x000fce00000f0eff */
.L_x_19180:
[----:B------:R-:W0:Y:S01]  /*0d50*/  LDC R14, c[0x0][0x400] ;  /* 0x00010000ff0e7b82 */ /* 0x000e220000000800 */
[----:B------:R-:W-:Y:S01]  /*0d60*/  IADD3 R8, PT, PT, R7, -0x1, RZ ;  /* 0xffffffff07087810 */ /* 0x000fe20007ffe0ff */
[----:B------:R-:W-:Y:S03]  /*0d70*/  BSSY B1, `(.L_x_19176) ;  /* 0x0000177000017945 */ /* 0x000fe60003800000 */
        /* <DEDUP_REMOVED lines=23> */
[----:B0-----:R-:W-:Y:S01]  /*0ef0*/  IMAD.MOV R13, RZ, RZ, -R9 ;  /* 0x000000ffff0d7224 */ /* 0x001fe200078e0a09 */
[----:B------:R-:W-:Y:S02]  /*0f00*/  ISETP.NE.AND P1, PT, R14, RZ, PT ;  /* 0x000000ff0e00720c */ /* 0x000fe40003f25270 */
[----:B------:R-:W-:Y:S01]  /*0f10*/  IADD3 R11, PT, PT, R15, UR9, RZ ;  /* 0x000000090f0b7c10 */ /* 0x000fe2000fffe0ff */
        /* <DEDUP_REMOVED lines=15> */
[----:B------:R-:W-:-:S13]  /*1010*/  ISETP.EQ.OR P0, PT, R9, RZ, P0 ;  /* 0x000000ff0900720c */ /* 0x000fda0000702670 */
[----:B------:R-:W-:Y:S05]  /*1020*/  @P0 BRA `(.L_x_19177) ;  /* 0x0000000000140947 */ /* 0x000fea0003800000 */
[----:B------:R-:W-:-:S13]  /*1030*/  ISETP.NE.AND P0, PT, R21, RZ, PT ;  /* 0x000000ff1500720c */ /* 0x000fda0003f05270 */
[----:B------:R-:W-:Y:S05]  /*1040*/  @P0 BRA `(.L_x_19178) ;  /* 0x0000001400240947 */ /* 0x000fea0003800000 */
[----:B------:R-:W-:-:S05]  /*1050*/  IMAD.MOV.U32 R9, RZ, RZ, -0x800001 ;  /* 0xff7fffffff097424 */ /* 0x000fca00078e00ff */
[----:B------:R0:W-:Y:S01]  /*1060*/  STS [R18], R9 ;  /* 0x0000000912007388 */ /* 0x0001e20000000800 */
[----:B------:R-:W-:Y:S05]  /*1070*/  BRA `(.L_x_19178) ;  /* 0x0000001400187947 */ /* 0x000fea0003800000 */
.L_x_19177:
[----:B------:R-:W2:Y:S01]  /*1080*/  LDG.E.CONSTANT R9, desc[UR14][R4.64] ;  /* 0x0000000e04097981 */ /* 0x000ea2000c1e9900 */
[----:B------:R-:W0:Y:S01]  /*1090*/  S2UR UR5, SR_CgaCtaId ;  /* 0x00000000000579c3 */ /* 0x000e220000008800 */
[----:B------:R-:W-:Y:S02]  /*10a0*/  UMOV UR4, 0x400 ;  /* 0x0000040000047882 */ /* 0x000fe40000000000 */
[----:B0-----:R-:W-:Y:S01]  /*10b0*/  ULEA UR4, UR5, UR4, 0x18 ;  /* 0x0000000405047291 */ /* 0x001fe2000f8ec0ff */
        /* <DEDUP_REMOVED lines=10> */
[----:B------:R-:W4:Y:S01]  /*1160*/  LDG.E.CONSTANT R34, desc[UR14][R26.64+0x204] ;  /* 0x0002040e1a227981 */ /* 0x000f22000c1e9900 */
[----:B------:R-:W-:-:S03]  /*1170*/  LEA R23, R21, UR4, 0x7 ;  /* 0x0000000415177c11 */ /* 0x000fc6000f8e38ff */
[----:B------:R-:W4:Y:S04]  /*1180*/  LDG.E.CONSTANT R32, desc[UR14][R26.64+0x300] ;  /* 0x0003000e1a207981 */ /* 0x000f28000c1e9900 */
[----:B------:R-:W0:Y:S04]  /*1190*/  LDS.128 R12, [R23] ;  /* 0x00000000170c7984 */ /* 0x000e280000000c00 */
[----:B------:R-:W4:Y:S01]  /*11a0*/  LDG.E.CONSTANT R28, desc[UR14][R26.64+0x304] ;  /* 0x0003040e1a1c7981 */ /* 0x000f22000c1e9900 */
[C---:B0-----:R-:W-:Y:S02]  /*11b0*/  SHF.L.U32 R10, R14.reuse, 0x10, RZ ;  /* 0x000000100e0a7819 */ /* 0x041fe400000006ff */
[----:B------:R-:W-:Y:S01]  /*11c0*/  PRMT R14, R14, 0x7632, R14 ;  /* 0x000076320e0e7816 */ /* 0x000fe2000000000e */
[C---:B------:R-:W-:Y:S01]  /*11d0*/  IMAD.U32 R30, R12.reuse, 0x10000, RZ ;  /* 0x000100000c1e7824 */ /* 0x040fe200078e00ff */
[----:B------:R-:W-:-:S03]  /*11e0*/  PRMT R12, R12, 0x7632, R12 ;  /* 0x000076320c0c7816 */ /* 0x000fc6000000000c */
[----:B------:R-:W-:Y:S01]  /*11f0*/  IMAD.U32 R14, R14, 0x10000, RZ ;  /* 0x000100000e0e7824 */ /* 0x000fe200078e00ff */
[----:B------:R-:W-:Y:S01]  /*1200*/  SHF.L.U32 R12, R12, 0x10, RZ ;  /* 0x000000100c0c7819 */ /* 0x000fe200000006ff */
[C---:B--2---:R-:W-:Y:S01]  /*1210*/  IMAD.U32 R11, R33.reuse, 0x10000, RZ ;  /* 0x00010000210b7824 */ /* 0x044fe200078e00ff */
[----:B------:R-:W-:-:S03]  /*1220*/  PRMT R33, R33, 0x7632, R33 ;  /* 0x0000763221217816 */ /* 0x000fc60000000021 */
[----:B------:R-:W-:Y:S01]  /*1230*/  FMUL.FTZ R35, R10, R11 ;  /* 0x0000000b0a237220 */ /* 0x000fe20000410000 */
[----:B---3--:R-:W-:Y:S01]  /*1240*/  SHF.L.U32 R11, R9, 0x10, RZ ;  /* 0x00000010090b7819 */ /* 0x008fe200000006ff */
[----:B------:R-:W-:Y:S01]  /*1250*/  IMAD.U32 R33, R33, 0x10000, RZ ;  /* 0x0001000021217824 */ /* 0x000fe200078e00ff */
[----:B------:R-:W-:Y:S01]  /*1260*/  PRMT R9, R9, 0x7632, R9 ;  /* 0x0000763209097816 */ /* 0x000fe20000000009 */
[----:B------:R-:W-:Y:S02]  /*1270*/  IMAD.U32 R10, R15, 0x10000, RZ ;  /* 0x000100000f0a7824 */ /* 0x000fe400078e00ff */
[----:B------:R-:W-:Y:S01]  /*1280*/  FFMA.FTZ R30, R30, R11, R35 ;  /* 0x0000000b1e1e7223 */ /* 0x000fe20000010023 */
[----:B------:R-:W-:Y:S01]  /*1290*/  FMUL.FTZ R33, R14, R33 ;  /* 0x000000210e217220 */ /* 0x000fe20000410000 */
[----:B------:R-:W-:Y:S01]  /*12a0*/  IMAD.U32 R9, R9, 0x10000, RZ ;  /* 0x0001000009097824 */ /* 0x000fe200078e00ff */
[----:B----4-:R-:W-:-:S03]  /*12b0*/  SHF.L.U32 R11, R8, 0x10, RZ ;  /* 0x00000010080b7819 */ /* 0x010fc600000006ff */
[----:B------:R-:W-:Y:S01]  /*12c0*/  FFMA.FTZ R14, R12, R9, R33 ;  /* 0x000000090c0e7223 */ /* 0x000fe20000010021 */
[----:B------:R-:W-:Y:S02]  /*12d0*/  IMAD.U32 R9, R31, 0x10000, RZ ;  /* 0x000100001f097824 */ /* 0x000fe400078e00ff */
[----:B------:R-:W-:Y:S01]  /*12e0*/  FMUL.FTZ R11, R10, R11 ;  /* 0x0000000b0a0b7220 */ /* 0x000fe20000410000 */
[----:B------:R-:W-:Y:S01]  /*12f0*/  IMAD.U32 R12, R13, 0x10000, RZ ;  /* 0x000100000d0c7824 */ /* 0x000fe200078e00ff */
[----:B------:R-:W-:Y:S01]  /*1300*/  PRMT R13, R8, 0x7632, R13 ;  /* 0x00007632080d7816 */ /* 0x000fe2000000000d */
[----:B------:R-:W2:Y:S02]  /*1310*/  LDG.E.CONSTANT R33, desc[UR14][R26.64+0x400] ;  /* 0x0004000e1a217981 */ /* 0x000ea4000c1e9900 */
[----:B------:R-:W-:Y:S02]  /*1320*/  FFMA.FTZ R12, R12, R9, R11 ;  /* 0x000000090c0c7223 */ /* 0x000fe4000001000b */
[----:B------:R-:W0:Y:S01]  /*1330*/  LDS.128 R8, [R23+0x10] ;  /* 0x0000100017087984 */ /* 0x000e220000000c00 */
[----:B------:R-:W-:Y:S01]  /*1340*/  PRMT R15, R15, 0x7632, R15 ;  /* 0x000076320f0f7816 */ /* 0x000fe2000000000f */
[C---:B------:R-:W-:Y:S01]  /*1350*/  IMAD.U32 R36, R13.reuse, 0x10000, RZ ;  /* 0x000100000d247824 */ /* 0x040fe200078e00ff */
[----:B------:R-:W-:-:S02]  /*1360*/  PRMT R13, R13, 0x7632, R13 ;  /* 0x000076320d0d7816 */ /* 0x000fc4000000000d */
[----:B------:R-:W-:Y:S02]  /*1370*/  SHF.L.U32 R15, R15, 0x10, RZ ;  /* 0x000000100f0f7819 */ /* 0x000fe400000006ff */
[----:B------:R-:W-:-:S03]  /*1380*/  PRMT R31, R31, 0x7632, R31 ;  /* 0x000076321f1f7816 */ /* 0x000fc6000000001f */
[----:B------:R-:W-:Y:S01]  /*1390*/  FMUL.FTZ R15, R15, R36 ;  /* 0x000000240f0f7220 */ /* 0x000fe20000410000 */
[----:B------:R-:W-:Y:S01]  /*13a0*/  IMAD.U32 R36, R13, 0x10000, RZ ;  /* 0x000100000d247824 */ /* 0x000fe200078e00ff */
[----:B------:R-:W-:Y:S01]  /*13b0*/  SHF.L.U32 R13, R31, 0x10, RZ ;  /* 0x000000101f0d7819 */ /* 0x000fe200000006ff */
[----:B------:R-:W-:-:S04]  /*13c0*/  IMAD.U32 R31, R29, 0x10000, RZ ;  /* 0x000100001d1f7824 */ /* 0x000fc800078e00ff */
[----:B------:R-:W-:Y:S01]  /*13d0*/  FFMA.FTZ R13, R36, R13, R15 ;  /* 0x0000000d240d7223 */ /* 0x000fe2000001000f */
[----:B0-----:R-:W-:-:S04]  /*13e0*/  IMAD.U32 R15, R8, 0x10000, RZ ;  /* 0x00010000080f7824 */ /* 0x001fc800078e00ff */
[----:B------:R-:W-:Y:S02]  /*13f0*/  FFMA.FTZ R15, R15, R31, R30 ;  /* 0x0000001f0f0f7223 */ /* 0x000fe4000001001e */
[----:B------:R-:W3:Y:S01]  /*1400*/  LDG.E.CONSTANT R30, desc[UR14][R26.64+0x404] ;  /* 0x0004040e1a1e7981 */ /* 0x000ee2000c1e9900 */
[----:B------:R-:W-:Y:S02]  /*1410*/  PRMT R8, R8, 0x7632, R8 ;  /* 0x0000763208087816 */ /* 0x000fe40000000008 */
[----:B------:R-:W-:Y:S02]  /*1420*/  PRMT R31, R29, 0x7632, R31 ;  /* 0x000076321d1f7816 */ /* 0x000fe4000000001f */
[----:B------:R-:W-:Y:S02]  /*1430*/  SHF.L.U32 R29, R8, 0x10, RZ ;  /* 0x00000010081d7819 */ /* 0x000fe400000006ff */
[----:B------:R-:W4:Y:S01]  /*1440*/  LDG.E.CONSTANT R8, desc[UR14][R26.64+0x500] ;  /* 0x0005000e1a087981 */ /* 0x000f22000c1e9900 */
[----:B------:R-:W-:-:S04]  /*1450*/  IMAD.U32 R31, R31, 0x10000, RZ ;  /* 0x000100001f1f7824 */ /* 0x000fc800078e00ff */
[----:B------:R-:W-:Y:S01]  /*1460*/  FFMA.FTZ R14, R29, R31, R14 ;  /* 0x0000001f1d0e7223 */ /* 0x000fe2000001000e */
[----:B------:R-:W-:Y:S01]  /*1470*/  IMAD.U32 R29, R9, 0x10000, RZ ;  /* 0x00010000091d7824 */ /* 0x000fe200078e00ff */
[----:B------:R-:W-:-:S05]  /*1480*/  SHF.L.U32 R31, R34, 0x10, RZ ;  /* 0x00000010221f7819 */ /* 0x000fca00000006ff */
[----:B------:R-:W-:Y:S02]  /*1490*/  FFMA.FTZ R12, R29, R31, R12 ;  /* 0x0000001f1d0c7223 */ /* 0x000fe4000001000c */
[----:B------:R-:W4:Y:S01]  /*14a0*/  LDG.E.CONSTANT R29, desc[UR14][R26.64+0x504] ;  /* 0x0005040e1a1d7981 */ /* 0x000f22000c1e9900 */
[----:B------:R-:W-:Y:S02]  /*14b0*/  PRMT R9, R9, 0x7632, R9 ;  /* 0x0000763209097816 */ /* 0x000fe40000000009 */
[----:B------:R-:W-:Y:S01]  /*14c0*/  PRMT R35, R34, 0x7632, R35 ;  /* 0x0000763222237816 */ /* 0x000fe20000000023 */
[----:B------:R-:W4:Y:S02]  /*14d0*/  LDG.E.CONSTANT R31, desc[UR14][R26.64+0x600] ;  /* 0x0006000e1a1f7981 */ /* 0x000f24000c1e9900 */
[----:B------:R-:W-:Y:S02]  /*14e0*/  IMAD.U32 R34, R9, 0x10000, RZ ;  /* 0x0001000009227824 */ /* 0x000fe400078e00ff */
[----:B------:R-:W-:Y:S01]  /*14f0*/  IMAD.U32 R35, R35, 0x10000, RZ ;  /* 0x0001000023237824 */ /* 0x000fe200078e00ff */
[----:B------:R-:W-:-:S02]  /*1500*/  SHF.L.U32 R36, R10, 0x10, RZ ;  /* 0x000000100a247819 */ /* 0x000fc400000006ff */
[----:B------:R-:W-:Y:S01]  /*1510*/  PRMT R10, R10, 0x7632, R10 ;  /* 0x000076320a0a7816 */ /* 0x000fe2000000000a */
[----:B------:R-:W-:Y:S01]  /*1520*/  FFMA.FTZ R34, R34, R35, R13 ;  /* 0x0000002322227223 */ /* 0x000fe2000001000d */
[C---:B------:R-:W-:Y:S01]  /*1530*/  IMAD.U32 R35, R32.reuse, 0x10000, RZ ;  /* 0x0001000020237824 */ /* 0x040fe200078e00ff */
[----:B------:R-:W-:Y:S02]  /*1540*/  PRMT R32, R32, 0x7632, R32 ;  /* 0x0000763220207816 */ /* 0x000fe40000000020 */
[----:B------:R-:W-:Y:S02]  /*1550*/  IMAD.U32 R9, R10, 0x10000, RZ ;  /* 0x000100000a097824 */ /* 0x000fe400078e00ff */
[----:B------:R-:W-:Y:S01]  /*1560*/  SHF.L.U32 R10, R32, 0x10, RZ ;  /* 0x00000010200a7819 */ /* 0x000fe200000006ff */
[----:B------:R-:W-:Y:S02]  /*1570*/  IMAD.U32 R13, R28, 0x10000, RZ ;  /* 0x000100001c0d7824 */ /* 0x000fe400078e00ff */
[----:B------:R-:W-:Y:S01]  /*1580*/  FFMA.FTZ R35, R36, R35, R15 ;  /* 0x0000002324237223 */ /* 0x000fe2000001000f */
[----:B------:R-:W4:Y:S01]  /*1590*/  LDG.E.CONSTANT R32, desc[UR14][R26.64+0x604] ;  /* 0x0006040e1a207981 */ /* 0x000f22000c1e9900 */
[----:B------:R-:W-:Y:S01]  /*15a0*/  FFMA.FTZ R10, R9, R10, R14 ;  /* 0x0000000a090a7223 */ /* 0x000fe2000001000e */
[----:B------:R-:W-:-:S04]  /*15b0*/  IMAD.U32 R9, R11, 0x10000, RZ ;  /* 0x000100000b097824 */ /* 0x000fc800078e00ff */
[----:B------:R-:W-:Y:S02]  /*15c0*/  FFMA.FTZ R9, R9, R13, R12 ;  /* 0x0000000d09097223 */ /* 0x000fe4000001000c */
[----:B------:R-:W0:Y:S01]  /*15d0*/  LDS.128 R12, [R23+0x20] ;  /* 0x00002000170c7984 */ /* 0x000e220000000c00 */
[----:B------:R-:W-:Y:S02]  /*15e0*/  PRMT R11, R11, 0x7632, R11 ;  /* 0x000076320b0b7816 */ /* 0x000fe4000000000b */
[----:B------:R-:W-:Y:S02]  /*15f0*/  PRMT R28, R28, 0x7632, R28 ;  /* 0x000076321c1c7816 */ /* 0x000fe4000000001c */
[----:B------:R-:W-:-:S03]  /*1600*/  SHF.L.U32 R11, R11, 0x10, RZ ;  /* 0x000000100b0b7819 */ /* 0x000fc600000006ff */
[----:B------:R-:W-:-:S04]  /*1610*/  IMAD.U32 R28, R28, 0x10000, RZ ;  /* 0x000100001c1c7824 */ /* 0x000fc800078e00ff */
[----:B------:R-:W-:Y:S01]  /*1620*/  FFMA.FTZ R34, R11, R28, R34 ;  /* 0x0000001c0b227223 */ /* 0x000fe20000010022 */
[C---:B0-----:R-:W-:Y:S01]  /*1630*/  IMAD.U32 R28, R12.reuse, 0x10000, RZ ;  /* 0x000100000c1c7824 */ /* 0x041fe200078e00ff */
[----:B------:R-:W-:Y:S02]  /*1640*/  PRMT R12, R12, 0x7632, R12 ;  /* 0x000076320c0c7816 */ /* 0x000fe4000000000c */
[C---:B--2---:R-:W-:Y:S02]  /*1650*/  SHF.L.U32 R11, R33.reuse, 0x10, RZ ;  /* 0x00000010210b7819 */ /* 0x044fe400000006ff */
[----:B------:R-:W-:-:S03]  /*1660*/  PRMT R33, R33, 0x7632, R33 ;  /* 0x0000763221217816 */ /* 0x000fc60000000021 */
[----:B------:R-:W-:Y:S01]  /*1670*/  FFMA.FTZ R35, R28, R11, R35 ;  /* 0x0000000b1c237223 */ /* 0x000fe20000010023 */
[----:B------:R-:W-:Y:S02]  /*1680*/  IMAD.U32 R11, R12, 0x10000, RZ ;  /* 0x000100000c0b7824 */ /* 0x000fe400078e00ff */
[----:B------:R-:W-:Y:S01]  /*1690*/  IMAD.U32 R33, R33, 0x10000, RZ ;  /* 0x0001000021217824 */ /* 0x000fe200078e00ff */
[----:B------:R-:W2:Y:S01]  /*16a0*/  LDG.E.CONSTANT R12, desc[UR14][R26.64+0x700] ;  /* 0x0007000e1a0c7981 */ /* 0x000ea2000c1e9900 */
[----:B------:R-:W-:Y:S02]  /*16b0*/  SHF.L.U32 R28, R13, 0x10, RZ ;  /* 0x000000100d1c7819 */ /* 0x000fe400000006ff */
[----:B------:R-:W-:Y:S01]  /*16c0*/  FFMA.FTZ R10, R11, R33, R10 ;  /* 0x000000210b0a7223 */ /* 0x000fe2000001000a */
[----:B------:R-:W-:Y:S01]  /*16d0*/  PRMT R13, R13, 0x7632, R13 ;  /* 0x000076320d0d7816 */ /* 0x000fe2000000000d */
[----:B---3--:R-:W-:-:S04]  /*16e0*/  IMAD.U32 R11, R30, 0x10000, RZ ;  /* 0x000100001e0b7824 */ /* 0x008fc800078e00ff */
[----:B------:R-:W-:Y:S02]  /*16f0*/  FFMA.FTZ R9, R28, R11, R9 ;  /* 0x0000000b1c097223 */ /* 0x000fe40000010009 */
[----:B------:R-:W3:Y:S01]  /*1700*/  LDG.E.CONSTANT R28, desc[UR14][R26.64+0x704] ;  /* 0x0007040e1a1c7981 */ /* 0x000ee2000c1e9900 */
[----:B------:R-:W-:Y:S01]  /*1710*/  PRMT R30, R30, 0x7632, R30 ;  /* 0x000076321e1e7816 */ /* 0x000fe2000000001e */
[----:B------:R-:W-:-:S03]  /*1720*/  IMAD.U32 R13, R13, 0x10000, RZ ;  /* 0x000100000d0d7824 */ /* 0x000fc600078e00ff */
[----:B------:R-:W-:Y:S01]  /*1730*/  SHF.L.U32 R30, R30, 0x10, RZ ;  /* 0x000000101e1e7819 */ /* 0x000fe200000006ff */
[----:B----4-:R-:W-:-:S04]  /*1740*/  IMAD.U32 R11, R8, 0x10000, RZ ;  /* 0x00010000080b7824 */ /* 0x010fc800078e00ff */
[----:B------:R-:W-:Y:S01]  /*1750*/  FFMA.FTZ R13, R13, R30, R34 ;  /* 0x0000001e0d0d7223 */ /* 0x000fe20000010022 */
[----:B------:R-:W-:-:S04]  /*1760*/  IMAD.U32 R30, R14, 0x10000, RZ ;  /* 0x000100000e1e7824 */ /* 0x000fc800078e00ff */
[----:B------:R-:W-:Y:S01]  /*1770*/  FFMA.FTZ R35, R30, R11, R35 ;  /* 0x0000000b1e237223 */ /* 0x000fe20000010023 */
[----:B------:R-:W-:Y:S01]  /*1780*/  IMAD.U32 R30, R15, 0x10000, RZ ;  /* 0x000100000f1e7824 */ /* 0x000fe200078e00ff */
[----:B------:R-:W-:-:S05]  /*1790*/  SHF.L.U32 R33, R29, 0x10, RZ ;  /* 0x000000101d217819 */ /* 0x000fca00000006ff */
[----:B------:R-:W-:Y:S02]  /*17a0*/  FFMA.FTZ R33, R30, R33, R9 ;  /* 0x000000211e217223 */ /* 0x000fe40000010009 */
[----:B------:R-:W4:Y:S01]  /*17b0*/  LDG.E.CONSTANT R30, desc[UR14][R26.64+0x800] ;  /* 0x0008000e1a1e7981 */ /* 0x000f22000c1e9900 */
[----:B------:R-:W-:Y:S02]  /*17c0*/  PRMT R8, R8, 0x7632, R8 ;  /* 0x0000763208087816 */ /* 0x000fe40000000008 */
[----:B------:R-:W-:-:S03]  /*17d0*/  PRMT R14, R14, 0x7632, R14 ;  /* 0x000076320e0e7816 */ /* 0x000fc6000000000e */
[----:B------:R-:W-:Y:S01]  /*17e0*/  IMAD.U32 R8, R8, 0x10000, RZ ;  /* 0x0001000008087824 */ /* 0x000fe200078e00ff */
[----:B------:R-:W-:-:S05]  /*17f0*/  SHF.L.U32 R11, R14, 0x10, RZ ;  /* 0x000000100e0b7819 */ /* 0x000fca00000006ff */
[----:B------:R-:W-:Y:S02]  /*1800*/  FFMA.FTZ R14, R11, R8, R10 ;  /* 0x000000080b0e7223 */ /* 0x000fe4000001000a */
[----:B------:R-:W0:Y:S01]  /*1810*/  LDS.128 R8, [R23+0x30] ;  /* 0x0000300017087984 */ /* 0x000e220000000c00 */
[----:B------:R-:W-:Y:S02]  /*1820*/  PRMT R29, R29, 0x7632, R29 ;  /* 0x000076321d1d7816 */ /* 0x000fe4000000001d */
[----:B------:R-:W-:-:S03]  /*1830*/  PRMT R15, R15, 0x7632, R15 ;  /* 0x000076320f0f7816 */ /* 0x000fc6000000000f */
[----:B------:R-:W-:Y:S02]  /*1840*/  IMAD.U32 R29, R29, 0x10000, RZ ;  /* 0x000100001d1d7824 */ /* 0x000fe400078e00ff */
[----:B------:R-:W-:Y:S02]  /*1850*/  IMAD.U32 R34, R15, 0x10000, RZ ;  /* 0x000100000f227824 */ /* 0x000fe400078e00ff */
[C---:B------:R-:W-:Y:S02]  /*1860*/  IMAD.U32 R15, R31.reuse, 0x10000, RZ ;  /* 0x000100001f0f7824 */ /* 0x040fe400078e00ff */
[----:B------:R-:W-:Y:S02]  /*1870*/  FFMA.FTZ R13, R34, R29, R13 ;  /* 0x0000001d220d7223 */ /* 0x000fe4000001000d */
[----:B------:R-:W4:Y:S01]  /*1880*/  LDG.E.CONSTANT R29, desc[UR14][R26.64+0x804] ;  /* 0x0008040e1a1d7981 */ /* 0x000f22000c1e9900 */
[----:B------:R-:W-:-:S04]  /*1890*/  PRMT R31, R31, 0x7632, R31 ;  /* 0x000076321f1f7816 */ /* 0x000fc8000000001f */
[----:B------:R-:W-:Y:S02]  /*18a0*/  SHF.L.U32 R31, R31, 0x10, RZ ;  /* 0x000000101f1f7819 */ /* 0x000fe400000006ff */
[C---:B0-----:R-:W-:Y:S02]  /*18b0*/  SHF.L.U32 R34, R8.reuse, 0x10, RZ ;  /* 0x0000001008227819 */ /* 0x041fe400000006ff */
[----:B------:R-:W-:-:S03]  /*18c0*/  PRMT R8, R8, 0x7632, R8 ;  /* 0x0000763208087816 */ /* 0x000fc60000000008 */
[----:B------:R-:W-:Y:S02]  /*18d0*/  FFMA.FTZ R34, R34, R15, R35 ;  /* 0x0000000f22227223 */ /* 0x000fe40000010023 */
[----:B------:R-:W-:Y:S02]  /*18e0*/  IMAD.U32 R15, R8, 0x10000, RZ ;  /* 0x00010000080f7824 */ /* 0x000fe400078e00ff */
[----:B------:R-:W4:Y:S01]  /*18f0*/  LDG.E.CONSTANT R8, desc[UR14][R26.64+0x900] ;  /* 0x0009000e1a087981 */ /* 0x000f22000c1e9900 */
[----:B------:R-:W-:Y:S02]  /*1900*/  IMAD.U32 R36, R9, 0x10000, RZ ;  /* 0x0001000009247824 */ /* 0x000fe400078e00ff */
[----:B------:R-:W-:Y:S01]  /*1910*/  FFMA.FTZ R14, R15, R31, R14 ;  /* 0x0000001f0f0e7223 */ /* 0x000fe2000001000e */
[----:B------:R-:W-:Y:S01]  /*1920*/  IMAD.U32 R15, R32, 0x10000, RZ ;  /* 0x00010000200f7824 */ /* 0x000fe200078e00ff */
[----:B------:R-:W-:Y:S01]  /*1930*/  PRMT R9, R9, 0x7632, R9 ;  /* 0x0000763209097816 */ /* 0x000fe20000000009 */
[----:B------:R-:W4:Y:S02]  /*1940*/  LDG.E.CONSTANT R31, desc[UR14][R26.64+0x904] ;  /* 0x0009040e1a1f7981 */ /* 0x000f24000c1e9900 */
[----:B------:R-:W-:Y:S01]  /*1950*/  FFMA.FTZ R33, R36, R15, R33 ;  /* 0x0000000f24217223 */ /* 0x000fe20000010021 */
[----:B------:R-:W-:-:S02]  /*1960*/  PRMT R15, R32, 0x7632, R15 ;  /* 0x00007632200f7816 */ /* 0x000fc4000000000f */
[----:B------:R-:W-:-:S03]  /*1970*/  SHF.L.U32 R32, R9, 0x10, RZ ;  /* 0x0000001009207819 */ /* 0x000fc600000006ff */
[----:B------:R-:W-:Y:S02]  /*1980*/  IMAD.U32 R15, R15, 0x10000, RZ ;  /* 0x000100000f0f7824 */ /* 0x000fe400078e00ff */
[----:B------:R-:W-:Y:S02]  /*1990*/  IMAD.U32 R9, R10, 0x10000, RZ ;  /* 0x000100000a097824 */ /* 0x000fe400078e00ff */
[----:B------:R-:W-:Y:S01]  /*19a0*/  FFMA.FTZ R32, R32, R15, R13 ;  /* 0x0000000f20207223 */ /* 0x000fe2000001000d */
[----:B------:R-:W-:Y:S02]  /*19b0*/  PRMT R10, R10, 0x7632, R10 ;  /* 0x000076320a0a7816 */ /* 0x000fe4000000000a */
[C---:B--2---:R-:W-:Y:S02]  /*19c0*/  SHF.L.U32 R13, R12.reuse, 0x10, RZ ;  /* 0x000000100c0d7819 */ /* 0x044fe400000006ff */
[----:B------:R-:W-:-:S03]  /*19d0*/  PRMT R12, R12, 0x7632, R12 ;  /* 0x000076320c0c7816 */ /* 0x000fc6000000000c */
[----:B------:R-:W-:Y:S01]  /*19e0*/  FFMA.FTZ R34, R9, R13, R34 ;  /* 0x0000000d09227223 */ /* 0x000fe20000010022 */
[----:B------:R-:W-:Y:S01]  /*19f0*/  IMAD.U32 R9, R10, 0x10000, RZ ;  /* 0x000100000a097824 */ /* 0x000fe200078e00ff */
[----:B------:R-:W-:Y:S01]  /*1a00*/  SHF.L.U32 R10, R11, 0x10, RZ ;  /* 0x000000100b0a7819 */ /* 0x000fe200000006ff */
[----:B------:R-:W-:-:S04]  /*1a10*/  IMAD.U32 R12, R12, 0x10000, RZ ;  /* 0x000100000c0c7824 */ /* 0x000fc800078e00ff */
[----:B------:R-:W-:Y:S01]  /*1a20*/  FFMA.FTZ R9, R9, R12, R14 ;  /* 0x0000000c09097223 */ /* 0x000fe2000001000e */
[----:B---3--:R-:W-:-:S04]  /*1a30*/  IMAD.U32 R13, R28, 0x10000, RZ ;  /* 0x000100001c0d7824 */ /* 0x008fc800078e00ff */
[----:B------:R-:W-:Y:S02]  /*1a40*/  FFMA.FTZ R10, R10, R13, R33 ;  /* 0x0000000d0a0a7223 */ /* 0x000fe40000010021 */
[----:B------:R-:W0:Y:S01]  /*1a50*/  LDS.128 R12, [R23+0x40] ;  /* 0x00004000170c7984 */ /* 0x000e220000000c00 */
[----:B------:R-:W-:Y:S02]  /*1a60*/  PRMT R11, R11, 0x7632, R11 ;  /* 0x000076320b0b7816 */ /* 0x000fe4000000000b */
[----:B------:R-:W-:Y:S01]  /*1a70*/  PRMT R28, R28, 0x7632, R28 ;  /* 0x000076321c1c7816 */ /* 0x000fe2000000001c */
[----:B------:R-:W2:Y:S02]  /*1a80*/  LDG.E.CONSTANT R33, desc[UR14][R26.64+0xa00] ;  /* 0x000a000e1a217981 */ /* 0x000ea4000c1e9900 */
[----:B------:R-:W-:Y:S01]  /*1a90*/  IMAD.U32 R11, R11, 0x10000, RZ ;  /* 0x000100000b0b7824 */ /* 0x000fe200078e00ff */
[----:B------:R-:W-:-:S05]  /*1aa0*/  SHF.L.U32 R28, R28, 0x10, RZ ;  /* 0x000000101c1c7819 */ /* 0x000fca00000006ff */
[----:B------:R-:W-:Y:S02]  /*1ab0*/  FFMA.FTZ R11, R11, R28, R32 ;  /* 0x0000001c0b0b7223 */ /* 0x000fe40000010020 */
[----:B------:R-:W3:Y:S01]  /*1ac0*/  LDG.E.CONSTANT R32, desc[UR14][R26.64+0xc00] ;  /* 0x000c000e1a207981 */ /* 0x000ee2000c1e9900 */
[----:B----4-:R-:W-:Y:S02]  /*1ad0*/  IMAD.U32 R28, R30, 0x10000, RZ ;  /* 0x000100001e1c7824 */ /* 0x010fe400078e00ff */
[----:B0-----:R-:W-:-:S04]  /*1ae0*/  IMAD.U32 R35, R12, 0x10000, RZ ;  /* 0x000100000c237824 */ /* 0x001fc800078e00ff */
[----:B------:R-:W-:Y:S02]  /*1af0*/  FFMA.FTZ R35, R35, R28, R34 ;  /* 0x0000001c23237223 */ /* 0x000fe40000010022 */
[----:B------:R-:W4:Y:S04]  /*1b00*/  LDG.E.CONSTANT R34, desc[UR14][R26.64+0xa04] ;  /* 0x000a040e1a227981 */ /* 0x000f28000c1e9900 */
[----:B------:R-:W3:Y:S01]  /*1b10*/  LDG.E.CONSTANT R28, desc[UR14][R26.64+0xb00] ;  /* 0x000b000e1a1c7981 */ /* 0x000ee2000c1e9900 */
[----:B------:R-:W-:Y:S02]  /*1b20*/  PRMT R30, R30, 0x7632, R30 ;  /* 0x000076321e1e7816 */ /* 0x000fe4000000001e */
[----:B------:R-:W-:-:S03]  /*1b30*/  PRMT R12, R12, 0x7632, R12 ;  /* 0x000076320c0c7816 */ /* 0x000fc6000000000c */
[----:B------:R-:W-:Y:S01]  /*1b40*/  IMAD.U32 R30, R30, 0x10000, RZ ;  /* 0x000100001e1e7824 */ /* 0x000fe200078e00ff */
[----:B------:R-:W-:-:S05]  /*1b50*/  SHF.L.U32 R12, R12, 0x10, RZ ;  /* 0x000000100c0c7819 */ /* 0x000fca00000006ff */
[----:B------:R-:W-:Y:S02]  /*1b60*/  FFMA.FTZ R9, R12, R30, R9 ;  /* 0x0000001e0c097223 */ /* 0x000fe40000010009 */
[----:B------:R-:W3:Y:S01]  /*1b70*/  LDG.E.CONSTANT R30, desc[UR14][R26.64+0xb04] ;  /* 0x000b040e1a1e7981 */ /* 0x000ee2000c1e9900 */
[----:B------:R-:W-:Y:S01]  /*1b80*/  IMAD.U32 R37, R13, 0x10000, RZ ;  /* 0x000100000d257824 */ /* 0x000fe200078e00ff */
[----:B------:R-:W-:Y:S02]  /*1b90*/  SHF.L.U32 R12, R29, 0x10, RZ ;  /* 0x000000101d0c7819 */ /* 0x000fe400000006ff */
[----:B------:R-:W-:Y:S02]  /*1ba0*/  PRMT R13, R13, 0x7632, R13 ;  /* 0x000076320d0d7816 */ /* 0x000fe4000000000d */
[----:B------:R-:W-:Y:S01]  /*1bb0*/  PRMT R29, R29, 0x7632, R29 ;  /* 0x000076321d1d7816 */ /* 0x000fe2000000001d */
[----:B------:R-:W-:Y:S02]  /*1bc0*/  FFMA.FTZ R10, R37, R12, R10 ;  /* 0x0000000c250a7223 */ /* 0x000fe4000001000a */
[----:B------:R-:W-:-:S02]  /*1bd0*/  IMAD.U32 R12, R13, 0x10000, RZ ;  /* 0x000100000d0c7824 */ /* 0x000fc400078e00ff */
[----:B------:R-:W-:Y:S01]  /*1be0*/  IMAD.U32 R29, R29, 0x10000, RZ ;  /* 0x000100001d1d7824 */ /* 0x000fe200078e00ff */
[----:B------:R-:W-:-:S03]  /*1bf0*/  SHF.L.U32 R36, R14, 0x10, RZ ;  /* 0x000000100e247819 */ /* 0x000fc600000006ff */
[----:B------:R-:W-:Y:S01]  /*1c00*/  FFMA.FTZ R12, R12, R29, R11 ;  /* 0x0000001d0c0c7223 */ /* 0x000fe2000001000b */
[----:B------:R-:W-:Y:S01]  /*1c10*/  PRMT R14, R14, 0x7632, R14 ;  /* 0x000076320e0e7816 */ /* 0x000fe2000000000e */
[C---:B------:R-:W-:Y:S01]  /*1c20*/  IMAD.U32 R11, R8.reuse, 0x10000, RZ ;  /* 0x00010000080b7824 */ /* 0x040fe200078e00ff */
[----:B------:R-:W-:Y:S01]  /*1c30*/  PRMT R8, R8, 0x7632, R8 ;  /* 0x0000763208087816 */ /* 0x000fe20000000008 */
[----:B------:R-:W3:Y:S02]  /*1c40*/  LDG.E.CONSTANT R29, desc[UR14][R26.64+0xd00] ;  /* 0x000d000e1a1d7981 */ /* 0x000ee4000c1e9900 */
[----:B------:R-:W-:Y:S01]  /*1c50*/  IMAD.U32 R14, R14, 0x10000, RZ ;  /* 0x000100000e0e7824 */ /* 0x000fe200078e00ff */
[----:B------:R-:W-:Y:S01]  /*1c60*/  SHF.L.U32 R8, R8, 0x10, RZ ;  /* 0x0000001008087819 */ /* 0x000fe200000006ff */
[----:B------:R-:W-:Y:S01]  /*1c70*/  FFMA.FTZ R35, R36, R11, R35 ;  /* 0x0000000b24237223 */ /* 0x000fe20000010023 */
[----:B------:R-:W-:-:S03]  /*1c80*/  IMAD.U32 R36, R31, 0x10000, RZ ;  /* 0x000100001f247824 */ /* 0x000fc600078e00ff */
        /* <DEDUP_REMOVED lines=10> */
[----:B------:R-:W-:-:S05]  /*1d30*/  PRMT R8, R8, 0x7632, R8 ;  /* 0x0000763208087816 */ /* 0x000fca0000000008 */
[----:B------:R-:W-:Y:S01]  /*1d40*/  IMAD.U32 R8, R8, 0x10000, RZ ;  /* 0x0001000008087824 */ /* 0x000fe200078e00ff */
[C---:B--2---:R-:W-:Y:S02]  /*1d50*/  SHF.L.U32 R31, R33.reuse, 0x10, RZ ;  /* 0x00000010211f7819 */ /* 0x044fe400000006ff */
[----:B------:R-:W-:-:S05]  /*1d60*/  PRMT R33, R33, 0x7632, R33 ;  /* 0x0000763221217816 */ /* 0x000fca0000000021 */
[----:B------:R-:W-:Y:S02]  /*1d70*/  IMAD.U32 R33, R33, 0x10000, RZ ;  /* 0x0001000021217824 */ /* 0x000fe400078e00ff */
[----:B------:R-:W-:Y:S02]  /*1d80*/  FFMA.FTZ R31, R14, R31, R35 ;  /* 0x0000001f0e1f7223 */ /* 0x000fe40000010023 */
[----:B------:R-:W-:Y:S02]  /*1d90*/  FFMA.FTZ R35, R8, R33, R13 ;  /* 0x0000002108237223 */ /* 0x000fe4000001000d */
[----:B------:R-:W2:Y:S01]  /*1da0*/  LDG.E.CONSTANT R8, desc[UR14][R26.64+0xc04] ;  /* 0x000c040e1a087981 */ /* 0x000ea2000c1e9900 */
[C---:B------:R-:W-:Y:S02]  /*1db0*/  SHF.L.U32 R13, R9.reuse, 0x10, RZ ;  /* 0x00000010090d7819 */ /* 0x040fe400000006ff */
[----:B------:R-:W-:-:S05]  /*1dc0*/  PRMT R9, R9, 0x7632, R9 ;  /* 0x0000763209097816 */ /* 0x000fca0000000009 */
[----:B------:R-:W-:Y:S02]  /*1dd0*/  IMAD.U32 R9, R9, 0x10000, RZ ;  /* 0x0001000009097824 */ /* 0x000fe400078e00ff */
[C---:B----4-:R-:W-:Y:S01]  /*1de0*/  IMAD.U32 R14, R34.reuse, 0x10000, RZ ;  /* 0x00010000220e7824 */ /* 0x050fe200078e00ff */
[----:B------:R-:W-:-:S04]  /*1df0*/  PRMT R34, R34, 0x7632, R34 ;  /* 0x0000763222227816 */ /* 0x000fc80000000022 */
[----:B------:R-:W-:-:S05]  /*1e00*/  SHF.L.U32 R33, R34, 0x10, RZ ;  /* 0x0000001022217819 */ /* 0x000fca00000006ff */
[----:B------:R-:W-:Y:S01]  /*1e10*/  FFMA.FTZ R33, R9, R33, R12 ;  /* 0x0000002109217223 */ /* 0x000fe2000001000c */
[----:B------:R-:W-:Y:S02]  /*1e20*/  IMAD.U32 R12, R10, 0x10000, RZ ;  /* 0x000100000a0c7824 */ /* 0x000fe400078e00ff */
[----:B---3--:R-:W-:Y:S02]  /*1e30*/  IMAD.U32 R9, R28, 0x10000, RZ ;  /* 0x000100001c097824 */ /* 0x008fe400078e00ff */
[----:B------:R-:W-:Y:S02]  /*1e40*/  FFMA.FTZ R36, R13, R14, R36 ;  /* 0x0000000e0d247223 */ /* 0x000fe40000010024 */
[----:B------:R-:W-:Y:S02]  /*1e50*/  FFMA.FTZ R31, R12, R9, R31 ;  /* 0x000000090c1f7223 */ /* 0x000fe4000001001f */
[----:B------:R-:W0:Y:S01]  /*1e60*/  LDS.128 R12, [R23+0x60] ;  /* 0x00006000170c7984 */ /* 0x000e220000000c00 */
[----:B------:R-:W-:-:S02]  /*1e70*/  PRMT R10, R10, 0x7632, R10 ;  /* 0x000076320a0a7816 */ /* 0x000fc4000000000a */
[----:B------:R-:W-:Y:S02]  /*1e80*/  PRMT R28, R28, 0x7632, R28 ;  /* 0x000076321c1c7816 */ /* 0x000fe4000000001c */
[----:B------:R-:W-:-:S03]  /*1e90*/  SHF.L.U32 R10, R10, 0x10, RZ ;  /* 0x000000100a0a7819 */ /* 0x000fc600000006ff */
[----:B------:R-:W-:Y:S02]  /*1ea0*/  IMAD.U32 R28, R28, 0x10000, RZ ;  /* 0x000100001c1c7824 */ /* 0x000fe400078e00ff */
[C---:B------:R-:W-:Y:S02]  /*1eb0*/  IMAD.U32 R9, R11.reuse, 0x10000, RZ ;  /* 0x000100000b097824 */ /* 0x040fe400078e00ff */
[----:B------:R-:W-:Y:S01]  /*1ec0*/  FFMA.FTZ R10, R10, R28, R35 ;  /* 0x0000001c0a0a7223 */ /* 0x000fe20000010023 */
[----:B------:R-:W-:Y:S02]  /*1ed0*/  SHF.L.U32 R28, R30, 0x10, RZ ;  /* 0x000000101e1c7819 */ /* 0x000fe400000006ff */
[----:B------:R-:W-:-:S03]  /*1ee0*/  PRMT R11, R11, 0x7632, R11 ;  /* 0x000076320b0b7816 */ /* 0x000fc6000000000b */
[----:B------:R-:W-:Y:S01]  /*1ef0*/  FFMA.FTZ R9, R9, R28, R36 ;  /* 0x0000001c09097223 */ /* 0x000fe20000010024 */
[----:B------:R-:W-:Y:S01]  /*1f00*/  PRMT R30, R30, 0x7632, R30 ;  /* 0x000076321e1e7816 */ /* 0x000fe2000000001e */
[----:B------:R-:W3:Y:S01]  /*1f10*/  LDG.E.CONSTANT R28, desc[UR14][R26.64+0xd04] ;  /* 0x000d040e1a1c7981 */ /* 0x000ee2000c1e9900 */
[----:B------:R-:W-:-:S03]  /*1f20*/  IMAD.U32 R34, R11, 0x10000, RZ ;  /* 0x000100000b227824 */ /* 0x000fc600078e00ff */
[----:B------:R-:W-:Y:S02]  /*1f30*/  IMAD.U32 R11, R30, 0x10000, RZ ;  /* 0x000100001e0b7824 */ /* 0x000fe400078e00ff */
[----:B------:R-:W4:Y:S02]  /*1f40*/  LDG.E.CONSTANT R30, desc[UR14][R26.64+0xe00] ;  /* 0x000e000e1a1e7981 */ /* 0x000f24000c1e9900 */
[----:B------:R-:W-:Y:S01]  /*1f50*/  FFMA.FTZ R11, R34, R11, R33 ;  /* 0x0000000b220b7223 */ /* 0x000fe20000010021 */
[----:B------:R-:W-:Y:S01]  /*1f60*/  IMAD.U32 R35, R32, 0x10000, RZ ;  /* 0x0001000020237824 */ /* 0x000fe200078e00ff */
[----:B------:R-:W4:Y:S01]  /*1f70*/  LDG.E.CONSTANT R33, desc[UR14][R26.64+0xe04] ;  /* 0x000e040e1a217981 */ /* 0x000f22000c1e9900 */
[----:B0-----:R-:W-:-:S05]  /*1f80*/  SHF.L.U32 R34, R12, 0x10, RZ ;  /* 0x000000100c227819 */ /* 0x001fca00000006ff */
[----:B------:R-:W-:Y:S02]  /*1f90*/  FFMA.FTZ R35, R34, R35, R31 ;  /* 0x0000002322237223 */ /* 0x000fe4000001001f */
[----:B------:R-:W4:Y:S04]  /*1fa0*/  LDG.E.CONSTANT R31, desc[UR14][R26.64+0xf00] ;  /* 0x000f000e1a1f7981 */ /* 0x000f28000c1e9900 */
[----:B------:R0:W4:Y:S01]  /*1fb0*/  LDG.E.CONSTANT R34, desc[UR14][R26.64+0xf04] ;  /* 0x000f040e1a227981 */ /* 0x000122000c1e9900 */
[----:B------:R-:W-:Y:S02]  /*1fc0*/  PRMT R12, R12, 0x7632, R12 ;  /* 0x000076320c0c7816 */ /* 0x000fe4000000000c */
[----:B------:R-:W-:-:S03]  /*1fd0*/  PRMT R32, R32, 0x7632, R32 ;  /* 0x0000763220207816 */ /* 0x000fc60000000020 */
[----:B------:R-:W-:Y:S01]  /*1fe0*/  IMAD.U32 R37, R12, 0x10000, RZ ;  /* 0x000100000c257824 */ /* 0x000fe200078e00ff */
[----:B------:R-:W-:Y:S01]  /*1ff0*/  SHF.L.U32 R12, R32, 0x10, RZ ;  /* 0x00000010200c7819 */ /* 0x000fe200000006ff */
[----:B------:R-:W-:-:S04]  /*2000*/  IMAD.U32 R32, R13, 0x10000, RZ ;  /* 0x000100000d207824 */ /* 0x000fc800078e00ff */
[----:B------:R-:W-:Y:S01]  /*2010*/  FFMA.FTZ R12, R37, R12, R10 ;  /* 0x0000000c250c7223 */ /* 0x000fe2000001000a */
[----:B------:R-:W-:Y:S02]  /*2020*/  PRMT R13, R13, 0x7632, R13 ;  /* 0x000076320d0d7816 */ /* 0x000fe4000000000d */
[C---:B0-----:R-:W-:Y:S02]  /*2030*/  SHF.L.U32 R26, R29.reuse, 0x10, RZ ;  /* 0x000000101d1a7819 */ /* 0x041fe400000006ff */
[----:B------:R-:W-:-:S05]  /*2040*/  PRMT R29, R29, 0x7632, R29 ;  /* 0x000076321d1d7816 */ /* 0x000fca000000001d */
[----:B------:R-:W-:Y:S01]  /*2050*/  IMAD.U32 R29, R29, 0x10000, RZ ;  /* 0x000100001d1d7824 */ /* 0x000fe200078e00ff */
[----:B------:R-:W-:Y:S01]  /*2060*/  UMOV UR4, 0xffffffff ;  /* 0xffffffff00047882 */ /* 0x000fe20000000000 */
[----:B------:R-:W-:Y:S02]  /*2070*/  ISETP.NE.AND P0, PT, R21, RZ, PT ;  /* 0x000000ff1500720c */ /* 0x000fe40003f05270 */
[----:B-----5:R-:W-:Y:S01]  /*2080*/  FSETP.NEU.FTZ.AND P1, PT, R22, RZ, PT ;  /* 0x000000ff1600720b */ /* 0x020fe20003f3d000 */
[----:B--2---:R-:W-:-:S04]  /*2090*/  IMAD.U32 R10, R8, 0x10000, RZ ;  /* 0x00010000080a7824 */ /* 0x004fc800078e00ff */
[--C-:B------:R-:W-:Y:S01]  /*20a0*/  FFMA.FTZ R32, R32, R10, R9.reuse ;  /* 0x0000000a20207223 */ /* 0x100fe20000010009 */
[----:B------:R-:W-:Y:S01]  /*20b0*/  PRMT R9, R8, 0x7632, R9 ;  /* 0x0000763208097816 */ /* 0x000fe20000000009 */
[----:B------:R-:W-:Y:S01]  /*20c0*/  IMAD.U32 R10, R14, 0x10000, RZ ;  /* 0x000100000e0a7824 */ /* 0x000fe200078e00ff */
[----:B------:R-:W-:-:S03]  /*20d0*/  SHF.L.U32 R8, R13, 0x10, RZ ;  /* 0x000000100d087819 */ /* 0x000fc600000006ff */
[----:B------:R-:W-:Y:S02]  /*20e0*/  IMAD.U32 R9, R9, 0x10000, RZ ;  /* 0x0001000009097824 */ /* 0x000fe400078e00ff */
[----:B------:R-:W-:Y:S02]  /*20f0*/  FFMA.FTZ R35, R10, R26, R35 ;  /* 0x0000001a0a237223 */ /* 0x000fe40000010023 */
[----:B------:R-:W-:Y:S02]  /*2100*/  FFMA.FTZ R13, R8, R9, R11 ;  /* 0x00000009080d7223 */ /* 0x000fe4000001000b */
[----:B------:R-:W0:Y:S01]  /*2110*/  LDS.128 R8, [R23+0x70] ;  /* 0x0000700017087984 */ /* 0x000e220000000c00 */
[----:B------:R-:W-:-:S05]  /*2120*/  PRMT R14, R14, 0x7632, R14 ;  /* 0x000076320e0e7816 */ /* 0x000fca000000000e */
[----:B------:R-:W-:-:S04]  /*2130*/  IMAD.U32 R27, R14, 0x10000, RZ ;  /* 0x000100000e1b7824 */ /* 0x000fc800078e00ff */
[----:B------:R-:W-:Y:S01]  /*2140*/  FFMA.FTZ R12, R27, R29, R12 ;  /* 0x0000001d1b0c7223 */ /* 0x000fe2000001000c */
[C---:B------:R-:W-:Y:S02]  /*2150*/  SHF.L.U32 R27, R15.reuse, 0x10, RZ ;  /* 0x000000100f1b7819 */ /* 0x040fe400000006ff */
[----:B------:R-:W-:Y:S02]  /*2160*/  PRMT R15, R15, 0x7632, R15 ;  /* 0x000076320f0f7816 */ /* 0x000fe4000000000f */
[----:B0-----:R-:W-:Y:S01]  /*2170*/  PRMT R23, R8, 0x7632, R23 ;  /* 0x0000763208177816 */ /* 0x001fe20000000017 */
[----:B---3--:R-:W-:-:S04]  /*2180*/  IMAD.U32 R14, R28, 0x10000, RZ ;  /* 0x000100001c0e7824 */ /* 0x008fc800078e00ff */
[----:B------:R-:W-:Y:S01]  /*2190*/  FFMA.FTZ R32, R27, R14, R32 ;  /* 0x0000000e1b207223 */ /* 0x000fe20000010020 */
[----:B------:R-:W-:Y:S01]  /*21a0*/  IMAD.U32 R14, R8, 0x10000, RZ ;  /* 0x00010000080e7824 */ /* 0x000fe200078e00ff */
[----:B------:R-:W-:Y:S02]  /*21b0*/  SHF.L.U32 R8, R15, 0x10, RZ ;  /* 0x000000100f087819 */ /* 0x000fe400000006ff */
[----:B----4-:R-:W-:Y:S01]  /*21c0*/  PRMT R15, R30, 0x7632, R15 ;  /* 0x000076321e0f7816 */ /* 0x010fe2000000000f */
[----:B------:R-:W-:-:S04]  /*21d0*/  IMAD.U32 R23, R23, 0x10000, RZ ;  /* 0x0001000017177824 */ /* 0x000fc800078e00ff */
[----:B------:R-:W-:Y:S01]  /*21e0*/  IMAD.U32 R15, R15, 0x10000, RZ ;  /* 0x000100000f0f7824 */ /* 0x000fe200078e00ff */
[----:B------:R-:W-:-:S03]  /*21f0*/  PRMT R28, R28, 0x7632, R28 ;  /* 0x000076321c1c7816 */ /* 0x000fc6000000001c */
[----:B------:R-:W-:Y:S01]  /*2200*/  FFMA.FTZ R12, R23, R15, R12 ;  /* 0x0000000f170c7223 */ /* 0x000fe2000001000c */
[----:B------:R-:W-:Y:S02]  /*2210*/  PRMT R15, R10, 0x7632, R15 ;  /* 0x000076320a0f7816 */ /* 0x000fe4000000000f */
[----:B------:R-:W-:Y:S01]  /*2220*/  SHF.L.U32 R30, R30, 0x10, RZ ;  /* 0x000000101e1e7819 */ /* 0x000fe200000006ff */
[----:B------:R-:W-:Y:S01]  /*2230*/  IMAD.U32 R23, R10, 0x10000, RZ ;  /* 0x000100000a177824 */ /* 0x000fe200078e00ff */
[----:B------:R-:W-:Y:S02]  /*2240*/  PRMT R10, R9, 0x7632, R10 ;  /* 0x00007632090a7816 */ /* 0x000fe4000000000a */
[----:B------:R-:W-:Y:S01]  /*2250*/  PRMT R26, R31, 0x7632, R26 ;  /* 0x000076321f1a7816 */ /* 0x000fe2000000001a */
[----:B------:R-:W-:Y:S01]  /*2260*/  IMAD.U32 R28, R28, 0x10000, RZ ;  /* 0x000100001c1c7824 */ /* 0x000fe200078e00ff */
[----:B------:R-:W-:Y:S01]  /*2270*/  SHF.L.U32 R9, R9, 0x10, RZ ;  /* 0x0000001009097819 */ /* 0x000fe200000006ff */
[----:B------:R-:W-:Y:S01]  /*2280*/  IMAD.U32 R27, R15, 0x10000, RZ ;  /* 0x000100000f1b7824 */ /* 0x000fe200078e00ff */
[----:B------:R-:W-:Y:S01]  /*2290*/  SHF.L.U32 R26, R26, 0x10, RZ ;  /* 0x000000101a1a7819 */ /* 0x000fe200000006ff */
[----:B------:R-:W-:Y:S01]  /*22a0*/  FFMA.FTZ R14, R14, R30, R35 ;  /* 0x0000001e0e0e7223 */ /* 0x000fe20000010023 */
[----:B------:R-:W-:Y:S01]  /*22b0*/  PRMT R15, R33, 0x7632, R15 ;  /* 0x00007632210f7816 */ /* 0x000fe2000000000f */
[----:B------:R-:W-:-:S02]  /*22c0*/  IMAD.U32 R31, R31, 0x10000, RZ ;  /* 0x000100001f1f7824 */ /* 0x000fc400078e00ff */
[----:B------:R-:W-:Y:S02]  /*22d0*/  IMAD.U32 R33, R33, 0x10000, RZ ;  /* 0x0001000021217824 */ /* 0x000fe400078e00ff */
[----:B------:R-:W-:Y:S01]  /*22e0*/  FFMA.FTZ R13, R8, R28, R13 ;  /* 0x0000001c080d7223 */ /* 0x000fe2000001000d */
[----:B------:R-:W-:Y:S01]  /*22f0*/  FFMA.FTZ R27, R27, R26, R12 ;  /* 0x0000001a1b1b7223 */ /* 0x000fe2000001000c */
[C---:B------:R-:W-:Y:S01]  /*2300*/  PRMT R8, R11.reuse, 0x7632, R8 ;  /* 0x000076320b087816 */ /* 0x040fe20000000008 */
[----:B------:R-:W-:Y:S01]  /*2310*/  IMAD.U32 R11, R11, 0x10000, RZ ;  /* 0x000100000b0b7824 */ /* 0x000fe200078e00ff */
[----:B------:R-:W-:Y:S01]  /*2320*/  SHF.L.U32 R10, R10, 0x10, RZ ;  /* 0x000000100a0a7819 */ /* 0x000fe200000006ff */
[----:B------:R-:W-:Y:S01]  /*2330*/  FFMA.FTZ R14, R23, R31, R14 ;  /* 0x0000001f170e7223 */ /* 0x000fe2000001000e */
[C---:B------:R-:W-:Y:S01]  /*2340*/  PRMT R12, R34.reuse, 0x7632, R12 ;  /* 0x00007632220c7816 */ /* 0x040fe2000000000c */
[----:B------:R-:W-:Y:S02]  /*2350*/  IMAD.U32 R15, R15, 0x10000, RZ ;  /* 0x000100000f0f7824 */ /* 0x000fe400078e00ff */
[----:B------:R-:W-:Y:S01]  /*2360*/  FFMA.FTZ R32, R9, R33, R32 ;  /* 0x0000002109207223 */ /* 0x000fe20000010020 */
[----:B------:R-:W-:Y:S01]  /*2370*/  IMAD.U32 R34, R34, 0x10000, RZ ;  /* 0x0001000022227824 */ /* 0x000fe200078e00ff */
[----:B------:R-:W-:Y:S01]  /*2380*/  SHF.L.U32 R9, R8, 0x10, RZ ;  /* 0x0000001008097819 */ /* 0x000fe200000006ff */
[----:B------:R-:W-:-:S02]  /*2390*/  IMAD.U32 R12, R12, 0x10000, RZ ;  /* 0x000100000c0c7824 */ /* 0x000fc400078e00ff */
[----:B------:R-:W-:Y:S01]  /*23a0*/  FFMA.FTZ R10, R10, R15, R13 ;  /* 0x0000000f0a0a7223 */ /* 0x000fe2000001000d */
[----:B------:R-:W-:Y:S01]  /*23b0*/  FADD.FTZ R14, R14, R27 ;  /* 0x0000001b0e0e7221 */ /* 0x000fe20000010000 */
[----:B------:R-:W-:Y:S02]  /*23c0*/  FFMA.FTZ R11, R11, R34, R32 ;  /* 0x000000220b0b7223 */ /* 0x000fe40000010020 */
[----:B------:R-:W-:Y:S02]  /*23d0*/  FFMA.FTZ R9, R9, R12, R10 ;  /* 0x0000000c09097223 */ /* 0x000fe4000001000a */
[----:B------:R-:W-:-:S04]  /*23e0*/  FADD.FTZ R14, R11, R14 ;  /* 0x0000000e0b0e7221 */ /* 0x000fc80000010000 */
[----:B------:R-:W-:Y:S01]  /*23f0*/  FADD.FTZ R9, R9, R14 ;  /* 0x0000000e09097221 */ /* 0x000fe20000010000 */
[----:B------:R-:W-:Y:S06]  /*2400*/  BRA.DIV UR4, `(.L_x_19179) ;  /* 0x0000004e04707947 */ /* 0x000fec000b800000 */
[----:B------:R0:W1:Y:S02]  /*2410*/  SHFL.BFLY PT, R8, R9, 0x1, 0x1f ;  /* 0x0c201f0009087f89 */ /* 0x00006400000e0000 */
.L_x_19235:
[----:B------:R-:W-:Y:S02]  /*2420*/  VIADD R10, R17, 0x1 ;  /* 0x00000001110a7836 */ /* 0x000fe40000000000 */
[----:B-1----:R-:W-:-:S03]  /*2430*/  FADD.FTZ R8, R9, R8 ;  /* 0x0000000809087221 */ /* 0x002fc60000010000 */
[----:B------:R-:W-:Y:S02]  /*2440*/  I2FP.F32.S32 R11, R10 ;  /* 0x0000000a000b7245 */ /* 0x000fe40000201400 */
[----:B------:R-:W-:-:S03]  /*2450*/  @!P0 IADD3 R10, PT, PT, R16, -0x1, RZ ;  /* 0xffffffff100a8810 */ /* 0x000fc60007ffe0ff */
        /* <DEDUP_REMOVED lines=8> */
.L_x_19178:
[----:B------:R-:W-:Y:S05]  /*24e0*/  BSYNC B1 ;  /* 0x0000000000017941 */ /* 0x000fea0003800000 */
.L_x_19176:
[----:B------:R-:W-:Y:S01]  /*24f0*/  VIADD R3, R3, 0x4 ;  /* 0x0000000403037836 */ /* 0x000fe20000000000 */
[----:B------:R-:W-:Y:S01]  /*2500*/  IADD3 R4, P1, PT, R4, 0x10, RZ ;  /* 0x0000001004047810 */ /* 0x000fe20007f3e0ff */
[----:B0-----:R-:W-:Y:S01]  /*2510*/  VIADD R18, R18, 0x100 ;  /* 0x0000010012127836 */ /* 0x001fe20000000000 */
[----:B------:R-:W-:Y:S01]  /*2520*/  IADD3 R17, PT, PT, R17, 0x40, RZ ;  /* 0x0000004011117810 */ /* 0x000fe20007ffe0ff */
[----:B------:R-:W-:Y:S01]  /*2530*/  VIADD R16, R16, 0x40 ;  /* 0x0000004010107836 */ /* 0x000fe20000000000 */
[----:B------:R-:W-:Y:S01]  /*2540*/  ISETP.GE.U32.AND P0, PT, R3, UR8, PT ;  /* 0x0000000803007c0c */ /* 0x000fe2000bf06070 */
[----:B------:R-:W-:Y:S01]  /*2550*/  VIADD R7, R7, 0x40 ;  /* 0x0000004007077836 */ /* 0x000fe20000000000 */
[----:B------:R-:W-:-:S11]  /*2560*/  IADD3.X R5, PT, PT, RZ, R5, RZ, P1, !PT ;  /* 0x00000005ff057210 */ /* 0x000fd60000ffe4ff */
[----:B------:R-:W-:Y:S05]  /*2570*/  @!P0 BRA `(.L_x_19180) ;  /* 0xffffffe400f48947 */ /* 0x000fea000383ffff */
.L_x_19175:
[----:B------:R-:W-:Y:S05]  /*2580*/  BSYNC B0 ;  /* 0x0000000000007941 */ /* 0x000fea0003800000 */
.L_x_19174:
[----:B------:R-:W-:Y:S02]  /*2590*/  UIMAD UR4, UR19, -0x20, UR8 ;  /* 0xffffffe0130478a4 */ /* 0x000fe4000f8e0208 */
[----:B------:R-:W-:Y:S01]  /*25a0*/  IMAD.U32 R3, RZ, RZ, UR19 ;  /* 0x00000013ff037e24 */ /* 0x000fe2000f8e00ff */
[----:B------:R-:W-:Y:S02]  /*25b0*/  SHF.R.U32.HI R4, RZ, 0x5, R0 ;  /* 0x00000005ff047819 */ /* 0x000fe40000011600 */
[----:B------:R-:W-:Y:S01]  /*25c0*/  LOP3.LUT R14, R0, 0x1f, RZ, 0xc0, !PT ;  /* 0x0000001f000e7812 */ /* 0x000fe200078ec0ff */
[----:B------:R-:W-:Y:S01]  /*25d0*/  IMAD.SHL.U32 R3, R3, 0x200, RZ ;  /* 0x0000020003037824 */ /* 0x000fe200078e00ff */
[----:B------:R-:W-:Y:S01]  /*25e0*/  MOV R10, UR4 ;  /* 0x00000004000a7c02 */ /* 0x000fe20008000f00 */
[----:B------:R-:W-:-:S04]  /*25f0*/  UMOV UR4, 0xffffffff ;  /* 0xffffffff00047882 */ /* 0x000fc80000000000 */
[----:B------:R-:W-:-:S05]  /*2600*/  IMAD R10, R10, 0x10, R3 ;  /* 0x000000100a0a7824 */ /* 0x000fca00078e0203 */
[----:B------:R-:W-:-:S05]  /*2610*/  VIMNMX R10, PT, PT, R10, UR24, PT ;  /* 0x000000180a0a7c48 */ /* 0x000fca000bfe0100 */
[----:B------:R-:W-:Y:S01]  /*2620*/  IMAD.IADD R7, R10, 0x1, -R3 ;  /* 0x000000010a077824 */ /* 0x000fe200078e0a03 */
        /* <DEDUP_REMOVED lines=8> */
.L_x_19241:
[----:B------:R-:W2:Y:S01]  /*26b0*/  S2R R5, SR_CgaCtaId ;  /* 0x0000000000057919 */ /* 0x000ea20000008800 */
[----:B------:R-:W-:Y:S01]  /*26c0*/  MOV R6, 0x400 ;  /* 0x0000040000067802 */ /* 0x000fe20000000f00 */
[----:B------:R-:W-:Y:S05]  /*26d0*/  WARPSYNC.ALL ;  /* 0x0000000000007948 */ /* 0x000fea0003800000 */
[----:B------:R-:W-:Y:S02]  /*26e0*/  IADD3 R12, PT, PT, R6, 0x100, RZ ;  /* 0x00000100060c7810 */ /* 0x000fe40007ffe0ff */
[----:B------:R-:W-:Y:S02]  /*26f0*/  ISETP.NE.AND P3, PT, R14, RZ, PT ;  /* 0x000000ff0e00720c */ /* 0x000fe40003f65270 */
[----:B01----:R-:W-:-:S02]  /*2700*/  FMNMX.FTZ R8, R8, R9, !PT ;  /* 0x0000000908087209 */ /* 0x003fc40007810000 */
[----:B--2---:R-:W-:-:S05]  /*2710*/  LEA R11, R5, R12, 0x18 ;  /* 0x0000000c050b7211 */ /* 0x004fca00078ec0ff */
[----:B------:R-:W-:-:S05]  /*2720*/  IMAD R9, R4, 0x4, R11 ;  /* 0x0000000404097824 */ /* 0x000fca00078e020b */
        /* <DEDUP_REMOVED lines=33> */
.L_x_19186:
        /* <DEDUP_REMOVED lines=11> */
.L_x_19185:
[----:B------:R-:W-:Y:S05]  /*29f0*/  BSYNC.RECONVERGENT B1 ;  /* 0x0000000000017941 */ /* 0x000fea0003800200 */
.L_x_19184:
        /* <DEDUP_REMOVED lines=12> */
.L_x_19189:
[----:B------:R-:W0:Y:S01]  /*2ac0*/  LDS R13, [R14+-0x400] ;  /* 0xfffc00000e0d7984 */ /* 0x000e220000000800 */
[----:B------:R-:W-:-:S03]  /*2ad0*/  VIADD R16, R16, 0x800 ;  /* 0x0000080010107836 */ /* 0x000fc60000000000 */
[----:B------:R-:W1:Y:S02]  /*2ae0*/  LDS R15, [R14+-0x200] ;  /* 0xfffe00000e0f7984 */ /* 0x000e640000000800 */
[----:B------:R-:W-:Y:S02]  /*2af0*/  ISETP.GE.AND P4, PT, R16, R12, PT ;  /* 0x0000000c1000720c */ /* 0x000fe40003f86270 */
[----:B------:R-:W2:Y:S04]  /*2b00*/  LDS R20, [R14] ;  /* 0x000000000e147984 */ /* 0x000ea80000000800 */
[----:B-----5:R-:W3:Y:S04]  /*2b10*/  LDS R22, [R14+0x200] ;  /* 0x000200000e167984 */ /* 0x020ee80000000800 */
        /* <DEDUP_REMOVED lines=15> */
[C---:B---3--:R-:W-:Y:S01]  /*2c10*/  FADD.FTZ R24, -R8.reuse, R22 ;  /* 0x0000001608187221 */ /* 0x048fe20000010100 */
        /* <DEDUP_REMOVED lines=31> */
[----:B------:R-:W1:Y:S01]  /*2e10*/  MUFU.EX2 R29, R34 ;  /* 0x00000022001d7308 */ /* 0x000e620000000800 */
[----:B0-----:R-:W-:Y:S01]  /*2e20*/  FADD.FTZ R18, R18, R31 ;  /* 0x0000001f12127221 */ /* 0x001fe20000010000 */
[----:B------:R-:W-:Y:S01]  /*2e30*/  FADD.FTZ R26, -R8, R25 ;  /* 0x00000019081a7221 */ /* 0x000fe20000010100 */
[----:B------:R-:W-:Y:S01]  /*2e40*/  FMUL.FTZ R24, R24, 1.4426950216293334961 ;  /* 0x3fb8aa3b18187820 */ /* 0x000fe20000410000 */
[----:B------:R0:W0:Y:S01]  /*2e50*/  MUFU.EX2 R25, R22 ;  /* 0x0000001600197308 */ /* 0x0000220000000800 */
[----:B--2---:R-:W-:Y:S01]  /*2e60*/  FADD.FTZ R18, R18, R35 ;  /* 0x0000002312127221 */ /* 0x004fe20000010000 */
[----:B------:R-:W-:Y:S01]  /*2e70*/  FADD.FTZ R28, -R8, R27 ;  /* 0x0000001b081c7221 */ /* 0x000fe20000010100 */
[----:B------:R-:W-:Y:S01]  /*2e80*/  FMUL.FTZ R26, R26, 1.4426950216293334961 ;  /* 0x3fb8aa3b1a1a7820 */ /* 0x000fe20000410000 */
[----:B------:R-:W2:Y:S01]  /*2e90*/  MUFU.EX2 R27, R24 ;  /* 0x00000018001b7308 */ /* 0x000ea20000000800 */
[----:B---3--:R-:W-:Y:S01]  /*2ea0*/  FADD.FTZ R18, R18, R33 ;  /* 0x0000002112127221 */ /* 0x008fe20000010000 */
[----:B------:R-:W-:Y:S01]  /*2eb0*/  FADD.FTZ R30, -R8, R17 ;  /* 0x00000011081e7221 */ /* 0x000fe20000010100 */
[----:B------:R-:W-:Y:S01]  /*2ec0*/  FMUL.FTZ R28, R28, 1.4426950216293334961 ;  /* 0x3fb8aa3b1c1c7820 */ /* 0x000fe20000410000 */
[----:B------:R-:W3:Y:S01]  /*2ed0*/  MUFU.EX2 R17, R26 ;  /* 0x0000001a00117308 */ /* 0x000ee20000000800 */
[----:B------:R2:W-:Y:S01]  /*2ee0*/  STS [R14+-0x400], R37 ;  /* 0xfffc00250e007388 */ /* 0x0005e20000000800 */
[----:B-1----:R-:W-:Y:S01]  /*2ef0*/  FADD.FTZ R18, R18, R29 ;  /* 0x0000001d12127221 */ /* 0x002fe20000010000 */
[----:B----4-:R-:W-:Y:S01]  /*2f00*/  FADD.FTZ R20, -R8, R15 ;  /* 0x0000000f08147221 */ /* 0x010fe20000010100 */
[----:B------:R-:W-:Y:S01]  /*2f10*/  FMUL.FTZ R30, R30, 1.4426950216293334961 ;  /* 0x3fb8aa3b1e1e7820 */ /* 0x000fe20000410000 */
[----:B------:R-:W1:Y:S01]  /*2f20*/  MUFU.EX2 R15, R28 ;  /* 0x0000001c000f7308 */ /* 0x000e620000000800 */
[----:B0-----:R-:W-:Y:S01]  /*2f30*/  FADD.FTZ R22, -R8, R13 ;  /* 0x0000000d08167221 */ /* 0x001fe20000010100 */
[----:B------:R-:W-:Y:S01]  /*2f40*/  FADD.FTZ R18, R18, R25 ;  /* 0x0000001912127221 */ /* 0x000fe20000010000 */
[----:B------:R-:W-:Y:S01]  /*2f50*/  FMUL.FTZ R20, R20, 1.4426950216293334961 ;  /* 0x3fb8aa3b14147820 */ /* 0x000fe20000410000 */
[----:B------:R-:W0:Y:S01]  /*2f60*/  MUFU.EX2 R13, R30 ;  /* 0x0000001e000d7308 */ /* 0x000e220000000800 */
[----:B------:R-:W-:Y:S01]  /*2f70*/  FMUL.FTZ R22, R22, 1.4426950216293334961 ;  /* 0x3fb8aa3b16167820 */ /* 0x000fe20000410000 */
[----:B--2---:R-:W-:Y:S01]  /*2f80*/  FADD.FTZ R18, R18, R27 ;  /* 0x0000001b12127221 */ /* 0x004fe20000010000 */
[----:B------:R-:W-:Y:S01]  /*2f90*/  STS [R14], R19 ;  /* 0x000000130e007388 */ /* 0x000fe20000000800 */
[----:B------:R-:W2:Y:S02]  /*2fa0*/  MUFU.EX2 R37, R20 ;  /* 0x0000001400257308 */ /* 0x000ea40000000800 */
[----:B---3--:R-:W-:Y:S01]  /*2fb0*/  FADD.FTZ R18, R18, R17 ;  /* 0x0000001112127221 */ /* 0x008fe20000010000 */
[----:B------:R-:W-:Y:S01]  /*2fc0*/  STS [R14+0x200], R21 ;  /* 0x000200150e007388 */ /* 0x000fe20000000800 */
[----:B------:R-:W3:Y:S02]  /*2fd0*/  MUFU.EX2 R22, R22 ;  /* 0x0000001600167308 */ /* 0x000ee40000000800 */
[----:B-1----:R-:W-:Y:S01]  /*2fe0*/  FADD.FTZ R18, R18, R15 ;  /* 0x0000000f12127221 */ /* 0x002fe20000010000 */
[----:B------:R-:W-:Y:S03]  /*2ff0*/  STS [R14+0x400], R23 ;  /* 0x000400170e007388 */ /* 0x000fe60000000800 */
[----:B0-----:R-:W-:Y:S01]  /*3000*/  FADD.FTZ R18, R18, R13 ;  /* 0x0000000d12127221 */ /* 0x001fe20000010000 */
[----:B------:R-:W-:Y:S03]  /*3010*/  STS [R14+0x600], R31 ;  /* 0x0006001f0e007388 */ /* 0x000fe60000000800 */
[----:B--2---:R-:W-:Y:S01]  /*3020*/  FADD.FTZ R18, R18, R37 ;  /* 0x0000002512127221 */ /* 0x004fe20000010000 */
[----:B------:R-:W-:Y:S03]  /*3030*/  STS [R14+0x800], R35 ;  /* 0x000800230e007388 */ /* 0x000fe60000000800 */
[----:B---3--:R-:W-:Y:S01]  /*3040*/  FADD.FTZ R18, R18, R22 ;  /* 0x0000001612127221 */ /* 0x008fe20000010000 */
        /* <DEDUP_REMOVED lines=11> */
.L_x_19188:
[----:B------:R-:W-:Y:S05]  /*3100*/  BSYNC.RECONVERGENT B1 ;  /* 0x0000000000017941 */ /* 0x000fea0003800200 */
.L_x_19187:
        /* <DEDUP_REMOVED lines=55> */
.L_x_19191:
[----:B------:R-:W-:Y:S05]  /*3480*/  BSYNC.RECONVERGENT B1 ;  /* 0x0000000000017941 */ /* 0x000fea0003800200 */
.L_x_19190:
        /* <DEDUP_REMOVED lines=26> */
.L_x_19183:
[----:B------:R-:W-:Y:S05]  /*3630*/  BSYNC.RECONVERGENT B0 ;  /* 0x0000000000007941 */ /* 0x000fea0003800200 */
.L_x_19182:
        /* <DEDUP_REMOVED lines=22> */
[----:B------:R-:W-:Y:S02]  /*37a0*/  IMAD.MOV.U32 R14, RZ, RZ, R0 ;  /* 0x000000ffff0e7224 */ /* 0x000fe400078e0000 */
[----:B------:R-:W-:Y:S01]  /*37b0*/  IADD3 R10, PT, PT, R10, R9, RZ ;  /* 0x000000090a0a7210 */ /* 0x000fe20007ffe0ff */
[----:B-1----:R-:W-:-:S03]  /*37c0*/  FADD.FTZ R9, R12, 9.9999999747524270788e-07 ;  /* 0x358637bd0c097421 */ /* 0x002fc60000010000 */
[C---:B------:R-:W-:Y:S01]  /*37d0*/  LOP3.LUT R11, R10.reuse, 0x180, RZ, 0xc0, !PT ;  /* 0x000001800a0b7812 */ /* 0x040fe200078ec0ff */
[----:B------:R-:W-:Y:S02]  /*37e0*/  IMAD.IADD R13, R10, 0x1, -R3 ;  /* 0x000000010a0d7824 */ /* 0x000fe400078e0a03 */
[----:B------:R-:W1:Y:S01]  /*37f0*/  MUFU.RCP R9, R9 ;  /* 0x0000000900097308 */ /* 0x000e620000001000 */
[----:B------:R-:W-:Y:S02]  /*3800*/  ISETP.NE.AND P0, PT, R11, 0x180, PT ;  /* 0x000001800b00780c */ /* 0x000fe40003f05270 */
        /* <DEDUP_REMOVED lines=11> */
.L_x_19196:
[----:B------:R-:W1:Y:S01]  /*38c0*/  LDS R16, [R10] ;  /* 0x000000000a107984 */ /* 0x000e620000000800 */
[----:B------:R-:W-:-:S05]  /*38d0*/  VIADD R13, R13, 0x1 ;  /* 0x000000010d0d7836 */ /* 0x000fca0000000000 */
[----:B------:R-:W-:Y:S01]  /*38e0*/  ISETP.NE.AND P0, PT, R13, RZ, PT ;  /* 0x000000ff0d00720c */ /* 0x000fe20003f05270 */
[----:B-1----:R-:W-:-:S05]  /*38f0*/  FMUL.FTZ R11, R16, R9 ;  /* 0x00000009100b7220 */ /* 0x002fca0000410000 */
[----:B------:R1:W-:Y:S02]  /*3900*/  STS [R10], R11 ;  /* 0x0000000b0a007388 */ /* 0x0003e40000000800 */
[----:B-1----:R-:W-:-:S05]  /*3910*/  IADD3 R10, PT, PT, R10, 0x200, RZ ;  /* 0x000002000a0a7810 */ /* 0x002fca0007ffe0ff */
[----:B------:R-:W-:Y:S05]  /*3920*/  @P0 BRA `(.L_x_19196) ;  /* 0xfffffffc00e40947 */ /* 0x000fea000383ffff */
.L_x_19195:
[----:B------:R-:W-:Y:S05]  /*3930*/  BSYNC.RECONVERGENT B1 ;  /* 0x0000000000017941 */ /* 0x000fea0003800200 */
.L_x_19194:
        /* <DEDUP_REMOVED lines=12> */
.L_x_19199:
        /* <DEDUP_REMOVED lines=18> */
[----:B-----5:R-:W3:Y:S01]  /*3b20*/  LDS R22, [R10+0x1600] ;  /* 0x001600000a167984 */ /* 0x020ee20000000800 */
[----:B----4-:R-:W-:-:S03]  /*3b30*/  FMUL.FTZ R19, R36, R9 ;  /* 0x0000000924137220 */ /* 0x010fc60000410000 */
[----:B------:R-:W4:Y:S01]  /*3b40*/  LDS R20, [R10+0x1800] ;  /* 0x001800000a147984 */ /* 0x000f220000000800 */
[----:B0-----:R-:W-:-:S03]  /*3b50*/  FMUL.FTZ R21, R21, R9 ;  /* 0x0000000915157220 */ /* 0x001fc60000410000 */
[----:B------:R-:W0:Y:S01]  /*3b60*/  LDS R18, [R10+0x1a00] ;  /* 0x001a00000a127984 */ /* 0x000e220000000800 */
[----:B------:R-:W-:-:S03]  /*3b70*/  FMUL.FTZ R23, R23, R9 ;  /* 0x0000000917177220 */ /* 0x000fc60000410000 */
[----:B------:R1:W-:Y:S01]  /*3b80*/  STS [R10+-0x400], R13 ;  /* 0xfffc000d0a007388 */ /* 0x0003e20000000800 */
[----:B------:R-:W-:-:S03]  /*3b90*/  FMUL.FTZ R25, R25, R9 ;  /* 0x0000000919197220 */ /* 0x000fc60000410000 */
[----:B------:R1:W-:Y:S01]  /*3ba0*/  STS [R10+-0x200], R15 ;  /* 0xfffe000f0a007388 */ /* 0x0003e20000000800 */
[----:B------:R-:W-:-:S03]  /*3bb0*/  FMUL.FTZ R27, R27, R9 ;  /* 0x000000091b1b7220 */ /* 0x000fc60000410000 */
[----:B------:R2:W-:Y:S01]  /*3bc0*/  STS [R10], R17 ;  /* 0x000000110a007388 */ /* 0x0005e20000000800 */
[----:B------:R-:W-:-:S03]  /*3bd0*/  FMUL.FTZ R29, R29, R9 ;  /* 0x000000091d1d7220 */ /* 0x000fc60000410000 */
[----:B------:R3:W-:Y:S01]  /*3be0*/  STS [R10+0x200], R19 ;  /* 0x000200130a007388 */ /* 0x0007e20000000800 */
[----:B-1----:R-:W-:-:S03]  /*3bf0*/  FMUL.FTZ R13, R28, R9 ;  /* 0x000000091c0d7220 */ /* 0x002fc60000410000 */
[----:B------:R4:W-:Y:S01]  /*3c00*/  STS [R10+0x400], R21 ;  /* 0x000400150a007388 */ /* 0x0009e20000000800 */
[----:B------:R-:W-:-:S03]  /*3c10*/  FMUL.FTZ R31, R26, R9 ;  /* 0x000000091a1f7220 */ /* 0x000fc60000410000 */
        /* <DEDUP_REMOVED lines=18> */
.L_x_19198:
[----:B------:R-:W-:Y:S05]  /*3d40*/  BSYNC.RECONVERGENT B1 ;  /* 0x0000000000017941 */ /* 0x000fea0003800200 */
.L_x_19197:
        /* <DEDUP_REMOVED lines=9> */
[----:B-----5:R-:W4:Y:S04]  /*3de0*/  LDS R22, [R10+0x200] ;  /* 0x000200000a167984 */ /* 0x020f280000000800 */
        /* <DEDUP_REMOVED lines=21> */
.L_x_19201:
[----:B------:R-:W-:Y:S05]  /*3f40*/  BSYNC.RECONVERGENT B1 ;  /* 0x0000000000017941 */ /* 0x000fea0003800200 */
.L_x_19200:
        /* <DEDUP_REMOVED lines=14> */
.L_x_19193:
[----:B------:R-:W-:Y:S05]  /*4030*/  BSYNC.RECONVERGENT B0 ;  /* 0x0000000000007941 */ /* 0x000fea0003800200 */
.L_x_19192:
[----:B------:R-:W-:Y:S01]  /*4040*/  BAR.SYNC.DEFER_BLOCKING 0x0 ;  /* 0x0000000000007b1d */ /* 0x000fe20000010000 */
[----:B------:R-:W-:Y:S01]  /*4050*/  ISETP.NE.AND P0, PT, R0, RZ, PT ;  /* 0x000000ff0000720c */ /* 0x000fe20003f05270 */
[----:B------:R-:W-:-:S04]  /*4060*/  IMAD.U32 R27, RZ, RZ, UR19 ;  /* 0x00000013ff1b7e24 */ /* 0x000fc8000f8e00ff */
[----:B------:R-:W3:Y:S01]  /*4070*/  LDCU UR25, c[0x0][0x3dc] ;  /* 0x00007b80ff1977ac */ /* 0x000ee20008000800 */
[----:B------:R-:W-:Y:S01]  /*4080*/  BSSY.RECONVERGENT B0, `(.L_x_19202) ;  /* 0x0000015000007945 */ /* 0x000fe20003800200 */
[----:B------:R-:W-:Y:S01]  /*4090*/  LEA R27, R27, R4, 0x5 ;  /* 0x000000041b1b7211 */ /* 0x000fe200078e28ff */
[----:B------:R-:W4:Y:S05]  /*40a0*/  LDCU.64 UR22, c[0x0][0x3a8] ;  /* 0x00007500ff1677ac */ /* 0x000f2a0008000a00 */
[----:B------:R-:W-:Y:S05]  /*40b0*/  @P0 BRA `(.L_x_19203) ;  /* 0x0000000000440947 */ /* 0x000fea0003800000 */
[----:B------:R-:W0:Y:S01]  /*40c0*/  LDCU.128 UR4, c[0x0][0x380] ;  /* 0x00007000ff0477ac */ /* 0x000e220008000c00 */
[----:B------:R-:W-:-:S04]  /*40d0*/  UIMAD UR10, UR17, UR20, UR18 ;  /* 0x00000014110a72a4 */ /* 0x000fc8000f8e0212 */
[----:B------:R-:W-:-:S04]  /*40e0*/  UIMAD UR10, UR10, UR21, URZ ;  /* 0x000000150a0a72a4 */ /* 0x000fc8000f8e02ff */
        /* <DEDUP_REMOVED lines=9> */
[----:B------:R-:W-:Y:S02]  /*4180*/  IMAD.U32 R14, RZ, RZ, UR4 ;  /* 0x00000004ff0e7e24 */ /* 0x000fe4000f8e00ff */
[----:B------:R-:W-:Y:S02]  /*4190*/  MOV R11, UR7 ;  /* 0x00000007000b7c02 */ /* 0x000fe40008000f00 */
[----:B------:R-:W-:-:S03]  /*41a0*/  IMAD.U32 R15, RZ, RZ, UR5 ;  /* 0x00000005ff0f7e24 */ /* 0x000fc6000f8e00ff */
[----:B------:R0:W-:Y:S04]  /*41b0*/  STG.E desc[UR14][R10.64], R8 ;  /* 0x000000080a007986 */ /* 0x0001e8000c10190e */
[----:B-1----:R0:W-:Y:S02]  /*41c0*/  STG.E desc[UR14][R14.64], R12 ;  /* 0x0000000c0e007986 */ /* 0x0021e4000c10190e */
.L_x_19203:
[----:B---34-:R-:W-:Y:S05]  /*41d0*/  BSYNC.RECONVERGENT B0 ;  /* 0x0000000000007941 */ /* 0x018fea0003800200 */
.L_x_19202:
[----:B------:R-:W-:Y:S01]  /*41e0*/  ISETP.GE.U32.AND P0, PT, R27, UR8, PT ;  /* 0x000000081b007c0c */ /* 0x000fe2000bf06070 */
[----:B------:R-:W-:Y:S01]  /*41f0*/  BSSY.RECONVERGENT B1, `(.L_x_19204) ;  /* 0x0000275000017945 */ /* 0x000fe20003800200 */
[----:B------:R-:W-:Y:S02]  /*4200*/  HFMA2 R19, -RZ, RZ, 0, 0 ;  /* 0x00000000ff137431 */ /* 0x000fe400000001ff */
[----:B------:R-:W-:Y:S01]  /*4210*/  IMAD.MOV.U32 R26, RZ, RZ, RZ ;  /* 0x000000ffff1a7224 */ /* 0x000fe200078e00ff */
[----:B------:R-:W-:Y:S02]  /*4220*/  CS2R R24, SRZ ;  /* 0x0000000000187805 */ /* 0x000fe4000001ff00 */
[----:B-----5:R-:W-:Y:S02]  /*4230*/  CS2R R22, SRZ ;  /* 0x0000000000167805 */ /* 0x020fe4000001ff00 */
[----:B------:R-:W-:-:S04]  /*4240*/  CS2R R20, SRZ ;  /* 0x0000000000147805 */ /* 0x000fc8000001ff00 */
[----:B------:R-:W-:Y:S05]  /*4250*/  @P0 BRA `(.L_x_19205) ;  /* 0x0000002400b80947 */ /* 0x000fea0003800000 */
[----:B0-2---:R-:W0:Y:S01]  /*4260*/  I2F.RP R10, R2 ;  /* 0x00000002000a7306 */ /* 0x005e220000209400 */
[----:B------:R-:W2:Y:S01]  /*4270*/  LDCU UR4, c[0x0][0x3c8] ;  /* 0x00007900ff0477ac */ /* 0x000ea20008000800 */
[----:B-1----:R-:W-:Y:S01]  /*4280*/  IMAD.WIDE.U32 R8, R27, 0x4, RZ ;  /* 0x000000041b087825 */ /* 0x002fe200078e00ff */
[----:B------:R-:W-:Y:S02]  /*4290*/  SHF.L.U32 R11, R0, 0x5, RZ ;  /* 0x00000005000b7819 */ /* 0x000fe400000006ff */
[----:B------:R-:W-:Y:S01]  /*42a0*/  CS2R R24, SRZ ;  /* 0x0000000000187805 */ /* 0x000fe2000001ff00 */
[----:B------:R-:W1:Y:S01]  /*42b0*/  LDCU.64 UR6, c[0x0][0x3b8] ;  /* 0x00007700ff0677ac */ /* 0x000e620008000a00 */
[----:B------:R-:W-:Y:S01]  /*42c0*/  VIADD R6, R6, 0x120 ;  /* 0x0000012006067836 */ /* 0x000fe20000000000 */
[----:B------:R-:W-:Y:S01]  /*42d0*/  LOP3.LUT R11, R11, 0x20, RZ, 0xe2, !PT ;  /* 0x000000200b0b7812 */ /* 0x000fe200078ee2ff */
[----:B------:R-:W-:Y:S01]  /*42e0*/  IMAD.SHL.U32 R0, R0, 0x8, RZ ;  /* 0x0000000800007824 */ /* 0x000fe200078e00ff */
[----:B------:R-:W-:Y:S01]  /*42f0*/  UIADD3 UR5, UPT, UPT, UR24, 0xf, URZ ;  /* 0x0000000f18057890 */ /* 0x000fe2000fffe0ff */
[----:B------:R-:W-:Y:S01]  /*4300*/  VIADD R30, R27, 0x1 ;  /* 0x000000011b1e7836 */ /* 0x000fe20000000000 */
[C---:B------:R-:W-:Y:S01]  /*4310*/  LEA R11, R4.reuse, R11, 0x6 ;  /* 0x0000000b040b7211 */ /* 0x040fe200078e30ff */
[----:B------:R-:W-:Y:S01]  /*4320*/  IMAD R4, R4, 0x10, R3 ;  /* 0x0000001004047824 */ /* 0x000fe200078e0203 */
[----:B------:R-:W-:Y:S01]  /*4330*/  LEA R6, R5, R6, 0x18 ;  /* 0x0000000605067211 */ /* 0x000fe200078ec0ff */
[----:B------:R-:W-:Y:S01]  /*4340*/  USHF.R.U32.HI UR5, URZ, 0x4, UR5 ;  /* 0x00000004ff057899 */ /* 0x000fe20008011605 */
[----:B0-----:R-:W0:Y:S01]  /*4350*/  MUFU.RCP R10, R10 ;  /* 0x0000000a000a7308 */ /* 0x001e220000001000 */
[----:B------:R-:W-:Y:S01]  /*4360*/  VIADD R29, R4, 0x3 ;  /* 0x00000003041d7836 */ /* 0x000fe20000000000 */
[----:B------:R-:W-:-:S02]  /*4370*/  IADD3 R18, PT, PT, R11, 0x10, R6 ;  /* 0x000000100b127810 */ /* 0x000fc40007ffe006 */
[----:B------:R-:W-:Y:S01]  /*4380*/  CS2R R22, SRZ ;  /* 0x0000000000167805 */ /* 0x000fe2000001ff00 */
[----:B--2---:R-:W-:Y:S01]  /*4390*/  UIMAD UR4, UR17, UR4, URZ ;  /* 0x00000004110472a4 */ /* 0x004fe2000f8e02ff */
[----:B------:R-:W-:Y:S02]  /*43a0*/  LOP3.LUT R0, R0, 0x8, RZ, 0xc0, !PT ;  /* 0x0000000800007812 */ /* 0x000fe400078ec0ff */
[----:B------:R-:W-:Y:S02]  /*43b0*/  CS2R R20, SRZ ;  /* 0x0000000000147805 */ /* 0x000fe4000001ff00 */
[----:B------:R-:W-:Y:S01]  /*43c0*/  MOV R6, RZ ;  /* 0x000000ff00067202 */ /* 0x000fe20000000f00 */
[----:B------:R-:W-:Y:S01]  /*43d0*/  VIADD R27, R27, -UR5 ;  /* 0x800000051b1b7c36 */ /* 0x000fe20008000000 */
[----:B------:R-:W-:Y:S01]  /*43e0*/  MOV R26, RZ ;  /* 0x000000ff001a7202 */ /* 0x000fe20000000f00 */
[----:B------:R-:W-:Y:S01]  /*43f0*/  IMAD.U32 R13, RZ, RZ, UR4 ;  /* 0x00000004ff0d7e24 */ /* 0x000fe2000f8e00ff */
[----:B------:R-:W-:Y:S01]  /*4400*/  MOV R19, RZ ;  /* 0x000000ff00137202 */ /* 0x000fe20000000f00 */
[----:B------:R-:W-:-:S02]  /*4410*/  IMAD.IADD R28, R0, 0x1, R29 ;  /* 0x00000001001c7824 */ /* 0x000fc400078e021d */
[----:B------:R-:W-:Y:S01]  /*4420*/  IMAD.WIDE R8, R13, 0x4, R8 ;  /* 0x000000040d087825 */ /* 0x000fe200078e0208 */
[----:B------:R-:W2:Y:S03]  /*4430*/  LDCU UR4, c[0x0][0x3e0] ;  /* 0x00007c00ff0477ac */ /* 0x000ea60008000800 */
[----:B0-----:R-:W-:Y:S01]  /*4440*/  VIADD R7, R10, 0xffffffe ;  /* 0x0ffffffe0a077836 */ /* 0x001fe20000000000 */
[----:B-1----:R-:W-:Y:S01]  /*4450*/  IADD3 R16, P0, PT, R8, UR6, RZ ;  /* 0x0000000608107c10 */ /* 0x002fe2000ff1e0ff */
[----:B------:R-:W0:Y:S03]  /*4460*/  LDCU UR6, c[0x0][0x3fc] ;  /* 0x00007f80ff0677ac */ /* 0x000e260008000800 */
[----:B------:R-:W-:Y:S01]  /*4470*/  IADD3.X R17, PT, PT, R9, UR7, RZ, P0, !PT ;  /* 0x0000000709117c10 */ /* 0x000fe200087fe4ff */
[----:B------:R-:W1:Y:S01]  /*4480*/  F2I.FTZ.U32.TRUNC.NTZ R7, R7 ;  /* 0x0000000700077305 */ /* 0x000e62000021f000 */
[----:B--2---:R-:W-:Y:S01]  /*4490*/  UIMAD UR4, UR13, UR4, URZ ;  /* 0x000000040d0472a4 */ /* 0x004fe2000f8e02ff */
[----:B0-----:R-:W-:-:S03]  /*44a0*/  IMAD.U32 R4, RZ, RZ, UR6 ;  /* 0x00000006ff047e24 */ /* 0x001fc6000f8e00ff */
[----:B------:R-:W-:Y:S01]  /*44b0*/  USHF.R.S32.HI UR6, URZ, 0x1f, UR4 ;  /* 0x0000001fff067899 */ /* 0x000fe20008011404 */
[----:B-1----:R-:W-:Y:S01]  /*44c0*/  IMAD.MOV R10, RZ, RZ, -R7 ;  /* 0x000000ffff0a7224 */ /* 0x002fe200078e0a07 */
[----:B------:R-:W-:Y:S02]  /*44d0*/  MOV R12, UR4 ;  /* 0x00000004000c7c02 */ /* 0x000fe40008000f00 */
[----:B------:R-:W-:Y:S01]  /*44e0*/  IADD3 R0, PT, PT, -R4, UR16, RZ ;  /* 0x0000001004007c10 */ /* 0x000fe2000fffe1ff */
[----:B------:R-:W-:Y:S02]  /*44f0*/  IMAD.MOV.U32 R5, RZ, RZ, R10 ;  /* 0x000000ffff057224 */ /* 0x000fe400078e000a */
[----:B------:R-:W-:Y:S02]  /*4500*/  IMAD.U32 R13, RZ, RZ, UR6 ;  /* 0x00000006ff0d7e24 */ /* 0x000fe4000f8e00ff */
[----:B------:R-:W-:-:S04]  /*4510*/  IMAD R3, R5, R2, RZ ;  /* 0x0000000205037224 */ /* 0x000fc800078e02ff */
[----:B------:R-:W-:-:S07]  /*4520*/  IMAD.HI.U32 R3, R7, R3, R6 ;  /* 0x0000000307037227 */ /* 0x000fce00078e0006 */
.L_x_19224:
        /* <DEDUP_REMOVED lines=26> */
[----:B------:R-:W-:Y:S01]  /*46d0*/  IMAD R11, R11, R6, RZ ;  /* 0x000000060b0b7224 */ /* 0x000fe200078e02ff */
[----:B------:R-:W-:Y:S02]  /*46e0*/  MOV R4, RZ ;  /* 0x000000ff00047202 */ /* 0x000fe40000000f00 */
        /* <DEDUP_REMOVED lines=18> */
[----:B------:R-:W2:Y:S01]  /*4810*/  LDG.E.CONSTANT R15, desc[UR14][R16.64] ;  /* 0x0000000e100f7981 */ /* 0x000ea2000c1e9900 */
[----:B------:R-:W0:Y:S03]  /*4820*/  S2R R14, SR_TID.X ;  /* 0x00000000000e7919 */ /* 0x000e260000002100 */
[----:B------:R-:W1:Y:S04]  /*4830*/  LDS.128 R8, [R18+-0x10] ;  /* 0xfffff00012087984 */ /* 0x000e680000000c00 */
[----:B------:R3:W4:Y:S01]  /*4840*/  LDS.128 R4, [R18] ;  /* 0x0000000012047984 */ /* 0x0007220000000c00 */
[----:B0-----:R-:W-:-:S04]  /*4850*/  SHF.L.U32 R31, R14, 0x3, RZ ;  /* 0x000000030e1f7819 */ /* 0x001fc800000006ff */
[----:B------:R-:W-:Y:S02]  /*4860*/  LOP3.LUT R31, R31, 0xf8, RZ, 0xc0, !PT ;  /* 0x000000f81f1f7812 */ /* 0x000fe400078ec0ff */
[----:B-1----:R-:W-:Y:S01]  /*4870*/  F2FP.BF16.F32.PACK_AB R8, R9, R8 ;  /* 0x000000080908723e */ /* 0x002fe200000010ff */
[----:B--2---:R-:W-:-:S03]  /*4880*/  IMAD.WIDE R14, R15, UR25, R12 ;  /* 0x000000190f0e7c25 */ /* 0x004fc6000f8e020c */
[----:B------:R-:W-:-:S05]  /*4890*/  IADD3 R31, P0, PT, R31, R14, RZ ;  /* 0x0000000e1f1f7210 */ /* 0x000fca0007f1e0ff */
[----:B------:R-:W-:Y:S01]  /*48a0*/  IMAD.X R32, RZ, RZ, R15, P0 ;  /* 0x000000ffff207224 */ /* 0x000fe200000e060f */
[----:B------:R-:W-:-:S04]  /*48b0*/  LEA R14, P0, R31, UR22, 0x1 ;  /* 0x000000161f0e7c11 */ /* 0x000fc8000f8008ff */
[----:B------:R-:W-:Y:S01]  /*48c0*/  LEA.HI.X R15, R31, UR23, R32, 0x1, P0 ;  /* 0x000000171f0f7c11 */ /* 0x000fe200080f0c20 */
[----:B------:R-:W-:Y:S01]  /*48d0*/  BSSY.RECONVERGENT B2, `(.L_x_19208) ;  /* 0x0000027000027945 */ /* 0x000fe20003800200 */
[----:B------:R-:W-:Y:S01]  /*48e0*/  F2FP.BF16.F32.PACK_AB R31, R11, R10 ;  /* 0x0000000a0b1f723e */ /* 0x000fe200000010ff */
[----:B------:R-:W-:Y:S01]  /*48f0*/  VIADD R32, R28, 0xfffffffd ;  /* 0xfffffffd1c207836 */ /* 0x000fe20000000000 */
[----:B------:R-:W-:Y:S01]  /*4900*/  ISETP.NE.AND P0, PT, R27, -0x1, PT ;  /* 0xffffffff1b00780c */ /* 0x000fe20003f05270 */
[----:B------:R3:W5:Y:S04]  /*4910*/  LDG.E.CONSTANT R33, desc[UR14][R14.64] ;  /* 0x0000000e0e217981 */ /* 0x000768000c1e9900 */
[----:B------:R3:W5:Y:S04]  /*4920*/  LDG.E.CONSTANT R11, desc[UR14][R14.64+0x4] ;  /* 0x0000040e0e0b7981 */ /* 0x000768000c1e9900 */
[----:B------:R3:W5:Y:S04]  /*4930*/  LDG.E.CONSTANT R10, desc[UR14][R14.64+0x8] ;  /* 0x0000080e0e0a7981 */ /* 0x000768000c1e9900 */
[----:B------:R3:W5:Y:S01]  /*4940*/  LDG.E.CONSTANT R9, desc[UR14][R14.64+0xc] ;  /* 0x00000c0e0e097981 */ /* 0x000762000c1e9900 */
[----:B----4-:R-:W-:Y:S05]  /*4950*/  @P0 BRA `(.L_x_19209) ;  /* 0x0000000000780947 */ /* 0x010fea0003800000 */
        /* <DEDUP_REMOVED lines=30> */
.L_x_19209:
[----:B------:R-:W-:Y:S05]  /*4b40*/  BSYNC.RECONVERGENT B2 ;  /* 0x0000000000027941 */ /* 0x000fea0003800200 */
.L_x_19208:
[----:B------:R-:W-:Y:S01]  /*4b50*/  F2FP.BF16.F32.PACK_AB R5, R5, R4 ;  /* 0x000000040505723e */ /* 0x000fe200000010ff */
[----:B------:R-:W-:Y:S02]  /*4b60*/  IMAD.MOV.U32 R4, RZ, RZ, R31 ;  /* 0x000000ffff047224 */ /* 0x000fe400078e001f */
[----:B-----5:R-:W-:Y:S01]  /*4b70*/  HMUL2.BF16_V2 R33, R8, R33 ;  /* 0x0000002108217232 */ /* 0x020fe20000200000 */
[----:B------:R-:W-:Y:S01]  /*4b80*/  F2FP.BF16.F32.PACK_AB R6, R7, R6 ;  /* 0x000000060706723e */ /* 0x000fe200000010ff */
[----:B------:R-:W-:Y:S02]  /*4b90*/  HMUL2.BF16_V2 R31, R5, R10 ;  /* 0x0000000a051f7232 */ /* 0x000fe40000200000 */
[----:B------:R-:W-:Y:S01]  /*4ba0*/  HFMA2.BF16_V2 R11, R4, R11, -RZ ;  /* 0x0000000b040b7231 */ /* 0x000fe200003000ff */
[C---:B------:R-:W-:Y:S01]  /*4bb0*/  PRMT R34, R33.reuse, 0x7632, R34 ;  /* 0x0000763221227816 */ /* 0x040fe20000000022 */
[----:B------:R-:W-:Y:S01]  /*4bc0*/  HFMA2.BF16_V2 R9, R6, R9, -RZ ;  /* 0x0000000906097231 */ /* 0x000fe200003000ff */
[----:B------:R-:W-:-:S02]  /*4bd0*/  SHF.L.U32 R33, R33, 0x10, RZ ;  /* 0x0000001021217819 */ /* 0x000fc400000006ff */
[C---:B------:R-:W-:Y:S01]  /*4be0*/  PRMT R10, R11.reuse, 0x7610, R10 ;  /* 0x000076100b0a7816 */ /* 0x040fe2000000000a */
[----:B------:R-:W-:Y:S01]  /*4bf0*/  IMAD.U32 R34, R34, 0x10000, RZ ;  /* 0x0001000022227824 */ /* 0x000fe200078e00ff */
[----:B------:R-:W-:Y:S02]  /*4c00*/  PRMT R11, R11, 0x7632, R11 ;  /* 0x000076320b0b7816 */ /* 0x000fe4000000000b */
[----:B------:R-:W-:Y:S01]  /*4c10*/  SHF.L.U32 R10, R10, 0x10, RZ ;  /* 0x000000100a0a7819 */ /* 0x000fe200000006ff */
[----:B------:R-:W-:Y:S01]  /*4c20*/  FADD.FTZ R7, R33, R34 ;  /* 0x0000002221077221 */ /* 0x000fe20000010000 */
[----:B------:R-:W-:Y:S01]  /*4c30*/  PRMT R33, R31, 0x7632, R33 ;  /* 0x000076321f217816 */ /* 0x000fe20000000021 */
[----:B------:R-:W-:Y:S02]  /*4c40*/  IMAD.U32 R11, R11, 0x10000, RZ ;  /* 0x000100000b0b7824 */ /* 0x000fe400078e00ff */
[----:B------:R-:W-:Y:S01]  /*4c50*/  IMAD.U32 R31, R31, 0x10000, RZ ;  /* 0x000100001f1f7824 */ /* 0x000fe200078e00ff */
[----:B------:R-:W-:Y:S01]  /*4c60*/  SHF.L.U32 R36, R33, 0x10, RZ ;  /* 0x0000001021247819 */ /* 0x000fe200000006ff */
[----:B------:R-:W-:Y:S01]  /*4c70*/  FADD.FTZ R34, R10, R11 ;  /* 0x0000000b0a227221 */ /* 0x000fe20000010000 */
[C---:B------:R-:W-:Y:S01]  /*4c80*/  PRMT R10, R9.reuse, 0x7632, R10 ;  /* 0x00007632090a7816 */ /* 0x040fe2000000000a */
[----:B------:R-:W-:Y:S01]  /*4c90*/  IMAD.U32 R9, R9, 0x10000, RZ ;  /* 0x0001000009097824 */ /* 0x000fe200078e00ff */
[----:B------:R0:W5:Y:S01]  /*4ca0*/  LDG.E.CONSTANT R11, desc[UR14][R14.64+0x204] ;  /* 0x0002040e0e0b7981 */ /* 0x000162000c1e9900 */
[----:B------:R-:W-:Y:S01]  /*4cb0*/  FADD.FTZ R36, R31, R36 ;  /* 0x000000241f247221 */ /* 0x000fe20000010000 */
[----:B------:R-:W-:Y:S01]  /*4cc0*/  FADD.FTZ R7, R7, R34 ;  /* 0x0000002207077221 */ /* 0x000fe20000010000 */
[----:B------:R-:W-:Y:S01]  /*4cd0*/  IMAD.U32 R10, R10, 0x10000, RZ ;  /* 0x000100000a0a7824 */ /* 0x000fe200078e00ff */
[----:B------:R0:W5:Y:S02]  /*4ce0*/  LDG.E.CONSTANT R31, desc[UR14][R14.64+0x200] ;  /* 0x0002000e0e1f7981 */ /* 0x000164000c1e9900 */
[----:B------:R-:W-:Y:S01]  /*4cf0*/  FADD.FTZ R7, R7, R36 ;  /* 0x0000002407077221 */ /* 0x000fe20000010000 */
[----:B------:R-:W-:-:S02]  /*4d00*/  FADD.FTZ R10, R9, R10 ;  /* 0x0000000a090a7221 */ /* 0x000fc40000010000 */
[----:B------:R0:W5:Y:S02]  /*4d10*/  LDG.E.CONSTANT R9, desc[UR14][R14.64+0x20c] ;  /* 0x00020c0e0e097981 */ /* 0x000164000c1e9900 */
[----:B------:R-:W-:Y:S02]  /*4d20*/  FADD.FTZ R7, R7, R10 ;  /* 0x0000000a07077221 */ /* 0x000fe40000010000 */
[----:B------:R0:W5:Y:S01]  /*4d30*/  LDG.E.CONSTANT R10, desc[UR14][R14.64+0x208] ;  /* 0x0002080e0e0a7981 */ /* 0x000162000c1e9900 */
[----:B------:R-:W-:Y:S04]  /*4d40*/  BSSY.RECONVERGENT B2, `(.L_x_19210) ;  /* 0x0000020000027945 */ /* 0x000fe80003800200 */
[----:B------:R-:W-:Y:S05]  /*4d50*/  @P0 BRA `(.L_x_19211) ;  /* 0x0000000000780947 */ /* 0x000fea0003800000 */
[C---:B------:R-:W-:Y:S02]  /*4d60*/  IADD3 R33, PT, PT, R28.reuse, -0x1, RZ ;  /* 0xffffffff1c217810 */ /* 0x040fe40007ffe0ff */
[C---:B------:R-:W-:Y:S02]  /*4d70*/  ISETP.GE.AND P2, PT, R28.reuse, UR24, PT ;  /* 0x000000181c007c0c */ /* 0x040fe4000bf46270 */
[----:B------:R-:W-:Y:S02]  /*4d80*/  ISETP.GE.AND P1, PT, R33, UR24, PT ;  /* 0x0000001821007c0c */ /* 0x000fe4000bf26270 */
[C---:B-----5:R-:W-:Y:S02]  /*4d90*/  PRMT R33, R11.reuse, 0x7632, R33 ;  /* 0x000076320b217816 */ /* 0x060fe40000000021 */
[----:B------:R-:W-:Y:S02]  /*4da0*/  SEL R11, R11, RZ, !P1 ;  /* 0x000000ff0b0b7207 */ /* 0x000fe40004800000 */
[----:B------:R-:W-:Y:S01]  /*4db0*/  SEL R34, R33, RZ, !P2 ;  /* 0x000000ff21227207 */ /* 0x000fe20005000000 */
[----:B------:R-:W-:-:S03]  /*4dc0*/  VIADD R33, R28, 0x1 ;  /* 0x000000011c217836 */ /* 0x000fc60000000000 */
[--C-:B------:R-:W-:Y:S02]  /*4dd0*/  PRMT R11, R11, 0x5410, R34.reuse ;  /* 0x000054100b0b7816 */ /* 0x100fe40000000022 */
        /* <DEDUP_REMOVED lines=9> */
[----:B------:R-:W-:-:S04]  /*4e70*/  IADD3 R33, PT, PT, R28, 0x3, RZ ;  /* 0x000000031c217810 */ /* 0x000fc80007ffe0ff */
[----:B------:R-:W-:Y:S01]  /*4e80*/  ISETP.GE.AND P3, PT, R33, UR24, PT ;  /* 0x0000001821007c0c */ /* 0x000fe2000bf66270 */
[----:B------:R-:W-:-:S03]  /*4e90*/  VIADD R33, R28, 0x4 ;  /* 0x000000041c217836 */ /* 0x000fc60000000000 */
        /* <DEDUP_REMOVED lines=10> */
.L_x_19211:
[----:B------:R-:W-:Y:S05]  /*4f40*/  BSYNC.RECONVERGENT B2 ;  /* 0x0000000000027941 */ /* 0x000fea0003800200 */
.L_x_19210:
[----:B-----5:R-:W-:Y:S02]  /*4f50*/  HMUL2.BF16_V2 R31, R8, R31 ;  /* 0x0000001f081f7232 */ /* 0x020fe40000200000 */
[----:B------:R-:W-:Y:S02]  /*4f60*/  HFMA2.BF16_V2 R33, R4, R11, -RZ ;  /* 0x0000000b04217231 */ /* 0x000fe400003000ff */
[----:B------:R-:W-:Y:S02]  /*4f70*/  FADD.FTZ R26, R26, R7 ;  /* 0x000000071a1a7221 */ /* 0x000fe40000010000 */
[----:B------:R1:W5:Y:S01]  /*4f80*/  LDG.E.CONSTANT R7, desc[UR14][R14.64+0x40c] ;  /* 0x00040c0e0e077981 */ /* 0x000362000c1e9900 */
[C---:B------:R-:W-:Y:S02]  /*4f90*/  PRMT R11, R31.reuse, 0x7610, R11 ;  /* 0x000076101f0b7816 */ /* 0x040fe4000000000b */
[----:B------:R-:W-:Y:S02]  /*4fa0*/  PRMT R31, R31, 0x7632, R31 ;  /* 0x000076321f1f7816 */ /* 0x000fe4000000001f */
[C---:B------:R-:W-:Y:S01]  /*4fb0*/  PRMT R34, R33.reuse, 0x7632, R34 ;  /* 0x0000763221227816 */ /* 0x040fe20000000022 */
[----:B------:R-:W-:Y:S01]  /*4fc0*/  IMAD.U32 R33, R33, 0x10000, RZ ;  /* 0x0001000021217824 */ /* 0x000fe200078e00ff */
[----:B------:R-:W-:Y:S01]  /*4fd0*/  SHF.L.U32 R11, R11, 0x10, RZ ;  /* 0x000000100b0b7819 */ /* 0x000fe200000006ff */
[----:B------:R-:W-:Y:S01]  /*4fe0*/  IMAD.U32 R36, R31, 0x10000, RZ ;  /* 0x000100001f247824 */ /* 0x000fe200078e00ff */
[----:B------:R-:W-:Y:S01]  /*4ff0*/  SHF.L.U32 R34, R34, 0x10, RZ ;  /* 0x0000001022227819 */ /* 0x000fe200000006ff */
[----:B------:R-:W-:-:S02]  /*5000*/  HMUL2.BF16_V2 R31, R5, R10 ;  /* 0x0000000a051f7232 */ /* 0x000fc40000200000 */
[----:B------:R-:W-:Y:S02]  /*5010*/  FADD.FTZ R10, R11, R36 ;  /* 0x000000240b0a7221 */ /* 0x000fe40000010000 */
[----:B------:R-:W-:Y:S01]  /*5020*/  FADD.FTZ R11, R33, R34 ;  /* 0x00000022210b7221 */ /* 0x000fe20000010000 */
[C---:B------:R-:W-:Y:S01]  /*5030*/  PRMT R33, R31.reuse, 0x7632, R33 ;  /* 0x000076321f217816 */ /* 0x040fe20000000021 */
[----:B------:R-:W-:-:S04]  /*5040*/  IMAD.U32 R31, R31, 0x10000, RZ ;  /* 0x000100001f1f7824 */ /* 0x000fc800078e00ff */
[----:B------:R-:W-:Y:S02]  /*5050*/  IMAD.U32 R34, R33, 0x10000, RZ ;  /* 0x0001000021227824 */ /* 0x000fe400078e00ff */
[----:B------:R-:W-:Y:S02]  /*5060*/  HFMA2.BF16_V2 R33, R6, R9, -RZ ;  /* 0x0000000906217231 */ /* 0x000fe400003000ff */
[----:B------:R-:W-:Y:S01]  /*5070*/  FADD.FTZ R9, R31, R34 ;  /* 0x000000221f097221 */ /* 0x000fe20000010000 */
[--C-:B------:R-:W-:Y:S02]  /*5080*/  FADD.FTZ R34, R10, R11.reuse ;  /* 0x0000000b0a227221 */ /* 0x100fe40000010000 */
[C---:B------:R-:W-:Y:S02]  /*5090*/  PRMT R10, R33.reuse, 0x7610, R10 ;  /* 0x00007610210a7816 */ /* 0x040fe4000000000a */
[----:B------:R-:W-:Y:S02]  /*50a0*/  PRMT R11, R33, 0x7632, R11 ;  /* 0x00007632210b7816 */ /* 0x000fe4000000000b */
[----:B------:R-:W-:-:S03]  /*50b0*/  SHF.L.U32 R10, R10, 0x10, RZ ;  /* 0x000000100a0a7819 */ /* 0x000fc600000006ff */
[----:B------:R-:W-:-:S04]  /*50c0*/  IMAD.U32 R11, R11, 0x10000, RZ ;  /* 0x000100000b0b7824 */ /* 0x000fc800078e00ff */
        /* <DEDUP_REMOVED lines=16> */
[----:B------:R-:W-:Y:S02]  /*51d0*/  PRMT R11, R11, 0x5410, R36 ;  /* 0x000054100b0b7816 */ /* 0x000fe40000000024 */
        /* <DEDUP_REMOVED lines=10> */
[C---:B------:R-:W-:Y:S02]  /*5280*/  IADD3 R31, PT, PT, R28.reuse, 0x4, RZ ;  /* 0x000000041c1f7810 */ /* 0x040fe40007ffe0ff */
        /* <DEDUP_REMOVED lines=10> */
.L_x_19213:
[----:B------:R-:W-:Y:S05]  /*5330*/  BSYNC.RECONVERGENT B2 ;  /* 0x0000000000027941 */ /* 0x000fea0003800200 */
.L_x_19212:
        /* <DEDUP_REMOVED lines=11> */
[----:B------:R-:W-:Y:S02]  /*53f0*/  FADD.FTZ R9, R9, R36 ;  /* 0x0000002409097221 */ /* 0x000fe40000010000 */
[----:B------:R-:W-:Y:S01]  /*5400*/  FADD.FTZ R34, R31, R33 ;  /* 0x000000211f227221 */ /* 0x000fe20000010000 */
[C---:B------:R-:W-:Y:S02]  /*5410*/  PRMT R31, R11.reuse, 0x7632, R31 ;  /* 0x000076320b1f7816 */ /* 0x040fe4000000001f */
[----:B------:R-:W-:Y:S01]  /*5420*/  SHF.L.U32 R11, R11, 0x10, RZ ;  /* 0x000000100b0b7819 */ /* 0x000fe200000006ff */
[----:B------:R-:W-:Y:S02]  /*5430*/  FADD.FTZ R34, R9, R34 ;  /* 0x0000002209227221 */ /* 0x000fe40000010000 */
[----:B------:R-:W-:-:S02]  /*5440*/  IMAD.U32 R36, R31, 0x10000, RZ ;  /* 0x000100001f247824 */ /* 0x000fc400078e00ff */
[----:B------:R-:W-:Y:S02]  /*5450*/  HFMA2.BF16_V2 R31, R6, R7, -RZ ;  /* 0x00000007061f7231 */ /* 0x000fe400003000ff */
[----:B------:R-:W-:-:S03]  /*5460*/  FADD.FTZ R7, R11, R36 ;  /* 0x000000240b077221 */ /* 0x000fc60000010000 */
[C---:B------:R-:W-:Y:S02]  /*5470*/  PRMT R9, R31.reuse, 0x7610, R9 ;  /* 0x000076101f097816 */ /* 0x040fe40000000009 */
[----:B------:R-:W-:Y:S01]  /*5480*/  PRMT R11, R31, 0x7632, R11 ;  /* 0x000076321f0b7816 */ /* 0x000fe2000000000b */
[----:B------:R-:W-:Y:S01]  /*5490*/  FADD.FTZ R7, R34, R7 ;  /* 0x0000000722077221 */ /* 0x000fe20000010000 */
[----:B------:R2:W5:Y:S01]  /*54a0*/  LDG.E.CONSTANT R31, desc[UR14][R14.64+0x600] ;  /* 0x0006000e0e1f7981 */ /* 0x000562000c1e9900 */
[----:B------:R-:W-:Y:S01]  /*54b0*/  IMAD.U32 R9, R9, 0x10000, RZ ;  /* 0x0001000009097824 */ /* 0x000fe200078e00ff */
[----:B------:R-:W-:Y:S02]  /*54c0*/  SHF.L.U32 R36, R11, 0x10, RZ ;  /* 0x000000100b247819 */ /* 0x000fe400000006ff */
[----:B------:R2:W5:Y:S03]  /*54d0*/  LDG.E.CONSTANT R11, desc[UR14][R14.64+0x604] ;  /* 0x0006040e0e0b7981 */ /* 0x000566000c1e9900 */
[----:B------:R-:W-:-:S02]  /*54e0*/  FADD.FTZ R36, R9, R36 ;  /* 0x0000002409247221 */ /* 0x000fc40000010000 */
        /* <DEDUP_REMOVED lines=9> */
[----:B------:R-:W-:Y:S01]  /*5580*/  SEL R34, R33, RZ, !P2 ;  /* 0x000000ff21227207 */ /* 0x000fe20005000000 */
[----:B------:R-:W-:-:S03]  /*5590*/  VIADD R33, R28, 0x1 ;  /* 0x000000011c217836 */ /* 0x000fc60000000000 */
[--C-:B------:R-:W-:Y:S02]  /*55a0*/  PRMT R11, R11, 0x5410, R34.reuse ;  /* 0x000054100b0b7816 */ /* 0x100fe40000000022 */
[----:B------:R-:W-:Y:S02]  /*55b0*/  ISETP.GE.AND P1, PT, R33, UR24, PT ;  /* 0x0000001821007c0c */ /* 0x000fe4000bf26270 */
[----:B------:R-:W-:Y:S02]  /*55c0*/  IADD3 R33, PT, PT, R28, 0x2, RZ ;  /* 0x000000021c217810 */ /* 0x000fe40007ffe0ff */
[----:B------:R-:W-:Y:S02]  /*55d0*/  PRMT R34, R9, 0x7632, R34 ;  /* 0x0000763209227816 */ /* 0x000fe40000000022 */
[----:B------:R-:W-:Y:S02]  /*55e0*/  ISETP.GE.AND P2, PT, R33, UR24, PT ;  /* 0x0000001821007c0c */ /* 0x000fe4000bf46270 */
[----:B------:R-:W-:-:S02]  /*55f0*/  PRMT R33, R10, 0x7632, R33 ;  /* 0x000076320a217816 */ /* 0x000fc40000000021 */
[----:B------:R-:W-:Y:S02]  /*5600*/  SEL R10, R10, RZ, !P1 ;  /* 0x000000ff0a0a7207 */ /* 0x000fe40004800000 */
[----:B------:R-:W-:Y:S02]  /*5610*/  SEL R33, R33, RZ, !P2 ;  /* 0x000000ff21217207 */ /* 0x000fe40005000000 */
[----:B------:R-:W-:Y:S02]  /*5620*/  ISETP.GE.AND P1, PT, R32, UR24, PT ;  /* 0x0000001820007c0c */ /* 0x000fe4000bf26270 */
[----:B------:R-:W-:Y:S01]  /*5630*/  PRMT R10, R10, 0x5410, R33 ;  /* 0x000054100a0a7816 */ /* 0x000fe20000000021 */
[----:B------:R-:W-:-:S05]  /*5640*/  VIADD R33, R28, 0x3 ;  /* 0x000000031c217836 */ /* 0x000fca0000000000 */
        /* <DEDUP_REMOVED lines=12> */
.L_x_19215:
[----:B------:R-:W-:Y:S05]  /*5710*/  BSYNC.RECONVERGENT B2 ;  /* 0x0000000000027941 */ /* 0x000fea0003800200 */
.L_x_19214:
[----:B-----5:R-:W-:Y:S02]  /*5720*/  HMUL2.BF16_V2 R31, R8, R31 ;  /* 0x0000001f081f7232 */ /* 0x020fe40000200000 */
[----:B------:R-:W-:Y:S02]  /*5730*/  HFMA2.BF16_V2 R33, R4, R11, -RZ ;  /* 0x0000000b04217231 */ /* 0x000fe400003000ff */
[----:B------:R-:W-:Y:S02]  /*5740*/  FADD.FTZ R24, R24, R7 ;  /* 0x0000000718187221 */ /* 0x000fe40000010000 */
[----:B------:R4:W5:Y:S01]  /*5750*/  LDG.E.CONSTANT R7, desc[UR14][R14.64+0x80c] ;  /* 0x00080c0e0e077981 */ /* 0x000962000c1e9900 */
[C---:B------:R-:W-:Y:S02]  /*5760*/  PRMT R11, R31.reuse, 0x7610, R11 ;  /* 0x000076101f0b7816 */ /* 0x040fe4000000000b */
[----:B------:R-:W-:Y:S02]  /*5770*/  PRMT R31, R31, 0x7632, R31 ;  /* 0x000076321f1f7816 */ /* 0x000fe4000000001f */
[----:B------:R-:W-:Y:S01]  /*5780*/  PRMT R34, R33, 0x7632, R34 ;  /* 0x0000763221227816 */ /* 0x000fe20000000022 */
[----:B------:R-:W-:Y:S01]  /*5790*/  IMAD.U32 R11, R11, 0x10000, RZ ;  /* 0x000100000b0b7824 */ /* 0x000fe200078e00ff */
[----:B------:R-:W-:Y:S01]  /*57a0*/  SHF.L.U32 R33, R33, 0x10, RZ ;  /* 0x0000001021217819 */ /* 0x000fe200000006ff */
[----:B------:R-:W-:-:S02]  /*57b0*/  IMAD.U32 R36, R31, 0x10000, RZ ;  /* 0x000100001f247824 */ /* 0x000fc400078e00ff */
[----:B------:R-:W-:Y:S02]  /*57c0*/  HMUL2.BF16_V2 R31, R5, R10 ;  /* 0x0000000a051f7232 */ /* 0x000fe40000200000 */
[----:B------:R-:W-:Y:S02]  /*57d0*/  IMAD.U32 R34, R34, 0x10000, RZ ;  /* 0x0001000022227824 */ /* 0x000fe400078e00ff */
[----:B------:R-:W-:Y:S02]  /*57e0*/  FADD.FTZ R10, R11, R36 ;  /* 0x000000240b0a7221 */ /* 0x000fe40000010000 */
[----:B------:R-:W-:Y:S01]  /*57f0*/  FADD.FTZ R11, R33, R34 ;  /* 0x00000022210b7221 */ /* 0x000fe20000010000 */
[C---:B------:R-:W-:Y:S01]  /*5800*/  PRMT R33, R31.reuse, 0x7632, R33 ;  /* 0x000076321f217816 */ /* 0x040fe20000000021 */
[----:B------:R-:W-:-:S03]  /*5810*/  IMAD.U32 R31, R31, 0x10000, RZ ;  /* 0x000100001f1f7824 */ /* 0x000fc600078e00ff */
[----:B------:R-:W-:Y:S01]  /*5820*/  SHF.L.U32 R34, R33, 0x10, RZ ;  /* 0x0000001021227819 */ /* 0x000fe200000006ff */
[----:B------:R-:W-:-:S04]  /*5830*/  HFMA2.BF16_V2 R33, R6, R9, -RZ ;  /* 0x0000000906217231 */ /* 0x000fc800003000ff */
[----:B------:R-:W-:Y:S01]  /*5840*/  FADD.FTZ R9, R31, R34 ;  /* 0x000000221f097221 */ /* 0x000fe20000010000 */
[--C-:B------:R-:W-:Y:S01]  /*5850*/  FADD.FTZ R34, R10, R11.reuse ;  /* 0x0000000b0a227221 */ /* 0x100fe20000010000 */
[C---:B------:R-:W-:Y:S02]  /*5860*/  PRMT R10, R33.reuse, 0x7610, R10 ;  /* 0x00007610210a7816 */ /* 0x040fe4000000000a */
[----:B------:R-:W-:Y:S01]  /*5870*/  PRMT R11, R33, 0x7632, R11 ;  /* 0x00007632210b7816 */ /* 0x000fe2000000000b */
[----:B------:R-:W-:Y:S02]  /*5880*/  FADD.FTZ R9, R34, R9 ;  /* 0x0000000922097221 */ /* 0x000fe40000010000 */
[----:B------:R-:W-:Y:S01]  /*5890*/  IMAD.U32 R10, R10, 0x10000, RZ ;  /* 0x000100000a0a7824 */ /* 0x000fe200078e00ff */
[----:B------:R4:W5:Y:S01]  /*58a0*/  LDG.E.CONSTANT R34, desc[UR14][R14.64+0x808] ;  /* 0x0008080e0e227981 */ /* 0x000962000c1e9900 */
        /* <DEDUP_REMOVED lines=13> */
[----:B------:R-:W-:Y:S01]  /*5980*/  VIADD R31, R28, 0x1 ;  /* 0x000000011c1f7836 */ /* 0x000fe20000000000 */
[----:B------:R-:W-:-:S02]  /*5990*/  PRMT R33, R7, 0x7632, R33 ;  /* 0x0000763207217816 */ /* 0x000fc40000000021 */
        /* <DEDUP_REMOVED lines=22> */
.L_x_19217:
[----:B------:R-:W-:Y:S05]  /*5b00*/  BSYNC.RECONVERGENT B2 ;  /* 0x0000000000027941 */ /* 0x000fea0003800200 */
.L_x_19216:
        /* <DEDUP_REMOVED lines=15> */
[----:B------:R-:W-:Y:S02]  /*5c00*/  IMAD.U32 R11, R11, 0x10000, RZ ;  /* 0x000100000b0b7824 */ /* 0x000fe400078e00ff */
[----:B------:R-:W-:Y:S02]  /*5c10*/  FADD.FTZ R34, R9, R34 ;  /* 0x0000002209227221 */ /* 0x000fe40000010000 */
[----:B------:R-:W-:Y:S02]  /*5c20*/  IMAD.U32 R36, R31, 0x10000, RZ ;  /* 0x000100001f247824 */ /* 0x000fe400078e00ff */
[----:B------:R-:W-:-:S02]  /*5c30*/  HFMA2.BF16_V2 R31, R6, R7, -RZ ;  /* 0x00000007061f7231 */ /* 0x000fc400003000ff */
[----:B------:R-:W-:-:S03]  /*5c40*/  FADD.FTZ R7, R11, R36 ;  /* 0x000000240b077221 */ /* 0x000fc60000010000 */
[C---:B------:R-:W-:Y:S02]  /*5c50*/  PRMT R9, R31.reuse, 0x7610, R9 ;  /* 0x000076101f097816 */ /* 0x040fe40000000009 */
[----:B------:R-:W-:Y:S01]  /*5c60*/  PRMT R11, R31, 0x7632, R11 ;  /* 0x000076321f0b7816 */ /* 0x000fe2000000000b */
[----:B------:R-:W-:Y:S01]  /*5c70*/  FADD.FTZ R7, R34, R7 ;  /* 0x0000000722077221 */ /* 0x000fe20000010000 */
[----:B------:R-:W-:Y:S01]  /*5c80*/  SHF.L.U32 R9, R9, 0x10, RZ ;  /* 0x0000001009097819 */ /* 0x000fe200000006ff */
[----:B------:R0:W5:Y:S02]  /*5c90*/  LDG.E.CONSTANT R31, desc[UR14][R14.64+0xa00] ;  /* 0x000a000e0e1f7981 */ /* 0x000164000c1e9900 */
[----:B------:R-:W-:Y:S02]  /*5ca0*/  IMAD.U32 R36, R11, 0x10000, RZ ;  /* 0x000100000b247824 */ /* 0x000fe400078e00ff */
[----:B------:R0:W5:Y:S02]  /*5cb0*/  LDG.E.CONSTANT R11, desc[UR14][R14.64+0xa04] ;  /* 0x000a040e0e0b7981 */ /* 0x000164000c1e9900 */
        /* <DEDUP_REMOVED lines=10> */
[----:B------:R-:W-:Y:S02]  /*5d60*/  SEL R34, R33, RZ, !P2 ;  /* 0x000000ff21227207 */ /* 0x000fe40005000000 */
[----:B------:R-:W-:Y:S02]  /*5d70*/  IADD3 R33, PT, PT, R28, 0x1, RZ ;  /* 0x000000011c217810 */ /* 0x000fe40007ffe0ff */
[----:B------:R-:W-:-:S02]  /*5d80*/  PRMT R11, R11, 0x5410, R34 ;  /* 0x000054100b0b7816 */ /* 0x000fc40000000022 */
        /* <DEDUP_REMOVED lines=22> */
.L_x_19219:
[----:B------:R-:W-:Y:S05]  /*5ef0*/  BSYNC.RECONVERGENT B2 ;  /* 0x0000000000027941 */ /* 0x000fea0003800200 */
.L_x_19218:
[----:B-----5:R-:W-:Y:S02]  /*5f00*/  HMUL2.BF16_V2 R31, R8, R31 ;  /* 0x0000001f081f7232 */ /* 0x020fe40000200000 */
[----:B------:R-:W-:-:S03]  /*5f10*/  HFMA2.BF16_V2 R33, R4, R11, -RZ ;  /* 0x0000000b04217231 */ /* 0x000fc600003000ff */
[C---:B------:R-:W-:Y:S02]  /*5f20*/  PRMT R11, R31.reuse, 0x7610, R11 ;  /* 0x000076101f0b7816 */ /* 0x040fe4000000000b */
[----:B------:R-:W-:Y:S02]  /*5f30*/  PRMT R31, R31, 0x7632, R31 ;  /* 0x000076321f1f7816 */ /* 0x000fe4000000001f */
[----:B------:R-:W-:Y:S01]  /*5f40*/  PRMT R34, R33, 0x7632, R34 ;  /* 0x0000763221227816 */ /* 0x000fe20000000022 */
[----:B------:R-:W-:Y:S01]  /*5f50*/  IMAD.U32 R11, R11, 0x10000, RZ ;  /* 0x000100000b0b7824 */ /* 0x000fe200078e00ff */
[----:B------:R-:W-:Y:S01]  /*5f60*/  SHF.L.U32 R36, R31, 0x10, RZ ;  /* 0x000000101f247819 */ /* 0x000fe200000006ff */
[----:B------:R-:W-:Y:S02]  /*5f70*/  IMAD.U32 R33, R33, 0x10000, RZ ;  /* 0x0001000021217824 */ /* 0x000fe400078e00ff */
[----:B------:R-:W-:Y:S02]  /*5f80*/  HMUL2.BF16_V2 R31, R5, R10 ;  /* 0x0000000a051f7232 */ /* 0x000fe40000200000 */
[----:B------:R-:W-:-:S02]  /*5f90*/  IMAD.U32 R34, R34, 0x10000, RZ ;  /* 0x0001000022227824 */ /* 0x000fc400078e00ff */
[----:B------:R-:W-:Y:S02]  /*5fa0*/  FADD.FTZ R10, R11, R36 ;  /* 0x000000240b0a7221 */ /* 0x000fe40000010000 */
[----:B------:R-:W-:Y:S01]  /*5fb0*/  FADD.FTZ R11, R33, R34 ;  /* 0x00000022210b7221 */ /* 0x000fe20000010000 */
[C---:B------:R-:W-:Y:S02]  /*5fc0*/  PRMT R33, R31.reuse, 0x7632, R33 ;  /* 0x000076321f217816 */ /* 0x040fe40000000021 */
        /* <DEDUP_REMOVED lines=10> */
[----:B------:R-:W-:Y:S01]  /*6070*/  SHF.L.U32 R11, R11, 0x10, RZ ;  /* 0x000000100b0b7819 */ /* 0x000fe200000006ff */
[----:B------:R0:W5:Y:S04]  /*6080*/  LDG.E.CONSTANT R34, desc[UR14][R14.64+0xc08] ;  /* 0x000c080e0e227981 */ /* 0x000168000c1e9900 */
[----:B------:R-:W-:Y:S02]  /*6090*/  FADD.FTZ R10, R10, R11 ;  /* 0x0000000b0a0a7221 */ /* 0x000fe40000010000 */
[----:B------:R0:W5:Y:S02]  /*60a0*/  LDG.E.CONSTANT R11, desc[UR14][R14.64+0xc04] ;  /* 0x000c040e0e0b7981 */ /* 0x000164000c1e9900 */
[----:B------:R-:W-:-:S02]  /*60b0*/  FADD.FTZ R10, R9, R10 ;  /* 0x0000000a090a7221 */ /* 0x000fc40000010000 */
        /* <DEDUP_REMOVED lines=25> */
[----:B------:R-:W-:Y:S02]  /*6250*/  IADD3 R33, PT, PT, R28, -0x2, RZ ;  /* 0xfffffffe1c217810 */ /* 0x000fe40007ffe0ff */
[----:B------:R-:W-:-:S02]  /*6260*/  ISETP.GE.AND P1, PT, R32, UR24, PT ;  /* 0x0000001820007c0c */ /* 0x000fc4000bf26270 */
[----:B------:R-:W-:Y:S02]  /*6270*/  ISETP.GE.AND P2, PT, R33, UR24, PT ;  /* 0x0000001821007c0c */ /* 0x000fe4000bf46270 */
[----:B------:R-:W-:Y:S02]  /*6280*/  PRMT R33, R31, 0x7632, R33 ;  /* 0x000076321f217816 */ /* 0x000fe40000000021 */
[----:B------:R-:W-:Y:S02]  /*6290*/  PRMT R9, R9, 0x5410, R36 ;  /* 0x0000541009097816 */ /* 0x000fe40000000024 */
[----:B------:R-:W-:Y:S02]  /*62a0*/  SEL R31, R31, RZ, !P1 ;  /* 0x000000ff1f1f7207 */ /* 0x000fe40004800000 */
[----:B------:R-:W-:-:S04]  /*62b0*/  SEL R36, R33, RZ, !P2 ;  /* 0x000000ff21247207 */ /* 0x000fc80005000000 */
[----:B------:R-:W-:-:S07]  /*62c0*/  PRMT R31, R31, 0x5410, R36 ;  /* 0x000054101f1f7816 */ /* 0x000fce0000000024 */
.L_x_19221:
[----:B------:R-:W-:Y:S05]  /*62d0*/  BSYNC.RECONVERGENT B2 ;  /* 0x0000000000027941 */ /* 0x000fea0003800200 */
.L_x_19220:
[----:B-----5:R-:W-:Y:S02]  /*62e0*/  HMUL2.BF16_V2 R31, R8, R31 ;  /* 0x0000001f081f7232 */ /* 0x020fe40000200000 */
[----:B------:R-:W-:-:S03]  /*62f0*/  HFMA2.BF16_V2 R9, R6, R9, -RZ ;  /* 0x0000000906097231 */ /* 0x000fc600003000ff */
[C---:B------:R-:W-:Y:S01]  /*6300*/  PRMT R33, R31.reuse, 0x7632, R33 ;  /* 0x000076321f217816 */ /* 0x040fe20000000021 */
[----:B------:R-:W-:-:S04]  /*6310*/  IMAD.U32 R31, R31, 0x10000, RZ ;  /* 0x000100001f1f7824 */ /* 0x000fc800078e00ff */
[----:B------:R-:W-:Y:S02]  /*6320*/  IMAD.U32 R36, R33, 0x10000, RZ ;  /* 0x0001000021247824 */ /* 0x000fe400078e00ff */
[----:B------:R-:W-:Y:S02]  /*6330*/  HFMA2.BF16_V2 R33, R4, R11, -RZ ;  /* 0x0000000b04217231 */ /* 0x000fe400003000ff */
[----:B------:R-:W-:-:S03]  /*6340*/  FADD.FTZ R11, R31, R36 ;  /* 0x000000241f0b7221 */ /* 0x000fc60000010000 */
[C---:B------:R-:W-:Y:S02]  /*6350*/  PRMT R31, R33.reuse, 0x7610, R31 ;  /* 0x00007610211f7816 */ /* 0x040fe4000000001f */
[----:B------:R-:W-:Y:S02]  /*6360*/  PRMT R33, R33, 0x7632, R33 ;  /* 0x0000763221217816 */ /* 0x000fe40000000021 */
[----:B------:R-:W-:-:S03]  /*6370*/  SHF.L.U32 R31, R31, 0x10, RZ ;  /* 0x000000101f1f7819 */ /* 0x000fc600000006ff */
[----:B------:R-:W-:Y:S02]  /*6380*/  IMAD.U32 R36, R33, 0x10000, RZ ;  /* 0x0001000021247824 */ /* 0x000fe400078e00ff */
[----:B------:R-:W-:Y:S02]  /*6390*/  HMUL2.BF16_V2 R33, R5, R34 ;  /* 0x0000002205217232 */ /* 0x000fe40000200000 */
[----:B------:R-:W-:-:S03]  /*63a0*/  FADD.FTZ R34, R31, R36 ;  /* 0x000000241f227221 */ /* 0x000fc60000010000 */
[C---:B------:R-:W-:Y:S02]  /*63b0*/  PRMT R31, R33.reuse, 0x7610, R31 ;  /* 0x00007610211f7816 */ /* 0x040fe4000000001f */
[----:B------:R-:W-:Y:S01]  /*63c0*/  PRMT R33, R33, 0x7632, R33 ;  /* 0x0000763221217816 */ /* 0x000fe20000000021 */
[----:B------:R-:W-:Y:S01]  /*63d0*/  FADD.FTZ R34, R11, R34 ;  /* 0x000000220b227221 */ /* 0x000fe20000010000 */
[----:B------:R-:W-:Y:S01]  /*63e0*/  PRMT R11, R9, 0x7632, R11 ;  /* 0x00007632090b7816 */ /* 0x000fe2000000000b */
[----:B------:R-:W-:Y:S01]  /*63f0*/  IMAD.U32 R31, R31, 0x10000, RZ ;  /* 0x000100001f1f7824 */ /* 0x000fe200078e00ff */
[----:B------:R-:W-:Y:S01]  /*6400*/  SHF.L.U32 R36, R33, 0x10, RZ ;  /* 0x0000001021247819 */ /* 0x000fe200000006ff */
[----:B------:R-:W-:Y:S01]  /*6410*/  IMAD.U32 R9, R9, 0x10000, RZ ;  /* 0x0001000009097824 */ /* 0x000fe200078e00ff */
[----:B------:R0:W5:Y:S03]  /*6420*/  LDG.E.CONSTANT R33, desc[UR14][R14.64+0xe00] ;  /* 0x000e000e0e217981 */ /* 0x000166000c1e9900 */
[----:B------:R-:W-:Y:S01]  /*6430*/  FADD.FTZ R31, R31, R36 ;  /* 0x000000241f1f7221 */ /* 0x000fe20000010000 */
[----:B------:R-:W-:-:S02]  /*6440*/  IMAD.U32 R36, R11, 0x10000, RZ ;  /* 0x000100000b247824 */ /* 0x000fc400078e00ff */
[----:B------:R0:W5:Y:S01]  /*6450*/  LDG.E.CONSTANT R11, desc[UR14][R14.64+0xe04] ;  /* 0x000e040e0e0b7981 */ /* 0x000162000c1e9900 */
[----:B------:R-:W-:Y:S01]  /*6460*/  FADD.FTZ R34, R34, R31 ;  /* 0x0000001f22227221 */ /* 0x000fe20000010000 */
[----:B------:R-:W-:Y:S02]  /*6470*/  FADD.FTZ R9, R9, R36 ;  /* 0x0000002409097221 */ /* 0x000fe40000010000 */
[----:B------:R0:W5:Y:S04]  /*6480*/  LDG.E.CONSTANT R36, desc[UR14][R14.64+0xe08] ;  /* 0x000e080e0e247981 */ /* 0x000168000c1e9900 */
[----:B------:R0:W5:Y:S01]  /*6490*/  LDG.E.CONSTANT R31, desc[UR14][R14.64+0xe0c] ;  /* 0x000e0c0e0e1f7981 */ /* 0x000162000c1e9900 */
[----:B------:R-:W-:Y:S04]  /*64a0*/  BSSY.RECONVERGENT B2, `(.L_x_19222) ;  /* 0x0000020000027945 */ /* 0x000fe80003800200 */
[----:B------:R-:W-:Y:S05]  /*64b0*/  @P0 BRA `(.L_x_19223) ;  /* 0x0000000000780947 */ /* 0x000fea0003800000 */
[----:B01234-:R-:W-:Y:S02]  /*64c0*/  IADD3 R14, PT, PT, R28, -0x2, RZ ;  /* 0xfffffffe1c0e7810 */ /* 0x01ffe40007ffe0ff */
[----:B------:R-:W-:Y:S02]  /*64d0*/  ISETP.GE.AND P0, PT, R32, UR24, PT ;  /* 0x0000001820007c0c */ /* 0x000fe4000bf06270 */
[----:B------:R-:W-:Y:S01]  /*64e0*/  ISETP.GE.AND P1, PT, R14, UR24, PT ;  /* 0x000000180e007c0c */ /* 0x000fe2000bf26270 */
[C---:B------:R-:W-:Y:S01]  /*64f0*/  VIADD R14, R28.reuse, 0xffffffff ;  /* 0xffffffff1c0e7836 */ /* 0x040fe20000000000 */
[----:B-----5:R-:W-:Y:S02]  /*6500*/  PRMT R15, R11, 0x7632, R15 ;  /* 0x000076320b0f7816 */ /* 0x020fe4000000000f */
[----:B------:R-:W-:Y:S02]  /*6510*/  ISETP.GE.AND P3, PT, R28, UR24, PT ;  /* 0x000000181c007c0c */ /* 0x000fe4000bf66270 */
[----:B------:R-:W-:-:S02]  /*6520*/  ISETP.GE.AND P2, PT, R14, UR24, PT ;  /* 0x000000180e007c0c */ /* 0x000fc4000bf46270 */
[C---:B------:R-:W-:Y:S02]  /*6530*/  PRMT R14, R33.reuse, 0x7632, R14 ;  /* 0x00007632210e7816 */ /* 0x040fe4000000000e */
[----:B------:R-:W-:Y:S02]  /*6540*/  SEL R33, R33, RZ, !P0 ;  /* 0x000000ff21217207 */ /* 0x000fe40004000000 */
[----:B------:R-:W-:Y:S02]  /*6550*/  SEL R14, R14, RZ, !P1 ;  /* 0x000000ff0e0e7207 */ /* 0x000fe40004800000 */
[----:B------:R-:W-:Y:S02]  /*6560*/  SEL R11, R11, RZ, !P2 ;  /* 0x000000ff0b0b7207 */ /* 0x000fe40005000000 */
[----:B------:R-:W-:Y:S01]  /*6570*/  PRMT R33, R33, 0x5410, R14 ;  /* 0x0000541021217816 */ /* 0x000fe2000000000e */
[----:B------:R-:W-:Y:S01]  /*6580*/  VIADD R14, R28, 0x1 ;  /* 0x000000011c0e7836 */ /* 0x000fe20000000000 */
[----:B------:R-:W-:-:S04]  /*6590*/  SEL R32, R15, RZ, !P3 ;  /* 0x000000ff0f207207 */ /* 0x000fc80005800000 */
[----:B------:R-:W-:Y:S02]  /*65a0*/  ISETP.GE.AND P0, PT, R14, UR24, PT ;  /* 0x000000180e007c0c */ /* 0x000fe4000bf06270 */
[----:B------:R-:W-:Y:S02]  /*65b0*/  IADD3 R14, PT, PT, R28, 0x2, RZ ;  /* 0x000000021c0e7810 */ /* 0x000fe40007ffe0ff */
[----:B------:R-:W-:Y:S02]  /*65c0*/  PRMT R11, R11, 0x5410, R32 ;  /* 0x000054100b0b7816 */ /* 0x000fe40000000020 */
        /* <DEDUP_REMOVED lines=9> */
[C---:B------:R-:W-:Y:S02]  /*6660*/  PRMT R14, R31.reuse, 0x7632, R14 ;  /* 0x000076321f0e7816 */ /* 0x040fe4000000000e */
[----:B------:R-:W-:Y:S02]  /*6670*/  SEL R31, R31, RZ, !P2 ;  /* 0x000000ff1f1f7207 */ /* 0x000fe40005000000 */
[----:B------:R-:W-:-:S04]  /*6680*/  SEL R14, R14, RZ, !P0 ;  /* 0x000000ff0e0e7207 */ /* 0x000fc80004000000 */
[----:B------:R-:W-:-:S07]  /*6690*/  PRMT R31, R31, 0x5410, R14 ;  /* 0x000054101f1f7816 */ /* 0x000fce000000000e */
.L_x_19223:
[----:B------:R-:W-:Y:S05]  /*66a0*/  BSYNC.RECONVERGENT B2 ;  /* 0x0000000000027941 */ /* 0x000fea0003800200 */
.L_x_19222:
[----:B-----5:R-:W-:Y:S02]  /*66b0*/  HMUL2.BF16_V2 R8, R8, R33 ;  /* 0x0000002108087232 */ /* 0x020fe40000200000 */
[----:B------:R-:W-:Y:S02]  /*66c0*/  HFMA2.BF16_V2 R11, R4, R11, -RZ ;  /* 0x0000000b040b7231 */ /* 0x000fe400003000ff */
[----:B------:R-:W-:Y:S02]  /*66d0*/  HMUL2.BF16_V2 R36, R5, R36 ;  /* 0x0000002405247232 */ /* 0x000fe40000200000 */
[----:B------:R-:W-:Y:S01]  /*66e0*/  FADD.FTZ R9, R34, R9 ;  /* 0x0000000922097221 */ /* 0x000fe20000010000 */
[----:B------:R-:W-:Y:S01]  /*66f0*/  FADD.FTZ R22, R22, R7 ;  /* 0x0000000716167221 */ /* 0x000fe20000010000 */
[C---:B01234-:R-:W-:Y:S01]  /*6700*/  PRMT R14, R8.reuse, 0x7632, R14 ;  /* 0x00007632080e7816 */ /* 0x05ffe2000000000e */
[----:B------:R-:W-:Y:S01]  /*6710*/  FADD.FTZ R21, R21, R10 ;  /* 0x0000000a15157221 */ /* 0x000fe20000010000 */
[----:B------:R-:W-:Y:S01]  /*6720*/  SHF.L.U32 R8, R8, 0x10, RZ ;  /* 0x0000001008087819 */ /* 0x000fe200000006ff */
[----:B------:R-:W-:Y:S01]  /*6730*/  FADD.FTZ R20, R20, R9 ;  /* 0x0000000914147221 */ /* 0x000fe20000010000 */
[----:B------:R-:W-:Y:S01]  /*6740*/  PRMT R5, R11, 0x7610, R5 ;  /* 0x000076100b057816 */ /* 0x000fe20000000005 */
[----:B------:R-:W-:-:S02]  /*6750*/  IMAD.U32 R15, R14, 0x10000, RZ ;  /* 0x000100000e0f7824 */ /* 0x000fc400078e00ff */
[----:B------:R-:W-:Y:S01]  /*6760*/  HFMA2.BF16_V2 R14, R6, R31, -RZ ;  /* 0x0000001f060e7231 */ /* 0x000fe200003000ff */
[----:B------:R-:W-:Y:S01]  /*6770*/  PRMT R6, R11, 0x7632, R6 ;  /* 0x000076320b067816 */ /* 0x000fe20000000006 */
[----:B------:R-:W-:Y:S01]  /*6780*/  FADD.FTZ R4, R8, R15 ;  /* 0x0000000f08047221 */ /* 0x000fe20000010000 */
[C---:B------:R-:W-:Y:S01]  /*6790*/  PRMT R8, R36.reuse, 0x7610, R8 ;  /* 0x0000761024087816 */ /* 0x040fe20000000008 */
[----:B------:R-:W-:Y:S01]  /*67a0*/  IMAD.U32 R15, R5, 0x10000, RZ ;  /* 0x00010000050f7824 */ /* 0x000fe200078e00ff */
[----:B------:R-:W-:Y:S02]  /*67b0*/  PRMT R11, R36, 0x7632, R11 ;  /* 0x00007632240b7816 */ /* 0x000fe4000000000b */
[----:B------:R-:W-:Y:S01]  /*67c0*/  SHF.L.U32 R6, R6, 0x10, RZ ;  /* 0x0000001006067819 */ /* 0x000fe200000006ff */
[----:B------:R-:W-:Y:S01]  /*67d0*/  IMAD.U32 R8, R8, 0x10000, RZ ;  /* 0x0001000008087824 */ /* 0x000fe200078e00ff */
[C---:B------:R-:W-:Y:S01]  /*67e0*/  PRMT R5, R14.reuse, 0x7632, R5 ;  /* 0x000076320e057816 */ /* 0x040fe20000000005 */
[----:B------:R-:W-:Y:S01]  /*67f0*/  IMAD.U32 R11, R11, 0x10000, RZ ;  /* 0x000100000b0b7824 */ /* 0x000fe200078e00ff */
[----:B------:R-:W-:Y:S01]  /*6800*/  SHF.L.U32 R14, R14, 0x10, RZ ;  /* 0x000000100e0e7819 */ /* 0x000fe200000006ff */
[----:B------:R-:W-:-:S02]  /*6810*/  FADD.FTZ R15, R15, R6 ;  /* 0x000000060f0f7221 */ /* 0x000fc40000010000 */
[----:B------:R-:W-:Y:S02]  /*6820*/  IMAD.U32 R5, R5, 0x10000, RZ ;  /* 0x0001000005057824 */ /* 0x000fe400078e00ff */
[----:B------:R-:W-:Y:S01]  /*6830*/  FADD.FTZ R11, R8, R11 ;  /* 0x0000000b080b7221 */ /* 0x000fe20000010000 */
[----:B------:R-:W-:Y:S01]  /*6840*/  FADD.FTZ R4, R4, R15 ;  /* 0x0000000f04047221 */ /* 0x000fe20000010000 */
[----:B------:R-:W-:-:S03]  /*6850*/  FADD.FTZ R5, R14, R5 ;  /* 0x000000050e057221 */ /* 0x000fc60000010000 */
[----:B------:R-:W-:-:S04]  /*6860*/  FADD.FTZ R4, R4, R11 ;  /* 0x0000000b04047221 */ /* 0x000fc80000010000 */
[----:B------:R-:W-:-:S04]  /*6870*/  FADD.FTZ R4, R4, R5 ;  /* 0x0000000504047221 */ /* 0x000fc80000010000 */
[----:B------:R-:W-:-:S07]  /*6880*/  FADD.FTZ R19, R19, R4 ;  /* 0x0000000413137221 */ /* 0x000fce0000010000 */
.L_x_19207:
[----:B------:R-:W-:Y:S05]  /*6890*/  BSYNC.RECONVERGENT B0 ;  /* 0x0000000000007941 */ /* 0x000fea0003800200 */
.L_x_19206:
        /* <DEDUP_REMOVED lines=10> */
.L_x_19205:
[----:B------:R-:W-:Y:S05]  /*6940*/  BSYNC.RECONVERGENT B1 ;  /* 0x0000000000017941 */ /* 0x000fea0003800200 */
.L_x_19204:
[----:B------:R-:W3:Y:S01]  /*6950*/  S2R R0, SR_TID.X ;  /* 0x0000000000007919 */ /* 0x000ee20000002100 */
[----:B------:R-:W-:Y:S01]  /*6960*/  BSSY.RECONVERGENT B0, `(.L_x_19225) ;  /* 0x0000028000007945 */ /* 0x000fe20003800200 */
[----:B------:R-:W4:Y:S04]  /*6970*/  SHFL.BFLY PT, R3, R26, 0x1, 0x1f ;  /* 0x0c201f001a037f89 */ /* 0x000f2800000e0000 */
[----:B------:R-:W5:Y:S04]  /*6980*/  SHFL.BFLY PT, R4, R25, 0x1, 0x1f ;  /* 0x0c201f0019047f89 */ /* 0x000f6800000e0000 */
[----:B------:R-:W5:Y:S04]  /*6990*/  SHFL.BFLY PT, R5, R24, 0x1, 0x1f ;  /* 0x0c201f0018057f89 */ /* 0x000f6800000e0000 */
[----:B------:R-:W5:Y:S04]  /*69a0*/  SHFL.BFLY PT, R6, R23, 0x1, 0x1f ;  /* 0x0c201f0017067f89 */ /* 0x000f6800000e0000 */
[----:B--2---:R-:W2:Y:S04]  /*69b0*/  SHFL.BFLY PT, R7, R22, 0x1, 0x1f ;  /* 0x0c201f0016077f89 */ /* 0x004ea800000e0000 */
[----:B0-----:R-:W0:Y:S04]  /*69c0*/  SHFL.BFLY PT, R8, R21, 0x1, 0x1f ;  /* 0x0c201f0015087f89 */ /* 0x001e2800000e0000 */
[----:B-1----:R-:W1:Y:S01]  /*69d0*/  SHFL.BFLY PT, R9, R20, 0x1, 0x1f ;  /* 0x0c201f0014097f89 */ /* 0x002e6200000e0000 */
[----:B----4-:R-:W-:-:S03]  /*69e0*/  FADD.FTZ R2, R3, R26 ;  /* 0x0000001a03027221 */ /* 0x010fc60000010000 */
[----:B------:R-:W4:Y:S01]  /*69f0*/  SHFL.BFLY PT, R10, R19, 0x1, 0x1f ;  /* 0x0c201f00130a7f89 */ /* 0x000f2200000e0000 */
[----:B---3--:R-:W-:Y:S01]  /*6a00*/  LOP3.LUT R11, R0, 0x1, RZ, 0xc0, !PT ;  /* 0x00000001000b7812 */ /* 0x008fe200078ec0ff */
[----:B-----5:R-:W-:Y:S01]  /*6a10*/  FADD.FTZ R25, R4, R25 ;  /* 0x0000001904197221 */ /* 0x020fe20000010000 */
[----:B------:R-:W-:Y:S01]  /*6a20*/  LOP3.LUT R3, R0, 0x3c0, RZ, 0xc0, !PT ;  /* 0x000003c000037812 */ /* 0x000fe200078ec0ff */
[----:B------:R-:W-:Y:S01]  /*6a30*/  BAR.SYNC.DEFER_BLOCKING 0x0 ;  /* 0x0000000000007b1d */ /* 0x000fe20000010000 */
[----:B------:R-:W-:Y:S01]  /*6a40*/  ISETP.NE.AND P0, PT, R11, RZ, PT ;  /* 0x000000ff0b00720c */ /* 0x000fe20003f05270 */
[----:B------:R-:W-:Y:S01]  /*6a50*/  FADD.FTZ R24, R5, R24 ;  /* 0x0000001805187221 */ /* 0x000fe20000010000 */
[----:B------:R-:W-:Y:S01]  /*6a60*/  SHF.R.U32.HI R4, RZ, 0x5, R0 ;  /* 0x00000005ff047819 */ /* 0x000fe20000011600 */
[----:B------:R-:W-:Y:S01]  /*6a70*/  FADD.FTZ R23, R6, R23 ;  /* 0x0000001706177221 */ /* 0x000fe20000010000 */
[----:B------:R-:W-:Y:S02]  /*6a80*/  ISETP.NE.OR P1, PT, R3, 0x40, P0 ;  /* 0x000000400300780c */ /* 0x000fe40000725670 */
[----:B------:R-:W-:Y:S01]  /*6a90*/  LOP3.LUT R3, R0, 0x1f, RZ, 0xc0, !PT ;  /* 0x0000001f00037812 */ /* 0x000fe200078ec0ff */
[----:B--2---:R-:W-:-:S03]  /*6aa0*/  FADD.FTZ R22, R7, R22 ;  /* 0x0000001607167221 */ /* 0x004fc60000010000 */
[----:B------:R-:W-:Y:S01]  /*6ab0*/  SHF.R.U32.HI R3, RZ, 0x1, R3 ;  /* 0x00000001ff037819 */ /* 0x000fe20000011603 */
[----:B0-----:R-:W-:-:S03]  /*6ac0*/  FADD.FTZ R21, R8, R21 ;  /* 0x0000001508157221 */ /* 0x001fc60000010000 */
[----:B------:R-:W-:Y:S01]  /*6ad0*/  LEA R4, R4, R3, 0x7 ;  /* 0x0000000304047211 */ /* 0x000fe200078e38ff */
[----:B-1----:R-:W-:Y:S01]  /*6ae0*/  FADD.FTZ R20, R9, R20 ;  /* 0x0000001409147221 */ /* 0x002fe20000010000 */
        /* <DEDUP_REMOVED lines=15> */
.L_x_19226:
[----:B------:R-:W-:Y:S05]  /*6be0*/  BSYNC.RECONVERGENT B0 ;  /* 0x0000000000007941 */ /* 0x000fea0003800200 */
.L_x_19225:
        /* <DEDUP_REMOVED lines=29> */
.L_x_19228:
[----:B------:R-:W-:Y:S05]  /*6dc0*/  BSYNC.RECONVERGENT B0 ;  /* 0x0000000000007941 */ /* 0x000fea0003800200 */
.L_x_19227:
        /* <DEDUP_REMOVED lines=12> */
.L_x_19230:
[----:B------:R-:W-:Y:S05]  /*6e90*/  BSYNC.RECONVERGENT B0 ;  /* 0x0000000000007941 */ /* 0x000fea0003800200 */
.L_x_19229:
        /* <DEDUP_REMOVED lines=19> */
.L_x_19232:
[----:B------:R-:W-:Y:S05]  /*6fd0*/  BSYNC.RECONVERGENT B0 ;  /* 0x0000000000007941 */ /* 0x000fea0003800200 */
.L_x_19231:
        /* <DEDUP_REMOVED lines=31> */
.L_x_19179:
        /* <DEDUP_REMOVED lines=8> */
.L_x_19234:
[----:B------:R-:W-:Y:S05]  /*7250*/  BSYNC B2 ;  /* 0x0000000000027941 */ /* 0x000fea0003800000 */
.L_x_19233:
[----:B------:R-:W-:Y:S01]  /*7260*/  MOV R8, R12 ;  /* 0x0000000c00087202 */ /* 0x000fe20000000f00 */
[----:B------:R-:W-:Y:S06]  /*7270*/  BRA `(.L_x_19235) ;  /* 0xffffffb000687947 */ /* 0x000fec000383ffff */
.L_x_19181:
        /* <DEDUP_REMOVED lines=8> */
.L_x_19237:
[----:B------:R-:W-:Y:S05]  /*7300*/  BSYNC B0 ;  /* 0x0000000000007941 */ /* 0x000fea0003800000 */
.L_x_19236:
        /* <DEDUP_REMOVED lines=9> */
.L_x_19238:
[----:B------:R-:W-:Y:S02]  /*73a0*/  HFMA2 R13, -RZ, RZ, 0, 2.384185791015625e-07 ;  /* 0x00000004ff0d7431 */ /* 0x000fe400000001ff */
[----:B------:R-:W-:-:S05]  /*73b0*/  IMAD.MOV.U32 R5, RZ, RZ, R12 ;  /* 0x000000ffff057224 */ /* 0x000fca00078e000c */
[----:B------:R-:W-:-:S05]  /*73c0*/  FMNMX.FTZ R5, R6, R5, !PT ;  /* 0x0000000506057209 */ /* 0x000fca0007810000 */
[----:B------:R-:W-:-:S07]  /*73d0*/  IMAD.MOV.U32 R26, RZ, RZ, R5 ;  /* 0x000000ffff1a7224 */ /* 0x000fce00078e0005 */
[----:B------:R-:W-:Y:S05]  /*73e0*/  WARPSYNC.COLLECTIVE R11, `(.L_x_19239) ;  /* 0x000000000b087348 */ /* 0x000fea0003c00000 */
[----:B------:R0:W1:Y:S02]  /*73f0*/  SHFL.BFLY P2, R12, R26, R13, R28 ;  /* 0x0c00000d1a0c7389 */ /* 0x000064000004001c */
[----:B01----:R-:W-:Y:S05]  /*7400*/  ENDCOLLECTIVE ;  /* 0x000000000000791b */ /* 0x003fea0003800000 */
.L_x_19239:
[----:B------:R-:W-:Y:S01]  /*7410*/  MOV R13, 0x2 ;  /* 0x00000002000d7802 */ /* 0x000fe20000000f00 */
[----:B------:R-:W-:-:S05]  /*7420*/  IMAD.MOV.U32 R8, RZ, RZ, R12 ;  /* 0x000000ffff087224 */ /* 0x000fca00078e000c */
[----:B------:R-:W-:-:S05]  /*7430*/  FMNMX.FTZ R8, R5, R8, !PT ;  /* 0x0000000805087209 */ /* 0x000fca0007810000 */
[----:B------:R-:W-:-:S07]  /*7440*/  IMAD.MOV.U32 R26, RZ, RZ, R8 ;  /* 0x000000ffff1a7224 */ /* 0x000fce00078e0008 */
[----:B------:R-:W-:Y:S05]  /*7450*/  WARPSYNC.COLLECTIVE R11, `(.L_x_19240) ;  /* 0x000000000b087348 */ /* 0x000fea0003c00000 */
[----:B------:R0:W1:Y:S02]  /*7460*/  SHFL.BFLY P2, R12, R26, R13, R28 ;  /* 0x0c00000d1a0c7389 */ /* 0x000064000004001c */
[----:B01----:R-:W-:Y:S05]  /*7470*/  ENDCOLLECTIVE ;  /* 0x000000000000791b */ /* 0x003fea0003800000 */
.L_x_19240:
[----:B------:R-:W-:Y:S01]  /*7480*/  IMAD.MOV.U32 R9, RZ, RZ, R12 ;  /* 0x000000ffff097224 */ /* 0x000fe200078e000c */
[----:B------:R-:W-:Y:S06]  /*7490*/  BRA `(.L_x_19241) ;  /* 0xffffffb000847947 */ /* 0x000fec000383ffff */
.L_x_19242:
        /* <DEDUP_REMOVED lines=14> */
.L_x_27510:


//--------------------- .text._ZN4vllm25paged_attention_v2_kernelI13__nv_bfloat16S1_Li120ELi16ELi128ELNS_18Fp8KVCacheDataTypeE0ELb1ELi512EEEvPfS3_PT_PKS4_PKT0_SA_ifPKiSC_iPKfiiiSE_SE_iiiii --------------------------
	.section	.text._ZN4vllm25paged_attention_v2_kernelI13__nv_bfloat16S1_Li120ELi16ELi128ELNS_18Fp8KVCacheDataTypeE0ELb1ELi512EEEvPfS3_PT_PKS4_PKT0_SA_ifPKiSC_iPKfiiiSE_SE_iiiii,"ax",@progbits
	.align	128
        .global         _ZN4vllm25paged_attention_v2_kernelI13__nv_bfloat16S1_Li120ELi16ELi128ELNS_18Fp8KVCacheDataTypeE0ELb1ELi512EEEvPfS3_PT_PKS4_PKT0_SA_ifPKiSC_iPKfiiiSE_SE_iiiii
        .type           _ZN4vllm25paged_attention_v2_kernelI13__nv_bfloat16S1_Li120ELi16ELi128ELNS_18Fp8KVCacheDataTypeE0ELb1ELi512EEEvPfS3_PT_PKS4_PKT0_SA_ifPKiSC_iPKfiiiSE_SE_iiiii,@function
        .size           _ZN4vllm25paged_attention_v2_kernelI13__nv_bfloat16S1_Li120ELi16ELi128ELNS_18Fp8KVCacheDataTypeE0ELb1ELi512EEEvPfS3_PT_PKS4_PKT0_SA_ifPKiSC_iPKfiiiSE_SE_iiiii,(.L_x_27511 - _ZN4vllm25paged_attention_v2_kernelI13__nv_bfloat16S1_Li120ELi16ELi128ELNS_18Fp8KVCacheDataTypeE0ELb1ELi512EEEvPfS3_PT_PKS4_PKT0_SA_ifPKiSC_iPKfiiiSE_SE_iiiii)
        .other          _ZN4vllm25paged_attention_v2_kernelI13__nv_bfloat16S1_Li120ELi16ELi128ELNS_18Fp8KVCacheDataTypeE0ELb1ELi512EEEvPfS3_PT_PKS4_PKT0_SA_ifPKiSC_iPKfiiiSE_SE_iiiii,@"STO_CUDA_ENTRY STV_DEFAULT"
_ZN4vllm25paged_attention_v2_kernelI13__nv_bfloat16S1_Li120ELi16ELi128ELNS_18Fp8KVCacheDataTypeE0ELb1ELi512EEEvPfS3_PT_PKS4_PKT0_SA_ifPKiSC_iPKfiiiSE_SE_iiiii:
.text._ZN4vllm25paged_attention_v2_kernelI13__nv_bfloat16S1_Li120ELi16ELi128ELNS_18Fp8KVCacheDataTypeE0ELb1ELi512EEEvPfS3_PT_PKS4_PKT0_SA_ifPKiSC_iPKfiiiSE_SE_iiiii:
        /* <DEDUP_REMOVED lines=21> */
[----:B--2---:R-:W-:Y:S01]  /*0150*/  IMAD.U32 R2, RZ, RZ, UR17 ;  /* 0x00000011ff027e24 */ /* 0x004fe2000f8e00ff */
[----:B------:R-:W2:Y:S01]  /*0160*/  LDCU UR28, c[0x0][0x408] ;  /* 0x00008100ff1c77ac */ /* 0x000ea20008000800 */
[----:B-1----:R-:W-:Y:S01]  /*0170*/  MOV R4, UR10 ;  /* 0x0000000a00047c02 */ /* 0x002fe20008000f00 */
[----:B---3--:R-:W-:-:S02]  /*0180*/  UIMAD UR4, UR8, UR4, URZ ;  /* 0x00000004080472a4 */ /* 0x008fc4000f8e02ff */
[----:B------:R-:W-:Y:S01]  /*0190*/  IABS R12, R2 ;  /* 0x00000002000c7213 */ /* 0x000fe20000000000 */
[----:B----4-:R-:W-:Y:S02]  /*01a0*/  UISETP.NE.U32.AND UP0, UPT, UR6, URZ, UPT ;  /* 0x000000ff0600728c */ /* 0x010fe4000bf05070 */
[----:B------:R-:W-:Y:S01]  /*01b0*/  USHF.R.S32.HI UR5, URZ, 0x1f, UR4 ;  /* 0x0000001fff057899 */ /* 0x000fe20008011404 */
[----:B------:R-:W1:Y:S01]  /*01c0*/  I2F.RP R2, R12 ;  /* 0x0000000c00027306 */ /* 0x000e620000209400 */
[----:B0-----:R-:W-:Y:S01]  /*01d0*/  ISETP.GT.U32.AND P0, PT, R0, 0x1d, PT ;  /* 0x0000001d0000780c */ /* 0x001fe20003f04070 */
[----:B------:R-:W-:Y:S01]  /*01e0*/  UISETP.NE.AND.EX UP0, UPT, UR7, URZ, UPT, UP0 ;  /* 0x000000ff0700728c */ /* 0x000fe2000bf05300 */
[----:B------:R-:W0:Y:S01]  /*01f0*/  S2R R16, SR_CgaCtaId ;  /* 0x0000000000107919 */ /* 0x000e220000008800 */
[----:B------:R-:W3:Y:S01]  /*0200*/  LDCU UR20, c[0x0][0x3f8] ;  /* 0x00007f00ff1477ac */ /* 0x000ee20008000800 */
[----:B------:R-:W4:Y:S01]  /*0210*/  LDCU UR14, c[0x0][0x3c8] ;  /* 0x00007900ff0e77ac */ /* 0x000f220008000800 */
[----:B------:R-:W0:Y:S08]  /*0220*/  LDCU UR30, c[0x0][0x3dc] ;  /* 0x00007b80ff1e77ac */ /* 0x000e300008000800 */
[----:B------:R-:W2:Y:S01]  /*0230*/  @!P0 LDC.64 R8, c[0x0][0x398] ;  /* 0x0000e600ff088b82 */ /* 0x000ea20000000a00 */
[----:B------:R-:W-:Y:S01]  /*0240*/  @!P0 IMAD R4, R4, 0x78, RZ ;  /* 0x0000007804048824 */ /* 0x000fe200078e02ff */
[----:B-1----:R-:W1:Y:S01]  /*0250*/  MUFU.RCP R2, R2 ;  /* 0x0000000200027308 */ /* 0x002e620000001000 */
[----:B------:R-:W-:Y:S01]  /*0260*/  @!P0 IMAD.SHL.U32 R3, R0, 0x4, RZ ;  /* 0x0000000400038824 */ /* 0x000fe200078e00ff */
[----:B------:R-:W0:Y:S04]  /*0270*/  LDCU UR31, c[0x0][0x3b4] ;  /* 0x00007680ff1f77ac */ /* 0x000e280008000800 */
[----:B------:R-:W-:Y:S01]  /*0280*/  @!P0 IADD3 R3, P1, P2, R3, UR4, R4 ;  /* 0x0000000403038c10 */ /* 0x000fe2000fa3e004 */
[----:B------:R-:W0:Y:S03]  /*0290*/  LDCU.64 UR26, c[0x0][0x3a0] ;  /* 0x00007400ff1a77ac */ /* 0x000e260008000a00 */
[----:B------:R-:W-:Y:S01]  /*02a0*/  @!P0 IADD3.X R6, PT, PT, RZ, UR5, RZ, P1, P2 ;  /* 0x00000005ff068c10 */ /* 0x000fe20008fe44ff */
[----:B------:R-:W3:Y:S01]  /*02b0*/  LDCU UR12, c[0x0][0x370] ;  /* 0x00006e00ff0c77ac */ /* 0x000ee20008000800 */
[----:B------:R-:W4:Y:S01]  /*02c0*/  @UP0 LDCU.64 UR4, c[0x0][0x3d0] ;  /* 0x00007a00ff0407ac */ /* 0x000f220008000a00 */
[----:B-1----:R-:W-:Y:S01]  /*02d0*/  VIADD R10, R2, 0xffffffe ;  /* 0x0ffffffe020a7836 */ /* 0x002fe20000000000 */
[----:B--2---:R-:W-:-:S04]  /*02e0*/  @!P0 LEA R4, P1, R3, R8, 0x1 ;  /* 0x0000000803048211 */ /* 0x004fc800078208ff */
[----:B------:R-:W-:-:S05]  /*02f0*/  @!P0 LEA.HI.X R5, R3, R9, R6, 0x1, P1 ;  /* 0x0000000903058211 */ /* 0x000fca00008f0c06 */
[----:B------:R-:W2:Y:S04]  /*0300*/  @!P0 LDG.E.CONSTANT R6, desc[UR18][R4.64] ;  /* 0x0000001204068981 */ /* 0x000ea8000c1e9900 */
[----:B------:R3:W2:Y:S01]  /*0310*/  @!P0 LDG.E.CONSTANT R7, desc[UR18][R4.64+0x4] ;  /* 0x0000041204078981 */ /* 0x0006a2000c1e9900 */
[----:B------:R1:W0:Y:S01]  /*0320*/  F2I.FTZ.U32.TRUNC.NTZ R11, R10 ;  /* 0x0000000a000b7305 */ /* 0x000222000021f000 */
[----:B----4-:R-:W-:Y:S01]  /*0330*/  @UP0 UIMAD.WIDE.U32 UR4, UR10, 0x4, UR4 ;  /* 0x000000040a0408a5 */ /* 0x010fe2000f8e0004 */
[----:B------:R-:W-:Y:S01]  /*0340*/  PLOP3.LUT P1, PT, PT, PT, UP0, 0x80, 0x8 ;  /* 0x000000000008781c */ /* 0x000fe20003f2f008 */
[----:B------:R-:W-:-:S04]  /*0350*/  HFMA2 R2, -RZ, RZ, 0, 0 ;  /* 0x00000000ff027431 */ /* 0x000fc800000001ff */
[----:B------:R-:W-:Y:S02]  /*0360*/  IMAD.U32 R8, RZ, RZ, UR4 ;  /* 0x00000004ff087e24 */ /* 0x000fe4000f8e00ff */
[----:B-1----:R-:W-:Y:S01]  /*0370*/  IMAD.MOV.U32 R10, RZ, RZ, RZ ;  /* 0x000000ffff0a7224 */ /* 0x002fe200078e00ff */
[----:B---3--:R-:W-:Y:S01]  /*0380*/  IABS R4, UR12 ;  /* 0x0000000c00047c13 */ /* 0x008fe20008000000 */
[----:B------:R-:W-:Y:S02]  /*0390*/  IMAD.U32 R9, RZ, RZ, UR5 ;  /* 0x00000005ff097e24 */ /* 0x000fe4000f8e00ff */
[----:B0-----:R-:W-:-:S03]  /*03a0*/  IMAD.MOV R3, RZ, RZ, -R11 ;  /* 0x000000ffff037224 */ /* 0x001fc600078e0a0b */
[----:B------:R0:W5:Y:S01]  /*03b0*/  @P1 LDG.E.CONSTANT R2, desc[UR18][R8.64] ;  /* 0x0000001208021981 */ /* 0x000162000c1e9900 */
[----:B------:R-:W-:-:S04]  /*03c0*/  IMAD R3, R3, R12, RZ ;  /* 0x0000000c03037224 */ /* 0x000fc800078e02ff */
[----:B------:R-:W-:Y:S01]  /*03d0*/  IMAD.HI.U32 R10, R11, R3, R10 ;  /* 0x000000030b0a7227 */ /* 0x000fe200078e000a */
[----:B------:R-:W-:-:S05]  /*03e0*/  MOV R3, R4 ;  /* 0x0000000400037202 */ /* 0x000fca0000000f00 */
[----:B------:R-:W-:-:S05]  /*03f0*/  IMAD.HI.U32 R10, R10, R3, RZ ;  /* 0x000000030a0a7227 */ /* 0x000fca00078e00ff */
[----:B------:R-:W-:-:S13]  /*0400*/  R2UR UR4, R10 ;  /* 0x000000000a0472ca */ /* 0x000fda00000e0000 */
[----:B------:R-:W-:-:S04]  /*0410*/  IMAD R4, RZ, RZ, -UR4 ;  /* 0x80000004ff047e24 */ /* 0x000fc8000f8e02ff */
[----:B------:R-:W-:-:S05]  /*0420*/  IMAD R3, R12, R4, R3 ;  /* 0x000000040c037224 */ /* 0x000fca00078e0203 */
[----:B------:R-:W-:Y:S01]  /*0430*/  ISETP.GT.U32.AND P1, PT, R12, R3, PT ;  /* 0x000000030c00720c */ /* 0x000fe20003f24070 */
[----:B------:R-:W-:-:S12]  /*0440*/  IMAD.U32 R4, RZ, RZ, UR4 ;  /* 0x00000004ff047e24 */ /* 0x000fd8000f8e00ff */
[----:B------:R-:W-:Y:S01]  /*0450*/  @!P1 VIADD R4, R4, 0x1 ;  /* 0x0000000104049836 */ /* 0x000fe20000000000 */
[----:B------:R-:W-:-:S04]  /*0460*/  @!P1 IADD3 R3, PT, PT, R3, -R12, RZ ;  /* 0x8000000c03039210 */ /* 0x000fc80007ffe0ff */
[----:B------:R-:W-:Y:S02]  /*0470*/  @!P1 R2UR UR4, R4 ;  /* 0x00000000040492ca */ /* 0x000fe400000e0000 */
[----:B------:R-:W-:Y:S01]  /*0480*/  ISETP.GE.U32.AND P1, PT, R3, R12, PT ;  /* 0x0000000c0300720c */ /* 0x000fe20003f26070 */
[----:B------:R-:W-:-:S10]  /*0490*/  ULOP3.LUT UR5, UR12, UR17, URZ, 0x3c, !UPT ;  /* 0x000000110c057292 */ /* 0x000fd4000f8e3cff */
[----:B------:R-:W-:-:S04]  /*04a0*/  IMAD.U32 R3, RZ, RZ, UR4 ;  /* 0x00000004ff037e24 */ /* 0x000fc8000f8e00ff */
[----:B------:R-:W-:Y:S01]  /*04b0*/  @P1 VIADD R3, R3, 0x1 ;  /* 0x0000000103031836 */ /* 0x000fe20000000000 */
[----:B------:R-:W-:-:S04]  /*04c0*/  UISETP.GE.AND UP1, UPT, UR5, URZ, UPT ;  /* 0x000000ff0500728c */ /* 0x000fc8000bf26270 */
[----:B------:R-:W-:Y:S01]  /*04d0*/  @P1 R2UR UR4, R3 ;  /* 0x00000000030412ca */ /* 0x000fe200000e0000 */
[----:B------:R-:W-:Y:S01]  /*04e0*/  UISETP.NE.AND UP0, UPT, UR17, URZ, UPT ;  /* 0x000000ff1100728c */ /* 0x000fe2000bf05270 */
[----:B------:R-:W-:-:S11]  /*04f0*/  IMAD.U32 R3, RZ, RZ, UR25 ;  /* 0x00000019ff037e24 */ /* 0x000fd6000f8e00ff */
[----:B------:R-:W-:Y:S02]  /*0500*/  UMOV UR21, UR4 ;  /* 0x0000000400157c82 */ /* 0x000fe40008000000 */
[----:B------:R-:W-:Y:S02]  /*0510*/  @!UP1 UIADD3 UR21, UPT, UPT, URZ, -UR21, URZ ;  /* 0x80000015ff159290 */ /* 0x000fe4000fffe0ff */
[----:B------:R-:W-:Y:S01]  /*0520*/  @!UP0 ULOP3.LUT UR21, URZ, UR17, URZ, 0x33, !UPT ;  /* 0x00000011ff158292 */ /* 0x000fe2000f8e33ff */
[----:B------:R-:W-:-:S05]  /*0530*/  IABS R3, R3 ;  /* 0x0000000300037213 */ /* 0x000fca0000000000 */
[----:B------:R-:W-:-:S04]  /*0540*/  MOV R13, UR21 ;  /* 0x00000015000d7c02 */ /* 0x000fc80008000f00 */
[----:B------:R-:W-:Y:S01]  /*0550*/  IABS R14, R13 ;  /* 0x0000000d000e7213 */ /* 0x000fe20000000000 */
[----:B------:R-:W1:Y:S08]  /*0560*/  I2F.RP R11, R3 ;  /* 0x00000003000b7306 */ /* 0x000e700000209400 */
[----:B------:R-:W3:Y:S08]  /*0570*/  I2F.RP R10, R14 ;  /* 0x0000000e000a7306 */ /* 0x000ef00000209400 */
[----:B-1----:R-:W1:Y:S08]  /*0580*/  MUFU.RCP R11, R11 ;  /* 0x0000000b000b7308 */ /* 0x002e700000001000 */
[----:B---3--:R-:W0:Y:S01]  /*0590*/  MUFU.RCP R10, R10 ;  /* 0x0000000a000a7308 */ /* 0x008e220000001000 */
[----:B-1----:R-:W-:-:S02]  /*05a0*/  VIADD R4, R11, 0xffffffe ;  /* 0x0ffffffe0b047836 */ /* 0x002fc40000000000 */
[----:B0-----:R-:W-:-:S05]  /*05b0*/  VIADD R8, R10, 0xffffffe ;  /* 0x0ffffffe0a087836 */ /* 0x001fca0000000000 */
[----:B------:R-:W0:Y:S08]  /*05c0*/  F2I.FTZ.U32.TRUNC.NTZ R5, R4 ;  /* 0x0000000400057305 */ /* 0x000e30000021f000 */
[----:B------:R1:W3:Y:S01]  /*05d0*/  F2I.FTZ.U32.TRUNC.NTZ R9, R8 ;  /* 0x0000000800097305 */ /* 0x0002e2000021f000 */
[----:B------:R-:W-:Y:S01]  /*05e0*/  UIADD3 UR7, UPT, UPT, UR23, -0x1, URZ ;  /* 0xffffffff17077890 */ /* 0x000fe2000fffe0ff */
[----:B-1----:R-:W-:-:S05]  /*05f0*/  IMAD.MOV.U32 R8, RZ, RZ, RZ ;  /* 0x000000ffff087224 */ /* 0x002fca00078e00ff */
[----:B------:R-:W-:Y:S01]  /*0600*/  MOV R15, UR7 ;  /* 0x00000007000f7c02 */ /* 0x000fe20008000f00 */
[----:B0-----:R-:W-:Y:S01]  /*0610*/  IMAD R12, R5, R3, RZ ;  /* 0x00000003050c7224 */ /* 0x001fe200078e02ff */
[----:B------:R-:W-:Y:S01]  /*0620*/  R2UR UR4, R8 ;  /* 0x00000000080472ca */ /* 0x000fe200000e0000 */
[----:B---3--:R-:W-:Y:S01]  /*0630*/  IMAD.MOV R10, RZ, RZ, -R9 ;  /* 0x000000ffff0a7224 */ /* 0x008fe200078e0a09 */
[----:B------:R-:W-:Y:S01]  /*0640*/  R2UR UR5, R9 ;  /* 0x00000000090572ca */ /* 0x000fe200000e0000 */
[----:B------:R-:W-:Y:S01]  /*0650*/  IMAD.MOV R11, RZ, RZ, -R12 ;  /* 0x000000ffff0b7224 */ /* 0x000fe200078e0a0c */
[----:B------:R-:W-:Y:S01]  /*0660*/  IABS R8, R15 ;  /* 0x0000000f00087213 */ /* 0x000fe20000000000 */
[----:B------:R-:W-:Y:S01]  /*0670*/  IMAD.MOV.U32 R4, RZ, RZ, RZ ;  /* 0x000000ffff047224 */ /* 0x000fe200078e00ff */
[----:B------:R-:W-:-:S03]  /*0680*/  MOV R15, R10 ;  /* 0x0000000a000f7202 */ /* 0x000fc60000000f00 */
[----:B------:R-:W-:-:S04]  /*0690*/  IMAD.HI.U32 R4, R5, R11, R4 ;  /* 0x0000000b05047227 */ /* 0x000fc800078e0004 */
[----:B------:R-:W-:Y:S01]  /*06a0*/  IMAD R5, R15, R14, RZ ;  /* 0x0000000e0f057224 */ /* 0x000fe200078e02ff */
[----:B------:R-:W-:-:S03]  /*06b0*/  IABS R10, UR10 ;  /* 0x0000000a000a7c13 */ /* 0x000fc60008000000 */
[----:B------:R-:W-:Y:S01]  /*06c0*/  IMAD.HI.U32 R5, R9, R5, UR4 ;  /* 0x0000000409057e27 */ /* 0x000fe2000f8e0005 */
[----:B------:R-:W-:-:S04]  /*06d0*/  R2UR UR6, R10 ;  /* 0x000000000a0672ca */ /* 0x000fc800000e0000 */
[----:B------:R-:W-:Y:S02]  /*06e0*/  R2UR UR4, R5 ;  /* 0x00000000050472ca */ /* 0x000fe400000e0000 */
[----:B------:R-:W-:Y:S01]  /*06f0*/  IABS R13, R13 ;  /* 0x0000000d000d7213 */ /* 0x000fe20000000000 */
[----:B------:R-:W-:-:S04]  /*0700*/  IMAD.HI.U32 R11, R4, R8, RZ ;  /* 0x00000008040b7227 */ /* 0x000fc800078e00ff */
[----:B------:R-:W-:Y:S02]  /*0710*/  IMAD.MOV R5, RZ, RZ, -R13 ;  /* 0x000000ffff057224 */ /* 0x000fe400078e0a0d */
[----:B------:R-:W-:-:S04]  /*0720*/  IMAD.U32 R10, RZ, RZ, UR6 ;  /* 0x00000006ff0a7e24 */ /* 0x000fc8000f8e00ff */
[----:B------:R-:W-:Y:S01]  /*0730*/  UIMAD.WIDE.U32 UR4, UR4, UR6, URZ ;  /* 0x00000006040472a5 */ /* 0x000fe2000f8e00ff */
[----:B------:R-:W-:-:S05]  /*0740*/  R2UR UR15, R11 ;  /* 0x000000000b0f72ca */ /* 0x000fca00000e0000 */
[----:B------:R-:W-:-:S05]  /*0750*/  IMAD R5, R5, UR5, R10 ;  /* 0x0000000505057c24 */ /* 0x000fca000f8e020a */
[----:B------:R-:W-:-:S03]  /*0760*/  ISETP.GT.U32.AND P1, PT, R14, R5, PT ;  /* 0x000000050e00720c */ /* 0x000fc60003f24070 */
[----:B------:R-:W-:-:S04]  /*0770*/  IMAD R9, RZ, RZ, -UR15 ;  /* 0x8000000fff097e24 */ /* 0x000fc8000f8e02ff */
[----:B------:R-:W-:-:S06]  /*0780*/  IMAD R8, R3, R9, R8 ;  /* 0x0000000903087224 */ /* 0x000fcc00078e0208 */
[----:B------:R-:W-:Y:S01]  /*0790*/  VOTEU.ANY UP4, P1 ;  /* 0x0000000000ff7886 */ /* 0x000fe20000880100 */
[----:B------:R-:W-:Y:S02]  /*07a0*/  PLOP3.LUT P1, PT, PT, PT, UP4, 0x80, 0x8 ;  /* 0x000000000008781c */ /* 0x000fe40003f2f048 */
[----:B------:R-:W-:Y:S01]  /*07b0*/  ISETP.GT.U32.AND P2, PT, R3, R8, PT ;  /* 0x000000080300720c */ /* 0x000fe20003f44070 */
[----:B------:R-:W-:Y:S02]  /*07c0*/  UIADD3 UR6, UPT, UPT, UR23, 0xf, URZ ;  /* 0x0000000f17067890 */ /* 0x000fe4000fffe0ff */
[----:B------:R-:W-:Y:S02]  /*07d0*/  UISETP.GE.AND UP0, UPT, UR28, URZ, UPT ;  /* 0x000000ff1c00728c */ /* 0x000fe4000bf06270 */
[----:B------:R-:W-:-:S06]  /*07e0*/  ULEA UR4, UR9, 0x20, 0x5 ;  /* 0x0000002009047891 */ /* 0x000fcc000f8e28ff */
[----:B------:R-:W-:Y:S02]  /*07f0*/  @!P1 IMAD.IADD R5, R5, 0x1, -R14 ;  /* 0x0000000105059824 */ /* 0x000fe400078e0a0e */
[----:B------:R-:W-:Y:S01]  /*0800*/  VOTEU.ANY UP3, P2 ;  /* 0x0000000000ff7886 */ /* 0x000fe20001060100 */
[----:B------:R-:W-:Y:S01]  /*0810*/  PLOP3.LUT P2, PT, PT, PT, UP3, 0x80, 0x8 ;  /* 0x000000000008781c */ /* 0x000fe20003f4f038 */
[----:B------:R-:W-:Y:S01]  /*0820*/  USHF.R.U32.HI UR6, URZ, 0x4, UR6 ;  /* 0x00000004ff067899 */ /* 0x000fe20008011606 */
[----:B------:R-:W-:-:S03]  /*0830*/  ISETP.GE.U32.AND P1, PT, R5, R14, PT ;  /* 0x0000000e0500720c */ /* 0x000fc60003f26070 */
[----:B------:R-:W-:Y:S01]  /*0840*/  UISETP.LT.U32.AND UP5, UPT, UR6, UR4, UPT ;  /* 0x000000040600728c */ /* 0x000fe2000bfa1070 */
[----:B------:R-:W-:-:S03]  /*0850*/  MOV R9, 0x400 ;  /* 0x0000040000097802 */ /* 0x000fc60000000f00 */
[----:B------:R-:W-:Y:S02]  /*0860*/  USEL UR13, UR6, UR4, UP5 ;  /* 0x00000004060d7287 */ /* 0x000fe4000a800000 */
[----:B------:R-:W-:Y:S02]  /*0870*/  @UP0 UIMAD UR6, UR12, UR20, UR10 ;  /* 0x000000140c0602a4 */ /* 0x000fe4000f8e020a */
[-C--:B------:R-:W-:Y:S01]  /*0880*/  @!P2 IADD3 R8, PT, PT, R8, -R3.reuse, RZ ;  /* 0x800000030808a210 */ /* 0x080fe20007ffe0ff */
[----:B------:R-:W-:Y:S02]  /*0890*/  @!UP4 UIADD3 UR5, UPT, UPT, UR5, 0x1, URZ ;  /* 0x000000010505c890 */ /* 0x000fe4000fffe0ff */
[----:B------:R-:W-:Y:S01]  /*08a0*/  @UP0 UIMAD UR16, UR6, UR28, 0x1 ;  /* 0x00000001061004a4 */ /* 0x000fe2000f8e021c */
[----:B------:R-:W-:Y:S01]  /*08b0*/  ISETP.GE.U32.AND P2, PT, R8, R3, PT ;  /* 0x000000030800720c */ /* 0x000fe20003f46070 */
[----:B------:R-:W-:Y:S01]  /*08c0*/  VOTEU.ANY UP5, P1 ;  /* 0x0000000000ff7886 */ /* 0x000fe200008a0100 */
[----:B------:R-:W-:Y:S01]  /*08d0*/  ULOP3.LUT UR6, UR10, UR21, URZ, 0x3c, !UPT ;  /* 0x000000150a067292 */ /* 0x000fe2000f8e3cff */
[----:B------:R-:W-:-:S02]  /*08e0*/  LOP3.LUT R5, R0, 0x1, RZ, 0xc0, !PT ;  /* 0x0000000100057812 */ /* 0x000fc400078ec0ff */
[----:B------:R-:W-:Y:S01]  /*08f0*/  LEA R8, R16, R9, 0x18 ;  /* 0x0000000910087211 */ /* 0x000fe200078ec0ff */
[----:B------:R-:W-:Y:S01]  /*0900*/  UISETP.GE.AND UP4, UPT, UR6, URZ, UPT ;  /* 0x000000ff0600728c */ /* 0x000fe2000bf86270 */
[----:B------:R-:W-:Y:S01]  /*0910*/  SHF.R.U32.HI R13, RZ, 0x1, R0 ;  /* 0x00000001ff0d7819 */ /* 0x000fe20000011600 */
[----:B------:R-:W-:Y:S02]  /*0920*/  @UP5 UIADD3 UR5, UPT, UPT, UR5, 0x1, URZ ;  /* 0x0000000105055890 */ /* 0x000fe4000fffe0ff */
[----:B------:R-:W-:Y:S01]  /*0930*/  UISETP.NE.AND UP5, UPT, UR21, URZ, UPT ;  /* 0x000000ff1500728c */ /* 0x000fe2000bfa5270 */
[----:B------:R-:W-:Y:S01]  /*0940*/  IMAD R8, R5, 0x78, R8 ;  /* 0x0000007805087824 */ /* 0x000fe200078e0208 */
[----:B------:R-:W-:Y:S01]  /*0950*/  SHF.R.U32.HI R12, RZ, 0x5, R0 ;  /* 0x00000005ff0c7819 */ /* 0x000fe20000011600 */
[----:B------:R-:W-:Y:S02]  /*0960*/  IMAD.U32 R11, RZ, RZ, UR9 ;  /* 0x00000009ff0b7e24 */ /* 0x000fe4000f8e00ff */
[----:B------:R-:W-:Y:S01]  /*0970*/  @!P0 IMAD R8, R13, 0x8, R8 ;  /* 0x000000080d088824 */ /* 0x000fe200078e0208 */
[----:B------:R-:W-:-:S02]  /*0980*/  ULOP3.LUT UR7, UR7, UR25, URZ, 0x3c, !UPT ;  /* 0x0000001907077292 */ /* 0x000fc4000f8e3cff */
[----:B------:R-:W-:Y:S01]  /*0990*/  UIMAD UR4, UR9, -0x20, UR13 ;  /* 0xffffffe0090478a4 */ /* 0x000fe2000f8e020d */
[----:B------:R-:W-:Y:S01]  /*09a0*/  LEA R14, R11, R12, 0x5 ;  /* 0x0000000c0b0e7211 */ /* 0x000fe200078e28ff */
[----:B------:R-:W-:Y:S01]  /*09b0*/  @!UP3 UIADD3 UR15, UPT, UPT, UR15, 0x1, URZ ;  /* 0x000000010f0fb890 */ /* 0x000fe2000fffe0ff */
[----:B------:R-:W-:Y:S01]  /*09c0*/  VOTEU.ANY UP3, P2 ;  /* 0x0000000000ff7886 */ /* 0x000fe20001060100 */
[----:B------:R-:W-:Y:S01]  /*09d0*/  UMOV UR22, UR5 ;  /* 0x0000000500167c82 */ /* 0x000fe20008000000 */
[----:B--2---:R0:W-:Y:S01]  /*09e0*/  @!P0 STS.64 [R8], R6 ;  /* 0x0000000608008388 */ /* 0x0041e20000000a00 */
[----:B------:R-:W-:Y:S01]  /*09f0*/  @!UP4 UIADD3 UR22, UPT, UPT, URZ, -UR22, URZ ;  /* 0x80000016ff16c290 */ /* 0x000fe2000fffe0ff */
[----:B------:R-:W-:Y:S01]  /*0a00*/  ISETP.GE.U32.AND P0, PT, R14, UR13, PT ;  /* 0x0000000d0e007c0c */ /* 0x000fe2000bf06070 */
[----:B------:R-:W-:Y:S02]  /*0a10*/  UISETP.GE.AND UP2, UPT, UR7, URZ, UPT ;  /* 0x000000ff0700728c */ /* 0x000fe4000bf46270 */
[----:B------:R-:W-:-:S02]  /*0a20*/  ULEA UR4, UR4, UR24, 0x4 ;  /* 0x0000001804047291 */ /* 0x000fc4000f8e20ff */
[----:B------:R-:W-:Y:S02]  /*0a30*/  @!UP5 ULOP3.LUT UR22, URZ, UR21, URZ, 0x33, !UPT ;  /* 0x00000015ff16d292 */ /* 0x000fe4000f8e33ff */
[----:B------:R-:W-:Y:S02]  /*0a40*/  UISETP.NE.AND UP1, UPT, UR25, URZ, UPT ;  /* 0x000000ff1900728c */ /* 0x000fe4000bf25270 */
[----:B------:R-:W-:Y:S02]  /*0a50*/  @UP3 UIADD3 UR15, UPT, UPT, UR15, 0x1, URZ ;  /* 0x000000010f0f3890 */ /* 0x000fe4000fffe0ff */
[----:B------:R-:W-:Y:S02]  /*0a60*/  UISETP.LT.AND UP6, UPT, UR23, UR4, UPT ;  /* 0x000000041700728c */ /* 0x000fe4000bfc1270 */
[----:B------:R-:W-:Y:S02]  /*0a70*/  @!UP0 UIMAD UR5, UR17, UR20, UR22 ;  /* 0x00000014110582a4 */ /* 0x000fe4000f8e0216 */
[----:B------:R-:W-:-:S02]  /*0a80*/  USEL UR4, UR23, UR4, UP6 ;  /* 0x0000000417047287 */ /* 0x000fc4000b000000 */
[----:B------:R-:W-:Y:S01]  /*0a90*/  @!UP0 UIADD3 UR5, UPT, UPT, URZ, -UR5, URZ ;  /* 0x80000005ff058290 */ /* 0x000fe2000fffe0ff */
[----:B------:R-:W-:Y:S01]  /*0aa0*/  UMOV UR21, UR15 ;  /* 0x0000000f00157c82 */ /* 0x000fe20008000000 */
[----:B------:R-:W-:Y:S01]  /*0ab0*/  UIMAD UR14, UR8, UR14, URZ ;  /* 0x0000000e080e72a4 */ /* 0x000fe2000f8e02ff */
[----:B------:R-:W-:Y:S01]  /*0ac0*/  BSSY B0, `(.L_x_19243) ;  /* 0x00001a0000007945 */ /* 0x000fe20003800000 */
[----:B------:R-:W-:Y:S02]  /*0ad0*/  @!UP2 UIADD3 UR21, UPT, UPT, URZ, -UR21, URZ ;  /* 0x80000015ff15a290 */ /* 0x000fe4000fffe0ff */
[----:B------:R-:W-:Y:S02]  /*0ae0*/  UIADD3 UR4, UPT, UPT, -UR24, UR4, URZ ;  /* 0x0000000418047290 */ /* 0x000fe4000fffe1ff */
[----:B------:R-:W-:Y:S02]  /*0af0*/  @!UP1 ULOP3.LUT UR21, URZ, UR25, URZ, 0x33, !UPT ;  /* 0x00000019ff159292 */ /* 0x000fe4000f8e33ff */
[----:B------:R-:W-:Y:S01]  /*0b00*/  @!UP0 UIMAD UR16, UR28, UR5, 0x1 ;  /* 0x000000011c1084a4 */ /* 0x000fe2000f8e0205 */
[----:B0-----:R-:W-:Y:S01]  /*0b10*/  IMAD.MOV.U32 R6, RZ, RZ, -0x800001 ;  /* 0xff7fffffff067424 */ /* 0x001fe200078e00ff */
[----:B------:R-:W-:Y:S01]  /*0b20*/  LOP3.LUT R7, R0, 0x1f, RZ, 0xc0, !PT ;  /* 0x0000001f00077812 */ /* 0x000fe200078ec0ff */
[----:B------:R-:W-:Y:S01]  /*0b30*/  IMAD.MOV.U32 R8, RZ, RZ, R3 ;  /* 0x000000ffff087224 */ /* 0x000fe200078e0003 */
[----:B------:R-:W-:Y:S06]  /*0b40*/  BAR.SYNC.DEFER_BLOCKING 0x0 ;  /* 0x0000000000007b1d */ /* 0x000fec0000010000 */
[----:B------:R-:W-:Y:S05]  /*0b50*/  @P0 BRA `(.L_x_19244) ;  /* 0x0000001800580947 */ /* 0x000fea0003800000 */
[----:B------:R-:W0:Y:S01]  /*0b60*/  LDCU UR5, c[0x0][0x3e0] ;  /* 0x00007c00ff0577ac */ /* 0x000e220008000800 */
[----:B------:R-:W-:Y:S01]  /*0b70*/  SHF.L.U32 R3, R13, 0x2, RZ ;  /* 0x000000020d037819 */ /* 0x000fe200000006ff */
[----:B------:R-:W-:Y:S01]  /*0b80*/  VIADD R9, R9, 0x110 ;  /* 0x0000011009097836 */ /* 0x000fe20000000000 */
[----:B------:R-:W1:Y:S02]  /*0b90*/  LDCU.64 UR28, c[0x0][0x3b8] ;  /* 0x00007700ff1c77ac */ /* 0x000e640008000a00 */
[----:B------:R-:W-:Y:S01]  /*0ba0*/  LOP3.LUT R3, R3, 0x3c, RZ, 0xc0, !PT ;  /* 0x0000003c03037812 */ /* 0x000fe200078ec0ff */
[----:B------:R-:W-:Y:S01]  /*0bb0*/  IMAD.WIDE.U32 R10, R14, 0x4, RZ ;  /* 0x000000040e0a7825 */ /* 0x000fe200078e00ff */
[----:B------:R-:W-:Y:S01]  /*0bc0*/  LEA R6, R16, R9, 0x18 ;  /* 0x0000000910067211 */ /* 0x000fe200078ec0ff */
[----:B------:R-:W2:Y:S01]  /*0bd0*/  LDCU UR6, c[0x0][0x3fc] ;  /* 0x00007f80ff0677ac */ /* 0x000ea20008000800 */
[----:B------:R-:W-:Y:S01]  /*0be0*/  LEA R16, R12, UR24, 0x4 ;  /* 0x000000180c107c11 */ /* 0x000fe2000f8e20ff */
[----:B------:R-:W-:-:S02]  /*0bf0*/  IMAD.U32 R15, RZ, RZ, UR14 ;  /* 0x0000000eff0f7e24 */ /* 0x000fc4000f8e00ff */
[----:B------:R-:W-:Y:S02]  /*0c00*/  IMAD R3, R12, 0x40, R3 ;  /* 0x000000400c037824 */ /* 0x000fe400078e0203 */
[----:B------:R-:W-:-:S04]  /*0c10*/  IMAD.WIDE R10, R15, 0x4, R10 ;  /* 0x000000040f0a7825 */ /* 0x000fc800078e020a */
[----:B------:R-:W-:Y:S01]  /*0c20*/  IMAD.IADD R9, R3, 0x1, R6 ;  /* 0x0000000103097824 */ /* 0x000fe200078e0206 */
[C---:B------:R-:W-:Y:S01]  /*0c30*/  SHF.L.U32 R3, R13.reuse, 0x3, RZ ;  /* 0x000000030d037819 */ /* 0x040fe200000006ff */
[----:B0-----:R-:W-:Y:S01]  /*0c40*/  UIMAD UR5, UR22, UR5, URZ ;  /* 0x00000005160572a4 */ /* 0x001fe2000f8e02ff */
[----:B------:R-:W-:Y:S01]  /*0c50*/  LOP3.LUT R13, R13, 0xf, RZ, 0xc0, !PT ;  /* 0x0000000f0d0d7812 */ /* 0x000fe200078ec0ff */
[----:B------:R-:W-:Y:S01]  /*0c60*/  IMAD.MOV.U32 R12, RZ, RZ, R14 ;  /* 0x000000ffff0c7224 */ /* 0x000fe200078e000e */
[----:B-1----:R-:W-:Y:S01]  /*0c70*/  IADD3 R10, P0, PT, R10, UR28, RZ ;  /* 0x0000001c0a0a7c10 */ /* 0x002fe2000ff1e0ff */
[----:B------:R-:W-:Y:S01]  /*0c80*/  IMAD.MOV.U32 R6, RZ, RZ, -0x800001 ;  /* 0xff7fffffff067424 */ /* 0x000fe200078e00ff */
[----:B------:R-:W-:Y:S01]  /*0c90*/  LOP3.LUT R3, R3, 0x78, RZ, 0xc0, !PT ;  /* 0x0000007803037812 */ /* 0x000fe200078ec0ff */
[----:B------:R-:W-:Y:S01]  /*0ca0*/  IMAD.IADD R15, R13, 0x1, R16 ;  /* 0x000000010d0f7824 */ /* 0x000fe200078e0210 */
[----:B------:R-:W-:Y:S02]  /*0cb0*/  IADD3.X R11, PT, PT, R11, UR29, RZ, P0, !PT ;  /* 0x0000001d0b0b7c10 */ /* 0x000fe400087fe4ff */
[----:B------:R-:W-:Y:S01]  /*0cc0*/  IADD3 R13, PT, PT, R16, 0x1, RZ ;  /* 0x00000001100d7810 */ /* 0x000fe20007ffe0ff */
[----:B--2---:R-:W-:Y:S01]  /*0cd0*/  IMAD.U32 R16, RZ, RZ, UR6 ;  /* 0x00000006ff107e24 */ /* 0x004fe2000f8e00ff */
[----:B------:R-:W-:Y:S01]  /*0ce0*/  IADD3 R18, P0, PT, R3, UR5, RZ ;  /* 0x0000000503127c10 */ /* 0x000fe2000ff1e0ff */
[----:B------:R-:W-:-:S02]  /*0cf0*/  IMAD.U32 R3, RZ, RZ, UR5 ;  /* 0x00000005ff037e24 */ /* 0x000fc4000f8e00ff */
[C---:B------:R-:W-:Y:S01]  /*0d00*/  VIADD R14, R15.reuse, -UR23 ;  /* 0x800000170f0e7c36 */ /* 0x040fe20008000000 */
[----:B------:R-:W-:Y:S02]  /*0d10*/  IADD3 R15, PT, PT, R15, 0x1, RZ ;  /* 0x000000010f0f7810 */ /* 0x000fe40007ffe0ff */
[----:B------:R-:W-:Y:S02]  /*0d20*/  IADD3 R16, PT, PT, -R16, UR21, RZ ;  /* 0x0000001510107c10 */ /* 0x000fe4000fffe1ff */
[----:B------:R-:W-:-:S07]  /*0d30*/  LEA.HI.X.SX32 R19, R3, RZ, 0x1, P0 ;  /* 0x000000ff03137211 */ /* 0x000fce00000f0eff */
.L_x_19249:
[----:B------:R-:W0:Y:S01]  /*0d40*/  LDC R28, c[0x0][0x400] ;  /* 0x00010000ff1c7b82 */ /* 0x000e220000000800 */
[----:B------:R-:W-:Y:S01]  /*0d50*/  VIADD R17, R13, 0xffffffff ;  /* 0xffffffff0d117836 */ /* 0x000fe20000000000 */
[----:B------:R-:W-:Y:S04]  /*0d60*/  BSSY B1, `(.L_x_19245) ;  /* 0x000016c000017945 */ /* 0x000fe80003800000 */
        /* <DEDUP_REMOVED lines=25> */
[----:B------:R-:W-:Y:S02]  /*0f00*/  VIADD R17, R27, UR16 ;  /* 0x000000101b117c36 */ /* 0x000fe40008000000 */
        /* <DEDUP_REMOVED lines=22> */
.L_x_19246:
[----:B------:R-:W2:Y:S01]  /*1070*/  LDG.E.CONSTANT R21, desc[UR18][R10.64] ;  /* 0x000000120a157981 */ /* 0x000ea2000c1e9900 */
[----:B------:R-:W0:Y:S01]  /*1080*/  S2R R22, SR_CgaCtaId ;  /* 0x0000000000167919 */ /* 0x000e220000008800 */
        /* <DEDUP_REMOVED lines=16> */
[----:B------:R-:W-:-:S03]  /*1190*/  MOV R17, 0x400 ;  /* 0x0000040000117802 */ /* 0x000fc60000000f00 */
[----:B------:R-:W4:Y:S01]  /*11a0*/  LDG.E.CONSTANT R27, desc[UR18][R40.64+0x504] ;  /* 0x00050412281b7981 */ /* 0x000f22000c1e9900 */
[----:B0-----:R-:W-:-:S03]  /*11b0*/  LEA R22, R22, R17, 0x18 ;  /* 0x0000001116167211 */ /* 0x001fc600078ec0ff */
[----:B------:R-:W4:Y:S02]  /*11c0*/  LDG.E.CONSTANT R17, desc[UR18][R40.64+0x600] ;  /* 0x0006001228117981 */ /* 0x000f24000c1e9900 */
[----:B------:R-:W-:Y:S02]  /*11d0*/  IMAD R26, R5, 0x78, R22 ;  /* 0x00000078051a7824 */ /* 0x000fe400078e0216 */
[----:B------:R-:W4:Y:S04]  /*11e0*/  LDG.E.CONSTANT R29, desc[UR18][R40.64+0x604] ;  /* 0x00060412281d7981 */ /* 0x000f28000c1e9900 */
[----:B------:R-:W4:Y:S04]  /*11f0*/  LDG.E.CONSTANT R39, desc[UR18][R40.64+0x700] ;  /* 0x0007001228277981 */ /* 0x000f28000c1e9900 */
[----:B------:R-:W0:Y:S04]  /*1200*/  LDS.64 R22, [R26+0x8] ;  /* 0x000008001a167984 */ /* 0x000e280000000a00 */
[----:B------:R-:W1:Y:S01]  /*1210*/  LDS.64 R24, [R26] ;  /* 0x000000001a187984 */ /* 0x000e620000000a00 */
[C---:B0-----:R-:W-:Y:S01]  /*1220*/  IMAD.U32 R36, R22.reuse, 0x10000, RZ ;  /* 0x0001000016247824 */ /* 0x041fe200078e00ff */
[----:B------:R-:W-:-:S05]  /*1230*/  PRMT R22, R22, 0x7632, R22 ;  /* 0x0000763216167816 */ /* 0x000fca0000000016 */
[----:B------:R-:W-:Y:S01]  /*1240*/  IMAD.U32 R22, R22, 0x10000, RZ ;  /* 0x0001000016167824 */ /* 0x000fe200078e00ff */
[C---:B--2---:R-:W-:Y:S02]  /*1250*/  SHF.L.U32 R37, R21.reuse, 0x10, RZ ;  /* 0x0000001015257819 */ /* 0x044fe400000006ff */
[----:B------:R-:W-:-:S03]  /*1260*/  PRMT R21, R21, 0x7632, R21 ;  /* 0x0000763215157816 */ /* 0x000fc60000000015 */
[----:B------:R-:W-:Y:S01]  /*1270*/  FMUL.FTZ R44, R36, R37 ;  /* 0x00000025242c7220 */ /* 0x000fe20000410000 */
[----:B-1----:R-:W-:Y:S01]  /*1280*/  IMAD.U32 R37, R24, 0x10000, RZ ;  /* 0x0001000018257824 */ /* 0x002fe200078e00ff */
[----:B------:R-:W-:Y:S01]  /*1290*/  SHF.L.U32 R21, R21, 0x10, RZ ;  /* 0x0000001015157819 */ /* 0x000fe200000006ff */
[----:B---3--:R-:W-:Y:S01]  /*12a0*/  IMAD.U32 R36, R20, 0x10000, RZ ;  /* 0x0001000014247824 */ /* 0x008fe200078e00ff */
[----:B------:R-:W-:Y:S02]  /*12b0*/  PRMT R24, R24, 0x7632, R24 ;  /* 0x0000763218187816 */ /* 0x000fe40000000018 */
[----:B------:R-:W-:Y:S01]  /*12c0*/  PRMT R20, R20, 0x7632, R20 ;  /* 0x0000763214147816 */ /* 0x000fe20000000014 */
[----:B------:R-:W-:Y:S02]  /*12d0*/  FMUL.FTZ R43, R22, R21 ;  /* 0x00000015162b7220 */ /* 0x000fe40000410000 */
[----:B------:R-:W-:Y:S02]  /*12e0*/  IMAD.U32 R24, R24, 0x10000, RZ ;  /* 0x0001000018187824 */ /* 0x000fe400078e00ff */
[----:B------:R-:W-:-:S02]  /*12f0*/  IMAD.U32 R21, R20, 0x10000, RZ ;  /* 0x0001000014157824 */ /* 0x000fc400078e00ff */
[----:B------:R-:W-:Y:S02]  /*1300*/  IMAD.U32 R20, R23, 0x10000, RZ ;  /* 0x0001000017147824 */ /* 0x000fe400078e00ff */
[----:B------:R-:W-:Y:S01]  /*1310*/  FFMA.FTZ R24, R24, R21, R43 ;  /* 0x0000001518187223 */ /* 0x000fe2000001002b */
[----:B----4-:R-:W-:Y:S01]  /*1320*/  SHF.L.U32 R21, R38, 0x10, RZ ;  /* 0x0000001026157819 */ /* 0x010fe200000006ff */
[----:B------:R-:W-:Y:S01]  /*1330*/  FFMA.FTZ R37, R37, R36, R44 ;  /* 0x0000002425257223 */ /* 0x000fe2000001002c */
[----:B------:R-:W-:-:S03]  /*1340*/  IMAD.U32 R36, R25, 0x10000, RZ ;  /* 0x0001000019247824 */ /* 0x000fc600078e00ff */
[----:B------:R-:W-:Y:S01]  /*1350*/  FMUL.FTZ R43, R20, R21 ;  /* 0x00000015142b7220 */ /* 0x000fe20000410000 */
[----:B------:R-:W-:-:S04]  /*1360*/  IMAD.U32 R21, R42, 0x10000, RZ ;  /* 0x000100002a157824 */ /* 0x000fc800078e00ff */
[----:B------:R-:W-:Y:S02]  /*1370*/  FFMA.FTZ R36, R36, R21, R43 ;  /* 0x0000001524247223 */ /* 0x000fe4000001002b */
[----:B------:R-:W0:Y:S01]  /*1380*/  LDS.64 R20, [R26+0x10] ;  /* 0x000010001a147984 */ /* 0x000e220000000a00 */
[----:B------:R-:W-:Y:S02]  /*1390*/  PRMT R23, R23, 0x7632, R23 ;  /* 0x0000763217177816 */ /* 0x000fe40000000017 */
[----:B------:R-:W-:Y:S02]  /*13a0*/  PRMT R38, R38, 0x7632, R38 ;  /* 0x0000763226267816 */ /* 0x000fe40000000026 */
[----:B------:R-:W-:Y:S01]  /*13b0*/  PRMT R25, R25, 0x7632, R25 ;  /* 0x0000763219197816 */ /* 0x000fe20000000019 */
[----:B------:R-:W-:Y:S01]  /*13c0*/  IMAD.U32 R23, R23, 0x10000, RZ ;  /* 0x0001000017177824 */ /* 0x000fe200078e00ff */
[----:B------:R-:W-:Y:S02]  /*13d0*/  SHF.L.U32 R38, R38, 0x10, RZ ;  /* 0x0000001026267819 */ /* 0x000fe400000006ff */
[----:B------:R-:W-:Y:S01]  /*13e0*/  PRMT R42, R42, 0x7632, R42 ;  /* 0x000076322a2a7816 */ /* 0x000fe2000000002a */
[----:B------:R-:W-:-:S02]  /*13f0*/  IMAD.U32 R25, R25, 0x10000, RZ ;  /* 0x0001000019197824 */ /* 0x000fc400078e00ff */
[----:B------:R-:W-:Y:S01]  /*1400*/  FMUL.FTZ R38, R23, R38 ;  /* 0x0000002617267220 */ /* 0x000fe20000410000 */
[----:B------:R-:W-:Y:S01]  /*1410*/  SHF.L.U32 R23, R34, 0x10, RZ ;  /* 0x0000001022177819 */ /* 0x000fe200000006ff */
[----:B------:R-:W-:-:S04]  /*1420*/  IMAD.U32 R42, R42, 0x10000, RZ ;  /* 0x000100002a2a7824 */ /* 0x000fc800078e00ff */
[----:B------:R-:W-:Y:S02]  /*1430*/  FFMA.FTZ R25, R25, R42, R38 ;  /* 0x0000002a19197223 */ /* 0x000fe40000010026 */
[----:B------:R-:W2:Y:S01]  /*1440*/  LDG.E.CONSTANT R38, desc[UR18][R40.64+0x704] ;  /* 0x0007041228267981 */ /* 0x000ea2000c1e9900 */
[----:B0-----:R-:W-:-:S04]  /*1450*/  IMAD.U32 R22, R20, 0x10000, RZ ;  /* 0x0001000014167824 */ /* 0x001fc800078e00ff */
[----:B------:R-:W-:Y:S02]  /*1460*/  FFMA.FTZ R37, R22, R23, R37 ;  /* 0x0000001716257223 */ /* 0x000fe40000010025 */
[----:B------:R-:W0:Y:S01]  /*1470*/  LDS.64 R22, [R26+0x18] ;  /* 0x000018001a167984 */ /* 0x000e220000000a00 */
[----:B------:R-:W-:Y:S02]  /*1480*/  PRMT R20, R20, 0x7632, R20 ;  /* 0x0000763214147816 */ /* 0x000fe40000000014 */
[----:B------:R-:W-:-:S03]  /*1490*/  PRMT R34, R34, 0x7632, R34 ;  /* 0x0000763222227816 */ /* 0x000fc60000000022 */
[----:B------:R-:W-:Y:S02]  /*14a0*/  IMAD.U32 R43, R20, 0x10000, RZ ;  /* 0x00010000142b7824 */ /* 0x000fe400078e00ff */
[----:B------:R-:W-:Y:S01]  /*14b0*/  IMAD.U32 R34, R34, 0x10000, RZ ;  /* 0x0001000022227824 */ /* 0x000fe200078e00ff */
[----:B------:R-:W-:-:S03]  /*14c0*/  PRMT R20, R21, 0x7632, R20 ;  /* 0x0000763215147816 */ /* 0x000fc60000000014 */
[--C-:B------:R-:W-:Y:S01]  /*14d0*/  FFMA.FTZ R42, R43, R34, R24.reuse ;  /* 0x000000222b2a7223 */ /* 0x100fe20000010018 */
[----:B------:R-:W-:Y:S02]  /*14e0*/  PRMT R24, R35, 0x7632, R24 ;  /* 0x0000763223187816 */ /* 0x000fe40000000018 */
[----:B------:R-:W-:-:S03]  /*14f0*/  SHF.L.U32 R20, R20, 0x10, RZ ;  /* 0x0000001014147819 */ /* 0x000fc600000006ff */
[----:B------:R-:W-:Y:S02]  /*1500*/  IMAD.U32 R24, R24, 0x10000, RZ ;  /* 0x0001000018187824 */ /* 0x000fe400078e00ff */
[----:B------:R-:W-:Y:S02]  /*1510*/  IMAD.U32 R21, R21, 0x10000, RZ ;  /* 0x0001000015157824 */ /* 0x000fe400078e00ff */
[----:B------:R-:W-:Y:S02]  /*1520*/  IMAD.U32 R35, R35, 0x10000, RZ ;  /* 0x0001000023237824 */ /* 0x000fe400078e00ff */
[----:B------:R-:W-:Y:S01]  /*1530*/  FFMA.FTZ R34, R20, R24, R25 ;  /* 0x0000001814227223 */ /* 0x000fe20000010019 */
[----:B------:R-:W-:Y:S01]  /*1540*/  SHF.L.U32 R25, R33, 0x10, RZ ;  /* 0x0000001021197819 */ /* 0x000fe200000006ff */
[----:B------:R-:W-:Y:S02]  /*1550*/  FFMA.FTZ R36, R21, R35, R36 ;  /* 0x0000002315247223 */ /* 0x000fe40000010024 */
[----:B------:R-:W1:Y:S01]  /*1560*/  LDS.64 R20, [R26+0x20] ;  /* 0x000020001a147984 */ /* 0x000e620000000a00 */
[----:B0-----:R-:W-:-:S04]  /*1570*/  IMAD.U32 R24, R22, 0x10000, RZ ;  /* 0x0001000016187824 */ /* 0x001fc800078e00ff */
[----:B------:R-:W-:Y:S02]  /*1580*/  FFMA.FTZ R37, R24, R25, R37 ;  /* 0x0000001918257223 */ /* 0x000fe40000010025 */
[----:B------:R-:W3:Y:S01]  /*1590*/  LDG.E.CONSTANT R24, desc[UR18][R40.64+0x800] ;  /* 0x0008001228187981 */ /* 0x000ee2000c1e9900 */
        /* <DEDUP_REMOVED lines=10> */
[----:B------:R-:W4:Y:S01]  /*1640*/  LDG.E.CONSTANT R25, desc[UR18][R40.64+0x804] ;  /* 0x0008041228197981 */ /* 0x000f22000c1e9900 */
[----:B------:R-:W-:Y:S02]  /*1650*/  IMAD.U32 R33, R23, 0x10000, RZ ;  /* 0x0001000017217824 */ /* 0x000fe400078e00ff */
[----:B------:R-:W-:Y:S01]  /*1660*/  IMAD.U32 R32, R32, 0x10000, RZ ;  /* 0x0001000020207824 */ /* 0x000fe200078e00ff */
[----:B------:R-:W0:Y:S01]  /*1670*/  LDS.64 R22, [R26+0x28] ;  /* 0x000028001a167984 */ /* 0x000e220000000a00 */
[----:B------:R-:W-:-:S02]  /*1680*/  PRMT R35, R31, 0x7632, R35 ;  /* 0x000076321f237816 */ /* 0x000fc40000000023 */
[----:B------:R-:W-:Y:S01]  /*1690*/  FFMA.FTZ R34, R33, R32, R34 ;  /* 0x0000002021227223 */ /* 0x000fe20000010022 */
[C---:B-1----:R-:W-:Y:S01]  /*16a0*/  PRMT R32, R20.reuse, 0x7632, R32 ;  /* 0x0000763214207816 */ /* 0x042fe20000000020 */
[----:B------:R-:W-:Y:S02]  /*16b0*/  IMAD.U32 R20, R20, 0x10000, RZ ;  /* 0x0001000014147824 */ /* 0x000fe400078e00ff */
[----:B------:R-:W-:Y:S01]  /*16c0*/  IMAD.U32 R31, R31, 0x10000, RZ ;  /* 0x000100001f1f7824 */ /* 0x000fe200078e00ff */
[----:B------:R-:W-:Y:S01]  /*16d0*/  SHF.L.U32 R33, R32, 0x10, RZ ;  /* 0x0000001020217819 */ /* 0x000fe200000006ff */
[----:B------:R-:W-:Y:S02]  /*16e0*/  IMAD.U32 R35, R35, 0x10000, RZ ;  /* 0x0001000023237824 */ /* 0x000fe400078e00ff */
[----:B------:R-:W-:Y:S01]  /*16f0*/  FFMA.FTZ R31, R20, R31, R37 ;  /* 0x0000001f141f7223 */ /* 0x000fe20000010025 */
[----:B------:R-:W-:Y:S01]  /*1700*/  SHF.L.U32 R32, R30, 0x10, RZ ;  /* 0x000000101e207819 */ /* 0x000fe200000006ff */
[----:B------:R-:W4:Y:S01]  /*1710*/  LDG.E.CONSTANT R37, desc[UR18][R40.64+0x900] ;  /* 0x0009001228257981 */ /* 0x000f22000c1e9900 */
[----:B------:R-:W-:Y:S01]  /*1720*/  FFMA.FTZ R42, R33, R35, R42 ;  /* 0x00000023212a7223 */ /* 0x000fe2000001002a */
[C---:B------:R-:W-:Y:S01]  /*1730*/  IMAD.U32 R33, R21.reuse, 0x10000, RZ ;  /* 0x0001000015217824 */ /* 0x040fe200078e00ff */
[----:B------:R-:W-:Y:S01]  /*1740*/  PRMT R30, R21, 0x7632, R30 ;  /* 0x00007632151e7816 */ /* 0x000fe2000000001e */
[----:B------:R-:W4:Y:S02]  /*1750*/  LDG.E.CONSTANT R35, desc[UR18][R40.64+0xa04] ;  /* 0x000a041228237981 */ /* 0x000f24000c1e9900 */
[----:B------:R-:W-:-:S02]  /*1760*/  FFMA.FTZ R32, R33, R32, R36 ;  /* 0x0000002021207223 */ /* 0x000fc40000010024 */
[----:B------:R-:W4:Y:S04]  /*1770*/  LDG.E.CONSTANT R36, desc[UR18][R40.64+0x904] ;  /* 0x0009041228247981 */ /* 0x000f28000c1e9900 */
[----:B------:R-:W1:Y:S01]  /*1780*/  LDS.64 R20, [R26+0x30] ;  /* 0x000030001a147984 */ /* 0x000e620000000a00 */
[C---:B------:R-:W-:Y:S01]  /*1790*/  PRMT R33, R30.reuse, 0x7632, R33 ;  /* 0x000076321e217816 */ /* 0x040fe20000000021 */
[----:B------:R-:W-:-:S04]  /*17a0*/  IMAD.U32 R43, R30, 0x10000, RZ ;  /* 0x000100001e2b7824 */ /* 0x000fc800078e00ff */
[----:B------:R-:W-:-:S04]  /*17b0*/  IMAD.U32 R33, R33, 0x10000, RZ ;  /* 0x0001000021217824 */ /* 0x000fc800078e00ff */
[----:B------:R-:W-:Y:S01]  /*17c0*/  FFMA.FTZ R43, R43, R33, R34 ;  /* 0x000000212b2b7223 */ /* 0x000fe20000010022 */
[C---:B------:R-:W-:Y:S01]  /*17d0*/  SHF.L.U32 R33, R28.reuse, 0x10, RZ ;  /* 0x000000101c217819 */ /* 0x040fe200000006ff */
[----:B------:R-:W4:Y:S01]  /*17e0*/  LDG.E.CONSTANT R34, desc[UR18][R40.64+0xa00] ;  /* 0x000a001228227981 */ /* 0x000f22000c1e9900 */
[----:B------:R-:W-:Y:S01]  /*17f0*/  PRMT R28, R28, 0x7632, R28 ;  /* 0x000076321c1c7816 */ /* 0x000fe2000000001c */
[C---:B0-----:R-:W-:Y:S01]  /*1800*/  IMAD.U32 R30, R22.reuse, 0x10000, RZ ;  /* 0x00010000161e7824 */ /* 0x041fe200078e00ff */
[----:B------:R-:W-:-:S03]  /*1810*/  PRMT R22, R22, 0x7632, R22 ;  /* 0x0000763216167816 */ /* 0x000fc60000000016 */
[----:B------:R-:W-:Y:S02]  /*1820*/  IMAD.U32 R28, R28, 0x10000, RZ ;  /* 0x000100001c1c7824 */ /* 0x000fe400078e00ff */
[----:B------:R-:W-:Y:S01]  /*1830*/  FFMA.FTZ R30, R30, R33, R31 ;  /* 0x000000211e1e7223 */ /* 0x000fe2000001001f */
[----:B------:R-:W-:Y:S01]  /*1840*/  IMAD.U32 R31, R22, 0x10000, RZ ;  /* 0x00010000161f7824 */ /* 0x000fe200078e00ff */
[----:B------:R-:W-:Y:S01]  /*1850*/  PRMT R22, R23, 0x7632, R22 ;  /* 0x0000763217167816 */ /* 0x000fe20000000016 */
[----:B------:R-:W4:Y:S02]  /*1860*/  LDG.E.CONSTANT R33, desc[UR18][R40.64+0xe04] ;  /* 0x000e041228217981 */ /* 0x000f24000c1e9900 */
[----:B------:R-:W-:Y:S01]  /*1870*/  FFMA.FTZ R42, R31, R28, R42 ;  /* 0x0000001c1f2a7223 */ /* 0x000fe2000001002a */
[----:B------:R-:W-:Y:S01]  /*1880*/  PRMT R28, R27, 0x7632, R28 ;  /* 0x000076321b1c7816 */ /* 0x000fe2000000001c */
[----:B------:R-:W-:Y:S01]  /*1890*/  IMAD.U32 R23, R23, 0x10000, RZ ;  /* 0x0001000017177824 */ /* 0x000fe200078e00ff */
[----:B------:R-:W-:Y:S01]  /*18a0*/  SHF.L.U32 R27, R27, 0x10, RZ ;  /* 0x000000101b1b7819 */ /* 0x000fe200000006ff */
[----:B------:R-:W-:-:S02]  /*18b0*/  IMAD.U32 R22, R22, 0x10000, RZ ;  /* 0x0001000016167824 */ /* 0x000fc400078e00ff */
[----:B------:R-:W-:Y:S02]  /*18c0*/  IMAD.U32 R28, R28, 0x10000, RZ ;  /* 0x000100001c1c7824 */ /* 0x000fe400078e00ff */
[----:B------:R-:W-:Y:S02]  /*18d0*/  FFMA.FTZ R32, R23, R27, R32 ;  /* 0x0000001b17207223 */ /* 0x000fe40000010020 */
[----:B------:R-:W-:Y:S01]  /*18e0*/  FFMA.FTZ R43, R22, R28, R43 ;  /* 0x0000001c162b7223 */ /* 0x000fe2000001002b */
[----:B------:R-:W-:Y:S01]  /*18f0*/  SHF.L.U32 R28, R17, 0x10, RZ ;  /* 0x00000010111c7819 */ /* 0x000fe200000006ff */
[----:B------:R-:W0:Y:S01]  /*1900*/  LDS.64 R22, [R26+0x38] ;  /* 0x000038001a167984 */ /* 0x000e220000000a00 */
[----:B-1----:R-:W-:-:S04]  /*1910*/  IMAD.U32 R27, R20, 0x10000, RZ ;  /* 0x00010000141b7824 */ /* 0x002fc800078e00ff */
[----:B------:R-:W-:Y:S02]  /*1920*/  FFMA.FTZ R30, R27, R28, R30 ;  /* 0x0000001c1b1e7223 */ /* 0x000fe4000001001e */
[----:B------:R-:W4:Y:S01]  /*1930*/  LDG.E.CONSTANT R27, desc[UR18][R40.64+0xb00] ;  /* 0x000b0012281b7981 */ /* 0x000f22000c1e9900 */
[----:B------:R-:W-:Y:S02]  /*1940*/  PRMT R20, R20, 0x7632, R20 ;  /* 0x0000763214147816 */ /* 0x000fe40000000014 */
[----:B------:R-:W-:-:S03]  /*1950*/  PRMT R28, R17, 0x7632, R28 ;  /* 0x00007632111c7816 */ /* 0x000fc6000000001c */
[----:B------:R-:W-:Y:S02]  /*1960*/  IMAD.U32 R17, R20, 0x10000, RZ ;  /* 0x0001000014117824 */ /* 0x000fe400078e00ff */
[----:B------:R-:W-:-:S04]  /*1970*/  IMAD.U32 R28, R28, 0x10000, RZ ;  /* 0x000100001c1c7824 */ /* 0x000fc800078e00ff */
[----:B------:R-:W-:Y:S02]  /*1980*/  FFMA.FTZ R44, R17, R28, R42 ;  /* 0x0000001c112c7223 */ /* 0x000fe4000001002a */
[----:B------:R-:W4:Y:S01]  /*1990*/  LDG.E.CONSTANT R17, desc[UR18][R40.64+0xb04] ;  /* 0x000b041228117981 */ /* 0x000f22000c1e9900 */
[----:B------:R-:W-:Y:S01]  /*19a0*/  SHF.L.U32 R20, R29, 0x10, RZ ;  /* 0x000000101d147819 */ /* 0x000fe200000006ff */
[C---:B------:R-:W-:Y:S01]  /*19b0*/  IMAD.U32 R31, R21.reuse, 0x10000, RZ ;  /* 0x00010000151f7824 */ /* 0x040fe200078e00ff */
[----:B------:R-:W-:Y:S01]  /*19c0*/  PRMT R21, R21, 0x7632, R21 ;  /* 0x0000763215157816 */ /* 0x000fe20000000015 */
[----:B------:R-:W4:Y:S02]  /*19d0*/  LDG.E.CONSTANT R28, desc[UR18][R40.64+0xc00] ;  /* 0x000c0012281c7981 */ /* 0x000f24000c1e9900 */
[----:B------:R-:W-:Y:S01]  /*19e0*/  FFMA.FTZ R20, R31, R20, R32 ;  /* 0x000000141f147223 */ /* 0x000fe20000010020 */
[----:B------:R-:W-:Y:S01]  /*19f0*/  PRMT R31, R29, 0x7632, R31 ;  /* 0x000076321d1f7816 */ /* 0x000fe2000000001f */
[----:B------:R-:W-:Y:S01]  /*1a00*/  IMAD.U32 R32, R21, 0x10000, RZ ;  /* 0x0001000015207824 */ /* 0x000fe200078e00ff */
[----:B------:R-:W-:Y:S01]  /*1a10*/  SHF.L.U32 R42, R39, 0x10, RZ ;  /* 0x00000010272a7819 */ /* 0x000fe200000006ff */
[----:B------:R-:W4:Y:S02]  /*1a20*/  LDG.E.CONSTANT R29, desc[UR18][R40.64+0xc04] ;  /* 0x000c0412281d7981 */ /* 0x000f24000c1e9900 */
[----:B------:R-:W-:-:S02]  /*1a30*/  IMAD.U32 R31, R31, 0x10000, RZ ;  /* 0x000100001f1f7824 */ /* 0x000fc400078e00ff */
[----:B0-----:R-:W-:-:S04]  /*1a40*/  IMAD.U32 R21, R22, 0x10000, RZ ;  /* 0x0001000016157824 */ /* 0x001fc800078e00ff */
[----:B------:R-:W-:Y:S02]  /*1a50*/  FFMA.FTZ R42, R21, R42, R30 ;  /* 0x0000002a152a7223 */ /* 0x000fe4000001001e */
[----:B------:R-:W4:Y:S01]  /*1a60*/  LDG.E.CONSTANT R30, desc[UR18][R40.64+0xd00] ;  /* 0x000d0012281e7981 */ /* 0x000f22000c1e9900 */
[----:B------:R-:W-:-:S03]  /*1a70*/  FFMA.FTZ R43, R32, R31, R43 ;  /* 0x0000001f202b7223 */ /* 0x000fc6000001002b */
[----:B------:R-:W4:Y:S04]  /*1a80*/  LDG.E.CONSTANT R31, desc[UR18][R40.64+0xd04] ;  /* 0x000d0412281f7981 */ /* 0x000f28000c1e9900 */
[----:B------:R0:W4:Y:S01]  /*1a90*/  LDG.E.CONSTANT R32, desc[UR18][R40.64+0xe00] ;  /* 0x000e001228207981 */ /* 0x000122000c1e9900 */
[----:B------:R-:W-:Y:S02]  /*1aa0*/  PRMT R22, R22, 0x7632, R22 ;  /* 0x0000763216167816 */ /* 0x000fe40000000016 */
[----:B------:R-:W-:-:S03]  /*1ab0*/  PRMT R39, R39, 0x7632, R39 ;  /* 0x0000763227277816 */ /* 0x000fc60000000027 */
[----:B------:R-:W-:Y:S02]  /*1ac0*/  IMAD.U32 R21, R22, 0x10000, RZ ;  /* 0x0001000016157824 */ /* 0x000fe400078e00ff */
[----:B------:R-:W-:-:S04]  /*1ad0*/  IMAD.U32 R39, R39, 0x10000, RZ ;  /* 0x0001000027277824 */ /* 0x000fc800078e00ff */
[----:B------:R-:W-:Y:S01]  /*1ae0*/  FFMA.FTZ R44, R21, R39, R44 ;  /* 0x00000027152c7223 */ /* 0x000fe2000001002c */
[C---:B------:R-:W-:Y:S01]  /*1af0*/  IMAD.U32 R39, R23.reuse, 0x10000, RZ ;  /* 0x0001000017277824 */ /* 0x040fe200078e00ff */
[----:B------:R-:W-:-:S05]  /*1b00*/  PRMT R23, R23, 0x7632, R23 ;  /* 0x0000763217177816 */ /* 0x000fca0000000017 */
[----:B------:R-:W-:Y:S01]  /*1b10*/  IMAD.U32 R22, R23, 0x10000, RZ ;  /* 0x0001000017167824 */ /* 0x000fe200078e00ff */
[----:B--2---:R-:W-:-:S05]  /*1b20*/  SHF.L.U32 R21, R38, 0x10, RZ ;  /* 0x0000001026157819 */ /* 0x004fca00000006ff */
[----:B------:R-:W-:Y:S02]  /*1b30*/  FFMA.FTZ R39, R39, R21, R20 ;  /* 0x0000001527277223 */ /* 0x000fe40000010014 */
[----:B------:R-:W1:Y:S01]  /*1b40*/  LDS.64 R20, [R26+0x40] ;  /* 0x000040001a147984 */ /* 0x000e620000000a00 */
[----:B------:R-:W-:-:S05]  /*1b50*/  PRMT R38, R38, 0x7632, R38 ;  /* 0x0000763226267816 */ /* 0x000fca0000000026 */
[----:B------:R-:W-:-:S04]  /*1b60*/  IMAD.U32 R38, R38, 0x10000, RZ ;  /* 0x0001000026267824 */ /* 0x000fc800078e00ff */
[----:B------:R-:W-:Y:S01]  /*1b70*/  FFMA.FTZ R43, R22, R38, R43 ;  /* 0x00000026162b7223 */ /* 0x000fe2000001002b */
[C---:B-1----:R-:W-:Y:S01]  /*1b80*/  IMAD.U32 R23, R20.reuse, 0x10000, RZ ;  /* 0x0001000014177824 */ /* 0x042fe200078e00ff */
[----:B------:R-:W-:Y:S02]  /*1b90*/  PRMT R20, R20, 0x7632, R20 ;  /* 0x0000763214147816 */ /* 0x000fe40000000014 */
[----:B---3--:R-:W-:-:S05]  /*1ba0*/  SHF.L.U32 R22, R24, 0x10, RZ ;  /* 0x0000001018167819 */ /* 0x008fca00000006ff */
[----:B------:R-:W-:Y:S02]  /*1bb0*/  FFMA.FTZ R42, R23, R22, R42 ;  /* 0x00000016172a7223 */ /* 0x000fe4000001002a */
[----:B------:R-:W1:Y:S01]  /*1bc0*/  LDS.64 R22, [R26+0x48] ;  /* 0x000048001a167984 */ /* 0x000e620000000a00 */
[----:B------:R-:W-:Y:S01]  /*1bd0*/  PRMT R24, R24, 0x7632, R24 ;  /* 0x0000763218187816 */ /* 0x000fe20000000018 */
[----:B0-----:R-:W-:-:S04]  /*1be0*/  IMAD.U32 R41, R20, 0x10000, RZ ;  /* 0x0001000014297824 */ /* 0x001fc800078e00ff */
[----:B------:R-:W-:Y:S02]  /*1bf0*/  IMAD.U32 R24, R24, 0x10000, RZ ;  /* 0x0001000018187824 */ /* 0x000fe400078e00ff */
[----:B------:R-:W-:Y:S02]  /*1c00*/  IMAD.U32 R20, R21, 0x10000, RZ ;  /* 0x0001000015147824 */ /* 0x000fe400078e00ff */
[----:B------:R-:W-:Y:S01]  /*1c10*/  FFMA.FTZ R44, R41, R24, R44 ;  /* 0x00000018292c7223 */ /* 0x000fe2000001002c */
[----:B------:R-:W-:Y:S02]  /*1c20*/  PRMT R21, R21, 0x7632, R21 ;  /* 0x0000763215157816 */ /* 0x000fe40000000015 */
[----:B----4-:R-:W-:-:S05]  /*1c30*/  SHF.L.U32 R24, R25, 0x10, RZ ;  /* 0x0000001019187819 */ /* 0x010fca00000006ff */
[----:B------:R-:W-:Y:S01]  /*1c40*/  FFMA.FTZ R39, R20, R24, R39 ;  /* 0x0000001814277223 */ /* 0x000fe20000010027 */
[----:B------:R-:W-:Y:S01]  /*1c50*/  IMAD.U32 R20, R21, 0x10000, RZ ;  /* 0x0001000015147824 */ /* 0x000fe200078e00ff */
[----:B------:R-:W-:Y:S02]  /*1c60*/  PRMT R21, R25, 0x7632, R21 ;  /* 0x0000763219157816 */ /* 0x000fe40000000015 */
[----:B------:R-:W0:Y:S03]  /*1c70*/  LDS.64 R24, [R26+0x50] ;  /* 0x000050001a187984 */ /* 0x000e260000000a00 */
[----:B------:R-:W-:-:S04]  /*1c80*/  IMAD.U32 R21, R21, 0x10000, RZ ;  /* 0x0001000015157824 */ /* 0x000fc800078e00ff */
[----:B------:R-:W-:Y:S01]  /*1c90*/  FFMA.FTZ R43, R20, R21, R43 ;  /* 0x00000015142b7223 */ /* 0x000fe2000001002b */
[C---:B------:R-:W-:Y:S02]  /*1ca0*/  SHF.L.U32 R20, R37.reuse, 0x10, RZ ;  /* 0x0000001025147819 */ /* 0x040fe400000006ff */
[----:B------:R-:W-:Y:S01]  /*1cb0*/  PRMT R37, R37, 0x7632, R37 ;  /* 0x0000763225257816 */ /* 0x000fe20000000025 */
[C---:B-1----:R-:W-:Y:S01]  /*1cc0*/  IMAD.U32 R21, R22.reuse, 0x10000, RZ ;  /* 0x0001000016157824 */ /* 0x042fe200078e00ff */
[----:B------:R-:W-:-:S03]  /*1cd0*/  PRMT R22, R22, 0x7632, R22 ;  /* 0x0000763216167816 */ /* 0x000fc60000000016 */
[----:B------:R-:W-:Y:S02]  /*1ce0*/  IMAD.U32 R37, R37, 0x10000, RZ ;  /* 0x0001000025257824 */ /* 0x000fe400078e00ff */
[----:B------:R-:W-:Y:S01]  /*1cf0*/  FFMA.FTZ R42, R21, R20, R42 ;  /* 0x00000014152a7223 */ /* 0x000fe2000001002a */
[----:B------:R-:W-:Y:S02]  /*1d00*/  IMAD.U32 R20, R23, 0x10000, RZ ;  /* 0x0001000017147824 */ /* 0x000fe400078e00ff */
[----:B------:R-:W-:Y:S01]  /*1d10*/  IMAD.U32 R21, R22, 0x10000, RZ ;  /* 0x0001000016157824 */ /* 0x000fe200078e00ff */
[----:B------:R-:W-:-:S03]  /*1d20*/  SHF.L.U32 R22, R36, 0x10, RZ ;  /* 0x0000001024167819 */ /* 0x000fc600000006ff */
[----:B------:R-:W-:Y:S02]  /*1d30*/  FFMA.FTZ R44, R21, R37, R44 ;  /* 0x00000025152c7223 */ /* 0x000fe4000001002c */
[----:B------:R-:W-:Y:S02]  /*1d40*/  FFMA.FTZ R37, R20, R22, R39 ;  /* 0x0000001614257223 */ /* 0x000fe40000010027 */
[----:B------:R-:W1:Y:S01]  /*1d50*/  LDS.64 R20, [R26+0x58] ;  /* 0x000058001a147984 */ /* 0x000e620000000a00 */
[----:B------:R-:W-:Y:S02]  /*1d60*/  PRMT R23, R23, 0x7632, R23 ;  /* 0x0000763217177816 */ /* 0x000fe40000000017 */
[----:B------:R-:W-:-:S03]  /*1d70*/  PRMT R36, R36, 0x7632, R36 ;  /* 0x0000763224247816 */ /* 0x000fc60000000024 */
[----:B------:R-:W-:Y:S01]  /*1d80*/  IMAD.U32 R22, R23, 0x10000, RZ ;  /* 0x0001000017167824 */ /* 0x000fe200078e00ff */
[C---:B0-----:R-:W-:Y:S01]  /*1d90*/  PRMT R23, R24.reuse, 0x7632, R23 ;  /* 0x0000763218177816 */ /* 0x041fe20000000017 */
[----:B------:R-:W-:Y:S01]  /*1da0*/  IMAD.U32 R39, R24, 0x10000, RZ ;  /* 0x0001000018277824 */ /* 0x000fe200078e00ff */
[----:B------:R-:W-:Y:S01]  /*1db0*/  PRMT R24, R34, 0x7632, R24 ;  /* 0x0000763222187816 */ /* 0x000fe20000000018 */
[----:B------:R-:W-:Y:S01]  /*1dc0*/  IMAD.U32 R36, R36, 0x10000, RZ ;  /* 0x0001000024247824 */ /* 0x000fe200078e00ff */
[----:B------:R-:W-:Y:S01]  /*1dd0*/  SHF.L.U32 R41, R23, 0x10, RZ ;  /* 0x0000001017297819 */ /* 0x000fe200000006ff */
[----:B------:R-:W-:Y:S02]  /*1de0*/  IMAD.U32 R34, R34, 0x10000, RZ ;  /* 0x0001000022227824 */ /* 0x000fe400078e00ff */
[----:B------:R-:W-:Y:S01]  /*1df0*/  FFMA.FTZ R43, R22, R36, R43 ;  /* 0x00000024162b7223 */ /* 0x000fe2000001002b */
[----:B------:R-:W-:Y:S01]  /*1e00*/  IMAD.U32 R24, R24, 0x10000, RZ ;  /* 0x0001000018187824 */ /* 0x000fe200078e00ff */
[----:B------:R-:W0:Y:S01]  /*1e10*/  LDS.64 R22, [R26+0x60] ;  /* 0x000060001a167984 */ /* 0x000e220000000a00 */
[----:B------:R-:W-:Y:S01]  /*1e20*/  FFMA.FTZ R42, R39, R34, R42 ;  /* 0x00000022272a7223 */ /* 0x000fe2000001002a */
[----:B------:R-:W-:Y:S01]  /*1e30*/  PRMT R38, R35, 0x7632, R38 ;  /* 0x0000763223267816 */ /* 0x000fe20000000026 */
[----:B------:R-:W-:Y:S01]  /*1e40*/  FFMA.FTZ R44, R41, R24, R44 ;  /* 0x00000018292c7223 */ /* 0x000fe2000001002c */
[C---:B------:R-:W-:Y:S01]  /*1e50*/  PRMT R24, R25.reuse, 0x7632, R24 ;  /* 0x0000763219187816 */ /* 0x040fe20000000018 */
[----:B------:R-:W-:-:S02]  /*1e60*/  IMAD.U32 R34, R25, 0x10000, RZ ;  /* 0x0001000019227824 */ /* 0x000fc400078e00ff */
[----:B------:R-:W-:Y:S01]  /*1e70*/  IMAD.U32 R35, R35, 0x10000, RZ ;  /* 0x0001000023237824 */ /* 0x000fe200078e00ff */
[----:B------:R-:W-:Y:S01]  /*1e80*/  SHF.L.U32 R36, R24, 0x10, RZ ;  /* 0x0000001018247819 */ /* 0x000fe200000006ff */
[----:B------:R-:W-:Y:S01]  /*1e90*/  IMAD.U32 R38, R38, 0x10000, RZ ;  /* 0x0001000026267824 */ /* 0x000fe200078e00ff */
[----:B------:R-:W2:Y:S01]  /*1ea0*/  LDS.64 R24, [R26+0x68] ;  /* 0x000068001a187984 */ /* 0x000ea20000000a00 */
[----:B------:R-:W-:Y:S02]  /*1eb0*/  FFMA.FTZ R37, R34, R35, R37 ;  /* 0x0000002322257223 */ /* 0x000fe40000010025 */
[----:B------:R-:W-:Y:S01]  /*1ec0*/  FFMA.FTZ R43, R36, R38, R43 ;  /* 0x00000026242b7223 */ /* 0x000fe2000001002b */
[C---:B------:R-:W-:Y:S02]  /*1ed0*/  PRMT R34, R27.reuse, 0x7632, R34 ;  /* 0x000076321b227816 */ /* 0x040fe40000000022 */
[----:B------:R-:W-:Y:S01]  /*1ee0*/  SHF.L.U32 R36, R27, 0x10, RZ ;  /* 0x000000101b247819 */ /* 0x000fe200000006ff */
[C---:B-1----:R-:W-:Y:S01]  /*1ef0*/  IMAD.U32 R35, R20.reuse, 0x10000, RZ ;  /* 0x0001000014237824 */ /* 0x042fe200078e00ff */
[----:B------:R-:W-:Y:S01]  /*1f00*/  PRMT R20, R20, 0x7632, R20 ;  /* 0x0000763214147816 */ /* 0x000fe20000000014 */
[----:B------:R-:W-:-:S04]  /*1f10*/  IMAD.U32 R34, R34, 0x10000, RZ ;  /* 0x0001000022227824 */ /* 0x000fc800078e00ff */
[----:B------:R-:W-:-:S04]  /*1f20*/  IMAD.U32 R27, R20, 0x10000, RZ ;  /* 0x00010000141b7824 */ /* 0x000fc800078e00ff */
[----:B------:R-:W-:Y:S02]  /*1f30*/  FFMA.FTZ R44, R27, R34, R44 ;  /* 0x000000221b2c7223 */ /* 0x000fe4000001002c */
[----:B------:R-:W1:Y:S01]  /*1f40*/  LDS.64 R26, [R26+0x70] ;  /* 0x000070001a1a7984 */ /* 0x000e620000000a00 */
[----:B------:R-:W-:Y:S01]  /*1f50*/  FFMA.FTZ R42, R35, R36, R42 ;  /* 0x00000024232a7223 */ /* 0x000fe2000001002a */
[----:B------:R-:W-:Y:S01]  /*1f60*/  SHF.L.U32 R35, R17, 0x10, RZ ;  /* 0x0000001011237819 */ /* 0x000fe200000006ff */
[C---:B------:R-:W-:Y:S01]  /*1f70*/  IMAD.U32 R20, R21.reuse, 0x10000, RZ ;  /* 0x0001000015147824 */ /* 0x040fe200078e00ff */
[----:B------:R-:W-:-:S03]  /*1f80*/  PRMT R17, R21, 0x7632, R17 ;  /* 0x0000763215117816 */ /* 0x000fc60000000011 */
[----:B------:R-:W-:Y:S01]  /*1f90*/  FFMA.FTZ R37, R20, R35, R37 ;  /* 0x0000002314257223 */ /* 0x000fe20000010025 */
[----:B0-----:R-:W-:Y:S01]  /*1fa0*/  IMAD.U32 R20, R23, 0x10000, RZ ;  /* 0x0001000017147824 */ /* 0x001fe200078e00ff */
[C---:B------:R-:W-:Y:S01]  /*1fb0*/  PRMT R23, R17.reuse, 0x7632, R23 ;  /* 0x0000763211177816 */ /* 0x040fe20000000017 */
[C---:B------:R-:W-:Y:S01]  /*1fc0*/  IMAD.U32 R21, R22.reuse, 0x10000, RZ ;  /* 0x0001000016157824 */ /* 0x040fe200078e00ff */
[----:B------:R-:W-:Y:S01]  /*1fd0*/  PRMT R34, R22, 0x7632, R34 ;  /* 0x0000763216227816 */ /* 0x000fe20000000022 */
[----:B------:R-:W-:Y:S01]  /*1fe0*/  IMAD.U32 R22, R17, 0x10000, RZ ;  /* 0x0001000011167824 */ /* 0x000fe200078e00ff */
[C---:B------:R-:W-:Y:S01]  /*1ff0*/  PRMT R36, R28.reuse, 0x7632, R36 ;  /* 0x000076321c247816 */ /* 0x040fe20000000024 */
[C---:B------:R-:W-:Y:S01]  /*2000*/  IMAD.U32 R17, R23.reuse, 0x10000, RZ ;  /* 0x0001000017117824 */ /* 0x040fe200078e00ff */
[----:B------:R-:W-:Y:S01]  /*2010*/  PRMT R23, R23, 0x7632, R23 ;  /* 0x0000763217177816 */ /* 0x000fe20000000017 */
[----:B------:R-:W-:Y:S01]  /*2020*/  IMAD.U32 R28, R28, 0x10000, RZ ;  /* 0x000100001c1c7824 */ /* 0x000fe200078e00ff */
[----:B------:R-:W-:Y:S01]  /*2030*/  SHF.L.U32 R35, R34, 0x10, RZ ;  /* 0x0000001022237819 */ /* 0x000fe200000006ff */
[----:B------:R-:W-:-:S02]  /*2040*/  IMAD.U32 R36, R36, 0x10000, RZ ;  /* 0x0001000024247824 */ /* 0x000fc400078e00ff */
[----:B------:R-:W-:Y:S01]  /*2050*/  FFMA.FTZ R43, R22, R17, R43 ;  /* 0x00000011162b7223 */ /* 0x000fe2000001002b */
[----:B------:R-:W-:Y:S01]  /*2060*/  FFMA.FTZ R21, R21, R28, R42 ;  /* 0x0000001c15157223 */ /* 0x000fe2000001002a */
[----:B--2---:R-:W-:Y:S01]  /*2070*/  PRMT R28, R25, 0x7632, R28 ;  /* 0x00007632191c7816 */ /* 0x004fe2000000001c */
[----:B------:R-:W-:Y:S01]  /*2080*/  IMAD.U32 R22, R23, 0x10000, RZ ;  /* 0x0001000017167824 */ /* 0x000fe200078e00ff */
[----:B------:R-:W-:Y:S02]  /*2090*/  SHF.L.U32 R34, R29, 0x10, RZ ;  /* 0x000000101d227819 */ /* 0x000fe400000006ff */
[----:B------:R-:W-:Y:S02]  /*20a0*/  PRMT R17, R24, 0x7632, R17 ;  /* 0x0000763218117816 */ /* 0x000fe40000000011 */
[----:B------:R-:W-:Y:S01]  /*20b0*/  PRMT R23, R30, 0x7632, R23 ;  /* 0x000076321e177816 */ /* 0x000fe20000000017 */
[----:B------:R-:W-:Y:S01]  /*20c0*/  FFMA.FTZ R44, R35, R36, R44 ;  /* 0x00000024232c7223 */ /* 0x000fe2000001002c */
[----:B------:R-:W-:Y:S01]  /*20d0*/  IMAD.U32 R35, R28, 0x10000, RZ ;  /* 0x000100001c237824 */ /* 0x000fe200078e00ff */
[----:B------:R-:W-:Y:S01]  /*20e0*/  SHF.L.U32 R17, R17, 0x10, RZ ;  /* 0x0000001011117819 */ /* 0x000fe200000006ff */
[----:B------:R-:W-:Y:S01]  /*20f0*/  FFMA.FTZ R20, R20, R34, R37 ;  /* 0x0000002214147223 */ /* 0x000fe20000010025 */
[----:B------:R-:W-:Y:S01]  /*2100*/  PRMT R29, R29, 0x7632, R29 ;  /* 0x000076321d1d7816 */ /* 0x000fe2000000001d */
[----:B------:R-:W-:Y:S01]  /*2110*/  IMAD.U32 R25, R25, 0x10000, RZ ;  /* 0x0001000019197824 */ /* 0x000fe200078e00ff */
[C---:B------:R-:W-:Y:S01]  /*2120*/  PRMT R28, R31.reuse, 0x7632, R28 ;  /* 0x000076321f1c7816 */ /* 0x040fe2000000001c */
[----:B------:R-:W-:Y:S01]  /*2130*/  IMAD.U32 R31, R31, 0x10000, RZ ;  /* 0x000100001f1f7824 */ /* 0x000fe200078e00ff */
[----:B------:R-:W-:Y:S01]  /*2140*/  SHF.L.U32 R23, R23, 0x10, RZ ;  /* 0x0000001017177819 */ /* 0x000fe200000006ff */
[----:B------:R-:W-:-:S02]  /*2150*/  IMAD.U32 R24, R24, 0x10000, RZ ;  /* 0x0001000018187824 */ /* 0x000fc400078e00ff */
[----:B------:R-:W-:Y:S02]  /*2160*/  IMAD.U32 R29, R29, 0x10000, RZ ;  /* 0x000100001d1d7824 */ /* 0x000fe400078e00ff */
[----:B------:R-:W-:Y:S01]  /*2170*/  FFMA.FTZ R20, R25, R31, R20 ;  /* 0x0000001f19147223 */ /* 0x000fe20000010014 */
[----:B------:R-:W-:Y:S02]  /*2180*/  IMAD.U32 R30, R30, 0x10000, RZ ;  /* 0x000100001e1e7824 */ /* 0x000fe400078e00ff */
[----:B------:R-:W-:Y:S01]  /*2190*/  FFMA.FTZ R17, R17, R23, R44 ;  /* 0x0000001711117223 */ /* 0x000fe2000001002c */
[----:B-1----:R-:W-:Y:S02]  /*21a0*/  PRMT R23, R26, 0x7632, R23 ;  /* 0x000076321a177816 */ /* 0x002fe40000000017 */
[----:B------:R-:W-:Y:S01]  /*21b0*/  PRMT R25, R32, 0x7632, R25 ;  /* 0x0000763220197816 */ /* 0x000fe20000000019 */
[----:B------:R-:W-:Y:S02]  /*21c0*/  IMAD.U32 R28, R28, 0x10000, RZ ;  /* 0x000100001c1c7824 */ /* 0x000fe400078e00ff */
[----:B------:R-:W-:Y:S01]  /*21d0*/  FFMA.FTZ R22, R22, R29, R43 ;  /* 0x0000001d16167223 */ /* 0x000fe2000001002b */
[----:B------:R-:W-:Y:S01]  /*21e0*/  FFMA.FTZ R21, R24, R30, R21 ;  /* 0x0000001e18157223 */ /* 0x000fe20000010015 */
[----:B------:R-:W-:Y:S01]  /*21f0*/  SHF.L.U32 R24, R23, 0x10, RZ ;  /* 0x0000001017187819 */ /* 0x000fe200000006ff */
[----:B------:R-:W-:-:S02]  /*2200*/  IMAD.U32 R26, R26, 0x10000, RZ ;  /* 0x000100001a1a7824 */ /* 0x000fc400078e00ff */
[----:B------:R-:W-:Y:S02]  /*2210*/  IMAD.U32 R32, R32, 0x10000, RZ ;  /* 0x0001000020207824 */ /* 0x000fe400078e00ff */
[----:B------:R-:W-:Y:S02]  /*2220*/  IMAD.U32 R25, R25, 0x10000, RZ ;  /* 0x0001000019197824 */ /* 0x000fe400078e00ff */
[----:B------:R-:W-:Y:S01]  /*2230*/  FFMA.FTZ R22, R35, R28, R22 ;  /* 0x0000001c23167223 */ /* 0x000fe20000010016 */
[----:B------:R-:W-:Y:S01]  /*2240*/  PRMT R23, R33, 0x7632, R23 ;  /* 0x0000763221177816 */ /* 0x000fe20000000017 */
[----:B------:R-:W-:Y:S01]  /*2250*/  FFMA.FTZ R21, R26, R32, R21 ;  /* 0x000000201a157223 */ /* 0x000fe20000010015 */
[C---:B------:R-:W-:Y:S01]  /*2260*/  PRMT R28, R27.reuse, 0x7632, R28 ;  /* 0x000076321b1c7816 */ /* 0x040fe2000000001c */
[----:B------:R-:W-:Y:S01]  /*2270*/  IMAD.U32 R27, R27, 0x10000, RZ ;  /* 0x000100001b1b7824 */ /* 0x000fe200078e00ff */
[----:B------:R-:W-:Y:S01]  /*2280*/  SHF.L.U32 R33, R33, 0x10, RZ ;  /* 0x0000001021217819 */ /* 0x000fe200000006ff */
[----:B------:R-:W-:Y:S01]  /*2290*/  FFMA.FTZ R24, R24, R25, R17 ;  /* 0x0000001918187223 */ /* 0x000fe20000010011 */
[----:B------:R-:W-:-:S02]  /*22a0*/  IMAD.U32 R23, R23, 0x10000, RZ ;  /* 0x0001000017177824 */ /* 0x000fc400078e00ff */
[----:B------:R-:W-:Y:S02]  /*22b0*/  IMAD.U32 R17, R28, 0x10000, RZ ;  /* 0x000100001c117824 */ /* 0x000fe400078e00ff */
[----:B------:R-:W-:Y:S01]  /*22c0*/  FFMA.FTZ R20, R27, R33, R20 ;  /* 0x000000211b147223 */ /* 0x000fe20000010014 */
[----:B------:R-:W-:Y:S01]  /*22d0*/  FADD.FTZ R21, R21, R24 ;  /* 0x0000001815157221 */ /* 0x000fe20000010000 */
[----:B------:R-:W-:Y:S01]  /*22e0*/  UMOV UR5, 0xffffffff ;  /* 0xffffffff00057882 */ /* 0x000fe20000000000 */
[----:B------:R-:W-:Y:S02]  /*22f0*/  FFMA.FTZ R17, R17, R23, R22 ;  /* 0x0000001711117223 */ /* 0x000fe40000010016 */
[----:B------:R-:W-:Y:S01]  /*2300*/  FADD.FTZ R20, R20, R21 ;  /* 0x0000001514147221 */ /* 0x000fe20000010000 */
[----:B------:R-:W-:Y:S02]  /*2310*/  ISETP.NE.AND P0, PT, R5, RZ, PT ;  /* 0x000000ff0500720c */ /* 0x000fe40003f05270 */
[----:B-----5:R-:W-:Y:S01]  /*2320*/  FSETP.NEU.FTZ.AND P1, PT, R2, RZ, PT ;  /* 0x000000ff0200720b */ /* 0x020fe20003f3d000 */
[----:B------:R-:W-:Y:S01]  /*2330*/  FADD.FTZ R17, R17, R20 ;  /* 0x0000001411117221 */ /* 0x000fe20000010000 */
[----:B------:R-:W-:Y:S11]  /*2340*/  BRA.DIV UR5, `(.L_x_19248) ;  /* 0x0000005205947947 */ /* 0x000ff6000b800000 */
[----:B------:R0:W1:Y:S02]  /*2350*/  SHFL.BFLY PT, R20, R17, 0x1, 0x1f ;  /* 0x0c201f0011147f89 */ /* 0x00006400000e0000 */
.L_x_19310:
[----:B------:R-:W-:Y:S02]  /*2360*/  VIADD R21, R14, 0x1 ;  /* 0x000000010e157836 */ /* 0x000fe40000000000 */
[----:B-1----:R-:W-:Y:S01]  /*2370*/  FADD.FTZ R20, R17, R20 ;  /* 0x0000001411147221 */ /* 0x002fe20000010000 */
[----:B0-----:R-:W-:Y:S02]  /*2380*/  @!P0 IADD3 R17, PT, PT, R15, -0x1, RZ ;  /* 0xffffffff0f118810 */ /* 0x001fe40007ffe0ff */
[----:B------:R-:W-:-:S05]  /*2390*/  I2FP.F32.S32 R21, R21 ;  /* 0x0000001500157245 */ /* 0x000fca0000201400 */
[----:B------:R-:W-:-:S05]  /*23a0*/  FMUL.FTZ R21, R21, R2 ;  /* 0x0000000215157220 */ /* 0x000fca0000410000 */
[----:B------:R-:W-:Y:S02]  /*23b0*/  FSEL R21, R21, RZ, P1 ;  /* 0x000000ff15157208 */ /* 0x000fe40000800000 */
[----:B------:R-:W-:-:S03]  /*23c0*/  @!P0 ISETP.GE.AND P1, PT, R17, UR23, PT ;  /* 0x0000001711008c0c */ /* 0x000fc6000bf26270 */
[----:B------:R-:W-:-:S05]  /*23d0*/  FFMA.FTZ R21, R20, UR31, R21 ;  /* 0x0000001f14157c23 */ /* 0x000fca0008010015 */
[----:B------:R-:W-:-:S05]  /*23e0*/  @!P0 FSEL R20, R21, RZ, !P1 ;  /* 0x000000ff15148208 */ /* 0x000fca0004800000 */
[----:B------:R0:W-:Y:S01]  /*23f0*/  @!P0 STS [R9], R20 ;  /* 0x0000001409008388 */ /* 0x0001e20000000800 */
[----:B------:R-:W-:-:S13]  /*2400*/  ISETP.GE.OR P0, PT, R17, UR23, P0 ;  /* 0x0000001711007c0c */ /* 0x000fda0008706670 */
[----:B0-----:R-:W-:-:S07]  /*2410*/  @!P0 FMNMX.FTZ R6, R6, R21, !PT ;  /* 0x0000001506068209 */ /* 0x001fce0007810000 */
.L_x_19247:
[----:B------:R-:W-:Y:S05]  /*2420*/  BSYNC B1 ;  /* 0x0000000000017941 */ /* 0x000fea0003800000 */
.L_x_19245:
[----:B------:R-:W-:Y:S01]  /*2430*/  VIADD R12, R12, 0x4 ;  /* 0x000000040c0c7836 */ /* 0x000fe20000000000 */
[----:B------:R-:W-:Y:S01]  /*2440*/  IADD3 R10, P1, PT, R10, 0x10, RZ ;  /* 0x000000100a0a7810 */ /* 0x000fe20007f3e0ff */
[----:B0-----:R-:W-:Y:S01]  /*2450*/  VIADD R9, R9, 0x100 ;  /* 0x0000010009097836 */ /* 0x001fe20000000000 */
[----:B------:R-:W-:Y:S01]  /*2460*/  IADD3 R15, PT, PT, R15, 0x40, RZ ;  /* 0x000000400f0f7810 */ /* 0x000fe20007ffe0ff */
[----:B------:R-:W-:Y:S01]  /*2470*/  VIADD R14, R14, 0x40 ;  /* 0x000000400e0e7836 */ /* 0x000fe20000000000 */
[----:B------:R-:W-:Y:S01]  /*2480*/  ISETP.GE.U32.AND P0, PT, R12, UR13, PT ;  /* 0x0000000d0c007c0c */ /* 0x000fe2000bf06070 */
[----:B------:R-:W-:Y:S02]  /*2490*/  VIADD R13, R13, 0x40 ;  /* 0x000000400d0d7836 */ /* 0x000fe40000000000 */
[----:B------:R-:W-:-:S10]  /*24a0*/  IMAD.X R11, RZ, RZ, R11, P1 ;  /* 0x000000ffff0b7224 */ /* 0x000fd400008e060b */
[----:B------:R-:W-:Y:S05]  /*24b0*/  @!P0 BRA `(.L_x_19249) ;  /* 0xffffffe800208947 */ /* 0x000fea000383ffff */
.L_x_19244:
[----:B------:R-:W-:Y:S05]  /*24c0*/  BSYNC B0 ;  /* 0x0000000000007941 */ /* 0x000fea0003800000 */
.L_x_19243:
[----:B------:R-:W-:Y:S01]  /*24d0*/  UIMAD UR5, UR9, -0x20, UR13 ;  /* 0xffffffe0090578a4 */ /* 0x000fe2000f8e020d */
[----:B-----5:R-:W-:-:S03]  /*24e0*/  SHF.R.U32.HI R2, RZ, 0x5, R0 ;  /* 0x00000005ff027819 */ /* 0x020fc60000011600 */
        /* <DEDUP_REMOVED lines=12> */
.L_x_19316:
[----:B------:R-:W2:Y:S01]  /*25b0*/  S2R R4, SR_CgaCtaId ;  /* 0x0000000000047919 */ /* 0x000ea20000008800 */
[----:B------:R-:W-:Y:S01]  /*25c0*/  MOV R5, 0x400 ;  /* 0x0000040000057802 */ /* 0x000fe20000000f00 */
[----:B------:R-:W-:Y:S05]  /*25d0*/  WARPSYNC.ALL ;  /* 0x0000000000007948 */ /* 0x000fea0003800000 */
[----:B------:R-:W-:Y:S02]  /*25e0*/  IADD3 R11, PT, PT, R5, 0xf0, RZ ;  /* 0x000000f0050b7810 */ /* 0x000fe40007ffe0ff */
[----:B------:R-:W-:Y:S02]  /*25f0*/  ISETP.NE.AND P3, PT, R7, RZ, PT ;  /* 0x000000ff0700720c */ /* 0x000fe40003f65270 */
[----:B-1----:R-:W-:-:S02]  /*2600*/  FMNMX.FTZ R10, R9, R10, !PT ;  /* 0x0000000a090a7209 */ /* 0x002fc40007810000 */
[----:B--2---:R-:W-:-:S05]  /*2610*/  LEA R11, R4, R11, 0x18 ;  /* 0x0000000b040b7211 */ /* 0x004fca00078ec0ff */
[----:B0-----:R-:W-:-:S05]  /*2620*/  IMAD R9, R2, 0x4, R11 ;  /* 0x0000000402097824 */ /* 0x001fca00078e020b */
[----:B------:R0:W-:Y:S01]  /*2630*/  @!P3 STS [R9], R10 ;  /* 0x0000000a0900b388 */ /* 0x0001e20000000800 */
[----:B------:R-:W-:Y:S01]  /*2640*/  BAR.SYNC.DEFER_BLOCKING 0x0 ;  /* 0x0000000000007b1d */ /* 0x000fe20000010000 */
[C---:B------:R-:W-:Y:S01]  /*2650*/  ISETP.GT.U32.AND P2, PT, R7.reuse, 0x3, PT ;  /* 0x000000030700780c */ /* 0x040fe20003f44070 */
[----:B------:R-:W-:Y:S01]  /*2660*/  IMAD.MOV.U32 R12, RZ, RZ, -0x800001 ;  /* 0xff7fffffff0c7424 */ /* 0x000fe200078e00ff */
[----:B------:R-:W-:Y:S01]  /*2670*/  ISETP.GE.AND P1, PT, R0, UR4, PT ;  /* 0x0000000400007c0c */ /* 0x000fe2000bf26270 */
[----:B0-----:R-:W-:Y:S02]  /*2680*/  IMAD R10, R7, 0x4, R11 ;  /* 0x00000004070a7824 */ /* 0x001fe400078e020b */
[----:B------:R-:W-:Y:S08]  /*2690*/  BSSY.RECONVERGENT B0, `(.L_x_19251) ;  /* 0x00000eb000007945 */ /* 0x000ff00003800200 */
        /* <DEDUP_REMOVED lines=10> */
[----:B------:R-:W-:-:S04]  /*2740*/  IMAD.IADD R12, R8, 0x1, R11 ;  /* 0x00000001080c7824 */ /* 0x000fc800078e020b */
[C---:B------:R-:W-:Y:S01]  /*2750*/  VIADD R13, R12.reuse, -UR24 ;  /* 0x800000180c0d7c36 */ /* 0x040fe20008000000 */
[----:B------:R-:W-:-:S04]  /*2760*/  LOP3.LUT R11, R12, 0x180, RZ, 0xc0, !PT ;  /* 0x000001800c0b7812 */ /* 0x000fc800078ec0ff */
[----:B------:R-:W-:Y:S01]  /*2770*/  ISETP.NE.AND P0, PT, R11, 0x180, PT ;  /* 0x000001800b00780c */ /* 0x000fe20003f05270 */
[----:B------:R-:W-:Y:S01]  /*2780*/  IMAD.MOV.U32 R11, RZ, RZ, RZ ;  /* 0x000000ffff0b7224 */ /* 0x000fe200078e00ff */
[----:B------:R-:W-:Y:S02]  /*2790*/  ISETP.GE.U32.AND P4, PT, R13, 0x180, PT ;  /* 0x000001800d00780c */ /* 0x000fe40003f86070 */
[----:B------:R-:W-:-:S09]  /*27a0*/  MOV R13, R0 ;  /* 0x00000000000d7202 */ /* 0x000fd20000000f00 */
[----:B------:R-:W-:Y:S05]  /*27b0*/  @!P0 BRA `(.L_x_19254) ;  /* 0x00000000004c8947 */ /* 0x000fea0003800000 */
[----:B------:R-:W-:Y:S01]  /*27c0*/  VIADD R11, R5, 0x110 ;  /* 0x00000110050b7836 */ /* 0x000fe20000000000 */
[----:B------:R-:W-:Y:S01]  /*27d0*/  LEA.HI R12, R12, 0x1, RZ, 0x19 ;  /* 0x000000010c0c7811 */ /* 0x000fe200078fc8ff */
[----:B------:R-:W-:-:S03]  /*27e0*/  IMAD.MOV.U32 R13, RZ, RZ, R0 ;  /* 0x000000ffff0d7224 */ /* 0x000fc600078e0000 */
[----:B------:R-:W-:Y:S02]  /*27f0*/  LOP3.LUT R12, R12, 0x3, RZ, 0xc0, !PT ;  /* 0x000000030c0c7812 */ /* 0x000fe400078ec0ff */
[----:B------:R-:W-:Y:S01]  /*2800*/  LEA R15, R4, R11, 0x18 ;  /* 0x0000000b040f7211 */ /* 0x000fe200078ec0ff */
[----:B------:R-:W-:Y:S02]  /*2810*/  IMAD.MOV.U32 R11, RZ, RZ, RZ ;  /* 0x000000ffff0b7224 */ /* 0x000fe400078e00ff */
[----:B------:R-:W-:Y:S01]  /*2820*/  IMAD.MOV R12, RZ, RZ, -R12 ;  /* 0x000000ffff0c7224 */ /* 0x000fe200078e0a0c */
[----:B------:R-:W-:-:S07]  /*2830*/  LEA R14, R0, R15, 0x2 ;  /* 0x0000000f000e7211 */ /* 0x000fce00078e10ff */
.L_x_19255:
        /* <DEDUP_REMOVED lines=11> */
.L_x_19254:
[----:B------:R-:W-:Y:S05]  /*28f0*/  BSYNC.RECONVERGENT B1 ;  /* 0x0000000000017941 */ /* 0x000fea0003800200 */
.L_x_19253:
        /* <DEDUP_REMOVED lines=13> */
.L_x_19258:
        /* <DEDUP_REMOVED lines=100> */
.L_x_19257:
[----:B------:R-:W-:Y:S05]  /*3010*/  BSYNC.RECONVERGENT B1 ;  /* 0x0000000000017941 */ /* 0x000fea0003800200 */
.L_x_19256:
        /* <DEDUP_REMOVED lines=55> */
.L_x_19260:
[----:B------:R-:W-:Y:S05]  /*3390*/  BSYNC.RECONVERGENT B1 ;  /* 0x0000000000017941 */ /* 0x000fea0003800200 */
.L_x_19259:
        /* <DEDUP_REMOVED lines=26> */
.L_x_19252:
[----:B------:R-:W-:Y:S05]  /*3540*/  BSYNC.RECONVERGENT B0 ;  /* 0x0000000000007941 */ /* 0x000fea0003800200 */
.L_x_19251:
        /* <DEDUP_REMOVED lines=32> */
[----:B------:R-:W-:-:S04]  /*3750*/  VIADD R13, R5, 0x110 ;  /* 0x00000110050d7836 */ /* 0x000fc80000000000 */
[C---:B------:R-:W-:Y:S01]  /*3760*/  IMAD.SHL.U32 R9, R10.reuse, 0x80, RZ ;  /* 0x000000800a097824 */ /* 0x040fe200078e00ff */
[----:B------:R-:W-:Y:S02]  /*3770*/  LOP3.LUT R10, R10, 0x3, RZ, 0xc0, !PT ;  /* 0x000000030a0a7812 */ /* 0x000fe400078ec0ff */
[----:B------:R-:W-:Y:S02]  /*3780*/  LEA R15, R4, R13, 0x18 ;  /* 0x0000000d040f7211 */ /* 0x000fe400078ec0ff */
[----:B------:R-:W-:Y:S01]  /*3790*/  LOP3.LUT R9, R9, 0x180, RZ, 0xc0, !PT ;  /* 0x0000018009097812 */ /* 0x000fe200078ec0ff */
[----:B------:R-:W-:Y:S01]  /*37a0*/  IMAD.MOV R13, RZ, RZ, -R10 ;  /* 0x000000ffff0d7224 */ /* 0x000fe200078e0a0a */
[----:B------:R-:W-:-:S03]  /*37b0*/  LEA R12, R0, R15, 0x2 ;  /* 0x0000000f000c7211 */ /* 0x000fc600078e10ff */
[----:B------:R-:W-:-:S07]  /*37c0*/  IMAD.IADD R10, R9, 0x1, R0 ;  /* 0x00000001090a7824 */ /* 0x000fce00078e0200 */
.L_x_19265:
[----:B------:R-:W1:Y:S01]  /*37d0*/  LDS R9, [R12] ;  /* 0x000000000c097984 */ /* 0x000e620000000800 */
[----:B------:R-:W-:-:S05]  /*37e0*/  VIADD R13, R13, 0x1 ;  /* 0x000000010d0d7836 */ /* 0x000fca0000000000 */
[----:B------:R-:W-:Y:S01]  /*37f0*/  ISETP.NE.AND P0, PT, R13, RZ, PT ;  /* 0x000000ff0d00720c */ /* 0x000fe20003f05270 */
[----:B-1----:R-:W-:-:S05]  /*3800*/  FMUL.FTZ R9, R9, R8 ;  /* 0x0000000809097220 */ /* 0x002fca0000410000 */
[----:B------:R1:W-:Y:S02]  /*3810*/  STS [R12], R9 ;  /* 0x000000090c007388 */ /* 0x0003e40000000800 */
[----:B-1----:R-:W-:-:S05]  /*3820*/  VIADD R12, R12, 0x200 ;  /* 0x000002000c0c7836 */ /* 0x002fca0000000000 */
[----:B------:R-:W-:Y:S05]  /*3830*/  @P0 BRA `(.L_x_19265) ;  /* 0xfffffffc00e40947 */ /* 0x000fea000383ffff */
.L_x_19264:
[----:B------:R-:W-:Y:S05]  /*3840*/  BSYNC.RECONVERGENT B1 ;  /* 0x0000000000017941 */ /* 0x000fea0003800200 */
.L_x_19263:
        /* <DEDUP_REMOVED lines=10> */
[----:B------:R-:W-:Y:S01]  /*38f0*/  IMAD.U32 R45, RZ, RZ, UR4 ;  /* 0x00000004ff2d7e24 */ /* 0x000fe2000f8e00ff */
[----:B------:R-:W-:-:S04]  /*3900*/  PLOP3.LUT P0, PT, PT, PT, PT, 0x8, 0x80 ;  /* 0x000000000080781c */ /* 0x000fc80003f0e170 */
[----:B------:R-:W-:-:S09]  /*3910*/  IADD3 R45, PT, PT, R45, -0x600, RZ ;  /* 0xfffffa002d2d7810 */ /* 0x000fd20007ffe0ff */
.L_x_19268:
        /* <DEDUP_REMOVED lines=52> */
.L_x_19267:
[----:B------:R-:W-:Y:S05]  /*3c60*/  BSYNC.RECONVERGENT B1 ;  /* 0x0000000000017941 */ /* 0x000fea0003800200 */
.L_x_19266:
        /* <DEDUP_REMOVED lines=31> */
.L_x_19270:
[----:B------:R-:W-:Y:S05]  /*3e60*/  BSYNC.RECONVERGENT B1 ;  /* 0x0000000000017941 */ /* 0x000fea0003800200 */
.L_x_19269:
        /* <DEDUP_REMOVED lines=14> */
.L_x_19262:
[----:B------:R-:W-:Y:S05]  /*3f50*/  BSYNC.RECONVERGENT B0 ;  /* 0x0000000000007941 */ /* 0x000fea0003800200 */
.L_x_19261:
[----:B------:R-:W-:Y:S01]  /*3f60*/  BAR.SYNC.DEFER_BLOCKING 0x0 ;  /* 0x0000000000007b1d */ /* 0x000fe20000010000 */
[----:B------:R-:W-:Y:S01]  /*3f70*/  ISETP.NE.AND P0, PT, R0, RZ, PT ;  /* 0x000000ff0000720c */ /* 0x000fe20003f05270 */
[----:B--2---:R-:W-:-:S04]  /*3f80*/  IMAD.U32 R9, RZ, RZ, UR9 ;  /* 0x00000009ff097e24 */ /* 0x004fc8000f8e00ff */
[----:B------:R-:W2:Y:S01]  /*3f90*/  LDCU UR25, c[0x0][0x3dc] ;  /* 0x00007b80ff1977ac */ /* 0x000ea20008000800 */
        /* <DEDUP_REMOVED lines=13> */
[----:B-1----:R-:W-:Y:S01]  /*4070*/  IMAD.U32 R8, RZ, RZ, UR6 ;  /* 0x00000006ff087e24 */ /* 0x002fe2000f8e00ff */
[----:B------:R-:W-:-:S02]  /*4080*/  UIADD3.X UR5, UPT, UPT, UR17, UR5, URZ, UP1, !UPT ;  /* 0x0000000511057290 */ /* 0x000fc40008ffe4ff */
[----:B------:R-:W-:Y:S02]  /*4090*/  MOV R14, UR4 ;  /* 0x00000004000e7c02 */ /* 0x000fe40008000f00 */
[----:B------:R-:W-:Y:S02]  /*40a0*/  IMAD.U32 R9, RZ, RZ, UR7 ;  /* 0x00000007ff097e24 */ /* 0x000fe4000f8e00ff */
[----:B------:R-:W-:-:S03]  /*40b0*/  IMAD.U32 R15, RZ, RZ, UR5 ;  /* 0x00000005ff0f7e24 */ /* 0x000fc6000f8e00ff */
[----:B0-----:R3:W-:Y:S04]  /*40c0*/  STG.E desc[UR18][R8.64], R6 ;  /* 0x0000000608007986 */ /* 0x0017e8000c101912 */
[----:B------:R3:W-:Y:S02]  /*40d0*/  STG.E desc[UR18][R14.64], R11 ;  /* 0x0000000b0e007986 */ /* 0x0007e4000c101912 */
.L_x_19272:
[----:B--2---:R-:W-:Y:S05]  /*40e0*/  BSYNC.RECONVERGENT B0 ;  /* 0x0000000000007941 */ /* 0x004fea0003800200 */
.L_x_19271:
[----:B------:R-:W-:Y:S01]  /*40f0*/  ISETP.GE.U32.AND P0, PT, R12, UR13, PT ;  /* 0x0000000d0c007c0c */ /* 0x000fe2000bf06070 */
[----:B------:R-:W-:Y:S01]  /*4100*/  BSSY.RECONVERGENT B1, `(.L_x_19273) ;  /* 0x00002a2000017945 */ /* 0x000fe20003800200 */
[----:B------:R-:W-:Y:S01]  /*4110*/  HFMA2 R21, -RZ, RZ, 0, 0 ;  /* 0x00000000ff157431 */ /* 0x000fe200000001ff */
[----:B------:R-:W-:Y:S02]  /*4120*/  CS2R R34, SRZ ;  /* 0x0000000000227805 */ /* 0x000fe4000001ff00 */
[----:B------:R-:W-:Y:S02]  /*4130*/  CS2R R32, SRZ ;  /* 0x0000000000207805 */ /* 0x000fe4000001ff00 */
[----:B------:R-:W-:Y:S01]  /*4140*/  CS2R R30, SRZ ;  /* 0x00000000001e7805 */ /* 0x000fe2000001ff00 */
[----:B------:R-:W-:-:S05]  /*4150*/  IMAD.MOV.U32 R23, RZ, RZ, RZ ;  /* 0x000000ffff177224 */ /* 0x000fca00078e00ff */
[----:B------:R-:W-:Y:S05]  /*4160*/  @P0 BRA `(.L_x_19274) ;  /* 0x00000028006c0947 */ /* 0x000fea0003800000 */
[----:B0--3--:R-:W0:Y:S01]  /*4170*/  I2F.RP R6, R3 ;  /* 0x0000000300067306 */ /* 0x009e220000209400 */
[----:B------:R-:W2:Y:S01]  /*4180*/  LDCU.64 UR4, c[0x0][0x3b8] ;  /* 0x00007700ff0477ac */ /* 0x000ea20008000a00 */
[----:B-1----:R-:W-:Y:S01]  /*4190*/  IMAD.WIDE.U32 R8, R12, 0x4, RZ ;  /* 0x000000040c087825 */ /* 0x002fe200078e00ff */
[----:B------:R-:W-:Y:S02]  /*41a0*/  IADD3 R11, PT, PT, R5, 0x110, RZ ;  /* 0x00000110050b7810 */ /* 0x000fe40007ffe0ff */
[----:B------:R-:W-:Y:S01]  /*41b0*/  CS2R R34, SRZ ;  /* 0x0000000000227805 */ /* 0x000fe2000001ff00 */
[----:B------:R-:W1:Y:S01]  /*41c0*/  LDCU UR6, c[0x0][0x3fc] ;  /* 0x00007f80ff0677ac */ /* 0x000e620008000800 */
[----:B------:R-:W-:Y:S01]  /*41d0*/  IMAD.U32 R13, RZ, RZ, UR14 ;  /* 0x0000000eff0d7e24 */ /* 0x000fe2000f8e00ff */
[----:B------:R-:W-:Y:S01]  /*41e0*/  LEA R4, R4, R11, 0x18 ;  /* 0x0000000b04047211 */ /* 0x000fe200078ec0ff */
[----:B------:R-:W-:Y:S01]  /*41f0*/  IMAD.SHL.U32 R10, R0, 0x20, RZ ;  /* 0x00000020000a7824 */ /* 0x000fe200078e00ff */
[----:B------:R-:W-:Y:S01]  /*4200*/  CS2R R32, SRZ ;  /* 0x0000000000207805 */ /* 0x000fe2000001ff00 */
[----:B------:R-:W-:Y:S01]  /*4210*/  IMAD.WIDE R8, R13, 0x4, R8 ;  /* 0x000000040d087825 */ /* 0x000fe200078e0208 */
[----:B------:R-:W-:-:S02]  /*4220*/  CS2R R30, SRZ ;  /* 0x00000000001e7805 */ /* 0x000fc4000001ff00 */
[----:B------:R-:W-:Y:S01]  /*4230*/  LOP3.LUT R5, R10, 0x20, RZ, 0xe2, !PT ;  /* 0x000000200a057812 */ /* 0x000fe200078ee2ff */
[----:B------:R-:W-:Y:S01]  /*4240*/  IMAD.MOV.U32 R23, RZ, RZ, RZ ;  /* 0x000000ffff177224 */ /* 0x000fe200078e00ff */
[----:B0-----:R-:W0:Y:S01]  /*4250*/  MUFU.RCP R6, R6 ;  /* 0x0000000600067308 */ /* 0x001e220000001000 */
[----:B------:R-:W-:Y:S02]  /*4260*/  IMAD.MOV.U32 R21, RZ, RZ, RZ ;  /* 0x000000ffff157224 */ /* 0x000fe400078e00ff */
[----:B------:R-:W-:Y:S01]  /*4270*/  IMAD R5, R2, 0x40, R5 ;  /* 0x0000004002057824 */ /* 0x000fe200078e0205 */
[----:B--2---:R-:W-:Y:S01]  /*4280*/  IADD3 R22, P0, PT, R8, UR4, RZ ;  /* 0x0000000408167c10 */ /* 0x004fe2000ff1e0ff */
[----:B------:R-:W2:Y:S01]  /*4290*/  LDCU UR4, c[0x0][0x3e0] ;  /* 0x00007c00ff0477ac */ /* 0x000ea20008000800 */
[----:B------:R-:W-:Y:S02]  /*42a0*/  LEA R2, R2, UR24, 0x4 ;  /* 0x0000001802027c11 */ /* 0x000fe4000f8e20ff */
[----:B------:R-:W-:-:S02]  /*42b0*/  IADD3 R20, PT, PT, R5, 0x10, R4 ;  /* 0x0000001005147810 */ /* 0x000fc40007ffe004 */
[----:B------:R-:W-:Y:S01]  /*42c0*/  IADD3.X R11, PT, PT, R9, UR5, RZ, P0, !PT ;  /* 0x00000005090b7c10 */ /* 0x000fe200087fe4ff */
[----:B------:R-:W-:Y:S01]  /*42d0*/  UIADD3 UR5, UPT, UPT, UR23, 0xf, URZ ;  /* 0x0000000f17057890 */ /* 0x000fe2000fffe0ff */
[----:B------:R-:W-:Y:S01]  /*42e0*/  IADD3 R8, PT, PT, R2, 0x3, RZ ;  /* 0x0000000302087810 */ /* 0x000fe20007ffe0ff */
[----:B-1----:R-:W-:Y:S02]  /*42f0*/  IMAD.U32 R2, RZ, RZ, UR6 ;  /* 0x00000006ff027e24 */ /* 0x002fe4000f8e00ff */
[----:B------:R-:W-:Y:S01]  /*4300*/  USHF.R.U32.HI UR5, URZ, 0x4, UR5 ;  /* 0x00000004ff057899 */ /* 0x000fe20008011605 */
[----:B------:R-:W-:Y:S02]  /*4310*/  VIADD R9, R12, 0x1 ;  /* 0x000000010c097836 */ /* 0x000fe40000000000 */
[----:B0-----:R-:W-:Y:S01]  /*4320*/  VIADD R14, R6, 0xffffffe ;  /* 0x0ffffffe060e7836 */ /* 0x001fe20000000000 */
[----:B------:R-:W-:Y:S02]  /*4330*/  IADD3 R2, PT, PT, -R2, UR21, RZ ;  /* 0x0000001502027c10 */ /* 0x000fe4000fffe1ff */
[----:B------:R-:W-:Y:S01]  /*4340*/  VIADD R4, R12, -UR5 ;  /* 0x800000050c047c36 */ /* 0x000fe20008000000 */
[----:B------:R0:W1:Y:S01]  /*4350*/  F2I.FTZ.U32.TRUNC.NTZ R15, R14 ;  /* 0x0000000e000f7305 */ /* 0x000062000021f000 */
[----:B--2---:R-:W-:-:S04]  /*4360*/  UIMAD UR4, UR22, UR4, URZ ;  /* 0x00000004160472a4 */ /* 0x004fc8000f8e02ff */
[----:B------:R-:W-:Y:S02]  /*4370*/  USHF.R.S32.HI UR6, URZ, 0x1f, UR4 ;  /* 0x0000001fff067899 */ /* 0x000fe40008011404 */
[----:B------:R-:W-:Y:S01]  /*4380*/  MOV R24, UR4 ;  /* 0x0000000400187c02 */ /* 0x000fe20008000f00 */
[----:B0-----:R-:W-:-:S03]  /*4390*/  IMAD.MOV.U32 R14, RZ, RZ, RZ ;  /* 0x000000ffff0e7224 */ /* 0x001fc600078e00ff */
[----:B------:R-:W-:Y:S02]  /*43a0*/  IMAD.U32 R25, RZ, RZ, UR6 ;  /* 0x00000006ff197e24 */ /* 0x000fe4000f8e00ff */
[----:B-1----:R-:W-:-:S04]  /*43b0*/  IMAD.MOV R6, RZ, RZ, -R15 ;  /* 0x000000ffff067224 */ /* 0x002fc800078e0a0f */
[----:B------:R-:W-:Y:S01]  /*43c0*/  IMAD R5, R6, R3, RZ ;  /* 0x0000000306057224 */ /* 0x000fe200078e02ff */
[----:B------:R-:W-:-:S03]  /*43d0*/  SHF.L.U32 R6, R0, 0x3, RZ ;  /* 0x0000000300067819 */ /* 0x000fc600000006ff */
[----:B------:R-:W-:Y:S01]  /*43e0*/  IMAD.HI.U32 R10, R15, R5, R14 ;  /* 0x000000050f0a7227 */ /* 0x000fe200078e000e */
[C---:B------:R-:W-:Y:S02]  /*43f0*/  LOP3.LUT R5, R6.reuse, 0x8, RZ, 0xc0, !PT ;  /* 0x0000000806057812 */ /* 0x040fe400078ec0ff */
[----:B------:R-:W-:-:S03]  /*4400*/  LOP3.LUT R6, R6, 0xf8, RZ, 0xc0, !PT ;  /* 0x000000f806067812 */ /* 0x000fc600078ec0ff */
[----:B------:R-:W-:-:S07]  /*4410*/  IMAD.IADD R5, R5, 0x1, R8 ;  /* 0x0000000105057824 */ /* 0x000fce00078e0208 */
.L_x_19293:
        /* <DEDUP_REMOVED lines=26> */
[----:B------:R-:W-:Y:S02]  /*45c0*/  ISETP.NE.AND P2, PT, R26, RZ, PT ;  /* 0x000000ff1a00720c */ /* 0x000fe40003f45270 */
[----:B------:R-:W-:Y:S01]  /*45d0*/  IADD3 R15, PT, PT, R17, UR16, RZ ;  /* 0x00000010110f7c10 */ /* 0x000fe2000fffe0ff */
[----:B------:R-:W-:Y:S02]  /*45e0*/  IMAD.MOV.U32 R19, RZ, RZ, R12 ;  /* 0x000000ffff137224 */ /* 0x000fe400078e000c */
[----:B------:R-:W-:Y:S01]  /*45f0*/  IMAD.MOV.U32 R12, RZ, RZ, RZ ;  /* 0x000000ffff0c7224 */ /* 0x000fe200078e00ff */
[----:B------:R-:W-:Y:S01]  /*4600*/  IABS R16, R15 ;  /* 0x0000000f00107213 */ /* 0x000fe20000000000 */
[----:B------:R-:W-:Y:S01]  /*4610*/  IMAD R19, R19, R14, RZ ;  /* 0x0000000e13137224 */ /* 0x000fe200078e02ff */
[----:B------:R-:W-:-:S03]  /*4620*/  ISETP.GE.AND P1, PT, R15, RZ, PT ;  /* 0x000000ff0f00720c */ /* 0x000fc60003f26270 */
        /* <DEDUP_REMOVED lines=14> */
[----:B------:R-:W-:Y:S01]  /*4710*/  IMAD.MOV.U32 R38, RZ, RZ, R22 ;  /* 0x000000ffff267224 */ /* 0x000fe200078e0016 */
[----:B------:R-:W-:Y:S01]  /*4720*/  MOV R39, R11 ;  /* 0x0000000b00277202 */ /* 0x000fe20000000f00 */
[----:B------:R-:W0:Y:S01]  /*4730*/  LDC.64 R26, c[0x0][0x3a8] ;  /* 0x0000ea00ff1a7b82 */ /* 0x000e220000000a00 */
[----:B------:R-:W1:Y:S04]  /*4740*/  LDS.128 R16, [R20+-0x10] ;  /* 0xfffff00014107984 */ /* 0x000e680000000c00 */
[----:B------:R-:W2:Y:S04]  /*4750*/  LDG.E.CONSTANT R29, desc[UR18][R38.64] ;  /* 0x00000012261d7981 */ /* 0x000ea8000c1e9900 */
[----:B------:R3:W4:Y:S01]  /*4760*/  LDS.128 R12, [R20] ;  /* 0x00000000140c7984 */ /* 0x0007220000000c00 */
[----:B------:R-:W-:Y:S01]  /*4770*/  BSSY.RECONVERGENT B2, `(.L_x_19277) ;  /* 0x000002c000027945 */ /* 0x000fe20003800200 */
[----:B-1----:R-:W-:Y:S01]  /*4780*/  F2FP.BF16.F32.PACK_AB R16, R17, R16 ;  /* 0x000000101110723e */ /* 0x002fe200000010ff */
[----:B--2---:R-:W-:-:S03]  /*4790*/  IMAD.WIDE R28, R29, UR25, R24 ;  /* 0x000000191d1c7c25 */ /* 0x004fc6000f8e0218 */
[----:B------:R-:W-:-:S05]  /*47a0*/  IADD3 R37, P0, PT, R6, R28, RZ ;  /* 0x0000001c06257210 */ /* 0x000fca0007f1e0ff */
[----:B------:R-:W-:Y:S01]  /*47b0*/  IMAD.X R40, RZ, RZ, R29, P0 ;  /* 0x000000ffff287224 */ /* 0x000fe200000e061d */
[----:B0-----:R-:W-:-:S04]  /*47c0*/  LEA R36, P0, R37, R26, 0x1 ;  /* 0x0000001a25247211 */ /* 0x001fc800078008ff */
[----:B------:R-:W-:Y:S02]  /*47d0*/  LEA.HI.X R37, R37, R27, R40, 0x1, P0 ;  /* 0x0000001b25257211 */ /* 0x000fe400000f0c28 */
[----:B------:R-:W-:-:S03]  /*47e0*/  ISETP.NE.AND P0, PT, R4, -0x1, PT ;  /* 0xffffffff0400780c */ /* 0x000fc60003f05270 */
[----:B------:R3:W5:Y:S04]  /*47f0*/  LDG.E.CONSTANT R43, desc[UR18][R36.64] ;  /* 0x00000012242b7981 */ /* 0x000768000c1e9900 */
[----:B------:R3:W5:Y:S04]  /*4800*/  LDG.E.CONSTANT R41, desc[UR18][R36.64+0x4] ;  /* 0x0000041224297981 */ /* 0x000768000c1e9900 */
[----:B------:R3:W5:Y:S04]  /*4810*/  LDG.E.CONSTANT R38, desc[UR18][R36.64+0x8] ;  /* 0x0000081224267981 */ /* 0x000768000c1e9900 */
[----:B------:R3:W5:Y:S01]  /*4820*/  LDG.E.CONSTANT R39, desc[UR18][R36.64+0xc] ;  /* 0x00000c1224277981 */ /* 0x000762000c1e9900 */
[----:B------:R-:W-:Y:S01]  /*4830*/  VIADD R17, R5, 0xfffffffd ;  /* 0xfffffffd05117836 */ /* 0x000fe20000000000 */
[----:B----4-:R-:W-:Y:S06]  /*4840*/  @P0 BRA `(.L_x_19278) ;  /* 0x0000000000780947 */ /* 0x010fec0003800000 */
[C---:B---3--:R-:W-:Y:S01]  /*4850*/  VIADD R36, R5.reuse, 0xffffffff ;  /* 0xffffffff05247836 */ /* 0x048fe20000000000 */
[C---:B------:R-:W-:Y:S01]  /*4860*/  ISETP.GE.AND P2, PT, R5.reuse, UR23, PT ;  /* 0x0000001705007c0c */ /* 0x040fe2000bf46270 */
[----:B------:R-:W-:Y:S01]  /*4870*/  VIADD R37, R5, 0x2 ;  /* 0x0000000205257836 */ /* 0x000fe20000000000 */
[----:B-----5:R-:W-:Y:S02]  /*4880*/  PRMT R40, R38, 0x7632, R40 ;  /* 0x0000763226287816 */ /* 0x020fe40000000028 */
[----:B------:R-:W-:Y:S02]  /*4890*/  ISETP.GE.AND P1, PT, R36, UR23, PT ;  /* 0x0000001724007c0c */ /* 0x000fe4000bf26270 */
[C---:B------:R-:W-:Y:S02]  /*48a0*/  PRMT R36, R41.reuse, 0x7632, R36 ;  /* 0x0000763229247816 */ /* 0x040fe40000000024 */
[----:B------:R-:W-:Y:S02]  /*48b0*/  SEL R41, R41, RZ, !P1 ;  /* 0x000000ff29297207 */ /* 0x000fe40004800000 */
[----:B------:R-:W-:-:S02]  /*48c0*/  SEL R36, R36, RZ, !P2 ;  /* 0x000000ff24247207 */ /* 0x000fc40005000000 */
[----:B------:R-:W-:Y:S01]  /*48d0*/  ISETP.GE.AND P4, PT, R37, UR23, PT ;  /* 0x0000001725007c0c */ /* 0x000fe2000bf86270 */
[----:B------:R-:W-:Y:S01]  /*48e0*/  VIADD R37, R5, 0x3 ;  /* 0x0000000305257836 */ /* 0x000fe20000000000 */
[----:B------:R-:W-:Y:S02]  /*48f0*/  PRMT R41, R41, 0x5410, R36 ;  /* 0x0000541029297816 */ /* 0x000fe40000000024 */
[----:B------:R-:W-:Y:S02]  /*4900*/  IADD3 R36, PT, PT, R5, 0x1, RZ ;  /* 0x0000000105247810 */ /* 0x000fe40007ffe0ff */
[----:B------:R-:W-:Y:S02]  /*4910*/  ISETP.GE.AND P1, PT, R17, UR23, PT ;  /* 0x0000001711007c0c */ /* 0x000fe4000bf26270 */
[----:B------:R-:W-:Y:S02]  /*4920*/  ISETP.GE.AND P3, PT, R36, UR23, PT ;  /* 0x0000001724007c0c */ /* 0x000fe4000bf66270 */
[----:B------:R-:W-:-:S02]  /*4930*/  IADD3 R36, PT, PT, R5, 0x4, RZ ;  /* 0x0000000405247810 */ /* 0x000fc40007ffe0ff */
[----:B------:R-:W-:Y:S02]  /*4940*/  ISETP.GE.AND P5, PT, R37, UR23, PT ;  /* 0x0000001725007c0c */ /* 0x000fe4000bfa6270 */
[----:B------:R-:W-:Y:S01]  /*4950*/  ISETP.GE.AND P6, PT, R36, UR23, PT ;  /* 0x0000001724007c0c */ /* 0x000fe2000bfc6270 */
[----:B------:R-:W-:Y:S01]  /*4960*/  VIADD R36, R5, 0xfffffffe ;  /* 0xfffffffe05247836 */ /* 0x000fe20000000000 */
[----:B------:R-:W-:Y:S02]  /*4970*/  PRMT R42, R39, 0x7632, R42 ;  /* 0x00007632272a7816 */ /* 0x000fe4000000002a */
[C---:B------:R-:W-:Y:S02]  /*4980*/  SEL R37, R43.reuse, RZ, !P1 ;  /* 0x000000ff2b257207 */ /* 0x040fe40004800000 */
[----:B------:R-:W-:Y:S02]  /*4990*/  ISETP.GE.AND P2, PT, R36, UR23, PT ;  /* 0x0000001724007c0c */ /* 0x000fe4000bf46270 */
[----:B------:R-:W-:-:S02]  /*49a0*/  PRMT R36, R43, 0x7632, R36 ;  /* 0x000076322b247816 */ /* 0x000fc40000000024 */
[----:B------:R-:W-:Y:S02]  /*49b0*/  SEL R38, R38, RZ, !P3 ;  /* 0x000000ff26267207 */ /* 0x000fe40005800000 */
[----:B------:R-:W-:Y:S02]  /*49c0*/  SEL R43, R40, RZ, !P4 ;  /* 0x000000ff282b7207 */ /* 0x000fe40006000000 */
[----:B------:R-:W-:Y:S02]  /*49d0*/  SEL R39, R39, RZ, !P5 ;  /* 0x000000ff27277207 */ /* 0x000fe40006800000 */
[----:B------:R-:W-:Y:S02]  /*49e0*/  SEL R42, R42, RZ, !P6 ;  /* 0x000000ff2a2a7207 */ /* 0x000fe40007000000 */
[----:B------:R-:W-:Y:S02]  /*49f0*/  SEL R36, R36, RZ, !P2 ;  /* 0x000000ff24247207 */ /* 0x000fe40005000000 */
[----:B------:R-:W-:-:S02]  /*4a00*/  PRMT R38, R38, 0x5410, R43 ;  /* 0x0000541026267816 */ /* 0x000fc4000000002b */
[----:B------:R-:W-:Y:S02]  /*4a10*/  PRMT R39, R39, 0x5410, R42 ;  /* 0x0000541027277816 */ /* 0x000fe4000000002a */
[----:B------:R-:W-:-:S07]  /*4a20*/  PRMT R43, R37, 0x5410, R36 ;  /* 0x00005410252b7816 */ /* 0x000fce0000000024 */
.L_x_19278:
[----:B------:R-:W-:Y:S05]  /*4a30*/  BSYNC.RECONVERGENT B2 ;  /* 0x0000000000027941 */ /* 0x000fea0003800200 */
.L_x_19277:
[----:B-----5:R-:W-:Y:S01]  /*4a40*/  HMUL2.BF16_V2 R43, R16, R43 ;  /* 0x0000002b102b7232 */ /* 0x020fe20000200000 */
[----:B---3--:R-:W-:Y:S02]  /*4a50*/  LOP3.LUT R37, R6, 0x100, RZ, 0xfc, !PT ;  /* 0x0000010006257812 */ /* 0x008fe400078efcff */
[----:B------:R-:W-:Y:S02]  /*4a60*/  F2FP.BF16.F32.PACK_AB R18, R19, R18 ;  /* 0x000000121312723e */ /* 0x000fe400000010ff */
[----:B------:R-:W-:Y:S02]  /*4a70*/  F2FP.BF16.F32.PACK_AB R36, R13, R12 ;  /* 0x0000000c0d24723e */ /* 0x000fe400000010ff */
[C---:B------:R-:W-:Y:S02]  /*4a80*/  PRMT R12, R43.reuse, 0x7610, R12 ;  /* 0x000076102b0c7816 */ /* 0x040fe4000000000c */
[----:B------:R-:W-:Y:S02]  /*4a90*/  PRMT R19, R43, 0x7632, R19 ;  /* 0x000076322b137816 */ /* 0x000fe40000000013 */
[----:B------:R-:W-:-:S02]  /*4aa0*/  IADD3 R13, P1, PT, R37, R28, RZ ;  /* 0x0000001c250d7210 */ /* 0x000fc40007f3e0ff */
[----:B------:R-:W-:Y:S01]  /*4ab0*/  F2FP.BF16.F32.PACK_AB R37, R15, R14 ;  /* 0x0000000e0f25723e */ /* 0x000fe200000010ff */
[----:B------:R-:W-:Y:S01]  /*4ac0*/  IMAD.U32 R19, R19, 0x10000, RZ ;  /* 0x0001000013137824 */ /* 0x000fe200078e00ff */
[----:B------:R-:W-:Y:S01]  /*4ad0*/  SHF.L.U32 R14, R12, 0x10, RZ ;  /* 0x000000100c0e7819 */ /* 0x000fe200000006ff */
[----:B------:R-:W-:Y:S01]  /*4ae0*/  IMAD.X R40, RZ, RZ, R29, P1 ;  /* 0x000000ffff287224 */ /* 0x000fe200008e061d */
[C---:B------:R-:W-:Y:S02]  /*4af0*/  LEA R12, P1, R13.reuse, R26, 0x1 ;  /* 0x0000001a0d0c7211 */ /* 0x040fe400078208ff */
[----:B------:R-:W-:Y:S01]  /*4b00*/  MOV R15, R36 ;  /* 0x00000024000f7202 */ /* 0x000fe20000000f00 */
[----:B------:R-:W-:Y:S01]  /*4b10*/  FADD.FTZ R19, R14, R19 ;  /* 0x000000130e137221 */ /* 0x000fe20000010000 */
[----:B------:R-:W-:Y:S01]  /*4b20*/  IMAD.MOV.U32 R14, RZ, RZ, R18 ;  /* 0x000000ffff0e7224 */ /* 0x000fe200078e0012 */
[----:B------:R-:W-:Y:S01]  /*4b30*/  LEA.HI.X R13, R13, R27, R40, 0x1, P1 ;  /* 0x0000001b0d0d7211 */ /* 0x000fe200008f0c28 */
[----:B------:R-:W-:-:S02]  /*4b40*/  IMAD.MOV.U32 R18, RZ, RZ, R37 ;  /* 0x000000ffff127224 */ /* 0x000fc400078e0025 */
[----:B------:R-:W-:Y:S02]  /*4b50*/  HMUL2.BF16_V2 R40, R15, R38 ;  /* 0x000000260f287232 */ /* 0x000fe40000200000 */
[----:B------:R-:W-:Y:S02]  /*4b60*/  HFMA2.BF16_V2 R41, R14, R41, -RZ ;  /* 0x000000290e297231 */ /* 0x000fe400003000ff */
[----:B------:R-:W-:-:S03]  /*4b70*/  HFMA2.BF16_V2 R37, R18, R39, -RZ ;  /* 0x0000002712257231 */ /* 0x000fc600003000ff */
        /* <DEDUP_REMOVED lines=13> */
[----:B------:R0:W5:Y:S04]  /*4c50*/  LDG.E.CONSTANT R39, desc[UR18][R12.64+0x4] ;  /* 0x000004120c277981 */ /* 0x000168000c1e9900 */
[----:B------:R0:W5:Y:S04]  /*4c60*/  LDG.E.CONSTANT R43, desc[UR18][R12.64] ;  /* 0x000000120c2b7981 */ /* 0x000168000c1e9900 */
[----:B------:R0:W5:Y:S04]  /*4c70*/  LDG.E.CONSTANT R40, desc[UR18][R12.64+0x8] ;  /* 0x000008120c287981 */ /* 0x000168000c1e9900 */
[----:B------:R0:W5:Y:S01]  /*4c80*/  LDG.E.CONSTANT R41, desc[UR18][R12.64+0xc] ;  /* 0x00000c120c297981 */ /* 0x000162000c1e9900 */
[----:B------:R-:W-:Y:S04]  /*4c90*/  BSSY.RECONVERGENT B2, `(.L_x_19279) ;  /* 0x0000020000027945 */ /* 0x000fe80003800200 */
[----:B------:R-:W-:Y:S05]  /*4ca0*/  @P0 BRA `(.L_x_19280) ;  /* 0x0000000000780947 */ /* 0x000fea0003800000 */
[C---:B0-----:R-:W-:Y:S01]  /*4cb0*/  VIADD R12, R5.reuse, 0xffffffff ;  /* 0xffffffff050c7836 */ /* 0x041fe20000000000 */
        /* <DEDUP_REMOVED lines=18> */
[----:B------:R-:W-:Y:S02]  /*4de0*/  PRMT R13, R41, 0x7632, R13 ;  /* 0x00007632290d7816 */ /* 0x000fe4000000000d */
        /* <DEDUP_REMOVED lines=10> */
.L_x_19280:
[----:B------:R-:W-:Y:S05]  /*4e90*/  BSYNC.RECONVERGENT B2 ;  /* 0x0000000000027941 */ /* 0x000fea0003800200 */
.L_x_19279:
[----:B0----5:R-:W-:Y:S02]  /*4ea0*/  HMUL2.BF16_V2 R12, R16, R43 ;  /* 0x0000002b100c7232 */ /* 0x021fe40000200000 */
[----:B------:R-:W-:Y:S01]  /*4eb0*/  FADD.FTZ R38, R19, R38 ;  /* 0x0000002613267221 */ /* 0x000fe20000010000 */
[----:B------:R-:W-:Y:S02]  /*4ec0*/  HFMA2.BF16_V2 R39, R14, R39, -RZ ;  /* 0x000000270e277231 */ /* 0x000fe400003000ff */
[C---:B------:R-:W-:Y:S01]  /*4ed0*/  PRMT R13, R12.reuse, 0x7632, R13 ;  /* 0x000076320c0d7816 */ /* 0x040fe2000000000d */
[----:B------:R-:W-:Y:S02]  /*4ee0*/  IMAD.U32 R12, R12, 0x10000, RZ ;  /* 0x000100000c0c7824 */ /* 0x000fe400078e00ff */
[----:B------:R-:W-:Y:S01]  /*4ef0*/  FADD.FTZ R37, R38, R37 ;  /* 0x0000002526257221 */ /* 0x000fe20000010000 */
[----:B------:R-:W-:Y:S01]  /*4f00*/  HMUL2.BF16_V2 R38, R15, R40 ;  /* 0x000000280f267232 */ /* 0x000fe20000200000 */
[----:B------:R-:W-:-:S02]  /*4f10*/  SHF.L.U32 R13, R13, 0x10, RZ ;  /* 0x000000100d0d7819 */ /* 0x000fc400000006ff */
[----:B------:R-:W-:Y:S01]  /*4f20*/  PRMT R19, R39, 0x7632, R19 ;  /* 0x0000763227137816 */ /* 0x000fe20000000013 */
[----:B------:R-:W-:Y:S02]  /*4f30*/  FADD.FTZ R36, R37, R36 ;  /* 0x0000002425247221 */ /* 0x000fe40000010000 */
[--C-:B------:R-:W-:Y:S01]  /*4f40*/  FADD.FTZ R12, R12, R13.reuse ;  /* 0x0000000d0c0c7221 */ /* 0x100fe20000010000 */
[----:B------:R-:W-:Y:S01]  /*4f50*/  PRMT R13, R39, 0x7610, R13 ;  /* 0x00007610270d7816 */ /* 0x000fe2000000000d */
[----:B------:R-:W-:Y:S01]  /*4f60*/  IMAD.U32 R40, R19, 0x10000, RZ ;  /* 0x0001000013287824 */ /* 0x000fe200078e00ff */
[C---:B------:R-:W-:Y:S01]  /*4f70*/  PRMT R39, R38.reuse, 0x7632, R39 ;  /* 0x0000763226277816 */ /* 0x040fe20000000027 */
[----:B------:R-:W-:Y:S01]  /*4f80*/  HFMA2.BF16_V2 R19, R18, R41, -RZ ;  /* 0x0000002912137231 */ /* 0x000fe200003000ff */
[----:B------:R-:W-:Y:S01]  /*4f90*/  SHF.L.U32 R38, R38, 0x10, RZ ;  /* 0x0000001026267819 */ /* 0x000fe200000006ff */
[----:B------:R-:W-:Y:S01]  /*4fa0*/  IMAD.U32 R13, R13, 0x10000, RZ ;  /* 0x000100000d0d7824 */ /* 0x000fe200078e00ff */
[----:B------:R-:W-:Y:S01]  /*4fb0*/  LOP3.LUT R41, R6, 0x200, RZ, 0xfc, !PT ;  /* 0x0000020006297812 */ /* 0x000fe200078efcff */
[----:B------:R-:W-:-:S02]  /*4fc0*/  IMAD.U32 R39, R39, 0x10000, RZ ;  /* 0x0001000027277824 */ /* 0x000fc400078e00ff */
[----:B------:R-:W-:Y:S01]  /*4fd0*/  FADD.FTZ R13, R13, R40 ;  /* 0x000000280d0d7221 */ /* 0x000fe20000010000 */
[----:B------:R-:W-:Y:S01]  /*4fe0*/  IADD3 R41, P1, PT, R41, R28, RZ ;  /* 0x0000001c29297210 */ /* 0x000fe20007f3e0ff */
[----:B------:R-:W-:Y:S02]  /*4ff0*/  FADD.FTZ R38, R38, R39 ;  /* 0x0000002726267221 */ /* 0x000fe40000010000 */
[--C-:B------:R-:W-:Y:S01]  /*5000*/  FADD.FTZ R39, R12, R13.reuse ;  /* 0x0000000d0c277221 */ /* 0x100fe20000010000 */
[C---:B------:R-:W-:Y:S02]  /*5010*/  PRMT R12, R19.reuse, 0x7610, R12 ;  /* 0x00007610130c7816 */ /* 0x040fe4000000000c */
[----:B------:R-:W-:Y:S01]  /*5020*/  PRMT R13, R19, 0x7632, R13 ;  /* 0x00007632130d7816 */ /* 0x000fe2000000000d */
[----:B------:R-:W-:Y:S01]  /*5030*/  FADD.FTZ R38, R39, R38 ;  /* 0x0000002627267221 */ /* 0x000fe20000010000 */
[----:B------:R-:W-:Y:S01]  /*5040*/  IADD3.X R42, PT, PT, RZ, R29, RZ, P1, !PT ;  /* 0x0000001dff2a7210 */ /* 0x000fe20000ffe4ff */
[----:B------:R-:W-:Y:S01]  /*5050*/  IMAD.U32 R19, R12, 0x10000, RZ ;  /* 0x000100000c137824 */ /* 0x000fe200078e00ff */
[----:B------:R-:W-:Y:S01]  /*5060*/  LEA R12, P1, R41, R26, 0x1 ;  /* 0x0000001a290c7211 */ /* 0x000fe200078208ff */
[----:B------:R-:W-:-:S03]  /*5070*/  IMAD.U32 R40, R13, 0x10000, RZ ;  /* 0x000100000d287824 */ /* 0x000fc600078e00ff */
[----:B------:R-:W-:Y:S01]  /*5080*/  LEA.HI.X R13, R41, R27, R42, 0x1, P1 ;  /* 0x0000001b290d7211 */ /* 0x000fe200008f0c2a */
[----:B------:R-:W-:-:S04]  /*5090*/  FADD.FTZ R19, R19, R40 ;  /* 0x0000002813137221 */ /* 0x000fc80000010000 */
[----:B------:R0:W5:Y:S04]  /*50a0*/  LDG.E.CONSTANT R41, desc[UR18][R12.64] ;  /* 0x000000120c297981 */ /* 0x000168000c1e9900 */
[----:B------:R0:W5:Y:S04]  /*50b0*/  LDG.E.CONSTANT R39, desc[UR18][R12.64+0x4] ;  /* 0x000004120c277981 */ /* 0x000168000c1e9900 */
[----:B------:R0:W5:Y:S04]  /*50c0*/  LDG.E.CONSTANT R40, desc[UR18][R12.64+0x8] ;  /* 0x000008120c287981 */ /* 0x000168000c1e9900 */
[----:B------:R0:W5:Y:S01]  /*50d0*/  LDG.E.CONSTANT R37, desc[UR18][R12.64+0xc] ;  /* 0x00000c120c257981 */ /* 0x000162000c1e9900 */
[----:B------:R-:W-:Y:S04]  /*50e0*/  BSSY.RECONVERGENT B2, `(.L_x_19281) ;  /* 0x0000020000027945 */ /* 0x000fe80003800200 */
[----:B------:R-:W-:Y:S05]  /*50f0*/  @P0 BRA `(.L_x_19282) ;  /* 0x0000000000780947 */ /* 0x000fea0003800000 */
[C---:B0-----:R-:W-:Y:S01]  /*5100*/  VIADD R12, R5.reuse, 0xffffffff ;  /* 0xffffffff050c7836 */ /* 0x041fe20000000000 */
        /* <DEDUP_REMOVED lines=17> */
[----:B------:R-:W-:Y:S02]  /*5220*/  SEL R13, R41, RZ, !P1 ;  /* 0x000000ff290d7207 */ /* 0x000fe40004800000 */
[----:B------:R-:W-:Y:S02]  /*5230*/  SEL R37, R37, RZ, !P5 ;  /* 0x000000ff25257207 */ /* 0x000fe40006800000 */
[----:B------:R-:W-:Y:S02]  /*5240*/  ISETP.GE.AND P2, PT, R12, UR23, PT ;  /* 0x000000170c007c0c */ /* 0x000fe4000bf46270 */
[----:B------:R-:W-:-:S02]  /*5250*/  PRMT R12, R41, 0x7632, R12 ;  /* 0x00007632290c7816 */ /* 0x000fc4000000000c */
[C---:B------:R-:W-:Y:S02]  /*5260*/  PRMT R41, R40.reuse, 0x7632, R41 ;  /* 0x0000763228297816 */ /* 0x040fe40000000029 */
[----:B------:R-:W-:Y:S02]  /*5270*/  SEL R40, R40, RZ, !P3 ;  /* 0x000000ff28287207 */ /* 0x000fe40005800000 */
[----:B------:R-:W-:Y:S02]  /*5280*/  SEL R41, R41, RZ, !P4 ;  /* 0x000000ff29297207 */ /* 0x000fe40006000000 */
[----:B------:R-:W-:Y:S02]  /*5290*/  SEL R42, R42, RZ, !P6 ;  /* 0x000000ff2a2a7207 */ /* 0x000fe40007000000 */
[----:B------:R-:W-:Y:S02]  /*52a0*/  SEL R12, R12, RZ, !P2 ;  /* 0x000000ff0c0c7207 */ /* 0x000fe40005000000 */
[----:B------:R-:W-:-:S02]  /*52b0*/  PRMT R40, R40, 0x5410, R41 ;  /* 0x0000541028287816 */ /* 0x000fc40000000029 */
[----:B------:R-:W-:Y:S02]  /*52c0*/  PRMT R37, R37, 0x5410, R42 ;  /* 0x0000541025257816 */ /* 0x000fe4000000002a */
[----:B------:R-:W-:-:S07]  /*52d0*/  PRMT R41, R13, 0x5410, R12 ;  /* 0x000054100d297816 */ /* 0x000fce000000000c */
.L_x_19282:
[----:B------:R-:W-:Y:S05]  /*52e0*/  BSYNC.RECONVERGENT B2 ;  /* 0x0000000000027941 */ /* 0x000fea0003800200 */
.L_x_19281:
[----:B-----5:R-:W-:Y:S02]  /*52f0*/  HMUL2.BF16_V2 R41, R16, R41 ;  /* 0x0000002910297232 */ /* 0x020fe40000200000 */
[----:B0-----:R-:W-:Y:S02]  /*5300*/  HFMA2.BF16_V2 R12, R14, R39, -RZ ;  /* 0x000000270e0c7231 */ /* 0x001fe400003000ff */
[----:B------:R-:W-:Y:S02]  /*5310*/  HMUL2.BF16_V2 R13, R15, R40 ;  /* 0x000000280f0d7232 */ /* 0x000fe40000200000 */
[----:B------:R-:W-:Y:S01]  /*5320*/  FADD.FTZ R35, R35, R36 ;  /* 0x0000002423237221 */ /* 0x000fe20000010000 */
[----:B------:R-:W-:Y:S01]  /*5330*/  FADD.FTZ R19, R38, R19 ;  /* 0x0000001326137221 */ /* 0x000fe20000010000 */
[C---:B------:R-:W-:Y:S02]  /*5340*/  PRMT R39, R41.reuse, 0x7610, R39 ;  /* 0x0000761029277816 */ /* 0x040fe40000000027 */
[----:B------:R-:W-:-:S02]  /*5350*/  PRMT R42, R41, 0x7632, R42 ;  /* 0x00007632292a7816 */ /* 0x000fc4000000002a */
[C---:B------:R-:W-:Y:S01]  /*5360*/  PRMT R40, R12.reuse, 0x7610, R40 ;  /* 0x000076100c287816 */ /* 0x040fe20000000028 */
[----:B------:R-:W-:Y:S01]  /*5370*/  IMAD.U32 R39, R39, 0x10000, RZ ;  /* 0x0001000027277824 */ /* 0x000fe200078e00ff */
[----:B------:R-:W-:Y:S02]  /*5380*/  PRMT R41, R12, 0x7632, R41 ;  /* 0x000076320c297816 */ /* 0x000fe40000000029 */
[----:B------:R-:W-:Y:S01]  /*5390*/  PRMT R12, R13, 0x7632, R12 ;  /* 0x000076320d0c7816 */ /* 0x000fe2000000000c */
        /* <DEDUP_REMOVED lines=8> */
[----:B------:R-:W-:Y:S01]  /*5420*/  LOP3.LUT R13, R6, 0x300, RZ, 0xfc, !PT ;  /* 0x00000300060d7812 */ /* 0x000fe200078efcff */
[----:B------:R-:W-:-:S02]  /*5430*/  HFMA2.BF16_V2 R12, R18, R37, -RZ ;  /* 0x00000025120c7231 */ /* 0x000fc400003000ff */
[----:B------:R-:W-:Y:S01]  /*5440*/  FADD.FTZ R40, R42, R41 ;  /* 0x000000292a287221 */ /* 0x000fe20000010000 */
[----:B------:R-:W-:Y:S02]  /*5450*/  IADD3 R13, P1, PT, R13, R28, RZ ;  /* 0x0000001c0d0d7210 */ /* 0x000fe40007f3e0ff */
[C---:B------:R-:W-:Y:S01]  /*5460*/  PRMT R37, R12.reuse, 0x7632, R37 ;  /* 0x000076320c257816 */ /* 0x040fe20000000025 */
[----:B------:R-:W-:Y:S01]  /*5470*/  IMAD.U32 R41, R12, 0x10000, RZ ;  /* 0x000100000c297824 */ /* 0x000fe200078e00ff */
[----:B------:R-:W-:Y:S02]  /*5480*/  IADD3.X R44, PT, PT, RZ, R29, RZ, P1, !PT ;  /* 0x0000001dff2c7210 */ /* 0x000fe40000ffe4ff */
[----:B------:R-:W-:Y:S01]  /*5490*/  LEA R12, P1, R13, R26, 0x1 ;  /* 0x0000001a0d0c7211 */ /* 0x000fe200078208ff */
[----:B------:R-:W-:Y:S02]  /*54a0*/  IMAD.U32 R42, R37, 0x10000, RZ ;  /* 0x00010000252a7824 */ /* 0x000fe400078e00ff */
[----:B------:R-:W-:Y:S01]  /*54b0*/  FADD.FTZ R37, R40, R39 ;  /* 0x0000002728257221 */ /* 0x000fe20000010000 */
        /* <DEDUP_REMOVED lines=38> */
.L_x_19284:
[----:B------:R-:W-:Y:S05]  /*5720*/  BSYNC.RECONVERGENT B2 ;  /* 0x0000000000027941 */ /* 0x000fea0003800200 */
.L_x_19283:
[----:B-----5:R-:W-:Y:S02]  /*5730*/  HMUL2.BF16_V2 R43, R16, R43 ;  /* 0x0000002b102b7232 */ /* 0x020fe40000200000 */
[----:B------:R-:W-:Y:S02]  /*5740*/  HFMA2.BF16_V2 R40, R14, R41, -RZ ;  /* 0x000000290e287231 */ /* 0x000fe400003000ff */
[----:B0-----:R-:W-:Y:S02]  /*5750*/  HMUL2.BF16_V2 R13, R15, R38 ;  /* 0x000000260f0d7232 */ /* 0x001fe40000200000 */
[----:B------:R-:W-:Y:S01]  /*5760*/  FADD.FTZ R34, R34, R19 ;  /* 0x0000001322227221 */ /* 0x000fe20000010000 */
[----:B------:R-:W-:Y:S01]  /*5770*/  FADD.FTZ R36, R37, R36 ;  /* 0x0000002425247221 */ /* 0x000fe20000010000 */
[C---:B------:R-:W-:Y:S02]  /*5780*/  PRMT R38, R43.reuse, 0x7610, R38 ;  /* 0x000076102b267816 */ /* 0x040fe40000000026 */
[----:B------:R-:W-:-:S02]  /*5790*/  PRMT R41, R43, 0x7632, R41 ;  /* 0x000076322b297816 */ /* 0x000fc40000000029 */
[----:B------:R-:W-:Y:S01]  /*57a0*/  PRMT R12, R13, 0x7632, R12 ;  /* 0x000076320d0c7816 */ /* 0x000fe2000000000c */
[----:B------:R-:W-:Y:S01]  /*57b0*/  IMAD.U32 R38, R38, 0x10000, RZ ;  /* 0x0001000026267824 */ /* 0x000fe200078e00ff */
[C---:B------:R-:W-:Y:S01]  /*57c0*/  PRMT R42, R40.reuse, 0x7632, R42 ;  /* 0x00007632282a7816 */ /* 0x040fe2000000002a */
[----:B------:R-:W-:Y:S01]  /*57d0*/  IMAD.U32 R40, R40, 0x10000, RZ ;  /* 0x0001000028287824 */ /* 0x000fe200078e00ff */
[----:B------:R-:W-:Y:S01]  /*57e0*/  SHF.L.U32 R41, R41, 0x10, RZ ;  /* 0x0000001029297819 */ /* 0x000fe200000006ff */
[----:B------:R-:W-:Y:S01]  /*57f0*/  IMAD.U32 R12, R12, 0x10000, RZ ;  /* 0x000100000c0c7824 */ /* 0x000fe200078e00ff */
[----:B------:R-:W-:Y:S01]  /*5800*/  SHF.L.U32 R13, R13, 0x10, RZ ;  /* 0x000000100d0d7819 */ /* 0x000fe200000006ff */
[----:B------:R-:W-:Y:S02]  /*5810*/  IMAD.U32 R43, R42, 0x10000, RZ ;  /* 0x000100002a2b7824 */ /* 0x000fe400078e00ff */
[----:B------:R-:W-:Y:S02]  /*5820*/  FADD.FTZ R41, R38, R41 ;  /* 0x0000002926297221 */ /* 0x000fe40000010000 */
[----:B------:R-:W-:Y:S01]  /*5830*/  FADD.FTZ R38, R13, R12 ;  /* 0x0000000c0d267221 */ /* 0x000fe20000010000 */
[----:B------:R-:W-:Y:S01]  /*5840*/  LOP3.LUT R13, R6, 0x400, RZ, 0xfc, !PT ;  /* 0x00000400060d7812 */ /* 0x000fe200078efcff */
[----:B------:R-:W-:Y:S01]  /*5850*/  FADD.FTZ R40, R40, R43 ;  /* 0x0000002b28287221 */ /* 0x000fe20000010000 */
[----:B------:R-:W-:-:S02]  /*5860*/  HFMA2.BF16_V2 R12, R18, R39, -RZ ;  /* 0x00000027120c7231 */ /* 0x000fc400003000ff */
[----:B------:R-:W-:Y:S01]  /*5870*/  IADD3 R13, P1, PT, R13, R28, RZ ;  /* 0x0000001c0d0d7210 */ /* 0x000fe20007f3e0ff */
[--C-:B------:R-:W-:Y:S02]  /*5880*/  FADD.FTZ R39, R41, R40.reuse ;  /* 0x0000002829277221 */ /* 0x100fe40000010000 */
[C---:B------:R-:W-:Y:S01]  /*5890*/  PRMT R40, R12.reuse, 0x7632, R40 ;  /* 0x000076320c287816 */ /* 0x040fe20000000028 */
[----:B------:R-:W-:Y:S01]  /*58a0*/  IMAD.U32 R41, R12, 0x10000, RZ ;  /* 0x000100000c297824 */ /* 0x000fe200078e00ff */
[----:B------:R-:W-:Y:S01]  /*58b0*/  IADD3.X R42, PT, PT, RZ, R29, RZ, P1, !PT ;  /* 0x0000001dff2a7210 */ /* 0x000fe20000ffe4ff */
[----:B------:R-:W-:Y:S01]  /*58c0*/  FADD.FTZ R38, R39, R38 ;  /* 0x0000002627267221 */ /* 0x000fe20000010000 */
        /* <DEDUP_REMOVED lines=40> */
.L_x_19286:
[----:B------:R-:W-:Y:S05]  /*5b50*/  BSYNC.RECONVERGENT B2 ;  /* 0x0000000000027941 */ /* 0x000fea0003800200 */
.L_x_19285:
[----:B0----5:R-:W-:Y:S02]  /*5b60*/  HMUL2.BF16_V2 R12, R16, R41 ;  /* 0x00000029100c7232 */ /* 0x021fe40000200000 */
[----:B------:R-:W-:Y:S02]  /*5b70*/  HFMA2.BF16_V2 R39, R14, R39, -RZ ;  /* 0x000000270e277231 */ /* 0x000fe400003000ff */
[--C-:B------:R-:W-:Y:S01]  /*5b80*/  FADD.FTZ R33, R33, R36.reuse ;  /* 0x0000002421217221 */ /* 0x100fe20000010000 */
[----:B------:R-:W-:Y:S01]  /*5b90*/  FADD.FTZ R19, R38, R19 ;  /* 0x0000001326137221 */ /* 0x000fe20000010000 */
[----:B------:R-:W-:Y:S01]  /*5ba0*/  HMUL2.BF16_V2 R40, R15, R40 ;  /* 0x000000280f287232 */ /* 0x000fe20000200000 */
[C---:B------:R-:W-:Y:S01]  /*5bb0*/  PRMT R13, R12.reuse, 0x7632, R13 ;  /* 0x000076320c0d7816 */ /* 0x040fe2000000000d */
[----:B------:R-:W-:Y:S01]  /*5bc0*/  IMAD.U32 R12, R12, 0x10000, RZ ;  /* 0x000100000c0c7824 */ /* 0x000fe200078e00ff */
[----:B------:R-:W-:Y:S01]  /*5bd0*/  PRMT R36, R39, 0x7610, R36 ;  /* 0x0000761027247816 */ /* 0x000fe20000000024 */
[----:B------:R-:W-:Y:S01]  /*5be0*/  HFMA2.BF16_V2 R41, R18, R37, -RZ ;  /* 0x0000002512297231 */ /* 0x000fe200003000ff */
[----:B------:R-:W-:-:S02]  /*5bf0*/  SHF.L.U32 R13, R13, 0x10, RZ ;  /* 0x000000100d0d7819 */ /* 0x000fc400000006ff */
[----:B------:R-:W-:Y:S01]  /*5c00*/  PRMT R38, R39, 0x7632, R38 ;  /* 0x0000763227267816 */ /* 0x000fe20000000026 */
[----:B------:R-:W-:Y:S02]  /*5c10*/  IMAD.U32 R39, R36, 0x10000, RZ ;  /* 0x0001000024277824 */ /* 0x000fe400078e00ff */
[----:B------:R-:W-:Y:S01]  /*5c20*/  FADD.FTZ R36, R12, R13 ;  /* 0x0000000d0c247221 */ /* 0x000fe20000010000 */
[----:B------:R-:W-:Y:S01]  /*5c30*/  LOP3.LUT R13, R6, 0x500, RZ, 0xfc, !PT ;  /* 0x00000500060d7812 */ /* 0x000fe200078efcff */
[----:B------:R-:W-:Y:S01]  /*5c40*/  IMAD.U32 R38, R38, 0x10000, RZ ;  /* 0x0001000026267824 */ /* 0x000fe200078e00ff */
[C---:B------:R-:W-:Y:S02]  /*5c50*/  PRMT R12, R40.reuse, 0x7632, R12 ;  /* 0x00007632280c7816 */ /* 0x040fe4000000000c */
[----:B------:R-:W-:Y:S01]  /*5c60*/  IADD3 R13, P1, PT, R13, R28, RZ ;  /* 0x0000001c0d0d7210 */ /* 0x000fe20007f3e0ff */
[----:B------:R-:W-:Y:S01]  /*5c70*/  FADD.FTZ R37, R39, R38 ;  /* 0x0000002627257221 */ /* 0x000fe20000010000 */
[----:B------:R-:W-:Y:S01]  /*5c80*/  PRMT R39, R40, 0x7610, R39 ;  /* 0x0000761028277816 */ /* 0x000fe20000000027 */
[----:B------:R-:W-:Y:S01]  /*5c90*/  IMAD.U32 R42, R12, 0x10000, RZ ;  /* 0x000100000c2a7824 */ /* 0x000fe200078e00ff */
[C---:B------:R-:W-:Y:S01]  /*5ca0*/  PRMT R40, R41.reuse, 0x7610, R40 ;  /* 0x0000761029287816 */ /* 0x040fe20000000028 */
[----:B------:R-:W-:Y:S01]  /*5cb0*/  FADD.FTZ R43, R36, R37 ;  /* 0x00000025242b7221 */ /* 0x000fe20000010000 */
[----:B------:R-:W-:-:S02]  /*5cc0*/  PRMT R38, R41, 0x7632, R38 ;  /* 0x0000763229267816 */ /* 0x000fc40000000026 */
[----:B------:R-:W-:Y:S01]  /*5cd0*/  IADD3.X R44, PT, PT, RZ, R29, RZ, P1, !PT ;  /* 0x0000001dff2c7210 */ /* 0x000fe20000ffe4ff */
[----:B------:R-:W-:Y:S01]  /*5ce0*/  IMAD.U32 R40, R40, 0x10000, RZ ;  /* 0x0001000028287824 */ /* 0x000fe200078e00ff */
[----:B------:R-:W-:Y:S01]  /*5cf0*/  LEA R12, P1, R13, R26, 0x1 ;  /* 0x0000001a0d0c7211 */ /* 0x000fe200078208ff */
[----:B------:R-:W-:Y:S01]  /*5d00*/  IMAD.U32 R41, R38, 0x10000, RZ ;  /* 0x0001000026297824 */ /* 0x000fe200078e00ff */
[----:B------:R-:W-:Y:S02]  /*5d10*/  SHF.L.U32 R39, R39, 0x10, RZ ;  /* 0x0000001027277819 */ /* 0x000fe400000006ff */
[----:B------:R-:W-:-:S03]  /*5d20*/  LEA.HI.X R13, R13, R27, R44, 0x1, P1 ;  /* 0x0000001b0d0d7211 */ /* 0x000fc600008f0c2c */
        /* <DEDUP_REMOVED lines=38> */
.L_x_19288:
[----:B------:R-:W-:Y:S05]  /*5f90*/  BSYNC.RECONVERGENT B2 ;  /* 0x0000000000027941 */ /* 0x000fea0003800200 */
.L_x_19287:
[----:B0----5:R-:W-:Y:S02]  /*5fa0*/  HMUL2.BF16_V2 R12, R16, R45 ;  /* 0x0000002d100c7232 */ /* 0x021fe40000200000 */
[----:B------:R-:W-:Y:S02]  /*5fb0*/  HFMA2.BF16_V2 R41, R14, R41, -RZ ;  /* 0x000000290e297231 */ /* 0x000fe400003000ff */
[----:B------:R-:W-:Y:S01]  /*5fc0*/  FADD.FTZ R36, R43, R38 ;  /* 0x000000262b247221 */ /* 0x000fe20000010000 */
[C---:B------:R-:W-:Y:S01]  /*5fd0*/  PRMT R13, R12.reuse, 0x7632, R13 ;  /* 0x000076320c0d7816 */ /* 0x040fe2000000000d */
[----:B------:R-:W-:Y:S02]  /*5fe0*/  IMAD.U32 R12, R12, 0x10000, RZ ;  /* 0x000100000c0c7824 */ /* 0x000fe400078e00ff */
[----:B------:R-:W-:Y:S01]  /*5ff0*/  FADD.FTZ R36, R36, R39 ;  /* 0x0000002724247221 */ /* 0x000fe20000010000 */
[----:B------:R-:W-:Y:S01]  /*6000*/  HMUL2.BF16_V2 R39, R15, R40 ;  /* 0x000000280f277232 */ /* 0x000fe20000200000 */
[----:B------:R-:W-:-:S05]  /*6010*/  SHF.L.U32 R13, R13, 0x10, RZ ;  /* 0x000000100d0d7819 */ /* 0x000fca00000006ff */
[--C-:B------:R-:W-:Y:S01]  /*6020*/  FADD.FTZ R38, R12, R13.reuse ;  /* 0x0000000d0c267221 */ /* 0x100fe20000010000 */
[C---:B------:R-:W-:Y:S02]  /*6030*/  PRMT R12, R41.reuse, 0x7610, R12 ;  /* 0x00007610290c7816 */ /* 0x040fe4000000000c */
[----:B------:R-:W-:-:S03]  /*6040*/  PRMT R13, R41, 0x7632, R13 ;  /* 0x00007632290d7816 */ /* 0x000fc6000000000d */
[----:B------:R-:W-:Y:S01]  /*6050*/  IMAD.U32 R41, R12, 0x10000, RZ ;  /* 0x000100000c297824 */ /* 0x000fe200078e00ff */
[----:B------:R-:W-:Y:S01]  /*6060*/  PRMT R12, R39, 0x7610, R12 ;  /* 0x00007610270c7816 */ /* 0x000fe2000000000c */
[----:B------:R-:W-:Y:S01]  /*6070*/  IMAD.U32 R40, R13, 0x10000, RZ ;  /* 0x000100000d287824 */ /* 0x000fe200078e00ff */
[----:B------:R-:W-:Y:S02]  /*6080*/  PRMT R13, R39, 0x7632, R13 ;  /* 0x00007632270d7816 */ /* 0x000fe4000000000d */
[----:B------:R-:W-:Y:S01]  /*6090*/  SHF.L.U32 R12, R12, 0x10, RZ ;  /* 0x000000100c0c7819 */ /* 0x000fe200000006ff */
[----:B------:R-:W-:Y:S01]  /*60a0*/  FADD.FTZ R41, R41, R40 ;  /* 0x0000002829297221 */ /* 0x000fe20000010000 */
[----:B------:R-:W-:Y:S02]  /*60b0*/  HFMA2.BF16_V2 R40, R18, R37, -RZ ;  /* 0x0000002512287231 */ /* 0x000fe400003000ff */
[----:B------:R-:W-:Y:S01]  /*60c0*/  IMAD.U32 R13, R13, 0x10000, RZ ;  /* 0x000100000d0d7824 */ /* 0x000fe200078e00ff */
[----:B------:R-:W-:-:S03]  /*60d0*/  LOP3.LUT R37, R6, 0x600, RZ, 0xfc, !PT ;  /* 0x0000060006257812 */ /* 0x000fc600078efcff */
[----:B------:R-:W-:Y:S01]  /*60e0*/  FADD.FTZ R39, R12, R13 ;  /* 0x0000000d0c277221 */ /* 0x000fe20000010000 */
[C---:B------:R-:W-:Y:S02]  /*60f0*/  PRMT R12, R40.reuse, 0x7610, R12 ;  /* 0x00007610280c7816 */ /* 0x040fe4000000000c */
[----:B------:R-:W-:Y:S02]  /*6100*/  IADD3 R13, P1, PT, R37, R28, RZ ;  /* 0x0000001c250d7210 */ /* 0x000fe40007f3e0ff */
[----:B------:R-:W-:Y:S01]  /*6110*/  PRMT R37, R40, 0x7632, R37 ;  /* 0x0000763228257816 */ /* 0x000fe20000000025 */
[----:B------:R-:W-:Y:S01]  /*6120*/  IMAD.U32 R40, R12, 0x10000, RZ ;  /* 0x000100000c287824 */ /* 0x000fe200078e00ff */
[----:B------:R-:W-:Y:S02]  /*6130*/  IADD3.X R42, PT, PT, RZ, R29, RZ, P1, !PT ;  /* 0x0000001dff2a7210 */ /* 0x000fe40000ffe4ff */
[----:B------:R-:W-:Y:S01]  /*6140*/  LEA R12, P1, R13, R26, 0x1 ;  /* 0x0000001a0d0c7211 */ /* 0x000fe200078208ff */
[----:B------:R-:W-:-:S03]  /*6150*/  IMAD.U32 R37, R37, 0x10000, RZ ;  /* 0x0001000025257824 */ /* 0x000fc600078e00ff */
[----:B------:R-:W-:Y:S01]  /*6160*/  LEA.HI.X R13, R13, R27, R42, 0x1, P1 ;  /* 0x0000001b0d0d7211 */ /* 0x000fe200008f0c2a */
[----:B------:R-:W-:Y:S01]  /*6170*/  FADD.FTZ R37, R40, R37 ;  /* 0x0000002528257221 */ /* 0x000fe20000010000 */
[----:B------:R-:W-:-:S03]  /*6180*/  FADD.FTZ R40, R38, R41 ;  /* 0x0000002926287221 */ /* 0x000fc60000010000 */
[----:B------:R0:W5:Y:S04]  /*6190*/  LDG.E.CONSTANT R45, desc[UR18][R12.64] ;  /* 0x000000120c2d7981 */ /* 0x000168000c1e9900 */
[----:B------:R0:W5:Y:S04]  /*61a0*/  LDG.E.CONSTANT R43, desc[UR18][R12.64+0x4] ;  /* 0x000004120c2b7981 */ /* 0x000168000c1e9900 */
[----:B------:R0:W5:Y:S04]  /*61b0*/  LDG.E.CONSTANT R38, desc[UR18][R12.64+0x8] ;  /* 0x000008120c267981 */ /* 0x000168000c1e9900 */
[----:B------:R0:W5:Y:S01]  /*61c0*/  LDG.E.CONSTANT R41, desc[UR18][R12.64+0xc] ;  /* 0x00000c120c297981 */ /* 0x000162000c1e9900 */
[----:B------:R-:W-:Y:S01]  /*61d0*/  BSSY.RECONVERGENT B2, `(.L_x_19289) ;  /* 0x0000021000027945 */ /* 0x000fe20003800200 */
[----:B------:R-:W-:-:S03]  /*61e0*/  FADD.FTZ R40, R40, R39 ;  /* 0x0000002728287221 */ /* 0x000fc60000010000 */
        /* <DEDUP_REMOVED lines=31> */
.L_x_19290:
[----:B------:R-:W-:Y:S05]  /*63e0*/  BSYNC.RECONVERGENT B2 ;  /* 0x0000000000027941 */ /* 0x000fea0003800200 */
.L_x_19289:
[----:B0----5:R-:W-:Y:S02]  /*63f0*/  HMUL2.BF16_V2 R12, R16, R45 ;  /* 0x0000002d100c7232 */ /* 0x021fe40000200000 */
[----:B------:R-:W-:Y:S02]  /*6400*/  HFMA2.BF16_V2 R39, R14, R43, -RZ ;  /* 0x0000002b0e277231 */ /* 0x000fe400003000ff */
[----:B------:R-:W-:Y:S02]  /*6410*/  HMUL2.BF16_V2 R38, R15, R38 ;  /* 0x000000260f267232 */ /* 0x000fe40000200000 */
[----:B------:R-:W-:Y:S01]  /*6420*/  HFMA2.BF16_V2 R41, R18, R41, -RZ ;  /* 0x0000002912297231 */ /* 0x000fe200003000ff */
[----:B------:R-:W-:Y:S01]  /*6430*/  ISETP.GT.U32.AND P1, PT, R7, 0xf, PT ;  /* 0x0000000f0700780c */ /* 0x000fe20003f24070 */
[----:B------:R-:W-:Y:S01]  /*6440*/  FADD.FTZ R37, R40, R37 ;  /* 0x0000002528257221 */ /* 0x000fe20000010000 */
[C---:B------:R-:W-:Y:S01]  /*6450*/  PRMT R13, R12.reuse, 0x7632, R13 ;  /* 0x000076320c0d7816 */ /* 0x040fe2000000000d */
[----:B------:R-:W-:Y:S01]  /*6460*/  IMAD.U32 R12, R12, 0x10000, RZ ;  /* 0x000100000c0c7824 */ /* 0x000fe200078e00ff */
[C---:B------:R-:W-:Y:S01]  /*6470*/  PRMT R42, R39.reuse, 0x7632, R42 ;  /* 0x00007632272a7816 */ /* 0x040fe2000000002a */
[----:B------:R-:W-:Y:S01]  /*6480*/  IMAD.U32 R39, R39, 0x10000, RZ ;  /* 0x0001000027277824 */ /* 0x000fe200078e00ff */
[----:B------:R-:W-:Y:S01]  /*6490*/  SHF.L.U32 R13, R13, 0x10, RZ ;  /* 0x000000100d0d7819 */ /* 0x000fe200000006ff */
[----:B------:R-:W-:Y:S01]  /*64a0*/  FADD.FTZ R32, R32, R19 ;  /* 0x0000001320207221 */ /* 0x000fe20000010000 */
[----:B------:R-:W-:Y:S01]  /*64b0*/  FADD.FTZ R31, R31, R36 ;  /* 0x000000241f1f7221 */ /* 0x000fe20000010000 */
[----:B------:R-:W-:-:S02]  /*64c0*/  IMAD.U32 R42, R42, 0x10000, RZ ;  /* 0x000100002a2a7824 */ /* 0x000fc400078e00ff */
[----:B------:R-:W-:Y:S01]  /*64d0*/  FADD.FTZ R30, R30, R37 ;  /* 0x000000251e1e7221 */ /* 0x000fe20000010000 */
[----:B------:R-:W-:Y:S01]  /*64e0*/  FADD.FTZ R12, R12, R13 ;  /* 0x0000000d0c0c7221 */ /* 0x000fe20000010000 */
[----:B------:R-:W-:Y:S01]  /*64f0*/  FADD.FTZ R13, R39, R42 ;  /* 0x0000002a270d7221 */ /* 0x000fe20000010000 */
[C---:B------:R-:W-:Y:S02]  /*6500*/  PRMT R39, R38.reuse, 0x7632, R39 ;  /* 0x0000763226277816 */ /* 0x040fe40000000027 */
[----:B------:R-:W-:-:S03]  /*6510*/  SHF.L.U32 R38, R38, 0x10, RZ ;  /* 0x0000001026267819 */ /* 0x000fc600000006ff */
[----:B------:R-:W-:-:S04]  /*6520*/  IMAD.U32 R39, R39, 0x10000, RZ ;  /* 0x0001000027277824 */ /* 0x000fc800078e00ff */
[----:B------:R-:W-:Y:S01]  /*6530*/  FADD.FTZ R38, R38, R39 ;  /* 0x0000002726267221 */ /* 0x000fe20000010000 */
[--C-:B------:R-:W-:Y:S01]  /*6540*/  FADD.FTZ R39, R12, R13.reuse ;  /* 0x0000000d0c277221 */ /* 0x100fe20000010000 */
[C---:B------:R-:W-:Y:S02]  /*6550*/  PRMT R12, R41.reuse, 0x7610, R12 ;  /* 0x00007610290c7816 */ /* 0x040fe4000000000c */
[----:B------:R-:W-:Y:S01]  /*6560*/  PRMT R13, R41, 0x7632, R13 ;  /* 0x00007632290d7816 */ /* 0x000fe2000000000d */
[----:B------:R-:W-:Y:S02]  /*6570*/  FADD.FTZ R38, R39, R38 ;  /* 0x0000002627267221 */ /* 0x000fe40000010000 */
[----:B------:R-:W-:Y:S01]  /*6580*/  IMAD.U32 R12, R12, 0x10000, RZ ;  /* 0x000100000c0c7824 */ /* 0x000fe200078e00ff */
[----:B------:R-:W-:-:S05]  /*6590*/  SHF.L.U32 R13, R13, 0x10, RZ ;  /* 0x000000100d0d7819 */ /* 0x000fca00000006ff */
[----:B------:R-:W-:-:S04]  /*65a0*/  FADD.FTZ R13, R12, R13 ;  /* 0x0000000d0c0d7221 */ /* 0x000fc80000010000 */
[----:B------:R-:W-:-:S04]  /*65b0*/  FADD.FTZ R38, R38, R13 ;  /* 0x0000000d26267221 */ /* 0x000fc80000010000 */
[----:B------:R-:W-:Y:S01]  /*65c0*/  FADD.FTZ R23, R23, R38 ;  /* 0x0000002617177221 */ /* 0x000fe20000010000 */
[----:B------:R-:W-:Y:S06]  /*65d0*/  @P1 BRA `(.L_x_19276) ;  /* 0x0000000400101947 */ /* 0x000fec0003800000 */
[----:B------:R-:W-:-:S04]  /*65e0*/  LOP3.LUT R13, R6, 0x700, RZ, 0xfc, !PT ;  /* 0x00000700060d7812 */ /* 0x000fc800078efcff */
        /* <DEDUP_REMOVED lines=10> */
[C---:B0-----:R-:W-:Y:S01]  /*6690*/  VIADD R26, R5.reuse, 0xfffffffe ;  /* 0xfffffffe051a7836 */ /* 0x041fe20000000000 */
[----:B------:R-:W-:Y:S02]  /*66a0*/  IADD3 R27, PT, PT, R5, -0x1, RZ ;  /* 0xffffffff051b7810 */ /* 0x000fe40007ffe0ff */
        /* <DEDUP_REMOVED lines=9> */
[----:B-----5:R-:W-:Y:S02]  /*6740*/  SEL R17, R29, RZ, !P6 ;  /* 0x000000ff1d117207 */ /* 0x020fe40007000000 */
        /* <DEDUP_REMOVED lines=18> */
.L_x_19292:
[----:B------:R-:W-:Y:S05]  /*6870*/  BSYNC.RECONVERGENT B2 ;  /* 0x0000000000027941 */ /* 0x000fea0003800200 */
.L_x_19291:
[----:B-----5:R-:W-:Y:S02]  /*6880*/  HMUL2.BF16_V2 R16, R16, R29 ;  /* 0x0000001d10107232 */ /* 0x020fe40000200000 */
[----:B------:R-:W-:Y:S02]  /*6890*/  HFMA2.BF16_V2 R14, R14, R13, -RZ ;  /* 0x0000000d0e0e7231 */ /* 0x000fe400003000ff */
[----:B------:R-:W-:Y:S02]  /*68a0*/  HMUL2.BF16_V2 R17, R15, R12 ;  /* 0x0000000c0f117232 */ /* 0x000fe40000200000 */
[----:B------:R-:W-:Y:S01]  /*68b0*/  HFMA2.BF16_V2 R18, R18, R19, -RZ ;  /* 0x0000001312127231 */ /* 0x000fe200003000ff */
[C---:B------:R-:W-:Y:S02]  /*68c0*/  PRMT R12, R16.reuse, 0x7610, R12 ;  /* 0x00007610100c7816 */ /* 0x040fe4000000000c */
[----:B------:R-:W-:Y:S02]  /*68d0*/  PRMT R13, R16, 0x7632, R13 ;  /* 0x00007632100d7816 */ /* 0x000fe4000000000d */
[----:B------:R-:W-:Y:S01]  /*68e0*/  PRMT R15, R14, 0x7632, R15 ;  /* 0x000076320e0f7816 */ /* 0x000fe2000000000f */
[----:B------:R-:W-:Y:S01]  /*68f0*/  IMAD.U32 R19, R12, 0x10000, RZ ;  /* 0x000100000c137824 */ /* 0x000fe200078e00ff */
[C---:B------:R-:W-:Y:S01]  /*6900*/  PRMT R16, R17.reuse, 0x7610, R16 ;  /* 0x0000761011107816 */ /* 0x040fe20000000010 */
[----:B------:R-:W-:Y:S01]  /*6910*/  IMAD.U32 R14, R14, 0x10000, RZ ;  /* 0x000100000e0e7824 */ /* 0x000fe200078e00ff */
[----:B------:R-:W-:Y:S01]  /*6920*/  PRMT R17, R17, 0x7632, R17 ;  /* 0x0000763211117816 */ /* 0x000fe20000000011 */
[----:B------:R-:W-:Y:S01]  /*6930*/  IMAD.U32 R15, R15, 0x10000, RZ ;  /* 0x000100000f0f7824 */ /* 0x000fe200078e00ff */
[----:B0-----:R-:W-:-:S02]  /*6940*/  SHF.L.U32 R26, R13, 0x10, RZ ;  /* 0x000000100d1a7819 */ /* 0x001fc400000006ff */
[----:B------:R-:W-:Y:S01]  /*6950*/  PRMT R12, R18, 0x7632, R12 ;  /* 0x00007632120c7816 */ /* 0x000fe2000000000c */
[----:B------:R-:W-:Y:S01]  /*6960*/  IMAD.U32 R17, R17, 0x10000, RZ ;  /* 0x0001000011117824 */ /* 0x000fe200078e00ff */
[----:B------:R-:W-:Y:S01]  /*6970*/  SHF.L.U32 R16, R16, 0x10, RZ ;  /* 0x0000001010107819 */ /* 0x000fe200000006ff */
        /* <DEDUP_REMOVED lines=8> */
[----:B------:R-:W-:-:S04]  /*6a00*/  FADD.FTZ R14, R14, R13 ;  /* 0x0000000d0e0e7221 */ /* 0x000fc80000010000 */
[----:B------:R-:W-:-:S07]  /*6a10*/  FADD.FTZ R21, R21, R14 ;  /* 0x0000000e15157221 */ /* 0x000fce0000010000 */
.L_x_19276:
[----:B------:R-:W-:Y:S05]  /*6a20*/  BSYNC.RECONVERGENT B0 ;  /* 0x0000000000007941 */ /* 0x000fea0003800200 */
.L_x_19275:
[----:B------:R-:W-:Y:S01]  /*6a30*/  UIADD3 UR4, UPT, UPT, UR23, 0xf, URZ ;  /* 0x0000000f17047890 */ /* 0x000fe2000fffe0ff */
[----:B------:R-:W-:Y:S01]  /*6a40*/  VIADD R12, R9, 0x3 ;  /* 0x00000003090c7836 */ /* 0x000fe20000000000 */
        /* <DEDUP_REMOVED lines=8> */
[----:B------:R-:W-:Y:S01]  /*6ad0*/  IADD3 R8, PT, PT, R8, 0x40, RZ ;  /* 0x0000004008087810 */ /* 0x000fe20007ffe0ff */
[----:B------:R-:W-:Y:S01]  /*6ae0*/  IMAD.X R11, RZ, RZ, R11, P1 ;  /* 0x000000ffff0b7224 */ /* 0x000fe200008e060b */
[----:B------:R-:W-:-:S06]  /*6af0*/  USEL UR4, UR4, UR5, UP0 ;  /* 0x0000000504047287 */ /* 0x000fcc0008000000 */
[----:B------:R-:W-:-:S13]  /*6b00*/  ISETP.GE.U32.AND P0, PT, R12, UR4, PT ;  /* 0x000000040c007c0c */ /* 0x000fda000bf06070 */
[----:B------:R-:W-:Y:S05]  /*6b10*/  @!P0 BRA `(.L_x_19293) ;  /* 0xffffffd800408947 */ /* 0x000fea000383ffff */
.L_x_19274:
[----:B------:R-:W-:Y:S05]  /*6b20*/  BSYNC.RECONVERGENT B1 ;  /* 0x0000000000017941 */ /* 0x000fea0003800200 */
.L_x_19273:
[----:B------:R-:W2:Y:S01]  /*6b30*/  SHFL.BFLY PT, R2, R35, 0x1, 0x1f ;  /* 0x0c201f0023027f89 */ /* 0x000ea200000e0000 */
[C---:B-1-3--:R-:W-:Y:S01]  /*6b40*/  LOP3.LUT R11, R0.reuse, 0x3c0, RZ, 0xc0, !PT ;  /* 0x000003c0000b7812 */ /* 0x04afe200078ec0ff */
[----:B------:R-:W-:Y:S01]  /*6b50*/  BSSY.RECONVERGENT B0, `(.L_x_19294) ;  /* 0x0000027000007945 */ /* 0x000fe20003800200 */
[----:B------:R-:W-:Y:S01]  /*6b60*/  LOP3.LUT R22, R0, 0x1, RZ, 0xc0, !PT ;  /* 0x0000000100167812 */ /* 0x000fe200078ec0ff */
[----:B------:R-:W1:Y:S01]  /*6b70*/  SHFL.BFLY PT, R3, R34, 0x1, 0x1f ;  /* 0x0c201f0022037f89 */ /* 0x000e6200000e0000 */
[----:B------:R-:W-:Y:S02]  /*6b80*/  ISETP.NE.AND P0, PT, R11, 0x40, PT ;  /* 0x000000400b00780c */ /* 0x000fe40003f05270 */
[----:B------:R-:W-:Y:S01]  /*6b90*/  SHF.R.U32.HI R20, RZ, 0x5, R0 ;  /* 0x00000005ff147819 */ /* 0x000fe20000011600 */
[----:B------:R-:W3:Y:S01]  /*6ba0*/  SHFL.BFLY PT, R4, R33, 0x1, 0x1f ;  /* 0x0c201f0021047f89 */ /* 0x000ee200000e0000 */
[----:B------:R-:W-:-:S03]  /*6bb0*/  SHF.R.U32.HI R11, RZ, 0x1, R7 ;  /* 0x00000001ff0b7819 */ /* 0x000fc60000011607 */
[----:B------:R-:W4:Y:S04]  /*6bc0*/  SHFL.BFLY PT, R5, R32, 0x1, 0x1f ;  /* 0x0c201f0020057f89 */ /* 0x000f2800000e0000 */
[----:B0-----:R-:W0:Y:S04]  /*6bd0*/  SHFL.BFLY PT, R6, R31, 0x1, 0x1f ;  /* 0x0c201f001f067f89 */ /* 0x001e2800000e0000 */
[----:B------:R-:W5:Y:S04]  /*6be0*/  SHFL.BFLY PT, R9, R30, 0x1, 0x1f ;  /* 0x0c201f001e097f89 */ /* 0x000f6800000e0000 */
[----:B------:R-:W5:Y:S01]  /*6bf0*/  SHFL.BFLY PT, R8, R23, 0x1, 0x1f ;  /* 0x0c201f0017087f89 */ /* 0x000f6200000e0000 */
[----:B--2---:R-:W-:-:S03]  /*6c00*/  FADD.FTZ R2, R2, R35 ;  /* 0x0000002302027221 */ /* 0x004fc60000010000 */
[----:B------:R-:W2:Y:S01]  /*6c10*/  SHFL.BFLY PT, R10, R21, 0x1, 0x1f ;  /* 0x0c201f00150a7f89 */ /* 0x000ea200000e0000 */
[----:B-1----:R-:W-:Y:S01]  /*6c20*/  FADD.FTZ R3, R3, R34 ;  /* 0x0000002203037221 */ /* 0x002fe20000010000 */
[----:B------:R-:W-:Y:S01]  /*6c30*/  BAR.SYNC.DEFER_BLOCKING 0x0 ;  /* 0x0000000000007b1d */ /* 0x000fe20000010000 */
[----:B---3--:R-:W-:Y:S01]  /*6c40*/  FADD.FTZ R4, R4, R33 ;  /* 0x0000002104047221 */ /* 0x008fe20000010000 */
[----:B----4-:R-:W-:Y:S01]  /*6c50*/  FADD.FTZ R5, R5, R32 ;  /* 0x0000002005057221 */ /* 0x010fe20000010000 */
[----:B0-----:R-:W-:Y:S01]  /*6c60*/  FADD.FTZ R6, R6, R31 ;  /* 0x0000001f06067221 */ /* 0x001fe20000010000 */
[----:B-----5:R-:W-:Y:S01]  /*6c70*/  FADD.FTZ R9, R9, R30 ;  /* 0x0000001e09097221 */ /* 0x020fe20000010000 */
[----:B------:R-:W-:Y:S01]  /*6c80*/  FADD.FTZ R8, R8, R23 ;  /* 0x0000001708087221 */ /* 0x000fe20000010000 */
[----:B--2---:R-:W-:Y:S01]  /*6c90*/  FADD.FTZ R10, R10, R21 ;  /* 0x000000150a0a7221 */ /* 0x004fe20000010000 */
[----:B------:R-:W-:Y:S06]  /*6ca0*/  @P0 BRA `(.L_x_19295) ;  /* 0x0000000000440947 */ /* 0x000fec0003800000 */
        /* <DEDUP_REMOVED lines=17> */
.L_x_19295:
[----:B------:R-:W-:Y:S05]  /*6dc0*/  BSYNC.RECONVERGENT B0 ;  /* 0x0000000000007941 */ /* 0x000fea0003800200 */
.L_x_19294:
        /* <DEDUP_REMOVED lines=30> */
.L_x_19299:
[----:B------:R-:W-:Y:S05]  /*6fb0*/  BSYNC.RECONVERGENT B1 ;  /* 0x0000000000017941 */ /* 0x000fea0003800200 */
.L_x_19298:
[----:B0-2---:R-:W-:-:S07]  /*6fc0*/  @!P0 FADD.FTZ R10, R10, R21 ;  /* 0x000000150a0a8221 */ /* 0x005fce0000010000 */
.L_x_19297:
[----:B------:R-:W-:Y:S05]  /*6fd0*/  BSYNC.RECONVERGENT B0 ;  /* 0x0000000000007941 */ /* 0x000fea0003800200 */
.L_x_19296:
        /* <DEDUP_REMOVED lines=22> */
.L_x_19301:
[----:B------:R-:W-:Y:S05]  /*7140*/  BSYNC.RECONVERGENT B0 ;  /* 0x0000000000007941 */ /* 0x000fea0003800200 */
.L_x_19300:
        /* <DEDUP_REMOVED lines=13> */
[----:B-1----:R-:W-:-:S05]  /*7220*/  LEA R18, R11, UR4, 0x2 ;  /* 0x000000040b127c11 */ /* 0x002fca000f8e10ff */
[----:B------:R1:W3:Y:S01]  /*7230*/  @!P0 LDS R17, [R18+0x1c0] ;  /* 0x0001c00012118984 */ /* 0x0002e20000000800 */
[----:B------:R-:W-:Y:S05]  /*7240*/  @P2 BRA `(.L_x_19305) ;  /* 0x0000000000382947 */ /* 0x000fea0003800000 */
[----:B------:R-:W4:Y:S04]  /*7250*/  LDS R7, [R18] ;  /* 0x0000000012077984 */ /* 0x000f280000000800 */
[----:B------:R-:W5:Y:S04]  /*7260*/  LDS R12, [R18+0x40] ;  /* 0x00004000120c7984 */ /* 0x000f680000000800 */
[----:B------:R-:W1:Y:S04]  /*7270*/  LDS R11, [R18+0x80] ;  /* 0x00008000120b7984 */ /* 0x000e680000000800 */
[----:B------:R-:W3:Y:S04]  /*7280*/  LDS R14, [R18+0xc0] ;  /* 0x0000c000120e7984 */ /* 0x000ee80000000800 */
[----:B0-2---:R-:W0:Y:S04]  /*7290*/  LDS R13, [R18+0x100] ;  /* 0x00010000120d7984 */ /* 0x005e280000000800 */
[----:B------:R-:W2:Y:S04]  /*72a0*/  LDS R16, [R18+0x140] ;  /* 0x0001400012107984 */ /* 0x000ea80000000800 */
[----:B------:R-:W2:Y:S01]  /*72b0*/  LDS R15, [R18+0x180] ;  /* 0x00018000120f7984 */ /* 0x000ea20000000800 */
[----:B----4-:R-:W-:Y:S01]  /*72c0*/  FADD.FTZ R2, R2, R7 ;  /* 0x0000000702027221 */ /* 0x010fe20000010000 */
[----:B-----5:R-:W-:Y:S01]  /*72d0*/  FADD.FTZ R3, R3, R12 ;  /* 0x0000000c03037221 */ /* 0x020fe20000010000 */
[----:B-1----:R-:W-:Y:S01]  /*72e0*/  FADD.FTZ R4, R4, R11 ;  /* 0x0000000b04047221 */ /* 0x002fe20000010000 */
[----:B---3--:R-:W-:Y:S01]  /*72f0*/  FADD.FTZ R5, R5, R14 ;  /* 0x0000000e05057221 */ /* 0x008fe20000010000 */
[----:B0-----:R-:W-:Y:S01]  /*7300*/  FADD.FTZ R6, R6, R13 ;  /* 0x0000000d06067221 */ /* 0x001fe20000010000 */
[----:B--2---:R-:W-:Y:S01]  /*7310*/  FADD.FTZ R9, R9, R16 ;  /* 0x0000001009097221 */ /* 0x004fe20000010000 */
[----:B------:R-:W-:-:S07]  /*7320*/  FADD.FTZ R8, R8, R15 ;  /* 0x0000000f08087221 */ /* 0x000fce0000010000 */
.L_x_19305:
[----:B------:R-:W-:Y:S05]  /*7330*/  BSYNC.RECONVERGENT B1 ;  /* 0x0000000000017941 */ /* 0x000fea0003800200 */
.L_x_19304:
[----:B0-23--:R-:W-:-:S07]  /*7340*/  @!P0 FADD.FTZ R10, R10, R17 ;  /* 0x000000110a0a8221 */ /* 0x00dfce0000010000 */
.L_x_19303:
[----:B------:R-:W-:Y:S05]  /*7350*/  BSYNC.RECONVERGENT B0 ;  /* 0x0000000000007941 */ /* 0x000fea0003800200 */
.L_x_19302:
[----:B------:R-:W-:Y:S06]  /*7360*/  BAR.SYNC.DEFER_BLOCKING 0x0 ;  /* 0x0000000000007b1d */ /* 0x000fec0000010000 */
[----:B------:R-:W-:Y:S05]  /*7370*/  @P1 EXIT ;  /* 0x000000000000194d */ /* 0x000fea0003800000 */
[----:B------:R-:W-:Y:S01]  /*7380*/  UIMAD UR4, UR8, UR12, UR10 ;  /* 0x0000000c080472a4 */ /* 0x000fe2000f8e020a */
[----:B------:R-:W-:Y:S01]  /*7390*/  SHF.R.U32.HI R7, RZ, 0x1, R0 ;  /* 0x00000001ff077819 */ /* 0x000fe20000011600 */
[----:B------:R-:W3:Y:S01]  /*73a0*/  LDCU.64 UR6, c[0x0][0x390] ;  /* 0x00007200ff0677ac */ /* 0x000ee20008000a00 */
        /* <DEDUP_REMOVED lines=8> */
[C---:B---3--:R-:W-:Y:S02]  /*7430*/  LEA R12, P1, R7.reuse, UR6, 0x1 ;  /* 0x00000006070c7c11 */ /* 0x048fe4000f8208ff */
[----:B------:R-:W-:Y:S02]  /*7440*/  LOP3.LUT P0, RZ, R0, 0x11, RZ, 0xc0, !PT ;  /* 0x0000001100ff7812 */ /* 0x000fe4000780c0ff */
[----:B0-2---:R-:W-:Y:S01]  /*7450*/  LEA.HI.X R13, R7, UR7, R14, 0x1, P1 ;  /* 0x00000007070d7c11 */ /* 0x005fe200088f0c0e */
        /* <DEDUP_REMOVED lines=15> */
.L_x_19307:
[----:B------:R-:W-:Y:S05]  /*7550*/  BSYNC.RECONVERGENT B0 ;  /* 0x0000000000007941 */ /* 0x000fea0003800200 */
.L_x_19306:
[----:B------:R-:W-:Y:S05]  /*7560*/  @P0 EXIT ;  /* 0x000000000000094d */ /* 0x000fea0003800000 */
[----:B------:R-:W-:-:S05]  /*7570*/  F2FP.BF16.F32.PACK_AB R10, RZ, R10 ;  /* 0x0000000aff0a723e */ /* 0x000fca00000010ff */
[----:B------:R-:W-:Y:S01]  /*7580*/  STG.E.U16 desc[UR18][R12.64+0xe0], R10 ;  /* 0x0000e00a0c007986 */ /* 0x000fe2000c101512 */
[----:B------:R-:W-:Y:S05]  /*7590*/  EXIT ;  /* 0x000000000000794d */ /* 0x000fea0003800000 */
.L_x_19248:
[----:B------:R-:W-:Y:S01]  /*75a0*/  BSSY B2, `(.L_x_19308) ;  /* 0x0000007000027945 */ /* 0x000fe20003800000 */
[----:B------:R-:W-:Y:S01]  /*75b0*/  MOV R22, 0x1 ;  /* 0x0000000100167802 */ /* 0x000fe20000000f00 */
[----:B------:R-:W-:Y:S02]  /*75c0*/  IMAD.MOV.U32 R23, RZ, RZ, 0x1f ;  /* 0x0000001fff177424 */ /* 0x000fe400078e00ff */
[----:B------:R-:W-:-:S07]  /*75d0*/  IMAD.MOV.U32 R20, RZ, RZ, -0x1 ;  /* 0xffffffffff147424 */ /* 0x000fce00078e00ff */
[----:B------:R-:W-:Y:S05]  /*75e0*/  WARPSYNC.COLLECTIVE R20, `(.L_x_19309) ;  /* 0x0000000014087348 */ /* 0x000fea0003c00000 */
[----:B------:R0:W1:Y:S02]  /*75f0*/  SHFL.BFLY P2, R21, R17, R22, R23 ;  /* 0x0c00001611157389 */ /* 0x0000640000040017 */
[----:B01----:R-:W-:Y:S05]  /*7600*/  ENDCOLLECTIVE ;  /* 0x000000000000791b */ /* 0x003fea0003800000 */
.L_x_19309:
[----:B------:R-:W-:Y:S05]  /*7610*/  BSYNC B2 ;  /* 0x0000000000027941 */ /* 0x000fea0003800000 */
.L_x_19308:
[----:B------:R-:W-:Y:S01]  /*7620*/  MOV R20, R21 ;  /* 0x0000001500147202 */ /* 0x000fe20000000f00 */
[----:B------:R-:W-:Y:S06]  /*7630*/  BRA `(.L_x_19310) ;  /* 0xffffffac00487947 */ /* 0x000fec000383ffff */
.L_x_19250:
        /* <DEDUP_REMOVED lines=8> */
.L_x_19312:
[----:B------:R-:W-:Y:S05]  /*76c0*/  BSYNC B0 ;  /* 0x0000000000007941 */ /* 0x000fea0003800000 */
.L_x_19311:
        /* <DEDUP_REMOVED lines=9> */
.L_x_19313:
[----:B------:R-:W-:Y:S02]  /*7760*/  HFMA2 R22, -RZ, RZ, 0, 2.384185791015625e-07 ;  /* 0x00000004ff167431 */ /* 0x000fe400000001ff */
[----:B------:R-:W-:-:S05]  /*7770*/  IMAD.MOV.U32 R4, RZ, RZ, R21 ;  /* 0x000000ffff047224 */ /* 0x000fca00078e0015 */
[----:B------:R-:W-:-:S05]  /*7780*/  FMNMX.FTZ R4, R5, R4, !PT ;  /* 0x0000000405047209 */ /* 0x000fca0007810000 */
[----:B------:R-:W-:-:S07]  /*7790*/  IMAD.MOV.U32 R17, RZ, RZ, R4 ;  /* 0x000000ffff117224 */ /* 0x000fce00078e0004 */
[----:B------:R-:W-:Y:S05]  /*77a0*/  WARPSYNC.COLLECTIVE R20, `(.L_x_19314) ;  /* 0x0000000014087348 */ /* 0x000fea0003c00000 */
[----:B------:R0:W1:Y:S02]  /*77b0*/  SHFL.BFLY P2, R21, R17, R22, R23 ;  /* 0x0c00001611157389 */ /* 0x0000640000040017 */
[----:B01----:R-:W-:Y:S05]  /*77c0*/  ENDCOLLECTIVE ;  /* 0x000000000000791b */ /* 0x003fea0003800000 */
.L_x_19314:
[----:B------:R-:W-:Y:S01]  /*77d0*/  MOV R22, 0x2 ;  /* 0x0000000200167802 */ /* 0x000fe20000000f00 */
[----:B------:R-:W-:-:S05]  /*77e0*/  IMAD.MOV.U32 R9, RZ, RZ, R21 ;  /* 0x000000ffff097224 */ /* 0x000fca00078e0015 */
[----:B------:R-:W-:-:S05]  /*77f0*/  FMNMX.FTZ R9, R4, R9, !PT ;  /* 0x0000000904097209 */ /* 0x000fca0007810000 */
[----:B------:R-:W-:-:S07]  /*7800*/  IMAD.MOV.U32 R17, RZ, RZ, R9 ;  /* 0x000000ffff117224 */ /* 0x000fce00078e0009 */
[----:B------:R-:W-:Y:S05]  /*7810*/  WARPSYNC.COLLECTIVE R20, `(.L_x_19315) ;  /* 0x0000000014087348 */ /* 0x000fea0003c00000 */
[----:B------:R0:W1:Y:S02]  /*7820*/  SHFL.BFLY P2, R21, R17, R22, R23 ;  /* 0x0c00001611157389 */ /* 0x0000640000040017 */
[----:B01----:R-:W-:Y:S05]  /*7830*/  ENDCOLLECTIVE ;  /* 0x000000000000791b */ /* 0x003fea0003800000 */
.L_x_19315:
[----:B------:R-:W-:Y:S01]  /*7840*/  IMAD.MOV.U32 R10, RZ, RZ, R21 ;  /* 0x000000ffff0a7224 */ /* 0x000fe200078e0015 */
[----:B------:R-:W-:Y:S06]  /*7850*/  BRA `(.L_x_19316) ;  /* 0xffffffac00547947 */ /* 0x000fec000383ffff */
.L_x_19317:
        /* <DEDUP_REMOVED lines=10> */
.L_x_27511:


//--------------------- .text._ZN4vllm25paged_attention_v2_kernelI13__nv_bfloat16S1_Li112ELi16ELi128ELNS_18Fp8KVCacheDataTypeE0ELb1ELi512EEEvPfS3_PT_PKS4_PKT0_SA_ifPKiSC_iPKfiiiSE_SE_iiiii --------------------------
	.section	.text._ZN4vllm25paged_attention_v2_kernelI13__nv_bfloat16S1_Li112ELi16ELi128ELNS_18Fp8KVCacheDataTypeE0ELb1ELi512EEEvPfS3_PT_PKS4_PKT0_SA_ifPKiSC_iPKfiiiSE_SE_iiiii,"ax",@progbits
	.align	128
        .global         _ZN4vllm25paged_attention_v2_kernelI13__nv_bfloat16S1_Li112ELi16ELi128ELNS_18Fp8KVCacheDataTypeE0ELb1ELi512EEEvPfS3_PT_PKS4_PKT0_SA_ifPKiSC_iPKfiiiSE_SE_iiiii
        .type           _ZN4vllm25paged_attention_v2_kernelI13__nv_bfloat16S1_Li112ELi16ELi128ELNS_18Fp8KVCacheDataTypeE0ELb1ELi512EEEvPfS3_PT_PKS4_PKT0_SA_ifPKiSC_iPKfiiiSE_SE_iiiii,@function
        .size           _ZN4vllm25paged_attention_v2_kernelI13__nv_bfloat16S1_Li112ELi16ELi128ELNS_18Fp8KVCacheDataTypeE0ELb1ELi512EEEvPfS3_PT_PKS4_PKT0_SA_ifPKiSC_iPKfiiiSE_SE_iiiii,(.L_x_27512 - _ZN4vllm25paged_attention_v2_kernelI13__nv_bfloat16S1_Li112ELi16ELi128ELNS_18Fp8KVCacheDataTypeE0ELb1ELi512EEEvPfS3_PT_PKS4_PKT0_SA_ifPKiSC_iPKfiiiSE_SE_iiiii)
        .other          _ZN4vllm25paged_attention_v2_kernelI13__nv_bfloat16S1_Li112ELi16ELi128ELNS_18Fp8KVCacheDataTypeE0ELb1ELi512EEEvPfS3_PT_PKS4_PKT0_SA_ifPKiSC_iPKfiiiSE_SE_iiiii,@"STO_CUDA_ENTRY STV_DEFAULT"
_ZN4vllm25paged_attention_v2_kernelI13__nv_bfloat16S1_Li112ELi16ELi128ELNS_18Fp8KVCacheDataTypeE0ELb1ELi512EEEvPfS3_PT_PKS4_PKT0_SA_ifPKiSC_iPKfiiiSE_SE_iiiii:
.text._ZN4vllm25paged_attention_v2_kernelI13__nv_bfloat16S1_Li112ELi16ELi128ELNS_18Fp8KVCacheDataTypeE0ELb1ELi512EEEvPfS3_PT_PKS4_PKT0_SA_ifPKiSC_iPKfiiiSE_SE_iiiii:
        /* <DEDUP_REMOVED lines=20> */
[----:B------:R-:W-:Y:S02]  /*0140*/  IMAD.MOV.U32 R8, RZ, RZ, RZ ;  /* 0x000000ffff087224 */ /* 0x000fe400078e00ff */
[----:B------:R-:W-:Y:S01]  /*0150*/  HFMA2 R23, -RZ, RZ, 0, 0 ;  /* 0x00000000ff177431 */ /* 0x000fe200000001ff */
        /* <DEDUP_REMOVED lines=9> */
[----:B0-----:R-:W-:Y:S01]  /*01f0*/  ISETP.GT.U32.AND P0, PT, R3, 0x1b, PT ;  /* 0x0000001b0300780c */ /* 0x001fe20003f04070 */
[----:B------:R-:W0:Y:S02]  /*0200*/  LDCU UR27, c[0x0][0x408] ;  /* 0x00008100ff1b77ac */ /* 0x000e240008000800 */
[----:B------:R-:W-:Y:S01]  /*0210*/  UISETP.NE.AND.EX UP0, UPT, UR7, URZ, UPT, UP0 ;  /* 0x000000ff0700728c */ /* 0x000fe2000bf05300 */
[----:B------:R-:W2:Y:S01]  /*0220*/  LDCU UR28, c[0x0][0x3dc] ;  /* 0x00007b80ff1c77ac */ /* 0x000ea20008000800 */
[----:B-1----:R-:W1:Y:S01]  /*0230*/  MUFU.RCP R0, R0 ;  /* 0x0000000000007308 */ /* 0x002e620000001000 */
[----:B------:R-:W3:Y:S07]  /*0240*/  LDCU UR29, c[0x0][0x3b4] ;  /* 0x00007680ff1d77ac */ /* 0x000eee0008000800 */
[----:B------:R-:W4:Y:S01]  /*0250*/  @!P0 LDC.64 R6, c[0x0][0x398] ;  /* 0x0000e600ff068b82 */ /* 0x000f220000000a00 */
[----:B------:R-:W-:Y:S01]  /*0260*/  @!P0 IMAD R5, R5, 0x70, RZ ;  /* 0x0000007005058824 */ /* 0x000fe200078e02ff */
[----:B------:R-:W0:Y:S01]  /*0270*/  LDCU.64 UR24, c[0x0][0x3a0] ;  /* 0x00007400ff1877ac */ /* 0x000e220008000a00 */
[----:B------:R-:W-:-:S05]  /*0280*/  @!P0 IMAD.SHL.U32 R2, R3, 0x4, RZ ;  /* 0x0000000403028824 */ /* 0x000fca00078e00ff */
[----:B------:R-:W-:-:S04]  /*0290*/  @!P0 IADD3 R2, P1, P2, R2, UR4, R5 ;  /* 0x0000000402028c10 */ /* 0x000fc8000fa3e005 */
[----:B------:R-:W-:Y:S01]  /*02a0*/  @!P0 IADD3.X R4, PT, PT, RZ, UR5, RZ, P1, P2 ;  /* 0x00000005ff048c10 */ /* 0x000fe20008fe44ff */
[----:B------:R-:W2:Y:S01]  /*02b0*/  LDCU UR21, c[0x0][0x370] ;  /* 0x00006e00ff1577ac */ /* 0x000ea20008000800 */
[----:B-1----:R-:W-:Y:S01]  /*02c0*/  IADD3 R0, PT, PT, R0, 0xffffffe, RZ ;  /* 0x0ffffffe00007810 */ /* 0x002fe20007ffe0ff */
[----:B------:R-:W1:Y:S03]  /*02d0*/  @UP0 LDCU.64 UR4, c[0x0][0x3d0] ;  /* 0x00007a00ff0407ac */ /* 0x000e660008000a00 */
[----:B------:R-:W3:Y:S01]  /*02e0*/  F2I.FTZ.U32.TRUNC.NTZ R9, R0 ;  /* 0x0000000000097305 */ /* 0x000ee2000021f000 */
[----:B----4-:R-:W-:-:S04]  /*02f0*/  @!P0 LEA R6, P1, R2, R6, 0x1 ;  /* 0x0000000602068211 */ /* 0x010fc800078208ff */
[----:B------:R-:W-:-:S05]  /*0300*/  @!P0 LEA.HI.X R7, R2, R7, R4, 0x1, P1 ;  /* 0x0000000702078211 */ /* 0x000fca00008f0c04 */
[----:B------:R-:W4:Y:S04]  /*0310*/  @!P0 LDG.E.CONSTANT R4, desc[UR14][R6.64] ;  /* 0x0000000e06048981 */ /* 0x000f28000c1e9900 */
[----:B------:R0:W4:Y:S01]  /*0320*/  @!P0 LDG.E.CONSTANT R5, desc[UR14][R6.64+0x4] ;  /* 0x0000040e06058981 */ /* 0x000122000c1e9900 */
[----:B---3--:R-:W-:Y:S01]  /*0330*/  IMAD.MOV R2, RZ, RZ, -R9 ;  /* 0x000000ffff027224 */ /* 0x008fe200078e0a09 */
[----:B--2---:R-:W-:Y:S01]  /*0340*/  IABS R0, UR21 ;  /* 0x0000001500007c13 */ /* 0x004fe20008000000 */
[----:B-1----:R-:W-:Y:S01]  /*0350*/  @UP0 UIMAD.WIDE.U32 UR4, UR19, 0x4, UR4 ;  /* 0x00000004130408a5 */ /* 0x002fe2000f8e0004 */
[----:B------:R-:W-:Y:S01]  /*0360*/  PLOP3.LUT P1, PT, PT, PT, UP0, 0x80, 0x8 ;  /* 0x000000000008781c */ /* 0x000fe20003f2f008 */
[----:B------:R-:W-:-:S04]  /*0370*/  IMAD R13, R2, R11, RZ ;  /* 0x0000000b020d7224 */ /* 0x000fc800078e02ff */
[----:B------:R-:W-:-:S04]  /*0380*/  IMAD.HI.U32 R8, R9, R13, R8 ;  /* 0x0000000d09087227 */ /* 0x000fc800078e0008 */
[----:B0-----:R-:W-:Y:S02]  /*0390*/  IMAD.U32 R6, RZ, RZ, UR4 ;  /* 0x00000004ff067e24 */ /* 0x001fe4000f8e00ff */
[----:B------:R-:W-:-:S04]  /*03a0*/  IMAD.HI.U32 R8, R8, R0, RZ ;  /* 0x0000000008087227 */ /* 0x000fc800078e00ff */
[----:B------:R-:W-:Y:S01]  /*03b0*/  IMAD.U32 R7, RZ, RZ, UR5 ;  /* 0x00000005ff077e24 */ /* 0x000fe2000f8e00ff */
[----:B------:R-:W-:-:S04]  /*03c0*/  R2UR UR4, R8 ;  /* 0x00000000080472ca */ /* 0x000fc800000e0000 */
[----:B------:R0:W5:Y:S01]  /*03d0*/  @P1 LDG.E.CONSTANT R23, desc[UR14][R6.64] ;  /* 0x0000000e06171981 */ /* 0x000162000c1e9900 */
[----:B------:R-:W-:Y:S01]  /*03e0*/  ULOP3.LUT UR5, UR21, UR10, URZ, 0x3c, !UPT ;  /* 0x0000000a15057292 */ /* 0x000fe2000f8e3cff */
[----:B------:R-:W-:Y:S01]  /*03f0*/  IABS R14, UR19 ;  /* 0x00000013000e7c13 */ /* 0x000fe20008000000 */
[----:B------:R-:W-:Y:S01]  /*0400*/  UISETP.NE.AND UP0, UPT, UR10, URZ, UPT ;  /* 0x000000ff0a00728c */ /* 0x000fe2000bf05270 */
[----:B------:R-:W-:Y:S01]  /*0410*/  LOP3.LUT R22, R3, 0x1, RZ, 0xc0, !PT ;  /* 0x0000000103167812 */ /* 0x000fe200078ec0ff */
[----:B------:R-:W-:Y:S01]  /*0420*/  UISETP.GE.AND UP1, UPT, UR5, URZ, UPT ;  /* 0x000000ff0500728c */ /* 0x000fe2000bf26270 */
[----:B------:R-:W-:Y:S01]  /*0430*/  BSSY B0, `(.L_x_19318) ;  /* 0x00001eb000007945 */ /* 0x000fe20003800000 */
[----:B------:R-:W-:Y:S02]  /*0440*/  IMAD.MOV.U32 R19, RZ, RZ, -0x800001 ;  /* 0xff7fffffff137424 */ /* 0x000fe400078e00ff */
[----:B------:R-:W-:-:S05]  /*0450*/  IADD3 R2, PT, PT, RZ, -UR4, RZ ;  /* 0x80000004ff027c10 */ /* 0x000fca000fffe0ff */
[----:B------:R-:W-:Y:S02]  /*0460*/  IMAD R0, R11, R2, R0 ;  /* 0x000000020b007224 */ /* 0x000fe400078e0200 */
[----:B------:R-:W-:-:S03]  /*0470*/  IMAD.U32 R2, RZ, RZ, UR4 ;  /* 0x00000004ff027e24 */ /* 0x000fc6000f8e00ff */
[----:B------:R-:W-:-:S13]  /*0480*/  ISETP.GT.U32.AND P1, PT, R11, R0, PT ;  /* 0x000000000b00720c */ /* 0x000fda0003f24070 */
[----:B------:R-:W-:Y:S01]  /*0490*/  @!P1 VIADD R2, R2, 0x1 ;  /* 0x0000000102029836 */ /* 0x000fe20000000000 */
[----:B------:R-:W-:-:S04]  /*04a0*/  @!P1 IADD3 R0, PT, PT, R0, -R11, RZ ;  /* 0x8000000b00009210 */ /* 0x000fc80007ffe0ff */
[----:B------:R-:W-:Y:S01]  /*04b0*/  @!P1 R2UR UR4, R2 ;  /* 0x00000000020492ca */ /* 0x000fe200000e0000 */
[----:B------:R-:W-:Y:S01]  /*04c0*/  IMAD.U32 R2, RZ, RZ, UR26 ;  /* 0x0000001aff027e24 */ /* 0x000fe2000f8e00ff */
[----:B------:R-:W-:-:S04]  /*04d0*/  ISETP.GE.U32.AND P1, PT, R0, R11, PT ;  /* 0x0000000b0000720c */ /* 0x000fc80003f26070 */
[----:B------:R-:W-:-:S04]  /*04e0*/  IABS R2, R2 ;  /* 0x0000000200027213 */ /* 0x000fc80000000000 */
[----:B------:R-:W1:Y:S01]  /*04f0*/  I2F.RP R11, R2 ;  /* 0x00000002000b7306 */ /* 0x000e620000209400 */
[----:B------:R-:W-:Y:S02]  /*0500*/  IMAD.MOV.U32 R20, RZ, RZ, R2 ;  /* 0x000000ffff147224 */ /* 0x000fe400078e0002 */
[----:B------:R-:W-:-:S04]  /*0510*/  IMAD.U32 R0, RZ, RZ, UR4 ;  /* 0x00000004ff007e24 */ /* 0x000fc8000f8e00ff */
[----:B------:R-:W-:-:S05]  /*0520*/  @P1 VIADD R0, R0, 0x1 ;  /* 0x0000000100001836 */ /* 0x000fca0000000000 */
[----:B------:R-:W-:Y:S01]  /*0530*/  @P1 R2UR UR4, R0 ;  /* 0x00000000000412ca */ /* 0x000fe200000e0000 */
[----:B-1----:R-:W1:-:S12]  /*0540*/  MUFU.RCP R11, R11 ;  /* 0x0000000b000b7308 */ /* 0x002e580000001000 */
[----:B------:R-:W-:Y:S02]  /*0550*/  UMOV UR12, UR4 ;  /* 0x00000004000c7c82 */ /* 0x000fe40008000000 */
[----:B------:R-:W-:Y:S02]  /*0560*/  @!UP1 UIADD3 UR12, UPT, UPT, URZ, -UR12, URZ ;  /* 0x8000000cff0c9290 */ /* 0x000fe4000fffe0ff */
[----:B------:R-:W-:Y:S02]  /*0570*/  @!UP0 ULOP3.LUT UR12, URZ, UR10, URZ, 0x33, !UPT ;  /* 0x0000000aff0c8292 */ /* 0x000fe4000f8e33ff */
[----:B------:R-:W-:Y:S01]  /*0580*/  UISETP.GE.AND UP0, UPT, UR27, URZ, UPT ;  /* 0x000000ff1b00728c */ /* 0x000fe2000bf06270 */
[----:B-1----:R-:W-:Y:S01]  /*0590*/  IADD3 R8, PT, PT, R11, 0xffffffe, RZ ;  /* 0x0ffffffe0b087810 */ /* 0x002fe20007ffe0ff */
[----:B------:R-:W-:Y:S02]  /*05a0*/  IMAD.U32 R11, RZ, RZ, UR9 ;  /* 0x00000009ff0b7e24 */ /* 0x000fe4000f8e00ff */
[----:B------:R-:W-:Y:S01]  /*05b0*/  MOV R12, UR12 ;  /* 0x0000000c000c7c02 */ /* 0x000fe20008000f00 */
[----:B------:R-:W-:Y:S01]  /*05c0*/  ULOP3.LUT UR9, UR9, UR26, URZ, 0x3c, !UPT ;  /* 0x0000001a09097292 */ /* 0x000fe2000f8e3cff */
[----:B------:R1:W2:Y:S01]  /*05d0*/  F2I.FTZ.U32.TRUNC.NTZ R9, R8 ;  /* 0x0000000800097305 */ /* 0x0002a2000021f000 */
[----:B------:R-:W-:Y:S01]  /*05e0*/  UISETP.NE.AND UP1, UPT, UR26, URZ, UPT ;  /* 0x000000ff1a00728c */ /* 0x000fe2000bf25270 */
[-C--:B------:R-:W-:Y:S01]  /*05f0*/  IABS R0, R12.reuse ;  /* 0x0000000c00007213 */ /* 0x080fe20000000000 */
[----:B------:R-:W-:Y:S01]  /*0600*/  UISETP.GE.AND UP2, UPT, UR9, URZ, UPT ;  /* 0x000000ff0900728c */ /* 0x000fe2000bf46270 */
[----:B------:R-:W-:Y:S01]  /*0610*/  IABS R11, R11 ;  /* 0x0000000b000b7213 */ /* 0x000fe20000000000 */
[----:B------:R-:W-:Y:S01]  /*0620*/  ULOP3.LUT UR9, UR19, UR12, URZ, 0x3c, !UPT ;  /* 0x0000000c13097292 */ /* 0x000fe2000f8e3cff */
[----:B------:R-:W-:-:S02]  /*0630*/  IABS R12, R12 ;  /* 0x0000000c000c7213 */ /* 0x000fc40000000000 */
[----:B------:R-:W3:Y:S01]  /*0640*/  I2F.RP R10, R0 ;  /* 0x00000000000a7306 */ /* 0x000ee20000209400 */
[----:B-1----:R-:W-:-:S05]  /*0650*/  IMAD.MOV.U32 R8, RZ, RZ, RZ ;  /* 0x000000ffff087224 */ /* 0x002fca00078e00ff */
[----:B------:R-:W-:Y:S02]  /*0660*/  R2UR UR6, R8 ;  /* 0x00000000080672ca */ /* 0x000fe400000e0000 */
[C---:B--2---:R-:W-:Y:S01]  /*0670*/  R2UR UR7, R9.reuse ;  /* 0x00000000090772ca */ /* 0x044fe200000e0000 */
[----:B---3--:R-:W0:Y:S02]  /*0680*/  MUFU.RCP R10, R10 ;  /* 0x0000000a000a7308 */ /* 0x008e240000001000 */
[----:B0-----:R-:W-:Y:S02]  /*0690*/  VIADD R6, R10, 0xffffffe ;  /* 0x0ffffffe0a067836 */ /* 0x001fe40000000000 */
[----:B------:R-:W-:-:S04]  /*06a0*/  IMAD R10, R9, R2, RZ ;  /* 0x00000002090a7224 */ /* 0x000fc800078e02ff */
[----:B------:R0:W1:Y:S01]  /*06b0*/  F2I.FTZ.U32.TRUNC.NTZ R7, R6 ;  /* 0x0000000600077305 */ /* 0x000062000021f000 */
[----:B------:R-:W-:-:S04]  /*06c0*/  IMAD.MOV R8, RZ, RZ, -R10 ;  /* 0x000000ffff087224 */ /* 0x000fc800078e0a0a */
[----:B------:R-:W-:-:S04]  /*06d0*/  IMAD.HI.U32 R8, R9, R8, UR6 ;  /* 0x0000000609087e27 */ /* 0x000fc8000f8e0008 */
[----:B0-----:R-:W-:Y:S01]  /*06e0*/  IMAD.MOV.U32 R6, RZ, RZ, RZ ;  /* 0x000000ffff067224 */ /* 0x001fe200078e00ff */
[----:B------:R-:W-:Y:S01]  /*06f0*/  R2UR UR30, R8 ;  /* 0x00000000081e72ca */ /* 0x000fe200000e0000 */
[----:B------:R-:W-:Y:S01]  /*0700*/  IMAD.MOV.U32 R9, RZ, RZ, R11 ;  /* 0x000000ffff097224 */ /* 0x000fe200078e000b */
[----:B------:R-:W-:Y:S01]  /*0710*/  SHF.R.U32.HI R8, RZ, 0x1, R3 ;  /* 0x00000001ff087819 */ /* 0x000fe20000011603 */
[----:B------:R-:W0:Y:S01]  /*0720*/  S2R R11, SR_CgaCtaId ;  /* 0x00000000000b7919 */ /* 0x000e220000008800 */
[----:B------:R-:W-:Y:S02]  /*0730*/  R2UR UR4, R6 ;  /* 0x00000000060472ca */ /* 0x000fe400000e0000 */
[----:B-1----:R-:W-:Y:S02]  /*0740*/  R2UR UR5, R7 ;  /* 0x00000000070572ca */ /* 0x002fe400000e0000 */
[----:B------:R-:W-:Y:S02]  /*0750*/  IADD3 R13, PT, PT, RZ, -R7, RZ ;  /* 0x80000007ff0d7210 */ /* 0x000fe40007ffe0ff */
[----:B------:R-:W-:-:S03]  /*0760*/  R2UR UR11, R9 ;  /* 0x00000000090b72ca */ /* 0x000fc600000e0000 */
[----:B------:R-:W-:-:S06]  /*0770*/  IMAD R6, R13, R0, RZ ;  /* 0x000000000d067224 */ /* 0x000fcc00078e02ff */
[----:B------:R-:W-:Y:S01]  /*0780*/  IMAD.HI.U32 R6, R7, R6, UR4 ;  /* 0x0000000407067e27 */ /* 0x000fe2000f8e0006 */
[----:B------:R-:W-:-:S04]  /*0790*/  MOV R7, R14 ;  /* 0x0000000e00077202 */ /* 0x000fc80000000f00 */
[----:B------:R-:W-:Y:S01]  /*07a0*/  R2UR UR6, R7 ;  /* 0x00000000070672ca */ /* 0x000fe200000e0000 */
[----:B------:R-:W-:Y:S01]  /*07b0*/  IMAD.MOV R7, RZ, RZ, -R12 ;  /* 0x000000ffff077224 */ /* 0x000fe200078e0a0c */
[----:B------:R-:W-:-:S11]  /*07c0*/  R2UR UR4, R6 ;  /* 0x00000000060472ca */ /* 0x000fd600000e0000 */
[----:B------:R-:W-:Y:S02]  /*07d0*/  MOV R6, UR6 ;  /* 0x0000000600067c02 */ /* 0x000fe40008000f00 */
[----:B------:R-:W-:Y:S02]  /*07e0*/  UIMAD.WIDE.U32 UR4, UR4, UR6, URZ ;  /* 0x00000006040472a5 */ /* 0x000fe4000f8e00ff */
[----:B------:R-:W-:Y:S02]  /*07f0*/  UIMAD.WIDE.U32 UR6, UR30, UR11, URZ ;  /* 0x0000000b1e0672a5 */ /* 0x000fe4000f8e00ff */
[----:B------:R-:W-:-:S03]  /*0800*/  UIADD3 UR4, UPT, UPT, UR22, 0xf, URZ ;  /* 0x0000000f16047890 */ /* 0x000fc6000fffe0ff */
[----:B------:R-:W-:Y:S01]  /*0810*/  UMOV UR8, UR5 ;  /* 0x0000000500087c82 */ /* 0x000fe20008000000 */
[----:B------:R-:W-:Y:S01]  /*0820*/  IMAD R9, RZ, RZ, -UR7 ;  /* 0x80000007ff097e24 */ /* 0x000fe2000f8e02ff */
[----:B------:R-:W-:Y:S01]  /*0830*/  ULEA UR5, UR18, 0x20, 0x5 ;  /* 0x0000002012057891 */ /* 0x000fe2000f8e28ff */
[----:B------:R-:W-:Y:S01]  /*0840*/  IMAD R7, R7, UR8, R6 ;  /* 0x0000000807077c24 */ /* 0x000fe2000f8e0206 */
[----:B------:R-:W-:Y:S01]  /*0850*/  USHF.R.U32.HI UR4, URZ, 0x4, UR4 ;  /* 0x00000004ff047899 */ /* 0x000fe20008011604 */
[----:B------:R-:W-:Y:S01]  /*0860*/  IMAD R9, R2, R9, UR11 ;  /* 0x0000000b02097e24 */ /* 0x000fe2000f8e0209 */
[----:B------:R-:W1:Y:S01]  /*0870*/  LDCU UR11, c[0x0][0x3f8] ;  /* 0x00007f00ff0b77ac */ /* 0x000e620008000800 */
[----:B------:R-:W-:Y:S02]  /*0880*/  SHF.R.U32.HI R6, RZ, 0x5, R3 ;  /* 0x00000005ff067819 */ /* 0x000fe40000011603 */
[----:B------:R-:W-:Y:S01]  /*0890*/  ISETP.GT.U32.AND P1, PT, R0, R7, PT ;  /* 0x000000070000720c */ /* 0x000fe20003f24070 */
[----:B------:R-:W-:Y:S01]  /*08a0*/  UISETP.LT.U32.AND UP3, UPT, UR4, UR5, UPT ;  /* 0x000000050400728c */ /* 0x000fe2000bf61070 */
[----:B------:R-:W-:Y:S01]  /*08b0*/  ISETP.GT.U32.AND P2, PT, R2, R9, PT ;  /* 0x000000090200720c */ /* 0x000fe20003f44070 */
[----:B------:R-:W2:Y:S10]  /*08c0*/  LDCU UR6, c[0x0][0x3c8] ;  /* 0x00007900ff0677ac */ /* 0x000eb40008000800 */
[----:B------:R-:W-:Y:S01]  /*08d0*/  VOTEU.ANY UP4, P1 ;  /* 0x0000000000ff7886 */ /* 0x000fe20000880100 */
[----:B------:R-:W-:Y:S01]  /*08e0*/  PLOP3.LUT P1, PT, PT, PT, UP4, 0x80, 0x8 ;  /* 0x000000000008781c */ /* 0x000fe20003f2f048 */
[----:B------:R-:W-:Y:S01]  /*08f0*/  VOTEU.ANY UP5, P2 ;  /* 0x0000000000ff7886 */ /* 0x000fe200010a0100 */
[----:B------:R-:W-:-:S02]  /*0900*/  PLOP3.LUT P2, PT, PT, PT, UP5, 0x80, 0x8 ;  /* 0x000000000008781c */ /* 0x000fc40003f4f058 */
[----:B------:R-:W-:Y:S02]  /*0910*/  @!UP4 UIADD3 UR8, UPT, UPT, UR8, 0x1, URZ ;  /* 0x000000010808c890 */ /* 0x000fe4000fffe0ff */
[----:B------:R-:W-:Y:S02]  /*0920*/  @!UP5 UIADD3 UR7, UPT, UPT, UR7, 0x1, URZ ;  /* 0x000000010707d890 */ /* 0x000fe4000fffe0ff */
[----:B------:R-:W-:Y:S02]  /*0930*/  UISETP.GE.AND UP4, UPT, UR9, URZ, UPT ;  /* 0x000000ff0900728c */ /* 0x000fe4000bf86270 */
[----:B-1----:R-:W-:Y:S02]  /*0940*/  @UP0 UIMAD UR9, UR21, UR11, UR19 ;  /* 0x0000000b150902a4 */ /* 0x002fe4000f8e0213 */
[----:B--2---:R-:W-:Y:S01]  /*0950*/  UIMAD UR6, UR17, UR6, URZ ;  /* 0x00000006110672a4 */ /* 0x004fe2000f8e02ff */
[----:B------:R-:W-:Y:S01]  /*0960*/  @!P1 IMAD.IADD R7, R7, 0x1, -R0 ;  /* 0x0000000107079824 */ /* 0x000fe200078e0a00 */
[----:B------:R-:W-:Y:S01]  /*0970*/  @UP0 UIMAD UR9, UR9, UR27, 0x1 ;  /* 0x00000001090904a4 */ /* 0x000fe2000f8e021b */
[----:B------:R-:W-:-:S03]  /*0980*/  @!P2 IADD3 R9, PT, PT, R9, -R2, RZ ;  /* 0x800000020909a210 */ /* 0x000fc60007ffe0ff */
[----:B------:R-:W-:Y:S02]  /*0990*/  ISETP.GE.U32.AND P1, PT, R7, R0, PT ;  /* 0x000000000700720c */ /* 0x000fe40003f26070 */
[----:B------:R-:W-:Y:S02]  /*09a0*/  MOV R0, 0x400 ;  /* 0x0000040000007802 */ /* 0x000fe40000000f00 */
[----:B------:R-:W-:Y:S01]  /*09b0*/  ISETP.GE.U32.AND P2, PT, R9, R2, PT ;  /* 0x000000020900720c */ /* 0x000fe20003f46070 */
[----:B------:R-:W-:Y:S01]  /*09c0*/  IMAD.U32 R9, RZ, RZ, UR18 ;  /* 0x00000012ff097e24 */ /* 0x000fe2000f8e00ff */
[----:B0-----:R-:W-:-:S04]  /*09d0*/  LEA R21, R11, R0, 0x18 ;  /* 0x000000000b157211 */ /* 0x001fc800078ec0ff */
[----:B------:R-:W-:Y:S01]  /*09e0*/  LEA R9, R9, R6, 0x5 ;  /* 0x0000000609097211 */ /* 0x000fe200078e28ff */
[----:B------:R-:W-:Y:S02]  /*09f0*/  IMAD R21, R22, 0x70, R21 ;  /* 0x0000007016157824 */ /* 0x000fe400078e0215 */
[----:B------:R-:W-:Y:S02]  /*0a00*/  VOTEU.ANY UP5, P1 ;  /* 0x0000000000ff7886 */ /* 0x000fe400008a0100 */
[----:B------:R-:W-:Y:S02]  /*0a10*/  @!P0 IMAD R7, R8, 0x8, R21 ;  /* 0x0000000808078824 */ /* 0x000fe400078e0215 */
[----:B------:R-:W-:Y:S01]  /*0a20*/  VOTEU.ANY UP6, P2 ;  /* 0x0000000000ff7886 */ /* 0x000fe200010c0100 */
[----:B------:R-:W-:Y:S02]  /*0a30*/  @UP5 UIADD3 UR8, UPT, UPT, UR8, 0x1, URZ ;  /* 0x0000000108085890 */ /* 0x000fe4000fffe0ff */
[----:B------:R-:W-:-:S02]  /*0a40*/  UISETP.NE.AND UP5, UPT, UR12, URZ, UPT ;  /* 0x000000ff0c00728c */ /* 0x000fc4000bfa5270 */
[----:B------:R-:W-:-:S03]  /*0a50*/  @UP6 UIADD3 UR7, UPT, UPT, UR7, 0x1, URZ ;  /* 0x0000000107076890 */ /* 0x000fc6000fffe0ff */
[----:B------:R-:W-:Y:S01]  /*0a60*/  UMOV UR13, UR8 ;  /* 0x00000008000d7c82 */ /* 0x000fe20008000000 */
[----:B------:R-:W-:Y:S02]  /*0a70*/  USEL UR8, UR4, UR5, UP3 ;  /* 0x0000000504087287 */ /* 0x000fe40009800000 */
[----:B------:R-:W-:Y:S01]  /*0a80*/  @!UP4 UIADD3 UR13, UPT, UPT, URZ, -UR13, URZ ;  /* 0x8000000dff0dc290 */ /* 0x000fe2000fffe0ff */
[----:B------:R-:W-:Y:S02]  /*0a90*/  UMOV UR16, UR7 ;  /* 0x0000000700107c82 */ /* 0x000fe40008000000 */
[----:B------:R-:W-:Y:S02]  /*0aa0*/  @!UP5 ULOP3.LUT UR13, URZ, UR12, URZ, 0x33, !UPT ;  /* 0x0000000cff0dd292 */ /* 0x000fe4000f8e33ff */
[----:B------:R-:W-:Y:S02]  /*0ab0*/  @!UP2 UIADD3 UR16, UPT, UPT, URZ, -UR16, URZ ;  /* 0x80000010ff10a290 */ /* 0x000fe4000fffe0ff */
[----:B------:R-:W-:-:S02]  /*0ac0*/  @!UP0 UIMAD UR4, UR10, UR11, UR13 ;  /* 0x0000000b0a0482a4 */ /* 0x000fc4000f8e020d */
[----:B------:R-:W-:Y:S02]  /*0ad0*/  @!UP1 ULOP3.LUT UR16, URZ, UR26, URZ, 0x33, !UPT ;  /* 0x0000001aff109292 */ /* 0x000fe4000f8e33ff */
[----:B------:R-:W-:-:S04]  /*0ae0*/  @!UP0 UIADD3 UR4, UPT, UPT, URZ, -UR4, URZ ;  /* 0x80000004ff048290 */ /* 0x000fc8000fffe0ff */
[----:B------:R-:W-:Y:S01]  /*0af0*/  @!UP0 UIMAD UR9, UR27, UR4, 0x1 ;  /* 0x000000011b0984a4 */ /* 0x000fe2000f8e0204 */
[----:B----4-:R0:W-:Y:S01]  /*0b00*/  @!P0 STS.64 [R7], R4 ;  /* 0x0000000407008388 */ /* 0x0101e20000000a00 */
[----:B------:R-:W-:Y:S01]  /*0b10*/  BAR.SYNC.DEFER_BLOCKING 0x0 ;  /* 0x0000000000007b1d */ /* 0x000fe20000010000 */
[----:B------:R-:W-:-:S13]  /*0b20*/  ISETP.GE.U32.AND P0, PT, R9, UR8, PT ;  /* 0x0000000809007c0c */ /* 0x000fda000bf06070 */
[----:B0-----:R-:W-:Y:S05]  /*0b30*/  @P0 BRA `(.L_x_19319) ;  /* 0x0000001400e80947 */ /* 0x001fea0003800000 */
[----:B------:R-:W0:Y:S01]  /*0b40*/  LDCU UR4, c[0x0][0x3e0] ;  /* 0x00007c00ff0477ac */ /* 0x000e220008000800 */
[----:B------:R-:W-:Y:S01]  /*0b50*/  IMAD.WIDE.U32 R4, R9, 0x4, RZ ;  /* 0x0000000409047825 */ /* 0x000fe200078e00ff */
[----:B------:R-:W-:Y:S01]  /*0b60*/  MOV R7, UR6 ;  /* 0x0000000600077c02 */ /* 0x000fe20008000f00 */
[----:B------:R-:W1:Y:S02]  /*0b70*/  LDCU.64 UR10, c[0x0][0x3b8] ;  /* 0x00007700ff0a77ac */ /* 0x000e640008000a00 */
[----:B------:R-:W-:Y:S02]  /*0b80*/  IMAD.SHL.U32 R2, R8, 0x4, RZ ;  /* 0x0000000408027824 */ /* 0x000fe400078e00ff */
[----:B------:R-:W-:Y:S01]  /*0b90*/  IMAD.WIDE R4, R7, 0x4, R4 ;  /* 0x0000000407047825 */ /* 0x000fe200078e0204 */
[----:B------:R-:W2:Y:S02]  /*0ba0*/  LDCU UR5, c[0x0][0x3fc] ;  /* 0x00007f80ff0577ac */ /* 0x000ea40008000800 */
[----:B------:R-:W-:Y:S01]  /*0bb0*/  LOP3.LUT R7, R2, 0x3c, RZ, 0xc0, !PT ;  /* 0x0000003c02077812 */ /* 0x000fe200078ec0ff */
[----:B------:R-:W-:-:S02]  /*0bc0*/  VIADD R0, R0, 0x100 ;  /* 0x0000010000007836 */ /* 0x000fc40000000000 */
[----:B------:R-:W-:Y:S01]  /*0bd0*/  IMAD.SHL.U32 R2, R8, 0x8, RZ ;  /* 0x0000000808027824 */ /* 0x000fe200078e00ff */
[----:B------:R-:W-:Y:S01]  /*0be0*/  LEA R7, R6, R7, 0x6 ;  /* 0x0000000706077211 */ /* 0x000fe200078e30ff */
[----:B------:R-:W-:Y:S01]  /*0bf0*/  IMAD.MOV.U32 R19, RZ, RZ, -0x800001 ;  /* 0xff7fffffff137424 */ /* 0x000fe200078e00ff */
[----:B------:R-:W-:Y:S01]  /*0c00*/  LEA R18, R11, R0, 0x18 ;  /* 0x000000000b127211 */ /* 0x000fe200078ec0ff */
[----:B0-----:R-:W-:Y:S01]  /*0c10*/  UIMAD UR4, UR13, UR4, URZ ;  /* 0x000000040d0472a4 */ /* 0x001fe2000f8e02ff */
[----:B------:R-:W-:-:S03]  /*0c20*/  LOP3.LUT R8, R8, 0xf, RZ, 0xc0, !PT ;  /* 0x0000000f08087812 */ /* 0x000fc600078ec0ff */
[----:B------:R-:W-:Y:S01]  /*0c30*/  IMAD.IADD R18, R7, 0x1, R18 ;  /* 0x0000000107127824 */ /* 0x000fe200078e0212 */
[----:B-1----:R-:W-:Y:S02]  /*0c40*/  IADD3 R0, P0, PT, R4, UR10, RZ ;  /* 0x0000000a04007c10 */ /* 0x002fe4000ff1e0ff */
[----:B------:R-:W-:Y:S02]  /*0c50*/  LEA R7, R6, UR23, 0x4 ;  /* 0x0000001706077c11 */ /* 0x000fe4000f8e20ff */
[----:B------:R-:W-:Y:S01]  /*0c60*/  LOP3.LUT R2, R2, 0x78, RZ, 0xc0, !PT ;  /* 0x0000007802027812 */ /* 0x000fe200078ec0ff */
[----:B--2---:R-:W-:Y:S01]  /*0c70*/  IMAD.U32 R17, RZ, RZ, UR5 ;  /* 0x00000005ff117e24 */ /* 0x004fe2000f8e00ff */
[----:B------:R-:W-:Y:S01]  /*0c80*/  IADD3.X R5, PT, PT, R5, UR11, RZ, P0, !PT ;  /* 0x0000000b05057c10 */ /* 0x000fe200087fe4ff */
[----:B------:R-:W-:Y:S01]  /*0c90*/  IMAD.IADD R8, R8, 0x1, R7 ;  /* 0x0000000108087824 */ /* 0x000fe200078e0207 */
[----:B------:R-:W-:Y:S01]  /*0ca0*/  IADD3 R24, P0, PT, R2, UR4, RZ ;  /* 0x0000000402187c10 */ /* 0x000fe2000ff1e0ff */
[----:B------:R-:W-:Y:S01]  /*0cb0*/  IMAD.U32 R2, RZ, RZ, UR4 ;  /* 0x00000004ff027e24 */ /* 0x000fe2000f8e00ff */
[----:B------:R-:W-:Y:S01]  /*0cc0*/  IADD3 R6, PT, PT, R7, 0x1, RZ ;  /* 0x0000000107067810 */ /* 0x000fe20007ffe0ff */
[----:B------:R-:W-:Y:S01]  /*0cd0*/  VIADD R16, R8, 0x1 ;  /* 0x0000000108107836 */ /* 0x000fe20000000000 */
[----:B------:R-:W-:-:S02]  /*0ce0*/  MOV R4, R9 ;  /* 0x0000000900047202 */ /* 0x000fc40000000f00 */
[----:B------:R-:W-:Y:S02]  /*0cf0*/  IADD3 R7, PT, PT, R8, -UR22, RZ ;  /* 0x8000001608077c10 */ /* 0x000fe4000fffe0ff */
[----:B------:R-:W-:Y:S02]  /*0d00*/  IADD3 R17, PT, PT, -R17, UR16, RZ ;  /* 0x0000001011117c10 */ /* 0x000fe4000fffe1ff */
[----:B------:R-:W-:-:S07]  /*0d10*/  LEA.HI.X.SX32 R25, R2, RZ, 0x1, P0 ;  /* 0x000000ff02197211 */ /* 0x000fce00000f0eff */
.L_x_19324:
[----:B------:R-:W0:Y:S01]  /*0d20*/  LDC R14, c[0x0][0x400] ;  /* 0x00010000ff0e7b82 */ /* 0x000e220000000800 */
[----:B------:R-:W-:Y:S01]  /*0d30*/  VIADD R8, R6, 0xffffffff ;  /* 0xffffffff06087836 */ /* 0x000fe20000000000 */
[----:B------:R-:W-:Y:S04]  /*0d40*/  BSSY B1, `(.L_x_19320) ;  /* 0x0000150000017945 */ /* 0x000fe80003800000 */
        /* <DEDUP_REMOVED lines=22> */
[--C-:B0-----:R-:W-:Y:S01]  /*0eb0*/  IMAD.MOV R13, RZ, RZ, -R9.reuse ;  /* 0x000000ffff0d7224 */ /* 0x101fe200078e0a09 */
[----:B------:R-:W-:Y:S02]  /*0ec0*/  @!P1 LOP3.LUT R26, RZ, R15, RZ, 0x33, !PT ;  /* 0x0000000fff1a9212 */ /* 0x000fe400078e33ff */
[----:B------:R-:W-:Y:S01]  /*0ed0*/  ISETP.NE.AND P1, PT, R14, RZ, PT ;  /* 0x000000ff0e00720c */ /* 0x000fe20003f25270 */
[----:B------:R-:W-:Y:S02]  /*0ee0*/  IMAD R13, R13, R10, RZ ;  /* 0x0000000a0d0d7224 */ /* 0x000fe400078e02ff */
        /* <DEDUP_REMOVED lines=22> */
.L_x_19321:
[----:B------:R-:W-:Y:S02]  /*1050*/  IMAD.MOV.U32 R12, RZ, RZ, R0 ;  /* 0x000000ffff0c7224 */ /* 0x000fe400078e0000 */
[----:B------:R-:W-:-:S05]  /*1060*/  IMAD.MOV.U32 R13, RZ, RZ, R5 ;  /* 0x000000ffff0d7224 */ /* 0x000fca00078e0005 */
[----:B------:R0:W2:Y:S04]  /*1070*/  LDG.E.CONSTANT R9, desc[UR14][R12.64] ;  /* 0x0000000e0c097981 */ /* 0x0000a8000c1e9900 */
[----:B0-----:R-:W0:Y:S01]  /*1080*/  LDS.128 R12, [R21] ;  /* 0x00000000150c7984 */ /* 0x001e220000000c00 */
        /* <DEDUP_REMOVED lines=13> */
[----:B0-----:R-:W-:Y:S01]  /*1160*/  IMAD.U32 R11, R14, 0x10000, RZ ;  /* 0x000100000e0b7824 */ /* 0x001fe200078e00ff */
[----:B------:R-:W-:-:S02]  /*1170*/  SHF.L.U32 R33, R12, 0x10, RZ ;  /* 0x000000100c217819 */ /* 0x000fc400000006ff */
[----:B------:R-:W-:Y:S01]  /*1180*/  PRMT R14, R14, 0x7632, R14 ;  /* 0x000076320e0e7816 */ /* 0x000fe2000000000e */
[----:B------:R-:W4:Y:S01]  /*1190*/  LDG.E.CONSTANT R29, desc[UR14][R26.64+0x400] ;  /* 0x0004000e1a1d7981 */ /* 0x000f22000c1e9900 */
[----:B------:R-:W-:-:S03]  /*11a0*/  PRMT R12, R12, 0x7632, R12 ;  /* 0x000076320c0c7816 */ /* 0x000fc6000000000c */
[----:B------:R-:W-:Y:S02]  /*11b0*/  IMAD.U32 R14, R14, 0x10000, RZ ;  /* 0x000100000e0e7824 */ /* 0x000fe400078e00ff */
[----:B------:R-:W-:Y:S02]  /*11c0*/  IMAD.U32 R12, R12, 0x10000, RZ ;  /* 0x000100000c0c7824 */ /* 0x000fe400078e00ff */
        /* <DEDUP_REMOVED lines=8> */
[----:B------:R-:W-:Y:S01]  /*1250*/  FMUL.FTZ R11, R14, R11 ;  /* 0x0000000b0e0b7220 */ /* 0x000fe20000410000 */
[----:B----4-:R-:W-:-:S03]  /*1260*/  IMAD.U32 R10, R8, 0x10000, RZ ;  /* 0x00010000080a7824 */ /* 0x010fc600078e00ff */
[----:B------:R-:W-:Y:S01]  /*1270*/  FFMA.FTZ R12, R12, R9, R11 ;  /* 0x000000090c0c7223 */ /* 0x000fe2000001000b */
[C---:B------:R-:W-:Y:S02]  /*1280*/  SHF.L.U32 R9, R15.reuse, 0x10, RZ ;  /* 0x000000100f097819 */ /* 0x040fe400000006ff */
[----:B------:R-:W-:Y:S02]  /*1290*/  PRMT R15, R15, 0x7632, R15 ;  /* 0x000076320f0f7816 */ /* 0x000fe4000000000f */
[----:B------:R-:W-:Y:S01]  /*12a0*/  PRMT R8, R8, 0x7632, R8 ;  /* 0x0000763208087816 */ /* 0x000fe20000000008 */
[----:B------:R-:W-:Y:S01]  /*12b0*/  FMUL.FTZ R11, R9, R10 ;  /* 0x0000000a090b7220 */ /* 0x000fe20000410000 */
[----:B------:R-:W-:Y:S02]  /*12c0*/  IMAD.U32 R9, R34, 0x10000, RZ ;  /* 0x0001000022097824 */ /* 0x000fe400078e00ff */
[----:B------:R-:W-:Y:S01]  /*12d0*/  SHF.L.U32 R8, R8, 0x10, RZ ;  /* 0x0000001008087819 */ /* 0x000fe200000006ff */
[----:B------:R-:W-:-:S02]  /*12e0*/  IMAD.U32 R15, R15, 0x10000, RZ ;  /* 0x000100000f0f7824 */ /* 0x000fc400078e00ff */
[----:B------:R-:W-:Y:S02]  /*12f0*/  IMAD.U32 R14, R13, 0x10000, RZ ;  /* 0x000100000d0e7824 */ /* 0x000fe400078e00ff */
[----:B------:R-:W-:Y:S02]  /*1300*/  FMUL.FTZ R15, R15, R8 ;  /* 0x000000080f0f7220 */ /* 0x000fe40000410000 */
[----:B------:R-:W-:Y:S02]  /*1310*/  FFMA.FTZ R14, R14, R9, R11 ;  /* 0x000000090e0e7223 */ /* 0x000fe4000001000b */
[----:B------:R-:W0:Y:S01]  /*1320*/  LDS.128 R8, [R21+0x10] ;  /* 0x0000100015087984 */ /* 0x000e220000000c00 */
[----:B------:R-:W-:Y:S02]  /*1330*/  PRMT R13, R13, 0x7632, R13 ;  /* 0x000076320d0d7816 */ /* 0x000fe4000000000d */
[----:B------:R-:W-:Y:S02]  /*1340*/  PRMT R35, R34, 0x7632, R35 ;  /* 0x0000763222237816 */ /* 0x000fe40000000023 */
[----:B------:R-:W-:-:S03]  /*1350*/  SHF.L.U32 R34, R13, 0x10, RZ ;  /* 0x000000100d227819 */ /* 0x000fc600000006ff */
[----:B------:R-:W-:Y:S01]  /*1360*/  IMAD.U32 R35, R35, 0x10000, RZ ;  /* 0x0001000023237824 */ /* 0x000fe200078e00ff */
[----:B------:R-:W-:-:S03]  /*1370*/  SHF.L.U32 R13, R28, 0x10, RZ ;  /* 0x000000101c0d7819 */ /* 0x000fc600000006ff */
[----:B------:R-:W-:Y:S01]  /*1380*/  FFMA.FTZ R15, R34, R35, R15 ;  /* 0x00000023220f7223 */ /* 0x000fe2000001000f */
[----:B------:R-:W-:-:S05]  /*1390*/  PRMT R28, R28, 0x7632, R28 ;  /* 0x000076321c1c7816 */ /* 0x000fca000000001c */
[----:B------:R-:W-:Y:S02]  /*13a0*/  IMAD.U32 R28, R28, 0x10000, RZ ;  /* 0x000100001c1c7824 */ /* 0x000fe400078e00ff */
[C---:B0-----:R-:W-:Y:S01]  /*13b0*/  IMAD.U32 R34, R8.reuse, 0x10000, RZ ;  /* 0x0001000008227824 */ /* 0x041fe200078e00ff */
[----:B------:R-:W-:-:S03]  /*13c0*/  PRMT R8, R8, 0x7632, R8 ;  /* 0x0000763208087816 */ /* 0x000fc60000000008 */
[----:B------:R-:W-:Y:S02]  /*13d0*/  FFMA.FTZ R13, R34, R13, R33 ;  /* 0x0000000d220d7223 */ /* 0x000fe40000010021 */
[----:B------:R-:W2:Y:S01]  /*13e0*/  LDG.E.CONSTANT R33, desc[UR14][R26.64+0x404] ;  /* 0x0004040e1a217981 */ /* 0x000ea2000c1e9900 */
[----:B------:R-:W-:-:S03]  /*13f0*/  IMAD.U32 R35, R8, 0x10000, RZ ;  /* 0x0001000008237824 */ /* 0x000fc600078e00ff */
[----:B------:R-:W3:Y:S01]  /*1400*/  LDG.E.CONSTANT R8, desc[UR14][R26.64+0x500] ;  /* 0x0005000e1a087981 */ /* 0x000ee2000c1e9900 */
[----:B------:R-:W-:Y:S01]  /*1410*/  FFMA.FTZ R12, R35, R28, R12 ;  /* 0x0000001c230c7223 */ /* 0x000fe2000001000c */
[----:B------:R-:W-:Y:S01]  /*1420*/  SHF.L.U32 R35, R9, 0x10, RZ ;  /* 0x0000001009237819 */ /* 0x000fe200000006ff */
[----:B------:R-:W-:-:S04]  /*1430*/  IMAD.U32 R28, R30, 0x10000, RZ ;  /* 0x000100001e1c7824 */ /* 0x000fc800078e00ff */
[----:B------:R-:W-:Y:S02]  /*1440*/  FFMA.FTZ R14, R35, R28, R14 ;  /* 0x0000001c230e7223 */ /* 0x000fe4000001000e */
[----:B------:R-:W4:Y:S01]  /*1450*/  LDG.E.CONSTANT R28, desc[UR14][R26.64+0x504] ;  /* 0x0005040e1a1c7981 */ /* 0x000f22000c1e9900 */
[----:B------:R-:W-:Y:S02]  /*1460*/  PRMT R9, R9, 0x7632, R9 ;  /* 0x0000763209097816 */ /* 0x000fe40000000009 */
[----:B------:R-:W-:-:S03]  /*1470*/  PRMT R34, R30, 0x7632, R34 ;  /* 0x000076321e227816 */ /* 0x000fc60000000022 */
[----:B------:R-:W-:Y:S01]  /*1480*/  IMAD.U32 R30, R9, 0x10000, RZ ;  /* 0x00010000091e7824 */ /* 0x000fe200078e00ff */
[----:B------:R-:W-:-:S05]  /*1490*/  SHF.L.U32 R9, R34, 0x10, RZ ;  /* 0x0000001022097819 */ /* 0x000fca00000006ff */
[----:B------:R-:W-:Y:S02]  /*14a0*/  FFMA.FTZ R9, R30, R9, R15 ;  /* 0x000000091e097223 */ /* 0x000fe4000001000f */
[----:B------:R-:W4:Y:S01]  /*14b0*/  LDG.E.CONSTANT R30, desc[UR14][R26.64+0x600] ;  /* 0x0006000e1a1e7981 */ /* 0x000f22000c1e9900 */
[----:B------:R-:W-:Y:S02]  /*14c0*/  IMAD.U32 R34, R10, 0x10000, RZ ;  /* 0x000100000a227824 */ /* 0x000fe400078e00ff */
[----:B------:R-:W-:Y:S01]  /*14d0*/  IMAD.U32 R15, R32, 0x10000, RZ ;  /* 0x00010000200f7824 */ /* 0x000fe200078e00ff */
[----:B------:R-:W-:Y:S01]  /*14e0*/  PRMT R10, R10, 0x7632, R10 ;  /* 0x000076320a0a7816 */ /* 0x000fe2000000000a */
[----:B------:R-:W-:Y:S01]  /*14f0*/  IMAD.U32 R35, R11, 0x10000, RZ ;  /* 0x000100000b237824 */ /* 0x000fe200078e00ff */
[----:B------:R-:W-:Y:S01]  /*1500*/  PRMT R32, R32, 0x7632, R32 ;  /* 0x0000763220207816 */ /* 0x000fe20000000020 */
[----:B------:R-:W-:Y:S01]  /*1510*/  FFMA.FTZ R34, R34, R15, R13 ;  /* 0x0000000f22227223 */ /* 0x000fe2000001000d */
[----:B------:R-:W-:-:S02]  /*1520*/  SHF.L.U32 R15, R31, 0x10, RZ ;  /* 0x000000101f0f7819 */ /* 0x000fc400000006ff */
[----:B------:R-:W-:Y:S02]  /*1530*/  PRMT R11, R11, 0x7632, R11 ;  /* 0x000076320b0b7816 */ /* 0x000fe4000000000b */
[----:B------:R-:W-:Y:S02]  /*1540*/  PRMT R31, R31, 0x7632, R31 ;  /* 0x000076321f1f7816 */ /* 0x000fe4000000001f */
[----:B------:R-:W-:Y:S01]  /*1550*/  SHF.L.U32 R13, R10, 0x10, RZ ;  /* 0x000000100a0d7819 */ /* 0x000fe200000006ff */
[----:B------:R-:W-:Y:S02]  /*1560*/  IMAD.U32 R10, R32, 0x10000, RZ ;  /* 0x00010000200a7824 */ /* 0x000fe400078e00ff */
[----:B------:R-:W-:Y:S02]  /*1570*/  IMAD.U32 R32, R11, 0x10000, RZ ;  /* 0x000100000b207824 */ /* 0x000fe400078e00ff */
[----:B------:R-:W-:-:S04]  /*1580*/  IMAD.U32 R31, R31, 0x10000, RZ ;  /* 0x000100001f1f7824 */ /* 0x000fc800078e00ff */
[----:B------:R-:W-:Y:S02]  /*1590*/  FFMA.FTZ R9, R32, R31, R9 ;  /* 0x0000001f20097223 */ /* 0x000fe40000010009 */
[----:B------:R-:W4:Y:S01]  /*15a0*/  LDG.E.CONSTANT R32, desc[UR14][R26.64+0x604] ;  /* 0x0006040e1a207981 */ /* 0x000f22000c1e9900 */
[----:B------:R-:W-:Y:S01]  /*15b0*/  FFMA.FTZ R10, R13, R10, R12 ;  /* 0x0000000a0d0a7223 */ /* 0x000fe2000001000c */
[----:B------:R-:W-:Y:S02]  /*15c0*/  FFMA.FTZ R35, R35, R15, R14 ;  /* 0x0000000f23237223 */ /* 0x000fe4000001000e */
[----:B------:R-:W0:Y:S01]  /*15d0*/  LDS.128 R12, [R21+0x20] ;  /* 0x00002000150c7984 */ /* 0x000e220000000c00 */
[C---:B------:R-:W-:Y:S01]  /*15e0*/  IMAD.U32 R31, R29.reuse, 0x10000, RZ ;  /* 0x000100001d1f7824 */ /* 0x040fe200078e00ff */
[----:B------:R-:W-:-:S04]  /*15f0*/  PRMT R29, R29, 0x7632, R29 ;  /* 0x000076321d1d7816 */ /* 0x000fc8000000001d */
[----:B------:R-:W-:Y:S02]  /*1600*/  SHF.L.U32 R29, R29, 0x10, RZ ;  /* 0x000000101d1d7819 */ /* 0x000fe400000006ff */
[C---:B0-----:R-:W-:Y:S02]  /*1610*/  SHF.L.U32 R11, R12.reuse, 0x10, RZ ;  /* 0x000000100c0b7819 */ /* 0x041fe400000006ff */
[----:B------:R-:W-:-:S03]  /*1620*/  PRMT R12, R12, 0x7632, R12 ;  /* 0x000076320c0c7816 */ /* 0x000fc6000000000c */
[----:B------:R-:W-:Y:S02]  /*1630*/  FFMA.FTZ R34, R11, R31, R34 ;  /* 0x0000001f0b227223 */ /* 0x000fe40000010022 */
[----:B------:R-:W-:Y:S02]  /*1640*/  IMAD.U32 R11, R12, 0x10000, RZ ;  /* 0x000100000c0b7824 */ /* 0x000fe400078e00ff */
[----:B------:R-:W-:Y:S01]  /*1650*/  IMAD.U32 R36, R13, 0x10000, RZ ;  /* 0x000100000d247824 */ /* 0x000fe200078e00ff */
[----:B------:R-:W4:Y:S01]  /*1660*/  LDG.E.CONSTANT R12, desc[UR14][R26.64+0x700] ;  /* 0x0007000e1a0c7981 */ /* 0x000f22000c1e9900 */
[----:B------:R-:W-:Y:S01]  /*1670*/  FFMA.FTZ R10, R11, R29, R10 ;  /* 0x0000001d0b0a7223 */ /* 0x000fe2000001000a */
[----:B------:R-:W-:Y:S02]  /*1680*/  PRMT R13, R13, 0x7632, R13 ;  /* 0x000076320d0d7816 */ /* 0x000fe4000000000d */
[----:B------:R-:W4:Y:S01]  /*1690*/  LDG.E.CONSTANT R29, desc[UR14][R26.64+0x704] ;  /* 0x0007040e1a1d7981 */ /* 0x000f22000c1e9900 */
[C---:B--2---:R-:W-:Y:S01]  /*16a0*/  IMAD.U32 R11, R33.reuse, 0x10000, RZ ;  /* 0x00010000210b7824 */ /* 0x044fe200078e00ff */
[----:B------:R-:W-:-:S03]  /*16b0*/  PRMT R33, R33, 0x7632, R33 ;  /* 0x0000763221217816 */ /* 0x000fc60000000021 */
[----:B------:R-:W-:Y:S01]  /*16c0*/  FFMA.FTZ R35, R36, R11, R35 ;  /* 0x0000000b24237223 */ /* 0x000fe20000010023 */
[----:B------:R-:W-:Y:S01]  /*16d0*/  SHF.L.U32 R36, R13, 0x10, RZ ;  /* 0x000000100d247819 */ /* 0x000fe200000006ff */
[----:B------:R-:W-:Y:S01]  /*16e0*/  IMAD.U32 R31, R33, 0x10000, RZ ;  /* 0x00010000211f7824 */ /* 0x000fe200078e00ff */
[----:B---3--:R-:W-:Y:S01]  /*16f0*/  SHF.L.U32 R11, R8, 0x10, RZ ;  /* 0x00000010080b7819 */ /* 0x008fe200000006ff */
[----:B------:R-:W2:Y:S02]  /*1700*/  LDG.E.CONSTANT R33, desc[UR14][R26.64+0x800] ;  /* 0x0008000e1a217981 */ /* 0x000ea4000c1e9900 */
[----:B------:R-:W-:Y:S01]  /*1710*/  FFMA.FTZ R31, R36, R31, R9 ;  /* 0x0000001f241f7223 */ /* 0x000fe20000010009 */
[C---:B------:R-:W-:Y:S01]  /*1720*/  IMAD.U32 R9, R14.reuse, 0x10000, RZ ;  /* 0x000100000e097824 */ /* 0x040fe200078e00ff */
[----:B------:R-:W-:Y:S02]  /*1730*/  PRMT R14, R14, 0x7632, R14 ;  /* 0x000076320e0e7816 */ /* 0x000fe4000000000e */
[----:B------:R-:W-:Y:S01]  /*1740*/  PRMT R8, R8, 0x7632, R8 ;  /* 0x0000763208087816 */ /* 0x000fe20000000008 */
[----:B------:R-:W-:Y:S01]  /*1750*/  FFMA.FTZ R34, R9, R11, R34 ;  /* 0x0000000b09227223 */ /* 0x000fe20000010022 */
[----:B----4-:R-:W-:-:S02]  /*1760*/  IMAD.U32 R9, R28, 0x10000, RZ ;  /* 0x000100001c097824 */ /* 0x010fc400078e00ff */
[----:B------:R-:W-:Y:S01]  /*1770*/  IMAD.U32 R13, R14, 0x10000, RZ ;  /* 0x000100000e0d7824 */ /* 0x000fe200078e00ff */
[----:B------:R-:W-:Y:S01]  /*1780*/  SHF.L.U32 R14, R15, 0x10, RZ ;  /* 0x000000100f0e7819 */ /* 0x000fe200000006ff */
[----:B------:R-:W-:-:S04]  /*1790*/  IMAD.U32 R8, R8, 0x10000, RZ ;  /* 0x0001000008087824 */ /* 0x000fc800078e00ff */
[----:B------:R-:W-:Y:S01]  /*17a0*/  FFMA.FTZ R13, R13, R8, R10 ;  /* 0x000000080d0d7223 */ /* 0x000fe2000001000a */
[----:B------:R-:W-:Y:S02]  /*17b0*/  FFMA.FTZ R14, R14, R9, R35 ;  /* 0x000000090e0e7223 */ /* 0x000fe40000010023 */
[----:B------:R-:W0:Y:S01]  /*17c0*/  LDS.128 R8, [R21+0x30] ;  /* 0x0000300015087984 */ /* 0x000e220000000c00 */
[----:B------:R-:W-:Y:S02]  /*17d0*/  PRMT R15, R15, 0x7632, R15 ;  /* 0x000076320f0f7816 */ /* 0x000fe4000000000f */
[----:B------:R-:W-:-:S03]  /*17e0*/  PRMT R35, R28, 0x7632, R35 ;  /* 0x000076321c237816 */ /* 0x000fc60000000023 */
[----:B------:R-:W-:Y:S01]  /*17f0*/  IMAD.U32 R28, R15, 0x10000, RZ ;  /* 0x000100000f1c7824 */ /* 0x000fe200078e00ff */
[----:B------:R-:W-:-:S05]  /*1800*/  SHF.L.U32 R15, R35, 0x10, RZ ;  /* 0x00000010230f7819 */ /* 0x000fca00000006ff */
[----:B------:R-:W-:Y:S01]  /*1810*/  FFMA.FTZ R15, R28, R15, R31 ;  /* 0x0000000f1c0f7223 */ /* 0x000fe2000001001f */
[----:B------:R-:W-:Y:S02]  /*1820*/  IMAD.U32 R28, R30, 0x10000, RZ ;  /* 0x000100001e1c7824 */ /* 0x000fe400078e00ff */
[----:B0-----:R-:W-:-:S04]  /*1830*/  IMAD.U32 R35, R8, 0x10000, RZ ;  /* 0x0001000008237824 */ /* 0x001fc800078e00ff */
[----:B------:R-:W-:Y:S02]  /*1840*/  FFMA.FTZ R35, R35, R28, R34 ;  /* 0x0000001c23237223 */ /* 0x000fe40000010022 */
[----:B------:R-:W3:Y:S04]  /*1850*/  LDG.E.CONSTANT R34, desc[UR14][R26.64+0x804] ;  /* 0x0008040e1a227981 */ /* 0x000ee8000c1e9900 */
[----:B------:R-:W4:Y:S01]  /*1860*/  LDG.E.CONSTANT R28, desc[UR14][R26.64+0x900] ;  /* 0x0009000e1a1c7981 */ /* 0x000f22000c1e9900 */
[----:B------:R-:W-:Y:S02]  /*1870*/  PRMT R30, R30, 0x7632, R30 ;  /* 0x000076321e1e7816 */ /* 0x000fe4000000001e */
[----:B------:R-:W-:-:S03]  /*1880*/  PRMT R8, R8, 0x7632, R8 ;  /* 0x0000763208087816 */ /* 0x000fc60000000008 */
[----:B------:R-:W-:Y:S01]  /*1890*/  IMAD.U32 R30, R30, 0x10000, RZ ;  /* 0x000100001e1e7824 */ /* 0x000fe200078e00ff */
[----:B------:R-:W-:-:S05]  /*18a0*/  SHF.L.U32 R8, R8, 0x10, RZ ;  /* 0x0000001008087819 */ /* 0x000fca00000006ff */
[----:B------:R-:W-:Y:S02]  /*18b0*/  FFMA.FTZ R13, R8, R30, R13 ;  /* 0x0000001e080d7223 */ /* 0x000fe4000001000d */
[----:B------:R-:W4:Y:S01]  /*18c0*/  LDG.E.CONSTANT R30, desc[UR14][R26.64+0x904] ;  /* 0x0009040e1a1e7981 */ /* 0x000f22000c1e9900 */
[----:B------:R-:W-:Y:S01]  /*18d0*/  IMAD.U32 R31, R9, 0x10000, RZ ;  /* 0x00010000091f7824 */ /* 0x000fe200078e00ff */
[----:B------:R-:W-:-:S05]  /*18e0*/  SHF.L.U32 R8, R32, 0x10, RZ ;  /* 0x0000001020087819 */ /* 0x000fca00000006ff */
[----:B------:R-:W-:Y:S02]  /*18f0*/  FFMA.FTZ R14, R31, R8, R14 ;  /* 0x000000081f0e7223 */ /* 0x000fe4000001000e */
[----:B------:R-:W4:Y:S01]  /*1900*/  LDG.E.CONSTANT R31, desc[UR14][R26.64+0xa00] ;  /* 0x000a000e1a1f7981 */ /* 0x000f22000c1e9900 */
[----:B------:R-:W-:Y:S02]  /*1910*/  PRMT R9, R9, 0x7632, R9 ;  /* 0x0000763209097816 */ /* 0x000fe40000000009 */
[----:B------:R-:W-:-:S03]  /*1920*/  PRMT R32, R32, 0x7632, R32 ;  /* 0x0000763220207816 */ /* 0x000fc60000000020 */
[----:B------:R-:W-:Y:S02]  /*1930*/  IMAD.U32 R8, R9, 0x10000, RZ ;  /* 0x0001000009087824 */ /* 0x000fe400078e00ff */
[----:B------:R-:W-:Y:S02]  /*1940*/  IMAD.U32 R32, R32, 0x10000, RZ ;  /* 0x0001000020207824 */ /* 0x000fe400078e00ff */
[----:B------:R-:W-:Y:S02]  /*1950*/  IMAD.U32 R9, R12, 0x10000, RZ ;  /* 0x000100000c097824 */ /* 0x000fe400078e00ff */
[----:B------:R-:W-:Y:S01]  /*1960*/  FFMA.FTZ R8, R8, R32, R15 ;  /* 0x0000002008087223 */ /* 0x000fe2000001000f */
[C---:B------:R-:W-:Y:S02]  /*1970*/  SHF.L.U32 R32, R10.reuse, 0x10, RZ ;  /* 0x000000100a207819 */ /* 0x040fe400000006ff */
[----:B------:R-:W-:Y:S02]  /*1980*/  PRMT R10, R10, 0x7632, R10 ;  /* 0x000076320a0a7816 */ /* 0x000fe4000000000a */
[----:B------:R-:W-:-:S03]  /*1990*/  PRMT R12, R12, 0x7632, R12 ;  /* 0x000076320c0c7816 */ /* 0x000fc6000000000c */
        /* <DEDUP_REMOVED lines=12> */
[----:B------:R-:W-:Y:S02]  /*1a60*/  FFMA.FTZ R8, R11, R29, R8 ;  /* 0x0000001d0b087223 */ /* 0x000fe40000010008 */
[----:B------:R-:W4:Y:S01]  /*1a70*/  LDG.E.CONSTANT R29, desc[UR14][R26.64+0xb00] ;  /* 0x000b000e1a1d7981 */ /* 0x000f22000c1e9900 */
[C---:B0-----:R-:W-:Y:S01]  /*1a80*/  IMAD.U32 R10, R12.reuse, 0x10000, RZ ;  /* 0x000100000c0a7824 */ /* 0x041fe200078e00ff */
[----:B------:R-:W-:Y:S02]  /*1a90*/  PRMT R12, R12, 0x7632, R12 ;  /* 0x000076320c0c7816 */ /* 0x000fe4000000000c */
[----:B------:R-:W-:Y:S02]  /*1aa0*/  SHF.L.U32 R36, R13, 0x10, RZ ;  /* 0x000000100d247819 */ /* 0x000fe400000006ff */
[C---:B--2---:R-:W-:Y:S02]  /*1ab0*/  SHF.L.U32 R11, R33.reuse, 0x10, RZ ;  /* 0x00000010210b7819 */ /* 0x044fe400000006ff */
[----:B------:R-:W-:-:S03]  /*1ac0*/  PRMT R33, R33, 0x7632, R33 ;  /* 0x0000763221217816 */ /* 0x000fc60000000021 */
[----:B------:R-:W-:Y:S01]  /*1ad0*/  FFMA.FTZ R35, R10, R11, R35 ;  /* 0x0000000b0a237223 */ /* 0x000fe20000010023 */
[----:B------:R-:W-:Y:S02]  /*1ae0*/  IMAD.U32 R11, R12, 0x10000, RZ ;  /* 0x000100000c0b7824 */ /* 0x000fe400078e00ff */
[----:B------:R-:W-:Y:S01]  /*1af0*/  IMAD.U32 R33, R33, 0x10000, RZ ;  /* 0x0001000021217824 */ /* 0x000fe200078e00ff */
[----:B------:R-:W2:Y:S01]  /*1b00*/  LDG.E.CONSTANT R12, desc[UR14][R26.64+0xa04] ;  /* 0x000a040e1a0c7981 */ /* 0x000ea2000c1e9900 */
[----:B------:R-:W-:Y:S02]  /*1b10*/  PRMT R10, R13, 0x7632, R10 ;  /* 0x000076320d0a7816 */ /* 0x000fe4000000000a */
[----:B------:R-:W-:-:S03]  /*1b20*/  FFMA.FTZ R32, R11, R33, R32 ;  /* 0x000000210b207223 */ /* 0x000fc60000010020 */
[----:B------:R-:W-:Y:S01]  /*1b30*/  IMAD.U32 R33, R10, 0x10000, RZ ;  /* 0x000100000a217824 */ /* 0x000fe200078e00ff */
[----:B---3--:R-:W-:-:S04]  /*1b40*/  PRMT R11, R34, 0x7632, R11 ;  /* 0x00007632220b7816 */ /* 0x008fc8000000000b */
[----:B------:R-:W-:Y:S01]  /*1b50*/  SHF.L.U32 R11, R11, 0x10, RZ ;  /* 0x000000100b0b7819 */ /* 0x000fe200000006ff */
[----:B------:R-:W-:Y:S02]  /*1b60*/  IMAD.U32 R34, R34, 0x10000, RZ ;  /* 0x0001000022227824 */ /* 0x000fe400078e00ff */
[----:B----4-:R-:W-:Y:S02]  /*1b70*/  IMAD.U32 R13, R28, 0x10000, RZ ;  /* 0x000100001c0d7824 */ /* 0x010fe400078e00ff */
[----:B------:R-:W-:Y:S01]  /*1b80*/  FFMA.FTZ R33, R33, R11, R8 ;  /* 0x0000000b21217223 */ /* 0x000fe20000010008 */
[----:B------:R-:W-:Y:S02]  /*1b90*/  IMAD.U32 R8, R14, 0x10000, RZ ;  /* 0x000100000e087824 */ /* 0x000fe400078e00ff */
[----:B------:R-:W-:Y:S02]  /*1ba0*/  FFMA.FTZ R34, R36, R34, R9 ;  /* 0x0000002224227223 */ /* 0x000fe40000010009 */
[----:B------:R-:W-:-:S02]  /*1bb0*/  FFMA.FTZ R13, R8, R13, R35 ;  /* 0x0000000d080d7223 */ /* 0x000fc40000010023 */
[----:B------:R-:W0:Y:S01]  /*1bc0*/  LDS.128 R8, [R21+0x50] ;  /* 0x0000500015087984 */ /* 0x000e220000000c00 */
[----:B------:R-:W-:Y:S02]  /*1bd0*/  PRMT R14, R14, 0x7632, R14 ;  /* 0x000076320e0e7816 */ /* 0x000fe4000000000e */
[----:B------:R-:W-:Y:S02]  /*1be0*/  PRMT R28, R28, 0x7632, R28 ;  /* 0x000076321c1c7816 */ /* 0x000fe4000000001c */
[----:B------:R-:W-:-:S03]  /*1bf0*/  SHF.L.U32 R35, R14, 0x10, RZ ;  /* 0x000000100e237819 */ /* 0x000fc600000006ff */
[----:B------:R-:W-:Y:S01]  /*1c00*/  IMAD.U32 R14, R28, 0x10000, RZ ;  /* 0x000100001c0e7824 */ /* 0x000fe200078e00ff */
[----:B------:R-:W-:-:S03]  /*1c10*/  SHF.L.U32 R28, R30, 0x10, RZ ;  /* 0x000000101e1c7819 */ /* 0x000fc600000006ff */
[--C-:B------:R-:W-:Y:S01]  /*1c20*/  FFMA.FTZ R14, R35, R14, R32.reuse ;  /* 0x0000000e230e7223 */ /* 0x100fe20000010020 */
[C---:B------:R-:W-:Y:S01]  /*1c30*/  IMAD.U32 R35, R15.reuse, 0x10000, RZ ;  /* 0x000100000f237824 */ /* 0x040fe200078e00ff */
[----:B------:R-:W-:Y:S02]  /*1c40*/  PRMT R15, R15, 0x7632, R15 ;  /* 0x000076320f0f7816 */ /* 0x000fe4000000000f */
[----:B------:R-:W-:Y:S01]  /*1c50*/  PRMT R32, R30, 0x7632, R32 ;  /* 0x000076321e207816 */ /* 0x000fe20000000020 */
[----:B------:R-:W-:Y:S02]  /*1c60*/  FFMA.FTZ R34, R35, R28, R34 ;  /* 0x0000001c23227223 */ /* 0x000fe40000010022 */
[----:B------:R-:W3:Y:S01]  /*1c70*/  LDG.E.CONSTANT R28, desc[UR14][R26.64+0xb04] ;  /* 0x000b040e1a1c7981 */ /* 0x000ee2000c1e9900 */
[----:B------:R-:W-:Y:S02]  /*1c80*/  IMAD.U32 R30, R15, 0x10000, RZ ;  /* 0x000100000f1e7824 */ /* 0x000fe400078e00ff */
[----:B------:R-:W-:Y:S01]  /*1c90*/  IMAD.U32 R15, R32, 0x10000, RZ ;  /* 0x00010000200f7824 */ /* 0x000fe200078e00ff */
[----:B------:R-:W4:Y:S03]  /*1ca0*/  LDG.E.CONSTANT R35, desc[UR14][R26.64+0xd04] ;  /* 0x000d040e1a237981 */ /* 0x000f26000c1e9900 */
[----:B------:R-:W-:-:S02]  /*1cb0*/  FFMA.FTZ R15, R30, R15, R33 ;  /* 0x0000000f1e0f7223 */ /* 0x000fc40000010021 */
[----:B------:R-:W4:Y:S01]  /*1cc0*/  LDG.E.CONSTANT R30, desc[UR14][R26.64+0xc00] ;  /* 0x000c000e1a1e7981 */ /* 0x000f22000c1e9900 */
[----:B------:R-:W-:Y:S01]  /*1cd0*/  IMAD.U32 R33, R31, 0x10000, RZ ;  /* 0x000100001f217824 */ /* 0x000fe200078e00ff */
[----:B0-----:R-:W-:-:S05]  /*1ce0*/  SHF.L.U32 R32, R8, 0x10, RZ ;  /* 0x0000001008207819 */ /* 0x001fca00000006ff */
[----:B------:R-:W-:Y:S02]  /*1cf0*/  FFMA.FTZ R13, R32, R33, R13 ;  /* 0x00000021200d7223 */ /* 0x000fe4000001000d */
[----:B------:R-:W4:Y:S04]  /*1d00*/  LDG.E.CONSTANT R32, desc[UR14][R26.64+0xc04] ;  /* 0x000c040e1a207981 */ /* 0x000f28000c1e9900 */
        /* <DEDUP_REMOVED lines=8> */
[C---:B0-----:R-:W-:Y:S01]  /*1d90*/  IMAD.U32 R26, R10.reuse, 0x10000, RZ ;  /* 0x000100000a1a7824 */ /* 0x041fe200078e00ff */
[----:B------:R-:W-:-:S05]  /*1da0*/  PRMT R10, R10, 0x7632, R10 ;  /* 0x000076320a0a7816 */ /* 0x000fca000000000a */
[----:B------:R-:W-:Y:S01]  /*1db0*/  IMAD.U32 R27, R10, 0x10000, RZ ;  /* 0x000100000a1b7824 */ /* 0x000fe200078e00ff */
[C---:B------:R-:W-:Y:S02]  /*1dc0*/  PRMT R10, R11.reuse, 0x7632, R10 ;  /* 0x000076320b0a7816 */ /* 0x040fe4000000000a */
[----:B------:R-:W-:-:S03]  /*1dd0*/  SHF.L.U32 R11, R11, 0x10, RZ ;  /* 0x000000100b0b7819 */ /* 0x000fc600000006ff */
[----:B------:R-:W-:Y:S01]  /*1de0*/  IMAD.U32 R10, R10, 0x10000, RZ ;  /* 0x000100000a0a7824 */ /* 0x000fe200078e00ff */
[----:B------:R-:W-:Y:S01]  /*1df0*/  UMOV UR4, 0xffffffff ;  /* 0xffffffff00047882 */ /* 0x000fe20000000000 */
[----:B------:R-:W-:Y:S02]  /*1e00*/  ISETP.NE.AND P0, PT, R22, RZ, PT ;  /* 0x000000ff1600720c */ /* 0x000fe40003f05270 */
[----:B-----5:R-:W-:Y:S01]  /*1e10*/  FSETP.NEU.FTZ.AND P1, PT, R23, RZ, PT ;  /* 0x000000ff1700720b */ /* 0x020fe20003f3d000 */
[----:B--2---:R-:W-:-:S04]  /*1e20*/  IMAD.U32 R14, R12, 0x10000, RZ ;  /* 0x000100000c0e7824 */ /* 0x004fc800078e00ff */
[----:B------:R-:W-:Y:S01]  /*1e30*/  FFMA.FTZ R34, R31, R14, R34 ;  /* 0x0000000e1f227223 */ /* 0x000fe20000010022 */
[----:B------:R-:W-:Y:S02]  /*1e40*/  PRMT R14, R12, 0x7632, R14 ;  /* 0x000076320c0e7816 */ /* 0x000fe4000000000e */
[----:B------:R-:W-:-:S03]  /*1e50*/  SHF.L.U32 R12, R9, 0x10, RZ ;  /* 0x00000010090c7819 */ /* 0x000fc600000006ff */
[----:B------:R-:W-:Y:S01]  /*1e60*/  IMAD.U32 R9, R14, 0x10000, RZ ;  /* 0x000100000e097824 */ /* 0x000fe200078e00ff */
[----:B------:R-:W-:-:S03]  /*1e70*/  SHF.L.U32 R14, R29, 0x10, RZ ;  /* 0x000000101d0e7819 */ /* 0x000fc600000006ff */
[----:B------:R-:W-:Y:S02]  /*1e80*/  FFMA.FTZ R9, R12, R9, R15 ;  /* 0x000000090c097223 */ /* 0x000fe4000001000f */
[----:B------:R-:W-:Y:S02]  /*1e90*/  FFMA.FTZ R26, R26, R14, R13 ;  /* 0x0000000e1a1a7223 */ /* 0x000fe4000001000d */
[----:B------:R-:W0:Y:S01]  /*1ea0*/  LDS.128 R12, [R21+0x60] ;  /* 0x00006000150c7984 */ /* 0x000e220000000c00 */
[----:B------:R-:W-:-:S05]  /*1eb0*/  PRMT R29, R29, 0x7632, R29 ;  /* 0x000076321d1d7816 */ /* 0x000fca000000001d */
[----:B------:R-:W-:-:S04]  /*1ec0*/  IMAD.U32 R29, R29, 0x10000, RZ ;  /* 0x000100001d1d7824 */ /* 0x000fc800078e00ff */
[----:B------:R-:W-:Y:S01]  /*1ed0*/  FFMA.FTZ R8, R27, R29, R8 ;  /* 0x0000001d1b087223 */ /* 0x000fe20000010008 */
[C---:B---3--:R-:W-:Y:S01]  /*1ee0*/  PRMT R27, R28.reuse, 0x7632, R27 ;  /* 0x000076321c1b7816 */ /* 0x048fe2000000001b */
[----:B------:R-:W-:-:S03]  /*1ef0*/  IMAD.U32 R28, R28, 0x10000, RZ ;  /* 0x000100001c1c7824 */ /* 0x000fc600078e00ff */
[----:B------:R-:W-:Y:S01]  /*1f00*/  SHF.L.U32 R27, R27, 0x10, RZ ;  /* 0x000000101b1b7819 */ /* 0x000fe200000006ff */
[----:B------:R-:W-:Y:S01]  /*1f10*/  FFMA.FTZ R34, R11, R28, R34 ;  /* 0x0000001c0b227223 */ /* 0x000fe20000010022 */
[C---:B0-----:R-:W-:Y:S01]  /*1f20*/  IMAD.U32 R11, R12.reuse, 0x10000, RZ ;  /* 0x000100000c0b7824 */ /* 0x041fe200078e00ff */
[----:B------:R-:W-:Y:S02]  /*1f30*/  PRMT R12, R12, 0x7632, R12 ;  /* 0x000076320c0c7816 */ /* 0x000fe4000000000c */
[----:B------:R-:W-:Y:S01]  /*1f40*/  FFMA.FTZ R9, R10, R27, R9 ;  /* 0x0000001b0a097223 */ /* 0x000fe20000010009 */
[C---:B----4-:R-:W-:Y:S01]  /*1f50*/  IMAD.U32 R10, R30.reuse, 0x10000, RZ ;  /* 0x000100001e0a7824 */ /* 0x050fe200078e00ff */
[----:B------:R-:W-:-:S03]  /*1f60*/  PRMT R30, R30, 0x7632, R30 ;  /* 0x000076321e1e7816 */ /* 0x000fc6000000001e */
[----:B------:R-:W-:Y:S01]  /*1f70*/  FFMA.FTZ R26, R11, R10, R26 ;  /* 0x0000000a0b1a7223 */ /* 0x000fe2000001001a */
[----:B------:R-:W-:Y:S02]  /*1f80*/  IMAD.U32 R11, R12, 0x10000, RZ ;  /* 0x000100000c0b7824 */ /* 0x000fe400078e00ff */
[----:B------:R-:W-:Y:S01]  /*1f90*/  IMAD.U32 R30, R30, 0x10000, RZ ;  /* 0x000100001e1e7824 */ /* 0x000fe200078e00ff */
[----:B------:R-:W-:-:S03]  /*1fa0*/  SHF.L.U32 R27, R13, 0x10, RZ ;  /* 0x000000100d1b7819 */ /* 0x000fc600000006ff */
[----:B------:R-:W-:Y:S01]  /*1fb0*/  FFMA.FTZ R8, R11, R30, R8 ;  /* 0x0000001e0b087223 */ /* 0x000fe20000010008 */
[----:B------:R-:W-:Y:S02]  /*1fc0*/  PRMT R11, R14, 0x7632, R11 ;  /* 0x000076320e0b7816 */ /* 0x000fe4000000000b */
[----:B------:R-:W-:Y:S02]  /*1fd0*/  PRMT R13, R13, 0x7632, R13 ;  /* 0x000076320d0d7816 */ /* 0x000fe4000000000d */
[----:B------:R-:W-:Y:S02]  /*1fe0*/  SHF.L.U32 R10, R32, 0x10, RZ ;  /* 0x00000010200a7819 */ /* 0x000fe400000006ff */
[----:B------:R-:W-:-:S03]  /*1ff0*/  PRMT R12, R33, 0x7632, R12 ;  /* 0x00007632210c7816 */ /* 0x000fc6000000000c */
[----:B------:R-:W-:Y:S01]  /*2000*/  FFMA.FTZ R34, R27, R10, R34 ;  /* 0x0000000a1b227223 */ /* 0x000fe20000010022 */
[----:B------:R-:W-:Y:S01]  /*2010*/  IMAD.U32 R27, R14, 0x10000, RZ ;  /* 0x000100000e1b7824 */ /* 0x000fe200078e00ff */
[----:B------:R-:W-:Y:S01]  /*2020*/  PRMT R32, R32, 0x7632, R32 ;  /* 0x0000763220207816 */ /* 0x000fe20000000020 */
[----:B------:R-:W-:Y:S02]  /*2030*/  IMAD.U32 R33, R33, 0x10000, RZ ;  /* 0x0001000021217824 */ /* 0x000fe400078e00ff */
[----:B------:R-:W-:Y:S02]  /*2040*/  IMAD.U32 R11, R11, 0x10000, RZ ;  /* 0x000100000b0b7824 */ /* 0x000fe400078e00ff */
[----:B------:R-:W-:Y:S01]  /*2050*/  IMAD.U32 R14, R12, 0x10000, RZ ;  /* 0x000100000c0e7824 */ /* 0x000fe200078e00ff */
[----:B------:R-:W-:Y:S02]  /*2060*/  SHF.L.U32 R12, R13, 0x10, RZ ;  /* 0x000000100d0c7819 */ /* 0x000fe400000006ff */
[----:B------:R-:W-:-:S02]  /*2070*/  PRMT R10, R15, 0x7632, R10 ;  /* 0x000076320f0a7816 */ /* 0x000fc4000000000a */
[----:B------:R-:W-:Y:S01]  /*2080*/  PRMT R13, R35, 0x7632, R13 ;  /* 0x00007632230d7816 */ /* 0x000fe2000000000d */
[----:B------:R-:W-:Y:S01]  /*2090*/  FFMA.FTZ R26, R27, R33, R26 ;  /* 0x000000211b1a7223 */ /* 0x000fe2000001001a */
[----:B------:R-:W-:Y:S01]  /*20a0*/  SHF.L.U32 R15, R15, 0x10, RZ ;  /* 0x000000100f0f7819 */ /* 0x000fe200000006ff */
[----:B------:R-:W-:Y:S01]  /*20b0*/  IMAD.U32 R32, R32, 0x10000, RZ ;  /* 0x0001000020207824 */ /* 0x000fe200078e00ff */
[----:B------:R-:W-:Y:S01]  /*20c0*/  SHF.L.U32 R35, R35, 0x10, RZ ;  /* 0x0000001023237819 */ /* 0x000fe200000006ff */
[----:B------:R-:W-:Y:S01]  /*20d0*/  FFMA.FTZ R11, R11, R14, R8 ;  /* 0x0000000e0b0b7223 */ /* 0x000fe20000010008 */
[----:B------:R-:W-:Y:S02]  /*20e0*/  IMAD.U32 R10, R10, 0x10000, RZ ;  /* 0x000100000a0a7824 */ /* 0x000fe400078e00ff */
[----:B------:R-:W-:Y:S01]  /*20f0*/  FFMA.FTZ R9, R12, R32, R9 ;  /* 0x000000200c097223 */ /* 0x000fe20000010009 */
[----:B------:R-:W-:Y:S02]  /*2100*/  IMAD.U32 R13, R13, 0x10000, RZ ;  /* 0x000100000d0d7824 */ /* 0x000fe400078e00ff */
[----:B------:R-:W-:Y:S01]  /*2110*/  FADD.FTZ R26, R26, R11 ;  /* 0x0000000b1a1a7221 */ /* 0x000fe20000010000 */
[----:B------:R-:W-:Y:S01]  /*2120*/  FFMA.FTZ R15, R15, R35, R34 ;  /* 0x000000230f0f7223 */ /* 0x000fe20000010022 */
[----:B------:R-:W-:-:S03]  /*2130*/  FFMA.FTZ R9, R10, R13, R9 ;  /* 0x0000000d0a097223 */ /* 0x000fc60000010009 */
[----:B------:R-:W-:-:S04]  /*2140*/  FADD.FTZ R26, R15, R26 ;  /* 0x0000001a0f1a7221 */ /* 0x000fc80000010000 */
[----:B------:R-:W-:Y:S01]  /*2150*/  FADD.FTZ R9, R9, R26 ;  /* 0x0000001a09097221 */ /* 0x000fe20000010000 */
[----:B------:R-:W-:Y:S06]  /*2160*/  BRA.DIV UR4, `(.L_x_19323) ;  /* 0x0000004a04207947 */ /* 0x000fec000b800000 */
[----:B------:R0:W1:Y:S02]  /*2170*/  SHFL.BFLY PT, R8, R9, 0x1, 0x1f ;  /* 0x0c201f0009087f89 */ /* 0x00006400000e0000 */
.L_x_19373:
[----:B------:R-:W-:Y:S02]  /*2180*/  VIADD R10, R7, 0x1 ;  /* 0x00000001070a7836 */ /* 0x000fe40000000000 */
[----:B-1----:R-:W-:-:S03]  /*2190*/  FADD.FTZ R8, R9, R8 ;  /* 0x0000000809087221 */ /* 0x002fc60000010000 */
[----:B------:R-:W-:-:S05]  /*21a0*/  I2FP.F32.S32 R10, R10 ;  /* 0x0000000a000a7245 */ /* 0x000fca0000201400 */
[----:B------:R-:W-:-:S05]  /*21b0*/  FMUL.FTZ R10, R10, R23 ;  /* 0x000000170a0a7220 */ /* 0x000fca0000410000 */
[----:B------:R-:W-:Y:S02]  /*21c0*/  FSEL R11, R10, RZ, P1 ;  /* 0x000000ff0a0b7208 */ /* 0x000fe40000800000 */
[----:B------:R-:W-:-:S03]  /*21d0*/  @!P0 IADD3 R10, PT, PT, R16, -0x1, RZ ;  /* 0xffffffff100a8810 */ /* 0x000fc60007ffe0ff */
[----:B------:R-:W-:Y:S01]  /*21e0*/  FFMA.FTZ R8, R8, UR29, R11 ;  /* 0x0000001d08087c23 */ /* 0x000fe2000801000b */
[----:B------:R-:W-:-:S04]  /*21f0*/  @!P0 ISETP.GE.AND P1, PT, R10, UR22, PT ;  /* 0x000000160a008c0c */ /* 0x000fc8000bf26270 */
[----:B0-----:R-:W-:-:S05]  /*2200*/  @!P0 FSEL R9, R8, RZ, !P1 ;  /* 0x000000ff08098208 */ /* 0x001fca0004800000 */
[----:B------:R0:W-:Y:S01]  /*2210*/  @!P0 STS [R18], R9 ;  /* 0x0000000912008388 */ /* 0x0001e20000000800 */
[----:B------:R-:W-:-:S13]  /*2220*/  ISETP.GE.OR P0, PT, R10, UR22, P0 ;  /* 0x000000160a007c0c */ /* 0x000fda0008706670 */
[----:B0-----:R-:W-:-:S07]  /*2230*/  @!P0 FMNMX.FTZ R19, R19, R8, !PT ;  /* 0x0000000813138209 */ /* 0x001fce0007810000 */
.L_x_19322:
[----:B------:R-:W-:Y:S05]  /*2240*/  BSYNC B1 ;  /* 0x0000000000017941 */ /* 0x000fea0003800000 */
.L_x_19320:
        /* <DEDUP_REMOVED lines=9> */
.L_x_19319:
[----:B------:R-:W-:Y:S05]  /*22e0*/  BSYNC B0 ;  /* 0x0000000000007941 */ /* 0x000fea0003800000 */
.L_x_19318:
        /* <DEDUP_REMOVED lines=18> */
.L_x_19379:
        /* <DEDUP_REMOVED lines=41> */
.L_x_19330:
        /* <DEDUP_REMOVED lines=11> */
.L_x_19329:
[----:B------:R-:W-:Y:S05]  /*2750*/  BSYNC.RECONVERGENT B1 ;  /* 0x0000000000017941 */ /* 0x000fea0003800200 */
.L_x_19328:
        /* <DEDUP_REMOVED lines=12> */
.L_x_19333:
        /* <DEDUP_REMOVED lines=8> */
[----:B------:R-:W4:Y:S04]  /*28a0*/  LDS R30, [R13+0x800] ;  /* 0x000800000d1e7984 */ /* 0x000f280000000800 */
[----:B------:R-:W4:Y:S04]  /*28b0*/  LDS R32, [R13+0xa00] ;  /* 0x000a00000d207984 */ /* 0x000f280000000800 */
[----:B------:R-:W4:Y:S04]  /*28c0*/  LDS R34, [R13+0xc00] ;  /* 0x000c00000d227984 */ /* 0x000f280000000800 */
[----:B------:R-:W4:Y:S01]  /*28d0*/  LDS R36, [R13+0xe00] ;  /* 0x000e00000d247984 */ /* 0x000f220000000800 */
[----:B0-----:R-:W-:-:S03]  /*28e0*/  FADD.FTZ R14, -R7, R14 ;  /* 0x0000000e070e7221 */ /* 0x001fc60000010100 */
[----:B------:R-:W0:Y:S01]  /*28f0*/  LDS R19, [R13+0x1000] ;  /* 0x001000000d137984 */ /* 0x000e220000000800 */
[----:B------:R-:W-:-:S03]  /*2900*/  FMUL.FTZ R21, R14, 1.4426950216293334961 ;  /* 0x3fb8aa3b0e157820 */ /* 0x000fc60000410000 */
[----:B------:R-:W-:Y:S01]  /*2910*/  LDS R18, [R13+0x1200] ;  /* 0x001200000d127984 */ /* 0x000fe20000000800 */
[C---:B-1----:R-:W-:Y:S01]  /*2920*/  FADD.FTZ R20, -R7.reuse, R20 ;  /* 0x0000001407147221 */ /* 0x042fe20000010100 */
[----:B-----5:R-:W1:Y:S02]  /*2930*/  MUFU.EX2 R23, R21 ;  /* 0x0000001500177308 */ /* 0x020e640000000800 */
[----:B------:R-:W0:Y:S01]  /*2940*/  LDS R16, [R13+0x1400] ;  /* 0x001400000d107984 */ /* 0x000e220000000800 */
[C---:B--2---:R-:W-:Y:S01]  /*2950*/  FADD.FTZ R27, -R7.reuse, R25 ;  /* 0x00000019071b7221 */ /* 0x044fe20000010100 */
[----:B------:R-:W-:Y:S01]  /*2960*/  FMUL.FTZ R25, R20, 1.4426950216293334961 ;  /* 0x3fb8aa3b14197820 */ /* 0x000fe20000410000 */
[----:B---3--:R-:W-:Y:S01]  /*2970*/  FADD.FTZ R29, -R7, R24 ;  /* 0x00000018071d7221 */ /* 0x008fe20000010100 */
[----:B------:R-:W2:Y:S01]  /*2980*/  LDS R14, [R13+0x1600] ;  /* 0x001600000d0e7984 */ /* 0x000ea20000000800 */
[----:B------:R-:W-:Y:S01]  /*2990*/  FMUL.FTZ R27, R27, 1.4426950216293334961 ;  /* 0x3fb8aa3b1b1b7820 */ /* 0x000fe20000410000 */
[----:B------:R3:W3:Y:S01]  /*29a0*/  MUFU.EX2 R21, R25 ;  /* 0x0000001900157308 */ /* 0x0006e20000000800 */
[----:B----4-:R-:W-:Y:S01]  /*29b0*/  FADD.FTZ R31, -R7, R26 ;  /* 0x0000001a071f7221 */ /* 0x010fe20000010100 */
[----:B------:R-:W4:Y:S01]  /*29c0*/  LDS R20, [R13+0x1800] ;  /* 0x001800000d147984 */ /* 0x000f220000000800 */
[----:B------:R-:W-:Y:S01]  /*29d0*/  FMUL.FTZ R29, R29, 1.4426950216293334961 ;  /* 0x3fb8aa3b1d1d7820 */ /* 0x000fe20000410000 */
[----:B------:R-:W3:Y:S01]  /*29e0*/  MUFU.EX2 R26, R27 ;  /* 0x0000001b001a7308 */ /* 0x000ee20000000800 */
[----:B------:R-:W-:Y:S01]  /*29f0*/  FMUL.FTZ R31, R31, 1.4426950216293334961 ;  /* 0x3fb8aa3b1f1f7820 */ /* 0x000fe20000410000 */
[----:B------:R-:W4:Y:S01]  /*2a00*/  LDS R24, [R13+0x1a00] ;  /* 0x001a00000d187984 */ /* 0x000f220000000800 */
[----:B-1----:R-:W-:Y:S01]  /*2a10*/  FADD.FTZ R17, R23, R17 ;  /* 0x0000001117117221 */ /* 0x002fe20000010000 */
[----:B------:R-:W-:-:S02]  /*2a20*/  FADD.FTZ R33, -R7, R30 ;  /* 0x0000001e07217221 */ /* 0x000fc40000010100 */
[----:B------:R1:W-:Y:S01]  /*2a30*/  STS [R13+-0x400], R23 ;  /* 0xfffc00170d007388 */ /* 0x0003e20000000800 */
[----:B------:R-:W0:Y:S01]  /*2a40*/  MUFU.EX2 R30, R31 ;  /* 0x0000001f001e7308 */ /* 0x000e220000000800 */
[----:B---3--:R-:W-:Y:S01]  /*2a50*/  FADD.FTZ R25, -R7, R32 ;  /* 0x0000002007197221 */ /* 0x008fe20000010100 */
[----:B------:R-:W-:Y:S01]  /*2a60*/  FADD.FTZ R17, R17, R21 ;  /* 0x0000001511117221 */ /* 0x000fe20000010000 */
[----:B------:R-:W-:Y:S01]  /*2a70*/  FMUL.FTZ R33, R33, 1.4426950216293334961 ;  /* 0x3fb8aa3b21217820 */ /* 0x000fe20000410000 */
[----:B------:R4:W-:Y:S01]  /*2a80*/  STS [R13+-0x200], R21 ;  /* 0xfffe00150d007388 */ /* 0x0009e20000000800 */
[----:B------:R-:W-:Y:S01]  /*2a90*/  FADD.FTZ R35, -R7, R34 ;  /* 0x0000002207237221 */ /* 0x000fe20000010100 */
[----:B------:R-:W-:Y:S01]  /*2aa0*/  FADD.FTZ R17, R17, R26 ;  /* 0x0000001a11117221 */ /* 0x000fe20000010000 */
[----:B------:R-:W-:Y:S01]  /*2ab0*/  FMUL.FTZ R25, R25, 1.4426950216293334961 ;  /* 0x3fb8aa3b19197820 */ /* 0x000fe20000410000 */
[C---:B-1----:R-:W-:Y:S01]  /*2ac0*/  FADD.FTZ R23, -R7.reuse, R28 ;  /* 0x0000001c07177221 */ /* 0x042fe20000010100 */
[----:B------:R-:W1:Y:S01]  /*2ad0*/  MUFU.EX2 R34, R33 ;  /* 0x0000002100227308 */ /* 0x000e620000000800 */
[----:B------:R-:W-:Y:S01]  /*2ae0*/  FADD.FTZ R27, -R7, R36 ;  /* 0x00000024071b7221 */ /* 0x000fe20000010100 */
[----:B------:R-:W-:Y:S01]  /*2af0*/  FMUL.FTZ R35, R35, 1.4426950216293334961 ;  /* 0x3fb8aa3b23237820 */ /* 0x000fe20000410000 */
[----:B------:R-:W-:Y:S01]  /*2b00*/  FMUL.FTZ R23, R23, 1.4426950216293334961 ;  /* 0x3fb8aa3b17177820 */ /* 0x000fe20000410000 */
[----:B------:R3:W2:Y:S01]  /*2b10*/  MUFU.EX2 R28, R29 ;  /* 0x0000001d001c7308 */ /* 0x0006a20000000800 */
[----:B------:R-:W-:Y:S01]  /*2b20*/  FMUL.FTZ R27, R27, 1.4426950216293334961 ;  /* 0x3fb8aa3b1b1b7820 */ /* 0x000fe20000410000 */
[----:B------:R-:W-:Y:S02]  /*2b30*/  STS [R13], R26 ;  /* 0x0000001a0d007388 */ /* 0x000fe40000000800 */
[----:B------:R1:W4:Y:S02]  /*2b40*/  MUFU.EX2 R32, R23 ;  /* 0x0000001700207308 */ /* 0x0003240000000800 */
[----:B0-----:R-:W-:Y:S02]  /*2b50*/  STS [R13+0x400], R30 ;  /* 0x0004001e0d007388 */ /* 0x001fe40000000800 */
[----:B------:R0:W4:Y:S01]  /*2b60*/  MUFU.EX2 R36, R25 ;  /* 0x0000001900247308 */ /* 0x0001220000000800 */
[C---:B---3--:R-:W-:Y:S01]  /*2b70*/  FADD.FTZ R29, -R7.reuse, R19 ;  /* 0x00000013071d7221 */ /* 0x048fe20000010100 */
[C---:B------:R-:W-:Y:S01]  /*2b80*/  FADD.FTZ R31, -R7.reuse, R16 ;  /* 0x00000010071f7221 */ /* 0x040fe20000010100 */
[----:B-1----:R-:W-:Y:S01]  /*2b90*/  STS [R13+0x800], R34 ;  /* 0x000800220d007388 */ /* 0x002fe20000000800 */
[----:B------:R-:W1:Y:S01]  /*2ba0*/  MUFU.EX2 R19, R35 ;  /* 0x0000002300137308 */ /* 0x000e620000000800 */
[----:B------:R-:W-:Y:S01]  /*2bb0*/  FADD.FTZ R23, -R7, R18 ;  /* 0x0000001207177221 */ /* 0x000fe20000010100 */
[----:B--2---:R-:W-:Y:S01]  /*2bc0*/  FADD.FTZ R17, R17, R28 ;  /* 0x0000001c11117221 */ /* 0x004fe20000010000 */
[----:B------:R-:W-:Y:S01]  /*2bd0*/  FMUL.FTZ R29, R29, 1.4426950216293334961 ;  /* 0x3fb8aa3b1d1d7820 */ /* 0x000fe20000410000 */
[----:B------:R2:W3:Y:S01]  /*2be0*/  MUFU.EX2 R18, R27 ;  /* 0x0000001b00127308 */ /* 0x0004e20000000800 */
[----:B------:R-:W-:Y:S01]  /*2bf0*/  FMUL.FTZ R23, R23, 1.4426950216293334961 ;  /* 0x3fb8aa3b17177820 */ /* 0x000fe20000410000 */
[----:B------:R-:W-:Y:S01]  /*2c00*/  FADD.FTZ R17, R17, R30 ;  /* 0x0000001e11117221 */ /* 0x000fe20000010000 */
[----:B0-----:R-:W-:Y:S01]  /*2c10*/  FADD.FTZ R25, -R7, R14 ;  /* 0x0000000e07197221 */ /* 0x001fe20000010100 */
[----:B------:R-:W0:Y:S01]  /*2c20*/  MUFU.EX2 R16, R29 ;  /* 0x0000001d00107308 */ /* 0x000e220000000800 */
[----:B------:R-:W-:Y:S01]  /*2c30*/  FMUL.FTZ R31, R31, 1.4426950216293334961 ;  /* 0x3fb8aa3b1f1f7820 */ /* 0x000fe20000410000 */
[----:B----4-:R-:W-:Y:S01]  /*2c40*/  FADD.FTZ R17, R17, R32 ;  /* 0x0000002011117221 */ /* 0x010fe20000010000 */
[----:B------:R-:W-:Y:S01]  /*2c50*/  FADD.FTZ R21, -R7, R20 ;  /* 0x0000001407157221 */ /* 0x000fe20000010100 */
[----:B------:R-:W4:Y:S01]  /*2c60*/  MUFU.EX2 R14, R23 ;  /* 0x00000017000e7308 */ /* 0x000f220000000800 */
[----:B------:R-:W-:Y:S01]  /*2c70*/  FMUL.FTZ R25, R25, 1.4426950216293334961 ;  /* 0x3fb8aa3b19197820 */ /* 0x000fe20000410000 */
[----:B------:R-:W-:Y:S01]  /*2c80*/  FADD.FTZ R17, R17, R34 ;  /* 0x0000002211117221 */ /* 0x000fe20000010000 */
[----:B--2---:R-:W-:Y:S01]  /*2c90*/  FADD.FTZ R27, -R7, R24 ;  /* 0x00000018071b7221 */ /* 0x004fe20000010100 */
[----:B------:R-:W2:Y:S01]  /*2ca0*/  MUFU.EX2 R20, R31 ;  /* 0x0000001f00147308 */ /* 0x000ea20000000800 */
[----:B------:R-:W-:Y:S01]  /*2cb0*/  FMUL.FTZ R21, R21, 1.4426950216293334961 ;  /* 0x3fb8aa3b15157820 */ /* 0x000fe20000410000 */
[----:B------:R-:W-:Y:S01]  /*2cc0*/  FADD.FTZ R17, R17, R36 ;  /* 0x0000002411117221 */ /* 0x000fe20000010000 */
[----:B------:R-:W-:Y:S01]  /*2cd0*/  FMUL.FTZ R27, R27, 1.4426950216293334961 ;  /* 0x3fb8aa3b1b1b7820 */ /* 0x000fe20000410000 */
[----:B------:R-:W2:Y:S01]  /*2ce0*/  MUFU.EX2 R24, R25 ;  /* 0x0000001900187308 */ /* 0x000ea20000000800 */
[----:B------:R-:W-:Y:S01]  /*2cf0*/  STS [R13+0x200], R28 ;  /* 0x0002001c0d007388 */ /* 0x000fe20000000800 */
        /* <DEDUP_REMOVED lines=8> */
[----:B----4-:R-:W-:-:S03]  /*2d80*/  FADD.FTZ R17, R17, R14 ;  /* 0x0000000e11117221 */ /* 0x010fc60000010000 */
[----:B------:R-:W-:Y:S01]  /*2d90*/  STS [R13+0xe00], R18 ;  /* 0x000e00120d007388 */ /* 0x000fe20000000800 */
[----:B--2---:R-:W-:-:S03]  /*2da0*/  FADD.FTZ R17, R17, R20 ;  /* 0x0000001411117221 */ /* 0x004fc60000010000 */
[----:B------:R-:W-:Y:S01]  /*2db0*/  STS [R13+0x1000], R16 ;  /* 0x001000100d007388 */ /* 0x000fe20000000800 */
[----:B------:R-:W-:-:S03]  /*2dc0*/  FADD.FTZ R17, R17, R24 ;  /* 0x0000001811117221 */ /* 0x000fc60000010000 */
[----:B------:R-:W-:Y:S01]  /*2dd0*/  STS [R13+0x1200], R14 ;  /* 0x0012000e0d007388 */ /* 0x000fe20000000800 */
[----:B-1----:R-:W-:-:S03]  /*2de0*/  FADD.FTZ R17, R17, R21 ;  /* 0x0000001511117221 */ /* 0x002fc60000010000 */
[----:B------:R-:W-:Y:S01]  /*2df0*/  STS [R13+0x1400], R20 ;  /* 0x001400140d007388 */ /* 0x000fe20000000800 */
[----:B---3--:R-:W-:-:S03]  /*2e00*/  FADD.FTZ R17, R17, R27 ;  /* 0x0000001b11117221 */ /* 0x008fc60000010000 */
[----:B------:R-:W-:Y:S04]  /*2e10*/  STS [R13+0x1600], R24 ;  /* 0x001600180d007388 */ /* 0x000fe80000000800 */
[----:B------:R-:W-:Y:S04]  /*2e20*/  STS [R13+0x1800], R21 ;  /* 0x001800150d007388 */ /* 0x000fe80000000800 */
[----:B------:R0:W-:Y:S02]  /*2e30*/  STS [R13+0x1a00], R27 ;  /* 0x001a001b0d007388 */ /* 0x0001e40000000800 */
[----:B0-----:R-:W-:Y:S01]  /*2e40*/  VIADD R13, R13, 0x2000 ;  /* 0x000020000d0d7836 */ /* 0x001fe20000000000 */
[----:B------:R-:W-:Y:S06]  /*2e50*/  @!P4 BRA `(.L_x_19333) ;  /* 0xfffffff80070c947 */ /* 0x000fec000383ffff */
.L_x_19332:
[----:B------:R-:W-:Y:S05]  /*2e60*/  BSYNC.RECONVERGENT B1 ;  /* 0x0000000000017941 */ /* 0x000fea0003800200 */
.L_x_19331:
        /* <DEDUP_REMOVED lines=55> */
.L_x_19335:
[----:B------:R-:W-:Y:S05]  /*31e0*/  BSYNC.RECONVERGENT B1 ;  /* 0x0000000000017941 */ /* 0x000fea0003800200 */
.L_x_19334:
        /* <DEDUP_REMOVED lines=26> */
.L_x_19327:
[----:B------:R-:W-:Y:S05]  /*3390*/  BSYNC.RECONVERGENT B0 ;  /* 0x0000000000007941 */ /* 0x000fea0003800200 */
.L_x_19326:
        /* <DEDUP_REMOVED lines=40> */
.L_x_19340:
[----:B------:R-:W1:Y:S01]  /*3620*/  LDS R10, [R13] ;  /* 0x000000000d0a7984 */ /* 0x000e620000000800 */
[----:B------:R-:W-:-:S05]  /*3630*/  VIADD R14, R14, 0x1 ;  /* 0x000000010e0e7836 */ /* 0x000fca0000000000 */
[----:B------:R-:W-:Y:S01]  /*3640*/  ISETP.NE.AND P0, PT, R14, RZ, PT ;  /* 0x000000ff0e00720c */ /* 0x000fe20003f05270 */
[----:B-1----:R-:W-:-:S05]  /*3650*/  FMUL.FTZ R10, R10, R9 ;  /* 0x000000090a0a7220 */ /* 0x002fca0000410000 */
[----:B------:R1:W-:Y:S02]  /*3660*/  STS [R13], R10 ;  /* 0x0000000a0d007388 */ /* 0x0003e40000000800 */
[----:B-1----:R-:W-:-:S05]  /*3670*/  IADD3 R13, PT, PT, R13, 0x200, RZ ;  /* 0x000002000d0d7810 */ /* 0x002fca0007ffe0ff */
[----:B------:R-:W-:Y:S05]  /*3680*/  @P0 BRA `(.L_x_19340) ;  /* 0xfffffffc00e40947 */ /* 0x000fea000383ffff */
.L_x_19339:
[----:B------:R-:W-:Y:S05]  /*3690*/  BSYNC.RECONVERGENT B1 ;  /* 0x0000000000017941 */ /* 0x000fea0003800200 */
.L_x_19338:
        /* <DEDUP_REMOVED lines=12> */
.L_x_19343:
[----:B------:R-:W1:Y:S01]  /*3760*/  LDS R34, [R10+-0x400] ;  /* 0xfffc00000a227984 */ /* 0x000e620000000800 */
[----:B------:R-:W-:-:S03]  /*3770*/  IADD3 R11, PT, PT, R11, 0x800, RZ ;  /* 0x000008000b0b7810 */ /* 0x000fc60007ffe0ff */
[----:B------:R-:W2:Y:S01]  /*3780*/  LDS R36, [R10+-0x200] ;  /* 0xfffe00000a247984 */ /* 0x000ea20000000800 */
[----:B------:R-:W-:-:S03]  /*3790*/  ISETP.GE.AND P1, PT, R11, R14, PT ;  /* 0x0000000e0b00720c */ /* 0x000fc60003f26270 */
[----:B------:R-:W3:Y:S04]  /*37a0*/  LDS R17, [R10] ;  /* 0x000000000a117984 */ /* 0x000ee80000000800 */
[----:B------:R-:W4:Y:S04]  /*37b0*/  LDS R19, [R10+0x200] ;  /* 0x000200000a137984 */ /* 0x000f280000000800 */
[----:B------:R-:W0:Y:S04]  /*37c0*/  LDS R21, [R10+0x400] ;  /* 0x000400000a157984 */ /* 0x000e280000000800 */
[----:B-----5:R-:W0:Y:S04]  /*37d0*/  LDS R23, [R10+0x600] ;  /* 0x000600000a177984 */ /* 0x020e280000000800 */
        /* <DEDUP_REMOVED lines=21> */
[----:B-1----:R-:W-:-:S03]  /*3930*/  FMUL.FTZ R13, R32, R9 ;  /* 0x00000009200d7220 */ /* 0x002fc60000410000 */
        /* <DEDUP_REMOVED lines=22> */
.L_x_19342:
[----:B------:R-:W-:Y:S05]  /*3aa0*/  BSYNC.RECONVERGENT B1 ;  /* 0x0000000000017941 */ /* 0x000fea0003800200 */
.L_x_19341:
        /* <DEDUP_REMOVED lines=31> */
.L_x_19345:
[----:B------:R-:W-:Y:S05]  /*3ca0*/  BSYNC.RECONVERGENT B1 ;  /* 0x0000000000017941 */ /* 0x000fea0003800200 */
.L_x_19344:
        /* <DEDUP_REMOVED lines=14> */
.L_x_19337:
[----:B------:R-:W-:Y:S05]  /*3d90*/  BSYNC.RECONVERGENT B0 ;  /* 0x0000000000007941 */ /* 0x000fea0003800200 */
.L_x_19336:
        /* <DEDUP_REMOVED lines=18> */
[----:B------:R-:W-:Y:S01]  /*3ec0*/  IMAD.U32 R8, RZ, RZ, UR6 ;  /* 0x00000006ff087e24 */ /* 0x000fe2000f8e00ff */
[----:B------:R-:W-:-:S02]  /*3ed0*/  UIADD3.X UR5, UPT, UPT, UR11, UR5, URZ, UP1, !UPT ;  /* 0x000000050b057290 */ /* 0x000fc40008ffe4ff */
[----:B--2---:R-:W-:Y:S02]  /*3ee0*/  IMAD.U32 R10, RZ, RZ, UR4 ;  /* 0x00000004ff0a7e24 */ /* 0x004fe4000f8e00ff */
[----:B-1----:R-:W-:Y:S02]  /*3ef0*/  MOV R9, UR7 ;  /* 0x0000000700097c02 */ /* 0x002fe40008000f00 */
[----:B------:R-:W-:-:S03]  /*3f00*/  IMAD.U32 R11, RZ, RZ, UR5 ;  /* 0x00000005ff0b7e24 */ /* 0x000fc6000f8e00ff */
[----:B------:R0:W-:Y:S04]  /*3f10*/  STG.E desc[UR14][R8.64], R7 ;  /* 0x0000000708007986 */ /* 0x0001e8000c10190e */
[----:B------:R0:W-:Y:S02]  /*3f20*/  STG.E desc[UR14][R10.64], R12 ;  /* 0x0000000c0a007986 */ /* 0x0001e4000c10190e */
.L_x_19347:
[----:B---34-:R-:W-:Y:S05]  /*3f30*/  BSYNC.RECONVERGENT B0 ;  /* 0x0000000000007941 */ /* 0x018fea0003800200 */
.L_x_19346:
[----:B------:R-:W-:Y:S01]  /*3f40*/  ISETP.GE.U32.AND P0, PT, R27, UR8, PT ;  /* 0x000000081b007c0c */ /* 0x000fe2000bf06070 */
[----:B------:R-:W-:Y:S01]  /*3f50*/  BSSY.RECONVERGENT B1, `(.L_x_19348) ;  /* 0x0000238000017945 */ /* 0x000fe20003800200 */
[----:B-----5:R-:W-:Y:S02]  /*3f60*/  HFMA2 R23, -RZ, RZ, 0, 0 ;  /* 0x00000000ff177431 */ /* 0x020fe400000001ff */
[----:B------:R-:W-:Y:S01]  /*3f70*/  IMAD.MOV.U32 R26, RZ, RZ, RZ ;  /* 0x000000ffff1a7224 */ /* 0x000fe200078e00ff */
[----:B------:R-:W-:Y:S02]  /*3f80*/  CS2R R24, SRZ ;  /* 0x0000000000187805 */ /* 0x000fe4000001ff00 */
[----:B------:R-:W-:Y:S01]  /*3f90*/  CS2R R20, SRZ ;  /* 0x0000000000147805 */ /* 0x000fe2000001ff00 */
[----:B------:R-:W-:-:S05]  /*3fa0*/  IMAD.MOV.U32 R19, RZ, RZ, RZ ;  /* 0x000000ffff137224 */ /* 0x000fca00078e00ff */
[----:B------:R-:W-:Y:S05]  /*3fb0*/  @P0 BRA `(.L_x_19349) ;  /* 0x0000002000c40947 */ /* 0x000fea0003800000 */
[----:B0-2---:R-:W0:Y:S01]  /*3fc0*/  I2F.RP R10, R2 ;  /* 0x00000002000a7306 */ /* 0x005e220000209400 */
[----:B------:R-:W2:Y:S01]  /*3fd0*/  LDCU UR4, c[0x0][0x3c8] ;  /* 0x00007900ff0477ac */ /* 0x000ea20008000800 */
[----:B-1----:R-:W-:Y:S01]  /*3fe0*/  IMAD.WIDE.U32 R8, R27, 0x4, RZ ;  /* 0x000000041b087825 */ /* 0x002fe200078e00ff */
[----:B------:R-:W-:Y:S02]  /*3ff0*/  IADD3 R11, PT, PT, R6, 0x100, RZ ;  /* 0x00000100060b7810 */ /* 0x000fe40007ffe0ff */
[----:B------:R-:W-:Y:S01]  /*4000*/  CS2R R24, SRZ ;  /* 0x0000000000187805 */ /* 0x000fe2000001ff00 */
[----:B------:R-:W1:Y:S01]  /*4010*/  LDCU.64 UR6, c[0x0][0x3b8] ;  /* 0x00007700ff0677ac */ /* 0x000e620008000a00 */
[C---:B------:R-:W-:Y:S01]  /*4020*/  IMAD.SHL.U32 R6, R3.reuse, 0x20, RZ ;  /* 0x0000002003067824 */ /* 0x040fe200078e00ff */
[----:B------:R-:W-:Y:S01]  /*4030*/  LEA R4, R4, R11, 0x18 ;  /* 0x0000000b04047211 */ /* 0x000fe200078ec0ff */
[----:B------:R-:W-:Y:S01]  /*4040*/  IMAD.SHL.U32 R3, R3, 0x8, RZ ;  /* 0x0000000803037824 */ /* 0x000fe200078e00ff */
[----:B------:R-:W-:Y:S01]  /*4050*/  UIADD3 UR5, UPT, UPT, UR22, 0xf, URZ ;  /* 0x0000000f16057890 */ /* 0x000fe2000fffe0ff */
[----:B------:R-:W-:Y:S01]  /*4060*/  IMAD R29, R0, 0x10, R5 ;  /* 0x00000010001d7824 */ /* 0x000fe200078e0205 */
[----:B------:R-:W-:Y:S01]  /*4070*/  LOP3.LUT R11, R6, 0x20, RZ, 0xe2, !PT ;  /* 0x00000020060b7812 */ /* 0x000fe200078ee2ff */
[----:B------:R-:W-:Y:S01]  /*4080*/  IMAD.MOV.U32 R6, RZ, RZ, RZ ;  /* 0x000000ffff067224 */ /* 0x000fe200078e00ff */
[----:B------:R-:W-:Y:S01]  /*4090*/  LOP3.LUT R28, R3, 0x8, RZ, 0xc0, !PT ;  /* 0x00000008031c7812 */ /* 0x000fe200078ec0ff */
[----:B------:R-:W-:Y:S01]  /*40a0*/  USHF.R.U32.HI UR5, URZ, 0x4, UR5 ;  /* 0x00000004ff057899 */ /* 0x000fe20008011605 */
[----:B0-----:R-:W0:Y:S01]  /*40b0*/  MUFU.RCP R10, R10 ;  /* 0x0000000a000a7308 */ /* 0x001e220000001000 */
[----:B------:R-:W-:Y:S01]  /*40c0*/  LEA R11, R0, R11, 0x6 ;  /* 0x0000000b000b7211 */ /* 0x000fe200078e30ff */
[----:B------:R-:W-:Y:S01]  /*40d0*/  IMAD.MOV.U32 R26, RZ, RZ, RZ ;  /* 0x000000ffff1a7224 */ /* 0x000fe200078e00ff */
[----:B------:R-:W-:Y:S01]  /*40e0*/  IADD3 R29, PT, PT, R29, 0x3, RZ ;  /* 0x000000031d1d7810 */ /* 0x000fe20007ffe0ff */
[----:B--2---:R-:W-:Y:S01]  /*40f0*/  UIMAD UR4, UR17, UR4, URZ ;  /* 0x00000004110472a4 */ /* 0x004fe2000f8e02ff */
[----:B------:R-:W-:Y:S01]  /*4100*/  IADD3 R30, PT, PT, R27, 0x1, RZ ;  /* 0x000000011b1e7810 */ /* 0x000fe20007ffe0ff */
[----:B------:R-:W-:Y:S01]  /*4110*/  IMAD.MOV.U32 R23, RZ, RZ, RZ ;  /* 0x000000ffff177224 */ /* 0x000fe200078e00ff */
[----:B------:R-:W-:-:S02]  /*4120*/  IADD3 R18, PT, PT, R11, 0x10, R4 ;  /* 0x000000100b127810 */ /* 0x000fc40007ffe004 */
[----:B------:R-:W-:Y:S01]  /*4130*/  CS2R R20, SRZ ;  /* 0x0000000000147805 */ /* 0x000fe2000001ff00 */
[----:B------:R-:W-:Y:S01]  /*4140*/  IMAD.MOV.U32 R19, RZ, RZ, RZ ;  /* 0x000000ffff137224 */ /* 0x000fe200078e00ff */
[----:B------:R-:W-:Y:S01]  /*4150*/  IADD3 R28, PT, PT, R28, R29, RZ ;  /* 0x0000001d1c1c7210 */ /* 0x000fe20007ffe0ff */
[----:B------:R-:W-:Y:S02]  /*4160*/  IMAD.U32 R13, RZ, RZ, UR4 ;  /* 0x00000004ff0d7e24 */ /* 0x000fe4000f8e00ff */
[----:B------:R-:W-:Y:S02]  /*4170*/  VIADD R27, R27, -UR5 ;  /* 0x800000051b1b7c36 */ /* 0x000fe40008000000 */
        /* <DEDUP_REMOVED lines=8> */
[----:B0-----:R-:W-:Y:S01]  /*4200*/  IMAD.U32 R3, RZ, RZ, UR6 ;  /* 0x00000006ff037e24 */ /* 0x001fe2000f8e00ff */
[----:B-1----:R-:W-:-:S02]  /*4210*/  IADD3 R10, PT, PT, RZ, -R7, RZ ;  /* 0x80000007ff0a7210 */ /* 0x002fc40007ffe0ff */
[----:B------:R-:W-:Y:S02]  /*4220*/  USHF.R.S32.HI UR6, URZ, 0x1f, UR4 ;  /* 0x0000001fff067899 */ /* 0x000fe40008011404 */
[----:B------:R-:W-:Y:S01]  /*4230*/  IMAD.U32 R12, RZ, RZ, UR4 ;  /* 0x00000004ff0c7e24 */ /* 0x000fe2000f8e00ff */
[----:B------:R-:W-:Y:S01]  /*4240*/  IADD3 R3, PT, PT, -R3, UR16, RZ ;  /* 0x0000001003037c10 */ /* 0x000fe2000fffe1ff */
[----:B------:R-:W-:-:S04]  /*4250*/  IMAD.MOV.U32 R13, RZ, RZ, R10 ;  /* 0x000000ffff0d7224 */ /* 0x000fc800078e000a */
[----:B------:R-:W-:Y:S01]  /*4260*/  IMAD R5, R13, R2, RZ ;  /* 0x000000020d057224 */ /* 0x000fe200078e02ff */
[----:B------:R-:W-:-:S03]  /*4270*/  MOV R13, UR6 ;  /* 0x00000006000d7c02 */ /* 0x000fc60008000f00 */
[----:B------:R-:W-:-:S07]  /*4280*/  IMAD.HI.U32 R0, R7, R5, R6 ;  /* 0x0000000507007227 */ /* 0x000fce00078e0006 */
.L_x_19366:
        /* <DEDUP_REMOVED lines=25> */
[----:B------:R-:W-:Y:S01]  /*4420*/  @!P1 LOP3.LUT R8, RZ, R4, RZ, 0x33, !PT ;  /* 0x00000004ff089212 */ /* 0x000fe200078e33ff */
[----:B------:R-:W-:Y:S01]  /*4430*/  IMAD.MOV.U32 R4, RZ, RZ, RZ ;  /* 0x000000ffff047224 */ /* 0x000fe200078e00ff */
[----:B------:R-:W-:Y:S01]  /*4440*/  ISETP.NE.AND P2, PT, R10, RZ, PT ;  /* 0x000000ff0a00720c */ /* 0x000fe20003f45270 */
[----:B------:R-:W-:Y:S02]  /*4450*/  IMAD R11, R11, R6, RZ ;  /* 0x000000060b0b7224 */ /* 0x000fe400078e02ff */
[----:B------:R-:W-:Y:S02]  /*4460*/  VIADD R7, R8, UR9 ;  /* 0x0000000908077c36 */ /* 0x000fe40008000000 */
[----:B------:R-:W-:-:S03]  /*4470*/  IMAD.HI.U32 R4, R5, R11, R4 ;  /* 0x0000000b05047227 */ /* 0x000fc600078e0004 */
[----:B------:R-:W-:Y:S02]  /*4480*/  IABS R9, R7 ;  /* 0x0000000700097213 */ /* 0x000fe40000000000 */
        /* <DEDUP_REMOVED lines=14> */
[----:B------:R-:W2:Y:S01]  /*4570*/  LDG.E.CONSTANT R15, desc[UR14][R16.64] ;  /* 0x0000000e100f7981 */ /* 0x000ea2000c1e9900 */
[----:B------:R-:W0:Y:S01]  /*4580*/  S2R R14, SR_TID.X ;  /* 0x00000000000e7919 */ /* 0x000e220000002100 */
[----:B------:R-:W-:Y:S02]  /*4590*/  VIADD R33, R28, 0xfffffffd ;  /* 0xfffffffd1c217836 */ /* 0x000fe40000000000 */
[----:B------:R-:W1:Y:S04]  /*45a0*/  LDS.128 R8, [R18+-0x10] ;  /* 0xfffff00012087984 */ /* 0x000e680000000c00 */
[----:B------:R3:W4:Y:S01]  /*45b0*/  LDS.128 R4, [R18] ;  /* 0x0000000012047984 */ /* 0x0007220000000c00 */
[----:B0-----:R-:W-:-:S05]  /*45c0*/  IMAD.SHL.U32 R31, R14, 0x8, RZ ;  /* 0x000000080e1f7824 */ /* 0x001fca00078e00ff */
[----:B------:R-:W-:Y:S02]  /*45d0*/  LOP3.LUT R31, R31, 0xf8, RZ, 0xc0, !PT ;  /* 0x000000f81f1f7812 */ /* 0x000fe400078ec0ff */
[----:B-1----:R-:W-:Y:S01]  /*45e0*/  F2FP.BF16.F32.PACK_AB R8, R9, R8 ;  /* 0x000000080908723e */ /* 0x002fe200000010ff */
[----:B--2---:R-:W-:-:S03]  /*45f0*/  IMAD.WIDE R14, R15, UR23, R12 ;  /* 0x000000170f0e7c25 */ /* 0x004fc6000f8e020c */
[----:B------:R-:W-:-:S04]  /*4600*/  IADD3 R31, P0, PT, R31, R14, RZ ;  /* 0x0000000e1f1f7210 */ /* 0x000fc80007f1e0ff */
[----:B------:R-:W-:Y:S02]  /*4610*/  IADD3.X R32, PT, PT, RZ, R15, RZ, P0, !PT ;  /* 0x0000000fff207210 */ /* 0x000fe400007fe4ff */
[----:B------:R-:W-:-:S04]  /*4620*/  LEA R14, P0, R31, UR24, 0x1 ;  /* 0x000000181f0e7c11 */ /* 0x000fc8000f8008ff */
[----:B------:R-:W-:Y:S02]  /*4630*/  LEA.HI.X R15, R31, UR25, R32, 0x1, P0 ;  /* 0x000000191f0f7c11 */ /* 0x000fe400080f0c20 */
[----:B------:R-:W-:Y:S02]  /*4640*/  F2FP.BF16.F32.PACK_AB R31, R11, R10 ;  /* 0x0000000a0b1f723e */ /* 0x000fe400000010ff */
[----:B------:R-:W-:Y:S01]  /*4650*/  ISETP.NE.AND P0, PT, R27, -0x1, PT ;  /* 0xffffffff1b00780c */ /* 0x000fe20003f05270 */
[----:B------:R3:W5:Y:S04]  /*4660*/  LDG.E.CONSTANT R35, desc[UR14][R14.64] ;  /* 0x0000000e0e237981 */ /* 0x000768000c1e9900 */
[----:B------:R3:W5:Y:S04]  /*4670*/  LDG.E.CONSTANT R11, desc[UR14][R14.64+0x4] ;  /* 0x0000040e0e0b7981 */ /* 0x000768000c1e9900 */
[----:B------:R3:W5:Y:S04]  /*4680*/  LDG.E.CONSTANT R10, desc[UR14][R14.64+0x8] ;  /* 0x0000080e0e0a7981 */ /* 0x000768000c1e9900 */
[----:B------:R3:W5:Y:S01]  /*4690*/  LDG.E.CONSTANT R9, desc[UR14][R14.64+0xc] ;  /* 0x00000c0e0e097981 */ /* 0x000762000c1e9900 */
[----:B------:R-:W-:Y:S04]  /*46a0*/  BSSY.RECONVERGENT B2, `(.L_x_19352) ;  /* 0x0000020000027945 */ /* 0x000fe80003800200 */
[----:B----4-:R-:W-:Y:S05]  /*46b0*/  @P0 BRA `(.L_x_19353) ;  /* 0x0000000000780947 */ /* 0x010fea0003800000 */
        /* <DEDUP_REMOVED lines=30> */
.L_x_19353:
[----:B------:R-:W-:Y:S05]  /*48a0*/  BSYNC.RECONVERGENT B2 ;  /* 0x0000000000027941 */ /* 0x000fea0003800200 */
.L_x_19352:
[----:B-----5:R-:W-:Y:S01]  /*48b0*/  HMUL2.BF16_V2 R32, R8, R35 ;  /* 0x0000002308207232 */ /* 0x020fe20000200000 */
[----:B------:R-:W-:Y:S01]  /*48c0*/  F2FP.BF16.F32.PACK_AB R5, R5, R4 ;  /* 0x000000040505723e */ /* 0x000fe200000010ff */
[----:B------:R-:W-:Y:S01]  /*48d0*/  IMAD.MOV.U32 R4, RZ, RZ, R31 ;  /* 0x000000ffff047224 */ /* 0x000fe200078e001f */
[----:B------:R-:W-:Y:S02]  /*48e0*/  F2FP.BF16.F32.PACK_AB R6, R7, R6 ;  /* 0x000000060706723e */ /* 0x000fe400000010ff */
[C---:B------:R-:W-:Y:S01]  /*48f0*/  PRMT R34, R32.reuse, 0x7632, R34 ;  /* 0x0000763220227816 */ /* 0x040fe20000000022 */
[----:B------:R-:W-:Y:S02]  /*4900*/  IMAD.U32 R32, R32, 0x10000, RZ ;  /* 0x0001000020207824 */ /* 0x000fe400078e00ff */
[----:B------:R-:W-:Y:S02]  /*4910*/  HFMA2.BF16_V2 R11, R4, R11, -RZ ;  /* 0x0000000b040b7231 */ /* 0x000fe400003000ff */
[----:B------:R-:W-:Y:S01]  /*4920*/  HMUL2.BF16_V2 R31, R5, R10 ;  /* 0x0000000a051f7232 */ /* 0x000fe20000200000 */
[----:B------:R-:W-:Y:S01]  /*4930*/  SHF.L.U32 R35, R34, 0x10, RZ ;  /* 0x0000001022237819 */ /* 0x000fe200000006ff */
[----:B------:R-:W-:Y:S01]  /*4940*/  HFMA2.BF16_V2 R9, R6, R9, -RZ ;  /* 0x0000000906097231 */ /* 0x000fe200003000ff */
[----:B------:R-:W-:-:S02]  /*4950*/  PRMT R10, R11, 0x7610, R10 ;  /* 0x000076100b0a7816 */ /* 0x000fc4000000000a */
[----:B------:R-:W-:Y:S01]  /*4960*/  PRMT R11, R11, 0x7632, R11 ;  /* 0x000076320b0b7816 */ /* 0x000fe2000000000b */
[----:B------:R-:W-:Y:S01]  /*4970*/  FADD.FTZ R7, R32, R35 ;  /* 0x0000002320077221 */ /* 0x000fe20000010000 */
[----:B------:R-:W-:Y:S01]  /*4980*/  PRMT R32, R31, 0x7632, R32 ;  /* 0x000076321f207816 */ /* 0x000fe20000000020 */
[----:B------:R-:W-:Y:S01]  /*4990*/  IMAD.U32 R10, R10, 0x10000, RZ ;  /* 0x000100000a0a7824 */ /* 0x000fe200078e00ff */
[----:B------:R-:W-:Y:S01]  /*49a0*/  SHF.L.U32 R11, R11, 0x10, RZ ;  /* 0x000000100b0b7819 */ /* 0x000fe200000006ff */
[----:B------:R-:W-:Y:S02]  /*49b0*/  IMAD.U32 R31, R31, 0x10000, RZ ;  /* 0x000100001f1f7824 */ /* 0x000fe400078e00ff */
[----:B------:R-:W-:Y:S02]  /*49c0*/  IMAD.U32 R34, R32, 0x10000, RZ ;  /* 0x0001000020227824 */ /* 0x000fe400078e00ff */
[----:B------:R-:W-:Y:S01]  /*49d0*/  FADD.FTZ R32, R10, R11 ;  /* 0x0000000b0a207221 */ /* 0x000fe20000010000 */
[----:B------:R-:W-:Y:S01]  /*49e0*/  PRMT R10, R9, 0x7632, R10 ;  /* 0x00007632090a7816 */ /* 0x000fe2000000000a */
[----:B------:R-:W-:Y:S01]  /*49f0*/  FADD.FTZ R34, R31, R34 ;  /* 0x000000221f227221 */ /* 0x000fe20000010000 */
[----:B------:R-:W-:Y:S01]  /*4a00*/  SHF.L.U32 R9, R9, 0x10, RZ ;  /* 0x0000001009097819 */ /* 0x000fe200000006ff */
[----:B------:R-:W-:Y:S01]  /*4a10*/  FADD.FTZ R7, R7, R32 ;  /* 0x0000002007077221 */ /* 0x000fe20000010000 */
[----:B------:R0:W5:Y:S01]  /*4a20*/  LDG.E.CONSTANT R31, desc[UR14][R14.64+0x200] ;  /* 0x0002000e0e1f7981 */ /* 0x000162000c1e9900 */
[----:B------:R-:W-:-:S02]  /*4a30*/  IMAD.U32 R10, R10, 0x10000, RZ ;  /* 0x000100000a0a7824 */ /* 0x000fc400078e00ff */
[----:B------:R-:W-:Y:S01]  /*4a40*/  FADD.FTZ R7, R7, R34 ;  /* 0x0000002207077221 */ /* 0x000fe20000010000 */
[----:B------:R0:W5:Y:S01]  /*4a50*/  LDG.E.CONSTANT R11, desc[UR14][R14.64+0x204] ;  /* 0x0002040e0e0b7981 */ /* 0x000162000c1e9900 */
[----:B------:R-:W-:-:S03]  /*4a60*/  FADD.FTZ R10, R9, R10 ;  /* 0x0000000a090a7221 */ /* 0x000fc60000010000 */
[----:B------:R0:W5:Y:S01]  /*4a70*/  LDG.E.CONSTANT R9, desc[UR14][R14.64+0x20c] ;  /* 0x00020c0e0e097981 */ /* 0x000162000c1e9900 */
[----:B------:R-:W-:-:S03]  /*4a80*/  FADD.FTZ R7, R7, R10 ;  /* 0x0000000a07077221 */ /* 0x000fc60000010000 */
        /* <DEDUP_REMOVED lines=33> */
.L_x_19355:
[----:B------:R-:W-:Y:S05]  /*4ca0*/  BSYNC.RECONVERGENT B2 ;  /* 0x0000000000027941 */ /* 0x000fea0003800200 */
.L_x_19354:
        /* <DEDUP_REMOVED lines=9> */
[----:B------:R-:W-:-:S02]  /*4d40*/  IMAD.U32 R32, R32, 0x10000, RZ ;  /* 0x0001000020207824 */ /* 0x000fc400078e00ff */
[----:B------:R-:W-:Y:S02]  /*4d50*/  IMAD.U32 R31, R34, 0x10000, RZ ;  /* 0x00010000221f7824 */ /* 0x000fe400078e00ff */
[----:B------:R-:W-:Y:S02]  /*4d60*/  HMUL2.BF16_V2 R34, R5, R10 ;  /* 0x0000000a05227232 */ /* 0x000fe40000200000 */
[----:B------:R-:W-:Y:S01]  /*4d70*/  FADD.FTZ R10, R11, R36 ;  /* 0x000000240b0a7221 */ /* 0x000fe20000010000 */
[--C-:B------:R-:W-:Y:S02]  /*4d80*/  FADD.FTZ R11, R32, R31.reuse ;  /* 0x0000001f200b7221 */ /* 0x100fe40000010000 */
[C---:B------:R-:W-:Y:S02]  /*4d90*/  PRMT R31, R34.reuse, 0x7610, R31 ;  /* 0x00007610221f7816 */ /* 0x040fe4000000001f */
[----:B------:R-:W-:Y:S01]  /*4da0*/  PRMT R32, R34, 0x7632, R32 ;  /* 0x0000763222207816 */ /* 0x000fe20000000020 */
[----:B------:R-:W-:Y:S01]  /*4db0*/  HFMA2.BF16_V2 R34, R6, R9, -RZ ;  /* 0x0000000906227231 */ /* 0x000fe200003000ff */
[----:B------:R-:W-:-:S03]  /*4dc0*/  SHF.L.U32 R31, R31, 0x10, RZ ;  /* 0x000000101f1f7819 */ /* 0x000fc600000006ff */
[----:B------:R-:W-:-:S04]  /*4dd0*/  IMAD.U32 R32, R32, 0x10000, RZ ;  /* 0x0001000020207824 */ /* 0x000fc800078e00ff */
[----:B------:R-:W-:Y:S01]  /*4de0*/  FADD.FTZ R9, R31, R32 ;  /* 0x000000201f097221 */ /* 0x000fe20000010000 */
[--C-:B------:R-:W-:Y:S01]  /*4df0*/  FADD.FTZ R32, R10, R11.reuse ;  /* 0x0000000b0a207221 */ /* 0x100fe20000010000 */
[C---:B------:R-:W-:Y:S02]  /*4e00*/  PRMT R10, R34.reuse, 0x7610, R10 ;  /* 0x00007610220a7816 */ /* 0x040fe4000000000a */
[----:B------:R-:W-:-:S03]  /*4e10*/  PRMT R11, R34, 0x7632, R11 ;  /* 0x00007632220b7816 */ /* 0x000fc6000000000b */
[----:B------:R-:W-:Y:S01]  /*4e20*/  IMAD.U32 R10, R10, 0x10000, RZ ;  /* 0x000100000a0a7824 */ /* 0x000fe200078e00ff */
[----:B------:R-:W-:-:S05]  /*4e30*/  SHF.L.U32 R11, R11, 0x10, RZ ;  /* 0x000000100b0b7819 */ /* 0x000fca00000006ff */
        /* <DEDUP_REMOVED lines=38> */
.L_x_19357:
[----:B------:R-:W-:Y:S05]  /*50a0*/  BSYNC.RECONVERGENT B2 ;  /* 0x0000000000027941 */ /* 0x000fea0003800200 */
.L_x_19356:
        /* <DEDUP_REMOVED lines=11> */
[----:B------:R-:W-:Y:S02]  /*5160*/  FADD.FTZ R9, R9, R36 ;  /* 0x0000002409097221 */ /* 0x000fe40000010000 */
[----:B------:R-:W-:Y:S01]  /*5170*/  FADD.FTZ R32, R31, R34 ;  /* 0x000000221f207221 */ /* 0x000fe20000010000 */
[C---:B------:R-:W-:Y:S01]  /*5180*/  PRMT R31, R11.reuse, 0x7632, R31 ;  /* 0x000076320b1f7816 */ /* 0x040fe2000000001f */
[----:B------:R-:W-:Y:S02]  /*5190*/  IMAD.U32 R11, R11, 0x10000, RZ ;  /* 0x000100000b0b7824 */ /* 0x000fe400078e00ff */
[----:B------:R-:W-:Y:S01]  /*51a0*/  FADD.FTZ R32, R9, R32 ;  /* 0x0000002009207221 */ /* 0x000fe20000010000 */
[----:B------:R-:W-:Y:S01]  /*51b0*/  SHF.L.U32 R34, R31, 0x10, RZ ;  /* 0x000000101f227819 */ /* 0x000fe200000006ff */
[----:B------:R-:W-:-:S04]  /*51c0*/  HFMA2.BF16_V2 R31, R6, R7, -RZ ;  /* 0x00000007061f7231 */ /* 0x000fc800003000ff */
[----:B------:R-:W-:Y:S01]  /*51d0*/  FADD.FTZ R7, R11, R34 ;  /* 0x000000220b077221 */ /* 0x000fe20000010000 */
[C---:B------:R-:W-:Y:S02]  /*51e0*/  PRMT R9, R31.reuse, 0x7610, R9 ;  /* 0x000076101f097816 */ /* 0x040fe40000000009 */
[----:B------:R-:W-:Y:S01]  /*51f0*/  PRMT R11, R31, 0x7632, R11 ;  /* 0x000076321f0b7816 */ /* 0x000fe2000000000b */
[----:B------:R-:W-:Y:S01]  /*5200*/  FADD.FTZ R7, R32, R7 ;  /* 0x0000000720077221 */ /* 0x000fe20000010000 */
[----:B------:R2:W5:Y:S01]  /*5210*/  LDG.E.CONSTANT R31, desc[UR14][R14.64+0x600] ;  /* 0x0006000e0e1f7981 */ /* 0x000562000c1e9900 */
[----:B------:R-:W-:Y:S02]  /*5220*/  IMAD.U32 R9, R9, 0x10000, RZ ;  /* 0x0001000009097824 */ /* 0x000fe400078e00ff */
[----:B------:R-:W-:Y:S02]  /*5230*/  IMAD.U32 R34, R11, 0x10000, RZ ;  /* 0x000100000b227824 */ /* 0x000fe400078e00ff */
[----:B------:R2:W5:Y:S02]  /*5240*/  LDG.E.CONSTANT R11, desc[UR14][R14.64+0x604] ;  /* 0x0006040e0e0b7981 */ /* 0x000564000c1e9900 */
[----:B------:R-:W-:-:S02]  /*5250*/  FADD.FTZ R34, R9, R34 ;  /* 0x0000002209227221 */ /* 0x000fc40000010000 */
        /* <DEDUP_REMOVED lines=34> */
.L_x_19359:
[----:B------:R-:W-:Y:S05]  /*5480*/  BSYNC.RECONVERGENT B2 ;  /* 0x0000000000027941 */ /* 0x000fea0003800200 */
.L_x_19358:
        /* <DEDUP_REMOVED lines=13> */
[--C-:B------:R-:W-:Y:S01]  /*5560*/  FADD.FTZ R11, R32, R31.reuse ;  /* 0x0000001f200b7221 */ /* 0x100fe20000010000 */
[C---:B------:R-:W-:Y:S02]  /*5570*/  PRMT R31, R34.reuse, 0x7610, R31 ;  /* 0x00007610221f7816 */ /* 0x040fe4000000001f */
[----:B------:R-:W-:Y:S01]  /*5580*/  PRMT R32, R34, 0x7632, R32 ;  /* 0x0000763222207816 */ /* 0x000fe20000000020 */
[----:B------:R-:W-:Y:S02]  /*5590*/  HFMA2.BF16_V2 R34, R6, R9, -RZ ;  /* 0x0000000906227231 */ /* 0x000fe400003000ff */
[----:B------:R-:W-:Y:S02]  /*55a0*/  IMAD.U32 R31, R31, 0x10000, RZ ;  /* 0x000100001f1f7824 */ /* 0x000fe400078e00ff */
[----:B------:R-:W-:-:S04]  /*55b0*/  IMAD.U32 R32, R32, 0x10000, RZ ;  /* 0x0001000020207824 */ /* 0x000fc800078e00ff */
[----:B------:R-:W-:Y:S01]  /*55c0*/  FADD.FTZ R9, R31, R32 ;  /* 0x000000201f097221 */ /* 0x000fe20000010000 */
[--C-:B------:R-:W-:Y:S01]  /*55d0*/  FADD.FTZ R32, R10, R11.reuse ;  /* 0x0000000b0a207221 */ /* 0x100fe20000010000 */
[C---:B------:R-:W-:Y:S02]  /*55e0*/  PRMT R10, R34.reuse, 0x7610, R10 ;  /* 0x00007610220a7816 */ /* 0x040fe4000000000a */
[----:B------:R-:W-:Y:S01]  /*55f0*/  PRMT R11, R34, 0x7632, R11 ;  /* 0x00007632220b7816 */ /* 0x000fe2000000000b */
[----:B------:R-:W-:Y:S01]  /*5600*/  FADD.FTZ R9, R32, R9 ;  /* 0x0000000920097221 */ /* 0x000fe20000010000 */
[----:B------:R-:W-:Y:S01]  /*5610*/  SHF.L.U32 R10, R10, 0x10, RZ ;  /* 0x000000100a0a7819 */ /* 0x000fe200000006ff */
[----:B------:R4:W5:Y:S02]  /*5620*/  LDG.E.CONSTANT R32, desc[UR14][R14.64+0x808] ;  /* 0x0008080e0e207981 */ /* 0x000964000c1e9900 */
        /* <DEDUP_REMOVED lines=37> */
.L_x_19361:
[----:B------:R-:W-:Y:S05]  /*5880*/  BSYNC.RECONVERGENT B2 ;  /* 0x0000000000027941 */ /* 0x000fea0003800200 */
.L_x_19360:
[----:B-----5:R-:W-:Y:S02]  /*5890*/  HMUL2.BF16_V2 R11, R8, R11 ;  /* 0x0000000b080b7232 */ /* 0x020fe40000200000 */
[----:B------:R-:W-:-:S03]  /*58a0*/  HFMA2.BF16_V2 R31, R4, R9, -RZ ;  /* 0x00000009041f7231 */ /* 0x000fc600003000ff */
[C---:B------:R-:W-:Y:S02]  /*58b0*/  PRMT R9, R11.reuse, 0x7610, R9 ;  /* 0x000076100b097816 */ /* 0x040fe40000000009 */
[----:B------:R-:W-:Y:S02]  /*58c0*/  PRMT R11, R11, 0x7632, R11 ;  /* 0x000076320b0b7816 */ /* 0x000fe4000000000b */
[C---:B------:R-:W-:Y:S01]  /*58d0*/  PRMT R34, R31.reuse, 0x7632, R34 ;  /* 0x000076321f227816 */ /* 0x040fe20000000022 */
[----:B------:R-:W-:Y:S01]  /*58e0*/  IMAD.U32 R31, R31, 0x10000, RZ ;  /* 0x000100001f1f7824 */ /* 0x000fe200078e00ff */
[----:B------:R-:W-:Y:S01]  /*58f0*/  SHF.L.U32 R36, R11, 0x10, RZ ;  /* 0x000000100b247819 */ /* 0x000fe200000006ff */
[----:B------:R-:W-:Y:S02]  /*5900*/  HMUL2.BF16_V2 R11, R5, R32 ;  /* 0x00000020050b7232 */ /* 0x000fe40000200000 */
[----:B------:R-:W-:Y:S02]  /*5910*/  IMAD.U32 R9, R9, 0x10000, RZ ;  /* 0x0001000009097824 */ /* 0x000fe400078e00ff */
[----:B------:R-:W-:-:S02]  /*5920*/  IMAD.U32 R34, R34, 0x10000, RZ ;  /* 0x0001000022227824 */ /* 0x000fc400078e00ff */
[----:B------:R-:W-:Y:S02]  /*5930*/  FADD.FTZ R9, R9, R36 ;  /* 0x0000002409097221 */ /* 0x000fe40000010000 */
[----:B------:R-:W-:Y:S01]  /*5940*/  FADD.FTZ R32, R31, R34 ;  /* 0x000000221f207221 */ /* 0x000fe20000010000 */
[C---:B------:R-:W-:Y:S02]  /*5950*/  PRMT R31, R11.reuse, 0x7632, R31 ;  /* 0x000076320b1f7816 */ /* 0x040fe4000000001f */
[----:B------:R-:W-:Y:S01]  /*5960*/  SHF.L.U32 R11, R11, 0x10, RZ ;  /* 0x000000100b0b7819 */ /* 0x000fe200000006ff */
[----:B------:R-:W-:Y:S02]  /*5970*/  FADD.FTZ R32, R9, R32 ;  /* 0x0000002009207221 */ /* 0x000fe40000010000 */
[----:B------:R-:W-:Y:S02]  /*5980*/  IMAD.U32 R34, R31, 0x10000, RZ ;  /* 0x000100001f227824 */ /* 0x000fe400078e00ff */
[----:B------:R-:W-:-:S02]  /*5990*/  HFMA2.BF16_V2 R31, R6, R7, -RZ ;  /* 0x00000007061f7231 */ /* 0x000fc400003000ff */
[----:B------:R-:W-:-:S03]  /*59a0*/  FADD.FTZ R7, R11, R34 ;  /* 0x000000220b077221 */ /* 0x000fc60000010000 */
[C---:B------:R-:W-:Y:S02]  /*59b0*/  PRMT R9, R31.reuse, 0x7610, R9 ;  /* 0x000076101f097816 */ /* 0x040fe40000000009 */
[----:B------:R-:W-:Y:S01]  /*59c0*/  PRMT R11, R31, 0x7632, R11 ;  /* 0x000076321f0b7816 */ /* 0x000fe2000000000b */
[----:B------:R-:W-:Y:S02]  /*59d0*/  FADD.FTZ R32, R32, R7 ;  /* 0x0000000720207221 */ /* 0x000fe40000010000 */
[----:B------:R-:W-:Y:S01]  /*59e0*/  IMAD.U32 R9, R9, 0x10000, RZ ;  /* 0x0001000009097824 */ /* 0x000fe200078e00ff */
[----:B------:R-:W-:Y:S01]  /*59f0*/  SHF.L.U32 R34, R11, 0x10, RZ ;  /* 0x000000100b227819 */ /* 0x000fe200000006ff */
[----:B------:R0:W5:Y:S04]  /*5a00*/  LDG.E.CONSTANT R7, desc[UR14][R14.64+0xa0c] ;  /* 0x000a0c0e0e077981 */ /* 0x000168000c1e9900 */
        /* <DEDUP_REMOVED lines=37> */
.L_x_19363:
[----:B------:R-:W-:Y:S05]  /*5c60*/  BSYNC.RECONVERGENT B2 ;  /* 0x0000000000027941 */ /* 0x000fea0003800200 */
.L_x_19362:
        /* <DEDUP_REMOVED lines=34> */
[----:B------:R-:W-:Y:S02]  /*5e90*/  ISETP.GE.AND P3, PT, R28, UR22, PT ;  /* 0x000000161c007c0c */ /* 0x000fe4000bf66270 */
[----:B-----5:R-:W-:Y:S02]  /*5ea0*/  PRMT R15, R9, 0x7632, R15 ;  /* 0x00007632090f7816 */ /* 0x020fe4000000000f */
        /* <DEDUP_REMOVED lines=24> */
.L_x_19365:
[----:B------:R-:W-:Y:S05]  /*6030*/  BSYNC.RECONVERGENT B2 ;  /* 0x0000000000027941 */ /* 0x000fea0003800200 */
.L_x_19364:
[----:B-----5:R-:W-:Y:S02]  /*6040*/  HMUL2.BF16_V2 R8, R8, R31 ;  /* 0x0000001f08087232 */ /* 0x020fe40000200000 */
[----:B------:R-:W-:Y:S02]  /*6050*/  HFMA2.BF16_V2 R9, R4, R9, -RZ ;  /* 0x0000000904097231 */ /* 0x000fe400003000ff */
[----:B------:R-:W-:Y:S02]  /*6060*/  HMUL2.BF16_V2 R36, R5, R36 ;  /* 0x0000002405247232 */ /* 0x000fe40000200000 */
[----:B------:R-:W-:Y:S02]  /*6070*/  HFMA2.BF16_V2 R11, R6, R11, -RZ ;  /* 0x0000000b060b7231 */ /* 0x000fe400003000ff */
[----:B------:R-:W-:Y:S01]  /*6080*/  FADD.FTZ R7, R34, R7 ;  /* 0x0000000722077221 */ /* 0x000fe20000010000 */
[C---:B01234-:R-:W-:Y:S01]  /*6090*/  PRMT R14, R8.reuse, 0x7632, R14 ;  /* 0x00007632080e7816 */ /* 0x05ffe2000000000e */
[----:B------:R-:W-:Y:S01]  /*60a0*/  FADD.FTZ R23, R23, R10 ;  /* 0x0000000a17177221 */ /* 0x000fe20000010000 */
[----:B------:R-:W-:Y:S01]  /*60b0*/  SHF.L.U32 R8, R8, 0x10, RZ ;  /* 0x0000001008087819 */ /* 0x000fe200000006ff */
[----:B------:R-:W-:Y:S01]  /*60c0*/  FADD.FTZ R21, R21, R32 ;  /* 0x0000002015157221 */ /* 0x000fe20000010000 */
[C---:B------:R-:W-:Y:S01]  /*60d0*/  PRMT R5, R9.reuse, 0x7610, R5 ;  /* 0x0000761009057816 */ /* 0x040fe20000000005 */
        /* <DEDUP_REMOVED lines=20> */
.L_x_19351:
[----:B------:R-:W-:Y:S05]  /*6220*/  BSYNC.RECONVERGENT B0 ;  /* 0x0000000000007941 */ /* 0x000fea0003800200 */
.L_x_19350:
        /* <DEDUP_REMOVED lines=10> */
.L_x_19349:
[----:B------:R-:W-:Y:S05]  /*62d0*/  BSYNC.RECONVERGENT B1 ;  /* 0x0000000000017941 */ /* 0x000fea0003800200 */
.L_x_19348:
[----:B------:R-:W3:Y:S01]  /*62e0*/  S2R R0, SR_TID.X ;  /* 0x0000000000007919 */ /* 0x000ee20000002100 */
[----:B------:R-:W4:Y:S01]  /*62f0*/  S2UR UR5, SR_CgaCtaId ;  /* 0x00000000000579c3 */ /* 0x000f220000008800 */
[----:B------:R-:W-:Y:S01]  /*6300*/  ISETP.NE.AND P5, PT, R22, RZ, PT ;  /* 0x000000ff1600720c */ /* 0x000fe20003fa5270 */
[----:B------:R-:W-:Y:S01]  /*6310*/  UMOV UR4, 0x400 ;  /* 0x0000040000047882 */ /* 0x000fe20000000000 */
[----:B------:R-:W5:Y:S01]  /*6320*/  SHFL.BFLY PT, R3, R26, 0x1, 0x1f ;  /* 0x0c201f001a037f89 */ /* 0x000f6200000e0000 */
[----:B------:R-:W-:Y:S01]  /*6330*/  UIADD3 UR4, UPT, UPT, UR4, 0x100, URZ ;  /* 0x0000010004047890 */ /* 0x000fe2000fffe0ff */
[----:B------:R-:W-:Y:S02]  /*6340*/  BSSY.RECONVERGENT B0, `(.L_x_19367) ;  /* 0x0000033000007945 */ /* 0x000fe40003800200 */
[----:B------:R-:W1:Y:S04]  /*6350*/  SHFL.BFLY PT, R4, R25, 0x1, 0x1f ;  /* 0x0c201f0019047f89 */ /* 0x000e6800000e0000 */
[----:B------:R-:W3:Y:S04]  /*6360*/  SHFL.BFLY PT, R5, R24, 0x1, 0x1f ;  /* 0x0c201f0018057f89 */ /* 0x000ee800000e0000 */
[----:B------:R-:W3:Y:S04]  /*6370*/  SHFL.BFLY PT, R6, R23, 0x1, 0x1f ;  /* 0x0c201f0017067f89 */ /* 0x000ee800000e0000 */
[----:B0-----:R-:W0:Y:S04]  /*6380*/  SHFL.BFLY PT, R8, R21, 0x1, 0x1f ;  /* 0x0c201f0015087f89 */ /* 0x001e2800000e0000 */
[----:B------:R-:W0:Y:S01]  /*6390*/  SHFL.BFLY PT, R7, R20, 0x1, 0x1f ;  /* 0x0c201f0014077f89 */ /* 0x000e2200000e0000 */
[----:B----4-:R-:W-:-:S03]  /*63a0*/  ULEA UR4, UR5, UR4, 0x18 ;  /* 0x0000000405047291 */ /* 0x010fc6000f8ec0ff */
[----:B--2---:R-:W2:Y:S01]  /*63b0*/  SHFL.BFLY PT, R10, R19, 0x1, 0x1f ;  /* 0x0c201f00130a7f89 */ /* 0x004ea200000e0000 */
[----:B-----5:R-:W-:Y:S01]  /*63c0*/  FADD.FTZ R2, R3, R26 ;  /* 0x0000001a03027221 */ /* 0x020fe20000010000 */
[----:B------:R-:W-:Y:S01]  /*63d0*/  BAR.SYNC.DEFER_BLOCKING 0x0 ;  /* 0x0000000000007b1d */ /* 0x000fe20000010000 */
[----:B-1----:R-:W-:Y:S01]  /*63e0*/  FADD.FTZ R3, R4, R25 ;  /* 0x0000001904037221 */ /* 0x002fe20000010000 */
[C---:B---3--:R-:W-:Y:S02]  /*63f0*/  LOP3.LUT R4, R0.reuse, 0x1f, RZ, 0xc0, !PT ;  /* 0x0000001f00047812 */ /* 0x048fe400078ec0ff */
[----:B------:R-:W-:Y:S01]  /*6400*/  LOP3.LUT R9, R0, 0x3c0, RZ, 0xc0, !PT ;  /* 0x000003c000097812 */ /* 0x000fe200078ec0ff */
[----:B------:R-:W-:Y:S01]  /*6410*/  FADD.FTZ R24, R5, R24 ;  /* 0x0000001805187221 */ /* 0x000fe20000010000 */
[----:B------:R-:W-:Y:S02]  /*6420*/  SHF.R.U32.HI R11, RZ, 0x5, R0 ;  /* 0x00000005ff0b7819 */ /* 0x000fe40000011600 */
[----:B------:R-:W-:Y:S01]  /*6430*/  SHF.R.U32.HI R4, RZ, 0x1, R4 ;  /* 0x00000001ff047819 */ /* 0x000fe20000011604 */
[----:B------:R-:W-:Y:S01]  /*6440*/  FADD.FTZ R23, R6, R23 ;  /* 0x0000001706177221 */ /* 0x000fe20000010000 */
[----:B------:R-:W-:-:S02]  /*6450*/  ISETP.NE.OR P4, PT, R9, 0x40, P5 ;  /* 0x000000400900780c */ /* 0x000fc40002f85670 */
[C---:B------:R-:W-:Y:S01]  /*6460*/  LOP3.LUT P0, RZ, R0.reuse, 0x3c1, RZ, 0xc0, !PT ;  /* 0x000003c100ff7812 */ /* 0x040fe2000780c0ff */
[----:B------:R-:W-:Y:S01]  /*6470*/  IMAD R4, R11, 0x70, R4 ;  /* 0x000000700b047824 */ /* 0x000fe200078e0204 */
[----:B------:R-:W-:Y:S01]  /*6480*/  LOP3.LUT R5, R0, 0x3e0, RZ, 0xc0, !PT ;  /* 0x000003e000057812 */ /* 0x000fe200078ec0ff */
[----:B0-----:R-:W-:Y:S01]  /*6490*/  FADD.FTZ R21, R8, R21 ;  /* 0x0000001508157221 */ /* 0x001fe20000010000 */
[----:B------:R-:W-:Y:S01]  /*64a0*/  FADD.FTZ R20, R7, R20 ;  /* 0x0000001407147221 */ /* 0x000fe20000010000 */
[----:B------:R-:W-:Y:S02]  /*64b0*/  LOP3.LUT P1, RZ, R0, 0x3e1, RZ, 0xc0, !PT ;  /* 0x000003e100ff7812 */ /* 0x000fe4000782c0ff */
[----:B------:R-:W-:Y:S01]  /*64c0*/  ISETP.NE.OR P3, PT, R5, 0x20, P5 ;  /* 0x000000200500780c */ /* 0x000fe20002f65670 */
[----:B--2---:R-:W-:Y:S01]  /*64d0*/  FADD.FTZ R10, R10, R19 ;  /* 0x000000130a0a7221 */ /* 0x004fe20000010000 */
[----:B------:R-:W-:Y:S02]  /*64e0*/  LEA R5, R4, UR4, 0x2 ;  /* 0x0000000404057c11 */ /* 0x000fe4000f8e10ff */
[----:B------:R-:W-:-:S03]  /*64f0*/  ISETP.GT.U32.AND P2, PT, R0, 0x1f, PT ;  /* 0x0000001f0000780c */ /* 0x000fc60003f44070 */
        /* <DEDUP_REMOVED lines=23> */
.L_x_19368:
[----:B------:R-:W-:Y:S05]  /*6670*/  BSYNC.RECONVERGENT B0 ;  /* 0x0000000000007941 */ /* 0x000fea0003800200 */
.L_x_19367:
        /* <DEDUP_REMOVED lines=25> */
.L_x_19370:
[----:B------:R-:W-:Y:S05]  /*6810*/  BSYNC.RECONVERGENT B0 ;  /* 0x0000000000007941 */ /* 0x000fea0003800200 */
.L_x_19369:
        /* <DEDUP_REMOVED lines=29> */
.L_x_19323:
        /* <DEDUP_REMOVED lines=8> */
.L_x_19372:
[----:B------:R-:W-:Y:S05]  /*6a70*/  BSYNC B2 ;  /* 0x0000000000027941 */ /* 0x000fea0003800000 */
.L_x_19371:
[----:B------:R-:W-:Y:S01]  /*6a80*/  IMAD.MOV.U32 R8, RZ, RZ, R12 ;  /* 0x000000ffff087224 */ /* 0x000fe200078e000c */
[----:B------:R-:W-:Y:S06]  /*6a90*/  BRA `(.L_x_19373) ;  /* 0xffffffb400b87947 */ /* 0x000fec000383ffff */
.L_x_19325:
[----:B------:R-:W-:Y:S01]  /*6aa0*/  HFMA2 R28, -RZ, RZ, 0, 1.847743988037109375e-06 ;  /* 0x0000001fff1c7431 */ /* 0x000fe200000001ff */
[----:B------:R-:W-:Y:S01]  /*6ab0*/  BSSY B0, `(.L_x_19374) ;  /* 0x0000007000007945 */ /* 0x000fe20003800000 */
[----:B------:R-:W-:Y:S01]  /*6ac0*/  MOV R26, R19 ;  /* 0x00000013001a7202 */ /* 0x000fe20000000f00 */
[----:B------:R-:W-:Y:S02]  /*6ad0*/  IMAD.MOV.U32 R13, RZ, RZ, 0x10 ;  /* 0x00000010ff0d7424 */ /* 0x000fe400078e00ff */
[----:B------:R-:W-:-:S07]  /*6ae0*/  IMAD.MOV.U32 R11, RZ, RZ, -0x1 ;  /* 0xffffffffff0b7424 */ /* 0x000fce00078e00ff */
[----:B-----5:R-:W-:Y:S05]  /*6af0*/  WARPSYNC.COLLECTIVE R11, `(.L_x_19375) ;  /* 0x000000000b087348 */ /* 0x020fea0003c00000 */
[----:B------:R0:W1:Y:S02]  /*6b00*/  SHFL.BFLY P2, R12, R26, R13, R28 ;  /* 0x0c00000d1a0c7389 */ /* 0x000064000004001c */
[----:B01---5:R-:W-:Y:S05]  /*6b10*/  ENDCOLLECTIVE ;  /* 0x000000000000791b */ /* 0x023fea0003800000 */
.L_x_19375:
[----:B------:R-:W-:Y:S05]  /*6b20*/  BSYNC B0 ;  /* 0x0000000000007941 */ /* 0x000fea0003800000 */
.L_x_19374:
[----:B------:R-:W-:Y:S01]  /*6b30*/  MOV R4, R12 ;  /* 0x0000000c00047202 */ /* 0x000fe20000000f00 */
[----:B------:R-:W-:Y:S02]  /*6b40*/  HFMA2 R13, -RZ, RZ, 0, 4.76837158203125e-07 ;  /* 0x00000008ff0d7431 */ /* 0x000fe400000001ff */
[----:B------:R-:W-:Y:S01]  /*6b50*/  IMAD.MOV.U32 R28, RZ, RZ, 0x1f ;  /* 0x0000001fff1c7424 */ /* 0x000fe200078e00ff */
[----:B------:R-:W-:Y:S02]  /*6b60*/  MOV R11, 0xffffffff ;  /* 0xffffffff000b7802 */ /* 0x000fe40000000f00 */
[----:B------:R-:W-:-:S05]  /*6b70*/  FMNMX.FTZ R4, R4, R19, !PT ;  /* 0x0000001304047209 */ /* 0x000fca0007810000 */
[----:B------:R-:W-:-:S07]  /*6b80*/  IMAD.MOV.U32 R26, RZ, RZ, R4 ;  /* 0x000000ffff1a7224 */ /* 0x000fce00078e0004 */
[----:B------:R-:W-:Y:S05]  /*6b90*/  WARPSYNC.COLLECTIVE R11, `(.L_x_19376) ;  /* 0x000000000b087348 */ /* 0x000fea0003c00000 */
[----:B------:R0:W1:Y:S02]  /*6ba0*/  SHFL.BFLY P2, R12, R26, R13, R28 ;  /* 0x0c00000d1a0c7389 */ /* 0x000064000004001c */
[----:B01----:R-:W-:Y:S05]  /*6bb0*/  ENDCOLLECTIVE ;  /* 0x000000000000791b */ /* 0x003fea0003800000 */
.L_x_19376:
[----:B------:R-:W-:Y:S02]  /*6bc0*/  IMAD.MOV.U32 R13, RZ, RZ, 0x4 ;  /* 0x00000004ff0d7424 */ /* 0x000fe400078e00ff */
[----:B------:R-:W-:-:S05]  /*6bd0*/  IMAD.MOV.U32 R7, RZ, RZ, R12 ;  /* 0x000000ffff077224 */ /* 0x000fca00078e000c */
[----:B------:R-:W-:-:S04]  /*6be0*/  FMNMX.FTZ R7, R4, R7, !PT ;  /* 0x0000000704077209 */ /* 0x000fc80007810000 */
[----:B------:R-:W-:-:S07]  /*6bf0*/  MOV R26, R7 ;  /* 0x00000007001a7202 */ /* 0x000fce0000000f00 */
[----:B------:R-:W-:Y:S05]  /*6c00*/  WARPSYNC.COLLECTIVE R11, `(.L_x_19377) ;  /* 0x000000000b087348 */ /* 0x000fea0003c00000 */
[----:B------:R0:W1:Y:S02]  /*6c10*/  SHFL.BFLY P2, R12, R26, R13, R28 ;  /* 0x0c00000d1a0c7389 */ /* 0x000064000004001c */
[----:B01----:R-:W-:Y:S05]  /*6c20*/  ENDCOLLECTIVE ;  /* 0x000000000000791b */ /* 0x003fea0003800000 */
.L_x_19377:
[----:B------:R-:W-:Y:S01]  /*6c30*/  HFMA2 R13, -RZ, RZ, 0, 1.1920928955078125e-07 ;  /* 0x00000002ff0d7431 */ /* 0x000fe200000001ff */
[----:B------:R-:W-:-:S04]  /*6c40*/  MOV R6, R12 ;  /* 0x0000000c00067202 */ /* 0x000fc80000000f00 */
[----:B------:R-:W-:-:S05]  /*6c50*/  FMNMX.FTZ R9, R7, R6, !PT ;  /* 0x0000000607097209 */ /* 0x000fca0007810000 */
[----:B------:R-:W-:-:S07]  /*6c60*/  IMAD.MOV.U32 R26, RZ, RZ, R9 ;  /* 0x000000ffff1a7224 */ /* 0x000fce00078e0009 */
[----:B------:R-:W-:Y:S05]  /*6c70*/  WARPSYNC.COLLECTIVE R11, `(.L_x_19378) ;  /* 0x000000000b087348 */ /* 0x000fea0003c00000 */
[----:B------:R0:W1:Y:S02]  /*6c80*/  SHFL.BFLY P2, R12, R26, R13, R28 ;  /* 0x0c00000d1a0c7389 */ /* 0x000064000004001c */
[----:B01----:R-:W-:Y:S05]  /*6c90*/  ENDCOLLECTIVE ;  /* 0x000000000000791b */ /* 0x003fea0003800000 */
.L_x_19378:
[----:B------:R-:W-:Y:S05]  /*6ca0*/  BRA `(.L_x_19379) ;  /* 0xffffffb400d87947 */ /* 0x000fea000383ffff */
.L_x_19380:
        /* <DEDUP_REMOVED lines=13> */
.L_x_27512:


//--------------------- .text._ZN4vllm25paged_attention_v2_kernelI13__nv_bfloat16S1_Li96ELi16ELi128ELNS_18Fp8KVCacheDataTypeE0ELb1ELi512EEEvPfS3_PT_PKS4_PKT0_SA_ifPKiSC_iPKfiiiSE_SE_iiiii --------------------------
	.section	.text._ZN4vllm25paged_attention_v2_kernelI13__nv_bfloat16S1_Li96ELi16ELi128ELNS_18Fp8KVCacheDataTypeE0ELb1ELi512EEEvPfS3_PT_PKS4_PKT0_SA_ifPKiSC_iPKfiiiSE_SE_iiiii,"ax",@progbits
	.align	128
        .global         _ZN4vllm25paged_attention_v2_kernelI13__nv_bfloat16S1_Li96ELi16ELi128ELNS_18Fp8KVCacheDataTypeE0ELb1ELi512EEEvPfS3_PT_PKS4_PKT0_SA_ifPKiSC_iPKfiiiSE_SE_iiiii
        .type           _ZN4vllm25paged_attention_v2_kernelI13__nv_bfloat16S1_Li96ELi16ELi128ELNS_18Fp8KVCacheDataTypeE0ELb1ELi512EEEvPfS3_PT_PKS4_PKT0_SA_ifPKiSC_iPKfiiiSE_SE_iiiii,@function
        .size           _ZN4vllm25paged_attention_v2_kernelI13__nv_bfloat16S1_Li96ELi16ELi128ELNS_18Fp8KVCacheDataTypeE0ELb1ELi512EEEvPfS3_PT_PKS4_PKT0_SA_ifPKiSC_iPKfiiiSE_SE_iiiii,(.L_x_27513 - _ZN4vllm25paged_attention_v2_kernelI13__nv_bfloat16S1_Li96ELi16ELi128ELNS_18Fp8KVCacheDataTypeE0ELb1ELi512EEEvPfS3_PT_PKS4_PKT0_SA_ifPKiSC_iPKfiiiSE_SE_iiiii)
        .other          _ZN4vllm25paged_attention_v2_kernelI13__nv_bfloat16S1_Li96ELi16ELi128ELNS_18Fp8KVCacheDataTypeE0ELb1ELi512EEEvPfS3_PT_PKS4_PKT0_SA_ifPKiSC_iPKfiiiSE_SE_iiiii,@"STO_CUDA_ENTRY STV_DEFAULT"
_ZN4vllm25paged_attention_v2_kernelI13__nv_bfloat16S1_Li96ELi16ELi128ELNS_18Fp8KVCacheDataTypeE0ELb1ELi512EEEvPfS3_PT_PKS4_PKT0_SA_ifPKiSC_iPKfiiiSE_SE_iiiii:
.text._ZN4vllm25paged_attention_v2_kernelI13__nv_bfloat16S1_Li96ELi16ELi128ELNS_18Fp8KVCacheDataTypeE0ELb1ELi512EEEvPfS3_PT_PKS4_PKT0_SA_ifPKiSC_iPKfiiiSE_SE_iiiii:
        /* <DEDUP_REMOVED lines=31> */
[----:B------:R-:W0:Y:S02]  /*01f0*/  S2R R14, SR_CgaCtaId ;  /* 0x00000000000e7919 */ /* 0x000e240000008800 */
[----:B------:R-:W-:Y:S01]  /*0200*/  UISETP.NE.AND.EX UP0, UPT, UR7, URZ, UPT, UP0 ;  /* 0x000000ff0700728c */ /* 0x000fe2000bf05300 */
[----:B------:R-:W2:Y:S01]  /*0210*/  LDCU UR27, c[0x0][0x408] ;  /* 0x00008100ff1b77ac */ /* 0x000ea20008000800 */
[----:B------:R-:W3:Y:S01]  /*0220*/  LDCU UR28, c[0x0][0x3dc] ;  /* 0x00007b80ff1c77ac */ /* 0x000ee20008000800 */
[----:B-1----:R-:W1:Y:S01]  /*0230*/  MUFU.RCP R0, R0 ;  /* 0x0000000000007308 */ /* 0x002e620000001000 */
[----:B------:R-:W4:Y:S06]  /*0240*/  LDCU UR29, c[0x0][0x3b4] ;  /* 0x00007680ff1d77ac */ /* 0x000f2c0008000800 */
[----:B------:R-:W2:Y:S01]  /*0250*/  @!P0 LDC.64 R8, c[0x0][0x398] ;  /* 0x0000e600ff088b82 */ /* 0x000ea20000000a00 */
[----:B------:R-:W-:-:S02]  /*0260*/  @!P0 IMAD R3, R3, 0x60, RZ ;  /* 0x0000006003038824 */ /* 0x000fc400078e02ff */
[----:B------:R-:W-:Y:S01]  /*0270*/  @!P0 IMAD.SHL.U32 R2, R6, 0x4, RZ ;  /* 0x0000000406028824 */ /* 0x000fe200078e00ff */
[----:B------:R-:W0:Y:S04]  /*0280*/  LDCU.64 UR24, c[0x0][0x3a0] ;  /* 0x00007400ff1877ac */ /* 0x000e280008000a00 */
[----:B------:R-:W-:-:S04]  /*0290*/  @!P0 IADD3 R3, P1, P2, R2, UR4, R3 ;  /* 0x0000000402038c10 */ /* 0x000fc8000fa3e003 */
[----:B------:R-:W-:Y:S01]  /*02a0*/  @!P0 IADD3.X R4, PT, PT, RZ, UR5, RZ, P1, P2 ;  /* 0x00000005ff048c10 */ /* 0x000fe20008fe44ff */
[----:B------:R-:W3:Y:S01]  /*02b0*/  LDCU UR21, c[0x0][0x370] ;  /* 0x00006e00ff1577ac */ /* 0x000ee20008000800 */
[----:B-1----:R-:W-:Y:S01]  /*02c0*/  IADD3 R0, PT, PT, R0, 0xffffffe, RZ ;  /* 0x0ffffffe00007810 */ /* 0x002fe20007ffe0ff */
[----:B------:R-:W1:Y:S01]  /*02d0*/  @UP0 LDCU.64 UR4, c[0x0][0x3d0] ;  /* 0x00007a00ff0407ac */ /* 0x000e620008000a00 */
[----:B--2---:R-:W-:-:S04]  /*02e0*/  @!P0 LEA R2, P1, R3, R8, 0x1 ;  /* 0x0000000803028211 */ /* 0x004fc800078208ff */
[----:B------:R-:W-:Y:S02]  /*02f0*/  @!P0 LEA.HI.X R3, R3, R9, R4, 0x1, P1 ;  /* 0x0000000903038211 */ /* 0x000fe400008f0c04 */
[----:B------:R3:W2:Y:S03]  /*0300*/  F2I.FTZ.U32.TRUNC.NTZ R9, R0 ;  /* 0x0000000000097305 */ /* 0x0006a6000021f000 */
[----:B------:R-:W4:Y:S04]  /*0310*/  @!P0 LDG.E.CONSTANT R4, desc[UR14][R2.64] ;  /* 0x0000000e02048981 */ /* 0x000f28000c1e9900 */
[----:B------:R0:W4:Y:S01]  /*0320*/  @!P0 LDG.E.CONSTANT R5, desc[UR14][R2.64+0x4] ;  /* 0x0000040e02058981 */ /* 0x000122000c1e9900 */
[----:B-1----:R-:W-:Y:S01]  /*0330*/  @UP0 UIMAD.WIDE.U32 UR4, UR19, 0x4, UR4 ;  /* 0x00000004130408a5 */ /* 0x002fe2000f8e0004 */
[----:B---3--:R-:W-:-:S02]  /*0340*/  IABS R0, UR21 ;  /* 0x0000001500007c13 */ /* 0x008fc40008000000 */
[----:B------:R-:W-:Y:S01]  /*0350*/  PLOP3.LUT P1, PT, PT, PT, UP0, 0x80, 0x8 ;  /* 0x000000000008781c */ /* 0x000fe20003f2f008 */
[--C-:B--2---:R-:W-:Y:S02]  /*0360*/  IMAD.MOV R8, RZ, RZ, -R9.reuse ;  /* 0x000000ffff087224 */ /* 0x104fe400078e0a09 */
[----:B0-----:R-:W-:Y:S02]  /*0370*/  IMAD.U32 R2, RZ, RZ, UR4 ;  /* 0x00000004ff027e24 */ /* 0x001fe4000f8e00ff */
[----:B------:R-:W-:Y:S02]  /*0380*/  IMAD R11, R8, R7, RZ ;  /* 0x00000007080b7224 */ /* 0x000fe400078e02ff */
[----:B------:R-:W-:Y:S02]  /*0390*/  IMAD.MOV.U32 R8, RZ, RZ, RZ ;  /* 0x000000ffff087224 */ /* 0x000fe400078e00ff */
        /* <DEDUP_REMOVED lines=8> */
[----:B------:R-:W-:Y:S02]  /*0420*/  UISETP.GE.AND UP1, UPT, UR5, URZ, UPT ;  /* 0x000000ff0500728c */ /* 0x000fe4000bf26270 */
[----:B------:R-:W-:-:S13]  /*0430*/  R2UR UR4, R8 ;  /* 0x00000000080472ca */ /* 0x000fda00000e0000 */
[----:B------:R-:W-:-:S05]  /*0440*/  IADD3 R8, PT, PT, RZ, -UR4, RZ ;  /* 0x80000004ff087c10 */ /* 0x000fca000fffe0ff */
[----:B------:R-:W-:Y:S02]  /*0450*/  IMAD R0, R7, R8, R0 ;  /* 0x0000000807007224 */ /* 0x000fe400078e0200 */
[----:B------:R-:W-:-:S03]  /*0460*/  IMAD.U32 R8, RZ, RZ, UR4 ;  /* 0x00000004ff087e24 */ /* 0x000fc6000f8e00ff */
[----:B------:R-:W-:-:S13]  /*0470*/  ISETP.GT.U32.AND P1, PT, R7, R0, PT ;  /* 0x000000000700720c */ /* 0x000fda0003f24070 */
[----:B------:R-:W-:Y:S01]  /*0480*/  @!P1 VIADD R8, R8, 0x1 ;  /* 0x0000000108089836 */ /* 0x000fe20000000000 */
[----:B------:R-:W-:-:S04]  /*0490*/  @!P1 IADD3 R0, PT, PT, R0, -R7, RZ ;  /* 0x8000000700009210 */ /* 0x000fc80007ffe0ff */
[----:B------:R-:W-:Y:S02]  /*04a0*/  @!P1 R2UR UR4, R8 ;  /* 0x00000000080492ca */ /* 0x000fe400000e0000 */
[----:B------:R-:W-:-:S11]  /*04b0*/  ISETP.GE.U32.AND P1, PT, R0, R7, PT ;  /* 0x000000070000720c */ /* 0x000fd60003f26070 */
[----:B------:R-:W-:-:S04]  /*04c0*/  IMAD.U32 R0, RZ, RZ, UR4 ;  /* 0x00000004ff007e24 */ /* 0x000fc8000f8e00ff */
[----:B------:R-:W-:-:S05]  /*04d0*/  @P1 VIADD R0, R0, 0x1 ;  /* 0x0000000100001836 */ /* 0x000fca0000000000 */
[----:B------:R-:W-:Y:S01]  /*04e0*/  @P1 R2UR UR4, R0 ;  /* 0x00000000000412ca */ /* 0x000fe200000e0000 */
[----:B------:R-:W-:-:S05]  /*04f0*/  IMAD.U32 R0, RZ, RZ, UR26 ;  /* 0x0000001aff007e24 */ /* 0x000fca000f8e00ff */
[----:B------:R-:W-:-:S04]  /*0500*/  IABS R0, R0 ;  /* 0x0000000000007213 */ /* 0x000fc80000000000 */
[----:B------:R-:W1:Y:S03]  /*0510*/  I2F.RP R7, R0 ;  /* 0x0000000000077306 */ /* 0x000e660000209400 */
[----:B------:R-:W-:Y:S02]  /*0520*/  UMOV UR12, UR4 ;  /* 0x00000004000c7c82 */ /* 0x000fe40008000000 */
[----:B------:R-:W-:Y:S02]  /*0530*/  @!UP1 UIADD3 UR12, UPT, UPT, URZ, -UR12, URZ ;  /* 0x8000000cff0c9290 */ /* 0x000fe4000fffe0ff */
[----:B------:R-:W-:Y:S02]  /*0540*/  @!UP0 ULOP3.LUT UR12, URZ, UR10, URZ, 0x33, !UPT ;  /* 0x0000000aff0c8292 */ /* 0x000fe4000f8e33ff */
[----:B------:R-:W-:Y:S02]  /*0550*/  UISETP.GE.AND UP0, UPT, UR27, URZ, UPT ;  /* 0x000000ff1b00728c */ /* 0x000fe4000bf06270 */
[----:B------:R-:W-:-:S02]  /*0560*/  UISETP.NE.AND UP1, UPT, UR26, URZ, UPT ;  /* 0x000000ff1a00728c */ /* 0x000fc4000bf25270 */
[----:B------:R-:W-:Y:S01]  /*0570*/  MOV R12, UR12 ;  /* 0x0000000c000c7c02 */ /* 0x000fe20008000f00 */
[----:B-1----:R-:W1:Y:S03]  /*0580*/  MUFU.RCP R7, R7 ;  /* 0x0000000700077308 */ /* 0x002e660000001000 */
[-C--:B0-----:R-:W-:Y:S02]  /*0590*/  IABS R2, R12.reuse ;  /* 0x0000000c00027213 */ /* 0x081fe40000000000 */
[----:B------:R-:W-:-:S03]  /*05a0*/  IABS R12, R12 ;  /* 0x0000000c000c7213 */ /* 0x000fc60000000000 */
[----:B------:R-:W0:Y:S01]  /*05b0*/  I2F.RP R3, R2 ;  /* 0x0000000200037306 */ /* 0x000e220000209400 */
[----:B-1----:R-:W-:-:S07]  /*05c0*/  IADD3 R10, PT, PT, R7, 0xffffffe, RZ ;  /* 0x0ffffffe070a7810 */ /* 0x002fce0007ffe0ff */
[----:B------:R1:W2:Y:S08]  /*05d0*/  F2I.FTZ.U32.TRUNC.NTZ R11, R10 ;  /* 0x0000000a000b7305 */ /* 0x0002b0000021f000 */
[----:B0-----:R-:W0:Y:S01]  /*05e0*/  MUFU.RCP R3, R3 ;  /* 0x0000000300037308 */ /* 0x001e220000001000 */
[----:B-1----:R-:W-:-:S05]  /*05f0*/  IMAD.MOV.U32 R10, RZ, RZ, RZ ;  /* 0x000000ffff0a7224 */ /* 0x002fca00078e00ff */
[----:B------:R-:W-:Y:S02]  /*0600*/  R2UR UR6, R10 ;  /* 0x000000000a0672ca */ /* 0x000fe400000e0000 */
[----:B--2---:R-:W-:Y:S01]  /*0610*/  R2UR UR7, R11 ;  /* 0x000000000b0772ca */ /* 0x004fe200000e0000 */
[----:B0-----:R-:W-:Y:S02]  /*0620*/  VIADD R8, R3, 0xffffffe ;  /* 0x0ffffffe03087836 */ /* 0x001fe40000000000 */
[----:B------:R-:W-:Y:S02]  /*0630*/  IMAD R3, R11, R0, RZ ;  /* 0x000000000b037224 */ /* 0x000fe400078e02ff */
[----:B------:R0:W1:Y:S02]  /*0640*/  F2I.FTZ.U32.TRUNC.NTZ R9, R8 ;  /* 0x0000000800097305 */ /* 0x000064000021f000 */
[----:B------:R-:W-:-:S06]  /*0650*/  IMAD.MOV R3, RZ, RZ, -R3 ;  /* 0x000000ffff037224 */ /* 0x000fcc00078e0a03 */
[----:B------:R-:W-:Y:S01]  /*0660*/  IMAD.HI.U32 R3, R11, R3, UR6 ;  /* 0x000000060b037e27 */ /* 0x000fe2000f8e0003 */
[----:B------:R-:W-:-:S03]  /*0670*/  MOV R11, 0x400 ;  /* 0x00000400000b7802 */ /* 0x000fc60000000f00 */
[----:B0-----:R-:W-:Y:S01]  /*0680*/  IMAD.MOV.U32 R8, RZ, RZ, RZ ;  /* 0x000000ffff087224 */ /* 0x001fe200078e00ff */
[----:B------:R-:W-:Y:S01]  /*0690*/  R2UR UR30, R3 ;  /* 0x00000000031e72ca */ /* 0x000fe200000e0000 */
[----:B------:R-:W-:Y:S01]  /*06a0*/  IMAD.MOV R3, RZ, RZ, -R12 ;  /* 0x000000ffff037224 */ /* 0x000fe200078e0a0c */
[----:B------:R-:W-:Y:S02]  /*06b0*/  SHF.R.U32.HI R12, RZ, 0x1, R6 ;  /* 0x00000001ff0c7819 */ /* 0x000fe40000011606 */
[----:B------:R-:W-:Y:S01]  /*06c0*/  R2UR UR4, R8 ;  /* 0x00000000080472ca */ /* 0x000fe200000e0000 */
[----:B------:R-:W-:Y:S01]  /*06d0*/  IMAD.U32 R8, RZ, RZ, UR9 ;  /* 0x00000009ff087e24 */ /* 0x000fe2000f8e00ff */
[----:B-1----:R-:W-:Y:S01]  /*06e0*/  R2UR UR5, R9 ;  /* 0x00000000090572ca */ /* 0x002fe200000e0000 */
[----:B------:R-:W-:Y:S01]  /*06f0*/  ULOP3.LUT UR9, UR9, UR26, URZ, 0x3c, !UPT ;  /* 0x0000001a09097292 */ /* 0x000fe2000f8e3cff */
[----:B------:R-:W-:Y:S02]  /*0700*/  IADD3 R7, PT, PT, RZ, -R9, RZ ;  /* 0x80000009ff077210 */ /* 0x000fe40007ffe0ff */
[----:B------:R-:W-:Y:S01]  /*0710*/  IABS R10, R8 ;  /* 0x00000008000a7213 */ /* 0x000fe20000000000 */
[----:B------:R-:W-:Y:S01]  /*0720*/  UISETP.GE.AND UP2, UPT, UR9, URZ, UPT ;  /* 0x000000ff0900728c */ /* 0x000fe2000bf46270 */
[----:B------:R-:W-:Y:S01]  /*0730*/  MOV R8, R13 ;  /* 0x0000000d00087202 */ /* 0x000fe20000000f00 */
[----:B------:R-:W-:Y:S01]  /*0740*/  IMAD R7, R7, R2, RZ ;  /* 0x0000000207077224 */ /* 0x000fe200078e02ff */
[----:B------:R-:W-:-:S02]  /*0750*/  ULOP3.LUT UR9, UR19, UR12, URZ, 0x3c, !UPT ;  /* 0x0000000c13097292 */ /* 0x000fc4000f8e3cff */
[----:B------:R-:W-:-:S03]  /*0760*/  R2UR UR6, R8 ;  /* 0x00000000080672ca */ /* 0x000fc600000e0000 */
[----:B------:R-:W-:-:S04]  /*0770*/  IMAD.HI.U32 R7, R9, R7, UR4 ;  /* 0x0000000409077e27 */ /* 0x000fc8000f8e0007 */
[----:B------:R-:W-:Y:S01]  /*0780*/  IMAD.MOV.U32 R9, RZ, RZ, R10 ;  /* 0x000000ffff097224 */ /* 0x000fe200078e000a */
[----:B------:R-:W-:Y:S02]  /*0790*/  R2UR UR4, R7 ;  /* 0x00000000070472ca */ /* 0x000fe400000e0000 */
[----:B------:R-:W-:Y:S02]  /*07a0*/  SHF.R.U32.HI R10, RZ, 0x5, R6 ;  /* 0x00000005ff0a7819 */ /* 0x000fe40000011606 */
[----:B------:R-:W-:Y:S01]  /*07b0*/  R2UR UR11, R9 ;  /* 0x00000000090b72ca */ /* 0x000fe200000e0000 */
[----:B------:R-:W-:Y:S01]  /*07c0*/  IMAD.U32 R9, RZ, RZ, UR18 ;  /* 0x00000012ff097e24 */ /* 0x000fe2000f8e00ff */
[----:B------:R-:W-:-:S04]  /*07d0*/  MOV R8, UR6 ;  /* 0x0000000600087c02 */ /* 0x000fc80008000f00 */
[----:B------:R-:W-:-:S03]  /*07e0*/  LEA R16, R9, R10, 0x5 ;  /* 0x0000000a09107211 */ /* 0x000fc600078e28ff */
[----:B------:R-:W-:Y:S02]  /*07f0*/  UIMAD.WIDE.U32 UR4, UR4, UR6, URZ ;  /* 0x00000006040472a5 */ /* 0x000fe4000f8e00ff */
[----:B------:R-:W-:Y:S02]  /*0800*/  UIADD3 UR4, UPT, UPT, UR22, 0xf, URZ ;  /* 0x0000000f16047890 */ /* 0x000fe4000fffe0ff */
[----:B------:R-:W-:Y:S02]  /*0810*/  UIMAD.WIDE.U32 UR6, UR30, UR11, URZ ;  /* 0x0000000b1e0672a5 */ /* 0x000fe4000f8e00ff */
[----:B------:R-:W-:Y:S01]  /*0820*/  USHF.R.U32.HI UR4, URZ, 0x4, UR4 ;  /* 0x00000004ff047899 */ /* 0x000fe20008011604 */
[----:B------:R-:W-:Y:S01]  /*0830*/  UMOV UR8, UR5 ;  /* 0x0000000500087c82 */ /* 0x000fe20008000000 */
[----:B------:R-:W-:Y:S01]  /*0840*/  ULEA UR5, UR18, 0x20, 0x5 ;  /* 0x0000002012057891 */ /* 0x000fe2000f8e28ff */
[----:B------:R-:W-:Y:S02]  /*0850*/  IMAD R3, R3, UR8, R8 ;  /* 0x0000000803037c24 */ /* 0x000fe4000f8e0208 */
[----:B------:R-:W-:Y:S01]  /*0860*/  IMAD R7, RZ, RZ, -UR7 ;  /* 0x80000007ff077e24 */ /* 0x000fe2000f8e02ff */
[----:B------:R-:W-:-:S02]  /*0870*/  UISETP.LT.U32.AND UP3, UPT, UR4, UR5, UPT ;  /* 0x000000050400728c */ /* 0x000fc4000bf61070 */
[----:B------:R-:W-:Y:S01]  /*0880*/  ISETP.GT.U32.AND P1, PT, R2, R3, PT ;  /* 0x000000030200720c */ /* 0x000fe20003f24070 */
[C---:B------:R-:W-:Y:S01]  /*0890*/  IMAD R7, R0.reuse, R7, UR11 ;  /* 0x0000000b00077e24 */ /* 0x040fe2000f8e0207 */
[----:B------:R-:W0:Y:S04]  /*08a0*/  LDCU UR11, c[0x0][0x3f8] ;  /* 0x00007f00ff0b77ac */ /* 0x000e280008000800 */
[----:B------:R-:W-:Y:S01]  /*08b0*/  ISETP.GT.U32.AND P2, PT, R0, R7, PT ;  /* 0x000000070000720c */ /* 0x000fe20003f44070 */
[----:B------:R-:W1:Y:S06]  /*08c0*/  LDCU UR6, c[0x0][0x3c8] ;  /* 0x00007900ff0677ac */ /* 0x000e6c0008000800 */
[----:B------:R-:W-:Y:S01]  /*08d0*/  VOTEU.ANY UP4, P1 ;  /* 0x0000000000ff7886 */ /* 0x000fe20000880100 */
[----:B------:R-:W-:-:S04]  /*08e0*/  PLOP3.LUT P1, PT, PT, PT, UP4, 0x80, 0x8 ;  /* 0x000000000008781c */ /* 0x000fc80003f2f048 */
[----:B------:R-:W-:Y:S01]  /*08f0*/  @!UP4 UIADD3 UR8, UPT, UPT, UR8, 0x1, URZ ;  /* 0x000000010808c890 */ /* 0x000fe2000fffe0ff */
[----:B------:R-:W-:Y:S01]  /*0900*/  VOTEU.ANY UP5, P2 ;  /* 0x0000000000ff7886 */ /* 0x000fe200010a0100 */
[----:B------:R-:W-:Y:S01]  /*0910*/  PLOP3.LUT P2, PT, PT, PT, UP5, 0x80, 0x8 ;  /* 0x000000000008781c */ /* 0x000fe20003f4f058 */
[----:B------:R-:W-:Y:S02]  /*0920*/  UISETP.GE.AND UP4, UPT, UR9, URZ, UPT ;  /* 0x000000ff0900728c */ /* 0x000fe4000bf86270 */
[----:B0-----:R-:W-:Y:S02]  /*0930*/  @UP0 UIMAD UR9, UR21, UR11, UR19 ;  /* 0x0000000b150902a4 */ /* 0x001fe4000f8e0213 */
[----:B------:R-:W-:Y:S02]  /*0940*/  @!UP5 UIADD3 UR7, UPT, UPT, UR7, 0x1, URZ ;  /* 0x000000010707d890 */ /* 0x000fe4000fffe0ff */
[----:B------:R-:W-:Y:S01]  /*0950*/  @!P1 IMAD.IADD R3, R3, 0x1, -R2 ;  /* 0x0000000103039824 */ /* 0x000fe200078e0a02 */
[----:B------:R-:W-:-:S02]  /*0960*/  @UP0 UIMAD UR9, UR9, UR27, 0x1 ;  /* 0x00000001090904a4 */ /* 0x000fc4000f8e021b */
[----:B-1----:R-:W-:Y:S02]  /*0970*/  UIMAD UR6, UR17, UR6, URZ ;  /* 0x00000006110672a4 */ /* 0x002fe4000f8e02ff */
[----:B------:R-:W-:Y:S02]  /*0980*/  ISETP.GE.U32.AND P1, PT, R3, R2, PT ;  /* 0x000000020300720c */ /* 0x000fe40003f26070 */
[-C--:B------:R-:W-:Y:S02]  /*0990*/  @!P2 IADD3 R7, PT, PT, R7, -R0.reuse, RZ ;  /* 0x800000000707a210 */ /* 0x080fe40007ffe0ff */
[----:B------:R-:W-:Y:S02]  /*09a0*/  LOP3.LUT R2, R6, 0x1, RZ, 0xc0, !PT ;  /* 0x0000000106027812 */ /* 0x000fe400078ec0ff */
[----:B------:R-:W-:Y:S02]  /*09b0*/  ISETP.GE.U32.AND P2, PT, R7, R0, PT ;  /* 0x000000000700720c */ /* 0x000fe40003f46070 */
[----:B------:R-:W-:-:S05]  /*09c0*/  LEA R3, R14, R11, 0x18 ;  /* 0x0000000b0e037211 */ /* 0x000fca00078ec0ff */
[----:B------:R-:W-:Y:S01]  /*09d0*/  VOTEU.ANY UP5, P1 ;  /* 0x0000000000ff7886 */ /* 0x000fe200008a0100 */
[----:B------:R-:W-:-:S04]  /*09e0*/  IMAD R3, R2, 0x60, R3 ;  /* 0x0000006002037824 */ /* 0x000fc800078e0203 */
[----:B------:R-:W-:Y:S01]  /*09f0*/  @UP5 UIADD3 UR8, UPT, UPT, UR8, 0x1, URZ ;  /* 0x0000000108085890 */ /* 0x000fe2000fffe0ff */
[----:B------:R-:W-:Y:S01]  /*0a00*/  @!P0 IMAD R7, R12, 0x8, R3 ;  /* 0x000000080c078824 */ /* 0x000fe200078e0203 */
[----:B------:R-:W-:Y:S01]  /*0a10*/  UISETP.NE.AND UP5, UPT, UR12, URZ, UPT ;  /* 0x000000ff0c00728c */ /* 0x000fe2000bfa5270 */
[----:B------:R-:W-:-:S04]  /*0a20*/  VOTEU.ANY UP6, P2 ;  /* 0x0000000000ff7886 */ /* 0x000fc800010c0100 */
[----:B------:R-:W-:Y:S01]  /*0a30*/  UMOV UR13, UR8 ;  /* 0x00000008000d7c82 */ /* 0x000fe20008000000 */
[----:B------:R-:W-:Y:S02]  /*0a40*/  USEL UR8, UR4, UR5, UP3 ;  /* 0x0000000504087287 */ /* 0x000fe40009800000 */
[----:B------:R-:W-:Y:S02]  /*0a50*/  @!UP4 UIADD3 UR13, UPT, UPT, URZ, -UR13, URZ ;  /* 0x8000000dff0dc290 */ /* 0x000fe4000fffe0ff */
[----:B------:R-:W-:Y:S02]  /*0a60*/  @UP6 UIADD3 UR7, UPT, UPT, UR7, 0x1, URZ ;  /* 0x0000000107076890 */ /* 0x000fe4000fffe0ff */
[----:B------:R-:W-:Y:S01]  /*0a70*/  @!UP5 ULOP3.LUT UR13, URZ, UR12, URZ, 0x33, !UPT ;  /* 0x0000000cff0dd292 */ /* 0x000fe2000f8e33ff */
[----:B----4-:R0:W-:Y:S01]  /*0a80*/  @!P0 STS.64 [R7], R4 ;  /* 0x0000000407008388 */ /* 0x0101e20000000a00 */
[----:B------:R-:W-:Y:S01]  /*0a90*/  BAR.SYNC.DEFER_BLOCKING 0x0 ;  /* 0x0000000000007b1d */ /* 0x000fe20000010000 */
[----:B------:R-:W-:Y:S01]  /*0aa0*/  ISETP.GE.U32.AND P0, PT, R16, UR8, PT ;  /* 0x0000000810007c0c */ /* 0x000fe2000bf06070 */
[----:B------:R-:W-:-:S04]  /*0ab0*/  @!UP0 UIMAD UR4, UR10, UR11, UR13 ;  /* 0x0000000b0a0482a4 */ /* 0x000fc8000f8e020d */
[----:B------:R-:W-:Y:S01]  /*0ac0*/  @!UP0 UIADD3 UR4, UPT, UPT, URZ, -UR4, URZ ;  /* 0x80000004ff048290 */ /* 0x000fe2000fffe0ff */
[----:B------:R-:W-:Y:S01]  /*0ad0*/  UMOV UR16, UR7 ;  /* 0x0000000700107c82 */ /* 0x000fe20008000000 */
[----:B0-----:R-:W-:Y:S01]  /*0ae0*/  IMAD.MOV.U32 R4, RZ, RZ, -0x800001 ;  /* 0xff7fffffff047424 */ /* 0x001fe200078e00ff */
[----:B------:R-:W-:Y:S01]  /*0af0*/  @!UP2 UIADD3 UR16, UPT, UPT, URZ, -UR16, URZ ;  /* 0x80000010ff10a290 */ /* 0x000fe2000fffe0ff */
[----:B------:R-:W-:Y:S01]  /*0b00*/  IMAD.MOV.U32 R5, RZ, RZ, R0 ;  /* 0x000000ffff057224 */ /* 0x000fe200078e0000 */
[----:B------:R-:W-:Y:S02]  /*0b10*/  @!UP1 ULOP3.LUT UR16, URZ, UR26, URZ, 0x33, !UPT ;  /* 0x0000001aff109292 */ /* 0x000fe4000f8e33ff */
[----:B------:R-:W-:Y:S01]  /*0b20*/  @!UP0 UIMAD UR9, UR27, UR4, 0x1 ;  /* 0x000000011b0984a4 */ /* 0x000fe2000f8e0204 */
[----:B------:R-:W-:Y:S11]  /*0b30*/  @P0 BRA `(.L_x_19382) ;  /* 0x0000001400500947 */ /* 0x000ff60003800000 */
[----:B------:R-:W0:Y:S01]  /*0b40*/  LDCU.64 UR10, c[0x0][0x3b8] ;  /* 0x00007700ff0a77ac */ /* 0x000e220008000a00 */
[----:B------:R-:W-:Y:S01]  /*0b50*/  IMAD.WIDE.U32 R6, R16, 0x4, RZ ;  /* 0x0000000410067825 */ /* 0x000fe200078e00ff */
[----:B------:R-:W-:Y:S01]  /*0b60*/  MOV R9, UR6 ;  /* 0x0000000600097c02 */ /* 0x000fe20008000f00 */
[----:B------:R-:W1:Y:S02]  /*0b70*/  LDCU UR4, c[0x0][0x3e0] ;  /* 0x00007c00ff0477ac */ /* 0x000e640008000800 */
[----:B------:R-:W-:Y:S01]  /*0b80*/  IMAD.SHL.U32 R0, R12, 0x4, RZ ;  /* 0x000000040c007824 */ /* 0x000fe200078e00ff */
[----:B------:R-:W-:Y:S01]  /*0b90*/  MOV R4, 0xff7fffff ;  /* 0xff7fffff00047802 */ /* 0x000fe20000000f00 */
[----:B------:R-:W-:Y:S01]  /*0ba0*/  IMAD.WIDE R8, R9, 0x4, R6 ;  /* 0x0000000409087825 */ /* 0x000fe200078e0206 */
[----:B------:R-:W2:Y:S02]  /*0bb0*/  LDCU UR5, c[0x0][0x3fc] ;  /* 0x00007f80ff0577ac */ /* 0x000ea40008000800 */
[----:B------:R-:W-:Y:S01]  /*0bc0*/  LOP3.LUT R7, R0, 0x3c, RZ, 0xc0, !PT ;  /* 0x0000003c00077812 */ /* 0x000fe200078ec0ff */
[----:B------:R-:W-:-:S03]  /*0bd0*/  VIADD R11, R11, 0xe0 ;  /* 0x000000e00b0b7836 */ /* 0x000fc60000000000 */
[----:B------:R-:W-:Y:S02]  /*0be0*/  LEA R7, R10, R7, 0x6 ;  /* 0x000000070a077211 */ /* 0x000fe400078e30ff */
[----:B------:R-:W-:Y:S02]  /*0bf0*/  LEA R0, R14, R11, 0x18 ;  /* 0x0000000b0e007211 */ /* 0x000fe400078ec0ff */
[----:B0-----:R-:W-:-:S03]  /*0c00*/  IADD3 R6, P0, PT, R8, UR10, RZ ;  /* 0x0000000a08067c10 */ /* 0x001fc6000ff1e0ff */
[----:B------:R-:W-:Y:S01]  /*0c10*/  IMAD.IADD R7, R7, 0x1, R0 ;  /* 0x0000000107077824 */ /* 0x000fe200078e0200 */
[----:B-1----:R-:W-:Y:S01]  /*0c20*/  UIMAD UR4, UR13, UR4, URZ ;  /* 0x000000040d0472a4 */ /* 0x002fe2000f8e02ff */
[C---:B------:R-:W-:Y:S01]  /*0c30*/  IMAD.SHL.U32 R0, R12.reuse, 0x8, RZ ;  /* 0x000000080c007824 */ /* 0x040fe200078e00ff */
[----:B------:R-:W-:Y:S02]  /*0c40*/  IADD3.X R17, PT, PT, R9, UR11, RZ, P0, !PT ;  /* 0x0000000b09117c10 */ /* 0x000fe400087fe4ff */
[----:B------:R-:W-:Y:S02]  /*0c50*/  LOP3.LUT R12, R12, 0xf, RZ, 0xc0, !PT ;  /* 0x0000000f0c0c7812 */ /* 0x000fe400078ec0ff */
[----:B------:R-:W-:Y:S02]  /*0c60*/  LEA R9, R10, UR23, 0x4 ;  /* 0x000000170a097c11 */ /* 0x000fe4000f8e20ff */
[----:B------:R-:W-:Y:S02]  /*0c70*/  LOP3.LUT R0, R0, 0x78, RZ, 0xc0, !PT ;  /* 0x0000007800007812 */ /* 0x000fe400078ec0ff */
[----:B--2---:R-:W-:Y:S01]  /*0c80*/  MOV R21, UR5 ;  /* 0x0000000500157c02 */ /* 0x004fe20008000f00 */
[----:B------:R-:W-:Y:S01]  /*0c90*/  IMAD.IADD R12, R12, 0x1, R9 ;  /* 0x000000010c0c7824 */ /* 0x000fe200078e0209 */
[----:B------:R-:W-:Y:S01]  /*0ca0*/  IADD3 R24, P0, PT, R0, UR4, RZ ;  /* 0x0000000400187c10 */ /* 0x000fe2000ff1e0ff */
[----:B------:R-:W-:Y:S01]  /*0cb0*/  IMAD.U32 R0, RZ, RZ, UR4 ;  /* 0x00000004ff007e24 */ /* 0x000fe2000f8e00ff */
[----:B------:R-:W-:Y:S01]  /*0cc0*/  IADD3 R21, PT, PT, -R21, UR16, RZ ;  /* 0x0000001015157c10 */ /* 0x000fe2000fffe1ff */
[----:B------:R-:W-:Y:S01]  /*0cd0*/  VIADD R18, R9, 0x1 ;  /* 0x0000000109127836 */ /* 0x000fe20000000000 */
[C---:B------:R-:W-:Y:S01]  /*0ce0*/  IADD3 R20, PT, PT, R12.reuse, 0x1, RZ ;  /* 0x000000010c147810 */ /* 0x040fe20007ffe0ff */
[----:B------:R-:W-:Y:S01]  /*0cf0*/  VIADD R19, R12, -UR22 ;  /* 0x800000160c137c36 */ /* 0x000fe20008000000 */
[----:B------:R-:W-:-:S07]  /*0d00*/  LEA.HI.X.SX32 R25, R0, RZ, 0x1, P0 ;  /* 0x000000ff00197211 */ /* 0x000fce00000f0eff */
.L_x_19387:
[----:B------:R-:W0:Y:S01]  /*0d10*/  LDC R14, c[0x0][0x400] ;  /* 0x00010000ff0e7b82 */ /* 0x000e220000000800 */
[----:B------:R-:W-:Y:S01]  /*0d20*/  VIADD R8, R18, 0xffffffff ;  /* 0xffffffff12087836 */ /* 0x000fe20000000000 */
[----:B------:R-:W-:Y:S04]  /*0d30*/  BSSY B1, `(.L_x_19383) ;  /* 0x000012b000017945 */ /* 0x000fe80003800000 */
        /* <DEDUP_REMOVED lines=48> */
.L_x_19384:
[----:B------:R-:W-:Y:S01]  /*1040*/  MOV R10, R6 ;  /* 0x00000006000a7202 */ /* 0x000fe20000000f00 */
[----:B------:R-:W-:-:S05]  /*1050*/  IMAD.MOV.U32 R11, RZ, RZ, R17 ;  /* 0x000000ffff0b7224 */ /* 0x000fca00078e0011 */
[----:B------:R-:W2:Y:S02]  /*1060*/  LDG.E.CONSTANT R9, desc[UR14][R10.64] ;  /* 0x0000000e0a097981 */ /* 0x000ea4000c1e9900 */
[----:B--2---:R-:W-:-:S03]  /*1070*/  IMAD.WIDE R8, R9, UR28, R24 ;  /* 0x0000001c09087c25 */ /* 0x004fc6000f8e0218 */
[----:B------:R-:W-:-:S05]  /*1080*/  LEA R8, P0, R2, R8, 0x2 ;  /* 0x0000000802087211 */ /* 0x000fca00078010ff */
[----:B------:R-:W-:Y:S01]  /*1090*/  IMAD.X R9, RZ, RZ, R9, P0 ;  /* 0x000000ffff097224 */ /* 0x000fe200000e0609 */
[----:B------:R-:W-:-:S04]  /*10a0*/  LEA R26, P0, R8, UR24, 0x1 ;  /* 0x00000018081a7c11 */ /* 0x000fc8000f8008ff */
[----:B------:R-:W-:Y:S02]  /*10b0*/  LEA.HI.X R27, R8, UR25, R9, 0x1, P0 ;  /* 0x00000019081b7c11 */ /* 0x000fe400080f0c09 */
[----:B------:R-:W0:Y:S04]  /*10c0*/  LDS.128 R8, [R3] ;  /* 0x0000000003087984 */ /* 0x000e280000000c00 */
        /* <DEDUP_REMOVED lines=10> */
[----:B------:R-:W-:-:S05]  /*1170*/  PRMT R10, R10, 0x7632, R10 ;  /* 0x000076320a0a7816 */ /* 0x000fca000000000a */
[----:B------:R-:W-:Y:S02]  /*1180*/  IMAD.U32 R10, R10, 0x10000, RZ ;  /* 0x000100000a0a7824 */ /* 0x000fe400078e00ff */
[C---:B--2---:R-:W-:Y:S01]  /*1190*/  IMAD.U32 R32, R14.reuse, 0x10000, RZ ;  /* 0x000100000e207824 */ /* 0x044fe200078e00ff */
[----:B------:R-:W-:-:S03]  /*11a0*/  PRMT R14, R14, 0x7632, R14 ;  /* 0x000076320e0e7816 */ /* 0x000fc6000000000e */
[----:B------:R-:W-:Y:S01]  /*11b0*/  FMUL.FTZ R23, R15, R32 ;  /* 0x000000200f177220 */ /* 0x000fe20000410000 */
[C---:B---3--:R-:W-:Y:S01]  /*11c0*/  SHF.L.U32 R15, R13.reuse, 0x10, RZ ;  /* 0x000000100d0f7819 */ /* 0x048fe200000006ff */
[C---:B------:R-:W-:Y:S01]  /*11d0*/  IMAD.U32 R32, R8.reuse, 0x10000, RZ ;  /* 0x0001000008207824 */ /* 0x040fe200078e00ff */
[----:B------:R-:W-:Y:S02]  /*11e0*/  PRMT R8, R8, 0x7632, R8 ;  /* 0x0000763208087816 */ /* 0x000fe40000000008 */
[----:B------:R-:W-:Y:S01]  /*11f0*/  PRMT R13, R13, 0x7632, R13 ;  /* 0x000076320d0d7816 */ /* 0x000fe2000000000d */
[----:B------:R-:W-:Y:S01]  /*1200*/  FFMA.FTZ R32, R32, R15, R23 ;  /* 0x0000000f20207223 */ /* 0x000fe20000010017 */
[----:B------:R-:W-:Y:S01]  /*1210*/  IMAD.U32 R15, R14, 0x10000, RZ ;  /* 0x000100000e0f7824 */ /* 0x000fe200078e00ff */
[----:B------:R-:W-:Y:S01]  /*1220*/  SHF.L.U32 R8, R8, 0x10, RZ ;  /* 0x0000001008087819 */ /* 0x000fe200000006ff */
[----:B------:R-:W2:Y:S01]  /*1230*/  LDG.E.CONSTANT R23, desc[UR14][R26.64+0x404] ;  /* 0x0004040e1a177981 */ /* 0x000ea2000c1e9900 */
[----:B------:R-:W-:-:S02]  /*1240*/  IMAD.U32 R13, R13, 0x10000, RZ ;  /* 0x000100000d0d7824 */ /* 0x000fc400078e00ff */
[----:B------:R-:W-:Y:S01]  /*1250*/  FMUL.FTZ R15, R10, R15 ;  /* 0x0000000f0a0f7220 */ /* 0x000fe20000410000 */
[----:B----4-:R-:W-:-:S03]  /*1260*/  PRMT R35, R34, 0x7632, R35 ;  /* 0x0000763222237816 */ /* 0x010fc60000000023 */
[----:B------:R-:W-:Y:S01]  /*1270*/  FFMA.FTZ R10, R8, R13, R15 ;  /* 0x0000000d080a7223 */ /* 0x000fe2000001000f */
[C---:B------:R-:W-:Y:S01]  /*1280*/  IMAD.U32 R8, R11.reuse, 0x10000, RZ ;  /* 0x000100000b087824 */ /* 0x040fe200078e00ff */
[C---:B------:R-:W-:Y:S02]  /*1290*/  SHF.L.U32 R15, R12.reuse, 0x10, RZ ;  /* 0x000000100c0f7819 */ /* 0x040fe400000006ff */
[----:B------:R-:W-:Y:S02]  /*12a0*/  PRMT R11, R11, 0x7632, R11 ;  /* 0x000076320b0b7816 */ /* 0x000fe4000000000b */
[----:B------:R-:W-:Y:S01]  /*12b0*/  PRMT R13, R12, 0x7632, R13 ;  /* 0x000076320c0d7816 */ /* 0x000fe2000000000d */
[----:B------:R-:W-:Y:S01]  /*12c0*/  FMUL.FTZ R15, R8, R15 ;  /* 0x0000000f080f7220 */ /* 0x000fe20000410000 */
[----:B------:R-:W-:Y:S01]  /*12d0*/  SHF.L.U32 R8, R9, 0x10, RZ ;  /* 0x0000001009087819 */ /* 0x000fe200000006ff */
[----:B------:R-:W-:Y:S01]  /*12e0*/  IMAD.U32 R12, R11, 0x10000, RZ ;  /* 0x000100000b0c7824 */ /* 0x000fe200078e00ff */
[----:B------:R-:W-:Y:S01]  /*12f0*/  PRMT R9, R9, 0x7632, R9 ;  /* 0x0000763209097816 */ /* 0x000fe20000000009 */
[----:B------:R-:W-:Y:S01]  /*1300*/  IMAD.U32 R13, R13, 0x10000, RZ ;  /* 0x000100000d0d7824 */ /* 0x000fe200078e00ff */
[----:B------:R-:W-:Y:S01]  /*1310*/  SHF.L.U32 R35, R35, 0x10, RZ ;  /* 0x0000001023237819 */ /* 0x000fe200000006ff */
[----:B------:R-:W-:-:S02]  /*1320*/  IMAD.U32 R11, R34, 0x10000, RZ ;  /* 0x00010000220b7824 */ /* 0x000fc400078e00ff */
[----:B------:R-:W-:Y:S02]  /*1330*/  IMAD.U32 R34, R9, 0x10000, RZ ;  /* 0x0001000009227824 */ /* 0x000fe400078e00ff */
[----:B------:R-:W-:Y:S01]  /*1340*/  FFMA.FTZ R8, R8, R11, R15 ;  /* 0x0000000b08087223 */ /* 0x000fe2000001000f */
[----:B------:R-:W-:Y:S02]  /*1350*/  FMUL.FTZ R11, R12, R13 ;  /* 0x0000000d0c0b7220 */ /* 0x000fe40000410000 */
[----:B------:R-:W0:Y:S02]  /*1360*/  LDS.128 R12, [R3+0x10] ;  /* 0x00001000030c7984 */ /* 0x000e240000000c00 */
[----:B------:R-:W-:Y:S01]  /*1370*/  FFMA.FTZ R11, R34, R35, R11 ;  /* 0x00000023220b7223 */ /* 0x000fe2000001000b */
[----:B------:R-:W-:Y:S02]  /*1380*/  IMAD.U32 R34, R29, 0x10000, RZ ;  /* 0x000100001d227824 */ /* 0x000fe400078e00ff */
[C---:B0-----:R-:W-:Y:S01]  /*1390*/  IMAD.U32 R9, R12.reuse, 0x10000, RZ ;  /* 0x000100000c097824 */ /* 0x041fe200078e00ff */
[----:B------:R-:W-:-:S03]  /*13a0*/  PRMT R12, R12, 0x7632, R12 ;  /* 0x000076320c0c7816 */ /* 0x000fc6000000000c */
[----:B------:R-:W-:Y:S01]  /*13b0*/  FFMA.FTZ R9, R9, R34, R32 ;  /* 0x0000002209097223 */ /* 0x000fe20000010020 */
[----:B------:R-:W-:Y:S01]  /*13c0*/  PRMT R34, R29, 0x7632, R34 ;  /* 0x000076321d227816 */ /* 0x000fe20000000022 */
[----:B------:R-:W3:Y:S01]  /*13d0*/  LDG.E.CONSTANT R32, desc[UR14][R26.64+0x500] ;  /* 0x0005000e1a207981 */ /* 0x000ee2000c1e9900 */
[----:B------:R-:W-:-:S03]  /*13e0*/  SHF.L.U32 R29, R12, 0x10, RZ ;  /* 0x000000100c1d7819 */ /* 0x000fc600000006ff */
[----:B------:R-:W-:-:S04]  /*13f0*/  IMAD.U32 R12, R34, 0x10000, RZ ;  /* 0x00010000220c7824 */ /* 0x000fc800078e00ff */
[----:B------:R-:W-:Y:S02]  /*1400*/  FFMA.FTZ R12, R29, R12, R10 ;  /* 0x0000000c1d0c7223 */ /* 0x000fe4000001000a */
[----:B------:R-:W4:Y:S01]  /*1410*/  LDG.E.CONSTANT R29, desc[UR14][R26.64+0x504] ;  /* 0x0005040e1a1d7981 */ /* 0x000f22000c1e9900 */
[----:B------:R-:W-:Y:S01]  /*1420*/  IMAD.U32 R35, R13, 0x10000, RZ ;  /* 0x000100000d237824 */ /* 0x000fe200078e00ff */
[----:B------:R-:W-:Y:S02]  /*1430*/  SHF.L.U32 R34, R33, 0x10, RZ ;  /* 0x0000001021227819 */ /* 0x000fe400000006ff */
[----:B------:R-:W-:Y:S02]  /*1440*/  PRMT R13, R13, 0x7632, R13 ;  /* 0x000076320d0d7816 */ /* 0x000fe4000000000d */
[----:B------:R-:W-:Y:S01]  /*1450*/  PRMT R33, R33, 0x7632, R33 ;  /* 0x0000763221217816 */ /* 0x000fe20000000021 */
[----:B------:R-:W-:Y:S01]  /*1460*/  FFMA.FTZ R34, R35, R34, R8 ;  /* 0x0000002223227223 */ /* 0x000fe20000010008 */
[----:B------:R-:W-:Y:S01]  /*1470*/  PRMT R10, R31, 0x7632, R10 ;  /* 0x000076321f0a7816 */ /* 0x000fe2000000000a */
[----:B------:R-:W-:-:S02]  /*1480*/  IMAD.U32 R8, R13, 0x10000, RZ ;  /* 0x000100000d087824 */ /* 0x000fc400078e00ff */
[----:B------:R-:W-:-:S04]  /*1490*/  IMAD.U32 R13, R33, 0x10000, RZ ;  /* 0x00010000210d7824 */ /* 0x000fc800078e00ff */
[----:B------:R-:W-:Y:S01]  /*14a0*/  FFMA.FTZ R13, R8, R13, R11 ;  /* 0x0000000d080d7223 */ /* 0x000fe2000001000b */
[C---:B------:R-:W-:Y:S01]  /*14b0*/  SHF.L.U32 R8, R14.reuse, 0x10, RZ ;  /* 0x000000100e087819 */ /* 0x040fe200000006ff */
[----:B------:R-:W-:Y:S01]  /*14c0*/  IMAD.U32 R11, R31, 0x10000, RZ ;  /* 0x000100001f0b7824 */ /* 0x000fe200078e00ff */
[----:B------:R-:W-:-:S03]  /*14d0*/  PRMT R14, R14, 0x7632, R14 ;  /* 0x000076320e0e7816 */ /* 0x000fc6000000000e */
[----:B------:R-:W-:Y:S02]  /*14e0*/  FFMA.FTZ R31, R8, R11, R9 ;  /* 0x0000000b081f7223 */ /* 0x000fe40000010009 */
[----:B------:R-:W-:Y:S01]  /*14f0*/  IMAD.U32 R33, R14, 0x10000, RZ ;  /* 0x000100000e217824 */ /* 0x000fe200078e00ff */
[----:B------:R-:W-:Y:S02]  /*1500*/  SHF.L.U32 R14, R10, 0x10, RZ ;  /* 0x000000100a0e7819 */ /* 0x000fe400000006ff */
[----:B------:R-:W0:Y:S03]  /*1510*/  LDS.128 R8, [R3+0x20] ;  /* 0x0000200003087984 */ /* 0x000e260000000c00 */
[----:B------:R-:W-:Y:S01]  /*1520*/  FFMA.FTZ R12, R33, R14, R12 ;  /* 0x0000000e210c7223 */ /* 0x000fe2000001000c */
[----:B------:R-:W-:Y:S02]  /*1530*/  IMAD.U32 R33, R15, 0x10000, RZ ;  /* 0x000100000f217824 */ /* 0x000fe400078e00ff */
[----:B------:R-:W-:-:S04]  /*1540*/  IMAD.U32 R14, R30, 0x10000, RZ ;  /* 0x000100001e0e7824 */ /* 0x000fc800078e00ff */
[--C-:B------:R-:W-:Y:S02]  /*1550*/  FFMA.FTZ R14, R33, R14, R34.reuse ;  /* 0x0000000e210e7223 */ /* 0x100fe40000010022 */
[----:B------:R-:W4:Y:S01]  /*1560*/  LDG.E.CONSTANT R33, desc[UR14][R26.64+0x600] ;  /* 0x0006000e1a217981 */ /* 0x000f22000c1e9900 */
[----:B------:R-:W-:Y:S02]  /*1570*/  PRMT R15, R15, 0x7632, R15 ;  /* 0x000076320f0f7816 */ /* 0x000fe4000000000f */
[----:B------:R-:W-:Y:S02]  /*1580*/  PRMT R34, R30, 0x7632, R34 ;  /* 0x000076321e227816 */ /* 0x000fe40000000022 */
[----:B------:R-:W-:-:S03]  /*1590*/  SHF.L.U32 R30, R15, 0x10, RZ ;  /* 0x000000100f1e7819 */ /* 0x000fc600000006ff */
[----:B------:R-:W-:Y:S02]  /*15a0*/  IMAD.U32 R15, R34, 0x10000, RZ ;  /* 0x00010000220f7824 */ /* 0x000fe400078e00ff */
[----:B------:R-:W4:Y:S02]  /*15b0*/  LDG.E.CONSTANT R34, desc[UR14][R26.64+0x604] ;  /* 0x0006040e1a227981 */ /* 0x000f24000c1e9900 */
[----:B------:R-:W-:Y:S01]  /*15c0*/  FFMA.FTZ R15, R30, R15, R13 ;  /* 0x0000000f1e0f7223 */ /* 0x000fe2000001000d */
[----:B------:R-:W-:Y:S01]  /*15d0*/  SHF.L.U32 R13, R28, 0x10, RZ ;  /* 0x000000101c0d7819 */ /* 0x000fe200000006ff */
[----:B0-----:R-:W-:-:S04]  /*15e0*/  IMAD.U32 R30, R8, 0x10000, RZ ;  /* 0x00010000081e7824 */ /* 0x001fc800078e00ff */
        /* <DEDUP_REMOVED lines=11> */
[C---:B------:R-:W-:Y:S01]  /*16a0*/  IMAD.U32 R36, R10.reuse, 0x10000, RZ ;  /* 0x000100000a247824 */ /* 0x040fe200078e00ff */
[----:B------:R-:W-:Y:S01]  /*16b0*/  PRMT R10, R10, 0x7632, R10 ;  /* 0x000076320a0a7816 */ /* 0x000fe2000000000a */
[C---:B--2---:R-:W-:Y:S01]  /*16c0*/  IMAD.U32 R8, R23.reuse, 0x10000, RZ ;  /* 0x0001000017087824 */ /* 0x044fe200078e00ff */
[----:B------:R-:W-:-:S03]  /*16d0*/  PRMT R23, R23, 0x7632, R23 ;  /* 0x0000763217177816 */ /* 0x000fc60000000017 */
[----:B------:R-:W-:Y:S01]  /*16e0*/  FFMA.FTZ R14, R35, R8, R14 ;  /* 0x00000008230e7223 */ /* 0x000fe2000001000e */
[----:B------:R-:W-:Y:S01]  /*16f0*/  SHF.L.U32 R23, R23, 0x10, RZ ;  /* 0x0000001017177819 */ /* 0x000fe200000006ff */
[----:B------:R-:W-:-:S04]  /*1700*/  IMAD.U32 R8, R9, 0x10000, RZ ;  /* 0x0001000009087824 */ /* 0x000fc800078e00ff */
[----:B------:R-:W-:Y:S01]  /*1710*/  FFMA.FTZ R8, R8, R23, R15 ;  /* 0x0000001708087223 */ /* 0x000fe2000001000f */
[----:B------:R-:W-:Y:S01]  /*1720*/  SHF.L.U32 R23, R10, 0x10, RZ ;  /* 0x000000100a177819 */ /* 0x000fe200000006ff */
[C---:B---3--:R-:W-:Y:S01]  /*1730*/  IMAD.U32 R9, R32.reuse, 0x10000, RZ ;  /* 0x0001000020097824 */ /* 0x048fe200078e00ff */
[----:B------:R-:W-:-:S03]  /*1740*/  PRMT R32, R32, 0x7632, R32 ;  /* 0x0000763220207816 */ /* 0x000fc60000000020 */
[----:B------:R-:W-:Y:S01]  /*1750*/  FFMA.FTZ R9, R36, R9, R13 ;  /* 0x0000000924097223 */ /* 0x000fe2000001000d */
[----:B------:R-:W-:Y:S02]  /*1760*/  IMAD.U32 R13, R11, 0x10000, RZ ;  /* 0x000100000b0d7824 */ /* 0x000fe400078e00ff */
[----:B------:R-:W-:Y:S01]  /*1770*/  IMAD.U32 R32, R32, 0x10000, RZ ;  /* 0x0001000020207824 */ /* 0x000fe200078e00ff */
[----:B----4-:R-:W-:-:S03]  /*1780*/  SHF.L.U32 R10, R29, 0x10, RZ ;  /* 0x000000101d0a7819 */ /* 0x010fc600000006ff */
[----:B------:R-:W-:Y:S02]  /*1790*/  FFMA.FTZ R23, R23, R32, R12 ;  /* 0x0000002017177223 */ /* 0x000fe4000001000c */
[----:B------:R-:W-:Y:S02]  /*17a0*/  FFMA.FTZ R10, R13, R10, R14 ;  /* 0x0000000a0d0a7223 */ /* 0x000fe4000001000e */
[----:B------:R-:W0:Y:S01]  /*17b0*/  LDS.128 R12, [R3+0x30] ;  /* 0x00003000030c7984 */ /* 0x000e220000000c00 */
[----:B------:R-:W-:Y:S02]  /*17c0*/  PRMT R11, R11, 0x7632, R11 ;  /* 0x000076320b0b7816 */ /* 0x000fe4000000000b */
[----:B------:R-:W-:-:S03]  /*17d0*/  PRMT R29, R29, 0x7632, R29 ;  /* 0x000076321d1d7816 */ /* 0x000fc6000000001d */
[----:B------:R-:W-:Y:S02]  /*17e0*/  IMAD.U32 R11, R11, 0x10000, RZ ;  /* 0x000100000b0b7824 */ /* 0x000fe400078e00ff */
[----:B------:R-:W-:-:S04]  /*17f0*/  IMAD.U32 R29, R29, 0x10000, RZ ;  /* 0x000100001d1d7824 */ /* 0x000fc800078e00ff */
[----:B------:R-:W-:Y:S01]  /*1800*/  FFMA.FTZ R8, R11, R29, R8 ;  /* 0x0000001d0b087223 */ /* 0x000fe20000010008 */
[C---:B------:R-:W-:Y:S01]  /*1810*/  IMAD.U32 R11, R33.reuse, 0x10000, RZ ;  /* 0x00010000210b7824 */ /* 0x040fe200078e00ff */
[----:B------:R-:W-:Y:S02]  /*1820*/  PRMT R33, R33, 0x7632, R33 ;  /* 0x0000763221217816 */ /* 0x000fe40000000021 */
[----:B0-----:R-:W-:-:S05]  /*1830*/  SHF.L.U32 R32, R12, 0x10, RZ ;  /* 0x000000100c207819 */ /* 0x001fca00000006ff */
[----:B------:R-:W-:Y:S01]  /*1840*/  FFMA.FTZ R9, R32, R11, R9 ;  /* 0x0000000b20097223 */ /* 0x000fe20000010009 */
[----:B------:R-:W-:Y:S02]  /*1850*/  PRMT R11, R12, 0x7632, R11 ;  /* 0x000076320c0b7816 */ /* 0x000fe4000000000b */
[----:B------:R-:W2:Y:S01]  /*1860*/  LDG.E.CONSTANT R12, desc[UR14][R26.64+0x804] ;  /* 0x0008040e1a0c7981 */ /* 0x000ea2000c1e9900 */
[----:B------:R-:W-:Y:S02]  /*1870*/  SHF.L.U32 R29, R33, 0x10, RZ ;  /* 0x00000010211d7819 */ /* 0x000fe400000006ff */
[----:B------:R-:W-:Y:S02]  /*1880*/  IMAD.U32 R32, R11, 0x10000, RZ ;  /* 0x000100000b207824 */ /* 0x000fe400078e00ff */
[C---:B------:R-:W-:Y:S02]  /*1890*/  IMAD.U32 R11, R13.reuse, 0x10000, RZ ;  /* 0x000100000d0b7824 */ /* 0x040fe400078e00ff */
[----:B------:R-:W-:Y:S01]  /*18a0*/  FFMA.FTZ R29, R32, R29, R23 ;  /* 0x0000001d201d7223 */ /* 0x000fe20000010017 */
[----:B------:R-:W-:Y:S01]  /*18b0*/  IMAD.U32 R32, R34, 0x10000, RZ ;  /* 0x0001000022207824 */ /* 0x000fe200078e00ff */
[----:B------:R-:W3:Y:S01]  /*18c0*/  LDG.E.CONSTANT R23, desc[UR14][R26.64+0x900] ;  /* 0x0009000e1a177981 */ /* 0x000ee2000c1e9900 */
[----:B------:R-:W-:-:S02]  /*18d0*/  PRMT R13, R13, 0x7632, R13 ;  /* 0x000076320d0d7816 */ /* 0x000fc4000000000d */
[----:B------:R-:W-:Y:S01]  /*18e0*/  PRMT R34, R34, 0x7632, R34 ;  /* 0x0000763222227816 */ /* 0x000fe20000000022 */
[----:B------:R-:W-:Y:S01]  /*18f0*/  FFMA.FTZ R32, R11, R32, R10 ;  /* 0x000000200b207223 */ /* 0x000fe2000001000a */
[----:B------:R-:W-:Y:S01]  /*1900*/  SHF.L.U32 R13, R13, 0x10, RZ ;  /* 0x000000100d0d7819 */ /* 0x000fe200000006ff */
        /* <DEDUP_REMOVED lines=16> */
[----:B------:R-:W-:Y:S01]  /*1a10*/  PRMT R31, R31, 0x7632, R31 ;  /* 0x000076321f1f7816 */ /* 0x000fe2000000001f */
[----:B------:R-:W-:Y:S02]  /*1a20*/  IMAD.U32 R34, R15, 0x10000, RZ ;  /* 0x000100000f227824 */ /* 0x000fe400078e00ff */
[----:B------:R-:W4:Y:S01]  /*1a30*/  LDG.E.CONSTANT R30, desc[UR14][R26.64+0xa00] ;  /* 0x000a000e1a1e7981 */ /* 0x000f22000c1e9900 */
[----:B------:R-:W-:-:S03]  /*1a40*/  SHF.L.U32 R15, R31, 0x10, RZ ;  /* 0x000000101f0f7819 */ /* 0x000fc600000006ff */
[----:B------:R-:W4:Y:S02]  /*1a50*/  LDG.E.CONSTANT R31, desc[UR14][R26.64+0xa04] ;  /* 0x000a040e1a1f7981 */ /* 0x000f24000c1e9900 */
[----:B------:R-:W-:Y:S01]  /*1a60*/  FFMA.FTZ R15, R34, R15, R13 ;  /* 0x0000000f220f7223 */ /* 0x000fe2000001000d */
[----:B------:R-:W-:Y:S02]  /*1a70*/  IMAD.U32 R13, R28, 0x10000, RZ ;  /* 0x000100001c0d7824 */ /* 0x000fe400078e00ff */
[----:B0-----:R-:W-:-:S04]  /*1a80*/  IMAD.U32 R34, R8, 0x10000, RZ ;  /* 0x0001000008227824 */ /* 0x001fc800078e00ff */
[----:B------:R-:W-:Y:S02]  /*1a90*/  FFMA.FTZ R13, R34, R13, R33 ;  /* 0x0000000d220d7223 */ /* 0x000fe40000010021 */
[----:B------:R-:W4:Y:S04]  /*1aa0*/  LDG.E.CONSTANT R33, desc[UR14][R26.64+0xb00] ;  /* 0x000b000e1a217981 */ /* 0x000f28000c1e9900 */
[----:B------:R0:W4:Y:S01]  /*1ab0*/  LDG.E.CONSTANT R34, desc[UR14][R26.64+0xb04] ;  /* 0x000b040e1a227981 */ /* 0x000122000c1e9900 */
[----:B------:R-:W-:Y:S02]  /*1ac0*/  PRMT R8, R8, 0x7632, R8 ;  /* 0x0000763208087816 */ /* 0x000fe40000000008 */
[----:B------:R-:W-:Y:S02]  /*1ad0*/  PRMT R28, R28, 0x7632, R28 ;  /* 0x000076321c1c7816 */ /* 0x000fe4000000001c */
[----:B------:R-:W-:-:S03]  /*1ae0*/  SHF.L.U32 R35, R8, 0x10, RZ ;  /* 0x0000001008237819 */ /* 0x000fc600000006ff */
[----:B------:R-:W-:-:S04]  /*1af0*/  IMAD.U32 R8, R28, 0x10000, RZ ;  /* 0x000100001c087824 */ /* 0x000fc800078e00ff */
[----:B------:R-:W-:Y:S01]  /*1b00*/  FFMA.FTZ R8, R35, R8, R14 ;  /* 0x0000000823087223 */ /* 0x000fe2000001000e */
[C---:B------:R-:W-:Y:S01]  /*1b10*/  IMAD.U32 R35, R9.reuse, 0x10000, RZ ;  /* 0x0001000009237824 */ /* 0x040fe200078e00ff */
[----:B------:R-:W-:Y:S01]  /*1b20*/  PRMT R9, R9, 0x7632, R9 ;  /* 0x0000763209097816 */ /* 0x000fe20000000009 */
[C---:B0-----:R-:W-:Y:S01]  /*1b30*/  IMAD.U32 R26, R10.reuse, 0x10000, RZ ;  /* 0x000100000a1a7824 */ /* 0x041fe200078e00ff */
[----:B------:R-:W-:Y:S01]  /*1b40*/  PRMT R10, R10, 0x7632, R10 ;  /* 0x000076320a0a7816 */ /* 0x000fe2000000000a */
[----:B------:R-:W-:Y:S01]  /*1b50*/  UMOV UR4, 0xffffffff ;  /* 0xffffffff00047882 */ /* 0x000fe20000000000 */
[----:B------:R-:W-:Y:S02]  /*1b60*/  ISETP.NE.AND P0, PT, R2, RZ, PT ;  /* 0x000000ff0200720c */ /* 0x000fe40003f05270 */
[----:B-----5:R-:W-:Y:S02]  /*1b70*/  FSETP.NEU.FTZ.AND P1, PT, R22, RZ, PT ;  /* 0x000000ff1600720b */ /* 0x020fe40003f3d000 */
[----:B--2---:R-:W-:-:S05]  /*1b80*/  SHF.L.U32 R14, R12, 0x10, RZ ;  /* 0x000000100c0e7819 */ /* 0x004fca00000006ff */
[----:B------:R-:W-:Y:S01]  /*1b90*/  FFMA.FTZ R32, R35, R14, R32 ;  /* 0x0000000e23207223 */ /* 0x000fe20000010020 */
[----:B------:R-:W-:Y:S01]  /*1ba0*/  PRMT R14, R12, 0x7632, R14 ;  /* 0x000076320c0e7816 */ /* 0x000fe2000000000e */
[----:B------:R-:W-:-:S03]  /*1bb0*/  IMAD.U32 R12, R9, 0x10000, RZ ;  /* 0x00010000090c7824 */ /* 0x000fc600078e00ff */
[----:B------:R-:W-:Y:S01]  /*1bc0*/  SHF.L.U32 R9, R14, 0x10, RZ ;  /* 0x000000100e097819 */ /* 0x000fe200000006ff */
[----:B---3--:R-:W-:-:S04]  /*1bd0*/  IMAD.U32 R14, R23, 0x10000, RZ ;  /* 0x00010000170e7824 */ /* 0x008fc800078e00ff */
[----:B------:R-:W-:Y:S01]  /*1be0*/  FFMA.FTZ R9, R12, R9, R15 ;  /* 0x000000090c097223 */ /* 0x000fe2000001000f */
[----:B------:R-:W-:Y:S02]  /*1bf0*/  FFMA.FTZ R26, R26, R14, R13 ;  /* 0x0000000e1a1a7223 */ /* 0x000fe4000001000d */
[----:B------:R-:W0:Y:S01]  /*1c00*/  LDS.128 R12, [R3+0x50] ;  /* 0x00005000030c7984 */ /* 0x000e220000000c00 */
[----:B------:R-:W-:Y:S01]  /*1c10*/  PRMT R27, R23, 0x7632, R27 ;  /* 0x00007632171b7816 */ /* 0x000fe2000000001b */
[----:B------:R-:W-:-:S03]  /*1c20*/  IMAD.U32 R23, R10, 0x10000, RZ ;  /* 0x000100000a177824 */ /* 0x000fc600078e00ff */
[----:B------:R-:W-:-:S05]  /*1c30*/  SHF.L.U32 R27, R27, 0x10, RZ ;  /* 0x000000101b1b7819 */ /* 0x000fca00000006ff */
[----:B------:R-:W-:Y:S01]  /*1c40*/  FFMA.FTZ R8, R23, R27, R8 ;  /* 0x0000001b17087223 */ /* 0x000fe20000010008 */
[----:B------:R-:W-:Y:S02]  /*1c50*/  IMAD.U32 R23, R11, 0x10000, RZ ;  /* 0x000100000b177824 */ /* 0x000fe400078e00ff */
[----:B----4-:R-:W-:-:S04]  /*1c60*/  IMAD.U32 R10, R29, 0x10000, RZ ;  /* 0x000100001d0a7824 */ /* 0x010fc800078e00ff */
[----:B------:R-:W-:Y:S01]  /*1c70*/  FFMA.FTZ R32, R23, R10, R32 ;  /* 0x0000000a17207223 */ /* 0x000fe20000010020 */
[----:B------:R-:W-:Y:S02]  /*1c80*/  PRMT R10, R11, 0x7632, R10 ;  /* 0x000076320b0a7816 */ /* 0x000fe4000000000a */
[----:B------:R-:W-:Y:S02]  /*1c90*/  PRMT R27, R30, 0x7632, R27 ;  /* 0x000076321e1b7816 */ /* 0x000fe4000000001b */
[----:B------:R-:W-:Y:S02]  /*1ca0*/  PRMT R29, R29, 0x7632, R29 ;  /* 0x000076321d1d7816 */ /* 0x000fe4000000001d */
[C---:B0-----:R-:W-:Y:S02]  /*1cb0*/  SHF.L.U32 R11, R12.reuse, 0x10, RZ ;  /* 0x000000100c0b7819 */ /* 0x041fe400000006ff */
[----:B------:R-:W-:Y:S01]  /*1cc0*/  PRMT R12, R12, 0x7632, R12 ;  /* 0x000076320c0c7816 */ /* 0x000fe2000000000c */
[----:B------:R-:W-:Y:S01]  /*1cd0*/  IMAD.U32 R27, R27, 0x10000, RZ ;  /* 0x000100001b1b7824 */ /* 0x000fe200078e00ff */
[----:B------:R-:W-:Y:S01]  /*1ce0*/  SHF.L.U32 R29, R29, 0x10, RZ ;  /* 0x000000101d1d7819 */ /* 0x000fe200000006ff */
[----:B------:R-:W-:-:S02]  /*1cf0*/  IMAD.U32 R10, R10, 0x10000, RZ ;  /* 0x000100000a0a7824 */ /* 0x000fc400078e00ff */
[----:B------:R-:W-:Y:S02]  /*1d00*/  IMAD.U32 R23, R12, 0x10000, RZ ;  /* 0x000100000c177824 */ /* 0x000fe400078e00ff */
[----:B------:R-:W-:Y:S02]  /*1d10*/  IMAD.U32 R30, R30, 0x10000, RZ ;  /* 0x000100001e1e7824 */ /* 0x000fe400078e00ff */
[----:B------:R-:W-:Y:S01]  /*1d20*/  FFMA.FTZ R9, R10, R29, R9 ;  /* 0x0000001d0a097223 */ /* 0x000fe20000010009 */
[----:B------:R-:W-:Y:S01]  /*1d30*/  FFMA.FTZ R8, R23, R27, R8 ;  /* 0x0000001b17087223 */ /* 0x000fe20000010008 */
[C---:B------:R-:W-:Y:S01]  /*1d40*/  PRMT R23, R14.reuse, 0x7632, R23 ;  /* 0x000076320e177816 */ /* 0x040fe20000000017 */
[----:B------:R-:W-:Y:S01]  /*1d50*/  FFMA.FTZ R11, R11, R30, R26 ;  /* 0x0000001e0b0b7223 */ /* 0x000fe2000001001a */
        /* <DEDUP_REMOVED lines=9> */
[----:B------:R-:W-:Y:S01]  /*1df0*/  FFMA.FTZ R32, R13, R14, R32 ;  /* 0x0000000e0d207223 */ /* 0x000fe20000010020 */
[C---:B------:R-:W-:Y:S01]  /*1e00*/  PRMT R12, R15.reuse, 0x7632, R12 ;  /* 0x000076320f0c7816 */ /* 0x040fe2000000000c */
[----:B------:R-:W-:Y:S01]  /*1e10*/  FFMA.FTZ R11, R26, R33, R11 ;  /* 0x000000211a0b7223 */ /* 0x000fe2000001000b */
[----:B------:R-:W-:Y:S01]  /*1e20*/  SHF.L.U32 R15, R15, 0x10, RZ ;  /* 0x000000100f0f7819 */ /* 0x000fe200000006ff */
        /* <DEDUP_REMOVED lines=15> */
.L_x_19434:
[----:B------:R-:W-:Y:S01]  /*1f20*/  IADD3 R10, PT, PT, R19, 0x1, RZ ;  /* 0x00000001130a7810 */ /* 0x000fe20007ffe0ff */
[----:B-1----:R-:W-:-:S03]  /*1f30*/  FADD.FTZ R9, R8, R9 ;  /* 0x0000000908097221 */ /* 0x002fc60000010000 */
[----:B------:R-:W-:-:S05]  /*1f40*/  I2FP.F32.S32 R11, R10 ;  /* 0x0000000a000b7245 */ /* 0x000fca0000201400 */
[----:B------:R-:W-:-:S05]  /*1f50*/  FMUL.FTZ R11, R11, R22 ;  /* 0x000000160b0b7220 */ /* 0x000fca0000410000 */
[----:B------:R-:W-:Y:S01]  /*1f60*/  FSEL R10, R11, RZ, P1 ;  /* 0x000000ff0b0a7208 */ /* 0x000fe20000800000 */
[----:B------:R-:W-:-:S04]  /*1f70*/  @!P0 VIADD R11, R20, 0xffffffff ;  /* 0xffffffff140b8836 */ /* 0x000fc80000000000 */
[----:B------:R-:W-:Y:S01]  /*1f80*/  FFMA.FTZ R9, R9, UR29, R10 ;  /* 0x0000001d09097c23 */ /* 0x000fe2000801000a */
[----:B------:R-:W-:-:S04]  /*1f90*/  @!P0 ISETP.GE.AND P1, PT, R11, UR22, PT ;  /* 0x000000160b008c0c */ /* 0x000fc8000bf26270 */
[----:B0-----:R-:W-:-:S05]  /*1fa0*/  @!P0 FSEL R8, R9, RZ, !P1 ;  /* 0x000000ff09088208 */ /* 0x001fca0004800000 */
[----:B------:R0:W-:Y:S01]  /*1fb0*/  @!P0 STS [R7], R8 ;  /* 0x0000000807008388 */ /* 0x0001e20000000800 */
[----:B------:R-:W-:-:S13]  /*1fc0*/  ISETP.GE.OR P0, PT, R11, UR22, P0 ;  /* 0x000000160b007c0c */ /* 0x000fda0008706670 */
[----:B0-----:R-:W-:-:S07]  /*1fd0*/  @!P0 FMNMX.FTZ R4, R4, R9, !PT ;  /* 0x0000000904048209 */ /* 0x001fce0007810000 */
.L_x_19385:
[----:B------:R-:W-:Y:S05]  /*1fe0*/  BSYNC B1 ;  /* 0x0000000000017941 */ /* 0x000fea0003800000 */
.L_x_19383:
        /* <DEDUP_REMOVED lines=9> */
.L_x_19382:
[----:B------:R-:W-:Y:S05]  /*2080*/  BSYNC B0 ;  /* 0x0000000000007941 */ /* 0x000fea0003800000 */
.L_x_19381:
[----:B------:R-:W0:Y:S01]  /*2090*/  S2R R3, SR_TID.X ;  /* 0x0000000000037919 */ /* 0x000e220000002100 */
[----:B------:R-:W-:Y:S02]  /*20a0*/  UIMAD UR4, UR18, -0x20, UR8 ;  /* 0xffffffe0120478a4 */ /* 0x000fe4000f8e0208 */
[----:B------:R-:W-:-:S05]  /*20b0*/  IMAD.U32 R5, RZ, RZ, UR18 ;  /* 0x00000012ff057e24 */ /* 0x000fca000f8e00ff */
[----:B------:R-:W-:Y:S01]  /*20c0*/  SHF.L.U32 R5, R5, 0x9, RZ ;  /* 0x0000000905057819 */ /* 0x000fe200000006ff */
[----:B------:R-:W-:Y:S01]  /*20d0*/  IMAD.U32 R10, RZ, RZ, UR4 ;  /* 0x00000004ff0a7e24 */ /* 0x000fe2000f8e00ff */
[----:B------:R-:W-:-:S03]  /*20e0*/  UMOV UR4, 0xffffffff ;  /* 0xffffffff00047882 */ /* 0x000fc60000000000 */
[----:B------:R-:W-:-:S05]  /*20f0*/  IMAD R10, R10, 0x10, R5 ;  /* 0x000000100a0a7824 */ /* 0x000fca00078e0205 */
[----:B------:R-:W-:-:S04]  /*2100*/  VIMNMX R10, PT, PT, R10, UR22, PT ;  /* 0x000000160a0a7c48 */ /* 0x000fc8000bfe0100 */
[----:B------:R-:W-:Y:S02]  /*2110*/  IADD3 R8, PT, PT, -R5, R10, RZ ;  /* 0x0000000a05087210 */ /* 0x000fe40007ffe1ff */
        /* <DEDUP_REMOVED lines=10> */
.L_x_19440:
[----:B------:R-:W2:Y:S01]  /*21c0*/  S2R R4, SR_CgaCtaId ;  /* 0x0000000000047919 */ /* 0x000ea20000008800 */
[----:B------:R-:W-:Y:S01]  /*21d0*/  MOV R7, 0x400 ;  /* 0x0000040000077802 */ /* 0x000fe20000000f00 */
[----:B------:R-:W-:Y:S05]  /*21e0*/  WARPSYNC.ALL ;  /* 0x0000000000007948 */ /* 0x000fea0003800000 */
[----:B------:R-:W-:Y:S01]  /*21f0*/  VIADD R11, R7, 0xc0 ;  /* 0x000000c0070b7836 */ /* 0x000fe20000000000 */
[----:B------:R-:W-:Y:S02]  /*2200*/  ISETP.NE.AND P1, PT, R16, RZ, PT ;  /* 0x000000ff1000720c */ /* 0x000fe40003f25270 */
[----:B-1----:R-:W-:-:S02]  /*2210*/  FMNMX.FTZ R14, R9, R14, !PT ;  /* 0x0000000e090e7209 */ /* 0x002fc40007810000 */
[----:B--2---:R-:W-:-:S05]  /*2220*/  LEA R13, R4, R11, 0x18 ;  /* 0x0000000b040d7211 */ /* 0x004fca00078ec0ff */
[----:B------:R-:W-:-:S05]  /*2230*/  IMAD R11, R6, 0x4, R13 ;  /* 0x00000004060b7824 */ /* 0x000fca00078e020d */
[----:B------:R-:W-:Y:S01]  /*2240*/  @!P1 STS [R11], R14 ;  /* 0x0000000e0b009388 */ /* 0x000fe20000000800 */
[----:B------:R-:W-:Y:S01]  /*2250*/  BAR.SYNC.DEFER_BLOCKING 0x0 ;  /* 0x0000000000007b1d */ /* 0x000fe20000010000 */
[C---:B------:R-:W-:Y:S01]  /*2260*/  ISETP.GT.U32.AND P2, PT, R16.reuse, 0x3, PT ;  /* 0x000000031000780c */ /* 0x040fe20003f44070 */
[----:B------:R-:W-:Y:S01]  /*2270*/  IMAD.MOV.U32 R17, RZ, RZ, RZ ;  /* 0x000000ffff117224 */ /* 0x000fe200078e00ff */
[----:B------:R-:W-:Y:S01]  /*2280*/  LEA R12, R16, R13, 0x2 ;  /* 0x0000000d100c7211 */ /* 0x000fe200078e10ff */
[----:B------:R-:W-:Y:S01]  /*2290*/  IMAD.MOV.U32 R13, RZ, RZ, -0x800001 ;  /* 0xff7fffffff0d7424 */ /* 0x000fe200078e00ff */
[----:B------:R-:W-:Y:S01]  /*22a0*/  ISETP.GE.AND P3, PT, R3, R8, PT ;  /* 0x000000080300720c */ /* 0x000fe20003f66270 */
[----:B------:R-:W-:Y:S08]  /*22b0*/  BSSY.RECONVERGENT B0, `(.L_x_19389) ;  /* 0x00000e9000007945 */ /* 0x000ff00003800200 */
        /* <DEDUP_REMOVED lines=9> */
[----:B------:R-:W-:Y:S02]  /*2350*/  IMAD.MOV.U32 R17, RZ, RZ, RZ ;  /* 0x000000ffff117224 */ /* 0x000fe400078e00ff */
        /* <DEDUP_REMOVED lines=8> */
[----:B------:R-:W-:Y:S01]  /*23e0*/  LEA.HI R14, R14, 0x1, RZ, 0x19 ;  /* 0x000000010e0e7811 */ /* 0x000fe200078fc8ff */
[----:B------:R-:W-:Y:S01]  /*23f0*/  IMAD.MOV.U32 R17, RZ, RZ, RZ ;  /* 0x000000ffff117224 */ /* 0x000fe200078e00ff */
[----:B------:R-:W-:Y:S02]  /*2400*/  MOV R15, R3 ;  /* 0x00000003000f7202 */ /* 0x000fe40000000f00 */
[----:B------:R-:W-:Y:S02]  /*2410*/  LEA R16, R4, R13, 0x18 ;  /* 0x0000000d04107211 */ /* 0x000fe400078ec0ff */
[----:B------:R-:W-:-:S03]  /*2420*/  LOP3.LUT R14, R14, 0x3, RZ, 0xc0, !PT ;  /* 0x000000030e0e7812 */ /* 0x000fc600078ec0ff */
[----:B------:R-:W-:Y:S02]  /*2430*/  IMAD R13, R3, 0x4, R16 ;  /* 0x00000004030d7824 */ /* 0x000fe400078e0210 */
[----:B------:R-:W-:-:S07]  /*2440*/  IMAD.MOV R14, RZ, RZ, -R14 ;  /* 0x000000ffff0e7224 */ /* 0x000fce00078e0a0e */
.L_x_19393:
        /* <DEDUP_REMOVED lines=11> */
.L_x_19392:
[----:B------:R-:W-:Y:S05]  /*2500*/  BSYNC.RECONVERGENT B1 ;  /* 0x0000000000017941 */ /* 0x000fea0003800200 */
.L_x_19391:
        /* <DEDUP_REMOVED lines=12> */
.L_x_19396:
[----:B------:R-:W0:Y:S01]  /*25d0*/  LDS R16, [R14+-0x400] ;  /* 0xfffc00000e107984 */ /* 0x000e220000000800 */
[----:B------:R-:W-:-:S03]  /*25e0*/  VIADD R15, R15, 0x800 ;  /* 0x000008000f0f7836 */ /* 0x000fc60000000000 */
[----:B-----5:R-:W1:Y:S02]  /*25f0*/  LDS R22, [R14+-0x200] ;  /* 0xfffe00000e167984 */ /* 0x020e640000000800 */
[----:B------:R-:W-:Y:S02]  /*2600*/  ISETP.GE.AND P4, PT, R15, R13, PT ;  /* 0x0000000d0f00720c */ /* 0x000fe40003f86270 */
[----:B------:R-:W2:Y:S04]  /*2610*/  LDS R25, [R14] ;  /* 0x000000000e197984 */ /* 0x000ea80000000800 */
[----:B------:R-:W3:Y:S04]  /*2620*/  LDS R24, [R14+0x200] ;  /* 0x000200000e187984 */ /* 0x000ee80000000800 */
[----:B------:R-:W-:Y:S04]  /*2630*/  LDS R19, [R14+0x400] ;  /* 0x000400000e137984 */ /* 0x000fe80000000800 */
        /* <DEDUP_REMOVED lines=14> */
[----:B---3--:R-:W-:-:S03]  /*2720*/  FADD.FTZ R27, -R9, R24 ;  /* 0x00000018091b7221 */ /* 0x008fc60000010100 */
[----:B------:R-:W3:Y:S01]  /*2730*/  LDS R16, [R14+0x1600] ;  /* 0x001600000e107984 */ /* 0x000ee20000000800 */
[----:B------:R-:W2:Y:S03]  /*2740*/  MUFU.EX2 R29, R29 ;  /* 0x0000001d001d7308 */ /* 0x000ea60000000800 */
[----:B------:R-:W3:Y:S01]  /*2750*/  LDS R22, [R14+0x1800] ;  /* 0x001800000e167984 */ /* 0x000ee20000000800 */
[----:B----4-:R-:W-:-:S03]  /*2760*/  FADD.FTZ R36, -R9, R36 ;  /* 0x0000002409247221 */ /* 0x010fc60000010100 */
[----:B------:R-:W4:Y:S01]  /*2770*/  LDS R24, [R14+0x1a00] ;  /* 0x001a00000e187984 */ /* 0x000f220000000800 */
[----:B--2---:R-:W-:Y:S01]  /*2780*/  FADD.FTZ R23, R21, R17 ;  /* 0x0000001115177221 */ /* 0x004fe20000010000 */
[----:B------:R-:W-:Y:S01]  /*2790*/  FMUL.FTZ R17, R25, 1.4426950216293334961 ;  /* 0x3fb8aa3b19117820 */ /* 0x000fe20000410000 */
[----:B------:R-:W-:Y:S01]  /*27a0*/  FADD.FTZ R25, -R9, R19 ;  /* 0x0000001309197221 */ /* 0x000fe20000010100 */
[----:B------:R-:W-:Y:S01]  /*27b0*/  FMUL.FTZ R19, R27, 1.4426950216293334961 ;  /* 0x3fb8aa3b1b137820 */ /* 0x000fe20000410000 */
[----:B------:R2:W-:Y:S01]  /*27c0*/  STS [R14+-0x400], R21 ;  /* 0xfffc00150e007388 */ /* 0x0005e20000000800 */
[C---:B------:R-:W-:Y:S01]  /*27d0*/  FADD.FTZ R26, -R9.reuse, R26 ;  /* 0x0000001a091a7221 */ /* 0x040fe20000010100 */
[C---:B------:R-:W-:Y:S01]  /*27e0*/  FADD.FTZ R34, -R9.reuse, R34 ;  /* 0x0000002209227221 */ /* 0x040fe20000010100 */
[----:B------:R-:W1:Y:S01]  /*27f0*/  MUFU.EX2 R17, R17 ;  /* 0x0000001100117308 */ /* 0x000e620000000800 */
[----:B------:R-:W-:Y:S01]  /*2800*/  FADD.FTZ R28, -R9, R28 ;  /* 0x0000001c091c7221 */ /* 0x000fe20000010100 */
[----:B------:R-:W-:Y:S01]  /*2810*/  FMUL.FTZ R31, R26, 1.4426950216293334961 ;  /* 0x3fb8aa3b1a1f7820 */ /* 0x000fe20000410000 */
[----:B------:R-:W-:Y:S01]  /*2820*/  FMUL.FTZ R27, R34, 1.4426950216293334961 ;  /* 0x3fb8aa3b221b7820 */ /* 0x000fe20000410000 */
[----:B------:R-:W1:Y:S01]  /*2830*/  MUFU.EX2 R19, R19 ;  /* 0x0000001300137308 */ /* 0x000e620000000800 */
[----:B------:R-:W-:Y:S01]  /*2840*/  FADD.FTZ R26, R23, R29 ;  /* 0x0000001d171a7221 */ /* 0x000fe20000010000 */
[----:B------:R-:W-:Y:S01]  /*2850*/  FADD.FTZ R30, -R9, R30 ;  /* 0x0000001e091e7221 */ /* 0x000fe20000010100 */
[----:B--2---:R-:W-:Y:S01]  /*2860*/  FMUL.FTZ R21, R25, 1.4426950216293334961 ;  /* 0x3fb8aa3b19157820 */ /* 0x004fe20000410000 */
[----:B------:R-:W-:Y:S01]  /*2870*/  FMUL.FTZ R25, R36, 1.4426950216293334961 ;  /* 0x3fb8aa3b24197820 */ /* 0x000fe20000410000 */
[----:B------:R-:W-:Y:S01]  /*2880*/  MUFU.EX2 R27, R27 ;  /* 0x0000001b001b7308 */ /* 0x000fe20000000800 */
[----:B------:R-:W-:Y:S01]  /*2890*/  FMUL.FTZ R28, R28, 1.4426950216293334961 ;  /* 0x3fb8aa3b1c1c7820 */ /* 0x000fe20000410000 */
[C---:B0-----:R-:W-:Y:S01]  /*28a0*/  FADD.FTZ R32, -R9.reuse, R32 ;  /* 0x0000002009207221 */ /* 0x041fe20000010100 */
[----:B------:R-:W-:Y:S01]  /*28b0*/  FMUL.FTZ R30, R30, 1.4426950216293334961 ;  /* 0x3fb8aa3b1e1e7820 */ /* 0x000fe20000410000 */
[----:B------:R-:W0:Y:S01]  /*28c0*/  MUFU.EX2 R21, R21 ;  /* 0x0000001500157308 */ /* 0x000e220000000800 */
[----:B-1----:R-:W-:Y:S01]  /*28d0*/  FADD.FTZ R26, R26, R17 ;  /* 0x000000111a1a7221 */ /* 0x002fe20000010000 */
[C---:B------:R-:W-:Y:S01]  /*28e0*/  FADD.FTZ R20, -R9.reuse, R20 ;  /* 0x0000001409147221 */ /* 0x040fe20000010100 */
[----:B------:R-:W-:Y:S01]  /*28f0*/  FMUL.FTZ R32, R32, 1.4426950216293334961 ;  /* 0x3fb8aa3b20207820 */ /* 0x000fe20000410000 */
[----:B------:R-:W1:Y:S01]  /*2900*/  MUFU.EX2 R25, R25 ;  /* 0x0000001900197308 */ /* 0x000e620000000800 */
[----:B------:R-:W-:Y:S01]  /*2910*/  FADD.FTZ R26, R26, R19 ;  /* 0x000000131a1a7221 */ /* 0x000fe20000010000 */
[----:B------:R-:W-:Y:S01]  /*2920*/  FMUL.FTZ R20, R20, 1.4426950216293334961 ;  /* 0x3fb8aa3b14147820 */ /* 0x000fe20000410000 */
[C---:B------:R-:W-:Y:S01]  /*2930*/  FADD.FTZ R18, -R9.reuse, R18 ;  /* 0x0000001209127221 */ /* 0x040fe20000010100 */
[----:B------:R-:W2:Y:S01]  /*2940*/  MUFU.EX2 R31, R31 ;  /* 0x0000001f001f7308 */ /* 0x000ea20000000800 */
[----:B------:R2:W-:Y:S01]  /*2950*/  STS [R14+-0x200], R29 ;  /* 0xfffe001d0e007388 */ /* 0x0005e20000000800 */
[----:B---3--:R-:W-:-:S02]  /*2960*/  FADD.FTZ R16, -R9, R16 ;  /* 0x0000001009107221 */ /* 0x008fc40000010100 */
[----:B------:R-:W3:Y:S01]  /*2970*/  MUFU.EX2 R33, R28 ;  /* 0x0000001c00217308 */ /* 0x000ee20000000800 */
[----:B------:R-:W-:Y:S01]  /*2980*/  FMUL.FTZ R18, R18, 1.4426950216293334961 ;  /* 0x3fb8aa3b12127820 */ /* 0x000fe20000410000 */
[----:B0-----:R-:W-:Y:S01]  /*2990*/  FADD.FTZ R26, R26, R21 ;  /* 0x000000151a1a7221 */ /* 0x001fe20000010000 */
[C---:B------:R-:W-:Y:S01]  /*29a0*/  FADD.FTZ R22, -R9.reuse, R22 ;  /* 0x0000001609167221 */ /* 0x040fe20000010100 */
[----:B------:R-:W0:Y:S01]  /*29b0*/  MUFU.EX2 R23, R30 ;  /* 0x0000001e00177308 */ /* 0x000e220000000800 */
[----:B------:R-:W-:Y:S01]  /*29c0*/  FMUL.FTZ R16, R16, 1.4426950216293334961 ;  /* 0x3fb8aa3b10107820 */ /* 0x000fe20000410000 */
[----:B-1----:R-:W-:Y:S01]  /*29d0*/  FADD.FTZ R26, R26, R25 ;  /* 0x000000191a1a7221 */ /* 0x002fe20000010000 */
[----:B----4-:R-:W-:Y:S01]  /*29e0*/  FADD.FTZ R24, -R9, R24 ;  /* 0x0000001809187221 */ /* 0x010fe20000010100 */
[----:B------:R-:W1:Y:S01]  /*29f0*/  MUFU.EX2 R35, R32 ;  /* 0x0000002000237308 */ /* 0x000e620000000800 */
[----:B------:R-:W-:Y:S01]  /*2a00*/  FMUL.FTZ R22, R22, 1.4426950216293334961 ;  /* 0x3fb8aa3b16167820 */ /* 0x000fe20000410000 */
[----:B------:R-:W-:Y:S01]  /*2a10*/  FADD.FTZ R26, R26, R27 ;  /* 0x0000001b1a1a7221 */ /* 0x000fe20000010000 */
[----:B------:R-:W-:Y:S01]  /*2a20*/  FMUL.FTZ R24, R24, 1.4426950216293334961 ;  /* 0x3fb8aa3b18187820 */ /* 0x000fe20000410000 */
[----:B--2---:R-:W2:Y:S01]  /*2a30*/  MUFU.EX2 R29, R20 ;  /* 0x00000014001d7308 */ /* 0x004ea20000000800 */
[----:B------:R4:W-:Y:S01]  /*2a40*/  STS [R14], R17 ;  /* 0x000000110e007388 */ /* 0x0009e20000000800 */
[----:B------:R-:W-:-:S02]  /*2a50*/  FADD.FTZ R26, R26, R31 ;  /* 0x0000001f1a1a7221 */ /* 0x000fc40000010000 */
[----:B------:R-:W4:Y:S01]  /*2a60*/  MUFU.EX2 R37, R18 ;  /* 0x0000001200257308 */ /* 0x000f220000000800 */
[----:B------:R-:W-:Y:S01]  /*2a70*/  STS [R14+0x200], R19 ;  /* 0x000200130e007388 */ /* 0x000fe20000000800 */
[----:B---3--:R-:W-:Y:S02]  /*2a80*/  FADD.FTZ R26, R26, R33 ;  /* 0x000000211a1a7221 */ /* 0x008fe40000010000 */
[----:B------:R-:W3:Y:S01]  /*2a90*/  MUFU.EX2 R16, R16 ;  /* 0x0000001000107308 */ /* 0x000ee20000000800 */
[----:B------:R-:W-:Y:S01]  /*2aa0*/  STS [R14+0x400], R21 ;  /* 0x000400150e007388 */ /* 0x000fe20000000800 */
[----:B0-----:R-:W-:Y:S02]  /*2ab0*/  FADD.FTZ R26, R26, R23 ;  /* 0x000000171a1a7221 */ /* 0x001fe40000010000 */
[----:B------:R-:W0:Y:S01]  /*2ac0*/  MUFU.EX2 R22, R22 ;  /* 0x0000001600167308 */ /* 0x000e220000000800 */
[----:B------:R-:W-:Y:S01]  /*2ad0*/  STS [R14+0x600], R25 ;  /* 0x000600190e007388 */ /* 0x000fe20000000800 */
[----:B-1----:R-:W-:-:S02]  /*2ae0*/  FADD.FTZ R26, R26, R35 ;  /* 0x000000231a1a7221 */ /* 0x002fc40000010000 */
[----:B------:R-:W1:Y:S01]  /*2af0*/  MUFU.EX2 R24, R24 ;  /* 0x0000001800187308 */ /* 0x000e620000000800 */
[----:B------:R-:W-:Y:S01]  /*2b00*/  STS [R14+0x800], R27 ;  /* 0x0008001b0e007388 */ /* 0x000fe20000000800 */
[----:B--2---:R-:W-:-:S03]  /*2b10*/  FADD.FTZ R26, R26, R29 ;  /* 0x0000001d1a1a7221 */ /* 0x004fc60000010000 */
[----:B------:R-:W-:Y:S01]  /*2b20*/  STS [R14+0xa00], R31 ;  /* 0x000a001f0e007388 */ /* 0x000fe20000000800 */
[----:B----4-:R-:W-:-:S03]  /*2b30*/  FADD.FTZ R17, R26, R37 ;  /* 0x000000251a117221 */ /* 0x010fc60000010000 */
[----:B------:R-:W-:Y:S01]  /*2b40*/  STS [R14+0xc00], R33 ;  /* 0x000c00210e007388 */ /* 0x000fe20000000800 */
[----:B---3--:R-:W-:-:S03]  /*2b50*/  FADD.FTZ R17, R17, R16 ;  /* 0x0000001011117221 */ /* 0x008fc60000010000 */
[----:B------:R-:W-:Y:S01]  /*2b60*/  STS [R14+0xe00], R23 ;  /* 0x000e00170e007388 */ /* 0x000fe20000000800 */
[----:B0-----:R-:W-:-:S03]  /*2b70*/  FADD.FTZ R17, R17, R22 ;  /* 0x0000001611117221 */ /* 0x001fc60000010000 */
        /* <DEDUP_REMOVED lines=9> */
.L_x_19395:
[----:B------:R-:W-:Y:S05]  /*2c10*/  BSYNC.RECONVERGENT B1 ;  /* 0x0000000000017941 */ /* 0x000fea0003800200 */
.L_x_19394:
[----:B------:R-:W-:Y:S01]  /*2c20*/  IMAD.IADD R13, R8, 0x1, -R15 ;  /* 0x00000001080d7824 */ /* 0x000fe200078e0a0f */
[----:B------:R-:W-:Y:S04]  /*2c30*/  BSSY.RECONVERGENT B1, `(.L_x_19397) ;  /* 0x0000036000017945 */ /* 0x000fe80003800200 */
[----:B------:R-:W-:-:S13]  /*2c40*/  ISETP.GT.AND P4, PT, R13, 0x200, PT ;  /* 0x000002000d00780c */ /* 0x000fda0003f84270 */
[----:B------:R-:W-:Y:S05]  /*2c50*/  @!P4 BRA `(.L_x_19398) ;  /* 0x0000000000ccc947 */ /* 0x000fea0003800000 */
[----:B------:R-:W0:Y:S01]  /*2c60*/  LDS R20, [R14+-0x400] ;  /* 0xfffc00000e147984 */ /* 0x000e220000000800 */
[----:B------:R-:W-:Y:S01]  /*2c70*/  PLOP3.LUT P0, PT, PT, PT, PT, 0x8, 0x80 ;  /* 0x000000000080781c */ /* 0x000fe20003f0e170 */
[----:B------:R-:W-:Y:S02]  /*2c80*/  VIADD R15, R15, 0x400 ;  /* 0x000004000f0f7836 */ /* 0x000fe40000000000 */
[----:B-----5:R-:W1:Y:S04]  /*2c90*/  LDS R22, [R14+-0x200] ;  /* 0xfffe00000e167984 */ /* 0x020e680000000800 */
        /* <DEDUP_REMOVED lines=47> */
.L_x_19398:
[----:B------:R-:W-:Y:S05]  /*2f90*/  BSYNC.RECONVERGENT B1 ;  /* 0x0000000000017941 */ /* 0x000fea0003800200 */
.L_x_19397:
[----:B------:R-:W-:-:S13]  /*2fa0*/  ISETP.LT.OR P0, PT, R15, R8, P0 ;  /* 0x000000080f00720c */ /* 0x000fda0000701670 */
[----:B------:R-:W-:Y:S05]  /*2fb0*/  @!P0 BRA `(.L_x_19390) ;  /* 0x0000000000608947 */ /* 0x000fea0003800000 */
[----:B------:R-:W0:Y:S04]  /*2fc0*/  LDS R16, [R14+-0x400] ;  /* 0xfffc00000e107984 */ /* 0x000e280000000800 */
[----:B------:R-:W1:Y:S04]  /*2fd0*/  LDS R18, [R14+-0x200] ;  /* 0xfffe00000e127984 */ /* 0x000e680000000800 */
[----:B------:R-:W2:Y:S04]  /*2fe0*/  LDS R20, [R14] ;  /* 0x000000000e147984 */ /* 0x000ea80000000800 */
[----:B-----5:R-:W3:Y:S01]  /*2ff0*/  LDS R22, [R14+0x200] ;  /* 0x000200000e167984 */ /* 0x020ee20000000800 */
        /* <DEDUP_REMOVED lines=20> */
.L_x_19390:
[----:B------:R-:W-:Y:S05]  /*3140*/  BSYNC.RECONVERGENT B0 ;  /* 0x0000000000007941 */ /* 0x000fea0003800200 */
.L_x_19389:
        /* <DEDUP_REMOVED lines=23> */
[----:B------:R-:W-:Y:S02]  /*32c0*/  IMAD.IADD R12, R10, 0x1, R11 ;  /* 0x000000010a0c7824 */ /* 0x000fe400078e020b */
[----:B-1----:R-:W-:Y:S02]  /*32d0*/  FADD.FTZ R10, R13, 9.9999999747524270788e-07 ;  /* 0x358637bd0d0a7421 */ /* 0x002fe40000010000 */
[C---:B------:R-:W-:Y:S01]  /*32e0*/  IMAD.IADD R14, R12.reuse, 0x1, -R5 ;  /* 0x000000010c0e7824 */ /* 0x040fe200078e0a05 */
[----:B------:R-:W-:-:S03]  /*32f0*/  LOP3.LUT R11, R12, 0x180, RZ, 0xc0, !PT ;  /* 0x000001800c0b7812 */ /* 0x000fc600078ec0ff */
[----:B------:R-:W1:Y:S01]  /*3300*/  MUFU.RCP R10, R10 ;  /* 0x0000000a000a7308 */ /* 0x000e620000001000 */
[----:B------:R-:W-:Y:S02]  /*3310*/  ISETP.NE.AND P0, PT, R11, 0x180, PT ;  /* 0x000001800b00780c */ /* 0x000fe40003f05270 */
[----:B------:R-:W-:-:S11]  /*3320*/  ISETP.GE.U32.AND P1, PT, R14, 0x180, PT ;  /* 0x000001800e00780c */ /* 0x000fd60003f26070 */
        /* <DEDUP_REMOVED lines=10> */
.L_x_19403:
[----:B------:R-:W1:Y:S01]  /*33d0*/  LDS R17, [R11] ;  /* 0x000000000b117984 */ /* 0x000e620000000800 */
[----:B------:R-:W-:-:S04]  /*33e0*/  IADD3 R14, PT, PT, R14, 0x1, RZ ;  /* 0x000000010e0e7810 */ /* 0x000fc80007ffe0ff */
[----:B------:R-:W-:Y:S01]  /*33f0*/  ISETP.NE.AND P0, PT, R14, RZ, PT ;  /* 0x000000ff0e00720c */ /* 0x000fe20003f05270 */
[----:B-1----:R-:W-:-:S05]  /*3400*/  FMUL.FTZ R12, R17, R10 ;  /* 0x0000000a110c7220 */ /* 0x002fca0000410000 */
[----:B------:R1:W-:Y:S02]  /*3410*/  STS [R11], R12 ;  /* 0x0000000c0b007388 */ /* 0x0003e40000000800 */
[----:B-1----:R-:W-:-:S05]  /*3420*/  VIADD R11, R11, 0x200 ;  /* 0x000002000b0b7836 */ /* 0x002fca0000000000 */
[----:B------:R-:W-:Y:S05]  /*3430*/  @P0 BRA `(.L_x_19403) ;  /* 0xfffffffc00e40947 */ /* 0x000fea000383ffff */
.L_x_19402:
[----:B------:R-:W-:Y:S05]  /*3440*/  BSYNC.RECONVERGENT B1 ;  /* 0x0000000000017941 */ /* 0x000fea0003800200 */
.L_x_19401:
        /* <DEDUP_REMOVED lines=12> */
.L_x_19406:
        /* <DEDUP_REMOVED lines=52> */
.L_x_19405:
[----:B------:R-:W-:Y:S05]  /*3850*/  BSYNC.RECONVERGENT B1 ;  /* 0x0000000000017941 */ /* 0x000fea0003800200 */
.L_x_19404:
        /* <DEDUP_REMOVED lines=31> */
.L_x_19408:
[----:B------:R-:W-:Y:S05]  /*3a50*/  BSYNC.RECONVERGENT B1 ;  /* 0x0000000000017941 */ /* 0x000fea0003800200 */
.L_x_19407:
        /* <DEDUP_REMOVED lines=14> */
.L_x_19400:
[----:B------:R-:W-:Y:S05]  /*3b40*/  BSYNC.RECONVERGENT B0 ;  /* 0x0000000000007941 */ /* 0x000fea0003800200 */
.L_x_19399:
[----:B------:R-:W-:Y:S01]  /*3b50*/  BAR.SYNC.DEFER_BLOCKING 0x0 ;  /* 0x0000000000007b1d */ /* 0x000fe20000010000 */
[----:B------:R-:W-:Y:S02]  /*3b60*/  ISETP.NE.AND P0, PT, R3, RZ, PT ;  /* 0x000000ff0300720c */ /* 0x000fe40003f05270 */
[----:B--2---:R-:W-:-:S03]  /*3b70*/  MOV R11, UR18 ;  /* 0x00000012000b7c02 */ /* 0x004fc60008000f00 */
[----:B------:R-:W2:Y:S01]  /*3b80*/  LDCU UR23, c[0x0][0x3dc] ;  /* 0x00007b80ff1777ac */ /* 0x000ea20008000800 */
[----:B------:R-:W-:Y:S01]  /*3b90*/  BSSY.RECONVERGENT B0, `(.L_x_19409) ;  /* 0x0000015000007945 */ /* 0x000fe20003800200 */
[----:B------:R-:W-:Y:S01]  /*3ba0*/  IMAD R20, R11, 0x20, R6 ;  /* 0x000000200b147824 */ /* 0x000fe200078e0206 */
        /* <DEDUP_REMOVED lines=19> */
.L_x_19410:
[----:B--23--:R-:W-:Y:S05]  /*3ce0*/  BSYNC.RECONVERGENT B0 ;  /* 0x0000000000007941 */ /* 0x00cfea0003800200 */
.L_x_19409:
[----:B------:R-:W-:Y:S01]  /*3cf0*/  ISETP.GE.U32.AND P0, PT, R20, UR8, PT ;  /* 0x0000000814007c0c */ /* 0x000fe2000bf06070 */
[----:B------:R-:W-:Y:S01]  /*3d00*/  BSSY.RECONVERGENT B1, `(.L_x_19411) ;  /* 0x00001f3000017945 */ /* 0x000fe20003800200 */
[----:B------:R-:W-:Y:S01]  /*3d10*/  HFMA2 R30, -RZ, RZ, 0, 0 ;  /* 0x00000000ff1e7431 */ /* 0x000fe200000001ff */
[----:B------:R-:W-:Y:S02]  /*3d20*/  CS2R R28, SRZ ;  /* 0x00000000001c7805 */ /* 0x000fe4000001ff00 */
[----:B------:R-:W-:Y:S01]  /*3d30*/  CS2R R26, SRZ ;  /* 0x00000000001a7805 */ /* 0x000fe2000001ff00 */
[----:B------:R-:W-:-:S07]  /*3d40*/  IMAD.MOV.U32 R25, RZ, RZ, RZ ;  /* 0x000000ffff197224 */ /* 0x000fce00078e00ff */
[----:B------:R-:W-:Y:S05]  /*3d50*/  @P0 BRA `(.L_x_19412) ;  /* 0x0000001c00b40947 */ /* 0x000fea0003800000 */
[----:B------:R-:W2:Y:S01]  /*3d60*/  I2F.RP R12, R0 ;  /* 0x00000000000c7306 */ /* 0x000ea20000209400 */
[----:B------:R-:W3:Y:S01]  /*3d70*/  LDCU UR4, c[0x0][0x3c8] ;  /* 0x00007900ff0477ac */ /* 0x000ee20008000800 */
[----:B-1--4-:R-:W-:Y:S01]  /*3d80*/  IMAD.WIDE.U32 R10, R20, 0x4, RZ ;  /* 0x00000004140a7825 */ /* 0x012fe200078e00ff */
[----:B------:R-:W-:Y:S02]  /*3d90*/  IADD3 R7, PT, PT, R7, 0xe0, RZ ;  /* 0x000000e007077810 */ /* 0x000fe40007ffe0ff */
[----:B------:R-:W-:Y:S01]  /*3da0*/  CS2R R28, SRZ ;  /* 0x00000000001c7805 */ /* 0x000fe2000001ff00 */
[----:B------:R-:W1:Y:S01]  /*3db0*/  LDCU.64 UR6, c[0x0][0x3b8] ;  /* 0x00007700ff0677ac */ /* 0x000e620008000a00 */
[----:B------:R-:W-:Y:S01]  /*3dc0*/  IMAD.SHL.U32 R14, R3, 0x20, RZ ;  /* 0x00000020030e7824 */ /* 0x000fe200078e00ff */
[----:B------:R-:W-:Y:S01]  /*3dd0*/  LEA R4, R4, R7, 0x18 ;  /* 0x0000000704047211 */ /* 0x000fe200078ec0ff */
[----:B------:R-:W-:Y:S01]  /*3de0*/  IMAD R5, R6, 0x10, R5 ;  /* 0x0000001006057824 */ /* 0x000fe200078e0205 */
[----:B------:R-:W-:Y:S01]  /*3df0*/  UIADD3 UR5, UPT, UPT, UR22, 0xf, URZ ;  /* 0x0000000f16057890 */ /* 0x000fe2000fffe0ff */
[----:B-----5:R-:W-:Y:S01]  /*3e00*/  VIADD R22, R20, 0x1 ;  /* 0x0000000114167836 */ /* 0x020fe20000000000 */
[----:B------:R-:W-:Y:S01]  /*3e10*/  LOP3.LUT R7, R14, 0x20, RZ, 0xe2, !PT ;  /* 0x000000200e077812 */ /* 0x000fe200078ee2ff */
[----:B------:R-:W-:Y:S01]  /*3e20*/  VIADD R21, R5, 0x3 ;  /* 0x0000000305157836 */ /* 0x000fe20000000000 */
[----:B------:R-:W-:Y:S01]  /*3e30*/  USHF.R.U32.HI UR5, URZ, 0x4, UR5 ;  /* 0x00000004ff057899 */ /* 0x000fe20008011605 */
[----:B------:R-:W-:Y:S01]  /*3e40*/  MOV R30, RZ ;  /* 0x000000ff001e7202 */ /* 0x000fe20000000f00 */
[----:B--2---:R-:W2:Y:S01]  /*3e50*/  MUFU.RCP R12, R12 ;  /* 0x0000000c000c7308 */ /* 0x004ea20000001000 */
[----:B------:R-:W-:Y:S01]  /*3e60*/  IMAD R7, R6, 0x40, R7 ;  /* 0x0000004006077824 */ /* 0x000fe200078e0207 */
[----:B------:R-:W-:-:S02]  /*3e70*/  CS2R R26, SRZ ;  /* 0x00000000001a7805 */ /* 0x000fc4000001ff00 */
[----:B------:R-:W-:Y:S01]  /*3e80*/  MOV R25, RZ ;  /* 0x000000ff00197202 */ /* 0x000fe20000000f00 */
[----:B---3--:R-:W-:Y:S01]  /*3e90*/  UIMAD UR4, UR17, UR4, URZ ;  /* 0x00000004110472a4 */ /* 0x008fe2000f8e02ff */
[----:B------:R-:W-:Y:S01]  /*3ea0*/  VIADD R20, R20, -UR5 ;  /* 0x8000000514147c36 */ /* 0x000fe20008000000 */
[----:B------:R-:W-:Y:S01]  /*3eb0*/  IADD3 R24, PT, PT, R7, 0x10, R4 ;  /* 0x0000001007187810 */ /* 0x000fe20007ffe004 */
[----:B------:R-:W-:-:S03]  /*3ec0*/  IMAD.SHL.U32 R4, R3, 0x8, RZ ;  /* 0x0000000803047824 */ /* 0x000fc600078e00ff */
[----:B------:R-:W-:Y:S02]  /*3ed0*/  IMAD.U32 R13, RZ, RZ, UR4 ;  /* 0x00000004ff0d7e24 */ /* 0x000fe4000f8e00ff */
[----:B------:R-:W-:Y:S02]  /*3ee0*/  LOP3.LUT R4, R4, 0x8, RZ, 0xc0, !PT ;  /* 0x0000000804047812 */ /* 0x000fe400078ec0ff */
[----:B------:R-:W-:Y:S01]  /*3ef0*/  IMAD.WIDE R10, R13, 0x4, R10 ;  /* 0x000000040d0a7825 */ /* 0x000fe200078e020a */
[----:B------:R-:W3:Y:S03]  /*3f00*/  LDCU UR4, c[0x0][0x3e0] ;  /* 0x00007c00ff0477ac */ /* 0x000ee60008000800 */
[----:B--2---:R-:W-:Y:S01]  /*3f10*/  VIADD R8, R12, 0xffffffe ;  /* 0x0ffffffe0c087836 */ /* 0x004fe20000000000 */
[----:B-1----:R-:W-:Y:S01]  /*3f20*/  IADD3 R16, P0, PT, R10, UR6, RZ ;  /* 0x000000060a107c10 */ /* 0x002fe2000ff1e0ff */
[----:B------:R-:W1:Y:S01]  /*3f30*/  LDCU UR6, c[0x0][0x3fc] ;  /* 0x00007f80ff0677ac */ /* 0x000e620008000800 */
[----:B------:R-:W-:Y:S01]  /*3f40*/  IMAD.IADD R19, R4, 0x1, R21 ;  /* 0x0000000104137824 */ /* 0x000fe200078e0215 */
[----:B0-----:R0:W2:Y:S01]  /*3f50*/  F2I.FTZ.U32.TRUNC.NTZ R9, R8 ;  /* 0x0000000800097305 */ /* 0x0010a2000021f000 */
[----:B------:R-:W-:-:S02]  /*3f60*/  IADD3.X R17, PT, PT, R11, UR7, RZ, P0, !PT ;  /* 0x000000070b117c10 */ /* 0x000fc400087fe4ff */
[----:B0-----:R-:W-:Y:S01]  /*3f70*/  MOV R8, RZ ;  /* 0x000000ff00087202 */ /* 0x001fe20000000f00 */
[----:B---3--:R-:W-:Y:S01]  /*3f80*/  UIMAD UR4, UR13, UR4, URZ ;  /* 0x000000040d0472a4 */ /* 0x008fe2000f8e02ff */
[----:B--2---:R-:W-:Y:S01]  /*3f90*/  IADD3 R23, PT, PT, RZ, -R9, RZ ;  /* 0x80000009ff177210 */ /* 0x004fe20007ffe0ff */
[----:B-1----:R-:W-:Y:S02]  /*3fa0*/  IMAD.U32 R18, RZ, RZ, UR6 ;  /* 0x00000006ff127e24 */ /* 0x002fe4000f8e00ff */
[----:B------:R-:W-:Y:S02]  /*3fb0*/  USHF.R.S32.HI UR6, URZ, 0x1f, UR4 ;  /* 0x0000001fff067899 */ /* 0x000fe40008011404 */
[----:B------:R-:W-:Y:S01]  /*3fc0*/  MOV R12, UR4 ;  /* 0x00000004000c7c02 */ /* 0x000fe20008000f00 */
[----:B------:R-:W-:Y:S01]  /*3fd0*/  IMAD R23, R23, R0, RZ ;  /* 0x0000000017177224 */ /* 0x000fe200078e02ff */
[----:B------:R-:W-:Y:S02]  /*3fe0*/  IADD3 R18, PT, PT, -R18, UR16, RZ ;  /* 0x0000001012127c10 */ /* 0x000fe4000fffe1ff */
[----:B------:R-:W-:-:S02]  /*3ff0*/  IMAD.U32 R13, RZ, RZ, UR6 ;  /* 0x00000006ff0d7e24 */ /* 0x000fc4000f8e00ff */
[----:B------:R-:W-:-:S07]  /*4000*/  IMAD.HI.U32 R23, R9, R23, R8 ;  /* 0x0000001709177227 */ /* 0x000fce00078e0008 */
.L_x_19427:
        /* <DEDUP_REMOVED lines=47> */
[----:B------:R-:W-:-:S03]  /*4300*/  SHF.L.U32 R31, R3, 0x3, RZ ;  /* 0x00000003031f7819 */ /* 0x000fc600000006ff */
[----:B------:R-:W0:Y:S01]  /*4310*/  LDS.128 R8, [R24+-0x10] ;  /* 0xfffff00018087984 */ /* 0x000e220000000c00 */
[----:B------:R-:W-:-:S03]  /*4320*/  LOP3.LUT R31, R31, 0xf8, RZ, 0xc0, !PT ;  /* 0x000000f81f1f7812 */ /* 0x000fc600078ec0ff */
[----:B------:R1:W3:Y:S01]  /*4330*/  LDS.128 R4, [R24] ;  /* 0x0000000018047984 */ /* 0x0002e20000000c00 */
[----:B0-----:R-:W-:Y:S01]  /*4340*/  F2FP.BF16.F32.PACK_AB R8, R9, R8 ;  /* 0x000000080908723e */ /* 0x001fe200000010ff */
        /* <DEDUP_REMOVED lines=13> */
[----:B---3--:R-:W-:Y:S05]  /*4420*/  @P0 BRA `(.L_x_19416) ;  /* 0x0000000000780947 */ /* 0x008fea0003800000 */
        /* <DEDUP_REMOVED lines=30> */
.L_x_19416:
[----:B------:R-:W-:Y:S05]  /*4610*/  BSYNC.RECONVERGENT B2 ;  /* 0x0000000000027941 */ /* 0x000fea0003800200 */
.L_x_19415:
        /* <DEDUP_REMOVED lines=63> */
.L_x_19418:
[----:B------:R-:W-:Y:S05]  /*4a10*/  BSYNC.RECONVERGENT B2 ;  /* 0x0000000000027941 */ /* 0x000fea0003800200 */
.L_x_19417:
        /* <DEDUP_REMOVED lines=39> */
[----:B------:R-:W-:Y:S02]  /*4c90*/  IADD3 R31, PT, PT, R19, 0x1, RZ ;  /* 0x00000001131f7810 */ /* 0x000fe40007ffe0ff */
        /* <DEDUP_REMOVED lines=22> */
.L_x_19420:
[----:B------:R-:W-:Y:S05]  /*4e00*/  BSYNC.RECONVERGENT B2 ;  /* 0x0000000000027941 */ /* 0x000fea0003800200 */
.L_x_19419:
        /* <DEDUP_REMOVED lines=61> */
.L_x_19422:
[----:B------:R-:W-:Y:S05]  /*51e0*/  BSYNC.RECONVERGENT B2 ;  /* 0x0000000000027941 */ /* 0x000fea0003800200 */
.L_x_19421:
        /* <DEDUP_REMOVED lines=38> */
[----:B------:R-:W-:Y:S02]  /*5450*/  PRMT R11, R11, 0x5410, R36 ;  /* 0x000054100b0b7816 */ /* 0x000fe40000000024 */
        /* <DEDUP_REMOVED lines=18> */
[C---:B------:R-:W-:Y:S02]  /*5580*/  PRMT R33, R31.reuse, 0x7632, R33 ;  /* 0x000076321f217816 */ /* 0x040fe40000000021 */
[----:B------:R-:W-:Y:S02]  /*5590*/  SEL R31, R31, RZ, !P1 ;  /* 0x000000ff1f1f7207 */ /* 0x000fe40004800000 */
[----:B------:R-:W-:-:S04]  /*55a0*/  SEL R36, R33, RZ, !P2 ;  /* 0x000000ff21247207 */ /* 0x000fc80005000000 */
[----:B------:R-:W-:-:S07]  /*55b0*/  PRMT R31, R31, 0x5410, R36 ;  /* 0x000054101f1f7816 */ /* 0x000fce0000000024 */
.L_x_19424:
[----:B------:R-:W-:Y:S05]  /*55c0*/  BSYNC.RECONVERGENT B2 ;  /* 0x0000000000027941 */ /* 0x000fea0003800200 */
.L_x_19423:
[----:B-----5:R-:W-:Y:S02]  /*55d0*/  HMUL2.BF16_V2 R31, R8, R31 ;  /* 0x0000001f081f7232 */ /* 0x020fe40000200000 */
[----:B------:R-:W-:-:S03]  /*55e0*/  HFMA2.BF16_V2 R9, R6, R9, -RZ ;  /* 0x0000000906097231 */ /* 0x000fc600003000ff */
[C---:B------:R-:W-:Y:S02]  /*55f0*/  PRMT R33, R31.reuse, 0x7632, R33 ;  /* 0x000076321f217816 */ /* 0x040fe40000000021 */
[----:B------:R-:W-:-:S03]  /*5600*/  SHF.L.U32 R31, R31, 0x10, RZ ;  /* 0x000000101f1f7819 */ /* 0x000fc600000006ff */
[----:B------:R-:W-:Y:S02]  /*5610*/  IMAD.U32 R36, R33, 0x10000, RZ ;  /* 0x0001000021247824 */ /* 0x000fe400078e00ff */
[----:B------:R-:W-:Y:S02]  /*5620*/  HFMA2.BF16_V2 R33, R4, R11, -RZ ;  /* 0x0000000b04217231 */ /* 0x000fe400003000ff */
[----:B------:R-:W-:-:S03]  /*5630*/  FADD.FTZ R11, R31, R36 ;  /* 0x000000241f0b7221 */ /* 0x000fc60000010000 */
[C---:B------:R-:W-:Y:S02]  /*5640*/  PRMT R31, R33.reuse, 0x7610, R31 ;  /* 0x00007610211f7816 */ /* 0x040fe4000000001f */
[----:B------:R-:W-:-:S03]  /*5650*/  PRMT R33, R33, 0x7632, R33 ;  /* 0x0000763221217816 */ /* 0x000fc60000000021 */
[----:B------:R-:W-:Y:S01]  /*5660*/  IMAD.U32 R31, R31, 0x10000, RZ ;  /* 0x000100001f1f7824 */ /* 0x000fe200078e00ff */
[----:B------:R-:W-:Y:S01]  /*5670*/  SHF.L.U32 R36, R33, 0x10, RZ ;  /* 0x0000001021247819 */ /* 0x000fe200000006ff */
[----:B------:R-:W-:-:S04]  /*5680*/  HMUL2.BF16_V2 R33, R5, R34 ;  /* 0x0000002205217232 */ /* 0x000fc80000200000 */
[----:B------:R-:W-:Y:S01]  /*5690*/  FADD.FTZ R34, R31, R36 ;  /* 0x000000241f227221 */ /* 0x000fe20000010000 */
[C---:B------:R-:W-:Y:S02]  /*56a0*/  PRMT R31, R33.reuse, 0x7610, R31 ;  /* 0x00007610211f7816 */ /* 0x040fe4000000001f */
[----:B------:R-:W-:Y:S01]  /*56b0*/  PRMT R33, R33, 0x7632, R33 ;  /* 0x0000763221217816 */ /* 0x000fe20000000021 */
[----:B------:R-:W-:Y:S01]  /*56c0*/  FADD.FTZ R34, R11, R34 ;  /* 0x000000220b227221 */ /* 0x000fe20000010000 */
[----:B------:R-:W-:Y:S01]  /*56d0*/  PRMT R11, R9, 0x7632, R11 ;  /* 0x00007632090b7816 */ /* 0x000fe2000000000b */
[----:B------:R-:W-:Y:S01]  /*56e0*/  IMAD.U32 R31, R31, 0x10000, RZ ;  /* 0x000100001f1f7824 */ /* 0x000fe200078e00ff */
[----:B------:R-:W-:Y:S01]  /*56f0*/  SHF.L.U32 R9, R9, 0x10, RZ ;  /* 0x0000001009097819 */ /* 0x000fe200000006ff */
[----:B------:R-:W-:Y:S02]  /*5700*/  IMAD.U32 R36, R33, 0x10000, RZ ;  /* 0x0001000021247824 */ /* 0x000fe400078e00ff */
[----:B------:R0:W5:Y:S02]  /*5710*/  LDG.E.CONSTANT R33, desc[UR14][R14.64+0xa00] ;  /* 0x000a000e0e217981 */ /* 0x000164000c1e9900 */
        /* <DEDUP_REMOVED lines=9> */
[----:B01234-:R-:W-:Y:S01]  /*57b0*/  VIADD R14, R19, 0xfffffffe ;  /* 0xfffffffe130e7836 */ /* 0x01ffe20000000000 */
[----:B------:R-:W-:Y:S02]  /*57c0*/  ISETP.GE.AND P0, PT, R32, UR22, PT ;  /* 0x0000001620007c0c */ /* 0x000fe4000bf06270 */
[----:B-----5:R-:W-:Y:S02]  /*57d0*/  PRMT R15, R11, 0x7632, R15 ;  /* 0x000076320b0f7816 */ /* 0x020fe4000000000f */
[----:B------:R-:W-:Y:S02]  /*57e0*/  ISETP.GE.AND P1, PT, R14, UR22, PT ;  /* 0x000000160e007c0c */ /* 0x000fe4000bf26270 */
[C---:B------:R-:W-:Y:S02]  /*57f0*/  IADD3 R14, PT, PT, R19.reuse, -0x1, RZ ;  /* 0xffffffff130e7810 */ /* 0x040fe40007ffe0ff */
        /* <DEDUP_REMOVED lines=9> */
[----:B------:R-:W-:Y:S01]  /*5890*/  ISETP.GE.AND P0, PT, R14, UR22, PT ;  /* 0x000000160e007c0c */ /* 0x000fe2000bf06270 */
[----:B------:R-:W-:Y:S01]  /*58a0*/  VIADD R14, R19, 0x2 ;  /* 0x00000002130e7836 */ /* 0x000fe20000000000 */
[----:B------:R-:W-:-:S04]  /*58b0*/  PRMT R11, R11, 0x5410, R32 ;  /* 0x000054100b0b7816 */ /* 0x000fc80000000020 */
[----:B------:R-:W-:Y:S02]  /*58c0*/  ISETP.GE.AND P1, PT, R14, UR22, PT ;  /* 0x000000160e007c0c */ /* 0x000fe4000bf26270 */
[----:B------:R-:W-:-:S04]  /*58d0*/  IADD3 R14, PT, PT, R19, 0x3, RZ ;  /* 0x00000003130e7810 */ /* 0x000fc80007ffe0ff */
        /* <DEDUP_REMOVED lines=11> */
.L_x_19426:
[----:B------:R-:W-:Y:S05]  /*5990*/  BSYNC.RECONVERGENT B2 ;  /* 0x0000000000027941 */ /* 0x000fea0003800200 */
.L_x_19425:
[----:B-----5:R-:W-:Y:S02]  /*59a0*/  HMUL2.BF16_V2 R8, R8, R33 ;  /* 0x0000002108087232 */ /* 0x020fe40000200000 */
[----:B------:R-:W-:Y:S02]  /*59b0*/  HFMA2.BF16_V2 R11, R4, R11, -RZ ;  /* 0x0000000b040b7231 */ /* 0x000fe400003000ff */
[----:B------:R-:W-:Y:S02]  /*59c0*/  HMUL2.BF16_V2 R36, R5, R36 ;  /* 0x0000002405247232 */ /* 0x000fe40000200000 */
[----:B------:R-:W-:Y:S01]  /*59d0*/  FADD.FTZ R9, R34, R9 ;  /* 0x0000000922097221 */ /* 0x000fe20000010000 */
[----:B------:R-:W-:Y:S01]  /*59e0*/  FADD.FTZ R28, R28, R7 ;  /* 0x000000071c1c7221 */ /* 0x000fe20000010000 */
[C---:B01234-:R-:W-:Y:S01]  /*59f0*/  PRMT R14, R8.reuse, 0x7632, R14 ;  /* 0x00007632080e7816 */ /* 0x05ffe2000000000e */
[----:B------:R-:W-:Y:S01]  /*5a00*/  IMAD.U32 R8, R8, 0x10000, RZ ;  /* 0x0001000008087824 */ /* 0x000fe200078e00ff */
[----:B------:R-:W-:Y:S01]  /*5a10*/  PRMT R5, R11, 0x7610, R5 ;  /* 0x000076100b057816 */ /* 0x000fe20000000005 */
[----:B------:R-:W-:Y:S01]  /*5a20*/  FADD.FTZ R27, R27, R10 ;  /* 0x0000000a1b1b7221 */ /* 0x000fe20000010000 */
[----:B------:R-:W-:Y:S01]  /*5a30*/  SHF.L.U32 R15, R14, 0x10, RZ ;  /* 0x000000100e0f7819 */ /* 0x000fe200000006ff */
[----:B------:R-:W-:Y:S01]  /*5a40*/  HFMA2.BF16_V2 R14, R6, R31, -RZ ;  /* 0x0000001f060e7231 */ /* 0x000fe200003000ff */
[----:B------:R-:W-:Y:S01]  /*5a50*/  PRMT R6, R11, 0x7632, R6 ;  /* 0x000076320b067816 */ /* 0x000fe20000000006 */
[----:B------:R-:W-:Y:S01]  /*5a60*/  FADD.FTZ R26, R26, R9 ;  /* 0x000000091a1a7221 */ /* 0x000fe20000010000 */
[----:B------:R-:W-:Y:S01]  /*5a70*/  PRMT R11, R36, 0x7632, R11 ;  /* 0x00007632240b7816 */ /* 0x000fe2000000000b */
[----:B------:R-:W-:Y:S01]  /*5a80*/  FADD.FTZ R4, R8, R15 ;  /* 0x0000000f08047221 */ /* 0x000fe20000010000 */
[----:B------:R-:W-:Y:S01]  /*5a90*/  PRMT R8, R36, 0x7610, R8 ;  /* 0x0000761024087816 */ /* 0x000fe20000000008 */
[----:B------:R-:W-:Y:S01]  /*5aa0*/  IMAD.U32 R15, R5, 0x10000, RZ ;  /* 0x00010000050f7824 */ /* 0x000fe200078e00ff */
[----:B------:R-:W-:-:S02]  /*5ab0*/  SHF.L.U32 R6, R6, 0x10, RZ ;  /* 0x0000001006067819 */ /* 0x000fc400000006ff */
        /* <DEDUP_REMOVED lines=12> */
.L_x_19414:
[----:B------:R-:W-:Y:S05]  /*5b80*/  BSYNC.RECONVERGENT B0 ;  /* 0x0000000000007941 */ /* 0x000fea0003800200 */
.L_x_19413:
        /* <DEDUP_REMOVED lines=10> */
.L_x_19412:
[----:B------:R-:W-:Y:S05]  /*5c30*/  BSYNC.RECONVERGENT B1 ;  /* 0x0000000000017941 */ /* 0x000fea0003800200 */
.L_x_19411:
[----:B------:R-:W2:Y:S01]  /*5c40*/  S2R R3, SR_TID.X ;  /* 0x0000000000037919 */ /* 0x000ea20000002100 */
[----:B------:R-:W3:Y:S01]  /*5c50*/  S2UR UR5, SR_CgaCtaId ;  /* 0x00000000000579c3 */ /* 0x000ee20000008800 */
[----:B------:R-:W-:Y:S01]  /*5c60*/  ISETP.NE.AND P5, PT, R2, RZ, PT ;  /* 0x000000ff0200720c */ /* 0x000fe20003fa5270 */
[----:B------:R-:W-:Y:S01]  /*5c70*/  UMOV UR4, 0x400 ;  /* 0x0000040000047882 */ /* 0x000fe20000000000 */
[----:B------:R-:W1:Y:S01]  /*5c80*/  SHFL.BFLY PT, R5, R30, 0x1, 0x1f ;  /* 0x0c201f001e057f89 */ /* 0x000e6200000e0000 */
[----:B------:R-:W-:Y:S01]  /*5c90*/  UIADD3 UR4, UPT, UPT, UR4, 0xe0, URZ ;  /* 0x000000e004047890 */ /* 0x000fe2000fffe0ff */
[----:B------:R-:W-:Y:S02]  /*5ca0*/  BSSY.RECONVERGENT B0, `(.L_x_19428) ;  /* 0x000002e000007945 */ /* 0x000fe40003800200 */
[----:B------:R-:W2:Y:S04]  /*5cb0*/  SHFL.BFLY PT, R4, R29, 0x1, 0x1f ;  /* 0x0c201f001d047f89 */ /* 0x000ea800000e0000 */
[----:B------:R-:W2:Y:S04]  /*5cc0*/  SHFL.BFLY PT, R7, R28, 0x1, 0x1f ;  /* 0x0c201f001c077f89 */ /* 0x000ea800000e0000 */
[----:B------:R-:W2:Y:S04]  /*5cd0*/  SHFL.BFLY PT, R6, R27, 0x1, 0x1f ;  /* 0x0c201f001b067f89 */ /* 0x000ea800000e0000 */
[----:B0---4-:R-:W0:Y:S04]  /*5ce0*/  SHFL.BFLY PT, R9, R26, 0x1, 0x1f ;  /* 0x0c201f001a097f89 */ /* 0x011e2800000e0000 */
[----:B------:R-:W4:Y:S01]  /*5cf0*/  SHFL.BFLY PT, R8, R25, 0x1, 0x1f ;  /* 0x0c201f0019087f89 */ /* 0x000f2200000e0000 */
[----:B---3--:R-:W-:Y:S01]  /*5d00*/  ULEA UR4, UR5, UR4, 0x18 ;  /* 0x0000000405047291 */ /* 0x008fe2000f8ec0ff */
[----:B------:R-:W-:Y:S01]  /*5d10*/  BAR.SYNC.DEFER_BLOCKING 0x0 ;  /* 0x0000000000007b1d */ /* 0x000fe20000010000 */
[----:B-1----:R-:W-:Y:S01]  /*5d20*/  FADD.FTZ R0, R5, R30 ;  /* 0x0000001e05007221 */ /* 0x002fe20000010000 */
[C---:B--2---:R-:W-:Y:S01]  /*5d30*/  LOP3.LUT R2, R3.reuse, 0x1f, RZ, 0xc0, !PT ;  /* 0x0000001f03027812 */ /* 0x044fe200078ec0ff */
[----:B------:R-:W-:Y:S01]  /*5d40*/  FADD.FTZ R29, R4, R29 ;  /* 0x0000001d041d7221 */ /* 0x000fe20000010000 */
[----:B------:R-:W-:-:S02]  /*5d50*/  LOP3.LUT R5, R3, 0x3c0, RZ, 0xc0, !PT ;  /* 0x000003c003057812 */ /* 0x000fc400078ec0ff */
[----:B------:R-:W-:Y:S01]  /*5d60*/  SHF.R.U32.HI R11, RZ, 0x5, R3 ;  /* 0x00000005ff0b7819 */ /* 0x000fe20000011603 */
[----:B------:R-:W-:Y:S01]  /*5d70*/  FADD.FTZ R28, R7, R28 ;  /* 0x0000001c071c7221 */ /* 0x000fe20000010000 */
[----:B------:R-:W-:Y:S02]  /*5d80*/  SHF.R.U32.HI R2, RZ, 0x1, R2 ;  /* 0x00000001ff027819 */ /* 0x000fe40000011602 */
[----:B------:R-:W-:Y:S01]  /*5d90*/  ISETP.NE.OR P4, PT, R5, 0x40, P5 ;  /* 0x000000400500780c */ /* 0x000fe20002f85670 */
[----:B------:R-:W-:Y:S01]  /*5da0*/  FADD.FTZ R27, R6, R27 ;  /* 0x0000001b061b7221 */ /* 0x000fe20000010000 */
[----:B------:R-:W-:Y:S01]  /*5db0*/  LOP3.LUT P0, RZ, R3, 0x3c1, RZ, 0xc0, !PT ;  /* 0x000003c103ff7812 */ /* 0x000fe2000780c0ff */
[----:B------:R-:W-:Y:S02]  /*5dc0*/  IMAD R2, R11, 0x60, R2 ;  /* 0x000000600b027824 */ /* 0x000fe400078e0202 */
[----:B0-----:R-:W-:Y:S01]  /*5dd0*/  FADD.FTZ R9, R9, R26 ;  /* 0x0000001a09097221 */ /* 0x001fe20000010000 */
[----:B------:R-:W-:-:S02]  /*5de0*/  LOP3.LUT R4, R3, 0x3e0, RZ, 0xc0, !PT ;  /* 0x000003e003047812 */ /* 0x000fc400078ec0ff */
[C---:B------:R-:W-:Y:S01]  /*5df0*/  LOP3.LUT P1, RZ, R3.reuse, 0x3e1, RZ, 0xc0, !PT ;  /* 0x000003e103ff7812 */ /* 0x040fe2000782c0ff */
[----:B----4-:R-:W-:Y:S01]  /*5e00*/  FADD.FTZ R8, R8, R25 ;  /* 0x0000001908087221 */ /* 0x010fe20000010000 */
[----:B------:R-:W-:Y:S02]  /*5e10*/  LEA R2, R2, UR4, 0x2 ;  /* 0x0000000402027c11 */ /* 0x000fe4000f8e10ff */
[----:B------:R-:W-:Y:S02]  /*5e20*/  ISETP.NE.OR P3, PT, R4, 0x20, P5 ;  /* 0x000000200400780c */ /* 0x000fe40002f65670 */
        /* <DEDUP_REMOVED lines=21> */
.L_x_19429:
[----:B------:R-:W-:Y:S05]  /*5f80*/  BSYNC.RECONVERGENT B0 ;  /* 0x0000000000007941 */ /* 0x000fea0003800200 */
.L_x_19428:
        /* <DEDUP_REMOVED lines=22> */
.L_x_19431:
[----:B------:R-:W-:Y:S05]  /*60f0*/  BSYNC.RECONVERGENT B0 ;  /* 0x0000000000007941 */ /* 0x000fea0003800200 */
.L_x_19430:
        /* <DEDUP_REMOVED lines=27> */
.L_x_19386:
[----:B------:R-:W-:Y:S01]  /*62b0*/  BSSY B2, `(.L_x_19432) ;  /* 0x0000008000027945 */ /* 0x000fe20003800000 */
[----:B------:R-:W-:Y:S01]  /*62c0*/  IMAD.MOV.U32 R26, RZ, RZ, R8 ;  /* 0x000000ffff1a7224 */ /* 0x000fe200078e0008 */
[----:B------:R-:W-:Y:S01]  /*62d0*/  MOV R13, 0x1 ;  /* 0x00000001000d7802 */ /* 0x000fe20000000f00 */
[----:B------:R-:W-:Y:S01]  /*62e0*/  IMAD.MOV.U32 R28, RZ, RZ, 0x1f ;  /* 0x0000001fff1c7424 */ /* 0x000fe200078e00ff */
[----:B------:R-:W-:-:S07]  /*62f0*/  MOV R11, 0xffffffff ;  /* 0xffffffff000b7802 */ /* 0x000fce0000000f00 */
[----:B------:R-:W-:Y:S05]  /*6300*/  WARPSYNC.COLLECTIVE R11, `(.L_x_19433) ;  /* 0x000000000b087348 */ /* 0x000fea0003c00000 */
[----:B------:R0:W1:Y:S02]  /*6310*/  SHFL.BFLY P2, R14, R26, R13, R28 ;  /* 0x0c00000d1a0e7389 */ /* 0x000064000004001c */
[----:B01----:R-:W-:Y:S05]  /*6320*/  ENDCOLLECTIVE ;  /* 0x000000000000791b */ /* 0x003fea0003800000 */
.L_x_19433:
[----:B------:R-:W-:Y:S05]  /*6330*/  BSYNC B2 ;  /* 0x0000000000027941 */ /* 0x000fea0003800000 */
.L_x_19432:
[----:B------:R-:W-:Y:S01]  /*6340*/  IMAD.MOV.U32 R9, RZ, RZ, R14 ;  /* 0x000000ffff097224 */ /* 0x000fe200078e000e */
[----:B------:R-:W-:Y:S06]  /*6350*/  BRA `(.L_x_19434) ;  /* 0xffffffb800f07947 */ /* 0x000fec000383ffff */
.L_x_19388:
        /* <DEDUP_REMOVED lines=8> */
.L_x_19436:
[----:B------:R-:W-:Y:S05]  /*63e0*/  BSYNC B0 ;  /* 0x0000000000007941 */ /* 0x000fea0003800000 */
.L_x_19435:
        /* <DEDUP_REMOVED lines=9> */
.L_x_19437:
[----:B------:R-:W-:Y:S02]  /*6480*/  IMAD.MOV.U32 R13, RZ, RZ, 0x4 ;  /* 0x00000004ff0d7424 */ /* 0x000fe400078e00ff */
[----:B------:R-:W-:-:S05]  /*6490*/  IMAD.MOV.U32 R12, RZ, RZ, R14 ;  /* 0x000000ffff0c7224 */ /* 0x000fca00078e000e */
[----:B------:R-:W-:-:S04]  /*64a0*/  FMNMX.FTZ R12, R7, R12, !PT ;  /* 0x0000000c070c7209 */ /* 0x000fc80007810000 */
[----:B------:R-:W-:-:S07]  /*64b0*/  MOV R26, R12 ;  /* 0x0000000c001a7202 */ /* 0x000fce0000000f00 */
[----:B------:R-:W-:Y:S05]  /*64c0*/  WARPSYNC.COLLECTIVE R11, `(.L_x_19438) ;  /* 0x000000000b087348 */ /* 0x000fea0003c00000 */
[----:B------:R0:W1:Y:S02]  /*64d0*/  SHFL.BFLY P2, R14, R26, R13, R28 ;  /* 0x0c00000d1a0e7389 */ /* 0x000064000004001c */
[----:B01----:R-:W-:Y:S05]  /*64e0*/  ENDCOLLECTIVE ;  /* 0x000000000000791b */ /* 0x003fea0003800000 */
.L_x_19438:
[----:B------:R-:W-:Y:S01]  /*64f0*/  HFMA2 R13, -RZ, RZ, 0, 1.1920928955078125e-07 ;  /* 0x00000002ff0d7431 */ /* 0x000fe200000001ff */
[----:B------:R-:W-:-:S04]  /*6500*/  MOV R9, R14 ;  /* 0x0000000e00097202 */ /* 0x000fc80000000f00 */
[----:B------:R-:W-:-:S05]  /*6510*/  FMNMX.FTZ R9, R12, R9, !PT ;  /* 0x000000090c097209 */ /* 0x000fca0007810000 */
[----:B------:R-:W-:-:S07]  /*6520*/  IMAD.MOV.U32 R26, RZ, RZ, R9 ;  /* 0x000000ffff1a7224 */ /* 0x000fce00078e0009 */
[----:B------:R-:W-:Y:S05]  /*6530*/  WARPSYNC.COLLECTIVE R11, `(.L_x_19439) ;  /* 0x000000000b087348 */ /* 0x000fea0003c00000 */
[----:B------:R0:W1:Y:S02]  /*6540*/  SHFL.BFLY P2, R14, R26, R13, R28 ;  /* 0x0c00000d1a0e7389 */ /* 0x000064000004001c */
[----:B01----:R-:W-:Y:S05]  /*6550*/  ENDCOLLECTIVE ;  /* 0x000000000000791b */ /* 0x003fea0003800000 */
.L_x_19439:
[----:B------:R-:W-:Y:S05]  /*6560*/  BRA `(.L_x_19440) ;  /* 0xffffffbc00147947 */ /* 0x000fea000383ffff */
.L_x_19441:
        /* <DEDUP_REMOVED lines=9> */
.L_x_27513:


//--------------------- .text._ZN4vllm25paged_attention_v2_kernelI13__nv_bfloat16S1_Li80ELi16ELi128ELNS_18Fp8KVCacheDataTypeE0ELb1ELi512EEEvPfS3_PT_PKS4_PKT0_SA_ifPKiSC_iPKfiiiSE_SE_iiiii --------------------------
	.section	.text._ZN4vllm25paged_attention_v2_kernelI13__nv_bfloat16S1_Li80ELi16ELi128ELNS_18Fp8KVCacheDataTypeE0ELb1ELi512EEEvPfS3_PT_PKS4_PKT0_SA_ifPKiSC_iPKfiiiSE_SE_iiiii,"ax",@progbits
	.align	128
        .global         _ZN4vllm25paged_attention_v2_kernelI13__nv_bfloat16S1_Li80ELi16ELi128ELNS_18Fp8KVCacheDataTypeE0ELb1ELi512EEEvPfS3_PT_PKS4_PKT0_SA_ifPKiSC_iPKfiiiSE_SE_iiiii
        .type           _ZN4vllm25paged_attention_v2_kernelI13__nv_bfloat16S1_Li80ELi16ELi128ELNS_18Fp8KVCacheDataTypeE0ELb1ELi512EEEvPfS3_PT_PKS4_PKT0_SA_ifPKiSC_iPKfiiiSE_SE_iiiii,@function
        .size           _ZN4vllm25paged_attention_v2_kernelI13__nv_bfloat16S1_Li80ELi16ELi128ELNS_18Fp8KVCacheDataTypeE0ELb1ELi512EEEvPfS3_PT_PKS4_PKT0_SA_ifPKiSC_iPKfiiiSE_SE_iiiii,(.L_x_27514 - _ZN4vllm25paged_attention_v2_kernelI13__nv_bfloat16S1_Li80ELi16ELi128ELNS_18Fp8KVCacheDataTypeE0ELb1ELi512EEEvPfS3_PT_PKS4_PKT0_SA_ifPKiSC_iPKfiiiSE_SE_iiiii)
        .other          _ZN4vllm25paged_attention_v2_kernelI13__nv_bfloat16S1_Li80ELi16ELi128ELNS_18Fp8KVCacheDataTypeE0ELb1ELi512EEEvPfS3_PT_PKS4_PKT0_SA_ifPKiSC_iPKfiiiSE_SE_iiiii,@"STO_CUDA_ENTRY STV_DEFAULT"
_ZN4vllm25paged_attention_v2_kernelI13__nv_bfloat16S1_Li80ELi16ELi128ELNS_18Fp8KVCacheDataTypeE0ELb1ELi512EEEvPfS3_PT_PKS4_PKT0_SA_ifPKiSC_iPKfiiiSE_SE_iiiii:
.text._ZN4vllm25paged_attention_v2_kernelI13__nv_bfloat16S1_Li80ELi16ELi128ELNS_18Fp8KVCacheDataTypeE0ELb1ELi512EEEvPfS3_PT_PKS4_PKT0_SA_ifPKiSC_iPKfiiiSE_SE_iiiii:
        /* <DEDUP_REMOVED lines=14> */
[----:B------:R-:W4:Y:S01]  /*00e0*/  LDC R14, c[0x0][0x3b0] ;  /* 0x0000ec00ff0e7b82 */ /* 0x000f220000000800 */
[----:B------:R-:W0:Y:S01]  /*00f0*/  LDCU UR8, c[0x0][0x378] ;  /* 0x00006f00ff0877ac */ /* 0x000e220008000800 */
[----:B------:R-:W-:Y:S01]  /*0100*/  IADD3 R26, PT, PT, R2, -0x1, RZ ;  /* 0xffffffff021a7810 */ /* 0x000fe20007ffe0ff */
[----:B------:R-:W4:Y:S05]  /*0110*/  LDCU UR5, c[0x0][0x3f8] ;  /* 0x00007f00ff0577ac */ /* 0x000f2a0008000800 */
[----:B------:R-:W4:Y:S01]  /*0120*/  LDC R30, c[0x0][0x408] ;  /* 0x00010200ff1e7b82 */ /* 0x000f220000000800 */
[----:B-1----:R-:W-:Y:S01]  /*0130*/  IMAD R4, R0, UR4, RZ ;  /* 0x0000000400047c24 */ /* 0x002fe2000f8e02ff */
[----:B------:R-:W1:Y:S01]  /*0140*/  LDCU UR9, c[0x0][0x3fc] ;  /* 0x00007f80ff0977ac */ /* 0x000e620008000800 */
[----:B------:R-:W1:Y:S01]  /*0150*/  LDCU UR12, c[0x0][0x3dc] ;  /* 0x00007b80ff0c77ac */ /* 0x000e620008000800 */
[----:B------:R-:W1:Y:S01]  /*0160*/  LDCU UR13, c[0x0][0x3b4] ;  /* 0x00007680ff0d77ac */ /* 0x000e620008000800 */
[----:B0-----:R-:W-:Y:S01]  /*0170*/  ISETP.GT.U32.AND P1, PT, R12, 0x13, PT ;  /* 0x000000130c00780c */ /* 0x001fe20003f24070 */
[----:B------:R-:W0:Y:S01]  /*0180*/  LDCU UR4, c[0x0][0x3c8] ;  /* 0x00007900ff0477ac */ /* 0x000e220008000800 */
[----:B------:R-:W0:Y:S11]  /*0190*/  LDCU.64 UR14, c[0x0][0x3a0] ;  /* 0x00007400ff0e77ac */ /* 0x000e360008000a00 */
[----:B------:R-:W1:Y:S01]  /*01a0*/  @!P1 LDC.64 R8, c[0x0][0x398] ;  /* 0x0000e600ff089b82 */ /* 0x000e620000000a00 */
[----:B---3--:R-:W-:-:S02]  /*01b0*/  @!P1 IMAD R6, R5, 0x50, RZ ;  /* 0x0000005005069824 */ /* 0x008fc400078e02ff */
[----:B------:R-:W-:-:S05]  /*01c0*/  @!P1 IMAD.SHL.U32 R7, R12, 0x4, RZ ;  /* 0x000000040c079824 */ /* 0x000fca00078e00ff */
[----:B------:R-:W-:Y:S02]  /*01d0*/  @!P1 IADD3 R7, P0, P2, R7, R4, R6 ;  /* 0x0000000407079210 */ /* 0x000fe40007a1e006 */
[----:B------:R-:W-:-:S04]  /*01e0*/  SHF.R.S32.HI R4, RZ, 0x1f, R4 ;  /* 0x0000001fff047819 */ /* 0x000fc80000011404 */
[----:B------:R-:W-:Y:S02]  /*01f0*/  @!P1 IADD3.X R4, PT, PT, RZ, R4, RZ, P0, P2 ;  /* 0x00000004ff049210 */ /* 0x000fe400007e44ff */
[----:B--2---:R-:W-:-:S04]  /*0200*/  ISETP.NE.U32.AND P0, PT, R10, RZ, PT ;  /* 0x000000ff0a00720c */ /* 0x004fc80003f05070 */
[----:B------:R-:W-:Y:S02]  /*0210*/  ISETP.NE.AND.EX P0, PT, R11, RZ, PT, P0 ;  /* 0x000000ff0b00720c */ /* 0x000fe40003f05300 */
[----:B-1----:R-:W-:-:S04]  /*0220*/  @!P1 LEA R6, P2, R7, R8, 0x1 ;  /* 0x0000000807069211 */ /* 0x002fc800078408ff */
[----:B------:R-:W-:-:S05]  /*0230*/  @!P1 LEA.HI.X R7, R7, R9, R4, 0x1, P2 ;  /* 0x0000000907079211 */ /* 0x000fca00010f0c04 */
[----:B------:R-:W2:Y:S01]  /*0240*/  @!P1 LDG.E.CONSTANT R10, desc[UR6][R6.64] ;  /* 0x00000006060a9981 */ /* 0x000ea2000c1e9900 */
[----:B----4-:R-:W-:Y:S01]  /*0250*/  IABS R20, R14 ;  /* 0x0000000e00147213 */ /* 0x010fe20000000000 */
[----:B------:R-:W1:Y:S02]  /*0260*/  @P0 LDC.64 R8, c[0x0][0x3d0] ;  /* 0x0000f400ff080b82 */ /* 0x000e640000000a00 */
[----:B------:R3:W2:Y:S01]  /*0270*/  @!P1 LDG.E.CONSTANT R11, desc[UR6][R6.64+0x4] ;  /* 0x00000406060b9981 */ /* 0x0006a2000c1e9900 */
[----:B------:R-:W4:Y:S01]  /*0280*/  I2F.RP R15, R20 ;  /* 0x00000014000f7306 */ /* 0x000f220000209400 */
[----:B------:R-:W-:-:S07]  /*0290*/  HFMA2 R4, -RZ, RZ, 0, 0 ;  /* 0x00000000ff047431 */ /* 0x000fce00000001ff */
[----:B----4-:R-:W4:Y:S01]  /*02a0*/  MUFU.RCP R15, R15 ;  /* 0x0000000f000f7308 */ /* 0x010f220000001000 */
[----:B---3--:R-:W3:Y:S01]  /*02b0*/  LDC R6, c[0x0][0x370] ;  /* 0x0000dc00ff067b82 */ /* 0x008ee20000000800 */
[----:B-1----:R-:W-:-:S05]  /*02c0*/  @P0 IMAD.WIDE.U32 R8, R5, 0x4, R8 ;  /* 0x0000000405080825 */ /* 0x002fca00078e0008 */
[----:B------:R1:W5:Y:S01]  /*02d0*/  @P0 LDG.E.CONSTANT R4, desc[UR6][R8.64] ;  /* 0x0000000608040981 */ /* 0x000362000c1e9900 */
[----:B------:R-:W-:Y:S01]  /*02e0*/  IABS R28, R26 ;  /* 0x0000001a001c7213 */ /* 0x000fe20000000000 */
[----:B------:R-:W-:Y:S01]  /*02f0*/  BSSY B0, `(.L_x_19442) ;  /* 0x0000196000007945 */ /* 0x000fe20003800000 */
[----:B----4-:R-:W-:Y:S02]  /*0300*/  VIADD R16, R15, 0xffffffe ;  /* 0x0ffffffe0f107836 */ /* 0x010fe40000000000 */
[----:B------:R-:W4:Y:S02]  /*0310*/  LDC R15, c[0x0][0x404] ;  /* 0x00010100ff0f7b82 */ /* 0x000f240000000800 */
[----:B------:R0:W1:Y:S01]  /*0320*/  F2I.FTZ.U32.TRUNC.NTZ R17, R16 ;  /* 0x0000001000117305 */ /* 0x000062000021f000 */
[----:B---3--:R-:W-:Y:S02]  /*0330*/  IABS R18, R6 ;  /* 0x0000000600127213 */ /* 0x008fe40000000000 */
[----:B0-----:R-:W-:Y:S01]  /*0340*/  MOV R16, RZ ;  /* 0x000000ff00107202 */ /* 0x001fe20000000f00 */
[----:B-1----:R-:W-:-:S04]  /*0350*/  IMAD.MOV R7, RZ, RZ, -R17 ;  /* 0x000000ffff077224 */ /* 0x002fc800078e0a11 */
[----:B------:R-:W-:Y:S01]  /*0360*/  IMAD R7, R7, R20, RZ ;  /* 0x0000001407077224 */ /* 0x000fe200078e02ff */
[----:B----4-:R-:W-:-:S03]  /*0370*/  LOP3.LUT R26, R26, R15, RZ, 0x3c, !PT ;  /* 0x0000000f1a1a7212 */ /* 0x010fc600078e3cff */
[----:B------:R-:W-:-:S04]  /*0380*/  IMAD.HI.U32 R17, R17, R7, R16 ;  /* 0x0000000711117227 */ /* 0x000fc800078e0010 */
[----:B------:R-:W-:-:S04]  /*0390*/  IMAD.MOV.U32 R7, RZ, RZ, R18 ;  /* 0x000000ffff077224 */ /* 0x000fc800078e0012 */
        /* <DEDUP_REMOVED lines=10> */
[----:B------:R-:W-:-:S04]  /*0440*/  IABS R7, R15 ;  /* 0x0000000f00077213 */ /* 0x000fc80000000000 */
[----:B------:R-:W0:Y:S01]  /*0450*/  I2F.RP R21, R7 ;  /* 0x0000000700157306 */ /* 0x000e220000209400 */
[----:B------:R-:W-:-:S06]  /*0460*/  @P0 VIADD R18, R18, 0x1 ;  /* 0x0000000112120836 */ /* 0x000fcc0000000000 */
[----:B------:R-:W-:Y:S02]  /*0470*/  @!P3 IADD3 R18, PT, PT, RZ, -R18, RZ ;  /* 0x80000012ff12b210 */ /* 0x000fe40007ffe0ff */
[----:B------:R-:W-:-:S04]  /*0480*/  @!P2 LOP3.LUT R18, RZ, R14, RZ, 0x33, !PT ;  /* 0x0000000eff12a212 */ /* 0x000fc800078e33ff */
[-C--:B------:R-:W-:Y:S01]  /*0490*/  IABS R19, R18.reuse ;  /* 0x0000001200137213 */ /* 0x080fe20000000000 */
[----:B0-----:R-:W0:Y:S01]  /*04a0*/  MUFU.RCP R21, R21 ;  /* 0x0000001500157308 */ /* 0x001e220000001000 */
[----:B------:R-:W-:-:S04]  /*04b0*/  LOP3.LUT R25, R5, R18, RZ, 0x3c, !PT ;  /* 0x0000001205197212 */ /* 0x000fc800078e3cff */
[----:B------:R-:W-:-:S03]  /*04c0*/  ISETP.GE.AND P2, PT, R25, RZ, PT ;  /* 0x000000ff1900720c */ /* 0x000fc60003f46270 */
[----:B------:R-:W1:Y:S01]  /*04d0*/  I2F.RP R20, R19 ;  /* 0x0000001300147306 */ /* 0x000e620000209400 */
[----:B0-----:R-:W-:Y:S01]  /*04e0*/  VIADD R8, R21, 0xffffffe ;  /* 0x0ffffffe15087836 */ /* 0x001fe20000000000 */
[----:B------:R-:W-:-:S06]  /*04f0*/  IABS R21, R5 ;  /* 0x0000000500157213 */ /* 0x000fcc0000000000 */
[----:B------:R-:W-:Y:S08]  /*0500*/  F2I.FTZ.U32.TRUNC.NTZ R9, R8 ;  /* 0x0000000800097305 */ /* 0x000ff0000021f000 */
[----:B-1----:R-:W0:Y:S02]  /*0510*/  MUFU.RCP R20, R20 ;  /* 0x0000001400147308 */ /* 0x002e240000001000 */
[----:B0-----:R-:W-:Y:S01]  /*0520*/  VIADD R16, R20, 0xffffffe ;  /* 0x0ffffffe14107836 */ /* 0x001fe20000000000 */
[----:B------:R-:W-:-:S05]  /*0530*/  IABS R20, R18 ;  /* 0x0000001200147213 */ /* 0x000fca0000000000 */
[----:B------:R0:W1:Y:S01]  /*0540*/  F2I.FTZ.U32.TRUNC.NTZ R17, R16 ;  /* 0x0000001000117305 */ /* 0x000062000021f000 */
[----:B------:R-:W-:Y:S02]  /*0550*/  IMAD.MOV R8, RZ, RZ, -R20 ;  /* 0x000000ffff087224 */ /* 0x000fe400078e0a14 */
[----:B------:R-:W-:Y:S02]  /*0560*/  IMAD R20, R9, R7, RZ ;  /* 0x0000000709147224 */ /* 0x000fe400078e02ff */
[----:B0-----:R-:W-:Y:S01]  /*0570*/  IMAD.MOV.U32 R16, RZ, RZ, RZ ;  /* 0x000000ffff107224 */ /* 0x001fe200078e00ff */
[----:B-1----:R-:W-:-:S05]  /*0580*/  IADD3 R22, PT, PT, RZ, -R17, RZ ;  /* 0x80000011ff167210 */ /* 0x002fca0007ffe0ff */
[----:B------:R-:W-:-:S04]  /*0590*/  IMAD R23, R22, R19, RZ ;  /* 0x0000001316177224 */ /* 0x000fc800078e02ff */
[----:B------:R-:W-:Y:S02]  /*05a0*/  IMAD.HI.U32 R17, R17, R23, R16 ;  /* 0x0000001711117227 */ /* 0x000fe400078e0010 */
[----:B------:R-:W0:Y:S04]  /*05b0*/  S2R R16, SR_CgaCtaId ;  /* 0x0000000000107919 */ /* 0x000e280000008800 */
[----:B------:R-:W-:-:S04]  /*05c0*/  IMAD.HI.U32 R22, R17, R21, RZ ;  /* 0x0000001511167227 */ /* 0x000fc800078e00ff */
[----:B------:R-:W-:Y:S02]  /*05d0*/  IMAD.MOV R17, RZ, RZ, -R20 ;  /* 0x000000ffff117224 */ /* 0x000fe400078e0a14 */
[----:B------:R-:W-:Y:S02]  /*05e0*/  IMAD R20, R22, R8, R21 ;  /* 0x0000000816147224 */ /* 0x000fe400078e0215 */
[----:B------:R-:W-:-:S03]  /*05f0*/  IMAD.MOV.U32 R8, RZ, RZ, RZ ;  /* 0x000000ffff087224 */ /* 0x000fc600078e00ff */
[----:B------:R-:W-:Y:S01]  /*0600*/  ISETP.GT.U32.AND P4, PT, R19, R20, PT ;  /* 0x000000141300720c */ /* 0x000fe20003f84070 */
[----:B------:R-:W-:Y:S01]  /*0610*/  IMAD.HI.U32 R8, R9, R17, R8 ;  /* 0x0000001109087227 */ /* 0x000fe200078e0008 */
[----:B------:R-:W-:-:S05]  /*0620*/  LOP3.LUT R17, R12, 0x1, RZ, 0xc0, !PT ;  /* 0x000000010c117812 */ /* 0x000fca00078ec0ff */
[----:B------:R-:W-:-:S05]  /*0630*/  IMAD.HI.U32 R23, R8, R28, RZ ;  /* 0x0000001c08177227 */ /* 0x000fca00078e00ff */
[----:B------:R-:W-:Y:S01]  /*0640*/  IADD3 R9, PT, PT, RZ, -R23, RZ ;  /* 0x80000017ff097210 */ /* 0x000fe20007ffe0ff */
[----:B------:R-:W-:Y:S01]  /*0650*/  @!P4 IMAD.IADD R20, R20, 0x1, -R19 ;  /* 0x000000011414c824 */ /* 0x000fe200078e0a13 */
[----:B------:R-:W-:Y:S02]  /*0660*/  @!P4 IADD3 R22, PT, PT, R22, 0x1, RZ ;  /* 0x000000011616c810 */ /* 0x000fe40007ffe0ff */
[----:B------:R-:W-:Y:S01]  /*0670*/  ISETP.NE.AND P4, PT, R18, RZ, PT ;  /* 0x000000ff1200720c */ /* 0x000fe20003f85270 */
[C---:B------:R-:W-:Y:S01]  /*0680*/  IMAD R28, R7.reuse, R9, R28 ;  /* 0x00000009071c7224 */ /* 0x040fe200078e021c */
[----:B------:R-:W-:Y:S01]  /*0690*/  ISETP.GE.U32.AND P3, PT, R20, R19, PT ;  /* 0x000000131400720c */ /* 0x000fe20003f66070 */
[----:B------:R-:W-:Y:S01]  /*06a0*/  VIADD R9, R2, 0xf ;  /* 0x0000000f02097836 */ /* 0x000fe20000000000 */
[----:B------:R-:W-:Y:S02]  /*06b0*/  MOV R19, 0x400 ;  /* 0x0000040000137802 */ /* 0x000fe40000000f00 */
[----:B------:R-:W-:-:S02]  /*06c0*/  ISETP.GT.U32.AND P0, PT, R7, R28, PT ;  /* 0x0000001c0700720c */ /* 0x000fc40003f04070 */
[----:B0-----:R-:W-:Y:S02]  /*06d0*/  LEA R24, R16, R19, 0x18 ;  /* 0x0000001310187211 */ /* 0x001fe400078ec0ff */
[----:B------:R-:W-:Y:S02]  /*06e0*/  LEA R20, R3, 0x20, 0x5 ;  /* 0x0000002003147811 */ /* 0x000fe400078e28ff */
[----:B------:R-:W-:Y:S01]  /*06f0*/  SHF.R.U32.HI R9, RZ, 0x4, R9 ;  /* 0x00000004ff097819 */ /* 0x000fe20000011609 */
[----:B------:R-:W-:Y:S01]  /*0700*/  IMAD R24, R17, 0x50, R24 ;  /* 0x0000005011187824 */ /* 0x000fe200078e0218 */
[----:B------:R-:W-:Y:S02]  /*0710*/  SHF.R.U32.HI R17, RZ, 0x1, R12 ;  /* 0x00000001ff117819 */ /* 0x000fe4000001160c */
[----:B------:R-:W-:Y:S02]  /*0720*/  @P3 IADD3 R22, PT, PT, R22, 0x1, RZ ;  /* 0x0000000116163810 */ /* 0x000fe40007ffe0ff */
[----:B------:R-:W-:Y:S01]  /*0730*/  VIMNMX.U32 R21, PT, PT, R9, R20, PT ;  /* 0x0000001409157248 */ /* 0x000fe20003fe0000 */
[----:B------:R-:W-:Y:S01]  /*0740*/  @!P0 IMAD.IADD R28, R28, 0x1, -R7 ;  /* 0x000000011c1c8824 */ /* 0x000fe200078e0a07 */
[----:B------:R-:W-:Y:S01]  /*0750*/  @!P0 IADD3 R23, PT, PT, R23, 0x1, RZ ;  /* 0x0000000117178810 */ /* 0x000fe20007ffe0ff */
[----:B------:R-:W-:Y:S01]  /*0760*/  IMAD.MOV.U32 R9, RZ, RZ, R22 ;  /* 0x000000ffff097224 */ /* 0x000fe200078e0016 */
[----:B------:R-:W-:Y:S01]  /*0770*/  SHF.R.U32.HI R12, RZ, 0x5, R12 ;  /* 0x00000005ff0c7819 */ /* 0x000fe2000001160c */
[----:B------:R-:W-:Y:S01]  /*0780*/  @!P1 IMAD R24, R17, 0x8, R24 ;  /* 0x0000000811189824 */ /* 0x000fe200078e0218 */
[----:B------:R-:W-:Y:S01]  /*0790*/  ISETP.GE.U32.AND P3, PT, R28, R7, PT ;  /* 0x000000071c00720c */ /* 0x000fe20003f66070 */
[----:B------:R-:W-:Y:S01]  /*07a0*/  @!P2 IMAD.MOV R9, RZ, RZ, -R9 ;  /* 0x000000ffff09a224 */ /* 0x000fe200078e0a09 */
[----:B------:R-:W-:-:S02]  /*07b0*/  ISETP.GE.AND P2, PT, R26, RZ, PT ;  /* 0x000000ff1a00720c */ /* 0x000fc40003f46270 */
[----:B------:R-:W-:Y:S02]  /*07c0*/  LEA R28, R3, R12, 0x5 ;  /* 0x0000000c031c7211 */ /* 0x000fe400078e28ff */
[----:B------:R-:W-:Y:S02]  /*07d0*/  @!P4 LOP3.LUT R9, RZ, R18, RZ, 0x33, !PT ;  /* 0x00000012ff09c212 */ /* 0x000fe400078e33ff */
[----:B------:R-:W-:Y:S02]  /*07e0*/  ISETP.NE.AND P0, PT, R15, RZ, PT ;  /* 0x000000ff0f00720c */ /* 0x000fe40003f05270 */
[----:B------:R-:W-:-:S03]  /*07f0*/  MOV R22, 0xff7fffff ;  /* 0xff7fffff00167802 */ /* 0x000fc60000000f00 */
[----:B------:R-:W-:Y:S01]  /*0800*/  @P3 VIADD R23, R23, 0x1 ;  /* 0x0000000117173836 */ /* 0x000fe20000000000 */
[----:B--2---:R0:W-:Y:S01]  /*0810*/  @!P1 STS.64 [R24], R10 ;  /* 0x0000000a18009388 */ /* 0x0041e20000000a00 */
[----:B------:R-:W-:Y:S01]  /*0820*/  BAR.SYNC.DEFER_BLOCKING 0x0 ;  /* 0x0000000000007b1d */ /* 0x000fe20000010000 */
[----:B------:R-:W-:Y:S01]  /*0830*/  ISETP.GE.AND P1, PT, R30, RZ, PT ;  /* 0x000000ff1e00720c */ /* 0x000fe20003f26270 */
[----:B0-----:R-:W-:-:S04]  /*0840*/  IMAD.MOV.U32 R10, RZ, RZ, R23 ;  /* 0x000000ffff0a7224 */ /* 0x001fc800078e0017 */
[----:B------:R-:W-:Y:S01]  /*0850*/  @!P2 IMAD.MOV R10, RZ, RZ, -R10 ;  /* 0x000000ffff0aa224 */ /* 0x000fe200078e0a0a */
[----:B------:R-:W-:-:S07]  /*0860*/  ISETP.GE.U32.AND P2, PT, R28, R21, PT ;  /* 0x000000151c00720c */ /* 0x000fce0003f46070 */
[----:B------:R-:W-:Y:S01]  /*0870*/  @!P1 IMAD R14, R14, UR5, R9 ;  /* 0x000000050e0e9c24 */ /* 0x000fe2000f8e0209 */
[----:B------:R-:W-:Y:S01]  /*0880*/  @!P0 LOP3.LUT R10, RZ, R15, RZ, 0x33, !PT ;  /* 0x0000000fff0a8212 */ /* 0x000fe200078e33ff */
[----:B------:R-:W-:Y:S02]  /*0890*/  @P1 IMAD R11, R6, UR5, R5 ;  /* 0x00000005060b1c24 */ /* 0x000fe4000f8e0205 */
[----:B------:R-:W-:Y:S02]  /*08a0*/  @!P1 IMAD.MOV R23, RZ, RZ, -R14 ;  /* 0x000000ffff179224 */ /* 0x000fe400078e0a0e */
[----:B------:R-:W-:Y:S02]  /*08b0*/  IMAD R21, R0, UR4, RZ ;  /* 0x0000000400157c24 */ /* 0x000fe4000f8e02ff */
[----:B------:R-:W-:Y:S02]  /*08c0*/  @P1 IMAD R11, R11, R30, 0x1 ;  /* 0x000000010b0b1424 */ /* 0x000fe400078e021e */
[----:B------:R-:W-:-:S02]  /*08d0*/  @!P1 IMAD R11, R30, R23, 0x1 ;  /* 0x000000011e0b9424 */ /* 0x000fc400078e0217 */
[----:B------:R-:W-:Y:S01]  /*08e0*/  IMAD.MOV.U32 R23, RZ, RZ, R7 ;  /* 0x000000ffff177224 */ /* 0x000fe200078e0007 */
[----:B------:R-:W-:Y:S06]  /*08f0*/  @P2 BRA `(.L_x_19443) ;  /* 0x0000001000d42947 */ /* 0x000fec0003800000 */
[----:B------:R-:W0:Y:S01]  /*0900*/  LDCU.64 UR10, c[0x0][0x3b8] ;  /* 0x00007700ff0a77ac */ /* 0x000e220008000a00 */
[----:B------:R-:W-:Y:S01]  /*0910*/  IMAD.SHL.U32 R7, R17, 0x4, RZ ;  /* 0x0000000411077824 */ /* 0x000fe200078e00ff */
[----:B------:R-:W-:Y:S01]  /*0920*/  IADD3 R19, PT, PT, R19, 0xc0, RZ ;  /* 0x000000c013137810 */ /* 0x000fe20007ffe0ff */
[----:B------:R-:W-:Y:S01]  /*0930*/  IMAD.WIDE.U32 R14, R28, 0x4, RZ ;  /* 0x000000041c0e7825 */ /* 0x000fe200078e00ff */
[----:B------:R-:W1:Y:S01]  /*0940*/  LDCU UR4, c[0x0][0x3e0] ;  /* 0x00007c00ff0477ac */ /* 0x000e620008000800 */
[----:B------:R-:W-:Y:S02]  /*0950*/  MOV R22, 0xff7fffff ;  /* 0xff7fffff00167802 */ /* 0x000fe40000000f00 */
[----:B------:R-:W-:Y:S01]  /*0960*/  LOP3.LUT R7, R7, 0x3c, RZ, 0xc0, !PT ;  /* 0x0000003c07077812 */ /* 0x000fe200078ec0ff */
[----:B------:R-:W-:Y:S01]  /*0970*/  IMAD R30, R12, 0x10, R13 ;  /* 0x000000100c1e7824 */ /* 0x000fe200078e020d */
[----:B------:R-:W-:Y:S01]  /*0980*/  LEA R16, R16, R19, 0x18 ;  /* 0x0000001310107211 */ /* 0x000fe200078ec0ff */
[----:B------:R-:W-:-:S04]  /*0990*/  IMAD.WIDE R14, R21, 0x4, R14 ;  /* 0x00000004150e7825 */ /* 0x000fc800078e020e */
[----:B------:R-:W-:Y:S01]  /*09a0*/  IMAD R27, R12, 0x40, R7 ;  /* 0x000000400c1b7824 */ /* 0x000fe200078e0207 */
[C---:B------:R-:W-:Y:S02]  /*09b0*/  SHF.L.U32 R12, R17.reuse, 0x3, RZ ;  /* 0x00000003110c7819 */ /* 0x040fe400000006ff */
[----:B------:R-:W-:Y:S01]  /*09c0*/  LOP3.LUT R17, R17, 0xf, RZ, 0xc0, !PT ;  /* 0x0000000f11117812 */ /* 0x000fe200078ec0ff */
[----:B------:R-:W-:Y:S01]  /*09d0*/  IMAD.IADD R27, R27, 0x1, R16 ;  /* 0x000000011b1b7824 */ /* 0x000fe200078e0210 */
[----:B0-----:R-:W-:Y:S02]  /*09e0*/  IADD3 R26, P0, PT, R14, UR10, RZ ;  /* 0x0000000a0e1a7c10 */ /* 0x001fe4000ff1e0ff */
[----:B------:R-:W-:Y:S01]  /*09f0*/  LOP3.LUT R12, R12, 0x78, RZ, 0xc0, !PT ;  /* 0x000000780c0c7812 */ /* 0x000fe200078ec0ff */
[----:B-1----:R-:W-:Y:S01]  /*0a00*/  IMAD R7, R9, UR4, RZ ;  /* 0x0000000409077c24 */ /* 0x002fe2000f8e02ff */
[----:B------:R-:W-:Y:S01]  /*0a10*/  IADD3.X R29, PT, PT, R15, UR11, RZ, P0, !PT ;  /* 0x0000000b0f1d7c10 */ /* 0x000fe200087fe4ff */
[----:B------:R-:W-:-:S02]  /*0a20*/  IMAD.IADD R17, R17, 0x1, R30 ;  /* 0x0000000111117824 */ /* 0x000fc400078e021e */
[----:B------:R-:W-:Y:S01]  /*0a30*/  VIADD R30, R30, 0x1 ;  /* 0x000000011e1e7836 */ /* 0x000fe20000000000 */
[----:B------:R-:W-:Y:S01]  /*0a40*/  IADD3 R20, P0, PT, R7, R12, RZ ;  /* 0x0000000c07147210 */ /* 0x000fe20007f1e0ff */
[C---:B------:R-:W-:Y:S01]  /*0a50*/  IMAD.IADD R31, R17.reuse, 0x1, -R2 ;  /* 0x00000001111f7824 */ /* 0x040fe200078e0a02 */
[----:B------:R-:W-:Y:S02]  /*0a60*/  IADD3 R32, PT, PT, R17, 0x1, RZ ;  /* 0x0000000111207810 */ /* 0x000fe40007ffe0ff */
[----:B------:R-:W-:-:S09]  /*0a70*/  LEA.HI.X.SX32 R21, R7, RZ, 0x1, P0 ;  /* 0x000000ff07157211 */ /* 0x000fd200000f0eff */
.L_x_19448:
[----:B0-----:R-:W0:Y:S01]  /*0a80*/  LDC R18, c[0x0][0x400] ;  /* 0x00010000ff127b82 */ /* 0x001e220000000800 */
[----:B------:R-:W-:Y:S01]  /*0a90*/  VIADD R12, R30, 0xffffffff ;  /* 0xffffffff1e0c7836 */ /* 0x000fe20000000000 */
[----:B------:R-:W1:Y:S01]  /*0aa0*/  S2R R33, SR_TID.X ;  /* 0x0000000000217919 */ /* 0x000e620000002100 */
[----:B------:R-:W-:Y:S03]  /*0ab0*/  BSSY B1, `(.L_x_19444) ;  /* 0x000010c000017945 */ /* 0x000fe60003800000 */
[----:B------:R-:W-:Y:S02]  /*0ac0*/  IABS R16, R12 ;  /* 0x0000000c00107213 */ /* 0x000fe40000000000 */
[----:B------:R-:W2:Y:S03]  /*0ad0*/  LDC R19, c[0x0][0x404] ;  /* 0x00010100ff137b82 */ /* 0x000ea60000000800 */
[----:B------:R-:W-:-:S04]  /*0ae0*/  IMAD.HI.U32 R15, R8, R16, RZ ;  /* 0x00000010080f7227 */ /* 0x000fc800078e00ff */
[----:B------:R-:W-:Y:S01]  /*0af0*/  IMAD.MOV R13, RZ, RZ, -R15 ;  /* 0x000000ffff0d7224 */ /* 0x000fe200078e0a0f */
[----:B0-----:R-:W-:-:S04]  /*0b00*/  IABS R14, R18 ;  /* 0x00000012000e7213 */ /* 0x001fc80000000000 */
[----:B------:R-:W0:Y:S01]  /*0b10*/  I2F.RP R17, R14 ;  /* 0x0000000e00117306 */ /* 0x000e220000209400 */
[-C--:B--2---:R-:W-:Y:S02]  /*0b20*/  IABS R7, R19.reuse ;  /* 0x0000001300077213 */ /* 0x084fe40000000000 */
[----:B------:R-:W-:Y:S02]  /*0b30*/  LOP3.LUT R12, R12, R19, RZ, 0x3c, !PT ;  /* 0x000000130c0c7212 */ /* 0x000fe400078e3cff */
[----:B-1----:R-:W-:Y:S01]  /*0b40*/  LOP3.LUT R33, R33, 0x1, RZ, 0xc0, !PT ;  /* 0x0000000121217812 */ /* 0x002fe200078ec0ff */
        /* <DEDUP_REMOVED lines=18> */
[----:B------:R-:W-:-:S03]  /*0c70*/  IMAD R17, R17, R14, RZ ;  /* 0x0000000e11117224 */ /* 0x000fc600078e02ff */
[----:B------:R-:W-:Y:S01]  /*0c80*/  IABS R19, R15 ;  /* 0x0000000f00137213 */ /* 0x000fe20000000000 */
[----:B------:R-:W-:Y:S01]  /*0c90*/  IMAD.HI.U32 R12, R13, R17, R12 ;  /* 0x000000110d0c7227 */ /* 0x000fe200078e000c */
[----:B------:R-:W-:Y:S02]  /*0ca0*/  ISETP.GE.AND P2, PT, R15, RZ, PT ;  /* 0x000000ff0f00720c */ /* 0x000fe40003f46270 */
[----:B------:R-:W-:-:S05]  /*0cb0*/  MOV R13, R19 ;  /* 0x00000013000d7202 */ /* 0x000fca0000000f00 */
[----:B------:R-:W-:-:S04]  /*0cc0*/  IMAD.HI.U32 R12, R12, R13, RZ ;  /* 0x0000000d0c0c7227 */ /* 0x000fc800078e00ff */
[----:B------:R-:W-:-:S04]  /*0cd0*/  IMAD.MOV R12, RZ, RZ, -R12 ;  /* 0x000000ffff0c7224 */ /* 0x000fc800078e0a0c */
[----:B------:R-:W-:Y:S02]  /*0ce0*/  IMAD R13, R14, R12, R13 ;  /* 0x0000000c0e0d7224 */ /* 0x000fe400078e020d */
[----:B------:R-:W-:-:S03]  /*0cf0*/  VIADD R12, R10, -UR9 ;  /* 0x800000090a0c7c36 */ /* 0x000fc60008000000 */
        /* <DEDUP_REMOVED lines=14> */
.L_x_19445:
[----:B------:R-:W-:Y:S02]  /*0de0*/  IMAD.MOV.U32 R12, RZ, RZ, R26 ;  /* 0x000000ffff0c7224 */ /* 0x000fe400078e001a */
[----:B------:R-:W-:-:S05]  /*0df0*/  IMAD.MOV.U32 R13, RZ, RZ, R29 ;  /* 0x000000ffff0d7224 */ /* 0x000fca00078e001d */
[----:B------:R0:W2:Y:S02]  /*0e00*/  LDG.E.CONSTANT R15, desc[UR6][R12.64] ;  /* 0x000000060c0f7981 */ /* 0x0000a4000c1e9900 */
[----:B0-----:R-:W0:Y:S01]  /*0e10*/  S2R R13, SR_CgaCtaId ;  /* 0x00000000000d7919 */ /* 0x001e220000008800 */
[----:B------:R-:W-:Y:S01]  /*0e20*/  MOV R12, 0x400 ;  /* 0x00000400000c7802 */ /* 0x000fe20000000f00 */
        /* <DEDUP_REMOVED lines=9> */
[----:B------:R-:W4:Y:S01]  /*0ec0*/  LDG.E.CONSTANT R36, desc[UR6][R24.64+0x200] ;  /* 0x0002000618247981 */ /* 0x000f22000c1e9900 */
[----:B0-----:R-:W-:-:S03]  /*0ed0*/  LEA R12, R13, R12, 0x18 ;  /* 0x0000000c0d0c7211 */ /* 0x001fc600078ec0ff */
[----:B------:R-:W4:Y:S02]  /*0ee0*/  LDG.E.CONSTANT R41, desc[UR6][R24.64+0x204] ;  /* 0x0002040618297981 */ /* 0x000f24000c1e9900 */
[----:B------:R-:W-:Y:S02]  /*0ef0*/  IMAD R34, R33, 0x50, R12 ;  /* 0x0000005021227824 */ /* 0x000fe400078e020c */
[----:B------:R-:W4:Y:S04]  /*0f00*/  LDG.E.CONSTANT R42, desc[UR6][R24.64+0x300] ;  /* 0x00030006182a7981 */ /* 0x000f28000c1e9900 */
[----:B------:R-:W0:Y:S04]  /*0f10*/  LDS.128 R12, [R34] ;  /* 0x00000000220c7984 */ /* 0x000e280000000c00 */
[----:B------:R-:W4:Y:S04]  /*0f20*/  LDG.E.CONSTANT R37, desc[UR6][R24.64+0x304] ;  /* 0x0003040618257981 */ /* 0x000f28000c1e9900 */
[----:B------:R-:W4:Y:S01]  /*0f30*/  LDG.E.CONSTANT R44, desc[UR6][R24.64+0x904] ;  /* 0x00090406182c7981 */ /* 0x000f22000c1e9900 */
[C---:B0-----:R-:W-:Y:S01]  /*0f40*/  IMAD.U32 R17, R14.reuse, 0x10000, RZ ;  /* 0x000100000e117824 */ /* 0x041fe200078e00ff */
[----:B------:R-:W-:Y:S01]  /*0f50*/  PRMT R14, R14, 0x7632, R14 ;  /* 0x000076320e0e7816 */ /* 0x000fe2000000000e */
[C---:B------:R-:W-:Y:S01]  /*0f60*/  IMAD.U32 R35, R12.reuse, 0x10000, RZ ;  /* 0x000100000c237824 */ /* 0x040fe200078e00ff */
[----:B------:R-:W-:Y:S01]  /*0f70*/  PRMT R12, R12, 0x7632, R12 ;  /* 0x000076320c0c7816 */ /* 0x000fe2000000000c */
[C---:B--2---:R-:W-:Y:S01]  /*0f80*/  IMAD.U32 R40, R18.reuse, 0x10000, RZ ;  /* 0x0001000012287824 */ /* 0x044fe200078e00ff */
[----:B------:R-:W-:-:S03]  /*0f90*/  PRMT R18, R18, 0x7632, R18 ;  /* 0x0000763212127816 */ /* 0x000fc60000000012 */
[----:B------:R-:W-:Y:S01]  /*0fa0*/  FMUL.FTZ R40, R17, R40 ;  /* 0x0000002811287220 */ /* 0x000fe20000410000 */
[----:B------:R-:W-:Y:S02]  /*0fb0*/  SHF.L.U32 R17, R14, 0x10, RZ ;  /* 0x000000100e117819 */ /* 0x000fe400000006ff */
[----:B---3--:R-:W-:Y:S01]  /*0fc0*/  SHF.L.U32 R14, R16, 0x10, RZ ;  /* 0x00000010100e7819 */ /* 0x008fe200000006ff */
[----:B------:R-:W-:Y:S01]  /*0fd0*/  IMAD.U32 R18, R18, 0x10000, RZ ;  /* 0x0001000012127824 */ /* 0x000fe200078e00ff */
[----:B------:R-:W-:-:S03]  /*0fe0*/  PRMT R16, R16, 0x7632, R16 ;  /* 0x0000763210107816 */ /* 0x000fc60000000010 */
[----:B------:R-:W-:Y:S01]  /*0ff0*/  FFMA.FTZ R35, R35, R14, R40 ;  /* 0x0000000e23237223 */ /* 0x000fe20000010028 */
[----:B------:R-:W-:Y:S01]  /*1000*/  FMUL.FTZ R14, R17, R18 ;  /* 0x00000012110e7220 */ /* 0x000fe20000410000 */
[----:B------:R-:W-:Y:S02]  /*1010*/  IMAD.U32 R17, R15, 0x10000, RZ ;  /* 0x000100000f117824 */ /* 0x000fe400078e00ff */
[----:B----4-:R-:W-:Y:S01]  /*1020*/  IMAD.U32 R18, R39, 0x10000, RZ ;  /* 0x0001000027127824 */ /* 0x010fe200078e00ff */
[----:B------:R-:W-:-:S03]  /*1030*/  SHF.L.U32 R19, R38, 0x10, RZ ;  /* 0x0000001026137819 */ /* 0x000fc600000006ff */
[----:B------:R-:W-:Y:S01]  /*1040*/  FMUL.FTZ R43, R17, R18 ;  /* 0x00000012112b7220 */ /* 0x000fe20000410000 */
[----:B------:R-:W-:Y:S01]  /*1050*/  SHF.L.U32 R17, R12, 0x10, RZ ;  /* 0x000000100c117819 */ /* 0x000fe200000006ff */
[----:B------:R-:W-:Y:S02]  /*1060*/  IMAD.U32 R12, R16, 0x10000, RZ ;  /* 0x00010000100c7824 */ /* 0x000fe400078e00ff */
[----:B------:R-:W-:Y:S02]  /*1070*/  IMAD.U32 R16, R13, 0x10000, RZ ;  /* 0x000100000d107824 */ /* 0x000fe400078e00ff */
[----:B------:R-:W-:Y:S02]  /*1080*/  FFMA.FTZ R12, R17, R12, R14 ;  /* 0x0000000c110c7223 */ /* 0x000fe4000001000e */
[----:B------:R-:W-:Y:S02]  /*1090*/  FFMA.FTZ R14, R16, R19, R43 ;  /* 0x00000013100e7223 */ /* 0x000fe4000001002b */
[----:B------:R-:W0:Y:S01]  /*10a0*/  LDS.128 R16, [R34+0x10] ;  /* 0x0000100022107984 */ /* 0x000e220000000c00 */
[----:B------:R-:W-:-:S02]  /*10b0*/  PRMT R39, R39, 0x7632, R39 ;  /* 0x0000763227277816 */ /* 0x000fc40000000027 */
[----:B------:R-:W-:-:S03]  /*10c0*/  PRMT R15, R15, 0x7632, R15 ;  /* 0x000076320f0f7816 */ /* 0x000fc6000000000f */
[----:B------:R-:W-:Y:S01]  /*10d0*/  IMAD.U32 R40, R39, 0x10000, RZ ;  /* 0x0001000027287824 */ /* 0x000fe200078e00ff */
[----:B------:R-:W-:Y:S01]  /*10e0*/  PRMT R13, R13, 0x7632, R13 ;  /* 0x000076320d0d7816 */ /* 0x000fe2000000000d */
[----:B------:R-:W2:Y:S01]  /*10f0*/  LDG.E.CONSTANT R39, desc[UR6][R24.64+0x400] ;  /* 0x0004000618277981 */ /* 0x000ea2000c1e9900 */
[----:B------:R-:W-:Y:S01]  /*1100*/  PRMT R38, R38, 0x7632, R38 ;  /* 0x0000763226267816 */ /* 0x000fe20000000026 */
[----:B------:R-:W-:Y:S01]  /*1110*/  IMAD.U32 R15, R15, 0x10000, RZ ;  /* 0x000100000f0f7824 */ /* 0x000fe200078e00ff */
[----:B------:R-:W-:-:S03]  /*1120*/  SHF.L.U32 R13, R13, 0x10, RZ ;  /* 0x000000100d0d7819 */ /* 0x000fc600000006ff */
[----:B------:R-:W-:Y:S01]  /*1130*/  FMUL.FTZ R40, R15, R40 ;  /* 0x000000280f287220 */ /* 0x000fe20000410000 */
[----:B------:R-:W-:-:S04]  /*1140*/  IMAD.U32 R38, R38, 0x10000, RZ ;  /* 0x0001000026267824 */ /* 0x000fc800078e00ff */
[----:B------:R-:W-:Y:S01]  /*1150*/  FFMA.FTZ R15, R13, R38, R40 ;  /* 0x000000260d0f7223 */ /* 0x000fe20000010028 */
[----:B------:R-:W-:Y:S01]  /*1160*/  SHF.L.U32 R13, R36, 0x10, RZ ;  /* 0x00000010240d7819 */ /* 0x000fe200000006ff */
[----:B------:R-:W3:Y:S01]  /*1170*/  LDG.E.CONSTANT R40, desc[UR6][R24.64+0x404] ;  /* 0x0004040618287981 */ /* 0x000ee2000c1e9900 */
[----:B0-----:R-:W-:-:S04]  /*1180*/  IMAD.U32 R38, R16, 0x10000, RZ ;  /* 0x0001000010267824 */ /* 0x001fc800078e00ff */
[----:B------:R-:W-:Y:S02]  /*1190*/  FFMA.FTZ R13, R38, R13, R35 ;  /* 0x0000000d260d7223 */ /* 0x000fe40000010023 */
[----:B------:R-:W4:Y:S04]  /*11a0*/  LDG.E.CONSTANT R38, desc[UR6][R24.64+0x500] ;  /* 0x0005000618267981 */ /* 0x000f28000c1e9900 */
[----:B------:R-:W4:Y:S01]  /*11b0*/  LDG.E.CONSTANT R35, desc[UR6][R24.64+0x504] ;  /* 0x0005040618237981 */ /* 0x000f22000c1e9900 */
[----:B------:R-:W-:Y:S02]  /*11c0*/  PRMT R16, R16, 0x7632, R16 ;  /* 0x0000763210107816 */ /* 0x000fe40000000010 */
[----:B------:R-:W-:-:S03]  /*11d0*/  PRMT R36, R36, 0x7632, R36 ;  /* 0x0000763224247816 */ /* 0x000fc60000000024 */
[----:B------:R-:W-:Y:S02]  /*11e0*/  IMAD.U32 R43, R16, 0x10000, RZ ;  /* 0x00010000102b7824 */ /* 0x000fe400078e00ff */
[----:B------:R-:W-:Y:S02]  /*11f0*/  IMAD.U32 R36, R36, 0x10000, RZ ;  /* 0x0001000024247824 */ /* 0x000fe400078e00ff */
[----:B------:R-:W-:Y:S02]  /*1200*/  IMAD.U32 R16, R41, 0x10000, RZ ;  /* 0x0001000029107824 */ /* 0x000fe400078e00ff */
[----:B------:R-:W-:Y:S01]  /*1210*/  FFMA.FTZ R12, R43, R36, R12 ;  /* 0x000000242b0c7223 */ /* 0x000fe2000001000c */
[C---:B------:R-:W-:Y:S01]  /*1220*/  SHF.L.U32 R43, R17.reuse, 0x10, RZ ;  /* 0x00000010112b7819 */ /* 0x040fe200000006ff */
[----:B------:R-:W4:Y:S01]  /*1230*/  LDG.E.CONSTANT R36, desc[UR6][R24.64+0x600] ;  /* 0x0006000618247981 */ /* 0x000f22000c1e9900 */
[----:B------:R-:W-:Y:S02]  /*1240*/  PRMT R17, R17, 0x7632, R17 ;  /* 0x0000763211117816 */ /* 0x000fe40000000011 */
[----:B------:R-:W-:Y:S01]  /*1250*/  PRMT R41, R41, 0x7632, R41 ;  /* 0x0000763229297816 */ /* 0x000fe20000000029 */
[----:B------:R-:W-:-:S02]  /*1260*/  FFMA.FTZ R14, R43, R16, R14 ;  /* 0x000000102b0e7223 */ /* 0x000fc4000001000e */
[----:B------:R-:W-:Y:S01]  /*1270*/  IMAD.U32 R16, R17, 0x10000, RZ ;  /* 0x0001000011107824 */ /* 0x000fe200078e00ff */
[----:B------:R-:W-:Y:S01]  /*1280*/  SHF.L.U32 R17, R41, 0x10, RZ ;  /* 0x0000001029117819 */ /* 0x000fe200000006ff */
[----:B------:R-:W4:Y:S04]  /*1290*/  LDG.E.CONSTANT R43, desc[UR6][R24.64+0x804] ;  /* 0x00080406182b7981 */ /* 0x000f28000c1e9900 */
[----:B------:R-:W-:Y:S01]  /*12a0*/  FFMA.FTZ R17, R16, R17, R15 ;  /* 0x0000001110117223 */ /* 0x000fe2000001000f */
[C---:B------:R-:W-:Y:S01]  /*12b0*/  IMAD.U32 R16, R18.reuse, 0x10000, RZ ;  /* 0x0001000012107824 */ /* 0x040fe200078e00ff */
[----:B------:R-:W-:Y:S01]  /*12c0*/  PRMT R18, R18, 0x7632, R18 ;  /* 0x0000763212127816 */ /* 0x000fe20000000012 */
[C---:B------:R-:W-:Y:S01]  /*12d0*/  IMAD.U32 R15, R42.reuse, 0x10000, RZ ;  /* 0x000100002a0f7824 */ /* 0x040fe200078e00ff */
[----:B------:R-:W-:Y:S01]  /*12e0*/  PRMT R42, R42, 0x7632, R42 ;  /* 0x000076322a2a7816 */ /* 0x000fe2000000002a */
[----:B------:R-:W-:-:S02]  /*12f0*/  IMAD.U32 R41, R19, 0x10000, RZ ;  /* 0x0001000013297824 */ /* 0x000fc400078e00ff */
[----:B------:R-:W-:Y:S01]  /*1300*/  FFMA.FTZ R16, R16, R15, R13 ;  /* 0x0000000f10107223 */ /* 0x000fe2000001000d */
[----:B------:R-:W-:Y:S01]  /*1310*/  SHF.L.U32 R13, R18, 0x10, RZ ;  /* 0x00000010120d7819 */ /* 0x000fe200000006ff */
[----:B------:R-:W-:Y:S01]  /*1320*/  IMAD.U32 R18, R42, 0x10000, RZ ;  /* 0x000100002a127824 */ /* 0x000fe200078e00ff */
[----:B------:R-:W-:-:S03]  /*1330*/  SHF.L.U32 R15, R37, 0x10, RZ ;  /* 0x00000010250f7819 */ /* 0x000fc600000006ff */
[----:B------:R-:W-:Y:S02]  /*1340*/  FFMA.FTZ R18, R13, R18, R12 ;  /* 0x000000120d127223 */ /* 0x000fe4000001000c */
[----:B------:R-:W-:Y:S02]  /*1350*/  FFMA.FTZ R41, R41, R15, R14 ;  /* 0x0000000f29297223 */ /* 0x000fe4000001000e */
[----:B------:R-:W0:Y:S01]  /*1360*/  LDS.128 R12, [R34+0x20] ;  /* 0x00002000220c7984 */ /* 0x000e220000000c00 */
        /* <DEDUP_REMOVED lines=9> */
[----:B------:R-:W-:Y:S01]  /*1400*/  FFMA.FTZ R16, R19, R42, R16 ;  /* 0x0000002a13107223 */ /* 0x000fe20000010010 */
[----:B------:R-:W-:Y:S01]  /*1410*/  PRMT R19, R39, 0x7632, R19 ;  /* 0x0000763227137816 */ /* 0x000fe20000000013 */
[----:B------:R-:W-:Y:S02]  /*1420*/  IMAD.U32 R39, R12, 0x10000, RZ ;  /* 0x000100000c277824 */ /* 0x000fe400078e00ff */
[----:B------:R-:W-:Y:S01]  /*1430*/  IMAD.U32 R12, R13, 0x10000, RZ ;  /* 0x000100000d0c7824 */ /* 0x000fe200078e00ff */
[----:B------:R-:W-:Y:S02]  /*1440*/  SHF.L.U32 R19, R19, 0x10, RZ ;  /* 0x0000001013137819 */ /* 0x000fe400000006ff */
[----:B------:R-:W-:-:S03]  /*1450*/  PRMT R13, R13, 0x7632, R13 ;  /* 0x000076320d0d7816 */ /* 0x000fc6000000000d */
[----:B------:R-:W-:Y:S01]  /*1460*/  FFMA.FTZ R39, R39, R19, R18 ;  /* 0x0000001327277223 */ /* 0x000fe20000010012 */
[----:B---3--:R-:W-:Y:S01]  /*1470*/  IMAD.U32 R18, R40, 0x10000, RZ ;  /* 0x0001000028127824 */ /* 0x008fe200078e00ff */
[----:B------:R-:W-:Y:S01]  /*1480*/  SHF.L.U32 R19, R14, 0x10, RZ ;  /* 0x000000100e137819 */ /* 0x000fe200000006ff */
[----:B------:R-:W-:Y:S01]  /*1490*/  IMAD.U32 R42, R13, 0x10000, RZ ;  /* 0x000100000d2a7824 */ /* 0x000fe200078e00ff */
[----:B------:R-:W-:Y:S02]  /*14a0*/  PRMT R40, R40, 0x7632, R40 ;  /* 0x0000763228287816 */ /* 0x000fe40000000028 */
[----:B------:R-:W-:Y:S01]  /*14b0*/  PRMT R14, R14, 0x7632, R14 ;  /* 0x000076320e0e7816 */ /* 0x000fe2000000000e */
[----:B------:R-:W-:Y:S02]  /*14c0*/  FFMA.FTZ R41, R12, R18, R41 ;  /* 0x000000120c297223 */ /* 0x000fe40000010029 */
[----:B------:R-:W-:Y:S02]  /*14d0*/  IMAD.U32 R40, R40, 0x10000, RZ ;  /* 0x0001000028287824 */ /* 0x000fe400078e00ff */
[----:B------:R-:W-:-:S02]  /*14e0*/  IMAD.U32 R14, R14, 0x10000, RZ ;  /* 0x000100000e0e7824 */ /* 0x000fc400078e00ff */
[----:B------:R-:W-:Y:S01]  /*14f0*/  FFMA.FTZ R42, R42, R40, R17 ;  /* 0x000000282a2a7223 */ /* 0x000fe20000010011 */
[----:B------:R-:W-:Y:S02]  /*1500*/  SHF.L.U32 R40, R15, 0x10, RZ ;  /* 0x000000100f287819 */ /* 0x000fe400000006ff */
[C---:B----4-:R-:W-:Y:S02]  /*1510*/  PRMT R13, R38.reuse, 0x7632, R13 ;  /* 0x00007632260d7816 */ /* 0x050fe4000000000d */
[----:B------:R-:W-:Y:S02]  /*1520*/  SHF.L.U32 R12, R38, 0x10, RZ ;  /* 0x00000010260c7819 */ /* 0x000fe400000006ff */
[----:B------:R-:W2:Y:S01]  /*1530*/  LDG.E.CONSTANT R38, desc[UR6][R24.64+0x800] ;  /* 0x0008000618267981 */ /* 0x000ea2000c1e9900 */
[----:B------:R-:W-:Y:S01]  /*1540*/  IMAD.U32 R13, R13, 0x10000, RZ ;  /* 0x000100000d0d7824 */ /* 0x000fe200078e00ff */
[----:B------:R-:W-:-:S03]  /*1550*/  PRMT R15, R15, 0x7632, R15 ;  /* 0x000076320f0f7816 */ /* 0x000fc6000000000f */
[----:B------:R-:W-:Y:S01]  /*1560*/  FFMA.FTZ R13, R14, R13, R39 ;  /* 0x0000000d0e0d7223 */ /* 0x000fe20000010027 */
[C---:B------:R-:W-:Y:S01]  /*1570*/  IMAD.U32 R14, R35.reuse, 0x10000, RZ ;  /* 0x00010000230e7824 */ /* 0x040fe200078e00ff */
[----:B------:R-:W3:Y:S01]  /*1580*/  LDG.E.CONSTANT R39, desc[UR6][R24.64+0x900] ;  /* 0x0009000618277981 */ /* 0x000ee2000c1e9900 */
[----:B------:R-:W-:Y:S01]  /*1590*/  PRMT R35, R35, 0x7632, R35 ;  /* 0x0000763223237816 */ /* 0x000fe20000000023 */
[----:B------:R-:W-:Y:S02]  /*15a0*/  IMAD.U32 R15, R15, 0x10000, RZ ;  /* 0x000100000f0f7824 */ /* 0x000fe400078e00ff */
[----:B------:R-:W-:Y:S01]  /*15b0*/  FFMA.FTZ R40, R40, R14, R41 ;  /* 0x0000000e28287223 */ /* 0x000fe20000010029 */
[----:B------:R-:W-:Y:S01]  /*15c0*/  SHF.L.U32 R35, R35, 0x10, RZ ;  /* 0x0000001023237819 */ /* 0x000fe200000006ff */
[----:B------:R-:W4:Y:S04]  /*15d0*/  LDG.E.CONSTANT R41, desc[UR6][R24.64+0x604] ;  /* 0x0006040618297981 */ /* 0x000f28000c1e9900 */
[----:B------:R-:W-:-:S02]  /*15e0*/  FFMA.FTZ R35, R15, R35, R42 ;  /* 0x000000230f237223 */ /* 0x000fc4000001002a */
[----:B------:R0:W4:Y:S01]  /*15f0*/  LDG.E.CONSTANT R42, desc[UR6][R24.64+0x704] ;  /* 0x00070406182a7981 */ /* 0x000122000c1e9900 */
[----:B------:R-:W-:-:S03]  /*1600*/  FFMA.FTZ R12, R19, R12, R16 ;  /* 0x0000000c130c7223 */ /* 0x000fc60000010010 */
[----:B------:R-:W1:Y:S01]  /*1610*/  LDS.128 R16, [R34+0x30] ;  /* 0x0000300022107984 */ /* 0x000e620000000c00 */
[C---:B------:R-:W-:Y:S01]  /*1620*/  IMAD.U32 R14, R36.reuse, 0x10000, RZ ;  /* 0x00010000240e7824 */ /* 0x040fe200078e00ff */
[----:B------:R-:W-:-:S05]  /*1630*/  PRMT R36, R36, 0x7632, R36 ;  /* 0x0000763224247816 */ /* 0x000fca0000000024 */
[----:B------:R-:W-:Y:S02]  /*1640*/  IMAD.U32 R36, R36, 0x10000, RZ ;  /* 0x0001000024247824 */ /* 0x000fe400078e00ff */
[C---:B-1----:R-:W-:Y:S01]  /*1650*/  IMAD.U32 R15, R16.reuse, 0x10000, RZ ;  /* 0x00010000100f7824 */ /* 0x042fe200078e00ff */
[----:B------:R-:W-:-:S04]  /*1660*/  PRMT R16, R16, 0x7632, R16 ;  /* 0x0000763210107816 */ /* 0x000fc80000000010 */
[----:B------:R-:W-:Y:S01]  /*1670*/  SHF.L.U32 R16, R16, 0x10, RZ ;  /* 0x0000001010107819 */ /* 0x000fe200000006ff */
[----:B------:R-:W-:-:S04]  /*1680*/  FFMA.FTZ R12, R15, R14, R12 ;  /* 0x0000000e0f0c7223 */ /* 0x000fc8000001000c */
[----:B------:R-:W-:Y:S01]  /*1690*/  FFMA.FTZ R16, R16, R36, R13 ;  /* 0x0000002410107223 */ /* 0x000fe2000001000d */
[----:B------:R-:W-:Y:S01]  /*16a0*/  IMAD.U32 R13, R18, 0x10000, RZ ;  /* 0x00010000120d7824 */ /* 0x000fe200078e00ff */
[----:B------:R-:W-:-:S05]  /*16b0*/  SHF.L.U32 R36, R37, 0x10, RZ ;  /* 0x0000001025247819 */ /* 0x000fca00000006ff */
[----:B------:R-:W-:Y:S02]  /*16c0*/  FFMA.FTZ R36, R13, R36, R12 ;  /* 0x000000240d247223 */ /* 0x000fe4000001000c */
[----:B------:R-:W1:Y:S01]  /*16d0*/  LDS.128 R12, [R34+0x40] ;  /* 0x00004000220c7984 */ /* 0x000e620000000c00 */
[----:B------:R-:W-:Y:S02]  /*16e0*/  PRMT R18, R18, 0x7632, R18 ;  /* 0x0000763212127816 */ /* 0x000fe40000000012 */
[----:B------:R-:W-:-:S03]  /*16f0*/  PRMT R37, R37, 0x7632, R37 ;  /* 0x0000763225257816 */ /* 0x000fc60000000025 */
[----:B0-----:R-:W-:Y:S02]  /*1700*/  IMAD.U32 R25, R18, 0x10000, RZ ;  /* 0x0001000012197824 */ /* 0x001fe400078e00ff */
[----:B------:R-:W-:-:S04]  /*1710*/  IMAD.U32 R37, R37, 0x10000, RZ ;  /* 0x0001000025257824 */ /* 0x000fc800078e00ff */
[----:B------:R-:W-:Y:S01]  /*1720*/  FFMA.FTZ R16, R25, R37, R16 ;  /* 0x0000002519107223 */ /* 0x000fe20000010010 */
[C---:B-1----:R-:W-:Y:S02]  /*1730*/  PRMT R18, R12.reuse, 0x7632, R18 ;  /* 0x000076320c127816 */ /* 0x042fe40000000012 */
[----:B------:R-:W-:-:S03]  /*1740*/  SHF.L.U32 R25, R12, 0x10, RZ ;  /* 0x000000100c197819 */ /* 0x000fc600000006ff */
[----:B------:R-:W-:Y:S01]  /*1750*/  IMAD.U32 R37, R18, 0x10000, RZ ;  /* 0x0001000012257824 */ /* 0x000fe200078e00ff */
[----:B------:R-:W-:Y:S01]  /*1760*/  PRMT R18, R14, 0x7632, R18 ;  /* 0x000076320e127816 */ /* 0x000fe20000000012 */
[----:B------:R-:W-:Y:S01]  /*1770*/  UMOV UR4, 0xffffffff ;  /* 0xffffffff00047882 */ /* 0x000fe20000000000 */
[----:B------:R-:W-:Y:S02]  /*1780*/  ISETP.NE.AND P0, PT, R33, RZ, PT ;  /* 0x000000ff2100720c */ /* 0x000fe40003f05270 */
[----:B-----5:R-:W-:Y:S02]  /*1790*/  FSETP.NEU.FTZ.AND P1, PT, R4, RZ, PT ;  /* 0x000000ff0400720b */ /* 0x020fe40003f3d000 */
[C---:B--2---:R-:W-:Y:S01]  /*17a0*/  PRMT R12, R38.reuse, 0x7632, R12 ;  /* 0x00007632260c7816 */ /* 0x044fe2000000000c */
[----:B------:R-:W-:-:S03]  /*17b0*/  IMAD.U32 R38, R38, 0x10000, RZ ;  /* 0x0001000026267824 */ /* 0x000fc600078e00ff */
[----:B------:R-:W-:Y:S01]  /*17c0*/  SHF.L.U32 R12, R12, 0x10, RZ ;  /* 0x000000100c0c7819 */ /* 0x000fe200000006ff */
[C---:B---3--:R-:W-:Y:S01]  /*17d0*/  IMAD.U32 R24, R39.reuse, 0x10000, RZ ;  /* 0x0001000027187824 */ /* 0x048fe200078e00ff */
[----:B------:R-:W-:-:S03]  /*17e0*/  PRMT R39, R39, 0x7632, R39 ;  /* 0x0000763227277816 */ /* 0x000fc60000000027 */
[----:B------:R-:W-:Y:S01]  /*17f0*/  FFMA.FTZ R16, R37, R12, R16 ;  /* 0x0000000c25107223 */ /* 0x000fe20000010010 */
[----:B------:R-:W-:Y:S01]  /*1800*/  FFMA.FTZ R25, R25, R38, R36 ;  /* 0x0000002619197223 */ /* 0x000fe20000010024 */
[----:B------:R-:W-:Y:S01]  /*1810*/  IMAD.U32 R12, R14, 0x10000, RZ ;  /* 0x000100000e0c7824 */ /* 0x000fe200078e00ff */
[----:B------:R-:W-:Y:S01]  /*1820*/  SHF.L.U32 R37, R18, 0x10, RZ ;  /* 0x0000001012257819 */ /* 0x000fe200000006ff */
[----:B------:R-:W-:Y:S01]  /*1830*/  IMAD.U32 R39, R39, 0x10000, RZ ;  /* 0x0001000027277824 */ /* 0x000fe200078e00ff */
[----:B------:R-:W-:Y:S02]  /*1840*/  PRMT R14, R17, 0x7632, R14 ;  /* 0x00007632110e7816 */ /* 0x000fe4000000000e */
[----:B----4-:R-:W-:Y:S01]  /*1850*/  PRMT R18, R41, 0x7632, R18 ;  /* 0x0000763229127816 */ /* 0x010fe20000000012 */
[----:B------:R-:W-:Y:S01]  /*1860*/  FFMA.FTZ R12, R12, R24, R25 ;  /* 0x000000180c0c7223 */ /* 0x000fe20000010019 */
[----:B------:R-:W-:Y:S01]  /*1870*/  IMAD.U32 R25, R17, 0x10000, RZ ;  /* 0x0001000011197824 */ /* 0x000fe200078e00ff */
[----:B------:R-:W-:Y:S01]  /*1880*/  SHF.L.U32 R14, R14, 0x10, RZ ;  /* 0x000000100e0e7819 */ /* 0x000fe200000006ff */
[----:B------:R-:W-:-:S02]  /*1890*/  IMAD.U32 R41, R41, 0x10000, RZ ;  /* 0x0001000029297824 */ /* 0x000fc400078e00ff */
[--C-:B------:R-:W-:Y:S01]  /*18a0*/  FFMA.FTZ R17, R37, R39, R16.reuse ;  /* 0x0000002725117223 */ /* 0x100fe20000010010 */
[----:B------:R-:W-:Y:S01]  /*18b0*/  IMAD.U32 R18, R18, 0x10000, RZ ;  /* 0x0001000012127824 */ /* 0x000fe200078e00ff */
[----:B------:R-:W-:Y:S02]  /*18c0*/  PRMT R16, R19, 0x7632, R16 ;  /* 0x0000763213107816 */ /* 0x000fe40000000010 */
[C---:B------:R-:W-:Y:S01]  /*18d0*/  PRMT R24, R42.reuse, 0x7632, R24 ;  /* 0x000076322a187816 */ /* 0x040fe20000000018 */
[----:B------:R-:W-:Y:S01]  /*18e0*/  FFMA.FTZ R40, R25, R41, R40 ;  /* 0x0000002919287223 */ /* 0x000fe20000010028 */
[----:B------:R-:W-:Y:S02]  /*18f0*/  SHF.L.U32 R19, R19, 0x10, RZ ;  /* 0x0000001013137819 */ /* 0x000fe400000006ff */
[----:B------:R-:W-:Y:S01]  /*1900*/  SHF.L.U32 R42, R42, 0x10, RZ ;  /* 0x000000102a2a7819 */ /* 0x000fe200000006ff */
[----:B------:R-:W-:Y:S01]  /*1910*/  FFMA.FTZ R18, R14, R18, R35 ;  /* 0x000000120e127223 */ /* 0x000fe20000010023 */
[----:B------:R-:W-:-:S03]  /*1920*/  PRMT R14, R13, 0x7632, R14 ;  /* 0x000076320d0e7816 */ /* 0x000fc6000000000e */
[----:B------:R-:W-:Y:S01]  /*1930*/  FFMA.FTZ R40, R19, R42, R40 ;  /* 0x0000002a13287223 */ /* 0x000fe20000010028 */
[----:B------:R-:W-:Y:S01]  /*1940*/  PRMT R19, R43, 0x7632, R19 ;  /* 0x000076322b137816 */ /* 0x000fe20000000013 */
[----:B------:R-:W-:Y:S01]  /*1950*/  IMAD.U32 R13, R13, 0x10000, RZ ;  /* 0x000100000d0d7824 */ /* 0x000fe200078e00ff */
[----:B------:R-:W-:Y:S01]  /*1960*/  SHF.L.U32 R43, R43, 0x10, RZ ;  /* 0x000000102b2b7819 */ /* 0x000fe200000006ff */
[----:B------:R-:W-:Y:S02]  /*1970*/  IMAD.U32 R25, R16, 0x10000, RZ ;  /* 0x0001000010197824 */ /* 0x000fe400078e00ff */
[----:B------:R-:W-:Y:S01]  /*1980*/  FADD.FTZ R12, R12, R17 ;  /* 0x000000110c0c7221 */ /* 0x000fe20000010000 */
[----:B------:R-:W-:Y:S02]  /*1990*/  IMAD.U32 R24, R24, 0x10000, RZ ;  /* 0x0001000018187824 */ /* 0x000fe400078e00ff */
[----:B------:R-:W-:Y:S01]  /*19a0*/  IMAD.U32 R17, R14, 0x10000, RZ ;  /* 0x000100000e117824 */ /* 0x000fe200078e00ff */
[C---:B------:R-:W-:Y:S01]  /*19b0*/  PRMT R14, R44.reuse, 0x7632, R14 ;  /* 0x000076322c0e7816 */ /* 0x040fe2000000000e */
        /* <DEDUP_REMOVED lines=15> */
.L_x_19493:
[----:B------:R-:W-:Y:S01]  /*1ab0*/  IADD3 R12, PT, PT, R31, 0x1, RZ ;  /* 0x000000011f0c7810 */ /* 0x000fe20007ffe0ff */
[----:B-1----:R-:W-:-:S03]  /*1ac0*/  FADD.FTZ R13, R14, R13 ;  /* 0x0000000d0e0d7221 */ /* 0x002fc60000010000 */
[----:B------:R-:W-:-:S05]  /*1ad0*/  I2FP.F32.S32 R15, R12 ;  /* 0x0000000c000f7245 */ /* 0x000fca0000201400 */
[----:B------:R-:W-:-:S05]  /*1ae0*/  FMUL.FTZ R15, R15, R4 ;  /* 0x000000040f0f7220 */ /* 0x000fca0000410000 */
[----:B------:R-:W-:Y:S01]  /*1af0*/  FSEL R12, R15, RZ, P1 ;  /* 0x000000ff0f0c7208 */ /* 0x000fe20000800000 */
[----:B------:R-:W-:-:S04]  /*1b00*/  @!P0 VIADD R15, R32, 0xffffffff ;  /* 0xffffffff200f8836 */ /* 0x000fc80000000000 */
[----:B------:R-:W-:Y:S01]  /*1b10*/  FFMA.FTZ R13, R13, UR13, R12 ;  /* 0x0000000d0d0d7c23 */ /* 0x000fe2000801000c */
[----:B------:R-:W-:-:S04]  /*1b20*/  @!P0 ISETP.GE.AND P1, PT, R15, R2, PT ;  /* 0x000000020f00820c */ /* 0x000fc80003f26270 */
[----:B------:R-:W-:-:S05]  /*1b30*/  @!P0 FSEL R12, R13, RZ, !P1 ;  /* 0x000000ff0d0c8208 */ /* 0x000fca0004800000 */
[----:B------:R1:W-:Y:S01]  /*1b40*/  @!P0 STS [R27], R12 ;  /* 0x0000000c1b008388 */ /* 0x0003e20000000800 */
[----:B------:R-:W-:-:S13]  /*1b50*/  ISETP.GE.OR P0, PT, R15, R2, P0 ;  /* 0x000000020f00720c */ /* 0x000fda0000706670 */
[----:B-1----:R-:W-:-:S07]  /*1b60*/  @!P0 FMNMX.FTZ R22, R22, R13, !PT ;  /* 0x0000000d16168209 */ /* 0x002fce0007810000 */
.L_x_19446:
[----:B------:R-:W-:Y:S05]  /*1b70*/  BSYNC B1 ;  /* 0x0000000000017941 */ /* 0x000fea0003800000 */
.L_x_19444:
[----:B-1----:R-:W-:Y:S01]  /*1b80*/  VIADD R12, R2, 0xf ;  /* 0x0000000f020c7836 */ /* 0x002fe20000000000 */
[----:B------:R-:W-:Y:S01]  /*1b90*/  LEA R13, R3, 0x20, 0x5 ;  /* 0x00000020030d7811 */ /* 0x000fe200078e28ff */
[----:B------:R-:W-:Y:S01]  /*1ba0*/  VIADD R27, R27, 0x100 ;  /* 0x000001001b1b7836 */ /* 0x000fe20000000000 */
[----:B------:R-:W-:Y:S01]  /*1bb0*/  IADD3 R28, PT, PT, R28, 0x4, RZ ;  /* 0x000000041c1c7810 */ /* 0x000fe20007ffe0ff */
[----:B------:R-:W-:Y:S01]  /*1bc0*/  VIADD R31, R31, 0x40 ;  /* 0x000000401f1f7836 */ /* 0x000fe20000000000 */
[----:B------:R-:W-:Y:S01]  /*1bd0*/  SHF.R.U32.HI R12, RZ, 0x4, R12 ;  /* 0x00000004ff0c7819 */ /* 0x000fe2000001160c */
[----:B------:R-:W-:Y:S01]  /*1be0*/  VIADD R30, R30, 0x40 ;  /* 0x000000401e1e7836 */ /* 0x000fe20000000000 */
[----:B------:R-:W-:Y:S02]  /*1bf0*/  IADD3 R26, P1, PT, R26, 0x10, RZ ;  /* 0x000000101a1a7810 */ /* 0x000fe40007f3e0ff */
[----:B------:R-:W-:Y:S02]  /*1c00*/  VIMNMX.U32 R13, PT, PT, R12, R13, PT ;  /* 0x0000000d0c0d7248 */ /* 0x000fe40003fe0000 */
[----:B------:R-:W-:Y:S01]  /*1c10*/  IADD3 R32, PT, PT, R32, 0x40, RZ ;  /* 0x0000004020207810 */ /* 0x000fe20007ffe0ff */
[----:B------:R-:W-:Y:S01]  /*1c20*/  IMAD.X R29, RZ, RZ, R29, P1 ;  /* 0x000000ffff1d7224 */ /* 0x000fe200008e061d */
[----:B------:R-:W-:-:S13]  /*1c30*/  ISETP.GE.U32.AND P0, PT, R28, R13, PT ;  /* 0x0000000d1c00720c */ /* 0x000fda0003f06070 */
[----:B------:R-:W-:Y:S05]  /*1c40*/  @!P0 BRA `(.L_x_19448) ;  /* 0xffffffec008c8947 */ /* 0x000fea000383ffff */
.L_x_19443:
[----:B------:R-:W-:Y:S05]  /*1c50*/  BSYNC B0 ;  /* 0x0000000000007941 */ /* 0x000fea0003800000 */
.L_x_19442:
[----:B------:R-:W-:Y:S01]  /*1c60*/  IADD3 R32, PT, PT, R2, 0xf, RZ ;  /* 0x0000000f02207810 */ /* 0x000fe20007ffe0ff */
[----:B-----5:R-:W1:Y:S01]  /*1c70*/  S2R R4, SR_TID.X ;  /* 0x0000000000047919 */ /* 0x020e620000002100 */
[C---:B------:R-:W-:Y:S01]  /*1c80*/  LEA R13, R3.reuse, 0x20, 0x5 ;  /* 0x00000020030d7811 */ /* 0x040fe200078e28ff */
[----:B------:R-:W-:Y:S01]  /*1c90*/  IMAD.SHL.U32 R8, R3, 0x200, RZ ;  /* 0x0000020003087824 */ /* 0x000fe200078e00ff */
[----:B------:R-:W-:Y:S01]  /*1ca0*/  SHF.R.U32.HI R32, RZ, 0x4, R32 ;  /* 0x00000004ff207819 */ /* 0x000fe20000011620 */
[----:B------:R-:W-:-:S03]  /*1cb0*/  UMOV UR4, 0xffffffff ;  /* 0xffffffff00047882 */ /* 0x000fc60000000000 */
[----:B------:R-:W-:-:S05]  /*1cc0*/  VIMNMX.U32 R16, PT, PT, R32, R13, PT ;  /* 0x0000000d20107248 */ /* 0x000fca0003fe0000 */
[----:B------:R-:W-:-:S04]  /*1cd0*/  IMAD R13, R3, -0x20, R16 ;  /* 0xffffffe0030d7824 */ /* 0x000fc800078e0210 */
[----:B------:R-:W-:-:S05]  /*1ce0*/  IMAD R13, R13, 0x10, R8 ;  /* 0x000000100d0d7824 */ /* 0x000fca00078e0208 */
[----:B------:R-:W-:-:S04]  /*1cf0*/  VIMNMX R19, PT, PT, R2, R13, PT ;  /* 0x0000000d02137248 */ /* 0x000fc80003fe0100 */
[----:B------:R-:W-:Y:S01]  /*1d00*/  IADD3 R15, PT, PT, -R8, R19, RZ ;  /* 0x00000013080f7210 */ /* 0x000fe20007ffe1ff */
[----:B------:R-:W-:Y:S06]  /*1d10*/  BRA.DIV UR4, `(.L_x_19449) ;  /* 0x0000003e04647947 */ /* 0x000fec000b800000 */
[----:B------:R-:W2:Y:S02]  /*1d20*/  SHFL.BFLY PT, R13, R22, 0x10, 0x1f ;  /* 0x0e001f00160d7f89 */ /* 0x000ea400000e0000 */
[----:B--2---:R-:W-:-:S05]  /*1d30*/  FMNMX.FTZ R13, R13, R22, !PT ;  /* 0x000000160d0d7209 */ /* 0x004fca0007810000 */
[----:B------:R-:W2:Y:S02]  /*1d40*/  SHFL.BFLY PT, R12, R13, 0x8, 0x1f ;  /* 0x0d001f000d0c7f89 */ /* 0x000ea400000e0000 */
[----:B--2---:R-:W-:-:S05]  /*1d50*/  FMNMX.FTZ R12, R13, R12, !PT ;  /* 0x0000000c0d0c7209 */ /* 0x004fca0007810000 */
[----:B------:R-:W2:Y:S02]  /*1d60*/  SHFL.BFLY PT, R17, R12, 0x4, 0x1f ;  /* 0x0c801f000c117f89 */ /* 0x000ea400000e0000 */
[----:B--2---:R-:W-:-:S05]  /*1d70*/  FMNMX.FTZ R17, R12, R17, !PT ;  /* 0x000000110c117209 */ /* 0x004fca0007810000 */
[----:B------:R2:W3:Y:S02]  /*1d80*/  SHFL.BFLY PT, R20, R17, 0x2, 0x1f ;  /* 0x0c401f0011147f89 */ /* 0x0004e400000e0000 */
.L_x_19499:
[----:B0-----:R-:W0:Y:S01]  /*1d90*/  S2R R14, SR_CgaCtaId ;  /* 0x00000000000e7919 */ /* 0x001e220000008800 */
[----:B------:R-:W-:Y:S01]  /*1da0*/  MOV R12, 0x400 ;  /* 0x00000400000c7802 */ /* 0x000fe20000000f00 */
[----:B------:R-:W-:Y:S05]  /*1db0*/  WARPSYNC.ALL ;  /* 0x0000000000007948 */ /* 0x000fea0003800000 */
[----:B------:R-:W-:Y:S01]  /*1dc0*/  VIADD R21, R12, 0xa0 ;  /* 0x000000a00c157836 */ /* 0x000fe20000000000 */
[----:B-1----:R-:W-:Y:S02]  /*1dd0*/  LOP3.LUT P0, R18, R4, 0x1f, RZ, 0xc0, !PT ;  /* 0x0000001f04127812 */ /* 0x002fe4000780c0ff */
[----:B------:R-:W-:-:S02]  /*1de0*/  SHF.R.U32.HI R13, RZ, 0x5, R4 ;  /* 0x00000005ff0d7819 */ /* 0x000fc40000011604 */
[----:B--23--:R-:W-:Y:S02]  /*1df0*/  FMNMX.FTZ R17, R17, R20, !PT ;  /* 0x0000001411117209 */ /* 0x00cfe40007810000 */
[----:B0-----:R-:W-:-:S05]  /*1e00*/  LEA R21, R14, R21, 0x18 ;  /* 0x000000150e157211 */ /* 0x001fca00078ec0ff */
[----:B------:R-:W-:-:S05]  /*1e10*/  IMAD R20, R13, 0x4, R21 ;  /* 0x000000040d147824 */ /* 0x000fca00078e0215 */
[----:B------:R-:W-:Y:S01]  /*1e20*/  @!P0 STS [R20], R17 ;  /* 0x0000001114008388 */ /* 0x000fe20000000800 */
[----:B------:R-:W-:Y:S01]  /*1e30*/  BAR.SYNC.DEFER_BLOCKING 0x0 ;  /* 0x0000000000007b1d */ /* 0x000fe20000010000 */
[C---:B------:R-:W-:Y:S01]  /*1e40*/  ISETP.GT.U32.AND P1, PT, R18.reuse, 0x3, PT ;  /* 0x000000031200780c */ /* 0x040fe20003f24070 */
[----:B------:R-:W-:Y:S01]  /*1e50*/  IMAD.MOV.U32 R22, RZ, RZ, -0x800001 ;  /* 0xff7fffffff167424 */ /* 0x000fe200078e00ff */
[----:B------:R-:W-:Y:S01]  /*1e60*/  LEA R21, R18, R21, 0x2 ;  /* 0x0000001512157211 */ /* 0x000fe200078e10ff */
        /* <DEDUP_REMOVED lines=28> */
.L_x_19454:
        /* <DEDUP_REMOVED lines=11> */
.L_x_19453:
[----:B------:R-:W-:Y:S05]  /*20e0*/  BSYNC.RECONVERGENT B1 ;  /* 0x0000000000017941 */ /* 0x000fea0003800200 */
.L_x_19452:
        /* <DEDUP_REMOVED lines=12> */
.L_x_19457:
[----:B------:R-:W0:Y:S01]  /*21b0*/  LDS R26, [R23+-0x400] ;  /* 0xfffc0000171a7984 */ /* 0x000e220000000800 */
[----:B------:R-:W-:-:S03]  /*21c0*/  VIADD R24, R24, 0x800 ;  /* 0x0000080018187836 */ /* 0x000fc60000000000 */
[----:B------:R-:W1:Y:S02]  /*21d0*/  LDS R30, [R23] ;  /* 0x00000000171e7984 */ /* 0x000e640000000800 */
[----:B------:R-:W-:Y:S02]  /*21e0*/  ISETP.GE.AND P3, PT, R24, R22, PT ;  /* 0x000000161800720c */ /* 0x000fe40003f66270 */
        /* <DEDUP_REMOVED lines=96> */
.L_x_19456:
[----:B------:R-:W-:Y:S05]  /*27f0*/  BSYNC.RECONVERGENT B1 ;  /* 0x0000000000017941 */ /* 0x000fea0003800200 */
.L_x_19455:
        /* <DEDUP_REMOVED lines=55> */
.L_x_19459:
[----:B------:R-:W-:Y:S05]  /*2b70*/  BSYNC.RECONVERGENT B1 ;  /* 0x0000000000017941 */ /* 0x000fea0003800200 */
.L_x_19458:
        /* <DEDUP_REMOVED lines=26> */
.L_x_19451:
[----:B------:R-:W-:Y:S05]  /*2d20*/  BSYNC.RECONVERGENT B0 ;  /* 0x0000000000007941 */ /* 0x000fea0003800200 */
.L_x_19450:
        /* <DEDUP_REMOVED lines=41> */
.L_x_19464:
[----:B------:R-:W1:Y:S01]  /*2fc0*/  LDS R24, [R20] ;  /* 0x0000000014187984 */ /* 0x000e620000000800 */
[----:B------:R-:W-:-:S04]  /*2fd0*/  IADD3 R23, PT, PT, R23, 0x1, RZ ;  /* 0x0000000117177810 */ /* 0x000fc80007ffe0ff */
[----:B------:R-:W-:Y:S01]  /*2fe0*/  ISETP.NE.AND P0, PT, R23, RZ, PT ;  /* 0x000000ff1700720c */ /* 0x000fe20003f05270 */
[----:B-1----:R-:W-:-:S05]  /*2ff0*/  FMUL.FTZ R21, R24, R19 ;  /* 0x0000001318157220 */ /* 0x002fca0000410000 */
[----:B------:R1:W-:Y:S02]  /*3000*/  STS [R20], R21 ;  /* 0x0000001514007388 */ /* 0x0003e40000000800 */
[----:B-1----:R-:W-:-:S05]  /*3010*/  VIADD R20, R20, 0x200 ;  /* 0x0000020014147836 */ /* 0x002fca0000000000 */
[----:B------:R-:W-:Y:S05]  /*3020*/  @P0 BRA `(.L_x_19464) ;  /* 0xfffffffc00e40947 */ /* 0x000fea000383ffff */
.L_x_19463:
[----:B------:R-:W-:Y:S05]  /*3030*/  BSYNC.RECONVERGENT B1 ;  /* 0x0000000000017941 */ /* 0x000fea0003800200 */
.L_x_19462:
        /* <DEDUP_REMOVED lines=12> */
.L_x_19467:
        /* <DEDUP_REMOVED lines=52> */
.L_x_19466:
[----:B------:R-:W-:Y:S05]  /*3440*/  BSYNC.RECONVERGENT B1 ;  /* 0x0000000000017941 */ /* 0x000fea0003800200 */
.L_x_19465:
        /* <DEDUP_REMOVED lines=31> */
.L_x_19469:
[----:B------:R-:W-:Y:S05]  /*3640*/  BSYNC.RECONVERGENT B1 ;  /* 0x0000000000017941 */ /* 0x000fea0003800200 */
.L_x_19468:
        /* <DEDUP_REMOVED lines=14> */
.L_x_19461:
[----:B------:R-:W-:Y:S05]  /*3730*/  BSYNC.RECONVERGENT B0 ;  /* 0x0000000000007941 */ /* 0x000fea0003800200 */
.L_x_19460:
[----:B------:R-:W-:Y:S01]  /*3740*/  BAR.SYNC.DEFER_BLOCKING 0x0 ;  /* 0x0000000000007b1d */ /* 0x000fe20000010000 */
[----:B------:R-:W-:Y:S02]  /*3750*/  ISETP.NE.AND P0, PT, R4, RZ, PT ;  /* 0x000000ff0400720c */ /* 0x000fe40003f05270 */
[----:B--2---:R-:W-:-:S03]  /*3760*/  SHF.R.U32.HI R20, RZ, 0x5, R4 ;  /* 0x00000005ff147819 */ /* 0x004fc60000011604 */
[----:B------:R-:W2:Y:S01]  /*3770*/  LDCU UR11, c[0x0][0x3dc] ;  /* 0x00007b80ff0b77ac */ /* 0x000ea20008000800 */
[----:B------:R-:W-:Y:S01]  /*3780*/  LEA R31, R3, R20, 0x5 ;  /* 0x00000014031f7211 */ /* 0x000fe200078e28ff */
[----:B------:R-:W-:Y:S01]  /*3790*/  BSSY.RECONVERGENT B0, `(.L_x_19470) ;  /* 0x0000011000007945 */ /* 0x000fe20003800200 */
[----:B------:R-:W3:Y:S02]  /*37a0*/  LDCU.64 UR4, c[0x0][0x3a8] ;  /* 0x00007500ff0477ac */ /* 0x000ee40008000a00 */
[----:B------:R-:W-:-:S03]  /*37b0*/  ISETP.GE.U32.AND P1, PT, R31, R16, PT ;  /* 0x000000101f00720c */ /* 0x000fc60003f26070 */
[----:B------:R-:W-:Y:S10]  /*37c0*/  @P0 BRA `(.L_x_19471) ;  /* 0x0000000000340947 */ /* 0x000ff40003800000 */
[----:B------:R-:W-:Y:S01]  /*37d0*/  IMAD R15, R0, R6, R5 ;  /* 0x00000006000f7224 */ /* 0x000fe200078e0205 */
[----:B------:R-:W4:Y:S03]  /*37e0*/  LDCU.128 UR12, c[0x0][0x380] ;  /* 0x00007000ff0c77ac */ /* 0x000f260008000c00 */
[----:B------:R-:W-:-:S05]  /*37f0*/  IMAD R16, R15, UR8, RZ ;  /* 0x000000080f107c24 */ /* 0x000fca000f8e02ff */
[----:B------:R-:W-:-:S05]  /*3800*/  IADD3 R15, P0, PT, R16, R3, RZ ;  /* 0x00000003100f7210 */ /* 0x000fca0007f1e0ff */
[----:B------:R-:W-:Y:S02]  /*3810*/  IMAD.X R16, RZ, RZ, RZ, P0 ;  /* 0x000000ffff107224 */ /* 0x000fe400000e06ff */
[----:B------:R-:W-:-:S03]  /*3820*/  IMAD.SHL.U32 R22, R15, 0x4, RZ ;  /* 0x000000040f167824 */ /* 0x000fc600078e00ff */
[----:B------:R-:W-:Y:S02]  /*3830*/  SHF.L.U64.HI R15, R15, 0x2, R16 ;  /* 0x000000020f0f7819 */ /* 0x000fe40000010210 */
[C---:B----4-:R-:W-:Y:S02]  /*3840*/  IADD3 R20, P0, PT, R22.reuse, UR14, RZ ;  /* 0x0000000e16147c10 */ /* 0x050fe4000ff1e0ff */
[----:B------:R-:W-:Y:S02]  /*3850*/  IADD3 R22, P2, PT, R22, UR12, RZ ;  /* 0x0000000c16167c10 */ /* 0x000fe4000ff5e0ff */
[C---:B------:R-:W-:Y:S02]  /*3860*/  IADD3.X R21, PT, PT, R15.reuse, UR15, RZ, P0, !PT ;  /* 0x0000000f0f157c10 */ /* 0x040fe400087fe4ff */
[----:B------:R-:W-:-:S03]  /*3870*/  IADD3.X R23, PT, PT, R15, UR13, RZ, P2, !PT ;  /* 0x0000000d0f177c10 */ /* 0x000fc600097fe4ff */
[----:B0-----:R4:W-:Y:S04]  /*3880*/  STG.E desc[UR6][R20.64], R17 ;  /* 0x0000001114007986 */ /* 0x0019e8000c101906 */
[----:B-1----:R4:W-:Y:S02]  /*3890*/  STG.E desc[UR6][R22.64], R18 ;  /* 0x0000001216007986 */ /* 0x0029e4000c101906 */
.L_x_19471:
[----:B--23--:R-:W-:Y:S05]  /*38a0*/  BSYNC.RECONVERGENT B0 ;  /* 0x0000000000007941 */ /* 0x00cfea0003800200 */
.L_x_19470:
[----:B------:R-:W-:Y:S01]  /*38b0*/  BSSY.RECONVERGENT B1, `(.L_x_19472) ;  /* 0x00001b7000017945 */ /* 0x000fe20003800200 */
[----:B------:R-:W-:Y:S01]  /*38c0*/  HFMA2 R28, -RZ, RZ, 0, 0 ;  /* 0x00000000ff1c7431 */ /* 0x000fe200000001ff */
[----:B------:R-:W-:Y:S02]  /*38d0*/  CS2R R26, SRZ ;  /* 0x00000000001a7805 */ /* 0x000fe4000001ff00 */
[----:B------:R-:W-:Y:S01]  /*38e0*/  CS2R R24, SRZ ;  /* 0x0000000000187805 */ /* 0x000fe2000001ff00 */
[----:B------:R-:W-:Y:S06]  /*38f0*/  @P1 BRA `(.L_x_19473) ;  /* 0x0000001800c81947 */ /* 0x000fec0003800000 */
[----:B-1--4-:R-:W1:Y:S01]  /*3900*/  I2F.RP R18, R7 ;  /* 0x0000000700127306 */ /* 0x012e620000209400 */
[----:B------:R-:W2:Y:S01]  /*3910*/  LDCU UR9, c[0x0][0x3c8] ;  /* 0x00007900ff0977ac */ /* 0x000ea20008000800 */
[C---:B0-----:R-:W-:Y:S01]  /*3920*/  IMAD.WIDE.U32 R16, R31.reuse, 0x4, RZ ;  /* 0x000000041f107825 */ /* 0x041fe200078e00ff */
[----:B------:R-:W-:Y:S02]  /*3930*/  IADD3 R32, PT, PT, -R32, R31, RZ ;  /* 0x0000001f20207210 */ /* 0x000fe40007ffe1ff */
[----:B------:R-:W-:Y:S01]  /*3940*/  CS2R R26, SRZ ;  /* 0x00000000001a7805 */ /* 0x000fe2000001ff00 */
[----:B------:R-:W0:Y:S01]  /*3950*/  LDCU UR10, c[0x0][0x3e0] ;  /* 0x00007c00ff0a77ac */ /* 0x000e220008000800 */
[----:B------:R-:W-:Y:S01]  /*3960*/  IMAD.SHL.U32 R20, R4, 0x20, RZ ;  /* 0x0000002004147824 */ /* 0x000fe200078e00ff */
[----:B------:R-:W-:Y:S01]  /*3970*/  MOV R28, RZ ;  /* 0x000000ff001c7202 */ /* 0x000fe20000000f00 */
[----:B------:R-:W-:Y:S01]  /*3980*/  VIADD R31, R31, 0x1 ;  /* 0x000000011f1f7836 */ /* 0x000fe20000000000 */
[----:B------:R-:W3:Y:S01]  /*3990*/  LDCU.64 UR12, c[0x0][0x3b8] ;  /* 0x00007700ff0c77ac */ /* 0x000ee20008000a00 */
[----:B------:R-:W-:Y:S01]  /*39a0*/  CS2R R24, SRZ ;  /* 0x0000000000187805 */ /* 0x000fe2000001ff00 */
[----:B-1----:R-:W1:Y:S01]  /*39b0*/  MUFU.RCP R18, R18 ;  /* 0x0000001200127308 */ /* 0x002e620000001000 */
[----:B--2---:R-:W-:Y:S01]  /*39c0*/  IMAD R19, R0, UR9, RZ ;  /* 0x0000000900137c24 */ /* 0x004fe2000f8e02ff */
[----:B------:R-:W2:Y:S03]  /*39d0*/  LDCU UR9, c[0x0][0x3fc] ;  /* 0x00007f80ff0977ac */ /* 0x000ea60008000800 */
[----:B------:R-:W-:Y:S01]  /*39e0*/  IMAD.WIDE R16, R19, 0x4, R16 ;  /* 0x0000000413107825 */ /* 0x000fe200078e0210 */
[----:B------:R-:W-:-:S02]  /*39f0*/  IADD3 R19, PT, PT, R12, 0xc0, RZ ;  /* 0x000000c00c137810 */ /* 0x000fc40007ffe0ff */
[----:B------:R-:W-:Y:S02]  /*3a00*/  LOP3.LUT R12, R20, 0x20, RZ, 0xe2, !PT ;  /* 0x00000020140c7812 */ /* 0x000fe400078ee2ff */
[----:B------:R-:W-:Y:S02]  /*3a10*/  LEA R19, R14, R19, 0x18 ;  /* 0x000000130e137211 */ /* 0x000fe400078ec0ff */
[C---:B------:R-:W-:Y:S01]  /*3a20*/  LEA R12, R13.reuse, R12, 0x6 ;  /* 0x0000000c0d0c7211 */ /* 0x040fe200078e30ff */
[----:B------:R-:W-:Y:S01]  /*3a30*/  IMAD R13, R13, 0x10, R8 ;  /* 0x000000100d0d7824 */ /* 0x000fe200078e0208 */
[----:B---3--:R-:W-:Y:S01]  /*3a40*/  IADD3 R22, P0, PT, R16, UR12, RZ ;  /* 0x0000000c10167c10 */ /* 0x008fe2000ff1e0ff */
[----:B-1----:R-:W-:Y:S01]  /*3a50*/  VIADD R15, R18, 0xffffffe ;  /* 0x0ffffffe120f7836 */ /* 0x002fe20000000000 */
[----:B------:R-:W-:Y:S01]  /*3a60*/  IADD3 R30, PT, PT, R12, 0x10, R19 ;  /* 0x000000100c1e7810 */ /* 0x000fe20007ffe013 */
[----:B------:R-:W-:Y:S01]  /*3a70*/  IMAD.SHL.U32 R12, R4, 0x8, RZ ;  /* 0x00000008040c7824 */ /* 0x000fe200078e00ff */
[----:B------:R-:W-:Y:S01]  /*3a80*/  IADD3.X R23, PT, PT, R17, UR13, RZ, P0, !PT ;  /* 0x0000000d11177c10 */ /* 0x000fe200087fe4ff */
[----:B0-----:R-:W-:-:S02]  /*3a90*/  IMAD R8, R9, UR10, RZ ;  /* 0x0000000a09087c24 */ /* 0x001fc4000f8e02ff */
[----:B------:R-:W0:Y:S01]  /*3aa0*/  F2I.FTZ.U32.TRUNC.NTZ R15, R15 ;  /* 0x0000000f000f7305 */ /* 0x000e22000021f000 */
[----:B------:R-:W-:Y:S01]  /*3ab0*/  VIADD R33, R13, 0x3 ;  /* 0x000000030d217836 */ /* 0x000fe20000000000 */
[----:B------:R-:W-:Y:S01]  /*3ac0*/  LOP3.LUT R12, R12, 0x8, RZ, 0xc0, !PT ;  /* 0x000000080c0c7812 */ /* 0x000fe200078ec0ff */
[----:B--2---:R-:W-:Y:S01]  /*3ad0*/  VIADD R10, R10, -UR9 ;  /* 0x800000090a0a7c36 */ /* 0x004fe20008000000 */
[----:B------:R-:W-:Y:S02]  /*3ae0*/  SHF.R.S32.HI R9, RZ, 0x1f, R8 ;  /* 0x0000001fff097819 */ /* 0x000fe40000011408 */
[----:B------:R-:W-:Y:S01]  /*3af0*/  IADD3 R35, PT, PT, R12, R33, RZ ;  /* 0x000000210c237210 */ /* 0x000fe20007ffe0ff */
[----:B0-----:R-:W-:-:S04]  /*3b00*/  IMAD.MOV R21, RZ, RZ, -R15 ;  /* 0x000000ffff157224 */ /* 0x001fc800078e0a0f */
[----:B------:R-:W-:-:S04]  /*3b10*/  IMAD.MOV.U32 R14, RZ, RZ, R21 ;  /* 0x000000ffff0e7224 */ /* 0x000fc800078e0015 */
[----:B------:R-:W-:Y:S02]  /*3b20*/  IMAD R29, R14, R7, RZ ;  /* 0x000000070e1d7224 */ /* 0x000fe400078e02ff */
[----:B------:R-:W-:-:S04]  /*3b30*/  IMAD.MOV.U32 R14, RZ, RZ, RZ ;  /* 0x000000ffff0e7224 */ /* 0x000fc800078e00ff */
[----:B------:R-:W-:-:S07]  /*3b40*/  IMAD.HI.U32 R29, R15, R29, R14 ;  /* 0x0000001d0f1d7227 */ /* 0x000fce00078e000e */
.L_x_19486:
        /* <DEDUP_REMOVED lines=24> */
[----:B0-----:R-:W-:Y:S02]  /*3cd0*/  IADD3 R12, PT, PT, RZ, -R13, RZ ;  /* 0x8000000dff0c7210 */ /* 0x001fe40007ffe0ff */
[----:B------:R-:W-:Y:S02]  /*3ce0*/  @!P1 LOP3.LUT R16, RZ, R17, RZ, 0x33, !PT ;  /* 0x00000011ff109212 */ /* 0x000fe400078e33ff */
[----:B------:R-:W-:Y:S01]  /*3cf0*/  ISETP.NE.AND P2, PT, R20, RZ, PT ;  /* 0x000000ff1400720c */ /* 0x000fe20003f45270 */
[----:B------:R-:W-:Y:S01]  /*3d00*/  IMAD.MOV.U32 R17, RZ, RZ, R12 ;  /* 0x000000ffff117224 */ /* 0x000fe200078e000c */
[----:B------:R-:W-:Y:S01]  /*3d10*/  MOV R12, RZ ;  /* 0x000000ff000c7202 */ /* 0x000fe20000000f00 */
[----:B------:R-:W-:Y:S02]  /*3d20*/  IMAD.IADD R15, R16, 0x1, R11 ;  /* 0x00000001100f7824 */ /* 0x000fe400078e020b */
[----:B------:R-:W-:-:S03]  /*3d30*/  IMAD R17, R17, R14, RZ ;  /* 0x0000000e11117224 */ /* 0x000fc600078e02ff */
[----:B------:R-:W-:Y:S01]  /*3d40*/  IABS R18, R15 ;  /* 0x0000000f00127213 */ /* 0x000fe20000000000 */
[----:B------:R-:W-:Y:S01]  /*3d50*/  IMAD.HI.U32 R12, R13, R17, R12 ;  /* 0x000000110d0c7227 */ /* 0x000fe200078e000c */
        /* <DEDUP_REMOVED lines=18> */
[----:B------:R-:W1:Y:S01]  /*3e80*/  LDS.128 R12, [R30] ;  /* 0x000000001e0c7984 */ /* 0x000e620000000c00 */
[----:B0-----:R-:W-:Y:S02]  /*3e90*/  F2FP.BF16.F32.PACK_AB R34, R17, R16 ;  /* 0x000000101122723e */ /* 0x001fe400000010ff */
[----:B------:R-:W-:Y:S02]  /*3ea0*/  F2FP.BF16.F32.PACK_AB R19, R19, R18 ;  /* 0x000000121313723e */ /* 0x000fe400000010ff */
[----:B-1----:R-:W-:Y:S01]  /*3eb0*/  F2FP.BF16.F32.PACK_AB R18, R13, R12 ;  /* 0x0000000c0d12723e */ /* 0x002fe200000010ff */
[----:B------:R-:W-:Y:S01]  /*3ec0*/  BSSY.RECONVERGENT B2, `(.L_x_19476) ;  /* 0x000002e000027945 */ /* 0x000fe20003800200 */
[----:B------:R-:W-:Y:S01]  /*3ed0*/  MOV R12, R19 ;  /* 0x00000013000c7202 */ /* 0x000fe20000000f00 */
[----:B------:R-:W-:Y:S02]  /*3ee0*/  VIADD R13, R35, 0xfffffffd ;  /* 0xfffffffd230d7836 */ /* 0x000fe40000000000 */
[----:B--2---:R-:W-:-:S03]  /*3ef0*/  IMAD.WIDE R20, R21, UR11, R8 ;  /* 0x0000000b15147c25 */ /* 0x004fc6000f8e0208 */
[----:B------:R-:W-:-:S05]  /*3f00*/  IADD3 R20, P0, PT, R37, R20, RZ ;  /* 0x0000001425147210 */ /* 0x000fca0007f1e0ff */
[----:B------:R-:W-:Y:S01]  /*3f10*/  IMAD.X R17, RZ, RZ, R21, P0 ;  /* 0x000000ffff117224 */ /* 0x000fe200000e0615 */
[C---:B------:R-:W-:Y:S02]  /*3f20*/  LEA R16, P0, R20.reuse, UR4, 0x1 ;  /* 0x0000000414107c11 */ /* 0x040fe4000f8008ff */
[----:B------:R-:W-:Y:S01]  /*3f30*/  F2FP.BF16.F32.PACK_AB R21, R15, R14 ;  /* 0x0000000e0f15723e */ /* 0x000fe200000010ff */
[----:B------:R-:W-:Y:S01]  /*3f40*/  IMAD.MOV.U32 R14, RZ, RZ, R34 ;  /* 0x000000ffff0e7224 */ /* 0x000fe200078e0022 */
[----:B------:R-:W-:Y:S02]  /*3f50*/  LEA.HI.X R17, R20, UR5, R17, 0x1, P0 ;  /* 0x0000000514117c11 */ /* 0x000fe400080f0c11 */
[----:B------:R-:W-:-:S03]  /*3f60*/  ISETP.NE.AND P0, PT, R32, -0x1, PT ;  /* 0xffffffff2000780c */ /* 0x000fc60003f05270 */
        /* <DEDUP_REMOVED lines=35> */
.L_x_19477:
[----:B------:R-:W-:Y:S05]  /*41a0*/  BSYNC.RECONVERGENT B2 ;  /* 0x0000000000027941 */ /* 0x000fea0003800200 */
.L_x_19476:
[----:B-----5:R-:W-:Y:S02]  /*41b0*/  HMUL2.BF16_V2 R34, R14, R15 ;  /* 0x0000000f0e227232 */ /* 0x020fe40000200000 */
[----:B------:R-:W-:Y:S02]  /*41c0*/  IMAD.MOV.U32 R15, RZ, RZ, R18 ;  /* 0x000000ffff0f7224 */ /* 0x000fe400078e0012 */
[----:B------:R-:W-:Y:S01]  /*41d0*/  HFMA2.BF16_V2 R37, R12, R37, -RZ ;  /* 0x000000250c257231 */ /* 0x000fe200003000ff */
[----:B------:R-:W-:Y:S01]  /*41e0*/  MOV R18, R21 ;  /* 0x0000001500127202 */ /* 0x000fe20000000f00 */
[----:B------:R1:W5:Y:S01]  /*41f0*/  LDG.E.CONSTANT R41, desc[UR6][R16.64+0x200] ;  /* 0x0002000610297981 */ /* 0x000362000c1e9900 */
[C---:B------:R-:W-:Y:S01]  /*4200*/  PRMT R21, R34.reuse, 0x7632, R21 ;  /* 0x0000763222157816 */ /* 0x040fe20000000015 */
[----:B------:R-:W-:Y:S01]  /*4210*/  HMUL2.BF16_V2 R38, R15, R20 ;  /* 0x000000140f267232 */ /* 0x000fe20000200000 */
[----:B------:R-:W-:Y:S02]  /*4220*/  PRMT R20, R34, 0x7610, R20 ;  /* 0x0000761022147816 */ /* 0x000fe40000000014 */
[----:B------:R-:W-:Y:S01]  /*4230*/  PRMT R34, R37, 0x7610, R34 ;  /* 0x0000761025227816 */ /* 0x000fe20000000022 */
        /* <DEDUP_REMOVED lines=10> */
[----:B------:R-:W-:Y:S02]  /*42e0*/  HFMA2.BF16_V2 R36, R18, R19, -RZ ;  /* 0x0000001312247231 */ /* 0x000fe400003000ff */
[----:B------:R-:W-:Y:S01]  /*42f0*/  FADD.FTZ R34, R34, R39 ;  /* 0x0000002722227221 */ /* 0x000fe20000010000 */
[----:B------:R1:W5:Y:S01]  /*4300*/  LDG.E.CONSTANT R19, desc[UR6][R16.64+0x20c] ;  /* 0x00020c0610137981 */ /* 0x000362000c1e9900 */
[----:B------:R-:W-:-:S02]  /*4310*/  FADD.FTZ R20, R37, R38 ;  /* 0x0000002625147221 */ /* 0x000fc40000010000 */
[----:B------:R-:W-:Y:S01]  /*4320*/  FADD.FTZ R37, R21, R34 ;  /* 0x0000002215257221 */ /* 0x000fe20000010000 */
[C---:B------:R-:W-:Y:S01]  /*4330*/  PRMT R39, R36.reuse, 0x7632, R39 ;  /* 0x0000763224277816 */ /* 0x040fe20000000027 */
[----:B------:R1:W5:Y:S04]  /*4340*/  LDG.E.CONSTANT R21, desc[UR6][R16.64+0x204] ;  /* 0x0002040610157981 */ /* 0x000368000c1e9900 */
[----:B------:R1:W5:Y:S01]  /*4350*/  LDG.E.CONSTANT R34, desc[UR6][R16.64+0x208] ;  /* 0x0002080610227981 */ /* 0x000362000c1e9900 */
[----:B------:R-:W-:Y:S01]  /*4360*/  BSSY.RECONVERGENT B2, `(.L_x_19478) ;  /* 0x0000022000027945 */ /* 0x000fe20003800200 */
[----:B------:R-:W-:Y:S02]  /*4370*/  IMAD.U32 R36, R36, 0x10000, RZ ;  /* 0x0001000024247824 */ /* 0x000fe400078e00ff */
[----:B------:R-:W-:Y:S01]  /*4380*/  IMAD.U32 R39, R39, 0x10000, RZ ;  /* 0x0001000027277824 */ /* 0x000fe200078e00ff */
[----:B------:R-:W-:Y:S06]  /*4390*/  @P0 BRA `(.L_x_19479) ;  /* 0x0000000000780947 */ /* 0x000fec0003800000 */
[C---:B------:R-:W-:Y:S01]  /*43a0*/  IADD3 R43, PT, PT, R35.reuse, -0x1, RZ ;  /* 0xffffffff232b7810 */ /* 0x040fe20007ffe0ff */
[C---:B------:R-:W-:Y:S01]  /*43b0*/  VIADD R45, R35.reuse, 0x2 ;  /* 0x00000002232d7836 */ /* 0x040fe20000000000 */
[-C--:B------:R-:W-:Y:S02]  /*43c0*/  ISETP.GE.AND P2, PT, R35, R2.reuse, PT ;  /* 0x000000022300720c */ /* 0x080fe40003f46270 */
[-C--:B------:R-:W-:Y:S01]  /*43d0*/  ISETP.GE.AND P1, PT, R43, R2.reuse, PT ;  /* 0x000000022b00720c */ /* 0x080fe20003f26270 */
[----:B------:R-:W-:Y:S01]  /*43e0*/  VIADD R43, R35, 0x1 ;  /* 0x00000001232b7836 */ /* 0x000fe20000000000 */
[C---:B-----5:R-:W-:Y:S02]  /*43f0*/  PRMT R38, R21.reuse, 0x7632, R38 ;  /* 0x0000763215267816 */ /* 0x060fe40000000026 */
[----:B------:R-:W-:Y:S02]  /*4400*/  SEL R21, R21, RZ, !P1 ;  /* 0x000000ff15157207 */ /* 0x000fe40004800000 */
[----:B------:R-:W-:Y:S01]  /*4410*/  ISETP.GE.AND P3, PT, R43, R2, PT ;  /* 0x000000022b00720c */ /* 0x000fe20003f66270 */
[----:B------:R-:W-:Y:S01]  /*4420*/  VIADD R43, R35, 0x4 ;  /* 0x00000004232b7836 */ /* 0x000fe20000000000 */
[----:B------:R-:W-:-:S02]  /*4430*/  SEL R38, R38, RZ, !P2 ;  /* 0x000000ff26267207 */ /* 0x000fc40005000000 */
[-C--:B------:R-:W-:Y:S02]  /*4440*/  ISETP.GE.AND P1, PT, R13, R2.reuse, PT ;  /* 0x000000020d00720c */ /* 0x080fe40003f26270 */
[-C--:B------:R-:W-:Y:S01]  /*4450*/  ISETP.GE.AND P6, PT, R43, R2.reuse, PT ;  /* 0x000000022b00720c */ /* 0x080fe20003fc6270 */
[----:B------:R-:W-:Y:S01]  /*4460*/  VIADD R43, R35, 0xfffffffe ;  /* 0xfffffffe232b7836 */ /* 0x000fe20000000000 */
[----:B------:R-:W-:Y:S02]  /*4470*/  ISETP.GE.AND P4, PT, R45, R2, PT ;  /* 0x000000022d00720c */ /* 0x000fe40003f86270 */
[----:B------:R-:W-:Y:S02]  /*4480*/  IADD3 R45, PT, PT, R35, 0x3, RZ ;  /* 0x00000003232d7810 */ /* 0x000fe40007ffe0ff */
[--C-:B------:R-:W-:Y:S02]  /*4490*/  PRMT R21, R21, 0x5410, R38.reuse ;  /* 0x0000541015157816 */ /* 0x100fe40000000026 */
[----:B------:R-:W-:-:S02]  /*44a0*/  PRMT R38, R41, 0x7632, R38 ;  /* 0x0000763229267816 */ /* 0x000fc40000000026 */
[----:B------:R-:W-:Y:S02]  /*44b0*/  SEL R40, R41, RZ, !P1 ;  /* 0x000000ff29287207 */ /* 0x000fe40004800000 */
        /* <DEDUP_REMOVED lines=12> */
.L_x_19479:
[----:B------:R-:W-:Y:S05]  /*4580*/  BSYNC.RECONVERGENT B2 ;  /* 0x0000000000027941 */ /* 0x000fea0003800200 */
.L_x_19478:
[----:B------:R-:W-:Y:S01]  /*4590*/  FADD.FTZ R39, R36, R39 ;  /* 0x0000002724277221 */ /* 0x000fe20000010000 */
[----:B-----5:R-:W-:Y:S02]  /*45a0*/  HMUL2.BF16_V2 R41, R14, R41 ;  /* 0x000000290e297232 */ /* 0x020fe40000200000 */
[----:B------:R-:W-:Y:S01]  /*45b0*/  FADD.FTZ R20, R37, R20 ;  /* 0x0000001425147221 */ /* 0x000fe20000010000 */
[----:B------:R-:W-:Y:S02]  /*45c0*/  HFMA2.BF16_V2 R36, R12, R21, -RZ ;  /* 0x000000150c247231 */ /* 0x000fe400003000ff */
        /* <DEDUP_REMOVED lines=9> */
[----:B------:R-:W-:Y:S01]  /*4660*/  SHF.L.U32 R37, R37, 0x10, RZ ;  /* 0x0000001025257819 */ /* 0x000fe200000006ff */
[----:B------:R2:W5:Y:S01]  /*4670*/  LDG.E.CONSTANT R41, desc[UR6][R16.64+0x400] ;  /* 0x0004000610297981 */ /* 0x000562000c1e9900 */
[----:B------:R-:W-:Y:S01]  /*4680*/  BSSY.RECONVERGENT B2, `(.L_x_19480) ;  /* 0x0000026000027945 */ /* 0x000fe20003800200 */
[----:B------:R-:W-:Y:S01]  /*4690*/  FADD.FTZ R20, R21, R20 ;  /* 0x0000001415147221 */ /* 0x000fe20000010000 */
[----:B------:R-:W-:Y:S01]  /*46a0*/  PRMT R34, R38, 0x7632, R34 ;  /* 0x0000763226227816 */ /* 0x000fe20000000022 */
[----:B------:R-:W-:Y:S01]  /*46b0*/  FADD.FTZ R37, R36, R37 ;  /* 0x0000002524257221 */ /* 0x000fe20000010000 */
[----:B------:R2:W5:Y:S04]  /*46c0*/  LDG.E.CONSTANT R39, desc[UR6][R16.64+0x404] ;  /* 0x0004040610277981 */ /* 0x000568000c1e9900 */
[----:B------:R2:W5:Y:S04]  /*46d0*/  LDG.E.CONSTANT R36, desc[UR6][R16.64+0x408] ;  /* 0x0004080610247981 */ /* 0x000568000c1e9900 */
[----:B------:R2:W5:Y:S01]  /*46e0*/  LDG.E.CONSTANT R21, desc[UR6][R16.64+0x40c] ;  /* 0x00040c0610157981 */ /* 0x000562000c1e9900 */
[----:B------:R-:W-:Y:S05]  /*46f0*/  @P0 BRA `(.L_x_19481) ;  /* 0x0000000000780947 */ /* 0x000fea0003800000 */
[C---:B------:R-:W-:Y:S01]  /*4700*/  VIADD R43, R35.reuse, 0xffffffff ;  /* 0xffffffff232b7836 */ /* 0x040fe20000000000 */
[-C--:B------:R-:W-:Y:S02]  /*4710*/  ISETP.GE.AND P2, PT, R35, R2.reuse, PT ;  /* 0x000000022300720c */ /* 0x080fe40003f46270 */
[----:B-----5:R-:W-:Y:S02]  /*4720*/  PRMT R40, R39, 0x7632, R40 ;  /* 0x0000763227287816 */ /* 0x020fe40000000028 */
[-C--:B------:R-:W-:Y:S01]  /*4730*/  ISETP.GE.AND P1, PT, R43, R2.reuse, PT ;  /* 0x000000022b00720c */ /* 0x080fe20003f26270 */
[----:B------:R-:W-:Y:S01]  /*4740*/  VIADD R43, R35, 0x1 ;  /* 0x00000001232b7836 */ /* 0x000fe20000000000 */
[----:B------:R-:W-:Y:S02]  /*4750*/  SEL R40, R40, RZ, !P2 ;  /* 0x000000ff28287207 */ /* 0x000fe40005000000 */
[----:B------:R-:W-:Y:S02]  /*4760*/  SEL R39, R39, RZ, !P1 ;  /* 0x000000ff27277207 */ /* 0x000fe40004800000 */
[----:B------:R-:W-:-:S02]  /*4770*/  ISETP.GE.AND P1, PT, R43, R2, PT ;  /* 0x000000022b00720c */ /* 0x000fc40003f26270 */
[----:B------:R-:W-:Y:S02]  /*4780*/  IADD3 R43, PT, PT, R35, 0x2, RZ ;  /* 0x00000002232b7810 */ /* 0x000fe40007ffe0ff */
[--C-:B------:R-:W-:Y:S02]  /*4790*/  PRMT R39, R39, 0x5410, R40.reuse ;  /* 0x0000541027277816 */ /* 0x100fe40000000028 */
[----:B------:R-:W-:Y:S02]  /*47a0*/  ISETP.GE.AND P2, PT, R43, R2, PT ;  /* 0x000000022b00720c */ /* 0x000fe40003f46270 */
[C---:B------:R-:W-:Y:S02]  /*47b0*/  PRMT R40, R36.reuse, 0x7632, R40 ;  /* 0x0000763224287816 */ /* 0x040fe40000000028 */
[----:B------:R-:W-:Y:S02]  /*47c0*/  SEL R36, R36, RZ, !P1 ;  /* 0x000000ff24247207 */ /* 0x000fe40004800000 */
[----:B------:R-:W-:-:S02]  /*47d0*/  SEL R43, R40, RZ, !P2 ;  /* 0x000000ff282b7207 */ /* 0x000fc40005000000 */
[-C--:B------:R-:W-:Y:S02]  /*47e0*/  ISETP.GE.AND P1, PT, R13, R2.reuse, PT ;  /* 0x000000020d00720c */ /* 0x080fe40003f26270 */
[----:B------:R-:W-:Y:S01]  /*47f0*/  PRMT R36, R36, 0x5410, R43 ;  /* 0x0000541024247816 */ /* 0x000fe2000000002b */
[----:B------:R-:W-:Y:S01]  /*4800*/  VIADD R43, R35, 0x3 ;  /* 0x00000003232b7836 */ /* 0x000fe20000000000 */
[----:B------:R-:W-:Y:S02]  /*4810*/  PRMT R42, R21, 0x7632, R42 ;  /* 0x00007632152a7816 */ /* 0x000fe4000000002a */
[----:B------:R-:W-:Y:S02]  /*4820*/  PRMT R40, R41, 0x7632, R40 ;  /* 0x0000763229287816 */ /* 0x000fe40000000028 */
[----:B------:R-:W-:Y:S01]  /*4830*/  ISETP.GE.AND P3, PT, R43, R2, PT ;  /* 0x000000022b00720c */ /* 0x000fe20003f66270 */
[----:B------:R-:W-:Y:S01]  /*4840*/  VIADD R43, R35, 0x4 ;  /* 0x00000004232b7836 */ /* 0x000fe20000000000 */
[----:B------:R-:W-:-:S02]  /*4850*/  SEL R41, R41, RZ, !P1 ;  /* 0x000000ff29297207 */ /* 0x000fc40004800000 */
[----:B------:R-:W-:Y:S02]  /*4860*/  SEL R21, R21, RZ, !P3 ;  /* 0x000000ff15157207 */ /* 0x000fe40005800000 */
[-C--:B------:R-:W-:Y:S02]  /*4870*/  ISETP.GE.AND P4, PT, R43, R2.reuse, PT ;  /* 0x000000022b00720c */ /* 0x080fe40003f86270 */
[----:B------:R-:W-:Y:S02]  /*4880*/  IADD3 R43, PT, PT, R35, -0x2, RZ ;  /* 0xfffffffe232b7810 */ /* 0x000fe40007ffe0ff */
[----:B------:R-:W-:Y:S02]  /*4890*/  SEL R42, R42, RZ, !P4 ;  /* 0x000000ff2a2a7207 */ /* 0x000fe40006000000 */
[----:B------:R-:W-:Y:S02]  /*48a0*/  ISETP.GE.AND P2, PT, R43, R2, PT ;  /* 0x000000022b00720c */ /* 0x000fe40003f46270 */
[----:B------:R-:W-:-:S02]  /*48b0*/  PRMT R21, R21, 0x5410, R42 ;  /* 0x0000541015157816 */ /* 0x000fc4000000002a */
[----:B------:R-:W-:-:S04]  /*48c0*/  SEL R40, R40, RZ, !P2 ;  /* 0x000000ff28287207 */ /* 0x000fc80005000000 */
[----:B------:R-:W-:-:S07]  /*48d0*/  PRMT R41, R41, 0x5410, R40 ;  /* 0x0000541029297816 */ /* 0x000fce0000000028 */
.L_x_19481:
[----:B------:R-:W-:Y:S05]  /*48e0*/  BSYNC.RECONVERGENT B2 ;  /* 0x0000000000027941 */ /* 0x000fea0003800200 */
.L_x_19480:
[----:B------:R-:W-:Y:S02]  /*48f0*/  IMAD.U32 R38, R38, 0x10000, RZ ;  /* 0x0001000026267824 */ /* 0x000fe400078e00ff */
[----:B-----5:R-:W-:Y:S02]  /*4900*/  HFMA2.BF16_V2 R41, R14, R41, -RZ ;  /* 0x000000290e297231 */ /* 0x020fe400003000ff */
[----:B------:R-:W-:Y:S02]  /*4910*/  IMAD.U32 R43, R34, 0x10000, RZ ;  /* 0x00010000222b7824 */ /* 0x000fe400078e00ff */
[----:B------:R-:W-:Y:S02]  /*4920*/  HMUL2.BF16_V2 R39, R12, R39 ;  /* 0x000000270c277232 */ /* 0x000fe40000200000 */
[----:B------:R-:W-:Y:S01]  /*4930*/  FADD.FTZ R37, R20, R37 ;  /* 0x0000002514257221 */ /* 0x000fe20000010000 */
[----:B------:R-:W-:Y:S02]  /*4940*/  HFMA2.BF16_V2 R36, R15, R36, -RZ ;  /* 0x000000240f247231 */ /* 0x000fe400003000ff */
[----:B------:R-:W-:Y:S01]  /*4950*/  FADD.FTZ R34, R38, R43 ;  /* 0x0000002b26227221 */ /* 0x000fe20000010000 */
[C---:B------:R-:W-:Y:S01]  /*4960*/  PRMT R38, R41.reuse, 0x7610, R38 ;  /* 0x0000761029267816 */ /* 0x040fe20000000026 */
[----:B------:R-:W-:Y:S01]  /*4970*/  HMUL2.BF16_V2 R19, R18, R19 ;  /* 0x0000001312137232 */ /* 0x000fe20000200000 */
[----:B------:R-:W-:Y:S01]  /*4980*/  PRMT R40, R41, 0x7632, R40 ;  /* 0x0000763229287816 */ /* 0x000fe20000000028 */
[----:B------:R-:W-:Y:S01]  /*4990*/  FADD.FTZ R34, R37, R34 ;  /* 0x0000002225227221 */ /* 0x000fe20000010000 */
[----:B------:R-:W-:Y:S01]  /*49a0*/  SHF.L.U32 R38, R38, 0x10, RZ ;  /* 0x0000001026267819 */ /* 0x000fe200000006ff */
[----:B------:R3:W5:Y:S02]  /*49b0*/  LDG.E.CONSTANT R37, desc[UR6][R16.64+0x60c] ;  /* 0x00060c0610257981 */ /* 0x000764000c1e9900 */
[----:B------:R-:W-:-:S04]  /*49c0*/  IMAD.U32 R41, R40, 0x10000, RZ ;  /* 0x0001000028297824 */ /* 0x000fc800078e00ff */
[----:B------:R-:W-:Y:S01]  /*49d0*/  FADD.FTZ R20, R38, R41 ;  /* 0x0000002926147221 */ /* 0x000fe20000010000 */
[C---:B------:R-:W-:Y:S02]  /*49e0*/  PRMT R38, R39.reuse, 0x7610, R38 ;  /* 0x0000761027267816 */ /* 0x040fe40000000026 */
[----:B------:R-:W-:-:S03]  /*49f0*/  PRMT R39, R39, 0x7632, R39 ;  /* 0x0000763227277816 */ /* 0x000fc60000000027 */
[----:B------:R-:W-:Y:S01]  /*4a00*/  IMAD.U32 R40, R38, 0x10000, RZ ;  /* 0x0001000026287824 */ /* 0x000fe200078e00ff */
[C---:B------:R-:W-:Y:S01]  /*4a10*/  PRMT R38, R36.reuse, 0x7632, R38 ;  /* 0x0000763224267816 */ /* 0x040fe20000000026 */
[----:B------:R-:W-:Y:S01]  /*4a20*/  IMAD.U32 R36, R36, 0x10000, RZ ;  /* 0x0001000024247824 */ /* 0x000fe200078e00ff */
[----:B------:R-:W-:-:S03]  /*4a30*/  SHF.L.U32 R39, R39, 0x10, RZ ;  /* 0x0000001027277819 */ /* 0x000fc600000006ff */
[----:B------:R-:W-:Y:S02]  /*4a40*/  IMAD.U32 R41, R38, 0x10000, RZ ;  /* 0x0001000026297824 */ /* 0x000fe400078e00ff */
[----:B------:R-:W-:Y:S02]  /*4a50*/  HFMA2.BF16_V2 R38, R18, R21, -RZ ;  /* 0x0000001512267231 */ /* 0x000fe400003000ff */
[----:B------:R-:W-:Y:S01]  /*4a60*/  FADD.FTZ R39, R40, R39 ;  /* 0x0000002728277221 */ /* 0x000fe20000010000 */
[----:B------:R-:W-:Y:S01]  /*4a70*/  FADD.FTZ R21, R36, R41 ;  /* 0x0000002924157221 */ /* 0x000fe20000010000 */
[C---:B------:R-:W-:Y:S01]  /*4a80*/  PRMT R36, R19.reuse, 0x7632, R36 ;  /* 0x0000763213247816 */ /* 0x040fe20000000024 */
[C---:B------:R-:W-:Y:S01]  /*4a90*/  IMAD.U32 R41, R38.reuse, 0x10000, RZ ;  /* 0x0001000026297824 */ /* 0x040fe200078e00ff */
[----:B------:R-:W-:Y:S01]  /*4aa0*/  PRMT R40, R38, 0x7632, R40 ;  /* 0x0000763226287816 */ /* 0x000fe20000000028 */
[----:B------:R-:W-:Y:S01]  /*4ab0*/  FADD.FTZ R38, R20, R39 ;  /* 0x0000002714267221 */ /* 0x000fe20000010000 */
[----:B------:R-:W-:Y:S01]  /*4ac0*/  SHF.L.U32 R19, R19, 0x10, RZ ;  /* 0x0000001013137819 */ /* 0x000fe200000006ff */
[----:B------:R-:W-:Y:S01]  /*4ad0*/  IMAD.U32 R36, R36, 0x10000, RZ ;  /* 0x0001000024247824 */ /* 0x000fe200078e00ff */
[----:B------:R-:W-:Y:S01]  /*4ae0*/  SHF.L.U32 R40, R40, 0x10, RZ ;  /* 0x0000001028287819 */ /* 0x000fe200000006ff */
[----:B------:R3:W5:Y:S01]  /*4af0*/  LDG.E.CONSTANT R39, desc[UR6][R16.64+0x604] ;  /* 0x0006040610277981 */ /* 0x000762000c1e9900 */
[----:B------:R-:W-:Y:S01]  /*4b00*/  BSSY.RECONVERGENT B2, `(.L_x_19482) ;  /* 0x0000025000027945 */ /* 0x000fe20003800200 */
[----:B------:R-:W-:Y:S01]  /*4b10*/  FADD.FTZ R19, R19, R36 ;  /* 0x0000002413137221 */ /* 0x000fe20000010000 */
[----:B------:R-:W-:Y:S01]  /*4b20*/  FADD.FTZ R21, R38, R21 ;  /* 0x0000001526157221 */ /* 0x000fe20000010000 */
[----:B------:R-:W-:Y:S01]  /*4b30*/  FADD.FTZ R20, R41, R40 ;  /* 0x0000002829147221 */ /* 0x000fe20000010000 */
[----:B------:R3:W5:Y:S04]  /*4b40*/  LDG.E.CONSTANT R36, desc[UR6][R16.64+0x608] ;  /* 0x0006080610247981 */ /* 0x000768000c1e9900 */
[----:B------:R3:W5:Y:S01]  /*4b50*/  LDG.E.CONSTANT R41, desc[UR6][R16.64+0x600] ;  /* 0x0006000610297981 */ /* 0x000762000c1e9900 */
[----:B------:R-:W-:Y:S05]  /*4b60*/  @P0 BRA `(.L_x_19483) ;  /* 0x0000000000780947 */ /* 0x000fea0003800000 */
[C---:B------:R-:W-:Y:S01]  /*4b70*/  VIADD R43, R35.reuse, 0xffffffff ;  /* 0xffffffff232b7836 */ /* 0x040fe20000000000 */
[-C--:B------:R-:W-:Y:S02]  /*4b80*/  ISETP.GE.AND P2, PT, R35, R2.reuse, PT ;  /* 0x000000022300720c */ /* 0x080fe40003f46270 */
[----:B-----5:R-:W-:Y:S02]  /*4b90*/  PRMT R38, R39, 0x7632, R38 ;  /* 0x0000763227267816 */ /* 0x020fe40000000026 */
[-C--:B------:R-:W-:Y:S01]  /*4ba0*/  ISETP.GE.AND P1, PT, R43, R2.reuse, PT ;  /* 0x000000022b00720c */ /* 0x080fe20003f26270 */
[C---:B------:R-:W-:Y:S01]  /*4bb0*/  VIADD R43, R35.reuse, 0x1 ;  /* 0x00000001232b7836 */ /* 0x040fe20000000000 */
[----:B------:R-:W-:Y:S02]  /*4bc0*/  IADD3 R45, PT, PT, R35, 0x2, RZ ;  /* 0x00000002232d7810 */ /* 0x000fe40007ffe0ff */
[----:B------:R-:W-:Y:S02]  /*4bd0*/  SEL R38, R38, RZ, !P2 ;  /* 0x000000ff26267207 */ /* 0x000fe40005000000 */
[----:B------:R-:W-:Y:S01]  /*4be0*/  ISETP.GE.AND P3, PT, R43, R2, PT ;  /* 0x000000022b00720c */ /* 0x000fe20003f66270 */
[----:B------:R-:W-:Y:S01]  /*4bf0*/  VIADD R43, R35, 0x4 ;  /* 0x00000004232b7836 */ /* 0x000fe20000000000 */
[----:B------:R-:W-:-:S02]  /*4c00*/  SEL R39, R39, RZ, !P1 ;  /* 0x000000ff27277207 */ /* 0x000fc40004800000 */
[-C--:B------:R-:W-:Y:S01]  /*4c10*/  ISETP.GE.AND P4, PT, R45, R2.reuse, PT ;  /* 0x000000022d00720c */ /* 0x080fe20003f86270 */
[----:B------:R-:W-:Y:S01]  /*4c20*/  VIADD R45, R35, 0x3 ;  /* 0x00000003232d7836 */ /* 0x000fe20000000000 */
[-C--:B------:R-:W-:Y:S02]  /*4c30*/  ISETP.GE.AND P1, PT, R13, R2.reuse, PT ;  /* 0x000000020d00720c */ /* 0x080fe40003f26270 */
[----:B------:R-:W-:Y:S02]  /*4c40*/  ISETP.GE.AND P6, PT, R43, R2, PT ;  /* 0x000000022b00720c */ /* 0x000fe40003fc6270 */
[----:B------:R-:W-:Y:S02]  /*4c50*/  IADD3 R43, PT, PT, R35, -0x2, RZ ;  /* 0xfffffffe232b7810 */ /* 0x000fe40007ffe0ff */
        /* <DEDUP_REMOVED lines=15> */
.L_x_19483:
[----:B------:R-:W-:Y:S05]  /*4d50*/  BSYNC.RECONVERGENT B2 ;  /* 0x0000000000027941 */ /* 0x000fea0003800200 */
.L_x_19482:
[----:B-----5:R-:W-:Y:S02]  /*4d60*/  HMUL2.BF16_V2 R41, R14, R41 ;  /* 0x000000290e297232 */ /* 0x020fe40000200000 */
[----:B------:R-:W-:Y:S02]  /*4d70*/  HFMA2.BF16_V2 R40, R12, R39, -RZ ;  /* 0x000000270c287231 */ /* 0x000fe400003000ff */
[----:B------:R-:W-:Y:S01]  /*4d80*/  HMUL2.BF16_V2 R38, R15, R36 ;  /* 0x000000240f267232 */ /* 0x000fe20000200000 */
[----:B------:R4:W5:Y:S01]  /*4d90*/  LDG.E.CONSTANT R45, desc[UR6][R16.64+0x800] ;  /* 0x00080006102d7981 */ /* 0x000962000c1e9900 */
[C---:B------:R-:W-:Y:S02]  /*4da0*/  PRMT R39, R41.reuse, 0x7610, R39 ;  /* 0x0000761029277816 */ /* 0x040fe40000000027 */
        /* <DEDUP_REMOVED lines=9> */
[----:B------:R-:W-:-:S02]  /*4e40*/  FADD.FTZ R38, R39, R42 ;  /* 0x0000002a27267221 */ /* 0x000fc40000010000 */
[----:B------:R-:W-:Y:S02]  /*4e50*/  FADD.FTZ R39, R40, R41 ;  /* 0x0000002928277221 */ /* 0x000fe40000010000 */
[----:B------:R-:W-:Y:S01]  /*4e60*/  FADD.FTZ R36, R43, R36 ;  /* 0x000000242b247221 */ /* 0x000fe20000010000 */
[----:B------:R4:W5:Y:S04]  /*4e70*/  LDG.E.CONSTANT R40, desc[UR6][R16.64+0x808] ;  /* 0x0008080610287981 */ /* 0x000968000c1e9900 */
[----:B------:R4:W5:Y:S04]  /*4e80*/  LDG.E.CONSTANT R43, desc[UR6][R16.64+0x804] ;  /* 0x00080406102b7981 */ /* 0x000968000c1e9900 */
[----:B------:R4:W5:Y:S01]  /*4e90*/  LDG.E.CONSTANT R41, desc[UR6][R16.64+0x80c] ;  /* 0x00080c0610297981 */ /* 0x000962000c1e9900 */
[----:B------:R-:W-:Y:S04]  /*4ea0*/  BSSY.RECONVERGENT B2, `(.L_x_19484) ;  /* 0x0000020000027945 */ /* 0x000fe80003800200 */
[----:B------:R-:W-:Y:S05]  /*4eb0*/  @P0 BRA `(.L_x_19485) ;  /* 0x0000000000780947 */ /* 0x000fea0003800000 */
[-C--:B------:R-:W-:Y:S01]  /*4ec0*/  ISETP.GE.AND P0, PT, R13, R2.reuse, PT ;  /* 0x000000020d00720c */ /* 0x080fe20003f06270 */
[C---:B------:R-:W-:Y:S01]  /*4ed0*/  VIADD R13, R35.reuse, 0xfffffffe ;  /* 0xfffffffe230d7836 */ /* 0x040fe20000000000 */
[-C--:B------:R-:W-:Y:S02]  /*4ee0*/  ISETP.GE.AND P3, PT, R35, R2.reuse, PT ;  /* 0x000000022300720c */ /* 0x080fe40003f66270 */
[----:B012345:R-:W-:Y:S02]  /*4ef0*/  PRMT R16, R43, 0x7632, R16 ;  /* 0x000076322b107816 */ /* 0x03ffe40000000010 */
[----:B------:R-:W-:Y:S01]  /*4f00*/  ISETP.GE.AND P1, PT, R13, R2, PT ;  /* 0x000000020d00720c */ /* 0x000fe20003f26270 */
[C---:B------:R-:W-:Y:S01]  /*4f10*/  VIADD R13, R35.reuse, 0xffffffff ;  /* 0xffffffff230d7836 */ /* 0x040fe20000000000 */
[----:B------:R-:W-:Y:S02]  /*4f20*/  SEL R42, R16, RZ, !P3 ;  /* 0x000000ff102a7207 */ /* 0x000fe40005800000 */
[----:B------:R-:W-:-:S02]  /*4f30*/  IADD3 R17, PT, PT, R35, 0x4, RZ ;  /* 0x0000000423117810 */ /* 0x000fc40007ffe0ff */
[----:B------:R-:W-:Y:S02]  /*4f40*/  ISETP.GE.AND P2, PT, R13, R2, PT ;  /* 0x000000020d00720c */ /* 0x000fe40003f46270 */
[C---:B------:R-:W-:Y:S02]  /*4f50*/  PRMT R13, R45.reuse, 0x7632, R13 ;  /* 0x000076322d0d7816 */ /* 0x040fe4000000000d */
[----:B------:R-:W-:Y:S02]  /*4f60*/  SEL R45, R45, RZ, !P0 ;  /* 0x000000ff2d2d7207 */ /* 0x000fe40004000000 */
[----:B------:R-:W-:Y:S02]  /*4f70*/  SEL R16, R13, RZ, !P1 ;  /* 0x000000ff0d107207 */ /* 0x000fe40004800000 */
[----:B------:R-:W-:Y:S02]  /*4f80*/  IADD3 R13, PT, PT, R35, 0x1, RZ ;  /* 0x00000001230d7810 */ /* 0x000fe40007ffe0ff */
[----:B------:R-:W-:-:S02]  /*4f90*/  SEL R43, R43, RZ, !P2 ;  /* 0x000000ff2b2b7207 */ /* 0x000fc40005000000 */
[-C--:B------:R-:W-:Y:S01]  /*4fa0*/  ISETP.GE.AND P0, PT, R13, R2.reuse, PT ;  /* 0x000000020d00720c */ /* 0x080fe20003f06270 */
[----:B------:R-:W-:Y:S01]  /*4fb0*/  VIADD R13, R35, 0x2 ;  /* 0x00000002230d7836 */ /* 0x000fe20000000000 */
[----:B------:R-:W-:Y:S02]  /*4fc0*/  PRMT R45, R45, 0x5410, R16 ;  /* 0x000054102d2d7816 */ /* 0x000fe40000000010 */
[----:B------:R-:W-:Y:S02]  /*4fd0*/  PRMT R43, R43, 0x5410, R42 ;  /* 0x000054102b2b7816 */ /* 0x000fe4000000002a */
[----:B------:R-:W-:Y:S01]  /*4fe0*/  ISETP.GE.AND P1, PT, R13, R2, PT ;  /* 0x000000020d00720c */ /* 0x000fe20003f26270 */
[----:B------:R-:W-:-:S05]  /*4ff0*/  VIADD R13, R35, 0x3 ;  /* 0x00000003230d7836 */ /* 0x000fca0000000000 */
[-C--:B------:R-:W-:Y:S02]  /*5000*/  ISETP.GE.AND P2, PT, R13, R2.reuse, PT ;  /* 0x000000020d00720c */ /* 0x080fe40003f46270 */
[C---:B------:R-:W-:Y:S02]  /*5010*/  PRMT R13, R40.reuse, 0x7632, R13 ;  /* 0x00007632280d7816 */ /* 0x040fe4000000000d */
[----:B------:R-:W-:Y:S02]  /*5020*/  SEL R40, R40, RZ, !P0 ;  /* 0x000000ff28287207 */ /* 0x000fe40004000000 */
[----:B------:R-:W-:Y:S02]  /*5030*/  SEL R13, R13, RZ, !P1 ;  /* 0x000000ff0d0d7207 */ /* 0x000fe40004800000 */
[----:B------:R-:W-:Y:S02]  /*5040*/  ISETP.GE.AND P0, PT, R17, R2, PT ;  /* 0x000000021100720c */ /* 0x000fe40003f06270 */
[----:B------:R-:W-:-:S02]  /*5050*/  PRMT R40, R40, 0x5410, R13 ;  /* 0x0000541028287816 */ /* 0x000fc4000000000d */
[C---:B------:R-:W-:Y:S02]  /*5060*/  PRMT R13, R41.reuse, 0x7632, R13 ;  /* 0x00007632290d7816 */ /* 0x040fe4000000000d */
[----:B------:R-:W-:Y:S02]  /*5070*/  SEL R41, R41, RZ, !P2 ;  /* 0x000000ff29297207 */ /* 0x000fe40005000000 */
[----:B------:R-:W-:-:S04]  /*5080*/  SEL R16, R13, RZ, !P0 ;  /* 0x000000ff0d107207 */ /* 0x000fc80004000000 */
[----:B------:R-:W-:-:S07]  /*5090*/  PRMT R41, R41, 0x5410, R16 ;  /* 0x0000541029297816 */ /* 0x000fce0000000010 */
.L_x_19485:
[----:B------:R-:W-:Y:S05]  /*50a0*/  BSYNC.RECONVERGENT B2 ;  /* 0x0000000000027941 */ /* 0x000fea0003800200 */
.L_x_19484:
[----:B-----5:R-:W-:Y:S02]  /*50b0*/  HFMA2.BF16_V2 R14, R14, R45, -RZ ;  /* 0x0000002d0e0e7231 */ /* 0x020fe400003000ff */
[----:B------:R-:W-:Y:S02]  /*50c0*/  HMUL2.BF16_V2 R43, R12, R43 ;  /* 0x0000002b0c2b7232 */ /* 0x000fe40000200000 */
[C---:B------:R-:W-:Y:S02]  /*50d0*/  HFMA2.BF16_V2 R37, R18.reuse, R37, -RZ ;  /* 0x0000002512257231 */ /* 0x040fe400003000ff */
[----:B------:R-:W-:Y:S01]  /*50e0*/  FADD.FTZ R39, R38, R39 ;  /* 0x0000002726277221 */ /* 0x000fe20000010000 */
[----:B------:R-:W-:Y:S01]  /*50f0*/  HFMA2.BF16_V2 R18, R18, R41, -RZ ;  /* 0x0000002912127231 */ /* 0x000fe200003000ff */
[----:B------:R-:W-:Y:S01]  /*5100*/  PRMT R12, R14, 0x7610, R12 ;  /* 0x000076100e0c7816 */ /* 0x000fe2000000000c */
[----:B------:R-:W-:Y:S01]  /*5110*/  FADD.FTZ R34, R34, R19 ;  /* 0x0000001322227221 */ /* 0x000fe20000010000 */
[----:B------:R-:W-:Y:S01]  /*5120*/  PRMT R13, R14, 0x7632, R13 ;  /* 0x000076320e0d7816 */ /* 0x000fe2000000000d */
[----:B------:R-:W-:Y:S01]  /*5130*/  FADD.FTZ R36, R39, R36 ;  /* 0x0000002427247221 */ /* 0x000fe20000010000 */
[C---:B------:R-:W-:Y:S01]  /*5140*/  PRMT R14, R43.reuse, 0x7610, R14 ;  /* 0x000076102b0e7816 */ /* 0x040fe2000000000e */
[----:B------:R-:W-:Y:S01]  /*5150*/  IMAD.U32 R12, R12, 0x10000, RZ ;  /* 0x000100000c0c7824 */ /* 0x000fe200078e00ff */
[----:B01234-:R-:W-:Y:S01]  /*5160*/  PRMT R16, R43, 0x7632, R16 ;  /* 0x000076322b107816 */ /* 0x01ffe20000000010 */
[----:B------:R-:W-:Y:S01]  /*5170*/  FADD.FTZ R21, R21, R20 ;  /* 0x0000001415157221 */ /* 0x000fe20000010000 */
[----:B------:R-:W-:Y:S01]  /*5180*/  SHF.L.U32 R13, R13, 0x10, RZ ;  /* 0x000000100d0d7819 */ /* 0x000fe200000006ff */
[----:B------:R-:W-:Y:S01]  /*5190*/  IMAD.U32 R14, R14, 0x10000, RZ ;  /* 0x000100000e0e7824 */ /* 0x000fe200078e00ff */
[----:B------:R-:W-:Y:S01]  /*51a0*/  SHF.L.U32 R17, R16, 0x10, RZ ;  /* 0x0000001010117819 */ /* 0x000fe200000006ff */
[----:B------:R-:W-:Y:S01]  /*51b0*/  HMUL2.BF16_V2 R16, R15, R40 ;  /* 0x000000280f107232 */ /* 0x000fe20000200000 */
[----:B------:R-:W-:Y:S01]  /*51c0*/  PRMT R15, R37, 0x7632, R15 ;  /* 0x00007632250f7816 */ /* 0x000fe2000000000f */
[----:B------:R-:W-:Y:S01]  /*51d0*/  FADD.FTZ R12, R12, R13 ;  /* 0x0000000d0c0c7221 */ /* 0x000fe20000010000 */
[----:B------:R-:W-:Y:S01]  /*51e0*/  FADD.FTZ R27, R27, R34 ;  /* 0x000000221b1b7221 */ /* 0x000fe20000010000 */
[--C-:B------:R-:W-:Y:S01]  /*51f0*/  FADD.FTZ R13, R14, R17.reuse ;  /* 0x000000110e0d7221 */ /* 0x100fe20000010000 */
        /* <DEDUP_REMOVED lines=18> */
[----:B------:R-:W-:-:S07]  /*5320*/  FADD.FTZ R24, R24, R37 ;  /* 0x0000002518187221 */ /* 0x000fce0000010000 */
.L_x_19475:
[----:B------:R-:W-:Y:S05]  /*5330*/  BSYNC.RECONVERGENT B0 ;  /* 0x0000000000007941 */ /* 0x000fea0003800200 */
.L_x_19474:
[----:B------:R-:W-:Y:S01]  /*5340*/  VIADD R12, R2, 0xf ;  /* 0x0000000f020c7836 */ /* 0x000fe20000000000 */
[----:B------:R-:W-:Y:S01]  /*5350*/  LEA R14, R3, 0x20, 0x5 ;  /* 0x00000020030e7811 */ /* 0x000fe200078e28ff */
[----:B------:R-:W-:Y:S01]  /*5360*/  VIADD R32, R32, 0x4 ;  /* 0x0000000420207836 */ /* 0x000fe20000000000 */
[----:B------:R-:W-:Y:S01]  /*5370*/  IADD3 R22, P1, PT, R22, 0x10, RZ ;  /* 0x0000001016167810 */ /* 0x000fe20007f3e0ff */
[----:B------:R-:W-:Y:S01]  /*5380*/  VIADD R33, R33, 0x40 ;  /* 0x0000004021217836 */ /* 0x000fe20000000000 */
[----:B------:R-:W-:Y:S02]  /*5390*/  SHF.R.U32.HI R13, RZ, 0x4, R12 ;  /* 0x00000004ff0d7819 */ /* 0x000fe4000001160c */
[C---:B------:R-:W-:Y:S01]  /*53a0*/  IADD3 R12, PT, PT, R31.reuse, 0x3, RZ ;  /* 0x000000031f0c7810 */ /* 0x040fe20007ffe0ff */
[----:B------:R-:W-:Y:S01]  /*53b0*/  VIADD R31, R31, 0x4 ;  /* 0x000000041f1f7836 */ /* 0x000fe20000000000 */
[----:B------:R-:W-:Y:S02]  /*53c0*/  VIMNMX.U32 R13, PT, PT, R13, R14, PT ;  /* 0x0000000e0d0d7248 */ /* 0x000fe40003fe0000 */
[----:B------:R-:W-:-:S02]  /*53d0*/  IADD3 R35, PT, PT, R35, 0x40, RZ ;  /* 0x0000004023237810 */ /* 0x000fc40007ffe0ff */
[----:B------:R-:W-:Y:S02]  /*53e0*/  ISETP.GE.U32.AND P0, PT, R12, R13, PT ;  /* 0x0000000d0c00720c */ /* 0x000fe40003f06070 */
[----:B------:R-:W-:Y:S02]  /*53f0*/  IADD3 R30, PT, PT, R30, 0x100, RZ ;  /* 0x000001001e1e7810 */ /* 0x000fe40007ffe0ff */
[----:B------:R-:W-:-:S09]  /*5400*/  IADD3.X R23, PT, PT, RZ, R23, RZ, P1, !PT ;  /* 0x00000017ff177210 */ /* 0x000fd20000ffe4ff */
[----:B------:R-:W-:Y:S05]  /*5410*/  @!P0 BRA `(.L_x_19486) ;  /* 0xffffffe400cc8947 */ /* 0x000fea000383ffff */
.L_x_19473:
[----:B------:R-:W-:Y:S05]  /*5420*/  BSYNC.RECONVERGENT B1 ;  /* 0x0000000000017941 */ /* 0x000fea0003800200 */
.L_x_19472:
[----:B------:R-:W2:Y:S01]  /*5430*/  S2R R16, SR_TID.X ;  /* 0x0000000000107919 */ /* 0x000ea20000002100 */
[----:B------:R-:W3:Y:S01]  /*5440*/  S2UR UR5, SR_CgaCtaId ;  /* 0x00000000000579c3 */ /* 0x000ee20000008800 */
[----:B------:R-:W-:Y:S01]  /*5450*/  UMOV UR4, 0x400 ;  /* 0x0000040000047882 */ /* 0x000fe20000000000 */
[----:B------:R-:W-:Y:S01]  /*5460*/  BSSY.RECONVERGENT B0, `(.L_x_19487) ;  /* 0x000002d000007945 */ /* 0x000fe20003800200 */
[----:B------:R-:W5:Y:S01]  /*5470*/  SHFL.BFLY PT, R7, R28, 0x1, 0x1f ;  /* 0x0c201f001c077f89 */ /* 0x000f6200000e0000 */
[----:B------:R-:W-:-:S03]  /*5480*/  UIADD3 UR4, UPT, UPT, UR4, 0xc0, URZ ;  /* 0x000000c004047890 */ /* 0x000fc6000fffe0ff */
[----:B------:R-:W0:Y:S04]  /*5490*/  SHFL.BFLY PT, R2, R27, 0x1, 0x1f ;  /* 0x0c201f001b027f89 */ /* 0x000e2800000e0000 */
[----:B------:R-:W1:Y:S04]  /*54a0*/  SHFL.BFLY PT, R9, R26, 0x1, 0x1f ;  /* 0x0c201f001a097f89 */ /* 0x000e6800000e0000 */
[----:B------:R-:W4:Y:S04]  /*54b0*/  SHFL.BFLY PT, R8, R25, 0x1, 0x1f ;  /* 0x0c201f0019087f89 */ /* 0x000f2800000e0000 */
[----:B------:R-:W4:Y:S01]  /*54c0*/  SHFL.BFLY PT, R11, R24, 0x1, 0x1f ;  /* 0x0c201f00180b7f89 */ /* 0x000f2200000e0000 */
[----:B------:R-:W-:Y:S01]  /*54d0*/  BAR.SYNC.DEFER_BLOCKING 0x0 ;  /* 0x0000000000007b1d */ /* 0x000fe20000010000 */
[----:B---3--:R-:W-:Y:S01]  /*54e0*/  ULEA UR4, UR5, UR4, 0x18 ;  /* 0x0000000405047291 */ /* 0x008fe2000f8ec0ff */
[----:B-----5:R-:W-:Y:S01]  /*54f0*/  FADD.FTZ R7, R7, R28 ;  /* 0x0000001c07077221 */ /* 0x020fe20000010000 */
[----:B--2---:R-:W-:-:S02]  /*5500*/  LOP3.LUT R4, R16, 0x1, RZ, 0xc0, !PT ;  /* 0x0000000110047812 */ /* 0x004fc400078ec0ff */
[----:B------:R-:W-:Y:S02]  /*5510*/  LOP3.LUT R10, R16, 0x1f, RZ, 0xc0, !PT ;  /* 0x0000001f100a7812 */ /* 0x000fe400078ec0ff */
[----:B------:R-:W-:Y:S01]  /*5520*/  ISETP.NE.AND P5, PT, R4, RZ, PT ;  /* 0x000000ff0400720c */ /* 0x000fe20003fa5270 */
[----:B0-----:R-:W-:Y:S01]  /*5530*/  FADD.FTZ R4, R2, R27 ;  /* 0x0000001b02047221 */ /* 0x001fe20000010000 */
[----:B------:R-:W-:Y:S01]  /*5540*/  LOP3.LUT R12, R16, 0x3c0, RZ, 0xc0, !PT ;  /* 0x000003c0100c7812 */ /* 0x000fe200078ec0ff */
[----:B-1----:R-:W-:Y:S01]  /*5550*/  FADD.FTZ R9, R9, R26 ;  /* 0x0000001a09097221 */ /* 0x002fe20000010000 */
[----:B------:R-:W-:Y:S01]  /*5560*/  SHF.R.U32.HI R13, RZ, 0x5, R16 ;  /* 0x00000005ff0d7819 */ /* 0x000fe20000011610 */
[----:B----4-:R-:W-:Y:S01]  /*5570*/  FADD.FTZ R8, R8, R25 ;  /* 0x0000001908087221 */ /* 0x010fe20000010000 */
[----:B------:R-:W-:Y:S02]  /*5580*/  SHF.R.U32.HI R10, RZ, 0x1, R10 ;  /* 0x00000001ff0a7819 */ /* 0x000fe4000001160a */
[----:B------:R-:W-:Y:S01]  /*5590*/  ISETP.NE.OR P4, PT, R12, 0x40, P5 ;  /* 0x000000400c00780c */ /* 0x000fe20002f85670 */
[----:B------:R-:W-:Y:S01]  /*55a0*/  FADD.FTZ R11, R11, R24 ;  /* 0x000000180b0b7221 */ /* 0x000fe20000010000 */
[C---:B------:R-:W-:Y:S01]  /*55b0*/  LOP3.LUT P0, RZ, R16.reuse, 0x3c1, RZ, 0xc0, !PT ;  /* 0x000003c110ff7812 */ /* 0x040fe2000780c0ff */
[----:B------:R-:W-:Y:S01]  /*55c0*/  IMAD R10, R13, 0x50, R10 ;  /* 0x000000500d0a7824 */ /* 0x000fe200078e020a */
[----:B------:R-:W-:-:S02]  /*55d0*/  LOP3.LUT R2, R16, 0x3e0, RZ, 0xc0, !PT ;  /* 0x000003e010027812 */ /* 0x000fc400078ec0ff */
[----:B------:R-:W-:Y:S02]  /*55e0*/  LOP3.LUT P1, RZ, R16, 0x3e1, RZ, 0xc0, !PT ;  /* 0x000003e110ff7812 */ /* 0x000fe4000782c0ff */
[----:B------:R-:W-:Y:S02]  /*55f0*/  LEA R10, R10, UR4, 0x2 ;  /* 0x000000040a0a7c11 */ /* 0x000fe4000f8e10ff */
[----:B------:R-:W-:Y:S02]  /*5600*/  ISETP.NE.OR P3, PT, R2, 0x20, P5 ;  /* 0x000000200200780c */ /* 0x000fe40002f65670 */
        /* <DEDUP_REMOVED lines=18> */
.L_x_19488:
[----:B------:R-:W-:Y:S05]  /*5730*/  BSYNC.RECONVERGENT B0 ;  /* 0x0000000000007941 */ /* 0x000fea0003800200 */
.L_x_19487:
        /* <DEDUP_REMOVED lines=19> */
.L_x_19490:
[----:B------:R-:W-:Y:S05]  /*5870*/  BSYNC.RECONVERGENT B0 ;  /* 0x0000000000007941 */ /* 0x000fea0003800200 */
.L_x_19489:
        /* <DEDUP_REMOVED lines=24> */
.L_x_19447:
        /* <DEDUP_REMOVED lines=8> */
.L_x_19492:
[----:B------:R-:W-:Y:S05]  /*5a80*/  BSYNC B2 ;  /* 0x0000000000027941 */ /* 0x000fea0003800000 */
.L_x_19491:
[----:B------:R-:W-:Y:S01]  /*5a90*/  IMAD.MOV.U32 R13, RZ, RZ, R24 ;  /* 0x000000ffff0d7224 */ /* 0x000fe200078e0018 */
[----:B------:R-:W-:Y:S06]  /*5aa0*/  BRA `(.L_x_19493) ;  /* 0xffffffc000007947 */ /* 0x000fec000383ffff */
.L_x_19449:
[----:B------:R-:W-:Y:S01]  /*5ab0*/  HFMA2 R34, -RZ, RZ, 0, 1.847743988037109375e-06 ;  /* 0x0000001fff227431 */ /* 0x000fe200000001ff */
[----:B------:R-:W-:Y:S01]  /*5ac0*/  BSSY B0, `(.L_x_19494) ;  /* 0x0000007000007945 */ /* 0x000fe20003800000 */
[----:B------:R-:W-:Y:S01]  /*5ad0*/  MOV R13, R22 ;  /* 0x00000016000d7202 */ /* 0x000fe20000000f00 */
[----:B------:R-:W-:Y:S02]  /*5ae0*/  IMAD.MOV.U32 R25, RZ, RZ, 0x10 ;  /* 0x00000010ff197424 */ /* 0x000fe400078e00ff */
[----:B------:R-:W-:-:S07]  /*5af0*/  IMAD.MOV.U32 R18, RZ, RZ, -0x1 ;  /* 0xffffffffff127424 */ /* 0x000fce00078e00ff */
[----:B01----:R-:W-:Y:S05]  /*5b00*/  WARPSYNC.COLLECTIVE R18, `(.L_x_19495) ;  /* 0x0000000012087348 */ /* 0x003fea0003c00000 */
[----:B------:R2:W3:Y:S02]  /*5b10*/  SHFL.BFLY P2, R24, R13, R25, R34 ;  /* 0x0c0000190d187389 */ /* 0x0004e40000040022 */
[----:B0123--:R-:W-:Y:S05]  /*5b20*/  ENDCOLLECTIVE ;  /* 0x000000000000791b */ /* 0x00ffea0003800000 */
.L_x_19495:
[----:B------:R-:W-:Y:S05]  /*5b30*/  BSYNC B0 ;  /* 0x0000000000007941 */ /* 0x000fea0003800000 */
.L_x_19494:
[----:B------:R-:W-:Y:S01]  /*5b40*/  MOV R13, R24 ;  /* 0x00000018000d7202 */ /* 0x000fe20000000f00 */
[----:B------:R-:W-:Y:S02]  /*5b50*/  IMAD.MOV.U32 R25, RZ, RZ, 0x8 ;  /* 0x00000008ff197424 */ /* 0x000fe400078e00ff */
[----:B------:R-:W-:Y:S02]  /*5b60*/  HFMA2 R34, -RZ, RZ, 0, 1.847743988037109375e-06 ;  /* 0x0000001fff227431 */ /* 0x000fe400000001ff */
[----:B------:R-:W-:Y:S01]  /*5b70*/  IMAD.MOV.U32 R18, RZ, RZ, -0x1 ;  /* 0xffffffffff127424 */ /* 0x000fe200078e00ff */
[----:B------:R-:W-:-:S07]  /*5b80*/  FMNMX.FTZ R13, R13, R22, !PT ;  /* 0x000000160d0d7209 */ /* 0x000fce0007810000 */
[----:B------:R-:W-:Y:S05]  /*5b90*/  WARPSYNC.COLLECTIVE R18, `(.L_x_19496) ;  /* 0x0000000012087348 */ /* 0x000fea0003c00000 */
[----:B------:R0:W1:Y:S02]  /*5ba0*/  SHFL.BFLY P2, R24, R13, R25, R34 ;  /* 0x0c0000190d187389 */ /* 0x0000640000040022 */
[----:B01----:R-:W-:Y:S05]  /*5bb0*/  ENDCOLLECTIVE ;  /* 0x000000000000791b */ /* 0x003fea0003800000 */
.L_x_19496:
[----:B------:R-:W-:Y:S01]  /*5bc0*/  HFMA2 R25, -RZ, RZ, 0, 2.384185791015625e-07 ;  /* 0x00000004ff197431 */ /* 0x000fe200000001ff */
[----:B------:R-:W-:-:S04]  /*5bd0*/  MOV R12, R24 ;  /* 0x00000018000c7202 */ /* 0x000fc80000000f00 */
[----:B------:R-:W-:-:S05]  /*5be0*/  FMNMX.FTZ R12, R13, R12, !PT ;  /* 0x0000000c0d0c7209 */ /* 0x000fca0007810000 */
[----:B------:R-:W-:-:S07]  /*5bf0*/  IMAD.MOV.U32 R13, RZ, RZ, R12 ;  /* 0x000000ffff0d7224 */ /* 0x000fce00078e000c */
[----:B------:R-:W-:Y:S05]  /*5c00*/  WARPSYNC.COLLECTIVE R18, `(.L_x_19497) ;  /* 0x0000000012087348 */ /* 0x000fea0003c00000 */
[----:B------:R0:W1:Y:S02]  /*5c10*/  SHFL.BFLY P2, R24, R13, R25, R34 ;  /* 0x0c0000190d187389 */ /* 0x0000640000040022 */
[----:B01----:R-:W-:Y:S05]  /*5c20*/  ENDCOLLECTIVE ;  /* 0x000000000000791b */ /* 0x003fea0003800000 */
.L_x_19497:
[----:B------:R-:W-:Y:S02]  /*5c30*/  IMAD.MOV.U32 R25, RZ, RZ, 0x2 ;  /* 0x00000002ff197424 */ /* 0x000fe400078e00ff */
[----:B------:R-:W-:-:S05]  /*5c40*/  IMAD.MOV.U32 R17, RZ, RZ, R24 ;  /* 0x000000ffff117224 */ /* 0x000fca00078e0018 */
[----:B------:R-:W-:-:S04]  /*5c50*/  FMNMX.FTZ R17, R12, R17, !PT ;  /* 0x000000110c117209 */ /* 0x000fc80007810000 */
[----:B------:R-:W-:-:S07]  /*5c60*/  MOV R13, R17 ;  /* 0x00000011000d7202 */ /* 0x000fce0000000f00 */
[----:B------:R-:W-:Y:S05]  /*5c70*/  WARPSYNC.COLLECTIVE R18, `(.L_x_19498) ;  /* 0x0000000012087348 */ /* 0x000fea0003c00000 */
[----:B------:R0:W1:Y:S02]  /*5c80*/  SHFL.BFLY P2, R24, R13, R25, R34 ;  /* 0x0c0000190d187389 */ /* 0x0000640000040022 */
[----:B01----:R-:W-:Y:S05]  /*5c90*/  ENDCOLLECTIVE ;  /* 0x000000000000791b */ /* 0x003fea0003800000 */
.L_x_19498:
[----:B------:R-:W-:Y:S01]  /*5ca0*/  MOV R20, R24 ;  /* 0x0000001800147202 */ /* 0x000fe20000000f00 */
[----:B------:R-:W-:Y:S06]  /*5cb0*/  BRA `(.L_x_19499) ;  /* 0xffffffc000347947 */ /* 0x000fec000383ffff */
.L_x_19500:
        /* <DEDUP_REMOVED lines=12> */
.L_x_27514:


//--------------------- .text._ZN4vllm25paged_attention_v2_kernelI13__nv_bfloat16S1_Li64ELi16ELi128ELNS_18Fp8KVCacheDataTypeE0ELb1ELi512EEEvPfS3_PT_PKS4_PKT0_SA_ifPKiSC_iPKfiiiSE_SE_iiiii --------------------------
	.section	.text._ZN4vllm25paged_attention_v2_kernelI13__nv_bfloat16S1_Li64ELi16ELi128ELNS_18Fp8KVCacheDataTypeE0ELb1ELi512EEEvPfS3_PT_PKS4_PKT0_SA_ifPKiSC_iPKfiiiSE_SE_iiiii,"ax",@progbits
	.align	128
        .global         _ZN4vllm25paged_attention_v2_kernelI13__nv_bfloat16S1_Li64ELi16ELi128ELNS_18Fp8KVCacheDataTypeE0ELb1ELi512EEEvPfS3_PT_PKS4_PKT0_SA_ifPKiSC_iPKfiiiSE_SE_iiiii
        .type           _ZN4vllm25paged_attention_v2_kernelI13__nv_bfloat16S1_Li64ELi16ELi128ELNS_18Fp8KVCacheDataTypeE0ELb1ELi512EEEvPfS3_PT_PKS4_PKT0_SA_ifPKiSC_iPKfiiiSE_SE_iiiii,@function
        .size           _ZN4vllm25paged_attention_v2_kernelI13__nv_bfloat16S1_Li64ELi16ELi128ELNS_18Fp8KVCacheDataTypeE0ELb1ELi512EEEvPfS3_PT_PKS4_PKT0_SA_ifPKiSC_iPKfiiiSE_SE_iiiii,(.L_x_27515 - _ZN4vllm25paged_attention_v2_kernelI13__nv_bfloat16S1_Li64ELi16ELi128ELNS_18Fp8KVCacheDataTypeE0ELb1ELi512EEEvPfS3_PT_PKS4_PKT0_SA_ifPKiSC_iPKfiiiSE_SE_iiiii)
        .other          _ZN4vllm25paged_attention_v2_kernelI13__nv_bfloat16S1_Li64ELi16ELi128ELNS_18Fp8KVCacheDataTypeE0ELb1ELi512EEEvPfS3_PT_PKS4_PKT0_SA_ifPKiSC_iPKfiiiSE_SE_iiiii,@"STO_CUDA_ENTRY STV_DEFAULT"
_ZN4vllm25paged_attention_v2_kernelI13__nv_bfloat16S1_Li64ELi16ELi128ELNS_18Fp8KVCacheDataTypeE0ELb1ELi512EEEvPfS3_PT_PKS4_PKT0_SA_ifPKiSC_iPKfiiiSE_SE_iiiii:
.text._ZN4vllm25paged_attention_v2_kernelI13__nv_bfloat16S1_Li64ELi16ELi128ELNS_18Fp8KVCacheDataTypeE0ELb1ELi512EEEvPfS3_PT_PKS4_PKT0_SA_ifPKiSC_iPKfiiiSE_SE_iiiii:
        /* <DEDUP_REMOVED lines=30> */
[----:B------:R-:W0:Y:S02]  /*01e0*/  S2UR UR27, SR_CgaCtaId ;  /* 0x00000000001b79c3 */ /* 0x000e240000008800 */
[----:B------:R-:W-:Y:S01]  /*01f0*/  UISETP.NE.AND.EX UP0, UPT, UR7, URZ, UPT, UP0 ;  /* 0x000000ff0700728c */ /* 0x000fe2000bf05300 */
[----:B------:R-:W2:Y:S01]  /*0200*/  LDCU UR29, c[0x0][0x408] ;  /* 0x00008100ff1d77ac */ /* 0x000ea20008000800 */
[----:B------:R-:W-:Y:S01]  /*0210*/  UMOV UR26, 0x400 ;  /* 0x00000400001a7882 */ /* 0x000fe20000000000 */
[----:B------:R-:W3:Y:S01]  /*0220*/  LDCU UR30, c[0x0][0x3dc] ;  /* 0x00007b80ff1e77ac */ /* 0x000ee20008000800 */
[----:B-1----:R-:W1:Y:S06]  /*0230*/  MUFU.RCP R0, R0 ;  /* 0x0000000000007308 */ /* 0x002e6c0000001000 */
[----:B------:R-:W4:Y:S01]  /*0240*/  @!P0 LDC.64 R4, c[0x0][0x398] ;  /* 0x0000e600ff048b82 */ /* 0x000f220000000a00 */
[----:B------:R-:W-:Y:S01]  /*0250*/  @!P0 IMAD.SHL.U32 R3, R3, 0x40, RZ ;  /* 0x0000004003038824 */ /* 0x000fe200078e00ff */
[----:B------:R-:W-:Y:S01]  /*0260*/  @!P0 SHF.L.U32 R2, R16, 0x2, RZ ;  /* 0x0000000210028819 */ /* 0x000fe200000006ff */
[----:B------:R-:W0:Y:S03]  /*0270*/  LDCU UR31, c[0x0][0x3b4] ;  /* 0x00007680ff1f77ac */ /* 0x000e260008000800 */
[----:B------:R-:W-:Y:S01]  /*0280*/  @!P0 IADD3 R2, P1, P2, R2, UR4, R3 ;  /* 0x0000000402028c10 */ /* 0x000fe2000fa3e003 */
[----:B------:R-:W0:Y:S03]  /*0290*/  LDCU.64 UR22, c[0x0][0x3a0] ;  /* 0x00007400ff1677ac */ /* 0x000e260008000a00 */
[----:B------:R-:W-:Y:S01]  /*02a0*/  @!P0 IADD3.X R3, PT, PT, RZ, UR5, RZ, P1, P2 ;  /* 0x00000005ff038c10 */ /* 0x000fe20008fe44ff */
[----:B------:R-:W2:Y:S01]  /*02b0*/  LDCU UR20, c[0x0][0x370] ;  /* 0x00006e00ff1477ac */ /* 0x000ea20008000800 */
[----:B-1----:R-:W-:Y:S01]  /*02c0*/  VIADD R8, R0, 0xffffffe ;  /* 0x0ffffffe00087836 */ /* 0x002fe20000000000 */
[----:B------:R-:W1:Y:S03]  /*02d0*/  @UP0 LDCU.64 UR4, c[0x0][0x3d0] ;  /* 0x00007a00ff0407ac */ /* 0x000e660008000a00 */
[----:B------:R-:W3:Y:S01]  /*02e0*/  F2I.FTZ.U32.TRUNC.NTZ R9, R8 ;  /* 0x0000000800097305 */ /* 0x000ee2000021f000 */
[----:B----4-:R-:W-:-:S04]  /*02f0*/  @!P0 LEA R4, P1, R2, R4, 0x1 ;  /* 0x0000000402048211 */ /* 0x010fc800078208ff */
[----:B------:R-:W-:-:S05]  /*0300*/  @!P0 LEA.HI.X R5, R2, R5, R3, 0x1, P1 ;  /* 0x0000000502058211 */ /* 0x000fca00008f0c03 */
[----:B------:R-:W4:Y:S04]  /*0310*/  @!P0 LDG.E.CONSTANT R2, desc[UR14][R4.64] ;  /* 0x0000000e04028981 */ /* 0x000f28000c1e9900 */
[----:B------:R0:W4:Y:S01]  /*0320*/  @!P0 LDG.E.CONSTANT R3, desc[UR14][R4.64+0x4] ;  /* 0x0000040e04038981 */ /* 0x000122000c1e9900 */
[----:B---3--:R-:W-:Y:S01]  /*0330*/  IMAD.MOV R6, RZ, RZ, -R9 ;  /* 0x000000ffff067224 */ /* 0x008fe200078e0a09 */
[----:B------:R-:W-:Y:S01]  /*0340*/  MOV R8, RZ ;  /* 0x000000ff00087202 */ /* 0x000fe20000000f00 */
[----:B-1----:R-:W-:Y:S01]  /*0350*/  @UP0 UIMAD.WIDE.U32 UR4, UR18, 0x4, UR4 ;  /* 0x00000004120408a5 */ /* 0x002fe2000f8e0004 */
[----:B--2---:R-:W-:Y:S01]  /*0360*/  IABS R10, UR20 ;  /* 0x00000014000a7c13 */ /* 0x004fe20008000000 */
[----:B------:R-:W-:Y:S01]  /*0370*/  IMAD R13, R6, R11, RZ ;  /* 0x0000000b060d7224 */ /* 0x000fe200078e02ff */
[----:B------:R-:W-:Y:S01]  /*0380*/  PLOP3.LUT P1, PT, PT, PT, UP0, 0x80, 0x8 ;  /* 0x000000000008781c */ /* 0x000fe20003f2f008 */
[----:B------:R-:W-:-:S02]  /*0390*/  HFMA2 R0, -RZ, RZ, 0, 0 ;  /* 0x00000000ff007431 */ /* 0x000fc400000001ff */
[----:B------:R-:W-:-:S04]  /*03a0*/  IMAD.HI.U32 R8, R9, R13, R8 ;  /* 0x0000000d09087227 */ /* 0x000fc800078e0008 */
[----:B0-----:R-:W-:Y:S02]  /*03b0*/  IMAD.MOV.U32 R4, RZ, RZ, R10 ;  /* 0x000000ffff047224 */ /* 0x001fe400078e000a */
        /* <DEDUP_REMOVED lines=8> */
[----:B------:R-:W-:Y:S01]  /*0440*/  BSSY B0, `(.L_x_19501) ;  /* 0x000017e000007945 */ /* 0x000fe20003800000 */
[----:B------:R-:W-:Y:S01]  /*0450*/  UISETP.GE.AND UP1, UPT, UR5, URZ, UPT ;  /* 0x000000ff0500728c */ /* 0x000fe2000bf26270 */
[----:B------:R-:W-:Y:S01]  /*0460*/  IMAD.MOV.U32 R15, RZ, RZ, -0x800001 ;  /* 0xff7fffffff0f7424 */ /* 0x000fe200078e00ff */
[----:B------:R-:W-:Y:S02]  /*0470*/  ULEA UR13, UR27, UR26, 0x18 ;  /* 0x0000001a1b0d7291 */ /* 0x000fe4000f8ec0ff */
[----:B------:R-:W-:-:S04]  /*0480*/  IMAD R5, RZ, RZ, -UR4 ;  /* 0x80000004ff057e24 */ /* 0x000fc8000f8e02ff */
[----:B------:R-:W-:Y:S01]  /*0490*/  IMAD R4, R11, R5, R4 ;  /* 0x000000050b047224 */ /* 0x000fe200078e0204 */
[----:B------:R-:W-:-:S04]  /*04a0*/  MOV R5, UR4 ;  /* 0x0000000400057c02 */ /* 0x000fc80008000f00 */
[----:B------:R-:W-:-:S13]  /*04b0*/  ISETP.GT.U32.AND P1, PT, R11, R4, PT ;  /* 0x000000040b00720c */ /* 0x000fda0003f24070 */
[----:B------:R-:W-:Y:S02]  /*04c0*/  @!P1 VIADD R5, R5, 0x1 ;  /* 0x0000000105059836 */ /* 0x000fe40000000000 */
[----:B------:R-:W-:-:S03]  /*04d0*/  @!P1 IMAD.IADD R4, R4, 0x1, -R11 ;  /* 0x0000000104049824 */ /* 0x000fc600078e0a0b */
[----:B------:R-:W-:Y:S02]  /*04e0*/  @!P1 R2UR UR4, R5 ;  /* 0x00000000050492ca */ /* 0x000fe400000e0000 */
[----:B------:R-:W-:Y:S02]  /*04f0*/  ISETP.GE.U32.AND P1, PT, R4, R11, PT ;  /* 0x0000000b0400720c */ /* 0x000fe40003f26070 */
[----:B------:R-:W-:-:S04]  /*0500*/  MOV R5, UR28 ;  /* 0x0000001c00057c02 */ /* 0x000fc80008000f00 */
[----:B------:R-:W-:-:S04]  /*0510*/  IABS R14, R5 ;  /* 0x00000005000e7213 */ /* 0x000fc80000000000 */
[----:B------:R-:W1:Y:S01]  /*0520*/  I2F.RP R10, R14 ;  /* 0x0000000e000a7306 */ /* 0x000e620000209400 */
[----:B------:R-:W-:Y:S01]  /*0530*/  MOV R4, UR4 ;  /* 0x0000000400047c02 */ /* 0x000fe20008000f00 */
[----:B------:R-:W-:-:S04]  /*0540*/  IMAD.MOV.U32 R17, RZ, RZ, R14 ;  /* 0x000000ffff117224 */ /* 0x000fc800078e000e */
[----:B------:R-:W-:-:S05]  /*0550*/  @P1 VIADD R4, R4, 0x1 ;  /* 0x0000000104041836 */ /* 0x000fca0000000000 */
[----:B------:R-:W-:Y:S01]  /*0560*/  @P1 R2UR UR4, R4 ;  /* 0x00000000040412ca */ /* 0x000fe200000e0000 */
[----:B-1----:R-:W1:-:S12]  /*0570*/  MUFU.RCP R10, R10 ;  /* 0x0000000a000a7308 */ /* 0x002e580000001000 */
[----:B------:R-:W-:Y:S02]  /*0580*/  UMOV UR12, UR4 ;  /* 0x00000004000c7c82 */ /* 0x000fe40008000000 */
[----:B------:R-:W-:Y:S02]  /*0590*/  @!UP1 UIADD3 UR12, UPT, UPT, URZ, -UR12, URZ ;  /* 0x8000000cff0c9290 */ /* 0x000fe4000fffe0ff */
[----:B------:R-:W-:Y:S02]  /*05a0*/  @!UP0 ULOP3.LUT UR12, URZ, UR10, URZ, 0x33, !UPT ;  /* 0x0000000aff0c8292 */ /* 0x000fe4000f8e33ff */
[----:B------:R-:W-:Y:S02]  /*05b0*/  UISETP.GE.AND UP0, UPT, UR29, URZ, UPT ;  /* 0x000000ff1d00728c */ /* 0x000fe4000bf06270 */
[----:B------:R-:W-:Y:S01]  /*05c0*/  UISETP.NE.AND UP1, UPT, UR28, URZ, UPT ;  /* 0x000000ff1c00728c */ /* 0x000fe2000bf25270 */
[----:B-1----:R-:W-:Y:S01]  /*05d0*/  VIADD R8, R10, 0xffffffe ;  /* 0x0ffffffe0a087836 */ /* 0x002fe20000000000 */
[----:B------:R-:W-:Y:S01]  /*05e0*/  MOV R10, UR9 ;  /* 0x00000009000a7c02 */ /* 0x000fe20008000f00 */
[----:B------:R-:W-:Y:S01]  /*05f0*/  IMAD.U32 R11, RZ, RZ, UR12 ;  /* 0x0000000cff0b7e24 */ /* 0x000fe2000f8e00ff */
[----:B------:R-:W-:Y:S01]  /*0600*/  ULOP3.LUT UR9, UR9, UR28, URZ, 0x3c, !UPT ;  /* 0x0000001c09097292 */ /* 0x000fe2000f8e3cff */
[----:B------:R1:W2:Y:S03]  /*0610*/  F2I.FTZ.U32.TRUNC.NTZ R9, R8 ;  /* 0x0000000800097305 */ /* 0x0002a6000021f000 */
[-C--:B------:R-:W-:Y:S01]  /*0620*/  IABS R4, R11.reuse ;  /* 0x0000000b00047213 */ /* 0x080fe20000000000 */
[----:B------:R-:W-:Y:S01]  /*0630*/  UISETP.GE.AND UP2, UPT, UR9, URZ, UPT ;  /* 0x000000ff0900728c */ /* 0x000fe2000bf46270 */
[----:B------:R-:W-:Y:S01]  /*0640*/  IABS R11, R11 ;  /* 0x0000000b000b7213 */ /* 0x000fe20000000000 */
[----:B------:R-:W-:-:S02]  /*0650*/  ULOP3.LUT UR9, UR18, UR12, URZ, 0x3c, !UPT ;  /* 0x0000000c12097292 */ /* 0x000fc4000f8e3cff */
[----:B------:R-:W3:Y:S01]  /*0660*/  I2F.RP R5, R4 ;  /* 0x0000000400057306 */ /* 0x000ee20000209400 */
[----:B-1----:R-:W-:-:S05]  /*0670*/  IMAD.MOV.U32 R8, RZ, RZ, RZ ;  /* 0x000000ffff087224 */ /* 0x002fca00078e00ff */
[----:B------:R-:W-:Y:S02]  /*0680*/  R2UR UR6, R8 ;  /* 0x00000000080672ca */ /* 0x000fe400000e0000 */
[----:B--2---:R-:W-:Y:S02]  /*0690*/  R2UR UR7, R9 ;  /* 0x00000000090772ca */ /* 0x004fe400000e0000 */
[----:B------:R-:W-:-:S04]  /*06a0*/  IABS R8, R10 ;  /* 0x0000000a00087213 */ /* 0x000fc80000000000 */
[----:B------:R-:W-:Y:S01]  /*06b0*/  R2UR UR11, R8 ;  /* 0x00000000080b72ca */ /* 0x000fe200000e0000 */
[----:B---3--:R-:W0:Y:S02]  /*06c0*/  MUFU.RCP R5, R5 ;  /* 0x0000000500057308 */ /* 0x008e240000001000 */
[----:B0-----:R-:W-:Y:S02]  /*06d0*/  VIADD R6, R5, 0xffffffe ;  /* 0x0ffffffe05067836 */ /* 0x001fe40000000000 */
[----:B------:R-:W-:-:S04]  /*06e0*/  IMAD R5, R9, R14, RZ ;  /* 0x0000000e09057224 */ /* 0x000fc800078e02ff */
[----:B------:R0:W1:Y:S01]  /*06f0*/  F2I.FTZ.U32.TRUNC.NTZ R7, R6 ;  /* 0x0000000600077305 */ /* 0x000062000021f000 */
[----:B------:R-:W-:-:S04]  /*0700*/  IMAD.MOV R5, RZ, RZ, -R5 ;  /* 0x000000ffff057224 */ /* 0x000fc800078e0a05 */
[----:B------:R-:W-:-:S04]  /*0710*/  IMAD.HI.U32 R5, R9, R5, UR6 ;  /* 0x0000000609057e27 */ /* 0x000fc8000f8e0005 */
[----:B0-----:R-:W-:Y:S01]  /*0720*/  HFMA2 R6, -RZ, RZ, 0, 0 ;  /* 0x00000000ff067431 */ /* 0x001fe200000001ff */
[----:B------:R-:W-:Y:S02]  /*0730*/  R2UR UR32, R5 ;  /* 0x00000000052072ca */ /* 0x000fe400000e0000 */
[----:B------:R-:W-:Y:S02]  /*0740*/  IADD3 R5, PT, PT, RZ, -R11, RZ ;  /* 0x8000000bff057210 */ /* 0x000fe40007ffe0ff */
[----:B------:R-:W-:Y:S01]  /*0750*/  R2UR UR4, R6 ;  /* 0x00000000060472ca */ /* 0x000fe200000e0000 */
[----:B-1----:R-:W-:Y:S01]  /*0760*/  IMAD.MOV R13, RZ, RZ, -R7 ;  /* 0x000000ffff0d7224 */ /* 0x002fe200078e0a07 */
[----:B------:R-:W-:-:S03]  /*0770*/  R2UR UR5, R7 ;  /* 0x00000000070572ca */ /* 0x000fc600000e0000 */
[----:B------:R-:W-:-:S10]  /*0780*/  IMAD R6, R13, R4, RZ ;  /* 0x000000040d067224 */ /* 0x000fd400078e02ff */
[----:B------:R-:W-:-:S04]  /*0790*/  IMAD.HI.U32 R6, R7, R6, UR4 ;  /* 0x0000000407067e27 */ /* 0x000fc8000f8e0006 */
[----:B------:R-:W-:Y:S01]  /*07a0*/  IMAD.MOV.U32 R7, RZ, RZ, R12 ;  /* 0x000000ffff077224 */ /* 0x000fe200078e000c */
[----:B------:R-:W-:-:S04]  /*07b0*/  R2UR UR4, R6 ;  /* 0x00000000060472ca */ /* 0x000fc800000e0000 */
[----:B------:R-:W-:-:S13]  /*07c0*/  R2UR UR6, R7 ;  /* 0x00000000070672ca */ /* 0x000fda00000e0000 */
[----:B------:R-:W-:Y:S02]  /*07d0*/  UIMAD.WIDE.U32 UR4, UR4, UR6, URZ ;  /* 0x00000006040472a5 */ /* 0x000fe4000f8e00ff */
[----:B------:R-:W-:Y:S01]  /*07e0*/  IMAD.U32 R6, RZ, RZ, UR6 ;  /* 0x00000006ff067e24 */ /* 0x000fe2000f8e00ff */
[----:B------:R-:W-:Y:S02]  /*07f0*/  UIMAD.WIDE.U32 UR6, UR32, UR11, URZ ;  /* 0x0000000b200672a5 */ /* 0x000fe4000f8e00ff */
[----:B------:R-:W-:Y:S02]  /*0800*/  UIADD3 UR4, UPT, UPT, UR24, 0xf, URZ ;  /* 0x0000000f18047890 */ /* 0x000fe4000fffe0ff */
[----:B------:R-:W-:Y:S02]  /*0810*/  UMOV UR8, UR5 ;  /* 0x0000000500087c82 */ /* 0x000fe40008000000 */
[----:B------:R-:W-:Y:S01]  /*0820*/  IMAD R7, RZ, RZ, -UR7 ;  /* 0x80000007ff077e24 */ /* 0x000fe2000f8e02ff */
[----:B------:R-:W-:Y:S01]  /*0830*/  ULEA UR5, UR19, 0x20, 0x5 ;  /* 0x0000002013057891 */ /* 0x000fe2000f8e28ff */
[----:B------:R-:W-:Y:S01]  /*0840*/  IMAD R5, R5, UR8, R6 ;  /* 0x0000000805057c24 */ /* 0x000fe2000f8e0206 */
[----:B------:R-:W-:Y:S01]  /*0850*/  USHF.R.U32.HI UR4, URZ, 0x4, UR4 ;  /* 0x00000004ff047899 */ /* 0x000fe20008011604 */
[----:B------:R-:W-:Y:S01]  /*0860*/  IMAD R7, R14, R7, UR11 ;  /* 0x0000000b0e077e24 */ /* 0x000fe2000f8e0207 */
[----:B------:R-:W0:Y:S02]  /*0870*/  LDCU UR11, c[0x0][0x3f8] ;  /* 0x00007f00ff0b77ac */ /* 0x000e240008000800 */
[----:B------:R-:W-:-:S02]  /*0880*/  ISETP.GT.U32.AND P1, PT, R4, R5, PT ;  /* 0x000000050400720c */ /* 0x000fc40003f24070 */
[----:B------:R-:W-:Y:S01]  /*0890*/  ISETP.GT.U32.AND P2, PT, R14, R7, PT ;  /* 0x000000070e00720c */ /* 0x000fe20003f44070 */
[----:B------:R-:W-:Y:S01]  /*08a0*/  UISETP.LT.U32.AND UP3, UPT, UR4, UR5, UPT ;  /* 0x000000050400728c */ /* 0x000fe2000bf61070 */
[----:B------:R-:W1:Y:S09]  /*08b0*/  LDCU UR6, c[0x0][0x3c8] ;  /* 0x00007900ff0677ac */ /* 0x000e720008000800 */
[----:B------:R-:W-:Y:S01]  /*08c0*/  VOTEU.ANY UP4, P1 ;  /* 0x0000000000ff7886 */ /* 0x000fe20000880100 */
[----:B------:R-:W-:Y:S01]  /*08d0*/  PLOP3.LUT P1, PT, PT, PT, UP4, 0x80, 0x8 ;  /* 0x000000000008781c */ /* 0x000fe20003f2f048 */
[----:B------:R-:W-:Y:S01]  /*08e0*/  VOTEU.ANY UP5, P2 ;  /* 0x0000000000ff7886 */ /* 0x000fe200010a0100 */
[----:B------:R-:W-:-:S02]  /*08f0*/  PLOP3.LUT P2, PT, PT, PT, UP5, 0x80, 0x8 ;  /* 0x000000000008781c */ /* 0x000fc40003f4f058 */
[----:B------:R-:W-:Y:S02]  /*0900*/  @!UP4 UIADD3 UR8, UPT, UPT, UR8, 0x1, URZ ;  /* 0x000000010808c890 */ /* 0x000fe4000fffe0ff */
[----:B------:R-:W-:Y:S02]  /*0910*/  @!UP5 UIADD3 UR7, UPT, UPT, UR7, 0x1, URZ ;  /* 0x000000010707d890 */ /* 0x000fe4000fffe0ff */
[----:B------:R-:W-:Y:S02]  /*0920*/  UISETP.GE.AND UP4, UPT, UR9, URZ, UPT ;  /* 0x000000ff0900728c */ /* 0x000fe4000bf86270 */
[----:B0-----:R-:W-:Y:S02]  /*0930*/  @UP0 UIMAD UR9, UR20, UR11, UR18 ;  /* 0x0000000b140902a4 */ /* 0x001fe4000f8e0212 */
[----:B-1----:R-:W-:Y:S01]  /*0940*/  UIMAD UR6, UR17, UR6, URZ ;  /* 0x00000006110672a4 */ /* 0x002fe2000f8e02ff */
[----:B------:R-:W-:Y:S01]  /*0950*/  @!P1 IADD3 R5, PT, PT, R5, -R4, RZ ;  /* 0x8000000405059210 */ /* 0x000fe20007ffe0ff */
[----:B------:R-:W-:Y:S01]  /*0960*/  @UP0 UIMAD UR9, UR9, UR29, 0x1 ;  /* 0x00000001090904a4 */ /* 0x000fe2000f8e021d */
[----:B------:R-:W-:-:S02]  /*0970*/  @!P2 IMAD.IADD R7, R7, 0x1, -R14 ;  /* 0x000000010707a824 */ /* 0x000fc400078e0a0e */
[----:B------:R-:W-:Y:S01]  /*0980*/  ISETP.GE.U32.AND P1, PT, R5, R4, PT ;  /* 0x000000040500720c */ /* 0x000fe20003f26070 */
[----:B------:R-:W-:Y:S01]  /*0990*/  IMAD.SHL.U32 R4, R16, 0x40, RZ ;  /* 0x0000004010047824 */ /* 0x000fe200078e00ff */
[----:B------:R-:W-:Y:S02]  /*09a0*/  SHF.R.U32.HI R5, RZ, 0x1, R16 ;  /* 0x00000001ff057819 */ /* 0x000fe40000011610 */
[----:B------:R-:W-:Y:S01]  /*09b0*/  ISETP.GE.U32.AND P2, PT, R7, R14, PT ;  /* 0x0000000e0700720c */ /* 0x000fe20003f46070 */
[----:B------:R-:W-:Y:S01]  /*09c0*/  IMAD.U32 R7, RZ, RZ, UR19 ;  /* 0x00000013ff077e24 */ /* 0x000fe2000f8e00ff */
[----:B------:R-:W-:-:S04]  /*09d0*/  LOP3.LUT R4, R4, 0x40, RZ, 0xc0, !PT ;  /* 0x0000004004047812 */ /* 0x000fc800078ec0ff */
[----:B------:R-:W-:-:S03]  /*09e0*/  IADD3 R4, PT, PT, R4, UR13, RZ ;  /* 0x0000000d04047c10 */ /* 0x000fc6000fffe0ff */
[----:B------:R-:W-:Y:S02]  /*09f0*/  VOTEU.ANY UP5, P1 ;  /* 0x0000000000ff7886 */ /* 0x000fe400008a0100 */
[----:B------:R-:W-:Y:S01]  /*0a00*/  @!P0 IMAD R6, R5, 0x8, R4 ;  /* 0x0000000805068824 */ /* 0x000fe200078e0204 */
[----:B------:R-:W-:Y:S01]  /*0a10*/  SHF.R.U32.HI R4, RZ, 0x5, R16 ;  /* 0x00000005ff047819 */ /* 0x000fe20000011610 */
[----:B------:R-:W-:Y:S01]  /*0a20*/  VOTEU.ANY UP6, P2 ;  /* 0x0000000000ff7886 */ /* 0x000fe200010c0100 */
[----:B------:R-:W-:Y:S01]  /*0a30*/  @UP5 UIADD3 UR8, UPT, UPT, UR8, 0x1, URZ ;  /* 0x0000000108085890 */ /* 0x000fe2000fffe0ff */
[----:B------:R-:W-:Y:S01]  /*0a40*/  LOP3.LUT R16, R16, 0x1, RZ, 0xc0, !PT ;  /* 0x0000000110107812 */ /* 0x000fe200078ec0ff */
[----:B------:R-:W-:Y:S01]  /*0a50*/  UISETP.NE.AND UP5, UPT, UR12, URZ, UPT ;  /* 0x000000ff0c00728c */ /* 0x000fe2000bfa5270 */
[----:B------:R-:W-:Y:S01]  /*0a60*/  LEA R20, R7, R4, 0x5 ;  /* 0x0000000407147211 */ /* 0x000fe200078e28ff */
        /* <DEDUP_REMOVED lines=15> */
[----:B------:R-:W0:Y:S01]  /*0b60*/  LDCU.64 UR10, c[0x0][0x3b8] ;  /* 0x00007700ff0a77ac */ /* 0x000e220008000a00 */
[----:B------:R-:W-:Y:S01]  /*0b70*/  IMAD.WIDE.U32 R2, R20, 0x4, RZ ;  /* 0x0000000414027825 */ /* 0x000fe200078e00ff */
[----:B------:R-:W-:Y:S01]  /*0b80*/  MOV R7, UR6 ;  /* 0x0000000600077c02 */ /* 0x000fe20008000f00 */
[----:B------:R-:W1:Y:S02]  /*0b90*/  LDCU UR4, c[0x0][0x3e0] ;  /* 0x00007c00ff0477ac */ /* 0x000e640008000800 */
[----:B------:R-:W-:Y:S02]  /*0ba0*/  IMAD.MOV.U32 R15, RZ, RZ, -0x800001 ;  /* 0xff7fffffff0f7424 */ /* 0x000fe400078e00ff */
[----:B------:R-:W-:Y:S01]  /*0bb0*/  IMAD.WIDE R2, R7, 0x4, R2 ;  /* 0x0000000407027825 */ /* 0x000fe200078e0202 */
[----:B------:R-:W2:Y:S01]  /*0bc0*/  LDCU UR7, c[0x0][0x3fc] ;  /* 0x00007f80ff0777ac */ /* 0x000ea20008000800 */
[----:B------:R-:W-:-:S04]  /*0bd0*/  UIADD3 UR5, UPT, UPT, UR26, 0xa0, URZ ;  /* 0x000000a01a057890 */ /* 0x000fc8000fffe0ff */
[----:B------:R-:W-:Y:S01]  /*0be0*/  ULEA UR5, UR27, UR5, 0x18 ;  /* 0x000000051b057291 */ /* 0x000fe2000f8ec0ff */
[----:B0-----:R-:W-:Y:S01]  /*0bf0*/  IADD3 R18, P0, PT, R2, UR10, RZ ;  /* 0x0000000a02127c10 */ /* 0x001fe2000ff1e0ff */
[----:B------:R-:W-:-:S03]  /*0c00*/  IMAD.SHL.U32 R2, R5, 0x4, RZ ;  /* 0x0000000405027824 */ /* 0x000fc600078e00ff */
[----:B------:R-:W-:Y:S01]  /*0c10*/  IADD3.X R19, PT, PT, R3, UR11, RZ, P0, !PT ;  /* 0x0000000b03137c10 */ /* 0x000fe200087fe4ff */
[----:B-1----:R-:W-:Y:S01]  /*0c20*/  UIMAD UR4, UR13, UR4, URZ ;  /* 0x000000040d0472a4 */ /* 0x002fe2000f8e02ff */
[----:B------:R-:W-:Y:S01]  /*0c30*/  LOP3.LUT R3, R2, 0x3c, RZ, 0xc0, !PT ;  /* 0x0000003c02037812 */ /* 0x000fe200078ec0ff */
[C---:B------:R-:W-:Y:S01]  /*0c40*/  IMAD.SHL.U32 R2, R5.reuse, 0x8, RZ ;  /* 0x0000000805027824 */ /* 0x040fe200078e00ff */
[----:B------:R-:W-:Y:S01]  /*0c50*/  LOP3.LUT R5, R5, 0xf, RZ, 0xc0, !PT ;  /* 0x0000000f05057812 */ /* 0x000fe200078ec0ff */
[----:B--2---:R-:W-:Y:S01]  /*0c60*/  IMAD.U32 R23, RZ, RZ, UR7 ;  /* 0x00000007ff177e24 */ /* 0x004fe2000f8e00ff */
[C---:B------:R-:W-:Y:S02]  /*0c70*/  LEA R3, R4.reuse, R3, 0x6 ;  /* 0x0000000304037211 */ /* 0x040fe400078e30ff */
[----:B------:R-:W-:Y:S02]  /*0c80*/  LEA R4, R4, UR25, 0x4 ;  /* 0x0000001904047c11 */ /* 0x000fe4000f8e20ff */
[----:B------:R-:W-:Y:S01]  /*0c90*/  LOP3.LUT R2, R2, 0x78, RZ, 0xc0, !PT ;  /* 0x0000007802027812 */ /* 0x000fe200078ec0ff */
[----:B------:R-:W-:Y:S01]  /*0ca0*/  VIADD R24, R3, UR5 ;  /* 0x0000000503187c36 */ /* 0x000fe20008000000 */
[----:B------:R-:W-:Y:S01]  /*0cb0*/  IADD3 R21, PT, PT, R4, 0x1, RZ ;  /* 0x0000000104157810 */ /* 0x000fe20007ffe0ff */
[----:B------:R-:W-:Y:S01]  /*0cc0*/  IMAD.IADD R5, R5, 0x1, R4 ;  /* 0x0000000105057824 */ /* 0x000fe200078e0204 */
[----:B------:R-:W-:-:S02]  /*0cd0*/  IADD3 R2, P0, PT, R2, UR4, RZ ;  /* 0x0000000402027c10 */ /* 0x000fc4000ff1e0ff */
[----:B------:R-:W-:Y:S01]  /*0ce0*/  MOV R4, UR4 ;  /* 0x0000000400047c02 */ /* 0x000fe20008000f00 */
[----:B------:R-:W-:Y:S01]  /*0cf0*/  VIADD R29, R5, -UR24 ;  /* 0x80000018051d7c36 */ /* 0x000fe20008000000 */
[----:B------:R-:W-:Y:S01]  /*0d00*/  IADD3 R23, PT, PT, -R23, UR16, RZ ;  /* 0x0000001017177c10 */ /* 0x000fe2000fffe1ff */
[----:B------:R-:W-:Y:S01]  /*0d10*/  VIADD R22, R5, 0x1 ;  /* 0x0000000105167836 */ /* 0x000fe20000000000 */
[----:B------:R-:W-:-:S07]  /*0d20*/  LEA.HI.X.SX32 R3, R4, RZ, 0x1, P0 ;  /* 0x000000ff04037211 */ /* 0x000fce00000f0eff */
.L_x_19507:
        /* <DEDUP_REMOVED lines=51> */
.L_x_19504:
        /* <DEDUP_REMOVED lines=22> */
[----:B------:R-:W-:-:S05]  /*11c0*/  PRMT R10, R10, 0x7632, R10 ;  /* 0x000076320a0a7816 */ /* 0x000fca000000000a */
[----:B------:R-:W-:Y:S02]  /*11d0*/  IMAD.U32 R10, R10, 0x10000, RZ ;  /* 0x000100000a0a7824 */ /* 0x000fe400078e00ff */
[C---:B--2---:R-:W-:Y:S01]  /*11e0*/  IMAD.U32 R32, R6.reuse, 0x10000, RZ ;  /* 0x0001000006207824 */ /* 0x044fe200078e00ff */
[----:B------:R-:W-:-:S03]  /*11f0*/  PRMT R6, R6, 0x7632, R6 ;  /* 0x0000763206067816 */ /* 0x000fc60000000006 */
[----:B------:R-:W-:Y:S01]  /*1200*/  FMUL.FTZ R7, R5, R32 ;  /* 0x0000002005077220 */ /* 0x000fe20000410000 */
[----:B---3--:R-:W-:Y:S01]  /*1210*/  SHF.L.U32 R5, R4, 0x10, RZ ;  /* 0x0000001004057819 */ /* 0x008fe200000006ff */
[----:B------:R-:W-:Y:S01]  /*1220*/  IMAD.U32 R32, R8, 0x10000, RZ ;  /* 0x0001000008207824 */ /* 0x000fe200078e00ff */
[----:B------:R-:W-:Y:S02]  /*1230*/  PRMT R4, R4, 0x7632, R4 ;  /* 0x0000763204047816 */ /* 0x000fe40000000004 */
[C---:B----4-:R-:W-:Y:S01]  /*1240*/  SHF.L.U32 R33, R35.reuse, 0x10, RZ ;  /* 0x0000001023217819 */ /* 0x050fe200000006ff */
[----:B------:R-:W-:Y:S01]  /*1250*/  FFMA.FTZ R32, R32, R5, R7 ;  /* 0x0000000520207223 */ /* 0x000fe20000010007 */
[----:B------:R-:W-:Y:S01]  /*1260*/  IMAD.U32 R5, R6, 0x10000, RZ ;  /* 0x0001000006057824 */ /* 0x000fe200078e00ff */
[----:B------:R-:W-:Y:S02]  /*1270*/  PRMT R8, R8, 0x7632, R8 ;  /* 0x0000763208087816 */ /* 0x000fe40000000008 */
[----:B------:R-:W-:Y:S01]  /*1280*/  PRMT R35, R35, 0x7632, R35 ;  /* 0x0000763223237816 */ /* 0x000fe20000000023 */
[----:B------:R-:W-:Y:S01]  /*1290*/  FMUL.FTZ R7, R10, R5 ;  /* 0x000000050a077220 */ /* 0x000fe20000410000 */
[----:B------:R-:W-:Y:S01]  /*12a0*/  IMAD.U32 R5, R4, 0x10000, RZ ;  /* 0x0001000004057824 */ /* 0x000fe200078e00ff */
[----:B------:R-:W-:Y:S01]  /*12b0*/  SHF.L.U32 R8, R8, 0x10, RZ ;  /* 0x0000001008087819 */ /* 0x000fe200000006ff */
[C---:B------:R-:W-:Y:S01]  /*12c0*/  IMAD.U32 R4, R11.reuse, 0x10000, RZ ;  /* 0x000100000b047824 */ /* 0x040fe200078e00ff */
[----:B------:R-:W-:Y:S01]  /*12d0*/  PRMT R11, R11, 0x7632, R11 ;  /* 0x000076320b0b7816 */ /* 0x000fe2000000000b */
[----:B------:R-:W-:-:S02]  /*12e0*/  IMAD.U32 R10, R35, 0x10000, RZ ;  /* 0x00010000230a7824 */ /* 0x000fc400078e00ff */
[----:B------:R-:W-:Y:S01]  /*12f0*/  FMUL.FTZ R6, R4, R33 ;  /* 0x0000002104067220 */ /* 0x000fe20000410000 */
[----:B------:R-:W-:Y:S02]  /*1300*/  IMAD.U32 R4, R34, 0x10000, RZ ;  /* 0x0001000022047824 */ /* 0x000fe400078e00ff */
[----:B------:R-:W-:Y:S01]  /*1310*/  FFMA.FTZ R8, R8, R5, R7 ;  /* 0x0000000508087223 */ /* 0x000fe20000010007 */
[----:B------:R-:W-:Y:S01]  /*1320*/  IMAD.U32 R33, R9, 0x10000, RZ ;  /* 0x0001000009217824 */ /* 0x000fe200078e00ff */
[----:B------:R-:W-:Y:S02]  /*1330*/  SHF.L.U32 R11, R11, 0x10, RZ ;  /* 0x000000100b0b7819 */ /* 0x000fe400000006ff */
[----:B------:R-:W-:Y:S01]  /*1340*/  PRMT R9, R9, 0x7632, R9 ;  /* 0x0000763209097816 */ /* 0x000fe20000000009 */
[----:B------:R-:W-:Y:S01]  /*1350*/  FFMA.FTZ R33, R33, R4, R6 ;  /* 0x0000000421217223 */ /* 0x000fe20000010006 */
[----:B------:R-:W-:Y:S01]  /*1360*/  PRMT R34, R34, 0x7632, R34 ;  /* 0x0000763222227816 */ /* 0x000fe20000000022 */
[----:B------:R-:W0:Y:S01]  /*1370*/  LDS.128 R4, [R25+0x10] ;  /* 0x0000100019047984 */ /* 0x000e220000000c00 */
[----:B------:R-:W-:Y:S01]  /*1380*/  FMUL.FTZ R10, R11, R10 ;  /* 0x0000000a0b0a7220 */ /* 0x000fe20000410000 */
[----:B------:R-:W-:Y:S01]  /*1390*/  IMAD.U32 R9, R9, 0x10000, RZ ;  /* 0x0001000009097824 */ /* 0x000fe200078e00ff */
[----:B------:R-:W-:-:S05]  /*13a0*/  SHF.L.U32 R34, R34, 0x10, RZ ;  /* 0x0000001022227819 */ /* 0x000fca00000006ff */
[----:B------:R-:W-:Y:S01]  /*13b0*/  FFMA.FTZ R35, R9, R34, R10 ;  /* 0x0000002209237223 */ /* 0x000fe2000001000a */
[C---:B------:R-:W-:Y:S01]  /*13c0*/  IMAD.U32 R10, R27.reuse, 0x10000, RZ ;  /* 0x000100001b0a7824 */ /* 0x040fe200078e00ff */
[----:B------:R-:W-:-:S05]  /*13d0*/  PRMT R27, R27, 0x7632, R27 ;  /* 0x000076321b1b7816 */ /* 0x000fca000000001b */
[----:B------:R-:W-:Y:S02]  /*13e0*/  IMAD.U32 R34, R27, 0x10000, RZ ;  /* 0x000100001b227824 */ /* 0x000fe400078e00ff */
[----:B------:R-:W2:Y:S01]  /*13f0*/  LDG.E.CONSTANT R27, desc[UR14][R12.64+0x404] ;  /* 0x0004040e0c1b7981 */ /* 0x000ea2000c1e9900 */
[C---:B0-----:R-:W-:Y:S01]  /*1400*/  IMAD.U32 R9, R4.reuse, 0x10000, RZ ;  /* 0x0001000004097824 */ /* 0x041fe200078e00ff */
[----:B------:R-:W-:-:S03]  /*1410*/  PRMT R4, R4, 0x7632, R4 ;  /* 0x0000763204047816 */ /* 0x000fc60000000004 */
[----:B------:R-:W-:Y:S01]  /*1420*/  FFMA.FTZ R32, R9, R10, R32 ;  /* 0x0000000a09207223 */ /* 0x000fe20000010020 */
[----:B------:R-:W-:Y:S01]  /*1430*/  SHF.L.U32 R9, R4, 0x10, RZ ;  /* 0x0000001004097819 */ /* 0x000fe200000006ff */
[C---:B------:R-:W-:Y:S01]  /*1440*/  IMAD.U32 R4, R5.reuse, 0x10000, RZ ;  /* 0x0001000005047824 */ /* 0x040fe200078e00ff */
[----:B------:R-:W-:-:S03]  /*1450*/  PRMT R5, R5, 0x7632, R5 ;  /* 0x0000763205057816 */ /* 0x000fc60000000005 */
[----:B------:R-:W-:Y:S01]  /*1460*/  FFMA.FTZ R34, R9, R34, R8 ;  /* 0x0000002209227223 */ /* 0x000fe20000010008 */
[C---:B------:R-:W-:Y:S02]  /*1470*/  SHF.L.U32 R8, R31.reuse, 0x10, RZ ;  /* 0x000000101f087819 */ /* 0x040fe400000006ff */
[----:B------:R-:W-:Y:S01]  /*1480*/  PRMT R31, R31, 0x7632, R31 ;  /* 0x000076321f1f7816 */ /* 0x000fe2000000001f */
[----:B------:R-:W-:Y:S02]  /*1490*/  IMAD.U32 R9, R6, 0x10000, RZ ;  /* 0x0001000006097824 */ /* 0x000fe400078e00ff */
[----:B------:R-:W-:Y:S01]  /*14a0*/  FFMA.FTZ R33, R4, R8, R33 ;  /* 0x0000000804217223 */ /* 0x000fe20000010021 */
[----:B------:R-:W-:Y:S01]  /*14b0*/  SHF.L.U32 R31, R31, 0x10, RZ ;  /* 0x000000101f1f7819 */ /* 0x000fe200000006ff */
[----:B------:R-:W-:Y:S02]  /*14c0*/  IMAD.U32 R4, R5, 0x10000, RZ ;  /* 0x0001000005047824 */ /* 0x000fe400078e00ff */
[----:B------:R-:W-:Y:S01]  /*14d0*/  IMAD.U32 R5, R30, 0x10000, RZ ;  /* 0x000100001e057824 */ /* 0x000fe200078e00ff */
[----:B------:R-:W-:Y:S01]  /*14e0*/  PRMT R6, R6, 0x7632, R6 ;  /* 0x0000763206067816 */ /* 0x000fe20000000006 */
[----:B------:R-:W-:Y:S01]  /*14f0*/  FFMA.FTZ R35, R4, R31, R35 ;  /* 0x0000001f04237223 */ /* 0x000fe20000010023 */
[----:B------:R-:W-:Y:S01]  /*1500*/  PRMT R30, R30, 0x7632, R30 ;  /* 0x000076321e1e7816 */ /* 0x000fe2000000001e */
[----:B------:R-:W-:Y:S01]  /*1510*/  FFMA.FTZ R4, R9, R5, R32 ;  /* 0x0000000509047223 */ /* 0x000fe20000010020 */
[----:B------:R-:W3:Y:S01]  /*1520*/  LDG.E.CONSTANT R31, desc[UR14][R12.64+0x504] ;  /* 0x0005040e0c1f7981 */ /* 0x000ee2000c1e9900 */
[----:B------:R-:W-:Y:S01]  /*1530*/  IMAD.U32 R5, R6, 0x10000, RZ ;  /* 0x0001000006057824 */ /* 0x000fe200078e00ff */
[----:B------:R-:W-:-:S02]  /*1540*/  SHF.L.U32 R30, R30, 0x10, RZ ;  /* 0x000000101e1e7819 */ /* 0x000fc400000006ff */
[----:B------:R-:W4:Y:S01]  /*1550*/  LDG.E.CONSTANT R32, desc[UR14][R12.64+0x500] ;  /* 0x0005000e0c207981 */ /* 0x000f22000c1e9900 */
[----:B------:R-:W-:Y:S02]  /*1560*/  IMAD.U32 R6, R7, 0x10000, RZ ;  /* 0x0001000007067824 */ /* 0x000fe400078e00ff */
[----:B------:R-:W-:Y:S01]  /*1570*/  FFMA.FTZ R5, R5, R30, R34 ;  /* 0x0000001e05057223 */ /* 0x000fe20000010022 */
[----:B------:R-:W-:Y:S01]  /*1580*/  IMAD.U32 R30, R28, 0x10000, RZ ;  /* 0x000100001c1e7824 */ /* 0x000fe200078e00ff */
[----:B------:R-:W-:Y:S01]  /*1590*/  PRMT R7, R7, 0x7632, R7 ;  /* 0x0000763207077816 */ /* 0x000fe20000000007 */
[----:B------:R-:W3:Y:S02]  /*15a0*/  LDG.E.CONSTANT R34, desc[UR14][R12.64+0x604] ;  /* 0x0006040e0c227981 */ /* 0x000ee4000c1e9900 */
[--C-:B------:R-:W-:Y:S01]  /*15b0*/  FFMA.FTZ R6, R6, R30, R33.reuse ;  /* 0x0000001e06067223 */ /* 0x100fe20000010021 */
[----:B------:R-:W-:Y:S01]  /*15c0*/  PRMT R33, R28, 0x7632, R33 ;  /* 0x000076321c217816 */ /* 0x000fe20000000021 */
[----:B------:R-:W3:Y:S01]  /*15d0*/  LDG.E.CONSTANT R30, desc[UR14][R12.64+0x600] ;  /* 0x0006000e0c1e7981 */ /* 0x000ee2000c1e9900 */
[----:B------:R-:W-:-:S03]  /*15e0*/  SHF.L.U32 R28, R7, 0x10, RZ ;  /* 0x00000010071c7819 */ /* 0x000fc600000006ff */
[----:B------:R-:W-:Y:S01]  /*15f0*/  IMAD.U32 R33, R33, 0x10000, RZ ;  /* 0x0001000021217824 */ /* 0x000fe200078e00ff */
[----:B------:R-:W0:Y:S03]  /*1600*/  LDS.128 R8, [R25+0x20] ;  /* 0x0000200019087984 */ /* 0x000e260000000c00 */
[----:B------:R-:W-:Y:S02]  /*1610*/  FFMA.FTZ R28, R28, R33, R35 ;  /* 0x000000211c1c7223 */ /* 0x000fe40000010023 */
[----:B------:R4:W3:Y:S01]  /*1620*/  LDG.E.CONSTANT R33, desc[UR14][R12.64+0x700] ;  /* 0x0007000e0c217981 */ /* 0x0008e2000c1e9900 */
[C---:B------:R-:W-:Y:S02]  /*1630*/  SHF.L.U32 R7, R26.reuse, 0x10, RZ ;  /* 0x000000101a077819 */ /* 0x040fe400000006ff */
[----:B------:R-:W-:-:S05]  /*1640*/  PRMT R26, R26, 0x7632, R26 ;  /* 0x000076321a1a7816 */ /* 0x000fca000000001a */
[----:B------:R-:W-:Y:S02]  /*1650*/  IMAD.U32 R26, R26, 0x10000, RZ ;  /* 0x000100001a1a7824 */ /* 0x000fe400078e00ff */
[C---:B0-----:R-:W-:Y:S01]  /*1660*/  IMAD.U32 R35, R8.reuse, 0x10000, RZ ;  /* 0x0001000008237824 */ /* 0x041fe200078e00ff */
[----:B------:R-:W-:-:S05]  /*1670*/  PRMT R8, R8, 0x7632, R8 ;  /* 0x0000763208087816 */ /* 0x000fca0000000008 */
[----:B------:R-:W-:-:S04]  /*1680*/  IMAD.U32 R8, R8, 0x10000, RZ ;  /* 0x0001000008087824 */ /* 0x000fc800078e00ff */
[----:B------:R-:W-:Y:S01]  /*1690*/  FFMA.FTZ R8, R8, R26, R5 ;  /* 0x0000001a08087223 */ /* 0x000fe20000010005 */
[----:B------:R-:W-:Y:S01]  /*16a0*/  SHF.L.U32 R5, R9, 0x10, RZ ;  /* 0x0000001009057819 */ /* 0x000fe200000006ff */
[----:B------:R-:W-:Y:S01]  /*16b0*/  FFMA.FTZ R35, R35, R7, R4 ;  /* 0x0000000723237223 */ /* 0x000fe20000010004 */
[----:B------:R-:W-:-:S05]  /*16c0*/  PRMT R9, R9, 0x7632, R9 ;  /* 0x0000763209097816 */ /* 0x000fca0000000009 */
[----:B------:R-:W-:Y:S01]  /*16d0*/  IMAD.U32 R9, R9, 0x10000, RZ ;  /* 0x0001000009097824 */ /* 0x000fe200078e00ff */
[----:B------:R-:W-:Y:S01]  /*16e0*/  UMOV UR4, 0xffffffff ;  /* 0xffffffff00047882 */ /* 0x000fe20000000000 */
[----:B------:R-:W-:Y:S02]  /*16f0*/  ISETP.NE.AND P0, PT, R16, RZ, PT ;  /* 0x000000ff1000720c */ /* 0x000fe40003f05270 */
[----:B-----5:R-:W-:Y:S01]  /*1700*/  FSETP.NEU.FTZ.AND P1, PT, R0, RZ, PT ;  /* 0x000000ff0000720b */ /* 0x020fe20003f3d000 */
[----:B--2---:R-:W-:-:S04]  /*1710*/  IMAD.U32 R26, R27, 0x10000, RZ ;  /* 0x000100001b1a7824 */ /* 0x004fc800078e00ff */
[----:B------:R-:W-:Y:S02]  /*1720*/  FFMA.FTZ R26, R5, R26, R6 ;  /* 0x0000001a051a7223 */ /* 0x000fe40000010006 */
[----:B------:R-:W0:Y:S01]  /*1730*/  LDS.128 R4, [R25+0x30] ;  /* 0x0000300019047984 */ /* 0x000e220000000c00 */
[----:B------:R-:W-:-:S04]  /*1740*/  PRMT R27, R27, 0x7632, R27 ;  /* 0x000076321b1b7816 */ /* 0x000fc8000000001b */
[----:B------:R-:W-:-:S05]  /*1750*/  SHF.L.U32 R27, R27, 0x10, RZ ;  /* 0x000000101b1b7819 */ /* 0x000fca00000006ff */
[----:B------:R-:W-:Y:S01]  /*1760*/  FFMA.FTZ R28, R9, R27, R28 ;  /* 0x0000001b091c7223 */ /* 0x000fe2000001001c */
[C---:B------:R-:W-:Y:S01]  /*1770*/  PRMT R9, R10.reuse, 0x7632, R9 ;  /* 0x000076320a097816 */ /* 0x040fe20000000009 */
[----:B------:R-:W-:-:S04]  /*1780*/  IMAD.U32 R10, R10, 0x10000, RZ ;  /* 0x000100000a0a7824 */ /* 0x000fc800078e00ff */
[----:B------:R-:W-:Y:S01]  /*1790*/  IMAD.U32 R9, R9, 0x10000, RZ ;  /* 0x0001000009097824 */ /* 0x000fe200078e00ff */
[C---:B----4-:R-:W-:Y:S02]  /*17a0*/  PRMT R12, R32.reuse, 0x7632, R12 ;  /* 0x00007632200c7816 */ /* 0x050fe4000000000c */
[----:B------:R-:W-:-:S03]  /*17b0*/  SHF.L.U32 R32, R32, 0x10, RZ ;  /* 0x0000001020207819 */ /* 0x000fc600000006ff */
[----:B------:R-:W-:Y:S02]  /*17c0*/  IMAD.U32 R12, R12, 0x10000, RZ ;  /* 0x000100000c0c7824 */ /* 0x000fe400078e00ff */
[----:B------:R-:W-:Y:S01]  /*17d0*/  FFMA.FTZ R35, R10, R32, R35 ;  /* 0x000000200a237223 */ /* 0x000fe20000010023 */
[----:B---3--:R-:W-:Y:S01]  /*17e0*/  SHF.L.U32 R10, R31, 0x10, RZ ;  /* 0x000000101f0a7819 */ /* 0x008fe200000006ff */
[----:B------:R-:W-:Y:S01]  /*17f0*/  FFMA.FTZ R8, R9, R12, R8 ;  /* 0x0000000c09087223 */ /* 0x000fe20000010008 */
[C---:B------:R-:W-:Y:S01]  /*1800*/  IMAD.U32 R9, R11.reuse, 0x10000, RZ ;  /* 0x000100000b097824 */ /* 0x040fe200078e00ff */
[----:B------:R-:W-:Y:S02]  /*1810*/  PRMT R11, R11, 0x7632, R11 ;  /* 0x000076320b0b7816 */ /* 0x000fe4000000000b */
[----:B------:R-:W-:Y:S01]  /*1820*/  PRMT R31, R31, 0x7632, R31 ;  /* 0x000076321f1f7816 */ /* 0x000fe2000000001f */
[----:B------:R-:W-:Y:S01]  /*1830*/  FFMA.FTZ R26, R9, R10, R26 ;  /* 0x0000000a091a7223 */ /* 0x000fe2000001001a */
[----:B0-----:R-:W-:-:S02]  /*1840*/  IMAD.U32 R10, R4, 0x10000, RZ ;  /* 0x00010000040a7824 */ /* 0x001fc400078e00ff */
[C---:B------:R-:W-:Y:S01]  /*1850*/  IMAD.U32 R9, R30.reuse, 0x10000, RZ ;  /* 0x000100001e097824 */ /* 0x040fe200078e00ff */
[----:B------:R-:W-:Y:S01]  /*1860*/  SHF.L.U32 R31, R31, 0x10, RZ ;  /* 0x000000101f1f7819 */ /* 0x000fe200000006ff */
[----:B------:R-:W-:Y:S01]  /*1870*/  IMAD.U32 R11, R11, 0x10000, RZ ;  /* 0x000100000b0b7824 */ /* 0x000fe200078e00ff */
[----:B------:R-:W-:Y:S01]  /*1880*/  PRMT R30, R30, 0x7632, R30 ;  /* 0x000076321e1e7816 */ /* 0x000fe2000000001e */
[----:B------:R-:W-:Y:S01]  /*1890*/  FFMA.FTZ R35, R10, R9, R35 ;  /* 0x000000090a237223 */ /* 0x000fe20000010023 */
[----:B------:R-:W-:Y:S01]  /*18a0*/  PRMT R9, R4, 0x7632, R9 ;  /* 0x0000763204097816 */ /* 0x000fe20000000009 */
[----:B------:R-:W-:Y:S01]  /*18b0*/  FFMA.FTZ R28, R11, R31, R28 ;  /* 0x0000001f0b1c7223 */ /* 0x000fe2000001001c */
        /* <DEDUP_REMOVED lines=9> */
[----:B------:R-:W-:Y:S01]  /*1950*/  FFMA.FTZ R8, R9, R30, R8 ;  /* 0x0000001e09087223 */ /* 0x000fe20000010008 */
[----:B------:R-:W-:-:S02]  /*1960*/  SHF.L.U32 R12, R12, 0x10, RZ ;  /* 0x000000100c0c7819 */ /* 0x000fc400000006ff */
[C---:B------:R-:W-:Y:S01]  /*1970*/  PRMT R11, R34.reuse, 0x7632, R11 ;  /* 0x00007632220b7816 */ /* 0x040fe2000000000b */
[----:B------:R-:W-:Y:S01]  /*1980*/  IMAD.U32 R34, R34, 0x10000, RZ ;  /* 0x0001000022227824 */ /* 0x000fe200078e00ff */
[C---:B------:R-:W-:Y:S01]  /*1990*/  PRMT R4, R7.reuse, 0x7632, R4 ;  /* 0x0000763207047816 */ /* 0x040fe20000000004 */
[----:B------:R-:W-:Y:S01]  /*19a0*/  IMAD.U32 R9, R6, 0x10000, RZ ;  /* 0x0001000006097824 */ /* 0x000fe200078e00ff */
[----:B------:R-:W-:Y:S01]  /*19b0*/  PRMT R6, R36, 0x7632, R6 ;  /* 0x0000763224067816 */ /* 0x000fe20000000006 */
[----:B------:R-:W-:Y:S01]  /*19c0*/  IMAD.U32 R7, R7, 0x10000, RZ ;  /* 0x0001000007077824 */ /* 0x000fe200078e00ff */
[----:B------:R-:W-:Y:S01]  /*19d0*/  SHF.L.U32 R11, R11, 0x10, RZ ;  /* 0x000000100b0b7819 */ /* 0x000fe200000006ff */
[----:B------:R-:W-:Y:S01]  /*19e0*/  FFMA.FTZ R10, R10, R33, R35 ;  /* 0x000000210a0a7223 */ /* 0x000fe20000010023 */
[----:B------:R-:W-:Y:S01]  /*19f0*/  FFMA.FTZ R13, R13, R12, R8 ;  /* 0x0000000c0d0d7223 */ /* 0x000fe20000010008 */
        /* <DEDUP_REMOVED lines=12> */
.L_x_19548:
[----:B------:R-:W-:Y:S02]  /*1ac0*/  VIADD R6, R29, 0x1 ;  /* 0x000000011d067836 */ /* 0x000fe40000000000 */
[----:B-1----:R-:W-:Y:S01]  /*1ad0*/  FADD.FTZ R5, R4, R5 ;  /* 0x0000000504057221 */ /* 0x002fe20000010000 */
[----:B0-----:R-:W-:Y:S02]  /*1ae0*/  @!P0 VIADD R4, R22, 0xffffffff ;  /* 0xffffffff16048836 */ /* 0x001fe40000000000 */
        /* <DEDUP_REMOVED lines=9> */
.L_x_19505:
[----:B------:R-:W-:Y:S05]  /*1b80*/  BSYNC B1 ;  /* 0x0000000000017941 */ /* 0x000fea0003800000 */
.L_x_19503:
[----:B------:R-:W-:Y:S01]  /*1b90*/  IADD3 R20, PT, PT, R20, 0x4, RZ ;  /* 0x0000000414147810 */ /* 0x000fe20007ffe0ff */
[----:B0-----:R-:W-:Y:S01]  /*1ba0*/  VIADD R24, R24, 0x100 ;  /* 0x0000010018187836 */ /* 0x001fe20000000000 */
[----:B------:R-:W-:Y:S01]  /*1bb0*/  IADD3 R18, P1, PT, R18, 0x10, RZ ;  /* 0x0000001012127810 */ /* 0x000fe20007f3e0ff */
[----:B------:R-:W-:Y:S01]  /*1bc0*/  VIADD R29, R29, 0x40 ;  /* 0x000000401d1d7836 */ /* 0x000fe20000000000 */
[----:B------:R-:W-:Y:S01]  /*1bd0*/  ISETP.GE.U32.AND P0, PT, R20, UR8, PT ;  /* 0x0000000814007c0c */ /* 0x000fe2000bf06070 */
[----:B------:R-:W-:Y:S01]  /*1be0*/  VIADD R21, R21, 0x40 ;  /* 0x0000004015157836 */ /* 0x000fe20000000000 */
[----:B------:R-:W-:Y:S01]  /*1bf0*/  IADD3 R22, PT, PT, R22, 0x40, RZ ;  /* 0x0000004016167810 */ /* 0x000fe20007ffe0ff */
[----:B------:R-:W-:-:S10]  /*1c00*/  IMAD.X R19, RZ, RZ, R19, P1 ;  /* 0x000000ffff137224 */ /* 0x000fd400008e0613 */
[----:B------:R-:W-:Y:S05]  /*1c10*/  @!P0 BRA `(.L_x_19507) ;  /* 0xfffffff000448947 */ /* 0x000fea000383ffff */
.L_x_19502:
[----:B------:R-:W-:Y:S05]  /*1c20*/  BSYNC B0 ;  /* 0x0000000000007941 */ /* 0x000fea0003800000 */
.L_x_19501:
[----:B-----5:R-:W0:Y:S01]  /*1c30*/  S2R R0, SR_TID.X ;  /* 0x0000000000007919 */ /* 0x020e220000002100 */
[----:B------:R-:W-:Y:S02]  /*1c40*/  UIMAD UR4, UR19, -0x20, UR8 ;  /* 0xffffffe0130478a4 */ /* 0x000fe4000f8e0208 */
[----:B------:R-:W-:-:S05]  /*1c50*/  MOV R2, UR19 ;  /* 0x0000001300027c02 */ /* 0x000fca0008000f00 */
        /* <DEDUP_REMOVED lines=16> */
.L_x_19554:
[----:B------:R-:W2:Y:S01]  /*1d60*/  S2R R4, SR_CgaCtaId ;  /* 0x0000000000047919 */ /* 0x000ea20000008800 */
[----:B------:R-:W-:Y:S01]  /*1d70*/  MOV R5, 0x400 ;  /* 0x0000040000057802 */ /* 0x000fe20000000f00 */
[----:B------:R-:W-:Y:S05]  /*1d80*/  WARPSYNC.ALL ;  /* 0x0000000000007948 */ /* 0x000fea0003800000 */
[----:B------:R-:W-:Y:S01]  /*1d90*/  VIADD R13, R5, 0x80 ;  /* 0x00000080050d7836 */ /* 0x000fe20000000000 */
[----:B------:R-:W-:Y:S02]  /*1da0*/  ISETP.NE.AND P3, PT, R17, RZ, PT ;  /* 0x000000ff1100720c */ /* 0x000fe40003f65270 */
[----:B-1----:R-:W-:-:S02]  /*1db0*/  FMNMX.FTZ R11, R6, R11, !PT ;  /* 0x0000000b060b7209 */ /* 0x002fc40007810000 */
[----:B--2---:R-:W-:-:S04]  /*1dc0*/  LEA R10, R4, R13, 0x18 ;  /* 0x0000000d040a7211 */ /* 0x004fc800078ec0ff */
[----:B------:R-:W-:-:S05]  /*1dd0*/  LEA R8, R3, R10, 0x2 ;  /* 0x0000000a03087211 */ /* 0x000fca00078e10ff */
[----:B------:R1:W-:Y:S01]  /*1de0*/  @!P3 STS [R8], R11 ;  /* 0x0000000b0800b388 */ /* 0x0003e20000000800 */
[----:B------:R-:W-:Y:S01]  /*1df0*/  BAR.SYNC.DEFER_BLOCKING 0x0 ;  /* 0x0000000000007b1d */ /* 0x000fe20000010000 */
[C---:B------:R-:W-:Y:S01]  /*1e00*/  ISETP.GT.U32.AND P2, PT, R17.reuse, 0x3, PT ;  /* 0x000000031100780c */ /* 0x040fe20003f44070 */
[----:B-1----:R-:W-:Y:S01]  /*1e10*/  IMAD.MOV.U32 R11, RZ, RZ, -0x800001 ;  /* 0xff7fffffff0b7424 */ /* 0x002fe200078e00ff */
        /* <DEDUP_REMOVED lines=29> */
.L_x_19513:
        /* <DEDUP_REMOVED lines=11> */
.L_x_19512:
[----:B------:R-:W-:Y:S05]  /*20a0*/  BSYNC.RECONVERGENT B1 ;  /* 0x0000000000017941 */ /* 0x000fea0003800200 */
.L_x_19511:
        /* <DEDUP_REMOVED lines=12> */
.L_x_19516:
        /* <DEDUP_REMOVED lines=19> */
[----:B------:R-:W1:Y:S01]  /*22a0*/  MUFU.EX2 R22, R22 ;  /* 0x0000001600167308 */ /* 0x000e620000000800 */
[----:B------:R-:W2:Y:S01]  /*22b0*/  LDS R15, [R12+0x1400] ;  /* 0x001400000c0f7984 */ /* 0x000ea20000000800 */
[----:B---3--:R-:W-:Y:S01]  /*22c0*/  FADD.FTZ R26, -R6, R21 ;  /* 0x00000015061a7221 */ /* 0x008fe20000010100 */
[----:B------:R-:W-:-:S02]  /*22d0*/  FMUL.FTZ R24, R24, 1.4426950216293334961 ;  /* 0x3fb8aa3b18187820 */ /* 0x000fc40000410000 */
[----:B------:R-:W3:Y:S01]  /*22e0*/  LDS R13, [R12+0x1600] ;  /* 0x001600000c0d7984 */ /* 0x000ee20000000800 */
[----:B------:R-:W5:Y:S01]  /*22f0*/  MUFU.EX2 R37, R37 ;  /* 0x0000002500257308 */ /* 0x000f620000000800 */
[----:B----4-:R-:W-:Y:S01]  /*2300*/  FADD.FTZ R28, -R6, R23 ;  /* 0x00000017061c7221 */ /* 0x010fe20000010100 */
[----:B------:R-:W-:Y:S01]  /*2310*/  FMUL.FTZ R26, R26, 1.4426950216293334961 ;  /* 0x3fb8aa3b1a1a7820 */ /* 0x000fe20000410000 */
[----:B------:R-:W4:Y:S01]  /*2320*/  LDS R21, [R12+0x1a00] ;  /* 0x001a00000c157984 */ /* 0x000f220000000800 */
[----:B------:R-:W5:Y:S01]  /*2330*/  MUFU.EX2 R23, R24 ;  /* 0x0000001800177308 */ /* 0x000f620000000800 */
[----:B------:R-:W-:Y:S01]  /*2340*/  FMUL.FTZ R28, R28, 1.4426950216293334961 ;  /* 0x3fb8aa3b1c1c7820 */ /* 0x000fe20000410000 */
[----:B-1----:R-:W-:Y:S01]  /*2350*/  FADD.FTZ R20, R22, R19 ;  /* 0x0000001316147221 */ /* 0x002fe20000010000 */
[----:B------:R1:W-:Y:S01]  /*2360*/  STS [R12+-0x400], R22 ;  /* 0xfffc00160c007388 */ /* 0x0003e20000000800 */
[----:B-----5:R-:W-:Y:S02]  /*2370*/  FADD.FTZ R30, -R6, R27 ;  /* 0x0000001b061e7221 */ /* 0x020fe40000010100 */
[----:B------:R-:W-:Y:S01]  /*2380*/  MUFU.EX2 R27, R28 ;  /* 0x0000001c001b7308 */ /* 0x000fe20000000800 */
[----:B------:R-:W5:Y:S01]  /*2390*/  LDS R19, [R12+0x1800] ;  /* 0x001800000c137984 */ /* 0x000f620000000800 */
[----:B------:R-:W-:Y:S01]  /*23a0*/  FADD.FTZ R20, R20, R37 ;  /* 0x0000002514147221 */ /* 0x000fe20000010000 */
[----:B------:R-:W-:Y:S01]  /*23b0*/  FADD.FTZ R32, -R6, R29 ;  /* 0x0000001d06207221 */ /* 0x000fe20000010100 */
[----:B------:R-:W-:Y:S01]  /*23c0*/  FMUL.FTZ R30, R30, 1.4426950216293334961 ;  /* 0x3fb8aa3b1e1e7820 */ /* 0x000fe20000410000 */
[----:B------:R-:W-:Y:S01]  /*23d0*/  FADD.FTZ R34, -R6, R31 ;  /* 0x0000001f06227221 */ /* 0x000fe20000010100 */
[----:B------:R-:W-:Y:S01]  /*23e0*/  FADD.FTZ R20, R20, R23 ;  /* 0x0000001714147221 */ /* 0x000fe20000010000 */
[----:B-1----:R-:W-:Y:S01]  /*23f0*/  FADD.FTZ R22, -R6, R25 ;  /* 0x0000001906167221 */ /* 0x002fe20000010100 */
[----:B------:R-:W-:Y:S01]  /*2400*/  FMUL.FTZ R32, R32, 1.4426950216293334961 ;  /* 0x3fb8aa3b20207820 */ /* 0x000fe20000410000 */
[----:B------:R0:W1:Y:S01]  /*2410*/  MUFU.EX2 R25, R26 ;  /* 0x0000001a00197308 */ /* 0x0000620000000800 */
[----:B------:R-:W-:Y:S01]  /*2420*/  FADD.FTZ R24, -R6, R33 ;  /* 0x0000002106187221 */ /* 0x000fe20000010100 */
[----:B------:R-:W-:Y:S01]  /*2430*/  FMUL.FTZ R22, R22, 1.4426950216293334961 ;  /* 0x3fb8aa3b16167820 */ /* 0x000fe20000410000 */
[----:B------:R-:W-:Y:S01]  /*2440*/  FMUL.FTZ R34, R34, 1.4426950216293334961 ;  /* 0x3fb8aa3b22227820 */ /* 0x000fe20000410000 */
[----:B------:R-:W-:Y:S01]  /*2450*/  MUFU.EX2 R31, R30 ;  /* 0x0000001e001f7308 */ /* 0x000fe20000000800 */
[----:B------:R-:W-:Y:S01]  /*2460*/  FMUL.FTZ R24, R24, 1.4426950216293334961 ;  /* 0x3fb8aa3b18187820 */ /* 0x000fe20000410000 */
[----:B------:R5:W-:Y:S02]  /*2470*/  STS [R12+-0x200], R37 ;  /* 0xfffe00250c007388 */ /* 0x000be40000000800 */
[----:B------:R2:W4:Y:S01]  /*2480*/  MUFU.EX2 R29, R22 ;  /* 0x00000016001d7308 */ /* 0x0005220000000800 */
[----:B0-----:R-:W-:Y:S01]  /*2490*/  FADD.FTZ R26, -R6, R35 ;  /* 0x00000023061a7221 */ /* 0x001fe20000010100 */
[----:B------:R-:W-:Y:S02]  /*24a0*/  STS [R12], R23 ;  /* 0x000000170c007388 */ /* 0x000fe40000000800 */
[----:B------:R-:W0:Y:S01]  /*24b0*/  MUFU.EX2 R33, R32 ;  /* 0x0000002000217308 */ /* 0x000e220000000800 */
[----:B------:R-:W-:Y:S01]  /*24c0*/  FMUL.FTZ R26, R26, 1.4426950216293334961 ;  /* 0x3fb8aa3b1a1a7820 */ /* 0x000fe20000410000 */
[----:B-1----:R-:W-:Y:S01]  /*24d0*/  FADD.FTZ R20, R20, R25 ;  /* 0x0000001914147221 */ /* 0x002fe20000010000 */
[C---:B--2---:R-:W-:Y:S01]  /*24e0*/  FADD.FTZ R28, -R6.reuse, R15 ;  /* 0x0000000f061c7221 */ /* 0x044fe20000010100 */
[----:B------:R-:W1:Y:S01]  /*24f0*/  MUFU.EX2 R35, R34 ;  /* 0x0000002200237308 */ /* 0x000e620000000800 */
[----:B------:R-:W-:Y:S01]  /*2500*/  FADD.FTZ R22, -R6, R17 ;  /* 0x0000001106167221 */ /* 0x000fe20000010100 */
[----:B------:R-:W-:Y:S01]  /*2510*/  FADD.FTZ R20, R20, R27 ;  /* 0x0000001b14147221 */ /* 0x000fe20000010000 */
[----:B---3--:R-:W-:Y:S01]  /*2520*/  FADD.FTZ R30, -R6, R13 ;  /* 0x0000000d061e7221 */ /* 0x008fe20000010100 */
[----:B------:R2:W3:Y:S01]  /*2530*/  MUFU.EX2 R17, R24 ;  /* 0x0000001800117308 */ /* 0x0004e20000000800 */
[----:B------:R-:W-:Y:S01]  /*2540*/  FMUL.FTZ R22, R22, 1.4426950216293334961 ;  /* 0x3fb8aa3b16167820 */ /* 0x000fe20000410000 */
[----:B----4-:R-:W-:Y:S01]  /*2550*/  FADD.FTZ R20, R20, R29 ;  /* 0x0000001d14147221 */ /* 0x010fe20000010000 */
[----:B------:R-:W-:Y:S01]  /*2560*/  FMUL.FTZ R28, R28, 1.4426950216293334961 ;  /* 0x3fb8aa3b1c1c7820 */ /* 0x000fe20000410000 */
[----:B------:R-:W4:Y:S01]  /*2570*/  MUFU.EX2 R15, R26 ;  /* 0x0000001a000f7308 */ /* 0x000f220000000800 */
[----:B------:R-:W-:Y:S01]  /*2580*/  FMUL.FTZ R30, R30, 1.4426950216293334961 ;  /* 0x3fb8aa3b1e1e7820 */ /* 0x000fe20000410000 */
[----:B------:R-:W-:Y:S01]  /*2590*/  FADD.FTZ R20, R20, R31 ;  /* 0x0000001f14147221 */ /* 0x000fe20000010000 */
[----:B------:R-:W-:Y:S01]  /*25a0*/  STS [R12+0x200], R25 ;  /* 0x000200190c007388 */ /* 0x000fe20000000800 */
[----:B------:R-:W4:Y:S01]  /*25b0*/  MUFU.EX2 R13, R22 ;  /* 0x00000016000d7308 */ /* 0x000f220000000800 */
[----:B--2---:R-:W-:Y:S01]  /*25c0*/  FADD.FTZ R24, -R6, R21 ;  /* 0x0000001506187221 */ /* 0x004fe20000010100 */
[----:B0-----:R-:W-:Y:S01]  /*25d0*/  FADD.FTZ R20, R20, R33 ;  /* 0x0000002114147221 */ /* 0x001fe20000010000 */
[----:B------:R-:W-:Y:S01]  /*25e0*/  STS [R12+0x400], R27 ;  /* 0x0004001b0c007388 */ /* 0x000fe20000000800 */
[----:B-----5:R-:W-:Y:S01]  /*25f0*/  FADD.FTZ R32, -R6, R19 ;  /* 0x0000001306207221 */ /* 0x020fe20000010100 */
[----:B------:R-:W-:Y:S01]  /*2600*/  MUFU.EX2 R21, R30 ;  /* 0x0000001e00157308 */ /* 0x000fe20000000800 */
[----:B-1----:R-:W-:Y:S01]  /*2610*/  FADD.FTZ R20, R20, R35 ;  /* 0x0000002314147221 */ /* 0x002fe20000010000 */
[----:B------:R-:W-:Y:S01]  /*2620*/  FMUL.FTZ R24, R24, 1.4426950216293334961 ;  /* 0x3fb8aa3b18187820 */ /* 0x000fe20000410000 */
[----:B------:R-:W-:Y:S01]  /*2630*/  FMUL.FTZ R32, R32, 1.4426950216293334961 ;  /* 0x3fb8aa3b20207820 */ /* 0x000fe20000410000 */
[----:B------:R-:W0:Y:S01]  /*2640*/  MUFU.EX2 R19, R28 ;  /* 0x0000001c00137308 */ /* 0x000e220000000800 */
[----:B---3--:R-:W-:Y:S01]  /*2650*/  FADD.FTZ R20, R20, R17 ;  /* 0x0000001114147221 */ /* 0x008fe20000010000 */
[----:B------:R-:W-:Y:S02]  /*2660*/  STS [R12+0x600], R29 ;  /* 0x0006001d0c007388 */ /* 0x000fe40000000800 */
[----:B------:R-:W1:Y:S01]  /*2670*/  MUFU.EX2 R37, R32 ;  /* 0x0000002000257308 */ /* 0x000e620000000800 */
[----:B----4-:R-:W-:Y:S01]  /*2680*/  FADD.FTZ R20, R20, R15 ;  /* 0x0000000f14147221 */ /* 0x010fe20000010000 */
[----:B------:R-:W-:Y:S02]  /*2690*/  STS [R12+0x800], R31 ;  /* 0x0008001f0c007388 */ /* 0x000fe40000000800 */
[----:B------:R-:W2:Y:S01]  /*26a0*/  MUFU.EX2 R24, R24 ;  /* 0x0000001800187308 */ /* 0x000ea20000000800 */
[----:B------:R-:W-:Y:S01]  /*26b0*/  FADD.FTZ R20, R20, R13 ;  /* 0x0000000d14147221 */ /* 0x000fe20000010000 */
[----:B------:R-:W-:Y:S03]  /*26c0*/  STS [R12+0xa00], R33 ;  /* 0x000a00210c007388 */ /* 0x000fe60000000800 */
[----:B0-----:R-:W-:Y:S01]  /*26d0*/  FADD.FTZ R20, R20, R19 ;  /* 0x0000001314147221 */ /* 0x001fe20000010000 */
[----:B------:R-:W-:Y:S03]  /*26e0*/  STS [R12+0xc00], R35 ;  /* 0x000c00230c007388 */ /* 0x000fe60000000800 */
[----:B------:R-:W-:Y:S01]  /*26f0*/  FADD.FTZ R20, R20, R21 ;  /* 0x0000001514147221 */ /* 0x000fe20000010000 */
[----:B------:R-:W-:Y:S03]  /*2700*/  STS [R12+0xe00], R17 ;  /* 0x000e00110c007388 */ /* 0x000fe60000000800 */
[----:B-1----:R-:W-:Y:S01]  /*2710*/  FADD.FTZ R20, R20, R37 ;  /* 0x0000002514147221 */ /* 0x002fe20000010000 */
[----:B------:R-:W-:Y:S04]  /*2720*/  STS [R12+0x1000], R15 ;  /* 0x0010000f0c007388 */ /* 0x000fe80000000800 */
[----:B------:R-:W-:Y:S04]  /*2730*/  STS [R12+0x1200], R13 ;  /* 0x0012000d0c007388 */ /* 0x000fe80000000800 */
[----:B------:R2:W-:Y:S04]  /*2740*/  STS [R12+0x1400], R19 ;  /* 0x001400130c007388 */ /* 0x0005e80000000800 */
[----:B------:R-:W-:Y:S04]  /*2750*/  STS [R12+0x1600], R21 ;  /* 0x001600150c007388 */ /* 0x000fe80000000800 */
[----:B------:R-:W-:Y:S01]  /*2760*/  STS [R12+0x1800], R37 ;  /* 0x001800250c007388 */ /* 0x000fe20000000800 */
[----:B--2---:R-:W-:-:S03]  /*2770*/  FADD.FTZ R19, R20, R24 ;  /* 0x0000001814137221 */ /* 0x004fc60000010000 */
[----:B------:R0:W-:Y:S02]  /*2780*/  STS [R12+0x1a00], R24 ;  /* 0x001a00180c007388 */ /* 0x0001e40000000800 */
[----:B0-----:R-:W-:Y:S01]  /*2790*/  VIADD R12, R12, 0x2000 ;  /* 0x000020000c0c7836 */ /* 0x001fe20000000000 */
[----:B------:R-:W-:Y:S06]  /*27a0*/  @!P4 BRA `(.L_x_19516) ;  /* 0xfffffff80070c947 */ /* 0x000fec000383ffff */
.L_x_19515:
[----:B------:R-:W-:Y:S05]  /*27b0*/  BSYNC.RECONVERGENT B1 ;  /* 0x0000000000017941 */ /* 0x000fea0003800200 */
.L_x_19514:
        /* <DEDUP_REMOVED lines=55> */
.L_x_19518:
[----:B------:R-:W-:Y:S05]  /*2b30*/  BSYNC.RECONVERGENT B1 ;  /* 0x0000000000017941 */ /* 0x000fea0003800200 */
.L_x_19517:
        /* <DEDUP_REMOVED lines=26> */
.L_x_19510:
[----:B------:R-:W-:Y:S05]  /*2ce0*/  BSYNC.RECONVERGENT B0 ;  /* 0x0000000000007941 */ /* 0x000fea0003800200 */
.L_x_19509:
        /* <DEDUP_REMOVED lines=40> */
.L_x_19523:
[----:B------:R-:W1:Y:S01]  /*2f70*/  LDS R9, [R12] ;  /* 0x000000000c097984 */ /* 0x000e620000000800 */
[----:B------:R-:W-:-:S05]  /*2f80*/  VIADD R13, R13, 0x1 ;  /* 0x000000010d0d7836 */ /* 0x000fca0000000000 */
[----:B------:R-:W-:Y:S01]  /*2f90*/  ISETP.NE.AND P0, PT, R13, RZ, PT ;  /* 0x000000ff0d00720c */ /* 0x000fe20003f05270 */
[----:B-1----:R-:W-:-:S05]  /*2fa0*/  FMUL.FTZ R9, R9, R8 ;  /* 0x0000000809097220 */ /* 0x002fca0000410000 */
[----:B------:R1:W-:Y:S02]  /*2fb0*/  STS [R12], R9 ;  /* 0x000000090c007388 */ /* 0x0003e40000000800 */
[----:B-1----:R-:W-:-:S05]  /*2fc0*/  VIADD R12, R12, 0x200 ;  /* 0x000002000c0c7836 */ /* 0x002fca0000000000 */
[----:B------:R-:W-:Y:S05]  /*2fd0*/  @P0 BRA `(.L_x_19523) ;  /* 0xfffffffc00e40947 */ /* 0x000fea000383ffff */
.L_x_19522:
[----:B------:R-:W-:Y:S05]  /*2fe0*/  BSYNC.RECONVERGENT B1 ;  /* 0x0000000000017941 */ /* 0x000fea0003800200 */
.L_x_19521:
        /* <DEDUP_REMOVED lines=12> */
.L_x_19526:
        /* <DEDUP_REMOVED lines=52> */
.L_x_19525:
[----:B------:R-:W-:Y:S05]  /*33f0*/  BSYNC.RECONVERGENT B1 ;  /* 0x0000000000017941 */ /* 0x000fea0003800200 */
.L_x_19524:
        /* <DEDUP_REMOVED lines=31> */
.L_x_19528:
[----:B------:R-:W-:Y:S05]  /*35f0*/  BSYNC.RECONVERGENT B1 ;  /* 0x0000000000017941 */ /* 0x000fea0003800200 */
.L_x_19527:
        /* <DEDUP_REMOVED lines=14> */
.L_x_19520:
[----:B------:R-:W-:Y:S05]  /*36e0*/  BSYNC.RECONVERGENT B0 ;  /* 0x0000000000007941 */ /* 0x000fea0003800200 */
.L_x_19519:
[----:B------:R-:W-:Y:S01]  /*36f0*/  BAR.SYNC.DEFER_BLOCKING 0x0 ;  /* 0x0000000000007b1d */ /* 0x000fe20000010000 */
[----:B------:R-:W-:Y:S01]  /*3700*/  ISETP.NE.AND P0, PT, R0, RZ, PT ;  /* 0x000000ff0000720c */ /* 0x000fe20003f05270 */
[----:B-12---:R-:W-:-:S04]  /*3710*/  IMAD.U32 R8, RZ, RZ, UR19 ;  /* 0x00000013ff087e24 */ /* 0x006fc8000f8e00ff */
[----:B------:R-:W-:Y:S01]  /*3720*/  IMAD R17, R8, 0x20, R3 ;  /* 0x0000002008117824 */ /* 0x000fe200078e0203 */
[----:B------:R-:W1:Y:S01]  /*3730*/  LDCU UR25, c[0x0][0x3dc] ;  /* 0x00007b80ff1977ac */ /* 0x000e620008000800 */
[----:B------:R-:W-:Y:S01]  /*3740*/  BSSY.RECONVERGENT B0, `(.L_x_19529) ;  /* 0x0000015000007945 */ /* 0x000fe20003800200 */
[----:B------:R-:W2:Y:S02]  /*3750*/  LDCU.64 UR22, c[0x0][0x3a8] ;  /* 0x00007500ff1677ac */ /* 0x000ea40008000a00 */
[----:B------:R-:W-:-:S03]  /*3760*/  ISETP.GE.U32.AND P1, PT, R17, UR8, PT ;  /* 0x0000000811007c0c */ /* 0x000fc6000bf26070 */
[----:B------:R-:W-:Y:S10]  /*3770*/  @P0 BRA `(.L_x_19530) ;  /* 0x0000000000440947 */ /* 0x000ff40003800000 */
        /* <DEDUP_REMOVED lines=17> */
.L_x_19530:
[----:B-12---:R-:W-:Y:S05]  /*3890*/  BSYNC.RECONVERGENT B0 ;  /* 0x0000000000007941 */ /* 0x006fea0003800200 */
.L_x_19529:
[----:B------:R-:W-:Y:S01]  /*38a0*/  BSSY.RECONVERGENT B1, `(.L_x_19531) ;  /* 0x0000170000017945 */ /* 0x000fe20003800200 */
[----:B------:R-:W-:Y:S02]  /*38b0*/  CS2R R28, SRZ ;  /* 0x00000000001c7805 */ /* 0x000fe4000001ff00 */
[----:B------:R-:W-:Y:S01]  /*38c0*/  CS2R R26, SRZ ;  /* 0x00000000001a7805 */ /* 0x000fe2000001ff00 */
[----:B------:R-:W-:Y:S06]  /*38d0*/  @P1 BRA `(.L_x_19532) ;  /* 0x0000001400b01947 */ /* 0x000fec0003800000 */
[----:B------:R-:W1:Y:S01]  /*38e0*/  I2F.RP R10, R14 ;  /* 0x0000000e000a7306 */ /* 0x000e620000209400 */
[----:B------:R-:W2:Y:S01]  /*38f0*/  LDCU UR4, c[0x0][0x3c8] ;  /* 0x00007900ff0477ac */ /* 0x000ea20008000800 */
[C---:B0--3--:R-:W-:Y:S01]  /*3900*/  SHF.L.U32 R6, R0.reuse, 0x5, RZ ;  /* 0x0000000500067819 */ /* 0x049fe200000006ff */
[----:B------:R-:W-:Y:S01]  /*3910*/  IMAD.WIDE.U32 R8, R17, 0x4, RZ ;  /* 0x0000000411087825 */ /* 0x000fe200078e00ff */
[----:B------:R-:W-:Y:S01]  /*3920*/  SHF.L.U32 R21, R0, 0x3, RZ ;  /* 0x0000000300157819 */ /* 0x000fe200000006ff */
[----:B------:R-:W0:Y:S01]  /*3930*/  LDCU UR6, c[0x0][0x3fc] ;  /* 0x00007f80ff0677ac */ /* 0x000e220008000800 */
[----:B------:R-:W-:Y:S01]  /*3940*/  LOP3.LUT R6, R6, 0x20, RZ, 0xe2, !PT ;  /* 0x0000002006067812 */ /* 0x000fe200078ee2ff */
[----:B------:R-:W-:Y:S01]  /*3950*/  VIADD R5, R5, 0xa0 ;  /* 0x000000a005057836 */ /* 0x000fe20000000000 */
[----:B------:R-:W-:Y:S01]  /*3960*/  CS2R R28, SRZ ;  /* 0x00000000001c7805 */ /* 0x000fe2000001ff00 */
[----:B------:R-:W3:Y:S01]  /*3970*/  LDCU.64 UR10, c[0x0][0x3b8] ;  /* 0x00007700ff0a77ac */ /* 0x000ee20008000a00 */
[C---:B------:R-:W-:Y:S01]  /*3980*/  LEA R6, R3.reuse, R6, 0x6 ;  /* 0x0000000603067211 */ /* 0x040fe200078e30ff */
[----:B------:R-:W-:Y:S01]  /*3990*/  IMAD R2, R3, 0x10, R2 ;  /* 0x0000001003027824 */ /* 0x000fe200078e0202 */
[----:B------:R-:W-:Y:S01]  /*39a0*/  LEA R5, R4, R5, 0x18 ;  /* 0x0000000504057211 */ /* 0x000fe200078ec0ff */
[----:B------:R-:W-:Y:S01]  /*39b0*/  UIADD3 UR5, UPT, UPT, UR24, 0xf, URZ ;  /* 0x0000000f18057890 */ /* 0x000fe2000fffe0ff */
[----:B------:R-:W-:Y:S01]  /*39c0*/  VIADD R23, R17, 0x1 ;  /* 0x0000000111177836 */ /* 0x000fe20000000000 */
[----:B-1----:R-:W1:Y:S01]  /*39d0*/  MUFU.RCP R10, R10 ;  /* 0x0000000a000a7308 */ /* 0x002e620000001000 */
[----:B------:R-:W-:Y:S01]  /*39e0*/  IADD3 R25, PT, PT, R6, 0x10, R5 ;  /* 0x0000001006197810 */ /* 0x000fe20007ffe005 */
[----:B------:R-:W-:Y:S01]  /*39f0*/  IMAD.MOV.U32 R6, RZ, RZ, RZ ;  /* 0x000000ffff067224 */ /* 0x000fe200078e00ff */
[----:B------:R-:W-:Y:S01]  /*3a00*/  USHF.R.U32.HI UR5, URZ, 0x4, UR5 ;  /* 0x00000004ff057899 */ /* 0x000fe20008011605 */
[----:B------:R-:W-:Y:S01]  /*3a10*/  VIADD R22, R2, 0x3 ;  /* 0x0000000302167836 */ /* 0x000fe20000000000 */
[----:B--2---:R-:W-:Y:S01]  /*3a20*/  UIMAD UR4, UR17, UR4, URZ ;  /* 0x00000004110472a4 */ /* 0x004fe2000f8e02ff */
[----:B------:R-:W-:-:S02]  /*3a30*/  CS2R R26, SRZ ;  /* 0x00000000001a7805 */ /* 0x000fc4000001ff00 */
[----:B0-----:R-:W-:Y:S01]  /*3a40*/  MOV R15, UR6 ;  /* 0x00000006000f7c02 */ /* 0x001fe20008000f00 */
[----:B------:R-:W-:Y:S02]  /*3a50*/  VIADD R17, R17, -UR5 ;  /* 0x8000000511117c36 */ /* 0x000fe40008000000 */
[----:B------:R-:W-:Y:S01]  /*3a60*/  IMAD.U32 R11, RZ, RZ, UR4 ;  /* 0x00000004ff0b7e24 */ /* 0x000fe2000f8e00ff */
[----:B------:R-:W-:-:S03]  /*3a70*/  IADD3 R15, PT, PT, -R15, UR16, RZ ;  /* 0x000000100f0f7c10 */ /* 0x000fc6000fffe1ff */
[----:B------:R-:W-:Y:S01]  /*3a80*/  IMAD.WIDE R8, R11, 0x4, R8 ;  /* 0x000000040b087825 */ /* 0x000fe200078e0208 */
[----:B------:R-:W0:Y:S03]  /*3a90*/  LDCU UR4, c[0x0][0x3e0] ;  /* 0x00007c00ff0477ac */ /* 0x000e260008000800 */
[----:B-1----:R-:W-:Y:S01]  /*3aa0*/  VIADD R7, R10, 0xffffffe ;  /* 0x0ffffffe0a077836 */ /* 0x002fe20000000000 */
[----:B---3--:R-:W-:-:S04]  /*3ab0*/  IADD3 R18, P0, PT, R8, UR10, RZ ;  /* 0x0000000a08127c10 */ /* 0x008fc8000ff1e0ff */
[----:B------:R-:W-:Y:S01]  /*3ac0*/  IADD3.X R19, PT, PT, R9, UR11, RZ, P0, !PT ;  /* 0x0000000b09137c10 */ /* 0x000fe200087fe4ff */
[----:B------:R-:W1:Y:S01]  /*3ad0*/  F2I.FTZ.U32.TRUNC.NTZ R7, R7 ;  /* 0x0000000700077305 */ /* 0x000e62000021f000 */
[----:B0-----:R-:W-:-:S04]  /*3ae0*/  UIMAD UR4, UR13, UR4, URZ ;  /* 0x000000040d0472a4 */ /* 0x001fc8000f8e02ff */
[----:B------:R-:W-:Y:S01]  /*3af0*/  USHF.R.S32.HI UR6, URZ, 0x1f, UR4 ;  /* 0x0000001fff067899 */ /* 0x000fe20008011404 */
[----:B-1----:R-:W-:Y:S01]  /*3b00*/  IMAD.MOV R11, RZ, RZ, -R7 ;  /* 0x000000ffff0b7224 */ /* 0x002fe200078e0a07 */
[----:B------:R-:W-:-:S03]  /*3b10*/  MOV R2, UR4 ;  /* 0x0000000400027c02 */ /* 0x000fc60008000f00 */
[----:B------:R-:W-:-:S04]  /*3b20*/  IMAD R3, R11, R14, RZ ;  /* 0x0000000e0b037224 */ /* 0x000fc800078e02ff */
[----:B------:R-:W-:Y:S01]  /*3b30*/  IMAD.HI.U32 R24, R7, R3, R6 ;  /* 0x0000000307187227 */ /* 0x000fe200078e0006 */
[C---:B------:R-:W-:Y:S02]  /*3b40*/  LOP3.LUT R3, R21.reuse, 0x8, RZ, 0xc0, !PT ;  /* 0x0000000815037812 */ /* 0x040fe400078ec0ff */
[----:B------:R-:W-:-:S03]  /*3b50*/  LOP3.LUT R21, R21, 0xf8, RZ, 0xc0, !PT ;  /* 0x000000f815157812 */ /* 0x000fc600078ec0ff */
[----:B------:R-:W-:Y:S02]  /*3b60*/  IMAD.IADD R20, R3, 0x1, R22 ;  /* 0x0000000103147824 */ /* 0x000fe400078e0216 */
[----:B------:R-:W-:-:S07]  /*3b70*/  IMAD.U32 R3, RZ, RZ, UR6 ;  /* 0x00000006ff037e24 */ /* 0x000fce000f8e00ff */
.L_x_19543:
        /* <DEDUP_REMOVED lines=48> */
[----:B------:R1:W3:Y:S01]  /*3e80*/  LDS.128 R4, [R25] ;  /* 0x0000000019047984 */ /* 0x0002e20000000c00 */
[----:B0-----:R-:W-:Y:S01]  /*3e90*/  F2FP.BF16.F32.PACK_AB R10, R11, R10 ;  /* 0x0000000a0b0a723e */ /* 0x001fe200000010ff */
[----:B------:R-:W-:Y:S01]  /*3ea0*/  BSSY.RECONVERGENT B2, `(.L_x_19535) ;  /* 0x000002c000027945 */ /* 0x000fe20003800200 */
[----:B------:R-:W-:Y:S01]  /*3eb0*/  F2FP.BF16.F32.PACK_AB R9, R9, R8 ;  /* 0x000000080909723e */ /* 0x000fe200000010ff */
[----:B------:R-:W-:-:S02]  /*3ec0*/  VIADD R8, R20, 0xfffffffd ;  /* 0xfffffffd14087836 */ /* 0x000fc40000000000 */
[----:B--2---:R-:W-:-:S03]  /*3ed0*/  IMAD.WIDE R12, R13, UR25, R2 ;  /* 0x000000190d0c7c25 */ /* 0x004fc6000f8e0202 */
[----:B------:R-:W-:-:S04]  /*3ee0*/  IADD3 R30, P0, PT, R21, R12, RZ ;  /* 0x0000000c151e7210 */ /* 0x000fc80007f1e0ff */
[----:B------:R-:W-:Y:S02]  /*3ef0*/  IADD3.X R13, PT, PT, RZ, R13, RZ, P0, !PT ;  /* 0x0000000dff0d7210 */ /* 0x000fe400007fe4ff */
[----:B------:R-:W-:-:S04]  /*3f00*/  LEA R12, P0, R30, UR22, 0x1 ;  /* 0x000000161e0c7c11 */ /* 0x000fc8000f8008ff */
[----:B------:R-:W-:Y:S02]  /*3f10*/  LEA.HI.X R13, R30, UR23, R13, 0x1, P0 ;  /* 0x000000171e0d7c11 */ /* 0x000fe400080f0c0d */
[----:B------:R-:W-:-:S03]  /*3f20*/  ISETP.NE.AND P0, PT, R17, -0x1, PT ;  /* 0xffffffff1100780c */ /* 0x000fc60003f05270 */
[----:B------:R1:W5:Y:S04]  /*3f30*/  LDG.E.CONSTANT R32, desc[UR14][R12.64] ;  /* 0x0000000e0c207981 */ /* 0x000368000c1e9900 */
[----:B------:R1:W5:Y:S04]  /*3f40*/  LDG.E.CONSTANT R31, desc[UR14][R12.64+0x4] ;  /* 0x0000040e0c1f7981 */ /* 0x000368000c1e9900 */
[----:B------:R1:W5:Y:S04]  /*3f50*/  LDG.E.CONSTANT R11, desc[UR14][R12.64+0x8] ;  /* 0x0000080e0c0b7981 */ /* 0x000368000c1e9900 */
[----:B------:R1:W5:Y:S01]  /*3f60*/  LDG.E.CONSTANT R30, desc[UR14][R12.64+0xc] ;  /* 0x00000c0e0c1e7981 */ /* 0x000362000c1e9900 */
[----:B---3--:R-:W-:Y:S05]  /*3f70*/  @P0 BRA `(.L_x_19536) ;  /* 0x0000000000780947 */ /* 0x008fea0003800000 */
        /* <DEDUP_REMOVED lines=30> */
.L_x_19536:
[----:B------:R-:W-:Y:S05]  /*4160*/  BSYNC.RECONVERGENT B2 ;  /* 0x0000000000027941 */ /* 0x000fea0003800200 */
.L_x_19535:
[----:B-----5:R-:W-:Y:S02]  /*4170*/  HMUL2.BF16_V2 R32, R9, R32 ;  /* 0x0000002009207232 */ /* 0x020fe40000200000 */
[----:B------:R-:W-:Y:S01]  /*4180*/  HFMA2.BF16_V2 R31, R10, R31, -RZ ;  /* 0x0000001f0a1f7231 */ /* 0x000fe200003000ff */
[----:B------:R-:W-:Y:S02]  /*4190*/  F2FP.BF16.F32.PACK_AB R4, R5, R4 ;  /* 0x000000040504723e */ /* 0x000fe400000010ff */
[----:B------:R-:W-:Y:S02]  /*41a0*/  F2FP.BF16.F32.PACK_AB R5, R7, R6 ;  /* 0x000000060705723e */ /* 0x000fe400000010ff */
[C---:B------:R-:W-:Y:S01]  /*41b0*/  PRMT R33, R32.reuse, 0x7632, R33 ;  /* 0x0000763220217816 */ /* 0x040fe20000000021 */
[----:B------:R-:W-:Y:S01]  /*41c0*/  IMAD.U32 R32, R32, 0x10000, RZ ;  /* 0x0001000020207824 */ /* 0x000fe200078e00ff */
[----:B------:R-:W-:Y:S01]  /*41d0*/  PRMT R7, R31, 0x7610, R7 ;  /* 0x000076101f077816 */ /* 0x000fe20000000007 */
[----:B------:R-:W-:Y:S01]  /*41e0*/  HMUL2.BF16_V2 R11, R4, R11 ;  /* 0x0000000b040b7232 */ /* 0x000fe20000200000 */
[----:B------:R-:W-:-:S02]  /*41f0*/  SHF.L.U32 R33, R33, 0x10, RZ ;  /* 0x0000001021217819 */ /* 0x000fc400000006ff */
[----:B------:R-:W-:Y:S01]  /*4200*/  PRMT R31, R31, 0x7632, R31 ;  /* 0x000076321f1f7816 */ /* 0x000fe2000000001f */
[----:B------:R-:W-:Y:S02]  /*4210*/  IMAD.U32 R7, R7, 0x10000, RZ ;  /* 0x0001000007077824 */ /* 0x000fe400078e00ff */
[----:B------:R-:W-:Y:S02]  /*4220*/  FADD.FTZ R6, R32, R33 ;  /* 0x0000002120067221 */ /* 0x000fe40000010000 */
[----:B------:R-:W-:Y:S02]  /*4230*/  IMAD.U32 R32, R31, 0x10000, RZ ;  /* 0x000100001f207824 */ /* 0x000fe400078e00ff */
[----:B------:R-:W-:Y:S01]  /*4240*/  HFMA2.BF16_V2 R31, R5, R30, -RZ ;  /* 0x0000001e051f7231 */ /* 0x000fe200003000ff */
[----:B------:R-:W-:Y:S01]  /*4250*/  PRMT R30, R11, 0x7632, R30 ;  /* 0x000076320b1e7816 */ /* 0x000fe2000000001e */
[----:B------:R-:W-:Y:S01]  /*4260*/  FADD.FTZ R7, R7, R32 ;  /* 0x0000002007077221 */ /* 0x000fe20000010000 */
[----:B------:R-:W-:-:S02]  /*4270*/  SHF.L.U32 R11, R11, 0x10, RZ ;  /* 0x000000100b0b7819 */ /* 0x000fc400000006ff */
[C---:B------:R-:W-:Y:S01]  /*4280*/  PRMT R32, R31.reuse, 0x7632, R32 ;  /* 0x000076321f207816 */ /* 0x040fe20000000020 */
[----:B------:R-:W-:Y:S02]  /*4290*/  IMAD.U32 R30, R30, 0x10000, RZ ;  /* 0x000100001e1e7824 */ /* 0x000fe400078e00ff */
[----:B------:R-:W-:Y:S01]  /*42a0*/  FADD.FTZ R7, R6, R7 ;  /* 0x0000000706077221 */ /* 0x000fe20000010000 */
[----:B------:R-:W-:Y:S01]  /*42b0*/  IMAD.U32 R31, R31, 0x10000, RZ ;  /* 0x000100001f1f7824 */ /* 0x000fe200078e00ff */
[----:B------:R-:W-:Y:S01]  /*42c0*/  SHF.L.U32 R32, R32, 0x10, RZ ;  /* 0x0000001020207819 */ /* 0x000fe200000006ff */
[----:B------:R-:W-:Y:S01]  /*42d0*/  FADD.FTZ R34, R11, R30 ;  /* 0x0000001e0b227221 */ /* 0x000fe20000010000 */
[----:B------:R0:W5:Y:S03]  /*42e0*/  LDG.E.CONSTANT R6, desc[UR14][R12.64+0x20c] ;  /* 0x00020c0e0c067981 */ /* 0x000166000c1e9900 */
[----:B------:R-:W-:Y:S01]  /*42f0*/  FADD.FTZ R30, R31, R32 ;  /* 0x000000201f1e7221 */ /* 0x000fe20000010000 */
[----:B------:R0:W5:Y:S04]  /*4300*/  LDG.E.CONSTANT R11, desc[UR14][R12.64+0x208] ;  /* 0x0002080e0c0b7981 */ /* 0x000168000c1e9900 */
        /* <DEDUP_REMOVED lines=35> */
.L_x_19538:
[----:B------:R-:W-:Y:S05]  /*4540*/  BSYNC.RECONVERGENT B2 ;  /* 0x0000000000027941 */ /* 0x000fea0003800200 */
.L_x_19537:
[----:B-----5:R-:W-:Y:S02]  /*4550*/  HMUL2.BF16_V2 R32, R9, R32 ;  /* 0x0000002009207232 */ /* 0x020fe40000200000 */
[----:B------:R-:W-:Y:S02]  /*4560*/  HFMA2.BF16_V2 R33, R10, R31, -RZ ;  /* 0x0000001f0a217231 */ /* 0x000fe400003000ff */
[----:B------:R-:W-:Y:S02]  /*4570*/  HMUL2.BF16_V2 R35, R4, R11 ;  /* 0x0000000b04237232 */ /* 0x000fe40000200000 */
[----:B------:R-:W-:Y:S02]  /*4580*/  HFMA2.BF16_V2 R6, R5, R6, -RZ ;  /* 0x0000000605067231 */ /* 0x000fe400003000ff */
[----:B------:R-:W-:Y:S01]  /*4590*/  FADD.FTZ R30, R7, R30 ;  /* 0x0000001e071e7221 */ /* 0x000fe20000010000 */
[C---:B------:R-:W-:Y:S02]  /*45a0*/  PRMT R31, R32.reuse, 0x7610, R31 ;  /* 0x00007610201f7816 */ /* 0x040fe4000000001f */
[----:B------:R-:W-:-:S02]  /*45b0*/  PRMT R32, R32, 0x7632, R32 ;  /* 0x0000763220207816 */ /* 0x000fc40000000020 */
        /* <DEDUP_REMOVED lines=8> */
[----:B------:R-:W-:-:S03]  /*4640*/  PRMT R33, R35, 0x7632, R33 ;  /* 0x0000763223217816 */ /* 0x000fc60000000021 */
[----:B------:R-:W-:Y:S01]  /*4650*/  FADD.FTZ R32, R11, R32 ;  /* 0x000000200b207221 */ /* 0x000fe20000010000 */
[----:B------:R-:W-:Y:S01]  /*4660*/  SHF.L.U32 R34, R33, 0x10, RZ ;  /* 0x0000001021227819 */ /* 0x000fe200000006ff */
[----:B------:R-:W-:Y:S01]  /*4670*/  IMAD.U32 R31, R31, 0x10000, RZ ;  /* 0x000100001f1f7824 */ /* 0x000fe200078e00ff */
[C---:B------:R-:W-:Y:S01]  /*4680*/  PRMT R11, R6.reuse, 0x7632, R11 ;  /* 0x00007632060b7816 */ /* 0x040fe2000000000b */
[----:B------:R-:W-:Y:S02]  /*4690*/  IMAD.U32 R6, R6, 0x10000, RZ ;  /* 0x0001000006067824 */ /* 0x000fe400078e00ff */
[----:B------:R-:W-:Y:S02]  /*46a0*/  FADD.FTZ R31, R31, R34 ;  /* 0x000000221f1f7221 */ /* 0x000fe40000010000 */
[----:B------:R-:W-:Y:S01]  /*46b0*/  IMAD.U32 R11, R11, 0x10000, RZ ;  /* 0x000100000b0b7824 */ /* 0x000fe200078e00ff */
[----:B------:R2:W5:Y:S01]  /*46c0*/  LDG.E.CONSTANT R34, desc[UR14][R12.64+0x400] ;  /* 0x0004000e0c227981 */ /* 0x000562000c1e9900 */
[----:B------:R-:W-:-:S02]  /*46d0*/  FADD.FTZ R7, R32, R31 ;  /* 0x0000001f20077221 */ /* 0x000fc40000010000 */
[----:B------:R-:W-:Y:S01]  /*46e0*/  FADD.FTZ R6, R6, R11 ;  /* 0x0000000b06067221 */ /* 0x000fe20000010000 */
[----:B------:R2:W5:Y:S04]  /*46f0*/  LDG.E.CONSTANT R31, desc[UR14][R12.64+0x404] ;  /* 0x0004040e0c1f7981 */ /* 0x000568000c1e9900 */
[----:B------:R2:W5:Y:S04]  /*4700*/  LDG.E.CONSTANT R11, desc[UR14][R12.64+0x408] ;  /* 0x0004080e0c0b7981 */ /* 0x000568000c1e9900 */
        /* <DEDUP_REMOVED lines=33> */
.L_x_19540:
[----:B------:R-:W-:Y:S05]  /*4920*/  BSYNC.RECONVERGENT B2 ;  /* 0x0000000000027941 */ /* 0x000fea0003800200 */
.L_x_19539:
[----:B-----5:R-:W-:Y:S02]  /*4930*/  HMUL2.BF16_V2 R33, R9, R34 ;  /* 0x0000002209217232 */ /* 0x020fe40000200000 */
[----:B------:R-:W-:Y:S02]  /*4940*/  HFMA2.BF16_V2 R35, R10, R31, -RZ ;  /* 0x0000001f0a237231 */ /* 0x000fe400003000ff */
[----:B------:R-:W-:Y:S01]  /*4950*/  HMUL2.BF16_V2 R11, R4, R11 ;  /* 0x0000000b040b7232 */ /* 0x000fe20000200000 */
[C---:B------:R-:W-:Y:S02]  /*4960*/  PRMT R34, R33.reuse, 0x7632, R34 ;  /* 0x0000763221227816 */ /* 0x040fe40000000022 */
[----:B------:R-:W-:-:S03]  /*4970*/  SHF.L.U32 R33, R33, 0x10, RZ ;  /* 0x0000001021217819 */ /* 0x000fc600000006ff */
[----:B------:R-:W-:-:S04]  /*4980*/  IMAD.U32 R34, R34, 0x10000, RZ ;  /* 0x0001000022227824 */ /* 0x000fc800078e00ff */
[--C-:B------:R-:W-:Y:S01]  /*4990*/  FADD.FTZ R31, R33, R34.reuse ;  /* 0x00000022211f7221 */ /* 0x100fe20000010000 */
[C---:B------:R-:W-:Y:S02]  /*49a0*/  PRMT R33, R35.reuse, 0x7610, R33 ;  /* 0x0000761023217816 */ /* 0x040fe40000000021 */
[----:B------:R-:W-:Y:S01]  /*49b0*/  PRMT R34, R35, 0x7632, R34 ;  /* 0x0000763223227816 */ /* 0x000fe20000000022 */
[----:B------:R-:W-:Y:S01]  /*49c0*/  HFMA2.BF16_V2 R35, R5, R32, -RZ ;  /* 0x0000002005237231 */ /* 0x000fe200003000ff */
[----:B------:R-:W-:-:S03]  /*49d0*/  SHF.L.U32 R33, R33, 0x10, RZ ;  /* 0x0000001021217819 */ /* 0x000fc600000006ff */
[----:B------:R-:W-:-:S04]  /*49e0*/  IMAD.U32 R34, R34, 0x10000, RZ ;  /* 0x0001000022227824 */ /* 0x000fc800078e00ff */
[----:B------:R-:W-:Y:S01]  /*49f0*/  FADD.FTZ R34, R33, R34 ;  /* 0x0000002221227221 */ /* 0x000fe20000010000 */
[C---:B------:R-:W-:Y:S02]  /*4a00*/  PRMT R33, R11.reuse, 0x7632, R33 ;  /* 0x000076320b217816 */ /* 0x040fe40000000021 */
[----:B------:R-:W-:-:S03]  /*4a10*/  SHF.L.U32 R11, R11, 0x10, RZ ;  /* 0x000000100b0b7819 */ /* 0x000fc600000006ff */
[----:B------:R-:W-:Y:S02]  /*4a20*/  IMAD.U32 R36, R33, 0x10000, RZ ;  /* 0x0001000021247824 */ /* 0x000fe400078e00ff */
[----:B------:R-:W-:Y:S01]  /*4a30*/  FADD.FTZ R33, R31, R34 ;  /* 0x000000221f217221 */ /* 0x000fe20000010000 */
[----:B------:R-:W-:Y:S01]  /*4a40*/  PRMT R31, R35, 0x7632, R31 ;  /* 0x00007632231f7816 */ /* 0x000fe2000000001f */
[----:B------:R-:W-:Y:S01]  /*4a50*/  FADD.FTZ R32, R11, R36 ;  /* 0x000000240b207221 */ /* 0x000fe20000010000 */
[----:B------:R-:W-:Y:S01]  /*4a60*/  PRMT R11, R35, 0x7610, R11 ;  /* 0x00007610230b7816 */ /* 0x000fe2000000000b */
[----:B------:R3:W5:Y:S02]  /*4a70*/  LDG.E.CONSTANT R36, desc[UR14][R12.64+0x600] ;  /* 0x0006000e0c247981 */ /* 0x000764000c1e9900 */
[----:B------:R-:W-:Y:S02]  /*4a80*/  IMAD.U32 R34, R31, 0x10000, RZ ;  /* 0x000100001f227824 */ /* 0x000fe400078e00ff */
[----:B------:R-:W-:Y:S01]  /*4a90*/  FADD.FTZ R32, R33, R32 ;  /* 0x0000002021207221 */ /* 0x000fe20000010000 */
[----:B------:R-:W-:Y:S01]  /*4aa0*/  SHF.L.U32 R11, R11, 0x10, RZ ;  /* 0x000000100b0b7819 */ /* 0x000fe200000006ff */
[----:B------:R3:W5:Y:S04]  /*4ab0*/  LDG.E.CONSTANT R33, desc[UR14][R12.64+0x604] ;  /* 0x0006040e0c217981 */ /* 0x000768000c1e9900 */
[----:B------:R-:W-:Y:S01]  /*4ac0*/  FADD.FTZ R11, R11, R34 ;  /* 0x000000220b0b7221 */ /* 0x000fe20000010000 */
[----:B------:R3:W5:Y:S04]  /*4ad0*/  LDG.E.CONSTANT R31, desc[UR14][R12.64+0x608] ;  /* 0x0006080e0c1f7981 */ /* 0x000768000c1e9900 */
[----:B------:R3:W5:Y:S01]  /*4ae0*/  LDG.E.CONSTANT R34, desc[UR14][R12.64+0x60c] ;  /* 0x00060c0e0c227981 */ /* 0x000762000c1e9900 */
[----:B------:R-:W-:Y:S04]  /*4af0*/  BSSY.RECONVERGENT B2, `(.L_x_19541) ;  /* 0x0000020000027945 */ /* 0x000fe80003800200 */
[----:B------:R-:W-:Y:S05]  /*4b00*/  @P0 BRA `(.L_x_19542) ;  /* 0x0000000000780947 */ /* 0x000fea0003800000 */
[----:B------:R-:W-:Y:S02]  /*4b10*/  ISETP.GE.AND P0, PT, R8, UR24, PT ;  /* 0x0000001808007c0c */ /* 0x000fe4000bf06270 */
[C---:B------:R-:W-:Y:S02]  /*4b20*/  IADD3 R8, PT, PT, R20.reuse, -0x2, RZ ;  /* 0xfffffffe14087810 */ /* 0x040fe40007ffe0ff */
[----:B------:R-:W-:Y:S02]  /*4b30*/  ISETP.GE.AND P3, PT, R20, UR24, PT ;  /* 0x0000001814007c0c */ /* 0x000fe4000bf66270 */
[----:B------:R-:W-:Y:S01]  /*4b40*/  ISETP.GE.AND P1, PT, R8, UR24, PT ;  /* 0x0000001808007c0c */ /* 0x000fe2000bf26270 */
[----:B------:R-:W-:Y:S01]  /*4b50*/  VIADD R8, R20, 0xffffffff ;  /* 0xffffffff14087836 */ /* 0x000fe20000000000 */
[----:B0123-5:R-:W-:-:S04]  /*4b60*/  PRMT R12, R33, 0x7632, R12 ;  /* 0x00007632210c7816 */ /* 0x02ffc8000000000c */
[----:B------:R-:W-:Y:S02]  /*4b70*/  ISETP.GE.AND P2, PT, R8, UR24, PT ;  /* 0x0000001808007c0c */ /* 0x000fe4000bf46270 */
[C---:B------:R-:W-:Y:S02]  /*4b80*/  PRMT R8, R36.reuse, 0x7632, R8 ;  /* 0x0000763224087816 */ /* 0x040fe40000000008 */
[----:B------:R-:W-:Y:S02]  /*4b90*/  SEL R36, R36, RZ, !P0 ;  /* 0x000000ff24247207 */ /* 0x000fe40004000000 */
[----:B------:R-:W-:Y:S02]  /*4ba0*/  SEL R13, R8, RZ, !P1 ;  /* 0x000000ff080d7207 */ /* 0x000fe40004800000 */
[----:B------:R-:W-:Y:S02]  /*4bb0*/  IADD3 R8, PT, PT, R20, 0x1, RZ ;  /* 0x0000000114087810 */ /* 0x000fe40007ffe0ff */
[----:B------:R-:W-:-:S02]  /*4bc0*/  SEL R33, R33, RZ, !P2 ;  /* 0x000000ff21217207 */ /* 0x000fc40005000000 */
[----:B------:R-:W-:Y:S01]  /*4bd0*/  ISETP.GE.AND P0, PT, R8, UR24, PT ;  /* 0x0000001808007c0c */ /* 0x000fe2000bf06270 */
[----:B------:R-:W-:Y:S01]  /*4be0*/  VIADD R8, R20, 0x2 ;  /* 0x0000000214087836 */ /* 0x000fe20000000000 */
[----:B------:R-:W-:Y:S02]  /*4bf0*/  SEL R12, R12, RZ, !P3 ;  /* 0x000000ff0c0c7207 */ /* 0x000fe40005800000 */
[----:B------:R-:W-:Y:S02]  /*4c00*/  PRMT R36, R36, 0x5410, R13 ;  /* 0x0000541024247816 */ /* 0x000fe4000000000d */
[----:B------:R-:W-:Y:S02]  /*4c10*/  ISETP.GE.AND P1, PT, R8, UR24, PT ;  /* 0x0000001808007c0c */ /* 0x000fe4000bf26270 */
[C---:B------:R-:W-:Y:S02]  /*4c20*/  IADD3 R8, PT, PT, R20.reuse, 0x3, RZ ;  /* 0x0000000314087810 */ /* 0x040fe40007ffe0ff */
[----:B------:R-:W-:Y:S01]  /*4c30*/  PRMT R33, R33, 0x5410, R12 ;  /* 0x0000541021217816 */ /* 0x000fe2000000000c */
[----:B------:R-:W-:Y:S01]  /*4c40*/  VIADD R12, R20, 0x4 ;  /* 0x00000004140c7836 */ /* 0x000fe20000000000 */
[----:B------:R-:W-:-:S02]  /*4c50*/  ISETP.GE.AND P2, PT, R8, UR24, PT ;  /* 0x0000001808007c0c */ /* 0x000fc4000bf46270 */
[C---:B------:R-:W-:Y:S02]  /*4c60*/  PRMT R8, R31.reuse, 0x7632, R8 ;  /* 0x000076321f087816 */ /* 0x040fe40000000008 */
[----:B------:R-:W-:Y:S02]  /*4c70*/  SEL R31, R31, RZ, !P0 ;  /* 0x000000ff1f1f7207 */ /* 0x000fe40004000000 */
[----:B------:R-:W-:Y:S02]  /*4c80*/  SEL R8, R8, RZ, !P1 ;  /* 0x000000ff08087207 */ /* 0x000fe40004800000 */
[----:B------:R-:W-:Y:S02]  /*4c90*/  ISETP.GE.AND P0, PT, R12, UR24, PT ;  /* 0x000000180c007c0c */ /* 0x000fe4000bf06270 */
[--C-:B------:R-:W-:Y:S02]  /*4ca0*/  PRMT R31, R31, 0x5410, R8.reuse ;  /* 0x000054101f1f7816 */ /* 0x100fe40000000008 */
[----:B------:R-:W-:-:S02]  /*4cb0*/  PRMT R8, R34, 0x7632, R8 ;  /* 0x0000763222087816 */ /* 0x000fc40000000008 */
[----:B------:R-:W-:Y:S02]  /*4cc0*/  SEL R34, R34, RZ, !P2 ;  /* 0x000000ff22227207 */ /* 0x000fe40005000000 */
[----:B------:R-:W-:-:S04]  /*4cd0*/  SEL R13, R8, RZ, !P0 ;  /* 0x000000ff080d7207 */ /* 0x000fc80004000000 */
[----:B------:R-:W-:-:S07]  /*4ce0*/  PRMT R34, R34, 0x5410, R13 ;  /* 0x0000541022227816 */ /* 0x000fce000000000d */
.L_x_19542:
[----:B------:R-:W-:Y:S05]  /*4cf0*/  BSYNC.RECONVERGENT B2 ;  /* 0x0000000000027941 */ /* 0x000fea0003800200 */
.L_x_19541:
[----:B-----5:R-:W-:Y:S02]  /*4d00*/  HMUL2.BF16_V2 R8, R9, R36 ;  /* 0x0000002409087232 */ /* 0x020fe40000200000 */
[----:B------:R-:W-:Y:S02]  /*4d10*/  HFMA2.BF16_V2 R10, R10, R33, -RZ ;  /* 0x000000210a0a7231 */ /* 0x000fe400003000ff */
[----:B------:R-:W-:Y:S02]  /*4d20*/  HMUL2.BF16_V2 R31, R4, R31 ;  /* 0x0000001f041f7232 */ /* 0x000fe40000200000 */
[----:B0123--:R-:W-:Y:S02]  /*4d30*/  HFMA2.BF16_V2 R12, R5, R34, -RZ ;  /* 0x00000022050c7231 */ /* 0x00ffe400003000ff */
[----:B------:R-:W-:Y:S01]  /*4d40*/  FADD.FTZ R7, R7, R6 ;  /* 0x0000000607077221 */ /* 0x000fe20000010000 */
[----:B------:R-:W-:Y:S01]  /*4d50*/  PRMT R9, R8, 0x7632, R9 ;  /* 0x0000763208097816 */ /* 0x000fe20000000009 */
[----:B------:R-:W-:Y:S01]  /*4d60*/  FADD.FTZ R32, R32, R11 ;  /* 0x0000000b20207221 */ /* 0x000fe20000010000 */
[----:B------:R-:W-:Y:S01]  /*4d70*/  SHF.L.U32 R8, R8, 0x10, RZ ;  /* 0x0000001008087819 */ /* 0x000fe200000006ff */
[----:B------:R-:W-:Y:S01]  /*4d80*/  FADD.FTZ R29, R29, R30 ;  /* 0x0000001e1d1d7221 */ /* 0x000fe20000010000 */
[----:B------:R-:W-:Y:S01]  /*4d90*/  PRMT R5, R10, 0x7610, R5 ;  /* 0x000076100a057816 */ /* 0x000fe20000000005 */
[----:B------:R-:W-:-:S02]  /*4da0*/  IMAD.U32 R9, R9, 0x10000, RZ ;  /* 0x0001000009097824 */ /* 0x000fc400078e00ff */
[----:B------:R-:W-:Y:S01]  /*4db0*/  FADD.FTZ R28, R28, R7 ;  /* 0x000000071c1c7221 */ /* 0x000fe20000010000 */
[----:B------:R-:W-:Y:S01]  /*4dc0*/  FADD.FTZ R27, R27, R32 ;  /* 0x000000201b1b7221 */ /* 0x000fe20000010000 */
[----:B------:R-:W-:Y:S01]  /*4dd0*/  SHF.L.U32 R13, R5, 0x10, RZ ;  /* 0x00000010050d7819 */ /* 0x000fe200000006ff */
[--C-:B------:R-:W-:Y:S01]  /*4de0*/  FADD.FTZ R4, R8, R9.reuse ;  /* 0x0000000908047221 */ /* 0x100fe20000010000 */
[----:B------:R-:W-:Y:S02]  /*4df0*/  PRMT R8, R10, 0x7632, R8 ;  /* 0x000076320a087816 */ /* 0x000fe40000000008 */
[C---:B------:R-:W-:Y:S02]  /*4e00*/  PRMT R9, R31.reuse, 0x7610, R9 ;  /* 0x000076101f097816 */ /* 0x040fe40000000009 */
[----:B------:R-:W-:Y:S01]  /*4e10*/  PRMT R10, R31, 0x7632, R10 ;  /* 0x000076321f0a7816 */ /* 0x000fe2000000000a */
[----:B------:R-:W-:Y:S01]  /*4e20*/  IMAD.U32 R8, R8, 0x10000, RZ ;  /* 0x0001000008087824 */ /* 0x000fe200078e00ff */
[----:B------:R-:W-:-:S02]  /*4e30*/  PRMT R5, R12, 0x7632, R5 ;  /* 0x000076320c057816 */ /* 0x000fc40000000005 */
[----:B------:R-:W-:Y:S01]  /*4e40*/  SHF.L.U32 R9, R9, 0x10, RZ ;  /* 0x0000001009097819 */ /* 0x000fe200000006ff */
[----:B------:R-:W-:Y:S02]  /*4e50*/  IMAD.U32 R10, R10, 0x10000, RZ ;  /* 0x000100000a0a7824 */ /* 0x000fe400078e00ff */
        /* <DEDUP_REMOVED lines=9> */
.L_x_19534:
[----:B------:R-:W-:Y:S05]  /*4ef0*/  BSYNC.RECONVERGENT B0 ;  /* 0x0000000000007941 */ /* 0x000fea0003800200 */
.L_x_19533:
[----:B------:R-:W-:Y:S01]  /*4f00*/  IADD3 R4, PT, PT, R23, 0x3, RZ ;  /* 0x0000000317047810 */ /* 0x000fe20007ffe0ff */
[----:B------:R-:W-:Y:S01]  /*4f10*/  VIADD R17, R17, 0x4 ;  /* 0x0000000411117836 */ /* 0x000fe20000000000 */
[----:B------:R-:W-:Y:S01]  /*4f20*/  IADD3 R18, P1, PT, R18, 0x10, RZ ;  /* 0x0000001012127810 */ /* 0x000fe20007f3e0ff */
[----:B------:R-:W-:Y:S01]  /*4f30*/  VIADD R23, R23, 0x4 ;  /* 0x0000000417177836 */ /* 0x000fe20000000000 */
[----:B------:R-:W-:Y:S01]  /*4f40*/  ISETP.GE.U32.AND P0, PT, R4, UR8, PT ;  /* 0x0000000804007c0c */ /* 0x000fe2000bf06070 */
[----:B------:R-:W-:Y:S01]  /*4f50*/  VIADD R22, R22, 0x40 ;  /* 0x0000004016167836 */ /* 0x000fe20000000000 */
[----:B------:R-:W-:Y:S02]  /*4f60*/  IADD3 R20, PT, PT, R20, 0x40, RZ ;  /* 0x0000004014147810 */ /* 0x000fe40007ffe0ff */
[----:B------:R-:W-:Y:S02]  /*4f70*/  IADD3 R25, PT, PT, R25, 0x100, RZ ;  /* 0x0000010019197810 */ /* 0x000fe40007ffe0ff */
[----:B------:R-:W-:-:S07]  /*4f80*/  IADD3.X R19, PT, PT, RZ, R19, RZ, P1, !PT ;  /* 0x00000013ff137210 */ /* 0x000fce0000ffe4ff */
[----:B------:R-:W-:Y:S05]  /*4f90*/  @!P0 BRA `(.L_x_19543) ;  /* 0xffffffe800f88947 */ /* 0x000fea000383ffff */
.L_x_19532:
[----:B------:R-:W-:Y:S05]  /*4fa0*/  BSYNC.RECONVERGENT B1 ;  /* 0x0000000000017941 */ /* 0x000fea0003800200 */
.L_x_19531:
[----:B------:R-:W1:Y:S01]  /*4fb0*/  SHFL.BFLY PT, R2, R29, 0x1, 0x1f ;  /* 0x0c201f001d027f89 */ /* 0x000e6200000e0000 */
[----:B------:R-:W-:Y:S01]  /*4fc0*/  ISETP.NE.AND P0, PT, R16, RZ, PT ;  /* 0x000000ff1000720c */ /* 0x000fe20003f05270 */
[----:B------:R-:W-:Y:S01]  /*4fd0*/  BSSY.RECONVERGENT B0, `(.L_x_19544) ;  /* 0x0000019000007945 */ /* 0x000fe20003800200 */
[C---:B------:R-:W-:Y:S01]  /*4fe0*/  LOP3.LUT R4, R0.reuse, 0x3c0, RZ, 0xc0, !PT ;  /* 0x000003c000047812 */ /* 0x040fe200078ec0ff */
[----:B------:R-:W2:Y:S01]  /*4ff0*/  SHFL.BFLY PT, R3, R28, 0x1, 0x1f ;  /* 0x0c201f001c037f89 */ /* 0x000ea200000e0000 */
[----:B---3--:R-:W-:Y:S01]  /*5000*/  LOP3.LUT R8, R0, 0x1f, RZ, 0xc0, !PT ;  /* 0x0000001f00087812 */ /* 0x008fe200078ec0ff */
[----:B------:R-:W-:Y:S01]  /*5010*/  BAR.SYNC.DEFER_BLOCKING 0x0 ;  /* 0x0000000000007b1d */ /* 0x000fe20000010000 */
[----:B------:R-:W-:Y:S02]  /*5020*/  ISETP.NE.OR P1, PT, R4, 0x40, P0 ;  /* 0x000000400400780c */ /* 0x000fe40000725670 */
[----:B------:R-:W-:-:S03]  /*5030*/  SHF.R.U32.HI R7, RZ, 0x5, R0 ;  /* 0x00000005ff077819 */ /* 0x000fc60000011600 */
[----:B0-----:R-:W0:Y:S04]  /*5040*/  SHFL.BFLY PT, R6, R27, 0x1, 0x1f ;  /* 0x0c201f001b067f89 */ /* 0x001e2800000e0000 */
[----:B------:R-:W3:Y:S01]  /*5050*/  SHFL.BFLY PT, R5, R26, 0x1, 0x1f ;  /* 0x0c201f001a057f89 */ /* 0x000ee200000e0000 */
[----:B-1----:R-:W-:Y:S01]  /*5060*/  FADD.FTZ R4, R2, R29 ;  /* 0x0000001d02047221 */ /* 0x002fe20000010000 */
[----:B------:R-:W-:Y:S01]  /*5070*/  SHF.R.U32.HI R2, RZ, 0x1, R8 ;  /* 0x00000001ff027819 */ /* 0x000fe20000011608 */
[----:B--2---:R-:W-:-:S04]  /*5080*/  FADD.FTZ R3, R3, R28 ;  /* 0x0000001c03037221 */ /* 0x004fc80000010000 */
[----:B------:R-:W-:Y:S02]  /*5090*/  IMAD R7, R7, 0x40, R2 ;  /* 0x0000004007077824 */ /* 0x000fe400078e0202 */
[----:B0-----:R-:W-:Y:S01]  /*50a0*/  FADD.FTZ R6, R6, R27 ;  /* 0x0000001b06067221 */ /* 0x001fe20000010000 */
        /* <DEDUP_REMOVED lines=11> */
.L_x_19545:
[----:B------:R-:W-:Y:S05]  /*5160*/  BSYNC.RECONVERGENT B0 ;  /* 0x0000000000007941 */ /* 0x000fea0003800200 */
.L_x_19544:
        /* <DEDUP_REMOVED lines=57> */
.L_x_19506:
[----:B------:R-:W-:Y:S01]  /*5500*/  BSSY B2, `(.L_x_19546) ;  /* 0x0000007000027945 */ /* 0x000fe20003800000 */
[----:B------:R-:W-:Y:S01]  /*5510*/  IMAD.MOV.U32 R13, RZ, RZ, 0x1 ;  /* 0x00000001ff0d7424 */ /* 0x000fe200078e00ff */
[----:B------:R-:W-:Y:S01]  /*5520*/  MOV R25, 0x1f ;  /* 0x0000001f00197802 */ /* 0x000fe20000000f00 */
[----:B------:R-:W-:-:S07]  /*5530*/  IMAD.MOV.U32 R8, RZ, RZ, -0x1 ;  /* 0xffffffffff087424 */ /* 0x000fce00078e00ff */
[----:B------:R-:W-:Y:S05]  /*5540*/  WARPSYNC.COLLECTIVE R8, `(.L_x_19547) ;  /* 0x0000000008087348 */ /* 0x000fea0003c00000 */
[----:B------:R0:W1:Y:S02]  /*5550*/  SHFL.BFLY P2, R11, R4, R13, R25 ;  /* 0x0c00000d040b7389 */ /* 0x0000640000040019 */
[----:B01----:R-:W-:Y:S05]  /*5560*/  ENDCOLLECTIVE ;  /* 0x000000000000791b */ /* 0x003fea0003800000 */
.L_x_19547:
[----:B------:R-:W-:Y:S05]  /*5570*/  BSYNC B2 ;  /* 0x0000000000027941 */ /* 0x000fea0003800000 */
.L_x_19546:
[----:B------:R-:W-:Y:S01]  /*5580*/  MOV R5, R11 ;  /* 0x0000000b00057202 */ /* 0x000fe20000000f00 */
[----:B------:R-:W-:Y:S06]  /*5590*/  BRA `(.L_x_19548) ;  /* 0xffffffc400487947 */ /* 0x000fec000383ffff */
.L_x_19508:
[----:B------:R-:W-:Y:S01]  /*55a0*/  HFMA2 R13, -RZ, RZ, 0, 9.5367431640625e-07 ;  /* 0x00000010ff0d7431 */ /* 0x000fe200000001ff */
[----:B------:R-:W-:Y:S01]  /*55b0*/  BSSY B0, `(.L_x_19549) ;  /* 0x0000007000007945 */ /* 0x000fe20003800000 */
[----:B------:R-:W-:Y:S01]  /*55c0*/  IMAD.MOV.U32 R4, RZ, RZ, R15 ;  /* 0x000000ffff047224 */ /* 0x000fe200078e000f */
[----:B------:R-:W-:Y:S01]  /*55d0*/  MOV R8, 0xffffffff ;  /* 0xffffffff00087802 */ /* 0x000fe20000000f00 */
[----:B------:R-:W-:-:S07]  /*55e0*/  IMAD.MOV.U32 R25, RZ, RZ, 0x1f ;  /* 0x0000001fff197424 */ /* 0x000fce00078e00ff */
[----:B------:R-:W-:Y:S05]  /*55f0*/  WARPSYNC.COLLECTIVE R8, `(.L_x_19550) ;  /* 0x0000000008087348 */ /* 0x000fea0003c00000 */
[----:B------:R0:W1:Y:S02]  /*5600*/  SHFL.BFLY P2, R11, R4, R13, R25 ;  /* 0x0c00000d040b7389 */ /* 0x0000640000040019 */
[----:B01----:R-:W-:Y:S05]  /*5610*/  ENDCOLLECTIVE ;  /* 0x000000000000791b */ /* 0x003fea0003800000 */
.L_x_19550:
[----:B------:R-:W-:Y:S05]  /*5620*/  BSYNC B0 ;  /* 0x0000000000007941 */ /* 0x000fea0003800000 */
.L_x_19549:
[----:B------:R-:W-:Y:S02]  /*5630*/  IMAD.MOV.U32 R4, RZ, RZ, R11 ;  /* 0x000000ffff047224 */ /* 0x000fe400078e000b */
[----:B------:R-:W-:Y:S02]  /*5640*/  HFMA2 R13, -RZ, RZ, 0, 4.76837158203125e-07 ;  /* 0x00000008ff0d7431 */ /* 0x000fe400000001ff */
[----:B------:R-:W-:Y:S01]  /*5650*/  IMAD.MOV.U32 R25, RZ, RZ, 0x1f ;  /* 0x0000001fff197424 */ /* 0x000fe200078e00ff */
[----:B------:R-:W-:Y:S02]  /*5660*/  MOV R8, 0xffffffff ;  /* 0xffffffff00087802 */ /* 0x000fe40000000f00 */
[----:B------:R-:W-:-:S07]  /*5670*/  FMNMX.FTZ R4, R4, R15, !PT ;  /* 0x0000000f04047209 */ /* 0x000fce0007810000 */
[----:B------:R-:W-:Y:S05]  /*5680*/  WARPSYNC.COLLECTIVE R8, `(.L_x_19551) ;  /* 0x0000000008087348 */ /* 0x000fea0003c00000 */
[----:B------:R0:W1:Y:S02]  /*5690*/  SHFL.BFLY P2, R11, R4, R13, R25 ;  /* 0x0c00000d040b7389 */ /* 0x0000640000040019 */
[----:B01----:R-:W-:Y:S05]  /*56a0*/  ENDCOLLECTIVE ;  /* 0x000000000000791b */ /* 0x003fea0003800000 */
.L_x_19551:
[----:B------:R-:W-:Y:S02]  /*56b0*/  IMAD.MOV.U32 R13, RZ, RZ, 0x4 ;  /* 0x00000004ff0d7424 */ /* 0x000fe400078e00ff */
[----:B------:R-:W-:-:S05]  /*56c0*/  IMAD.MOV.U32 R5, RZ, RZ, R11 ;  /* 0x000000ffff057224 */ /* 0x000fca00078e000b */
[----:B------:R-:W-:-:S04]  /*56d0*/  FMNMX.FTZ R5, R4, R5, !PT ;  /* 0x0000000504057209 */ /* 0x000fc80007810000 */
[----:B------:R-:W-:-:S07]  /*56e0*/  MOV R4, R5 ;  /* 0x0000000500047202 */ /* 0x000fce0000000f00 */
[----:B------:R-:W-:Y:S05]  /*56f0*/  WARPSYNC.COLLECTIVE R8, `(.L_x_19552) ;  /* 0x0000000008087348 */ /* 0x000fea0003c00000 */
[----:B------:R0:W1:Y:S02]  /*5700*/  SHFL.BFLY P2, R11, R4, R13, R25 ;  /* 0x0c00000d040b7389 */ /* 0x0000640000040019 */
[----:B01----:R-:W-:Y:S05]  /*5710*/  ENDCOLLECTIVE ;  /* 0x000000000000791b */ /* 0x003fea0003800000 */
.L_x_19552:
[----:B------:R-:W-:Y:S01]  /*5720*/  HFMA2 R13, -RZ, RZ, 0, 1.1920928955078125e-07 ;  /* 0x00000002ff0d7431 */ /* 0x000fe200000001ff */
[----:B------:R-:W-:-:S04]  /*5730*/  MOV R6, R11 ;  /* 0x0000000b00067202 */ /* 0x000fc80000000f00 */
[----:B------:R-:W-:-:S05]  /*5740*/  FMNMX.FTZ R6, R5, R6, !PT ;  /* 0x0000000605067209 */ /* 0x000fca0007810000 */
[----:B------:R-:W-:-:S07]  /*5750*/  IMAD.MOV.U32 R4, RZ, RZ, R6 ;  /* 0x000000ffff047224 */ /* 0x000fce00078e0006 */
[----:B------:R-:W-:Y:S05]  /*5760*/  WARPSYNC.COLLECTIVE R8, `(.L_x_19553) ;  /* 0x0000000008087348 */ /* 0x000fea0003c00000 */
[----:B------:R0:W1:Y:S02]  /*5770*/  SHFL.BFLY P2, R11, R4, R13, R25 ;  /* 0x0c00000d040b7389 */ /* 0x0000640000040019 */
[----:B01----:R-:W-:Y:S05]  /*5780*/  ENDCOLLECTIVE ;  /* 0x000000000000791b */ /* 0x003fea0003800000 */
.L_x_19553:
[----:B------:R-:W-:Y:S05]  /*5790*/  BRA `(.L_x_19554) ;  /* 0xffffffc400707947 */ /* 0x000fea000383ffff */
.L_x_19555:
        /* <DEDUP_REMOVED lines=14> */
.L_x_27515:


//--------------------- .text._ZN4vllm25paged_attention_v2_kernelI13__nv_bfloat16S1_Li32ELi16ELi128ELNS_18Fp8KVCacheDataTypeE0ELb1ELi512EEEvPfS3_PT_PKS4_PKT0_SA_ifPKiSC_iPKfiiiSE_SE_iiiii --------------------------
	.section	.text._ZN4vllm25paged_attention_v2_kernelI13__nv_bfloat16S1_Li32ELi16ELi128ELNS_18Fp8KVCacheDataTypeE0ELb1ELi512EEEvPfS3_PT_PKS4_PKT0_SA_ifPKiSC_iPKfiiiSE_SE_iiiii,"ax",@progbits
	.align	128
        .global         _ZN4vllm25paged_attention_v2_kernelI13__nv_bfloat16S1_Li32ELi16ELi128ELNS_18Fp8KVCacheDataTypeE0ELb1ELi512EEEvPfS3_PT_PKS4_PKT0_SA_ifPKiSC_iPKfiiiSE_SE_iiiii
        .type           _ZN4vllm25paged_attention_v2_kernelI13__nv_bfloat16S1_Li32ELi16ELi128ELNS_18Fp8KVCacheDataTypeE0ELb1ELi512EEEvPfS3_PT_PKS4_PKT0_SA_ifPKiSC_iPKfiiiSE_SE_iiiii,@function
        .size           _ZN4vllm25paged_attention_v2_kernelI13__nv_bfloat16S1_Li32ELi16ELi128ELNS_18Fp8KVCacheDataTypeE0ELb1ELi512EEEvPfS3_PT_PKS4_PKT0_SA_ifPKiSC_iPKfiiiSE_SE_iiiii,(.L_x_27516 - _ZN4vllm25paged_attention_v2_kernelI13__nv_bfloat16S1_Li32ELi16ELi128ELNS_18Fp8KVCacheDataTypeE0ELb1ELi512EEEvPfS3_PT_PKS4_PKT0_SA_ifPKiSC_iPKfiiiSE_SE_iiiii)
        .other          _ZN4vllm25paged_attention_v2_kernelI13__nv_bfloat16S1_Li32ELi16ELi128ELNS_18Fp8KVCacheDataTypeE0ELb1ELi512EEEvPfS3_PT_PKS4_PKT0_SA_ifPKiSC_iPKfiiiSE_SE_iiiii,@"STO_CUDA_ENTRY STV_DEFAULT"
_ZN4vllm25paged_attention_v2_kernelI13__nv_bfloat16S1_Li32ELi16ELi128ELNS_18Fp8KVCacheDataTypeE0ELb1ELi512EEEvPfS3_PT_PKS4_PKT0_SA_ifPKiSC_iPKfiiiSE_SE_iiiii:
.text._ZN4vllm25paged_attention_v2_kernelI13__nv_bfloat16S1_Li32ELi16ELi128ELNS_18Fp8KVCacheDataTypeE0ELb1ELi512EEEvPfS3_PT_PKS4_PKT0_SA_ifPKiSC_iPKfiiiSE_SE_iiiii:
        /* <DEDUP_REMOVED lines=21> */
[----:B--2---:R-:W-:Y:S02]  /*0150*/  MOV R0, UR6 ;  /* 0x0000000600007c02 */ /* 0x004fe40008000f00 */
[----:B------:R-:W2:Y:S01]  /*0160*/  S2UR UR29, SR_CgaCtaId ;  /* 0x00000000001d79c3 */ /* 0x000ea20000008800 */
[----:B------:R-:W-:Y:S01]  /*0170*/  USHF.L.U32 UR26, UR22, 0x5, URZ ;  /* 0x00000005161a7899 */ /* 0x000fe200080006ff */
[----:B------:R-:W-:Y:S01]  /*0180*/  IABS R0, R0 ;  /* 0x0000000000007213 */ /* 0x000fe20000000000 */
[----:B-1----:R-:W-:Y:S01]  /*0190*/  IMAD.U32 R3, RZ, RZ, UR18 ;  /* 0x00000012ff037e24 */ /* 0x002fe2000f8e00ff */
[----:B---3--:R-:W-:-:S02]  /*01a0*/  UIMAD UR4, UR17, UR4, URZ ;  /* 0x00000004110472a4 */ /* 0x008fc4000f8e02ff */
[----:B------:R-:W-:Y:S01]  /*01b0*/  R2UR UR9, R0 ;  /* 0x00000000000972ca */ /* 0x000fe200000e0000 */
[----:B----4-:R-:W-:Y:S02]  /*01c0*/  UISETP.NE.U32.AND UP0, UPT, UR10, URZ, UPT ;  /* 0x000000ff0a00728c */ /* 0x010fe4000bf05070 */
[----:B------:R-:W-:Y:S01]  /*01d0*/  USHF.R.S32.HI UR5, URZ, 0x1f, UR4 ;  /* 0x0000001fff057899 */ /* 0x000fe20008011404 */
[C---:B0-----:R-:W-:Y:S01]  /*01e0*/  ISETP.GT.U32.AND P0, PT, R2.reuse, 0x7, PT ;  /* 0x000000070200780c */ /* 0x041fe20003f04070 */
[----:B------:R-:W-:Y:S01]  /*01f0*/  UISETP.NE.AND.EX UP0, UPT, UR11, URZ, UPT, UP0 ;  /* 0x000000ff0b00728c */ /* 0x000fe2000bf05300 */
[----:B------:R-:W0:Y:S01]  /*0200*/  LDCU UR31, c[0x0][0x408] ;  /* 0x00008100ff1f77ac */ /* 0x000e220008000800 */
[----:B------:R-:W1:Y:S01]  /*0210*/  LDCU UR14, c[0x0][0x3c8] ;  /* 0x00007900ff0e77ac */ /* 0x000e620008000800 */
[----:B------:R-:W-:Y:S01]  /*0220*/  UMOV UR28, 0x400 ;  /* 0x00000400001c7882 */ /* 0x000fe20000000000 */
[----:B------:R-:W3:Y:S08]  /*0230*/  LDCU UR15, c[0x0][0x3f8] ;  /* 0x00007f00ff0f77ac */ /* 0x000ef00008000800 */
[----:B------:R-:W4:Y:S01]  /*0240*/  @!P0 LDC.64 R6, c[0x0][0x398] ;  /* 0x0000e600ff068b82 */ /* 0x000f220000000a00 */
[----:B------:R-:W-:Y:S01]  /*0250*/  @!P0 IMAD.SHL.U32 R3, R3, 0x20, RZ ;  /* 0x0000002003038824 */ /* 0x000fe200078e00ff */
[----:B------:R-:W-:Y:S01]  /*0260*/  @!P0 SHF.L.U32 R0, R2, 0x2, RZ ;  /* 0x0000000202008819 */ /* 0x000fe200000006ff */
[----:B------:R-:W0:Y:S03]  /*0270*/  LDCU UR32, c[0x0][0x3dc] ;  /* 0x00007b80ff2077ac */ /* 0x000e260008000800 */
[----:B------:R-:W-:Y:S01]  /*0280*/  @!P0 IADD3 R3, P1, P2, R0, UR4, R3 ;  /* 0x0000000400038c10 */ /* 0x000fe2000fa3e003 */
[----:B------:R-:W0:Y:S01]  /*0290*/  LDCU UR33, c[0x0][0x3b4] ;  /* 0x00007680ff2177ac */ /* 0x000e220008000800 */
[----:B------:R-:W2:Y:S02]  /*02a0*/  I2F.RP R0, UR9 ;  /* 0x0000000900007d06 */ /* 0x000ea40008209400 */
[----:B------:R-:W-:Y:S01]  /*02b0*/  @!P0 IADD3.X R4, PT, PT, RZ, UR5, RZ, P1, P2 ;  /* 0x00000005ff048c10 */ /* 0x000fe20008fe44ff */
[----:B------:R-:W1:Y:S01]  /*02c0*/  @UP0 LDCU.64 UR4, c[0x0][0x3d0] ;  /* 0x00007a00ff0407ac */ /* 0x000e620008000a00 */
[----:B------:R-:W0:Y:S01]  /*02d0*/  LDCU.64 UR24, c[0x0][0x3a0] ;  /* 0x00007400ff1877ac */ /* 0x000e220008000a00 */
[----:B----4-:R-:W-:-:S04]  /*02e0*/  @!P0 LEA R6, P1, R3, R6, 0x1 ;  /* 0x0000000603068211 */ /* 0x010fc800078208ff */
[----:B------:R-:W-:-:S05]  /*02f0*/  @!P0 LEA.HI.X R7, R3, R7, R4, 0x1, P1 ;  /* 0x0000000703078211 */ /* 0x000fca00008f0c04 */
[----:B------:R-:W4:Y:S04]  /*0300*/  @!P0 LDG.E.CONSTANT R4, desc[UR12][R6.64] ;  /* 0x0000000c06048981 */ /* 0x000f28000c1e9900 */
[----:B------:R-:W4:Y:S01]  /*0310*/  @!P0 LDG.E.CONSTANT R5, desc[UR12][R6.64+0x4] ;  /* 0x0000040c06058981 */ /* 0x000f22000c1e9900 */
[----:B--2---:R-:W2:Y:S01]  /*0320*/  MUFU.RCP R0, R0 ;  /* 0x0000000000007308 */ /* 0x004ea20000001000 */
[----:B------:R-:W3:Y:S01]  /*0330*/  LDCU UR21, c[0x0][0x370] ;  /* 0x00006e00ff1577ac */ /* 0x000ee20008000800 */
[----:B------:R-:W-:Y:S01]  /*0340*/  PLOP3.LUT P1, PT, PT, PT, UP0, 0x80, 0x8 ;  /* 0x000000000008781c */ /* 0x000fe20003f2f008 */
[----:B------:R-:W-:Y:S01]  /*0350*/  IMAD.MOV.U32 R3, RZ, RZ, RZ ;  /* 0x000000ffff037224 */ /* 0x000fe200078e00ff */
[----:B-1----:R-:W-:-:S06]  /*0360*/  @UP0 UIMAD.WIDE.U32 UR4, UR18, 0x4, UR4 ;  /* 0x00000004120408a5 */ /* 0x002fcc000f8e0004 */
[----:B------:R-:W-:Y:S01]  /*0370*/  MOV R9, UR5 ;  /* 0x0000000500097c02 */ /* 0x000fe20008000f00 */
[----:B------:R-:W-:Y:S02]  /*0380*/  IMAD.U32 R8, RZ, RZ, UR4 ;  /* 0x00000004ff087e24 */ /* 0x000fe4000f8e00ff */
[----:B--2---:R-:W-:Y:S01]  /*0390*/  VIADD R10, R0, 0xffffffe ;  /* 0x0ffffffe000a7836 */ /* 0x004fe20000000000 */
[----:B------:R-:W-:Y:S02]  /*03a0*/  UMOV UR4, URZ ;  /* 0x000000ff00047c82 */ /* 0x000fe40008000000 */
[----:B------:R1:W5:Y:S01]  /*03b0*/  @P1 LDG.E.CONSTANT R3, desc[UR12][R8.64] ;  /* 0x0000000c08031981 */ /* 0x000362000c1e9900 */
[----:B---3--:R-:W-:Y:S01]  /*03c0*/  IABS R0, UR21 ;  /* 0x0000001500007c13 */ /* 0x008fe20008000000 */
[----:B------:R-:W-:Y:S01]  /*03d0*/  UIADD3 UR10, UPT, UPT, UR19, -0x1, URZ ;  /* 0xffffffff130a7890 */ /* 0x000fe2000fffe0ff */
[----:B------:R-:W-:Y:S01]  /*03e0*/  IMAD.SHL.U32 R15, R2, 0x20, RZ ;  /* 0x00000020020f7824 */ /* 0x000fe200078e00ff */
[----:B------:R-:W2:Y:S01]  /*03f0*/  F2I.FTZ.U32.TRUNC.NTZ R10, R10 ;  /* 0x0000000a000a7305 */ /* 0x000ea2000021f000 */
[----:B------:R-:W-:Y:S01]  /*0400*/  R2UR UR8, R0 ;  /* 0x00000000000872ca */ /* 0x000fe200000e0000 */
[----:B------:R-:W-:Y:S01]  /*0410*/  IMAD.U32 R0, RZ, RZ, UR30 ;  /* 0x0000001eff007e24 */ /* 0x000fe2000f8e00ff */
[----:B------:R-:W-:Y:S01]  /*0420*/  BSSY B0, `(.L_x_19556) ;  /* 0x000012b000007945 */ /* 0x000fe20003800000 */
[----:B------:R-:W-:Y:S01]  /*0430*/  MOV R12, UR10 ;  /* 0x0000000a000c7c02 */ /* 0x000fe20008000f00 */
[----:B------:R-:W-:Y:S01]  /*0440*/  ULOP3.LUT UR10, UR10, UR30, URZ, 0x3c, !UPT ;  /* 0x0000001e0a0a7292 */ /* 0x000fe2000f8e3cff */
[----:B------:R-:W-:Y:S01]  /*0450*/  LOP3.LUT R15, R15, 0x20, RZ, 0xc0, !PT ;  /* 0x000000200f0f7812 */ /* 0x000fe200078ec0ff */
[----:B------:R-:W-:Y:S01]  /*0460*/  IMAD.MOV.U32 R14, RZ, RZ, -0x800001 ;  /* 0xff7fffffff0e7424 */ /* 0x000fe200078e00ff */
[----:B------:R-:W-:Y:S01]  /*0470*/  IABS R0, R0 ;  /* 0x0000000000007213 */ /* 0x000fe20000000000 */
[----:B------:R-:W-:Y:S01]  /*0480*/  UISETP.GE.AND UP5, UPT, UR10, URZ, UPT ;  /* 0x000000ff0a00728c */ /* 0x000fe2000bfa6270 */
[----:B------:R-:W-:-:S02]  /*0490*/  IABS R12, R12 ;  /* 0x0000000c000c7213 */ /* 0x000fc40000000000 */
[----:B-1----:R-:W1:Y:S01]  /*04a0*/  I2F.RP R9, R0 ;  /* 0x0000000000097306 */ /* 0x002e620000209400 */
[----:B------:R-:W-:Y:S01]  /*04b0*/  IMAD.MOV.U32 R16, RZ, RZ, R0 ;  /* 0x000000ffff107224 */ /* 0x000fe200078e0000 */
[----:B--2---:R-:W-:-:S06]  /*04c0*/  R2UR UR5, R10 ;  /* 0x000000000a0572ca */ /* 0x004fcc00000e0000 */
[----:B-1----:R-:W1:Y:S07]  /*04d0*/  MUFU.RCP R9, R9 ;  /* 0x0000000900097308 */ /* 0x002e6e0000001000 */
[----:B------:R-:W-:-:S04]  /*04e0*/  UIADD3 UR7, UPT, UPT, URZ, -UR5, URZ ;  /* 0x80000005ff077290 */ /* 0x000fc8000fffe0ff */
[----:B------:R-:W-:-:S04]  /*04f0*/  UIMAD UR7, UR7, UR9, URZ ;  /* 0x00000009070772a4 */ /* 0x000fc8000f8e02ff */
[----:B------:R-:W-:-:S04]  /*0500*/  UIMAD.WIDE.U32 UR4, UR5, UR7, UR4 ;  /* 0x00000007050472a5 */ /* 0x000fc8000f8e0004 */
[----:B------:R-:W-:-:S04]  /*0510*/  UIMAD.WIDE.U32 UR4, UR5, UR8, URZ ;  /* 0x00000008050472a5 */ /* 0x000fc8000f8e00ff */
[----:B------:R-:W-:Y:S01]  /*0520*/  UIADD3 UR4, UPT, UPT, URZ, -UR5, URZ ;  /* 0x80000005ff047290 */ /* 0x000fe2000fffe0ff */
[----:B-1----:R-:W-:-:S03]  /*0530*/  VIADD R7, R9, 0xffffffe ;  /* 0x0ffffffe09077836 */ /* 0x002fc60000000000 */
[----:B------:R-:W-:-:S03]  /*0540*/  UIMAD UR4, UR9, UR4, UR8 ;  /* 0x00000004090472a4 */ /* 0x000fc6000f8e0208 */
[----:B------:R-:W1:Y:S01]  /*0550*/  F2I.FTZ.U32.TRUNC.NTZ R7, R7 ;  /* 0x0000000700077305 */ /* 0x000e62000021f000 */
[----:B------:R-:W-:-:S11]  /*0560*/  UISETP.GT.U32.AND UP1, UPT, UR9, UR4, UPT ;  /* 0x000000040900728c */ /* 0x000fd6000bf24070 */
[----:B------:R-:W-:Y:S02]  /*0570*/  @!UP1 UIADD3 UR4, UPT, UPT, UR4, -UR9, URZ ;  /* 0x8000000904049290 */ /* 0x000fe4000fffe0ff */
[----:B------:R-:W-:Y:S01]  /*0580*/  @!UP1 UIADD3 UR5, UPT, UPT, UR5, 0x1, URZ ;  /* 0x0000000105059890 */ /* 0x000fe2000fffe0ff */
[----:B-1----:R-:W-:Y:S01]  /*0590*/  IMAD R10, R7, R0, RZ ;  /* 0x00000000070a7224 */ /* 0x002fe200078e02ff */
[----:B------:R-:W-:Y:S02]  /*05a0*/  UISETP.GE.U32.AND UP0, UPT, UR4, UR9, UPT ;  /* 0x000000090400728c */ /* 0x000fe4000bf06070 */
[----:B------:R-:W-:Y:S01]  /*05b0*/  ULOP3.LUT UR4, UR21, UR6, URZ, 0x3c, !UPT ;  /* 0x0000000615047292 */ /* 0x000fe2000f8e3cff */
[----:B------:R-:W-:-:S03]  /*05c0*/  IMAD.MOV R9, RZ, RZ, -R10 ;  /* 0x000000ffff097224 */ /* 0x000fc600078e0a0a */
        /* <DEDUP_REMOVED lines=8> */
[----:B0-----:R-:W-:-:S04]  /*0650*/  UISETP.GE.AND UP0, UPT, UR31, URZ, UPT ;  /* 0x000000ff1f00728c */ /* 0x001fc8000bf06270 */
[----:B------:R-:W-:-:S04]  /*0660*/  MOV R11, UR16 ;  /* 0x00000010000b7c02 */ /* 0x000fc80008000f00 */
[-C--:B------:R-:W-:Y:S02]  /*0670*/  IABS R6, R11.reuse ;  /* 0x0000000b00067213 */ /* 0x080fe40000000000 */
[----:B------:R-:W-:Y:S02]  /*0680*/  IABS R11, R11 ;  /* 0x0000000b000b7213 */ /* 0x000fe40000000000 */
[----:B------:R-:W-:-:S13]  /*0690*/  R2UR UR27, R6 ;  /* 0x00000000061b72ca */ /* 0x000fda00000e0000 */
[----:B------:R-:W0:Y:S08]  /*06a0*/  I2F.RP R6, UR27 ;  /* 0x0000001b00067d06 */ /* 0x000e300008209400 */
[----:B0-----:R0:W1:Y:S02]  /*06b0*/  MUFU.RCP R8, R6 ;  /* 0x0000000600087308 */ /* 0x0010640000001000 */
[----:B0-----:R-:W-:-:S05]  /*06c0*/  IMAD.MOV.U32 R6, RZ, RZ, RZ ;  /* 0x000000ffff067224 */ /* 0x001fca00078e00ff */
[----:B------:R-:W-:Y:S02]  /*06d0*/  R2UR UR4, R6 ;  /* 0x00000000060472ca */ /* 0x000fe400000e0000 */
[----:B------:R-:W-:Y:S01]  /*06e0*/  IABS R6, UR18 ;  /* 0x0000001200067c13 */ /* 0x000fe20008000000 */
[----:B-1----:R-:W-:-:S06]  /*06f0*/  VIADD R8, R8, 0xffffffe ;  /* 0x0ffffffe08087836 */ /* 0x002fcc0000000000 */
[----:B------:R-:W0:Y:S04]  /*0700*/  F2I.FTZ.U32.TRUNC.NTZ R8, R8 ;  /* 0x0000000800087305 */ /* 0x000e28000021f000 */
[----:B------:R-:W-:Y:S01]  /*0710*/  IMAD.HI.U32 R9, R7, R9, UR4 ;  /* 0x0000000407097e27 */ /* 0x000fe2000f8e0009 */
[----:B------:R-:W-:-:S04]  /*0720*/  MOV R7, R12 ;  /* 0x0000000c00077202 */ /* 0x000fc80000000f00 */
[----:B------:R-:W-:Y:S02]  /*0730*/  R2UR UR4, R7 ;  /* 0x00000000070472ca */ /* 0x000fe400000e0000 */
[----:B------:R-:W-:Y:S01]  /*0740*/  R2UR UR34, R9 ;  /* 0x00000000092272ca */ /* 0x000fe200000e0000 */
[----:B------:R-:W-:Y:S01]  /*0750*/  IMAD.U32 R9, RZ, RZ, UR26 ;  /* 0x0000001aff097e24 */ /* 0x000fe2000f8e00ff */
[----:B0-----:R-:W-:-:S11]  /*0760*/  R2UR UR5, R8 ;  /* 0x00000000080572ca */ /* 0x001fd600000e0000 */
[----:B------:R-:W-:Y:S02]  /*0770*/  UIMAD.WIDE.U32 UR8, UR34, UR4, URZ ;  /* 0x00000004220872a5 */ /* 0x000fe4000f8e00ff */
[----:B------:R-:W-:-:S04]  /*0780*/  UIADD3 UR7, UPT, UPT, URZ, -UR5, URZ ;  /* 0x80000005ff077290 */ /* 0x000fc8000fffe0ff */
[----:B------:R-:W-:Y:S01]  /*0790*/  IMAD R7, RZ, RZ, -UR9 ;  /* 0x80000009ff077e24 */ /* 0x000fe2000f8e02ff */
[----:B------:R-:W-:Y:S01]  /*07a0*/  R2UR UR8, R6 ;  /* 0x00000000060872ca */ /* 0x000fe200000e0000 */
[----:B------:R-:W-:Y:S01]  /*07b0*/  IMAD.MOV R6, RZ, RZ, -R11 ;  /* 0x000000ffff067224 */ /* 0x000fe200078e0a0b */
[----:B------:R-:W-:Y:S01]  /*07c0*/  UIMAD UR7, UR7, UR27, URZ ;  /* 0x0000001b070772a4 */ /* 0x000fe2000f8e02ff */
[----:B------:R-:W-:Y:S01]  /*07d0*/  IMAD R7, R0, R7, UR4 ;  /* 0x0000000400077e24 */ /* 0x000fe2000f8e0207 */
[----:B------:R-:W-:Y:S02]  /*07e0*/  UMOV UR4, URZ ;  /* 0x000000ff00047c82 */ /* 0x000fe40008000000 */
[----:B------:R-:W-:Y:S01]  /*07f0*/  R2UR UR11, R6 ;  /* 0x00000000060b72ca */ /* 0x000fe200000e0000 */
[----:B------:R-:W-:Y:S01]  /*0800*/  UIMAD.WIDE.U32 UR4, UR5, UR7, UR4 ;  /* 0x00000007050472a5 */ /* 0x000fe2000f8e0004 */
[----:B------:R-:W-:Y:S01]  /*0810*/  ISETP.GT.U32.AND P1, PT, R0, R7, PT ;  /* 0x000000070000720c */ /* 0x000fe20003f24070 */
[----:B------:R-:W-:-:S04]  /*0820*/  UIADD3 UR7, UPT, UPT, UR19, 0xf, URZ ;  /* 0x0000000f13077890 */ /* 0x000fc8000fffe0ff */
[----:B------:R-:W-:Y:S02]  /*0830*/  UIMAD.WIDE.U32 UR4, UR5, UR8, URZ ;  /* 0x00000008050472a5 */ /* 0x000fe4000f8e00ff */
[----:B------:R-:W-:-:S04]  /*0840*/  USHF.R.U32.HI UR7, URZ, 0x4, UR7 ;  /* 0x00000004ff077899 */ /* 0x000fc80008011607 */
[----:B------:R-:W-:Y:S02]  /*0850*/  UIMAD UR4, UR5, UR11, UR8 ;  /* 0x0000000b050472a4 */ /* 0x000fe4000f8e0208 */
[----:B------:R-:W-:Y:S01]  /*0860*/  VOTEU.ANY UP2, P1 ;  /* 0x0000000000ff7886 */ /* 0x000fe20000840100 */
[----:B------:R-:W-:Y:S01]  /*0870*/  PLOP3.LUT P1, PT, PT, PT, UP2, 0x80, 0x8 ;  /* 0x000000000008781c */ /* 0x000fe20003f2f028 */
[----:B------:R-:W-:Y:S01]  /*0880*/  UISETP.GT.U32.AND UP4, UPT, UR27, UR4, UPT ;  /* 0x000000041b00728c */ /* 0x000fe2000bf84070 */
[----:B------:R-:W-:Y:S01]  /*0890*/  MOV R8, UR7 ;  /* 0x0000000700087c02 */ /* 0x000fe20008000f00 */
[----:B------:R-:W-:Y:S02]  /*08a0*/  ULEA UR11, UR29, UR28, 0x18 ;  /* 0x0000001c1d0b7291 */ /* 0x000fe4000f8ec0ff */
[----:B------:R-:W-:Y:S01]  /*08b0*/  UIMAD UR8, UR17, UR14, URZ ;  /* 0x0000000e110872a4 */ /* 0x000fe2000f8e02ff */
[----:B------:R-:W-:Y:S01]  /*08c0*/  VIADDMNMX.U32 R9, R9, 0x20, R8, PT ;  /* 0x0000002009097846 */ /* 0x000fe20003800008 */
[----:B------:R-:W-:-:S02]  /*08d0*/  @!UP2 UIADD3 UR9, UPT, UPT, UR9, 0x1, URZ ;  /* 0x000000010909a890 */ /* 0x000fc4000fffe0ff */
[----:B------:R-:W-:-:S03]  /*08e0*/  VIADD R6, R15, UR11 ;  /* 0x0000000b0f067c36 */ /* 0x000fc60008000000 */
[----:B------:R-:W-:Y:S01]  /*08f0*/  @!UP4 UIADD3 UR4, UPT, UPT, UR4, -UR27, URZ ;  /* 0x8000001b0404c290 */ /* 0x000fe2000fffe0ff */
[-C--:B------:R-:W-:Y:S01]  /*0900*/  @!P1 IADD3 R7, PT, PT, R7, -R0.reuse, RZ ;  /* 0x8000000007079210 */ /* 0x080fe20007ffe0ff */
[----:B------:R-:W-:Y:S02]  /*0910*/  @!UP4 UIADD3 UR5, UPT, UPT, UR5, 0x1, URZ ;  /* 0x000000010505c890 */ /* 0x000fe4000fffe0ff */
[----:B------:R-:W-:Y:S01]  /*0920*/  UISETP.GE.U32.AND UP3, UPT, UR4, UR27, UPT ;  /* 0x0000001b0400728c */ /* 0x000fe2000bf66070 */
[----:B------:R-:W-:Y:S01]  /*0930*/  ISETP.GE.U32.AND P1, PT, R7, R0, PT ;  /* 0x000000000700720c */ /* 0x000fe20003f26070 */
[----:B------:R-:W-:Y:S01]  /*0940*/  ULOP3.LUT UR4, UR18, UR16, URZ, 0x3c, !UPT ;  /* 0x0000001012047292 */ /* 0x000fe2000f8e3cff */
[----:B------:R-:W-:Y:S02]  /*0950*/  SHF.R.U32.HI R7, RZ, 0x1, R2 ;  /* 0x00000001ff077819 */ /* 0x000fe40000011602 */
[----:B------:R-:W-:Y:S01]  /*0960*/  R2UR UR27, R9 ;  /* 0x00000000091b72ca */ /* 0x000fe200000e0000 */
[----:B------:R-:W-:-:S02]  /*0970*/  UISETP.GE.AND UP4, UPT, UR4, URZ, UPT ;  /* 0x000000ff0400728c */ /* 0x000fc4000bf86270 */
[----:B------:R-:W-:Y:S01]  /*0980*/  @!P0 IMAD R8, R7, 0x8, R6 ;  /* 0x0000000807088824 */ /* 0x000fe200078e0206 */
[----:B------:R-:W-:Y:S01]  /*0990*/  SHF.R.U32.HI R6, RZ, 0x5, R2 ;  /* 0x00000005ff067819 */ /* 0x000fe20000011602 */
[----:B------:R-:W-:Y:S02]  /*09a0*/  @UP0 UIMAD UR4, UR21, UR15, UR18 ;  /* 0x0000000f150402a4 */ /* 0x000fe4000f8e0212 */
[----:B------:R-:W-:Y:S01]  /*09b0*/  @UP3 UIADD3 UR5, UPT, UPT, UR5, 0x1, URZ ;  /* 0x0000000105053890 */ /* 0x000fe2000fffe0ff */
[----:B------:R-:W-:Y:S01]  /*09c0*/  IADD3 R17, PT, PT, R6, UR26, RZ ;  /* 0x0000001a06117c10 */ /* 0x000fe2000fffe0ff */
[----:B------:R-:W-:Y:S01]  /*09d0*/  UISETP.NE.AND UP3, UPT, UR16, URZ, UPT ;  /* 0x000000ff1000728c */ /* 0x000fe2000bf65270 */
[----:B------:R-:W-:Y:S01]  /*09e0*/  VOTEU.ANY UP2, P1 ;  /* 0x0000000000ff7886 */ /* 0x000fe20000840100 */
[----:B------:R-:W-:-:S03]  /*09f0*/  @UP0 UIMAD UR10, UR4, UR31, 0x1 ;  /* 0x00000001040a04a4 */ /* 0x000fc6000f8e021f */
[----:B------:R-:W-:Y:S02]  /*0a00*/  UMOV UR14, UR5 ;  /* 0x00000005000e7c82 */ /* 0x000fe40008000000 */
[----:B------:R-:W-:Y:S02]  /*0a10*/  @!UP4 UIADD3 UR14, UPT, UPT, URZ, -UR14, URZ ;  /* 0x8000000eff0ec290 */ /* 0x000fe4000fffe0ff */
[----:B------:R-:W-:Y:S02]  /*0a20*/  @UP2 UIADD3 UR9, UPT, UPT, UR9, 0x1, URZ ;  /* 0x0000000109092890 */ /* 0x000fe4000fffe0ff */
[----:B------:R-:W-:-:S04]  /*0a30*/  @!UP3 ULOP3.LUT UR14, URZ, UR16, URZ, 0x33, !UPT ;  /* 0x00000010ff0eb292 */ /* 0x000fc8000f8e33ff */
[----:B------:R-:W-:Y:S01]  /*0a40*/  @!UP0 UIMAD UR6, UR6, UR15, UR14 ;  /* 0x0000000f060682a4 */ /* 0x000fe2000f8e020e */
[----:B------:R-:W-:-:S03]  /*0a50*/  UMOV UR16, UR9 ;  /* 0x0000000900107c82 */ /* 0x000fc60008000000 */
[----:B------:R-:W-:Y:S02]  /*0a60*/  @!UP0 UIADD3 UR6, UPT, UPT, URZ, -UR6, URZ ;  /* 0x80000006ff068290 */ /* 0x000fe4000fffe0ff */
[----:B------:R-:W-:Y:S02]  /*0a70*/  @!UP5 UIADD3 UR16, UPT, UPT, URZ, -UR16, URZ ;  /* 0x80000010ff10d290 */ /* 0x000fe4000fffe0ff */
[----:B------:R-:W-:Y:S02]  /*0a80*/  @!UP1 ULOP3.LUT UR16, URZ, UR30, URZ, 0x33, !UPT ;  /* 0x0000001eff109292 */ /* 0x000fe4000f8e33ff */
        /* <DEDUP_REMOVED lines=9> */
[----:B------:R-:W-:Y:S02]  /*0b20*/  IMAD.SHL.U32 R0, R7, 0x4, RZ ;  /* 0x0000000407007824 */ /* 0x000fe400078e00ff */
[----:B------:R-:W-:Y:S01]  /*0b30*/  IMAD.WIDE R4, R9, 0x4, R4 ;  /* 0x0000000409047825 */ /* 0x000fe200078e0204 */
[----:B------:R-:W2:Y:S03]  /*0b40*/  LDCU UR6, c[0x0][0x3fc] ;  /* 0x00007f80ff0677ac */ /* 0x000ea60008000800 */
[----:B------:R-:W-:Y:S01]  /*0b50*/  IMAD.MOV.U32 R14, RZ, RZ, -0x800001 ;  /* 0xff7fffffff0e7424 */ /* 0x000fe200078e00ff */
[----:B------:R-:W-:-:S04]  /*0b60*/  UIADD3 UR5, UPT, UPT, UR28, 0x60, URZ ;  /* 0x000000601c057890 */ /* 0x000fc8000fffe0ff */
[----:B------:R-:W-:Y:S01]  /*0b70*/  ULEA UR5, UR29, UR5, 0x18 ;  /* 0x000000051d057291 */ /* 0x000fe2000f8ec0ff */
[----:B0-----:R-:W-:-:S04]  /*0b80*/  IADD3 R18, P0, PT, R4, UR30, RZ ;  /* 0x0000001e04127c10 */ /* 0x001fc8000ff1e0ff */
        /* <DEDUP_REMOVED lines=14> */
[C---:B------:R-:W-:Y:S01]  /*0c70*/  VIADD R31, R7.reuse, -UR19 ;  /* 0x80000013071f7c36 */ /* 0x040fe20008000000 */
[----:B------:R-:W-:Y:S01]  /*0c80*/  IADD3 R22, PT, PT, -R22, UR16, RZ ;  /* 0x0000001016167c10 */ /* 0x000fe2000fffe1ff */
[----:B------:R-:W-:Y:S01]  /*0c90*/  VIADD R21, R7, 0x1 ;  /* 0x0000000107157836 */ /* 0x000fe20000000000 */
[----:B------:R-:W-:-:S07]  /*0ca0*/  LEA.HI.X.SX32 R13, R0, RZ, 0x1, P0 ;  /* 0x000000ff000d7211 */ /* 0x000fce00000f0eff */
.L_x_19562:
[----:B------:R-:W0:Y:S01]  /*0cb0*/  LDC R10, c[0x0][0x400] ;  /* 0x00010000ff0a7b82 */ /* 0x000e220000000800 */
[----:B------:R-:W-:Y:S01]  /*0cc0*/  IADD3 R4, PT, PT, R20, -0x1, RZ ;  /* 0xffffffff14047810 */ /* 0x000fe20007ffe0ff */
[----:B------:R-:W-:Y:S01]  /*0cd0*/  BSSY B1, `(.L_x_19558) ;  /* 0x0000096000017945 */ /* 0x000fe20003800000 */
[----:B------:R-:W-:Y:S02]  /*0ce0*/  LOP3.LUT R24, R2, 0x1, RZ, 0xc0, !PT ;  /* 0x0000000102187812 */ /* 0x000fe400078ec0ff */
        /* <DEDUP_REMOVED lines=48> */
.L_x_19559:
[----:B------:R-:W2:Y:S02]  /*0ff0*/  LDG.E.CONSTANT R5, desc[UR12][R18.64] ;  /* 0x0000000c12057981 */ /* 0x000ea4000c1e9900 */
[----:B--2---:R-:W-:-:S03]  /*1000*/  IMAD.WIDE R4, R5, UR32, R12 ;  /* 0x0000002005047c25 */ /* 0x004fc6000f8e020c */
[----:B------:R-:W-:-:S05]  /*1010*/  LEA R4, P0, R24, R4, 0x2 ;  /* 0x0000000418047211 */ /* 0x000fca00078010ff */
[----:B------:R-:W-:Y:S01]  /*1020*/  IMAD.X R5, RZ, RZ, R5, P0 ;  /* 0x000000ffff057224 */ /* 0x000fe200000e0605 */
[----:B------:R-:W-:-:S04]  /*1030*/  LEA R8, P0, R4, UR24, 0x1 ;  /* 0x0000001804087c11 */ /* 0x000fc8000f8008ff */
[----:B------:R-:W-:Y:S02]  /*1040*/  LEA.HI.X R9, R4, UR25, R5, 0x1, P0 ;  /* 0x0000001904097c11 */ /* 0x000fe400080f0c05 */
[----:B------:R-:W0:Y:S04]  /*1050*/  LDS.128 R4, [R15+UR11] ;  /* 0x0000000b0f047984 */ /* 0x000e280008000c00 */
[----:B------:R-:W2:Y:S04]  /*1060*/  LDG.E.CONSTANT R10, desc[UR12][R8.64+0x100] ;  /* 0x0001000c080a7981 */ /* 0x000ea8000c1e9900 */
[----:B------:R-:W3:Y:S04]  /*1070*/  LDG.E.CONSTANT R32, desc[UR12][R8.64] ;  /* 0x0000000c08207981 */ /* 0x000ee8000c1e9900 */
[----:B------:R-:W4:Y:S04]  /*1080*/  LDG.E.CONSTANT R30, desc[UR12][R8.64+0x104] ;  /* 0x0001040c081e7981 */ /* 0x000f28000c1e9900 */
[----:B------:R-:W4:Y:S04]  /*1090*/  LDG.E.CONSTANT R28, desc[UR12][R8.64+0x4] ;  /* 0x0000040c081c7981 */ /* 0x000f28000c1e9900 */
[----:B------:R-:W4:Y:S04]  /*10a0*/  LDG.E.CONSTANT R27, desc[UR12][R8.64+0x200] ;  /* 0x0002000c081b7981 */ /* 0x000f28000c1e9900 */
[----:B------:R-:W4:Y:S04]  /*10b0*/  LDG.E.CONSTANT R26, desc[UR12][R8.64+0x204] ;  /* 0x0002040c081a7981 */ /* 0x000f28000c1e9900 */
[----:B------:R-:W4:Y:S04]  /*10c0*/  LDG.E.CONSTANT R25, desc[UR12][R8.64+0x300] ;  /* 0x0003000c08197981 */ /* 0x000f28000c1e9900 */
[----:B------:R1:W4:Y:S01]  /*10d0*/  LDG.E.CONSTANT R29, desc[UR12][R8.64+0x304] ;  /* 0x0003040c081d7981 */ /* 0x000322000c1e9900 */
[----:B------:R-:W-:Y:S01]  /*10e0*/  UMOV UR4, 0xffffffff ;  /* 0xffffffff00047882 */ /* 0x000fe20000000000 */
[----:B------:R-:W-:-:S02]  /*10f0*/  ISETP.NE.AND P0, PT, R24, RZ, PT ;  /* 0x000000ff1800720c */ /* 0x000fc40003f05270 */
[----:B-----5:R-:W-:Y:S02]  /*1100*/  FSETP.NEU.FTZ.AND P1, PT, R3, RZ, PT ;  /* 0x000000ff0300720b */ /* 0x020fe40003f3d000 */
[----:B0-----:R-:W-:Y:S01]  /*1110*/  SHF.L.U32 R11, R6, 0x10, RZ ;  /* 0x00000010060b7819 */ /* 0x001fe200000006ff */
[----:B--2---:R-:W-:Y:S01]  /*1120*/  IMAD.U32 R34, R10, 0x10000, RZ ;  /* 0x000100000a227824 */ /* 0x004fe200078e00ff */
[----:B------:R-:W-:Y:S01]  /*1130*/  PRMT R10, R6, 0x7632, R10 ;  /* 0x00007632060a7816 */ /* 0x000fe2000000000a */
[C---:B------:R-:W-:Y:S01]  /*1140*/  IMAD.U32 R6, R4.reuse, 0x10000, RZ ;  /* 0x0001000004067824 */ /* 0x040fe200078e00ff */
[----:B------:R-:W-:Y:S01]  /*1150*/  PRMT R4, R4, 0x7632, R4 ;  /* 0x0000763204047816 */ /* 0x000fe20000000004 */
[----:B------:R-:W-:Y:S01]  /*1160*/  FMUL.FTZ R35, R11, R34 ;  /* 0x000000220b237220 */ /* 0x000fe20000410000 */
[----:B------:R-:W-:Y:S01]  /*1170*/  PRMT R33, R10, 0x7632, R33 ;  /* 0x000076320a217816 */ /* 0x000fe20000000021 */
[----:B---3--:R-:W-:Y:S01]  /*1180*/  IMAD.U32 R11, R32, 0x10000, RZ ;  /* 0x00010000200b7824 */ /* 0x008fe200078e00ff */
[----:B------:R-:W-:-:S02]  /*1190*/  SHF.L.U32 R10, R10, 0x10, RZ ;  /* 0x000000100a0a7819 */ /* 0x000fc400000006ff */
[----:B------:R-:W-:Y:S01]  /*11a0*/  PRMT R32, R32, 0x7632, R32 ;  /* 0x0000763220207816 */ /* 0x000fe20000000020 */
[----:B------:R-:W-:Y:S02]  /*11b0*/  IMAD.U32 R33, R33, 0x10000, RZ ;  /* 0x0001000021217824 */ /* 0x000fe400078e00ff */
[----:B------:R-:W-:Y:S01]  /*11c0*/  FFMA.FTZ R6, R6, R11, R35 ;  /* 0x0000000b06067223 */ /* 0x000fe20000010023 */
[----:B------:R-:W-:Y:S01]  /*11d0*/  SHF.L.U32 R4, R4, 0x10, RZ ;  /* 0x0000001004047819 */ /* 0x000fe200000006ff */
[----:B------:R-:W-:Y:S01]  /*11e0*/  FMUL.FTZ R35, R10, R33 ;  /* 0x000000210a237220 */ /* 0x000fe20000410000 */
[----:B------:R-:W-:Y:S01]  /*11f0*/  IMAD.U32 R33, R32, 0x10000, RZ ;  /* 0x0001000020217824 */ /* 0x000fe200078e00ff */
[----:B-1----:R-:W0:Y:S01]  /*1200*/  LDS.128 R8, [R15+UR11+0x10] ;  /* 0x0000100b0f087984 */ /* 0x002e220008000c00 */
[C---:B------:R-:W-:Y:S01]  /*1210*/  PRMT R32, R7.reuse, 0x7632, R32 ;  /* 0x0000763207207816 */ /* 0x040fe20000000020 */
[----:B------:R-:W-:Y:S02]  /*1220*/  IMAD.U32 R7, R7, 0x10000, RZ ;  /* 0x0001000007077824 */ /* 0x000fe400078e00ff */
[----:B------:R-:W-:Y:S01]  /*1230*/  FFMA.FTZ R4, R4, R33, R35 ;  /* 0x0000002104047223 */ /* 0x000fe20000010023 */
[C---:B----4-:R-:W-:Y:S01]  /*1240*/  PRMT R33, R30.reuse, 0x7632, R33 ;  /* 0x000076321e217816 */ /* 0x050fe20000000021 */
[----:B------:R-:W-:Y:S01]  /*1250*/  IMAD.U32 R30, R30, 0x10000, RZ ;  /* 0x000100001e1e7824 */ /* 0x000fe200078e00ff */
[----:B------:R-:W-:-:S03]  /*1260*/  SHF.L.U32 R32, R32, 0x10, RZ ;  /* 0x0000001020207819 */ /* 0x000fc600000006ff */
[----:B------:R-:W-:Y:S02]  /*1270*/  IMAD.U32 R33, R33, 0x10000, RZ ;  /* 0x0001000021217824 */ /* 0x000fe400078e00ff */
[----:B------:R-:W-:Y:S02]  /*1280*/  FMUL.FTZ R30, R7, R30 ;  /* 0x0000001e071e7220 */ /* 0x000fe40000410000 */
[----:B------:R-:W-:Y:S01]  /*1290*/  FMUL.FTZ R7, R32, R33 ;  /* 0x0000002120077220 */ /* 0x000fe20000410000 */
[C---:B------:R-:W-:Y:S02]  /*12a0*/  PRMT R32, R5.reuse, 0x7632, R32 ;  /* 0x0000763205207816 */ /* 0x040fe40000000020 */
[----:B------:R-:W-:Y:S02]  /*12b0*/  SHF.L.U32 R5, R5, 0x10, RZ ;  /* 0x0000001005057819 */ /* 0x000fe400000006ff */
[C---:B------:R-:W-:Y:S01]  /*12c0*/  PRMT R33, R28.reuse, 0x7632, R33 ;  /* 0x000076321c217816 */ /* 0x040fe20000000021 */
[----:B------:R-:W-:-:S02]  /*12d0*/  IMAD.U32 R28, R28, 0x10000, RZ ;  /* 0x000100001c1c7824 */ /* 0x000fc400078e00ff */
[----:B------:R-:W-:Y:S01]  /*12e0*/  IMAD.U32 R32, R32, 0x10000, RZ ;  /* 0x0001000020207824 */ /* 0x000fe200078e00ff */
[----:B------:R-:W-:Y:S01]  /*12f0*/  SHF.L.U32 R33, R33, 0x10, RZ ;  /* 0x0000001021217819 */ /* 0x000fe200000006ff */
[----:B------:R-:W-:Y:S01]  /*1300*/  FFMA.FTZ R30, R5, R28, R30 ;  /* 0x0000001c051e7223 */ /* 0x000fe2000001001e */
[C---:B------:R-:W-:Y:S01]  /*1310*/  IMAD.U32 R28, R27.reuse, 0x10000, RZ ;  /* 0x000100001b1c7824 */ /* 0x040fe200078e00ff */
[----:B------:R-:W-:Y:S02]  /*1320*/  PRMT R27, R27, 0x7632, R27 ;  /* 0x000076321b1b7816 */ /* 0x000fe4000000001b */
[----:B------:R-:W-:-:S03]  /*1330*/  FFMA.FTZ R7, R32, R33, R7 ;  /* 0x0000002120077223 */ /* 0x000fc60000010007 */
[----:B------:R-:W-:Y:S02]  /*1340*/  IMAD.U32 R27, R27, 0x10000, RZ ;  /* 0x000100001b1b7824 */ /* 0x000fe400078e00ff */
[C---:B0-----:R-:W-:Y:S01]  /*1350*/  IMAD.U32 R5, R8.reuse, 0x10000, RZ ;  /* 0x0001000008057824 */ /* 0x041fe200078e00ff */
[----:B------:R-:W-:Y:S02]  /*1360*/  PRMT R8, R8, 0x7632, R8 ;  /* 0x0000763208087816 */ /* 0x000fe40000000008 */
[----:B------:R-:W-:Y:S01]  /*1370*/  SHF.L.U32 R33, R9, 0x10, RZ ;  /* 0x0000001009217819 */ /* 0x000fe200000006ff */
[----:B------:R-:W-:Y:S01]  /*1380*/  FFMA.FTZ R6, R5, R28, R6 ;  /* 0x0000001c05067223 */ /* 0x000fe20000010006 */
[----:B------:R-:W-:Y:S01]  /*1390*/  PRMT R9, R9, 0x7632, R9 ;  /* 0x0000763209097816 */ /* 0x000fe20000000009 */
[----:B------:R-:W-:Y:S01]  /*13a0*/  IMAD.U32 R5, R8, 0x10000, RZ ;  /* 0x0001000008057824 */ /* 0x000fe200078e00ff */
[C---:B------:R-:W-:Y:S02]  /*13b0*/  SHF.L.U32 R8, R26.reuse, 0x10, RZ ;  /* 0x000000101a087819 */ /* 0x040fe400000006ff */
[----:B------:R-:W-:Y:S01]  /*13c0*/  PRMT R26, R26, 0x7632, R26 ;  /* 0x000076321a1a7816 */ /* 0x000fe2000000001a */
[----:B------:R-:W-:Y:S01]  /*13d0*/  FFMA.FTZ R4, R5, R27, R4 ;  /* 0x0000001b05047223 */ /* 0x000fe20000010004 */
[----:B------:R-:W-:-:S02]  /*13e0*/  IMAD.U32 R27, R10, 0x10000, RZ ;  /* 0x000100000a1b7824 */ /* 0x000fc400078e00ff */
[----:B------:R-:W-:Y:S01]  /*13f0*/  FFMA.FTZ R30, R33, R8, R30 ;  /* 0x00000008211e7223 */ /* 0x000fe2000001001e */
[----:B------:R-:W-:Y:S01]  /*1400*/  PRMT R8, R10, 0x7632, R8 ;  /* 0x000076320a087816 */ /* 0x000fe20000000008 */
[----:B------:R-:W-:Y:S01]  /*1410*/  IMAD.U32 R26, R26, 0x10000, RZ ;  /* 0x000100001a1a7824 */ /* 0x000fe200078e00ff */
[C---:B------:R-:W-:Y:S02]  /*1420*/  PRMT R10, R25.reuse, 0x7632, R10 ;  /* 0x00007632190a7816 */ /* 0x040fe4000000000a */
[----:B------:R-:W-:Y:S01]  /*1430*/  SHF.L.U32 R25, R25, 0x10, RZ ;  /* 0x0000001019197819 */ /* 0x000fe200000006ff */
[----:B------:R-:W-:Y:S01]  /*1440*/  IMAD.U32 R33, R8, 0x10000, RZ ;  /* 0x0001000008217824 */ /* 0x000fe200078e00ff */
[----:B------:R-:W-:Y:S01]  /*1450*/  SHF.L.U32 R8, R9, 0x10, RZ ;  /* 0x0000001009087819 */ /* 0x000fe200000006ff */
[----:B------:R-:W-:Y:S01]  /*1460*/  IMAD.U32 R10, R10, 0x10000, RZ ;  /* 0x000100000a0a7824 */ /* 0x000fe200078e00ff */
[C---:B------:R-:W-:Y:S01]  /*1470*/  PRMT R5, R11.reuse, 0x7632, R5 ;  /* 0x000076320b057816 */ /* 0x040fe20000000005 */
[----:B------:R-:W-:Y:S01]  /*1480*/  IMAD.U32 R11, R11, 0x10000, RZ ;  /* 0x000100000b0b7824 */ /* 0x000fe200078e00ff */
[----:B------:R-:W-:Y:S01]  /*1490*/  PRMT R9, R29, 0x7632, R9 ;  /* 0x000076321d097816 */ /* 0x000fe20000000009 */
[----:B------:R-:W-:Y:S01]  /*14a0*/  FFMA.FTZ R6, R27, R25, R6 ;  /* 0x000000191b067223 */ /* 0x000fe20000010006 */
[----:B------:R-:W-:Y:S01]  /*14b0*/  FFMA.FTZ R33, R33, R10, R4 ;  /* 0x0000000a21217223 */ /* 0x000fe20000010004 */
[----:B------:R-:W-:Y:S01]  /*14c0*/  IMAD.U32 R29, R29, 0x10000, RZ ;  /* 0x000100001d1d7824 */ /* 0x000fe200078e00ff */
[----:B------:R-:W-:Y:S01]  /*14d0*/  SHF.L.U32 R4, R5, 0x10, RZ ;  /* 0x0000001005047819 */ /* 0x000fe200000006ff */
[----:B------:R-:W-:Y:S01]  /*14e0*/  FFMA.FTZ R7, R8, R26, R7 ;  /* 0x0000001a08077223 */ /* 0x000fe20000010007 */
[----:B------:R-:W-:-:S02]  /*14f0*/  IMAD.U32 R9, R9, 0x10000, RZ ;  /* 0x0001000009097824 */ /* 0x000fc400078e00ff */
[----:B------:R-:W-:Y:S01]  /*1500*/  FADD.FTZ R6, R6, R33 ;  /* 0x0000002106067221 */ /* 0x000fe20000010000 */
[----:B------:R-:W-:Y:S01]  /*1510*/  FFMA.FTZ R11, R11, R29, R30 ;  /* 0x0000001d0b0b7223 */ /* 0x000fe2000001001e */
[----:B------:R-:W-:-:S03]  /*1520*/  FFMA.FTZ R4, R4, R9, R7 ;  /* 0x0000000904047223 */ /* 0x000fc60000010007 */
[----:B------:R-:W-:-:S04]  /*1530*/  FADD.FTZ R11, R11, R6 ;  /* 0x000000060b0b7221 */ /* 0x000fc80000010000 */
[----:B------:R-:W-:Y:S01]  /*1540*/  FADD.FTZ R4, R4, R11 ;  /* 0x0000000b04047221 */ /* 0x000fe20000010000 */
[----:B------:R-:W-:Y:S06]  /*1550*/  BRA.DIV UR4, `(.L_x_19561) ;  /* 0x0000003204287947 */ /* 0x000fec000b800000 */
[----:B------:R0:W1:Y:S02]  /*1560*/  SHFL.BFLY PT, R5, R4, 0x1, 0x1f ;  /* 0x0c201f0004057f89 */ /* 0x00006400000e0000 */
.L_x_19597:
[----:B------:R-:W-:Y:S02]  /*1570*/  VIADD R6, R31, 0x1 ;  /* 0x000000011f067836 */ /* 0x000fe40000000000 */
[----:B-1----:R-:W-:Y:S01]  /*1580*/  FADD.FTZ R5, R4, R5 ;  /* 0x0000000504057221 */ /* 0x002fe20000010000 */
[----:B------:R-:W-:Y:S02]  /*1590*/  @!P0 IADD3 R7, PT, PT, R21, -0x1, RZ ;  /* 0xffffffff15078810 */ /* 0x000fe40007ffe0ff */
        /* <DEDUP_REMOVED lines=9> */
.L_x_19560:
[----:B------:R-:W-:Y:S05]  /*1630*/  BSYNC B1 ;  /* 0x0000000000017941 */ /* 0x000fea0003800000 */
.L_x_19558:
        /* <DEDUP_REMOVED lines=9> */
.L_x_19557:
[----:B------:R-:W-:Y:S05]  /*16d0*/  BSYNC B0 ;  /* 0x0000000000007941 */ /* 0x000fea0003800000 */
.L_x_19556:
[----:B------:R-:W-:Y:S01]  /*16e0*/  UIADD3 UR4, UPT, UPT, -UR26, UR27, URZ ;  /* 0x0000001b1a047290 */ /* 0x000fe2000fffe1ff */
[----:B------:R-:W-:Y:S01]  /*16f0*/  IMAD.U32 R4, RZ, RZ, UR22 ;  /* 0x00000016ff047e24 */ /* 0x000fe2000f8e00ff */
[----:B------:R-:W-:Y:S02]  /*1700*/  SHF.R.U32.HI R5, RZ, 0x5, R2 ;  /* 0x00000005ff057819 */ /* 0x000fe40000011602 */
[----:B-----5:R-:W-:Y:S01]  /*1710*/  LOP3.LUT R3, R2, 0x1f, RZ, 0xc0, !PT ;  /* 0x0000001f02037812 */ /* 0x020fe200078ec0ff */
        /* <DEDUP_REMOVED lines=14> */
.L_x_19603:
        /* <DEDUP_REMOVED lines=41> */
.L_x_19568:
        /* <DEDUP_REMOVED lines=11> */
.L_x_19567:
[----:B------:R-:W-:Y:S05]  /*1b40*/  BSYNC.RECONVERGENT B1 ;  /* 0x0000000000017941 */ /* 0x000fea0003800200 */
.L_x_19566:
        /* <DEDUP_REMOVED lines=12> */
.L_x_19571:
        /* <DEDUP_REMOVED lines=14> */
[----:B------:R-:W-:-:S03]  /*1cf0*/  FMUL.FTZ R20, R15, 1.4426950216293334961 ;  /* 0x3fb8aa3b0f147820 */ /* 0x000fc60000410000 */
[----:B------:R-:W-:Y:S01]  /*1d00*/  LDS R19, [R14+0x1200] ;  /* 0x001200000e137984 */ /* 0x000fe20000000800 */
[C---:B-1----:R-:W-:Y:S01]  /*1d10*/  FADD.FTZ R21, -R8.reuse, R21 ;  /* 0x0000001508157221 */ /* 0x042fe20000010100 */
[----:B------:R-:W1:Y:S02]  /*1d20*/  MUFU.EX2 R22, R20 ;  /* 0x0000001400167308 */ /* 0x000e640000000800 */
        /* <DEDUP_REMOVED lines=14> */
[----:B-----5:R-:W-:-:S02]  /*1e10*/  FADD.FTZ R32, -R8, R29 ;  /* 0x0000001d08207221 */ /* 0x020fc40000010100 */
[----:B------:R1:W-:Y:S01]  /*1e20*/  STS [R14+-0x400], R22 ;  /* 0xfffc00160e007388 */ /* 0x0003e20000000800 */
[----:B------:R-:W5:Y:S01]  /*1e30*/  MUFU.EX2 R29, R30 ;  /* 0x0000001e001d7308 */ /* 0x000f620000000800 */
        /* <DEDUP_REMOVED lines=12> */
[----:B------:R0:W3:Y:S01]  /*1f00*/  MUFU.EX2 R27, R28 ;  /* 0x0000001c001b7308 */ /* 0x0000e20000000800 */
[----:B------:R-:W-:Y:S01]  /*1f10*/  FMUL.FTZ R26, R26, 1.4426950216293334961 ;  /* 0x3fb8aa3b1a1a7820 */ /* 0x000fe20000410000 */
[----:B------:R-:W-:Y:S02]  /*1f20*/  STS [R14], R25 ;  /* 0x000000190e007388 */ /* 0x000fe40000000800 */
[----:B------:R2:W4:Y:S02]  /*1f30*/  MUFU.EX2 R31, R22 ;  /* 0x00000016001f7308 */ /* 0x0005240000000800 */
[----:B-----5:R-:W-:Y:S02]  /*1f40*/  STS [R14+0x400], R29 ;  /* 0x0004001d0e007388 */ /* 0x020fe40000000800 */
[----:B------:R5:W4:Y:S01]  /*1f50*/  MUFU.EX2 R35, R24 ;  /* 0x0000001800237308 */ /* 0x000b220000000800 */
[C---:B0-----:R-:W-:Y:S01]  /*1f60*/  FADD.FTZ R28, -R8.reuse, R37 ;  /* 0x00000025081c7221 */ /* 0x041fe20000010100 */
[C---:B------:R-:W-:Y:S01]  /*1f70*/  FADD.FTZ R30, -R8.reuse, R17 ;  /* 0x00000011081e7221 */ /* 0x040fe20000010100 */
[----:B-1----:R-:W-:Y:S01]  /*1f80*/  STS [R14+0x800], R33 ;  /* 0x000800210e007388 */ /* 0x002fe20000000800 */
[----:B------:R-:W0:Y:S01]  /*1f90*/  MUFU.EX2 R37, R34 ;  /* 0x0000002200257308 */ /* 0x000e220000000800 */
[----:B--2---:R-:W-:Y:S01]  /*1fa0*/  FADD.FTZ R22, -R8, R19 ;  /* 0x0000001308167221 */ /* 0x004fe20000010100 */
[----:B---3--:R-:W-:Y:S01]  /*1fb0*/  FADD.FTZ R18, R18, R27 ;  /* 0x0000001b12127221 */ /* 0x008fe20000010000 */
[----:B------:R-:W-:Y:S01]  /*1fc0*/  FMUL.FTZ R28, R28, 1.4426950216293334961 ;  /* 0x3fb8aa3b1c1c7820 */ /* 0x000fe20000410000 */
[----:B------:R1:W2:Y:S01]  /*1fd0*/  MUFU.EX2 R19, R26 ;  /* 0x0000001a00137308 */ /* 0x0002a20000000800 */
[----:B------:R-:W-:Y:S01]  /*1fe0*/  FMUL.FTZ R22, R22, 1.4426950216293334961 ;  /* 0x3fb8aa3b16167820 */ /* 0x000fe20000410000 */
[----:B------:R-:W-:Y:S01]  /*1ff0*/  FADD.FTZ R18, R18, R29 ;  /* 0x0000001d12127221 */ /* 0x000fe20000010000 */
[----:B-----5:R-:W-:Y:S01]  /*2000*/  FADD.FTZ R24, -R8, R15 ;  /* 0x0000000f08187221 */ /* 0x020fe20000010100 */
[----:B------:R-:W3:Y:S01]  /*2010*/  MUFU.EX2 R17, R28 ;  /* 0x0000001c00117308 */ /* 0x000ee20000000800 */
[----:B------:R-:W-:Y:S01]  /*2020*/  FMUL.FTZ R30, R30, 1.4426950216293334961 ;  /* 0x3fb8aa3b1e1e7820 */ /* 0x000fe20000410000 */
[----:B----4-:R-:W-:Y:S01]  /*2030*/  FADD.FTZ R18, R18, R31 ;  /* 0x0000001f12127221 */ /* 0x010fe20000010000 */
[----:B------:R-:W-:Y:S01]  /*2040*/  FADD.FTZ R20, -R8, R21 ;  /* 0x0000001508147221 */ /* 0x000fe20000010100 */
[----:B------:R-:W4:Y:S01]  /*2050*/  MUFU.EX2 R15, R22 ;  /* 0x00000016000f7308 */ /* 0x000f220000000800 */
[----:B------:R-:W-:Y:S01]  /*2060*/  FMUL.FTZ R24, R24, 1.4426950216293334961 ;  /* 0x3fb8aa3b18187820 */ /* 0x000fe20000410000 */
[----:B------:R-:W-:Y:S01]  /*2070*/  FADD.FTZ R18, R18, R33 ;  /* 0x0000002112127221 */ /* 0x000fe20000010000 */
[----:B-1----:R-:W-:Y:S01]  /*2080*/  FADD.FTZ R26, -R8, R23 ;  /* 0x00000017081a7221 */ /* 0x002fe20000010100 */
[----:B------:R-:W1:Y:S01]  /*2090*/  MUFU.EX2 R21, R30 ;  /* 0x0000001e00157308 */ /* 0x000e620000000800 */
[----:B------:R-:W-:Y:S01]  /*20a0*/  FMUL.FTZ R20, R20, 1.4426950216293334961 ;  /* 0x3fb8aa3b14147820 */ /* 0x000fe20000410000 */
[----:B------:R-:W-:Y:S01]  /*20b0*/  FADD.FTZ R18, R18, R35 ;  /* 0x0000002312127221 */ /* 0x000fe20000010000 */
[----:B------:R-:W-:Y:S01]  /*20c0*/  FMUL.FTZ R26, R26, 1.4426950216293334961 ;  /* 0x3fb8aa3b1a1a7820 */ /* 0x000fe20000410000 */
[----:B------:R-:W5:Y:S01]  /*20d0*/  MUFU.EX2 R23, R24 ;  /* 0x0000001800177308 */ /* 0x000f620000000800 */
[----:B------:R-:W-:Y:S01]  /*20e0*/  STS [R14+0x200], R27 ;  /* 0x0002001b0e007388 */ /* 0x000fe20000000800 */
[----:B0-----:R-:W-:-:S02]  /*20f0*/  FADD.FTZ R18, R18, R37 ;  /* 0x0000002512127221 */ /* 0x001fc40000010000 */
[----:B------:R-:W0:Y:S01]  /*2100*/  MUFU.EX2 R20, R20 ;  /* 0x0000001400147308 */ /* 0x000e220000000800 */
[----:B------:R-:W-:Y:S01]  /*2110*/  STS [R14+0x600], R31 ;  /* 0x0006001f0e007388 */ /* 0x000fe20000000800 */
[----:B--2---:R-:W-:Y:S02]  /*2120*/  FADD.FTZ R18, R18, R19 ;  /* 0x0000001312127221 */ /* 0x004fe40000010000 */
[----:B------:R-:W2:Y:S01]  /*2130*/  MUFU.EX2 R26, R26 ;  /* 0x0000001a001a7308 */ /* 0x000ea20000000800 */
[----:B------:R-:W-:Y:S01]  /*2140*/  STS [R14+0xa00], R35 ;  /* 0x000a00230e007388 */ /* 0x000fe20000000800 */
[----:B---3--:R-:W-:-:S03]  /*2150*/  FADD.FTZ R18, R18, R17 ;  /* 0x0000001112127221 */ /* 0x008fc60000010000 */
[----:B------:R-:W-:Y:S01]  /*2160*/  STS [R14+0xc00], R37 ;  /* 0x000c00250e007388 */ /* 0x000fe20000000800 */
[----:B----4-:R-:W-:-:S03]  /*2170*/  FADD.FTZ R18, R18, R15 ;  /* 0x0000000f12127221 */ /* 0x010fc60000010000 */
[----:B------:R-:W-:Y:S01]  /*2180*/  STS [R14+0xe00], R19 ;  /* 0x000e00130e007388 */ /* 0x000fe20000000800 */
[----:B-1----:R-:W-:-:S03]  /*2190*/  FADD.FTZ R18, R18, R21 ;  /* 0x0000001512127221 */ /* 0x002fc60000010000 */
[----:B------:R-:W-:Y:S01]  /*21a0*/  STS [R14+0x1000], R17 ;  /* 0x001000110e007388 */ /* 0x000fe20000000800 */
[----:B-----5:R-:W-:-:S03]  /*21b0*/  FADD.FTZ R18, R18, R23 ;  /* 0x0000001712127221 */ /* 0x020fc60000010000 */
[----:B------:R-:W-:Y:S01]  /*21c0*/  STS [R14+0x1200], R15 ;  /* 0x0012000f0e007388 */ /* 0x000fe20000000800 */
[----:B0-----:R-:W-:-:S03]  /*21d0*/  FADD.FTZ R18, R18, R20 ;  /* 0x0000001412127221 */ /* 0x001fc60000010000 */
[----:B------:R-:W-:Y:S01]  /*21e0*/  STS [R14+0x1400], R21 ;  /* 0x001400150e007388 */ /* 0x000fe20000000800 */
[----:B--2---:R-:W-:-:S03]  /*21f0*/  FADD.FTZ R18, R18, R26 ;  /* 0x0000001a12127221 */ /* 0x004fc60000010000 */
[----:B------:R-:W-:Y:S04]  /*2200*/  STS [R14+0x1600], R23 ;  /* 0x001600170e007388 */ /* 0x000fe80000000800 */
[----:B------:R-:W-:Y:S04]  /*2210*/  STS [R14+0x1800], R20 ;  /* 0x001800140e007388 */ /* 0x000fe80000000800 */
[----:B------:R0:W-:Y:S02]  /*2220*/  STS [R14+0x1a00], R26 ;  /* 0x001a001a0e007388 */ /* 0x0001e40000000800 */
[----:B0-----:R-:W-:Y:S01]  /*2230*/  VIADD R14, R14, 0x2000 ;  /* 0x000020000e0e7836 */ /* 0x001fe20000000000 */
[----:B------:R-:W-:Y:S06]  /*2240*/  @!P4 BRA `(.L_x_19571) ;  /* 0xfffffff80070c947 */ /* 0x000fec000383ffff */
.L_x_19570:
[----:B------:R-:W-:Y:S05]  /*2250*/  BSYNC.RECONVERGENT B1 ;  /* 0x0000000000017941 */ /* 0x000fea0003800200 */
.L_x_19569:
        /* <DEDUP_REMOVED lines=55> */
.L_x_19573:
[----:B------:R-:W-:Y:S05]  /*25d0*/  BSYNC.RECONVERGENT B1 ;  /* 0x0000000000017941 */ /* 0x000fea0003800200 */
.L_x_19572:
        /* <DEDUP_REMOVED lines=26> */
.L_x_19565:
[----:B------:R-:W-:Y:S05]  /*2780*/  BSYNC.RECONVERGENT B0 ;  /* 0x0000000000007941 */ /* 0x000fea0003800200 */
.L_x_19564:
        /* <DEDUP_REMOVED lines=40> */
.L_x_19578:
[----:B------:R-:W1:Y:S01]  /*2a10*/  LDS R11, [R14] ;  /* 0x000000000e0b7984 */ /* 0x000e620000000800 */
[----:B------:R-:W-:-:S05]  /*2a20*/  VIADD R15, R15, 0x1 ;  /* 0x000000010f0f7836 */ /* 0x000fca0000000000 */
[----:B------:R-:W-:Y:S01]  /*2a30*/  ISETP.NE.AND P0, PT, R15, RZ, PT ;  /* 0x000000ff0f00720c */ /* 0x000fe20003f05270 */
[----:B-1----:R-:W-:-:S05]  /*2a40*/  FMUL.FTZ R11, R11, R10 ;  /* 0x0000000a0b0b7220 */ /* 0x002fca0000410000 */
[----:B------:R1:W-:Y:S02]  /*2a50*/  STS [R14], R11 ;  /* 0x0000000b0e007388 */ /* 0x0003e40000000800 */
[----:B-1----:R-:W-:-:S05]  /*2a60*/  IADD3 R14, PT, PT, R14, 0x200, RZ ;  /* 0x000002000e0e7810 */ /* 0x002fca0007ffe0ff */
[----:B------:R-:W-:Y:S05]  /*2a70*/  @P0 BRA `(.L_x_19578) ;  /* 0xfffffffc00e40947 */ /* 0x000fea000383ffff */
.L_x_19577:
[----:B------:R-:W-:Y:S05]  /*2a80*/  BSYNC.RECONVERGENT B1 ;  /* 0x0000000000017941 */ /* 0x000fea0003800200 */
.L_x_19576:
        /* <DEDUP_REMOVED lines=12> */
.L_x_19581:
        /* <DEDUP_REMOVED lines=52> */
.L_x_19580:
[----:B------:R-:W-:Y:S05]  /*2e90*/  BSYNC.RECONVERGENT B1 ;  /* 0x0000000000017941 */ /* 0x000fea0003800200 */
.L_x_19579:
        /* <DEDUP_REMOVED lines=31> */
.L_x_19583:
[----:B------:R-:W-:Y:S05]  /*3090*/  BSYNC.RECONVERGENT B1 ;  /* 0x0000000000017941 */ /* 0x000fea0003800200 */
.L_x_19582:
        /* <DEDUP_REMOVED lines=14> */
.L_x_19575:
[----:B------:R-:W-:Y:S05]  /*3180*/  BSYNC.RECONVERGENT B0 ;  /* 0x0000000000007941 */ /* 0x000fea0003800200 */
.L_x_19574:
[----:B------:R-:W-:Y:S01]  /*3190*/  BAR.SYNC.DEFER_BLOCKING 0x0 ;  /* 0x0000000000007b1d */ /* 0x000fe20000010000 */
[----:B------:R-:W-:Y:S01]  /*31a0*/  ISETP.NE.AND P0, PT, R2, RZ, PT ;  /* 0x000000ff0200720c */ /* 0x000fe20003f05270 */
[----:B------:R-:W-:-:S04]  /*31b0*/  VIADD R26, R5, UR26 ;  /* 0x0000001a051a7c36 */ /* 0x000fc80008000000 */
[----:B------:R-:W3:Y:S01]  /*31c0*/  LDCU UR15, c[0x0][0x3dc] ;  /* 0x00007b80ff0f77ac */ /* 0x000ee20008000800 */
[----:B------:R-:W-:Y:S01]  /*31d0*/  BSSY.RECONVERGENT B0, `(.L_x_19584) ;  /* 0x0000015000007945 */ /* 0x000fe20003800200 */
[----:B------:R-:W-:Y:S01]  /*31e0*/  ISETP.GE.U32.AND P1, PT, R26, UR27, PT ;  /* 0x0000001b1a007c0c */ /* 0x000fe2000bf26070 */
[----:B------:R-:W4:Y:S05]  /*31f0*/  LDCU.64 UR24, c[0x0][0x3a8] ;  /* 0x00007500ff1877ac */ /* 0x000f2a0008000a00 */
[----:B------:R-:W-:Y:S07]  /*3200*/  @P0 BRA `(.L_x_19585) ;  /* 0x0000000000440947 */ /* 0x000fee0003800000 */
        /* <DEDUP_REMOVED lines=10> */
[----:B-12---:R-:W-:Y:S01]  /*32b0*/  MOV R10, UR6 ;  /* 0x00000006000a7c02 */ /* 0x006fe20008000f00 */
[----:B------:R-:W-:-:S02]  /*32c0*/  UIADD3.X UR5, UPT, UPT, UR9, UR5, URZ, UP1, !UPT ;  /* 0x0000000509057290 */ /* 0x000fc40008ffe4ff */
[----:B------:R-:W-:Y:S02]  /*32d0*/  IMAD.U32 R14, RZ, RZ, UR4 ;  /* 0x00000004ff0e7e24 */ /* 0x000fe4000f8e00ff */
[----:B------:R-:W-:Y:S02]  /*32e0*/  IMAD.U32 R11, RZ, RZ, UR7 ;  /* 0x00000007ff0b7e24 */ /* 0x000fe4000f8e00ff */
[----:B------:R-:W-:-:S03]  /*32f0*/  MOV R15, UR5 ;  /* 0x00000005000f7c02 */ /* 0x000fc60008000f00 */
[----:B0-----:R0:W-:Y:S04]  /*3300*/  STG.E desc[UR12][R10.64], R8 ;  /* 0x000000080a007986 */ /* 0x0011e8000c10190c */
[----:B------:R0:W-:Y:S02]  /*3310*/  STG.E desc[UR12][R14.64], R13 ;  /* 0x0000000d0e007986 */ /* 0x0001e4000c10190c */
.L_x_19585:
[----:B---34-:R-:W-:Y:S05]  /*3320*/  BSYNC.RECONVERGENT B0 ;  /* 0x0000000000007941 */ /* 0x018fea0003800200 */
.L_x_19584:
[----:B------:R-:W-:Y:S01]  /*3330*/  BSSY.RECONVERGENT B1, `(.L_x_19586) ;  /* 0x00000f4000017945 */ /* 0x000fe20003800200 */
[----:B--2---:R-:W-:-:S03]  /*3340*/  CS2R R16, SRZ ;  /* 0x0000000000107805 */ /* 0x004fc6000001ff00 */
[----:B------:R-:W-:Y:S05]  /*3350*/  @P1 BRA `(.L_x_19587) ;  /* 0x0000000c00c41947 */ /* 0x000fea0003800000 */
[----:B------:R-:W2:Y:S01]  /*3360*/  I2F.RP R12, R0 ;  /* 0x00000000000c7306 */ /* 0x000ea20000209400 */
[----:B------:R-:W3:Y:S01]  /*3370*/  LDCU UR4, c[0x0][0x3c8] ;  /* 0x00007900ff0477ac */ /* 0x000ee20008000800 */
[----:B0-----:R-:W-:Y:S01]  /*3380*/  SHF.L.U32 R8, R2, 0x5, RZ ;  /* 0x0000000502087819 */ /* 0x001fe200000006ff */
[----:B-1----:R-:W-:Y:S01]  /*3390*/  IMAD.WIDE.U32 R10, R26, 0x4, RZ ;  /* 0x000000041a0a7825 */ /* 0x002fe200078e00ff */
[----:B------:R-:W-:Y:S01]  /*33a0*/  SHF.L.U32 R24, R2, 0x3, RZ ;  /* 0x0000000302187819 */ /* 0x000fe200000006ff */
[----:B------:R-:W0:Y:S01]  /*33b0*/  LDCU UR6, c[0x0][0x3fc] ;  /* 0x00007f80ff0677ac */ /* 0x000e220008000800 */
[----:B------:R-:W-:Y:S01]  /*33c0*/  LOP3.LUT R8, R8, 0x20, RZ, 0xe2, !PT ;  /* 0x0000002008087812 */ /* 0x000fe200078ee2ff */
[----:B------:R-:W-:Y:S01]  /*33d0*/  VIADD R7, R7, 0x60 ;  /* 0x0000006007077836 */ /* 0x000fe20000000000 */
[----:B------:R-:W-:Y:S01]  /*33e0*/  CS2R R16, SRZ ;  /* 0x0000000000107805 */ /* 0x000fe2000001ff00 */
[----:B------:R-:W1:Y:S01]  /*33f0*/  LDCU.64 UR8, c[0x0][0x3b8] ;  /* 0x00007700ff0877ac */ /* 0x000e620008000a00 */
[C---:B------:R-:W-:Y:S01]  /*3400*/  IMAD R4, R5.reuse, 0x10, R4 ;  /* 0x0000001005047824 */ /* 0x040fe200078e0204 */
[----:B------:R-:W-:Y:S01]  /*3410*/  LEA R8, R5, R8, 0x6 ;  /* 0x0000000805087211 */ /* 0x000fe200078e30ff */
[----:B------:R-:W-:Y:S01]  /*3420*/  VIADD R22, R26, 0x1 ;  /* 0x000000011a167836 */ /* 0x000fe20000000000 */
[----:B------:R-:W-:Y:S01]  /*3430*/  UIADD3 UR5, UPT, UPT, UR19, 0xf, URZ ;  /* 0x0000000f13057890 */ /* 0x000fe2000fffe0ff */
[----:B------:R-:W-:Y:S01]  /*3440*/  LEA R7, R6, R7, 0x18 ;  /* 0x0000000706077211 */ /* 0x000fe200078ec0ff */
[----:B--2---:R-:W2:Y:S01]  /*3450*/  MUFU.RCP R12, R12 ;  /* 0x0000000c000c7308 */ /* 0x004ea20000001000 */
[----:B------:R-:W-:Y:S01]  /*3460*/  VIADD R23, R4, 0x3 ;  /* 0x0000000304177836 */ /* 0x000fe20000000000 */
[----:B------:R-:W-:Y:S01]  /*3470*/  USHF.R.U32.HI UR5, URZ, 0x4, UR5 ;  /* 0x00000004ff057899 */ /* 0x000fe20008011605 */
[----:B------:R-:W-:Y:S01]  /*3480*/  IADD3 R19, PT, PT, R8, 0x10, R7 ;  /* 0x0000001008137810 */ /* 0x000fe20007ffe007 */
[----:B---3--:R-:W-:Y:S01]  /*3490*/  UIMAD UR4, UR17, UR4, URZ ;  /* 0x00000004110472a4 */ /* 0x008fe2000f8e02ff */
[C---:B------:R-:W-:Y:S01]  /*34a0*/  LOP3.LUT R4, R24.reuse, 0x8, RZ, 0xc0, !PT ;  /* 0x0000000818047812 */ /* 0x040fe200078ec0ff */
[----:B------:R-:W-:Y:S01]  /*34b0*/  IMAD.MOV.U32 R8, RZ, RZ, RZ ;  /* 0x000000ffff087224 */ /* 0x000fe200078e00ff */
[----:B------:R-:W-:Y:S01]  /*34c0*/  LOP3.LUT R24, R24, 0xf8, RZ, 0xc0, !PT ;  /* 0x000000f818187812 */ /* 0x000fe200078ec0ff */
[----:B------:R-:W-:Y:S01]  /*34d0*/  VIADD R26, R26, -UR5 ;  /* 0x800000051a1a7c36 */ /* 0x000fe20008000000 */
[----:B0-----:R-:W-:Y:S01]  /*34e0*/  MOV R27, UR6 ;  /* 0x00000006001b7c02 */ /* 0x001fe20008000f00 */
[----:B------:R-:W-:-:S02]  /*34f0*/  IMAD.U32 R13, RZ, RZ, UR4 ;  /* 0x00000004ff0d7e24 */ /* 0x000fc4000f8e00ff */
[----:B------:R-:W-:Y:S01]  /*3500*/  IMAD.IADD R25, R4, 0x1, R23 ;  /* 0x0000000104197824 */ /* 0x000fe200078e0217 */
[----:B------:R-:W-:Y:S01]  /*3510*/  IADD3 R27, PT, PT, -R27, UR16, RZ ;  /* 0x000000101b1b7c10 */ /* 0x000fe2000fffe1ff */
[----:B------:R-:W-:Y:S01]  /*3520*/  IMAD.WIDE R10, R13, 0x4, R10 ;  /* 0x000000040d0a7825 */ /* 0x000fe200078e020a */
[----:B------:R-:W0:Y:S03]  /*3530*/  LDCU UR4, c[0x0][0x3e0] ;  /* 0x00007c00ff0477ac */ /* 0x000e260008000800 */
[----:B--2---:R-:W-:Y:S01]  /*3540*/  VIADD R9, R12, 0xffffffe ;  /* 0x0ffffffe0c097836 */ /* 0x004fe20000000000 */
[----:B-1----:R-:W-:-:S04]  /*3550*/  IADD3 R18, P0, PT, R10, UR8, RZ ;  /* 0x000000080a127c10 */ /* 0x002fc8000ff1e0ff */
[----:B------:R-:W-:Y:S01]  /*3560*/  IADD3.X R21, PT, PT, R11, UR9, RZ, P0, !PT ;  /* 0x000000090b157c10 */ /* 0x000fe200087fe4ff */
[----:B------:R-:W1:Y:S01]  /*3570*/  F2I.FTZ.U32.TRUNC.NTZ R9, R9 ;  /* 0x0000000900097305 */ /* 0x000e62000021f000 */
[----:B0-----:R-:W-:-:S04]  /*3580*/  UIMAD UR4, UR14, UR4, URZ ;  /* 0x000000040e0472a4 */ /* 0x001fc8000f8e02ff */
[----:B------:R-:W-:Y:S01]  /*3590*/  USHF.R.S32.HI UR6, URZ, 0x1f, UR4 ;  /* 0x0000001fff067899 */ /* 0x000fe20008011404 */
[----:B-1----:R-:W-:Y:S01]  /*35a0*/  IMAD.MOV R13, RZ, RZ, -R9 ;  /* 0x000000ffff0d7224 */ /* 0x002fe200078e0a09 */
[----:B------:R-:W-:-:S03]  /*35b0*/  MOV R12, UR4 ;  /* 0x00000004000c7c02 */ /* 0x000fc60008000f00 */
[----:B------:R-:W-:Y:S02]  /*35c0*/  IMAD R5, R13, R0, RZ ;  /* 0x000000000d057224 */ /* 0x000fe400078e02ff */
[----:B------:R-:W-:Y:S02]  /*35d0*/  IMAD.U32 R13, RZ, RZ, UR6 ;  /* 0x00000006ff0d7e24 */ /* 0x000fe4000f8e00ff */
[----:B------:R-:W-:-:S07]  /*35e0*/  IMAD.HI.U32 R20, R9, R5, R8 ;  /* 0x0000000509147227 */ /* 0x000fce00078e0008 */
.L_x_19594:
        /* <DEDUP_REMOVED lines=26> */
[----:B------:R-:W-:Y:S02]  /*3790*/  ISETP.NE.AND P2, PT, R14, RZ, PT ;  /* 0x000000ff0e00720c */ /* 0x000fe40003f45270 */
[----:B------:R-:W-:Y:S01]  /*37a0*/  MOV R9, R4 ;  /* 0x0000000400097202 */ /* 0x000fe20000000f00 */
[----:B------:R-:W-:Y:S02]  /*37b0*/  VIADD R7, R8, UR10 ;  /* 0x0000000a08077c36 */ /* 0x000fe40008000000 */
[----:B------:R-:W-:Y:S02]  /*37c0*/  HFMA2 R4, -RZ, RZ, 0, 0 ;  /* 0x00000000ff047431 */ /* 0x000fe400000001ff */
        /* <DEDUP_REMOVED lines=20> */
[----:B------:R-:W2:Y:S02]  /*3910*/  LDG.E.CONSTANT R5, desc[UR12][R6.64] ;  /* 0x0000000c06057981 */ /* 0x000ea4000c1e9900 */
[----:B--2---:R-:W-:-:S03]  /*3920*/  IMAD.WIDE R4, R5, UR15, R12 ;  /* 0x0000000f05047c25 */ /* 0x004fc6000f8e020c */
[----:B------:R-:W-:-:S04]  /*3930*/  IADD3 R4, P0, PT, R24, R4, RZ ;  /* 0x0000000418047210 */ /* 0x000fc80007f1e0ff */
[----:B------:R-:W-:Y:S02]  /*3940*/  IADD3.X R5, PT, PT, RZ, R5, RZ, P0, !PT ;  /* 0x00000005ff057210 */ /* 0x000fe400007fe4ff */
[----:B------:R-:W-:-:S04]  /*3950*/  LEA R14, P0, R4, UR24, 0x1 ;  /* 0x00000018040e7c11 */ /* 0x000fc8000f8008ff */
[----:B------:R-:W-:Y:S02]  /*3960*/  LEA.HI.X R15, R4, UR25, R5, 0x1, P0 ;  /* 0x00000019040f7c11 */ /* 0x000fe400080f0c05 */
[----:B------:R-:W1:Y:S04]  /*3970*/  LDS.128 R4, [R19+-0x10] ;  /* 0xfffff00013047984 */ /* 0x000e680000000c00 */
        /* <DEDUP_REMOVED lines=11> */
[----:B-1----:R-:W-:Y:S01]  /*3a30*/  F2FP.BF16.F32.PACK_AB R5, R5, R4 ;  /* 0x000000040505723e */ /* 0x002fe200000010ff */
[----:B------:R-:W-:Y:S01]  /*3a40*/  VIADD R4, R25, 0xfffffffd ;  /* 0xfffffffd19047836 */ /* 0x000fe20000000000 */
[----:B------:R-:W-:-:S07]  /*3a50*/  F2FP.BF16.F32.PACK_AB R6, R7, R6 ;  /* 0x000000060706723e */ /* 0x000fce00000010ff */
[----:B--2---:R-:W-:Y:S05]  /*3a60*/  @P0 BRA `(.L_x_19591) ;  /* 0x0000000000780947 */ /* 0x004fea0003800000 */
[C---:B------:R-:W-:Y:S02]  /*3a70*/  IADD3 R7, PT, PT, R25.reuse, -0x1, RZ ;  /* 0xffffffff19077810 */ /* 0x040fe40007ffe0ff */
[----:B------:R-:W-:Y:S02]  /*3a80*/  ISETP.GE.AND P2, PT, R25, UR19, PT ;  /* 0x0000001319007c0c */ /* 0x000fe4000bf46270 */
[----:B------:R-:W-:Y:S02]  /*3a90*/  ISETP.GE.AND P1, PT, R7, UR19, PT ;  /* 0x0000001307007c0c */ /* 0x000fe4000bf26270 */
[----:B-----5:R-:W-:Y:S02]  /*3aa0*/  PRMT R7, R29, 0x7632, R7 ;  /* 0x000076321d077816 */ /* 0x020fe40000000007 */
[----:B------:R-:W-:Y:S02]  /*3ab0*/  IADD3 R9, PT, PT, R25, 0x2, RZ ;  /* 0x0000000219097810 */ /* 0x000fe40007ffe0ff */
[----:B------:R-:W-:Y:S01]  /*3ac0*/  SEL R14, R7, RZ, !P2 ;  /* 0x000000ff070e7207 */ /* 0x000fe20005000000 */
[----:B------:R-:W-:Y:S01]  /*3ad0*/  VIADD R7, R25, 0x1 ;  /* 0x0000000119077836 */ /* 0x000fe20000000000 */
[----:B------:R-:W-:Y:S01]  /*3ae0*/  ISETP.GE.AND P4, PT, R9, UR19, PT ;  /* 0x0000001309007c0c */ /* 0x000fe2000bf86270 */
[----:B------:R-:W-:Y:S01]  /*3af0*/  VIADD R9, R25, 0x3 ;  /* 0x0000000319097836 */ /* 0x000fe20000000000 */
[----:B------:R-:W-:-:S02]  /*3b00*/  SEL R29, R29, RZ, !P1 ;  /* 0x000000ff1d1d7207 */ /* 0x000fc40004800000 */
[----:B------:R-:W-:Y:S02]  /*3b10*/  ISETP.GE.AND P3, PT, R7, UR19, PT ;  /* 0x0000001307007c0c */ /* 0x000fe4000bf66270 */
[----:B------:R-:W-:Y:S02]  /*3b20*/  IADD3 R7, PT, PT, R25, 0x4, RZ ;  /* 0x0000000419077810 */ /* 0x000fe40007ffe0ff */
[----:B------:R-:W-:Y:S02]  /*3b30*/  PRMT R29, R29, 0x5410, R14 ;  /* 0x000054101d1d7816 */ /* 0x000fe4000000000e */
[----:B------:R-:W-:Y:S01]  /*3b40*/  ISETP.GE.AND P6, PT, R7, UR19, PT ;  /* 0x0000001307007c0c */ /* 0x000fe2000bfc6270 */
[----:B------:R-:W-:Y:S01]  /*3b50*/  VIADD R7, R25, 0xfffffffe ;  /* 0xfffffffe19077836 */ /* 0x000fe20000000000 */
[----:B------:R-:W-:Y:S02]  /*3b60*/  ISETP.GE.AND P5, PT, R9, UR19, PT ;  /* 0x0000001309007c0c */ /* 0x000fe4000bfa6270 */
[----:B------:R-:W-:-:S02]  /*3b70*/  ISETP.GE.AND P1, PT, R4, UR19, PT ;  /* 0x0000001304007c0c */ /* 0x000fc4000bf26270 */
        /* <DEDUP_REMOVED lines=13> */
.L_x_19591:
[----:B------:R-:W-:Y:S05]  /*3c50*/  BSYNC.RECONVERGENT B2 ;  /* 0x0000000000027941 */ /* 0x000fea0003800200 */
.L_x_19590:
[----:B-----5:R-:W-:Y:S02]  /*3c60*/  HFMA2.BF16_V2 R14, R6, R29, -RZ ;  /* 0x0000001d060e7231 */ /* 0x020fe400003000ff */
[----:B------:R-:W-:Y:S01]  /*3c70*/  HMUL2.BF16_V2 R7, R5, R30 ;  /* 0x0000001e05077232 */ /* 0x000fe20000200000 */
[----:B------:R-:W-:Y:S01]  /*3c80*/  BSSY.RECONVERGENT B2, `(.L_x_19592) ;  /* 0x000002b000027945 */ /* 0x000fe20003800200 */
[----:B------:R-:W-:Y:S01]  /*3c90*/  HMUL2.BF16_V2 R28, R8, R28 ;  /* 0x0000001c081c7232 */ /* 0x000fe20000200000 */
[C---:B------:R-:W-:Y:S02]  /*3ca0*/  PRMT R15, R14.reuse, 0x7632, R15 ;  /* 0x000076320e0f7816 */ /* 0x040fe4000000000f */
[----:B------:R-:W-:Y:S02]  /*3cb0*/  PRMT R9, R7, 0x7632, R9 ;  /* 0x0000763207097816 */ /* 0x000fe40000000009 */
[----:B------:R-:W-:Y:S01]  /*3cc0*/  SHF.L.U32 R14, R14, 0x10, RZ ;  /* 0x000000100e0e7819 */ /* 0x000fe200000006ff */
[----:B------:R-:W-:Y:S01]  /*3cd0*/  IMAD.U32 R15, R15, 0x10000, RZ ;  /* 0x000100000f0f7824 */ /* 0x000fe200078e00ff */
[----:B------:R-:W-:Y:S01]  /*3ce0*/  SHF.L.U32 R7, R7, 0x10, RZ ;  /* 0x0000001007077819 */ /* 0x000fe200000006ff */
[----:B------:R-:W-:Y:S01]  /*3cf0*/  IMAD.U32 R30, R9, 0x10000, RZ ;  /* 0x00010000091e7824 */ /* 0x000fe200078e00ff */
[----:B------:R-:W-:Y:S01]  /*3d00*/  PRMT R9, R28, 0x7632, R9 ;  /* 0x000076321c097816 */ /* 0x000fe20000000009 */
[--C-:B------:R-:W-:Y:S01]  /*3d10*/  FADD.FTZ R14, R14, R15.reuse ;  /* 0x0000000f0e0e7221 */ /* 0x100fe20000010000 */
[----:B------:R-:W-:Y:S01]  /*3d20*/  PRMT R15, R28, 0x7610, R15 ;  /* 0x000076101c0f7816 */ /* 0x000fe2000000000f */
[----:B------:R-:W-:Y:S01]  /*3d30*/  FADD.FTZ R7, R7, R30 ;  /* 0x0000001e07077221 */ /* 0x000fe20000010000 */
[----:B------:R-:W-:Y:S06]  /*3d40*/  @P0 BRA `(.L_x_19593) ;  /* 0x0000000000780947 */ /* 0x000fec0003800000 */
[C---:B------:R-:W-:Y:S01]  /*3d50*/  VIADD R28, R25.reuse, 0xffffffff ;  /* 0xffffffff191c7836 */ /* 0x040fe20000000000 */
[----:B------:R-:W-:Y:S02]  /*3d60*/  ISETP.GE.AND P0, PT, R4, UR19, PT ;  /* 0x0000001304007c0c */ /* 0x000fe4000bf06270 */
[C---:B------:R-:W-:Y:S02]  /*3d70*/  IADD3 R4, PT, PT, R25.reuse, -0x2, RZ ;  /* 0xfffffffe19047810 */ /* 0x040fe40007ffe0ff */
[----:B------:R-:W-:Y:S02]  /*3d80*/  ISETP.GE.AND P2, PT, R28, UR19, PT ;  /* 0x000000131c007c0c */ /* 0x000fe4000bf46270 */
[----:B------:R-:W-:Y:S02]  /*3d90*/  ISETP.GE.AND P3, PT, R25, UR19, PT ;  /* 0x0000001319007c0c */ /* 0x000fe4000bf66270 */
[----:B------:R-:W-:Y:S02]  /*3da0*/  PRMT R28, R33, 0x7632, R28 ;  /* 0x00007632211c7816 */ /* 0x000fe4000000001c */
[----:B------:R-:W-:-:S02]  /*3db0*/  ISETP.GE.AND P1, PT, R4, UR19, PT ;  /* 0x0000001304007c0c */ /* 0x000fc4000bf26270 */
[----:B------:R-:W-:Y:S02]  /*3dc0*/  PRMT R4, R34, 0x7632, R4 ;  /* 0x0000763222047816 */ /* 0x000fe40000000004 */
[----:B------:R-:W-:Y:S02]  /*3dd0*/  SEL R28, R28, RZ, !P3 ;  /* 0x000000ff1c1c7207 */ /* 0x000fe40005800000 */
[----:B------:R-:W-:Y:S02]  /*3de0*/  SEL R33, R33, RZ, !P2 ;  /* 0x000000ff21217207 */ /* 0x000fe40005000000 */
[----:B------:R-:W-:Y:S02]  /*3df0*/  SEL R29, R4, RZ, !P1 ;  /* 0x000000ff041d7207 */ /* 0x000fe40004800000 */
[----:B------:R-:W-:Y:S01]  /*3e00*/  PRMT R33, R33, 0x5410, R28 ;  /* 0x0000541021217816 */ /* 0x000fe2000000001c */
[C---:B------:R-:W-:Y:S01]  /*3e10*/  VIADD R28, R25.reuse, 0x2 ;  /* 0x00000002191c7836 */ /* 0x040fe20000000000 */
[----:B------:R-:W-:-:S02]  /*3e20*/  IADD3 R4, PT, PT, R25, 0x1, RZ ;  /* 0x0000000119047810 */ /* 0x000fc40007ffe0ff */
[----:B------:R-:W-:Y:S02]  /*3e30*/  SEL R34, R34, RZ, !P0 ;  /* 0x000000ff22227207 */ /* 0x000fe40004000000 */
[----:B------:R-:W-:Y:S01]  /*3e40*/  ISETP.GE.AND P0, PT, R4, UR19, PT ;  /* 0x0000001304007c0c */ /* 0x000fe2000bf06270 */
[C---:B------:R-:W-:Y:S01]  /*3e50*/  VIADD R4, R25.reuse, 0x4 ;  /* 0x0000000419047836 */ /* 0x040fe20000000000 */
[----:B------:R-:W-:Y:S02]  /*3e60*/  ISETP.GE.AND P1, PT, R28, UR19, PT ;  /* 0x000000131c007c0c */ /* 0x000fe4000bf26270 */
[----:B------:R-:W-:Y:S02]  /*3e70*/  IADD3 R28, PT, PT, R25, 0x3, RZ ;  /* 0x00000003191c7810 */ /* 0x000fe40007ffe0ff */
[----:B------:R-:W-:Y:S02]  /*3e80*/  ISETP.GE.AND P3, PT, R4, UR19, PT ;  /* 0x0000001304007c0c */ /* 0x000fe4000bf66270 */
[----:B------:R-:W-:-:S02]  /*3e90*/  ISETP.GE.AND P2, PT, R28, UR19, PT ;  /* 0x000000131c007c0c */ /* 0x000fc4000bf46270 */
[----:B------:R-:W-:Y:S02]  /*3ea0*/  PRMT R4, R32, 0x7632, R4 ;  /* 0x0000763220047816 */ /* 0x000fe40000000004 */
[C---:B------:R-:W-:Y:S02]  /*3eb0*/  PRMT R28, R31.reuse, 0x7632, R28 ;  /* 0x000076321f1c7816 */ /* 0x040fe4000000001c */
[----:B------:R-:W-:Y:S02]  /*3ec0*/  PRMT R34, R34, 0x5410, R29 ;  /* 0x0000541022227816 */ /* 0x000fe4000000001d */
[----:B------:R-:W-:Y:S02]  /*3ed0*/  SEL R32, R32, RZ, !P0 ;  /* 0x000000ff20207207 */ /* 0x000fe40004000000 */
[----:B------:R-:W-:Y:S02]  /*3ee0*/  SEL R29, R4, RZ, !P1 ;  /* 0x000000ff041d7207 */ /* 0x000fe40004800000 */
[----:B------:R-:W-:-:S02]  /*3ef0*/  SEL R31, R31, RZ, !P2 ;  /* 0x000000ff1f1f7207 */ /* 0x000fc40005000000 */
[----:B------:R-:W-:Y:S02]  /*3f00*/  SEL R28, R28, RZ, !P3 ;  /* 0x000000ff1c1c7207 */ /* 0x000fe40005800000 */
[----:B------:R-:W-:Y:S02]  /*3f10*/  PRMT R32, R32, 0x5410, R29 ;  /* 0x0000541020207816 */ /* 0x000fe4000000001d */
[----:B------:R-:W-:-:S07]  /*3f20*/  PRMT R31, R31, 0x5410, R28 ;  /* 0x000054101f1f7816 */ /* 0x000fce000000001c */
.L_x_19593:
[----:B------:R-:W-:Y:S05]  /*3f30*/  BSYNC.RECONVERGENT B2 ;  /* 0x0000000000027941 */ /* 0x000fea0003800200 */
.L_x_19592:
[----:B------:R-:W-:Y:S01]  /*3f40*/  SHF.L.U32 R4, R15, 0x10, RZ ;  /* 0x000000100f047819 */ /* 0x000fe200000006ff */
[----:B------:R-:W-:Y:S02]  /*3f50*/  HFMA2.BF16_V2 R5, R5, R34, -RZ ;  /* 0x0000002205057231 */ /* 0x000fe400003000ff */
[----:B------:R-:W-:Y:S02]  /*3f60*/  IMAD.U32 R9, R9, 0x10000, RZ ;  /* 0x0001000009097824 */ /* 0x000fe400078e00ff */
[----:B------:R-:W-:Y:S01]  /*3f70*/  HMUL2.BF16_V2 R33, R6, R33 ;  /* 0x0000002106217232 */ /* 0x000fe20000200000 */
[----:B------:R-:W-:Y:S01]  /*3f80*/  F2FP.BF16.F32.PACK_AB R10, R11, R10 ;  /* 0x0000000a0b0a723e */ /* 0x000fe200000010ff */
[----:B------:R-:W-:Y:S01]  /*3f90*/  FADD.FTZ R7, R7, R14 ;  /* 0x0000000e07077221 */ /* 0x000fe20000010000 */
[--C-:B------:R-:W-:Y:S01]  /*3fa0*/  FADD.FTZ R4, R4, R9.reuse ;  /* 0x0000000904047221 */ /* 0x100fe20000010000 */
[----:B------:R-:W-:Y:S01]  /*3fb0*/  PRMT R6, R5, 0x7632, R6 ;  /* 0x0000763205067816 */ /* 0x000fe20000000006 */
[----:B------:R-:W-:Y:S01]  /*3fc0*/  HMUL2.BF16_V2 R32, R8, R32 ;  /* 0x0000002008207232 */ /* 0x000fe20000200000 */
[C---:B------:R-:W-:Y:S01]  /*3fd0*/  PRMT R9, R33.reuse, 0x7610, R9 ;  /* 0x0000761021097816 */ /* 0x040fe20000000009 */
[C---:B------:R-:W-:Y:S01]  /*3fe0*/  HFMA2.BF16_V2 R35, R10.reuse, R35, -RZ ;  /* 0x000000230a237231 */ /* 0x040fe200003000ff */
[----:B------:R-:W-:Y:S01]  /*3ff0*/  PRMT R11, R33, 0x7632, R11 ;  /* 0x00007632210b7816 */ /* 0x000fe2000000000b */
[----:B------:R-:W-:Y:S01]  /*4000*/  IMAD.U32 R6, R6, 0x10000, RZ ;  /* 0x0001000006067824 */ /* 0x000fe200078e00ff */
[----:B------:R-:W-:Y:S01]  /*4010*/  SHF.L.U32 R5, R5, 0x10, RZ ;  /* 0x0000001005057819 */ /* 0x000fe200000006ff */
[----:B------:R-:W-:Y:S01]  /*4020*/  FADD.FTZ R4, R7, R4 ;  /* 0x0000000407047221 */ /* 0x000fe20000010000 */
[----:B------:R-:W-:Y:S01]  /*4030*/  SHF.L.U32 R9, R9, 0x10, RZ ;  /* 0x0000001009097819 */ /* 0x000fe200000006ff */
[----:B------:R-:W-:Y:S01]  /*4040*/  IMAD.U32 R14, R11, 0x10000, RZ ;  /* 0x000100000b0e7824 */ /* 0x000fe200078e00ff */
[C---:B------:R-:W-:Y:S01]  /*4050*/  PRMT R11, R32.reuse, 0x7632, R11 ;  /* 0x00007632200b7816 */ /* 0x040fe2000000000b */
[----:B------:R-:W-:Y:S01]  /*4060*/  FADD.FTZ R5, R5, R6 ;  /* 0x0000000605057221 */ /* 0x000fe20000010000 */
[----:B------:R-:W-:Y:S01]  /*4070*/  PRMT R8, R35, 0x7610, R8 ;  /* 0x0000761023087816 */ /* 0x000fe20000000008 */
[----:B------:R-:W-:Y:S01]  /*4080*/  FADD.FTZ R6, R9, R14 ;  /* 0x0000000e09067221 */ /* 0x000fe20000010000 */
[----:B------:R-:W-:Y:S01]  /*4090*/  HFMA2.BF16_V2 R14, R10, R31, -RZ ;  /* 0x0000001f0a0e7231 */ /* 0x000fe200003000ff */
[----:B------:R-:W-:Y:S01]  /*40a0*/  PRMT R10, R32, 0x7610, R10 ;  /* 0x00007610200a7816 */ /* 0x000fe2000000000a */
[----:B------:R-:W-:Y:S01]  /*40b0*/  IMAD.U32 R11, R11, 0x10000, RZ ;  /* 0x000100000b0b7824 */ /* 0x000fe200078e00ff */
[----:B------:R-:W-:Y:S01]  /*40c0*/  PRMT R9, R35, 0x7632, R9 ;  /* 0x0000763223097816 */ /* 0x000fe20000000009 */
[----:B------:R-:W-:Y:S01]  /*40d0*/  FADD.FTZ R5, R5, R6 ;  /* 0x0000000605057221 */ /* 0x000fe20000010000 */
[----:B------:R-:W-:-:S02]  /*40e0*/  PRMT R15, R14, 0x7632, R15 ;  /* 0x000076320e0f7816 */ /* 0x000fc4000000000f */
[----:B------:R-:W-:Y:S01]  /*40f0*/  SHF.L.U32 R10, R10, 0x10, RZ ;  /* 0x000000100a0a7819 */ /* 0x000fe200000006ff */
[----:B------:R-:W-:Y:S01]  /*4100*/  IMAD.U32 R9, R9, 0x10000, RZ ;  /* 0x0001000009097824 */ /* 0x000fe200078e00ff */
[----:B------:R-:W-:Y:S01]  /*4110*/  SHF.L.U32 R8, R8, 0x10, RZ ;  /* 0x0000001008087819 */ /* 0x000fe200000006ff */
[----:B------:R-:W-:Y:S01]  /*4120*/  IMAD.U32 R15, R15, 0x10000, RZ ;  /* 0x000100000f0f7824 */ /* 0x000fe200078e00ff */
        /* <DEDUP_REMOVED lines=8> */
[----:B------:R-:W-:-:S07]  /*41b0*/  FADD.FTZ R17, R17, R14 ;  /* 0x0000000e11117221 */ /* 0x000fce0000010000 */
.L_x_19589:
[----:B------:R-:W-:Y:S05]  /*41c0*/  BSYNC.RECONVERGENT B0 ;  /* 0x0000000000007941 */ /* 0x000fea0003800200 */
.L_x_19588:
        /* <DEDUP_REMOVED lines=10> */
.L_x_19587:
[----:B------:R-:W-:Y:S05]  /*4270*/  BSYNC.RECONVERGENT B1 ;  /* 0x0000000000017941 */ /* 0x000fea0003800200 */
.L_x_19586:
[----:B------:R-:W2:Y:S01]  /*4280*/  S2UR UR5, SR_CgaCtaId ;  /* 0x00000000000579c3 */ /* 0x000ea20000008800 */
[----:B------:R-:W3:Y:S01]  /*4290*/  SHFL.BFLY PT, R5, R16, 0x1, 0x1f ;  /* 0x0c201f0010057f89 */ /* 0x000ee200000e0000 */
[----:B------:R-:W-:Y:S01]  /*42a0*/  LOP3.LUT R4, R2, 0x1, RZ, 0xc0, !PT ;  /* 0x0000000102047812 */ /* 0x000fe200078ec0ff */
[----:B------:R-:W-:Y:S01]  /*42b0*/  UMOV UR4, 0x400 ;  /* 0x0000040000047882 */ /* 0x000fe20000000000 */
[----:B------:R-:W-:Y:S01]  /*42c0*/  SHF.R.U32.HI R3, RZ, 0x1, R3 ;  /* 0x00000001ff037819 */ /* 0x000fe20000011603 */
[----:B------:R-:W4:Y:S03]  /*42d0*/  SHFL.BFLY PT, R0, R17, 0x1, 0x1f ;  /* 0x0c201f0011007f89 */ /* 0x000f2600000e0000 */
[----:B------:R-:W-:Y:S01]  /*42e0*/  BAR.SYNC.DEFER_BLOCKING 0x0 ;  /* 0x0000000000007b1d */ /* 0x000fe20000010000 */
[----:B------:R-:W-:Y:S01]  /*42f0*/  ISETP.NE.AND P3, PT, R4, RZ, PT ;  /* 0x000000ff0400720c */ /* 0x000fe20003f65270 */
[----:B------:R-:W-:Y:S01]  /*4300*/  UIADD3 UR4, UPT, UPT, UR4, 0x60, URZ ;  /* 0x0000006004047890 */ /* 0x000fe2000fffe0ff */
[----:B------:R-:W-:-:S02]  /*4310*/  LOP3.LUT R4, R2, 0x3c0, RZ, 0xc0, !PT ;  /* 0x000003c002047812 */ /* 0x000fc400078ec0ff */
[----:B------:R-:W-:Y:S02]  /*4320*/  LOP3.LUT P0, RZ, R2, 0x3c1, RZ, 0xc0, !PT ;  /* 0x000003c102ff7812 */ /* 0x000fe4000780c0ff */
[----:B------:R-:W-:Y:S02]  /*4330*/  ISETP.NE.OR P1, PT, R4, 0x40, P3 ;  /* 0x000000400400780c */ /* 0x000fe40001f25670 */
[----:B------:R-:W-:Y:S02]  /*4340*/  LOP3.LUT R4, R3, 0x3e0, R2, 0xf8, !PT ;  /* 0x000003e003047812 */ /* 0x000fe400078ef802 */
[----:B0-----:R-:W-:Y:S01]  /*4350*/  LOP3.LUT R8, R2, 0x3e1, RZ, 0xc0, !PT ;  /* 0x000003e102087812 */ /* 0x001fe200078ec0ff */
[----:B--2---:R-:W-:Y:S01]  /*4360*/  ULEA UR4, UR5, UR4, 0x18 ;  /* 0x0000000405047291 */ /* 0x004fe2000f8ec0ff */
[----:B---3--:R-:W-:Y:S02]  /*4370*/  FADD.FTZ R5, R5, R16 ;  /* 0x0000001005057221 */ /* 0x008fe40000010000 */
[----:B------:R-:W-:Y:S01]  /*4380*/  ISETP.NE.AND P2, PT, R8, RZ, PT ;  /* 0x000000ff0800720c */ /* 0x000fe20003f45270 */
[----:B----4-:R-:W-:-:S02]  /*4390*/  FADD.FTZ R0, R0, R17 ;  /* 0x0000001100007221 */ /* 0x010fc40000010000 */
[----:B------:R-:W-:-:S05]  /*43a0*/  LEA R4, R4, UR4, 0x2 ;  /* 0x0000000404047c11 */ /* 0x000fca000f8e10ff */
[----:B------:R-:W-:Y:S04]  /*43b0*/  @!P1 STS [R4+-0x100], R5 ;  /* 0xffff000504009388 */ /* 0x000fe80000000800 */
[----:B------:R-:W-:Y:S01]  /*43c0*/  @!P1 STS [R4+-0xc0], R0 ;  /* 0xffff400004009388 */ /* 0x000fe20000000800 */
[----:B------:R-:W-:Y:S01]  /*43d0*/  BAR.SYNC.DEFER_BLOCKING 0x0 ;  /* 0x0000000000007b1d */ /* 0x000fe20000010000 */
[----:B------:R-:W-:-:S13]  /*43e0*/  ISETP.NE.AND P1, PT, R8, 0x20, PT ;  /* 0x000000200800780c */ /* 0x000fda0003f25270 */
[----:B------:R-:W-:Y:S01]  /*43f0*/  @!P1 LEA R3, R3, UR4, 0x2 ;  /* 0x0000000403039c11 */ /* 0x000fe2000f8e10ff */
[----:B------:R-:W0:Y:S04]  /*4400*/  @!P0 LDS R6, [R4] ;  /* 0x0000000004068984 */ /* 0x000e280000000800 */
[----:B------:R-:W2:Y:S01]  /*4410*/  @!P0 LDS R7, [R4+0x40] ;  /* 0x0000400004078984 */ /* 0x000ea20000000800 */
[----:B0-----:R-:W-:Y:S01]  /*4420*/  @!P0 FADD.FTZ R5, R5, R6 ;  /* 0x0000000605058221 */ /* 0x001fe20000010000 */
[----:B------:R-:W-:Y:S01]  /*4430*/  BAR.SYNC.DEFER_BLOCKING 0x0 ;  /* 0x0000000000007b1d */ /* 0x000fe20000010000 */
[----:B--2---:R-:W-:Y:S01]  /*4440*/  @!P0 FADD.FTZ R0, R0, R7 ;  /* 0x0000000700008221 */ /* 0x004fe20000010000 */
[----:B------:R-:W-:-:S04]  /*4450*/  ISETP.GT.U32.AND P0, PT, R2, 0x1f, PT ;  /* 0x0000001f0200780c */ /* 0x000fc80003f04070 */
[----:B------:R0:W-:Y:S04]  /*4460*/  @!P1 STS [R3], R5 ;  /* 0x0000000503009388 */ /* 0x0001e80000000800 */
[----:B------:R0:W-:Y:S01]  /*4470*/  @!P1 STS [R3+0x40], R0 ;  /* 0x0000400003009388 */ /* 0x0001e20000000800 */
[----:B------:R-:W-:Y:S06]  /*4480*/  BAR.SYNC.DEFER_BLOCKING 0x0 ;  /* 0x0000000000007b1d */ /* 0x000fec0000010000 */
[----:B------:R0:W2:Y:S04]  /*4490*/  @!P2 LDS R2, [R4] ;  /* 0x000000000402a984 */ /* 0x0000a80000000800 */
[----:B------:R0:W3:Y:S01]  /*44a0*/  @!P2 LDS R7, [R4+0x40] ;  /* 0x000040000407a984 */ /* 0x0000e20000000800 */
[----:B------:R-:W-:Y:S06]  /*44b0*/  BAR.SYNC.DEFER_BLOCKING 0x0 ;  /* 0x0000000000007b1d */ /* 0x000fec0000010000 */
[----:B------:R-:W-:Y:S05]  /*44c0*/  @P0 EXIT ;  /* 0x000000000000094d */ /* 0x000fea0003800000 */
[----:B------:R-:W-:-:S04]  /*44d0*/  UIMAD UR4, UR17, UR21, UR18 ;  /* 0x00000015110472a4 */ /* 0x000fc8000f8e0212 */
[----:B------:R-:W-:Y:S01]  /*44e0*/  UIMAD UR4, UR4, UR20, URZ ;  /* 0x00000014040472a4 */ /* 0x000fe2000f8e02ff */
[----:B------:R-:W-:Y:S11]  /*44f0*/  @P3 EXIT ;  /* 0x000000000000394d */ /* 0x000ff60003800000 */
[----:B0-----:R-:W0:Y:S01]  /*4500*/  S2R R3, SR_TID.X ;  /* 0x0000000000037919 */ /* 0x001e220000002100 */
[----:B------:R-:W4:Y:S01]  /*4510*/  LDCU.64 UR6, c[0x0][0x390] ;  /* 0x00007200ff0677ac */ /* 0x000f220008000a00 */
[----:B--2---:R-:W-:Y:S01]  /*4520*/  @!P2 FADD.FTZ R5, R2, R5 ;  /* 0x000000050205a221 */ /* 0x004fe20000010000 */
[----:B---3--:R-:W-:Y:S01]  /*4530*/  @!P2 FADD.FTZ R0, R7, R0 ;  /* 0x000000000700a221 */ /* 0x008fe20000010000 */
[----:B------:R-:W-:-:S04]  /*4540*/  USHF.L.U32 UR5, UR4, 0x5, URZ ;  /* 0x0000000504057899 */ /* 0x000fc800080006ff */
[----:B------:R-:W-:Y:S02]  /*4550*/  F2FP.BF16.F32.PACK_AB R0, R0, R5 ;  /* 0x000000050000723e */ /* 0x000fe400000010ff */
[----:B------:R-:W-:Y:S01]  /*4560*/  IMAD.U32 R4, RZ, RZ, UR5 ;  /* 0x00000005ff047e24 */ /* 0x000fe2000f8e00ff */
[----:B0-----:R-:W-:-:S04]  /*4570*/  SHF.R.U32.HI R3, RZ, 0x1, R3 ;  /* 0x00000001ff037819 */ /* 0x001fc80000011603 */
[----:B------:R-:W-:-:S04]  /*4580*/  IADD3 R3, P0, P1, R3, UR26, R4 ;  /* 0x0000001a03037c10 */ /* 0x000fc8000f91e004 */
[----:B------:R-:W-:Y:S02]  /*4590*/  IADD3.X R4, PT, PT, RZ, RZ, RZ, P0, P1 ;  /* 0x000000ffff047210 */ /* 0x000fe400007e24ff */
[----:B----4-:R-:W-:-:S04]  /*45a0*/  LEA R2, P0, R3, UR6, 0x1 ;  /* 0x0000000603027c11 */ /* 0x010fc8000f8008ff */
[--C-:B------:R-:W-:Y:S02]  /*45b0*/  LEA.HI.X R3, R3, UR7, R4.reuse, 0x1, P0 ;  /* 0x0000000703037c11 */ /* 0x100fe400080f0c04 */
[----:B------:R-:W-:-:S03]  /*45c0*/  PRMT R4, R0, 0x7632, R4 ;  /* 0x0000763200047816 */ /* 0x000fc60000000004 */
[----:B------:R-:W-:Y:S04]  /*45d0*/  STG.E.U16 desc[UR12][R2.64], R0 ;  /* 0x0000000002007986 */ /* 0x000fe8000c10150c */
[----:B------:R-:W-:Y:S01]  /*45e0*/  STG.E.U16 desc[UR12][R2.64+0x20], R4 ;  /* 0x0000200402007986 */ /* 0x000fe2000c10150c */
[----:B------:R-:W-:Y:S05]  /*45f0*/  EXIT ;  /* 0x000000000000794d */ /* 0x000fea0003800000 */
.L_x_19561:
        /* <DEDUP_REMOVED lines=8> */
.L_x_19596:
[----:B------:R-:W-:Y:S05]  /*4680*/  BSYNC B2 ;  /* 0x0000000000027941 */ /* 0x000fea0003800000 */
.L_x_19595:
[----:B------:R-:W-:Y:S01]  /*4690*/  MOV R5, R8 ;  /* 0x0000000800057202 */ /* 0x000fe20000000f00 */
[----:B------:R-:W-:Y:S06]  /*46a0*/  BRA `(.L_x_19597) ;  /* 0xffffffcc00b07947 */ /* 0x000fec000383ffff */
.L_x_19563:
        /* <DEDUP_REMOVED lines=8> */
.L_x_19599:
[----:B------:R-:W-:Y:S05]  /*4730*/  BSYNC B0 ;  /* 0x0000000000007941 */ /* 0x000fea0003800000 */
.L_x_19598:
        /* <DEDUP_REMOVED lines=8> */
.L_x_19600:
[----:B------:R-:W-:Y:S02]  /*47c0*/  IMAD.MOV.U32 R24, RZ, RZ, 0x4 ;  /* 0x00000004ff187424 */ /* 0x000fe400078e00ff */
[----:B------:R-:W-:-:S05]  /*47d0*/  IMAD.MOV.U32 R6, RZ, RZ, R8 ;  /* 0x000000ffff067224 */ /* 0x000fca00078e0008 */
[----:B------:R-:W-:-:S04]  /*47e0*/  FMNMX.FTZ R6, R7, R6, !PT ;  /* 0x0000000607067209 */ /* 0x000fc80007810000 */
[----:B------:R-:W-:-:S07]  /*47f0*/  MOV R7, R6 ;  /* 0x0000000600077202 */ /* 0x000fce0000000f00 */
[----:B------:R-:W-:Y:S05]  /*4800*/  WARPSYNC.COLLECTIVE R10, `(.L_x_19601) ;  /* 0x000000000a087348 */ /* 0x000fea0003c00000 */
[----:B------:R0:W1:Y:S02]  /*4810*/  SHFL.BFLY P2, R8, R7, R24, R25 ;  /* 0x0c00001807087389 */ /* 0x0000640000040019 */
[----:B01----:R-:W-:Y:S05]  /*4820*/  ENDCOLLECTIVE ;  /* 0x000000000000791b */ /* 0x003fea0003800000 */
.L_x_19601:
[----:B------:R-:W-:Y:S01]  /*4830*/  HFMA2 R24, -RZ, RZ, 0, 1.1920928955078125e-07 ;  /* 0x00000002ff187431 */ /* 0x000fe200000001ff */
[----:B------:R-:W-:-:S04]  /*4840*/  MOV R13, R8 ;  /* 0x00000008000d7202 */ /* 0x000fc80000000f00 */
[----:B------:R-:W-:-:S05]  /*4850*/  FMNMX.FTZ R13, R6, R13, !PT ;  /* 0x0000000d060d7209 */ /* 0x000fca0007810000 */
[----:B------:R-:W-:-:S07]  /*4860*/  IMAD.MOV.U32 R7, RZ, RZ, R13 ;  /* 0x000000ffff077224 */ /* 0x000fce00078e000d */
[----:B------:R-:W-:Y:S05]  /*4870*/  WARPSYNC.COLLECTIVE R10, `(.L_x_19602) ;  /* 0x000000000a087348 */ /* 0x000fea0003c00000 */
[----:B------:R0:W1:Y:S02]  /*4880*/  SHFL.BFLY P2, R8, R7, R24, R25 ;  /* 0x0c00001807087389 */ /* 0x0000640000040019 */
[----:B01----:R-:W-:Y:S05]  /*4890*/  ENDCOLLECTIVE ;  /* 0x000000000000791b */ /* 0x003fea0003800000 */
.L_x_19602:
[----:B------:R-:W-:Y:S05]  /*48a0*/  BRA `(.L_x_19603) ;  /* 0xffffffcc00d47947 */ /* 0x000fea000383ffff */
.L_x_19604:
        /* <DEDUP_REMOVED lines=13> */
.L_x_27516:


//--------------------- .text._ZN4vllm25paged_attention_v2_kernelI13__nv_bfloat16S1_Li256ELi8ELi128ELNS_18Fp8KVCacheDataTypeE0ELb0ELi512EEEvPfS3_PT_PKS4_PKT0_SA_ifPKiSC_iPKfiiiSE_SE_iiiii --------------------------
	.section	.text._ZN4vllm25paged_attention_v2_kernelI13__nv_bfloat16S1_Li256ELi8ELi128ELNS_18Fp8KVCacheDataTypeE0ELb0ELi512EEEvPfS3_PT_PKS4_PKT0_SA_ifPKiSC_iPKfiiiSE_SE_iiiii,"ax",@progbits
	.align	128
        .global         _ZN4vllm25paged_attention_v2_kernelI13__nv_bfloat16S1_Li256ELi8ELi128ELNS_18Fp8KVCacheDataTypeE0ELb0ELi512EEEvPfS3_PT_PKS4_PKT0_SA_ifPKiSC_iPKfiiiSE_SE_iiiii
        .type           _ZN4vllm25paged_attention_v2_kernelI13__nv_bfloat16S1_Li256ELi8ELi128ELNS_18Fp8KVCacheDataTypeE0ELb0ELi512EEEvPfS3_PT_PKS4_PKT0_SA_ifPKiSC_iPKfiiiSE_SE_iiiii,@function
        .size           _ZN4vllm25paged_attention_v2_kernelI13__nv_bfloat16S1_Li256ELi8ELi128ELNS_18Fp8KVCacheDataTypeE0ELb0ELi512EEEvPfS3_PT_PKS4_PKT0_SA_ifPKiSC_iPKfiiiSE_SE_iiiii,(.L_x_27517 - _ZN4vllm25paged_attention_v2_kernelI13__nv_bfloat16S1_Li256ELi8ELi128ELNS_18Fp8KVCacheDataTypeE0ELb0ELi512EEEvPfS3_PT_PKS4_PKT0_SA_ifPKiSC_iPKfiiiSE_SE_iiiii)
        .other          _ZN4vllm25paged_attention_v2_kernelI13__nv_bfloat16S1_Li256ELi8ELi128ELNS_18Fp8KVCacheDataTypeE0ELb0ELi512EEEvPfS3_PT_PKS4_PKT0_SA_ifPKiSC_iPKfiiiSE_SE_iiiii,@"STO_CUDA_ENTRY STV_DEFAULT"
_ZN4vllm25paged_attention_v2_kernelI13__nv_bfloat16S1_Li256ELi8ELi128ELNS_18Fp8KVCacheDataTypeE0ELb0ELi512EEEvPfS3_PT_PKS4_PKT0_SA_ifPKiSC_iPKfiiiSE_SE_iiiii:
.text._ZN4vllm25paged_attention_v2_kernelI13__nv_bfloat16S1_Li256ELi8ELi128ELNS_18Fp8KVCacheDataTypeE0ELb0ELi512EEEvPfS3_PT_PKS4_PKT0_SA_ifPKiSC_iPKfiiiSE_SE_iiiii:
        /* <DEDUP_REMOVED lines=52> */
[----:B------:R-:W-:Y:S01]  /*0340*/  SHF.R.U32.HI R14, RZ, 0x2, R41 ;  /* 0x00000002ff0e7819 */ /* 0x000fe20000011629 */
[----:B------:R-:W-:Y:S01]  /*0350*/  UIMAD UR9, UR13, UR9, URZ ;  /* 0x000000090d0972a4 */ /* 0x000fe2000f8e02ff */
[----:B------:R-:W-:Y:S01]  /*0360*/  BSSY B0, `(.L_x_19605) ;  /* 0x00001aa000007945 */ /* 0x000fe20003800000 */
        /* <DEDUP_REMOVED lines=19> */
[C---:B------:R-:W-:Y:S02]  /*04a0*/  ISETP.NE.AND P2, PT, R9.reuse, RZ, PT ;  /* 0x000000ff0900720c */ /* 0x040fe40003f45270 */
[----:B------:R-:W-:Y:S02]  /*04b0*/  ISETP.GE.U32.AND P1, PT, R2, R7, PT ;  /* 0x000000070200720c */ /* 0x000fe40003f26070 */
[----:B------:R-:W-:-:S04]  /*04c0*/  LOP3.LUT R2, R9, UR19, RZ, 0x3c, !PT ;  /* 0x0000001309027c12 */ /* 0x000fc8000f8e3cff */
[----:B------:R-:W-:-:S07]  /*04d0*/  ISETP.GE.AND P3, PT, R2, RZ, PT ;  /* 0x000000ff0200720c */ /* 0x000fce0003f66270 */
[----:B------:R-:W-:-:S05]  /*04e0*/  @P1 IADD3 R3, PT, PT, R3, 0x1, RZ ;  /* 0x0000000103031810 */ /* 0x000fca0007ffe0ff */
[----:B------:R-:W-:-:S04]  /*04f0*/  IMAD.MOV.U32 R6, RZ, RZ, R3 ;  /* 0x000000ffff067224 */ /* 0x000fc800078e0003 */
[----:B------:R-:W-:Y:S01]  /*0500*/  @!P3 IMAD.MOV R6, RZ, RZ, -R6 ;  /* 0x000000ffff06b224 */ /* 0x000fe200078e0a06 */
[----:B------:R-:W-:-:S04]  /*0510*/  @!P2 LOP3.LUT R6, RZ, R9, RZ, 0x33, !PT ;  /* 0x00000009ff06a212 */ /* 0x000fc800078e33ff */
[-C--:B------:R-:W-:Y:S02]  /*0520*/  IABS R7, R6.reuse ;  /* 0x0000000600077213 */ /* 0x080fe40000000000 */
[----:B------:R-:W-:Y:S02]  /*0530*/  IABS R9, R6 ;  /* 0x0000000600097213 */ /* 0x000fe40000000000 */
[----:B------:R-:W1:Y:S08]  /*0540*/  I2F.RP R4, R7 ;  /* 0x0000000700047306 */ /* 0x000e700000209400 */
[----:B-1----:R-:W1:Y:S02]  /*0550*/  MUFU.RCP R4, R4 ;  /* 0x0000000400047308 */ /* 0x002e640000001000 */
[----:B-1----:R-:W-:-:S02]  /*0560*/  IADD3 R2, PT, PT, R4, 0xffffffe, RZ ;  /* 0x0ffffffe04027810 */ /* 0x002fc40007ffe0ff */
[----:B------:R-:W-:-:S04]  /*0570*/  IABS R4, UR17 ;  /* 0x0000001100047c13 */ /* 0x000fc80008000000 */
[----:B------:R1:W3:Y:S02]  /*0580*/  F2I.FTZ.U32.TRUNC.NTZ R3, R2 ;  /* 0x0000000200037305 */ /* 0x0002e4000021f000 */
[----:B-1----:R-:W-:Y:S02]  /*0590*/  IMAD.MOV.U32 R2, RZ, RZ, RZ ;  /* 0x000000ffff027224 */ /* 0x002fe400078e00ff */
[----:B---3--:R-:W-:-:S04]  /*05a0*/  IMAD.MOV R10, RZ, RZ, -R3 ;  /* 0x000000ffff0a7224 */ /* 0x008fc800078e0a03 */
[----:B------:R-:W-:-:S04]  /*05b0*/  IMAD R5, R10, R7, RZ ;  /* 0x000000070a057224 */ /* 0x000fc800078e02ff */
[----:B------:R-:W-:Y:S01]  /*05c0*/  IMAD.HI.U32 R3, R3, R5, R2 ;  /* 0x0000000503037227 */ /* 0x000fe200078e0002 */
[----:B------:R-:W-:-:S05]  /*05d0*/  IADD3 R2, PT, PT, RZ, -R9, RZ ;  /* 0x80000009ff027210 */ /* 0x000fca0007ffe0ff */
        /* <DEDUP_REMOVED lines=17> */
[----:B------:R-:W-:-:S05]  /*06f0*/  MOV R2, R3 ;  /* 0x0000000300027202 */ /* 0x000fca0000000f00 */
[----:B------:R-:W-:Y:S01]  /*0700*/  @!P3 IMAD.MOV R2, RZ, RZ, -R2 ;  /* 0x000000ffff02b224 */ /* 0x000fe200078e0a02 */
[----:B--2---:R1:W-:Y:S01]  /*0710*/  @!P0 STS [R5], R8 ;  /* 0x0000000805008388 */ /* 0x0043e20000000800 */
        /* <DEDUP_REMOVED lines=8> */
[----:B------:R-:W2:Y:S01]  /*07a0*/  LDS.128 R24, [R55+UR6+0x10] ;  /* 0x0000100637187984 */ /* 0x000ea20008000c00 */
[C---:B------:R-:W-:Y:S01]  /*07b0*/  SHF.L.U32 R18, R14.reuse, 0x2, RZ ;  /* 0x000000020e127819 */ /* 0x040fe200000006ff */
[----:B------:R-:W-:Y:S01]  /*07c0*/  USHF.L.U32 UR7, UR16, 0x9, URZ ;  /* 0x0000000910077899 */ /* 0x000fe200080006ff */
[----:B------:R-:W-:Y:S01]  /*07d0*/  LOP3.LUT R38, R14, 0x7, RZ, 0xc0, !PT ;  /* 0x000000070e267812 */ /* 0x000fe200078ec0ff */
[----:B------:R-:W3:Y:S01]  /*07e0*/  LDS.128 R20, [R55+UR6] ;  /* 0x0000000637147984 */ /* 0x000ee20008000c00 */
[----:B------:R-:W-:Y:S02]  /*07f0*/  LOP3.LUT R18, R18, 0x1c, RZ, 0xc0, !PT ;  /* 0x0000001c12127812 */ /* 0x000fe400078ec0ff */
[----:B------:R-:W-:Y:S01]  /*0800*/  LOP3.LUT R41, R41, 0x3, RZ, 0xc0, !PT ;  /* 0x0000000329297812 */ /* 0x000fe200078ec0ff */
[----:B------:R-:W4:Y:S01]  /*0810*/  LDS.128 R4, [R55+UR6+0x20] ;  /* 0x0000200637047984 */ /* 0x000f220008000c00 */
[----:B0-----:R-:W-:Y:S01]  /*0820*/  SHF.R.U32.HI R39, RZ, 0x5, R42 ;  /* 0x00000005ff277819 */ /* 0x001fe2000001162a */
[----:B------:R-:W-:Y:S01]  /*0830*/  IMAD.SHL.U32 R75, R42, 0x2, RZ ;  /* 0x000000022a4b7824 */ /* 0x000fe200078e00ff */
[----:B------:R-:W-:-:S02]  /*0840*/  MOV R42, 0xff7fffff ;  /* 0xff7fffff002a7802 */ /* 0x000fc40000000f00 */
[C---:B------:R-:W-:Y:S01]  /*0850*/  LEA R19, R39.reuse, UR7, 0x3 ;  /* 0x0000000727137c11 */ /* 0x040fe2000f8e18ff */
[----:B------:R-:W-:Y:S01]  /*0860*/  IMAD R3, R8, 0x40, R39 ;  /* 0x0000004008037824 */ /* 0x000fe200078e0227 */
[----:B------:R-:W0:Y:S01]  /*0870*/  LDCU UR7, c[0x0][0x3e0] ;  /* 0x00007c00ff0777ac */ /* 0x000e220008000800 */
[----:B------:R-:W-:Y:S01]  /*0880*/  IMAD R39, R39, 0x20, R18 ;  /* 0x0000002027277824 */ /* 0x000fe200078e0212 */
[----:B------:R-:W4:Y:S01]  /*0890*/  LDS.128 R8, [R55+UR6+0x30] ;  /* 0x0000300637087984 */ /* 0x000f220008000c00 */
[----:B------:R-:W-:Y:S01]  /*08a0*/  IMAD.WIDE.U32 R12, R3, 0x4, RZ ;  /* 0x00000004030c7825 */ /* 0x000fe200078e00ff */
[----:B------:R-:W-:Y:S02]  /*08b0*/  LOP3.LUT R75, R75, 0x38, RZ, 0xc0, !PT ;  /* 0x000000384b4b7812 */ /* 0x000fe400078ec0ff */
[----:B--2---:R-:W-:Y:S01]  /*08c0*/  PRMT R46, R24, 0x7632, R46 ;  /* 0x00007632182e7816 */ /* 0x004fe2000000002e */
[----:B------:R-:W-:Y:S01]  /*08d0*/  IMAD.IADD R38, R38, 0x1, R19 ;  /* 0x0000000126267824 */ /* 0x000fe200078e0213 */
[----:B------:R-:W-:Y:S01]  /*08e0*/  PRMT R47, R25, 0x7632, R47 ;  /* 0x00007632192f7816 */ /* 0x000fe2000000002f */
[----:B------:R-:W-:Y:S01]  /*08f0*/  IMAD.WIDE R16, R17, 0x4, R12 ;  /* 0x0000000411107825 */ /* 0x000fe200078e020c */
[C---:B------:R-:W-:Y:S01]  /*0900*/  PRMT R48, R26.reuse, 0x7632, R48 ;  /* 0x000076321a307816 */ /* 0x040fe20000000030 */
[----:B------:R-:W2:Y:S01]  /*0910*/  LDS.128 R12, [R55+UR6+0x40] ;  /* 0x00004006370c7984 */ /* 0x000ea20008000c00 */
[----:B------:R-:W-:Y:S01]  /*0920*/  SHF.L.U32 R36, R26, 0x10, RZ ;  /* 0x000000101a247819 */ /* 0x000fe200000006ff */
[----:B------:R-:W-:Y:S01]  /*0930*/  IMAD.U32 R34, R24, 0x10000, RZ ;  /* 0x0001000018227824 */ /* 0x000fe200078e00ff */
[----:B-1----:R-:W-:Y:S01]  /*0940*/  IADD3 R28, P0, PT, R16, UR4, RZ ;  /* 0x00000004101c7c10 */ /* 0x002fe2000ff1e0ff */
[----:B------:R-:W-:Y:S01]  /*0950*/  IMAD.U32 R35, R25, 0x10000, RZ ;  /* 0x0001000019237824 */ /* 0x000fe200078e00ff */
[C---:B------:R-:W-:Y:S01]  /*0960*/  PRMT R49, R27.reuse, 0x7632, R49 ;  /* 0x000076321b317816 */ /* 0x040fe20000000031 */
[----:B------:R-:W-:Y:S01]  /*0970*/  IMAD.U32 R37, R27, 0x10000, RZ ;  /* 0x000100001b257824 */ /* 0x000fe200078e00ff */
[----:B------:R-:W-:Y:S01]  /*0980*/  IADD3.X R29, PT, PT, R17, UR5, RZ, P0, !PT ;  /* 0x00000005111d7c10 */ /* 0x000fe200087fe4ff */
[C---:B---3--:R-:W-:Y:S01]  /*0990*/  IMAD.U32 R31, R21.reuse, 0x10000, RZ ;  /* 0x00010000151f7824 */ /* 0x048fe200078e00ff */
[----:B------:R-:W1:Y:S01]  /*09a0*/  LDS.128 R16, [R55+UR6+0x50] ;  /* 0x0000500637107984 */ /* 0x000e620008000c00 */
[----:B------:R-:W-:Y:S01]  /*09b0*/  PRMT R40, R20, 0x7632, R40 ;  /* 0x0000763214287816 */ /* 0x000fe20000000028 */
[----:B------:R-:W-:Y:S01]  /*09c0*/  IMAD.U32 R32, R22, 0x10000, RZ ;  /* 0x0001000016207824 */ /* 0x000fe200078e00ff */
[----:B------:R-:W-:Y:S01]  /*09d0*/  SHF.L.U32 R30, R20, 0x10, RZ ;  /* 0x00000010141e7819 */ /* 0x000fe200000006ff */
[----:B------:R-:W3:Y:S01]  /*09e0*/  LDS.128 R24, [R55+UR6+0x70] ;  /* 0x0000700637187984 */ /* 0x000ee20008000c00 */
[----:B------:R-:W-:Y:S01]  /*09f0*/  PRMT R43, R21, 0x7632, R43 ;  /* 0x00007632152b7816 */ /* 0x000fe2000000002b */
[----:B------:R-:W2:Y:S01]  /*0a00*/  S2UR UR5, SR_CgaCtaId ;  /* 0x00000000000579c3 */ /* 0x000ea20000008800 */
[----:B------:R-:W-:Y:S01]  /*0a10*/  PRMT R44, R22, 0x7632, R44 ;  /* 0x00007632162c7816 */ /* 0x000fe2000000002c */
[----:B------:R-:W-:Y:S01]  /*0a20*/  UMOV UR4, 0x400 ;  /* 0x0000040000047882 */ /* 0x000fe20000000000 */
[C---:B------:R-:W-:Y:S01]  /*0a30*/  PRMT R45, R23.reuse, 0x7632, R45 ;  /* 0x00007632172d7816 */ /* 0x040fe2000000002d */
[----:B------:R-:W-:Y:S01]  /*0a40*/  UIADD3 UR4, UPT, UPT, UR4, 0x220, URZ ;  /* 0x0000022004047890 */ /* 0x000fe2000fffe0ff */
[----:B------:R-:W-:Y:S01]  /*0a50*/  SHF.L.U32 R33, R23, 0x10, RZ ;  /* 0x0000001017217819 */ /* 0x000fe200000006ff */
[----:B0-----:R-:W-:Y:S01]  /*0a60*/  IMAD R74, R2, UR7, RZ ;  /* 0x00000007024a7c24 */ /* 0x001fe2000f8e02ff */
[----:B------:R1:W0:Y:S01]  /*0a70*/  LDS.128 R20, [R55+UR6+0x60] ;  /* 0x0000600637147984 */ /* 0x0002220008000c00 */
[----:B----4-:R-:W-:Y:S01]  /*0a80*/  PRMT R51, R5, 0x7632, R51 ;  /* 0x0000763205337816 */ /* 0x010fe20000000033 */
[----:B------:R-:W-:Y:S01]  /*0a90*/  VIADD R79, R38, -UR20 ;  /* 0x80000014264f7c36 */ /* 0x000fe20008000000 */
        /* <DEDUP_REMOVED lines=14> */
[----:B--2---:R-:W-:Y:S01]  /*0b80*/  ULEA UR4, UR5, UR4, 0x18 ;  /* 0x0000000405047291 */ /* 0x004fe2000f8ec0ff */
        /* <DEDUP_REMOVED lines=8> */
[----:B------:R-:W-:Y:S01]  /*0c10*/  SHF.L.U32 R5, R5, 0x10, RZ ;  /* 0x0000001005057819 */ /* 0x000fe200000006ff */
[C---:B-1----:R-:W-:Y:S01]  /*0c20*/  IMAD.U32 R55, R16.reuse, 0x10000, RZ ;  /* 0x0001000010377824 */ /* 0x042fe200078e00ff */
[----:B------:R-:W-:Y:S01]  /*0c30*/  PRMT R64, R16, 0x7632, R64 ;  /* 0x0000763210407816 */ /* 0x000fe20000000040 */
[----:B------:R-:W-:Y:S01]  /*0c40*/  IMAD.U32 R46, R46, 0x10000, RZ ;  /* 0x000100002e2e7824 */ /* 0x000fe200078e00ff */
[C---:B------:R-:W-:Y:S01]  /*0c50*/  PRMT R16, R17.reuse, 0x7632, R16 ;  /* 0x0000763211107816 */ /* 0x040fe20000000010 */
[----:B---3--:R-:W-:Y:S01]  /*0c60*/  IMAD.U32 R65, R24, 0x10000, RZ ;  /* 0x0001000018417824 */ /* 0x008fe200078e00ff */
        /* <DEDUP_REMOVED lines=8> */
[----:B0-----:R-:W-:Y:S01]  /*0cf0*/  PRMT R68, R20, 0x7632, R68 ;  /* 0x0000763214447816 */ /* 0x001fe20000000044 */
        /* <DEDUP_REMOVED lines=47> */
.L_x_19608:
        /* <DEDUP_REMOVED lines=17> */
[C---:B---3--:R-:W-:Y:S01]  /*1100*/  PRMT R80, R85.reuse, 0x7632, R80 ;  /* 0x0000763255507816 */ /* 0x048fe20000000050 */
[----:B------:R-:W-:Y:S01]  /*1110*/  IMAD.U32 R85, R85, 0x10000, RZ ;  /* 0x0001000055557824 */ /* 0x000fe200078e00ff */
[----:B------:R-:W-:Y:S01]  /*1120*/  SHF.L.U32 R88, R88, 0x10, RZ ;  /* 0x0000001058587819 */ /* 0x000fe200000006ff */
[----:B------:R-:W-:Y:S02]  /*1130*/  FMUL.FTZ R91, R31, R90 ;  /* 0x0000005a1f5b7220 */ /* 0x000fe40000410000 */
[----:B------:R-:W-:Y:S02]  /*1140*/  IMAD.U32 R89, R80, 0x10000, RZ ;  /* 0x0001000050597824 */ /* 0x000fe400078e00ff */
[----:B------:R-:W3:Y:S01]  /*1150*/  LDG.E.CONSTANT R80, desc[UR14][R24.64+0x480] ;  /* 0x0004800e18507981 */ /* 0x000ee2000c1e9900 */
[----:B------:R-:W-:Y:S01]  /*1160*/  FMUL.FTZ R93, R43, R88 ;  /* 0x000000582b5d7220 */ /* 0x000fe20000410000 */
[C---:B----4-:R-:W-:Y:S01]  /*1170*/  PRMT R88, R81.reuse, 0x7632, R88 ;  /* 0x0000763251587816 */ /* 0x050fe20000000058 */
[----:B------:R-:W-:-:S02]  /*1180*/  IMAD.U32 R81, R81, 0x10000, RZ ;  /* 0x0001000051517824 */ /* 0x000fc400078e00ff */
[----:B------:R-:W-:-:S04]  /*1190*/  FFMA.FTZ R85, R30, R85, R91 ;  /* 0x000000551e557223 */ /* 0x000fc8000001005b */
[----:B------:R-:W-:Y:S02]  /*11a0*/  FFMA.FTZ R90, R32, R81, R85 ;  /* 0x00000051205a7223 */ /* 0x000fe40000010055 */
[----:B------:R-:W4:Y:S01]  /*11b0*/  LDG.E.CONSTANT R81, desc[UR14][R24.64+0x500] ;  /* 0x0005000e18517981 */ /* 0x000f22000c1e9900 */
[----:B------:R-:W-:Y:S01]  /*11c0*/  SHF.L.U32 R88, R88, 0x10, RZ ;  /* 0x0000001058587819 */ /* 0x000fe200000006ff */
[----:B------:R-:W-:Y:S01]  /*11d0*/  FFMA.FTZ R89, R40, R89, R93 ;  /* 0x0000005928597223 */ /* 0x000fe2000001005d */
[C---:B-----5:R-:W-:Y:S01]  /*11e0*/  PRMT R85, R82.reuse, 0x7632, R85 ;  /* 0x0000763252557816 */ /* 0x060fe20000000055 */
[----:B------:R-:W-:Y:S02]  /*11f0*/  IMAD.U32 R82, R82, 0x10000, RZ ;  /* 0x0001000052527824 */ /* 0x000fe400078e00ff */
[----:B------:R-:W-:Y:S02]  /*1200*/  FFMA.FTZ R88, R44, R88, R89 ;  /* 0x000000582c587223 */ /* 0x000fe40000010059 */
[----:B------:R-:W-:-:S02]  /*1210*/  IMAD.U32 R85, R85, 0x10000, RZ ;  /* 0x0001000055557824 */ /* 0x000fc400078e00ff */
[----:B------:R-:W-:Y:S02]  /*1220*/  FFMA.FTZ R89, R33, R82, R90 ;  /* 0x0000005221597223 */ /* 0x000fe4000001005a */
[----:B------:R-:W5:Y:S01]  /*1230*/  LDG.E.CONSTANT R82, desc[UR14][R24.64+0x580] ;  /* 0x0005800e18527981 */ /* 0x000f62000c1e9900 */
[--C-:B------:R-:W-:Y:S01]  /*1240*/  FFMA.FTZ R85, R45, R85, R88.reuse ;  /* 0x000000552d557223 */ /* 0x100fe20000010058 */
[C---:B------:R-:W-:Y:S02]  /*1250*/  PRMT R88, R84.reuse, 0x7632, R88 ;  /* 0x0000763254587816 */ /* 0x040fe40000000058 */
[----:B------:R-:W-:-:S03]  /*1260*/  SHF.L.U32 R84, R84, 0x10, RZ ;  /* 0x0000001054547819 */ /* 0x000fc600000006ff */
[----:B------:R-:W-:Y:S02]  /*1270*/  IMAD.U32 R88, R88, 0x10000, RZ ;  /* 0x0001000058587824 */ /* 0x000fe400078e00ff */
[----:B------:R-:W-:Y:S02]  /*1280*/  FFMA.FTZ R90, R34, R84, R89 ;  /* 0x00000054225a7223 */ /* 0x000fe40000010059 */
[----:B------:R-:W5:Y:S01]  /*1290*/  LDG.E.CONSTANT R84, desc[UR14][R24.64+0x600] ;  /* 0x0006000e18547981 */ /* 0x000f62000c1e9900 */
[----:B------:R-:W-:Y:S01]  /*12a0*/  FFMA.FTZ R88, R46, R88, R85 ;  /* 0x000000582e587223 */ /* 0x000fe20000010055 */
[----:B------:R-:W-:-:S04]  /*12b0*/  IMAD.U32 R85, R83, 0x10000, RZ ;  /* 0x0001000053557824 */ /* 0x000fc800078e00ff */
[----:B------:R-:W-:Y:S02]  /*12c0*/  FFMA.FTZ R89, R35, R85, R90 ;  /* 0x0000005523597223 */ /* 0x000fe4000001005a */
[----:B------:R-:W5:Y:S01]  /*12d0*/  LDG.E.CONSTANT R85, desc[UR14][R24.64+0x680] ;  /* 0x0006800e18557981 */ /* 0x000f62000c1e9900 */
[----:B------:R-:W-:-:S04]  /*12e0*/  PRMT R83, R83, 0x7632, R83 ;  /* 0x0000763253537816 */ /* 0x000fc80000000053 */
[----:B------:R-:W-:-:S05]  /*12f0*/  SHF.L.U32 R83, R83, 0x10, RZ ;  /* 0x0000001053537819 */ /* 0x000fca00000006ff */
[----:B------:R-:W-:Y:S01]  /*1300*/  FFMA.FTZ R91, R47, R83, R88 ;  /* 0x000000532f5b7223 */ /* 0x000fe20000010058 */
[C---:B------:R-:W-:Y:S01]  /*1310*/  IMAD.U32 R88, R86.reuse, 0x10000, RZ ;  /* 0x0001000056587824 */ /* 0x040fe200078e00ff */
[----:B------:R-:W-:Y:S01]  /*1320*/  PRMT R86, R86, 0x7632, R86 ;  /* 0x0000763256567816 */ /* 0x000fe20000000056 */
[----:B------:R-:W5:Y:S02]  /*1330*/  LDG.E.CONSTANT R83, desc[UR14][R24.64+0x700] ;  /* 0x0007000e18537981 */ /* 0x000f64000c1e9900 */
[--C-:B------:R-:W-:Y:S01]  /*1340*/  FFMA.FTZ R88, R36, R88, R89.reuse ;  /* 0x0000005824587223 */ /* 0x100fe20000010059 */
[C---:B------:R-:W-:Y:S01]  /*1350*/  PRMT R89, R87.reuse, 0x7632, R89 ;  /* 0x0000763257597816 */ /* 0x040fe20000000059 */
[----:B------:R-:W-:Y:S01]  /*1360*/  IMAD.U32 R86, R86, 0x10000, RZ ;  /* 0x0001000056567824 */ /* 0x000fe200078e00ff */
[----:B------:R-:W-:-:S03]  /*1370*/  SHF.L.U32 R87, R87, 0x10, RZ ;  /* 0x0000001057577819 */ /* 0x000fc600000006ff */
[----:B------:R-:W-:Y:S01]  /*1380*/  FFMA.FTZ R86, R48, R86, R91 ;  /* 0x0000005630567223 */ /* 0x000fe2000001005b */
[----:B------:R-:W-:Y:S02]  /*1390*/  IMAD.U32 R89, R89, 0x10000, RZ ;  /* 0x0001000059597824 */ /* 0x000fe400078e00ff */
[----:B------:R-:W-:Y:S02]  /*13a0*/  FFMA.FTZ R87, R37, R87, R88 ;  /* 0x0000005725577223 */ /* 0x000fe40000010058 */
[----:B------:R-:W-:Y:S02]  /*13b0*/  FFMA.FTZ R89, R49, R89, R86 ;  /* 0x0000005931597223 */ /* 0x000fe40000010056 */
[----:B------:R-:W5:Y:S01]  /*13c0*/  LDG.E.CONSTANT R86, desc[UR14][R24.64+0x780] ;  /* 0x0007800e18567981 */ /* 0x000f62000c1e9900 */
[C---:B--2---:R-:W-:Y:S01]  /*13d0*/  PRMT R88, R74.reuse, 0x7632, R88 ;  /* 0x000076324a587816 */ /* 0x044fe20000000058 */
[----:B------:R-:W-:-:S03]  /*13e0*/  IMAD.U32 R74, R74, 0x10000, RZ ;  /* 0x000100004a4a7824 */ /* 0x000fc600078e00ff */
[----:B------:R-:W-:Y:S01]  /*13f0*/  SHF.L.U32 R88, R88, 0x10, RZ ;  /* 0x0000001058587819 */ /* 0x000fe200000006ff */
[----:B------:R-:W-:Y:S02]  /*1400*/  FFMA.FTZ R74, R4, R74, R87 ;  /* 0x0000004a044a7223 */ /* 0x000fe40000010057 */
[----:B------:R-:W2:Y:S02]  /*1410*/  LDG.E.CONSTANT R87, desc[UR14][R24.64+0x800] ;  /* 0x0008000e18577981 */ /* 0x000ea4000c1e9900 */
[--C-:B------:R-:W-:Y:S01]  /*1420*/  FFMA.FTZ R88, R50, R88, R89.reuse ;  /* 0x0000005832587223 */ /* 0x100fe20000010059 */
[C---:B---3--:R-:W-:Y:S01]  /*1430*/  PRMT R89, R80.reuse, 0x7632, R89 ;  /* 0x0000763250597816 */ /* 0x048fe20000000059 */
[----:B------:R-:W-:-:S04]  /*1440*/  IMAD.U32 R80, R80, 0x10000, RZ ;  /* 0x0001000050507824 */ /* 0x000fc800078e00ff */
[--C-:B------:R-:W-:Y:S02]  /*1450*/  FFMA.FTZ R91, R5, R80, R74.reuse ;  /* 0x00000050055b7223 */ /* 0x100fe4000001004a */
[----:B------:R-:W3:Y:S01]  /*1460*/  LDG.E.CONSTANT R80, desc[UR14][R24.64+0x880] ;  /* 0x0008800e18507981 */ /* 0x000ee2000c1e9900 */
[----:B----4-:R-:W-:Y:S01]  /*1470*/  PRMT R74, R81, 0x7632, R74 ;  /* 0x00007632514a7816 */ /* 0x010fe2000000004a */
[----:B------:R-:W-:Y:S01]  /*1480*/  IMAD.U32 R89, R89, 0x10000, RZ ;  /* 0x0001000059597824 */ /* 0x000fe200078e00ff */
[----:B------:R-:W-:-:S03]  /*1490*/  SHF.L.U32 R81, R81, 0x10, RZ ;  /* 0x0000001051517819 */ /* 0x000fc600000006ff */
[----:B------:R-:W-:Y:S01]  /*14a0*/  FFMA.FTZ R89, R51, R89, R88 ;  /* 0x0000005933597223 */ /* 0x000fe20000010058 */
[----:B------:R-:W-:Y:S02]  /*14b0*/  IMAD.U32 R74, R74, 0x10000, RZ ;  /* 0x000100004a4a7824 */ /* 0x000fe400078e00ff */
[----:B------:R-:W-:Y:S02]  /*14c0*/  FFMA.FTZ R88, R6, R81, R91 ;  /* 0x0000005106587223 */ /* 0x000fe4000001005b */
[----:B------:R-:W4:Y:S01]  /*14d0*/  LDG.E.CONSTANT R81, desc[UR14][R24.64+0x900] ;  /* 0x0009000e18517981 */ /* 0x000f22000c1e9900 */
[--C-:B------:R-:W-:Y:S01]  /*14e0*/  FFMA.FTZ R74, R52, R74, R89.reuse ;  /* 0x0000004a344a7223 */ /* 0x100fe20000010059 */
[C---:B-----5:R-:W-:Y:S01]  /*14f0*/  PRMT R89, R82.reuse, 0x7632, R89 ;  /* 0x0000763252597816 */ /* 0x060fe20000000059 */
[----:B------:R-:W-:-:S03]  /*1500*/  IMAD.U32 R82, R82, 0x10000, RZ ;  /* 0x0001000052527824 */ /* 0x000fc600078e00ff */
[----:B------:R-:W-:Y:S01]  /*1510*/  SHF.L.U32 R89, R89, 0x10, RZ ;  /* 0x0000001059597819 */ /* 0x000fe200000006ff */
[----:B------:R-:W-:Y:S02]  /*1520*/  FFMA.FTZ R91, R7, R82, R88 ;  /* 0x00000052075b7223 */ /* 0x000fe40000010058 */
[----:B------:R-:W5:Y:S02]  /*1530*/  LDG.E.CONSTANT R82, desc[UR14][R24.64+0x980] ;  /* 0x0009800e18527981 */ /* 0x000f64000c1e9900 */
[--C-:B------:R-:W-:Y:S01]  /*1540*/  FFMA.FTZ R89, R53, R89, R74.reuse ;  /* 0x0000005935597223 */ /* 0x100fe2000001004a */
[C---:B------:R-:W-:Y:S01]  /*1550*/  PRMT R74, R84.reuse, 0x7632, R74 ;  /* 0x00007632544a7816 */ /* 0x040fe2000000004a */
[----:B------:R-:W-:-:S04]  /*1560*/  IMAD.U32 R84, R84, 0x10000, RZ ;  /* 0x0001000054547824 */ /* 0x000fc800078e00ff */
[----:B------:R-:W-:Y:S02]  /*1570*/  IMAD.U32 R74, R74, 0x10000, RZ ;  /* 0x000100004a4a7824 */ /* 0x000fe400078e00ff */
[----:B------:R-:W-:Y:S02]  /*1580*/  FFMA.FTZ R88, R8, R84, R91 ;  /* 0x0000005408587223 */ /* 0x000fe4000001005b */
[----:B------:R-:W5:Y:S01]  /*1590*/  LDG.E.CONSTANT R84, desc[UR14][R24.64+0xa00] ;  /* 0x000a000e18547981 */ /* 0x000f62000c1e9900 */
[----:B------:R-:W-:Y:S01]  /*15a0*/  FFMA.FTZ R89, R54, R74, R89 ;  /* 0x0000004a36597223 */ /* 0x000fe20000010059 */
[C---:B------:R-:W-:Y:S02]  /*15b0*/  PRMT R74, R85.reuse, 0x7632, R74 ;  /* 0x00007632554a7816 */ /* 0x040fe4000000004a */
[----:B------:R-:W-:-:S05]  /*15c0*/  SHF.L.U32 R85, R85, 0x10, RZ ;  /* 0x0000001055557819 */ /* 0x000fca00000006ff */
[----:B------:R-:W-:Y:S02]  /*15d0*/  FFMA.FTZ R91, R9, R85, R88 ;  /* 0x00000055095b7223 */ /* 0x000fe40000010058 */
[----:B------:R-:W5:Y:S01]  /*15e0*/  LDG.E.CONSTANT R85, desc[UR14][R24.64+0xa80] ;  /* 0x000a800e18557981 */ /* 0x000f62000c1e9900 */
[----:B------:R-:W-:-:S04]  /*15f0*/  IMAD.U32 R74, R74, 0x10000, RZ ;  /* 0x000100004a4a7824 */ /* 0x000fc800078e00ff */
[----:B------:R-:W-:Y:S02]  /*1600*/  FFMA.FTZ R89, R56, R74, R89 ;  /* 0x0000004a38597223 */ /* 0x000fe40000010059 */
[----:B------:R-:W5:Y:S01]  /*1610*/  LDG.E.CONSTANT R74, desc[UR14][R24.64+0xb00] ;  /* 0x000b000e184a7981 */ /* 0x000f62000c1e9900 */
[C---:B------:R-:W-:Y:S01]  /*1620*/  IMAD.U32 R88, R83.reuse, 0x10000, RZ ;  /* 0x0001000053587824 */ /* 0x040fe200078e00ff */
[----:B------:R-:W-:-:S04]  /*1630*/  PRMT R83, R83, 0x7632, R83 ;  /* 0x0000763253537816 */ /* 0x000fc80000000053 */
[----:B------:R-:W-:Y:S01]  /*1640*/  SHF.L.U32 R83, R83, 0x10, RZ ;  /* 0x0000001053537819 */ /* 0x000fe200000006ff */
[----:B------:R-:W-:-:S04]  /*1650*/  FFMA.FTZ R88, R10, R88, R91 ;  /* 0x000000580a587223 */ /* 0x000fc8000001005b */
[----:B------:R-:W-:Y:S01]  /*1660*/  FFMA.FTZ R90, R58, R83, R89 ;  /* 0x000000533a5a7223 */ /* 0x000fe20000010059 */
[C---:B------:R-:W-:Y:S01]  /*1670*/  PRMT R83, R86.reuse, 0x7632, R83 ;  /* 0x0000763256537816 */ /* 0x040fe20000000053 */
[----:B------:R-:W-:-:S04]  /*1680*/  IMAD.U32 R86, R86, 0x10000, RZ ;  /* 0x0001000056567824 */ /* 0x000fc800078e00ff */
[----:B------:R-:W-:Y:S01]  /*1690*/  FFMA.FTZ R89, R11, R86, R88 ;  /* 0x000000560b597223 */ /* 0x000fe20000010058 */
[----:B------:R-:W-:-:S04]  /*16a0*/  IMAD.U32 R83, R83, 0x10000, RZ ;  /* 0x0001000053537824 */ /* 0x000fc800078e00ff */
[----:B------:R-:W-:Y:S01]  /*16b0*/  FFMA.FTZ R83, R59, R83, R90 ;  /* 0x000000533b537223 */ /* 0x000fe2000001005a */
[----:B--2---:R-:W-:-:S05]  /*16c0*/  PRMT R86, R87, 0x7632, R86 ;  /* 0x0000763257567816 */ /* 0x004fca0000000056 */
[----:B------:R-:W-:-:S04]  /*16d0*/  IMAD.U32 R86, R86, 0x10000, RZ ;  /* 0x0001000056567824 */ /* 0x000fc800078e00ff */
[--C-:B------:R-:W-:Y:S01]  /*16e0*/  FFMA.FTZ R86, R60, R86, R83.reuse ;  /* 0x000000563c567223 */ /* 0x100fe20000010053 */
[----:B---3--:R-:W-:Y:S02]  /*16f0*/  PRMT R83, R80, 0x7632, R83 ;  /* 0x0000763250537816 */ /* 0x008fe40000000053 */
[----:B------:R-:W-:Y:S02]  /*1700*/  SHF.L.U32 R87, R87, 0x10, RZ ;  /* 0x0000001057577819 */ /* 0x000fe400000006ff */
[----:B------:R-:W-:-:S03]  /*1710*/  SHF.L.U32 R83, R83, 0x10, RZ ;  /* 0x0000001053537819 */ /* 0x000fc600000006ff */
[----:B------:R-:W-:Y:S02]  /*1720*/  FFMA.FTZ R88, R12, R87, R89 ;  /* 0x000000570c587223 */ /* 0x000fe40000010059 */
[--C-:B------:R-:W-:Y:S01]  /*1730*/  FFMA.FTZ R83, R61, R83, R86.reuse ;  /* 0x000000533d537223 */ /* 0x100fe20000010056 */
[----:B----4-:R-:W-:Y:S01]  /*1740*/  PRMT R86, R81, 0x7632, R86 ;  /* 0x0000763251567816 */ /* 0x010fe20000000056 */
[----:B------:R-:W-:Y:S02]  /*1750*/  IMAD.U32 R87, R80, 0x10000, RZ ;  /* 0x0001000050577824 */ /* 0x000fe400078e00ff */
[----:B------:R-:W2:Y:S02]  /*1760*/  LDG.E.CONSTANT R80, desc[UR14][R24.64+0xb80] ;  /* 0x000b800e18507981 */ /* 0x000ea4000c1e9900 */
[----:B------:R-:W-:Y:S02]  /*1770*/  IMAD.U32 R86, R86, 0x10000, RZ ;  /* 0x0001000056567824 */ /* 0x000fe400078e00ff */
[----:B------:R-:W-:Y:S01]  /*1780*/  FFMA.FTZ R87, R13, R87, R88 ;  /* 0x000000570d577223 */ /* 0x000fe20000010058 */
[----:B------:R-:W-:-:S02]  /*1790*/  IMAD.U32 R88, R81, 0x10000, RZ ;  /* 0x0001000051587824 */ /* 0x000fc400078e00ff */
[--C-:B------:R-:W-:Y:S01]  /*17a0*/  FFMA.FTZ R86, R62, R86, R83.reuse ;  /* 0x000000563e567223 */ /* 0x100fe20000010053 */
[----:B-----5:R-:W-:Y:S01]  /*17b0*/  PRMT R83, R82, 0x7632, R83 ;  /* 0x0000763252537816 */ /* 0x020fe20000000053 */
[----:B------:R-:W3:Y:S01]  /*17c0*/  LDG.E.CONSTANT R81, desc[UR14][R24.64+0xc00] ;  /* 0x000c000e18517981 */ /* 0x000ee2000c1e9900 */
[----:B------:R-:W-:Y:S01]  /*17d0*/  FFMA.FTZ R88, R14, R88, R87 ;  /* 0x000000580e587223 */ /* 0x000fe20000010057 */
[----:B------:R-:W-:Y:S02]  /*17e0*/  SHF.L.U32 R87, R82, 0x10, RZ ;  /* 0x0000001052577819 */ /* 0x000fe400000006ff */
[----:B------:R-:W4:Y:S01]  /*17f0*/  LDG.E.CONSTANT R82, desc[UR14][R24.64+0xc80] ;  /* 0x000c800e18527981 */ /* 0x000f22000c1e9900 */
[----:B------:R-:W-:Y:S02]  /*1800*/  IMAD.U32 R83, R83, 0x10000, RZ ;  /* 0x0001000053537824 */ /* 0x000fe400078e00ff */
[----:B------:R-:W-:Y:S02]  /*1810*/  FFMA.FTZ R88, R15, R87, R88 ;  /* 0x000000570f587223 */ /* 0x000fe40000010058 */
[--C-:B------:R-:W-:Y:S01]  /*1820*/  FFMA.FTZ R87, R63, R83, R86.reuse ;  /* 0x000000533f577223 */ /* 0x100fe20000010056 */
[C---:B------:R-:W-:Y:S01]  /*1830*/  PRMT R86, R84.reuse, 0x7632, R86 ;  /* 0x0000763254567816 */ /* 0x040fe20000000056 */
[----:B------:R-:W5:Y:S01]  /*1840*/  LDG.E.CONSTANT R83, desc[UR14][R24.64+0xd00] ;  /* 0x000d000e18537981 */ /* 0x000f62000c1e9900 */
[----:B------:R-:W-:-:S02]  /*1850*/  IMAD.U32 R84, R84, 0x10000, RZ ;  /* 0x0001000054547824 */ /* 0x000fc400078e00ff */
[----:B------:R-:W-:Y:S02]  /*1860*/  SHF.L.U32 R86, R86, 0x10, RZ ;  /* 0x0000001056567819 */ /* 0x000fe400000006ff */
[----:B------:R-:W-:Y:S02]  /*1870*/  FFMA.FTZ R88, R55, R84, R88 ;  /* 0x0000005437587223 */ /* 0x000fe40000010058 */
[----:B------:R-:W5:Y:S01]  /*1880*/  LDG.E.CONSTANT R84, desc[UR14][R24.64+0xd80] ;  /* 0x000d800e18547981 */ /* 0x000f62000c1e9900 */
[----:B------:R-:W-:Y:S01]  /*1890*/  FFMA.FTZ R87, R64, R86, R87 ;  /* 0x0000005640577223 */ /* 0x000fe20000010057 */
[C---:B------:R-:W-:Y:S01]  /*18a0*/  PRMT R86, R85.reuse, 0x7632, R86 ;  /* 0x0000763255567816 */ /* 0x040fe20000000056 */
[----:B------:R-:W-:-:S04]  /*18b0*/  IMAD.U32 R85, R85, 0x10000, RZ ;  /* 0x0001000055557824 */ /* 0x000fc800078e00ff */
[----:B------:R-:W-:Y:S02]  /*18c0*/  FFMA.FTZ R89, R57, R85, R88 ;  /* 0x0000005539597223 */ /* 0x000fe40000010058 */
[----:B------:R-:W5:Y:S01]  /*18d0*/  LDG.E.CONSTANT R85, desc[UR14][R24.64+0xe00] ;  /* 0x000e000e18557981 */ /* 0x000f62000c1e9900 */
[----:B------:R-:W-:Y:S01]  /*18e0*/  IMAD.U32 R86, R86, 0x10000, RZ ;  /* 0x0001000056567824 */ /* 0x000fe200078e00ff */
[----:B------:R-:W-:Y:S02]  /*18f0*/  SHF.L.U32 R90, R74, 0x10, RZ ;  /* 0x000000104a5a7819 */ /* 0x000fe400000006ff */
[----:B------:R-:W5:Y:S01]  /*1900*/  LDG.E.CONSTANT R88, desc[UR14][R24.64+0xe80] ;  /* 0x000e800e18587981 */ /* 0x000f62000c1e9900 */
[----:B------:R-:W-:-:S03]  /*1910*/  FFMA.FTZ R86, R76, R86, R87 ;  /* 0x000000564c567223 */ /* 0x000fc60000010057 */
[----:B------:R-:W5:Y:S01]  /*1920*/  LDG.E.CONSTANT R87, desc[UR14][R24.64+0xf00] ;  /* 0x000f000e18577981 */ /* 0x000f62000c1e9900 */
[----:B------:R-:W-:-:S03]  /*1930*/  FFMA.FTZ R90, R18, R90, R89 ;  /* 0x0000005a125a7223 */ /* 0x000fc60000010059 */
[----:B------:R4:W5:Y:S01]  /*1940*/  LDG.E.CONSTANT R89, desc[UR14][R24.64+0xf80] ;  /* 0x000f800e18597981 */ /* 0x000962000c1e9900 */
[----:B------:R-:W-:-:S05]  /*1950*/  PRMT R74, R74, 0x7632, R74 ;  /* 0x000076324a4a7816 */ /* 0x000fca000000004a */
[----:B------:R-:W-:-:S04]  /*1960*/  IMAD.U32 R74, R74, 0x10000, RZ ;  /* 0x000100004a4a7824 */ /* 0x000fc800078e00ff */
[--C-:B------:R-:W-:Y:S01]  /*1970*/  FFMA.FTZ R74, R77, R74, R86.reuse ;  /* 0x0000004a4d4a7223 */ /* 0x100fe20000010056 */
[----:B------:R-:W-:Y:S01]  /*1980*/  UMOV UR4, 0xffffffff ;  /* 0xffffffff00047882 */ /* 0x000fe20000000000 */
[C---:B--2---:R-:W-:Y:S01]  /*1990*/  PRMT R86, R80.reuse, 0x7632, R86 ;  /* 0x0000763250567816 */ /* 0x044fe20000000056 */
[----:B------:R-:W-:-:S03]  /*19a0*/  IMAD.U32 R80, R80, 0x10000, RZ ;  /* 0x0001000050507824 */ /* 0x000fc600078e00ff */
[----:B------:R-:W-:Y:S01]  /*19b0*/  SHF.L.U32 R86, R86, 0x10, RZ ;  /* 0x0000001056567819 */ /* 0x000fe200000006ff */
[----:B------:R-:W-:-:S04]  /*19c0*/  FFMA.FTZ R91, R19, R80, R90 ;  /* 0x00000050135b7223 */ /* 0x000fc8000001005a */
[--C-:B------:R-:W-:Y:S01]  /*19d0*/  FFMA.FTZ R93, R67, R86, R74.reuse ;  /* 0x00000056435d7223 */ /* 0x100fe2000001004a */
[C---:B---3--:R-:W-:Y:S01]  /*19e0*/  PRMT R74, R81.reuse, 0x7632, R74 ;  /* 0x00007632514a7816 */ /* 0x048fe2000000004a */
[----:B------:R-:W-:Y:S01]  /*19f0*/  IMAD.U32 R81, R81, 0x10000, RZ ;  /* 0x0001000051517824 */ /* 0x000fe200078e00ff */
[C---:B----4-:R-:W-:Y:S02]  /*1a00*/  PRMT R25, R82.reuse, 0x7632, R25 ;  /* 0x0000763252197816 */ /* 0x050fe40000000019 */
[----:B------:R-:W-:Y:S01]  /*1a10*/  SHF.L.U32 R82, R82, 0x10, RZ ;  /* 0x0000001052527819 */ /* 0x000fe200000006ff */
[----:B------:R-:W-:Y:S01]  /*1a20*/  FFMA.FTZ R24, R20, R81, R91 ;  /* 0x0000005114187223 */ /* 0x000fe2000001005b */
[----:B------:R-:W-:-:S03]  /*1a30*/  IMAD.U32 R74, R74, 0x10000, RZ ;  /* 0x000100004a4a7824 */ /* 0x000fc600078e00ff */
[--C-:B------:R-:W-:Y:S01]  /*1a40*/  FFMA.FTZ R81, R21, R82, R24.reuse ;  /* 0x0000005215517223 */ /* 0x100fe20000010018 */
[----:B-----5:R-:W-:Y:S01]  /*1a50*/  PRMT R24, R83, 0x7632, R24 ;  /* 0x0000763253187816 */ /* 0x020fe20000000018 */
[----:B------:R-:W-:Y:S01]  /*1a60*/  FFMA.FTZ R74, R68, R74, R93 ;  /* 0x0000004a444a7223 */ /* 0x000fe2000001005d */
[----:B------:R-:W-:Y:S02]  /*1a70*/  IMAD.U32 R25, R25, 0x10000, RZ ;  /* 0x0001000019197824 */ /* 0x000fe400078e00ff */
[----:B------:R-:W-:Y:S02]  /*1a80*/  SHF.L.U32 R24, R24, 0x10, RZ ;  /* 0x0000001018187819 */ /* 0x000fe400000006ff */
[----:B------:R-:W-:Y:S01]  /*1a90*/  FFMA.FTZ R25, R69, R25, R74 ;  /* 0x0000001945197223 */ /* 0x000fe2000001004a */
[----:B------:R-:W-:-:S03]  /*1aa0*/  IMAD.U32 R83, R83, 0x10000, RZ ;  /* 0x0001000053537824 */ /* 0x000fc600078e00ff */
[----:B------:R-:W-:Y:S01]  /*1ab0*/  FFMA.FTZ R24, R70, R24, R25 ;  /* 0x0000001846187223 */ /* 0x000fe20000010019 */
[C---:B------:R-:W-:Y:S01]  /*1ac0*/  IMAD.U32 R25, R84.reuse, 0x10000, RZ ;  /* 0x0001000054197824 */ /* 0x040fe200078e00ff */
[----:B------:R-:W-:Y:S01]  /*1ad0*/  PRMT R84, R84, 0x7632, R84 ;  /* 0x0000763254547816 */ /* 0x000fe20000000054 */
[----:B------:R-:W-:Y:S01]  /*1ae0*/  FFMA.FTZ R74, R22, R83, R81 ;  /* 0x00000053164a7223 */ /* 0x000fe20000010051 */
[----:B------:R-:W-:-:S03]  /*1af0*/  PRMT R80, R85, 0x7632, R80 ;  /* 0x0000763255507816 */ /* 0x000fc60000000050 */
[----:B------:R-:W-:Y:S02]  /*1b00*/  IMAD.U32 R84, R84, 0x10000, RZ ;  /* 0x0001000054547824 */ /* 0x000fe400078e00ff */
[----:B------:R-:W-:Y:S01]  /*1b10*/  FFMA.FTZ R74, R23, R25, R74 ;  /* 0x00000019174a7223 */ /* 0x000fe2000001004a */
[----:B------:R-:W-:Y:S01]  /*1b20*/  SHF.L.U32 R85, R85, 0x10, RZ ;  /* 0x0000001055557819 */ /* 0x000fe200000006ff */
[--C-:B------:R-:W-:Y:S01]  /*1b30*/  FFMA.FTZ R25, R71, R84, R24.reuse ;  /* 0x0000005447197223 */ /* 0x100fe20000010018 */
[----:B------:R-:W-:Y:S01]  /*1b40*/  IMAD.U32 R80, R80, 0x10000, RZ ;  /* 0x0001000050507824 */ /* 0x000fe200078e00ff */
[----:B------:R-:W-:Y:S02]  /*1b50*/  PRMT R24, R88, 0x7632, R24 ;  /* 0x0000763258187816 */ /* 0x000fe40000000018 */
[----:B------:R-:W-:Y:S01]  /*1b60*/  FFMA.FTZ R85, R65, R85, R74 ;  /* 0x0000005541557223 */ /* 0x000fe2000001004a */
[--C-:B------:R-:W-:Y:S01]  /*1b70*/  FFMA.FTZ R80, R72, R80, R25.reuse ;  /* 0x0000005048507223 */ /* 0x100fe20000010019 */
[C---:B------:R-:W-:Y:S01]  /*1b80*/  PRMT R25, R87.reuse, 0x7632, R25 ;  /* 0x0000763257197816 */ /* 0x040fe20000000019 */
[----:B------:R-:W-:Y:S01]  /*1b90*/  IMAD.U32 R88, R88, 0x10000, RZ ;  /* 0x0001000058587824 */ /* 0x000fe200078e00ff */
[----:B------:R-:W-:Y:S01]  /*1ba0*/  SHF.L.U32 R24, R24, 0x10, RZ ;  /* 0x0000001018187819 */ /* 0x000fe200000006ff */
[----:B------:R-:W-:Y:S01]  /*1bb0*/  IMAD.U32 R87, R87, 0x10000, RZ ;  /* 0x0001000057577824 */ /* 0x000fe200078e00ff */
[----:B------:R-:W-:Y:S01]  /*1bc0*/  PRMT R81, R89, 0x7632, R81 ;  /* 0x0000763259517816 */ /* 0x000fe20000000051 */
[----:B------:R-:W-:Y:S01]  /*1bd0*/  FFMA.FTZ R85, R66, R88, R85 ;  /* 0x0000005842557223 */ /* 0x000fe20000010055 */
[----:B------:R-:W-:-:S02]  /*1be0*/  IMAD.U32 R25, R25, 0x10000, RZ ;  /* 0x0001000019197824 */ /* 0x000fc400078e00ff */
[----:B------:R-:W-:Y:S01]  /*1bf0*/  FFMA.FTZ R24, R73, R24, R80 ;  /* 0x0000001849187223 */ /* 0x000fe20000010050 */
[----:B------:R-:W-:Y:S01]  /*1c00*/  SHF.L.U32 R89, R89, 0x10, RZ ;  /* 0x0000001059597819 */ /* 0x000fe200000006ff */
[----:B------:R-:W-:Y:S01]  /*1c10*/  FFMA.FTZ R74, R26, R87, R85 ;  /* 0x000000571a4a7223 */ /* 0x000fe20000010055 */
[----:B------:R-:W-:Y:S02]  /*1c20*/  IMAD.U32 R81, R81, 0x10000, RZ ;  /* 0x0001000051517824 */ /* 0x000fe400078e00ff */
[----:B------:R-:W-:Y:S01]  /*1c30*/  FFMA.FTZ R25, R75, R25, R24 ;  /* 0x000000194b197223 */ /* 0x000fe20000010018 */
[----:B------:R-:W-:-:S03]  /*1c40*/  FFMA.FTZ R74, R27, R89, R74 ;  /* 0x000000591b4a7223 */ /* 0x000fc6000001004a */
[----:B------:R-:W-:-:S04]  /*1c50*/  FFMA.FTZ R25, R78, R81, R25 ;  /* 0x000000514e197223 */ /* 0x000fc80000010019 */
[----:B------:R-:W-:Y:S01]  /*1c60*/  FADD.FTZ R25, R74, R25 ;  /* 0x000000194a197221 */ /* 0x000fe20000010000 */
[----:B------:R-:W-:Y:S06]  /*1c70*/  BRA.DIV UR4, `(.L_x_19607) ;  /* 0x0000004604f87947 */ /* 0x000fec000b800000 */
[----:B------:R-:W0:Y:S02]  /*1c80*/  SHFL.BFLY PT, R24, R25, 0x2, 0x1f ;  /* 0x0c401f0019187f89 */ /* 0x000e2400000e0000 */
[----:B0-----:R-:W-:-:S05]  /*1c90*/  FADD.FTZ R24, R25, R24 ;  /* 0x0000001819187221 */ /* 0x001fca0000010000 */
[----:B------:R0:W1:Y:S02]  /*1ca0*/  SHFL.BFLY PT, R81, R24, 0x1, 0x1f ;  /* 0x0c201f0018517f89 */ /* 0x00006400000e0000 */
.L_x_19662:
[----:B------:R-:W-:Y:S01]  /*1cb0*/  VIADD R25, R79, 0x1 ;  /* 0x000000014f197836 */ /* 0x000fe20000000000 */
[----:B------:R-:W-:Y:S01]  /*1cc0*/  ISETP.NE.AND P2, PT, R41, RZ, PT ;  /* 0x000000ff2900720c */ /* 0x000fe20003f45270 */
[----:B-1----:R-:W-:Y:S01]  /*1cd0*/  FADD.FTZ R81, R24, R81 ;  /* 0x0000005118517221 */ /* 0x002fe20000010000 */
[----:B------:R-:W-:Y:S02]  /*1ce0*/  VIADD R3, R3, 0x4 ;  /* 0x0000000403037836 */ /* 0x000fe40000000000 */
[----:B------:R-:W-:Y:S01]  /*1cf0*/  I2FP.F32.S32 R25, R25 ;  /* 0x0000001900197245 */ /* 0x000fe20000201400 */
[----:B------:R-:W-:-:S04]  /*1d00*/  VIADD R79, R79, 0x20 ;  /* 0x000000204f4f7836 */ /* 0x000fc80000000000 */
[----:B------:R-:W-:-:S05]  /*1d10*/  FMUL.FTZ R25, R25, R0 ;  /* 0x0000000019197220 */ /* 0x000fca0000410000 */
[----:B------:R-:W-:Y:S02]  /*1d20*/  FSEL R74, R25, RZ, P0 ;  /* 0x000000ff194a7208 */ /* 0x000fe40000000000 */
[C---:B------:R-:W-:Y:S01]  /*1d30*/  @!P2 IADD3 R25, PT, PT, R38.reuse, -0x1, RZ ;  /* 0xffffffff2619a810 */ /* 0x040fe20007ffe0ff */
[----:B------:R-:W-:Y:S02]  /*1d40*/  VIADD R38, R38, 0x20 ;  /* 0x0000002026267836 */ /* 0x000fe40000000000 */
[----:B------:R-:W-:Y:S01]  /*1d50*/  FFMA.FTZ R81, R81, UR11, R74 ;  /* 0x0000000b51517c23 */ /* 0x000fe2000801004a */
[C---:B------:R-:W-:Y:S02]  /*1d60*/  @!P2 ISETP.GE.AND P1, PT, R25.reuse, UR20, PT ;  /* 0x000000141900ac0c */ /* 0x040fe4000bf26270 */
[----:B------:R-:W-:Y:S02]  /*1d70*/  ISETP.GE.OR P3, PT, R25, UR20, P2 ;  /* 0x0000001419007c0c */ /* 0x000fe40009766670 */
[----:B0-----:R-:W-:-:S02]  /*1d80*/  @!P2 FSEL R24, R81, RZ, !P1 ;  /* 0x000000ff5118a208 */ /* 0x001fc40004800000 */
[----:B------:R-:W-:-:S03]  /*1d90*/  IADD3 R28, P1, PT, R28, 0x10, RZ ;  /* 0x000000101c1c7810 */ /* 0x000fc60007f3e0ff */
[----:B------:R0:W-:Y:S01]  /*1da0*/  @!P2 STS [R39], R24 ;  /* 0x000000182700a388 */ /* 0x0001e20000000800 */
[----:B------:R-:W-:Y:S02]  /*1db0*/  ISETP.GE.U32.AND P2, PT, R3, UR8, PT ;  /* 0x0000000803007c0c */ /* 0x000fe4000bf46070 */
[----:B------:R-:W-:-:S03]  /*1dc0*/  IADD3.X R29, PT, PT, RZ, R29, RZ, P1, !PT ;  /* 0x0000001dff1d7210 */ /* 0x000fc60000ffe4ff */
[----:B------:R-:W-:Y:S01]  /*1dd0*/  @!P3 FMNMX.FTZ R42, R42, R81, !PT ;  /* 0x000000512a2ab209 */ /* 0x000fe20007810000 */
[----:B0-----:R-:W-:-:S07]  /*1de0*/  VIADD R39, R39, 0x80 ;  /* 0x0000008027277836 */ /* 0x001fce0000000000 */
[----:B------:R-:W-:Y:S05]  /*1df0*/  @!P2 BRA `(.L_x_19608) ;  /* 0xfffffff0007ca947 */ /* 0x000fea000383ffff */
.L_x_19606:
[----:B------:R-:W-:Y:S05]  /*1e00*/  BSYNC B0 ;  /* 0x0000000000007941 */ /* 0x000fea0003800000 */
.L_x_19605:
        /* <DEDUP_REMOVED lines=10> */
[----:B0-----:R-:W-:Y:S02]  /*1eb0*/  LOP3.LUT R14, R0, 0x1f, RZ, 0xc0, !PT ;  /* 0x0000001f000e7812 */ /* 0x001fe400078ec0ff */
[----:B------:R-:W-:Y:S01]  /*1ec0*/  SHF.R.U32.HI R15, RZ, 0x5, R0 ;  /* 0x00000005ff0f7819 */ /* 0x000fe20000011600 */
[----:B------:R-:W-:Y:S06]  /*1ed0*/  BRA.DIV UR4, `(.L_x_19609) ;  /* 0x0000004604a87947 */ /* 0x000fec000b800000 */
[----:B------:R-:W0:Y:S02]  /*1ee0*/  SHFL.BFLY PT, R7, R42, 0x10, 0x1f ;  /* 0x0e001f002a077f89 */ /* 0x000e2400000e0000 */
[----:B0-----:R-:W-:-:S05]  /*1ef0*/  FMNMX.FTZ R7, R7, R42, !PT ;  /* 0x0000002a07077209 */ /* 0x001fca0007810000 */
[----:B------:R-:W0:Y:S02]  /*1f00*/  SHFL.BFLY PT, R6, R7, 0x8, 0x1f ;  /* 0x0d001f0007067f89 */ /* 0x000e2400000e0000 */
[----:B0-----:R-:W-:-:S05]  /*1f10*/  FMNMX.FTZ R6, R7, R6, !PT ;  /* 0x0000000607067209 */ /* 0x001fca0007810000 */
[----:B------:R0:W2:Y:S02]  /*1f20*/  SHFL.BFLY PT, R11, R6, 0x4, 0x1f ;  /* 0x0c801f00060b7f89 */ /* 0x0000a400000e0000 */
.L_x_19667:
[----:B------:R-:W-:Y:S01]  /*1f30*/  VIADD R8, R5, 0x200 ;  /* 0x0000020005087836 */ /* 0x000fe20000000000 */
[----:B------:R-:W-:Y:S01]  /*1f40*/  ISETP.NE.AND P3, PT, R14, RZ, PT ;  /* 0x000000ff0e00720c */ /* 0x000fe20003f65270 */
[----:B------:R-:W-:Y:S05]  /*1f50*/  WARPSYNC.ALL ;  /* 0x0000000000007948 */ /* 0x000fea0003800000 */
[----:B-1----:R-:W-:Y:S02]  /*1f60*/  LEA R10, R3, R8, 0x18 ;  /* 0x00000008030a7211 */ /* 0x002fe400078ec0ff */
[----:B--2---:R-:W-:-:S03]  /*1f70*/  FMNMX.FTZ R11, R6, R11, !PT ;  /* 0x0000000b060b7209 */ /* 0x004fc60007810000 */
[----:B------:R-:W-:-:S05]  /*1f80*/  IMAD R8, R15, 0x4, R10 ;  /* 0x000000040f087824 */ /* 0x000fca00078e020a */
[----:B------:R1:W-:Y:S01]  /*1f90*/  @!P3 STS [R8], R11 ;  /* 0x0000000b0800b388 */ /* 0x0003e20000000800 */
[----:B------:R-:W-:Y:S01]  /*1fa0*/  BAR.SYNC.DEFER_BLOCKING 0x0 ;  /* 0x0000000000007b1d */ /* 0x000fe20000010000 */
[C---:B------:R-:W-:Y:S01]  /*1fb0*/  ISETP.GT.U32.AND P2, PT, R14.reuse, 0x3, PT ;  /* 0x000000030e00780c */ /* 0x040fe20003f44070 */
[----:B-1----:R-:W-:Y:S01]  /*1fc0*/  IMAD.MOV.U32 R11, RZ, RZ, -0x800001 ;  /* 0xff7fffffff0b7424 */ /* 0x002fe200078e00ff */
[----:B------:R-:W-:Y:S01]  /*1fd0*/  LEA R10, R14, R10, 0x2 ;  /* 0x0000000a0e0a7211 */ /* 0x000fe200078e10ff */
[----:B------:R-:W-:Y:S02]  /*1fe0*/  HFMA2 R16, -RZ, RZ, 0, 0 ;  /* 0x00000000ff107431 */ /* 0x000fe400000001ff */
[----:B------:R-:W-:Y:S08]  /*1ff0*/  BSSY.RECONVERGENT B0, `(.L_x_19610) ;  /* 0x00000eb000007945 */ /* 0x000ff00003800200 */
        /* <DEDUP_REMOVED lines=27> */
.L_x_19614:
        /* <DEDUP_REMOVED lines=11> */
.L_x_19613:
[----:B------:R-:W-:Y:S05]  /*2260*/  BSYNC.RECONVERGENT B1 ;  /* 0x0000000000017941 */ /* 0x000fea0003800200 */
.L_x_19612:
        /* <DEDUP_REMOVED lines=12> */
.L_x_19617:
        /* <DEDUP_REMOVED lines=100> */
.L_x_19616:
[----:B------:R-:W-:Y:S05]  /*2970*/  BSYNC.RECONVERGENT B1 ;  /* 0x0000000000017941 */ /* 0x000fea0003800200 */
.L_x_19615:
        /* <DEDUP_REMOVED lines=55> */
.L_x_19619:
[----:B------:R-:W-:Y:S05]  /*2cf0*/  BSYNC.RECONVERGENT B1 ;  /* 0x0000000000017941 */ /* 0x000fea0003800200 */
.L_x_19618:
        /* <DEDUP_REMOVED lines=26> */
.L_x_19611:
[----:B------:R-:W-:Y:S05]  /*2ea0*/  BSYNC.RECONVERGENT B0 ;  /* 0x0000000000007941 */ /* 0x000fea0003800200 */
.L_x_19610:
        /* <DEDUP_REMOVED lines=40> */
.L_x_19624:
[----:B------:R-:W2:Y:S01]  /*3130*/  LDS R9, [R10] ;  /* 0x000000000a097984 */ /* 0x000ea20000000800 */
[----:B------:R-:W-:-:S05]  /*3140*/  VIADD R12, R12, 0x1 ;  /* 0x000000010c0c7836 */ /* 0x000fca0000000000 */
[----:B------:R-:W-:Y:S01]  /*3150*/  ISETP.NE.AND P0, PT, R12, RZ, PT ;  /* 0x000000ff0c00720c */ /* 0x000fe20003f05270 */
[----:B--2---:R-:W-:-:S05]  /*3160*/  FMUL.FTZ R9, R9, R36 ;  /* 0x0000002409097220 */ /* 0x004fca0000410000 */
[----:B------:R1:W-:Y:S02]  /*3170*/  STS [R10], R9 ;  /* 0x000000090a007388 */ /* 0x0003e40000000800 */
[----:B-1----:R-:W-:-:S05]  /*3180*/  VIADD R10, R10, 0x200 ;  /* 0x000002000a0a7836 */ /* 0x002fca0000000000 */
[----:B------:R-:W-:Y:S05]  /*3190*/  @P0 BRA `(.L_x_19624) ;  /* 0xfffffffc00e40947 */ /* 0x000fea000383ffff */
.L_x_19623:
[----:B------:R-:W-:Y:S05]  /*31a0*/  BSYNC.RECONVERGENT B1 ;  /* 0x0000000000017941 */ /* 0x000fea0003800200 */
.L_x_19622:
        /* <DEDUP_REMOVED lines=12> */
.L_x_19627:
        /* <DEDUP_REMOVED lines=52> */
.L_x_19626:
[----:B------:R-:W-:Y:S05]  /*35b0*/  BSYNC.RECONVERGENT B1 ;  /* 0x0000000000017941 */ /* 0x000fea0003800200 */
.L_x_19625:
        /* <DEDUP_REMOVED lines=31> */
.L_x_19629:
[----:B------:R-:W-:Y:S05]  /*37b0*/  BSYNC.RECONVERGENT B1 ;  /* 0x0000000000017941 */ /* 0x000fea0003800200 */
.L_x_19628:
        /* <DEDUP_REMOVED lines=14> */
.L_x_19621:
[----:B------:R-:W-:Y:S05]  /*38a0*/  BSYNC.RECONVERGENT B0 ;  /* 0x0000000000007941 */ /* 0x000fea0003800200 */
.L_x_19620:
        /* <DEDUP_REMOVED lines=18> */
[----:B-1----:R-:W-:Y:S01]  /*39d0*/  MOV R8, UR6 ;  /* 0x0000000600087c02 */ /* 0x002fe20008000f00 */
[----:B------:R-:W-:-:S02]  /*39e0*/  UIADD3.X UR5, UPT, UPT, UR11, UR5, URZ, UP1, !UPT ;  /* 0x000000050b057290 */ /* 0x000fc40008ffe4ff */
[----:B------:R-:W-:Y:S02]  /*39f0*/  IMAD.U32 R12, RZ, RZ, UR4 ;  /* 0x00000004ff0c7e24 */ /* 0x000fe4000f8e00ff */
[----:B------:R-:W-:Y:S02]  /*3a00*/  IMAD.U32 R9, RZ, RZ, UR7 ;  /* 0x00000007ff097e24 */ /* 0x000fe4000f8e00ff */
[----:B------:R-:W-:-:S03]  /*3a10*/  MOV R13, UR5 ;  /* 0x00000005000d7c02 */ /* 0x000fc60008000f00 */
[----:B0-----:R0:W-:Y:S04]  /*3a20*/  STG.E desc[UR14][R8.64], R6 ;  /* 0x0000000608007986 */ /* 0x0011e8000c10190e */
[----:B------:R0:W-:Y:S02]  /*3a30*/  STG.E desc[UR14][R12.64], R11 ;  /* 0x0000000b0c007986 */ /* 0x0001e4000c10190e */
.L_x_19631:
[----:B---34-:R-:W-:Y:S05]  /*3a40*/  BSYNC.RECONVERGENT B0 ;  /* 0x0000000000007941 */ /* 0x018fea0003800200 */
.L_x_19630:
[----:B------:R-:W-:Y:S01]  /*3a50*/  ISETP.GE.U32.AND P0, PT, R28, UR8, PT ;  /* 0x000000081c007c0c */ /* 0x000fe2000bf06070 */
[----:B------:R-:W-:Y:S01]  /*3a60*/  BSSY.RECONVERGENT B0, `(.L_x_19632) ;  /* 0x0000226000007945 */ /* 0x000fe20003800200 */
[----:B-1----:R-:W-:Y:S02]  /*3a70*/  CS2R R16, SRZ ;  /* 0x0000000000107805 */ /* 0x002fe4000001ff00 */
[----:B------:R-:W-:Y:S02]  /*3a80*/  CS2R R18, SRZ ;  /* 0x0000000000127805 */ /* 0x000fe4000001ff00 */
[----:B------:R-:W-:Y:S02]  /*3a90*/  CS2R R20, SRZ ;  /* 0x0000000000147805 */ /* 0x000fe4000001ff00 */
[----:B------:R-:W-:-:S05]  /*3aa0*/  CS2R R22, SRZ ;  /* 0x0000000000167805 */ /* 0x000fca000001ff00 */
[----:B------:R-:W-:Y:S05]  /*3ab0*/  @P0 BRA `(.L_x_19633) ;  /* 0x0000002000800947 */ /* 0x000fea0003800000 */
[----:B------:R-:W1:Y:S01]  /*3ac0*/  LDCU UR5, c[0x0][0x3e0] ;  /* 0x00007c00ff0577ac */ /* 0x000e620008000800 */
[C---:B0-----:R-:W-:Y:S01]  /*3ad0*/  IMAD.WIDE.U32 R6, R28.reuse, 0x4, RZ ;  /* 0x000000041c067825 */ /* 0x041fe200078e00ff */
[----:B------:R-:W-:Y:S02]  /*3ae0*/  LEA R4, R15, R4, 0x3 ;  /* 0x000000040f047211 */ /* 0x000fe400078e18ff */
[----:B------:R-:W-:Y:S01]  /*3af0*/  CS2R R16, SRZ ;  /* 0x0000000000107805 */ /* 0x000fe2000001ff00 */
[----:B------:R-:W0:Y:S01]  /*3b00*/  LDCU.64 UR6, c[0x0][0x3b8] ;  /* 0x00007700ff0677ac */ /* 0x000e220008000a00 */
[----:B------:R-:W-:Y:S01]  /*3b10*/  VIADD R8, R5, 0x220 ;  /* 0x0000022005087836 */ /* 0x000fe20000000000 */
[----:B------:R-:W-:Y:S01]  /*3b20*/  CS2R R18, SRZ ;  /* 0x0000000000127805 */ /* 0x000fe2000001ff00 */
[----:B------:R-:W-:Y:S01]  /*3b30*/  IMAD.U32 R9, RZ, RZ, UR9 ;  /* 0x00000009ff097e24 */ /* 0x000fe2000f8e00ff */
[----:B------:R-:W-:Y:S01]  /*3b40*/  UIADD3 UR4, UPT, UPT, UR20, 0x7, URZ ;  /* 0x0000000714047890 */ /* 0x000fe2000fffe0ff */
[----:B------:R-:W-:Y:S01]  /*3b50*/  VIADD R26, R28, 0x1 ;  /* 0x000000011c1a7836 */ /* 0x000fe20000000000 */
[----:B------:R-:W-:Y:S01]  /*3b60*/  LEA R8, R3, R8, 0x18 ;  /* 0x0000000803087211 */ /* 0x000fe200078ec0ff */
[----:B------:R-:W-:Y:S01]  /*3b70*/  IMAD.WIDE R6, R9, 0x4, R6 ;  /* 0x0000000409067825 */ /* 0x000fe200078e0206 */
[----:B------:R-:W-:Y:S01]  /*3b80*/  USHF.R.U32.HI UR4, URZ, 0x3, UR4 ;  /* 0x00000003ff047899 */ /* 0x000fe20008011604 */
[----:B------:R-:W-:-:S02]  /*3b90*/  CS2R R20, SRZ ;  /* 0x0000000000147805 */ /* 0x000fc4000001ff00 */
[----:B------:R-:W-:Y:S01]  /*3ba0*/  CS2R R22, SRZ ;  /* 0x0000000000167805 */ /* 0x000fe2000001ff00 */
[----:B------:R-:W-:Y:S01]  /*3bb0*/  IMAD R29, R15, 0x20, R8 ;  /* 0x000000200f1d7824 */ /* 0x000fe200078e0208 */
[----:B------:R-:W-:Y:S01]  /*3bc0*/  IADD3 R27, PT, PT, R4, 0x3, RZ ;  /* 0x00000003041b7810 */ /* 0x000fe20007ffe0ff */
[----:B-1----:R-:W-:Y:S02]  /*3bd0*/  IMAD R2, R2, UR5, RZ ;  /* 0x0000000502027c24 */ /* 0x002fe4000f8e02ff */
[----:B------:R-:W-:Y:S01]  /*3be0*/  VIADD R28, R28, -UR4 ;  /* 0x800000041c1c7c36 */ /* 0x000fe20008000000 */
[----:B0-----:R-:W-:Y:S01]  /*3bf0*/  IADD3 R24, P0, PT, R6, UR6, RZ ;  /* 0x0000000606187c10 */ /* 0x001fe2000ff1e0ff */
[----:B------:R-:W-:Y:S01]  /*3c00*/  VIADD R29, R29, 0x10 ;  /* 0x000000101d1d7836 */ /* 0x000fe20000000000 */
[----:B------:R-:W-:Y:S02]  /*3c10*/  SHF.R.S32.HI R3, RZ, 0x1f, R2 ;  /* 0x0000001fff037819 */ /* 0x000fe40000011402 */
[----:B------:R-:W-:-:S09]  /*3c20*/  IADD3.X R25, PT, PT, R7, UR7, RZ, P0, !PT ;  /* 0x0000000707197c10 */ /* 0x000fd200087fe4ff */
.L_x_19650:
[----:B------:R-:W3:Y:S04]  /*3c30*/  LDG.E.CONSTANT R5, desc[UR14][R24.64] ;  /* 0x0000000e18057981 */ /* 0x000ee8000c1e9900 */
[----:B------:R-:W0:Y:S01]  /*3c40*/  LDS.128 R8, [R29] ;  /* 0x000000001d087984 */ /* 0x000e220000000c00 */
[----:B------:R-:W-:Y:S01]  /*3c50*/  BSSY.RECONVERGENT B1, `(.L_x_19634) ;  /* 0x000004c000017945 */ /* 0x000fe20003800200 */
[----:B0-----:R-:W-:Y:S01]  /*3c60*/  F2FP.BF16.F32.PACK_AB R62, R11, R10 ;  /* 0x0000000a0b3e723e */ /* 0x001fe200000010ff */
[----:B---3--:R-:W-:-:S03]  /*3c70*/  IMAD.WIDE R4, R5, UR21, R2 ;  /* 0x0000001505047c25 */ /* 0x008fc6000f8e0202 */
[----:B------:R-:W-:-:S04]  /*3c80*/  LEA R4, P0, R14, R4, 0x3 ;  /* 0x000000040e047211 */ /* 0x000fc800078018ff */
        /* <DEDUP_REMOVED lines=16> */
[----:B------:R-:W-:Y:S01]  /*3d90*/  F2FP.BF16.F32.PACK_AB R5, R7, R6 ;  /* 0x000000060705723e */ /* 0x000fe200000010ff */
[----:B------:R-:W-:Y:S02]  /*3da0*/  VIADD R6, R27, 0xfffffffd ;  /* 0xfffffffd1b067836 */ /* 0x000fe40000000000 */
        /* <DEDUP_REMOVED lines=14> */
[----:B--2---:R-:W5:Y:S04]  /*3e90*/  LDG.E.CONSTANT R36, desc[UR14][R12.64+0xe00] ;  /* 0x000e000e0c247981 */ /* 0x004f68000c1e9900 */
        /* <DEDUP_REMOVED lines=39> */
.L_x_19635:
[----:B------:R-:W-:Y:S05]  /*4110*/  BSYNC.RECONVERGENT B1 ;  /* 0x0000000000017941 */ /* 0x000fea0003800200 */
.L_x_19634:
[----:B------:R-:W-:Y:S02]  /*4120*/  IMAD.MOV.U32 R8, RZ, RZ, R13 ;  /* 0x000000ffff087224 */ /* 0x000fe400078e000d */
[----:B-----5:R-:W-:Y:S02]  /*4130*/  HMUL2.BF16_V2 R9, R4, R59 ;  /* 0x0000003b04097232 */ /* 0x020fe40000200000 */
[----:B------:R-:W-:Y:S01]  /*4140*/  HFMA2.BF16_V2 R11, R5, R58, -RZ ;  /* 0x0000003a050b7231 */ /* 0x000fe200003000ff */
[----:B------:R-:W-:Y:S01]  /*4150*/  MOV R7, R62 ;  /* 0x0000003e00077202 */ /* 0x000fe20000000f00 */
        /* <DEDUP_REMOVED lines=15> */
[----:B------:R-:W-:Y:S02]  /*4250*/  IMAD.U32 R59, R59, 0x10000, RZ ;  /* 0x000100003b3b7824 */ /* 0x000fe400078e00ff */
[----:B------:R-:W-:Y:S01]  /*4260*/  FADD.FTZ R58, R13, R58 ;  /* 0x0000003a0d3a7221 */ /* 0x000fe20000010000 */
[----:B------:R-:W-:Y:S02]  /*4270*/  IMAD.U32 R10, R9, 0x10000, RZ ;  /* 0x00010000090a7824 */ /* 0x000fe400078e00ff */
[----:B------:R-:W-:Y:S02]  /*4280*/  FADD.FTZ R11, R60, R11 ;  /* 0x0000000b3c0b7221 */ /* 0x000fe40000010000 */
        /* <DEDUP_REMOVED lines=33> */
.L_x_19637:
[----:B------:R-:W-:Y:S05]  /*44a0*/  BSYNC.RECONVERGENT B1 ;  /* 0x0000000000017941 */ /* 0x000fea0003800200 */
.L_x_19636:
[----:B------:R-:W-:Y:S02]  /*44b0*/  HMUL2.BF16_V2 R56, R4, R56 ;  /* 0x0000003804387232 */ /* 0x000fe40000200000 */
[----:B------:R-:W-:Y:S02]  /*44c0*/  HFMA2.BF16_V2 R12, R5, R57, -RZ ;  /* 0x00000039050c7231 */ /* 0x000fe400003000ff */
[----:B------:R-:W-:Y:S01]  /*44d0*/  HMUL2.BF16_V2 R45, R8, R45 ;  /* 0x0000002d082d7232 */ /* 0x000fe20000200000 */
[----:B------:R-:W-:Y:S01]  /*44e0*/  BSSY.RECONVERGENT B1, `(.L_x_19638) ;  /* 0x0000025000017945 */ /* 0x000fe20003800200 */
[--C-:B------:R-:W-:Y:S01]  /*44f0*/  FADD.FTZ R9, R9, R10.reuse ;  /* 0x0000000a09097221 */ /* 0x100fe20000010000 */
        /* <DEDUP_REMOVED lines=35> */
.L_x_19639:
[----:B------:R-:W-:Y:S05]  /*4730*/  BSYNC.RECONVERGENT B1 ;  /* 0x0000000000017941 */ /* 0x000fea0003800200 */
.L_x_19638:
        /* <DEDUP_REMOVED lines=25> */
[----:B------:R-:W-:Y:S01]  /*48d0*/  PRMT R11, R10, 0x7632, R11 ;  /* 0x000076320a0b7816 */ /* 0x000fe2000000000b */
[----:B------:R-:W-:Y:S01]  /*48e0*/  BSSY.RECONVERGENT B1, `(.L_x_19640) ;  /* 0x0000031000017945 */ /* 0x000fe20003800200 */
        /* <DEDUP_REMOVED lines=15> */
[----:B------:R-:W-:-:S04]  /*49e0*/  FADD.FTZ R45, R48, R45 ;  /* 0x0000002d302d7221 */ /* 0x000fc80000010000 */
        /* <DEDUP_REMOVED lines=32> */
.L_x_19641:
[----:B------:R-:W-:Y:S05]  /*4bf0*/  BSYNC.RECONVERGENT B1 ;  /* 0x0000000000017941 */ /* 0x000fea0003800200 */
.L_x_19640:
[----:B------:R-:W-:Y:S02]  /*4c00*/  HMUL2.BF16_V2 R9, R4, R51 ;  /* 0x0000003304097232 */ /* 0x000fe40000200000 */
[----:B------:R-:W-:Y:S02]  /*4c10*/  HFMA2.BF16_V2 R11, R5, R52, -RZ ;  /* 0x00000034050b7231 */ /* 0x000fe400003000ff */
[----:B------:R-:W-:Y:S01]  /*4c20*/  FADD.FTZ R17, R10, R17 ;  /* 0x000000110a117221 */ /* 0x000fe20000010000 */
[----:B------:R-:W-:Y:S02]  /*4c30*/  HMUL2.BF16_V2 R13, R8, R53 ;  /* 0x00000035080d7232 */ /* 0x000fe40000200000 */
[----:B------:R-:W-:Y:S01]  /*4c40*/  FADD.FTZ R18, R45, R18 ;  /* 0x000000122d127221 */ /* 0x000fe20000010000 */
        /* <DEDUP_REMOVED lines=50> */
.L_x_19643:
[----:B------:R-:W-:Y:S05]  /*4f70*/  BSYNC.RECONVERGENT B1 ;  /* 0x0000000000017941 */ /* 0x000fea0003800200 */
.L_x_19642:
        /* <DEDUP_REMOVED lines=56> */
.L_x_19645:
[----:B------:R-:W-:Y:S05]  /*5300*/  BSYNC.RECONVERGENT B1 ;  /* 0x0000000000017941 */ /* 0x000fea0003800200 */
.L_x_19644:
        /* <DEDUP_REMOVED lines=41> */
.L_x_19647:
[----:B------:R-:W-:Y:S05]  /*55a0*/  BSYNC.RECONVERGENT B1 ;  /* 0x0000000000017941 */ /* 0x000fea0003800200 */
.L_x_19646:
        /* <DEDUP_REMOVED lines=11> */
[----:B------:R-:W-:Y:S01]  /*5660*/  FADD.FTZ R10, R10, R9 ;  /* 0x000000090a0a7221 */ /* 0x000fe20000010000 */
[----:B------:R-:W-:Y:S01]  /*5670*/  PRMT R41, R33, 0x7632, R41 ;  /* 0x0000763221297816 */ /* 0x000fe20000000029 */
[----:B------:R-:W-:Y:S01]  /*5680*/  FADD.FTZ R40, R13, R40 ;  /* 0x000000280d287221 */ /* 0x000fe20000010000 */
[----:B------:R-:W-:Y:S01]  /*5690*/  SHF.L.U32 R42, R42, 0x10, RZ ;  /* 0x000000102a2a7819 */ /* 0x000fe200000006ff */
[----:B------:R-:W-:Y:S01]  /*56a0*/  IMAD.U32 R33, R33, 0x10000, RZ ;  /* 0x0001000021217824 */ /* 0x000fe200078e00ff */
[----:B------:R-:W-:Y:S01]  /*56b0*/  SHF.L.U32 R45, R32, 0x10, RZ ;  /* 0x00000010202d7819 */ /* 0x000fe200000006ff */
[----:B------:R-:W-:Y:S02]  /*56c0*/  IMAD.U32 R32, R41, 0x10000, RZ ;  /* 0x0001000029207824 */ /* 0x000fe400078e00ff */
[----:B------:R-:W-:-:S02]  /*56d0*/  HFMA2.BF16_V2 R13, R7, R31, -RZ ;  /* 0x0000001f070d7231 */ /* 0x000fc400003000ff */
[----:B------:R-:W-:Y:S02]  /*56e0*/  HMUL2.BF16_V2 R31, R8, R34 ;  /* 0x00000022081f7232 */ /* 0x000fe40000200000 */
[----:B------:R-:W-:Y:S01]  /*56f0*/  FADD.FTZ R43, R42, R43 ;  /* 0x0000002b2a2b7221 */ /* 0x000fe20000010000 */
[--C-:B------:R-:W-:Y:S01]  /*5700*/  FADD.FTZ R42, R33, R32.reuse ;  /* 0x00000020212a7221 */ /* 0x100fe20000010000 */
[----:B------:R-:W-:Y:S02]  /*5710*/  IMAD.U32 R30, R30, 0x10000, RZ ;  /* 0x000100001e1e7824 */ /* 0x000fe400078e00ff */
        /* <DEDUP_REMOVED lines=27> */
[C---:B------:R-:W-:Y:S01]  /*58d0*/  VIADD R10, R27.reuse, 0xffffffff ;  /* 0xffffffff1b0a7836 */ /* 0x040fe20000000000 */
[----:B------:R-:W-:Y:S01]  /*58e0*/  ISETP.GE.AND P6, PT, R6, UR20, PT ;  /* 0x0000001406007c0c */ /* 0x000fe2000bfc6270 */
[----:B------:R-:W-:Y:S01]  /*58f0*/  VIADD R11, R27, 0x3 ;  /* 0x000000031b0b7836 */ /* 0x000fe20000000000 */
        /* <DEDUP_REMOVED lines=26> */
.L_x_19649:
[----:B------:R-:W-:Y:S05]  /*5aa0*/  BSYNC.RECONVERGENT B1 ;  /* 0x0000000000017941 */ /* 0x000fea0003800200 */
.L_x_19648:
        /* <DEDUP_REMOVED lines=33> */
.L_x_19633:
[----:B------:R-:W-:Y:S05]  /*5cc0*/  BSYNC.RECONVERGENT B0 ;  /* 0x0000000000007941 */ /* 0x000fea0003800200 */
.L_x_19632:
[C---:B------:R-:W-:Y:S01]  /*5cd0*/  LOP3.LUT R2, R0.reuse, 0x3c0, RZ, 0xc0, !PT ;  /* 0x000003c000027812 */ /* 0x040fe200078ec0ff */
[----:B------:R-:W-:Y:S01]  /*5ce0*/  BAR.SYNC.DEFER_BLOCKING 0x0 ;  /* 0x0000000000007b1d */ /* 0x000fe20000010000 */
[----:B------:R-:W-:Y:S01]  /*5cf0*/  LOP3.LUT R3, R0, 0x3e0, RZ, 0xc0, !PT ;  /* 0x000003e000037812 */ /* 0x000fe200078ec0ff */
[----:B------:R-:W-:Y:S01]  /*5d00*/  IMAD R15, R15, 0x100, R14 ;  /* 0x000001000f0f7824 */ /* 0x000fe200078e020e */
[----:B------:R-:W-:Y:S02]  /*5d10*/  ISETP.NE.AND P0, PT, R2, 0x40, PT ;  /* 0x000000400200780c */ /* 0x000fe40003f05270 */
[C---:B------:R-:W-:Y:S01]  /*5d20*/  ISETP.GT.U32.AND P1, PT, R0.reuse, 0x3f, PT ;  /* 0x0000003f0000780c */ /* 0x040fe20003f24070 */
[----:B------:R-:W-:Y:S01]  /*5d30*/  BSSY.RECONVERGENT B0, `(.L_x_19651) ;  /* 0x0000011000007945 */ /* 0x000fe20003800200 */
[----:B------:R-:W-:Y:S02]  /*5d40*/  ISETP.NE.AND P2, PT, R3, 0x20, PT ;  /* 0x000000200300780c */ /* 0x000fe40003f45270 */
[----:B------:R-:W-:-:S07]  /*5d50*/  ISETP.GT.U32.AND P3, PT, R0, 0x1f, PT ;  /* 0x0000001f0000780c */ /* 0x000fce0003f64070 */
[----:B------:R-:W-:Y:S06]  /*5d60*/  @P0 BRA `(.L_x_19652) ;  /* 0x0000000000340947 */ /* 0x000fec0003800000 */
        /* <DEDUP_REMOVED lines=13> */
.L_x_19652:
[----:B------:R-:W-:Y:S05]  /*5e40*/  BSYNC.RECONVERGENT B0 ;  /* 0x0000000000007941 */ /* 0x000fea0003800200 */
.L_x_19651:
        /* <DEDUP_REMOVED lines=9> */
[----:B-1----:R-:W1:Y:S04]  /*5ee0*/  LDS R2, [R10+0x80] ;  /* 0x000080000a027984 */ /* 0x002e680000000800 */
[----:B------:R-:W4:Y:S04]  /*5ef0*/  LDS R5, [R10+0x100] ;  /* 0x000100000a057984 */ /* 0x000f280000000800 */
[----:B------:R-:W5:Y:S04]  /*5f00*/  LDS R4, [R10+0x180] ;  /* 0x000180000a047984 */ /* 0x000f680000000800 */
[----:B------:R-:W2:Y:S04]  /*5f10*/  LDS R7, [R10+0x200] ;  /* 0x000200000a077984 */ /* 0x000ea80000000800 */
[----:B0-----:R-:W0:Y:S04]  /*5f20*/  LDS R6, [R10+0x280] ;  /* 0x000280000a067984 */ /* 0x001e280000000800 */
[----:B------:R-:W0:Y:S04]  /*5f30*/  LDS R9, [R10+0x300] ;  /* 0x000300000a097984 */ /* 0x000e280000000800 */
[----:B------:R-:W0:Y:S01]  /*5f40*/  LDS R8, [R10+0x380] ;  /* 0x000380000a087984 */ /* 0x000e220000000800 */
[----:B---3--:R-:W-:Y:S01]  /*5f50*/  FADD.FTZ R16, R16, R3 ;  /* 0x0000000310107221 */ /* 0x008fe20000010000 */
[----:B-1----:R-:W-:Y:S01]  /*5f60*/  FADD.FTZ R17, R17, R2 ;  /* 0x0000000211117221 */ /* 0x002fe20000010000 */
[----:B----4-:R-:W-:Y:S01]  /*5f70*/  FADD.FTZ R18, R18, R5 ;  /* 0x0000000512127221 */ /* 0x010fe20000010000 */
[----:B-----5:R-:W-:Y:S01]  /*5f80*/  FADD.FTZ R19, R19, R4 ;  /* 0x0000000413137221 */ /* 0x020fe20000010000 */
[----:B--2---:R-:W-:Y:S01]  /*5f90*/  FADD.FTZ R20, R20, R7 ;  /* 0x0000000714147221 */ /* 0x004fe20000010000 */
[----:B0-----:R-:W-:Y:S01]  /*5fa0*/  FADD.FTZ R21, R21, R6 ;  /* 0x0000000615157221 */ /* 0x001fe20000010000 */
[----:B------:R-:W-:Y:S01]  /*5fb0*/  FADD.FTZ R22, R22, R9 ;  /* 0x0000000916167221 */ /* 0x000fe20000010000 */
[----:B------:R-:W-:-:S07]  /*5fc0*/  FADD.FTZ R23, R23, R8 ;  /* 0x0000000817177221 */ /* 0x000fce0000010000 */
.L_x_19654:
[----:B------:R-:W-:Y:S05]  /*5fd0*/  BSYNC.RECONVERGENT B0 ;  /* 0x0000000000007941 */ /* 0x000fea0003800200 */
.L_x_19653:
        /* <DEDUP_REMOVED lines=16> */
.L_x_19656:
[----:B------:R-:W-:Y:S05]  /*60e0*/  BSYNC.RECONVERGENT B0 ;  /* 0x0000000000007941 */ /* 0x000fea0003800200 */
.L_x_19655:
[----:B------:R-:W-:Y:S06]  /*60f0*/  BAR.SYNC.DEFER_BLOCKING 0x0 ;  /* 0x0000000000007b1d */ /* 0x000fec0000010000 */
[----:B------:R-:W-:Y:S04]  /*6100*/  BSSY.RECONVERGENT B0, `(.L_x_19657) ;  /* 0x0000017000007945 */ /* 0x000fe80003800200 */
[----:B------:R-:W-:Y:S05]  /*6110*/  @P3 BRA `(.L_x_19658) ;  /* 0x0000000000543947 */ /* 0x000fea0003800000 */
[----:B------:R-:W4:Y:S01]  /*6120*/  S2UR UR5, SR_CgaCtaId ;  /* 0x00000000000579c3 */ /* 0x000f220000008800 */
[----:B------:R-:W-:Y:S02]  /*6130*/  UMOV UR4, 0x400 ;  /* 0x0000040000047882 */ /* 0x000fe40000000000 */
[----:B------:R-:W-:-:S04]  /*6140*/  UIADD3 UR4, UPT, UPT, UR4, 0x220, URZ ;  /* 0x0000022004047890 */ /* 0x000fc8000fffe0ff */
[----:B----4-:R-:W-:-:S06]  /*6150*/  ULEA UR4, UR5, UR4, 0x18 ;  /* 0x0000000405047291 */ /* 0x010fcc000f8ec0ff */
        /* <DEDUP_REMOVED lines=17> */
.L_x_19658:
[----:B------:R-:W-:Y:S05]  /*6270*/  BSYNC.RECONVERGENT B0 ;  /* 0x0000000000007941 */ /* 0x000fea0003800200 */
.L_x_19657:
[----:B------:R-:W-:Y:S06]  /*6280*/  BAR.SYNC.DEFER_BLOCKING 0x0 ;  /* 0x0000000000007b1d */ /* 0x000fec0000010000 */
[----:B------:R-:W-:Y:S05]  /*6290*/  @P3 EXIT ;  /* 0x000000000000394d */ /* 0x000fea0003800000 */
[----:B------:R-:W-:Y:S01]  /*62a0*/  UIMAD UR5, UR13, UR19, UR17 ;  /* 0x000000130d0572a4 */ /* 0x000fe2000f8e0211 */
[----:B-1-3--:R-:W-:Y:S01]  /*62b0*/  F2FP.BF16.F32.PACK_AB R16, R17, R16 ;  /* 0x000000101110723e */ /* 0x00afe200000010ff */
        /* <DEDUP_REMOVED lines=8> */
[----:B------:R-:W-:Y:S01]  /*6340*/  ULEA UR4, UP0, UR5, UR4, 0x8 ;  /* 0x0000000405047291 */ /* 0x000fe2000f8040ff */
[----:B0-----:R-:W-:-:S05]  /*6350*/  PRMT R6, R22, 0x7632, R6 ;  /* 0x0000763216067816 */ /* 0x001fca0000000006 */
[----:B------:R-:W-:Y:S01]  /*6360*/  MOV R3, UR4 ;  /* 0x0000000400037c02 */ /* 0x000fe20008000f00 */
[----:B------:R-:W-:-:S03]  /*6370*/  UIADD3.X UR4, UPT, UPT, URZ, URZ, URZ, UP0, !UPT ;  /* 0x000000ffff047290 */ /* 0x000fc600087fe4ff */
[----:B------:R-:W-:-:S03]  /*6380*/  LOP3.LUT R0, R3, 0x1f, R0, 0xf8, !PT ;  /* 0x0000001f03007812 */ /* 0x000fc600078ef800 */
[----:B------:R-:W-:Y:S01]  /*6390*/  IMAD.U32 R3, RZ, RZ, UR4 ;  /* 0x00000004ff037e24 */ /* 0x000fe2000f8e00ff */
[----:B-1----:R-:W-:-:S04]  /*63a0*/  LEA R2, P0, R0, UR6, 0x1 ;  /* 0x0000000600027c11 */ /* 0x002fc8000f8008ff */
        /* <DEDUP_REMOVED lines=11> */
.L_x_19607:
[----:B------:R-:W-:Y:S01]  /*6460*/  BSSY B1, `(.L_x_19659) ;  /* 0x0000007000017945 */ /* 0x000fe20003800000 */
[----:B------:R-:W-:Y:S01]  /*6470*/  MOV R80, 0x2 ;  /* 0x0000000200507802 */ /* 0x000fe20000000f00 */
[----:B------:R-:W-:Y:S01]  /*6480*/  IMAD.MOV.U32 R83, RZ, RZ, 0x1f ;  /* 0x0000001fff537424 */ /* 0x000fe200078e00ff */
[----:B------:R-:W-:-:S07]  /*6490*/  MOV R74, 0xffffffff ;  /* 0xffffffff004a7802 */ /* 0x000fce0000000f00 */
[----:B------:R-:W-:Y:S05]  /*64a0*/  WARPSYNC.COLLECTIVE R74, `(.L_x_19660) ;  /* 0x000000004a087348 */ /* 0x000fea0003c00000 */
[----:B------:R0:W1:Y:S02]  /*64b0*/  SHFL.BFLY P1, R81, R25, R80, R83 ;  /* 0x0c00005019517389 */ /* 0x0000640000020053 */
[----:B01----:R-:W-:Y:S05]  /*64c0*/  ENDCOLLECTIVE ;  /* 0x000000000000791b */ /* 0x003fea0003800000 */
.L_x_19660:
[----:B------:R-:W-:Y:S05]  /*64d0*/  BSYNC B1 ;  /* 0x0000000000017941 */ /* 0x000fea0003800000 */
.L_x_19659:
[----:B------:R-:W-:Y:S02]  /*64e0*/  IMAD.MOV.U32 R24, RZ, RZ, R81 ;  /* 0x000000ffff187224 */ /* 0x000fe400078e0051 */
[----:B------:R-:W-:Y:S02]  /*64f0*/  HFMA2 R83, -RZ, RZ, 0, 1.847743988037109375e-06 ;  /* 0x0000001fff537431 */ /* 0x000fe400000001ff */
[----:B------:R-:W-:Y:S02]  /*6500*/  IMAD.MOV.U32 R80, RZ, RZ, 0x1 ;  /* 0x00000001ff507424 */ /* 0x000fe400078e00ff */
[----:B------:R-:W-:Y:S01]  /*6510*/  FADD.FTZ R24, R25, R24 ;  /* 0x0000001819187221 */ /* 0x000fe20000010000 */
[----:B------:R-:W-:-:S04]  /*6520*/  IMAD.MOV.U32 R74, RZ, RZ, -0x1 ;  /* 0xffffffffff4a7424 */ /* 0x000fc800078e00ff */
[----:B------:R-:W-:-:S07]  /*6530*/  MOV R25, R24 ;  /* 0x0000001800197202 */ /* 0x000fce0000000f00 */
[----:B------:R-:W-:Y:S05]  /*6540*/  WARPSYNC.COLLECTIVE R74, `(.L_x_19661) ;  /* 0x000000004a087348 */ /* 0x000fea0003c00000 */
[----:B------:R0:W1:Y:S02]  /*6550*/  SHFL.BFLY P1, R81, R25, R80, R83 ;  /* 0x0c00005019517389 */ /* 0x0000640000020053 */
[----:B01----:R-:W-:Y:S05]  /*6560*/  ENDCOLLECTIVE ;  /* 0x000000000000791b */ /* 0x003fea0003800000 */
.L_x_19661:
[----:B------:R-:W-:Y:S05]  /*6570*/  BRA `(.L_x_19662) ;  /* 0xffffffb400cc7947 */ /* 0x000fea000383ffff */
.L_x_19609:
        /* <DEDUP_REMOVED lines=8> */
.L_x_19664:
[----:B------:R-:W-:Y:S05]  /*6600*/  BSYNC B0 ;  /* 0x0000000000007941 */ /* 0x000fea0003800000 */
.L_x_19663:
        /* <DEDUP_REMOVED lines=9> */
.L_x_19665:
[----:B------:R-:W-:Y:S02]  /*66a0*/  IMAD.MOV.U32 R80, RZ, RZ, 0x4 ;  /* 0x00000004ff507424 */ /* 0x000fe400078e00ff */
[----:B------:R-:W-:-:S05]  /*66b0*/  IMAD.MOV.U32 R6, RZ, RZ, R81 ;  /* 0x000000ffff067224 */ /* 0x000fca00078e0051 */
[----:B------:R-:W-:-:S04]  /*66c0*/  FMNMX.FTZ R6, R7, R6, !PT ;  /* 0x0000000607067209 */ /* 0x000fc80007810000 */
[----:B------:R-:W-:-:S07]  /*66d0*/  MOV R25, R6 ;  /* 0x0000000600197202 */ /* 0x000fce0000000f00 */
[----:B------:R-:W-:Y:S05]  /*66e0*/  WARPSYNC.COLLECTIVE R74, `(.L_x_19666) ;  /* 0x000000004a087348 */ /* 0x000fea0003c00000 */
[----:B------:R0:W1:Y:S02]  /*66f0*/  SHFL.BFLY P1, R81, R25, R80, R83 ;  /* 0x0c00005019517389 */ /* 0x0000640000020053 */
[----:B01----:R-:W-:Y:S05]  /*6700*/  ENDCOLLECTIVE ;  /* 0x000000000000791b */ /* 0x003fea0003800000 */
.L_x_19666:
[----:B------:R-:W-:Y:S01]  /*6710*/  MOV R11, R81 ;  /* 0x00000051000b7202 */ /* 0x000fe20000000f00 */
[----:B------:R-:W-:Y:S06]  /*6720*/  BRA `(.L_x_19667) ;  /* 0xffffffb800007947 */ /* 0x000fec000383ffff */
.L_x_19668:
        /* <DEDUP_REMOVED lines=13> */
.L_x_27517:


//--------------------- .text._ZN4vllm25paged_attention_v2_kernelI13__nv_bfloat16S1_Li192ELi8ELi128ELNS_18Fp8KVCacheDataTypeE0ELb0ELi512EEEvPfS3_PT_PKS4_PKT0_SA_ifPKiSC_iPKfiiiSE_SE_iiiii --------------------------
	.section	.text._ZN4vllm25paged_attention_v2_kernelI13__nv_bfloat16S1_Li192ELi8ELi128ELNS_18Fp8KVCacheDataTypeE0ELb0ELi512EEEvPfS3_PT_PKS4_PKT0_SA_ifPKiSC_iPKfiiiSE_SE_iiiii,"ax",@progbits
	.align	128
        .global         _ZN4vllm25paged_attention_v2_kernelI13__nv_bfloat16S1_Li192ELi8ELi128ELNS_18Fp8KVCacheDataTypeE0ELb0ELi512EEEvPfS3_PT_PKS4_PKT0_SA_ifPKiSC_iPKfiiiSE_SE_iiiii
        .type           _ZN4vllm25paged_attention_v2_kernelI13__nv_bfloat16S1_Li192ELi8ELi128ELNS_18Fp8KVCacheDataTypeE0ELb0ELi512EEEvPfS3_PT_PKS4_PKT0_SA_ifPKiSC_iPKfiiiSE_SE_iiiii,@function
        .size           _ZN4vllm25paged_attention_v2_kernelI13__nv_bfloat16S1_Li192ELi8ELi128ELNS_18Fp8KVCacheDataTypeE0ELb0ELi512EEEvPfS3_PT_PKS4_PKT0_SA_ifPKiSC_iPKfiiiSE_SE_iiiii,(.L_x_27518 - _ZN4vllm25paged_attention_v2_kernelI13__nv_bfloat16S1_Li192ELi8ELi128ELNS_18Fp8KVCacheDataTypeE0ELb0ELi512EEEvPfS3_PT_PKS4_PKT0_SA_ifPKiSC_iPKfiiiSE_SE_iiiii)
        .other          _ZN4vllm25paged_attention_v2_kernelI13__nv_bfloat16S1_Li192ELi8ELi128ELNS_18Fp8KVCacheDataTypeE0ELb0ELi512EEEvPfS3_PT_PKS4_PKT0_SA_ifPKiSC_iPKfiiiSE_SE_iiiii,@"STO_CUDA_ENTRY STV_DEFAULT"
_ZN4vllm25paged_attention_v2_kernelI13__nv_bfloat16S1_Li192ELi8ELi128ELNS_18Fp8KVCacheDataTypeE0ELb0ELi512EEEvPfS3_PT_PKS4_PKT0_SA_ifPKiSC_iPKfiiiSE_SE_iiiii:
.text._ZN4vllm25paged_attention_v2_kernelI13__nv_bfloat16S1_Li192ELi8ELi128ELNS_18Fp8KVCacheDataTypeE0ELb0ELi512EEEvPfS3_PT_PKS4_PKT0_SA_ifPKiSC_iPKfiiiSE_SE_iiiii:
        /* <DEDUP_REMOVED lines=37> */
[----:B------:R-:W4:Y:S01]  /*0250*/  @UP0 LDCU.64 UR4, c[0x0][0x3d0] ;  /* 0x00007a00ff0407ac */ /* 0x000f220008000a00 */
[----:B---3--:R-:W-:-:S04]  /*0260*/  @!P0 LEA R2, P1, R0, R4, 0x1 ;  /* 0x0000000400028211 */ /* 0x008fc800078208ff */
[----:B------:R-:W-:-:S05]  /*0270*/  @!P0 LEA.HI.X R3, R0, R5, R3, 0x1, P1 ;  /* 0x0000000500038211 */ /* 0x000fca00008f0c03 */
[----:B------:R-:W3:Y:S01]  /*0280*/  @!P0 LDG.E.CONSTANT R7, desc[UR12][R2.64] ;  /* 0x0000000c02078981 */ /* 0x000ee2000c1e9900 */
[----:B------:R-:W2:Y:S01]  /*0290*/  I2F.RP R0, R9 ;  /* 0x0000000900007306 */ /* 0x000ea20000209400 */
[----:B------:R-:W-:Y:S01]  /*02a0*/  PLOP3.LUT P1, PT, PT, PT, UP0, 0x80, 0x8 ;  /* 0x000000000008781c */ /* 0x000fe20003f2f008 */
[----:B----4-:R-:W-:-:S06]  /*02b0*/  @UP0 UIMAD.WIDE.U32 UR4, UR17, 0x4, UR4 ;  /* 0x00000004110408a5 */ /* 0x010fcc000f8e0004 */
[----:B------:R-:W-:Y:S01]  /*02c0*/  MOV R4, UR4 ;  /* 0x0000000400047c02 */ /* 0x000fe20008000f00 */
[----:B------:R-:W-:-:S05]  /*02d0*/  IMAD.U32 R5, RZ, RZ, UR5 ;  /* 0x00000005ff057e24 */ /* 0x000fca000f8e00ff */
[----:B------:R4:W5:Y:S01]  /*02e0*/  @P1 LDG.E.CONSTANT R32, desc[UR12][R4.64] ;  /* 0x0000000c04201981 */ /* 0x000962000c1e9900 */
[----:B--2---:R-:W2:Y:S01]  /*02f0*/  MUFU.RCP R0, R0 ;  /* 0x0000000000007308 */ /* 0x004ea20000001000 */
[----:B------:R-:W-:Y:S01]  /*0300*/  UIADD3 UR4, UPT, UPT, UR11, 0x7, URZ ;  /* 0x000000070b047890 */ /* 0x000fe2000fffe0ff */
[----:B------:R-:W-:Y:S01]  /*0310*/  SHF.R.U32.HI R16, RZ, 0x2, R33 ;  /* 0x00000002ff107819 */ /* 0x000fe20000011621 */
[----:B------:R-:W-:Y:S01]  /*0320*/  USHF.L.U32 UR5, UR16, 0x6, URZ ;  /* 0x0000000610057899 */ /* 0x000fe200080006ff */
[----:B------:R-:W-:Y:S01]  /*0330*/  BSSY B0, `(.L_x_19669) ;  /* 0x0000157000007945 */ /* 0x000fe20003800000 */
[----:B------:R-:W-:Y:S01]  /*0340*/  USHF.R.U32.HI UR4, URZ, 0x3, UR4 ;  /* 0x00000003ff047899 */ /* 0x000fe20008011604 */
[----:B------:R-:W-:Y:S01]  /*0350*/  IMAD.MOV.U32 R53, RZ, RZ, -0x800001 ;  /* 0xff7fffffff357424 */ /* 0x000fe200078e00ff */
[----:B----4-:R-:W-:Y:S02]  /*0360*/  IABS R4, R6 ;  /* 0x0000000600047213 */ /* 0x010fe40000000000 */
[----:B------:R-:W-:Y:S01]  /*0370*/  LEA.HI R30, R33, UR5, RZ, 0x1b ;  /* 0x00000005211e7c11 */ /* 0x000fe2000f8fd8ff */
[----:B--2---:R-:W-:-:S04]  /*0380*/  VIADD R2, R0, 0xffffffe ;  /* 0x0ffffffe00027836 */ /* 0x004fc80000000000 */
[----:B------:R2:W4:Y:S02]  /*0390*/  F2I.FTZ.U32.TRUNC.NTZ R3, R2 ;  /* 0x0000000200037305 */ /* 0x000524000021f000 */
[----:B--2---:R-:W-:Y:S01]  /*03a0*/  IMAD.MOV.U32 R2, RZ, RZ, RZ ;  /* 0x000000ffff027224 */ /* 0x004fe200078e00ff */
[----:B----4-:R-:W-:-:S05]  /*03b0*/  IADD3 R8, PT, PT, RZ, -R3, RZ ;  /* 0x80000003ff087210 */ /* 0x010fca0007ffe0ff */
        /* <DEDUP_REMOVED lines=17> */
[----:B------:R-:W2:Y:S08]  /*04d0*/  I2F.RP R0, R9 ;  /* 0x0000000900007306 */ /* 0x000eb00000209400 */
[----:B--2---:R-:W2:Y:S02]  /*04e0*/  MUFU.RCP R0, R0 ;  /* 0x0000000000007308 */ /* 0x004ea40000001000 */
[----:B--2---:R-:W-:Y:S01]  /*04f0*/  VIADD R2, R0, 0xffffffe ;  /* 0x0ffffffe00027836 */ /* 0x004fe20000000000 */
[----:B------:R-:W-:-:S05]  /*0500*/  IABS R0, UR17 ;  /* 0x0000001100007c13 */ /* 0x000fca0008000000 */
[----:B------:R2:W4:Y:S02]  /*0510*/  F2I.FTZ.U32.TRUNC.NTZ R3, R2 ;  /* 0x0000000200037305 */ /* 0x000524000021f000 */
[----:B--2---:R-:W-:Y:S01]  /*0520*/  IMAD.MOV.U32 R2, RZ, RZ, RZ ;  /* 0x000000ffff027224 */ /* 0x004fe200078e00ff */
[----:B----4-:R-:W-:-:S05]  /*0530*/  IADD3 R6, PT, PT, RZ, -R3, RZ ;  /* 0x80000003ff067210 */ /* 0x010fca0007ffe0ff */
[----:B------:R-:W-:Y:S01]  /*0540*/  IMAD R5, R6, R9, RZ ;  /* 0x0000000906057224 */ /* 0x000fe200078e02ff */
[----:B------:R-:W-:-:S03]  /*0550*/  IABS R6, R4 ;  /* 0x0000000400067213 */ /* 0x000fc60000000000 */
[----:B------:R-:W-:-:S04]  /*0560*/  IMAD.HI.U32 R3, R3, R5, R2 ;  /* 0x0000000503037227 */ /* 0x000fc800078e0002 */
[----:B------:R-:W-:Y:S02]  /*0570*/  IMAD.MOV R2, RZ, RZ, -R6 ;  /* 0x000000ffff027224 */ /* 0x000fe400078e0a06 */
[----:B------:R-:W-:Y:S01]  /*0580*/  IMAD.HI.U32 R31, R3, R0, RZ ;  /* 0x00000000031f7227 */ /* 0x000fe200078e00ff */
[----:B------:R-:W-:-:S03]  /*0590*/  MOV R3, 0x400 ;  /* 0x0000040000037802 */ /* 0x000fc60000000f00 */
[----:B------:R-:W-:Y:S01]  /*05a0*/  IMAD R0, R31, R2, R0 ;  /* 0x000000021f007224 */ /* 0x000fe200078e0200 */
[----:B------:R-:W-:Y:S02]  /*05b0*/  LOP3.LUT R2, R33, 0x3, RZ, 0xc0, !PT ;  /* 0x0000000321027812 */ /* 0x000fe400078ec0ff */
[----:B------:R-:W-:Y:S02]  /*05c0*/  LEA R5, R23, R3, 0x18 ;  /* 0x0000000317057211 */ /* 0x000fe400078ec0ff */
[----:B------:R-:W-:-:S03]  /*05d0*/  ISETP.GT.U32.AND P2, PT, R9, R0, PT ;  /* 0x000000000900720c */ /* 0x000fc60003f44070 */
[----:B------:R-:W-:Y:S01]  /*05e0*/  IMAD R39, R2, 0x60, R5 ;  /* 0x0000006002277824 */ /* 0x000fe200078e0205 */
[----:B------:R-:W-:Y:S01]  /*05f0*/  MOV R5, UR5 ;  /* 0x0000000500057c02 */ /* 0x000fe20008000f00 */
[----:B------:R-:W-:-:S05]  /*0600*/  IMAD.U32 R2, RZ, RZ, UR4 ;  /* 0x00000004ff027e24 */ /* 0x000fca000f8e00ff */
[----:B------:R-:W-:Y:S02]  /*0610*/  VIADDMNMX.U32 R2, R5, 0x40, R2, PT ;  /* 0x0000004005027846 */ /* 0x000fe40003800002 */
[----:B------:R-:W-:Y:S01]  /*0620*/  LOP3.LUT R5, R4, UR17, RZ, 0x3c, !PT ;  /* 0x0000001104057c12 */ /* 0x000fe2000f8e3cff */
[----:B------:R-:W-:Y:S01]  /*0630*/  @!P2 IMAD.IADD R0, R0, 0x1, -R9 ;  /* 0x000000010000a824 */ /* 0x000fe200078e0a09 */
[----:B------:R-:W-:Y:S01]  /*0640*/  R2UR UR14, R2 ;  /* 0x00000000020e72ca */ /* 0x000fe200000e0000 */
[----:B------:R-:W-:Y:S01]  /*0650*/  @!P2 VIADD R31, R31, 0x1 ;  /* 0x000000011f1fa836 */ /* 0x000fe20000000000 */
[----:B------:R-:W-:Y:S02]  /*0660*/  ISETP.GE.AND P3, PT, R5, RZ, PT ;  /* 0x000000ff0500720c */ /* 0x000fe40003f66270 */
[----:B------:R-:W-:Y:S02]  /*0670*/  ISETP.GE.U32.AND P1, PT, R0, R9, PT ;  /* 0x000000090000720c */ /* 0x000fe40003f26070 */
[----:B------:R-:W-:-:S11]  /*0680*/  @!P0 LEA R0, R16, R39, 0x2 ;  /* 0x0000002710008211 */ /* 0x000fd600078e10ff */
[----:B------:R-:W-:Y:S01]  /*0690*/  @P1 VIADD R31, R31, 0x1 ;  /* 0x000000011f1f1836 */ /* 0x000fe20000000000 */
[----:B------:R-:W-:-:S04]  /*06a0*/  ISETP.GE.U32.AND P1, PT, R30, UR14, PT ;  /* 0x0000000e1e007c0c */ /* 0x000fc8000bf26070 */
[----:B------:R-:W-:Y:S01]  /*06b0*/  @!P3 IADD3 R31, PT, PT, RZ, -R31, RZ ;  /* 0x8000001fff1fb210 */ /* 0x000fe20007ffe0ff */
[----:B---3--:R2:W-:Y:S01]  /*06c0*/  @!P0 STS [R0], R7 ;  /* 0x0000000700008388 */ /* 0x0085e20000000800 */
[----:B------:R-:W-:Y:S01]  /*06d0*/  BAR.SYNC.DEFER_BLOCKING 0x0 ;  /* 0x0000000000007b1d */ /* 0x000fe20000010000 */
[----:B------:R-:W-:-:S13]  /*06e0*/  ISETP.NE.AND P0, PT, R4, RZ, PT ;  /* 0x000000ff0400720c */ /* 0x000fda0003f05270 */
[----:B------:R-:W-:Y:S01]  /*06f0*/  @!P0 LOP3.LUT R31, RZ, R4, RZ, 0x33, !PT ;  /* 0x00000004ff1f8212 */ /* 0x000fe200078e33ff */
[----:B012---:R-:W-:Y:S06]  /*0700*/  @P1 BRA `(.L_x_19670) ;  /* 0x0000001000641947 */ /* 0x007fec0003800000 */
[----:B------:R-:W0:Y:S01]  /*0710*/  LDCU UR4, c[0x0][0x3c8] ;  /* 0x00007900ff0477ac */ /* 0x000e220008000800 */
[----:B------:R-:W-:Y:S01]  /*0720*/  VIADD R0, R3, 0x1a0 ;  /* 0x000001a003007836 */ /* 0x000fe20000000000 */
[----:B------:R-:W-:Y:S01]  /*0730*/  LOP3.LUT R21, R16, 0xf8, RZ, 0xc0, !PT ;  /* 0x000000f810157812 */ /* 0x000fe200078ec0ff */
[----:B------:R-:W-:Y:S01]  /*0740*/  IMAD.WIDE.U32 R2, R30, 0x4, RZ ;  /* 0x000000041e027825 */ /* 0x000fe200078e00ff */
[----:B------:R-:W1:Y:S01]  /*0750*/  LDCU.64 UR8, c[0x0][0x3b8] ;  /* 0x00007700ff0877ac */ /* 0x000e620008000a00 */
[----:B------:R-:W-:Y:S01]  /*0760*/  LOP3.LUT R20, R33, 0x3fc, RZ, 0xc0, !PT ;  /* 0x000003fc21147812 */ /* 0x000fe200078ec0ff */
[----:B------:R-:W2:Y:S01]  /*0770*/  LDS.128 R12, [R39+0x30] ;  /* 0x00003000270c7984 */ /* 0x000ea20000000c00 */
[----:B------:R-:W-:Y:S01]  /*0780*/  LEA R23, R23, R0, 0x18 ;  /* 0x0000000017177211 */ /* 0x000fe200078ec0ff */
[----:B------:R-:W-:Y:S01]  /*0790*/  IMAD.SHL.U32 R51, R33, 0x2, RZ ;  /* 0x0000000221337824 */ /* 0x000fe200078e00ff */
[----:B------:R-:W-:Y:S01]  /*07a0*/  LOP3.LUT R0, R16, 0x7, RZ, 0xc0, !PT ;  /* 0x0000000710007812 */ /* 0x000fe200078ec0ff */
[----:B------:R-:W3:Y:S01]  /*07b0*/  LDS.128 R24, [R39] ;  /* 0x0000000027187984 */ /* 0x000ee20000000c00 */
[----:B------:R-:W-:-:S02]  /*07c0*/  MOV R53, 0xff7fffff ;  /* 0xff7fffff00357802 */ /* 0x000fc40000000f00 */
[C---:B------:R-:W-:Y:S01]  /*07d0*/  LOP3.LUT R57, R51.reuse, 0x38, RZ, 0xc0, !PT ;  /* 0x0000003833397812 */ /* 0x040fe200078ec0ff */
[----:B------:R-:W4:Y:S01]  /*07e0*/  LDS.128 R4, [R39+0x10] ;  /* 0x0000100027047984 */ /* 0x000f220000000c00 */
[----:B------:R-:W-:Y:S01]  /*07f0*/  LOP3.LUT R51, R51, 0x6, RZ, 0xc0, !PT ;  /* 0x0000000633337812 */ /* 0x000fe200078ec0ff */
[----:B0-----:R-:W-:Y:S02]  /*0800*/  UIMAD UR4, UR15, UR4, URZ ;  /* 0x000000040f0472a4 */ /* 0x001fe4000f8e02ff */
[----:B------:R-:W0:Y:S04]  /*0810*/  LDS.128 R8, [R39+0x20] ;  /* 0x0000200027087984 */ /* 0x000e280000000c00 */
[----:B------:R-:W-:-:S05]  /*0820*/  MOV R17, UR4 ;  /* 0x0000000400117c02 */ /* 0x000fca0008000f00 */
[----:B------:R-:W-:Y:S01]  /*0830*/  IMAD.WIDE R2, R17, 0x4, R2 ;  /* 0x0000000411027825 */ /* 0x000fe200078e0202 */
[----:B------:R-:W3:Y:S01]  /*0840*/  LDCU UR4, c[0x0][0x3e0] ;  /* 0x00007c00ff0477ac */ /* 0x000ee20008000800 */
[----:B------:R-:W0:Y:S01]  /*0850*/  LDS.128 R16, [R39+0x40] ;  /* 0x0000400027107984 */ /* 0x000e220000000c00 */
[----:B-1----:R-:W-:Y:S02]  /*0860*/  IADD3 R28, P0, PT, R2, UR8, RZ ;  /* 0x00000008021c7c10 */ /* 0x002fe4000ff1e0ff */
[----:B------:R-:W-:Y:S01]  /*0870*/  IADD3 R2, PT, PT, R0, UR6, R21 ;  /* 0x0000000600027c10 */ /* 0x000fe2000fffe015 */
[----:B------:R-:W-:Y:S01]  /*0880*/  IMAD.IADD R0, R20, 0x1, R23 ;  /* 0x0000000114007824 */ /* 0x000fe200078e0217 */
[----:B------:R-:W-:Y:S01]  /*0890*/  IADD3.X R29, PT, PT, R3, UR9, RZ, P0, !PT ;  /* 0x00000009031d7c10 */ /* 0x000fe200087fe4ff */
[----:B------:R1:W1:Y:S01]  /*08a0*/  LDS.128 R20, [R39+0x50] ;  /* 0x0000500027147984 */ /* 0x0002620000000c00 */
[----:B-----5:R-:W-:Y:S01]  /*08b0*/  FSETP.NEU.FTZ.AND P0, PT, R32, RZ, PT ;  /* 0x000000ff2000720b */ /* 0x020fe20003f1d000 */
[----:B------:R-:W-:Y:S01]  /*08c0*/  VIADD R55, R2, 0x1 ;  /* 0x0000000102377836 */ /* 0x000fe20000000000 */
[C---:B--2---:R-:W-:Y:S01]  /*08d0*/  PRMT R49, R14.reuse, 0x7632, R49 ;  /* 0x000076320e317816 */ /* 0x044fe20000000031 */
[----:B------:R-:W-:Y:S01]  /*08e0*/  IMAD.U32 R42, R14, 0x10000, RZ ;  /* 0x000100000e2a7824 */ /* 0x000fe200078e00ff */
[----:B------:R-:W-:Y:S01]  /*08f0*/  PRMT R14, R15, 0x7632, R14 ;  /* 0x000076320f0e7816 */ /* 0x000fe2000000000e */
[----:B---3--:R-:W-:Y:S01]  /*0900*/  IMAD R62, R31, UR4, RZ ;  /* 0x000000041f3e7c24 */ /* 0x008fe2000f8e02ff */
[C---:B------:R-:W-:Y:S01]  /*0910*/  PRMT R3, R24.reuse, 0x7632, R3 ;  /* 0x0000763218037816 */ /* 0x040fe20000000003 */
        /* <DEDUP_REMOVED lines=27> */
[----:B-1----:R-:W-:Y:S01]  /*0ad0*/  PRMT R39, R6, 0x7632, R39 ;  /* 0x0000763206277816 */ /* 0x002fe20000000027 */
[C---:B------:R-:W-:Y:S01]  /*0ae0*/  IMAD.U32 R52, R23.reuse, 0x10000, RZ ;  /* 0x0001000017347824 */ /* 0x040fe200078e00ff */
[----:B------:R-:W-:Y:S01]  /*0af0*/  PRMT R61, R23, 0x7632, R61 ;  /* 0x00007632173d7816 */ /* 0x000fe2000000003d */
[----:B------:R-:W-:Y:S01]  /*0b00*/  VIADD R23, R2, -UR11 ;  /* 0x8000000b02177c36 */ /* 0x000fe20008000000 */
        /* <DEDUP_REMOVED lines=39> */
[----:B------:R-:W-:-:S07]  /*0d80*/  LEA.HI.X.SX32 R3, R62, RZ, 0x1, P1 ;  /* 0x000000ff3e037211 */ /* 0x000fce00008f0eff */
.L_x_19672:
        /* <DEDUP_REMOVED lines=14> */
[----:B--2---:R-:W-:-:S04]  /*0e70*/  IMAD.U32 R62, R73, 0x10000, RZ ;  /* 0x00010000493e7824 */ /* 0x004fc800078e00ff */
[----:B------:R-:W-:Y:S01]  /*0e80*/  FMUL.FTZ R75, R25, R62 ;  /* 0x0000003e194b7220 */ /* 0x000fe20000410000 */
[C---:B---3--:R-:W-:Y:S01]  /*0e90*/  IMAD.U32 R71, R72.reuse, 0x10000, RZ ;  /* 0x0001000048477824 */ /* 0x048fe200078e00ff */
[----:B------:R-:W2:Y:S01]  /*0ea0*/  LDG.E.CONSTANT R62, desc[UR12][R14.64+0x400] ;  /* 0x0004000c0e3e7981 */ /* 0x000ea2000c1e9900 */
[----:B------:R-:W-:Y:S02]  /*0eb0*/  PRMT R73, R73, 0x7632, R73 ;  /* 0x0000763249497816 */ /* 0x000fe40000000049 */
[----:B------:R-:W-:Y:S01]  /*0ec0*/  PRMT R72, R72, 0x7632, R72 ;  /* 0x0000763248487816 */ /* 0x000fe20000000048 */
[----:B------:R-:W-:Y:S01]  /*0ed0*/  FFMA.FTZ R71, R24, R71, R75 ;  /* 0x0000004718477223 */ /* 0x000fe2000001004b */
[----:B------:R-:W-:-:S03]  /*0ee0*/  SHF.L.U32 R73, R73, 0x10, RZ ;  /* 0x0000001049497819 */ /* 0x000fc600000006ff */
[----:B------:R-:W-:Y:S02]  /*0ef0*/  IMAD.U32 R72, R72, 0x10000, RZ ;  /* 0x0001000048487824 */ /* 0x000fe400078e00ff */
[----:B------:R-:W-:Y:S01]  /*0f00*/  FMUL.FTZ R74, R34, R73 ;  /* 0x00000049224a7220 */ /* 0x000fe20000410000 */
[C---:B----4-:R-:W-:Y:S01]  /*0f10*/  PRMT R73, R70.reuse, 0x7632, R73 ;  /* 0x0000763246497816 */ /* 0x050fe20000000049 */
[----:B------:R-:W-:Y:S02]  /*0f20*/  IMAD.U32 R70, R70, 0x10000, RZ ;  /* 0x0001000046467824 */ /* 0x000fe400078e00ff */
[----:B------:R-:W-:Y:S01]  /*0f30*/  FFMA.FTZ R72, R57, R72, R74 ;  /* 0x0000004839487223 */ /* 0x000fe2000001004a */
[----:B------:R-:W-:Y:S01]  /*0f40*/  SHF.L.U32 R73, R73, 0x10, RZ ;  /* 0x0000001049497819 */ /* 0x000fe200000006ff */
[--C-:B------:R-:W-:Y:S01]  /*0f50*/  FFMA.FTZ R74, R26, R70, R71.reuse ;  /* 0x000000461a4a7223 */ /* 0x100fe20000010047 */
[----:B-----5:R-:W-:Y:S01]  /*0f60*/  PRMT R71, R69, 0x7632, R71 ;  /* 0x0000763245477816 */ /* 0x020fe20000000047 */
[----:B------:R-:W3:Y:S02]  /*0f70*/  LDG.E.CONSTANT R70, desc[UR12][R14.64+0x480] ;  /* 0x0004800c0e467981 */ /* 0x000ee4000c1e9900 */
[----:B------:R-:W-:-:S02]  /*0f80*/  FFMA.FTZ R73, R35, R73, R72 ;  /* 0x0000004923497223 */ /* 0x000fc40000010048 */
[----:B------:R-:W-:Y:S02]  /*0f90*/  IMAD.U32 R71, R71, 0x10000, RZ ;  /* 0x0001000047477824 */ /* 0x000fe400078e00ff */
[----:B------:R-:W-:Y:S02]  /*0fa0*/  IMAD.U32 R69, R69, 0x10000, RZ ;  /* 0x0001000045457824 */ /* 0x000fe400078e00ff */
[----:B------:R-:W-:Y:S01]  /*0fb0*/  FFMA.FTZ R72, R36, R71, R73 ;  /* 0x0000004724487223 */ /* 0x000fe20000010049 */
[C---:B------:R-:W-:Y:S01]  /*0fc0*/  PRMT R71, R68.reuse, 0x7632, R71 ;  /* 0x0000763244477816 */ /* 0x040fe20000000047 */
[----:B------:R-:W-:Y:S02]  /*0fd0*/  FFMA.FTZ R75, R27, R69, R74 ;  /* 0x000000451b4b7223 */ /* 0x000fe4000001004a */
[----:B------:R-:W4:Y:S02]  /*0fe0*/  LDG.E.CONSTANT R69, desc[UR12][R14.64+0x500] ;  /* 0x0005000c0e457981 */ /* 0x000f24000c1e9900 */
[----:B------:R-:W-:Y:S01]  /*0ff0*/  IMAD.U32 R71, R71, 0x10000, RZ ;  /* 0x0001000047477824 */ /* 0x000fe200078e00ff */
[----:B------:R-:W-:-:S03]  /*1000*/  SHF.L.U32 R68, R68, 0x10, RZ ;  /* 0x0000001044447819 */ /* 0x000fc600000006ff */
[--C-:B------:R-:W-:Y:S01]  /*1010*/  FFMA.FTZ R71, R37, R71, R72.reuse ;  /* 0x0000004725477223 */ /* 0x100fe20000010048 */
[C---:B------:R-:W-:Y:S01]  /*1020*/  PRMT R72, R67.reuse, 0x7632, R72 ;  /* 0x0000763243487816 */ /* 0x040fe20000000048 */
[----:B------:R-:W-:Y:S01]  /*1030*/  FFMA.FTZ R74, R4, R68, R75 ;  /* 0x00000044044a7223 */ /* 0x000fe2000001004b */
[----:B------:R-:W-:Y:S01]  /*1040*/  IMAD.U32 R67, R67, 0x10000, RZ ;  /* 0x0001000043437824 */ /* 0x000fe200078e00ff */
[----:B------:R-:W5:Y:S01]  /*1050*/  LDG.E.CONSTANT R68, desc[UR12][R14.64+0x580] ;  /* 0x0005800c0e447981 */ /* 0x000f62000c1e9900 */
[----:B------:R-:W-:Y:S02]  /*1060*/  SHF.L.U32 R72, R72, 0x10, RZ ;  /* 0x0000001048487819 */ /* 0x000fe400000006ff */
[----:B------:R-:W-:Y:S02]  /*1070*/  FFMA.FTZ R73, R5, R67, R74 ;  /* 0x0000004305497223 */ /* 0x000fe4000001004a */
[----:B------:R-:W5:Y:S01]  /*1080*/  LDG.E.CONSTANT R67, desc[UR12][R14.64+0x600] ;  /* 0x0006000c0e437981 */ /* 0x000f62000c1e9900 */
[--C-:B------:R-:W-:Y:S01]  /*1090*/  FFMA.FTZ R72, R38, R72, R71.reuse ;  /* 0x0000004826487223 */ /* 0x100fe20000010047 */
[C---:B------:R-:W-:Y:S01]  /*10a0*/  PRMT R71, R66.reuse, 0x7632, R71 ;  /* 0x0000763242477816 */ /* 0x040fe20000000047 */
[----:B------:R-:W-:-:S04]  /*10b0*/  IMAD.U32 R66, R66, 0x10000, RZ ;  /* 0x0001000042427824 */ /* 0x000fc800078e00ff */
[----:B------:R-:W-:Y:S02]  /*10c0*/  IMAD.U32 R71, R71, 0x10000, RZ ;  /* 0x0001000047477824 */ /* 0x000fe400078e00ff */
[----:B------:R-:W-:Y:S02]  /*10d0*/  FFMA.FTZ R74, R6, R66, R73 ;  /* 0x00000042064a7223 */ /* 0x000fe40000010049 */
[----:B------:R-:W5:Y:S01]  /*10e0*/  LDG.E.CONSTANT R66, desc[UR12][R14.64+0x680] ;  /* 0x0006800c0e427981 */ /* 0x000f62000c1e9900 */
[--C-:B------:R-:W-:Y:S01]  /*10f0*/  FFMA.FTZ R71, R39, R71, R72.reuse ;  /* 0x0000004727477223 */ /* 0x100fe20000010048 */
[C---:B------:R-:W-:Y:S02]  /*1100*/  PRMT R72, R65.reuse, 0x7632, R72 ;  /* 0x0000763241487816 */ /* 0x040fe40000000048 */
[----:B------:R-:W-:-:S03]  /*1110*/  SHF.L.U32 R65, R65, 0x10, RZ ;  /* 0x0000001041417819 */ /* 0x000fc600000006ff */
[----:B------:R-:W-:Y:S02]  /*1120*/  IMAD.U32 R72, R72, 0x10000, RZ ;  /* 0x0001000048487824 */ /* 0x000fe400078e00ff */
[----:B------:R-:W-:Y:S02]  /*1130*/  FFMA.FTZ R65, R7, R65, R74 ;  /* 0x0000004107417223 */ /* 0x000fe4000001004a */
[----:B------:R-:W-:Y:S02]  /*1140*/  FFMA.FTZ R74, R40, R72, R71 ;  /* 0x00000048284a7223 */ /* 0x000fe40000010047 */
[----:B------:R-:W5:Y:S01]  /*1150*/  LDG.E.CONSTANT R71, desc[UR12][R14.64+0x700] ;  /* 0x0007000c0e477981 */ /* 0x000f62000c1e9900 */
[----:B--2---:R-:W-:-:S04]  /*1160*/  IMAD.U32 R72, R62, 0x10000, RZ ;  /* 0x000100003e487824 */ /* 0x004fc800078e00ff */
[----:B------:R-:W-:Y:S02]  /*1170*/  FFMA.FTZ R72, R8, R72, R65 ;  /* 0x0000004808487223 */ /* 0x000fe40000010041 */
[----:B------:R-:W2:Y:S01]  /*1180*/  LDG.E.CONSTANT R65, desc[UR12][R14.64+0x780] ;  /* 0x0007800c0e417981 */ /* 0x000ea2000c1e9900 */
[----:B------:R-:W-:-:S04]  /*1190*/  PRMT R62, R62, 0x7632, R62 ;  /* 0x000076323e3e7816 */ /* 0x000fc8000000003e */
[----:B------:R-:W-:Y:S02]  /*11a0*/  SHF.L.U32 R62, R62, 0x10, RZ ;  /* 0x000000103e3e7819 */ /* 0x000fe400000006ff */
[C---:B---3--:R-:W-:Y:S01]  /*11b0*/  PRMT R73, R70.reuse, 0x7632, R73 ;  /* 0x0000763246497816 */ /* 0x048fe20000000049 */
[----:B------:R-:W-:Y:S02]  /*11c0*/  IMAD.U32 R70, R70, 0x10000, RZ ;  /* 0x0001000046467824 */ /* 0x000fe400078e00ff */
[----:B------:R-:W-:Y:S02]  /*11d0*/  FFMA.FTZ R62, R41, R62, R74 ;  /* 0x0000003e293e7223 */ /* 0x000fe4000001004a */
[----:B------:R-:W3:Y:S01]  /*11e0*/  LDG.E.CONSTANT R74, desc[UR12][R14.64+0xb80] ;  /* 0x000b800c0e4a7981 */ /* 0x000ee2000c1e9900 */
[----:B------:R-:W-:Y:S01]  /*11f0*/  FFMA.FTZ R75, R9, R70, R72 ;  /* 0x00000046094b7223 */ /* 0x000fe20000010048 */
[----:B------:R-:W-:Y:S01]  /*1200*/  IMAD.U32 R73, R73, 0x10000, RZ ;  /* 0x0001000049497824 */ /* 0x000fe200078e00ff */
[----:B----4-:R-:W-:-:S02]  /*1210*/  PRMT R70, R69, 0x7632, R70 ;  /* 0x0000763245467816 */ /* 0x010fc40000000046 */
[----:B------:R-:W-:Y:S01]  /*1220*/  SHF.L.U32 R69, R69, 0x10, RZ ;  /* 0x0000001045457819 */ /* 0x000fe200000006ff */
[----:B------:R-:W-:Y:S02]  /*1230*/  FFMA.FTZ R62, R43, R73, R62 ;  /* 0x000000492b3e7223 */ /* 0x000fe4000001003e */
[----:B------:R-:W-:Y:S02]  /*1240*/  IMAD.U32 R70, R70, 0x10000, RZ ;  /* 0x0001000046467824 */ /* 0x000fe400078e00ff */
[----:B------:R-:W-:Y:S02]  /*1250*/  FFMA.FTZ R72, R10, R69, R75 ;  /* 0x000000450a487223 */ /* 0x000fe4000001004b */
[----:B------:R-:W-:Y:S01]  /*1260*/  FFMA.FTZ R69, R45, R70, R62 ;  /* 0x000000462d457223 */ /* 0x000fe2000001003e */
[C---:B-----5:R-:W-:Y:S01]  /*1270*/  PRMT R70, R68.reuse, 0x7632, R70 ;  /* 0x0000763244467816 */ /* 0x060fe20000000046 */
[----:B------:R-:W-:Y:S01]  /*1280*/  IMAD.U32 R68, R68, 0x10000, RZ ;  /* 0x0001000044447824 */ /* 0x000fe200078e00ff */
[----:B------:R-:W4:Y:S02]  /*1290*/  LDG.E.CONSTANT R62, desc[UR12][R14.64+0x800] ;  /* 0x0008000c0e3e7981 */ /* 0x000f24000c1e9900 */
[----:B------:R-:W-:Y:S01]  /*12a0*/  SHF.L.U32 R70, R70, 0x10, RZ ;  /* 0x0000001046467819 */ /* 0x000fe200000006ff */
[----:B------:R-:W-:Y:S01]  /*12b0*/  FFMA.FTZ R73, R11, R68, R72 ;  /* 0x000000440b497223 */ /* 0x000fe20000010048 */
[----:B------:R-:W-:-:S03]  /*12c0*/  PRMT R68, R67, 0x7632, R68 ;  /* 0x0000763243447816 */ /* 0x000fc60000000044 */
[----:B------:R-:W-:Y:S01]  /*12d0*/  FFMA.FTZ R70, R46, R70, R69 ;  /* 0x000000462e467223 */ /* 0x000fe20000010045 */
[----:B------:R-:W-:Y:S02]  /*12e0*/  IMAD.U32 R69, R67, 0x10000, RZ ;  /* 0x0001000043457824 */ /* 0x000fe400078e00ff */
[----:B------:R-:W-:Y:S01]  /*12f0*/  IMAD.U32 R68, R68, 0x10000, RZ ;  /* 0x0001000044447824 */ /* 0x000fe200078e00ff */
[----:B------:R-:W5:Y:S01]  /*1300*/  LDG.E.CONSTANT R67, desc[UR12][R14.64+0x880] ;  /* 0x0008800c0e437981 */ /* 0x000f62000c1e9900 */
[----:B------:R-:W-:Y:S02]  /*1310*/  FFMA.FTZ R72, R12, R69, R73 ;  /* 0x000000450c487223 */ /* 0x000fe40000010049 */
[----:B------:R-:W-:Y:S01]  /*1320*/  FFMA.FTZ R69, R47, R68, R70 ;  /* 0x000000442f457223 */ /* 0x000fe20000010046 */
[C---:B------:R-:W-:Y:S02]  /*1330*/  PRMT R68, R66.reuse, 0x7632, R68 ;  /* 0x0000763242447816 */ /* 0x040fe40000000044 */
[----:B------:R-:W-:-:S02]  /*1340*/  SHF.L.U32 R70, R66, 0x10, RZ ;  /* 0x0000001042467819 */ /* 0x000fc400000006ff */
[----:B------:R-:W3:Y:S01]  /*1350*/  LDG.E.CONSTANT R66, desc[UR12][R14.64+0x900] ;  /* 0x0009000c0e427981 */ /* 0x000ee2000c1e9900 */
[----:B------:R-:W-:Y:S02]  /*1360*/  IMAD.U32 R68, R68, 0x10000, RZ ;  /* 0x0001000044447824 */ /* 0x000fe400078e00ff */
[----:B------:R-:W-:Y:S02]  /*1370*/  FFMA.FTZ R73, R13, R70, R72 ;  /* 0x000000460d497223 */ /* 0x000fe40000010048 */
[--C-:B------:R-:W-:Y:S01]  /*1380*/  FFMA.FTZ R70, R48, R68, R69.reuse ;  /* 0x0000004430467223 */ /* 0x100fe20000010045 */
[----:B------:R-:W3:Y:S01]  /*1390*/  LDG.E.CONSTANT R72, desc[UR12][R14.64+0xa80] ;  /* 0x000a800c0e487981 */ /* 0x000ee2000c1e9900 */
[----:B------:R-:W-:-:S03]  /*13a0*/  PRMT R69, R71, 0x7632, R69 ;  /* 0x0000763247457816 */ /* 0x000fc60000000045 */
[----:B------:R-:W3:Y:S01]  /*13b0*/  LDG.E.CONSTANT R68, desc[UR12][R14.64+0x980] ;  /* 0x0009800c0e447981 */ /* 0x000ee2000c1e9900 */
[----:B------:R-:W-:Y:S01]  /*13c0*/  SHF.L.U32 R69, R69, 0x10, RZ ;  /* 0x0000001045457819 */ /* 0x000fe200000006ff */
[----:B------:R-:W-:-:S04]  /*13d0*/  IMAD.U32 R71, R71, 0x10000, RZ ;  /* 0x0001000047477824 */ /* 0x000fc800078e00ff */
[----:B------:R-:W-:Y:S02]  /*13e0*/  FFMA.FTZ R70, R49, R69, R70 ;  /* 0x0000004531467223 */ /* 0x000fe40000010046 */
[----:B------:R-:W3:Y:S01]  /*13f0*/  LDG.E.CONSTANT R69, desc[UR12][R14.64+0xa00] ;  /* 0x000a000c0e457981 */ /* 0x000ee2000c1e9900 */
[----:B------:R-:W-:Y:S01]  /*1400*/  FFMA.FTZ R73, R42, R71, R73 ;  /* 0x000000472a497223 */ /* 0x000fe20000010049 */
[----:B--2---:R-:W-:-:S04]  /*1410*/  IMAD.U32 R71, R65, 0x10000, RZ ;  /* 0x0001000041477824 */ /* 0x004fc800078e00ff */
[----:B------:R-:W-:Y:S02]  /*1420*/  FFMA.FTZ R73, R44, R71, R73 ;  /* 0x000000472c497223 */ /* 0x000fe40000010049 */
[----:B------:R3:W2:Y:S01]  /*1430*/  LDG.E.CONSTANT R71, desc[UR12][R14.64+0xb00] ;  /* 0x000b000c0e477981 */ /* 0x0006a2000c1e9900 */
[----:B------:R-:W-:-:S05]  /*1440*/  PRMT R65, R65, 0x7632, R65 ;  /* 0x0000763241417816 */ /* 0x000fca0000000041 */
[----:B------:R-:W-:-:S04]  /*1450*/  IMAD.U32 R65, R65, 0x10000, RZ ;  /* 0x0001000041417824 */ /* 0x000fc800078e00ff */
[--C-:B------:R-:W-:Y:S01]  /*1460*/  FFMA.FTZ R65, R63, R65, R70.reuse ;  /* 0x000000413f417223 */ /* 0x100fe20000010046 */
[----:B----4-:R-:W-:-:S05]  /*1470*/  PRMT R70, R62, 0x7632, R70 ;  /* 0x000076323e467816 */ /* 0x010fca0000000046 */
[----:B------:R-:W-:Y:S01]  /*1480*/  IMAD.U32 R70, R70, 0x10000, RZ ;  /* 0x0001000046467824 */ /* 0x000fe200078e00ff */
[----:B------:R-:W-:-:S03]  /*1490*/  SHF.L.U32 R62, R62, 0x10, RZ ;  /* 0x000000103e3e7819 */ /* 0x000fc600000006ff */
[----:B------:R-:W-:Y:S01]  /*14a0*/  FFMA.FTZ R65, R64, R70, R65 ;  /* 0x0000004640417223 */ /* 0x000fe20000010041 */
[----:B-----5:R-:W-:Y:S01]  /*14b0*/  PRMT R70, R67, 0x7632, R70 ;  /* 0x0000763243467816 */ /* 0x020fe20000000046 */
[----:B------:R-:W-:-:S03]  /*14c0*/  FFMA.FTZ R62, R16, R62, R73 ;  /* 0x0000003e103e7223 */ /* 0x000fc60000010049 */
[----:B------:R-:W-:Y:S01]  /*14d0*/  SHF.L.U32 R70, R70, 0x10, RZ ;  /* 0x0000001046467819 */ /* 0x000fe200000006ff */
[----:B------:R-:W-:Y:S01]  /*14e0*/  IMAD.U32 R67, R67, 0x10000, RZ ;  /* 0x0001000043437824 */ /* 0x000fe200078e00ff */
[----:B---3--:R-:W-:-:S03]  /*14f0*/  PRMT R14, R66, 0x7632, R14 ;  /* 0x00007632420e7816 */ /* 0x008fc6000000000e */
[----:B------:R-:W-:Y:S01]  /*1500*/  FFMA.FTZ R65, R50, R70, R65 ;  /* 0x0000004632417223 */ /* 0x000fe20000010041 */
[----:B------:R-:W-:Y:S01]  /*1510*/  FFMA.FTZ R67, R17, R67, R62 ;  /* 0x0000004311437223 */ /* 0x000fe2000001003e */
[----:B------:R-:W-:Y:S02]  /*1520*/  IMAD.U32 R66, R66, 0x10000, RZ ;  /* 0x0001000042427824 */ /* 0x000fe400078e00ff */
[----:B------:R-:W-:Y:S02]  /*1530*/  IMAD.U32 R14, R14, 0x10000, RZ ;  /* 0x000100000e0e7824 */ /* 0x000fe400078e00ff */
[----:B------:R-:W-:Y:S02]  /*1540*/  FFMA.FTZ R66, R18, R66, R67 ;  /* 0x0000004212427223 */ /* 0x000fe40000010043 */
[----:B------:R-:W-:Y:S01]  /*1550*/  FFMA.FTZ R65, R54, R14, R65 ;  /* 0x0000000e36417223 */ /* 0x000fe20000010041 */
[C---:B------:R-:W-:Y:S02]  /*1560*/  SHF.L.U32 R14, R68.reuse, 0x10, RZ ;  /* 0x00000010440e7819 */ /* 0x040fe400000006ff */
[----:B------:R-:W-:-:S03]  /*1570*/  PRMT R68, R68, 0x7632, R68 ;  /* 0x0000763244447816 */ /* 0x000fc60000000044 */
[----:B------:R-:W-:Y:S01]  /*1580*/  FFMA.FTZ R15, R19, R14, R66 ;  /* 0x0000000e130f7223 */ /* 0x000fe20000010042 */
[C---:B------:R-:W-:Y:S01]  /*1590*/  PRMT R14, R69.reuse, 0x7632, R14 ;  /* 0x00007632450e7816 */ /* 0x040fe2000000000e */
[----:B------:R-:W-:Y:S02]  /*15a0*/  IMAD.U32 R69, R69, 0x10000, RZ ;  /* 0x0001000045457824 */ /* 0x000fe400078e00ff */
[----:B------:R-:W-:Y:S01]  /*15b0*/  IMAD.U32 R68, R68, 0x10000, RZ ;  /* 0x0001000044447824 */ /* 0x000fe200078e00ff */
[----:B------:R-:W-:Y:S01]  /*15c0*/  SHF.L.U32 R14, R14, 0x10, RZ ;  /* 0x000000100e0e7819 */ /* 0x000fe200000006ff */
[--C-:B------:R-:W-:Y:S01]  /*15d0*/  FFMA.FTZ R62, R20, R69, R15.reuse ;  /* 0x00000045143e7223 */ /* 0x100fe2000001000f */
[----:B------:R-:W-:Y:S01]  /*15e0*/  PRMT R15, R72, 0x7632, R15 ;  /* 0x00007632480f7816 */ /* 0x000fe2000000000f */
[----:B------:R-:W-:Y:S01]  /*15f0*/  FFMA.FTZ R65, R56, R68, R65 ;  /* 0x0000004438417223 */ /* 0x000fe20000010041 */
[----:B------:R-:W-:-:S03]  /*1600*/  IMAD.U32 R72, R72, 0x10000, RZ ;  /* 0x0001000048487824 */ /* 0x000fc600078e00ff */
[----:B------:R-:W-:Y:S01]  /*1610*/  FFMA.FTZ R14, R58, R14, R65 ;  /* 0x0000000e3a0e7223 */ /* 0x000fe20000010041 */
[----:B------:R-:W-:Y:S02]  /*1620*/  IMAD.U32 R15, R15, 0x10000, RZ ;  /* 0x000100000f0f7824 */ /* 0x000fe400078e00ff */
[--C-:B------:R-:W-:Y:S01]  /*1630*/  FFMA.FTZ R65, R21, R72, R62.reuse ;  /* 0x0000004815417223 */ /* 0x100fe2000001003e */
[C---:B------:R-:W-:Y:S01]  /*1640*/  PRMT R62, R74.reuse, 0x7632, R62 ;  /* 0x000076324a3e7816 */ /* 0x040fe2000000003e */
[----:B------:R-:W-:Y:S01]  /*1650*/  FFMA.FTZ R15, R59, R15, R14 ;  /* 0x0000000f3b0f7223 */ /* 0x000fe2000001000e */
[----:B------:R-:W-:Y:S02]  /*1660*/  IMAD.U32 R74, R74, 0x10000, RZ ;  /* 0x000100004a4a7824 */ /* 0x000fe400078e00ff */
[----:B------:R-:W-:Y:S01]  /*1670*/  SHF.L.U32 R62, R62, 0x10, RZ ;  /* 0x000000103e3e7819 */ /* 0x000fe200000006ff */
[----:B------:R-:W-:Y:S01]  /*1680*/  UMOV UR4, 0xffffffff ;  /* 0xffffffff00047882 */ /* 0x000fe20000000000 */
[----:B--2---:R-:W-:-:S02]  /*1690*/  PRMT R66, R71, 0x7632, R66 ;  /* 0x0000763247427816 */ /* 0x004fc40000000042 */
[----:B------:R-:W-:-:S03]  /*16a0*/  SHF.L.U32 R71, R71, 0x10, RZ ;  /* 0x0000001047477819 */ /* 0x000fc600000006ff */
[----:B------:R-:W-:Y:S02]  /*16b0*/  IMAD.U32 R66, R66, 0x10000, RZ ;  /* 0x0001000042427824 */ /* 0x000fe400078e00ff */
[----:B------:R-:W-:Y:S02]  /*16c0*/  FFMA.FTZ R65, R22, R71, R65 ;  /* 0x0000004716417223 */ /* 0x000fe40000010041 */
[----:B------:R-:W-:Y:S02]  /*16d0*/  FFMA.FTZ R66, R60, R66, R15 ;  /* 0x000000423c427223 */ /* 0x000fe4000001000f */
[----:B------:R-:W-:Y:S02]  /*16e0*/  FFMA.FTZ R65, R52, R74, R65 ;  /* 0x0000004a34417223 */ /* 0x000fe40000010041 */
[----:B------:R-:W-:-:S04]  /*16f0*/  FFMA.FTZ R62, R61, R62, R66 ;  /* 0x0000003e3d3e7223 */ /* 0x000fc80000010042 */
[----:B------:R-:W-:Y:S01]  /*1700*/  FADD.FTZ R62, R65, R62 ;  /* 0x0000003e413e7221 */ /* 0x000fe20000010000 */
[----:B------:R-:W-:Y:S06]  /*1710*/  BRA.DIV UR4, `(.L_x_19671) ;  /* 0x0000003e04847947 */ /* 0x000fec000b800000 */
[----:B------:R-:W0:Y:S02]  /*1720*/  SHFL.BFLY PT, R15, R62, 0x2, 0x1f ;  /* 0x0c401f003e0f7f89 */ /* 0x000e2400000e0000 */
[----:B0-----:R-:W-:-:S05]  /*1730*/  FADD.FTZ R15, R62, R15 ;  /* 0x0000000f3e0f7221 */ /* 0x001fca0000010000 */
[----:B------:R0:W1:Y:S02]  /*1740*/  SHFL.BFLY PT, R14, R15, 0x1, 0x1f ;  /* 0x0c201f000f0e7f89 */ /* 0x00006400000e0000 */
.L_x_19718:
[----:B------:R-:W-:Y:S01]  /*1750*/  VIADD R62, R23, 0x1 ;  /* 0x00000001173e7836 */ /* 0x000fe20000000000 */
[----:B------:R-:W-:Y:S01]  /*1760*/  LOP3.LUT P2, RZ, R33, 0x3, RZ, 0xc0, !PT ;  /* 0x0000000321ff7812 */ /* 0x000fe2000784c0ff */
[----:B-1----:R-:W-:Y:S01]  /*1770*/  FADD.FTZ R14, R15, R14 ;  /* 0x0000000e0f0e7221 */ /* 0x002fe20000010000 */
[----:B------:R-:W-:Y:S01]  /*1780*/  IADD3 R30, PT, PT, R30, 0x4, RZ ;  /* 0x000000041e1e7810 */ /* 0x000fe20007ffe0ff */
[----:B------:R-:W-:Y:S01]  /*1790*/  VIADD R23, R23, 0x20 ;  /* 0x0000002017177836 */ /* 0x000fe20000000000 */
[----:B------:R-:W-:-:S05]  /*17a0*/  I2FP.F32.S32 R65, R62 ;  /* 0x0000003e00417245 */ /* 0x000fca0000201400 */
[----:B------:R-:W-:-:S04]  /*17b0*/  FMUL.FTZ R65, R65, R32 ;  /* 0x0000002041417220 */ /* 0x000fc80000410000 */
[----:B------:R-:W-:Y:S01]  /*17c0*/  @!P2 VIADD R62, R55, 0xffffffff ;  /* 0xffffffff373ea836 */ /* 0x000fe20000000000 */
[----:B------:R-:W-:Y:S02]  /*17d0*/  FSEL R65, R65, RZ, P0 ;  /* 0x000000ff41417208 */ /* 0x000fe40000000000 */
[----:B------:R-:W-:Y:S02]  /*17e0*/  IADD3 R55, PT, PT, R55, 0x20, RZ ;  /* 0x0000002037377810 */ /* 0x000fe40007ffe0ff */
[----:B------:R-:W-:Y:S01]  /*17f0*/  @!P2 ISETP.GE.AND P1, PT, R62, UR11, PT ;  /* 0x0000000b3e00ac0c */ /* 0x000fe2000bf26270 */
[----:B------:R-:W-:Y:S01]  /*1800*/  FFMA.FTZ R14, R14, UR10, R65 ;  /* 0x0000000a0e0e7c23 */ /* 0x000fe20008010041 */
[----:B------:R-:W-:-:S04]  /*1810*/  ISETP.GE.OR P3, PT, R62, UR11, P2 ;  /* 0x0000000b3e007c0c */ /* 0x000fc80009766670 */
[----:B0-----:R-:W-:Y:S02]  /*1820*/  @!P2 FSEL R15, R14, RZ, !P1 ;  /* 0x000000ff0e0fa208 */ /* 0x001fe40004800000 */
[----:B------:R-:W-:-:S03]  /*1830*/  IADD3 R28, P1, PT, R28, 0x10, RZ ;  /* 0x000000101c1c7810 */ /* 0x000fc60007f3e0ff */
[----:B------:R0:W-:Y:S01]  /*1840*/  @!P2 STS [R0], R15 ;  /* 0x0000000f0000a388 */ /* 0x0001e20000000800 */
[----:B------:R-:W-:Y:S01]  /*1850*/  ISETP.GE.U32.AND P2, PT, R30, UR14, PT ;  /* 0x0000000e1e007c0c */ /* 0x000fe2000bf46070 */
[----:B------:R-:W-:Y:S02]  /*1860*/  IMAD.X R29, RZ, RZ, R29, P1 ;  /* 0x000000ffff1d7224 */ /* 0x000fe400008e061d */
[----:B------:R-:W-:Y:S01]  /*1870*/  @!P3 FMNMX.FTZ R53, R53, R14, !PT ;  /* 0x0000000e3535b209 */ /* 0x000fe20007810000 */
[----:B0-----:R-:W-:-:S09]  /*1880*/  VIADD R0, R0, 0x80 ;  /* 0x0000008000007836 */ /* 0x001fd20000000000 */
[----:B------:R-:W-:Y:S05]  /*1890*/  @!P2 BRA `(.L_x_19672) ;  /* 0xfffffff4003ca947 */ /* 0x000fea000383ffff */
.L_x_19670:
[----:B------:R-:W-:Y:S05]  /*18a0*/  BSYNC B0 ;  /* 0x0000000000007941 */ /* 0x000fea0003800000 */
.L_x_19669:
[----:B------:R-:W0:Y:S01]  /*18b0*/  S2R R3, SR_CgaCtaId ;  /* 0x0000000000037919 */ /* 0x000e220000008800 */
[----:B------:R-:W-:Y:S01]  /*18c0*/  IMAD.U32 R6, RZ, RZ, UR16 ;  /* 0x00000010ff067e24 */ /* 0x000fe2000f8e00ff */
[----:B------:R-:W-:Y:S01]  /*18d0*/  MOV R2, UR16 ;  /* 0x0000001000027c02 */ /* 0x000fe20008000f00 */
[----:B------:R-:W-:Y:S01]  /*18e0*/  UMOV UR4, 0xffffffff ;  /* 0xffffffff00047882 */ /* 0x000fe20000000000 */
[----:B------:R-:W-:Y:S01]  /*18f0*/  MOV R4, 0x400 ;  /* 0x0000040000047802 */ /* 0x000fe20000000f00 */
[----:B------:R-:W-:Y:S02]  /*1900*/  IMAD.SHL.U32 R6, R6, 0x40, RZ ;  /* 0x0000004006067824 */ /* 0x000fe400078e00ff */
[----:B------:R-:W-:-:S03]  /*1910*/  IMAD.SHL.U32 R2, R2, 0x200, RZ ;  /* 0x0000020002027824 */ /* 0x000fc600078e00ff */
[----:B------:R-:W-:-:S04]  /*1920*/  IADD3 R5, PT, PT, -R6, UR14, RZ ;  /* 0x0000000e06057c10 */ /* 0x000fc8000fffe1ff */
[----:B------:R-:W-:-:S04]  /*1930*/  LEA R5, R5, R2, 0x3 ;  /* 0x0000000205057211 */ /* 0x000fc800078e18ff */
[----:B------:R-:W-:Y:S01]  /*1940*/  VIMNMX R9, PT, PT, R5, UR11, PT ;  /* 0x0000000b05097c48 */ /* 0x000fe2000bfe0100 */
[----:B------:R-:W-:Y:S06]  /*1950*/  BRA.DIV UR4, `(.L_x_19673) ;  /* 0x0000003e043c7947 */ /* 0x000fec000b800000 */
[----:B------:R-:W1:Y:S02]  /*1960*/  SHFL.BFLY PT, R0, R53, 0x10, 0x1f ;  /* 0x0e001f0035007f89 */ /* 0x000e6400000e0000 */
[----:B-1----:R-:W-:-:S05]  /*1970*/  FMNMX.FTZ R0, R0, R53, !PT ;  /* 0x0000003500007209 */ /* 0x002fca0007810000 */
[----:B------:R-:W1:Y:S02]  /*1980*/  SHFL.BFLY PT, R5, R0, 0x8, 0x1f ;  /* 0x0d001f0000057f89 */ /* 0x000e6400000e0000 */
[----:B-1----:R-:W-:-:S05]  /*1990*/  FMNMX.FTZ R5, R0, R5, !PT ;  /* 0x0000000500057209 */ /* 0x002fca0007810000 */
[----:B------:R1:W2:Y:S02]  /*19a0*/  SHFL.BFLY PT, R8, R5, 0x4, 0x1f ;  /* 0x0c801f0005087f89 */ /* 0x0002a400000e0000 */
.L_x_19723:
[----:B------:R-:W-:Y:S01]  /*19b0*/  VIADD R10, R4, 0x180 ;  /* 0x00000180040a7836 */ /* 0x000fe20000000000 */
[----:B------:R-:W-:Y:S01]  /*19c0*/  LOP3.LUT P0, R0, R33, 0x1f, RZ, 0xc0, !PT ;  /* 0x0000001f21007812 */ /* 0x000fe2000780c0ff */
[----:B------:R-:W-:Y:S05]  /*19d0*/  WARPSYNC.ALL ;  /* 0x0000000000007948 */ /* 0x000fea0003800000 */
[----:B------:R-:W-:Y:S02]  /*19e0*/  SHF.R.U32.HI R13, RZ, 0x5, R33 ;  /* 0x00000005ff0d7819 */ /* 0x000fe40000011621 */
[----:B0-----:R-:W-:Y:S02]  /*19f0*/  LEA R11, R3, R10, 0x18 ;  /* 0x0000000a030b7211 */ /* 0x001fe400078ec0ff */
[----:B-12---:R-:W-:-:S03]  /*1a00*/  FMNMX.FTZ R5, R5, R8, !PT ;  /* 0x0000000805057209 */ /* 0x006fc60007810000 */
[----:B------:R-:W-:-:S05]  /*1a10*/  IMAD R10, R13, 0x4, R11 ;  /* 0x000000040d0a7824 */ /* 0x000fca00078e020b */
[----:B------:R-:W-:Y:S01]  /*1a20*/  @!P0 STS [R10], R5 ;  /* 0x000000050a008388 */ /* 0x000fe20000000800 */
[----:B------:R-:W-:Y:S01]  /*1a30*/  BAR.SYNC.DEFER_BLOCKING 0x0 ;  /* 0x0000000000007b1d */ /* 0x000fe20000010000 */
[C---:B------:R-:W-:Y:S01]  /*1a40*/  ISETP.GT.U32.AND P1, PT, R0.reuse, 0x3, PT ;  /* 0x000000030000780c */ /* 0x040fe20003f24070 */
[----:B------:R-:W-:Y:S01]  /*1a50*/  IMAD.MOV.U32 R12, RZ, RZ, -0x800001 ;  /* 0xff7fffffff0c7424 */ /* 0x000fe200078e00ff */
[----:B------:R-:W-:Y:S01]  /*1a60*/  LEA R11, R0, R11, 0x2 ;  /* 0x0000000b000b7211 */ /* 0x000fe200078e10ff */
[----:B------:R-:W-:Y:S02]  /*1a70*/  IMAD.IADD R8, R9, 0x1, -R2 ;  /* 0x0000000109087824 */ /* 0x000fe400078e0a02 */
        /* <DEDUP_REMOVED lines=28> */
.L_x_19678:
        /* <DEDUP_REMOVED lines=11> */
.L_x_19677:
[----:B------:R-:W-:Y:S05]  /*1cf0*/  BSYNC.RECONVERGENT B1 ;  /* 0x0000000000017941 */ /* 0x000fea0003800200 */
.L_x_19676:
        /* <DEDUP_REMOVED lines=12> */
.L_x_19681:
        /* <DEDUP_REMOVED lines=10> */
[----:B-----5:R-:W4:Y:S04]  /*1e60*/  LDS R32, [R12+0xc00] ;  /* 0x000c00000c207984 */ /* 0x020f280000000800 */
        /* <DEDUP_REMOVED lines=89> */
.L_x_19680:
[----:B------:R-:W-:Y:S05]  /*2400*/  BSYNC.RECONVERGENT B1 ;  /* 0x0000000000017941 */ /* 0x000fea0003800200 */
.L_x_19679:
        /* <DEDUP_REMOVED lines=55> */
.L_x_19683:
[----:B------:R-:W-:Y:S05]  /*2780*/  BSYNC.RECONVERGENT B1 ;  /* 0x0000000000017941 */ /* 0x000fea0003800200 */
.L_x_19682:
        /* <DEDUP_REMOVED lines=26> */
.L_x_19675:
[----:B------:R-:W-:Y:S05]  /*2930*/  BSYNC.RECONVERGENT B0 ;  /* 0x0000000000007941 */ /* 0x000fea0003800200 */
.L_x_19674:
        /* <DEDUP_REMOVED lines=41> */
.L_x_19688:
[----:B------:R-:W1:Y:S01]  /*2bd0*/  LDS R10, [R12] ;  /* 0x000000000c0a7984 */ /* 0x000e620000000800 */
[----:B------:R-:W-:-:S05]  /*2be0*/  VIADD R14, R14, 0x1 ;  /* 0x000000010e0e7836 */ /* 0x000fca0000000000 */
[----:B------:R-:W-:Y:S01]  /*2bf0*/  ISETP.NE.AND P0, PT, R14, RZ, PT ;  /* 0x000000ff0e00720c */ /* 0x000fe20003f05270 */
[----:B-1----:R-:W-:-:S05]  /*2c00*/  FMUL.FTZ R15, R10, R9 ;  /* 0x000000090a0f7220 */ /* 0x002fca0000410000 */
[----:B------:R1:W-:Y:S02]  /*2c10*/  STS [R12], R15 ;  /* 0x0000000f0c007388 */ /* 0x0003e40000000800 */
[----:B-1----:R-:W-:-:S05]  /*2c20*/  VIADD R12, R12, 0x200 ;  /* 0x000002000c0c7836 */ /* 0x002fca0000000000 */
[----:B------:R-:W-:Y:S05]  /*2c30*/  @P0 BRA `(.L_x_19688) ;  /* 0xfffffffc00e40947 */ /* 0x000fea000383ffff */
.L_x_19687:
[----:B------:R-:W-:Y:S05]  /*2c40*/  BSYNC.RECONVERGENT B1 ;  /* 0x0000000000017941 */ /* 0x000fea0003800200 */
.L_x_19686:
        /* <DEDUP_REMOVED lines=12> */
.L_x_19691:
        /* <DEDUP_REMOVED lines=52> */
.L_x_19690:
[----:B------:R-:W-:Y:S05]  /*3050*/  BSYNC.RECONVERGENT B1 ;  /* 0x0000000000017941 */ /* 0x000fea0003800200 */
.L_x_19689:
        /* <DEDUP_REMOVED lines=31> */
.L_x_19693:
[----:B------:R-:W-:Y:S05]  /*3250*/  BSYNC.RECONVERGENT B1 ;  /* 0x0000000000017941 */ /* 0x000fea0003800200 */
.L_x_19692:
        /* <DEDUP_REMOVED lines=14> */
.L_x_19685:
[----:B------:R-:W-:Y:S05]  /*3340*/  BSYNC.RECONVERGENT B0 ;  /* 0x0000000000007941 */ /* 0x000fea0003800200 */
.L_x_19684:
        /* <DEDUP_REMOVED lines=21> */
[----:B--2---:R-:W-:Y:S02]  /*34a0*/  IMAD.U32 R10, RZ, RZ, UR4 ;  /* 0x00000004ff0a7e24 */ /* 0x004fe4000f8e00ff */
[----:B------:R-:W-:Y:S02]  /*34b0*/  MOV R9, UR7 ;  /* 0x0000000700097c02 */ /* 0x000fe40008000f00 */
[----:B------:R-:W-:-:S03]  /*34c0*/  IMAD.U32 R11, RZ, RZ, UR5 ;  /* 0x00000005ff0b7e24 */ /* 0x000fc6000f8e00ff */
[----:B------:R0:W-:Y:S04]  /*34d0*/  STG.E desc[UR12][R8.64], R5 ;  /* 0x0000000508007986 */ /* 0x0001e8000c10190c */
[----:B------:R0:W-:Y:S02]  /*34e0*/  STG.E desc[UR12][R10.64], R7 ;  /* 0x000000070a007986 */ /* 0x0001e4000c10190c */
.L_x_19695:
[----:B0--34-:R-:W-:Y:S05]  /*34f0*/  BSYNC.RECONVERGENT B0 ;  /* 0x0000000000007941 */ /* 0x019fea0003800200 */
.L_x_19694:
[----:B------:R-:W-:Y:S01]  /*3500*/  ISETP.GE.U32.AND P0, PT, R25, UR14, PT ;  /* 0x0000000e19007c0c */ /* 0x000fe2000bf06070 */
[----:B------:R-:W-:Y:S01]  /*3510*/  BSSY.RECONVERGENT B0, `(.L_x_19696) ;  /* 0x00001ad000007945 */ /* 0x000fe20003800200 */
[----:B------:R-:W-:Y:S02]  /*3520*/  HFMA2 R21, -RZ, RZ, 0, 0 ;  /* 0x00000000ff157431 */ /* 0x000fe400000001ff */
[----:B------:R-:W-:Y:S01]  /*3530*/  IMAD.MOV.U32 R12, RZ, RZ, RZ ;  /* 0x000000ffff0c7224 */ /* 0x000fe200078e00ff */
[----:B--2---:R-:W-:Y:S02]  /*3540*/  CS2R R16, SRZ ;  /* 0x0000000000107805 */ /* 0x004fe4000001ff00 */
[----:B------:R-:W-:-:S06]  /*3550*/  CS2R R18, SRZ ;  /* 0x0000000000127805 */ /* 0x000fcc000001ff00 */
[----:B------:R-:W-:Y:S05]  /*3560*/  @P0 BRA `(.L_x_19697) ;  /* 0x00000018009c0947 */ /* 0x000fea0003800000 */
[----:B------:R-:W0:Y:S01]  /*3570*/  LDCU UR4, c[0x0][0x3c8] ;  /* 0x00007900ff0477ac */ /* 0x000e220008000800 */
[----:B-1----:R-:W-:Y:S01]  /*3580*/  IMAD.WIDE.U32 R6, R25, 0x4, RZ ;  /* 0x0000000419067825 */ /* 0x002fe200078e00ff */
[----:B------:R-:W-:Y:S02]  /*3590*/  LEA R24, R13, R2, 0x3 ;  /* 0x000000020d187211 */ /* 0x000fe400078e18ff */
[----:B------:R-:W-:Y:S01]  /*35a0*/  CS2R R16, SRZ ;  /* 0x0000000000107805 */ /* 0x000fe2000001ff00 */
[----:B------:R-:W1:Y:S01]  /*35b0*/  LDCU UR5, c[0x0][0x3e0] ;  /* 0x00007c00ff0577ac */ /* 0x000e620008000800 */
[----:B------:R-:W-:Y:S01]  /*35c0*/  VIADD R4, R4, 0x1a0 ;  /* 0x000001a004047836 */ /* 0x000fe20000000000 */
[----:B------:R-:W-:Y:S01]  /*35d0*/  CS2R R18, SRZ ;  /* 0x0000000000127805 */ /* 0x000fe2000001ff00 */
[----:B------:R-:W-:Y:S01]  /*35e0*/  VIADD R22, R25, 0x1 ;  /* 0x0000000119167836 */ /* 0x000fe20000000000 */
[----:B------:R-:W2:Y:S01]  /*35f0*/  LDCU.64 UR6, c[0x0][0x3b8] ;  /* 0x00007700ff0677ac */ /* 0x000ea20008000a00 */
[----:B------:R-:W-:Y:S01]  /*3600*/  IMAD.MOV.U32 R12, RZ, RZ, RZ ;  /* 0x000000ffff0c7224 */ /* 0x000fe200078e00ff */
[----:B------:R-:W-:Y:S01]  /*3610*/  LEA R4, R3, R4, 0x18 ;  /* 0x0000000403047211 */ /* 0x000fe200078ec0ff */
[----:B------:R-:W-:Y:S01]  /*3620*/  VIADD R24, R24, 0x3 ;  /* 0x0000000318187836 */ /* 0x000fe20000000000 */
[----:B------:R-:W-:-:S03]  /*3630*/  MOV R21, RZ ;  /* 0x000000ff00157202 */ /* 0x000fc60000000f00 */
[----:B------:R-:W-:Y:S01]  /*3640*/  IMAD R26, R13, 0x20, R4 ;  /* 0x000000200d1a7824 */ /* 0x000fe200078e0204 */
[----:B0-----:R-:W-:-:S03]  /*3650*/  UIMAD UR4, UR15, UR4, URZ ;  /* 0x000000040f0472a4 */ /* 0x001fc6000f8e02ff */
[----:B------:R-:W-:Y:S02]  /*3660*/  VIADD R26, R26, 0x10 ;  /* 0x000000101a1a7836 */ /* 0x000fe40000000000 */
[----:B-1----:R-:W-:Y:S02]  /*3670*/  IMAD R2, R31, UR5, RZ ;  /* 0x000000051f027c24 */ /* 0x002fe4000f8e02ff */
[----:B------:R-:W-:Y:S01]  /*3680*/  IMAD.U32 R5, RZ, RZ, UR4 ;  /* 0x00000004ff057e24 */ /* 0x000fe2000f8e00ff */
[----:B------:R-:W-:Y:S02]  /*3690*/  UIADD3 UR4, UPT, UPT, UR11, 0x7, URZ ;  /* 0x000000070b047890 */ /* 0x000fe4000fffe0ff */
[----:B------:R-:W-:Y:S01]  /*36a0*/  SHF.R.S32.HI R3, RZ, 0x1f, R2 ;  /* 0x0000001fff037819 */ /* 0x000fe20000011402 */
[----:B------:R-:W-:Y:S01]  /*36b0*/  IMAD.WIDE R6, R5, 0x4, R6 ;  /* 0x0000000405067825 */ /* 0x000fe200078e0206 */
[----:B------:R-:W-:Y:S02]  /*36c0*/  USHF.R.U32.HI UR4, URZ, 0x3, UR4 ;  /* 0x00000003ff047899 */ /* 0x000fe40008011604 */
[----:B--2---:R-:W-:-:S04]  /*36d0*/  IADD3 R20, P0, PT, R6, UR6, RZ ;  /* 0x0000000606147c10 */ /* 0x004fc8000ff1e0ff */
[----:B------:R-:W-:Y:S02]  /*36e0*/  IADD3 R25, PT, PT, R25, -UR4, RZ ;  /* 0x8000000419197c10 */ /* 0x000fe4000fffe0ff */
[----:B------:R-:W-:-:S07]  /*36f0*/  IADD3.X R23, PT, PT, R7, UR7, RZ, P0, !PT ;  /* 0x0000000707177c10 */ /* 0x000fce00087fe4ff */
.L_x_19710:
[----:B------:R-:W-:Y:S01]  /*3700*/  IMAD.MOV.U32 R6, RZ, RZ, R20 ;  /* 0x000000ffff067224 */ /* 0x000fe200078e0014 */
[----:B------:R-:W-:Y:S01]  /*3710*/  MOV R7, R23 ;  /* 0x0000001700077202 */ /* 0x000fe20000000f00 */
[----:B------:R-:W0:Y:S04]  /*3720*/  LDS.128 R8, [R26] ;  /* 0x000000001a087984 */ /* 0x000e280000000c00 */
[----:B------:R-:W2:Y:S01]  /*3730*/  LDG.E.CONSTANT R5, desc[UR12][R6.64] ;  /* 0x0000000c06057981 */ /* 0x000ea2000c1e9900 */
[----:B------:R-:W-:Y:S01]  /*3740*/  BSSY.RECONVERGENT B1, `(.L_x_19698) ;  /* 0x0000044000017945 */ /* 0x000fe20003800200 */
[----:B0-----:R-:W-:Y:S01]  /*3750*/  F2FP.BF16.F32.PACK_AB R52, R11, R10 ;  /* 0x0000000a0b34723e */ /* 0x001fe200000010ff */
[----:B--2---:R-:W-:-:S03]  /*3760*/  IMAD.WIDE R4, R5, UR22, R2 ;  /* 0x0000001605047c25 */ /* 0x004fc6000f8e0202 */
[----:B------:R-:W-:-:S05]  /*3770*/  LEA R4, P0, R0, R4, 0x3 ;  /* 0x0000000400047211 */ /* 0x000fca00078018ff */
        /* <DEDUP_REMOVED lines=64> */
.L_x_19699:
[----:B------:R-:W-:Y:S05]  /*3b80*/  BSYNC.RECONVERGENT B1 ;  /* 0x0000000000017941 */ /* 0x000fea0003800200 */
.L_x_19698:
        /* <DEDUP_REMOVED lines=57> */
.L_x_19701:
[----:B------:R-:W-:Y:S05]  /*3f20*/  BSYNC.RECONVERGENT B1 ;  /* 0x0000000000017941 */ /* 0x000fea0003800200 */
.L_x_19700:
        /* <DEDUP_REMOVED lines=8> */
[----:B------:R-:W-:Y:S01]  /*3fb0*/  BSSY.RECONVERGENT B1, `(.L_x_19702) ;  /* 0x000002f000017945 */ /* 0x000fe20003800200 */
[----:B------:R-:W-:Y:S01]  /*3fc0*/  PRMT R14, R44, 0x7632, R14 ;  /* 0x000076322c0e7816 */ /* 0x000fe2000000000e */
[----:B------:R-:W-:Y:S01]  /*3fd0*/  IMAD.U32 R10, R10, 0x10000, RZ ;  /* 0x000100000a0a7824 */ /* 0x000fe200078e00ff */
[C---:B------:R-:W-:Y:S01]  /*3fe0*/  PRMT R43, R15.reuse, 0x7632, R43 ;  /* 0x000076320f2b7816 */ /* 0x040fe2000000002b */
[----:B------:R-:W-:Y:S01]  /*3ff0*/  IMAD.U32 R15, R15, 0x10000, RZ ;  /* 0x000100000f0f7824 */ /* 0x000fe200078e00ff */
[----:B------:R-:W-:Y:S01]  /*4000*/  SHF.L.U32 R44, R11, 0x10, RZ ;  /* 0x000000100b2c7819 */ /* 0x000fe200000006ff */
[----:B------:R-:W-:-:S02]  /*4010*/  IMAD.U32 R45, R14, 0x10000, RZ ;  /* 0x000100000e2d7824 */ /* 0x000fc400078e00ff */
[--C-:B------:R-:W-:Y:S01]  /*4020*/  FADD.FTZ R11, R9, R10.reuse ;  /* 0x0000000a090b7221 */ /* 0x100fe20000010000 */
[----:B------:R-:W-:Y:S02]  /*4030*/  SHF.L.U32 R14, R43, 0x10, RZ ;  /* 0x000000102b0e7819 */ /* 0x000fe400000006ff */
[----:B------:R-:W-:Y:S01]  /*4040*/  PRMT R9, R46, 0x7610, R9 ;  /* 0x000076102e097816 */ /* 0x000fe20000000009 */
        /* <DEDUP_REMOVED lines=10> */
[----:B------:R-:W-:Y:S02]  /*40f0*/  IADD3 R45, PT, PT, R24, 0x3, RZ ;  /* 0x00000003182d7810 */ /* 0x000fe40007ffe0ff */
[----:B------:R-:W-:Y:S01]  /*4100*/  ISETP.GE.AND P4, PT, R44, UR11, PT ;  /* 0x0000000b2c007c0c */ /* 0x000fe2000bf86270 */
[C---:B------:R-:W-:Y:S01]  /*4110*/  VIADD R44, R24.reuse, 0x4 ;  /* 0x00000004182c7836 */ /* 0x040fe20000000000 */
[----:B------:R-:W-:Y:S02]  /*4120*/  ISETP.GE.AND P1, PT, R15, UR11, PT ;  /* 0x0000000b0f007c0c */ /* 0x000fe4000bf26270 */
[----:B------:R-:W-:Y:S02]  /*4130*/  ISETP.GE.AND P5, PT, R43, UR11, PT ;  /* 0x0000000b2b007c0c */ /* 0x000fe4000bfa6270 */
[----:B------:R-:W-:-:S02]  /*4140*/  IADD3 R43, PT, PT, R24, -0x2, RZ ;  /* 0xfffffffe182b7810 */ /* 0x000fc40007ffe0ff */
[----:B------:R-:W-:Y:S02]  /*4150*/  ISETP.GE.AND P6, PT, R24, UR11, PT ;  /* 0x0000000b18007c0c */ /* 0x000fe4000bfc6270 */
[C---:B------:R-:W-:Y:S02]  /*4160*/  PRMT R15, R42.reuse, 0x7632, R15 ;  /* 0x000076322a0f7816 */ /* 0x040fe4000000000f */
        /* <DEDUP_REMOVED lines=19> */
.L_x_19703:
[----:B------:R-:W-:Y:S05]  /*42a0*/  BSYNC.RECONVERGENT B1 ;  /* 0x0000000000017941 */ /* 0x000fea0003800200 */
.L_x_19702:
        /* <DEDUP_REMOVED lines=17> */
[----:B------:R-:W-:-:S02]  /*43c0*/  SHF.L.U32 R43, R43, 0x10, RZ ;  /* 0x000000102b2b7819 */ /* 0x000fc400000006ff */
        /* <DEDUP_REMOVED lines=38> */
.L_x_19705:
[----:B------:R-:W-:Y:S05]  /*4630*/  BSYNC.RECONVERGENT B1 ;  /* 0x0000000000017941 */ /* 0x000fea0003800200 */
.L_x_19704:
        /* <DEDUP_REMOVED lines=20> */
[----:B------:R-:W-:Y:S02]  /*4780*/  PRMT R42, R30, 0x7632, R42 ;  /* 0x000076321e2a7816 */ /* 0x000fe4000000002a */
[----:B------:R-:W-:Y:S02]  /*4790*/  IADD3 R45, PT, PT, R24, 0x3, RZ ;  /* 0x00000003182d7810 */ /* 0x000fe40007ffe0ff */
[----:B------:R-:W-:Y:S02]  /*47a0*/  ISETP.GE.AND P2, PT, R43, UR11, PT ;  /* 0x0000000b2b007c0c */ /* 0x000fe4000bf46270 */
[----:B------:R-:W-:Y:S02]  /*47b0*/  SEL R43, R30, RZ, !P1 ;  /* 0x000000ff1e2b7207 */ /* 0x000fe40004800000 */
[----:B------:R-:W-:Y:S02]  /*47c0*/  ISETP.GE.AND P1, PT, R44, UR11, PT ;  /* 0x0000000b2c007c0c */ /* 0x000fe4000bf26270 */
[----:B------:R-:W-:-:S02]  /*47d0*/  SEL R44, R42, RZ, !P6 ;  /* 0x000000ff2a2c7207 */ /* 0x000fc40007000000 */
[----:B------:R-:W-:Y:S02]  /*47e0*/  ISETP.GE.AND P3, PT, R45, UR11, PT ;  /* 0x0000000b2d007c0c */ /* 0x000fe4000bf66270 */
        /* <DEDUP_REMOVED lines=14> */
.L_x_19707:
[----:B------:R-:W-:Y:S05]  /*48d0*/  BSYNC.RECONVERGENT B1 ;  /* 0x0000000000017941 */ /* 0x000fea0003800200 */
.L_x_19706:
[----:B------:R-:W-:Y:S01]  /*48e0*/  SHF.L.U32 R39, R39, 0x10, RZ ;  /* 0x0000001027277819 */ /* 0x000fe200000006ff */
[----:B------:R-:W-:Y:S01]  /*48f0*/  IMAD.U32 R38, R38, 0x10000, RZ ;  /* 0x0001000026267824 */ /* 0x000fe200078e00ff */
[----:B------:R-:W-:Y:S01]  /*4900*/  SHF.L.U32 R42, R27, 0x10, RZ ;  /* 0x000000101b2a7819 */ /* 0x000fe200000006ff */
[----:B------:R-:W-:Y:S02]  /*4910*/  HMUL2.BF16_V2 R30, R5, R30 ;  /* 0x0000001e051e7232 */ /* 0x000fe40000200000 */
[----:B------:R-:W-:Y:S02]  /*4920*/  IMAD.U32 R15, R15, 0x10000, RZ ;  /* 0x000100000f0f7824 */ /* 0x000fe400078e00ff */
[--C-:B------:R-:W-:Y:S01]  /*4930*/  FADD.FTZ R38, R38, R39.reuse ;  /* 0x0000002726267221 */ /* 0x100fe20000010000 */
[----:B------:R-:W-:Y:S01]  /*4940*/  HFMA2.BF16_V2 R27, R4, R29, -RZ ;  /* 0x0000001d041b7231 */ /* 0x000fe200003000ff */
[----:B------:R-:W-:Y:S01]  /*4950*/  SHF.L.U32 R41, R41, 0x10, RZ ;  /* 0x0000001029297819 */ /* 0x000fe200000006ff */
[----:B------:R-:W-:Y:S01]  /*4960*/  FADD.FTZ R15, R15, R42 ;  /* 0x0000002a0f0f7221 */ /* 0x000fe20000010000 */
[----:B------:R-:W-:Y:S01]  /*4970*/  PRMT R39, R30, 0x7632, R39 ;  /* 0x000076321e277816 */ /* 0x000fe20000000027 */
        /* <DEDUP_REMOVED lines=44> */
[----:B------:R-:W-:Y:S02]  /*4c40*/  IADD3 R6, PT, PT, R24, 0x4, RZ ;  /* 0x0000000418067810 */ /* 0x000fe40007ffe0ff */
        /* <DEDUP_REMOVED lines=23> */
.L_x_19709:
[----:B------:R-:W-:Y:S05]  /*4dc0*/  BSYNC.RECONVERGENT B1 ;  /* 0x0000000000017941 */ /* 0x000fea0003800200 */
.L_x_19708:
        /* <DEDUP_REMOVED lines=33> */
.L_x_19697:
[----:B------:R-:W-:Y:S05]  /*4fe0*/  BSYNC.RECONVERGENT B0 ;  /* 0x0000000000007941 */ /* 0x000fea0003800200 */
.L_x_19696:
[----:B------:R-:W0:Y:S08]  /*4ff0*/  S2UR UR5, SR_CgaCtaId ;  /* 0x00000000000579c3 */ /* 0x000e300000008800 */
[----:B------:R-:W-:Y:S01]  /*5000*/  BAR.SYNC.DEFER_BLOCKING 0x0 ;  /* 0x0000000000007b1d */ /* 0x000fe20000010000 */
[----:B------:R-:W-:Y:S01]  /*5010*/  LOP3.LUT R2, R33, 0x3c0, RZ, 0xc0, !PT ;  /* 0x000003c021027812 */ /* 0x000fe200078ec0ff */
[----:B------:R-:W-:Y:S01]  /*5020*/  IMAD R13, R13, 0xc0, R0 ;  /* 0x000000c00d0d7824 */ /* 0x000fe200078e0200 */
[----:B------:R-:W-:-:S02]  /*5030*/  ISETP.GT.U32.AND P1, PT, R33, 0x3f, PT ;  /* 0x0000003f2100780c */ /* 0x000fc40003f24070 */
[----:B------:R-:W-:Y:S01]  /*5040*/  ISETP.NE.AND P0, PT, R2, 0x40, PT ;  /* 0x000000400200780c */ /* 0x000fe20003f05270 */
[----:B------:R-:W-:Y:S01]  /*5050*/  UMOV UR4, 0x400 ;  /* 0x0000040000047882 */ /* 0x000fe20000000000 */
[C---:B------:R-:W-:Y:S01]  /*5060*/  LOP3.LUT R2, R33.reuse, 0x3e0, RZ, 0xc0, !PT ;  /* 0x000003e021027812 */ /* 0x040fe200078ec0ff */
[----:B------:R-:W-:Y:S01]  /*5070*/  UIADD3 UR4, UPT, UPT, UR4, 0x1a0, URZ ;  /* 0x000001a004047890 */ /* 0x000fe2000fffe0ff */
[----:B------:R-:W-:Y:S01]  /*5080*/  BSSY.RECONVERGENT B0, `(.L_x_19711) ;  /* 0x0000019000007945 */ /* 0x000fe20003800200 */
[----:B------:R-:W-:Y:S02]  /*5090*/  ISETP.GT.U32.AND P3, PT, R33, 0x1f, PT ;  /* 0x0000001f2100780c */ /* 0x000fe40003f64070 */
[----:B------:R-:W-:Y:S01]  /*50a0*/  ISETP.NE.AND P2, PT, R2, 0x20, PT ;  /* 0x000000200200780c */ /* 0x000fe20003f45270 */
        /* <DEDUP_REMOVED lines=14> */
[----:B-1----:R-:W1:Y:S04]  /*5190*/  LDS R7, [R13+0x200] ;  /* 0x000200000d077984 */ /* 0x002e680000000800 */
[----:B------:R-:W1:Y:S01]  /*51a0*/  LDS R6, [R13+0x280] ;  /* 0x000280000d067984 */ /* 0x000e620000000800 */
[----:B0-----:R-:W-:Y:S01]  /*51b0*/  FADD.FTZ R12, R12, R3 ;  /* 0x000000030c0c7221 */ /* 0x001fe20000010000 */
[----:B--2---:R-:W-:Y:S01]  /*51c0*/  FADD.FTZ R17, R17, R2 ;  /* 0x0000000211117221 */ /* 0x004fe20000010000 */
[----:B---3--:R-:W-:Y:S01]  /*51d0*/  FADD.FTZ R16, R16, R5 ;  /* 0x0000000510107221 */ /* 0x008fe20000010000 */
[----:B----4-:R-:W-:Y:S01]  /*51e0*/  FADD.FTZ R19, R19, R4 ;  /* 0x0000000413137221 */ /* 0x010fe20000010000 */
[----:B-1----:R-:W-:Y:S01]  /*51f0*/  FADD.FTZ R18, R18, R7 ;  /* 0x0000000712127221 */ /* 0x002fe20000010000 */
[----:B------:R-:W-:-:S07]  /*5200*/  FADD.FTZ R21, R21, R6 ;  /* 0x0000000615157221 */ /* 0x000fce0000010000 */
.L_x_19712:
[----:B------:R-:W-:Y:S05]  /*5210*/  BSYNC.RECONVERGENT B0 ;  /* 0x0000000000007941 */ /* 0x000fea0003800200 */
.L_x_19711:
        /* <DEDUP_REMOVED lines=11> */
[----:B------:R-:W3:Y:S04]  /*52d0*/  LDS R2, [R13+0x80] ;  /* 0x000080000d027984 */ /* 0x000ee80000000800 */
[----:B------:R-:W4:Y:S04]  /*52e0*/  LDS R5, [R13+0x100] ;  /* 0x000100000d057984 */ /* 0x000f280000000800 */
[----:B------:R-:W4:Y:S04]  /*52f0*/  LDS R4, [R13+0x180] ;  /* 0x000180000d047984 */ /* 0x000f280000000800 */
[----:B-1----:R-:W1:Y:S04]  /*5300*/  LDS R7, [R13+0x200] ;  /* 0x000200000d077984 */ /* 0x002e680000000800 */
[----:B------:R-:W1:Y:S01]  /*5310*/  LDS R6, [R13+0x280] ;  /* 0x000280000d067984 */ /* 0x000e620000000800 */
[----:B0-2---:R-:W-:Y:S01]  /*5320*/  FADD.FTZ R12, R12, R3 ;  /* 0x000000030c0c7221 */ /* 0x005fe20000010000 */
[----:B---3--:R-:W-:Y:S01]  /*5330*/  FADD.FTZ R17, R17, R2 ;  /* 0x0000000211117221 */ /* 0x008fe20000010000 */
[----:B----4-:R-:W-:Y:S01]  /*5340*/  FADD.FTZ R16, R16, R5 ;  /* 0x0000000510107221 */ /* 0x010fe20000010000 */
[----:B------:R-:W-:Y:S01]  /*5350*/  FADD.FTZ R19, R19, R4 ;  /* 0x0000000413137221 */ /* 0x000fe20000010000 */
[----:B-1----:R-:W-:Y:S01]  /*5360*/  FADD.FTZ R18, R18, R7 ;  /* 0x0000000712127221 */ /* 0x002fe20000010000 */
[----:B------:R-:W-:-:S07]  /*5370*/  FADD.FTZ R21, R21, R6 ;  /* 0x0000000615157221 */ /* 0x000fce0000010000 */
.L_x_19714:
[----:B------:R-:W-:Y:S05]  /*5380*/  BSYNC.RECONVERGENT B0 ;  /* 0x0000000000007941 */ /* 0x000fea0003800200 */
.L_x_19713:
[----:B------:R-:W-:Y:S06]  /*5390*/  BAR.SYNC.DEFER_BLOCKING 0x0 ;  /* 0x0000000000007b1d */ /* 0x000fec0000010000 */
[----:B------:R-:W-:Y:S05]  /*53a0*/  @P3 EXIT ;  /* 0x000000000000394d */ /* 0x000fea0003800000 */
[----:B------:R-:W-:Y:S01]  /*53b0*/  UIMAD UR5, UR15, UR18, UR17 ;  /* 0x000000120f0572a4 */ /* 0x000fe2000f8e0211 */
[----:B0-2---:R-:W-:Y:S01]  /*53c0*/  F2FP.BF16.F32.PACK_AB R12, R17, R12 ;  /* 0x0000000c110c723e */ /* 0x005fe200000010ff */
[----:B------:R-:W0:Y:S01]  /*53d0*/  LDCU.64 UR6, c[0x0][0x390] ;  /* 0x00007200ff0677ac */ /* 0x000e220008000a00 */
[----:B------:R-:W-:Y:S02]  /*53e0*/  F2FP.BF16.F32.PACK_AB R18, R21, R18 ;  /* 0x000000121512723e */ /* 0x000fe400000010ff */
[----:B------:R-:W-:Y:S01]  /*53f0*/  F2FP.BF16.F32.PACK_AB R16, R19, R16 ;  /* 0x000000101310723e */ /* 0x000fe200000010ff */
[----:B------:R-:W-:Y:S01]  /*5400*/  UIMAD UR5, UR5, UR19, URZ ;  /* 0x00000013050572a4 */ /* 0x000fe2000f8e02ff */
[----:B------:R-:W-:Y:S01]  /*5410*/  PRMT R5, R18, 0x7632, R5 ;  /* 0x0000763212057816 */ /* 0x000fe20000000005 */
[----:B------:R-:W-:Y:S01]  /*5420*/  UIMAD UR4, UR16, 0xc0, URZ ;  /* 0x000000c0100478a4 */ /* 0x000fe2000f8e02ff */
[----:B------:R-:W-:Y:S01]  /*5430*/  PRMT R4, R16, 0x7632, R4 ;  /* 0x0000763210047816 */ /* 0x000fe20000000004 */
[----:B------:R-:W-:-:S04]  /*5440*/  UIMAD UR5, UR5, 0xc0, URZ ;  /* 0x000000c0050578a4 */ /* 0x000fc8000f8e02ff */
[----:B------:R-:W-:-:S04]  /*5450*/  UIADD3 UR4, UP0, UPT, UR5, UR4, URZ ;  /* 0x0000000405047290 */ /* 0x000fc8000ff1e0ff */
[----:B------:R-:W-:Y:S02]  /*5460*/  UIADD3.X UR5, UPT, UPT, URZ, URZ, URZ, UP0, !UPT ;  /* 0x000000ffff057290 */ /* 0x000fe400087fe4ff */
[----:B------:R-:W-:-:S04]  /*5470*/  LOP3.LUT R0, R0, UR4, RZ, 0xfc, !PT ;  /* 0x0000000400007c12 */ /* 0x000fc8000f8efcff */
[----:B------:R-:W-:Y:S01]  /*5480*/  IMAD.U32 R3, RZ, RZ, UR5 ;  /* 0x00000005ff037e24 */ /* 0x000fe2000f8e00ff */
        /* <DEDUP_REMOVED lines=10> */
.L_x_19671:
[----:B------:R-:W-:Y:S01]  /*5530*/  BSSY B1, `(.L_x_19715) ;  /* 0x0000007000017945 */ /* 0x000fe20003800000 */
[----:B------:R-:W-:Y:S01]  /*5540*/  MOV R66, 0x2 ;  /* 0x0000000200427802 */ /* 0x000fe20000000f00 */
[----:B------:R-:W-:Y:S01]  /*5550*/  IMAD.MOV.U32 R67, RZ, RZ, 0x1f ;  /* 0x0000001fff437424 */ /* 0x000fe200078e00ff */
[----:B------:R-:W-:-:S07]  /*5560*/  MOV R65, 0xffffffff ;  /* 0xffffffff00417802 */ /* 0x000fce0000000f00 */
[----:B------:R-:W-:Y:S05]  /*5570*/  WARPSYNC.COLLECTIVE R65, `(.L_x_19716) ;  /* 0x0000000041087348 */ /* 0x000fea0003c00000 */
[----:B------:R0:W1:Y:S02]  /*5580*/  SHFL.BFLY P1, R14, R62, R66, R67 ;  /* 0x0c0000423e0e7389 */ /* 0x0000640000020043 */
[----:B01----:R-:W-:Y:S05]  /*5590*/  ENDCOLLECTIVE ;  /* 0x000000000000791b */ /* 0x003fea0003800000 */
.L_x_19716:
[----:B------:R-:W-:Y:S05]  /*55a0*/  BSYNC B1 ;  /* 0x0000000000017941 */ /* 0x000fea0003800000 */
.L_x_19715:
        /* <DEDUP_REMOVED lines=9> */
.L_x_19717:
[----:B------:R-:W-:Y:S05]  /*5640*/  BRA `(.L_x_19718) ;  /* 0xffffffc000407947 */ /* 0x000fea000383ffff */
.L_x_19673:
[----:B------:R-:W-:Y:S01]  /*5650*/  HFMA2 R67, -RZ, RZ, 0, 1.847743988037109375e-06 ;  /* 0x0000001fff437431 */ /* 0x000fe200000001ff */
[----:B------:R-:W-:Y:S01]  /*5660*/  BSSY B0, `(.L_x_19719) ;  /* 0x0000007000007945 */ /* 0x000fe20003800000 */
[----:B------:R-:W-:Y:S01]  /*5670*/  MOV R62, R53 ;  /* 0x00000035003e7202 */ /* 0x000fe20000000f00 */
[----:B------:R-:W-:Y:S02]  /*5680*/  IMAD.MOV.U32 R66, RZ, RZ, 0x10 ;  /* 0x00000010ff427424 */ /* 0x000fe400078e00ff */
[----:B------:R-:W-:-:S07]  /*5690*/  IMAD.MOV.U32 R65, RZ, RZ, -0x1 ;  /* 0xffffffffff417424 */ /* 0x000fce00078e00ff */
[----:B0----5:R-:W-:Y:S05]  /*56a0*/  WARPSYNC.COLLECTIVE R65, `(.L_x_19720) ;  /* 0x0000000041087348 */ /* 0x021fea0003c00000 */
[----:B------:R1:W2:Y:S02]  /*56b0*/  SHFL.BFLY P1, R14, R62, R66, R67 ;  /* 0x0c0000423e0e7389 */ /* 0x0002a40000020043 */
[----:B012--5:R-:W-:Y:S05]  /*56c0*/  ENDCOLLECTIVE ;  /* 0x000000000000791b */ /* 0x027fea0003800000 */
.L_x_19720:
[----:B------:R-:W-:Y:S05]  /*56d0*/  BSYNC B0 ;  /* 0x0000000000007941 */ /* 0x000fea0003800000 */
.L_x_19719:
        /* <DEDUP_REMOVED lines=9> */
.L_x_19721:
[----:B------:R-:W-:Y:S02]  /*5770*/  IMAD.MOV.U32 R66, RZ, RZ, 0x4 ;  /* 0x00000004ff427424 */ /* 0x000fe400078e00ff */
[----:B------:R-:W-:-:S05]  /*5780*/  IMAD.MOV.U32 R5, RZ, RZ, R14 ;  /* 0x000000ffff057224 */ /* 0x000fca00078e000e */
[----:B------:R-:W-:-:S04]  /*5790*/  FMNMX.FTZ R5, R0, R5, !PT ;  /* 0x0000000500057209 */ /* 0x000fc80007810000 */
[----:B------:R-:W-:-:S07]  /*57a0*/  MOV R62, R5 ;  /* 0x00000005003e7202 */ /* 0x000fce0000000f00 */
[----:B------:R-:W-:Y:S05]  /*57b0*/  WARPSYNC.COLLECTIVE R65, `(.L_x_19722) ;  /* 0x0000000041087348 */ /* 0x000fea0003c00000 */
[----:B------:R0:W1:Y:S02]  /*57c0*/  SHFL.BFLY P1, R14, R62, R66, R67 ;  /* 0x0c0000423e0e7389 */ /* 0x0000640000020043 */
[----:B01----:R-:W-:Y:S05]  /*57d0*/  ENDCOLLECTIVE ;  /* 0x000000000000791b */ /* 0x003fea0003800000 */
.L_x_19722:
[----:B------:R-:W-:Y:S01]  /*57e0*/  MOV R8, R14 ;  /* 0x0000000e00087202 */ /* 0x000fe20000000f00 */
[----:B------:R-:W-:Y:S06]  /*57f0*/  BRA `(.L_x_19723) ;  /* 0xffffffc0006c7947 */ /* 0x000fec000383ffff */
.L_x_19724:
        /* <DEDUP_REMOVED lines=16> */
.L_x_27518:


//--------------------- .text._ZN4vllm25paged_attention_v2_kernelI13__nv_bfloat16S1_Li128ELi8ELi128ELNS_18Fp8KVCacheDataTypeE0ELb0ELi512EEEvPfS3_PT_PKS4_PKT0_SA_ifPKiSC_iPKfiiiSE_SE_iiiii --------------------------
	.section	.text._ZN4vllm25paged_attention_v2_kernelI13__nv_bfloat16S1_Li128ELi8ELi128ELNS_18Fp8KVCacheDataTypeE0ELb0ELi512EEEvPfS3_PT_PKS4_PKT0_SA_ifPKiSC_iPKfiiiSE_SE_iiiii,"ax",@progbits
	.align	128
        .global         _ZN4vllm25paged_attention_v2_kernelI13__nv_bfloat16S1_Li128ELi8ELi128ELNS_18Fp8KVCacheDataTypeE0ELb0ELi512EEEvPfS3_PT_PKS4_PKT0_SA_ifPKiSC_iPKfiiiSE_SE_iiiii
        .type           _ZN4vllm25paged_attention_v2_kernelI13__nv_bfloat16S1_Li128ELi8ELi128ELNS_18Fp8KVCacheDataTypeE0ELb0ELi512EEEvPfS3_PT_PKS4_PKT0_SA_ifPKiSC_iPKfiiiSE_SE_iiiii,@function
        .size           _ZN4vllm25paged_attention_v2_kernelI13__nv_bfloat16S1_Li128ELi8ELi128ELNS_18Fp8KVCacheDataTypeE0ELb0ELi512EEEvPfS3_PT_PKS4_PKT0_SA_ifPKiSC_iPKfiiiSE_SE_iiiii,(.L_x_27519 - _ZN4vllm25paged_attention_v2_kernelI13__nv_bfloat16S1_Li128ELi8ELi128ELNS_18Fp8KVCacheDataTypeE0ELb0ELi512EEEvPfS3_PT_PKS4_PKT0_SA_ifPKiSC_iPKfiiiSE_SE_iiiii)
        .other          _ZN4vllm25paged_attention_v2_kernelI13__nv_bfloat16S1_Li128ELi8ELi128ELNS_18Fp8KVCacheDataTypeE0ELb0ELi512EEEvPfS3_PT_PKS4_PKT0_SA_ifPKiSC_iPKfiiiSE_SE_iiiii,@"STO_CUDA_ENTRY STV_DEFAULT"
_ZN4vllm25paged_attention_v2_kernelI13__nv_bfloat16S1_Li128ELi8ELi128ELNS_18Fp8KVCacheDataTypeE0ELb0ELi512EEEvPfS3_PT_PKS4_PKT0_SA_ifPKiSC_iPKfiiiSE_SE_iiiii:
.text._ZN4vllm25paged_attention_v2_kernelI13__nv_bfloat16S1_Li128ELi8ELi128ELNS_18Fp8KVCacheDataTypeE0ELb0ELi512EEEvPfS3_PT_PKS4_PKT0_SA_ifPKiSC_iPKfiiiSE_SE_iiiii:
        /* <DEDUP_REMOVED lines=123> */
[----:B------:R-:W-:Y:S01]  /*07b0*/  SHF.L.U32 R24, R22, 0x2, RZ ;  /* 0x0000000216187819 */ /* 0x000fe200000006ff */
[----:B------:R-:W-:Y:S01]  /*07c0*/  USHF.L.U32 UR7, UR16, 0x9, URZ ;  /* 0x0000000910077899 */ /* 0x000fe200080006ff */
[----:B------:R-:W-:Y:S01]  /*07d0*/  LOP3.LUT R37, R28, 0x3, RZ, 0xc0, !PT ;  /* 0x000000031c257812 */ /* 0x000fe200078ec0ff */
[----:B------:R-:W3:Y:S01]  /*07e0*/  LDS.128 R16, [R23+UR6] ;  /* 0x0000000617107984 */ /* 0x000ee20008000c00 */
[----:B------:R-:W-:-:S03]  /*07f0*/  LOP3.LUT R24, R24, 0x1c, RZ, 0xc0, !PT ;  /* 0x0000001c18187812 */ /* 0x000fc600078ec0ff */
[----:B------:R-:W4:Y:S01]  /*0800*/  LDS.128 R8, [R23+UR6+0x20] ;  /* 0x0000200617087984 */ /* 0x000f220008000c00 */
[----:B0-----:R-:W-:Y:S01]  /*0810*/  SHF.R.U32.HI R27, RZ, 0x5, R29 ;  /* 0x00000005ff1b7819 */ /* 0x001fe2000001161d */
[----:B------:R-:W-:Y:S02]  /*0820*/  IMAD.SHL.U32 R46, R29, 0x2, RZ ;  /* 0x000000021d2e7824 */ /* 0x000fe400078e00ff */
[----:B------:R-:W-:Y:S02]  /*0830*/  IMAD.MOV.U32 R29, RZ, RZ, -0x800001 ;  /* 0xff7fffffff1d7424 */ /* 0x000fe400078e00ff */
[----:B------:R-:W-:Y:S01]  /*0840*/  IMAD R3, R12, 0x40, R27 ;  /* 0x000000400c037824 */ /* 0x000fe200078e021b */
[----:B------:R-:W-:Y:S01]  /*0850*/  LOP3.LUT R46, R46, 0x38, RZ, 0xc0, !PT ;  /* 0x000000382e2e7812 */ /* 0x000fe200078ec0ff */
[----:B------:R0:W4:Y:S01]  /*0860*/  LDS.128 R12, [R23+UR6+0x30] ;  /* 0x00003006170c7984 */ /* 0x0001220008000c00 */
[----:B------:R-:W-:Y:S02]  /*0870*/  IMAD R24, R27, 0x20, R24 ;  /* 0x000000201b187824 */ /* 0x000fe400078e0218 */
[----:B------:R-:W-:Y:S01]  /*0880*/  IMAD.WIDE.U32 R20, R3, 0x4, RZ ;  /* 0x0000000403147825 */ /* 0x000fe200078e00ff */
[----:B--2---:R-:W-:-:S02]  /*0890*/  PRMT R32, R4, 0x7632, R32 ;  /* 0x0000763204207816 */ /* 0x004fc40000000020 */
[----:B------:R-:W-:Y:S01]  /*08a0*/  PRMT R35, R7, 0x7632, R35 ;  /* 0x0000763207237816 */ /* 0x000fe20000000023 */
[----:B0-----:R-:W-:Y:S01]  /*08b0*/  IMAD.U32 R23, R5, 0x10000, RZ ;  /* 0x0001000005177824 */ /* 0x001fe200078e00ff */
[----:B---3--:R-:W-:Y:S01]  /*08c0*/  PRMT R30, R18, 0x7632, R30 ;  /* 0x00007632121e7816 */ /* 0x008fe2000000001e */
[----:B------:R-:W-:Y:S01]  /*08d0*/  IMAD.WIDE R20, R25, 0x4, R20 ;  /* 0x0000000419147825 */ /* 0x000fe200078e0214 */
[----:B------:R-:W-:Y:S02]  /*08e0*/  LOP3.LUT R25, R22, 0x7, RZ, 0xc0, !PT ;  /* 0x0000000716197812 */ /* 0x000fe400078ec0ff */
[----:B------:R-:W-:Y:S01]  /*08f0*/  LEA R22, R27, UR7, 0x3 ;  /* 0x000000071b167c11 */ /* 0x000fe2000f8e18ff */
[----:B------:R-:W0:Y:S01]  /*0900*/  LDCU UR7, c[0x0][0x3e0] ;  /* 0x00007c00ff0777ac */ /* 0x000e220008000800 */
[----:B-1----:R-:W-:Y:S01]  /*0910*/  IADD3 R20, P0, PT, R20, UR4, RZ ;  /* 0x0000000414147c10 */ /* 0x002fe2000ff1e0ff */
[----:B------:R-:W-:Y:S01]  /*0920*/  IMAD.U32 R18, R18, 0x10000, RZ ;  /* 0x0001000012127824 */ /* 0x000fe200078e00ff */
[----:B------:R-:W-:Y:S01]  /*0930*/  PRMT R27, R17, 0x7632, R27 ;  /* 0x00007632111b7816 */ /* 0x000fe2000000001b */
[----:B------:R-:W-:Y:S01]  /*0940*/  IMAD.IADD R25, R25, 0x1, R22 ;  /* 0x0000000119197824 */ /* 0x000fe200078e0216 */
[----:B------:R-:W-:Y:S01]  /*0950*/  IADD3.X R21, PT, PT, R21, UR5, RZ, P0, !PT ;  /* 0x0000000515157c10 */ /* 0x000fe200087fe4ff */
[----:B------:R-:W1:Y:S01]  /*0960*/  S2UR UR5, SR_CgaCtaId ;  /* 0x00000000000579c3 */ /* 0x000e620000008800 */
[----:B------:R-:W-:Y:S01]  /*0970*/  UMOV UR4, 0x400 ;  /* 0x0000040000047882 */ /* 0x000fe20000000000 */
[----:B------:R-:W-:Y:S01]  /*0980*/  IMAD.U32 R22, R4, 0x10000, RZ ;  /* 0x0001000004167824 */ /* 0x000fe200078e00ff */
[----:B------:R-:W-:Y:S01]  /*0990*/  PRMT R4, R5, 0x7632, R4 ;  /* 0x0000763205047816 */ /* 0x000fe20000000004 */
[----:B------:R-:W-:Y:S01]  /*09a0*/  UIADD3 UR4, UPT, UPT, UR4, 0x120, URZ ;  /* 0x0000012004047890 */ /* 0x000fe2000fffe0ff */
[----:B------:R-:W-:Y:S01]  /*09b0*/  PRMT R5, R6, 0x7632, R5 ;  /* 0x0000763206057816 */ /* 0x000fe20000000005 */
[----:B------:R-:W-:Y:S01]  /*09c0*/  VIADD R47, R25, -UR20 ;  /* 0x80000014192f7c36 */ /* 0x000fe20008000000 */
[----:B----4-:R-:W-:Y:S01]  /*09d0*/  PRMT R36, R8, 0x7632, R36 ;  /* 0x0000763208247816 */ /* 0x010fe20000000024 */
[----:B------:R-:W-:Y:S01]  /*09e0*/  IMAD.U32 R28, R4, 0x10000, RZ ;  /* 0x00010000041c7824 */ /* 0x000fe200078e00ff */
[----:B------:R-:W-:Y:S01]  /*09f0*/  PRMT R39, R10, 0x7632, R39 ;  /* 0x000076320a277816 */ /* 0x000fe20000000027 */
[----:B------:R-:W-:Y:S01]  /*0a00*/  IMAD.U32 R17, R17, 0x10000, RZ ;  /* 0x0001000011117824 */ /* 0x000fe200078e00ff */
[----:B------:R-:W-:Y:S01]  /*0a10*/  PRMT R40, R11, 0x7632, R40 ;  /* 0x000076320b287816 */ /* 0x000fe20000000028 */
[----:B0-----:R-:W-:Y:S01]  /*0a20*/  IMAD R43, R2, UR7, RZ ;  /* 0x00000007022b7c24 */ /* 0x001fe2000f8e02ff */
        /* <DEDUP_REMOVED lines=8> */
[C---:B------:R-:W-:Y:S01]  /*0ab0*/  PRMT R41, R12.reuse, 0x7632, R41 ;  /* 0x000076320c297816 */ /* 0x040fe20000000029 */
[----:B------:R-:W-:Y:S01]  /*0ac0*/  IMAD.U32 R11, R11, 0x10000, RZ ;  /* 0x000100000b0b7824 */ /* 0x000fe200078e00ff */
[----:B------:R-:W-:Y:S01]  /*0ad0*/  SHF.L.U32 R33, R12, 0x10, RZ ;  /* 0x000000100c217819 */ /* 0x000fe200000006ff */
[----:B-1----:R-:W-:Y:S01]  /*0ae0*/  ULEA UR4, UR5, UR4, 0x18 ;  /* 0x0000000405047291 */ /* 0x002fe2000f8ec0ff */
        /* <DEDUP_REMOVED lines=21> */
[----:B------:R-:W-:Y:S01]  /*0c40*/  VIADD R24, R24, UR4 ;  /* 0x0000000418187c36 */ /* 0x000fe20008000000 */
[----:B------:R-:W-:-:S02]  /*0c50*/  SHF.L.U32 R31, R31, 0x10, RZ ;  /* 0x000000101f1f7819 */ /* 0x000fc400000006ff */
[----:B------:R-:W-:Y:S02]  /*0c60*/  SHF.L.U32 R38, R38, 0x10, RZ ;  /* 0x0000001026267819 */ /* 0x000fe400000006ff */
[----:B------:R-:W-:Y:S02]  /*0c70*/  SHF.L.U32 R41, R41, 0x10, RZ ;  /* 0x0000001029297819 */ /* 0x000fe400000006ff */
[----:B------:R-:W-:Y:S02]  /*0c80*/  SHF.L.U32 R46, R13, 0x10, RZ ;  /* 0x000000100d2e7819 */ /* 0x000fe400000006ff */
[----:B------:R-:W-:Y:S02]  /*0c90*/  IADD3 R25, PT, PT, R25, 0x1, RZ ;  /* 0x0000000119197810 */ /* 0x000fe40007ffe0ff */
[----:B------:R-:W-:-:S07]  /*0ca0*/  LEA.HI.X.SX32 R5, R43, RZ, 0x1, P1 ;  /* 0x000000ff2b057211 */ /* 0x000fce00008f0eff */
.L_x_19728:
[----:B------:R-:W2:Y:S02]  /*0cb0*/  LDG.E.CONSTANT R13, desc[UR14][R20.64] ;  /* 0x0000000e140d7981 */ /* 0x000ea4000c1e9900 */
[----:B--2---:R-:W-:-:S03]  /*0cc0*/  IMAD.WIDE R12, R13, UR10, R4 ;  /* 0x0000000a0d0c7c25 */ /* 0x004fc6000f8e0204 */
[----:B------:R-:W-:-:S05]  /*0cd0*/  LEA R43, P1, R37, R12, 0x1 ;  /* 0x0000000c252b7211 */ /* 0x000fca00078208ff */
[----:B0-----:R-:W-:Y:S01]  /*0ce0*/  IMAD.X R48, RZ, RZ, R13, P1 ;  /* 0x000000ffff307224 */ /* 0x001fe200008e060d */
[----:B------:R-:W-:-:S04]  /*0cf0*/  LEA R12, P1, R43, UR22, 0x1 ;  /* 0x000000162b0c7c11 */ /* 0x000fc8000f8208ff */
[----:B------:R-:W-:-:S05]  /*0d00*/  LEA.HI.X R13, R43, UR23, R48, 0x1, P1 ;  /* 0x000000172b0d7c11 */ /* 0x000fca00088f0c30 */
[----:B------:R-:W2:Y:S04]  /*0d10*/  LDG.E.CONSTANT R48, desc[UR14][R12.64+0x80] ;  /* 0x0000800e0c307981 */ /* 0x000ea8000c1e9900 */
[----:B------:R-:W3:Y:S01]  /*0d20*/  LDG.E.CONSTANT R43, desc[UR14][R12.64] ;  /* 0x0000000e0c2b7981 */ /* 0x000ee2000c1e9900 */
[----:B--2---:R-:W-:-:S04]  /*0d30*/  IMAD.U32 R50, R48, 0x10000, RZ ;  /* 0x0001000030327824 */ /* 0x004fc800078e00ff */
[----:B------:R-:W-:Y:S01]  /*0d40*/  FMUL.FTZ R49, R17, R50 ;  /* 0x0000003211317220 */ /* 0x000fe20000410000 */
[----:B---3--:R-:W-:Y:S01]  /*0d50*/  SHF.L.U32 R51, R43, 0x10, RZ ;  /* 0x000000102b337819 */ /* 0x008fe200000006ff */
[----:B------:R-:W2:Y:S01]  /*0d60*/  LDG.E.CONSTANT R50, desc[UR14][R12.64+0x100] ;  /* 0x0001000e0c327981 */ /* 0x000ea2000c1e9900 */
[----:B------:R-:W-:-:S03]  /*0d70*/  PRMT R48, R48, 0x7632, R48 ;  /* 0x0000763230307816 */ /* 0x000fc60000000030 */
[----:B------:R-:W-:Y:S02]  /*0d80*/  FFMA.FTZ R51, R16, R51, R49 ;  /* 0x0000003310337223 */ /* 0x000fe40000010031 */
[----:B------:R-:W3:Y:S01]  /*0d90*/  LDG.E.CONSTANT R49, desc[UR14][R12.64+0x180] ;  /* 0x0001800e0c317981 */ /* 0x000ee2000c1e9900 */
[----:B------:R-:W-:Y:S01]  /*0da0*/  IMAD.U32 R48, R48, 0x10000, RZ ;  /* 0x0001000030307824 */ /* 0x000fe200078e00ff */
[----:B------:R-:W-:-:S03]  /*0db0*/  PRMT R43, R43, 0x7632, R43 ;  /* 0x000076322b2b7816 */ /* 0x000fc6000000002b */
[----:B------:R-:W-:Y:S02]  /*0dc0*/  FMUL.FTZ R53, R27, R48 ;  /* 0x000000301b357220 */ /* 0x000fe40000410000 */
[----:B------:R-:W4:Y:S01]  /*0dd0*/  LDG.E.CONSTANT R48, desc[UR14][R12.64+0x200] ;  /* 0x0002000e0c307981 */ /* 0x000f22000c1e9900 */
[----:B------:R-:W-:-:S04]  /*0de0*/  IMAD.U32 R43, R43, 0x10000, RZ ;  /* 0x000100002b2b7824 */ /* 0x000fc800078e00ff */
[----:B------:R-:W-:Y:S02]  /*0df0*/  FFMA.FTZ R53, R26, R43, R53 ;  /* 0x0000002b1a357223 */ /* 0x000fe40000010035 */
[----:B------:R-:W5:Y:S01]  /*0e00*/  LDG.E.CONSTANT R43, desc[UR14][R12.64+0x280] ;  /* 0x0002800e0c2b7981 */ /* 0x000f62000c1e9900 */
[C---:B--2---:R-:W-:Y:S02]  /*0e10*/  SHF.L.U32 R52, R50.reuse, 0x10, RZ ;  /* 0x0000001032347819 */ /* 0x044fe400000006ff */
[----:B------:R-:W-:-:S03]  /*0e20*/  PRMT R50, R50, 0x7632, R50 ;  /* 0x0000763232327816 */ /* 0x000fc60000000032 */
[----:B------:R-:W-:Y:S01]  /*0e30*/  FFMA.FTZ R52, R18, R52, R51 ;  /* 0x0000003412347223 */ /* 0x000fe20000010033 */
[C---:B---3--:R-:W-:Y:S01]  /*0e40*/  IMAD.U32 R51, R49.reuse, 0x10000, RZ ;  /* 0x0001000031337824 */ /* 0x048fe200078e00ff */
[----:B------:R-:W-:Y:S01]  /*0e50*/  PRMT R49, R49, 0x7632, R49 ;  /* 0x0000763231317816 */ /* 0x000fe20000000031 */
[----:B------:R-:W-:-:S03]  /*0e60*/  IMAD.U32 R50, R50, 0x10000, RZ ;  /* 0x0001000032327824 */ /* 0x000fc600078e00ff */
[----:B------:R-:W-:Y:S01]  /*0e70*/  SHF.L.U32 R49, R49, 0x10, RZ ;  /* 0x0000001031317819 */ /* 0x000fe200000006ff */
[----:B------:R-:W-:-:S04]  /*0e80*/  FFMA.FTZ R50, R30, R50, R53 ;  /* 0x000000321e327223 */ /* 0x000fc80000010035 */
[----:B------:R-:W-:Y:S01]  /*0e90*/  FFMA.FTZ R49, R31, R49, R50 ;  /* 0x000000311f317223 */ /* 0x000fe20000010032 */
[C---:B----4-:R-:W-:Y:S01]  /*0ea0*/  IMAD.U32 R50, R48.reuse, 0x10000, RZ ;  /* 0x0001000030327824 */ /* 0x050fe200078e00ff */
[----:B------:R-:W-:Y:S01]  /*0eb0*/  PRMT R48, R48, 0x7632, R48 ;  /* 0x0000763230307816 */ /* 0x000fe20000000030 */
[----:B------:R-:W-:-:S04]  /*0ec0*/  FFMA.FTZ R51, R19, R51, R52 ;  /* 0x0000003313337223 */ /* 0x000fc80000010034 */
[----:B------:R-:W-:Y:S02]  /*0ed0*/  IMAD.U32 R48, R48, 0x10000, RZ ;  /* 0x0001000030307824 */ /* 0x000fe400078e00ff */
[----:B------:R-:W-:Y:S02]  /*0ee0*/  FFMA.FTZ R50, R22, R50, R51 ;  /* 0x0000003216327223 */ /* 0x000fe40000010033 */
[----:B------:R-:W-:Y:S01]  /*0ef0*/  FFMA.FTZ R51, R32, R48, R49 ;  /* 0x0000003020337223 */ /* 0x000fe20000010031 */
[C---:B-----5:R-:W-:Y:S01]  /*0f00*/  SHF.L.U32 R49, R43.reuse, 0x10, RZ ;  /* 0x000000102b317819 */ /* 0x060fe200000006ff */
[----:B------:R-:W2:Y:S01]  /*0f10*/  LDG.E.CONSTANT R48, desc[UR14][R12.64+0x300] ;  /* 0x0003000e0c307981 */ /* 0x000ea2000c1e9900 */
[----:B------:R-:W-:-:S05]  /*0f20*/  PRMT R43, R43, 0x7632, R43 ;  /* 0x000076322b2b7816 */ /* 0x000fca000000002b */
[----:B------:R-:W-:-:S04]  /*0f30*/  IMAD.U32 R43, R43, 0x10000, RZ ;  /* 0x000100002b2b7824 */ /* 0x000fc800078e00ff */
[----:B------:R-:W-:Y:S02]  /*0f40*/  FFMA.FTZ R53, R28, R43, R51 ;  /* 0x0000002b1c357223 */ /* 0x000fe40000010033 */
[----:B------:R-:W3:Y:S01]  /*0f50*/  LDG.E.CONSTANT R51, desc[UR14][R12.64+0x380] ;  /* 0x0003800e0c337981 */ /* 0x000ee2000c1e9900 */
[----:B------:R-:W-:-:S03]  /*0f60*/  FFMA.FTZ R49, R23, R49, R50 ;  /* 0x0000003117317223 */ /* 0x000fc60000010032 */
[----:B------:R-:W4:Y:S04]  /*0f70*/  LDG.E.CONSTANT R50, desc[UR14][R12.64+0x400] ;  /* 0x0004000e0c327981 */ /* 0x000f28000c1e9900 */
[----:B------:R-:W5:Y:S01]  /*0f80*/  LDG.E.CONSTANT R43, desc[UR14][R12.64+0x480] ;  /* 0x0004800e0c2b7981 */ /* 0x000f62000c1e9900 */
[C---:B--2---:R-:W-:Y:S01]  /*0f90*/  IMAD.U32 R52, R48.reuse, 0x10000, RZ ;  /* 0x0001000030347824 */ /* 0x044fe200078e00ff */
[----:B------:R-:W-:-:S03]  /*0fa0*/  PRMT R48, R48, 0x7632, R48 ;  /* 0x0000763230307816 */ /* 0x000fc60000000030 */
[----:B------:R-:W-:Y:S01]  /*0fb0*/  FFMA.FTZ R52, R6, R52, R49 ;  /* 0x0000003406347223 */ /* 0x000fe20000010031 */
[----:B------:R-:W-:Y:S01]  /*0fc0*/  SHF.L.U32 R48, R48, 0x10, RZ ;  /* 0x0000001030307819 */ /* 0x000fe200000006ff */
[C---:B---3--:R-:W-:Y:S01]  /*0fd0*/  IMAD.U32 R49, R51.reuse, 0x10000, RZ ;  /* 0x0001000033317824 */ /* 0x048fe200078e00ff */
[----:B------:R-:W-:-:S03]  /*0fe0*/  PRMT R51, R51, 0x7632, R51 ;  /* 0x0000763233337816 */ /* 0x000fc60000000033 */
[----:B------:R-:W-:Y:S02]  /*0ff0*/  FFMA.FTZ R48, R44, R48, R53 ;  /* 0x000000302c307223 */ /* 0x000fe40000010035 */
[----:B------:R-:W-:Y:S02]  /*1000*/  IMAD.U32 R51, R51, 0x10000, RZ ;  /* 0x0001000033337824 */ /* 0x000fe400078e00ff */
[----:B------:R-:W-:Y:S02]  /*1010*/  FFMA.FTZ R49, R7, R49, R52 ;  /* 0x0000003107317223 */ /* 0x000fe40000010034 */
[----:B------:R-:W-:Y:S01]  /*1020*/  FFMA.FTZ R51, R35, R51, R48 ;  /* 0x0000003323337223 */ /* 0x000fe20000010030 */
[C---:B----4-:R-:W-:Y:S02]  /*1030*/  SHF.L.U32 R48, R50.reuse, 0x10, RZ ;  /* 0x0000001032307819 */ /* 0x050fe400000006ff */
[----:B------:R-:W-:-:S03]  /*1040*/  PRMT R50, R50, 0x7632, R50 ;  /* 0x0000763232327816 */ /* 0x000fc60000000032 */
[----:B------:R-:W-:Y:S01]  /*1050*/  FFMA.FTZ R48, R8, R48, R49 ;  /* 0x0000003008307223 */ /* 0x000fe20000010031 */
[C---:B-----5:R-:W-:Y:S01]  /*1060*/  IMAD.U32 R49, R43.reuse, 0x10000, RZ ;  /* 0x000100002b317824 */ /* 0x060fe200078e00ff */
[----:B------:R-:W-:Y:S01]  /*1070*/  PRMT R43, R43, 0x7632, R43 ;  /* 0x000076322b2b7816 */ /* 0x000fe2000000002b */
[----:B------:R-:W-:Y:S02]  /*1080*/  IMAD.U32 R50, R50, 0x10000, RZ ;  /* 0x0001000032327824 */ /* 0x000fe400078e00ff */
[----:B------:R-:W-:Y:S02]  /*1090*/  FFMA.FTZ R49, R9, R49, R48 ;  /* 0x0000003109317223 */ /* 0x000fe40000010030 */
[----:B------:R-:W2:Y:S01]  /*10a0*/  LDG.E.CONSTANT R48, desc[UR14][R12.64+0x500] ;  /* 0x0005000e0c307981 */ /* 0x000ea2000c1e9900 */
[----:B------:R-:W-:Y:S01]  /*10b0*/  FFMA.FTZ R51, R36, R50, R51 ;  /* 0x0000003224337223 */ /* 0x000fe20000010033 */
[----:B------:R-:W-:Y:S02]  /*10c0*/  SHF.L.U32 R43, R43, 0x10, RZ ;  /* 0x000000102b2b7819 */ /* 0x000fe400000006ff */
[----:B------:R-:W3:Y:S03]  /*10d0*/  LDG.E.CONSTANT R50, desc[UR14][R12.64+0x600] ;  /* 0x0006000e0c327981 */ /* 0x000ee6000c1e9900 */
[----:B------:R-:W-:-:S02]  /*10e0*/  FFMA.FTZ R53, R38, R43, R51 ;  /* 0x0000002b26357223 */ /* 0x000fc40000010033 */
[----:B------:R-:W4:Y:S04]  /*10f0*/  LDG.E.CONSTANT R51, desc[UR14][R12.64+0x580] ;  /* 0x0005800e0c337981 */ /* 0x000f28000c1e9900 */
[----:B------:R-:W5:Y:S01]  /*1100*/  LDG.E.CONSTANT R43, desc[UR14][R12.64+0x680] ;  /* 0x0006800e0c2b7981 */ /* 0x000f62000c1e9900 */
[C---:B--2---:R-:W-:Y:S01]  /*1110*/  IMAD.U32 R52, R48.reuse, 0x10000, RZ ;  /* 0x0001000030347824 */ /* 0x044fe200078e00ff */
[----:B------:R-:W-:-:S05]  /*1120*/  PRMT R48, R48, 0x7632, R48 ;  /* 0x0000763230307816 */ /* 0x000fca0000000030 */
[----:B------:R-:W-:Y:S02]  /*1130*/  IMAD.U32 R48, R48, 0x10000, RZ ;  /* 0x0001000030307824 */ /* 0x000fe400078e00ff */
[----:B------:R-:W-:Y:S02]  /*1140*/  FFMA.FTZ R52, R10, R52, R49 ;  /* 0x000000340a347223 */ /* 0x000fe40000010031 */
[----:B------:R-:W-:Y:S01]  /*1150*/  FFMA.FTZ R53, R39, R48, R53 ;  /* 0x0000003027357223 */ /* 0x000fe20000010035 */
[C---:B----4-:R-:W-:Y:S02]  /*1160*/  SHF.L.U32 R48, R51.reuse, 0x10, RZ ;  /* 0x0000001033307819 */ /* 0x050fe400000006ff */
[----:B------:R-:W-:-:S03]  /*1170*/  PRMT R51, R51, 0x7632, R51 ;  /* 0x0000763233337816 */ /* 0x000fc60000000033 */
[----:B------:R-:W-:Y:S02]  /*1180*/  FFMA.FTZ R52, R11, R48, R52 ;  /* 0x000000300b347223 */ /* 0x000fe40000010034 */
[----:B------:R-:W-:Y:S02]  /*1190*/  IMAD.U32 R48, R51, 0x10000, RZ ;  /* 0x0001000033307824 */ /* 0x000fe400078e00ff */
[C---:B---3--:R-:W-:Y:S01]  /*11a0*/  IMAD.U32 R51, R50.reuse, 0x10000, RZ ;  /* 0x0001000032337824 */ /* 0x048fe200078e00ff */
[----:B------:R-:W-:Y:S01]  /*11b0*/  PRMT R50, R50, 0x7632, R50 ;  /* 0x0000763232327816 */ /* 0x000fe20000000032 */
[----:B------:R-:W-:-:S03]  /*11c0*/  FFMA.FTZ R48, R40, R48, R53 ;  /* 0x0000003028307223 */ /* 0x000fc60000010035 */
[----:B------:R-:W-:Y:S01]  /*11d0*/  SHF.L.U32 R49, R50, 0x10, RZ ;  /* 0x0000001032317819 */ /* 0x000fe200000006ff */
[----:B------:R-:W-:Y:S01]  /*11e0*/  FFMA.FTZ R51, R33, R51, R52 ;  /* 0x0000003321337223 */ /* 0x000fe20000010034 */
[----:B------:R-:W2:Y:S03]  /*11f0*/  LDG.E.CONSTANT R50, desc[UR14][R12.64+0x780] ;  /* 0x0007800e0c327981 */ /* 0x000ea6000c1e9900 */
[----:B------:R-:W-:Y:S01]  /*1200*/  FFMA.FTZ R49, R41, R49, R48 ;  /* 0x0000003129317223 */ /* 0x000fe20000010030 */
[----:B-----5:R-:W-:-:S04]  /*1210*/  IMAD.U32 R48, R43, 0x10000, RZ ;  /* 0x000100002b307824 */ /* 0x020fc800078e00ff */
[----:B------:R-:W-:Y:S02]  /*1220*/  FFMA.FTZ R51, R34, R48, R51 ;  /* 0x0000003022337223 */ /* 0x000fe40000010033 */
[----:B------:R-:W3:Y:S01]  /*1230*/  LDG.E.CONSTANT R48, desc[UR14][R12.64+0x700] ;  /* 0x0007000e0c307981 */ /* 0x000ee2000c1e9900 */
[----:B------:R-:W-:-:S05]  /*1240*/  PRMT R43, R43, 0x7632, R43 ;  /* 0x000076322b2b7816 */ /* 0x000fca000000002b */
[----:B------:R-:W-:-:S04]  /*1250*/  IMAD.U32 R43, R43, 0x10000, RZ ;  /* 0x000100002b2b7824 */ /* 0x000fc800078e00ff */
[--C-:B------:R-:W-:Y:S01]  /*1260*/  FFMA.FTZ R52, R42, R43, R49.reuse ;  /* 0x0000002b2a347223 */ /* 0x100fe20000010031 */
[----:B------:R-:W-:Y:S01]  /*1270*/  UMOV UR4, 0xffffffff ;  /* 0xffffffff00047882 */ /* 0x000fe20000000000 */
[C---:B--2---:R-:W-:Y:S01]  /*1280*/  PRMT R49, R50.reuse, 0x7632, R49 ;  /* 0x0000763232317816 */ /* 0x044fe20000000031 */
[----:B------:R-:W-:Y:S01]  /*1290*/  IMAD.U32 R50, R50, 0x10000, RZ ;  /* 0x0001000032327824 */ /* 0x000fe200078e00ff */
[C---:B---3--:R-:W-:Y:S02]  /*12a0*/  PRMT R43, R48.reuse, 0x7632, R43 ;  /* 0x00007632302b7816 */ /* 0x048fe4000000002b */
[----:B------:R-:W-:-:S03]  /*12b0*/  SHF.L.U32 R48, R48, 0x10, RZ ;  /* 0x0000001030307819 */ /* 0x000fc600000006ff */
[----:B------:R-:W-:Y:S01]  /*12c0*/  IMAD.U32 R43, R43, 0x10000, RZ ;  /* 0x000100002b2b7824 */ /* 0x000fe200078e00ff */
[----:B------:R-:W-:Y:S01]  /*12d0*/  SHF.L.U32 R49, R49, 0x10, RZ ;  /* 0x0000001031317819 */ /* 0x000fe200000006ff */
        /* <DEDUP_REMOVED lines=9> */
.L_x_19774:
[----:B------:R-:W-:Y:S01]  /*1370*/  VIADD R12, R47, 0x1 ;  /* 0x000000012f0c7836 */ /* 0x000fe20000000000 */
[----:B------:R-:W-:Y:S01]  /*1380*/  ISETP.NE.AND P2, PT, R37, RZ, PT ;  /* 0x000000ff2500720c */ /* 0x000fe20003f45270 */
        /* <DEDUP_REMOVED lines=11> */
[----:B------:R-:W-:Y:S02]  /*1440*/  @!P2 FSEL R13, R12, RZ, !P1 ;  /* 0x000000ff0c0da208 */ /* 0x000fe40004800000 */
[----:B------:R-:W-:-:S03]  /*1450*/  IADD3 R20, P1, PT, R20, 0x10, RZ ;  /* 0x0000001014147810 */ /* 0x000fc60007f3e0ff */
[----:B------:R1:W-:Y:S01]  /*1460*/  @!P2 STS [R24], R13 ;  /* 0x0000000d1800a388 */ /* 0x0003e20000000800 */
[----:B------:R-:W-:Y:S01]  /*1470*/  ISETP.GE.U32.AND P2, PT, R3, UR8, PT ;  /* 0x0000000803007c0c */ /* 0x000fe2000bf46070 */
[----:B------:R-:W-:Y:S02]  /*1480*/  IMAD.X R21, RZ, RZ, R21, P1 ;  /* 0x000000ffff157224 */ /* 0x000fe400008e0615 */
[----:B------:R-:W-:Y:S01]  /*1490*/  @!P3 FMNMX.FTZ R29, R29, R12, !PT ;  /* 0x0000000c1d1db209 */ /* 0x000fe20007810000 */
[----:B-1----:R-:W-:-:S09]  /*14a0*/  VIADD R24, R24, 0x80 ;  /* 0x0000008018187836 */ /* 0x002fd20000000000 */
[----:B------:R-:W-:Y:S05]  /*14b0*/  @!P2 BRA `(.L_x_19728) ;  /* 0xfffffff400fca947 */ /* 0x000fea000383ffff */
.L_x_19726:
[----:B------:R-:W-:Y:S05]  /*14c0*/  BSYNC B0 ;  /* 0x0000000000007941 */ /* 0x000fea0003800000 */
.L_x_19725:
[----:B------:R-:W1:Y:S01]  /*14d0*/  S2R R14, SR_TID.X ;  /* 0x00000000000e7919 */ /* 0x000e620000002100 */
[----:B------:R-:W-:Y:S02]  /*14e0*/  UIMAD UR4, UR16, -0x40, UR8 ;  /* 0xffffffc0100478a4 */ /* 0x000fe4000f8e0208 */
[----:B------:R-:W-:Y:S01]  /*14f0*/  IMAD.U32 R3, RZ, RZ, UR16 ;  /* 0x00000010ff037e24 */ /* 0x000fe2000f8e00ff */
[----:B------:R-:W-:Y:S01]  /*1500*/  MOV R5, 0x400 ;  /* 0x0000040000057802 */ /* 0x000fe20000000f00 */
[----:B------:R-:W2:Y:S03]  /*1510*/  S2R R4, SR_CgaCtaId ;  /* 0x0000000000047919 */ /* 0x000ea60000008800 */
[----:B------:R-:W-:Y:S01]  /*1520*/  SHF.L.U32 R3, R3, 0x9, RZ ;  /* 0x0000000903037819 */ /* 0x000fe200000006ff */
[----:B------:R-:W-:Y:S01]  /*1530*/  IMAD.U32 R6, RZ, RZ, UR4 ;  /* 0x00000004ff067e24 */ /* 0x000fe2000f8e00ff */
[----:B------:R-:W-:-:S03]  /*1540*/  UMOV UR4, 0xffffffff ;  /* 0xffffffff00047882 */ /* 0x000fc60000000000 */
[----:B------:R-:W-:-:S05]  /*1550*/  IMAD R6, R6, 0x8, R3 ;  /* 0x0000000806067824 */ /* 0x000fca00078e0203 */
[----:B------:R-:W-:Y:S02]  /*1560*/  VIMNMX R6, PT, PT, R6, UR20, PT ;  /* 0x0000001406067c48 */ /* 0x000fe4000bfe0100 */
[----:B-1----:R-:W-:Y:S02]  /*1570*/  LOP3.LUT R15, R14, 0x1f, RZ, 0xc0, !PT ;  /* 0x0000001f0e0f7812 */ /* 0x002fe400078ec0ff */
[----:B-----5:R-:W-:Y:S01]  /*1580*/  SHF.R.U32.HI R0, RZ, 0x5, R14 ;  /* 0x00000005ff007819 */ /* 0x020fe2000001160e */
[----:B------:R-:W-:Y:S06]  /*1590*/  BRA.DIV UR4, `(.L_x_19729) ;  /* 0x00000036042c7947 */ /* 0x000fec000b800000 */
[----:B------:R-:W0:Y:S02]  /*15a0*/  SHFL.BFLY PT, R49, R29, 0x10, 0x1f ;  /* 0x0e001f001d317f89 */ /* 0x000e2400000e0000 */
[----:B0-----:R-:W-:-:S05]  /*15b0*/  FMNMX.FTZ R48, R49, R29, !PT ;  /* 0x0000001d31307209 */ /* 0x001fca0007810000 */
[----:B------:R-:W0:Y:S02]  /*15c0*/  SHFL.BFLY PT, R49, R48, 0x8, 0x1f ;  /* 0x0d001f0030317f89 */ /* 0x000e2400000e0000 */
[----:B0-----:R-:W-:-:S05]  /*15d0*/  FMNMX.FTZ R7, R48, R49, !PT ;  /* 0x0000003130077209 */ /* 0x001fca0007810000 */
[----:B------:R0:W1:Y:S02]  /*15e0*/  SHFL.BFLY PT, R49, R7, 0x4, 0x1f ;  /* 0x0c801f0007317f89 */ /* 0x00006400000e0000 */
.L_x_19779:
[----:B------:R-:W-:Y:S01]  /*15f0*/  IADD3 R9, PT, PT, R5, 0x100, RZ ;  /* 0x0000010005097810 */ /* 0x000fe20007ffe0ff */
[----:B------:R-:W-:Y:S05]  /*1600*/  WARPSYNC.ALL ;  /* 0x0000000000007948 */ /* 0x000fea0003800000 */
[----:B------:R-:W-:Y:S02]  /*1610*/  ISETP.NE.AND P3, PT, R15, RZ, PT ;  /* 0x000000ff0f00720c */ /* 0x000fe40003f65270 */
[----:B--2---:R-:W-:Y:S02]  /*1620*/  LEA R9, R4, R9, 0x18 ;  /* 0x0000000904097211 */ /* 0x004fe400078ec0ff */
[----:B-1----:R-:W-:-:S03]  /*1630*/  FMNMX.FTZ R49, R7, R49, !PT ;  /* 0x0000003107317209 */ /* 0x002fc60007810000 */
[----:B------:R-:W-:-:S06]  /*1640*/  IMAD R8, R0, 0x4, R9 ;  /* 0x0000000400087824 */ /* 0x000fcc00078e0209 */
[----:B------:R-:W-:Y:S01]  /*1650*/  @!P3 STS [R8], R49 ;  /* 0x000000310800b388 */ /* 0x000fe20000000800 */
[----:B------:R-:W-:Y:S01]  /*1660*/  BAR.SYNC.DEFER_BLOCKING 0x0 ;  /* 0x0000000000007b1d */ /* 0x000fe20000010000 */
[C---:B------:R-:W-:Y:S01]  /*1670*/  ISETP.GT.U32.AND P2, PT, R15.reuse, 0x3, PT ;  /* 0x000000030f00780c */ /* 0x040fe20003f44070 */
[----:B------:R-:W-:Y:S01]  /*1680*/  IMAD R9, R15, 0x4, R9 ;  /* 0x000000040f097824 */ /* 0x000fe200078e0209 */
[----:B------:R-:W-:Y:S01]  /*1690*/  MOV R12, 0xff7fffff ;  /* 0xff7fffff000c7802 */ /* 0x000fe20000000f00 */
[----:B------:R-:W-:Y:S02]  /*16a0*/  IMAD.IADD R11, R6, 0x1, -R3 ;  /* 0x00000001060b7824 */ /* 0x000fe400078e0a03 */
[----:B------:R-:W-:Y:S03]  /*16b0*/  BSSY.RECONVERGENT B0, `(.L_x_19730) ;  /* 0x00000eb000007945 */ /* 0x000fe60003800200 */
[----:B------:R-:W-:-:S05]  /*16c0*/  ISETP.GE.AND P1, PT, R14, R11, PT ;  /* 0x0000000b0e00720c */ /* 0x000fca0003f26270 */
        /* <DEDUP_REMOVED lines=14> */
[----:B------:R-:W-:Y:S01]  /*17b0*/  ISETP.NE.AND P0, PT, R10, 0x180, PT ;  /* 0x000001800a00780c */ /* 0x000fe20003f05270 */
[----:B------:R-:W-:Y:S01]  /*17c0*/  IMAD.MOV.U32 R10, RZ, RZ, RZ ;  /* 0x000000ffff0a7224 */ /* 0x000fe200078e00ff */
[----:B------:R-:W-:-:S11]  /*17d0*/  ISETP.GE.U32.AND P4, PT, R13, 0x180, PT ;  /* 0x000001800d00780c */ /* 0x000fd60003f86070 */
        /* <DEDUP_REMOVED lines=9> */
.L_x_19734:
        /* <DEDUP_REMOVED lines=11> */
.L_x_19733:
[----:B------:R-:W-:Y:S05]  /*1920*/  BSYNC.RECONVERGENT B1 ;  /* 0x0000000000017941 */ /* 0x000fea0003800200 */
.L_x_19732:
        /* <DEDUP_REMOVED lines=12> */
.L_x_19737:
        /* <DEDUP_REMOVED lines=13> */
[C---:B0-----:R-:W-:Y:S01]  /*1ac0*/  FADD.FTZ R17, -R7.reuse, R18 ;  /* 0x0000001207117221 */ /* 0x041fe20000010100 */
[----:B-1----:R-:W-:-:S02]  /*1ad0*/  FADD.FTZ R21, -R7, R22 ;  /* 0x0000001607157221 */ /* 0x002fc40000010100 */
[----:B------:R-:W0:Y:S01]  /*1ae0*/  LDS R20, [R12+0x1200] ;  /* 0x001200000c147984 */ /* 0x000e220000000800 */
[----:B------:R-:W-:Y:S01]  /*1af0*/  FMUL.FTZ R19, R17, 1.4426950216293334961 ;  /* 0x3fb8aa3b11137820 */ /* 0x000fe20000410000 */
[----:B--2---:R-:W-:Y:S01]  /*1b00*/  FADD.FTZ R17, -R7, R26 ;  /* 0x0000001a07117221 */ /* 0x004fe20000010100 */
[----:B------:R-:W-:Y:S01]  /*1b10*/  FMUL.FTZ R21, R21, 1.4426950216293334961 ;  /* 0x3fb8aa3b15157820 */ /* 0x000fe20000410000 */
[----:B------:R-:W1:Y:S01]  /*1b20*/  LDS R18, [R12+0x1400] ;  /* 0x001400000c127984 */ /* 0x000e620000000800 */
[----:B------:R-:W2:Y:S01]  /*1b30*/  MUFU.EX2 R33, R19 ;  /* 0x0000001300217308 */ /* 0x000ea20000000800 */
[----:B------:R-:W-:Y:S01]  /*1b40*/  FMUL.FTZ R17, R17, 1.4426950216293334961 ;  /* 0x3fb8aa3b11117820 */ /* 0x000fe20000410000 */
[C---:B---3--:R-:W-:Y:S01]  /*1b50*/  FADD.FTZ R23, -R7.reuse, R30 ;  /* 0x0000001e07177221 */ /* 0x048fe20000010100 */
[----:B------:R-:W3:Y:S01]  /*1b60*/  LDS R22, [R12+0x1600] ;  /* 0x001600000c167984 */ /* 0x000ee20000000800 */
[----:B------:R-:W2:Y:S01]  /*1b70*/  MUFU.EX2 R21, R21 ;  /* 0x0000001500157308 */ /* 0x000ea20000000800 */
[----:B----4-:R-:W-:Y:S01]  /*1b80*/  FADD.FTZ R32, -R7, R32 ;  /* 0x0000002007207221 */ /* 0x010fe20000010100 */
[----:B------:R-:W-:Y:S01]  /*1b90*/  FMUL.FTZ R29, R23, 1.4426950216293334961 ;  /* 0x3fb8aa3b171d7820 */ /* 0x000fe20000410000 */
[----:B------:R-:W4:Y:S01]  /*1ba0*/  LDS R26, [R12+0x1800] ;  /* 0x001800000c1a7984 */ /* 0x000f220000000800 */
[----:B------:R-:W2:Y:S01]  /*1bb0*/  MUFU.EX2 R17, R17 ;  /* 0x0000001100117308 */ /* 0x000ea20000000800 */
[C---:B-----5:R-:W-:Y:S01]  /*1bc0*/  FADD.FTZ R34, -R7.reuse, R34 ;  /* 0x0000002207227221 */ /* 0x060fe20000010100 */
[----:B------:R-:W-:Y:S01]  /*1bd0*/  FMUL.FTZ R23, R32, 1.4426950216293334961 ;  /* 0x3fb8aa3b20177820 */ /* 0x000fe20000410000 */
[----:B------:R-:W5:Y:S01]  /*1be0*/  LDS R30, [R12+0x1a00] ;  /* 0x001a00000c1e7984 */ /* 0x000f620000000800 */
[----:B------:R-:W0:Y:S01]  /*1bf0*/  MUFU.EX2 R19, R29 ;  /* 0x0000001d00137308 */ /* 0x000e220000000800 */
[----:B------:R-:W-:Y:S01]  /*1c00*/  FADD.FTZ R36, -R7, R36 ;  /* 0x0000002407247221 */ /* 0x000fe20000010100 */
[----:B------:R-:W-:Y:S01]  /*1c10*/  FMUL.FTZ R25, R34, 1.4426950216293334961 ;  /* 0x3fb8aa3b22197820 */ /* 0x000fe20000410000 */
[----:B--2---:R-:W-:Y:S01]  /*1c20*/  FADD.FTZ R10, R33, R10 ;  /* 0x0000000a210a7221 */ /* 0x004fe20000010000 */
[----:B------:R-:W2:Y:S01]  /*1c30*/  MUFU.EX2 R23, R23 ;  /* 0x0000001700177308 */ /* 0x000ea20000000800 */
[----:B------:R-:W-:Y:S01]  /*1c40*/  FMUL.FTZ R27, R36, 1.4426950216293334961 ;  /* 0x3fb8aa3b241b7820 */ /* 0x000fe20000410000 */
[C---:B------:R-:W-:Y:S01]  /*1c50*/  FADD.FTZ R38, -R7.reuse, R38 ;  /* 0x0000002607267221 */ /* 0x040fe20000010100 */
        /* <DEDUP_REMOVED lines=12> */
[----:B--2---:R-:W-:Y:S01]  /*1d20*/  FADD.FTZ R10, R10, R23 ;  /* 0x000000170a0a7221 */ /* 0x004fe20000010000 */
[----:B------:R-:W2:Y:S01]  /*1d30*/  MUFU.EX2 R31, R31 ;  /* 0x0000001f001f7308 */ /* 0x000ea20000000800 */
        /* <DEDUP_REMOVED lines=8> */
[----:B------:R1:W-:Y:S02]  /*1dc0*/  STS [R12+-0x200], R21 ;  /* 0xfffe00150c007388 */ /* 0x0003e40000000800 */
[----:B0-----:R-:W-:Y:S01]  /*1dd0*/  FADD.FTZ R10, R10, R29 ;  /* 0x0000001d0a0a7221 */ /* 0x001fe20000010000 */
[C---:B---3--:R-:W-:Y:S01]  /*1de0*/  FADD.FTZ R22, -R7.reuse, R22 ;  /* 0x0000001607167221 */ /* 0x048fe20000010100 */
[----:B------:R-:W-:Y:S01]  /*1df0*/  FMUL.FTZ R18, R18, 1.4426950216293334961 ;  /* 0x3fb8aa3b12127820 */ /* 0x000fe20000410000 */
[----:B------:R-:W-:Y:S01]  /*1e00*/  STS [R12], R17 ;  /* 0x000000110c007388 */ /* 0x000fe20000000800 */
[----:B--2---:R-:W0:Y:S01]  /*1e10*/  MUFU.EX2 R33, R24 ;  /* 0x0000001800217308 */ /* 0x004e220000000800 */
[----:B------:R-:W-:Y:S01]  /*1e20*/  FADD.FTZ R10, R10, R31 ;  /* 0x0000001f0a0a7221 */ /* 0x000fe20000010000 */
[C---:B----4-:R-:W-:Y:S01]  /*1e30*/  FADD.FTZ R26, -R7.reuse, R26 ;  /* 0x0000001a071a7221 */ /* 0x050fe20000010100 */
[----:B------:R-:W-:Y:S01]  /*1e40*/  FMUL.FTZ R22, R22, 1.4426950216293334961 ;  /* 0x3fb8aa3b16167820 */ /* 0x000fe20000410000 */
[----:B-1----:R-:W1:Y:S01]  /*1e50*/  MUFU.EX2 R21, R20 ;  /* 0x0000001400157308 */ /* 0x002e620000000800 */
[----:B------:R-:W-:Y:S01]  /*1e60*/  FADD.FTZ R10, R10, R35 ;  /* 0x000000230a0a7221 */ /* 0x000fe20000010000 */
[----:B-----5:R-:W-:Y:S01]  /*1e70*/  FADD.FTZ R30, -R7, R30 ;  /* 0x0000001e071e7221 */ /* 0x020fe20000010100 */
[----:B------:R-:W-:Y:S01]  /*1e80*/  FMUL.FTZ R26, R26, 1.4426950216293334961 ;  /* 0x3fb8aa3b1a1a7820 */ /* 0x000fe20000410000 */
[----:B------:R-:W2:Y:S01]  /*1e90*/  MUFU.EX2 R37, R18 ;  /* 0x0000001200257308 */ /* 0x000ea20000000800 */
[----:B------:R-:W-:Y:S01]  /*1ea0*/  STS [R12+0x200], R19 ;  /* 0x000200130c007388 */ /* 0x000fe20000000800 */
[----:B------:R-:W-:-:S02]  /*1eb0*/  FMUL.FTZ R30, R30, 1.4426950216293334961 ;  /* 0x3fb8aa3b1e1e7820 */ /* 0x000fc40000410000 */
[----:B------:R-:W3:Y:S01]  /*1ec0*/  MUFU.EX2 R39, R22 ;  /* 0x0000001600277308 */ /* 0x000ee20000000800 */
[----:B------:R-:W-:Y:S01]  /*1ed0*/  STS [R12+0x400], R23 ;  /* 0x000400170c007388 */ /* 0x000fe20000000800 */
[----:B0-----:R-:W-:Y:S02]  /*1ee0*/  FADD.FTZ R10, R10, R33 ;  /* 0x000000210a0a7221 */ /* 0x001fe40000010000 */
[----:B------:R-:W0:Y:S01]  /*1ef0*/  MUFU.EX2 R41, R26 ;  /* 0x0000001a00297308 */ /* 0x000e220000000800 */
[----:B------:R-:W-:Y:S01]  /*1f00*/  STS [R12+0x600], R25 ;  /* 0x000600190c007388 */ /* 0x000fe20000000800 */
[----:B-1----:R-:W-:Y:S02]  /*1f10*/  FADD.FTZ R10, R10, R21 ;  /* 0x000000150a0a7221 */ /* 0x002fe40000010000 */
[----:B------:R-:W1:Y:S01]  /*1f20*/  MUFU.EX2 R43, R30 ;  /* 0x0000001e002b7308 */ /* 0x000e620000000800 */
[----:B------:R-:W-:Y:S01]  /*1f30*/  STS [R12+0x800], R27 ;  /* 0x0008001b0c007388 */ /* 0x000fe20000000800 */
[----:B--2---:R-:W-:-:S03]  /*1f40*/  FADD.FTZ R10, R10, R37 ;  /* 0x000000250a0a7221 */ /* 0x004fc60000010000 */
        /* <DEDUP_REMOVED lines=14> */
.L_x_19736:
[----:B------:R-:W-:Y:S05]  /*2030*/  BSYNC.RECONVERGENT B1 ;  /* 0x0000000000017941 */ /* 0x000fea0003800200 */
.L_x_19735:
        /* <DEDUP_REMOVED lines=55> */
.L_x_19739:
[----:B------:R-:W-:Y:S05]  /*23b0*/  BSYNC.RECONVERGENT B1 ;  /* 0x0000000000017941 */ /* 0x000fea0003800200 */
.L_x_19738:
        /* <DEDUP_REMOVED lines=26> */
.L_x_19731:
[----:B------:R-:W-:Y:S05]  /*2560*/  BSYNC.RECONVERGENT B0 ;  /* 0x0000000000007941 */ /* 0x000fea0003800200 */
.L_x_19730:
        /* <DEDUP_REMOVED lines=36> */
[----:B------:R-:W-:Y:S02]  /*27b0*/  IADD3 R13, PT, PT, RZ, -R13, RZ ;  /* 0x8000000dff0d7210 */ /* 0x000fe40007ffe0ff */
[----:B------:R-:W-:Y:S01]  /*27c0*/  LOP3.LUT R9, R8, 0x180, RZ, 0xc0, !PT ;  /* 0x0000018008097812 */ /* 0x000fe200078ec0ff */
[----:B------:R-:W-:-:S03]  /*27d0*/  IMAD R8, R14, 0x4, R17 ;  /* 0x000000040e087824 */ /* 0x000fc600078e0211 */
[----:B------:R-:W-:-:S07]  /*27e0*/  IADD3 R12, PT, PT, R9, R14, RZ ;  /* 0x0000000e090c7210 */ /* 0x000fce0007ffe0ff */
.L_x_19744:
[----:B------:R-:W1:Y:S01]  /*27f0*/  LDS R9, [R8] ;  /* 0x0000000008097984 */ /* 0x000e620000000800 */
[----:B------:R-:W-:-:S05]  /*2800*/  VIADD R13, R13, 0x1 ;  /* 0x000000010d0d7836 */ /* 0x000fca0000000000 */
[----:B------:R-:W-:Y:S01]  /*2810*/  ISETP.NE.AND P0, PT, R13, RZ, PT ;  /* 0x000000ff0d00720c */ /* 0x000fe20003f05270 */
[----:B-1----:R-:W-:-:S05]  /*2820*/  FMUL.FTZ R9, R9, R6 ;  /* 0x0000000609097220 */ /* 0x002fca0000410000 */
[----:B------:R1:W-:Y:S02]  /*2830*/  STS [R8], R9 ;  /* 0x0000000908007388 */ /* 0x0003e40000000800 */
[----:B-1----:R-:W-:-:S05]  /*2840*/  IADD3 R8, PT, PT, R8, 0x200, RZ ;  /* 0x0000020008087810 */ /* 0x002fca0007ffe0ff */
[----:B------:R-:W-:Y:S05]  /*2850*/  @P0 BRA `(.L_x_19744) ;  /* 0xfffffffc00e40947 */ /* 0x000fea000383ffff */
.L_x_19743:
[----:B------:R-:W-:Y:S05]  /*2860*/  BSYNC.RECONVERGENT B1 ;  /* 0x0000000000017941 */ /* 0x000fea0003800200 */
.L_x_19742:
        /* <DEDUP_REMOVED lines=12> */
.L_x_19747:
        /* <DEDUP_REMOVED lines=52> */
.L_x_19746:
[----:B------:R-:W-:Y:S05]  /*2c70*/  BSYNC.RECONVERGENT B1 ;  /* 0x0000000000017941 */ /* 0x000fea0003800200 */
.L_x_19745:
        /* <DEDUP_REMOVED lines=31> */
.L_x_19749:
[----:B------:R-:W-:Y:S05]  /*2e70*/  BSYNC.RECONVERGENT B1 ;  /* 0x0000000000017941 */ /* 0x000fea0003800200 */
.L_x_19748:
        /* <DEDUP_REMOVED lines=14> */
.L_x_19741:
[----:B------:R-:W-:Y:S05]  /*2f60*/  BSYNC.RECONVERGENT B0 ;  /* 0x0000000000007941 */ /* 0x000fea0003800200 */
.L_x_19740:
        /* <DEDUP_REMOVED lines=19> */
[----:B--2---:R-:W-:Y:S01]  /*30a0*/  IMAD.U32 R8, RZ, RZ, UR6 ;  /* 0x00000006ff087e24 */ /* 0x004fe2000f8e00ff */
[----:B------:R-:W-:-:S02]  /*30b0*/  UIADD3.X UR5, UPT, UPT, UR11, UR5, URZ, UP1, !UPT ;  /* 0x000000050b057290 */ /* 0x000fc40008ffe4ff */
[----:B------:R-:W-:Y:S02]  /*30c0*/  MOV R12, UR4 ;  /* 0x00000004000c7c02 */ /* 0x000fe40008000f00 */
[----:B------:R-:W-:Y:S02]  /*30d0*/  IMAD.U32 R9, RZ, RZ, UR7 ;  /* 0x00000007ff097e24 */ /* 0x000fe4000f8e00ff */
[----:B------:R-:W-:-:S03]  /*30e0*/  MOV R13, UR5 ;  /* 0x00000005000d7c02 */ /* 0x000fc60008000f00 */
[----:B0-----:R0:W-:Y:S04]  /*30f0*/  STG.E desc[UR14][R8.64], R7 ;  /* 0x0000000708007986 */ /* 0x0011e8000c10190e */
[----:B-1----:R0:W-:Y:S02]  /*3100*/  STG.E desc[UR14][R12.64], R10 ;  /* 0x0000000a0c007986 */ /* 0x0021e4000c10190e */
.L_x_19751:
[----:B---34-:R-:W-:Y:S05]  /*3110*/  BSYNC.RECONVERGENT B0 ;  /* 0x0000000000007941 */ /* 0x018fea0003800200 */
.L_x_19750:
[----:B------:R-:W-:Y:S01]  /*3120*/  BSSY.RECONVERGENT B0, `(.L_x_19752) ;  /* 0x0000129000007945 */ /* 0x000fe20003800200 */
[----:B------:R-:W-:Y:S02]  /*3130*/  CS2R R18, SRZ ;  /* 0x0000000000127805 */ /* 0x000fe4000001ff00 */
[----:B--2---:R-:W-:Y:S01]  /*3140*/  CS2R R16, SRZ ;  /* 0x0000000000107805 */ /* 0x004fe2000001ff00 */
[----:B------:R-:W-:Y:S06]  /*3150*/  @P1 BRA `(.L_x_19753) ;  /* 0x0000001000941947 */ /* 0x000fec0003800000 */
[----:B------:R-:W2:Y:S01]  /*3160*/  LDCU UR5, c[0x0][0x3e0] ;  /* 0x00007c00ff0577ac */ /* 0x000ea20008000800 */
[----:B01----:R-:W-:Y:S01]  /*3170*/  IMAD.WIDE.U32 R6, R31, 0x4, RZ ;  /* 0x000000041f067825 */ /* 0x003fe200078e00ff */
[----:B------:R-:W-:Y:S02]  /*3180*/  IADD3 R5, PT, PT, R5, 0x120, RZ ;  /* 0x0000012005057810 */ /* 0x000fe40007ffe0ff */
[----:B------:R-:W-:Y:S01]  /*3190*/  CS2R R18, SRZ ;  /* 0x0000000000127805 */ /* 0x000fe2000001ff00 */
[----:B------:R-:W0:Y:S01]  /*31a0*/  LDCU.64 UR6, c[0x0][0x3b8] ;  /* 0x00007700ff0677ac */ /* 0x000e220008000a00 */
[----:B------:R-:W-:Y:S01]  /*31b0*/  IMAD.U32 R9, RZ, RZ, UR9 ;  /* 0x00000009ff097e24 */ /* 0x000fe2000f8e00ff */
[----:B------:R-:W-:Y:S01]  /*31c0*/  LEA R5, R4, R5, 0x18 ;  /* 0x0000000504057211 */ /* 0x000fe200078ec0ff */
[----:B------:R-:W-:Y:S01]  /*31d0*/  IMAD R3, R0, 0x8, R3 ;  /* 0x0000000800037824 */ /* 0x000fe200078e0203 */
[----:B------:R-:W-:Y:S01]  /*31e0*/  UIADD3 UR4, UPT, UPT, UR20, 0x7, URZ ;  /* 0x0000000714047890 */ /* 0x000fe2000fffe0ff */
[----:B------:R-:W-:Y:S01]  /*31f0*/  IMAD.WIDE R6, R9, 0x4, R6 ;  /* 0x0000000409067825 */ /* 0x000fe200078e0206 */
[----:B------:R-:W-:-:S02]  /*3200*/  IADD3 R22, PT, PT, R31, 0x1, RZ ;  /* 0x000000011f167810 */ /* 0x000fc40007ffe0ff */
[----:B------:R-:W-:Y:S01]  /*3210*/  CS2R R16, SRZ ;  /* 0x0000000000107805 */ /* 0x000fe2000001ff00 */
[----:B------:R-:W-:Y:S01]  /*3220*/  USHF.R.U32.HI UR4, URZ, 0x3, UR4 ;  /* 0x00000003ff047899 */ /* 0x000fe20008011604 */
[----:B------:R-:W-:Y:S01]  /*3230*/  IMAD R30, R0, 0x20, R5 ;  /* 0x00000020001e7824 */ /* 0x000fe200078e0205 */
[----:B------:R-:W-:Y:S01]  /*3240*/  IADD3 R32, PT, PT, R3, 0x3, RZ ;  /* 0x0000000303207810 */ /* 0x000fe20007ffe0ff */
[----:B--2---:R-:W-:-:S03]  /*3250*/  IMAD R2, R2, UR5, RZ ;  /* 0x0000000502027c24 */ /* 0x004fc6000f8e02ff */
[----:B------:R-:W-:Y:S01]  /*3260*/  IADD3 R30, PT, PT, R30, 0x10, RZ ;  /* 0x000000101e1e7810 */ /* 0x000fe20007ffe0ff */
[----:B------:R-:W-:Y:S01]  /*3270*/  VIADD R31, R31, -UR4 ;  /* 0x800000041f1f7c36 */ /* 0x000fe20008000000 */
[----:B0-----:R-:W-:Y:S02]  /*3280*/  IADD3 R20, P0, PT, R6, UR6, RZ ;  /* 0x0000000606147c10 */ /* 0x001fe4000ff1e0ff */
[----:B------:R-:W-:Y:S02]  /*3290*/  SHF.R.S32.HI R3, RZ, 0x1f, R2 ;  /* 0x0000001fff037819 */ /* 0x000fe40000011402 */
[----:B------:R-:W-:-:S09]  /*32a0*/  IADD3.X R21, PT, PT, R7, UR7, RZ, P0, !PT ;  /* 0x0000000707157c10 */ /* 0x000fd200087fe4ff */
.L_x_19762:
[----:B------:R-:W2:Y:S04]  /*32b0*/  LDG.E.CONSTANT R5, desc[UR14][R20.64] ;  /* 0x0000000e14057981 */ /* 0x000ea8000c1e9900 */
[----:B------:R-:W-:Y:S01]  /*32c0*/  LDS.128 R8, [R30] ;  /* 0x000000001e087984 */ /* 0x000fe20000000c00 */
[----:B--2---:R-:W-:-:S03]  /*32d0*/  IMAD.WIDE R4, R5, UR21, R2 ;  /* 0x0000001505047c25 */ /* 0x004fc6000f8e0202 */
[----:B------:R-:W-:-:S05]  /*32e0*/  LEA R4, P0, R15, R4, 0x3 ;  /* 0x000000040f047211 */ /* 0x000fca00078018ff */
        /* <DEDUP_REMOVED lines=29> */
[C---:B------:R-:W-:Y:S01]  /*34c0*/  IADD3 R10, PT, PT, R32.reuse, 0x1, RZ ;  /* 0x00000001200a7810 */ /* 0x040fe20007ffe0ff */
[C---:B------:R-:W-:Y:S01]  /*34d0*/  VIADD R11, R32.reuse, 0x2 ;  /* 0x00000002200b7836 */ /* 0x040fe20000000000 */
[----:B------:R-:W-:Y:S02]  /*34e0*/  IADD3 R12, PT, PT, R32, 0x3, RZ ;  /* 0x00000003200c7810 */ /* 0x000fe40007ffe0ff */
[----:B------:R-:W-:Y:S02]  /*34f0*/  ISETP.GE.AND P1, PT, R9, UR20, PT ;  /* 0x0000001409007c0c */ /* 0x000fe4000bf26270 */
[----:B------:R-:W-:Y:S02]  /*3500*/  ISETP.GE.AND P5, PT, R10, UR20, PT ;  /* 0x000000140a007c0c */ /* 0x000fe4000bfa6270 */
[----:B------:R-:W-:Y:S01]  /*3510*/  ISETP.GE.AND P4, PT, R11, UR20, PT ;  /* 0x000000140b007c0c */ /* 0x000fe2000bf86270 */
[C---:B------:R-:W-:Y:S01]  /*3520*/  VIADD R11, R32.reuse, 0x4 ;  /* 0x00000004200b7836 */ /* 0x040fe20000000000 */
        /* <DEDUP_REMOVED lines=8> */
[----:B------:R-:W-:Y:S02]  /*35b0*/  ISETP.GE.AND P6, PT, R4, UR20, PT ;  /* 0x0000001404007c0c */ /* 0x000fe4000bfc6270 */
        /* <DEDUP_REMOVED lines=13> */
.L_x_19755:
[----:B------:R-:W-:Y:S05]  /*3690*/  BSYNC.RECONVERGENT B1 ;  /* 0x0000000000017941 */ /* 0x000fea0003800200 */
.L_x_19754:
        /* <DEDUP_REMOVED lines=26> */
[C---:B------:R-:W-:Y:S02]  /*3840*/  ISETP.GE.AND P6, PT, R32.reuse, UR20, PT ;  /* 0x0000001420007c0c */ /* 0x040fe4000bfc6270 */
[----:B------:R-:W-:Y:S01]  /*3850*/  ISETP.GE.AND P4, PT, R39, UR20, PT ;  /* 0x0000001427007c0c */ /* 0x000fe2000bf86270 */
[----:B------:R-:W-:Y:S01]  /*3860*/  VIADD R39, R32, 0x4 ;  /* 0x0000000420277836 */ /* 0x000fe20000000000 */
[----:B------:R-:W-:Y:S02]  /*3870*/  ISETP.GE.AND P1, PT, R13, UR20, PT ;  /* 0x000000140d007c0c */ /* 0x000fe4000bf26270 */
[----:B------:R-:W-:Y:S02]  /*3880*/  ISETP.GE.AND P5, PT, R38, UR20, PT ;  /* 0x0000001426007c0c */ /* 0x000fe4000bfa6270 */
[----:B------:R-:W-:-:S02]  /*3890*/  IADD3 R38, PT, PT, R32, -0x2, RZ ;  /* 0xfffffffe20267810 */ /* 0x000fc40007ffe0ff */
[----:B------:R-:W-:Y:S02]  /*38a0*/  PRMT R13, R36, 0x7632, R13 ;  /* 0x00007632240d7816 */ /* 0x000fe4000000000d */
        /* <DEDUP_REMOVED lines=20> */
.L_x_19757:
[----:B------:R-:W-:Y:S05]  /*39f0*/  BSYNC.RECONVERGENT B1 ;  /* 0x0000000000017941 */ /* 0x000fea0003800200 */
.L_x_19756:
[----:B------:R-:W-:Y:S02]  /*3a00*/  HMUL2.BF16_V2 R37, R5, R37 ;  /* 0x0000002505257232 */ /* 0x000fe40000200000 */
[----:B------:R-:W-:Y:S01]  /*3a10*/  FADD.FTZ R9, R9, R12 ;  /* 0x0000000c09097221 */ /* 0x000fe20000010000 */
[----:B------:R-:W-:Y:S02]  /*3a20*/  HFMA2.BF16_V2 R13, R6, R36, -RZ ;  /* 0x00000024060d7231 */ /* 0x000fe400003000ff */
[----:B------:R-:W-:Y:S01]  /*3a30*/  HMUL2.BF16_V2 R12, R7, R35 ;  /* 0x00000023070c7232 */ /* 0x000fe20000200000 */
        /* <DEDUP_REMOVED lines=37> */
.L_x_19759:
[----:B------:R-:W-:Y:S05]  /*3c90*/  BSYNC.RECONVERGENT B1 ;  /* 0x0000000000017941 */ /* 0x000fea0003800200 */
.L_x_19758:
[----:B------:R-:W-:Y:S01]  /*3ca0*/  SHF.L.U32 R37, R37, 0x10, RZ ;  /* 0x0000001025257819 */ /* 0x000fe200000006ff */
[----:B------:R-:W-:Y:S02]  /*3cb0*/  IMAD.U32 R36, R36, 0x10000, RZ ;  /* 0x0001000024247824 */ /* 0x000fe400078e00ff */
[----:B------:R-:W-:Y:S01]  /*3cc0*/  HFMA2.BF16_V2 R34, R5, R34, -RZ ;  /* 0x0000002205227231 */ /* 0x000fe200003000ff */
[----:B------:R-:W-:Y:S01]  /*3cd0*/  SHF.L.U32 R38, R35, 0x10, RZ ;  /* 0x0000001023267819 */ /* 0x000fe200000006ff */
[----:B------:R-:W-:Y:S01]  /*3ce0*/  IMAD.U32 R35, R12, 0x10000, RZ ;  /* 0x000100000c237824 */ /* 0x000fe200078e00ff */
[----:B------:R-:W-:Y:S01]  /*3cf0*/  SHF.L.U32 R40, R11, 0x10, RZ ;  /* 0x000000100b287819 */ /* 0x000fe200000006ff */
[----:B------:R-:W-:Y:S01]  /*3d00*/  FADD.FTZ R12, R36, R37 ;  /* 0x00000025240c7221 */ /* 0x000fe20000010000 */
[----:B------:R-:W-:Y:S01]  /*3d10*/  HMUL2.BF16_V2 R36, R6, R33 ;  /* 0x0000002106247232 */ /* 0x000fe20000200000 */
        /* <DEDUP_REMOVED lines=8> */
[----:B------:R-:W-:Y:S01]  /*3da0*/  PRMT R36, R36, 0x7632, R36 ;  /* 0x0000763224247816 */ /* 0x000fe20000000024 */
[----:B------:R-:W-:-:S02]  /*3db0*/  HMUL2.BF16_V2 R28, R7, R28 ;  /* 0x0000001c071c7232 */ /* 0x000fc40000200000 */
[----:B------:R-:W-:Y:S02]  /*3dc0*/  IMAD.U32 R37, R35, 0x10000, RZ ;  /* 0x0001000023257824 */ /* 0x000fe400078e00ff */
[----:B------:R-:W-:Y:S01]  /*3dd0*/  FADD.FTZ R12, R12, R13 ;  /* 0x0000000d0c0c7221 */ /* 0x000fe20000010000 */
[----:B------:R-:W-:Y:S01]  /*3de0*/  FADD.FTZ R35, R33, R34 ;  /* 0x0000002221237221 */ /* 0x000fe20000010000 */
[----:B------:R-:W-:Y:S01]  /*3df0*/  SHF.L.U32 R36, R36, 0x10, RZ ;  /* 0x0000001024247819 */ /* 0x000fe200000006ff */
[C---:B------:R-:W-:Y:S01]  /*3e00*/  HFMA2.BF16_V2 R13, R8.reuse, R29, -RZ ;  /* 0x0000001d080d7231 */ /* 0x040fe200003000ff */
[----:B------:R-:W-:Y:S01]  /*3e10*/  PRMT R29, R28, 0x7632, R29 ;  /* 0x000076321c1d7816 */ /* 0x000fe2000000001d */
[----:B------:R-:W-:Y:S02]  /*3e20*/  HFMA2.BF16_V2 R33, R8, R27, -RZ ;  /* 0x0000001b08217231 */ /* 0x000fe400003000ff */
[----:B------:R-:W-:Y:S01]  /*3e30*/  FADD.FTZ R11, R12, R11 ;  /* 0x0000000b0c0b7221 */ /* 0x000fe20000010000 */
        /* <DEDUP_REMOVED lines=52> */
.L_x_19761:
[----:B------:R-:W-:Y:S05]  /*4180*/  BSYNC.RECONVERGENT B1 ;  /* 0x0000000000017941 */ /* 0x000fea0003800200 */
.L_x_19760:
        /* <DEDUP_REMOVED lines=34> */
.L_x_19753:
[----:B------:R-:W-:Y:S05]  /*43b0*/  BSYNC.RECONVERGENT B0 ;  /* 0x0000000000007941 */ /* 0x000fea0003800200 */
.L_x_19752:
        /* <DEDUP_REMOVED lines=10> */
[----:B------:R-:W2:Y:S01]  /*4460*/  S2UR UR5, SR_CgaCtaId ;  /* 0x00000000000579c3 */ /* 0x000ea20000008800 */
[----:B------:R-:W-:Y:S02]  /*4470*/  UMOV UR4, 0x400 ;  /* 0x0000040000047882 */ /* 0x000fe40000000000 */
[----:B------:R-:W-:-:S04]  /*4480*/  UIADD3 UR4, UPT, UPT, UR4, 0x120, URZ ;  /* 0x0000012004047890 */ /* 0x000fc8000fffe0ff */
[----:B--2---:R-:W-:-:S06]  /*4490*/  ULEA UR4, UR5, UR4, 0x18 ;  /* 0x0000000405047291 */ /* 0x004fcc000f8ec0ff */
[----:B------:R-:W-:-:S05]  /*44a0*/  LEA R2, R0, UR4, 0x2 ;  /* 0x0000000400027c11 */ /* 0x000fca000f8e10ff */
[----:B------:R2:W-:Y:S04]  /*44b0*/  STS [R2+-0x400], R19 ;  /* 0xfffc001302007388 */ /* 0x0005e80000000800 */
[----:B------:R2:W-:Y:S04]  /*44c0*/  STS [R2+-0x380], R18 ;  /* 0xfffc801202007388 */ /* 0x0005e80000000800 */
[----:B------:R2:W-:Y:S04]  /*44d0*/  STS [R2+-0x300], R17 ;  /* 0xfffd001102007388 */ /* 0x0005e80000000800 */
[----:B------:R2:W-:Y:S02]  /*44e0*/  STS [R2+-0x280], R16 ;  /* 0xfffd801002007388 */ /* 0x0005e40000000800 */
.L_x_19764:
[----:B------:R-:W-:Y:S05]  /*44f0*/  BSYNC.RECONVERGENT B0 ;  /* 0x0000000000007941 */ /* 0x000fea0003800200 */
.L_x_19763:
[----:B------:R-:W-:Y:S06]  /*4500*/  BAR.SYNC.DEFER_BLOCKING 0x0 ;  /* 0x0000000000007b1d */ /* 0x000fec0000010000 */
[----:B------:R-:W-:Y:S04]  /*4510*/  BSSY.RECONVERGENT B0, `(.L_x_19765) ;  /* 0x000000f000007945 */ /* 0x000fe80003800200 */
[----:B------:R-:W-:Y:S05]  /*4520*/  @P3 BRA `(.L_x_19766) ;  /* 0x0000000000343947 */ /* 0x000fea0003800000 */
[----:B------:R-:W3:Y:S01]  /*4530*/  S2UR UR5, SR_CgaCtaId ;  /* 0x00000000000579c3 */ /* 0x000ee20000008800 */
[----:B------:R-:W-:Y:S02]  /*4540*/  UMOV UR4, 0x400 ;  /* 0x0000040000047882 */ /* 0x000fe40000000000 */
[----:B------:R-:W-:-:S04]  /*4550*/  UIADD3 UR4, UPT, UPT, UR4, 0x120, URZ ;  /* 0x0000012004047890 */ /* 0x000fc8000fffe0ff */
[----:B---3--:R-:W-:-:S06]  /*4560*/  ULEA UR4, UR5, UR4, 0x18 ;  /* 0x0000000405047291 */ /* 0x008fcc000f8ec0ff */
[----:B-1----:R-:W-:-:S05]  /*4570*/  LEA R6, R0, UR4, 0x2 ;  /* 0x0000000400067c11 */ /* 0x002fca000f8e10ff */
[----:B--2---:R-:W1:Y:S04]  /*4580*/  LDS R2, [R6] ;  /* 0x0000000006027984 */ /* 0x004e680000000800 */
[----:B------:R-:W2:Y:S04]  /*4590*/  LDS R3, [R6+0x80] ;  /* 0x0000800006037984 */ /* 0x000ea80000000800 */
[----:B------:R-:W3:Y:S04]  /*45a0*/  LDS R4, [R6+0x100] ;  /* 0x0001000006047984 */ /* 0x000ee80000000800 */
[----:B------:R-:W4:Y:S01]  /*45b0*/  LDS R5, [R6+0x180] ;  /* 0x0001800006057984 */ /* 0x000f220000000800 */
[----:B-1----:R-:W-:Y:S01]  /*45c0*/  FADD.FTZ R19, R19, R2 ;  /* 0x0000000213137221 */ /* 0x002fe20000010000 */
[----:B--2---:R-:W-:Y:S01]  /*45d0*/  FADD.FTZ R18, R18, R3 ;  /* 0x0000000312127221 */ /* 0x004fe20000010000 */
[----:B---3--:R-:W-:Y:S01]  /*45e0*/  FADD.FTZ R17, R17, R4 ;  /* 0x0000000411117221 */ /* 0x008fe20000010000 */
[----:B----4-:R-:W-:-:S07]  /*45f0*/  FADD.FTZ R16, R16, R5 ;  /* 0x0000000510107221 */ /* 0x010fce0000010000 */
.L_x_19766:
[----:B------:R-:W-:Y:S05]  /*4600*/  BSYNC.RECONVERGENT B0 ;  /* 0x0000000000007941 */ /* 0x000fea0003800200 */
.L_x_19765:
        /* <DEDUP_REMOVED lines=11> */
[----:B------:R3:W-:Y:S02]  /*46c0*/  STS [R15+0x180], R16 ;  /* 0x000180100f007388 */ /* 0x0007e40000000800 */
.L_x_19768:
[----:B------:R-:W-:Y:S05]  /*46d0*/  BSYNC.RECONVERGENT B0 ;  /* 0x0000000000007941 */ /* 0x000fea0003800200 */
.L_x_19767:
        /* <DEDUP_REMOVED lines=9> */
[----:B------:R-:W4:Y:S04]  /*4770*/  LDS R3, [R4+0x80] ;  /* 0x0000800004037984 */ /* 0x000f280000000800 */
[----:B--2---:R-:W2:Y:S04]  /*4780*/  LDS R2, [R4+0x100] ;  /* 0x0001000004027984 */ /* 0x004ea80000000800 */
[----:B------:R-:W5:Y:S01]  /*4790*/  LDS R5, [R4+0x180] ;  /* 0x0001800004057984 */ /* 0x000f620000000800 */
[----:B---3--:R-:W-:Y:S01]  /*47a0*/  FADD.FTZ R19, R19, R0 ;  /* 0x0000000013137221 */ /* 0x008fe20000010000 */
[----:B----4-:R-:W-:Y:S01]  /*47b0*/  FADD.FTZ R18, R18, R3 ;  /* 0x0000000312127221 */ /* 0x010fe20000010000 */
[----:B--2---:R-:W-:Y:S01]  /*47c0*/  FADD.FTZ R17, R17, R2 ;  /* 0x0000000211117221 */ /* 0x004fe20000010000 */
[----:B-----5:R-:W-:-:S07]  /*47d0*/  FADD.FTZ R16, R16, R5 ;  /* 0x0000000510107221 */ /* 0x020fce0000010000 */
.L_x_19770:
[----:B------:R-:W-:Y:S05]  /*47e0*/  BSYNC.RECONVERGENT B0 ;  /* 0x0000000000007941 */ /* 0x000fea0003800200 */
.L_x_19769:
[----:B------:R-:W-:Y:S06]  /*47f0*/  BAR.SYNC.DEFER_BLOCKING 0x0 ;  /* 0x0000000000007b1d */ /* 0x000fec0000010000 */
[----:B------:R-:W-:Y:S05]  /*4800*/  @P2 EXIT ;  /* 0x000000000000294d */ /* 0x000fea0003800000 */
[----:B------:R-:W-:Y:S01]  /*4810*/  UIMAD UR5, UR13, UR19, UR17 ;  /* 0x000000130d0572a4 */ /* 0x000fe2000f8e0211 */
[----:B--23--:R-:W-:Y:S01]  /*4820*/  F2FP.BF16.F32.PACK_AB R18, R18, R19 ;  /* 0x000000131212723e */ /* 0x00cfe200000010ff */
[----:B------:R-:W-:Y:S01]  /*4830*/  USHF.L.U32 UR4, UR16, 0x7, URZ ;  /* 0x0000000710047899 */ /* 0x000fe200080006ff */
[----:B------:R-:W-:Y:S01]  /*4840*/  F2FP.BF16.F32.PACK_AB R16, R16, R17 ;  /* 0x000000111010723e */ /* 0x000fe200000010ff */
[----:B------:R-:W2:Y:S01]  /*4850*/  LDCU.64 UR6, c[0x0][0x390] ;  /* 0x00007200ff0677ac */ /* 0x000ea20008000a00 */
[----:B------:R-:W-:Y:S02]  /*4860*/  PRMT R0, R18, 0x7632, R0 ;  /* 0x0000763212007816 */ /* 0x000fe40000000000 */
[----:B------:R-:W-:Y:S01]  /*4870*/  PRMT R4, R16, 0x7632, R4 ;  /* 0x0000763210047816 */ /* 0x000fe20000000004 */
[----:B------:R-:W-:-:S04]  /*4880*/  UIMAD UR5, UR5, UR18, URZ ;  /* 0x00000012050572a4 */ /* 0x000fc8000f8e02ff */
[----:B------:R-:W-:-:S06]  /*4890*/  ULEA UR4, UP0, UR5, UR4, 0x7 ;  /* 0x0000000405047291 */ /* 0x000fcc000f8038ff */
[----:B------:R-:W-:Y:S01]  /*48a0*/  MOV R3, UR4 ;  /* 0x0000000400037c02 */ /* 0x000fe20008000f00 */
[----:B------:R-:W-:-:S03]  /*48b0*/  UIADD3.X UR4, UPT, UPT, URZ, URZ, URZ, UP0, !UPT ;  /* 0x000000ffff047290 */ /* 0x000fc600087fe4ff */
[----:B------:R-:W-:-:S03]  /*48c0*/  LOP3.LUT R14, R3, 0x1f, R14, 0xf8, !PT ;  /* 0x0000001f030e7812 */ /* 0x000fc600078ef80e */
[----:B------:R-:W-:Y:S01]  /*48d0*/  IMAD.U32 R3, RZ, RZ, UR4 ;  /* 0x00000004ff037e24 */ /* 0x000fe2000f8e00ff */
[----:B--2---:R-:W-:-:S04]  /*48e0*/  LEA R2, P0, R14, UR6, 0x1 ;  /* 0x000000060e027c11 */ /* 0x004fc8000f8008ff */
[----:B------:R-:W-:-:S05]  /*48f0*/  LEA.HI.X R3, R14, UR7, R3, 0x1, P0 ;  /* 0x000000070e037c11 */ /* 0x000fca00080f0c03 */
[----:B------:R-:W-:Y:S04]  /*4900*/  STG.E.U16 desc[UR14][R2.64], R18 ;  /* 0x0000001202007986 */ /* 0x000fe8000c10150e */
[----:B------:R-:W-:Y:S04]  /*4910*/  STG.E.U16 desc[UR14][R2.64+0x40], R0 ;  /* 0x0000400002007986 */ /* 0x000fe8000c10150e */
[----:B------:R-:W-:Y:S04]  /*4920*/  STG.E.U16 desc[UR14][R2.64+0x80], R16 ;  /* 0x0000801002007986 */ /* 0x000fe8000c10150e */
[----:B------:R-:W-:Y:S01]  /*4930*/  STG.E.U16 desc[UR14][R2.64+0xc0], R4 ;  /* 0x0000c00402007986 */ /* 0x000fe2000c10150e */
[----:B------:R-:W-:Y:S05]  /*4940*/  EXIT ;  /* 0x000000000000794d */ /* 0x000fea0003800000 */
.L_x_19727:
[----:B------:R-:W-:Y:S01]  /*4950*/  BSSY B1, `(.L_x_19771) ;  /* 0x0000007000017945 */ /* 0x000fe20003800000 */
[----:B------:R-:W-:Y:S01]  /*4960*/  MOV R43, 0x2 ;  /* 0x00000002002b7802 */ /* 0x000fe20000000f00 */
[----:B------:R-:W-:Y:S01]  /*4970*/  IMAD.MOV.U32 R13, RZ, RZ, 0x1f ;  /* 0x0000001fff0d7424 */ /* 0x000fe200078e00ff */
[----:B------:R-:W-:-:S07]  /*4980*/  MOV R12, 0xffffffff ;  /* 0xffffffff000c7802 */ /* 0x000fce0000000f00 */
[----:B------:R-:W-:Y:S05]  /*4990*/  WARPSYNC.COLLECTIVE R12, `(.L_x_19772) ;  /* 0x000000000c087348 */ /* 0x000fea0003c00000 */
[----:B------:R0:W1:Y:S02]  /*49a0*/  SHFL.BFLY P1, R49, R48, R43, R13 ;  /* 0x0c00002b30317389 */ /* 0x000064000002000d */
[----:B01----:R-:W-:Y:S05]  /*49b0*/  ENDCOLLECTIVE ;  /* 0x000000000000791b */ /* 0x003fea0003800000 */
.L_x_19772:
[----:B------:R-:W-:Y:S05]  /*49c0*/  BSYNC B1 ;  /* 0x0000000000017941 */ /* 0x000fea0003800000 */
.L_x_19771:
[----:B------:R-:W-:Y:S01]  /*49d0*/  FADD.FTZ R48, R48, R49 ;  /* 0x0000003130307221 */ /* 0x000fe20000010000 */
[----:B------:R-:W-:Y:S02]  /*49e0*/  IMAD.MOV.U32 R43, RZ, RZ, 0x1 ;  /* 0x00000001ff2b7424 */ /* 0x000fe400078e00ff */
[----:B------:R-:W-:Y:S02]  /*49f0*/  HFMA2 R13, -RZ, RZ, 0, 1.847743988037109375e-06 ;  /* 0x0000001fff0d7431 */ /* 0x000fe400000001ff */
[----:B------:R-:W-:-:S07]  /*4a00*/  IMAD.MOV.U32 R12, RZ, RZ, -0x1 ;  /* 0xffffffffff0c7424 */ /* 0x000fce00078e00ff */
[----:B------:R-:W-:Y:S05]  /*4a10*/  WARPSYNC.COLLECTIVE R12, `(.L_x_19773) ;  /* 0x000000000c087348 */ /* 0x000fea0003c00000 */
[----:B------:R0:W1:Y:S02]  /*4a20*/  SHFL.BFLY P1, R49, R48, R43, R13 ;  /* 0x0c00002b30317389 */ /* 0x000064000002000d */
[----:B01----:R-:W-:Y:S05]  /*4a30*/  ENDCOLLECTIVE ;  /* 0x000000000000791b */ /* 0x003fea0003800000 */
.L_x_19773:
[----:B------:R-:W-:Y:S05]  /*4a40*/  BRA `(.L_x_19774) ;  /* 0xffffffc800487947 */ /* 0x000fea000383ffff */
.L_x_19729:
        /* <DEDUP_REMOVED lines=8> */
.L_x_19776:
[----:B------:R-:W-:Y:S05]  /*4ad0*/  BSYNC B0 ;  /* 0x0000000000007941 */ /* 0x000fea0003800000 */
.L_x_19775:
[----:B------:R-:W-:Y:S01]  /*4ae0*/  FMNMX.FTZ R48, R49, R29, !PT ;  /* 0x0000001d31307209 */ /* 0x000fe20007810000 */
[----:B------:R-:W-:Y:S01]  /*4af0*/  IMAD.MOV.U32 R13, RZ, RZ, 0x1f ;  /* 0x0000001fff0d7424 */ /* 0x000fe200078e00ff */
[----:B------:R-:W-:Y:S02]  /*4b00*/  MOV R43, 0x8 ;  /* 0x00000008002b7802 */ /* 0x000fe40000000f00 */
[----:B------:R-:W-:-:S07]  /*4b10*/  MOV R12, 0xffffffff ;  /* 0xffffffff000c7802 */ /* 0x000fce0000000f00 */
[----:B------:R-:W-:Y:S05]  /*4b20*/  WARPSYNC.COLLECTIVE R12, `(.L_x_19777) ;  /* 0x000000000c087348 */ /* 0x000fea0003c00000 */
[----:B------:R0:W1:Y:S02]  /*4b30*/  SHFL.BFLY P1, R49, R48, R43, R13 ;  /* 0x0c00002b30317389 */ /* 0x000064000002000d */
[----:B01----:R-:W-:Y:S05]  /*4b40*/  ENDCOLLECTIVE ;  /* 0x000000000000791b */ /* 0x003fea0003800000 */
.L_x_19777:
[----:B------:R-:W-:Y:S01]  /*4b50*/  HFMA2 R43, -RZ, RZ, 0, 2.384185791015625e-07 ;  /* 0x00000004ff2b7431 */ /* 0x000fe200000001ff */
[----:B------:R-:W-:-:S05]  /*4b60*/  FMNMX.FTZ R7, R48, R49, !PT ;  /* 0x0000003130077209 */ /* 0x000fca0007810000 */
[----:B------:R-:W-:-:S07]  /*4b70*/  IMAD.MOV.U32 R48, RZ, RZ, R7 ;  /* 0x000000ffff307224 */ /* 0x000fce00078e0007 */
[----:B------:R-:W-:Y:S05]  /*4b80*/  WARPSYNC.COLLECTIVE R12, `(.L_x_19778) ;  /* 0x000000000c087348 */ /* 0x000fea0003c00000 */
[----:B------:R0:W1:Y:S02]  /*4b90*/  SHFL.BFLY P1, R49, R48, R43, R13 ;  /* 0x0c00002b30317389 */ /* 0x000064000002000d */
[----:B01----:R-:W-:Y:S05]  /*4ba0*/  ENDCOLLECTIVE ;  /* 0x000000000000791b */ /* 0x003fea0003800000 */
.L_x_19778:
[----:B------:R-:W-:Y:S05]  /*4bb0*/  BRA `(.L_x_19779) ;  /* 0xffffffc8008c7947 */ /* 0x000fea000383ffff */
.L_x_19780:
        /* <DEDUP_REMOVED lines=12> */
.L_x_27519:


//--------------------- .text._ZN4vllm25paged_attention_v2_kernelI13__nv_bfloat16S1_Li120ELi8ELi128ELNS_18Fp8KVCacheDataTypeE0ELb0ELi512EEEvPfS3_PT_PKS4_PKT0_SA_ifPKiSC_iPKfiiiSE_SE_iiiii --------------------------
	.section	.text._ZN4vllm25paged_attention_v2_kernelI13__nv_bfloat16S1_Li120ELi8ELi128ELNS_18Fp8KVCacheDataTypeE0ELb0ELi512EEEvPfS3_PT_PKS4_PKT0_SA_ifPKiSC_iPKfiiiSE_SE_iiiii,"ax",@progbits
	.align	128
        .global         _ZN4vllm25paged_attention_v2_kernelI13__nv_bfloat16S1_Li120ELi8ELi128ELNS_18Fp8KVCacheDataTypeE0ELb0ELi512EEEvPfS3_PT_PKS4_PKT0_SA_ifPKiSC_iPKfiiiSE_SE_iiiii
        .type           _ZN4vllm25paged_attention_v2_kernelI13__nv_bfloat16S1_Li120ELi8ELi128ELNS_18Fp8KVCacheDataTypeE0ELb0ELi512EEEvPfS3_PT_PKS4_PKT0_SA_ifPKiSC_iPKfiiiSE_SE_iiiii,@function
        .size           _ZN4vllm25paged_attention_v2_kernelI13__nv_bfloat16S1_Li120ELi8ELi128ELNS_18Fp8KVCacheDataTypeE0ELb0ELi512EEEvPfS3_PT_PKS4_PKT0_SA_ifPKiSC_iPKfiiiSE_SE_iiiii,(.L_x_27520 - _ZN4vllm25paged_attention_v2_kernelI13__nv_bfloat16S1_Li120ELi8ELi128ELNS_18Fp8KVCacheDataTypeE0ELb0ELi512EEEvPfS3_PT_PKS4_PKT0_SA_ifPKiSC_iPKfiiiSE_SE_iiiii)
        .other          _ZN4vllm25paged_attention_v2_kernelI13__nv_bfloat16S1_Li120ELi8ELi128ELNS_18Fp8KVCacheDataTypeE0ELb0ELi512EEEvPfS3_PT_PKS4_PKT0_SA_ifPKiSC_iPKfiiiSE_SE_iiiii,@"STO_CUDA_ENTRY STV_DEFAULT"
_ZN4vllm25paged_attention_v2_kernelI13__nv_bfloat16S1_Li120ELi8ELi128ELNS_18Fp8KVCacheDataTypeE0ELb0ELi512EEEvPfS3_PT_PKS4_PKT0_SA_ifPKiSC_iPKfiiiSE_SE_iiiii:
.text._ZN4vllm25paged_attention_v2_kernelI13__nv_bfloat16S1_Li120ELi8ELi128ELNS_18Fp8KVCacheDataTypeE0ELb0ELi512EEEvPfS3_PT_PKS4_PKT0_SA_ifPKiSC_iPKfiiiSE_SE_iiiii:
        /* <DEDUP_REMOVED lines=25> */
[----:B-1----:R-:W-:Y:S01]  /*0190*/  MOV R3, UR19 ;  /* 0x0000001300037c02 */ /* 0x002fe20008000f00 */
[----:B------:R-:W-:Y:S02]  /*01a0*/  USHF.R.S32.HI UR5, URZ, 0x1f, UR4 ;  /* 0x0000001fff057899 */ /* 0x000fe40008011404 */
[----:B------:R-:W-:Y:S01]  /*01b0*/  UISETP.NE.AND.EX UP0, UPT, UR7, URZ, UPT, UP0 ;  /* 0x000000ff0700728c */ /* 0x000fe2000bf05300 */
[----:B------:R-:W1:Y:S01]  /*01c0*/  LDCU.64 UR10, c[0x0][0x3a0] ;  /* 0x00007400ff0a77ac */ /* 0x000e620008000a00 */
[C---:B0-----:R-:W-:Y:S01]  /*01d0*/  ISETP.GT.U32.AND P0, PT, R0.reuse, 0x3b, PT ;  /* 0x0000003b0000780c */ /* 0x041fe20003f04070 */
[----:B------:R-:W0:Y:S01]  /*01e0*/  LDCU UR20, c[0x0][0x370] ;  /* 0x00006e00ff1477ac */ /* 0x000e220008000800 */
[----:B------:R-:W-:Y:S01]  /*01f0*/  LOP3.LUT R23, R0, 0x3, RZ, 0xc0, !PT ;  /* 0x0000000300177812 */ /* 0x000fe200078ec0ff */
[----:B------:R-:W-:Y:S01]  /*0200*/  BSSY B0, `(.L_x_19781) ;  /* 0x000012b000007945 */ /* 0x000fe20003800000 */
[----:B------:R-:W2:Y:S09]  /*0210*/  LDCU UR7, c[0x0][0x3dc] ;  /* 0x00007b80ff0777ac */ /* 0x000eb20008000800 */
[----:B------:R-:W3:Y:S01]  /*0220*/  @!P0 LDC.64 R6, c[0x0][0x398] ;  /* 0x0000e600ff068b82 */ /* 0x000ee20000000a00 */
[----:B------:R-:W-:-:S02]  /*0230*/  @!P0 IMAD R3, R3, 0x78, RZ ;  /* 0x0000007803038824 */ /* 0x000fc400078e02ff */
[----:B------:R-:W-:-:S05]  /*0240*/  @!P0 IMAD.SHL.U32 R2, R0, 0x2, RZ ;  /* 0x0000000200028824 */ /* 0x000fca00078e00ff */
[----:B------:R-:W-:-:S04]  /*0250*/  @!P0 IADD3 R3, P1, P2, R2, UR4, R3 ;  /* 0x0000000402038c10 */ /* 0x000fc8000fa3e003 */
[----:B------:R-:W-:Y:S01]  /*0260*/  @!P0 IADD3.X R4, PT, PT, RZ, UR5, RZ, P1, P2 ;  /* 0x00000005ff048c10 */ /* 0x000fe20008fe44ff */
[----:B------:R-:W1:Y:S01]  /*0270*/  @UP0 LDCU.64 UR4, c[0x0][0x3d0] ;  /* 0x00007a00ff0407ac */ /* 0x000e620008000a00 */
[----:B---3--:R-:W-:-:S04]  /*0280*/  @!P0 LEA R2, P1, R3, R6, 0x1 ;  /* 0x0000000603028211 */ /* 0x008fc800078208ff */
[----:B------:R-:W-:-:S05]  /*0290*/  @!P0 LEA.HI.X R3, R3, R7, R4, 0x1, P1 ;  /* 0x0000000703038211 */ /* 0x000fca00008f0c04 */
[----:B------:R-:W3:Y:S01]  /*02a0*/  @!P0 LDG.E.CONSTANT R10, desc[UR14][R2.64] ;  /* 0x0000000e020a8981 */ /* 0x000ee2000c1e9900 */
[----:B----4-:R-:W-:Y:S01]  /*02b0*/  IABS R7, R8 ;  /* 0x0000000800077213 */ /* 0x010fe20000000000 */
[----:B-1----:R-:W-:Y:S01]  /*02c0*/  @UP0 UIMAD.WIDE.U32 UR4, UR19, 0x4, UR4 ;  /* 0x00000004130408a5 */ /* 0x002fe2000f8e0004 */
[----:B------:R-:W-:Y:S02]  /*02d0*/  PLOP3.LUT P1, PT, PT, PT, UP0, 0x80, 0x8 ;  /* 0x000000000008781c */ /* 0x000fe40003f2f008 */
[----:B------:R-:W1:Y:S03]  /*02e0*/  I2F.RP R6, R7 ;  /* 0x0000000700067306 */ /* 0x000e660000209400 */
[----:B------:R-:W-:Y:S01]  /*02f0*/  MOV R4, UR4 ;  /* 0x0000000400047c02 */ /* 0x000fe20008000f00 */
[----:B------:R-:W-:-:S07]  /*0300*/  IMAD.U32 R5, RZ, RZ, UR5 ;  /* 0x00000005ff057e24 */ /* 0x000fce000f8e00ff */
[----:B------:R0:W5:Y:S01]  /*0310*/  @P1 LDG.E.CONSTANT R22, desc[UR14][R4.64] ;  /* 0x0000000e04161981 */ /* 0x000162000c1e9900 */
[----:B------:R-:W-:Y:S01]  /*0320*/  UIADD3 UR4, UPT, UPT, UR16, 0x7, URZ ;  /* 0x0000000710047890 */ /* 0x000fe2000fffe0ff */
[----:B------:R-:W-:Y:S01]  /*0330*/  IMAD.MOV.U32 R25, RZ, RZ, -0x800001 ;  /* 0xff7fffffff197424 */ /* 0x000fe200078e00ff */
[----:B------:R-:W-:Y:S01]  /*0340*/  ULEA UR5, UR17, 0x40, 0x6 ;  /* 0x0000004011057891 */ /* 0x000fe2000f8e30ff */
[----:B-1----:R-:W1:Y:S01]  /*0350*/  MUFU.RCP R6, R6 ;  /* 0x0000000600067308 */ /* 0x002e620000001000 */
[----:B------:R-:W-:Y:S02]  /*0360*/  USHF.R.U32.HI UR4, URZ, 0x3, UR4 ;  /* 0x00000003ff047899 */ /* 0x000fe40008011604 */
[----:B------:R-:W-:Y:S02]  /*0370*/  UIMAD UR9, UR13, UR9, URZ ;  /* 0x000000090d0972a4 */ /* 0x000fe4000f8e02ff */
[----:B------:R-:W-:Y:S01]  /*0380*/  UISETP.LT.U32.AND UP0, UPT, UR4, UR5, UPT ;  /* 0x000000050400728c */ /* 0x000fe2000bf01070 */
[----:B0-----:R-:W-:-:S03]  /*0390*/  IABS R4, UR20 ;  /* 0x0000001400047c13 */ /* 0x001fc60008000000 */
[----:B------:R-:W-:Y:S01]  /*03a0*/  USEL UR8, UR4, UR5, UP0 ;  /* 0x0000000504087287 */ /* 0x000fe20008000000 */
[----:B-1----:R-:W-:Y:S02]  /*03b0*/  VIADD R2, R6, 0xffffffe ;  /* 0x0ffffffe06027836 */ /* 0x002fe40000000000 */
[----:B------:R-:W0:Y:S02]  /*03c0*/  S2R R6, SR_CgaCtaId ;  /* 0x0000000000067919 */ /* 0x000e240000008800 */
[----:B------:R1:W4:Y:S02]  /*03d0*/  F2I.FTZ.U32.TRUNC.NTZ R3, R2 ;  /* 0x0000000200037305 */ /* 0x000324000021f000 */
[----:B-1----:R-:W-:Y:S01]  /*03e0*/  IMAD.MOV.U32 R2, RZ, RZ, RZ ;  /* 0x000000ffff027224 */ /* 0x002fe200078e00ff */
        /* <DEDUP_REMOVED lines=22> */
[----:B------:R1:W4:Y:S02]  /*0550*/  F2I.FTZ.U32.TRUNC.NTZ R3, R2 ;  /* 0x0000000200037305 */ /* 0x000324000021f000 */
[----:B-1----:R-:W-:Y:S01]  /*0560*/  IMAD.MOV.U32 R2, RZ, RZ, RZ ;  /* 0x000000ffff027224 */ /* 0x002fe200078e00ff */
        /* <DEDUP_REMOVED lines=8> */
[----:B0-----:R-:W-:Y:S02]  /*05f0*/  LEA R4, R6, R3, 0x18 ;  /* 0x0000000306047211 */ /* 0x001fe400078ec0ff */
[----:B------:R-:W-:Y:S02]  /*0600*/  SHF.R.U32.HI R7, RZ, 0x2, R0 ;  /* 0x00000002ff077819 */ /* 0x000fe40000011600 */
[----:B------:R-:W-:Y:S01]  /*0610*/  ISETP.GT.U32.AND P2, PT, R5, R2, PT ;  /* 0x000000020500720c */ /* 0x000fe20003f44070 */
[----:B------:R-:W-:Y:S01]  /*0620*/  IMAD R8, R23, 0x3c, R4 ;  /* 0x0000003c17087824 */ /* 0x000fe200078e0204 */
[----:B------:R-:W-:Y:S02]  /*0630*/  SHF.R.U32.HI R0, RZ, 0x5, R0 ;  /* 0x00000005ff007819 */ /* 0x000fe40000011600 */
[----:B------:R-:W-:Y:S01]  /*0640*/  LOP3.LUT R4, R9, UR19, RZ, 0x3c, !PT ;  /* 0x0000001309047c12 */ /* 0x000fe2000f8e3cff */
[----:B------:R-:W-:-:S03]  /*0650*/  @!P0 IMAD R3, R7, 0x4, R8 ;  /* 0x0000000407038824 */ /* 0x000fc600078e0208 */
[----:B------:R-:W-:-:S05]  /*0660*/  ISETP.GE.AND P3, PT, R4, RZ, PT ;  /* 0x000000ff0400720c */ /* 0x000fca0003f66270 */
[-C--:B------:R-:W-:Y:S02]  /*0670*/  @!P2 IADD3 R2, PT, PT, R2, -R5.reuse, RZ ;  /* 0x800000050202a210 */ /* 0x080fe40007ffe0ff */
[----:B------:R-:W-:Y:S02]  /*0680*/  @!P2 IADD3 R24, PT, PT, R24, 0x1, RZ ;  /* 0x000000011818a810 */ /* 0x000fe40007ffe0ff */
[----:B------:R-:W-:Y:S01]  /*0690*/  ISETP.GE.U32.AND P1, PT, R2, R5, PT ;  /* 0x000000050200720c */ /* 0x000fe20003f26070 */
[----:B------:R-:W-:-:S04]  /*06a0*/  IMAD.U32 R5, RZ, RZ, UR17 ;  /* 0x00000011ff057e24 */ /* 0x000fc8000f8e00ff */
[----:B------:R-:W-:-:S08]  /*06b0*/  IMAD R0, R5, 0x40, R0 ;  /* 0x0000004005007824 */ /* 0x000fd000078e0200 */
[----:B------:R-:W-:Y:S01]  /*06c0*/  @P1 VIADD R24, R24, 0x1 ;  /* 0x0000000118181836 */ /* 0x000fe20000000000 */
[----:B------:R-:W-:-:S04]  /*06d0*/  ISETP.GE.U32.AND P1, PT, R0, UR8, PT ;  /* 0x0000000800007c0c */ /* 0x000fc8000bf26070 */
[----:B------:R-:W-:Y:S01]  /*06e0*/  @!P3 IADD3 R24, PT, PT, RZ, -R24, RZ ;  /* 0x80000018ff18b210 */ /* 0x000fe20007ffe0ff */
[----:B---3--:R0:W-:Y:S01]  /*06f0*/  @!P0 STS [R3], R10 ;  /* 0x0000000a03008388 */ /* 0x0081e20000000800 */
        /* <DEDUP_REMOVED lines=8> */
[----:B------:R-:W2:Y:S01]  /*0780*/  LDS R27, [R8] ;  /* 0x00000000081b7984 */ /* 0x000ea20000000800 */
[----:B------:R-:W-:Y:S01]  /*0790*/  LOP3.LUT R6, R7, 0x7, RZ, 0xc0, !PT ;  /* 0x0000000707067812 */ /* 0x000fe200078ec0ff */
[----:B------:R-:W-:Y:S01]  /*07a0*/  USHF.L.U32 UR21, UR17, 0x9, URZ ;  /* 0x0000000911157899 */ /* 0x000fe200080006ff */
[----:B------:R-:W-:Y:S01]  /*07b0*/  MOV R25, 0xff7fffff ;  /* 0xff7fffff00197802 */ /* 0x000fe20000000f00 */
[----:B------:R-:W3:Y:S01]  /*07c0*/  LDS R28, [R8+0x4] ;  /* 0x00000400081c7984 */ /* 0x000ee20000000800 */
[----:B------:R-:W4:Y:S03]  /*07d0*/  LDCU UR6, c[0x0][0x3e0] ;  /* 0x00007c00ff0677ac */ /* 0x000f260008000800 */
[----:B------:R-:W4:Y:S04]  /*07e0*/  LDS R30, [R8+0xc] ;  /* 0x00000c00081e7984 */ /* 0x000f280000000800 */
[----:B------:R-:W4:Y:S04]  /*07f0*/  LDS R31, [R8+0x10] ;  /* 0x00001000081f7984 */ /* 0x000f280000000800 */
[----:B------:R-:W4:Y:S04]  /*0800*/  LDS R33, [R8+0x18] ;  /* 0x0000180008217984 */ /* 0x000f280000000800 */
[----:B------:R-:W4:Y:S04]  /*0810*/  LDS R34, [R8+0x1c] ;  /* 0x00001c0008227984 */ /* 0x000f280000000800 */
[----:B------:R-:W4:Y:S01]  /*0820*/  LDS R36, [R8+0x24] ;  /* 0x0000240008247984 */ /* 0x000f220000000800 */
[----:B0-----:R-:W-:-:S03]  /*0830*/  SHF.R.U32.HI R9, RZ, 0x5, R0 ;  /* 0x00000005ff097819 */ /* 0x001fc60000011600 */
[----:B------:R-:W0:Y:S01]  /*0840*/  LDS R37, [R8+0x28] ;  /* 0x0000280008257984 */ /* 0x000e220000000800 */
[----:B------:R-:W-:Y:S01]  /*0850*/  IMAD.SHL.U32 R0, R7, 0x4, RZ ;  /* 0x0000000407007824 */ /* 0x000fe200078e00ff */
[----:B------:R-:W-:Y:S02]  /*0860*/  LEA R26, R26, R9, 0x6 ;  /* 0x000000091a1a7211 */ /* 0x000fe400078e30ff */
[----:B------:R-:W0:Y:S02]  /*0870*/  LDS R21, [R8+0x30] ;  /* 0x0000300008157984 */ /* 0x000e240000000800 */
[----:B------:R-:W-:Y:S01]  /*0880*/  LOP3.LUT R0, R0, 0x1c, RZ, 0xc0, !PT ;  /* 0x0000001c00007812 */ /* 0x000fe200078ec0ff */
[----:B------:R-:W-:Y:S01]  /*0890*/  IMAD.WIDE.U32 R2, R26, 0x4, RZ ;  /* 0x000000041a027825 */ /* 0x000fe200078e00ff */
[----:B------:R-:W0:Y:S02]  /*08a0*/  LDS R20, [R8+0x34] ;  /* 0x0000340008147984 */ /* 0x000e240000000800 */
[----:B------:R-:W-:-:S02]  /*08b0*/  LEA R42, R9, R0, 0x5 ;  /* 0x00000000092a7211 */ /* 0x000fc400078e28ff */
[----:B--2---:R-:W-:Y:S01]  /*08c0*/  PRMT R18, R27, 0x7632, R18 ;  /* 0x000076321b127816 */ /* 0x004fe20000000012 */
[----:B------:R-:W2:Y:S01]  /*08d0*/  LDS R29, [R8+0x8] ;  /* 0x00000800081d7984 */ /* 0x000ea20000000800 */
[----:B------:R-:W-:Y:S01]  /*08e0*/  IMAD.WIDE R2, R5, 0x4, R2 ;  /* 0x0000000405027825 */ /* 0x000fe200078e0202 */
[----:B------:R-:W-:Y:S02]  /*08f0*/  LEA R5, R9, UR21, 0x3 ;  /* 0x0000001509057c11 */ /* 0x000fe4000f8e18ff */
[----:B------:R-:W2:Y:S01]  /*0900*/  LDS R32, [R8+0x14] ;  /* 0x0000140008207984 */ /* 0x000ea20000000800 */
[----:B---3--:R-:W-:Y:S01]  /*0910*/  PRMT R17, R28, 0x7632, R17 ;  /* 0x000076321c117816 */ /* 0x008fe20000000011 */
[----:B------:R-:W-:Y:S01]  /*0920*/  IMAD.U32 R27, R27, 0x10000, RZ ;  /* 0x000100001b1b7824 */ /* 0x000fe200078e00ff */
[----:B-1----:R-:W-:Y:S01]  /*0930*/  IADD3 R4, P0, PT, R2, UR4, RZ ;  /* 0x0000000402047c10 */ /* 0x002fe2000ff1e0ff */
[----:B------:R-:W1:Y:S01]  /*0940*/  LDS R35, [R8+0x20] ;  /* 0x0000200008237984 */ /* 0x000e620000000800 */
[----:B------:R-:W-:Y:S01]  /*0950*/  IMAD.IADD R6, R6, 0x1, R5 ;  /* 0x0000000106067824 */ /* 0x000fe200078e0205 */
[----:B------:R-:W-:Y:S01]  /*0960*/  UMOV UR4, 0x400 ;  /* 0x0000040000047882 */ /* 0x000fe20000000000 */
[----:B------:R-:W-:Y:S01]  /*0970*/  IADD3.X R5, PT, PT, R3, UR5, RZ, P0, !PT ;  /* 0x0000000503057c10 */ /* 0x000fe200087fe4ff */
[----:B------:R-:W3:Y:S01]  /*0980*/  LDS R38, [R8+0x2c] ;  /* 0x00002c0008267984 */ /* 0x000ee20000000800 */
[----:B------:R-:W2:Y:S01]  /*0990*/  S2UR UR5, SR_CgaCtaId ;  /* 0x00000000000579c3 */ /* 0x000ea20000008800 */
[----:B------:R-:W-:Y:S01]  /*09a0*/  IMAD.SHL.U32 R2, R7, 0x8, RZ ;  /* 0x0000000807027824 */ /* 0x000fe200078e00ff */
[----:B------:R-:W-:Y:S01]  /*09b0*/  UIADD3 UR4, UPT, UPT, UR4, 0x110, URZ ;  /* 0x0000011004047890 */ /* 0x000fe2000fffe0ff */
[----:B------:R0:W3:Y:S01]  /*09c0*/  LDS R19, [R8+0x38] ;  /* 0x0000380008137984 */ /* 0x0000e20000000800 */
[----:B----4-:R-:W-:Y:S01]  /*09d0*/  IMAD R3, R24, UR6, RZ ;  /* 0x0000000618037c24 */ /* 0x010fe2000f8e02ff */
[----:B------:R-:W-:Y:S01]  /*09e0*/  PRMT R15, R30, 0x7632, R15 ;  /* 0x000076321e0f7816 */ /* 0x000fe2000000000f */
[----:B------:R-:W-:Y:S01]  /*09f0*/  IMAD.U32 R28, R28, 0x10000, RZ ;  /* 0x000100001c1c7824 */ /* 0x000fe200078e00ff */
[----:B------:R-:W-:Y:S01]  /*0a00*/  LOP3.LUT R2, R2, 0x38, RZ, 0xc0, !PT ;  /* 0x0000003802027812 */ /* 0x000fe200078ec0ff */
        /* <DEDUP_REMOVED lines=9> */
[C---:B0-----:R-:W-:Y:S01]  /*0aa0*/  PRMT R8, R37.reuse, 0x7632, R8 ;  /* 0x0000763225087816 */ /* 0x041fe20000000008 */
[----:B------:R-:W-:Y:S01]  /*0ab0*/  IMAD.U32 R37, R37, 0x10000, RZ ;  /* 0x0001000025257824 */ /* 0x000fe200078e00ff */
[C---:B------:R-:W-:Y:S01]  /*0ac0*/  PRMT R39, R21.reuse, 0x7632, R39 ;  /* 0x0000763215277816 */ /* 0x040fe20000000027 */
[----:B------:R-:W-:Y:S01]  /*0ad0*/  IMAD.U32 R21, R21, 0x10000, RZ ;  /* 0x0001000015157824 */ /* 0x000fe200078e00ff */
[----:B------:R-:W-:Y:S01]  /*0ae0*/  IADD3 R2, P1, PT, R3, R2, RZ ;  /* 0x0000000203027210 */ /* 0x000fe20007f3e0ff */
[----:B------:R-:W-:Y:S01]  /*0af0*/  IMAD.U32 R18, R18, 0x10000, RZ ;  /* 0x0001000012127824 */ /* 0x000fe200078e00ff */
[----:B------:R-:W-:Y:S01]  /*0b00*/  PRMT R40, R20, 0x7632, R40 ;  /* 0x0000763214287816 */ /* 0x000fe20000000028 */
[----:B--2---:R-:W-:Y:S01]  /*0b10*/  ULEA UR4, UR5, UR4, 0x18 ;  /* 0x0000000405047291 */ /* 0x004fe2000f8ec0ff */
[----:B-----5:R-:W-:Y:S01]  /*0b20*/  FSETP.NEU.FTZ.AND P0, PT, R22, RZ, PT ;  /* 0x000000ff1600720b */ /* 0x020fe20003f1d000 */
        /* <DEDUP_REMOVED lines=8> */
[----:B------:R-:W-:Y:S01]  /*0bb0*/  IMAD.U32 R12, R12, 0x10000, RZ ;  /* 0x000100000c0c7824 */ /* 0x000fe200078e00ff */
[----:B-1----:R-:W-:Y:S01]  /*0bc0*/  PRMT R10, R35, 0x7632, R10 ;  /* 0x00007632230a7816 */ /* 0x002fe2000000000a */
[----:B------:R-:W-:Y:S01]  /*0bd0*/  IMAD.U32 R11, R11, 0x10000, RZ ;  /* 0x000100000b0b7824 */ /* 0x000fe200078e00ff */
[----:B------:R-:W-:Y:S01]  /*0be0*/  SHF.L.U32 R35, R35, 0x10, RZ ;  /* 0x0000001023237819 */ /* 0x000fe200000006ff */
[----:B------:R-:W-:Y:S01]  /*0bf0*/  IMAD.U32 R9, R9, 0x10000, RZ ;  /* 0x0001000009097824 */ /* 0x000fe200078e00ff */
[----:B---3--:R-:W-:Y:S01]  /*0c00*/  PRMT R0, R38, 0x7632, R0 ;  /* 0x0000763226007816 */ /* 0x008fe20000000000 */
[----:B------:R-:W-:Y:S01]  /*0c10*/  IMAD.U32 R8, R8, 0x10000, RZ ;  /* 0x0001000008087824 */ /* 0x000fe200078e00ff */
[----:B------:R-:W-:Y:S01]  /*0c20*/  SHF.L.U32 R38, R38, 0x10, RZ ;  /* 0x0000001026267819 */ /* 0x000fe200000006ff */
[----:B------:R-:W-:Y:S01]  /*0c30*/  IMAD.U32 R39, R39, 0x10000, RZ ;  /* 0x0001000027277824 */ /* 0x000fe200078e00ff */
[C---:B------:R-:W-:Y:S01]  /*0c40*/  PRMT R41, R19.reuse, 0x7632, R41 ;  /* 0x0000763213297816 */ /* 0x040fe20000000029 */
[----:B------:R-:W-:Y:S01]  /*0c50*/  IMAD.U32 R40, R40, 0x10000, RZ ;  /* 0x0001000028287824 */ /* 0x000fe200078e00ff */
[----:B------:R-:W-:Y:S01]  /*0c60*/  SHF.L.U32 R19, R19, 0x10, RZ ;  /* 0x0000001013137819 */ /* 0x000fe200000006ff */
[----:B------:R-:W-:Y:S01]  /*0c70*/  VIADD R42, R42, UR4 ;  /* 0x000000042a2a7c36 */ /* 0x000fe20008000000 */
[----:B------:R-:W-:Y:S01]  /*0c80*/  SHF.L.U32 R16, R16, 0x10, RZ ;  /* 0x0000001010107819 */ /* 0x000fe200000006ff */
[----:B------:R-:W-:Y:S01]  /*0c90*/  VIADD R43, R6, -UR16 ;  /* 0x80000010062b7c36 */ /* 0x000fe20008000000 */
[----:B------:R-:W-:-:S02]  /*0ca0*/  SHF.L.U32 R13, R13, 0x10, RZ ;  /* 0x000000100d0d7819 */ /* 0x000fc400000006ff */
[----:B------:R-:W-:Y:S02]  /*0cb0*/  SHF.L.U32 R10, R10, 0x10, RZ ;  /* 0x000000100a0a7819 */ /* 0x000fe400000006ff */
[----:B------:R-:W-:Y:S02]  /*0cc0*/  SHF.L.U32 R0, R0, 0x10, RZ ;  /* 0x0000001000007819 */ /* 0x000fe400000006ff */
[----:B------:R-:W-:Y:S02]  /*0cd0*/  SHF.L.U32 R41, R41, 0x10, RZ ;  /* 0x0000001029297819 */ /* 0x000fe400000006ff */
[----:B------:R-:W-:Y:S02]  /*0ce0*/  LEA.HI.X.SX32 R3, R3, RZ, 0x1, P1 ;  /* 0x000000ff03037211 */ /* 0x000fe400008f0eff */
[----:B------:R-:W-:-:S07]  /*0cf0*/  IADD3 R44, PT, PT, R6, 0x1, RZ ;  /* 0x00000001062c7810 */ /* 0x000fce0007ffe0ff */
.L_x_19784:
[----:B------:R-:W2:Y:S02]  /*0d00*/  LDG.E.CONSTANT R7, desc[UR14][R4.64] ;  /* 0x0000000e04077981 */ /* 0x000ea4000c1e9900 */
[----:B--2---:R-:W-:-:S03]  /*0d10*/  IMAD.WIDE R6, R7, UR7, R2 ;  /* 0x0000000707067c25 */ /* 0x004fc6000f8e0202 */
[----:B------:R-:W-:-:S05]  /*0d20*/  LEA R45, P1, R23, R6, 0x1 ;  /* 0x00000006172d7211 */ /* 0x000fca00078208ff */
[----:B0-----:R-:W-:Y:S01]  /*0d30*/  IMAD.X R46, RZ, RZ, R7, P1 ;  /* 0x000000ffff2e7224 */ /* 0x001fe200008e0607 */
[----:B------:R-:W-:-:S04]  /*0d40*/  LEA R6, P1, R45, UR10, 0x1 ;  /* 0x0000000a2d067c11 */ /* 0x000fc8000f8208ff */
[----:B------:R-:W-:-:S05]  /*0d50*/  LEA.HI.X R7, R45, UR11, R46, 0x1, P1 ;  /* 0x0000000b2d077c11 */ /* 0x000fca00088f0c2e */
[----:B------:R-:W2:Y:S04]  /*0d60*/  LDG.E.CONSTANT R49, desc[UR14][R6.64+0x80] ;  /* 0x0000800e06317981 */ /* 0x000ea8000c1e9900 */
[----:B------:R-:W3:Y:S04]  /*0d70*/  LDG.E.CONSTANT R45, desc[UR14][R6.64] ;  /* 0x0000000e062d7981 */ /* 0x000ee8000c1e9900 */
[----:B------:R-:W4:Y:S04]  /*0d80*/  LDG.E.CONSTANT R48, desc[UR14][R6.64+0x100] ;  /* 0x0001000e06307981 */ /* 0x000f28000c1e9900 */
[----:B------:R-:W5:Y:S01]  /*0d90*/  LDG.E.CONSTANT R47, desc[UR14][R6.64+0x180] ;  /* 0x0001800e062f7981 */ /* 0x000f62000c1e9900 */
[C---:B--2---:R-:W-:Y:S01]  /*0da0*/  IMAD.U32 R51, R49.reuse, 0x10000, RZ ;  /* 0x0001000031337824 */ /* 0x044fe200078e00ff */
[----:B------:R-:W-:-:S02]  /*0db0*/  PRMT R49, R49, 0x7632, R49 ;  /* 0x0000763231317816 */ /* 0x000fc40000000031 */
[C---:B---3--:R-:W-:Y:S01]  /*0dc0*/  SHF.L.U32 R46, R45.reuse, 0x10, RZ ;  /* 0x000000102d2e7819 */ /* 0x048fe200000006ff */
[----:B------:R-:W-:Y:S01]  /*0dd0*/  FMUL.FTZ R50, R28, R51 ;  /* 0x000000331c327220 */ /* 0x000fe20000410000 */
[----:B------:R-:W-:-:S03]  /*0de0*/  PRMT R45, R45, 0x7632, R45 ;  /* 0x000076322d2d7816 */ /* 0x000fc6000000002d */
[----:B------:R-:W-:Y:S01]  /*0df0*/  FFMA.FTZ R46, R27, R46, R50 ;  /* 0x0000002e1b2e7223 */ /* 0x000fe20000010032 */
[----:B------:R-:W-:Y:S02]  /*0e00*/  IMAD.U32 R50, R49, 0x10000, RZ ;  /* 0x0001000031327824 */ /* 0x000fe400078e00ff */
[----:B------:R-:W-:Y:S02]  /*0e10*/  IMAD.U32 R51, R45, 0x10000, RZ ;  /* 0x000100002d337824 */ /* 0x000fe400078e00ff */
[----:B------:R-:W2:Y:S01]  /*0e20*/  LDG.E.CONSTANT R45, desc[UR14][R6.64+0x200] ;  /* 0x0002000e062d7981 */ /* 0x000ea2000c1e9900 */
[----:B------:R-:W-:-:S04]  /*0e30*/  FMUL.FTZ R49, R17, R50 ;  /* 0x0000003211317220 */ /* 0x000fc80000410000 */
[----:B------:R-:W-:Y:S01]  /*0e40*/  FFMA.FTZ R51, R18, R51, R49 ;  /* 0x0000003312337223 */ /* 0x000fe20000010031 */
[C---:B----4-:R-:W-:Y:S02]  /*0e50*/  SHF.L.U32 R49, R48.reuse, 0x10, RZ ;  /* 0x0000001030317819 */ /* 0x050fe400000006ff */
[----:B------:R-:W-:-:S03]  /*0e60*/  PRMT R48, R48, 0x7632, R48 ;  /* 0x0000763230307816 */ /* 0x000fc60000000030 */
[----:B------:R-:W-:Y:S02]  /*0e70*/  FFMA.FTZ R49, R29, R49, R46 ;  /* 0x000000311d317223 */ /* 0x000fe4000001002e */
[----:B------:R-:W3:Y:S01]  /*0e80*/  LDG.E.CONSTANT R46, desc[UR14][R6.64+0x280] ;  /* 0x0002800e062e7981 */ /* 0x000ee2000c1e9900 */
[----:B------:R-:W-:-:S04]  /*0e90*/  IMAD.U32 R48, R48, 0x10000, RZ ;  /* 0x0001000030307824 */ /* 0x000fc800078e00ff */
[----:B------:R-:W-:Y:S02]  /*0ea0*/  FFMA.FTZ R50, R16, R48, R51 ;  /* 0x0000003010327223 */ /* 0x000fe40000010033 */
[----:B------:R-:W4:Y:S01]  /*0eb0*/  LDG.E.CONSTANT R48, desc[UR14][R6.64+0x300] ;  /* 0x0003000e06307981 */ /* 0x000f22000c1e9900 */
[C---:B-----5:R-:W-:Y:S01]  /*0ec0*/  IMAD.U32 R52, R47.reuse, 0x10000, RZ ;  /* 0x000100002f347824 */ /* 0x060fe200078e00ff */
[----:B------:R-:W-:-:S03]  /*0ed0*/  PRMT R47, R47, 0x7632, R47 ;  /* 0x000076322f2f7816 */ /* 0x000fc6000000002f */
[----:B------:R-:W-:Y:S01]  /*0ee0*/  FFMA.FTZ R52, R30, R52, R49 ;  /* 0x000000341e347223 */ /* 0x000fe20000010031 */
[----:B------:R-:W-:-:S05]  /*0ef0*/  SHF.L.U32 R47, R47, 0x10, RZ ;  /* 0x000000102f2f7819 */ /* 0x000fca00000006ff */
[----:B------:R-:W-:Y:S01]  /*0f00*/  FFMA.FTZ R47, R15, R47, R50 ;  /* 0x0000002f0f2f7223 */ /* 0x000fe20000010032 */
[C---:B--2---:R-:W-:Y:S01]  /*0f10*/  IMAD.U32 R49, R45.reuse, 0x10000, RZ ;  /* 0x000100002d317824 */ /* 0x044fe200078e00ff */
[----:B------:R-:W-:-:S05]  /*0f20*/  PRMT R45, R45, 0x7632, R45 ;  /* 0x000076322d2d7816 */ /* 0x000fca000000002d */
[----:B------:R-:W-:Y:S02]  /*0f30*/  IMAD.U32 R50, R45, 0x10000, RZ ;  /* 0x000100002d327824 */ /* 0x000fe400078e00ff */
[----:B------:R-:W2:Y:S02]  /*0f40*/  LDG.E.CONSTANT R45, desc[UR14][R6.64+0x380] ;  /* 0x0003800e062d7981 */ /* 0x000ea4000c1e9900 */
[--C-:B------:R-:W-:Y:S01]  /*0f50*/  FFMA.FTZ R50, R14, R50, R47.reuse ;  /* 0x000000320e327223 */ /* 0x100fe2000001002f */
[----:B------:R-:W-:Y:S01]  /*0f60*/  FFMA.FTZ R49, R31, R49, R52 ;  /* 0x000000311f317223 */ /* 0x000fe20000010034 */
[C---:B---3--:R-:W-:Y:S02]  /*0f70*/  PRMT R47, R46.reuse, 0x7632, R47 ;  /* 0x000076322e2f7816 */ /* 0x048fe4000000002f */
[----:B------:R-:W-:-:S05]  /*0f80*/  SHF.L.U32 R46, R46, 0x10, RZ ;  /* 0x000000102e2e7819 */ /* 0x000fca00000006ff */
[----:B------:R-:W-:Y:S02]  /*0f90*/  FFMA.FTZ R46, R32, R46, R49 ;  /* 0x0000002e202e7223 */ /* 0x000fe40000010031 */
[----:B------:R-:W3:Y:S01]  /*0fa0*/  LDG.E.CONSTANT R49, desc[UR14][R6.64+0x400] ;  /* 0x0004000e06317981 */ /* 0x000ee2000c1e9900 */
[----:B----4-:R-:W-:-:S04]  /*0fb0*/  IMAD.U32 R51, R48, 0x10000, RZ ;  /* 0x0001000030337824 */ /* 0x010fc800078e00ff */
[----:B------:R-:W-:Y:S02]  /*0fc0*/  FFMA.FTZ R51, R33, R51, R46 ;  /* 0x0000003321337223 */ /* 0x000fe4000001002e */
[----:B------:R-:W4:Y:S01]  /*0fd0*/  LDG.E.CONSTANT R46, desc[UR14][R6.64+0x480] ;  /* 0x0004800e062e7981 */ /* 0x000f22000c1e9900 */
[----:B------:R-:W-:Y:S01]  /*0fe0*/  IMAD.U32 R47, R47, 0x10000, RZ ;  /* 0x000100002f2f7824 */ /* 0x000fe200078e00ff */
[----:B------:R-:W-:-:S03]  /*0ff0*/  PRMT R48, R48, 0x7632, R48 ;  /* 0x0000763230307816 */ /* 0x000fc60000000030 */
[----:B------:R-:W-:Y:S01]  /*1000*/  FFMA.FTZ R47, R13, R47, R50 ;  /* 0x0000002f0d2f7223 */ /* 0x000fe20000010032 */
[----:B------:R-:W-:-:S05]  /*1010*/  SHF.L.U32 R48, R48, 0x10, RZ ;  /* 0x0000001030307819 */ /* 0x000fca00000006ff */
[----:B------:R-:W-:Y:S02]  /*1020*/  FFMA.FTZ R48, R12, R48, R47 ;  /* 0x000000300c307223 */ /* 0x000fe4000001002f */
[----:B------:R-:W5:Y:S01]  /*1030*/  LDG.E.CONSTANT R47, desc[UR14][R6.64+0x500] ;  /* 0x0005000e062f7981 */ /* 0x000f62000c1e9900 */
[C---:B--2---:R-:W-:Y:S01]  /*1040*/  IMAD.U32 R50, R45.reuse, 0x10000, RZ ;  /* 0x000100002d327824 */ /* 0x044fe200078e00ff */
[----:B------:R-:W-:-:S05]  /*1050*/  PRMT R45, R45, 0x7632, R45 ;  /* 0x000076322d2d7816 */ /* 0x000fca000000002d */
[----:B------:R-:W-:-:S04]  /*1060*/  IMAD.U32 R45, R45, 0x10000, RZ ;  /* 0x000100002d2d7824 */ /* 0x000fc800078e00ff */
[--C-:B------:R-:W-:Y:S01]  /*1070*/  FFMA.FTZ R45, R11, R45, R48.reuse ;  /* 0x0000002d0b2d7223 */ /* 0x100fe20000010030 */
[C---:B---3--:R-:W-:Y:S01]  /*1080*/  PRMT R48, R49.reuse, 0x7632, R48 ;  /* 0x0000763231307816 */ /* 0x048fe20000000030 */
[----:B------:R-:W-:Y:S01]  /*1090*/  FFMA.FTZ R50, R34, R50, R51 ;  /* 0x0000003222327223 */ /* 0x000fe20000010033 */
[----:B------:R-:W-:-:S03]  /*10a0*/  SHF.L.U32 R49, R49, 0x10, RZ ;  /* 0x0000001031317819 */ /* 0x000fc600000006ff */
[----:B------:R-:W-:Y:S02]  /*10b0*/  IMAD.U32 R48, R48, 0x10000, RZ ;  /* 0x0001000030307824 */ /* 0x000fe400078e00ff */
[--C-:B------:R-:W-:Y:S01]  /*10c0*/  FFMA.FTZ R49, R35, R49, R50.reuse ;  /* 0x0000003123317223 */ /* 0x100fe20000010032 */
[----:B----4-:R-:W-:Y:S01]  /*10d0*/  PRMT R50, R46, 0x7632, R50 ;  /* 0x000076322e327816 */ /* 0x010fe20000000032 */
[----:B------:R-:W-:Y:S01]  /*10e0*/  FFMA.FTZ R48, R10, R48, R45 ;  /* 0x000000300a307223 */ /* 0x000fe2000001002d */
[----:B------:R-:W-:Y:S01]  /*10f0*/  IMAD.U32 R46, R46, 0x10000, RZ ;  /* 0x000100002e2e7824 */ /* 0x000fe200078e00ff */
[----:B------:R-:W2:Y:S03]  /*1100*/  LDG.E.CONSTANT R45, desc[UR14][R6.64+0x580] ;  /* 0x0005800e062d7981 */ /* 0x000ea6000c1e9900 */
[----:B------:R-:W-:Y:S02]  /*1110*/  FFMA.FTZ R52, R36, R46, R49 ;  /* 0x0000002e24347223 */ /* 0x000fe40000010031 */
[----:B------:R-:W3:Y:S01]  /*1120*/  LDG.E.CONSTANT R46, desc[UR14][R6.64+0x600] ;  /* 0x0006000e062e7981 */ /* 0x000ee2000c1e9900 */
[----:B------:R-:W-:-:S05]  /*1130*/  SHF.L.U32 R50, R50, 0x10, RZ ;  /* 0x0000001032327819 */ /* 0x000fca00000006ff */
[----:B------:R-:W-:Y:S02]  /*1140*/  FFMA.FTZ R49, R9, R50, R48 ;  /* 0x0000003209317223 */ /* 0x000fe40000010030 */
[----:B------:R-:W4:Y:S04]  /*1150*/  LDG.E.CONSTANT R48, desc[UR14][R6.64+0x680] ;  /* 0x0006800e06307981 */ /* 0x000f28000c1e9900 */
[----:B------:R0:W4:Y:S01]  /*1160*/  LDG.E.CONSTANT R50, desc[UR14][R6.64+0x700] ;  /* 0x0007000e06327981 */ /* 0x000122000c1e9900 */
[C---:B-----5:R-:W-:Y:S01]  /*1170*/  IMAD.U32 R51, R47.reuse, 0x10000, RZ ;  /* 0x000100002f337824 */ /* 0x060fe200078e00ff */
[----:B------:R-:W-:-:S05]  /*1180*/  PRMT R47, R47, 0x7632, R47 ;  /* 0x000076322f2f7816 */ /* 0x000fca000000002f */
[----:B------:R-:W-:Y:S02]  /*1190*/  IMAD.U32 R47, R47, 0x10000, RZ ;  /* 0x000100002f2f7824 */ /* 0x000fe400078e00ff */
[----:B------:R-:W-:Y:S02]  /*11a0*/  FFMA.FTZ R51, R37, R51, R52 ;  /* 0x0000003325337223 */ /* 0x000fe40000010034 */
[--C-:B------:R-:W-:Y:S01]  /*11b0*/  FFMA.FTZ R47, R8, R47, R49.reuse ;  /* 0x0000002f082f7223 */ /* 0x100fe20000010031 */
[----:B------:R-:W-:Y:S01]  /*11c0*/  UMOV UR4, 0xffffffff ;  /* 0xffffffff00047882 */ /* 0x000fe20000000000 */
[C---:B--2---:R-:W-:Y:S02]  /*11d0*/  PRMT R49, R45.reuse, 0x7632, R49 ;  /* 0x000076322d317816 */ /* 0x044fe40000000031 */
[----:B------:R-:W-:-:S03]  /*11e0*/  SHF.L.U32 R45, R45, 0x10, RZ ;  /* 0x000000102d2d7819 */ /* 0x000fc600000006ff */
[----:B------:R-:W-:Y:S02]  /*11f0*/  IMAD.U32 R49, R49, 0x10000, RZ ;  /* 0x0001000031317824 */ /* 0x000fe400078e00ff */
[----:B------:R-:W-:Y:S01]  /*1200*/  FFMA.FTZ R52, R38, R45, R51 ;  /* 0x0000002d26347223 */ /* 0x000fe20000010033 */
[----:B---3--:R-:W-:Y:S01]  /*1210*/  PRMT R45, R46, 0x7632, R45 ;  /* 0x000076322e2d7816 */ /* 0x008fe2000000002d */
[----:B------:R-:W-:-:S03]  /*1220*/  FFMA.FTZ R47, R0, R49, R47 ;  /* 0x00000031002f7223 */ /* 0x000fc6000001002f */
[----:B0-----:R-:W-:Y:S01]  /*1230*/  SHF.L.U32 R6, R45, 0x10, RZ ;  /* 0x000000102d067819 */ /* 0x001fe200000006ff */
[----:B------:R-:W-:-:S04]  /*1240*/  IMAD.U32 R46, R46, 0x10000, RZ ;  /* 0x000100002e2e7824 */ /* 0x000fc800078e00ff */
[----:B------:R-:W-:Y:S01]  /*1250*/  FFMA.FTZ R47, R39, R6, R47 ;  /* 0x00000006272f7223 */ /* 0x000fe2000001002f */
[C---:B----4-:R-:W-:Y:S01]  /*1260*/  PRMT R6, R48.reuse, 0x7632, R6 ;  /* 0x0000763230067816 */ /* 0x050fe20000000006 */
[----:B------:R-:W-:Y:S01]  /*1270*/  FFMA.FTZ R7, R21, R46, R52 ;  /* 0x0000002e15077223 */ /* 0x000fe20000010034 */
[----:B------:R-:W-:-:S04]  /*1280*/  IMAD.U32 R48, R48, 0x10000, RZ ;  /* 0x0001000030307824 */ /* 0x000fc800078e00ff */
[--C-:B------:R-:W-:Y:S01]  /*1290*/  FFMA.FTZ R48, R20, R48, R7.reuse ;  /* 0x0000003014307223 */ /* 0x100fe20000010007 */
[----:B------:R-:W-:Y:S01]  /*12a0*/  PRMT R7, R50, 0x7632, R7 ;  /* 0x0000763232077816 */ /* 0x000fe20000000007 */
[----:B------:R-:W-:Y:S01]  /*12b0*/  IMAD.U32 R6, R6, 0x10000, RZ ;  /* 0x0001000006067824 */ /* 0x000fe200078e00ff */
[----:B------:R-:W-:-:S03]  /*12c0*/  SHF.L.U32 R50, R50, 0x10, RZ ;  /* 0x0000001032327819 */ /* 0x000fc600000006ff */
[----:B------:R-:W-:Y:S01]  /*12d0*/  FFMA.FTZ R6, R40, R6, R47 ;  /* 0x0000000628067223 */ /* 0x000fe2000001002f */
[----:B------:R-:W-:Y:S02]  /*12e0*/  IMAD.U32 R7, R7, 0x10000, RZ ;  /* 0x0001000007077824 */ /* 0x000fe400078e00ff */
[----:B------:R-:W-:Y:S02]  /*12f0*/  FFMA.FTZ R48, R19, R50, R48 ;  /* 0x0000003213307223 */ /* 0x000fe40000010030 */
[----:B------:R-:W-:-:S04]  /*1300*/  FFMA.FTZ R7, R41, R7, R6 ;  /* 0x0000000729077223 */ /* 0x000fc80000010006 */
[----:B------:R-:W-:Y:S01]  /*1310*/  FADD.FTZ R46, R48, R7 ;  /* 0x00000007302e7221 */ /* 0x000fe20000010000 */
[----:B------:R-:W-:Y:S06]  /*1320*/  BRA.DIV UR4, `(.L_x_19783) ;  /* 0x0000003604747947 */ /* 0x000fec000b800000 */
[----:B------:R-:W0:Y:S02]  /*1330*/  SHFL.BFLY PT, R47, R46, 0x2, 0x1f ;  /* 0x0c401f002e2f7f89 */ /* 0x000e2400000e0000 */
[----:B0-----:R-:W-:-:S05]  /*1340*/  FADD.FTZ R46, R46, R47 ;  /* 0x0000002f2e2e7221 */ /* 0x001fca0000010000 */
[----:B------:R0:W1:Y:S02]  /*1350*/  SHFL.BFLY PT, R47, R46, 0x1, 0x1f ;  /* 0x0c201f002e2f7f89 */ /* 0x00006400000e0000 */
.L_x_19832:
        /* <DEDUP_REMOVED lines=13> */
[----:B------:R-:W-:Y:S02]  /*1430*/  @!P2 FSEL R7, R6, RZ, !P1 ;  /* 0x000000ff0607a208 */ /* 0x000fe40004800000 */
[----:B------:R-:W-:-:S03]  /*1440*/  IADD3 R4, P1, PT, R4, 0x10, RZ ;  /* 0x0000001004047810 */ /* 0x000fc60007f3e0ff */
[----:B------:R1:W-:Y:S01]  /*1450*/  @!P2 STS [R42], R7 ;  /* 0x000000072a00a388 */ /* 0x0003e20000000800 */
[----:B------:R-:W-:Y:S02]  /*1460*/  ISETP.GE.U32.AND P2, PT, R26, UR8, PT ;  /* 0x000000081a007c0c */ /* 0x000fe4000bf46070 */
[----:B------:R-:W-:Y:S02]  /*1470*/  @!P3 FMNMX.FTZ R25, R25, R6, !PT ;  /* 0x000000061919b209 */ /* 0x000fe40007810000 */
[----:B------:R-:W-:Y:S01]  /*1480*/  IADD3.X R5, PT, PT, RZ, R5, RZ, P1, !PT ;  /* 0x00000005ff057210 */ /* 0x000fe20000ffe4ff */
[----:B-1----:R-:W-:-:S08]  /*1490*/  VIADD R42, R42, 0x80 ;  /* 0x000000802a2a7836 */ /* 0x002fd00000000000 */
[----:B------:R-:W-:Y:S05]  /*14a0*/  @!P2 BRA `(.L_x_19784) ;  /* 0xfffffff80014a947 */ /* 0x000fea000383ffff */
.L_x_19782:
[----:B------:R-:W-:Y:S05]  /*14b0*/  BSYNC B0 ;  /* 0x0000000000007941 */ /* 0x000fea0003800000 */
.L_x_19781:
[----:B------:R-:W1:Y:S01]  /*14c0*/  S2R R12, SR_TID.X ;  /* 0x00000000000c7919 */ /* 0x000e620000002100 */
[----:B------:R-:W-:Y:S02]  /*14d0*/  UIMAD UR4, UR17, -0x40, UR8 ;  /* 0xffffffc0110478a4 */ /* 0x000fe4000f8e0208 */
[----:B------:R-:W-:Y:S01]  /*14e0*/  MOV R2, UR17 ;  /* 0x0000001100027c02 */ /* 0x000fe20008000f00 */
[----:B------:R-:W2:Y:S01]  /*14f0*/  S2R R3, SR_CgaCtaId ;  /* 0x0000000000037919 */ /* 0x000ea20000008800 */
[----:B------:R-:W-:-:S03]  /*1500*/  MOV R4, 0x400 ;  /* 0x0000040000047802 */ /* 0x000fc60000000f00 */
[----:B------:R-:W-:Y:S02]  /*1510*/  IMAD.SHL.U32 R2, R2, 0x200, RZ ;  /* 0x0000020002027824 */ /* 0x000fe400078e00ff */
[----:B------:R-:W-:Y:S01]  /*1520*/  IMAD.U32 R9, RZ, RZ, UR4 ;  /* 0x00000004ff097e24 */ /* 0x000fe2000f8e00ff */
[----:B------:R-:W-:-:S04]  /*1530*/  UMOV UR4, 0xffffffff ;  /* 0xffffffff00047882 */ /* 0x000fc80000000000 */
[----:B------:R-:W-:-:S04]  /*1540*/  LEA R9, R9, R2, 0x3 ;  /* 0x0000000209097211 */ /* 0x000fc800078e18ff */
[----:B------:R-:W-:-:S05]  /*1550*/  VIMNMX R9, PT, PT, R9, UR16, PT ;  /* 0x0000001009097c48 */ /* 0x000fca000bfe0100 */
[----:B------:R-:W-:Y:S01]  /*1560*/  IMAD.IADD R5, R9, 0x1, -R2 ;  /* 0x0000000109057824 */ /* 0x000fe200078e0a02 */
[----:B-1----:R-:W-:Y:S02]  /*1570*/  SHF.R.U32.HI R13, RZ, 0x5, R12 ;  /* 0x00000005ff0d7819 */ /* 0x002fe4000001160c */
[----:B------:R-:W-:Y:S01]  /*1580*/  LOP3.LUT R0, R12, 0x1f, RZ, 0xc0, !PT ;  /* 0x0000001f0c007812 */ /* 0x000fe200078ec0ff */
[----:B------:R-:W-:Y:S06]  /*1590*/  BRA.DIV UR4, `(.L_x_19785) ;  /* 0x0000003604187947 */ /* 0x000fec000b800000 */
[----:B------:R-:W0:Y:S02]  /*15a0*/  SHFL.BFLY PT, R47, R25, 0x10, 0x1f ;  /* 0x0e001f00192f7f89 */ /* 0x000e2400000e0000 */
[----:B0-----:R-:W-:-:S05]  /*15b0*/  FMNMX.FTZ R46, R47, R25, !PT ;  /* 0x000000192f2e7209 */ /* 0x001fca0007810000 */
[----:B------:R-:W0:Y:S02]  /*15c0*/  SHFL.BFLY PT, R47, R46, 0x8, 0x1f ;  /* 0x0d001f002e2f7f89 */ /* 0x000e2400000e0000 */
[----:B0-----:R-:W-:-:S05]  /*15d0*/  FMNMX.FTZ R8, R46, R47, !PT ;  /* 0x0000002f2e087209 */ /* 0x001fca0007810000 */
[----:B------:R0:W1:Y:S02]  /*15e0*/  SHFL.BFLY PT, R47, R8, 0x4, 0x1f ;  /* 0x0c801f00082f7f89 */ /* 0x00006400000e0000 */
.L_x_19837:
[----:B------:R-:W-:Y:S01]  /*15f0*/  VIADD R6, R4, 0xf0 ;  /* 0x000000f004067836 */ /* 0x000fe20000000000 */
[----:B------:R-:W-:Y:S01]  /*1600*/  ISETP.NE.AND P3, PT, R0, RZ, PT ;  /* 0x000000ff0000720c */ /* 0x000fe20003f65270 */
[----:B------:R-:W-:Y:S05]  /*1610*/  WARPSYNC.ALL ;  /* 0x0000000000007948 */ /* 0x000fea0003800000 */
[----:B--2---:R-:W-:Y:S02]  /*1620*/  LEA R6, R3, R6, 0x18 ;  /* 0x0000000603067211 */ /* 0x004fe400078ec0ff */
[----:B01----:R-:W-:Y:S02]  /*1630*/  FMNMX.FTZ R8, R8, R47, !PT ;  /* 0x0000002f08087209 */ /* 0x003fe40007810000 */
[----:B------:R-:W-:-:S05]  /*1640*/  LEA R7, R13, R6, 0x2 ;  /* 0x000000060d077211 */ /* 0x000fca00078e10ff */
[----:B------:R0:W-:Y:S01]  /*1650*/  @!P3 STS [R7], R8 ;  /* 0x000000080700b388 */ /* 0x0001e20000000800 */
[----:B------:R-:W-:Y:S01]  /*1660*/  BAR.SYNC.DEFER_BLOCKING 0x0 ;  /* 0x0000000000007b1d */ /* 0x000fe20000010000 */
[----:B------:R-:W-:Y:S01]  /*1670*/  ISETP.GT.U32.AND P2, PT, R0, 0x3, PT ;  /* 0x000000030000780c */ /* 0x000fe20003f44070 */
[----:B------:R-:W-:Y:S01]  /*1680*/  IMAD.MOV.U32 R11, RZ, RZ, -0x800001 ;  /* 0xff7fffffff0b7424 */ /* 0x000fe200078e00ff */
[----:B------:R-:W-:Y:S01]  /*1690*/  ISETP.GE.AND P1, PT, R12, R5, PT ;  /* 0x000000050c00720c */ /* 0x000fe20003f26270 */
[----:B0-----:R-:W-:Y:S02]  /*16a0*/  IMAD R8, R0, 0x4, R6 ;  /* 0x0000000400087824 */ /* 0x001fe400078e0206 */
        /* <DEDUP_REMOVED lines=10> */
[----:B------:R-:W-:Y:S04]  /*1750*/  BSSY.RECONVERGENT B1, `(.L_x_19788) ;  /* 0x000001c000017945 */ /* 0x000fe80003800200 */
[----:B------:R-:W-:-:S04]  /*1760*/  IMAD.IADD R11, R9, 0x1, R10 ;  /* 0x00000001090b7824 */ /* 0x000fc800078e020a */
[C---:B------:R-:W-:Y:S01]  /*1770*/  IMAD.IADD R14, R11.reuse, 0x1, -R2 ;  /* 0x000000010b0e7824 */ /* 0x040fe200078e0a02 */
[----:B------:R-:W-:-:S04]  /*1780*/  LOP3.LUT R10, R11, 0x180, RZ, 0xc0, !PT ;  /* 0x000001800b0a7812 */ /* 0x000fc800078ec0ff */
[----:B------:R-:W-:Y:S02]  /*1790*/  ISETP.NE.AND P0, PT, R10, 0x180, PT ;  /* 0x000001800a00780c */ /* 0x000fe40003f05270 */
[----:B------:R-:W-:Y:S01]  /*17a0*/  ISETP.GE.U32.AND P4, PT, R14, 0x180, PT ;  /* 0x000001800e00780c */ /* 0x000fe20003f86070 */
[----:B------:R-:W-:Y:S01]  /*17b0*/  IMAD.MOV.U32 R14, RZ, RZ, R12 ;  /* 0x000000ffff0e7224 */ /* 0x000fe200078e000c */
        /* <DEDUP_REMOVED lines=10> */
.L_x_19790:
        /* <DEDUP_REMOVED lines=11> */
.L_x_19789:
[----:B------:R-:W-:Y:S05]  /*1910*/  BSYNC.RECONVERGENT B1 ;  /* 0x0000000000017941 */ /* 0x000fea0003800200 */
.L_x_19788:
        /* <DEDUP_REMOVED lines=12> */
.L_x_19793:
        /* <DEDUP_REMOVED lines=22> */
[C---:B---3-5:R-:W-:Y:S01]  /*1b40*/  FADD.FTZ R22, -R6.reuse, R29 ;  /* 0x0000001d06167221 */ /* 0x068fe20000010100 */
[----:B------:R-:W3:Y:S01]  /*1b50*/  LDS R21, [R11+0x1600] ;  /* 0x001600000b157984 */ /* 0x000ee20000000800 */
[----:B------:R-:W2:Y:S01]  /*1b60*/  MUFU.EX2 R20, R20 ;  /* 0x0000001400147308 */ /* 0x000ea20000000800 */
[----:B----4-:R-:W-:Y:S01]  /*1b70*/  FADD.FTZ R33, -R6, R33 ;  /* 0x0000002106217221 */ /* 0x010fe20000010100 */
[----:B------:R-:W-:Y:S01]  /*1b80*/  FMUL.FTZ R30, R22, 1.4426950216293334961 ;  /* 0x3fb8aa3b161e7820 */ /* 0x000fe20000410000 */
[----:B------:R-:W4:Y:S01]  /*1b90*/  LDS R25, [R11+0x1800] ;  /* 0x001800000b197984 */ /* 0x000f220000000800 */
[----:B------:R-:W2:Y:S01]  /*1ba0*/  MUFU.EX2 R16, R16 ;  /* 0x0000001000107308 */ /* 0x000ea20000000800 */
[C---:B------:R-:W-:Y:S01]  /*1bb0*/  FADD.FTZ R35, -R6.reuse, R35 ;  /* 0x0000002306237221 */ /* 0x040fe20000010100 */
[----:B------:R-:W-:Y:S01]  /*1bc0*/  FMUL.FTZ R22, R33, 1.4426950216293334961 ;  /* 0x3fb8aa3b21167820 */ /* 0x000fe20000410000 */
[----:B------:R-:W4:Y:S01]  /*1bd0*/  LDS R29, [R11+0x1a00] ;  /* 0x001a00000b1d7984 */ /* 0x000f220000000800 */
[----:B------:R-:W0:Y:S01]  /*1be0*/  MUFU.EX2 R18, R30 ;  /* 0x0000001e00127308 */ /* 0x000e220000000800 */
[C---:B------:R-:W-:Y:S01]  /*1bf0*/  FADD.FTZ R32, -R6.reuse, R27 ;  /* 0x0000001b06207221 */ /* 0x040fe20000010100 */
[----:B------:R-:W-:Y:S01]  /*1c00*/  FMUL.FTZ R26, R35, 1.4426950216293334961 ;  /* 0x3fb8aa3b231a7820 */ /* 0x000fe20000410000 */
[----:B--2---:R-:W-:Y:S01]  /*1c10*/  FADD.FTZ R27, R31, R10 ;  /* 0x0000000a1f1b7221 */ /* 0x004fe20000010000 */
[----:B------:R-:W2:Y:S01]  /*1c20*/  MUFU.EX2 R22, R22 ;  /* 0x0000001600167308 */ /* 0x000ea20000000800 */
[----:B------:R-:W-:Y:S01]  /*1c30*/  FADD.FTZ R37, -R6, R37 ;  /* 0x0000002506257221 */ /* 0x000fe20000010100 */
[----:B------:R-:W-:Y:S01]  /*1c40*/  FMUL.FTZ R32, R32, 1.4426950216293334961 ;  /* 0x3fb8aa3b20207820 */ /* 0x000fe20000410000 */
[----:B------:R-:W-:Y:S01]  /*1c50*/  FADD.FTZ R27, R27, R20 ;  /* 0x000000141b1b7221 */ /* 0x000fe20000010000 */
[----:B------:R-:W1:Y:S01]  /*1c60*/  MUFU.EX2 R26, R26 ;  /* 0x0000001a001a7308 */ /* 0x000e620000000800 */
[----:B------:R-:W-:Y:S01]  /*1c70*/  FMUL.FTZ R28, R37, 1.4426950216293334961 ;  /* 0x3fb8aa3b251c7820 */ /* 0x000fe20000410000 */
[C---:B------:R-:W-:Y:S01]  /*1c80*/  FADD.FTZ R39, -R6.reuse, R39 ;  /* 0x0000002706277221 */ /* 0x040fe20000010100 */
[----:B------:R-:W-:Y:S01]  /*1c90*/  FADD.FTZ R27, R27, R16 ;  /* 0x000000101b1b7221 */ /* 0x000fe20000010000 */
[----:B------:R-:W-:Y:S01]  /*1ca0*/  MUFU.EX2 R32, R32 ;  /* 0x0000002000207308 */ /* 0x000fe20000000800 */
[C---:B------:R-:W-:Y:S01]  /*1cb0*/  FADD.FTZ R41, -R6.reuse, R41 ;  /* 0x0000002906297221 */ /* 0x040fe20000010100 */
[----:B------:R-:W-:Y:S01]  /*1cc0*/  FMUL.FTZ R39, R39, 1.4426950216293334961 ;  /* 0x3fb8aa3b27277820 */ /* 0x000fe20000410000 */
[----:B0-----:R-:W-:Y:S01]  /*1cd0*/  FADD.FTZ R27, R27, R18 ;  /* 0x000000121b1b7221 */ /* 0x001fe20000010000 */
[----:B------:R-:W0:Y:S01]  /*1ce0*/  MUFU.EX2 R28, R28 ;  /* 0x0000001c001c7308 */ /* 0x000e220000000800 */
[----:B------:R-:W-:Y:S01]  /*1cf0*/  FMUL.FTZ R41, R41, 1.4426950216293334961 ;  /* 0x3fb8aa3b29297820 */ /* 0x000fe20000410000 */
[C---:B------:R-:W-:Y:S01]  /*1d00*/  FADD.FTZ R23, -R6.reuse, R23 ;  /* 0x0000001706177221 */ /* 0x040fe20000010100 */
[----:B--2---:R-:W-:Y:S01]  /*1d10*/  FADD.FTZ R27, R27, R22 ;  /* 0x000000161b1b7221 */ /* 0x004fe20000010000 */
[----:B------:R-:W2:Y:S01]  /*1d20*/  MUFU.EX2 R30, R39 ;  /* 0x00000027001e7308 */ /* 0x000ea20000000800 */
[----:B------:R3:W-:Y:S01]  /*1d30*/  STS [R11+-0x200], R20 ;  /* 0xfffe00140b007388 */ /* 0x0007e20000000800 */
[C---:B------:R-:W-:Y:S01]  /*1d40*/  FADD.FTZ R19, -R6.reuse, R19 ;  /* 0x0000001306137221 */ /* 0x040fe20000010100 */
[----:B-1----:R-:W-:Y:S01]  /*1d50*/  FADD.FTZ R27, R27, R26 ;  /* 0x0000001a1b1b7221 */ /* 0x002fe20000010000 */
[----:B------:R-:W1:Y:S01]  /*1d60*/  MUFU.EX2 R10, R41 ;  /* 0x00000029000a7308 */ /* 0x000e620000000800 */
[----:B------:R-:W-:Y:S01]  /*1d70*/  FMUL.FTZ R23, R23, 1.4426950216293334961 ;  /* 0x3fb8aa3b17177820 */ /* 0x000fe20000410000 */
[----:B------:R-:W-:Y:S01]  /*1d80*/  FMUL.FTZ R19, R19, 1.4426950216293334961 ;  /* 0x3fb8aa3b13137820 */ /* 0x000fe20000410000 */
[C---:B------:R-:W-:Y:S01]  /*1d90*/  FADD.FTZ R17, -R6.reuse, R17 ;  /* 0x0000001106117221 */ /* 0x040fe20000010100 */
[----:B------:R-:W-:Y:S01]  /*1da0*/  STS [R11+-0x400], R31 ;  /* 0xfffc001f0b007388 */ /* 0x000fe20000000800 */
[----:B------:R-:W1:Y:S01]  /*1db0*/  MUFU.EX2 R34, R23 ;  /* 0x0000001700227308 */ /* 0x000e620000000800 */
[----:B0-----:R-:W-:Y:S01]  /*1dc0*/  FADD.FTZ R27, R27, R28 ;  /* 0x0000001c1b1b7221 */ /* 0x001fe20000010000 */
[C---:B---3--:R-:W-:Y:S01]  /*1dd0*/  FADD.FTZ R21, -R6.reuse, R21 ;  /* 0x0000001506157221 */ /* 0x048fe20000010100 */
[----:B------:R-:W-:Y:S01]  /*1de0*/  FMUL.FTZ R17, R17, 1.4426950216293334961 ;  /* 0x3fb8aa3b11117820 */ /* 0x000fe20000410000 */
[----:B------:R-:W0:Y:S01]  /*1df0*/  MUFU.EX2 R20, R19 ;  /* 0x0000001300147308 */ /* 0x000e220000000800 */
[----:B--2---:R-:W-:Y:S01]  /*1e00*/  FADD.FTZ R27, R27, R30 ;  /* 0x0000001e1b1b7221 */ /* 0x004fe20000010000 */
[C---:B----4-:R-:W-:Y:S01]  /*1e10*/  FADD.FTZ R25, -R6.reuse, R25 ;  /* 0x0000001906197221 */ /* 0x050fe20000010100 */
[----:B------:R-:W-:Y:S01]  /*1e20*/  FMUL.FTZ R21, R21, 1.4426950216293334961 ;  /* 0x3fb8aa3b15157820 */ /* 0x000fe20000410000 */
[----:B------:R-:W2:Y:S01]  /*1e30*/  MUFU.EX2 R36, R17 ;  /* 0x0000001100247308 */ /* 0x000ea20000000800 */
[----:B-1----:R-:W-:Y:S01]  /*1e40*/  FADD.FTZ R27, R27, R10 ;  /* 0x0000000a1b1b7221 */ /* 0x002fe20000010000 */
[----:B------:R-:W-:Y:S01]  /*1e50*/  FADD.FTZ R29, -R6, R29 ;  /* 0x0000001d061d7221 */ /* 0x000fe20000010100 */
[----:B------:R-:W-:Y:S01]  /*1e60*/  FMUL.FTZ R25, R25, 1.4426950216293334961 ;  /* 0x3fb8aa3b19197820 */ /* 0x000fe20000410000 */
[----:B------:R-:W1:Y:S01]  /*1e70*/  MUFU.EX2 R38, R21 ;  /* 0x0000001500267308 */ /* 0x000e620000000800 */
[----:B------:R-:W-:Y:S01]  /*1e80*/  FADD.FTZ R27, R27, R32 ;  /* 0x000000201b1b7221 */ /* 0x000fe20000010000 */
[----:B------:R-:W-:Y:S01]  /*1e90*/  FMUL.FTZ R29, R29, 1.4426950216293334961 ;  /* 0x3fb8aa3b1d1d7820 */ /* 0x000fe20000410000 */
[----:B------:R-:W-:Y:S01]  /*1ea0*/  STS [R11], R16 ;  /* 0x000000100b007388 */ /* 0x000fe20000000800 */
[----:B------:R-:W3:Y:S01]  /*1eb0*/  MUFU.EX2 R40, R25 ;  /* 0x0000001900287308 */ /* 0x000ee20000000800 */
[----:B------:R-:W-:-:S02]  /*1ec0*/  FADD.FTZ R27, R27, R34 ;  /* 0x000000221b1b7221 */ /* 0x000fc40000010000 */
[----:B------:R-:W-:Y:S01]  /*1ed0*/  STS [R11+0x200], R18 ;  /* 0x000200120b007388 */ /* 0x000fe20000000800 */
[----:B------:R-:W4:Y:S01]  /*1ee0*/  MUFU.EX2 R42, R29 ;  /* 0x0000001d002a7308 */ /* 0x000f220000000800 */
[----:B0-----:R-:W-:Y:S02]  /*1ef0*/  FADD.FTZ R27, R27, R20 ;  /* 0x000000141b1b7221 */ /* 0x001fe40000010000 */
[----:B------:R-:W-:Y:S02]  /*1f00*/  STS [R11+0x400], R22 ;  /* 0x000400160b007388 */ /* 0x000fe40000000800 */
[----:B--2---:R-:W-:Y:S02]  /*1f10*/  FADD.FTZ R27, R27, R36 ;  /* 0x000000241b1b7221 */ /* 0x004fe40000010000 */
[----:B------:R-:W-:Y:S02]  /*1f20*/  STS [R11+0x600], R26 ;  /* 0x0006001a0b007388 */ /* 0x000fe40000000800 */
[----:B-1----:R-:W-:-:S02]  /*1f30*/  FADD.FTZ R27, R27, R38 ;  /* 0x000000261b1b7221 */ /* 0x002fc40000010000 */
[----:B------:R-:W-:Y:S02]  /*1f40*/  STS [R11+0x800], R28 ;  /* 0x0008001c0b007388 */ /* 0x000fe40000000800 */
[----:B---3--:R-:W-:Y:S02]  /*1f50*/  FADD.FTZ R27, R27, R40 ;  /* 0x000000281b1b7221 */ /* 0x008fe40000010000 */
[----:B------:R-:W-:Y:S04]  /*1f60*/  STS [R11+0xa00], R30 ;  /* 0x000a001e0b007388 */ /* 0x000fe80000000800 */
[----:B------:R4:W-:Y:S04]  /*1f70*/  STS [R11+0xc00], R10 ;  /* 0x000c000a0b007388 */ /* 0x0009e80000000800 */
[----:B------:R-:W-:Y:S04]  /*1f80*/  STS [R11+0xe00], R32 ;  /* 0x000e00200b007388 */ /* 0x000fe80000000800 */
[----:B------:R-:W-:Y:S01]  /*1f90*/  STS [R11+0x1000], R34 ;  /* 0x001000220b007388 */ /* 0x000fe20000000800 */
[----:B----4-:R-:W-:-:S03]  /*1fa0*/  FADD.FTZ R10, R27, R42 ;  /* 0x0000002a1b0a7221 */ /* 0x010fc60000010000 */
[----:B------:R-:W-:Y:S04]  /*1fb0*/  STS [R11+0x1200], R20 ;  /* 0x001200140b007388 */ /* 0x000fe80000000800 */
[----:B------:R-:W-:Y:S04]  /*1fc0*/  STS [R11+0x1400], R36 ;  /* 0x001400240b007388 */ /* 0x000fe80000000800 */
[----:B------:R-:W-:Y:S04]  /*1fd0*/  STS [R11+0x1600], R38 ;  /* 0x001600260b007388 */ /* 0x000fe80000000800 */
[----:B------:R-:W-:Y:S04]  /*1fe0*/  STS [R11+0x1800], R40 ;  /* 0x001800280b007388 */ /* 0x000fe80000000800 */
[----:B------:R0:W-:Y:S02]  /*1ff0*/  STS [R11+0x1a00], R42 ;  /* 0x001a002a0b007388 */ /* 0x0001e40000000800 */
[----:B0-----:R-:W-:Y:S01]  /*2000*/  VIADD R11, R11, 0x2000 ;  /* 0x000020000b0b7836 */ /* 0x001fe20000000000 */
[----:B------:R-:W-:Y:S06]  /*2010*/  @!P4 BRA `(.L_x_19793) ;  /* 0xfffffff80070c947 */ /* 0x000fec000383ffff */
.L_x_19792:
[----:B------:R-:W-:Y:S05]  /*2020*/  BSYNC.RECONVERGENT B1 ;  /* 0x0000000000017941 */ /* 0x000fea0003800200 */
.L_x_19791:
        /* <DEDUP_REMOVED lines=55> */
.L_x_19795:
[----:B------:R-:W-:Y:S05]  /*23a0*/  BSYNC.RECONVERGENT B1 ;  /* 0x0000000000017941 */ /* 0x000fea0003800200 */
.L_x_19794:
        /* <DEDUP_REMOVED lines=26> */
.L_x_19787:
[----:B------:R-:W-:Y:S05]  /*2550*/  BSYNC.RECONVERGENT B0 ;  /* 0x0000000000007941 */ /* 0x000fea0003800200 */
.L_x_19786:
        /* <DEDUP_REMOVED lines=22> */
[----:B------:R-:W-:Y:S01]  /*26c0*/  BSSY.RECONVERGENT B1, `(.L_x_19798) ;  /* 0x0000019000017945 */ /* 0x000fe20003800200 */
[----:B------:R-:W-:Y:S02]  /*26d0*/  IMAD.MOV.U32 R14, RZ, RZ, R12 ;  /* 0x000000ffff0e7224 */ /* 0x000fe400078e000c */
        /* <DEDUP_REMOVED lines=16> */
.L_x_19800:
[----:B------:R-:W1:Y:S01]  /*27e0*/  LDS R16, [R8] ;  /* 0x0000000008107984 */ /* 0x000e620000000800 */
[----:B------:R-:W-:-:S05]  /*27f0*/  VIADD R11, R11, 0x1 ;  /* 0x000000010b0b7836 */ /* 0x000fca0000000000 */
[----:B------:R-:W-:Y:S01]  /*2800*/  ISETP.NE.AND P0, PT, R11, RZ, PT ;  /* 0x000000ff0b00720c */ /* 0x000fe20003f05270 */
[----:B-1----:R-:W-:-:S05]  /*2810*/  FMUL.FTZ R9, R16, R7 ;  /* 0x0000000710097220 */ /* 0x002fca0000410000 */
[----:B------:R1:W-:Y:S02]  /*2820*/  STS [R8], R9 ;  /* 0x0000000908007388 */ /* 0x0003e40000000800 */
[----:B-1----:R-:W-:-:S05]  /*2830*/  VIADD R8, R8, 0x200 ;  /* 0x0000020008087836 */ /* 0x002fca0000000000 */
[----:B------:R-:W-:Y:S05]  /*2840*/  @P0 BRA `(.L_x_19800) ;  /* 0xfffffffc00e40947 */ /* 0x000fea000383ffff */
.L_x_19799:
[----:B------:R-:W-:Y:S05]  /*2850*/  BSYNC.RECONVERGENT B1 ;  /* 0x0000000000017941 */ /* 0x000fea0003800200 */
.L_x_19798:
        /* <DEDUP_REMOVED lines=12> */
.L_x_19803:
[----:B------:R-:W1:Y:S01]  /*2920*/  LDS R16, [R8+-0x400] ;  /* 0xfffc000008107984 */ /* 0x000e620000000800 */
[----:B------:R-:W-:-:S03]  /*2930*/  VIADD R14, R14, 0x800 ;  /* 0x000008000e0e7836 */ /* 0x000fc60000000000 */
[----:B------:R-:W2:Y:S02]  /*2940*/  LDS R18, [R8+-0x200] ;  /* 0xfffe000008127984 */ /* 0x000ea40000000800 */
[----:B------:R-:W-:Y:S02]  /*2950*/  ISETP.GE.AND P1, PT, R14, R31, PT ;  /* 0x0000001f0e00720c */ /* 0x000fe40003f26270 */
[----:B------:R-:W3:Y:S04]  /*2960*/  LDS R20, [R8] ;  /* 0x0000000008147984 */ /* 0x000ee80000000800 */
[----:B-----5:R-:W4:Y:S04]  /*2970*/  LDS R22, [R8+0x200] ;  /* 0x0002000008167984 */ /* 0x020f280000000800 */
        /* <DEDUP_REMOVED lines=46> */
.L_x_19802:
[----:B------:R-:W-:Y:S05]  /*2c60*/  BSYNC.RECONVERGENT B1 ;  /* 0x0000000000017941 */ /* 0x000fea0003800200 */
.L_x_19801:
        /* <DEDUP_REMOVED lines=31> */
.L_x_19805:
[----:B------:R-:W-:Y:S05]  /*2e60*/  BSYNC.RECONVERGENT B1 ;  /* 0x0000000000017941 */ /* 0x000fea0003800200 */
.L_x_19804:
        /* <DEDUP_REMOVED lines=14> */
.L_x_19797:
[----:B------:R-:W-:Y:S05]  /*2f50*/  BSYNC.RECONVERGENT B0 ;  /* 0x0000000000007941 */ /* 0x000fea0003800200 */
.L_x_19796:
[----:B------:R-:W-:Y:S01]  /*2f60*/  BAR.SYNC.DEFER_BLOCKING 0x0 ;  /* 0x0000000000007b1d */ /* 0x000fe20000010000 */
[----:B------:R-:W-:Y:S01]  /*2f70*/  ISETP.NE.AND P0, PT, R12, RZ, PT ;  /* 0x000000ff0c00720c */ /* 0x000fe20003f05270 */
[----:B-----5:R-:W-:-:S04]  /*2f80*/  IMAD.U32 R22, RZ, RZ, UR17 ;  /* 0x00000011ff167e24 */ /* 0x020fc8000f8e00ff */
        /* <DEDUP_REMOVED lines=23> */
.L_x_19807:
[----:B---34-:R-:W-:Y:S05]  /*3100*/  BSYNC.RECONVERGENT B0 ;  /* 0x0000000000007941 */ /* 0x018fea0003800200 */
.L_x_19806:
[----:B------:R-:W-:Y:S01]  /*3110*/  BSSY.RECONVERGENT B0, `(.L_x_19808) ;  /* 0x000012f000007945 */ /* 0x000fe20003800200 */
[----:B------:R-:W-:Y:S02]  /*3120*/  CS2R R16, SRZ ;  /* 0x0000000000107805 */ /* 0x000fe4000001ff00 */
[----:B0-----:R-:W-:Y:S01]  /*3130*/  CS2R R14, SRZ ;  /* 0x00000000000e7805 */ /* 0x001fe2000001ff00 */
[----:B------:R-:W-:Y:S06]  /*3140*/  @P1 BRA `(.L_x_19809) ;  /* 0x0000001000ac1947 */ /* 0x000fec0003800000 */
[----:B------:R-:W0:Y:S01]  /*3150*/  LDCU UR5, c[0x0][0x3e0] ;  /* 0x00007c00ff0577ac */ /* 0x000e220008000800 */
[----:B--2---:R-:W-:Y:S01]  /*3160*/  IMAD.WIDE.U32 R6, R22, 0x4, RZ ;  /* 0x0000000416067825 */ /* 0x004fe200078e00ff */
[----:B------:R-:W-:Y:S02]  /*3170*/  IADD3 R4, PT, PT, R4, 0x110, RZ ;  /* 0x0000011004047810 */ /* 0x000fe40007ffe0ff */
[----:B------:R-:W-:Y:S01]  /*3180*/  CS2R R16, SRZ ;  /* 0x0000000000107805 */ /* 0x000fe2000001ff00 */
[----:B------:R-:W2:Y:S01]  /*3190*/  LDCU.64 UR6, c[0x0][0x3b8] ;  /* 0x00007700ff0677ac */ /* 0x000ea20008000a00 */
        /* <DEDUP_REMOVED lines=10> */
[----:B0-----:R-:W-:-:S03]  /*3240*/  IMAD R24, R24, UR5, RZ ;  /* 0x0000000518187c24 */ /* 0x001fc6000f8e02ff */
[----:B------:R-:W-:Y:S01]  /*3250*/  IADD3 R23, PT, PT, R23, 0x10, RZ ;  /* 0x0000001017177810 */ /* 0x000fe20007ffe0ff */
[----:B------:R-:W-:Y:S01]  /*3260*/  VIADD R22, R22, -UR4 ;  /* 0x8000000416167c36 */ /* 0x000fe20008000000 */
[----:B--2---:R-:W-:Y:S02]  /*3270*/  IADD3 R18, P0, PT, R6, UR6, RZ ;  /* 0x0000000606127c10 */ /* 0x004fe4000ff1e0ff */
[----:B------:R-:W-:Y:S02]  /*3280*/  SHF.R.S32.HI R25, RZ, 0x1f, R24 ;  /* 0x0000001fff197819 */ /* 0x000fe40000011418 */
[----:B------:R-:W-:-:S09]  /*3290*/  IADD3.X R19, PT, PT, R7, UR7, RZ, P0, !PT ;  /* 0x0000000707137c10 */ /* 0x000fd200087fe4ff */
.L_x_19820:
[----:B------:R-:W2:Y:S04]  /*32a0*/  LDG.E.CONSTANT R3, desc[UR14][R18.64] ;  /* 0x0000000e12037981 */ /* 0x000ea8000c1e9900 */
[----:B-1----:R-:W-:Y:S01]  /*32b0*/  LDS.128 R8, [R23] ;  /* 0x0000000017087984 */ /* 0x002fe20000000c00 */
        /* <DEDUP_REMOVED lines=35> */
[----:B------:R-:W-:Y:S02]  /*34f0*/  IADD3 R9, PT, PT, R21, -0x2, RZ ;  /* 0xfffffffe15097810 */ /* 0x000fe40007ffe0ff */
[C---:B-----5:R-:W-:Y:S02]  /*3500*/  PRMT R7, R37.reuse, 0x7632, R7 ;  /* 0x0000763225077816 */ /* 0x060fe40000000007 */
[----:B------:R-:W-:Y:S02]  /*3510*/  ISETP.GE.AND P3, PT, R38, UR16, PT ;  /* 0x0000001026007c0c */ /* 0x000fe4000bf66270 */
[----:B------:R-:W-:Y:S02]  /*3520*/  SEL R37, R37, RZ, !P1 ;  /* 0x000000ff25257207 */ /* 0x000fe40004800000 */
        /* <DEDUP_REMOVED lines=17> */
.L_x_19811:
[----:B------:R-:W-:Y:S05]  /*3640*/  BSYNC.RECONVERGENT B1 ;  /* 0x0000000000017941 */ /* 0x000fea0003800200 */
.L_x_19810:
[----:B-----5:R-:W-:Y:S02]  /*3650*/  HMUL2.BF16_V2 R7, R5, R36 ;  /* 0x0000002405077232 */ /* 0x020fe40000200000 */
[----:B------:R-:W-:Y:S02]  /*3660*/  HFMA2.BF16_V2 R11, R6, R37, -RZ ;  /* 0x00000025060b7231 */ /* 0x000fe400003000ff */
[----:B------:R-:W-:Y:S01]  /*3670*/  HMUL2.BF16_V2 R36, R8, R35 ;  /* 0x0000002308247232 */ /* 0x000fe20000200000 */
[----:B------:R-:W-:Y:S01]  /*3680*/  BSSY.RECONVERGENT B1, `(.L_x_19812) ;  /* 0x0000032000017945 */ /* 0x000fe20003800200 */
[C---:B------:R-:W-:Y:S01]  /*3690*/  PRMT R9, R7.reuse, 0x7632, R9 ;  /* 0x0000763207097816 */ /* 0x040fe20000000009 */
[----:B------:R-:W-:Y:S01]  /*36a0*/  IMAD.U32 R7, R7, 0x10000, RZ ;  /* 0x0001000007077824 */ /* 0x000fe200078e00ff */
[C---:B------:R-:W-:Y:S01]  /*36b0*/  PRMT R35, R11.reuse, 0x7632, R35 ;  /* 0x000076320b237816 */ /* 0x040fe20000000023 */
[----:B------:R-:W-:Y:S01]  /*36c0*/  IMAD.U32 R11, R11, 0x10000, RZ ;  /* 0x000100000b0b7824 */ /* 0x000fe200078e00ff */
[----:B------:R-:W-:Y:S01]  /*36d0*/  SHF.L.U32 R38, R9, 0x10, RZ ;  /* 0x0000001009267819 */ /* 0x000fe200000006ff */
[C---:B------:R-:W-:Y:S01]  /*36e0*/  IMAD.U32 R9, R36.reuse, 0x10000, RZ ;  /* 0x0001000024097824 */ /* 0x040fe200078e00ff */
[----:B------:R-:W-:Y:S01]  /*36f0*/  SHF.L.U32 R40, R35, 0x10, RZ ;  /* 0x0000001023287819 */ /* 0x000fe200000006ff */
[----:B------:R-:W-:Y:S01]  /*3700*/  HFMA2.BF16_V2 R35, R10, R33, -RZ ;  /* 0x000000210a237231 */ /* 0x000fe200003000ff */
[----:B------:R-:W-:Y:S01]  /*3710*/  PRMT R37, R36, 0x7632, R37 ;  /* 0x0000763224257816 */ /* 0x000fe20000000025 */
[----:B------:R-:W-:-:S02]  /*3720*/  FADD.FTZ R36, R7, R38 ;  /* 0x0000002607247221 */ /* 0x000fc40000010000 */
[----:B------:R-:W-:Y:S01]  /*3730*/  FADD.FTZ R33, R11, R40 ;  /* 0x000000280b217221 */ /* 0x000fe20000010000 */
[----:B------:R-:W-:Y:S02]  /*3740*/  SHF.L.U32 R42, R37, 0x10, RZ ;  /* 0x00000010252a7819 */ /* 0x000fe400000006ff */
[C---:B------:R-:W-:Y:S01]  /*3750*/  PRMT R7, R35.reuse, 0x7610, R7 ;  /* 0x0000761023077816 */ /* 0x040fe20000000007 */
[----:B------:R-:W-:Y:S01]  /*3760*/  FADD.FTZ R36, R36, R33 ;  /* 0x0000002124247221 */ /* 0x000fe20000010000 */
[----:B------:R-:W-:Y:S01]  /*3770*/  PRMT R11, R35, 0x7632, R11 ;  /* 0x00007632230b7816 */ /* 0x000fe2000000000b */
[----:B------:R-:W-:Y:S02]  /*3780*/  FADD.FTZ R9, R9, R42 ;  /* 0x0000002a09097221 */ /* 0x000fe40000010000 */
[----:B------:R-:W-:Y:S01]  /*3790*/  IMAD.U32 R7, R7, 0x10000, RZ ;  /* 0x0001000007077824 */ /* 0x000fe200078e00ff */
[----:B------:R-:W-:Y:S01]  /*37a0*/  SHF.L.U32 R38, R11, 0x10, RZ ;  /* 0x000000100b267819 */ /* 0x000fe200000006ff */
[----:B------:R-:W-:Y:S06]  /*37b0*/  @P0 BRA `(.L_x_19813) ;  /* 0x0000000000780947 */ /* 0x000fec0003800000 */
        /* <DEDUP_REMOVED lines=30> */
.L_x_19813:
[----:B------:R-:W-:Y:S05]  /*39a0*/  BSYNC.RECONVERGENT B1 ;  /* 0x0000000000017941 */ /* 0x000fea0003800200 */
.L_x_19812:
[----:B------:R-:W-:Y:S02]  /*39b0*/  HFMA2.BF16_V2 R11, R6, R32, -RZ ;  /* 0x00000020060b7231 */ /* 0x000fe400003000ff */
[----:B------:R-:W-:Y:S01]  /*39c0*/  FADD.FTZ R32, R36, R9 ;  /* 0x0000000924207221 */ /* 0x000fe20000010000 */
[----:B------:R-:W-:Y:S01]  /*39d0*/  HMUL2.BF16_V2 R9, R8, R31 ;  /* 0x0000001f08097232 */ /* 0x000fe20000200000 */
[----:B------:R-:W-:Y:S01]  /*39e0*/  BSSY.RECONVERGENT B1, `(.L_x_19814) ;  /* 0x0000027000017945 */ /* 0x000fe20003800200 */
[----:B------:R-:W-:Y:S01]  /*39f0*/  HMUL2.BF16_V2 R34, R5, R34 ;  /* 0x0000002205227232 */ /* 0x000fe20000200000 */
[----:B------:R-:W-:Y:S01]  /*3a00*/  PRMT R31, R11, 0x7610, R31 ;  /* 0x000076100b1f7816 */ /* 0x000fe2000000001f */
[----:B------:R-:W-:Y:S01]  /*3a10*/  FADD.FTZ R7, R7, R38 ;  /* 0x0000002607077221 */ /* 0x000fe20000010000 */
[----:B------:R-:W-:Y:S02]  /*3a20*/  PRMT R33, R11, 0x7632, R33 ;  /* 0x000076320b217816 */ /* 0x000fe40000000021 */
[----:B------:R-:W-:-:S02]  /*3a30*/  PRMT R11, R9, 0x7610, R11 ;  /* 0x00007610090b7816 */ /* 0x000fc4000000000b */
[----:B------:R-:W-:Y:S02]  /*3a40*/  PRMT R35, R34, 0x7632, R35 ;  /* 0x0000763222237816 */ /* 0x000fe40000000023 */
        /* <DEDUP_REMOVED lines=32> */
.L_x_19815:
[----:B------:R-:W-:Y:S05]  /*3c50*/  BSYNC.RECONVERGENT B1 ;  /* 0x0000000000017941 */ /* 0x000fea0003800200 */
.L_x_19814:
[----:B------:R-:W-:Y:S01]  /*3c60*/  SHF.L.U32 R38, R9, 0x10, RZ ;  /* 0x0000001009267819 */ /* 0x000fe200000006ff */
[----:B------:R-:W-:Y:S01]  /*3c70*/  IMAD.U32 R11, R11, 0x10000, RZ ;  /* 0x000100000b0b7824 */ /* 0x000fe200078e00ff */
[----:B------:R-:W-:Y:S01]  /*3c80*/  SHF.L.U32 R36, R33, 0x10, RZ ;  /* 0x0000001021247819 */ /* 0x000fe200000006ff */
[----:B------:R-:W-:Y:S02]  /*3c90*/  HFMA2.BF16_V2 R30, R5, R30, -RZ ;  /* 0x0000001e051e7231 */ /* 0x000fe400003000ff */
[----:B------:R-:W-:Y:S02]  /*3ca0*/  HMUL2.BF16_V2 R33, R6, R29 ;  /* 0x0000001d06217232 */ /* 0x000fe40000200000 */
[----:B------:R-:W-:Y:S01]  /*3cb0*/  FADD.FTZ R9, R11, R38 ;  /* 0x000000260b097221 */ /* 0x000fe20000010000 */
[----:B------:R-:W-:Y:S02]  /*3cc0*/  IMAD.U32 R31, R31, 0x10000, RZ ;  /* 0x000100001f1f7824 */ /* 0x000fe400078e00ff */
[----:B------:R-:W-:Y:S01]  /*3cd0*/  HMUL2.BF16_V2 R28, R8, R28 ;  /* 0x0000001c081c7232 */ /* 0x000fe20000200000 */
[C---:B------:R-:W-:Y:S01]  /*3ce0*/  PRMT R11, R30.reuse, 0x7610, R11 ;  /* 0x000076101e0b7816 */ /* 0x040fe2000000000b */
[C---:B------:R-:W-:Y:S01]  /*3cf0*/  HFMA2.BF16_V2 R26, R10.reuse, R26, -RZ ;  /* 0x0000001a0a1a7231 */ /* 0x040fe200003000ff */
[----:B------:R-:W-:Y:S01]  /*3d00*/  PRMT R29, R30, 0x7632, R29 ;  /* 0x000076321e1d7816 */ /* 0x000fe2000000001d */
[----:B------:R-:W-:Y:S01]  /*3d10*/  FADD.FTZ R31, R31, R36 ;  /* 0x000000241f1f7221 */ /* 0x000fe20000010000 */
[----:B------:R-:W-:Y:S01]  /*3d20*/  PRMT R30, R33, 0x7610, R30 ;  /* 0x00007610211e7816 */ /* 0x000fe2000000001e */
[----:B------:R-:W-:Y:S01]  /*3d30*/  IMAD.U32 R11, R11, 0x10000, RZ ;  /* 0x000100000b0b7824 */ /* 0x000fe200078e00ff */
[----:B------:R-:W-:Y:S01]  /*3d40*/  PRMT R33, R33, 0x7632, R33 ;  /* 0x0000763221217816 */ /* 0x000fe20000000021 */
[----:B------:R-:W-:Y:S01]  /*3d50*/  IMAD.U32 R34, R34, 0x10000, RZ ;  /* 0x0001000022227824 */ /* 0x000fe200078e00ff */
[----:B------:R-:W-:Y:S01]  /*3d60*/  SHF.L.U32 R36, R29, 0x10, RZ ;  /* 0x000000101d247819 */ /* 0x000fe200000006ff */
[----:B------:R-:W-:Y:S01]  /*3d70*/  HFMA2.BF16_V2 R29, R10, R27, -RZ ;  /* 0x0000001b0a1d7231 */ /* 0x000fe200003000ff */
[----:B------:R-:W-:Y:S01]  /*3d80*/  SHF.L.U32 R33, R33, 0x10, RZ ;  /* 0x0000001021217819 */ /* 0x000fe200000006ff */
[----:B------:R-:W-:Y:S01]  /*3d90*/  IMAD.U32 R30, R30, 0x10000, RZ ;  /* 0x000100001e1e7824 */ /* 0x000fe200078e00ff */
[----:B------:R-:W-:Y:S01]  /*3da0*/  PRMT R27, R28, 0x7610, R27 ;  /* 0x000076101c1b7816 */ /* 0x000fe2000000001b */
[----:B------:R-:W-:Y:S01]  /*3db0*/  FADD.FTZ R36, R11, R36 ;  /* 0x000000240b247221 */ /* 0x000fe20000010000 */
[----:B------:R-:W-:Y:S01]  /*3dc0*/  SHF.L.U32 R35, R35, 0x10, RZ ;  /* 0x0000001023237819 */ /* 0x000fe200000006ff */
[----:B------:R-:W-:Y:S01]  /*3dd0*/  FADD.FTZ R33, R30, R33 ;  /* 0x000000211e217221 */ /* 0x000fe20000010000 */
[----:B------:R-:W-:Y:S01]  /*3de0*/  PRMT R28, R28, 0x7632, R28 ;  /* 0x000076321c1c7816 */ /* 0x000fe2000000001c */
[----:B------:R-:W-:Y:S01]  /*3df0*/  IMAD.U32 R27, R27, 0x10000, RZ ;  /* 0x000100001b1b7824 */ /* 0x000fe200078e00ff */
[----:B------:R-:W-:Y:S01]  /*3e00*/  PRMT R11, R26, 0x7610, R11 ;  /* 0x000076101a0b7816 */ /* 0x000fe2000000000b */
[----:B------:R-:W-:Y:S01]  /*3e10*/  FADD.FTZ R34, R34, R35 ;  /* 0x0000002322227221 */ /* 0x000fe20000010000 */
[----:B------:R-:W-:Y:S01]  /*3e20*/  PRMT R26, R26, 0x7632, R26 ;  /* 0x000076321a1a7816 */ /* 0x000fe2000000001a */
[----:B------:R-:W-:Y:S01]  /*3e30*/  FADD.FTZ R33, R36, R33 ;  /* 0x0000002124217221 */ /* 0x000fe20000010000 */
[----:B------:R-:W-:Y:S01]  /*3e40*/  PRMT R30, R29, 0x7632, R30 ;  /* 0x000076321d1e7816 */ /* 0x000fe2000000001e */
[----:B------:R-:W-:Y:S01]  /*3e50*/  FADD.FTZ R34, R34, R31 ;  /* 0x0000001f22227221 */ /* 0x000fe20000010000 */
[----:B------:R-:W-:Y:S01]  /*3e60*/  SHF.L.U32 R28, R28, 0x10, RZ ;  /* 0x000000101c1c7819 */ /* 0x000fe200000006ff */
[----:B------:R-:W-:Y:S01]  /*3e70*/  IMAD.U32 R11, R11, 0x10000, RZ ;  /* 0x000100000b0b7824 */ /* 0x000fe200078e00ff */
[----:B------:R-:W-:Y:S01]  /*3e80*/  ISETP.GT.U32.AND P1, PT, R0, 0x17, PT ;  /* 0x000000170000780c */ /* 0x000fe20003f24070 */
        /* <DEDUP_REMOVED lines=12> */
[----:B------:R-:W-:-:S02]  /*3f50*/  FADD.FTZ R28, R28, R29 ;  /* 0x0000001d1c1c7221 */ /* 0x000fc40000010000 */
[----:B------:R-:W-:Y:S02]  /*3f60*/  FADD.FTZ R16, R9, R16 ;  /* 0x0000001009107221 */ /* 0x000fe40000010000 */
[----:B------:R-:W-:Y:S01]  /*3f70*/  FADD.FTZ R15, R28, R15 ;  /* 0x0000000f1c0f7221 */ /* 0x000fe20000010000 */
[----:B------:R-:W-:Y:S06]  /*3f80*/  @P1 BRA `(.L_x_19817) ;  /* 0x0000000000f41947 */ /* 0x000fec0003800000 */
[----:B------:R0:W5:Y:S04]  /*3f90*/  LDG.E.CONSTANT R26, desc[UR14][R2.64+0x600] ;  /* 0x0006000e021a7981 */ /* 0x000168000c1e9900 */
[----:B------:R0:W5:Y:S04]  /*3fa0*/  LDG.E.CONSTANT R7, desc[UR14][R2.64+0x604] ;  /* 0x0006040e02077981 */ /* 0x000168000c1e9900 */
[----:B------:R0:W5:Y:S04]  /*3fb0*/  LDG.E.CONSTANT R9, desc[UR14][R2.64+0x608] ;  /* 0x0006080e02097981 */ /* 0x000168000c1e9900 */
[----:B------:R0:W5:Y:S01]  /*3fc0*/  LDG.E.CONSTANT R11, desc[UR14][R2.64+0x60c] ;  /* 0x00060c0e020b7981 */ /* 0x000162000c1e9900 */
[----:B------:R-:W-:Y:S04]  /*3fd0*/  BSSY.RECONVERGENT B2, `(.L_x_19818) ;  /* 0x0000020000027945 */ /* 0x000fe80003800200 */
[----:B------:R-:W-:Y:S05]  /*3fe0*/  @P0 BRA `(.L_x_19819) ;  /* 0x0000000000780947 */ /* 0x000fea0003800000 */
[C---:B0-----:R-:W-:Y:S01]  /*3ff0*/  VIADD R2, R21.reuse, 0xfffffffe ;  /* 0xfffffffe15027836 */ /* 0x041fe20000000000 */
[C---:B------:R-:W-:Y:S01]  /*4000*/  IADD3 R3, PT, PT, R21.reuse, -0x1, RZ ;  /* 0xffffffff15037810 */ /* 0x040fe20007ffe0ff */
[----:B------:R-:W-:Y:S01]  /*4010*/  VIADD R27, R21, 0x3 ;  /* 0x00000003151b7836 */ /* 0x000fe20000000000 */
        /* <DEDUP_REMOVED lines=8> */
[----:B-----5:R-:W-:Y:S02]  /*40a0*/  SEL R2, R26, RZ, !P6 ;  /* 0x000000ff1a027207 */ /* 0x020fe40007000000 */
        /* <DEDUP_REMOVED lines=18> */
.L_x_19819:
[----:B------:R-:W-:Y:S05]  /*41d0*/  BSYNC.RECONVERGENT B2 ;  /* 0x0000000000027941 */ /* 0x000fea0003800200 */
.L_x_19818:
[----:B0----5:R-:W-:Y:S02]  /*41e0*/  HMUL2.BF16_V2 R2, R5, R26 ;  /* 0x0000001a05027232 */ /* 0x021fe40000200000 */
[----:B------:R-:W-:Y:S02]  /*41f0*/  HFMA2.BF16_V2 R4, R6, R7, -RZ ;  /* 0x0000000706047231 */ /* 0x000fe400003000ff */
[----:B------:R-:W-:Y:S02]  /*4200*/  HMUL2.BF16_V2 R6, R8, R9 ;  /* 0x0000000908067232 */ /* 0x000fe40000200000 */
[----:B------:R-:W-:Y:S01]  /*4210*/  HFMA2.BF16_V2 R8, R10, R11, -RZ ;  /* 0x0000000b0a087231 */ /* 0x000fe200003000ff */
[C---:B------:R-:W-:Y:S01]  /*4220*/  PRMT R3, R2.reuse, 0x7632, R3 ;  /* 0x0000763202037816 */ /* 0x040fe20000000003 */
[----:B------:R-:W-:Y:S01]  /*4230*/  IMAD.U32 R9, R2, 0x10000, RZ ;  /* 0x0001000002097824 */ /* 0x000fe200078e00ff */
[C---:B------:R-:W-:Y:S01]  /*4240*/  PRMT R5, R4.reuse, 0x7632, R5 ;  /* 0x0000763204057816 */ /* 0x040fe20000000005 */
[----:B------:R-:W-:Y:S01]  /*4250*/  IMAD.U32 R4, R4, 0x10000, RZ ;  /* 0x0001000004047824 */ /* 0x000fe200078e00ff */
[C---:B------:R-:W-:Y:S01]  /*4260*/  PRMT R7, R6.reuse, 0x7632, R7 ;  /* 0x0000763206077816 */ /* 0x040fe20000000007 */
[----:B------:R-:W-:Y:S01]  /*4270*/  IMAD.U32 R6, R6, 0x10000, RZ ;  /* 0x0001000006067824 */ /* 0x000fe200078e00ff */
[----:B------:R-:W-:-:S02]  /*4280*/  SHF.L.U32 R10, R3, 0x10, RZ ;  /* 0x00000010030a7819 */ /* 0x000fc400000006ff */
[----:B------:R-:W-:Y:S02]  /*4290*/  SHF.L.U32 R5, R5, 0x10, RZ ;  /* 0x0000001005057819 */ /* 0x000fe400000006ff */
[----:B------:R-:W-:Y:S01]  /*42a0*/  PRMT R2, R8, 0x7632, R2 ;  /* 0x0000763208027816 */ /* 0x000fe20000000002 */
[----:B------:R-:W-:Y:S01]  /*42b0*/  FADD.FTZ R9, R9, R10 ;  /* 0x0000000a09097221 */ /* 0x000fe20000010000 */
        /* <DEDUP_REMOVED lines=10> */
.L_x_19817:
[----:B------:R-:W-:Y:S05]  /*4360*/  BSYNC.RECONVERGENT B1 ;  /* 0x0000000000017941 */ /* 0x000fea0003800200 */
.L_x_19816:
[----:B------:R-:W-:Y:S01]  /*4370*/  VIADD R2, R20, 0x3 ;  /* 0x0000000314027836 */ /* 0x000fe20000000000 */
[----:B------:R-:W-:Y:S01]  /*4380*/  IADD3 R18, P1, PT, R18, 0x10, RZ ;  /* 0x0000001012127810 */ /* 0x000fe20007f3e0ff */
[----:B------:R-:W-:Y:S01]  /*4390*/  VIADD R20, R20, 0x4 ;  /* 0x0000000414147836 */ /* 0x000fe20000000000 */
[----:B------:R-:W-:Y:S01]  /*43a0*/  IADD3 R22, PT, PT, R22, 0x4, RZ ;  /* 0x0000000416167810 */ /* 0x000fe20007ffe0ff */
[----:B------:R-:W-:Y:S01]  /*43b0*/  VIADD R23, R23, 0x80 ;  /* 0x0000008017177836 */ /* 0x000fe20000000000 */
[----:B------:R-:W-:Y:S02]  /*43c0*/  ISETP.GE.U32.AND P0, PT, R2, UR8, PT ;  /* 0x0000000802007c0c */ /* 0x000fe4000bf06070 */
[----:B------:R-:W-:Y:S02]  /*43d0*/  IADD3 R21, PT, PT, R21, 0x20, RZ ;  /* 0x0000002015157810 */ /* 0x000fe40007ffe0ff */
[----:B------:R-:W-:-:S09]  /*43e0*/  IADD3.X R19, PT, PT, RZ, R19, RZ, P1, !PT ;  /* 0x00000013ff137210 */ /* 0x000fd20000ffe4ff */
[----:B------:R-:W-:Y:S05]  /*43f0*/  @!P0 BRA `(.L_x_19820) ;  /* 0xffffffec00a88947 */ /* 0x000fea000383ffff */
.L_x_19809:
[----:B------:R-:W-:Y:S05]  /*4400*/  BSYNC.RECONVERGENT B0 ;  /* 0x0000000000007941 */ /* 0x000fea0003800200 */
.L_x_19808:
[----:B------:R-:W0:Y:S01]  /*4410*/  S2UR UR5, SR_CgaCtaId ;  /* 0x00000000000579c3 */ /* 0x000e220000008800 */
[----:B------:R-:W-:Y:S01]  /*4420*/  LOP3.LUT R2, R12, 0x3c0, RZ, 0xc0, !PT ;  /* 0x000003c00c027812 */ /* 0x000fe200078ec0ff */
[----:B------:R-:W-:Y:S01]  /*4430*/  UMOV UR4, 0x400 ;  /* 0x0000040000047882 */ /* 0x000fe20000000000 */
[----:B------:R-:W-:Y:S01]  /*4440*/  IMAD R13, R13, 0x78, R0 ;  /* 0x000000780d0d7824 */ /* 0x000fe200078e0200 */
[----:B------:R-:W-:-:S04]  /*4450*/  UIADD3 UR4, UPT, UPT, UR4, 0x110, URZ ;  /* 0x0000011004047890 */ /* 0x000fc8000fffe0ff */
[----:B------:R-:W-:Y:S01]  /*4460*/  BAR.SYNC.DEFER_BLOCKING 0x0 ;  /* 0x0000000000007b1d */ /* 0x000fe20000010000 */
[----:B------:R-:W-:Y:S02]  /*4470*/  ISETP.NE.AND P1, PT, R2, 0x40, PT ;  /* 0x000000400200780c */ /* 0x000fe40003f25270 */
[C---:B------:R-:W-:Y:S02]  /*4480*/  LOP3.LUT R3, R12.reuse, 0x3e0, RZ, 0xc0, !PT ;  /* 0x000003e00c037812 */ /* 0x040fe400078ec0ff */
[C---:B------:R-:W-:Y:S01]  /*4490*/  ISETP.GT.U32.AND P2, PT, R12.reuse, 0x3f, PT ;  /* 0x0000003f0c00780c */ /* 0x040fe20003f44070 */
[----:B------:R-:W-:Y:S01]  /*44a0*/  BSSY.RECONVERGENT B0, `(.L_x_19821) ;  /* 0x000000b000007945 */ /* 0x000fe20003800200 */
[----:B------:R-:W-:Y:S02]  /*44b0*/  ISETP.GT.U32.AND P0, PT, R12, 0x1f, PT ;  /* 0x0000001f0c00780c */ /* 0x000fe40003f04070 */
[----:B------:R-:W-:Y:S01]  /*44c0*/  ISETP.NE.AND P3, PT, R3, 0x20, PT ;  /* 0x000000200300780c */ /* 0x000fe20003f65270 */
[----:B0-----:R-:W-:-:S06]  /*44d0*/  ULEA UR4, UR5, UR4, 0x18 ;  /* 0x0000000405047291 */ /* 0x001fcc000f8ec0ff */
[----:B------:R-:W-:Y:S01]  /*44e0*/  LEA R2, R13, UR4, 0x2 ;  /* 0x000000040d027c11 */ /* 0x000fe2000f8e10ff */
[----:B------:R-:W-:Y:S06]  /*44f0*/  @P1 BRA `(.L_x_19822) ;  /* 0x0000000000141947 */ /* 0x000fec0003800000 */
[----:B------:R-:W-:Y:S01]  /*4500*/  ISETP.GT.U32.AND P1, PT, R0, 0x17, PT ;  /* 0x000000170000780c */ /* 0x000fe20003f24070 */
[----:B------:R0:W-:Y:S04]  /*4510*/  STS [R2+-0x3c0], R17 ;  /* 0xfffc401102007388 */ /* 0x0001e80000000800 */
[----:B------:R0:W-:Y:S04]  /*4520*/  STS [R2+-0x340], R16 ;  /* 0xfffcc01002007388 */ /* 0x0001e80000000800 */
[----:B------:R0:W-:Y:S04]  /*4530*/  STS [R2+-0x2c0], R15 ;  /* 0xfffd400f02007388 */ /* 0x0001e80000000800 */
[----:B------:R0:W-:Y:S02]  /*4540*/  @!P1 STS [R2+-0x240], R14 ;  /* 0xfffdc00e02009388 */ /* 0x0001e40000000800 */
.L_x_19822:
[----:B------:R-:W-:Y:S05]  /*4550*/  BSYNC.RECONVERGENT B0 ;  /* 0x0000000000007941 */ /* 0x000fea0003800200 */
.L_x_19821:
[----:B------:R-:W-:Y:S06]  /*4560*/  BAR.SYNC.DEFER_BLOCKING 0x0 ;  /* 0x0000000000007b1d */ /* 0x000fec0000010000 */
[----:B------:R-:W-:Y:S04]  /*4570*/  BSSY.RECONVERGENT B0, `(.L_x_19823) ;  /* 0x000000b000007945 */ /* 0x000fe80003800200 */
[----:B------:R-:W-:Y:S05]  /*4580*/  @P2 BRA `(.L_x_19824) ;  /* 0x0000000000242947 */ /* 0x000fea0003800000 */
[----:B------:R-:W-:Y:S01]  /*4590*/  ISETP.GT.U32.AND P1, PT, R0, 0x17, PT ;  /* 0x000000170000780c */ /* 0x000fe20003f24070 */
[----:B------:R-:W0:Y:S04]  /*45a0*/  LDS R4, [R2] ;  /* 0x0000000002047984 */ /* 0x000e280000000800 */
[----:B------:R-:W3:Y:S04]  /*45b0*/  LDS R3, [R2+0x80] ;  /* 0x0000800002037984 */ /* 0x000ee80000000800 */
[----:B------:R-:W4:Y:S04]  /*45c0*/  LDS R6, [R2+0x100] ;  /* 0x0001000002067984 */ /* 0x000f280000000800 */
[----:B--2---:R-:W2:Y:S01]  /*45d0*/  @!P1 LDS R5, [R2+0x180] ;  /* 0x0001800002059984 */ /* 0x004ea20000000800 */
[----:B0-----:R-:W-:Y:S01]  /*45e0*/  FADD.FTZ R17, R17, R4 ;  /* 0x0000000411117221 */ /* 0x001fe20000010000 */
[----:B---3--:R-:W-:Y:S01]  /*45f0*/  FADD.FTZ R16, R16, R3 ;  /* 0x0000000310107221 */ /* 0x008fe20000010000 */
[----:B----4-:R-:W-:Y:S01]  /*4600*/  FADD.FTZ R15, R15, R6 ;  /* 0x000000060f0f7221 */ /* 0x010fe20000010000 */
[----:B--2---:R-:W-:-:S07]  /*4610*/  @!P1 FADD.FTZ R14, R5, R14 ;  /* 0x0000000e050e9221 */ /* 0x004fce0000010000 */
.L_x_19824:
[----:B------:R-:W-:Y:S05]  /*4620*/  BSYNC.RECONVERGENT B0 ;  /* 0x0000000000007941 */ /* 0x000fea0003800200 */
.L_x_19823:
        /* <DEDUP_REMOVED lines=8> */
.L_x_19826:
[----:B------:R-:W-:Y:S05]  /*46b0*/  BSYNC.RECONVERGENT B0 ;  /* 0x0000000000007941 */ /* 0x000fea0003800200 */
.L_x_19825:
[----:B------:R-:W-:Y:S06]  /*46c0*/  BAR.SYNC.DEFER_BLOCKING 0x0 ;  /* 0x0000000000007b1d */ /* 0x000fec0000010000 */
[----:B------:R-:W-:Y:S04]  /*46d0*/  BSSY.RECONVERGENT B0, `(.L_x_19827) ;  /* 0x000000b000007945 */ /* 0x000fe80003800200 */
[----:B------:R-:W-:Y:S05]  /*46e0*/  @P0 BRA `(.L_x_19828) ;  /* 0x0000000000240947 */ /* 0x000fea0003800000 */
[----:B------:R-:W-:Y:S01]  /*46f0*/  ISETP.GT.U32.AND P1, PT, R0, 0x17, PT ;  /* 0x000000170000780c */ /* 0x000fe20003f24070 */
[----:B------:R-:W0:Y:S04]  /*4700*/  LDS R4, [R2] ;  /* 0x0000000002047984 */ /* 0x000e280000000800 */
[----:B------:R-:W4:Y:S04]  /*4710*/  LDS R3, [R2+0x80] ;  /* 0x0000800002037984 */ /* 0x000f280000000800 */
[----:B------:R-:W5:Y:S04]  /*4720*/  LDS R6, [R2+0x100] ;  /* 0x0001000002067984 */ /* 0x000f680000000800 */
[----:B--2---:R-:W2:Y:S01]  /*4730*/  @!P1 LDS R5, [R2+0x180] ;  /* 0x0001800002059984 */ /* 0x004ea20000000800 */
[----:B0--3--:R-:W-:Y:S01]  /*4740*/  FADD.FTZ R17, R17, R4 ;  /* 0x0000000411117221 */ /* 0x009fe20000010000 */
[----:B----4-:R-:W-:Y:S01]  /*4750*/  FADD.FTZ R16, R16, R3 ;  /* 0x0000000310107221 */ /* 0x010fe20000010000 */
[----:B-----5:R-:W-:Y:S01]  /*4760*/  FADD.FTZ R15, R15, R6 ;  /* 0x000000060f0f7221 */ /* 0x020fe20000010000 */
[----:B--2---:R-:W-:-:S07]  /*4770*/  @!P1 FADD.FTZ R14, R5, R14 ;  /* 0x0000000e050e9221 */ /* 0x004fce0000010000 */
.L_x_19828:
[----:B------:R-:W-:Y:S05]  /*4780*/  BSYNC.RECONVERGENT B0 ;  /* 0x0000000000007941 */ /* 0x000fea0003800200 */
.L_x_19827:
[----:B------:R-:W-:Y:S06]  /*4790*/  BAR.SYNC.DEFER_BLOCKING 0x0 ;  /* 0x0000000000007b1d */ /* 0x000fec0000010000 */
[----:B------:R-:W-:Y:S05]  /*47a0*/  @P0 EXIT ;  /* 0x000000000000094d */ /* 0x000fea0003800000 */
[----:B------:R-:W-:Y:S01]  /*47b0*/  UIMAD UR4, UR13, UR20, UR19 ;  /* 0x000000140d0472a4 */ /* 0x000fe2000f8e0213 */
[----:B0--3--:R-:W-:Y:S01]  /*47c0*/  F2FP.BF16.F32.PACK_AB R16, R16, R17 ;  /* 0x000000111010723e */ /* 0x009fe200000010ff */
[----:B------:R-:W0:Y:S01]  /*47d0*/  LDCU.64 UR6, c[0x0][0x390] ;  /* 0x00007200ff0677ac */ /* 0x000e220008000a00 */
[----:B------:R-:W-:Y:S01]  /*47e0*/  F2FP.BF16.F32.PACK_AB R15, RZ, R15 ;  /* 0x0000000fff0f723e */ /* 0x000fe200000010ff */
[----:B------:R-:W-:Y:S02]  /*47f0*/  UIMAD UR5, UR17, 0x78, URZ ;  /* 0x00000078110578a4 */ /* 0x000fe4000f8e02ff */
[----:B------:R-:W-:-:S04]  /*4800*/  UIMAD UR4, UR4, UR18, URZ ;  /* 0x00000012040472a4 */ /* 0x000fc8000f8e02ff */
[----:B------:R-:W-:Y:S01]  /*4810*/  UIMAD UR4, UR4, 0x78, URZ ;  /* 0x00000078040478a4 */ /* 0x000fe2000f8e02ff */
[----:B------:R-:W-:-:S05]  /*4820*/  IMAD.U32 R3, RZ, RZ, UR5 ;  /* 0x00000005ff037e24 */ /* 0x000fca000f8e00ff */
[----:B------:R-:W-:-:S04]  /*4830*/  IADD3 R3, P0, P1, R0, UR4, R3 ;  /* 0x0000000400037c10 */ /* 0x000fc8000f91e003 */
[----:B------:R-:W-:Y:S02]  /*4840*/  IADD3.X R4, PT, PT, RZ, RZ, RZ, P0, P1 ;  /* 0x000000ffff047210 */ /* 0x000fe400007e24ff */
[----:B0-----:R-:W-:-:S04]  /*4850*/  LEA R2, P0, R3, UR6, 0x1 ;  /* 0x0000000603027c11 */ /* 0x001fc8000f8008ff */
[--C-:B------:R-:W-:Y:S02]  /*4860*/  LEA.HI.X R3, R3, UR7, R4.reuse, 0x1, P0 ;  /* 0x0000000703037c11 */ /* 0x100fe400080f0c04 */
[----:B------:R-:W-:Y:S02]  /*4870*/  ISETP.GT.U32.AND P0, PT, R0, 0x17, PT ;  /* 0x000000170000780c */ /* 0x000fe40003f04070 */
[----:B------:R-:W-:Y:S01]  /*4880*/  PRMT R4, R16, 0x7632, R4 ;  /* 0x0000763210047816 */ /* 0x000fe20000000004 */
[----:B------:R0:W-:Y:S04]  /*4890*/  STG.E.U16 desc[UR14][R2.64], R16 ;  /* 0x0000001002007986 */ /* 0x0001e8000c10150e */
[----:B------:R0:W-:Y:S04]  /*48a0*/  STG.E.U16 desc[UR14][R2.64+0x40], R4 ;  /* 0x0000400402007986 */ /* 0x0001e8000c10150e */
[----:B------:R0:W-:Y:S02]  /*48b0*/  STG.E.U16 desc[UR14][R2.64+0x80], R15 ;  /* 0x0000800f02007986 */ /* 0x0001e4000c10150e */
[----:B------:R-:W-:Y:S05]  /*48c0*/  @P0 EXIT ;  /* 0x000000000000094d */ /* 0x000fea0003800000 */
[----:B------:R-:W-:-:S05]  /*48d0*/  F2FP.BF16.F32.PACK_AB R0, RZ, R14 ;  /* 0x0000000eff00723e */ /* 0x000fca00000010ff */
[----:B------:R-:W-:Y:S01]  /*48e0*/  STG.E.U16 desc[UR14][R2.64+0xc0], R0 ;  /* 0x0000c00002007986 */ /* 0x000fe2000c10150e */
[----:B------:R-:W-:Y:S05]  /*48f0*/  EXIT ;  /* 0x000000000000794d */ /* 0x000fea0003800000 */
.L_x_19783:
[----:B------:R-:W-:Y:S01]  /*4900*/  BSSY B1, `(.L_x_19829) ;  /* 0x0000007000017945 */ /* 0x000fe20003800000 */
[----:B------:R-:W-:Y:S01]  /*4910*/  MOV R45, 0x2 ;  /* 0x00000002002d7802 */ /* 0x000fe20000000f00 */
[----:B------:R-:W-:Y:S01]  /*4920*/  IMAD.MOV.U32 R7, RZ, RZ, 0x1f ;  /* 0x0000001fff077424 */ /* 0x000fe200078e00ff */
[----:B------:R-:W-:-:S07]  /*4930*/  MOV R6, 0xffffffff ;  /* 0xffffffff00067802 */ /* 0x000fce0000000f00 */
[----:B------:R-:W-:Y:S05]  /*4940*/  WARPSYNC.COLLECTIVE R6, `(.L_x_19830) ;  /* 0x0000000006087348 */ /* 0x000fea0003c00000 */
[----:B------:R0:W1:Y:S02]  /*4950*/  SHFL.BFLY P1, R47, R46, R45, R7 ;  /* 0x0c00002d2e2f7389 */ /* 0x0000640000020007 */
[----:B01----:R-:W-:Y:S05]  /*4960*/  ENDCOLLECTIVE ;  /* 0x000000000000791b */ /* 0x003fea0003800000 */
.L_x_19830:
[----:B------:R-:W-:Y:S05]  /*4970*/  BSYNC B1 ;  /* 0x0000000000017941 */ /* 0x000fea0003800000 */
.L_x_19829:
[----:B------:R-:W-:Y:S01]  /*4980*/  FADD.FTZ R46, R46, R47 ;  /* 0x0000002f2e2e7221 */ /* 0x000fe20000010000 */
[----:B------:R-:W-:Y:S02]  /*4990*/  IMAD.MOV.U32 R45, RZ, RZ, 0x1 ;  /* 0x00000001ff2d7424 */ /* 0x000fe400078e00ff */
[----:B------:R-:W-:Y:S02]  /*49a0*/  HFMA2 R7, -RZ, RZ, 0, 1.847743988037109375e-06 ;  /* 0x0000001fff077431 */ /* 0x000fe400000001ff */
[----:B------:R-:W-:-:S07]  /*49b0*/  IMAD.MOV.U32 R6, RZ, RZ, -0x1 ;  /* 0xffffffffff067424 */ /* 0x000fce00078e00ff */
[----:B------:R-:W-:Y:S05]  /*49c0*/  WARPSYNC.COLLECTIVE R6, `(.L_x_19831) ;  /* 0x0000000006087348 */ /* 0x000fea0003c00000 */
[----:B------:R0:W1:Y:S02]  /*49d0*/  SHFL.BFLY P1, R47, R46, R45, R7 ;  /* 0x0c00002d2e2f7389 */ /* 0x0000640000020007 */
[----:B01----:R-:W-:Y:S05]  /*49e0*/  ENDCOLLECTIVE ;  /* 0x000000000000791b */ /* 0x003fea0003800000 */
.L_x_19831:
[----:B------:R-:W-:Y:S05]  /*49f0*/  BRA `(.L_x_19832) ;  /* 0xffffffc800587947 */ /* 0x000fea000383ffff */
.L_x_19785:
[----:B------:R-:W-:Y:S01]  /*4a00*/  HFMA2 R7, -RZ, RZ, 0, 1.847743988037109375e-06 ;  /* 0x0000001fff077431 */ /* 0x000fe200000001ff */
[----:B------:R-:W-:Y:S01]  /*4a10*/  BSSY B0, `(.L_x_19833) ;  /* 0x0000007000007945 */ /* 0x000fe20003800000 */
[----:B0-----:R-:W-:Y:S01]  /*4a20*/  MOV R46, R25 ;  /* 0x00000019002e7202 */ /* 0x001fe20000000f00 */
[----:B------:R-:W-:Y:S02]  /*4a30*/  IMAD.MOV.U32 R45, RZ, RZ, 0x10 ;  /* 0x00000010ff2d7424 */ /* 0x000fe400078e00ff */
[----:B------:R-:W-:-:S07]  /*4a40*/  IMAD.MOV.U32 R6, RZ, RZ, -0x1 ;  /* 0xffffffffff067424 */ /* 0x000fce00078e00ff */
[----:B--2--5:R-:W-:Y:S05]  /*4a50*/  WARPSYNC.COLLECTIVE R6, `(.L_x_19834) ;  /* 0x0000000006087348 */ /* 0x024fea0003c00000 */
[----:B------:R0:W1:Y:S02]  /*4a60*/  SHFL.BFLY P1, R47, R46, R45, R7 ;  /* 0x0c00002d2e2f7389 */ /* 0x0000640000020007 */
[----:B012--5:R-:W-:Y:S05]  /*4a70*/  ENDCOLLECTIVE ;  /* 0x000000000000791b */ /* 0x027fea0003800000 */
.L_x_19834:
[----:B------:R-:W-:Y:S05]  /*4a80*/  BSYNC B0 ;  /* 0x0000000000007941 */ /* 0x000fea0003800000 */
.L_x_19833:
[----:B------:R-:W-:Y:S01]  /*4a90*/  FMNMX.FTZ R46, R47, R25, !PT ;  /* 0x000000192f2e7209 */ /* 0x000fe20007810000 */
[----:B------:R-:W-:Y:S01]  /*4aa0*/  IMAD.MOV.U32 R7, RZ, RZ, 0x1f ;  /* 0x0000001fff077424 */ /* 0x000fe200078e00ff */
[----:B------:R-:W-:Y:S02]  /*4ab0*/  MOV R45, 0x8 ;  /* 0x00000008002d7802 */ /* 0x000fe40000000f00 */
[----:B------:R-:W-:-:S07]  /*4ac0*/  MOV R6, 0xffffffff ;  /* 0xffffffff00067802 */ /* 0x000fce0000000f00 */
[----:B------:R-:W-:Y:S05]  /*4ad0*/  WARPSYNC.COLLECTIVE R6, `(.L_x_19835) ;  /* 0x0000000006087348 */ /* 0x000fea0003c00000 */
[----:B------:R0:W1:Y:S02]  /*4ae0*/  SHFL.BFLY P1, R47, R46, R45, R7 ;  /* 0x0c00002d2e2f7389 */ /* 0x0000640000020007 */
[----:B01----:R-:W-:Y:S05]  /*4af0*/  ENDCOLLECTIVE ;  /* 0x000000000000791b */ /* 0x003fea0003800000 */
.L_x_19835:
[----:B------:R-:W-:Y:S01]  /*4b00*/  HFMA2 R45, -RZ, RZ, 0, 2.384185791015625e-07 ;  /* 0x00000004ff2d7431 */ /* 0x000fe200000001ff */
[----:B------:R-:W-:-:S05]  /*4b10*/  FMNMX.FTZ R8, R46, R47, !PT ;  /* 0x0000002f2e087209 */ /* 0x000fca0007810000 */
[----:B------:R-:W-:-:S07]  /*4b20*/  IMAD.MOV.U32 R46, RZ, RZ, R8 ;  /* 0x000000ffff2e7224 */ /* 0x000fce00078e0008 */
[----:B------:R-:W-:Y:S05]  /*4b30*/  WARPSYNC.COLLECTIVE R6, `(.L_x_19836) ;  /* 0x0000000006087348 */ /* 0x000fea0003c00000 */
[----:B------:R0:W1:Y:S02]  /*4b40*/  SHFL.BFLY P1, R47, R46, R45, R7 ;  /* 0x0c00002d2e2f7389 */ /* 0x0000640000020007 */
[----:B01----:R-:W-:Y:S05]  /*4b50*/  ENDCOLLECTIVE ;  /* 0x000000000000791b */ /* 0x003fea0003800000 */
.L_x_19836:
[----:B------:R-:W-:Y:S05]  /*4b60*/  BRA `(.L_x_19837) ;  /* 0xffffffc800a07947 */ /* 0x000fea000383ffff */
.L_x_19838:
        /* <DEDUP_REMOVED lines=9> */
.L_x_27520:


//--------------------- .text._ZN4vllm25paged_attention_v2_kernelI13__nv_bfloat16S1_Li112ELi8ELi128ELNS_18Fp8KVCacheDataTypeE0ELb0ELi512EEEvPfS3_PT_PKS4_PKT0_SA_ifPKiSC_iPKfiiiSE_SE_iiiii --------------------------
	.section	.text._ZN4vllm25paged_attention_v2_kernelI13__nv_bfloat16S1_Li112ELi8ELi128ELNS_18Fp8KVCacheDataTypeE0ELb0ELi512EEEvPfS3_PT_PKS4_PKT0_SA_ifPKiSC_iPKfiiiSE_SE_iiiii,"ax",@progbits
	.align	128
        .global         _ZN4vllm25paged_attention_v2_kernelI13__nv_bfloat16S1_Li112ELi8ELi128ELNS_18Fp8KVCacheDataTypeE0ELb0ELi512EEEvPfS3_PT_PKS4_PKT0_SA_ifPKiSC_iPKfiiiSE_SE_iiiii
        .type           _ZN4vllm25paged_attention_v2_kernelI13__nv_bfloat16S1_Li112ELi8ELi128ELNS_18Fp8KVCacheDataTypeE0ELb0ELi512EEEvPfS3_PT_PKS4_PKT0_SA_ifPKiSC_iPKfiiiSE_SE_iiiii,@function
        .size           _ZN4vllm25paged_attention_v2_kernelI13__nv_bfloat16S1_Li112ELi8ELi128ELNS_18Fp8KVCacheDataTypeE0ELb0ELi512EEEvPfS3_PT_PKS4_PKT0_SA_ifPKiSC_iPKfiiiSE_SE_iiiii,(.L_x_27521 - _ZN4vllm25paged_attention_v2_kernelI13__nv_bfloat16S1_Li112ELi8ELi128ELNS_18Fp8KVCacheDataTypeE0ELb0ELi512EEEvPfS3_PT_PKS4_PKT0_SA_ifPKiSC_iPKfiiiSE_SE_iiiii)
        .other          _ZN4vllm25paged_attention_v2_kernelI13__nv_bfloat16S1_Li112ELi8ELi128ELNS_18Fp8KVCacheDataTypeE0ELb0ELi512EEEvPfS3_PT_PKS4_PKT0_SA_ifPKiSC_iPKfiiiSE_SE_iiiii,@"STO_CUDA_ENTRY STV_DEFAULT"
_ZN4vllm25paged_attention_v2_kernelI13__nv_bfloat16S1_Li112ELi8ELi128ELNS_18Fp8KVCacheDataTypeE0ELb0ELi512EEEvPfS3_PT_PKS4_PKT0_SA_ifPKiSC_iPKfiiiSE_SE_iiiii:
.text._ZN4vllm25paged_attention_v2_kernelI13__nv_bfloat16S1_Li112ELi8ELi128ELNS_18Fp8KVCacheDataTypeE0ELb0ELi512EEEvPfS3_PT_PKS4_PKT0_SA_ifPKiSC_iPKfiiiSE_SE_iiiii:
        /* <DEDUP_REMOVED lines=28> */
[----:B0-----:R-:W-:Y:S02]  /*01c0*/  ISETP.GT.U32.AND P0, PT, R2, 0x37, PT ;  /* 0x000000370200780c */ /* 0x001fe40003f04070 */
[----:B----4-:R-:W-:Y:S01]  /*01d0*/  IABS R8, R9 ;  /* 0x0000000900087213 */ /* 0x010fe20000000000 */
[----:B------:R-:W0:Y:S01]  /*01e0*/  LDCU UR20, c[0x0][0x370] ;  /* 0x00006e00ff1477ac */ /* 0x000e220008000800 */
[----:B------:R-:W-:Y:S01]  /*01f0*/  SHF.R.U32.HI R25, RZ, 0x2, R2 ;  /* 0x00000002ff197819 */ /* 0x000fe20000011602 */
[----:B------:R-:W-:Y:S01]  /*0200*/  BSSY B0, `(.L_x_19839) ;  /* 0x000011a000007945 */ /* 0x000fe20003800000 */
[----:B------:R-:W2:Y:S07]  /*0210*/  LDCU UR7, c[0x0][0x3dc] ;  /* 0x00007b80ff0777ac */ /* 0x000eae0008000800 */
        /* <DEDUP_REMOVED lines=8> */
[----:B------:R3:W2:Y:S01]  /*02a0*/  @!P0 LDG.E.CONSTANT R11, desc[UR14][R4.64] ;  /* 0x0000000e040b8981 */ /* 0x0006a2000c1e9900 */
[----:B------:R-:W1:Y:S01]  /*02b0*/  I2F.RP R3, R8 ;  /* 0x0000000800037306 */ /* 0x000e620000209400 */
[----:B------:R-:W-:Y:S01]  /*02c0*/  PLOP3.LUT P1, PT, PT, PT, UP0, 0x80, 0x8 ;  /* 0x000000000008781c */ /* 0x000fe20003f2f008 */
[----:B----4-:R-:W-:Y:S01]  /*02d0*/  @UP0 UIMAD.WIDE.U32 UR4, UR19, 0x4, UR4 ;  /* 0x00000004130408a5 */ /* 0x010fe2000f8e0004 */
[----:B------:R-:W-:-:S05]  /*02e0*/  IMAD.MOV.U32 R0, RZ, RZ, RZ ;  /* 0x000000ffff007224 */ /* 0x000fca00078e00ff */
[----:B------:R-:W-:Y:S01]  /*02f0*/  MOV R6, UR4 ;  /* 0x0000000400067c02 */ /* 0x000fe20008000f00 */
[----:B------:R-:W-:-:S05]  /*0300*/  IMAD.U32 R7, RZ, RZ, UR5 ;  /* 0x00000005ff077e24 */ /* 0x000fca000f8e00ff */
[----:B------:R4:W5:Y:S01]  /*0310*/  @P1 LDG.E.CONSTANT R0, desc[UR14][R6.64] ;  /* 0x0000000e06001981 */ /* 0x000962000c1e9900 */
[----:B-1----:R-:W3:Y:S01]  /*0320*/  MUFU.RCP R3, R3 ;  /* 0x0000000300037308 */ /* 0x002ee20000001000 */
[----:B------:R-:W-:Y:S01]  /*0330*/  UIADD3 UR4, UPT, UPT, UR16, 0x7, URZ ;  /* 0x0000000710047890 */ /* 0x000fe2000fffe0ff */
[----:B------:R-:W-:Y:S01]  /*0340*/  IMAD.MOV.U32 R31, RZ, RZ, -0x800001 ;  /* 0xff7fffffff1f7424 */ /* 0x000fe200078e00ff */
[----:B------:R-:W-:Y:S02]  /*0350*/  ULEA UR5, UR17, 0x40, 0x6 ;  /* 0x0000004011057891 */ /* 0x000fe4000f8e30ff */
[----:B------:R-:W-:Y:S02]  /*0360*/  USHF.R.U32.HI UR4, URZ, 0x3, UR4 ;  /* 0x00000003ff047899 */ /* 0x000fe40008011604 */
[----:B------:R-:W-:Y:S02]  /*0370*/  UIMAD UR9, UR13, UR9, URZ ;  /* 0x000000090d0972a4 */ /* 0x000fe4000f8e02ff */
[----:B------:R-:W-:-:S04]  /*0380*/  UISETP.LT.U32.AND UP0, UPT, UR4, UR5, UPT ;  /* 0x000000050400728c */ /* 0x000fc8000bf01070 */
[----:B------:R-:W-:Y:S01]  /*0390*/  USEL UR8, UR4, UR5, UP0 ;  /* 0x0000000504087287 */ /* 0x000fe20008000000 */
[----:B---3--:R-:W-:Y:S01]  /*03a0*/  VIADD R4, R3, 0xffffffe ;  /* 0x0ffffffe03047836 */ /* 0x008fe20000000000 */
[----:B0-----:R-:W-:-:S03]  /*03b0*/  IABS R3, UR20 ;  /* 0x0000001400037c13 */ /* 0x001fc60008000000 */
[----:B------:R0:W1:Y:S02]  /*03c0*/  F2I.FTZ.U32.TRUNC.NTZ R5, R4 ;  /* 0x0000000400057305 */ /* 0x000064000021f000 */
[----:B0-----:R-:W-:Y:S01]  /*03d0*/  IMAD.MOV.U32 R4, RZ, RZ, RZ ;  /* 0x000000ffff047224 */ /* 0x001fe200078e00ff */
[----:B-1----:R-:W-:-:S05]  /*03e0*/  IADD3 R13, PT, PT, RZ, -R5, RZ ;  /* 0x80000005ff0d7210 */ /* 0x002fca0007ffe0ff */
[----:B----4-:R-:W-:-:S04]  /*03f0*/  IMAD R7, R13, R8, RZ ;  /* 0x000000080d077224 */ /* 0x010fc800078e02ff */
        /* <DEDUP_REMOVED lines=20> */
[----:B-1----:R-:W-:Y:S01]  /*0540*/  VIADD R4, R3, 0xffffffe ;  /* 0x0ffffffe03047836 */ /* 0x002fe20000000000 */
[----:B------:R-:W-:-:S05]  /*0550*/  IABS R3, UR19 ;  /* 0x0000001300037c13 */ /* 0x000fca0008000000 */
[----:B------:R1:W3:Y:S02]  /*0560*/  F2I.FTZ.U32.TRUNC.NTZ R5, R4 ;  /* 0x0000000400057305 */ /* 0x0002e4000021f000 */
[----:B-1----:R-:W-:Y:S01]  /*0570*/  IMAD.MOV.U32 R4, RZ, RZ, RZ ;  /* 0x000000ffff047224 */ /* 0x002fe200078e00ff */
[----:B---3--:R-:W-:-:S05]  /*0580*/  IADD3 R9, PT, PT, RZ, -R5, RZ ;  /* 0x80000005ff097210 */ /* 0x008fca0007ffe0ff */
[----:B------:R-:W-:-:S04]  /*0590*/  IMAD R9, R9, R6, RZ ;  /* 0x0000000609097224 */ /* 0x000fc800078e02ff */
[----:B------:R-:W-:Y:S01]  /*05a0*/  IMAD.HI.U32 R5, R5, R9, R4 ;  /* 0x0000000905057227 */ /* 0x000fe200078e0004 */
[----:B------:R-:W-:Y:S02]  /*05b0*/  LOP3.LUT R9, R2, 0x3, RZ, 0xc0, !PT ;  /* 0x0000000302097812 */ /* 0x000fe400078ec0ff */
[----:B------:R-:W-:Y:S01]  /*05c0*/  SHF.R.U32.HI R2, RZ, 0x5, R2 ;  /* 0x00000005ff027819 */ /* 0x000fe20000011602 */
[----:B------:R-:W-:Y:S02]  /*05d0*/  IMAD.MOV R4, RZ, RZ, -R8 ;  /* 0x000000ffff047224 */ /* 0x000fe400078e0a08 */
[----:B------:R-:W-:Y:S01]  /*05e0*/  IMAD.HI.U32 R8, R5, R3, RZ ;  /* 0x0000000305087227 */ /* 0x000fe200078e00ff */
[----:B------:R-:W-:-:S03]  /*05f0*/  LOP3.LUT R5, R10, UR19, RZ, 0x3c, !PT ;  /* 0x000000130a057c12 */ /* 0x000fc6000f8e3cff */
[----:B------:R-:W-:Y:S01]  /*0600*/  IMAD R3, R8, R4, R3 ;  /* 0x0000000408037224 */ /* 0x000fe200078e0203 */
[----:B------:R-:W-:Y:S02]  /*0610*/  MOV R4, 0x400 ;  /* 0x0000040000047802 */ /* 0x000fe40000000f00 */
[----:B------:R-:W-:Y:S02]  /*0620*/  ISETP.GE.AND P3, PT, R5, RZ, PT ;  /* 0x000000ff0500720c */ /* 0x000fe40003f66270 */
[----:B------:R-:W-:Y:S02]  /*0630*/  ISETP.GT.U32.AND P2, PT, R6, R3, PT ;  /* 0x000000030600720c */ /* 0x000fe40003f44070 */
[----:B0-----:R-:W-:-:S05]  /*0640*/  LEA R4, R7, R4, 0x18 ;  /* 0x0000000407047211 */ /* 0x001fca00078ec0ff */
[----:B------:R-:W-:-:S04]  /*0650*/  IMAD R26, R9, 0x38, R4 ;  /* 0x00000038091a7824 */ /* 0x000fc800078e0204 */
[----:B------:R-:W-:Y:S02]  /*0660*/  @!P0 IMAD R4, R25, 0x4, R26 ;  /* 0x0000000419048824 */ /* 0x000fe400078e021a */
        /* <DEDUP_REMOVED lines=8> */
[----:B--2---:R0:W-:Y:S01]  /*06f0*/  @!P0 STS [R4], R11 ;  /* 0x0000000b04008388 */ /* 0x0041e20000000800 */
[----:B------:R-:W-:Y:S01]  /*0700*/  BAR.SYNC.DEFER_BLOCKING 0x0 ;  /* 0x0000000000007b1d */ /* 0x000fe20000010000 */
[----:B------:R-:W-:-:S13]  /*0710*/  ISETP.NE.AND P0, PT, R10, RZ, PT ;  /* 0x000000ff0a00720c */ /* 0x000fda0003f05270 */
[----:B------:R-:W-:Y:S01]  /*0720*/  @!P0 LOP3.LUT R8, RZ, R10, RZ, 0x33, !PT ;  /* 0x0000000aff088212 */ /* 0x000fe200078e33ff */
[----:B0-----:R-:W-:Y:S06]  /*0730*/  @P1 BRA `(.L_x_19840) ;  /* 0x0000000c00181947 */ /* 0x001fec0003800000 */
[----:B------:R-:W0:Y:S01]  /*0740*/  S2R R2, SR_TID.X ;  /* 0x0000000000027919 */ /* 0x000e220000002100 */
[----:B------:R-:W-:Y:S01]  /*0750*/  IMAD.U32 R10, RZ, RZ, UR17 ;  /* 0x00000011ff0a7e24 */ /* 0x000fe2000f8e00ff */
[----:B------:R-:W1:Y:S01]  /*0760*/  LDCU.64 UR4, c[0x0][0x3b8] ;  /* 0x00007700ff0477ac */ /* 0x000e620008000a00 */
[----:B------:R-:W-:Y:S01]  /*0770*/  IMAD.U32 R27, RZ, RZ, UR9 ;  /* 0x00000009ff1b7e24 */ /* 0x000fe2000f8e00ff */
[----:B------:R-:W2:Y:S01]  /*0780*/  LDS.64 R12, [R26] ;  /* 0x000000001a0c7984 */ /* 0x000ea20000000a00 */
[C---:B------:R-:W-:Y:S01]  /*0790*/  IMAD.SHL.U32 R11, R25.reuse, 0x4, RZ ;  /* 0x00000004190b7824 */ /* 0x040fe200078e00ff */
[----:B------:R-:W-:Y:S01]  /*07a0*/  USHF.L.U32 UR6, UR17, 0x9, URZ ;  /* 0x0000000911067899 */ /* 0x000fe200080006ff */
[----:B------:R-:W-:Y:S01]  /*07b0*/  LOP3.LUT R24, R25, 0x7, RZ, 0xc0, !PT ;  /* 0x0000000719187812 */ /* 0x000fe200078ec0ff */
[----:B------:R-:W3:Y:S01]  /*07c0*/  LDS.64 R14, [R26+0x8] ;  /* 0x000008001a0e7984 */ /* 0x000ee20000000a00 */
[----:B------:R-:W-:Y:S01]  /*07d0*/  IMAD.MOV.U32 R31, RZ, RZ, -0x800001 ;  /* 0xff7fffffff1f7424 */ /* 0x000fe200078e00ff */
[----:B------:R-:W-:-:S02]  /*07e0*/  LOP3.LUT R22, R11, 0x1c, RZ, 0xc0, !PT ;  /* 0x0000001c0b167812 */ /* 0x000fc400078ec0ff */
[----:B------:R-:W4:Y:S04]  /*07f0*/  LDS.64 R16, [R26+0x10] ;  /* 0x000010001a107984 */ /* 0x000f280000000a00 */
[----:B------:R-:W-:Y:S04]  /*0800*/  LDS.64 R18, [R26+0x18] ;  /* 0x000018001a127984 */ /* 0x000fe80000000a00 */
[----:B------:R-:W4:Y:S04]  /*0810*/  LDS.64 R6, [R26+0x28] ;  /* 0x000028001a067984 */ /* 0x000f280000000a00 */
[----:B------:R-:W4:Y:S01]  /*0820*/  LDS.64 R20, [R26+0x20] ;  /* 0x000020001a147984 */ /* 0x000f220000000a00 */
[----:B0-----:R-:W-:-:S03]  /*0830*/  SHF.R.U32.HI R23, RZ, 0x5, R2 ;  /* 0x00000005ff177819 */ /* 0x001fc60000011602 */
[----:B------:R4:W0:Y:S01]  /*0840*/  LDS.64 R2, [R26+0x30] ;  /* 0x000030001a027984 */ /* 0x0008220000000a00 */
[----:B------:R-:W-:Y:S02]  /*0850*/  LEA R10, R10, R23, 0x6 ;  /* 0x000000170a0a7211 */ /* 0x000fe400078e30ff */
[C---:B------:R-:W-:Y:S01]  /*0860*/  LEA R11, R23.reuse, UR6, 0x3 ;  /* 0x00000006170b7c11 */ /* 0x040fe2000f8e18ff */
[----:B------:R-:W0:Y:S01]  /*0870*/  LDCU UR6, c[0x0][0x3e0] ;  /* 0x00007c00ff0677ac */ /* 0x000e220008000800 */
[----:B------:R-:W-:Y:S01]  /*0880*/  LEA R22, R23, R22, 0x5 ;  /* 0x0000001617167211 */ /* 0x000fe200078e28ff */
[----:B------:R-:W-:Y:S01]  /*0890*/  IMAD.WIDE.U32 R4, R10, 0x4, RZ ;  /* 0x000000040a047825 */ /* 0x000fe200078e00ff */
[----:B--2---:R-:W-:-:S03]  /*08a0*/  PRMT R30, R12, 0x7632, R30 ;  /* 0x000076320c1e7816 */ /* 0x004fc6000000001e */
[----:B------:R-:W-:Y:S01]  /*08b0*/  IMAD.IADD R24, R24, 0x1, R11 ;  /* 0x0000000118187824 */ /* 0x000fe200078e020b */
[----:B------:R-:W-:Y:S01]  /*08c0*/  PRMT R29, R13, 0x7632, R29 ;  /* 0x000076320d1d7816 */ /* 0x000fe2000000001d */
[----:B------:R-:W-:Y:S01]  /*08d0*/  IMAD.WIDE R4, R27, 0x4, R4 ;  /* 0x000000041b047825 */ /* 0x000fe200078e0204 */
[----:B---3--:R-:W-:Y:S02]  /*08e0*/  PRMT R28, R14, 0x7632, R28 ;  /* 0x000076320e1c7816 */ /* 0x008fe4000000001c */
[----:B------:R-:W-:Y:S01]  /*08f0*/  PRMT R27, R15, 0x7632, R27 ;  /* 0x000076320f1b7816 */ /* 0x000fe2000000001b */
[----:B------:R-:W-:Y:S01]  /*0900*/  IMAD.U32 R11, R12, 0x10000, RZ ;  /* 0x000100000c0b7824 */ /* 0x000fe200078e00ff */
[----:B-1----:R-:W-:Y:S01]  /*0910*/  IADD3 R4, P0, PT, R4, UR4, RZ ;  /* 0x0000000404047c10 */ /* 0x002fe2000ff1e0ff */
[----:B------:R-:W-:Y:S01]  /*0920*/  UMOV UR4, 0x400 ;  /* 0x0000040000047882 */ /* 0x000fe20000000000 */
[----:B------:R-:W-:Y:S01]  /*0930*/  SHF.L.U32 R12, R13, 0x10, RZ ;  /* 0x000000100d0c7819 */ /* 0x000fe200000006ff */
[----:B------:R-:W-:Y:S01]  /*0940*/  IMAD.U32 R13, R14, 0x10000, RZ ;  /* 0x000100000e0d7824 */ /* 0x000fe200078e00ff */
[----:B------:R-:W-:Y:S01]  /*0950*/  IADD3.X R5, PT, PT, R5, UR5, RZ, P0, !PT ;  /* 0x0000000505057c10 */ /* 0x000fe200087fe4ff */
[----:B------:R-:W1:Y:S01]  /*0960*/  S2UR UR5, SR_CgaCtaId ;  /* 0x00000000000579c3 */ /* 0x000e620000008800 */
[----:B------:R-:W-:Y:S01]  /*0970*/  IMAD.U32 R14, R15, 0x10000, RZ ;  /* 0x000100000f0e7824 */ /* 0x000fe200078e00ff */
[C---:B----4-:R-:W-:Y:S01]  /*0980*/  PRMT R26, R16.reuse, 0x7632, R26 ;  /* 0x00007632101a7816 */ /* 0x050fe2000000001a */
[----:B------:R-:W-:Y:S01]  /*0990*/  IMAD.U32 R23, R7, 0x10000, RZ ;  /* 0x0001000007177824 */ /* 0x000fe200078e00ff */
[----:B------:R-:W-:Y:S01]  /*09a0*/  SHF.L.U32 R15, R16, 0x10, RZ ;  /* 0x00000010100f7819 */ /* 0x000fe200000006ff */
[C---:B------:R-:W-:Y:S01]  /*09b0*/  IMAD.U32 R16, R17.reuse, 0x10000, RZ ;  /* 0x0001000011107824 */ /* 0x040fe200078e00ff */
[----:B------:R-:W-:Y:S01]  /*09c0*/  PRMT R33, R17, 0x7632, R33 ;  /* 0x0000763211217816 */ /* 0x000fe20000000021 */
[C---:B------:R-:W-:Y:S01]  /*09d0*/  IMAD.U32 R17, R18.reuse, 0x10000, RZ ;  /* 0x0001000012117824 */ /* 0x040fe200078e00ff */
[----:B------:R-:W-:Y:S01]  /*09e0*/  PRMT R34, R18, 0x7632, R34 ;  /* 0x0000763212227816 */ /* 0x000fe20000000022 */
[----:B------:R-:W-:Y:S01]  /*09f0*/  UIADD3 UR4, UPT, UPT, UR4, 0x100, URZ ;  /* 0x0000010004047890 */ /* 0x000fe2000fffe0ff */
[----:B------:R-:W-:Y:S01]  /*0a00*/  PRMT R35, R19, 0x7632, R35 ;  /* 0x0000763213237816 */ /* 0x000fe20000000023 */
[----:B------:R-:W-:Y:S01]  /*0a10*/  IMAD.U32 R29, R29, 0x10000, RZ ;  /* 0x000100001d1d7824 */ /* 0x000fe200078e00ff */
[----:B------:R-:W-:Y:S01]  /*0a20*/  SHF.L.U32 R18, R19, 0x10, RZ ;  /* 0x0000001013127819 */ /* 0x000fe200000006ff */
[C---:B------:R-:W-:Y:S01]  /*0a30*/  IMAD.U32 R19, R20.reuse, 0x10000, RZ ;  /* 0x0001000014137824 */ /* 0x040fe200078e00ff */
[----:B------:R-:W-:Y:S01]  /*0a40*/  PRMT R39, R7, 0x7632, R39 ;  /* 0x0000763207277816 */ /* 0x000fe20000000027 */
[----:B------:R-:W-:Y:S01]  /*0a50*/  IMAD.SHL.U32 R7, R25, 0x8, RZ ;  /* 0x0000000819077824 */ /* 0x000fe200078e00ff */
[----:B------:R-:W-:Y:S01]  /*0a60*/  PRMT R36, R20, 0x7632, R36 ;  /* 0x0000763214247816 */ /* 0x000fe20000000024 */
[C---:B------:R-:W-:Y:S01]  /*0a70*/  IMAD.U32 R20, R21.reuse, 0x10000, RZ ;  /* 0x0001000015147824 */ /* 0x040fe200078e00ff */
[----:B------:R-:W-:Y:S01]  /*0a80*/  PRMT R37, R21, 0x7632, R37 ;  /* 0x0000763215257816 */ /* 0x000fe20000000025 */
[C---:B0-----:R-:W-:Y:S01]  /*0a90*/  IMAD.U32 R32, R3.reuse, 0x10000, RZ ;  /* 0x0001000003207824 */ /* 0x041fe200078e00ff */
[----:B------:R-:W-:Y:S01]  /*0aa0*/  PRMT R38, R6, 0x7632, R38 ;  /* 0x0000763206267816 */ /* 0x000fe20000000026 */
[----:B------:R-:W-:Y:S01]  /*0ab0*/  IMAD.U32 R28, R28, 0x10000, RZ ;  /* 0x000100001c1c7824 */ /* 0x000fe200078e00ff */
[----:B------:R-:W-:Y:S01]  /*0ac0*/  SHF.L.U32 R21, R6, 0x10, RZ ;  /* 0x0000001006157819 */ /* 0x000fe200000006ff */
[----:B------:R-:W-:Y:S01]  /*0ad0*/  IMAD.U32 R26, R26, 0x10000, RZ ;  /* 0x000100001a1a7824 */ /* 0x000fe200078e00ff */
[----:B------:R-:W-:Y:S01]  /*0ae0*/  PRMT R6, R3, 0x7632, R6 ;  /* 0x0000763203067816 */ /* 0x000fe20000000006 */
[----:B------:R-:W-:Y:S01]  /*0af0*/  IMAD R3, R8, UR6, RZ ;  /* 0x0000000608037c24 */ /* 0x000fe2000f8e02ff */
[C---:B------:R-:W-:Y:S01]  /*0b00*/  PRMT R40, R2.reuse, 0x7632, R40 ;  /* 0x0000763202287816 */ /* 0x040fe20000000028 */
[----:B-1----:R-:W-:Y:S01]  /*0b10*/  ULEA UR4, UR5, UR4, 0x18 ;  /* 0x0000000405047291 */ /* 0x002fe2000f8ec0ff */
[----:B------:R-:W-:Y:S01]  /*0b20*/  SHF.L.U32 R25, R2, 0x10, RZ ;  /* 0x0000001002197819 */ /* 0x000fe200000006ff */
[----:B------:R-:W-:Y:S01]  /*0b30*/  IMAD.U32 R33, R33, 0x10000, RZ ;  /* 0x0001000021217824 */ /* 0x000fe200078e00ff */
[----:B------:R-:W-:Y:S01]  /*0b40*/  LOP3.LUT R2, R7, 0x38, RZ, 0xc0, !PT ;  /* 0x0000003807027812 */ /* 0x000fe200078ec0ff */
[----:B------:R-:W-:Y:S01]  /*0b50*/  IMAD.U32 R35, R35, 0x10000, RZ ;  /* 0x0001000023237824 */ /* 0x000fe200078e00ff */
[----:B------:R-:W-:Y:S01]  /*0b60*/  IADD3 R42, PT, PT, R24, -UR16, RZ ;  /* 0x80000010182a7c10 */ /* 0x000fe2000fffe0ff */
[----:B------:R-:W-:Y:S01]  /*0b70*/  IMAD.U32 R36, R36, 0x10000, RZ ;  /* 0x0001000024247824 */ /* 0x000fe200078e00ff */
[----:B------:R-:W-:Y:S01]  /*0b80*/  IADD3 R2, P1, PT, R3, R2, RZ ;  /* 0x0000000203027210 */ /* 0x000fe20007f3e0ff */
[----:B------:R-:W-:Y:S01]  /*0b90*/  IMAD.U32 R38, R38, 0x10000, RZ ;  /* 0x0001000026267824 */ /* 0x000fe200078e00ff */
[----:B-----5:R-:W-:Y:S01]  /*0ba0*/  FSETP.NEU.FTZ.AND P0, PT, R0, RZ, PT ;  /* 0x000000ff0000720b */ /* 0x020fe20003f1d000 */
[----:B------:R-:W-:Y:S01]  /*0bb0*/  IMAD.U32 R39, R39, 0x10000, RZ ;  /* 0x0001000027277824 */ /* 0x000fe200078e00ff */
[----:B------:R-:W-:Y:S01]  /*0bc0*/  SHF.L.U32 R30, R30, 0x10, RZ ;  /* 0x000000101e1e7819 */ /* 0x000fe200000006ff */
[----:B------:R-:W-:Y:S01]  /*0bd0*/  IMAD.U32 R41, R6, 0x10000, RZ ;  /* 0x0001000006297824 */ /* 0x000fe200078e00ff */
[----:B------:R-:W-:Y:S01]  /*0be0*/  SHF.L.U32 R27, R27, 0x10, RZ ;  /* 0x000000101b1b7819 */ /* 0x000fe200000006ff */
[----:B------:R-:W-:Y:S01]  /*0bf0*/  VIADD R22, R22, UR4 ;  /* 0x0000000416167c36 */ /* 0x000fe20008000000 */
[----:B------:R-:W-:Y:S01]  /*0c00*/  SHF.L.U32 R34, R34, 0x10, RZ ;  /* 0x0000001022227819 */ /* 0x000fe200000006ff */
[----:B------:R-:W-:Y:S01]  /*0c10*/  VIADD R24, R24, 0x1 ;  /* 0x0000000118187836 */ /* 0x000fe20000000000 */
[----:B------:R-:W-:-:S02]  /*0c20*/  SHF.L.U32 R37, R37, 0x10, RZ ;  /* 0x0000001025257819 */ /* 0x000fc400000006ff */
[----:B------:R-:W-:Y:S02]  /*0c30*/  SHF.L.U32 R40, R40, 0x10, RZ ;  /* 0x0000001028287819 */ /* 0x000fe400000006ff */
[----:B------:R-:W-:-:S07]  /*0c40*/  LEA.HI.X.SX32 R3, R3, RZ, 0x1, P1 ;  /* 0x000000ff03037211 */ /* 0x000fce00008f0eff */
.L_x_19842:
        /* <DEDUP_REMOVED lines=9> */
[----:B------:R-:W5:Y:S04]  /*0ce0*/  LDG.E.CONSTANT R48, desc[UR14][R6.64+0x180] ;  /* 0x0001800e06307981 */ /* 0x000f68000c1e9900 */
[----:B------:R-:W5:Y:S01]  /*0cf0*/  LDG.E.CONSTANT R45, desc[UR14][R6.64+0x200] ;  /* 0x0002000e062d7981 */ /* 0x000f62000c1e9900 */
[----:B--2---:R-:W-:-:S02]  /*0d00*/  PRMT R46, R44, 0x7632, R46 ;  /* 0x000076322c2e7816 */ /* 0x004fc4000000002e */
[----:B------:R-:W-:Y:S02]  /*0d10*/  SHF.L.U32 R51, R44, 0x10, RZ ;  /* 0x000000102c337819 */ /* 0x000fe400000006ff */
[C---:B---3--:R-:W-:Y:S01]  /*0d20*/  PRMT R44, R43.reuse, 0x7632, R44 ;  /* 0x000076322b2c7816 */ /* 0x048fe2000000002c */
[----:B------:R-:W-:Y:S02]  /*0d30*/  IMAD.U32 R52, R46, 0x10000, RZ ;  /* 0x000100002e347824 */ /* 0x000fe400078e00ff */
[----:B------:R-:W2:Y:S01]  /*0d40*/  LDG.E.CONSTANT R46, desc[UR14][R6.64+0x280] ;  /* 0x0002800e062e7981 */ /* 0x000ea2000c1e9900 */
[----:B------:R-:W-:Y:S01]  /*0d50*/  SHF.L.U32 R49, R44, 0x10, RZ ;  /* 0x000000102c317819 */ /* 0x000fe200000006ff */
[----:B------:R-:W-:Y:S01]  /*0d60*/  FMUL.FTZ R44, R12, R51 ;  /* 0x000000330c2c7220 */ /* 0x000fe20000410000 */
[----:B------:R-:W-:Y:S02]  /*0d70*/  IMAD.U32 R50, R43, 0x10000, RZ ;  /* 0x000100002b327824 */ /* 0x000fe400078e00ff */
[----:B------:R-:W-:-:S02]  /*0d80*/  FMUL.FTZ R43, R29, R52 ;  /* 0x000000341d2b7220 */ /* 0x000fc40000410000 */
[----:B------:R-:W-:Y:S02]  /*0d90*/  FFMA.FTZ R50, R11, R50, R44 ;  /* 0x000000320b327223 */ /* 0x000fe4000001002c */
[----:B------:R-:W-:Y:S01]  /*0da0*/  FFMA.FTZ R49, R30, R49, R43 ;  /* 0x000000311e317223 */ /* 0x000fe2000001002b */
[----:B------:R-:W3:Y:S01]  /*0db0*/  LDG.E.CONSTANT R44, desc[UR14][R6.64+0x300] ;  /* 0x0003000e062c7981 */ /* 0x000ee2000c1e9900 */
[----:B----4-:R-:W-:-:S03]  /*0dc0*/  IMAD.U32 R51, R47, 0x10000, RZ ;  /* 0x000100002f337824 */ /* 0x010fc600078e00ff */
[----:B------:R-:W4:Y:S01]  /*0dd0*/  LDG.E.CONSTANT R43, desc[UR14][R6.64+0x380] ;  /* 0x0003800e062b7981 */ /* 0x000f22000c1e9900 */
[----:B------:R-:W-:Y:S01]  /*0de0*/  PRMT R47, R47, 0x7632, R47 ;  /* 0x000076322f2f7816 */ /* 0x000fe2000000002f */
[----:B------:R-:W-:-:S04]  /*0df0*/  FFMA.FTZ R51, R13, R51, R50 ;  /* 0x000000330d337223 */ /* 0x000fc80000010032 */
[----:B------:R-:W-:-:S04]  /*0e00*/  IMAD.U32 R47, R47, 0x10000, RZ ;  /* 0x000100002f2f7824 */ /* 0x000fc800078e00ff */
[----:B------:R-:W-:Y:S01]  /*0e10*/  FFMA.FTZ R50, R28, R47, R49 ;  /* 0x0000002f1c327223 */ /* 0x000fe20000010031 */
[C---:B-----5:R-:W-:Y:S02]  /*0e20*/  PRMT R47, R48.reuse, 0x7632, R47 ;  /* 0x00007632302f7816 */ /* 0x060fe4000000002f */
[----:B------:R-:W-:-:S03]  /*0e30*/  SHF.L.U32 R48, R48, 0x10, RZ ;  /* 0x0000001030307819 */ /* 0x000fc600000006ff */
[----:B------:R-:W-:-:S04]  /*0e40*/  IMAD.U32 R47, R47, 0x10000, RZ ;  /* 0x000100002f2f7824 */ /* 0x000fc800078e00ff */
[----:B------:R-:W-:Y:S01]  /*0e50*/  FFMA.FTZ R49, R27, R47, R50 ;  /* 0x0000002f1b317223 */ /* 0x000fe20000010032 */
[C---:B------:R-:W-:Y:S01]  /*0e60*/  PRMT R47, R45.reuse, 0x7632, R47 ;  /* 0x000076322d2f7816 */ /* 0x040fe2000000002f */
[----:B------:R-:W-:Y:S01]  /*0e70*/  FFMA.FTZ R48, R14, R48, R51 ;  /* 0x000000300e307223 */ /* 0x000fe20000010033 */
[----:B------:R-:W-:Y:S02]  /*0e80*/  IMAD.U32 R50, R45, 0x10000, RZ ;  /* 0x000100002d327824 */ /* 0x000fe400078e00ff */
[----:B------:R-:W-:Y:S01]  /*0e90*/  SHF.L.U32 R51, R47, 0x10, RZ ;  /* 0x000000102f337819 */ /* 0x000fe200000006ff */
[----:B------:R-:W5:Y:S01]  /*0ea0*/  LDG.E.CONSTANT R45, desc[UR14][R6.64+0x400] ;  /* 0x0004000e062d7981 */ /* 0x000f62000c1e9900 */
[----:B------:R-:W-:-:S03]  /*0eb0*/  FFMA.FTZ R47, R15, R50, R48 ;  /* 0x000000320f2f7223 */ /* 0x000fc60000010030 */
[----:B------:R-:W-:Y:S01]  /*0ec0*/  FFMA.FTZ R50, R26, R51, R49 ;  /* 0x000000331a327223 */ /* 0x000fe20000010031 */
[C---:B--2---:R-:W-:Y:S01]  /*0ed0*/  PRMT R48, R46.reuse, 0x7632, R48 ;  /* 0x000076322e307816 */ /* 0x044fe20000000030 */
[----:B------:R-:W-:Y:S02]  /*0ee0*/  IMAD.U32 R49, R46, 0x10000, RZ ;  /* 0x000100002e317824 */ /* 0x000fe400078e00ff */
[----:B------:R-:W2:Y:S02]  /*0ef0*/  LDG.E.CONSTANT R46, desc[UR14][R6.64+0x480] ;  /* 0x0004800e062e7981 */ /* 0x000ea4000c1e9900 */
[----:B------:R-:W-:Y:S02]  /*0f00*/  IMAD.U32 R51, R48, 0x10000, RZ ;  /* 0x0001000030337824 */ /* 0x000fe400078e00ff */
[--C-:B------:R-:W-:Y:S01]  /*0f10*/  FFMA.FTZ R48, R16, R49, R47.reuse ;  /* 0x0000003110307223 */ /* 0x100fe2000001002f */
[C---:B---3--:R-:W-:Y:S02]  /*0f20*/  PRMT R47, R44.reuse, 0x7632, R47 ;  /* 0x000076322c2f7816 */ /* 0x048fe4000000002f */
[----:B------:R-:W-:Y:S01]  /*0f30*/  SHF.L.U32 R49, R44, 0x10, RZ ;  /* 0x000000102c317819 */ /* 0x000fe200000006ff */
[----:B------:R-:W-:Y:S01]  /*0f40*/  FFMA.FTZ R51, R33, R51, R50 ;  /* 0x0000003321337223 */ /* 0x000fe20000010032 */
[----:B------:R-:W3:Y:S01]  /*0f50*/  LDG.E.CONSTANT R44, desc[UR14][R6.64+0x500] ;  /* 0x0005000e062c7981 */ /* 0x000ee2000c1e9900 */
[----:B------:R-:W-:-:S02]  /*0f60*/  IMAD.U32 R47, R47, 0x10000, RZ ;  /* 0x000100002f2f7824 */ /* 0x000fc400078e00ff */
[----:B------:R-:W-:Y:S02]  /*0f70*/  FFMA.FTZ R49, R17, R49, R48 ;  /* 0x0000003111317223 */ /* 0x000fe40000010030 */
[----:B------:R-:W-:Y:S01]  /*0f80*/  FFMA.FTZ R48, R34, R47, R51 ;  /* 0x0000002f22307223 */ /* 0x000fe20000010033 */
[C---:B----4-:R-:W-:Y:S01]  /*0f90*/  IMAD.U32 R50, R43.reuse, 0x10000, RZ ;  /* 0x000100002b327824 */ /* 0x050fe200078e00ff */
[----:B------:R-:W4:Y:S03]  /*0fa0*/  LDG.E.CONSTANT R47, desc[UR14][R6.64+0x580] ;  /* 0x0005800e062f7981 */ /* 0x000f26000c1e9900 */
[----:B------:R-:W-:Y:S01]  /*0fb0*/  FFMA.FTZ R50, R18, R50, R49 ;  /* 0x0000003212327223 */ /* 0x000fe20000010031 */
[----:B------:R-:W4:Y:S04]  /*0fc0*/  LDG.E.CONSTANT R51, desc[UR14][R6.64+0x680] ;  /* 0x0006800e06337981 */ /* 0x000f28000c1e9900 */
[----:B------:R3:W4:Y:S01]  /*0fd0*/  LDG.E.CONSTANT R49, desc[UR14][R6.64+0x600] ;  /* 0x0006000e06317981 */ /* 0x000722000c1e9900 */
[----:B------:R-:W-:-:S04]  /*0fe0*/  PRMT R43, R43, 0x7632, R43 ;  /* 0x000076322b2b7816 */ /* 0x000fc8000000002b */
[----:B------:R-:W-:-:S05]  /*0ff0*/  SHF.L.U32 R43, R43, 0x10, RZ ;  /* 0x000000102b2b7819 */ /* 0x000fca00000006ff */
[--C-:B------:R-:W-:Y:S01]  /*1000*/  FFMA.FTZ R43, R35, R43, R48.reuse ;  /* 0x0000002b232b7223 */ /* 0x100fe20000010030 */
[----:B-----5:R-:W-:-:S05]  /*1010*/  PRMT R48, R45, 0x7632, R48 ;  /* 0x000076322d307816 */ /* 0x020fca0000000030 */
[----:B------:R-:W-:-:S04]  /*1020*/  IMAD.U32 R48, R48, 0x10000, RZ ;  /* 0x0001000030307824 */ /* 0x000fc800078e00ff */
[----:B------:R-:W-:Y:S01]  /*1030*/  FFMA.FTZ R48, R36, R48, R43 ;  /* 0x0000003024307223 */ /* 0x000fe2000001002b */
[----:B------:R-:W-:-:S04]  /*1040*/  IMAD.U32 R45, R45, 0x10000, RZ ;  /* 0x000100002d2d7824 */ /* 0x000fc800078e00ff */
[----:B------:R-:W-:Y:S01]  /*1050*/  FFMA.FTZ R45, R19, R45, R50 ;  /* 0x0000002d132d7223 */ /* 0x000fe20000010032 */
[----:B------:R-:W-:Y:S01]  /*1060*/  UMOV UR4, 0xffffffff ;  /* 0xffffffff00047882 */ /* 0x000fe20000000000 */
[C---:B--2---:R-:W-:Y:S02]  /*1070*/  PRMT R43, R46.reuse, 0x7632, R43 ;  /* 0x000076322e2b7816 */ /* 0x044fe4000000002b */
[----:B------:R-:W-:-:S03]  /*1080*/  SHF.L.U32 R46, R46, 0x10, RZ ;  /* 0x000000102e2e7819 */ /* 0x000fc600000006ff */
[----:B------:R-:W-:Y:S02]  /*1090*/  IMAD.U32 R43, R43, 0x10000, RZ ;  /* 0x000100002b2b7824 */ /* 0x000fe400078e00ff */
[C---:B---3--:R-:W-:Y:S01]  /*10a0*/  IMAD.U32 R6, R44.reuse, 0x10000, RZ ;  /* 0x000100002c067824 */ /* 0x048fe200078e00ff */
[----:B------:R-:W-:Y:S01]  /*10b0*/  PRMT R44, R44, 0x7632, R44 ;  /* 0x000076322c2c7816 */ /* 0x000fe2000000002c */
[----:B------:R-:W-:Y:S01]  /*10c0*/  FFMA.FTZ R43, R37, R43, R48 ;  /* 0x0000002b252b7223 */ /* 0x000fe20000010030 */
[----:B------:R-:W-:Y:S02]  /*10d0*/  FFMA.FTZ R46, R20, R46, R45 ;  /* 0x0000002e142e7223 */ /* 0x000fe4000001002d */
[----:B------:R-:W-:Y:S02]  /*10e0*/  SHF.L.U32 R44, R44, 0x10, RZ ;  /* 0x000000102c2c7819 */ /* 0x000fe400000006ff */
[----:B----4-:R-:W-:Y:S01]  /*10f0*/  PRMT R7, R47, 0x7632, R7 ;  /* 0x000076322f077816 */ /* 0x010fe20000000007 */
[----:B------:R-:W-:Y:S01]  /*1100*/  FFMA.FTZ R6, R21, R6, R46 ;  /* 0x0000000615067223 */ /* 0x000fe2000001002e */
[----:B------:R-:W-:-:S02]  /*1110*/  IMAD.U32 R47, R47, 0x10000, RZ ;  /* 0x000100002f2f7824 */ /* 0x000fc400078e00ff */
[--C-:B------:R-:W-:Y:S01]  /*1120*/  FFMA.FTZ R44, R38, R44, R43.reuse ;  /* 0x0000002c262c7223 */ /* 0x100fe2000001002b */
[----:B------:R-:W-:Y:S01]  /*1130*/  IMAD.U32 R7, R7, 0x10000, RZ ;  /* 0x0001000007077824 */ /* 0x000fe200078e00ff */
[----:B------:R-:W-:-:S03]  /*1140*/  PRMT R43, R49, 0x7632, R43 ;  /* 0x00007632312b7816 */ /* 0x000fc6000000002b */
[----:B------:R-:W-:Y:S01]  /*1150*/  FFMA.FTZ R7, R39, R7, R44 ;  /* 0x0000000727077223 */ /* 0x000fe2000001002c */
[----:B------:R-:W-:Y:S01]  /*1160*/  SHF.L.U32 R49, R49, 0x10, RZ ;  /* 0x0000001031317819 */ /* 0x000fe200000006ff */
[----:B------:R-:W-:Y:S01]  /*1170*/  FFMA.FTZ R6, R23, R47, R6 ;  /* 0x0000002f17067223 */ /* 0x000fe20000010006 */
[----:B------:R-:W-:Y:S01]  /*1180*/  PRMT R44, R51, 0x7632, R44 ;  /* 0x00007632332c7816 */ /* 0x000fe2000000002c */
[----:B------:R-:W-:Y:S02]  /*1190*/  IMAD.U32 R43, R43, 0x10000, RZ ;  /* 0x000100002b2b7824 */ /* 0x000fe400078e00ff */
[----:B------:R-:W-:Y:S01]  /*11a0*/  FFMA.FTZ R49, R25, R49, R6 ;  /* 0x0000003119317223 */ /* 0x000fe20000010006 */
[----:B------:R-:W-:Y:S01]  /*11b0*/  SHF.L.U32 R44, R44, 0x10, RZ ;  /* 0x000000102c2c7819 */ /* 0x000fe200000006ff */
[----:B------:R-:W-:Y:S02]  /*11c0*/  IMAD.U32 R51, R51, 0x10000, RZ ;  /* 0x0001000033337824 */ /* 0x000fe400078e00ff */
[----:B------:R-:W-:-:S02]  /*11d0*/  FFMA.FTZ R6, R40, R43, R7 ;  /* 0x0000002b28067223 */ /* 0x000fc40000010007 */
[----:B------:R-:W-:Y:S02]  /*11e0*/  FFMA.FTZ R49, R32, R51, R49 ;  /* 0x0000003320317223 */ /* 0x000fe40000010031 */
[----:B------:R-:W-:-:S04]  /*11f0*/  FFMA.FTZ R6, R41, R44, R6 ;  /* 0x0000002c29067223 */ /* 0x000fc80000010006 */
[----:B------:R-:W-:Y:S01]  /*1200*/  FADD.FTZ R49, R49, R6 ;  /* 0x0000000631317221 */ /* 0x000fe20000010000 */
[----:B------:R-:W-:Y:S06]  /*1210*/  BRA.DIV UR4, `(.L_x_19841) ;  /* 0x0000003604747947 */ /* 0x000fec000b800000 */
[----:B------:R-:W0:Y:S02]  /*1220*/  SHFL.BFLY PT, R6, R49, 0x2, 0x1f ;  /* 0x0c401f0031067f89 */ /* 0x000e2400000e0000 */
[----:B0-----:R-:W-:-:S05]  /*1230*/  FADD.FTZ R44, R49, R6 ;  /* 0x00000006312c7221 */ /* 0x001fca0000010000 */
[----:B------:R0:W1:Y:S02]  /*1240*/  SHFL.BFLY PT, R45, R44, 0x1, 0x1f ;  /* 0x0c201f002c2d7f89 */ /* 0x00006400000e0000 */
.L_x_19890:
[----:B------:R-:W-:Y:S01]  /*1250*/  VIADD R6, R42, 0x1 ;  /* 0x000000012a067836 */ /* 0x000fe20000000000 */
[----:B------:R-:W-:Y:S01]  /*1260*/  ISETP.NE.AND P2, PT, R9, RZ, PT ;  /* 0x000000ff0900720c */ /* 0x000fe20003f45270 */
[----:B-1----:R-:W-:Y:S01]  /*1270*/  FADD.FTZ R45, R44, R45 ;  /* 0x0000002d2c2d7221 */ /* 0x002fe20000010000 */
[----:B------:R-:W-:Y:S01]  /*1280*/  IADD3 R10, PT, PT, R10, 0x4, RZ ;  /* 0x000000040a0a7810 */ /* 0x000fe20007ffe0ff */
[----:B------:R-:W-:Y:S01]  /*1290*/  VIADD R42, R42, 0x20 ;  /* 0x000000202a2a7836 */ /* 0x000fe20000000000 */
[----:B------:R-:W-:-:S05]  /*12a0*/  I2FP.F32.S32 R7, R6 ;  /* 0x0000000600077245 */ /* 0x000fca0000201400 */
[----:B------:R-:W-:-:S04]  /*12b0*/  FMUL.FTZ R7, R7, R0 ;  /* 0x0000000007077220 */ /* 0x000fc80000410000 */
[C---:B------:R-:W-:Y:S01]  /*12c0*/  @!P2 VIADD R43, R24.reuse, 0xffffffff ;  /* 0xffffffff182ba836 */ /* 0x040fe20000000000 */
        /* <DEDUP_REMOVED lines=13> */
.L_x_19840:
[----:B------:R-:W-:Y:S05]  /*13a0*/  BSYNC B0 ;  /* 0x0000000000007941 */ /* 0x000fea0003800000 */
.L_x_19839:
        /* <DEDUP_REMOVED lines=9> */
[----:B------:R-:W-:-:S04]  /*1440*/  VIMNMX R10, PT, PT, R10, UR16, PT ;  /* 0x000000100a0a7c48 */ /* 0x000fc8000bfe0100 */
[----:B------:R-:W-:Y:S02]  /*1450*/  IADD3 R5, PT, PT, -R3, R10, RZ ;  /* 0x0000000a03057210 */ /* 0x000fe40007ffe1ff */
[----:B-1----:R-:W-:Y:S02]  /*1460*/  LOP3.LUT R15, R14, 0x1f, RZ, 0xc0, !PT ;  /* 0x0000001f0e0f7812 */ /* 0x002fe400078ec0ff */
[----:B-----5:R-:W-:Y:S01]  /*1470*/  SHF.R.U32.HI R0, RZ, 0x5, R14 ;  /* 0x00000005ff007819 */ /* 0x020fe2000001160e */
[----:B------:R-:W-:Y:S06]  /*1480*/  BRA.DIV UR4, `(.L_x_19843) ;  /* 0x0000003604207947 */ /* 0x000fec000b800000 */
[----:B------:R-:W1:Y:S02]  /*1490*/  SHFL.BFLY PT, R6, R31, 0x10, 0x1f ;  /* 0x0e001f001f067f89 */ /* 0x000e6400000e0000 */
[----:B-1----:R-:W-:-:S05]  /*14a0*/  FMNMX.FTZ R9, R6, R31, !PT ;  /* 0x0000001f06097209 */ /* 0x002fca0007810000 */
[----:B------:R-:W1:Y:S02]  /*14b0*/  SHFL.BFLY PT, R12, R9, 0x8, 0x1f ;  /* 0x0d001f00090c7f89 */ /* 0x000e6400000e0000 */
[----:B-1----:R-:W-:-:S05]  /*14c0*/  FMNMX.FTZ R12, R9, R12, !PT ;  /* 0x0000000c090c7209 */ /* 0x002fca0007810000 */
[----:B------:R1:W3:Y:S02]  /*14d0*/  SHFL.BFLY PT, R11, R12, 0x4, 0x1f ;  /* 0x0c801f000c0b7f89 */ /* 0x0002e400000e0000 */
.L_x_19895:
[----:B------:R-:W-:Y:S01]  /*14e0*/  VIADD R7, R4, 0xe0 ;  /* 0x000000e004077836 */ /* 0x000fe20000000000 */
[----:B------:R-:W-:Y:S01]  /*14f0*/  ISETP.NE.AND P3, PT, R15, RZ, PT ;  /* 0x000000ff0f00720c */ /* 0x000fe20003f65270 */
[----:B------:R-:W-:Y:S05]  /*1500*/  WARPSYNC.ALL ;  /* 0x0000000000007948 */ /* 0x000fea0003800000 */
[----:B--2---:R-:W-:Y:S02]  /*1510*/  LEA R9, R2, R7, 0x18 ;  /* 0x0000000702097211 */ /* 0x004fe400078ec0ff */
[----:B-1-3--:R-:W-:-:S03]  /*1520*/  FMNMX.FTZ R12, R12, R11, !PT ;  /* 0x0000000b0c0c7209 */ /* 0x00afc60007810000 */
[----:B------:R-:W-:-:S05]  /*1530*/  IMAD R7, R0, 0x4, R9 ;  /* 0x0000000400077824 */ /* 0x000fca00078e0209 */
[----:B------:R1:W-:Y:S01]  /*1540*/  @!P3 STS [R7], R12 ;  /* 0x0000000c0700b388 */ /* 0x0003e20000000800 */
[----:B------:R-:W-:Y:S01]  /*1550*/  BAR.SYNC.DEFER_BLOCKING 0x0 ;  /* 0x0000000000007b1d */ /* 0x000fe20000010000 */
[C---:B------:R-:W-:Y:S01]  /*1560*/  ISETP.GT.U32.AND P2, PT, R15.reuse, 0x3, PT ;  /* 0x000000030f00780c */ /* 0x040fe20003f44070 */
[----:B-1----:R-:W-:Y:S01]  /*1570*/  IMAD.MOV.U32 R12, RZ, RZ, -0x800001 ;  /* 0xff7fffffff0c7424 */ /* 0x002fe200078e00ff */
[----:B------:R-:W-:Y:S02]  /*1580*/  LEA R9, R15, R9, 0x2 ;  /* 0x000000090f097211 */ /* 0x000fe400078e10ff */
[----:B------:R-:W-:Y:S01]  /*1590*/  ISETP.GE.AND P1, PT, R14, R5, PT ;  /* 0x000000050e00720c */ /* 0x000fe20003f26270 */
[----:B------:R-:W-:Y:S08]  /*15a0*/  BSSY.RECONVERGENT B0, `(.L_x_19844) ;  /* 0x00000ea000007945 */ /* 0x000ff00003800200 */
[----:B------:R-:W1:Y:S04]  /*15b0*/  @!P2 LDS R12, [R9] ;  /* 0x00000000090ca984 */ /* 0x000e680000000800 */
[----:B-1----:R-:W1:Y:S02]  /*15c0*/  SHFL.BFLY PT, R11, R12, 0x2, 0x1f ;  /* 0x0c401f000c0b7f89 */ /* 0x002e6400000e0000 */
[----:B-1----:R-:W-:Y:S01]  /*15d0*/  FMNMX.FTZ R13, R11, R12, !PT ;  /* 0x0000000c0b0d7209 */ /* 0x002fe20007810000 */
[----:B------:R-:W-:-:S04]  /*15e0*/  IMAD.MOV.U32 R11, RZ, RZ, RZ ;  /* 0x000000ffff0b7224 */ /* 0x000fc800078e00ff */
[----:B------:R-:W1:Y:S02]  /*15f0*/  SHFL.BFLY PT, R6, R13, 0x1, 0x1f ;  /* 0x0c201f000d067f89 */ /* 0x000e6400000e0000 */
[----:B-1----:R-:W-:-:S06]  /*1600*/  FMNMX.FTZ R6, R13, R6, !PT ;  /* 0x000000060d067209 */ /* 0x002fcc0007810000 */
[----:B------:R-:W1:Y:S01]  /*1610*/  SHFL.IDX PT, R6, R6, RZ, 0x1f ;  /* 0x00001fff06067589 */ /* 0x000e6200000e0000 */
        /* <DEDUP_REMOVED lines=19> */
.L_x_19848:
[----:B------:R-:W1:Y:S01]  /*1750*/  LDS R17, [R13] ;  /* 0x000000000d117984 */ /* 0x000e620000000800 */
[----:B------:R-:W-:Y:S01]  /*1760*/  IADD3 R12, PT, PT, R12, 0x1, RZ ;  /* 0x000000010c0c7810 */ /* 0x000fe20007ffe0ff */
[----:B------:R-:W-:-:S03]  /*1770*/  VIADD R16, R16, 0x80 ;  /* 0x0000008010107836 */ /* 0x000fc60000000000 */
[----:B------:R-:W-:Y:S01]  /*1780*/  ISETP.NE.AND P0, PT, R12, RZ, PT ;  /* 0x000000ff0c00720c */ /* 0x000fe20003f05270 */
[----:B-1----:R-:W-:-:S04]  /*1790*/  FADD.FTZ R17, -R6, R17 ;  /* 0x0000001106117221 */ /* 0x002fc80000010100 */
[----:B------:R-:W-:-:S04]  /*17a0*/  FMUL.FTZ R17, R17, 1.4426950216293334961 ;  /* 0x3fb8aa3b11117820 */ /* 0x000fc80000410000 */
[----:B------:R-:W1:Y:S02]  /*17b0*/  MUFU.EX2 R18, R17 ;  /* 0x0000001100127308 */ /* 0x000e640000000800 */
[----:B-1----:R1:W-:Y:S01]  /*17c0*/  STS [R13], R18 ;  /* 0x000000120d007388 */ /* 0x0023e20000000800 */
[----:B------:R-:W-:Y:S01]  /*17d0*/  FADD.FTZ R11, R18, R11 ;  /* 0x0000000b120b7221 */ /* 0x000fe20000010000 */
[----:B-1----:R-:W-:Y:S01]  /*17e0*/  VIADD R13, R13, 0x200 ;  /* 0x000002000d0d7836 */ /* 0x002fe20000000000 */
[----:B------:R-:W-:Y:S06]  /*17f0*/  @P0 BRA `(.L_x_19848) ;  /* 0xfffffffc00d40947 */ /* 0x000fec000383ffff */
.L_x_19847:
[----:B------:R-:W-:Y:S05]  /*1800*/  BSYNC.RECONVERGENT B1 ;  /* 0x0000000000017941 */ /* 0x000fea0003800200 */
.L_x_19846:
        /* <DEDUP_REMOVED lines=12> */
.L_x_19851:
        /* <DEDUP_REMOVED lines=13> */
[----:B-1----:R-:W-:-:S03]  /*19a0*/  FADD.FTZ R18, -R6, R17 ;  /* 0x0000001106127221 */ /* 0x002fc60000010100 */
[----:B------:R-:W1:Y:S01]  /*19b0*/  LDS R19, [R12+0x1200] ;  /* 0x001200000c137984 */ /* 0x000e620000000800 */
[----:B------:R-:W-:Y:S01]  /*19c0*/  FMUL.FTZ R18, R18, 1.4426950216293334961 ;  /* 0x3fb8aa3b12127820 */ /* 0x000fe20000410000 */
[C---:B--2---:R-:W-:Y:S02]  /*19d0*/  FADD.FTZ R20, -R6.reuse, R21 ;  /* 0x0000001506147221 */ /* 0x044fe40000010100 */
[----:B------:R-:W2:Y:S01]  /*19e0*/  LDS R17, [R12+0x1400] ;  /* 0x001400000c117984 */ /* 0x000ea20000000800 */
[----:B---3--:R-:W-:Y:S01]  /*19f0*/  FADD.FTZ R22, -R6, R25 ;  /* 0x0000001906167221 */ /* 0x008fe20000010100 */
[----:B------:R-:W-:Y:S01]  /*1a00*/  FMUL.FTZ R20, R20, 1.4426950216293334961 ;  /* 0x3fb8aa3b14147820 */ /* 0x000fe20000410000 */
[----:B------:R-:W3:Y:S01]  /*1a10*/  MUFU.EX2 R18, R18 ;  /* 0x0000001200127308 */ /* 0x000ee20000000800 */
[----:B------:R-:W2:Y:S01]  /*1a20*/  LDS R21, [R12+0x1600] ;  /* 0x001600000c157984 */ /* 0x000ea20000000800 */
[----:B----4-:R-:W-:Y:S01]  /*1a30*/  FADD.FTZ R24, -R6, R29 ;  /* 0x0000001d06187221 */ /* 0x010fe20000010100 */
[----:B------:R-:W-:Y:S01]  /*1a40*/  FMUL.FTZ R22, R22, 1.4426950216293334961 ;  /* 0x3fb8aa3b16167820 */ /* 0x000fe20000410000 */
[----:B------:R0:W4:Y:S01]  /*1a50*/  MUFU.EX2 R35, R20 ;  /* 0x0000001400237308 */ /* 0x0001220000000800 */
[----:B------:R-:W2:Y:S01]  /*1a60*/  LDS R25, [R12+0x1800] ;  /* 0x001800000c197984 */ /* 0x000ea20000000800 */
[----:B-----5:R-:W-:Y:S01]  /*1a70*/  FADD.FTZ R26, -R6, R31 ;  /* 0x0000001f061a7221 */ /* 0x020fe20000010100 */
[----:B------:R-:W-:Y:S01]  /*1a80*/  FMUL.FTZ R24, R24, 1.4426950216293334961 ;  /* 0x3fb8aa3b18187820 */ /* 0x000fe20000410000 */
[----:B------:R5:W4:Y:S01]  /*1a90*/  MUFU.EX2 R31, R22 ;  /* 0x00000016001f7308 */ /* 0x000b220000000800 */
[----:B------:R-:W2:Y:S01]  /*1aa0*/  LDS R29, [R12+0x1a00] ;  /* 0x001a00000c1d7984 */ /* 0x000ea20000000800 */
[----:B------:R-:W-:Y:S01]  /*1ab0*/  FMUL.FTZ R26, R26, 1.4426950216293334961 ;  /* 0x3fb8aa3b1a1a7820 */ /* 0x000fe20000410000 */
[C---:B0-----:R-:W-:Y:S01]  /*1ac0*/  FADD.FTZ R20, -R6.reuse, R39 ;  /* 0x0000002706147221 */ /* 0x041fe20000010100 */
[----:B------:R-:W-:Y:S01]  /*1ad0*/  FADD.FTZ R28, -R6, R33 ;  /* 0x00000021061c7221 */ /* 0x000fe20000010100 */
[----:B---3--:R0:W-:Y:S01]  /*1ae0*/  STS [R12+-0x400], R18 ;  /* 0xfffc00120c007388 */ /* 0x0081e20000000800 */
[----:B------:R-:W3:Y:S01]  /*1af0*/  MUFU.EX2 R33, R24 ;  /* 0x0000001800217308 */ /* 0x000ee20000000800 */
[----:B-----5:R-:W-:Y:S01]  /*1b00*/  FMUL.FTZ R22, R20, 1.4426950216293334961 ;  /* 0x3fb8aa3b14167820 */ /* 0x020fe20000410000 */
[----:B------:R-:W-:Y:S01]  /*1b10*/  FADD.FTZ R20, R18, R11 ;  /* 0x0000000b12147221 */ /* 0x000fe20000010000 */
[----:B------:R-:W-:Y:S01]  /*1b20*/  FADD.FTZ R30, -R6, R37 ;  /* 0x00000025061e7221 */ /* 0x000fe20000010100 */
[----:B------:R-:W-:Y:S01]  /*1b30*/  FMUL.FTZ R28, R28, 1.4426950216293334961 ;  /* 0x3fb8aa3b1c1c7820 */ /* 0x000fe20000410000 */
[----:B------:R-:W5:Y:S01]  /*1b40*/  MUFU.EX2 R37, R26 ;  /* 0x0000001a00257308 */ /* 0x000f620000000800 */
[----:B----4-:R-:W-:Y:S01]  /*1b50*/  FADD.FTZ R20, R20, R35 ;  /* 0x0000002314147221 */ /* 0x010fe20000010000 */
[----:B------:R-:W-:Y:S01]  /*1b60*/  FMUL.FTZ R30, R30, 1.4426950216293334961 ;  /* 0x3fb8aa3b1e1e7820 */ /* 0x000fe20000410000 */
[----:B------:R-:W-:Y:S01]  /*1b70*/  FADD.FTZ R32, -R6, R41 ;  /* 0x0000002906207221 */ /* 0x000fe20000010100 */
[----:B------:R-:W4:Y:S01]  /*1b80*/  MUFU.EX2 R39, R28 ;  /* 0x0000001c00277308 */ /* 0x000f220000000800 */
[----:B------:R-:W-:Y:S01]  /*1b90*/  FADD.FTZ R20, R20, R31 ;  /* 0x0000001f14147221 */ /* 0x000fe20000010000 */
[----:B------:R-:W-:Y:S01]  /*1ba0*/  FADD.FTZ R34, -R6, R27 ;  /* 0x0000001b06227221 */ /* 0x000fe20000010100 */
[----:B------:R-:W-:Y:S01]  /*1bb0*/  FMUL.FTZ R32, R32, 1.4426950216293334961 ;  /* 0x3fb8aa3b20207820 */ /* 0x000fe20000410000 */
[----:B------:R-:W0:Y:S01]  /*1bc0*/  MUFU.EX2 R41, R30 ;  /* 0x0000001e00297308 */ /* 0x000e220000000800 */
[----:B---3--:R-:W-:Y:S01]  /*1bd0*/  FADD.FTZ R20, R20, R33 ;  /* 0x0000002114147221 */ /* 0x008fe20000010000 */
[----:B------:R-:W-:Y:S01]  /*1be0*/  FADD.FTZ R23, -R6, R23 ;  /* 0x0000001706177221 */ /* 0x000fe20000010100 */
[----:B------:R-:W-:Y:S01]  /*1bf0*/  FMUL.FTZ R34, R34, 1.4426950216293334961 ;  /* 0x3fb8aa3b22227820 */ /* 0x000fe20000410000 */
[----:B------:R-:W3:Y:S01]  /*1c00*/  MUFU.EX2 R27, R22 ;  /* 0x00000016001b7308 */ /* 0x000ee20000000800 */
[----:B-1----:R-:W-:Y:S01]  /*1c10*/  FADD.FTZ R24, -R6, R19 ;  /* 0x0000001306187221 */ /* 0x002fe20000010100 */
[----:B-----5:R-:W-:Y:S01]  /*1c20*/  FADD.FTZ R20, R20, R37 ;  /* 0x0000002514147221 */ /* 0x020fe20000010000 */
[----:B------:R-:W-:Y:S01]  /*1c30*/  FMUL.FTZ R23, R23, 1.4426950216293334961 ;  /* 0x3fb8aa3b17177820 */ /* 0x000fe20000410000 */
[----:B------:R-:W1:Y:S01]  /*1c40*/  MUFU.EX2 R11, R32 ;  /* 0x00000020000b7308 */ /* 0x000e620000000800 */
[----:B--2---:R-:W-:Y:S01]  /*1c50*/  FADD.FTZ R17, -R6, R17 ;  /* 0x0000001106117221 */ /* 0x004fe20000010100 */
[----:B----4-:R-:W-:Y:S01]  /*1c60*/  FADD.FTZ R20, R20, R39 ;  /* 0x0000002714147221 */ /* 0x010fe20000010000 */
[----:B------:R-:W-:Y:S01]  /*1c70*/  FMUL.FTZ R24, R24, 1.4426950216293334961 ;  /* 0x3fb8aa3b18187820 */ /* 0x000fe20000410000 */
[----:B------:R-:W2:Y:S01]  /*1c80*/  MUFU.EX2 R19, R34 ;  /* 0x0000002200137308 */ /* 0x000ea20000000800 */
[----:B------:R-:W-:Y:S01]  /*1c90*/  FADD.FTZ R21, -R6, R21 ;  /* 0x0000001506157221 */ /* 0x000fe20000010100 */
[----:B0-----:R-:W-:Y:S01]  /*1ca0*/  FADD.FTZ R20, R20, R41 ;  /* 0x0000002914147221 */ /* 0x001fe20000010000 */
[----:B------:R-:W-:Y:S01]  /*1cb0*/  FMUL.FTZ R18, R17, 1.4426950216293334961 ;  /* 0x3fb8aa3b11127820 */ /* 0x000fe20000410000 */
[----:B------:R-:W0:Y:S01]  /*1cc0*/  MUFU.EX2 R23, R23 ;  /* 0x0000001700177308 */ /* 0x000e220000000800 */
[----:B------:R-:W-:Y:S01]  /*1cd0*/  FADD.FTZ R25, -R6, R25 ;  /* 0x0000001906197221 */ /* 0x000fe20000010100 */
[----:B---3--:R-:W-:Y:S01]  /*1ce0*/  FADD.FTZ R20, R20, R27 ;  /* 0x0000001b14147221 */ /* 0x008fe20000010000 */
[----:B------:R-:W-:Y:S01]  /*1cf0*/  FMUL.FTZ R22, R21, 1.4426950216293334961 ;  /* 0x3fb8aa3b15167820 */ /* 0x000fe20000410000 */
[----:B------:R3:W4:Y:S01]  /*1d00*/  MUFU.EX2 R17, R24 ;  /* 0x0000001800117308 */ /* 0x0007220000000800 */
[----:B------:R-:W-:Y:S01]  /*1d10*/  FADD.FTZ R29, -R6, R29 ;  /* 0x0000001d061d7221 */ /* 0x000fe20000010100 */
[----:B-1----:R-:W-:Y:S01]  /*1d20*/  FADD.FTZ R20, R20, R11 ;  /* 0x0000000b14147221 */ /* 0x002fe20000010000 */
[----:B------:R-:W-:Y:S01]  /*1d30*/  FMUL.FTZ R26, R25, 1.4426950216293334961 ;  /* 0x3fb8aa3b191a7820 */ /* 0x000fe20000410000 */
[----:B------:R-:W1:Y:S01]  /*1d40*/  MUFU.EX2 R21, R18 ;  /* 0x0000001200157308 */ /* 0x000e620000000800 */
[----:B------:R5:W-:Y:S01]  /*1d50*/  STS [R12+-0x200], R35 ;  /* 0xfffe00230c007388 */ /* 0x000be20000000800 */
[----:B--2---:R-:W-:-:S02]  /*1d60*/  FADD.FTZ R20, R20, R19 ;  /* 0x0000001314147221 */ /* 0x004fc40000010000 */
[----:B------:R-:W2:Y:S01]  /*1d70*/  MUFU.EX2 R25, R22 ;  /* 0x0000001600197308 */ /* 0x000ea20000000800 */
[----:B---3--:R-:W-:Y:S01]  /*1d80*/  FMUL.FTZ R24, R29, 1.4426950216293334961 ;  /* 0x3fb8aa3b1d187820 */ /* 0x008fe20000410000 */
[----:B0-----:R-:W-:Y:S01]  /*1d90*/  FADD.FTZ R20, R20, R23 ;  /* 0x0000001714147221 */ /* 0x001fe20000010000 */
[----:B------:R-:W-:Y:S01]  /*1da0*/  STS [R12], R31 ;  /* 0x0000001f0c007388 */ /* 0x000fe20000000800 */
[----:B------:R-:W0:Y:S02]  /*1db0*/  MUFU.EX2 R29, R26 ;  /* 0x0000001a001d7308 */ /* 0x000e240000000800 */
[----:B----4-:R-:W-:Y:S01]  /*1dc0*/  FADD.FTZ R20, R20, R17 ;  /* 0x0000001114147221 */ /* 0x010fe20000010000 */
[----:B------:R-:W-:Y:S01]  /*1dd0*/  STS [R12+0x200], R33 ;  /* 0x000200210c007388 */ /* 0x000fe20000000800 */
[----:B-----5:R-:W3:Y:S02]  /*1de0*/  MUFU.EX2 R35, R24 ;  /* 0x0000001800237308 */ /* 0x020ee40000000800 */
[----:B-1----:R-:W-:Y:S01]  /*1df0*/  FADD.FTZ R20, R20, R21 ;  /* 0x0000001514147221 */ /* 0x002fe20000010000 */
[----:B------:R-:W-:Y:S03]  /*1e00*/  STS [R12+0x400], R37 ;  /* 0x000400250c007388 */ /* 0x000fe60000000800 */
[----:B--2---:R-:W-:Y:S01]  /*1e10*/  FADD.FTZ R20, R20, R25 ;  /* 0x0000001914147221 */ /* 0x004fe20000010000 */
[----:B------:R-:W-:Y:S03]  /*1e20*/  STS [R12+0x600], R39 ;  /* 0x000600270c007388 */ /* 0x000fe60000000800 */
[----:B0-----:R-:W-:Y:S01]  /*1e30*/  FADD.FTZ R20, R20, R29 ;  /* 0x0000001d14147221 */ /* 0x001fe20000010000 */
        /* <DEDUP_REMOVED lines=13> */
.L_x_19850:
[----:B------:R-:W-:Y:S05]  /*1f10*/  BSYNC.RECONVERGENT B1 ;  /* 0x0000000000017941 */ /* 0x000fea0003800200 */
.L_x_19849:
        /* <DEDUP_REMOVED lines=14> */
[C---:B-1----:R-:W-:Y:S01]  /*2000*/  FADD.FTZ R13, -R6.reuse, R13 ;  /* 0x0000000d060d7221 */ /* 0x042fe20000010100 */
[----:B--2---:R-:W-:-:S03]  /*2010*/  FADD.FTZ R17, -R6, R17 ;  /* 0x0000001106117221 */ /* 0x004fc60000010100 */
[----:B------:R-:W-:Y:S01]  /*2020*/  FMUL.FTZ R13, R13, 1.4426950216293334961 ;  /* 0x3fb8aa3b0d0d7820 */ /* 0x000fe20000410000 */
[----:B---3--:R-:W-:Y:S01]  /*2030*/  FADD.FTZ R19, -R6, R19 ;  /* 0x0000001306137221 */ /* 0x008fe20000010100 */
[----:B------:R-:W-:-:S04]  /*2040*/  FMUL.FTZ R17, R17, 1.4426950216293334961 ;  /* 0x3fb8aa3b11117820 */ /* 0x000fc80000410000 */
[----:B------:R-:W1:Y:S01]  /*2050*/  MUFU.EX2 R13, R13 ;  /* 0x0000000d000d7308 */ /* 0x000e620000000800 */
[C---:B----4-:R-:W-:Y:S01]  /*2060*/  FADD.FTZ R21, -R6.reuse, R21 ;  /* 0x0000001506157221 */ /* 0x050fe20000010100 */
[----:B------:R-:W-:Y:S02]  /*2070*/  FMUL.FTZ R19, R19, 1.4426950216293334961 ;  /* 0x3fb8aa3b13137820 */ /* 0x000fe40000410000 */
[----:B------:R-:W2:Y:S01]  /*2080*/  MUFU.EX2 R17, R17 ;  /* 0x0000001100117308 */ /* 0x000ea20000000800 */
[C---:B-----5:R-:W-:Y:S01]  /*2090*/  FADD.FTZ R23, -R6.reuse, R23 ;  /* 0x0000001706177221 */ /* 0x060fe20000010100 */
[----:B------:R-:W-:Y:S02]  /*20a0*/  FMUL.FTZ R21, R21, 1.4426950216293334961 ;  /* 0x3fb8aa3b15157820 */ /* 0x000fe40000410000 */
[----:B------:R-:W3:Y:S01]  /*20b0*/  MUFU.EX2 R19, R19 ;  /* 0x0000001300137308 */ /* 0x000ee20000000800 */
[----:B0-----:R-:W-:Y:S01]  /*20c0*/  FADD.FTZ R25, -R6, R25 ;  /* 0x0000001906197221 */ /* 0x001fe20000010100 */
[----:B------:R-:W-:-:S02]  /*20d0*/  FMUL.FTZ R23, R23, 1.4426950216293334961 ;  /* 0x3fb8aa3b17177820 */ /* 0x000fc40000410000 */
[----:B------:R-:W0:Y:S01]  /*20e0*/  MUFU.EX2 R21, R21 ;  /* 0x0000001500157308 */ /* 0x000e220000000800 */
[C---:B------:R-:W-:Y:S01]  /*20f0*/  FADD.FTZ R27, -R6.reuse, R27 ;  /* 0x0000001b061b7221 */ /* 0x040fe20000010100 */
[----:B------:R-:W-:Y:S01]  /*2100*/  FMUL.FTZ R25, R25, 1.4426950216293334961 ;  /* 0x3fb8aa3b19197820 */ /* 0x000fe20000410000 */
[----:B-1----:R-:W-:Y:S01]  /*2110*/  FADD.FTZ R11, R11, R13 ;  /* 0x0000000d0b0b7221 */ /* 0x002fe20000010000 */
[----:B------:R-:W1:Y:S01]  /*2120*/  MUFU.EX2 R23, R23 ;  /* 0x0000001700177308 */ /* 0x000e620000000800 */
[----:B------:R-:W-:Y:S01]  /*2130*/  FADD.FTZ R29, -R6, R29 ;  /* 0x0000001d061d7221 */ /* 0x000fe20000010100 */
[----:B------:R-:W-:Y:S01]  /*2140*/  FMUL.FTZ R27, R27, 1.4426950216293334961 ;  /* 0x3fb8aa3b1b1b7820 */ /* 0x000fe20000410000 */
[----:B--2---:R-:W-:Y:S01]  /*2150*/  FADD.FTZ R11, R11, R17 ;  /* 0x000000110b0b7221 */ /* 0x004fe20000010000 */
[----:B------:R-:W2:Y:S01]  /*2160*/  MUFU.EX2 R25, R25 ;  /* 0x0000001900197308 */ /* 0x000ea20000000800 */
[----:B------:R-:W-:Y:S01]  /*2170*/  FMUL.FTZ R29, R29, 1.4426950216293334961 ;  /* 0x3fb8aa3b1d1d7820 */ /* 0x000fe20000410000 */
[----:B------:R-:W-:Y:S01]  /*2180*/  STS [R12+-0x400], R13 ;  /* 0xfffc000d0c007388 */ /* 0x000fe20000000800 */
[----:B---3--:R-:W-:Y:S01]  /*2190*/  FADD.FTZ R11, R11, R19 ;  /* 0x000000130b0b7221 */ /* 0x008fe20000010000 */
[----:B------:R-:W3:Y:S02]  /*21a0*/  MUFU.EX2 R27, R27 ;  /* 0x0000001b001b7308 */ /* 0x000ee40000000800 */
[----:B------:R-:W-:Y:S01]  /*21b0*/  STS [R12+-0x200], R17 ;  /* 0xfffe00110c007388 */ /* 0x000fe20000000800 */
[----:B0-----:R-:W-:Y:S01]  /*21c0*/  FADD.FTZ R11, R11, R21 ;  /* 0x000000150b0b7221 */ /* 0x001fe20000010000 */
[----:B------:R-:W0:Y:S02]  /*21d0*/  MUFU.EX2 R29, R29 ;  /* 0x0000001d001d7308 */ /* 0x000e240000000800 */
[----:B------:R-:W-:Y:S01]  /*21e0*/  STS [R12], R19 ;  /* 0x000000130c007388 */ /* 0x000fe20000000800 */
[----:B-1----:R-:W-:-:S03]  /*21f0*/  FADD.FTZ R11, R11, R23 ;  /* 0x000000170b0b7221 */ /* 0x002fc60000010000 */
[----:B------:R-:W-:Y:S01]  /*2200*/  STS [R12+0x200], R21 ;  /* 0x000200150c007388 */ /* 0x000fe20000000800 */
[----:B--2---:R-:W-:-:S03]  /*2210*/  FADD.FTZ R11, R11, R25 ;  /* 0x000000190b0b7221 */ /* 0x004fc60000010000 */
[----:B------:R-:W-:Y:S01]  /*2220*/  STS [R12+0x400], R23 ;  /* 0x000400170c007388 */ /* 0x000fe20000000800 */
[----:B---3--:R-:W-:-:S03]  /*2230*/  FADD.FTZ R11, R11, R27 ;  /* 0x0000001b0b0b7221 */ /* 0x008fc60000010000 */
[----:B------:R-:W-:Y:S01]  /*2240*/  STS [R12+0x600], R25 ;  /* 0x000600190c007388 */ /* 0x000fe20000000800 */
[----:B0-----:R-:W-:-:S03]  /*2250*/  FADD.FTZ R11, R11, R29 ;  /* 0x0000001d0b0b7221 */ /* 0x001fc60000010000 */
[----:B------:R-:W-:Y:S04]  /*2260*/  STS [R12+0x800], R27 ;  /* 0x0008001b0c007388 */ /* 0x000fe80000000800 */
[----:B------:R0:W-:Y:S02]  /*2270*/  STS [R12+0xa00], R29 ;  /* 0x000a001d0c007388 */ /* 0x0001e40000000800 */
[----:B0-----:R-:W-:-:S07]  /*2280*/  IADD3 R12, PT, PT, R12, 0x1000, RZ ;  /* 0x000010000c0c7810 */ /* 0x001fce0007ffe0ff */
.L_x_19853:
[----:B------:R-:W-:Y:S05]  /*2290*/  BSYNC.RECONVERGENT B1 ;  /* 0x0000000000017941 */ /* 0x000fea0003800200 */
.L_x_19852:
[----:B------:R-:W-:-:S13]  /*22a0*/  ISETP.LT.OR P0, PT, R16, R5, P0 ;  /* 0x000000051000720c */ /* 0x000fda0000701670 */
[----:B------:R-:W-:Y:S05]  /*22b0*/  @!P0 BRA `(.L_x_19845) ;  /* 0x0000000000608947 */ /* 0x000fea0003800000 */
[----:B------:R-:W1:Y:S04]  /*22c0*/  LDS R13, [R12+-0x400] ;  /* 0xfffc00000c0d7984 */ /* 0x000e680000000800 */
[----:B------:R-:W2:Y:S04]  /*22d0*/  LDS R17, [R12+-0x200] ;  /* 0xfffe00000c117984 */ /* 0x000ea80000000800 */
[----:B------:R-:W3:Y:S04]  /*22e0*/  LDS R19, [R12] ;  /* 0x000000000c137984 */ /* 0x000ee80000000800 */
[----:B------:R-:W4:Y:S01]  /*22f0*/  LDS R21, [R12+0x200] ;  /* 0x000200000c157984 */ /* 0x000f220000000800 */
[C---:B-1----:R-:W-:Y:S01]  /*2300*/  FADD.FTZ R13, -R6.reuse, R13 ;  /* 0x0000000d060d7221 */ /* 0x042fe20000010100 */
[----:B--2---:R-:W-:-:S03]  /*2310*/  FADD.FTZ R17, -R6, R17 ;  /* 0x0000001106117221 */ /* 0x004fc60000010100 */
[----:B------:R-:W-:Y:S01]  /*2320*/  FMUL.FTZ R13, R13, 1.4426950216293334961 ;  /* 0x3fb8aa3b0d0d7820 */ /* 0x000fe20000410000 */
[----:B---3--:R-:W-:Y:S01]  /*2330*/  FADD.FTZ R19, -R6, R19 ;  /* 0x0000001306137221 */ /* 0x008fe20000010100 */
[----:B------:R-:W-:-:S04]  /*2340*/  FMUL.FTZ R17, R17, 1.4426950216293334961 ;  /* 0x3fb8aa3b11117820 */ /* 0x000fc80000410000 */
[----:B------:R-:W1:Y:S01]  /*2350*/  MUFU.EX2 R13, R13 ;  /* 0x0000000d000d7308 */ /* 0x000e620000000800 */
[----:B----4-:R-:W-:Y:S01]  /*2360*/  FADD.FTZ R21, -R6, R21 ;  /* 0x0000001506157221 */ /* 0x010fe20000010100 */
[----:B------:R-:W-:Y:S02]  /*2370*/  FMUL.FTZ R19, R19, 1.4426950216293334961 ;  /* 0x3fb8aa3b13137820 */ /* 0x000fe40000410000 */
[----:B------:R-:W2:Y:S01]  /*2380*/  MUFU.EX2 R17, R17 ;  /* 0x0000001100117308 */ /* 0x000ea20000000800 */
[----:B------:R-:W-:-:S03]  /*2390*/  FMUL.FTZ R21, R21, 1.4426950216293334961 ;  /* 0x3fb8aa3b15157820 */ /* 0x000fc60000410000 */
[----:B------:R-:W3:Y:S04]  /*23a0*/  MUFU.EX2 R19, R19 ;  /* 0x0000001300137308 */ /* 0x000ee80000000800 */
[----:B------:R-:W4:Y:S01]  /*23b0*/  MUFU.EX2 R21, R21 ;  /* 0x0000001500157308 */ /* 0x000f220000000800 */
[----:B-1----:R1:W-:Y:S01]  /*23c0*/  STS [R12+-0x400], R13 ;  /* 0xfffc000d0c007388 */ /* 0x0023e20000000800 */
[----:B------:R-:W-:-:S03]  /*23d0*/  FADD.FTZ R11, R11, R13 ;  /* 0x0000000d0b0b7221 */ /* 0x000fc60000010000 */
[----:B--2---:R1:W-:Y:S01]  /*23e0*/  STS [R12+-0x200], R17 ;  /* 0xfffe00110c007388 */ /* 0x0043e20000000800 */
[----:B------:R-:W-:-:S03]  /*23f0*/  FADD.FTZ R11, R11, R17 ;  /* 0x000000110b0b7221 */ /* 0x000fc60000010000 */
[----:B---3--:R1:W-:Y:S01]  /*2400*/  STS [R12], R19 ;  /* 0x000000130c007388 */ /* 0x0083e20000000800 */
[----:B------:R-:W-:-:S03]  /*2410*/  FADD.FTZ R11, R11, R19 ;  /* 0x000000130b0b7221 */ /* 0x000fc60000010000 */
[----:B----4-:R1:W-:Y:S01]  /*2420*/  STS [R12+0x200], R21 ;  /* 0x000200150c007388 */ /* 0x0103e20000000800 */
[----:B------:R-:W-:-:S07]  /*2430*/  FADD.FTZ R11, R11, R21 ;  /* 0x000000150b0b7221 */ /* 0x000fce0000010000 */
.L_x_19845:
[----:B------:R-:W-:Y:S05]  /*2440*/  BSYNC.RECONVERGENT B0 ;  /* 0x0000000000007941 */ /* 0x000fea0003800200 */
.L_x_19844:
[----:B-1----:R-:W1:Y:S01]  /*2450*/  SHFL.BFLY PT, R12, R11, 0x10, 0x1f ;  /* 0x0e001f000b0c7f89 */ /* 0x002e6200000e0000 */
        /* <DEDUP_REMOVED lines=35> */
[----:B------:R-:W-:Y:S02]  /*2690*/  LOP3.LUT R9, R9, 0x180, RZ, 0xc0, !PT ;  /* 0x0000018009097812 */ /* 0x000fe400078ec0ff */
[----:B------:R-:W-:Y:S01]  /*26a0*/  IADD3 R13, PT, PT, RZ, -R12, RZ ;  /* 0x8000000cff0d7210 */ /* 0x000fe20007ffe0ff */
[----:B------:R-:W-:Y:S02]  /*26b0*/  IMAD R12, R14, 0x4, R17 ;  /* 0x000000040e0c7824 */ /* 0x000fe400078e0211 */
[----:B------:R-:W-:-:S07]  /*26c0*/  IMAD.IADD R10, R9, 0x1, R14 ;  /* 0x00000001090a7824 */ /* 0x000fce00078e020e */
.L_x_19858:
[----:B------:R-:W1:Y:S01]  /*26d0*/  LDS R16, [R12] ;  /* 0x000000000c107984 */ /* 0x000e620000000800 */
[----:B------:R-:W-:-:S04]  /*26e0*/  IADD3 R13, PT, PT, R13, 0x1, RZ ;  /* 0x000000010d0d7810 */ /* 0x000fc80007ffe0ff */
[----:B------:R-:W-:Y:S01]  /*26f0*/  ISETP.NE.AND P0, PT, R13, RZ, PT ;  /* 0x000000ff0d00720c */ /* 0x000fe20003f05270 */
[----:B-1----:R-:W-:-:S05]  /*2700*/  FMUL.FTZ R9, R16, R7 ;  /* 0x0000000710097220 */ /* 0x002fca0000410000 */
[----:B------:R1:W-:Y:S02]  /*2710*/  STS [R12], R9 ;  /* 0x000000090c007388 */ /* 0x0003e40000000800 */
[----:B-1----:R-:W-:-:S05]  /*2720*/  VIADD R12, R12, 0x200 ;  /* 0x000002000c0c7836 */ /* 0x002fca0000000000 */
[----:B------:R-:W-:Y:S05]  /*2730*/  @P0 BRA `(.L_x_19858) ;  /* 0xfffffffc00e40947 */ /* 0x000fea000383ffff */
.L_x_19857:
[----:B------:R-:W-:Y:S05]  /*2740*/  BSYNC.RECONVERGENT B1 ;  /* 0x0000000000017941 */ /* 0x000fea0003800200 */
.L_x_19856:
        /* <DEDUP_REMOVED lines=12> */
.L_x_19861:
        /* <DEDUP_REMOVED lines=22> */
[----:B0-----:R-:W0:Y:S01]  /*2970*/  LDS R44, [R9+0x1a00] ;  /* 0x001a0000092c7984 */ /* 0x001e220000000800 */
        /* <DEDUP_REMOVED lines=29> */
.L_x_19860:
[----:B------:R-:W-:Y:S05]  /*2b50*/  BSYNC.RECONVERGENT B1 ;  /* 0x0000000000017941 */ /* 0x000fea0003800200 */
.L_x_19859:
        /* <DEDUP_REMOVED lines=31> */
.L_x_19863:
[----:B------:R-:W-:Y:S05]  /*2d50*/  BSYNC.RECONVERGENT B1 ;  /* 0x0000000000017941 */ /* 0x000fea0003800200 */
.L_x_19862:
        /* <DEDUP_REMOVED lines=14> */
.L_x_19855:
[----:B------:R-:W-:Y:S05]  /*2e40*/  BSYNC.RECONVERGENT B0 ;  /* 0x0000000000007941 */ /* 0x000fea0003800200 */
.L_x_19854:
[----:B------:R-:W-:Y:S01]  /*2e50*/  BAR.SYNC.DEFER_BLOCKING 0x0 ;  /* 0x0000000000007b1d */ /* 0x000fe20000010000 */
[----:B------:R-:W-:Y:S02]  /*2e60*/  ISETP.NE.AND P0, PT, R14, RZ, PT ;  /* 0x000000ff0e00720c */ /* 0x000fe40003f05270 */
[----:B------:R-:W-:-:S03]  /*2e70*/  MOV R5, UR17 ;  /* 0x0000001100057c02 */ /* 0x000fc60008000f00 */
[----:B------:R-:W3:Y:S01]  /*2e80*/  LDCU UR21, c[0x0][0x3dc] ;  /* 0x00007b80ff1577ac */ /* 0x000ee20008000800 */
[----:B------:R-:W-:Y:S01]  /*2e90*/  BSSY.RECONVERGENT B0, `(.L_x_19864) ;  /* 0x0000016000007945 */ /* 0x000fe20003800200 */
[----:B------:R-:W-:Y:S01]  /*2ea0*/  IMAD R24, R5, 0x40, R0 ;  /* 0x0000004005187824 */ /* 0x000fe200078e0200 */
[----:B------:R-:W4:Y:S04]  /*2eb0*/  LDCU.64 UR22, c[0x0][0x3a8] ;  /* 0x00007500ff1677ac */ /* 0x000f280008000a00 */
[----:B------:R-:W-:Y:S01]  /*2ec0*/  ISETP.GE.U32.AND P1, PT, R24, UR8, PT ;  /* 0x0000000818007c0c */ /* 0x000fe2000bf26070 */
[----:B------:R-:W-:-:S12]  /*2ed0*/  @P0 BRA `(.L_x_19865) ;  /* 0x0000000000440947 */ /* 0x000fd80003800000 */
        /* <DEDUP_REMOVED lines=15> */
[----:B------:R2:W-:Y:S04]  /*2fd0*/  STG.E desc[UR14][R12.64], R6 ;  /* 0x000000060c007986 */ /* 0x0005e8000c10190e */
[----:B-1----:R2:W-:Y:S02]  /*2fe0*/  STG.E desc[UR14][R16.64], R11 ;  /* 0x0000000b10007986 */ /* 0x0025e4000c10190e */
.L_x_19865:
[----:B---34-:R-:W-:Y:S05]  /*2ff0*/  BSYNC.RECONVERGENT B0 ;  /* 0x0000000000007941 */ /* 0x018fea0003800200 */
.L_x_19864:
[----:B------:R-:W-:Y:S01]  /*3000*/  BSSY.RECONVERGENT B0, `(.L_x_19866) ;  /* 0x000012f000007945 */ /* 0x000fe20003800200 */
[----:B--2---:R-:W-:Y:S02]  /*3010*/  CS2R R18, SRZ ;  /* 0x0000000000127805 */ /* 0x004fe4000001ff00 */
[----:B------:R-:W-:Y:S01]  /*3020*/  CS2R R16, SRZ ;  /* 0x0000000000107805 */ /* 0x000fe2000001ff00 */
[----:B------:R-:W-:Y:S06]  /*3030*/  @P1 BRA `(.L_x_19867) ;  /* 0x0000001000ac1947 */ /* 0x000fec0003800000 */
[----:B------:R-:W2:Y:S01]  /*3040*/  LDCU UR5, c[0x0][0x3e0] ;  /* 0x00007c00ff0577ac */ /* 0x000ea20008000800 */
[C---:B-1----:R-:W-:Y:S01]  /*3050*/  IMAD.WIDE.U32 R6, R24.reuse, 0x4, RZ ;  /* 0x0000000418067825 */ /* 0x042fe200078e00ff */
[----:B------:R-:W-:Y:S02]  /*3060*/  IADD3 R22, PT, PT, R24, 0x1, RZ ;  /* 0x0000000118167810 */ /* 0x000fe40007ffe0ff */
[----:B------:R-:W-:Y:S01]  /*3070*/  CS2R R18, SRZ ;  /* 0x0000000000127805 */ /* 0x000fe2000001ff00 */
[----:B------:R-:W1:Y:S01]  /*3080*/  LDCU.64 UR6, c[0x0][0x3b8] ;  /* 0x00007700ff0677ac */ /* 0x000e620008000a00 */
[----:B------:R-:W-:Y:S01]  /*3090*/  IMAD.U32 R5, RZ, RZ, UR9 ;  /* 0x00000009ff057e24 */ /* 0x000fe2000f8e00ff */
[----:B------:R-:W-:Y:S01]  /*30a0*/  CS2R R16, SRZ ;  /* 0x0000000000107805 */ /* 0x000fe2000001ff00 */
[----:B------:R-:W-:Y:S01]  /*30b0*/  IMAD R3, R0, 0x8, R3 ;  /* 0x0000000800037824 */ /* 0x000fe200078e0203 */
[----:B------:R-:W-:Y:S01]  /*30c0*/  UIADD3 UR4, UPT, UPT, UR16, 0x7, URZ ;  /* 0x0000000710047890 */ /* 0x000fe2000fffe0ff */
[----:B------:R-:W-:Y:S01]  /*30d0*/  IMAD.WIDE R6, R5, 0x4, R6 ;  /* 0x0000000405067825 */ /* 0x000fe200078e0206 */
[----:B------:R-:W-:-:S02]  /*30e0*/  IADD3 R5, PT, PT, R4, 0x100, RZ ;  /* 0x0000010004057810 */ /* 0x000fc40007ffe0ff */
[----:B------:R-:W-:Y:S01]  /*30f0*/  USHF.R.U32.HI UR4, URZ, 0x3, UR4 ;  /* 0x00000003ff047899 */ /* 0x000fe20008011604 */
[----:B------:R-:W-:Y:S02]  /*3100*/  IADD3 R23, PT, PT, R3, 0x3, RZ ;  /* 0x0000000303177810 */ /* 0x000fe40007ffe0ff */
[----:B------:R-:W-:Y:S01]  /*3110*/  LEA R5, R2, R5, 0x18 ;  /* 0x0000000502057211 */ /* 0x000fe200078ec0ff */
[----:B--2---:R-:W-:-:S04]  /*3120*/  IMAD R12, R8, UR5, RZ ;  /* 0x00000005080c7c24 */ /* 0x004fc8000f8e02ff */
[----:B------:R-:W-:Y:S01]  /*3130*/  IMAD R25, R0, 0x20, R5 ;  /* 0x0000002000197824 */ /* 0x000fe200078e0205 */
[----:B-1----:R-:W-:Y:S01]  /*3140*/  IADD3 R20, P0, PT, R6, UR6, RZ ;  /* 0x0000000606147c10 */ /* 0x002fe2000ff1e0ff */
[----:B------:R-:W-:Y:S01]  /*3150*/  VIADD R24, R24, -UR4 ;  /* 0x8000000418187c36 */ /* 0x000fe20008000000 */
[----:B------:R-:W-:Y:S02]  /*3160*/  SHF.R.S32.HI R13, RZ, 0x1f, R12 ;  /* 0x0000001fff0d7819 */ /* 0x000fe4000001140c */
[----:B------:R-:W-:Y:S02]  /*3170*/  IADD3.X R21, PT, PT, R7, UR7, RZ, P0, !PT ;  /* 0x0000000707157c10 */ /* 0x000fe400087fe4ff */
[----:B------:R-:W-:-:S07]  /*3180*/  IADD3 R25, PT, PT, R25, 0x10, RZ ;  /* 0x0000001019197810 */ /* 0x000fce0007ffe0ff */
.L_x_19878:
[----:B------:R-:W2:Y:S04]  /*3190*/  LDG.E.CONSTANT R3, desc[UR14][R20.64] ;  /* 0x0000000e14037981 */ /* 0x000ea8000c1e9900 */
[----:B------:R-:W-:Y:S01]  /*31a0*/  LDS.128 R8, [R25] ;  /* 0x0000000019087984 */ /* 0x000fe20000000c00 */
[----:B--2---:R-:W-:-:S03]  /*31b0*/  IMAD.WIDE R2, R3, UR21, R12 ;  /* 0x0000001503027c25 */ /* 0x004fc6000f8e020c */
[----:B------:R-:W-:-:S05]  /*31c0*/  LEA R4, P0, R15, R2, 0x3 ;  /* 0x000000020f047211 */ /* 0x000fca00078018ff */
[----:B------:R-:W-:Y:S01]  /*31d0*/  IMAD.X R3, RZ, RZ, R3, P0 ;  /* 0x000000ffff037224 */ /* 0x000fe200000e0603 */
        /* <DEDUP_REMOVED lines=17> */
[----:B-1----:R-:W-:-:S02]  /*32f0*/  F2FP.BF16.F32.PACK_AB R5, R5, R4 ;  /* 0x000000040505723e */ /* 0x002fc400000010ff */
[----:B------:R-:W-:Y:S02]  /*3300*/  F2FP.BF16.F32.PACK_AB R6, R7, R6 ;  /* 0x000000060706723e */ /* 0x000fe400000010ff */
[----:B------:R-:W-:Y:S02]  /*3310*/  F2FP.BF16.F32.PACK_AB R8, R9, R8 ;  /* 0x000000080908723e */ /* 0x000fe400000010ff */
[----:B------:R-:W-:Y:S02]  /*3320*/  F2FP.BF16.F32.PACK_AB R10, R11, R10 ;  /* 0x0000000a0b0a723e */ /* 0x000fe400000010ff */
[----:B------:R-:W-:-:S03]  /*3330*/  IADD3 R4, PT, PT, R23, -0x3, RZ ;  /* 0xfffffffd17047810 */ /* 0x000fc60007ffe0ff */
[----:B--2---:R-:W-:Y:S05]  /*3340*/  @P0 BRA `(.L_x_19869) ;  /* 0x0000000000780947 */ /* 0x004fea0003800000 */
        /* <DEDUP_REMOVED lines=30> */
.L_x_19869:
[----:B------:R-:W-:Y:S05]  /*3530*/  BSYNC.RECONVERGENT B1 ;  /* 0x0000000000017941 */ /* 0x000fea0003800200 */
.L_x_19868:
[----:B-----5:R-:W-:Y:S02]  /*3540*/  HFMA2.BF16_V2 R7, R5, R36, -RZ ;  /* 0x0000002405077231 */ /* 0x020fe400003000ff */
        /* <DEDUP_REMOVED lines=10> */
[----:B------:R-:W-:Y:S01]  /*35f0*/  HMUL2.BF16_V2 R35, R10, R33 ;  /* 0x000000210a237232 */ /* 0x000fe20000200000 */
        /* <DEDUP_REMOVED lines=41> */
.L_x_19871:
[----:B------:R-:W-:Y:S05]  /*3890*/  BSYNC.RECONVERGENT B1 ;  /* 0x0000000000017941 */ /* 0x000fea0003800200 */
.L_x_19870:
[----:B------:R-:W-:Y:S02]  /*38a0*/  HMUL2.BF16_V2 R11, R6, R32 ;  /* 0x00000020060b7232 */ /* 0x000fe40000200000 */
[----:B------:R-:W-:Y:S01]  /*38b0*/  FADD.FTZ R32, R36, R9 ;  /* 0x0000000924207221 */ /* 0x000fe20000010000 */
[----:B------:R-:W-:Y:S01]  /*38c0*/  HFMA2.BF16_V2 R9, R8, R31, -RZ ;  /* 0x0000001f08097231 */ /* 0x000fe200003000ff */
[----:B------:R-:W-:Y:S01]  /*38d0*/  BSSY.RECONVERGENT B1, `(.L_x_19872) ;  /* 0x0000027000017945 */ /* 0x000fe20003800200 */
[----:B------:R-:W-:Y:S01]  /*38e0*/  HFMA2.BF16_V2 R34, R5, R34, -RZ ;  /* 0x0000002205227231 */ /* 0x000fe200003000ff */
        /* <DEDUP_REMOVED lines=37> */
.L_x_19873:
[----:B------:R-:W-:Y:S05]  /*3b40*/  BSYNC.RECONVERGENT B1 ;  /* 0x0000000000017941 */ /* 0x000fea0003800200 */
.L_x_19872:
[----:B------:R-:W-:Y:S01]  /*3b50*/  SHF.L.U32 R38, R9, 0x10, RZ ;  /* 0x0000001009267819 */ /* 0x000fe200000006ff */
[----:B------:R-:W-:Y:S01]  /*3b60*/  IMAD.U32 R11, R11, 0x10000, RZ ;  /* 0x000100000b0b7824 */ /* 0x000fe200078e00ff */
[----:B------:R-:W-:Y:S01]  /*3b70*/  SHF.L.U32 R36, R33, 0x10, RZ ;  /* 0x0000001021247819 */ /* 0x000fe200000006ff */
[----:B------:R-:W-:Y:S02]  /*3b80*/  HMUL2.BF16_V2 R30, R5, R30 ;  /* 0x0000001e051e7232 */ /* 0x000fe40000200000 */
[----:B------:R-:W-:Y:S02]  /*3b90*/  HFMA2.BF16_V2 R33, R6, R29, -RZ ;  /* 0x0000001d06217231 */ /* 0x000fe400003000ff */
[----:B------:R-:W-:Y:S01]  /*3ba0*/  FADD.FTZ R9, R11, R38 ;  /* 0x000000260b097221 */ /* 0x000fe20000010000 */
[----:B------:R-:W-:Y:S02]  /*3bb0*/  IMAD.U32 R31, R31, 0x10000, RZ ;  /* 0x000100001f1f7824 */ /* 0x000fe400078e00ff */
[----:B------:R-:W-:Y:S01]  /*3bc0*/  HFMA2.BF16_V2 R28, R8, R28, -RZ ;  /* 0x0000001c081c7231 */ /* 0x000fe200003000ff */
[C---:B------:R-:W-:Y:S01]  /*3bd0*/  PRMT R11, R30.reuse, 0x7610, R11 ;  /* 0x000076101e0b7816 */ /* 0x040fe2000000000b */
[C---:B------:R-:W-:Y:S01]  /*3be0*/  HMUL2.BF16_V2 R26, R10.reuse, R26 ;  /* 0x0000001a0a1a7232 */ /* 0x040fe20000200000 */
[----:B------:R-:W-:Y:S01]  /*3bf0*/  PRMT R29, R30, 0x7632, R29 ;  /* 0x000076321e1d7816 */ /* 0x000fe2000000001d */
[----:B------:R-:W-:Y:S01]  /*3c00*/  FADD.FTZ R31, R31, R36 ;  /* 0x000000241f1f7221 */ /* 0x000fe20000010000 */
[----:B------:R-:W-:Y:S01]  /*3c10*/  PRMT R30, R33, 0x7610, R30 ;  /* 0x00007610211e7816 */ /* 0x000fe2000000001e */
[----:B------:R-:W-:Y:S01]  /*3c20*/  IMAD.U32 R11, R11, 0x10000, RZ ;  /* 0x000100000b0b7824 */ /* 0x000fe200078e00ff */
[----:B------:R-:W-:Y:S01]  /*3c30*/  PRMT R33, R33, 0x7632, R33 ;  /* 0x0000763221217816 */ /* 0x000fe20000000021 */
[----:B------:R-:W-:Y:S01]  /*3c40*/  IMAD.U32 R34, R34, 0x10000, RZ ;  /* 0x0001000022227824 */ /* 0x000fe200078e00ff */
[----:B------:R-:W-:Y:S01]  /*3c50*/  SHF.L.U32 R36, R29, 0x10, RZ ;  /* 0x000000101d247819 */ /* 0x000fe200000006ff */
[----:B------:R-:W-:Y:S01]  /*3c60*/  HMUL2.BF16_V2 R29, R10, R27 ;  /* 0x0000001b0a1d7232 */ /* 0x000fe20000200000 */
        /* <DEDUP_REMOVED lines=39> */
[C---:B-1----:R-:W-:Y:S01]  /*3ee0*/  VIADD R2, R23.reuse, 0xfffffffe ;  /* 0xfffffffe17027836 */ /* 0x042fe20000000000 */
        /* <DEDUP_REMOVED lines=29> */
.L_x_19877:
[----:B------:R-:W-:Y:S05]  /*40c0*/  BSYNC.RECONVERGENT B2 ;  /* 0x0000000000027941 */ /* 0x000fea0003800200 */
.L_x_19876:
[----:B-1---5:R-:W-:Y:S02]  /*40d0*/  HFMA2.BF16_V2 R2, R5, R26, -RZ ;  /* 0x0000001a05027231 */ /* 0x022fe400003000ff */
[----:B------:R-:W-:Y:S02]  /*40e0*/  HMUL2.BF16_V2 R4, R6, R7 ;  /* 0x0000000706047232 */ /* 0x000fe40000200000 */
[----:B------:R-:W-:Y:S02]  /*40f0*/  HFMA2.BF16_V2 R6, R8, R9, -RZ ;  /* 0x0000000908067231 */ /* 0x000fe400003000ff */
[----:B------:R-:W-:Y:S01]  /*4100*/  HMUL2.BF16_V2 R8, R10, R11 ;  /* 0x0000000b0a087232 */ /* 0x000fe20000200000 */
        /* <DEDUP_REMOVED lines=20> */
.L_x_19875:
[----:B------:R-:W-:Y:S05]  /*4250*/  BSYNC.RECONVERGENT B1 ;  /* 0x0000000000017941 */ /* 0x000fea0003800200 */
.L_x_19874:
        /* <DEDUP_REMOVED lines=9> */
.L_x_19867:
[----:B------:R-:W-:Y:S05]  /*42f0*/  BSYNC.RECONVERGENT B0 ;  /* 0x0000000000007941 */ /* 0x000fea0003800200 */
.L_x_19866:
[----:B------:R-:W2:Y:S01]  /*4300*/  S2UR UR5, SR_CgaCtaId ;  /* 0x00000000000579c3 */ /* 0x000ea20000008800 */
        /* <DEDUP_REMOVED lines=11> */
[----:B--2---:R-:W-:-:S06]  /*43c0*/  ULEA UR4, UR5, UR4, 0x18 ;  /* 0x0000000405047291 */ /* 0x004fcc000f8ec0ff */
[----:B------:R-:W-:Y:S01]  /*43d0*/  LEA R0, R0, UR4, 0x2 ;  /* 0x0000000400007c11 */ /* 0x000fe2000f8e10ff */
[----:B------:R-:W-:Y:S06]  /*43e0*/  @P1 BRA `(.L_x_19880) ;  /* 0x0000000000141947 */ /* 0x000fec0003800000 */
[----:B------:R-:W-:Y:S01]  /*43f0*/  ISETP.GT.U32.AND P1, PT, R15, 0xf, PT ;  /* 0x0000000f0f00780c */ /* 0x000fe20003f24070 */
[----:B------:R2:W-:Y:S04]  /*4400*/  STS [R0+-0x380], R19 ;  /* 0xfffc801300007388 */ /* 0x0005e80000000800 */
[----:B------:R2:W-:Y:S04]  /*4410*/  STS [R0+-0x300], R18 ;  /* 0xfffd001200007388 */ /* 0x0005e80000000800 */
[----:B------:R2:W-:Y:S04]  /*4420*/  STS [R0+-0x280], R17 ;  /* 0xfffd801100007388 */ /* 0x0005e80000000800 */
[----:B------:R2:W-:Y:S02]  /*4430*/  @!P1 STS [R0+-0x200], R16 ;  /* 0xfffe001000009388 */ /* 0x0005e40000000800 */
.L_x_19880:
[----:B------:R-:W-:Y:S05]  /*4440*/  BSYNC.RECONVERGENT B0 ;  /* 0x0000000000007941 */ /* 0x000fea0003800200 */
.L_x_19879:
        /* <DEDUP_REMOVED lines=8> */
[----:B--2---:R-:W-:Y:S01]  /*44d0*/  FADD.FTZ R19, R19, R2 ;  /* 0x0000000213137221 */ /* 0x004fe20000010000 */
[----:B---3--:R-:W-:Y:S01]  /*44e0*/  FADD.FTZ R18, R18, R3 ;  /* 0x0000000312127221 */ /* 0x008fe20000010000 */
[----:B----4-:R-:W-:Y:S01]  /*44f0*/  FADD.FTZ R17, R17, R4 ;  /* 0x0000000411117221 */ /* 0x010fe20000010000 */
[----:B-----5:R-:W-:-:S07]  /*4500*/  @!P1 FADD.FTZ R16, R5, R16 ;  /* 0x0000001005109221 */ /* 0x020fce0000010000 */
.L_x_19882:
[----:B------:R-:W-:Y:S05]  /*4510*/  BSYNC.RECONVERGENT B0 ;  /* 0x0000000000007941 */ /* 0x000fea0003800200 */
.L_x_19881:
        /* <DEDUP_REMOVED lines=8> */
.L_x_19884:
[----:B------:R-:W-:Y:S05]  /*45a0*/  BSYNC.RECONVERGENT B0 ;  /* 0x0000000000007941 */ /* 0x000fea0003800200 */
.L_x_19883:
[----:B------:R-:W-:Y:S06]  /*45b0*/  BAR.SYNC.DEFER_BLOCKING 0x0 ;  /* 0x0000000000007b1d */ /* 0x000fec0000010000 */
[----:B------:R-:W-:Y:S04]  /*45c0*/  BSSY.RECONVERGENT B0, `(.L_x_19885) ;  /* 0x000000b000007945 */ /* 0x000fe80003800200 */
[----:B------:R-:W-:Y:S05]  /*45d0*/  @P0 BRA `(.L_x_19886) ;  /* 0x0000000000240947 */ /* 0x000fea0003800000 */
[----:B------:R-:W-:Y:S01]  /*45e0*/  ISETP.GT.U32.AND P1, PT, R15, 0xf, PT ;  /* 0x0000000f0f00780c */ /* 0x000fe20003f24070 */
[----:B------:R-:W2:Y:S04]  /*45f0*/  LDS R2, [R0] ;  /* 0x0000000000027984 */ /* 0x000ea80000000800 */
[----:B------:R-:W4:Y:S04]  /*4600*/  LDS R3, [R0+0x80] ;  /* 0x0000800000037984 */ /* 0x000f280000000800 */
[----:B------:R-:W5:Y:S04]  /*4610*/  LDS R4, [R0+0x100] ;  /* 0x0001000000047984 */ /* 0x000f680000000800 */
[----:B------:R-:W0:Y:S01]  /*4620*/  @!P1 LDS R5, [R0+0x180] ;  /* 0x0001800000059984 */ /* 0x000e220000000800 */
[----:B--23--:R-:W-:Y:S01]  /*4630*/  FADD.FTZ R19, R19, R2 ;  /* 0x0000000213137221 */ /* 0x00cfe20000010000 */
[----:B----4-:R-:W-:Y:S01]  /*4640*/  FADD.FTZ R18, R18, R3 ;  /* 0x0000000312127221 */ /* 0x010fe20000010000 */
[----:B-----5:R-:W-:Y:S01]  /*4650*/  FADD.FTZ R17, R17, R4 ;  /* 0x0000000411117221 */ /* 0x020fe20000010000 */
[----:B0-----:R-:W-:-:S07]  /*4660*/  @!P1 FADD.FTZ R16, R5, R16 ;  /* 0x0000001005109221 */ /* 0x001fce0000010000 */
.L_x_19886:
[----:B------:R-:W-:Y:S05]  /*4670*/  BSYNC.RECONVERGENT B0 ;  /* 0x0000000000007941 */ /* 0x000fea0003800200 */
.L_x_19885:
[----:B------:R-:W-:Y:S06]  /*4680*/  BAR.SYNC.DEFER_BLOCKING 0x0 ;  /* 0x0000000000007b1d */ /* 0x000fec0000010000 */
[----:B------:R-:W-:Y:S05]  /*4690*/  @P0 EXIT ;  /* 0x000000000000094d */ /* 0x000fea0003800000 */
[----:B------:R-:W-:Y:S01]  /*46a0*/  UIMAD UR4, UR13, UR20, UR19 ;  /* 0x000000140d0472a4 */ /* 0x000fe2000f8e0213 */
[----:B--23--:R-:W-:Y:S01]  /*46b0*/  F2FP.BF16.F32.PACK_AB R18, R18, R19 ;  /* 0x000000131212723e */ /* 0x00cfe200000010ff */
[----:B------:R-:W2:Y:S01]  /*46c0*/  LDCU.64 UR6, c[0x0][0x390] ;  /* 0x00007200ff0677ac */ /* 0x000ea20008000a00 */
[----:B------:R-:W-:Y:S01]  /*46d0*/  F2FP.BF16.F32.PACK_AB R17, RZ, R17 ;  /* 0x00000011ff11723e */ /* 0x000fe200000010ff */
[----:B------:R-:W-:Y:S02]  /*46e0*/  UIMAD UR5, UR17, 0x70, URZ ;  /* 0x00000070110578a4 */ /* 0x000fe4000f8e02ff */
[----:B------:R-:W-:-:S04]  /*46f0*/  UIMAD UR4, UR4, UR18, URZ ;  /* 0x00000012040472a4 */ /* 0x000fc8000f8e02ff */
[----:B------:R-:W-:Y:S01]  /*4700*/  UIMAD UR4, UR4, 0x70, URZ ;  /* 0x00000070040478a4 */ /* 0x000fe2000f8e02ff */
[----:B------:R-:W-:-:S05]  /*4710*/  IMAD.U32 R0, RZ, RZ, UR5 ;  /* 0x00000005ff007e24 */ /* 0x000fca000f8e00ff */
[----:B------:R-:W-:-:S04]  /*4720*/  IADD3 R0, P0, P1, R15, UR4, R0 ;  /* 0x000000040f007c10 */ /* 0x000fc8000f91e000 */
[----:B------:R-:W-:Y:S02]  /*4730*/  IADD3.X R3, PT, PT, RZ, RZ, RZ, P0, P1 ;  /* 0x000000ffff037210 */ /* 0x000fe400007e24ff */
[----:B--2---:R-:W-:-:S04]  /*4740*/  LEA R2, P0, R0, UR6, 0x1 ;  /* 0x0000000600027c11 */ /* 0x004fc8000f8008ff */
[----:B------:R-:W-:Y:S02]  /*4750*/  LEA.HI.X R3, R0, UR7, R3, 0x1, P0 ;  /* 0x0000000700037c11 */ /* 0x000fe400080f0c03 */
[----:B------:R-:W-:Y:S02]  /*4760*/  ISETP.GT.U32.AND P0, PT, R15, 0xf, PT ;  /* 0x0000000f0f00780c */ /* 0x000fe40003f04070 */
[----:B------:R-:W-:Y:S01]  /*4770*/  PRMT R0, R18, 0x7632, R0 ;  /* 0x0000763212007816 */ /* 0x000fe20000000000 */
[----:B------:R2:W-:Y:S04]  /*4780*/  STG.E.U16 desc[UR14][R2.64], R18 ;  /* 0x0000001202007986 */ /* 0x0005e8000c10150e */
[----:B------:R2:W-:Y:S04]  /*4790*/  STG.E.U16 desc[UR14][R2.64+0x40], R0 ;  /* 0x0000400002007986 */ /* 0x0005e8000c10150e */
[----:B------:R2:W-:Y:S02]  /*47a0*/  STG.E.U16 desc[UR14][R2.64+0x80], R17 ;  /* 0x0000801102007986 */ /* 0x0005e4000c10150e */
[----:B------:R-:W-:Y:S05]  /*47b0*/  @P0 EXIT ;  /* 0x000000000000094d */ /* 0x000fea0003800000 */
[----:B--2---:R-:W-:-:S05]  /*47c0*/  F2FP.BF16.F32.PACK_AB R0, RZ, R16 ;  /* 0x00000010ff00723e */ /* 0x004fca00000010ff */
[----:B------:R-:W-:Y:S01]  /*47d0*/  STG.E.U16 desc[UR14][R2.64+0xc0], R0 ;  /* 0x0000c00002007986 */ /* 0x000fe2000c10150e */
[----:B------:R-:W-:Y:S05]  /*47e0*/  EXIT ;  /* 0x000000000000794d */ /* 0x000fea0003800000 */
.L_x_19841:
        /* <DEDUP_REMOVED lines=8> */
.L_x_19888:
[----:B------:R-:W-:Y:S05]  /*4870*/  BSYNC B1 ;  /* 0x0000000000017941 */ /* 0x000fea0003800000 */
.L_x_19887:
[----:B------:R-:W-:Y:S01]  /*4880*/  MOV R6, R45 ;  /* 0x0000002d00067202 */ /* 0x000fe20000000f00 */
[----:B------:R-:W-:Y:S02]  /*4890*/  IMAD.MOV.U32 R43, RZ, RZ, 0x1 ;  /* 0x00000001ff2b7424 */ /* 0x000fe400078e00ff */
[----:B------:R-:W-:Y:S02]  /*48a0*/  HFMA2 R7, -RZ, RZ, 0, 1.847743988037109375e-06 ;  /* 0x0000001fff077431 */ /* 0x000fe400000001ff */
[----:B------:R-:W-:Y:S01]  /*48b0*/  FADD.FTZ R44, R49, R6 ;  /* 0x00000006312c7221 */ /* 0x000fe20000010000 */
[----:B------:R-:W-:-:S07]  /*48c0*/  IMAD.MOV.U32 R6, RZ, RZ, -0x1 ;  /* 0xffffffffff067424 */ /* 0x000fce00078e00ff */
[----:B------:R-:W-:Y:S05]  /*48d0*/  WARPSYNC.COLLECTIVE R6, `(.L_x_19889) ;  /* 0x0000000006087348 */ /* 0x000fea0003c00000 */
[----:B------:R0:W1:Y:S02]  /*48e0*/  SHFL.BFLY P1, R45, R44, R43, R7 ;  /* 0x0c00002b2c2d7389 */ /* 0x0000640000020007 */
[----:B01----:R-:W-:Y:S05]  /*48f0*/  ENDCOLLECTIVE ;  /* 0x000000000000791b */ /* 0x003fea0003800000 */
.L_x_19889:
[----:B------:R-:W-:Y:S05]  /*4900*/  BRA `(.L_x_19890) ;  /* 0xffffffc800507947 */ /* 0x000fea000383ffff */
.L_x_19843:
        /* <DEDUP_REMOVED lines=8> */
.L_x_19892:
[----:B------:R-:W-:Y:S05]  /*4990*/  BSYNC B0 ;  /* 0x0000000000007941 */ /* 0x000fea0003800000 */
.L_x_19891:
[----:B------:R-:W-:Y:S01]  /*49a0*/  MOV R6, R45 ;  /* 0x0000002d00067202 */ /* 0x000fe20000000f00 */
[----:B------:R-:W-:Y:S02]  /*49b0*/  HFMA2 R43, -RZ, RZ, 0, 4.76837158203125e-07 ;  /* 0x00000008ff2b7431 */ /* 0x000fe400000001ff */
[----:B------:R-:W-:Y:S01]  /*49c0*/  IMAD.MOV.U32 R7, RZ, RZ, 0x1f ;  /* 0x0000001fff077424 */ /* 0x000fe200078e00ff */
[----:B------:R-:W-:Y:S02]  /*49d0*/  FMNMX.FTZ R9, R6, R31, !PT ;  /* 0x0000001f06097209 */ /* 0x000fe40007810000 */
[----:B------:R-:W-:-:S03]  /*49e0*/  MOV R6, 0xffffffff ;  /* 0xffffffff00067802 */ /* 0x000fc60000000f00 */
[----:B------:R-:W-:-:S07]  /*49f0*/  IMAD.MOV.U32 R44, RZ, RZ, R9 ;  /* 0x000000ffff2c7224 */ /* 0x000fce00078e0009 */
[----:B------:R-:W-:Y:S05]  /*4a00*/  WARPSYNC.COLLECTIVE R6, `(.L_x_19893) ;  /* 0x0000000006087348 */ /* 0x000fea0003c00000 */
[----:B------:R0:W1:Y:S02]  /*4a10*/  SHFL.BFLY P1, R45, R44, R43, R7 ;  /* 0x0c00002b2c2d7389 */ /* 0x0000640000020007 */
[----:B01----:R-:W-:Y:S05]  /*4a20*/  ENDCOLLECTIVE ;  /* 0x000000000000791b */ /* 0x003fea0003800000 */
.L_x_19893:
[----:B------:R-:W-:Y:S02]  /*4a30*/  IMAD.MOV.U32 R43, RZ, RZ, 0x4 ;  /* 0x00000004ff2b7424 */ /* 0x000fe400078e00ff */
[----:B------:R-:W-:-:S05]  /*4a40*/  IMAD.MOV.U32 R12, RZ, RZ, R45 ;  /* 0x000000ffff0c7224 */ /* 0x000fca00078e002d */
[----:B------:R-:W-:-:S04]  /*4a50*/  FMNMX.FTZ R12, R9, R12, !PT ;  /* 0x0000000c090c7209 */ /* 0x000fc80007810000 */
[----:B------:R-:W-:-:S07]  /*4a60*/  MOV R44, R12 ;  /* 0x0000000c002c7202 */ /* 0x000fce0000000f00 */
[----:B------:R-:W-:Y:S05]  /*4a70*/  WARPSYNC.COLLECTIVE R6, `(.L_x_19894) ;  /* 0x0000000006087348 */ /* 0x000fea0003c00000 */
[----:B------:R0:W1:Y:S02]  /*4a80*/  SHFL.BFLY P1, R45, R44, R43, R7 ;  /* 0x0c00002b2c2d7389 */ /* 0x0000640000020007 */
[----:B01----:R-:W-:Y:S05]  /*4a90*/  ENDCOLLECTIVE ;  /* 0x000000000000791b */ /* 0x003fea0003800000 */
.L_x_19894:
[----:B------:R-:W-:Y:S01]  /*4aa0*/  MOV R11, R45 ;  /* 0x0000002d000b7202 */ /* 0x000fe20000000f00 */
[----:B------:R-:W-:Y:S06]  /*4ab0*/  BRA `(.L_x_19895) ;  /* 0xffffffc800887947 */ /* 0x000fec000383ffff */
.L_x_19896:
        /* <DEDUP_REMOVED lines=12> */
.L_x_27521:


//--------------------- .text._ZN4vllm25paged_attention_v2_kernelI13__nv_bfloat16S1_Li96ELi8ELi128ELNS_18Fp8KVCacheDataTypeE0ELb0ELi512EEEvPfS3_PT_PKS4_PKT0_SA_ifPKiSC_iPKfiiiSE_SE_iiiii --------------------------
	.section	.text._ZN4vllm25paged_attention_v2_kernelI13__nv_bfloat16S1_Li96ELi8ELi128ELNS_18Fp8KVCacheDataTypeE0ELb0ELi512EEEvPfS3_PT_PKS4_PKT0_SA_ifPKiSC_iPKfiiiSE_SE_iiiii,"ax",@progbits
	.align	128
        .global         _ZN4vllm25paged_attention_v2_kernelI13__nv_bfloat16S1_Li96ELi8ELi128ELNS_18Fp8KVCacheDataTypeE0ELb0ELi512EEEvPfS3_PT_PKS4_PKT0_SA_ifPKiSC_iPKfiiiSE_SE_iiiii
        .type           _ZN4vllm25paged_attention_v2_kernelI13__nv_bfloat16S1_Li96ELi8ELi128ELNS_18Fp8KVCacheDataTypeE0ELb0ELi512EEEvPfS3_PT_PKS4_PKT0_SA_ifPKiSC_iPKfiiiSE_SE_iiiii,@function
        .size           _ZN4vllm25paged_attention_v2_kernelI13__nv_bfloat16S1_Li96ELi8ELi128ELNS_18Fp8KVCacheDataTypeE0ELb0ELi512EEEvPfS3_PT_PKS4_PKT0_SA_ifPKiSC_iPKfiiiSE_SE_iiiii,(.L_x_27522 - _ZN4vllm25paged_attention_v2_kernelI13__nv_bfloat16S1_Li96ELi8ELi128ELNS_18Fp8KVCacheDataTypeE0ELb0ELi512EEEvPfS3_PT_PKS4_PKT0_SA_ifPKiSC_iPKfiiiSE_SE_iiiii)
        .other          _ZN4vllm25paged_attention_v2_kernelI13__nv_bfloat16S1_Li96ELi8ELi128ELNS_18Fp8KVCacheDataTypeE0ELb0ELi512EEEvPfS3_PT_PKS4_PKT0_SA_ifPKiSC_iPKfiiiSE_SE_iiiii,@"STO_CUDA_ENTRY STV_DEFAULT"
_ZN4vllm25paged_attention_v2_kernelI13__nv_bfloat16S1_Li96ELi8ELi128ELNS_18Fp8KVCacheDataTypeE0ELb0ELi512EEEvPfS3_PT_PKS4_PKT0_SA_ifPKiSC_iPKfiiiSE_SE_iiiii:
.text._ZN4vllm25paged_attention_v2_kernelI13__nv_bfloat16S1_Li96ELi8ELi128ELNS_18Fp8KVCacheDataTypeE0ELb0ELi512EEEvPfS3_PT_PKS4_PKT0_SA_ifPKiSC_iPKfiiiSE_SE_iiiii:
        /* <DEDUP_REMOVED lines=33> */
[----:B------:R-:W-:Y:S01]  /*0210*/  BSSY B0, `(.L_x_19897) ;  /* 0x0000104000007945 */ /* 0x000fe20003800000 */
[----:B------:R-:W2:Y:S07]  /*0220*/  LDCU UR7, c[0x0][0x3dc] ;  /* 0x00007b80ff0777ac */ /* 0x000eae0008000800 */
        /* <DEDUP_REMOVED lines=8> */
[----:B------:R-:W-:-:S06]  /*02b0*/  @!P0 LEA.HI.X R3, R3, R7, R4, 0x1, P1 ;  /* 0x0000000703038211 */ /* 0x000fcc00008f0c04 */
[----:B------:R3:W2:Y:S01]  /*02c0*/  @!P0 LDG.E.CONSTANT R3, desc[UR14][R2.64] ;  /* 0x0000000e02038981 */ /* 0x0006a2000c1e9900 */
[----:B----4-:R-:W4:Y:S01]  /*02d0*/  MUFU.RCP R8, R8 ;  /* 0x0000000800087308 */ /* 0x010f220000001000 */
[----:B------:R-:W-:Y:S01]  /*02e0*/  PLOP3.LUT P1, PT, PT, PT, UP0, 0x80, 0x8 ;  /* 0x000000000008781c */ /* 0x000fe20003f2f008 */
[----:B-1----:R-:W-:-:S06]  /*02f0*/  @UP0 UIMAD.WIDE.U32 UR4, UR19, 0x4, UR4 ;  /* 0x00000004130408a5 */ /* 0x002fcc000f8e0004 */
[----:B------:R-:W-:Y:S01]  /*0300*/  MOV R4, UR4 ;  /* 0x0000000400047c02 */ /* 0x000fe20008000f00 */
[----:B------:R-:W-:-:S05]  /*0310*/  IMAD.U32 R5, RZ, RZ, UR5 ;  /* 0x00000005ff057e24 */ /* 0x000fca000f8e00ff */
[----:B------:R1:W5:Y:S01]  /*0320*/  @P1 LDG.E.CONSTANT R17, desc[UR14][R4.64] ;  /* 0x0000000e04111981 */ /* 0x000362000c1e9900 */
[----:B------:R-:W-:Y:S01]  /*0330*/  UIADD3 UR4, UPT, UPT, UR16, 0x7, URZ ;  /* 0x0000000710047890 */ /* 0x000fe2000fffe0ff */
[----:B------:R-:W-:Y:S01]  /*0340*/  IMAD.MOV.U32 R15, RZ, RZ, -0x800001 ;  /* 0xff7fffffff0f7424 */ /* 0x000fe200078e00ff */
[----:B------:R-:W-:Y:S01]  /*0350*/  ULEA UR5, UR17, 0x40, 0x6 ;  /* 0x0000004011057891 */ /* 0x000fe2000f8e30ff */
[----:B----4-:R-:W-:Y:S01]  /*0360*/  VIADD R6, R8, 0xffffffe ;  /* 0x0ffffffe08067836 */ /* 0x010fe20000000000 */
[----:B------:R-:W-:Y:S02]  /*0370*/  USHF.R.U32.HI UR4, URZ, 0x3, UR4 ;  /* 0x00000003ff047899 */ /* 0x000fe40008011604 */
[----:B------:R-:W-:Y:S01]  /*0380*/  UIMAD UR9, UR13, UR9, URZ ;  /* 0x000000090d0972a4 */ /* 0x000fe2000f8e02ff */
[----:B------:R4:W3:Y:S01]  /*0390*/  F2I.FTZ.U32.TRUNC.NTZ R7, R6 ;  /* 0x0000000600077305 */ /* 0x0008e2000021f000 */
[----:B------:R-:W-:-:S04]  /*03a0*/  UISETP.LT.U32.AND UP0, UPT, UR4, UR5, UPT ;  /* 0x000000050400728c */ /* 0x000fc8000bf01070 */
[----:B------:R-:W-:Y:S01]  /*03b0*/  USEL UR8, UR4, UR5, UP0 ;  /* 0x0000000504087287 */ /* 0x000fe20008000000 */
[----:B----4-:R-:W-:Y:S01]  /*03c0*/  IMAD.MOV.U32 R6, RZ, RZ, RZ ;  /* 0x000000ffff067224 */ /* 0x010fe200078e00ff */
[----:B---3--:R-:W-:-:S05]  /*03d0*/  IADD3 R2, PT, PT, RZ, -R7, RZ ;  /* 0x80000007ff027210 */ /* 0x008fca0007ffe0ff */
[----:B-1----:R-:W-:Y:S01]  /*03e0*/  IMAD R5, R2, R9, RZ ;  /* 0x0000000902057224 */ /* 0x002fe200078e02ff */
[----:B0-----:R-:W-:-:S03]  /*03f0*/  IABS R2, UR20 ;  /* 0x0000001400027c13 */ /* 0x001fc60008000000 */
        /* <DEDUP_REMOVED lines=12> */
[----:B------:R-:W-:Y:S02]  /*04c0*/  MOV R8, R7 ;  /* 0x0000000700087202 */ /* 0x000fe40000000f00 */
[----:B------:R-:W0:Y:S03]  /*04d0*/  S2R R7, SR_CgaCtaId ;  /* 0x0000000000077919 */ /* 0x000e260000008800 */
[----:B------:R-:W-:Y:S01]  /*04e0*/  @!P3 IMAD.MOV R8, RZ, RZ, -R8 ;  /* 0x000000ffff08b224 */ /* 0x000fe200078e0a08 */
[----:B------:R-:W-:-:S04]  /*04f0*/  @!P2 LOP3.LUT R8, RZ, R10, RZ, 0x33, !PT ;  /* 0x0000000aff08a212 */ /* 0x000fc800078e33ff */
[----:B------:R-:W-:-:S04]  /*0500*/  IABS R9, R8 ;  /* 0x0000000800097213 */ /* 0x000fc80000000000 */
[----:B------:R-:W1:Y:S08]  /*0510*/  I2F.RP R2, R9 ;  /* 0x0000000900027306 */ /* 0x000e700000209400 */
[----:B-1----:R-:W1:Y:S02]  /*0520*/  MUFU.RCP R2, R2 ;  /* 0x0000000200027308 */ /* 0x002e640000001000 */
[----:B-1----:R-:W-:Y:S01]  /*0530*/  VIADD R4, R2, 0xffffffe ;  /* 0x0ffffffe02047836 */ /* 0x002fe20000000000 */
[----:B------:R-:W-:-:S05]  /*0540*/  IABS R2, UR19 ;  /* 0x0000001300027c13 */ /* 0x000fca0008000000 */
[----:B------:R1:W3:Y:S02]  /*0550*/  F2I.FTZ.U32.TRUNC.NTZ R5, R4 ;  /* 0x0000000400057305 */ /* 0x0002e4000021f000 */
[----:B-1----:R-:W-:Y:S01]  /*0560*/  IMAD.MOV.U32 R4, RZ, RZ, RZ ;  /* 0x000000ffff047224 */ /* 0x002fe200078e00ff */
[----:B---3--:R-:W-:-:S05]  /*0570*/  IADD3 R6, PT, PT, RZ, -R5, RZ ;  /* 0x80000005ff067210 */ /* 0x008fca0007ffe0ff */
[----:B------:R-:W-:Y:S01]  /*0580*/  IMAD R11, R6, R9, RZ ;  /* 0x00000009060b7224 */ /* 0x000fe200078e02ff */
[----:B------:R-:W-:-:S03]  /*0590*/  IABS R6, R8 ;  /* 0x0000000800067213 */ /* 0x000fc60000000000 */
[----:B------:R-:W-:-:S04]  /*05a0*/  IMAD.HI.U32 R5, R5, R11, R4 ;  /* 0x0000000b05057227 */ /* 0x000fc800078e0004 */
[----:B------:R-:W-:Y:S02]  /*05b0*/  IMAD.MOV R4, RZ, RZ, -R6 ;  /* 0x000000ffff047224 */ /* 0x000fe400078e0a06 */
[----:B------:R-:W-:-:S04]  /*05c0*/  IMAD.HI.U32 R5, R5, R2, RZ ;  /* 0x0000000205057227 */ /* 0x000fc800078e00ff */
[----:B------:R-:W-:Y:S01]  /*05d0*/  IMAD R4, R5, R4, R2 ;  /* 0x0000000405047224 */ /* 0x000fe200078e0202 */
[----:B------:R-:W-:-:S04]  /*05e0*/  MOV R2, 0x400 ;  /* 0x0000040000027802 */ /* 0x000fc80000000f00 */
[----:B------:R-:W-:Y:S02]  /*05f0*/  ISETP.GT.U32.AND P2, PT, R9, R4, PT ;  /* 0x000000040900720c */ /* 0x000fe40003f44070 */
[----:B0-----:R-:W-:Y:S02]  /*0600*/  LEA R7, R7, R2, 0x18 ;  /* 0x0000000207077211 */ /* 0x001fe400078ec0ff */
[--C-:B------:R-:W-:Y:S02]  /*0610*/  SHF.R.U32.HI R2, RZ, 0x2, R0.reuse ;  /* 0x00000002ff027819 */ /* 0x100fe40000011600 */
[----:B------:R-:W-:Y:S01]  /*0620*/  SHF.R.U32.HI R0, RZ, 0x5, R0 ;  /* 0x00000005ff007819 */ /* 0x000fe20000011600 */
[----:B------:R-:W-:Y:S01]  /*0630*/  IMAD R23, R16, 0x30, R7 ;  /* 0x0000003010177824 */ /* 0x000fe200078e0207 */
[----:B------:R-:W-:-:S03]  /*0640*/  LOP3.LUT R7, R8, UR19, RZ, 0x3c, !PT ;  /* 0x0000001308077c12 */ /* 0x000fc6000f8e3cff */
[----:B------:R-:W-:Y:S01]  /*0650*/  @!P0 IMAD R6, R2, 0x4, R23 ;  /* 0x0000000402068824 */ /* 0x000fe200078e0217 */
[----:B------:R-:W-:Y:S01]  /*0660*/  ISETP.GE.AND P3, PT, R7, RZ, PT ;  /* 0x000000ff0700720c */ /* 0x000fe20003f66270 */
[----:B------:R-:W-:Y:S01]  /*0670*/  IMAD.U32 R7, RZ, RZ, UR17 ;  /* 0x00000011ff077e24 */ /* 0x000fe2000f8e00ff */
[-C--:B------:R-:W-:Y:S02]  /*0680*/  @!P2 IADD3 R4, PT, PT, R4, -R9.reuse, RZ ;  /* 0x800000090404a210 */ /* 0x080fe40007ffe0ff */
[----:B------:R-:W-:Y:S02]  /*0690*/  @!P2 IADD3 R5, PT, PT, R5, 0x1, RZ ;  /* 0x000000010505a810 */ /* 0x000fe40007ffe0ff */
[----:B------:R-:W-:Y:S01]  /*06a0*/  ISETP.GE.U32.AND P1, PT, R4, R9, PT ;  /* 0x000000090400720c */ /* 0x000fe20003f26070 */
[----:B------:R-:W-:-:S12]  /*06b0*/  IMAD R4, R7, 0x40, R0 ;  /* 0x0000004007047824 */ /* 0x000fd800078e0200 */
        /* <DEDUP_REMOVED lines=8> */
[----:B0-----:R-:W-:Y:S06]  /*0740*/  @P1 BRA `(.L_x_19898) ;  /* 0x0000000800c01947 */ /* 0x001fec0003800000 */
[----:B------:R-:W0:Y:S01]  /*0750*/  S2R R3, SR_TID.X ;  /* 0x0000000000037919 */ /* 0x000e220000002100 */
[----:B------:R-:W-:Y:S01]  /*0760*/  MOV R13, UR17 ;  /* 0x00000011000d7c02 */ /* 0x000fe20008000f00 */
[----:B------:R-:W1:Y:S01]  /*0770*/  LDCU.64 UR4, c[0x0][0x3b8] ;  /* 0x00007700ff0477ac */ /* 0x000e620008000a00 */
[----:B------:R-:W-:Y:S01]  /*0780*/  IMAD.U32 R19, RZ, RZ, UR9 ;  /* 0x00000009ff137e24 */ /* 0x000fe2000f8e00ff */
[----:B------:R-:W2:Y:S01]  /*0790*/  LDS.128 R4, [R23] ;  /* 0x0000000017047984 */ /* 0x000ea20000000c00 */
[C---:B------:R-:W-:Y:S01]  /*07a0*/  LOP3.LUT R22, R2.reuse, 0x7, RZ, 0xc0, !PT ;  /* 0x0000000702167812 */ /* 0x040fe200078ec0ff */
[----:B------:R-:W-:Y:S02]  /*07b0*/  USHF.L.U32 UR6, UR17, 0x9, URZ ;  /* 0x0000000911067899 */ /* 0x000fe400080006ff */
[----:B------:R-:W3:Y:S01]  /*07c0*/  LDS.128 R8, [R23+0x10] ;  /* 0x0000100017087984 */ /* 0x000ee20000000c00 */
[----:B0-----:R-:W-:Y:S02]  /*07d0*/  SHF.R.U32.HI R24, RZ, 0x5, R3 ;  /* 0x00000005ff187819 */ /* 0x001fe40000011603 */
[C---:B------:R-:W-:Y:S01]  /*07e0*/  SHF.L.U32 R3, R2.reuse, 0x2, RZ ;  /* 0x0000000202037819 */ /* 0x040fe200000006ff */
[----:B------:R-:W-:-:S02]  /*07f0*/  IMAD.SHL.U32 R2, R2, 0x8, RZ ;  /* 0x0000000802027824 */ /* 0x000fc400078e00ff */
[----:B------:R-:W-:Y:S02]  /*0800*/  IMAD R18, R13, 0x40, R24 ;  /* 0x000000400d127824 */ /* 0x000fe400078e0218 */
[----:B------:R0:W4:Y:S01]  /*0810*/  LDS.128 R12, [R23+0x20] ;  /* 0x00002000170c7984 */ /* 0x0001220000000c00 */
[----:B------:R-:W-:Y:S01]  /*0820*/  LOP3.LUT R37, R2, 0x38, RZ, 0xc0, !PT ;  /* 0x0000003802257812 */ /* 0x000fe200078ec0ff */
[----:B------:R-:W-:Y:S01]  /*0830*/  IMAD.WIDE.U32 R20, R18, 0x4, RZ ;  /* 0x0000000412147825 */ /* 0x000fe200078e00ff */
[----:B--2---:R-:W-:-:S03]  /*0840*/  PRMT R26, R6, 0x7632, R26 ;  /* 0x00007632061a7816 */ /* 0x004fc6000000001a */
[----:B------:R-:W-:Y:S01]  /*0850*/  IMAD.U32 R6, R6, 0x10000, RZ ;  /* 0x0001000006067824 */ /* 0x000fe200078e00ff */
[----:B------:R-:W-:Y:S01]  /*0860*/  PRMT R27, R7, 0x7632, R27 ;  /* 0x00007632071b7816 */ /* 0x000fe2000000001b */
[----:B------:R-:W-:Y:S01]  /*0870*/  IMAD.WIDE R20, R19, 0x4, R20 ;  /* 0x0000000413147825 */ /* 0x000fe200078e0214 */
[----:B------:R-:W-:Y:S02]  /*0880*/  LOP3.LUT R19, R3, 0x1c, RZ, 0xc0, !PT ;  /* 0x0000001c03137812 */ /* 0x000fe400078ec0ff */
[----:B------:R-:W-:Y:S01]  /*0890*/  LEA R3, R24, UR6, 0x3 ;  /* 0x0000000618037c11 */ /* 0x000fe2000f8e18ff */
[----:B------:R-:W2:Y:S01]  /*08a0*/  LDCU UR6, c[0x0][0x3e0] ;  /* 0x00007c00ff0677ac */ /* 0x000ea20008000800 */
[----:B-1----:R-:W-:Y:S01]  /*08b0*/  IADD3 R20, P0, PT, R20, UR4, RZ ;  /* 0x0000000414147c10 */ /* 0x002fe2000ff1e0ff */
[----:B------:R-:W-:Y:S01]  /*08c0*/  IMAD R19, R24, 0x20, R19 ;  /* 0x0000002018137824 */ /* 0x000fe200078e0213 */
[----:B---3--:R-:W-:Y:S01]  /*08d0*/  PRMT R31, R10, 0x7632, R31 ;  /* 0x000076320a1f7816 */ /* 0x008fe2000000001f */
[----:B------:R-:W-:Y:S01]  /*08e0*/  UMOV UR4, 0x400 ;  /* 0x0000040000047882 */ /* 0x000fe20000000000 */
[----:B------:R-:W-:Y:S01]  /*08f0*/  IADD3.X R21, PT, PT, R21, UR5, RZ, P0, !PT ;  /* 0x0000000515157c10 */ /* 0x000fe200087fe4ff */
[----:B------:R-:W1:Y:S01]  /*0900*/  S2UR UR5, SR_CgaCtaId ;  /* 0x00000000000579c3 */ /* 0x000e620000008800 */
[----:B------:R-:W-:Y:S01]  /*0910*/  UIADD3 UR4, UPT, UPT, UR4, 0xe0, URZ ;  /* 0x000000e004047890 */ /* 0x000fe2000fffe0ff */
[--C-:B------:R-:W-:Y:S01]  /*0920*/  IMAD.IADD R22, R22, 0x1, R3.reuse ;  /* 0x0000000116167824 */ /* 0x100fe200078e0203 */
[----:B------:R-:W-:Y:S01]  /*0930*/  PRMT R3, R4, 0x7632, R3 ;  /* 0x0000763204037816 */ /* 0x000fe20000000003 */
[C---:B------:R-:W-:Y:S01]  /*0940*/  IMAD.U32 R24, R11.reuse, 0x10000, RZ ;  /* 0x000100000b187824 */ /* 0x040fe200078e00ff */
[----:B0-----:R-:W-:Y:S01]  /*0950*/  SHF.L.U32 R23, R10, 0x10, RZ ;  /* 0x000000100a177819 */ /* 0x001fe200000006ff */
[----:B------:R-:W-:Y:S01]  /*0960*/  IMAD.U32 R26, R26, 0x10000, RZ ;  /* 0x000100001a1a7824 */ /* 0x000fe200078e00ff */
[----:B------:R-:W-:Y:S01]  /*0970*/  PRMT R10, R11, 0x7632, R10 ;  /* 0x000076320b0a7816 */ /* 0x000fe2000000000a */
[----:B------:R-:W-:Y:S01]  /*0980*/  IMAD.U32 R32, R3, 0x10000, RZ ;  /* 0x0001000003207824 */ /* 0x000fe200078e00ff */
[C---:B------:R-:W-:Y:S01]  /*0990*/  PRMT R29, R9.reuse, 0x7632, R29 ;  /* 0x00007632091d7816 */ /* 0x040fe2000000001d */
[----:B------:R-:W-:Y:S01]  /*09a0*/  IMAD.U32 R9, R9, 0x10000, RZ ;  /* 0x0001000009097824 */ /* 0x000fe200078e00ff */
[C---:B------:R-:W-:Y:S01]  /*09b0*/  PRMT R25, R5.reuse, 0x7632, R25 ;  /* 0x0000763205197816 */ /* 0x040fe20000000019 */
[----:B--2---:R-:W-:Y:S01]  /*09c0*/  IMAD R36, R0, UR6, RZ ;  /* 0x0000000600247c24 */ /* 0x004fe2000f8e02ff */
[----:B------:R-:W-:Y:S01]  /*09d0*/  PRMT R28, R8, 0x7632, R28 ;  /* 0x00007632081c7816 */ /* 0x000fe2000000001c */
[----:B------:R-:W-:Y:S01]  /*09e0*/  IMAD.U32 R5, R5, 0x10000, RZ ;  /* 0x0001000005057824 */ /* 0x000fe200078e00ff */
[----:B------:R-:W-:Y:S01]  /*09f0*/  SHF.L.U32 R4, R4, 0x10, RZ ;  /* 0x0000001004047819 */ /* 0x000fe200000006ff */
[----:B------:R-:W-:Y:S01]  /*0a00*/  IMAD.U32 R8, R8, 0x10000, RZ ;  /* 0x0001000008087824 */ /* 0x000fe200078e00ff */
[C---:B------:R-:W-:Y:S01]  /*0a10*/  IADD3 R2, P1, PT, R36.reuse, R37, RZ ;  /* 0x0000002524027210 */ /* 0x040fe20007f3e0ff */
[----:B------:R-:W-:Y:S01]  /*0a20*/  IMAD.U32 R27, R27, 0x10000, RZ ;  /* 0x000100001b1b7824 */ /* 0x000fe200078e00ff */
[----:B------:R-:W-:Y:S01]  /*0a30*/  SHF.L.U32 R7, R7, 0x10, RZ ;  /* 0x0000001007077819 */ /* 0x000fe200000006ff */
[----:B------:R-:W-:Y:S01]  /*0a40*/  IMAD.U32 R29, R29, 0x10000, RZ ;  /* 0x000100001d1d7824 */ /* 0x000fe200078e00ff */
[----:B------:R-:W-:Y:S01]  /*0a50*/  LEA.HI.X.SX32 R3, R36, RZ, 0x1, P1 ;  /* 0x000000ff24037211 */ /* 0x000fe200008f0eff */
[----:B------:R-:W-:Y:S01]  /*0a60*/  IMAD.U32 R31, R31, 0x10000, RZ ;  /* 0x000100001f1f7824 */ /* 0x000fe200078e00ff */
[----:B----4-:R-:W-:Y:S01]  /*0a70*/  PRMT R11, R12, 0x7632, R11 ;  /* 0x000076320c0b7816 */ /* 0x010fe2000000000b */
[----:B-1----:R-:W-:Y:S01]  /*0a80*/  ULEA UR4, UR5, UR4, 0x18 ;  /* 0x0000000405047291 */ /* 0x002fe2000f8ec0ff */
[C---:B------:R-:W-:Y:S01]  /*0a90*/  PRMT R33, R13.reuse, 0x7632, R33 ;  /* 0x000076320d217816 */ /* 0x040fe20000000021 */
[----:B------:R-:W-:Y:S01]  /*0aa0*/  IMAD.U32 R13, R13, 0x10000, RZ ;  /* 0x000100000d0d7824 */ /* 0x000fe200078e00ff */
[----:B------:R-:W-:Y:S01]  /*0ab0*/  PRMT R35, R15, 0x7632, R35 ;  /* 0x000076320f237816 */ /* 0x000fe20000000023 */
[----:B------:R-:W-:Y:S01]  /*0ac0*/  IMAD.U32 R38, R11, 0x10000, RZ ;  /* 0x000100000b267824 */ /* 0x000fe200078e00ff */
[C---:B------:R-:W-:Y:S01]  /*0ad0*/  PRMT R34, R14.reuse, 0x7632, R34 ;  /* 0x000076320e227816 */ /* 0x040fe20000000022 */
[----:B------:R-:W-:Y:S01]  /*0ae0*/  VIADD R36, R19, UR4 ;  /* 0x0000000413247c36 */ /* 0x000fe20008000000 */
[----:B------:R-:W-:Y:S01]  /*0af0*/  SHF.L.U32 R30, R15, 0x10, RZ ;  /* 0x000000100f1e7819 */ /* 0x000fe200000006ff */
[----:B------:R-:W-:Y:S01]  /*0b00*/  IMAD.U32 R14, R14, 0x10000, RZ ;  /* 0x000100000e0e7824 */ /* 0x000fe200078e00ff */
[----:B------:R-:W-:Y:S01]  /*0b10*/  IADD3 R19, PT, PT, R22, -UR16, RZ ;  /* 0x8000001016137c10 */ /* 0x000fe2000fffe0ff */
[----:B------:R-:W-:Y:S01]  /*0b20*/  IMAD.MOV.U32 R15, RZ, RZ, -0x800001 ;  /* 0xff7fffffff0f7424 */ /* 0x000fe200078e00ff */
[----:B------:R-:W-:Y:S01]  /*0b30*/  SHF.L.U32 R12, R12, 0x10, RZ ;  /* 0x000000100c0c7819 */ /* 0x000fe200000006ff */
[----:B------:R-:W-:Y:S01]  /*0b40*/  IMAD.U32 R33, R33, 0x10000, RZ ;  /* 0x0001000021217824 */ /* 0x000fe200078e00ff */
[----:B-----5:R-:W-:Y:S01]  /*0b50*/  FSETP.NEU.FTZ.AND P0, PT, R17, RZ, PT ;  /* 0x000000ff1100720b */ /* 0x020fe20003f1d000 */
[----:B------:R-:W-:Y:S01]  /*0b60*/  IMAD.U32 R35, R35, 0x10000, RZ ;  /* 0x0001000023237824 */ /* 0x000fe200078e00ff */
[----:B------:R-:W-:Y:S01]  /*0b70*/  SHF.L.U32 R25, R25, 0x10, RZ ;  /* 0x0000001019197819 */ /* 0x000fe200000006ff */
[----:B------:R-:W-:Y:S01]  /*0b80*/  VIADD R22, R22, 0x1 ;  /* 0x0000000116167836 */ /* 0x000fe20000000000 */
[----:B------:R-:W-:-:S02]  /*0b90*/  SHF.L.U32 R28, R28, 0x10, RZ ;  /* 0x000000101c1c7819 */ /* 0x000fc400000006ff */
[----:B------:R-:W-:Y:S02]  /*0ba0*/  SHF.L.U32 R37, R10, 0x10, RZ ;  /* 0x000000100a257819 */ /* 0x000fe400000006ff */
[----:B------:R-:W-:-:S07]  /*0bb0*/  SHF.L.U32 R34, R34, 0x10, RZ ;  /* 0x0000001022227819 */ /* 0x000fce00000006ff */
.L_x_19900:
        /* <DEDUP_REMOVED lines=8> */
[----:B--2---:R-:W-:Y:S01]  /*0c40*/  SHF.L.U32 R42, R40, 0x10, RZ ;  /* 0x00000010282a7819 */ /* 0x004fe200000006ff */
[----:B---3--:R-:W-:-:S04]  /*0c50*/  IMAD.U32 R43, R39, 0x10000, RZ ;  /* 0x00010000272b7824 */ /* 0x008fc800078e00ff */
[----:B------:R-:W-:Y:S02]  /*0c60*/  FMUL.FTZ R41, R5, R42 ;  /* 0x0000002a05297220 */ /* 0x000fe40000410000 */
[----:B------:R-:W2:Y:S01]  /*0c70*/  LDG.E.CONSTANT R42, desc[UR14][R10.64+0x100] ;  /* 0x0001000e0a2a7981 */ /* 0x000ea2000c1e9900 */
[----:B------:R-:W-:Y:S01]  /*0c80*/  PRMT R40, R40, 0x7632, R40 ;  /* 0x0000763228287816 */ /* 0x000fe20000000028 */
[----:B------:R-:W-:Y:S02]  /*0c90*/  FFMA.FTZ R43, R4, R43, R41 ;  /* 0x0000002b042b7223 */ /* 0x000fe40000010029 */
[----:B------:R-:W3:Y:S02]  /*0ca0*/  LDG.E.CONSTANT R41, desc[UR14][R10.64+0x180] ;  /* 0x0001800e0a297981 */ /* 0x000ee4000c1e9900 */
[----:B------:R-:W-:Y:S01]  /*0cb0*/  IMAD.U32 R40, R40, 0x10000, RZ ;  /* 0x0001000028287824 */ /* 0x000fe200078e00ff */
[----:B------:R-:W-:-:S03]  /*0cc0*/  PRMT R39, R39, 0x7632, R39 ;  /* 0x0000763227277816 */ /* 0x000fc60000000027 */
[----:B------:R-:W-:Y:S02]  /*0cd0*/  FMUL.FTZ R45, R25, R40 ;  /* 0x00000028192d7220 */ /* 0x000fe40000410000 */
[----:B------:R-:W4:Y:S01]  /*0ce0*/  LDG.E.CONSTANT R40, desc[UR14][R10.64+0x200] ;  /* 0x0002000e0a287981 */ /* 0x000f22000c1e9900 */
[----:B------:R-:W-:-:S05]  /*0cf0*/  SHF.L.U32 R39, R39, 0x10, RZ ;  /* 0x0000001027277819 */ /* 0x000fca00000006ff */
[----:B------:R-:W-:Y:S02]  /*0d00*/  FFMA.FTZ R45, R32, R39, R45 ;  /* 0x00000027202d7223 */ /* 0x000fe4000001002d */
[----:B------:R-:W5:Y:S01]  /*0d10*/  LDG.E.CONSTANT R39, desc[UR14][R10.64+0x280] ;  /* 0x0002800e0a277981 */ /* 0x000f62000c1e9900 */
[C---:B--2---:R-:W-:Y:S01]  /*0d20*/  IMAD.U32 R44, R42.reuse, 0x10000, RZ ;  /* 0x000100002a2c7824 */ /* 0x044fe200078e00ff */
[----:B------:R-:W-:-:S03]  /*0d30*/  PRMT R42, R42, 0x7632, R42 ;  /* 0x000076322a2a7816 */ /* 0x000fc6000000002a */
[----:B------:R-:W-:Y:S01]  /*0d40*/  FFMA.FTZ R44, R6, R44, R43 ;  /* 0x0000002c062c7223 */ /* 0x000fe2000001002b */
[C---:B---3--:R-:W-:Y:S01]  /*0d50*/  SHF.L.U32 R43, R41.reuse, 0x10, RZ ;  /* 0x00000010292b7819 */ /* 0x048fe200000006ff */
[----:B------:R-:W-:Y:S01]  /*0d60*/  IMAD.U32 R42, R42, 0x10000, RZ ;  /* 0x000100002a2a7824 */ /* 0x000fe200078e00ff */
[----:B------:R-:W-:-:S03]  /*0d70*/  PRMT R41, R41, 0x7632, R41 ;  /* 0x0000763229297816 */ /* 0x000fc60000000029 */
[----:B------:R-:W-:Y:S02]  /*0d80*/  FFMA.FTZ R42, R26, R42, R45 ;  /* 0x0000002a1a2a7223 */ /* 0x000fe4000001002d */
[----:B------:R-:W-:-:S04]  /*0d90*/  IMAD.U32 R41, R41, 0x10000, RZ ;  /* 0x0001000029297824 */ /* 0x000fc800078e00ff */
[----:B------:R-:W-:Y:S01]  /*0da0*/  FFMA.FTZ R41, R27, R41, R42 ;  /* 0x000000291b297223 */ /* 0x000fe2000001002a */
[C---:B----4-:R-:W-:Y:S01]  /*0db0*/  IMAD.U32 R42, R40.reuse, 0x10000, RZ ;  /* 0x00010000282a7824 */ /* 0x050fe200078e00ff */
[----:B------:R-:W-:Y:S01]  /*0dc0*/  PRMT R40, R40, 0x7632, R40 ;  /* 0x0000763228287816 */ /* 0x000fe20000000028 */
[----:B------:R-:W-:-:S03]  /*0dd0*/  FFMA.FTZ R43, R7, R43, R44 ;  /* 0x0000002b072b7223 */ /* 0x000fc6000001002c */
[----:B------:R-:W-:Y:S01]  /*0de0*/  SHF.L.U32 R40, R40, 0x10, RZ ;  /* 0x0000001028287819 */ /* 0x000fe200000006ff */
[----:B------:R-:W-:Y:S02]  /*0df0*/  FFMA.FTZ R42, R8, R42, R43 ;  /* 0x0000002a082a7223 */ /* 0x000fe4000001002b */
[----:B------:R-:W2:Y:S02]  /*0e00*/  LDG.E.CONSTANT R43, desc[UR14][R10.64+0x380] ;  /* 0x0003800e0a2b7981 */ /* 0x000ea4000c1e9900 */
[----:B------:R-:W-:Y:S01]  /*0e10*/  FFMA.FTZ R44, R28, R40, R41 ;  /* 0x000000281c2c7223 */ /* 0x000fe20000010029 */
[----:B-----5:R-:W-:Y:S01]  /*0e20*/  IMAD.U32 R40, R39, 0x10000, RZ ;  /* 0x0001000027287824 */ /* 0x020fe200078e00ff */
[----:B------:R-:W3:Y:S03]  /*0e30*/  LDG.E.CONSTANT R41, desc[UR14][R10.64+0x400] ;  /* 0x0004000e0a297981 */ /* 0x000ee6000c1e9900 */
[----:B------:R-:W-:-:S02]  /*0e40*/  FFMA.FTZ R42, R9, R40, R42 ;  /* 0x00000028092a7223 */ /* 0x000fc4000001002a */
[----:B------:R-:W4:Y:S01]  /*0e50*/  LDG.E.CONSTANT R40, desc[UR14][R10.64+0x300] ;  /* 0x0003000e0a287981 */ /* 0x000f22000c1e9900 */
[----:B------:R-:W-:-:S05]  /*0e60*/  PRMT R39, R39, 0x7632, R39 ;  /* 0x0000763227277816 */ /* 0x000fca0000000027 */
[----:B------:R-:W-:-:S04]  /*0e70*/  IMAD.U32 R39, R39, 0x10000, RZ ;  /* 0x0001000027277824 */ /* 0x000fc800078e00ff */
[----:B------:R-:W-:Y:S02]  /*0e80*/  FFMA.FTZ R44, R29, R39, R44 ;  /* 0x000000271d2c7223 */ /* 0x000fe4000001002c */
[----:B------:R-:W5:Y:S01]  /*0e90*/  LDG.E.CONSTANT R39, desc[UR14][R10.64+0x480] ;  /* 0x0004800e0a277981 */ /* 0x000f62000c1e9900 */
[C---:B----4-:R-:W-:Y:S02]  /*0ea0*/  SHF.L.U32 R45, R40.reuse, 0x10, RZ ;  /* 0x00000010282d7819 */ /* 0x050fe400000006ff */
[----:B------:R-:W-:-:S05]  /*0eb0*/  PRMT R40, R40, 0x7632, R40 ;  /* 0x0000763228287816 */ /* 0x000fca0000000028 */
[----:B------:R-:W-:Y:S02]  /*0ec0*/  IMAD.U32 R40, R40, 0x10000, RZ ;  /* 0x0001000028287824 */ /* 0x000fe400078e00ff */
[----:B------:R-:W-:Y:S01]  /*0ed0*/  FFMA.FTZ R45, R23, R45, R42 ;  /* 0x0000002d172d7223 */ /* 0x000fe2000001002a */
[----:B---3--:R-:W-:Y:S02]  /*0ee0*/  IMAD.U32 R42, R41, 0x10000, RZ ;  /* 0x00010000292a7824 */ /* 0x008fe400078e00ff */
[----:B------:R-:W-:Y:S01]  /*0ef0*/  FFMA.FTZ R44, R31, R40, R44 ;  /* 0x000000281f2c7223 */ /* 0x000fe2000001002c */
[----:B--2---:R-:W-:Y:S01]  /*0f00*/  IMAD.U32 R40, R43, 0x10000, RZ ;  /* 0x000100002b287824 */ /* 0x004fe200078e00ff */
[----:B------:R-:W-:-:S03]  /*0f10*/  PRMT R41, R41, 0x7632, R41 ;  /* 0x0000763229297816 */ /* 0x000fc60000000029 */
[----:B------:R-:W-:Y:S02]  /*0f20*/  FFMA.FTZ R45, R24, R40, R45 ;  /* 0x00000028182d7223 */ /* 0x000fe4000001002d */
[----:B------:R-:W-:Y:S01]  /*0f30*/  IMAD.U32 R40, R41, 0x10000, RZ ;  /* 0x0001000029287824 */ /* 0x000fe200078e00ff */
[----:B-----5:R-:W-:Y:S01]  /*0f40*/  SHF.L.U32 R41, R39, 0x10, RZ ;  /* 0x0000001027297819 */ /* 0x020fe200000006ff */
[----:B------:R-:W-:Y:S01]  /*0f50*/  FFMA.FTZ R42, R12, R42, R45 ;  /* 0x0000002a0c2a7223 */ /* 0x000fe2000001002d */
[----:B------:R-:W-:-:S03]  /*0f60*/  PRMT R43, R43, 0x7632, R43 ;  /* 0x000076322b2b7816 */ /* 0x000fc6000000002b */
[----:B------:R-:W-:Y:S01]  /*0f70*/  FFMA.FTZ R41, R13, R41, R42 ;  /* 0x000000290d297223 */ /* 0x000fe2000001002a */
[----:B------:R-:W-:Y:S01]  /*0f80*/  SHF.L.U32 R43, R43, 0x10, RZ ;  /* 0x000000102b2b7819 */ /* 0x000fe200000006ff */
[----:B------:R-:W2:Y:S04]  /*0f90*/  LDG.E.CONSTANT R42, desc[UR14][R10.64+0x500] ;  /* 0x0005000e0a2a7981 */ /* 0x000ea8000c1e9900 */
[----:B------:R-:W-:-:S04]  /*0fa0*/  FFMA.FTZ R43, R37, R43, R44 ;  /* 0x0000002b252b7223 */ /* 0x000fc8000001002c */
[----:B------:R-:W-:Y:S02]  /*0fb0*/  FFMA.FTZ R40, R38, R40, R43 ;  /* 0x0000002826287223 */ /* 0x000fe4000001002b */
[----:B------:R-:W3:Y:S01]  /*0fc0*/  LDG.E.CONSTANT R43, desc[UR14][R10.64+0x580] ;  /* 0x0005800e0a2b7981 */ /* 0x000ee2000c1e9900 */
[----:B------:R-:W-:-:S05]  /*0fd0*/  PRMT R39, R39, 0x7632, R39 ;  /* 0x0000763227277816 */ /* 0x000fca0000000027 */
[----:B------:R-:W-:-:S04]  /*0fe0*/  IMAD.U32 R39, R39, 0x10000, RZ ;  /* 0x0001000027277824 */ /* 0x000fc800078e00ff */
[--C-:B------:R-:W-:Y:S01]  /*0ff0*/  FFMA.FTZ R39, R33, R39, R40.reuse ;  /* 0x0000002721277223 */ /* 0x100fe20000010028 */
[----:B------:R-:W-:Y:S01]  /*1000*/  UMOV UR4, 0xffffffff ;  /* 0xffffffff00047882 */ /* 0x000fe20000000000 */
[----:B--2---:R-:W-:-:S05]  /*1010*/  PRMT R40, R42, 0x7632, R40 ;  /* 0x000076322a287816 */ /* 0x004fca0000000028 */
[----:B------:R-:W-:Y:S01]  /*1020*/  IMAD.U32 R40, R40, 0x10000, RZ ;  /* 0x0001000028287824 */ /* 0x000fe200078e00ff */
[----:B------:R-:W-:-:S03]  /*1030*/  SHF.L.U32 R42, R42, 0x10, RZ ;  /* 0x000000102a2a7819 */ /* 0x000fc600000006ff */
[--C-:B------:R-:W-:Y:S01]  /*1040*/  FFMA.FTZ R40, R34, R40, R39.reuse ;  /* 0x0000002822287223 */ /* 0x100fe20000010027 */
[C---:B---3--:R-:W-:Y:S01]  /*1050*/  PRMT R39, R43.reuse, 0x7632, R39 ;  /* 0x000076322b277816 */ /* 0x048fe20000000027 */
[----:B------:R-:W-:Y:S01]  /*1060*/  FFMA.FTZ R41, R14, R42, R41 ;  /* 0x0000002a0e297223 */ /* 0x000fe20000010029 */
[----:B------:R-:W-:-:S03]  /*1070*/  SHF.L.U32 R43, R43, 0x10, RZ ;  /* 0x000000102b2b7819 */ /* 0x000fc600000006ff */
        /* <DEDUP_REMOVED lines=8> */
.L_x_19936:
        /* <DEDUP_REMOVED lines=21> */
.L_x_19898:
[----:B------:R-:W-:Y:S05]  /*1250*/  BSYNC B0 ;  /* 0x0000000000007941 */ /* 0x000fea0003800000 */
.L_x_19897:
[----:B------:R-:W1:Y:S01]  /*1260*/  S2R R12, SR_TID.X ;  /* 0x00000000000c7919 */ /* 0x000e620000002100 */
[----:B------:R-:W-:Y:S02]  /*1270*/  UIMAD UR4, UR17, -0x40, UR8 ;  /* 0xffffffc0110478a4 */ /* 0x000fe4000f8e0208 */
[----:B------:R-:W-:Y:S01]  /*1280*/  IMAD.U32 R3, RZ, RZ, UR17 ;  /* 0x00000011ff037e24 */ /* 0x000fe2000f8e00ff */
[----:B------:R-:W-:Y:S01]  /*1290*/  MOV R4, 0x400 ;  /* 0x0000040000047802 */ /* 0x000fe20000000f00 */
[----:B------:R-:W2:Y:S02]  /*12a0*/  S2R R2, SR_CgaCtaId ;  /* 0x0000000000027919 */ /* 0x000ea40000008800 */
[----:B------:R-:W-:Y:S01]  /*12b0*/  IMAD.U32 R8, RZ, RZ, UR4 ;  /* 0x00000004ff087e24 */ /* 0x000fe2000f8e00ff */
[----:B------:R-:W-:Y:S01]  /*12c0*/  SHF.L.U32 R3, R3, 0x9, RZ ;  /* 0x0000000903037819 */ /* 0x000fe200000006ff */
[----:B------:R-:W-:-:S03]  /*12d0*/  UMOV UR4, 0xffffffff ;  /* 0xffffffff00047882 */ /* 0x000fc60000000000 */
[----:B------:R-:W-:-:S04]  /*12e0*/  LEA R8, R8, R3, 0x3 ;  /* 0x0000000308087211 */ /* 0x000fc800078e18ff */
[----:B------:R-:W-:-:S05]  /*12f0*/  VIMNMX R8, PT, PT, R8, UR16, PT ;  /* 0x0000001008087c48 */ /* 0x000fca000bfe0100 */
[----:B------:R-:W-:Y:S01]  /*1300*/  IMAD.IADD R5, R8, 0x1, -R3 ;  /* 0x0000000108057824 */ /* 0x000fe200078e0a03 */
[----:B-1----:R-:W-:Y:S02]  /*1310*/  LOP3.LUT R13, R12, 0x1f, RZ, 0xc0, !PT ;  /* 0x0000001f0c0d7812 */ /* 0x002fe400078ec0ff */
[----:B------:R-:W-:Y:S01]  /*1320*/  SHF.R.U32.HI R14, RZ, 0x5, R12 ;  /* 0x00000005ff0e7819 */ /* 0x000fe2000001160c */
[----:B------:R-:W-:Y:S06]  /*1330*/  BRA.DIV UR4, `(.L_x_19901) ;  /* 0x0000002e04b47947 */ /* 0x000fec000b800000 */
[----:B------:R-:W0:Y:S02]  /*1340*/  SHFL.BFLY PT, R41, R15, 0x10, 0x1f ;  /* 0x0e001f000f297f89 */ /* 0x000e2400000e0000 */
[----:B0-----:R-:W-:-:S05]  /*1350*/  FMNMX.FTZ R40, R41, R15, !PT ;  /* 0x0000000f29287209 */ /* 0x001fca0007810000 */
[----:B------:R-:W0:Y:S02]  /*1360*/  SHFL.BFLY PT, R41, R40, 0x8, 0x1f ;  /* 0x0d001f0028297f89 */ /* 0x000e2400000e0000 */
[----:B0-----:R-:W-:-:S05]  /*1370*/  FMNMX.FTZ R6, R40, R41, !PT ;  /* 0x0000002928067209 */ /* 0x001fca0007810000 */
[----:B------:R0:W1:Y:S02]  /*1380*/  SHFL.BFLY PT, R41, R6, 0x4, 0x1f ;  /* 0x0c801f0006297f89 */ /* 0x00006400000e0000 */
.L_x_19941:
[----:B------:R-:W-:Y:S01]  /*1390*/  IADD3 R7, PT, PT, R4, 0xc0, RZ ;  /* 0x000000c004077810 */ /* 0x000fe20007ffe0ff */
[----:B------:R-:W-:Y:S05]  /*13a0*/  WARPSYNC.ALL ;  /* 0x0000000000007948 */ /* 0x000fea0003800000 */
[----:B------:R-:W-:Y:S02]  /*13b0*/  ISETP.NE.AND P3, PT, R13, RZ, PT ;  /* 0x000000ff0d00720c */ /* 0x000fe40003f65270 */
[----:B--2---:R-:W-:Y:S02]  /*13c0*/  LEA R9, R2, R7, 0x18 ;  /* 0x0000000702097211 */ /* 0x004fe400078ec0ff */
[----:B01----:R-:W-:-:S03]  /*13d0*/  FMNMX.FTZ R6, R6, R41, !PT ;  /* 0x0000002906067209 */ /* 0x003fc60007810000 */
[----:B------:R-:W-:-:S06]  /*13e0*/  IMAD R7, R14, 0x4, R9 ;  /* 0x000000040e077824 */ /* 0x000fcc00078e0209 */
[----:B------:R-:W-:Y:S01]  /*13f0*/  @!P3 STS [R7], R6 ;  /* 0x000000060700b388 */ /* 0x000fe20000000800 */
[----:B------:R-:W-:Y:S01]  /*1400*/  BAR.SYNC.DEFER_BLOCKING 0x0 ;  /* 0x0000000000007b1d */ /* 0x000fe20000010000 */
[C---:B------:R-:W-:Y:S01]  /*1410*/  ISETP.GT.U32.AND P2, PT, R13.reuse, 0x3, PT ;  /* 0x000000030d00780c */ /* 0x040fe20003f44070 */
[----:B------:R-:W-:Y:S01]  /*1420*/  IMAD.MOV.U32 R10, RZ, RZ, -0x800001 ;  /* 0xff7fffffff0a7424 */ /* 0x000fe200078e00ff */
[----:B------:R-:W-:Y:S02]  /*1430*/  LEA R9, R13, R9, 0x2 ;  /* 0x000000090d097211 */ /* 0x000fe400078e10ff */
[----:B------:R-:W-:Y:S01]  /*1440*/  ISETP.GE.AND P1, PT, R12, R5, PT ;  /* 0x000000050c00720c */ /* 0x000fe20003f26270 */
        /* <DEDUP_REMOVED lines=15> */
[----:B------:R-:W-:Y:S01]  /*1540*/  ISETP.GE.U32.AND P4, PT, R11, 0x180, PT ;  /* 0x000001800b00780c */ /* 0x000fe20003f86070 */
[----:B------:R-:W-:Y:S01]  /*1550*/  IMAD.MOV.U32 R11, RZ, RZ, RZ ;  /* 0x000000ffff0b7224 */ /* 0x000fe200078e00ff */
[----:B------:R-:W-:-:S09]  /*1560*/  MOV R10, R12 ;  /* 0x0000000c000a7202 */ /* 0x000fd20000000f00 */
[----:B------:R-:W-:Y:S05]  /*1570*/  @!P0 BRA `(.L_x_19905) ;  /* 0x00000000004c8947 */ /* 0x000fea0003800000 */
[----:B------:R-:W-:Y:S01]  /*1580*/  VIADD R11, R4, 0xe0 ;  /* 0x000000e0040b7836 */ /* 0x000fe20000000000 */
[----:B------:R-:W-:Y:S01]  /*1590*/  LEA.HI R16, R16, 0x1, RZ, 0x19 ;  /* 0x0000000110107811 */ /* 0x000fe200078fc8ff */
[----:B------:R-:W-:-:S03]  /*15a0*/  IMAD.MOV.U32 R10, RZ, RZ, R12 ;  /* 0x000000ffff0a7224 */ /* 0x000fc600078e000c */
[----:B------:R-:W-:Y:S02]  /*15b0*/  LOP3.LUT R16, R16, 0x3, RZ, 0xc0, !PT ;  /* 0x0000000310107812 */ /* 0x000fe400078ec0ff */
[----:B------:R-:W-:Y:S02]  /*15c0*/  LEA R15, R2, R11, 0x18 ;  /* 0x0000000b020f7211 */ /* 0x000fe400078ec0ff */
[----:B------:R-:W-:Y:S01]  /*15d0*/  MOV R11, RZ ;  /* 0x000000ff000b7202 */ /* 0x000fe20000000f00 */
[----:B------:R-:W-:Y:S01]  /*15e0*/  IMAD.MOV R16, RZ, RZ, -R16 ;  /* 0x000000ffff107224 */ /* 0x000fe200078e0a10 */
[----:B------:R-:W-:-:S07]  /*15f0*/  LEA R15, R12, R15, 0x2 ;  /* 0x0000000f0c0f7211 */ /* 0x000fce00078e10ff */
.L_x_19906:
[----:B-----5:R-:W0:Y:S01]  /*1600*/  LDS R17, [R15] ;  /* 0x000000000f117984 */ /* 0x020e220000000800 */
        /* <DEDUP_REMOVED lines=10> */
.L_x_19905:
[----:B------:R-:W-:Y:S05]  /*16b0*/  BSYNC.RECONVERGENT B1 ;  /* 0x0000000000017941 */ /* 0x000fea0003800200 */
.L_x_19904:
        /* <DEDUP_REMOVED lines=11> */
[----:B-----5:R-:W-:-:S12]  /*1770*/  VIADD R17, R5, 0xfffffa00 ;  /* 0xfffffa0005117836 */ /* 0x020fd80000000000 */
.L_x_19909:
        /* <DEDUP_REMOVED lines=44> */
[----:B------:R-:W0:Y:S01]  /*1a40*/  MUFU.EX2 R28, R28 ;  /* 0x0000001c001c7308 */ /* 0x000e220000000800 */
[----:B------:R-:W-:Y:S01]  /*1a50*/  FMUL.FTZ R32, R33, 1.4426950216293334961 ;  /* 0x3fb8aa3b21207820 */ /* 0x000fe20000410000 */
[C---:B------:R-:W-:Y:S01]  /*1a60*/  FADD.FTZ R29, -R6.reuse, R29 ;  /* 0x0000001d061d7221 */ /* 0x040fe20000010100 */
[----:B------:R-:W-:Y:S01]  /*1a70*/  FADD.FTZ R11, R11, R18 ;  /* 0x000000120b0b7221 */ /* 0x000fe20000010000 */
[----:B------:R-:W3:Y:S01]  /*1a80*/  MUFU.EX2 R30, R30 ;  /* 0x0000001e001e7308 */ /* 0x000ee20000000800 */
[----:B------:R2:W-:Y:S01]  /*1a90*/  STS [R15+-0x400], R20 ;  /* 0xfffc00140f007388 */ /* 0x0005e20000000800 */
[C---:B------:R-:W-:Y:S01]  /*1aa0*/  FADD.FTZ R27, -R6.reuse, R27 ;  /* 0x0000001b061b7221 */ /* 0x040fe20000010100 */
[----:B-1----:R-:W-:Y:S01]  /*1ab0*/  FADD.FTZ R11, R11, R24 ;  /* 0x000000180b0b7221 */ /* 0x002fe20000010000 */
[----:B------:R-:W-:Y:S01]  /*1ac0*/  FMUL.FTZ R29, R29, 1.4426950216293334961 ;  /* 0x3fb8aa3b1d1d7820 */ /* 0x000fe20000410000 */
[----:B------:R-:W1:Y:S01]  /*1ad0*/  MUFU.EX2 R32, R32 ;  /* 0x0000002000207308 */ /* 0x000e620000000800 */
        /* <DEDUP_REMOVED lines=8> */
[----:B------:R-:W0:Y:S01]  /*1b60*/  MUFU.EX2 R20, R27 ;  /* 0x0000001b00147308 */ /* 0x000e220000000800 */
[----:B---3--:R-:W-:Y:S01]  /*1b70*/  FADD.FTZ R11, R11, R30 ;  /* 0x0000001e0b0b7221 */ /* 0x008fe20000010000 */
[C---:B------:R-:W-:Y:S01]  /*1b80*/  FADD.FTZ R23, -R6.reuse, R23 ;  /* 0x0000001706177221 */ /* 0x040fe20000010100 */
[----:B------:R-:W-:Y:S01]  /*1b90*/  FMUL.FTZ R19, R19, 1.4426950216293334961 ;  /* 0x3fb8aa3b13137820 */ /* 0x000fe20000410000 */
[----:B------:R-:W-:Y:S01]  /*1ba0*/  STS [R15], R16 ;  /* 0x000000100f007388 */ /* 0x000fe20000000800 */
[----:B-1----:R-:W-:Y:S01]  /*1bb0*/  FADD.FTZ R11, R11, R32 ;  /* 0x000000200b0b7221 */ /* 0x002fe20000010000 */
[----:B----4-:R-:W1:Y:S01]  /*1bc0*/  MUFU.EX2 R22, R21 ;  /* 0x0000001500167308 */ /* 0x010e620000000800 */
[C---:B------:R-:W-:Y:S01]  /*1bd0*/  FADD.FTZ R25, -R6.reuse, R25 ;  /* 0x0000001906197221 */ /* 0x040fe20000010100 */
[----:B------:R-:W-:Y:S01]  /*1be0*/  FMUL.FTZ R23, R23, 1.4426950216293334961 ;  /* 0x3fb8aa3b17177820 */ /* 0x000fe20000410000 */
[----:B-----5:R-:W-:Y:S01]  /*1bf0*/  FADD.FTZ R11, R11, R34 ;  /* 0x000000220b0b7221 */ /* 0x020fe20000010000 */
[----:B------:R-:W2:Y:S01]  /*1c00*/  MUFU.EX2 R36, R19 ;  /* 0x0000001300247308 */ /* 0x000ea20000000800 */
[----:B------:R-:W-:Y:S01]  /*1c10*/  FADD.FTZ R31, -R6, R31 ;  /* 0x0000001f061f7221 */ /* 0x000fe20000010100 */
[----:B------:R-:W-:Y:S01]  /*1c20*/  FMUL.FTZ R25, R25, 1.4426950216293334961 ;  /* 0x3fb8aa3b19197820 */ /* 0x000fe20000410000 */
[----:B------:R-:W-:Y:S01]  /*1c30*/  STS [R15+0x200], R18 ;  /* 0x000200120f007388 */ /* 0x000fe20000000800 */
[----:B------:R-:W3:Y:S01]  /*1c40*/  MUFU.EX2 R38, R23 ;  /* 0x0000001700267308 */ /* 0x000ee20000000800 */
[----:B0-----:R-:W-:Y:S01]  /*1c50*/  FADD.FTZ R11, R11, R20 ;  /* 0x000000140b0b7221 */ /* 0x001fe20000010000 */
[----:B------:R-:W-:Y:S01]  /*1c60*/  FMUL.FTZ R31, R31, 1.4426950216293334961 ;  /* 0x3fb8aa3b1f1f7820 */ /* 0x000fe20000410000 */
[----:B------:R-:W-:Y:S01]  /*1c70*/  STS [R15+0x400], R24 ;  /* 0x000400180f007388 */ /* 0x000fe20000000800 */
[----:B------:R-:W0:Y:S01]  /*1c80*/  MUFU.EX2 R40, R25 ;  /* 0x0000001900287308 */ /* 0x000e220000000800 */
[----:B-1----:R-:W-:-:S02]  /*1c90*/  FADD.FTZ R11, R11, R22 ;  /* 0x000000160b0b7221 */ /* 0x002fc40000010000 */
[----:B------:R-:W-:Y:S01]  /*1ca0*/  STS [R15+0x600], R26 ;  /* 0x0006001a0f007388 */ /* 0x000fe20000000800 */
[----:B------:R-:W1:Y:S01]  /*1cb0*/  MUFU.EX2 R42, R31 ;  /* 0x0000001f002a7308 */ /* 0x000e620000000800 */
[----:B--2---:R-:W-:Y:S02]  /*1cc0*/  FADD.FTZ R11, R11, R36 ;  /* 0x000000240b0b7221 */ /* 0x004fe40000010000 */
[----:B------:R-:W-:Y:S02]  /*1cd0*/  STS [R15+0x800], R28 ;  /* 0x0008001c0f007388 */ /* 0x000fe40000000800 */
[----:B---3--:R-:W-:Y:S02]  /*1ce0*/  FADD.FTZ R11, R11, R38 ;  /* 0x000000260b0b7221 */ /* 0x008fe40000010000 */
[----:B------:R-:W-:Y:S02]  /*1cf0*/  STS [R15+0xa00], R30 ;  /* 0x000a001e0f007388 */ /* 0x000fe40000000800 */
[----:B0-----:R-:W-:-:S02]  /*1d00*/  FADD.FTZ R11, R11, R40 ;  /* 0x000000280b0b7221 */ /* 0x001fc40000010000 */
[----:B------:R-:W-:Y:S02]  /*1d10*/  STS [R15+0xc00], R32 ;  /* 0x000c00200f007388 */ /* 0x000fe40000000800 */
[----:B-1----:R-:W-:Y:S02]  /*1d20*/  FADD.FTZ R11, R11, R42 ;  /* 0x0000002a0b0b7221 */ /* 0x002fe40000010000 */
        /* <DEDUP_REMOVED lines=9> */
.L_x_19908:
[----:B------:R-:W-:Y:S05]  /*1dc0*/  BSYNC.RECONVERGENT B1 ;  /* 0x0000000000017941 */ /* 0x000fea0003800200 */
.L_x_19907:
[----:B------:R-:W-:Y:S01]  /*1dd0*/  IADD3 R16, PT, PT, R5, -R10, RZ ;  /* 0x8000000a05107210 */ /* 0x000fe20007ffe0ff */
[----:B------:R-:W-:Y:S03]  /*1de0*/  BSSY.RECONVERGENT B1, `(.L_x_19910) ;  /* 0x0000036000017945 */ /* 0x000fe60003800200 */
[----:B------:R-:W-:-:S13]  /*1df0*/  ISETP.GT.AND P4, PT, R16, 0x200, PT ;  /* 0x000002001000780c */ /* 0x000fda0003f84270 */
[----:B------:R-:W-:Y:S05]  /*1e00*/  @!P4 BRA `(.L_x_19911) ;  /* 0x0000000000ccc947 */ /* 0x000fea0003800000 */
[----:B-----5:R-:W0:Y:S01]  /*1e10*/  LDS R17, [R15+-0x400] ;  /* 0xfffc00000f117984 */ /* 0x020e220000000800 */
        /* <DEDUP_REMOVED lines=50> */
.L_x_19911:
[----:B------:R-:W-:Y:S05]  /*2140*/  BSYNC.RECONVERGENT B1 ;  /* 0x0000000000017941 */ /* 0x000fea0003800200 */
.L_x_19910:
[----:B------:R-:W-:-:S13]  /*2150*/  ISETP.LT.OR P0, PT, R10, R5, P0 ;  /* 0x000000050a00720c */ /* 0x000fda0000701670 */
[----:B------:R-:W-:Y:S05]  /*2160*/  @!P0 BRA `(.L_x_19903) ;  /* 0x0000000000608947 */ /* 0x000fea0003800000 */
[----:B-----5:R-:W0:Y:S04]  /*2170*/  LDS R17, [R15+-0x400] ;  /* 0xfffc00000f117984 */ /* 0x020e280000000800 */
        /* <DEDUP_REMOVED lines=23> */
.L_x_19903:
[----:B------:R-:W-:Y:S05]  /*22f0*/  BSYNC.RECONVERGENT B0 ;  /* 0x0000000000007941 */ /* 0x000fea0003800200 */
.L_x_19902:
[----:B----4-:R-:W1:Y:S01]  /*2300*/  SHFL.BFLY PT, R10, R11, 0x10, 0x1f ;  /* 0x0e001f000b0a7f89 */ /* 0x010e6200000e0000 */
[----:B------:R-:W-:Y:S01]  /*2310*/  BSSY.RECONVERGENT B0, `(.L_x_19912) ;  /* 0x000009e000007945 */ /* 0x000fe20003800200 */
[----:B-1----:R-:W-:-:S05]  /*2320*/  FADD.FTZ R10, R10, R11 ;  /* 0x0000000b0a0a7221 */ /* 0x002fca0000010000 */
[----:B------:R-:W1:Y:S02]  /*2330*/  SHFL.BFLY PT, R15, R10, 0x8, 0x1f ;  /* 0x0d001f000a0f7f89 */ /* 0x000e6400000e0000 */
[----:B-1----:R-:W-:-:S05]  /*2340*/  FADD.FTZ R15, R10, R15 ;  /* 0x0000000f0a0f7221 */ /* 0x002fca0000010000 */
[----:B------:R-:W1:Y:S02]  /*2350*/  SHFL.BFLY PT, R16, R15, 0x4, 0x1f ;  /* 0x0c801f000f107f89 */ /* 0x000e6400000e0000 */
[----:B-1----:R-:W-:-:S05]  /*2360*/  FADD.FTZ R16, R15, R16 ;  /* 0x000000100f107221 */ /* 0x002fca0000010000 */
[----:B-----5:R-:W1:Y:S02]  /*2370*/  SHFL.BFLY PT, R17, R16, 0x2, 0x1f ;  /* 0x0c401f0010117f89 */ /* 0x020e6400000e0000 */
        /* <DEDUP_REMOVED lines=14> */
[----:B------:R-:W-:-:S03]  /*2460*/  IMAD.MOV.U32 R16, RZ, RZ, R12 ;  /* 0x000000ffff107224 */ /* 0x000fc600078e000c */
[----:B------:R-:W-:Y:S02]  /*2470*/  IMAD.IADD R8, R8, 0x1, R7 ;  /* 0x0000000108087824 */ /* 0x000fe400078e0207 */
[----:B-1----:R-:W-:-:S03]  /*2480*/  FADD.FTZ R7, R10, 9.9999999747524270788e-07 ;  /* 0x358637bd0a077421 */ /* 0x002fc60000010000 */
[----:B------:R-:W-:-:S03]  /*2490*/  LOP3.LUT R9, R8, 0x180, RZ, 0xc0, !PT ;  /* 0x0000018008097812 */ /* 0x000fc600078ec0ff */
[----:B------:R-:W1:Y:S01]  /*24a0*/  MUFU.RCP R7, R7 ;  /* 0x0000000700077308 */ /* 0x000e620000001000 */
[----:B------:R-:W-:Y:S02]  /*24b0*/  IADD3 R11, PT, PT, -R3, R8, RZ ;  /* 0x00000008030b7210 */ /* 0x000fe40007ffe1ff */
[----:B------:R-:W-:Y:S02]  /*24c0*/  ISETP.NE.AND P0, PT, R9, 0x180, PT ;  /* 0x000001800900780c */ /* 0x000fe40003f05270 */
[----:B------:R-:W-:-:S11]  /*24d0*/  ISETP.GE.U32.AND P1, PT, R11, 0x180, PT ;  /* 0x000001800b00780c */ /* 0x000fd60003f26070 */
        /* <DEDUP_REMOVED lines=10> */
.L_x_19916:
[----:B------:R-:W1:Y:S01]  /*2580*/  LDS R18, [R8] ;  /* 0x0000000008127984 */ /* 0x000e620000000800 */
[----:B------:R-:W-:-:S05]  /*2590*/  VIADD R11, R11, 0x1 ;  /* 0x000000010b0b7836 */ /* 0x000fca0000000000 */
[----:B------:R-:W-:Y:S01]  /*25a0*/  ISETP.NE.AND P0, PT, R11, RZ, PT ;  /* 0x000000ff0b00720c */ /* 0x000fe20003f05270 */
[----:B-1----:R-:W-:-:S05]  /*25b0*/  FMUL.FTZ R9, R18, R7 ;  /* 0x0000000712097220 */ /* 0x002fca0000410000 */
[----:B------:R1:W-:Y:S02]  /*25c0*/  STS [R8], R9 ;  /* 0x0000000908007388 */ /* 0x0003e40000000800 */
[----:B-1----:R-:W-:-:S05]  /*25d0*/  IADD3 R8, PT, PT, R8, 0x200, RZ ;  /* 0x0000020008087810 */ /* 0x002fca0007ffe0ff */
[----:B------:R-:W-:Y:S05]  /*25e0*/  @P0 BRA `(.L_x_19916) ;  /* 0xfffffffc00e40947 */ /* 0x000fea000383ffff */
.L_x_19915:
[----:B------:R-:W-:Y:S05]  /*25f0*/  BSYNC.RECONVERGENT B1 ;  /* 0x0000000000017941 */ /* 0x000fea0003800200 */
.L_x_19914:
        /* <DEDUP_REMOVED lines=12> */
.L_x_19919:
        /* <DEDUP_REMOVED lines=52> */
.L_x_19918:
[----:B------:R-:W-:Y:S05]  /*2a00*/  BSYNC.RECONVERGENT B1 ;  /* 0x0000000000017941 */ /* 0x000fea0003800200 */
.L_x_19917:
        /* <DEDUP_REMOVED lines=31> */
.L_x_19921:
[----:B------:R-:W-:Y:S05]  /*2c00*/  BSYNC.RECONVERGENT B1 ;  /* 0x0000000000017941 */ /* 0x000fea0003800200 */
.L_x_19920:
        /* <DEDUP_REMOVED lines=14> */
.L_x_19913:
[----:B------:R-:W-:Y:S05]  /*2cf0*/  BSYNC.RECONVERGENT B0 ;  /* 0x0000000000007941 */ /* 0x000fea0003800200 */
.L_x_19912:
        /* <DEDUP_REMOVED lines=26> */
.L_x_19923:
[----:B---34-:R-:W-:Y:S05]  /*2ea0*/  BSYNC.RECONVERGENT B0 ;  /* 0x0000000000007941 */ /* 0x018fea0003800200 */
.L_x_19922:
[----:B------:R-:W-:Y:S01]  /*2eb0*/  BSSY.RECONVERGENT B0, `(.L_x_19924) ;  /* 0x00000ee000007945 */ /* 0x000fe20003800200 */
[----:B------:R-:W-:Y:S01]  /*2ec0*/  CS2R R18, SRZ ;  /* 0x0000000000127805 */ /* 0x000fe2000001ff00 */
[----:B------:R-:W-:Y:S02]  /*2ed0*/  IMAD.MOV.U32 R15, RZ, RZ, RZ ;  /* 0x000000ffff0f7224 */ /* 0x000fe400078e00ff */
[----:B------:R-:W-:Y:S05]  /*2ee0*/  @P1 BRA `(.L_x_19925) ;  /* 0x0000000c00a81947 */ /* 0x000fea0003800000 */
[----:B------:R-:W3:Y:S01]  /*2ef0*/  LDCU UR5, c[0x0][0x3e0] ;  /* 0x00007c00ff0577ac */ /* 0x000ee20008000800 */
[----:B012---:R-:W-:Y:S01]  /*2f00*/  IMAD.WIDE.U32 R6, R23, 0x4, RZ ;  /* 0x0000000417067825 */ /* 0x007fe200078e00ff */
[----:B------:R-:W-:-:S03]  /*2f10*/  MOV R5, UR9 ;  /* 0x0000000900057c02 */ /* 0x000fc60008000f00 */
[----:B------:R-:W-:Y:S01]  /*2f20*/  HFMA2 R15, -RZ, RZ, 0, 0 ;  /* 0x00000000ff0f7431 */ /* 0x000fe200000001ff */
[----:B------:R-:W0:Y:S01]  /*2f30*/  LDCU.64 UR6, c[0x0][0x3b8] ;  /* 0x00007700ff0677ac */ /* 0x000e220008000a00 */
[----:B------:R-:W-:Y:S01]  /*2f40*/  LEA R3, R14, R3, 0x3 ;  /* 0x000000030e037211 */ /* 0x000fe200078e18ff */
[----:B------:R-:W-:Y:S01]  /*2f50*/  VIADD R22, R23, 0x1 ;  /* 0x0000000117167836 */ /* 0x000fe20000000000 */
[----:B------:R-:W-:Y:S01]  /*2f60*/  CS2R R18, SRZ ;  /* 0x0000000000127805 */ /* 0x000fe2000001ff00 */
[----:B------:R-:W-:Y:S01]  /*2f70*/  IMAD.WIDE R6, R5, 0x4, R6 ;  /* 0x0000000405067825 */ /* 0x000fe200078e0206 */
[----:B------:R-:W-:-:S03]  /*2f80*/  UIADD3 UR4, UPT, UPT, UR16, 0x7, URZ ;  /* 0x0000000710047890 */ /* 0x000fc6000fffe0ff */
[----:B------:R-:W-:Y:S01]  /*2f90*/  VIADD R5, R4, 0xe0 ;  /* 0x000000e004057836 */ /* 0x000fe20000000000 */
[----:B------:R-:W-:-:S04]  /*2fa0*/  USHF.R.U32.HI UR4, URZ, 0x3, UR4 ;  /* 0x00000003ff047899 */ /* 0x000fc80008011604 */
[----:B------:R-:W-:Y:S01]  /*2fb0*/  LEA R5, R2, R5, 0x18 ;  /* 0x0000000502057211 */ /* 0x000fe200078ec0ff */
[----:B---3--:R-:W-:Y:S01]  /*2fc0*/  IMAD R2, R0, UR5, RZ ;  /* 0x0000000500027c24 */ /* 0x008fe2000f8e02ff */
[----:B------:R-:W-:Y:S01]  /*2fd0*/  IADD3 R0, PT, PT, R3, 0x3, RZ ;  /* 0x0000000303007810 */ /* 0x000fe20007ffe0ff */
[----:B------:R-:W-:Y:S02]  /*2fe0*/  VIADD R23, R23, -UR4 ;  /* 0x8000000417177c36 */ /* 0x000fe40008000000 */
[----:B------:R-:W-:Y:S01]  /*2ff0*/  IMAD R24, R14, 0x20, R5 ;  /* 0x000000200e187824 */ /* 0x000fe200078e0205 */
[----:B0-----:R-:W-:Y:S02]  /*3000*/  IADD3 R20, P0, PT, R6, UR6, RZ ;  /* 0x0000000606147c10 */ /* 0x001fe4000ff1e0ff */
[----:B------:R-:W-:Y:S02]  /*3010*/  SHF.R.S32.HI R3, RZ, 0x1f, R2 ;  /* 0x0000001fff037819 */ /* 0x000fe40000011402 */
[----:B------:R-:W-:-:S02]  /*3020*/  IADD3.X R21, PT, PT, R7, UR7, RZ, P0, !PT ;  /* 0x0000000707157c10 */ /* 0x000fc400087fe4ff */
[----:B------:R-:W-:-:S07]  /*3030*/  IADD3 R24, PT, PT, R24, 0x10, RZ ;  /* 0x0000001018187810 */ /* 0x000fce0007ffe0ff */
.L_x_19932:
        /* <DEDUP_REMOVED lines=25> */
[----:B------:R-:W-:-:S05]  /*31d0*/  IADD3 R5, PT, PT, R0, -0x3, RZ ;  /* 0xfffffffd00057810 */ /* 0x000fca0007ffe0ff */
        /* <DEDUP_REMOVED lines=31> */
.L_x_19927:
[----:B------:R-:W-:Y:S05]  /*33d0*/  BSYNC.RECONVERGENT B1 ;  /* 0x0000000000017941 */ /* 0x000fea0003800200 */
.L_x_19926:
[----:B-----5:R-:W-:Y:S02]  /*33e0*/  HMUL2.BF16_V2 R8, R4, R37 ;  /* 0x0000002504087232 */ /* 0x020fe40000200000 */
[----:B------:R-:W-:Y:S02]  /*33f0*/  HFMA2.BF16_V2 R16, R6, R35, -RZ ;  /* 0x0000002306107231 */ /* 0x000fe400003000ff */
[----:B------:R-:W-:Y:S01]  /*3400*/  HMUL2.BF16_V2 R36, R7, R34 ;  /* 0x0000002207247232 */ /* 0x000fe20000200000 */
[----:B------:R-:W-:Y:S01]  /*3410*/  BSSY.RECONVERGENT B1, `(.L_x_19928) ;  /* 0x000002c000017945 */ /* 0x000fe20003800200 */
[----:B------:R-:W-:Y:S01]  /*3420*/  PRMT R9, R8, 0x7632, R9 ;  /* 0x0000763208097816 */ /* 0x000fe20000000009 */
[C---:B------:R-:W-:Y:S01]  /*3430*/  IMAD.U32 R34, R16.reuse, 0x10000, RZ ;  /* 0x0001000010227824 */ /* 0x040fe200078e00ff */
[----:B------:R-:W-:Y:S01]  /*3440*/  PRMT R17, R16, 0x7632, R17 ;  /* 0x0000763210117816 */ /* 0x000fe20000000011 */
[----:B------:R-:W-:Y:S01]  /*3450*/  IMAD.U32 R8, R8, 0x10000, RZ ;  /* 0x0001000008087824 */ /* 0x000fe200078e00ff */
[----:B------:R-:W-:-:S02]  /*3460*/  SHF.L.U32 R9, R9, 0x10, RZ ;  /* 0x0000001009097819 */ /* 0x000fc400000006ff */
[----:B------:R-:W-:Y:S02]  /*3470*/  SHF.L.U32 R35, R17, 0x10, RZ ;  /* 0x0000001011237819 */ /* 0x000fe400000006ff */
[----:B------:R-:W-:Y:S01]  /*3480*/  PRMT R16, R36, 0x7610, R16 ;  /* 0x0000761024107816 */ /* 0x000fe20000000010 */
[----:B------:R-:W-:Y:S01]  /*3490*/  FADD.FTZ R8, R8, R9 ;  /* 0x0000000908087221 */ /* 0x000fe20000010000 */
[----:B------:R-:W-:Y:S01]  /*34a0*/  PRMT R17, R36, 0x7632, R17 ;  /* 0x0000763224117816 */ /* 0x000fe20000000011 */
[----:B------:R-:W-:Y:S02]  /*34b0*/  FADD.FTZ R9, R34, R35 ;  /* 0x0000002322097221 */ /* 0x000fe40000010000 */
        /* <DEDUP_REMOVED lines=13> */
[----:B------:R-:W-:Y:S02]  /*3590*/  ISETP.GE.AND P2, PT, R35, UR16, PT ;  /* 0x0000001023007c0c */ /* 0x000fe4000bf46270 */
[----:B------:R-:W-:Y:S02]  /*35a0*/  IADD3 R37, PT, PT, R0, 0x3, RZ ;  /* 0x0000000300257810 */ /* 0x000fe40007ffe0ff */
[----:B------:R-:W-:Y:S02]  /*35b0*/  SEL R35, R32, RZ, !P1 ;  /* 0x000000ff20237207 */ /* 0x000fe40004800000 */
        /* <DEDUP_REMOVED lines=17> */
.L_x_19929:
[----:B------:R-:W-:Y:S05]  /*36d0*/  BSYNC.RECONVERGENT B1 ;  /* 0x0000000000017941 */ /* 0x000fea0003800200 */
.L_x_19928:
[----:B------:R-:W-:Y:S02]  /*36e0*/  HFMA2.BF16_V2 R33, R4, R33, -RZ ;  /* 0x0000002104217231 */ /* 0x000fe400003000ff */
[----:B------:R-:W-:Y:S01]  /*36f0*/  FADD.FTZ R9, R8, R9 ;  /* 0x0000000908097221 */ /* 0x000fe20000010000 */
[----:B------:R-:W-:Y:S01]  /*3700*/  F2FP.BF16.F32.PACK_AB R35, R11, R10 ;  /* 0x0000000a0b23723e */ /* 0x000fe200000010ff */
[----:B------:R-:W-:Y:S02]  /*3710*/  HMUL2.BF16_V2 R11, R6, R32 ;  /* 0x00000020060b7232 */ /* 0x000fe40000200000 */
[--C-:B------:R-:W-:Y:S01]  /*3720*/  FADD.FTZ R16, R16, R17.reuse ;  /* 0x0000001110107221 */ /* 0x100fe20000010000 */
[C---:B------:R-:W-:Y:S01]  /*3730*/  PRMT R8, R33.reuse, 0x7610, R8 ;  /* 0x0000761021087816 */ /* 0x040fe20000000008 */
[----:B------:R-:W-:Y:S01]  /*3740*/  HMUL2.BF16_V2 R30, R7, R30 ;  /* 0x0000001e071e7232 */ /* 0x000fe20000200000 */
[----:B------:R-:W-:Y:S01]  /*3750*/  PRMT R10, R33, 0x7632, R10 ;  /* 0x00007632210a7816 */ /* 0x000fe2000000000a */
[----:B------:R-:W-:Y:S01]  /*3760*/  FADD.FTZ R9, R9, R16 ;  /* 0x0000001009097221 */ /* 0x000fe20000010000 */
[----:B------:R-:W-:Y:S01]  /*3770*/  PRMT R17, R11, 0x7632, R17 ;  /* 0x000076320b117816 */ /* 0x000fe20000000011 */
[----:B------:R-:W-:Y:S01]  /*3780*/  IMAD.U32 R32, R8, 0x10000, RZ ;  /* 0x0001000008207824 */ /* 0x000fe200078e00ff */
[----:B------:R-:W-:Y:S01]  /*3790*/  SHF.L.U32 R33, R10, 0x10, RZ ;  /* 0x000000100a217819 */ /* 0x000fe200000006ff */
[----:B------:R-:W-:Y:S01]  /*37a0*/  IMAD.MOV.U32 R8, RZ, RZ, R35 ;  /* 0x000000ffff087224 */ /* 0x000fe200078e0023 */
[----:B------:R-:W-:Y:S01]  /*37b0*/  SHF.L.U32 R34, R17, 0x10, RZ ;  /* 0x0000001011227819 */ /* 0x000fe200000006ff */
[----:B------:R-:W-:Y:S01]  /*37c0*/  IMAD.U32 R11, R11, 0x10000, RZ ;  /* 0x000100000b0b7824 */ /* 0x000fe200078e00ff */
[----:B------:R-:W-:Y:S01]  /*37d0*/  BSSY.RECONVERGENT B1, `(.L_x_19930) ;  /* 0x0000039000017945 */ /* 0x000fe20003800200 */
[----:B------:R-:W-:Y:S01]  /*37e0*/  FADD.FTZ R10, R32, R33 ;  /* 0x00000021200a7221 */ /* 0x000fe20000010000 */
[----:B------:R-:W-:-:S02]  /*37f0*/  HFMA2.BF16_V2 R31, R8, R31, -RZ ;  /* 0x0000001f081f7231 */ /* 0x000fc400003000ff */
[----:B------:R-:W-:Y:S01]  /*3800*/  FADD.FTZ R33, R11, R34 ;  /* 0x000000220b217221 */ /* 0x000fe20000010000 */
[----:B------:R-:W-:Y:S01]  /*3810*/  HFMA2.BF16_V2 R32, R8, R29, -RZ ;  /* 0x0000001d08207231 */ /* 0x000fe200003000ff */
[C---:B------:R-:W-:Y:S02]  /*3820*/  PRMT R29, R30.reuse, 0x7610, R29 ;  /* 0x000076101e1d7816 */ /* 0x040fe4000000001d */
[----:B------:R-:W-:Y:S01]  /*3830*/  PRMT R30, R30, 0x7632, R30 ;  /* 0x000076321e1e7816 */ /* 0x000fe2000000001e */
[----:B------:R-:W-:Y:S01]  /*3840*/  FADD.FTZ R10, R10, R33 ;  /* 0x000000210a0a7221 */ /* 0x000fe20000010000 */
[C---:B------:R-:W-:Y:S02]  /*3850*/  PRMT R11, R31.reuse, 0x7610, R11 ;  /* 0x000076101f0b7816 */ /* 0x040fe4000000000b */
[----:B------:R-:W-:Y:S01]  /*3860*/  PRMT R17, R31, 0x7632, R17 ;  /* 0x000076321f117816 */ /* 0x000fe20000000011 */
[----:B------:R-:W-:Y:S01]  /*3870*/  IMAD.U32 R34, R30, 0x10000, RZ ;  /* 0x000100001e227824 */ /* 0x000fe200078e00ff */
[----:B------:R-:W-:-:S02]  /*3880*/  PRMT R31, R32, 0x7610, R31 ;  /* 0x00007610201f7816 */ /* 0x000fc4000000001f */
[----:B------:R-:W-:Y:S01]  /*3890*/  PRMT R32, R32, 0x7632, R32 ;  /* 0x0000763220207816 */ /* 0x000fe20000000020 */
[----:B------:R-:W-:Y:S01]  /*38a0*/  IMAD.U32 R30, R17, 0x10000, RZ ;  /* 0x00010000111e7824 */ /* 0x000fe200078e00ff */
[----:B------:R-:W-:Y:S02]  /*38b0*/  SHF.L.U32 R29, R29, 0x10, RZ ;  /* 0x000000101d1d7819 */ /* 0x000fe400000006ff */
        /* <DEDUP_REMOVED lines=13> */
[C---:B------:R-:W-:Y:S02]  /*3990*/  IADD3 R9, PT, PT, R0.reuse, -0x2, RZ ;  /* 0xfffffffe00097810 */ /* 0x040fe40007ffe0ff */
[----:B------:R-:W-:Y:S01]  /*39a0*/  ISETP.GE.AND P6, PT, R5, UR16, PT ;  /* 0x0000001005007c0c */ /* 0x000fe2000bfc6270 */
[----:B------:R-:W-:Y:S01]  /*39b0*/  VIADD R5, R0, 0x4 ;  /* 0x0000000400057836 */ /* 0x000fe20000000000 */
        /* <DEDUP_REMOVED lines=26> */
.L_x_19931:
[----:B------:R-:W-:Y:S05]  /*3b60*/  BSYNC.RECONVERGENT B1 ;  /* 0x0000000000017941 */ /* 0x000fea0003800200 */
.L_x_19930:
        /* <DEDUP_REMOVED lines=34> */
.L_x_19925:
[----:B------:R-:W-:Y:S05]  /*3d90*/  BSYNC.RECONVERGENT B0 ;  /* 0x0000000000007941 */ /* 0x000fea0003800200 */
.L_x_19924:
[----:B------:R-:W3:Y:S08]  /*3da0*/  S2UR UR5, SR_CgaCtaId ;  /* 0x00000000000579c3 */ /* 0x000ef00000008800 */
[----:B------:R-:W-:Y:S01]  /*3db0*/  BAR.SYNC.DEFER_BLOCKING 0x0 ;  /* 0x0000000000007b1d */ /* 0x000fe20000010000 */
[----:B------:R-:W-:Y:S01]  /*3dc0*/  LOP3.LUT R0, R12, 0x3c0, RZ, 0xc0, !PT ;  /* 0x000003c00c007812 */ /* 0x000fe200078ec0ff */
[----:B------:R-:W-:Y:S01]  /*3dd0*/  IMAD R13, R14, 0x60, R13 ;  /* 0x000000600e0d7824 */ /* 0x000fe200078e020d */
[----:B------:R-:W-:-:S02]  /*3de0*/  ISETP.GT.U32.AND P1, PT, R12, 0x3f, PT ;  /* 0x0000003f0c00780c */ /* 0x000fc40003f24070 */
[----:B------:R-:W-:Y:S01]  /*3df0*/  ISETP.NE.AND P0, PT, R0, 0x40, PT ;  /* 0x000000400000780c */ /* 0x000fe20003f05270 */
[----:B------:R-:W-:Y:S01]  /*3e00*/  UMOV UR4, 0x400 ;  /* 0x0000040000047882 */ /* 0x000fe20000000000 */
[C---:B--2---:R-:W-:Y:S01]  /*3e10*/  LOP3.LUT R5, R12.reuse, 0x3e0, RZ, 0xc0, !PT ;  /* 0x000003e00c057812 */ /* 0x044fe200078ec0ff */
[----:B------:R-:W-:Y:S01]  /*3e20*/  UIADD3 UR4, UPT, UPT, UR4, 0xe0, URZ ;  /* 0x000000e004047890 */ /* 0x000fe2000fffe0ff */
[----:B------:R-:W-:-:S03]  /*3e30*/  ISETP.GT.U32.AND P2, PT, R12, 0x1f, PT ;  /* 0x0000001f0c00780c */ /* 0x000fc60003f44070 */
[----:B---3--:R-:W-:-:S06]  /*3e40*/  ULEA UR4, UR5, UR4, 0x18 ;  /* 0x0000000405047291 */ /* 0x008fcc000f8ec0ff */
[----:B------:R-:W-:-:S05]  /*3e50*/  LEA R0, R13, UR4, 0x2 ;  /* 0x000000040d007c11 */ /* 0x000fca000f8e10ff */
[----:B------:R-:W-:Y:S04]  /*3e60*/  @!P0 STS [R0+-0x300], R19 ;  /* 0xfffd001300008388 */ /* 0x000fe80000000800 */
[----:B------:R-:W-:Y:S04]  /*3e70*/  @!P0 STS [R0+-0x280], R18 ;  /* 0xfffd801200008388 */ /* 0x000fe80000000800 */
[----:B------:R-:W-:Y:S01]  /*3e80*/  @!P0 STS [R0+-0x200], R15 ;  /* 0xfffe000f00008388 */ /* 0x000fe20000000800 */
[----:B------:R-:W-:Y:S01]  /*3e90*/  BAR.SYNC.DEFER_BLOCKING 0x0 ;  /* 0x0000000000007b1d */ /* 0x000fe20000010000 */
[----:B------:R-:W-:-:S05]  /*3ea0*/  ISETP.NE.AND P0, PT, R5, 0x20, PT ;  /* 0x000000200500780c */ /* 0x000fca0003f05270 */
[----:B------:R-:W2:Y:S04]  /*3eb0*/  @!P1 LDS R2, [R0] ;  /* 0x0000000000029984 */ /* 0x000ea80000000800 */
[----:B------:R-:W3:Y:S04]  /*3ec0*/  @!P1 LDS R3, [R0+0x80] ;  /* 0x0000800000039984 */ /* 0x000ee80000000800 */
[----:B------:R-:W4:Y:S01]  /*3ed0*/  @!P1 LDS R4, [R0+0x100] ;  /* 0x0001000000049984 */ /* 0x000f220000000800 */
[----:B--2---:R-:W-:Y:S01]  /*3ee0*/  @!P1 FADD.FTZ R19, R2, R19 ;  /* 0x0000001302139221 */ /* 0x004fe20000010000 */
[----:B------:R-:W-:Y:S01]  /*3ef0*/  BAR.SYNC.DEFER_BLOCKING 0x0 ;  /* 0x0000000000007b1d */ /* 0x000fe20000010000 */
[----:B---3--:R-:W-:Y:S01]  /*3f00*/  @!P1 FADD.FTZ R18, R3, R18 ;  /* 0x0000001203129221 */ /* 0x008fe20000010000 */
[----:B----4-:R-:W-:-:S04]  /*3f10*/  @!P1 FADD.FTZ R15, R4, R15 ;  /* 0x0000000f040f9221 */ /* 0x010fc80000010000 */
[----:B------:R2:W-:Y:S04]  /*3f20*/  @!P0 STS [R0+-0x180], R19 ;  /* 0xfffe801300008388 */ /* 0x0005e80000000800 */
[----:B------:R2:W-:Y:S04]  /*3f30*/  @!P0 STS [R0+-0x100], R18 ;  /* 0xffff001200008388 */ /* 0x0005e80000000800 */
[----:B------:R2:W-:Y:S01]  /*3f40*/  @!P0 STS [R0+-0x80], R15 ;  /* 0xffff800f00008388 */ /* 0x0005e20000000800 */
[----:B------:R-:W-:Y:S06]  /*3f50*/  BAR.SYNC.DEFER_BLOCKING 0x0 ;  /* 0x0000000000007b1d */ /* 0x000fec0000010000 */
[----:B------:R2:W3:Y:S04]  /*3f60*/  @!P2 LDS R2, [R0] ;  /* 0x000000000002a984 */ /* 0x0004e80000000800 */
[----:B------:R2:W4:Y:S04]  /*3f70*/  @!P2 LDS R3, [R0+0x80] ;  /* 0x000080000003a984 */ /* 0x0005280000000800 */
[----:B------:R2:W0:Y:S01]  /*3f80*/  @!P2 LDS R4, [R0+0x100] ;  /* 0x000100000004a984 */ /* 0x0004220000000800 */
[----:B------:R-:W-:Y:S06]  /*3f90*/  BAR.SYNC.DEFER_BLOCKING 0x0 ;  /* 0x0000000000007b1d */ /* 0x000fec0000010000 */
[----:B------:R-:W-:Y:S05]  /*3fa0*/  @P2 EXIT ;  /* 0x000000000000294d */ /* 0x000fea0003800000 */
[----:B------:R-:W-:Y:S01]  /*3fb0*/  UIMAD UR5, UR13, UR20, UR19 ;  /* 0x000000140d0572a4 */ /* 0x000fe2000f8e0213 */
[----:B--23--:R-:W-:Y:S01]  /*3fc0*/  @!P2 FADD.FTZ R19, R2, R19 ;  /* 0x000000130213a221 */ /* 0x00cfe20000010000 */
[----:B------:R-:W-:Y:S01]  /*3fd0*/  UIMAD UR4, UR17, 0x60, URZ ;  /* 0x00000060110478a4 */ /* 0x000fe2000f8e02ff */
[----:B----4-:R-:W-:Y:S01]  /*3fe0*/  @!P2 FADD.FTZ R18, R3, R18 ;  /* 0x000000120312a221 */ /* 0x010fe20000010000 */
[----:B------:R-:W-:Y:S01]  /*3ff0*/  UIMAD UR5, UR5, UR18, URZ ;  /* 0x00000012050572a4 */ /* 0x000fe2000f8e02ff */
[----:B0-----:R-:W-:Y:S01]  /*4000*/  @!P2 FADD.FTZ R15, R4, R15 ;  /* 0x0000000f040fa221 */ /* 0x001fe20000010000 */
[----:B------:R-:W0:Y:S02]  /*4010*/  LDCU.64 UR6, c[0x0][0x390] ;  /* 0x00007200ff0677ac */ /* 0x000e240008000a00 */
[----:B------:R-:W-:Y:S01]  /*4020*/  F2FP.BF16.F32.PACK_AB R18, R18, R19 ;  /* 0x000000131212723e */ /* 0x000fe200000010ff */
[----:B------:R-:W-:Y:S01]  /*4030*/  UIMAD UR5, UR5, 0x60, URZ ;  /* 0x00000060050578a4 */ /* 0x000fe2000f8e02ff */
[----:B------:R-:W-:-:S02]  /*4040*/  F2FP.BF16.F32.PACK_AB R15, RZ, R15 ;  /* 0x0000000fff0f723e */ /* 0x000fc400000010ff */
[----:B------:R-:W-:Y:S01]  /*4050*/  PRMT R0, R18, 0x7632, R0 ;  /* 0x0000763212007816 */ /* 0x000fe20000000000 */
[----:B------:R-:W-:-:S06]  /*4060*/  UIADD3 UR4, UP0, UPT, UR5, UR4, URZ ;  /* 0x0000000405047290 */ /* 0x000fcc000ff1e0ff */
[----:B------:R-:W-:Y:S01]  /*4070*/  MOV R5, UR4 ;  /* 0x0000000400057c02 */ /* 0x000fe20008000f00 */
[----:B------:R-:W-:-:S03]  /*4080*/  UIADD3.X UR4, UPT, UPT, URZ, URZ, URZ, UP0, !UPT ;  /* 0x000000ffff047290 */ /* 0x000fc600087fe4ff */
[----:B------:R-:W-:-:S03]  /*4090*/  LOP3.LUT R12, R5, 0x1f, R12, 0xf8, !PT ;  /* 0x0000001f050c7812 */ /* 0x000fc600078ef80c */
[----:B------:R-:W-:Y:S01]  /*40a0*/  IMAD.U32 R3, RZ, RZ, UR4 ;  /* 0x00000004ff037e24 */ /* 0x000fe2000f8e00ff */
[----:B0-----:R-:W-:-:S04]  /*40b0*/  LEA R2, P0, R12, UR6, 0x1 ;  /* 0x000000060c027c11 */ /* 0x001fc8000f8008ff */
[----:B------:R-:W-:-:S05]  /*40c0*/  LEA.HI.X R3, R12, UR7, R3, 0x1, P0 ;  /* 0x000000070c037c11 */ /* 0x000fca00080f0c03 */
[----:B------:R-:W-:Y:S04]  /*40d0*/  STG.E.U16 desc[UR14][R2.64], R18 ;  /* 0x0000001202007986 */ /* 0x000fe8000c10150e */
[----:B------:R-:W-:Y:S04]  /*40e0*/  STG.E.U16 desc[UR14][R2.64+0x40], R0 ;  /* 0x0000400002007986 */ /* 0x000fe8000c10150e */
[----:B------:R-:W-:Y:S01]  /*40f0*/  STG.E.U16 desc[UR14][R2.64+0x80], R15 ;  /* 0x0000800f02007986 */ /* 0x000fe2000c10150e */
[----:B------:R-:W-:Y:S05]  /*4100*/  EXIT ;  /* 0x000000000000794d */ /* 0x000fea0003800000 */
.L_x_19899:
[----:B------:R-:W-:Y:S01]  /*4110*/  BSSY B1, `(.L_x_19933) ;  /* 0x0000007000017945 */ /* 0x000fe20003800000 */
[----:B------:R-:W-:Y:S01]  /*4120*/  MOV R39, 0x2 ;  /* 0x0000000200277802 */ /* 0x000fe20000000f00 */
[----:B------:R-:W-:Y:S01]  /*4130*/  IMAD.MOV.U32 R11, RZ, RZ, 0x1f ;  /* 0x0000001fff0b7424 */ /* 0x000fe200078e00ff */
[----:B------:R-:W-:-:S07]  /*4140*/  MOV R10, 0xffffffff ;  /* 0xffffffff000a7802 */ /* 0x000fce0000000f00 */
[----:B------:R-:W-:Y:S05]  /*4150*/  WARPSYNC.COLLECTIVE R10, `(.L_x_19934) ;  /* 0x000000000a087348 */ /* 0x000fea0003c00000 */
[----:B------:R0:W1:Y:S02]  /*4160*/  SHFL.BFLY P1, R41, R40, R39, R11 ;  /* 0x0c00002728297389 */ /* 0x000064000002000b */
[----:B01----:R-:W-:Y:S05]  /*4170*/  ENDCOLLECTIVE ;  /* 0x000000000000791b */ /* 0x003fea0003800000 */
.L_x_19934:
[----:B------:R-:W-:Y:S05]  /*4180*/  BSYNC B1 ;  /* 0x0000000000017941 */ /* 0x000fea0003800000 */
.L_x_19933:
[----:B------:R-:W-:Y:S01]  /*4190*/  FADD.FTZ R40, R40, R41 ;  /* 0x0000002928287221 */ /* 0x000fe20000010000 */
[----:B------:R-:W-:Y:S02]  /*41a0*/  IMAD.MOV.U32 R39, RZ, RZ, 0x1 ;  /* 0x00000001ff277424 */ /* 0x000fe400078e00ff */
[----:B------:R-:W-:Y:S02]  /*41b0*/  HFMA2 R11, -RZ, RZ, 0, 1.847743988037109375e-06 ;  /* 0x0000001fff0b7431 */ /* 0x000fe400000001ff */
[----:B------:R-:W-:-:S07]  /*41c0*/  IMAD.MOV.U32 R10, RZ, RZ, -0x1 ;  /* 0xffffffffff0a7424 */ /* 0x000fce00078e00ff */
[----:B------:R-:W-:Y:S05]  /*41d0*/  WARPSYNC.COLLECTIVE R10, `(.L_x_19935) ;  /* 0x000000000a087348 */ /* 0x000fea0003c00000 */
[----:B------:R0:W1:Y:S02]  /*41e0*/  SHFL.BFLY P1, R41, R40, R39, R11 ;  /* 0x0c00002728297389 */ /* 0x000064000002000b */
[----:B01----:R-:W-:Y:S05]  /*41f0*/  ENDCOLLECTIVE ;  /* 0x000000000000791b */ /* 0x003fea0003800000 */
.L_x_19935:
[----:B------:R-:W-:Y:S05]  /*4200*/  BRA `(.L_x_19936) ;  /* 0xffffffcc00bc7947 */ /* 0x000fea000383ffff */
.L_x_19901:
        /* <DEDUP_REMOVED lines=8> */
.L_x_19938:
[----:B------:R-:W-:Y:S05]  /*4290*/  BSYNC B0 ;  /* 0x0000000000007941 */ /* 0x000fea0003800000 */
.L_x_19937:
[----:B------:R-:W-:Y:S01]  /*42a0*/  FMNMX.FTZ R40, R41, R15, !PT ;  /* 0x0000000f29287209 */ /* 0x000fe20007810000 */
[----:B------:R-:W-:Y:S01]  /*42b0*/  IMAD.MOV.U32 R11, RZ, RZ, 0x1f ;  /* 0x0000001fff0b7424 */ /* 0x000fe200078e00ff */
[----:B------:R-:W-:Y:S02]  /*42c0*/  MOV R39, 0x8 ;  /* 0x0000000800277802 */ /* 0x000fe40000000f00 */
[----:B------:R-:W-:-:S07]  /*42d0*/  MOV R10, 0xffffffff ;  /* 0xffffffff000a7802 */ /* 0x000fce0000000f00 */
[----:B------:R-:W-:Y:S05]  /*42e0*/  WARPSYNC.COLLECTIVE R10, `(.L_x_19939) ;  /* 0x000000000a087348 */ /* 0x000fea0003c00000 */
[----:B------:R0:W1:Y:S02]  /*42f0*/  SHFL.BFLY P1, R41, R40, R39, R11 ;  /* 0x0c00002728297389 */ /* 0x000064000002000b */
[----:B01----:R-:W-:Y:S05]  /*4300*/  ENDCOLLECTIVE ;  /* 0x000000000000791b */ /* 0x003fea0003800000 */
.L_x_19939:
[----:B------:R-:W-:Y:S01]  /*4310*/  HFMA2 R39, -RZ, RZ, 0, 2.384185791015625e-07 ;  /* 0x00000004ff277431 */ /* 0x000fe200000001ff */
[----:B------:R-:W-:-:S05]  /*4320*/  FMNMX.FTZ R6, R40, R41, !PT ;  /* 0x0000002928067209 */ /* 0x000fca0007810000 */
[----:B------:R-:W-:-:S07]  /*4330*/  IMAD.MOV.U32 R40, RZ, RZ, R6 ;  /* 0x000000ffff287224 */ /* 0x000fce00078e0006 */
[----:B------:R-:W-:Y:S05]  /*4340*/  WARPSYNC.COLLECTIVE R10, `(.L_x_19940) ;  /* 0x000000000a087348 */ /* 0x000fea0003c00000 */
[----:B------:R0:W1:Y:S02]  /*4350*/  SHFL.BFLY P1, R41, R40, R39, R11 ;  /* 0x0c00002728297389 */ /* 0x000064000002000b */
[----:B01----:R-:W-:Y:S05]  /*4360*/  ENDCOLLECTIVE ;  /* 0x000000000000791b */ /* 0x003fea0003800000 */
.L_x_19940:
[----:B------:R-:W-:Y:S05]  /*4370*/  BRA `(.L_x_19941) ;  /* 0xffffffd000047947 */ /* 0x000fea000383ffff */
.L_x_19942:
        /* <DEDUP_REMOVED lines=16> */
.L_x_27522:


//--------------------- .text._ZN4vllm25paged_attention_v2_kernelI13__nv_bfloat16S1_Li80ELi8ELi128ELNS_18Fp8KVCacheDataTypeE0ELb0ELi512EEEvPfS3_PT_PKS4_PKT0_SA_ifPKiSC_iPKfiiiSE_SE_iiiii --------------------------
	.section	.text._ZN4vllm25paged_attention_v2_kernelI13__nv_bfloat16S1_Li80ELi8ELi128ELNS_18Fp8KVCacheDataTypeE0ELb0ELi512EEEvPfS3_PT_PKS4_PKT0_SA_ifPKiSC_iPKfiiiSE_SE_iiiii,"ax",@progbits
	.align	128
        .global         _ZN4vllm25paged_attention_v2_kernelI13__nv_bfloat16S1_Li80ELi8ELi128ELNS_18Fp8KVCacheDataTypeE0ELb0ELi512EEEvPfS3_PT_PKS4_PKT0_SA_ifPKiSC_iPKfiiiSE_SE_iiiii
        .type           _ZN4vllm25paged_attention_v2_kernelI13__nv_bfloat16S1_Li80ELi8ELi128ELNS_18Fp8KVCacheDataTypeE0ELb0ELi512EEEvPfS3_PT_PKS4_PKT0_SA_ifPKiSC_iPKfiiiSE_SE_iiiii,@function
        .size           _ZN4vllm25paged_attention_v2_kernelI13__nv_bfloat16S1_Li80ELi8ELi128ELNS_18Fp8KVCacheDataTypeE0ELb0ELi512EEEvPfS3_PT_PKS4_PKT0_SA_ifPKiSC_iPKfiiiSE_SE_iiiii,(.L_x_27523 - _ZN4vllm25paged_attention_v2_kernelI13__nv_bfloat16S1_Li80ELi8ELi128ELNS_18Fp8KVCacheDataTypeE0ELb0ELi512EEEvPfS3_PT_PKS4_PKT0_SA_ifPKiSC_iPKfiiiSE_SE_iiiii)
        .other          _ZN4vllm25paged_attention_v2_kernelI13__nv_bfloat16S1_Li80ELi8ELi128ELNS_18Fp8KVCacheDataTypeE0ELb0ELi512EEEvPfS3_PT_PKS4_PKT0_SA_ifPKiSC_iPKfiiiSE_SE_iiiii,@"STO_CUDA_ENTRY STV_DEFAULT"
_ZN4vllm25paged_attention_v2_kernelI13__nv_bfloat16S1_Li80ELi8ELi128ELNS_18Fp8KVCacheDataTypeE0ELb0ELi512EEEvPfS3_PT_PKS4_PKT0_SA_ifPKiSC_iPKfiiiSE_SE_iiiii:
.text._ZN4vllm25paged_attention_v2_kernelI13__nv_bfloat16S1_Li80ELi8ELi128ELNS_18Fp8KVCacheDataTypeE0ELb0ELi512EEEvPfS3_PT_PKS4_PKT0_SA_ifPKiSC_iPKfiiiSE_SE_iiiii:
        /* <DEDUP_REMOVED lines=43> */
[----:B------:R3:W2:Y:S01]  /*02b0*/  @!P0 LDG.E.CONSTANT R0, desc[UR14][R2.64] ;  /* 0x0000000e02008981 */ /* 0x0006a2000c1e9900 */
[----:B----4-:R-:W3:Y:S01]  /*02c0*/  MUFU.RCP R6, R6 ;  /* 0x0000000600067308 */ /* 0x010ee20000001000 */
[----:B------:R-:W-:Y:S01]  /*02d0*/  PLOP3.LUT P1, PT, PT, PT, UP0, 0x80, 0x8 ;  /* 0x000000000008781c */ /* 0x000fe20003f2f008 */
[----:B-1----:R-:W-:-:S06]  /*02e0*/  @UP0 UIMAD.WIDE.U32 UR4, UR19, 0x4, UR4 ;  /* 0x00000004130408a5 */ /* 0x002fcc000f8e0004 */
[----:B------:R-:W-:Y:S01]  /*02f0*/  MOV R4, UR4 ;  /* 0x0000000400047c02 */ /* 0x000fe20008000f00 */
[----:B------:R-:W-:-:S05]  /*0300*/  IMAD.U32 R5, RZ, RZ, UR5 ;  /* 0x00000005ff057e24 */ /* 0x000fca000f8e00ff */
[----:B------:R0:W5:Y:S01]  /*0310*/  @P1 LDG.E.CONSTANT R13, desc[UR14][R4.64] ;  /* 0x0000000e040d1981 */ /* 0x000162000c1e9900 */
[----:B------:R-:W-:Y:S01]  /*0320*/  UIADD3 UR4, UPT, UPT, UR13, 0x7, URZ ;  /* 0x000000070d047890 */ /* 0x000fe2000fffe0ff */
[----:B------:R-:W-:Y:S01]  /*0330*/  BSSY B0, `(.L_x_19943) ;  /* 0x00000e0000007945 */ /* 0x000fe20003800000 */
[----:B------:R-:W-:Y:S01]  /*0340*/  ULEA UR5, UR17, 0x40, 0x6 ;  /* 0x0000004011057891 */ /* 0x000fe2000f8e30ff */
[----:B---3--:R-:W-:Y:S01]  /*0350*/  VIADD R2, R6, 0xffffffe ;  /* 0x0ffffffe06027836 */ /* 0x008fe20000000000 */
[----:B------:R-:W-:Y:S02]  /*0360*/  USHF.R.U32.HI UR4, URZ, 0x3, UR4 ;  /* 0x00000003ff047899 */ /* 0x000fe40008011604 */
[----:B--2---:R-:W-:Y:S01]  /*0370*/  UIMAD UR9, UR16, UR9, URZ ;  /* 0x00000009100972a4 */ /* 0x004fe2000f8e02ff */
[----:B------:R1:W2:Y:S01]  /*0380*/  F2I.FTZ.U32.TRUNC.NTZ R3, R2 ;  /* 0x0000000200037305 */ /* 0x0002a2000021f000 */
[----:B------:R-:W-:Y:S01]  /*0390*/  UISETP.LT.U32.AND UP0, UPT, UR4, UR5, UPT ;  /* 0x000000050400728c */ /* 0x000fe2000bf01070 */
[----:B0-----:R-:W-:-:S03]  /*03a0*/  IABS R4, UR20 ;  /* 0x0000001400047c13 */ /* 0x001fc60008000000 */
[----:B------:R-:W-:Y:S01]  /*03b0*/  USEL UR8, UR4, UR5, UP0 ;  /* 0x0000000504087287 */ /* 0x000fe20008000000 */
[----:B-1----:R-:W-:Y:S01]  /*03c0*/  IMAD.MOV.U32 R2, RZ, RZ, RZ ;  /* 0x000000ffff027224 */ /* 0x002fe200078e00ff */
[----:B--2---:R-:W-:-:S05]  /*03d0*/  IADD3 R10, PT, PT, RZ, -R3, RZ ;  /* 0x80000003ff0a7210 */ /* 0x004fca0007ffe0ff */
[----:B------:R-:W-:Y:S01]  /*03e0*/  IMAD R5, R10, R9, RZ ;  /* 0x000000090a057224 */ /* 0x000fe200078e02ff */
[----:B------:R-:W-:-:S03]  /*03f0*/  SHF.R.U32.HI R10, RZ, 0x2, R7 ;  /* 0x00000002ff0a7819 */ /* 0x000fc60000011607 */
        /* <DEDUP_REMOVED lines=15> */
[----:B------:R-:W-:Y:S01]  /*04f0*/  @!P2 LOP3.LUT R12, RZ, R8, RZ, 0x33, !PT ;  /* 0x00000008ff0ca212 */ /* 0x000fe200078e33ff */
[----:B------:R-:W-:-:S03]  /*0500*/  IMAD.MOV.U32 R8, RZ, RZ, -0x800001 ;  /* 0xff7fffffff087424 */ /* 0x000fc600078e00ff */
        /* <DEDUP_REMOVED lines=10> */
[----:B------:R-:W-:-:S04]  /*05b0*/  IMAD.HI.U32 R3, R3, R11, R2 ;  /* 0x0000000b03037227 */ /* 0x000fc800078e0002 */
[----:B------:R-:W-:Y:S01]  /*05c0*/  IMAD.MOV R2, RZ, RZ, -R6 ;  /* 0x000000ffff027224 */ /* 0x000fe200078e0a06 */
[----:B------:R-:W-:Y:S01]  /*05d0*/  SHF.R.U32.HI R6, RZ, 0x5, R7 ;  /* 0x00000005ff067819 */ /* 0x000fe20000011607 */
[----:B------:R-:W-:-:S04]  /*05e0*/  IMAD.HI.U32 R3, R3, R4, RZ ;  /* 0x0000000403037227 */ /* 0x000fc800078e00ff */
[----:B------:R-:W-:Y:S01]  /*05f0*/  IMAD R2, R3, R2, R4 ;  /* 0x0000000203027224 */ /* 0x000fe200078e0204 */
[----:B------:R-:W-:-:S04]  /*0600*/  MOV R4, 0x400 ;  /* 0x0000040000047802 */ /* 0x000fc80000000f00 */
[----:B------:R-:W-:Y:S02]  /*0610*/  ISETP.GT.U32.AND P2, PT, R9, R2, PT ;  /* 0x000000020900720c */ /* 0x000fe40003f44070 */
[----:B0-----:R-:W-:-:S05]  /*0620*/  LEA R4, R5, R4, 0x18 ;  /* 0x0000000405047211 */ /* 0x001fca00078ec0ff */
[----:B------:R-:W-:-:S04]  /*0630*/  IMAD R11, R15, 0x28, R4 ;  /* 0x000000280f0b7824 */ /* 0x000fc800078e0204 */
[----:B------:R-:W-:Y:S02]  /*0640*/  @!P0 IMAD R5, R10, 0x4, R11 ;  /* 0x000000040a058824 */ /* 0x000fe400078e020b */
[-C--:B------:R-:W-:Y:S02]  /*0650*/  @!P2 IADD3 R2, PT, PT, R2, -R9.reuse, RZ ;  /* 0x800000090202a210 */ /* 0x080fe40007ffe0ff */
[----:B------:R-:W-:Y:S02]  /*0660*/  @!P2 IADD3 R3, PT, PT, R3, 0x1, RZ ;  /* 0x000000010303a810 */ /* 0x000fe40007ffe0ff */
[----:B------:R-:W-:Y:S01]  /*0670*/  ISETP.GE.U32.AND P1, PT, R2, R9, PT ;  /* 0x000000090200720c */ /* 0x000fe20003f26070 */
[----:B------:R-:W-:Y:S01]  /*0680*/  IMAD.U32 R9, RZ, RZ, UR17 ;  /* 0x00000011ff097e24 */ /* 0x000fe2000f8e00ff */
[----:B------:R-:W-:-:S04]  /*0690*/  LOP3.LUT R2, R12, UR19, RZ, 0x3c, !PT ;  /* 0x000000130c027c12 */ /* 0x000fc8000f8e3cff */
[----:B------:R-:W-:Y:S01]  /*06a0*/  ISETP.GE.AND P3, PT, R2, RZ, PT ;  /* 0x000000ff0200720c */ /* 0x000fe20003f66270 */
[----:B------:R-:W-:-:S06]  /*06b0*/  IMAD R2, R9, 0x40, R6 ;  /* 0x0000004009027824 */ /* 0x000fcc00078e0206 */
[----:B------:R-:W-:Y:S01]  /*06c0*/  @P1 VIADD R3, R3, 0x1 ;  /* 0x0000000103031836 */ /* 0x000fe20000000000 */
[----:B------:R-:W-:Y:S01]  /*06d0*/  ISETP.GE.U32.AND P1, PT, R2, UR8, PT ;  /* 0x0000000802007c0c */ /* 0x000fe2000bf26070 */
[----:B------:R0:W-:Y:S01]  /*06e0*/  @!P0 STS [R5], R0 ;  /* 0x0000000005008388 */ /* 0x0001e20000000800 */
[----:B------:R-:W-:Y:S01]  /*06f0*/  BAR.SYNC.DEFER_BLOCKING 0x0 ;  /* 0x0000000000007b1d */ /* 0x000fe20000010000 */
[----:B------:R-:W-:Y:S02]  /*0700*/  ISETP.NE.AND P0, PT, R12, RZ, PT ;  /* 0x000000ff0c00720c */ /* 0x000fe40003f05270 */
[----:B0-----:R-:W-:-:S05]  /*0710*/  MOV R0, R3 ;  /* 0x0000000300007202 */ /* 0x001fca0000000f00 */
[----:B------:R-:W-:-:S06]  /*0720*/  @!P3 IMAD.MOV R0, RZ, RZ, -R0 ;  /* 0x000000ffff00b224 */ /* 0x000fcc00078e0a00 */
[----:B------:R-:W-:Y:S01]  /*0730*/  @!P0 LOP3.LUT R0, RZ, R12, RZ, 0x33, !PT ;  /* 0x0000000cff008212 */ /* 0x000fe200078e33ff */
[----:B------:R-:W-:Y:S06]  /*0740*/  @P1 BRA `(.L_x_19944) ;  /* 0x0000000800781947 */ /* 0x000fec0003800000 */
[----:B------:R-:W0:Y:S01]  /*0750*/  S2R R14, SR_TID.X ;  /* 0x00000000000e7919 */ /* 0x000e220000002100 */
[----:B------:R-:W-:Y:S01]  /*0760*/  MOV R12, UR17 ;  /* 0x00000011000c7c02 */ /* 0x000fe20008000f00 */
[----:B------:R-:W1:Y:S01]  /*0770*/  LDCU.64 UR4, c[0x0][0x3b8] ;  /* 0x00007700ff0477ac */ /* 0x000e620008000a00 */
[----:B------:R-:W-:Y:S01]  /*0780*/  IMAD.U32 R23, RZ, RZ, UR9 ;  /* 0x00000009ff177e24 */ /* 0x000fe2000f8e00ff */
[----:B------:R-:W2:Y:S01]  /*0790*/  LDS.64 R8, [R11] ;  /* 0x000000000b087984 */ /* 0x000ea20000000a00 */
[----:B------:R-:W-:Y:S01]  /*07a0*/  LEA R6, R6, UR6, 0x3 ;  /* 0x0000000606067c11 */ /* 0x000fe2000f8e18ff */
[----:B------:R-:W3:Y:S01]  /*07b0*/  LDCU UR7, c[0x0][0x3e0] ;  /* 0x00007c00ff0777ac */ /* 0x000ee20008000800 */
[----:B------:R-:W-:Y:S01]  /*07c0*/  IMAD.SHL.U32 R7, R7, 0x2, RZ ;  /* 0x0000000207077824 */ /* 0x000fe200078e00ff */
[----:B------:R-:W4:Y:S04]  /*07d0*/  LDS.64 R20, [R11+0x8] ;  /* 0x000008000b147984 */ /* 0x000f280000000a00 */
[----:B------:R-:W3:Y:S04]  /*07e0*/  LDS.64 R2, [R11+0x20] ;  /* 0x000020000b027984 */ /* 0x000ee80000000a00 */
[----:B------:R-:W3:Y:S04]  /*07f0*/  LDS.64 R16, [R11+0x10] ;  /* 0x000010000b107984 */ /* 0x000ee80000000a00 */
[----:B------:R1:W3:Y:S01]  /*0800*/  LDS.64 R18, [R11+0x18] ;  /* 0x000018000b127984 */ /* 0x0002e20000000a00 */
[----:B0-----:R-:W-:-:S05]  /*0810*/  SHF.R.U32.HI R25, RZ, 0x5, R14 ;  /* 0x00000005ff197819 */ /* 0x001fca000001160e */
[----:B------:R-:W-:-:S04]  /*0820*/  IMAD R12, R12, 0x40, R25 ;  /* 0x000000400c0c7824 */ /* 0x000fc800078e0219 */
[----:B------:R-:W-:Y:S01]  /*0830*/  IMAD.WIDE.U32 R4, R12, 0x4, RZ ;  /* 0x000000040c047825 */ /* 0x000fe200078e00ff */
[----:B--2---:R-:W-:-:S03]  /*0840*/  PRMT R24, R8, 0x7632, R24 ;  /* 0x0000763208187816 */ /* 0x004fc60000000018 */
[----:B-1----:R-:W-:Y:S02]  /*0850*/  IMAD.U32 R11, R8, 0x10000, RZ ;  /* 0x00010000080b7824 */ /* 0x002fe400078e00ff */
[----:B------:R-:W-:Y:S01]  /*0860*/  IMAD.WIDE R4, R23, 0x4, R4 ;  /* 0x0000000417047825 */ /* 0x000fe200078e0204 */
[----:B------:R-:W-:Y:S02]  /*0870*/  LOP3.LUT R23, R10, 0x7, RZ, 0xc0, !PT ;  /* 0x000000070a177812 */ /* 0x000fe400078ec0ff */
[----:B------:R-:W-:Y:S01]  /*0880*/  LOP3.LUT R10, R14, 0x1c, RZ, 0xc0, !PT ;  /* 0x0000001c0e0a7812 */ /* 0x000fe200078ec0ff */
[----:B----4-:R-:W-:Y:S01]  /*0890*/  IMAD.U32 R14, R21, 0x10000, RZ ;  /* 0x00010000150e7824 */ /* 0x010fe200078e00ff */
[----:B------:R-:W-:Y:S01]  /*08a0*/  IADD3 R4, P0, PT, R4, UR4, RZ ;  /* 0x0000000404047c10 */ /* 0x000fe2000ff1e0ff */
[----:B------:R-:W-:Y:S01]  /*08b0*/  UMOV UR4, 0x400 ;  /* 0x0000040000047882 */ /* 0x000fe20000000000 */
[----:B------:R-:W-:Y:S01]  /*08c0*/  IADD3 R23, PT, PT, R23, R6, RZ ;  /* 0x0000000617177210 */ /* 0x000fe20007ffe0ff */
[----:B------:R-:W-:Y:S01]  /*08d0*/  IMAD R6, R25, 0x20, R10 ;  /* 0x0000002019067824 */ /* 0x000fe200078e020a */
[----:B------:R-:W-:Y:S01]  /*08e0*/  IADD3.X R5, PT, PT, R5, UR5, RZ, P0, !PT ;  /* 0x0000000505057c10 */ /* 0x000fe200087fe4ff */
[----:B------:R-:W0:Y:S01]  /*08f0*/  S2UR UR5, SR_CgaCtaId ;  /* 0x00000000000579c3 */ /* 0x000e220000008800 */
[C---:B------:R-:W-:Y:S01]  /*0900*/  PRMT R25, R9.reuse, 0x7632, R25 ;  /* 0x0000763209197816 */ /* 0x040fe20000000019 */
[----:B------:R-:W-:Y:S01]  /*0910*/  UIADD3 UR4, UPT, UPT, UR4, 0xc0, URZ ;  /* 0x000000c004047890 */ /* 0x000fe2000fffe0ff */
[----:B------:R-:W-:Y:S01]  /*0920*/  SHF.L.U32 R10, R9, 0x10, RZ ;  /* 0x00000010090a7819 */ /* 0x000fe200000006ff */
[C---:B------:R-:W-:Y:S01]  /*0930*/  IMAD.U32 R9, R20.reuse, 0x10000, RZ ;  /* 0x0001000014097824 */ /* 0x040fe200078e00ff */
[----:B------:R-:W-:Y:S01]  /*0940*/  PRMT R26, R20, 0x7632, R26 ;  /* 0x00007632141a7816 */ /* 0x000fe2000000001a */
[----:B---3--:R-:W-:Y:S01]  /*0950*/  IMAD.U32 R20, R2, 0x10000, RZ ;  /* 0x0001000002147824 */ /* 0x008fe200078e00ff */
[C---:B------:R-:W-:Y:S01]  /*0960*/  PRMT R33, R3.reuse, 0x7632, R33 ;  /* 0x0000763203217816 */ /* 0x040fe20000000021 */
[----:B------:R-:W-:Y:S01]  /*0970*/  IMAD.MOV.U32 R8, RZ, RZ, -0x800001 ;  /* 0xff7fffffff087424 */ /* 0x000fe200078e00ff */
[----:B------:R-:W-:Y:S01]  /*0980*/  SHF.L.U32 R22, R3, 0x10, RZ ;  /* 0x0000001003167819 */ /* 0x000fe200000006ff */
[----:B------:R-:W-:Y:S01]  /*0990*/  IMAD R3, R0, UR7, RZ ;  /* 0x0000000700037c24 */ /* 0x000fe2000f8e02ff */
[----:B------:R-:W-:Y:S01]  /*09a0*/  PRMT R32, R2, 0x7632, R32 ;  /* 0x0000763202207816 */ /* 0x000fe20000000020 */
[----:B------:R-:W-:Y:S01]  /*09b0*/  IMAD.U32 R24, R24, 0x10000, RZ ;  /* 0x0001000018187824 */ /* 0x000fe200078e00ff */
[----:B------:R-:W-:Y:S01]  /*09c0*/  LOP3.LUT R2, R7, 0x38, RZ, 0xc0, !PT ;  /* 0x0000003807027812 */ /* 0x000fe200078ec0ff */
[----:B------:R-:W-:Y:S01]  /*09d0*/  IMAD.U32 R25, R25, 0x10000, RZ ;  /* 0x0001000019197824 */ /* 0x000fe200078e00ff */
[----:B------:R-:W-:Y:S01]  /*09e0*/  PRMT R27, R21, 0x7632, R27 ;  /* 0x00007632151b7816 */ /* 0x000fe2000000001b */
[----:B------:R-:W-:Y:S01]  /*09f0*/  VIADD R21, R23, -UR13 ;  /* 0x8000000d17157c36 */ /* 0x000fe20008000000 */
[----:B------:R-:W-:Y:S01]  /*0a00*/  PRMT R28, R16, 0x7632, R28 ;  /* 0x00007632101c7816 */ /* 0x000fe2000000001c */
[----:B------:R-:W-:Y:S01]  /*0a10*/  IMAD.U32 R33, R33, 0x10000, RZ ;  /* 0x0001000021217824 */ /* 0x000fe200078e00ff */
[C---:B------:R-:W-:Y:S01]  /*0a20*/  PRMT R30, R18.reuse, 0x7632, R30 ;  /* 0x00007632121e7816 */ /* 0x040fe2000000001e */
[----:B------:R-:W-:Y:S01]  /*0a30*/  IMAD.U32 R18, R18, 0x10000, RZ ;  /* 0x0001000012127824 */ /* 0x000fe200078e00ff */
[----:B------:R-:W-:Y:S01]  /*0a40*/  PRMT R31, R19, 0x7632, R31 ;  /* 0x00007632131f7816 */ /* 0x000fe2000000001f */
[----:B------:R-:W-:Y:S01]  /*0a50*/  IMAD.U32 R27, R27, 0x10000, RZ ;  /* 0x000100001b1b7824 */ /* 0x000fe200078e00ff */
[----:B------:R-:W-:Y:S01]  /*0a60*/  PRMT R29, R17, 0x7632, R29 ;  /* 0x00007632111d7816 */ /* 0x000fe2000000001d */
[----:B0-----:R-:W-:Y:S01]  /*0a70*/  ULEA UR4, UR5, UR4, 0x18 ;  /* 0x0000000405047291 */ /* 0x001fe2000f8ec0ff */
[----:B------:R-:W-:Y:S01]  /*0a80*/  IADD3 R2, P1, PT, R3, R2, RZ ;  /* 0x0000000203027210 */ /* 0x000fe20007f3e0ff */
[----:B------:R-:W-:Y:S01]  /*0a90*/  IMAD.U32 R17, R17, 0x10000, RZ ;  /* 0x0001000011117824 */ /* 0x000fe200078e00ff */
[----:B------:R-:W-:Y:S01]  /*0aa0*/  SHF.L.U32 R16, R16, 0x10, RZ ;  /* 0x0000001010107819 */ /* 0x000fe200000006ff */
[----:B------:R-:W-:Y:S01]  /*0ab0*/  IMAD.U32 R28, R28, 0x10000, RZ ;  /* 0x000100001c1c7824 */ /* 0x000fe200078e00ff */
[----:B------:R-:W-:Y:S01]  /*0ac0*/  SHF.L.U32 R19, R19, 0x10, RZ ;  /* 0x0000001013137819 */ /* 0x000fe200000006ff */
[----:B------:R-:W-:Y:S01]  /*0ad0*/  IMAD.U32 R30, R30, 0x10000, RZ ;  /* 0x000100001e1e7824 */ /* 0x000fe200078e00ff */
[----:B-----5:R-:W-:Y:S01]  /*0ae0*/  FSETP.NEU.FTZ.AND P0, PT, R13, RZ, PT ;  /* 0x000000ff0d00720b */ /* 0x020fe20003f1d000 */
[----:B------:R-:W-:Y:S01]  /*0af0*/  IMAD.U32 R31, R31, 0x10000, RZ ;  /* 0x000100001f1f7824 */ /* 0x000fe200078e00ff */
[----:B------:R-:W-:Y:S01]  /*0b00*/  IADD3 R23, PT, PT, R23, 0x1, RZ ;  /* 0x0000000117177810 */ /* 0x000fe20007ffe0ff */
[----:B------:R-:W-:Y:S01]  /*0b10*/  VIADD R34, R6, UR4 ;  /* 0x0000000406227c36 */ /* 0x000fe20008000000 */
[----:B------:R-:W-:-:S02]  /*0b20*/  SHF.L.U32 R26, R26, 0x10, RZ ;  /* 0x000000101a1a7819 */ /* 0x000fc400000006ff */
[----:B------:R-:W-:Y:S02]  /*0b30*/  SHF.L.U32 R29, R29, 0x10, RZ ;  /* 0x000000101d1d7819 */ /* 0x000fe400000006ff */
[----:B------:R-:W-:Y:S02]  /*0b40*/  SHF.L.U32 R32, R32, 0x10, RZ ;  /* 0x0000001020207819 */ /* 0x000fe400000006ff */
[----:B------:R-:W-:-:S07]  /*0b50*/  LEA.HI.X.SX32 R3, R3, RZ, 0x1, P1 ;  /* 0x000000ff03037211 */ /* 0x000fce00008f0eff */
.L_x_19946:
[----:B------:R-:W2:Y:S02]  /*0b60*/  LDG.E.CONSTANT R7, desc[UR14][R4.64] ;  /* 0x0000000e04077981 */ /* 0x000ea4000c1e9900 */
[----:B--2---:R-:W-:-:S03]  /*0b70*/  IMAD.WIDE R6, R7, UR10, R2 ;  /* 0x0000000a07067c25 */ /* 0x004fc6000f8e0202 */
[----:B------:R-:W-:-:S04]  /*0b80*/  LEA R35, P1, R15, R6, 0x1 ;  /* 0x000000060f237211 */ /* 0x000fc800078208ff */
[----:B0-----:R-:W-:Y:S02]  /*0b90*/  IADD3.X R36, PT, PT, RZ, R7, RZ, P1, !PT ;  /* 0x00000007ff247210 */ /* 0x001fe40000ffe4ff */
[----:B------:R-:W-:-:S04]  /*0ba0*/  LEA R6, P1, R35, UR22, 0x1 ;  /* 0x0000001623067c11 */ /* 0x000fc8000f8208ff */
[----:B------:R-:W-:-:S05]  /*0bb0*/  LEA.HI.X R7, R35, UR23, R36, 0x1, P1 ;  /* 0x0000001723077c11 */ /* 0x000fca00088f0c24 */
[----:B------:R-:W2:Y:S04]  /*0bc0*/  LDG.E.CONSTANT R38, desc[UR14][R6.64] ;  /* 0x0000000e06267981 */ /* 0x000ea8000c1e9900 */
[----:B------:R-:W3:Y:S04]  /*0bd0*/  LDG.E.CONSTANT R39, desc[UR14][R6.64+0x80] ;  /* 0x0000800e06277981 */ /* 0x000ee8000c1e9900 */
[----:B------:R-:W4:Y:S04]  /*0be0*/  LDG.E.CONSTANT R37, desc[UR14][R6.64+0x100] ;  /* 0x0001000e06257981 */ /* 0x000f28000c1e9900 */
[----:B------:R-:W5:Y:S01]  /*0bf0*/  LDG.E.CONSTANT R35, desc[UR14][R6.64+0x180] ;  /* 0x0001800e06237981 */ /* 0x000f62000c1e9900 */
[----:B--2---:R-:W-:-:S02]  /*0c00*/  PRMT R36, R38, 0x7632, R36 ;  /* 0x0000763226247816 */ /* 0x004fc40000000024 */
[C---:B---3--:R-:W-:Y:S01]  /*0c10*/  PRMT R40, R39.reuse, 0x7632, R40 ;  /* 0x0000763227287816 */ /* 0x048fe20000000028 */
[----:B------:R-:W-:Y:S02]  /*0c20*/  IMAD.U32 R41, R39, 0x10000, RZ ;  /* 0x0001000027297824 */ /* 0x000fe400078e00ff */
[----:B------:R-:W-:Y:S01]  /*0c30*/  IMAD.U32 R39, R36, 0x10000, RZ ;  /* 0x0001000024277824 */ /* 0x000fe200078e00ff */
[----:B------:R-:W-:Y:S01]  /*0c40*/  SHF.L.U32 R40, R40, 0x10, RZ ;  /* 0x0000001028287819 */ /* 0x000fe200000006ff */
[----:B------:R-:W2:Y:S01]  /*0c50*/  LDG.E.CONSTANT R36, desc[UR14][R6.64+0x200] ;  /* 0x0002000e06247981 */ /* 0x000ea2000c1e9900 */
[----:B------:R-:W-:Y:S01]  /*0c60*/  FMUL.FTZ R42, R10, R41 ;  /* 0x000000290a2a7220 */ /* 0x000fe20000410000 */
[----:B------:R-:W-:Y:S02]  /*0c70*/  IMAD.U32 R38, R38, 0x10000, RZ ;  /* 0x0001000026267824 */ /* 0x000fe400078e00ff */
[----:B------:R-:W-:Y:S01]  /*0c80*/  FMUL.FTZ R41, R25, R40 ;  /* 0x0000002819297220 */ /* 0x000fe20000410000 */
[----:B----4-:R-:W-:Y:S01]  /*0c90*/  PRMT R40, R37, 0x7632, R40 ;  /* 0x0000763225287816 */ /* 0x010fe20000000028 */
[----:B------:R-:W-:-:S02]  /*0ca0*/  FFMA.FTZ R38, R11, R38, R42 ;  /* 0x000000260b267223 */ /* 0x000fc4000001002a */
[----:B------:R-:W-:Y:S01]  /*0cb0*/  FFMA.FTZ R39, R24, R39, R41 ;  /* 0x0000002718277223 */ /* 0x000fe20000010029 */
[----:B------:R-:W-:Y:S01]  /*0cc0*/  IMAD.U32 R41, R37, 0x10000, RZ ;  /* 0x0001000025297824 */ /* 0x000fe200078e00ff */
[----:B------:R-:W-:Y:S01]  /*0cd0*/  SHF.L.U32 R40, R40, 0x10, RZ ;  /* 0x0000001028287819 */ /* 0x000fe200000006ff */
[----:B------:R-:W3:Y:S01]  /*0ce0*/  LDG.E.CONSTANT R37, desc[UR14][R6.64+0x280] ;  /* 0x0002800e06257981 */ /* 0x000ee2000c1e9900 */
[----:B-----5:R-:W-:Y:S02]  /*0cf0*/  IMAD.U32 R43, R35, 0x10000, RZ ;  /* 0x00010000232b7824 */ /* 0x020fe400078e00ff */
[----:B------:R-:W-:Y:S01]  /*0d00*/  FFMA.FTZ R41, R9, R41, R38 ;  /* 0x0000002909297223 */ /* 0x000fe20000010026 */
[----:B------:R-:W-:Y:S01]  /*0d10*/  FFMA.FTZ R38, R26, R40, R39 ;  /* 0x000000281a267223 */ /* 0x000fe20000010027 */
[----:B------:R-:W4:Y:S02]  /*0d20*/  LDG.E.CONSTANT R42, desc[UR14][R6.64+0x480] ;  /* 0x0004800e062a7981 */ /* 0x000f24000c1e9900 */
[----:B------:R-:W-:-:S02]  /*0d30*/  FFMA.FTZ R43, R14, R43, R41 ;  /* 0x0000002b0e2b7223 */ /* 0x000fc40000010029 */
[----:B------:R-:W5:Y:S04]  /*0d40*/  LDG.E.CONSTANT R39, desc[UR14][R6.64+0x300] ;  /* 0x0003000e06277981 */ /* 0x000f68000c1e9900 */
[----:B------:R-:W4:Y:S04]  /*0d50*/  LDG.E.CONSTANT R41, desc[UR14][R6.64+0x380] ;  /* 0x0003800e06297981 */ /* 0x000f28000c1e9900 */
[----:B------:R5:W4:Y:S01]  /*0d60*/  LDG.E.CONSTANT R40, desc[UR14][R6.64+0x400] ;  /* 0x0004000e06287981 */ /* 0x000b22000c1e9900 */
[----:B------:R-:W-:-:S05]  /*0d70*/  PRMT R35, R35, 0x7632, R35 ;  /* 0x0000763223237816 */ /* 0x000fca0000000023 */
[----:B------:R-:W-:-:S04]  /*0d80*/  IMAD.U32 R35, R35, 0x10000, RZ ;  /* 0x0001000023237824 */ /* 0x000fc800078e00ff */
[--C-:B------:R-:W-:Y:S01]  /*0d90*/  FFMA.FTZ R35, R27, R35, R38.reuse ;  /* 0x000000231b237223 */ /* 0x100fe20000010026 */
[----:B------:R-:W-:Y:S01]  /*0da0*/  UMOV UR4, 0xffffffff ;  /* 0xffffffff00047882 */ /* 0x000fe20000000000 */
[----:B--2---:R-:W-:-:S05]  /*0db0*/  PRMT R38, R36, 0x7632, R38 ;  /* 0x0000763224267816 */ /* 0x004fca0000000026 */
[----:B------:R-:W-:Y:S01]  /*0dc0*/  IMAD.U32 R38, R38, 0x10000, RZ ;  /* 0x0001000026267824 */ /* 0x000fe200078e00ff */
[----:B------:R-:W-:-:S03]  /*0dd0*/  SHF.L.U32 R36, R36, 0x10, RZ ;  /* 0x0000001024247819 */ /* 0x000fc600000006ff */
[----:B------:R-:W-:Y:S01]  /*0de0*/  FFMA.FTZ R38, R28, R38, R35 ;  /* 0x000000261c267223 */ /* 0x000fe20000010023 */
[C---:B---3--:R-:W-:Y:S01]  /*0df0*/  IMAD.U32 R35, R37.reuse, 0x10000, RZ ;  /* 0x0001000025237824 */ /* 0x048fe200078e00ff */
[----:B------:R-:W-:Y:S01]  /*0e00*/  PRMT R37, R37, 0x7632, R37 ;  /* 0x0000763225257816 */ /* 0x000fe20000000025 */
[----:B------:R-:W-:-:S03]  /*0e10*/  FFMA.FTZ R36, R16, R36, R43 ;  /* 0x0000002410247223 */ /* 0x000fc6000001002b */
[----:B------:R-:W-:Y:S01]  /*0e20*/  SHF.L.U32 R37, R37, 0x10, RZ ;  /* 0x0000001025257819 */ /* 0x000fe200000006ff */
[----:B------:R-:W-:Y:S01]  /*0e30*/  FFMA.FTZ R35, R17, R35, R36 ;  /* 0x0000002311237223 */ /* 0x000fe20000010024 */
[C---:B-----5:R-:W-:Y:S01]  /*0e40*/  PRMT R6, R39.reuse, 0x7632, R6 ;  /* 0x0000763227067816 */ /* 0x060fe20000000006 */
[----:B------:R-:W-:Y:S02]  /*0e50*/  IMAD.U32 R39, R39, 0x10000, RZ ;  /* 0x0001000027277824 */ /* 0x000fe400078e00ff */
[----:B------:R-:W-:Y:S01]  /*0e60*/  FFMA.FTZ R37, R29, R37, R38 ;  /* 0x000000251d257223 */ /* 0x000fe20000010026 */
[C---:B----4-:R-:W-:Y:S01]  /*0e70*/  PRMT R7, R41.reuse, 0x7632, R7 ;  /* 0x0000763229077816 */ /* 0x050fe20000000007 */
[----:B------:R-:W-:Y:S01]  /*0e80*/  IMAD.U32 R6, R6, 0x10000, RZ ;  /* 0x0001000006067824 */ /* 0x000fe200078e00ff */
[----:B------:R-:W-:Y:S01]  /*0e90*/  SHF.L.U32 R41, R41, 0x10, RZ ;  /* 0x0000001029297819 */ /* 0x000fe200000006ff */
[--C-:B------:R-:W-:Y:S01]  /*0ea0*/  FFMA.FTZ R36, R18, R39, R35.reuse ;  /* 0x0000002712247223 */ /* 0x100fe20000010023 */
[----:B------:R-:W-:Y:S01]  /*0eb0*/  PRMT R35, R40, 0x7632, R35 ;  /* 0x0000763228237816 */ /* 0x000fe20000000023 */
[----:B------:R-:W-:Y:S01]  /*0ec0*/  FFMA.FTZ R6, R30, R6, R37 ;  /* 0x000000061e067223 */ /* 0x000fe20000010025 */
[----:B------:R-:W-:-:S02]  /*0ed0*/  IMAD.U32 R7, R7, 0x10000, RZ ;  /* 0x0001000007077824 */ /* 0x000fc400078e00ff */
[--C-:B------:R-:W-:Y:S01]  /*0ee0*/  FFMA.FTZ R41, R19, R41, R36.reuse ;  /* 0x0000002913297223 */ /* 0x100fe20000010024 */
[----:B------:R-:W-:Y:S01]  /*0ef0*/  PRMT R36, R42, 0x7632, R36 ;  /* 0x000076322a247816 */ /* 0x000fe20000000024 */
[----:B------:R-:W-:Y:S01]  /*0f00*/  IMAD.U32 R40, R40, 0x10000, RZ ;  /* 0x0001000028287824 */ /* 0x000fe200078e00ff */
[----:B------:R-:W-:Y:S01]  /*0f10*/  SHF.L.U32 R35, R35, 0x10, RZ ;  /* 0x0000001023237819 */ /* 0x000fe200000006ff */
[----:B------:R-:W-:Y:S01]  /*0f20*/  FFMA.FTZ R7, R31, R7, R6 ;  /* 0x000000071f077223 */ /* 0x000fe20000010006 */
[----:B------:R-:W-:Y:S02]  /*0f30*/  IMAD.U32 R42, R42, 0x10000, RZ ;  /* 0x000100002a2a7824 */ /* 0x000fe400078e00ff */
        /* <DEDUP_REMOVED lines=10> */
.L_x_19992:
[----:B------:R-:W-:Y:S01]  /*0fe0*/  IADD3 R6, PT, PT, R21, 0x1, RZ ;  /* 0x0000000115067810 */ /* 0x000fe20007ffe0ff */
        /* <DEDUP_REMOVED lines=20> */
.L_x_19944:
[----:B------:R-:W-:Y:S05]  /*1130*/  BSYNC B0 ;  /* 0x0000000000007941 */ /* 0x000fea0003800000 */
.L_x_19943:
        /* <DEDUP_REMOVED lines=9> */
[----:B------:R-:W-:-:S05]  /*11d0*/  VIMNMX R9, PT, PT, R9, UR13, PT ;  /* 0x0000000d09097c48 */ /* 0x000fca000bfe0100 */
[----:B------:R-:W-:Y:S01]  /*11e0*/  IMAD.IADD R5, R9, 0x1, -R2 ;  /* 0x0000000109057824 */ /* 0x000fe200078e0a02 */
[----:B-1----:R-:W-:Y:S02]  /*11f0*/  SHF.R.U32.HI R15, RZ, 0x5, R16 ;  /* 0x00000005ff0f7819 */ /* 0x002fe40000011610 */
[----:B------:R-:W-:Y:S01]  /*1200*/  LOP3.LUT R14, R16, 0x1f, RZ, 0xc0, !PT ;  /* 0x0000001f100e7812 */ /* 0x000fe200078ec0ff */
[----:B------:R-:W-:Y:S06]  /*1210*/  BRA.DIV UR4, `(.L_x_19947) ;  /* 0x0000003204047947 */ /* 0x000fec000b800000 */
[----:B------:R-:W1:Y:S02]  /*1220*/  SHFL.BFLY PT, R7, R8, 0x10, 0x1f ;  /* 0x0e001f0008077f89 */ /* 0x000e6400000e0000 */
[----:B-1----:R-:W-:-:S05]  /*1230*/  FMNMX.FTZ R10, R7, R8, !PT ;  /* 0x00000008070a7209 */ /* 0x002fca0007810000 */
[----:B------:R-:W1:Y:S02]  /*1240*/  SHFL.BFLY PT, R11, R10, 0x8, 0x1f ;  /* 0x0d001f000a0b7f89 */ /* 0x000e6400000e0000 */
[----:B-1----:R-:W-:-:S05]  /*1250*/  FMNMX.FTZ R11, R10, R11, !PT ;  /* 0x0000000b0a0b7209 */ /* 0x002fca0007810000 */
[----:B------:R1:W3:Y:S02]  /*1260*/  SHFL.BFLY PT, R12, R11, 0x4, 0x1f ;  /* 0x0c801f000b0c7f89 */ /* 0x0002e400000e0000 */
.L_x_19997:
[----:B------:R-:W-:Y:S01]  /*1270*/  IADD3 R6, PT, PT, R4, 0xa0, RZ ;  /* 0x000000a004067810 */ /* 0x000fe20007ffe0ff */
[----:B------:R-:W-:Y:S05]  /*1280*/  WARPSYNC.ALL ;  /* 0x0000000000007948 */ /* 0x000fea0003800000 */
[----:B------:R-:W-:Y:S02]  /*1290*/  ISETP.NE.AND P3, PT, R14, RZ, PT ;  /* 0x000000ff0e00720c */ /* 0x000fe40003f65270 */
[----:B--2---:R-:W-:Y:S02]  /*12a0*/  LEA R6, R3, R6, 0x18 ;  /* 0x0000000603067211 */ /* 0x004fe400078ec0ff */
[----:B---3--:R-:W-:-:S03]  /*12b0*/  FMNMX.FTZ R12, R11, R12, !PT ;  /* 0x0000000c0b0c7209 */ /* 0x008fc60007810000 */
[----:B------:R-:W-:-:S06]  /*12c0*/  IMAD R7, R15, 0x4, R6 ;  /* 0x000000040f077824 */ /* 0x000fcc00078e0206 */
[----:B------:R-:W-:Y:S01]  /*12d0*/  @!P3 STS [R7], R12 ;  /* 0x0000000c0700b388 */ /* 0x000fe20000000800 */
[----:B------:R-:W-:Y:S01]  /*12e0*/  BAR.SYNC.DEFER_BLOCKING 0x0 ;  /* 0x0000000000007b1d */ /* 0x000fe20000010000 */
[C---:B------:R-:W-:Y:S01]  /*12f0*/  ISETP.GT.U32.AND P2, PT, R14.reuse, 0x3, PT ;  /* 0x000000030e00780c */ /* 0x040fe20003f44070 */
[----:B------:R-:W-:Y:S01]  /*1300*/  IMAD R8, R14, 0x4, R6 ;  /* 0x000000040e087824 */ /* 0x000fe200078e0206 */
[----:B------:R-:W-:Y:S02]  /*1310*/  MOV R10, 0xff7fffff ;  /* 0xff7fffff000a7802 */ /* 0x000fe40000000f00 */
[----:B------:R-:W-:Y:S01]  /*1320*/  ISETP.GE.AND P1, PT, R16, R5, PT ;  /* 0x000000051000720c */ /* 0x000fe20003f26270 */
[----:B------:R-:W-:Y:S08]  /*1330*/  BSSY.RECONVERGENT B0, `(.L_x_19948) ;  /* 0x00000ea000007945 */ /* 0x000ff00003800200 */
[----:B------:R-:W1:Y:S04]  /*1340*/  @!P2 LDS R10, [R8] ;  /* 0x00000000080aa984 */ /* 0x000e680000000800 */
[----:B-1----:R-:W1:Y:S02]  /*1350*/  SHFL.BFLY PT, R11, R10, 0x2, 0x1f ;  /* 0x0c401f000a0b7f89 */ /* 0x002e6400000e0000 */
[----:B-1----:R-:W-:-:S05]  /*1360*/  FMNMX.FTZ R12, R11, R10, !PT ;  /* 0x0000000a0b0c7209 */ /* 0x002fca0007810000 */
[----:B------:R-:W1:Y:S02]  /*1370*/  SHFL.BFLY PT, R11, R12, 0x1, 0x1f ;  /* 0x0c201f000c0b7f89 */ /* 0x000e6400000e0000 */
[----:B-1----:R-:W-:Y:S01]  /*1380*/  FMNMX.FTZ R6, R12, R11, !PT ;  /* 0x0000000b0c067209 */ /* 0x002fe20007810000 */
[----:B------:R-:W-:-:S05]  /*1390*/  IMAD.MOV.U32 R11, RZ, RZ, RZ ;  /* 0x000000ffff0b7224 */ /* 0x000fca00078e00ff */
[----:B------:R-:W1:Y:S01]  /*13a0*/  SHFL.IDX PT, R6, R6, RZ, 0x1f ;  /* 0x00001fff06067589 */ /* 0x000e6200000e0000 */
[----:B------:R-:W-:Y:S05]  /*13b0*/  @P1 BRA `(.L_x_19949) ;  /* 0x0000000c00841947 */ /* 0x000fea0003800000 */
[----:B------:R-:W-:Y:S01]  /*13c0*/  LOP3.LUT R10, RZ, R16, RZ, 0x33, !PT ;  /* 0x00000010ff0a7212 */ /* 0x000fe200078e33ff */
[----:B------:R-:W-:Y:S04]  /*13d0*/  BSSY.RECONVERGENT B1, `(.L_x_19950) ;  /* 0x000001c000017945 */ /* 0x000fe80003800200 */
[----:B-----5:R-:W-:-:S05]  /*13e0*/  IMAD.IADD R13, R9, 0x1, R10 ;  /* 0x00000001090d7824 */ /* 0x020fca00078e020a */
[----:B------:R-:W-:Y:S02]  /*13f0*/  LOP3.LUT R10, R13, 0x180, RZ, 0xc0, !PT ;  /* 0x000001800d0a7812 */ /* 0x000fe400078ec0ff */
[----:B------:R-:W-:Y:S02]  /*1400*/  IADD3 R11, PT, PT, -R2, R13, RZ ;  /* 0x0000000d020b7210 */ /* 0x000fe40007ffe1ff */
[----:B------:R-:W-:Y:S01]  /*1410*/  ISETP.NE.AND P0, PT, R10, 0x180, PT ;  /* 0x000001800a00780c */ /* 0x000fe20003f05270 */
[----:B------:R-:W-:Y:S01]  /*1420*/  IMAD.MOV.U32 R10, RZ, RZ, R16 ;  /* 0x000000ffff0a7224 */ /* 0x000fe200078e0010 */
[----:B------:R-:W-:Y:S01]  /*1430*/  ISETP.GE.U32.AND P4, PT, R11, 0x180, PT ;  /* 0x000001800b00780c */ /* 0x000fe20003f86070 */
[----:B------:R-:W-:-:S10]  /*1440*/  IMAD.MOV.U32 R11, RZ, RZ, RZ ;  /* 0x000000ffff0b7224 */ /* 0x000fd400078e00ff */
        /* <DEDUP_REMOVED lines=9> */
.L_x_19952:
[----:B------:R-:W1:Y:S01]  /*14e0*/  LDS R17, [R12] ;  /* 0x000000000c117984 */ /* 0x000e620000000800 */
[----:B------:R-:W-:Y:S01]  /*14f0*/  VIADD R13, R13, 0x1 ;  /* 0x000000010d0d7836 */ /* 0x000fe20000000000 */
[----:B------:R-:W-:-:S04]  /*1500*/  IADD3 R10, PT, PT, R10, 0x80, RZ ;  /* 0x000000800a0a7810 */ /* 0x000fc80007ffe0ff */
[----:B------:R-:W-:Y:S01]  /*1510*/  ISETP.NE.AND P0, PT, R13, RZ, PT ;  /* 0x000000ff0d00720c */ /* 0x000fe20003f05270 */
[----:B-1----:R-:W-:-:S04]  /*1520*/  FADD.FTZ R17, -R6, R17 ;  /* 0x0000001106117221 */ /* 0x002fc80000010100 */
[----:B------:R-:W-:-:S06]  /*1530*/  FMUL.FTZ R17, R17, 1.4426950216293334961 ;  /* 0x3fb8aa3b11117820 */ /* 0x000fcc0000410000 */
[----:B------:R-:W1:Y:S02]  /*1540*/  MUFU.EX2 R17, R17 ;  /* 0x0000001100117308 */ /* 0x000e640000000800 */
[----:B-1----:R1:W-:Y:S01]  /*1550*/  STS [R12], R17 ;  /* 0x000000110c007388 */ /* 0x0023e20000000800 */
[----:B------:R-:W-:Y:S01]  /*1560*/  FADD.FTZ R11, R17, R11 ;  /* 0x0000000b110b7221 */ /* 0x000fe20000010000 */
[----:B-1----:R-:W-:Y:S01]  /*1570*/  VIADD R12, R12, 0x200 ;  /* 0x000002000c0c7836 */ /* 0x002fe20000000000 */
[----:B------:R-:W-:Y:S06]  /*1580*/  @P0 BRA `(.L_x_19952) ;  /* 0xfffffffc00d40947 */ /* 0x000fec000383ffff */
.L_x_19951:
[----:B------:R-:W-:Y:S05]  /*1590*/  BSYNC.RECONVERGENT B1 ;  /* 0x0000000000017941 */ /* 0x000fea0003800200 */
.L_x_19950:
        /* <DEDUP_REMOVED lines=12> */
.L_x_19955:
        /* <DEDUP_REMOVED lines=12> */
[----:B-1----:R-:W-:-:S03]  /*1720*/  FADD.FTZ R18, -R6, R17 ;  /* 0x0000001106127221 */ /* 0x002fc60000010100 */
[----:B------:R-:W1:Y:S01]  /*1730*/  LDS R25, [R12+0x1000] ;  /* 0x001000000c197984 */ /* 0x000e620000000800 */
[----:B------:R-:W-:-:S03]  /*1740*/  FMUL.FTZ R18, R18, 1.4426950216293334961 ;  /* 0x3fb8aa3b12127820 */ /* 0x000fc60000410000 */
[----:B------:R-:W1:Y:S01]  /*1750*/  LDS R19, [R12+0x1200] ;  /* 0x001200000c137984 */ /* 0x000e620000000800 */
[C---:B--2---:R-:W-:Y:S01]  /*1760*/  FADD.FTZ R20, -R6.reuse, R21 ;  /* 0x0000001506147221 */ /* 0x044fe20000010100 */
[----:B---3--:R-:W-:Y:S02]  /*1770*/  FADD.FTZ R22, -R6, R23 ;  /* 0x0000001706167221 */ /* 0x008fe40000010100 */
[----:B------:R-:W2:Y:S01]  /*1780*/  LDS R17, [R12+0x1400] ;  /* 0x001400000c117984 */ /* 0x000ea20000000800 */
[----:B------:R-:W-:Y:S01]  /*1790*/  FMUL.FTZ R20, R20, 1.4426950216293334961 ;  /* 0x3fb8aa3b14147820 */ /* 0x000fe20000410000 */
[----:B------:R-:W3:Y:S01]  /*17a0*/  MUFU.EX2 R18, R18 ;  /* 0x0000001200127308 */ /* 0x000ee20000000800 */
[----:B----4-:R-:W-:Y:S01]  /*17b0*/  FADD.FTZ R24, -R6, R29 ;  /* 0x0000001d06187221 */ /* 0x010fe20000010100 */
[----:B------:R-:W4:Y:S01]  /*17c0*/  LDS R21, [R12+0x1600] ;  /* 0x001600000c157984 */ /* 0x000f220000000800 */
[----:B------:R-:W-:Y:S01]  /*17d0*/  FMUL.FTZ R22, R22, 1.4426950216293334961 ;  /* 0x3fb8aa3b16167820 */ /* 0x000fe20000410000 */
[----:B------:R0:W3:Y:S01]  /*17e0*/  MUFU.EX2 R41, R20 ;  /* 0x0000001400297308 */ /* 0x0000e20000000800 */
[----:B-----5:R-:W-:Y:S01]  /*17f0*/  FADD.FTZ R26, -R6, R35 ;  /* 0x00000023061a7221 */ /* 0x020fe20000010100 */
[----:B------:R-:W5:Y:S01]  /*1800*/  LDS R23, [R12+0x1800] ;  /* 0x001800000c177984 */ /* 0x000f620000000800 */
[----:B------:R-:W-:Y:S01]  /*1810*/  FMUL.FTZ R24, R24, 1.4426950216293334961 ;  /* 0x3fb8aa3b18187820 */ /* 0x000fe20000410000 */
[----:B------:R3:W1:Y:S01]  /*1820*/  MUFU.EX2 R35, R22 ;  /* 0x0000001600237308 */ /* 0x0006620000000800 */
[----:B------:R-:W-:Y:S01]  /*1830*/  FMUL.FTZ R26, R26, 1.4426950216293334961 ;  /* 0x3fb8aa3b1a1a7820 */ /* 0x000fe20000410000 */
[----:B------:R-:W5:Y:S01]  /*1840*/  LDS R29, [R12+0x1a00] ;  /* 0x001a00000c1d7984 */ /* 0x000f620000000800 */
[C---:B0-----:R-:W-:Y:S01]  /*1850*/  FADD.FTZ R20, -R6.reuse, R33 ;  /* 0x0000002106147221 */ /* 0x041fe20000010100 */
[----:B------:R-:W-:-:S02]  /*1860*/  FADD.FTZ R28, -R6, R39 ;  /* 0x00000027061c7221 */ /* 0x000fc40000010100 */
[----:B---3--:R2:W-:Y:S01]  /*1870*/  STS [R12+-0x400], R18 ;  /* 0xfffc00120c007388 */ /* 0x0085e20000000800 */
[----:B------:R-:W0:Y:S01]  /*1880*/  MUFU.EX2 R39, R24 ;  /* 0x0000001800277308 */ /* 0x000e220000000800 */
[----:B------:R-:W-:Y:S01]  /*1890*/  FMUL.FTZ R22, R20, 1.4426950216293334961 ;  /* 0x3fb8aa3b14167820 */ /* 0x000fe20000410000 */
[----:B------:R-:W-:Y:S01]  /*18a0*/  FADD.FTZ R20, R18, R11 ;  /* 0x0000000b12147221 */ /* 0x000fe20000010000 */
[----:B------:R-:W-:Y:S01]  /*18b0*/  FADD.FTZ R30, -R6, R37 ;  /* 0x00000025061e7221 */ /* 0x000fe20000010100 */
[----:B------:R-:W-:Y:S01]  /*18c0*/  FMUL.FTZ R28, R28, 1.4426950216293334961 ;  /* 0x3fb8aa3b1c1c7820 */ /* 0x000fe20000410000 */
[----:B------:R-:W3:Y:S01]  /*18d0*/  MUFU.EX2 R37, R26 ;  /* 0x0000001a00257308 */ /* 0x000ee20000000800 */
[----:B------:R-:W-:Y:S01]  /*18e0*/  FADD.FTZ R20, R20, R41 ;  /* 0x0000002914147221 */ /* 0x000fe20000010000 */
[----:B------:R-:W-:Y:S01]  /*18f0*/  FMUL.FTZ R30, R30, 1.4426950216293334961 ;  /* 0x3fb8aa3b1e1e7820 */ /* 0x000fe20000410000 */
[----:B------:R-:W-:Y:S01]  /*1900*/  FADD.FTZ R32, -R6, R31 ;  /* 0x0000001f06207221 */ /* 0x000fe20000010100 */
[----:B------:R-:W2:Y:S01]  /*1910*/  MUFU.EX2 R33, R28 ;  /* 0x0000001c00217308 */ /* 0x000ea20000000800 */
[----:B-1----:R-:W-:Y:S01]  /*1920*/  FADD.FTZ R20, R20, R35 ;  /* 0x0000002314147221 */ /* 0x002fe20000010000 */
[----:B------:R-:W-:Y:S01]  /*1930*/  FADD.FTZ R34, -R6, R27 ;  /* 0x0000001b06227221 */ /* 0x000fe20000010100 */
[----:B------:R-:W-:Y:S01]  /*1940*/  FMUL.FTZ R32, R32, 1.4426950216293334961 ;  /* 0x3fb8aa3b20207820 */ /* 0x000fe20000410000 */
[----:B------:R-:W1:Y:S01]  /*1950*/  MUFU.EX2 R31, R30 ;  /* 0x0000001e001f7308 */ /* 0x000e620000000800 */
[----:B0-----:R-:W-:Y:S01]  /*1960*/  FADD.FTZ R20, R20, R39 ;  /* 0x0000002714147221 */ /* 0x001fe20000010000 */
[----:B------:R-:W-:Y:S01]  /*1970*/  FADD.FTZ R25, -R6, R25 ;  /* 0x0000001906197221 */ /* 0x000fe20000010100 */
[----:B------:R-:W-:Y:S01]  /*1980*/  FMUL.FTZ R34, R34, 1.4426950216293334961 ;  /* 0x3fb8aa3b22227820 */ /* 0x000fe20000410000 */
[----:B------:R4:W0:Y:S01]  /*1990*/  MUFU.EX2 R27, R22 ;  /* 0x00000016001b7308 */ /* 0x0008220000000800 */
[----:B------:R-:W-:Y:S01]  /*19a0*/  FADD.FTZ R24, -R6, R19 ;  /* 0x0000001306187221 */ /* 0x000fe20000010100 */
[----:B---3--:R-:W-:Y:S01]  /*19b0*/  FADD.FTZ R20, R20, R37 ;  /* 0x0000002514147221 */ /* 0x008fe20000010000 */
[----:B------:R-:W-:Y:S01]  /*19c0*/  FMUL.FTZ R25, R25, 1.4426950216293334961 ;  /* 0x3fb8aa3b19197820 */ /* 0x000fe20000410000 */
[----:B------:R-:W3:Y:S01]  /*19d0*/  MUFU.EX2 R11, R32 ;  /* 0x00000020000b7308 */ /* 0x000ee20000000800 */
[----:B--2---:R-:W-:Y:S01]  /*19e0*/  FADD.FTZ R18, -R6, R17 ;  /* 0x0000001106127221 */ /* 0x004fe20000010100 */
[----:B------:R-:W-:Y:S01]  /*19f0*/  FADD.FTZ R20, R20, R33 ;  /* 0x0000002114147221 */ /* 0x000fe20000010000 */
[----:B------:R-:W-:Y:S01]  /*1a00*/  FMUL.FTZ R24, R24, 1.4426950216293334961 ;  /* 0x3fb8aa3b18187820 */ /* 0x000fe20000410000 */
[----:B------:R-:W2:Y:S01]  /*1a10*/  MUFU.EX2 R19, R34 ;  /* 0x0000002200137308 */ /* 0x000ea20000000800 */
[----:B----4-:R-:W-:Y:S01]  /*1a20*/  FADD.FTZ R22, -R6, R21 ;  /* 0x0000001506167221 */ /* 0x010fe20000010100 */
[----:B-1----:R-:W-:Y:S01]  /*1a30*/  FADD.FTZ R20, R20, R31 ;  /* 0x0000001f14147221 */ /* 0x002fe20000010000 */
[----:B------:R-:W-:Y:S01]  /*1a40*/  FMUL.FTZ R18, R18, 1.4426950216293334961 ;  /* 0x3fb8aa3b12127820 */ /* 0x000fe20000410000 */
[----:B------:R-:W1:Y:S01]  /*1a50*/  MUFU.EX2 R17, R25 ;  /* 0x0000001900117308 */ /* 0x000e620000000800 */
[----:B-----5:R-:W-:Y:S01]  /*1a60*/  FADD.FTZ R26, -R6, R23 ;  /* 0x00000017061a7221 */ /* 0x020fe20000010100 */
[----:B0-----:R-:W-:Y:S01]  /*1a70*/  FADD.FTZ R20, R20, R27 ;  /* 0x0000001b14147221 */ /* 0x001fe20000010000 */
[----:B------:R-:W-:Y:S01]  /*1a80*/  FMUL.FTZ R22, R22, 1.4426950216293334961 ;  /* 0x3fb8aa3b16167820 */ /* 0x000fe20000410000 */
[----:B------:R0:W4:Y:S01]  /*1a90*/  MUFU.EX2 R21, R24 ;  /* 0x0000001800157308 */ /* 0x0001220000000800 */
[----:B------:R-:W-:Y:S01]  /*1aa0*/  FADD.FTZ R29, -R6, R29 ;  /* 0x0000001d061d7221 */ /* 0x000fe20000010100 */
[----:B---3--:R-:W-:Y:S01]  /*1ab0*/  FADD.FTZ R20, R20, R11 ;  /* 0x0000000b14147221 */ /* 0x008fe20000010000 */
[----:B------:R-:W-:Y:S01]  /*1ac0*/  FMUL.FTZ R26, R26, 1.4426950216293334961 ;  /* 0x3fb8aa3b1a1a7820 */ /* 0x000fe20000410000 */
[----:B------:R-:W3:Y:S01]  /*1ad0*/  MUFU.EX2 R23, R18 ;  /* 0x0000001200177308 */ /* 0x000ee20000000800 */
[----:B------:R5:W-:Y:S01]  /*1ae0*/  STS [R12+-0x200], R41 ;  /* 0xfffe00290c007388 */ /* 0x000be20000000800 */
[----:B--2---:R-:W-:-:S02]  /*1af0*/  FADD.FTZ R20, R20, R19 ;  /* 0x0000001314147221 */ /* 0x004fc40000010000 */
[----:B------:R-:W2:Y:S01]  /*1b00*/  MUFU.EX2 R25, R22 ;  /* 0x0000001600197308 */ /* 0x000ea20000000800 */
[----:B0-----:R-:W-:Y:S01]  /*1b10*/  FMUL.FTZ R24, R29, 1.4426950216293334961 ;  /* 0x3fb8aa3b1d187820 */ /* 0x001fe20000410000 */
[----:B-1----:R-:W-:Y:S01]  /*1b20*/  FADD.FTZ R20, R20, R17 ;  /* 0x0000001114147221 */ /* 0x002fe20000010000 */
[----:B------:R-:W-:Y:S01]  /*1b30*/  STS [R12], R35 ;  /* 0x000000230c007388 */ /* 0x000fe20000000800 */
[----:B------:R-:W0:Y:S02]  /*1b40*/  MUFU.EX2 R29, R26 ;  /* 0x0000001a001d7308 */ /* 0x000e240000000800 */
[----:B----4-:R-:W-:Y:S01]  /*1b50*/  FADD.FTZ R20, R20, R21 ;  /* 0x0000001514147221 */ /* 0x010fe20000010000 */
[----:B------:R-:W-:Y:S01]  /*1b60*/  STS [R12+0x200], R39 ;  /* 0x000200270c007388 */ /* 0x000fe20000000800 */
[----:B-----5:R-:W1:Y:S02]  /*1b70*/  MUFU.EX2 R41, R24 ;  /* 0x0000001800297308 */ /* 0x020e640000000800 */
[----:B---3--:R-:W-:Y:S01]  /*1b80*/  FADD.FTZ R20, R20, R23 ;  /* 0x0000001714147221 */ /* 0x008fe20000010000 */
        /* <DEDUP_REMOVED lines=17> */
.L_x_19954:
[----:B------:R-:W-:Y:S05]  /*1ca0*/  BSYNC.RECONVERGENT B1 ;  /* 0x0000000000017941 */ /* 0x000fea0003800200 */
.L_x_19953:
        /* <DEDUP_REMOVED lines=54> */
[----:B0-----:R-:W-:-:S07]  /*2010*/  VIADD R12, R12, 0x1000 ;  /* 0x000010000c0c7836 */ /* 0x001fce0000000000 */
.L_x_19957:
[----:B------:R-:W-:Y:S05]  /*2020*/  BSYNC.RECONVERGENT B1 ;  /* 0x0000000000017941 */ /* 0x000fea0003800200 */
.L_x_19956:
        /* <DEDUP_REMOVED lines=26> */
.L_x_19949:
[----:B------:R-:W-:Y:S05]  /*21d0*/  BSYNC.RECONVERGENT B0 ;  /* 0x0000000000007941 */ /* 0x000fea0003800200 */
.L_x_19948:
[----:B------:R-:W2:Y:S01]  /*21e0*/  SHFL.BFLY PT, R10, R11, 0x10, 0x1f ;  /* 0x0e001f000b0a7f89 */ /* 0x000ea200000e0000 */
[----:B------:R-:W-:Y:S01]  /*21f0*/  BSSY.RECONVERGENT B0, `(.L_x_19958) ;  /* 0x000009e000007945 */ /* 0x000fe20003800200 */
[----:B--2---:R-:W-:-:S05]  /*2200*/  FADD.FTZ R10, R10, R11 ;  /* 0x0000000b0a0a7221 */ /* 0x004fca0000010000 */
[----:B-1---5:R-:W1:Y:S02]  /*2210*/  SHFL.BFLY PT, R13, R10, 0x8, 0x1f ;  /* 0x0d001f000a0d7f89 */ /* 0x022e6400000e0000 */
        /* <DEDUP_REMOVED lines=22> */
[C---:B------:R-:W-:Y:S01]  /*2380*/  LOP3.LUT R8, R9.reuse, 0x180, RZ, 0xc0, !PT ;  /* 0x0000018009087812 */ /* 0x040fe200078ec0ff */
[----:B------:R-:W-:-:S03]  /*2390*/  IMAD.IADD R11, R9, 0x1, -R2 ;  /* 0x00000001090b7824 */ /* 0x000fc600078e0a02 */
[----:B------:R-:W-:Y:S02]  /*23a0*/  ISETP.NE.AND P0, PT, R8, 0x180, PT ;  /* 0x000001800800780c */ /* 0x000fe40003f05270 */
[----:B------:R-:W-:-:S11]  /*23b0*/  ISETP.GE.U32.AND P1, PT, R11, 0x180, PT ;  /* 0x000001800b00780c */ /* 0x000fd60003f26070 */
[----:B-1----:R-:W-:Y:S05]  /*23c0*/  @!P0 BRA `(.L_x_19961) ;  /* 0x0000000000408947 */ /* 0x002fea0003800000 */
        /* <DEDUP_REMOVED lines=9> */
.L_x_19962:
[----:B------:R-:W1:Y:S01]  /*2460*/  LDS R18, [R8] ;  /* 0x0000000008127984 */ /* 0x000e620000000800 */
[----:B------:R-:W-:-:S04]  /*2470*/  IADD3 R11, PT, PT, R11, 0x1, RZ ;  /* 0x000000010b0b7810 */ /* 0x000fc80007ffe0ff */
[----:B------:R-:W-:Y:S01]  /*2480*/  ISETP.NE.AND P0, PT, R11, RZ, PT ;  /* 0x000000ff0b00720c */ /* 0x000fe20003f05270 */
[----:B-1----:R-:W-:-:S05]  /*2490*/  FMUL.FTZ R9, R18, R7 ;  /* 0x0000000712097220 */ /* 0x002fca0000410000 */
[----:B------:R1:W-:Y:S02]  /*24a0*/  STS [R8], R9 ;  /* 0x0000000908007388 */ /* 0x0003e40000000800 */
[----:B-1----:R-:W-:-:S05]  /*24b0*/  VIADD R8, R8, 0x200 ;  /* 0x0000020008087836 */ /* 0x002fca0000000000 */
[----:B------:R-:W-:Y:S05]  /*24c0*/  @P0 BRA `(.L_x_19962) ;  /* 0xfffffffc00e40947 */ /* 0x000fea000383ffff */
.L_x_19961:
[----:B------:R-:W-:Y:S05]  /*24d0*/  BSYNC.RECONVERGENT B1 ;  /* 0x0000000000017941 */ /* 0x000fea0003800200 */
.L_x_19960:
        /* <DEDUP_REMOVED lines=12> */
.L_x_19965:
[----:B------:R-:W1:Y:S01]  /*25a0*/  LDS R18, [R8+-0x400] ;  /* 0xfffc000008127984 */ /* 0x000e620000000800 */
[----:B------:R-:W-:-:S03]  /*25b0*/  VIADD R12, R12, 0x800 ;  /* 0x000008000c0c7836 */ /* 0x000fc60000000000 */
[----:B------:R-:W2:Y:S02]  /*25c0*/  LDS R20, [R8+-0x200] ;  /* 0xfffe000008147984 */ /* 0x000ea40000000800 */
[----:B------:R-:W-:Y:S02]  /*25d0*/  ISETP.GE.AND P1, PT, R12, R9, PT ;  /* 0x000000090c00720c */ /* 0x000fe40003f26270 */
[----:B------:R-:W3:Y:S04]  /*25e0*/  LDS R22, [R8] ;  /* 0x0000000008167984 */ /* 0x000ee80000000800 */
[----:B------:R-:W4:Y:S04]  /*25f0*/  LDS R24, [R8+0x200] ;  /* 0x0002000008187984 */ /* 0x000f280000000800 */
[----:B------:R-:W5:Y:S04]  /*2600*/  LDS R26, [R8+0x400] ;  /* 0x00040000081a7984 */ /* 0x000f680000000800 */
[----:B------:R-:W5:Y:S04]  /*2610*/  LDS R28, [R8+0x600] ;  /* 0x00060000081c7984 */ /* 0x000f680000000800 */
[----:B------:R-:W-:Y:S04]  /*2620*/  LDS R30, [R8+0x800] ;  /* 0x00080000081e7984 */ /* 0x000fe80000000800 */
[----:B------:R-:W5:Y:S04]  /*2630*/  LDS R32, [R8+0xa00] ;  /* 0x000a000008207984 */ /* 0x000f680000000800 */
[----:B------:R-:W5:Y:S04]  /*2640*/  LDS R34, [R8+0xc00] ;  /* 0x000c000008227984 */ /* 0x000f680000000800 */
[----:B0-----:R-:W0:Y:S04]  /*2650*/  LDS R36, [R8+0xe00] ;  /* 0x000e000008247984 */ /* 0x001e280000000800 */
        /* <DEDUP_REMOVED lines=11> */
[----:B------:R-:W-:-:S03]  /*2710*/  FMUL.FTZ R23, R28, R7 ;  /* 0x000000071c177220 */ /* 0x000fc60000410000 */
        /* <DEDUP_REMOVED lines=28> */
.L_x_19964:
[----:B------:R-:W-:Y:S05]  /*28e0*/  BSYNC.RECONVERGENT B1 ;  /* 0x0000000000017941 */ /* 0x000fea0003800200 */
.L_x_19963:
        /* <DEDUP_REMOVED lines=31> */
.L_x_19967:
[----:B------:R-:W-:Y:S05]  /*2ae0*/  BSYNC.RECONVERGENT B1 ;  /* 0x0000000000017941 */ /* 0x000fea0003800200 */
.L_x_19966:
        /* <DEDUP_REMOVED lines=14> */
.L_x_19959:
[----:B------:R-:W-:Y:S05]  /*2bd0*/  BSYNC.RECONVERGENT B0 ;  /* 0x0000000000007941 */ /* 0x000fea0003800200 */
.L_x_19958:
[----:B------:R-:W-:Y:S01]  /*2be0*/  BAR.SYNC.DEFER_BLOCKING 0x0 ;  /* 0x0000000000007b1d */ /* 0x000fe20000010000 */
[----:B------:R-:W-:Y:S02]  /*2bf0*/  ISETP.NE.AND P0, PT, R16, RZ, PT ;  /* 0x000000ff1000720c */ /* 0x000fe40003f05270 */
[----:B--2---:R-:W-:-:S03]  /*2c00*/  MOV R8, UR17 ;  /* 0x0000001100087c02 */ /* 0x004fc60008000f00 */
[----:B------:R-:W2:Y:S01]  /*2c10*/  LDCU UR21, c[0x0][0x3dc] ;  /* 0x00007b80ff1577ac */ /* 0x000ea20008000800 */
[----:B------:R-:W-:Y:S01]  /*2c20*/  BSSY.RECONVERGENT B0, `(.L_x_19968) ;  /* 0x0000016000007945 */ /* 0x000fe20003800200 */
[----:B------:R-:W-:Y:S01]  /*2c30*/  IMAD R23, R8, 0x40, R15 ;  /* 0x0000004008177824 */ /* 0x000fe200078e020f */
[----:B------:R-:W3:Y:S04]  /*2c40*/  LDCU.64 UR22, c[0x0][0x3a8] ;  /* 0x00007500ff1677ac */ /* 0x000ee80008000a00 */
[----:B------:R-:W-:Y:S01]  /*2c50*/  ISETP.GE.U32.AND P1, PT, R23, UR8, PT ;  /* 0x0000000817007c0c */ /* 0x000fe2000bf26070 */
[----:B------:R-:W-:-:S12]  /*2c60*/  @P0 BRA `(.L_x_19969) ;  /* 0x0000000000440947 */ /* 0x000fd80003800000 */
        /* <DEDUP_REMOVED lines=10> */
[----:B------:R-:W-:Y:S01]  /*2d10*/  MOV R8, UR6 ;  /* 0x0000000600087c02 */ /* 0x000fe20008000f00 */
[----:B------:R-:W-:-:S02]  /*2d20*/  UIADD3.X UR5, UPT, UPT, UR11, UR5, URZ, UP1, !UPT ;  /* 0x000000050b057290 */ /* 0x000fc40008ffe4ff */
[----:B------:R-:W-:Y:S02]  /*2d30*/  IMAD.U32 R12, RZ, RZ, UR4 ;  /* 0x00000004ff0c7e24 */ /* 0x000fe4000f8e00ff */
[----:B------:R-:W-:Y:S02]  /*2d40*/  MOV R9, UR7 ;  /* 0x0000000700097c02 */ /* 0x000fe40008000f00 */
[----:B------:R-:W-:-:S03]  /*2d50*/  IMAD.U32 R13, RZ, RZ, UR5 ;  /* 0x00000005ff0d7e24 */ /* 0x000fc6000f8e00ff */
[----:B------:R4:W-:Y:S04]  /*2d60*/  STG.E desc[UR14][R8.64], R6 ;  /* 0x0000000608007986 */ /* 0x0009e8000c10190e */
[----:B-1----:R4:W-:Y:S02]  /*2d70*/  STG.E desc[UR14][R12.64], R10 ;  /* 0x0000000a0c007986 */ /* 0x0029e4000c10190e */
.L_x_19969:
[----:B--23--:R-:W-:Y:S05]  /*2d80*/  BSYNC.RECONVERGENT B0 ;  /* 0x0000000000007941 */ /* 0x00cfea0003800200 */
.L_x_19968:
[----:B------:R-:W-:Y:S01]  /*2d90*/  BSSY.RECONVERGENT B0, `(.L_x_19970) ;  /* 0x00000f0000007945 */ /* 0x000fe20003800200 */
[----:B------:R-:W-:Y:S01]  /*2da0*/  HFMA2 R17, -RZ, RZ, 0, 0 ;  /* 0x00000000ff117431 */ /* 0x000fe200000001ff */
[----:B------:R-:W-:Y:S02]  /*2db0*/  CS2R R18, SRZ ;  /* 0x0000000000127805 */ /* 0x000fe4000001ff00 */
[----:B------:R-:W-:Y:S05]  /*2dc0*/  @P1 BRA `(.L_x_19971) ;  /* 0x0000000c00b01947 */ /* 0x000fea0003800000 */
[----:B------:R-:W2:Y:S01]  /*2dd0*/  LDCU UR5, c[0x0][0x3e0] ;  /* 0x00007c00ff0577ac */ /* 0x000ea20008000800 */
[----:B----4-:R-:W-:Y:S01]  /*2de0*/  IMAD.WIDE.U32 R6, R23, 0x4, RZ ;  /* 0x0000000417067825 */ /* 0x010fe200078e00ff */
[----:B------:R-:W-:Y:S02]  /*2df0*/  IADD3 R4, PT, PT, R4, 0xc0, RZ ;  /* 0x000000c004047810 */ /* 0x000fe40007ffe0ff */
[----:B------:R-:W-:Y:S01]  /*2e00*/  CS2R R18, SRZ ;  /* 0x0000000000127805 */ /* 0x000fe2000001ff00 */
[----:B------:R-:W3:Y:S01]  /*2e10*/  LDCU.64 UR6, c[0x0][0x3b8] ;  /* 0x00007700ff0677ac */ /* 0x000ee20008000a00 */
[----:B------:R-:W-:Y:S01]  /*2e20*/  IMAD.U32 R5, RZ, RZ, UR9 ;  /* 0x00000009ff057e24 */ /* 0x000fe2000f8e00ff */
[----:B------:R-:W-:Y:S01]  /*2e30*/  LEA R4, R3, R4, 0x18 ;  /* 0x0000000403047211 */ /* 0x000fe200078ec0ff */
[----:B------:R-:W-:Y:S01]  /*2e40*/  IMAD R2, R15, 0x8, R2 ;  /* 0x000000080f027824 */ /* 0x000fe200078e0202 */
[----:B------:R-:W-:Y:S01]  /*2e50*/  UIADD3 UR4, UPT, UPT, UR13, 0x7, URZ ;  /* 0x000000070d047890 */ /* 0x000fe2000fffe0ff */
[----:B------:R-:W-:Y:S01]  /*2e60*/  IMAD.WIDE R6, R5, 0x4, R6 ;  /* 0x0000000405067825 */ /* 0x000fe200078e0206 */
[----:B------:R-:W-:-:S02]  /*2e70*/  LEA R24, R15, R4, 0x5 ;  /* 0x000000040f187211 */ /* 0x000fc400078e28ff */
[----:B------:R-:W-:Y:S01]  /*2e80*/  USHF.R.U32.HI UR4, URZ, 0x3, UR4 ;  /* 0x00000003ff047899 */ /* 0x000fe20008011604 */
[C---:B------:R-:W-:Y:S01]  /*2e90*/  IADD3 R22, PT, PT, R23.reuse, 0x1, RZ ;  /* 0x0000000117167810 */ /* 0x040fe20007ffe0ff */
[----:B------:R-:W-:Y:S02]  /*2ea0*/  IMAD.MOV.U32 R17, RZ, RZ, RZ ;  /* 0x000000ffff117224 */ /* 0x000fe400078e00ff */
[----:B------:R-:W-:Y:S02]  /*2eb0*/  VIADD R24, R24, 0x10 ;  /* 0x0000001018187836 */ /* 0x000fe40000000000 */
[----:B--2---:R-:W-:Y:S01]  /*2ec0*/  IMAD R12, R0, UR5, RZ ;  /* 0x00000005000c7c24 */ /* 0x004fe2000f8e02ff */
[----:B------:R-:W-:Y:S01]  /*2ed0*/  IADD3 R23, PT, PT, R23, -UR4, RZ ;  /* 0x8000000417177c10 */ /* 0x000fe2000fffe0ff */
[----:B------:R-:W-:Y:S01]  /*2ee0*/  VIADD R0, R2, 0x3 ;  /* 0x0000000302007836 */ /* 0x000fe20000000000 */
[----:B---3--:R-:W-:Y:S02]  /*2ef0*/  IADD3 R20, P0, PT, R6, UR6, RZ ;  /* 0x0000000606147c10 */ /* 0x008fe4000ff1e0ff */
[----:B------:R-:W-:-:S02]  /*2f00*/  SHF.R.S32.HI R13, RZ, 0x1f, R12 ;  /* 0x0000001fff0d7819 */ /* 0x000fc4000001140c */
[----:B------:R-:W-:-:S09]  /*2f10*/  IADD3.X R21, PT, PT, R7, UR7, RZ, P0, !PT ;  /* 0x0000000707157c10 */ /* 0x000fd200087fe4ff */
.L_x_19980:
[----:B------:R-:W2:Y:S04]  /*2f20*/  LDG.E.CONSTANT R3, desc[UR14][R20.64] ;  /* 0x0000000e14037981 */ /* 0x000ea8000c1e9900 */
[----:B-1----:R-:W-:Y:S01]  /*2f30*/  LDS.128 R8, [R24] ;  /* 0x0000000018087984 */ /* 0x002fe20000000c00 */
[----:B--2---:R-:W-:-:S03]  /*2f40*/  IMAD.WIDE R2, R3, UR21, R12 ;  /* 0x0000001503027c25 */ /* 0x004fc6000f8e020c */
[----:B------:R-:W-:-:S04]  /*2f50*/  LEA R4, P0, R14, R2, 0x3 ;  /* 0x000000020e047211 */ /* 0x000fc800078018ff */
        /* <DEDUP_REMOVED lines=14> */
[----:B-1----:R-:W-:Y:S01]  /*3040*/  F2FP.BF16.F32.PACK_AB R5, R5, R4 ;  /* 0x000000040505723e */ /* 0x002fe200000010ff */
[----:B------:R-:W-:Y:S01]  /*3050*/  VIADD R4, R0, 0xfffffffd ;  /* 0xfffffffd00047836 */ /* 0x000fe20000000000 */
[----:B------:R-:W-:-:S02]  /*3060*/  F2FP.BF16.F32.PACK_AB R6, R7, R6 ;  /* 0x000000060706723e */ /* 0x000fc400000010ff */
[----:B------:R-:W-:-:S07]  /*3070*/  F2FP.BF16.F32.PACK_AB R7, R9, R8 ;  /* 0x000000080907723e */ /* 0x000fce00000010ff */
[----:B--2---:R-:W-:Y:S05]  /*3080*/  @P0 BRA `(.L_x_19973) ;  /* 0x0000000000780947 */ /* 0x004fea0003800000 */
[C---:B------:R-:W-:Y:S01]  /*3090*/  VIADD R9, R0.reuse, 0x1 ;  /* 0x0000000100097836 */ /* 0x040fe20000000000 */
[C---:B------:R-:W-:Y:S01]  /*30a0*/  IADD3 R8, PT, PT, R0.reuse, -0x1, RZ ;  /* 0xffffffff00087810 */ /* 0x040fe20007ffe0ff */
[C---:B------:R-:W-:Y:S01]  /*30b0*/  VIADD R34, R0.reuse, 0x3 ;  /* 0x0000000300227836 */ /* 0x040fe20000000000 */
[C---:B------:R-:W-:Y:S02]  /*30c0*/  IADD3 R33, PT, PT, R0.reuse, 0x2, RZ ;  /* 0x0000000200217810 */ /* 0x040fe40007ffe0ff */
[----:B------:R-:W-:Y:S01]  /*30d0*/  ISETP.GE.AND P5, PT, R9, UR13, PT ;  /* 0x0000000d09007c0c */ /* 0x000fe2000bfa6270 */
[----:B------:R-:W-:Y:S01]  /*30e0*/  VIADD R9, R0, 0xfffffffe ;  /* 0xfffffffe00097836 */ /* 0x000fe20000000000 */
[----:B------:R-:W-:Y:S02]  /*30f0*/  ISETP.GE.AND P1, PT, R8, UR13, PT ;  /* 0x0000000d08007c0c */ /* 0x000fe4000bf26270 */
[----:B------:R-:W-:Y:S02]  /*3100*/  ISETP.GE.AND P4, PT, R33, UR13, PT ;  /* 0x0000000d21007c0c */ /* 0x000fe4000bf86270 */
[----:B------:R-:W-:-:S02]  /*3110*/  ISETP.GE.AND P6, PT, R0, UR13, PT ;  /* 0x0000000d00007c0c */ /* 0x000fc4000bfc6270 */
[C---:B-----5:R-:W-:Y:S02]  /*3120*/  PRMT R8, R31.reuse, 0x7632, R8 ;  /* 0x000076321f087816 */ /* 0x060fe40000000008 */
        /* <DEDUP_REMOVED lines=14> */
[----:B0-----:R-:W-:Y:S02]  /*3210*/  SEL R36, R35, RZ, !P2 ;  /* 0x000000ff23247207 */ /* 0x001fe40005000000 */
[----:B------:R-:W-:Y:S02]  /*3220*/  SEL R9, R8, RZ, !P1 ;  /* 0x000000ff08097207 */ /* 0x000fe40004800000 */
[----:B------:R-:W-:-:S02]  /*3230*/  PRMT R31, R31, 0x5410, R34 ;  /* 0x000054101f1f7816 */ /* 0x000fc40000000022 */
[----:B------:R-:W-:Y:S02]  /*3240*/  PRMT R30, R30, 0x5410, R33 ;  /* 0x000054101e1e7816 */ /* 0x000fe40000000021 */
[----:B------:R-:W-:Y:S02]  /*3250*/  PRMT R27, R27, 0x5410, R36 ;  /* 0x000054101b1b7816 */ /* 0x000fe40000000024 */
[----:B------:R-:W-:-:S07]  /*3260*/  PRMT R32, R32, 0x5410, R9 ;  /* 0x0000541020207816 */ /* 0x000fce0000000009 */
.L_x_19973:
[----:B------:R-:W-:Y:S05]  /*3270*/  BSYNC.RECONVERGENT B1 ;  /* 0x0000000000017941 */ /* 0x000fea0003800200 */
.L_x_19972:
[----:B-----5:R-:W-:Y:S02]  /*3280*/  HMUL2.BF16_V2 R8, R5, R32 ;  /* 0x0000002005087232 */ /* 0x020fe40000200000 */
[----:B------:R-:W-:Y:S02]  /*3290*/  HFMA2.BF16_V2 R31, R6, R31, -RZ ;  /* 0x0000001f061f7231 */ /* 0x000fe400003000ff */
[----:B------:R-:W-:Y:S01]  /*32a0*/  HMUL2.BF16_V2 R30, R7, R30 ;  /* 0x0000001e071e7232 */ /* 0x000fe20000200000 */
[----:B------:R-:W-:Y:S01]  /*32b0*/  BSSY.RECONVERGENT B1, `(.L_x_19974) ;  /* 0x000002b000017945 */ /* 0x000fe20003800200 */
[C---:B------:R-:W-:Y:S02]  /*32c0*/  PRMT R9, R8.reuse, 0x7632, R9 ;  /* 0x0000763208097816 */ /* 0x040fe40000000009 */
[----:B------:R-:W-:Y:S02]  /*32d0*/  PRMT R32, R31, 0x7632, R32 ;  /* 0x000076321f207816 */ /* 0x000fe40000000020 */
[----:B------:R-:W-:Y:S01]  /*32e0*/  SHF.L.U32 R8, R8, 0x10, RZ ;  /* 0x0000001008087819 */ /* 0x000fe200000006ff */
[----:B------:R-:W-:Y:S01]  /*32f0*/  IMAD.U32 R9, R9, 0x10000, RZ ;  /* 0x0001000009097824 */ /* 0x000fe200078e00ff */
[----:B------:R-:W-:Y:S01]  /*3300*/  SHF.L.U32 R33, R31, 0x10, RZ ;  /* 0x000000101f217819 */ /* 0x000fe200000006ff */
[----:B------:R-:W-:Y:S01]  /*3310*/  IMAD.U32 R32, R32, 0x10000, RZ ;  /* 0x0001000020207824 */ /* 0x000fe200078e00ff */
[----:B------:R-:W-:Y:S01]  /*3320*/  PRMT R31, R30, 0x7632, R31 ;  /* 0x000076321e1f7816 */ /* 0x000fe2000000001f */
[----:B------:R-:W-:Y:S01]  /*3330*/  FADD.FTZ R8, R8, R9 ;  /* 0x0000000908087221 */ /* 0x000fe20000010000 */
[----:B------:R-:W-:Y:S01]  /*3340*/  SHF.L.U32 R30, R30, 0x10, RZ ;  /* 0x000000101e1e7819 */ /* 0x000fe200000006ff */
[----:B------:R-:W-:-:S02]  /*3350*/  FADD.FTZ R9, R33, R32 ;  /* 0x0000002021097221 */ /* 0x000fc40000010000 */
[----:B------:R-:W-:Y:S01]  /*3360*/  IMAD.U32 R31, R31, 0x10000, RZ ;  /* 0x000100001f1f7824 */ /* 0x000fe200078e00ff */
[----:B------:R-:W-:Y:S06]  /*3370*/  @P0 BRA `(.L_x_19975) ;  /* 0x0000000000780947 */ /* 0x000fec0003800000 */
[C---:B------:R-:W-:Y:S01]  /*3380*/  VIADD R33, R0.reuse, 0x1 ;  /* 0x0000000100217836 */ /* 0x040fe20000000000 */
[C---:B------:R-:W-:Y:S01]  /*3390*/  IADD3 R34, PT, PT, R0.reuse, 0x2, RZ ;  /* 0x0000000200227810 */ /* 0x040fe20007ffe0ff */
[C---:B------:R-:W-:Y:S01]  /*33a0*/  VIADD R35, R0.reuse, 0x3 ;  /* 0x0000000300237836 */ /* 0x040fe20000000000 */
[----:B------:R-:W-:Y:S02]  /*33b0*/  IADD3 R32, PT, PT, R0, -0x1, RZ ;  /* 0xffffffff00207810 */ /* 0x000fe40007ffe0ff */
[----:B------:R-:W-:Y:S02]  /*33c0*/  ISETP.GE.AND P4, PT, R34, UR13, PT ;  /* 0x0000000d22007c0c */ /* 0x000fe4000bf86270 */
[----:B------:R-:W-:Y:S01]  /*33d0*/  ISETP.GE.AND P5, PT, R33, UR13, PT ;  /* 0x0000000d21007c0c */ /* 0x000fe2000bfa6270 */
[C---:B------:R-:W-:Y:S01]  /*33e0*/  VIADD R33, R0.reuse, 0xfffffffe ;  /* 0xfffffffe00217836 */ /* 0x040fe20000000000 */
[----:B------:R-:W-:Y:S02]  /*33f0*/  IADD3 R34, PT, PT, R0, 0x4, RZ ;  /* 0x0000000400227810 */ /* 0x000fe40007ffe0ff */
[----:B------:R-:W-:-:S02]  /*3400*/  ISETP.GE.AND P1, PT, R32, UR13, PT ;  /* 0x0000000d20007c0c */ /* 0x000fc4000bf26270 */
[----:B------:R-:W-:Y:S02]  /*3410*/  ISETP.GE.AND P6, PT, R0, UR13, PT ;  /* 0x0000000d00007c0c */ /* 0x000fe4000bfc6270 */
[C---:B------:R-:W-:Y:S02]  /*3420*/  PRMT R32, R29.reuse, 0x7632, R32 ;  /* 0x000076321d207816 */ /* 0x040fe40000000020 */
        /* <DEDUP_REMOVED lines=19> */
.L_x_19975:
[----:B------:R-:W-:Y:S05]  /*3560*/  BSYNC.RECONVERGENT B1 ;  /* 0x0000000000017941 */ /* 0x000fea0003800200 */
.L_x_19974:
[----:B------:R-:W-:Y:S02]  /*3570*/  HFMA2.BF16_V2 R28, R5, R28, -RZ ;  /* 0x0000001c051c7231 */ /* 0x000fe400003000ff */
[----:B------:R-:W-:Y:S02]  /*3580*/  HMUL2.BF16_V2 R29, R6, R29 ;  /* 0x0000001d061d7232 */ /* 0x000fe40000200000 */
[----:B------:R-:W-:Y:S01]  /*3590*/  FADD.FTZ R9, R8, R9 ;  /* 0x0000000908097221 */ /* 0x000fe20000010000 */
[----:B------:R-:W-:Y:S01]  /*35a0*/  F2FP.BF16.F32.PACK_AB R32, R11, R10 ;  /* 0x0000000a0b20723e */ /* 0x000fe200000010ff */
[----:B------:R-:W-:Y:S01]  /*35b0*/  FADD.FTZ R10, R30, R31 ;  /* 0x0000001f1e0a7221 */ /* 0x000fe20000010000 */
[C---:B------:R-:W-:Y:S01]  /*35c0*/  PRMT R8, R28.reuse, 0x7610, R8 ;  /* 0x000076101c087816 */ /* 0x040fe20000000008 */
[----:B------:R-:W-:Y:S01]  /*35d0*/  BSSY.RECONVERGENT B1, `(.L_x_19976) ;  /* 0x0000062000017945 */ /* 0x000fe20003800200 */
[----:B------:R-:W-:Y:S01]  /*35e0*/  PRMT R11, R28, 0x7632, R11 ;  /* 0x000076321c0b7816 */ /* 0x000fe2000000000b */
[----:B------:R-:W-:Y:S01]  /*35f0*/  FADD.FTZ R9, R9, R10 ;  /* 0x0000000a09097221 */ /* 0x000fe20000010000 */
[----:B------:R-:W-:-:S02]  /*3600*/  PRMT R28, R29, 0x7610, R28 ;  /* 0x000076101d1c7816 */ /* 0x000fc4000000001c */
[----:B------:R-:W-:Y:S01]  /*3610*/  SHF.L.U32 R30, R8, 0x10, RZ ;  /* 0x00000010081e7819 */ /* 0x000fe200000006ff */
[----:B------:R-:W-:Y:S01]  /*3620*/  IMAD.U32 R11, R11, 0x10000, RZ ;  /* 0x000100000b0b7824 */ /* 0x000fe200078e00ff */
[----:B------:R-:W-:Y:S02]  /*3630*/  PRMT R29, R29, 0x7632, R29 ;  /* 0x000076321d1d7816 */ /* 0x000fe4000000001d */
[----:B------:R-:W-:Y:S01]  /*3640*/  MOV R8, R32 ;  /* 0x0000002000087202 */ /* 0x000fe20000000f00 */
[----:B------:R-:W-:Y:S01]  /*3650*/  HMUL2.BF16_V2 R32, R7, R25 ;  /* 0x0000001907207232 */ /* 0x000fe20000200000 */
[----:B------:R-:W-:Y:S01]  /*3660*/  SHF.L.U32 R28, R28, 0x10, RZ ;  /* 0x000000101c1c7819 */ /* 0x000fe200000006ff */
[----:B------:R-:W-:Y:S02]  /*3670*/  IMAD.U32 R29, R29, 0x10000, RZ ;  /* 0x000100001d1d7824 */ /* 0x000fe400078e00ff */
[----:B------:R-:W-:Y:S01]  /*3680*/  FADD.FTZ R30, R30, R11 ;  /* 0x0000000b1e1e7221 */ /* 0x000fe20000010000 */
[C---:B------:R-:W-:Y:S01]  /*3690*/  HFMA2.BF16_V2 R27, R8.reuse, R27, -RZ ;  /* 0x0000001b081b7231 */ /* 0x040fe200003000ff */
[----:B------:R-:W-:Y:S01]  /*36a0*/  ISETP.GT.U32.AND P1, PT, R14, 0xf, PT ;  /* 0x0000000f0e00780c */ /* 0x000fe20003f24070 */
[----:B------:R-:W-:Y:S01]  /*36b0*/  FADD.FTZ R31, R28, R29 ;  /* 0x0000001d1c1f7221 */ /* 0x000fe20000010000 */
[----:B------:R-:W-:Y:S01]  /*36c0*/  HFMA2.BF16_V2 R28, R8, R26, -RZ ;  /* 0x0000001a081c7231 */ /* 0x000fe200003000ff */
[----:B------:R-:W-:-:S02]  /*36d0*/  PRMT R26, R32, 0x7610, R26 ;  /* 0x00007610201a7816 */ /* 0x000fc4000000001a */
[C---:B------:R-:W-:Y:S01]  /*36e0*/  PRMT R11, R27.reuse, 0x7610, R11 ;  /* 0x000076101b0b7816 */ /* 0x040fe2000000000b */
[----:B------:R-:W-:Y:S01]  /*36f0*/  FADD.FTZ R30, R30, R31 ;  /* 0x0000001f1e1e7221 */ /* 0x000fe20000010000 */
[----:B------:R-:W-:Y:S02]  /*3700*/  PRMT R25, R27, 0x7632, R25 ;  /* 0x000076321b197816 */ /* 0x000fe40000000019 */
[----:B------:R-:W-:Y:S01]  /*3710*/  PRMT R27, R32, 0x7632, R27 ;  /* 0x00007632201b7816 */ /* 0x000fe2000000001b */
[----:B------:R-:W-:Y:S01]  /*3720*/  IMAD.U32 R32, R26, 0x10000, RZ ;  /* 0x000100001a207824 */ /* 0x000fe200078e00ff */
[C---:B------:R-:W-:Y:S01]  /*3730*/  PRMT R29, R28.reuse, 0x7632, R29 ;  /* 0x000076321c1d7816 */ /* 0x040fe2000000001d */
        /* <DEDUP_REMOVED lines=50> */
.L_x_19979:
[----:B------:R-:W-:Y:S05]  /*3a60*/  BSYNC.RECONVERGENT B2 ;  /* 0x0000000000027941 */ /* 0x000fea0003800200 */
.L_x_19978:
[----:B-1---5:R-:W-:Y:S02]  /*3a70*/  HMUL2.BF16_V2 R2, R5, R10 ;  /* 0x0000000a05027232 */ /* 0x022fe40000200000 */
        /* <DEDUP_REMOVED lines=23> */
.L_x_19977:
[----:B------:R-:W-:Y:S05]  /*3bf0*/  BSYNC.RECONVERGENT B1 ;  /* 0x0000000000017941 */ /* 0x000fea0003800200 */
.L_x_19976:
        /* <DEDUP_REMOVED lines=9> */
.L_x_19971:
[----:B------:R-:W-:Y:S05]  /*3c90*/  BSYNC.RECONVERGENT B0 ;  /* 0x0000000000007941 */ /* 0x000fea0003800200 */
.L_x_19970:
        /* <DEDUP_REMOVED lines=17> */
[----:B------:R2:W-:Y:S08]  /*3db0*/  STS [R15+-0x200], R18 ;  /* 0xfffe00120f007388 */ /* 0x0005f00000000800 */
[----:B------:R2:W-:Y:S02]  /*3dc0*/  @!P1 STS [R15+-0x180], R17 ;  /* 0xfffe80110f009388 */ /* 0x0005e40000000800 */
.L_x_19982:
[----:B------:R-:W-:Y:S05]  /*3dd0*/  BSYNC.RECONVERGENT B0 ;  /* 0x0000000000007941 */ /* 0x000fea0003800200 */
.L_x_19981:
[----:B------:R-:W-:Y:S06]  /*3de0*/  BAR.SYNC.DEFER_BLOCKING 0x0 ;  /* 0x0000000000007b1d */ /* 0x000fec0000010000 */
[----:B------:R-:W-:Y:S04]  /*3df0*/  BSSY.RECONVERGENT B0, `(.L_x_19983) ;  /* 0x0000009000007945 */ /* 0x000fe80003800200 */
[----:B------:R-:W-:Y:S05]  /*3e00*/  @P2 BRA `(.L_x_19984) ;  /* 0x00000000001c2947 */ /* 0x000fea0003800000 */
[----:B------:R-:W-:Y:S01]  /*3e10*/  ISETP.GT.U32.AND P1, PT, R14, 0xf, PT ;  /* 0x0000000f0e00780c */ /* 0x000fe20003f24070 */
[----:B------:R-:W2:Y:S04]  /*3e20*/  LDS R0, [R15] ;  /* 0x000000000f007984 */ /* 0x000ea80000000800 */
[----:B------:R-:W3:Y:S08]  /*3e30*/  LDS R3, [R15+0x80] ;  /* 0x000080000f037984 */ /* 0x000ef00000000800 */
[----:B------:R-:W5:Y:S01]  /*3e40*/  @!P1 LDS R2, [R15+0x100] ;  /* 0x000100000f029984 */ /* 0x000f620000000800 */
[----:B--2---:R-:W-:Y:S01]  /*3e50*/  FADD.FTZ R19, R19, R0 ;  /* 0x0000000013137221 */ /* 0x004fe20000010000 */
[----:B---3--:R-:W-:Y:S01]  /*3e60*/  FADD.FTZ R18, R18, R3 ;  /* 0x0000000312127221 */ /* 0x008fe20000010000 */
[----:B-----5:R-:W-:-:S07]  /*3e70*/  @!P1 FADD.FTZ R17, R2, R17 ;  /* 0x0000001102119221 */ /* 0x020fce0000010000 */
.L_x_19984:
[----:B------:R-:W-:Y:S05]  /*3e80*/  BSYNC.RECONVERGENT B0 ;  /* 0x0000000000007941 */ /* 0x000fea0003800200 */
.L_x_19983:
[----:B------:R-:W-:Y:S06]  /*3e90*/  BAR.SYNC.DEFER_BLOCKING 0x0 ;  /* 0x0000000000007b1d */ /* 0x000fec0000010000 */
[----:B------:R-:W-:Y:S04]  /*3ea0*/  BSSY.RECONVERGENT B0, `(.L_x_19985) ;  /* 0x0000006000007945 */ /* 0x000fe80003800200 */
[----:B------:R-:W-:Y:S05]  /*3eb0*/  @P3 BRA `(.L_x_19986) ;  /* 0x0000000000103947 */ /* 0x000fea0003800000 */
[----:B------:R-:W-:Y:S01]  /*3ec0*/  ISETP.GT.U32.AND P1, PT, R14, 0xf, PT ;  /* 0x0000000f0e00780c */ /* 0x000fe20003f24070 */
[----:B------:R3:W-:Y:S04]  /*3ed0*/  STS [R15+-0x140], R19 ;  /* 0xfffec0130f007388 */ /* 0x0007e80000000800 */
[----:B------:R3:W-:Y:S08]  /*3ee0*/  STS [R15+-0xc0], R18 ;  /* 0xffff40120f007388 */ /* 0x0007f00000000800 */
[----:B------:R3:W-:Y:S02]  /*3ef0*/  @!P1 STS [R15+-0x40], R17 ;  /* 0xffffc0110f009388 */ /* 0x0007e40000000800 */
.L_x_19986:
[----:B------:R-:W-:Y:S05]  /*3f00*/  BSYNC.RECONVERGENT B0 ;  /* 0x0000000000007941 */ /* 0x000fea0003800200 */
.L_x_19985:
[----:B------:R-:W-:Y:S06]  /*3f10*/  BAR.SYNC.DEFER_BLOCKING 0x0 ;  /* 0x0000000000007b1d */ /* 0x000fec0000010000 */
[----:B------:R-:W-:Y:S04]  /*3f20*/  BSSY.RECONVERGENT B0, `(.L_x_19987) ;  /* 0x0000009000007945 */ /* 0x000fe80003800200 */
[----:B------:R-:W-:Y:S05]  /*3f30*/  @P0 BRA `(.L_x_19988) ;  /* 0x00000000001c0947 */ /* 0x000fea0003800000 */
[----:B------:R-:W-:Y:S01]  /*3f40*/  ISETP.GT.U32.AND P1, PT, R14, 0xf, PT ;  /* 0x0000000f0e00780c */ /* 0x000fe20003f24070 */
[----:B------:R-:W2:Y:S04]  /*3f50*/  LDS R0, [R15] ;  /* 0x000000000f007984 */ /* 0x000ea80000000800 */
[----:B------:R-:W5:Y:S08]  /*3f60*/  LDS R3, [R15+0x80] ;  /* 0x000080000f037984 */ /* 0x000f700000000800 */
[----:B------:R-:W0:Y:S01]  /*3f70*/  @!P1 LDS R2, [R15+0x100] ;  /* 0x000100000f029984 */ /* 0x000e220000000800 */
[----:B--23--:R-:W-:Y:S01]  /*3f80*/  FADD.FTZ R19, R19, R0 ;  /* 0x0000000013137221 */ /* 0x00cfe20000010000 */
[----:B-----5:R-:W-:Y:S01]  /*3f90*/  FADD.FTZ R18, R18, R3 ;  /* 0x0000000312127221 */ /* 0x020fe20000010000 */
[----:B0-----:R-:W-:-:S07]  /*3fa0*/  @!P1 FADD.FTZ R17, R2, R17 ;  /* 0x0000001102119221 */ /* 0x001fce0000010000 */
.L_x_19988:
[----:B------:R-:W-:Y:S05]  /*3fb0*/  BSYNC.RECONVERGENT B0 ;  /* 0x0000000000007941 */ /* 0x000fea0003800200 */
.L_x_19987:
[----:B------:R-:W-:Y:S06]  /*3fc0*/  BAR.SYNC.DEFER_BLOCKING 0x0 ;  /* 0x0000000000007b1d */ /* 0x000fec0000010000 */
[----:B------:R-:W-:Y:S05]  /*3fd0*/  @P0 EXIT ;  /* 0x000000000000094d */ /* 0x000fea0003800000 */
[----:B------:R-:W-:Y:S01]  /*3fe0*/  UIMAD UR4, UR16, UR20, UR19 ;  /* 0x00000014100472a4 */ /* 0x000fe2000f8e0213 */
[----:B--23--:R-:W-:Y:S01]  /*3ff0*/  F2FP.BF16.F32.PACK_AB R18, R18, R19 ;  /* 0x000000131212723e */ /* 0x00cfe200000010ff */
[----:B------:R-:W2:Y:S01]  /*4000*/  LDCU.64 UR6, c[0x0][0x390] ;  /* 0x00007200ff0677ac */ /* 0x000ea20008000a00 */
        /* <DEDUP_REMOVED lines=13> */
[----:B--2---:R-:W-:-:S05]  /*40e0*/  F2FP.BF16.F32.PACK_AB R0, RZ, R17 ;  /* 0x00000011ff00723e */ /* 0x004fca00000010ff */
[----:B------:R-:W-:Y:S01]  /*40f0*/  STG.E.U16 desc[UR14][R2.64+0x80], R0 ;  /* 0x0000800002007986 */ /* 0x000fe2000c10150e */
[----:B------:R-:W-:Y:S05]  /*4100*/  EXIT ;  /* 0x000000000000794d */ /* 0x000fea0003800000 */
.L_x_19945:
        /* <DEDUP_REMOVED lines=8> */
.L_x_19990:
[----:B------:R-:W-:Y:S05]  /*4190*/  BSYNC B1 ;  /* 0x0000000000017941 */ /* 0x000fea0003800000 */
.L_x_19989:
        /* <DEDUP_REMOVED lines=8> */
.L_x_19991:
[----:B------:R-:W-:Y:S05]  /*4220*/  BRA `(.L_x_19992) ;  /* 0xffffffcc006c7947 */ /* 0x000fea000383ffff */
.L_x_19947:
        /* <DEDUP_REMOVED lines=8> */
.L_x_19994:
[----:B------:R-:W-:Y:S05]  /*42b0*/  BSYNC B0 ;  /* 0x0000000000007941 */ /* 0x000fea0003800000 */
.L_x_19993:
[----:B------:R-:W-:Y:S01]  /*42c0*/  MOV R7, R37 ;  /* 0x0000002500077202 */ /* 0x000fe20000000f00 */
[----:B------:R-:W-:Y:S01]  /*42d0*/  HFMA2 R35, -RZ, RZ, 0, 4.76837158203125e-07 ;  /* 0x00000008ff237431 */ /* 0x000fe200000001ff */
[----:B------:R-:W-:Y:S02]  /*42e0*/  MOV R6, 0xffffffff ;  /* 0xffffffff00067802 */ /* 0x000fe40000000f00 */
[----:B------:R-:W-:Y:S01]  /*42f0*/  FMNMX.FTZ R10, R7, R8, !PT ;  /* 0x00000008070a7209 */ /* 0x000fe20007810000 */
[----:B------:R-:W-:-:S04]  /*4300*/  IMAD.MOV.U32 R7, RZ, RZ, 0x1f ;  /* 0x0000001fff077424 */ /* 0x000fc800078e00ff */
[----:B------:R-:W-:-:S07]  /*4310*/  IMAD.MOV.U32 R36, RZ, RZ, R10 ;  /* 0x000000ffff247224 */ /* 0x000fce00078e000a */
[----:B------:R-:W-:Y:S05]  /*4320*/  WARPSYNC.COLLECTIVE R6, `(.L_x_19995) ;  /* 0x0000000006087348 */ /* 0x000fea0003c00000 */
[----:B------:R0:W1:Y:S02]  /*4330*/  SHFL.BFLY P1, R37, R36, R35, R7 ;  /* 0x0c00002324257389 */ /* 0x0000640000020007 */
[----:B01----:R-:W-:Y:S05]  /*4340*/  ENDCOLLECTIVE ;  /* 0x000000000000791b */ /* 0x003fea0003800000 */
.L_x_19995:
[----:B------:R-:W-:Y:S02]  /*4350*/  IMAD.MOV.U32 R35, RZ, RZ, 0x4 ;  /* 0x00000004ff237424 */ /* 0x000fe400078e00ff */
[----:B------:R-:W-:-:S05]  /*4360*/  IMAD.MOV.U32 R11, RZ, RZ, R37 ;  /* 0x000000ffff0b7224 */ /* 0x000fca00078e0025 */
[----:B------:R-:W-:-:S04]  /*4370*/  FMNMX.FTZ R11, R10, R11, !PT ;  /* 0x0000000b0a0b7209 */ /* 0x000fc80007810000 */
[----:B------:R-:W-:-:S07]  /*4380*/  MOV R36, R11 ;  /* 0x0000000b00247202 */ /* 0x000fce0000000f00 */
[----:B------:R-:W-:Y:S05]  /*4390*/  WARPSYNC.COLLECTIVE R6, `(.L_x_19996) ;  /* 0x0000000006087348 */ /* 0x000fea0003c00000 */
[----:B------:R0:W1:Y:S02]  /*43a0*/  SHFL.BFLY P1, R37, R36, R35, R7 ;  /* 0x0c00002324257389 */ /* 0x0000640000020007 */
[----:B01----:R-:W-:Y:S05]  /*43b0*/  ENDCOLLECTIVE ;  /* 0x000000000000791b */ /* 0x003fea0003800000 */
.L_x_19996:
[----:B------:R-:W-:Y:S01]  /*43c0*/  MOV R12, R37 ;  /* 0x00000025000c7202 */ /* 0x000fe20000000f00 */
[----:B------:R-:W-:Y:S06]  /*43d0*/  BRA `(.L_x_19997) ;  /* 0xffffffcc00a47947 */ /* 0x000fec000383ffff */
.L_x_19998:
        /* <DEDUP_REMOVED lines=10> */
.L_x_27523:


//--------------------- .text._ZN4vllm25paged_attention_v2_kernelI13__nv_bfloat16S1_Li64ELi8ELi128ELNS_18Fp8KVCacheDataTypeE0ELb0ELi512EEEvPfS3_PT_PKS4_PKT0_SA_ifPKiSC_iPKfiiiSE_SE_iiiii --------------------------
	.section	.text._ZN4vllm25paged_attention_v2_kernelI13__nv_bfloat16S1_Li64ELi8ELi128ELNS_18Fp8KVCacheDataTypeE0ELb0ELi512EEEvPfS3_PT_PKS4_PKT0_SA_ifPKiSC_iPKfiiiSE_SE_iiiii,"ax",@progbits
	.align	128
        .global         _ZN4vllm25paged_attention_v2_kernelI13__nv_bfloat16S1_Li64ELi8ELi128ELNS_18Fp8KVCacheDataTypeE0ELb0ELi512EEEvPfS3_PT_PKS4_PKT0_SA_ifPKiSC_iPKfiiiSE_SE_iiiii
        .type           _ZN4vllm25paged_attention_v2_kernelI13__nv_bfloat16S1_Li64ELi8ELi128ELNS_18Fp8KVCacheDataTypeE0ELb0ELi512EEEvPfS3_PT_PKS4_PKT0_SA_ifPKiSC_iPKfiiiSE_SE_iiiii,@function
        .size           _ZN4vllm25paged_attention_v2_kernelI13__nv_bfloat16S1_Li64ELi8ELi128ELNS_18Fp8KVCacheDataTypeE0ELb0ELi512EEEvPfS3_PT_PKS4_PKT0_SA_ifPKiSC_iPKfiiiSE_SE_iiiii,(.L_x_27524 - _ZN4vllm25paged_attention_v2_kernelI13__nv_bfloat16S1_Li64ELi8ELi128ELNS_18Fp8KVCacheDataTypeE0ELb0ELi512EEEvPfS3_PT_PKS4_PKT0_SA_ifPKiSC_iPKfiiiSE_SE_iiiii)
        .other          _ZN4vllm25paged_attention_v2_kernelI13__nv_bfloat16S1_Li64ELi8ELi128ELNS_18Fp8KVCacheDataTypeE0ELb0ELi512EEEvPfS3_PT_PKS4_PKT0_SA_ifPKiSC_iPKfiiiSE_SE_iiiii,@"STO_CUDA_ENTRY STV_DEFAULT"
_ZN4vllm25paged_attention_v2_kernelI13__nv_bfloat16S1_Li64ELi8ELi128ELNS_18Fp8KVCacheDataTypeE0ELb0ELi512EEEvPfS3_PT_PKS4_PKT0_SA_ifPKiSC_iPKfiiiSE_SE_iiiii:
.text._ZN4vllm25paged_attention_v2_kernelI13__nv_bfloat16S1_Li64ELi8ELi128ELNS_18Fp8KVCacheDataTypeE0ELb0ELi512EEEvPfS3_PT_PKS4_PKT0_SA_ifPKiSC_iPKfiiiSE_SE_iiiii:
        /* <DEDUP_REMOVED lines=29> */
[C---:B0-----:R-:W-:Y:S01]  /*01d0*/  ISETP.GT.U32.AND P0, PT, R0.reuse, 0x1f, PT ;  /* 0x0000001f0000780c */ /* 0x041fe20003f04070 */
[----:B------:R-:W0:Y:S01]  /*01e0*/  LDCU UR21, c[0x0][0x3b4] ;  /* 0x00007680ff1577ac */ /* 0x000e220008000800 */
[----:B----4-:R-:W-:Y:S01]  /*01f0*/  IABS R9, R10 ;  /* 0x0000000a00097213 */ /* 0x010fe20000000000 */
[----:B------:R-:W1:Y:S01]  /*0200*/  LDCU UR20, c[0x0][0x370] ;  /* 0x00006e00ff1477ac */ /* 0x000e620008000800 */
[----:B------:R-:W-:Y:S01]  /*0210*/  SHF.R.U32.HI R13, RZ, 0x5, R0 ;  /* 0x00000005ff0d7819 */ /* 0x000fe20000011600 */
[----:B------:R-:W2:Y:S08]  /*0220*/  LDCU UR8, c[0x0][0x3c8] ;  /* 0x00007900ff0877ac */ /* 0x000eb00008000800 */
[----:B------:R-:W3:Y:S01]  /*0230*/  @!P0 LDC.64 R6, c[0x0][0x398] ;  /* 0x0000e600ff068b82 */ /* 0x000ee20000000a00 */
[----:B------:R-:W-:Y:S01]  /*0240*/  @!P0 IMAD.SHL.U32 R3, R3, 0x40, RZ ;  /* 0x0000004003038824 */ /* 0x000fe200078e00ff */
[----:B------:R-:W4:Y:S01]  /*0250*/  LDCU.64 UR22, c[0x0][0x3a0] ;  /* 0x00007400ff1677ac */ /* 0x000f220008000a00 */
[----:B------:R-:W-:-:S05]  /*0260*/  @!P0 IMAD.SHL.U32 R2, R0, 0x2, RZ ;  /* 0x0000000200028824 */ /* 0x000fca00078e00ff */
[----:B------:R-:W-:-:S04]  /*0270*/  @!P0 IADD3 R3, P1, P2, R2, UR4, R3 ;  /* 0x0000000402038c10 */ /* 0x000fc8000fa3e003 */
[----:B------:R-:W-:Y:S01]  /*0280*/  @!P0 IADD3.X R4, PT, PT, RZ, UR5, RZ, P1, P2 ;  /* 0x00000005ff048c10 */ /* 0x000fe20008fe44ff */
[----:B------:R-:W0:Y:S01]  /*0290*/  I2F.RP R8, R9 ;  /* 0x0000000900087306 */ /* 0x000e220000209400 */
[----:B------:R-:W1:Y:S01]  /*02a0*/  @UP0 LDCU.64 UR4, c[0x0][0x3d0] ;  /* 0x00007a00ff0407ac */ /* 0x000e620008000a00 */
[----:B---3--:R-:W-:-:S04]  /*02b0*/  @!P0 LEA R2, P1, R3, R6, 0x1 ;  /* 0x0000000603028211 */ /* 0x008fc800078208ff */
[----:B------:R-:W-:-:S06]  /*02c0*/  @!P0 LEA.HI.X R3, R3, R7, R4, 0x1, P1 ;  /* 0x0000000703038211 */ /* 0x000fcc00008f0c04 */
[----:B------:R3:W4:Y:S01]  /*02d0*/  @!P0 LDG.E.CONSTANT R3, desc[UR12][R2.64] ;  /* 0x0000000c02038981 */ /* 0x000722000c1e9900 */
[----:B0-----:R-:W0:Y:S01]  /*02e0*/  MUFU.RCP R8, R8 ;  /* 0x0000000800087308 */ /* 0x001e220000001000 */
[----:B------:R-:W-:Y:S01]  /*02f0*/  PLOP3.LUT P1, PT, PT, PT, UP0, 0x80, 0x8 ;  /* 0x000000000008781c */ /* 0x000fe20003f2f008 */
[----:B-1----:R-:W-:-:S06]  /*0300*/  @UP0 UIMAD.WIDE.U32 UR4, UR19, 0x4, UR4 ;  /* 0x00000004130408a5 */ /* 0x002fcc000f8e0004 */
[----:B------:R-:W-:Y:S02]  /*0310*/  IMAD.U32 R4, RZ, RZ, UR4 ;  /* 0x00000004ff047e24 */ /* 0x000fe4000f8e00ff */
[----:B------:R-:W-:-:S05]  /*0320*/  IMAD.U32 R5, RZ, RZ, UR5 ;  /* 0x00000005ff057e24 */ /* 0x000fca000f8e00ff */
[----:B------:R1:W5:Y:S01]  /*0330*/  @P1 LDG.E.CONSTANT R12, desc[UR12][R4.64] ;  /* 0x0000000c040c1981 */ /* 0x000362000c1e9900 */
[----:B------:R-:W-:Y:S01]  /*0340*/  UIADD3 UR4, UPT, UPT, UR15, 0x7, URZ ;  /* 0x000000070f047890 */ /* 0x000fe2000fffe0ff */
[----:B------:R-:W-:Y:S01]  /*0350*/  BSSY B0, `(.L_x_19999) ;  /* 0x00000ca000007945 */ /* 0x000fe20003800000 */
[----:B0-----:R-:W-:Y:S01]  /*0360*/  IADD3 R6, PT, PT, R8, 0xffffffe, RZ ;  /* 0x0ffffffe08067810 */ /* 0x001fe20007ffe0ff */
[----:B------:R-:W-:Y:S01]  /*0370*/  USHF.L.U32 UR5, UR17, 0x6, URZ ;  /* 0x0000000611057899 */ /* 0x000fe200080006ff */
[----:B------:R-:W-:Y:S01]  /*0380*/  IMAD.MOV.U32 R22, RZ, RZ, -0x800001 ;  /* 0xff7fffffff167424 */ /* 0x000fe200078e00ff */
[----:B------:R-:W-:Y:S01]  /*0390*/  USHF.R.U32.HI UR4, URZ, 0x3, UR4 ;  /* 0x00000003ff047899 */ /* 0x000fe20008011604 */
[----:B------:R0:W3:Y:S01]  /*03a0*/  F2I.FTZ.U32.TRUNC.NTZ R7, R6 ;  /* 0x0000000600077305 */ /* 0x0000e2000021f000 */
[----:B------:R-:W-:Y:S02]  /*03b0*/  ULEA UR9, UR10, UR7, 0x18 ;  /* 0x000000070a097291 */ /* 0x000fe4000f8ec0ff */
[----:B------:R-:W-:Y:S01]  /*03c0*/  IADD3 R16, PT, PT, R13, UR5, RZ ;  /* 0x000000050d107c10 */ /* 0x000fe2000fffe0ff */
[----:B--2---:R-:W-:Y:S01]  /*03d0*/  UIMAD UR8, UR14, UR8, URZ ;  /* 0x000000080e0872a4 */ /* 0x004fe2000f8e02ff */
[----:B0-----:R-:W-:-:S02]  /*03e0*/  IMAD.MOV.U32 R6, RZ, RZ, RZ ;  /* 0x000000ffff067224 */ /* 0x001fc400078e00ff */
[----:B---3--:R-:W-:-:S04]  /*03f0*/  IMAD.MOV R2, RZ, RZ, -R7 ;  /* 0x000000ffff027224 */ /* 0x008fc800078e0a07 */
[----:B-1----:R-:W-:Y:S01]  /*0400*/  IMAD R5, R2, R9, RZ ;  /* 0x0000000902057224 */ /* 0x002fe200078e02ff */
[----:B------:R-:W-:-:S03]  /*0410*/  IABS R2, UR20 ;  /* 0x0000001400027c13 */ /* 0x000fc60008000000 */
        /* <DEDUP_REMOVED lines=26> */
[----:B------:R-:W-:-:S03]  /*05c0*/  IADD3 R9, PT, PT, RZ, -R8, RZ ;  /* 0x80000008ff097210 */ /* 0x000fc60007ffe0ff */
[----:B------:R-:W-:Y:S02]  /*05d0*/  IMAD.U32 R8, RZ, RZ, UR5 ;  /* 0x00000005ff087e24 */ /* 0x000fe4000f8e00ff */
[----:B------:R-:W-:Y:S01]  /*05e0*/  IMAD.HI.U32 R14, R5, R2, RZ ;  /* 0x00000002050e7227 */ /* 0x000fe200078e00ff */
[----:B------:R-:W-:-:S03]  /*05f0*/  MOV R5, UR4 ;  /* 0x0000000400057c02 */ /* 0x000fc60008000f00 */
[----:B------:R-:W-:Y:S01]  /*0600*/  IMAD R4, R14, R9, R2 ;  /* 0x000000090e047224 */ /* 0x000fe200078e0202 */
[----:B------:R-:W-:Y:S01]  /*0610*/  VIADDMNMX.U32 R8, R8, 0x40, R5, PT ;  /* 0x0000004008087846 */ /* 0x000fe20003800005 */
[----:B------:R-:W-:-:S03]  /*0620*/  IMAD.SHL.U32 R2, R0, 0x20, RZ ;  /* 0x0000002000027824 */ /* 0x000fc600078e00ff */
[----:B------:R-:W-:Y:S02]  /*0630*/  ISETP.GT.U32.AND P2, PT, R7, R4, PT ;  /* 0x000000040700720c */ /* 0x000fe40003f44070 */
[----:B------:R-:W-:Y:S02]  /*0640*/  LOP3.LUT R18, R2, 0x60, RZ, 0xc0, !PT ;  /* 0x0000006002127812 */ /* 0x000fe400078ec0ff */
[----:B------:R-:W-:Y:S02]  /*0650*/  R2UR UR16, R8 ;  /* 0x00000000081072ca */ /* 0x000fe400000e0000 */
[----:B------:R-:W-:Y:S01]  /*0660*/  SHF.R.U32.HI R2, RZ, 0x2, R0 ;  /* 0x00000002ff027819 */ /* 0x000fe20000011600 */
[----:B------:R-:W-:-:S06]  /*0670*/  VIADD R5, R18, UR9 ;  /* 0x0000000912057c36 */ /* 0x000fcc0008000000 */
[----:B------:R-:W-:Y:S02]  /*0680*/  @!P2 IMAD.IADD R4, R4, 0x1, -R7 ;  /* 0x000000010404a824 */ /* 0x000fe400078e0a07 */
[----:B------:R-:W-:-:S03]  /*0690*/  @!P2 VIADD R14, R14, 0x1 ;  /* 0x000000010e0ea836 */ /* 0x000fc60000000000 */
[----:B------:R-:W-:Y:S02]  /*06a0*/  ISETP.GE.U32.AND P1, PT, R4, R7, PT ;  /* 0x000000070400720c */ /* 0x000fe40003f26070 */
[----:B------:R-:W-:Y:S02]  /*06b0*/  @!P0 LEA R4, R2, R5, 0x2 ;  /* 0x0000000502048211 */ /* 0x000fe400078e10ff */
[----:B------:R-:W-:-:S04]  /*06c0*/  LOP3.LUT R7, R6, UR19, RZ, 0x3c, !PT ;  /* 0x0000001306077c12 */ /* 0x000fc8000f8e3cff */
[----:B------:R-:W-:-:S05]  /*06d0*/  ISETP.GE.AND P3, PT, R7, RZ, PT ;  /* 0x000000ff0700720c */ /* 0x000fca0003f66270 */
[----:B------:R-:W-:Y:S01]  /*06e0*/  @P1 VIADD R14, R14, 0x1 ;  /* 0x000000010e0e1836 */ /* 0x000fe20000000000 */
[----:B------:R-:W-:-:S07]  /*06f0*/  ISETP.GE.U32.AND P1, PT, R16, UR16, PT ;  /* 0x0000001010007c0c */ /* 0x000fce000bf26070 */
[----:B------:R-:W-:Y:S01]  /*0700*/  @!P3 IMAD.MOV R14, RZ, RZ, -R14 ;  /* 0x000000ffff0eb224 */ /* 0x000fe200078e0a0e */
[----:B----4-:R0:W-:Y:S01]  /*0710*/  @!P0 STS [R4], R3 ;  /* 0x0000000304008388 */ /* 0x0101e20000000800 */
[----:B------:R-:W-:Y:S01]  /*0720*/  BAR.SYNC.DEFER_BLOCKING 0x0 ;  /* 0x0000000000007b1d */ /* 0x000fe20000010000 */
[----:B------:R-:W-:-:S13]  /*0730*/  ISETP.NE.AND P0, PT, R6, RZ, PT ;  /* 0x000000ff0600720c */ /* 0x000fda0003f05270 */
[----:B------:R-:W-:Y:S01]  /*0740*/  @!P0 LOP3.LUT R14, RZ, R6, RZ, 0x33, !PT ;  /* 0x00000006ff0e8212 */ /* 0x000fe200078e33ff */
[----:B0-----:R-:W-:Y:S06]  /*0750*/  @P1 BRA `(.L_x_20000) ;  /* 0x0000000800241947 */ /* 0x001fec0003800000 */
[----:B------:R-:W0:Y:S01]  /*0760*/  LDS.128 R8, [R18+UR9+0x10] ;  /* 0x0000100912087984 */ /* 0x000e220008000c00 */
[----:B------:R-:W1:Y:S01]  /*0770*/  LDCU.64 UR4, c[0x0][0x3b8] ;  /* 0x00007700ff0477ac */ /* 0x000e620008000a00 */
[----:B------:R-:W-:Y:S01]  /*0780*/  IMAD.WIDE.U32 R16, R16, 0x4, RZ ;  /* 0x0000000410107825 */ /* 0x000fe200078e00ff */
[----:B------:R-:W-:Y:S01]  /*0790*/  MOV R3, UR8 ;  /* 0x0000000800037c02 */ /* 0x000fe20008000f00 */
[----:B------:R-:W2:Y:S01]  /*07a0*/  LDS.128 R4, [R18+UR9] ;  /* 0x0000000912047984 */ /* 0x000ea20008000c00 */
[C---:B------:R-:W-:Y:S01]  /*07b0*/  LOP3.LUT R25, R2.reuse, 0x7, RZ, 0xc0, !PT ;  /* 0x0000000702197812 */ /* 0x040fe200078ec0ff */
[----:B------:R-:W-:Y:S01]  /*07c0*/  IMAD.SHL.U32 R21, R2, 0x4, RZ ;  /* 0x0000000402157824 */ /* 0x000fe200078e00ff */
[----:B------:R-:W-:Y:S01]  /*07d0*/  LEA R20, R13, UR6, 0x3 ;  /* 0x000000060d147c11 */ /* 0x000fe2000f8e18ff */
[----:B------:R-:W-:Y:S01]  /*07e0*/  IMAD.WIDE R16, R3, 0x4, R16 ;  /* 0x0000000403107825 */ /* 0x000fe200078e0210 */
[----:B------:R-:W-:Y:S01]  /*07f0*/  USHF.L.U32 UR24, UR17, 0x6, URZ ;  /* 0x0000000611187899 */ /* 0x000fe200080006ff */
[----:B------:R-:W-:-:S02]  /*0800*/  LOP3.LUT R23, R0, 0x3, RZ, 0xc0, !PT ;  /* 0x0000000300177812 */ /* 0x000fc400078ec0ff */
[----:B------:R-:W-:Y:S01]  /*0810*/  LOP3.LUT R34, R21, 0x1c, RZ, 0xc0, !PT ;  /* 0x0000001c15227812 */ /* 0x000fe200078ec0ff */
[----:B------:R-:W-:Y:S01]  /*0820*/  IMAD.IADD R25, R25, 0x1, R20 ;  /* 0x0000000119197824 */ /* 0x000fe200078e0214 */
[----:B------:R-:W-:Y:S01]  /*0830*/  MOV R22, 0xff7fffff ;  /* 0xff7fffff00167802 */ /* 0x000fe20000000f00 */
[C---:B------:R-:W-:Y:S01]  /*0840*/  VIADD R21, R13.reuse, UR24 ;  /* 0x000000180d157c36 */ /* 0x040fe20008000000 */
[----:B------:R-:W-:Y:S02]  /*0850*/  LEA R34, R13, R34, 0x5 ;  /* 0x000000220d227211 */ /* 0x000fe400078e28ff */
[----:B-1----:R-:W-:Y:S01]  /*0860*/  IADD3 R15, P0, PT, R16, UR4, RZ ;  /* 0x00000004100f7c10 */ /* 0x002fe2000ff1e0ff */
[----:B------:R-:W-:-:S03]  /*0870*/  UIADD3 UR4, UPT, UPT, UR7, 0xa0, URZ ;  /* 0x000000a007047890 */ /* 0x000fc6000fffe0ff */
[----:B------:R-:W-:Y:S01]  /*0880*/  IADD3.X R16, PT, PT, R17, UR5, RZ, P0, !PT ;  /* 0x0000000511107c10 */ /* 0x000fe200087fe4ff */
[----:B------:R-:W1:Y:S01]  /*0890*/  LDCU UR5, c[0x0][0x3e0] ;  /* 0x00007c00ff0577ac */ /* 0x000e620008000800 */
[----:B-----5:R-:W-:Y:S01]  /*08a0*/  FSETP.NEU.FTZ.AND P0, PT, R12, RZ, PT ;  /* 0x000000ff0c00720b */ /* 0x020fe20003f1d000 */
[----:B------:R-:W-:-:S06]  /*08b0*/  ULEA UR4, UR10, UR4, 0x18 ;  /* 0x000000040a047291 */ /* 0x000fcc000f8ec0ff */
[----:B------:R-:W-:Y:S01]  /*08c0*/  VIADD R34, R34, UR4 ;  /* 0x0000000422227c36 */ /* 0x000fe20008000000 */
[C---:B0-----:R-:W-:Y:S02]  /*08d0*/  PRMT R31, R11.reuse, 0x7632, R31 ;  /* 0x000076320b1f7816 */ /* 0x041fe4000000001f */
[----:B------:R-:W-:Y:S01]  /*08e0*/  SHF.L.U32 R24, R11, 0x10, RZ ;  /* 0x000000100b187819 */ /* 0x000fe200000006ff */
[----:B------:R-:W-:Y:S01]  /*08f0*/  IMAD.SHL.U32 R11, R2, 0x8, RZ ;  /* 0x00000008020b7824 */ /* 0x000fe200078e00ff */
[----:B--2---:R-:W-:Y:S01]  /*0900*/  PRMT R26, R4, 0x7632, R26 ;  /* 0x00007632041a7816 */ /* 0x004fe2000000001a */
[----:B-1----:R-:W-:Y:S01]  /*0910*/  IMAD R33, R14, UR5, RZ ;  /* 0x000000050e217c24 */ /* 0x002fe2000f8e02ff */
[----:B------:R-:W-:Y:S01]  /*0920*/  SHF.L.U32 R18, R5, 0x10, RZ ;  /* 0x0000001005127819 */ /* 0x000fe200000006ff */
[----:B------:R-:W-:Y:S01]  /*0930*/  IMAD.U32 R17, R4, 0x10000, RZ ;  /* 0x0001000004117824 */ /* 0x000fe200078e00ff */
[----:B------:R-:W-:Y:S01]  /*0940*/  LOP3.LUT R2, R11, 0x38, RZ, 0xc0, !PT ;  /* 0x000000380b027812 */ /* 0x000fe200078ec0ff */
[C---:B------:R-:W-:Y:S01]  /*0950*/  IMAD.U32 R19, R6.reuse, 0x10000, RZ ;  /* 0x0001000006137824 */ /* 0x040fe200078e00ff */
[----:B------:R-:W-:Y:S01]  /*0960*/  PRMT R4, R5, 0x7632, R4 ;  /* 0x0000763205047816 */ /* 0x000fe20000000004 */
[----:B------:R-:W-:Y:S01]  /*0970*/  IMAD.U32 R20, R7, 0x10000, RZ ;  /* 0x0001000007147824 */ /* 0x000fe200078e00ff */
        /* <DEDUP_REMOVED lines=14> */
[----:B------:R-:W-:-:S02]  /*0a60*/  IADD3 R25, PT, PT, R25, 0x1, RZ ;  /* 0x0000000119197810 */ /* 0x000fc40007ffe0ff */
[----:B------:R-:W-:Y:S02]  /*0a70*/  SHF.L.U32 R27, R4, 0x10, RZ ;  /* 0x00000010041b7819 */ /* 0x000fe400000006ff */
[----:B------:R-:W-:Y:S02]  /*0a80*/  SHF.L.U32 R30, R6, 0x10, RZ ;  /* 0x00000010061e7819 */ /* 0x000fe400000006ff */
[----:B------:R-:W-:Y:S02]  /*0a90*/  SHF.L.U32 R35, R7, 0x10, RZ ;  /* 0x0000001007237819 */ /* 0x000fe400000006ff */
[----:B------:R-:W-:Y:S02]  /*0aa0*/  SHF.L.U32 R31, R31, 0x10, RZ ;  /* 0x000000101f1f7819 */ /* 0x000fe400000006ff */
[----:B------:R-:W-:-:S07]  /*0ab0*/  LEA.HI.X.SX32 R3, R33, RZ, 0x1, P1 ;  /* 0x000000ff21037211 */ /* 0x000fce00008f0eff */
.L_x_20002:
[----:B------:R-:W-:Y:S01]  /*0ac0*/  MOV R4, R15 ;  /* 0x0000000f00047202 */ /* 0x000fe20000000f00 */
        /* <DEDUP_REMOVED lines=8> */
[----:B------:R-:W3:Y:S01]  /*0b50*/  LDG.E.CONSTANT R33, desc[UR12][R6.64] ;  /* 0x0000000c06217981 */ /* 0x000ee2000c1e9900 */
[C---:B--2---:R-:W-:Y:S01]  /*0b60*/  IMAD.U32 R36, R37.reuse, 0x10000, RZ ;  /* 0x0001000025247824 */ /* 0x044fe200078e00ff */
[----:B------:R-:W-:-:S03]  /*0b70*/  PRMT R37, R37, 0x7632, R37 ;  /* 0x0000763225257816 */ /* 0x000fc60000000025 */
[----:B------:R-:W-:Y:S01]  /*0b80*/  FMUL.FTZ R4, R18, R36 ;  /* 0x0000002412047220 */ /* 0x000fe20000410000 */
[C---:B---3--:R-:W-:Y:S02]  /*0b90*/  SHF.L.U32 R36, R33.reuse, 0x10, RZ ;  /* 0x0000001021247819 */ /* 0x048fe400000006ff */
[----:B------:R-:W-:-:S03]  /*0ba0*/  PRMT R33, R33, 0x7632, R33 ;  /* 0x0000763221217816 */ /* 0x000fc60000000021 */
[----:B------:R-:W-:Y:S01]  /*0bb0*/  FFMA.FTZ R4, R17, R36, R4 ;  /* 0x0000002411047223 */ /* 0x000fe20000010004 */
[----:B------:R-:W-:Y:S01]  /*0bc0*/  IMAD.U32 R36, R37, 0x10000, RZ ;  /* 0x0001000025247824 */ /* 0x000fe200078e00ff */
[----:B------:R-:W-:-:S03]  /*0bd0*/  SHF.L.U32 R5, R33, 0x10, RZ ;  /* 0x0000001021057819 */ /* 0x000fc600000006ff */
[----:B------:R-:W-:-:S04]  /*0be0*/  FMUL.FTZ R33, R27, R36 ;  /* 0x000000241b217220 */ /* 0x000fc80000410000 */
[----:B------:R-:W-:Y:S02]  /*0bf0*/  FFMA.FTZ R5, R26, R5, R33 ;  /* 0x000000051a057223 */ /* 0x000fe40000010021 */
[----:B------:R-:W2:Y:S02]  /*0c00*/  LDG.E.CONSTANT R33, desc[UR12][R6.64+0x100] ;  /* 0x0001000c06217981 */ /* 0x000ea4000c1e9900 */
[C---:B--2---:R-:W-:Y:S01]  /*0c10*/  IMAD.U32 R37, R33.reuse, 0x10000, RZ ;  /* 0x0001000021257824 */ /* 0x044fe200078e00ff */
[----:B------:R-:W-:-:S03]  /*0c20*/  PRMT R36, R33, 0x7632, R36 ;  /* 0x0000763221247816 */ /* 0x000fc60000000024 */
[----:B------:R-:W-:Y:S01]  /*0c30*/  FFMA.FTZ R33, R19, R37, R4 ;  /* 0x0000002513217223 */ /* 0x000fe20000010004 */
[----:B------:R-:W-:Y:S01]  /*0c40*/  SHF.L.U32 R36, R36, 0x10, RZ ;  /* 0x0000001024247819 */ /* 0x000fe200000006ff */
[----:B------:R-:W2:Y:S04]  /*0c50*/  LDG.E.CONSTANT R4, desc[UR12][R6.64+0x180] ;  /* 0x0001800c06047981 */ /* 0x000ea8000c1e9900 */
[----:B------:R-:W-:Y:S01]  /*0c60*/  FFMA.FTZ R5, R28, R36, R5 ;  /* 0x000000241c057223 */ /* 0x000fe20000010005 */
[C---:B--2---:R-:W-:Y:S01]  /*0c70*/  IMAD.U32 R36, R4.reuse, 0x10000, RZ ;  /* 0x0001000004247824 */ /* 0x044fe200078e00ff */
[----:B------:R-:W-:-:S04]  /*0c80*/  PRMT R4, R4, 0x7632, R4 ;  /* 0x0000763204047816 */ /* 0x000fc80000000004 */
[----:B------:R-:W-:-:S05]  /*0c90*/  SHF.L.U32 R4, R4, 0x10, RZ ;  /* 0x0000001004047819 */ /* 0x000fca00000006ff */
[----:B------:R-:W-:Y:S02]  /*0ca0*/  FFMA.FTZ R5, R30, R4, R5 ;  /* 0x000000041e057223 */ /* 0x000fe40000010005 */
[----:B------:R-:W2:Y:S01]  /*0cb0*/  LDG.E.CONSTANT R4, desc[UR12][R6.64+0x200] ;  /* 0x0002000c06047981 */ /* 0x000ea2000c1e9900 */
[----:B------:R-:W-:Y:S01]  /*0cc0*/  FFMA.FTZ R33, R20, R36, R33 ;  /* 0x0000002414217223 */ /* 0x000fe20000010021 */
[----:B--2---:R-:W-:-:S04]  /*0cd0*/  PRMT R36, R4, 0x7632, R36 ;  /* 0x0000763204247816 */ /* 0x004fc80000000024 */
[----:B------:R-:W-:-:S05]  /*0ce0*/  SHF.L.U32 R36, R36, 0x10, RZ ;  /* 0x0000001024247819 */ /* 0x000fca00000006ff */
[----:B------:R-:W-:Y:S02]  /*0cf0*/  FFMA.FTZ R36, R32, R36, R5 ;  /* 0x0000002420247223 */ /* 0x000fe40000010005 */
[----:B------:R-:W2:Y:S01]  /*0d00*/  LDG.E.CONSTANT R5, desc[UR12][R6.64+0x280] ;  /* 0x0002800c06057981 */ /* 0x000ea2000c1e9900 */
[----:B------:R-:W-:-:S04]  /*0d10*/  IMAD.U32 R37, R4, 0x10000, RZ ;  /* 0x0001000004257824 */ /* 0x000fc800078e00ff */
[--C-:B------:R-:W-:Y:S01]  /*0d20*/  FFMA.FTZ R4, R8, R37, R33.reuse ;  /* 0x0000002508047223 */ /* 0x100fe20000010021 */
[----:B--2---:R-:W-:-:S04]  /*0d30*/  PRMT R33, R5, 0x7632, R33 ;  /* 0x0000763205217816 */ /* 0x004fc80000000021 */
[----:B------:R-:W-:-:S05]  /*0d40*/  SHF.L.U32 R33, R33, 0x10, RZ ;  /* 0x0000001021217819 */ /* 0x000fca00000006ff */
[----:B------:R-:W-:Y:S02]  /*0d50*/  FFMA.FTZ R36, R35, R33, R36 ;  /* 0x0000002123247223 */ /* 0x000fe40000010024 */
[----:B------:R-:W2:Y:S01]  /*0d60*/  LDG.E.CONSTANT R33, desc[UR12][R6.64+0x300] ;  /* 0x0003000c06217981 */ /* 0x000ea2000c1e9900 */
[----:B------:R-:W-:-:S04]  /*0d70*/  IMAD.U32 R37, R5, 0x10000, RZ ;  /* 0x0001000005257824 */ /* 0x000fc800078e00ff */
[----:B------:R-:W-:Y:S02]  /*0d80*/  FFMA.FTZ R5, R9, R37, R4 ;  /* 0x0000002509057223 */ /* 0x000fe40000010004 */
[----:B------:R-:W3:Y:S01]  /*0d90*/  LDG.E.CONSTANT R4, desc[UR12][R6.64+0x380] ;  /* 0x0003800c06047981 */ /* 0x000ee2000c1e9900 */
[----:B------:R-:W-:Y:S01]  /*0da0*/  UMOV UR4, 0xffffffff ;  /* 0xffffffff00047882 */ /* 0x000fe20000000000 */
[C---:B--2---:R-:W-:Y:S01]  /*0db0*/  IMAD.U32 R37, R33.reuse, 0x10000, RZ ;  /* 0x0001000021257824 */ /* 0x044fe200078e00ff */
[----:B------:R-:W-:-:S04]  /*0dc0*/  PRMT R33, R33, 0x7632, R33 ;  /* 0x0000763221217816 */ /* 0x000fc80000000021 */
[----:B------:R-:W-:-:S05]  /*0dd0*/  SHF.L.U32 R33, R33, 0x10, RZ ;  /* 0x0000001021217819 */ /* 0x000fca00000006ff */
[----:B------:R-:W-:Y:S01]  /*0de0*/  FFMA.FTZ R36, R29, R33, R36 ;  /* 0x000000211d247223 */ /* 0x000fe20000010024 */
[----:B---3--:R-:W-:Y:S01]  /*0df0*/  PRMT R33, R4, 0x7632, R33 ;  /* 0x0000763204217816 */ /* 0x008fe20000000021 */
[----:B------:R-:W-:Y:S01]  /*0e00*/  FFMA.FTZ R5, R10, R37, R5 ;  /* 0x000000250a057223 */ /* 0x000fe20000010005 */
[----:B------:R-:W-:Y:S02]  /*0e10*/  IMAD.U32 R4, R4, 0x10000, RZ ;  /* 0x0001000004047824 */ /* 0x000fe400078e00ff */
[----:B------:R-:W-:Y:S02]  /*0e20*/  SHF.L.U32 R33, R33, 0x10, RZ ;  /* 0x0000001021217819 */ /* 0x000fe400000006ff */
[----:B------:R-:W-:-:S03]  /*0e30*/  FFMA.FTZ R4, R24, R4, R5 ;  /* 0x0000000418047223 */ /* 0x000fc60000010005 */
[----:B------:R-:W-:-:S04]  /*0e40*/  FFMA.FTZ R33, R31, R33, R36 ;  /* 0x000000211f217223 */ /* 0x000fc80000010024 */
[----:B------:R-:W-:Y:S01]  /*0e50*/  FADD.FTZ R7, R4, R33 ;  /* 0x0000002104077221 */ /* 0x000fe20000010000 */
[----:B------:R-:W-:Y:S06]  /*0e60*/  BRA.DIV UR4, `(.L_x_20001) ;  /* 0x0000002e042c7947 */ /* 0x000fec000b800000 */
[----:B------:R-:W0:Y:S02]  /*0e70*/  SHFL.BFLY PT, R33, R7, 0x2, 0x1f ;  /* 0x0c401f0007217f89 */ /* 0x000e2400000e0000 */
[----:B0-----:R-:W-:-:S05]  /*0e80*/  FADD.FTZ R7, R7, R33 ;  /* 0x0000002107077221 */ /* 0x001fca0000010000 */
[----:B------:R0:W1:Y:S02]  /*0e90*/  SHFL.BFLY PT, R33, R7, 0x1, 0x1f ;  /* 0x0c201f0007217f89 */ /* 0x00006400000e0000 */
.L_x_20040:
[----:B------:R-:W-:Y:S01]  /*0ea0*/  VIADD R4, R11, 0x1 ;  /* 0x000000010b047836 */ /* 0x000fe20000000000 */
[----:B------:R-:W-:Y:S01]  /*0eb0*/  ISETP.NE.AND P2, PT, R23, RZ, PT ;  /* 0x000000ff1700720c */ /* 0x000fe20003f45270 */
[----:B-1----:R-:W-:Y:S01]  /*0ec0*/  FADD.FTZ R33, R7, R33 ;  /* 0x0000002107217221 */ /* 0x002fe20000010000 */
[----:B------:R-:W-:Y:S01]  /*0ed0*/  VIADD R21, R21, 0x4 ;  /* 0x0000000415157836 */ /* 0x000fe20000000000 */
[----:B------:R-:W-:Y:S02]  /*0ee0*/  IADD3 R11, PT, PT, R11, 0x20, RZ ;  /* 0x000000200b0b7810 */ /* 0x000fe40007ffe0ff */
[----:B------:R-:W-:-:S05]  /*0ef0*/  I2FP.F32.S32 R5, R4 ;  /* 0x0000000400057245 */ /* 0x000fca0000201400 */
[----:B------:R-:W-:-:S05]  /*0f00*/  FMUL.FTZ R5, R5, R12 ;  /* 0x0000000c05057220 */ /* 0x000fca0000410000 */
[----:B------:R-:W-:-:S05]  /*0f10*/  FSEL R4, R5, RZ, P0 ;  /* 0x000000ff05047208 */ /* 0x000fca0000000000 */
[----:B------:R-:W-:Y:S01]  /*0f20*/  FFMA.FTZ R33, R33, UR21, R4 ;  /* 0x0000001521217c23 */ /* 0x000fe20008010004 */
[C---:B------:R-:W-:Y:S02]  /*0f30*/  @!P2 IADD3 R4, PT, PT, R25.reuse, -0x1, RZ ;  /* 0xffffffff1904a810 */ /* 0x040fe40007ffe0ff */
[----:B------:R-:W-:Y:S02]  /*0f40*/  IADD3 R25, PT, PT, R25, 0x20, RZ ;  /* 0x0000002019197810 */ /* 0x000fe40007ffe0ff */
[C---:B------:R-:W-:Y:S02]  /*0f50*/  @!P2 ISETP.GE.AND P1, PT, R4.reuse, UR15, PT ;  /* 0x0000000f0400ac0c */ /* 0x040fe4000bf26270 */
[----:B------:R-:W-:Y:S02]  /*0f60*/  ISETP.GE.OR P3, PT, R4, UR15, P2 ;  /* 0x0000000f04007c0c */ /* 0x000fe40009766670 */
[----:B------:R-:W-:Y:S02]  /*0f70*/  @!P2 FSEL R5, R33, RZ, !P1 ;  /* 0x000000ff2105a208 */ /* 0x000fe40004800000 */
[----:B------:R-:W-:-:S03]  /*0f80*/  IADD3 R15, P1, PT, R15, 0x10, RZ ;  /* 0x000000100f0f7810 */ /* 0x000fc60007f3e0ff */
[----:B------:R1:W-:Y:S01]  /*0f90*/  @!P2 STS [R34], R5 ;  /* 0x000000052200a388 */ /* 0x0003e20000000800 */
[----:B------:R-:W-:Y:S01]  /*0fa0*/  ISETP.GE.U32.AND P2, PT, R21, UR16, PT ;  /* 0x0000001015007c0c */ /* 0x000fe2000bf46070 */
[----:B------:R-:W-:-:S04]  /*0fb0*/  IMAD.X R16, RZ, RZ, R16, P1 ;  /* 0x000000ffff107224 */ /* 0x000fc800008e0610 */
[----:B------:R-:W-:Y:S01]  /*0fc0*/  @!P3 FMNMX.FTZ R22, R22, R33, !PT ;  /* 0x000000211616b209 */ /* 0x000fe20007810000 */
[----:B-1----:R-:W-:-:S07]  /*0fd0*/  VIADD R34, R34, 0x80 ;  /* 0x0000008022227836 */ /* 0x002fce0000000000 */
[----:B------:R-:W-:Y:S05]  /*0fe0*/  @!P2 BRA `(.L_x_20002) ;  /* 0xfffffff800b4a947 */ /* 0x000fea000383ffff */
.L_x_20000:
[----:B------:R-:W-:Y:S05]  /*0ff0*/  BSYNC B0 ;  /* 0x0000000000007941 */ /* 0x000fea0003800000 */
.L_x_19999:
[----:B------:R-:W1:Y:S01]  /*1000*/  S2R R2, SR_TID.X ;  /* 0x0000000000027919 */ /* 0x000e620000002100 */
[----:B------:R-:W-:Y:S01]  /*1010*/  MOV R3, UR17 ;  /* 0x0000001100037c02 */ /* 0x000fe20008000f00 */
[----:B------:R-:W-:Y:S01]  /*1020*/  IMAD.U32 R8, RZ, RZ, UR17 ;  /* 0x00000011ff087e24 */ /* 0x000fe2000f8e00ff */
[----:B------:R-:W-:Y:S01]  /*1030*/  UMOV UR4, 0xffffffff ;  /* 0xffffffff00047882 */ /* 0x000fe20000000000 */
[----:B------:R-:W2:Y:S01]  /*1040*/  S2R R9, SR_CgaCtaId ;  /* 0x0000000000097919 */ /* 0x000ea20000008800 */
[----:B------:R-:W-:Y:S01]  /*1050*/  SHF.L.U32 R3, R3, 0x6, RZ ;  /* 0x0000000603037819 */ /* 0x000fe200000006ff */
[----:B------:R-:W-:Y:S01]  /*1060*/  IMAD.SHL.U32 R8, R8, 0x200, RZ ;  /* 0x0000020008087824 */ /* 0x000fe200078e00ff */
[----:B------:R-:W-:Y:S02]  /*1070*/  MOV R10, 0x400 ;  /* 0x00000400000a7802 */ /* 0x000fe40000000f00 */
[----:B------:R-:W-:-:S04]  /*1080*/  IADD3 R5, PT, PT, -R3, UR16, RZ ;  /* 0x0000001003057c10 */ /* 0x000fc8000fffe1ff */
[----:B------:R-:W-:-:S04]  /*1090*/  LEA R5, R5, R8, 0x3 ;  /* 0x0000000805057211 */ /* 0x000fc800078e18ff */
[----:B------:R-:W-:-:S05]  /*10a0*/  VIMNMX R15, PT, PT, R5, UR15, PT ;  /* 0x0000000f050f7c48 */ /* 0x000fca000bfe0100 */
[----:B------:R-:W-:Y:S01]  /*10b0*/  IMAD.IADD R11, R15, 0x1, -R8 ;  /* 0x000000010f0b7824 */ /* 0x000fe200078e0a08 */
[----:B-1----:R-:W-:Y:S01]  /*10c0*/  LOP3.LUT R2, R2, 0x1f, RZ, 0xc0, !PT ;  /* 0x0000001f02027812 */ /* 0x002fe200078ec0ff */
[----:B------:R-:W-:Y:S06]  /*10d0*/  BRA.DIV UR4, `(.L_x_20003) ;  /* 0x0000002a04d07947 */ /* 0x000fec000b800000 */
[----:B------:R-:W0:Y:S02]  /*10e0*/  SHFL.BFLY PT, R33, R22, 0x10, 0x1f ;  /* 0x0e001f0016217f89 */ /* 0x000e2400000e0000 */
[----:B0-----:R-:W-:-:S05]  /*10f0*/  FMNMX.FTZ R7, R33, R22, !PT ;  /* 0x0000001621077209 */ /* 0x001fca0007810000 */
[----:B------:R-:W0:Y:S02]  /*1100*/  SHFL.BFLY PT, R33, R7, 0x8, 0x1f ;  /* 0x0d001f0007217f89 */ /* 0x000e2400000e0000 */
[----:B0----5:R-:W-:-:S05]  /*1110*/  FMNMX.FTZ R12, R7, R33, !PT ;  /* 0x00000021070c7209 */ /* 0x021fca0007810000 */
[----:B------:R0:W1:Y:S02]  /*1120*/  SHFL.BFLY PT, R33, R12, 0x4, 0x1f ;  /* 0x0c801f000c217f89 */ /* 0x00006400000e0000 */
.L_x_20045:
        /* <DEDUP_REMOVED lines=39> */
.L_x_20008:
        /* <DEDUP_REMOVED lines=11> */
.L_x_20007:
[----:B------:R-:W-:Y:S05]  /*1450*/  BSYNC.RECONVERGENT B1 ;  /* 0x0000000000017941 */ /* 0x000fea0003800200 */
.L_x_20006:
        /* <DEDUP_REMOVED lines=12> */
.L_x_20011:
        /* <DEDUP_REMOVED lines=8> */
[----:B------:R-:W-:Y:S04]  /*15a0*/  LDS R33, [R12+0x800] ;  /* 0x000800000c217984 */ /* 0x000fe80000000800 */
[----:B------:R-:W5:Y:S04]  /*15b0*/  LDS R35, [R12+0xa00] ;  /* 0x000a00000c237984 */ /* 0x000f680000000800 */
[----:B------:R-:W5:Y:S04]  /*15c0*/  LDS R37, [R12+0xc00] ;  /* 0x000c00000c257984 */ /* 0x000f680000000800 */
[----:B------:R-:W5:Y:S01]  /*15d0*/  LDS R20, [R12+0xe00] ;  /* 0x000e00000c147984 */ /* 0x000f620000000800 */
[----:B0-----:R-:W-:-:S03]  /*15e0*/  FADD.FTZ R17, -R4, R17 ;  /* 0x0000001104117221 */ /* 0x001fc60000010100 */
[----:B------:R-:W0:Y:S01]  /*15f0*/  LDS R23, [R12+0x1000] ;  /* 0x001000000c177984 */ /* 0x000e220000000800 */
[C---:B-1----:R-:W-:Y:S01]  /*1600*/  FADD.FTZ R19, -R4.reuse, R19 ;  /* 0x0000001304137221 */ /* 0x042fe20000010100 */
[----:B------:R-:W-:Y:S02]  /*1610*/  FMUL.FTZ R24, R17, 1.4426950216293334961 ;  /* 0x3fb8aa3b11187820 */ /* 0x000fe40000410000 */
[----:B------:R-:W-:Y:S01]  /*1620*/  LDS R21, [R12+0x1400] ;  /* 0x001400000c157984 */ /* 0x000fe20000000800 */
[----:B------:R-:W-:Y:S01]  /*1630*/  FMUL.FTZ R26, R19, 1.4426950216293334961 ;  /* 0x3fb8aa3b131a7820 */ /* 0x000fe20000410000 */
[C---:B--2---:R-:W-:Y:S02]  /*1640*/  FADD.FTZ R28, -R4.reuse, R27 ;  /* 0x0000001b041c7221 */ /* 0x044fe40000010100 */
[----:B------:R-:W1:Y:S01]  /*1650*/  LDS R19, [R12+0x1200] ;  /* 0x001200000c137984 */ /* 0x000e620000000800 */
[----:B------:R-:W2:Y:S01]  /*1660*/  MUFU.EX2 R24, R24 ;  /* 0x0000001800187308 */ /* 0x000ea20000000800 */
[----:B---3--:R-:W-:Y:S01]  /*1670*/  FADD.FTZ R29, -R4, R29 ;  /* 0x0000001d041d7221 */ /* 0x008fe20000010100 */
[----:B------:R-:W-:Y:S01]  /*1680*/  FMUL.FTZ R28, R28, 1.4426950216293334961 ;  /* 0x3fb8aa3b1c1c7820 */ /* 0x000fe20000410000 */
[----:B------:R-:W3:Y:S01]  /*1690*/  LDS R17, [R12+0x1600] ;  /* 0x001600000c117984 */ /* 0x000ee20000000800 */
[----:B------:R-:W5:Y:S01]  /*16a0*/  MUFU.EX2 R26, R26 ;  /* 0x0000001a001a7308 */ /* 0x000f620000000800 */
[----:B----4-:R-:W-:Y:S01]  /*16b0*/  FADD.FTZ R30, -R4, R22 ;  /* 0x00000016041e7221 */ /* 0x010fe20000010100 */
[----:B------:R-:W-:Y:S01]  /*16c0*/  FMUL.FTZ R22, R29, 1.4426950216293334961 ;  /* 0x3fb8aa3b1d167820 */ /* 0x000fe20000410000 */
[----:B------:R-:W4:Y:S01]  /*16d0*/  LDS R25, [R12+0x1800] ;  /* 0x001800000c197984 */ /* 0x000f220000000800 */
[----:B------:R-:W5:Y:S01]  /*16e0*/  MUFU.EX2 R29, R28 ;  /* 0x0000001c001d7308 */ /* 0x000f620000000800 */
[----:B------:R-:W-:-:S02]  /*16f0*/  FMUL.FTZ R30, R30, 1.4426950216293334961 ;  /* 0x3fb8aa3b1e1e7820 */ /* 0x000fc40000410000 */
[----:B------:R-:W4:Y:S01]  /*1700*/  LDS R27, [R12+0x1a00] ;  /* 0x001a00000c1b7984 */ /* 0x000f220000000800 */
[----:B--2---:R-:W-:-:S03]  /*1710*/  FADD.FTZ R18, R24, R18 ;  /* 0x0000001218127221 */ /* 0x004fc60000010000 */
[----:B------:R2:W-:Y:S01]  /*1720*/  STS [R12+-0x400], R24 ;  /* 0xfffc00180c007388 */ /* 0x0005e20000000800 */
[----:B-----5:R-:W-:Y:S01]  /*1730*/  FADD.FTZ R32, -R4, R35 ;  /* 0x0000002304207221 */ /* 0x020fe20000010100 */
[----:B------:R-:W-:Y:S02]  /*1740*/  FADD.FTZ R18, R18, R26 ;  /* 0x0000001a12127221 */ /* 0x000fe40000010000 */
[----:B------:R5:W-:Y:S01]  /*1750*/  STS [R12+-0x200], R26 ;  /* 0xfffe001a0c007388 */ /* 0x000be20000000800 */
[----:B------:R-:W-:Y:S01]  /*1760*/  FADD.FTZ R34, -R4, R37 ;  /* 0x0000002504227221 */ /* 0x000fe20000010100 */
[----:B------:R-:W-:Y:S01]  /*1770*/  FADD.FTZ R18, R18, R29 ;  /* 0x0000001d12127221 */ /* 0x000fe20000010000 */
[----:B------:R-:W-:Y:S01]  /*1780*/  FMUL.FTZ R32, R32, 1.4426950216293334961 ;  /* 0x3fb8aa3b20207820 */ /* 0x000fe20000410000 */
[----:B------:R-:W-:Y:S01]  /*1790*/  STS [R12], R29 ;  /* 0x0000001d0c007388 */ /* 0x000fe20000000800 */
[C---:B--2---:R-:W-:Y:S01]  /*17a0*/  FADD.FTZ R24, -R4.reuse, R31 ;  /* 0x0000001f04187221 */ /* 0x044fe20000010100 */
[----:B------:R-:W-:Y:S01]  /*17b0*/  FADD.FTZ R28, -R4, R20 ;  /* 0x00000014041c7221 */ /* 0x000fe20000010100 */
[----:B------:R0:W2:Y:S01]  /*17c0*/  MUFU.EX2 R31, R22 ;  /* 0x00000016001f7308 */ /* 0x0000a20000000800 */
[----:B------:R-:W-:Y:S01]  /*17d0*/  FMUL.FTZ R34, R34, 1.4426950216293334961 ;  /* 0x3fb8aa3b22227820 */ /* 0x000fe20000410000 */
[----:B-----5:R-:W-:Y:S01]  /*17e0*/  FADD.FTZ R26, -R4, R33 ;  /* 0x00000021041a7221 */ /* 0x020fe20000010100 */
[----:B------:R-:W-:Y:S01]  /*17f0*/  FMUL.FTZ R24, R24, 1.4426950216293334961 ;  /* 0x3fb8aa3b18187820 */ /* 0x000fe20000410000 */
[----:B------:R1:W5:Y:S01]  /*1800*/  MUFU.EX2 R33, R30 ;  /* 0x0000001e00217308 */ /* 0x0003620000000800 */
[----:B------:R-:W-:Y:S01]  /*1810*/  FMUL.FTZ R28, R28, 1.4426950216293334961 ;  /* 0x3fb8aa3b1c1c7820 */ /* 0x000fe20000410000 */
[----:B------:R-:W-:-:S02]  /*1820*/  FMUL.FTZ R26, R26, 1.4426950216293334961 ;  /* 0x3fb8aa3b1a1a7820 */ /* 0x000fc40000410000 */
[----:B------:R3:W4:Y:S01]  /*1830*/  MUFU.EX2 R35, R24 ;  /* 0x0000001800237308 */ /* 0x0007220000000800 */
[----:B0-----:R-:W-:-:S03]  /*1840*/  FADD.FTZ R22, -R4, R23 ;  /* 0x0000001704167221 */ /* 0x001fc60000010100 */
[----:B------:R0:W4:Y:S01]  /*1850*/  MUFU.EX2 R37, R26 ;  /* 0x0000001a00257308 */ /* 0x0001220000000800 */
[----:B-1----:R-:W-:Y:S01]  /*1860*/  FADD.FTZ R30, -R4, R19 ;  /* 0x00000013041e7221 */ /* 0x002fe20000010100 */
[----:B--2---:R-:W-:Y:S01]  /*1870*/  FADD.FTZ R18, R18, R31 ;  /* 0x0000001f12127221 */ /* 0x004fe20000010000 */
[----:B------:R-:W-:Y:S01]  /*1880*/  FMUL.FTZ R22, R22, 1.4426950216293334961 ;  /* 0x3fb8aa3b16167820 */ /* 0x000fe20000410000 */
[----:B------:R1:W2:Y:S01]  /*1890*/  MUFU.EX2 R20, R32 ;  /* 0x0000002000147308 */ /* 0x0002a20000000800 */
[----:B---3--:R-:W-:Y:S01]  /*18a0*/  FADD.FTZ R24, -R4, R21 ;  /* 0x0000001504187221 */ /* 0x008fe20000010100 */
[----:B-----5:R-:W-:Y:S01]  /*18b0*/  FADD.FTZ R18, R18, R33 ;  /* 0x0000002112127221 */ /* 0x020fe20000010000 */
[----:B------:R-:W-:Y:S01]  /*18c0*/  FMUL.FTZ R30, R30, 1.4426950216293334961 ;  /* 0x3fb8aa3b1e1e7820 */ /* 0x000fe20000410000 */
[----:B------:R-:W3:Y:S01]  /*18d0*/  MUFU.EX2 R23, R34 ;  /* 0x0000002200177308 */ /* 0x000ee20000000800 */
[----:B0-----:R-:W-:Y:S01]  /*18e0*/  FADD.FTZ R26, -R4, R17 ;  /* 0x00000011041a7221 */ /* 0x001fe20000010100 */
[----:B----4-:R-:W-:Y:S01]  /*18f0*/  FADD.FTZ R18, R18, R35 ;  /* 0x0000002312127221 */ /* 0x010fe20000010000 */
[----:B------:R-:W-:Y:S01]  /*1900*/  FMUL.FTZ R24, R24, 1.4426950216293334961 ;  /* 0x3fb8aa3b18187820 */ /* 0x000fe20000410000 */
[----:B------:R0:W4:Y:S01]  /*1910*/  MUFU.EX2 R19, R28 ;  /* 0x0000001c00137308 */ /* 0x0001220000000800 */
[----:B-1----:R-:W-:Y:S01]  /*1920*/  FADD.FTZ R32, -R4, R25 ;  /* 0x0000001904207221 */ /* 0x002fe20000010100 */
[----:B------:R-:W-:Y:S01]  /*1930*/  FADD.FTZ R18, R18, R37 ;  /* 0x0000002512127221 */ /* 0x000fe20000010000 */
[----:B------:R-:W-:Y:S01]  /*1940*/  FMUL.FTZ R26, R26, 1.4426950216293334961 ;  /* 0x3fb8aa3b1a1a7820 */ /* 0x000fe20000410000 */
[----:B------:R1:W5:Y:S01]  /*1950*/  MUFU.EX2 R21, R22 ;  /* 0x0000001600157308 */ /* 0x0003620000000800 */
[----:B------:R-:W-:Y:S01]  /*1960*/  STS [R12+0x200], R31 ;  /* 0x0002001f0c007388 */ /* 0x000fe20000000800 */
[----:B--2---:R-:W-:-:S02]  /*1970*/  FADD.FTZ R18, R18, R20 ;  /* 0x0000001412127221 */ /* 0x004fc40000010000 */
[----:B------:R-:W2:Y:S01]  /*1980*/  MUFU.EX2 R17, R30 ;  /* 0x0000001e00117308 */ /* 0x000ea20000000800 */
[----:B0-----:R-:W-:Y:S01]  /*1990*/  FADD.FTZ R28, -R4, R27 ;  /* 0x0000001b041c7221 */ /* 0x001fe20000010100 */
[----:B---3--:R-:W-:Y:S01]  /*19a0*/  FADD.FTZ R18, R18, R23 ;  /* 0x0000001712127221 */ /* 0x008fe20000010000 */
[----:B------:R-:W-:Y:S01]  /*19b0*/  STS [R12+0x400], R33 ;  /* 0x000400210c007388 */ /* 0x000fe20000000800 */
[----:B------:R-:W0:Y:S01]  /*19c0*/  MUFU.EX2 R25, R24 ;  /* 0x0000001800197308 */ /* 0x000e220000000800 */
[----:B-1----:R-:W-:Y:S01]  /*19d0*/  FMUL.FTZ R22, R32, 1.4426950216293334961 ;  /* 0x3fb8aa3b20167820 */ /* 0x002fe20000410000 */
[----:B----4-:R-:W-:Y:S01]  /*19e0*/  FADD.FTZ R18, R18, R19 ;  /* 0x0000001312127221 */ /* 0x010fe20000010000 */
[----:B------:R-:W-:Y:S01]  /*19f0*/  FMUL.FTZ R28, R28, 1.4426950216293334961 ;  /* 0x3fb8aa3b1c1c7820 */ /* 0x000fe20000410000 */
[----:B------:R-:W1:Y:S01]  /*1a00*/  MUFU.EX2 R27, R26 ;  /* 0x0000001a001b7308 */ /* 0x000e620000000800 */
[----:B------:R1:W-:Y:S01]  /*1a10*/  STS [R12+0xe00], R19 ;  /* 0x000e00130c007388 */ /* 0x0003e20000000800 */
[----:B-----5:R-:W-:-:S02]  /*1a20*/  FADD.FTZ R18, R18, R21 ;  /* 0x0000001512127221 */ /* 0x020fc40000010000 */
[----:B------:R-:W3:Y:S01]  /*1a30*/  MUFU.EX2 R22, R22 ;  /* 0x0000001600167308 */ /* 0x000ee20000000800 */
[----:B------:R-:W-:Y:S01]  /*1a40*/  STS [R12+0x600], R35 ;  /* 0x000600230c007388 */ /* 0x000fe20000000800 */
[----:B--2---:R-:W-:Y:S02]  /*1a50*/  FADD.FTZ R18, R18, R17 ;  /* 0x0000001112127221 */ /* 0x004fe40000010000 */
[----:B------:R-:W2:Y:S01]  /*1a60*/  MUFU.EX2 R28, R28 ;  /* 0x0000001c001c7308 */ /* 0x000ea20000000800 */
[----:B------:R-:W-:Y:S01]  /*1a70*/  STS [R12+0x800], R37 ;  /* 0x000800250c007388 */ /* 0x000fe20000000800 */
[----:B0-----:R-:W-:-:S03]  /*1a80*/  FADD.FTZ R18, R18, R25 ;  /* 0x0000001912127221 */ /* 0x001fc60000010000 */
[----:B------:R-:W-:Y:S01]  /*1a90*/  STS [R12+0xa00], R20 ;  /* 0x000a00140c007388 */ /* 0x000fe20000000800 */
[----:B-1----:R-:W-:-:S03]  /*1aa0*/  FADD.FTZ R19, R18, R27 ;  /* 0x0000001b12137221 */ /* 0x002fc60000010000 */
[----:B------:R-:W-:Y:S01]  /*1ab0*/  STS [R12+0xc00], R23 ;  /* 0x000c00170c007388 */ /* 0x000fe20000000800 */
[----:B---3--:R-:W-:-:S03]  /*1ac0*/  FADD.FTZ R19, R19, R22 ;  /* 0x0000001613137221 */ /* 0x008fc60000010000 */
        /* <DEDUP_REMOVED lines=9> */
.L_x_20010:
[----:B------:R-:W-:Y:S05]  /*1b60*/  BSYNC.RECONVERGENT B1 ;  /* 0x0000000000017941 */ /* 0x000fea0003800200 */
.L_x_20009:
        /* <DEDUP_REMOVED lines=55> */
.L_x_20013:
[----:B------:R-:W-:Y:S05]  /*1ee0*/  BSYNC.RECONVERGENT B1 ;  /* 0x0000000000017941 */ /* 0x000fea0003800200 */
.L_x_20012:
        /* <DEDUP_REMOVED lines=26> */
.L_x_20005:
[----:B------:R-:W-:Y:S05]  /*2090*/  BSYNC.RECONVERGENT B0 ;  /* 0x0000000000007941 */ /* 0x000fea0003800200 */
.L_x_20004:
        /* <DEDUP_REMOVED lines=40> */
.L_x_20018:
[----:B------:R-:W1:Y:S01]  /*2320*/  LDS R18, [R6] ;  /* 0x0000000006127984 */ /* 0x000e620000000800 */
[----:B------:R-:W-:-:S05]  /*2330*/  VIADD R16, R16, 0x1 ;  /* 0x0000000110107836 */ /* 0x000fca0000000000 */
[----:B------:R-:W-:Y:S01]  /*2340*/  ISETP.NE.AND P0, PT, R16, RZ, PT ;  /* 0x000000ff1000720c */ /* 0x000fe20003f05270 */
[----:B-1----:R-:W-:-:S05]  /*2350*/  FMUL.FTZ R15, R18, R5 ;  /* 0x00000005120f7220 */ /* 0x002fca0000410000 */
[----:B------:R1:W-:Y:S02]  /*2360*/  STS [R6], R15 ;  /* 0x0000000f06007388 */ /* 0x0003e40000000800 */
[----:B-1----:R-:W-:-:S05]  /*2370*/  IADD3 R6, PT, PT, R6, 0x200, RZ ;  /* 0x0000020006067810 */ /* 0x002fca0007ffe0ff */
[----:B------:R-:W-:Y:S05]  /*2380*/  @P0 BRA `(.L_x_20018) ;  /* 0xfffffffc00e40947 */ /* 0x000fea000383ffff */
.L_x_20017:
[----:B------:R-:W-:Y:S05]  /*2390*/  BSYNC.RECONVERGENT B1 ;  /* 0x0000000000017941 */ /* 0x000fea0003800200 */
.L_x_20016:
        /* <DEDUP_REMOVED lines=12> */
.L_x_20021:
        /* <DEDUP_REMOVED lines=52> */
.L_x_20020:
[----:B------:R-:W-:Y:S05]  /*27a0*/  BSYNC.RECONVERGENT B1 ;  /* 0x0000000000017941 */ /* 0x000fea0003800200 */
.L_x_20019:
        /* <DEDUP_REMOVED lines=31> */
.L_x_20023:
[----:B------:R-:W-:Y:S05]  /*29a0*/  BSYNC.RECONVERGENT B1 ;  /* 0x0000000000017941 */ /* 0x000fea0003800200 */
.L_x_20022:
        /* <DEDUP_REMOVED lines=14> */
.L_x_20015:
[----:B------:R-:W-:Y:S05]  /*2a90*/  BSYNC.RECONVERGENT B0 ;  /* 0x0000000000007941 */ /* 0x000fea0003800200 */
.L_x_20014:
[----:B------:R-:W-:Y:S01]  /*2aa0*/  BAR.SYNC.DEFER_BLOCKING 0x0 ;  /* 0x0000000000007b1d */ /* 0x000fe20000010000 */
[----:B------:R-:W-:Y:S01]  /*2ab0*/  ISETP.NE.AND P0, PT, R0, RZ, PT ;  /* 0x000000ff0000720c */ /* 0x000fe20003f05270 */
[----:B------:R-:W-:-:S04]  /*2ac0*/  IMAD.IADD R23, R3, 0x1, R13 ;  /* 0x0000000103177824 */ /* 0x000fc800078e020d */
        /* <DEDUP_REMOVED lines=20> */
[----:B0-----:R0:W-:Y:S04]  /*2c10*/  STG.E desc[UR12][R16.64], R4 ;  /* 0x0000000410007986 */ /* 0x0011e8000c10190c */
[----:B-1----:R0:W-:Y:S02]  /*2c20*/  STG.E desc[UR12][R18.64], R7 ;  /* 0x0000000712007986 */ /* 0x0021e4000c10190c */
.L_x_20025:
[----:B---34-:R-:W-:Y:S05]  /*2c30*/  BSYNC.RECONVERGENT B0 ;  /* 0x0000000000007941 */ /* 0x018fea0003800200 */
.L_x_20024:
[----:B------:R-:W-:Y:S01]  /*2c40*/  BSSY.RECONVERGENT B0, `(.L_x_20026) ;  /* 0x00000ad000007945 */ /* 0x000fe20003800200 */
[----:B0-----:R-:W-:Y:S02]  /*2c50*/  HFMA2 R19, -RZ, RZ, 0, 0 ;  /* 0x00000000ff137431 */ /* 0x001fe400000001ff */
[----:B------:R-:W-:Y:S01]  /*2c60*/  IMAD.MOV.U32 R12, RZ, RZ, RZ ;  /* 0x000000ffff0c7224 */ /* 0x000fe200078e00ff */
[----:B------:R-:W-:Y:S06]  /*2c70*/  @P1 BRA `(.L_x_20027) ;  /* 0x0000000800a41947 */ /* 0x000fec0003800000 */
[----:B------:R-:W0:Y:S01]  /*2c80*/  LDCU UR5, c[0x0][0x3e0] ;  /* 0x00007c00ff0577ac */ /* 0x000e220008000800 */
[----:B--2---:R-:W-:Y:S01]  /*2c90*/  IMAD.WIDE.U32 R4, R23, 0x4, RZ ;  /* 0x0000000417047825 */ /* 0x004fe200078e00ff */
[----:B-1----:R-:W-:Y:S01]  /*2ca0*/  MOV R7, UR8 ;  /* 0x0000000800077c02 */ /* 0x002fe20008000f00 */
[----:B------:R-:W1:Y:S02]  /*2cb0*/  LDCU.64 UR6, c[0x0][0x3b8] ;  /* 0x00007700ff0677ac */ /* 0x000e640008000a00 */
[----:B------:R-:W-:Y:S01]  /*2cc0*/  VIADD R10, R10, 0xa0 ;  /* 0x000000a00a0a7836 */ /* 0x000fe20000000000 */
[----:B------:R-:W-:Y:S01]  /*2cd0*/  LEA R8, R13, R8, 0x3 ;  /* 0x000000080d087211 */ /* 0x000fe200078e18ff */
[----:B------:R-:W-:Y:S01]  /*2ce0*/  IMAD.WIDE R4, R7, 0x4, R4 ;  /* 0x0000000407047825 */ /* 0x000fe200078e0204 */
[----:B------:R-:W-:Y:S01]  /*2cf0*/  UIADD3 UR4, UPT, UPT, UR15, 0x7, URZ ;  /* 0x000000070f047890 */ /* 0x000fe2000fffe0ff */
[----:B------:R-:W-:Y:S02]  /*2d00*/  MOV R19, RZ ;  /* 0x000000ff00137202 */ /* 0x000fe40000000f00 */
[----:B------:R-:W-:Y:S01]  /*2d10*/  LEA R10, R9, R10, 0x18 ;  /* 0x0000000a090a7211 */ /* 0x000fe200078ec0ff */
[----:B------:R-:W-:Y:S01]  /*2d20*/  USHF.R.U32.HI UR4, URZ, 0x3, UR4 ;  /* 0x00000003ff047899 */ /* 0x000fe20008011604 */
[----:B------:R-:W-:-:S02]  /*2d30*/  VIADD R20, R23, 0x1 ;  /* 0x0000000117147836 */ /* 0x000fc40000000000 */
[----:B------:R-:W-:Y:S01]  /*2d40*/  LEA R24, R13, R10, 0x5 ;  /* 0x0000000a0d187211 */ /* 0x000fe200078e28ff */
[----:B------:R-:W-:Y:S02]  /*2d50*/  IMAD.MOV.U32 R12, RZ, RZ, RZ ;  /* 0x000000ffff0c7224 */ /* 0x000fe400078e00ff */
[----:B0-----:R-:W-:Y:S01]  /*2d60*/  IMAD R14, R14, UR5, RZ ;  /* 0x000000050e0e7c24 */ /* 0x001fe2000f8e02ff */
[----:B------:R-:W-:Y:S01]  /*2d70*/  IADD3 R23, PT, PT, R23, -UR4, RZ ;  /* 0x8000000417177c10 */ /* 0x000fe2000fffe0ff */
[----:B------:R-:W-:Y:S01]  /*2d80*/  VIADD R22, R8, 0x3 ;  /* 0x0000000308167836 */ /* 0x000fe20000000000 */
[----:B-1----:R-:W-:Y:S01]  /*2d90*/  IADD3 R18, P0, PT, R4, UR6, RZ ;  /* 0x0000000604127c10 */ /* 0x002fe2000ff1e0ff */
[----:B------:R-:W-:Y:S01]  /*2da0*/  VIADD R24, R24, 0x10 ;  /* 0x0000001018187836 */ /* 0x000fe20000000000 */
[----:B------:R-:W-:Y:S02]  /*2db0*/  SHF.R.S32.HI R15, RZ, 0x1f, R14 ;  /* 0x0000001fff0f7819 */ /* 0x000fe4000001140e */
[----:B------:R-:W-:-:S09]  /*2dc0*/  IADD3.X R21, PT, PT, R5, UR7, RZ, P0, !PT ;  /* 0x0000000705157c10 */ /* 0x000fd200087fe4ff */
.L_x_20032:
[----:B------:R-:W-:Y:S01]  /*2dd0*/  MOV R6, R18 ;  /* 0x0000001200067202 */ /* 0x000fe20000000f00 */
[----:B------:R-:W-:Y:S01]  /*2de0*/  IMAD.MOV.U32 R7, RZ, RZ, R21 ;  /* 0x000000ffff077224 */ /* 0x000fe200078e0015 */
[----:B------:R-:W0:Y:S04]  /*2df0*/  LDS.128 R8, [R24] ;  /* 0x0000000018087984 */ /* 0x000e280000000c00 */
[----:B------:R-:W2:Y:S02]  /*2e00*/  LDG.E.CONSTANT R5, desc[UR12][R6.64] ;  /* 0x0000000c06057981 */ /* 0x000ea4000c1e9900 */
        /* <DEDUP_REMOVED lines=18> */
[----:B-1----:R-:W-:Y:S02]  /*2f30*/  F2FP.BF16.F32.PACK_AB R4, R5, R4 ;  /* 0x000000040504723e */ /* 0x002fe400000010ff */
[----:B------:R-:W-:-:S03]  /*2f40*/  F2FP.BF16.F32.PACK_AB R5, R7, R6 ;  /* 0x000000060705723e */ /* 0x000fc600000010ff */
[----:B------:R-:W-:Y:S01]  /*2f50*/  IMAD.MOV.U32 R6, RZ, RZ, R4 ;  /* 0x000000ffff067224 */ /* 0x000fe200078e0004 */
[----:B------:R-:W-:Y:S01]  /*2f60*/  IADD3 R4, PT, PT, R22, -0x3, RZ ;  /* 0xfffffffd16047810 */ /* 0x000fe20007ffe0ff */
[----:B--2---:R-:W-:Y:S06]  /*2f70*/  @P0 BRA `(.L_x_20029) ;  /* 0x0000000000780947 */ /* 0x004fec0003800000 */
[C---:B------:R-:W-:Y:S01]  /*2f80*/  VIADD R11, R22.reuse, 0x2 ;  /* 0x00000002160b7836 */ /* 0x040fe20000000000 */
[C---:B------:R-:W-:Y:S01]  /*2f90*/  IADD3 R9, PT, PT, R22.reuse, 0x1, RZ ;  /* 0x0000000116097810 */ /* 0x040fe20007ffe0ff */
[C---:B------:R-:W-:Y:S01]  /*2fa0*/  VIADD R7, R22.reuse, 0xffffffff ;  /* 0xffffffff16077836 */ /* 0x040fe20000000000 */
[C---:B------:R-:W-:Y:S02]  /*2fb0*/  ISETP.GE.AND P6, PT, R22.reuse, UR15, PT ;  /* 0x0000000f16007c0c */ /* 0x040fe4000bfc6270 */
[----:B------:R-:W-:Y:S01]  /*2fc0*/  ISETP.GE.AND P4, PT, R11, UR15, PT ;  /* 0x0000000f0b007c0c */ /* 0x000fe2000bf86270 */
[C---:B------:R-:W-:Y:S01]  /*2fd0*/  VIADD R11, R22.reuse, 0x4 ;  /* 0x00000004160b7836 */ /* 0x040fe20000000000 */
[----:B------:R-:W-:Y:S02]  /*2fe0*/  ISETP.GE.AND P1, PT, R7, UR15, PT ;  /* 0x0000000f07007c0c */ /* 0x000fe4000bf26270 */
[----:B------:R-:W-:Y:S02]  /*2ff0*/  ISETP.GE.AND P5, PT, R9, UR15, PT ;  /* 0x0000000f09007c0c */ /* 0x000fe4000bfa6270 */
[----:B------:R-:W-:-:S02]  /*3000*/  IADD3 R9, PT, PT, R22, -0x2, RZ ;  /* 0xfffffffe16097810 */ /* 0x000fc40007ffe0ff */
[C---:B-----5:R-:W-:Y:S02]  /*3010*/  PRMT R7, R31.reuse, 0x7632, R7 ;  /* 0x000076321f077816 */ /* 0x060fe40000000007 */
[----:B------:R-:W-:Y:S02]  /*3020*/  IADD3 R16, PT, PT, R22, 0x3, RZ ;  /* 0x0000000316107810 */ /* 0x000fe40007ffe0ff */
[----:B------:R-:W-:Y:S02]  /*3030*/  SEL R31, R31, RZ, !P1 ;  /* 0x000000ff1f1f7207 */ /* 0x000fe40004800000 */
[----:B------:R-:W-:Y:S02]  /*3040*/  ISETP.GE.AND P2, PT, R11, UR15, PT ;  /* 0x0000000f0b007c0c */ /* 0x000fe4000bf46270 */
[----:B------:R-:W-:Y:S02]  /*3050*/  ISETP.GE.AND P1, PT, R9, UR15, PT ;  /* 0x0000000f09007c0c */ /* 0x000fe4000bf26270 */
[----:B------:R-:W-:-:S02]  /*3060*/  SEL R34, R7, RZ, !P6 ;  /* 0x000000ff07227207 */ /* 0x000fc40007000000 */
[----:B------:R-:W-:Y:S02]  /*3070*/  ISETP.GE.AND P3, PT, R16, UR15, PT ;  /* 0x0000000f10007c0c */ /* 0x000fe4000bf66270 */
        /* <DEDUP_REMOVED lines=14> */
.L_x_20029:
[----:B------:R-:W-:Y:S05]  /*3160*/  BSYNC.RECONVERGENT B1 ;  /* 0x0000000000017941 */ /* 0x000fea0003800200 */
.L_x_20028:
        /* <DEDUP_REMOVED lines=56> */
.L_x_20031:
[----:B------:R-:W-:Y:S05]  /*34f0*/  BSYNC.RECONVERGENT B1 ;  /* 0x0000000000017941 */ /* 0x000fea0003800200 */
.L_x_20030:
        /* <DEDUP_REMOVED lines=33> */
.L_x_20027:
[----:B------:R-:W-:Y:S05]  /*3710*/  BSYNC.RECONVERGENT B0 ;  /* 0x0000000000007941 */ /* 0x000fea0003800200 */
.L_x_20026:
[C---:B------:R-:W-:Y:S01]  /*3720*/  LOP3.LUT R4, R0.reuse, 0x3c0, RZ, 0xc0, !PT ;  /* 0x000003c000047812 */ /* 0x040fe200078ec0ff */
[----:B------:R-:W-:Y:S01]  /*3730*/  BAR.SYNC.DEFER_BLOCKING 0x0 ;  /* 0x0000000000007b1d */ /* 0x000fe20000010000 */
[----:B------:R-:W-:Y:S02]  /*3740*/  ISETP.GT.U32.AND P1, PT, R0, 0x3f, PT ;  /* 0x0000003f0000780c */ /* 0x000fe40003f24070 */
[----:B------:R-:W-:Y:S02]  /*3750*/  ISETP.NE.AND P0, PT, R4, 0x40, PT ;  /* 0x000000400400780c */ /* 0x000fe40003f05270 */
[----:B------:R-:W-:Y:S01]  /*3760*/  LOP3.LUT R4, R0, 0x3e0, RZ, 0xc0, !PT ;  /* 0x000003e000047812 */ /* 0x000fe200078ec0ff */
[----:B------:R-:W-:Y:S01]  /*3770*/  BSSY.RECONVERGENT B0, `(.L_x_20033) ;  /* 0x000001b000007945 */ /* 0x000fe20003800200 */
[----:B------:R-:W-:Y:S02]  /*3780*/  LEA R13, R13, R2, 0x6 ;  /* 0x000000020d0d7211 */ /* 0x000fe400078e30ff */
[----:B------:R-:W-:-:S02]  /*3790*/  ISETP.NE.AND P2, PT, R4, 0x20, PT ;  /* 0x000000200400780c */ /* 0x000fc40003f45270 */
[----:B------:R-:W-:-:S05]  /*37a0*/  ISETP.GT.U32.AND P3, PT, R0, 0x1f, PT ;  /* 0x0000001f0000780c */ /* 0x000fca0003f64070 */
[----:B--2---:R-:W0:Y:S01]  /*37b0*/  @!P0 S2R R5, SR_CgaCtaId ;  /* 0x0000000000058919 */ /* 0x004e220000008800 */
[----:B------:R-:W-:-:S05]  /*37c0*/  @!P0 MOV R4, 0x400 ;  /* 0x0000040000048802 */ /* 0x000fca0000000f00 */
[----:B-1----:R-:W1:Y:S01]  /*37d0*/  @!P2 S2R R7, SR_CgaCtaId ;  /* 0x000000000007a919 */ /* 0x002e620000008800 */
[----:B------:R-:W-:Y:S01]  /*37e0*/  @!P0 VIADD R4, R4, 0xa0 ;  /* 0x000000a004048836 */ /* 0x000fe20000000000 */
[----:B------:R-:W-:-:S05]  /*37f0*/  @!P2 MOV R6, 0x400 ;  /* 0x000004000006a802 */ /* 0x000fca0000000f00 */
[----:B------:R-:W-:Y:S01]  /*3800*/  @!P2 VIADD R6, R6, 0xa0 ;  /* 0x000000a00606a836 */ /* 0x000fe20000000000 */
[----:B0-----:R-:W-:-:S04]  /*3810*/  @!P0 LEA R4, R5, R4, 0x18 ;  /* 0x0000000405048211 */ /* 0x001fc800078ec0ff */
[----:B------:R-:W-:Y:S02]  /*3820*/  @!P0 LEA R4, R13, R4, 0x2 ;  /* 0x000000040d048211 */ /* 0x000fe400078e10ff */
[----:B-1----:R-:W-:-:S03]  /*3830*/  @!P2 LEA R7, R7, R6, 0x18 ;  /* 0x000000060707a211 */ /* 0x002fc600078ec0ff */
[----:B------:R0:W-:Y:S02]  /*3840*/  @!P0 STS [R4+-0x200], R19 ;  /* 0xfffe001304008388 */ /* 0x0001e40000000800 */
[----:B------:R-:W-:Y:S02]  /*3850*/  @!P2 IMAD R6, R2, 0x4, R7 ;  /* 0x000000040206a824 */ /* 0x000fe400078e0207 */
[----:B------:R0:W-:Y:S01]  /*3860*/  @!P0 STS [R4+-0x180], R12 ;  /* 0xfffe800c04008388 */ /* 0x0001e20000000800 */
        /* <DEDUP_REMOVED lines=9> */
[----:B0-----:R-:W-:Y:S01]  /*3900*/  FADD.FTZ R19, R19, R0 ;  /* 0x0000000013137221 */ /* 0x001fe20000010000 */
[----:B-1----:R-:W-:-:S07]  /*3910*/  FADD.FTZ R12, R12, R5 ;  /* 0x000000050c0c7221 */ /* 0x002fce0000010000 */
.L_x_20034:
[----:B------:R-:W-:Y:S05]  /*3920*/  BSYNC.RECONVERGENT B0 ;  /* 0x0000000000007941 */ /* 0x000fea0003800200 */
.L_x_20033:
[----:B------:R-:W-:Y:S06]  /*3930*/  BAR.SYNC.DEFER_BLOCKING 0x0 ;  /* 0x0000000000007b1d */ /* 0x000fec0000010000 */
[----:B------:R-:W-:Y:S01]  /*3940*/  BSSY.RECONVERGENT B0, `(.L_x_20035) ;  /* 0x000000e000007945 */ /* 0x000fe20003800200 */
[----:B------:R1:W-:Y:S04]  /*3950*/  @!P2 STS [R6], R19 ;  /* 0x000000130600a388 */ /* 0x0003e80000000800 */
[----:B------:R1:W-:Y:S01]  /*3960*/  @!P2 STS [R6+0x80], R12 ;  /* 0x0000800c0600a388 */ /* 0x0003e20000000800 */
[----:B------:R-:W-:Y:S06]  /*3970*/  BAR.SYNC.DEFER_BLOCKING 0x0 ;  /* 0x0000000000007b1d */ /* 0x000fec0000010000 */
[----:B------:R-:W-:Y:S05]  /*3980*/  @P3 BRA `(.L_x_20036) ;  /* 0x0000000000243947 */ /* 0x000fea0003800000 */
[----:B------:R-:W2:Y:S01]  /*3990*/  S2UR UR5, SR_CgaCtaId ;  /* 0x00000000000579c3 */ /* 0x000ea20000008800 */
[----:B------:R-:W-:Y:S02]  /*39a0*/  UMOV UR4, 0x400 ;  /* 0x0000040000047882 */ /* 0x000fe40000000000 */
[----:B------:R-:W-:-:S04]  /*39b0*/  UIADD3 UR4, UPT, UPT, UR4, 0xa0, URZ ;  /* 0x000000a004047890 */ /* 0x000fc8000fffe0ff */
[----:B--2---:R-:W-:-:S06]  /*39c0*/  ULEA UR4, UR5, UR4, 0x18 ;  /* 0x0000000405047291 */ /* 0x004fcc000f8ec0ff */
[----:B------:R-:W-:-:S05]  /*39d0*/  LEA R13, R13, UR4, 0x2 ;  /* 0x000000040d0d7c11 */ /* 0x000fca000f8e10ff */
[----:B------:R-:W0:Y:S04]  /*39e0*/  LDS R0, [R13] ;  /* 0x000000000d007984 */ /* 0x000e280000000800 */
[----:B------:R-:W2:Y:S01]  /*39f0*/  LDS R5, [R13+0x80] ;  /* 0x000080000d057984 */ /* 0x000ea20000000800 */
[----:B01----:R-:W-:Y:S01]  /*3a00*/  FADD.FTZ R19, R19, R0 ;  /* 0x0000000013137221 */ /* 0x003fe20000010000 */
[----:B--2---:R-:W-:-:S07]  /*3a10*/  FADD.FTZ R12, R12, R5 ;  /* 0x000000050c0c7221 */ /* 0x004fce0000010000 */
.L_x_20036:
[----:B------:R-:W-:Y:S05]  /*3a20*/  BSYNC.RECONVERGENT B0 ;  /* 0x0000000000007941 */ /* 0x000fea0003800200 */
.L_x_20035:
[----:B------:R-:W-:Y:S06]  /*3a30*/  BAR.SYNC.DEFER_BLOCKING 0x0 ;  /* 0x0000000000007b1d */ /* 0x000fec0000010000 */
[----:B------:R-:W-:Y:S05]  /*3a40*/  @P3 EXIT ;  /* 0x000000000000394d */ /* 0x000fea0003800000 */
[----:B------:R-:W-:Y:S01]  /*3a50*/  UIMAD UR4, UR14, UR20, UR19 ;  /* 0x000000140e0472a4 */ /* 0x000fe2000f8e0213 */
[----:B01----:R-:W-:Y:S01]  /*3a60*/  F2FP.BF16.F32.PACK_AB R12, R12, R19 ;  /* 0x000000130c0c723e */ /* 0x003fe200000010ff */
[----:B------:R-:W0:Y:S02]  /*3a70*/  LDCU.64 UR6, c[0x0][0x390] ;  /* 0x00007200ff0677ac */ /* 0x000e240008000a00 */
[----:B------:R-:W-:-:S04]  /*3a80*/  UIMAD UR4, UR4, UR18, URZ ;  /* 0x00000012040472a4 */ /* 0x000fc8000f8e02ff */
[----:B------:R-:W-:-:S06]  /*3a90*/  USHF.L.U32 UR4, UR4, 0x6, URZ ;  /* 0x0000000604047899 */ /* 0x000fcc00080006ff */
[----:B------:R-:W-:-:S04]  /*3aa0*/  IADD3 R3, P0, P1, R2, UR4, R3 ;  /* 0x0000000402037c10 */ /* 0x000fc8000f91e003 */
[----:B------:R-:W-:Y:S02]  /*3ab0*/  IADD3.X R0, PT, PT, RZ, RZ, RZ, P0, P1 ;  /* 0x000000ffff007210 */ /* 0x000fe400007e24ff */
[----:B0-----:R-:W-:-:S04]  /*3ac0*/  LEA R2, P0, R3, UR6, 0x1 ;  /* 0x0000000603027c11 */ /* 0x001fc8000f8008ff */
[--C-:B------:R-:W-:Y:S02]  /*3ad0*/  LEA.HI.X R3, R3, UR7, R0.reuse, 0x1, P0 ;  /* 0x0000000703037c11 */ /* 0x100fe400080f0c00 */
[----:B------:R-:W-:-:S03]  /*3ae0*/  PRMT R0, R12, 0x7632, R0 ;  /* 0x000076320c007816 */ /* 0x000fc60000000000 */
[----:B------:R-:W-:Y:S04]  /*3af0*/  STG.E.U16 desc[UR12][R2.64], R12 ;  /* 0x0000000c02007986 */ /* 0x000fe8000c10150c */
[----:B------:R-:W-:Y:S01]  /*3b00*/  STG.E.U16 desc[UR12][R2.64+0x40], R0 ;  /* 0x0000400002007986 */ /* 0x000fe2000c10150c */
[----:B------:R-:W-:Y:S05]  /*3b10*/  EXIT ;  /* 0x000000000000794d */ /* 0x000fea0003800000 */
.L_x_20001:
[----:B------:R-:W-:Y:S01]  /*3b20*/  BSSY B1, `(.L_x_20037) ;  /* 0x0000007000017945 */ /* 0x000fe20003800000 */
[----:B------:R-:W-:Y:S01]  /*3b30*/  MOV R6, 0x2 ;  /* 0x0000000200067802 */ /* 0x000fe20000000f00 */
[----:B------:R-:W-:Y:S01]  /*3b40*/  IMAD.MOV.U32 R5, RZ, RZ, 0x1f ;  /* 0x0000001fff057424 */ /* 0x000fe200078e00ff */
[----:B------:R-:W-:-:S07]  /*3b50*/  MOV R4, 0xffffffff ;  /* 0xffffffff00047802 */ /* 0x000fce0000000f00 */
[----:B------:R-:W-:Y:S05]  /*3b60*/  WARPSYNC.COLLECTIVE R4, `(.L_x_20038) ;  /* 0x0000000004087348 */ /* 0x000fea0003c00000 */
[----:B------:R0:W1:Y:S02]  /*3b70*/  SHFL.BFLY P1, R33, R7, R6, R5 ;  /* 0x0c00000607217389 */ /* 0x0000640000020005 */
[----:B01----:R-:W-:Y:S05]  /*3b80*/  ENDCOLLECTIVE ;  /* 0x000000000000791b */ /* 0x003fea0003800000 */
.L_x_20038:
[----:B------:R-:W-:Y:S05]  /*3b90*/  BSYNC B1 ;  /* 0x0000000000017941 */ /* 0x000fea0003800000 */
.L_x_20037:
[----:B------:R-:W-:Y:S01]  /*3ba0*/  FADD.FTZ R7, R7, R33 ;  /* 0x0000002107077221 */ /* 0x000fe20000010000 */
[----:B------:R-:W-:Y:S02]  /*3bb0*/  IMAD.MOV.U32 R6, RZ, RZ, 0x1 ;  /* 0x00000001ff067424 */ /* 0x000fe400078e00ff */
[----:B------:R-:W-:Y:S02]  /*3bc0*/  HFMA2 R5, -RZ, RZ, 0, 1.847743988037109375e-06 ;  /* 0x0000001fff057431 */ /* 0x000fe400000001ff */
[----:B------:R-:W-:-:S07]  /*3bd0*/  IMAD.MOV.U32 R4, RZ, RZ, -0x1 ;  /* 0xffffffffff047424 */ /* 0x000fce00078e00ff */
[----:B------:R-:W-:Y:S05]  /*3be0*/  WARPSYNC.COLLECTIVE R4, `(.L_x_20039) ;  /* 0x0000000004087348 */ /* 0x000fea0003c00000 */
[----:B------:R0:W1:Y:S02]  /*3bf0*/  SHFL.BFLY P1, R33, R7, R6, R5 ;  /* 0x0c00000607217389 */ /* 0x0000640000020005 */
[----:B01----:R-:W-:Y:S05]  /*3c00*/  ENDCOLLECTIVE ;  /* 0x000000000000791b */ /* 0x003fea0003800000 */
.L_x_20039:
[----:B------:R-:W-:Y:S05]  /*3c10*/  BRA `(.L_x_20040) ;  /* 0xffffffd000a07947 */ /* 0x000fea000383ffff */
.L_x_20003:
        /* <DEDUP_REMOVED lines=8> */
.L_x_20042:
[----:B------:R-:W-:Y:S05]  /*3ca0*/  BSYNC B0 ;  /* 0x0000000000007941 */ /* 0x000fea0003800000 */
.L_x_20041:
[----:B------:R-:W-:Y:S01]  /*3cb0*/  FMNMX.FTZ R7, R33, R22, !PT ;  /* 0x0000001621077209 */ /* 0x000fe20007810000 */
[----:B------:R-:W-:Y:S01]  /*3cc0*/  IMAD.MOV.U32 R5, RZ, RZ, 0x1f ;  /* 0x0000001fff057424 */ /* 0x000fe200078e00ff */
[----:B------:R-:W-:Y:S02]  /*3cd0*/  MOV R6, 0x8 ;  /* 0x0000000800067802 */ /* 0x000fe40000000f00 */
[----:B------:R-:W-:-:S07]  /*3ce0*/  MOV R4, 0xffffffff ;  /* 0xffffffff00047802 */ /* 0x000fce0000000f00 */
[----:B------:R-:W-:Y:S05]  /*3cf0*/  WARPSYNC.COLLECTIVE R4, `(.L_x_20043) ;  /* 0x0000000004087348 */ /* 0x000fea0003c00000 */
[----:B------:R0:W1:Y:S02]  /*3d00*/  SHFL.BFLY P1, R33, R7, R6, R5 ;  /* 0x0c00000607217389 */ /* 0x0000640000020005 */
[----:B01----:R-:W-:Y:S05]  /*3d10*/  ENDCOLLECTIVE ;  /* 0x000000000000791b */ /* 0x003fea0003800000 */
.L_x_20043:
[----:B------:R-:W-:Y:S01]  /*3d20*/  HFMA2 R6, -RZ, RZ, 0, 2.384185791015625e-07 ;  /* 0x00000004ff067431 */ /* 0x000fe200000001ff */
[----:B------:R-:W-:-:S05]  /*3d30*/  FMNMX.FTZ R12, R7, R33, !PT ;  /* 0x00000021070c7209 */ /* 0x000fca0007810000 */
[----:B------:R-:W-:-:S07]  /*3d40*/  IMAD.MOV.U32 R7, RZ, RZ, R12 ;  /* 0x000000ffff077224 */ /* 0x000fce00078e000c */
[----:B------:R-:W-:Y:S05]  /*3d50*/  WARPSYNC.COLLECTIVE R4, `(.L_x_20044) ;  /* 0x0000000004087348 */ /* 0x000fea0003c00000 */
[----:B------:R0:W1:Y:S02]  /*3d60*/  SHFL.BFLY P1, R33, R7, R6, R5 ;  /* 0x0c00000607217389 */ /* 0x0000640000020005 */
[----:B01----:R-:W-:Y:S05]  /*3d70*/  ENDCOLLECTIVE ;  /* 0x000000000000791b */ /* 0x003fea0003800000 */
.L_x_20044:
[----:B------:R-:W-:Y:S05]  /*3d80*/  BRA `(.L_x_20045) ;  /* 0xffffffd000e87947 */ /* 0x000fea000383ffff */
.L_x_20046:
        /* <DEDUP_REMOVED lines=15> */
.L_x_27524:


//--------------------- .text._ZN4vllm25paged_attention_v2_kernelI13__nv_bfloat16S1_Li32ELi8ELi128ELNS_18Fp8KVCacheDataTypeE0ELb0ELi512EEEvPfS3_PT_PKS4_PKT0_SA_ifPKiSC_iPKfiiiSE_SE_iiiii --------------------------
	.section	.text._ZN4vllm25paged_attention_v2_kernelI13__nv_bfloat16S1_Li32ELi8ELi128ELNS_18Fp8KVCacheDataTypeE0ELb0ELi512EEEvPfS3_PT_PKS4_PKT0_SA_ifPKiSC_iPKfiiiSE_SE_iiiii,"ax",@progbits
	.align	128
        .global         _ZN4vllm25paged_attention_v2_kernelI13__nv_bfloat16S1_Li32ELi8ELi128ELNS_18Fp8KVCacheDataTypeE0ELb0ELi512EEEvPfS3_PT_PKS4_PKT0_SA_ifPKiSC_iPKfiiiSE_SE_iiiii
        .type           _ZN4vllm25paged_attention_v2_kernelI13__nv_bfloat16S1_Li32ELi8ELi128ELNS_18Fp8KVCacheDataTypeE0ELb0ELi512EEEvPfS3_PT_PKS4_PKT0_SA_ifPKiSC_iPKfiiiSE_SE_iiiii,@function
        .size           _ZN4vllm25paged_attention_v2_kernelI13__nv_bfloat16S1_Li32ELi8ELi128ELNS_18Fp8KVCacheDataTypeE0ELb0ELi512EEEvPfS3_PT_PKS4_PKT0_SA_ifPKiSC_iPKfiiiSE_SE_iiiii,(.L_x_27525 - _ZN4vllm25paged_attention_v2_kernelI13__nv_bfloat16S1_Li32ELi8ELi128ELNS_18Fp8KVCacheDataTypeE0ELb0ELi512EEEvPfS3_PT_PKS4_PKT0_SA_ifPKiSC_iPKfiiiSE_SE_iiiii)
        .other          _ZN4vllm25paged_attention_v2_kernelI13__nv_bfloat16S1_Li32ELi8ELi128ELNS_18Fp8KVCacheDataTypeE0ELb0ELi512EEEvPfS3_PT_PKS4_PKT0_SA_ifPKiSC_iPKfiiiSE_SE_iiiii,@"STO_CUDA_ENTRY STV_DEFAULT"
_ZN4vllm25paged_attention_v2_kernelI13__nv_bfloat16S1_Li32ELi8ELi128ELNS_18Fp8KVCacheDataTypeE0ELb0ELi512EEEvPfS3_PT_PKS4_PKT0_SA_ifPKiSC_iPKfiiiSE_SE_iiiii:
.text._ZN4vllm25paged_attention_v2_kernelI13__nv_bfloat16S1_Li32ELi8ELi128ELNS_18Fp8KVCacheDataTypeE0ELb0ELi512EEEvPfS3_PT_PKS4_PKT0_SA_ifPKiSC_iPKfiiiSE_SE_iiiii:
        /* <DEDUP_REMOVED lines=35> */
[----:B------:R-:W-:-:S02]  /*0230*/  @!P0 IMAD.SHL.U32 R3, R3, 0x20, RZ ;  /* 0x0000002003038824 */ /* 0x000fc400078e00ff */
        /* <DEDUP_REMOVED lines=10> */
[----:B-1----:R-:W-:Y:S01]  /*02e0*/  @UP0 UIMAD.WIDE.U32 UR4, UR19, 0x4, UR4 ;  /* 0x00000004130408a5 */ /* 0x002fe2000f8e0004 */
[----:B------:R-:W-:-:S05]  /*02f0*/  HFMA2 R0, -RZ, RZ, 0, 0 ;  /* 0x00000000ff007431 */ /* 0x000fca00000001ff */
[----:B------:R-:W-:Y:S02]  /*0300*/  IMAD.U32 R6, RZ, RZ, UR4 ;  /* 0x00000004ff067e24 */ /* 0x000fe4000f8e00ff */
[----:B------:R-:W-:-:S05]  /*0310*/  IMAD.U32 R7, RZ, RZ, UR5 ;  /* 0x00000005ff077e24 */ /* 0x000fca000f8e00ff */
[----:B------:R1:W5:Y:S01]  /*0320*/  @P1 LDG.E.CONSTANT R0, desc[UR12][R6.64] ;  /* 0x0000000c06001981 */ /* 0x000362000c1e9900 */
[----:B------:R-:W-:Y:S01]  /*0330*/  UIADD3 UR4, UPT, UPT, UR14, 0x7, URZ ;  /* 0x000000070e047890 */ /* 0x000fe2000fffe0ff */
[----:B---3--:R-:W-:Y:S01]  /*0340*/  IADD3 R4, PT, PT, R8, 0xffffffe, RZ ;  /* 0x0ffffffe08047810 */ /* 0x008fe20007ffe0ff */
[----:B------:R-:W-:Y:S01]  /*0350*/  USHF.L.U32 UR5, UR17, 0x6, URZ ;  /* 0x0000000611057899 */ /* 0x000fe200080006ff */
[----:B0-----:R-:W-:Y:S01]  /*0360*/  IABS R8, UR20 ;  /* 0x0000001400087c13 */ /* 0x001fe20008000000 */
[----:B------:R-:W-:Y:S01]  /*0370*/  USHF.R.U32.HI UR4, URZ, 0x3, UR4 ;  /* 0x00000003ff047899 */ /* 0x000fe20008011604 */
[----:B------:R0:W3:Y:S01]  /*0380*/  F2I.FTZ.U32.TRUNC.NTZ R5, R4 ;  /* 0x0000000400057305 */ /* 0x0000e2000021f000 */
[----:B------:R-:W-:Y:S01]  /*0390*/  UIMAD UR8, UR16, UR8, URZ ;  /* 0x00000008100872a4 */ /* 0x000fe2000f8e02ff */
[----:B0-----:R-:W-:Y:S02]  /*03a0*/  IMAD.MOV.U32 R4, RZ, RZ, RZ ;  /* 0x000000ffff047224 */ /* 0x001fe400078e00ff */
[----:B---3--:R-:W-:-:S04]  /*03b0*/  IMAD.MOV R12, RZ, RZ, -R5 ;  /* 0x000000ffff0c7224 */ /* 0x008fc800078e0a05 */
[----:B-1----:R-:W-:Y:S01]  /*03c0*/  IMAD R7, R12, R9, RZ ;  /* 0x000000090c077224 */ /* 0x002fe200078e02ff */
[----:B------:R-:W-:-:S03]  /*03d0*/  IABS R12, UR19 ;  /* 0x00000013000c7c13 */ /* 0x000fc60008000000 */
[----:B------:R-:W-:-:S06]  /*03e0*/  IMAD.HI.U32 R5, R5, R7, R4 ;  /* 0x0000000705057227 */ /* 0x000fcc00078e0004 */
[----:B------:R-:W-:-:S05]  /*03f0*/  IMAD.HI.U32 R6, R5, R8, RZ ;  /* 0x0000000805067227 */ /* 0x000fca00078e00ff */
[----:B------:R-:W-:-:S05]  /*0400*/  IADD3 R4, PT, PT, -R6, RZ, RZ ;  /* 0x000000ff06047210 */ /* 0x000fca0007ffe1ff */
        /* <DEDUP_REMOVED lines=8> */
[----:B------:R-:W-:-:S06]  /*0490*/  @P1 IADD3 R6, PT, PT, R6, 0x1, RZ ;  /* 0x0000000106061810 */ /* 0x000fcc0007ffe0ff */
[----:B------:R-:W-:Y:S01]  /*04a0*/  @!P3 IMAD.MOV R6, RZ, RZ, -R6 ;  /* 0x000000ffff06b224 */ /* 0x000fe200078e0a06 */
[----:B------:R-:W-:Y:S02]  /*04b0*/  @!P2 LOP3.LUT R6, RZ, R10, RZ, 0x33, !PT ;  /* 0x0000000aff06a212 */ /* 0x000fe400078e33ff */
[----:B------:R-:W0:Y:S02]  /*04c0*/  @!P0 S2R R10, SR_CgaCtaId ;  /* 0x00000000000a8919 */ /* 0x000e240000008800 */
[-C--:B------:R-:W-:Y:S02]  /*04d0*/  IABS R4, R6.reuse ;  /* 0x0000000600047213 */ /* 0x080fe40000000000 */
[----:B------:R-:W-:Y:S02]  /*04e0*/  IABS R11, R6 ;  /* 0x00000006000b7213 */ /* 0x000fe40000000000 */
[----:B------:R-:W1:Y:S08]  /*04f0*/  I2F.RP R5, R4 ;  /* 0x0000000400057306 */ /* 0x000e700000209400 */
[----:B-1----:R-:W1:Y:S02]  /*0500*/  MUFU.RCP R5, R5 ;  /* 0x0000000500057308 */ /* 0x002e640000001000 */
[----:B-1----:R-:W-:-:S02]  /*0510*/  VIADD R8, R5, 0xffffffe ;  /* 0x0ffffffe05087836 */ /* 0x002fc40000000000 */
[----:B------:R-:W-:Y:S01]  /*0520*/  IMAD.MOV R5, RZ, RZ, -R11 ;  /* 0x000000ffff057224 */ /* 0x000fe200078e0a0b */
[----:B------:R-:W-:-:S03]  /*0530*/  MOV R11, UR5 ;  /* 0x00000005000b7c02 */ /* 0x000fc60008000f00 */
[----:B------:R1:W3:Y:S02]  /*0540*/  F2I.FTZ.U32.TRUNC.NTZ R9, R8 ;  /* 0x0000000800097305 */ /* 0x0002e4000021f000 */
[----:B-1----:R-:W-:Y:S01]  /*0550*/  IMAD.MOV.U32 R8, RZ, RZ, RZ ;  /* 0x000000ffff087224 */ /* 0x002fe200078e00ff */
[----:B---3--:R-:W-:-:S05]  /*0560*/  IADD3 R7, PT, PT, RZ, -R9, RZ ;  /* 0x80000009ff077210 */ /* 0x008fca0007ffe0ff */
[----:B------:R-:W-:-:S04]  /*0570*/  IMAD R7, R7, R4, RZ ;  /* 0x0000000407077224 */ /* 0x000fc800078e02ff */
[----:B------:R-:W-:Y:S01]  /*0580*/  IMAD.HI.U32 R9, R9, R7, R8 ;  /* 0x0000000709097227 */ /* 0x000fe200078e0008 */
[----:B------:R-:W-:-:S04]  /*0590*/  @!P0 MOV R7, 0x400 ;  /* 0x0000040000078802 */ /* 0x000fc80000000f00 */
[----:B0-----:R-:W-:Y:S01]  /*05a0*/  @!P0 LEA R8, R10, R7, 0x18 ;  /* 0x000000070a088211 */ /* 0x001fe200078ec0ff */
[----:B------:R-:W-:Y:S01]  /*05b0*/  IMAD.HI.U32 R9, R9, R12, RZ ;  /* 0x0000000c09097227 */ /* 0x000fe200078e00ff */
[----:B------:R-:W-:-:S03]  /*05c0*/  @!P0 LOP3.LUT R7, R2, 0x3fc, RZ, 0xc0, !PT ;  /* 0x000003fc02078812 */ /* 0x000fc600078ec0ff */
[----:B------:R-:W-:Y:S02]  /*05d0*/  IMAD R5, R9, R5, R12 ;  /* 0x0000000509057224 */ /* 0x000fe400078e020c */
[----:B------:R-:W-:Y:S02]  /*05e0*/  IMAD.U32 R10, RZ, RZ, UR4 ;  /* 0x00000004ff0a7e24 */ /* 0x000fe4000f8e00ff */
[----:B------:R-:W-:Y:S01]  /*05f0*/  @!P0 IMAD R8, R13, 0x10, R8 ;  /* 0x000000100d088824 */ /* 0x000fe200078e0208 */
[----:B------:R-:W-:Y:S02]  /*0600*/  ISETP.GT.U32.AND P2, PT, R4, R5, PT ;  /* 0x000000050400720c */ /* 0x000fe40003f44070 */
[----:B------:R-:W-:Y:S01]  /*0610*/  VIADDMNMX.U32 R10, R11, 0x40, R10, PT ;  /* 0x000000400b0a7846 */ /* 0x000fe2000380000a */
[----:B------:R-:W-:-:S03]  /*0620*/  @!P0 IMAD.IADD R8, R8, 0x1, R7 ;  /* 0x0000000108088824 */ /* 0x000fc600078e0207 */
[----:B------:R-:W-:Y:S02]  /*0630*/  R2UR UR15, R10 ;  /* 0x000000000a0f72ca */ /* 0x000fe400000e0000 */
[----:B------:R-:W-:-:S05]  /*0640*/  MOV R10, 0xff7fffff ;  /* 0xff7fffff000a7802 */ /* 0x000fca0000000f00 */
[----:B------:R-:W-:Y:S01]  /*0650*/  @!P2 IADD3 R5, PT, PT, R5, -R4, RZ ;  /* 0x800000040505a210 */ /* 0x000fe20007ffe0ff */
[----:B------:R-:W-:-:S03]  /*0660*/  @!P2 VIADD R9, R9, 0x1 ;  /* 0x000000010909a836 */ /* 0x000fc60000000000 */
[----:B------:R-:W-:Y:S02]  /*0670*/  ISETP.GE.U32.AND P1, PT, R5, R4, PT ;  /* 0x000000040500720c */ /* 0x000fe40003f26070 */
[----:B------:R-:W-:Y:S02]  /*0680*/  LEA.HI R5, R2, UR5, RZ, 0x1b ;  /* 0x0000000502057c11 */ /* 0x000fe4000f8fd8ff */
[----:B------:R-:W-:-:S04]  /*0690*/  LOP3.LUT R4, R6, UR19, RZ, 0x3c, !PT ;  /* 0x0000001306047c12 */ /* 0x000fc8000f8e3cff */
[----:B------:R-:W-:-:S05]  /*06a0*/  ISETP.GE.AND P3, PT, R4, RZ, PT ;  /* 0x000000ff0400720c */ /* 0x000fca0003f66270 */
[----:B------:R-:W-:Y:S02]  /*06b0*/  @P1 IADD3 R9, PT, PT, R9, 0x1, RZ ;  /* 0x0000000109091810 */ /* 0x000fe40007ffe0ff */
[----:B------:R-:W-:-:S03]  /*06c0*/  ISETP.GE.U32.AND P1, PT, R5, UR15, PT ;  /* 0x0000000f05007c0c */ /* 0x000fc6000bf26070 */
[----:B------:R-:W-:-:S04]  /*06d0*/  IMAD.MOV.U32 R4, RZ, RZ, R9 ;  /* 0x000000ffff047224 */ /* 0x000fc800078e0009 */
[----:B------:R-:W-:Y:S01]  /*06e0*/  @!P3 IMAD.MOV R4, RZ, RZ, -R4 ;  /* 0x000000ffff04b224 */ /* 0x000fe200078e0a04 */
[----:B--2---:R0:W-:Y:S01]  /*06f0*/  @!P0 STS [R8], R3 ;  /* 0x0000000308008388 */ /* 0x0041e20000000800 */
[----:B------:R-:W-:Y:S01]  /*0700*/  BAR.SYNC.DEFER_BLOCKING 0x0 ;  /* 0x0000000000007b1d */ /* 0x000fe20000010000 */
[----:B------:R-:W-:-:S13]  /*0710*/  ISETP.NE.AND P0, PT, R6, RZ, PT ;  /* 0x000000ff0600720c */ /* 0x000fda0003f05270 */
[----:B------:R-:W-:Y:S01]  /*0720*/  @!P0 LOP3.LUT R4, RZ, R6, RZ, 0x33, !PT ;  /* 0x00000006ff048212 */ /* 0x000fe200078e33ff */
[----:B0-----:R-:W-:Y:S06]  /*0730*/  @P1 BRA `(.L_x_20048) ;  /* 0x0000000400941947 */ /* 0x001fec0003800000 */
[----:B------:R-:W0:Y:S01]  /*0740*/  S2UR UR5, SR_CgaCtaId ;  /* 0x00000000000579c3 */ /* 0x000e220000008800 */
[----:B------:R-:W-:Y:S01]  /*0750*/  UMOV UR4, 0x400 ;  /* 0x0000040000047882 */ /* 0x000fe20000000000 */
[----:B------:R-:W1:Y:S01]  /*0760*/  S2R R3, SR_TID.X ;  /* 0x0000000000037919 */ /* 0x000e620000002100 */
[----:B------:R-:W2:Y:S01]  /*0770*/  LDCU.64 UR10, c[0x0][0x3b8] ;  /* 0x00007700ff0a77ac */ /* 0x000ea20008000a00 */
[----:B------:R-:W-:Y:S01]  /*0780*/  IMAD.WIDE.U32 R6, R5, 0x4, RZ ;  /* 0x0000000405067825 */ /* 0x000fe200078e00ff */
[----:B------:R-:W-:Y:S01]  /*0790*/  SHF.R.U32.HI R12, RZ, 0x2, R2 ;  /* 0x00000002ff0c7819 */ /* 0x000fe20000011602 */
[----:B------:R-:W-:Y:S02]  /*07a0*/  USHF.L.U32 UR21, UR17, 0x9, URZ ;  /* 0x0000000911157899 */ /* 0x000fe400080006ff */
[----:B------:R-:W-:Y:S01]  /*07b0*/  IMAD.U32 R15, RZ, RZ, UR8 ;  /* 0x00000008ff0f7e24 */ /* 0x000fe2000f8e00ff */
[----:B------:R-:W-:Y:S01]  /*07c0*/  LOP3.LUT R20, R12, 0x7, RZ, 0xc0, !PT ;  /* 0x000000070c147812 */ /* 0x000fe200078ec0ff */
[----:B------:R-:W-:-:S02]  /*07d0*/  IMAD.SHL.U32 R2, R2, 0x2, RZ ;  /* 0x0000000202027824 */ /* 0x000fc400078e00ff */
[----:B------:R-:W-:Y:S01]  /*07e0*/  IMAD.WIDE R6, R15, 0x4, R6 ;  /* 0x000000040f067825 */ /* 0x000fe200078e0206 */
[----:B------:R-:W-:Y:S02]  /*07f0*/  LOP3.LUT R15, R12, 0xf8, RZ, 0xc0, !PT ;  /* 0x000000f80c0f7812 */ /* 0x000fe400078ec0ff */
[----:B------:R-:W-:Y:S01]  /*0800*/  LOP3.LUT R2, R2, 0x38, RZ, 0xc0, !PT ;  /* 0x0000003802027812 */ /* 0x000fe200078ec0ff */
[----:B------:R-:W-:Y:S01]  /*0810*/  IMAD.MOV.U32 R22, RZ, RZ, R5 ;  /* 0x000000ffff167224 */ /* 0x000fe200078e0005 */
[----:B------:R-:W-:Y:S02]  /*0820*/  IADD3 R20, PT, PT, R20, UR21, R15 ;  /* 0x0000001514147c10 */ /* 0x000fe4000fffe00f */
[----:B--2---:R-:W-:Y:S02]  /*0830*/  IADD3 R6, P0, PT, R6, UR10, RZ ;  /* 0x0000000a06067c10 */ /* 0x004fe4000ff1e0ff */
[----:B------:R-:W-:Y:S01]  /*0840*/  IADD3 R21, PT, PT, R20, -UR14, RZ ;  /* 0x8000000e14157c10 */ /* 0x000fe2000fffe0ff */
[----:B0-----:R-:W-:Y:S01]  /*0850*/  ULEA UR6, UR5, UR4, 0x18 ;  /* 0x0000000405067291 */ /* 0x001fe2000f8ec0ff */
[----:B------:R-:W-:Y:S01]  /*0860*/  IADD3.X R7, PT, PT, R7, UR11, RZ, P0, !PT ;  /* 0x0000000b07077c10 */ /* 0x000fe200087fe4ff */
[----:B------:R-:W-:Y:S01]  /*0870*/  UIADD3 UR4, UPT, UPT, UR4, 0x60, URZ ;  /* 0x0000006004047890 */ /* 0x000fe2000fffe0ff */
[----:B-----5:R-:W-:Y:S01]  /*0880*/  FSETP.NEU.FTZ.AND P0, PT, R0, RZ, PT ;  /* 0x000000ff0000720b */ /* 0x020fe20003f1d000 */
[----:B------:R-:W-:-:S02]  /*0890*/  VIADD R20, R20, 0x1 ;  /* 0x0000000114147836 */ /* 0x000fc40000000000 */
[----:B------:R-:W-:Y:S01]  /*08a0*/  LEA R8, R13, UR6, 0x4 ;  /* 0x000000060d087c11 */ /* 0x000fe2000f8e20ff */
[----:B------:R-:W-:Y:S01]  /*08b0*/  ULEA UR4, UR5, UR4, 0x18 ;  /* 0x0000000405047291 */ /* 0x000fe2000f8ec0ff */
[----:B-1----:R-:W-:-:S03]  /*08c0*/  LOP3.LUT R19, R3, 0x3fc, RZ, 0xc0, !PT ;  /* 0x000003fc03137812 */ /* 0x002fc600078ec0ff */
[----:B------:R-:W0:Y:S01]  /*08d0*/  LDCU UR6, c[0x0][0x3e0] ;  /* 0x00007c00ff0677ac */ /* 0x000e220008000800 */
[----:B------:R-:W1:Y:S01]  /*08e0*/  LDS.128 R8, [R8] ;  /* 0x0000000008087984 */ /* 0x000e620000000c00 */
[----:B------:R-:W-:Y:S01]  /*08f0*/  VIADD R19, R19, UR4 ;  /* 0x0000000413137c36 */ /* 0x000fe20008000000 */
[C---:B-1----:R-:W-:Y:S01]  /*0900*/  PRMT R17, R9.reuse, 0x7632, R17 ;  /* 0x0000763209117816 */ /* 0x042fe20000000011 */
[----:B------:R-:W-:Y:S01]  /*0910*/  IMAD.U32 R14, R9, 0x10000, RZ ;  /* 0x00010000090e7824 */ /* 0x000fe200078e00ff */
[----:B------:R-:W-:Y:S01]  /*0920*/  PRMT R18, R8, 0x7632, R18 ;  /* 0x0000763208127816 */ /* 0x000fe20000000012 */
[----:B0-----:R-:W-:Y:S01]  /*0930*/  IMAD R9, R4, UR6, RZ ;  /* 0x0000000604097c24 */ /* 0x001fe2000f8e02ff */
[----:B------:R-:W-:Y:S01]  /*0940*/  SHF.L.U32 R12, R8, 0x10, RZ ;  /* 0x00000010080c7819 */ /* 0x000fe200000006ff */
[C---:B------:R-:W-:Y:S01]  /*0950*/  IMAD.U32 R15, R10.reuse, 0x10000, RZ ;  /* 0x000100000a0f7824 */ /* 0x040fe200078e00ff */
[----:B------:R-:W-:Y:S01]  /*0960*/  PRMT R16, R10, 0x7632, R16 ;  /* 0x000076320a107816 */ /* 0x000fe20000000010 */
[----:B------:R-:W-:Y:S01]  /*0970*/  IMAD.MOV.U32 R10, RZ, RZ, -0x800001 ;  /* 0xff7fffffff0a7424 */ /* 0x000fe200078e00ff */
[----:B------:R-:W-:Y:S01]  /*0980*/  PRMT R8, R11, 0x7632, R8 ;  /* 0x000076320b087816 */ /* 0x000fe20000000008 */
[----:B------:R-:W-:Y:S01]  /*0990*/  IMAD.U32 R17, R17, 0x10000, RZ ;  /* 0x0001000011117824 */ /* 0x000fe200078e00ff */
[----:B------:R-:W-:Y:S01]  /*09a0*/  IADD3 R2, P1, PT, R9, R2, RZ ;  /* 0x0000000209027210 */ /* 0x000fe20007f3e0ff */
[----:B------:R-:W-:Y:S01]  /*09b0*/  IMAD.U32 R16, R16, 0x10000, RZ ;  /* 0x0001000010107824 */ /* 0x000fe200078e00ff */
[----:B------:R-:W-:-:S02]  /*09c0*/  SHF.L.U32 R23, R11, 0x10, RZ ;  /* 0x000000100b177819 */ /* 0x000fc400000006ff */
[----:B------:R-:W-:Y:S02]  /*09d0*/  LEA.HI.X.SX32 R3, R9, RZ, 0x1, P1 ;  /* 0x000000ff09037211 */ /* 0x000fe400008f0eff */
[----:B------:R-:W-:Y:S02]  /*09e0*/  SHF.L.U32 R18, R18, 0x10, RZ ;  /* 0x0000001012127819 */ /* 0x000fe400000006ff */
[----:B------:R-:W-:-:S07]  /*09f0*/  SHF.L.U32 R11, R8, 0x10, RZ ;  /* 0x00000010080b7819 */ /* 0x000fce00000006ff */
.L_x_20050:
[----:B------:R-:W2:Y:S02]  /*0a00*/  LDG.E.CONSTANT R9, desc[UR12][R6.64] ;  /* 0x0000000c06097981 */ /* 0x000ea4000c1e9900 */
[----:B--2---:R-:W-:-:S03]  /*0a10*/  IMAD.WIDE R8, R9, UR7, R2 ;  /* 0x0000000709087c25 */ /* 0x004fc6000f8e0202 */
[----:B------:R-:W-:-:S05]  /*0a20*/  LEA R24, P1, R13, R8, 0x1 ;  /* 0x000000080d187211 */ /* 0x000fca00078208ff */
[----:B------:R-:W-:Y:S01]  /*0a30*/  IMAD.X R9, RZ, RZ, R9, P1 ;  /* 0x000000ffff097224 */ /* 0x000fe200008e0609 */
[----:B------:R-:W-:-:S04]  /*0a40*/  LEA R8, P1, R24, UR22, 0x1 ;  /* 0x0000001618087c11 */ /* 0x000fc8000f8208ff */
[----:B------:R-:W-:-:S05]  /*0a50*/  LEA.HI.X R9, R24, UR23, R9, 0x1, P1 ;  /* 0x0000001718097c11 */ /* 0x000fca00088f0c09 */
[----:B------:R-:W2:Y:S04]  /*0a60*/  LDG.E.CONSTANT R24, desc[UR12][R8.64+0x80] ;  /* 0x0000800c08187981 */ /* 0x000ea8000c1e9900 */
[----:B0-----:R-:W3:Y:S01]  /*0a70*/  LDG.E.CONSTANT R25, desc[UR12][R8.64] ;  /* 0x0000000c08197981 */ /* 0x001ee2000c1e9900 */
[C---:B--2---:R-:W-:Y:S01]  /*0a80*/  IMAD.U32 R27, R24.reuse, 0x10000, RZ ;  /* 0x00010000181b7824 */ /* 0x044fe200078e00ff */
[----:B------:R-:W-:-:S03]  /*0a90*/  PRMT R26, R24, 0x7632, R26 ;  /* 0x00007632181a7816 */ /* 0x000fc6000000001a */
[----:B------:R-:W-:Y:S01]  /*0aa0*/  FMUL.FTZ R29, R14, R27 ;  /* 0x0000001b0e1d7220 */ /* 0x000fe20000410000 */
[C---:B---3--:R-:W-:Y:S01]  /*0ab0*/  SHF.L.U32 R27, R25.reuse, 0x10, RZ ;  /* 0x00000010191b7819 */ /* 0x048fe200000006ff */
[----:B------:R-:W-:Y:S01]  /*0ac0*/  IMAD.U32 R26, R26, 0x10000, RZ ;  /* 0x000100001a1a7824 */ /* 0x000fe200078e00ff */
[----:B------:R-:W-:-:S03]  /*0ad0*/  PRMT R25, R25, 0x7632, R25 ;  /* 0x0000763219197816 */ /* 0x000fc60000000019 */
[----:B------:R-:W-:Y:S01]  /*0ae0*/  FFMA.FTZ R24, R12, R27, R29 ;  /* 0x0000001b0c187223 */ /* 0x000fe2000001001d */
[----:B------:R-:W-:Y:S01]  /*0af0*/  FMUL.FTZ R27, R17, R26 ;  /* 0x0000001a111b7220 */ /* 0x000fe20000410000 */
[----:B------:R-:W-:Y:S01]  /*0b00*/  IMAD.U32 R25, R25, 0x10000, RZ ;  /* 0x0001000019197824 */ /* 0x000fe200078e00ff */
[----:B------:R-:W2:Y:S03]  /*0b10*/  LDG.E.CONSTANT R26, desc[UR12][R8.64+0x180] ;  /* 0x0001800c081a7981 */ /* 0x000ea6000c1e9900 */
[----:B------:R-:W-:Y:S02]  /*0b20*/  FFMA.FTZ R25, R18, R25, R27 ;  /* 0x0000001912197223 */ /* 0x000fe4000001001b */
[----:B------:R-:W3:Y:S01]  /*0b30*/  LDG.E.CONSTANT R27, desc[UR12][R8.64+0x100] ;  /* 0x0001000c081b7981 */ /* 0x000ee2000c1e9900 */
[----:B------:R-:W-:Y:S01]  /*0b40*/  UMOV UR4, 0xffffffff ;  /* 0xffffffff00047882 */ /* 0x000fe20000000000 */
[----:B---3--:R-:W-:-:S05]  /*0b50*/  PRMT R28, R27, 0x7632, R28 ;  /* 0x000076321b1c7816 */ /* 0x008fca000000001c */
[----:B------:R-:W-:Y:S01]  /*0b60*/  IMAD.U32 R28, R28, 0x10000, RZ ;  /* 0x000100001c1c7824 */ /* 0x000fe200078e00ff */
[----:B------:R-:W-:-:S03]  /*0b70*/  SHF.L.U32 R27, R27, 0x10, RZ ;  /* 0x000000101b1b7819 */ /* 0x000fc600000006ff */
[--C-:B------:R-:W-:Y:S01]  /*0b80*/  FFMA.FTZ R28, R16, R28, R25.reuse ;  /* 0x0000001c101c7223 */ /* 0x100fe20000010019 */
[C---:B--2---:R-:W-:Y:S01]  /*0b90*/  PRMT R25, R26.reuse, 0x7632, R25 ;  /* 0x000076321a197816 */ /* 0x044fe20000000019 */
        /* <DEDUP_REMOVED lines=10> */
.L_x_20088:
[----:B------:R-:W-:Y:S01]  /*0c40*/  VIADD R8, R21, 0x1 ;  /* 0x0000000115087836 */ /* 0x000fe20000000000 */
[----:B------:R-:W-:Y:S01]  /*0c50*/  ISETP.NE.AND P3, PT, R13, RZ, PT ;  /* 0x000000ff0d00720c */ /* 0x000fe20003f65270 */
[----:B-1----:R-:W-:Y:S01]  /*0c60*/  FADD.FTZ R26, R25, R26 ;  /* 0x0000001a191a7221 */ /* 0x002fe20000010000 */
[----:B------:R-:W-:Y:S01]  /*0c70*/  IADD3 R22, PT, PT, R22, 0x4, RZ ;  /* 0x0000000416167810 */ /* 0x000fe20007ffe0ff */
[----:B------:R-:W-:Y:S01]  /*0c80*/  VIADD R21, R21, 0x20 ;  /* 0x0000002015157836 */ /* 0x000fe20000000000 */
[----:B------:R-:W-:Y:S02]  /*0c90*/  I2FP.F32.S32 R9, R8 ;  /* 0x0000000800097245 */ /* 0x000fe40000201400 */
[----:B------:R-:W-:-:S03]  /*0ca0*/  ISETP.GE.U32.AND P2, PT, R22, UR15, PT ;  /* 0x0000000f16007c0c */ /* 0x000fc6000bf46070 */
[----:B------:R-:W-:-:S04]  /*0cb0*/  FMUL.FTZ R9, R9, R0 ;  /* 0x0000000009097220 */ /* 0x000fc80000410000 */
[C---:B------:R-:W-:Y:S01]  /*0cc0*/  @!P3 VIADD R24, R20.reuse, 0xffffffff ;  /* 0xffffffff1418b836 */ /* 0x040fe20000000000 */
[----:B------:R-:W-:Y:S02]  /*0cd0*/  FSEL R9, R9, RZ, P0 ;  /* 0x000000ff09097208 */ /* 0x000fe40000000000 */
[----:B------:R-:W-:Y:S02]  /*0ce0*/  IADD3 R20, PT, PT, R20, 0x20, RZ ;  /* 0x0000002014147810 */ /* 0x000fe40007ffe0ff */
[----:B------:R-:W-:Y:S01]  /*0cf0*/  ISETP.GE.OR P4, PT, R24, UR14, P3 ;  /* 0x0000000e18007c0c */ /* 0x000fe20009f86670 */
[----:B------:R-:W-:Y:S01]  /*0d00*/  FFMA.FTZ R9, R26, UR9, R9 ;  /* 0x000000091a097c23 */ /* 0x000fe20008010009 */
[----:B------:R-:W-:-:S04]  /*0d10*/  @!P3 ISETP.GE.AND P1, PT, R24, UR14, PT ;  /* 0x0000000e1800bc0c */ /* 0x000fc8000bf26270 */
[----:B------:R-:W-:Y:S02]  /*0d20*/  @!P3 FSEL R8, R9, RZ, !P1 ;  /* 0x000000ff0908b208 */ /* 0x000fe40004800000 */
[----:B------:R-:W-:-:S03]  /*0d30*/  IADD3 R6, P1, PT, R6, 0x10, RZ ;  /* 0x0000001006067810 */ /* 0x000fc60007f3e0ff */
[----:B------:R1:W-:Y:S02]  /*0d40*/  @!P3 STS [R19], R8 ;  /* 0x000000081300b388 */ /* 0x0003e40000000800 */
[----:B------:R-:W-:Y:S01]  /*0d50*/  @!P4 FMNMX.FTZ R10, R10, R9, !PT ;  /* 0x000000090a0ac209 */ /* 0x000fe20007810000 */
[----:B------:R-:W-:Y:S02]  /*0d60*/  IMAD.X R7, RZ, RZ, R7, P1 ;  /* 0x000000ffff077224 */ /* 0x000fe400008e0607 */
[----:B-1----:R-:W-:Y:S01]  /*0d70*/  VIADD R19, R19, 0x80 ;  /* 0x0000008013137836 */ /* 0x002fe20000000000 */
[----:B------:R-:W-:Y:S06]  /*0d80*/  @!P2 BRA `(.L_x_20050) ;  /* 0xfffffffc001ca947 */ /* 0x000fec000383ffff */
.L_x_20048:
[----:B------:R-:W-:Y:S05]  /*0d90*/  BSYNC B0 ;  /* 0x0000000000007941 */ /* 0x000fea0003800000 */
.L_x_20047:
[----:B------:R-:W1:Y:S01]  /*0da0*/  S2R R3, SR_TID.X ;  /* 0x0000000000037919 */ /* 0x000e620000002100 */
[----:B------:R-:W-:Y:S01]  /*0db0*/  IMAD.U32 R7, RZ, RZ, UR17 ;  /* 0x00000011ff077e24 */ /* 0x000fe2000f8e00ff */
[----:B------:R-:W-:Y:S01]  /*0dc0*/  MOV R2, UR17 ;  /* 0x0000001100027c02 */ /* 0x000fe20008000f00 */
[----:B------:R-:W-:Y:S02]  /*0dd0*/  UMOV UR4, 0xffffffff ;  /* 0xffffffff00047882 */ /* 0x000fe40000000000 */
[----:B------:R-:W-:Y:S02]  /*0de0*/  IMAD.SHL.U32 R7, R7, 0x40, RZ ;  /* 0x0000004007077824 */ /* 0x000fe400078e00ff */
[----:B------:R-:W-:-:S03]  /*0df0*/  IMAD.SHL.U32 R2, R2, 0x200, RZ ;  /* 0x0000020002027824 */ /* 0x000fc600078e00ff */
[----:B------:R-:W-:-:S04]  /*0e00*/  IADD3 R9, PT, PT, -R7, UR15, RZ ;  /* 0x0000000f07097c10 */ /* 0x000fc8000fffe1ff */
[----:B------:R-:W-:-:S04]  /*0e10*/  LEA R9, R9, R2, 0x3 ;  /* 0x0000000209097211 */ /* 0x000fc800078e18ff */
[----:B------:R-:W-:Y:S02]  /*0e20*/  VIMNMX R11, PT, PT, R9, UR14, PT ;  /* 0x0000000e090b7c48 */ /* 0x000fe4000bfe0100 */
[----:B-1---5:R-:W-:Y:S01]  /*0e30*/  LOP3.LUT R0, R3, 0x1f, RZ, 0xc0, !PT ;  /* 0x0000001f03007812 */ /* 0x022fe200078ec0ff */
[----:B------:R-:W-:Y:S06]  /*0e40*/  BRA.DIV UR4, `(.L_x_20051) ;  /* 0x0000002e04f87947 */ /* 0x000fec000b800000 */
[----:B------:R-:W0:Y:S02]  /*0e50*/  SHFL.BFLY PT, R26, R10, 0x10, 0x1f ;  /* 0x0e001f000a1a7f89 */ /* 0x000e2400000e0000 */
[----:B0-----:R-:W-:-:S05]  /*0e60*/  FMNMX.FTZ R25, R26, R10, !PT ;  /* 0x0000000a1a197209 */ /* 0x001fca0007810000 */
[----:B------:R-:W0:Y:S02]  /*0e70*/  SHFL.BFLY PT, R26, R25, 0x8, 0x1f ;  /* 0x0d001f00191a7f89 */ /* 0x000e2400000e0000 */
[----:B0-----:R-:W-:-:S05]  /*0e80*/  FMNMX.FTZ R12, R25, R26, !PT ;  /* 0x0000001a190c7209 */ /* 0x001fca0007810000 */
[----:B------:R0:W1:Y:S02]  /*0e90*/  SHFL.BFLY PT, R26, R12, 0x4, 0x1f ;  /* 0x0c801f000c1a7f89 */ /* 0x00006400000e0000 */
.L_x_20093:
[----:B------:R-:W2:Y:S01]  /*0ea0*/  S2R R20, SR_CgaCtaId ;  /* 0x0000000000147919 */ /* 0x000ea20000008800 */
[----:B------:R-:W-:Y:S01]  /*0eb0*/  MOV R18, 0x400 ;  /* 0x0000040000127802 */ /* 0x000fe20000000f00 */
[----:B------:R-:W-:Y:S05]  /*0ec0*/  WARPSYNC.ALL ;  /* 0x0000000000007948 */ /* 0x000fea0003800000 */
[----:B------:R-:W-:Y:S01]  /*0ed0*/  VIADD R9, R18, 0x40 ;  /* 0x0000004012097836 */ /* 0x000fe20000000000 */
[----:B------:R-:W-:Y:S02]  /*0ee0*/  ISETP.NE.AND P3, PT, R0, RZ, PT ;  /* 0x000000ff0000720c */ /* 0x000fe40003f65270 */
[----:B------:R-:W-:-:S02]  /*0ef0*/  SHF.R.U32.HI R6, RZ, 0x5, R3 ;  /* 0x00000005ff067819 */ /* 0x000fc40000011603 */
        /* <DEDUP_REMOVED lines=16> */
[----:B------:R-:W0:Y:S01]  /*1000*/  SHFL.IDX PT, R14, R14, RZ, 0x1f ;  /* 0x00001fff0e0e7589 */ /* 0x000e2200000e0000 */
[----:B------:R-:W-:Y:S02]  /*1010*/  ISETP.GE.AND P1, PT, R3, R8, PT ;  /* 0x000000080300720c */ /* 0x000fe40003f26270 */
[----:B0-----:R-:W-:-:S11]  /*1020*/  R2UR UR21, R14 ;  /* 0x000000000e1572ca */ /* 0x001fd600000e0000 */
        /* <DEDUP_REMOVED lines=18> */
[----:B------:R-:W-:-:S07]  /*1150*/  IADD3 R17, PT, PT, -R17, RZ, RZ ;  /* 0x000000ff11117210 */ /* 0x000fce0007ffe1ff */
.L_x_20056:
[----:B------:R-:W0:Y:S01]  /*1160*/  LDS R14, [R12] ;  /* 0x000000000c0e7984 */ /* 0x000e220000000800 */
[----:B------:R-:W-:Y:S02]  /*1170*/  VIADD R17, R17, 0x1 ;  /* 0x0000000111117836 */ /* 0x000fe40000000000 */
        /* <DEDUP_REMOVED lines=9> */
.L_x_20055:
[----:B------:R-:W-:Y:S05]  /*1210*/  BSYNC.RECONVERGENT B1 ;  /* 0x0000000000017941 */ /* 0x000fea0003800200 */
.L_x_20054:
        /* <DEDUP_REMOVED lines=12> */
.L_x_20059:
        /* <DEDUP_REMOVED lines=16> */
[----:B------:R-:W-:-:S03]  /*13e0*/  FMUL.FTZ R23, R24, 1.4426950216293334961 ;  /* 0x3fb8aa3b18177820 */ /* 0x000fc60000410000 */
[----:B------:R-:W1:Y:S01]  /*13f0*/  MUFU.EX2 R29, R29 ;  /* 0x0000001d001d7308 */ /* 0x000e620000000800 */
[----:B----4-:R-:W-:Y:S01]  /*1400*/  FADD.FTZ R16, R16, -UR21 ;  /* 0x8000001510107e21 */ /* 0x010fe20008010000 */
[----:B------:R-:W-:Y:S02]  /*1410*/  FMUL.FTZ R21, R21, 1.4426950216293334961 ;  /* 0x3fb8aa3b15157820 */ /* 0x000fe40000410000 */
[----:B------:R-:W2:Y:S01]  /*1420*/  MUFU.EX2 R23, R23 ;  /* 0x0000001700177308 */ /* 0x000ea20000000800 */
[----:B------:R-:W-:Y:S01]  /*1430*/  FMUL.FTZ R26, R16, 1.4426950216293334961 ;  /* 0x3fb8aa3b101a7820 */ /* 0x000fe20000410000 */
[----:B-----5:R-:W-:Y:S01]  /*1440*/  FADD.FTZ R19, R19, -UR21 ;  /* 0x8000001513137e21 */ /* 0x020fe20008010000 */
[----:B------:R-:W3:Y:S01]  /*1450*/  LDS R16, [R12+0xc00] ;  /* 0x000c00000c107984 */ /* 0x000ee20000000800 */
[----:B------:R4:W5:Y:S01]  /*1460*/  MUFU.EX2 R25, R21 ;  /* 0x0000001500197308 */ /* 0x0009620000000800 */
[----:B0-----:R-:W-:Y:S01]  /*1470*/  FADD.FTZ R24, R22, R15 ;  /* 0x0000000f16187221 */ /* 0x001fe20000010000 */
[----:B------:R-:W-:Y:S01]  /*1480*/  FADD.FTZ R17, R17, -UR21 ;  /* 0x8000001511117e21 */ /* 0x000fe20008010000 */
[----:B------:R-:W0:Y:S01]  /*1490*/  LDS R15, [R12+0xa00] ;  /* 0x000a00000c0f7984 */ /* 0x000e220000000800 */
[----:B------:R-:W-:-:S02]  /*14a0*/  FMUL.FTZ R19, R19, 1.4426950216293334961 ;  /* 0x3fb8aa3b13137820 */ /* 0x000fc40000410000 */
[----:B------:R-:W-:Y:S01]  /*14b0*/  FMUL.FTZ R28, R17, 1.4426950216293334961 ;  /* 0x3fb8aa3b111c7820 */ /* 0x000fe20000410000 */
[----:B------:R-:W-:Y:S01]  /*14c0*/  STS [R12+-0x400], R22 ;  /* 0xfffc00160c007388 */ /* 0x000fe20000000800 */
[----:B------:R-:W5:Y:S01]  /*14d0*/  MUFU.EX2 R27, R19 ;  /* 0x00000013001b7308 */ /* 0x000f620000000800 */
[----:B-1----:R-:W-:Y:S02]  /*14e0*/  FADD.FTZ R24, R24, R29 ;  /* 0x0000001d18187221 */ /* 0x002fe40000010000 */
[----:B----4-:R-:W1:Y:S01]  /*14f0*/  LDS R21, [R12+0xe00] ;  /* 0x000e00000c157984 */ /* 0x010e620000000800 */
[----:B------:R-:W4:Y:S01]  /*1500*/  MUFU.EX2 R28, R28 ;  /* 0x0000001c001c7308 */ /* 0x000f220000000800 */
[----:B--2---:R-:W-:Y:S02]  /*1510*/  FADD.FTZ R24, R24, R23 ;  /* 0x0000001718187221 */ /* 0x004fe40000010000 */
[----:B------:R-:W2:Y:S02]  /*1520*/  LDS R22, [R12+0x1000] ;  /* 0x001000000c167984 */ /* 0x000ea40000000800 */
[----:B-----5:R-:W-:-:S02]  /*1530*/  FADD.FTZ R24, R24, R25 ;  /* 0x0000001918187221 */ /* 0x020fc40000010000 */
[----:B------:R-:W-:Y:S02]  /*1540*/  LDS R17, [R12+0x1200] ;  /* 0x001200000c117984 */ /* 0x000fe40000000800 */
[----:B------:R-:W-:Y:S02]  /*1550*/  FADD.FTZ R24, R24, R27 ;  /* 0x0000001b18187221 */ /* 0x000fe40000010000 */
[----:B------:R-:W5:Y:S02]  /*1560*/  LDS R19, [R12+0x1400] ;  /* 0x001400000c137984 */ /* 0x000f640000000800 */
[----:B----4-:R-:W-:Y:S02]  /*1570*/  FADD.FTZ R24, R24, R28 ;  /* 0x0000001c18187221 */ /* 0x010fe40000010000 */
[----:B------:R-:W-:Y:S04]  /*1580*/  STS [R12], R23 ;  /* 0x000000170c007388 */ /* 0x000fe80000000800 */
[----:B------:R-:W4:Y:S04]  /*1590*/  LDS R23, [R12+0x1600] ;  /* 0x001600000c177984 */ /* 0x000f280000000800 */
[----:B------:R0:W-:Y:S04]  /*15a0*/  STS [R12+-0x200], R29 ;  /* 0xfffe001d0c007388 */ /* 0x0001e80000000800 */
[----:B------:R-:W-:Y:S01]  /*15b0*/  STS [R12+0x200], R25 ;  /* 0x000200190c007388 */ /* 0x000fe20000000800 */
[----:B---3--:R-:W-:-:S03]  /*15c0*/  FADD.FTZ R16, R16, -UR21 ;  /* 0x8000001510107e21 */ /* 0x008fc60008010000 */
[----:B------:R-:W-:Y:S01]  /*15d0*/  LDS R25, [R12+0x1a00] ;  /* 0x001a00000c197984 */ /* 0x000fe20000000800 */
[----:B0-----:R-:W-:Y:S01]  /*15e0*/  FADD.FTZ R15, R15, -UR21 ;  /* 0x800000150f0f7e21 */ /* 0x001fe20008010000 */
[----:B------:R0:W3:Y:S01]  /*15f0*/  MUFU.EX2 R29, R26 ;  /* 0x0000001a001d7308 */ /* 0x0000e20000000800 */
[----:B------:R-:W-:Y:S01]  /*1600*/  FMUL.FTZ R16, R16, 1.4426950216293334961 ;  /* 0x3fb8aa3b10107820 */ /* 0x000fe20000410000 */
[----:B------:R2:W-:Y:S01]  /*1610*/  STS [R12+0x400], R27 ;  /* 0x0004001b0c007388 */ /* 0x0005e20000000800 */
[----:B------:R-:W-:Y:S01]  /*1620*/  FMUL.FTZ R15, R15, 1.4426950216293334961 ;  /* 0x3fb8aa3b0f0f7820 */ /* 0x000fe20000410000 */
[----:B-1----:R-:W-:Y:S02]  /*1630*/  FADD.FTZ R21, R21, -UR21 ;  /* 0x8000001515157e21 */ /* 0x002fe40008010000 */
[----:B------:R1:W-:Y:S03]  /*1640*/  STS [R12+0x600], R28 ;  /* 0x0006001c0c007388 */ /* 0x0003e60000000800 */
[----:B------:R-:W4:Y:S01]  /*1650*/  MUFU.EX2 R15, R15 ;  /* 0x0000000f000f7308 */ /* 0x000f220000000800 */
[----:B0-----:R-:W0:Y:S01]  /*1660*/  LDS R26, [R12+0x1800] ;  /* 0x001800000c1a7984 */ /* 0x001e220000000800 */
[----:B--2---:R-:W-:Y:S01]  /*1670*/  FADD.FTZ R27, R22, -UR21 ;  /* 0x80000015161b7e21 */ /* 0x004fe20008010000 */
[----:B------:R-:W-:Y:S01]  /*1680*/  FMUL.FTZ R22, R21, 1.4426950216293334961 ;  /* 0x3fb8aa3b15167820 */ /* 0x000fe20000410000 */
[----:B---3--:R-:W-:Y:S01]  /*1690*/  FADD.FTZ R24, R24, R29 ;  /* 0x0000001d18187221 */ /* 0x008fe20000010000 */
[----:B------:R2:W3:Y:S01]  /*16a0*/  MUFU.EX2 R21, R16 ;  /* 0x0000001000157308 */ /* 0x0004e20000000800 */
[----:B------:R2:W-:Y:S01]  /*16b0*/  STS [R12+0x800], R29 ;  /* 0x0008001d0c007388 */ /* 0x0005e20000000800 */
[----:B-1----:R-:W-:Y:S01]  /*16c0*/  FMUL.FTZ R28, R27, 1.4426950216293334961 ;  /* 0x3fb8aa3b1b1c7820 */ /* 0x002fe20000410000 */
[----:B-----5:R-:W-:-:S03]  /*16d0*/  FADD.FTZ R27, R19, -UR21 ;  /* 0x80000015131b7e21 */ /* 0x020fc60008010000 */
[----:B------:R-:W1:Y:S01]  /*16e0*/  MUFU.EX2 R19, R28 ;  /* 0x0000001c00137308 */ /* 0x000e620000000800 */
[----:B------:R-:W-:Y:S01]  /*16f0*/  FMUL.FTZ R27, R27, 1.4426950216293334961 ;  /* 0x3fb8aa3b1b1b7820 */ /* 0x000fe20000410000 */
[----:B----4-:R-:W-:Y:S01]  /*1700*/  FADD.FTZ R24, R24, R15 ;  /* 0x0000000f18187221 */ /* 0x010fe20000010000 */
[----:B------:R4:W-:Y:S01]  /*1710*/  STS [R12+0xa00], R15 ;  /* 0x000a000f0c007388 */ /* 0x0009e20000000800 */
[----:B--2---:R-:W-:Y:S01]  /*1720*/  FADD.FTZ R29, R17, -UR21 ;  /* 0x80000015111d7e21 */ /* 0x004fe20008010000 */
[----:B------:R-:W-:Y:S01]  /*1730*/  FADD.FTZ R16, R23, -UR21 ;  /* 0x8000001517107e21 */ /* 0x000fe20008010000 */
[----:B------:R-:W2:Y:S01]  /*1740*/  MUFU.EX2 R17, R22 ;  /* 0x0000001600117308 */ /* 0x000ea20000000800 */
[----:B---3--:R-:W-:Y:S01]  /*1750*/  FADD.FTZ R24, R24, R21 ;  /* 0x0000001518187221 */ /* 0x008fe20000010000 */
[----:B------:R-:W-:Y:S01]  /*1760*/  FMUL.FTZ R29, R29, 1.4426950216293334961 ;  /* 0x3fb8aa3b1d1d7820 */ /* 0x000fe20000410000 */
[----:B------:R-:W-:Y:S01]  /*1770*/  STS [R12+0xc00], R21 ;  /* 0x000c00150c007388 */ /* 0x000fe20000000800 */
[----:B------:R-:W3:Y:S03]  /*1780*/  MUFU.EX2 R27, R27 ;  /* 0x0000001b001b7308 */ /* 0x000ee60000000800 */
[----:B-1----:R-:W-:Y:S01]  /*1790*/  STS [R12+0x1000], R19 ;  /* 0x001000130c007388 */ /* 0x002fe20000000800 */
[----:B------:R-:W1:Y:S01]  /*17a0*/  MUFU.EX2 R23, R29 ;  /* 0x0000001d00177308 */ /* 0x000e620000000800 */
[----:B--2---:R-:W-:-:S02]  /*17b0*/  FADD.FTZ R24, R24, R17 ;  /* 0x0000001118187221 */ /* 0x004fc40000010000 */
[----:B------:R-:W-:Y:S02]  /*17c0*/  STS [R12+0xe00], R17 ;  /* 0x000e00110c007388 */ /* 0x000fe40000000800 */
[----:B------:R-:W-:Y:S02]  /*17d0*/  FADD.FTZ R24, R24, R19 ;  /* 0x0000001318187221 */ /* 0x000fe40000010000 */
[----:B---3--:R-:W-:Y:S02]  /*17e0*/  STS [R12+0x1400], R27 ;  /* 0x0014001b0c007388 */ /* 0x008fe40000000800 */
[----:B-1----:R-:W-:Y:S01]  /*17f0*/  FADD.FTZ R24, R24, R23 ;  /* 0x0000001718187221 */ /* 0x002fe20000010000 */
[----:B0-----:R-:W-:Y:S01]  /*1800*/  FADD.FTZ R22, R26, -UR21 ;  /* 0x800000151a167e21 */ /* 0x001fe20008010000 */
[----:B------:R-:W-:Y:S01]  /*1810*/  FMUL.FTZ R26, R16, 1.4426950216293334961 ;  /* 0x3fb8aa3b101a7820 */ /* 0x000fe20000410000 */
[----:B------:R-:W-:Y:S01]  /*1820*/  FADD.FTZ R16, R25, -UR21 ;  /* 0x8000001519107e21 */ /* 0x000fe20008010000 */
[----:B------:R-:W-:Y:S01]  /*1830*/  FADD.FTZ R24, R24, R27 ;  /* 0x0000001b18187221 */ /* 0x000fe20000010000 */
[----:B------:R-:W-:Y:S01]  /*1840*/  FMUL.FTZ R22, R22, 1.4426950216293334961 ;  /* 0x3fb8aa3b16167820 */ /* 0x000fe20000410000 */
[----:B------:R-:W0:Y:S01]  /*1850*/  MUFU.EX2 R25, R26 ;  /* 0x0000001a00197308 */ /* 0x000e220000000800 */
[----:B------:R-:W-:Y:S01]  /*1860*/  FMUL.FTZ R16, R16, 1.4426950216293334961 ;  /* 0x3fb8aa3b10107820 */ /* 0x000fe20000410000 */
[----:B------:R-:W-:Y:S02]  /*1870*/  STS [R12+0x1200], R23 ;  /* 0x001200170c007388 */ /* 0x000fe40000000800 */
[----:B------:R-:W4:Y:S04]  /*1880*/  MUFU.EX2 R29, R22 ;  /* 0x00000016001d7308 */ /* 0x000f280000000800 */
[----:B------:R-:W1:Y:S01]  /*1890*/  MUFU.EX2 R16, R16 ;  /* 0x0000001000107308 */ /* 0x000e620000000800 */
[----:B0-----:R-:W-:Y:S01]  /*18a0*/  FADD.FTZ R24, R24, R25 ;  /* 0x0000001918187221 */ /* 0x001fe20000010000 */
[----:B------:R-:W-:Y:S03]  /*18b0*/  STS [R12+0x1600], R25 ;  /* 0x001600190c007388 */ /* 0x000fe60000000800 */
[----:B----4-:R-:W-:Y:S01]  /*18c0*/  FADD.FTZ R15, R24, R29 ;  /* 0x0000001d180f7221 */ /* 0x010fe20000010000 */
[----:B------:R-:W-:Y:S03]  /*18d0*/  STS [R12+0x1800], R29 ;  /* 0x0018001d0c007388 */ /* 0x000fe60000000800 */
[----:B-1----:R-:W-:Y:S01]  /*18e0*/  FADD.FTZ R15, R15, R16 ;  /* 0x000000100f0f7221 */ /* 0x002fe20000010000 */
[----:B------:R0:W-:Y:S02]  /*18f0*/  STS [R12+0x1a00], R16 ;  /* 0x001a00100c007388 */ /* 0x0001e40000000800 */
[----:B0-----:R-:W-:Y:S01]  /*1900*/  VIADD R12, R12, 0x2000 ;  /* 0x000020000c0c7836 */ /* 0x001fe20000000000 */
[----:B------:R-:W-:Y:S06]  /*1910*/  @!P4 BRA `(.L_x_20059) ;  /* 0xfffffff80070c947 */ /* 0x000fec000383ffff */
.L_x_20058:
[----:B------:R-:W-:Y:S05]  /*1920*/  BSYNC.RECONVERGENT B1 ;  /* 0x0000000000017941 */ /* 0x000fea0003800200 */
.L_x_20057:
        /* <DEDUP_REMOVED lines=20> */
[----:B------:R-:W-:Y:S01]  /*1a70*/  FMUL.FTZ R23, R25, 1.4426950216293334961 ;  /* 0x3fb8aa3b19177820 */ /* 0x000fe20000410000 */
[----:B---3--:R-:W-:Y:S02]  /*1a80*/  FADD.FTZ R26, R21, -UR21 ;  /* 0x80000015151a7e21 */ /* 0x008fe40008010000 */
[----:B------:R-:W1:Y:S01]  /*1a90*/  MUFU.EX2 R21, R24 ;  /* 0x0000001800157308 */ /* 0x000e620000000800 */
[----:B----4-:R-:W-:Y:S01]  /*1aa0*/  FADD.FTZ R22, R22, -UR21 ;  /* 0x8000001516167e21 */ /* 0x010fe20008010000 */
[----:B------:R-:W-:Y:S02]  /*1ab0*/  FMUL.FTZ R26, R26, 1.4426950216293334961 ;  /* 0x3fb8aa3b1a1a7820 */ /* 0x000fe40000410000 */
[----:B------:R-:W2:Y:S01]  /*1ac0*/  MUFU.EX2 R23, R23 ;  /* 0x0000001700177308 */ /* 0x000ea20000000800 */
[----:B-----5:R-:W-:Y:S01]  /*1ad0*/  FADD.FTZ R16, R16, -UR21 ;  /* 0x8000001510107e21 */ /* 0x020fe20008010000 */
[----:B------:R-:W-:Y:S01]  /*1ae0*/  FMUL.FTZ R22, R22, 1.4426950216293334961 ;  /* 0x3fb8aa3b16167820 */ /* 0x000fe20000410000 */
[----:B------:R-:W-:-:S02]  /*1af0*/  FADD.FTZ R25, R19, -UR21 ;  /* 0x8000001513197e21 */ /* 0x000fc40008010000 */
[----:B------:R-:W-:Y:S01]  /*1b00*/  FMUL.FTZ R29, R16, 1.4426950216293334961 ;  /* 0x3fb8aa3b101d7820 */ /* 0x000fe20000410000 */
[----:B------:R-:W3:Y:S01]  /*1b10*/  MUFU.EX2 R19, R26 ;  /* 0x0000001a00137308 */ /* 0x000ee20000000800 */
[----:B0-----:R-:W-:Y:S01]  /*1b20*/  FADD.FTZ R16, R15, R14 ;  /* 0x0000000e0f107221 */ /* 0x001fe20000010000 */
[----:B------:R-:W-:Y:S01]  /*1b30*/  FADD.FTZ R28, R17, -UR21 ;  /* 0x80000015111c7e21 */ /* 0x000fe20008010000 */
[----:B------:R-:W-:Y:S01]  /*1b40*/  FMUL.FTZ R27, R25, 1.4426950216293334961 ;  /* 0x3fb8aa3b191b7820 */ /* 0x000fe20000410000 */
[----:B------:R-:W0:Y:S01]  /*1b50*/  MUFU.EX2 R17, R22 ;  /* 0x0000001600117308 */ /* 0x000e220000000800 */
[----:B-1----:R-:W-:Y:S01]  /*1b60*/  FADD.FTZ R16, R16, R21 ;  /* 0x0000001510107221 */ /* 0x002fe20000010000 */
[----:B------:R-:W-:Y:S01]  /*1b70*/  FMUL.FTZ R25, R28, 1.4426950216293334961 ;  /* 0x3fb8aa3b1c197820 */ /* 0x000fe20000410000 */
[----:B------:R-:W-:Y:S01]  /*1b80*/  STS [R12+-0x400], R14 ;  /* 0xfffc000e0c007388 */ /* 0x000fe20000000800 */
[----:B------:R-:W-:Y:S01]  /*1b90*/  MUFU.EX2 R29, R29 ;  /* 0x0000001d001d7308 */ /* 0x000fe20000000800 */
[----:B--2---:R-:W-:-:S02]  /*1ba0*/  FADD.FTZ R16, R16, R23 ;  /* 0x0000001710107221 */ /* 0x004fc40000010000 */
[----:B------:R-:W-:Y:S01]  /*1bb0*/  STS [R12+-0x200], R21 ;  /* 0xfffe00150c007388 */ /* 0x000fe20000000800 */
[----:B------:R-:W1:Y:S01]  /*1bc0*/  MUFU.EX2 R27, R27 ;  /* 0x0000001b001b7308 */ /* 0x000e620000000800 */
[----:B---3--:R-:W-:Y:S02]  /*1bd0*/  FADD.FTZ R16, R16, R19 ;  /* 0x0000001310107221 */ /* 0x008fe40000010000 */
[----:B------:R-:W-:Y:S01]  /*1be0*/  STS [R12], R23 ;  /* 0x000000170c007388 */ /* 0x000fe20000000800 */
[----:B------:R-:W2:Y:S01]  /*1bf0*/  MUFU.EX2 R25, R25 ;  /* 0x0000001900197308 */ /* 0x000ea20000000800 */
[----:B0-----:R-:W-:Y:S02]  /*1c00*/  FADD.FTZ R16, R16, R17 ;  /* 0x0000001110107221 */ /* 0x001fe40000010000 */
[----:B------:R-:W-:Y:S04]  /*1c10*/  STS [R12+0x200], R19 ;  /* 0x000200130c007388 */ /* 0x000fe80000000800 */
[----:B------:R-:W-:Y:S01]  /*1c20*/  STS [R12+0x400], R17 ;  /* 0x000400110c007388 */ /* 0x000fe20000000800 */
[----:B-1----:R-:W-:-:S03]  /*1c30*/  FADD.FTZ R16, R16, R27 ;  /* 0x0000001b10107221 */ /* 0x002fc60000010000 */
[----:B------:R-:W-:Y:S01]  /*1c40*/  STS [R12+0x600], R27 ;  /* 0x0006001b0c007388 */ /* 0x000fe20000000800 */
[----:B--2---:R-:W-:-:S03]  /*1c50*/  FADD.FTZ R16, R16, R25 ;  /* 0x0000001910107221 */ /* 0x004fc60000010000 */
[----:B------:R-:W-:Y:S01]  /*1c60*/  STS [R12+0x800], R25 ;  /* 0x000800190c007388 */ /* 0x000fe20000000800 */
[----:B------:R-:W-:-:S03]  /*1c70*/  FADD.FTZ R15, R16, R29 ;  /* 0x0000001d100f7221 */ /* 0x000fc60000010000 */
[----:B------:R0:W-:Y:S02]  /*1c80*/  STS [R12+0xa00], R29 ;  /* 0x000a001d0c007388 */ /* 0x0001e40000000800 */
[----:B0-----:R-:W-:-:S07]  /*1c90*/  VIADD R12, R12, 0x1000 ;  /* 0x000010000c0c7836 */ /* 0x001fce0000000000 */
.L_x_20061:
[----:B------:R-:W-:Y:S05]  /*1ca0*/  BSYNC.RECONVERGENT B1 ;  /* 0x0000000000017941 */ /* 0x000fea0003800200 */
.L_x_20060:
        /* <DEDUP_REMOVED lines=26> */
.L_x_20053:
[----:B------:R-:W-:Y:S05]  /*1e50*/  BSYNC.RECONVERGENT B0 ;  /* 0x0000000000007941 */ /* 0x000fea0003800200 */
.L_x_20052:
        /* <DEDUP_REMOVED lines=22> */
[----:B------:R-:W-:Y:S03]  /*1fc0*/  BSSY.RECONVERGENT B1, `(.L_x_20064) ;  /* 0x0000019000017945 */ /* 0x000fe60003800200 */
[----:B------:R-:W-:Y:S02]  /*1fd0*/  IMAD.IADD R13, R11, 0x1, R10 ;  /* 0x000000010b0d7824 */ /* 0x000fe400078e020a */
[----:B------:R-:W0:Y:S03]  /*1fe0*/  MUFU.RCP R9, R9 ;  /* 0x0000000900097308 */ /* 0x000e260000001000 */
[----:B------:R-:W-:-:S02]  /*1ff0*/  LOP3.LUT R10, R13, 0x180, RZ, 0xc0, !PT ;  /* 0x000001800d0a7812 */ /* 0x000fc400078ec0ff */
[----:B------:R-:W-:Y:S02]  /*2000*/  IADD3 R11, PT, PT, -R2, R13, RZ ;  /* 0x0000000d020b7210 */ /* 0x000fe40007ffe1ff */
[----:B------:R-:W-:Y:S02]  /*2010*/  ISETP.NE.AND P0, PT, R10, 0x180, PT ;  /* 0x000001800a00780c */ /* 0x000fe40003f05270 */
[----:B------:R-:W-:Y:S01]  /*2020*/  ISETP.GE.U32.AND P1, PT, R11, 0x180, PT ;  /* 0x000001800b00780c */ /* 0x000fe20003f26070 */
[----:B------:R-:W-:-:S10]  /*2030*/  IMAD.MOV.U32 R11, RZ, RZ, R3 ;  /* 0x000000ffff0b7224 */ /* 0x000fd400078e0003 */
[----:B0-----:R-:W-:Y:S05]  /*2040*/  @!P0 BRA `(.L_x_20065) ;  /* 0x0000000000408947 */ /* 0x001fea0003800000 */
        /* <DEDUP_REMOVED lines=9> */
.L_x_20066:
[----:B------:R-:W0:Y:S01]  /*20e0*/  LDS R10, [R13] ;  /* 0x000000000d0a7984 */ /* 0x000e220000000800 */
[----:B------:R-:W-:-:S05]  /*20f0*/  VIADD R14, R14, 0x1 ;  /* 0x000000010e0e7836 */ /* 0x000fca0000000000 */
[----:B------:R-:W-:Y:S01]  /*2100*/  ISETP.NE.AND P0, PT, R14, RZ, PT ;  /* 0x000000ff0e00720c */ /* 0x000fe20003f05270 */
[----:B0-----:R-:W-:-:S05]  /*2110*/  FMUL.FTZ R10, R10, R9 ;  /* 0x000000090a0a7220 */ /* 0x001fca0000410000 */
[----:B------:R0:W-:Y:S02]  /*2120*/  STS [R13], R10 ;  /* 0x0000000a0d007388 */ /* 0x0001e40000000800 */
[----:B0-----:R-:W-:-:S05]  /*2130*/  VIADD R13, R13, 0x200 ;  /* 0x000002000d0d7836 */ /* 0x001fca0000000000 */
[----:B------:R-:W-:Y:S05]  /*2140*/  @P0 BRA `(.L_x_20066) ;  /* 0xfffffffc00e40947 */ /* 0x000fea000383ffff */
.L_x_20065:
[----:B------:R-:W-:Y:S05]  /*2150*/  BSYNC.RECONVERGENT B1 ;  /* 0x0000000000017941 */ /* 0x000fea0003800200 */
.L_x_20064:
        /* <DEDUP_REMOVED lines=12> */
.L_x_20069:
        /* <DEDUP_REMOVED lines=8> */
[----:B------:R-:W-:Y:S04]  /*22a0*/  LDS R26, [R10+0xa00] ;  /* 0x000a00000a1a7984 */ /* 0x000fe80000000800 */
[----:B------:R-:W-:Y:S04]  /*22b0*/  LDS R28, [R10+0xc00] ;  /* 0x000c00000a1c7984 */ /* 0x000fe80000000800 */
[----:B------:R-:W-:Y:S04]  /*22c0*/  LDS R24, [R10+0xe00] ;  /* 0x000e00000a187984 */ /* 0x000fe80000000800 */
[----:B------:R-:W5:Y:S01]  /*22d0*/  LDS R23, [R10+0x1200] ;  /* 0x001200000a177984 */ /* 0x000f620000000800 */
[----:B0-----:R-:W-:-:S03]  /*22e0*/  FMUL.FTZ R15, R16, R9 ;  /* 0x00000009100f7220 */ /* 0x001fc60000410000 */
[----:B------:R-:W0:Y:S01]  /*22f0*/  LDS R16, [R10+0x600] ;  /* 0x000600000a107984 */ /* 0x000e220000000800 */
[----:B-1----:R-:W-:-:S03]  /*2300*/  FMUL.FTZ R21, R21, R9 ;  /* 0x0000000915157220 */ /* 0x002fc60000410000 */
[----:B------:R-:W-:Y:S01]  /*2310*/  STS [R10+-0x400], R15 ;  /* 0xfffc000f0a007388 */ /* 0x000fe20000000800 */
[----:B--2---:R-:W-:-:S03]  /*2320*/  FMUL.FTZ R25, R13, R9 ;  /* 0x000000090d197220 */ /* 0x004fc60000410000 */
[----:B------:R-:W-:Y:S01]  /*2330*/  STS [R10+0x400], R21 ;  /* 0x000400150a007388 */ /* 0x000fe20000000800 */
[----:B---3--:R-:W-:-:S03]  /*2340*/  FMUL.FTZ R27, R17, R9 ;  /* 0x00000009111b7220 */ /* 0x008fc60000410000 */
[----:B------:R-:W1:Y:S01]  /*2350*/  LDS R13, [R10+0x1000] ;  /* 0x001000000a0d7984 */ /* 0x000e620000000800 */
[----:B----4-:R-:W-:-:S03]  /*2360*/  FMUL.FTZ R29, R19, R9 ;  /* 0x00000009131d7220 */ /* 0x010fc60000410000 */
[----:B------:R-:W2:Y:S01]  /*2370*/  LDS R15, [R10+0x1400] ;  /* 0x001400000a0f7984 */ /* 0x000ea20000000800 */
[----:B-----5:R-:W-:-:S03]  /*2380*/  FMUL.FTZ R22, R22, R9 ;  /* 0x0000000916167220 */ /* 0x020fc60000410000 */
[----:B------:R-:W3:Y:S04]  /*2390*/  LDS R21, [R10+0x1600] ;  /* 0x001600000a157984 */ /* 0x000ee80000000800 */
[----:B------:R-:W4:Y:S04]  /*23a0*/  LDS R19, [R10+0x1800] ;  /* 0x001800000a137984 */ /* 0x000f280000000800 */
[----:B------:R-:W5:Y:S04]  /*23b0*/  LDS R17, [R10+0x1a00] ;  /* 0x001a00000a117984 */ /* 0x000f680000000800 */
[----:B------:R0:W-:Y:S01]  /*23c0*/  STS [R10+-0x200], R25 ;  /* 0xfffe00190a007388 */ /* 0x0001e20000000800 */
[----:B------:R-:W-:-:S03]  /*23d0*/  FMUL.FTZ R23, R23, R9 ;  /* 0x0000000917177220 */ /* 0x000fc60000410000 */
[----:B------:R0:W-:Y:S04]  /*23e0*/  STS [R10], R27 ;  /* 0x0000001b0a007388 */ /* 0x0001e80000000800 */
[----:B------:R1:W-:Y:S01]  /*23f0*/  STS [R10+0x200], R29 ;  /* 0x0002001d0a007388 */ /* 0x0003e20000000800 */
[-C--:B0-----:R-:W-:Y:S01]  /*2400*/  FMUL.FTZ R16, R16, R9.reuse ;  /* 0x0000000910107220 */ /* 0x081fe20000410000 */
[-C--:B------:R-:W-:Y:S02]  /*2410*/  FMUL.FTZ R25, R26, R9.reuse ;  /* 0x000000091a197220 */ /* 0x080fe40000410000 */
[----:B------:R-:W-:Y:S01]  /*2420*/  STS [R10+0x800], R22 ;  /* 0x000800160a007388 */ /* 0x000fe20000000800 */
[----:B------:R-:W-:-:S03]  /*2430*/  FMUL.FTZ R27, R28, R9 ;  /* 0x000000091c1b7220 */ /* 0x000fc60000410000 */
[----:B------:R-:W-:Y:S01]  /*2440*/  STS [R10+0x600], R16 ;  /* 0x000600100a007388 */ /* 0x000fe20000000800 */
[-C--:B-1----:R-:W-:Y:S01]  /*2450*/  FMUL.FTZ R29, R24, R9.reuse ;  /* 0x00000009181d7220 */ /* 0x082fe20000410000 */
[-C--:B------:R-:W-:Y:S02]  /*2460*/  FMUL.FTZ R13, R13, R9.reuse ;  /* 0x000000090d0d7220 */ /* 0x080fe40000410000 */
        /* <DEDUP_REMOVED lines=15> */
.L_x_20068:
[----:B------:R-:W-:Y:S05]  /*2560*/  BSYNC.RECONVERGENT B1 ;  /* 0x0000000000017941 */ /* 0x000fea0003800200 */
.L_x_20067:
        /* <DEDUP_REMOVED lines=31> */
.L_x_20071:
[----:B------:R-:W-:Y:S05]  /*2760*/  BSYNC.RECONVERGENT B1 ;  /* 0x0000000000017941 */ /* 0x000fea0003800200 */
.L_x_20070:
        /* <DEDUP_REMOVED lines=14> */
.L_x_20063:
[----:B------:R-:W-:Y:S05]  /*2850*/  BSYNC.RECONVERGENT B0 ;  /* 0x0000000000007941 */ /* 0x000fea0003800200 */
.L_x_20062:
[----:B------:R-:W-:Y:S01]  /*2860*/  BAR.SYNC.DEFER_BLOCKING 0x0 ;  /* 0x0000000000007b1d */ /* 0x000fe20000010000 */
[----:B------:R-:W-:Y:S02]  /*2870*/  ISETP.NE.AND P0, PT, R3, RZ, PT ;  /* 0x000000ff0300720c */ /* 0x000fe40003f05270 */
[----:B------:R-:W-:-:S03]  /*2880*/  ISETP.GE.U32.AND P1, PT, R5, UR15, PT ;  /* 0x0000000f05007c0c */ /* 0x000fc6000bf26070 */
[----:B------:R-:W-:Y:S08]  /*2890*/  BSSY.RECONVERGENT B0, `(.L_x_20072) ;  /* 0x0000014000007945 */ /* 0x000ff00003800200 */
[----:B------:R-:W-:Y:S05]  /*28a0*/  @P0 BRA `(.L_x_20073) ;  /* 0x0000000000480947 */ /* 0x000fea0003800000 */
[----:B------:R-:W2:Y:S01]  /*28b0*/  LDCU.128 UR4, c[0x0][0x380] ;  /* 0x00007000ff0477ac */ /* 0x000ea20008000c00 */
[----:B-1----:R-:W-:Y:S01]  /*28c0*/  IMAD.U32 R13, RZ, RZ, UR21 ;  /* 0x00000015ff0d7e24 */ /* 0x002fe2000f8e00ff */
[----:B------:R-:W-:-:S04]  /*28d0*/  UIMAD UR9, UR16, UR20, UR19 ;  /* 0x00000014100972a4 */ /* 0x000fc8000f8e0213 */
[----:B------:R-:W-:-:S04]  /*28e0*/  UIMAD UR9, UR9, UR18, URZ ;  /* 0x00000012090972a4 */ /* 0x000fc8000f8e02ff */
[----:B------:R-:W-:-:S04]  /*28f0*/  UIADD3 UR10, UP0, UPT, UR9, UR17, URZ ;  /* 0x00000011090a7290 */ /* 0x000fc8000ff1e0ff */
[----:B------:R-:W-:Y:S02]  /*2900*/  USHF.L.U32 UR9, UR10, 0x2, URZ ;  /* 0x000000020a097899 */ /* 0x000fe400080006ff */
[----:B------:R-:W-:Y:S02]  /*2910*/  UIADD3.X UR11, UPT, UPT, URZ, URZ, URZ, UP0, !UPT ;  /* 0x000000ffff0b7290 */ /* 0x000fe400087fe4ff */
[----:B--2---:R-:W-:Y:S02]  /*2920*/  UIADD3 UR6, UP0, UPT, UR9, UR6, URZ ;  /* 0x0000000609067290 */ /* 0x004fe4000ff1e0ff */
[----:B------:R-:W-:Y:S02]  /*2930*/  USHF.L.U64.HI UR10, UR10, 0x2, UR11 ;  /* 0x000000020a0a7899 */ /* 0x000fe4000801020b */
[----:B------:R-:W-:Y:S02]  /*2940*/  UIADD3 UR4, UP1, UPT, UR9, UR4, URZ ;  /* 0x0000000409047290 */ /* 0x000fe4000ff3e0ff */
[----:B------:R-:W-:Y:S01]  /*2950*/  UIADD3.X UR7, UPT, UPT, UR10, UR7, URZ, UP0, !UPT ;  /* 0x000000070a077290 */ /* 0x000fe200087fe4ff */
[----:B------:R-:W-:Y:S01]  /*2960*/  IMAD.U32 R8, RZ, RZ, UR6 ;  /* 0x00000006ff087e24 */ /* 0x000fe2000f8e00ff */
[----:B------:R-:W-:-:S02]  /*2970*/  UIADD3.X UR5, UPT, UPT, UR10, UR5, URZ, UP1, !UPT ;  /* 0x000000050a057290 */ /* 0x000fc40008ffe4ff */
[----:B------:R-:W-:Y:S02]  /*2980*/  IMAD.U32 R10, RZ, RZ, UR4 ;  /* 0x00000004ff0a7e24 */ /* 0x000fe4000f8e00ff */
[----:B------:R-:W-:Y:S02]  /*2990*/  MOV R9, UR7 ;  /* 0x0000000700097c02 */ /* 0x000fe40008000f00 */
[----:B------:R-:W-:-:S03]  /*29a0*/  IMAD.U32 R11, RZ, RZ, UR5 ;  /* 0x00000005ff0b7e24 */ /* 0x000fc6000f8e00ff */
[----:B------:R2:W-:Y:S04]  /*29b0*/  STG.E desc[UR12][R8.64], R13 ;  /* 0x0000000d08007986 */ /* 0x0005e8000c10190c */
[----:B0-----:R2:W-:Y:S02]  /*29c0*/  STG.E desc[UR12][R10.64], R12 ;  /* 0x0000000c0a007986 */ /* 0x0015e4000c10190c */
.L_x_20073:
[----:B------:R-:W-:Y:S05]  /*29d0*/  BSYNC.RECONVERGENT B0 ;  /* 0x0000000000007941 */ /* 0x000fea0003800200 */
.L_x_20072:
[----:B------:R-:W-:Y:S01]  /*29e0*/  BSSY.RECONVERGENT B0, `(.L_x_20074) ;  /* 0x000010e000007945 */ /* 0x000fe20003800200 */
[----:B------:R-:W-:-:S03]  /*29f0*/  HFMA2 R19, -RZ, RZ, 0, 0 ;  /* 0x00000000ff137431 */ /* 0x000fc600000001ff */
[----:B------:R-:W-:Y:S05]  /*2a00*/  @P1 BRA `(.L_x_20075) ;  /* 0x00000010002c1947 */ /* 0x000fea0003800000 */
[----:B------:R-:W-:Y:S01]  /*2a10*/  VIADD R21, R5, 0x4 ;  /* 0x0000000405157836 */ /* 0x000fe20000000000 */
[----:B------:R-:W3:Y:S01]  /*2a20*/  LDCU UR5, c[0x0][0x3e0] ;  /* 0x00007c00ff0577ac */ /* 0x000ee20008000800 */
[----:B-12---:R-:W-:Y:S01]  /*2a30*/  LOP3.LUT R9, RZ, R6, RZ, 0x33, !PT ;  /* 0x00000006ff097212 */ /* 0x006fe200078e33ff */
[----:B------:R-:W1:Y:S01]  /*2a40*/  LDC.64 R16, c[0x0][0x3b8] ;  /* 0x0000ee00ff107b82 */ /* 0x000e620000000a00 */
[----:B------:R-:W-:Y:S01]  /*2a50*/  BSSY.RECONVERGENT B1, `(.L_x_20076) ;  /* 0x0000062000017945 */ /* 0x000fe20003800200 */
[----:B------:R-:W-:Y:S01]  /*2a60*/  VIMNMX.U32 R6, PT, PT, R21, UR15, !PT ;  /* 0x0000000f15067c48 */ /* 0x000fe2000ffe0000 */
[----:B------:R-:W-:Y:S01]  /*2a70*/  UIADD3 UR4, UPT, UPT, UR14, 0x7, URZ ;  /* 0x000000070e047890 */ /* 0x000fe2000fffe0ff */
[----:B------:R-:W-:-:S03]  /*2a80*/  MOV R19, RZ ;  /* 0x000000ff00137202 */ /* 0x000fc60000000f00 */
[----:B------:R-:W-:Y:S01]  /*2a90*/  IMAD.IADD R24, R6, 0x1, R9 ;  /* 0x0000000106187824 */ /* 0x000fe200078e0209 */
[----:B------:R-:W-:Y:S01]  /*2aa0*/  USHF.R.U32.HI UR4, URZ, 0x3, UR4 ;  /* 0x00000003ff047899 */ /* 0x000fe20008011604 */
[----:B------:R-:W-:-:S03]  /*2ab0*/  MOV R9, UR8 ;  /* 0x0000000800097c02 */ /* 0x000fc60008000f00 */
[C---:B------:R-:W-:Y:S01]  /*2ac0*/  LOP3.LUT P0, RZ, R24.reuse, 0x4, RZ, 0xc0, !PT ;  /* 0x0000000418ff7812 */ /* 0x040fe2000780c0ff */
[----:B------:R-:W-:Y:S02]  /*2ad0*/  IMAD.IADD R24, R24, 0x1, -R7 ;  /* 0x0000000118187824 */ /* 0x000fe400078e0a07 */
[----:B---3--:R-:W-:Y:S02]  /*2ae0*/  IMAD R11, R4, UR5, RZ ;  /* 0x00000005040b7c24 */ /* 0x008fe4000f8e02ff */
[----:B------:R-:W-:-:S03]  /*2af0*/  IMAD.U32 R4, RZ, RZ, UR4 ;  /* 0x00000004ff047e24 */ /* 0x000fc6000f8e00ff */
[----:B------:R-:W-:Y:S01]  /*2b00*/  LEA R6, P1, R0, R11, 0x3 ;  /* 0x0000000b00067211 */ /* 0x000fe200078218ff */
[----:B------:R-:W-:Y:S02]  /*2b10*/  VIADD R4, R4, 0xffffffff ;  /* 0xffffffff04047836 */ /* 0x000fe40000000000 */
[----:B-1----:R-:W-:Y:S01]  /*2b20*/  IMAD.WIDE R16, R9, 0x4, R16 ;  /* 0x0000000409107825 */ /* 0x002fe200078e0210 */
[----:B------:R-:W-:Y:S01]  /*2b30*/  LEA.HI.X.SX32 R7, R11, RZ, 0x1, P1 ;  /* 0x000000ff0b077211 */ /* 0x000fe200008f0eff */
[----:B------:R-:W-:Y:S08]  /*2b40*/  @P0 BRA `(.L_x_20077) ;  /* 0x0000000400480947 */ /* 0x000ff00003800000 */
[C---:B------:R-:W-:Y:S01]  /*2b50*/  IMAD.WIDE.U32 R8, R5.reuse, 0x4, R16 ;  /* 0x0000000405087825 */ /* 0x040fe200078e0010 */
[----:B------:R-:W1:Y:S01]  /*2b60*/  LDCU UR6, c[0x0][0x3dc] ;  /* 0x00007b80ff0677ac */ /* 0x000e620008000800 */
[----:B------:R-:W2:Y:S04]  /*2b70*/  LDCU.64 UR4, c[0x0][0x3a8] ;  /* 0x00007500ff0477ac */ /* 0x000ea80008000a00 */
[----:B------:R3:W1:Y:S01]  /*2b80*/  LDG.E.CONSTANT R9, desc[UR12][R8.64] ;  /* 0x0000000c08097981 */ /* 0x000662000c1e9900 */
[----:B------:R-:W-:-:S05]  /*2b90*/  SHF.L.U32 R27, R5, 0x3, RZ ;  /* 0x00000003051b7819 */ /* 0x000fca00000006ff */
[----:B---3--:R-:W-:Y:S02]  /*2ba0*/  IMAD.IADD R8, R27, 0x1, -R2 ;  /* 0x000000011b087824 */ /* 0x008fe400078e0a02 */
[----:B-1----:R-:W-:-:S03]  /*2bb0*/  IMAD.WIDE R10, R9, UR6, R6 ;  /* 0x00000006090a7c25 */ /* 0x002fc6000f8e0206 */
[----:B--2---:R-:W-:-:S04]  /*2bc0*/  LEA R22, P0, R10, UR4, 0x1 ;  /* 0x000000040a167c11 */ /* 0x004fc8000f8008ff */
[----:B------:R-:W-:-:S05]  /*2bd0*/  LEA.HI.X R23, R10, UR5, R11, 0x1, P0 ;  /* 0x000000050a177c11 */ /* 0x000fca00080f0c0b */
[----:B------:R1:W5:Y:S04]  /*2be0*/  LDG.E.CONSTANT R26, desc[UR12][R22.64] ;  /* 0x0000000c161a7981 */ /* 0x000368000c1e9900 */
[----:B------:R1:W5:Y:S04]  /*2bf0*/  LDG.E.CONSTANT R25, desc[UR12][R22.64+0x4] ;  /* 0x0000040c16197981 */ /* 0x000368000c1e9900 */
[----:B------:R1:W5:Y:S04]  /*2c00*/  LDG.E.CONSTANT R19, desc[UR12][R22.64+0x8] ;  /* 0x0000080c16137981 */ /* 0x000368000c1e9900 */
[----:B------:R1:W5:Y:S01]  /*2c10*/  LDG.E.CONSTANT R28, desc[UR12][R22.64+0xc] ;  /* 0x00000c0c161c7981 */ /* 0x000362000c1e9900 */
[----:B------:R-:W-:Y:S01]  /*2c20*/  VIADD R11, R18, 0x60 ;  /* 0x00000060120b7836 */ /* 0x000fe20000000000 */
[----:B------:R-:W-:Y:S01]  /*2c30*/  ISETP.NE.AND P0, PT, R5, R4, PT ;  /* 0x000000040500720c */ /* 0x000fe20003f05270 */
[----:B------:R-:W-:Y:S03]  /*2c40*/  BSSY.RECONVERGENT B2, `(.L_x_20078) ;  /* 0x0000029000027945 */ /* 0x000fe60003800200 */
[----:B------:R-:W-:-:S05]  /*2c50*/  LEA R11, R20, R11, 0x18 ;  /* 0x0000000b140b7211 */ /* 0x000fca00078ec0ff */
[----:B------:R-:W-:-:S05]  /*2c60*/  IMAD R29, R8, 0x4, R11 ;  /* 0x00000004081d7824 */ /* 0x000fca00078e020b */
[----:B------:R-:W2:Y:S04]  /*2c70*/  LDS.128 R8, [R29] ;  /* 0x000000001d087984 */ /* 0x000ea80000000c00 */
[----:B0-----:R-:W0:Y:S01]  /*2c80*/  LDS.128 R12, [R29+0x10] ;  /* 0x000010001d0c7984 */ /* 0x001e220000000c00 */
[----:B--2---:R-:W-:Y:S02]  /*2c90*/  F2FP.BF16.F32.PACK_AB R8, R9, R8 ;  /* 0x000000080908723e */ /* 0x004fe400000010ff */
[----:B------:R-:W-:Y:S02]  /*2ca0*/  F2FP.BF16.F32.PACK_AB R10, R11, R10 ;  /* 0x0000000a0b0a723e */ /* 0x000fe400000010ff */
[----:B0-----:R-:W-:Y:S02]  /*2cb0*/  F2FP.BF16.F32.PACK_AB R12, R13, R12 ;  /* 0x0000000c0d0c723e */ /* 0x001fe400000010ff */
[----:B------:R-:W-:Y:S01]  /*2cc0*/  F2FP.BF16.F32.PACK_AB R14, R15, R14 ;  /* 0x0000000e0f0e723e */ /* 0x000fe200000010ff */
[----:B-1----:R-:W-:Y:S06]  /*2cd0*/  @P0 BRA `(.L_x_20079) ;  /* 0x00000000007c0947 */ /* 0x002fec0003800000 */
[C---:B------:R-:W-:Y:S01]  /*2ce0*/  IADD3 R5, PT, PT, R27.reuse, 0x1, RZ ;  /* 0x000000011b057810 */ /* 0x040fe20007ffe0ff */
[C---:B------:R-:W-:Y:S01]  /*2cf0*/  VIADD R9, R27.reuse, 0x2 ;  /* 0x000000021b097836 */ /* 0x040fe20000000000 */
[C---:B------:R-:W-:Y:S01]  /*2d00*/  IADD3 R13, PT, PT, R27.reuse, 0x4, RZ ;  /* 0x000000041b0d7810 */ /* 0x040fe20007ffe0ff */
[----:B------:R-:W-:Y:S01]  /*2d10*/  VIADD R11, R27, 0x3 ;  /* 0x000000031b0b7836 */ /* 0x000fe20000000000 */
[----:B------:R-:W-:Y:S01]  /*2d20*/  ISETP.GE.AND P5, PT, R5, UR14, PT ;  /* 0x0000000e05007c0c */ /* 0x000fe2000bfa6270 */
[----:B------:R-:W-:Y:S01]  /*2d30*/  VIADD R5, R27, 0x5 ;  /* 0x000000051b057836 */ /* 0x000fe20000000000 */
[----:B------:R-:W-:Y:S01]  /*2d40*/  ISETP.GE.AND P4, PT, R9, UR14, PT ;  /* 0x0000000e09007c0c */ /* 0x000fe2000bf86270 */
[C---:B------:R-:W-:Y:S01]  /*2d50*/  VIADD R9, R27.reuse, 0x6 ;  /* 0x000000061b097836 */ /* 0x040fe20000000000 */
[C---:B------:R-:W-:Y:S02]  /*2d60*/  ISETP.GE.AND P6, PT, R27.reuse, UR14, PT ;  /* 0x0000000e1b007c0c */ /* 0x040fe4000bfc6270 */
[----:B------:R-:W-:-:S02]  /*2d70*/  IADD3 R27, PT, PT, R27, 0x7, RZ ;  /* 0x000000071b1b7810 */ /* 0x000fc40007ffe0ff */
[----:B------:R-:W-:Y:S02]  /*2d80*/  ISETP.GE.AND P1, PT, R5, UR14, PT ;  /* 0x0000000e05007c0c */ /* 0x000fe4000bf26270 */
[----:B------:R-:W-:Y:S02]  /*2d90*/  ISETP.GE.AND P3, PT, R11, UR14, PT ;  /* 0x0000000e0b007c0c */ /* 0x000fe4000bf66270 */
[----:B------:R-:W-:Y:S02]  /*2da0*/  ISETP.GE.AND P2, PT, R13, UR14, PT ;  /* 0x0000000e0d007c0c */ /* 0x000fe4000bf46270 */
[----:B------:R-:W-:Y:S02]  /*2db0*/  ISETP.GE.AND P0, PT, R9, UR14, PT ;  /* 0x0000000e09007c0c */ /* 0x000fe4000bf06270 */
[----:B-----5:R-:W-:Y:S02]  /*2dc0*/  SEL R5, R26, RZ, !P6 ;  /* 0x000000ff1a057207 */ /* 0x020fe40007000000 */
        /* <DEDUP_REMOVED lines=16> */
.L_x_20079:
[----:B------:R-:W-:Y:S05]  /*2ed0*/  BSYNC.RECONVERGENT B2 ;  /* 0x0000000000027941 */ /* 0x000fea0003800200 */
.L_x_20078:
[----:B-----5:R-:W-:Y:S02]  /*2ee0*/  HMUL2.BF16_V2 R5, R8, R26 ;  /* 0x0000001a08057232 */ /* 0x020fe40000200000 */
[----:B------:R-:W-:Y:S02]  /*2ef0*/  HFMA2.BF16_V2 R9, R10, R25, -RZ ;  /* 0x000000190a097231 */ /* 0x000fe400003000ff */
[----:B------:R-:W-:Y:S02]  /*2f00*/  HMUL2.BF16_V2 R11, R12, R19 ;  /* 0x000000130c0b7232 */ /* 0x000fe40000200000 */
[----:B------:R-:W-:Y:S01]  /*2f10*/  HFMA2.BF16_V2 R13, R14, R28, -RZ ;  /* 0x0000001c0e0d7231 */ /* 0x000fe200003000ff */
[C---:B------:R-:W-:Y:S01]  /*2f20*/  PRMT R8, R5.reuse, 0x7632, R8 ;  /* 0x0000763205087816 */ /* 0x040fe20000000008 */
[----:B------:R-:W-:Y:S01]  /*2f30*/  IMAD.U32 R14, R5, 0x10000, RZ ;  /* 0x00010000050e7824 */ /* 0x000fe200078e00ff */
[----:B------:R-:W-:Y:S02]  /*2f40*/  PRMT R10, R9, 0x7632, R10 ;  /* 0x00007632090a7816 */ /* 0x000fe4000000000a */
        /* <DEDUP_REMOVED lines=13> */
[----:B------:R-:W-:Y:S01]  /*3020*/  MOV R5, R21 ;  /* 0x0000001500057202 */ /* 0x000fe20000000f00 */
[----:B------:R-:W-:Y:S02]  /*3030*/  FADD.FTZ R8, R13, R8 ;  /* 0x000000080d087221 */ /* 0x000fe40000010000 */
[----:B------:R-:W-:-:S04]  /*3040*/  FADD.FTZ R9, R9, R12 ;  /* 0x0000000c09097221 */ /* 0x000fc80000010000 */
[----:B------:R-:W-:-:S04]  /*3050*/  FADD.FTZ R8, R9, R8 ;  /* 0x0000000809087221 */ /* 0x000fc80000010000 */
[----:B------:R-:W-:-:S07]  /*3060*/  FADD.FTZ R19, RZ, R8 ;  /* 0x00000008ff137221 */ /* 0x000fce0000010000 */
.L_x_20077:
[----:B------:R-:W-:Y:S05]  /*3070*/  BSYNC.RECONVERGENT B1 ;  /* 0x0000000000017941 */ /* 0x000fea0003800200 */
.L_x_20076:
[----:B------:R-:W-:-:S13]  /*3080*/  ISETP.GE.U32.AND P0, PT, R24, 0x4, PT ;  /* 0x000000041800780c */ /* 0x000fda0003f06070 */
[----:B------:R-:W-:Y:S05]  /*3090*/  @!P0 BRA `(.L_x_20075) ;  /* 0x0000000800888947 */ /* 0x000fea0003800000 */
[----:B------:R-:W-:-:S05]  /*30a0*/  VIADD R9, R18, 0x60 ;  /* 0x0000006012097836 */ /* 0x000fca0000000000 */
[----:B------:R-:W-:-:S07]  /*30b0*/  LEA R18, R20, R9, 0x18 ;  /* 0x0000000914127211 */ /* 0x000fce00078ec0ff */
.L_x_20084:
[----:B------:R-:W-:-:S04]  /*30c0*/  IMAD.WIDE.U32 R26, R5, 0x4, R16 ;  /* 0x00000004051a7825 */ /* 0x000fc800078e0010 */
[C---:B------:R-:W-:Y:S01]  /*30d0*/  IMAD.WIDE.U32 R28, R5.reuse, 0x4, R16 ;  /* 0x00000004051c7825 */ /* 0x040fe200078e0010 */
[----:B------:R-:W-:Y:S01]  /*30e0*/  SHF.L.U32 R23, R5, 0x3, RZ ;  /* 0x0000000305177819 */ /* 0x000fe200000006ff */
[----:B------:R-:W2:Y:S01]  /*30f0*/  LDG.E.CONSTANT R27, desc[UR12][R26.64] ;  /* 0x0000000c1a1b7981 */ /* 0x000ea2000c1e9900 */
[----:B------:R-:W1:Y:S03]  /*3100*/  LDC.64 R20, c[0x0][0x3a8] ;  /* 0x0000ea00ff147b82 */ /* 0x000e660000000a00 */
[----:B------:R3:W4:Y:S01]  /*3110*/  LDG.E.CONSTANT R29, desc[UR12][R28.64+0x10] ;  /* 0x0000100c1c1d7981 */ /* 0x000722000c1e9900 */
[----:B------:R-:W-:-:S05]  /*3120*/  IMAD.IADD R9, R23, 0x1, -R2 ;  /* 0x0000000117097824 */ /* 0x000fca00078e0a02 */
[----:B------:R-:W-:Y:S01]  /*3130*/  LEA R22, R9, R18, 0x2 ;  /* 0x0000001209167211 */ /* 0x000fe200078e10ff */
[----:B---3--:R-:W2:Y:S04]  /*3140*/  LDC R28, c[0x0][0x3dc] ;  /* 0x0000f700ff1c7b82 */ /* 0x008ea80000000800 */
[----:B------:R-:W3:Y:S04]  /*3150*/  LDS.128 R8, [R22] ;  /* 0x0000000016087984 */ /* 0x000ee80000000c00 */
[----:B0-----:R-:W0:Y:S01]  /*3160*/  LDS.128 R12, [R22+0x10] ;  /* 0x00001000160c7984 */ /* 0x001e220000000c00 */
[----:B---3--:R-:W-:-:S02]  /*3170*/  F2FP.BF16.F32.PACK_AB R24, R9, R8 ;  /* 0x000000080918723e */ /* 0x008fc400000010ff */
[----:B------:R-:W-:Y:S02]  /*3180*/  F2FP.BF16.F32.PACK_AB R25, R11, R10 ;  /* 0x0000000a0b19723e */ /* 0x000fe400000010ff */
[----:B0-----:R-:W-:Y:S02]  /*3190*/  F2FP.BF16.F32.PACK_AB R12, R13, R12 ;  /* 0x0000000c0d0c723e */ /* 0x001fe400000010ff */
[----:B------:R-:W-:Y:S01]  /*31a0*/  F2FP.BF16.F32.PACK_AB R14, R15, R14 ;  /* 0x0000000e0f0e723e */ /* 0x000fe200000010ff */
[----:B--2---:R-:W-:-:S04]  /*31b0*/  IMAD.WIDE R26, R27, R28, R6 ;  /* 0x0000001c1b1a7225 */ /* 0x004fc800078e0206 */
[----:B----4-:R-:W-:Y:S01]  /*31c0*/  IMAD.WIDE R8, R29, R28, R6 ;  /* 0x0000001c1d087225 */ /* 0x010fe200078e0206 */
[----:B-1----:R-:W-:-:S04]  /*31d0*/  LEA R10, P0, R26, R20, 0x1 ;  /* 0x000000141a0a7211 */ /* 0x002fc800078008ff */
[-C--:B------:R-:W-:Y:S02]  /*31e0*/  LEA.HI.X R11, R26, R21.reuse, R27, 0x1, P0 ;  /* 0x000000151a0b7211 */ /* 0x080fe400000f0c1b */
[C---:B------:R-:W-:Y:S02]  /*31f0*/  LEA R20, P1, R8.reuse, R20, 0x1 ;  /* 0x0000001408147211 */ /* 0x040fe400078208ff */
[----:B------:R-:W-:Y:S01]  /*3200*/  ISETP.NE.AND P0, PT, R5, R4, PT ;  /* 0x000000040500720c */ /* 0x000fe20003f05270 */
[----:B------:R0:W5:Y:S01]  /*3210*/  LDG.E.CONSTANT R13, desc[UR12][R10.64+0x4] ;  /* 0x0000040c0a0d7981 */ /* 0x000162000c1e9900 */
[----:B------:R-:W-:-:S03]  /*3220*/  LEA.HI.X R21, R8, R21, R9, 0x1, P1 ;  /* 0x0000001508157211 */ /* 0x000fc600008f0c09 */
[----:B------:R0:W5:Y:S04]  /*3230*/  LDG.E.CONSTANT R8, desc[UR12][R10.64] ;  /* 0x0000000c0a087981 */ /* 0x000168000c1e9900 */
[----:B------:R0:W5:Y:S04]  /*3240*/  LDG.E.CONSTANT R9, desc[UR12][R10.64+0x8] ;  /* 0x0000080c0a097981 */ /* 0x000168000c1e9900 */
[----:B------:R0:W5:Y:S01]  /*3250*/  LDG.E.CONSTANT R15, desc[UR12][R10.64+0xc] ;  /* 0x00000c0c0a0f7981 */ /* 0x000162000c1e9900 */
[----:B------:R-:W-:Y:S04]  /*3260*/  BSSY.RECONVERGENT B1, `(.L_x_20080) ;  /* 0x0000021000017945 */ /* 0x000fe80003800200 */
[----:B------:R-:W-:Y:S05]  /*3270*/  @P0 BRA `(.L_x_20081) ;  /* 0x00000000007c0947 */ /* 0x000fea0003800000 */
[C---:B0-----:R-:W-:Y:S01]  /*3280*/  VIADD R10, R23.reuse, 0x1 ;  /* 0x00000001170a7836 */ /* 0x041fe20000000000 */
[C---:B------:R-:W-:Y:S01]  /*3290*/  ISETP.GE.AND P4, PT, R23.reuse, UR14, PT ;  /* 0x0000000e17007c0c */ /* 0x040fe2000bf86270 */
[C---:B------:R-:W-:Y:S01]  /*32a0*/  VIADD R11, R23.reuse, 0x3 ;  /* 0x00000003170b7836 */ /* 0x040fe20000000000 */
[C---:B------:R-:W-:Y:S02]  /*32b0*/  IADD3 R26, PT, PT, R23.reuse, 0x6, RZ ;  /* 0x00000006171a7810 */ /* 0x040fe40007ffe0ff */
[----:B------:R-:W-:Y:S02]  /*32c0*/  ISETP.GE.AND P5, PT, R10, UR14, PT ;  /* 0x0000000e0a007c0c */ /* 0x000fe4000bfa6270 */
[----:B------:R-:W-:Y:S02]  /*32d0*/  IADD3 R10, PT, PT, R23, 0x2, RZ ;  /* 0x00000002170a7810 */ /* 0x000fe40007ffe0ff */
[----:B------:R-:W-:Y:S01]  /*32e0*/  ISETP.GE.AND P2, PT, R11, UR14, PT ;  /* 0x0000000e0b007c0c */ /* 0x000fe2000bf46270 */
[----:B------:R-:W-:Y:S01]  /*32f0*/  VIADD R11, R23, 0x5 ;  /* 0x00000005170b7836 */ /* 0x000fe20000000000 */
[----:B------:R-:W-:-:S02]  /*3300*/  ISETP.GE.AND P3, PT, R10, UR14, PT ;  /* 0x0000000e0a007c0c */ /* 0x000fc4000bf66270 */
[C---:B------:R-:W-:Y:S01]  /*3310*/  IADD3 R10, PT, PT, R23.reuse, 0x4, RZ ;  /* 0x00000004170a7810 */ /* 0x040fe20007ffe0ff */
[----:B------:R-:W-:Y:S01]  /*3320*/  VIADD R23, R23, 0x7 ;  /* 0x0000000717177836 */ /* 0x000fe20000000000 */
[----:B------:R-:W-:Y:S02]  /*3330*/  ISETP.GE.AND P0, PT, R11, UR14, PT ;  /* 0x0000000e0b007c0c */ /* 0x000fe4000bf06270 */
[----:B------:R-:W-:Y:S02]  /*3340*/  ISETP.GE.AND P1, PT, R10, UR14, PT ;  /* 0x0000000e0a007c0c */ /* 0x000fe4000bf26270 */
[C---:B-----5:R-:W-:Y:S02]  /*3350*/  PRMT R10, R8.reuse, 0x7632, R10 ;  /* 0x00007632080a7816 */ /* 0x060fe4000000000a */
[----:B------:R-:W-:Y:S02]  /*3360*/  SEL R8, R8, RZ, !P4 ;  /* 0x000000ff08087207 */ /* 0x000fe40006000000 */
[----:B------:R-:W-:-:S02]  /*3370*/  SEL R11, R10, RZ, !P5 ;  /* 0x000000ff0a0b7207 */ /* 0x000fc40006800000 */
[----:B------:R-:W-:Y:S02]  /*3380*/  ISETP.GE.AND P5, PT, R23, UR14, PT ;  /* 0x0000000e17007c0c */ /* 0x000fe4000bfa6270 */
[--C-:B------:R-:W-:Y:S02]  /*3390*/  PRMT R8, R8, 0x5410, R11.reuse ;  /* 0x0000541008087816 */ /* 0x100fe4000000000b */
[----:B------:R-:W-:Y:S02]  /*33a0*/  ISETP.GE.AND P4, PT, R26, UR14, PT ;  /* 0x0000000e1a007c0c */ /* 0x000fe4000bf86270 */
[----:B------:R-:W-:Y:S02]  /*33b0*/  PRMT R10, R13, 0x7632, R10 ;  /* 0x000076320d0a7816 */ /* 0x000fe4000000000a */
[----:B------:R-:W-:Y:S02]  /*33c0*/  PRMT R11, R9, 0x7632, R11 ;  /* 0x00007632090b7816 */ /* 0x000fe4000000000b */
[----:B------:R-:W-:-:S02]  /*33d0*/  PRMT R23, R15, 0x7632, R23 ;  /* 0x000076320f177816 */ /* 0x000fc40000000017 */
[----:B------:R-:W-:Y:S02]  /*33e0*/  SEL R13, R13, RZ, !P3 ;  /* 0x000000ff0d0d7207 */ /* 0x000fe40005800000 */
[----:B------:R-:W-:Y:S02]  /*33f0*/  SEL R10, R10, RZ, !P2 ;  /* 0x000000ff0a0a7207 */ /* 0x000fe40005000000 */
[----:B------:R-:W-:Y:S02]  /*3400*/  SEL R9, R9, RZ, !P1 ;  /* 0x000000ff09097207 */ /* 0x000fe40004800000 */
[----:B------:R-:W-:Y:S02]  /*3410*/  SEL R26, R11, RZ, !P0 ;  /* 0x000000ff0b1a7207 */ /* 0x000fe40004000000 */
[----:B------:R-:W-:Y:S02]  /*3420*/  SEL R15, R15, RZ, !P4 ;  /* 0x000000ff0f0f7207 */ /* 0x000fe40006000000 */
[----:B------:R-:W-:-:S02]  /*3430*/  SEL R28, R23, RZ, !P5 ;  /* 0x000000ff171c7207 */ /* 0x000fc40006800000 */
[----:B------:R-:W-:Y:S02]  /*3440*/  PRMT R13, R13, 0x5410, R10 ;  /* 0x000054100d0d7816 */ /* 0x000fe4000000000a */
[----:B------:R-:W-:Y:S02]  /*3450*/  PRMT R9, R9, 0x5410, R26 ;  /* 0x0000541009097816 */ /* 0x000fe4000000001a */
[----:B------:R-:W-:-:S07]  /*3460*/  PRMT R15, R15, 0x5410, R28 ;  /* 0x000054100f0f7816 */ /* 0x000fce000000001c */
.L_x_20081:
[----:B------:R-:W-:Y:S05]  /*3470*/  BSYNC.RECONVERGENT B1 ;  /* 0x0000000000017941 */ /* 0x000fea0003800200 */
.L_x_20080:
[----:B-----5:R-:W-:Y:S01]  /*3480*/  HMUL2.BF16_V2 R8, R24, R8 ;  /* 0x0000000818087232 */ /* 0x020fe20000200000 */
[----:B------:R-:W5:Y:S04]  /*3490*/  LDG.E.CONSTANT R27, desc[UR12][R20.64] ;  /* 0x0000000c141b7981 */ /* 0x000f68000c1e9900 */
[C---:B0-----:R-:W-:Y:S01]  /*34a0*/  PRMT R10, R8.reuse, 0x7632, R10 ;  /* 0x00007632080a7816 */ /* 0x041fe2000000000a */
[----:B------:R-:W5:Y:S01]  /*34b0*/  LDG.E.CONSTANT R26, desc[UR12][R20.64+0x4] ;  /* 0x0000040c141a7981 */ /* 0x000f62000c1e9900 */
[----:B------:R-:W-:Y:S01]  /*34c0*/  SHF.L.U32 R8, R8, 0x10, RZ ;  /* 0x0000001008087819 */ /* 0x000fe200000006ff */
[----:B------:R-:W-:Y:S02]  /*34d0*/  HFMA2.BF16_V2 R13, R25, R13, -RZ ;  /* 0x0000000d190d7231 */ /* 0x000fe400003000ff */
[----:B------:R-:W-:Y:S01]  /*34e0*/  IMAD.U32 R11, R10, 0x10000, RZ ;  /* 0x000100000a0b7824 */ /* 0x000fe200078e00ff */
[----:B------:R-:W5:Y:S03]  /*34f0*/  LDG.E.CONSTANT R23, desc[UR12][R20.64+0x8] ;  /* 0x0000080c14177981 */ /* 0x000f66000c1e9900 */
[----:B------:R-:W-:Y:S01]  /*3500*/  FADD.FTZ R8, R8, R11 ;  /* 0x0000000b08087221 */ /* 0x000fe20000010000 */
[----:B------:R-:W-:Y:S01]  /*3510*/  HMUL2.BF16_V2 R11, R12, R9 ;  /* 0x000000090c0b7232 */ /* 0x000fe20000200000 */
[C---:B------:R-:W-:Y:S01]  /*3520*/  PRMT R9, R13.reuse, 0x7610, R9 ;  /* 0x000076100d097816 */ /* 0x040fe20000000009 */
[----:B------:R0:W5:Y:S01]  /*3530*/  LDG.E.CONSTANT R28, desc[UR12][R20.64+0xc] ;  /* 0x00000c0c141c7981 */ /* 0x000162000c1e9900 */
[----:B------:R-:W-:Y:S01]  /*3540*/  PRMT R10, R13, 0x7632, R10 ;  /* 0x000076320d0a7816 */ /* 0x000fe2000000000a */
        /* <DEDUP_REMOVED lines=12> */
[----:B------:R-:W-:Y:S01]  /*3610*/  SHF.L.U32 R9, R9, 0x10, RZ ;  /* 0x0000001009097819 */ /* 0x000fe200000006ff */
[----:B------:R-:W-:-:S04]  /*3620*/  FADD.FTZ R13, R8, R13 ;  /* 0x0000000d080d7221 */ /* 0x000fc80000010000 */
[----:B0-----:R-:W-:Y:S01]  /*3630*/  FADD.FTZ R21, R9, R10 ;  /* 0x0000000a09157221 */ /* 0x001fe20000010000 */
[----:B------:R-:W-:Y:S01]  /*3640*/  FADD.FTZ R20, R13, R12 ;  /* 0x0000000c0d147221 */ /* 0x000fe20000010000 */
[----:B------:R-:W0:Y:S03]  /*3650*/  LDS.128 R8, [R22+0x80] ;  /* 0x0000800016087984 */ /* 0x000e260000000c00 */
[----:B------:R-:W-:Y:S01]  /*3660*/  FADD.FTZ R20, R20, R21 ;  /* 0x0000001514147221 */ /* 0x000fe20000010000 */
[----:B------:R-:W1:Y:S01]  /*3670*/  LDS.128 R12, [R22+0x90] ;  /* 0x00009000160c7984 */ /* 0x000e620000000c00 */
[----:B------:R-:W-:Y:S02]  /*3680*/  IADD3 R21, PT, PT, R5, 0x4, RZ ;  /* 0x0000000405157810 */ /* 0x000fe40007ffe0ff */
[----:B------:R-:W-:Y:S02]  /*3690*/  FADD.FTZ R19, R20, R19 ;  /* 0x0000001314137221 */ /* 0x000fe40000010000 */
[----:B------:R-:W-:-:S02]  /*36a0*/  ISETP.NE.AND P0, PT, R21, R4, PT ;  /* 0x000000041500720c */ /* 0x000fc40003f05270 */
[----:B0-----:R-:W-:Y:S02]  /*36b0*/  F2FP.BF16.F32.PACK_AB R8, R9, R8 ;  /* 0x000000080908723e */ /* 0x001fe400000010ff */
[----:B------:R-:W-:Y:S02]  /*36c0*/  F2FP.BF16.F32.PACK_AB R10, R11, R10 ;  /* 0x0000000a0b0a723e */ /* 0x000fe400000010ff */
[----:B-1----:R-:W-:Y:S02]  /*36d0*/  F2FP.BF16.F32.PACK_AB R12, R13, R12 ;  /* 0x0000000c0d0c723e */ /* 0x002fe400000010ff */
[----:B------:R-:W-:-:S05]  /*36e0*/  F2FP.BF16.F32.PACK_AB R14, R15, R14 ;  /* 0x0000000e0f0e723e */ /* 0x000fca00000010ff */
[----:B------:R-:W-:Y:S05]  /*36f0*/  @P0 BRA `(.L_x_20083) ;  /* 0x0000000000800947 */ /* 0x000fea0003800000 */
[----:B------:R-:W-:-:S04]  /*3700*/  IMAD.SHL.U32 R9, R4, 0x8, RZ ;  /* 0x0000000804097824 */ /* 0x000fc800078e00ff */
        /* <DEDUP_REMOVED lines=9> */
[C---:B------:R-:W-:Y:S02]  /*37a0*/  IADD3 R13, PT, PT, R9.reuse, 0x5, RZ ;  /* 0x00000005090d7810 */ /* 0x040fe40007ffe0ff */
[----:B------:R-:W-:Y:S02]  /*37b0*/  IADD3 R11, PT, PT, R9, 0x7, RZ ;  /* 0x00000007090b7810 */ /* 0x000fe40007ffe0ff */
[----:B-----5:R-:W-:Y:S02]  /*37c0*/  SEL R9, R27, RZ, !P6 ;  /* 0x000000ff1b097207 */ /* 0x020fe40007000000 */
[----:B------:R-:W-:Y:S02]  /*37d0*/  ISETP.GE.AND P1, PT, R13, UR14, PT ;  /* 0x0000000e0d007c0c */ /* 0x000fe4000bf26270 */
[----:B------:R-:W-:Y:S02]  /*37e0*/  ISETP.GE.AND P0, PT, R15, UR14, PT ;  /* 0x0000000e0f007c0c */ /* 0x000fe4000bf06270 */
[----:B------:R-:W-:-:S02]  /*37f0*/  ISETP.GE.AND P6, PT, R11, UR14, PT ;  /* 0x0000000e0b007c0c */ /* 0x000fc4000bfc6270 */
[----:B------:R-:W-:Y:S02]  /*3800*/  ISETP.GE.AND P2, PT, R20, UR14, PT ;  /* 0x0000000e14007c0c */ /* 0x000fe4000bf46270 */
[----:B------:R-:W-:Y:S02]  /*3810*/  PRMT R27, R27, 0x7632, R27 ;  /* 0x000076321b1b7816 */ /* 0x000fe4000000001b */
[----:B------:R-:W-:Y:S02]  /*3820*/  PRMT R11, R26, 0x7632, R11 ;  /* 0x000076321a0b7816 */ /* 0x000fe4000000000b */
        /* <DEDUP_REMOVED lines=11> */
[----:B------:R-:W-:Y:S02]  /*38e0*/  PRMT R23, R23, 0x5410, R22 ;  /* 0x0000541017177816 */ /* 0x000fe40000000016 */
[----:B------:R-:W-:-:S07]  /*38f0*/  PRMT R28, R28, 0x5410, R15 ;  /* 0x000054101c1c7816 */ /* 0x000fce000000000f */
.L_x_20083:
[----:B------:R-:W-:Y:S05]  /*3900*/  BSYNC.RECONVERGENT B1 ;  /* 0x0000000000017941 */ /* 0x000fea0003800200 */
.L_x_20082:
[----:B-----5:R-:W-:Y:S02]  /*3910*/  HMUL2.BF16_V2 R8, R8, R27 ;  /* 0x0000001b08087232 */ /* 0x020fe40000200000 */
[----:B------:R-:W-:Y:S02]  /*3920*/  HFMA2.BF16_V2 R10, R10, R26, -RZ ;  /* 0x0000001a0a0a7231 */ /* 0x000fe400003000ff */
[----:B------:R-:W-:Y:S02]  /*3930*/  HMUL2.BF16_V2 R12, R12, R23 ;  /* 0x000000170c0c7232 */ /* 0x000fe40000200000 */
[----:B------:R-:W-:Y:S02]  /*3940*/  HFMA2.BF16_V2 R14, R14, R28, -RZ ;  /* 0x0000001c0e0e7231 */ /* 0x000fe400003000ff */
[----:B------:R-:W-:Y:S01]  /*3950*/  VIADD R5, R5, 0x8 ;  /* 0x0000000805057836 */ /* 0x000fe20000000000 */
        /* <DEDUP_REMOVED lines=12> */
[----:B------:R-:W-:Y:S01]  /*3a20*/  ISETP.GE.U32.AND P0, PT, R5, UR15, PT ;  /* 0x0000000f05007c0c */ /* 0x000fe2000bf06070 */
[----:B------:R-:W-:Y:S01]  /*3a30*/  IMAD.U32 R14, R14, 0x10000, RZ ;  /* 0x000100000e0e7824 */ /* 0x000fe200078e00ff */
[----:B------:R-:W-:Y:S01]  /*3a40*/  SHF.L.U32 R9, R8, 0x10, RZ ;  /* 0x0000001008097819 */ /* 0x000fe200000006ff */
[----:B------:R-:W-:Y:S01]  /*3a50*/  FADD.FTZ R13, R12, R13 ;  /* 0x0000000d0c0d7221 */ /* 0x000fe20000010000 */
[----:B------:R-:W-:-:S03]  /*3a60*/  FADD.FTZ R10, R15, R10 ;  /* 0x0000000a0f0a7221 */ /* 0x000fc60000010000 */
[----:B------:R-:W-:Y:S01]  /*3a70*/  FADD.FTZ R9, R14, R9 ;  /* 0x000000090e097221 */ /* 0x000fe20000010000 */
[----:B------:R-:W-:-:S04]  /*3a80*/  FADD.FTZ R10, R10, R13 ;  /* 0x0000000d0a0a7221 */ /* 0x000fc80000010000 */
[----:B------:R-:W-:-:S04]  /*3a90*/  FADD.FTZ R10, R10, R9 ;  /* 0x000000090a0a7221 */ /* 0x000fc80000010000 */
[----:B------:R-:W-:Y:S01]  /*3aa0*/  FADD.FTZ R19, R19, R10 ;  /* 0x0000000a13137221 */ /* 0x000fe20000010000 */
[----:B------:R-:W-:Y:S06]  /*3ab0*/  @!P0 BRA `(.L_x_20084) ;  /* 0xfffffff400808947 */ /* 0x000fec000383ffff */
.L_x_20075:
[----:B------:R-:W-:Y:S05]  /*3ac0*/  BSYNC.RECONVERGENT B0 ;  /* 0x0000000000007941 */ /* 0x000fea0003800200 */
.L_x_20074:
[----:B------:R-:W3:Y:S08]  /*3ad0*/  S2UR UR5, SR_CgaCtaId ;  /* 0x00000000000579c3 */ /* 0x000ef00000008800 */
[----:B------:R-:W-:Y:S01]  /*3ae0*/  BAR.SYNC.DEFER_BLOCKING 0x0 ;  /* 0x0000000000007b1d */ /* 0x000fe20000010000 */
[C---:B------:R-:W-:Y:S02]  /*3af0*/  LOP3.LUT R2, R3.reuse, 0x3c0, RZ, 0xc0, !PT ;  /* 0x000003c003027812 */ /* 0x040fe400078ec0ff */
[----:B------:R-:W-:-:S02]  /*3b00*/  ISETP.GT.U32.AND P1, PT, R3, 0x3f, PT ;  /* 0x0000003f0300780c */ /* 0x000fc40003f24070 */
[----:B------:R-:W-:Y:S01]  /*3b10*/  ISETP.NE.AND P0, PT, R2, 0x40, PT ;  /* 0x000000400200780c */ /* 0x000fe20003f05270 */
[----:B------:R-:W-:Y:S01]  /*3b20*/  UMOV UR4, 0x400 ;  /* 0x0000040000047882 */ /* 0x000fe20000000000 */
[C---:B------:R-:W-:Y:S01]  /*3b30*/  LOP3.LUT R2, R3.reuse, 0x3e0, RZ, 0xc0, !PT ;  /* 0x000003e003027812 */ /* 0x040fe200078ec0ff */
[----:B------:R-:W-:Y:S01]  /*3b40*/  UIADD3 UR4, UPT, UPT, UR4, 0x60, URZ ;  /* 0x0000006004047890 */ /* 0x000fe2000fffe0ff */
[----:B------:R-:W-:Y:S02]  /*3b50*/  ISETP.GT.U32.AND P2, PT, R3, 0x1f, PT ;  /* 0x0000001f0300780c */ /* 0x000fe40003f44070 */
[----:B------:R-:W-:Y:S01]  /*3b60*/  LOP3.LUT R4, R2, 0x1f, R3, 0xf8, !PT ;  /* 0x0000001f02047812 */ /* 0x000fe200078ef803 */
[----:B---3--:R-:W-:-:S06]  /*3b70*/  ULEA UR4, UR5, UR4, 0x18 ;  /* 0x0000000405047291 */ /* 0x008fcc000f8ec0ff */
[----:B------:R-:W-:-:S05]  /*3b80*/  LEA R4, R4, UR4, 0x2 ;  /* 0x0000000404047c11 */ /* 0x000fca000f8e10ff */
[----:B------:R-:W-:Y:S01]  /*3b90*/  @!P0 STS [R4+-0x100], R19 ;  /* 0xffff001304008388 */ /* 0x000fe20000000800 */
[----:B------:R-:W-:Y:S01]  /*3ba0*/  BAR.SYNC.DEFER_BLOCKING 0x0 ;  /* 0x0000000000007b1d */ /* 0x000fe20000010000 */
[----:B------:R-:W-:-:S13]  /*3bb0*/  ISETP.NE.AND P0, PT, R2, 0x20, PT ;  /* 0x000000200200780c */ /* 0x000fda0003f05270 */
[----:B------:R-:W-:Y:S01]  /*3bc0*/  @!P0 LEA R2, R0, UR4, 0x2 ;  /* 0x0000000400028c11 */ /* 0x000fe2000f8e10ff */
[----:B------:R-:W3:Y:S02]  /*3bd0*/  @!P1 LDS R6, [R4] ;  /* 0x0000000004069984 */ /* 0x000ee40000000800 */
[----:B---3--:R-:W-:Y:S01]  /*3be0*/  @!P1 FADD.FTZ R19, R19, R6 ;  /* 0x0000000613139221 */ /* 0x008fe20000010000 */
[----:B------:R-:W-:Y:S06]  /*3bf0*/  BAR.SYNC.DEFER_BLOCKING 0x0 ;  /* 0x0000000000007b1d */ /* 0x000fec0000010000 */
[----:B------:R3:W-:Y:S02]  /*3c00*/  @!P0 STS [R2], R19 ;  /* 0x0000001302008388 */ /* 0x0007e40000000800 */
[----:B------:R-:W-:Y:S06]  /*3c10*/  BAR.SYNC.DEFER_BLOCKING 0x0 ;  /* 0x0000000000007b1d */ /* 0x000fec0000010000 */
[----:B------:R3:W4:Y:S02]  /*3c20*/  @!P2 LDS R6, [R4] ;  /* 0x000000000406a984 */ /* 0x0007240000000800 */
[----:B------:R-:W-:Y:S06]  /*3c30*/  BAR.SYNC.DEFER_BLOCKING 0x0 ;  /* 0x0000000000007b1d */ /* 0x000fec0000010000 */
[----:B------:R-:W-:Y:S05]  /*3c40*/  @P2 EXIT ;  /* 0x000000000000294d */ /* 0x000fea0003800000 */
[----:B------:R-:W-:Y:S01]  /*3c50*/  UIMAD UR4, UR16, UR20, UR19 ;  /* 0x00000014100472a4 */ /* 0x000fe2000f8e0213 */
[----:B------:R-:W-:Y:S01]  /*3c60*/  MOV R3, UR17 ;  /* 0x0000001100037c02 */ /* 0x000fe20008000f00 */
[----:B------:R-:W5:Y:S01]  /*3c70*/  LDCU.64 UR6, c[0x0][0x390] ;  /* 0x00007200ff0677ac */ /* 0x000f620008000a00 */
[----:B---34-:R-:W-:Y:S01]  /*3c80*/  @!P2 FADD.FTZ R19, R19, R6 ;  /* 0x000000061313a221 */ /* 0x018fe20000010000 */
[----:B------:R-:W-:Y:S02]  /*3c90*/  UIMAD UR4, UR4, UR18, URZ ;  /* 0x00000012040472a4 */ /* 0x000fe4000f8e02ff */
[----:B------:R-:W-:Y:S02]  /*3ca0*/  IMAD R0, R3, 0x20, R0 ;  /* 0x0000002003007824 */ /* 0x000fe400078e0200 */
[----:B------:R-:W-:Y:S02]  /*3cb0*/  F2FP.BF16.F32.PACK_AB R19, RZ, R19 ;  /* 0x00000013ff13723e */ /* 0x000fe400000010ff */
[----:B------:R-:W-:-:S04]  /*3cc0*/  MOV R3, UR4 ;  /* 0x0000000400037c02 */ /* 0x000fc80008000f00 */
[----:B------:R-:W-:-:S05]  /*3cd0*/  LEA R0, P0, R3, R0, 0x5 ;  /* 0x0000000003007211 */ /* 0x000fca00078028ff */
[----:B------:R-:W-:Y:S01]  /*3ce0*/  IMAD.X R3, RZ, RZ, RZ, P0 ;  /* 0x000000ffff037224 */ /* 0x000fe200000e06ff */
[----:B-----5:R-:W-:-:S04]  /*3cf0*/  LEA R2, P0, R0, UR6, 0x1 ;  /* 0x0000000600027c11 */ /* 0x020fc8000f8008ff */
[----:B------:R-:W-:-:S05]  /*3d00*/  LEA.HI.X R3, R0, UR7, R3, 0x1, P0 ;  /* 0x0000000700037c11 */ /* 0x000fca00080f0c03 */
[----:B------:R-:W-:Y:S01]  /*3d10*/  STG.E.U16 desc[UR12][R2.64], R19 ;  /* 0x0000001302007986 */ /* 0x000fe2000c10150c */
[----:B------:R-:W-:Y:S05]  /*3d20*/  EXIT ;  /* 0x000000000000794d */ /* 0x000fea0003800000 */
.L_x_20049:
[----:B------:R-:W-:Y:S01]  /*3d30*/  BSSY B1, `(.L_x_20085) ;  /* 0x0000007000017945 */ /* 0x000fe20003800000 */
[----:B------:R-:W-:Y:S01]  /*3d40*/  MOV R24, 0x2 ;  /* 0x0000000200187802 */ /* 0x000fe20000000f00 */
[----:B------:R-:W-:Y:S01]  /*3d50*/  IMAD.MOV.U32 R9, RZ, RZ, 0x1f ;  /* 0x0000001fff097424 */ /* 0x000fe200078e00ff */
[----:B------:R-:W-:-:S07]  /*3d60*/  MOV R8, 0xffffffff ;  /* 0xffffffff00087802 */ /* 0x000fce0000000f00 */
[----:B------:R-:W-:Y:S05]  /*3d70*/  WARPSYNC.COLLECTIVE R8, `(.L_x_20086) ;  /* 0x0000000008087348 */ /* 0x000fea0003c00000 */
[----:B------:R0:W1:Y:S02]  /*3d80*/  SHFL.BFLY P1, R26, R25, R24, R9 ;  /* 0x0c000018191a7389 */ /* 0x0000640000020009 */
[----:B01----:R-:W-:Y:S05]  /*3d90*/  ENDCOLLECTIVE ;  /* 0x000000000000791b */ /* 0x003fea0003800000 */
.L_x_20086:
[----:B------:R-:W-:Y:S05]  /*3da0*/  BSYNC B1 ;  /* 0x0000000000017941 */ /* 0x000fea0003800000 */
.L_x_20085:
[----:B------:R-:W-:Y:S01]  /*3db0*/  FADD.FTZ R25, R25, R26 ;  /* 0x0000001a19197221 */ /* 0x000fe20000010000 */
[----:B------:R-:W-:Y:S02]  /*3dc0*/  IMAD.MOV.U32 R24, RZ, RZ, 0x1 ;  /* 0x00000001ff187424 */ /* 0x000fe400078e00ff */
[----:B------:R-:W-:Y:S02]  /*3dd0*/  HFMA2 R9, -RZ, RZ, 0, 1.847743988037109375e-06 ;  /* 0x0000001fff097431 */ /* 0x000fe400000001ff */
[----:B------:R-:W-:-:S07]  /*3de0*/  IMAD.MOV.U32 R8, RZ, RZ, -0x1 ;  /* 0xffffffffff087424 */ /* 0x000fce00078e00ff */
[----:B------:R-:W-:Y:S05]  /*3df0*/  WARPSYNC.COLLECTIVE R8, `(.L_x_20087) ;  /* 0x0000000008087348 */ /* 0x000fea0003c00000 */
[----:B------:R0:W1:Y:S02]  /*3e00*/  SHFL.BFLY P1, R26, R25, R24, R9 ;  /* 0x0c000018191a7389 */ /* 0x0000640000020009 */
[----:B01----:R-:W-:Y:S05]  /*3e10*/  ENDCOLLECTIVE ;  /* 0x000000000000791b */ /* 0x003fea0003800000 */
.L_x_20087:
[----:B------:R-:W-:Y:S05]  /*3e20*/  BRA `(.L_x_20088) ;  /* 0xffffffcc00847947 */ /* 0x000fea000383ffff */
.L_x_20051:
[----:B------:R-:W-:Y:S01]  /*3e30*/  HFMA2 R9, -RZ, RZ, 0, 1.847743988037109375e-06 ;  /* 0x0000001fff097431 */ /* 0x000fe200000001ff */
[----:B------:R-:W-:Y:S01]  /*3e40*/  BSSY B0, `(.L_x_20089) ;  /* 0x0000007000007945 */ /* 0x000fe20003800000 */
[----:B0-----:R-:W-:Y:S01]  /*3e50*/  MOV R25, R10 ;  /* 0x0000000a00197202 */ /* 0x001fe20000000f00 */
[----:B------:R-:W-:Y:S02]  /*3e60*/  IMAD.MOV.U32 R24, RZ, RZ, 0x10 ;  /* 0x00000010ff187424 */ /* 0x000fe400078e00ff */
[----:B------:R-:W-:-:S07]  /*3e70*/  IMAD.MOV.U32 R8, RZ, RZ, -0x1 ;  /* 0xffffffffff087424 */ /* 0x000fce00078e00ff */
[----:B------:R-:W-:Y:S05]  /*3e80*/  WARPSYNC.COLLECTIVE R8, `(.L_x_20090) ;  /* 0x0000000008087348 */ /* 0x000fea0003c00000 */
[----:B------:R0:W1:Y:S02]  /*3e90*/  SHFL.BFLY P1, R26, R25, R24, R9 ;  /* 0x0c000018191a7389 */ /* 0x0000640000020009 */
[----:B01----:R-:W-:Y:S05]  /*3ea0*/  ENDCOLLECTIVE ;  /* 0x000000000000791b */ /* 0x003fea0003800000 */
.L_x_20090:
[----:B------:R-:W-:Y:S05]  /*3eb0*/  BSYNC B0 ;  /* 0x0000000000007941 */ /* 0x000fea0003800000 */
.L_x_20089:
[----:B------:R-:W-:Y:S01]  /*3ec0*/  FMNMX.FTZ R25, R26, R10, !PT ;  /* 0x0000000a1a197209 */ /* 0x000fe20007810000 */
[----:B------:R-:W-:Y:S01]  /*3ed0*/  IMAD.MOV.U32 R9, RZ, RZ, 0x1f ;  /* 0x0000001fff097424 */ /* 0x000fe200078e00ff */
[----:B------:R-:W-:Y:S02]  /*3ee0*/  MOV R24, 0x8 ;  /* 0x0000000800187802 */ /* 0x000fe40000000f00 */
[----:B------:R-:W-:-:S07]  /*3ef0*/  MOV R8, 0xffffffff ;  /* 0xffffffff00087802 */ /* 0x000fce0000000f00 */
[----:B------:R-:W-:Y:S05]  /*3f00*/  WARPSYNC.COLLECTIVE R8, `(.L_x_20091) ;  /* 0x0000000008087348 */ /* 0x000fea0003c00000 */
[----:B------:R0:W1:Y:S02]  /*3f10*/  SHFL.BFLY P1, R26, R25, R24, R9 ;  /* 0x0c000018191a7389 */ /* 0x0000640000020009 */
[----:B01----:R-:W-:Y:S05]  /*3f20*/  ENDCOLLECTIVE ;  /* 0x000000000000791b */ /* 0x003fea0003800000 */
.L_x_20091:
[----:B------:R-:W-:Y:S01]  /*3f30*/  HFMA2 R24, -RZ, RZ, 0, 2.384185791015625e-07 ;  /* 0x00000004ff187431 */ /* 0x000fe200000001ff */
[----:B------:R-:W-:-:S05]  /*3f40*/  FMNMX.FTZ R12, R25, R26, !PT ;  /* 0x0000001a190c7209 */ /* 0x000fca0007810000 */
[----:B------:R-:W-:-:S07]  /*3f50*/  IMAD.MOV.U32 R25, RZ, RZ, R12 ;  /* 0x000000ffff197224 */ /* 0x000fce00078e000c */
[----:B------:R-:W-:Y:S05]  /*3f60*/  WARPSYNC.COLLECTIVE R8, `(.L_x_20092) ;  /* 0x0000000008087348 */ /* 0x000fea0003c00000 */
[----:B------:R0:W1:Y:S02]  /*3f70*/  SHFL.BFLY P1, R26, R25, R24, R9 ;  /* 0x0c000018191a7389 */ /* 0x0000640000020009 */
[----:B01----:R-:W-:Y:S05]  /*3f80*/  ENDCOLLECTIVE ;  /* 0x000000000000791b */ /* 0x003fea0003800000 */
.L_x_20092:
[----:B------:R-:W-:Y:S05]  /*3f90*/  BRA `(.L_x_20093) ;  /* 0xffffffcc00c07947 */ /* 0x000fea000383ffff */
.L_x_20094:
        /* <DEDUP_REMOVED lines=14> */
.L_x_27525:


//--------------------- .text._ZN4vllm32paged_attention_v2_reduce_kernelI13__nv_bfloat16Li256ELi128ELi512EEEvPT_PKfS5_PKS2_PKii --------------------------
	.section	.text._ZN4vllm32paged_attention_v2_reduce_kernelI13__nv_bfloat16Li256ELi128ELi512EEEvPT_PKfS5_PKS2_PKii,"ax",@progbits
	.align	128
        .global         _ZN4vllm32paged_attention_v2_reduce_kernelI13__nv_bfloat16Li256ELi128ELi512EEEvPT_PKfS5_PKS2_PKii
        .type           _ZN4vllm32paged_attention_v2_reduce_kernelI13__nv_bfloat16Li256ELi128ELi512EEEvPT_PKfS5_PKS2_PKii,@function
        .size           _ZN4vllm32paged_attention_v2_reduce_kernelI13__nv_bfloat16Li256ELi128ELi512EEEvPT_PKfS5_PKS2_PKii,(.L_x_27526 - _ZN4vllm32paged_attention_v2_reduce_kernelI13__nv_bfloat16Li256ELi128ELi512EEEvPT_PKfS5_PKS2_PKii)
        .other          _ZN4vllm32paged_attention_v2_reduce_kernelI13__nv_bfloat16Li256ELi128ELi512EEEvPT_PKfS5_PKS2_PKii,@"STO_CUDA_ENTRY STV_DEFAULT"
_ZN4vllm32paged_attention_v2_reduce_kernelI13__nv_bfloat16Li256ELi128ELi512EEEvPT_PKfS5_PKS2_PKii:
.text._ZN4vllm32paged_attention_v2_reduce_kernelI13__nv_bfloat16Li256ELi128ELi512EEEvPT_PKfS5_PKS2_PKii:
[----:B------:R-:W-:Y:S01]  /*0000*/  LDC R1, c[0x0][0x37c] ;  /* 0x0000df00ff017b82 */ /* 0x000fe20000000800 */
[----:B------:R-:W0:Y:S07]  /*0010*/  S2R R7, SR_CTAID.Y ;  /* 0x0000000000077919 */ /* 0x000e2e0000002600 */
[----:B------:R-:W0:Y:S01]  /*0020*/  LDC.64 R2, c[0x0][0x3a0] ;  /* 0x0000e800ff027b82 */ /* 0x000e220000000a00 */
[----:B------:R-:W1:Y:S01]  /*0030*/  LDCU.64 UR6, c[0x0][0x358] ;  /* 0x00006b00ff0677ac */ /* 0x000e620008000a00 */
[----:B0-----:R-:W-:-:S05]  /*0040*/  IMAD.WIDE.U32 R2, R7, 0x4, R2 ;  /* 0x0000000407027825 */ /* 0x001fca00078e0002 */
[----:B-1----:R-:W2:Y:S01]  /*0050*/  LDG.E.CONSTANT R0, desc[UR6][R2.64] ;  /* 0x0000000602007981 */ /* 0x002ea2000c1e9900 */
[----:B------:R-:W0:Y:S01]  /*0060*/  S2UR UR9, SR_CTAID.X ;  /* 0x00000000000979c3 */ /* 0x000e220000002500 */
[----:B------:R-:W1:Y:S01]  /*0070*/  LDCU UR4, c[0x0][0x370] ;  /* 0x00006e00ff0477ac */ /* 0x000e620008000800 */
[C---:B--2---:R-:W-:Y:S02]  /*0080*/  VIADD R6, R0.reuse, 0xffffffff ;  /* 0xffffffff00067836 */ /* 0x044fe40000000000 */
[----:B------:R-:W-:-:S03]  /*0090*/  VIADD R4, R0, 0x1ff ;  /* 0x000001ff00047836 */ /* 0x000fc60000000000 */
[----:B------:R-:W-:Y:S02]  /*00a0*/  ISETP.GT.U32.AND P0, PT, R6, 0x1ff, PT ;  /* 0x000001ff0600780c */ /* 0x000fe40003f04070 */
[----:B------:R-:W-:-:S04]  /*00b0*/  SHF.R.S32.HI R5, RZ, 0x1f, R4 ;  /* 0x0000001fff057819 */ /* 0x000fc80000011404 */
[----:B------:R-:W-:-:S04]  /*00c0*/  LEA.HI R5, R5, R4, RZ, 0x9 ;  /* 0x0000000405057211 */ /* 0x000fc800078f48ff */
[----:B------:R-:W-:-:S03]  /*00d0*/  SHF.R.S32.HI R8, RZ, 0x9, R5 ;  /* 0x00000009ff087819 */ /* 0x000fc60000011405 */
[----:B01----:R-:W-:Y:S05]  /*00e0*/  @P0 BRA `(.L_x_20095) ;  /* 0x0000000400cc0947 */ /* 0x003fea0003800000 */
[----:B------:R-:W0:Y:S01]  /*00f0*/  S2R R22, SR_TID.X ;  /* 0x0000000000167919 */ /* 0x000e220000002100 */
[----:B------:R-:W1:Y:S01]  /*0100*/  LDCU UR8, c[0x0][0x3a8] ;  /* 0x00007500ff0877ac */ /* 0x000e620008000800 */
[----:B------:R-:W-:Y:S01]  /*0110*/  IMAD R4, R7, UR4, RZ ;  /* 0x0000000407047c24 */ /* 0x000fe2000f8e02ff */
[----:B------:R-:W-:-:S03]  /*0120*/  USHF.L.U32 UR4, UR9, 0x8, URZ ;  /* 0x0000000809047899 */ /* 0x000fc600080006ff */
[----:B------:R-:W-:Y:S01]  /*0130*/  IMAD.SHL.U32 R27, R4, 0x100, RZ ;  /* 0x00000100041b7824 */ /* 0x000fe200078e00ff */
[----:B-1----:R-:W-:-:S03]  /*0140*/  UIMAD UR5, UR4, UR8, URZ ;  /* 0x00000008040572a4 */ /* 0x002fc6000f8e02ff */
[----:B------:R-:W-:Y:S01]  /*0150*/  IMAD R20, R27, UR8, RZ ;  /* 0x000000081b147c24 */ /* 0x000fe2000f8e02ff */
[----:B------:R-:W-:-:S04]  /*0160*/  USHF.R.S32.HI UR8, URZ, 0x1f, UR5 ;  /* 0x0000001fff087899 */ /* 0x000fc80008011405 */
[----:B------:R-:W-:-:S04]  /*0170*/  IADD3 R0, P1, PT, R20, UR5, RZ ;  /* 0x0000000514007c10 */ /* 0x000fc8000ff3e0ff */
[----:B------:R-:W-:Y:S02]  /*0180*/  LEA.HI.X.SX32 R20, R20, UR8, 0x1, P1 ;  /* 0x0000000814147c11 */ /* 0x000fe400088f0eff */
[----:B0-----:R-:W-:-:S13]  /*0190*/  ISETP.GT.U32.AND P0, PT, R22, 0xff, PT ;  /* 0x000000ff1600780c */ /* 0x001fda0003f04070 */
[----:B------:R-:W-:Y:S05]  /*01a0*/  @P0 EXIT ;  /* 0x000000000000094d */ /* 0x000fea0003800000 */
[----:B------:R-:W0:Y:S01]  /*01b0*/  LDC R21, c[0x0][0x360] ;  /* 0x0000d800ff157b82 */ /* 0x000e220000000800 */
[----:B------:R-:W-:Y:S01]  /*01c0*/  BSSY.RECONVERGENT B0, `(.L_x_20096) ;  /* 0x0000032000007945 */ /* 0x000fe20003800200 */
[----:B0-----:R-:W0:Y:S01]  /*01d0*/  I2F.U32.RP R8, R21 ;  /* 0x0000001500087306 */ /* 0x001e220000209000 */
[----:B------:R-:W-:Y:S01]  /*01e0*/  IMAD.IADD R5, R22, 0x1, R21 ;  /* 0x0000000116057824 */ /* 0x000fe200078e0215 */
[----:B------:R-:W-:-:S04]  /*01f0*/  ISETP.NE.U32.AND P2, PT, R21, RZ, PT ;  /* 0x000000ff1500720c */ /* 0x000fc80003f45070 */
[C---:B------:R-:W-:Y:S02]  /*0200*/  ISETP.GE.U32.AND P0, PT, R5.reuse, 0x100, PT ;  /* 0x000001000500780c */ /* 0x040fe40003f06070 */
[----:B------:R-:W-:Y:S02]  /*0210*/  VIMNMX.U32 R6, PT, PT, R5, 0x100, !PT ;  /* 0x0000010005067848 */ /* 0x000fe40007fe0000 */
[----:B------:R-:W-:-:S04]  /*0220*/  SEL R7, RZ, 0x1, P0 ;  /* 0x00000001ff077807 */ /* 0x000fc80000000000 */
[----:B------:R-:W-:Y:S01]  /*0230*/  IADD3 R6, PT, PT, R6, -R5, -R7 ;  /* 0x8000000506067210 */ /* 0x000fe20007ffe807 */
[----:B0-----:R-:W0:Y:S02]  /*0240*/  MUFU.RCP R8, R8 ;  /* 0x0000000800087308 */ /* 0x001e240000001000 */
[----:B0-----:R-:W-:-:S06]  /*0250*/  IADD3 R2, PT, PT, R8, 0xffffffe, RZ ;  /* 0x0ffffffe08027810 */ /* 0x001fcc0007ffe0ff */
[----:B------:R0:W1:Y:S02]  /*0260*/  F2I.FTZ.U32.TRUNC.NTZ R3, R2 ;  /* 0x0000000200037305 */ /* 0x000064000021f000 */
[----:B0-----:R-:W-:Y:S02]  /*0270*/  IMAD.MOV.U32 R2, RZ, RZ, RZ ;  /* 0x000000ffff027224 */ /* 0x001fe400078e00ff */
[----:B-1----:R-:W-:-:S04]  /*0280*/  IMAD.MOV R10, RZ, RZ, -R3 ;  /* 0x000000ffff0a7224 */ /* 0x002fc800078e0a03 */
[----:B------:R-:W-:-:S04]  /*0290*/  IMAD R9, R10, R21, RZ ;  /* 0x000000150a097224 */ /* 0x000fc800078e02ff */
[----:B------:R-:W-:-:S06]  /*02a0*/  IMAD.HI.U32 R3, R3, R9, R2 ;  /* 0x0000000903037227 */ /* 0x000fcc00078e0002 */
[----:B------:R-:W-:-:S05]  /*02b0*/  IMAD.HI.U32 R2, R3, R6, RZ ;  /* 0x0000000603027227 */ /* 0x000fca00078e00ff */
[----:B------:R-:W-:-:S05]  /*02c0*/  IADD3 R3, PT, PT, -R2, RZ, RZ ;  /* 0x000000ff02037210 */ /* 0x000fca0007ffe1ff */
[----:B------:R-:W-:-:S05]  /*02d0*/  IMAD R6, R21, R3, R6 ;  /* 0x0000000315067224 */ /* 0x000fca00078e0206 */
[----:B------:R-:W-:-:S13]  /*02e0*/  ISETP.GE.U32.AND P0, PT, R6, R21, PT ;  /* 0x000000150600720c */ /* 0x000fda0003f06070 */
[----:B------:R-:W-:Y:S02]  /*02f0*/  @P0 IMAD.IADD R6, R6, 0x1, -R21 ;  /* 0x0000000106060824 */ /* 0x000fe400078e0a15 */
[----:B------:R-:W-:-:S03]  /*0300*/  @P0 VIADD R2, R2, 0x1 ;  /* 0x0000000102020836 */ /* 0x000fc60000000000 */
[----:B------:R-:W-:-:S13]  /*0310*/  ISETP.GE.U32.AND P1, PT, R6, R21, PT ;  /* 0x000000150600720c */ /* 0x000fda0003f26070 */
[----:B------:R-:W-:Y:S01]  /*0320*/  @P1 VIADD R2, R2, 0x1 ;  /* 0x0000000102021836 */ /* 0x000fe20000000000 */
[----:B------:R-:W-:-:S04]  /*0330*/  @!P2 LOP3.LUT R2, RZ, R21, RZ, 0x33, !PT ;  /* 0x00000015ff02a212 */ /* 0x000fc800078e33ff */
[----:B------:R-:W-:-:S04]  /*0340*/  IADD3 R5, PT, PT, R7, R2, RZ ;  /* 0x0000000207057210 */ /* 0x000fc80007ffe0ff */
[C---:B------:R-:W-:Y:S02]  /*0350*/  LOP3.LUT R2, R5.reuse, 0x3, RZ, 0xc0, !PT ;  /* 0x0000000305027812 */ /* 0x040fe400078ec0ff */
[----:B------:R-:W-:Y:S02]  /*0360*/  ISETP.GE.U32.AND P1, PT, R5, 0x3, PT ;  /* 0x000000030500780c */ /* 0x000fe40003f26070 */
[----:B------:R-:W-:-:S13]  /*0370*/  ISETP.NE.AND P0, PT, R2, 0x3, PT ;  /* 0x000000030200780c */ /* 0x000fda0003f05270 */
[----:B------:R-:W-:Y:S05]  /*0380*/  @!P0 BRA `(.L_x_20097) ;  /* 0x0000000000548947 */ /* 0x000fea0003800000 */
[----:B------:R-:W0:Y:S01]  /*0390*/  LDCU.64 UR10, c[0x0][0x398] ;  /* 0x00007300ff0a77ac */ /* 0x000e220008000a00 */
[----:B------:R-:W1:Y:S01]  /*03a0*/  LDC.64 R2, c[0x0][0x380] ;  /* 0x0000e000ff027b82 */ /* 0x000e620000000a00 */
[----:B------:R-:W-:Y:S01]  /*03b0*/  VIADD R5, R5, 0x1 ;  /* 0x0000000105057836 */ /* 0x000fe20000000000 */
[C---:B------:R-:W-:Y:S02]  /*03c0*/  IADD3 R9, P0, PT, R22.reuse, R0, RZ ;  /* 0x0000000016097210 */ /* 0x040fe40007f1e0ff */
[----:B------:R-:W-:Y:S02]  /*03d0*/  IADD3 R12, PT, PT, R22, UR4, R27 ;  /* 0x00000004160c7c10 */ /* 0x000fe4000fffe01b */
[----:B------:R-:W-:Y:S01]  /*03e0*/  LOP3.LUT R5, R5, 0x3, RZ, 0xc0, !PT ;  /* 0x0000000305057812 */ /* 0x000fe200078ec0ff */
[----:B------:R-:W-:-:S04]  /*03f0*/  IMAD.X R6, RZ, RZ, R20, P0 ;  /* 0x000000ffff067224 */ /* 0x000fc800000e0614 */
[----:B------:R-:W-:Y:S02]  /*0400*/  IMAD R22, R5, R21, R22 ;  /* 0x0000001505167224 */ /* 0x000fe400078e0216 */
[----:B------:R-:W-:Y:S01]  /*0410*/  IMAD.MOV R5, RZ, RZ, -R5 ;  /* 0x000000ffff057224 */ /* 0x000fe200078e0a05 */
[----:B0-----:R-:W-:-:S04]  /*0420*/  LEA R8, P0, R9, UR10, 0x1 ;  /* 0x0000000a09087c11 */ /* 0x001fc8000f8008ff */
[----:B------:R-:W-:-:S09]  /*0430*/  LEA.HI.X R9, R9, UR11, R6, 0x1, P0 ;  /* 0x0000000b09097c11 */ /* 0x000fd200080f0c06 */
.L_x_20098:
[----:B------:R-:W-:Y:S01]  /*0440*/  MOV R10, R8 ;  /* 0x00000008000a7202 */ /* 0x000fe20000000f00 */
[----:B------:R-:W-:-:S05]  /*0450*/  IMAD.MOV.U32 R11, RZ, RZ, R9 ;  /* 0x000000ffff0b7224 */ /* 0x000fca00078e0009 */
[----:B0-----:R-:W2:Y:S01]  /*0460*/  LDG.E.U16.CONSTANT R13, desc[UR6][R10.64] ;  /* 0x000000060a0d7981 */ /* 0x001ea2000c1e9500 */
[----:B-1----:R-:W-:-:S04]  /*0470*/  IMAD.WIDE.U32 R6, R12, 0x2, R2 ;  /* 0x000000020c067825 */ /* 0x002fc800078e0002 */
[----:B------:R-:W-:Y:S02]  /*0480*/  VIADD R5, R5, 0x1 ;  /* 0x0000000105057836 */ /* 0x000fe40000000000 */
[----:B------:R-:W-:-:S03]  /*0490*/  IMAD.WIDE.U32 R8, R21, 0x2, R10 ;  /* 0x0000000215087825 */ /* 0x000fc600078e000a */
[----:B------:R-:W-:Y:S01]  /*04a0*/  ISETP.NE.AND P0, PT, R5, RZ, PT ;  /* 0x000000ff0500720c */ /* 0x000fe20003f05270 */
[----:B------:R-:W-:Y:S01]  /*04b0*/  IMAD.IADD R12, R21, 0x1, R12 ;  /* 0x00000001150c7824 */ /* 0x000fe200078e020c */
[----:B--2---:R0:W-:Y:S11]  /*04c0*/  STG.E.U16 desc[UR6][R6.64], R13 ;  /* 0x0000000d06007986 */ /* 0x0041f6000c101506 */
[----:B------:R-:W-:Y:S05]  /*04d0*/  @P0 BRA `(.L_x_20098) ;  /* 0xfffffffc00d80947 */ /* 0x000fea000383ffff */
.L_x_20097:
[----:B------:R-:W-:Y:S05]  /*04e0*/  BSYNC.RECONVERGENT B0 ;  /* 0x0000000000007941 */ /* 0x000fea0003800200 */
.L_x_20096:
[----:B------:R-:W-:Y:S05]  /*04f0*/  @!P1 EXIT ;  /* 0x000000000000994d */ /* 0x000fea0003800000 */
[----:B------:R-:W1:Y:S01]  /*0500*/  LDC.64 R2, c[0x0][0x380] ;  /* 0x0000e000ff027b82 */ /* 0x000e620000000a00 */
[C---:B------:R-:W-:Y:S01]  /*0510*/  IADD3 R23, PT, PT, R22.reuse, R21, RZ ;  /* 0x0000001516177210 */ /* 0x040fe20007ffe0ff */
[--C-:B------:R-:W-:Y:S01]  /*0520*/  IMAD R24, R21, 0x3, R22.reuse ;  /* 0x0000000315187824 */ /* 0x100fe200078e0216 */
[--C-:B------:R-:W-:Y:S01]  /*0530*/  IADD3 R26, PT, PT, R22, UR4, R27.reuse ;  /* 0x00000004161a7c10 */ /* 0x100fe2000fffe01b */
[----:B------:R-:W-:Y:S01]  /*0540*/  VIADD R5, R4, UR9 ;  /* 0x0000000904057c36 */ /* 0x000fe20008000000 */
[----:B------:R-:W-:Y:S01]  /*0550*/  IADD3 R27, PT, PT, R23, UR4, R27 ;  /* 0x00000004171b7c10 */ /* 0x000fe2000fffe01b */
[C---:B------:R-:W-:Y:S01]  /*0560*/  IMAD R25, R21.reuse, 0x2, R22 ;  /* 0x0000000215197824 */ /* 0x040fe200078e0216 */
[----:B------:R-:W-:Y:S01]  /*0570*/  LEA R29, R21, R26, 0x1 ;  /* 0x0000001a151d7211 */ /* 0x000fe200078e08ff */
[----:B------:R-:W-:Y:S01]  /*0580*/  IMAD R28, R5, 0x100, R24 ;  /* 0x00000100051c7824 */ /* 0x000fe200078e0218 */
[----:B------:R-:W2:Y:S06]  /*0590*/  LDCU.64 UR10, c[0x0][0x398] ;  /* 0x00007300ff0a77ac */ /* 0x000eac0008000a00 */
.L_x_20099:
[-C--:B0-----:R-:W-:Y:S02]  /*05a0*/  IADD3 R5, P0, PT, R22, R0.reuse, RZ ;  /* 0x0000000016057210 */ /* 0x081fe40007f1e0ff */
[-C--:B0-----:R-:W-:Y:S02]  /*05b0*/  IADD3 R7, P1, PT, R23, R0.reuse, RZ ;  /* 0x0000000017077210 */ /* 0x081fe40007f3e0ff */
[-C--:B------:R-:W-:Y:S01]  /*05c0*/  IADD3 R9, P2, PT, R25, R0.reuse, RZ ;  /* 0x0000000019097210 */ /* 0x080fe20007f5e0ff */
[--C-:B------:R-:W-:Y:S01]  /*05d0*/  IMAD.X R6, RZ, RZ, R20.reuse, P0 ;  /* 0x000000ffff067224 */ /* 0x100fe200000e0614 */
[C---:B--2---:R-:W-:Y:S01]  /*05e0*/  LEA R4, P0, R5.reuse, UR10, 0x1 ;  /* 0x0000000a05047c11 */ /* 0x044fe2000f8008ff */
[--C-:B------:R-:W-:Y:S01]  /*05f0*/  IMAD.X R16, RZ, RZ, R20.reuse, P1 ;  /* 0x000000ffff107224 */ /* 0x100fe200008e0614 */
[----:B------:R-:W-:Y:S01]  /*0600*/  IADD3 R11, P3, PT, R24, R0, RZ ;  /* 0x00000000180b7210 */ /* 0x000fe20007f7e0ff */
[----:B------:R-:W-:Y:S01]  /*0610*/  IMAD.X R14, RZ, RZ, R20, P2 ;  /* 0x000000ffff0e7224 */ /* 0x000fe200010e0614 */
[----:B------:R-:W-:-:S02]  /*0620*/  LEA.HI.X R5, R5, UR11, R6, 0x1, P0 ;  /* 0x0000000b05057c11 */ /* 0x000fc400080f0c06 */
[----:B------:R-:W-:Y:S02]  /*0630*/  LEA R6, P0, R7, UR10, 0x1 ;  /* 0x0000000a07067c11 */ /* 0x000fe4000f8008ff */
[----:B------:R-:W-:Y:S02]  /*0640*/  LEA R8, P1, R9, UR10, 0x1 ;  /* 0x0000000a09087c11 */ /* 0x000fe4000f8208ff */
[----:B------:R-:W-:Y:S01]  /*0650*/  IADD3.X R12, PT, PT, RZ, R20, RZ, P3, !PT ;  /* 0x00000014ff0c7210 */ /* 0x000fe20001ffe4ff */
[----:B------:R-:W2:Y:S01]  /*0660*/  LDG.E.U16.CONSTANT R5, desc[UR6][R4.64] ;  /* 0x0000000604057981 */ /* 0x000ea2000c1e9500 */
[----:B------:R-:W-:Y:S02]  /*0670*/  LEA R10, P2, R11, UR10, 0x1 ;  /* 0x0000000a0b0a7c11 */ /* 0x000fe4000f8408ff */
[----:B------:R-:W-:Y:S02]  /*0680*/  LEA.HI.X R7, R7, UR11, R16, 0x1, P0 ;  /* 0x0000000b07077c11 */ /* 0x000fe400080f0c10 */
[----:B------:R-:W-:-:S02]  /*0690*/  LEA.HI.X R9, R9, UR11, R14, 0x1, P1 ;  /* 0x0000000b09097c11 */ /* 0x000fc400088f0c0e */
[----:B------:R-:W-:Y:S02]  /*06a0*/  LEA.HI.X R11, R11, UR11, R12, 0x1, P2 ;  /* 0x0000000b0b0b7c11 */ /* 0x000fe400090f0c0c */
[----:B------:R-:W3:Y:S04]  /*06b0*/  LDG.E.U16.CONSTANT R7, desc[UR6][R6.64] ;  /* 0x0000000606077981 */ /* 0x000ee8000c1e9500 */
[----:B------:R-:W4:Y:S04]  /*06c0*/  LDG.E.U16.CONSTANT R9, desc[UR6][R8.64] ;  /* 0x0000000608097981 */ /* 0x000f28000c1e9500 */
[----:B------:R-:W5:Y:S01]  /*06d0*/  LDG.E.U16.CONSTANT R11, desc[UR6][R10.64] ;  /* 0x000000060a0b7981 */ /* 0x000f62000c1e9500 */
[----:B-1----:R-:W-:-:S04]  /*06e0*/  IMAD.WIDE.U32 R12, R26, 0x2, R2 ;  /* 0x000000021a0c7825 */ /* 0x002fc800078e0002 */
[----:B------:R-:W-:Y:S01]  /*06f0*/  IMAD.WIDE.U32 R14, R27, 0x2, R2 ;  /* 0x000000021b0e7825 */ /* 0x000fe200078e0002 */
[----:B------:R-:W-:-:S03]  /*0700*/  IADD3 R22, PT, PT, R21, R22, R21 ;  /* 0x0000001615167210 */ /* 0x000fc60007ffe015 */
[----:B------:R-:W-:-:S04]  /*0710*/  IMAD.WIDE.U32 R16, R29, 0x2, R2 ;  /* 0x000000021d107825 */ /* 0x000fc800078e0002 */
[----:B------:R-:W-:Y:S01]  /*0720*/  IMAD.WIDE.U32 R18, R28, 0x2, R2 ;  /* 0x000000021c127825 */ /* 0x000fe200078e0002 */
[----:B------:R-:W-:-:S04]  /*0730*/  IADD3 R22, PT, PT, R21, R22, R21 ;  /* 0x0000001615167210 */ /* 0x000fc80007ffe015 */
[----:B------:R-:W-:Y:S01]  /*0740*/  ISETP.GE.U32.AND P0, PT, R22, 0x100, PT ;  /* 0x000001001600780c */ /* 0x000fe20003f06070 */
[C---:B------:R-:W-:Y:S01]  /*0750*/  IMAD R25, R21.reuse, 0x4, R25 ;  /* 0x0000000415197824 */ /* 0x040fe200078e0219 */
[C---:B------:R-:W-:Y:S01]  /*0760*/  LEA R27, R21.reuse, R27, 0x2 ;  /* 0x0000001b151b7211 */ /* 0x040fe200078e10ff */
[C---:B------:R-:W-:Y:S02]  /*0770*/  IMAD R24, R21.reuse, 0x4, R24 ;  /* 0x0000000415187824 */ /* 0x040fe400078e0218 */
[C---:B------:R-:W-:Y:S02]  /*0780*/  IMAD R23, R21.reuse, 0x4, R23 ;  /* 0x0000000415177824 */ /* 0x040fe400078e0217 */
[C---:B------:R-:W-:Y:S02]  /*0790*/  IMAD R29, R21.reuse, 0x4, R29 ;  /* 0x00000004151d7824 */ /* 0x040fe400078e021d */
[C---:B------:R-:W-:Y:S02]  /*07a0*/  IMAD R28, R21.reuse, 0x4, R28 ;  /* 0x00000004151c7824 */ /* 0x040fe400078e021c */
[----:B------:R-:W-:Y:S01]  /*07b0*/  IMAD R26, R21, 0x4, R26 ;  /* 0x00000004151a7824 */ /* 0x000fe200078e021a */
[----:B--2---:R0:W-:Y:S04]  /*07c0*/  STG.E.U16 desc[UR6][R12.64], R5 ;  /* 0x000000050c007986 */ /* 0x0041e8000c101506 */
[----:B---3--:R0:W-:Y:S04]  /*07d0*/  STG.E.U16 desc[UR6][R14.64], R7 ;  /* 0x000000070e007986 */ /* 0x0081e8000c101506 */
[----:B----4-:R0:W-:Y:S04]  /*07e0*/  STG.E.U16 desc[UR6][R16.64], R9 ;  /* 0x0000000910007986 */ /* 0x0101e8000c101506 */
[----:B-----5:R0:W-:Y:S01]  /*07f0*/  STG.E.U16 desc[UR6][R18.64], R11 ;  /* 0x0000000b12007986 */ /* 0x0201e2000c101506 */
[----:B------:R-:W-:Y:S05]  /*0800*/  @!P0 BRA `(.L_x_20099) ;  /* 0xfffffffc00648947 */ /* 0x000fea000383ffff */
[----:B------:R-:W-:Y:S05]  /*0810*/  EXIT ;  /* 0x000000000000794d */ /* 0x000fea0003800000 */
.L_x_20095:
[----:B------:R-:W0:Y:S01]  /*0820*/  S2R R18, SR_TID.X ;  /* 0x0000000000127919 */ /* 0x000e220000002100 */
[----:B------:R-:W1:Y:S01]  /*0830*/  LDCU UR5, c[0x0][0x3a8] ;  /* 0x00007500ff0577ac */ /* 0x000e620008000800 */
[----:B------:R-:W-:Y:S01]  /*0840*/  IMAD R6, R7, UR4, RZ ;  /* 0x0000000407067c24 */ /* 0x000fe2000f8e02ff */
[----:B------:R-:W-:Y:S01]  /*0850*/  BSSY.RECONVERGENT B0, `(.L_x_20100) ;  /* 0x0000074000007945 */ /* 0x000fe20003800200 */
[----:B------:R-:W-:Y:S01]  /*0860*/  MOV R7, 0xff7fffff ;  /* 0xff7fffff00077802 */ /* 0x000fe20000000f00 */
[----:B------:R-:W2:Y:S01]  /*0870*/  LDCU.64 UR12, c[0x0][0x390] ;  /* 0x00007200ff0c77ac */ /* 0x000ea20008000a00 */
[----:B-1----:R-:W-:Y:S02]  /*0880*/  UIMAD UR8, UR9, UR5, URZ ;  /* 0x00000005090872a4 */ /* 0x002fe4000f8e02ff */
[----:B------:R-:W-:Y:S02]  /*0890*/  IMAD R4, R6, UR5, RZ ;  /* 0x0000000506047c24 */ /* 0x000fe4000f8e02ff */
[----:B------:R-:W-:-:S03]  /*08a0*/  USHF.R.S32.HI UR4, URZ, 0x1f, UR8 ;  /* 0x0000001fff047899 */ /* 0x000fc60008011408 */
[----:B------:R-:W-:-:S04]  /*08b0*/  IADD3 R3, P1, PT, R4, UR8, RZ ;  /* 0x0000000804037c10 */ /* 0x000fc8000ff3e0ff */
[----:B------:R-:W-:Y:S02]  /*08c0*/  LEA.HI.X.SX32 R19, R4, UR4, 0x1, P1 ;  /* 0x0000000404137c11 */ /* 0x000fe400088f0eff */
[C---:B0-----:R-:W-:Y:S02]  /*08d0*/  ISETP.GE.AND P0, PT, R18.reuse, R8, PT ;  /* 0x000000081200720c */ /* 0x041fe40003f06270 */
[----:B------:R-:W-:-:S11]  /*08e0*/  LOP3.LUT R2, R18, 0x1f, RZ, 0xc0, !PT ;  /* 0x0000001f12027812 */ /* 0x000fd600078ec0ff */
[----:B--2---:R-:W-:Y:S05]  /*08f0*/  @P0 BRA `(.L_x_20101) ;  /* 0x0000000400a40947 */ /* 0x004fea0003800000 */
[----:B------:R-:W0:Y:S01]  /*0900*/  LDC R5, c[0x0][0x360] ;  /* 0x0000d800ff057b82 */ /* 0x000e220000000800 */
[----:B------:R-:W-:Y:S01]  /*0910*/  BSSY.RECONVERGENT B1, `(.L_x_20102) ;  /* 0x0000039000017945 */ /* 0x000fe20003800200 */
[----:B------:R-:W-:Y:S01]  /*0920*/  IMAD.MOV.U32 R20, RZ, RZ, R18 ;  /* 0x000000ffff147224 */ /* 0x000fe200078e0012 */
[----:B0-----:R-:W0:Y:S01]  /*0930*/  I2F.U32.RP R13, R5 ;  /* 0x00000005000d7306 */ /* 0x001e220000209000 */
[----:B------:R-:W-:Y:S01]  /*0940*/  IMAD.IADD R7, R18, 0x1, R5 ;  /* 0x0000000112077824 */ /* 0x000fe200078e0205 */
[----:B------:R-:W-:-:S04]  /*0950*/  ISETP.NE.U32.AND P3, PT, R5, RZ, PT ;  /* 0x000000ff0500720c */ /* 0x000fc80003f65070 */
[----:B------:R-:W-:Y:S02]  /*0960*/  ISETP.GE.U32.AND P1, PT, R7, R8, PT ;  /* 0x000000080700720c */ /* 0x000fe40003f26070 */
[----:B------:R-:W-:Y:S02]  /*0970*/  VIMNMX.U32 R12, PT, PT, R8, R7, !PT ;  /* 0x00000007080c7248 */ /* 0x000fe40007fe0000 */
[----:B------:R-:W-:-:S04]  /*0980*/  SEL R9, RZ, 0x1, P1 ;  /* 0x00000001ff097807 */ /* 0x000fc80000800000 */
[----:B------:R-:W-:Y:S01]  /*0990*/  IADD3 R12, PT, PT, R12, -R7, -R9 ;  /* 0x800000070c0c7210 */ /* 0x000fe20007ffe809 */
[----:B0-----:R-:W0:Y:S02]  /*09a0*/  MUFU.RCP R13, R13 ;  /* 0x0000000d000d7308 */ /* 0x001e240000001000 */
[----:B0-----:R-:W-:-:S06]  /*09b0*/  VIADD R10, R13, 0xffffffe ;  /* 0x0ffffffe0d0a7836 */ /* 0x001fcc0000000000 */
[----:B------:R0:W1:Y:S02]  /*09c0*/  F2I.FTZ.U32.TRUNC.NTZ R11, R10 ;  /* 0x0000000a000b7305 */ /* 0x000064000021f000 */
[----:B0-----:R-:W-:Y:S02]  /*09d0*/  HFMA2 R10, -RZ, RZ, 0, 0 ;  /* 0x00000000ff0a7431 */ /* 0x001fe400000001ff */
[----:B-1----:R-:W-:-:S04]  /*09e0*/  IMAD.MOV R14, RZ, RZ, -R11 ;  /* 0x000000ffff0e7224 */ /* 0x002fc800078e0a0b */
[----:B------:R-:W-:-:S04]  /*09f0*/  IMAD R15, R14, R5, RZ ;  /* 0x000000050e0f7224 */ /* 0x000fc800078e02ff */
[----:B------:R-:W-:-:S06]  /*0a00*/  IMAD.HI.U32 R11, R11, R15, R10 ;  /* 0x0000000f0b0b7227 */ /* 0x000fcc00078e000a */
[----:B------:R-:W-:-:S04]  /*0a10*/  IMAD.HI.U32 R10, R11, R12, RZ ;  /* 0x0000000c0b0a7227 */ /* 0x000fc800078e00ff */
[----:B------:R-:W-:-:S04]  /*0a20*/  IMAD.MOV R7, RZ, RZ, -R10 ;  /* 0x000000ffff077224 */ /* 0x000fc800078e0a0a */
[----:B------:R-:W-:-:S05]  /*0a30*/  IMAD R12, R5, R7, R12 ;  /* 0x00000007050c7224 */ /* 0x000fca00078e020c */
[----:B------:R-:W-:-:S13]  /*0a40*/  ISETP.GE.U32.AND P1, PT, R12, R5, PT ;  /* 0x000000050c00720c */ /* 0x000fda0003f26070 */
[----:B------:R-:W-:Y:S02]  /*0a50*/  @P1 IMAD.IADD R12, R12, 0x1, -R5 ;  /* 0x000000010c0c1824 */ /* 0x000fe400078e0a05 */
[----:B------:R-:W-:-:S03]  /*0a60*/  @P1 VIADD R10, R10, 0x1 ;  /* 0x000000010a0a1836 */ /* 0x000fc60000000000 */
[----:B------:R-:W-:-:S13]  /*0a70*/  ISETP.GE.U32.AND P2, PT, R12, R5, PT ;  /* 0x000000050c00720c */ /* 0x000fda0003f46070 */
[----:B------:R-:W-:Y:S02]  /*0a80*/  @P2 IADD3 R10, PT, PT, R10, 0x1, RZ ;  /* 0x000000010a0a2810 */ /* 0x000fe40007ffe0ff */
[----:B------:R-:W-:-:S05]  /*0a90*/  @!P3 LOP3.LUT R10, RZ, R5, RZ, 0x33, !PT ;  /* 0x00000005ff0ab212 */ /* 0x000fca00078e33ff */
[----:B------:R-:W-:-:S05]  /*0aa0*/  IMAD.IADD R9, R9, 0x1, R10 ;  /* 0x0000000109097824 */ /* 0x000fca00078e020a */
[C---:B------:R-:W-:Y:S02]  /*0ab0*/  LOP3.LUT R7, R9.reuse, 0x3, RZ, 0xc0, !PT ;  /* 0x0000000309077812 */ /* 0x040fe400078ec0ff */
[----:B------:R-:W-:Y:S02]  /*0ac0*/  ISETP.GE.U32.AND P1, PT, R9, 0x3, PT ;  /* 0x000000030900780c */ /* 0x000fe40003f26070 */
[----:B------:R-:W-:Y:S01]  /*0ad0*/  ISETP.NE.AND P2, PT, R7, 0x3, PT ;  /* 0x000000030700780c */ /* 0x000fe20003f45270 */
[----:B------:R-:W-:-:S12]  /*0ae0*/  IMAD.MOV.U32 R7, RZ, RZ, -0x800001 ;  /* 0xff7fffffff077424 */ /* 0x000fd800078e00ff */
[----:B------:R-:W-:Y:S05]  /*0af0*/  @!P2 BRA `(.L_x_20103) ;  /* 0x000000000068a947 */ /* 0x000fea0003800000 */
[----:B------:R-:W0:Y:S01]  /*0b00*/  S2UR UR5, SR_CgaCtaId ;  /* 0x00000000000579c3 */ /* 0x000e220000008800 */
[----:B------:R-:W1:Y:S01]  /*0b10*/  LDCU.64 UR10, c[0x0][0x390] ;  /* 0x00007200ff0a77ac */ /* 0x000e620008000a00 */
[----:B------:R-:W-:Y:S01]  /*0b20*/  IADD3 R13, P2, PT, R18, R3, RZ ;  /* 0x00000003120d7210 */ /* 0x000fe20007f5e0ff */
[----:B------:R-:W-:Y:S01]  /*0b30*/  IMAD.MOV.U32 R7, RZ, RZ, -0x800001 ;  /* 0xff7fffffff077424 */ /* 0x000fe200078e00ff */
[----:B------:R-:W-:Y:S01]  /*0b40*/  IADD3 R9, PT, PT, R9, 0x1, RZ ;  /* 0x0000000109097810 */ /* 0x000fe20007ffe0ff */
[----:B------:R-:W-:Y:S01]  /*0b50*/  UMOV UR4, 0x400 ;  /* 0x0000040000047882 */ /* 0x000fe20000000000 */
[----:B------:R-:W-:Y:S01]  /*0b60*/  IMAD.MOV.U32 R20, RZ, RZ, R18 ;  /* 0x000000ffff147224 */ /* 0x000fe200078e0012 */
[----:B------:R-:W-:Y:S01]  /*0b70*/  UIADD3 UR4, UPT, UPT, UR4, 0x20, URZ ;  /* 0x0000002004047890 */ /* 0x000fe2000fffe0ff */
[----:B------:R-:W-:Y:S01]  /*0b80*/  IMAD.X R10, RZ, RZ, R19, P2 ;  /* 0x000000ffff0a7224 */ /* 0x000fe200010e0613 */
[----:B------:R-:W-:-:S04]  /*0b90*/  LOP3.LUT R9, R9, 0x3, RZ, 0xc0, !PT ;  /* 0x0000000309097812 */ /* 0x000fc800078ec0ff */
[----:B------:R-:W-:Y:S02]  /*0ba0*/  IADD3 R9, PT, PT, -R9, RZ, RZ ;  /* 0x000000ff09097210 */ /* 0x000fe40007ffe1ff */
[----:B-1----:R-:W-:-:S04]  /*0bb0*/  LEA R12, P2, R13, UR10, 0x2 ;  /* 0x0000000a0d0c7c11 */ /* 0x002fc8000f8410ff */
[----:B------:R-:W-:Y:S01]  /*0bc0*/  LEA.HI.X R13, R13, UR11, R10, 0x2, P2 ;  /* 0x0000000b0d0d7c11 */ /* 0x000fe200090f140a */
[----:B0-----:R-:W-:-:S06]  /*0bd0*/  ULEA UR4, UR5, UR4, 0x18 ;  /* 0x0000000405047291 */ /* 0x001fcc000f8ec0ff */
[----:B------:R-:W-:-:S07]  /*0be0*/  LEA R14, R18, UR4, 0x2 ;  /* 0x00000004120e7c11 */ /* 0x000fce000f8e10ff */
.L_x_20104:
[----:B------:R-:W-:Y:S02]  /*0bf0*/  IMAD.MOV.U32 R10, RZ, RZ, R12 ;  /* 0x000000ffff0a7224 */ /* 0x000fe400078e000c */
[----:B------:R-:W-:-:S05]  /*0c00*/  IMAD.MOV.U32 R11, RZ, RZ, R13 ;  /* 0x000000ffff0b7224 */ /* 0x000fca00078e000d */
[----:B------:R-:W2:Y:S01]  /*0c10*/  LDG.E.CONSTANT R15, desc[UR6][R10.64] ;  /* 0x000000060a0f7981 */ /* 0x000ea2000c1e9900 */
[----:B------:R-:W-:Y:S01]  /*0c20*/  VIADD R9, R9, 0x1 ;  /* 0x0000000109097836 */ /* 0x000fe20000000000 */
[C---:B------:R-:W-:Y:S01]  /*0c30*/  IADD3 R20, PT, PT, R5.reuse, R20, RZ ;  /* 0x0000001405147210 */ /* 0x040fe20007ffe0ff */
[----:B------:R-:W-:-:S03]  /*0c40*/  IMAD.WIDE.U32 R12, R5, 0x4, R10 ;  /* 0x00000004050c7825 */ /* 0x000fc600078e000a */
[----:B------:R-:W-:Y:S01]  /*0c50*/  ISETP.NE.AND P2, PT, R9, RZ, PT ;  /* 0x000000ff0900720c */ /* 0x000fe20003f45270 */
[----:B--2---:R0:W-:Y:S01]  /*0c60*/  STS [R14], R15 ;  /* 0x0000000f0e007388 */ /* 0x0041e20000000800 */
[----:B------:R-:W-:Y:S01]  /*0c70*/  FMNMX.FTZ R7, R15, R7, !PT ;  /* 0x000000070f077209 */ /* 0x000fe20007810000 */
[----:B0-----:R-:W-:-:S10]  /*0c80*/  IMAD R14, R5, 0x4, R14 ;  /* 0x00000004050e7824 */ /* 0x001fd400078e020e */
[----:B------:R-:W-:Y:S05]  /*0c90*/  @P2 BRA `(.L_x_20104) ;  /* 0xfffffffc00d42947 */ /* 0x000fea000383ffff */
.L_x_20103:
[----:B------:R-:W-:Y:S05]  /*0ca0*/  BSYNC.RECONVERGENT B1 ;  /* 0x0000000000017941 */ /* 0x000fea0003800200 */
.L_x_20102:
[----:B------:R-:W-:Y:S05]  /*0cb0*/  @!P1 BRA `(.L_x_20101) ;  /* 0x0000000000b49947 */ /* 0x000fea0003800000 */
[----:B------:R-:W0:Y:S01]  /*0cc0*/  S2UR UR5, SR_CgaCtaId ;  /* 0x00000000000579c3 */ /* 0x000e220000008800 */
[----:B------:R-:W-:Y:S01]  /*0cd0*/  UMOV UR4, 0x400 ;  /* 0x0000040000047882 */ /* 0x000fe20000000000 */
[C-C-:B------:R-:W-:Y:S01]  /*0ce0*/  IMAD R22, R5.reuse, 0x2, R20.reuse ;  /* 0x0000000205167824 */ /* 0x140fe200078e0214 */
[----:B------:R-:W-:Y:S01]  /*0cf0*/  UIADD3 UR4, UPT, UPT, UR4, 0x20, URZ ;  /* 0x0000002004047890 */ /* 0x000fe2000fffe0ff */
[----:B------:R-:W-:Y:S02]  /*0d00*/  IMAD R24, R5, 0x3, R20 ;  /* 0x0000000305187824 */ /* 0x000fe400078e0214 */
[----:B------:R-:W-:Y:S01]  /*0d10*/  IMAD.IADD R26, R20, 0x1, R5 ;  /* 0x00000001141a7824 */ /* 0x000fe200078e0205 */
[----:B0-----:R-:W-:-:S06]  /*0d20*/  ULEA UR4, UR5, UR4, 0x18 ;  /* 0x0000000405047291 */ /* 0x001fcc000f8ec0ff */
[----:B------:R-:W-:-:S07]  /*0d30*/  LEA R28, R20, UR4, 0x2 ;  /* 0x00000004141c7c11 */ /* 0x000fce000f8e10ff */
.L_x_20105:
[-C--:B------:R-:W-:Y:S02]  /*0d40*/  IADD3 R13, P2, PT, R26, R3.reuse, RZ ;  /* 0x000000031a0d7210 */ /* 0x080fe40007f5e0ff */
[-C--:B------:R-:W-:Y:S02]  /*0d50*/  IADD3 R11, P1, PT, R20, R3.reuse, RZ ;  /* 0x00000003140b7210 */ /* 0x080fe40007f3e0ff */
[----:B-1----:R-:W-:Y:S01]  /*0d60*/  IADD3 R9, P3, PT, R22, R3, RZ ;  /* 0x0000000316097210 */ /* 0x002fe20007f7e0ff */
[--C-:B------:R-:W-:Y:S01]  /*0d70*/  IMAD.X R14, RZ, RZ, R19.reuse, P2 ;  /* 0x000000ffff0e7224 */ /* 0x100fe200010e0613 */
[----:B------:R-:W-:Y:S02]  /*0d80*/  IADD3.X R16, PT, PT, RZ, R19, RZ, P1, !PT ;  /* 0x00000013ff107210 */ /* 0x000fe40000ffe4ff */
[----:B------:R-:W-:Y:S01]  /*0d90*/  LEA R10, P1, R11, UR12, 0x2 ;  /* 0x0000000c0b0a7c11 */ /* 0x000fe2000f8210ff */
[----:B------:R-:W-:Y:S01]  /*0da0*/  IMAD.X R15, RZ, RZ, R19, P3 ;  /* 0x000000ffff0f7224 */ /* 0x000fe200018e0613 */
[----:B------:R-:W-:-:S02]  /*0db0*/  LEA R12, P2, R13, UR12, 0x2 ;  /* 0x0000000c0d0c7c11 */ /* 0x000fc4000f8410ff */
[----:B------:R-:W-:Y:S02]  /*0dc0*/  IADD3 R17, P4, PT, R24, R3, RZ ;  /* 0x0000000318117210 */ /* 0x000fe40007f9e0ff */
[----:B------:R-:W-:Y:S02]  /*0dd0*/  LEA.HI.X R11, R11, UR13, R16, 0x2, P1 ;  /* 0x0000000d0b0b7c11 */ /* 0x000fe400088f1410 */
[----:B------:R-:W-:Y:S01]  /*0de0*/  LEA.HI.X R13, R13, UR13, R14, 0x2, P2 ;  /* 0x0000000d0d0d7c11 */ /* 0x000fe200090f140e */
[----:B------:R-:W-:Y:S01]  /*0df0*/  IMAD.X R21, RZ, RZ, R19, P4 ;  /* 0x000000ffff157224 */ /* 0x000fe200020e0613 */
[----:B------:R-:W-:Y:S01]  /*0e00*/  LEA R14, P1, R9, UR12, 0x2 ;  /* 0x0000000c090e7c11 */ /* 0x000fe2000f8210ff */
[----:B------:R-:W2:Y:S01]  /*0e10*/  LDG.E.CONSTANT R10, desc[UR6][R10.64] ;  /* 0x000000060a0a7981 */ /* 0x000ea2000c1e9900 */
[----:B------:R-:W-:Y:S02]  /*0e20*/  LEA R16, P2, R17, UR12, 0x2 ;  /* 0x0000000c11107c11 */ /* 0x000fe4000f8410ff */
[----:B------:R-:W-:Y:S01]  /*0e30*/  LEA.HI.X R15, R9, UR13, R15, 0x2, P1 ;  /* 0x0000000d090f7c11 */ /* 0x000fe200088f140f */
[----:B------:R-:W3:Y:S01]  /*0e40*/  LDG.E.CONSTANT R12, desc[UR6][R12.64] ;  /* 0x000000060c0c7981 */ /* 0x000ee2000c1e9900 */
[----:B------:R-:W-:-:S03]  /*0e50*/  LEA.HI.X R17, R17, UR13, R21, 0x2, P2 ;  /* 0x0000000d11117c11 */ /* 0x000fc600090f1415 */
[----:B------:R-:W4:Y:S04]  /*0e60*/  LDG.E.CONSTANT R14, desc[UR6][R14.64] ;  /* 0x000000060e0e7981 */ /* 0x000f28000c1e9900 */
[----:B------:R-:W5:Y:S01]  /*0e70*/  LDG.E.CONSTANT R16, desc[UR6][R16.64] ;  /* 0x0000000610107981 */ /* 0x000f62000c1e9900 */
[C---:B------:R-:W-:Y:S01]  /*0e80*/  LEA R9, R5.reuse, R28, 0x2 ;  /* 0x0000001c05097211 */ /* 0x040fe200078e10ff */
[C-C-:B------:R-:W-:Y:S02]  /*0e90*/  IMAD R21, R5.reuse, 0x8, R28.reuse ;  /* 0x0000000805157824 */ /* 0x140fe400078e021c */
[C---:B------:R-:W-:Y:S01]  /*0ea0*/  IMAD R23, R5.reuse, 0xc, R28 ;  /* 0x0000000c05177824 */ /* 0x040fe200078e021c */
[----:B------:R-:W-:-:S04]  /*0eb0*/  IADD3 R20, PT, PT, R5, R20, R5 ;  /* 0x0000001405147210 */ /* 0x000fc80007ffe005 */
[----:B------:R-:W-:-:S04]  /*0ec0*/  IADD3 R20, PT, PT, R5, R20, R5 ;  /* 0x0000001405147210 */ /* 0x000fc80007ffe005 */
[----:B------:R-:W-:Y:S01]  /*0ed0*/  ISETP.GE.AND P1, PT, R20, R8, PT ;  /* 0x000000081400720c */ /* 0x000fe20003f26270 */
[C---:B------:R-:W-:Y:S01]  /*0ee0*/  IMAD R22, R5.reuse, 0x4, R22 ;  /* 0x0000000405167824 */ /* 0x040fe200078e0216 */
[C---:B------:R-:W-:Y:S01]  /*0ef0*/  LEA R26, R5.reuse, R26, 0x2 ;  /* 0x0000001a051a7211 */ /* 0x040fe200078e10ff */
[----:B------:R-:W-:Y:S01]  /*0f00*/  IMAD R24, R5, 0x4, R24 ;  /* 0x0000000405187824 */ /* 0x000fe200078e0218 */
[----:B--2---:R0:W-:Y:S04]  /*0f10*/  STS [R28], R10 ;  /* 0x0000000a1c007388 */ /* 0x0041e80000000800 */
[----:B---3--:R1:W-:Y:S04]  /*0f20*/  STS [R9], R12 ;  /* 0x0000000c09007388 */ /* 0x0083e80000000800 */
[----:B----4-:R1:W-:Y:S04]  /*0f30*/  STS [R21], R14 ;  /* 0x0000000e15007388 */ /* 0x0103e80000000800 */
[----:B-----5:R1:W-:Y:S01]  /*0f40*/  STS [R23], R16 ;  /* 0x0000001017007388 */ /* 0x0203e20000000800 */
[----:B------:R-:W-:Y:S01]  /*0f50*/  FMNMX3.FTZ R7, R7, R10, R12, !PT ;  /* 0x0000000a07077276 */ /* 0x000fe2000781000c */
[----:B0-----:R-:W-:-:S03]  /*0f60*/  IMAD R28, R5, 0x10, R28 ;  /* 0x00000010051c7824 */ /* 0x001fc600078e021c */
[----:B------:R-:W-:Y:S01]  /*0f70*/  FMNMX3.FTZ R7, R7, R14, R16, !PT ;  /* 0x0000000e07077276 */ /* 0x000fe20007810010 */
[----:B------:R-:W-:Y:S06]  /*0f80*/  @!P1 BRA `(.L_x_20105) ;  /* 0xfffffffc006c9947 */ /* 0x000fec000383ffff */
.L_x_20101:
[----:B------:R-:W-:Y:S05]  /*0f90*/  BSYNC.RECONVERGENT B0 ;  /* 0x0000000000007941 */ /* 0x000fea0003800200 */
.L_x_20100:
[----:B------:R-:W0:Y:S01]  /*0fa0*/  SHFL.BFLY PT, R10, R7, 0x10, 0x1f ;  /* 0x0e001f00070a7f89 */ /* 0x000e2200000e0000 */
[----:B------:R-:W2:Y:S08]  /*0fb0*/  S2UR UR13, SR_CgaCtaId ;  /* 0x00000000000d79c3 */ /* 0x000eb00000008800 */
[----:B------:R-:W-:Y:S01]  /*0fc0*/  BAR.SYNC.DEFER_BLOCKING 0x0 ;  /* 0x0000000000007b1d */ /* 0x000fe20000010000 */
[C---:B------:R-:W-:Y:S01]  /*0fd0*/  ISETP.NE.AND P1, PT, R2.reuse, RZ, PT ;  /* 0x000000ff0200720c */ /* 0x040fe20003f25270 */
[----:B------:R-:W-:Y:S01]  /*0fe0*/  IMAD.MOV.U32 R11, RZ, RZ, -0x800001 ;  /* 0xff7fffffff0b7424 */ /* 0x000fe200078e00ff */
[----:B------:R-:W-:-:S03]  /*0ff0*/  ISETP.GT.U32.AND P2, PT, R2, 0x3, PT ;  /* 0x000000030200780c */ /* 0x000fc60003f44070 */
[----:B------:R-:W-:Y:S01]  /*1000*/  UMOV UR12, 0x400 ;  /* 0x00000400000c7882 */ /* 0x000fe20000000000 */
[----:B------:R-:W3:Y:S01]  /*1010*/  LDCU.64 UR14, c[0x0][0x388] ;  /* 0x00007100ff0e77ac */ /* 0x000ee20008000a00 */
[----:B------:R-:W-:Y:S01]  /*1020*/  BSSY.RECONVERGENT B0, `(.L_x_20106) ;  /* 0x000009f000007945 */ /* 0x000fe20003800200 */
[----:B0-----:R-:W-:Y:S01]  /*1030*/  FMNMX.FTZ R10, R10, R7, !PT ;  /* 0x000000070a0a7209 */ /* 0x001fe20007810000 */
[----:B--2---:R-:W-:Y:S01]  /*1040*/  ULEA UR4, UR13, UR12, 0x18 ;  /* 0x0000000c0d047291 */ /* 0x004fe2000f8ec0ff */
[----:B------:R-:W-:-:S03]  /*1050*/  SHF.R.U32.HI R7, RZ, 0x3, R18 ;  /* 0x00000003ff077819 */ /* 0x000fc60000011612 */
[----:B------:R-:W0:Y:S01]  /*1060*/  SHFL.BFLY PT, R5, R10, 0x8, 0x1f ;  /* 0x0d001f000a057f89 */ /* 0x000e2200000e0000 */
[----:B------:R-:W-:Y:S02]  /*1070*/  LOP3.LUT R7, R7, 0x7c, RZ, 0xc0, !PT ;  /* 0x0000007c07077812 */ /* 0x000fe400078ec0ff */
[----:B0-----:R-:W-:Y:S02]  /*1080*/  FMNMX.FTZ R5, R10, R5, !PT ;  /* 0x000000050a057209 */ /* 0x001fe40007810000 */
[----:B------:R-:W-:-:S03]  /*1090*/  LEA R10, R2, UR4, 0x2 ;  /* 0x00000004020a7c11 */ /* 0x000fc6000f8e10ff */
[----:B-1----:R-:W0:Y:S02]  /*10a0*/  SHFL.BFLY PT, R12, R5, 0x4, 0x1f ;  /* 0x0c801f00050c7f89 */ /* 0x002e2400000e0000 */
[----:B0-----:R-:W-:-:S05]  /*10b0*/  FMNMX.FTZ R12, R5, R12, !PT ;  /* 0x0000000c050c7209 */ /* 0x001fca0007810000 */
[----:B------:R-:W0:Y:S02]  /*10c0*/  SHFL.BFLY PT, R9, R12, 0x2, 0x1f ;  /* 0x0c401f000c097f89 */ /* 0x000e2400000e0000 */
[----:B0-----:R-:W-:-:S05]  /*10d0*/  FMNMX.FTZ R9, R12, R9, !PT ;  /* 0x000000090c097209 */ /* 0x001fca0007810000 */
[----:B------:R-:W0:Y:S02]  /*10e0*/  SHFL.BFLY PT, R14, R9, 0x1, 0x1f ;  /* 0x0c201f00090e7f89 */ /* 0x000e2400000e0000 */
[----:B0-----:R-:W-:Y:S02]  /*10f0*/  FMNMX.FTZ R14, R9, R14, !PT ;  /* 0x0000000e090e7209 */ /* 0x001fe40007810000 */
[----:B------:R-:W-:-:S03]  /*1100*/  MOV R9, RZ ;  /* 0x000000ff00097202 */ /* 0x000fc60000000f00 */
[----:B------:R-:W-:Y:S01]  /*1110*/  @!P1 STS [R7+UR4], R14 ;  /* 0x0000000e07009988 */ /* 0x000fe20008000804 */
[----:B------:R-:W-:Y:S06]  /*1120*/  BAR.SYNC.DEFER_BLOCKING 0x0 ;  /* 0x0000000000007b1d */ /* 0x000fec0000010000 */
[----:B------:R-:W0:Y:S04]  /*1130*/  @!P2 LDS R11, [R10] ;  /* 0x000000000a0ba984 */ /* 0x000e280000000800 */
[----:B0-----:R-:W0:Y:S02]  /*1140*/  SHFL.BFLY PT, R2, R11, 0x2, 0x1f ;  /* 0x0c401f000b027f89 */ /* 0x001e2400000e0000 */
[----:B0-----:R-:W-:Y:S01]  /*1150*/  FMNMX.FTZ R12, R2, R11, !PT ;  /* 0x0000000b020c7209 */ /* 0x001fe20007810000 */
[----:B------:R-:W-:-:S04]  /*1160*/  IMAD.SHL.U32 R2, R8, 0x4, RZ ;  /* 0x0000000408027824 */ /* 0x000fc800078e00ff */
[----:B------:R-:W0:Y:S02]  /*1170*/  SHFL.BFLY PT, R5, R12, 0x1, 0x1f ;  /* 0x0c201f000c057f89 */ /* 0x000e2400000e0000 */
[----:B0-----:R-:W-:-:S06]  /*1180*/  FMNMX.FTZ R5, R12, R5, !PT ;  /* 0x000000050c057209 */ /* 0x001fcc0007810000 */
[----:B------:R-:W0:Y:S01]  /*1190*/  SHFL.IDX PT, R5, R5, RZ, 0x1f ;  /* 0x00001fff05057589 */ /* 0x000e2200000e0000 */
[----:B---3--:R-:W-:Y:S05]  /*11a0*/  @P0 BRA `(.L_x_20107) ;  /* 0x0000000800180947 */ /* 0x008fea0003800000 */
[----:B------:R-:W1:Y:S01]  /*11b0*/  LDC R7, c[0x0][0x360] ;  /* 0x0000d800ff077b82 */ /* 0x000e620000000800 */
[----:B------:R-:W-:Y:S01]  /*11c0*/  BSSY.RECONVERGENT B1, `(.L_x_20108) ;  /* 0x000003b000017945 */ /* 0x000fe20003800200 */
[----:B-1----:R-:W1:Y:S01]  /*11d0*/  I2F.U32.RP R14, R7 ;  /* 0x00000007000e7306 */ /* 0x002e620000209000 */
[----:B------:R-:W-:Y:S01]  /*11e0*/  IMAD.IADD R9, R18, 0x1, R7 ;  /* 0x0000000112097824 */ /* 0x000fe200078e0207 */
[----:B------:R-:W-:-:S04]  /*11f0*/  ISETP.NE.U32.AND P4, PT, R7, RZ, PT ;  /* 0x000000ff0700720c */ /* 0x000fc80003f85070 */
[----:B------:R-:W-:Y:S02]  /*1200*/  ISETP.GE.U32.AND P0, PT, R9, R8, PT ;  /* 0x000000080900720c */ /* 0x000fe40003f06070 */
[----:B------:R-:W-:Y:S02]  /*1210*/  VIMNMX.U32 R12, PT, PT, R8, R9, !PT ;  /* 0x00000009080c7248 */ /* 0x000fe40007fe0000 */
[----:B------:R-:W-:-:S04]  /*1220*/  SEL R13, RZ, 0x1, P0 ;  /* 0x00000001ff0d7807 */ /* 0x000fc80000000000 */
[----:B------:R-:W-:Y:S01]  /*1230*/  IADD3 R12, PT, PT, R12, -R9, -R13 ;  /* 0x800000090c0c7210 */ /* 0x000fe20007ffe80d */
[----:B-1----:R-:W1:Y:S02]  /*1240*/  MUFU.RCP R14, R14 ;  /* 0x0000000e000e7308 */ /* 0x002e640000001000 */
[----:B-1----:R-:W-:-:S06]  /*1250*/  VIADD R10, R14, 0xffffffe ;  /* 0x0ffffffe0e0a7836 */ /* 0x002fcc0000000000 */
[----:B------:R1:W2:Y:S02]  /*1260*/  F2I.FTZ.U32.TRUNC.NTZ R11, R10 ;  /* 0x0000000a000b7305 */ /* 0x0002a4000021f000 */
[----:B-1----:R-:W-:Y:S02]  /*1270*/  HFMA2 R10, -RZ, RZ, 0, 0 ;  /* 0x00000000ff0a7431 */ /* 0x002fe400000001ff */
[----:B--2---:R-:W-:-:S04]  /*1280*/  IMAD.MOV R16, RZ, RZ, -R11 ;  /* 0x000000ffff107224 */ /* 0x004fc800078e0a0b */
        /* <DEDUP_REMOVED lines=15> */
[----:B------:R-:W-:-:S12]  /*1380*/  IMAD.MOV.U32 R9, RZ, RZ, RZ ;  /* 0x000000ffff097224 */ /* 0x000fd800078e00ff */
[----:B------:R-:W-:Y:S05]  /*1390*/  @!P3 BRA `(.L_x_20109) ;  /* 0x000000000074b947 */ /* 0x000fea0003800000 */
[----:B------:R-:W1:Y:S01]  /*13a0*/  LDCU.64 UR10, c[0x0][0x388] ;  /* 0x00007100ff0a77ac */ /* 0x000e620008000a00 */
[----:B------:R-:W-:Y:S01]  /*13b0*/  IADD3 R13, P3, PT, R18, R3, RZ ;  /* 0x00000003120d7210 */ /* 0x000fe20007f7e0ff */
[----:B------:R-:W-:Y:S01]  /*13c0*/  VIADD R10, R10, 0x1 ;  /* 0x000000010a0a7836 */ /* 0x000fe20000000000 */
[----:B------:R-:W-:Y:S02]  /*13d0*/  UIADD3 UR4, UPT, UPT, UR12, 0x20, URZ ;  /* 0x000000200c047890 */ /* 0x000fe4000fffe0ff */
[----:B------:R-:W-:Y:S01]  /*13e0*/  IADD3.X R14, PT, PT, RZ, R19, RZ, P3, !PT ;  /* 0x00000013ff0e7210 */ /* 0x000fe20001ffe4ff */
[----:B------:R-:W-:Y:S01]  /*13f0*/  IMAD.MOV.U32 R9, RZ, RZ, RZ ;  /* 0x000000ffff097224 */ /* 0x000fe200078e00ff */
[----:B------:R-:W-:Y:S01]  /*1400*/  LOP3.LUT R10, R10, 0x3, RZ, 0xc0, !PT ;  /* 0x000000030a0a7812 */ /* 0x000fe200078ec0ff */
[----:B------:R-:W-:-:S04]  /*1410*/  ULEA UR4, UR13, UR4, 0x18 ;  /* 0x000000040d047291 */ /* 0x000fc8000f8ec0ff */
[----:B------:R-:W-:Y:S01]  /*1420*/  IMAD.MOV R15, RZ, RZ, -R10 ;  /* 0x000000ffff0f7224 */ /* 0x000fe200078e0a0a */
[----:B-1----:R-:W-:-:S04]  /*1430*/  LEA R12, P3, R13, UR10, 0x2 ;  /* 0x0000000a0d0c7c11 */ /* 0x002fc8000f8610ff */
[----:B------:R-:W-:Y:S02]  /*1440*/  LEA.HI.X R13, R13, UR11, R14, 0x2, P3 ;  /* 0x0000000b0d0d7c11 */ /* 0x000fe400098f140e */
[----:B------:R-:W-:-:S07]  /*1450*/  LEA R14, R18, UR4, 0x2 ;  /* 0x00000004120e7c11 */ /* 0x000fce000f8e10ff */
.L_x_20110:
[----:B------:R-:W-:Y:S01]  /*1460*/  IMAD.MOV.U32 R10, RZ, RZ, R12 ;  /* 0x000000ffff0a7224 */ /* 0x000fe200078e000c */
[----:B------:R-:W-:Y:S01]  /*1470*/  MOV R11, R13 ;  /* 0x0000000d000b7202 */ /* 0x000fe20000000f00 */
[----:B-1----:R1:W0:Y:S04]  /*1480*/  LDS R12, [R14] ;  /* 0x000000000e0c7984 */ /* 0x0022280000000800 */
[----:B------:R-:W2:Y:S01]  /*1490*/  LDG.E.CONSTANT R13, desc[UR6][R10.64] ;  /* 0x000000060a0d7981 */ /* 0x000ea2000c1e9900 */
[----:B------:R-:W-:Y:S02]  /*14a0*/  IMAD R17, R8, 0x4, R14 ;  /* 0x0000000408117824 */ /* 0x000fe400078e020e */
[----:B------:R-:W-:Y:S01]  /*14b0*/  VIADD R15, R15, 0x1 ;  /* 0x000000010f0f7836 */ /* 0x000fe20000000000 */
[C---:B-1----:R-:W-:Y:S01]  /*14c0*/  LEA R14, R7.reuse, R14, 0x2 ;  /* 0x0000000e070e7211 */ /* 0x042fe200078e10ff */
[----:B------:R-:W-:-:S03]  /*14d0*/  IMAD.IADD R18, R7, 0x1, R18 ;  /* 0x0000000107127824 */ /* 0x000fc600078e0212 */
[----:B------:R-:W-:Y:S01]  /*14e0*/  ISETP.NE.AND P3, PT, R15, RZ, PT ;  /* 0x000000ff0f00720c */ /* 0x000fe20003f65270 */
[----:B0-----:R-:W-:-:S04]  /*14f0*/  FADD.FTZ R12, -R5, R12 ;  /* 0x0000000c050c7221 */ /* 0x001fc80000010100 */
[----:B------:R-:W-:-:S06]  /*1500*/  FMUL.FTZ R16, R12, 1.4426950216293334961 ;  /* 0x3fb8aa3b0c107820 */ /* 0x000fcc0000410000 */
[----:B------:R-:W2:Y:S02]  /*1510*/  MUFU.EX2 R16, R16 ;  /* 0x0000001000107308 */ /* 0x000ea40000000800 */
[----:B--2---:R-:W-:Y:S01]  /*1520*/  FMUL.FTZ R20, R13, R16 ;  /* 0x000000100d147220 */ /* 0x004fe20000410000 */
[----:B------:R-:W-:-:S04]  /*1530*/  IMAD.WIDE.U32 R12, R7, 0x4, R10 ;  /* 0x00000004070c7825 */ /* 0x000fc800078e000a */
[----:B------:R-:W-:Y:S01]  /*1540*/  FADD.FTZ R9, R20, R9 ;  /* 0x0000000914097221 */ /* 0x000fe20000010000 */
[----:B------:R1:W-:Y:S01]  /*1550*/  STS [R17], R20 ;  /* 0x0000001411007388 */ /* 0x0003e20000000800 */
[----:B------:R-:W-:Y:S05]  /*1560*/  @P3 BRA `(.L_x_20110) ;  /* 0xfffffffc00bc3947 */ /* 0x000fea000383ffff */
.L_x_20109:
[----:B------:R-:W-:Y:S05]  /*1570*/  BSYNC.RECONVERGENT B1 ;  /* 0x0000000000017941 */ /* 0x000fea0003800200 */
.L_x_20108:
[----:B------:R-:W-:Y:S05]  /*1580*/  @!P0 BRA `(.L_x_20107) ;  /* 0x0000000400208947 */ /* 0x000fea0003800000 */
[----:B------:R-:W-:Y:S01]  /*1590*/  UIADD3 UR4, UPT, UPT, UR12, 0x20, URZ ;  /* 0x000000200c047890 */ /* 0x000fe2000fffe0ff */
[C-C-:B------:R-:W-:Y:S01]  /*15a0*/  IMAD R16, R7.reuse, 0x2, R18.reuse ;  /* 0x0000000207107824 */ /* 0x140fe200078e0212 */
[C---:B------:R-:W-:Y:S01]  /*15b0*/  LEA R23, R7.reuse, R2, 0x2 ;  /* 0x0000000207177211 */ /* 0x040fe200078e10ff */
[C---:B-1----:R-:W-:Y:S01]  /*15c0*/  IMAD R20, R7.reuse, 0x3, R18 ;  /* 0x0000000307147824 */ /* 0x042fe200078e0212 */
[----:B------:R-:W-:Y:S01]  /*15d0*/  ULEA UR4, UR13, UR4, 0x18 ;  /* 0x000000040d047291 */ /* 0x000fe2000f8ec0ff */
[C---:B------:R-:W-:Y:S02]  /*15e0*/  IMAD.IADD R22, R18.reuse, 0x1, R7 ;  /* 0x0000000112167824 */ /* 0x040fe400078e0207 */
[C-C-:B------:R-:W-:Y:S02]  /*15f0*/  IMAD R17, R7.reuse, 0xc, R2.reuse ;  /* 0x0000000c07117824 */ /* 0x140fe400078e0202 */
[----:B------:R-:W-:Y:S01]  /*1600*/  IMAD R21, R7, 0x8, R2 ;  /* 0x0000000807157824 */ /* 0x000fe200078e0202 */
[----:B------:R-:W-:-:S07]  /*1610*/  LEA R24, R18, UR4, 0x2 ;  /* 0x0000000412187c11 */ /* 0x000fce000f8e10ff */
.L_x_20111:
[----:B------:R-:W-:-:S05]  /*1620*/  IADD3 R11, P0, PT, R18, R3, RZ ;  /* 0x00000003120b7210 */ /* 0x000fca0007f1e0ff */
[----:B------:R-:W-:Y:S01]  /*1630*/  IMAD.X R12, RZ, RZ, R19, P0 ;  /* 0x000000ffff0c7224 */ /* 0x000fe200000e0613 */
[----:B--2---:R-:W-:-:S04]  /*1640*/  LEA R10, P0, R11, UR14, 0x2 ;  /* 0x0000000e0b0a7c11 */ /* 0x004fc8000f8010ff */
[----:B------:R-:W-:-:S05]  /*1650*/  LEA.HI.X R11, R11, UR15, R12, 0x2, P0 ;  /* 0x0000000f0b0b7c11 */ /* 0x000fca00080f140c */
[----:B------:R1:W2:Y:S01]  /*1660*/  LDG.E.CONSTANT R25, desc[UR6][R10.64] ;  /* 0x000000060a197981 */ /* 0x0002a2000c1e9900 */
[----:B------:R-:W-:-:S05]  /*1670*/  IADD3 R13, P0, PT, R22, R3, RZ ;  /* 0x00000003160d7210 */ /* 0x000fca0007f1e0ff */
[----:B------:R-:W-:Y:S01]  /*1680*/  IMAD.X R14, RZ, RZ, R19, P0 ;  /* 0x000000ffff0e7224 */ /* 0x000fe200000e0613 */
[----:B------:R-:W-:-:S04]  /*1690*/  LEA R12, P0, R13, UR14, 0x2 ;  /* 0x0000000e0d0c7c11 */ /* 0x000fc8000f8010ff */
[----:B------:R-:W-:-:S05]  /*16a0*/  LEA.HI.X R13, R13, UR15, R14, 0x2, P0 ;  /* 0x0000000f0d0d7c11 */ /* 0x000fca00080f140e */
[----:B------:R-:W3:Y:S01]  /*16b0*/  LDG.E.CONSTANT R12, desc[UR6][R12.64] ;  /* 0x000000060c0c7981 */ /* 0x000ee2000c1e9900 */
[----:B------:R-:W-:-:S05]  /*16c0*/  IADD3 R15, P0, PT, R16, R3, RZ ;  /* 0x00000003100f7210 */ /* 0x000fca0007f1e0ff */
[----:B------:R-:W-:Y:S01]  /*16d0*/  IMAD.X R26, RZ, RZ, R19, P0 ;  /* 0x000000ffff1a7224 */ /* 0x000fe200000e0613 */
[----:B------:R-:W-:-:S04]  /*16e0*/  LEA R14, P0, R15, UR14, 0x2 ;  /* 0x0000000e0f0e7c11 */ /* 0x000fc8000f8010ff */
[----:B------:R-:W-:-:S05]  /*16f0*/  LEA.HI.X R15, R15, UR15, R26, 0x2, P0 ;  /* 0x0000000f0f0f7c11 */ /* 0x000fca00080f141a */
[----:B------:R4:W5:Y:S01]  /*1700*/  LDG.E.CONSTANT R14, desc[UR6][R14.64] ;  /* 0x000000060e0e7981 */ /* 0x000962000c1e9900 */
[----:B-1----:R-:W-:-:S04]  /*1710*/  IADD3 R11, P0, PT, R20, R3, RZ ;  /* 0x00000003140b7210 */ /* 0x002fc80007f1e0ff */
[----:B------:R-:W-:Y:S02]  /*1720*/  IADD3.X R26, PT, PT, RZ, R19, RZ, P0, !PT ;  /* 0x00000013ff1a7210 */ /* 0x000fe400007fe4ff */
[----:B------:R-:W-:-:S04]  /*1730*/  LEA R10, P0, R11, UR14, 0x2 ;  /* 0x0000000e0b0a7c11 */ /* 0x000fc8000f8010ff */
[----:B------:R-:W-:Y:S02]  /*1740*/  LEA.HI.X R11, R11, UR15, R26, 0x2, P0 ;  /* 0x0000000f0b0b7c11 */ /* 0x000fe400080f141a */
[----:B------:R-:W0:Y:S04]  /*1750*/  LDS R26, [R24] ;  /* 0x00000000181a7984 */ /* 0x000e280000000800 */
[----:B------:R1:W5:Y:S01]  /*1760*/  LDG.E.CONSTANT R10, desc[UR6][R10.64] ;  /* 0x000000060a0a7981 */ /* 0x000362000c1e9900 */
[----:B----4-:R-:W-:Y:S01]  /*1770*/  IMAD.IADD R15, R2, 0x1, R24 ;  /* 0x00000001020f7824 */ /* 0x010fe200078e0218 */
[C-C-:B------:R-:W-:Y:S01]  /*1780*/  IADD3 R18, PT, PT, R7.reuse, R18, R7.reuse ;  /* 0x0000001207127210 */ /* 0x140fe20007ffe007 */
[C---:B------:R-:W-:Y:S01]  /*1790*/  IMAD R16, R7.reuse, 0x4, R16 ;  /* 0x0000000407107824 */ /* 0x040fe200078e0210 */
[C---:B------:R-:W-:Y:S01]  /*17a0*/  LEA R20, R7.reuse, R20, 0x2 ;  /* 0x0000001407147211 */ /* 0x040fe200078e10ff */
[C---:B------:R-:W-:Y:S01]  /*17b0*/  IMAD R22, R7.reuse, 0x4, R22 ;  /* 0x0000000407167824 */ /* 0x040fe200078e0216 */
[----:B------:R-:W-:-:S04]  /*17c0*/  IADD3 R18, PT, PT, R7, R18, R7 ;  /* 0x0000001207127210 */ /* 0x000fc80007ffe007 */
[----:B------:R-:W-:Y:S01]  /*17d0*/  ISETP.GE.AND P0, PT, R18, R8, PT ;  /* 0x000000081200720c */ /* 0x000fe20003f06270 */
[----:B0-----:R-:W-:-:S04]  /*17e0*/  FADD.FTZ R26, -R5, R26 ;  /* 0x0000001a051a7221 */ /* 0x001fc80000010100 */
[----:B------:R-:W-:-:S04]  /*17f0*/  FMUL.FTZ R13, R26, 1.4426950216293334961 ;  /* 0x3fb8aa3b1a0d7820 */ /* 0x000fc80000410000 */
[----:B------:R0:W2:Y:S02]  /*1800*/  MUFU.EX2 R26, R13 ;  /* 0x0000000d001a7308 */ /* 0x0000a40000000800 */
[----:B0-----:R-:W-:Y:S01]  /*1810*/  LEA R13, R7, R24, 0x3 ;  /* 0x00000018070d7211 */ /* 0x001fe200078e18ff */
[----:B--2---:R-:W-:Y:S01]  /*1820*/  FMUL.FTZ R26, R25, R26 ;  /* 0x0000001a191a7220 */ /* 0x004fe20000410000 */
[----:B------:R-:W-:-:S03]  /*1830*/  IMAD R25, R7, 0x4, R24 ;  /* 0x0000000407197824 */ /* 0x000fc600078e0218 */
[----:B------:R-:W-:Y:S01]  /*1840*/  FADD.FTZ R9, R26, R9 ;  /* 0x000000091a097221 */ /* 0x000fe20000010000 */
[----:B------:R0:W-:Y:S04]  /*1850*/  STS [R15], R26 ;  /* 0x0000001a0f007388 */ /* 0x0001e80000000800 */
[----:B------:R2:W4:Y:S01]  /*1860*/  LDS R28, [R25] ;  /* 0x00000000191c7984 */ /* 0x0005220000000800 */
[--C-:B0-----:R-:W-:Y:S02]  /*1870*/  IMAD.IADD R15, R21, 0x1, R24.reuse ;  /* 0x00000001150f7824 */ /* 0x101fe400078e0218 */
[----:B--2---:R-:W-:Y:S02]  /*1880*/  IMAD R25, R7, 0xc, R24 ;  /* 0x0000000c07197824 */ /* 0x004fe400078e0218 */
[----:B----4-:R-:W-:-:S04]  /*1890*/  FADD.FTZ R28, -R5, R28 ;  /* 0x0000001c051c7221 */ /* 0x010fc80000010100 */
[----:B------:R-:W-:-:S04]  /*18a0*/  FMUL.FTZ R28, R28, 1.4426950216293334961 ;  /* 0x3fb8aa3b1c1c7820 */ /* 0x000fc80000410000 */
[----:B-1----:R-:W3:Y:S02]  /*18b0*/  MUFU.EX2 R11, R28 ;  /* 0x0000001c000b7308 */ /* 0x002ee40000000800 */
[----:B---3--:R-:W-:Y:S01]  /*18c0*/  FMUL.FTZ R12, R12, R11 ;  /* 0x0000000b0c0c7220 */ /* 0x008fe20000410000 */
[----:B------:R-:W-:-:S03]  /*18d0*/  IMAD.IADD R11, R23, 0x1, R24 ;  /* 0x00000001170b7824 */ /* 0x000fc600078e0218 */
[----:B------:R-:W-:Y:S02]  /*18e0*/  FADD.FTZ R9, R9, R12 ;  /* 0x0000000c09097221 */ /* 0x000fe40000010000 */
[----:B------:R-:W-:Y:S04]  /*18f0*/  STS [R11], R12 ;  /* 0x0000000c0b007388 */ /* 0x000fe80000000800 */
[----:B------:R-:W0:Y:S02]  /*1900*/  LDS R13, [R13] ;  /* 0x000000000d0d7984 */ /* 0x000e240000000800 */
[----:B0-----:R-:W-:Y:S01]  /*1910*/  FADD.FTZ R27, -R5, R13 ;  /* 0x0000000d051b7221 */ /* 0x001fe20000010100 */
[--C-:B------:R-:W-:Y:S02]  /*1920*/  IMAD.IADD R13, R17, 0x1, R24.reuse ;  /* 0x00000001110d7824 */ /* 0x100fe400078e0218 */
[----:B------:R-:W-:-:S02]  /*1930*/  IMAD R24, R7, 0x10, R24 ;  /* 0x0000001007187824 */ /* 0x000fc400078e0218 */
[----:B------:R-:W-:-:S06]  /*1940*/  FMUL.FTZ R27, R27, 1.4426950216293334961 ;  /* 0x3fb8aa3b1b1b7820 */ /* 0x000fcc0000410000 */
[----:B------:R-:W5:Y:S02]  /*1950*/  MUFU.EX2 R27, R27 ;  /* 0x0000001b001b7308 */ /* 0x000f640000000800 */
[----:B-----5:R-:W-:-:S04]  /*1960*/  FMUL.FTZ R14, R14, R27 ;  /* 0x0000001b0e0e7220 */ /* 0x020fc80000410000 */
[----:B------:R-:W-:Y:S01]  /*1970*/  FADD.FTZ R9, R9, R14 ;  /* 0x0000000e09097221 */ /* 0x000fe20000010000 */
[----:B------:R-:W-:Y:S04]  /*1980*/  STS [R15], R14 ;  /* 0x0000000e0f007388 */ /* 0x000fe80000000800 */
[----:B------:R-:W0:Y:S02]  /*1990*/  LDS R28, [R25] ;  /* 0x00000000191c7984 */ /* 0x000e240000000800 */
[----:B0-----:R-:W-:-:S04]  /*19a0*/  FADD.FTZ R28, -R5, R28 ;  /* 0x0000001c051c7221 */ /* 0x001fc80000010100 */
[----:B------:R-:W-:-:S04]  /*19b0*/  FMUL.FTZ R28, R28, 1.4426950216293334961 ;  /* 0x3fb8aa3b1c1c7820 */ /* 0x000fc80000410000 */
[----:B------:R-:W0:Y:S02]  /*19c0*/  MUFU.EX2 R11, R28 ;  /* 0x0000001c000b7308 */ /* 0x000e240000000800 */
[----:B0-----:R-:W-:-:S04]  /*19d0*/  FMUL.FTZ R10, R10, R11 ;  /* 0x0000000b0a0a7220 */ /* 0x001fc80000410000 */
[----:B------:R-:W-:Y:S01]  /*19e0*/  FADD.FTZ R9, R9, R10 ;  /* 0x0000000a09097221 */ /* 0x000fe20000010000 */
[----:B------:R2:W-:Y:S01]  /*19f0*/  STS [R13], R10 ;  /* 0x0000000a0d007388 */ /* 0x0005e20000000800 */
[----:B------:R-:W-:Y:S05]  /*1a00*/  @!P0 BRA `(.L_x_20111) ;  /* 0xfffffffc00048947 */ /* 0x000fea000383ffff */
.L_x_20107:
[----:B------:R-:W-:Y:S05]  /*1a10*/  BSYNC.RECONVERGENT B0 ;  /* 0x0000000000007941 */ /* 0x000fea0003800200 */
.L_x_20106:
[----:B--2---:R-:W0:Y:S01]  /*1a20*/  SHFL.BFLY PT, R10, R9, 0x10, 0x1f ;  /* 0x0e001f00090a7f89 */ /* 0x004e2200000e0000 */
[----:B------:R-:W-:Y:S01]  /*1a30*/  USHF.L.U32 UR4, UR8, 0x8, URZ ;  /* 0x0000000808047899 */ /* 0x000fe200080006ff */
[----:B------:R-:W-:Y:S01]  /*1a40*/  VIADD R6, R6, UR9 ;  /* 0x0000000906067c36 */ /* 0x000fe20008000000 */
[----:B------:R-:W2:Y:S02]  /*1a50*/  S2R R3, SR_TID.X ;  /* 0x0000000000037919 */ /* 0x000ea40000002100 */
[----:B------:R-:W-:Y:S01]  /*1a60*/  USHF.R.S32.HI UR5, URZ, 0x1f, UR4 ;  /* 0x0000001fff057899 */ /* 0x000fe20008011404 */
[----:B------:R-:W-:Y:S01]  /*1a70*/  BAR.SYNC.DEFER_BLOCKING 0x0 ;  /* 0x0000000000007b1d */ /* 0x000fe20000010000 */
[----:B0-----:R-:W-:Y:S01]  /*1a80*/  FADD.FTZ R5, R10, R9 ;  /* 0x000000090a057221 */ /* 0x001fe20000010000 */
[----:B------:R-:W-:-:S04]  /*1a90*/  MOV R9, 0x400 ;  /* 0x0000040000097802 */ /* 0x000fc80000000f00 */
[----:B------:R-:W0:Y:S01]  /*1aa0*/  SHFL.BFLY PT, R10, R5, 0x8, 0x1f ;  /* 0x0d001f00050a7f89 */ /* 0x000e2200000e0000 */
[----:B--2---:R-:W-:-:S04]  /*1ab0*/  SHF.R.U32.HI R15, RZ, 0x3, R3 ;  /* 0x00000003ff0f7819 */ /* 0x004fc80000011603 */
[----:B------:R-:W-:Y:S01]  /*1ac0*/  LOP3.LUT R15, R15, 0x7c, RZ, 0xc0, !PT ;  /* 0x0000007c0f0f7812 */ /* 0x000fe200078ec0ff */
[----:B0-----:R-:W-:Y:S01]  /*1ad0*/  FADD.FTZ R7, R5, R10 ;  /* 0x0000000a05077221 */ /* 0x001fe20000010000 */
[----:B------:R-:W-:-:S04]  /*1ae0*/  LOP3.LUT R5, R3, 0x1f, RZ, 0xc0, !PT ;  /* 0x0000001f03057812 */ /* 0x000fc800078ec0ff */
[----:B------:R-:W0:Y:S02]  /*1af0*/  SHFL.BFLY PT, R10, R7, 0x4, 0x1f ;  /* 0x0c801f00070a7f89 */ /* 0x000e2400000e0000 */
[----:B0-----:R-:W-:Y:S02]  /*1b00*/  FADD.FTZ R11, R7, R10 ;  /* 0x0000000a070b7221 */ /* 0x001fe40000010000 */
[----:B------:R-:W0:Y:S03]  /*1b10*/  S2R R10, SR_CgaCtaId ;  /* 0x00000000000a7919 */ /* 0x000e260000008800 */
[----:B------:R-:W2:Y:S02]  /*1b20*/  SHFL.BFLY PT, R12, R11, 0x2, 0x1f ;  /* 0x0c401f000b0c7f89 */ /* 0x000ea400000e0000 */
[----:B--2---:R-:W-:Y:S01]  /*1b30*/  FADD.FTZ R12, R11, R12 ;  /* 0x0000000c0b0c7221 */ /* 0x004fe20000010000 */
[----:B0-----:R-:W-:-:S04]  /*1b40*/  LEA R14, R10, R9, 0x18 ;  /* 0x000000090a0e7211 */ /* 0x001fc800078ec0ff */
[----:B------:R-:W0:Y:S01]  /*1b50*/  SHFL.BFLY PT, R13, R12, 0x1, 0x1f ;  /* 0x0c201f000c0d7f89 */ /* 0x000e2200000e0000 */
[----:B------:R-:W-:Y:S01]  /*1b60*/  IMAD.IADD R16, R15, 0x1, R14 ;  /* 0x000000010f107824 */ /* 0x000fe200078e020e */
[----:B------:R-:W-:Y:S01]  /*1b70*/  LEA R14, R5, R14, 0x2 ;  /* 0x0000000e050e7211 */ /* 0x000fe200078e10ff */
[----:B0-----:R-:W-:-:S05]  /*1b80*/  FADD.FTZ R13, R12, R13 ;  /* 0x0000000d0c0d7221 */ /* 0x001fca0000010000 */
[----:B------:R-:W-:Y:S01]  /*1b90*/  @!P1 STS [R16+0x10], R13 ;  /* 0x0000100d10009388 */ /* 0x000fe20000000800 */
[----:B------:R-:W-:Y:S01]  /*1ba0*/  BAR.SYNC.DEFER_BLOCKING 0x0 ;  /* 0x0000000000007b1d */ /* 0x000fe20000010000 */
[----:B------:R-:W-:-:S05]  /*1bb0*/  ISETP.GT.U32.AND P1, PT, R3, 0xff, PT ;  /* 0x000000ff0300780c */ /* 0x000fca0003f24070 */
[----:B------:R-:W0:Y:S04]  /*1bc0*/  @!P2 LDS R13, [R14+0x10] ;  /* 0x000010000e0da984 */ /* 0x000e280000000800 */
[----:B0-----:R-:W0:Y:S02]  /*1bd0*/  SHFL.BFLY PT, R12, R13, 0x2, 0x1f ;  /* 0x0c401f000d0c7f89 */ /* 0x001e2400000e0000 */
[----:B0-----:R-:W-:-:S05]  /*1be0*/  FADD.FTZ R12, R12, R13 ;  /* 0x0000000d0c0c7221 */ /* 0x001fca0000010000 */
[----:B------:R-:W0:Y:S02]  /*1bf0*/  SHFL.BFLY PT, R5, R12, 0x1, 0x1f ;  /* 0x0c201f000c057f89 */ /* 0x000e2400000e0000 */
[----:B0-----:R-:W-:Y:S01]  /*1c00*/  FADD.FTZ R7, R12, R5 ;  /* 0x000000050c077221 */ /* 0x001fe20000010000 */
[----:B------:R-:W-:-:S05]  /*1c10*/  IMAD.SHL.U32 R5, R4, 0x100, RZ ;  /* 0x0000010004057824 */ /* 0x000fca00078e00ff */
[C---:B------:R-:W-:Y:S01]  /*1c20*/  IADD3 R4, P0, PT, R5.reuse, UR4, RZ ;  /* 0x0000000405047c10 */ /* 0x040fe2000ff1e0ff */
[----:B------:R-:W0:Y:S03]  /*1c30*/  SHFL.IDX PT, R7, R7, RZ, 0x1f ;  /* 0x00001fff07077589 */ /* 0x000e2600000e0000 */
[----:B------:R-:W-:Y:S01]  /*1c40*/  LEA.HI.X.SX32 R5, R5, UR5, 0x1, P0 ;  /* 0x0000000505057c11 */ /* 0x000fe200080f0eff */
[----:B------:R-:W-:Y:S08]  /*1c50*/  @P1 EXIT ;  /* 0x000000000000194d */ /* 0x000ff00003800000 */
[----:B0-----:R-:W-:Y:S01]  /*1c60*/  FADD.FTZ R7, R7, 9.9999999747524270788e-07 ;  /* 0x358637bd07077421 */ /* 0x001fe20000010000 */
[----:B------:R-:W-:Y:S01]  /*1c70*/  ISETP.GE.AND P0, PT, R0, 0x1, PT ;  /* 0x000000010000780c */ /* 0x000fe20003f06270 */
[----:B------:R-:W-:Y:S01]  /*1c80*/  VIADD R9, R9, 0x20 ;  /* 0x0000002009097836 */ /* 0x000fe20000000000 */
[----:B------:R-:W-:Y:S01]  /*1c90*/  VIMNMX R8, PT, PT, R8, 0x1, !PT ;  /* 0x0000000108087848 */ /* 0x000fe20007fe0100 */
[----:B------:R-:W-:Y:S02]  /*1ca0*/  HFMA2 R12, -RZ, RZ, 0, 0 ;  /* 0x00000000ff0c7431 */ /* 0x000fe400000001ff */
[----:B------:R-:W0:Y:S01]  /*1cb0*/  MUFU.RCP R7, R7 ;  /* 0x0000000700077308 */ /* 0x000e220000001000 */
[----:B------:R-:W-:Y:S02]  /*1cc0*/  LEA R9, R10, R9, 0x18 ;  /* 0x000000090a097211 */ /* 0x000fe400078ec0ff */
[C---:B------:R-:W-:Y:S02]  /*1cd0*/  LOP3.LUT R10, R8.reuse, 0x3, RZ, 0xc0, !PT ;  /* 0x00000003080a7812 */ /* 0x040fe400078ec0ff */
[----:B------:R-:W-:Y:S01]  /*1ce0*/  LOP3.LUT R11, R8, 0x7, RZ, 0xc0, !PT ;  /* 0x00000007080b7812 */ /* 0x000fe200078ec0ff */
[----:B------:R-:W-:-:S02]  /*1cf0*/  IMAD.IADD R13, R9, 0x1, R2 ;  /* 0x00000001090d7824 */ /* 0x000fc400078e0202 */
[----:B------:R-:W-:Y:S01]  /*1d00*/  VIADD R22, R10, 0xffffffff ;  /* 0xffffffff0a167836 */ /* 0x000fe20000000000 */
[----:B------:R-:W-:Y:S06]  /*1d10*/  @!P0 BRA `(.L_x_20112) ;  /* 0x0000000800ac8947 */ /* 0x000fec0003800000 */
[----:B------:R-:W-:Y:S01]  /*1d20*/  ISETP.GE.U32.AND P2, PT, R0, 0xe01, PT ;  /* 0x00000e010000780c */ /* 0x000fe20003f46070 */
[----:B------:R-:W-:Y:S01]  /*1d30*/  IMAD.MOV.U32 R12, RZ, RZ, RZ ;  /* 0x000000ffff0c7224 */ /* 0x000fe200078e00ff */
[----:B------:R-:W-:Y:S02]  /*1d40*/  ISETP.NE.AND P1, PT, R11, RZ, PT ;  /* 0x000000ff0b00720c */ /* 0x000fe40003f25270 */
[----:B------:R-:W-:-:S09]  /*1d50*/  MOV R24, RZ ;  /* 0x000000ff00187202 */ /* 0x000fd20000000f00 */
[----:B------:R-:W-:Y:S05]  /*1d60*/  @!P2 BRA `(.L_x_20113) ;  /* 0x000000040038a947 */ /* 0x000fea0003800000 */
[----:B------:R-:W-:Y:S01]  /*1d70*/  LOP3.LUT R24, R8, 0x3ffff8, RZ, 0xc0, !PT ;  /* 0x003ffff808187812 */ /* 0x000fe200078ec0ff */
[----:B------:R-:W-:Y:S01]  /*1d80*/  IMAD.MOV.U32 R12, RZ, RZ, RZ ;  /* 0x000000ffff0c7224 */ /* 0x000fe200078e00ff */
[----:B------:R-:W2:Y:S01]  /*1d90*/  LDCU.64 UR4, c[0x0][0x398] ;  /* 0x00007300ff0477ac */ /* 0x000ea20008000a00 */
[----:B-1----:R-:W-:-:S07]  /*1da0*/  IMAD.MOV.U32 R20, RZ, RZ, RZ ;  /* 0x000000ffff147224 */ /* 0x002fce00078e00ff */
.L_x_20114:
[----:B------:R-:W-:-:S05]  /*1db0*/  IMAD R23, R20, 0x100, R3 ;  /* 0x0000010014177824 */ /* 0x000fca00078e0203 */
[----:B------:R-:W-:-:S04]  /*1dc0*/  IADD3 R15, P2, PT, R23, R4, RZ ;  /* 0x00000004170f7210 */ /* 0x000fc80007f5e0ff */
[----:B------:R-:W-:Y:S02]  /*1dd0*/  IADD3.X R16, PT, PT, RZ, R5, RZ, P2, !PT ;  /* 0x00000005ff107210 */ /* 0x000fe400017fe4ff */
[----:B--2---:R-:W-:-:S04]  /*1de0*/  LEA R14, P2, R15, UR4, 0x1 ;  /* 0x000000040f0e7c11 */ /* 0x004fc8000f8408ff */
[----:B------:R-:W-:-:S05]  /*1df0*/  LEA.HI.X R15, R15, UR5, R16, 0x1, P2 ;  /* 0x000000050f0f7c11 */ /* 0x000fca00090f0c10 */
[----:B------:R-:W2:Y:S04]  /*1e00*/  LDG.E.U16.CONSTANT R19, desc[UR6][R14.64] ;  /* 0x000000060e137981 */ /* 0x000ea8000c1e9500 */
[----:B------:R-:W3:Y:S01]  /*1e10*/  LDG.E.U16.CONSTANT R27, desc[UR6][R14.64+0x200] ;  /* 0x000200060e1b7981 */ /* 0x000ee2000c1e9500 */
[----:B------:R-:W-:Y:S02]  /*1e20*/  IMAD R21, R20, 0x4, R13 ;  /* 0x0000000414157824 */ /* 0x000fe400078e020d */
[C---:B------:R-:W-:Y:S01]  /*1e30*/  VIADD R17, R23.reuse, 0x300 ;  /* 0x0000030017117836 */ /* 0x040fe20000000000 */
[----:B------:R-:W-:Y:S01]  /*1e40*/  IADD3 R29, PT, PT, R23, 0x400, RZ ;  /* 0x00000400171d7810 */ /* 0x000fe20007ffe0ff */
[----:B------:R1:W4:Y:S04]  /*1e50*/  LDG.E.U16.CONSTANT R25, desc[UR6][R14.64+0x400] ;  /* 0x000400060e197981 */ /* 0x000328000c1e9500 */
[----:B------:R-:W5:Y:S01]  /*1e60*/  LDS R18, [R21] ;  /* 0x0000000015127984 */ /* 0x000f620000000800 */
[----:B------:R-:W-:-:S05]  /*1e70*/  IADD3 R17, P2, PT, R17, R4, RZ ;  /* 0x0000000411117210 */ /* 0x000fca0007f5e0ff */
[----:B------:R-:W-:Y:S01]  /*1e80*/  IMAD.X R26, RZ, RZ, R5, P2 ;  /* 0x000000ffff1a7224 */ /* 0x000fe200010e0605 */
[----:B------:R-:W-:-:S04]  /*1e90*/  LEA R16, P2, R17, UR4, 0x1 ;  /* 0x0000000411107c11 */ /* 0x000fc8000f8408ff */
[----:B------:R-:W-:Y:S02]  /*1ea0*/  LEA.HI.X R17, R17, UR5, R26, 0x1, P2 ;  /* 0x0000000511117c11 */ /* 0x000fe400090f0c1a */
[----:B------:R-:W-:Y:S02]  /*1eb0*/  IADD3 R28, P2, PT, R29, R4, RZ ;  /* 0x000000041d1c7210 */ /* 0x000fe40007f5e0ff */
[----:B------:R-:W3:Y:S03]  /*1ec0*/  LDS R29, [R21+0x4] ;  /* 0x00000400151d7984 */ /* 0x000ee60000000800 */
[----:B-1----:R-:W-:Y:S01]  /*1ed0*/  IMAD.X R15, RZ, RZ, R5, P2 ;  /* 0x000000ffff0f7224 */ /* 0x002fe200010e0605 */
[C---:B------:R-:W-:Y:S01]  /*1ee0*/  LEA R14, P2, R28.reuse, UR4, 0x1 ;  /* 0x000000041c0e7c11 */ /* 0x040fe2000f8408ff */
[----:B------:R-:W4:Y:S03]  /*1ef0*/  LDG.E.U16.CONSTANT R26, desc[UR6][R16.64] ;  /* 0x00000006101a7981 */ /* 0x000f26000c1e9500 */
[----:B------:R-:W-:-:S05]  /*1f00*/  LEA.HI.X R15, R28, UR5, R15, 0x1, P2 ;  /* 0x000000051c0f7c11 */ /* 0x000fca00090f0c0f */
[----:B------:R1:W4:Y:S01]  /*1f10*/  LDG.E.U16.CONSTANT R28, desc[UR6][R14.64] ;  /* 0x000000060e1c7981 */ /* 0x000322000c1e9500 */
[----:B--2---:R-:W-:-:S04]  /*1f20*/  IMAD.U32 R19, R19, 0x10000, RZ ;  /* 0x0001000013137824 */ /* 0x004fc800078e00ff */
[----:B-----5:R-:W-:Y:S01]  /*1f30*/  FMUL.FTZ R19, R19, R18 ;  /* 0x0000001213137220 */ /* 0x020fe20000410000 */
[----:B------:R-:W-:-:S05]  /*1f40*/  VIADD R18, R23, 0x500 ;  /* 0x0000050017127836 */ /* 0x000fca0000000000 */
[----:B-1----:R-:W-:-:S04]  /*1f50*/  IADD3 R14, P2, PT, R18, R4, RZ ;  /* 0x00000004120e7210 */ /* 0x002fc80007f5e0ff */
[----:B------:R-:W-:Y:S02]  /*1f60*/  IADD3.X R17, PT, PT, RZ, R5, RZ, P2, !PT ;  /* 0x00000005ff117210 */ /* 0x000fe400017fe4ff */
[----:B------:R-:W-:Y:S01]  /*1f70*/  LEA R18, P2, R14, UR4, 0x1 ;  /* 0x000000040e127c11 */ /* 0x000fe2000f8408ff */
[----:B0-----:R-:W-:-:S03]  /*1f80*/  FFMA.FTZ R12, R19, R7, R12 ;  /* 0x00000007130c7223 */ /* 0x001fc6000001000c */
[----:B------:R-:W-:Y:S01]  /*1f90*/  LEA.HI.X R19, R14, UR5, R17, 0x1, P2 ;  /* 0x000000050e137c11 */ /* 0x000fe200090f0c11 */
[----:B------:R-:W-:Y:S02]  /*1fa0*/  VIADD R17, R23, 0x600 ;  /* 0x0000060017117836 */ /* 0x000fe40000000000 */
[----:B---3--:R-:W-:Y:S02]  /*1fb0*/  IMAD.U32 R16, R27, 0x10000, RZ ;  /* 0x000100001b107824 */ /* 0x008fe400078e00ff */
[----:B------:R0:W2:Y:S01]  /*1fc0*/  LDG.E.U16.CONSTANT R18, desc[UR6][R18.64] ;  /* 0x0000000612127981 */ /* 0x0000a2000c1e9500 */
[----:B------:R-:W-:Y:S01]  /*1fd0*/  IADD3 R17, P2, PT, R17, R4, RZ ;  /* 0x0000000411117210 */ /* 0x000fe20007f5e0ff */
[----:B------:R-:W-:Y:S01]  /*1fe0*/  FMUL.FTZ R29, R16, R29 ;  /* 0x0000001d101d7220 */ /* 0x000fe20000410000 */
[----:B------:R-:W-:-:S03]  /*1ff0*/  IADD3 R23, PT, PT, R23, 0x700, RZ ;  /* 0x0000070017177810 */ /* 0x000fc60007ffe0ff */
[----:B------:R-:W-:Y:S01]  /*2000*/  IMAD.X R14, RZ, RZ, R5, P2 ;  /* 0x000000ffff0e7224 */ /* 0x000fe200010e0605 */
[C---:B------:R-:W-:Y:S01]  /*2010*/  LEA R16, P2, R17.reuse, UR4, 0x1 ;  /* 0x0000000411107c11 */ /* 0x040fe2000f8408ff */
[----:B0-----:R-:W0:Y:S03]  /*2020*/  LDS R19, [R21+0x8] ;  /* 0x0000080015137984 */ /* 0x001e260000000800 */
[----:B------:R-:W-:Y:S02]  /*2030*/  LEA.HI.X R17, R17, UR5, R14, 0x1, P2 ;  /* 0x0000000511117c11 */ /* 0x000fe400090f0c0e */
[----:B------:R-:W-:-:S03]  /*2040*/  IADD3 R23, P2, PT, R23, R4, RZ ;  /* 0x0000000417177210 */ /* 0x000fc60007f5e0ff */
[----:B------:R1:W3:Y:S02]  /*2050*/  LDG.E.U16.CONSTANT R16, desc[UR6][R16.64] ;  /* 0x0000000610107981 */ /* 0x0002e4000c1e9500 */
[----:B------:R-:W-:Y:S01]  /*2060*/  IMAD.X R15, RZ, RZ, R5, P2 ;  /* 0x000000ffff0f7224 */ /* 0x000fe200010e0605 */
[----:B------:R-:W-:-:S04]  /*2070*/  LEA R14, P2, R23, UR4, 0x1 ;  /* 0x00000004170e7c11 */ /* 0x000fc8000f8408ff */
[----:B------:R-:W-:Y:S02]  /*2080*/  LEA.HI.X R15, R23, UR5, R15, 0x1, P2 ;  /* 0x00000005170f7c11 */ /* 0x000fe400090f0c0f */
[----:B------:R-:W5:Y:S04]  /*2090*/  LDS R23, [R21+0xc] ;  /* 0x00000c0015177984 */ /* 0x000f680000000800 */
[----:B------:R1:W3:Y:S01]  /*20a0*/  LDG.E.U16.CONSTANT R14, desc[UR6][R14.64] ;  /* 0x000000060e0e7981 */ /* 0x0002e2000c1e9500 */
[----:B----4-:R-:W-:Y:S02]  /*20b0*/  IMAD.U32 R25, R25, 0x10000, RZ ;  /* 0x0001000019197824 */ /* 0x010fe400078e00ff */
[----:B------:R-:W-:Y:S01]  /*20c0*/  FFMA.FTZ R12, R29, R7, R12 ;  /* 0x000000071d0c7223 */ /* 0x000fe2000001000c */
[----:B------:R-:W-:Y:S01]  /*20d0*/  IMAD.U32 R26, R26, 0x10000, RZ ;  /* 0x000100001a1a7824 */ /* 0x000fe200078e00ff */
[----:B-1----:R-:W-:Y:S04]  /*20e0*/  LDS R17, [R21+0x14] ;  /* 0x0000140015117984 */ /* 0x002fe80000000800 */
[----:B------:R-:W-:Y:S01]  /*20f0*/  LDS R15, [R21+0x18] ;  /* 0x00001800150f7984 */ /* 0x000fe20000000800 */
[----:B0-----:R-:W-:-:S04]  /*2100*/  FMUL.FTZ R19, R25, R19 ;  /* 0x0000001319137220 */ /* 0x001fc80000410000 */
[----:B------:R-:W-:Y:S02]  /*2110*/  FFMA.FTZ R19, R19, R7, R12 ;  /* 0x0000000713137223 */ /* 0x000fe4000001000c */
[----:B------:R-:W0:Y:S01]  /*2120*/  LDS R12, [R21+0x10] ;  /* 0x00001000150c7984 */ /* 0x000e220000000800 */
[----:B-----5:R-:W-:-:S04]  /*2130*/  FMUL.FTZ R26, R26, R23 ;  /* 0x000000171a1a7220 */ /* 0x020fc80000410000 */
[----:B------:R-:W-:Y:S02]  /*2140*/  FFMA.FTZ R26, R26, R7, R19 ;  /* 0x000000071a1a7223 */ /* 0x000fe40000010013 */
[----:B------:R-:W1:Y:S01]  /*2150*/  LDS R19, [R21+0x1c] ;  /* 0x00001c0015137984 */ /* 0x000e620000000800 */
[----:B------:R-:W-:Y:S01]  /*2160*/  SHF.L.U32 R23, R28, 0x10, RZ ;  /* 0x000000101c177819 */ /* 0x000fe200000006ff */
[----:B------:R-:W-:-:S05]  /*2170*/  VIADD R20, R20, 0x8 ;  /* 0x0000000814147836 */ /* 0x000fca0000000000 */
[----:B------:R-:W-:Y:S01]  /*2180*/  ISETP.NE.AND P2, PT, R20, R24, PT ;  /* 0x000000181400720c */ /* 0x000fe20003f45270 */
[----:B0-----:R-:W-:-:S04]  /*2190*/  FMUL.FTZ R23, R23, R12 ;  /* 0x0000000c17177220 */ /* 0x001fc80000410000 */
[----:B------:R-:W-:Y:S01]  /*21a0*/  FFMA.FTZ R26, R23, R7, R26 ;  /* 0x00000007171a7223 */ /* 0x000fe2000001001a */
[----:B--2---:R-:W-:-:S04]  /*21b0*/  IMAD.U32 R18, R18, 0x10000, RZ ;  /* 0x0001000012127824 */ /* 0x004fc800078e00ff */
[----:B------:R-:W-:-:S04]  /*21c0*/  FMUL.FTZ R17, R18, R17 ;  /* 0x0000001112117220 */ /* 0x000fc80000410000 */
[----:B------:R-:W-:Y:S01]  /*21d0*/  FFMA.FTZ R26, R17, R7, R26 ;  /* 0x00000007111a7223 */ /* 0x000fe2000001001a */
[----:B---3--:R-:W-:-:S04]  /*21e0*/  IMAD.U32 R16, R16, 0x10000, RZ ;  /* 0x0001000010107824 */ /* 0x008fc800078e00ff */
[----:B------:R-:W-:-:S04]  /*21f0*/  FMUL.FTZ R15, R16, R15 ;  /* 0x0000000f100f7220 */ /* 0x000fc80000410000 */
[----:B------:R-:W-:Y:S01]  /*2200*/  FFMA.FTZ R26, R15, R7, R26 ;  /* 0x000000070f1a7223 */ /* 0x000fe2000001001a */
[----:B------:R-:W-:-:S05]  /*2210*/  SHF.L.U32 R14, R14, 0x10, RZ ;  /* 0x000000100e0e7819 */ /* 0x000fca00000006ff */
[----:B-1----:R-:W-:-:S04]  /*2220*/  FMUL.FTZ R19, R14, R19 ;  /* 0x000000130e137220 */ /* 0x002fc80000410000 */
[----:B------:R-:W-:Y:S01]  /*2230*/  FFMA.FTZ R12, R19, R7, R26 ;  /* 0x00000007130c7223 */ /* 0x000fe2000001001a */
[----:B------:R-:W-:Y:S06]  /*2240*/  @P2 BRA `(.L_x_20114) ;  /* 0xfffffff800d82947 */ /* 0x000fec000383ffff */
.L_x_20113:
[----:B------:R-:W-:Y:S05]  /*2250*/  @!P1 BRA `(.L_x_20112) ;  /* 0x00000004005c9947 */ /* 0x000fea0003800000 */
[----:B------:R-:W-:Y:S02]  /*2260*/  ISETP.GE.U32.AND P2, PT, R11, 0x4, PT ;  /* 0x000000040b00780c */ /* 0x000fe40003f46070 */
[----:B------:R-:W-:-:S11]  /*2270*/  ISETP.NE.AND P1, PT, R10, RZ, PT ;  /* 0x000000ff0a00720c */ /* 0x000fd60003f25270 */
[----:B------:R-:W-:Y:S05]  /*2280*/  @!P2 BRA `(.L_x_20115) ;  /* 0x0000000000aca947 */ /* 0x000fea0003800000 */
[----:B------:R-:W2:Y:S01]  /*2290*/  LDCU.64 UR4, c[0x0][0x398] ;  /* 0x00007300ff0477ac */ /* 0x000ea20008000a00 */
[----:B------:R-:W-:-:S04]  /*22a0*/  IMAD R15, R24, 0x100, R3 ;  /* 0x00000100180f7824 */ /* 0x000fc800078e0203 */
[C---:B-1----:R-:W-:Y:S01]  /*22b0*/  VIADD R17, R15.reuse, 0x100 ;  /* 0x000001000f117836 */ /* 0x042fe20000000000 */
[C---:B------:R-:W-:Y:S01]  /*22c0*/  IADD3 R19, P2, PT, R15.reuse, R4, RZ ;  /* 0x000000040f137210 */ /* 0x040fe20007f5e0ff */
[----:B------:R-:W-:-:S03]  /*22d0*/  VIADD R21, R15, 0x300 ;  /* 0x000003000f157836 */ /* 0x000fc60000000000 */
[----:B------:R-:W-:Y:S01]  /*22e0*/  IADD3 R14, P3, PT, R17, R4, RZ ;  /* 0x00000004110e7210 */ /* 0x000fe20007f7e0ff */
[----:B------:R-:W-:Y:S01]  /*22f0*/  VIADD R17, R15, 0x200 ;  /* 0x000002000f117836 */ /* 0x000fe20000000000 */
[----:B------:R-:W-:-:S03]  /*2300*/  IADD3.X R20, PT, PT, RZ, R5, RZ, P2, !PT ;  /* 0x00000005ff147210 */ /* 0x000fc600017fe4ff */
[--C-:B------:R-:W-:Y:S01]  /*2310*/  IMAD.X R23, RZ, RZ, R5.reuse, P3 ;  /* 0x000000ffff177224 */ /* 0x100fe200018e0605 */
[-C--:B------:R-:W-:Y:S02]  /*2320*/  IADD3 R15, P3, PT, R17, R4.reuse, RZ ;  /* 0x00000004110f7210 */ /* 0x080fe40007f7e0ff */
[C---:B--2---:R-:W-:Y:S02]  /*2330*/  LEA R18, P2, R19.reuse, UR4, 0x1 ;  /* 0x0000000413127c11 */ /* 0x044fe4000f8408ff */
[C---:B------:R-:W-:Y:S02]  /*2340*/  LEA R16, P4, R14.reuse, UR4, 0x1 ;  /* 0x000000040e107c11 */ /* 0x040fe4000f8808ff */
[----:B------:R-:W-:Y:S01]  /*2350*/  LEA.HI.X R19, R19, UR5, R20, 0x1, P2 ;  /* 0x0000000513137c11 */ /* 0x000fe200090f0c14 */
[----:B------:R-:W-:Y:S01]  /*2360*/  IMAD.X R20, RZ, RZ, R5, P3 ;  /* 0x000000ffff147224 */ /* 0x000fe200018e0605 */
[----:B------:R-:W-:Y:S02]  /*2370*/  LEA.HI.X R17, R14, UR5, R23, 0x1, P4 ;  /* 0x000000050e117c11 */ /* 0x000fe4000a0f0c17 */
[----:B------:R-:W-:Y:S01]  /*2380*/  LEA R14, P2, R15, UR4, 0x1 ;  /* 0x000000040f0e7c11 */ /* 0x000fe2000f8408ff */
[----:B------:R1:W2:Y:S01]  /*2390*/  LDG.E.U16.CONSTANT R18, desc[UR6][R18.64] ;  /* 0x0000000612127981 */ /* 0x0002a2000c1e9500 */
[----:B------:R-:W-:-:S02]  /*23a0*/  IADD3 R21, P4, PT, R21, R4, RZ ;  /* 0x0000000415157210 */ /* 0x000fc40007f9e0ff */
[----:B------:R-:W-:Y:S01]  /*23b0*/  LEA.HI.X R15, R15, UR5, R20, 0x1, P2 ;  /* 0x000000050f0f7c11 */ /* 0x000fe200090f0c14 */
[----:B------:R-:W3:Y:S01]  /*23c0*/  LDG.E.U16.CONSTANT R16, desc[UR6][R16.64] ;  /* 0x0000000610107981 */ /* 0x000ee2000c1e9500 */
[----:B------:R-:W-:Y:S02]  /*23d0*/  IADD3.X R26, PT, PT, RZ, R5, RZ, P4, !PT ;  /* 0x00000005ff1a7210 */ /* 0x000fe400027fe4ff */
[C---:B------:R-:W-:Y:S01]  /*23e0*/  LEA R20, P2, R21.reuse, UR4, 0x1 ;  /* 0x0000000415147c11 */ /* 0x040fe2000f8408ff */
[----:B------:R-:W4:Y:S03]  /*23f0*/  LDG.E.U16.CONSTANT R14, desc[UR6][R14.64] ;  /* 0x000000060e0e7981 */ /* 0x000f26000c1e9500 */
[----:B------:R-:W-:-:S05]  /*2400*/  LEA.HI.X R21, R21, UR5, R26, 0x1, P2 ;  /* 0x0000000515157c11 */ /* 0x000fca00090f0c1a */
[----:B------:R-:W5:Y:S01]  /*2410*/  LDG.E.U16.CONSTANT R20, desc[UR6][R20.64] ;  /* 0x0000000614147981 */ /* 0x000f62000c1e9500 */
[----:B------:R-:W-:-:S05]  /*2420*/  IMAD R25, R24, 0x4, R13 ;  /* 0x0000000418197824 */ /* 0x000fca00078e020d */
[----:B------:R-:W0:Y:S04]  /*2430*/  LDS R27, [R25] ;  /* 0x00000000191b7984 */ /* 0x000e280000000800 */
[----:B------:R-:W4:Y:S04]  /*2440*/  LDS R29, [R25+0x4] ;  /* 0x00000400191d7984 */ /* 0x000f280000000800 */
[----:B-1----:R-:W1:Y:S04]  /*2450*/  LDS R19, [R25+0x8] ;  /* 0x0000080019137984 */ /* 0x002e680000000800 */
[----:B------:R-:W5:Y:S01]  /*2460*/  LDS R23, [R25+0xc] ;  /* 0x00000c0019177984 */ /* 0x000f620000000800 */
[----:B------:R-:W-:-:S02]  /*2470*/  VIADD R24, R24, 0x4 ;  /* 0x0000000418187836 */ /* 0x000fc40000000000 */
[----:B--2---:R-:W-:-:S04]  /*2480*/  IMAD.U32 R18, R18, 0x10000, RZ ;  /* 0x0001000012127824 */ /* 0x004fc800078e00ff */
[----:B0-----:R-:W-:Y:S01]  /*2490*/  FMUL.FTZ R27, R18, R27 ;  /* 0x0000001b121b7220 */ /* 0x001fe20000410000 */
[----:B---3--:R-:W-:Y:S01]  /*24a0*/  IMAD.U32 R16, R16, 0x10000, RZ ;  /* 0x0001000010107824 */ /* 0x008fe200078e00ff */
[----:B----4-:R-:W-:Y:S02]  /*24b0*/  SHF.L.U32 R14, R14, 0x10, RZ ;  /* 0x000000100e0e7819 */ /* 0x010fe400000006ff */
[----:B------:R-:W-:Y:S01]  /*24c0*/  FFMA.FTZ R12, R27, R7, R12 ;  /* 0x000000071b0c7223 */ /* 0x000fe2000001000c */
[----:B------:R-:W-:Y:S02]  /*24d0*/  FMUL.FTZ R29, R16, R29 ;  /* 0x0000001d101d7220 */ /* 0x000fe40000410000 */
[----:B-1----:R-:W-:Y:S02]  /*24e0*/  FMUL.FTZ R19, R14, R19 ;  /* 0x000000130e137220 */ /* 0x002fe40000410000 */
[----:B------:R-:W-:Y:S01]  /*24f0*/  FFMA.FTZ R12, R29, R7, R12 ;  /* 0x000000071d0c7223 */ /* 0x000fe2000001000c */
[----:B-----5:R-:W-:-:S03]  /*2500*/  IMAD.U32 R20, R20, 0x10000, RZ ;  /* 0x0001000014147824 */ /* 0x020fc600078e00ff */
[----:B------:R-:W-:Y:S01]  /*2510*/  FFMA.FTZ R12, R19, R7, R12 ;  /* 0x00000007130c7223 */ /* 0x000fe2000001000c */
[----:B------:R-:W-:-:S04]  /*2520*/  FMUL.FTZ R23, R20, R23 ;  /* 0x0000001714177220 */ /* 0x000fc80000410000 */
[----:B------:R-:W-:-:S07]  /*2530*/  FFMA.FTZ R12, R23, R7, R12 ;  /* 0x00000007170c7223 */ /* 0x000fce000001000c */
.L_x_20115:
[----:B------:R-:W-:Y:S05]  /*2540*/  @!P1 BRA `(.L_x_20112) ;  /* 0x0000000000a09947 */ /* 0x000fea0003800000 */
[----:B------:R-:W-:Y:S02]  /*2550*/  ISETP.NE.AND P2, PT, R22, RZ, PT ;  /* 0x000000ff1600720c */ /* 0x000fe40003f45270 */
[----:B------:R-:W-:-:S04]  /*2560*/  LOP3.LUT R14, R8, 0x1, RZ, 0xc0, !PT ;  /* 0x00000001080e7812 */ /* 0x000fc800078ec0ff */
[----:B------:R-:W-:-:S07]  /*2570*/  ISETP.NE.U32.AND P1, PT, R14, 0x1, PT ;  /* 0x000000010e00780c */ /* 0x000fce0003f25070 */
[----:B------:R-:W-:Y:S06]  /*2580*/  @!P2 BRA `(.L_x_20116) ;  /* 0x00000000005ca947 */ /* 0x000fec0003800000 */
[----:B------:R-:W2:Y:S01]  /*2590*/  LDCU.64 UR4, c[0x0][0x398] ;  /* 0x00007300ff0477ac */ /* 0x000ea20008000a00 */
[----:B------:R-:W-:-:S05]  /*25a0*/  IMAD R15, R24, 0x100, R3 ;  /* 0x00000100180f7824 */ /* 0x000fca00078e0203 */
[C---:B------:R-:W-:Y:S02]  /*25b0*/  IADD3 R16, P2, PT, R15.reuse, R4, RZ ;  /* 0x000000040f107210 */ /* 0x040fe40007f5e0ff */
[----:B-1----:R-:W-:-:S03]  /*25c0*/  IADD3 R17, PT, PT, R15, 0x100, RZ ;  /* 0x000001000f117810 */ /* 0x002fc60007ffe0ff */
[----:B------:R-:W-:Y:S01]  /*25d0*/  IMAD.X R15, RZ, RZ, R5, P2 ;  /* 0x000000ffff0f7224 */ /* 0x000fe200010e0605 */
[----:B------:R-:W-:-:S05]  /*25e0*/  IADD3 R17, P3, PT, R17, R4, RZ ;  /* 0x0000000411117210 */ /* 0x000fca0007f7e0ff */
[----:B------:R-:W-:Y:S01]  /*25f0*/  IMAD.X R18, RZ, RZ, R5, P3 ;  /* 0x000000ffff127224 */ /* 0x000fe200018e0605 */
[----:B--2---:R-:W-:-:S04]  /*2600*/  LEA R14, P2, R16, UR4, 0x1 ;  /* 0x00000004100e7c11 */ /* 0x004fc8000f8408ff */
[----:B------:R-:W-:Y:S02]  /*2610*/  LEA.HI.X R15, R16, UR5, R15, 0x1, P2 ;  /* 0x00000005100f7c11 */ /* 0x000fe400090f0c0f */
[----:B------:R-:W-:-:S03]  /*2620*/  LEA R16, P2, R17, UR4, 0x1 ;  /* 0x0000000411107c11 */ /* 0x000fc6000f8408ff */
[----:B------:R-:W2:Y:S01]  /*2630*/  LDG.E.U16.CONSTANT R14, desc[UR6][R14.64] ;  /* 0x000000060e0e7981 */ /* 0x000ea2000c1e9500 */
[----:B------:R-:W-:-:S05]  /*2640*/  LEA.HI.X R17, R17, UR5, R18, 0x1, P2 ;  /* 0x0000000511117c11 */ /* 0x000fca00090f0c12 */
[----:B------:R-:W3:Y:S01]  /*2650*/  LDG.E.U16.CONSTANT R16, desc[UR6][R16.64] ;  /* 0x0000000610107981 */ /* 0x000ee2000c1e9500 */
[----:B------:R-:W-:-:S05]  /*2660*/  IMAD R19, R24, 0x4, R13 ;  /* 0x0000000418137824 */ /* 0x000fca00078e020d */
[----:B------:R-:W1:Y:S04]  /*2670*/  LDS R21, [R19] ;  /* 0x0000000013157984 */ /* 0x000e680000000800 */
[----:B------:R-:W4:Y:S01]  /*2680*/  LDS R23, [R19+0x4] ;  /* 0x0000040013177984 */ /* 0x000f220000000800 */
[----:B------:R-:W-:Y:S01]  /*2690*/  VIADD R24, R24, 0x2 ;  /* 0x0000000218187836 */ /* 0x000fe20000000000 */
[----:B--2---:R-:W-:-:S05]  /*26a0*/  SHF.L.U32 R18, R14, 0x10, RZ ;  /* 0x000000100e127819 */ /* 0x004fca00000006ff */
[----:B-1----:R-:W-:Y:S01]  /*26b0*/  FMUL.FTZ R21, R18, R21 ;  /* 0x0000001512157220 */ /* 0x002fe20000410000 */
[----:B---3--:R-:W-:-:S03]  /*26c0*/  IMAD.U32 R18, R16, 0x10000, RZ ;  /* 0x0001000010127824 */ /* 0x008fc600078e00ff */
[----:B0-----:R-:W-:Y:S01]  /*26d0*/  FFMA.FTZ R12, R21, R7, R12 ;  /* 0x00000007150c7223 */ /* 0x001fe2000001000c */
[----:B----4-:R-:W-:-:S04]  /*26e0*/  FMUL.FTZ R23, R18, R23 ;  /* 0x0000001712177220 */ /* 0x010fc80000410000 */
[----:B------:R-:W-:-:S07]  /*26f0*/  FFMA.FTZ R12, R23, R7, R12 ;  /* 0x00000007170c7223 */ /* 0x000fce000001000c */
.L_x_20116:
[----:B------:R-:W-:Y:S05]  /*2700*/  @P1 BRA `(.L_x_20112) ;  /* 0x0000000000301947 */ /* 0x000fea0003800000 */
[----:B------:R-:W2:Y:S01]  /*2710*/  LDCU.64 UR4, c[0x0][0x398] ;  /* 0x00007300ff0477ac */ /* 0x000ea20008000a00 */
[----:B------:R-:W-:-:S05]  /*2720*/  IMAD R15, R24, 0x100, R3 ;  /* 0x00000100180f7824 */ /* 0x000fca00078e0203 */
[----:B------:R-:W-:-:S04]  /*2730*/  IADD3 R15, P1, PT, R15, R4, RZ ;  /* 0x000000040f0f7210 */ /* 0x000fc80007f3e0ff */
[----:B------:R-:W-:Y:S02]  /*2740*/  IADD3.X R16, PT, PT, RZ, R5, RZ, P1, !PT ;  /* 0x00000005ff107210 */ /* 0x000fe40000ffe4ff */
[----:B--2---:R-:W-:-:S04]  /*2750*/  LEA R14, P1, R15, UR4, 0x1 ;  /* 0x000000040f0e7c11 */ /* 0x004fc8000f8208ff */
[----:B------:R-:W-:-:S05]  /*2760*/  LEA.HI.X R15, R15, UR5, R16, 0x1, P1 ;  /* 0x000000050f0f7c11 */ /* 0x000fca00088f0c10 */
[----:B------:R-:W2:Y:S01]  /*2770*/  LDG.E.U16.CONSTANT R14, desc[UR6][R14.64] ;  /* 0x000000060e0e7981 */ /* 0x000ea2000c1e9500 */
[----:B------:R-:W-:-:S05]  /*2780*/  IMAD R24, R24, 0x4, R13 ;  /* 0x0000000418187824 */ /* 0x000fca00078e020d */
[----:B-1----:R-:W1:Y:S01]  /*2790*/  LDS R17, [R24] ;  /* 0x0000000018117984 */ /* 0x002e620000000800 */
[----:B--2---:R-:W-:-:S04]  /*27a0*/  IMAD.U32 R16, R14, 0x10000, RZ ;  /* 0x000100000e107824 */ /* 0x004fc800078e00ff */
[----:B-1----:R-:W-:-:S04]  /*27b0*/  FMUL.FTZ R17, R16, R17 ;  /* 0x0000001110117220 */ /* 0x002fc80000410000 */
[----:B0-----:R-:W-:-:S07]  /*27c0*/  FFMA.FTZ R12, R17, R7, R12 ;  /* 0x00000007110c7223 */ /* 0x001fce000001000c */
.L_x_20112:
[----:B------:R-:W2:Y:S01]  /*27d0*/  LDC.64 R14, c[0x0][0x380] ;  /* 0x0000e000ff0e7b82 */ /* 0x000ea20000000a00 */
[----:B------:R-:W-:Y:S01]  /*27e0*/  ISETP.GT.U32.AND P1, PT, R3, 0x7f, PT ;  /* 0x0000007f0300780c */ /* 0x000fe20003f24070 */
[----:B-1----:R-:W-:Y:S01]  /*27f0*/  IMAD.U32 R17, R6, 0x100, R3 ;  /* 0x0000010006117824 */ /* 0x002fe200078e0003 */
[----:B------:R-:W-:-:S03]  /*2800*/  F2FP.BF16.F32.PACK_AB R12, RZ, R12 ;  /* 0x0000000cff0c723e */ /* 0x000fc600000010ff */
[----:B--2---:R-:W-:-:S05]  /*2810*/  IMAD.WIDE.U32 R14, R17, 0x2, R14 ;  /* 0x00000002110e7825 */ /* 0x004fca00078e000e */
[----:B------:R1:W-:Y:S03]  /*2820*/  STG.E.U16 desc[UR6][R14.64], R12 ;  /* 0x0000000c0e007986 */ /* 0x0003e6000c101506 */
[----:B------:R-:W-:Y:S05]  /*2830*/  @P1 EXIT ;  /* 0x000000000000194d */ /* 0x000fea0003800000 */
[----:B------:R-:W-:Y:S01]  /*2840*/  MOV R6, RZ ;  /* 0x000000ff00067202 */ /* 0x000fe20000000f00 */
[----:B------:R-:W-:Y:S06]  /*2850*/  @!P0 BRA `(.L_x_20117) ;  /* 0x0000000800508947 */ /* 0x000fec0003800000 */
[----:B------:R-:W-:Y:S01]  /*2860*/  ISETP.GE.U32.AND P0, PT, R0, 0xe01, PT ;  /* 0x00000e010000780c */ /* 0x000fe20003f06070 */
[----:B------:R-:W-:Y:S01]  /*2870*/  IMAD.MOV.U32 R6, RZ, RZ, RZ ;  /* 0x000000ffff067224 */ /* 0x000fe200078e00ff */
[----:B------:R-:W-:Y:S01]  /*2880*/  ISETP.NE.AND P1, PT, R11, RZ, PT ;  /* 0x000000ff0b00720c */ /* 0x000fe20003f25270 */
[----:B------:R-:W-:-:S10]  /*2890*/  IMAD.MOV.U32 R0, RZ, RZ, RZ ;  /* 0x000000ffff007224 */ /* 0x000fd400078e00ff */
[----:B------:R-:W-:Y:S05]  /*28a0*/  @!P0 BRA `(.L_x_20118) ;  /* 0x0000000000dc8947 */ /* 0x000fea0003800000 */
[----:B------:R-:W-:Y:S01]  /*28b0*/  LOP3.LUT R0, R8, 0x3ffff8, RZ, 0xc0, !PT ;  /* 0x003ffff808007812 */ /* 0x000fe200078ec0ff */
[----:B------:R-:W-:Y:S01]  /*28c0*/  HFMA2 R6, -RZ, RZ, 0, 0 ;  /* 0x00000000ff067431 */ /* 0x000fe200000001ff */
[----:B------:R-:W-:Y:S01]  /*28d0*/  IADD3 R2, PT, PT, R2, 0x10, R9 ;  /* 0x0000001002027810 */ /* 0x000fe20007ffe009 */
[----:B------:R-:W-:Y:S01]  /*28e0*/  IMAD.MOV.U32 R9, RZ, RZ, R3 ;  /* 0x000000ffff097224 */ /* 0x000fe200078e0003 */
[----:B------:R-:W2:Y:S01]  /*28f0*/  LDCU.64 UR4, c[0x0][0x398] ;  /* 0x00007300ff0477ac */ /* 0x000ea20008000a00 */
[----:B------:R-:W-:-:S07]  /*2900*/  IMAD.MOV R26, RZ, RZ, -R0 ;  /* 0x000000ffff1a7224 */ /* 0x000fce00078e0a00 */
.L_x_20119:
[----:B-1----:R-:W-:Y:S01]  /*2910*/  IADD3 R12, P0, PT, R9, R4, RZ ;  /* 0x00000004090c7210 */ /* 0x002fe20007f1e0ff */
[----:B------:R-:W1:Y:S03]  /*2920*/  LDS R28, [R2+-0x10] ;  /* 0xfffff000021c7984 */ /* 0x000e660000000800 */
[----:B------:R-:W-:Y:S01]  /*2930*/  IADD3.X R17, PT, PT, RZ, R5, RZ, P0, !PT ;  /* 0x00000005ff117210 */ /* 0x000fe200007fe4ff */
[----:B------:R-:W3:Y:S01]  /*2940*/  LDS R27, [R2+-0xc] ;  /* 0xfffff400021b7984 */ /* 0x000ee20000000800 */
[----:B--2---:R-:W-:-:S04]  /*2950*/  LEA R16, P0, R12, UR4, 0x1 ;  /* 0x000000040c107c11 */ /* 0x004fc8000f8008ff */
[----:B------:R-:W-:-:S05]  /*2960*/  LEA.HI.X R17, R12, UR5, R17, 0x1, P0 ;  /* 0x000000050c117c11 */ /* 0x000fca00080f0c11 */
[----:B------:R-:W2:Y:S04]  /*2970*/  LDG.E.U16.CONSTANT R25, desc[UR6][R16.64+0x100] ;  /* 0x0001000610197981 */ /* 0x000ea8000c1e9500 */
[----:B------:R-:W4:Y:S04]  /*2980*/  LDG.E.U16.CONSTANT R24, desc[UR6][R16.64+0x300] ;  /* 0x0003000610187981 */ /* 0x000f28000c1e9500 */
[----:B------:R-:W5:Y:S04]  /*2990*/  LDG.E.U16.CONSTANT R23, desc[UR6][R16.64+0x500] ;  /* 0x0005000610177981 */ /* 0x000f68000c1e9500 */
[----:B------:R-:W5:Y:S04]  /*29a0*/  LDG.E.U16.CONSTANT R12, desc[UR6][R16.64+0x700] ;  /* 0x00070006100c7981 */ /* 0x000f68000c1e9500 */
[----:B------:R-:W5:Y:S04]  /*29b0*/  LDG.E.U16.CONSTANT R20, desc[UR6][R16.64+0x900] ;  /* 0x0009000610147981 */ /* 0x000f68000c1e9500 */
[----:B------:R-:W5:Y:S04]  /*29c0*/  LDG.E.U16.CONSTANT R19, desc[UR6][R16.64+0xb00] ;  /* 0x000b000610137981 */ /* 0x000f68000c1e9500 */
[----:B------:R-:W5:Y:S04]  /*29d0*/  LDG.E.U16.CONSTANT R18, desc[UR6][R16.64+0xd00] ;  /* 0x000d000610127981 */ /* 0x000f68000c1e9500 */
[----:B------:R0:W5:Y:S01]  /*29e0*/  LDG.E.U16.CONSTANT R21, desc[UR6][R16.64+0xf00] ;  /* 0x000f000610157981 */ /* 0x000162000c1e9500 */
[----:B------:R-:W-:Y:S01]  /*29f0*/  IADD3 R26, PT, PT, R26, 0x8, RZ ;  /* 0x000000081a1a7810 */ /* 0x000fe20007ffe0ff */
[----:B------:R-:W-:-:S03]  /*2a00*/  VIADD R9, R9, 0x800 ;  /* 0x0000080009097836 */ /* 0x000fc60000000000 */
[----:B------:R-:W-:Y:S01]  /*2a10*/  ISETP.NE.AND P0, PT, R26, RZ, PT ;  /* 0x000000ff1a00720c */ /* 0x000fe20003f05270 */
[----:B0-----:R-:W0:Y:S04]  /*2a20*/  LDS R16, [R2] ;  /* 0x0000000002107984 */ /* 0x001e280000000800 */
[----:B------:R-:W-:Y:S01]  /*2a30*/  LDS R17, [R2+0x4] ;  /* 0x0000040002117984 */ /* 0x000fe20000000800 */
[----:B--2---:R-:W-:-:S04]  /*2a40*/  IMAD.U32 R25, R25, 0x10000, RZ ;  /* 0x0001000019197824 */ /* 0x004fc800078e00ff */
[----:B-1----:R-:W-:Y:S01]  /*2a50*/  FMUL.FTZ R25, R25, R28 ;  /* 0x0000001c19197220 */ /* 0x002fe20000410000 */
[----:B----4-:R-:W-:-:S03]  /*2a60*/  IMAD.U32 R24, R24, 0x10000, RZ ;  /* 0x0001000018187824 */ /* 0x010fc600078e00ff */
[----:B------:R-:W-:Y:S01]  /*2a70*/  FFMA.FTZ R28, R25, R7, R6 ;  /* 0x00000007191c7223 */ /* 0x000fe20000010006 */
[----:B---3--:R-:W-:Y:S01]  /*2a80*/  FMUL.FTZ R27, R24, R27 ;  /* 0x0000001b181b7220 */ /* 0x008fe20000410000 */
[----:B------:R-:W1:Y:S01]  /*2a90*/  LDS R25, [R2+-0x8] ;  /* 0xfffff80002197984 */ /* 0x000e620000000800 */
[----:B-----5:R-:W-:Y:S02]  /*2aa0*/  SHF.L.U32 R24, R23, 0x10, RZ ;  /* 0x0000001017187819 */ /* 0x020fe400000006ff */
[----:B------:R-:W-:Y:S01]  /*2ab0*/  FFMA.FTZ R28, R27, R7, R28 ;  /* 0x000000071b1c7223 */ /* 0x000fe2000001001c */
[----:B------:R-:W-:Y:S01]  /*2ac0*/  LDS R6, [R2+-0x4] ;  /* 0xfffffc0002067984 */ /* 0x000fe20000000800 */
[----:B------:R-:W-:-:S03]  /*2ad0*/  IMAD.U32 R27, R20, 0x10000, RZ ;  /* 0x00010000141b7824 */ /* 0x000fc600078e00ff */
[----:B------:R-:W2:Y:S01]  /*2ae0*/  LDS R23, [R2+0x8] ;  /* 0x0000080002177984 */ /* 0x000ea20000000800 */
[----:B0-----:R-:W-:Y:S01]  /*2af0*/  FMUL.FTZ R27, R27, R16 ;  /* 0x000000101b1b7220 */ /* 0x001fe20000410000 */
[----:B------:R-:W-:Y:S02]  /*2b00*/  IMAD.U32 R18, R18, 0x10000, RZ ;  /* 0x0001000012127824 */ /* 0x000fe400078e00ff */
[----:B------:R-:W-:Y:S02]  /*2b10*/  IMAD.U32 R21, R21, 0x10000, RZ ;  /* 0x0001000015157824 */ /* 0x000fe400078e00ff */
[----:B-1----:R-:W-:Y:S02]  /*2b20*/  FMUL.FTZ R25, R24, R25 ;  /* 0x0000001918197220 */ /* 0x002fe40000410000 */
[----:B------:R0:W1:Y:S02]  /*2b30*/  LDS R24, [R2+0xc] ;  /* 0x00000c0002187984 */ /* 0x0000640000000800 */
[----:B------:R-:W-:Y:S01]  /*2b40*/  FFMA.FTZ R28, R25, R7, R28 ;  /* 0x00000007191c7223 */ /* 0x000fe2000001001c */
[----:B------:R-:W-:-:S02]  /*2b50*/  IMAD.U32 R25, R12, 0x10000, RZ ;  /* 0x000100000c197824 */ /* 0x000fc400078e00ff */
[----:B--2---:R-:W-:Y:S02]  /*2b60*/  FMUL.FTZ R23, R18, R23 ;  /* 0x0000001712177220 */ /* 0x004fe40000410000 */
[----:B------:R-:W-:Y:S01]  /*2b70*/  FMUL.FTZ R25, R25, R6 ;  /* 0x0000000619197220 */ /* 0x000fe20000410000 */
[----:B------:R-:W-:Y:S01]  /*2b80*/  SHF.L.U32 R6, R19, 0x10, RZ ;  /* 0x0000001013067819 */ /* 0x000fe200000006ff */
[----:B0-----:R-:W-:Y:S02]  /*2b90*/  VIADD R2, R2, 0x20 ;  /* 0x0000002002027836 */ /* 0x001fe40000000000 */
[----:B------:R-:W-:Y:S02]  /*2ba0*/  FFMA.FTZ R28, R25, R7, R28 ;  /* 0x00000007191c7223 */ /* 0x000fe4000001001c */
[----:B------:R-:W-:Y:S02]  /*2bb0*/  FMUL.FTZ R17, R6, R17 ;  /* 0x0000001106117220 */ /* 0x000fe40000410000 */
[----:B------:R-:W-:-:S04]  /*2bc0*/  FFMA.FTZ R28, R27, R7, R28 ;  /* 0x000000071b1c7223 */ /* 0x000fc8000001001c */
[----:B------:R-:W-:-:S04]  /*2bd0*/  FFMA.FTZ R28, R17, R7, R28 ;  /* 0x00000007111c7223 */ /* 0x000fc8000001001c */
[----:B------:R-:W-:Y:S01]  /*2be0*/  FFMA.FTZ R28, R23, R7, R28 ;  /* 0x00000007171c7223 */ /* 0x000fe2000001001c */
[----:B-1----:R-:W-:-:S04]  /*2bf0*/  FMUL.FTZ R21, R21, R24 ;  /* 0x0000001815157220 */ /* 0x002fc80000410000 */
[----:B------:R-:W-:Y:S01]  /*2c00*/  FFMA.FTZ R6, R21, R7, R28 ;  /* 0x0000000715067223 */ /* 0x000fe2000001001c */
[----:B------:R-:W-:Y:S06]  /*2c10*/  @P0 BRA `(.L_x_20119) ;  /* 0xfffffffc003c0947 */ /* 0x000fec000383ffff */
.L_x_20118:
[----:B------:R-:W-:Y:S05]  /*2c20*/  @!P1 BRA `(.L_x_20117) ;  /* 0x00000004005c9947 */ /* 0x000fea0003800000 */
[----:B------:R-:W-:Y:S02]  /*2c30*/  ISETP.GE.U32.AND P1, PT, R11, 0x4, PT ;  /* 0x000000040b00780c */ /* 0x000fe40003f26070 */
[----:B------:R-:W-:-:S11]  /*2c40*/  ISETP.NE.AND P0, PT, R10, RZ, PT ;  /* 0x000000ff0a00720c */ /* 0x000fd60003f05270 */
[----:B------:R-:W-:Y:S05]  /*2c50*/  @!P1 BRA `(.L_x_20120) ;  /* 0x0000000000ac9947 */ /* 0x000fea0003800000 */
[----:B------:R-:W2:Y:S01]  /*2c60*/  LDCU.64 UR4, c[0x0][0x398] ;  /* 0x00007300ff0477ac */ /* 0x000ea20008000a00 */
[----:B------:R-:W-:-:S04]  /*2c70*/  LEA R9, R0, R3, 0x8 ;  /* 0x0000000300097211 */ /* 0x000fc800078e40ff */
[C---:B------:R-:W-:Y:S01]  /*2c80*/  IADD3 R10, P1, PT, R9.reuse, R4, RZ ;  /* 0x00000004090a7210 */ /* 0x040fe20007f3e0ff */
[----:B------:R-:W-:-:S03]  /*2c90*/  VIADD R11, R9, 0x100 ;  /* 0x00000100090b7836 */ /* 0x000fc60000000000 */
[----:B------:R-:W-:Y:S02]  /*2ca0*/  IADD3.X R19, PT, PT, RZ, R5, RZ, P1, !PT ;  /* 0x00000005ff137210 */ /* 0x000fe40000ffe4ff */
[-C--:B------:R-:W-:Y:S01]  /*2cb0*/  IADD3 R2, P2, PT, R11, R4.reuse, RZ ;  /* 0x000000040b027210 */ /* 0x080fe20007f5e0ff */
[C---:B------:R-:W-:Y:S02]  /*2cc0*/  VIADD R11, R9.reuse, 0x200 ;  /* 0x00000200090b7836 */ /* 0x040fe40000000000 */
[----:B------:R-:W-:Y:S02]  /*2cd0*/  VIADD R9, R9, 0x300 ;  /* 0x0000030009097836 */ /* 0x000fe40000000000 */
[----:B------:R-:W-:Y:S01]  /*2ce0*/  IMAD.X R17, RZ, RZ, R5, P2 ;  /* 0x000000ffff117224 */ /* 0x000fe200010e0605 */
[----:B------:R-:W-:Y:S02]  /*2cf0*/  IADD3 R11, P3, PT, R11, R4, RZ ;  /* 0x000000040b0b7210 */ /* 0x000fe40007f7e0ff */
[----:B--2---:R-:W-:-:S02]  /*2d00*/  LEA R20, P1, R10, UR4, 0x1 ;  /* 0x000000040a147c11 */ /* 0x004fc4000f8208ff */
[----:B------:R-:W-:Y:S02]  /*2d10*/  LEA R16, P2, R2, UR4, 0x1 ;  /* 0x0000000402107c11 */ /* 0x000fe4000f8408ff */
[----:B------:R-:W-:Y:S02]  /*2d20*/  LEA.HI.X R21, R10, UR5, R19, 0x1, P1 ;  /* 0x000000050a157c11 */ /* 0x000fe400088f0c13 */
[----:B------:R-:W-:Y:S02]  /*2d30*/  LEA.HI.X R17, R2, UR5, R17, 0x1, P2 ;  /* 0x0000000502117c11 */ /* 0x000fe400090f0c11 */
[----:B------:R-:W-:Y:S01]  /*2d40*/  IADD3 R9, P2, PT, R9, R4, RZ ;  /* 0x0000000409097210 */ /* 0x000fe20007f5e0ff */
[----:B------:R2:W3:Y:S01]  /*2d50*/  LDG.E.U16.CONSTANT R20, desc[UR6][R20.64+0x100] ;  /* 0x0001000614147981 */ /* 0x0004e2000c1e9500 */
[----:B------:R-:W-:Y:S02]  /*2d60*/  IADD3.X R2, PT, PT, RZ, R5, RZ, P3, !PT ;  /* 0x00000005ff027210 */ /* 0x000fe40001ffe4ff */
[C---:B------:R-:W-:Y:S01]  /*2d70*/  LEA R10, P1, R11.reuse, UR4, 0x1 ;  /* 0x000000040b0a7c11 */ /* 0x040fe2000f8208ff */
[----:B------:R-:W4:Y:S03]  /*2d80*/  LDG.E.U16.CONSTANT R16, desc[UR6][R16.64+0x100] ;  /* 0x0001000610107981 */ /* 0x000f26000c1e9500 */
[----:B------:R-:W-:Y:S01]  /*2d90*/  LEA.HI.X R11, R11, UR5, R2, 0x1, P1 ;  /* 0x000000050b0b7c11 */ /* 0x000fe200088f0c02 */
[----:B------:R-:W-:Y:S01]  /*2da0*/  IMAD.X R2, RZ, RZ, R5, P2 ;  /* 0x000000ffff027224 */ /* 0x000fe200010e0605 */
[----:B------:R-:W-:-:S03]  /*2db0*/  LEA R18, P1, R9, UR4, 0x1 ;  /* 0x0000000409127c11 */ /* 0x000fc6000f8208ff */
[----:B------:R-:W5:Y:S01]  /*2dc0*/  LDG.E.U16.CONSTANT R10, desc[UR6][R10.64+0x100] ;  /* 0x000100060a0a7981 */ /* 0x000f62000c1e9500 */
[----:B------:R-:W-:-:S05]  /*2dd0*/  LEA.HI.X R19, R9, UR5, R2, 0x1, P1 ;  /* 0x0000000509137c11 */ /* 0x000fca00088f0c02 */
[----:B------:R-:W5:Y:S01]  /*2de0*/  LDG.E.U16.CONSTANT R18, desc[UR6][R18.64+0x100] ;  /* 0x0001000612127981 */ /* 0x000f62000c1e9500 */
[----:B------:R-:W-:-:S05]  /*2df0*/  IMAD R2, R0, 0x4, R13 ;  /* 0x0000000400027824 */ /* 0x000fca00078e020d */
[----:B------:R-:W0:Y:S04]  /*2e00*/  LDS R9, [R2] ;  /* 0x0000000002097984 */ /* 0x000e280000000800 */
[----:B------:R-:W1:Y:S04]  /*2e10*/  LDS R23, [R2+0x4] ;  /* 0x0000040002177984 */ /* 0x000e680000000800 */
[----:B--2---:R-:W2:Y:S04]  /*2e20*/  LDS R21, [R2+0x8] ;  /* 0x0000080002157984 */ /* 0x004ea80000000800 */
[----:B------:R-:W2:Y:S01]  /*2e30*/  LDS R25, [R2+0xc] ;  /* 0x00000c0002197984 */ /* 0x000ea20000000800 */
[----:B------:R-:W-:Y:S01]  /*2e40*/  VIADD R0, R0, 0x4 ;  /* 0x0000000400007836 */ /* 0x000fe20000000000 */
[----:B---3--:R-:W-:Y:S01]  /*2e50*/  SHF.L.U32 R20, R20, 0x10, RZ ;  /* 0x0000001014147819 */ /* 0x008fe200000006ff */
[----:B----4-:R-:W-:-:S04]  /*2e60*/  IMAD.U32 R16, R16, 0x10000, RZ ;  /* 0x0001000010107824 */ /* 0x010fc800078e00ff */
[----:B0-----:R-:W-:Y:S01]  /*2e70*/  FMUL.FTZ R9, R20, R9 ;  /* 0x0000000914097220 */ /* 0x001fe20000410000 */
[----:B-1----:R-:W-:-:S03]  /*2e80*/  FMUL.FTZ R23, R16, R23 ;  /* 0x0000001710177220 */ /* 0x002fc60000410000 */
[----:B------:R-:W-:Y:S01]  /*2e90*/  FFMA.FTZ R6, R9, R7, R6 ;  /* 0x0000000709067223 */ /* 0x000fe20000010006 */
[----:B-----5:R-:W-:-:S03]  /*2ea0*/  IMAD.U32 R10, R10, 0x10000, RZ ;  /* 0x000100000a0a7824 */ /* 0x020fc600078e00ff */
[----:B------:R-:W-:Y:S01]  /*2eb0*/  FFMA.FTZ R6, R23, R7, R6 ;  /* 0x0000000717067223 */ /* 0x000fe20000010006 */
[----:B--2---:R-:W-:Y:S01]  /*2ec0*/  FMUL.FTZ R21, R10, R21 ;  /* 0x000000150a157220 */ /* 0x004fe20000410000 */
[----:B------:R-:W-:-:S03]  /*2ed0*/  SHF.L.U32 R18, R18, 0x10, RZ ;  /* 0x0000001012127819 */ /* 0x000fc600000006ff */
[----:B------:R-:W-:Y:S02]  /*2ee0*/  FFMA.FTZ R6, R21, R7, R6 ;  /* 0x0000000715067223 */ /* 0x000fe40000010006 */
[----:B------:R-:W-:-:S04]  /*2ef0*/  FMUL.FTZ R25, R18, R25 ;  /* 0x0000001912197220 */ /* 0x000fc80000410000 */
[----:B------:R-:W-:-:S07]  /*2f00*/  FFMA.FTZ R6, R25, R7, R6 ;  /* 0x0000000719067223 */ /* 0x000fce0000010006 */
.L_x_20120:
        /* <DEDUP_REMOVED lines=8> */
[----:B------:R-:W-:-:S03]  /*2f90*/  IADD3 R11, PT, PT, R9, 0x100, RZ ;  /* 0x00000100090b7810 */ /* 0x000fc60007ffe0ff */
[----:B------:R-:W-:Y:S01]  /*2fa0*/  IMAD.X R9, RZ, RZ, R5, P1 ;  /* 0x000000ffff097224 */ /* 0x000fe200008e0605 */
[----:B------:R-:W-:Y:S02]  /*2fb0*/  IADD3 R11, P2, PT, R11, R4, RZ ;  /* 0x000000040b0b7210 */ /* 0x000fe40007f5e0ff */
[----:B--2---:R-:W-:-:S04]  /*2fc0*/  LEA R8, P1, R2, UR4, 0x1 ;  /* 0x0000000402087c11 */ /* 0x004fc8000f8208ff */
[----:B------:R-:W-:Y:S01]  /*2fd0*/  LEA.HI.X R9, R2, UR5, R9, 0x1, P1 ;  /* 0x0000000502097c11 */ /* 0x000fe200088f0c09 */
[----:B------:R-:W-:Y:S01]  /*2fe0*/  IMAD.X R2, RZ, RZ, R5, P2 ;  /* 0x000000ffff027224 */ /* 0x000fe200010e0605 */
[----:B------:R-:W-:-:S03]  /*2ff0*/  LEA R10, P1, R11, UR4, 0x1 ;  /* 0x000000040b0a7c11 */ /* 0x000fc6000f8208ff */
[----:B------:R-:W2:Y:S01]  /*3000*/  LDG.E.U16.CONSTANT R8, desc[UR6][R8.64+0x100] ;  /* 0x0001000608087981 */ /* 0x000ea2000c1e9500 */
[----:B------:R-:W-:-:S05]  /*3010*/  LEA.HI.X R11, R11, UR5, R2, 0x1, P1 ;  /* 0x000000050b0b7c11 */ /* 0x000fca00088f0c02 */
[----:B------:R-:W3:Y:S01]  /*3020*/  LDG.E.U16.CONSTANT R10, desc[UR6][R10.64+0x100] ;  /* 0x000100060a0a7981 */ /* 0x000ee2000c1e9500 */
[----:B-1----:R-:W-:-:S05]  /*3030*/  LEA R12, R0, R13, 0x2 ;  /* 0x0000000d000c7211 */ /* 0x002fca00078e10ff */
[----:B------:R-:W1:Y:S04]  /*3040*/  LDS R17, [R12] ;  /* 0x000000000c117984 */ /* 0x000e680000000800 */
[----:B------:R-:W4:Y:S01]  /*3050*/  LDS R19, [R12+0x4] ;  /* 0x000004000c137984 */ /* 0x000f220000000800 */
[----:B------:R-:W-:Y:S01]  /*3060*/  IADD3 R0, PT, PT, R0, 0x2, RZ ;  /* 0x0000000200007810 */ /* 0x000fe20007ffe0ff */
[----:B--2---:R-:W-:-:S04]  /*3070*/  IMAD.U32 R2, R8, 0x10000, RZ ;  /* 0x0001000008027824 */ /* 0x004fc800078e00ff */
[----:B-1----:R-:W-:Y:S01]  /*3080*/  FMUL.FTZ R17, R2, R17 ;  /* 0x0000001102117220 */ /* 0x002fe20000410000 */
[----:B---3--:R-:W-:-:S03]  /*3090*/  IMAD.U32 R2, R10, 0x10000, RZ ;  /* 0x000100000a027824 */ /* 0x008fc600078e00ff */
[----:B0-----:R-:W-:Y:S01]  /*30a0*/  FFMA.FTZ R6, R17, R7, R6 ;  /* 0x0000000711067223 */ /* 0x001fe20000010006 */
[----:B----4-:R-:W-:-:S04]  /*30b0*/  FMUL.FTZ R19, R2, R19 ;  /* 0x0000001302137220 */ /* 0x010fc80000410000 */
[----:B------:R-:W-:-:S07]  /*30c0*/  FFMA.FTZ R6, R19, R7, R6 ;  /* 0x0000000713067223 */ /* 0x000fce0000010006 */
.L_x_20121:
[----:B------:R-:W-:Y:S05]  /*30d0*/  @P0 BRA `(.L_x_20117) ;  /* 0x0000000000300947 */ /* 0x000fea0003800000 */
[----:B------:R-:W2:Y:S01]  /*30e0*/  LDCU.64 UR4, c[0x0][0x398] ;  /* 0x00007300ff0477ac */ /* 0x000ea20008000a00 */
[----:B------:R-:W-:-:S05]  /*30f0*/  IMAD R3, R0, 0x100, R3 ;  /* 0x0000010000037824 */ /* 0x000fca00078e0203 */
[----:B------:R-:W-:-:S05]  /*3100*/  IADD3 R3, P0, PT, R3, R4, RZ ;  /* 0x0000000403037210 */ /* 0x000fca0007f1e0ff */
[----:B------:R-:W-:Y:S01]  /*3110*/  IMAD.X R4, RZ, RZ, R5, P0 ;  /* 0x000000ffff047224 */ /* 0x000fe200000e0605 */
[----:B--2---:R-:W-:-:S04]  /*3120*/  LEA R2, P0, R3, UR4, 0x1 ;  /* 0x0000000403027c11 */ /* 0x004fc8000f8008ff */
[----:B------:R-:W-:-:S05]  /*3130*/  LEA.HI.X R3, R3, UR5, R4, 0x1, P0 ;  /* 0x0000000503037c11 */ /* 0x000fca00080f0c04 */
[----:B------:R-:W2:Y:S01]  /*3140*/  LDG.E.U16.CONSTANT R2, desc[UR6][R2.64+0x100] ;  /* 0x0001000602027981 */ /* 0x000ea2000c1e9500 */
[----:B------:R-:W-:-:S06]  /*3150*/  LEA R13, R0, R13, 0x2 ;  /* 0x0000000d000d7211 */ /* 0x000fcc00078e10ff */
[----:B------:R-:W3:Y:S01]  /*3160*/  LDS R13, [R13] ;  /* 0x000000000d0d7984 */ /* 0x000ee20000000800 */
[----:B--2---:R-:W-:-:S04]  /*3170*/  IMAD.U32 R0, R2, 0x10000, RZ ;  /* 0x0001000002007824 */ /* 0x004fc800078e00ff */
[----:B---3--:R-:W-:-:S04]  /*3180*/  FMUL.FTZ R5, R0, R13 ;  /* 0x0000000d00057220 */ /* 0x008fc80000410000 */
[----:B0-----:R-:W-:-:S07]  /*3190*/  FFMA.FTZ R6, R5, R7, R6 ;  /* 0x0000000705067223 */ /* 0x001fce0000010006 */
.L_x_20117:
[----:B------:R-:W-:-:S05]  /*31a0*/  F2FP.BF16.F32.PACK_AB R6, RZ, R6 ;  /* 0x00000006ff06723e */ /* 0x000fca00000010ff */
[----:B------:R-:W-:Y:S01]  /*31b0*/  STG.E.U16 desc[UR6][R14.64+0x100], R6 ;  /* 0x000100060e007986 */ /* 0x000fe2000c101506 */
[----:B------:R-:W-:Y:S05]  /*31c0*/  EXIT ;  /* 0x000000000000794d */ /* 0x000fea0003800000 */
.L_x_20122:
        /* <DEDUP_REMOVED lines=11> */
.L_x_27526:


//--------------------- .text._ZN4vllm25paged_attention_v2_kernelI13__nv_bfloat16S1_Li256ELi8ELi128ELNS_18Fp8KVCacheDataTypeE0ELb1ELi512EEEvPfS3_PT_PKS4_PKT0_SA_ifPKiSC_iPKfiiiSE_SE_iiiii --------------------------
	.section	.text._ZN4vllm25paged_attention_v2_kernelI13__nv_bfloat16S1_Li256ELi8ELi128ELNS_18Fp8KVCacheDataTypeE0ELb1ELi512EEEvPfS3_PT_PKS4_PKT0_SA_ifPKiSC_iPKfiiiSE_SE_iiiii,"ax",@progbits
	.align	128
        .global         _ZN4vllm25paged_attention_v2_kernelI13__nv_bfloat16S1_Li256ELi8ELi128ELNS_18Fp8KVCacheDataTypeE0ELb1ELi512EEEvPfS3_PT_PKS4_PKT0_SA_ifPKiSC_iPKfiiiSE_SE_iiiii
        .type           _ZN4vllm25paged_attention_v2_kernelI13__nv_bfloat16S1_Li256ELi8ELi128ELNS_18Fp8KVCacheDataTypeE0ELb1ELi512EEEvPfS3_PT_PKS4_PKT0_SA_ifPKiSC_iPKfiiiSE_SE_iiiii,@function
        .size           _ZN4vllm25paged_attention_v2_kernelI13__nv_bfloat16S1_Li256ELi8ELi128ELNS_18Fp8KVCacheDataTypeE0ELb1ELi512EEEvPfS3_PT_PKS4_PKT0_SA_ifPKiSC_iPKfiiiSE_SE_iiiii,(.L_x_27527 - _ZN4vllm25paged_attention_v2_kernelI13__nv_bfloat16S1_Li256ELi8ELi128ELNS_18Fp8KVCacheDataTypeE0ELb1ELi512EEEvPfS3_PT_PKS4_PKT0_SA_ifPKiSC_iPKfiiiSE_SE_iiiii)
        .other          _ZN4vllm25paged_attention_v2_kernelI13__nv_bfloat16S1_Li256ELi8ELi128ELNS_18Fp8KVCacheDataTypeE0ELb1ELi512EEEvPfS3_PT_PKS4_PKT0_SA_ifPKiSC_iPKfiiiSE_SE_iiiii,@"STO_CUDA_ENTRY STV_DEFAULT"
_ZN4vllm25paged_attention_v2_kernelI13__nv_bfloat16S1_Li256ELi8ELi128ELNS_18Fp8KVCacheDataTypeE0ELb1ELi512EEEvPfS3_PT_PKS4_PKT0_SA_ifPKiSC_iPKfiiiSE_SE_iiiii:
.text._ZN4vllm25paged_attention_v2_kernelI13__nv_bfloat16S1_Li256ELi8ELi128ELNS_18Fp8KVCacheDataTypeE0ELb1ELi512EEEvPfS3_PT_PKS4_PKT0_SA_ifPKiSC_iPKfiiiSE_SE_iiiii:
        /* <DEDUP_REMOVED lines=40> */
[----:B------:R-:W0:Y:S01]  /*0280*/  LDCU UR33, c[0x0][0x3b4] ;  /* 0x00007680ff2177ac */ /* 0x000e220008000800 */
[----:B------:R-:W-:Y:S01]  /*0290*/  @!P0 IMAD.SHL.U32 R2, R0, 0x2, RZ ;  /* 0x0000000200028824 */ /* 0x000fe200078e00ff */
[----:B------:R-:W0:Y:S04]  /*02a0*/  LDCU.64 UR24, c[0x0][0x3a0] ;  /* 0x00007400ff1877ac */ /* 0x000e280008000a00 */
[----:B------:R-:W-:-:S04]  /*02b0*/  @!P0 IADD3 R3, P1, P2, R2, UR4, R3 ;  /* 0x0000000402038c10 */ /* 0x000fc8000fa3e003 */
[----:B------:R-:W-:Y:S01]  /*02c0*/  @!P0 IADD3.X R6, PT, PT, RZ, UR5, RZ, P1, P2 ;  /* 0x00000005ff068c10 */ /* 0x000fe20008fe44ff */
[----:B------:R-:W1:Y:S01]  /*02d0*/  LDCU UR22, c[0x0][0x370] ;  /* 0x00006e00ff1677ac */ /* 0x000e620008000800 */
[----:B--2---:R-:W-:Y:S01]  /*02e0*/  VIADD R4, R4, 0xffffffe ;  /* 0x0ffffffe04047836 */ /* 0x004fe20000000000 */
[----:B------:R-:W2:Y:S03]  /*02f0*/  @UP0 LDCU.64 UR4, c[0x0][0x3d0] ;  /* 0x00007a00ff0407ac */ /* 0x000ea60008000a00 */
[----:B------:R-:W4:Y:S01]  /*0300*/  F2I.FTZ.U32.TRUNC.NTZ R7, R4 ;  /* 0x0000000400077305 */ /* 0x000f22000021f000 */
[----:B---3--:R-:W-:-:S04]  /*0310*/  @!P0 LEA R2, P1, R3, R10, 0x1 ;  /* 0x0000000a03028211 */ /* 0x008fc800078208ff */
[----:B------:R-:W-:-:S06]  /*0320*/  @!P0 LEA.HI.X R3, R3, R11, R6, 0x1, P1 ;  /* 0x0000000b03038211 */ /* 0x000fcc00008f0c06 */
[----:B------:R1:W3:Y:S01]  /*0330*/  @!P0 LDG.E.CONSTANT R3, desc[UR14][R2.64] ;  /* 0x0000000e02038981 */ /* 0x0002e2000c1e9900 */
[----:B----4-:R-:W-:Y:S01]  /*0340*/  IADD3 R6, PT, PT, RZ, -R7, RZ ;  /* 0x80000007ff067210 */ /* 0x010fe20007ffe0ff */
[----:B--2---:R-:W-:Y:S01]  /*0350*/  @UP0 UIMAD.WIDE.U32 UR4, UR19, 0x4, UR4 ;  /* 0x00000004130408a5 */ /* 0x004fe2000f8e0004 */
[----:B------:R-:W-:-:S03]  /*0360*/  PLOP3.LUT P1, PT, PT, PT, UP0, 0x80, 0x8 ;  /* 0x000000000008781c */ /* 0x000fc60003f2f008 */
[----:B------:R-:W-:Y:S02]  /*0370*/  IMAD R11, R6, R9, RZ ;  /* 0x00000009060b7224 */ /* 0x000fe400078e02ff */
[----:B------:R-:W-:Y:S02]  /*0380*/  HFMA2 R6, -RZ, RZ, 0, 0 ;  /* 0x00000000ff067431 */ /* 0x000fe400000001ff */
[----:B------:R-:W-:Y:S01]  /*0390*/  IMAD.U32 R4, RZ, RZ, UR4 ;  /* 0x00000004ff047e24 */ /* 0x000fe2000f8e00ff */
[----:B-1----:R-:W-:Y:S01]  /*03a0*/  IABS R2, UR22 ;  /* 0x0000001600027c13 */ /* 0x002fe20008000000 */
        /* <DEDUP_REMOVED lines=9> */
[----:B------:R-:W-:Y:S01]  /*0440*/  IMAD.SHL.U32 R22, R0, 0x80, RZ ;  /* 0x0000008000167824 */ /* 0x000fe200078e00ff */
[----:B------:R-:W-:Y:S01]  /*0450*/  R2UR UR4, R6 ;  /* 0x00000000060472ca */ /* 0x000fe200000e0000 */
[----:B------:R-:W-:Y:S01]  /*0460*/  ULEA UR28, UR29, UR27, 0x18 ;  /* 0x0000001b1d1c7291 */ /* 0x000fe2000f8ec0ff */
[----:B------:R-:W-:Y:S01]  /*0470*/  IMAD.MOV.U32 R20, RZ, RZ, -0x800001 ;  /* 0xff7fffffff147424 */ /* 0x000fe200078e00ff */
[----:B------:R-:W-:-:S02]  /*0480*/  LOP3.LUT R24, R0, 0x1f, RZ, 0xc0, !PT ;  /* 0x0000001f00187812 */ /* 0x000fc400078ec0ff */
[----:B------:R-:W-:-:S08]  /*0490*/  LOP3.LUT R22, R22, 0x180, RZ, 0xc0, !PT ;  /* 0x0000018016167812 */ /* 0x000fd000078ec0ff */
[----:B------:R-:W-:-:S04]  /*04a0*/  IMAD R6, RZ, RZ, -UR4 ;  /* 0x80000004ff067e24 */ /* 0x000fc8000f8e02ff */
        /* <DEDUP_REMOVED lines=9> */
[----:B------:R-:W-:Y:S02]  /*0540*/  @P1 R2UR UR4, R2 ;  /* 0x00000000020412ca */ /* 0x000fe400000e0000 */
[----:B------:R-:W-:-:S04]  /*0550*/  MOV R2, UR30 ;  /* 0x0000001e00027c02 */ /* 0x000fc80008000f00 */
[----:B------:R-:W-:-:S04]  /*0560*/  IABS R2, R2 ;  /* 0x0000000200027213 */ /* 0x000fc80000000000 */
[----:B------:R-:W2:Y:S01]  /*0570*/  I2F.RP R9, R2 ;  /* 0x0000000200097306 */ /* 0x000ea20000209400 */
[----:B------:R-:W-:Y:S02]  /*0580*/  IMAD.MOV.U32 R21, RZ, RZ, R2 ;  /* 0x000000ffff157224 */ /* 0x000fe400078e0002 */
[----:B------:R-:W-:Y:S02]  /*0590*/  UMOV UR13, UR4 ;  /* 0x00000004000d7c82 */ /* 0x000fe40008000000 */
[----:B------:R-:W-:Y:S02]  /*05a0*/  @!UP1 UIADD3 UR13, UPT, UPT, URZ, -UR13, URZ ;  /* 0x8000000dff0d9290 */ /* 0x000fe4000fffe0ff */
[----:B------:R-:W-:Y:S02]  /*05b0*/  @!UP0 ULOP3.LUT UR13, URZ, UR11, URZ, 0x33, !UPT ;  /* 0x0000000bff0d8292 */ /* 0x000fe4000f8e33ff */
[----:B------:R-:W-:Y:S02]  /*05c0*/  UISETP.GE.AND UP0, UPT, UR31, URZ, UPT ;  /* 0x000000ff1f00728c */ /* 0x000fe4000bf06270 */
[----:B------:R-:W-:-:S02]  /*05d0*/  UISETP.NE.AND UP1, UPT, UR30, URZ, UPT ;  /* 0x000000ff1e00728c */ /* 0x000fc4000bf25270 */
[----:B------:R-:W-:Y:S01]  /*05e0*/  IMAD.U32 R10, RZ, RZ, UR13 ;  /* 0x0000000dff0a7e24 */ /* 0x000fe2000f8e00ff */
[----:B--2---:R-:W2:Y:S04]  /*05f0*/  MUFU.RCP R9, R9 ;  /* 0x0000000900097308 */ /* 0x004ea80000001000 */
[-C--:B------:R-:W-:Y:S02]  /*0600*/  IABS R11, R10.reuse ;  /* 0x0000000a000b7213 */ /* 0x080fe40000000000 */
[----:B------:R-:W-:Y:S02]  /*0610*/  IABS R10, R10 ;  /* 0x0000000a000a7213 */ /* 0x000fe40000000000 */
[----:B------:R-:W4:Y:S01]  /*0620*/  I2F.RP R8, R11 ;  /* 0x0000000b00087306 */ /* 0x000f220000209400 */
[----:B--2---:R-:W-:-:S02]  /*0630*/  VIADD R6, R9, 0xffffffe ;  /* 0x0ffffffe09067836 */ /* 0x004fc40000000000 */
[----:B------:R-:W-:Y:S01]  /*0640*/  IMAD.U32 R9, RZ, RZ, UR10 ;  /* 0x0000000aff097e24 */ /* 0x000fe2000f8e00ff */
[----:B------:R-:W-:-:S04]  /*0650*/  ULOP3.LUT UR10, UR10, UR30, URZ, 0x3c, !UPT ;  /* 0x0000001e0a0a7292 */ /* 0x000fc8000f8e3cff */
[----:B------:R2:W0:Y:S01]  /*0660*/  F2I.FTZ.U32.TRUNC.NTZ R7, R6 ;  /* 0x0000000600077305 */ /* 0x000422000021f000 */
[----:B------:R-:W-:Y:S01]  /*0670*/  IABS R9, R9 ;  /* 0x0000000900097213 */ /* 0x000fe20000000000 */
[----:B------:R-:W-:-:S06]  /*0680*/  UISETP.GE.AND UP2, UPT, UR10, URZ, UPT ;  /* 0x000000ff0a00728c */ /* 0x000fcc000bf46270 */
[----:B----4-:R-:W1:Y:S01]  /*0690*/  MUFU.RCP R8, R8 ;  /* 0x0000000800087308 */ /* 0x010e620000001000 */
[----:B--2---:R-:W-:-:S05]  /*06a0*/  HFMA2 R6, -RZ, RZ, 0, 0 ;  /* 0x00000000ff067431 */ /* 0x004fca00000001ff */
[----:B------:R-:W-:Y:S02]  /*06b0*/  R2UR UR6, R6 ;  /* 0x00000000060672ca */ /* 0x000fe400000e0000 */
[C---:B0-----:R-:W-:Y:S01]  /*06c0*/  R2UR UR7, R7.reuse ;  /* 0x00000000070772ca */ /* 0x041fe200000e0000 */
[----:B-1----:R-:W-:Y:S02]  /*06d0*/  VIADD R4, R8, 0xffffffe ;  /* 0x0ffffffe08047836 */ /* 0x002fe40000000000 */
[----:B------:R-:W-:Y:S02]  /*06e0*/  IMAD R8, R7, R2, RZ ;  /* 0x0000000207087224 */ /* 0x000fe400078e02ff */
[----:B------:R0:W1:Y:S02]  /*06f0*/  F2I.FTZ.U32.TRUNC.NTZ R5, R4 ;  /* 0x0000000400057305 */ /* 0x000064000021f000 */
[----:B------:R-:W-:Y:S01]  /*0700*/  IMAD.MOV R6, RZ, RZ, -R8 ;  /* 0x000000ffff067224 */ /* 0x000fe200078e0a08 */
[----:B------:R-:W-:-:S05]  /*0710*/  SHF.R.U32.HI R8, RZ, 0x2, R0 ;  /* 0x00000002ff087819 */ /* 0x000fca0000011600 */
[----:B------:R-:W-:-:S04]  /*0720*/  IMAD.HI.U32 R6, R7, R6, UR6 ;  /* 0x0000000607067e27 */ /* 0x000fc8000f8e0006 */
[----:B0-----:R-:W-:Y:S01]  /*0730*/  IMAD.MOV.U32 R4, RZ, RZ, RZ ;  /* 0x000000ffff047224 */ /* 0x001fe200078e00ff */
[----:B------:R-:W-:Y:S01]  /*0740*/  R2UR UR34, R6 ;  /* 0x00000000062272ca */ /* 0x000fe200000e0000 */
[----:B------:R-:W-:Y:S01]  /*0750*/  IMAD.MOV.U32 R7, RZ, RZ, R9 ;  /* 0x000000ffff077224 */ /* 0x000fe200078e0009 */
[----:B------:R-:W-:Y:S02]  /*0760*/  SHF.R.U32.HI R6, RZ, 0x5, R0 ;  /* 0x00000005ff067819 */ /* 0x000fe40000011600 */
[----:B------:R-:W-:Y:S01]  /*0770*/  R2UR UR4, R4 ;  /* 0x00000000040472ca */ /* 0x000fe200000e0000 */
[----:B-1----:R-:W-:Y:S01]  /*0780*/  IMAD.MOV R12, RZ, RZ, -R5 ;  /* 0x000000ffff0c7224 */ /* 0x002fe200078e0a05 */
[----:B------:R-:W-:Y:S02]  /*0790*/  R2UR UR5, R5 ;  /* 0x00000000050572ca */ /* 0x000fe400000e0000 */
[----:B------:R-:W-:Y:S01]  /*07a0*/  R2UR UR8, R7 ;  /* 0x00000000070872ca */ /* 0x000fe200000e0000 */
[----:B------:R-:W-:-:S02]  /*07b0*/  IMAD R4, R12, R11, RZ ;  /* 0x0000000b0c047224 */ /* 0x000fc400078e02ff */
[----:B------:R-:W-:-:S05]  /*07c0*/  IMAD.U32 R7, RZ, RZ, UR20 ;  /* 0x00000014ff077e24 */ /* 0x000fca000f8e00ff */
[----:B------:R-:W-:-:S03]  /*07d0*/  LEA R7, R7, R6, 0x6 ;  /* 0x0000000607077211 */ /* 0x000fc600078e30ff */
[----:B------:R-:W-:Y:S01]  /*07e0*/  IMAD.HI.U32 R4, R5, R4, UR4 ;  /* 0x0000000405047e27 */ /* 0x000fe2000f8e0004 */
[----:B------:R-:W-:-:S04]  /*07f0*/  MOV R5, R13 ;  /* 0x0000000d00057202 */ /* 0x000fc80000000f00 */
[----:B------:R-:W-:Y:S02]  /*0800*/  R2UR UR6, R5 ;  /* 0x00000000050672ca */ /* 0x000fe400000e0000 */
[----:B------:R-:W-:Y:S01]  /*0810*/  R2UR UR4, R4 ;  /* 0x00000000040472ca */ /* 0x000fe200000e0000 */
[----:B------:R-:W-:-:S10]  /*0820*/  IMAD.MOV R4, RZ, RZ, -R10 ;  /* 0x000000ffff047224 */ /* 0x000fd400078e0a0a */
[----:B------:R-:W-:Y:S02]  /*0830*/  IMAD.U32 R5, RZ, RZ, UR6 ;  /* 0x00000006ff057e24 */ /* 0x000fe4000f8e00ff */
[----:B------:R-:W-:Y:S02]  /*0840*/  UIMAD.WIDE.U32 UR4, UR4, UR6, URZ ;  /* 0x00000006040472a5 */ /* 0x000fe4000f8e00ff */
[----:B------:R-:W-:Y:S02]  /*0850*/  UIMAD.WIDE.U32 UR6, UR34, UR8, URZ ;  /* 0x00000008220672a5 */ /* 0x000fe4000f8e00ff */
[----:B------:R-:W-:Y:S02]  /*0860*/  UIADD3 UR4, UPT, UPT, UR23, 0x7, URZ ;  /* 0x0000000717047890 */ /* 0x000fe4000fffe0ff */
[----:B------:R-:W-:Y:S01]  /*0870*/  ULOP3.LUT UR6, UR19, UR13, URZ, 0x3c, !UPT ;  /* 0x0000000d13067292 */ /* 0x000fe2000f8e3cff */
[----:B------:R-:W-:Y:S01]  /*0880*/  UMOV UR9, UR5 ;  /* 0x0000000500097c82 */ /* 0x000fe20008000000 */
[----:B------:R-:W-:Y:S01]  /*0890*/  ULEA UR5, UR20, 0x40, 0x6 ;  /* 0x0000004014057891 */ /* 0x000fe2000f8e30ff */
[----:B------:R-:W-:Y:S01]  /*08a0*/  IMAD R4, R4, UR9, R5 ;  /* 0x0000000904047c24 */ /* 0x000fe2000f8e0205 */
[----:B------:R-:W-:Y:S01]  /*08b0*/  IADD3 R5, PT, PT, RZ, -UR7, RZ ;  /* 0x80000007ff057c10 */ /* 0x000fe2000fffe0ff */
[----:B------:R-:W-:-:S03]  /*08c0*/  USHF.R.U32.HI UR4, URZ, 0x3, UR4 ;  /* 0x00000003ff047899 */ /* 0x000fc60008011604 */
[----:B------:R-:W-:Y:S01]  /*08d0*/  ISETP.GT.U32.AND P1, PT, R11, R4, PT ;  /* 0x000000040b00720c */ /* 0x000fe20003f24070 */
[C---:B------:R-:W-:Y:S01]  /*08e0*/  IMAD R5, R2.reuse, R5, UR8 ;  /* 0x0000000802057e24 */ /* 0x040fe2000f8e0205 */
[----:B------:R-:W-:Y:S01]  /*08f0*/  UISETP.LT.U32.AND UP3, UPT, UR4, UR5, UPT ;  /* 0x000000050400728c */ /* 0x000fe2000bf61070 */
[----:B------:R-:W0:Y:S03]  /*0900*/  LDCU UR8, c[0x0][0x3c8] ;  /* 0x00007900ff0877ac */ /* 0x000e260008000800 */
[----:B------:R-:W-:-:S07]  /*0910*/  ISETP.GT.U32.AND P2, PT, R2, R5, PT ;  /* 0x000000050200720c */ /* 0x000fce0003f44070 */
[----:B------:R-:W-:Y:S01]  /*0920*/  VOTEU.ANY UP4, P1 ;  /* 0x0000000000ff7886 */ /* 0x000fe20000880100 */
[----:B------:R-:W-:-:S04]  /*0930*/  PLOP3.LUT P1, PT, PT, PT, UP4, 0x80, 0x8 ;  /* 0x000000000008781c */ /* 0x000fc80003f2f048 */
[----:B------:R-:W-:Y:S01]  /*0940*/  @!UP4 UIADD3 UR9, UPT, UPT, UR9, 0x1, URZ ;  /* 0x000000010909c890 */ /* 0x000fe2000fffe0ff */
[----:B------:R-:W-:Y:S01]  /*0950*/  VOTEU.ANY UP5, P2 ;  /* 0x0000000000ff7886 */ /* 0x000fe200010a0100 */
[----:B------:R-:W-:Y:S01]  /*0960*/  PLOP3.LUT P2, PT, PT, PT, UP5, 0x80, 0x8 ;  /* 0x000000000008781c */ /* 0x000fe20003f4f058 */
[----:B------:R-:W-:Y:S02]  /*0970*/  UISETP.GE.AND UP4, UPT, UR6, URZ, UPT ;  /* 0x000000ff0600728c */ /* 0x000fe4000bf86270 */
[----:B------:R-:W-:Y:S02]  /*0980*/  @UP0 UIMAD UR6, UR22, UR12, UR19 ;  /* 0x0000000c160602a4 */ /* 0x000fe4000f8e0213 */
[----:B------:R-:W-:Y:S02]  /*0990*/  @!UP5 UIADD3 UR7, UPT, UPT, UR7, 0x1, URZ ;  /* 0x000000010707d890 */ /* 0x000fe4000fffe0ff */
[----:B------:R-:W-:Y:S01]  /*09a0*/  @!P1 IMAD.IADD R4, R4, 0x1, -R11 ;  /* 0x0000000104049824 */ /* 0x000fe200078e0a0b */
[----:B------:R-:W-:-:S02]  /*09b0*/  @UP0 UIMAD UR10, UR6, UR31, 0x1 ;  /* 0x00000001060a04a4 */ /* 0x000fc4000f8e021f */
[----:B0-----:R-:W-:Y:S02]  /*09c0*/  UIMAD UR8, UR18, UR8, URZ ;  /* 0x00000008120872a4 */ /* 0x001fe4000f8e02ff */
[----:B------:R-:W-:Y:S01]  /*09d0*/  ISETP.GE.U32.AND P1, PT, R4, R11, PT ;  /* 0x0000000b0400720c */ /* 0x000fe20003f26070 */
[----:B------:R-:W-:-:S05]  /*09e0*/  @!P2 IMAD.IADD R5, R5, 0x1, -R2 ;  /* 0x000000010505a824 */ /* 0x000fca00078e0a02 */
[----:B------:R-:W-:Y:S02]  /*09f0*/  ISETP.GE.U32.AND P2, PT, R5, R2, PT ;  /* 0x000000020500720c */ /* 0x000fe40003f46070 */
[----:B------:R-:W-:-:S05]  /*0a00*/  IADD3 R5, PT, PT, R22, UR28, RZ ;  /* 0x0000001c16057c10 */ /* 0x000fca000fffe0ff */
[----:B------:R-:W-:Y:S01]  /*0a10*/  VOTEU.ANY UP5, P1 ;  /* 0x0000000000ff7886 */ /* 0x000fe200008a0100 */
[----:B------:R-:W-:-:S04]  /*0a20*/  @!P0 IMAD R4, R8, 0x4, R5 ;  /* 0x0000000408048824 */ /* 0x000fc800078e0205 */
[----:B------:R-:W-:Y:S02]  /*0a30*/  @UP5 UIADD3 UR9, UPT, UPT, UR9, 0x1, URZ ;  /* 0x0000000109095890 */ /* 0x000fe4000fffe0ff */
[----:B------:R-:W-:Y:S01]  /*0a40*/  UISETP.NE.AND UP5, UPT, UR13, URZ, UPT ;  /* 0x000000ff0d00728c */ /* 0x000fe2000bfa5270 */
[----:B------:R-:W-:-:S04]  /*0a50*/  VOTEU.ANY UP6, P2 ;  /* 0x0000000000ff7886 */ /* 0x000fc800010c0100 */
[----:B------:R-:W-:Y:S01]  /*0a60*/  UMOV UR16, UR9 ;  /* 0x0000000900107c82 */ /* 0x000fe20008000000 */
[----:B------:R-:W-:Y:S02]  /*0a70*/  USEL UR9, UR4, UR5, UP3 ;  /* 0x0000000504097287 */ /* 0x000fe40009800000 */
[----:B------:R-:W-:Y:S02]  /*0a80*/  @!UP4 UIADD3 UR16, UPT, UPT, URZ, -UR16, URZ ;  /* 0x80000010ff10c290 */ /* 0x000fe4000fffe0ff */
[----:B------:R-:W-:Y:S02]  /*0a90*/  @UP6 UIADD3 UR7, UPT, UPT, UR7, 0x1, URZ ;  /* 0x0000000107076890 */ /* 0x000fe4000fffe0ff */
[----:B------:R-:W-:-:S04]  /*0aa0*/  @!UP5 ULOP3.LUT UR16, URZ, UR13, URZ, 0x33, !UPT ;  /* 0x0000000dff10d292 */ /* 0x000fc8000f8e33ff */
[----:B------:R-:W-:Y:S01]  /*0ab0*/  @!UP0 UIMAD UR4, UR11, UR12, UR16 ;  /* 0x0000000c0b0482a4 */ /* 0x000fe2000f8e0210 */
[----:B------:R-:W-:Y:S01]  /*0ac0*/  UMOV UR17, UR7 ;  /* 0x0000000700117c82 */ /* 0x000fe20008000000 */
[----:B---3--:R0:W-:Y:S01]  /*0ad0*/  @!P0 STS [R4], R3 ;  /* 0x0000000304008388 */ /* 0x0081e20000000800 */
[----:B------:R-:W-:Y:S01]  /*0ae0*/  BAR.SYNC.DEFER_BLOCKING 0x0 ;  /* 0x0000000000007b1d */ /* 0x000fe20000010000 */
[----:B------:R-:W-:Y:S01]  /*0af0*/  ISETP.GE.U32.AND P0, PT, R7, UR9, PT ;  /* 0x0000000907007c0c */ /* 0x000fe2000bf06070 */
[----:B------:R-:W-:Y:S02]  /*0b00*/  @!UP0 UIADD3 UR4, UPT, UPT, URZ, -UR4, URZ ;  /* 0x80000004ff048290 */ /* 0x000fe4000fffe0ff */
[----:B------:R-:W-:Y:S02]  /*0b10*/  @!UP2 UIADD3 UR17, UPT, UPT, URZ, -UR17, URZ ;  /* 0x80000011ff11a290 */ /* 0x000fe4000fffe0ff */
[----:B------:R-:W-:Y:S02]  /*0b20*/  @!UP1 ULOP3.LUT UR17, URZ, UR30, URZ, 0x33, !UPT ;  /* 0x0000001eff119292 */ /* 0x000fe4000f8e33ff */
[----:B------:R-:W-:-:S06]  /*0b30*/  @!UP0 UIMAD UR10, UR31, UR4, 0x1 ;  /* 0x000000011f0a84a4 */ /* 0x000fcc000f8e0204 */
[----:B0-----:R-:W-:Y:S06]  /*0b40*/  @P0 BRA `(.L_x_20124) ;  /* 0x0000001800740947 */ /* 0x001fec0003800000 */
        /* <DEDUP_REMOVED lines=15> */
[----:B------:R-:W-:Y:S02]  /*0c40*/  LOP3.LUT R8, R8, 0x7, RZ, 0xc0, !PT ;  /* 0x0000000708087812 */ /* 0x000fe400078ec0ff */
[C---:B------:R-:W-:Y:S02]  /*0c50*/  LEA R19, R6.reuse, R3, 0x5 ;  /* 0x0000000306137211 */ /* 0x040fe400078e28ff */
[----:B------:R-:W-:Y:S02]  /*0c60*/  LEA R3, R6, UR26, 0x3 ;  /* 0x0000001a06037c11 */ /* 0x000fe4000f8e18ff */
[----:B------:R-:W-:Y:S01]  /*0c70*/  LOP3.LUT R2, R2, 0x38, RZ, 0xc0, !PT ;  /* 0x0000003802027812 */ /* 0x000fe200078ec0ff */
[----:B------:R-:W-:Y:S01]  /*0c80*/  VIADD R19, R19, UR5 ;  /* 0x0000000513137c36 */ /* 0x000fe20008000000 */
[----:B------:R-:W-:Y:S01]  /*0c90*/  IADD3 R16, PT, PT, R3, 0x1, RZ ;  /* 0x0000000103107810 */ /* 0x000fe20007ffe0ff */
[----:B------:R-:W-:Y:S01]  /*0ca0*/  IMAD.IADD R8, R8, 0x1, R3 ;  /* 0x0000000108087824 */ /* 0x000fe200078e0203 */
[----:B------:R-:W-:Y:S01]  /*0cb0*/  IADD3 R26, P0, PT, R2, UR4, RZ ;  /* 0x00000004021a7c10 */ /* 0x000fe2000ff1e0ff */
[----:B--2---:R-:W-:Y:S01]  /*0cc0*/  IMAD.U32 R3, RZ, RZ, UR6 ;  /* 0x00000006ff037e24 */ /* 0x004fe2000f8e00ff */
[----:B------:R-:W-:Y:S01]  /*0cd0*/  MOV R2, UR4 ;  /* 0x0000000400027c02 */ /* 0x000fe20008000f00 */
[----:B------:R-:W-:-:S02]  /*0ce0*/  VIADD R18, R8, -UR23 ;  /* 0x8000001708127c36 */ /* 0x000fc40008000000 */
[----:B------:R-:W-:Y:S01]  /*0cf0*/  VIADD R17, R8, 0x1 ;  /* 0x0000000108117836 */ /* 0x000fe20000000000 */
[----:B------:R-:W-:Y:S02]  /*0d00*/  IADD3 R3, PT, PT, -R3, UR17, RZ ;  /* 0x0000001103037c10 */ /* 0x000fe4000fffe1ff */
[----:B------:R-:W-:-:S07]  /*0d10*/  LEA.HI.X.SX32 R27, R2, RZ, 0x1, P0 ;  /* 0x000000ff021b7211 */ /* 0x000fce00000f0eff */
.L_x_20129:
[----:B0-----:R-:W0:Y:S01]  /*0d20*/  LDC R13, c[0x0][0x400] ;  /* 0x00010000ff0d7b82 */ /* 0x001e220000000800 */
        /* <DEDUP_REMOVED lines=40> */
[----:B------:R-:W-:Y:S02]  /*0fb0*/  ISETP.GT.AND P0, PT, R12, R3, PT ;  /* 0x000000030c00720c */ /* 0x000fe40003f04270 */
[----:B------:R-:W-:Y:S02]  /*0fc0*/  LOP3.LUT R6, R0, 0x3, RZ, 0xc0, !PT ;  /* 0x0000000300067812 */ /* 0x000fe400078ec0ff */
        /* <DEDUP_REMOVED lines=9> */
.L_x_20126:
[----:B------:R-:W2:Y:S04]  /*1060*/  LDG.E.CONSTANT R9, desc[UR14][R4.64] ;  /* 0x0000000e04097981 */ /* 0x000ea8000c1e9900 */
[----:B------:R-:W0:Y:S01]  /*1070*/  LDS.128 R12, [R22+UR28] ;  /* 0x0000001c160c7984 */ /* 0x000e220008000c00 */
        /* <DEDUP_REMOVED lines=11> */
[----:B0-----:R-:W-:-:S03]  /*1130*/  SHF.L.U32 R9, R13, 0x10, RZ ;  /* 0x000000100d097819 */ /* 0x001fc600000006ff */
[----:B------:R-:W4:Y:S04]  /*1140*/  LDG.E.CONSTANT R34, desc[UR14][R28.64+0x300] ;  /* 0x0003000e1c227981 */ /* 0x000f28000c1e9900 */
[----:B------:R-:W4:Y:S01]  /*1150*/  LDG.E.CONSTANT R25, desc[UR14][R28.64+0x380] ;  /* 0x0003800e1c197981 */ /* 0x000f22000c1e9900 */
[----:B------:R-:W-:-:S03]  /*1160*/  PRMT R13, R13, 0x7632, R13 ;  /* 0x000076320d0d7816 */ /* 0x000fc6000000000d */
[----:B------:R-:W4:Y:S04]  /*1170*/  LDG.E.CONSTANT R37, desc[UR14][R28.64+0x500] ;  /* 0x0005000e1c257981 */ /* 0x000f28000c1e9900 */
[----:B------:R-:W4:Y:S01]  /*1180*/  LDG.E.CONSTANT R36, desc[UR14][R28.64+0x680] ;  /* 0x0006800e1c247981 */ /* 0x000f22000c1e9900 */
[----:B--2---:R-:W-:-:S04]  /*1190*/  IMAD.U32 R30, R11, 0x10000, RZ ;  /* 0x000100000b1e7824 */ /* 0x004fc800078e00ff */
[----:B------:R-:W-:Y:S01]  /*11a0*/  FMUL.FTZ R32, R9, R30 ;  /* 0x0000001e09207220 */ /* 0x000fe20000410000 */
[----:B---3--:R-:W-:Y:S01]  /*11b0*/  SHF.L.U32 R30, R10, 0x10, RZ ;  /* 0x000000100a1e7819 */ /* 0x008fe200000006ff */
[----:B------:R-:W-:Y:S01]  /*11c0*/  IMAD.U32 R9, R12, 0x10000, RZ ;  /* 0x000100000c097824 */ /* 0x000fe200078e00ff */
[----:B------:R-:W-:-:S03]  /*11d0*/  PRMT R10, R11, 0x7632, R10 ;  /* 0x000076320b0a7816 */ /* 0x000fc6000000000a */
[----:B------:R-:W-:Y:S01]  /*11e0*/  FFMA.FTZ R9, R9, R30, R32 ;  /* 0x0000001e09097223 */ /* 0x000fe20000010020 */
[----:B------:R-:W-:Y:S01]  /*11f0*/  PRMT R12, R12, 0x7632, R12 ;  /* 0x000076320c0c7816 */ /* 0x000fe2000000000c */
[C---:B------:R-:W-:Y:S01]  /*1200*/  IMAD.U32 R32, R10.reuse, 0x10000, RZ ;  /* 0x000100000a207824 */ /* 0x040fe200078e00ff */
[----:B------:R-:W-:Y:S01]  /*1210*/  PRMT R10, R10, 0x7632, R10 ;  /* 0x000076320a0a7816 */ /* 0x000fe2000000000a */
[----:B------:R-:W-:Y:S01]  /*1220*/  IMAD.U32 R11, R13, 0x10000, RZ ;  /* 0x000100000d0b7824 */ /* 0x000fe200078e00ff */
[----:B------:R-:W-:Y:S01]  /*1230*/  SHF.L.U32 R12, R12, 0x10, RZ ;  /* 0x000000100c0c7819 */ /* 0x000fe200000006ff */
[----:B------:R-:W2:Y:S02]  /*1240*/  LDG.E.CONSTANT R30, desc[UR14][R28.64+0x400] ;  /* 0x0004000e1c1e7981 */ /* 0x000ea4000c1e9900 */
[----:B------:R-:W-:Y:S01]  /*1250*/  FMUL.FTZ R11, R11, R32 ;  /* 0x000000200b0b7220 */ /* 0x000fe20000410000 */
[----:B------:R-:W-:Y:S01]  /*1260*/  IMAD.U32 R10, R10, 0x10000, RZ ;  /* 0x000100000a0a7824 */ /* 0x000fe200078e00ff */
[----:B------:R-:W3:Y:S03]  /*1270*/  LDG.E.CONSTANT R32, desc[UR14][R28.64+0x480] ;  /* 0x0004800e1c207981 */ /* 0x000ee6000c1e9900 */
[----:B------:R-:W-:Y:S01]  /*1280*/  FFMA.FTZ R11, R12, R10, R11 ;  /* 0x0000000a0c0b7223 */ /* 0x000fe2000001000b */
[----:B------:R-:W-:Y:S01]  /*1290*/  IMAD.U32 R10, R14, 0x10000, RZ ;  /* 0x000100000e0a7824 */ /* 0x000fe200078e00ff */
[----:B----4-:R-:W-:-:S02]  /*12a0*/  SHF.L.U32 R12, R8, 0x10, RZ ;  /* 0x00000010080c7819 */ /* 0x010fc400000006ff */
[----:B------:R-:W-:Y:S02]  /*12b0*/  PRMT R14, R14, 0x7632, R14 ;  /* 0x000076320e0e7816 */ /* 0x000fe4000000000e */
[----:B------:R-:W-:Y:S01]  /*12c0*/  PRMT R8, R8, 0x7632, R8 ;  /* 0x0000763208087816 */ /* 0x000fe20000000008 */
[----:B------:R-:W-:Y:S02]  /*12d0*/  FFMA.FTZ R9, R10, R12, R9 ;  /* 0x0000000c0a097223 */ /* 0x000fe40000010009 */
[----:B------:R-:W-:Y:S02]  /*12e0*/  IMAD.U32 R12, R14, 0x10000, RZ ;  /* 0x000100000e0c7824 */ /* 0x000fe400078e00ff */
[----:B------:R-:W-:Y:S02]  /*12f0*/  IMAD.U32 R8, R8, 0x10000, RZ ;  /* 0x0001000008087824 */ /* 0x000fe400078e00ff */
[----:B------:R-:W-:Y:S02]  /*1300*/  IMAD.U32 R13, R35, 0x10000, RZ ;  /* 0x00010000230d7824 */ /* 0x000fe400078e00ff */
[----:B------:R-:W-:Y:S01]  /*1310*/  FFMA.FTZ R12, R12, R8, R11 ;  /* 0x000000080c0c7223 */ /* 0x000fe2000001000b */
[----:B------:R-:W-:-:S05]  /*1320*/  SHF.L.U32 R8, R15, 0x10, RZ ;  /* 0x000000100f087819 */ /* 0x000fca00000006ff */
        /* <DEDUP_REMOVED lines=11> */
[----:B------:R-:W-:-:S03]  /*13e0*/  PRMT R8, R8, 0x7632, R8 ;  /* 0x0000763208087816 */ /* 0x000fc60000000008 */
[----:B------:R-:W-:Y:S01]  /*13f0*/  FFMA.FTZ R13, R14, R15, R13 ;  /* 0x0000000f0e0d7223 */ /* 0x000fe2000001000d */
[----:B------:R-:W-:Y:S01]  /*1400*/  SHF.L.U32 R15, R8, 0x10, RZ ;  /* 0x00000010080f7819 */ /* 0x000fe200000006ff */
[----:B------:R-:W-:Y:S02]  /*1410*/  IMAD.U32 R8, R31, 0x10000, RZ ;  /* 0x000100001f087824 */ /* 0x000fe400078e00ff */
[----:B------:R-:W4:Y:S01]  /*1420*/  LDG.E.CONSTANT R31, desc[UR14][R28.64+0x580] ;  /* 0x0005800e1c1f7981 */ /* 0x000f22000c1e9900 */
[----:B------:R-:W-:Y:S01]  /*1430*/  SHF.L.U32 R14, R33, 0x10, RZ ;  /* 0x00000010210e7819 */ /* 0x000fe200000006ff */
[----:B------:R-:W-:Y:S01]  /*1440*/  FFMA.FTZ R12, R15, R8, R12 ;  /* 0x000000080f0c7223 */ /* 0x000fe2000001000c */
[C---:B------:R-:W-:Y:S01]  /*1450*/  IMAD.U32 R8, R9.reuse, 0x10000, RZ ;  /* 0x0001000009087824 */ /* 0x040fe200078e00ff */
[----:B------:R-:W-:Y:S02]  /*1460*/  PRMT R9, R9, 0x7632, R9 ;  /* 0x0000763209097816 */ /* 0x000fe40000000009 */
[----:B------:R-:W-:-:S03]  /*1470*/  PRMT R33, R33, 0x7632, R33 ;  /* 0x0000763221217816 */ /* 0x000fc60000000021 */
[----:B------:R-:W-:Y:S02]  /*1480*/  IMAD.U32 R9, R9, 0x10000, RZ ;  /* 0x0001000009097824 */ /* 0x000fe400078e00ff */
[----:B------:R-:W-:Y:S02]  /*1490*/  IMAD.U32 R33, R33, 0x10000, RZ ;  /* 0x0001000021217824 */ /* 0x000fe400078e00ff */
[----:B------:R-:W-:Y:S01]  /*14a0*/  FFMA.FTZ R13, R8, R14, R13 ;  /* 0x0000000e080d7223 */ /* 0x000fe2000001000d */
[----:B------:R-:W-:Y:S01]  /*14b0*/  SHF.L.U32 R8, R10, 0x10, RZ ;  /* 0x000000100a087819 */ /* 0x000fe200000006ff */
[----:B------:R-:W-:Y:S01]  /*14c0*/  FFMA.FTZ R12, R9, R33, R12 ;  /* 0x00000021090c7223 */ /* 0x000fe2000001000c */
[C---:B------:R-:W-:Y:S01]  /*14d0*/  IMAD.U32 R9, R34.reuse, 0x10000, RZ ;  /* 0x0001000022097824 */ /* 0x040fe200078e00ff */
[----:B------:R-:W-:Y:S01]  /*14e0*/  PRMT R34, R34, 0x7632, R34 ;  /* 0x0000763222227816 */ /* 0x000fe20000000022 */
[----:B------:R-:W-:Y:S01]  /*14f0*/  IMAD.U32 R14, R11, 0x10000, RZ ;  /* 0x000100000b0e7824 */ /* 0x000fe200078e00ff */
[----:B------:R-:W-:Y:S01]  /*1500*/  PRMT R10, R10, 0x7632, R10 ;  /* 0x000076320a0a7816 */ /* 0x000fe2000000000a */
[----:B------:R-:W-:Y:S01]  /*1510*/  FFMA.FTZ R13, R8, R9, R13 ;  /* 0x00000009080d7223 */ /* 0x000fe2000001000d */
[----:B------:R-:W4:Y:S01]  /*1520*/  LDG.E.CONSTANT R33, desc[UR14][R28.64+0x880] ;  /* 0x0008800e1c217981 */ /* 0x000f22000c1e9900 */
[----:B------:R-:W-:-:S03]  /*1530*/  IMAD.U32 R8, R34, 0x10000, RZ ;  /* 0x0001000022087824 */ /* 0x000fc600078e00ff */
[----:B------:R-:W4:Y:S01]  /*1540*/  LDG.E.CONSTANT R34, desc[UR14][R28.64+0x600] ;  /* 0x0006000e1c227981 */ /* 0x000f22000c1e9900 */
[----:B------:R-:W-:Y:S01]  /*1550*/  SHF.L.U32 R9, R10, 0x10, RZ ;  /* 0x000000100a097819 */ /* 0x000fe200000006ff */
[C---:B------:R-:W-:Y:S01]  /*1560*/  IMAD.U32 R10, R25.reuse, 0x10000, RZ ;  /* 0x00010000190a7824 */ /* 0x040fe200078e00ff */
[----:B------:R-:W-:Y:S02]  /*1570*/  PRMT R25, R25, 0x7632, R25 ;  /* 0x0000763219197816 */ /* 0x000fe40000000019 */
[----:B------:R-:W-:Y:S01]  /*1580*/  PRMT R11, R11, 0x7632, R11 ;  /* 0x000076320b0b7816 */ /* 0x000fe2000000000b */
[----:B------:R-:W-:Y:S02]  /*1590*/  FFMA.FTZ R8, R9, R8, R12 ;  /* 0x0000000809087223 */ /* 0x000fe4000001000c */
[----:B------:R-:W-:Y:S01]  /*15a0*/  IMAD.U32 R25, R25, 0x10000, RZ ;  /* 0x0001000019197824 */ /* 0x000fe200078e00ff */
[----:B------:R-:W-:-:S05]  /*15b0*/  SHF.L.U32 R11, R11, 0x10, RZ ;  /* 0x000000100b0b7819 */ /* 0x000fca00000006ff */
[----:B------:R-:W-:Y:S02]  /*15c0*/  FFMA.FTZ R8, R11, R25, R8 ;  /* 0x000000190b087223 */ /* 0x000fe40000010008 */
[----:B------:R-:W4:Y:S01]  /*15d0*/  LDG.E.CONSTANT R25, desc[UR14][R28.64+0x780] ;  /* 0x0007800e1c197981 */ /* 0x000f22000c1e9900 */
[----:B------:R-:W-:-:S03]  /*15e0*/  FFMA.FTZ R9, R14, R10, R13 ;  /* 0x0000000a0e097223 */ /* 0x000fc6000001000d */
[----:B------:R-:W0:Y:S02]  /*15f0*/  LDS.128 R12, [R22+UR28+0x20] ;  /* 0x0000201c160c7984 */ /* 0x000e240008000c00 */
[C---:B0-----:R-:W-:Y:S01]  /*1600*/  IMAD.U32 R10, R12.reuse, 0x10000, RZ ;  /* 0x000100000c0a7824 */ /* 0x041fe200078e00ff */
[----:B------:R-:W-:Y:S02]  /*1610*/  PRMT R12, R12, 0x7632, R12 ;  /* 0x000076320c0c7816 */ /* 0x000fe4000000000c */
        /* <DEDUP_REMOVED lines=8> */
[----:B------:R-:W-:Y:S01]  /*16a0*/  PRMT R13, R13, 0x7632, R13 ;  /* 0x000076320d0d7816 */ /* 0x000fe2000000000d */
[----:B------:R-:W2:Y:S01]  /*16b0*/  LDG.E.CONSTANT R30, desc[UR14][R28.64+0x800] ;  /* 0x0008000e1c1e7981 */ /* 0x000ea2000c1e9900 */
[----:B------:R-:W-:Y:S01]  /*16c0*/  PRMT R32, R32, 0x7632, R32 ;  /* 0x0000763220207816 */ /* 0x000fe20000000020 */
[----:B------:R-:W-:Y:S01]  /*16d0*/  FFMA.FTZ R9, R10, R11, R9 ;  /* 0x0000000b0a097223 */ /* 0x000fe20000010009 */
[C---:B------:R-:W-:Y:S01]  /*16e0*/  IMAD.U32 R10, R14.reuse, 0x10000, RZ ;  /* 0x000100000e0a7824 */ /* 0x040fe200078e00ff */
[----:B------:R-:W-:Y:S01]  /*16f0*/  PRMT R14, R14, 0x7632, R14 ;  /* 0x000076320e0e7816 */ /* 0x000fe2000000000e */
[----:B------:R-:W-:Y:S01]  /*1700*/  IMAD.U32 R11, R37, 0x10000, RZ ;  /* 0x00010000250b7824 */ /* 0x000fe200078e00ff */
[----:B------:R-:W-:Y:S01]  /*1710*/  SHF.L.U32 R32, R32, 0x10, RZ ;  /* 0x0000001020207819 */ /* 0x000fe200000006ff */
[----:B------:R-:W-:Y:S01]  /*1720*/  IMAD.U32 R13, R13, 0x10000, RZ ;  /* 0x000100000d0d7824 */ /* 0x000fe200078e00ff */
[----:B------:R-:W-:Y:S01]  /*1730*/  PRMT R37, R37, 0x7632, R37 ;  /* 0x0000763225257816 */ /* 0x000fe20000000025 */
[----:B------:R-:W-:Y:S01]  /*1740*/  FFMA.FTZ R9, R10, R11, R9 ;  /* 0x0000000b0a097223 */ /* 0x000fe20000010009 */
[----:B------:R-:W-:Y:S01]  /*1750*/  SHF.L.U32 R11, R14, 0x10, RZ ;  /* 0x000000100e0b7819 */ /* 0x000fe200000006ff */
[----:B------:R-:W-:-:S02]  /*1760*/  FFMA.FTZ R8, R13, R32, R8 ;  /* 0x000000200d087223 */ /* 0x000fc40000010008 */
[----:B------:R-:W-:Y:S02]  /*1770*/  IMAD.U32 R12, R37, 0x10000, RZ ;  /* 0x00010000250c7824 */ /* 0x000fe400078e00ff */
[----:B------:R-:W3:Y:S02]  /*1780*/  LDG.E.CONSTANT R37, desc[UR14][R28.64+0x900] ;  /* 0x0009000e1c257981 */ /* 0x000ee4000c1e9900 */
[----:B------:R-:W-:Y:S01]  /*1790*/  FFMA.FTZ R12, R11, R12, R8 ;  /* 0x0000000c0b0c7223 */ /* 0x000fe20000010008 */
[C---:B------:R-:W-:Y:S01]  /*17a0*/  IMAD.U32 R8, R15.reuse, 0x10000, RZ ;  /* 0x000100000f087824 */ /* 0x040fe200078e00ff */
[----:B------:R-:W-:-:S05]  /*17b0*/  PRMT R15, R15, 0x7632, R15 ;  /* 0x000076320f0f7816 */ /* 0x000fca000000000f */
[----:B------:R-:W-:Y:S01]  /*17c0*/  IMAD.U32 R15, R15, 0x10000, RZ ;  /* 0x000100000f0f7824 */ /* 0x000fe200078e00ff */
[----:B----4-:R-:W-:-:S05]  /*17d0*/  SHF.L.U32 R13, R31, 0x10, RZ ;  /* 0x000000101f0d7819 */ /* 0x010fca00000006ff */
[----:B------:R-:W-:Y:S02]  /*17e0*/  FFMA.FTZ R13, R8, R13, R9 ;  /* 0x0000000d080d7223 */ /* 0x000fe40000010009 */
[----:B------:R-:W0:Y:S01]  /*17f0*/  LDS.128 R8, [R22+UR28+0x30] ;  /* 0x0000301c16087984 */ /* 0x000e220008000c00 */
[----:B------:R-:W-:-:S05]  /*1800*/  PRMT R31, R31, 0x7632, R31 ;  /* 0x000076321f1f7816 */ /* 0x000fca000000001f */
[----:B------:R-:W-:-:S04]  /*1810*/  IMAD.U32 R31, R31, 0x10000, RZ ;  /* 0x000100001f1f7824 */ /* 0x000fc800078e00ff */
[----:B------:R-:W-:Y:S02]  /*1820*/  FFMA.FTZ R12, R15, R31, R12 ;  /* 0x0000001f0f0c7223 */ /* 0x000fe4000001000c */
[----:B------:R-:W4:Y:S01]  /*1830*/  LDG.E.CONSTANT R31, desc[UR14][R28.64+0x980] ;  /* 0x0009800e1c1f7981 */ /* 0x000f22000c1e9900 */
[C---:B------:R-:W-:Y:S01]  /*1840*/  IMAD.U32 R15, R34.reuse, 0x10000, RZ ;  /* 0x00010000220f7824 */ /* 0x040fe200078e00ff */
[----:B------:R-:W-:-:S04]  /*1850*/  PRMT R34, R34, 0x7632, R34 ;  /* 0x0000763222227816 */ /* 0x000fc80000000022 */
[----:B------:R-:W-:Y:S02]  /*1860*/  SHF.L.U32 R34, R34, 0x10, RZ ;  /* 0x0000001022227819 */ /* 0x000fe400000006ff */
[C---:B0-----:R-:W-:Y:S02]  /*1870*/  SHF.L.U32 R14, R8.reuse, 0x10, RZ ;  /* 0x00000010080e7819 */ /* 0x041fe400000006ff */
[----:B------:R-:W-:-:S03]  /*1880*/  PRMT R8, R8, 0x7632, R8 ;  /* 0x0000763208087816 */ /* 0x000fc60000000008 */
[----:B------:R-:W-:Y:S01]  /*1890*/  FFMA.FTZ R13, R14, R15, R13 ;  /* 0x0000000f0e0d7223 */ /* 0x000fe2000001000d */
[----:B------:R-:W-:Y:S02]  /*18a0*/  IMAD.U32 R14, R36, 0x10000, RZ ;  /* 0x00010000240e7824 */ /* 0x000fe400078e00ff */
[----:B------:R-:W-:Y:S01]  /*18b0*/  IMAD.U32 R15, R8, 0x10000, RZ ;  /* 0x00010000080f7824 */ /* 0x000fe200078e00ff */
[----:B------:R-:W-:Y:S01]  /*18c0*/  PRMT R36, R36, 0x7632, R36 ;  /* 0x0000763224247816 */ /* 0x000fe20000000024 */
[C---:B------:R-:W-:Y:S01]  /*18d0*/  IMAD.U32 R8, R9.reuse, 0x10000, RZ ;  /* 0x0001000009087824 */ /* 0x040fe200078e00ff */
[----:B------:R-:W-:Y:S01]  /*18e0*/  PRMT R9, R9, 0x7632, R9 ;  /* 0x0000763209097816 */ /* 0x000fe20000000009 */
[----:B------:R-:W-:Y:S02]  /*18f0*/  FFMA.FTZ R12, R15, R34, R12 ;  /* 0x000000220f0c7223 */ /* 0x000fe4000001000c */
[----:B------:R-:W-:Y:S01]  /*1900*/  FFMA.FTZ R13, R8, R14, R13 ;  /* 0x0000000e080d7223 */ /* 0x000fe2000001000d */
[----:B------:R-:W-:Y:S01]  /*1910*/  SHF.L.U32 R9, R9, 0x10, RZ ;  /* 0x0000001009097819 */ /* 0x000fe200000006ff */
[----:B------:R-:W-:Y:S01]  /*1920*/  IMAD.U32 R8, R36, 0x10000, RZ ;  /* 0x0001000024087824 */ /* 0x000fe200078e00ff */
[----:B------:R-:W-:Y:S01]  /*1930*/  PRMT R14, R35, 0x7632, R14 ;  /* 0x00007632230e7816 */ /* 0x000fe2000000000e */
[----:B------:R-:W4:Y:S02]  /*1940*/  LDG.E.CONSTANT R34, desc[UR14][R28.64+0xa00] ;  /* 0x000a000e1c227981 */ /* 0x000f24000c1e9900 */
[----:B------:R-:W-:Y:S01]  /*1950*/  FFMA.FTZ R8, R9, R8, R12 ;  /* 0x0000000809087223 */ /* 0x000fe2000001000c */
[C---:B------:R-:W-:Y:S01]  /*1960*/  IMAD.U32 R12, R10.reuse, 0x10000, RZ ;  /* 0x000100000a0c7824 */ /* 0x040fe200078e00ff */
[----:B------:R-:W-:Y:S01]  /*1970*/  PRMT R10, R10, 0x7632, R10 ;  /* 0x000076320a0a7816 */ /* 0x000fe2000000000a */
[----:B------:R-:W-:Y:S01]  /*1980*/  IMAD.U32 R32, R25, 0x10000, RZ ;  /* 0x0001000019207824 */ /* 0x000fe200078e00ff */
[----:B------:R-:W-:Y:S01]  /*1990*/  SHF.L.U32 R9, R35, 0x10, RZ ;  /* 0x0000001023097819 */ /* 0x000fe200000006ff */
[----:B------:R-:W4:Y:S02]  /*19a0*/  LDG.E.CONSTANT R36, desc[UR14][R28.64+0xf80] ;  /* 0x000f800e1c247981 */ /* 0x000f24000c1e9900 */
[----:B------:R-:W-:-:S02]  /*19b0*/  IMAD.U32 R35, R10, 0x10000, RZ ;  /* 0x000100000a237824 */ /* 0x000fc400078e00ff */
[----:B------:R-:W-:Y:S01]  /*19c0*/  IMAD.U32 R10, R14, 0x10000, RZ ;  /* 0x000100000e0a7824 */ /* 0x000fe200078e00ff */
[----:B------:R-:W-:-:S03]  /*19d0*/  PRMT R25, R25, 0x7632, R25 ;  /* 0x0000763219197816 */ /* 0x000fc60000000019 */
[----:B------:R-:W-:Y:S01]  /*19e0*/  FFMA.FTZ R8, R35, R10, R8 ;  /* 0x0000000a23087223 */ /* 0x000fe20000010008 */
[C---:B------:R-:W-:Y:S01]  /*19f0*/  SHF.L.U32 R10, R11.reuse, 0x10, RZ ;  /* 0x000000100b0a7819 */ /* 0x040fe200000006ff */
[----:B------:R-:W4:Y:S01]  /*1a00*/  LDG.E.CONSTANT R35, desc[UR14][R28.64+0xa80] ;  /* 0x000a800e1c237981 */ /* 0x000f22000c1e9900 */
[----:B------:R-:W-:Y:S02]  /*1a10*/  PRMT R11, R11, 0x7632, R11 ;  /* 0x000076320b0b7816 */ /* 0x000fe4000000000b */
[----:B------:R-:W-:-:S03]  /*1a20*/  SHF.L.U32 R25, R25, 0x10, RZ ;  /* 0x0000001019197819 */ /* 0x000fc600000006ff */
[----:B------:R-:W-:-:S04]  /*1a30*/  IMAD.U32 R11, R11, 0x10000, RZ ;  /* 0x000100000b0b7824 */ /* 0x000fc800078e00ff */
[----:B------:R-:W-:Y:S02]  /*1a40*/  FFMA.FTZ R8, R11, R25, R8 ;  /* 0x000000190b087223 */ /* 0x000fe40000010008 */
[----:B------:R-:W4:Y:S01]  /*1a50*/  LDG.E.CONSTANT R25, desc[UR14][R28.64+0xb00] ;  /* 0x000b000e1c197981 */ /* 0x000f22000c1e9900 */
[----:B------:R-:W-:-:S03]  /*1a60*/  FFMA.FTZ R9, R12, R9, R13 ;  /* 0x000000090c097223 */ /* 0x000fc6000001000d */
[----:B------:R-:W0:Y:S01]  /*1a70*/  LDS.128 R12, [R22+UR28+0x40] ;  /* 0x0000401c160c7984 */ /* 0x000e220008000c00 */
[----:B------:R-:W-:-:S03]  /*1a80*/  FFMA.FTZ R9, R10, R32, R9 ;  /* 0x000000200a097223 */ /* 0x000fc60000010009 */
[----:B------:R-:W4:Y:S01]  /*1a90*/  LDG.E.CONSTANT R32, desc[UR14][R28.64+0xb80] ;  /* 0x000b800e1c207981 */ /* 0x000f22000c1e9900 */
[C---:B0-----:R-:W-:Y:S01]  /*1aa0*/  IMAD.U32 R10, R12.reuse, 0x10000, RZ ;  /* 0x000100000c0a7824 */ /* 0x041fe200078e00ff */
[----:B------:R-:W-:Y:S01]  /*1ab0*/  PRMT R12, R12, 0x7632, R12 ;  /* 0x000076320c0c7816 */ /* 0x000fe2000000000c */
[C---:B--2---:R-:W-:Y:S01]  /*1ac0*/  IMAD.U32 R11, R30.reuse, 0x10000, RZ ;  /* 0x000100001e0b7824 */ /* 0x044fe200078e00ff */
[----:B------:R-:W-:-:S03]  /*1ad0*/  PRMT R30, R30, 0x7632, R30 ;  /* 0x000076321e1e7816 */ /* 0x000fc6000000001e */
[----:B------:R-:W-:Y:S01]  /*1ae0*/  FFMA.FTZ R9, R10, R11, R9 ;  /* 0x0000000b0a097223 */ /* 0x000fe20000010009 */
[----:B------:R-:W-:Y:S01]  /*1af0*/  SHF.L.U32 R11, R12, 0x10, RZ ;  /* 0x000000100c0b7819 */ /* 0x000fe200000006ff */
[----:B------:R-:W-:Y:S02]  /*1b00*/  IMAD.U32 R30, R30, 0x10000, RZ ;  /* 0x000100001e1e7824 */ /* 0x000fe400078e00ff */
[----:B------:R-:W-:Y:S02]  /*1b10*/  IMAD.U32 R10, R13, 0x10000, RZ ;  /* 0x000100000d0a7824 */ /* 0x000fe400078e00ff */
[----:B------:R-:W-:Y:S01]  /*1b20*/  FFMA.FTZ R8, R11, R30, R8 ;  /* 0x0000001e0b087223 */ /* 0x000fe20000010008 */
[----:B------:R-:W-:Y:S01]  /*1b30*/  SHF.L.U32 R11, R33, 0x10, RZ ;  /* 0x00000010210b7819 */ /* 0x000fe200000006ff */
[----:B------:R-:W2:Y:S01]  /*1b40*/  LDG.E.CONSTANT R30, desc[UR14][R28.64+0xc00] ;  /* 0x000c000e1c1e7981 */ /* 0x000ea2000c1e9900 */
[----:B------:R-:W-:Y:S02]  /*1b50*/  PRMT R13, R13, 0x7632, R13 ;  /* 0x000076320d0d7816 */ /* 0x000fe4000000000d */
[----:B------:R-:W-:Y:S01]  /*1b60*/  PRMT R33, R33, 0x7632, R33 ;  /* 0x0000763221217816 */ /* 0x000fe20000000021 */
[----:B------:R-:W-:Y:S01]  /*1b70*/  FFMA.FTZ R9, R10, R11, R9 ;  /* 0x0000000b0a097223 */ /* 0x000fe20000010009 */
[C---:B------:R-:W-:Y:S01]  /*1b80*/  SHF.L.U32 R10, R14.reuse, 0x10, RZ ;  /* 0x000000100e0a7819 */ /* 0x040fe200000006ff */
[----:B---3--:R-:W-:Y:S01]  /*1b90*/  IMAD.U32 R11, R37, 0x10000, RZ ;  /* 0x00010000250b7824 */ /* 0x008fe200078e00ff */
[----:B------:R-:W-:Y:S01]  /*1ba0*/  PRMT R14, R14, 0x7632, R14 ;  /* 0x000076320e0e7816 */ /* 0x000fe2000000000e */
[----:B------:R-:W-:Y:S01]  /*1bb0*/  IMAD.U32 R13, R13, 0x10000, RZ ;  /* 0x000100000d0d7824 */ /* 0x000fe200078e00ff */
[----:B------:R-:W-:Y:S01]  /*1bc0*/  PRMT R37, R37, 0x7632, R37 ;  /* 0x0000763225257816 */ /* 0x000fe20000000025 */
[----:B------:R-:W-:-:S02]  /*1bd0*/  IMAD.U32 R33, R33, 0x10000, RZ ;  /* 0x0001000021217824 */ /* 0x000fc400078e00ff */
[----:B------:R-:W-:Y:S01]  /*1be0*/  FFMA.FTZ R9, R10, R11, R9 ;  /* 0x0000000b0a097223 */ /* 0x000fe20000010009 */
[----:B------:R-:W-:Y:S01]  /*1bf0*/  IMAD.U32 R11, R14, 0x10000, RZ ;  /* 0x000100000e0b7824 */ /* 0x000fe200078e00ff */
[----:B------:R-:W-:Y:S01]  /*1c00*/  SHF.L.U32 R12, R37, 0x10, RZ ;  /* 0x00000010250c7819 */ /* 0x000fe200000006ff */
[----:B------:R-:W-:Y:S01]  /*1c10*/  FFMA.FTZ R8, R13, R33, R8 ;  /* 0x000000210d087223 */ /* 0x000fe20000010008 */
[----:B------:R-:W-:Y:S01]  /*1c20*/  IMAD.U32 R10, R15, 0x10000, RZ ;  /* 0x000100000f0a7824 */ /* 0x000fe200078e00ff */
[----:B------:R-:W3:Y:S02]  /*1c30*/  LDG.E.CONSTANT R33, desc[UR14][R28.64+0xc80] ;  /* 0x000c800e1c217981 */ /* 0x000ee4000c1e9900 */
[----:B------:R-:W-:Y:S01]  /*1c40*/  FFMA.FTZ R12, R11, R12, R8 ;  /* 0x0000000c0b0c7223 */ /* 0x000fe20000010008 */
[----:B------:R-:W-:-:S04]  /*1c50*/  PRMT R15, R15, 0x7632, R15 ;  /* 0x000076320f0f7816 */ /* 0x000fc8000000000f */
[----:B------:R-:W-:Y:S01]  /*1c60*/  SHF.L.U32 R15, R15, 0x10, RZ ;  /* 0x000000100f0f7819 */ /* 0x000fe200000006ff */
[----:B----4-:R-:W-:-:S04]  /*1c70*/  IMAD.U32 R13, R31, 0x10000, RZ ;  /* 0x000100001f0d7824 */ /* 0x010fc800078e00ff */
[----:B------:R-:W-:Y:S02]  /*1c80*/  FFMA.FTZ R13, R10, R13, R9 ;  /* 0x0000000d0a0d7223 */ /* 0x000fe40000010009 */
[----:B------:R-:W0:Y:S01]  /*1c90*/  LDS.128 R8, [R22+UR28+0x50] ;  /* 0x0000501c16087984 */ /* 0x000e220008000c00 */
[----:B------:R-:W-:-:S05]  /*1ca0*/  PRMT R31, R31, 0x7632, R31 ;  /* 0x000076321f1f7816 */ /* 0x000fca000000001f */
[----:B------:R-:W-:-:S04]  /*1cb0*/  IMAD.U32 R31, R31, 0x10000, RZ ;  /* 0x000100001f1f7824 */ /* 0x000fc800078e00ff */
[----:B------:R-:W-:Y:S02]  /*1cc0*/  FFMA.FTZ R12, R15, R31, R12 ;  /* 0x0000001f0f0c7223 */ /* 0x000fe4000001000c */
[----:B------:R-:W4:Y:S01]  /*1cd0*/  LDG.E.CONSTANT R31, desc[UR14][R28.64+0xd00] ;  /* 0x000d000e1c1f7981 */ /* 0x000f22000c1e9900 */
[----:B0-----:R-:W-:Y:S01]  /*1ce0*/  IMAD.U32 R14, R8, 0x10000, RZ ;  /* 0x00010000080e7824 */ /* 0x001fe200078e00ff */
[----:B------:R-:W-:Y:S02]  /*1cf0*/  SHF.L.U32 R15, R34, 0x10, RZ ;  /* 0x00000010220f7819 */ /* 0x000fe400000006ff */
[----:B------:R-:W-:Y:S02]  /*1d00*/  PRMT R8, R8, 0x7632, R8 ;  /* 0x0000763208087816 */ /* 0x000fe40000000008 */
[----:B------:R-:W-:Y:S01]  /*1d10*/  PRMT R34, R34, 0x7632, R34 ;  /* 0x0000763222227816 */ /* 0x000fe20000000022 */
[----:B------:R-:W-:Y:S02]  /*1d20*/  FFMA.FTZ R13, R14, R15, R13 ;  /* 0x0000000f0e0d7223 */ /* 0x000fe4000001000d */
[----:B------:R-:W-:Y:S01]  /*1d30*/  IMAD.U32 R15, R8, 0x10000, RZ ;  /* 0x00010000080f7824 */ /* 0x000fe200078e00ff */
[C---:B------:R-:W-:Y:S01]  /*1d40*/  SHF.L.U32 R8, R9.reuse, 0x10, RZ ;  /* 0x0000001009087819 */ /* 0x040fe200000006ff */
[----:B------:R-:W-:Y:S01]  /*1d50*/  IMAD.U32 R34, R34, 0x10000, RZ ;  /* 0x0001000022227824 */ /* 0x000fe200078e00ff */
[----:B------:R-:W-:Y:S01]  /*1d60*/  PRMT R9, R9, 0x7632, R9 ;  /* 0x0000763209097816 */ /* 0x000fe20000000009 */
[C---:B------:R-:W-:Y:S01]  /*1d70*/  IMAD.U32 R14, R35.reuse, 0x10000, RZ ;  /* 0x00010000230e7824 */ /* 0x040fe200078e00ff */
[----:B------:R-:W-:-:S03]  /*1d80*/  PRMT R35, R35, 0x7632, R35 ;  /* 0x0000763223237816 */ /* 0x000fc60000000023 */
[----:B------:R-:W-:Y:S01]  /*1d90*/  FFMA.FTZ R8, R8, R14, R13 ;  /* 0x0000000e08087223 */ /* 0x000fe2000001000d */
[C---:B------:R-:W-:Y:S01]  /*1da0*/  IMAD.U32 R13, R10.reuse, 0x10000, RZ ;  /* 0x000100000a0d7824 */ /* 0x040fe200078e00ff */
[----:B------:R-:W-:Y:S01]  /*1db0*/  SHF.L.U32 R35, R35, 0x10, RZ ;  /* 0x0000001023237819 */ /* 0x000fe200000006ff */
[----:B------:R-:W-:Y:S01]  /*1dc0*/  FFMA.FTZ R12, R15, R34, R12 ;  /* 0x000000220f0c7223 */ /* 0x000fe2000001000c */
[----:B------:R-:W-:Y:S01]  /*1dd0*/  PRMT R10, R10, 0x7632, R10 ;  /* 0x000076320a0a7816 */ /* 0x000fe2000000000a */
[----:B------:R-:W-:Y:S01]  /*1de0*/  IMAD.U32 R9, R9, 0x10000, RZ ;  /* 0x0001000009097824 */ /* 0x000fe200078e00ff */
[----:B------:R-:W4:Y:S01]  /*1df0*/  LDG.E.CONSTANT R34, desc[UR14][R28.64+0xd80] ;  /* 0x000d800e1c227981 */ /* 0x000f22000c1e9900 */
[C---:B------:R-:W-:Y:S01]  /*1e00*/  IMAD.U32 R14, R25.reuse, 0x10000, RZ ;  /* 0x00010000190e7824 */ /* 0x040fe200078e00ff */
[----:B------:R-:W-:Y:S01]  /*1e10*/  PRMT R25, R25, 0x7632, R25 ;  /* 0x0000763219197816 */ /* 0x000fe20000000019 */
[----:B------:R-:W-:Y:S01]  /*1e20*/  FFMA.FTZ R9, R9, R35, R12 ;  /* 0x0000002309097223 */ /* 0x000fe2000001000c */
[----:B------:R-:W-:Y:S01]  /*1e30*/  SHF.L.U32 R10, R10, 0x10, RZ ;  /* 0x000000100a0a7819 */ /* 0x000fe200000006ff */
[----:B------:R-:W-:Y:S01]  /*1e40*/  FFMA.FTZ R8, R13, R14, R8 ;  /* 0x0000000e0d087223 */ /* 0x000fe20000010008 */
[----:B------:R-:W4:Y:S01]  /*1e50*/  LDG.E.CONSTANT R35, desc[UR14][R28.64+0xf00] ;  /* 0x000f000e1c237981 */ /* 0x000f22000c1e9900 */
[----:B------:R-:W-:-:S03]  /*1e60*/  IMAD.U32 R25, R25, 0x10000, RZ ;  /* 0x0001000019197824 */ /* 0x000fc600078e00ff */
[----:B------:R-:W0:Y:S01]  /*1e70*/  LDS.128 R12, [R22+UR28+0x60] ;  /* 0x0000601c160c7984 */ /* 0x000e220008000c00 */
        /* <DEDUP_REMOVED lines=8> */
[----:B------:R-:W-:-:S04]  /*1f00*/  IMAD.U32 R10, R11, 0x10000, RZ ;  /* 0x000100000b0a7824 */ /* 0x000fc800078e00ff */
[----:B------:R-:W-:Y:S02]  /*1f10*/  FFMA.FTZ R9, R10, R32, R9 ;  /* 0x000000200a097223 */ /* 0x000fe40000010009 */
[----:B------:R1:W4:Y:S01]  /*1f20*/  LDG.E.CONSTANT R32, desc[UR14][R28.64+0xe80] ;  /* 0x000e800e1c207981 */ /* 0x000322000c1e9900 */
[C---:B0-----:R-:W-:Y:S02]  /*1f30*/  SHF.L.U32 R11, R12.reuse, 0x10, RZ ;  /* 0x000000100c0b7819 */ /* 0x041fe400000006ff */
[----:B------:R-:W-:-:S05]  /*1f40*/  PRMT R12, R12, 0x7632, R12 ;  /* 0x000076320c0c7816 */ /* 0x000fca000000000c */
[----:B------:R-:W-:Y:S01]  /*1f50*/  IMAD.U32 R12, R12, 0x10000, RZ ;  /* 0x000100000c0c7824 */ /* 0x000fe200078e00ff */
[----:B-1----:R-:W-:Y:S01]  /*1f60*/  SHF.L.U32 R28, R15, 0x10, RZ ;  /* 0x000000100f1c7819 */ /* 0x002fe200000006ff */
[----:B------:R-:W-:Y:S01]  /*1f70*/  UMOV UR4, 0xffffffff ;  /* 0xffffffff00047882 */ /* 0x000fe20000000000 */
[----:B------:R-:W-:Y:S02]  /*1f80*/  ISETP.NE.AND P0, PT, R6, RZ, PT ;  /* 0x000000ff0600720c */ /* 0x000fe40003f05270 */
[----:B-----5:R-:W-:Y:S01]  /*1f90*/  FSETP.NEU.FTZ.AND P1, PT, R23, RZ, PT ;  /* 0x000000ff1700720b */ /* 0x020fe20003f3d000 */
[C---:B--2---:R-:W-:Y:S01]  /*1fa0*/  IMAD.U32 R10, R30.reuse, 0x10000, RZ ;  /* 0x000100001e0a7824 */ /* 0x044fe200078e00ff */
[----:B------:R-:W-:-:S03]  /*1fb0*/  PRMT R30, R30, 0x7632, R30 ;  /* 0x000076321e1e7816 */ /* 0x000fc6000000001e */
[----:B------:R-:W-:Y:S01]  /*1fc0*/  FFMA.FTZ R8, R11, R10, R8 ;  /* 0x0000000a0b087223 */ /* 0x000fe20000010008 */
[----:B------:R-:W-:Y:S01]  /*1fd0*/  SHF.L.U32 R30, R30, 0x10, RZ ;  /* 0x000000101e1e7819 */ /* 0x000fe200000006ff */
[C---:B------:R-:W-:Y:S01]  /*1fe0*/  IMAD.U32 R11, R13.reuse, 0x10000, RZ ;  /* 0x000100000d0b7824 */ /* 0x040fe200078e00ff */
[----:B------:R-:W-:-:S03]  /*1ff0*/  PRMT R13, R13, 0x7632, R13 ;  /* 0x000076320d0d7816 */ /* 0x000fc6000000000d */
[----:B------:R-:W-:Y:S02]  /*2000*/  FFMA.FTZ R9, R12, R30, R9 ;  /* 0x0000001e0c097223 */ /* 0x000fe40000010009 */
[----:B------:R-:W-:Y:S02]  /*2010*/  IMAD.U32 R12, R13, 0x10000, RZ ;  /* 0x000100000d0c7824 */ /* 0x000fe400078e00ff */
[C---:B---3--:R-:W-:Y:S01]  /*2020*/  IMAD.U32 R10, R33.reuse, 0x10000, RZ ;  /* 0x00010000210a7824 */ /* 0x048fe200078e00ff */
[----:B------:R-:W-:-:S03]  /*2030*/  PRMT R33, R33, 0x7632, R33 ;  /* 0x0000763221217816 */ /* 0x000fc60000000021 */
[----:B------:R-:W-:Y:S01]  /*2040*/  FFMA.FTZ R8, R11, R10, R8 ;  /* 0x0000000a0b087223 */ /* 0x000fe20000010008 */
[----:B------:R-:W-:Y:S01]  /*2050*/  SHF.L.U32 R11, R14, 0x10, RZ ;  /* 0x000000100e0b7819 */ /* 0x000fe200000006ff */
[----:B------:R-:W-:-:S04]  /*2060*/  IMAD.U32 R33, R33, 0x10000, RZ ;  /* 0x0001000021217824 */ /* 0x000fc800078e00ff */
[----:B------:R-:W-:Y:S01]  /*2070*/  FFMA.FTZ R12, R12, R33, R9 ;  /* 0x000000210c0c7223 */ /* 0x000fe20000010009 */
[----:B------:R-:W-:-:S05]  /*2080*/  PRMT R14, R14, 0x7632, R14 ;  /* 0x000076320e0e7816 */ /* 0x000fca000000000e */
[----:B------:R-:W-:Y:S01]  /*2090*/  IMAD.U32 R29, R14, 0x10000, RZ ;  /* 0x000100000e1d7824 */ /* 0x000fe200078e00ff */
[----:B------:R-:W-:-:S05]  /*20a0*/  PRMT R14, R15, 0x7632, R14 ;  /* 0x000076320f0e7816 */ /* 0x000fca000000000e */
[----:B------:R-:W-:Y:S01]  /*20b0*/  IMAD.U32 R15, R14, 0x10000, RZ ;  /* 0x000100000e0f7824 */ /* 0x000fe200078e00ff */
[----:B----4-:R-:W-:-:S05]  /*20c0*/  SHF.L.U32 R13, R31, 0x10, RZ ;  /* 0x000000101f0d7819 */ /* 0x010fca00000006ff */
[----:B------:R-:W-:Y:S02]  /*20d0*/  FFMA.FTZ R13, R11, R13, R8 ;  /* 0x0000000d0b0d7223 */ /* 0x000fe40000010008 */
[----:B------:R-:W0:Y:S01]  /*20e0*/  LDS.128 R8, [R22+UR28+0x70] ;  /* 0x0000701c16087984 */ /* 0x000e220008000c00 */
[----:B------:R-:W-:-:S05]  /*20f0*/  PRMT R31, R31, 0x7632, R31 ;  /* 0x000076321f1f7816 */ /* 0x000fca000000001f */
[----:B------:R-:W-:-:S04]  /*2100*/  IMAD.U32 R31, R31, 0x10000, RZ ;  /* 0x000100001f1f7824 */ /* 0x000fc800078e00ff */
[----:B------:R-:W-:Y:S01]  /*2110*/  FFMA.FTZ R12, R29, R31, R12 ;  /* 0x0000001f1d0c7223 */ /* 0x000fe2000001000c */
[----:B0-----:R-:W-:Y:S02]  /*2120*/  PRMT R14, R8, 0x7632, R14 ;  /* 0x00007632080e7816 */ /* 0x001fe4000000000e */
[C---:B------:R-:W-:Y:S01]  /*2130*/  PRMT R29, R34.reuse, 0x7632, R29 ;  /* 0x00007632221d7816 */ /* 0x040fe2000000001d */
[----:B------:R-:W-:-:S03]  /*2140*/  IMAD.U32 R34, R34, 0x10000, RZ ;  /* 0x0001000022227824 */ /* 0x000fc600078e00ff */
[----:B------:R-:W-:Y:S01]  /*2150*/  SHF.L.U32 R29, R29, 0x10, RZ ;  /* 0x000000101d1d7819 */ /* 0x000fe200000006ff */
[----:B------:R-:W-:Y:S01]  /*2160*/  FFMA.FTZ R13, R28, R34, R13 ;  /* 0x000000221c0d7223 */ /* 0x000fe2000001000d */
[----:B------:R-:W-:-:S03]  /*2170*/  IMAD.U32 R8, R8, 0x10000, RZ ;  /* 0x0001000008087824 */ /* 0x000fc600078e00ff */
[----:B------:R-:W-:Y:S01]  /*2180*/  FFMA.FTZ R12, R15, R29, R12 ;  /* 0x0000001d0f0c7223 */ /* 0x000fe2000001000c */
[----:B------:R-:W-:Y:S01]  /*2190*/  IMAD.U32 R15, R14, 0x10000, RZ ;  /* 0x000100000e0f7824 */ /* 0x000fe200078e00ff */
[C---:B------:R-:W-:Y:S02]  /*21a0*/  PRMT R28, R25.reuse, 0x7632, R28 ;  /* 0x00007632191c7816 */ /* 0x040fe4000000001c */
[----:B------:R-:W-:-:S03]  /*21b0*/  SHF.L.U32 R25, R25, 0x10, RZ ;  /* 0x0000001019197819 */ /* 0x000fc600000006ff */
[----:B------:R-:W-:Y:S01]  /*21c0*/  IMAD.U32 R28, R28, 0x10000, RZ ;  /* 0x000100001c1c7824 */ /* 0x000fe200078e00ff */
[----:B------:R-:W-:Y:S01]  /*21d0*/  PRMT R14, R9, 0x7632, R14 ;  /* 0x00007632090e7816 */ /* 0x000fe2000000000e */
[----:B------:R-:W-:Y:S02]  /*21e0*/  FFMA.FTZ R8, R8, R25, R13 ;  /* 0x0000001908087223 */ /* 0x000fe4000001000d */
[----:B------:R-:W-:Y:S01]  /*21f0*/  FFMA.FTZ R12, R15, R28, R12 ;  /* 0x0000001c0f0c7223 */ /* 0x000fe2000001000c */
[C---:B------:R-:W-:Y:S01]  /*2200*/  PRMT R28, R32.reuse, 0x7632, R28 ;  /* 0x00007632201c7816 */ /* 0x040fe2000000001c */
[----:B------:R-:W-:Y:S02]  /*2210*/  IMAD.U32 R15, R9, 0x10000, RZ ;  /* 0x00010000090f7824 */ /* 0x000fe400078e00ff */
[----:B------:R-:W-:Y:S01]  /*2220*/  IMAD.U32 R32, R32, 0x10000, RZ ;  /* 0x0001000020207824 */ /* 0x000fe200078e00ff */
[----:B------:R-:W-:Y:S01]  /*2230*/  PRMT R9, R10, 0x7632, R9 ;  /* 0x000076320a097816 */ /* 0x000fe20000000009 */
[----:B------:R-:W-:Y:S01]  /*2240*/  IMAD.U32 R25, R14, 0x10000, RZ ;  /* 0x000100000e197824 */ /* 0x000fe200078e00ff */
[----:B------:R-:W-:Y:S01]  /*2250*/  SHF.L.U32 R28, R28, 0x10, RZ ;  /* 0x000000101c1c7819 */ /* 0x000fe200000006ff */
[--C-:B------:R-:W-:Y:S01]  /*2260*/  FFMA.FTZ R15, R15, R32, R8.reuse ;  /* 0x000000200f0f7223 */ /* 0x100fe20000010008 */
[C---:B------:R-:W-:Y:S01]  /*2270*/  PRMT R8, R35.reuse, 0x7632, R8 ;  /* 0x0000763223087816 */ /* 0x040fe20000000008 */
[----:B------:R-:W-:Y:S01]  /*2280*/  IMAD.U32 R35, R35, 0x10000, RZ ;  /* 0x0001000023237824 */ /* 0x000fe200078e00ff */
[----:B------:R-:W-:Y:S01]  /*2290*/  SHF.L.U32 R10, R10, 0x10, RZ ;  /* 0x000000100a0a7819 */ /* 0x000fe200000006ff */
[----:B------:R-:W-:Y:S01]  /*22a0*/  FFMA.FTZ R12, R25, R28, R12 ;  /* 0x0000001c190c7223 */ /* 0x000fe2000001000c */
[----:B------:R-:W-:Y:S01]  /*22b0*/  PRMT R13, R11, 0x7632, R13 ;  /* 0x000076320b0d7816 */ /* 0x000fe2000000000d */
[----:B------:R-:W-:Y:S01]  /*22c0*/  IMAD.U32 R8, R8, 0x10000, RZ ;  /* 0x0001000008087824 */ /* 0x000fe200078e00ff */
[----:B------:R-:W-:-:S02]  /*22d0*/  SHF.L.U32 R9, R9, 0x10, RZ ;  /* 0x0000001009097819 */ /* 0x000fc400000006ff */
[C---:B------:R-:W-:Y:S01]  /*22e0*/  PRMT R14, R36.reuse, 0x7632, R14 ;  /* 0x00007632240e7816 */ /* 0x040fe2000000000e */
[----:B------:R-:W-:Y:S01]  /*22f0*/  IMAD.U32 R11, R11, 0x10000, RZ ;  /* 0x000100000b0b7824 */ /* 0x000fe200078e00ff */
[----:B------:R-:W-:Y:S01]  /*2300*/  SHF.L.U32 R36, R36, 0x10, RZ ;  /* 0x0000001024247819 */ /* 0x000fe200000006ff */
[----:B------:R-:W-:Y:S01]  /*2310*/  FFMA.FTZ R10, R10, R35, R15 ;  /* 0x000000230a0a7223 */ /* 0x000fe2000001000f */
[----:B------:R-:W-:Y:S02]  /*2320*/  IMAD.U32 R13, R13, 0x10000, RZ ;  /* 0x000100000d0d7824 */ /* 0x000fe400078e00ff */
        /* <DEDUP_REMOVED lines=9> */
.L_x_20185:
        /* <DEDUP_REMOVED lines=8> */
[----:B------:R-:W-:-:S05]  /*2440*/  @!P0 FSEL R6, R11, RZ, !P1 ;  /* 0x000000ff0b068208 */ /* 0x000fca0004800000 */
[----:B------:R1:W-:Y:S01]  /*2450*/  @!P0 STS [R19], R6 ;  /* 0x0000000613008388 */ /* 0x0003e20000000800 */
[----:B------:R-:W-:-:S13]  /*2460*/  ISETP.GE.OR P0, PT, R8, UR23, P0 ;  /* 0x0000001708007c0c */ /* 0x000fda0008706670 */
[----:B-1----:R-:W-:-:S07]  /*2470*/  @!P0 FMNMX.FTZ R20, R20, R11, !PT ;  /* 0x0000000b14148209 */ /* 0x002fce0007810000 */
.L_x_20127:
[----:B------:R-:W-:Y:S05]  /*2480*/  BSYNC B1 ;  /* 0x0000000000017941 */ /* 0x000fea0003800000 */
.L_x_20125:
[----:B------:R-:W-:Y:S01]  /*2490*/  VIADD R7, R7, 0x4 ;  /* 0x0000000407077836 */ /* 0x000fe20000000000 */
[----:B------:R-:W-:Y:S01]  /*24a0*/  IADD3 R4, P1, PT, R4, 0x10, RZ ;  /* 0x0000001004047810 */ /* 0x000fe20007f3e0ff */
[----:B-1----:R-:W-:Y:S01]  /*24b0*/  VIADD R19, R19, 0x80 ;  /* 0x0000008013137836 */ /* 0x002fe20000000000 */
[----:B------:R-:W-:Y:S01]  /*24c0*/  IADD3 R18, PT, PT, R18, 0x20, RZ ;  /* 0x0000002012127810 */ /* 0x000fe20007ffe0ff */
[----:B------:R-:W-:Y:S01]  /*24d0*/  VIADD R17, R17, 0x20 ;  /* 0x0000002011117836 */ /* 0x000fe20000000000 */
[----:B------:R-:W-:Y:S01]  /*24e0*/  ISETP.GE.U32.AND P0, PT, R7, UR9, PT ;  /* 0x0000000907007c0c */ /* 0x000fe2000bf06070 */
[----:B------:R-:W-:Y:S01]  /*24f0*/  VIADD R16, R16, 0x20 ;  /* 0x0000002010107836 */ /* 0x000fe20000000000 */
[----:B------:R-:W-:-:S11]  /*2500*/  IADD3.X R5, PT, PT, RZ, R5, RZ, P1, !PT ;  /* 0x00000005ff057210 */ /* 0x000fd60000ffe4ff */
[----:B------:R-:W-:Y:S05]  /*2510*/  @!P0 BRA `(.L_x_20129) ;  /* 0xffffffe800008947 */ /* 0x000fea000383ffff */
.L_x_20124:
[----:B------:R-:W-:Y:S05]  /*2520*/  BSYNC B0 ;  /* 0x0000000000007941 */ /* 0x000fea0003800000 */
.L_x_20123:
[----:B------:R-:W-:Y:S02]  /*2530*/  UIMAD UR4, UR20, -0x40, UR9 ;  /* 0xffffffc0140478a4 */ /* 0x000fe4000f8e0209 */
[----:B------:R-:W-:Y:S01]  /*2540*/  IMAD.U32 R3, RZ, RZ, UR20 ;  /* 0x00000014ff037e24 */ /* 0x000fe2000f8e00ff */
[----:B------:R-:W-:-:S03]  /*2550*/  SHF.R.U32.HI R4, RZ, 0x5, R0 ;  /* 0x00000005ff047819 */ /* 0x000fc60000011600 */
[----:B------:R-:W-:Y:S01]  /*2560*/  IMAD.SHL.U32 R3, R3, 0x200, RZ ;  /* 0x0000020003037824 */ /* 0x000fe200078e00ff */
[----:B------:R-:W-:Y:S01]  /*2570*/  MOV R10, UR4 ;  /* 0x00000004000a7c02 */ /* 0x000fe20008000f00 */
[----:B------:R-:W-:-:S04]  /*2580*/  UMOV UR4, 0xffffffff ;  /* 0xffffffff00047882 */ /* 0x000fc80000000000 */
[----:B------:R-:W-:-:S05]  /*2590*/  IMAD R10, R10, 0x8, R3 ;  /* 0x000000080a0a7824 */ /* 0x000fca00078e0203 */
[----:B------:R-:W-:-:S05]  /*25a0*/  VIMNMX R10, PT, PT, R10, UR23, PT ;  /* 0x000000170a0a7c48 */ /* 0x000fca000bfe0100 */
[----:B------:R-:W-:Y:S01]  /*25b0*/  IMAD.IADD R7, R10, 0x1, -R3 ;  /* 0x000000010a077824 */ /* 0x000fe200078e0a03 */
[----:B------:R-:W-:Y:S06]  /*25c0*/  BRA.DIV UR4, `(.L_x_20130) ;  /* 0x0000004a04dc7947 */ /* 0x000fec000b800000 */
[----:B------:R-:W1:Y:S02]  /*25d0*/  SHFL.BFLY PT, R5, R20, 0x10, 0x1f ;  /* 0x0e001f0014057f89 */ /* 0x000e6400000e0000 */
[----:B-1----:R-:W-:-:S05]  /*25e0*/  FMNMX.FTZ R5, R5, R20, !PT ;  /* 0x0000001405057209 */ /* 0x002fca0007810000 */
[----:B------:R-:W1:Y:S02]  /*25f0*/  SHFL.BFLY PT, R6, R5, 0x8, 0x1f ;  /* 0x0d001f0005067f89 */ /* 0x000e6400000e0000 */
[----:B-1----:R-:W-:-:S05]  /*2600*/  FMNMX.FTZ R8, R5, R6, !PT ;  /* 0x0000000605087209 */ /* 0x002fca0007810000 */
[----:B0-----:R0:W1:Y:S02]  /*2610*/  SHFL.BFLY PT, R9, R8, 0x4, 0x1f ;  /* 0x0c801f0008097f89 */ /* 0x00106400000e0000 */
.L_x_20190:
        /* <DEDUP_REMOVED lines=37> */
[----:B------:R-:W-:Y:S01]  /*2870*/  LEA R11, R5, R14, 0x18 ;  /* 0x0000000e050b7211 */ /* 0x000fe200078ec0ff */
[----:B------:R-:W-:Y:S02]  /*2880*/  IMAD.MOV.U32 R14, RZ, RZ, R0 ;  /* 0x000000ffff0e7224 */ /* 0x000fe400078e0000 */
[----:B------:R-:W-:Y:S01]  /*2890*/  IMAD.MOV R12, RZ, RZ, -R12 ;  /* 0x000000ffff0c7224 */ /* 0x000fe200078e0a0c */
[----:B------:R-:W-:-:S07]  /*28a0*/  LEA R11, R0, R11, 0x2 ;  /* 0x0000000b000b7211 */ /* 0x000fce00078e10ff */
.L_x_20135:
        /* <DEDUP_REMOVED lines=11> */
.L_x_20134:
[----:B------:R-:W-:Y:S05]  /*2960*/  BSYNC.RECONVERGENT B1 ;  /* 0x0000000000017941 */ /* 0x000fea0003800200 */
.L_x_20133:
        /* <DEDUP_REMOVED lines=12> */
.L_x_20138:
        /* <DEDUP_REMOVED lines=100> */
.L_x_20137:
[----:B------:R-:W-:Y:S05]  /*3070*/  BSYNC.RECONVERGENT B1 ;  /* 0x0000000000017941 */ /* 0x000fea0003800200 */
.L_x_20136:
        /* <DEDUP_REMOVED lines=11> */
[----:B-----5:R-:W4:Y:S04]  /*3130*/  LDS R23, [R12+0x600] ;  /* 0x000600000c177984 */ /* 0x020f280000000800 */
        /* <DEDUP_REMOVED lines=43> */
.L_x_20140:
[----:B------:R-:W-:Y:S05]  /*33f0*/  BSYNC.RECONVERGENT B1 ;  /* 0x0000000000017941 */ /* 0x000fea0003800200 */
.L_x_20139:
        /* <DEDUP_REMOVED lines=26> */
.L_x_20132:
[----:B------:R-:W-:Y:S05]  /*35a0*/  BSYNC.RECONVERGENT B0 ;  /* 0x0000000000007941 */ /* 0x000fea0003800200 */
.L_x_20131:
        /* <DEDUP_REMOVED lines=40> */
.L_x_20145:
[----:B------:R-:W1:Y:S01]  /*3830*/  LDS R16, [R10] ;  /* 0x000000000a107984 */ /* 0x000e620000000800 */
[----:B------:R-:W-:-:S05]  /*3840*/  VIADD R14, R14, 0x1 ;  /* 0x000000010e0e7836 */ /* 0x000fca0000000000 */
[----:B------:R-:W-:Y:S01]  /*3850*/  ISETP.NE.AND P0, PT, R14, RZ, PT ;  /* 0x000000ff0e00720c */ /* 0x000fe20003f05270 */
[----:B-1----:R-:W-:-:S05]  /*3860*/  FMUL.FTZ R13, R16, R9 ;  /* 0x00000009100d7220 */ /* 0x002fca0000410000 */
[----:B------:R1:W-:Y:S02]  /*3870*/  STS [R10], R13 ;  /* 0x0000000d0a007388 */ /* 0x0003e40000000800 */
[----:B-1----:R-:W-:-:S05]  /*3880*/  IADD3 R10, PT, PT, R10, 0x200, RZ ;  /* 0x000002000a0a7810 */ /* 0x002fca0007ffe0ff */
[----:B------:R-:W-:Y:S05]  /*3890*/  @P0 BRA `(.L_x_20145) ;  /* 0xfffffffc00e40947 */ /* 0x000fea000383ffff */
.L_x_20144:
[----:B------:R-:W-:Y:S05]  /*38a0*/  BSYNC.RECONVERGENT B1 ;  /* 0x0000000000017941 */ /* 0x000fea0003800200 */
.L_x_20143:
        /* <DEDUP_REMOVED lines=12> */
.L_x_20148:
        /* <DEDUP_REMOVED lines=21> */
[----:B0----5:R-:W-:-:S03]  /*3ac0*/  FMUL.FTZ R23, R36, R9 ;  /* 0x0000000924177220 */ /* 0x021fc60000410000 */
        /* <DEDUP_REMOVED lines=30> */
.L_x_20147:
[----:B------:R-:W-:Y:S05]  /*3cb0*/  BSYNC.RECONVERGENT B1 ;  /* 0x0000000000017941 */ /* 0x000fea0003800200 */
.L_x_20146:
        /* <DEDUP_REMOVED lines=31> */
.L_x_20150:
[----:B------:R-:W-:Y:S05]  /*3eb0*/  BSYNC.RECONVERGENT B1 ;  /* 0x0000000000017941 */ /* 0x000fea0003800200 */
.L_x_20149:
        /* <DEDUP_REMOVED lines=14> */
.L_x_20142:
[----:B------:R-:W-:Y:S05]  /*3fa0*/  BSYNC.RECONVERGENT B0 ;  /* 0x0000000000007941 */ /* 0x000fea0003800200 */
.L_x_20141:
        /* <DEDUP_REMOVED lines=20> */
[----:B------:R-:W-:Y:S02]  /*40f0*/  IMAD.U32 R14, RZ, RZ, UR4 ;  /* 0x00000004ff0e7e24 */ /* 0x000fe4000f8e00ff */
[----:B--2---:R-:W-:Y:S02]  /*4100*/  MOV R13, UR7 ;  /* 0x00000007000d7c02 */ /* 0x004fe40008000f00 */
[----:B------:R-:W-:-:S03]  /*4110*/  IMAD.U32 R15, RZ, RZ, UR5 ;  /* 0x00000005ff0f7e24 */ /* 0x000fc6000f8e00ff */
[----:B------:R0:W-:Y:S04]  /*4120*/  STG.E desc[UR14][R12.64], R8 ;  /* 0x000000080c007986 */ /* 0x0001e8000c10190e */
[----:B-1----:R0:W-:Y:S02]  /*4130*/  STG.E desc[UR14][R14.64], R11 ;  /* 0x0000000b0e007986 */ /* 0x0021e4000c10190e */
.L_x_20152:
[----:B---34-:R-:W-:Y:S05]  /*4140*/  BSYNC.RECONVERGENT B0 ;  /* 0x0000000000007941 */ /* 0x018fea0003800200 */
.L_x_20151:
[----:B------:R-:W-:Y:S01]  /*4150*/  ISETP.GE.U32.AND P0, PT, R19, UR9, PT ;  /* 0x0000000913007c0c */ /* 0x000fe2000bf06070 */
[----:B------:R-:W-:Y:S01]  /*4160*/  BSSY.RECONVERGENT B1, `(.L_x_20153) ;  /* 0x000026e000017945 */ /* 0x000fe20003800200 */
[----:B-----5:R-:W-:Y:S02]  /*4170*/  HFMA2 R23, -RZ, RZ, 0, 0 ;  /* 0x00000000ff177431 */ /* 0x020fe400000001ff */
[----:B------:R-:W-:Y:S01]  /*4180*/  IMAD.MOV.U32 R30, RZ, RZ, RZ ;  /* 0x000000ffff1e7224 */ /* 0x000fe200078e00ff */
[----:B------:R-:W-:Y:S02]  /*4190*/  CS2R R28, SRZ ;  /* 0x00000000001c7805 */ /* 0x000fe4000001ff00 */
[----:B------:R-:W-:Y:S02]  /*41a0*/  CS2R R26, SRZ ;  /* 0x00000000001a7805 */ /* 0x000fe4000001ff00 */
[----:B------:R-:W-:-:S04]  /*41b0*/  CS2R R24, SRZ ;  /* 0x0000000000187805 */ /* 0x000fc8000001ff00 */
[----:B------:R-:W-:Y:S05]  /*41c0*/  @P0 BRA `(.L_x_20154) ;  /* 0x00000024009c0947 */ /* 0x000fea0003800000 */
[----:B------:R-:W3:Y:S01]  /*41d0*/  I2F.RP R0, R2 ;  /* 0x0000000200007306 */ /* 0x000ee20000209400 */
[----:B------:R-:W4:Y:S01]  /*41e0*/  LDCU UR4, c[0x0][0x3e0] ;  /* 0x00007c00ff0477ac */ /* 0x000f220008000800 */
[----:B012---:R-:W-:Y:S01]  /*41f0*/  IMAD.WIDE.U32 R8, R19, 0x4, RZ ;  /* 0x0000000413087825 */ /* 0x007fe200078e00ff */
[----:B------:R-:W-:Y:S02]  /*4200*/  MOV R30, RZ ;  /* 0x000000ff001e7202 */ /* 0x000fe40000000f00 */
[----:B------:R-:W-:Y:S01]  /*4210*/  CS2R R28, SRZ ;  /* 0x00000000001c7805 */ /* 0x000fe2000001ff00 */
[----:B------:R-:W0:Y:S01]  /*4220*/  LDCU UR6, c[0x0][0x3fc] ;  /* 0x00007f80ff0677ac */ /* 0x000e220008000800 */
[----:B------:R-:W-:Y:S01]  /*4230*/  IMAD.U32 R7, RZ, RZ, UR8 ;  /* 0x00000008ff077e24 */ /* 0x000fe2000f8e00ff */
[----:B------:R-:W-:Y:S01]  /*4240*/  CS2R R26, SRZ ;  /* 0x00000000001a7805 */ /* 0x000fe2000001ff00 */
[----:B------:R-:W-:Y:S01]  /*4250*/  VIADD R6, R6, 0x220 ;  /* 0x0000022006067836 */ /* 0x000fe20000000000 */
[----:B------:R-:W1:Y:S01]  /*4260*/  LDCU.64 UR12, c[0x0][0x3b8] ;  /* 0x00007700ff0c77ac */ /* 0x000e620008000a00 */
[----:B------:R-:W-:Y:S01]  /*4270*/  IMAD.WIDE R8, R7, 0x4, R8 ;  /* 0x0000000407087825 */ /* 0x000fe200078e0208 */
[----:B------:R-:W-:Y:S01]  /*4280*/  CS2R R24, SRZ ;  /* 0x0000000000187805 */ /* 0x000fe2000001ff00 */
[----:B------:R-:W-:Y:S01]  /*4290*/  UIADD3 UR5, UPT, UPT, UR23, 0x7, URZ ;  /* 0x0000000717057890 */ /* 0x000fe2000fffe0ff */
[----:B------:R-:W-:Y:S01]  /*42a0*/  LEA R7, R5, R6, 0x18 ;  /* 0x0000000605077211 */ /* 0x000fe200078ec0ff */
[----:B---3--:R-:W2:Y:S01]  /*42b0*/  MUFU.RCP R0, R0 ;  /* 0x0000000000007308 */ /* 0x008ea20000001000 */
[C---:B------:R-:W-:Y:S01]  /*42c0*/  IMAD R20, R4.reuse, 0x8, R3 ;  /* 0x0000000804147824 */ /* 0x040fe200078e0203 */
[----:B------:R-:W-:Y:S01]  /*42d0*/  USHF.R.U32.HI UR5, URZ, 0x3, UR5 ;  /* 0x00000003ff057899 */ /* 0x000fe20008011605 */
[----:B------:R-:W-:Y:S01]  /*42e0*/  LEA R3, R4, R7, 0x5 ;  /* 0x0000000704037211 */ /* 0x000fe200078e28ff */
[----:B----4-:R-:W-:Y:S01]  /*42f0*/  UIMAD UR4, UR16, UR4, URZ ;  /* 0x00000004100472a4 */ /* 0x010fe2000f8e02ff */
[C---:B------:R-:W-:Y:S01]  /*4300*/  VIADD R21, R19.reuse, 0x1 ;  /* 0x0000000113157836 */ /* 0x040fe20000000000 */
[----:B------:R-:W-:Y:S01]  /*4310*/  IADD3 R20, PT, PT, R20, 0x3, RZ ;  /* 0x0000000314147810 */ /* 0x000fe20007ffe0ff */
[----:B0-----:R-:W-:Y:S01]  /*4320*/  IMAD.U32 R18, RZ, RZ, UR6 ;  /* 0x00000006ff127e24 */ /* 0x001fe2000f8e00ff */
[----:B------:R-:W-:Y:S01]  /*4330*/  USHF.R.S32.HI UR6, URZ, 0x1f, UR4 ;  /* 0x0000001fff067899 */ /* 0x000fe20008011404 */
[----:B------:R-:W-:Y:S01]  /*4340*/  VIADD R19, R19, -UR5 ;  /* 0x8000000513137c36 */ /* 0x000fe20008000000 */
[----:B------:R-:W-:Y:S01]  /*4350*/  IADD3 R3, PT, PT, R3, 0x10, RZ ;  /* 0x0000001003037810 */ /* 0x000fe20007ffe0ff */
[----:B------:R-:W-:Y:S01]  /*4360*/  IMAD.U32 R12, RZ, RZ, UR4 ;  /* 0x00000004ff0c7e24 */ /* 0x000fe2000f8e00ff */
[----:B-1----:R-:W-:-:S02]  /*4370*/  IADD3 R16, P0, PT, R8, UR12, RZ ;  /* 0x0000000c08107c10 */ /* 0x002fc4000ff1e0ff */
[----:B------:R-:W-:Y:S01]  /*4380*/  IADD3 R18, PT, PT, -R18, UR17, RZ ;  /* 0x0000001112127c10 */ /* 0x000fe2000fffe1ff */
[----:B------:R-:W-:Y:S01]  /*4390*/  IMAD.U32 R13, RZ, RZ, UR6 ;  /* 0x00000006ff0d7e24 */ /* 0x000fe2000f8e00ff */
[----:B------:R-:W-:Y:S01]  /*43a0*/  IADD3.X R17, PT, PT, R9, UR13, RZ, P0, !PT ;  /* 0x0000000d09117c10 */ /* 0x000fe200087fe4ff */
[----:B--2---:R-:W-:-:S04]  /*43b0*/  VIADD R22, R0, 0xffffffe ;  /* 0x0ffffffe00167836 */ /* 0x004fc80000000000 */
[----:B------:R0:W1:Y:S02]  /*43c0*/  F2I.FTZ.U32.TRUNC.NTZ R23, R22 ;  /* 0x0000001600177305 */ /* 0x000064000021f000 */
[----:B0-----:R-:W-:Y:S01]  /*43d0*/  IMAD.MOV.U32 R22, RZ, RZ, RZ ;  /* 0x000000ffff167224 */ /* 0x001fe200078e00ff */
[----:B-1----:R-:W-:-:S05]  /*43e0*/  IADD3 R11, PT, PT, RZ, -R23, RZ ;  /* 0x80000017ff0b7210 */ /* 0x002fca0007ffe0ff */
[----:B------:R-:W-:-:S04]  /*43f0*/  IMAD R5, R11, R2, RZ ;  /* 0x000000020b057224 */ /* 0x000fc800078e02ff */
[----:B------:R-:W-:-:S04]  /*4400*/  IMAD.HI.U32 R22, R23, R5, R22 ;  /* 0x0000000517167227 */ /* 0x000fc800078e0016 */
[----:B------:R-:W-:-:S07]  /*4410*/  IMAD.MOV.U32 R23, RZ, RZ, RZ ;  /* 0x000000ffff177224 */ /* 0x000fce00078e00ff */
.L_x_20173:
        /* <DEDUP_REMOVED lines=10> */
[----:B------:R-:W-:-:S05]  /*44c0*/  IMAD R5, R8, R14, R5 ;  /* 0x0000000e08057224 */ /* 0x000fca00078e0205 */
[----:B------:R-:W-:Y:S01]  /*44d0*/  ISETP.GT.U32.AND P1, PT, R2, R5, PT ;  /* 0x000000050200720c */ /* 0x000fe20003f24070 */
[----:B0-----:R-:W0:-:S12]  /*44e0*/  MUFU.RCP R11, R11 ;  /* 0x0000000b000b7308 */ /* 0x001e180000001000 */
[----:B------:R-:W-:Y:S01]  /*44f0*/  @!P1 IMAD.IADD R5, R5, 0x1, -R14 ;  /* 0x0000000105059824 */ /* 0x000fe200078e0a0e */
[----:B------:R-:W-:Y:S02]  /*4500*/  @!P1 IADD3 R4, PT, PT, R4, 0x1, RZ ;  /* 0x0000000104049810 */ /* 0x000fe40007ffe0ff */
[----:B------:R-:W-:Y:S02]  /*4510*/  ISETP.NE.AND P1, PT, R7, RZ, PT ;  /* 0x000000ff0700720c */ /* 0x000fe40003f25270 */
[----:B------:R-:W-:Y:S01]  /*4520*/  ISETP.GE.U32.AND P0, PT, R5, R2, PT ;  /* 0x000000020500720c */ /* 0x000fe20003f06070 */
[----:B0-----:R-:W-:Y:S01]  /*4530*/  VIADD R8, R11, 0xffffffe ;  /* 0x0ffffffe0b087836 */ /* 0x001fe20000000000 */
[----:B------:R-:W-:-:S04]  /*4540*/  LOP3.LUT R5, R0, R7, RZ, 0x3c, !PT ;  /* 0x0000000700057212 */ /* 0x000fc800078e3cff */
[----:B------:R-:W-:Y:S02]  /*4550*/  ISETP.GE.AND P2, PT, R5, RZ, PT ;  /* 0x000000ff0500720c */ /* 0x000fe40003f46270 */
[----:B------:R-:W0:Y:S05]  /*4560*/  F2I.FTZ.U32.TRUNC.NTZ R5, R8 ;  /* 0x0000000800057305 */ /* 0x000e2a000021f000 */
[----:B------:R-:W-:-:S04]  /*4570*/  @P0 VIADD R4, R4, 0x1 ;  /* 0x0000000104040836 */ /* 0x000fc80000000000 */
[----:B------:R-:W-:Y:S01]  /*4580*/  IMAD.MOV.U32 R9, RZ, RZ, R4 ;  /* 0x000000ffff097224 */ /* 0x000fe200078e0004 */
[----:B------:R-:W-:-:S04]  /*4590*/  MOV R4, RZ ;  /* 0x000000ff00047202 */ /* 0x000fc80000000f00 */
        /* <DEDUP_REMOVED lines=26> */
[----:B0-----:R-:W-:Y:S02]  /*4740*/  LOP3.LUT R31, R31, 0x1f, RZ, 0xc0, !PT ;  /* 0x0000001f1f1f7812 */ /* 0x001fe400078ec0ff */
[----:B-1----:R-:W-:-:S02]  /*4750*/  F2FP.BF16.F32.PACK_AB R8, R9, R8 ;  /* 0x000000080908723e */ /* 0x002fc400000010ff */
[----:B------:R-:W-:Y:S01]  /*4760*/  F2FP.BF16.F32.PACK_AB R9, R11, R10 ;  /* 0x0000000a0b09723e */ /* 0x000fe200000010ff */
[----:B--2---:R-:W-:-:S03]  /*4770*/  IMAD.WIDE R14, R15, UR26, R12 ;  /* 0x0000001a0f0e7c25 */ /* 0x004fc6000f8e020c */
[----:B------:R-:W-:-:S04]  /*4780*/  LEA R31, P0, R31, R14, 0x3 ;  /* 0x0000000e1f1f7211 */ /* 0x000fc800078018ff */
        /* <DEDUP_REMOVED lines=40> */
.L_x_20158:
[----:B------:R-:W-:Y:S05]  /*4a10*/  BSYNC.RECONVERGENT B2 ;  /* 0x0000000000027941 */ /* 0x000fea0003800200 */
.L_x_20157:
[----:B-----5:R-:W-:Y:S02]  /*4a20*/  HMUL2.BF16_V2 R31, R8, R31 ;  /* 0x0000001f081f7232 */ /* 0x020fe40000200000 */
[----:B------:R-:W-:Y:S01]  /*4a30*/  HFMA2.BF16_V2 R32, R9, R32, -RZ ;  /* 0x0000002009207231 */ /* 0x000fe200003000ff */
[----:B------:R-:W-:Y:S02]  /*4a40*/  F2FP.BF16.F32.PACK_AB R4, R5, R4 ;  /* 0x000000040504723e */ /* 0x000fe400000010ff */
[----:B------:R-:W-:Y:S02]  /*4a50*/  F2FP.BF16.F32.PACK_AB R5, R7, R6 ;  /* 0x000000060705723e */ /* 0x000fe400000010ff */
[C---:B------:R-:W-:Y:S01]  /*4a60*/  PRMT R33, R31.reuse, 0x7632, R33 ;  /* 0x000076321f217816 */ /* 0x040fe20000000021 */
[----:B------:R-:W-:Y:S01]  /*4a70*/  IMAD.U32 R31, R31, 0x10000, RZ ;  /* 0x000100001f1f7824 */ /* 0x000fe200078e00ff */
[----:B------:R-:W-:Y:S01]  /*4a80*/  PRMT R7, R32, 0x7610, R7 ;  /* 0x0000761020077816 */ /* 0x000fe20000000007 */
[----:B------:R-:W-:-:S02]  /*4a90*/  HMUL2.BF16_V2 R11, R4, R11 ;  /* 0x0000000b040b7232 */ /* 0x000fc40000200000 */
[----:B------:R-:W-:Y:S01]  /*4aa0*/  IMAD.U32 R34, R33, 0x10000, RZ ;  /* 0x0001000021227824 */ /* 0x000fe200078e00ff */
[----:B------:R-:W-:-:S03]  /*4ab0*/  SHF.L.U32 R7, R7, 0x10, RZ ;  /* 0x0000001007077819 */ /* 0x000fc600000006ff */
[----:B------:R-:W-:Y:S01]  /*4ac0*/  FADD.FTZ R6, R31, R34 ;  /* 0x000000221f067221 */ /* 0x000fe20000010000 */
[----:B------:R-:W-:-:S05]  /*4ad0*/  PRMT R31, R32, 0x7632, R31 ;  /* 0x00007632201f7816 */ /* 0x000fca000000001f */
[----:B------:R-:W-:Y:S02]  /*4ae0*/  IMAD.U32 R32, R31, 0x10000, RZ ;  /* 0x000100001f207824 */ /* 0x000fe400078e00ff */
[----:B------:R-:W-:Y:S01]  /*4af0*/  HFMA2.BF16_V2 R31, R5, R10, -RZ ;  /* 0x0000000a051f7231 */ /* 0x000fe200003000ff */
[C---:B------:R-:W-:Y:S02]  /*4b00*/  PRMT R10, R11.reuse, 0x7610, R10 ;  /* 0x000076100b0a7816 */ /* 0x040fe4000000000a */
[----:B------:R-:W-:Y:S01]  /*4b10*/  PRMT R11, R11, 0x7632, R11 ;  /* 0x000076320b0b7816 */ /* 0x000fe2000000000b */
[--C-:B------:R-:W-:Y:S01]  /*4b20*/  FADD.FTZ R7, R7, R32.reuse ;  /* 0x0000002007077221 */ /* 0x100fe20000010000 */
[----:B------:R-:W-:Y:S01]  /*4b30*/  PRMT R32, R31, 0x7632, R32 ;  /* 0x000076321f207816 */ /* 0x000fe20000000020 */
[----:B------:R-:W-:Y:S01]  /*4b40*/  IMAD.U32 R10, R10, 0x10000, RZ ;  /* 0x000100000a0a7824 */ /* 0x000fe200078e00ff */
[----:B------:R-:W-:Y:S01]  /*4b50*/  SHF.L.U32 R11, R11, 0x10, RZ ;  /* 0x000000100b0b7819 */ /* 0x000fe200000006ff */
[----:B------:R-:W-:-:S02]  /*4b60*/  IMAD.U32 R31, R31, 0x10000, RZ ;  /* 0x000100001f1f7824 */ /* 0x000fc400078e00ff */
[----:B------:R-:W-:Y:S01]  /*4b70*/  FADD.FTZ R7, R6, R7 ;  /* 0x0000000706077221 */ /* 0x000fe20000010000 */
[----:B------:R-:W-:Y:S02]  /*4b80*/  IMAD.U32 R32, R32, 0x10000, RZ ;  /* 0x0001000020207824 */ /* 0x000fe400078e00ff */
[----:B------:R-:W-:Y:S02]  /*4b90*/  FADD.FTZ R10, R10, R11 ;  /* 0x0000000b0a0a7221 */ /* 0x000fe40000010000 */
[----:B------:R-:W-:Y:S01]  /*4ba0*/  FADD.FTZ R6, R31, R32 ;  /* 0x000000201f067221 */ /* 0x000fe20000010000 */
[----:B------:R0:W5:Y:S01]  /*4bb0*/  LDG.E.CONSTANT R11, desc[UR14][R14.64+0x208] ;  /* 0x0002080e0e0b7981 */ /* 0x000162000c1e9900 */
[----:B------:R-:W-:-:S03]  /*4bc0*/  FADD.FTZ R7, R7, R10 ;  /* 0x0000000a07077221 */ /* 0x000fc60000010000 */
[----:B------:R0:W5:Y:S04]  /*4bd0*/  LDG.E.CONSTANT R31, desc[UR14][R14.64+0x200] ;  /* 0x0002000e0e1f7981 */ /* 0x000168000c1e9900 */
[----:B------:R0:W5:Y:S04]  /*4be0*/  LDG.E.CONSTANT R32, desc[UR14][R14.64+0x204] ;  /* 0x0002040e0e207981 */ /* 0x000168000c1e9900 */
        /* <DEDUP_REMOVED lines=33> */
.L_x_20160:
[----:B------:R-:W-:Y:S05]  /*4e00*/  BSYNC.RECONVERGENT B2 ;  /* 0x0000000000027941 */ /* 0x000fea0003800200 */
.L_x_20159:
[----:B-----5:R-:W-:Y:S02]  /*4e10*/  HMUL2.BF16_V2 R31, R8, R31 ;  /* 0x0000001f081f7232 */ /* 0x020fe40000200000 */
[----:B------:R-:W-:Y:S02]  /*4e20*/  HFMA2.BF16_V2 R33, R9, R32, -RZ ;  /* 0x0000002009217231 */ /* 0x000fe400003000ff */
[----:B------:R-:W-:Y:S02]  /*4e30*/  HMUL2.BF16_V2 R35, R4, R11 ;  /* 0x0000000b04237232 */ /* 0x000fe40000200000 */
[----:B------:R-:W-:Y:S01]  /*4e40*/  FADD.FTZ R7, R7, R6 ;  /* 0x0000000607077221 */ /* 0x000fe20000010000 */
[----:B------:R-:W-:Y:S02]  /*4e50*/  PRMT R32, R31, 0x7632, R32 ;  /* 0x000076321f207816 */ /* 0x000fe40000000020 */
[C---:B------:R-:W-:Y:S01]  /*4e60*/  PRMT R34, R33.reuse, 0x7632, R34 ;  /* 0x0000763221227816 */ /* 0x040fe20000000022 */
[----:B------:R-:W-:Y:S01]  /*4e70*/  IMAD.U32 R33, R33, 0x10000, RZ ;  /* 0x0001000021217824 */ /* 0x000fe200078e00ff */
[----:B------:R-:W-:Y:S01]  /*4e80*/  SHF.L.U32 R31, R31, 0x10, RZ ;  /* 0x000000101f1f7819 */ /* 0x000fe200000006ff */
[----:B------:R-:W-:Y:S01]  /*4e90*/  IMAD.U32 R32, R32, 0x10000, RZ ;  /* 0x0001000020207824 */ /* 0x000fe200078e00ff */
[----:B------:R-:W-:-:S03]  /*4ea0*/  SHF.L.U32 R34, R34, 0x10, RZ ;  /* 0x0000001022227819 */ /* 0x000fc600000006ff */
[----:B------:R-:W-:Y:S01]  /*4eb0*/  FADD.FTZ R11, R31, R32 ;  /* 0x000000201f0b7221 */ /* 0x000fe20000010000 */
        /* <DEDUP_REMOVED lines=9> */
[----:B------:R-:W-:-:S02]  /*4f50*/  PRMT R31, R35, 0x7632, R31 ;  /* 0x00007632231f7816 */ /* 0x000fc4000000001f */
[----:B------:R-:W-:Y:S01]  /*4f60*/  SHF.L.U32 R11, R11, 0x10, RZ ;  /* 0x000000100b0b7819 */ /* 0x000fe200000006ff */
[----:B------:R-:W-:Y:S02]  /*4f70*/  FADD.FTZ R10, R33, R10 ;  /* 0x0000000a210a7221 */ /* 0x000fe40000010000 */
[----:B------:R-:W-:Y:S02]  /*4f80*/  IMAD.U32 R32, R31, 0x10000, RZ ;  /* 0x000100001f207824 */ /* 0x000fe400078e00ff */
[----:B------:R1:W5:Y:S02]  /*4f90*/  LDG.E.CONSTANT R31, desc[UR14][R14.64+0x400] ;  /* 0x0004000e0e1f7981 */ /* 0x000364000c1e9900 */
[----:B------:R-:W-:Y:S02]  /*4fa0*/  FADD.FTZ R11, R11, R32 ;  /* 0x000000200b0b7221 */ /* 0x000fe40000010000 */
[----:B------:R1:W5:Y:S02]  /*4fb0*/  LDG.E.CONSTANT R32, desc[UR14][R14.64+0x404] ;  /* 0x0004040e0e207981 */ /* 0x000364000c1e9900 */
[----:B------:R-:W-:-:S02]  /*4fc0*/  FADD.FTZ R6, R10, R11 ;  /* 0x0000000b0a067221 */ /* 0x000fc40000010000 */
        /* <DEDUP_REMOVED lines=34> */
.L_x_20162:
[----:B------:R-:W-:Y:S05]  /*51f0*/  BSYNC.RECONVERGENT B2 ;  /* 0x0000000000027941 */ /* 0x000fea0003800200 */
.L_x_20161:
[----:B-----5:R-:W-:Y:S02]  /*5200*/  HMUL2.BF16_V2 R31, R8, R31 ;  /* 0x0000001f081f7232 */ /* 0x020fe40000200000 */
[----:B------:R-:W-:Y:S02]  /*5210*/  HFMA2.BF16_V2 R33, R9, R32, -RZ ;  /* 0x0000002009217231 */ /* 0x000fe400003000ff */
[----:B------:R-:W-:Y:S02]  /*5220*/  HMUL2.BF16_V2 R35, R4, R11 ;  /* 0x0000000b04237232 */ /* 0x000fe40000200000 */
[----:B------:R-:W-:Y:S01]  /*5230*/  FADD.FTZ R30, R30, R7 ;  /* 0x000000071e1e7221 */ /* 0x000fe20000010000 */
[----:B------:R-:W-:Y:S01]  /*5240*/  FADD.FTZ R29, R29, R6 ;  /* 0x000000061d1d7221 */ /* 0x000fe20000010000 */
[C---:B------:R-:W-:Y:S01]  /*5250*/  PRMT R32, R31.reuse, 0x7632, R32 ;  /* 0x000076321f207816 */ /* 0x040fe20000000020 */
[----:B------:R-:W-:Y:S01]  /*5260*/  IMAD.U32 R31, R31, 0x10000, RZ ;  /* 0x000100001f1f7824 */ /* 0x000fe200078e00ff */
[C---:B------:R-:W-:Y:S01]  /*5270*/  PRMT R34, R33.reuse, 0x7632, R34 ;  /* 0x0000763221227816 */ /* 0x040fe20000000022 */
[----:B------:R-:W-:Y:S01]  /*5280*/  IMAD.U32 R33, R33, 0x10000, RZ ;  /* 0x0001000021217824 */ /* 0x000fe200078e00ff */
[----:B------:R-:W-:-:S03]  /*5290*/  SHF.L.U32 R32, R32, 0x10, RZ ;  /* 0x0000001020207819 */ /* 0x000fc600000006ff */
        /* <DEDUP_REMOVED lines=12> */
[----:B------:R-:W-:Y:S02]  /*5360*/  IMAD.U32 R11, R11, 0x10000, RZ ;  /* 0x000100000b0b7824 */ /* 0x000fe400078e00ff */
[----:B------:R-:W-:Y:S01]  /*5370*/  FADD.FTZ R7, R33, R10 ;  /* 0x0000000a21077221 */ /* 0x000fe20000010000 */
[----:B------:R-:W-:Y:S01]  /*5380*/  SHF.L.U32 R32, R31, 0x10, RZ ;  /* 0x000000101f207819 */ /* 0x000fe200000006ff */
[----:B------:R2:W5:Y:S04]  /*5390*/  LDG.E.CONSTANT R10, desc[UR14][R14.64+0x60c] ;  /* 0x00060c0e0e0a7981 */ /* 0x000568000c1e9900 */
[----:B------:R-:W-:Y:S01]  /*53a0*/  FADD.FTZ R6, R11, R32 ;  /* 0x000000200b067221 */ /* 0x000fe20000010000 */
[----:B------:R2:W5:Y:S04]  /*53b0*/  LDG.E.CONSTANT R31, desc[UR14][R14.64+0x600] ;  /* 0x0006000e0e1f7981 */ /* 0x000568000c1e9900 */
        /* <DEDUP_REMOVED lines=34> */
.L_x_20164:
[----:B------:R-:W-:Y:S05]  /*55e0*/  BSYNC.RECONVERGENT B2 ;  /* 0x0000000000027941 */ /* 0x000fea0003800200 */
.L_x_20163:
[----:B-----5:R-:W-:Y:S02]  /*55f0*/  HMUL2.BF16_V2 R31, R8, R31 ;  /* 0x0000001f081f7232 */ /* 0x020fe40000200000 */
[----:B------:R-:W-:Y:S02]  /*5600*/  HFMA2.BF16_V2 R33, R9, R32, -RZ ;  /* 0x0000002009217231 */ /* 0x000fe400003000ff */
[----:B------:R-:W-:Y:S02]  /*5610*/  HMUL2.BF16_V2 R35, R4, R11 ;  /* 0x0000000b04237232 */ /* 0x000fe40000200000 */
[----:B------:R-:W-:Y:S01]  /*5620*/  FADD.FTZ R7, R7, R6 ;  /* 0x0000000607077221 */ /* 0x000fe20000010000 */
[C---:B------:R-:W-:Y:S01]  /*5630*/  PRMT R32, R31.reuse, 0x7632, R32 ;  /* 0x000076321f207816 */ /* 0x040fe20000000020 */
[----:B------:R-:W-:Y:S01]  /*5640*/  IMAD.U32 R31, R31, 0x10000, RZ ;  /* 0x000100001f1f7824 */ /* 0x000fe200078e00ff */
[C---:B------:R-:W-:Y:S02]  /*5650*/  PRMT R34, R33.reuse, 0x7632, R34 ;  /* 0x0000763221227816 */ /* 0x040fe40000000022 */
[----:B------:R-:W-:Y:S01]  /*5660*/  SHF.L.U32 R33, R33, 0x10, RZ ;  /* 0x0000001021217819 */ /* 0x000fe200000006ff */
[----:B------:R-:W-:-:S02]  /*5670*/  IMAD.U32 R32, R32, 0x10000, RZ ;  /* 0x0001000020207824 */ /* 0x000fc400078e00ff */
        /* <DEDUP_REMOVED lines=12> */
[----:B------:R-:W-:Y:S02]  /*5740*/  IMAD.U32 R11, R11, 0x10000, RZ ;  /* 0x000100000b0b7824 */ /* 0x000fe400078e00ff */
[----:B------:R-:W-:Y:S02]  /*5750*/  FADD.FTZ R10, R33, R10 ;  /* 0x0000000a210a7221 */ /* 0x000fe40000010000 */
[----:B------:R-:W-:Y:S02]  /*5760*/  IMAD.U32 R32, R31, 0x10000, RZ ;  /* 0x000100001f207824 */ /* 0x000fe400078e00ff */
[----:B------:R4:W5:Y:S02]  /*5770*/  LDG.E.CONSTANT R31, desc[UR14][R14.64+0x800] ;  /* 0x0008000e0e1f7981 */ /* 0x000964000c1e9900 */
[----:B------:R-:W-:-:S02]  /*5780*/  FADD.FTZ R11, R11, R32 ;  /* 0x000000200b0b7221 */ /* 0x000fc40000010000 */
[----:B------:R4:W5:Y:S02]  /*5790*/  LDG.E.CONSTANT R32, desc[UR14][R14.64+0x804] ;  /* 0x0008040e0e207981 */ /* 0x000964000c1e9900 */
[----:B------:R-:W-:Y:S02]  /*57a0*/  FADD.FTZ R6, R10, R11 ;  /* 0x0000000b0a067221 */ /* 0x000fe40000010000 */
        /* <DEDUP_REMOVED lines=34> */
.L_x_20166:
[----:B------:R-:W-:Y:S05]  /*59d0*/  BSYNC.RECONVERGENT B2 ;  /* 0x0000000000027941 */ /* 0x000fea0003800200 */
.L_x_20165:
[----:B-----5:R-:W-:Y:S02]  /*59e0*/  HMUL2.BF16_V2 R31, R8, R31 ;  /* 0x0000001f081f7232 */ /* 0x020fe40000200000 */
[----:B------:R-:W-:Y:S02]  /*59f0*/  HFMA2.BF16_V2 R33, R9, R32, -RZ ;  /* 0x0000002009217231 */ /* 0x000fe400003000ff */
[----:B------:R-:W-:Y:S02]  /*5a00*/  HMUL2.BF16_V2 R35, R4, R11 ;  /* 0x0000000b04237232 */ /* 0x000fe40000200000 */
[----:B------:R-:W-:Y:S01]  /*5a10*/  FADD.FTZ R28, R28, R7 ;  /* 0x000000071c1c7221 */ /* 0x000fe20000010000 */
        /* <DEDUP_REMOVED lines=20> */
[----:B------:R-:W-:Y:S01]  /*5b60*/  IMAD.U32 R32, R31, 0x10000, RZ ;  /* 0x000100001f207824 */ /* 0x000fe200078e00ff */
[----:B------:R0:W5:Y:S03]  /*5b70*/  LDG.E.CONSTANT R10, desc[UR14][R14.64+0xa0c] ;  /* 0x000a0c0e0e0a7981 */ /* 0x000166000c1e9900 */
        /* <DEDUP_REMOVED lines=36> */
.L_x_20168:
[----:B------:R-:W-:Y:S05]  /*5dc0*/  BSYNC.RECONVERGENT B2 ;  /* 0x0000000000027941 */ /* 0x000fea0003800200 */
.L_x_20167:
[----:B-----5:R-:W-:Y:S02]  /*5dd0*/  HMUL2.BF16_V2 R31, R8, R31 ;  /* 0x0000001f081f7232 */ /* 0x020fe40000200000 */
[----:B------:R-:W-:Y:S02]  /*5de0*/  HFMA2.BF16_V2 R33, R9, R32, -RZ ;  /* 0x0000002009217231 */ /* 0x000fe400003000ff */
[----:B------:R-:W-:Y:S02]  /*5df0*/  HMUL2.BF16_V2 R35, R4, R11 ;  /* 0x0000000b04237232 */ /* 0x000fe40000200000 */
        /* <DEDUP_REMOVED lines=53> */
[C---:B------:R-:W-:Y:S02]  /*6150*/  PRMT R34, R33.reuse, 0x7632, R34 ;  /* 0x0000763221227816 */ /* 0x040fe40000000022 */
[----:B------:R-:W-:Y:S02]  /*6160*/  SEL R33, R33, RZ, !P1 ;  /* 0x000000ff21217207 */ /* 0x000fe40004800000 */
[----:B------:R-:W-:Y:S02]  /*6170*/  SEL R34, R34, RZ, !P2 ;  /* 0x000000ff22227207 */ /* 0x000fe40005000000 */
[----:B------:R-:W-:Y:S02]  /*6180*/  PRMT R10, R10, 0x5410, R35 ;  /* 0x000054100a0a7816 */ /* 0x000fe40000000023 */
[----:B------:R-:W-:-:S07]  /*6190*/  PRMT R33, R33, 0x5410, R34 ;  /* 0x0000541021217816 */ /* 0x000fce0000000022 */
.L_x_20170:
[----:B------:R-:W-:Y:S05]  /*61a0*/  BSYNC.RECONVERGENT B2 ;  /* 0x0000000000027941 */ /* 0x000fea0003800200 */
.L_x_20169:
[----:B-----5:R-:W-:Y:S02]  /*61b0*/  HMUL2.BF16_V2 R33, R8, R33 ;  /* 0x0000002108217232 */ /* 0x020fe40000200000 */
[----:B------:R-:W-:Y:S02]  /*61c0*/  HFMA2.BF16_V2 R35, R9, R32, -RZ ;  /* 0x0000002009237231 */ /* 0x000fe400003000ff */
[----:B------:R-:W-:Y:S02]  /*61d0*/  HMUL2.BF16_V2 R31, R4, R31 ;  /* 0x0000001f041f7232 */ /* 0x000fe40000200000 */
[----:B------:R-:W-:Y:S01]  /*61e0*/  HFMA2.BF16_V2 R10, R5, R10, -RZ ;  /* 0x0000000a050a7231 */ /* 0x000fe200003000ff */
[C---:B------:R-:W-:Y:S01]  /*61f0*/  PRMT R34, R33.reuse, 0x7632, R34 ;  /* 0x0000763221227816 */ /* 0x040fe20000000022 */
[----:B------:R-:W-:-:S04]  /*6200*/  IMAD.U32 R33, R33, 0x10000, RZ ;  /* 0x0001000021217824 */ /* 0x000fc800078e00ff */
[----:B------:R-:W-:-:S04]  /*6210*/  IMAD.U32 R34, R34, 0x10000, RZ ;  /* 0x0001000022227824 */ /* 0x000fc800078e00ff */
[--C-:B------:R-:W-:Y:S01]  /*6220*/  FADD.FTZ R32, R33, R34.reuse ;  /* 0x0000002221207221 */ /* 0x100fe20000010000 */
[C---:B------:R-:W-:Y:S02]  /*6230*/  PRMT R33, R35.reuse, 0x7610, R33 ;  /* 0x0000761023217816 */ /* 0x040fe40000000021 */
[----:B------:R-:W-:Y:S02]  /*6240*/  PRMT R34, R35, 0x7632, R34 ;  /* 0x0000763223227816 */ /* 0x000fe40000000022 */
[----:B------:R-:W-:Y:S01]  /*6250*/  SHF.L.U32 R33, R33, 0x10, RZ ;  /* 0x0000001021217819 */ /* 0x000fe200000006ff */
[----:B------:R0:W5:Y:S02]  /*6260*/  LDG.E.CONSTANT R35, desc[UR14][R14.64+0xe00] ;  /* 0x000e000e0e237981 */ /* 0x000164000c1e9900 */
[----:B------:R-:W-:-:S04]  /*6270*/  IMAD.U32 R34, R34, 0x10000, RZ ;  /* 0x0001000022227824 */ /* 0x000fc800078e00ff */
[--C-:B------:R-:W-:Y:S01]  /*6280*/  FADD.FTZ R33, R33, R34.reuse ;  /* 0x0000002221217221 */ /* 0x100fe20000010000 */
[C---:B------:R-:W-:Y:S01]  /*6290*/  PRMT R34, R31.reuse, 0x7632, R34 ;  /* 0x000076321f227816 */ /* 0x040fe20000000022 */
[----:B------:R-:W-:-:S03]  /*62a0*/  IMAD.U32 R31, R31, 0x10000, RZ ;  /* 0x000100001f1f7824 */ /* 0x000fc600078e00ff */
[----:B------:R-:W-:-:S05]  /*62b0*/  SHF.L.U32 R34, R34, 0x10, RZ ;  /* 0x0000001022227819 */ /* 0x000fca00000006ff */
[----:B------:R-:W-:Y:S01]  /*62c0*/  FADD.FTZ R31, R31, R34 ;  /* 0x000000221f1f7221 */ /* 0x000fe20000010000 */
[----:B------:R-:W-:Y:S01]  /*62d0*/  FADD.FTZ R34, R32, R33 ;  /* 0x0000002120227221 */ /* 0x000fe20000010000 */
[C---:B------:R-:W-:Y:S01]  /*62e0*/  PRMT R32, R10.reuse, 0x7632, R32 ;  /* 0x000076320a207816 */ /* 0x040fe20000000020 */
[----:B------:R-:W-:Y:S02]  /*62f0*/  IMAD.U32 R10, R10, 0x10000, RZ ;  /* 0x000100000a0a7824 */ /* 0x000fe400078e00ff */
[----:B------:R-:W-:Y:S02]  /*6300*/  FADD.FTZ R31, R34, R31 ;  /* 0x0000001f221f7221 */ /* 0x000fe40000010000 */
[----:B------:R-:W-:Y:S01]  /*6310*/  IMAD.U32 R33, R32, 0x10000, RZ ;  /* 0x0001000020217824 */ /* 0x000fe200078e00ff */
[----:B------:R0:W5:Y:S03]  /*6320*/  LDG.E.CONSTANT R34, desc[UR14][R14.64+0xe0c] ;  /* 0x000e0c0e0e227981 */ /* 0x000166000c1e9900 */
[----:B------:R-:W-:Y:S01]  /*6330*/  FADD.FTZ R10, R10, R33 ;  /* 0x000000210a0a7221 */ /* 0x000fe20000010000 */
[----:B------:R0:W5:Y:S04]  /*6340*/  LDG.E.CONSTANT R32, desc[UR14][R14.64+0xe04] ;  /* 0x000e040e0e207981 */ /* 0x000168000c1e9900 */
[----:B------:R0:W5:Y:S01]  /*6350*/  LDG.E.CONSTANT R33, desc[UR14][R14.64+0xe08] ;  /* 0x000e080e0e217981 */ /* 0x000162000c1e9900 */
[----:B------:R-:W-:Y:S04]  /*6360*/  BSSY.RECONVERGENT B2, `(.L_x_20171) ;  /* 0x0000020000027945 */ /* 0x000fe80003800200 */
[----:B------:R-:W-:Y:S05]  /*6370*/  @P0 BRA `(.L_x_20172) ;  /* 0x0000000000780947 */ /* 0x000fea0003800000 */
[----:B------:R-:W-:Y:S02]  /*6380*/  ISETP.GE.AND P0, PT, R0, UR23, PT ;  /* 0x0000001700007c0c */ /* 0x000fe4000bf06270 */
[----:B------:R-:W-:Y:S02]  /*6390*/  IADD3 R0, PT, PT, R20, -0x2, RZ ;  /* 0xfffffffe14007810 */ /* 0x000fe40007ffe0ff */
[----:B012345:R-:W-:Y:S02]  /*63a0*/  PRMT R14, R32, 0x7632, R14 ;  /* 0x00007632200e7816 */ /* 0x03ffe4000000000e */
[----:B------:R-:W-:Y:S01]  /*63b0*/  ISETP.GE.AND P1, PT, R0, UR23, PT ;  /* 0x0000001700007c0c */ /* 0x000fe2000bf26270 */
[C---:B------:R-:W-:Y:S01]  /*63c0*/  VIADD R0, R20.reuse, 0xffffffff ;  /* 0xffffffff14007836 */ /* 0x040fe20000000000 */
[----:B------:R-:W-:-:S04]  /*63d0*/  ISETP.GE.AND P3, PT, R20, UR23, PT ;  /* 0x0000001714007c0c */ /* 0x000fc8000bf66270 */
[----:B------:R-:W-:Y:S02]  /*63e0*/  ISETP.GE.AND P2, PT, R0, UR23, PT ;  /* 0x0000001700007c0c */ /* 0x000fe4000bf46270 */
[C---:B------:R-:W-:Y:S02]  /*63f0*/  PRMT R0, R35.reuse, 0x7632, R0 ;  /* 0x0000763223007816 */ /* 0x040fe40000000000 */
[----:B------:R-:W-:Y:S02]  /*6400*/  SEL R35, R35, RZ, !P0 ;  /* 0x000000ff23237207 */ /* 0x000fe40004000000 */
[----:B------:R-:W-:Y:S02]  /*6410*/  SEL R0, R0, RZ, !P1 ;  /* 0x000000ff00007207 */ /* 0x000fe40004800000 */
[----:B------:R-:W-:Y:S02]  /*6420*/  SEL R32, R32, RZ, !P2 ;  /* 0x000000ff20207207 */ /* 0x000fe40005000000 */
[----:B------:R-:W-:Y:S01]  /*6430*/  PRMT R35, R35, 0x5410, R0 ;  /* 0x0000541023237816 */ /* 0x000fe20000000000 */
[----:B------:R-:W-:Y:S01]  /*6440*/  VIADD R0, R20, 0x1 ;  /* 0x0000000114007836 */ /* 0x000fe20000000000 */
[----:B------:R-:W-:Y:S01]  /*6450*/  SEL R15, R14, RZ, !P3 ;  /* 0x000000ff0e0f7207 */ /* 0x000fe20005800000 */
[----:B------:R-:W-:-:S03]  /*6460*/  VIADD R14, R20, 0x4 ;  /* 0x00000004140e7836 */ /* 0x000fc60000000000 */
        /* <DEDUP_REMOVED lines=15> */
.L_x_20172:
[----:B------:R-:W-:Y:S05]  /*6560*/  BSYNC.RECONVERGENT B2 ;  /* 0x0000000000027941 */ /* 0x000fea0003800200 */
.L_x_20171:
[----:B-----5:R-:W-:Y:S02]  /*6570*/  HMUL2.BF16_V2 R0, R8, R35 ;  /* 0x0000002308007232 */ /* 0x020fe40000200000 */
[----:B------:R-:W-:Y:S02]  /*6580*/  HFMA2.BF16_V2 R9, R9, R32, -RZ ;  /* 0x0000002009097231 */ /* 0x000fe400003000ff */
[----:B------:R-:W-:Y:S01]  /*6590*/  FADD.FTZ R6, R11, R6 ;  /* 0x000000060b067221 */ /* 0x000fe20000010000 */
[----:B01234-:R-:W-:Y:S02]  /*65a0*/  HFMA2.BF16_V2 R14, R5, R34, -RZ ;  /* 0x00000022050e7231 */ /* 0x01ffe400003000ff */
[----:B------:R-:W-:Y:S01]  /*65b0*/  FADD.FTZ R31, R31, R10 ;  /* 0x0000000a1f1f7221 */ /* 0x000fe20000010000 */
[----:B------:R-:W-:Y:S01]  /*65c0*/  PRMT R8, R0, 0x7632, R8 ;  /* 0x0000763200087816 */ /* 0x000fe20000000008 */
[----:B------:R-:W-:Y:S01]  /*65d0*/  FADD.FTZ R26, R26, R7 ;  /* 0x000000071a1a7221 */ /* 0x000fe20000010000 */
[----:B------:R-:W-:Y:S01]  /*65e0*/  SHF.L.U32 R0, R0, 0x10, RZ ;  /* 0x0000001000007819 */ /* 0x000fe200000006ff */
[----:B------:R-:W-:Y:S01]  /*65f0*/  FADD.FTZ R25, R25, R6 ;  /* 0x0000000619197221 */ /* 0x000fe20000010000 */
[----:B------:R-:W-:Y:S01]  /*6600*/  PRMT R5, R9, 0x7632, R5 ;  /* 0x0000763209057816 */ /* 0x000fe20000000005 */
[----:B------:R-:W-:-:S02]  /*6610*/  IMAD.U32 R15, R8, 0x10000, RZ ;  /* 0x00010000080f7824 */ /* 0x000fc400078e00ff */
[----:B------:R-:W-:Y:S01]  /*6620*/  HMUL2.BF16_V2 R8, R4, R33 ;  /* 0x0000002104087232 */ /* 0x000fe20000200000 */
[----:B------:R-:W-:Y:S01]  /*6630*/  PRMT R4, R9, 0x7610, R4 ;  /* 0x0000761009047816 */ /* 0x000fe20000000004 */
[----:B------:R-:W-:Y:S01]  /*6640*/  FADD.FTZ R24, R24, R31 ;  /* 0x0000001f18187221 */ /* 0x000fe20000010000 */
[----:B------:R-:W-:Y:S01]  /*6650*/  FADD.FTZ R0, R0, R15 ;  /* 0x0000000f00007221 */ /* 0x000fe20000010000 */
[----:B------:R-:W-:Y:S02]  /*6660*/  SHF.L.U32 R32, R5, 0x10, RZ ;  /* 0x0000001005207819 */ /* 0x000fe400000006ff */
        /* <DEDUP_REMOVED lines=10> */
[----:B------:R-:W-:-:S03]  /*6710*/  FADD.FTZ R5, R14, R5 ;  /* 0x000000050e057221 */ /* 0x000fc60000010000 */
[----:B------:R-:W-:-:S04]  /*6720*/  FADD.FTZ R0, R0, R9 ;  /* 0x0000000900007221 */ /* 0x000fc80000010000 */
[----:B------:R-:W-:-:S04]  /*6730*/  FADD.FTZ R0, R0, R5 ;  /* 0x0000000500007221 */ /* 0x000fc80000010000 */
[----:B------:R-:W-:-:S07]  /*6740*/  FADD.FTZ R23, R23, R0 ;  /* 0x0000000017177221 */ /* 0x000fce0000010000 */
.L_x_20156:
[----:B------:R-:W-:Y:S05]  /*6750*/  BSYNC.RECONVERGENT B0 ;  /* 0x0000000000007941 */ /* 0x000fea0003800200 */
.L_x_20155:
[----:B------:R-:W-:Y:S01]  /*6760*/  UIADD3 UR4, UPT, UPT, UR23, 0x7, URZ ;  /* 0x0000000717047890 */ /* 0x000fe2000fffe0ff */
[----:B------:R-:W-:Y:S01]  /*6770*/  VIADD R0, R21, 0x3 ;  /* 0x0000000315007836 */ /* 0x000fe20000000000 */
[----:B------:R-:W-:Y:S01]  /*6780*/  ULEA UR5, UR20, 0x40, 0x6 ;  /* 0x0000004014057891 */ /* 0x000fe2000f8e30ff */
[----:B------:R-:W-:Y:S01]  /*6790*/  IADD3 R16, P1, PT, R16, 0x10, RZ ;  /* 0x0000001010107810 */ /* 0x000fe20007f3e0ff */
[----:B------:R-:W-:Y:S01]  /*67a0*/  USHF.R.U32.HI UR4, URZ, 0x3, UR4 ;  /* 0x00000003ff047899 */ /* 0x000fe20008011604 */
[----:B------:R-:W-:Y:S01]  /*67b0*/  IADD3 R19, PT, PT, R19, 0x4, RZ ;  /* 0x0000000413137810 */ /* 0x000fe20007ffe0ff */
[----:B------:R-:W-:Y:S01]  /*67c0*/  VIADD R21, R21, 0x4 ;  /* 0x0000000415157836 */ /* 0x000fe20000000000 */
[----:B------:R-:W-:Y:S01]  /*67d0*/  IADD3 R3, PT, PT, R3, 0x80, RZ ;  /* 0x0000008003037810 */ /* 0x000fe20007ffe0ff */
[----:B------:R-:W-:Y:S01]  /*67e0*/  UISETP.LT.U32.AND UP0, UPT, UR4, UR5, UPT ;  /* 0x000000050400728c */ /* 0x000fe2000bf01070 */
[----:B------:R-:W-:Y:S02]  /*67f0*/  VIADD R20, R20, 0x20 ;  /* 0x0000002014147836 */ /* 0x000fe40000000000 */
[----:B------:R-:W-:Y:S01]  /*6800*/  IMAD.X R17, RZ, RZ, R17, P1 ;  /* 0x000000ffff117224 */ /* 0x000fe200008e0611 */
[----:B------:R-:W-:-:S06]  /*6810*/  USEL UR4, UR4, UR5, UP0 ;  /* 0x0000000504047287 */ /* 0x000fcc0008000000 */
[----:B------:R-:W-:-:S13]  /*6820*/  ISETP.GE.U32.AND P0, PT, R0, UR4, PT ;  /* 0x0000000400007c0c */ /* 0x000fda000bf06070 */
[----:B------:R-:W-:Y:S05]  /*6830*/  @!P0 BRA `(.L_x_20173) ;  /* 0xffffffd800f88947 */ /* 0x000fea000383ffff */
.L_x_20154:
[----:B------:R-:W-:Y:S05]  /*6840*/  BSYNC.RECONVERGENT B1 ;  /* 0x0000000000017941 */ /* 0x000fea0003800200 */
.L_x_20153:
[----:B------:R-:W3:Y:S01]  /*6850*/  S2R R0, SR_TID.X ;  /* 0x0000000000007919 */ /* 0x000ee20000002100 */
[----:B------:R-:W-:Y:S01]  /*6860*/  BSSY.RECONVERGENT B0, `(.L_x_20174) ;  /* 0x0000019000007945 */ /* 0x000fe20003800200 */
[----:B------:R-:W-:Y:S01]  /*6870*/  BAR.SYNC.DEFER_BLOCKING 0x0 ;  /* 0x0000000000007b1d */ /* 0x000fe20000010000 */
[C---:B---3--:R-:W-:Y:S02]  /*6880*/  LOP3.LUT R2, R0.reuse, 0x3c0, RZ, 0xc0, !PT ;  /* 0x000003c000027812 */ /* 0x048fe400078ec0ff */
[----:B------:R-:W-:Y:S02]  /*6890*/  LOP3.LUT R3, R0, 0x3e0, RZ, 0xc0, !PT ;  /* 0x000003e000037812 */ /* 0x000fe400078ec0ff */
[----:B------:R-:W-:Y:S02]  /*68a0*/  ISETP.NE.AND P0, PT, R2, 0x40, PT ;  /* 0x000000400200780c */ /* 0x000fe40003f05270 */
[----:B------:R-:W-:Y:S02]  /*68b0*/  ISETP.NE.AND P2, PT, R3, 0x20, PT ;  /* 0x000000200300780c */ /* 0x000fe40003f45270 */
[----:B0-----:R-:W-:-:S02]  /*68c0*/  LOP3.LUT R12, R0, 0x1f, RZ, 0xc0, !PT ;  /* 0x0000001f000c7812 */ /* 0x001fc400078ec0ff */
[----:B------:R-:W-:Y:S02]  /*68d0*/  SHF.R.U32.HI R3, RZ, 0x5, R0 ;  /* 0x00000005ff037819 */ /* 0x000fe40000011600 */
[C---:B------:R-:W-:Y:S02]  /*68e0*/  ISETP.GT.U32.AND P1, PT, R0.reuse, 0x3f, PT ;  /* 0x0000003f0000780c */ /* 0x040fe40003f24070 */
[----:B------:R-:W-:Y:S01]  /*68f0*/  ISETP.GT.U32.AND P3, PT, R0, 0x1f, PT ;  /* 0x0000001f0000780c */ /* 0x000fe20003f64070 */
[----:B------:R-:W-:Y:S02]  /*6900*/  IMAD R2, R3, 0x100, R12 ;  /* 0x0000010003027824 */ /* 0x000fe400078e020c */
[----:B------:R-:W-:Y:S10]  /*6910*/  @P0 BRA `(.L_x_20175) ;  /* 0x0000000000340947 */ /* 0x000ff40003800000 */
        /* <DEDUP_REMOVED lines=13> */
.L_x_20175:
[----:B------:R-:W-:Y:S05]  /*69f0*/  BSYNC.RECONVERGENT B0 ;  /* 0x0000000000007941 */ /* 0x000fea0003800200 */
.L_x_20174:
        /* <DEDUP_REMOVED lines=8> */
[----:B0-----:R-:W0:Y:S04]  /*6a80*/  LDS R3, [R11] ;  /* 0x000000000b037984 */ /* 0x001e280000000800 */
[----:B------:R-:W1:Y:S04]  /*6a90*/  LDS R4, [R11+0x80] ;  /* 0x000080000b047984 */ /* 0x000e680000000800 */
[----:B------:R-:W3:Y:S04]  /*6aa0*/  LDS R5, [R11+0x100] ;  /* 0x000100000b057984 */ /* 0x000ee80000000800 */
[----:B------:R-:W4:Y:S04]  /*6ab0*/  LDS R6, [R11+0x180] ;  /* 0x000180000b067984 */ /* 0x000f280000000800 */
[----:B--2---:R-:W2:Y:S04]  /*6ac0*/  LDS R7, [R11+0x200] ;  /* 0x000200000b077984 */ /* 0x004ea80000000800 */
[----:B------:R-:W5:Y:S04]  /*6ad0*/  LDS R8, [R11+0x280] ;  /* 0x000280000b087984 */ /* 0x000f680000000800 */
[----:B------:R-:W5:Y:S04]  /*6ae0*/  LDS R9, [R11+0x300] ;  /* 0x000300000b097984 */ /* 0x000f680000000800 */
[----:B------:R-:W5:Y:S01]  /*6af0*/  LDS R10, [R11+0x380] ;  /* 0x000380000b0a7984 */ /* 0x000f620000000800 */
[----:B0-----:R-:W-:Y:S01]  /*6b00*/  FADD.FTZ R30, R3, R30 ;  /* 0x0000001e031e7221 */ /* 0x001fe20000010000 */
[----:B-1----:R-:W-:Y:S01]  /*6b10*/  FADD.FTZ R29, R4, R29 ;  /* 0x0000001d041d7221 */ /* 0x002fe20000010000 */
[----:B---3--:R-:W-:Y:S01]  /*6b20*/  FADD.FTZ R28, R5, R28 ;  /* 0x0000001c051c7221 */ /* 0x008fe20000010000 */
[----:B----4-:R-:W-:Y:S01]  /*6b30*/  FADD.FTZ R27, R6, R27 ;  /* 0x0000001b061b7221 */ /* 0x010fe20000010000 */
[----:B--2---:R-:W-:Y:S01]  /*6b40*/  FADD.FTZ R26, R7, R26 ;  /* 0x0000001a071a7221 */ /* 0x004fe20000010000 */
[----:B-----5:R-:W-:Y:S01]  /*6b50*/  FADD.FTZ R25, R8, R25 ;  /* 0x0000001908197221 */ /* 0x020fe20000010000 */
[----:B------:R-:W-:Y:S01]  /*6b60*/  FADD.FTZ R24, R9, R24 ;  /* 0x0000001809187221 */ /* 0x000fe20000010000 */
[----:B------:R-:W-:-:S07]  /*6b70*/  FADD.FTZ R23, R10, R23 ;  /* 0x000000170a177221 */ /* 0x000fce0000010000 */
.L_x_20177:
[----:B------:R-:W-:Y:S05]  /*6b80*/  BSYNC.RECONVERGENT B0 ;  /* 0x0000000000007941 */ /* 0x000fea0003800200 */
.L_x_20176:
[----:B------:R-:W-:Y:S06]  /*6b90*/  BAR.SYNC.DEFER_BLOCKING 0x0 ;  /* 0x0000000000007b1d */ /* 0x000fec0000010000 */
[----:B------:R-:W-:Y:S04]  /*6ba0*/  BSSY.RECONVERGENT B0, `(.L_x_20178) ;  /* 0x000000f000007945 */ /* 0x000fe80003800200 */
[----:B------:R-:W-:Y:S05]  /*6bb0*/  @P2 BRA `(.L_x_20179) ;  /* 0x0000000000342947 */ /* 0x000fea0003800000 */
[----:B------:R-:W3:Y:S01]  /*6bc0*/  S2UR UR5, SR_CgaCtaId ;  /* 0x00000000000579c3 */ /* 0x000ee20000008800 */
[----:B------:R-:W-:Y:S02]  /*6bd0*/  UMOV UR4, 0x400 ;  /* 0x0000040000047882 */ /* 0x000fe40000000000 */
[----:B------:R-:W-:-:S04]  /*6be0*/  UIADD3 UR4, UPT, UPT, UR4, 0x220, URZ ;  /* 0x0000022004047890 */ /* 0x000fc8000fffe0ff */
[----:B---3--:R-:W-:-:S06]  /*6bf0*/  ULEA UR4, UR5, UR4, 0x18 ;  /* 0x0000000405047291 */ /* 0x008fcc000f8ec0ff */
        /* <DEDUP_REMOVED lines=9> */
.L_x_20179:
[----:B------:R-:W-:Y:S05]  /*6c90*/  BSYNC.RECONVERGENT B0 ;  /* 0x0000000000007941 */ /* 0x000fea0003800200 */
.L_x_20178:
[----:B------:R-:W-:Y:S06]  /*6ca0*/  BAR.SYNC.DEFER_BLOCKING 0x0 ;  /* 0x0000000000007b1d */ /* 0x000fec0000010000 */
[----:B------:R-:W-:Y:S04]  /*6cb0*/  BSSY.RECONVERGENT B0, `(.L_x_20180) ;  /* 0x0000017000007945 */ /* 0x000fe80003800200 */
[----:B------:R-:W-:Y:S05]  /*6cc0*/  @P3 BRA `(.L_x_20181) ;  /* 0x0000000000543947 */ /* 0x000fea0003800000 */
[----:B------:R-:W4:Y:S01]  /*6cd0*/  S2UR UR5, SR_CgaCtaId ;  /* 0x00000000000579c3 */ /* 0x000f220000008800 */
[----:B------:R-:W-:Y:S02]  /*6ce0*/  UMOV UR4, 0x400 ;  /* 0x0000040000047882 */ /* 0x000fe40000000000 */
[----:B------:R-:W-:-:S04]  /*6cf0*/  UIADD3 UR4, UPT, UPT, UR4, 0x220, URZ ;  /* 0x0000022004047890 */ /* 0x000fc8000fffe0ff */
[----:B----4-:R-:W-:-:S06]  /*6d00*/  ULEA UR4, UR5, UR4, 0x18 ;  /* 0x0000000405047291 */ /* 0x010fcc000f8ec0ff */
[----:B--2---:R-:W-:-:S05]  /*6d10*/  LEA R10, R2, UR4, 0x2 ;  /* 0x00000004020a7c11 */ /* 0x004fca000f8e10ff */
[----:B0--3--:R-:W0:Y:S04]  /*6d20*/  LDS R3, [R10] ;  /* 0x000000000a037984 */ /* 0x009e280000000800 */
[----:B------:R-:W2:Y:S04]  /*6d30*/  LDS R2, [R10+0x80] ;  /* 0x000080000a027984 */ /* 0x000ea80000000800 */
[----:B------:R-:W3:Y:S04]  /*6d40*/  LDS R5, [R10+0x100] ;  /* 0x000100000a057984 */ /* 0x000ee80000000800 */
[----:B------:R-:W4:Y:S04]  /*6d50*/  LDS R4, [R10+0x180] ;  /* 0x000180000a047984 */ /* 0x000f280000000800 */
[----:B------:R-:W5:Y:S04]  /*6d60*/  LDS R7, [R10+0x200] ;  /* 0x000200000a077984 */ /* 0x000f680000000800 */
[----:B------:R-:W5:Y:S04]  /*6d70*/  LDS R6, [R10+0x280] ;  /* 0x000280000a067984 */ /* 0x000f680000000800 */
[----:B-1----:R-:W1:Y:S04]  /*6d80*/  LDS R9, [R10+0x300] ;  /* 0x000300000a097984 */ /* 0x002e680000000800 */
[----:B------:R-:W1:Y:S01]  /*6d90*/  LDS R8, [R10+0x380] ;  /* 0x000380000a087984 */ /* 0x000e620000000800 */
[----:B0-----:R-:W-:Y:S01]  /*6da0*/  FADD.FTZ R30, R3, R30 ;  /* 0x0000001e031e7221 */ /* 0x001fe20000010000 */
[----:B--2---:R-:W-:Y:S01]  /*6db0*/  FADD.FTZ R29, R2, R29 ;  /* 0x0000001d021d7221 */ /* 0x004fe20000010000 */
[----:B---3--:R-:W-:Y:S01]  /*6dc0*/  FADD.FTZ R28, R5, R28 ;  /* 0x0000001c051c7221 */ /* 0x008fe20000010000 */
[----:B----4-:R-:W-:Y:S01]  /*6dd0*/  FADD.FTZ R27, R4, R27 ;  /* 0x0000001b041b7221 */ /* 0x010fe20000010000 */
[----:B-----5:R-:W-:Y:S01]  /*6de0*/  FADD.FTZ R26, R7, R26 ;  /* 0x0000001a071a7221 */ /* 0x020fe20000010000 */
[----:B------:R-:W-:Y:S01]  /*6df0*/  FADD.FTZ R25, R6, R25 ;  /* 0x0000001906197221 */ /* 0x000fe20000010000 */
[----:B-1----:R-:W-:Y:S01]  /*6e00*/  FADD.FTZ R24, R9, R24 ;  /* 0x0000001809187221 */ /* 0x002fe20000010000 */
[----:B------:R-:W-:-:S07]  /*6e10*/  FADD.FTZ R23, R8, R23 ;  /* 0x0000001708177221 */ /* 0x000fce0000010000 */
.L_x_20181:
[----:B------:R-:W-:Y:S05]  /*6e20*/  BSYNC.RECONVERGENT B0 ;  /* 0x0000000000007941 */ /* 0x000fea0003800200 */
.L_x_20180:
[----:B------:R-:W-:Y:S06]  /*6e30*/  BAR.SYNC.DEFER_BLOCKING 0x0 ;  /* 0x0000000000007b1d */ /* 0x000fec0000010000 */
[----:B------:R-:W-:Y:S05]  /*6e40*/  @P3 EXIT ;  /* 0x000000000000394d */ /* 0x000fea0003800000 */
[----:B------:R-:W-:Y:S01]  /*6e50*/  UIMAD UR5, UR18, UR22, UR19 ;  /* 0x00000016120572a4 */ /* 0x000fe2000f8e0213 */
[----:B0--3--:R-:W-:Y:S01]  /*6e60*/  F2FP.BF16.F32.PACK_AB R29, R29, R30 ;  /* 0x0000001e1d1d723e */ /* 0x009fe200000010ff */
[----:B------:R-:W-:Y:S01]  /*6e70*/  USHF.L.U32 UR4, UR20, 0x8, URZ ;  /* 0x0000000814047899 */ /* 0x000fe200080006ff */
[----:B------:R-:W-:Y:S01]  /*6e80*/  F2FP.BF16.F32.PACK_AB R27, R27, R28 ;  /* 0x0000001c1b1b723e */ /* 0x000fe200000010ff */
[----:B------:R-:W0:Y:S01]  /*6e90*/  LDCU.64 UR6, c[0x0][0x390] ;  /* 0x00007200ff0677ac */ /* 0x000e220008000a00 */
[----:B------:R-:W-:Y:S02]  /*6ea0*/  F2FP.BF16.F32.PACK_AB R25, R25, R26 ;  /* 0x0000001a1919723e */ /* 0x000fe400000010ff */
[----:B------:R-:W-:Y:S01]  /*6eb0*/  F2FP.BF16.F32.PACK_AB R23, R23, R24 ;  /* 0x000000181717723e */ /* 0x000fe200000010ff */
[----:B------:R-:W-:Y:S01]  /*6ec0*/  UIMAD UR5, UR5, UR21, URZ ;  /* 0x00000015050572a4 */ /* 0x000fe2000f8e02ff */
[----:B------:R-:W-:Y:S02]  /*6ed0*/  PRMT R4, R27, 0x7632, R4 ;  /* 0x000076321b047816 */ /* 0x000fe40000000004 */
[----:B------:R-:W-:Y:S01]  /*6ee0*/  PRMT R5, R25, 0x7632, R5 ;  /* 0x0000763219057816 */ /* 0x000fe20000000005 */
[----:B------:R-:W-:Y:S01]  /*6ef0*/  ULEA UR4, UP0, UR5, UR4, 0x8 ;  /* 0x0000000405047291 */ /* 0x000fe2000f8040ff */
[----:B------:R-:W-:-:S05]  /*6f00*/  PRMT R6, R23, 0x7632, R6 ;  /* 0x0000763217067816 */ /* 0x000fca0000000006 */
[----:B------:R-:W-:Y:S01]  /*6f10*/  MOV R3, UR4 ;  /* 0x0000000400037c02 */ /* 0x000fe20008000f00 */
[----:B------:R-:W-:-:S03]  /*6f20*/  UIADD3.X UR4, UPT, UPT, URZ, URZ, URZ, UP0, !UPT ;  /* 0x000000ffff047290 */ /* 0x000fc600087fe4ff */
[----:B------:R-:W-:-:S03]  /*6f30*/  LOP3.LUT R0, R3, 0x1f, R0, 0xf8, !PT ;  /* 0x0000001f03007812 */ /* 0x000fc600078ef800 */
        /* <DEDUP_REMOVED lines=13> */
.L_x_20128:
        /* <DEDUP_REMOVED lines=8> */
.L_x_20183:
[----:B------:R-:W-:Y:S05]  /*7090*/  BSYNC B2 ;  /* 0x0000000000027941 */ /* 0x000fea0003800000 */
.L_x_20182:
[----:B------:R-:W-:Y:S01]  /*70a0*/  MOV R9, R6 ;  /* 0x0000000600097202 */ /* 0x000fe20000000f00 */
[----:B------:R-:W-:Y:S02]  /*70b0*/  IMAD.MOV.U32 R13, RZ, RZ, 0x1 ;  /* 0x00000001ff0d7424 */ /* 0x000fe400078e00ff */
[----:B------:R-:W-:Y:S02]  /*70c0*/  HFMA2 R14, -RZ, RZ, 0, 1.847743988037109375e-06 ;  /* 0x0000001fff0e7431 */ /* 0x000fe400000001ff */
[----:B------:R-:W-:Y:S02]  /*70d0*/  IMAD.MOV.U32 R11, RZ, RZ, -0x1 ;  /* 0xffffffffff0b7424 */ /* 0x000fe400078e00ff */
[----:B------:R-:W-:-:S04]  /*70e0*/  FADD.FTZ R9, R10, R9 ;  /* 0x000000090a097221 */ /* 0x000fc80000010000 */
[----:B------:R-:W-:-:S07]  /*70f0*/  IMAD.MOV.U32 R12, RZ, RZ, R9 ;  /* 0x000000ffff0c7224 */ /* 0x000fce00078e0009 */
[----:B------:R-:W-:Y:S05]  /*7100*/  WARPSYNC.COLLECTIVE R11, `(.L_x_20184) ;  /* 0x000000000b087348 */ /* 0x000fea0003c00000 */
[----:B------:R0:W1:Y:S02]  /*7110*/  SHFL.BFLY P2, R6, R12, R13, R14 ;  /* 0x0c00000d0c067389 */ /* 0x000064000004000e */
[----:B01----:R-:W-:Y:S05]  /*7120*/  ENDCOLLECTIVE ;  /* 0x000000000000791b */ /* 0x003fea0003800000 */
.L_x_20184:
[----:B------:R-:W-:Y:S05]  /*7130*/  BRA `(.L_x_20185) ;  /* 0xffffffb000a07947 */ /* 0x000fea000383ffff */
.L_x_20130:
[----:B------:R-:W-:Y:S01]  /*7140*/  BSSY B0, `(.L_x_20186) ;  /* 0x0000008000007945 */ /* 0x000fe20003800000 */
[----:B------:R-:W-:Y:S01]  /*7150*/  IMAD.MOV.U32 R12, RZ, RZ, R20 ;  /* 0x000000ffff0c7224 */ /* 0x000fe200078e0014 */
[----:B------:R-:W-:Y:S01]  /*7160*/  MOV R13, 0x10 ;  /* 0x00000010000d7802 */ /* 0x000fe20000000f00 */
[----:B------:R-:W-:Y:S02]  /*7170*/  IMAD.MOV.U32 R14, RZ, RZ, 0x1f ;  /* 0x0000001fff0e7424 */ /* 0x000fe400078e00ff */
[----:B------:R-:W-:-:S07]  /*7180*/  IMAD.MOV.U32 R11, RZ, RZ, -0x1 ;  /* 0xffffffffff0b7424 */ /* 0x000fce00078e00ff */
[----:B0----5:R-:W-:Y:S05]  /*7190*/  WARPSYNC.COLLECTIVE R11, `(.L_x_20187) ;  /* 0x000000000b087348 */ /* 0x021fea0003c00000 */
[----:B------:R1:W2:Y:S02]  /*71a0*/  SHFL.BFLY P2, R6, R12, R13, R14 ;  /* 0x0c00000d0c067389 */ /* 0x0002a4000004000e */
[----:B012--5:R-:W-:Y:S05]  /*71b0*/  ENDCOLLECTIVE ;  /* 0x000000000000791b */ /* 0x027fea0003800000 */
.L_x_20187:
[----:B------:R-:W-:Y:S05]  /*71c0*/  BSYNC B0 ;  /* 0x0000000000007941 */ /* 0x000fea0003800000 */
.L_x_20186:
        /* <DEDUP_REMOVED lines=9> */
.L_x_20188:
[----:B------:R-:W-:Y:S02]  /*7260*/  MOV R13, 0x4 ;  /* 0x00000004000d7802 */ /* 0x000fe40000000f00 */
[----:B------:R-:W-:-:S05]  /*7270*/  FMNMX.FTZ R8, R5, R6, !PT ;  /* 0x0000000605087209 */ /* 0x000fca0007810000 */
[----:B------:R-:W-:-:S07]  /*7280*/  IMAD.MOV.U32 R12, RZ, RZ, R8 ;  /* 0x000000ffff0c7224 */ /* 0x000fce00078e0008 */
[----:B------:R-:W-:Y:S05]  /*7290*/  WARPSYNC.COLLECTIVE R11, `(.L_x_20189) ;  /* 0x000000000b087348 */ /* 0x000fea0003c00000 */
[----:B------:R0:W1:Y:S02]  /*72a0*/  SHFL.BFLY P2, R6, R12, R13, R14 ;  /* 0x0c00000d0c067389 */ /* 0x000064000004000e */
[----:B01----:R-:W-:Y:S05]  /*72b0*/  ENDCOLLECTIVE ;  /* 0x000000000000791b */ /* 0x003fea0003800000 */
.L_x_20189:
[----:B------:R-:W-:Y:S01]  /*72c0*/  IMAD.MOV.U32 R9, RZ, RZ, R6 ;  /* 0x000000ffff097224 */ /* 0x000fe200078e0006 */
[----:B------:R-:W-:Y:S06]  /*72d0*/  BRA `(.L_x_20190) ;  /* 0xffffffb000d07947 */ /* 0x000fec000383ffff */
.L_x_20191:
        /* <DEDUP_REMOVED lines=10> */
.L_x_27527:


//--------------------- .text._ZN4vllm32paged_attention_v2_reduce_kernelI13__nv_bfloat16Li192ELi128ELi512EEEvPT_PKfS5_PKS2_PKii --------------------------
	.section	.text._ZN4vllm32paged_attention_v2_reduce_kernelI13__nv_bfloat16Li192ELi128ELi512EEEvPT_PKfS5_PKS2_PKii,"ax",@progbits
	.align	128
        .global         _ZN4vllm32paged_attention_v2_reduce_kernelI13__nv_bfloat16Li192ELi128ELi512EEEvPT_PKfS5_PKS2_PKii
        .type           _ZN4vllm32paged_attention_v2_reduce_kernelI13__nv_bfloat16Li192ELi128ELi512EEEvPT_PKfS5_PKS2_PKii,@function
        .size           _ZN4vllm32paged_attention_v2_reduce_kernelI13__nv_bfloat16Li192ELi128ELi512EEEvPT_PKfS5_PKS2_PKii,(.L_x_27528 - _ZN4vllm32paged_attention_v2_reduce_kernelI13__nv_bfloat16Li192ELi128ELi512EEEvPT_PKfS5_PKS2_PKii)
        .other          _ZN4vllm32paged_attention_v2_reduce_kernelI13__nv_bfloat16Li192ELi128ELi512EEEvPT_PKfS5_PKS2_PKii,@"STO_CUDA_ENTRY STV_DEFAULT"
_ZN4vllm32paged_attention_v2_reduce_kernelI13__nv_bfloat16Li192ELi128ELi512EEEvPT_PKfS5_PKS2_PKii:
.text._ZN4vllm32paged_attention_v2_reduce_kernelI13__nv_bfloat16Li192ELi128ELi512EEEvPT_PKfS5_PKS2_PKii:
        /* <DEDUP_REMOVED lines=8> */
[----:B--2---:R-:W-:-:S05]  /*0080*/  VIADD R4, R0, 0x1ff ;  /* 0x000001ff00047836 */ /* 0x004fca0000000000 */
[----:B------:R-:W-:-:S04]  /*0090*/  SHF.R.S32.HI R5, RZ, 0x1f, R4 ;  /* 0x0000001fff057819 */ /* 0x000fc80000011404 */
[----:B------:R-:W-:Y:S01]  /*00a0*/  LEA.HI R5, R5, R4, RZ, 0x9 ;  /* 0x0000000405057211 */ /* 0x000fe200078f48ff */
[----:B------:R-:W-:-:S03]  /*00b0*/  VIADD R4, R0, 0xffffffff ;  /* 0xffffffff00047836 */ /* 0x000fc60000000000 */
[----:B------:R-:W-:Y:S02]  /*00c0*/  SHF.R.S32.HI R5, RZ, 0x9, R5 ;  /* 0x00000009ff057819 */ /* 0x000fe40000011405 */
[----:B------:R-:W-:Y:S02]  /*00d0*/  ISETP.GT.U32.AND P0, PT, R4, 0x1ff, PT ;  /* 0x000001ff0400780c */ /* 0x000fe40003f04070 */
[----:B------:R-:W-:-:S11]  /*00e0*/  R2UR UR7, R5 ;  /* 0x00000000050772ca */ /* 0x000fd600000e0000 */
[----:B01----:R-:W-:Y:S05]  /*00f0*/  @P0 BRA `(.L_x_20192) ;  /* 0x0000000400f00947 */ /* 0x003fea0003800000 */
[----:B------:R-:W0:Y:S01]  /*0100*/  S2R R11, SR_TID.X ;  /* 0x00000000000b7919 */ /* 0x000e220000002100 */
[----:B------:R-:W1:Y:S01]  /*0110*/  LDCU UR4, c[0x0][0x3a8] ;  /* 0x00007500ff0477ac */ /* 0x000e620008000800 */
[----:B------:R-:W-:-:S04]  /*0120*/  IMAD R2, R7, UR5, RZ ;  /* 0x0000000507027c24 */ /* 0x000fc8000f8e02ff */
[----:B------:R-:W-:Y:S01]  /*0130*/  VIADD R0, R2, UR10 ;  /* 0x0000000a02007c36 */ /* 0x000fe20008000000 */
[----:B-1----:R-:W-:-:S06]  /*0140*/  UIMAD UR4, UR4, 0xc0, URZ ;  /* 0x000000c0040478a4 */ /* 0x002fcc000f8e02ff */
[----:B------:R-:W-:Y:S01]  /*0150*/  IMAD R2, R2, UR4, RZ ;  /* 0x0000000402027c24 */ /* 0x000fe2000f8e02ff */
[----:B------:R-:W-:Y:S01]  /*0160*/  UIMAD UR4, UR10, UR4, URZ ;  /* 0x000000040a0472a4 */ /* 0x000fe2000f8e02ff */
[----:B0-----:R-:W-:-:S13]  /*0170*/  ISETP.GT.U32.AND P0, PT, R11, 0xbf, PT ;  /* 0x000000bf0b00780c */ /* 0x001fda0003f04070 */
[----:B------:R-:W-:Y:S05]  /*0180*/  @P0 EXIT ;  /* 0x000000000000094d */ /* 0x000fea0003800000 */
[----:B------:R-:W0:Y:S01]  /*0190*/  LDC R10, c[0x0][0x360] ;  /* 0x0000d800ff0a7b82 */ /* 0x000e220000000800 */
[----:B------:R-:W-:Y:S01]  /*01a0*/  USHF.R.S32.HI UR5, URZ, 0x1f, UR4 ;  /* 0x0000001fff057899 */ /* 0x000fe20008011404 */
[----:B------:R-:W-:Y:S01]  /*01b0*/  BSSY.RECONVERGENT B0, `(.L_x_20193) ;  /* 0x0000038000007945 */ /* 0x000fe20003800200 */
[----:B------:R-:W-:Y:S01]  /*01c0*/  IMAD R0, R0, 0xc0, RZ ;  /* 0x000000c000007824 */ /* 0x000fe200078e02ff */
[----:B------:R-:W-:Y:S01]  /*01d0*/  SHF.R.S32.HI R19, RZ, 0x1f, R2 ;  /* 0x0000001fff137819 */ /* 0x000fe20000011402 */
        /* <DEDUP_REMOVED lines=21> */
[----:B------:R-:W-:Y:S01]  /*0330*/  @P1 VIADD R8, R8, 0x1 ;  /* 0x0000000108081836 */ /* 0x000fe20000000000 */
[----:B------:R-:W-:-:S05]  /*0340*/  @!P2 LOP3.LUT R8, RZ, R10, RZ, 0x33, !PT ;  /* 0x0000000aff08a212 */ /* 0x000fca00078e33ff */
[----:B------:R-:W-:-:S05]  /*0350*/  IMAD.IADD R3, R7, 0x1, R8 ;  /* 0x0000000107037824 */ /* 0x000fca00078e0208 */
[C---:B------:R-:W-:Y:S02]  /*0360*/  LOP3.LUT R4, R3.reuse, 0x3, RZ, 0xc0, !PT ;  /* 0x0000000303047812 */ /* 0x040fe400078ec0ff */
[----:B------:R-:W-:Y:S02]  /*0370*/  ISETP.GE.U32.AND P0, PT, R3, 0x3, PT ;  /* 0x000000030300780c */ /* 0x000fe40003f06070 */
[----:B------:R-:W-:-:S13]  /*0380*/  ISETP.NE.AND P1, PT, R4, 0x3, PT ;  /* 0x000000030400780c */ /* 0x000fda0003f25270 */
[----:B------:R-:W-:Y:S05]  /*0390*/  @!P1 BRA `(.L_x_20194) ;  /* 0x0000000000649947 */ /* 0x000fea0003800000 */
[----:B------:R-:W0:Y:S01]  /*03a0*/  LDCU.64 UR12, c[0x0][0x380] ;  /* 0x00007000ff0c77ac */ /* 0x000e220008000a00 */
[----:B------:R-:W-:Y:S01]  /*03b0*/  IADD3 R3, PT, PT, R3, 0x1, RZ ;  /* 0x0000000103037810 */ /* 0x000fe20007ffe0ff */
[----:B------:R-:W-:Y:S01]  /*03c0*/  IMAD.WIDE.U32 R4, R11, 0x2, RZ ;  /* 0x000000020b047825 */ /* 0x000fe200078e00ff */
[----:B------:R-:W1:Y:S02]  /*03d0*/  LDCU.64 UR10, c[0x0][0x398] ;  /* 0x00007300ff0a77ac */ /* 0x000e640008000a00 */
[----:B------:R-:W-:Y:S01]  /*03e0*/  LOP3.LUT R3, R3, 0x3, RZ, 0xc0, !PT ;  /* 0x0000000303037812 */ /* 0x000fe200078ec0ff */
[----:B------:R-:W-:Y:S02]  /*03f0*/  USHF.L.U32 UR6, UR4, 0x1, URZ ;  /* 0x0000000104067899 */ /* 0x000fe400080006ff */
[----:B------:R-:W-:Y:S02]  /*0400*/  USHF.L.U64.HI UR7, UR4, 0x1, UR5 ;  /* 0x0000000104077899 */ /* 0x000fe40008010205 */
[----:B------:R-:W-:-:S02]  /*0410*/  IMAD R11, R3, R10, R11 ;  /* 0x0000000a030b7224 */ /* 0x000fc400078e020b */
[----:B------:R-:W-:Y:S01]  /*0420*/  IMAD.MOV R3, RZ, RZ, -R3 ;  /* 0x000000ffff037224 */ /* 0x000fe200078e0a03 */
[----:B------:R-:W-:Y:S02]  /*0430*/  LEA R17, P1, R2, UR6, 0x1 ;  /* 0x0000000602117c11 */ /* 0x000fe4000f8208ff */
[----:B0-----:R-:W-:Y:S02]  /*0440*/  LEA R13, P3, R0, UR12, 0x1 ;  /* 0x0000000c000d7c11 */ /* 0x001fe4000f8608ff */
[----:B------:R-:W-:Y:S02]  /*0450*/  LEA.HI.X R21, R2, UR7, R19, 0x1, P1 ;  /* 0x0000000702157c11 */ /* 0x000fe400088f0c13 */
[----:B-1----:R-:W-:Y:S02]  /*0460*/  IADD3 R17, P2, PT, R17, UR10, RZ ;  /* 0x0000000a11117c10 */ /* 0x002fe4000ff5e0ff */
[----:B------:R-:W-:Y:S02]  /*0470*/  LEA.HI.X R15, R0, UR13, RZ, 0x1, P3 ;  /* 0x0000000d000f7c11 */ /* 0x000fe400098f0cff */
[----:B------:R-:W-:-:S09]  /*0480*/  IADD3.X R21, PT, PT, R21, UR11, RZ, P2, !PT ;  /* 0x0000000b15157c10 */ /* 0x000fd200097fe4ff */
.L_x_20195:
[----:B------:R-:W-:-:S05]  /*0490*/  IADD3 R6, P1, PT, R4, R17, RZ ;  /* 0x0000001104067210 */ /* 0x000fca0007f3e0ff */
[----:B0-----:R-:W-:-:S06]  /*04a0*/  IMAD.X R7, R5, 0x1, R21, P1 ;  /* 0x0000000105077824 */ /* 0x001fcc00008e0615 */
[----:B------:R-:W2:Y:S01]  /*04b0*/  LDG.E.U16.CONSTANT R7, desc[UR8][R6.64] ;  /* 0x0000000806077981 */ /* 0x000ea2000c1e9500 */
[----:B------:R-:W-:Y:S01]  /*04c0*/  IADD3 R8, P1, PT, R4, R13, RZ ;  /* 0x0000000d04087210 */ /* 0x000fe20007f3e0ff */
[----:B------:R-:W-:-:S04]  /*04d0*/  VIADD R3, R3, 0x1 ;  /* 0x0000000103037836 */ /* 0x000fc80000000000 */
[----:B------:R-:W-:Y:S01]  /*04e0*/  IMAD.X R9, R5, 0x1, R15, P1 ;  /* 0x0000000105097824 */ /* 0x000fe200008e060f */
[----:B------:R-:W-:Y:S01]  /*04f0*/  ISETP.NE.AND P1, PT, R3, RZ, PT ;  /* 0x000000ff0300720c */ /* 0x000fe20003f25270 */
[----:B------:R-:W-:-:S03]  /*0500*/  IMAD.WIDE.U32 R4, R10, 0x2, R4 ;  /* 0x000000020a047825 */ /* 0x000fc600078e0004 */
[----:B--2---:R0:W-:Y:S09]  /*0510*/  STG.E.U16 desc[UR8][R8.64], R7 ;  /* 0x0000000708007986 */ /* 0x0041f2000c101508 */
[----:B------:R-:W-:Y:S05]  /*0520*/  @P1 BRA `(.L_x_20195) ;  /* 0xfffffffc00d81947 */ /* 0x000fea000383ffff */
.L_x_20194:
[----:B------:R-:W-:Y:S05]  /*0530*/  BSYNC.RECONVERGENT B0 ;  /* 0x0000000000007941 */ /* 0x000fea0003800200 */
.L_x_20193:
[----:B------:R-:W-:Y:S05]  /*0540*/  @!P0 EXIT ;  /* 0x000000000000894d */ /* 0x000fea0003800000 */
[----:B------:R-:W-:Y:S01]  /*0550*/  IADD3 R12, P0, PT, R2, UR4, RZ ;  /* 0x00000004020c7c10 */ /* 0x000fe2000ff1e0ff */
[C-C-:B------:R-:W-:Y:S01]  /*0560*/  IMAD R13, R10.reuse, 0x2, R11.reuse ;  /* 0x000000020a0d7824 */ /* 0x140fe200078e020b */
[----:B------:R-:W-:Y:S01]  /*0570*/  IADD3 R17, PT, PT, R11, R10, RZ ;  /* 0x0000000a0b117210 */ /* 0x000fe20007ffe0ff */
[----:B------:R-:W-:Y:S01]  /*0580*/  IMAD R15, R10, 0x3, R11 ;  /* 0x000000030a0f7824 */ /* 0x000fe200078e020b */
[----:B------:R-:W-:Y:S01]  /*0590*/  IADD3.X R14, PT, PT, R19, UR5, RZ, P0, !PT ;  /* 0x00000005130e7c10 */ /* 0x000fe200087fe4ff */
[----:B------:R-:W1:Y:S01]  /*05a0*/  LDCU.64 UR10, c[0x0][0x398] ;  /* 0x00007300ff0a77ac */ /* 0x000e620008000a00 */
[----:B------:R-:W2:Y:S07]  /*05b0*/  LDCU.64 UR6, c[0x0][0x380] ;  /* 0x00007000ff0677ac */ /* 0x000eae0008000a00 */
.L_x_20196:
[-C--:B---3--:R-:W-:Y:S02]  /*05c0*/  IADD3 R2, P0, PT, R11, R12.reuse, RZ ;  /* 0x0000000c0b027210 */ /* 0x088fe40007f1e0ff */
[-C--:B0-----:R-:W-:Y:S02]  /*05d0*/  IADD3 R7, P1, PT, R17, R12.reuse, RZ ;  /* 0x0000000c11077210 */ /* 0x081fe40007f3e0ff */
[----:B------:R-:W-:Y:S01]  /*05e0*/  IADD3 R5, P2, PT, R13, R12, RZ ;  /* 0x0000000c0d057210 */ /* 0x000fe20007f5e0ff */
[--C-:B------:R-:W-:Y:S01]  /*05f0*/  IMAD.X R3, RZ, RZ, R14.reuse, P0 ;  /* 0x000000ffff037224 */ /* 0x100fe200000e060e */
[C---:B-1----:R-:W-:Y:S01]  /*0600*/  LEA R18, P0, R2.reuse, UR10, 0x1 ;  /* 0x0000000a02127c11 */ /* 0x042fe2000f8008ff */
[--C-:B------:R-:W-:Y:S01]  /*0610*/  IMAD.X R20, RZ, RZ, R14.reuse, P1 ;  /* 0x000000ffff147224 */ /* 0x100fe200008e060e */
[----:B------:R-:W-:Y:S01]  /*0620*/  LEA R8, P1, R5, UR10, 0x1 ;  /* 0x0000000a05087c11 */ /* 0x000fe2000f8208ff */
[----:B------:R-:W-:Y:S01]  /*0630*/  IMAD.X R16, RZ, RZ, R14, P2 ;  /* 0x000000ffff107224 */ /* 0x000fe200010e060e */
[----:B------:R-:W-:-:S02]  /*0640*/  LEA.HI.X R19, R2, UR11, R3, 0x1, P0 ;  /* 0x0000000b02137c11 */ /* 0x000fc400080f0c03 */
[----:B------:R-:W-:Y:S02]  /*0650*/  IADD3 R3, P3, PT, R15, R12, RZ ;  /* 0x0000000c0f037210 */ /* 0x000fe40007f7e0ff */
[----:B------:R-:W-:Y:S02]  /*0660*/  LEA R6, P0, R7, UR10, 0x1 ;  /* 0x0000000a07067c11 */ /* 0x000fe4000f8008ff */
[----:B------:R-:W-:Y:S01]  /*0670*/  LEA R2, P2, R3, UR10, 0x1 ;  /* 0x0000000a03027c11 */ /* 0x000fe2000f8408ff */
[----:B------:R-:W-:Y:S01]  /*0680*/  IMAD.X R4, RZ, RZ, R14, P3 ;  /* 0x000000ffff047224 */ /* 0x000fe200018e060e */
[----:B------:R-:W-:Y:S01]  /*0690*/  LEA.HI.X R7, R7, UR11, R20, 0x1, P0 ;  /* 0x0000000b07077c11 */ /* 0x000fe200080f0c14 */
[----:B------:R-:W3:Y:S01]  /*06a0*/  LDG.E.U16.CONSTANT R19, desc[UR8][R18.64] ;  /* 0x0000000812137981 */ /* 0x000ee2000c1e9500 */
[----:B------:R-:W-:Y:S02]  /*06b0*/  LEA.HI.X R9, R5, UR11, R16, 0x1, P1 ;  /* 0x0000000b05097c11 */ /* 0x000fe400088f0c10 */
[----:B------:R-:W-:Y:S01]  /*06c0*/  LEA.HI.X R3, R3, UR11, R4, 0x1, P2 ;  /* 0x0000000b03037c11 */ /* 0x000fe200090f0c04 */
[----:B------:R0:W4:Y:S04]  /*06d0*/  LDG.E.U16.CONSTANT R21, desc[UR8][R6.64] ;  /* 0x0000000806157981 */ /* 0x000128000c1e9500 */
[----:B------:R1:W5:Y:S04]  /*06e0*/  LDG.E.U16.CONSTANT R23, desc[UR8][R8.64] ;  /* 0x0000000808177981 */ /* 0x000368000c1e9500 */
[----:B------:R1:W5:Y:S01]  /*06f0*/  LDG.E.U16.CONSTANT R25, desc[UR8][R2.64] ;  /* 0x0000000802197981 */ /* 0x000362000c1e9500 */
[----:B------:R-:W-:-:S05]  /*0700*/  IADD3 R5, P0, PT, R0, R11, RZ ;  /* 0x0000000b00057210 */ /* 0x000fca0007f1e0ff */
[----:B------:R-:W-:Y:S01]  /*0710*/  IMAD.X R16, RZ, RZ, RZ, P0 ;  /* 0x000000ffff107224 */ /* 0x000fe200000e06ff */
[C---:B--2---:R-:W-:Y:S02]  /*0720*/  LEA R4, P0, R5.reuse, UR6, 0x1 ;  /* 0x0000000605047c11 */ /* 0x044fe4000f8008ff */
[C---:B------:R-:W-:Y:S02]  /*0730*/  IADD3 R20, P2, PT, R0.reuse, R13, RZ ;  /* 0x0000000d00147210 */ /* 0x040fe40007f5e0ff */
[----:B------:R-:W-:Y:S02]  /*0740*/  LEA.HI.X R5, R5, UR7, R16, 0x1, P0 ;  /* 0x0000000705057c11 */ /* 0x000fe400080f0c10 */
[C---:B------:R-:W-:Y:S02]  /*0750*/  IADD3 R22, P1, PT, R0.reuse, R17, RZ ;  /* 0x0000001100167210 */ /* 0x040fe40007f3e0ff */
[----:B------:R-:W-:Y:S01]  /*0760*/  IADD3 R16, P3, PT, R0, R15, RZ ;  /* 0x0000000f00107210 */ /* 0x000fe20007f7e0ff */
[----:B------:R-:W-:Y:S01]  /*0770*/  IMAD.X R27, RZ, RZ, RZ, P2 ;  /* 0x000000ffff1b7224 */ /* 0x000fe200010e06ff */
[----:B------:R-:W-:-:S02]  /*0780*/  IADD3.X R29, PT, PT, RZ, RZ, RZ, P1, !PT ;  /* 0x000000ffff1d7210 */ /* 0x000fc40000ffe4ff */
[----:B0-----:R-:W-:Y:S01]  /*0790*/  LEA R6, P0, R22, UR6, 0x1 ;  /* 0x0000000616067c11 */ /* 0x001fe2000f8008ff */
[----:B-1----:R-:W-:Y:S01]  /*07a0*/  IMAD.X R9, RZ, RZ, RZ, P3 ;  /* 0x000000ffff097224 */ /* 0x002fe200018e06ff */
[----:B------:R-:W-:Y:S02]  /*07b0*/  LEA R2, P1, R20, UR6, 0x1 ;  /* 0x0000000614027c11 */ /* 0x000fe4000f8208ff */
[----:B------:R-:W-:Y:S02]  /*07c0*/  LEA R8, P2, R16, UR6, 0x1 ;  /* 0x0000000610087c11 */ /* 0x000fe4000f8408ff */
[----:B------:R-:W-:Y:S02]  /*07d0*/  LEA.HI.X R7, R22, UR7, R29, 0x1, P0 ;  /* 0x0000000716077c11 */ /* 0x000fe400080f0c1d */
[----:B------:R-:W-:Y:S02]  /*07e0*/  LEA.HI.X R3, R20, UR7, R27, 0x1, P1 ;  /* 0x0000000714037c11 */ /* 0x000fe400088f0c1b */
[----:B------:R-:W-:-:S02]  /*07f0*/  LEA.HI.X R9, R16, UR7, R9, 0x1, P2 ;  /* 0x0000000710097c11 */ /* 0x000fc400090f0c09 */
[----:B------:R-:W-:-:S04]  /*0800*/  IADD3 R11, PT, PT, R10, R11, R10 ;  /* 0x0000000b0a0b7210 */ /* 0x000fc80007ffe00a */
[----:B------:R-:W-:-:S04]  /*0810*/  IADD3 R11, PT, PT, R10, R11, R10 ;  /* 0x0000000b0a0b7210 */ /* 0x000fc80007ffe00a */
[----:B------:R-:W-:Y:S01]  /*0820*/  ISETP.GE.U32.AND P0, PT, R11, 0xc0, PT ;  /* 0x000000c00b00780c */ /* 0x000fe20003f06070 */
[C---:B------:R-:W-:Y:S02]  /*0830*/  IMAD R13, R10.reuse, 0x4, R13 ;  /* 0x000000040a0d7824 */ /* 0x040fe400078e020d */
[C---:B------:R-:W-:Y:S02]  /*0840*/  IMAD R15, R10.reuse, 0x4, R15 ;  /* 0x000000040a0f7824 */ /* 0x040fe400078e020f */
[----:B------:R-:W-:Y:S01]  /*0850*/  IMAD R17, R10, 0x4, R17 ;  /* 0x000000040a117824 */ /* 0x000fe200078e0211 */
[----:B---3--:R3:W-:Y:S04]  /*0860*/  STG.E.U16 desc[UR8][R4.64], R19 ;  /* 0x0000001304007986 */ /* 0x0087e8000c101508 */
[----:B----4-:R3:W-:Y:S04]  /*0870*/  STG.E.U16 desc[UR8][R6.64], R21 ;  /* 0x0000001506007986 */ /* 0x0107e8000c101508 */
[----:B-----5:R3:W-:Y:S04]  /*0880*/  STG.E.U16 desc[UR8][R2.64], R23 ;  /* 0x0000001702007986 */ /* 0x0207e8000c101508 */
[----:B------:R3:W-:Y:S01]  /*0890*/  STG.E.U16 desc[UR8][R8.64], R25 ;  /* 0x0000001908007986 */ /* 0x0007e2000c101508 */
[----:B------:R-:W-:Y:S05]  /*08a0*/  @!P0 BRA `(.L_x_20196) ;  /* 0xfffffffc00448947 */ /* 0x000fea000383ffff */
[----:B------:R-:W-:Y:S05]  /*08b0*/  EXIT ;  /* 0x000000000000794d */ /* 0x000fea0003800000 */
.L_x_20192:
        /* <DEDUP_REMOVED lines=11> */
[C---:B0-----:R-:W-:Y:S02]  /*0970*/  ISETP.GE.AND P0, PT, R14.reuse, UR7, PT ;  /* 0x000000070e007c0c */ /* 0x041fe4000bf06270 */
[----:B------:R-:W-:-:S11]  /*0980*/  LOP3.LUT R13, R14, 0x1f, RZ, 0xc0, !PT ;  /* 0x0000001f0e0d7812 */ /* 0x000fd600078ec0ff */
[----:B--2---:R-:W-:Y:S05]  /*0990*/  @P0 BRA `(.L_x_20198) ;  /* 0x0000000400a40947 */ /* 0x004fea0003800000 */
[----:B------:R-:W0:Y:S01]  /*09a0*/  LDC R17, c[0x0][0x360] ;  /* 0x0000d800ff117b82 */ /* 0x000e220000000800 */
[----:B------:R-:W-:Y:S01]  /*09b0*/  BSSY.RECONVERGENT B1, `(.L_x_20199) ;  /* 0x0000039000017945 */ /* 0x000fe20003800200 */
[----:B------:R-:W-:Y:S02]  /*09c0*/  IMAD.MOV.U32 R18, RZ, RZ, -0x800001 ;  /* 0xff7fffffff127424 */ /* 0x000fe400078e00ff */
[----:B------:R-:W-:Y:S01]  /*09d0*/  IMAD.MOV.U32 R16, RZ, RZ, R14 ;  /* 0x000000ffff107224 */ /* 0x000fe200078e000e */
[----:B0-----:R-:W0:Y:S01]  /*09e0*/  I2F.U32.RP R9, R17 ;  /* 0x0000001100097306 */ /* 0x001e220000209000 */
[----:B------:R-:W-:Y:S01]  /*09f0*/  IMAD.IADD R6, R14, 0x1, R17 ;  /* 0x000000010e067824 */ /* 0x000fe200078e0211 */
[----:B------:R-:W-:-:S04]  /*0a00*/  ISETP.NE.U32.AND P3, PT, R17, RZ, PT ;  /* 0x000000ff1100720c */ /* 0x000fc80003f65070 */
[C---:B------:R-:W-:Y:S02]  /*0a10*/  ISETP.GE.U32.AND P1, PT, R6.reuse, UR7, PT ;  /* 0x0000000706007c0c */ /* 0x040fe4000bf26070 */
[----:B------:R-:W-:Y:S01]  /*0a20*/  VIMNMX.U32 R7, PT, PT, R6, UR7, !PT ;  /* 0x0000000706077c48 */ /* 0x000fe2000ffe0000 */
[----:B0-----:R-:W0:Y:S02]  /*0a30*/  MUFU.RCP R9, R9 ;  /* 0x0000000900097308 */ /* 0x001e240000001000 */
[----:B0-----:R-:W-:-:S06]  /*0a40*/  VIADD R4, R9, 0xffffffe ;  /* 0x0ffffffe09047836 */ /* 0x001fcc0000000000 */
[----:B------:R0:W1:Y:S02]  /*0a50*/  F2I.FTZ.U32.TRUNC.NTZ R5, R4 ;  /* 0x0000000400057305 */ /* 0x000064000021f000 */
[----:B0-----:R-:W-:Y:S02]  /*0a60*/  IMAD.MOV.U32 R4, RZ, RZ, RZ ;  /* 0x000000ffff047224 */ /* 0x001fe400078e00ff */
[----:B-1----:R-:W-:-:S04]  /*0a70*/  IMAD.MOV R8, RZ, RZ, -R5 ;  /* 0x000000ffff087224 */ /* 0x002fc800078e0a05 */
[----:B------:R-:W-:Y:S01]  /*0a80*/  IMAD R11, R8, R17, RZ ;  /* 0x00000011080b7224 */ /* 0x000fe200078e02ff */
[----:B------:R-:W-:-:S03]  /*0a90*/  SEL R8, RZ, 0x1, P1 ;  /* 0x00000001ff087807 */ /* 0x000fc60000800000 */
[----:B------:R-:W-:Y:S01]  /*0aa0*/  IMAD.HI.U32 R5, R5, R11, R4 ;  /* 0x0000000b05057227 */ /* 0x000fe200078e0004 */
[----:B------:R-:W-:-:S05]  /*0ab0*/  IADD3 R6, PT, PT, R7, -R6, -R8 ;  /* 0x8000000607067210 */ /* 0x000fca0007ffe808 */
[----:B------:R-:W-:-:S04]  /*0ac0*/  IMAD.HI.U32 R5, R5, R6, RZ ;  /* 0x0000000605057227 */ /* 0x000fc800078e00ff */
[----:B------:R-:W-:-:S04]  /*0ad0*/  IMAD.MOV R4, RZ, RZ, -R5 ;  /* 0x000000ffff047224 */ /* 0x000fc800078e0a05 */
[----:B------:R-:W-:-:S05]  /*0ae0*/  IMAD R6, R17, R4, R6 ;  /* 0x0000000411067224 */ /* 0x000fca00078e0206 */
[----:B------:R-:W-:-:S13]  /*0af0*/  ISETP.GE.U32.AND P1, PT, R6, R17, PT ;  /* 0x000000110600720c */ /* 0x000fda0003f26070 */
[----:B------:R-:W-:Y:S01]  /*0b00*/  @P1 IADD3 R6, PT, PT, R6, -R17, RZ ;  /* 0x8000001106061210 */ /* 0x000fe20007ffe0ff */
        /* <DEDUP_REMOVED lines=18> */
[----:B------:R-:W-:-:S05]  /*0c30*/  LOP3.LUT R5, R5, 0x3, RZ, 0xc0, !PT ;  /* 0x0000000305057812 */ /* 0x000fca00078ec0ff */
[----:B------:R-:W-:Y:S01]  /*0c40*/  IMAD.MOV R9, RZ, RZ, -R5 ;  /* 0x000000ffff097224 */ /* 0x000fe200078e0a05 */
[----:B-1----:R-:W-:-:S04]  /*0c50*/  LEA R4, P2, R7, UR12, 0x2 ;  /* 0x0000000c07047c11 */ /* 0x002fc8000f8410ff */
[----:B------:R-:W-:Y:S01]  /*0c60*/  LEA.HI.X R7, R7, UR13, R6, 0x2, P2 ;  /* 0x0000000d07077c11 */ /* 0x000fe200090f1406 */
[----:B0-----:R-:W-:-:S06]  /*0c70*/  ULEA UR4, UR5, UR4, 0x18 ;  /* 0x0000000405047291 */ /* 0x001fcc000f8ec0ff */
[----:B------:R-:W-:-:S07]  /*0c80*/  LEA R8, R14, UR4, 0x2 ;  /* 0x000000040e087c11 */ /* 0x000fce000f8e10ff */
.L_x_20201:
[----:B------:R-:W-:-:S05]  /*0c90*/  IMAD.MOV.U32 R6, RZ, RZ, R4 ;  /* 0x000000ffff067224 */ /* 0x000fca00078e0004 */
[----:B------:R0:W2:Y:S01]  /*0ca0*/  LDG.E.CONSTANT R11, desc[UR8][R6.64] ;  /* 0x00000008060b7981 */ /* 0x0000a2000c1e9900 */
[----:B------:R-:W-:Y:S01]  /*0cb0*/  IADD3 R9, PT, PT, R9, 0x1, RZ ;  /* 0x0000000109097810 */ /* 0x000fe20007ffe0ff */
[----:B------:R-:W-:-:S03]  /*0cc0*/  IMAD.WIDE.U32 R4, R17, 0x4, R6 ;  /* 0x0000000411047825 */ /* 0x000fc600078e0006 */
[----:B------:R-:W-:Y:S01]  /*0cd0*/  ISETP.NE.AND P2, PT, R9, RZ, PT ;  /* 0x000000ff0900720c */ /* 0x000fe20003f45270 */
[----:B------:R-:W-:Y:S02]  /*0ce0*/  IMAD.IADD R16, R17, 0x1, R16 ;  /* 0x0000000111107824 */ /* 0x000fe400078e0210 */
[----:B0-----:R-:W-:Y:S01]  /*0cf0*/  IMAD.MOV.U32 R7, RZ, RZ, R5 ;  /* 0x000000ffff077224 */ /* 0x001fe200078e0005 */
[----:B--2---:R0:W-:Y:S01]  /*0d00*/  STS [R8], R11 ;  /* 0x0000000b08007388 */ /* 0x0041e20000000800 */
[----:B------:R-:W-:Y:S01]  /*0d10*/  FMNMX.FTZ R18, R11, R18, !PT ;  /* 0x000000120b127209 */ /* 0x000fe20007810000 */
[----:B0-----:R-:W-:-:S07]  /*0d20*/  IMAD R8, R17, 0x4, R8 ;  /* 0x0000000411087824 */ /* 0x001fce00078e0208 */
[----:B------:R-:W-:Y:S05]  /*0d30*/  @P2 BRA `(.L_x_20201) ;  /* 0xfffffffc00d42947 */ /* 0x000fea000383ffff */
.L_x_20200:
[----:B------:R-:W-:Y:S05]  /*0d40*/  BSYNC.RECONVERGENT B1 ;  /* 0x0000000000017941 */ /* 0x000fea0003800200 */
.L_x_20199:
        /* <DEDUP_REMOVED lines=9> */
.L_x_20202:
[-C--:B------:R-:W-:Y:S02]  /*0de0*/  IADD3 R5, P1, PT, R16, R3.reuse, RZ ;  /* 0x0000000310057210 */ /* 0x080fe40007f3e0ff */
[----:B------:R-:W-:Y:S02]  /*0df0*/  IADD3 R7, P3, PT, R24, R3, RZ ;  /* 0x0000000318077210 */ /* 0x000fe40007f7e0ff */
[----:B-1----:R-:W-:Y:S02]  /*0e00*/  IADD3.X R6, PT, PT, RZ, R15, RZ, P1, !PT ;  /* 0x0000000fff067210 */ /* 0x002fe40000ffe4ff */
[C---:B------:R-:W-:Y:S01]  /*0e10*/  LEA R4, P2, R5.reuse, UR14, 0x2 ;  /* 0x0000000e05047c11 */ /* 0x040fe2000f8410ff */
[----:B------:R-:W-:Y:S01]  /*0e20*/  IMAD.X R21, RZ, RZ, R15, P3 ;  /* 0x000000ffff157224 */ /* 0x000fe200018e060f */
[----:B------:R-:W-:Y:S02]  /*0e30*/  IADD3 R9, P1, PT, R20, R3, RZ ;  /* 0x0000000314097210 */ /* 0x000fe40007f3e0ff */
[----:B------:R-:W-:-:S02]  /*0e40*/  LEA.HI.X R5, R5, UR15, R6, 0x2, P2 ;  /* 0x0000000f05057c11 */ /* 0x000fc400090f1406 */
[----:B------:R-:W-:Y:S01]  /*0e50*/  IADD3 R11, P2, PT, R22, R3, RZ ;  /* 0x00000003160b7210 */ /* 0x000fe20007f5e0ff */
[--C-:B------:R-:W-:Y:S01]  /*0e60*/  IMAD.X R19, RZ, RZ, R15.reuse, P1 ;  /* 0x000000ffff137224 */ /* 0x100fe200008e060f */
[----:B------:R-:W-:Y:S02]  /*0e70*/  LEA R6, P3, R7, UR14, 0x2 ;  /* 0x0000000e07067c11 */ /* 0x000fe4000f8610ff */
[----:B------:R-:W-:Y:S01]  /*0e80*/  LEA R8, P1, R9, UR14, 0x2 ;  /* 0x0000000e09087c11 */ /* 0x000fe2000f8210ff */
[----:B------:R-:W-:Y:S01]  /*0e90*/  IMAD.X R28, RZ, RZ, R15, P2 ;  /* 0x000000ffff1c7224 */ /* 0x000fe200010e060f */
[----:B------:R-:W-:Y:S01]  /*0ea0*/  LEA R10, P2, R11, UR14, 0x2 ;  /* 0x0000000e0b0a7c11 */ /* 0x000fe2000f8410ff */
[----:B------:R-:W2:Y:S01]  /*0eb0*/  LDG.E.CONSTANT R5, desc[UR8][R4.64] ;  /* 0x0000000804057981 */ /* 0x000ea2000c1e9900 */
[----:B------:R-:W-:Y:S02]  /*0ec0*/  LEA.HI.X R7, R7, UR15, R21, 0x2, P3 ;  /* 0x0000000f07077c11 */ /* 0x000fe400098f1415 */
[----:B------:R-:W-:-:S02]  /*0ed0*/  LEA.HI.X R9, R9, UR15, R19, 0x2, P1 ;  /* 0x0000000f09097c11 */ /* 0x000fc400088f1413 */
[----:B------:R-:W-:Y:S01]  /*0ee0*/  LEA.HI.X R11, R11, UR15, R28, 0x2, P2 ;  /* 0x0000000f0b0b7c11 */ /* 0x000fe200090f141c */
[----:B------:R-:W3:Y:S04]  /*0ef0*/  LDG.E.CONSTANT R6, desc[UR8][R6.64] ;  /* 0x0000000806067981 */ /* 0x000ee8000c1e9900 */
[----:B------:R-:W4:Y:S04]  /*0f00*/  LDG.E.CONSTANT R9, desc[UR8][R8.64] ;  /* 0x0000000808097981 */ /* 0x000f28000c1e9900 */
[----:B------:R-:W5:Y:S01]  /*0f10*/  LDG.E.CONSTANT R10, desc[UR8][R10.64] ;  /* 0x000000080a0a7981 */ /* 0x000f62000c1e9900 */
[----:B------:R-:W-:-:S02]  /*0f20*/  IMAD R19, R17, 0x4, R26 ;  /* 0x0000000411137824 */ /* 0x000fc400078e021a */
[C-C-:B------:R-:W-:Y:S02]  /*0f30*/  IMAD R28, R17.reuse, 0x8, R26.reuse ;  /* 0x00000008111c7824 */ /* 0x140fe400078e021a */
[C---:B------:R-:W-:Y:S01]  /*0f40*/  IMAD R21, R17.reuse, 0xc, R26 ;  /* 0x0000000c11157824 */ /* 0x040fe200078e021a */
[----:B------:R-:W-:-:S04]  /*0f50*/  IADD3 R16, PT, PT, R17, R16, R17 ;  /* 0x0000001011107210 */ /* 0x000fc80007ffe011 */
[----:B------:R-:W-:-:S04]  /*0f60*/  IADD3 R16, PT, PT, R17, R16, R17 ;  /* 0x0000001011107210 */ /* 0x000fc80007ffe011 */
[----:B------:R-:W-:Y:S01]  /*0f70*/  ISETP.GE.AND P1, PT, R16, UR7, PT ;  /* 0x0000000710007c0c */ /* 0x000fe2000bf26270 */
[C---:B------:R-:W-:Y:S01]  /*0f80*/  IMAD R22, R17.reuse, 0x4, R22 ;  /* 0x0000000411167824 */ /* 0x040fe200078e0216 */
[C---:B------:R-:W-:Y:S01]  /*0f90*/  LEA R20, R17.reuse, R20, 0x2 ;  /* 0x0000001411147211 */ /* 0x040fe200078e10ff */
[C---:B------:R-:W-:Y:S01]  /*0fa0*/  IMAD R24, R17.reuse, 0x4, R24 ;  /* 0x0000000411187824 */ /* 0x040fe200078e0218 */
        /* <DEDUP_REMOVED lines=8> */
.L_x_20198:
[----:B------:R-:W-:Y:S05]  /*1030*/  BSYNC.RECONVERGENT B0 ;  /* 0x0000000000007941 */ /* 0x000fea0003800200 */
.L_x_20197:
[----:B------:R-:W0:Y:S01]  /*1040*/  SHFL.BFLY PT, R5, R18, 0x10, 0x1f ;  /* 0x0e001f0012057f89 */ /* 0x000e2200000e0000 */
[----:B------:R-:W2:Y:S08]  /*1050*/  S2UR UR15, SR_CgaCtaId ;  /* 0x00000000000f79c3 */ /* 0x000eb00000008800 */
[----:B------:R-:W-:Y:S01]  /*1060*/  BAR.SYNC.DEFER_BLOCKING 0x0 ;  /* 0x0000000000007b1d */ /* 0x000fe20000010000 */
[----:B------:R-:W-:-:S02]  /*1070*/  ISETP.NE.AND P1, PT, R13, RZ, PT ;  /* 0x000000ff0d00720c */ /* 0x000fc40003f25270 */
[----:B------:R-:W-:-:S03]  /*1080*/  ISETP.GT.U32.AND P2, PT, R13, 0x3, PT ;  /* 0x000000030d00780c */ /* 0x000fc60003f44070 */
[----:B------:R-:W-:Y:S01]  /*1090*/  UMOV UR14, 0x400 ;  /* 0x00000400000e7882 */ /* 0x000fe20000000000 */
[----:B------:R-:W3:Y:S01]  /*10a0*/  LDCU.64 UR16, c[0x0][0x388] ;  /* 0x00007100ff1077ac */ /* 0x000ee20008000a00 */
[----:B------:R-:W-:Y:S01]  /*10b0*/  BSSY.RECONVERGENT B0, `(.L_x_20203) ;  /* 0x00000a1000007945 */ /* 0x000fe20003800200 */
[----:B0-----:R-:W-:Y:S01]  /*10c0*/  FMNMX.FTZ R5, R5, R18, !PT ;  /* 0x0000001205057209 */ /* 0x001fe20007810000 */
[----:B--2---:R-:W-:-:S04]  /*10d0*/  ULEA UR4, UR15, UR14, 0x18 ;  /* 0x0000000e0f047291 */ /* 0x004fc8000f8ec0ff */
[----:B------:R-:W0:Y:S02]  /*10e0*/  SHFL.BFLY PT, R4, R5, 0x8, 0x1f ;  /* 0x0d001f0005047f89 */ /* 0x000e2400000e0000 */
[----:B0-----:R-:W-:Y:S02]  /*10f0*/  FMNMX.FTZ R4, R5, R4, !PT ;  /* 0x0000000405047209 */ /* 0x001fe40007810000 */
[----:B------:R-:W-:-:S03]  /*1100*/  SHF.R.U32.HI R5, RZ, 0x3, R14 ;  /* 0x00000003ff057819 */ /* 0x000fc6000001160e */
[----:B------:R-:W0:Y:S01]  /*1110*/  SHFL.BFLY PT, R7, R4, 0x4, 0x1f ;  /* 0x0c801f0004077f89 */ /* 0x000e2200000e0000 */
[----:B------:R-:W-:Y:S02]  /*1120*/  LOP3.LUT R5, R5, 0x7c, RZ, 0xc0, !PT ;  /* 0x0000007c05057812 */ /* 0x000fe400078ec0ff */
[----:B0-----:R-:W-:Y:S02]  /*1130*/  FMNMX.FTZ R7, R4, R7, !PT ;  /* 0x0000000704077209 */ /* 0x001fe40007810000 */
[----:B------:R-:W-:Y:S01]  /*1140*/  LEA R4, R13, UR4, 0x2 ;  /* 0x000000040d047c11 */ /* 0x000fe2000f8e10ff */
[----:B------:R-:W-:Y:S02]  /*1150*/  IMAD.MOV.U32 R13, RZ, RZ, RZ ;  /* 0x000000ffff0d7224 */ /* 0x000fe400078e00ff */
[----:B-1----:R-:W0:Y:S02]  /*1160*/  SHFL.BFLY PT, R6, R7, 0x2, 0x1f ;  /* 0x0c401f0007067f89 */ /* 0x002e2400000e0000 */
[----:B0-----:R-:W-:Y:S01]  /*1170*/  FMNMX.FTZ R6, R7, R6, !PT ;  /* 0x0000000607067209 */ /* 0x001fe20007810000 */
[----:B------:R-:W-:-:S04]  /*1180*/  IMAD.MOV.U32 R7, RZ, RZ, -0x800001 ;  /* 0xff7fffffff077424 */ /* 0x000fc800078e00ff */
[----:B------:R-:W0:Y:S02]  /*1190*/  SHFL.BFLY PT, R9, R6, 0x1, 0x1f ;  /* 0x0c201f0006097f89 */ /* 0x000e2400000e0000 */
[----:B0-----:R-:W-:-:S05]  /*11a0*/  FMNMX.FTZ R8, R6, R9, !PT ;  /* 0x0000000906087209 */ /* 0x001fca0007810000 */
[----:B------:R-:W-:Y:S01]  /*11b0*/  @!P1 STS [R5+UR4], R8 ;  /* 0x0000000805009988 */ /* 0x000fe20008000804 */
[----:B------:R-:W-:Y:S01]  /*11c0*/  USHF.L.U32 UR4, UR7, 0x2, URZ ;  /* 0x0000000207047899 */ /* 0x000fe200080006ff */
[----:B------:R-:W-:Y:S06]  /*11d0*/  BAR.SYNC.DEFER_BLOCKING 0x0 ;  /* 0x0000000000007b1d */ /* 0x000fec0000010000 */
[----:B------:R-:W0:Y:S04]  /*11e0*/  @!P2 LDS R7, [R4] ;  /* 0x000000000407a984 */ /* 0x000e280000000800 */
[----:B0-----:R-:W0:Y:S02]  /*11f0*/  SHFL.BFLY PT, R6, R7, 0x2, 0x1f ;  /* 0x0c401f0007067f89 */ /* 0x001e2400000e0000 */
[----:B0-----:R-:W-:-:S05]  /*1200*/  FMNMX.FTZ R6, R6, R7, !PT ;  /* 0x0000000706067209 */ /* 0x001fca0007810000 */
[----:B------:R-:W0:Y:S02]  /*1210*/  SHFL.BFLY PT, R9, R6, 0x1, 0x1f ;  /* 0x0c201f0006097f89 */ /* 0x000e2400000e0000 */
[----:B0-----:R-:W-:-:S05]  /*1220*/  FMNMX.FTZ R9, R6, R9, !PT ;  /* 0x0000000906097209 */ /* 0x001fca0007810000 */
[----:B------:R0:W1:Y:S01]  /*1230*/  SHFL.IDX PT, R10, R9, RZ, 0x1f ;  /* 0x00001fff090a7589 */ /* 0x00006200000e0000 */
[----:B---3--:R-:W-:Y:S05]  /*1240*/  @P0 BRA `(.L_x_20204) ;  /* 0x00000008001c0947 */ /* 0x008fea0003800000 */
[----:B------:R-:W0:Y:S01]  /*1250*/  LDC R11, c[0x0][0x360] ;  /* 0x0000d800ff0b7b82 */ /* 0x000e220000000800 */
[----:B------:R-:W-:Y:S01]  /*1260*/  BSSY.RECONVERGENT B1, `(.L_x_20205) ;  /* 0x000003c000017945 */ /* 0x000fe20003800200 */
[----:B0-----:R-:W0:Y:S01]  /*1270*/  I2F.U32.RP R9, R11 ;  /* 0x0000000b00097306 */ /* 0x001e220000209000 */
[----:B------:R-:W-:Y:S01]  /*1280*/  IMAD.IADD R6, R14, 0x1, R11 ;  /* 0x000000010e067824 */ /* 0x000fe200078e020b */
[----:B------:R-:W-:-:S04]  /*1290*/  ISETP.NE.U32.AND P4, PT, R11, RZ, PT ;  /* 0x000000ff0b00720c */ /* 0x000fc80003f85070 */
[C---:B------:R-:W-:Y:S02]  /*12a0*/  ISETP.GE.U32.AND P0, PT, R6.reuse, UR7, PT ;  /* 0x0000000706007c0c */ /* 0x040fe4000bf06070 */
[----:B------:R-:W-:Y:S01]  /*12b0*/  VIMNMX.U32 R7, PT, PT, R6, UR7, !PT ;  /* 0x0000000706077c48 */ /* 0x000fe2000ffe0000 */
[----:B0-----:R-:W0:Y:S02]  /*12c0*/  MUFU.RCP R9, R9 ;  /* 0x0000000900097308 */ /* 0x001e240000001000 */
[----:B0-----:R-:W-:-:S06]  /*12d0*/  IADD3 R4, PT, PT, R9, 0xffffffe, RZ ;  /* 0x0ffffffe09047810 */ /* 0x001fcc0007ffe0ff */
[----:B------:R0:W2:Y:S02]  /*12e0*/  F2I.FTZ.U32.TRUNC.NTZ R5, R4 ;  /* 0x0000000400057305 */ /* 0x0000a4000021f000 */
[----:B0-----:R-:W-:Y:S02]  /*12f0*/  IMAD.MOV.U32 R4, RZ, RZ, RZ ;  /* 0x000000ffff047224 */ /* 0x001fe400078e00ff */
[----:B--2---:R-:W-:-:S04]  /*1300*/  IMAD.MOV R8, RZ, RZ, -R5 ;  /* 0x000000ffff087224 */ /* 0x004fc800078e0a05 */
[----:B------:R-:W-:Y:S01]  /*1310*/  IMAD R13, R8, R11, RZ ;  /* 0x0000000b080d7224 */ /* 0x000fe200078e02ff */
[----:B------:R-:W-:-:S03]  /*1320*/  SEL R8, RZ, 0x1, P0 ;  /* 0x00000001ff087807 */ /* 0x000fc60000000000 */
[----:B------:R-:W-:Y:S01]  /*1330*/  IMAD.HI.U32 R5, R5, R13, R4 ;  /* 0x0000000d05057227 */ /* 0x000fe200078e0004 */
[----:B------:R-:W-:-:S03]  /*1340*/  IADD3 R6, PT, PT, R7, -R6, -R8 ;  /* 0x8000000607067210 */ /* 0x000fc60007ffe808 */
[----:B------:R-:W-:Y:S02]  /*1350*/  IMAD.MOV.U32 R13, RZ, RZ, RZ ;  /* 0x000000ffff0d7224 */ /* 0x000fe400078e00ff */
[----:B------:R-:W-:-:S04]  /*1360*/  IMAD.HI.U32 R5, R5, R6, RZ ;  /* 0x0000000605057227 */ /* 0x000fc800078e00ff */
[----:B------:R-:W-:-:S04]  /*1370*/  IMAD.MOV R4, RZ, RZ, -R5 ;  /* 0x000000ffff047224 */ /* 0x000fc800078e0a05 */
[----:B------:R-:W-:-:S05]  /*1380*/  IMAD R6, R11, R4, R6 ;  /* 0x000000040b067224 */ /* 0x000fca00078e0206 */
[----:B------:R-:W-:-:S13]  /*1390*/  ISETP.GE.U32.AND P0, PT, R6, R11, PT ;  /* 0x0000000b0600720c */ /* 0x000fda0003f06070 */
[----:B------:R-:W-:Y:S01]  /*13a0*/  @P0 IMAD.IADD R6, R6, 0x1, -R11 ;  /* 0x0000000106060824 */ /* 0x000fe200078e0a0b */
[----:B------:R-:W-:-:S04]  /*13b0*/  @P0 IADD3 R5, PT, PT, R5, 0x1, RZ ;  /* 0x0000000105050810 */ /* 0x000fc80007ffe0ff */
        /* <DEDUP_REMOVED lines=9> */
[----:B------:R-:W-:Y:S01]  /*1450*/  IADD3 R7, P3, PT, R14, R3, RZ ;  /* 0x000000030e077210 */ /* 0x000fe20007f7e0ff */
[----:B------:R-:W-:Y:S02]  /*1460*/  VIADD R5, R5, 0x1 ;  /* 0x0000000105057836 */ /* 0x000fe40000000000 */
[----:B------:R-:W-:Y:S01]  /*1470*/  HFMA2 R13, -RZ, RZ, 0, 0 ;  /* 0x00000000ff0d7431 */ /* 0x000fe200000001ff */
[----:B------:R-:W-:Y:S01]  /*1480*/  UIADD3 UR5, UPT, UPT, UR14, 0x20, URZ ;  /* 0x000000200e057890 */ /* 0x000fe2000fffe0ff */
[----:B------:R-:W-:Y:S01]  /*1490*/  IMAD.X R6, RZ, RZ, R15, P3 ;  /* 0x000000ffff067224 */ /* 0x000fe200018e060f */
[----:B------:R-:W-:Y:S02]  /*14a0*/  LOP3.LUT R5, R5, 0x3, RZ, 0xc0, !PT ;  /* 0x0000000305057812 */ /* 0x000fe400078ec0ff */
[----:B------:R-:W-:-:S03]  /*14b0*/  ULEA UR5, UR15, UR5, 0x18 ;  /* 0x000000050f057291 */ /* 0x000fc6000f8ec0ff */
[----:B------:R-:W-:-:S03]  /*14c0*/  IMAD.MOV R9, RZ, RZ, -R5 ;  /* 0x000000ffff097224 */ /* 0x000fc600078e0a05 */
[----:B------:R-:W-:Y:S02]  /*14d0*/  LEA R8, R14, UR5, 0x2 ;  /* 0x000000050e087c11 */ /* 0x000fe4000f8e10ff */
[----:B0-----:R-:W-:-:S04]  /*14e0*/  LEA R4, P3, R7, UR12, 0x2 ;  /* 0x0000000c07047c11 */ /* 0x001fc8000f8610ff */
[----:B------:R-:W-:-:S09]  /*14f0*/  LEA.HI.X R7, R7, UR13, R6, 0x2, P3 ;  /* 0x0000000d07077c11 */ /* 0x000fd200098f1406 */
.L_x_20207:
[----:B------:R-:W-:Y:S02]  /*1500*/  IMAD.MOV.U32 R5, RZ, RZ, R7 ;  /* 0x000000ffff057224 */ /* 0x000fe400078e0007 */
[----:B0-----:R0:W1:Y:S04]  /*1510*/  LDS R7, [R8] ;  /* 0x0000000008077984 */ /* 0x0010680000000800 */
[----:B------:R-:W2:Y:S01]  /*1520*/  LDG.E.CONSTANT R6, desc[UR8][R4.64] ;  /* 0x0000000804067981 */ /* 0x000ea2000c1e9900 */
[----:B------:R-:W-:Y:S02]  /*1530*/  IMAD.U32 R17, RZ, RZ, UR7 ;  /* 0x00000007ff117e24 */ /* 0x000fe4000f8e00ff */
[----:B------:R-:W-:Y:S02]  /*1540*/  VIADD R9, R9, 0x1 ;  /* 0x0000000109097836 */ /* 0x000fe40000000000 */
[----:B------:R-:W-:-:S02]  /*1550*/  IMAD R17, R17, 0x4, R8 ;  /* 0x0000000411117824 */ /* 0x000fc400078e0208 */
[----:B------:R-:W-:Y:S01]  /*1560*/  IMAD.IADD R14, R11, 0x1, R14 ;  /* 0x000000010b0e7824 */ /* 0x000fe200078e020e */
[----:B------:R-:W-:Y:S01]  /*1570*/  ISETP.NE.AND P3, PT, R9, RZ, PT ;  /* 0x000000ff0900720c */ /* 0x000fe20003f65270 */
[----:B0-----:R-:W-:Y:S02]  /*1580*/  IMAD R8, R11, 0x4, R8 ;  /* 0x000000040b087824 */ /* 0x001fe400078e0208 */
[----:B-1----:R-:W-:-:S04]  /*1590*/  FADD.FTZ R7, -R10, R7 ;  /* 0x000000070a077221 */ /* 0x002fc80000010100 */
[----:B------:R-:W-:-:S04]  /*15a0*/  FMUL.FTZ R16, R7, 1.4426950216293334961 ;  /* 0x3fb8aa3b07107820 */ /* 0x000fc80000410000 */
[----:B------:R-:W2:Y:S02]  /*15b0*/  MUFU.EX2 R7, R16 ;  /* 0x0000001000077308 */ /* 0x000ea40000000800 */
[----:B--2---:R-:W-:Y:S01]  /*15c0*/  FMUL.FTZ R18, R6, R7 ;  /* 0x0000000706127220 */ /* 0x004fe20000410000 */
[----:B------:R-:W-:-:S04]  /*15d0*/  IMAD.WIDE.U32 R6, R11, 0x4, R4 ;  /* 0x000000040b067825 */ /* 0x000fc800078e0004 */
[----:B------:R-:W-:Y:S01]  /*15e0*/  FADD.FTZ R13, R18, R13 ;  /* 0x0000000d120d7221 */ /* 0x000fe20000010000 */
[----:B------:R0:W-:Y:S01]  /*15f0*/  STS [R17], R18 ;  /* 0x0000001211007388 */ /* 0x0001e20000000800 */
[----:B------:R-:W-:Y:S01]  /*1600*/  MOV R4, R6 ;  /* 0x0000000600047202 */ /* 0x000fe20000000f00 */
[----:B------:R-:W-:Y:S06]  /*1610*/  @P3 BRA `(.L_x_20207) ;  /* 0xfffffffc00b83947 */ /* 0x000fec000383ffff */
.L_x_20206:
[----:B------:R-:W-:Y:S05]  /*1620*/  BSYNC.RECONVERGENT B1 ;  /* 0x0000000000017941 */ /* 0x000fea0003800200 */
.L_x_20205:
[----:B------:R-:W-:Y:S05]  /*1630*/  @!P0 BRA `(.L_x_20204) ;  /* 0x0000000400208947 */ /* 0x000fea0003800000 */
[----:B------:R-:W-:Y:S01]  /*1640*/  UIADD3 UR5, UPT, UPT, UR14, 0x20, URZ ;  /* 0x000000200e057890 */ /* 0x000fe2000fffe0ff */
[----:B------:R-:W-:Y:S01]  /*1650*/  IMAD.U32 R4, RZ, RZ, UR4 ;  /* 0x00000004ff047e24 */ /* 0x000fe2000f8e00ff */
[C---:B0-----:R-:W-:Y:S01]  /*1660*/  LEA R17, R11.reuse, UR4, 0x3 ;  /* 0x000000040b117c11 */ /* 0x041fe2000f8e18ff */
[C-C-:B------:R-:W-:Y:S01]  /*1670*/  IMAD R16, R11.reuse, 0x2, R14.reuse ;  /* 0x000000020b107824 */ /* 0x140fe200078e020e */
[----:B------:R-:W-:Y:S01]  /*1680*/  ULEA UR5, UR15, UR5, 0x18 ;  /* 0x000000050f057291 */ /* 0x000fe2000f8ec0ff */
[C---:B------:R-:W-:Y:S01]  /*1690*/  IMAD R18, R11.reuse, 0x3, R14 ;  /* 0x000000030b127824 */ /* 0x040fe200078e020e */
[C---:B------:R-:W-:Y:S01]  /*16a0*/  LEA R19, R11.reuse, UR4, 0x2 ;  /* 0x000000040b137c11 */ /* 0x040fe2000f8e10ff */
[C---:B------:R-:W-:Y:S02]  /*16b0*/  IMAD.IADD R20, R14.reuse, 0x1, R11 ;  /* 0x000000010e147824 */ /* 0x040fe400078e020b */
[----:B------:R-:W-:Y:S01]  /*16c0*/  IMAD R21, R11, 0xc, R4 ;  /* 0x0000000c0b157824 */ /* 0x000fe200078e0204 */
[----:B------:R-:W-:-:S07]  /*16d0*/  LEA R22, R14, UR5, 0x2 ;  /* 0x000000050e167c11 */ /* 0x000fce000f8e10ff */
.L_x_20208:
[----:B--2---:R-:W-:-:S04]  /*16e0*/  IADD3 R5, P0, PT, R14, R3, RZ ;  /* 0x000000030e057210 */ /* 0x004fc80007f1e0ff */
[----:B------:R-:W-:Y:S02]  /*16f0*/  IADD3.X R6, PT, PT, RZ, R15, RZ, P0, !PT ;  /* 0x0000000fff067210 */ /* 0x000fe400007fe4ff */
[----:B------:R-:W-:-:S04]  /*1700*/  LEA R4, P0, R5, UR16, 0x2 ;  /* 0x0000001005047c11 */ /* 0x000fc8000f8010ff */
[----:B------:R-:W-:-:S05]  /*1710*/  LEA.HI.X R5, R5, UR17, R6, 0x2, P0 ;  /* 0x0000001105057c11 */ /* 0x000fca00080f1406 */
[----:B------:R-:W2:Y:S01]  /*1720*/  LDG.E.CONSTANT R23, desc[UR8][R4.64] ;  /* 0x0000000804177981 */ /* 0x000ea2000c1e9900 */
[----:B------:R-:W-:-:S05]  /*1730*/  IADD3 R7, P0, PT, R20, R3, RZ ;  /* 0x0000000314077210 */ /* 0x000fca0007f1e0ff */
[----:B------:R-:W-:Y:S01]  /*1740*/  IMAD.X R8, RZ, RZ, R15, P0 ;  /* 0x000000ffff087224 */ /* 0x000fe200000e060f */
[----:B------:R-:W-:-:S04]  /*1750*/  LEA R6, P0, R7, UR16, 0x2 ;  /* 0x0000001007067c11 */ /* 0x000fc8000f8010ff */
[----:B------:R-:W-:-:S05]  /*1760*/  LEA.HI.X R7, R7, UR17, R8, 0x2, P0 ;  /* 0x0000001107077c11 */ /* 0x000fca00080f1408 */
[----:B------:R0:W3:Y:S01]  /*1770*/  LDG.E.CONSTANT R6, desc[UR8][R6.64] ;  /* 0x0000000806067981 */ /* 0x0000e2000c1e9900 */
[----:B------:R-:W-:-:S05]  /*1780*/  IADD3 R9, P0, PT, R16, R3, RZ ;  /* 0x0000000310097210 */ /* 0x000fca0007f1e0ff */
[----:B------:R-:W-:Y:S01]  /*1790*/  IMAD.X R24, RZ, RZ, R15, P0 ;  /* 0x000000ffff187224 */ /* 0x000fe200000e060f */
[C---:B------:R-:W-:Y:S01]  /*17a0*/  LEA R8, P0, R9.reuse, UR16, 0x2 ;  /* 0x0000001009087c11 */ /* 0x040fe2000f8010ff */
[----:B0-----:R-:W1:Y:S03]  /*17b0*/  LDS R7, [R22] ;  /* 0x0000000016077984 */ /* 0x001e660000000800 */
[----:B------:R-:W-:-:S05]  /*17c0*/  LEA.HI.X R9, R9, UR17, R24, 0x2, P0 ;  /* 0x0000001109097c11 */ /* 0x000fca00080f1418 */
[----:B------:R0:W4:Y:S01]  /*17d0*/  LDG.E.CONSTANT R8, desc[UR8][R8.64] ;  /* 0x0000000808087981 */ /* 0x000122000c1e9900 */
[----:B------:R-:W-:-:S05]  /*17e0*/  IADD3 R5, P0, PT, R18, R3, RZ ;  /* 0x0000000312057210 */ /* 0x000fca0007f1e0ff */
[----:B------:R-:W-:Y:S01]  /*17f0*/  IMAD.X R24, RZ, RZ, R15, P0 ;  /* 0x000000ffff187224 */ /* 0x000fe200000e060f */
[----:B------:R-:W-:-:S04]  /*1800*/  LEA R4, P0, R5, UR16, 0x2 ;  /* 0x0000001005047c11 */ /* 0x000fc8000f8010ff */
[----:B------:R-:W-:-:S05]  /*1810*/  LEA.HI.X R5, R5, UR17, R24, 0x2, P0 ;  /* 0x0000001105057c11 */ /* 0x000fca00080f1418 */
[----:B------:R5:W4:Y:S01]  /*1820*/  LDG.E.CONSTANT R4, desc[UR8][R4.64] ;  /* 0x0000000804047981 */ /* 0x000b22000c1e9900 */
[C---:B0-----:R-:W-:Y:S01]  /*1830*/  IMAD R9, R11.reuse, 0x4, R22 ;  /* 0x000000040b097824 */ /* 0x041fe200078e0216 */
[C---:B------:R-:W-:Y:S01]  /*1840*/  LEA R25, R11.reuse, R22, 0x3 ;  /* 0x000000160b197211 */ /* 0x040fe200078e18ff */
[C---:B------:R-:W-:Y:S01]  /*1850*/  IMAD R16, R11.reuse, 0x4, R16 ;  /* 0x000000040b107824 */ /* 0x040fe200078e0210 */
[C-C-:B------:R-:W-:Y:S01]  /*1860*/  IADD3 R14, PT, PT, R11.reuse, R14, R11.reuse ;  /* 0x0000000e0b0e7210 */ /* 0x140fe20007ffe00b */
[C---:B------:R-:W-:Y:S02]  /*1870*/  IMAD R18, R11.reuse, 0x4, R18 ;  /* 0x000000040b127824 */ /* 0x040fe400078e0212 */
[C---:B------:R-:W-:Y:S01]  /*1880*/  IMAD R20, R11.reuse, 0x4, R20 ;  /* 0x000000040b147824 */ /* 0x040fe200078e0214 */
[----:B------:R-:W-:-:S04]  /*1890*/  IADD3 R14, PT, PT, R11, R14, R11 ;  /* 0x0000000e0b0e7210 */ /* 0x000fc80007ffe00b */
[----:B------:R-:W-:Y:S01]  /*18a0*/  ISETP.GE.AND P0, PT, R14, UR7, PT ;  /* 0x000000070e007c0c */ /* 0x000fe2000bf06270 */
[----:B-1----:R-:W-:-:S04]  /*18b0*/  FADD.FTZ R7, -R10, R7 ;  /* 0x000000070a077221 */ /* 0x002fc80000010100 */
[----:B------:R-:W-:-:S04]  /*18c0*/  FMUL.FTZ R7, R7, 1.4426950216293334961 ;  /* 0x3fb8aa3b07077820 */ /* 0x000fc80000410000 */
[----:B------:R-:W2:Y:S02]  /*18d0*/  MUFU.EX2 R24, R7 ;  /* 0x0000000700187308 */ /* 0x000ea40000000800 */
[----:B--2---:R-:W-:-:S04]  /*18e0*/  FMUL.FTZ R23, R23, R24 ;  /* 0x0000001817177220 */ /* 0x004fc80000410000 */
[----:B------:R-:W-:Y:S01]  /*18f0*/  FADD.FTZ R13, R23, R13 ;  /* 0x0000000d170d7221 */ /* 0x000fe20000010000 */
[----:B------:R-:W-:Y:S04]  /*1900*/  STS [R22+UR4], R23 ;  /* 0x0000001716007988 */ /* 0x000fe80008000804 */
[----:B------:R-:W0:Y:S02]  /*1910*/  LDS R9, [R9] ;  /* 0x0000000009097984 */ /* 0x000e240000000800 */
[----:B0-----:R-:W-:Y:S01]  /*1920*/  FADD.FTZ R24, -R10, R9 ;  /* 0x000000090a187221 */ /* 0x001fe20000010100 */
[----:B------:R-:W-:-:S03]  /*1930*/  IMAD.IADD R9, R17, 0x1, R22 ;  /* 0x0000000111097824 */ /* 0x000fc600078e0216 */
[----:B------:R-:W-:-:S04]  /*1940*/  FMUL.FTZ R24, R24, 1.4426950216293334961 ;  /* 0x3fb8aa3b18187820 */ /* 0x000fc80000410000 */
[----:B-----5:R0:W3:Y:S02]  /*1950*/  MUFU.EX2 R5, R24 ;  /* 0x0000001800057308 */ /* 0x0200e40000000800 */
[--C-:B0-----:R-:W-:Y:S02]  /*1960*/  IMAD R24, R11, 0xc, R22.reuse ;  /* 0x0000000c0b187824 */ /* 0x101fe400078e0216 */
[----:B---3--:R-:W-:Y:S01]  /*1970*/  FMUL.FTZ R6, R6, R5 ;  /* 0x0000000506067220 */ /* 0x008fe20000410000 */
[----:B------:R-:W-:-:S03]  /*1980*/  IMAD.IADD R5, R19, 0x1, R22 ;  /* 0x0000000113057824 */ /* 0x000fc600078e0216 */
[----:B------:R-:W-:Y:S02]  /*1990*/  FADD.FTZ R13, R13, R6 ;  /* 0x000000060d0d7221 */ /* 0x000fe40000010000 */
[----:B------:R0:W-:Y:S04]  /*19a0*/  STS [R5], R6 ;  /* 0x0000000605007388 */ /* 0x0001e80000000800 */
[----:B------:R-:W1:Y:S01]  /*19b0*/  LDS R25, [R25] ;  /* 0x0000000019197984 */ /* 0x000e620000000800 */
[----:B0-----:R-:W-:Y:S01]  /*19c0*/  IMAD.IADD R5, R21, 0x1, R22 ;  /* 0x0000000115057824 */ /* 0x001fe200078e0216 */
[----:B------:R-:W-:Y:S01]  /*19d0*/  LEA R22, R11, R22, 0x4 ;  /* 0x000000160b167211 */ /* 0x000fe200078e20ff */
[----:B-1----:R-:W-:-:S04]  /*19e0*/  FADD.FTZ R7, -R10, R25 ;  /* 0x000000190a077221 */ /* 0x002fc80000010100 */
[----:B------:R-:W-:-:S06]  /*19f0*/  FMUL.FTZ R7, R7, 1.4426950216293334961 ;  /* 0x3fb8aa3b07077820 */ /* 0x000fcc0000410000 */
[----:B------:R-:W4:Y:S02]  /*1a00*/  MUFU.EX2 R7, R7 ;  /* 0x0000000700077308 */ /* 0x000f240000000800 */
[----:B----4-:R-:W-:-:S04]  /*1a10*/  FMUL.FTZ R8, R8, R7 ;  /* 0x0000000708087220 */ /* 0x010fc80000410000 */
[----:B------:R-:W-:Y:S01]  /*1a20*/  FADD.FTZ R13, R13, R8 ;  /* 0x000000080d0d7221 */ /* 0x000fe20000010000 */
[----:B------:R-:W-:Y:S04]  /*1a30*/  STS [R9], R8 ;  /* 0x0000000809007388 */ /* 0x000fe80000000800 */
[----:B------:R-:W0:Y:S02]  /*1a40*/  LDS R27, [R24] ;  /* 0x00000000181b7984 */ /* 0x000e240000000800 */
[----:B0-----:R-:W-:-:S04]  /*1a50*/  FADD.FTZ R27, -R10, R27 ;  /* 0x0000001b0a1b7221 */ /* 0x001fc80000010100 */
[----:B------:R-:W-:-:S06]  /*1a60*/  FMUL.FTZ R27, R27, 1.4426950216293334961 ;  /* 0x3fb8aa3b1b1b7820 */ /* 0x000fcc0000410000 */
[----:B------:R-:W0:Y:S02]  /*1a70*/  MUFU.EX2 R27, R27 ;  /* 0x0000001b001b7308 */ /* 0x000e240000000800 */
[----:B0-----:R-:W-:-:S04]  /*1a80*/  FMUL.FTZ R4, R4, R27 ;  /* 0x0000001b04047220 */ /* 0x001fc80000410000 */
[----:B------:R-:W-:Y:S01]  /*1a90*/  FADD.FTZ R13, R13, R4 ;  /* 0x000000040d0d7221 */ /* 0x000fe20000010000 */
[----:B------:R2:W-:Y:S01]  /*1aa0*/  STS [R5], R4 ;  /* 0x0000000405007388 */ /* 0x0005e20000000800 */
[----:B------:R-:W-:Y:S05]  /*1ab0*/  @!P0 BRA `(.L_x_20208) ;  /* 0xfffffffc00088947 */ /* 0x000fea000383ffff */
.L_x_20204:
[----:B------:R-:W-:Y:S05]  /*1ac0*/  BSYNC.RECONVERGENT B0 ;  /* 0x0000000000007941 */ /* 0x000fea0003800200 */
.L_x_20203:
[----:B--2---:R-:W2:Y:S01]  /*1ad0*/  SHFL.BFLY PT, R4, R13, 0x10, 0x1f ;  /* 0x0e001f000d047f89 */ /* 0x004ea200000e0000 */
[----:B------:R-:W3:Y:S01]  /*1ae0*/  S2UR UR6, SR_CgaCtaId ;  /* 0x00000000000679c3 */ /* 0x000ee20000008800 */
[----:B------:R-:W-:Y:S01]  /*1af0*/  UMOV UR5, 0x400 ;  /* 0x0000040000057882 */ /* 0x000fe20000000000 */
[----:B------:R-:W-:Y:S01]  /*1b00*/  IMAD R2, R2, 0xc0, RZ ;  /* 0x000000c002027824 */ /* 0x000fe200078e02ff */
[----:B-1----:R-:W1:Y:S01]  /*1b10*/  S2R R10, SR_TID.X ;  /* 0x00000000000a7919 */ /* 0x002e620000002100 */
[----:B------:R-:W-:-:S04]  /*1b20*/  VIADD R12, R12, UR10 ;  /* 0x0000000a0c0c7c36 */ /* 0x000fc80008000000 */
[----:B------:R-:W-:Y:S01]  /*1b30*/  BAR.SYNC.DEFER_BLOCKING 0x0 ;  /* 0x0000000000007b1d */ /* 0x000fe20000010000 */
[----:B--2---:R-:W-:Y:S01]  /*1b40*/  FADD.FTZ R4, R4, R13 ;  /* 0x0000000d04047221 */ /* 0x004fe20000010000 */
[----:B---3--:R-:W-:-:S04]  /*1b50*/  ULEA UR12, UR6, UR5, 0x18 ;  /* 0x00000005060c7291 */ /* 0x008fc8000f8ec0ff */
[----:B------:R-:W2:Y:S01]  /*1b60*/  SHFL.BFLY PT, R3, R4, 0x8, 0x1f ;  /* 0x0d001f0004037f89 */ /* 0x000ea200000e0000 */
[----:B-1----:R-:W-:-:S04]  /*1b70*/  SHF.R.U32.HI R7, RZ, 0x3, R10 ;  /* 0x00000003ff077819 */ /* 0x002fc8000001160a */
[----:B------:R-:W-:Y:S01]  /*1b80*/  LOP3.LUT R7, R7, 0x7c, RZ, 0xc0, !PT ;  /* 0x0000007c07077812 */ /* 0x000fe200078ec0ff */
[----:B--2---:R-:W-:Y:S01]  /*1b90*/  FADD.FTZ R3, R4, R3 ;  /* 0x0000000304037221 */ /* 0x004fe20000010000 */
[----:B------:R-:W-:-:S04]  /*1ba0*/  LOP3.LUT R4, R10, 0x1f, RZ, 0xc0, !PT ;  /* 0x0000001f0a047812 */ /* 0x000fc800078ec0ff */
[----:B------:R-:W1:Y:S02]  /*1bb0*/  SHFL.BFLY PT, R6, R3, 0x4, 0x1f ;  /* 0x0c801f0003067f89 */ /* 0x000e6400000e0000 */
[----:B-1----:R-:W-:-:S05]  /*1bc0*/  FADD.FTZ R6, R3, R6 ;  /* 0x0000000603067221 */ /* 0x002fca0000010000 */
[----:B------:R-:W1:Y:S02]  /*1bd0*/  SHFL.BFLY PT, R5, R6, 0x2, 0x1f ;  /* 0x0c401f0006057f89 */ /* 0x000e6400000e0000 */
[----:B-1----:R-:W-:Y:S01]  /*1be0*/  FADD.FTZ R5, R6, R5 ;  /* 0x0000000506057221 */ /* 0x002fe20000010000 */
[----:B------:R-:W-:-:S04]  /*1bf0*/  LEA R6, R4, UR12, 0x2 ;  /* 0x0000000c04067c11 */ /* 0x000fc8000f8e10ff */
[----:B------:R-:W1:Y:S02]  /*1c00*/  SHFL.BFLY PT, R8, R5, 0x1, 0x1f ;  /* 0x0c201f0005087f89 */ /* 0x000e6400000e0000 */
[----:B-1----:R-:W-:-:S05]  /*1c10*/  FADD.FTZ R8, R5, R8 ;  /* 0x0000000805087221 */ /* 0x002fca0000010000 */
[----:B------:R-:W-:Y:S01]  /*1c20*/  @!P1 STS [R7+UR12+0x10], R8 ;  /* 0x0000100807009988 */ /* 0x000fe2000800080c */
[----:B------:R-:W-:Y:S01]  /*1c30*/  BAR.SYNC.DEFER_BLOCKING 0x0 ;  /* 0x0000000000007b1d */ /* 0x000fe20000010000 */
[----:B------:R-:W-:Y:S01]  /*1c40*/  ISETP.GT.U32.AND P1, PT, R10, 0xbf, PT ;  /* 0x000000bf0a00780c */ /* 0x000fe20003f24070 */
[----:B------:R-:W-:-:S04]  /*1c50*/  UIMAD UR12, UR11, 0xc0, URZ ;  /* 0x000000c00b0c78a4 */ /* 0x000fc8000f8e02ff */
[----:B------:R-:W-:Y:S02]  /*1c60*/  USHF.R.S32.HI UR13, URZ, 0x1f, UR12 ;  /* 0x0000001fff0d7899 */ /* 0x000fe4000801140c */
[----:B------:R-:W-:-:S04]  /*1c70*/  IADD3 R11, P0, PT, R2, UR12, RZ ;  /* 0x0000000c020b7c10 */ /* 0x000fc8000ff1e0ff */
[----:B------:R-:W-:Y:S01]  /*1c80*/  LEA.HI.X.SX32 R13, R2, UR13, 0x1, P0 ;  /* 0x0000000d020d7c11 */ /* 0x000fe200080f0eff */
[----:B------:R-:W1:Y:S04]  /*1c90*/  @!P2 LDS R8, [R6+0x10] ;  /* 0x000010000608a984 */ /* 0x000e680000000800 */
[----:B-1----:R-:W1:Y:S02]  /*1ca0*/  SHFL.BFLY PT, R3, R8, 0x2, 0x1f ;  /* 0x0c401f0008037f89 */ /* 0x002e6400000e0000 */
[----:B-1----:R-:W-:-:S05]  /*1cb0*/  FADD.FTZ R3, R3, R8 ;  /* 0x0000000803037221 */ /* 0x002fca0000010000 */
[----:B------:R-:W1:Y:S02]  /*1cc0*/  SHFL.BFLY PT, R4, R3, 0x1, 0x1f ;  /* 0x0c201f0003047f89 */ /* 0x000e6400000e0000 */
[----:B-1----:R-:W-:-:S06]  /*1cd0*/  FADD.FTZ R4, R3, R4 ;  /* 0x0000000403047221 */ /* 0x002fcc0000010000 */
[----:B------:R-:W1:Y:S01]  /*1ce0*/  SHFL.IDX PT, R4, R4, RZ, 0x1f ;  /* 0x00001fff04047589 */ /* 0x000e6200000e0000 */
[----:B------:R-:W-:Y:S05]  /*1cf0*/  @P1 EXIT ;  /* 0x000000000000194d */ /* 0x000fea0003800000 */
[----:B-1----:R-:W-:Y:S01]  /*1d00*/  FADD.FTZ R4, R4, 9.9999999747524270788e-07 ;  /* 0x358637bd04047421 */ /* 0x002fe20000010000 */
[----:B------:R-:W-:Y:S01]  /*1d10*/  ISETP.GE.AND P0, PT, R0, 0x1, PT ;  /* 0x000000010000780c */ /* 0x000fe20003f06270 */
[----:B------:R-:W-:Y:S01]  /*1d20*/  IMAD.U32 R15, RZ, RZ, UR7 ;  /* 0x00000007ff0f7e24 */ /* 0x000fe2000f8e00ff */
[----:B------:R-:W-:Y:S01]  /*1d30*/  UIADD3 UR5, UPT, UPT, UR5, 0x20, URZ ;  /* 0x0000002005057890 */ /* 0x000fe2000fffe0ff */
[----:B------:R1:W2:Y:S01]  /*1d40*/  MUFU.RCP R14, R4 ;  /* 0x00000004000e7308 */ /* 0x0002a20000001000 */
[----:B------:R-:W-:Y:S02]  /*1d50*/  IMAD.MOV.U32 R21, RZ, RZ, RZ ;  /* 0x000000ffff157224 */ /* 0x000fe400078e00ff */
[----:B------:R-:W-:Y:S01]  /*1d60*/  VIMNMX R15, PT, PT, R15, 0x1, !PT ;  /* 0x000000010f0f7848 */ /* 0x000fe20007fe0100 */
[----:B------:R-:W-:-:S03]  /*1d70*/  ULEA UR5, UR6, UR5, 0x18 ;  /* 0x0000000506057291 */ /* 0x000fc6000f8ec0ff */
[C---:B------:R-:W-:Y:S01]  /*1d80*/  LOP3.LUT R16, R15.reuse, 0x3, RZ, 0xc0, !PT ;  /* 0x000000030f107812 */ /* 0x040fe200078ec0ff */
[----:B------:R-:W-:Y:S01]  /*1d90*/  UIADD3 UR4, UPT, UPT, UR5, UR4, URZ ;  /* 0x0000000405047290 */ /* 0x000fe2000fffe0ff */
[----:B0-----:R-:W-:-:S03]  /*1da0*/  LOP3.LUT R17, R15, 0x7, RZ, 0xc0, !PT ;  /* 0x000000070f117812 */ /* 0x001fc600078ec0ff */
[----:B------:R-:W-:Y:S01]  /*1db0*/  VIADD R18, R16, 0xffffffff ;  /* 0xffffffff10127836 */ /* 0x000fe20000000000 */
[----:B------:R-:W-:Y:S07]  /*1dc0*/  @!P0 BRA `(.L_x_20209) ;  /* 0x0000000800a88947 */ /* 0x000fee0003800000 */
[----:B------:R-:W-:Y:S01]  /*1dd0*/  ISETP.GE.U32.AND P2, PT, R0, 0xe01, PT ;  /* 0x00000e010000780c */ /* 0x000fe20003f46070 */
[----:B------:R-:W-:Y:S01]  /*1de0*/  IMAD.MOV.U32 R21, RZ, RZ, RZ ;  /* 0x000000ffff157224 */ /* 0x000fe200078e00ff */
[----:B------:R-:W-:Y:S02]  /*1df0*/  ISETP.NE.AND P1, PT, R17, RZ, PT ;  /* 0x000000ff1100720c */ /* 0x000fe40003f25270 */
[----:B------:R-:W-:-:S09]  /*1e00*/  MOV R19, RZ ;  /* 0x000000ff00137202 */ /* 0x000fd20000000f00 */
[----:B------:R-:W-:Y:S05]  /*1e10*/  @!P2 BRA `(.L_x_20210) ;  /* 0x000000040034a947 */ /* 0x000fea0003800000 */
[----:B------:R-:W-:Y:S02]  /*1e20*/  LOP3.LUT R19, R15, 0x3ffff8, RZ, 0xc0, !PT ;  /* 0x003ffff80f137812 */ /* 0x000fe400078ec0ff */
[----:B------:R-:W-:Y:S01]  /*1e30*/  CS2R R20, SRZ ;  /* 0x0000000000147805 */ /* 0x000fe2000001ff00 */
[----:B------:R-:W0:Y:S06]  /*1e40*/  LDCU.64 UR6, c[0x0][0x398] ;  /* 0x00007300ff0677ac */ /* 0x000e2c0008000a00 */
.L_x_20211:
[----:B------:R-:W-:-:S05]  /*1e50*/  IMAD R8, R20, 0xc0, R10 ;  /* 0x000000c014087824 */ /* 0x000fca00078e020a */
[----:B------:R-:W-:-:S05]  /*1e60*/  IADD3 R2, P2, PT, R8, R11, RZ ;  /* 0x0000000b08027210 */ /* 0x000fca0007f5e0ff */
[----:B------:R-:W-:Y:S01]  /*1e70*/  IMAD.X R3, RZ, RZ, R13, P2 ;  /* 0x000000ffff037224 */ /* 0x000fe200010e060d */
[----:B0-----:R-:W-:-:S04]  /*1e80*/  LEA R6, P2, R2, UR6, 0x1 ;  /* 0x0000000602067c11 */ /* 0x001fc8000f8408ff */
[----:B------:R-:W-:-:S05]  /*1e90*/  LEA.HI.X R7, R2, UR7, R3, 0x1, P2 ;  /* 0x0000000702077c11 */ /* 0x000fca00090f0c03 */
[----:B------:R-:W3:Y:S04]  /*1ea0*/  LDG.E.U16.CONSTANT R24, desc[UR8][R6.64] ;  /* 0x0000000806187981 */ /* 0x000ee8000c1e9500 */
[----:B------:R-:W4:Y:S01]  /*1eb0*/  LDG.E.U16.CONSTANT R25, desc[UR8][R6.64+0x180] ;  /* 0x0001800806197981 */ /* 0x000f22000c1e9500 */
[----:B------:R-:W-:-:S03]  /*1ec0*/  VIADD R2, R8, 0x240 ;  /* 0x0000024008027836 */ /* 0x000fc60000000000 */
[----:B------:R0:W5:Y:S01]  /*1ed0*/  LDG.E.U16.CONSTANT R26, desc[UR8][R6.64+0x300] ;  /* 0x00030008061a7981 */ /* 0x000162000c1e9500 */
[----:B------:R-:W-:Y:S01]  /*1ee0*/  VIADD R22, R8, 0x3c0 ;  /* 0x000003c008167836 */ /* 0x000fe20000000000 */
[----:B------:R-:W-:Y:S01]  /*1ef0*/  IADD3 R3, P2, PT, R2, R11, RZ ;  /* 0x0000000b02037210 */ /* 0x000fe20007f5e0ff */
[----:B-1----:R-:W-:-:S03]  /*1f00*/  VIADD R4, R8, 0x300 ;  /* 0x0000030008047836 */ /* 0x002fc60000000000 */
[C---:B------:R-:W-:Y:S01]  /*1f10*/  LEA R2, P3, R3.reuse, UR6, 0x1 ;  /* 0x0000000603027c11 */ /* 0x040fe2000f8608ff */
[--C-:B------:R-:W-:Y:S01]  /*1f20*/  IMAD.X R28, RZ, RZ, R13.reuse, P2 ;  /* 0x000000ffff1c7224 */ /* 0x100fe200010e060d */
[-C--:B------:R-:W-:Y:S02]  /*1f30*/  IADD3 R22, P2, PT, R22, R11.reuse, RZ ;  /* 0x0000000b16167210 */ /* 0x080fe40007f5e0ff */
[----:B------:R-:W-:Y:S02]  /*1f40*/  IADD3 R5, P4, PT, R4, R11, RZ ;  /* 0x0000000b04057210 */ /* 0x000fe40007f9e0ff */
[----:B------:R-:W-:Y:S01]  /*1f50*/  LEA.HI.X R3, R3, UR7, R28, 0x1, P3 ;  /* 0x0000000703037c11 */ /* 0x000fe200098f0c1c */
[----:B0-----:R-:W-:Y:S01]  /*1f60*/  IMAD.X R7, RZ, RZ, R13, P2 ;  /* 0x000000ffff077224 */ /* 0x001fe200010e060d */
[C---:B------:R-:W-:Y:S02]  /*1f70*/  LEA R6, P2, R22.reuse, UR6, 0x1 ;  /* 0x0000000616067c11 */ /* 0x040fe4000f8408ff */
[----:B------:R-:W-:Y:S01]  /*1f80*/  IADD3.X R28, PT, PT, RZ, R13, RZ, P4, !PT ;  /* 0x0000000dff1c7210 */ /* 0x000fe200027fe4ff */
[----:B------:R0:W5:Y:S01]  /*1f90*/  LDG.E.U16.CONSTANT R2, desc[UR8][R2.64] ;  /* 0x0000000802027981 */ /* 0x000162000c1e9500 */
[----:B------:R-:W-:Y:S01]  /*1fa0*/  LEA.HI.X R7, R22, UR7, R7, 0x1, P2 ;  /* 0x0000000716077c11 */ /* 0x000fe200090f0c07 */
[C---:B------:R-:W-:Y:S01]  /*1fb0*/  VIADD R22, R8.reuse, 0x480 ;  /* 0x0000048008167836 */ /* 0x040fe20000000000 */
[----:B------:R-:W-:Y:S01]  /*1fc0*/  LEA R4, P3, R5, UR6, 0x1 ;  /* 0x0000000605047c11 */ /* 0x000fe2000f8608ff */
[----:B------:R-:W-:-:S02]  /*1fd0*/  VIADD R8, R8, 0x540 ;  /* 0x0000054008087836 */ /* 0x000fc40000000000 */
[----:B------:R-:W5:Y:S01]  /*1fe0*/  LDG.E.U16.CONSTANT R6, desc[UR8][R6.64] ;  /* 0x0000000806067981 */ /* 0x000f62000c1e9500 */
[-C--:B------:R-:W-:Y:S02]  /*1ff0*/  IADD3 R9, P2, PT, R22, R11.reuse, RZ ;  /* 0x0000000b16097210 */ /* 0x080fe40007f5e0ff */
[----:B------:R-:W-:Y:S02]  /*2000*/  LEA.HI.X R5, R5, UR7, R28, 0x1, P3 ;  /* 0x0000000705057c11 */ /* 0x000fe400098f0c1c */
[----:B------:R-:W-:Y:S01]  /*2010*/  IADD3 R23, P3, PT, R8, R11, RZ ;  /* 0x0000000b08177210 */ /* 0x000fe20007f7e0ff */
[--C-:B------:R-:W-:Y:S01]  /*2020*/  IMAD.X R27, RZ, RZ, R13.reuse, P2 ;  /* 0x000000ffff1b7224 */ /* 0x100fe200010e060d */
[C---:B------:R-:W-:Y:S01]  /*2030*/  LEA R8, P2, R9.reuse, UR6, 0x1 ;  /* 0x0000000609087c11 */ /* 0x040fe2000f8408ff */
[----:B------:R1:W5:Y:S02]  /*2040*/  LDG.E.U16.CONSTANT R4, desc[UR8][R4.64] ;  /* 0x0000000804047981 */ /* 0x000364000c1e9500 */
[----:B------:R-:W-:Y:S01]  /*2050*/  IMAD.X R28, RZ, RZ, R13, P3 ;  /* 0x000000ffff1c7224 */ /* 0x000fe200018e060d */
[----:B------:R-:W-:-:S02]  /*2060*/  LEA.HI.X R9, R9, UR7, R27, 0x1, P2 ;  /* 0x0000000709097c11 */ /* 0x000fc400090f0c1b */
[----:B------:R-:W-:-:S03]  /*2070*/  LEA R22, P3, R23, UR6, 0x1 ;  /* 0x0000000617167c11 */ /* 0x000fc6000f8608ff */
[----:B------:R2:W5:Y:S01]  /*2080*/  LDG.E.U16.CONSTANT R8, desc[UR8][R8.64] ;  /* 0x0000000808087981 */ /* 0x000562000c1e9500 */
[----:B------:R-:W-:-:S05]  /*2090*/  LEA.HI.X R23, R23, UR7, R28, 0x1, P3 ;  /* 0x0000000717177c11 */ /* 0x000fca00098f0c1c */
[----:B------:R2:W5:Y:S01]  /*20a0*/  LDG.E.U16.CONSTANT R22, desc[UR8][R22.64] ;  /* 0x0000000816167981 */ /* 0x000562000c1e9500 */
[----:B0-----:R-:W-:-:S05]  /*20b0*/  LEA R3, R20, UR4, 0x2 ;  /* 0x0000000414037c11 */ /* 0x001fca000f8e10ff */
[----:B------:R-:W0:Y:S04]  /*20c0*/  LDS R27, [R3] ;  /* 0x00000000031b7984 */ /* 0x000e280000000800 */
[----:B-1----:R-:W1:Y:S04]  /*20d0*/  LDS R5, [R3+0x4] ;  /* 0x0000040003057984 */ /* 0x002e680000000800 */
[----:B------:R-:W-:Y:S04]  /*20e0*/  LDS R7, [R3+0xc] ;  /* 0x00000c0003077984 */ /* 0x000fe80000000800 */
[----:B--2---:R-:W-:Y:S04]  /*20f0*/  LDS R9, [R3+0x14] ;  /* 0x0000140003097984 */ /* 0x004fe80000000800 */
[----:B------:R-:W-:Y:S01]  /*2100*/  LDS R23, [R3+0x1c] ;  /* 0x00001c0003177984 */ /* 0x000fe20000000800 */
[----:B------:R-:W-:-:S05]  /*2110*/  VIADD R20, R20, 0x8 ;  /* 0x0000000814147836 */ /* 0x000fca0000000000 */
[----:B------:R-:W-:Y:S02]  /*2120*/  ISETP.NE.AND P2, PT, R20, R19, PT ;  /* 0x000000131400720c */ /* 0x000fe40003f45270 */
[----:B---3--:R-:W-:-:S05]  /*2130*/  SHF.L.U32 R24, R24, 0x10, RZ ;  /* 0x0000001018187819 */ /* 0x008fca00000006ff */
[----:B0-----:R-:W-:Y:S02]  /*2140*/  FMUL.FTZ R28, R24, R27 ;  /* 0x0000001b181c7220 */ /* 0x001fe40000410000 */
[----:B------:R-:W0:Y:S02]  /*2150*/  LDS R24, [R3+0x8] ;  /* 0x0000080003187984 */ /* 0x000e240000000800 */
[----:B------:R-:W-:Y:S01]  /*2160*/  FFMA.FTZ R21, R28, R14, R21 ;  /* 0x0000000e1c157223 */ /* 0x000fe20000010015 */
[----:B----4-:R-:W-:-:S04]  /*2170*/  IMAD.U32 R28, R25, 0x10000, RZ ;  /* 0x00010000191c7824 */ /* 0x010fc800078e00ff */
[----:B-1----:R-:W-:Y:S02]  /*2180*/  FMUL.FTZ R28, R28, R5 ;  /* 0x000000051c1c7220 */ /* 0x002fe40000410000 */
[----:B------:R-:W1:Y:S02]  /*2190*/  LDS R5, [R3+0x10] ;  /* 0x0000100003057984 */ /* 0x000e640000000800 */
[----:B------:R-:W-:Y:S01]  /*21a0*/  FFMA.FTZ R25, R28, R14, R21 ;  /* 0x0000000e1c197223 */ /* 0x000fe20000010015 */
[----:B-----5:R-:W-:-:S04]  /*21b0*/  IMAD.U32 R21, R26, 0x10000, RZ ;  /* 0x000100001a157824 */ /* 0x020fc800078e00ff */
[----:B0-----:R-:W-:Y:S02]  /*21c0*/  FMUL.FTZ R24, R21, R24 ;  /* 0x0000001815187220 */ /* 0x001fe40000410000 */
[----:B------:R-:W0:Y:S01]  /*21d0*/  LDS R21, [R3+0x18] ;  /* 0x0000180003157984 */ /* 0x000e220000000800 */
[----:B------:R-:W-:Y:S02]  /*21e0*/  IMAD.U32 R2, R2, 0x10000, RZ ;  /* 0x0001000002027824 */ /* 0x000fe400078e00ff */
[-C--:B------:R-:W-:Y:S01]  /*21f0*/  FFMA.FTZ R25, R24, R14.reuse, R25 ;  /* 0x0000000e18197223 */ /* 0x080fe20000010019 */
[----:B------:R-:W-:Y:S02]  /*2200*/  IMAD.U32 R4, R4, 0x10000, RZ ;  /* 0x0001000004047824 */ /* 0x000fe400078e00ff */
[----:B------:R-:W-:Y:S01]  /*2210*/  FMUL.FTZ R2, R2, R7 ;  /* 0x0000000702027220 */ /* 0x000fe20000410000 */
[----:B------:R-:W-:Y:S02]  /*2220*/  IMAD.U32 R6, R6, 0x10000, RZ ;  /* 0x0001000006067824 */ /* 0x000fe400078e00ff */
[----:B-1----:R-:W-:Y:S01]  /*2230*/  FMUL.FTZ R4, R4, R5 ;  /* 0x0000000504047220 */ /* 0x002fe20000410000 */
[----:B------:R-:W-:Y:S01]  /*2240*/  FFMA.FTZ R25, R2, R14, R25 ;  /* 0x0000000e02197223 */ /* 0x000fe20000010019 */
[----:B------:R-:W-:Y:S01]  /*2250*/  SHF.L.U32 R8, R8, 0x10, RZ ;  /* 0x0000001008087819 */ /* 0x000fe200000006ff */
[----:B------:R-:W-:-:S02]  /*2260*/  FMUL.FTZ R6, R6, R9 ;  /* 0x0000000906067220 */ /* 0x000fc40000410000 */
[----:B------:R-:W-:Y:S01]  /*2270*/  FFMA.FTZ R25, R4, R14, R25 ;  /* 0x0000000e04197223 */ /* 0x000fe20000010019 */
[----:B------:R-:W-:-:S03]  /*2280*/  IMAD.U32 R22, R22, 0x10000, RZ ;  /* 0x0001000016167824 */ /* 0x000fc600078e00ff */
[----:B------:R-:W-:Y:S01]  /*2290*/  FFMA.FTZ R25, R6, R14, R25 ;  /* 0x0000000e06197223 */ /* 0x000fe20000010019 */
[----:B------:R-:W-:Y:S01]  /*22a0*/  FMUL.FTZ R22, R22, R23 ;  /* 0x0000001716167220 */ /* 0x000fe20000410000 */
[----:B0-----:R-:W-:-:S04]  /*22b0*/  FMUL.FTZ R8, R8, R21 ;  /* 0x0000001508087220 */ /* 0x001fc80000410000 */
[----:B------:R-:W-:-:S04]  /*22c0*/  FFMA.FTZ R25, R8, R14, R25 ;  /* 0x0000000e08197223 */ /* 0x000fc80000010019 */
[----:B------:R-:W-:Y:S01]  /*22d0*/  FFMA.FTZ R21, R22, R14, R25 ;  /* 0x0000000e16157223 */ /* 0x000fe20000010019 */
[----:B------:R-:W-:Y:S06]  /*22e0*/  @P2 BRA `(.L_x_20211) ;  /* 0xfffffff800d82947 */ /* 0x000fec000383ffff */
.L_x_20210:
[----:B------:R-:W-:Y:S05]  /*22f0*/  @!P1 BRA `(.L_x_20209) ;  /* 0x00000004005c9947 */ /* 0x000fea0003800000 */
[----:B------:R-:W-:Y:S02]  /*2300*/  ISETP.GE.U32.AND P2, PT, R17, 0x4, PT ;  /* 0x000000041100780c */ /* 0x000fe40003f46070 */
[----:B------:R-:W-:-:S11]  /*2310*/  ISETP.NE.AND P1, PT, R16, RZ, PT ;  /* 0x000000ff1000720c */ /* 0x000fd60003f25270 */
[----:B------:R-:W-:Y:S05]  /*2320*/  @!P2 BRA `(.L_x_20212) ;  /* 0x0000000000aca947 */ /* 0x000fea0003800000 */
[----:B------:R-:W0:Y:S01]  /*2330*/  LDCU.64 UR6, c[0x0][0x398] ;  /* 0x00007300ff0677ac */ /* 0x000e220008000a00 */
[----:B-1----:R-:W-:-:S04]  /*2340*/  IMAD R4, R19, 0xc0, R10 ;  /* 0x000000c013047824 */ /* 0x002fc800078e020a */
[C---:B------:R-:W-:Y:S01]  /*2350*/  VIADD R2, R4.reuse, 0xc0 ;  /* 0x000000c004027836 */ /* 0x040fe20000000000 */
[CC--:B------:R-:W-:Y:S01]  /*2360*/  IADD3 R5, P2, PT, R4.reuse, R11.reuse, RZ ;  /* 0x0000000b04057210 */ /* 0x0c0fe20007f5e0ff */
[C---:B------:R-:W-:Y:S02]  /*2370*/  VIADD R8, R4.reuse, 0x180 ;  /* 0x0000018004087836 */ /* 0x040fe40000000000 */
[----:B------:R-:W-:Y:S01]  /*2380*/  VIADD R4, R4, 0x240 ;  /* 0x0000024004047836 */ /* 0x000fe20000000000 */
[----:B------:R-:W-:Y:S01]  /*2390*/  IADD3 R3, P3, PT, R2, R11, RZ ;  /* 0x0000000b02037210 */ /* 0x000fe20007f7e0ff */
[----:B------:R-:W-:-:S03]  /*23a0*/  IMAD.X R22, RZ, RZ, R13, P2 ;  /* 0x000000ffff167224 */ /* 0x000fc600010e060d */
[----:B------:R-:W-:Y:S02]  /*23b0*/  IADD3.X R20, PT, PT, RZ, R13, RZ, P3, !PT ;  /* 0x0000000dff147210 */ /* 0x000fe40001ffe4ff */
[----:B------:R-:W-:Y:S02]  /*23c0*/  IADD3 R8, P3, PT, R8, R11, RZ ;  /* 0x0000000b08087210 */ /* 0x000fe40007f7e0ff */
[----:B0-----:R-:W-:Y:S02]  /*23d0*/  LEA R6, P2, R5, UR6, 0x1 ;  /* 0x0000000605067c11 */ /* 0x001fe4000f8408ff */
[----:B------:R-:W-:Y:S02]  /*23e0*/  LEA R2, P4, R3, UR6, 0x1 ;  /* 0x0000000603027c11 */ /* 0x000fe4000f8808ff */
[----:B------:R-:W-:Y:S01]  /*23f0*/  LEA.HI.X R7, R5, UR7, R22, 0x1, P2 ;  /* 0x0000000705077c11 */ /* 0x000fe200090f0c16 */
[----:B------:R-:W-:Y:S01]  /*2400*/  IMAD.X R5, RZ, RZ, R13, P3 ;  /* 0x000000ffff057224 */ /* 0x000fe200018e060d */
[----:B------:R-:W-:-:S02]  /*2410*/  LEA.HI.X R3, R3, UR7, R20, 0x1, P4 ;  /* 0x0000000703037c11 */ /* 0x000fc4000a0f0c14 */
[----:B------:R-:W-:Y:S01]  /*2420*/  IADD3 R9, P4, PT, R4, R11, RZ ;  /* 0x0000000b04097210 */ /* 0x000fe20007f9e0ff */
[----:B------:R0:W3:Y:S01]  /*2430*/  LDG.E.U16.CONSTANT R6, desc[UR8][R6.64] ;  /* 0x0000000806067981 */ /* 0x0000e2000c1e9500 */
[----:B------:R-:W-:-:S03]  /*2440*/  LEA R4, P2, R8, UR6, 0x1 ;  /* 0x0000000608047c11 */ /* 0x000fc6000f8408ff */
[----:B------:R-:W-:Y:S01]  /*2450*/  IMAD.X R20, RZ, RZ, R13, P4 ;  /* 0x000000ffff147224 */ /* 0x000fe200020e060d */
[----:B------:R-:W-:Y:S01]  /*2460*/  LEA.HI.X R5, R8, UR7, R5, 0x1, P2 ;  /* 0x0000000708057c11 */ /* 0x000fe200090f0c05 */
[----:B------:R-:W4:Y:S01]  /*2470*/  LDG.E.U16.CONSTANT R2, desc[UR8][R2.64] ;  /* 0x0000000802027981 */ /* 0x000f22000c1e9500 */
[----:B------:R-:W-:-:S03]  /*2480*/  LEA R8, P2, R9, UR6, 0x1 ;  /* 0x0000000609087c11 */ /* 0x000fc6000f8408ff */
[----:B------:R-:W5:Y:S01]  /*2490*/  LDG.E.U16.CONSTANT R4, desc[UR8][R4.64] ;  /* 0x0000000804047981 */ /* 0x000f62000c1e9500 */
[----:B------:R-:W-:-:S05]  /*24a0*/  LEA.HI.X R9, R9, UR7, R20, 0x1, P2 ;  /* 0x0000000709097c11 */ /* 0x000fca00090f0c14 */
[----:B------:R-:W5:Y:S01]  /*24b0*/  LDG.E.U16.CONSTANT R8, desc[UR8][R8.64] ;  /* 0x0000000808087981 */ /* 0x000f62000c1e9500 */
[----:B------:R-:W-:-:S05]  /*24c0*/  LEA R20, R19, UR4, 0x2 ;  /* 0x0000000413147c11 */ /* 0x000fca000f8e10ff */
[----:B------:R-:W1:Y:S04]  /*24d0*/  LDS R23, [R20] ;  /* 0x0000000014177984 */ /* 0x000e680000000800 */
[----:B------:R-:W5:Y:S04]  /*24e0*/  LDS R25, [R20+0x4] ;  /* 0x0000040014197984 */ /* 0x000f680000000800 */
[----:B0-----:R-:W0:Y:S04]  /*24f0*/  LDS R7, [R20+0x8] ;  /* 0x0000080014077984 */ /* 0x001e280000000800 */
[----:B------:R-:W0:Y:S01]  /*2500*/  LDS R27, [R20+0xc] ;  /* 0x00000c00141b7984 */ /* 0x000e220000000800 */
[----:B------:R-:W-:-:S02]  /*2510*/  VIADD R19, R19, 0x4 ;  /* 0x0000000413137836 */ /* 0x000fc40000000000 */
[----:B---3--:R-:W-:-:S04]  /*2520*/  IMAD.U32 R6, R6, 0x10000, RZ ;  /* 0x0001000006067824 */ /* 0x008fc800078e00ff */
[----:B-1----:R-:W-:Y:S01]  /*2530*/  FMUL.FTZ R6, R6, R23 ;  /* 0x0000001706067220 */ /* 0x002fe20000410000 */
[----:B----4-:R-:W-:-:S03]  /*2540*/  IMAD.U32 R2, R2, 0x10000, RZ ;  /* 0x0001000002027824 */ /* 0x010fc600078e00ff */
[----:B--2---:R-:W-:Y:S01]  /*2550*/  FFMA.FTZ R21, R6, R14, R21 ;  /* 0x0000000e06157223 */ /* 0x004fe20000010015 */
[----:B-----5:R-:W-:Y:S01]  /*2560*/  SHF.L.U32 R4, R4, 0x10, RZ ;  /* 0x0000001004047819 */ /* 0x020fe200000006ff */
[----:B------:R-:W-:-:S04]  /*2570*/  FMUL.FTZ R2, R2, R25 ;  /* 0x0000001902027220 */ /* 0x000fc80000410000 */
[-C--:B------:R-:W-:Y:S01]  /*2580*/  FFMA.FTZ R21, R2, R14.reuse, R21 ;  /* 0x0000000e02157223 */ /* 0x080fe20000010015 */
[----:B------:R-:W-:Y:S02]  /*2590*/  IMAD.U32 R8, R8, 0x10000, RZ ;  /* 0x0001000008087824 */ /* 0x000fe400078e00ff */
[----:B0-----:R-:W-:Y:S02]  /*25a0*/  FMUL.FTZ R4, R4, R7 ;  /* 0x0000000704047220 */ /* 0x001fe40000410000 */
[----:B------:R-:W-:Y:S02]  /*25b0*/  FMUL.FTZ R8, R8, R27 ;  /* 0x0000001b08087220 */ /* 0x000fe40000410000 */
[----:B------:R-:W-:-:S04]  /*25c0*/  FFMA.FTZ R21, R4, R14, R21 ;  /* 0x0000000e04157223 */ /* 0x000fc80000010015 */
[----:B------:R-:W-:-:S07]  /*25d0*/  FFMA.FTZ R21, R8, R14, R21 ;  /* 0x0000000e08157223 */ /* 0x000fce0000010015 */
.L_x_20212:
[----:B------:R-:W-:Y:S05]  /*25e0*/  @!P1 BRA `(.L_x_20209) ;  /* 0x0000000000a09947 */ /* 0x000fea0003800000 */
[----:B------:R-:W-:Y:S02]  /*25f0*/  ISETP.NE.AND P2, PT, R18, RZ, PT ;  /* 0x000000ff1200720c */ /* 0x000fe40003f45270 */
[----:B------:R-:W-:-:S04]  /*2600*/  LOP3.LUT R2, R15, 0x1, RZ, 0xc0, !PT ;  /* 0x000000010f027812 */ /* 0x000fc800078ec0ff */
[----:B------:R-:W-:-:S07]  /*2610*/  ISETP.NE.U32.AND P1, PT, R2, 0x1, PT ;  /* 0x000000010200780c */ /* 0x000fce0003f25070 */
[----:B------:R-:W-:Y:S06]  /*2620*/  @!P2 BRA `(.L_x_20213) ;  /* 0x00000000005ca947 */ /* 0x000fec0003800000 */
[----:B------:R-:W0:Y:S01]  /*2630*/  LDCU.64 UR6, c[0x0][0x398] ;  /* 0x00007300ff0677ac */ /* 0x000e220008000a00 */
[----:B------:R-:W-:-:S04]  /*2640*/  IMAD R2, R19, 0xc0, R10 ;  /* 0x000000c013027824 */ /* 0x000fc800078e020a */
[C---:B------:R-:W-:Y:S01]  /*2650*/  VIADD R6, R2.reuse, 0xc0 ;  /* 0x000000c002067836 */ /* 0x040fe20000000000 */
[----:B------:R-:W-:-:S04]  /*2660*/  IADD3 R3, P2, PT, R2, R11, RZ ;  /* 0x0000000b02037210 */ /* 0x000fc80007f5e0ff */
[----:B------:R-:W-:Y:S01]  /*2670*/  IADD3 R6, P3, PT, R6, R11, RZ ;  /* 0x0000000b06067210 */ /* 0x000fe20007f7e0ff */
[----:B-1----:R-:W-:-:S04]  /*2680*/  IMAD.X R4, RZ, RZ, R13, P2 ;  /* 0x000000ffff047224 */ /* 0x002fc800010e060d */
[----:B------:R-:W-:Y:S01]  /*2690*/  IMAD.X R5, RZ, RZ, R13, P3 ;  /* 0x000000ffff057224 */ /* 0x000fe200018e060d */
[----:B0-----:R-:W-:-:S04]  /*26a0*/  LEA R2, P2, R3, UR6, 0x1 ;  /* 0x0000000603027c11 */ /* 0x001fc8000f8408ff */
[----:B------:R-:W-:Y:S02]  /*26b0*/  LEA.HI.X R3, R3, UR7, R4, 0x1, P2 ;  /* 0x0000000703037c11 */ /* 0x000fe400090f0c04 */
[----:B------:R-:W-:-:S03]  /*26c0*/  LEA R4, P2, R6, UR6, 0x1 ;  /* 0x0000000606047c11 */ /* 0x000fc6000f8408ff */
[----:B------:R-:W3:Y:S01]  /*26d0*/  LDG.E.U16.CONSTANT R2, desc[UR8][R2.64] ;  /* 0x0000000802027981 */ /* 0x000ee2000c1e9500 */
[----:B------:R-:W-:-:S05]  /*26e0*/  LEA.HI.X R5, R6, UR7, R5, 0x1, P2 ;  /* 0x0000000706057c11 */ /* 0x000fca00090f0c05 */
[----:B------:R-:W4:Y:S01]  /*26f0*/  LDG.E.U16.CONSTANT R4, desc[UR8][R4.64] ;  /* 0x0000000804047981 */ /* 0x000f22000c1e9500 */
[----:B------:R-:W-:-:S05]  /*2700*/  LEA R7, R19, UR4, 0x2 ;  /* 0x0000000413077c11 */ /* 0x000fca000f8e10ff */
[----:B------:R-:W0:Y:S04]  /*2710*/  LDS R9, [R7] ;  /* 0x0000000007097984 */ /* 0x000e280000000800 */
[----:B------:R-:W1:Y:S01]  /*2720*/  LDS R23, [R7+0x4] ;  /* 0x0000040007177984 */ /* 0x000e620000000800 */
[----:B------:R-:W-:Y:S01]  /*2730*/  VIADD R19, R19, 0x2 ;  /* 0x0000000213137836 */ /* 0x000fe20000000000 */
[----:B---3--:R-:W-:-:S05]  /*2740*/  SHF.L.U32 R6, R2, 0x10, RZ ;  /* 0x0000001002067819 */ /* 0x008fca00000006ff */
[----:B0-----:R-:W-:Y:S01]  /*2750*/  FMUL.FTZ R6, R6, R9 ;  /* 0x0000000906067220 */ /* 0x001fe20000410000 */
[----:B----4-:R-:W-:-:S03]  /*2760*/  IMAD.U32 R8, R4, 0x10000, RZ ;  /* 0x0001000004087824 */ /* 0x010fc600078e00ff */
[----:B--2---:R-:W-:Y:S01]  /*2770*/  FFMA.FTZ R21, R6, R14, R21 ;  /* 0x0000000e06157223 */ /* 0x004fe20000010015 */
[----:B-1----:R-:W-:-:S04]  /*2780*/  FMUL.FTZ R8, R8, R23 ;  /* 0x0000001708087220 */ /* 0x002fc80000410000 */
[----:B------:R-:W-:-:S07]  /*2790*/  FFMA.FTZ R21, R8, R14, R21 ;  /* 0x0000000e08157223 */ /* 0x000fce0000010015 */
.L_x_20213:
[----:B------:R-:W-:Y:S05]  /*27a0*/  @P1 BRA `(.L_x_20209) ;  /* 0x0000000000301947 */ /* 0x000fea0003800000 */
[----:B------:R-:W0:Y:S01]  /*27b0*/  LDCU.64 UR6, c[0x0][0x398] ;  /* 0x00007300ff0677ac */ /* 0x000e220008000a00 */
[----:B------:R-:W-:-:S05]  /*27c0*/  IMAD R2, R19, 0xc0, R10 ;  /* 0x000000c013027824 */ /* 0x000fca00078e020a */
[----:B------:R-:W-:-:S05]  /*27d0*/  IADD3 R3, P1, PT, R2, R11, RZ ;  /* 0x0000000b02037210 */ /* 0x000fca0007f3e0ff */
[----:B-1----:R-:W-:Y:S01]  /*27e0*/  IMAD.X R4, RZ, RZ, R13, P1 ;  /* 0x000000ffff047224 */ /* 0x002fe200008e060d */
[----:B0-----:R-:W-:-:S04]  /*27f0*/  LEA R2, P1, R3, UR6, 0x1 ;  /* 0x0000000603027c11 */ /* 0x001fc8000f8208ff */
[----:B------:R-:W-:-:S05]  /*2800*/  LEA.HI.X R3, R3, UR7, R4, 0x1, P1 ;  /* 0x0000000703037c11 */ /* 0x000fca00088f0c04 */
[----:B------:R-:W3:Y:S01]  /*2810*/  LDG.E.U16.CONSTANT R2, desc[UR8][R2.64] ;  /* 0x0000000802027981 */ /* 0x000ee2000c1e9500 */
[----:B------:R-:W-:-:S06]  /*2820*/  LEA R19, R19, UR4, 0x2 ;  /* 0x0000000413137c11 */ /* 0x000fcc000f8e10ff */
[----:B------:R-:W0:Y:S01]  /*2830*/  LDS R19, [R19] ;  /* 0x0000000013137984 */ /* 0x000e220000000800 */
[----:B---3--:R-:W-:-:S04]  /*2840*/  IMAD.U32 R4, R2, 0x10000, RZ ;  /* 0x0001000002047824 */ /* 0x008fc800078e00ff */
[----:B0-----:R-:W-:-:S04]  /*2850*/  FMUL.FTZ R4, R4, R19 ;  /* 0x0000001304047220 */ /* 0x001fc80000410000 */
[----:B--2---:R-:W-:-:S07]  /*2860*/  FFMA.FTZ R21, R4, R14, R21 ;  /* 0x0000000e04157223 */ /* 0x004fce0000010015 */
.L_x_20209:
[----:B------:R-:W0:Y:S01]  /*2870*/  LDCU.64 UR6, c[0x0][0x380] ;  /* 0x00007000ff0677ac */ /* 0x000e220008000a00 */
[----:B------:R-:W-:Y:S01]  /*2880*/  IMAD R3, R12, 0xc0, RZ ;  /* 0x000000c00c037824 */ /* 0x000fe200078e02ff */
[----:B------:R-:W-:-:S04]  /*2890*/  F2FP.BF16.F32.PACK_AB R21, RZ, R21 ;  /* 0x00000015ff15723e */ /* 0x000fc800000010ff */
[----:B------:R-:W-:-:S05]  /*28a0*/  IADD3 R3, P1, PT, R3, R10, RZ ;  /* 0x0000000a03037210 */ /* 0x000fca0007f3e0ff */
[----:B-1----:R-:W-:Y:S01]  /*28b0*/  IMAD.X R4, RZ, RZ, RZ, P1 ;  /* 0x000000ffff047224 */ /* 0x002fe200008e06ff */
[----:B0-----:R-:W-:-:S04]  /*28c0*/  LEA R2, P1, R3, UR6, 0x1 ;  /* 0x0000000603027c11 */ /* 0x001fc8000f8208ff */
[----:B------:R-:W-:Y:S02]  /*28d0*/  LEA.HI.X R3, R3, UR7, R4, 0x1, P1 ;  /* 0x0000000703037c11 */ /* 0x000fe400088f0c04 */
[----:B------:R-:W-:-:S03]  /*28e0*/  ISETP.GT.U32.AND P1, PT, R10, 0x3f, PT ;  /* 0x0000003f0a00780c */ /* 0x000fc60003f24070 */
[----:B------:R0:W-:Y:S10]  /*28f0*/  STG.E.U16 desc[UR8][R2.64], R21 ;  /* 0x0000001502007986 */ /* 0x0001f4000c101508 */
[----:B------:R-:W-:Y:S05]  /*2900*/  @P1 EXIT ;  /* 0x000000000000194d */ /* 0x000fea0003800000 */
[----:B------:R-:W-:Y:S01]  /*2910*/  HFMA2 R19, -RZ, RZ, 0, 0 ;  /* 0x00000000ff137431 */ /* 0x000fe200000001ff */
[----:B------:R-:W-:Y:S06]  /*2920*/  @!P0 BRA `(.L_x_20214) ;  /* 0x0000000800708947 */ /* 0x000fec0003800000 */
[----:B------:R-:W-:Y:S01]  /*2930*/  ISETP.GE.U32.AND P1, PT, R0, 0xe01, PT ;  /* 0x00000e010000780c */ /* 0x000fe20003f26070 */
[----:B------:R-:W-:Y:S01]  /*2940*/  IMAD.MOV.U32 R19, RZ, RZ, RZ ;  /* 0x000000ffff137224 */ /* 0x000fe200078e00ff */
[----:B------:R-:W-:Y:S01]  /*2950*/  ISETP.NE.AND P0, PT, R17, RZ, PT ;  /* 0x000000ff1100720c */ /* 0x000fe20003f05270 */
[----:B0-----:R-:W-:-:S10]  /*2960*/  IMAD.MOV.U32 R21, RZ, RZ, RZ ;  /* 0x000000ffff157224 */ /* 0x001fd400078e00ff */
[----:B------:R-:W-:Y:S05]  /*2970*/  @!P1 BRA `(.L_x_20215) ;  /* 0x0000000000fc9947 */ /* 0x000fea0003800000 */
[----:B------:R-:W-:Y:S01]  /*2980*/  LOP3.LUT R21, R15, 0x3ffff8, RZ, 0xc0, !PT ;  /* 0x003ffff80f157812 */ /* 0x000fe200078ec0ff */
[----:B------:R-:W-:Y:S01]  /*2990*/  IMAD.MOV.U32 R19, RZ, RZ, RZ ;  /* 0x000000ffff137224 */ /* 0x000fe200078e00ff */
[----:B------:R-:W0:Y:S01]  /*29a0*/  LDCU.64 UR6, c[0x0][0x398] ;  /* 0x00007300ff0677ac */ /* 0x000e220008000a00 */
[----:B------:R-:W-:-:S07]  /*29b0*/  IMAD.MOV.U32 R12, RZ, RZ, RZ ;  /* 0x000000ffff0c7224 */ /* 0x000fce00078e00ff */
.L_x_20216:
[----:B------:R-:W-:-:S05]  /*29c0*/  IMAD R8, R12, 0xc0, R10 ;  /* 0x000000c00c087824 */ /* 0x000fca00078e020a */
[----:B------:R-:W-:-:S05]  /*29d0*/  IADD3 R0, P1, PT, R8, R11, RZ ;  /* 0x0000000b08007210 */ /* 0x000fca0007f3e0ff */
[----:B------:R-:W-:Y:S01]  /*29e0*/  IMAD.X R5, RZ, RZ, R13, P1 ;  /* 0x000000ffff057224 */ /* 0x000fe200008e060d */
[----:B0-----:R-:W-:-:S04]  /*29f0*/  LEA R6, P1, R0, UR6, 0x1 ;  /* 0x0000000600067c11 */ /* 0x001fc8000f8208ff */
[----:B------:R-:W-:-:S05]  /*2a00*/  LEA.HI.X R7, R0, UR7, R5, 0x1, P1 ;  /* 0x0000000700077c11 */ /* 0x000fca00088f0c05 */
[----:B------:R-:W3:Y:S04]  /*2a10*/  LDG.E.U16.CONSTANT R26, desc[UR8][R6.64+0x100] ;  /* 0x00010008061a7981 */ /* 0x000ee8000c1e9500 */
[----:B------:R-:W4:Y:S01]  /*2a20*/  LDG.E.U16.CONSTANT R0, desc[UR8][R6.64+0x280] ;  /* 0x0002800806007981 */ /* 0x000f22000c1e9500 */
[----:B------:R-:W-:-:S04]  /*2a30*/  IADD3 R4, PT, PT, R8, 0x240, RZ ;  /* 0x0000024008047810 */ /* 0x000fc80007ffe0ff */
[----:B------:R-:W-:Y:S01]  /*2a40*/  IADD3 R5, P1, PT, R4, R11, RZ ;  /* 0x0000000b04057210 */ /* 0x000fe20007f3e0ff */
[----:B------:R-:W-:-:S04]  /*2a50*/  VIADD R8, R8, 0x480 ;  /* 0x0000048008087836 */ /* 0x000fc80000000000 */
[----:B------:R-:W-:Y:S01]  /*2a60*/  IMAD.X R20, RZ, RZ, R13, P1 ;  /* 0x000000ffff147224 */ /* 0x000fe200008e060d */
[----:B------:R-:W-:-:S04]  /*2a70*/  LEA R4, P1, R5, UR6, 0x1 ;  /* 0x0000000605047c11 */ /* 0x000fc8000f8208ff */
[----:B------:R-:W-:Y:S02]  /*2a80*/  LEA.HI.X R5, R5, UR7, R20, 0x1, P1 ;  /* 0x0000000705057c11 */ /* 0x000fe400088f0c14 */
[----:B------:R0:W5:Y:S01]  /*2a90*/  LDG.E.U16.CONSTANT R20, desc[UR8][R6.64+0x400] ;  /* 0x0004000806147981 */ /* 0x000162000c1e9500 */
[----:B------:R-:W-:-:S03]  /*2aa0*/  IADD3 R9, P1, PT, R8, R11, RZ ;  /* 0x0000000b08097210 */ /* 0x000fc60007f3e0ff */
[----:B------:R-:W5:Y:S02]  /*2ab0*/  LDG.E.U16.CONSTANT R23, desc[UR8][R4.64+0x100] ;  /* 0x0001000804177981 */ /* 0x000f64000c1e9500 */
[----:B------:R-:W-:Y:S01]  /*2ac0*/  IMAD.X R24, RZ, RZ, R13, P1 ;  /* 0x000000ffff187224 */ /* 0x000fe200008e060d */
[C---:B------:R-:W-:Y:S01]  /*2ad0*/  LEA R8, P1, R9.reuse, UR6, 0x1 ;  /* 0x0000000609087c11 */ /* 0x040fe2000f8208ff */
[----:B------:R-:W5:Y:S03]  /*2ae0*/  LDG.E.U16.CONSTANT R22, desc[UR8][R4.64+0x280] ;  /* 0x0002800804167981 */ /* 0x000f66000c1e9500 */
[----:B------:R-:W-:Y:S01]  /*2af0*/  LEA.HI.X R9, R9, UR7, R24, 0x1, P1 ;  /* 0x0000000709097c11 */ /* 0x000fe200088f0c18 */
[----:B------:R1:W5:Y:S04]  /*2b00*/  LDG.E.U16.CONSTANT R25, desc[UR8][R4.64+0x400] ;  /* 0x0004000804197981 */ /* 0x000368000c1e9500 */
[----:B------:R-:W5:Y:S04]  /*2b10*/  LDG.E.U16.CONSTANT R24, desc[UR8][R8.64+0x100] ;  /* 0x0001000808187981 */ /* 0x000f68000c1e9500 */
[----:B------:R2:W5:Y:S01]  /*2b20*/  LDG.E.U16.CONSTANT R27, desc[UR8][R8.64+0x280] ;  /* 0x00028008081b7981 */ /* 0x000562000c1e9500 */
[C---:B0-----:R-:W-:Y:S01]  /*2b30*/  LEA R6, R12.reuse, UR4, 0x2 ;  /* 0x000000040c067c11 */ /* 0x041fe2000f8e10ff */
[----:B------:R-:W-:-:S04]  /*2b40*/  VIADD R12, R12, 0x8 ;  /* 0x000000080c0c7836 */ /* 0x000fc80000000000 */
[----:B------:R-:W0:Y:S01]  /*2b50*/  LDS R29, [R6] ;  /* 0x00000000061d7984 */ /* 0x000e220000000800 */
[----:B------:R-:W-:-:S03]  /*2b60*/  ISETP.NE.AND P1, PT, R12, R21, PT ;  /* 0x000000150c00720c */ /* 0x000fc60003f25270 */
[----:B------:R-:W4:Y:S04]  /*2b70*/  LDS R28, [R6+0x4] ;  /* 0x00000400061c7984 */ /* 0x000f280000000800 */
[----:B------:R-:W5:Y:S04]  /*2b80*/  LDS R7, [R6+0x8] ;  /* 0x0000080006077984 */ /* 0x000f680000000800 */
[----:B-1----:R-:W1:Y:S04]  /*2b90*/  LDS R4, [R6+0x14] ;  /* 0x0000140006047984 */ /* 0x002e680000000800 */
[----:B--2---:R-:W-:Y:S01]  /*2ba0*/  LDS R8, [R6+0x1c] ;  /* 0x00001c0006087984 */ /* 0x004fe20000000800 */
[----:B---3--:R-:W-:-:S04]  /*2bb0*/  IMAD.U32 R26, R26, 0x10000, RZ ;  /* 0x000100001a1a7824 */ /* 0x008fc800078e00ff */
[----:B0-----:R-:W-:Y:S01]  /*2bc0*/  FMUL.FTZ R29, R26, R29 ;  /* 0x0000001d1a1d7220 */ /* 0x001fe20000410000 */
[----:B----4-:R-:W-:Y:S01]  /*2bd0*/  IMAD.U32 R5, R0, 0x10000, RZ ;  /* 0x0001000000057824 */ /* 0x010fe200078e00ff */
[----:B------:R-:W0:Y:S02]  /*2be0*/  LDS R26, [R6+0xc] ;  /* 0x00000c00061a7984 */ /* 0x000e240000000800 */
[----:B------:R-:W-:Y:S01]  /*2bf0*/  FFMA.FTZ R29, R29, R14, R19 ;  /* 0x0000000e1d1d7223 */ /* 0x000fe20000010013 */
[----:B------:R-:W-:Y:S01]  /*2c00*/  FMUL.FTZ R28, R5, R28 ;  /* 0x0000001c051c7220 */ /* 0x000fe20000410000 */
[----:B------:R-:W2:Y:S03]  /*2c10*/  LDS R0, [R6+0x10] ;  /* 0x0000100006007984 */ /* 0x000ea60000000800 */
[----:B------:R-:W-:Y:S01]  /*2c20*/  FFMA.FTZ R29, R28, R14, R29 ;  /* 0x0000000e1c1d7223 */ /* 0x000fe2000001001d */
[----:B------:R-:W3:Y:S01]  /*2c30*/  LDS R5, [R6+0x18] ;  /* 0x0000180006057984 */ /* 0x000ee20000000800 */
[----:B-----5:R-:W-:Y:S01]  /*2c40*/  SHF.L.U32 R20, R20, 0x10, RZ ;  /* 0x0000001014147819 */ /* 0x020fe200000006ff */
[----:B------:R-:W-:-:S04]  /*2c50*/  IMAD.U32 R23, R23, 0x10000, RZ ;  /* 0x0001000017177824 */ /* 0x000fc800078e00ff */
[----:B------:R-:W-:Y:S01]  /*2c60*/  FMUL.FTZ R20, R20, R7 ;  /* 0x0000000714147220 */ /* 0x000fe20000410000 */
[----:B------:R-:W-:-:S03]  /*2c70*/  IMAD.U32 R7, R22, 0x10000, RZ ;  /* 0x0001000016077824 */ /* 0x000fc600078e00ff */
[----:B------:R-:W-:Y:S01]  /*2c80*/  FFMA.FTZ R29, R20, R14, R29 ;  /* 0x0000000e141d7223 */ /* 0x000fe2000001001d */
[----:B------:R-:W-:-:S04]  /*2c90*/  IMAD.U32 R25, R25, 0x10000, RZ ;  /* 0x0001000019197824 */ /* 0x000fc800078e00ff */
[----:B-1----:R-:W-:Y:S01]  /*2ca0*/  FMUL.FTZ R4, R25, R4 ;  /* 0x0000000419047220 */ /* 0x002fe20000410000 */
[----:B------:R-:W-:Y:S01]  /*2cb0*/  IMAD.U32 R24, R24, 0x10000, RZ ;  /* 0x0001000018187824 */ /* 0x000fe200078e00ff */
[----:B------:R-:W-:Y:S01]  /*2cc0*/  SHF.L.U32 R27, R27, 0x10, RZ ;  /* 0x000000101b1b7819 */ /* 0x000fe200000006ff */
[----:B0-----:R-:W-:-:S04]  /*2cd0*/  FMUL.FTZ R26, R23, R26 ;  /* 0x0000001a171a7220 */ /* 0x001fc80000410000 */
[----:B------:R-:W-:Y:S01]  /*2ce0*/  FMUL.FTZ R8, R27, R8 ;  /* 0x000000081b087220 */ /* 0x000fe20000410000 */
[----:B------:R-:W-:Y:S01]  /*2cf0*/  FFMA.FTZ R29, R26, R14, R29 ;  /* 0x0000000e1a1d7223 */ /* 0x000fe2000001001d */
[----:B--2---:R-:W-:Y:S01]  /*2d00*/  FMUL.FTZ R0, R7, R0 ;  /* 0x0000000007007220 */ /* 0x004fe20000410000 */
[----:B---3--:R-:W-:-:S03]  /*2d10*/  FMUL.FTZ R24, R24, R5 ;  /* 0x0000000518187220 */ /* 0x008fc60000410000 */
[----:B------:R-:W-:-:S04]  /*2d20*/  FFMA.FTZ R29, R0, R14, R29 ;  /* 0x0000000e001d7223 */ /* 0x000fc8000001001d */
[----:B------:R-:W-:-:S04]  /*2d30*/  FFMA.FTZ R29, R4, R14, R29 ;  /* 0x0000000e041d7223 */ /* 0x000fc8000001001d */
[----:B------:R-:W-:-:S04]  /*2d40*/  FFMA.FTZ R29, R24, R14, R29 ;  /* 0x0000000e181d7223 */ /* 0x000fc8000001001d */
[----:B------:R-:W-:Y:S01]  /*2d50*/  FFMA.FTZ R19, R8, R14, R29 ;  /* 0x0000000e08137223 */ /* 0x000fe2000001001d */
[----:B------:R-:W-:Y:S06]  /*2d60*/  @P1 BRA `(.L_x_20216) ;  /* 0xfffffffc00141947 */ /* 0x000fec000383ffff */
.L_x_20215:
[----:B------:R-:W-:Y:S05]  /*2d70*/  @!P0 BRA `(.L_x_20214) ;  /* 0x00000004005c8947 */ /* 0x000fea0003800000 */
[----:B------:R-:W-:Y:S02]  /*2d80*/  ISETP.GE.U32.AND P1, PT, R17, 0x4, PT ;  /* 0x000000041100780c */ /* 0x000fe40003f26070 */
[----:B------:R-:W-:-:S11]  /*2d90*/  ISETP.NE.AND P0, PT, R16, RZ, PT ;  /* 0x000000ff1000720c */ /* 0x000fd60003f05270 */
[----:B------:R-:W-:Y:S05]  /*2da0*/  @!P1 BRA `(.L_x_20217) ;  /* 0x0000000000ac9947 */ /* 0x000fea0003800000 */
[----:B------:R-:W0:Y:S01]  /*2db0*/  LDCU.64 UR6, c[0x0][0x398] ;  /* 0x00007300ff0677ac */ /* 0x000e220008000a00 */
[----:B------:R-:W-:-:S04]  /*2dc0*/  IMAD R0, R21, 0xc0, R10 ;  /* 0x000000c015007824 */ /* 0x000fc800078e020a */
[C---:B------:R-:W-:Y:S01]  /*2dd0*/  VIADD R4, R0.reuse, 0xc0 ;  /* 0x000000c000047836 */ /* 0x040fe20000000000 */
[CC--:B------:R-:W-:Y:S01]  /*2de0*/  IADD3 R9, P1, PT, R0.reuse, R11.reuse, RZ ;  /* 0x0000000b00097210 */ /* 0x0c0fe20007f3e0ff */
[C---:B------:R-:W-:Y:S02]  /*2df0*/  VIADD R6, R0.reuse, 0x180 ;  /* 0x0000018000067836 */ /* 0x040fe40000000000 */
[----:B------:R-:W-:Y:S01]  /*2e00*/  VIADD R0, R0, 0x240 ;  /* 0x0000024000007836 */ /* 0x000fe20000000000 */
[-C--:B------:R-:W-:Y:S01]  /*2e10*/  IADD3 R5, P2, PT, R4, R11.reuse, RZ ;  /* 0x0000000b04057210 */ /* 0x080fe20007f5e0ff */
[----:B------:R-:W-:Y:S01]  /*2e20*/  IMAD.X R12, RZ, RZ, R13, P1 ;  /* 0x000000ffff0c7224 */ /* 0x000fe200008e060d */
[----:B------:R-:W-:-:S03]  /*2e30*/  IADD3 R7, P3, PT, R6, R11, RZ ;  /* 0x0000000b06077210 */ /* 0x000fc60007f7e0ff */
[----:B------:R-:W-:Y:S01]  /*2e40*/  IMAD.X R8, RZ, RZ, R13, P2 ;  /* 0x000000ffff087224 */ /* 0x000fe200010e060d */
[----:B0-----:R-:W-:Y:S02]  /*2e50*/  LEA R16, P1, R9, UR6, 0x1 ;  /* 0x0000000609107c11 */ /* 0x001fe4000f8208ff */
[----:B------:R-:W-:Y:S02]  /*2e60*/  LEA R4, P2, R5, UR6, 0x1 ;  /* 0x0000000605047c11 */ /* 0x000fe4000f8408ff */
[----:B------:R-:W-:Y:S02]  /*2e70*/  LEA.HI.X R17, R9, UR7, R12, 0x1, P1 ;  /* 0x0000000709117c11 */ /* 0x000fe400088f0c0c */
[----:B------:R-:W-:Y:S02]  /*2e80*/  LEA.HI.X R5, R5, UR7, R8, 0x1, P2 ;  /* 0x0000000705057c11 */ /* 0x000fe400090f0c08 */
[----:B------:R-:W-:Y:S01]  /*2e90*/  IADD3 R0, P2, PT, R0, R11, RZ ;  /* 0x0000000b00007210 */ /* 0x000fe20007f5e0ff */
[----:B------:R0:W3:Y:S01]  /*2ea0*/  LDG.E.U16.CONSTANT R16, desc[UR8][R16.64+0x100] ;  /* 0x0001000810107981 */ /* 0x0000e2000c1e9500 */
[----:B------:R-:W-:-:S02]  /*2eb0*/  IADD3.X R8, PT, PT, RZ, R13, RZ, P3, !PT ;  /* 0x0000000dff087210 */ /* 0x000fc40001ffe4ff */
[C---:B------:R-:W-:Y:S01]  /*2ec0*/  LEA R6, P1, R7.reuse, UR6, 0x1 ;  /* 0x0000000607067c11 */ /* 0x040fe2000f8208ff */
[----:B------:R-:W-:Y:S01]  /*2ed0*/  IMAD.X R9, RZ, RZ, R13, P2 ;  /* 0x000000ffff097224 */ /* 0x000fe200010e060d */
[----:B------:R-:W4:Y:S02]  /*2ee0*/  LDG.E.U16.CONSTANT R4, desc[UR8][R4.64+0x100] ;  /* 0x0001000804047981 */ /* 0x000f24000c1e9500 */
[----:B------:R-:W-:Y:S02]  /*2ef0*/  LEA.HI.X R7, R7, UR7, R8, 0x1, P1 ;  /* 0x0000000707077c11 */ /* 0x000fe400088f0c08 */
[----:B------:R-:W-:-:S03]  /*2f00*/  LEA R8, P1, R0, UR6, 0x1 ;  /* 0x0000000600087c11 */ /* 0x000fc6000f8208ff */
[----:B------:R-:W5:Y:S01]  /*2f10*/  LDG.E.U16.CONSTANT R6, desc[UR8][R6.64+0x100] ;  /* 0x0001000806067981 */ /* 0x000f62000c1e9500 */
[----:B------:R-:W-:-:S05]  /*2f20*/  LEA.HI.X R9, R0, UR7, R9, 0x1, P1 ;  /* 0x0000000700097c11 */ /* 0x000fca00088f0c09 */
[----:B------:R-:W5:Y:S01]  /*2f30*/  LDG.E.U16.CONSTANT R8, desc[UR8][R8.64+0x100] ;  /* 0x0001000808087981 */ /* 0x000f62000c1e9500 */
[----:B------:R-:W-:-:S05]  /*2f40*/  LEA R0, R21, UR4, 0x2 ;  /* 0x0000000415007c11 */ /* 0x000fca000f8e10ff */
[----:B------:R-:W1:Y:S04]  /*2f50*/  LDS R23, [R0] ;  /* 0x0000000000177984 */ /* 0x000e680000000800 */
[----:B------:R-:W2:Y:S04]  /*2f60*/  LDS R25, [R0+0x4] ;  /* 0x0000040000197984 */ /* 0x000ea80000000800 */
[----:B0-----:R-:W0:Y:S04]  /*2f70*/  LDS R17, [R0+0x8] ;  /* 0x0000080000117984 */ /* 0x001e280000000800 */
[----:B------:R-:W0:Y:S01]  /*2f80*/  LDS R27, [R0+0xc] ;  /* 0x00000c00001b7984 */ /* 0x000e220000000800 */
[----:B------:R-:W-:Y:S01]  /*2f90*/  IADD3 R21, PT, PT, R21, 0x4, RZ ;  /* 0x0000000415157810 */ /* 0x000fe20007ffe0ff */
[----:B---3--:R-:W-:-:S04]  /*2fa0*/  IMAD.U32 R16, R16, 0x10000, RZ ;  /* 0x0001000010107824 */ /* 0x008fc800078e00ff */
[----:B-1----:R-:W-:Y:S01]  /*2fb0*/  FMUL.FTZ R16, R16, R23 ;  /* 0x0000001710107220 */ /* 0x002fe20000410000 */
[----:B----4-:R-:W-:-:S03]  /*2fc0*/  IMAD.U32 R4, R4, 0x10000, RZ ;  /* 0x0001000004047824 */ /* 0x010fc600078e00ff */
[----:B--2---:R-:W-:Y:S01]  /*2fd0*/  FFMA.FTZ R19, R16, R14, R19 ;  /* 0x0000000e10137223 */ /* 0x004fe20000010013 */
[----:B------:R-:W-:Y:S01]  /*2fe0*/  FMUL.FTZ R4, R4, R25 ;  /* 0x0000001904047220 */ /* 0x000fe20000410000 */
[----:B-----5:R-:W-:-:S03]  /*2ff0*/  IMAD.U32 R6, R6, 0x10000, RZ ;  /* 0x0001000006067824 */ /* 0x020fc600078e00ff */
[----:B------:R-:W-:Y:S01]  /*3000*/  FFMA.FTZ R19, R4, R14, R19 ;  /* 0x0000000e04137223 */ /* 0x000fe20000010013 */
[----:B0-----:R-:W-:Y:S01]  /*3010*/  FMUL.FTZ R6, R6, R17 ;  /* 0x0000001106067220 */ /* 0x001fe20000410000 */
[----:B------:R-:W-:-:S03]  /*3020*/  IMAD.U32 R8, R8, 0x10000, RZ ;  /* 0x0001000008087824 */ /* 0x000fc600078e00ff */
[----:B------:R-:W-:Y:S01]  /*3030*/  FFMA.FTZ R19, R6, R14, R19 ;  /* 0x0000000e06137223 */ /* 0x000fe20000010013 */
[----:B------:R-:W-:-:S04]  /*3040*/  FMUL.FTZ R8, R8, R27 ;  /* 0x0000001b08087220 */ /* 0x000fc80000410000 */
[----:B------:R-:W-:-:S07]  /*3050*/  FFMA.FTZ R19, R8, R14, R19 ;  /* 0x0000000e08137223 */ /* 0x000fce0000010013 */
.L_x_20217:
        /* <DEDUP_REMOVED lines=10> */
[----:B------:R-:W-:Y:S01]  /*3100*/  IMAD.X R0, RZ, RZ, R13, P1 ;  /* 0x000000ffff007224 */ /* 0x000fe200008e060d */
[----:B0-----:R-:W-:-:S04]  /*3110*/  LEA R4, P1, R5, UR6, 0x1 ;  /* 0x0000000605047c11 */ /* 0x001fc8000f8208ff */
[----:B------:R-:W-:Y:S01]  /*3120*/  LEA.HI.X R5, R5, UR7, R0, 0x1, P1 ;  /* 0x0000000705057c11 */ /* 0x000fe200088f0c00 */
[----:B------:R-:W-:Y:S01]  /*3130*/  IMAD.X R0, RZ, RZ, R13, P2 ;  /* 0x000000ffff007224 */ /* 0x000fe200010e060d */
[----:B------:R-:W-:-:S03]  /*3140*/  LEA R6, P1, R7, UR6, 0x1 ;  /* 0x0000000607067c11 */ /* 0x000fc6000f8208ff */
[----:B------:R-:W3:Y:S01]  /*3150*/  LDG.E.U16.CONSTANT R4, desc[UR8][R4.64+0x100] ;  /* 0x0001000804047981 */ /* 0x000ee2000c1e9500 */
[----:B------:R-:W-:-:S05]  /*3160*/  LEA.HI.X R7, R7, UR7, R0, 0x1, P1 ;  /* 0x0000000707077c11 */ /* 0x000fca00088f0c00 */
[----:B------:R-:W4:Y:S01]  /*3170*/  LDG.E.U16.CONSTANT R6, desc[UR8][R6.64+0x100] ;  /* 0x0001000806067981 */ /* 0x000f22000c1e9500 */
[----:B------:R-:W-:-:S05]  /*3180*/  LEA R8, R21, UR4, 0x2 ;  /* 0x0000000415087c11 */ /* 0x000fca000f8e10ff */
[----:B------:R-:W0:Y:S04]  /*3190*/  LDS R9, [R8] ;  /* 0x0000000008097984 */ /* 0x000e280000000800 */
[----:B------:R-:W1:Y:S01]  /*31a0*/  LDS R12, [R8+0x4] ;  /* 0x00000400080c7984 */ /* 0x000e620000000800 */
[----:B------:R-:W-:Y:S02]  /*31b0*/  VIADD R21, R21, 0x2 ;  /* 0x0000000215157836 */ /* 0x000fe40000000000 */
[----:B---3--:R-:W-:-:S04]  /*31c0*/  IMAD.U32 R0, R4, 0x10000, RZ ;  /* 0x0001000004007824 */ /* 0x008fc800078e00ff */
[----:B0-----:R-:W-:Y:S01]  /*31d0*/  FMUL.FTZ R0, R0, R9 ;  /* 0x0000000900007220 */ /* 0x001fe20000410000 */
[----:B----4-:R-:W-:-:S03]  /*31e0*/  SHF.L.U32 R9, R6, 0x10, RZ ;  /* 0x0000001006097819 */ /* 0x010fc600000006ff */
[----:B--2---:R-:W-:Y:S02]  /*31f0*/  FFMA.FTZ R19, R0, R14, R19 ;  /* 0x0000000e00137223 */ /* 0x004fe40000010013 */
[----:B-1----:R-:W-:-:S04]  /*3200*/  FMUL.FTZ R12, R9, R12 ;  /* 0x0000000c090c7220 */ /* 0x002fc80000410000 */
[----:B------:R-:W-:-:S07]  /*3210*/  FFMA.FTZ R19, R12, R14, R19 ;  /* 0x0000000e0c137223 */ /* 0x000fce0000010013 */
.L_x_20218:
[----:B------:R-:W-:Y:S05]  /*3220*/  @P0 BRA `(.L_x_20214) ;  /* 0x0000000000300947 */ /* 0x000fea0003800000 */
[----:B------:R-:W0:Y:S01]  /*3230*/  LDCU.64 UR6, c[0x0][0x398] ;  /* 0x00007300ff0677ac */ /* 0x000e220008000a00 */
[----:B------:R-:W-:-:S05]  /*3240*/  IMAD R10, R21, 0xc0, R10 ;  /* 0x000000c0150a7824 */ /* 0x000fca00078e020a */
[----:B------:R-:W-:-:S05]  /*3250*/  IADD3 R10, P0, PT, R10, R11, RZ ;  /* 0x0000000b0a0a7210 */ /* 0x000fca0007f1e0ff */
[----:B------:R-:W-:Y:S01]  /*3260*/  IMAD.X R13, RZ, RZ, R13, P0 ;  /* 0x000000ffff0d7224 */ /* 0x000fe200000e060d */
        /* <DEDUP_REMOVED lines=8> */
.L_x_20214:
[----:B------:R-:W-:-:S05]  /*32f0*/  F2FP.BF16.F32.PACK_AB R19, RZ, R19 ;  /* 0x00000013ff13723e */ /* 0x000fca00000010ff */
[----:B------:R-:W-:Y:S01]  /*3300*/  STG.E.U16 desc[UR8][R2.64+0x100], R19 ;  /* 0x0001001302007986 */ /* 0x000fe2000c101508 */
[----:B------:R-:W-:Y:S05]  /*3310*/  EXIT ;  /* 0x000000000000794d */ /* 0x000fea0003800000 */
.L_x_20219:
        /* <DEDUP_REMOVED lines=14> */
.L_x_27528:


//--------------------- .text._ZN4vllm25paged_attention_v2_kernelI13__nv_bfloat16S1_Li192ELi8ELi128ELNS_18Fp8KVCacheDataTypeE0ELb1ELi512EEEvPfS3_PT_PKS4_PKT0_SA_ifPKiSC_iPKfiiiSE_SE_iiiii --------------------------
	.section	.text._ZN4vllm25paged_attention_v2_kernelI13__nv_bfloat16S1_Li192ELi8ELi128ELNS_18Fp8KVCacheDataTypeE0ELb1ELi512EEEvPfS3_PT_PKS4_PKT0_SA_ifPKiSC_iPKfiiiSE_SE_iiiii,"ax",@progbits
	.align	128
        .global         _ZN4vllm25paged_attention_v2_kernelI13__nv_bfloat16S1_Li192ELi8ELi128ELNS_18Fp8KVCacheDataTypeE0ELb1ELi512EEEvPfS3_PT_PKS4_PKT0_SA_ifPKiSC_iPKfiiiSE_SE_iiiii
        .type           _ZN4vllm25paged_attention_v2_kernelI13__nv_bfloat16S1_Li192ELi8ELi128ELNS_18Fp8KVCacheDataTypeE0ELb1ELi512EEEvPfS3_PT_PKS4_PKT0_SA_ifPKiSC_iPKfiiiSE_SE_iiiii,@function
        .size           _ZN4vllm25paged_attention_v2_kernelI13__nv_bfloat16S1_Li192ELi8ELi128ELNS_18Fp8KVCacheDataTypeE0ELb1ELi512EEEvPfS3_PT_PKS4_PKT0_SA_ifPKiSC_iPKfiiiSE_SE_iiiii,(.L_x_27529 - _ZN4vllm25paged_attention_v2_kernelI13__nv_bfloat16S1_Li192ELi8ELi128ELNS_18Fp8KVCacheDataTypeE0ELb1ELi512EEEvPfS3_PT_PKS4_PKT0_SA_ifPKiSC_iPKfiiiSE_SE_iiiii)
        .other          _ZN4vllm25paged_attention_v2_kernelI13__nv_bfloat16S1_Li192ELi8ELi128ELNS_18Fp8KVCacheDataTypeE0ELb1ELi512EEEvPfS3_PT_PKS4_PKT0_SA_ifPKiSC_iPKfiiiSE_SE_iiiii,@"STO_CUDA_ENTRY STV_DEFAULT"
_ZN4vllm25paged_attention_v2_kernelI13__nv_bfloat16S1_Li192ELi8ELi128ELNS_18Fp8KVCacheDataTypeE0ELb1ELi512EEEvPfS3_PT_PKS4_PKT0_SA_ifPKiSC_iPKfiiiSE_SE_iiiii:
.text._ZN4vllm25paged_attention_v2_kernelI13__nv_bfloat16S1_Li192ELi8ELi128ELNS_18Fp8KVCacheDataTypeE0ELb1ELi512EEEvPfS3_PT_PKS4_PKT0_SA_ifPKiSC_iPKfiiiSE_SE_iiiii:
        /* <DEDUP_REMOVED lines=45> */
[----:B------:R-:W1:Y:S03]  /*02d0*/  @UP0 LDCU.64 UR4, c[0x0][0x3d0] ;  /* 0x00007a00ff0407ac */ /* 0x000e660008000a00 */
[----:B------:R-:W4:Y:S01]  /*02e0*/  F2I.FTZ.U32.TRUNC.NTZ R7, R6 ;  /* 0x0000000600077305 */ /* 0x000f22000021f000 */
[----:B--2---:R-:W-:-:S04]  /*02f0*/  @!P0 LEA R4, P1, R3, R10, 0x1 ;  /* 0x0000000a03048211 */ /* 0x004fc800078208ff */
[----:B------:R-:W-:-:S05]  /*0300*/  @!P0 LEA.HI.X R5, R3, R11, R8, 0x1, P1 ;  /* 0x0000000b03058211 */ /* 0x000fca00008f0c08 */
[----:B------:R2:W2:Y:S01]  /*0310*/  @!P0 LDG.E.CONSTANT R4, desc[UR12][R4.64] ;  /* 0x0000000c04048981 */ /* 0x0004a2000c1e9900 */
[----:B----4-:R-:W-:Y:S01]  /*0320*/  IMAD.MOV R0, RZ, RZ, -R7 ;  /* 0x000000ffff007224 */ /* 0x010fe200078e0a07 */
[----:B---3--:R-:W-:Y:S01]  /*0330*/  IABS R8, UR19 ;  /* 0x0000001300087c13 */ /* 0x008fe20008000000 */
[----:B------:R-:W-:Y:S01]  /*0340*/  IMAD.MOV.U32 R6, RZ, RZ, RZ ;  /* 0x000000ffff067224 */ /* 0x000fe200078e00ff */
[----:B-1----:R-:W-:Y:S01]  /*0350*/  @UP0 UIMAD.WIDE.U32 UR4, UR17, 0x4, UR4 ;  /* 0x00000004110408a5 */ /* 0x002fe2000f8e0004 */
[----:B------:R-:W-:Y:S01]  /*0360*/  IMAD R3, R0, R9, RZ ;  /* 0x0000000900037224 */ /* 0x000fe200078e02ff */
[----:B------:R-:W-:-:S03]  /*0370*/  PLOP3.LUT P1, PT, PT, PT, UP0, 0x80, 0x8 ;  /* 0x000000000008781c */ /* 0x000fc60003f2f008 */
[----:B------:R-:W-:Y:S01]  /*0380*/  IMAD.HI.U32 R0, R7, R3, R6 ;  /* 0x0000000307007227 */ /* 0x000fe200078e0006 */
[----:B------:R-:W-:-:S03]  /*0390*/  MOV R3, R8 ;  /* 0x0000000800037202 */ /* 0x000fc60000000f00 */
        /* <DEDUP_REMOVED lines=10> */
[----:B------:R-:W-:Y:S03]  /*0440*/  BSSY B0, `(.L_x_20220) ;  /* 0x00001c8000007945 */ /* 0x000fe60003800000 */
        /* <DEDUP_REMOVED lines=13> */
[----:B------:R-:W3:Y:S03]  /*0520*/  I2F.RP R10, R0 ;  /* 0x00000000000a7306 */ /* 0x000ee60000209400 */
[----:B------:R-:W-:Y:S02]  /*0530*/  UMOV UR14, UR4 ;  /* 0x00000004000e7c82 */ /* 0x000fe40008000000 */
[----:B------:R-:W-:Y:S02]  /*0540*/  @!UP1 UIADD3 UR14, UPT, UPT, URZ, -UR14, URZ ;  /* 0x8000000eff0e9290 */ /* 0x000fe4000fffe0ff */
[----:B------:R-:W-:Y:S02]  /*0550*/  @!UP0 ULOP3.LUT UR14, URZ, UR10, URZ, 0x33, !UPT ;  /* 0x0000000aff0e8292 */ /* 0x000fe4000f8e33ff */
[----:B------:R-:W-:Y:S02]  /*0560*/  UISETP.GE.AND UP0, UPT, UR26, URZ, UPT ;  /* 0x000000ff1a00728c */ /* 0x000fe4000bf06270 */
[----:B------:R-:W-:-:S02]  /*0570*/  UISETP.NE.AND UP1, UPT, UR25, URZ, UPT ;  /* 0x000000ff1900728c */ /* 0x000fc4000bf25270 */
[----:B------:R-:W-:Y:S01]  /*0580*/  IMAD.U32 R11, RZ, RZ, UR14 ;  /* 0x0000000eff0b7e24 */ /* 0x000fe2000f8e00ff */
[----:B---3--:R-:W3:Y:S04]  /*0590*/  MUFU.RCP R10, R10 ;  /* 0x0000000a000a7308 */ /* 0x008ee80000001000 */
[-C--:B------:R-:W-:Y:S02]  /*05a0*/  IABS R3, R11.reuse ;  /* 0x0000000b00037213 */ /* 0x080fe40000000000 */
[----:B------:R-:W-:Y:S02]  /*05b0*/  IABS R11, R11 ;  /* 0x0000000b000b7213 */ /* 0x000fe40000000000 */
[----:B--2---:R-:W2:Y:S01]  /*05c0*/  I2F.RP R5, R3 ;  /* 0x0000000300057306 */ /* 0x004ea20000209400 */
[----:B---3--:R-:W-:-:S02]  /*05d0*/  VIADD R8, R10, 0xffffffe ;  /* 0x0ffffffe0a087836 */ /* 0x008fc40000000000 */
[----:B------:R-:W-:Y:S01]  /*05e0*/  IMAD.U32 R10, RZ, RZ, UR9 ;  /* 0x00000009ff0a7e24 */ /* 0x000fe2000f8e00ff */
[----:B------:R-:W-:-:S04]  /*05f0*/  ULOP3.LUT UR9, UR9, UR25, URZ, 0x3c, !UPT ;  /* 0x0000001909097292 */ /* 0x000fc8000f8e3cff */
[----:B------:R3:W4:Y:S01]  /*0600*/  F2I.FTZ.U32.TRUNC.NTZ R9, R8 ;  /* 0x0000000800097305 */ /* 0x000722000021f000 */
[----:B------:R-:W-:Y:S02]  /*0610*/  UISETP.GE.AND UP2, UPT, UR9, URZ, UPT ;  /* 0x000000ff0900728c */ /* 0x000fe4000bf46270 */
[----:B------:R-:W-:-:S05]  /*0620*/  ULOP3.LUT UR9, UR17, UR14, URZ, 0x3c, !UPT ;  /* 0x0000000e11097292 */ /* 0x000fca000f8e3cff */
[----:B--2---:R-:W1:Y:S01]  /*0630*/  MUFU.RCP R5, R5 ;  /* 0x0000000500057308 */ /* 0x004e620000001000 */
[----:B---3--:R-:W-:-:S05]  /*0640*/  HFMA2 R8, -RZ, RZ, 0, 0 ;  /* 0x00000000ff087431 */ /* 0x008fca00000001ff */
[----:B------:R-:W-:Y:S02]  /*0650*/  R2UR UR6, R8 ;  /* 0x00000000080672ca */ /* 0x000fe400000e0000 */
[----:B----4-:R-:W-:Y:S02]  /*0660*/  R2UR UR7, R9 ;  /* 0x00000000090772ca */ /* 0x010fe400000e0000 */
[----:B------:R-:W-:Y:S02]  /*0670*/  IABS R8, R10 ;  /* 0x0000000a00087213 */ /* 0x000fe40000000000 */
[----:B------:R-:W-:Y:S02]  /*0680*/  SHF.R.U32.HI R10, RZ, 0x5, R2 ;  /* 0x00000005ff0a7819 */ /* 0x000fe40000011602 */
[----:B------:R-:W-:Y:S02]  /*0690*/  R2UR UR11, R8 ;  /* 0x00000000080b72ca */ /* 0x000fe400000e0000 */
[----:B-1----:R-:W-:Y:S01]  /*06a0*/  IADD3 R6, PT, PT, R5, 0xffffffe, RZ ;  /* 0x0ffffffe05067810 */ /* 0x002fe20007ffe0ff */
[----:B------:R-:W-:-:S03]  /*06b0*/  IMAD R5, R9, R0, RZ ;  /* 0x0000000009057224 */ /* 0x000fc600078e02ff */
[----:B------:R1:W2:Y:S02]  /*06c0*/  F2I.FTZ.U32.TRUNC.NTZ R7, R6 ;  /* 0x0000000600077305 */ /* 0x0002a4000021f000 */
[----:B------:R-:W-:-:S05]  /*06d0*/  IADD3 R5, PT, PT, RZ, -R5, RZ ;  /* 0x80000005ff057210 */ /* 0x000fca0007ffe0ff */
[----:B------:R-:W-:-:S04]  /*06e0*/  IMAD.HI.U32 R5, R9, R5, UR6 ;  /* 0x0000000609057e27 */ /* 0x000fc8000f8e0005 */
[----:B-1----:R-:W-:Y:S01]  /*06f0*/  IMAD.MOV.U32 R6, RZ, RZ, RZ ;  /* 0x000000ffff067224 */ /* 0x002fe200078e00ff */
[----:B------:R-:W-:Y:S02]  /*0700*/  R2UR UR29, R5 ;  /* 0x00000000051d72ca */ /* 0x000fe400000e0000 */
[----:B--2---:R-:W-:Y:S01]  /*0710*/  R2UR UR5, R7 ;  /* 0x00000000070572ca */ /* 0x004fe200000e0000 */
[----:B------:R-:W-:Y:S01]  /*0720*/  IMAD.MOV R12, RZ, RZ, -R7 ;  /* 0x000000ffff0c7224 */ /* 0x000fe200078e0a07 */
[----:B------:R-:W-:-:S03]  /*0730*/  R2UR UR4, R6 ;  /* 0x00000000060472ca */ /* 0x000fc600000e0000 */
[----:B------:R-:W-:Y:S01]  /*0740*/  IMAD R6, R12, R3, RZ ;  /* 0x000000030c067224 */ /* 0x000fe200078e02ff */
[----:B------:R-:W-:-:S09]  /*0750*/  SHF.R.U32.HI R12, RZ, 0x2, R2 ;  /* 0x00000002ff0c7819 */ /* 0x000fd20000011602 */
[----:B------:R-:W-:-:S04]  /*0760*/  IMAD.HI.U32 R6, R7, R6, UR4 ;  /* 0x0000000407067e27 */ /* 0x000fc8000f8e0006 */
[----:B------:R-:W-:Y:S01]  /*0770*/  IMAD.MOV.U32 R7, RZ, RZ, R13 ;  /* 0x000000ffff077224 */ /* 0x000fe200078e000d */
[----:B------:R-:W-:Y:S01]  /*0780*/  R2UR UR4, R6 ;  /* 0x00000000060472ca */ /* 0x000fe200000e0000 */
[----:B------:R-:W-:Y:S01]  /*0790*/  IMAD.MOV R6, RZ, RZ, -R11 ;  /* 0x000000ffff067224 */ /* 0x000fe200078e0a0b */
[----:B------:R-:W-:Y:S02]  /*07a0*/  MOV R11, 0x400 ;  /* 0x00000400000b7802 */ /* 0x000fe40000000f00 */
[----:B------:R-:W-:Y:S01]  /*07b0*/  R2UR UR6, R7 ;  /* 0x00000000070672ca */ /* 0x000fe200000e0000 */
[----:B------:R-:W-:-:S05]  /*07c0*/  IMAD.U32 R7, RZ, RZ, UR18 ;  /* 0x00000012ff077e24 */ /* 0x000fca000f8e00ff */
[----:B------:R-:W-:-:S07]  /*07d0*/  LEA R16, R7, R10, 0x6 ;  /* 0x0000000a07107211 */ /* 0x000fce00078e30ff */
        /* <DEDUP_REMOVED lines=12> */
[----:B------:R-:W2:Y:S04]  /*08a0*/  LDCU UR11, c[0x0][0x3f8] ;  /* 0x00007f00ff0b77ac */ /* 0x000ea80008000800 */
[----:B------:R-:W-:Y:S01]  /*08b0*/  ISETP.GT.U32.AND P2, PT, R0, R5, PT ;  /* 0x000000050000720c */ /* 0x000fe20003f44070 */
[----:B------:R-:W-:-:S04]  /*08c0*/  UISETP.LT.U32.AND UP3, UPT, UR4, UR5, UPT ;  /* 0x000000050400728c */ /* 0x000fc8000bf61070 */
[----:B------:R-:W-:Y:S02]  /*08d0*/  USEL UR4, UR4, UR5, UP3 ;  /* 0x0000000504047287 */ /* 0x000fe40009800000 */
[----:B------:R-:W-:Y:S01]  /*08e0*/  VOTEU.ANY UP4, P1 ;  /* 0x0000000000ff7886 */ /* 0x000fe20000880100 */
[----:B------:R-:W-:Y:S01]  /*08f0*/  PLOP3.LUT P1, PT, PT, PT, UP4, 0x80, 0x8 ;  /* 0x000000000008781c */ /* 0x000fe20003f2f048 */
[----:B-1----:R-:W-:-:S04]  /*0900*/  UIMAD UR6, UR16, UR6, URZ ;  /* 0x00000006100672a4 */ /* 0x002fc8000f8e02ff */
[----:B------:R-:W-:Y:S01]  /*0910*/  VOTEU.ANY UP5, P2 ;  /* 0x0000000000ff7886 */ /* 0x000fe200010a0100 */
[----:B------:R-:W-:Y:S01]  /*0920*/  PLOP3.LUT P2, PT, PT, PT, UP5, 0x80, 0x8 ;  /* 0x000000000008781c */ /* 0x000fe20003f4f058 */
[----:B------:R-:W-:Y:S02]  /*0930*/  @!UP4 UIADD3 UR8, UPT, UPT, UR8, 0x1, URZ ;  /* 0x000000010808c890 */ /* 0x000fe4000fffe0ff */
[----:B------:R-:W-:Y:S02]  /*0940*/  UISETP.GE.AND UP4, UPT, UR9, URZ, UPT ;  /* 0x000000ff0900728c */ /* 0x000fe4000bf86270 */
[----:B------:R-:W-:Y:S02]  /*0950*/  @!UP5 UIADD3 UR7, UPT, UPT, UR7, 0x1, URZ ;  /* 0x000000010707d890 */ /* 0x000fe4000fffe0ff */
[----:B------:R-:W-:Y:S01]  /*0960*/  @!P1 IMAD.IADD R6, R6, 0x1, -R3 ;  /* 0x0000000106069824 */ /* 0x000fe200078e0a03 */
[----:B--2---:R-:W-:-:S04]  /*0970*/  @UP0 UIMAD UR9, UR19, UR11, UR17 ;  /* 0x0000000b130902a4 */ /* 0x004fc8000f8e0211 */
[----:B------:R-:W-:Y:S01]  /*0980*/  ISETP.GE.U32.AND P1, PT, R6, R3, PT ;  /* 0x000000030600720c */ /* 0x000fe20003f26070 */
[----:B------:R-:W-:Y:S01]  /*0990*/  @UP0 UIMAD UR9, UR9, UR26, 0x1 ;  /* 0x00000001090904a4 */ /* 0x000fe2000f8e021a */
[-C--:B------:R-:W-:Y:S02]  /*09a0*/  @!P2 IADD3 R5, PT, PT, R5, -R0.reuse, RZ ;  /* 0x800000000505a210 */ /* 0x080fe40007ffe0ff */
[----:B0-----:R-:W-:Y:S02]  /*09b0*/  LEA R3, R14, R11, 0x18 ;  /* 0x0000000b0e037211 */ /* 0x001fe400078ec0ff */
[----:B------:R-:W-:-:S03]  /*09c0*/  ISETP.GE.U32.AND P2, PT, R5, R0, PT ;  /* 0x000000000500720c */ /* 0x000fc60003f46070 */
[----:B------:R-:W-:-:S04]  /*09d0*/  IMAD R3, R22, 0x60, R3 ;  /* 0x0000006016037824 */ /* 0x000fc800078e0203 */
[----:B------:R-:W-:Y:S01]  /*09e0*/  VOTEU.ANY UP5, P1 ;  /* 0x0000000000ff7886 */ /* 0x000fe200008a0100 */
[----:B------:R-:W-:-:S04]  /*09f0*/  @!P0 IMAD R5, R12, 0x4, R3 ;  /* 0x000000040c058824 */ /* 0x000fc800078e0203 */
[----:B------:R-:W-:Y:S02]  /*0a00*/  @UP5 UIADD3 UR8, UPT, UPT, UR8, 0x1, URZ ;  /* 0x0000000108085890 */ /* 0x000fe4000fffe0ff */
[----:B------:R-:W-:Y:S01]  /*0a10*/  UISETP.NE.AND UP5, UPT, UR14, URZ, UPT ;  /* 0x000000ff0e00728c */ /* 0x000fe2000bfa5270 */
[----:B------:R-:W-:-:S04]  /*0a20*/  VOTEU.ANY UP6, P2 ;  /* 0x0000000000ff7886 */ /* 0x000fc800010c0100 */
        /* <DEDUP_REMOVED lines=8> */
[----:B------:R-:W-:Y:S01]  /*0ab0*/  @!UP1 ULOP3.LUT UR14, URZ, UR25, URZ, 0x33, !UPT ;  /* 0x00000019ff0e9292 */ /* 0x000fe2000f8e33ff */
[----:B------:R0:W-:Y:S01]  /*0ac0*/  @!P0 STS [R5], R4 ;  /* 0x0000000405008388 */ /* 0x0001e20000000800 */
[----:B------:R-:W-:Y:S01]  /*0ad0*/  BAR.SYNC.DEFER_BLOCKING 0x0 ;  /* 0x0000000000007b1d */ /* 0x000fe20000010000 */
[----:B------:R-:W-:Y:S01]  /*0ae0*/  ISETP.GE.U32.AND P0, PT, R16, UR4, PT ;  /* 0x0000000410007c0c */ /* 0x000fe2000bf06070 */
[----:B------:R-:W-:Y:S01]  /*0af0*/  @!UP0 UIMAD UR9, UR26, UR5, 0x1 ;  /* 0x000000011a0984a4 */ /* 0x000fe2000f8e0205 */
[----:B0-----:R-:W-:Y:S02]  /*0b00*/  IMAD.MOV.U32 R4, RZ, RZ, -0x800001 ;  /* 0xff7fffffff047424 */ /* 0x001fe400078e00ff */
[----:B------:R-:W-:-:S09]  /*0b10*/  IMAD.MOV.U32 R5, RZ, RZ, R0 ;  /* 0x000000ffff057224 */ /* 0x000fd200078e0000 */
[----:B------:R-:W-:Y:S05]  /*0b20*/  @P0 BRA `(.L_x_20221) ;  /* 0x0000001400640947 */ /* 0x000fea0003800000 */
        /* <DEDUP_REMOVED lines=29> */
.L_x_20226:
        /* <DEDUP_REMOVED lines=51> */
.L_x_20223:
        /* <DEDUP_REMOVED lines=18> */
[----:B0-----:R-:W-:-:S03]  /*1150*/  SHF.L.U32 R13, R9, 0x10, RZ ;  /* 0x00000010090d7819 */ /* 0x001fc600000006ff */
[----:B------:R-:W4:Y:S01]  /*1160*/  LDG.E.CONSTANT R36, desc[UR12][R38.64+0x700] ;  /* 0x0007000c26247981 */ /* 0x000f22000c1e9900 */
[----:B------:R-:W-:-:S03]  /*1170*/  PRMT R9, R9, 0x7632, R9 ;  /* 0x0000763209097816 */ /* 0x000fc60000000009 */
[----:B------:R-:W4:Y:S02]  /*1180*/  LDG.E.CONSTANT R35, desc[UR12][R38.64+0x800] ;  /* 0x0008000c26237981 */ /* 0x000f24000c1e9900 */
[----:B------:R-:W-:Y:S02]  /*1190*/  IMAD.U32 R9, R9, 0x10000, RZ ;  /* 0x0001000009097824 */ /* 0x000fe400078e00ff */
[C---:B--2---:R-:W-:Y:S01]  /*11a0*/  IMAD.U32 R30, R15.reuse, 0x10000, RZ ;  /* 0x000100000f1e7824 */ /* 0x044fe200078e00ff */
[----:B------:R-:W-:-:S03]  /*11b0*/  PRMT R15, R15, 0x7632, R15 ;  /* 0x000076320f0f7816 */ /* 0x000fc6000000000f */
[----:B------:R-:W-:Y:S01]  /*11c0*/  FMUL.FTZ R32, R13, R30 ;  /* 0x0000001e0d207220 */ /* 0x000fe20000410000 */
[----:B---3--:R-:W-:Y:S01]  /*11d0*/  SHF.L.U32 R30, R14, 0x10, RZ ;  /* 0x000000100e1e7819 */ /* 0x008fe200000006ff */
[----:B------:R-:W-:Y:S01]  /*11e0*/  IMAD.U32 R13, R8, 0x10000, RZ ;  /* 0x00010000080d7824 */ /* 0x000fe200078e00ff */
[----:B------:R-:W-:Y:S02]  /*11f0*/  PRMT R14, R14, 0x7632, R14 ;  /* 0x000076320e0e7816 */ /* 0x000fe4000000000e */
[----:B------:R-:W-:Y:S01]  /*1200*/  PRMT R8, R8, 0x7632, R8 ;  /* 0x0000763208087816 */ /* 0x000fe20000000008 */
[----:B------:R-:W-:Y:S01]  /*1210*/  FFMA.FTZ R13, R13, R30, R32 ;  /* 0x0000001e0d0d7223 */ /* 0x000fe20000010020 */
[----:B------:R-:W-:Y:S01]  /*1220*/  IMAD.U32 R30, R15, 0x10000, RZ ;  /* 0x000100000f1e7824 */ /* 0x000fe200078e00ff */
[----:B------:R-:W2:Y:S01]  /*1230*/  LDG.E.CONSTANT R32, desc[UR12][R38.64+0x500] ;  /* 0x0005000c26207981 */ /* 0x000ea2000c1e9900 */
[----:B------:R-:W-:Y:S02]  /*1240*/  SHF.L.U32 R8, R8, 0x10, RZ ;  /* 0x0000001008087819 */ /* 0x000fe400000006ff */
[----:B------:R-:W-:Y:S01]  /*1250*/  FMUL.FTZ R15, R9, R30 ;  /* 0x0000001e090f7220 */ /* 0x000fe20000410000 */
[----:B------:R-:W-:-:S02]  /*1260*/  IMAD.U32 R9, R14, 0x10000, RZ ;  /* 0x000100000e097824 */ /* 0x000fc400078e00ff */
[C---:B------:R-:W-:Y:S01]  /*1270*/  IMAD.U32 R14, R10.reuse, 0x10000, RZ ;  /* 0x000100000a0e7824 */ /* 0x040fe200078e00ff */
[----:B------:R-:W-:Y:S02]  /*1280*/  PRMT R10, R10, 0x7632, R10 ;  /* 0x000076320a0a7816 */ /* 0x000fe4000000000a */
[----:B----4-:R-:W-:Y:S01]  /*1290*/  PRMT R30, R12, 0x7632, R30 ;  /* 0x000076320c1e7816 */ /* 0x010fe2000000001e */
[----:B------:R-:W-:Y:S02]  /*12a0*/  FFMA.FTZ R8, R8, R9, R15 ;  /* 0x0000000908087223 */ /* 0x000fe4000001000f */
[----:B------:R-:W-:Y:S02]  /*12b0*/  IMAD.U32 R31, R10, 0x10000, RZ ;  /* 0x000100000a1f7824 */ /* 0x000fe400078e00ff */
[----:B------:R-:W-:-:S04]  /*12c0*/  IMAD.U32 R30, R30, 0x10000, RZ ;  /* 0x000100001e1e7824 */ /* 0x000fc800078e00ff */
[----:B------:R-:W-:Y:S02]  /*12d0*/  FFMA.FTZ R8, R31, R30, R8 ;  /* 0x0000001e1f087223 */ /* 0x000fe40000010008 */
[----:B------:R-:W3:Y:S01]  /*12e0*/  LDG.E.CONSTANT R31, desc[UR12][R38.64+0x480] ;  /* 0x0004800c261f7981 */ /* 0x000ee2000c1e9900 */
[C---:B------:R-:W-:Y:S01]  /*12f0*/  SHF.L.U32 R10, R11.reuse, 0x10, RZ ;  /* 0x000000100b0a7819 */ /* 0x040fe200000006ff */
[C---:B------:R-:W-:Y:S01]  /*1300*/  IMAD.U32 R30, R26.reuse, 0x10000, RZ ;  /* 0x000100001a1e7824 */ /* 0x040fe200078e00ff */
[----:B------:R-:W-:Y:S02]  /*1310*/  PRMT R11, R11, 0x7632, R11 ;  /* 0x000076320b0b7816 */ /* 0x000fe4000000000b */
[----:B------:R-:W-:-:S03]  /*1320*/  PRMT R26, R26, 0x7632, R26 ;  /* 0x000076321a1a7816 */ /* 0x000fc6000000001a */
[----:B------:R-:W-:Y:S01]  /*1330*/  IMAD.U32 R11, R11, 0x10000, RZ ;  /* 0x000100000b0b7824 */ /* 0x000fe200078e00ff */
[----:B------:R-:W-:-:S05]  /*1340*/  SHF.L.U32 R26, R26, 0x10, RZ ;  /* 0x000000101a1a7819 */ /* 0x000fca00000006ff */
[----:B------:R-:W-:Y:S02]  /*1350*/  FFMA.FTZ R8, R11, R26, R8 ;  /* 0x0000001a0b087223 */ /* 0x000fe40000010008 */
[----:B------:R-:W4:Y:S01]  /*1360*/  LDG.E.CONSTANT R26, desc[UR12][R38.64+0x580] ;  /* 0x0005800c261a7981 */ /* 0x000f22000c1e9900 */
[----:B------:R-:W-:-:S05]  /*1370*/  SHF.L.U32 R9, R12, 0x10, RZ ;  /* 0x000000100c097819 */ /* 0x000fca00000006ff */
[----:B------:R-:W-:Y:S02]  /*1380*/  FFMA.FTZ R9, R14, R9, R13 ;  /* 0x000000090e097223 */ /* 0x000fe4000001000d */
[----:B------:R-:W0:Y:S02]  /*1390*/  LDS.128 R12, [R3+0x10] ;  /* 0x00001000030c7984 */ /* 0x000e240000000c00 */
[----:B------:R-:W-:Y:S02]  /*13a0*/  FFMA.FTZ R9, R10, R30, R9 ;  /* 0x0000001e0a097223 */ /* 0x000fe40000010009 */
[----:B------:R-:W4:Y:S01]  /*13b0*/  LDG.E.CONSTANT R30, desc[UR12][R38.64+0x600] ;  /* 0x0006000c261e7981 */ /* 0x000f22000c1e9900 */
[C---:B------:R-:W-:Y:S01]  /*13c0*/  IMAD.U32 R11, R29.reuse, 0x10000, RZ ;  /* 0x000100001d0b7824 */ /* 0x040fe200078e00ff */
[----:B------:R-:W-:-:S05]  /*13d0*/  PRMT R29, R29, 0x7632, R29 ;  /* 0x000076321d1d7816 */ /* 0x000fca000000001d */
[----:B------:R-:W-:Y:S02]  /*13e0*/  IMAD.U32 R29, R29, 0x10000, RZ ;  /* 0x000100001d1d7824 */ /* 0x000fe400078e00ff */
[C---:B0-----:R-:W-:Y:S01]  /*13f0*/  IMAD.U32 R10, R12.reuse, 0x10000, RZ ;  /* 0x000100000c0a7824 */ /* 0x041fe200078e00ff */
[----:B------:R-:W-:-:S03]  /*1400*/  PRMT R12, R12, 0x7632, R12 ;  /* 0x000076320c0c7816 */ /* 0x000fc6000000000c */
[----:B------:R-:W-:Y:S01]  /*1410*/  FFMA.FTZ R9, R10, R11, R9 ;  /* 0x0000000b0a097223 */ /* 0x000fe20000010009 */
[----:B------:R-:W-:Y:S01]  /*1420*/  SHF.L.U32 R11, R12, 0x10, RZ ;  /* 0x000000100c0b7819 */ /* 0x000fe200000006ff */
[----:B------:R-:W-:-:S04]  /*1430*/  IMAD.U32 R10, R13, 0x10000, RZ ;  /* 0x000100000d0a7824 */ /* 0x000fc800078e00ff */
[----:B------:R-:W-:Y:S01]  /*1440*/  FFMA.FTZ R8, R11, R29, R8 ;  /* 0x0000001d0b087223 */ /* 0x000fe20000010008 */
[----:B------:R-:W-:Y:S01]  /*1450*/  SHF.L.U32 R11, R33, 0x10, RZ ;  /* 0x00000010210b7819 */ /* 0x000fe200000006ff */
[----:B------:R-:W-:Y:S01]  /*1460*/  IMAD.U32 R12, R15, 0x10000, RZ ;  /* 0x000100000f0c7824 */ /* 0x000fe200078e00ff */
[----:B------:R-:W-:Y:S01]  /*1470*/  PRMT R13, R13, 0x7632, R13 ;  /* 0x000076320d0d7816 */ /* 0x000fe2000000000d */
[----:B------:R-:W4:Y:S01]  /*1480*/  LDG.E.CONSTANT R29, desc[UR12][R38.64+0x680] ;  /* 0x0006800c261d7981 */ /* 0x000f22000c1e9900 */
[----:B------:R-:W-:Y:S01]  /*1490*/  PRMT R33, R33, 0x7632, R33 ;  /* 0x0000763221217816 */ /* 0x000fe20000000021 */
[----:B------:R-:W-:Y:S01]  /*14a0*/  FFMA.FTZ R9, R10, R11, R9 ;  /* 0x0000000b0a097223 */ /* 0x000fe20000010009 */
[----:B------:R-:W-:Y:S01]  /*14b0*/  SHF.L.U32 R10, R14, 0x10, RZ ;  /* 0x000000100e0a7819 */ /* 0x000fe200000006ff */
[----:B------:R-:W-:Y:S01]  /*14c0*/  IMAD.U32 R11, R34, 0x10000, RZ ;  /* 0x00010000220b7824 */ /* 0x000fe200078e00ff */
        /* <DEDUP_REMOVED lines=8> */
[----:B------:R-:W-:Y:S02]  /*1550*/  IMAD.U32 R13, R14, 0x10000, RZ ;  /* 0x000100000e0d7824 */ /* 0x000fe400078e00ff */
[----:B------:R-:W-:Y:S01]  /*1560*/  FFMA.FTZ R12, R12, R10, R9 ;  /* 0x0000000a0c0c7223 */ /* 0x000fe20000010009 */
[----:B------:R-:W-:Y:S01]  /*1570*/  PRMT R28, R28, 0x7632, R28 ;  /* 0x000076321c1c7816 */ /* 0x000fe2000000001c */
[----:B------:R-:W4:Y:S01]  /*1580*/  LDG.E.CONSTANT R33, desc[UR12][R38.64+0xb00] ;  /* 0x000b000c26217981 */ /* 0x000f22000c1e9900 */
[----:B------:R-:W-:-:S03]  /*1590*/  FFMA.FTZ R13, R13, R34, R8 ;  /* 0x000000220d0d7223 */ /* 0x000fc60000010008 */
[----:B------:R-:W0:Y:S01]  /*15a0*/  LDS.128 R8, [R3+0x20] ;  /* 0x0000200003087984 */ /* 0x000e220000000c00 */
[----:B------:R-:W-:Y:S01]  /*15b0*/  PRMT R15, R15, 0x7632, R15 ;  /* 0x000076320f0f7816 */ /* 0x000fe2000000000f */
[----:B------:R-:W-:Y:S02]  /*15c0*/  IMAD.U32 R28, R28, 0x10000, RZ ;  /* 0x000100001c1c7824 */ /* 0x000fe400078e00ff */
[----:B------:R-:W4:Y:S01]  /*15d0*/  LDG.E.CONSTANT R34, desc[UR12][R38.64+0xb80] ;  /* 0x000b800c26227981 */ /* 0x000f22000c1e9900 */
[----:B------:R-:W-:-:S05]  /*15e0*/  SHF.L.U32 R14, R15, 0x10, RZ ;  /* 0x000000100f0e7819 */ /* 0x000fca00000006ff */
[----:B------:R-:W-:Y:S02]  /*15f0*/  FFMA.FTZ R13, R14, R28, R13 ;  /* 0x0000001c0e0d7223 */ /* 0x000fe4000001000d */
[----:B------:R-:W4:Y:S01]  /*1600*/  LDG.E.CONSTANT R28, desc[UR12][R38.64+0x780] ;  /* 0x0007800c261c7981 */ /* 0x000f22000c1e9900 */
[C---:B------:R-:W-:Y:S02]  /*1610*/  SHF.L.U32 R14, R27.reuse, 0x10, RZ ;  /* 0x000000101b0e7819 */ /* 0x040fe400000006ff */
[----:B------:R-:W-:-:S05]  /*1620*/  PRMT R27, R27, 0x7632, R27 ;  /* 0x000076321b1b7816 */ /* 0x000fca000000001b */
[----:B------:R-:W-:Y:S02]  /*1630*/  IMAD.U32 R27, R27, 0x10000, RZ ;  /* 0x000100001b1b7824 */ /* 0x000fe400078e00ff */
[C---:B0-----:R-:W-:Y:S01]  /*1640*/  IMAD.U32 R15, R8.reuse, 0x10000, RZ ;  /* 0x00010000080f7824 */ /* 0x041fe200078e00ff */
[----:B------:R-:W-:-:S05]  /*1650*/  PRMT R8, R8, 0x7632, R8 ;  /* 0x0000763208087816 */ /* 0x000fca0000000008 */
[----:B------:R-:W-:Y:S02]  /*1660*/  IMAD.U32 R8, R8, 0x10000, RZ ;  /* 0x0001000008087824 */ /* 0x000fe400078e00ff */
[----:B------:R-:W-:Y:S02]  /*1670*/  FFMA.FTZ R12, R15, R14, R12 ;  /* 0x0000000e0f0c7223 */ /* 0x000fe4000001000c */
[----:B------:R-:W-:Y:S01]  /*1680*/  FFMA.FTZ R13, R8, R27, R13 ;  /* 0x0000001b080d7223 */ /* 0x000fe2000001000d */
[C---:B------:R-:W-:Y:S02]  /*1690*/  PRMT R8, R9.reuse, 0x7632, R8 ;  /* 0x0000763209087816 */ /* 0x040fe40000000008 */
[----:B------:R-:W-:-:S03]  /*16a0*/  SHF.L.U32 R9, R9, 0x10, RZ ;  /* 0x0000001009097819 */ /* 0x000fc600000006ff */
[----:B------:R-:W-:Y:S02]  /*16b0*/  IMAD.U32 R8, R8, 0x10000, RZ ;  /* 0x0001000008087824 */ /* 0x000fe400078e00ff */
[C---:B------:R-:W-:Y:S01]  /*16c0*/  IMAD.U32 R27, R11.reuse, 0x10000, RZ ;  /* 0x000100000b1b7824 */ /* 0x040fe200078e00ff */
[----:B------:R-:W-:Y:S02]  /*16d0*/  PRMT R11, R11, 0x7632, R11 ;  /* 0x000076320b0b7816 */ /* 0x000fe4000000000b */
[C---:B---3--:R-:W-:Y:S01]  /*16e0*/  PRMT R14, R31.reuse, 0x7632, R14 ;  /* 0x000076321f0e7816 */ /* 0x048fe2000000000e */
[----:B------:R-:W-:-:S03]  /*16f0*/  IMAD.U32 R31, R31, 0x10000, RZ ;  /* 0x000100001f1f7824 */ /* 0x000fc600078e00ff */
[----:B------:R-:W-:Y:S01]  /*1700*/  SHF.L.U32 R14, R14, 0x10, RZ ;  /* 0x000000100e0e7819 */ /* 0x000fe200000006ff */
[----:B------:R-:W-:Y:S01]  /*1710*/  FFMA.FTZ R12, R9, R31, R12 ;  /* 0x0000001f090c7223 */ /* 0x000fe2000001000c */
[----:B------:R-:W-:Y:S01]  /*1720*/  PRMT R9, R10, 0x7632, R9 ;  /* 0x000076320a097816 */ /* 0x000fe20000000009 */
[----:B------:R-:W3:Y:S02]  /*1730*/  LDG.E.CONSTANT R31, desc[UR12][R38.64+0xa00] ;  /* 0x000a000c261f7981 */ /* 0x000ee4000c1e9900 */
[----:B------:R-:W-:Y:S01]  /*1740*/  FFMA.FTZ R8, R8, R14, R13 ;  /* 0x0000000e08087223 */ /* 0x000fe2000001000d */
[----:B------:R-:W-:Y:S01]  /*1750*/  IMAD.U32 R13, R10, 0x10000, RZ ;  /* 0x000100000a0d7824 */ /* 0x000fe200078e00ff */
[C---:B--2---:R-:W-:Y:S01]  /*1760*/  PRMT R10, R32.reuse, 0x7632, R10 ;  /* 0x00007632200a7816 */ /* 0x044fe2000000000a */
[----:B------:R-:W-:Y:S01]  /*1770*/  IMAD.U32 R32, R32, 0x10000, RZ ;  /* 0x0001000020207824 */ /* 0x000fe200078e00ff */
[----:B------:R-:W-:-:S03]  /*1780*/  SHF.L.U32 R9, R9, 0x10, RZ ;  /* 0x0000001009097819 */ /* 0x000fc600000006ff */
[----:B------:R-:W-:Y:S02]  /*1790*/  IMAD.U32 R10, R10, 0x10000, RZ ;  /* 0x000100000a0a7824 */ /* 0x000fe400078e00ff */
[----:B------:R-:W-:Y:S02]  /*17a0*/  FFMA.FTZ R32, R13, R32, R12 ;  /* 0x000000200d207223 */ /* 0x000fe4000001000c */
[----:B------:R-:W0:Y:S01]  /*17b0*/  LDS.128 R12, [R3+0x30] ;  /* 0x00003000030c7984 */ /* 0x000e220000000c00 */
[----:B------:R-:W-:Y:S01]  /*17c0*/  FFMA.FTZ R9, R9, R10, R8 ;  /* 0x0000000a09097223 */ /* 0x000fe20000010008 */
[----:B----4-:R-:W-:-:S05]  /*17d0*/  SHF.L.U32 R8, R26, 0x10, RZ ;  /* 0x000000101a087819 */ /* 0x010fca00000006ff */
[----:B------:R-:W-:Y:S02]  /*17e0*/  FFMA.FTZ R8, R27, R8, R32 ;  /* 0x000000081b087223 */ /* 0x000fe40000010020 */
[----:B------:R-:W2:Y:S01]  /*17f0*/  LDG.E.CONSTANT R27, desc[UR12][R38.64+0x880] ;  /* 0x0008800c261b7981 */ /* 0x000ea2000c1e9900 */
[----:B------:R-:W-:Y:S01]  /*1800*/  PRMT R26, R26, 0x7632, R26 ;  /* 0x000076321a1a7816 */ /* 0x000fe2000000001a */
[----:B------:R-:W-:Y:S02]  /*1810*/  IMAD.U32 R10, R11, 0x10000, RZ ;  /* 0x000100000b0a7824 */ /* 0x000fe400078e00ff */
[----:B------:R-:W4:Y:S02]  /*1820*/  LDG.E.CONSTANT R32, desc[UR12][R38.64+0xa80] ;  /* 0x000a800c26207981 */ /* 0x000f24000c1e9900 */
[----:B------:R-:W-:-:S04]  /*1830*/  IMAD.U32 R26, R26, 0x10000, RZ ;  /* 0x000100001a1a7824 */ /* 0x000fc800078e00ff */
[----:B------:R-:W-:Y:S02]  /*1840*/  FFMA.FTZ R9, R10, R26, R9 ;  /* 0x0000001a0a097223 */ /* 0x000fe40000010009 */
[----:B------:R-:W3:Y:S01]  /*1850*/  LDG.E.CONSTANT R26, desc[UR12][R38.64+0x900] ;  /* 0x0009000c261a7981 */ /* 0x000ee2000c1e9900 */
[----:B------:R-:W-:Y:S01]  /*1860*/  IMAD.U32 R10, R30, 0x10000, RZ ;  /* 0x000100001e0a7824 */ /* 0x000fe200078e00ff */
[----:B0-----:R-:W-:-:S05]  /*1870*/  SHF.L.U32 R11, R12, 0x10, RZ ;  /* 0x000000100c0b7819 */ /* 0x001fca00000006ff */
[----:B------:R-:W-:Y:S01]  /*1880*/  FFMA.FTZ R8, R11, R10, R8 ;  /* 0x0000000a0b087223 */ /* 0x000fe20000010008 */
[----:B------:R-:W-:Y:S02]  /*1890*/  PRMT R10, R30, 0x7632, R10 ;  /* 0x000076321e0a7816 */ /* 0x000fe4000000000a */
[----:B------:R-:W4:Y:S01]  /*18a0*/  LDG.E.CONSTANT R30, desc[UR12][R38.64+0x980] ;  /* 0x0009800c261e7981 */ /* 0x000f22000c1e9900 */
[----:B------:R-:W-:Y:S02]  /*18b0*/  PRMT R12, R12, 0x7632, R12 ;  /* 0x000076320c0c7816 */ /* 0x000fe4000000000c */
[----:B------:R-:W-:-:S03]  /*18c0*/  SHF.L.U32 R10, R10, 0x10, RZ ;  /* 0x000000100a0a7819 */ /* 0x000fc600000006ff */
[----:B------:R-:W-:Y:S02]  /*18d0*/  IMAD.U32 R12, R12, 0x10000, RZ ;  /* 0x000100000c0c7824 */ /* 0x000fe400078e00ff */
[----:B------:R-:W-:Y:S02]  /*18e0*/  IMAD.U32 R11, R13, 0x10000, RZ ;  /* 0x000100000d0b7824 */ /* 0x000fe400078e00ff */
[----:B------:R-:W-:Y:S01]  /*18f0*/  FFMA.FTZ R9, R12, R10, R9 ;  /* 0x0000000a0c097223 */ /* 0x000fe20000010009 */
[----:B------:R-:W-:Y:S01]  /*1900*/  IMAD.U32 R10, R29, 0x10000, RZ ;  /* 0x000100001d0a7824 */ /* 0x000fe200078e00ff */
[----:B------:R-:W-:Y:S02]  /*1910*/  PRMT R13, R13, 0x7632, R13 ;  /* 0x000076320d0d7816 */ /* 0x000fe4000000000d */
[----:B------:R-:W-:Y:S01]  /*1920*/  PRMT R29, R29, 0x7632, R29 ;  /* 0x000076321d1d7816 */ /* 0x000fe2000000001d */
[----:B------:R-:W-:Y:S01]  /*1930*/  FFMA.FTZ R8, R11, R10, R8 ;  /* 0x0000000a0b087223 */ /* 0x000fe20000010008 */
[----:B------:R-:W-:-:S03]  /*1940*/  SHF.L.U32 R10, R13, 0x10, RZ ;  /* 0x000000100d0a7819 */ /* 0x000fc600000006ff */
[----:B------:R-:W-:Y:S02]  /*1950*/  IMAD.U32 R29, R29, 0x10000, RZ ;  /* 0x000100001d1d7824 */ /* 0x000fe400078e00ff */
[----:B------:R-:W-:Y:S02]  /*1960*/  IMAD.U32 R11, R14, 0x10000, RZ ;  /* 0x000100000e0b7824 */ /* 0x000fe400078e00ff */
[----:B------:R-:W-:Y:S01]  /*1970*/  FFMA.FTZ R9, R10, R29, R9 ;  /* 0x0000001d0a097223 */ /* 0x000fe20000010009 */
[----:B------:R-:W-:Y:S02]  /*1980*/  SHF.L.U32 R10, R36, 0x10, RZ ;  /* 0x00000010240a7819 */ /* 0x000fe400000006ff */
[----:B------:R-:W-:Y:S02]  /*1990*/  PRMT R14, R14, 0x7632, R14 ;  /* 0x000076320e0e7816 */ /* 0x000fe4000000000e */
[----:B------:R-:W-:Y:S01]  /*19a0*/  PRMT R36, R36, 0x7632, R36 ;  /* 0x0000763224247816 */ /* 0x000fe20000000024 */
[----:B------:R-:W-:Y:S01]  /*19b0*/  FFMA.FTZ R8, R11, R10, R8 ;  /* 0x0000000a0b087223 */ /* 0x000fe20000010008 */
[----:B------:R-:W-:Y:S01]  /*19c0*/  SHF.L.U32 R13, R15, 0x10, RZ ;  /* 0x000000100f0d7819 */ /* 0x000fe200000006ff */
[----:B------:R-:W-:-:S02]  /*19d0*/  IMAD.U32 R12, R14, 0x10000, RZ ;  /* 0x000100000e0c7824 */ /* 0x000fc400078e00ff */
[----:B------:R-:W-:-:S04]  /*19e0*/  IMAD.U32 R36, R36, 0x10000, RZ ;  /* 0x0001000024247824 */ /* 0x000fc800078e00ff */
        /* <DEDUP_REMOVED lines=12> */
[----:B------:R-:W-:Y:S01]  /*1ab0*/  PRMT R8, R8, 0x7632, R8 ;  /* 0x0000763208087816 */ /* 0x000fe20000000008 */
[----:B------:R-:W-:Y:S02]  /*1ac0*/  IMAD.U32 R28, R9, 0x10000, RZ ;  /* 0x00010000091c7824 */ /* 0x000fe400078e00ff */
[----:B------:R-:W-:Y:S01]  /*1ad0*/  FFMA.FTZ R13, R14, R15, R13 ;  /* 0x0000000f0e0d7223 */ /* 0x000fe2000001000d */
[----:B------:R-:W-:Y:S01]  /*1ae0*/  SHF.L.U32 R15, R8, 0x10, RZ ;  /* 0x00000010080f7819 */ /* 0x000fe200000006ff */
[----:B------:R-:W-:-:S04]  /*1af0*/  IMAD.U32 R8, R35, 0x10000, RZ ;  /* 0x0001000023087824 */ /* 0x000fc800078e00ff */
[----:B------:R-:W-:Y:S01]  /*1b00*/  FFMA.FTZ R8, R15, R8, R12 ;  /* 0x000000080f087223 */ /* 0x000fe2000001000c */
[----:B------:R-:W-:-:S05]  /*1b10*/  PRMT R9, R9, 0x7632, R9 ;  /* 0x0000763209097816 */ /* 0x000fca0000000009 */
[----:B------:R-:W-:Y:S01]  /*1b20*/  IMAD.U32 R9, R9, 0x10000, RZ ;  /* 0x0001000009097824 */ /* 0x000fe200078e00ff */
[----:B------:R-:W-:Y:S01]  /*1b30*/  UMOV UR4, 0xffffffff ;  /* 0xffffffff00047882 */ /* 0x000fe20000000000 */
[----:B------:R-:W-:Y:S02]  /*1b40*/  ISETP.NE.AND P0, PT, R22, RZ, PT ;  /* 0x000000ff1600720c */ /* 0x000fe40003f05270 */
[----:B-----5:R-:W-:Y:S02]  /*1b50*/  FSETP.NEU.FTZ.AND P1, PT, R23, RZ, PT ;  /* 0x000000ff1700720b */ /* 0x020fe40003f3d000 */
[----:B--2---:R-:W-:-:S05]  /*1b60*/  SHF.L.U32 R14, R27, 0x10, RZ ;  /* 0x000000101b0e7819 */ /* 0x004fca00000006ff */
[----:B------:R-:W-:Y:S02]  /*1b70*/  FFMA.FTZ R28, R28, R14, R13 ;  /* 0x0000000e1c1c7223 */ /* 0x000fe4000001000d */
[----:B------:R-:W0:Y:S01]  /*1b80*/  LDS.128 R12, [R3+0x50] ;  /* 0x00005000030c7984 */ /* 0x000e220000000c00 */
[----:B------:R-:W-:-:S05]  /*1b90*/  PRMT R27, R27, 0x7632, R27 ;  /* 0x000076321b1b7816 */ /* 0x000fca000000001b */
[----:B------:R-:W-:-:S04]  /*1ba0*/  IMAD.U32 R27, R27, 0x10000, RZ ;  /* 0x000100001b1b7824 */ /* 0x000fc800078e00ff */
[----:B------:R-:W-:Y:S01]  /*1bb0*/  FFMA.FTZ R8, R9, R27, R8 ;  /* 0x0000001b09087223 */ /* 0x000fe20000010008 */
[C---:B------:R-:W-:Y:S02]  /*1bc0*/  PRMT R9, R10.reuse, 0x7632, R9 ;  /* 0x000076320a097816 */ /* 0x040fe40000000009 */
[----:B------:R-:W-:Y:S02]  /*1bd0*/  SHF.L.U32 R27, R10, 0x10, RZ ;  /* 0x000000100a1b7819 */ /* 0x000fe400000006ff */
[----:B---3--:R-:W-:Y:S01]  /*1be0*/  PRMT R10, R26, 0x7632, R10 ;  /* 0x000076321a0a7816 */ /* 0x008fe2000000000a */
[----:B------:R-:W-:-:S03]  /*1bf0*/  IMAD.U32 R9, R9, 0x10000, RZ ;  /* 0x0001000009097824 */ /* 0x000fc600078e00ff */
[----:B------:R-:W-:Y:S01]  /*1c00*/  SHF.L.U32 R10, R10, 0x10, RZ ;  /* 0x000000100a0a7819 */ /* 0x000fe200000006ff */
[----:B------:R-:W-:-:S04]  /*1c10*/  IMAD.U32 R26, R26, 0x10000, RZ ;  /* 0x000100001a1a7824 */ /* 0x000fc800078e00ff */
[----:B------:R-:W-:Y:S01]  /*1c20*/  FFMA.FTZ R8, R9, R10, R8 ;  /* 0x0000000a09087223 */ /* 0x000fe20000010008 */
[----:B------:R-:W-:Y:S01]  /*1c30*/  FFMA.FTZ R26, R27, R26, R28 ;  /* 0x0000001a1b1a7223 */ /* 0x000fe2000001001c */
[C---:B------:R-:W-:Y:S01]  /*1c40*/  IMAD.U32 R9, R11.reuse, 0x10000, RZ ;  /* 0x000100000b097824 */ /* 0x040fe200078e00ff */
[----:B------:R-:W-:Y:S01]  /*1c50*/  PRMT R11, R11, 0x7632, R11 ;  /* 0x000076320b0b7816 */ /* 0x000fe2000000000b */
[C---:B----4-:R-:W-:Y:S01]  /*1c60*/  IMAD.U32 R10, R30.reuse, 0x10000, RZ ;  /* 0x000100001e0a7824 */ /* 0x050fe200078e00ff */
[----:B------:R-:W-:-:S03]  /*1c70*/  PRMT R30, R30, 0x7632, R30 ;  /* 0x000076321e1e7816 */ /* 0x000fc6000000001e */
[--C-:B------:R-:W-:Y:S01]  /*1c80*/  FFMA.FTZ R9, R9, R10, R26.reuse ;  /* 0x0000000a09097223 */ /* 0x100fe2000001001a */
[C---:B------:R-:W-:Y:S01]  /*1c90*/  PRMT R26, R31.reuse, 0x7632, R26 ;  /* 0x000076321f1a7816 */ /* 0x040fe2000000001a */
[----:B------:R-:W-:Y:S01]  /*1ca0*/  IMAD.U32 R31, R31, 0x10000, RZ ;  /* 0x000100001f1f7824 */ /* 0x000fe200078e00ff */
[C---:B0-----:R-:W-:Y:S01]  /*1cb0*/  PRMT R10, R12.reuse, 0x7632, R10 ;  /* 0x000076320c0a7816 */ /* 0x041fe2000000000a */
[----:B------:R-:W-:Y:S01]  /*1cc0*/  IMAD.U32 R12, R12, 0x10000, RZ ;  /* 0x000100000c0c7824 */ /* 0x000fe200078e00ff */
[----:B------:R-:W-:Y:S01]  /*1cd0*/  SHF.L.U32 R11, R11, 0x10, RZ ;  /* 0x000000100b0b7819 */ /* 0x000fe200000006ff */
[----:B------:R-:W-:Y:S01]  /*1ce0*/  IMAD.U32 R30, R30, 0x10000, RZ ;  /* 0x000100001e1e7824 */ /* 0x000fe200078e00ff */
[----:B------:R-:W-:Y:S01]  /*1cf0*/  SHF.L.U32 R27, R10, 0x10, RZ ;  /* 0x000000100a1b7819 */ /* 0x000fe200000006ff */
[----:B------:R-:W-:Y:S01]  /*1d00*/  FFMA.FTZ R9, R12, R31, R9 ;  /* 0x0000001f0c097223 */ /* 0x000fe20000010009 */
[C---:B------:R-:W-:Y:S02]  /*1d10*/  PRMT R10, R13.reuse, 0x7632, R10 ;  /* 0x000076320d0a7816 */ /* 0x040fe4000000000a */
[----:B------:R-:W-:Y:S01]  /*1d20*/  SHF.L.U32 R12, R13, 0x10, RZ ;  /* 0x000000100d0c7819 */ /* 0x000fe200000006ff */
[----:B------:R-:W-:Y:S01]  /*1d30*/  IMAD.U32 R26, R26, 0x10000, RZ ;  /* 0x000100001a1a7824 */ /* 0x000fe200078e00ff */
[C---:B------:R-:W-:Y:S01]  /*1d40*/  PRMT R13, R32.reuse, 0x7632, R13 ;  /* 0x00007632200d7816 */ /* 0x040fe2000000000d */
[----:B------:R-:W-:Y:S01]  /*1d50*/  FFMA.FTZ R8, R11, R30, R8 ;  /* 0x0000001e0b087223 */ /* 0x000fe20000010008 */
[----:B------:R-:W-:-:S02]  /*1d60*/  IMAD.U32 R32, R32, 0x10000, RZ ;  /* 0x0001000020207824 */ /* 0x000fc400078e00ff */
[----:B------:R-:W-:Y:S01]  /*1d70*/  SHF.L.U32 R13, R13, 0x10, RZ ;  /* 0x000000100d0d7819 */ /* 0x000fe200000006ff */
[--C-:B------:R-:W-:Y:S01]  /*1d80*/  FFMA.FTZ R26, R27, R26, R8.reuse ;  /* 0x0000001a1b1a7223 */ /* 0x100fe20000010008 */
[----:B------:R-:W-:Y:S02]  /*1d90*/  IMAD.U32 R11, R10, 0x10000, RZ ;  /* 0x000100000a0b7824 */ /* 0x000fe400078e00ff */
[----:B------:R-:W-:Y:S01]  /*1da0*/  FFMA.FTZ R9, R12, R32, R9 ;  /* 0x000000200c097223 */ /* 0x000fe20000010009 */
[C---:B------:R-:W-:Y:S02]  /*1db0*/  PRMT R8, R14.reuse, 0x7632, R8 ;  /* 0x000076320e087816 */ /* 0x040fe40000000008 */
[----:B------:R-:W-:Y:S01]  /*1dc0*/  PRMT R12, R33, 0x7632, R12 ;  /* 0x00007632210c7816 */ /* 0x000fe2000000000c */
[----:B------:R-:W-:Y:S01]  /*1dd0*/  FFMA.FTZ R11, R11, R13, R26 ;  /* 0x0000000d0b0b7223 */ /* 0x000fe2000001001a */
[----:B------:R-:W-:Y:S01]  /*1de0*/  SHF.L.U32 R33, R33, 0x10, RZ ;  /* 0x0000001021217819 */ /* 0x000fe200000006ff */
[----:B------:R-:W-:Y:S01]  /*1df0*/  IMAD.U32 R14, R14, 0x10000, RZ ;  /* 0x000100000e0e7824 */ /* 0x000fe200078e00ff */
[C---:B------:R-:W-:Y:S01]  /*1e00*/  PRMT R10, R15.reuse, 0x7632, R10 ;  /* 0x000076320f0a7816 */ /* 0x040fe2000000000a */
[----:B------:R-:W-:Y:S01]  /*1e10*/  IMAD.U32 R8, R8, 0x10000, RZ ;  /* 0x0001000008087824 */ /* 0x000fe200078e00ff */
[----:B------:R-:W-:Y:S01]  /*1e20*/  PRMT R13, R34, 0x7632, R13 ;  /* 0x00007632220d7816 */ /* 0x000fe2000000000d */
[----:B------:R-:W-:Y:S01]  /*1e30*/  IMAD.U32 R12, R12, 0x10000, RZ ;  /* 0x000100000c0c7824 */ /* 0x000fe200078e00ff */
[----:B------:R-:W-:Y:S01]  /*1e40*/  SHF.L.U32 R34, R34, 0x10, RZ ;  /* 0x0000001022227819 */ /* 0x000fe200000006ff */
[----:B------:R-:W-:Y:S01]  /*1e50*/  FFMA.FTZ R14, R14, R33, R9 ;  /* 0x000000210e0e7223 */ /* 0x000fe20000010009 */
[----:B------:R-:W-:-:S02]  /*1e60*/  IMAD.U32 R15, R15, 0x10000, RZ ;  /* 0x000100000f0f7824 */ /* 0x000fc400078e00ff */
[----:B------:R-:W-:Y:S01]  /*1e70*/  FFMA.FTZ R8, R8, R12, R11 ;  /* 0x0000000c08087223 */ /* 0x000fe2000001000b */
[----:B------:R-:W-:Y:S02]  /*1e80*/  IMAD.U32 R9, R10, 0x10000, RZ ;  /* 0x000100000a097824 */ /* 0x000fe400078e00ff */
        /* <DEDUP_REMOVED lines=8> */
.L_x_20274:
[----:B------:R-:W-:Y:S01]  /*1f10*/  IADD3 R9, PT, PT, R19, 0x1, RZ ;  /* 0x0000000113097810 */ /* 0x000fe20007ffe0ff */
[----:B-1----:R-:W-:-:S03]  /*1f20*/  FADD.FTZ R11, R8, R11 ;  /* 0x0000000b080b7221 */ /* 0x002fc60000010000 */
[----:B------:R-:W-:Y:S01]  /*1f30*/  I2FP.F32.S32 R10, R9 ;  /* 0x00000009000a7245 */ /* 0x000fe20000201400 */
[----:B------:R-:W-:-:S04]  /*1f40*/  @!P0 VIADD R9, R20, 0xffffffff ;  /* 0xffffffff14098836 */ /* 0x000fc80000000000 */
        /* <DEDUP_REMOVED lines=8> */
.L_x_20224:
[----:B------:R-:W-:Y:S05]  /*1fd0*/  BSYNC B1 ;  /* 0x0000000000017941 */ /* 0x000fea0003800000 */
.L_x_20222:
[----:B------:R-:W-:Y:S01]  /*1fe0*/  UIADD3 UR4, UPT, UPT, UR21, 0x7, URZ ;  /* 0x0000000715047890 */ /* 0x000fe2000fffe0ff */
[----:B------:R-:W-:Y:S01]  /*1ff0*/  VIADD R16, R16, 0x4 ;  /* 0x0000000410107836 */ /* 0x000fe20000000000 */
[----:B------:R-:W-:Y:S01]  /*2000*/  ULEA UR5, UR18, 0x40, 0x6 ;  /* 0x0000004012057891 */ /* 0x000fe2000f8e30ff */
[----:B------:R-:W-:Y:S01]  /*2010*/  IADD3 R6, P1, PT, R6, 0x10, RZ ;  /* 0x0000001006067810 */ /* 0x000fe20007f3e0ff */
[----:B------:R-:W-:Y:S01]  /*2020*/  USHF.R.U32.HI UR4, URZ, 0x3, UR4 ;  /* 0x00000003ff047899 */ /* 0x000fe20008011604 */
[----:B0-----:R-:W-:Y:S01]  /*2030*/  IADD3 R7, PT, PT, R7, 0x80, RZ ;  /* 0x0000008007077810 */ /* 0x001fe20007ffe0ff */
        /* <DEDUP_REMOVED lines=8> */
.L_x_20221:
[----:B------:R-:W-:Y:S05]  /*20c0*/  BSYNC B0 ;  /* 0x0000000000007941 */ /* 0x000fea0003800000 */
.L_x_20220:
[----:B------:R-:W-:Y:S01]  /*20d0*/  UIADD3 UR4, UPT, UPT, UR21, 0x7, URZ ;  /* 0x0000000715047890 */ /* 0x000fe2000fffe0ff */
[----:B------:R-:W-:Y:S01]  /*20e0*/  MOV R8, UR18 ;  /* 0x0000001200087c02 */ /* 0x000fe20008000f00 */
[----:B------:R-:W-:Y:S01]  /*20f0*/  IMAD.U32 R6, RZ, RZ, UR18 ;  /* 0x00000012ff067e24 */ /* 0x000fe2000f8e00ff */
[----:B------:R-:W-:-:S03]  /*2100*/  LOP3.LUT R17, R2, 0x1f, RZ, 0xc0, !PT ;  /* 0x0000001f02117812 */ /* 0x000fc600078ec0ff */
[----:B------:R-:W-:Y:S01]  /*2110*/  IMAD.U32 R29, RZ, RZ, UR4 ;  /* 0x00000004ff1d7e24 */ /* 0x000fe2000f8e00ff */
[----:B------:R-:W-:Y:S01]  /*2120*/  ULEA UR4, UR18, 0x40, 0x6 ;  /* 0x0000004012047891 */ /* 0x000fe2000f8e30ff */
[----:B------:R-:W-:-:S03]  /*2130*/  IMAD.SHL.U32 R6, R6, 0x200, RZ ;  /* 0x0000020006067824 */ /* 0x000fc600078e00ff */
[----:B------:R-:W-:-:S04]  /*2140*/  SHF.R.U32.HI R29, RZ, 0x3, R29 ;  /* 0x00000003ff1d7819 */ /* 0x000fc8000001161d */
[----:B------:R-:W-:Y:S01]  /*2150*/  VIMNMX.U32 R7, PT, PT, R29, UR4, PT ;  /* 0x000000041d077c48 */ /* 0x000fe2000bfe0000 */
[----:B------:R-:W-:-:S04]  /*2160*/  UMOV UR4, 0xffffffff ;  /* 0xffffffff00047882 */ /* 0x000fc80000000000 */
[----:B------:R-:W-:-:S05]  /*2170*/  IMAD R3, R8, -0x40, R7 ;  /* 0xffffffc008037824 */ /* 0x000fca00078e0207 */
[----:B------:R-:W-:-:S04]  /*2180*/  LEA R3, R3, R6, 0x3 ;  /* 0x0000000603037211 */ /* 0x000fc800078e18ff */
[----:B------:R-:W-:Y:S02]  /*2190*/  VIMNMX R11, PT, PT, R3, UR21, PT ;  /* 0x00000015030b7c48 */ /* 0x000fe4000bfe0100 */
[----:B------:R-:W-:-:S03]  /*21a0*/  SHF.R.U32.HI R3, RZ, 0x5, R2 ;  /* 0x00000005ff037819 */ /* 0x000fc60000011602 */
[----:B------:R-:W-:Y:S01]  /*21b0*/  IMAD.IADD R9, R11, 0x1, -R6 ;  /* 0x000000010b097824 */ /* 0x000fe200078e0a06 */
[----:B------:R-:W-:Y:S06]  /*21c0*/  BRA.DIV UR4, `(.L_x_20227) ;  /* 0x00000042046c7947 */ /* 0x000fec000b800000 */
[----:B------:R-:W0:Y:S02]  /*21d0*/  SHFL.BFLY PT, R5, R4, 0x10, 0x1f ;  /* 0x0e001f0004057f89 */ /* 0x000e2400000e0000 */
[----:B0-----:R-:W-:-:S05]  /*21e0*/  FMNMX.FTZ R5, R5, R4, !PT ;  /* 0x0000000405057209 */ /* 0x001fca0007810000 */
[----:B------:R-:W0:Y:S02]  /*21f0*/  SHFL.BFLY PT, R8, R5, 0x8, 0x1f ;  /* 0x0d001f0005087f89 */ /* 0x000e2400000e0000 */
[----:B0-----:R-:W-:-:S05]  /*2200*/  FMNMX.FTZ R8, R5, R8, !PT ;  /* 0x0000000805087209 */ /* 0x001fca0007810000 */
[----:B------:R0:W1:Y:S02]  /*2210*/  SHFL.BFLY PT, R13, R8, 0x4, 0x1f ;  /* 0x0c801f00080d7f89 */ /* 0x00006400000e0000 */
.L_x_20279:
[----:B------:R-:W2:Y:S01]  /*2220*/  S2R R5, SR_CgaCtaId ;  /* 0x0000000000057919 */ /* 0x000ea20000008800 */
[----:B------:R-:W-:Y:S01]  /*2230*/  MOV R4, 0x400 ;  /* 0x0000040000047802 */ /* 0x000fe20000000f00 */
[----:B------:R-:W-:Y:S05]  /*2240*/  WARPSYNC.ALL ;  /* 0x0000000000007948 */ /* 0x000fea0003800000 */
[----:B------:R-:W-:Y:S01]  /*2250*/  VIADD R10, R4, 0x180 ;  /* 0x00000180040a7836 */ /* 0x000fe20000000000 */
[----:B------:R-:W-:Y:S02]  /*2260*/  ISETP.NE.AND P3, PT, R17, RZ, PT ;  /* 0x000000ff1100720c */ /* 0x000fe40003f65270 */
[----:B-1----:R-:W-:-:S02]  /*2270*/  FMNMX.FTZ R13, R8, R13, !PT ;  /* 0x0000000d080d7209 */ /* 0x002fc40007810000 */
[----:B--2---:R-:W-:-:S04]  /*2280*/  LEA R10, R5, R10, 0x18 ;  /* 0x0000000a050a7211 */ /* 0x004fc800078ec0ff */
[----:B0-----:R-:W-:-:S05]  /*2290*/  LEA R8, R3, R10, 0x2 ;  /* 0x0000000a03087211 */ /* 0x001fca00078e10ff */
        /* <DEDUP_REMOVED lines=34> */
.L_x_20232:
        /* <DEDUP_REMOVED lines=11> */
.L_x_20231:
[----:B------:R-:W-:Y:S05]  /*2570*/  BSYNC.RECONVERGENT B1 ;  /* 0x0000000000017941 */ /* 0x000fea0003800200 */
.L_x_20230:
        /* <DEDUP_REMOVED lines=12> */
.L_x_20235:
[----:B------:R-:W0:Y:S01]  /*2640*/  LDS R15, [R13+-0x400] ;  /* 0xfffc00000d0f7984 */ /* 0x000e220000000800 */
[----:B------:R-:W-:-:S03]  /*2650*/  IADD3 R14, PT, PT, R14, 0x800, RZ ;  /* 0x000008000e0e7810 */ /* 0x000fc60007ffe0ff */
[----:B------:R-:W1:Y:S01]  /*2660*/  LDS R16, [R13+-0x200] ;  /* 0xfffe00000d107984 */ /* 0x000e620000000800 */
[----:B------:R-:W-:-:S03]  /*2670*/  ISETP.GE.AND P4, PT, R14, R12, PT ;  /* 0x0000000c0e00720c */ /* 0x000fc60003f86270 */
[----:B------:R-:W2:Y:S04]  /*2680*/  LDS R21, [R13] ;  /* 0x000000000d157984 */ /* 0x000ea80000000800 */
[----:B-----5:R-:W-:Y:S04]  /*2690*/  LDS R23, [R13+0x200] ;  /* 0x000200000d177984 */ /* 0x020fe80000000800 */
[----:B------:R-:W3:Y:S04]  /*26a0*/  LDS R30, [R13+0x400] ;  /* 0x000400000d1e7984 */ /* 0x000ee80000000800 */
[----:B------:R-:W4:Y:S04]  /*26b0*/  LDS R24, [R13+0x600] ;  /* 0x000600000d187984 */ /* 0x000f280000000800 */
[----:B------:R-:W4:Y:S04]  /*26c0*/  LDS R26, [R13+0x800] ;  /* 0x000800000d1a7984 */ /* 0x000f280000000800 */
[----:B------:R-:W4:Y:S04]  /*26d0*/  LDS R19, [R13+0x1000] ;  /* 0x001000000d137984 */ /* 0x000f280000000800 */
[----:B------:R-:W-:Y:S04]  /*26e0*/  LDS R28, [R13+0xa00] ;  /* 0x000a00000d1c7984 */ /* 0x000fe80000000800 */
[----:B------:R-:W4:Y:S01]  /*26f0*/  LDS R25, [R13+0xc00] ;  /* 0x000c00000d197984 */ /* 0x000f220000000800 */
[----:B0-----:R-:W-:-:S03]  /*2700*/  FADD.FTZ R15, R15, -UR24 ;  /* 0x800000180f0f7e21 */ /* 0x001fc60008010000 */
[----:B------:R-:W0:Y:S01]  /*2710*/  LDS R27, [R13+0xe00] ;  /* 0x000e00000d1b7984 */ /* 0x000e220000000800 */
[----:B-1----:R-:W-:Y:S01]  /*2720*/  FADD.FTZ R16, R16, -UR24 ;  /* 0x8000001810107e21 */ /* 0x002fe20008010000 */
[----:B------:R-:W-:Y:S02]  /*2730*/  FMUL.FTZ R22, R15, 1.4426950216293334961 ;  /* 0x3fb8aa3b0f167820 */ /* 0x000fe40000410000 */
[----:B------:R-:W-:Y:S01]  /*2740*/  LDS R18, [R13+0x1400] ;  /* 0x001400000d127984 */ /* 0x000fe20000000800 */
[----:B------:R-:W-:Y:S01]  /*2750*/  FMUL.FTZ R33, R16, 1.4426950216293334961 ;  /* 0x3fb8aa3b10217820 */ /* 0x000fe20000410000 */
[----:B------:R-:W1:Y:S02]  /*2760*/  MUFU.EX2 R31, R22 ;  /* 0x00000016001f7308 */ /* 0x000e640000000800 */
[----:B------:R-:W0:Y:S01]  /*2770*/  LDS R16, [R13+0x1200] ;  /* 0x001200000d107984 */ /* 0x000e220000000800 */
[----:B--2---:R-:W-:Y:S02]  /*2780*/  FADD.FTZ R34, R21, -UR24 ;  /* 0x8000001815227e21 */ /* 0x004fe40008010000 */
[----:B------:R-:W2:Y:S01]  /*2790*/  MUFU.EX2 R33, R33 ;  /* 0x0000002100217308 */ /* 0x000ea20000000800 */
[----:B------:R-:W0:Y:S01]  /*27a0*/  LDS R15, [R13+0x1600] ;  /* 0x001600000d0f7984 */ /* 0x000e220000000800 */
[----:B---3--:R-:W-:-:S03]  /*27b0*/  FADD.FTZ R30, R30, -UR24 ;  /* 0x800000181e1e7e21 */ /* 0x008fc60008010000 */
[----:B------:R-:W3:Y:S01]  /*27c0*/  LDS R21, [R13+0x1a00] ;  /* 0x001a00000d157984 */ /* 0x000ee20000000800 */
[----:B-1----:R-:W-:-:S03]  /*27d0*/  FADD.FTZ R32, R31, R20 ;  /* 0x000000141f207221 */ /* 0x002fc60000010000 */
[----:B------:R1:W-:Y:S01]  /*27e0*/  STS [R13+-0x400], R31 ;  /* 0xfffc001f0d007388 */ /* 0x0003e20000000800 */
[----:B--2---:R-:W-:Y:S01]  /*27f0*/  FADD.FTZ R22, R32, R33 ;  /* 0x0000002120167221 */ /* 0x004fe20000010000 */
[----:B------:R-:W-:Y:S01]  /*2800*/  FADD.FTZ R32, R23, -UR24 ;  /* 0x8000001817207e21 */ /* 0x000fe20008010000 */
[----:B------:R-:W-:Y:S01]  /*2810*/  FMUL.FTZ R23, R34, 1.4426950216293334961 ;  /* 0x3fb8aa3b22177820 */ /* 0x000fe20000410000 */
[----:B------:R-:W2:Y:S01]  /*2820*/  LDS R20, [R13+0x1800] ;  /* 0x001800000d147984 */ /* 0x000ea20000000800 */
[----:B----4-:R-:W-:Y:S01]  /*2830*/  FADD.FTZ R34, R24, -UR24 ;  /* 0x8000001818227e21 */ /* 0x010fe20008010000 */
[----:B------:R-:W-:Y:S01]  /*2840*/  FMUL.FTZ R32, R32, 1.4426950216293334961 ;  /* 0x3fb8aa3b20207820 */ /* 0x000fe20000410000 */
[----:B-1----:R-:W-:Y:S01]  /*2850*/  FMUL.FTZ R31, R30, 1.4426950216293334961 ;  /* 0x3fb8aa3b1e1f7820 */ /* 0x002fe20000410000 */
[----:B------:R-:W-:Y:S01]  /*2860*/  FADD.FTZ R30, R26, -UR24 ;  /* 0x800000181a1e7e21 */ /* 0x000fe20008010000 */
[----:B------:R-:W1:Y:S01]  /*2870*/  MUFU.EX2 R23, R23 ;  /* 0x0000001700177308 */ /* 0x000e620000000800 */
[----:B------:R4:W-:Y:S01]  /*2880*/  STS [R13+-0x200], R33 ;  /* 0xfffe00210d007388 */ /* 0x0009e20000000800 */
[----:B------:R-:W-:Y:S01]  /*2890*/  FADD.FTZ R19, R19, -UR24 ;  /* 0x8000001813137e21 */ /* 0x000fe20008010000 */
[----:B------:R-:W-:Y:S01]  /*28a0*/  FMUL.FTZ R30, R30, 1.4426950216293334961 ;  /* 0x3fb8aa3b1e1e7820 */ /* 0x000fe20000410000 */
[----:B------:R-:W3:Y:S01]  /*28b0*/  MUFU.EX2 R24, R32 ;  /* 0x0000002000187308 */ /* 0x000ee20000000800 */
[----:B------:R-:W-:Y:S01]  /*28c0*/  FADD.FTZ R35, R25, -UR24 ;  /* 0x8000001819237e21 */ /* 0x000fe20008010000 */
[----:B0-----:R-:W-:-:S02]  /*28d0*/  FADD.FTZ R27, R27, -UR24 ;  /* 0x800000181b1b7e21 */ /* 0x001fc40008010000 */
[----:B------:R0:W3:Y:S02]  /*28e0*/  MUFU.EX2 R26, R31 ;  /* 0x0000001f001a7308 */ /* 0x0000e40000000800 */
[----:B------:R-:W-:Y:S01]  /*28f0*/  FMUL.FTZ R27, R27, 1.4426950216293334961 ;  /* 0x3fb8aa3b1b1b7820 */ /* 0x000fe20000410000 */
[----:B----4-:R-:W-:Y:S01]  /*2900*/  FMUL.FTZ R33, R34, 1.4426950216293334961 ;  /* 0x3fb8aa3b22217820 */ /* 0x010fe20000410000 */
[----:B------:R-:W-:Y:S01]  /*2910*/  FADD.FTZ R34, R28, -UR24 ;  /* 0x800000181c227e21 */ /* 0x000fe20008010000 */
[----:B------:R-:W-:Y:S01]  /*2920*/  MUFU.EX2 R30, R30 ;  /* 0x0000001e001e7308 */ /* 0x000fe20000000800 */
[----:B-1----:R-:W-:Y:S02]  /*2930*/  STS [R13], R23 ;  /* 0x000000170d007388 */ /* 0x002fe40000000800 */
[----:B------:R-:W-:Y:S01]  /*2940*/  FMUL.FTZ R25, R34, 1.4426950216293334961 ;  /* 0x3fb8aa3b22197820 */ /* 0x000fe20000410000 */
[----:B------:R1:W4:Y:S01]  /*2950*/  MUFU.EX2 R28, R33 ;  /* 0x00000021001c7308 */ /* 0x0003220000000800 */
[----:B0-----:R-:W-:Y:S01]  /*2960*/  FMUL.FTZ R31, R19, 1.4426950216293334961 ;  /* 0x3fb8aa3b131f7820 */ /* 0x001fe20000410000 */
[----:B------:R-:W-:Y:S01]  /*2970*/  FADD.FTZ R19, R22, R23 ;  /* 0x0000001716137221 */ /* 0x000fe20000010000 */
[----:B------:R-:W-:Y:S01]  /*2980*/  FMUL.FTZ R34, R35, 1.4426950216293334961 ;  /* 0x3fb8aa3b23227820 */ /* 0x000fe20000410000 */
[----:B------:R2:W0:Y:S01]  /*2990*/  MUFU.EX2 R32, R25 ;  /* 0x0000001900207308 */ /* 0x0004220000000800 */
[----:B------:R-:W-:Y:S01]  /*29a0*/  FADD.FTZ R35, R16, -UR24 ;  /* 0x8000001810237e21 */ /* 0x000fe20008010000 */
[----:B---3--:R-:W-:Y:S01]  /*29b0*/  FADD.FTZ R19, R19, R24 ;  /* 0x0000001813137221 */ /* 0x008fe20000010000 */
[----:B------:R-:W-:Y:S01]  /*29c0*/  FADD.FTZ R15, R15, -UR24 ;  /* 0x800000180f0f7e21 */ /* 0x000fe20008010000 */
[----:B------:R-:W-:Y:S01]  /*29d0*/  MUFU.EX2 R16, R27 ;  /* 0x0000001b00107308 */ /* 0x000fe20000000800 */
[----:B------:R-:W-:Y:S01]  /*29e0*/  FMUL.FTZ R22, R35, 1.4426950216293334961 ;  /* 0x3fb8aa3b23167820 */ /* 0x000fe20000410000 */
[----:B------:R-:W-:Y:S01]  /*29f0*/  FADD.FTZ R19, R19, R26 ;  /* 0x0000001a13137221 */ /* 0x000fe20000010000 */
[----:B-1----:R-:W-:Y:S01]  /*2a00*/  FADD.FTZ R33, R18, -UR24 ;  /* 0x8000001812217e21 */ /* 0x002fe20008010000 */
[----:B------:R-:W1:Y:S01]  /*2a10*/  MUFU.EX2 R34, R34 ;  /* 0x0000002200227308 */ /* 0x000e620000000800 */
[----:B------:R-:W-:Y:S01]  /*2a20*/  FMUL.FTZ R15, R15, 1.4426950216293334961 ;  /* 0x3fb8aa3b0f0f7820 */ /* 0x000fe20000410000 */
[----:B----4-:R-:W-:Y:S01]  /*2a30*/  FADD.FTZ R19, R19, R28 ;  /* 0x0000001c13137221 */ /* 0x010fe20000010000 */
[----:B------:R-:W-:Y:S01]  /*2a40*/  FMUL.FTZ R33, R33, 1.4426950216293334961 ;  /* 0x3fb8aa3b21217820 */ /* 0x000fe20000410000 */
[----:B------:R-:W3:Y:S01]  /*2a50*/  MUFU.EX2 R18, R31 ;  /* 0x0000001f00127308 */ /* 0x000ee20000000800 */
[----:B------:R-:W-:Y:S01]  /*2a60*/  FADD.FTZ R21, R21, -UR24 ;  /* 0x8000001815157e21 */ /* 0x000fe20008010000 */
[----:B------:R-:W-:Y:S01]  /*2a70*/  FADD.FTZ R19, R19, R30 ;  /* 0x0000001e13137221 */ /* 0x000fe20000010000 */
[----:B--2---:R-:W-:Y:S01]  /*2a80*/  FADD.FTZ R25, R20, -UR24 ;  /* 0x8000001814197e21 */ /* 0x004fe20008010000 */
[----:B------:R-:W2:Y:S01]  /*2a90*/  MUFU.EX2 R22, R22 ;  /* 0x0000001600167308 */ /* 0x000ea20000000800 */
        /* <DEDUP_REMOVED lines=8> */
[----:B------:R-:W-:Y:S02]  /*2b20*/  FADD.FTZ R19, R19, R16 ;  /* 0x0000001013137221 */ /* 0x000fe40000010000 */
[----:B------:R-:W4:Y:S01]  /*2b30*/  MUFU.EX2 R38, R25 ;  /* 0x0000001900267308 */ /* 0x000f220000000800 */
[----:B------:R-:W-:Y:S01]  /*2b40*/  STS [R13+0x600], R28 ;  /* 0x0006001c0d007388 */ /* 0x000fe20000000800 */
[----:B---3--:R-:W-:Y:S02]  /*2b50*/  FADD.FTZ R19, R19, R18 ;  /* 0x0000001213137221 */ /* 0x008fe40000010000 */
[----:B------:R-:W3:Y:S01]  /*2b60*/  MUFU.EX2 R40, R21 ;  /* 0x0000001500287308 */ /* 0x000ee20000000800 */
[----:B------:R-:W-:Y:S01]  /*2b70*/  STS [R13+0x800], R30 ;  /* 0x0008001e0d007388 */ /* 0x000fe20000000800 */
[----:B--2---:R-:W-:-:S03]  /*2b80*/  FADD.FTZ R19, R19, R22 ;  /* 0x0000001613137221 */ /* 0x004fc60000010000 */
[----:B------:R-:W-:Y:S01]  /*2b90*/  STS [R13+0xa00], R32 ;  /* 0x000a00200d007388 */ /* 0x000fe20000000800 */
[----:B0-----:R-:W-:-:S03]  /*2ba0*/  FADD.FTZ R19, R19, R20 ;  /* 0x0000001413137221 */ /* 0x001fc60000010000 */
[----:B------:R-:W-:Y:S01]  /*2bb0*/  STS [R13+0xc00], R34 ;  /* 0x000c00220d007388 */ /* 0x000fe20000000800 */
[----:B-1----:R-:W-:-:S03]  /*2bc0*/  FADD.FTZ R19, R19, R36 ;  /* 0x0000002413137221 */ /* 0x002fc60000010000 */
[----:B------:R-:W-:Y:S01]  /*2bd0*/  STS [R13+0xe00], R16 ;  /* 0x000e00100d007388 */ /* 0x000fe20000000800 */
[----:B----4-:R-:W-:-:S03]  /*2be0*/  FADD.FTZ R19, R19, R38 ;  /* 0x0000002613137221 */ /* 0x010fc60000010000 */
[----:B------:R-:W-:Y:S04]  /*2bf0*/  STS [R13+0x1000], R18 ;  /* 0x001000120d007388 */ /* 0x000fe80000000800 */
[----:B------:R-:W-:Y:S04]  /*2c00*/  STS [R13+0x1200], R22 ;  /* 0x001200160d007388 */ /* 0x000fe80000000800 */
[----:B------:R3:W-:Y:S04]  /*2c10*/  STS [R13+0x1400], R20 ;  /* 0x001400140d007388 */ /* 0x0007e80000000800 */
[----:B------:R-:W-:Y:S04]  /*2c20*/  STS [R13+0x1600], R36 ;  /* 0x001600240d007388 */ /* 0x000fe80000000800 */
[----:B------:R-:W-:Y:S01]  /*2c30*/  STS [R13+0x1800], R38 ;  /* 0x001800260d007388 */ /* 0x000fe20000000800 */
[----:B---3--:R-:W-:-:S03]  /*2c40*/  FADD.FTZ R20, R19, R40 ;  /* 0x0000002813147221 */ /* 0x008fc60000010000 */
[----:B------:R0:W-:Y:S02]  /*2c50*/  STS [R13+0x1a00], R40 ;  /* 0x001a00280d007388 */ /* 0x0001e40000000800 */
[----:B0-----:R-:W-:Y:S01]  /*2c60*/  VIADD R13, R13, 0x2000 ;  /* 0x000020000d0d7836 */ /* 0x001fe20000000000 */
[----:B------:R-:W-:Y:S06]  /*2c70*/  @!P4 BRA `(.L_x_20235) ;  /* 0xfffffff80070c947 */ /* 0x000fec000383ffff */
.L_x_20234:
[----:B------:R-:W-:Y:S05]  /*2c80*/  BSYNC.RECONVERGENT B1 ;  /* 0x0000000000017941 */ /* 0x000fea0003800200 */
.L_x_20233:
        /* <DEDUP_REMOVED lines=14> */
[----:B0-----:R-:W-:Y:S01]  /*2d70*/  FADD.FTZ R16, R16, -UR24 ;  /* 0x8000001810107e21 */ /* 0x001fe20008010000 */
[----:B-1----:R-:W-:-:S03]  /*2d80*/  FADD.FTZ R18, R18, -UR24 ;  /* 0x8000001812127e21 */ /* 0x002fc60008010000 */
[----:B------:R-:W-:Y:S01]  /*2d90*/  FMUL.FTZ R16, R16, 1.4426950216293334961 ;  /* 0x3fb8aa3b10107820 */ /* 0x000fe20000410000 */
[----:B------:R-:W-:Y:S01]  /*2da0*/  FMUL.FTZ R18, R18, 1.4426950216293334961 ;  /* 0x3fb8aa3b12127820 */ /* 0x000fe20000410000 */
[----:B--2---:R-:W-:-:S04]  /*2db0*/  FADD.FTZ R19, R19, -UR24 ;  /* 0x8000001813137e21 */ /* 0x004fc80008010000 */
[----:B------:R-:W0:Y:S01]  /*2dc0*/  MUFU.EX2 R16, R16 ;  /* 0x0000001000107308 */ /* 0x000e220000000800 */
[----:B---3--:R-:W-:Y:S01]  /*2dd0*/  FADD.FTZ R21, R21, -UR24 ;  /* 0x8000001815157e21 */ /* 0x008fe20008010000 */
[----:B------:R-:W-:Y:S02]  /*2de0*/  FMUL.FTZ R19, R19, 1.4426950216293334961 ;  /* 0x3fb8aa3b13137820 */ /* 0x000fe40000410000 */
[----:B------:R-:W1:Y:S01]  /*2df0*/  MUFU.EX2 R18, R18 ;  /* 0x0000001200127308 */ /* 0x000e620000000800 */
[----:B----45:R-:W-:Y:S01]  /*2e00*/  FADD.FTZ R23, R22, -UR24 ;  /* 0x8000001816177e21 */ /* 0x030fe20008010000 */
[----:B------:R-:W-:Y:S02]  /*2e10*/  FMUL.FTZ R21, R21, 1.4426950216293334961 ;  /* 0x3fb8aa3b15157820 */ /* 0x000fe40000410000 */
[----:B------:R-:W2:Y:S01]  /*2e20*/  MUFU.EX2 R22, R19 ;  /* 0x0000001300167308 */ /* 0x000ea20000000800 */
[----:B------:R-:W-:Y:S01]  /*2e30*/  FADD.FTZ R15, R15, -UR24 ;  /* 0x800000180f0f7e21 */ /* 0x000fe20008010000 */
[----:B------:R-:W-:Y:S01]  /*2e40*/  FMUL.FTZ R23, R23, 1.4426950216293334961 ;  /* 0x3fb8aa3b17177820 */ /* 0x000fe20000410000 */
[----:B------:R-:W-:-:S02]  /*2e50*/  FADD.FTZ R25, R24, -UR24 ;  /* 0x8000001818197e21 */ /* 0x000fc40008010000 */
[----:B------:R-:W-:Y:S01]  /*2e60*/  FMUL.FTZ R27, R15, 1.4426950216293334961 ;  /* 0x3fb8aa3b0f1b7820 */ /* 0x000fe20000410000 */
[----:B------:R-:W3:Y:S01]  /*2e70*/  MUFU.EX2 R24, R21 ;  /* 0x0000001500187308 */ /* 0x000ee20000000800 */
[----:B0-----:R-:W-:Y:S01]  /*2e80*/  FADD.FTZ R15, R20, R16 ;  /* 0x00000010140f7221 */ /* 0x001fe20000010000 */
[----:B------:R-:W-:Y:S01]  /*2e90*/  FMUL.FTZ R25, R25, 1.4426950216293334961 ;  /* 0x3fb8aa3b19197820 */ /* 0x000fe20000410000 */
[----:B------:R-:W-:Y:S01]  /*2ea0*/  FADD.FTZ R28, R12, -UR24 ;  /* 0x800000180c1c7e21 */ /* 0x000fe20008010000 */
[----:B------:R-:W0:Y:S01]  /*2eb0*/  MUFU.EX2 R26, R23 ;  /* 0x00000017001a7308 */ /* 0x000e220000000800 */
[----:B-1----:R-:W-:Y:S01]  /*2ec0*/  FADD.FTZ R15, R15, R18 ;  /* 0x000000120f0f7221 */ /* 0x002fe20000010000 */
[----:B------:R-:W-:Y:S01]  /*2ed0*/  STS [R13+-0x400], R16 ;  /* 0xfffc00100d007388 */ /* 0x000fe20000000800 */
[----:B------:R-:W-:Y:S01]  /*2ee0*/  FMUL.FTZ R30, R28, 1.4426950216293334961 ;  /* 0x3fb8aa3b1c1e7820 */ /* 0x000fe20000410000 */
[----:B------:R-:W1:Y:S01]  /*2ef0*/  MUFU.EX2 R12, R25 ;  /* 0x00000019000c7308 */ /* 0x000e620000000800 */
[----:B--2---:R-:W-:Y:S01]  /*2f00*/  FADD.FTZ R15, R15, R22 ;  /* 0x000000160f0f7221 */ /* 0x004fe20000010000 */
[----:B------:R-:W-:Y:S02]  /*2f10*/  STS [R13+-0x200], R18 ;  /* 0xfffe00120d007388 */ /* 0x000fe40000000800 */
[----:B------:R-:W2:Y:S01]  /*2f20*/  MUFU.EX2 R28, R27 ;  /* 0x0000001b001c7308 */ /* 0x000ea20000000800 */
[----:B---3--:R-:W-:Y:S01]  /*2f30*/  FADD.FTZ R15, R15, R24 ;  /* 0x000000180f0f7221 */ /* 0x008fe20000010000 */
[----:B------:R-:W-:Y:S02]  /*2f40*/  STS [R13], R22 ;  /* 0x000000160d007388 */ /* 0x000fe40000000800 */
[----:B------:R-:W3:Y:S01]  /*2f50*/  MUFU.EX2 R30, R30 ;  /* 0x0000001e001e7308 */ /* 0x000ee20000000800 */
        /* <DEDUP_REMOVED lines=10> */
.L_x_20237:
[----:B------:R-:W-:Y:S05]  /*3000*/  BSYNC.RECONVERGENT B1 ;  /* 0x0000000000017941 */ /* 0x000fea0003800200 */
.L_x_20236:
        /* <DEDUP_REMOVED lines=26> */
.L_x_20229:
[----:B------:R-:W-:Y:S05]  /*31b0*/  BSYNC.RECONVERGENT B0 ;  /* 0x0000000000007941 */ /* 0x000fea0003800200 */
.L_x_20228:
        /* <DEDUP_REMOVED lines=21> */
[----:B------:R-:W-:Y:S01]  /*3310*/  BSSY.RECONVERGENT B1, `(.L_x_20240) ;  /* 0x000001a000017945 */ /* 0x000fe20003800200 */
[----:B------:R-:W-:-:S03]  /*3320*/  IMAD.MOV.U32 R14, RZ, RZ, R2 ;  /* 0x000000ffff0e7224 */ /* 0x000fc600078e0002 */
[----:B------:R-:W-:Y:S02]  /*3330*/  IMAD.IADD R11, R11, 0x1, R8 ;  /* 0x000000010b0b7824 */ /* 0x000fe400078e0208 */
[----:B0-----:R-:W-:-:S03]  /*3340*/  FADD.FTZ R8, R12, 9.9999999747524270788e-07 ;  /* 0x358637bd0c087421 */ /* 0x001fc60000010000 */
[----:B------:R-:W-:-:S03]  /*3350*/  LOP3.LUT R10, R11, 0x180, RZ, 0xc0, !PT ;  /* 0x000001800b0a7812 */ /* 0x000fc600078ec0ff */
[----:B------:R-:W0:Y:S01]  /*3360*/  MUFU.RCP R8, R8 ;  /* 0x0000000800087308 */ /* 0x000e220000001000 */
[----:B------:R-:W-:Y:S02]  /*3370*/  IADD3 R13, PT, PT, -R6, R11, RZ ;  /* 0x0000000b060d7210 */ /* 0x000fe40007ffe1ff */
[----:B------:R-:W-:Y:S02]  /*3380*/  ISETP.NE.AND P0, PT, R10, 0x180, PT ;  /* 0x000001800a00780c */ /* 0x000fe40003f05270 */
        /* <DEDUP_REMOVED lines=11> */
.L_x_20242:
[----:B------:R-:W0:Y:S01]  /*3440*/  LDS R11, [R10] ;  /* 0x000000000a0b7984 */ /* 0x000e220000000800 */
[----:B------:R-:W-:-:S05]  /*3450*/  VIADD R13, R13, 0x1 ;  /* 0x000000010d0d7836 */ /* 0x000fca0000000000 */
[----:B------:R-:W-:Y:S01]  /*3460*/  ISETP.NE.AND P0, PT, R13, RZ, PT ;  /* 0x000000ff0d00720c */ /* 0x000fe20003f05270 */
[----:B0-----:R-:W-:-:S05]  /*3470*/  FMUL.FTZ R11, R11, R8 ;  /* 0x000000080b0b7220 */ /* 0x001fca0000410000 */
[----:B------:R0:W-:Y:S02]  /*3480*/  STS [R10], R11 ;  /* 0x0000000b0a007388 */ /* 0x0001e40000000800 */
[----:B0-----:R-:W-:-:S05]  /*3490*/  VIADD R10, R10, 0x200 ;  /* 0x000002000a0a7836 */ /* 0x001fca0000000000 */
[----:B------:R-:W-:Y:S05]  /*34a0*/  @P0 BRA `(.L_x_20242) ;  /* 0xfffffffc00e40947 */ /* 0x000fea000383ffff */
.L_x_20241:
[----:B------:R-:W-:Y:S05]  /*34b0*/  BSYNC.RECONVERGENT B1 ;  /* 0x0000000000017941 */ /* 0x000fea0003800200 */
.L_x_20240:
        /* <DEDUP_REMOVED lines=12> */
.L_x_20245:
        /* <DEDUP_REMOVED lines=8> */
[----:B------:R-:W-:Y:S04]  /*3600*/  LDS R16, [R10+0x800] ;  /* 0x000800000a107984 */ /* 0x000fe80000000800 */
[----:B------:R-:W4:Y:S04]  /*3610*/  LDS R33, [R10+0xa00] ;  /* 0x000a00000a217984 */ /* 0x000f280000000800 */
[----:B------:R-:W4:Y:S04]  /*3620*/  LDS R31, [R10+0xc00] ;  /* 0x000c00000a1f7984 */ /* 0x000f280000000800 */
[----:B------:R-:W4:Y:S04]  /*3630*/  LDS R27, [R10+0xe00] ;  /* 0x000e00000a1b7984 */ /* 0x000f280000000800 */
[----:B------:R-:W4:Y:S01]  /*3640*/  LDS R25, [R10+0x1000] ;  /* 0x001000000a197984 */ /* 0x000f220000000800 */
[----:B0-----:R-:W-:-:S03]  /*3650*/  FMUL.FTZ R35, R35, R8 ;  /* 0x0000000823237220 */ /* 0x001fc60000410000 */
        /* <DEDUP_REMOVED lines=9> */
[----:B------:R-:W-:-:S03]  /*36f0*/  FMUL.FTZ R45, R45, R8 ;  /* 0x000000082d2d7220 */ /* 0x000fc60000410000 */
[----:B------:R0:W-:Y:S01]  /*3700*/  STS [R10+-0x400], R35 ;  /* 0xfffc00230a007388 */ /* 0x0001e20000000800 */
[----:B------:R-:W-:-:S03]  /*3710*/  FMUL.FTZ R33, R33, R8 ;  /* 0x0000000821217220 */ /* 0x000fc60000410000 */
[----:B------:R-:W-:Y:S01]  /*3720*/  STS [R10+-0x200], R37 ;  /* 0xfffe00250a007388 */ /* 0x000fe20000000800 */
[----:B------:R-:W-:-:S03]  /*3730*/  FMUL.FTZ R31, R31, R8 ;  /* 0x000000081f1f7220 */ /* 0x000fc60000410000 */
[----:B------:R-:W-:Y:S01]  /*3740*/  STS [R10], R39 ;  /* 0x000000270a007388 */ /* 0x000fe20000000800 */
[-C--:B0-----:R-:W-:Y:S01]  /*3750*/  FMUL.FTZ R35, R16, R8.reuse ;  /* 0x0000000810237220 */ /* 0x081fe20000410000 */
[-C--:B------:R-:W-:Y:S02]  /*3760*/  FMUL.FTZ R27, R27, R8.reuse ;  /* 0x000000081b1b7220 */ /* 0x080fe40000410000 */
[----:B------:R-:W-:Y:S01]  /*3770*/  STS [R10+0x200], R41 ;  /* 0x000200290a007388 */ /* 0x000fe20000000800 */
        /* <DEDUP_REMOVED lines=20> */
.L_x_20244:
[----:B------:R-:W-:Y:S05]  /*38c0*/  BSYNC.RECONVERGENT B1 ;  /* 0x0000000000017941 */ /* 0x000fea0003800200 */
.L_x_20243:
        /* <DEDUP_REMOVED lines=31> */
.L_x_20247:
[----:B------:R-:W-:Y:S05]  /*3ac0*/  BSYNC.RECONVERGENT B1 ;  /* 0x0000000000017941 */ /* 0x000fea0003800200 */
.L_x_20246:
        /* <DEDUP_REMOVED lines=14> */
.L_x_20239:
[----:B------:R-:W-:Y:S05]  /*3bb0*/  BSYNC.RECONVERGENT B0 ;  /* 0x0000000000007941 */ /* 0x000fea0003800200 */
.L_x_20238:
[----:B------:R-:W-:Y:S01]  /*3bc0*/  BAR.SYNC.DEFER_BLOCKING 0x0 ;  /* 0x0000000000007b1d */ /* 0x000fe20000010000 */
[----:B------:R-:W-:Y:S01]  /*3bd0*/  ISETP.NE.AND P0, PT, R2, RZ, PT ;  /* 0x000000ff0200720c */ /* 0x000fe20003f05270 */
[----:B------:R-:W-:-:S04]  /*3be0*/  IMAD.U32 R28, RZ, RZ, UR18 ;  /* 0x00000012ff1c7e24 */ /* 0x000fc8000f8e00ff */
[----:B------:R-:W-:Y:S01]  /*3bf0*/  IMAD R28, R28, 0x40, R3 ;  /* 0x000000401c1c7824 */ /* 0x000fe200078e0203 */
[----:B------:R-:W2:Y:S01]  /*3c00*/  LDCU UR25, c[0x0][0x3dc] ;  /* 0x00007b80ff1977ac */ /* 0x000ea20008000800 */
[----:B------:R-:W-:Y:S01]  /*3c10*/  BSSY.RECONVERGENT B0, `(.L_x_20248) ;  /* 0x0000016000007945 */ /* 0x000fe20003800200 */
[----:B------:R-:W3:Y:S02]  /*3c20*/  LDCU.64 UR22, c[0x0][0x3a8] ;  /* 0x00007500ff1677ac */ /* 0x000ee40008000a00 */
[----:B------:R-:W-:-:S03]  /*3c30*/  ISETP.GE.U32.AND P1, PT, R28, R7, PT ;  /* 0x000000071c00720c */ /* 0x000fc60003f26070 */
[----:B------:R-:W-:Y:S10]  /*3c40*/  @P0 BRA `(.L_x_20249) ;  /* 0x0000000000480947 */ /* 0x000ff40003800000 */
[----:B------:R-:W4:Y:S01]  /*3c50*/  LDCU.128 UR4, c[0x0][0x380] ;  /* 0x00007000ff0477ac */ /* 0x000f220008000c00 */
[----:B------:R-:W-:Y:S01]  /*3c60*/  IMAD.U32 R7, RZ, RZ, UR24 ;  /* 0x00000018ff077e24 */ /* 0x000fe2000f8e00ff */
        /* <DEDUP_REMOVED lines=9> */
[----:B0-----:R-:W-:Y:S01]  /*3d00*/  MOV R8, UR6 ;  /* 0x0000000600087c02 */ /* 0x001fe20008000f00 */
[----:B------:R-:W-:-:S02]  /*3d10*/  UIADD3.X UR5, UPT, UPT, UR10, UR5, URZ, UP1, !UPT ;  /* 0x000000050a057290 */ /* 0x000fc40008ffe4ff */
[----:B-1----:R-:W-:Y:S02]  /*3d20*/  IMAD.U32 R10, RZ, RZ, UR4 ;  /* 0x00000004ff0a7e24 */ /* 0x002fe4000f8e00ff */
[----:B------:R-:W-:Y:S02]  /*3d30*/  IMAD.U32 R9, RZ, RZ, UR7 ;  /* 0x00000007ff097e24 */ /* 0x000fe4000f8e00ff */
[----:B------:R-:W-:-:S03]  /*3d40*/  MOV R11, UR5 ;  /* 0x00000005000b7c02 */ /* 0x000fc60008000f00 */
[----:B------:R4:W-:Y:S04]  /*3d50*/  STG.E desc[UR12][R8.64], R7 ;  /* 0x0000000708007986 */ /* 0x0009e8000c10190c */
[----:B------:R4:W-:Y:S02]  /*3d60*/  STG.E desc[UR12][R10.64], R12 ;  /* 0x0000000c0a007986 */ /* 0x0009e4000c10190c */
.L_x_20249:
[----:B--23--:R-:W-:Y:S05]  /*3d70*/  BSYNC.RECONVERGENT B0 ;  /* 0x0000000000007941 */ /* 0x00cfea0003800200 */
.L_x_20248:
[----:B------:R-:W-:Y:S01]  /*3d80*/  BSSY.RECONVERGENT B1, `(.L_x_20250) ;  /* 0x00001f3000017945 */ /* 0x000fe20003800200 */
[----:B------:R-:W-:Y:S02]  /*3d90*/  HFMA2 R22, -RZ, RZ, 0, 0 ;  /* 0x00000000ff167431 */ /* 0x000fe400000001ff */
[----:B------:R-:W-:Y:S01]  /*3da0*/  IMAD.MOV.U32 R16, RZ, RZ, RZ ;  /* 0x000000ffff107224 */ /* 0x000fe200078e00ff */
[----:B------:R-:W-:Y:S02]  /*3db0*/  CS2R R18, SRZ ;  /* 0x0000000000127805 */ /* 0x000fe4000001ff00 */
[----:B------:R-:W-:Y:S01]  /*3dc0*/  CS2R R20, SRZ ;  /* 0x0000000000147805 */ /* 0x000fe2000001ff00 */
[----:B------:R-:W-:Y:S06]  /*3dd0*/  @P1 BRA `(.L_x_20251) ;  /* 0x0000001c00b41947 */ /* 0x000fec0003800000 */
[----:B------:R-:W2:Y:S01]  /*3de0*/  I2F.RP R2, R0 ;  /* 0x0000000000027306 */ /* 0x000ea20000209400 */
[----:B------:R-:W3:Y:S01]  /*3df0*/  LDCU UR4, c[0x0][0x3c8] ;  /* 0x00007900ff0477ac */ /* 0x000ee20008000800 */
[----:B01--4-:R-:W-:Y:S01]  /*3e00*/  IMAD.WIDE.U32 R8, R28, 0x4, RZ ;  /* 0x000000041c087825 */ /* 0x013fe200078e00ff */
[----:B------:R-:W-:Y:S02]  /*3e10*/  CS2R R18, SRZ ;  /* 0x0000000000127805 */ /* 0x000fe4000001ff00 */
[----:B------:R-:W-:Y:S01]  /*3e20*/  CS2R R20, SRZ ;  /* 0x0000000000147805 */ /* 0x000fe2000001ff00 */
[----:B------:R-:W0:Y:S01]  /*3e30*/  LDCU UR5, c[0x0][0x3fc] ;  /* 0x00007f80ff0577ac */ /* 0x000e220008000800 */
[----:B------:R-:W-:Y:S01]  /*3e40*/  VIADD R4, R4, 0x1a0 ;  /* 0x000001a004047836 */ /* 0x000fe20000000000 */
[----:B------:R-:W-:Y:S01]  /*3e50*/  MOV R22, RZ ;  /* 0x000000ff00167202 */ /* 0x000fe20000000f00 */
[----:B------:R-:W-:Y:S01]  /*3e60*/  IMAD R27, R3, 0x8, R6 ;  /* 0x00000008031b7824 */ /* 0x000fe200078e0206 */
[----:B------:R-:W1:Y:S01]  /*3e70*/  LDCU.64 UR6, c[0x0][0x3b8] ;  /* 0x00007700ff0677ac */ /* 0x000e620008000a00 */
[----:B------:R-:W-:Y:S01]  /*3e80*/  IMAD.MOV.U32 R6, RZ, RZ, RZ ;  /* 0x000000ffff067224 */ /* 0x000fe200078e00ff */
[----:B------:R-:W-:Y:S01]  /*3e90*/  LEA R4, R5, R4, 0x18 ;  /* 0x0000000405047211 */ /* 0x000fe200078ec0ff */
[C---:B------:R-:W-:Y:S01]  /*3ea0*/  IMAD.IADD R29, R28.reuse, 0x1, -R29 ;  /* 0x000000011c1d7824 */ /* 0x040fe200078e0a1d */
[----:B------:R-:W-:Y:S01]  /*3eb0*/  IADD3 R28, PT, PT, R28, 0x1, RZ ;  /* 0x000000011c1c7810 */ /* 0x000fe20007ffe0ff */
[----:B------:R-:W-:Y:S01]  /*3ec0*/  IMAD.MOV.U32 R16, RZ, RZ, RZ ;  /* 0x000000ffff107224 */ /* 0x000fe200078e00ff */
[----:B--2---:R-:W2:Y:S01]  /*3ed0*/  MUFU.RCP R2, R2 ;  /* 0x0000000200027308 */ /* 0x004ea20000001000 */
[----:B------:R-:W-:Y:S01]  /*3ee0*/  LEA R3, R3, R4, 0x5 ;  /* 0x0000000403037211 */ /* 0x000fe200078e28ff */
[----:B------:R-:W-:Y:S01]  /*3ef0*/  VIADD R27, R27, 0x3 ;  /* 0x000000031b1b7836 */ /* 0x000fe20000000000 */
[----:B---3--:R-:W-:-:S02]  /*3f00*/  UIMAD UR4, UR16, UR4, URZ ;  /* 0x00000004100472a4 */ /* 0x008fc4000f8e02ff */
[----:B------:R-:W-:Y:S01]  /*3f10*/  IADD3 R25, PT, PT, R3, 0x10, RZ ;  /* 0x0000001003197810 */ /* 0x000fe20007ffe0ff */
[----:B0-----:R-:W-:-:S03]  /*3f20*/  IMAD.U32 R26, RZ, RZ, UR5 ;  /* 0x00000005ff1a7e24 */ /* 0x001fc6000f8e00ff */
[----:B------:R-:W-:Y:S02]  /*3f30*/  IMAD.U32 R11, RZ, RZ, UR4 ;  /* 0x00000004ff0b7e24 */ /* 0x000fe4000f8e00ff */
[----:B------:R-:W-:Y:S02]  /*3f40*/  IADD3 R26, PT, PT, -R26, UR14, RZ ;  /* 0x0000000e1a1a7c10 */ /* 0x000fe4000fffe1ff */
        /* <DEDUP_REMOVED lines=8> */
[----:B-1---5:R-:W-:Y:S01]  /*3fd0*/  IADD3 R23, PT, PT, RZ, -R7, RZ ;  /* 0x80000007ff177210 */ /* 0x022fe20007ffe0ff */
[----:B------:R-:W-:-:S04]  /*3fe0*/  IMAD.U32 R2, RZ, RZ, UR4 ;  /* 0x00000004ff027e24 */ /* 0x000fc8000f8e00ff */
[----:B------:R-:W-:Y:S02]  /*3ff0*/  IMAD.U32 R3, RZ, RZ, UR5 ;  /* 0x00000005ff037e24 */ /* 0x000fe4000f8e00ff */
[----:B------:R-:W-:-:S04]  /*4000*/  IMAD R23, R23, R0, RZ ;  /* 0x0000000017177224 */ /* 0x000fc800078e02ff */
[----:B------:R-:W-:-:S07]  /*4010*/  IMAD.HI.U32 R23, R7, R23, R6 ;  /* 0x0000001707177227 */ /* 0x000fce00078e0006 */
.L_x_20266:
        /* <DEDUP_REMOVED lines=61> */
[----:B---3--:R-:W-:Y:S05]  /*43f0*/  @P0 BRA `(.L_x_20255) ;  /* 0x0000000000780947 */ /* 0x008fea0003800000 */
        /* <DEDUP_REMOVED lines=30> */
.L_x_20255:
[----:B------:R-:W-:Y:S05]  /*45e0*/  BSYNC.RECONVERGENT B2 ;  /* 0x0000000000027941 */ /* 0x000fea0003800200 */
.L_x_20254:
[----:B-----5:R-:W-:Y:S01]  /*45f0*/  HMUL2.BF16_V2 R33, R8, R33 ;  /* 0x0000002108217232 */ /* 0x020fe20000200000 */
[----:B------:R-:W-:Y:S02]  /*4600*/  F2FP.BF16.F32.PACK_AB R10, R11, R10 ;  /* 0x0000000a0b0a723e */ /* 0x000fe400000010ff */
[----:B------:R-:W-:Y:S02]  /*4610*/  F2FP.BF16.F32.PACK_AB R5, R5, R4 ;  /* 0x000000040505723e */ /* 0x000fe400000010ff */
[C---:B------:R-:W-:Y:S02]  /*4620*/  PRMT R11, R33.reuse, 0x7610, R11 ;  /* 0x00007610210b7816 */ /* 0x040fe4000000000b */
[----:B------:R-:W-:Y:S02]  /*4630*/  PRMT R32, R33, 0x7632, R32 ;  /* 0x0000763221207816 */ /* 0x000fe40000000020 */
[----:B------:R-:W-:Y:S01]  /*4640*/  MOV R4, R10 ;  /* 0x0000000a00047202 */ /* 0x000fe20000000f00 */
[----:B------:R-:W-:Y:S01]  /*4650*/  IMAD.U32 R11, R11, 0x10000, RZ ;  /* 0x000100000b0b7824 */ /* 0x000fe200078e00ff */
[----:B------:R-:W-:Y:S01]  /*4660*/  F2FP.BF16.F32.PACK_AB R6, R7, R6 ;  /* 0x000000060706723e */ /* 0x000fe200000010ff */
[----:B------:R-:W-:Y:S01]  /*4670*/  IMAD.U32 R32, R32, 0x10000, RZ ;  /* 0x0001000020207824 */ /* 0x000fe200078e00ff */
[----:B------:R0:W5:Y:S01]  /*4680*/  LDG.E.CONSTANT R33, desc[UR12][R12.64+0x200] ;  /* 0x0002000c0c217981 */ /* 0x000162000c1e9900 */
[----:B------:R-:W-:-:S02]  /*4690*/  HFMA2.BF16_V2 R31, R4, R31, -RZ ;  /* 0x0000001f041f7231 */ /* 0x000fc400003000ff */
[----:B------:R-:W-:Y:S01]  /*46a0*/  FADD.FTZ R7, R11, R32 ;  /* 0x000000200b077221 */ /* 0x000fe20000010000 */
[----:B------:R-:W-:Y:S02]  /*46b0*/  HMUL2.BF16_V2 R11, R5, R30 ;  /* 0x0000001e050b7232 */ /* 0x000fe40000200000 */
[----:B------:R-:W-:Y:S01]  /*46c0*/  HFMA2.BF16_V2 R32, R6, R9, -RZ ;  /* 0x0000000906207231 */ /* 0x000fe200003000ff */
[C---:B------:R-:W-:Y:S02]  /*46d0*/  PRMT R9, R31.reuse, 0x7610, R9 ;  /* 0x000076101f097816 */ /* 0x040fe40000000009 */
[----:B------:R-:W-:Y:S02]  /*46e0*/  PRMT R10, R31, 0x7632, R10 ;  /* 0x000076321f0a7816 */ /* 0x000fe4000000000a */
        /* <DEDUP_REMOVED lines=48> */
.L_x_20257:
[----:B------:R-:W-:Y:S05]  /*49f0*/  BSYNC.RECONVERGENT B2 ;  /* 0x0000000000027941 */ /* 0x000fea0003800200 */
.L_x_20256:
[----:B-----5:R-:W-:Y:S02]  /*4a00*/  HMUL2.BF16_V2 R33, R8, R33 ;  /* 0x0000002108217232 */ /* 0x020fe40000200000 */
[----:B------:R-:W-:Y:S01]  /*4a10*/  FADD.FTZ R10, R11, R10 ;  /* 0x0000000a0b0a7221 */ /* 0x000fe20000010000 */
[----:B------:R-:W-:Y:S02]  /*4a20*/  HFMA2.BF16_V2 R31, R4, R31, -RZ ;  /* 0x0000001f041f7231 */ /* 0x000fe400003000ff */
[----:B------:R-:W-:Y:S01]  /*4a30*/  HFMA2.BF16_V2 R7, R6, R7, -RZ ;  /* 0x0000000706077231 */ /* 0x000fe200003000ff */
[C---:B------:R-:W-:Y:S01]  /*4a40*/  PRMT R11, R33.reuse, 0x7610, R11 ;  /* 0x00007610210b7816 */ /* 0x040fe2000000000b */
[----:B------:R-:W-:Y:S01]  /*4a50*/  FADD.FTZ R9, R10, R9 ;  /* 0x000000090a097221 */ /* 0x000fe20000010000 */
[----:B------:R-:W-:Y:S01]  /*4a60*/  PRMT R32, R33, 0x7632, R32 ;  /* 0x0000763221207816 */ /* 0x000fe20000000020 */
[----:B------:R-:W-:Y:S01]  /*4a70*/  HMUL2.BF16_V2 R33, R5, R30 ;  /* 0x0000001e05217232 */ /* 0x000fe20000200000 */
[----:B------:R-:W-:Y:S01]  /*4a80*/  PRMT R30, R31, 0x7610, R30 ;  /* 0x000076101f1e7816 */ /* 0x000fe2000000001e */
[----:B------:R-:W-:Y:S01]  /*4a90*/  IMAD.U32 R11, R11, 0x10000, RZ ;  /* 0x000100000b0b7824 */ /* 0x000fe200078e00ff */
[----:B------:R-:W-:Y:S01]  /*4aa0*/  PRMT R31, R31, 0x7632, R31 ;  /* 0x000076321f1f7816 */ /* 0x000fe2000000001f */
[----:B------:R-:W-:Y:S01]  /*4ab0*/  IMAD.U32 R32, R32, 0x10000, RZ ;  /* 0x0001000020207824 */ /* 0x000fe200078e00ff */
[----:B------:R-:W-:Y:S01]  /*4ac0*/  SHF.L.U32 R30, R30, 0x10, RZ ;  /* 0x000000101e1e7819 */ /* 0x000fe200000006ff */
[----:B------:R2:W5:Y:S02]  /*4ad0*/  LDG.E.CONSTANT R10, desc[UR12][R12.64+0x408] ;  /* 0x0004080c0c0a7981 */ /* 0x000564000c1e9900 */
[--C-:B------:R-:W-:Y:S01]  /*4ae0*/  FADD.FTZ R11, R11, R32.reuse ;  /* 0x000000200b0b7221 */ /* 0x100fe20000010000 */
[----:B------:R-:W-:Y:S01]  /*4af0*/  PRMT R32, R33, 0x7610, R32 ;  /* 0x0000761021207816 */ /* 0x000fe20000000020 */
[----:B------:R-:W-:Y:S01]  /*4b00*/  IMAD.U32 R31, R31, 0x10000, RZ ;  /* 0x000100001f1f7824 */ /* 0x000fe200078e00ff */
[----:B------:R-:W-:-:S03]  /*4b10*/  PRMT R33, R33, 0x7632, R33 ;  /* 0x0000763221217816 */ /* 0x000fc60000000021 */
[----:B------:R-:W-:Y:S01]  /*4b20*/  IMAD.U32 R34, R32, 0x10000, RZ ;  /* 0x0001000020227824 */ /* 0x000fe200078e00ff */
[----:B------:R-:W-:Y:S01]  /*4b30*/  SHF.L.U32 R33, R33, 0x10, RZ ;  /* 0x0000001021217819 */ /* 0x000fe200000006ff */
[--C-:B------:R-:W-:Y:S01]  /*4b40*/  FADD.FTZ R32, R30, R31.reuse ;  /* 0x0000001f1e207221 */ /* 0x100fe20000010000 */
[C---:B------:R-:W-:Y:S01]  /*4b50*/  PRMT R31, R7.reuse, 0x7632, R31 ;  /* 0x00007632071f7816 */ /* 0x040fe2000000001f */
[----:B------:R-:W-:Y:S02]  /*4b60*/  IMAD.U32 R7, R7, 0x10000, RZ ;  /* 0x0001000007077824 */ /* 0x000fe400078e00ff */
[----:B------:R-:W-:Y:S01]  /*4b70*/  FADD.FTZ R11, R11, R32 ;  /* 0x000000200b0b7221 */ /* 0x000fe20000010000 */
        /* <DEDUP_REMOVED lines=39> */
.L_x_20259:
[----:B------:R-:W-:Y:S05]  /*4df0*/  BSYNC.RECONVERGENT B2 ;  /* 0x0000000000027941 */ /* 0x000fea0003800200 */
.L_x_20258:
[----:B-----5:R-:W-:Y:S02]  /*4e00*/  HMUL2.BF16_V2 R33, R8, R33 ;  /* 0x0000002108217232 */ /* 0x020fe40000200000 */
[----:B------:R-:W-:Y:S01]  /*4e10*/  FADD.FTZ R7, R30, R7 ;  /* 0x000000071e077221 */ /* 0x000fe20000010000 */
[----:B------:R-:W-:Y:S01]  /*4e20*/  FADD.FTZ R16, R16, R9 ;  /* 0x0000000910107221 */ /* 0x000fe20000010000 */
[----:B------:R-:W-:Y:S02]  /*4e30*/  HFMA2.BF16_V2 R31, R4, R31, -RZ ;  /* 0x0000001f041f7231 */ /* 0x000fe400003000ff */
[----:B------:R-:W-:Y:S01]  /*4e40*/  HMUL2.BF16_V2 R10, R5, R10 ;  /* 0x0000000a050a7232 */ /* 0x000fe20000200000 */
[C---:B------:R-:W-:Y:S01]  /*4e50*/  PRMT R30, R33.reuse, 0x7632, R30 ;  /* 0x00007632211e7816 */ /* 0x040fe2000000001e */
[----:B------:R-:W-:Y:S01]  /*4e60*/  FADD.FTZ R18, R18, R7 ;  /* 0x0000000712127221 */ /* 0x000fe20000010000 */
[----:B------:R-:W-:Y:S02]  /*4e70*/  PRMT R9, R33, 0x7610, R9 ;  /* 0x0000761021097816 */ /* 0x000fe40000000009 */
[----:B------:R3:W5:Y:S01]  /*4e80*/  LDG.E.CONSTANT R33, desc[UR12][R12.64+0x600] ;  /* 0x0006000c0c217981 */ /* 0x000762000c1e9900 */
[----:B------:R-:W-:Y:S01]  /*4e90*/  IMAD.U32 R32, R30, 0x10000, RZ ;  /* 0x000100001e207824 */ /* 0x000fe200078e00ff */
[----:B------:R-:W-:-:S02]  /*4ea0*/  SHF.L.U32 R9, R9, 0x10, RZ ;  /* 0x0000001009097819 */ /* 0x000fc400000006ff */
[C---:B------:R-:W-:Y:S02]  /*4eb0*/  PRMT R30, R31.reuse, 0x7610, R30 ;  /* 0x000076101f1e7816 */ /* 0x040fe4000000001e */
[----:B------:R-:W-:Y:S01]  /*4ec0*/  PRMT R31, R31, 0x7632, R31 ;  /* 0x000076321f1f7816 */ /* 0x000fe2000000001f */
[----:B------:R-:W-:Y:S01]  /*4ed0*/  FADD.FTZ R9, R9, R32 ;  /* 0x0000002009097221 */ /* 0x000fe20000010000 */
[----:B------:R-:W-:Y:S02]  /*4ee0*/  HFMA2.BF16_V2 R32, R6, R11, -RZ ;  /* 0x0000000b06207231 */ /* 0x000fe400003000ff */
[----:B------:R-:W-:Y:S01]  /*4ef0*/  IMAD.U32 R30, R30, 0x10000, RZ ;  /* 0x000100001e1e7824 */ /* 0x000fe200078e00ff */
[----:B------:R-:W-:Y:S02]  /*4f00*/  SHF.L.U32 R31, R31, 0x10, RZ ;  /* 0x000000101f1f7819 */ /* 0x000fe400000006ff */
[C---:B------:R-:W-:Y:S01]  /*4f10*/  PRMT R11, R10.reuse, 0x7632, R11 ;  /* 0x000076320a0b7816 */ /* 0x040fe2000000000b */
[----:B------:R-:W-:-:S02]  /*4f20*/  IMAD.U32 R10, R10, 0x10000, RZ ;  /* 0x000100000a0a7824 */ /* 0x000fc400078e00ff */
[--C-:B------:R-:W-:Y:S01]  /*4f30*/  FADD.FTZ R30, R30, R31.reuse ;  /* 0x0000001f1e1e7221 */ /* 0x100fe20000010000 */
[C---:B------:R-:W-:Y:S01]  /*4f40*/  PRMT R31, R32.reuse, 0x7610, R31 ;  /* 0x00007610201f7816 */ /* 0x040fe2000000001f */
[----:B------:R-:W-:Y:S01]  /*4f50*/  IMAD.U32 R11, R11, 0x10000, RZ ;  /* 0x000100000b0b7824 */ /* 0x000fe200078e00ff */
[----:B------:R-:W-:Y:S01]  /*4f60*/  PRMT R32, R32, 0x7632, R32 ;  /* 0x0000763220207816 */ /* 0x000fe20000000020 */
[----:B------:R-:W-:Y:S01]  /*4f70*/  FADD.FTZ R9, R9, R30 ;  /* 0x0000001e09097221 */ /* 0x000fe20000010000 */
[----:B------:R-:W-:Y:S01]  /*4f80*/  SHF.L.U32 R31, R31, 0x10, RZ ;  /* 0x000000101f1f7819 */ /* 0x000fe200000006ff */
[----:B------:R-:W-:Y:S01]  /*4f90*/  FADD.FTZ R10, R10, R11 ;  /* 0x0000000b0a0a7221 */ /* 0x000fe20000010000 */
[----:B------:R3:W5:Y:S01]  /*4fa0*/  LDG.E.CONSTANT R30, desc[UR12][R12.64+0x608] ;  /* 0x0006080c0c1e7981 */ /* 0x000762000c1e9900 */
[----:B------:R-:W-:-:S03]  /*4fb0*/  IMAD.U32 R32, R32, 0x10000, RZ ;  /* 0x0001000020207824 */ /* 0x000fc600078e00ff */
        /* <DEDUP_REMOVED lines=35> */
.L_x_20261:
[----:B------:R-:W-:Y:S05]  /*51f0*/  BSYNC.RECONVERGENT B2 ;  /* 0x0000000000027941 */ /* 0x000fea0003800200 */
.L_x_20260:
[----:B-----5:R-:W-:Y:S02]  /*5200*/  HMUL2.BF16_V2 R33, R8, R33 ;  /* 0x0000002108217232 */ /* 0x020fe40000200000 */
[----:B------:R-:W-:Y:S02]  /*5210*/  HFMA2.BF16_V2 R34, R4, R31, -RZ ;  /* 0x0000001f04227231 */ /* 0x000fe400003000ff */
[----:B------:R-:W-:Y:S02]  /*5220*/  HMUL2.BF16_V2 R35, R5, R30 ;  /* 0x0000001e05237232 */ /* 0x000fe40000200000 */
[----:B------:R-:W-:Y:S01]  /*5230*/  FADD.FTZ R10, R9, R10 ;  /* 0x0000000a090a7221 */ /* 0x000fe20000010000 */
        /* <DEDUP_REMOVED lines=8> */
[--C-:B------:R-:W-:Y:S01]  /*52c0*/  FADD.FTZ R30, R31, R32.reuse ;  /* 0x000000201f1e7221 */ /* 0x100fe20000010000 */
[----:B------:R-:W-:Y:S01]  /*52d0*/  PRMT R32, R35, 0x7610, R32 ;  /* 0x0000761023207816 */ /* 0x000fe20000000020 */
[----:B------:R-:W-:Y:S01]  /*52e0*/  FADD.FTZ R31, R33, R34 ;  /* 0x00000022211f7221 */ /* 0x000fe20000010000 */
[----:B------:R-:W-:Y:S01]  /*52f0*/  PRMT R33, R35, 0x7632, R33 ;  /* 0x0000763223217816 */ /* 0x000fe20000000021 */
[----:B------:R-:W-:Y:S01]  /*5300*/  HFMA2.BF16_V2 R34, R6, R11, -RZ ;  /* 0x0000000b06227231 */ /* 0x000fe200003000ff */
[----:B------:R-:W-:-:S03]  /*5310*/  SHF.L.U32 R32, R32, 0x10, RZ ;  /* 0x0000001020207819 */ /* 0x000fc600000006ff */
[----:B------:R-:W-:-:S04]  /*5320*/  IMAD.U32 R33, R33, 0x10000, RZ ;  /* 0x0001000021217824 */ /* 0x000fc800078e00ff */
[----:B------:R-:W-:Y:S01]  /*5330*/  FADD.FTZ R11, R32, R33 ;  /* 0x00000021200b7221 */ /* 0x000fe20000010000 */
[--C-:B------:R-:W-:Y:S01]  /*5340*/  FADD.FTZ R32, R30, R31.reuse ;  /* 0x0000001f1e207221 */ /* 0x100fe20000010000 */
[C---:B------:R-:W-:Y:S01]  /*5350*/  PRMT R30, R34.reuse, 0x7610, R30 ;  /* 0x00007610221e7816 */ /* 0x040fe2000000001e */
[----:B------:R4:W5:Y:S01]  /*5360*/  LDG.E.CONSTANT R33, desc[UR12][R12.64+0x800] ;  /* 0x0008000c0c217981 */ /* 0x000962000c1e9900 */
[----:B------:R-:W-:-:S03]  /*5370*/  PRMT R31, R34, 0x7632, R31 ;  /* 0x00007632221f7816 */ /* 0x000fc6000000001f */
[----:B------:R-:W-:Y:S01]  /*5380*/  IMAD.U32 R30, R30, 0x10000, RZ ;  /* 0x000100001e1e7824 */ /* 0x000fe200078e00ff */
[----:B------:R-:W-:-:S05]  /*5390*/  SHF.L.U32 R31, R31, 0x10, RZ ;  /* 0x000000101f1f7819 */ /* 0x000fca00000006ff */
        /* <DEDUP_REMOVED lines=37> */
.L_x_20263:
[----:B------:R-:W-:Y:S05]  /*55f0*/  BSYNC.RECONVERGENT B2 ;  /* 0x0000000000027941 */ /* 0x000fea0003800200 */
.L_x_20262:
        /* <DEDUP_REMOVED lines=13> */
[----:B------:R-:W-:Y:S01]  /*56d0*/  FADD.FTZ R34, R33, R34 ;  /* 0x0000002221227221 */ /* 0x000fe20000010000 */
        /* <DEDUP_REMOVED lines=15> */
[C---:B01234-:R-:W-:Y:S02]  /*57d0*/  IADD3 R12, PT, PT, R27.reuse, -0x2, RZ ;  /* 0xfffffffe1b0c7810 */ /* 0x05ffe40007ffe0ff */
[----:B------:R-:W-:Y:S02]  /*57e0*/  ISETP.GE.AND P0, PT, R24, UR21, PT ;  /* 0x0000001518007c0c */ /* 0x000fe4000bf06270 */
[----:B------:R-:W-:Y:S01]  /*57f0*/  ISETP.GE.AND P1, PT, R12, UR21, PT ;  /* 0x000000150c007c0c */ /* 0x000fe2000bf26270 */
[----:B------:R-:W-:Y:S01]  /*5800*/  VIADD R12, R27, 0xffffffff ;  /* 0xffffffff1b0c7836 */ /* 0x000fe20000000000 */
        /* <DEDUP_REMOVED lines=26> */
.L_x_20265:
[----:B------:R-:W-:Y:S05]  /*59b0*/  BSYNC.RECONVERGENT B2 ;  /* 0x0000000000027941 */ /* 0x000fea0003800200 */
.L_x_20264:
[----:B-----5:R-:W-:Y:S02]  /*59c0*/  HMUL2.BF16_V2 R8, R8, R35 ;  /* 0x0000002308087232 */ /* 0x020fe40000200000 */
[----:B------:R-:W-:Y:S02]  /*59d0*/  HFMA2.BF16_V2 R31, R4, R31, -RZ ;  /* 0x0000001f041f7231 */ /* 0x000fe400003000ff */
[----:B------:R-:W-:Y:S02]  /*59e0*/  HMUL2.BF16_V2 R34, R5, R34 ;  /* 0x0000002205227232 */ /* 0x000fe40000200000 */
[----:B------:R-:W-:Y:S01]  /*59f0*/  FADD.FTZ R10, R10, R7 ;  /* 0x000000070a0a7221 */ /* 0x000fe20000010000 */
[----:B------:R-:W-:Y:S01]  /*5a00*/  FADD.FTZ R9, R30, R9 ;  /* 0x000000091e097221 */ /* 0x000fe20000010000 */
[----:B01234-:R-:W-:Y:S01]  /*5a10*/  PRMT R12, R8, 0x7632, R12 ;  /* 0x00007632080c7816 */ /* 0x01ffe2000000000c */
[----:B------:R-:W-:Y:S01]  /*5a20*/  FADD.FTZ R32, R32, R11 ;  /* 0x0000000b20207221 */ /* 0x000fe20000010000 */
        /* <DEDUP_REMOVED lines=8> */
[----:B------:R-:W-:Y:S01]  /*5ab0*/  HFMA2.BF16_V2 R13, R6, R33, -RZ ;  /* 0x00000021060d7231 */ /* 0x000fe200003000ff */
[----:B------:R-:W-:Y:S01]  /*5ac0*/  PRMT R6, R31, 0x7632, R6 ;  /* 0x000076321f067816 */ /* 0x000fe20000000006 */
[----:B------:R-:W-:Y:S01]  /*5ad0*/  IMAD.U32 R24, R5, 0x10000, RZ ;  /* 0x0001000005187824 */ /* 0x000fe200078e00ff */
[----:B------:R-:W-:Y:S01]  /*5ae0*/  PRMT R8, R34, 0x7610, R8 ;  /* 0x0000761022087816 */ /* 0x000fe20000000008 */
[----:B------:R-:W-:Y:S01]  /*5af0*/  IMAD.U32 R33, R12, 0x10000, RZ ;  /* 0x000100000c217824 */ /* 0x000fe200078e00ff */
[----:B------:R-:W-:-:S02]  /*5b00*/  SHF.L.U32 R31, R6, 0x10, RZ ;  /* 0x00000010061f7819 */ /* 0x000fc400000006ff */
[C---:B------:R-:W-:Y:S01]  /*5b10*/  PRMT R5, R13.reuse, 0x7632, R5 ;  /* 0x000076320d057816 */ /* 0x040fe20000000005 */
[----:B------:R-:W-:Y:S01]  /*5b20*/  IMAD.U32 R8, R8, 0x10000, RZ ;  /* 0x0001000008087824 */ /* 0x000fe200078e00ff */
[----:B------:R-:W-:Y:S01]  /*5b30*/  SHF.L.U32 R13, R13, 0x10, RZ ;  /* 0x000000100d0d7819 */ /* 0x000fe200000006ff */
[----:B------:R-:W-:Y:S02]  /*5b40*/  FADD.FTZ R31, R24, R31 ;  /* 0x0000001f181f7221 */ /* 0x000fe40000010000 */
[----:B------:R-:W-:Y:S02]  /*5b50*/  IMAD.U32 R6, R5, 0x10000, RZ ;  /* 0x0001000005067824 */ /* 0x000fe400078e00ff */
[----:B------:R-:W-:Y:S01]  /*5b60*/  FADD.FTZ R33, R8, R33 ;  /* 0x0000002108217221 */ /* 0x000fe20000010000 */
[----:B------:R-:W-:Y:S01]  /*5b70*/  FADD.FTZ R4, R4, R31 ;  /* 0x0000001f04047221 */ /* 0x000fe20000010000 */
[----:B------:R-:W-:-:S03]  /*5b80*/  FADD.FTZ R13, R13, R6 ;  /* 0x000000060d0d7221 */ /* 0x000fc60000010000 */
[----:B------:R-:W-:-:S04]  /*5b90*/  FADD.FTZ R4, R4, R33 ;  /* 0x0000002104047221 */ /* 0x000fc80000010000 */
[----:B------:R-:W-:-:S04]  /*5ba0*/  FADD.FTZ R13, R4, R13 ;  /* 0x0000000d040d7221 */ /* 0x000fc80000010000 */
[----:B------:R-:W-:-:S07]  /*5bb0*/  FADD.FTZ R22, R22, R13 ;  /* 0x0000000d16167221 */ /* 0x000fce0000010000 */
.L_x_20253:
[----:B------:R-:W-:Y:S05]  /*5bc0*/  BSYNC.RECONVERGENT B0 ;  /* 0x0000000000007941 */ /* 0x000fea0003800200 */
.L_x_20252:
        /* <DEDUP_REMOVED lines=14> */
.L_x_20251:
[----:B------:R-:W-:Y:S05]  /*5cb0*/  BSYNC.RECONVERGENT B1 ;  /* 0x0000000000017941 */ /* 0x000fea0003800200 */
.L_x_20250:
[----:B0---4-:R-:W0:Y:S01]  /*5cc0*/  S2R R8, SR_TID.X ;  /* 0x0000000000087919 */ /* 0x011e220000002100 */
[----:B------:R-:W2:Y:S01]  /*5cd0*/  S2UR UR5, SR_CgaCtaId ;  /* 0x00000000000579c3 */ /* 0x000ea20000008800 */
[----:B------:R-:W-:Y:S01]  /*5ce0*/  UMOV UR4, 0x400 ;  /* 0x0000040000047882 */ /* 0x000fe20000000000 */
[----:B------:R-:W-:Y:S06]  /*5cf0*/  BSSY.RECONVERGENT B0, `(.L_x_20267) ;  /* 0x0000022000007945 */ /* 0x000fec0003800200 */
[----:B------:R-:W-:Y:S01]  /*5d00*/  BAR.SYNC.DEFER_BLOCKING 0x0 ;  /* 0x0000000000007b1d */ /* 0x000fe20000010000 */
[----:B------:R-:W-:-:S04]  /*5d10*/  UIADD3 UR4, UPT, UPT, UR4, 0x1a0, URZ ;  /* 0x000001a004047890 */ /* 0x000fc8000fffe0ff */
[----:B--2---:R-:W-:Y:S01]  /*5d20*/  ULEA UR4, UR5, UR4, 0x18 ;  /* 0x0000000405047291 */ /* 0x004fe2000f8ec0ff */
[C---:B0-----:R-:W-:Y:S02]  /*5d30*/  LOP3.LUT R2, R8.reuse, 0x3c0, RZ, 0xc0, !PT ;  /* 0x000003c008027812 */ /* 0x041fe400078ec0ff */
[----:B------:R-:W-:Y:S02]  /*5d40*/  LOP3.LUT R0, R8, 0x1f, RZ, 0xc0, !PT ;  /* 0x0000001f08007812 */ /* 0x000fe400078ec0ff */
[----:B------:R-:W-:Y:S02]  /*5d50*/  SHF.R.U32.HI R3, RZ, 0x5, R8 ;  /* 0x00000005ff037819 */ /* 0x000fe40000011608 */
[----:B------:R-:W-:Y:S02]  /*5d60*/  ISETP.NE.AND P0, PT, R2, 0x40, PT ;  /* 0x000000400200780c */ /* 0x000fe40003f05270 */
[C---:B------:R-:W-:Y:S01]  /*5d70*/  ISETP.GT.U32.AND P1, PT, R8.reuse, 0x3f, PT ;  /* 0x0000003f0800780c */ /* 0x040fe20003f24070 */
[----:B------:R-:W-:Y:S01]  /*5d80*/  IMAD R0, R3, 0xc0, R0 ;  /* 0x000000c003007824 */ /* 0x000fe200078e0200 */
[----:B------:R-:W-:-:S02]  /*5d90*/  LOP3.LUT R4, R8, 0x3e0, RZ, 0xc0, !PT ;  /* 0x000003e008047812 */ /* 0x000fc400078ec0ff */
[----:B------:R-:W-:Y:S02]  /*5da0*/  ISETP.GT.U32.AND P3, PT, R8, 0x1f, PT ;  /* 0x0000001f0800780c */ /* 0x000fe40003f64070 */
[----:B------:R-:W-:Y:S02]  /*5db0*/  LEA R0, R0, UR4, 0x2 ;  /* 0x0000000400007c11 */ /* 0x000fe4000f8e10ff */
[----:B------:R-:W-:-:S03]  /*5dc0*/  ISETP.NE.AND P2, PT, R4, 0x20, PT ;  /* 0x000000200400780c */ /* 0x000fc60003f45270 */
        /* <DEDUP_REMOVED lines=12> */
[----:B------:R-:W1:Y:S04]  /*5e90*/  LDS R6, [R0+0x200] ;  /* 0x0002000000067984 */ /* 0x000e680000000800 */
[----:B------:R-:W1:Y:S01]  /*5ea0*/  LDS R7, [R0+0x280] ;  /* 0x0002800000077984 */ /* 0x000e620000000800 */
[----:B0-----:R-:W-:Y:S01]  /*5eb0*/  FADD.FTZ R16, R2, R16 ;  /* 0x0000001002107221 */ /* 0x001fe20000010000 */
[----:B--2---:R-:W-:Y:S01]  /*5ec0*/  FADD.FTZ R18, R3, R18 ;  /* 0x0000001203127221 */ /* 0x004fe20000010000 */
[----:B---3--:R-:W-:Y:S01]  /*5ed0*/  FADD.FTZ R19, R4, R19 ;  /* 0x0000001304137221 */ /* 0x008fe20000010000 */
[----:B----4-:R-:W-:Y:S01]  /*5ee0*/  FADD.FTZ R20, R5, R20 ;  /* 0x0000001405147221 */ /* 0x010fe20000010000 */
[----:B-1----:R-:W-:Y:S01]  /*5ef0*/  FADD.FTZ R21, R6, R21 ;  /* 0x0000001506157221 */ /* 0x002fe20000010000 */
[----:B------:R-:W-:-:S07]  /*5f00*/  FADD.FTZ R22, R7, R22 ;  /* 0x0000001607167221 */ /* 0x000fce0000010000 */
.L_x_20268:
[----:B------:R-:W-:Y:S05]  /*5f10*/  BSYNC.RECONVERGENT B0 ;  /* 0x0000000000007941 */ /* 0x000fea0003800200 */
.L_x_20267:
        /* <DEDUP_REMOVED lines=13> */
[----:B------:R-:W1:Y:S04]  /*5ff0*/  LDS R5, [R0+0x180] ;  /* 0x0001800000057984 */ /* 0x000e680000000800 */
[----:B------:R-:W1:Y:S04]  /*6000*/  LDS R6, [R0+0x200] ;  /* 0x0002000000067984 */ /* 0x000e680000000800 */
[----:B------:R-:W1:Y:S01]  /*6010*/  LDS R7, [R0+0x280] ;  /* 0x0002800000077984 */ /* 0x000e620000000800 */
[----:B0-2---:R-:W-:Y:S01]  /*6020*/  FADD.FTZ R16, R2, R16 ;  /* 0x0000001002107221 */ /* 0x005fe20000010000 */
[----:B---3--:R-:W-:Y:S01]  /*6030*/  FADD.FTZ R18, R3, R18 ;  /* 0x0000001203127221 */ /* 0x008fe20000010000 */
[----:B----4-:R-:W-:Y:S01]  /*6040*/  FADD.FTZ R19, R4, R19 ;  /* 0x0000001304137221 */ /* 0x010fe20000010000 */
[----:B-1----:R-:W-:Y:S01]  /*6050*/  FADD.FTZ R20, R5, R20 ;  /* 0x0000001405147221 */ /* 0x002fe20000010000 */
[----:B------:R-:W-:Y:S01]  /*6060*/  FADD.FTZ R21, R6, R21 ;  /* 0x0000001506157221 */ /* 0x000fe20000010000 */
[----:B------:R-:W-:-:S07]  /*6070*/  FADD.FTZ R22, R7, R22 ;  /* 0x0000001607167221 */ /* 0x000fce0000010000 */
.L_x_20270:
[----:B------:R-:W-:Y:S05]  /*6080*/  BSYNC.RECONVERGENT B0 ;  /* 0x0000000000007941 */ /* 0x000fea0003800200 */
.L_x_20269:
[----:B------:R-:W-:Y:S06]  /*6090*/  BAR.SYNC.DEFER_BLOCKING 0x0 ;  /* 0x0000000000007b1d */ /* 0x000fec0000010000 */
[----:B------:R-:W-:Y:S05]  /*60a0*/  @P3 EXIT ;  /* 0x000000000000394d */ /* 0x000fea0003800000 */
[----:B------:R-:W-:Y:S01]  /*60b0*/  UIMAD UR5, UR16, UR19, UR17 ;  /* 0x00000013100572a4 */ /* 0x000fe2000f8e0211 */
[----:B0-2---:R-:W-:Y:S01]  /*60c0*/  F2FP.BF16.F32.PACK_AB R0, R18, R16 ;  /* 0x000000101200723e */ /* 0x005fe200000010ff */
[----:B------:R-:W-:Y:S01]  /*60d0*/  UIMAD UR4, UR18, 0xc0, URZ ;  /* 0x000000c0120478a4 */ /* 0x000fe2000f8e02ff */
[----:B------:R-:W-:Y:S01]  /*60e0*/  F2FP.BF16.F32.PACK_AB R5, R22, R21 ;  /* 0x000000151605723e */ /* 0x000fe200000010ff */
[----:B------:R-:W-:Y:S01]  /*60f0*/  UIMAD UR5, UR5, UR20, URZ ;  /* 0x00000014050572a4 */ /* 0x000fe2000f8e02ff */
[----:B------:R-:W-:Y:S01]  /*6100*/  PRMT R6, R0, 0x7632, R6 ;  /* 0x0000763200067816 */ /* 0x000fe20000000006 */
[----:B------:R-:W0:Y:S02]  /*6110*/  LDCU.64 UR6, c[0x0][0x390] ;  /* 0x00007200ff0677ac */ /* 0x000e240008000a00 */
[----:B------:R-:W-:-:S04]  /*6120*/  UIMAD UR5, UR5, 0xc0, URZ ;  /* 0x000000c0050578a4 */ /* 0x000fc8000f8e02ff */
[----:B------:R-:W-:-:S06]  /*6130*/  UIADD3 UR4, UP0, UPT, UR5, UR4, URZ ;  /* 0x0000000405047290 */ /* 0x000fcc000ff1e0ff */
[----:B------:R-:W-:Y:S01]  /*6140*/  IMAD.U32 R3, RZ, RZ, UR4 ;  /* 0x00000004ff037e24 */ /* 0x000fe2000f8e00ff */
[----:B------:R-:W-:-:S04]  /*6150*/  UIADD3.X UR4, UPT, UPT, URZ, URZ, URZ, UP0, !UPT ;  /* 0x000000ffff047290 */ /* 0x000fc800087fe4ff */
[--C-:B------:R-:W-:Y:S02]  /*6160*/  LOP3.LUT R3, R3, 0x1f, R8.reuse, 0xf8, !PT ;  /* 0x0000001f03037812 */ /* 0x100fe400078ef808 */
[----:B------:R-:W-:Y:S02]  /*6170*/  MOV R4, UR4 ;  /* 0x0000000400047c02 */ /* 0x000fe40008000f00 */
[----:B0-----:R-:W-:Y:S02]  /*6180*/  LEA R2, P0, R3, UR6, 0x1 ;  /* 0x0000000603027c11 */ /* 0x001fe4000f8008ff */
[----:B------:R-:W-:Y:S02]  /*6190*/  PRMT R8, R5, 0x7632, R8 ;  /* 0x0000763205087816 */ /* 0x000fe40000000008 */
[----:B------:R-:W-:Y:S02]  /*61a0*/  LEA.HI.X R3, R3, UR7, R4, 0x1, P0 ;  /* 0x0000000703037c11 */ /* 0x000fe400080f0c04 */
[----:B------:R-:W-:-:S03]  /*61b0*/  F2FP.BF16.F32.PACK_AB R4, R20, R19 ;  /* 0x000000131404723e */ /* 0x000fc600000010ff */
[----:B------:R-:W-:Y:S01]  /*61c0*/  STG.E.U16 desc[UR12][R2.64], R0 ;  /* 0x0000000002007986 */ /* 0x000fe2000c10150c */
[----:B------:R-:W-:-:S03]  /*61d0*/  PRMT R7, R4, 0x7632, R7 ;  /* 0x0000763204077816 */ /* 0x000fc60000000007 */
[----:B------:R-:W-:Y:S04]  /*61e0*/  STG.E.U16 desc[UR12][R2.64+0x40], R6 ;  /* 0x0000400602007986 */ /* 0x000fe8000c10150c */
[----:B------:R-:W-:Y:S04]  /*61f0*/  STG.E.U16 desc[UR12][R2.64+0x80], R4 ;  /* 0x0000800402007986 */ /* 0x000fe8000c10150c */
[----:B------:R-:W-:Y:S04]  /*6200*/  STG.E.U16 desc[UR12][R2.64+0xc0], R7 ;  /* 0x0000c00702007986 */ /* 0x000fe8000c10150c */
[----:B------:R-:W-:Y:S04]  /*6210*/  STG.E.U16 desc[UR12][R2.64+0x100], R5 ;  /* 0x0001000502007986 */ /* 0x000fe8000c10150c */
[----:B------:R-:W-:Y:S01]  /*6220*/  STG.E.U16 desc[UR12][R2.64+0x140], R8 ;  /* 0x0001400802007986 */ /* 0x000fe2000c10150c */
[----:B------:R-:W-:Y:S05]  /*6230*/  EXIT ;  /* 0x000000000000794d */ /* 0x000fea0003800000 */
.L_x_20225:
        /* <DEDUP_REMOVED lines=8> */
.L_x_20272:
[----:B------:R-:W-:Y:S05]  /*62c0*/  BSYNC B2 ;  /* 0x0000000000027941 */ /* 0x000fea0003800000 */
.L_x_20271:
        /* <DEDUP_REMOVED lines=9> */
.L_x_20273:
[----:B------:R-:W-:Y:S01]  /*6360*/  MOV R11, R13 ;  /* 0x0000000d000b7202 */ /* 0x000fe20000000f00 */
[----:B------:R-:W-:Y:S06]  /*6370*/  BRA `(.L_x_20274) ;  /* 0xffffffb800e47947 */ /* 0x000fec000383ffff */
.L_x_20227:
[----:B------:R-:W-:Y:S01]  /*6380*/  HFMA2 R12, -RZ, RZ, 0, 9.5367431640625e-07 ;  /* 0x00000010ff0c7431 */ /* 0x000fe200000001ff */
[----:B------:R-:W-:Y:S01]  /*6390*/  BSSY B0, `(.L_x_20275) ;  /* 0x0000007000007945 */ /* 0x000fe20003800000 */
[----:B------:R-:W-:Y:S01]  /*63a0*/  IMAD.MOV.U32 R15, RZ, RZ, R4 ;  /* 0x000000ffff0f7224 */ /* 0x000fe200078e0004 */
[----:B------:R-:W-:Y:S01]  /*63b0*/  MOV R10, 0xffffffff ;  /* 0xffffffff000a7802 */ /* 0x000fe20000000f00 */
[----:B------:R-:W-:-:S07]  /*63c0*/  IMAD.MOV.U32 R27, RZ, RZ, 0x1f ;  /* 0x0000001fff1b7424 */ /* 0x000fce00078e00ff */
[----:B-----5:R-:W-:Y:S05]  /*63d0*/  WARPSYNC.COLLECTIVE R10, `(.L_x_20276) ;  /* 0x000000000a087348 */ /* 0x020fea0003c00000 */
[----:B------:R0:W1:Y:S02]  /*63e0*/  SHFL.BFLY P2, R13, R15, R12, R27 ;  /* 0x0c00000c0f0d7389 */ /* 0x000064000004001b */
[----:B01---5:R-:W-:Y:S05]  /*63f0*/  ENDCOLLECTIVE ;  /* 0x000000000000791b */ /* 0x023fea0003800000 */
.L_x_20276:
[----:B------:R-:W-:Y:S05]  /*6400*/  BSYNC B0 ;  /* 0x0000000000007941 */ /* 0x000fea0003800000 */
.L_x_20275:
        /* <DEDUP_REMOVED lines=9> */
.L_x_20277:
[----:B------:R-:W-:Y:S01]  /*64a0*/  HFMA2 R12, -RZ, RZ, 0, 2.384185791015625e-07 ;  /* 0x00000004ff0c7431 */ /* 0x000fe200000001ff */
[----:B------:R-:W-:-:S04]  /*64b0*/  MOV R8, R13 ;  /* 0x0000000d00087202 */ /* 0x000fc80000000f00 */
[----:B------:R-:W-:-:S05]  /*64c0*/  FMNMX.FTZ R8, R5, R8, !PT ;  /* 0x0000000805087209 */ /* 0x000fca0007810000 */
[----:B------:R-:W-:-:S07]  /*64d0*/  IMAD.MOV.U32 R15, RZ, RZ, R8 ;  /* 0x000000ffff0f7224 */ /* 0x000fce00078e0008 */
[----:B------:R-:W-:Y:S05]  /*64e0*/  WARPSYNC.COLLECTIVE R10, `(.L_x_20278) ;  /* 0x000000000a087348 */ /* 0x000fea0003c00000 */
[----:B------:R0:W1:Y:S02]  /*64f0*/  SHFL.BFLY P2, R13, R15, R12, R27 ;  /* 0x0c00000c0f0d7389 */ /* 0x000064000004001b */
[----:B01----:R-:W-:Y:S05]  /*6500*/  ENDCOLLECTIVE ;  /* 0x000000000000791b */ /* 0x003fea0003800000 */
.L_x_20278:
[----:B------:R-:W-:Y:S05]  /*6510*/  BRA `(.L_x_20279) ;  /* 0xffffffbc00407947 */ /* 0x000fea000383ffff */
.L_x_20280:
        /* <DEDUP_REMOVED lines=14> */
.L_x_27529:


//--------------------- .text._ZN4vllm32paged_attention_v2_reduce_kernelI13__nv_bfloat16Li128ELi128ELi512EEEvPT_PKfS5_PKS2_PKii --------------------------
	.section	.text._ZN4vllm32paged_attention_v2_reduce_kernelI13__nv_bfloat16Li128ELi128ELi512EEEvPT_PKfS5_PKS2_PKii,"ax",@progbits
	.align	128
        .global         _ZN4vllm32paged_attention_v2_reduce_kernelI13__nv_bfloat16Li128ELi128ELi512EEEvPT_PKfS5_PKS2_PKii
        .type           _ZN4vllm32paged_attention_v2_reduce_kernelI13__nv_bfloat16Li128ELi128ELi512EEEvPT_PKfS5_PKS2_PKii,@function
        .size           _ZN4vllm32paged_attention_v2_reduce_kernelI13__nv_bfloat16Li128ELi128ELi512EEEvPT_PKfS5_PKS2_PKii,(.L_x_27530 - _ZN4vllm32paged_attention_v2_reduce_kernelI13__nv_bfloat16Li128ELi128ELi512EEEvPT_PKfS5_PKS2_PKii)
        .other          _ZN4vllm32paged_attention_v2_reduce_kernelI13__nv_bfloat16Li128ELi128ELi512EEEvPT_PKfS5_PKS2_PKii,@"STO_CUDA_ENTRY STV_DEFAULT"
_ZN4vllm32paged_attention_v2_reduce_kernelI13__nv_bfloat16Li128ELi128ELi512EEEvPT_PKfS5_PKS2_PKii:
.text._ZN4vllm32paged_attention_v2_reduce_kernelI13__nv_bfloat16Li128ELi128ELi512EEEvPT_PKfS5_PKS2_PKii:
[----:B------:R-:W-:Y:S01]  /*0000*/  LDC R1, c[0x0][0x37c] ;  /* 0x0000df00ff017b82 */ /* 0x000fe20000000800 */
[----:B------:R-:W0:Y:S07]  /*0010*/  S2R R7, SR_CTAID.Y ;  /* 0x0000000000077919 */ /* 0x000e2e0000002600 */
[----:B------:R-:W0:Y:S01]  /*0020*/  LDC.64 R4, c[0x0][0x3a0] ;  /* 0x0000e800ff047b82 */ /* 0x000e220000000a00 */
[----:B------:R-:W1:Y:S01]  /*0030*/  LDCU.64 UR6, c[0x0][0x358] ;  /* 0x00006b00ff0677ac */ /* 0x000e620008000a00 */
[----:B0-----:R-:W-:-:S06]  /*0040*/  IMAD.WIDE.U32 R4, R7, 0x4, R4 ;  /* 0x0000000407047825 */ /* 0x001fcc00078e0004 */
        /* <DEDUP_REMOVED lines=26> */
[----:B------:R-:W-:Y:S02]  /*01f0*/  IADD3 R5, PT, PT, R22, R21, RZ ;  /* 0x0000001516057210 */ /* 0x000fe40007ffe0ff */
[----:B------:R-:W-:Y:S02]  /*0200*/  ISETP.NE.U32.AND P2, PT, R21, RZ, PT ;  /* 0x000000ff1500720c */ /* 0x000fe40003f45070 */
[C---:B------:R-:W-:Y:S02]  /*0210*/  ISETP.GE.U32.AND P0, PT, R5.reuse, 0x80, PT ;  /* 0x000000800500780c */ /* 0x040fe40003f06070 */
[----:B------:R-:W-:Y:S02]  /*0220*/  VIMNMX.U32 R6, PT, PT, R5, 0x80, !PT ;  /* 0x0000008005067848 */ /* 0x000fe40007fe0000 */
[----:B------:R-:W-:-:S04]  /*0230*/  SEL R7, RZ, 0x1, P0 ;  /* 0x00000001ff077807 */ /* 0x000fc80000000000 */
[----:B------:R-:W-:Y:S01]  /*0240*/  IADD3 R6, PT, PT, R6, -R5, -R7 ;  /* 0x8000000506067210 */ /* 0x000fe20007ffe807 */
[----:B0-----:R-:W0:Y:S02]  /*0250*/  MUFU.RCP R8, R8 ;  /* 0x0000000800087308 */ /* 0x001e240000001000 */
[----:B0-----:R-:W-:-:S06]  /*0260*/  VIADD R2, R8, 0xffffffe ;  /* 0x0ffffffe08027836 */ /* 0x001fcc0000000000 */
[----:B------:R0:W1:Y:S02]  /*0270*/  F2I.FTZ.U32.TRUNC.NTZ R3, R2 ;  /* 0x0000000200037305 */ /* 0x000064000021f000 */
[----:B0-----:R-:W-:Y:S02]  /*0280*/  IMAD.MOV.U32 R2, RZ, RZ, RZ ;  /* 0x000000ffff027224 */ /* 0x001fe400078e00ff */
        /* <DEDUP_REMOVED lines=28> */
.L_x_20284:
[----:B------:R-:W-:Y:S02]  /*0450*/  IMAD.MOV.U32 R10, RZ, RZ, R8 ;  /* 0x000000ffff0a7224 */ /* 0x000fe400078e0008 */
[----:B------:R-:W-:-:S05]  /*0460*/  IMAD.MOV.U32 R11, RZ, RZ, R9 ;  /* 0x000000ffff0b7224 */ /* 0x000fca00078e0009 */
[----:B0-----:R-:W2:Y:S01]  /*0470*/  LDG.E.U16.CONSTANT R13, desc[UR6][R10.64] ;  /* 0x000000060a0d7981 */ /* 0x001ea2000c1e9500 */
[----:B-1----:R-:W-:Y:S01]  /*0480*/  IMAD.WIDE.U32 R6, R12, 0x2, R2 ;  /* 0x000000020c067825 */ /* 0x002fe200078e0002 */
[----:B------:R-:W-:-:S03]  /*0490*/  IADD3 R5, PT, PT, R5, 0x1, RZ ;  /* 0x0000000105057810 */ /* 0x000fc60007ffe0ff */
[----:B------:R-:W-:Y:S01]  /*04a0*/  IMAD.WIDE.U32 R8, R21, 0x2, R10 ;  /* 0x0000000215087825 */ /* 0x000fe200078e000a */
[----:B------:R-:W-:-:S03]  /*04b0*/  ISETP.NE.AND P0, PT, R5, RZ, PT ;  /* 0x000000ff0500720c */ /* 0x000fc60003f05270 */
[----:B------:R-:W-:Y:S01]  /*04c0*/  IMAD.IADD R12, R21, 0x1, R12 ;  /* 0x00000001150c7824 */ /* 0x000fe200078e020c */
[----:B--2---:R0:W-:Y:S09]  /*04d0*/  STG.E.U16 desc[UR6][R6.64], R13 ;  /* 0x0000000d06007986 */ /* 0x0041f2000c101506 */
[----:B------:R-:W-:Y:S05]  /*04e0*/  @P0 BRA `(.L_x_20284) ;  /* 0xfffffffc00d80947 */ /* 0x000fea000383ffff */
.L_x_20283:
[----:B------:R-:W-:Y:S05]  /*04f0*/  BSYNC.RECONVERGENT B0 ;  /* 0x0000000000007941 */ /* 0x000fea0003800200 */
.L_x_20282:
[----:B------:R-:W-:Y:S05]  /*0500*/  @!P1 EXIT ;  /* 0x000000000000994d */ /* 0x000fea0003800000 */
[----:B------:R-:W1:Y:S01]  /*0510*/  LDC.64 R2, c[0x0][0x380] ;  /* 0x0000e000ff027b82 */ /* 0x000e620000000a00 */
[C---:B------:R-:W-:Y:S01]  /*0520*/  IMAD.IADD R23, R22.reuse, 0x1, R21 ;  /* 0x0000000116177824 */ /* 0x040fe200078e0215 */
[--C-:B------:R-:W-:Y:S01]  /*0530*/  IADD3 R26, PT, PT, R22, UR4, R27.reuse ;  /* 0x00000004161a7c10 */ /* 0x100fe2000fffe01b */
[--C-:B------:R-:W-:Y:S01]  /*0540*/  IMAD R24, R21, 0x3, R22.reuse ;  /* 0x0000000315187824 */ /* 0x100fe200078e0216 */
[----:B------:R-:W2:Y:S01]  /*0550*/  LDCU.64 UR8, c[0x0][0x398] ;  /* 0x00007300ff0877ac */ /* 0x000ea20008000a00 */
[----:B------:R-:W-:Y:S01]  /*0560*/  VIADD R5, R4, UR10 ;  /* 0x0000000a04057c36 */ /* 0x000fe20008000000 */
[----:B------:R-:W-:Y:S01]  /*0570*/  IADD3 R27, PT, PT, R23, UR4, R27 ;  /* 0x00000004171b7c10 */ /* 0x000fe2000fffe01b */
[C---:B------:R-:W-:Y:S01]  /*0580*/  IMAD R25, R21.reuse, 0x2, R22 ;  /* 0x0000000215197824 */ /* 0x040fe200078e0216 */
[----:B------:R-:W-:Y:S01]  /*0590*/  LEA R29, R21, R26, 0x1 ;  /* 0x0000001a151d7211 */ /* 0x000fe200078e08ff */
[----:B------:R-:W-:-:S07]  /*05a0*/  IMAD R28, R5, 0x80, R24 ;  /* 0x00000080051c7824 */ /* 0x000fce00078e0218 */
.L_x_20285:
        /* <DEDUP_REMOVED lines=9> */
[----:B------:R-:W-:Y:S01]  /*0640*/  LEA R6, P0, R7, UR8, 0x1 ;  /* 0x0000000807067c11 */ /* 0x000fe2000f8008ff */
[----:B------:R-:W-:Y:S01]  /*0650*/  IMAD.X R12, RZ, RZ, R20, P3 ;  /* 0x000000ffff0c7224 */ /* 0x000fe200018e0614 */
[----:B------:R-:W-:Y:S02]  /*0660*/  LEA R8, P1, R9, UR8, 0x1 ;  /* 0x0000000809087c11 */ /* 0x000fe4000f8208ff */
[----:B------:R-:W-:Y:S01]  /*0670*/  LEA R10, P2, R11, UR8, 0x1 ;  /* 0x000000080b0a7c11 */ /* 0x000fe2000f8408ff */
[----:B------:R-:W2:Y:S01]  /*0680*/  LDG.E.U16.CONSTANT R5, desc[UR6][R4.64] ;  /* 0x0000000604057981 */ /* 0x000ea2000c1e9500 */
[----:B------:R-:W-:Y:S02]  /*0690*/  LEA.HI.X R7, R7, UR9, R16, 0x1, P0 ;  /* 0x0000000907077c11 */ /* 0x000fe400080f0c10 */
[----:B------:R-:W-:Y:S02]  /*06a0*/  LEA.HI.X R9, R9, UR9, R14, 0x1, P1 ;  /* 0x0000000909097c11 */ /* 0x000fe400088f0c0e */
[----:B------:R-:W-:-:S02]  /*06b0*/  LEA.HI.X R11, R11, UR9, R12, 0x1, P2 ;  /* 0x000000090b0b7c11 */ /* 0x000fc400090f0c0c */
        /* <DEDUP_REMOVED lines=23> */
.L_x_20281:
        /* <DEDUP_REMOVED lines=22> */
[----:B------:R-:W-:Y:S02]  /*0990*/  VIMNMX.U32 R9, PT, PT, R8, UR8, !PT ;  /* 0x0000000808097c48 */ /* 0x000fe4000ffe0000 */
        /* <DEDUP_REMOVED lines=38> */
.L_x_20290:
        /* <DEDUP_REMOVED lines=11> */
.L_x_20289:
[----:B------:R-:W-:Y:S05]  /*0cb0*/  BSYNC.RECONVERGENT B1 ;  /* 0x0000000000017941 */ /* 0x000fea0003800200 */
.L_x_20288:
        /* <DEDUP_REMOVED lines=9> */
.L_x_20291:
[-C--:B------:R-:W-:Y:S02]  /*0d50*/  IADD3 R7, P1, PT, R17, R0.reuse, RZ ;  /* 0x0000000011077210 */ /* 0x080fe40007f3e0ff */
[----:B-1----:R-:W-:Y:S02]  /*0d60*/  IADD3 R9, P3, PT, R23, R0, RZ ;  /* 0x0000000017097210 */ /* 0x002fe40007f7e0ff */
[----:B------:R-:W-:Y:S02]  /*0d70*/  IADD3.X R8, PT, PT, RZ, R14, RZ, P1, !PT ;  /* 0x0000000eff087210 */ /* 0x000fe40000ffe4ff */
[----:B------:R-:W-:Y:S01]  /*0d80*/  LEA R6, P2, R7, UR14, 0x2 ;  /* 0x0000000e07067c11 */ /* 0x000fe2000f8410ff */
[----:B------:R-:W-:Y:S01]  /*0d90*/  IMAD.X R24, RZ, RZ, R14, P3 ;  /* 0x000000ffff187224 */ /* 0x000fe200018e060e */
[----:B------:R-:W-:Y:S02]  /*0da0*/  IADD3 R11, P1, PT, R19, R0, RZ ;  /* 0x00000000130b7210 */ /* 0x000fe40007f3e0ff */
[----:B------:R-:W-:-:S02]  /*0db0*/  LEA.HI.X R7, R7, UR15, R8, 0x2, P2 ;  /* 0x0000000f07077c11 */ /* 0x000fc400090f1408 */
[----:B------:R-:W-:Y:S01]  /*0dc0*/  IADD3 R13, P2, PT, R21, R0, RZ ;  /* 0x00000000150d7210 */ /* 0x000fe20007f5e0ff */
[--C-:B------:R-:W-:Y:S01]  /*0dd0*/  IMAD.X R22, RZ, RZ, R14.reuse, P1 ;  /* 0x000000ffff167224 */ /* 0x100fe200008e060e */
[----:B------:R-:W-:Y:S01]  /*0de0*/  LEA R8, P3, R9, UR14, 0x2 ;  /* 0x0000000e09087c11 */ /* 0x000fe2000f8610ff */
[----:B------:R-:W2:Y:S01]  /*0df0*/  LDG.E.CONSTANT R6, desc[UR6][R6.64] ;  /* 0x0000000606067981 */ /* 0x000ea2000c1e9900 */
[----:B------:R-:W-:Y:S01]  /*0e00*/  LEA R10, P1, R11, UR14, 0x2 ;  /* 0x0000000e0b0a7c11 */ /* 0x000fe2000f8210ff */
[----:B------:R-:W-:Y:S01]  /*0e10*/  IMAD.X R20, RZ, RZ, R14, P2 ;  /* 0x000000ffff147224 */ /* 0x000fe200010e060e */
[----:B------:R-:W-:Y:S02]  /*0e20*/  LEA R12, P2, R13, UR14, 0x2 ;  /* 0x0000000e0d0c7c11 */ /* 0x000fe4000f8410ff */
[----:B------:R-:W-:Y:S02]  /*0e30*/  LEA.HI.X R9, R9, UR15, R24, 0x2, P3 ;  /* 0x0000000f09097c11 */ /* 0x000fe400098f1418 */
[----:B------:R-:W-:-:S02]  /*0e40*/  LEA.HI.X R11, R11, UR15, R22, 0x2, P1 ;  /* 0x0000000f0b0b7c11 */ /* 0x000fc400088f1416 */
[----:B------:R-:W-:Y:S02]  /*0e50*/  LEA.HI.X R13, R13, UR15, R20, 0x2, P2 ;  /* 0x0000000f0d0d7c11 */ /* 0x000fe400090f1414 */
        /* <DEDUP_REMOVED lines=20> */
.L_x_20287:
[----:B------:R-:W-:Y:S05]  /*0fa0*/  BSYNC.RECONVERGENT B0 ;  /* 0x0000000000007941 */ /* 0x000fea0003800200 */
.L_x_20286:
[----:B------:R-:W0:Y:S01]  /*0fb0*/  SHFL.BFLY PT, R7, R18, 0x10, 0x1f ;  /* 0x0e001f0012077f89 */ /* 0x000e2200000e0000 */
[----:B------:R-:W2:Y:S01]  /*0fc0*/  S2UR UR15, SR_CgaCtaId ;  /* 0x00000000000f79c3 */ /* 0x000ea20000008800 */
[----:B------:R-:W-:Y:S01]  /*0fd0*/  ISETP.NE.AND P1, PT, R5, RZ, PT ;  /* 0x000000ff0500720c */ /* 0x000fe20003f25270 */
[----:B------:R-:W-:-:S06]  /*0fe0*/  UMOV UR14, 0x400 ;  /* 0x00000400000e7882 */ /* 0x000fcc0000000000 */
[----:B------:R-:W-:Y:S01]  /*0ff0*/  BAR.SYNC.DEFER_BLOCKING 0x0 ;  /* 0x0000000000007b1d */ /* 0x000fe20000010000 */
[----:B------:R-:W-:Y:S01]  /*1000*/  ISETP.GT.U32.AND P2, PT, R5, 0x3, PT ;  /* 0x000000030500780c */ /* 0x000fe20003f44070 */
[----:B------:R-:W-:Y:S01]  /*1010*/  USHF.L.U32 UR5, UR8, 0x2, URZ ;  /* 0x0000000208057899 */ /* 0x000fe200080006ff */
[----:B------:R-:W-:-:S03]  /*1020*/  HFMA2 R13, -RZ, RZ, 0, 0 ;  /* 0x00000000ff0d7431 */ /* 0x000fc600000001ff */
[----:B------:R-:W3:Y:S01]  /*1030*/  LDCU.64 UR16, c[0x0][0x388] ;  /* 0x00007100ff1077ac */ /* 0x000ee20008000a00 */
[----:B------:R-:W-:Y:S01]  /*1040*/  BSSY.RECONVERGENT B0, `(.L_x_20292) ;  /* 0x000009f000007945 */ /* 0x000fe20003800200 */
[----:B0-----:R-:W-:Y:S01]  /*1050*/  FMNMX.FTZ R7, R7, R18, !PT ;  /* 0x0000001207077209 */ /* 0x001fe20007810000 */
[----:B--2---:R-:W-:-:S04]  /*1060*/  ULEA UR4, UR15, UR14, 0x18 ;  /* 0x0000000e0f047291 */ /* 0x004fc8000f8ec0ff */
[----:B------:R-:W0:Y:S02]  /*1070*/  SHFL.BFLY PT, R6, R7, 0x8, 0x1f ;  /* 0x0d001f0007067f89 */ /* 0x000e2400000e0000 */
[----:B0-----:R-:W-:Y:S02]  /*1080*/  FMNMX.FTZ R6, R7, R6, !PT ;  /* 0x0000000607067209 */ /* 0x001fe40007810000 */
[----:B------:R-:W-:-:S03]  /*1090*/  SHF.R.U32.HI R7, RZ, 0x3, R15 ;  /* 0x00000003ff077819 */ /* 0x000fc6000001160f */
[----:B-1----:R-:W0:Y:S01]  /*10a0*/  SHFL.BFLY PT, R9, R6, 0x4, 0x1f ;  /* 0x0c801f0006097f89 */ /* 0x002e2200000e0000 */
[----:B------:R-:W-:Y:S02]  /*10b0*/  LOP3.LUT R7, R7, 0x7c, RZ, 0xc0, !PT ;  /* 0x0000007c07077812 */ /* 0x000fe400078ec0ff */
[----:B0-----:R-:W-:Y:S02]  /*10c0*/  FMNMX.FTZ R9, R6, R9, !PT ;  /* 0x0000000906097209 */ /* 0x001fe40007810000 */
[----:B------:R-:W-:-:S03]  /*10d0*/  LEA R6, R5, UR4, 0x2 ;  /* 0x0000000405067c11 */ /* 0x000fc6000f8e10ff */
[----:B------:R-:W0:Y:S02]  /*10e0*/  SHFL.BFLY PT, R8, R9, 0x2, 0x1f ;  /* 0x0c401f0009087f89 */ /* 0x000e2400000e0000 */
[----:B0-----:R-:W-:Y:S01]  /*10f0*/  FMNMX.FTZ R8, R9, R8, !PT ;  /* 0x0000000809087209 */ /* 0x001fe20007810000 */
[----:B------:R-:W-:-:S04]  /*1100*/  IMAD.MOV.U32 R9, RZ, RZ, -0x800001 ;  /* 0xff7fffffff097424 */ /* 0x000fc800078e00ff */
[----:B------:R-:W0:Y:S02]  /*1110*/  SHFL.BFLY PT, R11, R8, 0x1, 0x1f ;  /* 0x0c201f00080b7f89 */ /* 0x000e2400000e0000 */
[----:B0-----:R-:W-:-:S05]  /*1120*/  FMNMX.FTZ R10, R8, R11, !PT ;  /* 0x0000000b080a7209 */ /* 0x001fca0007810000 */
[----:B------:R-:W-:Y:S01]  /*1130*/  @!P1 STS [R7+UR4], R10 ;  /* 0x0000000a07009988 */ /* 0x000fe20008000804 */
[----:B------:R-:W-:Y:S06]  /*1140*/  BAR.SYNC.DEFER_BLOCKING 0x0 ;  /* 0x0000000000007b1d */ /* 0x000fec0000010000 */
[----:B------:R-:W0:Y:S04]  /*1150*/  @!P2 LDS R9, [R6] ;  /* 0x000000000609a984 */ /* 0x000e280000000800 */
[----:B0-----:R-:W0:Y:S02]  /*1160*/  SHFL.BFLY PT, R8, R9, 0x2, 0x1f ;  /* 0x0c401f0009087f89 */ /* 0x001e2400000e0000 */
[----:B0-----:R-:W-:-:S05]  /*1170*/  FMNMX.FTZ R8, R8, R9, !PT ;  /* 0x0000000908087209 */ /* 0x001fca0007810000 */
        /* <DEDUP_REMOVED lines=9> */
[C---:B------:R-:W-:Y:S02]  /*1210*/  ISETP.GE.U32.AND P0, PT, R8.reuse, UR8, PT ;  /* 0x0000000808007c0c */ /* 0x040fe4000bf06070 */
[----:B------:R-:W-:Y:S02]  /*1220*/  VIMNMX.U32 R9, PT, PT, R8, UR8, !PT ;  /* 0x0000000808097c48 */ /* 0x000fe4000ffe0000 */
[----:B------:R-:W-:-:S04]  /*1230*/  SEL R10, RZ, 0x1, P0 ;  /* 0x00000001ff0a7807 */ /* 0x000fc80000000000 */
[----:B------:R-:W-:Y:S01]  /*1240*/  IADD3 R9, PT, PT, R9, -R8, -R10 ;  /* 0x8000000809097210 */ /* 0x000fe20007ffe80a */
[----:B-1----:R-:W1:Y:S02]  /*1250*/  MUFU.RCP R11, R11 ;  /* 0x0000000b000b7308 */ /* 0x002e640000001000 */
[----:B-1----:R-:W-:-:S06]  /*1260*/  VIADD R6, R11, 0xffffffe ;  /* 0x0ffffffe0b067836 */ /* 0x002fcc0000000000 */
[----:B------:R1:W2:Y:S02]  /*1270*/  F2I.FTZ.U32.TRUNC.NTZ R7, R6 ;  /* 0x0000000600077305 */ /* 0x0002a4000021f000 */
[----:B-1----:R-:W-:Y:S02]  /*1280*/  IMAD.MOV.U32 R6, RZ, RZ, RZ ;  /* 0x000000ffff067224 */ /* 0x002fe400078e00ff */
[----:B--2---:R-:W-:-:S04]  /*1290*/  IMAD.MOV R13, RZ, RZ, -R7 ;  /* 0x000000ffff0d7224 */ /* 0x004fc800078e0a07 */
[----:B------:R-:W-:-:S04]  /*12a0*/  IMAD R13, R13, R12, RZ ;  /* 0x0000000c0d0d7224 */ /* 0x000fc800078e02ff */
[----:B------:R-:W-:Y:S01]  /*12b0*/  IMAD.HI.U32 R16, R7, R13, R6 ;  /* 0x0000000d07107227 */ /* 0x000fe200078e0006 */
[----:B------:R-:W-:-:S05]  /*12c0*/  MOV R13, RZ ;  /* 0x000000ff000d7202 */ /* 0x000fca0000000f00 */
        /* <DEDUP_REMOVED lines=14> */
[----:B------:R-:W1:Y:S01]  /*13b0*/  LDCU.64 UR12, c[0x0][0x388] ;  /* 0x00007100ff0c77ac */ /* 0x000e620008000a00 */
[----:B------:R-:W-:Y:S01]  /*13c0*/  IADD3 R9, P3, PT, R15, R0, RZ ;  /* 0x000000000f097210 */ /* 0x000fe20007f7e0ff */
[----:B------:R-:W-:Y:S01]  /*13d0*/  VIADD R7, R7, 0x1 ;  /* 0x0000000107077836 */ /* 0x000fe20000000000 */
[----:B------:R-:W-:Y:S01]  /*13e0*/  UIADD3 UR4, UPT, UPT, UR14, 0x20, URZ ;  /* 0x000000200e047890 */ /* 0x000fe2000fffe0ff */
[----:B------:R-:W-:Y:S02]  /*13f0*/  IMAD.MOV.U32 R13, RZ, RZ, RZ ;  /* 0x000000ffff0d7224 */ /* 0x000fe400078e00ff */
[----:B------:R-:W-:Y:S01]  /*1400*/  IMAD.X R8, RZ, RZ, R14, P3 ;  /* 0x000000ffff087224 */ /* 0x000fe200018e060e */
[----:B------:R-:W-:Y:S01]  /*1410*/  ULEA UR4, UR15, UR4, 0x18 ;  /* 0x000000040f047291 */ /* 0x000fe2000f8ec0ff */
[----:B------:R-:W-:-:S05]  /*1420*/  LOP3.LUT R7, R7, 0x3, RZ, 0xc0, !PT ;  /* 0x0000000307077812 */ /* 0x000fca00078ec0ff */
[----:B------:R-:W-:Y:S01]  /*1430*/  IMAD.MOV R10, RZ, RZ, -R7 ;  /* 0x000000ffff0a7224 */ /* 0x000fe200078e0a07 */
[----:B------:R-:W-:Y:S02]  /*1440*/  LEA R11, R15, UR4, 0x2 ;  /* 0x000000040f0b7c11 */ /* 0x000fe4000f8e10ff */
[----:B-1----:R-:W-:-:S04]  /*1450*/  LEA R6, P3, R9, UR12, 0x2 ;  /* 0x0000000c09067c11 */ /* 0x002fc8000f8610ff */
[----:B------:R-:W-:-:S09]  /*1460*/  LEA.HI.X R9, R9, UR13, R8, 0x2, P3 ;  /* 0x0000000d09097c11 */ /* 0x000fd200098f1408 */
.L_x_20296:
[----:B------:R-:W-:Y:S01]  /*1470*/  MOV R7, R9 ;  /* 0x0000000900077202 */ /* 0x000fe20000000f00 */
[----:B------:R-:W0:Y:S04]  /*1480*/  LDS R8, [R11] ;  /* 0x000000000b087984 */ /* 0x000e280000000800 */
[----:B------:R-:W2:Y:S01]  /*1490*/  LDG.E.CONSTANT R9, desc[UR6][R6.64] ;  /* 0x0000000606097981 */ /* 0x000ea2000c1e9900 */
[----:B------:R-:W-:Y:S01]  /*14a0*/  VIADD R10, R10, 0x1 ;  /* 0x000000010a0a7836 */ /* 0x000fe20000000000 */
[----:B------:R-:W-:-:S04]  /*14b0*/  IADD3 R15, PT, PT, R12, R15, RZ ;  /* 0x0000000f0c0f7210 */ /* 0x000fc80007ffe0ff */
[----:B------:R-:W-:Y:S01]  /*14c0*/  ISETP.NE.AND P3, PT, R10, RZ, PT ;  /* 0x000000ff0a00720c */ /* 0x000fe20003f65270 */
[----:B0-----:R-:W-:-:S04]  /*14d0*/  FADD.FTZ R8, -R5, R8 ;  /* 0x0000000805087221 */ /* 0x001fc80000010100 */
[----:B------:R-:W-:Y:S01]  /*14e0*/  FMUL.FTZ R16, R8, 1.4426950216293334961 ;  /* 0x3fb8aa3b08107820 */ /* 0x000fe20000410000 */
[----:B------:R-:W-:-:S04]  /*14f0*/  IMAD.U32 R8, RZ, RZ, UR8 ;  /* 0x00000008ff087e24 */ /* 0x000fc8000f8e00ff */
[--C-:B-1----:R-:W-:Y:S01]  /*1500*/  IMAD R17, R8, 0x4, R11.reuse ;  /* 0x0000000408117824 */ /* 0x102fe200078e020b */
[----:B------:R-:W2:Y:S01]  /*1510*/  MUFU.EX2 R16, R16 ;  /* 0x0000001000107308 */ /* 0x000ea20000000800 */
[C---:B------:R-:W-:Y:S02]  /*1520*/  IMAD R11, R12.reuse, 0x4, R11 ;  /* 0x000000040c0b7824 */ /* 0x040fe400078e020b */
[----:B--2---:R-:W-:Y:S01]  /*1530*/  FMUL.FTZ R18, R9, R16 ;  /* 0x0000001009127220 */ /* 0x004fe20000410000 */
[----:B------:R-:W-:-:S04]  /*1540*/  IMAD.WIDE.U32 R8, R12, 0x4, R6 ;  /* 0x000000040c087825 */ /* 0x000fc800078e0006 */
[----:B------:R-:W-:Y:S01]  /*1550*/  FADD.FTZ R13, R18, R13 ;  /* 0x0000000d120d7221 */ /* 0x000fe20000010000 */
[----:B------:R1:W-:Y:S01]  /*1560*/  STS [R17], R18 ;  /* 0x0000001211007388 */ /* 0x0003e20000000800 */
[----:B------:R-:W-:Y:S01]  /*1570*/  IMAD.MOV.U32 R6, RZ, RZ, R8 ;  /* 0x000000ffff067224 */ /* 0x000fe200078e0008 */
[----:B------:R-:W-:Y:S06]  /*1580*/  @P3 BRA `(.L_x_20296) ;  /* 0xfffffffc00b83947 */ /* 0x000fec000383ffff */
.L_x_20295:
[----:B------:R-:W-:Y:S05]  /*1590*/  BSYNC.RECONVERGENT B1 ;  /* 0x0000000000017941 */ /* 0x000fea0003800200 */
.L_x_20294:
[----:B------:R-:W-:Y:S05]  /*15a0*/  @!P0 BRA `(.L_x_20293) ;  /* 0x0000000400208947 */ /* 0x000fea0003800000 */
[----:B------:R-:W-:Y:S01]  /*15b0*/  UIADD3 UR4, UPT, UPT, UR14, 0x20, URZ ;  /* 0x000000200e047890 */ /* 0x000fe2000fffe0ff */
[----:B------:R-:W-:Y:S01]  /*15c0*/  IMAD.U32 R7, RZ, RZ, UR5 ;  /* 0x00000005ff077e24 */ /* 0x000fe2000f8e00ff */
[C---:B------:R-:W-:Y:S01]  /*15d0*/  LEA R16, R12.reuse, UR5, 0x3 ;  /* 0x000000050c107c11 */ /* 0x040fe2000f8e18ff */
[C-C-:B-1----:R-:W-:Y:S01]  /*15e0*/  IMAD R17, R12.reuse, 0x2, R15.reuse ;  /* 0x000000020c117824 */ /* 0x142fe200078e020f */
[----:B------:R-:W-:Y:S01]  /*15f0*/  ULEA UR4, UR15, UR4, 0x18 ;  /* 0x000000040f047291 */ /* 0x000fe2000f8ec0ff */
[C---:B------:R-:W-:Y:S01]  /*1600*/  IMAD R19, R12.reuse, 0x3, R15 ;  /* 0x000000030c137824 */ /* 0x040fe200078e020f */
[C---:B------:R-:W-:Y:S01]  /*1610*/  LEA R18, R12.reuse, UR5, 0x2 ;  /* 0x000000050c127c11 */ /* 0x040fe2000f8e10ff */
[C---:B------:R-:W-:Y:S02]  /*1620*/  IMAD.IADD R21, R15.reuse, 0x1, R12 ;  /* 0x000000010f157824 */ /* 0x040fe400078e020c */
[----:B------:R-:W-:Y:S01]  /*1630*/  IMAD R20, R12, 0xc, R7 ;  /* 0x0000000c0c147824 */ /* 0x000fe200078e0207 */
[----:B------:R-:W-:-:S07]  /*1640*/  LEA R23, R15, UR4, 0x2 ;  /* 0x000000040f177c11 */ /* 0x000fce000f8e10ff */
.L_x_20297:
[----:B------:R-:W-:-:S04]  /*1650*/  IADD3 R7, P0, PT, R15, R0, RZ ;  /* 0x000000000f077210 */ /* 0x000fc80007f1e0ff */
[----:B------:R-:W-:Y:S02]  /*1660*/  IADD3.X R8, PT, PT, RZ, R14, RZ, P0, !PT ;  /* 0x0000000eff087210 */ /* 0x000fe400007fe4ff */
        /* <DEDUP_REMOVED lines=13> */
[----:B-1----:R-:W-:-:S05]  /*1740*/  IADD3 R7, P0, PT, R19, R0, RZ ;  /* 0x0000000013077210 */ /* 0x002fca0007f1e0ff */
[----:B------:R-:W-:Y:S01]  /*1750*/  IMAD.X R24, RZ, RZ, R14, P0 ;  /* 0x000000ffff187224 */ /* 0x000fe200000e060e */
[----:B------:R-:W-:-:S04]  /*1760*/  LEA R6, P0, R7, UR16, 0x2 ;  /* 0x0000001007067c11 */ /* 0x000fc8000f8010ff */
[----:B------:R-:W-:Y:S02]  /*1770*/  LEA.HI.X R7, R7, UR17, R24, 0x2, P0 ;  /* 0x0000001107077c11 */ /* 0x000fe400080f1418 */
[----:B------:R-:W0:Y:S04]  /*1780*/  LDS R24, [R23] ;  /* 0x0000000017187984 */ /* 0x000e280000000800 */
[----:B------:R1:W5:Y:S01]  /*1790*/  LDG.E.CONSTANT R6, desc[UR6][R6.64] ;  /* 0x0000000606067981 */ /* 0x000362000c1e9900 */
[C-C-:B----4-:R-:W-:Y:S01]  /*17a0*/  IMAD R11, R12.reuse, 0x8, R23.reuse ;  /* 0x000000080c0b7824 */ /* 0x150fe200078e0217 */
[--C-:B------:R-:W-:Y:S01]  /*17b0*/  IADD3 R15, PT, PT, R12, R15, R12.reuse ;  /* 0x0000000f0c0f7210 */ /* 0x100fe20007ffe00c */
[----:B------:R-:W-:Y:S01]  /*17c0*/  IMAD.IADD R25, R16, 0x1, R23 ;  /* 0x0000000110197824 */ /* 0x000fe200078e0217 */
[C---:B------:R-:W-:Y:S01]  /*17d0*/  LEA R19, R12.reuse, R19, 0x2 ;  /* 0x000000130c137211 */ /* 0x040fe200078e10ff */
[C---:B------:R-:W-:Y:S01]  /*17e0*/  IMAD R17, R12.reuse, 0x4, R17 ;  /* 0x000000040c117824 */ /* 0x040fe200078e0211 */
[C---:B------:R-:W-:Y:S01]  /*17f0*/  IADD3 R15, PT, PT, R12.reuse, R15, R12 ;  /* 0x0000000f0c0f7210 */ /* 0x040fe20007ffe00c */
[----:B------:R-:W-:-:S03]  /*1800*/  IMAD R21, R12, 0x4, R21 ;  /* 0x000000040c157824 */ /* 0x000fc600078e0215 */
[----:B------:R-:W-:Y:S01]  /*1810*/  ISETP.GE.AND P0, PT, R15, UR8, PT ;  /* 0x000000080f007c0c */ /* 0x000fe2000bf06270 */
[----:B0-----:R-:W-:-:S04]  /*1820*/  FADD.FTZ R24, -R5, R24 ;  /* 0x0000001805187221 */ /* 0x001fc80000010100 */
[----:B------:R-:W-:-:S04]  /*1830*/  FMUL.FTZ R24, R24, 1.4426950216293334961 ;  /* 0x3fb8aa3b18187820 */ /* 0x000fc80000410000 */
[----:B------:R-:W2:Y:S02]  /*1840*/  MUFU.EX2 R9, R24 ;  /* 0x0000001800097308 */ /* 0x000ea40000000800 */
[----:B--2---:R-:W-:Y:S01]  /*1850*/  FMUL.FTZ R22, R22, R9 ;  /* 0x0000000916167220 */ /* 0x004fe20000410000 */
[----:B------:R-:W-:-:S03]  /*1860*/  IMAD R9, R12, 0x4, R23 ;  /* 0x000000040c097824 */ /* 0x000fc600078e0217 */
[----:B------:R-:W-:Y:S01]  /*1870*/  FADD.FTZ R13, R22, R13 ;  /* 0x0000000d160d7221 */ /* 0x000fe20000010000 */
[----:B------:R-:W-:Y:S04]  /*1880*/  STS [R23+UR5], R22 ;  /* 0x0000001617007988 */ /* 0x000fe80008000805 */
[----:B------:R-:W0:Y:S02]  /*1890*/  LDS R26, [R9] ;  /* 0x00000000091a7984 */ /* 0x000e240000000800 */
[----:B0-----:R-:W-:-:S04]  /*18a0*/  FADD.FTZ R26, -R5, R26 ;  /* 0x0000001a051a7221 */ /* 0x001fc80000010100 */
[----:B------:R-:W-:-:S04]  /*18b0*/  FMUL.FTZ R26, R26, 1.4426950216293334961 ;  /* 0x3fb8aa3b1a1a7820 */ /* 0x000fc80000410000 */
[----:B-1----:R-:W3:Y:S02]  /*18c0*/  MUFU.EX2 R7, R26 ;  /* 0x0000001a00077308 */ /* 0x002ee40000000800 */
[----:B---3--:R-:W-:Y:S01]  /*18d0*/  FMUL.FTZ R8, R8, R7 ;  /* 0x0000000708087220 */ /* 0x008fe20000410000 */
[----:B------:R-:W-:-:S03]  /*18e0*/  IADD3 R7, PT, PT, R18, R23, RZ ;  /* 0x0000001712077210 */ /* 0x000fc60007ffe0ff */
[----:B------:R-:W-:Y:S02]  /*18f0*/  FADD.FTZ R13, R13, R8 ;  /* 0x000000080d0d7221 */ /* 0x000fe40000010000 */
[----:B------:R-:W-:Y:S04]  /*1900*/  STS [R7], R8 ;  /* 0x0000000807007388 */ /* 0x000fe80000000800 */
[----:B------:R0:W1:Y:S02]  /*1910*/  LDS R24, [R11] ;  /* 0x000000000b187984 */ /* 0x0000640000000800 */
[----:B0-----:R-:W-:Y:S02]  /*1920*/  IMAD.IADD R11, R20, 0x1, R23 ;  /* 0x00000001140b7824 */ /* 0x001fe400078e0217 */
[----:B-1----:R-:W-:-:S04]  /*1930*/  FADD.FTZ R24, -R5, R24 ;  /* 0x0000001805187221 */ /* 0x002fc80000010100 */
[----:B------:R-:W-:-:S04]  /*1940*/  FMUL.FTZ R24, R24, 1.4426950216293334961 ;  /* 0x3fb8aa3b18187820 */ /* 0x000fc80000410000 */
[----:B------:R-:W5:Y:S02]  /*1950*/  MUFU.EX2 R9, R24 ;  /* 0x0000001800097308 */ /* 0x000f640000000800 */
[----:B-----5:R-:W-:Y:S01]  /*1960*/  FMUL.FTZ R10, R10, R9 ;  /* 0x000000090a0a7220 */ /* 0x020fe20000410000 */
[C-C-:B------:R-:W-:Y:S02]  /*1970*/  IMAD R9, R12.reuse, 0xc, R23.reuse ;  /* 0x0000000c0c097824 */ /* 0x140fe400078e0217 */
[----:B------:R-:W-:Y:S02]  /*1980*/  IMAD R23, R12, 0x10, R23 ;  /* 0x000000100c177824 */ /* 0x000fe400078e0217 */
        /* <DEDUP_REMOVED lines=10> */
.L_x_20293:
[----:B------:R-:W-:Y:S05]  /*1a30*/  BSYNC.RECONVERGENT B0 ;  /* 0x0000000000007941 */ /* 0x000fea0003800200 */
.L_x_20292:
[----:B------:R-:W0:Y:S01]  /*1a40*/  SHFL.BFLY PT, R0, R13, 0x10, 0x1f ;  /* 0x0e001f000d007f89 */ /* 0x000e2200000e0000 */
[----:B------:R-:W3:Y:S01]  /*1a50*/  S2UR UR12, SR_CgaCtaId ;  /* 0x00000000000c79c3 */ /* 0x000ee20000008800 */
[----:B------:R-:W-:Y:S01]  /*1a60*/  UMOV UR13, 0x400 ;  /* 0x00000400000d7882 */ /* 0x000fe20000000000 */
[----:B------:R-:W-:-:S06]  /*1a70*/  IMAD.SHL.U32 R2, R2, 0x80, RZ ;  /* 0x0000008002027824 */ /* 0x000fcc00078e00ff */
[----:B------:R-:W-:Y:S01]  /*1a80*/  BAR.SYNC.DEFER_BLOCKING 0x0 ;  /* 0x0000000000007b1d */ /* 0x000fe20000010000 */
[----:B0-----:R-:W-:Y:S01]  /*1a90*/  FADD.FTZ R5, R0, R13 ;  /* 0x0000000d00057221 */ /* 0x001fe20000010000 */
[----:B---3--:R-:W-:Y:S01]  /*1aa0*/  ULEA UR4, UR12, UR13, 0x18 ;  /* 0x0000000d0c047291 */ /* 0x008fe2000f8ec0ff */
[----:B------:R-:W-:-:S03]  /*1ab0*/  VIADD R13, R3, UR10 ;  /* 0x0000000a030d7c36 */ /* 0x000fc60008000000 */
[----:B------:R-:W2:Y:S02]  /*1ac0*/  SHFL.BFLY PT, R0, R5, 0x8, 0x1f ;  /* 0x0d001f0005007f89 */ /* 0x000ea400000e0000 */
[----:B--2---:R-:W-:Y:S02]  /*1ad0*/  FADD.FTZ R6, R5, R0 ;  /* 0x0000000005067221 */ /* 0x004fe40000010000 */
[----:B------:R-:W0:Y:S03]  /*1ae0*/  S2R R0, SR_TID.X ;  /* 0x0000000000007919 */ /* 0x000e260000002100 */
[----:B------:R-:W2:Y:S02]  /*1af0*/  SHFL.BFLY PT, R7, R6, 0x4, 0x1f ;  /* 0x0c801f0006077f89 */ /* 0x000ea400000e0000 */
[----:B--2---:R-:W-:Y:S01]  /*1b00*/  FADD.FTZ R7, R6, R7 ;  /* 0x0000000706077221 */ /* 0x004fe20000010000 */
[----:B0-----:R-:W-:-:S04]  /*1b10*/  SHF.R.U32.HI R10, RZ, 0x3, R0 ;  /* 0x00000003ff0a7819 */ /* 0x001fc80000011600 */
[----:B------:R-:W0:Y:S01]  /*1b20*/  SHFL.BFLY PT, R8, R7, 0x2, 0x1f ;  /* 0x0c401f0007087f89 */ /* 0x000e2200000e0000 */
[----:B------:R-:W-:Y:S02]  /*1b30*/  LOP3.LUT R5, R0, 0x1f, RZ, 0xc0, !PT ;  /* 0x0000001f00057812 */ /* 0x000fe400078ec0ff */
[----:B------:R-:W-:Y:S01]  /*1b40*/  LOP3.LUT R10, R10, 0x7c, RZ, 0xc0, !PT ;  /* 0x0000007c0a0a7812 */ /* 0x000fe200078ec0ff */
[----:B0-----:R-:W-:Y:S01]  /*1b50*/  FADD.FTZ R8, R7, R8 ;  /* 0x0000000807087221 */ /* 0x001fe20000010000 */
[----:B------:R-:W-:-:S04]  /*1b60*/  LEA R7, R5, UR4, 0x2 ;  /* 0x0000000405077c11 */ /* 0x000fc8000f8e10ff */
[----:B------:R-:W0:Y:S02]  /*1b70*/  SHFL.BFLY PT, R9, R8, 0x1, 0x1f ;  /* 0x0c201f0008097f89 */ /* 0x000e2400000e0000 */
[----:B0-----:R-:W-:-:S05]  /*1b80*/  FADD.FTZ R9, R8, R9 ;  /* 0x0000000908097221 */ /* 0x001fca0000010000 */
[----:B------:R-:W-:Y:S01]  /*1b90*/  @!P1 STS [R10+UR4+0x10], R9 ;  /* 0x000010090a009988 */ /* 0x000fe20008000804 */
[----:B------:R-:W-:Y:S01]  /*1ba0*/  BAR.SYNC.DEFER_BLOCKING 0x0 ;  /* 0x0000000000007b1d */ /* 0x000fe20000010000 */
[----:B------:R-:W-:Y:S01]  /*1bb0*/  ISETP.GT.U32.AND P1, PT, R0, 0x7f, PT ;  /* 0x0000007f0000780c */ /* 0x000fe20003f24070 */
[----:B------:R-:W-:-:S04]  /*1bc0*/  USHF.L.U32 UR4, UR9, 0x7, URZ ;  /* 0x0000000709047899 */ /* 0x000fc800080006ff */
[----:B------:R-:W-:Y:S02]  /*1bd0*/  USHF.R.S32.HI UR11, URZ, 0x1f, UR4 ;  /* 0x0000001fff0b7899 */ /* 0x000fe40008011404 */
[----:B------:R-:W-:-:S04]  /*1be0*/  IADD3 R12, P0, PT, R2, UR4, RZ ;  /* 0x00000004020c7c10 */ /* 0x000fc8000ff1e0ff */
[----:B------:R-:W-:Y:S01]  /*1bf0*/  LEA.HI.X.SX32 R14, R2, UR11, 0x1, P0 ;  /* 0x0000000b020e7c11 */ /* 0x000fe200080f0eff */
[----:B------:R-:W0:Y:S04]  /*1c00*/  @!P2 LDS R9, [R7+0x10] ;  /* 0x000010000709a984 */ /* 0x000e280000000800 */
[----:B0-----:R-:W0:Y:S02]  /*1c10*/  SHFL.BFLY PT, R6, R9, 0x2, 0x1f ;  /* 0x0c401f0009067f89 */ /* 0x001e2400000e0000 */
[----:B0-----:R-:W-:-:S05]  /*1c20*/  FADD.FTZ R6, R6, R9 ;  /* 0x0000000906067221 */ /* 0x001fca0000010000 */
[----:B------:R-:W0:Y:S02]  /*1c30*/  SHFL.BFLY PT, R5, R6, 0x1, 0x1f ;  /* 0x0c201f0006057f89 */ /* 0x000e2400000e0000 */
[----:B0-----:R-:W-:-:S06]  /*1c40*/  FADD.FTZ R5, R6, R5 ;  /* 0x0000000506057221 */ /* 0x001fcc0000010000 */
[----:B------:R-:W0:Y:S01]  /*1c50*/  SHFL.IDX PT, R5, R5, RZ, 0x1f ;  /* 0x00001fff05057589 */ /* 0x000e2200000e0000 */
[----:B------:R-:W-:Y:S05]  /*1c60*/  @P1 EXIT ;  /* 0x000000000000194d */ /* 0x000fea0003800000 */
[----:B------:R-:W-:Y:S01]  /*1c70*/  ISETP.GE.AND P0, PT, R4, 0x1, PT ;  /* 0x000000010400780c */ /* 0x000fe20003f06270 */
[----:B------:R-:W-:-:S12]  /*1c80*/  HFMA2 R16, -RZ, RZ, 0, 0 ;  /* 0x00000000ff107431 */ /* 0x000fd800000001ff */
[----:B------:R-:W-:Y:S05]  /*1c90*/  @!P0 BRA `(.L_x_20298) ;  /* 0x0000000800cc8947 */ /* 0x000fea0003800000 */
[----:B0-----:R-:W-:Y:S01]  /*1ca0*/  FADD.FTZ R5, R5, 9.9999999747524270788e-07 ;  /* 0x358637bd05057421 */ /* 0x001fe20000010000 */
[----:B------:R-:W-:Y:S01]  /*1cb0*/  ISETP.GE.U32.AND P1, PT, R4, 0xe01, PT ;  /* 0x00000e010400780c */ /* 0x000fe20003f26070 */
[----:B------:R-:W-:Y:S01]  /*1cc0*/  IMAD.U32 R15, RZ, RZ, UR8 ;  /* 0x00000008ff0f7e24 */ /* 0x000fe2000f8e00ff */
[----:B------:R-:W-:Y:S01]  /*1cd0*/  UIADD3 UR4, UPT, UPT, UR13, 0x20, URZ ;  /* 0x000000200d047890 */ /* 0x000fe2000fffe0ff */
[----:B------:R0:W2:Y:S01]  /*1ce0*/  MUFU.RCP R19, R5 ;  /* 0x0000000500137308 */ /* 0x0000a20000001000 */
[----:B------:R-:W-:Y:S02]  /*1cf0*/  IMAD.MOV.U32 R16, RZ, RZ, RZ ;  /* 0x000000ffff107224 */ /* 0x000fe400078e00ff */
[----:B------:R-:W-:Y:S01]  /*1d00*/  VIMNMX R15, PT, PT, R15, 0x1, !PT ;  /* 0x000000010f0f7848 */ /* 0x000fe20007fe0100 */
[----:B------:R-:W-:Y:S01]  /*1d10*/  ULEA UR4, UR12, UR4, 0x18 ;  /* 0x000000040c047291 */ /* 0x000fe2000f8ec0ff */
[----:B------:R-:W-:Y:S02]  /*1d20*/  IMAD.MOV.U32 R21, RZ, RZ, RZ ;  /* 0x000000ffff157224 */ /* 0x000fe400078e00ff */
[----:B------:R-:W-:Y:S01]  /*1d30*/  LOP3.LUT R23, R15, 0x7, RZ, 0xc0, !PT ;  /* 0x000000070f177812 */ /* 0x000fe200078ec0ff */
[----:B------:R-:W-:-:S03]  /*1d40*/  UIADD3 UR4, UPT, UPT, UR4, UR5, URZ ;  /* 0x0000000504047290 */ /* 0x000fc6000fffe0ff */
[----:B------:R-:W-:Y:S01]  /*1d50*/  ISETP.NE.AND P0, PT, R23, RZ, PT ;  /* 0x000000ff1700720c */ /* 0x000fe20003f05270 */
[----:B0-----:R-:W-:-:S12]  /*1d60*/  @!P1 BRA `(.L_x_20299) ;  /* 0x0000000400349947 */ /* 0x001fd80003800000 */
[----:B------:R-:W-:Y:S02]  /*1d70*/  LOP3.LUT R21, R15, 0x3ffff8, RZ, 0xc0, !PT ;  /* 0x003ffff80f157812 */ /* 0x000fe400078ec0ff */
[----:B-1----:R-:W-:Y:S01]  /*1d80*/  CS2R R16, SRZ ;  /* 0x0000000000107805 */ /* 0x002fe2000001ff00 */
[----:B------:R-:W0:Y:S06]  /*1d90*/  LDCU.64 UR10, c[0x0][0x398] ;  /* 0x00007300ff0a77ac */ /* 0x000e2c0008000a00 */
.L_x_20300:
[----:B------:R-:W-:-:S05]  /*1da0*/  IMAD R5, R17, 0x80, R0 ;  /* 0x0000008011057824 */ /* 0x000fca00078e0200 */
[----:B------:R-:W-:-:S04]  /*1db0*/  IADD3 R2, P1, PT, R5, R12, RZ ;  /* 0x0000000c05027210 */ /* 0x000fc80007f3e0ff */
[----:B------:R-:W-:Y:S02]  /*1dc0*/  IADD3.X R3, PT, PT, RZ, R14, RZ, P1, !PT ;  /* 0x0000000eff037210 */ /* 0x000fe40000ffe4ff */
[----:B0-----:R-:W-:-:S04]  /*1dd0*/  LEA R10, P1, R2, UR10, 0x1 ;  /* 0x0000000a020a7c11 */ /* 0x001fc8000f8208ff */
[----:B------:R-:W-:Y:S01]  /*1de0*/  LEA.HI.X R11, R2, UR11, R3, 0x1, P1 ;  /* 0x0000000b020b7c11 */ /* 0x000fe200088f0c03 */
[C---:B------:R-:W-:Y:S02]  /*1df0*/  VIADD R3, R5.reuse, 0x180 ;  /* 0x0000018005037836 */ /* 0x040fe40000000000 */
[C---:B------:R-:W-:Y:S02]  /*1e00*/  VIADD R7, R5.reuse, 0x200 ;  /* 0x0000020005077836 */ /* 0x040fe40000000000 */
[----:B------:R-:W-:Y:S01]  /*1e10*/  VIADD R9, R5, 0x280 ;  /* 0x0000028005097836 */ /* 0x000fe20000000000 */
[-C--:B------:R-:W-:Y:S01]  /*1e20*/  IADD3 R8, P1, PT, R3, R12.reuse, RZ ;  /* 0x0000000c03087210 */ /* 0x080fe20007f3e0ff */
[----:B------:R-:W3:Y:S01]  /*1e30*/  LDG.E.U16.CONSTANT R20, desc[UR6][R10.64] ;  /* 0x000000060a147981 */ /* 0x000ee2000c1e9500 */
[----:B------:R-:W-:-:S03]  /*1e40*/  IADD3 R3, P2, PT, R7, R12, RZ ;  /* 0x0000000c07037210 */ /* 0x000fc60007f5e0ff */
[--C-:B------:R-:W-:Y:S01]  /*1e50*/  IMAD.X R7, RZ, RZ, R14.reuse, P1 ;  /* 0x000000ffff077224 */ /* 0x100fe200008e060e */
[C---:B------:R-:W-:Y:S01]  /*1e60*/  LEA R6, P1, R8.reuse, UR10, 0x1 ;  /* 0x0000000a08067c11 */ /* 0x040fe2000f8208ff */
[----:B------:R-:W4:Y:S01]  /*1e70*/  LDG.E.U16.CONSTANT R18, desc[UR6][R10.64+0x100] ;  /* 0x000100060a127981 */ /* 0x000f22000c1e9500 */
[----:B------:R-:W-:Y:S02]  /*1e80*/  IADD3.X R4, PT, PT, RZ, R14, RZ, P2, !PT ;  /* 0x0000000eff047210 */ /* 0x000fe400017fe4ff */
[----:B------:R-:W-:Y:S01]  /*1e90*/  LEA.HI.X R7, R8, UR11, R7, 0x1, P1 ;  /* 0x0000000b08077c11 */ /* 0x000fe200088f0c07 */
[----:B------:R-:W-:Y:S01]  /*1ea0*/  VIADD R25, R5, 0x380 ;  /* 0x0000038005197836 */ /* 0x000fe20000000000 */
[-C--:B------:R-:W-:Y:S01]  /*1eb0*/  IADD3 R8, P1, PT, R9, R12.reuse, RZ ;  /* 0x0000000c09087210 */ /* 0x080fe20007f3e0ff */
[----:B------:R-:W-:Y:S01]  /*1ec0*/  VIADD R9, R5, 0x300 ;  /* 0x0000030005097836 */ /* 0x000fe20000000000 */
[C---:B------:R-:W-:Y:S01]  /*1ed0*/  LEA R2, P2, R3.reuse, UR10, 0x1 ;  /* 0x0000000a03027c11 */ /* 0x040fe2000f8408ff */
[----:B------:R0:W5:Y:S02]  /*1ee0*/  LDG.E.U16.CONSTANT R22, desc[UR6][R10.64+0x200] ;  /* 0x000200060a167981 */ /* 0x000164000c1e9500 */
[----:B------:R-:W-:Y:S01]  /*1ef0*/  IMAD.X R5, RZ, RZ, R14, P1 ;  /* 0x000000ffff057224 */ /* 0x000fe200008e060e */
[----:B------:R-:W-:Y:S01]  /*1f00*/  LEA.HI.X R3, R3, UR11, R4, 0x1, P2 ;  /* 0x0000000b03037c11 */ /* 0x000fe200090f0c04 */
[----:B------:R1:W5:Y:S01]  /*1f10*/  LDG.E.U16.CONSTANT R6, desc[UR6][R6.64] ;  /* 0x0000000606067981 */ /* 0x000362000c1e9500 */
[----:B------:R-:W-:-:S02]  /*1f20*/  IADD3 R9, P2, PT, R9, R12, RZ ;  /* 0x0000000c09097210 */ /* 0x000fc40007f5e0ff */
[C---:B------:R-:W-:Y:S01]  /*1f30*/  LEA R4, P1, R8.reuse, UR10, 0x1 ;  /* 0x0000000a08047c11 */ /* 0x040fe2000f8208ff */
[----:B------:R2:W5:Y:S02]  /*1f40*/  LDG.E.U16.CONSTANT R2, desc[UR6][R2.64] ;  /* 0x0000000602027981 */ /* 0x000564000c1e9500 */
[----:B------:R-:W-:Y:S01]  /*1f50*/  IMAD.X R24, RZ, RZ, R14, P2 ;  /* 0x000000ffff187224 */ /* 0x000fe200010e060e */
[----:B------:R-:W-:Y:S02]  /*1f60*/  LEA.HI.X R5, R8, UR11, R5, 0x1, P1 ;  /* 0x0000000b08057c11 */ /* 0x000fe400088f0c05 */
[----:B------:R-:W-:Y:S02]  /*1f70*/  LEA R8, P1, R9, UR10, 0x1 ;  /* 0x0000000a09087c11 */ /* 0x000fe4000f8208ff */
[----:B------:R-:W-:Y:S01]  /*1f80*/  IADD3 R25, P3, PT, R25, R12, RZ ;  /* 0x0000000c19197210 */ /* 0x000fe20007f7e0ff */
[----:B------:R2:W5:Y:S01]  /*1f90*/  LDG.E.U16.CONSTANT R4, desc[UR6][R4.64] ;  /* 0x0000000604047981 */ /* 0x000562000c1e9500 */
[----:B------:R-:W-:-:S02]  /*1fa0*/  LEA.HI.X R9, R9, UR11, R24, 0x1, P1 ;  /* 0x0000000b09097c11 */ /* 0x000fc400088f0c18 */
[----:B------:R-:W-:Y:S02]  /*1fb0*/  IADD3.X R24, PT, PT, RZ, R14, RZ, P3, !PT ;  /* 0x0000000eff187210 */ /* 0x000fe40001ffe4ff */
[C---:B0-----:R-:W-:Y:S01]  /*1fc0*/  LEA R10, P1, R25.reuse, UR10, 0x1 ;  /* 0x0000000a190a7c11 */ /* 0x041fe2000f8208ff */
[----:B------:R0:W5:Y:S03]  /*1fd0*/  LDG.E.U16.CONSTANT R8, desc[UR6][R8.64] ;  /* 0x0000000608087981 */ /* 0x000166000c1e9500 */
[----:B------:R-:W-:-:S05]  /*1fe0*/  LEA.HI.X R11, R25, UR11, R24, 0x1, P1 ;  /* 0x0000000b190b7c11 */ /* 0x000fca00088f0c18 */
[----:B------:R0:W5:Y:S01]  /*1ff0*/  LDG.E.U16.CONSTANT R10, desc[UR6][R10.64] ;  /* 0x000000060a0a7981 */ /* 0x000162000c1e9500 */
[----:B------:R-:W-:-:S05]  /*2000*/  LEA R26, R17, UR4, 0x2 ;  /* 0x00000004111a7c11 */ /* 0x000fca000f8e10ff */
[----:B------:R-:W3:Y:S04]  /*2010*/  LDS R27, [R26] ;  /* 0x000000001a1b7984 */ /* 0x000ee80000000800 */
[----:B------:R-:W4:Y:S04]  /*2020*/  LDS R25, [R26+0x4] ;  /* 0x000004001a197984 */ /* 0x000f280000000800 */
[----:B------:R-:W5:Y:S04]  /*2030*/  LDS R24, [R26+0x8] ;  /* 0x000008001a187984 */ /* 0x000f680000000800 */
[----:B-1----:R-:W1:Y:S04]  /*2040*/  LDS R7, [R26+0xc] ;  /* 0x00000c001a077984 */ /* 0x002e680000000800 */
[----:B--2---:R-:W2:Y:S04]  /*2050*/  LDS R3, [R26+0x10] ;  /* 0x000010001a037984 */ /* 0x004ea80000000800 */
[----:B------:R-:W2:Y:S04]  /*2060*/  LDS R5, [R26+0x14] ;  /* 0x000014001a057984 */ /* 0x000ea80000000800 */
[----:B0-----:R-:W0:Y:S04]  /*2070*/  LDS R9, [R26+0x18] ;  /* 0x000018001a097984 */ /* 0x001e280000000800 */
[----:B------:R-:W0:Y:S01]  /*2080*/  LDS R11, [R26+0x1c] ;  /* 0x00001c001a0b7984 */ /* 0x000e220000000800 */
[----:B------:R-:W-:-:S05]  /*2090*/  VIADD R17, R17, 0x8 ;  /* 0x0000000811117836 */ /* 0x000fca0000000000 */
[----:B------:R-:W-:Y:S01]  /*20a0*/  ISETP.NE.AND P1, PT, R17, R21, PT ;  /* 0x000000151100720c */ /* 0x000fe20003f25270 */
[----:B---3--:R-:W-:-:S04]  /*20b0*/  IMAD.U32 R20, R20, 0x10000, RZ ;  /* 0x0001000014147824 */ /* 0x008fc800078e00ff */
[----:B------:R-:W-:Y:S01]  /*20c0*/  FMUL.FTZ R27, R20, R27 ;  /* 0x0000001b141b7220 */ /* 0x000fe20000410000 */
[----:B----4-:R-:W-:-:S03]  /*20d0*/  IMAD.U32 R18, R18, 0x10000, RZ ;  /* 0x0001000012127824 */ /* 0x010fc600078e00ff */
[----:B------:R-:W-:Y:S01]  /*20e0*/  FFMA.FTZ R16, R27, R19, R16 ;  /* 0x000000131b107223 */ /* 0x000fe20000010010 */
[----:B------:R-:W-:Y:S01]  /*20f0*/  FMUL.FTZ R25, R18, R25 ;  /* 0x0000001912197220 */ /* 0x000fe20000410000 */
[----:B-----5:R-:W-:-:S03]  /*2100*/  IMAD.U32 R27, R22, 0x10000, RZ ;  /* 0x00010000161b7824 */ /* 0x020fc600078e00ff */
[-C--:B------:R-:W-:Y:S01]  /*2110*/  FFMA.FTZ R16, R25, R19.reuse, R16 ;  /* 0x0000001319107223 */ /* 0x080fe20000010010 */
[----:B------:R-:W-:Y:S01]  /*2120*/  FMUL.FTZ R27, R27, R24 ;  /* 0x000000181b1b7220 */ /* 0x000fe20000410000 */
[----:B------:R-:W-:Y:S01]  /*2130*/  IMAD.U32 R6, R6, 0x10000, RZ ;  /* 0x0001000006067824 */ /* 0x000fe200078e00ff */
[----:B------:R-:W-:Y:S02]  /*2140*/  SHF.L.U32 R2, R2, 0x10, RZ ;  /* 0x0000001002027819 */ /* 0x000fe400000006ff */
[----:B------:R-:W-:Y:S01]  /*2150*/  FFMA.FTZ R16, R27, R19, R16 ;  /* 0x000000131b107223 */ /* 0x000fe20000010010 */
[----:B-1----:R-:W-:Y:S02]  /*2160*/  FMUL.FTZ R7, R6, R7 ;  /* 0x0000000706077220 */ /* 0x002fe40000410000 */
[----:B--2---:R-:W-:Y:S02]  /*2170*/  FMUL.FTZ R3, R2, R3 ;  /* 0x0000000302037220 */ /* 0x004fe40000410000 */
[----:B------:R-:W-:Y:S01]  /*2180*/  FFMA.FTZ R16, R7, R19, R16 ;  /* 0x0000001307107223 */ /* 0x000fe20000010010 */
[----:B------:R-:W-:-:S03]  /*2190*/  IMAD.U32 R4, R4, 0x10000, RZ ;  /* 0x0001000004047824 */ /* 0x000fc600078e00ff */
[----:B------:R-:W-:Y:S01]  /*21a0*/  FFMA.FTZ R16, R3, R19, R16 ;  /* 0x0000001303107223 */ /* 0x000fe20000010010 */
[----:B------:R-:W-:Y:S01]  /*21b0*/  FMUL.FTZ R5, R4, R5 ;  /* 0x0000000504057220 */ /* 0x000fe20000410000 */
[----:B------:R-:W-:-:S03]  /*21c0*/  IMAD.U32 R8, R8, 0x10000, RZ ;  /* 0x0001000008087824 */ /* 0x000fc600078e00ff */
[----:B------:R-:W-:Y:S01]  /*21d0*/  FFMA.FTZ R16, R5, R19, R16 ;  /* 0x0000001305107223 */ /* 0x000fe20000010010 */
[----:B0-----:R-:W-:Y:S01]  /*21e0*/  FMUL.FTZ R9, R8, R9 ;  /* 0x0000000908097220 */ /* 0x001fe20000410000 */
[----:B------:R-:W-:-:S03]  /*21f0*/  IMAD.U32 R10, R10, 0x10000, RZ ;  /* 0x000100000a0a7824 */ /* 0x000fc600078e00ff */
[----:B------:R-:W-:Y:S01]  /*2200*/  FFMA.FTZ R16, R9, R19, R16 ;  /* 0x0000001309107223 */ /* 0x000fe20000010010 */
[----:B------:R-:W-:-:S04]  /*2210*/  FMUL.FTZ R11, R10, R11 ;  /* 0x0000000b0a0b7220 */ /* 0x000fc80000410000 */
[----:B------:R-:W-:Y:S01]  /*2220*/  FFMA.FTZ R16, R11, R19, R16 ;  /* 0x000000130b107223 */ /* 0x000fe20000010010 */
[----:B------:R-:W-:Y:S06]  /*2230*/  @P1 BRA `(.L_x_20300) ;  /* 0xfffffff800d81947 */ /* 0x000fec000383ffff */
.L_x_20299:
[----:B------:R-:W-:Y:S05]  /*2240*/  @!P0 BRA `(.L_x_20298) ;  /* 0x0000000400608947 */ /* 0x000fea0003800000 */
[----:B------:R-:W-:Y:S02]  /*2250*/  ISETP.GE.U32.AND P1, PT, R23, 0x4, PT ;  /* 0x000000041700780c */ /* 0x000fe40003f26070 */
[----:B-1----:R-:W-:-:S04]  /*2260*/  LOP3.LUT R18, R15, 0x3, RZ, 0xc0, !PT ;  /* 0x000000030f127812 */ /* 0x002fc800078ec0ff */
[----:B------:R-:W-:-:S07]  /*2270*/  ISETP.NE.AND P0, PT, R18, RZ, PT ;  /* 0x000000ff1200720c */ /* 0x000fce0003f05270 */
[----:B------:R-:W-:Y:S06]  /*2280*/  @!P1 BRA `(.L_x_20301) ;  /* 0x0000000000ac9947 */ /* 0x000fec0003800000 */
[----:B------:R-:W0:Y:S01]  /*2290*/  LDCU.64 UR10, c[0x0][0x398] ;  /* 0x00007300ff0a77ac */ /* 0x000e220008000a00 */
[----:B------:R-:W-:-:S04]  /*22a0*/  LEA R3, R21, R0, 0x7 ;  /* 0x0000000015037211 */ /* 0x000fc800078e38ff */
[C---:B------:R-:W-:Y:S01]  /*22b0*/  IADD3 R6, P1, PT, R3.reuse, R12, RZ ;  /* 0x0000000c03067210 */ /* 0x040fe20007f3e0ff */
[C---:B------:R-:W-:Y:S01]  /*22c0*/  VIADD R5, R3.reuse, 0x80 ;  /* 0x0000008003057836 */ /* 0x040fe20000000000 */
[----:B------:R-:W-:-:S03]  /*22d0*/  IADD3 R7, PT, PT, R3, 0x180, RZ ;  /* 0x0000018003077810 */ /* 0x000fc60007ffe0ff */
[----:B------:R-:W-:Y:S01]  /*22e0*/  IMAD.X R9, RZ, RZ, R14, P1 ;  /* 0x000000ffff097224 */ /* 0x000fe200008e060e */
[----:B------:R-:W-:Y:S01]  /*22f0*/  IADD3 R4, P2, PT, R5, R12, RZ ;  /* 0x0000000c05047210 */ /* 0x000fe20007f5e0ff */
[----:B------:R-:W-:-:S04]  /*2300*/  VIADD R5, R3, 0x100 ;  /* 0x0000010003057836 */ /* 0x000fc80000000000 */
[--C-:B------:R-:W-:Y:S01]  /*2310*/  IMAD.X R11, RZ, RZ, R14.reuse, P2 ;  /* 0x000000ffff0b7224 */ /* 0x100fe200010e060e */
[-C--:B------:R-:W-:Y:S02]  /*2320*/  IADD3 R5, P3, PT, R5, R12.reuse, RZ ;  /* 0x0000000c05057210 */ /* 0x080fe40007f7e0ff */
[----:B0-----:R-:W-:Y:S02]  /*2330*/  LEA R8, P1, R6, UR10, 0x1 ;  /* 0x0000000a06087c11 */ /* 0x001fe4000f8208ff */
[----:B------:R-:W-:Y:S02]  /*2340*/  LEA R2, P2, R4, UR10, 0x1 ;  /* 0x0000000a04027c11 */ /* 0x000fe4000f8408ff */
[----:B------:R-:W-:Y:S01]  /*2350*/  LEA.HI.X R9, R6, UR11, R9, 0x1, P1 ;  /* 0x0000000b06097c11 */ /* 0x000fe200088f0c09 */
[----:B------:R-:W-:Y:S01]  /*2360*/  IMAD.X R6, RZ, RZ, R14, P3 ;  /* 0x000000ffff067224 */ /* 0x000fe200018e060e */
[----:B------:R-:W-:Y:S02]  /*2370*/  LEA.HI.X R3, R4, UR11, R11, 0x1, P2 ;  /* 0x0000000b04037c11 */ /* 0x000fe400090f0c0b */
        /* <DEDUP_REMOVED lines=22> */
[----:B------:R-:W-:Y:S01]  /*24e0*/  FFMA.FTZ R16, R17, R19, R16 ;  /* 0x0000001311107223 */ /* 0x000fe20000010010 */
[----:B------:R-:W-:Y:S02]  /*24f0*/  IMAD.U32 R6, R6, 0x10000, RZ ;  /* 0x0001000006067824 */ /* 0x000fe400078e00ff */
[----:B0-----:R-:W-:Y:S02]  /*2500*/  FMUL.FTZ R9, R4, R9 ;  /* 0x0000000904097220 */ /* 0x001fe40000410000 */
[----:B------:R-:W-:Y:S02]  /*2510*/  FMUL.FTZ R23, R6, R23 ;  /* 0x0000001706177220 */ /* 0x000fe40000410000 */
[----:B------:R-:W-:-:S04]  /*2520*/  FFMA.FTZ R16, R9, R19, R16 ;  /* 0x0000001309107223 */ /* 0x000fc80000010010 */
[----:B------:R-:W-:-:S07]  /*2530*/  FFMA.FTZ R16, R23, R19, R16 ;  /* 0x0000001317107223 */ /* 0x000fce0000010010 */
.L_x_20301:
[----:B------:R-:W-:Y:S05]  /*2540*/  @!P0 BRA `(.L_x_20298) ;  /* 0x0000000000a08947 */ /* 0x000fea0003800000 */
[----:B------:R-:W-:Y:S02]  /*2550*/  ISETP.NE.AND P1, PT, R18, 0x1, PT ;  /* 0x000000011200780c */ /* 0x000fe40003f25270 */
[----:B------:R-:W-:-:S04]  /*2560*/  LOP3.LUT R15, R15, 0x1, RZ, 0xc0, !PT ;  /* 0x000000010f0f7812 */ /* 0x000fc800078ec0ff */
[----:B------:R-:W-:-:S07]  /*2570*/  ISETP.NE.U32.AND P0, PT, R15, 0x1, PT ;  /* 0x000000010f00780c */ /* 0x000fce0003f05070 */
[----:B------:R-:W-:Y:S06]  /*2580*/  @!P1 BRA `(.L_x_20302) ;  /* 0x00000000005c9947 */ /* 0x000fec0003800000 */
[----:B------:R-:W0:Y:S01]  /*2590*/  LDCU.64 UR10, c[0x0][0x398] ;  /* 0x00007300ff0a77ac */ /* 0x000e220008000a00 */
[----:B------:R-:W-:-:S04]  /*25a0*/  IMAD R3, R21, 0x80, R0 ;  /* 0x0000008015037824 */ /* 0x000fc800078e0200 */
[C---:B------:R-:W-:Y:S01]  /*25b0*/  VIADD R5, R3.reuse, 0x80 ;  /* 0x0000008003057836 */ /* 0x040fe20000000000 */
[----:B------:R-:W-:-:S04]  /*25c0*/  IADD3 R4, P1, PT, R3, R12, RZ ;  /* 0x0000000c03047210 */ /* 0x000fc80007f3e0ff */
[----:B------:R-:W-:Y:S02]  /*25d0*/  IADD3.X R3, PT, PT, RZ, R14, RZ, P1, !PT ;  /* 0x0000000eff037210 */ /* 0x000fe40000ffe4ff */
[----:B------:R-:W-:-:S05]  /*25e0*/  IADD3 R5, P2, PT, R5, R12, RZ ;  /* 0x0000000c05057210 */ /* 0x000fca0007f5e0ff */
        /* <DEDUP_REMOVED lines=13> */
[----:B----4-:R-:W-:-:S03]  /*26c0*/  IMAD.U32 R6, R4, 0x10000, RZ ;  /* 0x0001000004067824 */ /* 0x010fc600078e00ff */
[----:B--2---:R-:W-:Y:S01]  /*26d0*/  FFMA.FTZ R16, R9, R19, R16 ;  /* 0x0000001309107223 */ /* 0x004fe20000010010 */
[----:B-1----:R-:W-:-:S04]  /*26e0*/  FMUL.FTZ R11, R6, R11 ;  /* 0x0000000b060b7220 */ /* 0x002fc80000410000 */
[----:B------:R-:W-:-:S07]  /*26f0*/  FFMA.FTZ R16, R11, R19, R16 ;  /* 0x000000130b107223 */ /* 0x000fce0000010010 */
.L_x_20302:
[----:B------:R-:W-:Y:S05]  /*2700*/  @P0 BRA `(.L_x_20298) ;  /* 0x0000000000300947 */ /* 0x000fea0003800000 */
[----:B------:R-:W0:Y:S01]  /*2710*/  LDCU.64 UR10, c[0x0][0x398] ;  /* 0x00007300ff0a77ac */ /* 0x000e220008000a00 */
[----:B------:R-:W-:-:S04]  /*2720*/  LEA R3, R21, R0, 0x7 ;  /* 0x0000000015037211 */ /* 0x000fc800078e38ff */
        /* <DEDUP_REMOVED lines=10> */
.L_x_20298:
[----:B------:R-:W3:Y:S01]  /*27d0*/  LDC.64 R2, c[0x0][0x380] ;  /* 0x0000e000ff027b82 */ /* 0x000ee20000000a00 */
[----:B------:R-:W-:Y:S01]  /*27e0*/  IMAD.U32 R13, R13, 0x80, R0 ;  /* 0x000000800d0d7824 */ /* 0x000fe200078e0000 */
[----:B------:R-:W-:-:S03]  /*27f0*/  F2FP.BF16.F32.PACK_AB R16, RZ, R16 ;  /* 0x00000010ff10723e */ /* 0x000fc600000010ff */
[----:B---3--:R-:W-:-:S05]  /*2800*/  IMAD.WIDE.U32 R2, R13, 0x2, R2 ;  /* 0x000000020d027825 */ /* 0x008fca00078e0002 */
[----:B------:R-:W-:Y:S01]  /*2810*/  STG.E.U16 desc[UR6][R2.64], R16 ;  /* 0x0000001002007986 */ /* 0x000fe2000c101506 */
[----:B------:R-:W-:Y:S05]  /*2820*/  EXIT ;  /* 0x000000000000794d */ /* 0x000fea0003800000 */
.L_x_20303:
        /* <DEDUP_REMOVED lines=13> */
.L_x_27530:


//--------------------- .text._ZN4vllm25paged_attention_v2_kernelI13__nv_bfloat16S1_Li128ELi8ELi128ELNS_18Fp8KVCacheDataTypeE0ELb1ELi512EEEvPfS3_PT_PKS4_PKT0_SA_ifPKiSC_iPKfiiiSE_SE_iiiii --------------------------
	.section	.text._ZN4vllm25paged_attention_v2_kernelI13__nv_bfloat16S1_Li128ELi8ELi128ELNS_18Fp8KVCacheDataTypeE0ELb1ELi512EEEvPfS3_PT_PKS4_PKT0_SA_ifPKiSC_iPKfiiiSE_SE_iiiii,"ax",@progbits
	.align	128
        .global         _ZN4vllm25paged_attention_v2_kernelI13__nv_bfloat16S1_Li128ELi8ELi128ELNS_18Fp8KVCacheDataTypeE0ELb1ELi512EEEvPfS3_PT_PKS4_PKT0_SA_ifPKiSC_iPKfiiiSE_SE_iiiii
        .type           _ZN4vllm25paged_attention_v2_kernelI13__nv_bfloat16S1_Li128ELi8ELi128ELNS_18Fp8KVCacheDataTypeE0ELb1ELi512EEEvPfS3_PT_PKS4_PKT0_SA_ifPKiSC_iPKfiiiSE_SE_iiiii,@function
        .size           _ZN4vllm25paged_attention_v2_kernelI13__nv_bfloat16S1_Li128ELi8ELi128ELNS_18Fp8KVCacheDataTypeE0ELb1ELi512EEEvPfS3_PT_PKS4_PKT0_SA_ifPKiSC_iPKfiiiSE_SE_iiiii,(.L_x_27531 - _ZN4vllm25paged_attention_v2_kernelI13__nv_bfloat16S1_Li128ELi8ELi128ELNS_18Fp8KVCacheDataTypeE0ELb1ELi512EEEvPfS3_PT_PKS4_PKT0_SA_ifPKiSC_iPKfiiiSE_SE_iiiii)
        .other          _ZN4vllm25paged_attention_v2_kernelI13__nv_bfloat16S1_Li128ELi8ELi128ELNS_18Fp8KVCacheDataTypeE0ELb1ELi512EEEvPfS3_PT_PKS4_PKT0_SA_ifPKiSC_iPKfiiiSE_SE_iiiii,@"STO_CUDA_ENTRY STV_DEFAULT"
_ZN4vllm25paged_attention_v2_kernelI13__nv_bfloat16S1_Li128ELi8ELi128ELNS_18Fp8KVCacheDataTypeE0ELb1ELi512EEEvPfS3_PT_PKS4_PKT0_SA_ifPKiSC_iPKfiiiSE_SE_iiiii:
.text._ZN4vllm25paged_attention_v2_kernelI13__nv_bfloat16S1_Li128ELi8ELi128ELNS_18Fp8KVCacheDataTypeE0ELb1ELi512EEEvPfS3_PT_PKS4_PKT0_SA_ifPKiSC_iPKfiiiSE_SE_iiiii:
        /* <DEDUP_REMOVED lines=44> */
[----:B------:R-:W3:Y:S01]  /*02c0*/  @UP0 LDCU.64 UR4, c[0x0][0x3d0] ;  /* 0x00007a00ff0407ac */ /* 0x000ee20008000a00 */
[----:B----4-:R-:W-:Y:S01]  /*02d0*/  @!P0 LEA R2, P1, R3, R6, 0x1 ;  /* 0x0000000603028211 */ /* 0x010fe200078208ff */
[----:B-1----:R-:W-:-:S03]  /*02e0*/  VIADD R6, R0, 0xffffffe ;  /* 0x0ffffffe00067836 */ /* 0x002fc60000000000 */
[----:B------:R-:W-:Y:S02]  /*02f0*/  @!P0 LEA.HI.X R3, R3, R7, R4, 0x1, P1 ;  /* 0x0000000703038211 */ /* 0x000fe400008f0c04 */
[----:B------:R1:W4:Y:S03]  /*0300*/  F2I.FTZ.U32.TRUNC.NTZ R7, R6 ;  /* 0x0000000600077305 */ /* 0x000326000021f000 */
[----:B------:R2:W4:Y:S01]  /*0310*/  @!P0 LDG.E.CONSTANT R2, desc[UR12][R2.64] ;  /* 0x0000000c02028981 */ /* 0x000522000c1e9900 */
[----:B---3--:R-:W-:Y:S01]  /*0320*/  @UP0 UIMAD.WIDE.U32 UR4, UR18, 0x4, UR4 ;  /* 0x00000004120408a5 */ /* 0x008fe2000f8e0004 */
[----:B------:R-:W-:Y:S01]  /*0330*/  PLOP3.LUT P1, PT, PT, PT, UP0, 0x80, 0x8 ;  /* 0x000000000008781c */ /* 0x000fe20003f2f008 */
[----:B------:R-:W-:Y:S01]  /*0340*/  HFMA2 R0, -RZ, RZ, 0, 0 ;  /* 0x00000000ff007431 */ /* 0x000fe200000001ff */
[----:B-1----:R-:W-:-:S03]  /*0350*/  MOV R6, RZ ;  /* 0x000000ff00067202 */ /* 0x002fc60000000f00 */
[----:B------:R-:W-:Y:S02]  /*0360*/  IMAD.U32 R4, RZ, RZ, UR4 ;  /* 0x00000004ff047e24 */ /* 0x000fe4000f8e00ff */
[----:B------:R-:W-:Y:S01]  /*0370*/  IMAD.U32 R5, RZ, RZ, UR5 ;  /* 0x00000005ff057e24 */ /* 0x000fe2000f8e00ff */
[----:B--2---:R-:W-:Y:S01]  /*0380*/  IABS R3, UR21 ;  /* 0x0000001500037c13 */ /* 0x004fe20008000000 */
[----:B----4-:R-:W-:-:S04]  /*0390*/  IMAD.MOV R9, RZ, RZ, -R7 ;  /* 0x000000ffff097224 */ /* 0x010fc800078e0a07 */
[----:B------:R1:W5:Y:S01]  /*03a0*/  @P1 LDG.E.CONSTANT R0, desc[UR12][R4.64] ;  /* 0x0000000c04001981 */ /* 0x000362000c1e9900 */
[----:B------:R-:W-:-:S04]  /*03b0*/  IMAD R9, R9, R8, RZ ;  /* 0x0000000809097224 */ /* 0x000fc800078e02ff */
[----:B------:R-:W-:-:S06]  /*03c0*/  IMAD.HI.U32 R6, R7, R9, R6 ;  /* 0x0000000907067227 */ /* 0x000fcc00078e0006 */
[----:B------:R-:W-:-:S05]  /*03d0*/  IMAD.HI.U32 R6, R6, R3, RZ ;  /* 0x0000000306067227 */ /* 0x000fca00078e00ff */
[----:B------:R-:W-:-:S13]  /*03e0*/  R2UR UR4, R6 ;  /* 0x00000000060472ca */ /* 0x000fda00000e0000 */
[----:B------:R-:W-:-:S04]  /*03f0*/  IMAD R6, RZ, RZ, -UR4 ;  /* 0x80000004ff067e24 */ /* 0x000fc8000f8e02ff */
[----:B------:R-:W-:-:S05]  /*0400*/  IMAD R3, R8, R6, R3 ;  /* 0x0000000608037224 */ /* 0x000fca00078e0203 */
[----:B------:R-:W-:Y:S01]  /*0410*/  ISETP.GT.U32.AND P1, PT, R8, R3, PT ;  /* 0x000000030800720c */ /* 0x000fe20003f24070 */
[----:B------:R-:W-:-:S12]  /*0420*/  IMAD.U32 R6, RZ, RZ, UR4 ;  /* 0x00000004ff067e24 */ /* 0x000fd8000f8e00ff */
[----:B------:R-:W-:Y:S01]  /*0430*/  @!P1 IADD3 R6, PT, PT, R6, 0x1, RZ ;  /* 0x0000000106069810 */ /* 0x000fe20007ffe0ff */
[----:B------:R-:W-:-:S03]  /*0440*/  @!P1 IMAD.IADD R3, R3, 0x1, -R8 ;  /* 0x0000000103039824 */ /* 0x000fc600078e0a08 */
[----:B------:R-:W-:Y:S02]  /*0450*/  @!P1 R2UR UR4, R6 ;  /* 0x00000000060492ca */ /* 0x000fe400000e0000 */
[----:B------:R-:W-:Y:S01]  /*0460*/  ISETP.GE.U32.AND P1, PT, R3, R8, PT ;  /* 0x000000080300720c */ /* 0x000fe20003f26070 */
[----:B------:R-:W-:-:S10]  /*0470*/  ULOP3.LUT UR5, UR21, UR10, URZ, 0x3c, !UPT ;  /* 0x0000000a15057292 */ /* 0x000fd4000f8e3cff */
[----:B------:R-:W-:-:S05]  /*0480*/  IMAD.U32 R3, RZ, RZ, UR4 ;  /* 0x00000004ff037e24 */ /* 0x000fca000f8e00ff */
[----:B------:R-:W-:-:S04]  /*0490*/  @P1 IADD3 R3, PT, PT, R3, 0x1, RZ ;  /* 0x0000000103031810 */ /* 0x000fc80007ffe0ff */
[----:B------:R-:W-:Y:S01]  /*04a0*/  @P1 R2UR UR4, R3 ;  /* 0x00000000030412ca */ /* 0x000fe200000e0000 */
[----:B------:R-:W-:Y:S02]  /*04b0*/  UISETP.GE.AND UP1, UPT, UR5, URZ, UPT ;  /* 0x000000ff0500728c */ /* 0x000fe4000bf26270 */
[----:B------:R-:W-:-:S10]  /*04c0*/  UISETP.NE.AND UP0, UPT, UR10, URZ, UPT ;  /* 0x000000ff0a00728c */ /* 0x000fd4000bf05270 */
[----:B------:R-:W-:Y:S02]  /*04d0*/  UMOV UR14, UR4 ;  /* 0x00000004000e7c82 */ /* 0x000fe40008000000 */
[----:B------:R-:W-:Y:S02]  /*04e0*/  @!UP1 UIADD3 UR14, UPT, UPT, URZ, -UR14, URZ ;  /* 0x8000000eff0e9290 */ /* 0x000fe4000fffe0ff */
[----:B------:R-:W-:Y:S01]  /*04f0*/  @!UP0 ULOP3.LUT UR14, URZ, UR10, URZ, 0x33, !UPT ;  /* 0x0000000aff0e8292 */ /* 0x000fe2000f8e33ff */
[----:B------:R-:W-:-:S05]  /*0500*/  IMAD.U32 R3, RZ, RZ, UR29 ;  /* 0x0000001dff037e24 */ /* 0x000fca000f8e00ff */
[----:B------:R-:W-:Y:S01]  /*0510*/  IMAD.U32 R9, RZ, RZ, UR14 ;  /* 0x0000000eff097e24 */ /* 0x000fe2000f8e00ff */
[----:B------:R-:W-:-:S04]  /*0520*/  IABS R14, R3 ;  /* 0x00000003000e7213 */ /* 0x000fc80000000000 */
[----:B------:R-:W-:-:S04]  /*0530*/  IABS R10, R9 ;  /* 0x00000009000a7213 */ /* 0x000fc80000000000 */
[----:B------:R-:W2:Y:S08]  /*0540*/  I2F.RP R3, R10 ;  /* 0x0000000a00037306 */ /* 0x000eb00000209400 */
[----:B------:R-:W3:Y:S08]  /*0550*/  I2F.RP R8, R14 ;  /* 0x0000000e00087306 */ /* 0x000ef00000209400 */
[----:B--2---:R-:W1:Y:S08]  /*0560*/  MUFU.RCP R3, R3 ;  /* 0x0000000300037308 */ /* 0x004e700000001000 */
[----:B---3--:R-:W2:Y:S01]  /*0570*/  MUFU.RCP R8, R8 ;  /* 0x0000000800087308 */ /* 0x008ea20000001000 */
[----:B-1----:R-:W-:-:S07]  /*0580*/  IADD3 R4, PT, PT, R3, 0xffffffe, RZ ;  /* 0x0ffffffe03047810 */ /* 0x002fce0007ffe0ff */
[----:B------:R1:W3:Y:S01]  /*0590*/  F2I.FTZ.U32.TRUNC.NTZ R5, R4 ;  /* 0x0000000400057305 */ /* 0x0002e2000021f000 */
[----:B--2---:R-:W-:-:S07]  /*05a0*/  VIADD R6, R8, 0xffffffe ;  /* 0x0ffffffe08067836 */ /* 0x004fce0000000000 */
[----:B------:R2:W4:Y:S01]  /*05b0*/  F2I.FTZ.U32.TRUNC.NTZ R7, R6 ;  /* 0x0000000600077305 */ /* 0x000522000021f000 */
[----:B-1----:R-:W-:-:S05]  /*05c0*/  IMAD.MOV.U32 R4, RZ, RZ, RZ ;  /* 0x000000ffff047224 */ /* 0x002fca00078e00ff */
[----:B------:R-:W-:Y:S02]  /*05d0*/  R2UR UR4, R4 ;  /* 0x00000000040472ca */ /* 0x000fe400000e0000 */
[----:B---3--:R-:W-:Y:S01]  /*05e0*/  R2UR UR5, R5 ;  /* 0x00000000050572ca */ /* 0x008fe200000e0000 */
[----:B--2---:R-:W-:Y:S02]  /*05f0*/  HFMA2 R6, -RZ, RZ, 0, 0 ;  /* 0x00000000ff067431 */ /* 0x004fe400000001ff */
[----:B------:R-:W-:-:S03]  /*0600*/  IMAD.MOV R11, RZ, RZ, -R5 ;  /* 0x000000ffff0b7224 */ /* 0x000fc600078e0a05 */
[----:B------:R-:W-:Y:S02]  /*0610*/  R2UR UR6, R6 ;  /* 0x00000000060672ca */ /* 0x000fe400000e0000 */
[C---:B----4-:R-:W-:Y:S01]  /*0620*/  R2UR UR7, R7.reuse ;  /* 0x00000000070772ca */ /* 0x050fe200000e0000 */
[----:B------:R-:W-:Y:S01]  /*0630*/  IMAD R3, R7, R14, RZ ;  /* 0x0000000e07037224 */ /* 0x000fe200078e02ff */
[----:B------:R-:W-:Y:S01]  /*0640*/  IABS R12, UR18 ;  /* 0x00000012000c7c13 */ /* 0x000fe20008000000 */
[----:B------:R-:W-:-:S03]  /*0650*/  IMAD R4, R11, R10, RZ ;  /* 0x0000000a0b047224 */ /* 0x000fc600078e02ff */
[----:B------:R-:W-:Y:S01]  /*0660*/  IADD3 R3, PT, PT, RZ, -R3, RZ ;  /* 0x80000003ff037210 */ /* 0x000fe20007ffe0ff */
[----:B------:R-:W-:-:S04]  /*0670*/  IMAD.HI.U32 R4, R5, R4, UR4 ;  /* 0x0000000405047e27 */ /* 0x000fc8000f8e0004 */
[----:B------:R-:W-:Y:S01]  /*0680*/  IMAD.MOV.U32 R5, RZ, RZ, R12 ;  /* 0x000000ffff057224 */ /* 0x000fe200078e000c */
[----:B------:R-:W-:Y:S01]  /*0690*/  R2UR UR4, R4 ;  /* 0x00000000040472ca */ /* 0x000fe200000e0000 */
[----:B------:R-:W-:-:S03]  /*06a0*/  IMAD.HI.U32 R3, R7, R3, UR6 ;  /* 0x0000000607037e27 */ /* 0x000fc6000f8e0003 */
[----:B------:R-:W-:Y:S01]  /*06b0*/  R2UR UR6, R5 ;  /* 0x00000000050672ca */ /* 0x000fe200000e0000 */
[----:B------:R-:W-:Y:S01]  /*06c0*/  IMAD.U32 R8, RZ, RZ, UR9 ;  /* 0x00000009ff087e24 */ /* 0x000fe2000f8e00ff */
[----:B------:R-:W-:-:S04]  /*06d0*/  IABS R9, R9 ;  /* 0x0000000900097213 */ /* 0x000fc80000000000 */
[----:B------:R-:W-:Y:S02]  /*06e0*/  IABS R6, R8 ;  /* 0x0000000800067213 */ /* 0x000fe40000000000 */
[----:B------:R-:W-:Y:S02]  /*06f0*/  R2UR UR33, R3 ;  /* 0x00000000032172ca */ /* 0x000fe400000e0000 */
[----:B------:R-:W-:-:S03]  /*0700*/  R2UR UR11, R6 ;  /* 0x00000000060b72ca */ /* 0x000fc600000e0000 */
[----:B------:R-:W-:Y:S02]  /*0710*/  UIMAD.WIDE.U32 UR4, UR4, UR6, URZ ;  /* 0x00000006040472a5 */ /* 0x000fe4000f8e00ff */
[----:B------:R-:W-:Y:S01]  /*0720*/  MOV R4, UR6 ;  /* 0x0000000600047c02 */ /* 0x000fe20008000f00 */
[----:B------:R-:W-:-:S04]  /*0730*/  IMAD.MOV R3, RZ, RZ, -R9 ;  /* 0x000000ffff037224 */ /* 0x000fc800078e0a09 */
[----:B------:R-:W-:Y:S02]  /*0740*/  UMOV UR8, UR5 ;  /* 0x0000000500087c82 */ /* 0x000fe40008000000 */
[----:B------:R-:W-:Y:S01]  /*0750*/  IMAD R3, R3, UR8, R4 ;  /* 0x0000000803037c24 */ /* 0x000fe2000f8e0204 */
[----:B------:R-:W-:-:S04]  /*0760*/  UIMAD.WIDE.U32 UR6, UR33, UR11, URZ ;  /* 0x0000000b210672a5 */ /* 0x000fc8000f8e00ff */
[----:B------:R-:W-:Y:S02]  /*0770*/  ISETP.GT.U32.AND P1, PT, R10, R3, PT ;  /* 0x000000030a00720c */ /* 0x000fe40003f24070 */
[----:B------:R-:W-:-:S04]  /*0780*/  IMAD R5, RZ, RZ, -UR7 ;  /* 0x80000007ff057e24 */ /* 0x000fc8000f8e02ff */
[----:B------:R-:W-:Y:S02]  /*0790*/  IMAD R5, R14, R5, UR11 ;  /* 0x0000000b0e057e24 */ /* 0x000fe4000f8e0205 */
[----:B------:R-:W-:Y:S01]  /*07a0*/  IMAD.SHL.U32 R15, R20, 0x40, RZ ;  /* 0x00000040140f7824 */ /* 0x000fe200078e00ff */
[----:B0-----:R-:W-:Y:S02]  /*07b0*/  ULEA UR27, UR28, UR26, 0x18 ;  /* 0x0000001a1c1b7291 */ /* 0x001fe4000f8ec0ff */
[----:B------:R-:W-:Y:S02]  /*07c0*/  ULOP3.LUT UR9, UR9, UR29, URZ, 0x3c, !UPT ;  /* 0x0000001d09097292 */ /* 0x000fe4000f8e3cff */
[----:B------:R-:W-:Y:S01]  /*07d0*/  VOTEU.ANY UP4, P1 ;  /* 0x0000000000ff7886 */ /* 0x000fe20000880100 */
[----:B------:R-:W-:Y:S01]  /*07e0*/  PLOP3.LUT P1, PT, PT, PT, UP4, 0x80, 0x8 ;  /* 0x000000000008781c */ /* 0x000fe20003f2f048 */
[----:B------:R-:W-:Y:S01]  /*07f0*/  UIADD3 UR4, UPT, UPT, UR22, 0x7, URZ ;  /* 0x0000000716047890 */ /* 0x000fe2000fffe0ff */
[----:B------:R-:W-:Y:S01]  /*0800*/  ISETP.GT.U32.AND P2, PT, R14, R5, PT ;  /* 0x000000050e00720c */ /* 0x000fe20003f44070 */
[----:B------:R-:W-:Y:S01]  /*0810*/  ULEA UR5, UR19, 0x40, 0x6 ;  /* 0x0000004013057891 */ /* 0x000fe2000f8e30ff */
[----:B------:R-:W0:Y:S01]  /*0820*/  LDCU UR11, c[0x0][0x3f8] ;  /* 0x00007f00ff0b77ac */ /* 0x000e220008000800 */
[----:B------:R-:W-:Y:S01]  /*0830*/  IMAD.U32 R21, RZ, RZ, UR19 ;  /* 0x00000013ff157e24 */ /* 0x000fe2000f8e00ff */
[----:B------:R-:W-:Y:S01]  /*0840*/  UISETP.GE.AND UP0, UPT, UR30, URZ, UPT ;  /* 0x000000ff1e00728c */ /* 0x000fe2000bf06270 */
[----:B------:R-:W1:Y:S06]  /*0850*/  LDCU UR6, c[0x0][0x3c8] ;  /* 0x00007900ff0677ac */ /* 0x000e6c0008000800 */
[----:B------:R-:W-:-:S02]  /*0860*/  @!P1 IMAD.IADD R3, R3, 0x1, -R10 ;  /* 0x0000000103039824 */ /* 0x000fc400078e0a0a */
[----:B------:R-:W-:Y:S01]  /*0870*/  VOTEU.ANY UP5, P2 ;  /* 0x0000000000ff7886 */ /* 0x000fe200010a0100 */
[----:B------:R-:W-:Y:S02]  /*0880*/  PLOP3.LUT P2, PT, PT, PT, UP5, 0x80, 0x8 ;  /* 0x000000000008781c */ /* 0x000fe40003f4f058 */
[----:B------:R-:W-:Y:S02]  /*0890*/  ISETP.GE.U32.AND P1, PT, R3, R10, PT ;  /* 0x0000000a0300720c */ /* 0x000fe40003f26070 */
[----:B------:R-:W-:Y:S01]  /*08a0*/  LOP3.LUT R15, R15, 0xc0, RZ, 0xc0, !PT ;  /* 0x000000c00f0f7812 */ /* 0x000fe200078ec0ff */
[----:B------:R-:W-:Y:S02]  /*08b0*/  @!UP5 UIADD3 UR7, UPT, UPT, UR7, 0x1, URZ ;  /* 0x000000010707d890 */ /* 0x000fe4000fffe0ff */
[----:B------:R-:W-:Y:S02]  /*08c0*/  @!UP4 UIADD3 UR8, UPT, UPT, UR8, 0x1, URZ ;  /* 0x000000010808c890 */ /* 0x000fe4000fffe0ff */
[----:B------:R-:W-:-:S04]  /*08d0*/  UISETP.GE.AND UP2, UPT, UR9, URZ, UPT ;  /* 0x000000ff0900728c */ /* 0x000fc8000bf46270 */
[-C--:B------:R-:W-:Y:S02]  /*08e0*/  @!P2 IADD3 R5, PT, PT, R5, -R14.reuse, RZ ;  /* 0x8000000e0505a210 */ /* 0x080fe40007ffe0ff */
[----:B------:R-:W-:Y:S01]  /*08f0*/  VOTEU.ANY UP5, P1 ;  /* 0x0000000000ff7886 */ /* 0x000fe200008a0100 */
[----:B------:R-:W-:Y:S01]  /*0900*/  ULOP3.LUT UR9, UR18, UR14, URZ, 0x3c, !UPT ;  /* 0x0000000e12097292 */ /* 0x000fe2000f8e3cff */
[----:B------:R-:W-:Y:S01]  /*0910*/  ISETP.GE.U32.AND P2, PT, R5, R14, PT ;  /* 0x0000000e0500720c */ /* 0x000fe20003f46070 */
[----:B------:R-:W-:Y:S01]  /*0920*/  VIADD R4, R15, UR27 ;  /* 0x0000001b0f047c36 */ /* 0x000fe20008000000 */
[--C-:B------:R-:W-:Y:S01]  /*0930*/  SHF.R.U32.HI R5, RZ, 0x2, R20.reuse ;  /* 0x00000002ff057819 */ /* 0x100fe20000011614 */
[----:B------:R-:W-:Y:S02]  /*0940*/  USHF.R.U32.HI UR4, URZ, 0x3, UR4 ;  /* 0x00000003ff047899 */ /* 0x000fe40008011604 */
[----:B------:R-:W-:Y:S01]  /*0950*/  @UP5 UIADD3 UR8, UPT, UPT, UR8, 0x1, URZ ;  /* 0x0000000108085890 */ /* 0x000fe2000fffe0ff */
[----:B------:R-:W-:Y:S01]  /*0960*/  @!P0 LEA R3, R5, R4, 0x2 ;  /* 0x0000000405038211 */ /* 0x000fe200078e10ff */
[----:B------:R-:W-:Y:S01]  /*0970*/  UISETP.GE.AND UP4, UPT, UR9, URZ, UPT ;  /* 0x000000ff0900728c */ /* 0x000fe2000bf86270 */
[----:B------:R-:W-:Y:S01]  /*0980*/  SHF.R.U32.HI R4, RZ, 0x5, R20 ;  /* 0x00000005ff047819 */ /* 0x000fe20000011614 */
[----:B------:R-:W-:-:S02]  /*0990*/  UISETP.NE.AND UP5, UPT, UR14, URZ, UPT ;  /* 0x000000ff0e00728c */ /* 0x000fc4000bfa5270 */
[----:B------:R-:W-:Y:S01]  /*09a0*/  UISETP.LT.U32.AND UP3, UPT, UR4, UR5, UPT ;  /* 0x000000050400728c */ /* 0x000fe2000bf61070 */
[----:B------:R-:W-:Y:S01]  /*09b0*/  UMOV UR15, UR8 ;  /* 0x00000008000f7c82 */ /* 0x000fe20008000000 */
[----:B------:R-:W-:Y:S02]  /*09c0*/  IMAD R21, R21, 0x40, R4 ;  /* 0x0000004015157824 */ /* 0x000fe400078e0204 */
[----:B------:R-:W-:Y:S01]  /*09d0*/  USEL UR8, UR4, UR5, UP3 ;  /* 0x0000000504087287 */ /* 0x000fe20009800000 */
[----:B------:R-:W-:Y:S02]  /*09e0*/  VOTEU.ANY UP6, P2 ;  /* 0x0000000000ff7886 */ /* 0x000fe400010c0100 */
[----:B------:R-:W-:Y:S02]  /*09f0*/  @!UP4 UIADD3 UR15, UPT, UPT, URZ, -UR15, URZ ;  /* 0x8000000fff0fc290 */ /* 0x000fe4000fffe0ff */
[----:B------:R-:W-:Y:S02]  /*0a00*/  @!UP5 ULOP3.LUT UR15, URZ, UR14, URZ, 0x33, !UPT ;  /* 0x0000000eff0fd292 */ /* 0x000fe4000f8e33ff */
[----:B------:R-:W-:Y:S01]  /*0a10*/  UISETP.NE.AND UP1, UPT, UR29, URZ, UPT ;  /* 0x000000ff1d00728c */ /* 0x000fe2000bf25270 */
[----:B------:R2:W-:Y:S01]  /*0a20*/  @!P0 STS [R3], R2 ;  /* 0x0000000203008388 */ /* 0x0005e20000000800 */
[----:B------:R-:W-:Y:S01]  /*0a30*/  ISETP.GE.U32.AND P0, PT, R21, UR8, PT ;  /* 0x0000000815007c0c */ /* 0x000fe2000bf06070 */
[----:B------:R-:W-:-:S02]  /*0a40*/  @UP6 UIADD3 UR7, UPT, UPT, UR7, 0x1, URZ ;  /* 0x0000000107076890 */ /* 0x000fc4000fffe0ff */
[----:B0-----:R-:W-:Y:S02]  /*0a50*/  @!UP0 UIMAD UR4, UR10, UR11, UR15 ;  /* 0x0000000b0a0482a4 */ /* 0x001fe4000f8e020f */
[----:B------:R-:W-:Y:S02]  /*0a60*/  @UP0 UIMAD UR9, UR21, UR11, UR18 ;  /* 0x0000000b150902a4 */ /* 0x000fe4000f8e0212 */
[----:B------:R-:W-:Y:S01]  /*0a70*/  @!UP0 UIADD3 UR4, UPT, UPT, URZ, -UR4, URZ ;  /* 0x80000004ff048290 */ /* 0x000fe2000fffe0ff */
[----:B------:R-:W-:Y:S01]  /*0a80*/  UMOV UR16, UR7 ;  /* 0x0000000700107c82 */ /* 0x000fe20008000000 */
[----:B------:R-:W-:Y:S01]  /*0a90*/  @UP0 UIMAD UR9, UR9, UR30, 0x1 ;  /* 0x00000001090904a4 */ /* 0x000fe2000f8e021e */
[----:B------:R-:W-:Y:S01]  /*0aa0*/  BSSY B0, `(.L_x_20304) ;  /* 0x0000112000007945 */ /* 0x000fe20003800000 */
[----:B------:R-:W-:Y:S02]  /*0ab0*/  @!UP2 UIADD3 UR16, UPT, UPT, URZ, -UR16, URZ ;  /* 0x80000010ff10a290 */ /* 0x000fe4000fffe0ff */
[----:B-1----:R-:W-:-:S02]  /*0ac0*/  UIMAD UR6, UR17, UR6, URZ ;  /* 0x00000006110672a4 */ /* 0x002fc4000f8e02ff */
[----:B------:R-:W-:Y:S02]  /*0ad0*/  @!UP1 ULOP3.LUT UR16, URZ, UR29, URZ, 0x33, !UPT ;  /* 0x0000001dff109292 */ /* 0x000fe4000f8e33ff */
[----:B------:R-:W-:Y:S01]  /*0ae0*/  @!UP0 UIMAD UR9, UR30, UR4, 0x1 ;  /* 0x000000011e0984a4 */ /* 0x000fe2000f8e0204 */
[----:B------:R-:W-:Y:S01]  /*0af0*/  MOV R16, 0xff7fffff ;  /* 0xff7fffff00107802 */ /* 0x000fe20000000f00 */
[----:B------:R-:W-:Y:S01]  /*0b00*/  IMAD.MOV.U32 R17, RZ, RZ, R14 ;  /* 0x000000ffff117224 */ /* 0x000fe200078e000e */
[----:B------:R-:W-:Y:S06]  /*0b10*/  BAR.SYNC.DEFER_BLOCKING 0x0 ;  /* 0x0000000000007b1d */ /* 0x000fec0000010000 */
[----:B--2---:R-:W-:Y:S05]  /*0b20*/  @P0 BRA `(.L_x_20305) ;  /* 0x0000001000240947 */ /* 0x004fea0003800000 */
[----:B------:R-:W0:Y:S01]  /*0b30*/  LDCU.64 UR10, c[0x0][0x3b8] ;  /* 0x00007700ff0a77ac */ /* 0x000e220008000a00 */
[----:B------:R-:W-:Y:S01]  /*0b40*/  IMAD.WIDE.U32 R2, R21, 0x4, RZ ;  /* 0x0000000415027825 */ /* 0x000fe200078e00ff */
[----:B------:R-:W-:Y:S01]  /*0b50*/  LOP3.LUT R20, R20, 0x3, RZ, 0xc0, !PT ;  /* 0x0000000314147812 */ /* 0x000fe200078ec0ff */
[----:B------:R-:W1:Y:S02]  /*0b60*/  LDCU UR4, c[0x0][0x3e0] ;  /* 0x00007c00ff0477ac */ /* 0x000e640008000800 */
[----:B------:R-:W-:Y:S01]  /*0b70*/  IMAD.U32 R7, RZ, RZ, UR6 ;  /* 0x00000006ff077e24 */ /* 0x000fe2000f8e00ff */
[----:B------:R-:W-:Y:S01]  /*0b80*/  MOV R16, 0xff7fffff ;  /* 0xff7fffff00107802 */ /* 0x000fe20000000f00 */
[----:B------:R-:W2:Y:S02]  /*0b90*/  LDCU UR7, c[0x0][0x3fc] ;  /* 0x00007f80ff0777ac */ /* 0x000ea40008000800 */
[----:B------:R-:W-:Y:S01]  /*0ba0*/  IMAD.WIDE R2, R7, 0x4, R2 ;  /* 0x0000000407027825 */ /* 0x000fe200078e0202 */
[----:B------:R-:W-:-:S04]  /*0bb0*/  UIADD3 UR5, UPT, UPT, UR26, 0x120, URZ ;  /* 0x000001201a057890 */ /* 0x000fc8000fffe0ff */
[----:B------:R-:W-:Y:S01]  /*0bc0*/  ULEA UR5, UR28, UR5, 0x18 ;  /* 0x000000051c057291 */ /* 0x000fe2000f8ec0ff */
[----:B0-----:R-:W-:Y:S02]  /*0bd0*/  IADD3 R18, P0, PT, R2, UR10, RZ ;  /* 0x0000000a02127c10 */ /* 0x001fe4000ff1e0ff */
[----:B------:R-:W-:Y:S02]  /*0be0*/  SHF.L.U32 R2, R5, 0x2, RZ ;  /* 0x0000000205027819 */ /* 0x000fe400000006ff */
[----:B------:R-:W-:Y:S01]  /*0bf0*/  IADD3.X R19, PT, PT, R3, UR11, RZ, P0, !PT ;  /* 0x0000000b03137c10 */ /* 0x000fe200087fe4ff */
[----:B-1----:R-:W-:Y:S01]  /*0c00*/  UIMAD UR4, UR15, UR4, URZ ;  /* 0x000000040f0472a4 */ /* 0x002fe2000f8e02ff */
[----:B------:R-:W-:Y:S01]  /*0c10*/  LOP3.LUT R3, R2, 0x1c, RZ, 0xc0, !PT ;  /* 0x0000001c02037812 */ /* 0x000fe200078ec0ff */
[C---:B------:R-:W-:Y:S01]  /*0c20*/  IMAD.SHL.U32 R2, R5.reuse, 0x8, RZ ;  /* 0x0000000805027824 */ /* 0x040fe200078e00ff */
[----:B------:R-:W-:Y:S02]  /*0c30*/  LOP3.LUT R5, R5, 0x7, RZ, 0xc0, !PT ;  /* 0x0000000705057812 */ /* 0x000fe400078ec0ff */
[----:B--2---:R-:W-:Y:S01]  /*0c40*/  MOV R24, UR7 ;  /* 0x0000000700187c02 */ /* 0x004fe20008000f00 */
[C---:B------:R-:W-:Y:S01]  /*0c50*/  IMAD R3, R4.reuse, 0x20, R3 ;  /* 0x0000002004037824 */ /* 0x040fe200078e0203 */
[----:B------:R-:W-:-:S02]  /*0c60*/  LEA R4, R4, UR23, 0x3 ;  /* 0x0000001704047c11 */ /* 0x000fc4000f8e18ff */
[----:B------:R-:W-:Y:S01]  /*0c70*/  LOP3.LUT R2, R2, 0x38, RZ, 0xc0, !PT ;  /* 0x0000003802027812 */ /* 0x000fe200078ec0ff */
[----:B------:R-:W-:Y:S01]  /*0c80*/  VIADD R25, R3, UR5 ;  /* 0x0000000503197c36 */ /* 0x000fe20008000000 */
[----:B------:R-:W-:Y:S01]  /*0c90*/  IADD3 R24, PT, PT, -R24, UR16, RZ ;  /* 0x0000001018187c10 */ /* 0x000fe2000fffe1ff */
[----:B------:R-:W-:Y:S01]  /*0ca0*/  IMAD.IADD R5, R5, 0x1, R4 ;  /* 0x0000000105057824 */ /* 0x000fe200078e0204 */
[----:B------:R-:W-:Y:S01]  /*0cb0*/  IADD3 R2, P0, PT, R2, UR4, RZ ;  /* 0x0000000402027c10 */ /* 0x000fe2000ff1e0ff */
[----:B------:R-:W-:Y:S02]  /*0cc0*/  VIADD R22, R4, 0x1 ;  /* 0x0000000104167836 */ /* 0x000fe40000000000 */
[----:B------:R-:W-:Y:S01]  /*0cd0*/  IMAD.U32 R4, RZ, RZ, UR4 ;  /* 0x00000004ff047e24 */ /* 0x000fe2000f8e00ff */
[C---:B------:R-:W-:Y:S01]  /*0ce0*/  IADD3 R23, PT, PT, R5.reuse, 0x1, RZ ;  /* 0x0000000105177810 */ /* 0x040fe20007ffe0ff */
[----:B------:R-:W-:-:S03]  /*0cf0*/  VIADD R29, R5, -UR22 ;  /* 0x80000016051d7c36 */ /* 0x000fc60008000000 */
[----:B------:R-:W-:-:S07]  /*0d00*/  LEA.HI.X.SX32 R3, R4, RZ, 0x1, P0 ;  /* 0x000000ff04037211 */ /* 0x000fce00000f0eff */
.L_x_20310:
        /* <DEDUP_REMOVED lines=51> */
.L_x_20307:
        /* <DEDUP_REMOVED lines=15> */
[C---:B0-----:R-:W-:Y:S01]  /*1130*/  PRMT R5, R9.reuse, 0x7632, R5 ;  /* 0x0000763209057816 */ /* 0x041fe20000000005 */
[----:B------:R-:W-:-:S02]  /*1140*/  IMAD.U32 R9, R9, 0x10000, RZ ;  /* 0x0001000009097824 */ /* 0x000fc400078e00ff */
[----:B------:R-:W4:Y:S01]  /*1150*/  LDG.E.CONSTANT R33, desc[UR12][R12.64+0x680] ;  /* 0x0006800c0c217981 */ /* 0x000f22000c1e9900 */
[----:B------:R-:W-:-:S03]  /*1160*/  SHF.L.U32 R6, R5, 0x10, RZ ;  /* 0x0000001005067819 */ /* 0x000fc600000006ff */
[----:B------:R-:W4:Y:S01]  /*1170*/  LDG.E.CONSTANT R35, desc[UR12][R12.64+0x780] ;  /* 0x0007800c0c237981 */ /* 0x000f22000c1e9900 */
[C---:B--2---:R-:W-:Y:S01]  /*1180*/  PRMT R26, R7.reuse, 0x7632, R26 ;  /* 0x00007632071a7816 */ /* 0x044fe2000000001a */
[----:B------:R-:W-:-:S04]  /*1190*/  IMAD.U32 R34, R7, 0x10000, RZ ;  /* 0x0001000007227824 */ /* 0x000fc800078e00ff */
[----:B------:R-:W-:Y:S02]  /*11a0*/  IMAD.U32 R7, R26, 0x10000, RZ ;  /* 0x000100001a077824 */ /* 0x000fe400078e00ff */
[----:B------:R-:W-:Y:S01]  /*11b0*/  FMUL.FTZ R5, R9, R34 ;  /* 0x0000002209057220 */ /* 0x000fe20000410000 */
[C---:B---3--:R-:W-:Y:S01]  /*11c0*/  PRMT R9, R4.reuse, 0x7632, R9 ;  /* 0x0000763204097816 */ /* 0x048fe20000000009 */
[----:B------:R-:W-:Y:S02]  /*11d0*/  IMAD.U32 R4, R4, 0x10000, RZ ;  /* 0x0001000004047824 */ /* 0x000fe400078e00ff */
[----:B------:R-:W-:Y:S01]  /*11e0*/  FMUL.FTZ R6, R6, R7 ;  /* 0x0000000706067220 */ /* 0x000fe20000410000 */
[C---:B------:R-:W-:Y:S01]  /*11f0*/  PRMT R7, R8.reuse, 0x7632, R7 ;  /* 0x0000763208077816 */ /* 0x040fe20000000007 */
[----:B------:R-:W2:Y:S01]  /*1200*/  LDG.E.CONSTANT R34, desc[UR12][R12.64+0x400] ;  /* 0x0004000c0c227981 */ /* 0x000ea2000c1e9900 */
[----:B------:R-:W-:Y:S02]  /*1210*/  SHF.L.U32 R8, R8, 0x10, RZ ;  /* 0x0000001008087819 */ /* 0x000fe400000006ff */
[----:B------:R-:W-:Y:S01]  /*1220*/  SHF.L.U32 R9, R9, 0x10, RZ ;  /* 0x0000001009097819 */ /* 0x000fe200000006ff */
[----:B------:R-:W-:Y:S01]  /*1230*/  IMAD.U32 R7, R7, 0x10000, RZ ;  /* 0x0001000007077824 */ /* 0x000fe200078e00ff */
[----:B------:R-:W3:Y:S01]  /*1240*/  LDG.E.CONSTANT R26, desc[UR12][R12.64+0x480] ;  /* 0x0004800c0c1a7981 */ /* 0x000ee2000c1e9900 */
[----:B------:R-:W-:Y:S01]  /*1250*/  FFMA.FTZ R4, R8, R4, R5 ;  /* 0x0000000408047223 */ /* 0x000fe20000010005 */
[----:B----4-:R-:W-:-:S02]  /*1260*/  IMAD.U32 R5, R28, 0x10000, RZ ;  /* 0x000100001c057824 */ /* 0x010fc400078e00ff */
[----:B------:R-:W-:Y:S01]  /*1270*/  FFMA.FTZ R8, R7, R9, R6 ;  /* 0x0000000907087223 */ /* 0x000fe20000010006 */
[----:B------:R-:W-:-:S04]  /*1280*/  IMAD.U32 R9, R10, 0x10000, RZ ;  /* 0x000100000a097824 */ /* 0x000fc800078e00ff */
[----:B------:R-:W-:Y:S02]  /*1290*/  FFMA.FTZ R9, R9, R5, R4 ;  /* 0x0000000509097223 */ /* 0x000fe40000010004 */
[----:B------:R-:W0:Y:S01]  /*12a0*/  LDS.128 R4, [R15+UR27+0x10] ;  /* 0x0000101b0f047984 */ /* 0x000e220008000c00 */
[----:B------:R-:W-:Y:S02]  /*12b0*/  PRMT R10, R10, 0x7632, R10 ;  /* 0x000076320a0a7816 */ /* 0x000fe4000000000a */
[----:B------:R-:W-:Y:S02]  /*12c0*/  PRMT R28, R28, 0x7632, R28 ;  /* 0x000076321c1c7816 */ /* 0x000fe4000000001c */
[----:B------:R-:W-:-:S03]  /*12d0*/  SHF.L.U32 R31, R10, 0x10, RZ ;  /* 0x000000100a1f7819 */ /* 0x000fc600000006ff */
        /* <DEDUP_REMOVED lines=8> */
[----:B------:R-:W4:Y:S01]  /*1360*/  LDG.E.CONSTANT R28, desc[UR12][R12.64+0x500] ;  /* 0x0005000c0c1c7981 */ /* 0x000f22000c1e9900 */
[----:B------:R-:W-:Y:S02]  /*1370*/  IMAD.U32 R30, R30, 0x10000, RZ ;  /* 0x000100001e1e7824 */ /* 0x000fe400078e00ff */
        /* <DEDUP_REMOVED lines=8> */
[----:B------:R-:W-:Y:S02]  /*1400*/  FFMA.FTZ R9, R10, R11, R9 ;  /* 0x0000000b0a097223 */ /* 0x000fe40000010009 */
[----:B------:R-:W-:-:S04]  /*1410*/  IMAD.U32 R11, R4, 0x10000, RZ ;  /* 0x00010000040b7824 */ /* 0x000fc800078e00ff */
[----:B------:R-:W-:Y:S02]  /*1420*/  FFMA.FTZ R8, R11, R32, R8 ;  /* 0x000000200b087223 */ /* 0x000fe40000010008 */
[----:B------:R3:W4:Y:S01]  /*1430*/  LDG.E.CONSTANT R32, desc[UR12][R12.64+0x700] ;  /* 0x0007000c0c207981 */ /* 0x000722000c1e9900 */
[C---:B------:R-:W-:Y:S01]  /*1440*/  IMAD.U32 R4, R5.reuse, 0x10000, RZ ;  /* 0x0001000005047824 */ /* 0x040fe200078e00ff */
[----:B------:R-:W-:Y:S01]  /*1450*/  PRMT R5, R5, 0x7632, R5 ;  /* 0x0000763205057816 */ /* 0x000fe20000000005 */
[C---:B------:R-:W-:Y:S01]  /*1460*/  IMAD.U32 R10, R36.reuse, 0x10000, RZ ;  /* 0x00010000240a7824 */ /* 0x040fe200078e00ff */
[----:B------:R-:W-:Y:S02]  /*1470*/  PRMT R36, R36, 0x7632, R36 ;  /* 0x0000763224247816 */ /* 0x000fe40000000024 */
[----:B------:R-:W-:-:S03]  /*1480*/  SHF.L.U32 R5, R5, 0x10, RZ ;  /* 0x0000001005057819 */ /* 0x000fc600000006ff */
[----:B------:R-:W-:Y:S02]  /*1490*/  IMAD.U32 R36, R36, 0x10000, RZ ;  /* 0x0001000024247824 */ /* 0x000fe400078e00ff */
[----:B------:R-:W-:Y:S01]  /*14a0*/  FFMA.FTZ R9, R4, R10, R9 ;  /* 0x0000000a04097223 */ /* 0x000fe20000010009 */
[C---:B------:R-:W-:Y:S02]  /*14b0*/  IMAD.U32 R4, R6.reuse, 0x10000, RZ ;  /* 0x0001000006047824 */ /* 0x040fe400078e00ff */
[----:B------:R-:W-:Y:S01]  /*14c0*/  FFMA.FTZ R8, R5, R36, R8 ;  /* 0x0000002405087223 */ /* 0x000fe20000010008 */
[C---:B------:R-:W-:Y:S02]  /*14d0*/  SHF.L.U32 R5, R37.reuse, 0x10, RZ ;  /* 0x0000001025057819 */ /* 0x040fe400000006ff */
[----:B------:R-:W-:Y:S02]  /*14e0*/  PRMT R6, R6, 0x7632, R6 ;  /* 0x0000763206067816 */ /* 0x000fe40000000006 */
[----:B------:R-:W-:Y:S01]  /*14f0*/  PRMT R37, R37, 0x7632, R37 ;  /* 0x0000763225257816 */ /* 0x000fe20000000025 */
[----:B------:R-:W-:Y:S01]  /*1500*/  FFMA.FTZ R9, R4, R5, R9 ;  /* 0x0000000504097223 */ /* 0x000fe20000010009 */
[----:B------:R-:W-:-:S02]  /*1510*/  IMAD.U32 R10, R7, 0x10000, RZ ;  /* 0x00010000070a7824 */ /* 0x000fc400078e00ff */
[----:B------:R-:W-:Y:S01]  /*1520*/  SHF.L.U32 R4, R37, 0x10, RZ ;  /* 0x0000001025047819 */ /* 0x000fe200000006ff */
[----:B------:R-:W-:Y:S02]  /*1530*/  IMAD.U32 R5, R6, 0x10000, RZ ;  /* 0x0001000006057824 */ /* 0x000fe400078e00ff */
[----:B------:R-:W-:Y:S02]  /*1540*/  IMAD.U32 R6, R27, 0x10000, RZ ;  /* 0x000100001b067824 */ /* 0x000fe400078e00ff */
[----:B------:R-:W-:Y:S02]  /*1550*/  FFMA.FTZ R4, R5, R4, R8 ;  /* 0x0000000405047223 */ /* 0x000fe40000010008 */
[----:B------:R-:W-:Y:S02]  /*1560*/  FFMA.FTZ R5, R10, R6, R9 ;  /* 0x000000060a057223 */ /* 0x000fe40000010009 */
[----:B------:R-:W0:Y:S01]  /*1570*/  LDS.128 R8, [R15+UR27+0x20] ;  /* 0x0000201b0f087984 */ /* 0x000e220008000c00 */
[----:B------:R-:W-:-:S02]  /*1580*/  PRMT R7, R7, 0x7632, R7 ;  /* 0x0000763207077816 */ /* 0x000fc40000000007 */
[----:B------:R-:W-:-:S03]  /*1590*/  PRMT R27, R27, 0x7632, R27 ;  /* 0x000076321b1b7816 */ /* 0x000fc6000000001b */
[----:B------:R-:W-:Y:S01]  /*15a0*/  IMAD.U32 R7, R7, 0x10000, RZ ;  /* 0x0001000007077824 */ /* 0x000fe200078e00ff */
[----:B------:R-:W-:-:S05]  /*15b0*/  SHF.L.U32 R27, R27, 0x10, RZ ;  /* 0x000000101b1b7819 */ /* 0x000fca00000006ff */
[----:B------:R-:W-:Y:S01]  /*15c0*/  FFMA.FTZ R4, R7, R27, R4 ;  /* 0x0000001b07047223 */ /* 0x000fe20000010004 */
[C---:B0-----:R-:W-:Y:S01]  /*15d0*/  IMAD.U32 R6, R8.reuse, 0x10000, RZ ;  /* 0x0001000008067824 */ /* 0x041fe200078e00ff */
[----:B------:R-:W-:Y:S01]  /*15e0*/  PRMT R8, R8, 0x7632, R8 ;  /* 0x0000763208087816 */ /* 0x000fe20000000008 */
[----:B------:R-:W-:Y:S01]  /*15f0*/  UMOV UR4, 0xffffffff ;  /* 0xffffffff00047882 */ /* 0x000fe20000000000 */
[----:B------:R-:W-:Y:S02]  /*1600*/  ISETP.NE.AND P0, PT, R20, RZ, PT ;  /* 0x000000ff1400720c */ /* 0x000fe40003f05270 */
[----:B-----5:R-:W-:Y:S01]  /*1610*/  FSETP.NEU.FTZ.AND P1, PT, R0, RZ, PT ;  /* 0x000000ff0000720b */ /* 0x020fe20003f3d000 */
[C---:B--2---:R-:W-:Y:S01]  /*1620*/  IMAD.U32 R7, R34.reuse, 0x10000, RZ ;  /* 0x0001000022077824 */ /* 0x044fe200078e00ff */
[----:B------:R-:W-:-:S03]  /*1630*/  PRMT R34, R34, 0x7632, R34 ;  /* 0x0000763222227816 */ /* 0x000fc60000000022 */
[----:B------:R-:W-:Y:S01]  /*1640*/  FFMA.FTZ R6, R6, R7, R5 ;  /* 0x0000000706067223 */ /* 0x000fe20000010005 */
[----:B------:R-:W-:Y:S01]  /*1650*/  SHF.L.U32 R7, R9, 0x10, RZ ;  /* 0x0000001009077819 */ /* 0x000fe200000006ff */
[----:B------:R-:W-:Y:S01]  /*1660*/  IMAD.U32 R5, R8, 0x10000, RZ ;  /* 0x0001000008057824 */ /* 0x000fe200078e00ff */
[----:B---3--:R-:W-:Y:S01]  /*1670*/  SHF.L.U32 R12, R26, 0x10, RZ ;  /* 0x000000101a0c7819 */ /* 0x008fe200000006ff */
[----:B------:R-:W-:-:S04]  /*1680*/  IMAD.U32 R8, R34, 0x10000, RZ ;  /* 0x0001000022087824 */ /* 0x000fc800078e00ff */
[----:B------:R-:W-:Y:S01]  /*1690*/  FFMA.FTZ R8, R5, R8, R4 ;  /* 0x0000000805087223 */ /* 0x000fe20000010004 */
[----:B------:R-:W-:Y:S02]  /*16a0*/  FFMA.FTZ R12, R7, R12, R6 ;  /* 0x0000000c070c7223 */ /* 0x000fe40000010006 */
[----:B------:R-:W0:Y:S01]  /*16b0*/  LDS.128 R4, [R15+UR27+0x30] ;  /* 0x0000301b0f047984 */ /* 0x000e220008000c00 */
[----:B------:R-:W-:Y:S02]  /*16c0*/  PRMT R9, R9, 0x7632, R9 ;  /* 0x0000763209097816 */ /* 0x000fe40000000009 */
[----:B------:R-:W-:-:S03]  /*16d0*/  PRMT R26, R26, 0x7632, R26 ;  /* 0x000076321a1a7816 */ /* 0x000fc6000000001a */
[----:B------:R-:W-:Y:S02]  /*16e0*/  IMAD.U32 R9, R9, 0x10000, RZ ;  /* 0x0001000009097824 */ /* 0x000fe400078e00ff */
[----:B------:R-:W-:-:S04]  /*16f0*/  IMAD.U32 R26, R26, 0x10000, RZ ;  /* 0x000100001a1a7824 */ /* 0x000fc800078e00ff */
[----:B------:R-:W-:Y:S01]  /*1700*/  FFMA.FTZ R8, R9, R26, R8 ;  /* 0x0000001a09087223 */ /* 0x000fe20000010008 */
[C---:B------:R-:W-:Y:S02]  /*1710*/  SHF.L.U32 R9, R10.reuse, 0x10, RZ ;  /* 0x000000100a097819 */ /* 0x040fe400000006ff */
[----:B------:R-:W-:Y:S01]  /*1720*/  PRMT R10, R10, 0x7632, R10 ;  /* 0x000076320a0a7816 */ /* 0x000fe2000000000a */
[C---:B----4-:R-:W-:Y:S01]  /*1730*/  IMAD.U32 R13, R28.reuse, 0x10000, RZ ;  /* 0x000100001c0d7824 */ /* 0x050fe200078e00ff */
[----:B------:R-:W-:-:S03]  /*1740*/  PRMT R28, R28, 0x7632, R28 ;  /* 0x000076321c1c7816 */ /* 0x000fc6000000001c */
[----:B------:R-:W-:Y:S01]  /*1750*/  FFMA.FTZ R12, R9, R13, R12 ;  /* 0x0000000d090c7223 */ /* 0x000fe2000001000c */
[----:B------:R-:W-:Y:S01]  /*1760*/  IMAD.U32 R9, R10, 0x10000, RZ ;  /* 0x000100000a097824 */ /* 0x000fe200078e00ff */
[----:B------:R-:W-:Y:S01]  /*1770*/  SHF.L.U32 R28, R28, 0x10, RZ ;  /* 0x000000101c1c7819 */ /* 0x000fe200000006ff */
[C---:B------:R-:W-:Y:S01]  /*1780*/  IMAD.U32 R13, R11.reuse, 0x10000, RZ ;  /* 0x000100000b0d7824 */ /* 0x040fe200078e00ff */
[----:B------:R-:W-:Y:S01]  /*1790*/  PRMT R11, R11, 0x7632, R11 ;  /* 0x000076320b0b7816 */ /* 0x000fe2000000000b */
[C---:B------:R-:W-:Y:S01]  /*17a0*/  IMAD.U32 R10, R30.reuse, 0x10000, RZ ;  /* 0x000100001e0a7824 */ /* 0x040fe200078e00ff */
[----:B------:R-:W-:Y:S01]  /*17b0*/  PRMT R30, R30, 0x7632, R30 ;  /* 0x000076321e1e7816 */ /* 0x000fe2000000001e */
[----:B------:R-:W-:Y:S02]  /*17c0*/  FFMA.FTZ R8, R9, R28, R8 ;  /* 0x0000001c09087223 */ /* 0x000fe40000010008 */
[----:B------:R-:W-:Y:S02]  /*17d0*/  IMAD.U32 R11, R11, 0x10000, RZ ;  /* 0x000100000b0b7824 */ /* 0x000fe400078e00ff */
[----:B------:R-:W-:-:S02]  /*17e0*/  IMAD.U32 R30, R30, 0x10000, RZ ;  /* 0x000100001e1e7824 */ /* 0x000fc400078e00ff */
[----:B------:R-:W-:Y:S01]  /*17f0*/  FFMA.FTZ R9, R13, R10, R12 ;  /* 0x0000000a0d097223 */ /* 0x000fe2000001000c */
[----:B------:R-:W-:Y:S01]  /*1800*/  SHF.L.U32 R12, R31, 0x10, RZ ;  /* 0x000000101f0c7819 */ /* 0x000fe200000006ff */
[----:B------:R-:W-:Y:S01]  /*1810*/  FFMA.FTZ R8, R11, R30, R8 ;  /* 0x0000001e0b087223 */ /* 0x000fe20000010008 */
[C---:B0-----:R-:W-:Y:S02]  /*1820*/  SHF.L.U32 R10, R4.reuse, 0x10, RZ ;  /* 0x00000010040a7819 */ /* 0x041fe400000006ff */
[----:B------:R-:W-:Y:S02]  /*1830*/  PRMT R11, R4, 0x7632, R11 ;  /* 0x00007632040b7816 */ /* 0x000fe4000000000b */
[----:B------:R-:W-:Y:S01]  /*1840*/  PRMT R31, R31, 0x7632, R31 ;  /* 0x000076321f1f7816 */ /* 0x000fe2000000001f */
[----:B------:R-:W-:Y:S01]  /*1850*/  FFMA.FTZ R9, R10, R12, R9 ;  /* 0x0000000c0a097223 */ /* 0x000fe20000010009 */
[----:B------:R-:W-:Y:S01]  /*1860*/  PRMT R26, R33, 0x7632, R26 ;  /* 0x00007632211a7816 */ /* 0x000fe2000000001a */
[C---:B------:R-:W-:Y:S01]  /*1870*/  IMAD.U32 R4, R5.reuse, 0x10000, RZ ;  /* 0x0001000005047824 */ /* 0x040fe200078e00ff */
[----:B------:R-:W-:Y:S01]  /*1880*/  PRMT R12, R5, 0x7632, R12 ;  /* 0x00007632050c7816 */ /* 0x000fe2000000000c */
[----:B------:R-:W-:Y:S01]  /*1890*/  IMAD.U32 R33, R33, 0x10000, RZ ;  /* 0x0001000021217824 */ /* 0x000fe200078e00ff */
[----:B------:R-:W-:Y:S01]  /*18a0*/  SHF.L.U32 R11, R11, 0x10, RZ ;  /* 0x000000100b0b7819 */ /* 0x000fe200000006ff */
[----:B------:R-:W-:Y:S01]  /*18b0*/  IMAD.U32 R31, R31, 0x10000, RZ ;  /* 0x000100001f1f7824 */ /* 0x000fe200078e00ff */
[----:B------:R-:W-:Y:S01]  /*18c0*/  PRMT R5, R6, 0x7632, R5 ;  /* 0x0000763206057816 */ /* 0x000fe20000000005 */
[----:B------:R-:W-:Y:S01]  /*18d0*/  FFMA.FTZ R9, R4, R33, R9 ;  /* 0x0000002104097223 */ /* 0x000fe20000010009 */
[----:B------:R-:W-:Y:S01]  /*18e0*/  PRMT R4, R32, 0x7632, R4 ;  /* 0x0000763220047816 */ /* 0x000fe20000000004 */
[----:B------:R-:W-:-:S02]  /*18f0*/  IMAD.U32 R13, R12, 0x10000, RZ ;  /* 0x000100000c0d7824 */ /* 0x000fc400078e00ff */
[----:B------:R-:W-:Y:S01]  /*1900*/  FFMA.FTZ R8, R11, R31, R8 ;  /* 0x0000001f0b087223 */ /* 0x000fe20000010008 */
[----:B------:R-:W-:Y:S01]  /*1910*/  IMAD.U32 R26, R26, 0x10000, RZ ;  /* 0x000100001a1a7824 */ /* 0x000fe200078e00ff */
[----:B------:R-:W-:Y:S01]  /*1920*/  SHF.L.U32 R32, R32, 0x10, RZ ;  /* 0x0000001020207819 */ /* 0x000fe200000006ff */
[----:B------:R-:W-:Y:S01]  /*1930*/  IMAD.U32 R6, R6, 0x10000, RZ ;  /* 0x0001000006067824 */ /* 0x000fe200078e00ff */
[----:B------:R-:W-:Y:S01]  /*1940*/  PRMT R10, R7, 0x7632, R10 ;  /* 0x00007632070a7816 */ /* 0x000fe2000000000a */
[----:B------:R-:W-:Y:S01]  /*1950*/  FFMA.FTZ R8, R13, R26, R8 ;  /* 0x0000001a0d087223 */ /* 0x000fe20000010008 */
[----:B------:R-:W-:Y:S01]  /*1960*/  PRMT R11, R35, 0x7632, R11 ;  /* 0x00007632230b7816 */ /* 0x000fe2000000000b */
[----:B------:R-:W-:Y:S02]  /*1970*/  IMAD.U32 R5, R5, 0x10000, RZ ;  /* 0x0001000005057824 */ /* 0x000fe400078e00ff */
[----:B------:R-:W-:Y:S01]  /*1980*/  IMAD.U32 R4, R4, 0x10000, RZ ;  /* 0x0001000004047824 */ /* 0x000fe200078e00ff */
[----:B------:R-:W-:Y:S01]  /*1990*/  SHF.L.U32 R7, R7, 0x10, RZ ;  /* 0x0000001007077819 */ /* 0x000fe200000006ff */
[----:B------:R-:W-:Y:S01]  /*19a0*/  FFMA.FTZ R6, R6, R32, R9 ;  /* 0x0000002006067223 */ /* 0x000fe20000010009 */
[----:B------:R-:W-:Y:S01]  /*19b0*/  SHF.L.U32 R35, R35, 0x10, RZ ;  /* 0x0000001023237819 */ /* 0x000fe200000006ff */
[----:B------:R-:W-:-:S02]  /*19c0*/  IMAD.U32 R9, R10, 0x10000, RZ ;  /* 0x000100000a097824 */ /* 0x000fc400078e00ff */
        /* <DEDUP_REMOVED lines=9> */
.L_x_20358:
[----:B------:R-:W-:Y:S01]  /*1a60*/  IADD3 R6, PT, PT, R29, 0x1, RZ ;  /* 0x000000011d067810 */ /* 0x000fe20007ffe0ff */
        /* <DEDUP_REMOVED lines=11> */
.L_x_20308:
[----:B------:R-:W-:Y:S05]  /*1b20*/  BSYNC B1 ;  /* 0x0000000000017941 */ /* 0x000fea0003800000 */
.L_x_20306:
        /* <DEDUP_REMOVED lines=9> */
.L_x_20305:
[----:B------:R-:W-:Y:S05]  /*1bc0*/  BSYNC B0 ;  /* 0x0000000000007941 */ /* 0x000fea0003800000 */
.L_x_20304:
[----:B-----5:R-:W0:Y:S01]  /*1bd0*/  S2R R0, SR_TID.X ;  /* 0x0000000000007919 */ /* 0x020e220000002100 */
        /* <DEDUP_REMOVED lines=15> */
[----:B------:R0:W1:Y:S02]  /*1cd0*/  SHFL.BFLY PT, R11, R6, 0x4, 0x1f ;  /* 0x0c801f00060b7f89 */ /* 0x00006400000e0000 */
.L_x_20363:
        /* <DEDUP_REMOVED lines=8> */
[----:B------:R1:W-:Y:S01]  /*1d60*/  @!P3 STS [R8], R11 ;  /* 0x0000000b0800b388 */ /* 0x0003e20000000800 */
[----:B------:R-:W-:Y:S01]  /*1d70*/  BAR.SYNC.DEFER_BLOCKING 0x0 ;  /* 0x0000000000007b1d */ /* 0x000fe20000010000 */
[C---:B------:R-:W-:Y:S01]  /*1d80*/  ISETP.GT.U32.AND P2, PT, R15.reuse, 0x3, PT ;  /* 0x000000030f00780c */ /* 0x040fe20003f44070 */
[----:B-1----:R-:W-:Y:S01]  /*1d90*/  IMAD.MOV.U32 R11, RZ, RZ, -0x800001 ;  /* 0xff7fffffff0b7424 */ /* 0x002fe200078e00ff */
        /* <DEDUP_REMOVED lines=29> */
.L_x_20316:
        /* <DEDUP_REMOVED lines=11> */
.L_x_20315:
[----:B------:R-:W-:Y:S05]  /*2020*/  BSYNC.RECONVERGENT B1 ;  /* 0x0000000000017941 */ /* 0x000fea0003800200 */
.L_x_20314:
        /* <DEDUP_REMOVED lines=12> */
.L_x_20319:
        /* <DEDUP_REMOVED lines=98> */
[----:B0-----:R-:W-:Y:S01]  /*2710*/  IADD3 R12, PT, PT, R12, 0x2000, RZ ;  /* 0x000020000c0c7810 */ /* 0x001fe20007ffe0ff */
[----:B------:R-:W-:Y:S06]  /*2720*/  @!P4 BRA `(.L_x_20319) ;  /* 0xfffffff80070c947 */ /* 0x000fec000383ffff */
.L_x_20318:
[----:B------:R-:W-:Y:S05]  /*2730*/  BSYNC.RECONVERGENT B1 ;  /* 0x0000000000017941 */ /* 0x000fea0003800200 */
.L_x_20317:
        /* <DEDUP_REMOVED lines=55> */
.L_x_20321:
[----:B------:R-:W-:Y:S05]  /*2ab0*/  BSYNC.RECONVERGENT B1 ;  /* 0x0000000000017941 */ /* 0x000fea0003800200 */
.L_x_20320:
        /* <DEDUP_REMOVED lines=26> */
.L_x_20313:
[----:B------:R-:W-:Y:S05]  /*2c60*/  BSYNC.RECONVERGENT B0 ;  /* 0x0000000000007941 */ /* 0x000fea0003800200 */
.L_x_20312:
        /* <DEDUP_REMOVED lines=40> */
.L_x_20326:
[----:B------:R-:W1:Y:S01]  /*2ef0*/  LDS R9, [R12] ;  /* 0x000000000c097984 */ /* 0x000e620000000800 */
[----:B------:R-:W-:-:S04]  /*2f00*/  IADD3 R13, PT, PT, R13, 0x1, RZ ;  /* 0x000000010d0d7810 */ /* 0x000fc80007ffe0ff */
[----:B------:R-:W-:Y:S01]  /*2f10*/  ISETP.NE.AND P0, PT, R13, RZ, PT ;  /* 0x000000ff0d00720c */ /* 0x000fe20003f05270 */
[----:B-1----:R-:W-:-:S05]  /*2f20*/  FMUL.FTZ R9, R9, R8 ;  /* 0x0000000809097220 */ /* 0x002fca0000410000 */
[----:B------:R1:W-:Y:S02]  /*2f30*/  STS [R12], R9 ;  /* 0x000000090c007388 */ /* 0x0003e40000000800 */
[----:B-1----:R-:W-:-:S05]  /*2f40*/  VIADD R12, R12, 0x200 ;  /* 0x000002000c0c7836 */ /* 0x002fca0000000000 */
[----:B------:R-:W-:Y:S05]  /*2f50*/  @P0 BRA `(.L_x_20326) ;  /* 0xfffffffc00e40947 */ /* 0x000fea000383ffff */
.L_x_20325:
[----:B------:R-:W-:Y:S05]  /*2f60*/  BSYNC.RECONVERGENT B1 ;  /* 0x0000000000017941 */ /* 0x000fea0003800200 */
.L_x_20324:
        /* <DEDUP_REMOVED lines=12> */
.L_x_20329:
        /* <DEDUP_REMOVED lines=52> */
.L_x_20328:
[----:B------:R-:W-:Y:S05]  /*3370*/  BSYNC.RECONVERGENT B1 ;  /* 0x0000000000017941 */ /* 0x000fea0003800200 */
.L_x_20327:
        /* <DEDUP_REMOVED lines=31> */
.L_x_20331:
[----:B------:R-:W-:Y:S05]  /*3570*/  BSYNC.RECONVERGENT B1 ;  /* 0x0000000000017941 */ /* 0x000fea0003800200 */
.L_x_20330:
        /* <DEDUP_REMOVED lines=14> */
.L_x_20323:
[----:B------:R-:W-:Y:S05]  /*3660*/  BSYNC.RECONVERGENT B0 ;  /* 0x0000000000007941 */ /* 0x000fea0003800200 */
.L_x_20322:
[----:B------:R-:W-:Y:S01]  /*3670*/  BAR.SYNC.DEFER_BLOCKING 0x0 ;  /* 0x0000000000007b1d */ /* 0x000fe20000010000 */
[----:B------:R-:W-:Y:S02]  /*3680*/  ISETP.NE.AND P0, PT, R0, RZ, PT ;  /* 0x000000ff0000720c */ /* 0x000fe40003f05270 */
[----:B-12---:R-:W-:-:S03]  /*3690*/  MOV R8, UR19 ;  /* 0x0000001300087c02 */ /* 0x006fc60008000f00 */
[----:B------:R-:W1:Y:S01]  /*36a0*/  LDCU UR23, c[0x0][0x3dc] ;  /* 0x00007b80ff1777ac */ /* 0x000e620008000800 */
[----:B------:R-:W-:Y:S01]  /*36b0*/  BSSY.RECONVERGENT B0, `(.L_x_20332) ;  /* 0x0000016000007945 */ /* 0x000fe20003800200 */
[----:B------:R-:W-:Y:S01]  /*36c0*/  IMAD R19, R8, 0x40, R3 ;  /* 0x0000004008137824 */ /* 0x000fe200078e0203 */
[----:B------:R-:W2:Y:S04]  /*36d0*/  LDCU.64 UR24, c[0x0][0x3a8] ;  /* 0x00007500ff1877ac */ /* 0x000ea80008000a00 */
[----:B------:R-:W-:Y:S01]  /*36e0*/  ISETP.GE.U32.AND P1, PT, R19, UR8, PT ;  /* 0x0000000813007c0c */ /* 0x000fe2000bf26070 */
[----:B------:R-:W-:-:S12]  /*36f0*/  @P0 BRA `(.L_x_20333) ;  /* 0x0000000000440947 */ /* 0x000fd80003800000 */
        /* <DEDUP_REMOVED lines=17> */
.L_x_20333:
[----:B-12---:R-:W-:Y:S05]  /*3810*/  BSYNC.RECONVERGENT B0 ;  /* 0x0000000000007941 */ /* 0x006fea0003800200 */
.L_x_20332:
[----:B------:R-:W-:Y:S01]  /*3820*/  BSSY.RECONVERGENT B1, `(.L_x_20334) ;  /* 0x000016d000017945 */ /* 0x000fe20003800200 */
[----:B------:R-:W-:Y:S01]  /*3830*/  HFMA2 R28, -RZ, RZ, 0, 0 ;  /* 0x00000000ff1c7431 */ /* 0x000fe200000001ff */
[----:B------:R-:W-:Y:S01]  /*3840*/  CS2R R26, SRZ ;  /* 0x00000000001a7805 */ /* 0x000fe2000001ff00 */
[----:B------:R-:W-:Y:S01]  /*3850*/  IMAD.MOV.U32 R25, RZ, RZ, RZ ;  /* 0x000000ffff197224 */ /* 0x000fe200078e00ff */
[----:B------:R-:W-:Y:S06]  /*3860*/  @P1 BRA `(.L_x_20335) ;  /* 0x0000001400a01947 */ /* 0x000fec0003800000 */
[----:B------:R-:W1:Y:S01]  /*3870*/  I2F.RP R10, R14 ;  /* 0x0000000e000a7306 */ /* 0x000e620000209400 */
[----:B------:R-:W2:Y:S01]  /*3880*/  LDCU UR4, c[0x0][0x3c8] ;  /* 0x00007900ff0477ac */ /* 0x000ea20008000800 */
[----:B---3--:R-:W-:Y:S01]  /*3890*/  IMAD.WIDE.U32 R8, R19, 0x4, RZ ;  /* 0x0000000413087825 */ /* 0x008fe200078e00ff */
[----:B------:R-:W-:Y:S02]  /*38a0*/  CS2R R26, SRZ ;  /* 0x00000000001a7805 */ /* 0x000fe4000001ff00 */
[----:B------:R-:W-:Y:S01]  /*38b0*/  MOV R25, RZ ;  /* 0x000000ff00197202 */ /* 0x000fe20000000f00 */
[----:B------:R-:W3:Y:S01]  /*38c0*/  LDCU UR6, c[0x0][0x3fc] ;  /* 0x00007f80ff0677ac */ /* 0x000ee20008000800 */
[----:B------:R-:W-:Y:S02]  /*38d0*/  VIADD R5, R5, 0x120 ;  /* 0x0000012005057836 */ /* 0x000fe40000000000 */
[----:B------:R-:W-:Y:S01]  /*38e0*/  IMAD R2, R3, 0x8, R2 ;  /* 0x0000000803027824 */ /* 0x000fe200078e0202 */
[----:B------:R-:W4:Y:S01]  /*38f0*/  LDCU.64 UR10, c[0x0][0x3b8] ;  /* 0x00007700ff0a77ac */ /* 0x000f220008000a00 */
[----:B------:R-:W-:Y:S01]  /*3900*/  VIADD R21, R19, 0x1 ;  /* 0x0000000113157836 */ /* 0x000fe20000000000 */
[----:B------:R-:W-:Y:S01]  /*3910*/  LEA R4, R4, R5, 0x18 ;  /* 0x0000000504047211 */ /* 0x000fe200078ec0ff */
[----:B------:R-:W-:Y:S01]  /*3920*/  VIADD R20, R2, 0x3 ;  /* 0x0000000302147836 */ /* 0x000fe20000000000 */
[----:B------:R-:W-:Y:S01]  /*3930*/  UIADD3 UR5, UPT, UPT, UR22, 0x7, URZ ;  /* 0x0000000716057890 */ /* 0x000fe2000fffe0ff */
[----:B------:R-:W-:Y:S01]  /*3940*/  IMAD.MOV.U32 R28, RZ, RZ, RZ ;  /* 0x000000ffff1c7224 */ /* 0x000fe200078e00ff */
[----:B-1----:R-:W0:Y:S01]  /*3950*/  MUFU.RCP R10, R10 ;  /* 0x0000000a000a7308 */ /* 0x002e220000001000 */
[----:B------:R-:W-:Y:S01]  /*3960*/  IMAD R3, R3, 0x20, R4 ;  /* 0x0000002003037824 */ /* 0x000fe200078e0204 */
[----:B------:R-:W-:-:S02]  /*3970*/  USHF.R.U32.HI UR5, URZ, 0x3, UR5 ;  /* 0x00000003ff057899 */ /* 0x000fc40008011605 */
[----:B--2---:R-:W-:Y:S01]  /*3980*/  UIMAD UR4, UR17, UR4, URZ ;  /* 0x00000004110472a4 */ /* 0x004fe2000f8e02ff */
[----:B------:R-:W-:Y:S02]  /*3990*/  VIADD R17, R3, 0x10 ;  /* 0x0000001003117836 */ /* 0x000fe40000000000 */
[----:B---3--:R-:W-:Y:S01]  /*39a0*/  IMAD.U32 R18, RZ, RZ, UR6 ;  /* 0x00000006ff127e24 */ /* 0x008fe2000f8e00ff */
[----:B------:R-:W-:Y:S02]  /*39b0*/  IADD3 R19, PT, PT, R19, -UR5, RZ ;  /* 0x8000000513137c10 */ /* 0x000fe4000fffe0ff */
[----:B------:R-:W-:Y:S02]  /*39c0*/  MOV R11, UR4 ;  /* 0x00000004000b7c02 */ /* 0x000fe40008000f00 */
[----:B------:R-:W-:-:S03]  /*39d0*/  IADD3 R18, PT, PT, -R18, UR16, RZ ;  /* 0x0000001012127c10 */ /* 0x000fc6000fffe1ff */
[----:B------:R-:W1:Y:S01]  /*39e0*/  LDCU UR4, c[0x0][0x3e0] ;  /* 0x00007c00ff0477ac */ /* 0x000e620008000800 */
[----:B------:R-:W-:-:S04]  /*39f0*/  IMAD.WIDE R8, R11, 0x4, R8 ;  /* 0x000000040b087825 */ /* 0x000fc800078e0208 */
[----:B0-----:R-:W-:Y:S01]  /*3a00*/  VIADD R6, R10, 0xffffffe ;  /* 0x0ffffffe0a067836 */ /* 0x001fe20000000000 */
[----:B----4-:R-:W-:-:S03]  /*3a10*/  IADD3 R24, P0, PT, R8, UR10, RZ ;  /* 0x0000000a08187c10 */ /* 0x010fc6000ff1e0ff */
[----:B------:R0:W2:Y:S01]  /*3a20*/  F2I.FTZ.U32.TRUNC.NTZ R7, R6 ;  /* 0x0000000600077305 */ /* 0x0000a2000021f000 */
[----:B------:R-:W-:Y:S01]  /*3a30*/  IADD3.X R23, PT, PT, R9, UR11, RZ, P0, !PT ;  /* 0x0000000b09177c10 */ /* 0x000fe200087fe4ff */
[----:B-1----:R-:W-:Y:S01]  /*3a40*/  UIMAD UR4, UR15, UR4, URZ ;  /* 0x000000040f0472a4 */ /* 0x002fe2000f8e02ff */
[----:B0-----:R-:W-:-:S03]  /*3a50*/  MOV R6, RZ ;  /* 0x000000ff00067202 */ /* 0x001fc60000000f00 */
[----:B------:R-:W-:Y:S01]  /*3a60*/  USHF.R.S32.HI UR6, URZ, 0x1f, UR4 ;  /* 0x0000001fff067899 */ /* 0x000fe20008011404 */
[----:B--2---:R-:W-:Y:S02]  /*3a70*/  IMAD.MOV R12, RZ, RZ, -R7 ;  /* 0x000000ffff0c7224 */ /* 0x004fe400078e0a07 */
[----:B------:R-:W-:-:S03]  /*3a80*/  IMAD.U32 R2, RZ, RZ, UR4 ;  /* 0x00000004ff027e24 */ /* 0x000fc6000f8e00ff */
[----:B------:R-:W-:Y:S02]  /*3a90*/  MOV R3, UR6 ;  /* 0x0000000600037c02 */ /* 0x000fe40008000f00 */
[----:B------:R-:W-:-:S05]  /*3aa0*/  MOV R5, R12 ;  /* 0x0000000c00057202 */ /* 0x000fca0000000f00 */
[----:B------:R-:W-:-:S04]  /*3ab0*/  IMAD R5, R5, R14, RZ ;  /* 0x0000000e05057224 */ /* 0x000fc800078e02ff */
[----:B------:R-:W-:-:S07]  /*3ac0*/  IMAD.HI.U32 R22, R7, R5, R6 ;  /* 0x0000000507167227 */ /* 0x000fce00078e0006 */
.L_x_20346:
        /* <DEDUP_REMOVED lines=10> */
[----:B------:R-:W-:-:S05]  /*3b70*/  IMAD R5, R8, R10, R5 ;  /* 0x0000000a08057224 */ /* 0x000fca00078e0205 */
[----:B------:R-:W-:Y:S01]  /*3b80*/  ISETP.GT.U32.AND P1, PT, R14, R5, PT ;  /* 0x000000050e00720c */ /* 0x000fe20003f24070 */
[----:B0-----:R-:W0:-:S12]  /*3b90*/  MUFU.RCP R11, R11 ;  /* 0x0000000b000b7308 */ /* 0x001e180000001000 */
[----:B------:R-:W-:Y:S01]  /*3ba0*/  @!P1 IADD3 R5, PT, PT, R5, -R10, RZ ;  /* 0x8000000a05059210 */ /* 0x000fe20007ffe0ff */
[----:B------:R-:W-:Y:S01]  /*3bb0*/  @!P1 VIADD R4, R4, 0x1 ;  /* 0x0000000104049836 */ /* 0x000fe20000000000 */
[----:B------:R-:W-:Y:S02]  /*3bc0*/  ISETP.NE.AND P1, PT, R7, RZ, PT ;  /* 0x000000ff0700720c */ /* 0x000fe40003f25270 */
[----:B------:R-:W-:Y:S02]  /*3bd0*/  ISETP.GE.U32.AND P0, PT, R5, R14, PT ;  /* 0x0000000e0500720c */ /* 0x000fe40003f06070 */
[----:B------:R-:W-:Y:S01]  /*3be0*/  LOP3.LUT R5, R16, R7, RZ, 0x3c, !PT ;  /* 0x0000000710057212 */ /* 0x000fe200078e3cff */
[----:B0-----:R-:W-:-:S03]  /*3bf0*/  VIADD R8, R11, 0xffffffe ;  /* 0x0ffffffe0b087836 */ /* 0x001fc60000000000 */
[----:B------:R-:W-:Y:S02]  /*3c00*/  ISETP.GE.AND P2, PT, R5, RZ, PT ;  /* 0x000000ff0500720c */ /* 0x000fe40003f46270 */
[----:B------:R-:W0:Y:S05]  /*3c10*/  F2I.FTZ.U32.TRUNC.NTZ R5, R8 ;  /* 0x0000000800057305 */ /* 0x000e2a000021f000 */
[----:B------:R-:W-:-:S05]  /*3c20*/  @P0 IADD3 R4, PT, PT, R4, 0x1, RZ ;  /* 0x0000000104040810 */ /* 0x000fca0007ffe0ff */
[----:B------:R-:W-:Y:S02]  /*3c30*/  IMAD.MOV.U32 R9, RZ, RZ, R4 ;  /* 0x000000ffff097224 */ /* 0x000fe400078e0004 */
[----:B------:R-:W-:Y:S02]  /*3c40*/  IMAD.MOV.U32 R4, RZ, RZ, RZ ;  /* 0x000000ffff047224 */ /* 0x000fe400078e00ff */
[----:B------:R-:W-:Y:S01]  /*3c50*/  @!P2 IMAD.MOV R9, RZ, RZ, -R9 ;  /* 0x000000ffff09a224 */ /* 0x000fe200078e0a09 */
[----:B------:R-:W-:Y:S02]  /*3c60*/  @!P1 LOP3.LUT R9, RZ, R7, RZ, 0x33, !PT ;  /* 0x00000007ff099212 */ /* 0x000fe400078e33ff */
[----:B0-----:R-:W-:Y:S02]  /*3c70*/  IADD3 R11, PT, PT, RZ, -R5, RZ ;  /* 0x80000005ff0b7210 */ /* 0x001fe40007ffe0ff */
[----:B------:R-:W-:Y:S01]  /*3c80*/  ISETP.NE.AND P2, PT, R12, RZ, PT ;  /* 0x000000ff0c00720c */ /* 0x000fe20003f45270 */
[----:B------:R-:W-:-:S02]  /*3c90*/  VIADD R7, R9, UR9 ;  /* 0x0000000909077c36 */ /* 0x000fc40008000000 */
        /* <DEDUP_REMOVED lines=19> */
[----:B------:R-:W0:Y:S04]  /*3dd0*/  LDS.128 R8, [R17+-0x10] ;  /* 0xfffff00011087984 */ /* 0x000e280000000c00 */
[----:B------:R-:W2:Y:S04]  /*3de0*/  LDG.E.CONSTANT R13, desc[UR12][R30.64] ;  /* 0x0000000c1e0d7981 */ /* 0x000ea8000c1e9900 */
[----:B------:R1:W3:Y:S01]  /*3df0*/  LDS.128 R4, [R17] ;  /* 0x0000000011047984 */ /* 0x0002e20000000c00 */
[----:B0-----:R-:W-:Y:S01]  /*3e00*/  F2FP.BF16.F32.PACK_AB R8, R9, R8 ;  /* 0x000000080908723e */ /* 0x001fe200000010ff */
[----:B--2---:R-:W-:-:S03]  /*3e10*/  IMAD.WIDE R12, R13, UR23, R2 ;  /* 0x000000170d0c7c25 */ /* 0x004fc6000f8e0202 */
[----:B------:R-:W-:-:S05]  /*3e20*/  LEA R29, P0, R15, R12, 0x3 ;  /* 0x0000000c0f1d7211 */ /* 0x000fca00078018ff */
        /* <DEDUP_REMOVED lines=29> */
[C---:B------:R-:W-:Y:S02]  /*4000*/  PRMT R31, R33.reuse, 0x7632, R31 ;  /* 0x00007632211f7816 */ /* 0x040fe4000000001f */
[----:B------:R-:W-:Y:S02]  /*4010*/  SEL R32, R33, RZ, !P1 ;  /* 0x000000ff21207207 */ /* 0x000fe40004800000 */
[C---:B------:R-:W-:Y:S02]  /*4020*/  PRMT R33, R30.reuse, 0x7632, R33 ;  /* 0x000076321e217816 */ /* 0x040fe40000000021 */
        /* <DEDUP_REMOVED lines=8> */
.L_x_20339:
[----:B------:R-:W-:Y:S05]  /*40b0*/  BSYNC.RECONVERGENT B2 ;  /* 0x0000000000027941 */ /* 0x000fea0003800200 */
.L_x_20338:
[----:B------:R-:W-:Y:S01]  /*40c0*/  F2FP.BF16.F32.PACK_AB R31, R11, R10 ;  /* 0x0000000a0b1f723e */ /* 0x000fe200000010ff */
[----:B-----5:R-:W-:Y:S01]  /*40d0*/  HMUL2.BF16_V2 R33, R8, R33 ;  /* 0x0000002108217232 */ /* 0x020fe20000200000 */
[----:B------:R-:W-:Y:S02]  /*40e0*/  F2FP.BF16.F32.PACK_AB R5, R5, R4 ;  /* 0x000000040505723e */ /* 0x000fe400000010ff */
[----:B------:R-:W-:Y:S02]  /*40f0*/  MOV R4, R31 ;  /* 0x0000001f00047202 */ /* 0x000fe40000000f00 */
[C---:B------:R-:W-:Y:S01]  /*4100*/  PRMT R10, R33.reuse, 0x7610, R10 ;  /* 0x00007610210a7816 */ /* 0x040fe2000000000a */
[----:B------:R-:W-:Y:S01]  /*4110*/  HMUL2.BF16_V2 R30, R5, R30 ;  /* 0x0000001e051e7232 */ /* 0x000fe20000200000 */
[----:B------:R-:W-:Y:S01]  /*4120*/  PRMT R11, R33, 0x7632, R11 ;  /* 0x00007632210b7816 */ /* 0x000fe2000000000b */
[----:B------:R-:W-:Y:S01]  /*4130*/  HFMA2.BF16_V2 R31, R4, R29, -RZ ;  /* 0x0000001d041f7231 */ /* 0x000fe200003000ff */
[----:B------:R0:W5:Y:S01]  /*4140*/  LDG.E.CONSTANT R33, desc[UR12][R12.64+0x200] ;  /* 0x0002000c0c217981 */ /* 0x000162000c1e9900 */
[----:B------:R-:W-:Y:S01]  /*4150*/  IMAD.U32 R10, R10, 0x10000, RZ ;  /* 0x000100000a0a7824 */ /* 0x000fe200078e00ff */
[----:B------:R-:W-:-:S02]  /*4160*/  SHF.L.U32 R29, R11, 0x10, RZ ;  /* 0x000000100b1d7819 */ /* 0x000fc400000006ff */
[----:B------:R-:W-:-:S03]  /*4170*/  PRMT R11, R31, 0x7610, R11 ;  /* 0x000076101f0b7816 */ /* 0x000fc6000000000b */
[--C-:B------:R-:W-:Y:S01]  /*4180*/  FADD.FTZ R10, R10, R29.reuse ;  /* 0x0000001d0a0a7221 */ /* 0x100fe20000010000 */
[----:B------:R-:W-:Y:S01]  /*4190*/  PRMT R29, R31, 0x7632, R29 ;  /* 0x000076321f1d7816 */ /* 0x000fe2000000001d */
[----:B------:R-:W-:Y:S01]  /*41a0*/  IMAD.U32 R11, R11, 0x10000, RZ ;  /* 0x000100000b0b7824 */ /* 0x000fe200078e00ff */
[C---:B------:R-:W-:Y:S01]  /*41b0*/  PRMT R31, R30.reuse, 0x7632, R31 ;  /* 0x000076321e1f7816 */ /* 0x040fe2000000001f */
[----:B------:R-:W-:Y:S01]  /*41c0*/  IMAD.U32 R30, R30, 0x10000, RZ ;  /* 0x000100001e1e7824 */ /* 0x000fe200078e00ff */
[----:B------:R-:W-:Y:S02]  /*41d0*/  SHF.L.U32 R32, R29, 0x10, RZ ;  /* 0x000000101d207819 */ /* 0x000fe400000006ff */
[----:B------:R-:W-:-:S03]  /*41e0*/  SHF.L.U32 R31, R31, 0x10, RZ ;  /* 0x000000101f1f7819 */ /* 0x000fc600000006ff */
[----:B------:R-:W-:Y:S01]  /*41f0*/  FADD.FTZ R29, R11, R32 ;  /* 0x000000200b1d7221 */ /* 0x000fe20000010000 */
[----:B------:R-:W-:Y:S01]  /*4200*/  F2FP.BF16.F32.PACK_AB R11, R7, R6 ;  /* 0x00000006070b723e */ /* 0x000fe200000010ff */
[----:B------:R-:W-:Y:S02]  /*4210*/  FADD.FTZ R6, R30, R31 ;  /* 0x0000001f1e067221 */ /* 0x000fe40000010000 */
        /* <DEDUP_REMOVED lines=16> */
[----:B------:R-:W-:Y:S01]  /*4320*/  ISETP.GE.AND P3, PT, R31, UR22, PT ;  /* 0x000000161f007c0c */ /* 0x000fe2000bf66270 */
[----:B------:R-:W-:Y:S01]  /*4330*/  VIADD R31, R20, 0x4 ;  /* 0x00000004141f7836 */ /* 0x000fe20000000000 */
[----:B------:R-:W-:Y:S02]  /*4340*/  ISETP.GE.AND P1, PT, R16, UR22, PT ;  /* 0x0000001610007c0c */ /* 0x000fe4000bf26270 */
[----:B------:R-:W-:Y:S02]  /*4350*/  ISETP.GE.AND P4, PT, R32, UR22, PT ;  /* 0x0000001620007c0c */ /* 0x000fe4000bf86270 */
[----:B------:R-:W-:-:S02]  /*4360*/  ISETP.GE.AND P6, PT, R31, UR22, PT ;  /* 0x000000161f007c0c */ /* 0x000fc4000bfc6270 */
[C---:B------:R-:W-:Y:S02]  /*4370*/  IADD3 R32, PT, PT, R20.reuse, 0x3, RZ ;  /* 0x0000000314207810 */ /* 0x040fe40007ffe0ff */
[----:B------:R-:W-:Y:S02]  /*4380*/  IADD3 R31, PT, PT, R20, -0x2, RZ ;  /* 0xfffffffe141f7810 */ /* 0x000fe40007ffe0ff */
[----:B------:R-:W-:Y:S02]  /*4390*/  ISETP.GE.AND P5, PT, R32, UR22, PT ;  /* 0x0000001620007c0c */ /* 0x000fe4000bfa6270 */
[----:B------:R-:W-:Y:S02]  /*43a0*/  ISETP.GE.AND P2, PT, R31, UR22, PT ;  /* 0x000000161f007c0c */ /* 0x000fe4000bf46270 */
[C---:B------:R-:W-:Y:S02]  /*43b0*/  PRMT R31, R33.reuse, 0x7632, R31 ;  /* 0x00007632211f7816 */ /* 0x040fe4000000001f */
[----:B------:R-:W-:-:S02]  /*43c0*/  SEL R32, R33, RZ, !P1 ;  /* 0x000000ff21207207 */ /* 0x000fc40004800000 */
[C---:B------:R-:W-:Y:S02]  /*43d0*/  PRMT R33, R30.reuse, 0x7632, R33 ;  /* 0x000076321e217816 */ /* 0x040fe40000000021 */
        /* <DEDUP_REMOVED lines=8> */
.L_x_20341:
[----:B------:R-:W-:Y:S05]  /*4460*/  BSYNC.RECONVERGENT B2 ;  /* 0x0000000000027941 */ /* 0x000fea0003800200 */
.L_x_20340:
[----:B-----5:R-:W-:Y:S02]  /*4470*/  HMUL2.BF16_V2 R32, R4, R29 ;  /* 0x0000001d04207232 */ /* 0x020fe40000200000 */
[----:B------:R-:W-:Y:S02]  /*4480*/  HFMA2.BF16_V2 R31, R8, R33, -RZ ;  /* 0x00000021081f7231 */ /* 0x000fe400003000ff */
[----:B------:R-:W-:Y:S02]  /*4490*/  HMUL2.BF16_V2 R9, R11, R9 ;  /* 0x000000090b097232 */ /* 0x000fe40000200000 */
[----:B------:R-:W-:Y:S02]  /*44a0*/  HFMA2.BF16_V2 R30, R5, R30, -RZ ;  /* 0x0000001e051e7231 */ /* 0x000fe400003000ff */
[----:B------:R-:W-:Y:S01]  /*44b0*/  FADD.FTZ R6, R7, R6 ;  /* 0x0000000607067221 */ /* 0x000fe20000010000 */
        /* <DEDUP_REMOVED lines=8> */
[----:B------:R-:W-:Y:S02]  /*4540*/  HFMA2.BF16_V2 R33, R11, R10, -RZ ;  /* 0x0000000a0b217231 */ /* 0x000fe400003000ff */
[----:B------:R-:W-:Y:S01]  /*4550*/  FADD.FTZ R31, R31, R34 ;  /* 0x000000221f1f7221 */ /* 0x000fe20000010000 */
[----:B------:R-:W-:Y:S01]  /*4560*/  SHF.L.U32 R29, R29, 0x10, RZ ;  /* 0x000000101d1d7819 */ /* 0x000fe200000006ff */
[----:B------:R-:W-:Y:S02]  /*4570*/  IMAD.U32 R30, R30, 0x10000, RZ ;  /* 0x000100001e1e7824 */ /* 0x000fe400078e00ff */
        /* <DEDUP_REMOVED lines=9> */
[----:B------:R-:W-:Y:S01]  /*4610*/  SHF.L.U32 R32, R32, 0x10, RZ ;  /* 0x0000001020207819 */ /* 0x000fe200000006ff */
[----:B------:R2:W5:Y:S02]  /*4620*/  LDG.E.CONSTANT R29, desc[UR12][R12.64+0x404] ;  /* 0x0004040c0c1d7981 */ /* 0x000564000c1e9900 */
[----:B------:R-:W-:-:S02]  /*4630*/  FADD.FTZ R9, R9, R30 ;  /* 0x0000001e09097221 */ /* 0x000fc40000010000 */
        /* <DEDUP_REMOVED lines=36> */
.L_x_20343:
[----:B------:R-:W-:Y:S05]  /*4880*/  BSYNC.RECONVERGENT B2 ;  /* 0x0000000000027941 */ /* 0x000fea0003800200 */
.L_x_20342:
[----:B-----5:R-:W-:Y:S02]  /*4890*/  HMUL2.BF16_V2 R31, R8, R31 ;  /* 0x0000001f081f7232 */ /* 0x020fe40000200000 */
[----:B------:R-:W-:Y:S01]  /*48a0*/  HFMA2.BF16_V2 R33, R4, R29, -RZ ;  /* 0x0000001d04217231 */ /* 0x000fe200003000ff */
[----:B------:R3:W5:Y:S01]  /*48b0*/  LDG.E.CONSTANT R35, desc[UR12][R12.64+0x600] ;  /* 0x0006000c0c237981 */ /* 0x000762000c1e9900 */
[----:B------:R-:W-:Y:S01]  /*48c0*/  HFMA2.BF16_V2 R32, R11, R32, -RZ ;  /* 0x000000200b207231 */ /* 0x000fe200003000ff */
[C---:B------:R-:W-:Y:S02]  /*48d0*/  PRMT R29, R31.reuse, 0x7610, R29 ;  /* 0x000076101f1d7816 */ /* 0x040fe4000000001d */
[----:B------:R-:W-:Y:S02]  /*48e0*/  PRMT R31, R31, 0x7632, R31 ;  /* 0x000076321f1f7816 */ /* 0x000fe4000000001f */
[----:B------:R-:W-:Y:S01]  /*48f0*/  PRMT R34, R33, 0x7632, R34 ;  /* 0x0000763221227816 */ /* 0x000fe20000000022 */
[----:B------:R-:W-:Y:S01]  /*4900*/  IMAD.U32 R29, R29, 0x10000, RZ ;  /* 0x000100001d1d7824 */ /* 0x000fe200078e00ff */
[----:B------:R-:W-:Y:S01]  /*4910*/  SHF.L.U32 R36, R31, 0x10, RZ ;  /* 0x000000101f247819 */ /* 0x000fe200000006ff */
[----:B------:R-:W-:Y:S01]  /*4920*/  IMAD.U32 R31, R33, 0x10000, RZ ;  /* 0x00010000211f7824 */ /* 0x000fe200078e00ff */
[----:B------:R-:W-:-:S03]  /*4930*/  SHF.L.U32 R33, R34, 0x10, RZ ;  /* 0x0000001022217819 */ /* 0x000fc600000006ff */
[----:B------:R-:W-:Y:S01]  /*4940*/  FADD.FTZ R34, R29, R36 ;  /* 0x000000241d227221 */ /* 0x000fe20000010000 */
[----:B------:R-:W-:Y:S02]  /*4950*/  HMUL2.BF16_V2 R29, R5, R30 ;  /* 0x0000001e051d7232 */ /* 0x000fe40000200000 */
[--C-:B------:R-:W-:Y:S01]  /*4960*/  FADD.FTZ R31, R31, R33.reuse ;  /* 0x000000211f1f7221 */ /* 0x100fe20000010000 */
[C---:B------:R-:W-:Y:S01]  /*4970*/  PRMT R33, R32.reuse, 0x7632, R33 ;  /* 0x0000763220217816 */ /* 0x040fe20000000021 */
[----:B------:R-:W-:Y:S01]  /*4980*/  IMAD.U32 R32, R32, 0x10000, RZ ;  /* 0x0001000020207824 */ /* 0x000fe200078e00ff */
[C---:B------:R-:W-:Y:S01]  /*4990*/  PRMT R30, R29.reuse, 0x7632, R30 ;  /* 0x000076321d1e7816 */ /* 0x040fe2000000001e */
[----:B------:R-:W-:Y:S01]  /*49a0*/  IMAD.U32 R29, R29, 0x10000, RZ ;  /* 0x000100001d1d7824 */ /* 0x000fe200078e00ff */
[----:B------:R-:W-:Y:S01]  /*49b0*/  SHF.L.U32 R33, R33, 0x10, RZ ;  /* 0x0000001021217819 */ /* 0x000fe200000006ff */
[----:B------:R-:W-:Y:S01]  /*49c0*/  FADD.FTZ R31, R34, R31 ;  /* 0x0000001f221f7221 */ /* 0x000fe20000010000 */
[----:B------:R-:W-:Y:S01]  /*49d0*/  SHF.L.U32 R30, R30, 0x10, RZ ;  /* 0x000000101e1e7819 */ /* 0x000fe200000006ff */
[----:B------:R3:W5:Y:S04]  /*49e0*/  LDG.E.CONSTANT R34, desc[UR12][R12.64+0x60c] ;  /* 0x00060c0c0c227981 */ /* 0x000768000c1e9900 */
[----:B------:R-:W-:Y:S01]  /*49f0*/  FADD.FTZ R30, R29, R30 ;  /* 0x0000001e1d1e7221 */ /* 0x000fe20000010000 */
[----:B------:R-:W-:-:S02]  /*4a00*/  FADD.FTZ R29, R32, R33 ;  /* 0x00000021201d7221 */ /* 0x000fc40000010000 */
[----:B------:R3:W5:Y:S04]  /*4a10*/  LDG.E.CONSTANT R33, desc[UR12][R12.64+0x604] ;  /* 0x0006040c0c217981 */ /* 0x000768000c1e9900 */
[----:B------:R3:W5:Y:S01]  /*4a20*/  LDG.E.CONSTANT R32, desc[UR12][R12.64+0x608] ;  /* 0x0006080c0c207981 */ /* 0x000762000c1e9900 */
[----:B------:R-:W-:Y:S04]  /*4a30*/  BSSY.RECONVERGENT B2, `(.L_x_20344) ;  /* 0x0000020000027945 */ /* 0x000fe80003800200 */
[----:B------:R-:W-:Y:S05]  /*4a40*/  @P0 BRA `(.L_x_20345) ;  /* 0x0000000000780947 */ /* 0x000fea0003800000 */
[----:B0123--:R-:W-:Y:S01]  /*4a50*/  VIADD R12, R20, 0xfffffffe ;  /* 0xfffffffe140c7836 */ /* 0x00ffe20000000000 */
        /* <DEDUP_REMOVED lines=24> */
[----:B------:R-:W-:Y:S02]  /*4be0*/  ISETP.GE.AND P0, PT, R12, UR22, PT ;  /* 0x000000160c007c0c */ /* 0x000fe4000bf06270 */
[C---:B------:R-:W-:Y:S02]  /*4bf0*/  PRMT R12, R34.reuse, 0x7632, R12 ;  /* 0x00007632220c7816 */ /* 0x040fe4000000000c */
[----:B------:R-:W-:Y:S02]  /*4c00*/  SEL R34, R34, RZ, !P2 ;  /* 0x000000ff22227207 */ /* 0x000fe40005000000 */
[----:B------:R-:W-:-:S04]  /*4c10*/  SEL R13, R12, RZ, !P0 ;  /* 0x000000ff0c0d7207 */ /* 0x000fc80004000000 */
[----:B------:R-:W-:-:S07]  /*4c20*/  PRMT R34, R34, 0x5410, R13 ;  /* 0x0000541022227816 */ /* 0x000fce000000000d */
.L_x_20345:
[----:B------:R-:W-:Y:S05]  /*4c30*/  BSYNC.RECONVERGENT B2 ;  /* 0x0000000000027941 */ /* 0x000fea0003800200 */
.L_x_20344:
[----:B-----5:R-:W-:Y:S02]  /*4c40*/  HMUL2.BF16_V2 R8, R8, R35 ;  /* 0x0000002308087232 */ /* 0x020fe40000200000 */
[----:B------:R-:W-:Y:S02]  /*4c50*/  HFMA2.BF16_V2 R33, R4, R33, -RZ ;  /* 0x0000002104217231 */ /* 0x000fe400003000ff */
[----:B------:R-:W-:Y:S02]  /*4c60*/  HMUL2.BF16_V2 R32, R5, R32 ;  /* 0x0000002005207232 */ /* 0x000fe40000200000 */
[----:B------:R-:W-:Y:S01]  /*4c70*/  FADD.FTZ R30, R31, R30 ;  /* 0x0000001e1f1e7221 */ /* 0x000fe20000010000 */
[----:B------:R-:W-:Y:S01]  /*4c80*/  FADD.FTZ R9, R6, R9 ;  /* 0x0000000906097221 */ /* 0x000fe20000010000 */
[C---:B0123--:R-:W-:Y:S01]  /*4c90*/  PRMT R12, R8.reuse, 0x7632, R12 ;  /* 0x00007632080c7816 */ /* 0x04ffe2000000000c */
[----:B------:R-:W-:Y:S01]  /*4ca0*/  IMAD.U32 R8, R8, 0x10000, RZ ;  /* 0x0001000008087824 */ /* 0x000fe200078e00ff */
        /* <DEDUP_REMOVED lines=8> */
[----:B------:R-:W-:Y:S01]  /*4d30*/  PRMT R8, R33, 0x7632, R8 ;  /* 0x0000763221087816 */ /* 0x000fe20000000008 */
[----:B------:R-:W-:Y:S01]  /*4d40*/  HFMA2.BF16_V2 R13, R11, R34, -RZ ;  /* 0x000000220b0d7231 */ /* 0x000fe200003000ff */
[----:B------:R-:W-:Y:S01]  /*4d50*/  PRMT R11, R32, 0x7610, R11 ;  /* 0x00007610200b7816 */ /* 0x000fe2000000000b */
[----:B------:R-:W-:Y:S01]  /*4d60*/  FADD.FTZ R27, R27, R10 ;  /* 0x0000000a1b1b7221 */ /* 0x000fe20000010000 */
[----:B------:R-:W-:Y:S01]  /*4d70*/  SHF.L.U32 R33, R8, 0x10, RZ ;  /* 0x0000001008217819 */ /* 0x000fe200000006ff */
        /* <DEDUP_REMOVED lines=12> */
[----:B------:R-:W-:-:S07]  /*4e40*/  FADD.FTZ R25, R25, R4 ;  /* 0x0000000419197221 */ /* 0x000fce0000010000 */
.L_x_20337:
[----:B------:R-:W-:Y:S05]  /*4e50*/  BSYNC.RECONVERGENT B0 ;  /* 0x0000000000007941 */ /* 0x000fea0003800200 */
.L_x_20336:
[C---:B------:R-:W-:Y:S01]  /*4e60*/  VIADD R4, R21.reuse, 0x3 ;  /* 0x0000000315047836 */ /* 0x040fe20000000000 */
        /* <DEDUP_REMOVED lines=8> */
.L_x_20335:
[----:B------:R-:W-:Y:S05]  /*4ef0*/  BSYNC.RECONVERGENT B1 ;  /* 0x0000000000017941 */ /* 0x000fea0003800200 */
.L_x_20334:
[C---:B------:R-:W-:Y:S01]  /*4f00*/  LOP3.LUT R2, R0.reuse, 0x3c0, RZ, 0xc0, !PT ;  /* 0x000003c000027812 */ /* 0x040fe200078ec0ff */
[----:B------:R-:W-:Y:S01]  /*4f10*/  BAR.SYNC.DEFER_BLOCKING 0x0 ;  /* 0x0000000000007b1d */ /* 0x000fe20000010000 */
[----:B------:R-:W-:Y:S02]  /*4f20*/  LOP3.LUT R3, R0, 0x3e0, RZ, 0xc0, !PT ;  /* 0x000003e000037812 */ /* 0x000fe400078ec0ff */
[----:B------:R-:W-:Y:S02]  /*4f30*/  ISETP.NE.AND P0, PT, R2, 0x40, PT ;  /* 0x000000400200780c */ /* 0x000fe40003f05270 */
[----:B------:R-:W-:Y:S01]  /*4f40*/  ISETP.NE.AND P1, PT, R3, 0x20, PT ;  /* 0x000000200300780c */ /* 0x000fe20003f25270 */
[----:B------:R-:W-:Y:S01]  /*4f50*/  BSSY.RECONVERGENT B0, `(.L_x_20347) ;  /* 0x0000010000007945 */ /* 0x000fe20003800200 */
[----:B---3--:R-:W-:Y:S02]  /*4f60*/  LOP3.LUT R8, R0, 0x1f, RZ, 0xc0, !PT ;  /* 0x0000001f00087812 */ /* 0x008fe400078ec0ff */
[----:B------:R-:W-:-:S02]  /*4f70*/  SHF.R.U32.HI R3, RZ, 0x5, R0 ;  /* 0x00000005ff037819 */ /* 0x000fc40000011600 */
[C---:B------:R-:W-:Y:S02]  /*4f80*/  ISETP.GT.U32.AND P3, PT, R0.reuse, 0x3f, PT ;  /* 0x0000003f0000780c */ /* 0x040fe40003f64070 */
[----:B------:R-:W-:Y:S01]  /*4f90*/  ISETP.GT.U32.AND P2, PT, R0, 0x1f, PT ;  /* 0x0000001f0000780c */ /* 0x000fe20003f44070 */
[----:B------:R-:W-:Y:S02]  /*4fa0*/  IMAD R2, R3, 0x80, R8 ;  /* 0x0000008003027824 */ /* 0x000fe400078e0208 */
[----:B------:R-:W-:Y:S10]  /*4fb0*/  @P0 BRA `(.L_x_20348) ;  /* 0x0000000000240947 */ /* 0x000ff40003800000 */
        /* <DEDUP_REMOVED lines=8> */
[----:B------:R1:W-:Y:S02]  /*5040*/  STS [R3+-0x280], R25 ;  /* 0xfffd801903007388 */ /* 0x0003e40000000800 */
.L_x_20348:
[----:B------:R-:W-:Y:S05]  /*5050*/  BSYNC.RECONVERGENT B0 ;  /* 0x0000000000007941 */ /* 0x000fea0003800200 */
.L_x_20347:
        /* <DEDUP_REMOVED lines=8> */
[----:B-1----:R-:W1:Y:S04]  /*50e0*/  LDS R3, [R7] ;  /* 0x0000000007037984 */ /* 0x002e680000000800 */
[----:B------:R-:W2:Y:S04]  /*50f0*/  LDS R4, [R7+0x80] ;  /* 0x0000800007047984 */ /* 0x000ea80000000800 */
[----:B------:R-:W3:Y:S04]  /*5100*/  LDS R5, [R7+0x100] ;  /* 0x0001000007057984 */ /* 0x000ee80000000800 */
[----:B0-----:R-:W0:Y:S01]  /*5110*/  LDS R6, [R7+0x180] ;  /* 0x0001800007067984 */ /* 0x001e220000000800 */
[----:B-1----:R-:W-:Y:S01]  /*5120*/  FADD.FTZ R28, R3, R28 ;  /* 0x0000001c031c7221 */ /* 0x002fe20000010000 */
[----:B--2---:R-:W-:Y:S01]  /*5130*/  FADD.FTZ R27, R4, R27 ;  /* 0x0000001b041b7221 */ /* 0x004fe20000010000 */
[----:B---3--:R-:W-:Y:S01]  /*5140*/  FADD.FTZ R26, R5, R26 ;  /* 0x0000001a051a7221 */ /* 0x008fe20000010000 */
[----:B0-----:R-:W-:-:S07]  /*5150*/  FADD.FTZ R25, R6, R25 ;  /* 0x0000001906197221 */ /* 0x001fce0000010000 */
.L_x_20350:
[----:B------:R-:W-:Y:S05]  /*5160*/  BSYNC.RECONVERGENT B0 ;  /* 0x0000000000007941 */ /* 0x000fea0003800200 */
.L_x_20349:
[----:B------:R-:W-:Y:S06]  /*5170*/  BAR.SYNC.DEFER_BLOCKING 0x0 ;  /* 0x0000000000007b1d */ /* 0x000fec0000010000 */
[----:B------:R-:W-:Y:S04]  /*5180*/  BSSY.RECONVERGENT B0, `(.L_x_20351) ;  /* 0x000000b000007945 */ /* 0x000fe80003800200 */
[----:B------:R-:W-:Y:S05]  /*5190*/  @P1 BRA `(.L_x_20352) ;  /* 0x0000000000241947 */ /* 0x000fea0003800000 */
[----:B------:R-:W2:Y:S01]  /*51a0*/  S2UR UR5, SR_CgaCtaId ;  /* 0x00000000000579c3 */ /* 0x000ea20000008800 */
[----:B------:R-:W-:Y:S02]  /*51b0*/  UMOV UR4, 0x400 ;  /* 0x0000040000047882 */ /* 0x000fe40000000000 */
[----:B------:R-:W-:-:S04]  /*51c0*/  UIADD3 UR4, UPT, UPT, UR4, 0x120, URZ ;  /* 0x0000012004047890 */ /* 0x000fc8000fffe0ff */
[----:B--2---:R-:W-:-:S06]  /*51d0*/  ULEA UR4, UR5, UR4, 0x18 ;  /* 0x0000000405047291 */ /* 0x004fcc000f8ec0ff */
[----:B-1----:R-:W-:-:S05]  /*51e0*/  LEA R3, R8, UR4, 0x2 ;  /* 0x0000000408037c11 */ /* 0x002fca000f8e10ff */
[----:B------:R2:W-:Y:S04]  /*51f0*/  STS [R3], R28 ;  /* 0x0000001c03007388 */ /* 0x0005e80000000800 */
[----:B------:R2:W-:Y:S04]  /*5200*/  STS [R3+0x80], R27 ;  /* 0x0000801b03007388 */ /* 0x0005e80000000800 */
[----:B------:R2:W-:Y:S04]  /*5210*/  STS [R3+0x100], R26 ;  /* 0x0001001a03007388 */ /* 0x0005e80000000800 */
[----:B------:R2:W-:Y:S02]  /*5220*/  STS [R3+0x180], R25 ;  /* 0x0001801903007388 */ /* 0x0005e40000000800 */
.L_x_20352:
[----:B------:R-:W-:Y:S05]  /*5230*/  BSYNC.RECONVERGENT B0 ;  /* 0x0000000000007941 */ /* 0x000fea0003800200 */
.L_x_20351:
        /* <DEDUP_REMOVED lines=8> */
[----:B------:R-:W0:Y:S04]  /*52c0*/  LDS R2, [R6] ;  /* 0x0000000006027984 */ /* 0x000e280000000800 */
[----:B-12---:R-:W1:Y:S04]  /*52d0*/  LDS R3, [R6+0x80] ;  /* 0x0000800006037984 */ /* 0x006e680000000800 */
[----:B------:R-:W2:Y:S04]  /*52e0*/  LDS R4, [R6+0x100] ;  /* 0x0001000006047984 */ /* 0x000ea80000000800 */
[----:B------:R-:W3:Y:S01]  /*52f0*/  LDS R5, [R6+0x180] ;  /* 0x0001800006057984 */ /* 0x000ee20000000800 */
[----:B0-----:R-:W-:Y:S01]  /*5300*/  FADD.FTZ R28, R2, R28 ;  /* 0x0000001c021c7221 */ /* 0x001fe20000010000 */
[----:B-1----:R-:W-:Y:S01]  /*5310*/  FADD.FTZ R27, R3, R27 ;  /* 0x0000001b031b7221 */ /* 0x002fe20000010000 */
[----:B--2---:R-:W-:Y:S01]  /*5320*/  FADD.FTZ R26, R4, R26 ;  /* 0x0000001a041a7221 */ /* 0x004fe20000010000 */
[----:B---3--:R-:W-:-:S07]  /*5330*/  FADD.FTZ R25, R5, R25 ;  /* 0x0000001905197221 */ /* 0x008fce0000010000 */
.L_x_20354:
[----:B------:R-:W-:Y:S05]  /*5340*/  BSYNC.RECONVERGENT B0 ;  /* 0x0000000000007941 */ /* 0x000fea0003800200 */
.L_x_20353:
[----:B------:R-:W-:Y:S06]  /*5350*/  BAR.SYNC.DEFER_BLOCKING 0x0 ;  /* 0x0000000000007b1d */ /* 0x000fec0000010000 */
[----:B------:R-:W-:Y:S05]  /*5360*/  @P2 EXIT ;  /* 0x000000000000294d */ /* 0x000fea0003800000 */
[----:B------:R-:W-:Y:S01]  /*5370*/  UIMAD UR5, UR17, UR21, UR18 ;  /* 0x00000015110572a4 */ /* 0x000fe2000f8e0212 */
[----:B------:R-:W-:Y:S01]  /*5380*/  F2FP.BF16.F32.PACK_AB R4, R25, R26 ;  /* 0x0000001a1904723e */ /* 0x000fe200000010ff */
[----:B------:R-:W-:Y:S01]  /*5390*/  USHF.L.U32 UR4, UR19, 0x7, URZ ;  /* 0x0000000713047899 */ /* 0x000fe200080006ff */
[----:B------:R-:W3:Y:S01]  /*53a0*/  LDCU.64 UR6, c[0x0][0x390] ;  /* 0x00007200ff0677ac */ /* 0x000ee20008000a00 */
[----:B------:R-:W-:-:S04]  /*53b0*/  UIMAD UR5, UR5, UR20, URZ ;  /* 0x00000014050572a4 */ /* 0x000fc8000f8e02ff */
[----:B------:R-:W-:-:S06]  /*53c0*/  ULEA UR4, UP0, UR5, UR4, 0x7 ;  /* 0x0000000405047291 */ /* 0x000fcc000f8038ff */
[----:B-12---:R-:W-:Y:S01]  /*53d0*/  MOV R3, UR4 ;  /* 0x0000000400037c02 */ /* 0x006fe20008000f00 */
[----:B------:R-:W-:-:S03]  /*53e0*/  UIADD3.X UR4, UPT, UPT, URZ, URZ, URZ, UP0, !UPT ;  /* 0x000000ffff047290 */ /* 0x000fc600087fe4ff */
[----:B------:R-:W-:Y:S02]  /*53f0*/  LOP3.LUT R3, R3, 0x1f, R0, 0xf8, !PT ;  /* 0x0000001f03037812 */ /* 0x000fe400078ef800 */
[----:B------:R-:W-:Y:S01]  /*5400*/  F2FP.BF16.F32.PACK_AB R0, R27, R28 ;  /* 0x0000001c1b00723e */ /* 0x000fe200000010ff */
[----:B0-----:R-:W-:Y:S01]  /*5410*/  IMAD.U32 R6, RZ, RZ, UR4 ;  /* 0x00000004ff067e24 */ /* 0x001fe2000f8e00ff */
[C---:B---3--:R-:W-:Y:S02]  /*5420*/  LEA R2, P0, R3.reuse, UR6, 0x1 ;  /* 0x0000000603027c11 */ /* 0x048fe4000f8008ff */
[----:B------:R-:W-:Y:S02]  /*5430*/  PRMT R5, R0, 0x7632, R5 ;  /* 0x0000763200057816 */ /* 0x000fe40000000005 */
[--C-:B------:R-:W-:Y:S02]  /*5440*/  LEA.HI.X R3, R3, UR7, R6.reuse, 0x1, P0 ;  /* 0x0000000703037c11 */ /* 0x100fe400080f0c06 */
[----:B------:R-:W-:-:S03]  /*5450*/  PRMT R6, R4, 0x7632, R6 ;  /* 0x0000763204067816 */ /* 0x000fc60000000006 */
[----:B------:R-:W-:Y:S04]  /*5460*/  STG.E.U16 desc[UR12][R2.64], R0 ;  /* 0x0000000002007986 */ /* 0x000fe8000c10150c */
[----:B------:R-:W-:Y:S04]  /*5470*/  STG.E.U16 desc[UR12][R2.64+0x40], R5 ;  /* 0x0000400502007986 */ /* 0x000fe8000c10150c */
[----:B------:R-:W-:Y:S04]  /*5480*/  STG.E.U16 desc[UR12][R2.64+0x80], R4 ;  /* 0x0000800402007986 */ /* 0x000fe8000c10150c */
[----:B------:R-:W-:Y:S01]  /*5490*/  STG.E.U16 desc[UR12][R2.64+0xc0], R6 ;  /* 0x0000c00602007986 */ /* 0x000fe2000c10150c */
[----:B------:R-:W-:Y:S05]  /*54a0*/  EXIT ;  /* 0x000000000000794d */ /* 0x000fea0003800000 */
.L_x_20309:
        /* <DEDUP_REMOVED lines=8> */
.L_x_20356:
[----:B------:R-:W-:Y:S05]  /*5530*/  BSYNC B2 ;  /* 0x0000000000027941 */ /* 0x000fea0003800000 */
.L_x_20355:
[----:B------:R-:W-:Y:S01]  /*5540*/  MOV R5, R4 ;  /* 0x0000000400057202 */ /* 0x000fe20000000f00 */
[----:B------:R-:W-:Y:S02]  /*5550*/  IMAD.MOV.U32 R10, RZ, RZ, 0x1 ;  /* 0x00000001ff0a7424 */ /* 0x000fe400078e00ff */
[----:B------:R-:W-:Y:S02]  /*5560*/  HFMA2 R13, -RZ, RZ, 0, 1.847743988037109375e-06 ;  /* 0x0000001fff0d7431 */ /* 0x000fe400000001ff */
[----:B------:R-:W-:Y:S02]  /*5570*/  IMAD.MOV.U32 R8, RZ, RZ, -0x1 ;  /* 0xffffffffff087424 */ /* 0x000fe400078e00ff */
[----:B------:R-:W-:-:S07]  /*5580*/  FADD.FTZ R5, R6, R5 ;  /* 0x0000000506057221 */ /* 0x000fce0000010000 */
[----:B------:R-:W-:Y:S05]  /*5590*/  WARPSYNC.COLLECTIVE R8, `(.L_x_20357) ;  /* 0x0000000008087348 */ /* 0x000fea0003c00000 */
[----:B------:R0:W1:Y:S02]  /*55a0*/  SHFL.BFLY P2, R4, R5, R10, R13 ;  /* 0x0c00000a05047389 */ /* 0x000064000004000d */
[----:B01----:R-:W-:Y:S05]  /*55b0*/  ENDCOLLECTIVE ;  /* 0x000000000000791b */ /* 0x003fea0003800000 */
.L_x_20357:
[----:B------:R-:W-:Y:S05]  /*55c0*/  BRA `(.L_x_20358) ;  /* 0xffffffc400247947 */ /* 0x000fea000383ffff */
.L_x_20311:
        /* <DEDUP_REMOVED lines=8> */
.L_x_20360:
[----:B------:R-:W-:Y:S05]  /*5650*/  BSYNC B0 ;  /* 0x0000000000007941 */ /* 0x000fea0003800000 */
.L_x_20359:
        /* <DEDUP_REMOVED lines=8> */
.L_x_20361:
[----:B------:R-:W-:Y:S01]  /*56e0*/  IMAD.MOV.U32 R10, RZ, RZ, 0x4 ;  /* 0x00000004ff0a7424 */ /* 0x000fe200078e00ff */
[----:B------:R-:W-:-:S04]  /*56f0*/  FMNMX.FTZ R6, R5, R4, !PT ;  /* 0x0000000405067209 */ /* 0x000fc80007810000 */
[----:B------:R-:W-:-:S07]  /*5700*/  MOV R5, R6 ;  /* 0x0000000600057202 */ /* 0x000fce0000000f00 */
[----:B------:R-:W-:Y:S05]  /*5710*/  WARPSYNC.COLLECTIVE R8, `(.L_x_20362) ;  /* 0x0000000008087348 */ /* 0x000fea0003c00000 */
[----:B------:R0:W1:Y:S02]  /*5720*/  SHFL.BFLY P2, R4, R5, R10, R13 ;  /* 0x0c00000a05047389 */ /* 0x000064000004000d */
[----:B01----:R-:W-:Y:S05]  /*5730*/  ENDCOLLECTIVE ;  /* 0x000000000000791b */ /* 0x003fea0003800000 */
.L_x_20362:
[----:B------:R-:W-:Y:S01]  /*5740*/  MOV R11, R4 ;  /* 0x00000004000b7202 */ /* 0x000fe20000000f00 */
[----:B------:R-:W-:Y:S06]  /*5750*/  BRA `(.L_x_20363) ;  /* 0xffffffc400607947 */ /* 0x000fec000383ffff */
.L_x_20364:
        /* <DEDUP_REMOVED lines=10> */
.L_x_27531:


//--------------------- .text._ZN4vllm32paged_attention_v2_reduce_kernelI13__nv_bfloat16Li120ELi128ELi512EEEvPT_PKfS5_PKS2_PKii --------------------------
	.section	.text._ZN4vllm32paged_attention_v2_reduce_kernelI13__nv_bfloat16Li120ELi128ELi512EEEvPT_PKfS5_PKS2_PKii,"ax",@progbits
	.align	128
        .global         _ZN4vllm32paged_attention_v2_reduce_kernelI13__nv_bfloat16Li120ELi128ELi512EEEvPT_PKfS5_PKS2_PKii
        .type           _ZN4vllm32paged_attention_v2_reduce_kernelI13__nv_bfloat16Li120ELi128ELi512EEEvPT_PKfS5_PKS2_PKii,@function
        .size           _ZN4vllm32paged_attention_v2_reduce_kernelI13__nv_bfloat16Li120ELi128ELi512EEEvPT_PKfS5_PKS2_PKii,(.L_x_27532 - _ZN4vllm32paged_attention_v2_reduce_kernelI13__nv_bfloat16Li120ELi128ELi512EEEvPT_PKfS5_PKS2_PKii)
        .other          _ZN4vllm32paged_attention_v2_reduce_kernelI13__nv_bfloat16Li120ELi128ELi512EEEvPT_PKfS5_PKS2_PKii,@"STO_CUDA_ENTRY STV_DEFAULT"
_ZN4vllm32paged_attention_v2_reduce_kernelI13__nv_bfloat16Li120ELi128ELi512EEEvPT_PKfS5_PKS2_PKii:
.text._ZN4vllm32paged_attention_v2_reduce_kernelI13__nv_bfloat16Li120ELi128ELi512EEEvPT_PKfS5_PKS2_PKii:
        /* <DEDUP_REMOVED lines=59> */
[----:B------:R-:W-:Y:S02]  /*03b0*/  VIADD R3, R3, 0x1 ;  /* 0x0000000103037836 */ /* 0x000fe40000000000 */
        /* <DEDUP_REMOVED lines=13> */
.L_x_20368:
        /* <DEDUP_REMOVED lines=10> */
.L_x_20367:
[----:B------:R-:W-:Y:S05]  /*0530*/  BSYNC.RECONVERGENT B0 ;  /* 0x0000000000007941 */ /* 0x000fea0003800200 */
.L_x_20366:
        /* <DEDUP_REMOVED lines=8> */
.L_x_20369:
        /* <DEDUP_REMOVED lines=18> */
[----:B------:R-:W5:Y:S04]  /*06e0*/  LDG.E.U16.CONSTANT R23, desc[UR6][R8.64] ;  /* 0x0000000608177981 */ /* 0x000f68000c1e9500 */
        /* <DEDUP_REMOVED lines=9> */
[----:B0-----:R-:W-:Y:S01]  /*0780*/  LEA R6, P0, R22, UR8, 0x1 ;  /* 0x0000000816067c11 */ /* 0x001fe2000f8008ff */
[----:B------:R-:W-:Y:S01]  /*0790*/  IMAD.X R27, RZ, RZ, RZ, P2 ;  /* 0x000000ffff1b7224 */ /* 0x000fe200010e06ff */
[----:B-1----:R-:W-:Y:S01]  /*07a0*/  LEA R2, P1, R20, UR8, 0x1 ;  /* 0x0000000814027c11 */ /* 0x002fe2000f8208ff */
[----:B------:R-:W-:Y:S01]  /*07b0*/  IMAD.X R9, RZ, RZ, RZ, P3 ;  /* 0x000000ffff097224 */ /* 0x000fe200018e06ff */
[----:B------:R-:W-:-:S02]  /*07c0*/  LEA R8, P2, R16, UR8, 0x1 ;  /* 0x0000000810087c11 */ /* 0x000fc4000f8408ff */
[----:B------:R-:W-:Y:S02]  /*07d0*/  LEA.HI.X R7, R22, UR9, R29, 0x1, P0 ;  /* 0x0000000916077c11 */ /* 0x000fe400080f0c1d */
[----:B------:R-:W-:Y:S02]  /*07e0*/  LEA.HI.X R3, R20, UR9, R27, 0x1, P1 ;  /* 0x0000000914037c11 */ /* 0x000fe400088f0c1b */
[----:B------:R-:W-:Y:S02]  /*07f0*/  LEA.HI.X R9, R16, UR9, R9, 0x1, P2 ;  /* 0x0000000910097c11 */ /* 0x000fe400090f0c09 */
[----:B------:R-:W-:-:S04]  /*0800*/  IADD3 R11, PT, PT, R10, R11, R10 ;  /* 0x0000000b0a0b7210 */ /* 0x000fc80007ffe00a */
[----:B------:R-:W-:-:S04]  /*0810*/  IADD3 R11, PT, PT, R10, R11, R10 ;  /* 0x0000000b0a0b7210 */ /* 0x000fc80007ffe00a */
[----:B------:R-:W-:Y:S01]  /*0820*/  ISETP.GE.U32.AND P0, PT, R11, 0x78, PT ;  /* 0x000000780b00780c */ /* 0x000fe20003f06070 */
[C---:B------:R-:W-:Y:S01]  /*0830*/  IMAD R15, R10.reuse, 0x4, R15 ;  /* 0x000000040a0f7824 */ /* 0x040fe200078e020f */
[C---:B------:R-:W-:Y:S01]  /*0840*/  LEA R13, R10.reuse, R13, 0x2 ;  /* 0x0000000d0a0d7211 */ /* 0x040fe200078e10ff */
[----:B------:R-:W-:Y:S01]  /*0850*/  IMAD R17, R10, 0x4, R17 ;  /* 0x000000040a117824 */ /* 0x000fe200078e0211 */
[----:B---3--:R3:W-:Y:S04]  /*0860*/  STG.E.U16 desc[UR6][R4.64], R19 ;  /* 0x0000001304007986 */ /* 0x0087e8000c101506 */
[----:B----4-:R3:W-:Y:S04]  /*0870*/  STG.E.U16 desc[UR6][R6.64], R21 ;  /* 0x0000001506007986 */ /* 0x0107e8000c101506 */
[----:B-----5:R3:W-:Y:S04]  /*0880*/  STG.E.U16 desc[UR6][R2.64], R23 ;  /* 0x0000001702007986 */ /* 0x0207e8000c101506 */
[----:B------:R3:W-:Y:S01]  /*0890*/  STG.E.U16 desc[UR6][R8.64], R25 ;  /* 0x0000001908007986 */ /* 0x0007e2000c101506 */
[----:B------:R-:W-:Y:S05]  /*08a0*/  @!P0 BRA `(.L_x_20369) ;  /* 0xfffffffc00448947 */ /* 0x000fea000383ffff */
[----:B------:R-:W-:Y:S05]  /*08b0*/  EXIT ;  /* 0x000000000000794d */ /* 0x000fea0003800000 */
.L_x_20365:
[----:B------:R-:W0:Y:S01]  /*08c0*/  S2R R15, SR_TID.X ;  /* 0x00000000000f7919 */ /* 0x000e220000002100 */
[----:B------:R-:W1:Y:S01]  /*08d0*/  LDCU UR4, c[0x0][0x3a8] ;  /* 0x00007500ff0477ac */ /* 0x000e620008000800 */
[----:B------:R-:W-:Y:S01]  /*08e0*/  IMAD R3, R7, UR5, RZ ;  /* 0x0000000507037c24 */ /* 0x000fe2000f8e02ff */
[----:B------:R-:W-:Y:S01]  /*08f0*/  BSSY.RECONVERGENT B0, `(.L_x_20370) ;  /* 0x0000074000007945 */ /* 0x000fe20003800200 */
[----:B------:R-:W-:Y:S01]  /*0900*/  IMAD.MOV.U32 R18, RZ, RZ, -0x800001 ;  /* 0xff7fffffff127424 */ /* 0x000fe200078e00ff */
        /* <DEDUP_REMOVED lines=44> */
[----:B------:R-:W-:Y:S01]  /*0bd0*/  VIADD R7, R7, 0x1 ;  /* 0x0000000107077836 */ /* 0x000fe20000000000 */
[----:B------:R-:W-:Y:S01]  /*0be0*/  MOV R17, R15 ;  /* 0x0000000f00117202 */ /* 0x000fe20000000f00 */
[----:B------:R-:W-:Y:S01]  /*0bf0*/  UMOV UR4, 0x400 ;  /* 0x0000040000047882 */ /* 0x000fe20000000000 */
[----:B------:R-:W-:Y:S01]  /*0c00*/  IMAD.MOV.U32 R18, RZ, RZ, -0x800001 ;  /* 0xff7fffffff127424 */ /* 0x000fe200078e00ff */
        /* <DEDUP_REMOVED lines=8> */
.L_x_20374:
[----:B------:R-:W-:-:S05]  /*0c90*/  IMAD.MOV.U32 R8, RZ, RZ, R6 ;  /* 0x000000ffff087224 */ /* 0x000fca00078e0006 */
[----:B------:R0:W2:Y:S01]  /*0ca0*/  LDG.E.CONSTANT R12, desc[UR6][R8.64] ;  /* 0x00000006080c7981 */ /* 0x0000a2000c1e9900 */
[----:B------:R-:W-:Y:S02]  /*0cb0*/  VIADD R10, R10, 0x1 ;  /* 0x000000010a0a7836 */ /* 0x000fe40000000000 */
        /* <DEDUP_REMOVED lines=8> */
.L_x_20373:
[----:B------:R-:W-:Y:S05]  /*0d40*/  BSYNC.RECONVERGENT B1 ;  /* 0x0000000000017941 */ /* 0x000fea0003800200 */
.L_x_20372:
        /* <DEDUP_REMOVED lines=9> */
.L_x_20375:
        /* <DEDUP_REMOVED lines=26> */
[C---:B------:R-:W-:Y:S02]  /*0f80*/  IMAD R19, R16.reuse, 0x4, R19 ;  /* 0x0000000410137824 */ /* 0x040fe400078e0213 */
[C---:B------:R-:W-:Y:S02]  /*0f90*/  IMAD R21, R16.reuse, 0x4, R21 ;  /* 0x0000000410157824 */ /* 0x040fe400078e0215 */
[----:B------:R-:W-:Y:S01]  /*0fa0*/  IMAD R23, R16, 0x4, R23 ;  /* 0x0000000410177824 */ /* 0x000fe200078e0217 */
[----:B--2---:R0:W-:Y:S04]  /*0fb0*/  STS [R25], R6 ;  /* 0x0000000619007388 */ /* 0x0041e80000000800 */
[----:B---3--:R1:W-:Y:S04]  /*0fc0*/  STS [R20], R9 ;  /* 0x0000000914007388 */ /* 0x0083e80000000800 */
[----:B----4-:R1:W-:Y:S04]  /*0fd0*/  STS [R22], R11 ;  /* 0x0000000b16007388 */ /* 0x0103e80000000800 */
[----:B-----5:R1:W-:Y:S01]  /*0fe0*/  STS [R27], R12 ;  /* 0x0000000c1b007388 */ /* 0x0203e20000000800 */
[----:B------:R-:W-:-:S02]  /*0ff0*/  FMNMX3.FTZ R18, R18, R6, R9, !PT ;  /* 0x0000000612127276 */ /* 0x000fc40007810009 */
[----:B0-----:R-:W-:Y:S02]  /*1000*/  LEA R25, R16, R25, 0x4 ;  /* 0x0000001910197211 */ /* 0x001fe400078e20ff */
[----:B------:R-:W-:Y:S01]  /*1010*/  FMNMX3.FTZ R18, R18, R11, R12, !PT ;  /* 0x0000000b12127276 */ /* 0x000fe2000781000c */
[----:B------:R-:W-:Y:S06]  /*1020*/  @!P1 BRA `(.L_x_20375) ;  /* 0xfffffffc006c9947 */ /* 0x000fec000383ffff */
.L_x_20371:
[----:B------:R-:W-:Y:S05]  /*1030*/  BSYNC.RECONVERGENT B0 ;  /* 0x0000000000007941 */ /* 0x000fea0003800200 */
.L_x_20370:
[----:B------:R-:W0:Y:S01]  /*1040*/  SHFL.BFLY PT, R7, R18, 0x10, 0x1f ;  /* 0x0e001f0012077f89 */ /* 0x000e2200000e0000 */
[----:B------:R-:W2:Y:S01]  /*1050*/  S2UR UR14, SR_CgaCtaId ;  /* 0x00000000000e79c3 */ /* 0x000ea20000008800 */
[----:B------:R-:W-:Y:S01]  /*1060*/  ISETP.NE.AND P1, PT, R5, RZ, PT ;  /* 0x000000ff0500720c */ /* 0x000fe20003f25270 */
[----:B------:R-:W-:-:S06]  /*1070*/  UMOV UR13, 0x400 ;  /* 0x00000400000d7882 */ /* 0x000fcc0000000000 */
[----:B------:R-:W-:Y:S01]  /*1080*/  BAR.SYNC.DEFER_BLOCKING 0x0 ;  /* 0x0000000000007b1d */ /* 0x000fe20000010000 */
[----:B------:R-:W-:Y:S01]  /*1090*/  ISETP.GT.U32.AND P2, PT, R5, 0x3, PT ;  /* 0x000000030500780c */ /* 0x000fe20003f44070 */
[----:B------:R-:W-:Y:S01]  /*10a0*/  USHF.L.U32 UR5, UR8, 0x2, URZ ;  /* 0x0000000208057899 */ /* 0x000fe200080006ff */
[----:B------:R-:W-:-:S03]  /*10b0*/  IMAD.MOV.U32 R13, RZ, RZ, RZ ;  /* 0x000000ffff0d7224 */ /* 0x000fc600078e00ff */
        /* <DEDUP_REMOVED lines=40> */
[----:B------:R-:W-:-:S04]  /*1340*/  IMAD.HI.U32 R16, R7, R13, R6 ;  /* 0x0000000d07107227 */ /* 0x000fc800078e0006 */
        /* <DEDUP_REMOVED lines=27> */
.L_x_20380:
[----:B------:R-:W-:Y:S01]  /*1500*/  IMAD.MOV.U32 R7, RZ, RZ, R9 ;  /* 0x000000ffff077224 */ /* 0x000fe200078e0009 */
[----:B------:R-:W0:Y:S04]  /*1510*/  LDS R8, [R11] ;  /* 0x000000000b087984 */ /* 0x000e280000000800 */
[----:B------:R-:W2:Y:S01]  /*1520*/  LDG.E.CONSTANT R9, desc[UR6][R6.64] ;  /* 0x0000000606097981 */ /* 0x000ea2000c1e9900 */
[----:B------:R-:W-:Y:S02]  /*1530*/  VIADD R10, R10, 0x1 ;  /* 0x000000010a0a7836 */ /* 0x000fe40000000000 */
[----:B------:R-:W-:-:S03]  /*1540*/  IMAD.IADD R15, R12, 0x1, R15 ;  /* 0x000000010c0f7824 */ /* 0x000fc600078e020f */
[----:B------:R-:W-:Y:S01]  /*1550*/  ISETP.NE.AND P3, PT, R10, RZ, PT ;  /* 0x000000ff0a00720c */ /* 0x000fe20003f65270 */
[----:B0-----:R-:W-:-:S04]  /*1560*/  FADD.FTZ R8, -R5, R8 ;  /* 0x0000000805087221 */ /* 0x001fc80000010100 */
[----:B------:R-:W-:Y:S01]  /*1570*/  FMUL.FTZ R16, R8, 1.4426950216293334961 ;  /* 0x3fb8aa3b08107820 */ /* 0x000fe20000410000 */
[----:B------:R-:W-:-:S05]  /*1580*/  MOV R8, UR8 ;  /* 0x0000000800087c02 */ /* 0x000fca0008000f00 */
[----:B------:R-:W2:Y:S01]  /*1590*/  MUFU.EX2 R16, R16 ;  /* 0x0000001000107308 */ /* 0x000ea20000000800 */
[--C-:B-1----:R-:W-:Y:S02]  /*15a0*/  IMAD R17, R8, 0x4, R11.reuse ;  /* 0x0000000408117824 */ /* 0x102fe400078e020b */
[C---:B------:R-:W-:Y:S02]  /*15b0*/  IMAD R11, R12.reuse, 0x4, R11 ;  /* 0x000000040c0b7824 */ /* 0x040fe400078e020b */
[----:B--2---:R-:W-:Y:S01]  /*15c0*/  FMUL.FTZ R18, R9, R16 ;  /* 0x0000001009127220 */ /* 0x004fe20000410000 */
[----:B------:R-:W-:-:S04]  /*15d0*/  IMAD.WIDE.U32 R8, R12, 0x4, R6 ;  /* 0x000000040c087825 */ /* 0x000fc800078e0006 */
[----:B------:R-:W-:Y:S01]  /*15e0*/  FADD.FTZ R13, R18, R13 ;  /* 0x0000000d120d7221 */ /* 0x000fe20000010000 */
[----:B------:R1:W-:Y:S01]  /*15f0*/  STS [R17], R18 ;  /* 0x0000001211007388 */ /* 0x0003e20000000800 */
[----:B------:R-:W-:Y:S01]  /*1600*/  IMAD.MOV.U32 R6, RZ, RZ, R8 ;  /* 0x000000ffff067224 */ /* 0x000fe200078e0008 */
[----:B------:R-:W-:Y:S06]  /*1610*/  @P3 BRA `(.L_x_20380) ;  /* 0xfffffffc00b83947 */ /* 0x000fec000383ffff */
.L_x_20379:
[----:B------:R-:W-:Y:S05]  /*1620*/  BSYNC.RECONVERGENT B1 ;  /* 0x0000000000017941 */ /* 0x000fea0003800200 */
.L_x_20378:
        /* <DEDUP_REMOVED lines=11> */
.L_x_20381:
        /* <DEDUP_REMOVED lines=41> */
[----:B------:R-:W-:-:S03]  /*1970*/  IMAD.IADD R7, R18, 0x1, R23 ;  /* 0x0000000112077824 */ /* 0x000fc600078e0217 */
        /* <DEDUP_REMOVED lines=20> */
.L_x_20377:
[----:B------:R-:W-:Y:S05]  /*1ac0*/  BSYNC.RECONVERGENT B0 ;  /* 0x0000000000007941 */ /* 0x000fea0003800200 */
.L_x_20376:
[----:B------:R-:W0:Y:S01]  /*1ad0*/  SHFL.BFLY PT, R0, R13, 0x10, 0x1f ;  /* 0x0e001f000d007f89 */ /* 0x000e2200000e0000 */
[----:B------:R-:W3:Y:S01]  /*1ae0*/  S2UR UR15, SR_CgaCtaId ;  /* 0x00000000000f79c3 */ /* 0x000ee20000008800 */
[----:B------:R-:W-:Y:S01]  /*1af0*/  UMOV UR18, 0x400 ;  /* 0x0000040000127882 */ /* 0x000fe20000000000 */
[----:B------:R-:W-:-:S06]  /*1b00*/  IMAD R2, R2, 0x78, RZ ;  /* 0x0000007802027824 */ /* 0x000fcc00078e02ff */
        /* <DEDUP_REMOVED lines=20> */
[----:B------:R-:W-:-:S04]  /*1c50*/  UIMAD UR4, UR12, 0x78, URZ ;  /* 0x000000780c0478a4 */ /* 0x000fc8000f8e02ff */
        /* <DEDUP_REMOVED lines=11> */
[----:B------:R-:W-:-:S12]  /*1d10*/  IMAD.MOV.U32 R16, RZ, RZ, RZ ;  /* 0x000000ffff107224 */ /* 0x000fd800078e00ff */
        /* <DEDUP_REMOVED lines=17> */
.L_x_20384:
        /* <DEDUP_REMOVED lines=13> */
[----:B------:R-:W-:Y:S01]  /*1f00*/  IMAD.X R4, RZ, RZ, R14, P2 ;  /* 0x000000ffff047224 */ /* 0x000fe200010e060e */
[----:B------:R-:W-:Y:S01]  /*1f10*/  LEA R2, P2, R3, UR10, 0x1 ;  /* 0x0000000a03027c11 */ /* 0x000fe2000f8408ff */
[----:B------:R-:W4:Y:S01]  /*1f20*/  LDG.E.U16.CONSTANT R18, desc[UR6][R10.64+0xf0] ;  /* 0x0000f0060a127981 */ /* 0x000f22000c1e9500 */
[----:B------:R-:W-:Y:S02]  /*1f30*/  LEA.HI.X R7, R8, UR11, R7, 0x1, P1 ;  /* 0x0000000b08077c11 */ /* 0x000fe400088f0c07 */
[----:B------:R-:W-:Y:S01]  /*1f40*/  IADD3 R8, P1, PT, R9, R12, RZ ;  /* 0x0000000c09087210 */ /* 0x000fe20007f3e0ff */
[----:B------:R-:W-:Y:S01]  /*1f50*/  VIADD R9, R5, 0x2d0 ;  /* 0x000002d005097836 */ /* 0x000fe20000000000 */
[----:B------:R-:W-:Y:S01]  /*1f60*/  LEA.HI.X R3, R3, UR11, R4, 0x1, P2 ;  /* 0x0000000b03037c11 */ /* 0x000fe200090f0c04 */
[----:B------:R-:W-:Y:S01]  /*1f70*/  VIADD R25, R5, 0x348 ;  /* 0x0000034805197836 */ /* 0x000fe20000000000 */
[----:B------:R0:W5:Y:S01]  /*1f80*/  LDG.E.U16.CONSTANT R22, desc[UR6][R10.64+0x1e0] ;  /* 0x0001e0060a167981 */ /* 0x000162000c1e9500 */
[----:B------:R-:W-:Y:S01]  /*1f90*/  IMAD.X R5, RZ, RZ, R14, P1 ;  /* 0x000000ffff057224 */ /* 0x000fe200008e060e */
[----:B------:R-:W-:-:S02]  /*1fa0*/  LEA R4, P1, R8, UR10, 0x1 ;  /* 0x0000000a08047c11 */ /* 0x000fc4000f8208ff */
[-C--:B------:R-:W-:Y:S01]  /*1fb0*/  IADD3 R9, P2, PT, R9, R12.reuse, RZ ;  /* 0x0000000c09097210 */ /* 0x080fe20007f5e0ff */
[----:B------:R1:W5:Y:S01]  /*1fc0*/  LDG.E.U16.CONSTANT R6, desc[UR6][R6.64] ;  /* 0x0000000606067981 */ /* 0x000362000c1e9500 */
[----:B------:R-:W-:Y:S02]  /*1fd0*/  LEA.HI.X R5, R8, UR11, R5, 0x1, P1 ;  /* 0x0000000b08057c11 */ /* 0x000fe400088f0c05 */
[----:B------:R-:W-:Y:S01]  /*1fe0*/  IADD3 R25, P3, PT, R25, R12, RZ ;  /* 0x0000000c19197210 */ /* 0x000fe20007f7e0ff */
[----:B------:R2:W5:Y:S01]  /*1ff0*/  LDG.E.U16.CONSTANT R2, desc[UR6][R2.64] ;  /* 0x0000000602027981 */ /* 0x000562000c1e9500 */
[----:B------:R-:W-:Y:S02]  /*2000*/  IADD3.X R24, PT, PT, RZ, R14, RZ, P2, !PT ;  /* 0x0000000eff187210 */ /* 0x000fe400017fe4ff */
[C---:B------:R-:W-:Y:S01]  /*2010*/  LEA R8, P1, R9.reuse, UR10, 0x1 ;  /* 0x0000000a09087c11 */ /* 0x040fe2000f8208ff */
[----:B------:R2:W5:Y:S03]  /*2020*/  LDG.E.U16.CONSTANT R4, desc[UR6][R4.64] ;  /* 0x0000000604047981 */ /* 0x000566000c1e9500 */
[----:B------:R-:W-:Y:S01]  /*2030*/  LEA.HI.X R9, R9, UR11, R24, 0x1, P1 ;  /* 0x0000000b09097c11 */ /* 0x000fe200088f0c18 */
[----:B------:R-:W-:Y:S01]  /*2040*/  IMAD.X R24, RZ, RZ, R14, P3 ;  /* 0x000000ffff187224 */ /* 0x000fe200018e060e */
[----:B0-----:R-:W-:-:S03]  /*2050*/  LEA R10, P1, R25, UR10, 0x1 ;  /* 0x0000000a190a7c11 */ /* 0x001fc6000f8208ff */
[----:B------:R0:W5:Y:S01]  /*2060*/  LDG.E.U16.CONSTANT R8, desc[UR6][R8.64] ;  /* 0x0000000608087981 */ /* 0x000162000c1e9500 */
        /* <DEDUP_REMOVED lines=11> */
[----:B------:R-:W-:-:S04]  /*2120*/  IADD3 R17, PT, PT, R17, 0x8, RZ ;  /* 0x0000000811117810 */ /* 0x000fc80007ffe0ff */
[----:B------:R-:W-:Y:S01]  /*2130*/  ISETP.NE.AND P1, PT, R17, R21, PT ;  /* 0x000000151100720c */ /* 0x000fe20003f25270 */
[----:B---3--:R-:W-:-:S04]  /*2140*/  IMAD.U32 R20, R20, 0x10000, RZ ;  /* 0x0001000014147824 */ /* 0x008fc800078e00ff */
[----:B------:R-:W-:Y:S01]  /*2150*/  FMUL.FTZ R27, R20, R27 ;  /* 0x0000001b141b7220 */ /* 0x000fe20000410000 */
[----:B----4-:R-:W-:-:S03]  /*2160*/  IMAD.U32 R18, R18, 0x10000, RZ ;  /* 0x0001000012127824 */ /* 0x010fc600078e00ff */
[----:B------:R-:W-:Y:S01]  /*2170*/  FFMA.FTZ R16, R27, R19, R16 ;  /* 0x000000131b107223 */ /* 0x000fe20000010010 */
[----:B------:R-:W-:Y:S01]  /*2180*/  FMUL.FTZ R25, R18, R25 ;  /* 0x0000001912197220 */ /* 0x000fe20000410000 */
[----:B-----5:R-:W-:-:S03]  /*2190*/  IMAD.U32 R27, R22, 0x10000, RZ ;  /* 0x00010000161b7824 */ /* 0x020fc600078e00ff */
[----:B------:R-:W-:Y:S01]  /*21a0*/  FFMA.FTZ R16, R25, R19, R16 ;  /* 0x0000001319107223 */ /* 0x000fe20000010010 */
[----:B------:R-:W-:Y:S01]  /*21b0*/  FMUL.FTZ R27, R27, R24 ;  /* 0x000000181b1b7220 */ /* 0x000fe20000410000 */
[----:B------:R-:W-:-:S03]  /*21c0*/  IMAD.U32 R6, R6, 0x10000, RZ ;  /* 0x0001000006067824 */ /* 0x000fc600078e00ff */
[----:B------:R-:W-:Y:S01]  /*21d0*/  FFMA.FTZ R16, R27, R19, R16 ;  /* 0x000000131b107223 */ /* 0x000fe20000010010 */
[----:B-1----:R-:W-:Y:S01]  /*21e0*/  FMUL.FTZ R7, R6, R7 ;  /* 0x0000000706077220 */ /* 0x002fe20000410000 */
[----:B------:R-:W-:-:S03]  /*21f0*/  IMAD.U32 R2, R2, 0x10000, RZ ;  /* 0x0001000002027824 */ /* 0x000fc600078e00ff */
[----:B------:R-:W-:Y:S01]  /*2200*/  FFMA.FTZ R16, R7, R19, R16 ;  /* 0x0000001307107223 */ /* 0x000fe20000010010 */
[----:B--2---:R-:W-:Y:S01]  /*2210*/  FMUL.FTZ R3, R2, R3 ;  /* 0x0000000302037220 */ /* 0x004fe20000410000 */
        /* <DEDUP_REMOVED lines=11> */
.L_x_20383:
[----:B------:R-:W-:Y:S05]  /*22d0*/  @!P0 BRA `(.L_x_20382) ;  /* 0x0000000400608947 */ /* 0x000fea0003800000 */
[----:B------:R-:W-:Y:S02]  /*22e0*/  ISETP.GE.U32.AND P1, PT, R23, 0x4, PT ;  /* 0x000000041700780c */ /* 0x000fe40003f26070 */
[----:B-1----:R-:W-:-:S04]  /*22f0*/  LOP3.LUT R18, R15, 0x3, RZ, 0xc0, !PT ;  /* 0x000000030f127812 */ /* 0x002fc800078ec0ff */
[----:B------:R-:W-:-:S07]  /*2300*/  ISETP.NE.AND P0, PT, R18, RZ, PT ;  /* 0x000000ff1200720c */ /* 0x000fce0003f05270 */
[----:B------:R-:W-:Y:S06]  /*2310*/  @!P1 BRA `(.L_x_20385) ;  /* 0x0000000000ac9947 */ /* 0x000fec0003800000 */
[----:B------:R-:W0:Y:S01]  /*2320*/  LDCU.64 UR10, c[0x0][0x398] ;  /* 0x00007300ff0a77ac */ /* 0x000e220008000a00 */
[----:B------:R-:W-:-:S04]  /*2330*/  IMAD R3, R21, 0x78, R0 ;  /* 0x0000007815037824 */ /* 0x000fc800078e0200 */
[C---:B------:R-:W-:Y:S01]  /*2340*/  VIADD R5, R3.reuse, 0x78 ;  /* 0x0000007803057836 */ /* 0x040fe20000000000 */
[C---:B------:R-:W-:Y:S01]  /*2350*/  IADD3 R6, P1, PT, R3.reuse, R12, RZ ;  /* 0x0000000c03067210 */ /* 0x040fe20007f3e0ff */
[----:B------:R-:W-:-:S03]  /*2360*/  VIADD R7, R3, 0x168 ;  /* 0x0000016803077836 */ /* 0x000fc60000000000 */
[-C--:B------:R-:W-:Y:S01]  /*2370*/  IADD3 R4, P2, PT, R5, R12.reuse, RZ ;  /* 0x0000000c05047210 */ /* 0x080fe20007f5e0ff */
[----:B------:R-:W-:Y:S02]  /*2380*/  VIADD R5, R3, 0xf0 ;  /* 0x000000f003057836 */ /* 0x000fe40000000000 */
[--C-:B------:R-:W-:Y:S02]  /*2390*/  IMAD.X R9, RZ, RZ, R14.reuse, P1 ;  /* 0x000000ffff097224 */ /* 0x100fe400008e060e */
[----:B------:R-:W-:Y:S01]  /*23a0*/  IMAD.X R11, RZ, RZ, R14, P2 ;  /* 0x000000ffff0b7224 */ /* 0x000fe200010e060e */
[----:B------:R-:W-:Y:S02]  /*23b0*/  IADD3 R5, P3, PT, R5, R12, RZ ;  /* 0x0000000c05057210 */ /* 0x000fe40007f7e0ff */
[----:B0-----:R-:W-:Y:S02]  /*23c0*/  LEA R8, P1, R6, UR10, 0x1 ;  /* 0x0000000a06087c11 */ /* 0x001fe4000f8208ff */
[----:B------:R-:W-:-:S02]  /*23d0*/  LEA R2, P2, R4, UR10, 0x1 ;  /* 0x0000000a04027c11 */ /* 0x000fc4000f8408ff */
[----:B------:R-:W-:Y:S01]  /*23e0*/  LEA.HI.X R9, R6, UR11, R9, 0x1, P1 ;  /* 0x0000000b06097c11 */ /* 0x000fe200088f0c09 */
[----:B------:R-:W-:Y:S01]  /*23f0*/  IMAD.X R6, RZ, RZ, R14, P3 ;  /* 0x000000ffff067224 */ /* 0x000fe200018e060e */
[----:B------:R-:W-:Y:S02]  /*2400*/  LEA.HI.X R3, R4, UR11, R11, 0x1, P2 ;  /* 0x0000000b04037c11 */ /* 0x000fe400090f0c0b */
[----:B------:R-:W-:Y:S01]  /*2410*/  LEA R4, P1, R5, UR10, 0x1 ;  /* 0x0000000a05047c11 */ /* 0x000fe2000f8208ff */
[----:B------:R0:W3:Y:S01]  /*2420*/  LDG.E.U16.CONSTANT R8, desc[UR6][R8.64] ;  /* 0x0000000608087981 */ /* 0x0000e2000c1e9500 */
[----:B------:R-:W-:Y:S02]  /*2430*/  IADD3 R7, P2, PT, R7, R12, RZ ;  /* 0x0000000c07077210 */ /* 0x000fe40007f5e0ff */
[----:B------:R-:W-:Y:S01]  /*2440*/  LEA.HI.X R5, R5, UR11, R6, 0x1, P1 ;  /* 0x0000000b05057c11 */ /* 0x000fe200088f0c06 */
[----:B------:R-:W4:Y:S01]  /*2450*/  LDG.E.U16.CONSTANT R2, desc[UR6][R2.64] ;  /* 0x0000000602027981 */ /* 0x000f22000c1e9500 */
[----:B------:R-:W-:-:S02]  /*2460*/  IADD3.X R10, PT, PT, RZ, R14, RZ, P2, !PT ;  /* 0x0000000eff0a7210 */ /* 0x000fc400017fe4ff */
[C---:B------:R-:W-:Y:S01]  /*2470*/  LEA R6, P1, R7.reuse, UR10, 0x1 ;  /* 0x0000000a07067c11 */ /* 0x040fe2000f8208ff */
[----:B------:R-:W5:Y:S03]  /*2480*/  LDG.E.U16.CONSTANT R4, desc[UR6][R4.64] ;  /* 0x0000000604047981 */ /* 0x000f66000c1e9500 */
[----:B------:R-:W-:-:S05]  /*2490*/  LEA.HI.X R7, R7, UR11, R10, 0x1, P1 ;  /* 0x0000000b07077c11 */ /* 0x000fca00088f0c0a */
[----:B------:R-:W5:Y:S01]  /*24a0*/  LDG.E.U16.CONSTANT R6, desc[UR6][R6.64] ;  /* 0x0000000606067981 */ /* 0x000f62000c1e9500 */
[----:B------:R-:W-:-:S05]  /*24b0*/  LEA R10, R21, UR4, 0x2 ;  /* 0x00000004150a7c11 */ /* 0x000fca000f8e10ff */
[----:B------:R-:W1:Y:S04]  /*24c0*/  LDS R11, [R10] ;  /* 0x000000000a0b7984 */ /* 0x000e680000000800 */
[----:B------:R-:W2:Y:S04]  /*24d0*/  LDS R17, [R10+0x4] ;  /* 0x000004000a117984 */ /* 0x000ea80000000800 */
[----:B0-----:R-:W0:Y:S04]  /*24e0*/  LDS R9, [R10+0x8] ;  /* 0x000008000a097984 */ /* 0x001e280000000800 */
[----:B------:R-:W0:Y:S01]  /*24f0*/  LDS R23, [R10+0xc] ;  /* 0x00000c000a177984 */ /* 0x000e220000000800 */
[----:B------:R-:W-:-:S02]  /*2500*/  VIADD R21, R21, 0x4 ;  /* 0x0000000415157836 */ /* 0x000fc40000000000 */
        /* <DEDUP_REMOVED lines=12> */
.L_x_20385:
        /* <DEDUP_REMOVED lines=10> */
[----:B------:R-:W-:-:S03]  /*2670*/  IMAD.X R3, RZ, RZ, R14, P1 ;  /* 0x000000ffff037224 */ /* 0x000fc600008e060e */
[----:B------:R-:W-:Y:S02]  /*2680*/  IADD3.X R6, PT, PT, RZ, R14, RZ, P2, !PT ;  /* 0x0000000eff067210 */ /* 0x000fe400017fe4ff */
        /* <DEDUP_REMOVED lines=16> */
.L_x_20386:
        /* <DEDUP_REMOVED lines=13> */
.L_x_20382:
[----:B------:R-:W3:Y:S01]  /*2860*/  LDCU.64 UR10, c[0x0][0x380] ;  /* 0x00007000ff0a77ac */ /* 0x000ee20008000a00 */
[----:B------:R-:W-:Y:S01]  /*2870*/  IMAD R13, R13, 0x78, RZ ;  /* 0x000000780d0d7824 */ /* 0x000fe200078e02ff */
[----:B------:R-:W-:-:S04]  /*2880*/  F2FP.BF16.F32.PACK_AB R16, RZ, R16 ;  /* 0x00000010ff10723e */ /* 0x000fc800000010ff */
[----:B------:R-:W-:-:S05]  /*2890*/  IADD3 R0, P0, PT, R13, R0, RZ ;  /* 0x000000000d007210 */ /* 0x000fca0007f1e0ff */
[----:B------:R-:W-:Y:S01]  /*28a0*/  IMAD.X R3, RZ, RZ, RZ, P0 ;  /* 0x000000ffff037224 */ /* 0x000fe200000e06ff */
[----:B---3--:R-:W-:-:S04]  /*28b0*/  LEA R2, P0, R0, UR10, 0x1 ;  /* 0x0000000a00027c11 */ /* 0x008fc8000f8008ff */
[----:B------:R-:W-:-:S05]  /*28c0*/  LEA.HI.X R3, R0, UR11, R3, 0x1, P0 ;  /* 0x0000000b00037c11 */ /* 0x000fca00080f0c03 */
[----:B------:R-:W-:Y:S01]  /*28d0*/  STG.E.U16 desc[UR6][R2.64], R16 ;  /* 0x0000001002007986 */ /* 0x000fe2000c101506 */
[----:B------:R-:W-:Y:S05]  /*28e0*/  EXIT ;  /* 0x000000000000794d */ /* 0x000fea0003800000 */
.L_x_20387:
        /* <DEDUP_REMOVED lines=9> */
.L_x_27532:


//--------------------- .text._ZN4vllm25paged_attention_v2_kernelI13__nv_bfloat16S1_Li120ELi8ELi128ELNS_18Fp8KVCacheDataTypeE0ELb1ELi512EEEvPfS3_PT_PKS4_PKT0_SA_ifPKiSC_iPKfiiiSE_SE_iiiii --------------------------
	.section	.text._ZN4vllm25paged_attention_v2_kernelI13__nv_bfloat16S1_Li120ELi8ELi128ELNS_18Fp8KVCacheDataTypeE0ELb1ELi512EEEvPfS3_PT_PKS4_PKT0_SA_ifPKiSC_iPKfiiiSE_SE_iiiii,"ax",@progbits
	.align	128
        .global         _ZN4vllm25paged_attention_v2_kernelI13__nv_bfloat16S1_Li120ELi8ELi128ELNS_18Fp8KVCacheDataTypeE0ELb1ELi512EEEvPfS3_PT_PKS4_PKT0_SA_ifPKiSC_iPKfiiiSE_SE_iiiii
        .type           _ZN4vllm25paged_attention_v2_kernelI13__nv_bfloat16S1_Li120ELi8ELi128ELNS_18Fp8KVCacheDataTypeE0ELb1ELi512EEEvPfS3_PT_PKS4_PKT0_SA_ifPKiSC_iPKfiiiSE_SE_iiiii,@function
        .size           _ZN4vllm25paged_attention_v2_kernelI13__nv_bfloat16S1_Li120ELi8ELi128ELNS_18Fp8KVCacheDataTypeE0ELb1ELi512EEEvPfS3_PT_PKS4_PKT0_SA_ifPKiSC_iPKfiiiSE_SE_iiiii,(.L_x_27533 - _ZN4vllm25paged_attention_v2_kernelI13__nv_bfloat16S1_Li120ELi8ELi128ELNS_18Fp8KVCacheDataTypeE0ELb1ELi512EEEvPfS3_PT_PKS4_PKT0_SA_ifPKiSC_iPKfiiiSE_SE_iiiii)
        .other          _ZN4vllm25paged_attention_v2_kernelI13__nv_bfloat16S1_Li120ELi8ELi128ELNS_18Fp8KVCacheDataTypeE0ELb1ELi512EEEvPfS3_PT_PKS4_PKT0_SA_ifPKiSC_iPKfiiiSE_SE_iiiii,@"STO_CUDA_ENTRY STV_DEFAULT"
_ZN4vllm25paged_attention_v2_kernelI13__nv_bfloat16S1_Li120ELi8ELi128ELNS_18Fp8KVCacheDataTypeE0ELb1ELi512EEEvPfS3_PT_PKS4_PKT0_SA_ifPKiSC_iPKfiiiSE_SE_iiiii:
.text._ZN4vllm25paged_attention_v2_kernelI13__nv_bfloat16S1_Li120ELi8ELi128ELNS_18Fp8KVCacheDataTypeE0ELb1ELi512EEEvPfS3_PT_PKS4_PKT0_SA_ifPKiSC_iPKfiiiSE_SE_iiiii:
        /* <DEDUP_REMOVED lines=36> */
[----:B------:R-:W-:Y:S01]  /*0240*/  @!P0 IMAD R5, R5, 0x78, RZ ;  /* 0x0000007805058824 */ /* 0x000fe200078e02ff */
[----:B------:R-:W0:Y:S01]  /*0250*/  LDCU UR30, c[0x0][0x3b4] ;  /* 0x00007680ff1e77ac */ /* 0x000e220008000800 */
[----:B------:R-:W-:Y:S01]  /*0260*/  @!P0 IMAD.SHL.U32 R4, R2, 0x2, RZ ;  /* 0x0000000202048824 */ /* 0x000fe200078e00ff */
[----:B------:R-:W0:Y:S04]  /*0270*/  LDCU.64 UR24, c[0x0][0x3a0] ;  /* 0x00007400ff1877ac */ /* 0x000e280008000a00 */
        /* <DEDUP_REMOVED lines=8> */
[----:B------:R4:W4:Y:S01]  /*0300*/  @!P0 LDG.E.CONSTANT R3, desc[UR14][R4.64] ;  /* 0x0000000e04038981 */ /* 0x000922000c1e9900 */
[--C-:B---3--:R-:W-:Y:S01]  /*0310*/  IMAD.MOV R9, RZ, RZ, -R7.reuse ;  /* 0x000000ffff097224 */ /* 0x108fe200078e0a07 */
[----:B--2---:R-:W-:Y:S01]  /*0320*/  IABS R8, UR22 ;  /* 0x0000001600087c13 */ /* 0x004fe20008000000 */
[----:B------:R-:W-:Y:S01]  /*0330*/  IMAD.MOV.U32 R6, RZ, RZ, RZ ;  /* 0x000000ffff067224 */ /* 0x000fe200078e00ff */
[----:B-1----:R-:W-:Y:S01]  /*0340*/  @UP0 UIMAD.WIDE.U32 UR4, UR20, 0x4, UR4 ;  /* 0x00000004140408a5 */ /* 0x002fe2000f8e0004 */
[----:B------:R-:W-:Y:S01]  /*0350*/  IMAD R9, R9, R0, RZ ;  /* 0x0000000009097224 */ /* 0x000fe200078e02ff */
[----:B------:R-:W-:Y:S01]  /*0360*/  PLOP3.LUT P1, PT, PT, PT, UP0, 0x80, 0x8 ;  /* 0x000000000008781c */ /* 0x000fe20003f2f008 */
[----:B------:R-:W-:Y:S02]  /*0370*/  HFMA2 R10, -RZ, RZ, 0, 0 ;  /* 0x00000000ff0a7431 */ /* 0x000fe400000001ff */
[----:B------:R-:W-:Y:S01]  /*0380*/  IMAD.HI.U32 R6, R7, R9, R6 ;  /* 0x0000000907067227 */ /* 0x000fe200078e0006 */
[----:B------:R-:W-:-:S03]  /*0390*/  MOV R7, R8 ;  /* 0x0000000800077202 */ /* 0x000fc60000000f00 */
[----:B----4-:R-:W-:Y:S02]  /*03a0*/  IMAD.U32 R4, RZ, RZ, UR4 ;  /* 0x00000004ff047e24 */ /* 0x010fe4000f8e00ff */
        /* <DEDUP_REMOVED lines=8> */
[----:B------:R-:W-:-:S04]  /*0430*/  UISETP.GE.AND UP1, UPT, UR5, URZ, UPT ;  /* 0x000000ff0500728c */ /* 0x000fc8000bf26270 */
        /* <DEDUP_REMOVED lines=20> */
[----:B--2---:R-:W0:Y:S04]  /*0580*/  MUFU.RCP R12, R12 ;  /* 0x0000000c000c7308 */ /* 0x004e280000001000 */
[-C--:B------:R-:W-:Y:S02]  /*0590*/  IABS R6, R7.reuse ;  /* 0x0000000700067213 */ /* 0x080fe40000000000 */
[----:B------:R-:W-:Y:S02]  /*05a0*/  IABS R7, R7 ;  /* 0x0000000700077213 */ /* 0x000fe40000000000 */
[----:B------:R-:W2:Y:S01]  /*05b0*/  I2F.RP R11, R6 ;  /* 0x00000006000b7306 */ /* 0x000ea20000209400 */
[----:B0-----:R-:W-:-:S02]  /*05c0*/  VIADD R8, R12, 0xffffffe ;  /* 0x0ffffffe0c087836 */ /* 0x001fc40000000000 */
[----:B------:R-:W-:Y:S01]  /*05d0*/  IMAD.U32 R12, RZ, RZ, UR10 ;  /* 0x0000000aff0c7e24 */ /* 0x000fe2000f8e00ff */
[----:B------:R-:W-:-:S04]  /*05e0*/  ULOP3.LUT UR10, UR10, UR27, URZ, 0x3c, !UPT ;  /* 0x0000001b0a0a7292 */ /* 0x000fc8000f8e3cff */
[----:B------:R0:W3:Y:S01]  /*05f0*/  F2I.FTZ.U32.TRUNC.NTZ R9, R8 ;  /* 0x0000000800097305 */ /* 0x0000e2000021f000 */
[----:B------:R-:W-:-:S07]  /*0600*/  UISETP.GE.AND UP2, UPT, UR10, URZ, UPT ;  /* 0x000000ff0a00728c */ /* 0x000fce000bf46270 */
[----:B--2---:R-:W1:Y:S01]  /*0610*/  MUFU.RCP R11, R11 ;  /* 0x0000000b000b7308 */ /* 0x004e620000001000 */
[----:B0-----:R-:W-:-:S05]  /*0620*/  HFMA2 R8, -RZ, RZ, 0, 0 ;  /* 0x00000000ff087431 */ /* 0x001fca00000001ff */
[----:B------:R-:W-:Y:S02]  /*0630*/  R2UR UR6, R8 ;  /* 0x00000000080672ca */ /* 0x000fe400000e0000 */
[----:B---3--:R-:W-:Y:S02]  /*0640*/  R2UR UR7, R9 ;  /* 0x00000000090772ca */ /* 0x008fe400000e0000 */
[----:B------:R-:W-:-:S04]  /*0650*/  IABS R8, R12 ;  /* 0x0000000c00087213 */ /* 0x000fc80000000000 */
[----:B------:R-:W-:Y:S02]  /*0660*/  R2UR UR9, R8 ;  /* 0x00000000080972ca */ /* 0x000fe400000e0000 */
[----:B------:R-:W-:Y:S02]  /*0670*/  MOV R8, 0x400 ;  /* 0x0000040000087802 */ /* 0x000fe40000000f00 */
[----:B-1----:R-:W-:Y:S01]  /*0680*/  IADD3 R4, PT, PT, R11, 0xffffffe, RZ ;  /* 0x0ffffffe0b047810 */ /* 0x002fe20007ffe0ff */
[----:B------:R-:W-:-:S03]  /*0690*/  IMAD R11, R9, R0, RZ ;  /* 0x00000000090b7224 */ /* 0x000fc600078e02ff */
[----:B------:R0:W1:Y:S02]  /*06a0*/  F2I.FTZ.U32.TRUNC.NTZ R5, R4 ;  /* 0x0000000400057305 */ /* 0x000064000021f000 */
[----:B------:R-:W-:-:S05]  /*06b0*/  IADD3 R11, PT, PT, RZ, -R11, RZ ;  /* 0x8000000bff0b7210 */ /* 0x000fca0007ffe0ff */
[----:B------:R-:W-:Y:S02]  /*06c0*/  IMAD.HI.U32 R11, R9, R11, UR6 ;  /* 0x00000006090b7e27 */ /* 0x000fe4000f8e000b */
[----:B------:R-:W2:Y:S02]  /*06d0*/  S2R R9, SR_CgaCtaId ;  /* 0x0000000000097919 */ /* 0x000ea40000008800 */
[----:B0-----:R-:W-:Y:S01]  /*06e0*/  IMAD.MOV.U32 R4, RZ, RZ, RZ ;  /* 0x000000ffff047224 */ /* 0x001fe200078e00ff */
[----:B------:R-:W-:Y:S02]  /*06f0*/  R2UR UR31, R11 ;  /* 0x000000000b1f72ca */ /* 0x000fe400000e0000 */
[----:B------:R-:W-:Y:S01]  /*0700*/  LOP3.LUT R11, R2, 0x3, RZ, 0xc0, !PT ;  /* 0x00000003020b7812 */ /* 0x000fe200078ec0ff */
[----:B-1----:R-:W-:Y:S01]  /*0710*/  IMAD.MOV R13, RZ, RZ, -R5 ;  /* 0x000000ffff0d7224 */ /* 0x002fe200078e0a05 */
[----:B------:R-:W-:Y:S02]  /*0720*/  R2UR UR4, R4 ;  /* 0x00000000040472ca */ /* 0x000fe400000e0000 */
[----:B------:R-:W-:Y:S01]  /*0730*/  R2UR UR5, R5 ;  /* 0x00000000050572ca */ /* 0x000fe200000e0000 */
[----:B------:R-:W-:-:S02]  /*0740*/  IMAD R4, R13, R6, RZ ;  /* 0x000000060d047224 */ /* 0x000fc400078e02ff */
[----:B------:R-:W-:-:S10]  /*0750*/  IMAD.MOV.U32 R13, RZ, RZ, R0 ;  /* 0x000000ffff0d7224 */ /* 0x000fd400078e0000 */
[----:B------:R-:W-:-:S04]  /*0760*/  IMAD.HI.U32 R4, R5, R4, UR4 ;  /* 0x0000000405047e27 */ /* 0x000fc8000f8e0004 */
[----:B------:R-:W-:Y:S01]  /*0770*/  IMAD.MOV.U32 R5, RZ, RZ, R14 ;  /* 0x000000ffff057224 */ /* 0x000fe200078e000e */
[----:B------:R-:W-:-:S04]  /*0780*/  R2UR UR4, R4 ;  /* 0x00000000040472ca */ /* 0x000fc800000e0000 */
[----:B------:R-:W-:Y:S01]  /*0790*/  R2UR UR6, R5 ;  /* 0x00000000050672ca */ /* 0x000fe200000e0000 */
[----:B------:R-:W-:Y:S01]  /*07a0*/  IMAD.MOV R5, RZ, RZ, -R7 ;  /* 0x000000ffff057224 */ /* 0x000fe200078e0a07 */
[----:B--2---:R-:W-:-:S05]  /*07b0*/  LEA R12, R9, R8, 0x18 ;  /* 0x00000008090c7211 */ /* 0x004fca00078ec0ff */
[----:B------:R-:W-:-:S06]  /*07c0*/  IMAD R12, R11, 0x3c, R12 ;  /* 0x0000003c0b0c7824 */ /* 0x000fcc00078e020c */
[----:B------:R-:W-:Y:S02]  /*07d0*/  UIMAD.WIDE.U32 UR4, UR4, UR6, URZ ;  /* 0x00000006040472a5 */ /* 0x000fe4000f8e00ff */
[----:B------:R-:W-:Y:S01]  /*07e0*/  MOV R4, UR6 ;  /* 0x0000000600047c02 */ /* 0x000fe20008000f00 */
[----:B------:R-:W-:Y:S02]  /*07f0*/  UIMAD.WIDE.U32 UR6, UR31, UR9, URZ ;  /* 0x000000091f0672a5 */ /* 0x000fe4000f8e00ff */
[----:B------:R-:W-:Y:S02]  /*0800*/  UIADD3 UR4, UPT, UPT, UR23, 0x7, URZ ;  /* 0x0000000717047890 */ /* 0x000fe4000fffe0ff */
[----:B------:R-:W-:Y:S01]  /*0810*/  ULOP3.LUT UR6, UR20, UR13, URZ, 0x3c, !UPT ;  /* 0x0000000d14067292 */ /* 0x000fe2000f8e3cff */
[----:B------:R-:W-:Y:S01]  /*0820*/  UMOV UR8, UR5 ;  /* 0x0000000500087c82 */ /* 0x000fe20008000000 */
        /* <DEDUP_REMOVED lines=8> */
[----:B------:R-:W-:-:S10]  /*08b0*/  UISETP.LT.U32.AND UP3, UPT, UR4, UR5, UPT ;  /* 0x000000050400728c */ /* 0x000fd4000bf61070 */
[----:B------:R-:W-:Y:S01]  /*08c0*/  VOTEU.ANY UP4, P1 ;  /* 0x0000000000ff7886 */ /* 0x000fe20000880100 */
[----:B------:R-:W-:Y:S01]  /*08d0*/  PLOP3.LUT P1, PT, PT, PT, UP4, 0x80, 0x8 ;  /* 0x000000000008781c */ /* 0x000fe20003f2f048 */
[----:B------:R-:W-:Y:S01]  /*08e0*/  VOTEU.ANY UP5, P2 ;  /* 0x0000000000ff7886 */ /* 0x000fe200010a0100 */
[----:B------:R-:W-:Y:S01]  /*08f0*/  PLOP3.LUT P2, PT, PT, PT, UP5, 0x80, 0x8 ;  /* 0x000000000008781c */ /* 0x000fe20003f4f058 */
[----:B0-----:R-:W-:Y:S02]  /*0900*/  UIMAD UR9, UR18, UR9, URZ ;  /* 0x00000009120972a4 */ /* 0x001fe4000f8e02ff */
[----:B------:R-:W-:Y:S02]  /*0910*/  @!UP4 UIADD3 UR8, UPT, UPT, UR8, 0x1, URZ ;  /* 0x000000010808c890 */ /* 0x000fe4000fffe0ff */
[----:B------:R-:W-:Y:S02]  /*0920*/  @!UP5 UIADD3 UR7, UPT, UPT, UR7, 0x1, URZ ;  /* 0x000000010707d890 */ /* 0x000fe4000fffe0ff */
[----:B------:R-:W-:-:S02]  /*0930*/  UISETP.GE.AND UP4, UPT, UR6, URZ, UPT ;  /* 0x000000ff0600728c */ /* 0x000fc4000bf86270 */
[----:B------:R-:W-:Y:S02]  /*0940*/  @UP0 UIMAD UR6, UR22, UR12, UR20 ;  /* 0x0000000c160602a4 */ /* 0x000fe4000f8e0214 */
[----:B------:R-:W-:Y:S02]  /*0950*/  @!P1 IMAD.IADD R5, R5, 0x1, -R6 ;  /* 0x0000000105059824 */ /* 0x000fe400078e0a06 */
[----:B------:R-:W-:Y:S01]  /*0960*/  @!P2 IADD3 R7, PT, PT, R7, -R0, RZ ;  /* 0x800000000707a210 */ /* 0x000fe20007ffe0ff */
[----:B------:R-:W-:Y:S02]  /*0970*/  @UP0 UIMAD UR10, UR6, UR28, 0x1 ;  /* 0x00000001060a04a4 */ /* 0x000fe4000f8e021c */
[----:B------:R-:W-:Y:S01]  /*0980*/  ISETP.GE.U32.AND P1, PT, R5, R6, PT ;  /* 0x000000060500720c */ /* 0x000fe20003f26070 */
[----:B------:R-:W-:Y:S01]  /*0990*/  IMAD.U32 R5, RZ, RZ, UR19 ;  /* 0x00000013ff057e24 */ /* 0x000fe2000f8e00ff */
[----:B------:R-:W-:Y:S02]  /*09a0*/  ISETP.GE.U32.AND P2, PT, R7, R0, PT ;  /* 0x000000000700720c */ /* 0x000fe40003f46070 */
[----:B------:R-:W-:-:S02]  /*09b0*/  SHF.R.U32.HI R7, RZ, 0x2, R2 ;  /* 0x00000002ff077819 */ /* 0x000fc40000011602 */
[----:B------:R-:W-:Y:S02]  /*09c0*/  SHF.R.U32.HI R6, RZ, 0x5, R2 ;  /* 0x00000005ff067819 */ /* 0x000fe40000011602 */
[----:B------:R-:W-:Y:S01]  /*09d0*/  LOP3.LUT R2, R2, 0x1f, RZ, 0xc0, !PT ;  /* 0x0000001f02027812 */ /* 0x000fe200078ec0ff */
[----:B------:R-:W-:Y:S01]  /*09e0*/  @!P0 IMAD R4, R7, 0x4, R12 ;  /* 0x0000000407048824 */ /* 0x000fe200078e020c */
[----:B------:R-:W-:-:S03]  /*09f0*/  LEA R16, R5, R6, 0x6 ;  /* 0x0000000605107211 */ /* 0x000fc600078e30ff */
[----:B------:R-:W-:Y:S02]  /*0a00*/  VOTEU.ANY UP5, P1 ;  /* 0x0000000000ff7886 */ /* 0x000fe400008a0100 */
[----:B------:R-:W-:-:S03]  /*0a10*/  VOTEU.ANY UP6, P2 ;  /* 0x0000000000ff7886 */ /* 0x000fc600010c0100 */
[----:B------:R-:W-:Y:S02]  /*0a20*/  @UP5 UIADD3 UR8, UPT, UPT, UR8, 0x1, URZ ;  /* 0x0000000108085890 */ /* 0x000fe4000fffe0ff */
[----:B------:R-:W-:Y:S02]  /*0a30*/  UISETP.NE.AND UP5, UPT, UR13, URZ, UPT ;  /* 0x000000ff0d00728c */ /* 0x000fe4000bfa5270 */
        /* <DEDUP_REMOVED lines=9> */
[----:B------:R-:W-:Y:S01]  /*0ad0*/  @!UP0 UIADD3 UR4, UPT, UPT, URZ, -UR4, URZ ;  /* 0x80000004ff048290 */ /* 0x000fe2000fffe0ff */
[----:B------:R0:W-:Y:S01]  /*0ae0*/  @!P0 STS [R4], R3 ;  /* 0x0000000304008388 */ /* 0x0001e20000000800 */
[----:B------:R-:W-:Y:S01]  /*0af0*/  BAR.SYNC.DEFER_BLOCKING 0x0 ;  /* 0x0000000000007b1d */ /* 0x000fe20000010000 */
[----:B------:R-:W-:Y:S01]  /*0b00*/  ISETP.GE.U32.AND P0, PT, R16, UR8, PT ;  /* 0x0000000810007c0c */ /* 0x000fe2000bf06070 */
[----:B------:R-:W-:Y:S01]  /*0b10*/  @!UP0 UIMAD UR10, UR28, UR4, 0x1 ;  /* 0x000000011c0a84a4 */ /* 0x000fe2000f8e0204 */
[----:B0-----:R-:W-:-:S11]  /*0b20*/  IMAD.MOV.U32 R3, RZ, RZ, -0x800001 ;  /* 0xff7fffffff037424 */ /* 0x001fd600078e00ff */
[----:B------:R-:W-:Y:S05]  /*0b30*/  @P0 BRA `(.L_x_20389) ;  /* 0x0000001000280947 */ /* 0x000fea0003800000 */
        /* <DEDUP_REMOVED lines=8> */
[C---:B------:R-:W-:Y:S01]  /*0bc0*/  IMAD.SHL.U32 R0, R7.reuse, 0x8, RZ ;  /* 0x0000000807007824 */ /* 0x040fe200078e00ff */
[----:B------:R-:W-:Y:S01]  /*0bd0*/  LOP3.LUT R7, R7, 0x7, RZ, 0xc0, !PT ;  /* 0x0000000707077812 */ /* 0x000fe200078ec0ff */
[----:B------:R-:W-:Y:S01]  /*0be0*/  VIADD R8, R8, 0x110 ;  /* 0x0000011008087836 */ /* 0x000fe20000000000 */
[----:B------:R-:W-:-:S02]  /*0bf0*/  LEA R3, R6, R3, 0x5 ;  /* 0x0000000306037211 */ /* 0x000fc400078e28ff */
[----:B------:R-:W-:Y:S01]  /*0c00*/  LEA R6, R6, UR26, 0x3 ;  /* 0x0000001a06067c11 */ /* 0x000fe2000f8e18ff */
[----:B0-----:R-:W-:Y:S01]  /*0c10*/  UIMAD UR4, UR16, UR4, URZ ;  /* 0x00000004100472a4 */ /* 0x001fe2000f8e02ff */
[----:B------:R-:W-:Y:S02]  /*0c20*/  LOP3.LUT R0, R0, 0x38, RZ, 0xc0, !PT ;  /* 0x0000003800007812 */ /* 0x000fe400078ec0ff */
[----:B------:R-:W-:Y:S01]  /*0c30*/  LEA R8, R9, R8, 0x18 ;  /* 0x0000000809087211 */ /* 0x000fe200078ec0ff */
[----:B------:R-:W-:Y:S01]  /*0c40*/  IMAD.IADD R7, R7, 0x1, R6 ;  /* 0x0000000107077824 */ /* 0x000fe200078e0206 */
[----:B-1----:R-:W-:Y:S01]  /*0c50*/  IADD3 R14, P0, PT, R4, UR6, RZ ;  /* 0x00000006040e7c10 */ /* 0x002fe2000ff1e0ff */
[----:B------:R-:W-:Y:S01]  /*0c60*/  VIADD R18, R6, 0x1 ;  /* 0x0000000106127836 */ /* 0x000fe20000000000 */
[----:B--2---:R-:W-:Y:S01]  /*0c70*/  MOV R20, UR5 ;  /* 0x0000000500147c02 */ /* 0x004fe20008000f00 */
[----:B------:R-:W-:Y:S01]  /*0c80*/  IMAD.IADD R15, R3, 0x1, R8 ;  /* 0x00000001030f7824 */ /* 0x000fe200078e0208 */
[----:B------:R-:W-:Y:S01]  /*0c90*/  IADD3.X R17, PT, PT, R5, UR7, RZ, P0, !PT ;  /* 0x0000000705117c10 */ /* 0x000fe200087fe4ff */
[----:B------:R-:W-:Y:S01]  /*0ca0*/  VIADD R23, R7, -UR23 ;  /* 0x8000001707177c36 */ /* 0x000fe20008000000 */
[----:B------:R-:W-:Y:S01]  /*0cb0*/  IADD3 R4, P0, PT, R0, UR4, RZ ;  /* 0x0000000400047c10 */ /* 0x000fe2000ff1e0ff */
[----:B------:R-:W-:Y:S01]  /*0cc0*/  IMAD.U32 R0, RZ, RZ, UR4 ;  /* 0x00000004ff007e24 */ /* 0x000fe2000f8e00ff */
[----:B------:R-:W-:-:S02]  /*0cd0*/  MOV R3, 0xff7fffff ;  /* 0xff7fffff00037802 */ /* 0x000fc40000000f00 */
[----:B------:R-:W-:Y:S02]  /*0ce0*/  IADD3 R19, PT, PT, R7, 0x1, RZ ;  /* 0x0000000107137810 */ /* 0x000fe40007ffe0ff */
[----:B------:R-:W-:Y:S02]  /*0cf0*/  IADD3 R20, PT, PT, -R20, UR17, RZ ;  /* 0x0000001114147c10 */ /* 0x000fe4000fffe1ff */
[----:B------:R-:W-:-:S07]  /*0d00*/  LEA.HI.X.SX32 R5, R0, RZ, 0x1, P0 ;  /* 0x000000ff00057211 */ /* 0x000fce00000f0eff */
.L_x_20394:
        /* <DEDUP_REMOVED lines=22> */
[----:B------:R-:W-:Y:S01]  /*0e70*/  @!P2 IMAD.MOV R9, RZ, RZ, -R9 ;  /* 0x000000ffff09a224 */ /* 0x000fe200078e0a09 */
[----:B------:R-:W-:Y:S01]  /*0e80*/  @!P1 LOP3.LUT R9, RZ, R6, RZ, 0x33, !PT ;  /* 0x00000006ff099212 */ /* 0x000fe200078e33ff */
[----:B------:R-:W-:Y:S01]  /*0e90*/  IMAD.MOV.U32 R6, RZ, RZ, RZ ;  /* 0x000000ffff067224 */ /* 0x000fe200078e00ff */
[----:B------:R-:W-:Y:S01]  /*0ea0*/  ISETP.NE.AND P1, PT, R25, RZ, PT ;  /* 0x000000ff1900720c */ /* 0x000fe20003f25270 */
[----:B0-----:R-:W-:Y:S01]  /*0eb0*/  IMAD.MOV R21, RZ, RZ, -R7 ;  /* 0x000000ffff157224 */ /* 0x001fe200078e0a07 */
[----:B------:R-:W-:-:S03]  /*0ec0*/  IADD3 R22, PT, PT, R9, UR10, RZ ;  /* 0x0000000a09167c10 */ /* 0x000fc6000fffe0ff */
[----:B------:R-:W-:Y:S01]  /*0ed0*/  IMAD R21, R21, R8, RZ ;  /* 0x0000000815157224 */ /* 0x000fe200078e02ff */
[----:B------:R-:W-:-:S03]  /*0ee0*/  ISETP.GE.AND P2, PT, R22, RZ, PT ;  /* 0x000000ff1600720c */ /* 0x000fc60003f46270 */
[----:B------:R-:W-:Y:S01]  /*0ef0*/  IMAD.HI.U32 R6, R7, R21, R6 ;  /* 0x0000001507067227 */ /* 0x000fe200078e0006 */
[----:B------:R-:W-:-:S05]  /*0f00*/  IABS R7, R22 ;  /* 0x0000001600077213 */ /* 0x000fca0000000000 */
        /* <DEDUP_REMOVED lines=17> */
.L_x_20391:
[----:B------:R-:W-:Y:S01]  /*1020*/  IMAD.MOV.U32 R6, RZ, RZ, R14 ;  /* 0x000000ffff067224 */ /* 0x000fe200078e000e */
[----:B------:R-:W0:Y:S01]  /*1030*/  LDS R27, [R12+0x4] ;  /* 0x000004000c1b7984 */ /* 0x000e220000000800 */
[----:B------:R-:W-:-:S03]  /*1040*/  IMAD.MOV.U32 R7, RZ, RZ, R17 ;  /* 0x000000ffff077224 */ /* 0x000fc600078e0011 */
[----:B------:R-:W1:Y:S04]  /*1050*/  LDS R24, [R12] ;  /* 0x000000000c187984 */ /* 0x000e680000000800 */
        /* <DEDUP_REMOVED lines=9> */
[----:B------:R-:W4:Y:S01]  /*10f0*/  LDG.E.CONSTANT R21, desc[UR14][R8.64+0x180] ;  /* 0x0001800e08157981 */ /* 0x000f22000c1e9900 */
[C---:B0-----:R-:W-:Y:S01]  /*1100*/  IMAD.U32 R6, R27.reuse, 0x10000, RZ ;  /* 0x000100001b067824 */ /* 0x041fe200078e00ff */
[----:B------:R-:W-:Y:S01]  /*1110*/  PRMT R27, R27, 0x7632, R27 ;  /* 0x000076321b1b7816 */ /* 0x000fe2000000001b */
[----:B--2---:R-:W-:-:S04]  /*1120*/  IMAD.U32 R7, R26, 0x10000, RZ ;  /* 0x000100001a077824 */ /* 0x004fc800078e00ff */
[----:B------:R-:W-:Y:S01]  /*1130*/  FMUL.FTZ R28, R6, R7 ;  /* 0x00000007061c7220 */ /* 0x000fe20000410000 */
[C---:B-1----:R-:W-:Y:S01]  /*1140*/  SHF.L.U32 R7, R24.reuse, 0x10, RZ ;  /* 0x0000001018077819 */ /* 0x042fe200000006ff */
[----:B---3--:R-:W-:Y:S01]  /*1150*/  IMAD.U32 R6, R25, 0x10000, RZ ;  /* 0x0001000019067824 */ /* 0x008fe200078e00ff */
[----:B------:R-:W-:-:S03]  /*1160*/  PRMT R24, R24, 0x7632, R24 ;  /* 0x0000763218187816 */ /* 0x000fc60000000018 */
[----:B------:R-:W-:Y:S01]  /*1170*/  FFMA.FTZ R7, R7, R6, R28 ;  /* 0x0000000607077223 */ /* 0x000fe2000001001c */
[----:B------:R-:W-:Y:S01]  /*1180*/  PRMT R6, R26, 0x7632, R6 ;  /* 0x000076321a067816 */ /* 0x000fe20000000006 */
[----:B------:R-:W-:-:S03]  /*1190*/  IMAD.U32 R26, R27, 0x10000, RZ ;  /* 0x000100001b1a7824 */ /* 0x000fc600078e00ff */
[----:B------:R-:W-:Y:S02]  /*11a0*/  SHF.L.U32 R27, R6, 0x10, RZ ;  /* 0x00000010061b7819 */ /* 0x000fe400000006ff */
[----:B------:R-:W0:Y:S03]  /*11b0*/  LDS R6, [R12+0x8] ;  /* 0x000008000c067984 */ /* 0x000e260000000800 */
[----:B------:R-:W-:Y:S01]  /*11c0*/  FMUL.FTZ R26, R26, R27 ;  /* 0x0000001b1a1a7220 */ /* 0x000fe20000410000 */
[----:B------:R-:W-:Y:S01]  /*11d0*/  PRMT R27, R25, 0x7632, R27 ;  /* 0x00007632191b7816 */ /* 0x000fe2000000001b */
[----:B------:R-:W-:-:S04]  /*11e0*/  IMAD.U32 R25, R24, 0x10000, RZ ;  /* 0x0001000018197824 */ /* 0x000fc800078e00ff */
[----:B------:R-:W-:-:S04]  /*11f0*/  IMAD.U32 R27, R27, 0x10000, RZ ;  /* 0x000100001b1b7824 */ /* 0x000fc800078e00ff */
[----:B------:R-:W-:Y:S01]  /*1200*/  FFMA.FTZ R26, R25, R27, R26 ;  /* 0x0000001b191a7223 */ /* 0x000fe2000001001a */
[----:B----4-:R-:W-:Y:S01]  /*1210*/  IMAD.U32 R25, R22, 0x10000, RZ ;  /* 0x0001000016197824 */ /* 0x010fe200078e00ff */
[----:B0-----:R-:W-:-:S05]  /*1220*/  SHF.L.U32 R24, R6, 0x10, RZ ;  /* 0x0000001006187819 */ /* 0x001fca00000006ff */
[----:B------:R-:W-:Y:S02]  /*1230*/  FFMA.FTZ R25, R24, R25, R7 ;  /* 0x0000001918197223 */ /* 0x000fe40000010007 */
[----:B------:R-:W2:Y:S01]  /*1240*/  LDG.E.CONSTANT R7, desc[UR14][R8.64+0x200] ;  /* 0x0002000e08077981 */ /* 0x000ea2000c1e9900 */
[----:B------:R-:W-:Y:S02]  /*1250*/  PRMT R6, R6, 0x7632, R6 ;  /* 0x0000763206067816 */ /* 0x000fe40000000006 */
[----:B------:R-:W-:Y:S01]  /*1260*/  PRMT R22, R22, 0x7632, R22 ;  /* 0x0000763216167816 */ /* 0x000fe20000000016 */
[----:B------:R-:W0:Y:S02]  /*1270*/  LDS R24, [R12+0xc] ;  /* 0x00000c000c187984 */ /* 0x000e240000000800 */
        /* <DEDUP_REMOVED lines=9> */
[----:B------:R-:W-:Y:S02]  /*1310*/  PRMT R27, R21, 0x7632, R27 ;  /* 0x00007632151b7816 */ /* 0x000fe4000000001b */
[----:B------:R-:W-:-:S02]  /*1320*/  SHF.L.U32 R21, R24, 0x10, RZ ;  /* 0x0000001018157819 */ /* 0x000fc400000006ff */
[----:B------:R-:W0:Y:S01]  /*1330*/  LDS R24, [R12+0x10] ;  /* 0x000010000c187984 */ /* 0x000e220000000800 */
[----:B------:R-:W-:-:S04]  /*1340*/  IMAD.U32 R27, R27, 0x10000, RZ ;  /* 0x000100001b1b7824 */ /* 0x000fc800078e00ff */
[----:B------:R-:W-:Y:S02]  /*1350*/  FFMA.FTZ R26, R21, R27, R26 ;  /* 0x0000001b151a7223 */ /* 0x000fe4000001001a */
[----:B------:R-:W4:Y:S01]  /*1360*/  LDG.E.CONSTANT R21, desc[UR14][R8.64+0x380] ;  /* 0x0003800e08157981 */ /* 0x000f22000c1e9900 */
[C---:B0-----:R-:W-:Y:S01]  /*1370*/  IMAD.U32 R28, R24.reuse, 0x10000, RZ ;  /* 0x00010000181c7824 */ /* 0x041fe200078e00ff */
[----:B------:R-:W-:Y:S02]  /*1380*/  PRMT R24, R24, 0x7632, R24 ;  /* 0x0000763218187816 */ /* 0x000fe40000000018 */
[----:B--2---:R-:W-:-:S05]  /*1390*/  SHF.L.U32 R27, R7, 0x10, RZ ;  /* 0x00000010071b7819 */ /* 0x004fca00000006ff */
[----:B------:R-:W-:Y:S01]  /*13a0*/  FFMA.FTZ R25, R28, R27, R25 ;  /* 0x0000001b1c197223 */ /* 0x000fe20000010019 */
[----:B------:R-:W-:Y:S01]  /*13b0*/  PRMT R27, R7, 0x7632, R27 ;  /* 0x00007632071b7816 */ /* 0x000fe2000000001b */
[----:B------:R-:W-:-:S04]  /*13c0*/  IMAD.U32 R7, R24, 0x10000, RZ ;  /* 0x0001000018077824 */ /* 0x000fc800078e00ff */
[----:B------:R-:W-:-:S04]  /*13d0*/  IMAD.U32 R27, R27, 0x10000, RZ ;  /* 0x000100001b1b7824 */ /* 0x000fc800078e00ff */
[----:B------:R-:W-:Y:S02]  /*13e0*/  FFMA.FTZ R26, R7, R27, R26 ;  /* 0x0000001b071a7223 */ /* 0x000fe4000001001a */
[----:B------:R-:W0:Y:S01]  /*13f0*/  LDS R7, [R12+0x14] ;  /* 0x000014000c077984 */ /* 0x000e220000000800 */
[C---:B---3--:R-:W-:Y:S01]  /*1400*/  IMAD.U32 R27, R22.reuse, 0x10000, RZ ;  /* 0x00010000161b7824 */ /* 0x048fe200078e00ff */
[----:B------:R-:W-:-:S04]  /*1410*/  PRMT R22, R22, 0x7632, R22 ;  /* 0x0000763216167816 */ /* 0x000fc80000000016 */
[----:B------:R-:W-:Y:S02]  /*1420*/  SHF.L.U32 R22, R22, 0x10, RZ ;  /* 0x0000001016167819 */ /* 0x000fe400000006ff */
[C---:B0-----:R-:W-:Y:S02]  /*1430*/  SHF.L.U32 R24, R7.reuse, 0x10, RZ ;  /* 0x0000001007187819 */ /* 0x041fe400000006ff */
[----:B------:R-:W-:-:S03]  /*1440*/  PRMT R7, R7, 0x7632, R7 ;  /* 0x0000763207077816 */ /* 0x000fc60000000007 */
[----:B------:R-:W-:Y:S02]  /*1450*/  FFMA.FTZ R25, R24, R27, R25 ;  /* 0x0000001b18197223 */ /* 0x000fe40000010019 */
[----:B------:R-:W0:Y:S01]  /*1460*/  LDS R24, [R12+0x18] ;  /* 0x000018000c187984 */ /* 0x000e220000000800 */
[----:B------:R-:W-:-:S04]  /*1470*/  IMAD.U32 R7, R7, 0x10000, RZ ;  /* 0x0001000007077824 */ /* 0x000fc800078e00ff */
[----:B------:R-:W-:Y:S01]  /*1480*/  FFMA.FTZ R26, R7, R22, R26 ;  /* 0x00000016071a7223 */ /* 0x000fe2000001001a */
[----:B----4-:R-:W-:Y:S02]  /*1490*/  IMAD.U32 R7, R6, 0x10000, RZ ;  /* 0x0001000006077824 */ /* 0x010fe400078e00ff */
[----:B0-----:R-:W-:-:S04]  /*14a0*/  IMAD.U32 R22, R24, 0x10000, RZ ;  /* 0x0001000018167824 */ /* 0x001fc800078e00ff */
[----:B------:R-:W-:Y:S02]  /*14b0*/  FFMA.FTZ R25, R22, R7, R25 ;  /* 0x0000000716197223 */ /* 0x000fe40000010019 */
[----:B------:R-:W2:Y:S01]  /*14c0*/  LDG.E.CONSTANT R7, desc[UR14][R8.64+0x400] ;  /* 0x0004000e08077981 */ /* 0x000ea2000c1e9900 */
[----:B------:R-:W-:Y:S02]  /*14d0*/  PRMT R24, R24, 0x7632, R24 ;  /* 0x0000763218187816 */ /* 0x000fe40000000018 */
[----:B------:R-:W-:Y:S01]  /*14e0*/  PRMT R6, R6, 0x7632, R6 ;  /* 0x0000763206067816 */ /* 0x000fe20000000006 */
[----:B------:R-:W0:Y:S01]  /*14f0*/  LDS R22, [R12+0x1c] ;  /* 0x00001c000c167984 */ /* 0x000e220000000800 */
[----:B------:R-:W-:Y:S02]  /*1500*/  SHF.L.U32 R27, R24, 0x10, RZ ;  /* 0x00000010181b7819 */ /* 0x000fe400000006ff */
[----:B------:R-:W-:Y:S01]  /*1510*/  SHF.L.U32 R24, R21, 0x10, RZ ;  /* 0x0000001015187819 */ /* 0x000fe200000006ff */
[----:B------:R-:W-:-:S04]  /*1520*/  IMAD.U32 R6, R6, 0x10000, RZ ;  /* 0x0001000006067824 */ /* 0x000fc800078e00ff */
[----:B------:R-:W-:Y:S01]  /*1530*/  FFMA.FTZ R26, R27, R6, R26 ;  /* 0x000000061b1a7223 */ /* 0x000fe2000001001a */
[----:B0-----:R-:W-:-:S04]  /*1540*/  IMAD.U32 R6, R22, 0x10000, RZ ;  /* 0x0001000016067824 */ /* 0x001fc800078e00ff */
[----:B------:R-:W-:Y:S02]  /*1550*/  FFMA.FTZ R25, R6, R24, R25 ;  /* 0x0000001806197223 */ /* 0x000fe40000010019 */
[----:B------:R-:W3:Y:S04]  /*1560*/  LDG.E.CONSTANT R24, desc[UR14][R8.64+0x480] ;  /* 0x0004800e08187981 */ /* 0x000ee8000c1e9900 */
[----:B------:R-:W4:Y:S01]  /*1570*/  LDG.E.CONSTANT R6, desc[UR14][R8.64+0x500] ;  /* 0x0005000e08067981 */ /* 0x000f22000c1e9900 */
[----:B------:R-:W-:Y:S02]  /*1580*/  PRMT R22, R22, 0x7632, R22 ;  /* 0x0000763216167816 */ /* 0x000fe40000000016 */
[----:B------:R-:W-:-:S03]  /*1590*/  PRMT R27, R21, 0x7632, R27 ;  /* 0x00007632151b7816 */ /* 0x000fc6000000001b */
[----:B------:R-:W-:Y:S02]  /*15a0*/  IMAD.U32 R21, R22, 0x10000, RZ ;  /* 0x0001000016157824 */ /* 0x000fe400078e00ff */
[----:B------:R-:W-:Y:S01]  /*15b0*/  IMAD.U32 R27, R27, 0x10000, RZ ;  /* 0x000100001b1b7824 */ /* 0x000fe200078e00ff */
[----:B------:R-:W0:Y:S03]  /*15c0*/  LDS R22, [R12+0x20] ;  /* 0x000020000c167984 */ /* 0x000e260000000800 */
        /* <DEDUP_REMOVED lines=8> */
[----:B------:R-:W0:Y:S01]  /*1650*/  LDS R22, [R12+0x24] ;  /* 0x000024000c167984 */ /* 0x000e220000000800 */
[----:B------:R-:W-:-:S05]  /*1660*/  SHF.L.U32 R27, R27, 0x10, RZ ;  /* 0x000000101b1b7819 */ /* 0x000fca00000006ff */
[----:B------:R-:W-:Y:S01]  /*1670*/  FFMA.FTZ R26, R7, R27, R26 ;  /* 0x0000001b071a7223 */ /* 0x000fe2000001001a */
[C---:B0-----:R-:W-:Y:S01]  /*1680*/  IMAD.U32 R28, R22.reuse, 0x10000, RZ ;  /* 0x00010000161c7824 */ /* 0x041fe200078e00ff */
[----:B------:R-:W-:Y:S01]  /*1690*/  PRMT R22, R22, 0x7632, R22 ;  /* 0x0000763216167816 */ /* 0x000fe20000000016 */
[C---:B---3--:R-:W-:Y:S01]  /*16a0*/  IMAD.U32 R7, R24.reuse, 0x10000, RZ ;  /* 0x0001000018077824 */ /* 0x048fe200078e00ff */
[----:B------:R-:W-:Y:S02]  /*16b0*/  PRMT R24, R24, 0x7632, R24 ;  /* 0x0000763218187816 */ /* 0x000fe40000000018 */
[----:B------:R-:W-:Y:S01]  /*16c0*/  SHF.L.U32 R27, R22, 0x10, RZ ;  /* 0x00000010161b7819 */ /* 0x000fe200000006ff */
[----:B------:R-:W-:Y:S01]  /*16d0*/  FFMA.FTZ R7, R28, R7, R25 ;  /* 0x000000071c077223 */ /* 0x000fe20000010019 */
[----:B----4-:R-:W-:Y:S01]  /*16e0*/  SHF.L.U32 R22, R6, 0x10, RZ ;  /* 0x0000001006167819 */ /* 0x010fe200000006ff */
[----:B------:R-:W0:Y:S01]  /*16f0*/  LDS R25, [R12+0x28] ;  /* 0x000028000c197984 */ /* 0x000e220000000800 */
[----:B------:R-:W-:-:S04]  /*1700*/  IMAD.U32 R24, R24, 0x10000, RZ ;  /* 0x0001000018187824 */ /* 0x000fc800078e00ff */
[----:B------:R-:W-:Y:S01]  /*1710*/  FFMA.FTZ R26, R27, R24, R26 ;  /* 0x000000181b1a7223 */ /* 0x000fe2000001001a */
[----:B0-----:R-:W-:-:S04]  /*1720*/  IMAD.U32 R24, R25, 0x10000, RZ ;  /* 0x0001000019187824 */ /* 0x001fc800078e00ff */
[----:B------:R-:W-:Y:S02]  /*1730*/  FFMA.FTZ R24, R24, R22, R7 ;  /* 0x0000001618187223 */ /* 0x000fe40000010007 */
[----:B------:R-:W0:Y:S04]  /*1740*/  LDS R7, [R12+0x2c] ;  /* 0x00002c000c077984 */ /* 0x000e280000000800 */
[----:B------:R-:W2:Y:S01]  /*1750*/  LDG.E.CONSTANT R22, desc[UR14][R8.64+0x600] ;  /* 0x0006000e08167981 */ /* 0x000ea2000c1e9900 */
[----:B------:R-:W-:Y:S02]  /*1760*/  PRMT R25, R25, 0x7632, R25 ;  /* 0x0000763219197816 */ /* 0x000fe40000000019 */
[----:B------:R-:W-:-:S03]  /*1770*/  PRMT R6, R6, 0x7632, R6 ;  /* 0x0000763206067816 */ /* 0x000fc60000000006 */
[----:B------:R-:W-:Y:S02]  /*1780*/  IMAD.U32 R25, R25, 0x10000, RZ ;  /* 0x0001000019197824 */ /* 0x000fe400078e00ff */
[----:B------:R-:W-:-:S04]  /*1790*/  IMAD.U32 R6, R6, 0x10000, RZ ;  /* 0x0001000006067824 */ /* 0x000fc800078e00ff */
[----:B------:R-:W-:Y:S01]  /*17a0*/  FFMA.FTZ R26, R25, R6, R26 ;  /* 0x00000006191a7223 */ /* 0x000fe2000001001a */
[----:B------:R-:W-:Y:S01]  /*17b0*/  IMAD.U32 R6, R21, 0x10000, RZ ;  /* 0x0001000015067824 */ /* 0x000fe200078e00ff */
[----:B------:R-:W1:Y:S01]  /*17c0*/  LDS R25, [R12+0x30] ;  /* 0x000030000c197984 */ /* 0x000e620000000800 */
[----:B0-----:R-:W-:-:S05]  /*17d0*/  SHF.L.U32 R27, R7, 0x10, RZ ;  /* 0x00000010071b7819 */ /* 0x001fca00000006ff */
[----:B------:R-:W-:Y:S02]  /*17e0*/  FFMA.FTZ R27, R27, R6, R24 ;  /* 0x000000061b1b7223 */ /* 0x000fe40000010018 */
[----:B------:R-:W3:Y:S04]  /*17f0*/  LDG.E.CONSTANT R6, desc[UR14][R8.64+0x680] ;  /* 0x0006800e08067981 */ /* 0x000ee8000c1e9900 */
[----:B------:R0:W4:Y:S01]  /*1800*/  LDG.E.CONSTANT R24, desc[UR14][R8.64+0x700] ;  /* 0x0007000e08187981 */ /* 0x000122000c1e9900 */
[----:B------:R-:W-:Y:S01]  /*1810*/  PRMT R7, R7, 0x7632, R7 ;  /* 0x0000763207077816 */ /* 0x000fe20000000007 */
[----:B------:R-:W-:Y:S01]  /*1820*/  UMOV UR4, 0xffffffff ;  /* 0xffffffff00047882 */ /* 0x000fe20000000000 */
[----:B------:R-:W-:Y:S02]  /*1830*/  PRMT R21, R21, 0x7632, R21 ;  /* 0x0000763215157816 */ /* 0x000fe40000000015 */
[----:B------:R-:W-:Y:S01]  /*1840*/  ISETP.NE.AND P0, PT, R11, RZ, PT ;  /* 0x000000ff0b00720c */ /* 0x000fe20003f05270 */
[----:B------:R-:W-:Y:S01]  /*1850*/  IMAD.U32 R7, R7, 0x10000, RZ ;  /* 0x0001000007077824 */ /* 0x000fe200078e00ff */
[----:B------:R-:W-:Y:S01]  /*1860*/  SHF.L.U32 R21, R21, 0x10, RZ ;  /* 0x0000001015157819 */ /* 0x000fe200000006ff */
[C---:B-1----:R-:W-:Y:S01]  /*1870*/  IMAD.U32 R28, R25.reuse, 0x10000, RZ ;  /* 0x00010000191c7824 */ /* 0x042fe200078e00ff */
[----:B------:R-:W-:-:S02]  /*1880*/  PRMT R25, R25, 0x7632, R25 ;  /* 0x0000763219197816 */ /* 0x000fc40000000019 */
[----:B-----5:R-:W-:Y:S01]  /*1890*/  FSETP.NEU.FTZ.AND P1, PT, R10, RZ, PT ;  /* 0x000000ff0a00720b */ /* 0x020fe20003f3d000 */
[----:B------:R-:W-:Y:S01]  /*18a0*/  FFMA.FTZ R26, R7, R21, R26 ;  /* 0x00000015071a7223 */ /* 0x000fe2000001001a */
[----:B------:R-:W-:Y:S01]  /*18b0*/  SHF.L.U32 R25, R25, 0x10, RZ ;  /* 0x0000001019197819 */ /* 0x000fe200000006ff */
[----:B------:R-:W0:Y:S02]  /*18c0*/  LDS R21, [R12+0x34] ;  /* 0x000034000c157984 */ /* 0x000e240000000800 */
[----:B0-----:R-:W-:-:S05]  /*18d0*/  PRMT R8, R21, 0x7632, R8 ;  /* 0x0000763215087816 */ /* 0x001fca0000000008 */
[----:B------:R-:W-:Y:S02]  /*18e0*/  IMAD.U32 R9, R8, 0x10000, RZ ;  /* 0x0001000008097824 */ /* 0x000fe400078e00ff */
[C---:B--2---:R-:W-:Y:S01]  /*18f0*/  IMAD.U32 R7, R22.reuse, 0x10000, RZ ;  /* 0x0001000016077824 */ /* 0x044fe200078e00ff */
[----:B------:R-:W-:-:S03]  /*1900*/  PRMT R22, R22, 0x7632, R22 ;  /* 0x0000763216167816 */ /* 0x000fc60000000016 */
[----:B------:R-:W-:Y:S02]  /*1910*/  FFMA.FTZ R27, R28, R7, R27 ;  /* 0x000000071c1b7223 */ /* 0x000fe4000001001b */
[----:B------:R-:W0:Y:S01]  /*1920*/  LDS R7, [R12+0x38] ;  /* 0x000038000c077984 */ /* 0x000e220000000800 */
[----:B------:R-:W-:-:S04]  /*1930*/  IMAD.U32 R22, R22, 0x10000, RZ ;  /* 0x0001000016167824 */ /* 0x000fc800078e00ff */
[----:B------:R-:W-:Y:S01]  /*1940*/  FFMA.FTZ R26, R25, R22, R26 ;  /* 0x00000016191a7223 */ /* 0x000fe2000001001a */
[----:B------:R-:W-:Y:S01]  /*1950*/  IMAD.U32 R22, R21, 0x10000, RZ ;  /* 0x0001000015167824 */ /* 0x000fe200078e00ff */
[C---:B---3--:R-:W-:Y:S02]  /*1960*/  PRMT R25, R6.reuse, 0x7632, R25 ;  /* 0x0000763206197816 */ /* 0x048fe40000000019 */
[----:B------:R-:W-:Y:S02]  /*1970*/  SHF.L.U32 R6, R6, 0x10, RZ ;  /* 0x0000001006067819 */ /* 0x000fe400000006ff */
[----:B----4-:R-:W-:Y:S01]  /*1980*/  PRMT R21, R24, 0x7632, R21 ;  /* 0x0000763218157816 */ /* 0x010fe20000000015 */
[----:B------:R-:W-:Y:S01]  /*1990*/  IMAD.U32 R25, R25, 0x10000, RZ ;  /* 0x0001000019197824 */ /* 0x000fe200078e00ff */
[C---:B0-----:R-:W-:Y:S01]  /*19a0*/  SHF.L.U32 R8, R7.reuse, 0x10, RZ ;  /* 0x0000001007087819 */ /* 0x041fe200000006ff */
[----:B------:R-:W-:Y:S01]  /*19b0*/  FFMA.FTZ R27, R22, R6, R27 ;  /* 0x00000006161b7223 */ /* 0x000fe2000001001b */
[----:B------:R-:W-:Y:S01]  /*19c0*/  PRMT R6, R7, 0x7632, R6 ;  /* 0x0000763207067816 */ /* 0x000fe20000000006 */
[----:B------:R-:W-:Y:S01]  /*19d0*/  FFMA.FTZ R9, R9, R25, R26 ;  /* 0x0000001909097223 */ /* 0x000fe2000001001a */
[----:B------:R-:W-:Y:S01]  /*19e0*/  SHF.L.U32 R21, R21, 0x10, RZ ;  /* 0x0000001015157819 */ /* 0x000fe200000006ff */
[----:B------:R-:W-:-:S02]  /*19f0*/  IMAD.U32 R24, R24, 0x10000, RZ ;  /* 0x0001000018187824 */ /* 0x000fc400078e00ff */
        /* <DEDUP_REMOVED lines=8> */
.L_x_20442:
        /* <DEDUP_REMOVED lines=12> */
.L_x_20392:
[----:B------:R-:W-:Y:S05]  /*1b40*/  BSYNC B1 ;  /* 0x0000000000017941 */ /* 0x000fea0003800000 */
.L_x_20390:
        /* <DEDUP_REMOVED lines=9> */
.L_x_20389:
[----:B------:R-:W-:Y:S05]  /*1be0*/  BSYNC B0 ;  /* 0x0000000000007941 */ /* 0x000fea0003800000 */
.L_x_20388:
[----:B------:R-:W0:Y:S01]  /*1bf0*/  S2R R5, SR_TID.X ;  /* 0x0000000000057919 */ /* 0x000e220000002100 */
        /* <DEDUP_REMOVED lines=8> */
[----:B0-----:R-:W-:Y:S01]  /*1c80*/  SHF.R.U32.HI R8, RZ, 0x5, R5 ;  /* 0x00000005ff087819 */ /* 0x001fe20000011605 */
[----:B------:R-:W-:Y:S06]  /*1c90*/  BRA.DIV UR4, `(.L_x_20395) ;  /* 0x0000003a041c7947 */ /* 0x000fec000b800000 */
[----:B-----5:R-:W0:Y:S02]  /*1ca0*/  SHFL.BFLY PT, R10, R3, 0x10, 0x1f ;  /* 0x0e001f00030a7f89 */ /* 0x020e2400000e0000 */
[----:B0-----:R-:W-:-:S05]  /*1cb0*/  FMNMX.FTZ R10, R10, R3, !PT ;  /* 0x000000030a0a7209 */ /* 0x001fca0007810000 */
[----:B------:R-:W0:Y:S02]  /*1cc0*/  SHFL.BFLY PT, R11, R10, 0x8, 0x1f ;  /* 0x0d001f000a0b7f89 */ /* 0x000e2400000e0000 */
[----:B0-----:R-:W-:-:S05]  /*1cd0*/  FMNMX.FTZ R11, R10, R11, !PT ;  /* 0x0000000b0a0b7209 */ /* 0x001fca0007810000 */
[----:B------:R0:W1:Y:S02]  /*1ce0*/  SHFL.BFLY PT, R12, R11, 0x4, 0x1f ;  /* 0x0c801f000b0c7f89 */ /* 0x00006400000e0000 */
.L_x_20447:
        /* <DEDUP_REMOVED lines=13> */
[----:B0-----:R-:W-:Y:S02]  /*1dc0*/  IMAD R11, R2, 0x4, R13 ;  /* 0x00000004020b7824 */ /* 0x001fe400078e020d */
[----:B------:R-:W-:Y:S08]  /*1dd0*/  BSSY.RECONVERGENT B0, `(.L_x_20396) ;  /* 0x00000eb000007945 */ /* 0x000ff00003800200 */
[----:B------:R-:W0:Y:S04]  /*1de0*/  @!P2 LDS R12, [R11] ;  /* 0x000000000b0ca984 */ /* 0x000e280000000800 */
[----:B0-----:R-:W0:Y:S02]  /*1df0*/  SHFL.BFLY PT, R13, R12, 0x2, 0x1f ;  /* 0x0c401f000c0d7f89 */ /* 0x001e2400000e0000 */
[----:B0-----:R-:W-:-:S05]  /*1e00*/  FMNMX.FTZ R13, R13, R12, !PT ;  /* 0x0000000c0d0d7209 */ /* 0x001fca0007810000 */
[----:B------:R-:W0:Y:S02]  /*1e10*/  SHFL.BFLY PT, R14, R13, 0x1, 0x1f ;  /* 0x0c201f000d0e7f89 */ /* 0x000e2400000e0000 */
[----:B0-----:R-:W-:Y:S01]  /*1e20*/  FMNMX.FTZ R15, R13, R14, !PT ;  /* 0x0000000e0d0f7209 */ /* 0x001fe20007810000 */
[----:B------:R-:W-:-:S05]  /*1e30*/  HFMA2 R14, -RZ, RZ, 0, 0 ;  /* 0x00000000ff0e7431 */ /* 0x000fca00000001ff */
[----:B------:R-:W0:Y:S02]  /*1e40*/  SHFL.IDX PT, R15, R15, RZ, 0x1f ;  /* 0x00001fff0f0f7589 */ /* 0x000e2400000e0000 */
[----:B0-----:R-:W-:Y:S01]  /*1e50*/  R2UR UR26, R15 ;  /* 0x000000000f1a72ca */ /* 0x001fe200000e0000 */
[----:B------:R-:W-:-:S14]  /*1e60*/  @P1 BRA `(.L_x_20397) ;  /* 0x0000000c00841947 */ /* 0x000fdc0003800000 */
        /* <DEDUP_REMOVED lines=18> */
.L_x_20400:
        /* <DEDUP_REMOVED lines=11> */
.L_x_20399:
[----:B------:R-:W-:Y:S05]  /*2040*/  BSYNC.RECONVERGENT B1 ;  /* 0x0000000000017941 */ /* 0x000fea0003800200 */
.L_x_20398:
        /* <DEDUP_REMOVED lines=12> */
.L_x_20403:
        /* <DEDUP_REMOVED lines=17> */
[----:B------:R-:W2:Y:S01]  /*2220*/  LDS R19, [R13+0xc00] ;  /* 0x000c00000d137984 */ /* 0x000ea20000000800 */
[----:B----4-:R-:W-:Y:S01]  /*2230*/  FADD.FTZ R17, R16, -UR26 ;  /* 0x8000001a10117e21 */ /* 0x010fe20008010000 */
[----:B------:R-:W-:Y:S01]  /*2240*/  FMUL.FTZ R22, R20, 1.4426950216293334961 ;  /* 0x3fb8aa3b14167820 */ /* 0x000fe20000410000 */
[----:B------:R-:W3:Y:S01]  /*2250*/  MUFU.EX2 R28, R28 ;  /* 0x0000001c001c7308 */ /* 0x000ee20000000800 */
[----:B------:R-:W4:Y:S01]  /*2260*/  LDS R16, [R13+0x800] ;  /* 0x000800000d107984 */ /* 0x000f220000000800 */
[----:B------:R-:W-:Y:S01]  /*2270*/  FMUL.FTZ R26, R17, 1.4426950216293334961 ;  /* 0x3fb8aa3b111a7820 */ /* 0x000fe20000410000 */
[----:B-----5:R-:W-:-:S02]  /*2280*/  FADD.FTZ R27, R21, -UR26 ;  /* 0x8000001a151b7e21 */ /* 0x020fc40008010000 */
[----:B------:R-:W5:Y:S01]  /*2290*/  MUFU.EX2 R22, R22 ;  /* 0x0000001600167308 */ /* 0x000f620000000800 */
[----:B0-----:R-:W-:Y:S01]  /*22a0*/  FADD.FTZ R25, R23, R14 ;  /* 0x0000000e17197221 */ /* 0x001fe20000010000 */
[----:B------:R-:W0:Y:S01]  /*22b0*/  LDS R17, [R13+0xa00] ;  /* 0x000a00000d117984 */ /* 0x000e220000000800 */
[----:B------:R-:W-:Y:S01]  /*22c0*/  FMUL.FTZ R29, R27, 1.4426950216293334961 ;  /* 0x3fb8aa3b1b1d7820 */ /* 0x000fe20000410000 */
[----:B------:R-:W5:Y:S01]  /*22d0*/  MUFU.EX2 R26, R26 ;  /* 0x0000001a001a7308 */ /* 0x000f620000000800 */
[----:B-1----:R-:W-:Y:S01]  /*22e0*/  FADD.FTZ R25, R25, R24 ;  /* 0x0000001819197221 */ /* 0x002fe20000010000 */
[----:B------:R-:W1:Y:S03]  /*22f0*/  LDS R20, [R13+0xe00] ;  /* 0x000e00000d147984 */ /* 0x000e660000000800 */
[----:B---3--:R-:W-:Y:S01]  /*2300*/  FADD.FTZ R25, R25, R28 ;  /* 0x0000001c19197221 */ /* 0x008fe20000010000 */
[----:B------:R-:W-:Y:S03]  /*2310*/  LDS R18, [R13+0x1000] ;  /* 0x001000000d127984 */ /* 0x000fe60000000800 */
[----:B-----5:R-:W-:Y:S01]  /*2320*/  FADD.FTZ R25, R25, R22 ;  /* 0x0000001619197221 */ /* 0x020fe20000010000 */
[----:B------:R-:W-:Y:S03]  /*2330*/  LDS R14, [R13+0x1200] ;  /* 0x001200000d0e7984 */ /* 0x000fe60000000800 */
[----:B------:R-:W-:Y:S01]  /*2340*/  FADD.FTZ R27, R25, R26 ;  /* 0x0000001a191b7221 */ /* 0x000fe20000010000 */
[----:B------:R-:W3:Y:S04]  /*2350*/  LDS R21, [R13+0x1400] ;  /* 0x001400000d157984 */ /* 0x000ee80000000800 */
[----:B------:R-:W5:Y:S04]  /*2360*/  LDS R25, [R13+0x1600] ;  /* 0x001600000d197984 */ /* 0x000f680000000800 */
[----:B------:R-:W-:Y:S04]  /*2370*/  STS [R13+-0x200], R24 ;  /* 0xfffe00180d007388 */ /* 0x000fe80000000800 */
[----:B------:R-:W5:Y:S01]  /*2380*/  LDS R24, [R13+0x1800] ;  /* 0x001800000d187984 */ /* 0x000f620000000800 */
[----:B--2---:R-:W-:-:S03]  /*2390*/  FADD.FTZ R19, R19, -UR26 ;  /* 0x8000001a13137e21 */ /* 0x004fc60008010000 */
[----:B------:R-:W-:Y:S01]  /*23a0*/  STS [R13+-0x400], R23 ;  /* 0xfffc00170d007388 */ /* 0x000fe20000000800 */
[----:B----4-:R-:W-:Y:S01]  /*23b0*/  FADD.FTZ R16, R16, -UR26 ;  /* 0x8000001a10107e21 */ /* 0x010fe20008010000 */
[----:B------:R-:W-:Y:S02]  /*23c0*/  FMUL.FTZ R19, R19, 1.4426950216293334961 ;  /* 0x3fb8aa3b13137820 */ /* 0x000fe40000410000 */
[----:B------:R-:W2:Y:S01]  /*23d0*/  LDS R23, [R13+0x1a00] ;  /* 0x001a00000d177984 */ /* 0x000ea20000000800 */
[----:B------:R-:W-:Y:S01]  /*23e0*/  FMUL.FTZ R16, R16, 1.4426950216293334961 ;  /* 0x3fb8aa3b10107820 */ /* 0x000fe20000410000 */
[----:B0-----:R-:W-:Y:S02]  /*23f0*/  FADD.FTZ R17, R17, -UR26 ;  /* 0x8000001a11117e21 */ /* 0x001fe40008010000 */
[----:B------:R0:W-:Y:S02]  /*2400*/  STS [R13], R28 ;  /* 0x0000001c0d007388 */ /* 0x0001e40000000800 */
[----:B------:R-:W-:Y:S01]  /*2410*/  FMUL.FTZ R17, R17, 1.4426950216293334961 ;  /* 0x3fb8aa3b11117820 */ /* 0x000fe20000410000 */
[----:B------:R-:W4:Y:S01]  /*2420*/  MUFU.EX2 R16, R16 ;  /* 0x0000001000107308 */ /* 0x000f220000000800 */
[----:B------:R1:W-:Y:S04]  /*2430*/  STS [R13+0x400], R26 ;  /* 0x0004001a0d007388 */ /* 0x0003e80000000800 */
[----:B------:R4:W-:Y:S01]  /*2440*/  STS [R13+0x200], R22 ;  /* 0x000200160d007388 */ /* 0x0009e20000000800 */
[----:B0-----:R0:W5:Y:S01]  /*2450*/  MUFU.EX2 R28, R29 ;  /* 0x0000001d001c7308 */ /* 0x0011620000000800 */
[----:B-1----:R-:W-:Y:S01]  /*2460*/  FADD.FTZ R26, R20, -UR26 ;  /* 0x8000001a141a7e21 */ /* 0x002fe20008010000 */
[----:B---3--:R-:W-:-:S02]  /*2470*/  FADD.FTZ R21, R21, -UR26 ;  /* 0x8000001a15157e21 */ /* 0x008fc40008010000 */
[----:B------:R-:W1:Y:S01]  /*2480*/  MUFU.EX2 R20, R17 ;  /* 0x0000001100147308 */ /* 0x000e620000000800 */
[----:B----4-:R-:W-:Y:S01]  /*2490*/  STS [R13+0x800], R16 ;  /* 0x000800100d007388 */ /* 0x010fe20000000800 */
[----:B0-----:R-:W-:-:S03]  /*24a0*/  FADD.FTZ R29, R14, -UR26 ;  /* 0x8000001a0e1d7e21 */ /* 0x001fc60008010000 */
[----:B-----5:R0:W-:Y:S01]  /*24b0*/  STS [R13+0x600], R28 ;  /* 0x0006001c0d007388 */ /* 0x0201e20000000800 */
[----:B------:R-:W-:Y:S01]  /*24c0*/  FADD.FTZ R22, R27, R28 ;  /* 0x0000001c1b167221 */ /* 0x000fe20000010000 */
[----:B------:R-:W-:-:S04]  /*24d0*/  FMUL.FTZ R27, R26, 1.4426950216293334961 ;  /* 0x3fb8aa3b1a1b7820 */ /* 0x000fc80000410000 */
[----:B------:R-:W3:Y:S01]  /*24e0*/  MUFU.EX2 R14, R27 ;  /* 0x0000001b000e7308 */ /* 0x000ee20000000800 */
[----:B-1----:R-:W-:Y:S01]  /*24f0*/  STS [R13+0xa00], R20 ;  /* 0x000a00140d007388 */ /* 0x002fe20000000800 */
[----:B0-----:R-:W-:Y:S02]  /*2500*/  FADD.FTZ R28, R18, -UR26 ;  /* 0x8000001a121c7e21 */ /* 0x001fe40008010000 */
[----:B------:R0:W1:Y:S02]  /*2510*/  MUFU.EX2 R18, R19 ;  /* 0x0000001300127308 */ /* 0x0000640000000800 */
[----:B------:R-:W-:Y:S01]  /*2520*/  FMUL.FTZ R26, R28, 1.4426950216293334961 ;  /* 0x3fb8aa3b1c1a7820 */ /* 0x000fe20000410000 */
[----:B------:R-:W-:Y:S01]  /*2530*/  FMUL.FTZ R28, R29, 1.4426950216293334961 ;  /* 0x3fb8aa3b1d1c7820 */ /* 0x000fe20000410000 */
[----:B------:R-:W-:Y:S01]  /*2540*/  FADD.FTZ R29, R25, -UR26 ;  /* 0x8000001a191d7e21 */ /* 0x000fe20008010000 */
[----:B------:R-:W-:Y:S01]  /*2550*/  FMUL.FTZ R25, R21, 1.4426950216293334961 ;  /* 0x3fb8aa3b15197820 */ /* 0x000fe20000410000 */
[----:B------:R-:W-:-:S02]  /*2560*/  FADD.FTZ R21, R24, -UR26 ;  /* 0x8000001a18157e21 */ /* 0x000fc40008010000 */
[----:B------:R-:W-:Y:S01]  /*2570*/  FMUL.FTZ R17, R29, 1.4426950216293334961 ;  /* 0x3fb8aa3b1d117820 */ /* 0x000fe20000410000 */
[----:B0-----:R-:W-:Y:S01]  /*2580*/  FADD.FTZ R19, R22, R16 ;  /* 0x0000001016137221 */ /* 0x001fe20000010000 */
[----:B------:R-:W0:Y:S01]  /*2590*/  MUFU.EX2 R26, R26 ;  /* 0x0000001a001a7308 */ /* 0x000e220000000800 */
[----:B--2---:R-:W-:Y:S01]  /*25a0*/  FADD.FTZ R29, R23, -UR26 ;  /* 0x8000001a171d7e21 */ /* 0x004fe20008010000 */
[----:B------:R-:W-:Y:S01]  /*25b0*/  FMUL.FTZ R23, R21, 1.4426950216293334961 ;  /* 0x3fb8aa3b15177820 */ /* 0x000fe20000410000 */
[----:B------:R-:W-:Y:S01]  /*25c0*/  FADD.FTZ R21, R19, R20 ;  /* 0x0000001413157221 */ /* 0x000fe20000010000 */
[----:B------:R-:W2:Y:S01]  /*25d0*/  MUFU.EX2 R28, R28 ;  /* 0x0000001c001c7308 */ /* 0x000ea20000000800 */
[----:B------:R-:W-:Y:S01]  /*25e0*/  FMUL.FTZ R29, R29, 1.4426950216293334961 ;  /* 0x3fb8aa3b1d1d7820 */ /* 0x000fe20000410000 */
[----:B---3--:R3:W-:Y:S01]  /*25f0*/  STS [R13+0xe00], R14 ;  /* 0x000e000e0d007388 */ /* 0x0087e20000000800 */
[----:B-1----:R-:W-:Y:S01]  /*2600*/  FADD.FTZ R21, R21, R18 ;  /* 0x0000001215157221 */ /* 0x002fe20000010000 */
[----:B------:R-:W1:Y:S02]  /*2610*/  MUFU.EX2 R24, R25 ;  /* 0x0000001900187308 */ /* 0x000e640000000800 */
[----:B------:R-:W-:Y:S01]  /*2620*/  STS [R13+0xc00], R18 ;  /* 0x000c00120d007388 */ /* 0x000fe20000000800 */
[----:B------:R-:W-:Y:S01]  /*2630*/  FADD.FTZ R21, R21, R14 ;  /* 0x0000000e15157221 */ /* 0x000fe20000010000 */
[----:B------:R-:W4:Y:S02]  /*2640*/  MUFU.EX2 R17, R17 ;  /* 0x0000001100117308 */ /* 0x000f240000000800 */
[----:B0-----:R-:W-:Y:S01]  /*2650*/  STS [R13+0x1000], R26 ;  /* 0x0010001a0d007388 */ /* 0x001fe20000000800 */
[----:B------:R-:W-:Y:S01]  /*2660*/  FADD.FTZ R21, R21, R26 ;  /* 0x0000001a15157221 */ /* 0x000fe20000010000 */
[----:B------:R-:W0:Y:S02]  /*2670*/  MUFU.EX2 R22, R23 ;  /* 0x0000001700167308 */ /* 0x000e240000000800 */
[----:B--2---:R-:W-:Y:S01]  /*2680*/  STS [R13+0x1200], R28 ;  /* 0x0012001c0d007388 */ /* 0x004fe20000000800 */
[----:B------:R-:W-:Y:S01]  /*2690*/  FADD.FTZ R21, R21, R28 ;  /* 0x0000001c15157221 */ /* 0x000fe20000010000 */
[----:B------:R-:W2:Y:S02]  /*26a0*/  MUFU.EX2 R19, R29 ;  /* 0x0000001d00137308 */ /* 0x000ea40000000800 */
[----:B-1----:R-:W-:Y:S01]  /*26b0*/  STS [R13+0x1400], R24 ;  /* 0x001400180d007388 */ /* 0x002fe20000000800 */
[----:B------:R-:W-:-:S03]  /*26c0*/  FADD.FTZ R16, R21, R24 ;  /* 0x0000001815107221 */ /* 0x000fc60000010000 */
[----:B----4-:R-:W-:Y:S01]  /*26d0*/  STS [R13+0x1600], R17 ;  /* 0x001600110d007388 */ /* 0x010fe20000000800 */
[----:B------:R-:W-:-:S03]  /*26e0*/  FADD.FTZ R21, R16, R17 ;  /* 0x0000001110157221 */ /* 0x000fc60000010000 */
[----:B0-----:R-:W-:Y:S01]  /*26f0*/  STS [R13+0x1800], R22 ;  /* 0x001800160d007388 */ /* 0x001fe20000000800 */
[----:B---3--:R-:W-:-:S03]  /*2700*/  FADD.FTZ R14, R21, R22 ;  /* 0x00000016150e7221 */ /* 0x008fc60000010000 */
[----:B--2---:R0:W-:Y:S01]  /*2710*/  STS [R13+0x1a00], R19 ;  /* 0x001a00130d007388 */ /* 0x0041e20000000800 */
[----:B------:R-:W-:Y:S01]  /*2720*/  FADD.FTZ R14, R14, R19 ;  /* 0x000000130e0e7221 */ /* 0x000fe20000010000 */
[----:B0-----:R-:W-:Y:S01]  /*2730*/  VIADD R13, R13, 0x2000 ;  /* 0x000020000d0d7836 */ /* 0x001fe20000000000 */
[----:B------:R-:W-:Y:S06]  /*2740*/  @!P4 BRA `(.L_x_20403) ;  /* 0xfffffff80070c947 */ /* 0x000fec000383ffff */
.L_x_20402:
[----:B------:R-:W-:Y:S05]  /*2750*/  BSYNC.RECONVERGENT B1 ;  /* 0x0000000000017941 */ /* 0x000fea0003800200 */
.L_x_20401:
        /* <DEDUP_REMOVED lines=23> */
[----:B----4-:R-:W-:Y:S01]  /*28d0*/  FADD.FTZ R17, R17, -UR26 ;  /* 0x8000001a11117e21 */ /* 0x010fe20008010000 */
[----:B------:R-:W-:Y:S01]  /*28e0*/  FMUL.FTZ R22, R22, 1.4426950216293334961 ;  /* 0x3fb8aa3b16167820 */ /* 0x000fe20000410000 */
[----:B-----5:R-:W-:Y:S02]  /*28f0*/  FADD.FTZ R23, R18, -UR26 ;  /* 0x8000001a12177e21 */ /* 0x020fe40008010000 */
[----:B------:R-:W-:Y:S01]  /*2900*/  FMUL.FTZ R24, R17, 1.4426950216293334961 ;  /* 0x3fb8aa3b11187820 */ /* 0x000fe20000410000 */
[----:B------:R-:W2:Y:S01]  /*2910*/  MUFU.EX2 R18, R21 ;  /* 0x0000001500127308 */ /* 0x000ea20000000800 */
[----:B------:R-:W-:Y:S01]  /*2920*/  FADD.FTZ R17, R12, -UR26 ;  /* 0x8000001a0c117e21 */ /* 0x000fe20008010000 */
[----:B------:R-:W-:-:S02]  /*2930*/  FMUL.FTZ R23, R23, 1.4426950216293334961 ;  /* 0x3fb8aa3b17177820 */ /* 0x000fc40000410000 */
[----:B------:R-:W3:Y:S01]  /*2940*/  MUFU.EX2 R22, R22 ;  /* 0x0000001600167308 */ /* 0x000ee20000000800 */
[----:B0-----:R-:W-:Y:S01]  /*2950*/  STS [R13+-0x400], R19 ;  /* 0xfffc00130d007388 */ /* 0x001fe20000000800 */
[----:B------:R-:W-:Y:S01]  /*2960*/  FMUL.FTZ R27, R17, 1.4426950216293334961 ;  /* 0x3fb8aa3b111b7820 */ /* 0x000fe20000410000 */
[----:B------:R-:W-:Y:S01]  /*2970*/  FADD.FTZ R17, R14, R19 ;  /* 0x000000130e117221 */ /* 0x000fe20000010000 */
[----:B------:R-:W-:Y:S01]  /*2980*/  FADD.FTZ R25, R16, -UR26 ;  /* 0x8000001a10197e21 */ /* 0x000fe20008010000 */
[----:B------:R-:W0:Y:S01]  /*2990*/  MUFU.EX2 R12, R24 ;  /* 0x00000018000c7308 */ /* 0x000e220000000800 */
[----:B-1----:R-:W-:Y:S01]  /*29a0*/  STS [R13+-0x200], R20 ;  /* 0xfffe00140d007388 */ /* 0x002fe20000000800 */
[----:B------:R-:W-:Y:S01]  /*29b0*/  FADD.FTZ R17, R17, R20 ;  /* 0x0000001411117221 */ /* 0x000fe20000010000 */
[----:B------:R-:W-:Y:S01]  /*29c0*/  FMUL.FTZ R25, R25, 1.4426950216293334961 ;  /* 0x3fb8aa3b19197820 */ /* 0x000fe20000410000 */
[----:B------:R-:W1:Y:S01]  /*29d0*/  MUFU.EX2 R16, R23 ;  /* 0x0000001700107308 */ /* 0x000e620000000800 */
[----:B--2---:R-:W-:Y:S01]  /*29e0*/  STS [R13], R18 ;  /* 0x000000120d007388 */ /* 0x004fe20000000800 */
[----:B------:R-:W-:-:S02]  /*29f0*/  FADD.FTZ R17, R17, R18 ;  /* 0x0000001211117221 */ /* 0x000fc40000010000 */
[----:B------:R-:W2:Y:S01]  /*2a00*/  MUFU.EX2 R26, R25 ;  /* 0x00000019001a7308 */ /* 0x000ea20000000800 */
[----:B---3--:R-:W-:Y:S01]  /*2a10*/  STS [R13+0x200], R22 ;  /* 0x000200160d007388 */ /* 0x008fe20000000800 */
[----:B------:R-:W-:Y:S02]  /*2a20*/  FADD.FTZ R17, R17, R22 ;  /* 0x0000001611117221 */ /* 0x000fe40000010000 */
[----:B------:R-:W3:Y:S01]  /*2a30*/  MUFU.EX2 R28, R27 ;  /* 0x0000001b001c7308 */ /* 0x000ee20000000800 */
[----:B0-----:R-:W-:Y:S01]  /*2a40*/  STS [R13+0x600], R12 ;  /* 0x0006000c0d007388 */ /* 0x001fe20000000800 */
[----:B-1----:R-:W-:-:S03]  /*2a50*/  FADD.FTZ R17, R17, R16 ;  /* 0x0000001011117221 */ /* 0x002fc60000010000 */
[----:B------:R-:W-:Y:S01]  /*2a60*/  STS [R13+0x400], R16 ;  /* 0x000400100d007388 */ /* 0x000fe20000000800 */
[----:B------:R-:W-:-:S03]  /*2a70*/  FADD.FTZ R17, R17, R12 ;  /* 0x0000000c11117221 */ /* 0x000fc60000010000 */
[----:B--2---:R-:W-:Y:S01]  /*2a80*/  STS [R13+0x800], R26 ;  /* 0x0008001a0d007388 */ /* 0x004fe20000000800 */
[----:B------:R-:W-:-:S03]  /*2a90*/  FADD.FTZ R17, R17, R26 ;  /* 0x0000001a11117221 */ /* 0x000fc60000010000 */
[----:B---3--:R0:W-:Y:S01]  /*2aa0*/  STS [R13+0xa00], R28 ;  /* 0x000a001c0d007388 */ /* 0x0081e20000000800 */
[----:B------:R-:W-:Y:S01]  /*2ab0*/  FADD.FTZ R14, R17, R28 ;  /* 0x0000001c110e7221 */ /* 0x000fe20000010000 */
[----:B0-----:R-:W-:-:S07]  /*2ac0*/  VIADD R13, R13, 0x1000 ;  /* 0x000010000d0d7836 */ /* 0x001fce0000000000 */
.L_x_20405:
[----:B------:R-:W-:Y:S05]  /*2ad0*/  BSYNC.RECONVERGENT B1 ;  /* 0x0000000000017941 */ /* 0x000fea0003800200 */
.L_x_20404:
        /* <DEDUP_REMOVED lines=26> */
.L_x_20397:
[----:B------:R-:W-:Y:S05]  /*2c80*/  BSYNC.RECONVERGENT B0 ;  /* 0x0000000000007941 */ /* 0x000fea0003800200 */
.L_x_20396:
        /* <DEDUP_REMOVED lines=40> */
.L_x_20410:
[----:B------:R-:W0:Y:S01]  /*2f10*/  LDS R6, [R13] ;  /* 0x000000000d067984 */ /* 0x000e220000000800 */
[----:B------:R-:W-:-:S05]  /*2f20*/  VIADD R14, R14, 0x1 ;  /* 0x000000010e0e7836 */ /* 0x000fca0000000000 */
[----:B------:R-:W-:Y:S01]  /*2f30*/  ISETP.NE.AND P0, PT, R14, RZ, PT ;  /* 0x000000ff0e00720c */ /* 0x000fe20003f05270 */
[----:B0-----:R-:W-:-:S05]  /*2f40*/  FMUL.FTZ R6, R6, R3 ;  /* 0x0000000306067220 */ /* 0x001fca0000410000 */
[----:B------:R0:W-:Y:S02]  /*2f50*/  STS [R13], R6 ;  /* 0x000000060d007388 */ /* 0x0001e40000000800 */
[----:B0-----:R-:W-:-:S05]  /*2f60*/  VIADD R13, R13, 0x200 ;  /* 0x000002000d0d7836 */ /* 0x001fca0000000000 */
[----:B------:R-:W-:Y:S05]  /*2f70*/  @P0 BRA `(.L_x_20410) ;  /* 0xfffffffc00e40947 */ /* 0x000fea000383ffff */
.L_x_20409:
[----:B------:R-:W-:Y:S05]  /*2f80*/  BSYNC.RECONVERGENT B1 ;  /* 0x0000000000017941 */ /* 0x000fea0003800200 */
.L_x_20408:
        /* <DEDUP_REMOVED lines=12> */
.L_x_20413:
        /* <DEDUP_REMOVED lines=9> */
[----:B------:R-:W-:Y:S04]  /*30e0*/  LDS R26, [R6+0xa00] ;  /* 0x000a0000061a7984 */ /* 0x000fe80000000800 */
[----:B------:R-:W-:Y:S04]  /*30f0*/  LDS R24, [R6+0xc00] ;  /* 0x000c000006187984 */ /* 0x000fe80000000800 */
        /* <DEDUP_REMOVED lines=12> */
[----:B------:R-:W5:Y:S04]  /*31c0*/  LDS R17, [R6+0x1a00] ;  /* 0x001a000006117984 */ /* 0x000f680000000800 */
[----:B------:R0:W-:Y:S04]  /*31d0*/  STS [R6+-0x400], R25 ;  /* 0xfffc001906007388 */ /* 0x0001e80000000800 */
[----:B------:R0:W-:Y:S04]  /*31e0*/  STS [R6+-0x200], R27 ;  /* 0xfffe001b06007388 */ /* 0x0001e80000000800 */
[----:B------:R1:W-:Y:S01]  /*31f0*/  STS [R6], R29 ;  /* 0x0000001d06007388 */ /* 0x0003e20000000800 */
[-C--:B0-----:R-:W-:Y:S01]  /*3200*/  FMUL.FTZ R25, R16, R3.reuse ;  /* 0x0000000310197220 */ /* 0x081fe20000410000 */
[----:B------:R-:W-:-:S02]  /*3210*/  FMUL.FTZ R13, R13, R3 ;  /* 0x000000030d0d7220 */ /* 0x000fc40000410000 */
[----:B------:R-:W-:Y:S01]  /*3220*/  STS [R6+0x200], R18 ;  /* 0x0002001206007388 */ /* 0x000fe20000000800 */
[-C--:B------:R-:W-:Y:S01]  /*3230*/  FMUL.FTZ R27, R26, R3.reuse ;  /* 0x000000031a1b7220 */ /* 0x080fe20000410000 */
[-C--:B------:R-:W-:Y:S02]  /*3240*/  FMUL.FTZ R28, R28, R3.reuse ;  /* 0x000000031c1c7220 */ /* 0x080fe40000410000 */
        /* <DEDUP_REMOVED lines=20> */
.L_x_20412:
[----:B------:R-:W-:Y:S05]  /*3390*/  BSYNC.RECONVERGENT B1 ;  /* 0x0000000000017941 */ /* 0x000fea0003800200 */
.L_x_20411:
        /* <DEDUP_REMOVED lines=31> */
.L_x_20415:
[----:B------:R-:W-:Y:S05]  /*3590*/  BSYNC.RECONVERGENT B1 ;  /* 0x0000000000017941 */ /* 0x000fea0003800200 */
.L_x_20414:
        /* <DEDUP_REMOVED lines=14> */
.L_x_20407:
[----:B------:R-:W-:Y:S05]  /*3680*/  BSYNC.RECONVERGENT B0 ;  /* 0x0000000000007941 */ /* 0x000fea0003800200 */
.L_x_20406:
[----:B------:R-:W-:Y:S01]  /*3690*/  BAR.SYNC.DEFER_BLOCKING 0x0 ;  /* 0x0000000000007b1d */ /* 0x000fe20000010000 */
[----:B------:R-:W-:Y:S01]  /*36a0*/  ISETP.NE.AND P0, PT, R5, RZ, PT ;  /* 0x000000ff0500720c */ /* 0x000fe20003f05270 */
[----:B01----:R-:W-:-:S04]  /*36b0*/  IMAD.U32 R3, RZ, RZ, UR19 ;  /* 0x00000013ff037e24 */ /* 0x003fc8000f8e00ff */
[----:B------:R-:W-:Y:S01]  /*36c0*/  IMAD R22, R3, 0x40, R8 ;  /* 0x0000004003167824 */ /* 0x000fe200078e0208 */
[----:B------:R-:W0:Y:S01]  /*36d0*/  LDCU UR27, c[0x0][0x3dc] ;  /* 0x00007b80ff1b77ac */ /* 0x000e220008000800 */
[----:B------:R-:W-:Y:S01]  /*36e0*/  BSSY.RECONVERGENT B0, `(.L_x_20416) ;  /* 0x0000016000007945 */ /* 0x000fe20003800200 */
[----:B------:R-:W1:Y:S02]  /*36f0*/  LDCU.64 UR24, c[0x0][0x3a8] ;  /* 0x00007500ff1877ac */ /* 0x000e640008000a00 */
[----:B------:R-:W-:-:S03]  /*3700*/  ISETP.GE.U32.AND P1, PT, R22, UR8, PT ;  /* 0x0000000816007c0c */ /* 0x000fc6000bf26070 */
[----:B------:R-:W-:Y:S10]  /*3710*/  @P0 BRA `(.L_x_20417) ;  /* 0x0000000000480947 */ /* 0x000ff40003800000 */
[----:B------:R-:W2:Y:S01]  /*3720*/  LDCU.128 UR4, c[0x0][0x380] ;  /* 0x00007000ff0477ac */ /* 0x000ea20008000c00 */
[----:B------:R-:W-:Y:S01]  /*3730*/  IMAD.U32 R3, RZ, RZ, UR26 ;  /* 0x0000001aff037e24 */ /* 0x000fe2000f8e00ff */
        /* <DEDUP_REMOVED lines=14> */
[----:B------:R2:W-:Y:S04]  /*3820*/  STG.E desc[UR14][R4.64], R3 ;  /* 0x0000000304007986 */ /* 0x0005e8000c10190e */
[----:B------:R2:W-:Y:S02]  /*3830*/  STG.E desc[UR14][R14.64], R12 ;  /* 0x0000000c0e007986 */ /* 0x0005e4000c10190e */
.L_x_20417:
[----:B01----:R-:W-:Y:S05]  /*3840*/  BSYNC.RECONVERGENT B0 ;  /* 0x0000000000007941 */ /* 0x003fea0003800200 */
.L_x_20416:
[----:B------:R-:W-:Y:S01]  /*3850*/  BSSY.RECONVERGENT B1, `(.L_x_20418) ;  /* 0x0000162000017945 */ /* 0x000fe20003800200 */
[----:B------:R-:W-:Y:S02]  /*3860*/  HFMA2 R6, -RZ, RZ, 0, 0 ;  /* 0x00000000ff067431 */ /* 0x000fe400000001ff */
[----:B--2---:R-:W-:Y:S01]  /*3870*/  IMAD.MOV.U32 R3, RZ, RZ, RZ ;  /* 0x000000ffff037224 */ /* 0x004fe200078e00ff */
[----:B------:R-:W-:Y:S01]  /*3880*/  CS2R R4, SRZ ;  /* 0x0000000000047805 */ /* 0x000fe2000001ff00 */
[----:B------:R-:W-:Y:S06]  /*3890*/  @P1 BRA `(.L_x_20419) ;  /* 0x0000001400741947 */ /* 0x000fec0003800000 */
[----:B------:R-:W0:Y:S01]  /*38a0*/  I2F.RP R3, R0 ;  /* 0x0000000000037306 */ /* 0x000e220000209400 */
[----:B------:R-:W1:Y:S01]  /*38b0*/  LDCU UR4, c[0x0][0x3e0] ;  /* 0x00007c00ff0477ac */ /* 0x000e620008000800 */
[----:B------:R-:W-:Y:S01]  /*38c0*/  IMAD.WIDE.U32 R12, R22, 0x4, RZ ;  /* 0x00000004160c7825 */ /* 0x000fe200078e00ff */
[----:B------:R-:W-:Y:S01]  /*38d0*/  IADD3 R4, PT, PT, R10, 0x110, RZ ;  /* 0x000001100a047810 */ /* 0x000fe20007ffe0ff */
[----:B------:R-:W2:Y:S02]  /*38e0*/  LDCU UR6, c[0x0][0x3fc] ;  /* 0x00007f80ff0677ac */ /* 0x000ea40008000800 */
[----:B------:R-:W-:Y:S01]  /*38f0*/  IMAD.U32 R11, RZ, RZ, UR9 ;  /* 0x00000009ff0b7e24 */ /* 0x000fe2000f8e00ff */
[----:B------:R-:W-:Y:S01]  /*3900*/  LEA R9, R9, R4, 0x18 ;  /* 0x0000000409097211 */ /* 0x000fe200078ec0ff */
[C---:B------:R-:W-:Y:S01]  /*3910*/  IMAD R21, R8.reuse, 0x8, R7 ;  /* 0x0000000808157824 */ /* 0x040fe200078e0207 */
[----:B------:R-:W3:Y:S01]  /*3920*/  LDCU.64 UR12, c[0x0][0x3b8] ;  /* 0x00007700ff0c77ac */ /* 0x000ee20008000a00 */
[----:B------:R-:W-:Y:S01]  /*3930*/  IMAD.WIDE R10, R11, 0x4, R12 ;  /* 0x000000040b0a7825 */ /* 0x000fe200078e020c */
[----:B------:R-:W-:Y:S01]  /*3940*/  LEA R8, R8, R9, 0x5 ;  /* 0x0000000908087211 */ /* 0x000fe200078e28ff */
[----:B------:R-:W-:-:S02]  /*3950*/  UIADD3 UR5, UPT, UPT, UR23, 0x7, URZ ;  /* 0x0000000717057890 */ /* 0x000fc4000fffe0ff */
[----:B------:R-:W-:Y:S01]  /*3960*/  IMAD.MOV.U32 R4, RZ, RZ, RZ ;  /* 0x000000ffff047224 */ /* 0x000fe200078e00ff */
[----:B0-----:R-:W0:Y:S01]  /*3970*/  MUFU.RCP R3, R3 ;  /* 0x0000000300037308 */ /* 0x001e220000001000 */
[----:B------:R-:W-:Y:S01]  /*3980*/  VIADD R20, R22, 0x1 ;  /* 0x0000000116147836 */ /* 0x000fe20000000000 */
[----:B------:R-:W-:Y:S01]  /*3990*/  USHF.R.U32.HI UR5, URZ, 0x3, UR5 ;  /* 0x00000003ff057899 */ /* 0x000fe20008011605 */
[----:B------:R-:W-:Y:S01]  /*39a0*/  IMAD.MOV.U32 R6, RZ, RZ, RZ ;  /* 0x000000ffff067224 */ /* 0x000fe200078e00ff */
[----:B-1----:R-:W-:Y:S01]  /*39b0*/  UIMAD UR4, UR16, UR4, URZ ;  /* 0x00000004100472a4 */ /* 0x002fe2000f8e02ff */
[----:B------:R-:W-:Y:S02]  /*39c0*/  IADD3 R21, PT, PT, R21, 0x3, RZ ;  /* 0x0000000315157810 */ /* 0x000fe40007ffe0ff */
[----:B------:R-:W-:Y:S01]  /*39d0*/  IADD3 R24, PT, PT, R8, 0x10, RZ ;  /* 0x0000001008187810 */ /* 0x000fe20007ffe0ff */
[----:B--2---:R-:W-:Y:S01]  /*39e0*/  IMAD.U32 R23, RZ, RZ, UR6 ;  /* 0x00000006ff177e24 */ /* 0x004fe2000f8e00ff */
[----:B------:R-:W-:Y:S01]  /*39f0*/  USHF.R.S32.HI UR6, URZ, 0x1f, UR4 ;  /* 0x0000001fff067899 */ /* 0x000fe20008011404 */
[----:B------:R-:W-:Y:S01]  /*3a00*/  VIADD R22, R22, -UR5 ;  /* 0x8000000516167c36 */ /* 0x000fe20008000000 */
[----:B---3--:R-:W-:Y:S01]  /*3a10*/  IADD3 R16, P0, PT, R10, UR12, RZ ;  /* 0x0000000c0a107c10 */ /* 0x008fe2000ff1e0ff */
[----:B------:R-:W-:Y:S01]  /*3a20*/  IMAD.U32 R18, RZ, RZ, UR4 ;  /* 0x00000004ff127e24 */ /* 0x000fe2000f8e00ff */
[----:B------:R-:W-:-:S02]  /*3a30*/  IADD3 R23, PT, PT, -R23, UR17, RZ ;  /* 0x0000001117177c10 */ /* 0x000fc4000fffe1ff */
[----:B------:R-:W-:Y:S01]  /*3a40*/  IMAD.U32 R19, RZ, RZ, UR6 ;  /* 0x00000006ff137e24 */ /* 0x000fe2000f8e00ff */
[----:B------:R-:W-:Y:S01]  /*3a50*/  IADD3.X R17, PT, PT, R11, UR13, RZ, P0, !PT ;  /* 0x0000000d0b117c10 */ /* 0x000fe200087fe4ff */
[----:B0-----:R-:W-:-:S06]  /*3a60*/  VIADD R5, R3, 0xffffffe ;  /* 0x0ffffffe03057836 */ /* 0x001fcc0000000000 */
[----:B------:R-:W0:Y:S02]  /*3a70*/  F2I.FTZ.U32.TRUNC.NTZ R5, R5 ;  /* 0x0000000500057305 */ /* 0x000e24000021f000 */
[----:B0-----:R-:W-:-:S04]  /*3a80*/  IMAD.MOV R3, RZ, RZ, -R5 ;  /* 0x000000ffff037224 */ /* 0x001fc800078e0a05 */
[----:B------:R-:W-:Y:S01]  /*3a90*/  IMAD R7, R3, R0, RZ ;  /* 0x0000000003077224 */ /* 0x000fe200078e02ff */
[----:B------:R-:W-:-:S03]  /*3aa0*/  MOV R3, RZ ;  /* 0x000000ff00037202 */ /* 0x000fc60000000f00 */
[----:B------:R-:W-:Y:S01]  /*3ab0*/  IMAD.HI.U32 R7, R5, R7, R4 ;  /* 0x0000000705077227 */ /* 0x000fe200078e0004 */
[----:B------:R-:W-:-:S07]  /*3ac0*/  CS2R R4, SRZ ;  /* 0x0000000000047805 */ /* 0x000fce000001ff00 */
.L_x_20430:
        /* <DEDUP_REMOVED lines=93> */
.L_x_20423:
[----:B------:R-:W-:Y:S05]  /*40a0*/  BSYNC.RECONVERGENT B2 ;  /* 0x0000000000027941 */ /* 0x000fea0003800200 */
.L_x_20422:
        /* <DEDUP_REMOVED lines=9> */
[----:B------:R-:W-:-:S03]  /*4140*/  IMAD.U32 R27, R27, 0x10000, RZ ;  /* 0x000100001b1b7824 */ /* 0x000fc600078e00ff */
[----:B------:R-:W-:-:S05]  /*4150*/  SHF.L.U32 R28, R28, 0x10, RZ ;  /* 0x000000101c1c7819 */ /* 0x000fca00000006ff */
[----:B------:R-:W-:Y:S01]  /*4160*/  FADD.FTZ R28, R27, R28 ;  /* 0x0000001c1b1c7221 */ /* 0x000fe20000010000 */
[C---:B------:R-:W-:Y:S01]  /*4170*/  PRMT R27, R13.reuse, 0x7632, R27 ;  /* 0x000076320d1b7816 */ /* 0x040fe2000000001b */
[----:B------:R-:W-:Y:S02]  /*4180*/  IMAD.U32 R13, R13, 0x10000, RZ ;  /* 0x000100000d0d7824 */ /* 0x000fe400078e00ff */
[----:B------:R-:W-:Y:S01]  /*4190*/  FADD.FTZ R15, R15, R28 ;  /* 0x0000001c0f0f7221 */ /* 0x000fe20000010000 */
[----:B------:R-:W-:Y:S02]  /*41a0*/  SHF.L.U32 R28, R27, 0x10, RZ ;  /* 0x000000101b1c7819 */ /* 0x000fe400000006ff */
[----:B------:R1:W5:Y:S03]  /*41b0*/  LDG.E.CONSTANT R27, desc[UR14][R8.64+0x200] ;  /* 0x0002000e081b7981 */ /* 0x000366000c1e9900 */
[----:B------:R-:W-:Y:S01]  /*41c0*/  FADD.FTZ R28, R13, R28 ;  /* 0x0000001c0d1c7221 */ /* 0x000fe20000010000 */
[C---:B------:R-:W-:Y:S01]  /*41d0*/  PRMT R13, R11.reuse, 0x7632, R13 ;  /* 0x000076320b0d7816 */ /* 0x040fe2000000000d */
[----:B------:R-:W-:-:S02]  /*41e0*/  IMAD.U32 R11, R11, 0x10000, RZ ;  /* 0x000100000b0b7824 */ /* 0x000fc400078e00ff */
[----:B------:R-:W-:Y:S01]  /*41f0*/  FADD.FTZ R15, R15, R28 ;  /* 0x0000001c0f0f7221 */ /* 0x000fe20000010000 */
[----:B------:R-:W-:Y:S02]  /*4200*/  SHF.L.U32 R28, R13, 0x10, RZ ;  /* 0x000000100d1c7819 */ /* 0x000fe400000006ff */
[----:B------:R1:W5:Y:S03]  /*4210*/  LDG.E.CONSTANT R13, desc[UR14][R8.64+0x208] ;  /* 0x0002080e080d7981 */ /* 0x000366000c1e9900 */
[----:B------:R-:W-:Y:S02]  /*4220*/  FADD.FTZ R28, R11, R28 ;  /* 0x0000001c0b1c7221 */ /* 0x000fe40000010000 */
        /* <DEDUP_REMOVED lines=36> */
.L_x_20425:
[----:B------:R-:W-:Y:S05]  /*4470*/  BSYNC.RECONVERGENT B2 ;  /* 0x0000000000027941 */ /* 0x000fea0003800200 */
.L_x_20424:
[----:B-----5:R-:W-:Y:S02]  /*4480*/  HMUL2.BF16_V2 R27, R26, R27 ;  /* 0x0000001b1a1b7232 */ /* 0x020fe40000200000 */
[----:B------:R-:W-:Y:S02]  /*4490*/  HFMA2.BF16_V2 R15, R10, R15, -RZ ;  /* 0x0000000f0a0f7231 */ /* 0x000fe400003000ff */
[----:B------:R-:W-:Y:S02]  /*44a0*/  HMUL2.BF16_V2 R13, R12, R13 ;  /* 0x0000000d0c0d7232 */ /* 0x000fe40000200000 */
[----:B------:R-:W-:Y:S01]  /*44b0*/  HFMA2.BF16_V2 R11, R14, R11, -RZ ;  /* 0x0000000b0e0b7231 */ /* 0x000fe200003000ff */
[C---:B------:R-:W-:Y:S01]  /*44c0*/  PRMT R28, R27.reuse, 0x7632, R28 ;  /* 0x000076321b1c7816 */ /* 0x040fe2000000001c */
[----:B------:R-:W-:-:S03]  /*44d0*/  IMAD.U32 R27, R27, 0x10000, RZ ;  /* 0x000100001b1b7824 */ /* 0x000fc600078e00ff */
[----:B------:R-:W-:-:S05]  /*44e0*/  SHF.L.U32 R28, R28, 0x10, RZ ;  /* 0x000000101c1c7819 */ /* 0x000fca00000006ff */
[--C-:B------:R-:W-:Y:S01]  /*44f0*/  FADD.FTZ R27, R27, R28.reuse ;  /* 0x0000001c1b1b7221 */ /* 0x100fe20000010000 */
        /* <DEDUP_REMOVED lines=52> */
.L_x_20427:
[----:B------:R-:W-:Y:S05]  /*4840*/  BSYNC.RECONVERGENT B2 ;  /* 0x0000000000027941 */ /* 0x000fea0003800200 */
.L_x_20426:
[----:B-----5:R-:W-:Y:S02]  /*4850*/  HMUL2.BF16_V2 R27, R26, R27 ;  /* 0x0000001b1a1b7232 */ /* 0x020fe40000200000 */
[----:B------:R-:W-:Y:S02]  /*4860*/  HFMA2.BF16_V2 R15, R10, R15, -RZ ;  /* 0x0000000f0a0f7231 */ /* 0x000fe400003000ff */
[----:B------:R-:W-:Y:S02]  /*4870*/  HMUL2.BF16_V2 R13, R12, R13 ;  /* 0x0000000d0c0d7232 */ /* 0x000fe40000200000 */
[----:B------:R-:W-:Y:S01]  /*4880*/  HFMA2.BF16_V2 R11, R14, R11, -RZ ;  /* 0x0000000b0e0b7231 */ /* 0x000fe200003000ff */
[----:B------:R-:W-:Y:S02]  /*4890*/  ISETP.GT.U32.AND P1, PT, R2, 0x17, PT ;  /* 0x000000170200780c */ /* 0x000fe40003f24070 */
        /* <DEDUP_REMOVED lines=11> */
[----:B------:R-:W-:-:S05]  /*4950*/  SHF.L.U32 R28, R15, 0x10, RZ ;  /* 0x000000100f1c7819 */ /* 0x000fca00000006ff */
[----:B------:R-:W-:Y:S01]  /*4960*/  FADD.FTZ R28, R13, R28 ;  /* 0x0000001c0d1c7221 */ /* 0x000fe20000010000 */
[C---:B------:R-:W-:Y:S01]  /*4970*/  PRMT R13, R11.reuse, 0x7632, R13 ;  /* 0x000076320b0d7816 */ /* 0x040fe2000000000d */
[----:B------:R-:W-:Y:S02]  /*4980*/  IMAD.U32 R11, R11, 0x10000, RZ ;  /* 0x000100000b0b7824 */ /* 0x000fe400078e00ff */
[----:B------:R-:W-:Y:S01]  /*4990*/  FADD.FTZ R27, R27, R28 ;  /* 0x0000001c1b1b7221 */ /* 0x000fe20000010000 */
[----:B------:R-:W-:-:S05]  /*49a0*/  SHF.L.U32 R28, R13, 0x10, RZ ;  /* 0x000000100d1c7819 */ /* 0x000fca00000006ff */
[----:B------:R-:W-:-:S04]  /*49b0*/  FADD.FTZ R28, R11, R28 ;  /* 0x0000001c0b1c7221 */ /* 0x000fc80000010000 */
[----:B------:R-:W-:-:S04]  /*49c0*/  FADD.FTZ R28, R27, R28 ;  /* 0x0000001c1b1c7221 */ /* 0x000fc80000010000 */
        /* <DEDUP_REMOVED lines=8> */
[----:B0123--:R-:W-:Y:S01]  /*4a50*/  VIADD R8, R21, 0xfffffffe ;  /* 0xfffffffe15087836 */ /* 0x00ffe20000000000 */
[----:B------:R-:W-:Y:S02]  /*4a60*/  ISETP.GE.AND P0, PT, R25, UR23, PT ;  /* 0x0000001719007c0c */ /* 0x000fe4000bf06270 */
[----:B------:R-:W-:Y:S02]  /*4a70*/  IADD3 R9, PT, PT, R21, -0x1, RZ ;  /* 0xffffffff15097810 */ /* 0x000fe40007ffe0ff */
[----:B------:R-:W-:Y:S02]  /*4a80*/  ISETP.GE.AND P1, PT, R8, UR23, PT ;  /* 0x0000001708007c0c */ /* 0x000fe4000bf26270 */
[C---:B-----5:R-:W-:Y:S02]  /*4a90*/  PRMT R8, R15.reuse, 0x7632, R8 ;  /* 0x000076320f087816 */ /* 0x060fe40000000008 */
[----:B------:R-:W-:Y:S02]  /*4aa0*/  SEL R15, R15, RZ, !P0 ;  /* 0x000000ff0f0f7207 */ /* 0x000fe40004000000 */
[----:B------:R-:W-:-:S02]  /*4ab0*/  SEL R8, R8, RZ, !P1 ;  /* 0x000000ff08087207 */ /* 0x000fc40004800000 */
[----:B------:R-:W-:Y:S02]  /*4ac0*/  ISETP.GE.AND P2, PT, R9, UR23, PT ;  /* 0x0000001709007c0c */ /* 0x000fe4000bf46270 */
[----:B------:R-:W-:Y:S01]  /*4ad0*/  PRMT R15, R15, 0x5410, R8 ;  /* 0x000054100f0f7816 */ /* 0x000fe20000000008 */
[C---:B------:R-:W-:Y:S01]  /*4ae0*/  VIADD R8, R21.reuse, 0x1 ;  /* 0x0000000115087836 */ /* 0x040fe20000000000 */
[----:B------:R-:W-:Y:S02]  /*4af0*/  ISETP.GE.AND P3, PT, R21, UR23, PT ;  /* 0x0000001715007c0c */ /* 0x000fe4000bf66270 */
[----:B------:R-:W-:Y:S02]  /*4b00*/  PRMT R9, R13, 0x7632, R9 ;  /* 0x000076320d097816 */ /* 0x000fe40000000009 */
[----:B------:R-:W-:Y:S02]  /*4b10*/  ISETP.GE.AND P0, PT, R8, UR23, PT ;  /* 0x0000001708007c0c */ /* 0x000fe4000bf06270 */
[----:B------:R-:W-:-:S02]  /*4b20*/  IADD3 R8, PT, PT, R21, 0x2, RZ ;  /* 0x0000000215087810 */ /* 0x000fc40007ffe0ff */
[----:B------:R-:W-:Y:S01]  /*4b30*/  SEL R28, R9, RZ, !P3 ;  /* 0x000000ff091c7207 */ /* 0x000fe20005800000 */
[----:B------:R-:W-:Y:S01]  /*4b40*/  VIADD R9, R21, 0x3 ;  /* 0x0000000315097836 */ /* 0x000fe20000000000 */
[----:B------:R-:W-:Y:S02]  /*4b50*/  ISETP.GE.AND P1, PT, R8, UR23, PT ;  /* 0x0000001708007c0c */ /* 0x000fe4000bf26270 */
[----:B------:R-:W-:Y:S02]  /*4b60*/  PRMT R8, R11, 0x7632, R8 ;  /* 0x000076320b087816 */ /* 0x000fe40000000008 */
[----:B------:R-:W-:Y:S02]  /*4b70*/  SEL R13, R13, RZ, !P2 ;  /* 0x000000ff0d0d7207 */ /* 0x000fe40005000000 */
[----:B------:R-:W-:Y:S02]  /*4b80*/  ISETP.GE.AND P2, PT, R9, UR23, PT ;  /* 0x0000001709007c0c */ /* 0x000fe4000bf46270 */
[----:B------:R-:W-:-:S02]  /*4b90*/  SEL R11, R11, RZ, !P0 ;  /* 0x000000ff0b0b7207 */ /* 0x000fc40004000000 */
[----:B------:R-:W-:Y:S02]  /*4ba0*/  SEL R8, R8, RZ, !P1 ;  /* 0x000000ff08087207 */ /* 0x000fe40004800000 */
[----:B------:R-:W-:Y:S02]  /*4bb0*/  IADD3 R9, PT, PT, R21, 0x4, RZ ;  /* 0x0000000415097810 */ /* 0x000fe40007ffe0ff */
[--C-:B------:R-:W-:Y:S02]  /*4bc0*/  PRMT R11, R11, 0x5410, R8.reuse ;  /* 0x000054100b0b7816 */ /* 0x100fe40000000008 */
[----:B------:R-:W-:Y:S02]  /*4bd0*/  ISETP.GE.AND P0, PT, R9, UR23, PT ;  /* 0x0000001709007c0c */ /* 0x000fe4000bf06270 */
[C---:B------:R-:W-:Y:S02]  /*4be0*/  PRMT R8, R27.reuse, 0x7632, R8 ;  /* 0x000076321b087816 */ /* 0x040fe40000000008 */
[----:B------:R-:W-:-:S02]  /*4bf0*/  SEL R27, R27, RZ, !P2 ;  /* 0x000000ff1b1b7207 */ /* 0x000fc40005000000 */
[----:B------:R-:W-:Y:S02]  /*4c00*/  SEL R8, R8, RZ, !P0 ;  /* 0x000000ff08087207 */ /* 0x000fe40004000000 */
[----:B------:R-:W-:Y:S02]  /*4c10*/  PRMT R13, R13, 0x5410, R28 ;  /* 0x000054100d0d7816 */ /* 0x000fe4000000001c */
[----:B------:R-:W-:-:S07]  /*4c20*/  PRMT R27, R27, 0x5410, R8 ;  /* 0x000054101b1b7816 */ /* 0x000fce0000000008 */
.L_x_20429:
[----:B------:R-:W-:Y:S05]  /*4c30*/  BSYNC.RECONVERGENT B2 ;  /* 0x0000000000027941 */ /* 0x000fea0003800200 */
.L_x_20428:
[----:B-----5:R-:W-:Y:S02]  /*4c40*/  HMUL2.BF16_V2 R15, R26, R15 ;  /* 0x0000000f1a0f7232 */ /* 0x020fe40000200000 */
[----:B------:R-:W-:Y:S02]  /*4c50*/  HFMA2.BF16_V2 R13, R10, R13, -RZ ;  /* 0x0000000d0a0d7231 */ /* 0x000fe400003000ff */
[----:B------:R-:W-:Y:S02]  /*4c60*/  HMUL2.BF16_V2 R11, R12, R11 ;  /* 0x0000000b0c0b7232 */ /* 0x000fe40000200000 */
[----:B0123--:R-:W-:Y:S01]  /*4c70*/  HFMA2.BF16_V2 R8, R14, R27, -RZ ;  /* 0x0000001b0e087231 */ /* 0x00ffe200003000ff */
[C---:B------:R-:W-:Y:S02]  /*4c80*/  PRMT R10, R15.reuse, 0x7610, R10 ;  /* 0x000076100f0a7816 */ /* 0x040fe4000000000a */
[----:B------:R-:W-:Y:S02]  /*4c90*/  PRMT R12, R15, 0x7632, R12 ;  /* 0x000076320f0c7816 */ /* 0x000fe4000000000c */
[----:B------:R-:W-:Y:S01]  /*4ca0*/  PRMT R14, R13, 0x7632, R14 ;  /* 0x000076320d0e7816 */ /* 0x000fe2000000000e */
[----:B------:R-:W-:Y:S01]  /*4cb0*/  IMAD.U32 R10, R10, 0x10000, RZ ;  /* 0x000100000a0a7824 */ /* 0x000fe200078e00ff */
[----:B------:R-:W-:Y:S01]  /*4cc0*/  PRMT R9, R11, 0x7632, R9 ;  /* 0x000076320b097816 */ /* 0x000fe20000000009 */
[----:B------:R-:W-:Y:S01]  /*4cd0*/  IMAD.U32 R13, R13, 0x10000, RZ ;  /* 0x000100000d0d7824 */ /* 0x000fe200078e00ff */
[----:B------:R-:W-:Y:S01]  /*4ce0*/  SHF.L.U32 R15, R12, 0x10, RZ ;  /* 0x000000100c0f7819 */ /* 0x000fe200000006ff */
[----:B------:R-:W-:Y:S01]  /*4cf0*/  IMAD.U32 R11, R11, 0x10000, RZ ;  /* 0x000100000b0b7824 */ /* 0x000fe200078e00ff */
[----:B------:R-:W-:-:S02]  /*4d00*/  SHF.L.U32 R14, R14, 0x10, RZ ;  /* 0x000000100e0e7819 */ /* 0x000fc400000006ff */
        /* <DEDUP_REMOVED lines=12> */
.L_x_20421:
[----:B------:R-:W-:Y:S05]  /*4dd0*/  BSYNC.RECONVERGENT B0 ;  /* 0x0000000000007941 */ /* 0x000fea0003800200 */
.L_x_20420:
[----:B012---:R-:W-:Y:S01]  /*4de0*/  VIADD R8, R20, 0x3 ;  /* 0x0000000314087836 */ /* 0x007fe20000000000 */
        /* <DEDUP_REMOVED lines=8> */
.L_x_20419:
[----:B------:R-:W-:Y:S05]  /*4e70*/  BSYNC.RECONVERGENT B1 ;  /* 0x0000000000017941 */ /* 0x000fea0003800200 */
.L_x_20418:
[----:B------:R-:W0:Y:S01]  /*4e80*/  S2R R0, SR_TID.X ;  /* 0x0000000000007919 */ /* 0x000e220000002100 */
[----:B------:R-:W1:Y:S01]  /*4e90*/  S2UR UR5, SR_CgaCtaId ;  /* 0x00000000000579c3 */ /* 0x000e620000008800 */
[----:B------:R-:W-:Y:S01]  /*4ea0*/  UMOV UR4, 0x400 ;  /* 0x0000040000047882 */ /* 0x000fe20000000000 */
[----:B------:R-:W-:Y:S01]  /*4eb0*/  BSSY.RECONVERGENT B0, `(.L_x_20431) ;  /* 0x0000017000007945 */ /* 0x000fe20003800200 */
[----:B------:R-:W-:-:S05]  /*4ec0*/  UIADD3 UR4, UPT, UPT, UR4, 0x110, URZ ;  /* 0x0000011004047890 */ /* 0x000fca000fffe0ff */
[----:B------:R-:W-:Y:S01]  /*4ed0*/  BAR.SYNC.DEFER_BLOCKING 0x0 ;  /* 0x0000000000007b1d */ /* 0x000fe20000010000 */
[----:B------:R-:W-:Y:S01]  /*4ee0*/  IMAD.MOV.U32 R10, RZ, RZ, R3 ;  /* 0x000000ffff0a7224 */ /* 0x000fe200078e0003 */
[----:B-1----:R-:W-:Y:S01]  /*4ef0*/  ULEA UR4, UR5, UR4, 0x18 ;  /* 0x0000000405047291 */ /* 0x002fe2000f8ec0ff */
[----:B0-----:R-:W-:Y:S02]  /*4f00*/  LOP3.LUT R8, R0, 0x3c0, RZ, 0xc0, !PT ;  /* 0x000003c000087812 */ /* 0x001fe400078ec0ff */
[----:B------:R-:W-:Y:S02]  /*4f10*/  SHF.R.U32.HI R7, RZ, 0x5, R0 ;  /* 0x00000005ff077819 */ /* 0x000fe40000011600 */
[----:B------:R-:W-:Y:S01]  /*4f20*/  ISETP.NE.AND P2, PT, R8, 0x40, PT ;  /* 0x000000400800780c */ /* 0x000fe20003f45270 */
[----:B------:R-:W-:Y:S01]  /*4f30*/  IMAD.MOV.U32 R8, RZ, RZ, R5 ;  /* 0x000000ffff087224 */ /* 0x000fe200078e0005 */
[C---:B------:R-:W-:Y:S02]  /*4f40*/  ISETP.GT.U32.AND P3, PT, R0.reuse, 0x3f, PT ;  /* 0x0000003f0000780c */ /* 0x040fe40003f64070 */
[----:B------:R-:W-:-:S02]  /*4f50*/  LOP3.LUT R9, R0, 0x3e0, RZ, 0xc0, !PT ;  /* 0x000003e000097812 */ /* 0x000fc400078ec0ff */
[----:B------:R-:W-:Y:S01]  /*4f60*/  ISETP.GT.U32.AND P0, PT, R0, 0x1f, PT ;  /* 0x0000001f0000780c */ /* 0x000fe20003f04070 */
[----:B------:R-:W-:Y:S01]  /*4f70*/  IMAD R0, R7, 0x78, R2 ;  /* 0x0000007807007824 */ /* 0x000fe200078e0202 */
[----:B------:R-:W-:Y:S02]  /*4f80*/  ISETP.NE.AND P1, PT, R9, 0x20, PT ;  /* 0x000000200900780c */ /* 0x000fe40003f25270 */
[----:B------:R-:W-:Y:S02]  /*4f90*/  MOV R9, R4 ;  /* 0x0000000400097202 */ /* 0x000fe40000000f00 */
[----:B------:R-:W-:Y:S02]  /*4fa0*/  LEA R0, R0, UR4, 0x2 ;  /* 0x0000000400007c11 */ /* 0x000fe4000f8e10ff */
[----:B------:R-:W-:Y:S01]  /*4fb0*/  MOV R7, R6 ;  /* 0x0000000600077202 */ /* 0x000fe20000000f00 */
[----:B------:R-:W-:Y:S06]  /*4fc0*/  @P2 BRA `(.L_x_20432) ;  /* 0x0000000000142947 */ /* 0x000fec0003800000 */
[----:B------:R-:W-:Y:S01]  /*4fd0*/  ISETP.GT.U32.AND P2, PT, R2, 0x17, PT ;  /* 0x000000170200780c */ /* 0x000fe20003f44070 */
[----:B------:R0:W-:Y:S04]  /*4fe0*/  STS [R0+-0x3c0], R10 ;  /* 0xfffc400a00007388 */ /* 0x0001e80000000800 */
[----:B------:R0:W-:Y:S04]  /*4ff0*/  STS [R0+-0x340], R9 ;  /* 0xfffcc00900007388 */ /* 0x0001e80000000800 */
[----:B------:R0:W-:Y:S04]  /*5000*/  STS [R0+-0x2c0], R8 ;  /* 0xfffd400800007388 */ /* 0x0001e80000000800 */
[----:B------:R0:W-:Y:S02]  /*5010*/  @!P2 STS [R0+-0x240], R7 ;  /* 0xfffdc0070000a388 */ /* 0x0001e40000000800 */
.L_x_20432:
[----:B------:R-:W-:Y:S05]  /*5020*/  BSYNC.RECONVERGENT B0 ;  /* 0x0000000000007941 */ /* 0x000fea0003800200 */
.L_x_20431:
[----:B------:R-:W-:Y:S06]  /*5030*/  BAR.SYNC.DEFER_BLOCKING 0x0 ;  /* 0x0000000000007b1d */ /* 0x000fec0000010000 */
[----:B------:R-:W-:Y:S04]  /*5040*/  BSSY.RECONVERGENT B0, `(.L_x_20433) ;  /* 0x000000b000007945 */ /* 0x000fe80003800200 */
[----:B------:R-:W-:Y:S05]  /*5050*/  @P3 BRA `(.L_x_20434) ;  /* 0x0000000000243947 */ /* 0x000fea0003800000 */
[----:B------:R-:W-:Y:S01]  /*5060*/  ISETP.GT.U32.AND P2, PT, R2, 0x17, PT ;  /* 0x000000170200780c */ /* 0x000fe20003f44070 */
[----:B------:R-:W0:Y:S04]  /*5070*/  LDS R3, [R0] ;  /* 0x0000000000037984 */ /* 0x000e280000000800 */
[----:B------:R-:W1:Y:S04]  /*5080*/  LDS R4, [R0+0x80] ;  /* 0x0000800000047984 */ /* 0x000e680000000800 */
[----:B------:R-:W2:Y:S04]  /*5090*/  LDS R5, [R0+0x100] ;  /* 0x0001000000057984 */ /* 0x000ea80000000800 */
[----:B------:R-:W3:Y:S01]  /*50a0*/  @!P2 LDS R6, [R0+0x180] ;  /* 0x000180000006a984 */ /* 0x000ee20000000800 */
[----:B0-----:R-:W-:Y:S01]  /*50b0*/  FADD.FTZ R10, R3, R10 ;  /* 0x0000000a030a7221 */ /* 0x001fe20000010000 */
[----:B-1----:R-:W-:Y:S01]  /*50c0*/  FADD.FTZ R9, R4, R9 ;  /* 0x0000000904097221 */ /* 0x002fe20000010000 */
[----:B--2---:R-:W-:Y:S01]  /*50d0*/  FADD.FTZ R8, R5, R8 ;  /* 0x0000000805087221 */ /* 0x004fe20000010000 */
[----:B---3--:R-:W-:-:S07]  /*50e0*/  @!P2 FADD.FTZ R7, R6, R7 ;  /* 0x000000070607a221 */ /* 0x008fce0000010000 */
.L_x_20434:
[----:B------:R-:W-:Y:S05]  /*50f0*/  BSYNC.RECONVERGENT B0 ;  /* 0x0000000000007941 */ /* 0x000fea0003800200 */
.L_x_20433:
        /* <DEDUP_REMOVED lines=8> */
.L_x_20436:
[----:B------:R-:W-:Y:S05]  /*5180*/  BSYNC.RECONVERGENT B0 ;  /* 0x0000000000007941 */ /* 0x000fea0003800200 */
.L_x_20435:
[----:B------:R-:W-:Y:S06]  /*5190*/  BAR.SYNC.DEFER_BLOCKING 0x0 ;  /* 0x0000000000007b1d */ /* 0x000fec0000010000 */
[----:B------:R-:W-:Y:S04]  /*51a0*/  BSSY.RECONVERGENT B0, `(.L_x_20437) ;  /* 0x000000b000007945 */ /* 0x000fe80003800200 */
[----:B------:R-:W-:Y:S05]  /*51b0*/  @P0 BRA `(.L_x_20438) ;  /* 0x0000000000240947 */ /* 0x000fea0003800000 */
[----:B------:R-:W-:Y:S01]  /*51c0*/  ISETP.GT.U32.AND P1, PT, R2, 0x17, PT ;  /* 0x000000170200780c */ /* 0x000fe20003f24070 */
[----:B------:R-:W0:Y:S04]  /*51d0*/  LDS R3, [R0] ;  /* 0x0000000000037984 */ /* 0x000e280000000800 */
[----:B------:R-:W2:Y:S04]  /*51e0*/  LDS R4, [R0+0x80] ;  /* 0x0000800000047984 */ /* 0x000ea80000000800 */
[----:B------:R-:W3:Y:S04]  /*51f0*/  LDS R5, [R0+0x100] ;  /* 0x0001000000057984 */ /* 0x000ee80000000800 */
[----:B------:R-:W4:Y:S01]  /*5200*/  @!P1 LDS R6, [R0+0x180] ;  /* 0x0001800000069984 */ /* 0x000f220000000800 */
[----:B01----:R-:W-:Y:S01]  /*5210*/  FADD.FTZ R10, R3, R10 ;  /* 0x0000000a030a7221 */ /* 0x003fe20000010000 */
[----:B--2---:R-:W-:Y:S01]  /*5220*/  FADD.FTZ R9, R4, R9 ;  /* 0x0000000904097221 */ /* 0x004fe20000010000 */
[----:B---3--:R-:W-:Y:S01]  /*5230*/  FADD.FTZ R8, R5, R8 ;  /* 0x0000000805087221 */ /* 0x008fe20000010000 */
[----:B----4-:R-:W-:-:S07]  /*5240*/  @!P1 FADD.FTZ R7, R6, R7 ;  /* 0x0000000706079221 */ /* 0x010fce0000010000 */
.L_x_20438:
[----:B------:R-:W-:Y:S05]  /*5250*/  BSYNC.RECONVERGENT B0 ;  /* 0x0000000000007941 */ /* 0x000fea0003800200 */
.L_x_20437:
[----:B------:R-:W-:Y:S06]  /*5260*/  BAR.SYNC.DEFER_BLOCKING 0x0 ;  /* 0x0000000000007b1d */ /* 0x000fec0000010000 */
[----:B------:R-:W-:Y:S05]  /*5270*/  @P0 EXIT ;  /* 0x000000000000094d */ /* 0x000fea0003800000 */
[----:B------:R-:W-:Y:S01]  /*5280*/  UIMAD UR4, UR18, UR22, UR20 ;  /* 0x00000016120472a4 */ /* 0x000fe2000f8e0214 */
[----:B01----:R-:W-:Y:S01]  /*5290*/  F2FP.BF16.F32.PACK_AB R0, R9, R10 ;  /* 0x0000000a0900723e */ /* 0x003fe200000010ff */
        /* <DEDUP_REMOVED lines=16> */
[----:B0-----:R-:W-:-:S05]  /*53a0*/  F2FP.BF16.F32.PACK_AB R0, RZ, R7 ;  /* 0x00000007ff00723e */ /* 0x001fca00000010ff */
[----:B------:R-:W-:Y:S01]  /*53b0*/  STG.E.U16 desc[UR14][R4.64+0xc0], R0 ;  /* 0x0000c00004007986 */ /* 0x000fe2000c10150e */
[----:B------:R-:W-:Y:S05]  /*53c0*/  EXIT ;  /* 0x000000000000794d */ /* 0x000fea0003800000 */
.L_x_20393:
        /* <DEDUP_REMOVED lines=8> */
.L_x_20440:
[----:B------:R-:W-:Y:S05]  /*5450*/  BSYNC B2 ;  /* 0x0000000000027941 */ /* 0x000fea0003800000 */
.L_x_20439:
[----:B------:R-:W-:Y:S01]  /*5460*/  MOV R7, R24 ;  /* 0x0000001800077202 */ /* 0x000fe20000000f00 */
[----:B------:R-:W-:Y:S02]  /*5470*/  HFMA2 R9, -RZ, RZ, 0, 5.9604644775390625e-08 ;  /* 0x00000001ff097431 */ /* 0x000fe400000001ff */
[----:B------:R-:W-:Y:S01]  /*5480*/  IMAD.MOV.U32 R22, RZ, RZ, 0x1f ;  /* 0x0000001fff167424 */ /* 0x000fe200078e00ff */
[----:B------:R-:W-:Y:S01]  /*5490*/  MOV R21, 0xffffffff ;  /* 0xffffffff00157802 */ /* 0x000fe20000000f00 */
[----:B------:R-:W-:-:S04]  /*54a0*/  FADD.FTZ R7, R8, R7 ;  /* 0x0000000708077221 */ /* 0x000fc80000010000 */
[----:B------:R-:W-:-:S07]  /*54b0*/  IMAD.MOV.U32 R26, RZ, RZ, R7 ;  /* 0x000000ffff1a7224 */ /* 0x000fce00078e0007 */
[----:B------:R-:W-:Y:S05]  /*54c0*/  WARPSYNC.COLLECTIVE R21, `(.L_x_20441) ;  /* 0x0000000015087348 */ /* 0x000fea0003c00000 */
[----:B------:R0:W1:Y:S02]  /*54d0*/  SHFL.BFLY P2, R24, R26, R9, R22 ;  /* 0x0c0000091a187389 */ /* 0x0000640000040016 */
[----:B01----:R-:W-:Y:S05]  /*54e0*/  ENDCOLLECTIVE ;  /* 0x000000000000791b */ /* 0x003fea0003800000 */
.L_x_20441:
[----:B------:R-:W-:Y:S01]  /*54f0*/  IMAD.MOV.U32 R6, RZ, RZ, R24 ;  /* 0x000000ffff067224 */ /* 0x000fe200078e0018 */
[----:B------:R-:W-:Y:S06]  /*5500*/  BRA `(.L_x_20442) ;  /* 0xffffffc4005c7947 */ /* 0x000fec000383ffff */
.L_x_20395:
        /* <DEDUP_REMOVED lines=8> */
.L_x_20444:
[----:B------:R-:W-:Y:S05]  /*5590*/  BSYNC B0 ;  /* 0x0000000000007941 */ /* 0x000fea0003800000 */
.L_x_20443:
        /* <DEDUP_REMOVED lines=9> */
.L_x_20445:
[----:B------:R-:W-:Y:S02]  /*5630*/  IMAD.MOV.U32 R9, RZ, RZ, 0x4 ;  /* 0x00000004ff097424 */ /* 0x000fe400078e00ff */
[----:B------:R-:W-:-:S05]  /*5640*/  IMAD.MOV.U32 R11, RZ, RZ, R24 ;  /* 0x000000ffff0b7224 */ /* 0x000fca00078e0018 */
[----:B------:R-:W-:-:S04]  /*5650*/  FMNMX.FTZ R11, R10, R11, !PT ;  /* 0x0000000b0a0b7209 */ /* 0x000fc80007810000 */
[----:B------:R-:W-:-:S07]  /*5660*/  MOV R26, R11 ;  /* 0x0000000b001a7202 */ /* 0x000fce0000000f00 */
[----:B------:R-:W-:Y:S05]  /*5670*/  WARPSYNC.COLLECTIVE R21, `(.L_x_20446) ;  /* 0x0000000015087348 */ /* 0x000fea0003c00000 */
[----:B------:R0:W1:Y:S02]  /*5680*/  SHFL.BFLY P2, R24, R26, R9, R22 ;  /* 0x0c0000091a187389 */ /* 0x0000640000040016 */
[----:B01----:R-:W-:Y:S05]  /*5690*/  ENDCOLLECTIVE ;  /* 0x000000000000791b */ /* 0x003fea0003800000 */
.L_x_20446:
[----:B------:R-:W-:Y:S01]  /*56a0*/  MOV R12, R24 ;  /* 0x00000018000c7202 */ /* 0x000fe20000000f00 */
[----:B------:R-:W-:Y:S06]  /*56b0*/  BRA `(.L_x_20447) ;  /* 0xffffffc4008c7947 */ /* 0x000fec000383ffff */
.L_x_20448:
        /* <DEDUP_REMOVED lines=12> */
.L_x_27533:


//--------------------- .text._ZN4vllm32paged_attention_v2_reduce_kernelI13__nv_bfloat16Li112ELi128ELi512EEEvPT_PKfS5_PKS2_PKii --------------------------
	.section	.text._ZN4vllm32paged_attention_v2_reduce_kernelI13__nv_bfloat16Li112ELi128ELi512EEEvPT_PKfS5_PKS2_PKii,"ax",@progbits
	.align	128
        .global         _ZN4vllm32paged_attention_v2_reduce_kernelI13__nv_bfloat16Li112ELi128ELi512EEEvPT_PKfS5_PKS2_PKii
        .type           _ZN4vllm32paged_attention_v2_reduce_kernelI13__nv_bfloat16Li112ELi128ELi512EEEvPT_PKfS5_PKS2_PKii,@function
        .size           _ZN4vllm32paged_attention_v2_reduce_kernelI13__nv_bfloat16Li112ELi128ELi512EEEvPT_PKfS5_PKS2_PKii,(.L_x_27534 - _ZN4vllm32paged_attention_v2_reduce_kernelI13__nv_bfloat16Li112ELi128ELi512EEEvPT_PKfS5_PKS2_PKii)
        .other          _ZN4vllm32paged_attention_v2_reduce_kernelI13__nv_bfloat16Li112ELi128ELi512EEEvPT_PKfS5_PKS2_PKii,@"STO_CUDA_ENTRY STV_DEFAULT"
_ZN4vllm32paged_attention_v2_reduce_kernelI13__nv_bfloat16Li112ELi128ELi512EEEvPT_PKfS5_PKS2_PKii:
.text._ZN4vllm32paged_attention_v2_reduce_kernelI13__nv_bfloat16Li112ELi128ELi512EEEvPT_PKfS5_PKS2_PKii:
        /* <DEDUP_REMOVED lines=73> */
.L_x_20452:
        /* <DEDUP_REMOVED lines=10> */
.L_x_20451:
[----:B------:R-:W-:Y:S05]  /*0530*/  BSYNC.RECONVERGENT B0 ;  /* 0x0000000000007941 */ /* 0x000fea0003800200 */
.L_x_20450:
        /* <DEDUP_REMOVED lines=8> */
.L_x_20453:
        /* <DEDUP_REMOVED lines=48> */
.L_x_20449:
        /* <DEDUP_REMOVED lines=61> */
.L_x_20458:
        /* <DEDUP_REMOVED lines=11> */
.L_x_20457:
[----:B------:R-:W-:Y:S05]  /*0d40*/  BSYNC.RECONVERGENT B1 ;  /* 0x0000000000017941 */ /* 0x000fea0003800200 */
.L_x_20456:
        /* <DEDUP_REMOVED lines=9> */
.L_x_20459:
        /* <DEDUP_REMOVED lines=37> */
.L_x_20455:
[----:B------:R-:W-:Y:S05]  /*1030*/  BSYNC.RECONVERGENT B0 ;  /* 0x0000000000007941 */ /* 0x000fea0003800200 */
.L_x_20454:
        /* <DEDUP_REMOVED lines=76> */
.L_x_20464:
        /* <DEDUP_REMOVED lines=18> */
.L_x_20463:
[----:B------:R-:W-:Y:S05]  /*1620*/  BSYNC.RECONVERGENT B1 ;  /* 0x0000000000017941 */ /* 0x000fea0003800200 */
.L_x_20462:
        /* <DEDUP_REMOVED lines=11> */
.L_x_20465:
        /* <DEDUP_REMOVED lines=62> */
.L_x_20461:
[----:B------:R-:W-:Y:S05]  /*1ac0*/  BSYNC.RECONVERGENT B0 ;  /* 0x0000000000007941 */ /* 0x000fea0003800200 */
.L_x_20460:
        /* <DEDUP_REMOVED lines=54> */
.L_x_20468:
        /* <DEDUP_REMOVED lines=74> */
.L_x_20467:
        /* <DEDUP_REMOVED lines=48> */
.L_x_20469:
        /* <DEDUP_REMOVED lines=28> */
.L_x_20470:
        /* <DEDUP_REMOVED lines=13> */
.L_x_20466:
        /* <DEDUP_REMOVED lines=9> */
.L_x_20471:
        /* <DEDUP_REMOVED lines=9> */
.L_x_27534:


//--------------------- .text._ZN4vllm25paged_attention_v2_kernelI13__nv_bfloat16S1_Li112ELi8ELi128ELNS_18Fp8KVCacheDataTypeE0ELb1ELi512EEEvPfS3_PT_PKS4_PKT0_SA_ifPKiSC_iPKfiiiSE_SE_iiiii --------------------------
	.section	.text._ZN4vllm25paged_attention_v2_kernelI13__nv_bfloat16S1_Li112ELi8ELi128ELNS_18Fp8KVCacheDataTypeE0ELb1ELi512EEEvPfS3_PT_PKS4_PKT0_SA_ifPKiSC_iPKfiiiSE_SE_iiiii,"ax",@progbits
	.align	128
        .global         _ZN4vllm25paged_attention_v2_kernelI13__nv_bfloat16S1_Li112ELi8ELi128ELNS_18Fp8KVCacheDataTypeE0ELb1ELi512EEEvPfS3_PT_PKS4_PKT0_SA_ifPKiSC_iPKfiiiSE_SE_iiiii
        .type           _ZN4vllm25paged_attention_v2_kernelI13__nv_bfloat16S1_Li112ELi8ELi128ELNS_18Fp8KVCacheDataTypeE0ELb1ELi512EEEvPfS3_PT_PKS4_PKT0_SA_ifPKiSC_iPKfiiiSE_SE_iiiii,@function
        .size           _ZN4vllm25paged_attention_v2_kernelI13__nv_bfloat16S1_Li112ELi8ELi128ELNS_18Fp8KVCacheDataTypeE0ELb1ELi512EEEvPfS3_PT_PKS4_PKT0_SA_ifPKiSC_iPKfiiiSE_SE_iiiii,(.L_x_27535 - _ZN4vllm25paged_attention_v2_kernelI13__nv_bfloat16S1_Li112ELi8ELi128ELNS_18Fp8KVCacheDataTypeE0ELb1ELi512EEEvPfS3_PT_PKS4_PKT0_SA_ifPKiSC_iPKfiiiSE_SE_iiiii)
        .other          _ZN4vllm25paged_attention_v2_kernelI13__nv_bfloat16S1_Li112ELi8ELi128ELNS_18Fp8KVCacheDataTypeE0ELb1ELi512EEEvPfS3_PT_PKS4_PKT0_SA_ifPKiSC_iPKfiiiSE_SE_iiiii,@"STO_CUDA_ENTRY STV_DEFAULT"
_ZN4vllm25paged_attention_v2_kernelI13__nv_bfloat16S1_Li112ELi8ELi128ELNS_18Fp8KVCacheDataTypeE0ELb1ELi512EEEvPfS3_PT_PKS4_PKT0_SA_ifPKiSC_iPKfiiiSE_SE_iiiii:
.text._ZN4vllm25paged_attention_v2_kernelI13__nv_bfloat16S1_Li112ELi8ELi128ELNS_18Fp8KVCacheDataTypeE0ELb1ELi512EEEvPfS3_PT_PKS4_PKT0_SA_ifPKiSC_iPKfiiiSE_SE_iiiii:
        /* <DEDUP_REMOVED lines=40> */
[----:B------:R-:W0:Y:S04]  /*0280*/  LDCU UR30, c[0x0][0x3b4] ;  /* 0x00007680ff1e77ac */ /* 0x000e280008000800 */
[----:B------:R-:W-:Y:S01]  /*0290*/  @!P0 IADD3 R3, P1, P2, R3, UR4, R4 ;  /* 0x0000000403038c10 */ /* 0x000fe2000fa3e004 */
[----:B------:R-:W0:Y:S03]  /*02a0*/  LDCU.64 UR24, c[0x0][0x3a0] ;  /* 0x00007400ff1877ac */ /* 0x000e260008000a00 */
        /* <DEDUP_REMOVED lines=16> */
[----:B--2---:R-:W-:Y:S02]  /*03b0*/  IMAD.U32 R4, RZ, RZ, UR4 ;  /* 0x00000004ff047e24 */ /* 0x004fe4000f8e00ff */
        /* <DEDUP_REMOVED lines=26> */
[----:B------:R-:W-:Y:S02]  /*0560*/  UISETP.GE.AND UP0, UPT, UR28, URZ, UPT ;  /* 0x000000ff1c00728c */ /* 0x000fe4000bf06270 */
[----:B------:R-:W-:-:S02]  /*0570*/  UISETP.NE.AND UP1, UPT, UR27, URZ, UPT ;  /* 0x000000ff1b00728c */ /* 0x000fc4000bf25270 */
[----:B-1----:R-:W-:Y:S01]  /*0580*/  IMAD.U32 R5, RZ, RZ, UR13 ;  /* 0x0000000dff057e24 */ /* 0x002fe2000f8e00ff */
[----:B--2---:R-:W1:Y:S04]  /*0590*/  MUFU.RCP R10, R10 ;  /* 0x0000000a000a7308 */ /* 0x004e680000001000 */
[-C--:B------:R-:W-:Y:S02]  /*05a0*/  IABS R4, R5.reuse ;  /* 0x0000000500047213 */ /* 0x080fe40000000000 */
[----:B------:R-:W-:Y:S02]  /*05b0*/  IABS R5, R5 ;  /* 0x0000000500057213 */ /* 0x000fe40000000000 */
[----:B------:R-:W2:Y:S01]  /*05c0*/  I2F.RP R6, R4 ;  /* 0x0000000400067306 */ /* 0x000ea20000209400 */
[----:B-1----:R-:W-:-:S02]  /*05d0*/  VIADD R8, R10, 0xffffffe ;  /* 0x0ffffffe0a087836 */ /* 0x002fc40000000000 */
[----:B------:R-:W-:Y:S01]  /*05e0*/  IMAD.U32 R10, RZ, RZ, UR10 ;  /* 0x0000000aff0a7e24 */ /* 0x000fe2000f8e00ff */
[----:B------:R-:W-:-:S04]  /*05f0*/  ULOP3.LUT UR10, UR10, UR27, URZ, 0x3c, !UPT ;  /* 0x0000001b0a0a7292 */ /* 0x000fc8000f8e3cff */
[----:B------:R1:W3:Y:S01]  /*0600*/  F2I.FTZ.U32.TRUNC.NTZ R9, R8 ;  /* 0x0000000800097305 */ /* 0x0002e2000021f000 */
[----:B------:R-:W-:-:S07]  /*0610*/  UISETP.GE.AND UP2, UPT, UR10, URZ, UPT ;  /* 0x000000ff0a00728c */ /* 0x000fce000bf46270 */
[----:B--2---:R-:W2:Y:S01]  /*0620*/  MUFU.RCP R6, R6 ;  /* 0x0000000600067308 */ /* 0x004ea20000001000 */
[----:B-1----:R-:W-:-:S05]  /*0630*/  HFMA2 R8, -RZ, RZ, 0, 0 ;  /* 0x00000000ff087431 */ /* 0x002fca00000001ff */
[----:B------:R-:W-:Y:S02]  /*0640*/  R2UR UR6, R8 ;  /* 0x00000000080672ca */ /* 0x000fe400000e0000 */
[C---:B---3--:R-:W-:Y:S02]  /*0650*/  R2UR UR7, R9.reuse ;  /* 0x00000000090772ca */ /* 0x048fe400000e0000 */
[----:B--2---:R-:W-:Y:S01]  /*0660*/  IADD3 R2, PT, PT, R6, 0xffffffe, RZ ;  /* 0x0ffffffe06027810 */ /* 0x004fe20007ffe0ff */
[----:B------:R-:W-:-:S03]  /*0670*/  IMAD R6, R9, R11, RZ ;  /* 0x0000000b09067224 */ /* 0x000fc600078e02ff */
[----:B------:R1:W2:Y:S02]  /*0680*/  F2I.FTZ.U32.TRUNC.NTZ R3, R2 ;  /* 0x0000000200037305 */ /* 0x0002a4000021f000 */
[----:B------:R-:W-:Y:S02]  /*0690*/  IADD3 R8, PT, PT, RZ, -R6, RZ ;  /* 0x80000006ff087210 */ /* 0x000fe40007ffe0ff */
[----:B------:R-:W-:Y:S02]  /*06a0*/  IABS R6, R10 ;  /* 0x0000000a00067213 */ /* 0x000fe40000000000 */
[----:B------:R-:W-:Y:S01]  /*06b0*/  LOP3.LUT R10, R7, 0x3, RZ, 0xc0, !PT ;  /* 0x00000003070a7812 */ /* 0x000fe200078ec0ff */
[----:B------:R-:W-:Y:S01]  /*06c0*/  IMAD.HI.U32 R8, R9, R8, UR6 ;  /* 0x0000000609087e27 */ /* 0x000fe2000f8e0008 */
[----:B------:R-:W-:-:S03]  /*06d0*/  R2UR UR9, R6 ;  /* 0x00000000060972ca */ /* 0x000fc600000e0000 */
[----:B-1----:R-:W-:Y:S01]  /*06e0*/  IMAD.MOV.U32 R2, RZ, RZ, RZ ;  /* 0x000000ffff027224 */ /* 0x002fe200078e00ff */
[----:B------:R-:W-:Y:S01]  /*06f0*/  R2UR UR31, R8 ;  /* 0x00000000081f72ca */ /* 0x000fe200000e0000 */
[----:B------:R-:W-:Y:S01]  /*0700*/  IMAD.MOV.U32 R8, RZ, RZ, -0x800001 ;  /* 0xff7fffffff087424 */ /* 0x000fe200078e00ff */
[----:B--2---:R-:W-:Y:S01]  /*0710*/  R2UR UR5, R3 ;  /* 0x00000000030572ca */ /* 0x004fe200000e0000 */
[----:B------:R-:W-:Y:S01]  /*0720*/  IMAD.MOV R13, RZ, RZ, -R3 ;  /* 0x000000ffff0d7224 */ /* 0x000fe200078e0a03 */
[----:B------:R-:W-:-:S03]  /*0730*/  R2UR UR4, R2 ;  /* 0x00000000020472ca */ /* 0x000fc600000e0000 */
[----:B------:R-:W-:Y:S01]  /*0740*/  IMAD R2, R13, R4, RZ ;  /* 0x000000040d027224 */ /* 0x000fe200078e02ff */
[----:B------:R-:W-:-:S09]  /*0750*/  SHF.R.U32.HI R13, RZ, 0x5, R7 ;  /* 0x00000005ff0d7819 */ /* 0x000fd20000011607 */
[----:B------:R-:W-:-:S04]  /*0760*/  IMAD.HI.U32 R2, R3, R2, UR4 ;  /* 0x0000000403027e27 */ /* 0x000fc8000f8e0002 */
[----:B------:R-:W-:Y:S01]  /*0770*/  IMAD.MOV.U32 R3, RZ, RZ, R14 ;  /* 0x000000ffff037224 */ /* 0x000fe200078e000e */
[----:B------:R-:W-:Y:S02]  /*0780*/  R2UR UR4, R2 ;  /* 0x00000000020472ca */ /* 0x000fe400000e0000 */
[----:B------:R-:W-:Y:S02]  /*0790*/  SHF.R.U32.HI R14, RZ, 0x2, R7 ;  /* 0x00000002ff0e7819 */ /* 0x000fe40000011607 */
[----:B------:R-:W-:Y:S01]  /*07a0*/  R2UR UR6, R3 ;  /* 0x00000000030672ca */ /* 0x000fe200000e0000 */
[----:B------:R-:W-:Y:S01]  /*07b0*/  IMAD.MOV R3, RZ, RZ, -R5 ;  /* 0x000000ffff037224 */ /* 0x000fe200078e0a05 */
[----:B------:R-:W-:Y:S01]  /*07c0*/  LOP3.LUT R7, R7, 0x1f, RZ, 0xc0, !PT ;  /* 0x0000001f07077812 */ /* 0x000fe200078ec0ff */
[----:B------:R-:W-:-:S10]  /*07d0*/  IMAD.MOV.U32 R5, RZ, RZ, R11 ;  /* 0x000000ffff057224 */ /* 0x000fd400078e000b */
[----:B------:R-:W-:Y:S02]  /*07e0*/  UIMAD.WIDE.U32 UR4, UR4, UR6, URZ ;  /* 0x00000006040472a5 */ /* 0x000fe4000f8e00ff */
[----:B------:R-:W-:Y:S01]  /*07f0*/  MOV R2, UR6 ;  /* 0x0000000600027c02 */ /* 0x000fe20008000f00 */
[----:B------:R-:W-:Y:S02]  /*0800*/  UIMAD.WIDE.U32 UR6, UR31, UR9, URZ ;  /* 0x000000091f0672a5 */ /* 0x000fe4000f8e00ff */
[----:B------:R-:W-:Y:S02]  /*0810*/  UIADD3 UR4, UPT, UPT, UR23, 0x7, URZ ;  /* 0x0000000717047890 */ /* 0x000fe4000fffe0ff */
[----:B------:R-:W-:Y:S01]  /*0820*/  ULOP3.LUT UR6, UR20, UR13, URZ, 0x3c, !UPT ;  /* 0x0000000d14067292 */ /* 0x000fe2000f8e3cff */
[----:B------:R-:W-:Y:S01]  /*0830*/  UMOV UR8, UR5 ;  /* 0x0000000500087c82 */ /* 0x000fe20008000000 */
[----:B------:R-:W-:Y:S01]  /*0840*/  ULEA UR5, UR19, 0x40, 0x6 ;  /* 0x0000004013057891 */ /* 0x000fe2000f8e30ff */
[----:B------:R-:W-:Y:S01]  /*0850*/  IMAD R3, R3, UR8, R2 ;  /* 0x0000000803037c24 */ /* 0x000fe2000f8e0202 */
[----:B------:R-:W-:Y:S01]  /*0860*/  USHF.R.U32.HI UR4, URZ, 0x3, UR4 ;  /* 0x00000003ff047899 */ /* 0x000fe20008011604 */
[----:B------:R-:W-:-:S03]  /*0870*/  IMAD R2, RZ, RZ, -UR7 ;  /* 0x80000007ff027e24 */ /* 0x000fc6000f8e02ff */
[----:B------:R-:W-:Y:S01]  /*0880*/  ISETP.GT.U32.AND P1, PT, R4, R3, PT ;  /* 0x000000030400720c */ /* 0x000fe20003f24070 */
[C---:B------:R-:W-:Y:S01]  /*0890*/  IMAD R2, R11.reuse, R2, UR9 ;  /* 0x000000090b027e24 */ /* 0x040fe2000f8e0202 */
[----:B------:R-:W-:Y:S01]  /*08a0*/  UISETP.LT.U32.AND UP3, UPT, UR4, UR5, UPT ;  /* 0x000000050400728c */ /* 0x000fe2000bf61070 */
[----:B------:R-:W1:Y:S03]  /*08b0*/  LDCU UR9, c[0x0][0x3c8] ;  /* 0x00007900ff0977ac */ /* 0x000e660008000800 */
        /* <DEDUP_REMOVED lines=11> */
[----:B-1----:R-:W-:Y:S02]  /*0970*/  UIMAD UR9, UR18, UR9, URZ ;  /* 0x00000009120972a4 */ /* 0x002fe4000f8e02ff */
[----:B------:R-:W-:Y:S02]  /*0980*/  ISETP.GE.U32.AND P1, PT, R3, R4, PT ;  /* 0x000000040300720c */ /* 0x000fe40003f26070 */
[-C--:B------:R-:W-:Y:S02]  /*0990*/  @!P2 IADD3 R2, PT, PT, R2, -R11.reuse, RZ ;  /* 0x8000000b0202a210 */ /* 0x080fe40007ffe0ff */
[----:B------:R-:W-:Y:S02]  /*09a0*/  MOV R4, 0x400 ;  /* 0x0000040000047802 */ /* 0x000fe40000000f00 */
[----:B------:R-:W-:Y:S01]  /*09b0*/  ISETP.GE.U32.AND P2, PT, R2, R11, PT ;  /* 0x0000000b0200720c */ /* 0x000fe20003f46070 */
[----:B------:R-:W-:Y:S01]  /*09c0*/  IMAD.U32 R2, RZ, RZ, UR19 ;  /* 0x00000013ff027e24 */ /* 0x000fe2000f8e00ff */
[----:B0-----:R-:W-:-:S04]  /*09d0*/  LEA R9, R17, R4, 0x18 ;  /* 0x0000000411097211 */ /* 0x001fc800078ec0ff */
[----:B------:R-:W-:Y:S01]  /*09e0*/  LEA R15, R2, R13, 0x6 ;  /* 0x0000000d020f7211 */ /* 0x000fe200078e30ff */
        /* <DEDUP_REMOVED lines=12> */
[----:B------:R-:W-:-:S03]  /*0ab0*/  UMOV UR17, UR7 ;  /* 0x0000000700117c82 */ /* 0x000fc60008000000 */
[----:B------:R-:W-:Y:S02]  /*0ac0*/  @!UP0 UIADD3 UR4, UPT, UPT, URZ, -UR4, URZ ;  /* 0x80000004ff048290 */ /* 0x000fe4000fffe0ff */
[----:B------:R-:W-:Y:S01]  /*0ad0*/  @!UP2 UIADD3 UR17, UPT, UPT, URZ, -UR17, URZ ;  /* 0x80000011ff11a290 */ /* 0x000fe2000fffe0ff */
[----:B------:R0:W-:Y:S01]  /*0ae0*/  @!P0 STS [R3], R0 ;  /* 0x0000000003008388 */ /* 0x0001e20000000800 */
[----:B------:R-:W-:Y:S01]  /*0af0*/  BAR.SYNC.DEFER_BLOCKING 0x0 ;  /* 0x0000000000007b1d */ /* 0x000fe20000010000 */
[----:B------:R-:W-:Y:S01]  /*0b00*/  ISETP.GE.U32.AND P0, PT, R15, UR8, PT ;  /* 0x000000080f007c0c */ /* 0x000fe2000bf06070 */
[----:B------:R-:W-:Y:S02]  /*0b10*/  @!UP1 ULOP3.LUT UR17, URZ, UR27, URZ, 0x33, !UPT ;  /* 0x0000001bff119292 */ /* 0x000fe4000f8e33ff */
[----:B------:R-:W-:-:S10]  /*0b20*/  @!UP0 UIMAD UR10, UR28, UR4, 0x1 ;  /* 0x000000011c0a84a4 */ /* 0x000fd4000f8e0204 */
[----:B0-----:R-:W-:Y:S05]  /*0b30*/  @P0 BRA `(.L_x_20473) ;  /* 0x0000000c00e80947 */ /* 0x001fea0003800000 */
[----:B------:R-:W0:Y:S01]  /*0b40*/  LDCU UR4, c[0x0][0x3e0] ;  /* 0x00007c00ff0477ac */ /* 0x000e220008000800 */
[----:B------:R-:W-:Y:S01]  /*0b50*/  IMAD.SHL.U32 R0, R14, 0x4, RZ ;  /* 0x000000040e007824 */ /* 0x000fe200078e00ff */
[----:B------:R-:W-:Y:S01]  /*0b60*/  MOV R11, UR9 ;  /* 0x00000009000b7c02 */ /* 0x000fe20008000f00 */
[----:B------:R-:W-:Y:S01]  /*0b70*/  IMAD.WIDE.U32 R2, R15, 0x4, RZ ;  /* 0x000000040f027825 */ /* 0x000fe200078e00ff */
[----:B------:R-:W1:Y:S02]  /*0b80*/  LDCU.64 UR6, c[0x0][0x3b8] ;  /* 0x00007700ff0677ac */ /* 0x000e640008000a00 */
[----:B------:R-:W-:Y:S01]  /*0b90*/  LOP3.LUT R0, R0, 0x1c, RZ, 0xc0, !PT ;  /* 0x0000001c00007812 */ /* 0x000fe200078ec0ff */
[----:B------:R-:W-:Y:S01]  /*0ba0*/  VIADD R4, R4, 0x100 ;  /* 0x0000010004047836 */ /* 0x000fe20000000000 */
[----:B------:R-:W2:Y:S01]  /*0bb0*/  LDCU UR5, c[0x0][0x3fc] ;  /* 0x00007f80ff0577ac */ /* 0x000ea20008000800 */
[----:B------:R-:W-:Y:S01]  /*0bc0*/  IMAD.WIDE R2, R11, 0x4, R2 ;  /* 0x000000040b027825 */ /* 0x000fe200078e0202 */
[----:B------:R-:W-:-:S02]  /*0bd0*/  LEA R0, R13, R0, 0x5 ;  /* 0x000000000d007211 */ /* 0x000fc400078e28ff */
[----:B------:R-:W-:Y:S01]  /*0be0*/  LEA R11, R17, R4, 0x18 ;  /* 0x00000004110b7211 */ /* 0x000fe200078ec0ff */
[----:B------:R-:W-:Y:S01]  /*0bf0*/  IMAD.MOV.U32 R8, RZ, RZ, -0x800001 ;  /* 0xff7fffffff087424 */ /* 0x000fe200078e00ff */
[----:B------:R-:W-:-:S03]  /*0c00*/  LEA R13, R13, UR26, 0x3 ;  /* 0x0000001a0d0d7c11 */ /* 0x000fc6000f8e18ff */
[----:B------:R-:W-:Y:S01]  /*0c10*/  IMAD.IADD R4, R0, 0x1, R11 ;  /* 0x0000000100047824 */ /* 0x000fe200078e020b */
[----:B0-----:R-:W-:Y:S01]  /*0c20*/  UIMAD UR4, UR16, UR4, URZ ;  /* 0x00000004100472a4 */ /* 0x001fe2000f8e02ff */
[C---:B------:R-:W-:Y:S01]  /*0c30*/  IMAD.SHL.U32 R0, R14.reuse, 0x8, RZ ;  /* 0x000000080e007824 */ /* 0x040fe200078e00ff */
[----:B------:R-:W-:Y:S02]  /*0c40*/  LOP3.LUT R14, R14, 0x7, RZ, 0xc0, !PT ;  /* 0x000000070e0e7812 */ /* 0x000fe400078ec0ff */
[----:B-1----:R-:W-:Y:S02]  /*0c50*/  IADD3 R6, P0, PT, R2, UR6, RZ ;  /* 0x0000000602067c10 */ /* 0x002fe4000ff1e0ff */
[----:B------:R-:W-:Y:S01]  /*0c60*/  LOP3.LUT R20, R0, 0x38, RZ, 0xc0, !PT ;  /* 0x0000003800147812 */ /* 0x000fe200078ec0ff */
[----:B------:R-:W-:Y:S01]  /*0c70*/  IMAD.IADD R14, R14, 0x1, R13 ;  /* 0x000000010e0e7824 */ /* 0x000fe200078e020d */
[----:B------:R-:W-:Y:S01]  /*0c80*/  IADD3.X R3, PT, PT, R3, UR7, RZ, P0, !PT ;  /* 0x0000000703037c10 */ /* 0x000fe200087fe4ff */
[----:B--2---:R-:W-:Y:S01]  /*0c90*/  IMAD.U32 R19, RZ, RZ, UR5 ;  /* 0x00000005ff137e24 */ /* 0x004fe2000f8e00ff */
        /* <DEDUP_REMOVED lines=8> */
.L_x_20478:
[----:B0-----:R-:W0:Y:S01]  /*0d20*/  LDC R24, c[0x0][0x400] ;  /* 0x00010000ff187b82 */ /* 0x001e220000000800 */
        /* <DEDUP_REMOVED lines=17> */
[----:B------:R-:W-:-:S03]  /*0e40*/  LOP3.LUT R22, R15, R14, RZ, 0x3c, !PT ;  /* 0x0000000e0f167212 */ /* 0x000fc600078e3cff */
[----:B------:R-:W0:Y:S01]  /*0e50*/  F2I.FTZ.U32.TRUNC.NTZ R15, R25 ;  /* 0x00000019000f7305 */ /* 0x000e22000021f000 */
[----:B------:R-:W-:-:S07]  /*0e60*/  ISETP.GE.AND P2, PT, R22, RZ, PT ;  /* 0x000000ff1600720c */ /* 0x000fce0003f46270 */
[----:B------:R-:W-:-:S06]  /*0e70*/  @P0 VIADD R17, R17, 0x1 ;  /* 0x0000000111110836 */ /* 0x000fcc0000000000 */
[----:B------:R-:W-:Y:S01]  /*0e80*/  @!P2 IADD3 R17, PT, PT, RZ, -R17, RZ ;  /* 0x80000011ff11a210 */ /* 0x000fe20007ffe0ff */
[--C-:B0-----:R-:W-:Y:S01]  /*0e90*/  IMAD.MOV R23, RZ, RZ, -R15.reuse ;  /* 0x000000ffff177224 */ /* 0x101fe200078e0a0f */
[----:B------:R-:W-:Y:S01]  /*0ea0*/  @!P1 LOP3.LUT R17, RZ, R14, RZ, 0x33, !PT ;  /* 0x0000000eff119212 */ /* 0x000fe200078e33ff */
[----:B------:R-:W-:Y:S01]  /*0eb0*/  IMAD.MOV.U32 R14, RZ, RZ, RZ ;  /* 0x000000ffff0e7224 */ /* 0x000fe200078e00ff */
[----:B------:R-:W-:Y:S01]  /*0ec0*/  ISETP.NE.AND P1, PT, R24, RZ, PT ;  /* 0x000000ff1800720c */ /* 0x000fe20003f25270 */
        /* <DEDUP_REMOVED lines=22> */
.L_x_20475:
[----:B------:R-:W-:Y:S01]  /*1030*/  IMAD.MOV.U32 R16, RZ, RZ, R6 ;  /* 0x000000ffff107224 */ /* 0x000fe200078e0006 */
[----:B------:R-:W-:-:S05]  /*1040*/  MOV R17, R3 ;  /* 0x0000000300117202 */ /* 0x000fca0000000f00 */
[----:B------:R-:W2:Y:S02]  /*1050*/  LDG.E.CONSTANT R15, desc[UR14][R16.64] ;  /* 0x0000000e100f7981 */ /* 0x000ea4000c1e9900 */
[----:B--2---:R-:W-:-:S03]  /*1060*/  IMAD.WIDE R14, R15, UR29, R20 ;  /* 0x0000001d0f0e7c25 */ /* 0x004fc6000f8e0214 */
[----:B------:R-:W-:-:S05]  /*1070*/  LEA R14, P0, R10, R14, 0x1 ;  /* 0x0000000e0a0e7211 */ /* 0x000fca00078008ff */
[----:B------:R-:W-:Y:S01]  /*1080*/  IMAD.X R15, RZ, RZ, R15, P0 ;  /* 0x000000ffff0f7224 */ /* 0x000fe200000e060f */
[----:B------:R-:W-:-:S04]  /*1090*/  LEA R22, P0, R14, UR24, 0x1 ;  /* 0x000000180e167c11 */ /* 0x000fc8000f8008ff */
[----:B------:R-:W-:Y:S02]  /*10a0*/  LEA.HI.X R23, R14, UR25, R15, 0x1, P0 ;  /* 0x000000190e177c11 */ /* 0x000fe400080f0c0f */
[----:B------:R-:W0:Y:S04]  /*10b0*/  LDS.64 R14, [R9] ;  /* 0x00000000090e7984 */ /* 0x000e280000000a00 */
[----:B------:R-:W2:Y:S04]  /*10c0*/  LDG.E.CONSTANT R25, desc[UR14][R22.64+0x80] ;  /* 0x0000800e16197981 */ /* 0x000ea8000c1e9900 */
[----:B------:R-:W3:Y:S04]  /*10d0*/  LDG.E.CONSTANT R26, desc[UR14][R22.64] ;  /* 0x0000000e161a7981 */ /* 0x000ee8000c1e9900 */
[----:B------:R-:W4:Y:S01]  /*10e0*/  LDG.E.CONSTANT R24, desc[UR14][R22.64+0x100] ;  /* 0x0001000e16187981 */ /* 0x000f22000c1e9900 */
[C---:B0-----:R-:W-:Y:S01]  /*10f0*/  IMAD.U32 R27, R15.reuse, 0x10000, RZ ;  /* 0x000100000f1b7824 */ /* 0x041fe200078e00ff */
[----:B------:R-:W-:-:S04]  /*1100*/  PRMT R15, R15, 0x7632, R15 ;  /* 0x000076320f0f7816 */ /* 0x000fc8000000000f */
[----:B------:R-:W-:Y:S02]  /*1110*/  SHF.L.U32 R15, R15, 0x10, RZ ;  /* 0x000000100f0f7819 */ /* 0x000fe400000006ff */
[C---:B--2---:R-:W-:Y:S02]  /*1120*/  SHF.L.U32 R16, R25.reuse, 0x10, RZ ;  /* 0x0000001019107819 */ /* 0x044fe400000006ff */
[----:B------:R-:W-:Y:S01]  /*1130*/  PRMT R25, R25, 0x7632, R25 ;  /* 0x0000763219197816 */ /* 0x000fe20000000019 */
[----:B---3--:R-:W-:Y:S02]  /*1140*/  IMAD.U32 R17, R26, 0x10000, RZ ;  /* 0x000100001a117824 */ /* 0x008fe400078e00ff */
[----:B------:R-:W-:Y:S01]  /*1150*/  FMUL.FTZ R27, R27, R16 ;  /* 0x000000101b1b7220 */ /* 0x000fe20000410000 */
[C---:B------:R-:W-:Y:S01]  /*1160*/  IMAD.U32 R16, R14.reuse, 0x10000, RZ ;  /* 0x000100000e107824 */ /* 0x040fe200078e00ff */
[----:B------:R-:W-:Y:S01]  /*1170*/  PRMT R14, R14, 0x7632, R14 ;  /* 0x000076320e0e7816 */ /* 0x000fe2000000000e */
[----:B------:R-:W-:-:S02]  /*1180*/  IMAD.U32 R28, R25, 0x10000, RZ ;  /* 0x00010000191c7824 */ /* 0x000fc400078e00ff */
[----:B------:R-:W2:Y:S01]  /*1190*/  LDG.E.CONSTANT R25, desc[UR14][R22.64+0x180] ;  /* 0x0001800e16197981 */ /* 0x000ea2000c1e9900 */
[----:B------:R-:W-:Y:S01]  /*11a0*/  PRMT R26, R26, 0x7632, R26 ;  /* 0x000076321a1a7816 */ /* 0x000fe2000000001a */
[----:B------:R-:W-:Y:S01]  /*11b0*/  FFMA.FTZ R16, R16, R17, R27 ;  /* 0x0000001110107223 */ /* 0x000fe2000001001b */
[----:B------:R-:W-:Y:S01]  /*11c0*/  FMUL.FTZ R17, R15, R28 ;  /* 0x0000001c0f117220 */ /* 0x000fe20000410000 */
[----:B------:R-:W-:Y:S01]  /*11d0*/  IMAD.U32 R14, R14, 0x10000, RZ ;  /* 0x000100000e0e7824 */ /* 0x000fe200078e00ff */
[----:B------:R-:W-:Y:S02]  /*11e0*/  SHF.L.U32 R15, R26, 0x10, RZ ;  /* 0x000000101a0f7819 */ /* 0x000fe400000006ff */
[----:B------:R-:W3:Y:S03]  /*11f0*/  LDG.E.CONSTANT R26, desc[UR14][R22.64+0x200] ;  /* 0x0002000e161a7981 */ /* 0x000ee6000c1e9900 */
[----:B------:R-:W-:-:S02]  /*1200*/  FFMA.FTZ R28, R14, R15, R17 ;  /* 0x0000000f0e1c7223 */ /* 0x000fc40000010011 */
[----:B------:R-:W0:Y:S01]  /*1210*/  LDS.64 R14, [R9+0x8] ;  /* 0x00000800090e7984 */ /* 0x000e220000000a00 */
[----:B----4-:R-:W-:Y:S02]  /*1220*/  IMAD.U32 R17, R24, 0x10000, RZ ;  /* 0x0001000018117824 */ /* 0x010fe400078e00ff */
[----:B0-----:R-:W-:-:S04]  /*1230*/  IMAD.U32 R27, R14, 0x10000, RZ ;  /* 0x000100000e1b7824 */ /* 0x001fc800078e00ff */
[----:B------:R-:W-:Y:S02]  /*1240*/  FFMA.FTZ R27, R27, R17, R16 ;  /* 0x000000111b1b7223 */ /* 0x000fe40000010010 */
[----:B------:R-:W4:Y:S04]  /*1250*/  LDG.E.CONSTANT R17, desc[UR14][R22.64+0x280] ;  /* 0x0002800e16117981 */ /* 0x000f28000c1e9900 */
[----:B------:R-:W4:Y:S01]  /*1260*/  LDG.E.CONSTANT R16, desc[UR14][R22.64+0x300] ;  /* 0x0003000e16107981 */ /* 0x000f22000c1e9900 */
[----:B------:R-:W-:Y:S02]  /*1270*/  PRMT R14, R14, 0x7632, R14 ;  /* 0x000076320e0e7816 */ /* 0x000fe4000000000e */
[----:B------:R-:W-:Y:S02]  /*1280*/  PRMT R24, R24, 0x7632, R24 ;  /* 0x0000763218187816 */ /* 0x000fe40000000018 */
[----:B------:R-:W-:-:S03]  /*1290*/  SHF.L.U32 R29, R14, 0x10, RZ ;  /* 0x000000100e1d7819 */ /* 0x000fc600000006ff */
[----:B------:R-:W-:Y:S02]  /*12a0*/  IMAD.U32 R24, R24, 0x10000, RZ ;  /* 0x0001000018187824 */ /* 0x000fe400078e00ff */
[C---:B------:R-:W-:Y:S01]  /*12b0*/  IMAD.U32 R14, R15.reuse, 0x10000, RZ ;  /* 0x000100000f0e7824 */ /* 0x040fe200078e00ff */
[----:B------:R-:W-:Y:S01]  /*12c0*/  PRMT R15, R15, 0x7632, R15 ;  /* 0x000076320f0f7816 */ /* 0x000fe2000000000f */
[----:B------:R-:W-:-:S04]  /*12d0*/  FFMA.FTZ R28, R29, R24, R28 ;  /* 0x000000181d1c7223 */ /* 0x000fc8000001001c */
[----:B------:R-:W-:Y:S01]  /*12e0*/  IMAD.U32 R15, R15, 0x10000, RZ ;  /* 0x000100000f0f7824 */ /* 0x000fe200078e00ff */
[C---:B--2---:R-:W-:Y:S02]  /*12f0*/  SHF.L.U32 R24, R25.reuse, 0x10, RZ ;  /* 0x0000001019187819 */ /* 0x044fe400000006ff */
[----:B------:R-:W-:-:S05]  /*1300*/  PRMT R25, R25, 0x7632, R25 ;  /* 0x0000763219197816 */ /* 0x000fca0000000019 */
[----:B------:R-:W-:Y:S02]  /*1310*/  IMAD.U32 R25, R25, 0x10000, RZ ;  /* 0x0001000019197824 */ /* 0x000fe400078e00ff */
[----:B------:R-:W-:Y:S02]  /*1320*/  FFMA.FTZ R27, R14, R24, R27 ;  /* 0x000000180e1b7223 */ /* 0x000fe4000001001b */
[----:B------:R-:W-:Y:S02]  /*1330*/  FFMA.FTZ R28, R15, R25, R28 ;  /* 0x000000190f1c7223 */ /* 0x000fe4000001001c */
[----:B------:R-:W0:Y:S01]  /*1340*/  LDS.64 R14, [R9+0x10] ;  /* 0x00001000090e7984 */ /* 0x000e220000000a00 */
[C---:B---3--:R-:W-:Y:S01]  /*1350*/  IMAD.U32 R25, R26.reuse, 0x10000, RZ ;  /* 0x000100001a197824 */ /* 0x048fe200078e00ff */
[----:B------:R-:W-:-:S04]  /*1360*/  PRMT R26, R26, 0x7632, R26 ;  /* 0x000076321a1a7816 */ /* 0x000fc8000000001a */
[----:B------:R-:W-:Y:S02]  /*1370*/  SHF.L.U32 R26, R26, 0x10, RZ ;  /* 0x000000101a1a7819 */ /* 0x000fe400000006ff */
[C---:B0-----:R-:W-:Y:S02]  /*1380*/  SHF.L.U32 R24, R14.reuse, 0x10, RZ ;  /* 0x000000100e187819 */ /* 0x041fe400000006ff */
[----:B------:R-:W-:-:S03]  /*1390*/  PRMT R14, R14, 0x7632, R14 ;  /* 0x000076320e0e7816 */ /* 0x000fc6000000000e */
[----:B------:R-:W-:Y:S01]  /*13a0*/  FFMA.FTZ R27, R24, R25, R27 ;  /* 0x00000019181b7223 */ /* 0x000fe2000001001b */
[C---:B----4-:R-:W-:Y:S02]  /*13b0*/  IMAD.U32 R24, R17.reuse, 0x10000, RZ ;  /* 0x0001000011187824 */ /* 0x050fe400078e00ff */
[----:B------:R-:W-:Y:S01]  /*13c0*/  IMAD.U32 R25, R14, 0x10000, RZ ;  /* 0x000100000e197824 */ /* 0x000fe200078e00ff */
[----:B------:R-:W-:Y:S01]  /*13d0*/  PRMT R17, R17, 0x7632, R17 ;  /* 0x0000763211117816 */ /* 0x000fe20000000011 */
[C---:B------:R-:W-:Y:S01]  /*13e0*/  IMAD.U32 R14, R15.reuse, 0x10000, RZ ;  /* 0x000100000f0e7824 */ /* 0x040fe200078e00ff */
[----:B------:R-:W-:Y:S01]  /*13f0*/  PRMT R15, R15, 0x7632, R15 ;  /* 0x000076320f0f7816 */ /* 0x000fe2000000000f */
[----:B------:R-:W-:Y:S02]  /*1400*/  FFMA.FTZ R28, R25, R26, R28 ;  /* 0x0000001a191c7223 */ /* 0x000fe4000001001c */
[----:B------:R-:W2:Y:S01]  /*1410*/  LDG.E.CONSTANT R25, desc[UR14][R22.64+0x380] ;  /* 0x0003800e16197981 */ /* 0x000ea2000c1e9900 */
[----:B------:R-:W-:Y:S01]  /*1420*/  SHF.L.U32 R15, R15, 0x10, RZ ;  /* 0x000000100f0f7819 */ /* 0x000fe200000006ff */
[----:B------:R-:W-:-:S02]  /*1430*/  IMAD.U32 R17, R17, 0x10000, RZ ;  /* 0x0001000011117824 */ /* 0x000fc400078e00ff */
[----:B------:R-:W-:Y:S01]  /*1440*/  FFMA.FTZ R27, R14, R24, R27 ;  /* 0x000000180e1b7223 */ /* 0x000fe2000001001b */
[----:B------:R-:W3:Y:S01]  /*1450*/  LDG.E.CONSTANT R26, desc[UR14][R22.64+0x400] ;  /* 0x0004000e161a7981 */ /* 0x000ee2000c1e9900 */
[----:B------:R-:W-:-:S03]  /*1460*/  FFMA.FTZ R28, R15, R17, R28 ;  /* 0x000000110f1c7223 */ /* 0x000fc6000001001c */
[----:B------:R-:W0:Y:S01]  /*1470*/  LDS.64 R14, [R9+0x18] ;  /* 0x00001800090e7984 */ /* 0x000e220000000a00 */
[C---:B------:R-:W-:Y:S02]  /*1480*/  SHF.L.U32 R17, R16.reuse, 0x10, RZ ;  /* 0x0000001010117819 */ /* 0x040fe400000006ff */
[----:B------:R-:W-:-:S05]  /*1490*/  PRMT R16, R16, 0x7632, R16 ;  /* 0x0000763210107816 */ /* 0x000fca0000000010 */
[----:B------:R-:W-:Y:S02]  /*14a0*/  IMAD.U32 R16, R16, 0x10000, RZ ;  /* 0x0001000010107824 */ /* 0x000fe400078e00ff */
[C---:B0-----:R-:W-:Y:S01]  /*14b0*/  IMAD.U32 R24, R14.reuse, 0x10000, RZ ;  /* 0x000100000e187824 */ /* 0x041fe200078e00ff */
[----:B------:R-:W-:-:S03]  /*14c0*/  PRMT R14, R14, 0x7632, R14 ;  /* 0x000076320e0e7816 */ /* 0x000fc6000000000e */
[----:B------:R-:W-:Y:S02]  /*14d0*/  FFMA.FTZ R17, R24, R17, R27 ;  /* 0x0000001118117223 */ /* 0x000fe4000001001b */
[----:B------:R-:W-:Y:S01]  /*14e0*/  IMAD.U32 R27, R14, 0x10000, RZ ;  /* 0x000100000e1b7824 */ /* 0x000fe200078e00ff */
[----:B------:R-:W4:Y:S03]  /*14f0*/  LDG.E.CONSTANT R24, desc[UR14][R22.64+0x500] ;  /* 0x0005000e16187981 */ /* 0x000f26000c1e9900 */
[----:B------:R-:W-:Y:S02]  /*1500*/  FFMA.FTZ R28, R27, R16, R28 ;  /* 0x000000101b1c7223 */ /* 0x000fe4000001001c */
[----:B------:R-:W4:Y:S01]  /*1510*/  LDG.E.CONSTANT R27, desc[UR14][R22.64+0x480] ;  /* 0x0004800e161b7981 */ /* 0x000f22000c1e9900 */
[C---:B------:R-:W-:Y:S02]  /*1520*/  SHF.L.U32 R14, R15.reuse, 0x10, RZ ;  /* 0x000000100f0e7819 */ /* 0x040fe400000006ff */
[----:B------:R-:W-:-:S05]  /*1530*/  PRMT R15, R15, 0x7632, R15 ;  /* 0x000076320f0f7816 */ /* 0x000fca000000000f */
[----:B------:R-:W-:Y:S02]  /*1540*/  IMAD.U32 R15, R15, 0x10000, RZ ;  /* 0x000100000f0f7824 */ /* 0x000fe400078e00ff */
[----:B--2---:R-:W-:-:S04]  /*1550*/  IMAD.U32 R16, R25, 0x10000, RZ ;  /* 0x0001000019107824 */ /* 0x004fc800078e00ff */
[----:B------:R-:W-:Y:S02]  /*1560*/  FFMA.FTZ R14, R14, R16, R17 ;  /* 0x000000100e0e7223 */ /* 0x000fe40000010011 */
[----:B------:R-:W0:Y:S01]  /*1570*/  LDS.64 R16, [R9+0x20] ;  /* 0x0000200009107984 */ /* 0x000e220000000a00 */
[----:B------:R-:W-:-:S04]  /*1580*/  PRMT R25, R25, 0x7632, R25 ;  /* 0x0000763219197816 */ /* 0x000fc80000000019 */
[----:B------:R-:W-:-:S05]  /*1590*/  SHF.L.U32 R25, R25, 0x10, RZ ;  /* 0x0000001019197819 */ /* 0x000fca00000006ff */
[----:B------:R-:W-:Y:S01]  /*15a0*/  FFMA.FTZ R28, R15, R25, R28 ;  /* 0x000000190f1c7223 */ /* 0x000fe2000001001c */
[C---:B---3--:R-:W-:Y:S01]  /*15b0*/  IMAD.U32 R25, R26.reuse, 0x10000, RZ ;  /* 0x000100001a197824 */ /* 0x048fe200078e00ff */
[----:B------:R-:W-:-:S05]  /*15c0*/  PRMT R26, R26, 0x7632, R26 ;  /* 0x000076321a1a7816 */ /* 0x000fca000000001a */
[----:B------:R-:W-:Y:S02]  /*15d0*/  IMAD.U32 R26, R26, 0x10000, RZ ;  /* 0x000100001a1a7824 */ /* 0x000fe400078e00ff */
[C---:B0-----:R-:W-:Y:S01]  /*15e0*/  IMAD.U32 R15, R16.reuse, 0x10000, RZ ;  /* 0x00010000100f7824 */ /* 0x041fe200078e00ff */
[----:B------:R-:W-:-:S03]  /*15f0*/  PRMT R16, R16, 0x7632, R16 ;  /* 0x0000763210107816 */ /* 0x000fc60000000010 */
[----:B------:R-:W-:Y:S01]  /*1600*/  FFMA.FTZ R14, R15, R25, R14 ;  /* 0x000000190f0e7223 */ /* 0x000fe2000001000e */
[----:B------:R-:W-:-:S05]  /*1610*/  SHF.L.U32 R15, R16, 0x10, RZ ;  /* 0x00000010100f7819 */ /* 0x000fca00000006ff */
[----:B------:R-:W-:Y:S01]  /*1620*/  FFMA.FTZ R28, R15, R26, R28 ;  /* 0x0000001a0f1c7223 */ /* 0x000fe2000001001c */
[----:B------:R-:W-:Y:S01]  /*1630*/  IMAD.U32 R15, R17, 0x10000, RZ ;  /* 0x00010000110f7824 */ /* 0x000fe200078e00ff */
[----:B----4-:R-:W-:Y:S01]  /*1640*/  SHF.L.U32 R16, R27, 0x10, RZ ;  /* 0x000000101b107819 */ /* 0x010fe200000006ff */
[----:B------:R-:W-:Y:S01]  /*1650*/  IMAD.U32 R25, R24, 0x10000, RZ ;  /* 0x0001000018197824 */ /* 0x000fe200078e00ff */
[----:B------:R-:W2:Y:S03]  /*1660*/  LDG.E.CONSTANT R26, desc[UR14][R22.64+0x600] ;  /* 0x0006000e161a7981 */ /* 0x000ea6000c1e9900 */
[----:B------:R-:W-:Y:S02]  /*1670*/  FFMA.FTZ R16, R15, R16, R14 ;  /* 0x000000100f107223 */ /* 0x000fe4000001000e */
[----:B------:R-:W0:Y:S01]  /*1680*/  LDS.64 R14, [R9+0x28] ;  /* 0x00002800090e7984 */ /* 0x000e220000000a00 */
[----:B------:R-:W-:-:S02]  /*1690*/  PRMT R17, R17, 0x7632, R17 ;  /* 0x0000763211117816 */ /* 0x000fc40000000011 */
[----:B------:R-:W-:-:S03]  /*16a0*/  PRMT R27, R27, 0x7632, R27 ;  /* 0x000076321b1b7816 */ /* 0x000fc6000000001b */
[----:B------:R-:W-:Y:S02]  /*16b0*/  IMAD.U32 R17, R17, 0x10000, RZ ;  /* 0x0001000011117824 */ /* 0x000fe400078e00ff */
[----:B------:R-:W-:-:S04]  /*16c0*/  IMAD.U32 R27, R27, 0x10000, RZ ;  /* 0x000100001b1b7824 */ /* 0x000fc800078e00ff */
[----:B------:R-:W-:Y:S02]  /*16d0*/  FFMA.FTZ R28, R17, R27, R28 ;  /* 0x0000001b111c7223 */ /* 0x000fe4000001001c */
[----:B------:R-:W3:Y:S01]  /*16e0*/  LDG.E.CONSTANT R27, desc[UR14][R22.64+0x680] ;  /* 0x0006800e161b7981 */ /* 0x000ee2000c1e9900 */
[----:B0-----:R-:W-:-:S05]  /*16f0*/  SHF.L.U32 R17, R14, 0x10, RZ ;  /* 0x000000100e117819 */ /* 0x001fca00000006ff */
        /* <DEDUP_REMOVED lines=8> */
[----:B------:R-:W-:-:S04]  /*1780*/  PRMT R15, R15, 0x7632, R15 ;  /* 0x000076320f0f7816 */ /* 0x000fc8000000000f */
[----:B------:R-:W-:Y:S01]  /*1790*/  SHF.L.U32 R15, R15, 0x10, RZ ;  /* 0x000000100f0f7819 */ /* 0x000fe200000006ff */
[----:B------:R-:W-:Y:S01]  /*17a0*/  UMOV UR4, 0xffffffff ;  /* 0xffffffff00047882 */ /* 0x000fe20000000000 */
[----:B------:R-:W-:Y:S02]  /*17b0*/  ISETP.NE.AND P0, PT, R10, RZ, PT ;  /* 0x000000ff0a00720c */ /* 0x000fe40003f05270 */
[----:B-----5:R-:W-:Y:S02]  /*17c0*/  FSETP.NEU.FTZ.AND P1, PT, R12, RZ, PT ;  /* 0x000000ff0c00720b */ /* 0x020fe40003f3d000 */
[----:B--2---:R-:W-:Y:S01]  /*17d0*/  PRMT R22, R26, 0x7632, R22 ;  /* 0x000076321a167816 */ /* 0x004fe20000000016 */
[----:B----4-:R-:W-:-:S04]  /*17e0*/  IMAD.U32 R14, R25, 0x10000, RZ ;  /* 0x00010000190e7824 */ /* 0x010fc800078e00ff */
[----:B------:R-:W-:Y:S02]  /*17f0*/  FFMA.FTZ R14, R17, R14, R16 ;  /* 0x0000000e110e7223 */ /* 0x000fe40000010010 */
[----:B------:R-:W0:Y:S01]  /*1800*/  LDS.64 R16, [R9+0x30] ;  /* 0x0000300009107984 */ /* 0x000e220000000a00 */
[----:B------:R-:W-:-:S05]  /*1810*/  PRMT R25, R25, 0x7632, R25 ;  /* 0x0000763219197816 */ /* 0x000fca0000000019 */
[----:B------:R-:W-:-:S04]  /*1820*/  IMAD.U32 R25, R25, 0x10000, RZ ;  /* 0x0001000019197824 */ /* 0x000fc800078e00ff */
[----:B------:R-:W-:Y:S01]  /*1830*/  FFMA.FTZ R28, R15, R25, R28 ;  /* 0x000000190f1c7223 */ /* 0x000fe2000001001c */
[----:B------:R-:W-:Y:S01]  /*1840*/  IMAD.U32 R22, R22, 0x10000, RZ ;  /* 0x0001000016167824 */ /* 0x000fe200078e00ff */
[----:B------:R-:W-:Y:S02]  /*1850*/  SHF.L.U32 R26, R26, 0x10, RZ ;  /* 0x000000101a1a7819 */ /* 0x000fe400000006ff */
[C---:B0-----:R-:W-:Y:S01]  /*1860*/  PRMT R15, R16.reuse, 0x7632, R15 ;  /* 0x00007632100f7816 */ /* 0x041fe2000000000f */
[----:B------:R-:W-:-:S04]  /*1870*/  IMAD.U32 R23, R16, 0x10000, RZ ;  /* 0x0001000010177824 */ /* 0x000fc800078e00ff */
[----:B------:R-:W-:Y:S01]  /*1880*/  IMAD.U32 R15, R15, 0x10000, RZ ;  /* 0x000100000f0f7824 */ /* 0x000fe200078e00ff */
[----:B------:R-:W-:-:S03]  /*1890*/  PRMT R16, R17, 0x7632, R16 ;  /* 0x0000763211107816 */ /* 0x000fc60000000010 */
[----:B------:R-:W-:Y:S01]  /*18a0*/  FFMA.FTZ R15, R15, R22, R28 ;  /* 0x000000160f0f7223 */ /* 0x000fe2000001001c */
[----:B---3--:R-:W-:Y:S01]  /*18b0*/  PRMT R22, R27, 0x7632, R22 ;  /* 0x000076321b167816 */ /* 0x008fe20000000016 */
[----:B------:R-:W-:Y:S01]  /*18c0*/  FFMA.FTZ R14, R23, R26, R14 ;  /* 0x0000001a170e7223 */ /* 0x000fe2000001000e */
[----:B------:R-:W-:Y:S01]  /*18d0*/  SHF.L.U32 R17, R17, 0x10, RZ ;  /* 0x0000001011117819 */ /* 0x000fe200000006ff */
[----:B------:R-:W-:Y:S01]  /*18e0*/  IMAD.U32 R16, R16, 0x10000, RZ ;  /* 0x0001000010107824 */ /* 0x000fe200078e00ff */
[----:B------:R-:W-:Y:S01]  /*18f0*/  SHF.L.U32 R22, R22, 0x10, RZ ;  /* 0x0000001016167819 */ /* 0x000fe200000006ff */
[----:B------:R-:W-:-:S04]  /*1900*/  IMAD.U32 R27, R27, 0x10000, RZ ;  /* 0x000100001b1b7824 */ /* 0x000fc800078e00ff */
[----:B------:R-:W-:Y:S01]  /*1910*/  FFMA.FTZ R14, R17, R27, R14 ;  /* 0x0000001b110e7223 */ /* 0x000fe2000001000e */
[----:B------:R-:W-:-:S04]  /*1920*/  FFMA.FTZ R15, R16, R22, R15 ;  /* 0x00000016100f7223 */ /* 0x000fc8000001000f */
[----:B------:R-:W-:Y:S01]  /*1930*/  FADD.FTZ R17, R14, R15 ;  /* 0x0000000f0e117221 */ /* 0x000fe20000010000 */
[----:B------:R-:W-:Y:S06]  /*1940*/  BRA.DIV UR4, `(.L_x_20477) ;  /* 0x0000003a04687947 */ /* 0x000fec000b800000 */
[----:B------:R-:W0:Y:S02]  /*1950*/  SHFL.BFLY PT, R14, R17, 0x2, 0x1f ;  /* 0x0c401f00110e7f89 */ /* 0x000e2400000e0000 */
[----:B0-----:R-:W-:-:S05]  /*1960*/  FADD.FTZ R22, R17, R14 ;  /* 0x0000000e11167221 */ /* 0x001fca0000010000 */
[----:B------:R0:W1:Y:S02]  /*1970*/  SHFL.BFLY PT, R23, R22, 0x1, 0x1f ;  /* 0x0c201f0016177f89 */ /* 0x00006400000e0000 */
.L_x_20526:
[----:B------:R-:W-:Y:S02]  /*1980*/  VIADD R14, R13, 0x1 ;  /* 0x000000010d0e7836 */ /* 0x000fe40000000000 */
[----:B-1----:R-:W-:Y:S01]  /*1990*/  FADD.FTZ R23, R22, R23 ;  /* 0x0000001716177221 */ /* 0x002fe20000010000 */
[----:B------:R-:W-:Y:S02]  /*19a0*/  @!P0 VIADD R16, R18, 0xffffffff ;  /* 0xffffffff12108836 */ /* 0x000fe40000000000 */
        /* <DEDUP_REMOVED lines=8> */
[----:B-1----:R-:W-:-:S07]  /*1a30*/  @!P0 FMNMX.FTZ R8, R8, R23, !PT ;  /* 0x0000001708088209 */ /* 0x002fce0007810000 */
.L_x_20476:
[----:B------:R-:W-:Y:S05]  /*1a40*/  BSYNC B1 ;  /* 0x0000000000017941 */ /* 0x000fea0003800000 */
.L_x_20474:
[----:B------:R-:W-:Y:S01]  /*1a50*/  IADD3 R2, PT, PT, R2, 0x4, RZ ;  /* 0x0000000402027810 */ /* 0x000fe20007ffe0ff */
[----:B-1----:R-:W-:Y:S01]  /*1a60*/  VIADD R4, R4, 0x80 ;  /* 0x0000008004047836 */ /* 0x002fe20000000000 */
[----:B------:R-:W-:Y:S01]  /*1a70*/  IADD3 R6, P1, PT, R6, 0x10, RZ ;  /* 0x0000001006067810 */ /* 0x000fe20007f3e0ff */
[----:B------:R-:W-:Y:S01]  /*1a80*/  VIADD R13, R13, 0x20 ;  /* 0x000000200d0d7836 */ /* 0x000fe20000000000 */
[----:B------:R-:W-:Y:S01]  /*1a90*/  ISETP.GE.U32.AND P0, PT, R2, UR8, PT ;  /* 0x0000000802007c0c */ /* 0x000fe2000bf06070 */
[----:B------:R-:W-:Y:S01]  /*1aa0*/  VIADD R0, R0, 0x20 ;  /* 0x0000002000007836 */ /* 0x000fe20000000000 */
[----:B------:R-:W-:Y:S01]  /*1ab0*/  IADD3 R18, PT, PT, R18, 0x20, RZ ;  /* 0x0000002012127810 */ /* 0x000fe20007ffe0ff */
[----:B------:R-:W-:-:S10]  /*1ac0*/  IMAD.X R3, RZ, RZ, R3, P1 ;  /* 0x000000ffff037224 */ /* 0x000fd400008e0603 */
[----:B------:R-:W-:Y:S05]  /*1ad0*/  @!P0 BRA `(.L_x_20478) ;  /* 0xfffffff000908947 */ /* 0x000fea000383ffff */
.L_x_20473:
[----:B------:R-:W-:Y:S05]  /*1ae0*/  BSYNC B0 ;  /* 0x0000000000007941 */ /* 0x000fea0003800000 */
.L_x_20472:
[----:B------:R-:W1:Y:S01]  /*1af0*/  S2R R3, SR_TID.X ;  /* 0x0000000000037919 */ /* 0x000e620000002100 */
        /* <DEDUP_REMOVED lines=8> */
[----:B-1----:R-:W-:Y:S01]  /*1b80*/  SHF.R.U32.HI R10, RZ, 0x5, R3 ;  /* 0x00000005ff0a7819 */ /* 0x002fe20000011603 */
[----:B------:R-:W-:Y:S06]  /*1b90*/  BRA.DIV UR4, `(.L_x_20479) ;  /* 0x0000003a041c7947 */ /* 0x000fec000b800000 */
[----:B------:R-:W1:Y:S02]  /*1ba0*/  SHFL.BFLY PT, R9, R8, 0x10, 0x1f ;  /* 0x0e001f0008097f89 */ /* 0x000e6400000e0000 */
[----:B-1----:R-:W-:-:S05]  /*1bb0*/  FMNMX.FTZ R9, R9, R8, !PT ;  /* 0x0000000809097209 */ /* 0x002fca0007810000 */
[----:B------:R-:W1:Y:S02]  /*1bc0*/  SHFL.BFLY PT, R4, R9, 0x8, 0x1f ;  /* 0x0d001f0009047f89 */ /* 0x000e6400000e0000 */
[----:B-1----:R-:W-:-:S05]  /*1bd0*/  FMNMX.FTZ R4, R9, R4, !PT ;  /* 0x0000000409047209 */ /* 0x002fca0007810000 */
[----:B------:R1:W2:Y:S02]  /*1be0*/  SHFL.BFLY PT, R13, R4, 0x4, 0x1f ;  /* 0x0c801f00040d7f89 */ /* 0x0002a400000e0000 */
.L_x_20531:
[----:B------:R-:W3:Y:S01]  /*1bf0*/  S2R R6, SR_CgaCtaId ;  /* 0x0000000000067919 */ /* 0x000ee20000008800 */
[----:B------:R-:W-:Y:S01]  /*1c00*/  MOV R8, 0x400 ;  /* 0x0000040000087802 */ /* 0x000fe20000000f00 */
[----:B------:R-:W-:Y:S05]  /*1c10*/  WARPSYNC.ALL ;  /* 0x0000000000007948 */ /* 0x000fea0003800000 */
[----:B------:R-:W-:Y:S01]  /*1c20*/  VIADD R9, R8, 0xe0 ;  /* 0x000000e008097836 */ /* 0x000fe20000000000 */
[----:B------:R-:W-:Y:S02]  /*1c30*/  ISETP.NE.AND P3, PT, R7, RZ, PT ;  /* 0x000000ff0700720c */ /* 0x000fe40003f65270 */
[----:B--2---:R-:W-:-:S02]  /*1c40*/  FMNMX.FTZ R13, R4, R13, !PT ;  /* 0x0000000d040d7209 */ /* 0x004fc40007810000 */
[----:B---3--:R-:W-:-:S04]  /*1c50*/  LEA R9, R6, R9, 0x18 ;  /* 0x0000000906097211 */ /* 0x008fc800078ec0ff */
[----:B-1----:R-:W-:-:S05]  /*1c60*/  LEA R4, R10, R9, 0x2 ;  /* 0x000000090a047211 */ /* 0x002fca00078e10ff */
[----:B------:R-:W-:Y:S01]  /*1c70*/  @!P3 STS [R4], R13 ;  /* 0x0000000d0400b388 */ /* 0x000fe20000000800 */
[----:B------:R-:W-:Y:S01]  /*1c80*/  BAR.SYNC.DEFER_BLOCKING 0x0 ;  /* 0x0000000000007b1d */ /* 0x000fe20000010000 */
[----:B------:R-:W-:Y:S01]  /*1c90*/  ISETP.GT.U32.AND P2, PT, R7, 0x3, PT ;  /* 0x000000030700780c */ /* 0x000fe20003f44070 */
[----:B-----5:R-:W-:Y:S01]  /*1ca0*/  IMAD.MOV.U32 R12, RZ, RZ, -0x800001 ;  /* 0xff7fffffff0c7424 */ /* 0x020fe200078e00ff */
[----:B------:R-:W-:Y:S01]  /*1cb0*/  ISETP.GE.AND P1, PT, R3, R0, PT ;  /* 0x000000000300720c */ /* 0x000fe20003f26270 */
[----:B------:R-:W-:Y:S02]  /*1cc0*/  IMAD R9, R7, 0x4, R9 ;  /* 0x0000000407097824 */ /* 0x000fe400078e0209 */
[----:B------:R-:W-:Y:S08]  /*1cd0*/  BSSY.RECONVERGENT B0, `(.L_x_20480) ;  /* 0x00000eb000007945 */ /* 0x000ff00003800200 */
[----:B------:R-:W1:Y:S04]  /*1ce0*/  @!P2 LDS R12, [R9] ;  /* 0x00000000090ca984 */ /* 0x000e680000000800 */
[----:B-1----:R-:W1:Y:S02]  /*1cf0*/  SHFL.BFLY PT, R13, R12, 0x2, 0x1f ;  /* 0x0c401f000c0d7f89 */ /* 0x002e6400000e0000 */
[----:B-1----:R-:W-:-:S05]  /*1d00*/  FMNMX.FTZ R13, R13, R12, !PT ;  /* 0x0000000c0d0d7209 */ /* 0x002fca0007810000 */
[----:B------:R-:W1:Y:S02]  /*1d10*/  SHFL.BFLY PT, R14, R13, 0x1, 0x1f ;  /* 0x0c201f000d0e7f89 */ /* 0x000e6400000e0000 */
[----:B-1----:R-:W-:Y:S01]  /*1d20*/  FMNMX.FTZ R15, R13, R14, !PT ;  /* 0x0000000e0d0f7209 */ /* 0x002fe20007810000 */
[----:B------:R-:W-:-:S05]  /*1d30*/  HFMA2 R14, -RZ, RZ, 0, 0 ;  /* 0x00000000ff0e7431 */ /* 0x000fca00000001ff */
[----:B------:R-:W1:Y:S02]  /*1d40*/  SHFL.IDX PT, R15, R15, RZ, 0x1f ;  /* 0x00001fff0f0f7589 */ /* 0x000e6400000e0000 */
[----:B-1----:R-:W-:Y:S01]  /*1d50*/  R2UR UR26, R15 ;  /* 0x000000000f1a72ca */ /* 0x002fe200000e0000 */
        /* <DEDUP_REMOVED lines=19> */
.L_x_20484:
[----:B------:R-:W1:Y:S01]  /*1e90*/  LDS R16, [R13] ;  /* 0x000000000d107984 */ /* 0x000e620000000800 */
[----:B------:R-:W-:Y:S02]  /*1ea0*/  VIADD R12, R12, 0x1 ;  /* 0x000000010c0c7836 */ /* 0x000fe40000000000 */
[----:B------:R-:W-:-:S03]  /*1eb0*/  VIADD R15, R15, 0x80 ;  /* 0x000000800f0f7836 */ /* 0x000fc60000000000 */
[----:B------:R-:W-:Y:S01]  /*1ec0*/  ISETP.NE.AND P4, PT, R12, RZ, PT ;  /* 0x000000ff0c00720c */ /* 0x000fe20003f85270 */
[----:B-1----:R-:W-:-:S04]  /*1ed0*/  FADD.FTZ R16, R16, -UR26 ;  /* 0x8000001a10107e21 */ /* 0x002fc80008010000 */
[----:B------:R-:W-:-:S06]  /*1ee0*/  FMUL.FTZ R16, R16, 1.4426950216293334961 ;  /* 0x3fb8aa3b10107820 */ /* 0x000fcc0000410000 */
[----:B------:R-:W1:Y:S02]  /*1ef0*/  MUFU.EX2 R16, R16 ;  /* 0x0000001000107308 */ /* 0x000e640000000800 */
[----:B-1----:R1:W-:Y:S01]  /*1f00*/  STS [R13], R16 ;  /* 0x000000100d007388 */ /* 0x0023e20000000800 */
[----:B------:R-:W-:Y:S01]  /*1f10*/  FADD.FTZ R14, R16, R14 ;  /* 0x0000000e100e7221 */ /* 0x000fe20000010000 */
[----:B-1----:R-:W-:Y:S01]  /*1f20*/  IADD3 R13, PT, PT, R13, 0x200, RZ ;  /* 0x000002000d0d7810 */ /* 0x002fe20007ffe0ff */
[----:B------:R-:W-:Y:S06]  /*1f30*/  @P4 BRA `(.L_x_20484) ;  /* 0xfffffffc00d44947 */ /* 0x000fec000383ffff */
.L_x_20483:
[----:B------:R-:W-:Y:S05]  /*1f40*/  BSYNC.RECONVERGENT B1 ;  /* 0x0000000000017941 */ /* 0x000fea0003800200 */
.L_x_20482:
        /* <DEDUP_REMOVED lines=12> */
.L_x_20487:
[----:B------:R-:W1:Y:S01]  /*2010*/  LDS R17, [R13+-0x400] ;  /* 0xfffc00000d117984 */ /* 0x000e620000000800 */
[----:B------:R-:W-:-:S03]  /*2020*/  IADD3 R15, PT, PT, R15, 0x800, RZ ;  /* 0x000008000f0f7810 */ /* 0x000fc60007ffe0ff */
[----:B------:R-:W2:Y:S01]  /*2030*/  LDS R18, [R13+-0x200] ;  /* 0xfffe00000d127984 */ /* 0x000ea20000000800 */
[----:B------:R-:W-:-:S03]  /*2040*/  ISETP.GE.AND P4, PT, R15, R12, PT ;  /* 0x0000000c0f00720c */ /* 0x000fc60003f86270 */
[----:B------:R-:W3:Y:S04]  /*2050*/  LDS R19, [R13] ;  /* 0x000000000d137984 */ /* 0x000ee80000000800 */
[----:B------:R-:W4:Y:S04]  /*2060*/  LDS R20, [R13+0x200] ;  /* 0x000200000d147984 */ /* 0x000f280000000800 */
[----:B------:R-:W5:Y:S04]  /*2070*/  LDS R16, [R13+0x400] ;  /* 0x000400000d107984 */ /* 0x000f680000000800 */
[----:B------:R-:W0:Y:S01]  /*2080*/  LDS R21, [R13+0x600] ;  /* 0x000600000d157984 */ /* 0x000e220000000800 */
[----:B-1----:R-:W-:-:S04]  /*2090*/  FADD.FTZ R17, R17, -UR26 ;  /* 0x8000001a11117e21 */ /* 0x002fc80008010000 */
[----:B------:R-:W-:Y:S01]  /*20a0*/  FMUL.FTZ R23, R17, 1.4426950216293334961 ;  /* 0x3fb8aa3b11177820 */ /* 0x000fe20000410000 */
[----:B--2---:R-:W-:Y:S01]  /*20b0*/  FADD.FTZ R18, R18, -UR26 ;  /* 0x8000001a12127e21 */ /* 0x004fe20008010000 */
[----:B---3--:R-:W-:-:S03]  /*20c0*/  FADD.FTZ R19, R19, -UR26 ;  /* 0x8000001a13137e21 */ /* 0x008fc60008010000 */
[----:B------:R-:W-:Y:S01]  /*20d0*/  FMUL.FTZ R18, R18, 1.4426950216293334961 ;  /* 0x3fb8aa3b12127820 */ /* 0x000fe20000410000 */
[----:B------:R-:W1:Y:S01]  /*20e0*/  MUFU.EX2 R23, R23 ;  /* 0x0000001700177308 */ /* 0x000e620000000800 */
[----:B------:R-:W-:Y:S01]  /*20f0*/  FMUL.FTZ R28, R19, 1.4426950216293334961 ;  /* 0x3fb8aa3b131c7820 */ /* 0x000fe20000410000 */
[----:B----4-:R-:W-:Y:S02]  /*2100*/  FADD.FTZ R20, R20, -UR26 ;  /* 0x8000001a14147e21 */ /* 0x010fe40008010000 */
[----:B------:R-:W2:Y:S01]  /*2110*/  MUFU.EX2 R24, R18 ;  /* 0x0000001200187308 */ /* 0x000ea20000000800 */
[----:B------:R-:W3:Y:S01]  /*2120*/  LDS R19, [R13+0xc00] ;  /* 0x000c00000d137984 */ /* 0x000ee20000000800 */
[----:B-----5:R-:W-:Y:S01]  /*2130*/  FADD.FTZ R17, R16, -UR26 ;  /* 0x8000001a10117e21 */ /* 0x020fe20008010000 */
[----:B0-----:R-:W-:Y:S01]  /*2140*/  FMUL.FTZ R22, R20, 1.4426950216293334961 ;  /* 0x3fb8aa3b14167820 */ /* 0x001fe20000410000 */
[----:B------:R-:W0:Y:S01]  /*2150*/  MUFU.EX2 R28, R28 ;  /* 0x0000001c001c7308 */ /* 0x000e220000000800 */
[----:B------:R-:W4:Y:S01]  /*2160*/  LDS R16, [R13+0x800] ;  /* 0x000800000d107984 */ /* 0x000f220000000800 */
[----:B------:R-:W-:Y:S01]  /*2170*/  FMUL.FTZ R26, R17, 1.4426950216293334961 ;  /* 0x3fb8aa3b111a7820 */ /* 0x000fe20000410000 */
[----:B------:R-:W-:-:S02]  /*2180*/  FADD.FTZ R27, R21, -UR26 ;  /* 0x8000001a151b7e21 */ /* 0x000fc40008010000 */
[----:B------:R-:W5:Y:S01]  /*2190*/  MUFU.EX2 R22, R22 ;  /* 0x0000001600167308 */ /* 0x000f620000000800 */
[----:B-1----:R-:W-:Y:S01]  /*21a0*/  FADD.FTZ R25, R23, R14 ;  /* 0x0000000e17197221 */ /* 0x002fe20000010000 */
[----:B------:R-:W1:Y:S01]  /*21b0*/  LDS R17, [R13+0xa00] ;  /* 0x000a00000d117984 */ /* 0x000e620000000800 */
[----:B------:R-:W-:Y:S01]  /*21c0*/  FMUL.FTZ R29, R27, 1.4426950216293334961 ;  /* 0x3fb8aa3b1b1d7820 */ /* 0x000fe20000410000 */
[----:B------:R-:W5:Y:S01]  /*21d0*/  MUFU.EX2 R26, R26 ;  /* 0x0000001a001a7308 */ /* 0x000f620000000800 */
[----:B--2---:R-:W-:Y:S01]  /*21e0*/  FADD.FTZ R25, R25, R24 ;  /* 0x0000001819197221 */ /* 0x004fe20000010000 */
[----:B------:R-:W2:Y:S03]  /*21f0*/  LDS R20, [R13+0xe00] ;  /* 0x000e00000d147984 */ /* 0x000ea60000000800 */
[----:B0-----:R-:W-:Y:S01]  /*2200*/  FADD.FTZ R25, R25, R28 ;  /* 0x0000001c19197221 */ /* 0x001fe20000010000 */
[----:B------:R-:W-:Y:S03]  /*2210*/  LDS R18, [R13+0x1000] ;  /* 0x001000000d127984 */ /* 0x000fe60000000800 */
[----:B-----5:R-:W-:Y:S01]  /*2220*/  FADD.FTZ R25, R25, R22 ;  /* 0x0000001619197221 */ /* 0x020fe20000010000 */
[----:B------:R-:W-:Y:S03]  /*2230*/  LDS R14, [R13+0x1200] ;  /* 0x001200000d0e7984 */ /* 0x000fe60000000800 */
[----:B------:R-:W-:Y:S01]  /*2240*/  FADD.FTZ R27, R25, R26 ;  /* 0x0000001a191b7221 */ /* 0x000fe20000010000 */
[----:B------:R-:W0:Y:S04]  /*2250*/  LDS R21, [R13+0x1400] ;  /* 0x001400000d157984 */ /* 0x000e280000000800 */
[----:B------:R-:W5:Y:S04]  /*2260*/  LDS R25, [R13+0x1600] ;  /* 0x001600000d197984 */ /* 0x000f680000000800 */
[----:B------:R-:W-:Y:S04]  /*2270*/  STS [R13+-0x200], R24 ;  /* 0xfffe00180d007388 */ /* 0x000fe80000000800 */
[----:B------:R-:W5:Y:S01]  /*2280*/  LDS R24, [R13+0x1800] ;  /* 0x001800000d187984 */ /* 0x000f620000000800 */
[----:B---3--:R-:W-:-:S03]  /*2290*/  FADD.FTZ R19, R19, -UR26 ;  /* 0x8000001a13137e21 */ /* 0x008fc60008010000 */
[----:B------:R-:W-:Y:S01]  /*22a0*/  STS [R13+-0x400], R23 ;  /* 0xfffc00170d007388 */ /* 0x000fe20000000800 */
[----:B----4-:R-:W-:Y:S01]  /*22b0*/  FADD.FTZ R16, R16, -UR26 ;  /* 0x8000001a10107e21 */ /* 0x010fe20008010000 */
[----:B------:R-:W-:Y:S02]  /*22c0*/  FMUL.FTZ R19, R19, 1.4426950216293334961 ;  /* 0x3fb8aa3b13137820 */ /* 0x000fe40000410000 */
[----:B------:R-:W3:Y:S01]  /*22d0*/  LDS R23, [R13+0x1a00] ;  /* 0x001a00000d177984 */ /* 0x000ee20000000800 */
[----:B------:R-:W-:Y:S01]  /*22e0*/  FMUL.FTZ R16, R16, 1.4426950216293334961 ;  /* 0x3fb8aa3b10107820 */ /* 0x000fe20000410000 */
[----:B-1----:R-:W-:Y:S02]  /*22f0*/  FADD.FTZ R17, R17, -UR26 ;  /* 0x8000001a11117e21 */ /* 0x002fe40008010000 */
[----:B------:R1:W-:Y:S02]  /*2300*/  STS [R13], R28 ;  /* 0x0000001c0d007388 */ /* 0x0003e40000000800 */
[----:B------:R-:W-:Y:S01]  /*2310*/  FMUL.FTZ R17, R17, 1.4426950216293334961 ;  /* 0x3fb8aa3b11117820 */ /* 0x000fe20000410000 */
[----:B------:R-:W4:Y:S01]  /*2320*/  MUFU.EX2 R16, R16 ;  /* 0x0000001000107308 */ /* 0x000f220000000800 */
[----:B------:R2:W-:Y:S04]  /*2330*/  STS [R13+0x400], R26 ;  /* 0x0004001a0d007388 */ /* 0x0005e80000000800 */
[----:B------:R4:W-:Y:S01]  /*2340*/  STS [R13+0x200], R22 ;  /* 0x000200160d007388 */ /* 0x0009e20000000800 */
[----:B-1----:R1:W5:Y:S01]  /*2350*/  MUFU.EX2 R28, R29 ;  /* 0x0000001d001c7308 */ /* 0x0023620000000800 */
[----:B--2---:R-:W-:Y:S01]  /*2360*/  FADD.FTZ R26, R20, -UR26 ;  /* 0x8000001a141a7e21 */ /* 0x004fe20008010000 */
[----:B0-----:R-:W-:-:S02]  /*2370*/  FADD.FTZ R21, R21, -UR26 ;  /* 0x8000001a15157e21 */ /* 0x001fc40008010000 */
[----:B------:R-:W0:Y:S01]  /*2380*/  MUFU.EX2 R20, R17 ;  /* 0x0000001100147308 */ /* 0x000e220000000800 */
[----:B----4-:R-:W-:Y:S01]  /*2390*/  STS [R13+0x800], R16 ;  /* 0x000800100d007388 */ /* 0x010fe20000000800 */
[----:B-1----:R-:W-:-:S03]  /*23a0*/  FADD.FTZ R29, R14, -UR26 ;  /* 0x8000001a0e1d7e21 */ /* 0x002fc60008010000 */
[----:B-----5:R1:W-:Y:S01]  /*23b0*/  STS [R13+0x600], R28 ;  /* 0x0006001c0d007388 */ /* 0x0203e20000000800 */
[----:B------:R-:W-:Y:S01]  /*23c0*/  FADD.FTZ R22, R27, R28 ;  /* 0x0000001c1b167221 */ /* 0x000fe20000010000 */
[----:B------:R-:W-:-:S04]  /*23d0*/  FMUL.FTZ R27, R26, 1.4426950216293334961 ;  /* 0x3fb8aa3b1a1b7820 */ /* 0x000fc80000410000 */
[----:B------:R-:W2:Y:S01]  /*23e0*/  MUFU.EX2 R14, R27 ;  /* 0x0000001b000e7308 */ /* 0x000ea20000000800 */
[----:B0-----:R-:W-:Y:S01]  /*23f0*/  STS [R13+0xa00], R20 ;  /* 0x000a00140d007388 */ /* 0x001fe20000000800 */
[----:B-1----:R-:W-:Y:S02]  /*2400*/  FADD.FTZ R28, R18, -UR26 ;  /* 0x8000001a121c7e21 */ /* 0x002fe40008010000 */
        /* <DEDUP_REMOVED lines=9> */
[----:B---3--:R-:W-:Y:S01]  /*24a0*/  FADD.FTZ R29, R23, -UR26 ;  /* 0x8000001a171d7e21 */ /* 0x008fe20008010000 */
[----:B------:R-:W-:Y:S01]  /*24b0*/  FMUL.FTZ R23, R21, 1.4426950216293334961 ;  /* 0x3fb8aa3b15177820 */ /* 0x000fe20000410000 */
[----:B------:R-:W-:Y:S01]  /*24c0*/  FADD.FTZ R21, R19, R20 ;  /* 0x0000001413157221 */ /* 0x000fe20000010000 */
[----:B------:R-:W3:Y:S01]  /*24d0*/  MUFU.EX2 R28, R28 ;  /* 0x0000001c001c7308 */ /* 0x000ee20000000800 */
[----:B------:R-:W-:Y:S01]  /*24e0*/  FMUL.FTZ R29, R29, 1.4426950216293334961 ;  /* 0x3fb8aa3b1d1d7820 */ /* 0x000fe20000410000 */
[----:B--2---:R2:W-:Y:S01]  /*24f0*/  STS [R13+0xe00], R14 ;  /* 0x000e000e0d007388 */ /* 0x0045e20000000800 */
        /* <DEDUP_REMOVED lines=8> */
[----:B---3--:R-:W-:Y:S01]  /*2580*/  STS [R13+0x1200], R28 ;  /* 0x0012001c0d007388 */ /* 0x008fe20000000800 */
[----:B------:R-:W-:Y:S01]  /*2590*/  FADD.FTZ R21, R21, R28 ;  /* 0x0000001c15157221 */ /* 0x000fe20000010000 */
[----:B------:R-:W3:Y:S02]  /*25a0*/  MUFU.EX2 R19, R29 ;  /* 0x0000001d00137308 */ /* 0x000ee40000000800 */
[----:B-1----:R-:W-:Y:S01]  /*25b0*/  STS [R13+0x1400], R24 ;  /* 0x001400180d007388 */ /* 0x002fe20000000800 */
[----:B------:R-:W-:-:S03]  /*25c0*/  FADD.FTZ R16, R21, R24 ;  /* 0x0000001815107221 */ /* 0x000fc60000010000 */
[----:B----4-:R-:W-:Y:S01]  /*25d0*/  STS [R13+0x1600], R17 ;  /* 0x001600110d007388 */ /* 0x010fe20000000800 */
[----:B------:R-:W-:-:S03]  /*25e0*/  FADD.FTZ R21, R16, R17 ;  /* 0x0000001110157221 */ /* 0x000fc60000010000 */
[----:B0-----:R-:W-:Y:S01]  /*25f0*/  STS [R13+0x1800], R22 ;  /* 0x001800160d007388 */ /* 0x001fe20000000800 */
[----:B--2---:R-:W-:-:S03]  /*2600*/  FADD.FTZ R14, R21, R22 ;  /* 0x00000016150e7221 */ /* 0x004fc60000010000 */
[----:B---3--:R0:W-:Y:S01]  /*2610*/  STS [R13+0x1a00], R19 ;  /* 0x001a00130d007388 */ /* 0x0081e20000000800 */
[----:B------:R-:W-:Y:S01]  /*2620*/  FADD.FTZ R14, R14, R19 ;  /* 0x000000130e0e7221 */ /* 0x000fe20000010000 */
[----:B0-----:R-:W-:Y:S01]  /*2630*/  VIADD R13, R13, 0x2000 ;  /* 0x000020000d0d7836 */ /* 0x001fe20000000000 */
[----:B------:R-:W-:Y:S06]  /*2640*/  @!P4 BRA `(.L_x_20487) ;  /* 0xfffffff80070c947 */ /* 0x000fec000383ffff */
.L_x_20486:
[----:B------:R-:W-:Y:S05]  /*2650*/  BSYNC.RECONVERGENT B1 ;  /* 0x0000000000017941 */ /* 0x000fea0003800200 */
.L_x_20485:
        /* <DEDUP_REMOVED lines=9> */
[----:B0-----:R-:W0:Y:S04]  /*26f0*/  LDS R22, [R13+0x200] ;  /* 0x000200000d167984 */ /* 0x001e280000000800 */
[----:B------:R-:W4:Y:S04]  /*2700*/  LDS R17, [R13+0x600] ;  /* 0x000600000d117984 */ /* 0x000f280000000800 */
[----:B------:R-:W5:Y:S04]  /*2710*/  LDS R18, [R13+0x400] ;  /* 0x000400000d127984 */ /* 0x000f680000000800 */
[----:B------:R-:W5:Y:S04]  /*2720*/  LDS R12, [R13+0xa00] ;  /* 0x000a00000d0c7984 */ /* 0x000f680000000800 */
[----:B------:R-:W5:Y:S01]  /*2730*/  LDS R16, [R13+0x800] ;  /* 0x000800000d107984 */ /* 0x000f620000000800 */
[----:B-1----:R-:W-:Y:S01]  /*2740*/  FADD.FTZ R19, R19, -UR26 ;  /* 0x8000001a13137e21 */ /* 0x002fe20008010000 */
[----:B--2---:R-:W-:-:S03]  /*2750*/  FADD.FTZ R20, R20, -UR26 ;  /* 0x8000001a14147e21 */ /* 0x004fc60008010000 */
[----:B------:R-:W-:Y:S01]  /*2760*/  FMUL.FTZ R19, R19, 1.4426950216293334961 ;  /* 0x3fb8aa3b13137820 */ /* 0x000fe20000410000 */
[----:B------:R-:W-:Y:S01]  /*2770*/  FMUL.FTZ R20, R20, 1.4426950216293334961 ;  /* 0x3fb8aa3b14147820 */ /* 0x000fe20000410000 */
[----:B---3--:R-:W-:-:S04]  /*2780*/  FADD.FTZ R21, R21, -UR26 ;  /* 0x8000001a15157e21 */ /* 0x008fc80008010000 */
[----:B------:R-:W1:Y:S01]  /*2790*/  MUFU.EX2 R19, R19 ;  /* 0x0000001300137308 */ /* 0x000e620000000800 */
[----:B0-----:R-:W-:Y:S01]  /*27a0*/  FADD.FTZ R22, R22, -UR26 ;  /* 0x8000001a16167e21 */ /* 0x001fe20008010000 */
[----:B------:R-:W-:Y:S02]  /*27b0*/  FMUL.FTZ R21, R21, 1.4426950216293334961 ;  /* 0x3fb8aa3b15157820 */ /* 0x000fe40000410000 */
[----:B------:R-:W0:Y:S01]  /*27c0*/  MUFU.EX2 R20, R20 ;  /* 0x0000001400147308 */ /* 0x000e220000000800 */
        /* <DEDUP_REMOVED lines=8> */
[----:B-1----:R-:W-:Y:S01]  /*2850*/  STS [R13+-0x400], R19 ;  /* 0xfffc00130d007388 */ /* 0x002fe20000000800 */
[----:B------:R-:W-:Y:S01]  /*2860*/  FMUL.FTZ R27, R17, 1.4426950216293334961 ;  /* 0x3fb8aa3b111b7820 */ /* 0x000fe20000410000 */
[----:B------:R-:W-:Y:S01]  /*2870*/  FADD.FTZ R17, R14, R19 ;  /* 0x000000130e117221 */ /* 0x000fe20000010000 */
[----:B------:R-:W-:Y:S01]  /*2880*/  FADD.FTZ R25, R16, -UR26 ;  /* 0x8000001a10197e21 */ /* 0x000fe20008010000 */
[----:B------:R-:W1:Y:S01]  /*2890*/  MUFU.EX2 R12, R24 ;  /* 0x00000018000c7308 */ /* 0x000e620000000800 */
[----:B0-----:R-:W-:Y:S01]  /*28a0*/  STS [R13+-0x200], R20 ;  /* 0xfffe00140d007388 */ /* 0x001fe20000000800 */
[----:B------:R-:W-:Y:S01]  /*28b0*/  FADD.FTZ R17, R17, R20 ;  /* 0x0000001411117221 */ /* 0x000fe20000010000 */
[----:B------:R-:W-:Y:S01]  /*28c0*/  FMUL.FTZ R25, R25, 1.4426950216293334961 ;  /* 0x3fb8aa3b19197820 */ /* 0x000fe20000410000 */
[----:B------:R-:W0:Y:S01]  /*28d0*/  MUFU.EX2 R16, R23 ;  /* 0x0000001700107308 */ /* 0x000e220000000800 */
[----:B--2---:R-:W-:Y:S01]  /*28e0*/  STS [R13], R18 ;  /* 0x000000120d007388 */ /* 0x004fe20000000800 */
[----:B------:R-:W-:-:S02]  /*28f0*/  FADD.FTZ R17, R17, R18 ;  /* 0x0000001211117221 */ /* 0x000fc40000010000 */
[----:B------:R-:W2:Y:S01]  /*2900*/  MUFU.EX2 R26, R25 ;  /* 0x00000019001a7308 */ /* 0x000ea20000000800 */
[----:B---3--:R-:W-:Y:S01]  /*2910*/  STS [R13+0x200], R22 ;  /* 0x000200160d007388 */ /* 0x008fe20000000800 */
[----:B------:R-:W-:Y:S02]  /*2920*/  FADD.FTZ R17, R17, R22 ;  /* 0x0000001611117221 */ /* 0x000fe40000010000 */
[----:B------:R-:W3:Y:S01]  /*2930*/  MUFU.EX2 R28, R27 ;  /* 0x0000001b001c7308 */ /* 0x000ee20000000800 */
[----:B-1----:R-:W-:Y:S01]  /*2940*/  STS [R13+0x600], R12 ;  /* 0x0006000c0d007388 */ /* 0x002fe20000000800 */
[----:B0-----:R-:W-:-:S03]  /*2950*/  FADD.FTZ R17, R17, R16 ;  /* 0x0000001011117221 */ /* 0x001fc60000010000 */
[----:B------:R-:W-:Y:S01]  /*2960*/  STS [R13+0x400], R16 ;  /* 0x000400100d007388 */ /* 0x000fe20000000800 */
[----:B------:R-:W-:-:S03]  /*2970*/  FADD.FTZ R17, R17, R12 ;  /* 0x0000000c11117221 */ /* 0x000fc60000010000 */
[----:B--2---:R-:W-:Y:S01]  /*2980*/  STS [R13+0x800], R26 ;  /* 0x0008001a0d007388 */ /* 0x004fe20000000800 */
[----:B------:R-:W-:-:S03]  /*2990*/  FADD.FTZ R17, R17, R26 ;  /* 0x0000001a11117221 */ /* 0x000fc60000010000 */
[----:B---3--:R0:W-:Y:S01]  /*29a0*/  STS [R13+0xa00], R28 ;  /* 0x000a001c0d007388 */ /* 0x0081e20000000800 */
[----:B------:R-:W-:Y:S01]  /*29b0*/  FADD.FTZ R14, R17, R28 ;  /* 0x0000001c110e7221 */ /* 0x000fe20000010000 */
[----:B0-----:R-:W-:-:S07]  /*29c0*/  VIADD R13, R13, 0x1000 ;  /* 0x000010000d0d7836 */ /* 0x001fce0000000000 */
.L_x_20489:
[----:B------:R-:W-:Y:S05]  /*29d0*/  BSYNC.RECONVERGENT B1 ;  /* 0x0000000000017941 */ /* 0x000fea0003800200 */
.L_x_20488:
[----:B------:R-:W-:-:S13]  /*29e0*/  ISETP.LT.OR P0, PT, R15, R0, P0 ;  /* 0x000000000f00720c */ /* 0x000fda0000701670 */
[----:B------:R-:W-:Y:S05]  /*29f0*/  @!P0 BRA `(.L_x_20481) ;  /* 0x0000000000608947 */ /* 0x000fea0003800000 */
[----:B------:R-:W1:Y:S04]  /*2a00*/  LDS R12, [R13+-0x400] ;  /* 0xfffc00000d0c7984 */ /* 0x000e680000000800 */
[----:B------:R-:W2:Y:S04]  /*2a10*/  LDS R15, [R13+-0x200] ;  /* 0xfffe00000d0f7984 */ /* 0x000ea80000000800 */
[----:B------:R-:W3:Y:S04]  /*2a20*/  LDS R16, [R13] ;  /* 0x000000000d107984 */ /* 0x000ee80000000800 */
[----:B------:R-:W4:Y:S01]  /*2a30*/  LDS R17, [R13+0x200] ;  /* 0x000200000d117984 */ /* 0x000f220000000800 */
[----:B-1----:R-:W-:Y:S01]  /*2a40*/  FADD.FTZ R12, R12, -UR26 ;  /* 0x8000001a0c0c7e21 */ /* 0x002fe20008010000 */
[----:B--2---:R-:W-:-:S03]  /*2a50*/  FADD.FTZ R15, R15, -UR26 ;  /* 0x8000001a0f0f7e21 */ /* 0x004fc60008010000 */
[----:B------:R-:W-:Y:S01]  /*2a60*/  FMUL.FTZ R12, R12, 1.4426950216293334961 ;  /* 0x3fb8aa3b0c0c7820 */ /* 0x000fe20000410000 */
[----:B---3--:R-:W-:Y:S01]  /*2a70*/  FADD.FTZ R16, R16, -UR26 ;  /* 0x8000001a10107e21 */ /* 0x008fe20008010000 */
[----:B------:R-:W-:-:S04]  /*2a80*/  FMUL.FTZ R15, R15, 1.4426950216293334961 ;  /* 0x3fb8aa3b0f0f7820 */ /* 0x000fc80000410000 */
[----:B------:R-:W1:Y:S01]  /*2a90*/  MUFU.EX2 R12, R12 ;  /* 0x0000000c000c7308 */ /* 0x000e620000000800 */
[----:B----4-:R-:W-:Y:S01]  /*2aa0*/  FADD.FTZ R17, R17, -UR26 ;  /* 0x8000001a11117e21 */ /* 0x010fe20008010000 */
        /* <DEDUP_REMOVED lines=13> */
.L_x_20481:
[----:B------:R-:W-:Y:S05]  /*2b80*/  BSYNC.RECONVERGENT B0 ;  /* 0x0000000000007941 */ /* 0x000fea0003800200 */
.L_x_20480:
        /* <DEDUP_REMOVED lines=40> */
.L_x_20494:
[----:B------:R-:W1:Y:S01]  /*2e10*/  LDS R15, [R13] ;  /* 0x000000000d0f7984 */ /* 0x000e620000000800 */
[----:B------:R-:W-:-:S05]  /*2e20*/  VIADD R14, R14, 0x1 ;  /* 0x000000010e0e7836 */ /* 0x000fca0000000000 */
[----:B------:R-:W-:Y:S01]  /*2e30*/  ISETP.NE.AND P0, PT, R14, RZ, PT ;  /* 0x000000ff0e00720c */ /* 0x000fe20003f05270 */
[----:B-1----:R-:W-:-:S05]  /*2e40*/  FMUL.FTZ R4, R15, R2 ;  /* 0x000000020f047220 */ /* 0x002fca0000410000 */
[----:B------:R1:W-:Y:S02]  /*2e50*/  STS [R13], R4 ;  /* 0x000000040d007388 */ /* 0x0003e40000000800 */
[----:B-1----:R-:W-:-:S05]  /*2e60*/  VIADD R13, R13, 0x200 ;  /* 0x000002000d0d7836 */ /* 0x002fca0000000000 */
[----:B------:R-:W-:Y:S05]  /*2e70*/  @P0 BRA `(.L_x_20494) ;  /* 0xfffffffc00e40947 */ /* 0x000fea000383ffff */
.L_x_20493:
[----:B------:R-:W-:Y:S05]  /*2e80*/  BSYNC.RECONVERGENT B1 ;  /* 0x0000000000017941 */ /* 0x000fea0003800200 */
.L_x_20492:
        /* <DEDUP_REMOVED lines=12> */
.L_x_20497:
        /* <DEDUP_REMOVED lines=8> */
[----:B------:R-:W5:Y:S04]  /*2fd0*/  LDS R13, [R4+0x800] ;  /* 0x00080000040d7984 */ /* 0x000f680000000800 */
[----:B------:R-:W5:Y:S04]  /*2fe0*/  LDS R23, [R4+0xa00] ;  /* 0x000a000004177984 */ /* 0x000f680000000800 */
[----:B------:R-:W5:Y:S04]  /*2ff0*/  LDS R21, [R4+0xc00] ;  /* 0x000c000004157984 */ /* 0x000f680000000800 */
[----:B------:R-:W5:Y:S01]  /*3000*/  LDS R27, [R4+0xe00] ;  /* 0x000e0000041b7984 */ /* 0x000f620000000800 */
[----:B-1----:R-:W-:-:S03]  /*3010*/  FMUL.FTZ R24, R29, R2 ;  /* 0x000000021d187220 */ /* 0x002fc60000410000 */
[----:B------:R-:W1:Y:S01]  /*3020*/  LDS R25, [R4+0x1000] ;  /* 0x0010000004197984 */ /* 0x000e620000000800 */
[----:B--2---:R-:W-:-:S03]  /*3030*/  FMUL.FTZ R26, R16, R2 ;  /* 0x00000002101a7220 */ /* 0x004fc60000410000 */
[----:B0-----:R-:W0:Y:S01]  /*3040*/  LDS R22, [R4+0x1200] ;  /* 0x0012000004167984 */ /* 0x001e220000000800 */
[----:B---3--:R-:W-:-:S03]  /*3050*/  FMUL.FTZ R28, R18, R2 ;  /* 0x00000002121c7220 */ /* 0x008fc60000410000 */
[----:B------:R-:W2:Y:S01]  /*3060*/  LDS R29, [R4+0x1400] ;  /* 0x00140000041d7984 */ /* 0x000ea20000000800 */
[----:B----4-:R-:W-:-:S03]  /*3070*/  FMUL.FTZ R15, R15, R2 ;  /* 0x000000020f0f7220 */ /* 0x010fc60000410000 */
[----:B------:R-:W3:Y:S01]  /*3080*/  LDS R20, [R4+0x1600] ;  /* 0x0016000004147984 */ /* 0x000ee20000000800 */
[----:B-----5:R-:W-:-:S03]  /*3090*/  FMUL.FTZ R19, R19, R2 ;  /* 0x0000000213137220 */ /* 0x020fc60000410000 */
[----:B------:R-:W4:Y:S01]  /*30a0*/  LDS R18, [R4+0x1800] ;  /* 0x0018000004127984 */ /* 0x000f220000000800 */
[----:B------:R-:W-:-:S03]  /*30b0*/  FMUL.FTZ R17, R17, R2 ;  /* 0x0000000211117220 */ /* 0x000fc60000410000 */
[----:B------:R-:W5:Y:S01]  /*30c0*/  LDS R16, [R4+0x1a00] ;  /* 0x001a000004107984 */ /* 0x000f620000000800 */
[----:B------:R-:W-:-:S03]  /*30d0*/  FMUL.FTZ R13, R13, R2 ;  /* 0x000000020d0d7220 */ /* 0x000fc60000410000 */
[----:B------:R0:W-:Y:S01]  /*30e0*/  STS [R4+0x200], R15 ;  /* 0x0002000f04007388 */ /* 0x0001e20000000800 */
        /* <DEDUP_REMOVED lines=8> */
[----:B0-----:R-:W-:-:S03]  /*3170*/  FMUL.FTZ R15, R22, R2 ;  /* 0x00000002160f7220 */ /* 0x001fc60000410000 */
[----:B------:R-:W-:Y:S01]  /*3180*/  STS [R4], R28 ;  /* 0x0000001c04007388 */ /* 0x000fe20000000800 */
        /* <DEDUP_REMOVED lines=16> */
.L_x_20496:
[----:B------:R-:W-:Y:S05]  /*3290*/  BSYNC.RECONVERGENT B1 ;  /* 0x0000000000017941 */ /* 0x000fea0003800200 */
.L_x_20495:
        /* <DEDUP_REMOVED lines=31> */
.L_x_20499:
[----:B------:R-:W-:Y:S05]  /*3490*/  BSYNC.RECONVERGENT B1 ;  /* 0x0000000000017941 */ /* 0x000fea0003800200 */
.L_x_20498:
        /* <DEDUP_REMOVED lines=14> */
.L_x_20491:
[----:B------:R-:W-:Y:S05]  /*3580*/  BSYNC.RECONVERGENT B0 ;  /* 0x0000000000007941 */ /* 0x000fea0003800200 */
.L_x_20490:
[----:B------:R-:W-:Y:S01]  /*3590*/  BAR.SYNC.DEFER_BLOCKING 0x0 ;  /* 0x0000000000007b1d */ /* 0x000fe20000010000 */
[----:B------:R-:W-:Y:S01]  /*35a0*/  ISETP.NE.AND P0, PT, R3, RZ, PT ;  /* 0x000000ff0300720c */ /* 0x000fe20003f05270 */
[----:B--2---:R-:W-:-:S04]  /*35b0*/  IMAD.U32 R9, RZ, RZ, UR19 ;  /* 0x00000013ff097e24 */ /* 0x004fc8000f8e00ff */
[----:B0-----:R-:W-:Y:S01]  /*35c0*/  IMAD R22, R9, 0x40, R10 ;  /* 0x0000004009167824 */ /* 0x001fe200078e020a */
[----:B------:R-:W0:Y:S01]  /*35d0*/  LDCU UR27, c[0x0][0x3dc] ;  /* 0x00007b80ff1b77ac */ /* 0x000e220008000800 */
[----:B------:R-:W-:Y:S01]  /*35e0*/  BSSY.RECONVERGENT B0, `(.L_x_20500) ;  /* 0x0000016000007945 */ /* 0x000fe20003800200 */
[----:B------:R-:W2:Y:S02]  /*35f0*/  LDCU.64 UR24, c[0x0][0x3a8] ;  /* 0x00007500ff1877ac */ /* 0x000ea40008000a00 */
[----:B------:R-:W-:-:S03]  /*3600*/  ISETP.GE.U32.AND P1, PT, R22, UR8, PT ;  /* 0x0000000816007c0c */ /* 0x000fc6000bf26070 */
[----:B------:R-:W-:Y:S10]  /*3610*/  @P0 BRA `(.L_x_20501) ;  /* 0x0000000000480947 */ /* 0x000ff40003800000 */
[----:B------:R-:W3:Y:S01]  /*3620*/  LDCU.128 UR4, c[0x0][0x380] ;  /* 0x00007000ff0477ac */ /* 0x000ee20008000c00 */
[----:B------:R-:W-:Y:S01]  /*3630*/  IMAD.U32 R9, RZ, RZ, UR26 ;  /* 0x0000001aff097e24 */ /* 0x000fe2000f8e00ff */
        /* <DEDUP_REMOVED lines=14> */
[----:B------:R3:W-:Y:S04]  /*3720*/  STG.E desc[UR14][R2.64], R9 ;  /* 0x0000000902007986 */ /* 0x0007e8000c10190e */
[----:B------:R3:W-:Y:S02]  /*3730*/  STG.E desc[UR14][R14.64], R12 ;  /* 0x0000000c0e007986 */ /* 0x0007e4000c10190e */
.L_x_20501:
[----:B0-2---:R-:W-:Y:S05]  /*3740*/  BSYNC.RECONVERGENT B0 ;  /* 0x0000000000007941 */ /* 0x005fea0003800200 */
.L_x_20500:
[----:B------:R-:W-:Y:S01]  /*3750*/  BSSY.RECONVERGENT B1, `(.L_x_20502) ;  /* 0x0000164000017945 */ /* 0x000fe20003800200 */
[----:B------:R-:W-:Y:S02]  /*3760*/  HFMA2 R4, -RZ, RZ, 0, 0 ;  /* 0x00000000ff047431 */ /* 0x000fe400000001ff */
[----:B------:R-:W-:Y:S01]  /*3770*/  IMAD.MOV.U32 R0, RZ, RZ, RZ ;  /* 0x000000ffff007224 */ /* 0x000fe200078e00ff */
[----:B-1-3--:R-:W-:Y:S01]  /*3780*/  CS2R R2, SRZ ;  /* 0x0000000000027805 */ /* 0x00afe2000001ff00 */
        /* <DEDUP_REMOVED lines=8> */
[----:B------:R-:W-:Y:S01]  /*3810*/  IMAD.MOV.U32 R8, RZ, RZ, RZ ;  /* 0x000000ffff087224 */ /* 0x000fe200078e00ff */
[----:B------:R-:W3:Y:S01]  /*3820*/  LDCU.64 UR12, c[0x0][0x3b8] ;  /* 0x00007700ff0c77ac */ /* 0x000ee20008000a00 */
[----:B------:R-:W-:Y:S01]  /*3830*/  IMAD.WIDE R2, R15, 0x4, R2 ;  /* 0x000000040f027825 */ /* 0x000fe200078e0202 */
[----:B------:R-:W-:Y:S01]  /*3840*/  LEA R24, R10, R13, 0x5 ;  /* 0x0000000d0a187211 */ /* 0x000fe200078e28ff */
[----:B------:R-:W-:-:S02]  /*3850*/  UIADD3 UR5, UPT, UPT, UR23, 0x7, URZ ;  /* 0x0000000717057890 */ /* 0x000fc4000fffe0ff */
[----:B------:R-:W-:Y:S01]  /*3860*/  IMAD R12, R10, 0x8, R5 ;  /* 0x000000080a0c7824 */ /* 0x000fe200078e0205 */
[----:B0-----:R-:W0:Y:S01]  /*3870*/  MUFU.RCP R0, R0 ;  /* 0x0000000000007308 */ /* 0x001e220000001000 */
[----:B------:R-:W-:Y:S01]  /*3880*/  IMAD.MOV.U32 R4, RZ, RZ, RZ ;  /* 0x000000ffff047224 */ /* 0x000fe200078e00ff */
[----:B------:R-:W-:Y:S01]  /*3890*/  USHF.R.U32.HI UR5, URZ, 0x3, UR5 ;  /* 0x00000003ff057899 */ /* 0x000fe20008011605 */
[----:B------:R-:W-:Y:S01]  /*38a0*/  IADD3 R24, PT, PT, R24, 0x10, RZ ;  /* 0x0000001018187810 */ /* 0x000fe20007ffe0ff */
[----:B-1----:R-:W-:Y:S01]  /*38b0*/  UIMAD UR4, UR16, UR4, URZ ;  /* 0x00000004100472a4 */ /* 0x002fe2000f8e02ff */
[----:B------:R-:W-:Y:S01]  /*38c0*/  IADD3 R10, PT, PT, R12, 0x3, RZ ;  /* 0x000000030c0a7810 */ /* 0x000fe20007ffe0ff */
[----:B--2---:R-:W-:Y:S02]  /*38d0*/  IMAD.U32 R23, RZ, RZ, UR6 ;  /* 0x00000006ff177e24 */ /* 0x004fe4000f8e00ff */
[----:B------:R-:W-:Y:S02]  /*38e0*/  USHF.R.S32.HI UR6, URZ, 0x1f, UR4 ;  /* 0x0000001fff067899 */ /* 0x000fe40008011404 */
[----:B------:R-:W-:Y:S01]  /*38f0*/  IMAD.U32 R20, RZ, RZ, UR4 ;  /* 0x00000004ff147e24 */ /* 0x000fe2000f8e00ff */
[----:B---3--:R-:W-:-:S02]  /*3900*/  IADD3 R6, P0, PT, R2, UR12, RZ ;  /* 0x0000000c02067c10 */ /* 0x008fc4000ff1e0ff */
[----:B------:R-:W-:Y:S01]  /*3910*/  IADD3 R23, PT, PT, -R23, UR17, RZ ;  /* 0x0000001117177c10 */ /* 0x000fe2000fffe1ff */
[----:B------:R-:W-:Y:S01]  /*3920*/  IMAD.U32 R21, RZ, RZ, UR6 ;  /* 0x00000006ff157e24 */ /* 0x000fe2000f8e00ff */
[----:B------:R-:W-:Y:S02]  /*3930*/  IADD3.X R5, PT, PT, R3, UR13, RZ, P0, !PT ;  /* 0x0000000d03057c10 */ /* 0x000fe400087fe4ff */
[----:B------:R-:W-:Y:S01]  /*3940*/  CS2R R2, SRZ ;  /* 0x0000000000027805 */ /* 0x000fe2000001ff00 */
[----:B0-----:R-:W-:-:S06]  /*3950*/  VIADD R9, R0, 0xffffffe ;  /* 0x0ffffffe00097836 */ /* 0x001fcc0000000000 */
[----:B------:R-:W0:Y:S02]  /*3960*/  F2I.FTZ.U32.TRUNC.NTZ R9, R9 ;  /* 0x0000000900097305 */ /* 0x000e24000021f000 */
[----:B0-----:R-:W-:-:S04]  /*3970*/  IMAD.MOV R0, RZ, RZ, -R9 ;  /* 0x000000ffff007224 */ /* 0x001fc800078e0a09 */
[----:B------:R-:W-:Y:S01]  /*3980*/  IMAD R13, R0, R11, RZ ;  /* 0x0000000b000d7224 */ /* 0x000fe200078e02ff */
[----:B------:R-:W-:-:S03]  /*3990*/  MOV R0, RZ ;  /* 0x000000ff00007202 */ /* 0x000fc60000000f00 */
[----:B------:R-:W-:-:S04]  /*39a0*/  IMAD.HI.U32 R8, R9, R13, R8 ;  /* 0x0000000d09087227 */ /* 0x000fc800078e0008 */
[C---:B------:R-:W-:Y:S02]  /*39b0*/  VIADD R9, R22.reuse, 0x1 ;  /* 0x0000000116097836 */ /* 0x040fe40000000000 */
[----:B------:R-:W-:-:S07]  /*39c0*/  VIADD R22, R22, -UR5 ;  /* 0x8000000516167c36 */ /* 0x000fce0008000000 */
.L_x_20514:
        /* <DEDUP_REMOVED lines=19> */
[----:B------:R-:W-:Y:S01]  /*3b00*/  ISETP.GE.AND P2, PT, R16, RZ, PT ;  /* 0x000000ff1000720c */ /* 0x000fe20003f46270 */
[----:B------:R-:W0:Y:S06]  /*3b10*/  F2I.FTZ.U32.TRUNC.NTZ R13, R13 ;  /* 0x0000000d000d7305 */ /* 0x000e2c000021f000 */
[----:B------:R-:W-:-:S06]  /*3b20*/  @P0 VIADD R15, R15, 0x1 ;  /* 0x000000010f0f0836 */ /* 0x000fcc0000000000 */
        /* <DEDUP_REMOVED lines=24> */
[----:B------:R-:W-:-:S03]  /*3cb0*/  IMAD.MOV.U32 R27, RZ, RZ, R5 ;  /* 0x000000ffff1b7224 */ /* 0x000fc600078e0005 */
[----:B------:R-:W1:Y:S04]  /*3cc0*/  LDS.128 R16, [R24] ;  /* 0x0000000018107984 */ /* 0x000e680000000c00 */
[----:B------:R0:W2:Y:S02]  /*3cd0*/  LDG.E.CONSTANT R29, desc[UR14][R26.64] ;  /* 0x0000000e1a1d7981 */ /* 0x0000a4000c1e9900 */
[----:B0-----:R-:W-:Y:S02]  /*3ce0*/  F2FP.BF16.F32.PACK_AB R27, R13, R12 ;  /* 0x0000000c0d1b723e */ /* 0x001fe400000010ff */
[----:B------:R-:W-:Y:S02]  /*3cf0*/  F2FP.BF16.F32.PACK_AB R14, R15, R14 ;  /* 0x0000000e0f0e723e */ /* 0x000fe400000010ff */
        /* <DEDUP_REMOVED lines=44> */
.L_x_20507:
[----:B------:R-:W-:Y:S05]  /*3fc0*/  BSYNC.RECONVERGENT B2 ;  /* 0x0000000000027941 */ /* 0x000fea0003800200 */
.L_x_20506:
        /* <DEDUP_REMOVED lines=11> */
[----:B------:R-:W-:-:S04]  /*4080*/  FADD.FTZ R26, R26, R29 ;  /* 0x0000001d1a1a7221 */ /* 0x000fc80000010000 */
        /* <DEDUP_REMOVED lines=10> */
[----:B------:R-:W-:-:S02]  /*4130*/  FADD.FTZ R26, R15, R26 ;  /* 0x0000001a0f1a7221 */ /* 0x000fc40000010000 */
        /* <DEDUP_REMOVED lines=37> */
.L_x_20509:
[----:B------:R-:W-:Y:S05]  /*4390*/  BSYNC.RECONVERGENT B2 ;  /* 0x0000000000027941 */ /* 0x000fea0003800200 */
.L_x_20508:
[----:B-----5:R-:W-:Y:S02]  /*43a0*/  HMUL2.BF16_V2 R26, R27, R26 ;  /* 0x0000001a1b1a7232 */ /* 0x020fe40000200000 */
[----:B------:R-:W-:Y:S02]  /*43b0*/  HFMA2.BF16_V2 R19, R14, R19, -RZ ;  /* 0x000000130e137231 */ /* 0x000fe400003000ff */
[----:B------:R-:W-:Y:S02]  /*43c0*/  HMUL2.BF16_V2 R17, R16, R17 ;  /* 0x0000001110117232 */ /* 0x000fe40000200000 */
[----:B------:R-:W-:Y:S01]  /*43d0*/  HFMA2.BF16_V2 R15, R18, R15, -RZ ;  /* 0x0000000f120f7231 */ /* 0x000fe200003000ff */
[C---:B------:R-:W-:Y:S01]  /*43e0*/  PRMT R28, R26.reuse, 0x7632, R28 ;  /* 0x000076321a1c7816 */ /* 0x040fe2000000001c */
[----:B------:R-:W-:-:S03]  /*43f0*/  IMAD.U32 R26, R26, 0x10000, RZ ;  /* 0x000100001a1a7824 */ /* 0x000fc600078e00ff */
[----:B------:R-:W-:Y:S02]  /*4400*/  SHF.L.U32 R29, R28, 0x10, RZ ;  /* 0x000000101c1d7819 */ /* 0x000fe400000006ff */
[C---:B------:R-:W-:Y:S01]  /*4410*/  PRMT R28, R19.reuse, 0x7632, R28 ;  /* 0x00007632131c7816 */ /* 0x040fe2000000001c */
[----:B------:R-:W-:Y:S02]  /*4420*/  IMAD.U32 R19, R19, 0x10000, RZ ;  /* 0x0001000013137824 */ /* 0x000fe400078e00ff */
[----:B------:R-:W-:Y:S01]  /*4430*/  FADD.FTZ R26, R26, R29 ;  /* 0x0000001d1a1a7221 */ /* 0x000fe20000010000 */
[----:B------:R-:W-:-:S05]  /*4440*/  SHF.L.U32 R28, R28, 0x10, RZ ;  /* 0x000000101c1c7819 */ /* 0x000fca00000006ff */
[----:B------:R-:W-:-:S04]  /*4450*/  FADD.FTZ R19, R19, R28 ;  /* 0x0000001c13137221 */ /* 0x000fc80000010000 */
[--C-:B------:R-:W-:Y:S01]  /*4460*/  FADD.FTZ R26, R26, R19.reuse ;  /* 0x000000131a1a7221 */ /* 0x100fe20000010000 */
[C---:B------:R-:W-:Y:S01]  /*4470*/  PRMT R19, R17.reuse, 0x7632, R19 ;  /* 0x0000763211137816 */ /* 0x040fe20000000013 */
[----:B------:R-:W-:-:S03]  /*4480*/  IMAD.U32 R17, R17, 0x10000, RZ ;  /* 0x0001000011117824 */ /* 0x000fc600078e00ff */
[----:B------:R-:W-:Y:S02]  /*4490*/  SHF.L.U32 R28, R19, 0x10, RZ ;  /* 0x00000010131c7819 */ /* 0x000fe400000006ff */
[----:B------:R2:W5:Y:S03]  /*44a0*/  LDG.E.CONSTANT R19, desc[UR14][R12.64+0x404] ;  /* 0x0004040e0c137981 */ /* 0x000566000c1e9900 */
[----:B------:R-:W-:-:S04]  /*44b0*/  FADD.FTZ R17, R17, R28 ;  /* 0x0000001c11117221 */ /* 0x000fc80000010000 */
[--C-:B------:R-:W-:Y:S01]  /*44c0*/  FADD.FTZ R26, R26, R17.reuse ;  /* 0x000000111a1a7221 */ /* 0x100fe20000010000 */
[C---:B------:R-:W-:Y:S01]  /*44d0*/  PRMT R17, R15.reuse, 0x7632, R17 ;  /* 0x000076320f117816 */ /* 0x040fe20000000011 */
[----:B------:R-:W-:-:S03]  /*44e0*/  IMAD.U32 R15, R15, 0x10000, RZ ;  /* 0x000100000f0f7824 */ /* 0x000fc600078e00ff */
[----:B------:R-:W-:Y:S02]  /*44f0*/  SHF.L.U32 R28, R17, 0x10, RZ ;  /* 0x00000010111c7819 */ /* 0x000fe400000006ff */
[----:B------:R2:W5:Y:S03]  /*4500*/  LDG.E.CONSTANT R17, desc[UR14][R12.64+0x408] ;  /* 0x0004080e0c117981 */ /* 0x000566000c1e9900 */
[----:B------:R-:W-:-:S04]  /*4510*/  FADD.FTZ R15, R15, R28 ;  /* 0x0000001c0f0f7221 */ /* 0x000fc80000010000 */
        /* <DEDUP_REMOVED lines=36> */
.L_x_20511:
[----:B------:R-:W-:Y:S05]  /*4760*/  BSYNC.RECONVERGENT B2 ;  /* 0x0000000000027941 */ /* 0x000fea0003800200 */
.L_x_20510:
[----:B-----5:R-:W-:Y:S02]  /*4770*/  HMUL2.BF16_V2 R26, R27, R26 ;  /* 0x0000001a1b1a7232 */ /* 0x020fe40000200000 */
[----:B------:R-:W-:Y:S02]  /*4780*/  HFMA2.BF16_V2 R19, R14, R19, -RZ ;  /* 0x000000130e137231 */ /* 0x000fe400003000ff */
[----:B------:R-:W-:Y:S02]  /*4790*/  HMUL2.BF16_V2 R17, R16, R17 ;  /* 0x0000001110117232 */ /* 0x000fe40000200000 */
[----:B------:R-:W-:Y:S01]  /*47a0*/  HFMA2.BF16_V2 R15, R18, R15, -RZ ;  /* 0x0000000f120f7231 */ /* 0x000fe200003000ff */
[----:B------:R-:W-:Y:S02]  /*47b0*/  ISETP.GT.U32.AND P1, PT, R7, 0xf, PT ;  /* 0x0000000f0700780c */ /* 0x000fe40003f24070 */
        /* <DEDUP_REMOVED lines=27> */
[C---:B0123--:R-:W-:Y:S01]  /*4970*/  VIADD R12, R10.reuse, 0xfffffffe ;  /* 0xfffffffe0a0c7836 */ /* 0x04ffe20000000000 */
[C---:B------:R-:W-:Y:S02]  /*4980*/  IADD3 R13, PT, PT, R10.reuse, -0x1, RZ ;  /* 0xffffffff0a0d7810 */ /* 0x040fe40007ffe0ff */
[----:B------:R-:W-:Y:S02]  /*4990*/  ISETP.GE.AND P3, PT, R10, UR23, PT ;  /* 0x000000170a007c0c */ /* 0x000fe4000bf66270 */
[----:B------:R-:W-:Y:S02]  /*49a0*/  ISETP.GE.AND P2, PT, R13, UR23, PT ;  /* 0x000000170d007c0c */ /* 0x000fe4000bf46270 */
[----:B------:R-:W-:Y:S02]  /*49b0*/  ISETP.GE.AND P1, PT, R12, UR23, PT ;  /* 0x000000170c007c0c */ /* 0x000fe4000bf26270 */
[----:B-----5:R-:W-:Y:S02]  /*49c0*/  PRMT R13, R17, 0x7632, R13 ;  /* 0x00007632110d7816 */ /* 0x020fe4000000000d */
[----:B------:R-:W-:-:S02]  /*49d0*/  PRMT R12, R26, 0x7632, R12 ;  /* 0x000076321a0c7816 */ /* 0x000fc4000000000c */
[----:B------:R-:W-:Y:S02]  /*49e0*/  SEL R28, R13, RZ, !P3 ;  /* 0x000000ff0d1c7207 */ /* 0x000fe40005800000 */
[----:B------:R-:W-:Y:S01]  /*49f0*/  SEL R13, R12, RZ, !P1 ;  /* 0x000000ff0c0d7207 */ /* 0x000fe20004800000 */
[----:B------:R-:W-:Y:S01]  /*4a00*/  VIADD R12, R10, 0x1 ;  /* 0x000000010a0c7836 */ /* 0x000fe20000000000 */
[----:B------:R-:W-:Y:S02]  /*4a10*/  ISETP.GE.AND P0, PT, R25, UR23, PT ;  /* 0x0000001719007c0c */ /* 0x000fe4000bf06270 */
[----:B------:R-:W-:Y:S02]  /*4a20*/  SEL R17, R17, RZ, !P2 ;  /* 0x000000ff11117207 */ /* 0x000fe40005000000 */
[----:B------:R-:W-:Y:S02]  /*4a30*/  SEL R26, R26, RZ, !P0 ;  /* 0x000000ff1a1a7207 */ /* 0x000fe40004000000 */
[----:B------:R-:W-:-:S02]  /*4a40*/  ISETP.GE.AND P0, PT, R12, UR23, PT ;  /* 0x000000170c007c0c */ /* 0x000fc4000bf06270 */
[----:B------:R-:W-:Y:S02]  /*4a50*/  IADD3 R12, PT, PT, R10, 0x2, RZ ;  /* 0x000000020a0c7810 */ /* 0x000fe40007ffe0ff */
[----:B------:R-:W-:Y:S01]  /*4a60*/  PRMT R26, R26, 0x5410, R13 ;  /* 0x000054101a1a7816 */ /* 0x000fe2000000000d */
[----:B------:R-:W-:Y:S01]  /*4a70*/  VIADD R13, R10, 0x3 ;  /* 0x000000030a0d7836 */ /* 0x000fe20000000000 */
[----:B------:R-:W-:Y:S02]  /*4a80*/  ISETP.GE.AND P1, PT, R12, UR23, PT ;  /* 0x000000170c007c0c */ /* 0x000fe4000bf26270 */
[----:B------:R-:W-:Y:S02]  /*4a90*/  PRMT R12, R15, 0x7632, R12 ;  /* 0x000076320f0c7816 */ /* 0x000fe4000000000c */
        /* <DEDUP_REMOVED lines=11> */
.L_x_20513:
[----:B------:R-:W-:Y:S05]  /*4b50*/  BSYNC.RECONVERGENT B2 ;  /* 0x0000000000027941 */ /* 0x000fea0003800200 */
.L_x_20512:
        /* <DEDUP_REMOVED lines=25> */
.L_x_20505:
[----:B------:R-:W-:Y:S05]  /*4cf0*/  BSYNC.RECONVERGENT B0 ;  /* 0x0000000000007941 */ /* 0x000fea0003800200 */
.L_x_20504:
[C---:B012---:R-:W-:Y:S01]  /*4d00*/  VIADD R12, R9.reuse, 0x3 ;  /* 0x00000003090c7836 */ /* 0x047fe20000000000 */
        /* <DEDUP_REMOVED lines=8> */
.L_x_20503:
[----:B------:R-:W-:Y:S05]  /*4d90*/  BSYNC.RECONVERGENT B1 ;  /* 0x0000000000017941 */ /* 0x000fea0003800200 */
.L_x_20502:
[----:B------:R-:W0:Y:S01]  /*4da0*/  S2R R5, SR_TID.X ;  /* 0x0000000000057919 */ /* 0x000e220000002100 */
[----:B------:R-:W1:Y:S01]  /*4db0*/  S2UR UR5, SR_CgaCtaId ;  /* 0x00000000000579c3 */ /* 0x000e620000008800 */
[----:B------:R-:W-:Y:S01]  /*4dc0*/  UMOV UR4, 0x400 ;  /* 0x0000040000047882 */ /* 0x000fe20000000000 */
[----:B------:R-:W-:Y:S01]  /*4dd0*/  IMAD.MOV.U32 R11, RZ, RZ, R0 ;  /* 0x000000ffff0b7224 */ /* 0x000fe200078e0000 */
[----:B------:R-:W-:-:S05]  /*4de0*/  UIADD3 UR4, UPT, UPT, UR4, 0x100, URZ ;  /* 0x0000010004047890 */ /* 0x000fca000fffe0ff */
[----:B------:R-:W-:Y:S06]  /*4df0*/  BAR.SYNC.DEFER_BLOCKING 0x0 ;  /* 0x0000000000007b1d */ /* 0x000fec0000010000 */
[----:B------:R-:W-:Y:S01]  /*4e00*/  BSSY.RECONVERGENT B0, `(.L_x_20515) ;  /* 0x0000014000007945 */ /* 0x000fe20003800200 */
[----:B-1----:R-:W-:Y:S01]  /*4e10*/  ULEA UR4, UR5, UR4, 0x18 ;  /* 0x0000000405047291 */ /* 0x002fe2000f8ec0ff */
[----:B0-----:R-:W-:Y:S02]  /*4e20*/  LOP3.LUT R8, R5, 0x3c0, RZ, 0xc0, !PT ;  /* 0x000003c005087812 */ /* 0x001fe400078ec0ff */
[----:B------:R-:W-:-:S02]  /*4e30*/  SHF.R.U32.HI R6, RZ, 0x5, R5 ;  /* 0x00000005ff067819 */ /* 0x000fc40000011605 */
[----:B------:R-:W-:Y:S02]  /*4e40*/  ISETP.NE.AND P2, PT, R8, 0x40, PT ;  /* 0x000000400800780c */ /* 0x000fe40003f45270 */
[C---:B------:R-:W-:Y:S01]  /*4e50*/  LOP3.LUT R9, R5.reuse, 0x3e0, RZ, 0xc0, !PT ;  /* 0x000003e005097812 */ /* 0x040fe200078ec0ff */
[----:B------:R-:W-:Y:S01]  /*4e60*/  IMAD R0, R6, 0x70, R7 ;  /* 0x0000007006007824 */ /* 0x000fe200078e0207 */
[----:B------:R-:W-:Y:S02]  /*4e70*/  ISETP.GT.U32.AND P3, PT, R5, 0x3f, PT ;  /* 0x0000003f0500780c */ /* 0x000fe40003f64070 */
[----:B------:R-:W-:Y:S01]  /*4e80*/  ISETP.NE.AND P1, PT, R9, 0x20, PT ;  /* 0x000000200900780c */ /* 0x000fe20003f25270 */
[----:B------:R-:W-:Y:S01]  /*4e90*/  IMAD.MOV.U32 R9, RZ, RZ, R3 ;  /* 0x000000ffff097224 */ /* 0x000fe200078e0003 */
[----:B------:R-:W-:Y:S02]  /*4ea0*/  LEA R0, R0, UR4, 0x2 ;  /* 0x0000000400007c11 */ /* 0x000fe4000f8e10ff */
[----:B------:R-:W-:-:S02]  /*4eb0*/  ISETP.GT.U32.AND P0, PT, R5, 0x1f, PT ;  /* 0x0000001f0500780c */ /* 0x000fc40003f04070 */
[----:B------:R-:W-:Y:S02]  /*4ec0*/  MOV R8, R2 ;  /* 0x0000000200087202 */ /* 0x000fe40000000f00 */
[----:B------:R-:W-:Y:S01]  /*4ed0*/  MOV R6, R4 ;  /* 0x0000000400067202 */ /* 0x000fe20000000f00 */
[----:B------:R-:W-:Y:S08]  /*4ee0*/  @P2 BRA `(.L_x_20516) ;  /* 0x0000000000142947 */ /* 0x000ff00003800000 */
[----:B------:R-:W-:Y:S01]  /*4ef0*/  ISETP.GT.U32.AND P2, PT, R7, 0xf, PT ;  /* 0x0000000f0700780c */ /* 0x000fe20003f44070 */
[----:B------:R0:W-:Y:S04]  /*4f00*/  STS [R0+-0x380], R11 ;  /* 0xfffc800b00007388 */ /* 0x0001e80000000800 */
[----:B------:R0:W-:Y:S04]  /*4f10*/  STS [R0+-0x300], R8 ;  /* 0xfffd000800007388 */ /* 0x0001e80000000800 */
[----:B------:R0:W-:Y:S04]  /*4f20*/  STS [R0+-0x280], R9 ;  /* 0xfffd800900007388 */ /* 0x0001e80000000800 */
[----:B------:R0:W-:Y:S02]  /*4f30*/  @!P2 STS [R0+-0x200], R6 ;  /* 0xfffe00060000a388 */ /* 0x0001e40000000800 */
.L_x_20516:
[----:B------:R-:W-:Y:S05]  /*4f40*/  BSYNC.RECONVERGENT B0 ;  /* 0x0000000000007941 */ /* 0x000fea0003800200 */
.L_x_20515:
        /* <DEDUP_REMOVED lines=12> */
.L_x_20518:
[----:B------:R-:W-:Y:S05]  /*5010*/  BSYNC.RECONVERGENT B0 ;  /* 0x0000000000007941 */ /* 0x000fea0003800200 */
.L_x_20517:
        /* <DEDUP_REMOVED lines=8> */
.L_x_20520:
[----:B------:R-:W-:Y:S05]  /*50a0*/  BSYNC.RECONVERGENT B0 ;  /* 0x0000000000007941 */ /* 0x000fea0003800200 */
.L_x_20519:
        /* <DEDUP_REMOVED lines=12> */
.L_x_20522:
[----:B------:R-:W-:Y:S05]  /*5170*/  BSYNC.RECONVERGENT B0 ;  /* 0x0000000000007941 */ /* 0x000fea0003800200 */
.L_x_20521:
[----:B------:R-:W-:Y:S06]  /*5180*/  BAR.SYNC.DEFER_BLOCKING 0x0 ;  /* 0x0000000000007b1d */ /* 0x000fec0000010000 */
[----:B------:R-:W-:Y:S05]  /*5190*/  @P0 EXIT ;  /* 0x000000000000094d */ /* 0x000fea0003800000 */
[----:B------:R-:W-:Y:S01]  /*51a0*/  UIMAD UR4, UR18, UR22, UR20 ;  /* 0x00000016120472a4 */ /* 0x000fe2000f8e0214 */
[----:B------:R-:W-:Y:S01]  /*51b0*/  F2FP.BF16.F32.PACK_AB R4, RZ, R9 ;  /* 0x00000009ff04723e */ /* 0x000fe200000010ff */
[----:B------:R-:W2:Y:S01]  /*51c0*/  LDCU.64 UR6, c[0x0][0x390] ;  /* 0x00007200ff0677ac */ /* 0x000ea20008000a00 */
[----:B------:R-:W-:Y:S02]  /*51d0*/  UIMAD UR5, UR19, 0x70, URZ ;  /* 0x00000070130578a4 */ /* 0x000fe4000f8e02ff */
[----:B------:R-:W-:-:S04]  /*51e0*/  UIMAD UR4, UR4, UR21, URZ ;  /* 0x00000015040472a4 */ /* 0x000fc8000f8e02ff */
[----:B------:R-:W-:Y:S01]  /*51f0*/  UIMAD UR4, UR4, 0x70, URZ ;  /* 0x00000070040478a4 */ /* 0x000fe2000f8e02ff */
[----:B01----:R-:W-:-:S05]  /*5200*/  IMAD.U32 R0, RZ, RZ, UR5 ;  /* 0x00000005ff007e24 */ /* 0x003fca000f8e00ff */
[----:B------:R-:W-:Y:S02]  /*5210*/  IADD3 R3, P0, P1, R7, UR4, R0 ;  /* 0x0000000407037c10 */ /* 0x000fe4000f91e000 */
[----:B------:R-:W-:Y:S02]  /*5220*/  F2FP.BF16.F32.PACK_AB R0, R8, R11 ;  /* 0x0000000b0800723e */ /* 0x000fe400000010ff */
[----:B------:R-:W-:Y:S02]  /*5230*/  IADD3.X R10, PT, PT, RZ, RZ, RZ, P0, P1 ;  /* 0x000000ffff0a7210 */ /* 0x000fe400007e24ff */
[C---:B--2---:R-:W-:Y:S02]  /*5240*/  LEA R2, P0, R3.reuse, UR6, 0x1 ;  /* 0x0000000603027c11 */ /* 0x044fe4000f8008ff */
[----:B------:R-:W-:Y:S02]  /*5250*/  PRMT R5, R0, 0x7632, R5 ;  /* 0x0000763200057816 */ /* 0x000fe40000000005 */
[----:B------:R-:W-:-:S02]  /*5260*/  LEA.HI.X R3, R3, UR7, R10, 0x1, P0 ;  /* 0x0000000703037c11 */ /* 0x000fc400080f0c0a */
[----:B------:R-:W-:-:S03]  /*5270*/  ISETP.GT.U32.AND P0, PT, R7, 0xf, PT ;  /* 0x0000000f0700780c */ /* 0x000fc60003f04070 */
[----:B------:R0:W-:Y:S04]  /*5280*/  STG.E.U16 desc[UR14][R2.64], R0 ;  /* 0x0000000002007986 */ /* 0x0001e8000c10150e */
[----:B------:R0:W-:Y:S04]  /*5290*/  STG.E.U16 desc[UR14][R2.64+0x40], R5 ;  /* 0x0000400502007986 */ /* 0x0001e8000c10150e */
[----:B------:R0:W-:Y:S02]  /*52a0*/  STG.E.U16 desc[UR14][R2.64+0x80], R4 ;  /* 0x0000800402007986 */ /* 0x0001e4000c10150e */
[----:B------:R-:W-:Y:S05]  /*52b0*/  @P0 EXIT ;  /* 0x000000000000094d */ /* 0x000fea0003800000 */
[----:B0-----:R-:W-:-:S05]  /*52c0*/  F2FP.BF16.F32.PACK_AB R0, RZ, R6 ;  /* 0x00000006ff00723e */ /* 0x001fca00000010ff */
[----:B------:R-:W-:Y:S01]  /*52d0*/  STG.E.U16 desc[UR14][R2.64+0xc0], R0 ;  /* 0x0000c00002007986 */ /* 0x000fe2000c10150e */
[----:B------:R-:W-:Y:S05]  /*52e0*/  EXIT ;  /* 0x000000000000794d */ /* 0x000fea0003800000 */
.L_x_20477:
[----:B------:R-:W-:Y:S01]  /*52f0*/  HFMA2 R14, -RZ, RZ, 0, 1.1920928955078125e-07 ;  /* 0x00000002ff0e7431 */ /* 0x000fe200000001ff */
[----:B------:R-:W-:Y:S01]  /*5300*/  BSSY B2, `(.L_x_20523) ;  /* 0x0000006000027945 */ /* 0x000fe20003800000 */
[----:B------:R-:W-:Y:S01]  /*5310*/  IMAD.MOV.U32 R15, RZ, RZ, 0x1f ;  /* 0x0000001fff0f7424 */ /* 0x000fe200078e00ff */
[----:B------:R-:W-:-:S07]  /*5320*/  MOV R16, 0xffffffff ;  /* 0xffffffff00107802 */ /* 0x000fce0000000f00 */
[----:B------:R-:W-:Y:S05]  /*5330*/  WARPSYNC.COLLECTIVE R16, `(.L_x_20524) ;  /* 0x0000000010087348 */ /* 0x000fea0003c00000 */
[----:B------:R0:W1:Y:S02]  /*5340*/  SHFL.BFLY P2, R23, R17, R14, R15 ;  /* 0x0c00000e11177389 */ /* 0x000064000004000f */
[----:B01----:R-:W-:Y:S05]  /*5350*/  ENDCOLLECTIVE ;  /* 0x000000000000791b */ /* 0x003fea0003800000 */
.L_x_20524:
[----:B------:R-:W-:Y:S05]  /*5360*/  BSYNC B2 ;  /* 0x0000000000027941 */ /* 0x000fea0003800000 */
.L_x_20523:
[----:B------:R-:W-:Y:S02]  /*5370*/  IMAD.MOV.U32 R14, RZ, RZ, R23 ;  /* 0x000000ffff0e7224 */ /* 0x000fe400078e0017 */
[----:B------:R-:W-:Y:S02]  /*5380*/  HFMA2 R15, -RZ, RZ, 0, 1.847743988037109375e-06 ;  /* 0x0000001fff0f7431 */ /* 0x000fe400000001ff */
[----:B------:R-:W-:Y:S02]  /*5390*/  IMAD.MOV.U32 R16, RZ, RZ, -0x1 ;  /* 0xffffffffff107424 */ /* 0x000fe400078e00ff */
[----:B------:R-:W-:Y:S01]  /*53a0*/  FADD.FTZ R22, R17, R14 ;  /* 0x0000000e11167221 */ /* 0x000fe20000010000 */
[----:B------:R-:W-:-:S04]  /*53b0*/  IMAD.MOV.U32 R14, RZ, RZ, 0x1 ;  /* 0x00000001ff0e7424 */ /* 0x000fc800078e00ff */
[----:B------:R-:W-:-:S07]  /*53c0*/  MOV R17, R22 ;  /* 0x0000001600117202 */ /* 0x000fce0000000f00 */
[----:B------:R-:W-:Y:S05]  /*53d0*/  WARPSYNC.COLLECTIVE R16, `(.L_x_20525) ;  /* 0x0000000010087348 */ /* 0x000fea0003c00000 */
[----:B------:R0:W1:Y:S02]  /*53e0*/  SHFL.BFLY P2, R23, R17, R14, R15 ;  /* 0x0c00000e11177389 */ /* 0x000064000004000f */
[----:B01----:R-:W-:Y:S05]  /*53f0*/  ENDCOLLECTIVE ;  /* 0x000000000000791b */ /* 0x003fea0003800000 */
.L_x_20525:
[----:B------:R-:W-:Y:S05]  /*5400*/  BRA `(.L_x_20526) ;  /* 0xffffffc4005c7947 */ /* 0x000fea000383ffff */
.L_x_20479:
        /* <DEDUP_REMOVED lines=8> */
.L_x_20528:
[----:B------:R-:W-:Y:S05]  /*5490*/  BSYNC B0 ;  /* 0x0000000000007941 */ /* 0x000fea0003800000 */
.L_x_20527:
        /* <DEDUP_REMOVED lines=9> */
.L_x_20529:
[----:B------:R-:W-:Y:S02]  /*5530*/  IMAD.MOV.U32 R14, RZ, RZ, 0x4 ;  /* 0x00000004ff0e7424 */ /* 0x000fe400078e00ff */
[----:B------:R-:W-:-:S05]  /*5540*/  IMAD.MOV.U32 R4, RZ, RZ, R23 ;  /* 0x000000ffff047224 */ /* 0x000fca00078e0017 */
[----:B------:R-:W-:-:S04]  /*5550*/  FMNMX.FTZ R4, R9, R4, !PT ;  /* 0x0000000409047209 */ /* 0x000fc80007810000 */
[----:B------:R-:W-:-:S07]  /*5560*/  MOV R17, R4 ;  /* 0x0000000400117202 */ /* 0x000fce0000000f00 */
[----:B------:R-:W-:Y:S05]  /*5570*/  WARPSYNC.COLLECTIVE R16, `(.L_x_20530) ;  /* 0x0000000010087348 */ /* 0x000fea0003c00000 */
[----:B------:R0:W1:Y:S02]  /*5580*/  SHFL.BFLY P2, R23, R17, R14, R15 ;  /* 0x0c00000e11177389 */ /* 0x000064000004000f */
[----:B01----:R-:W-:Y:S05]  /*5590*/  ENDCOLLECTIVE ;  /* 0x000000000000791b */ /* 0x003fea0003800000 */
.L_x_20530:
[----:B------:R-:W-:Y:S01]  /*55a0*/  MOV R13, R23 ;  /* 0x00000017000d7202 */ /* 0x000fe20000000f00 */
[----:B------:R-:W-:Y:S06]  /*55b0*/  BRA `(.L_x_20531) ;  /* 0xffffffc4008c7947 */ /* 0x000fec000383ffff */
.L_x_20532:
        /* <DEDUP_REMOVED lines=12> */
.L_x_27535:


//--------------------- .text._ZN4vllm32paged_attention_v2_reduce_kernelI13__nv_bfloat16Li96ELi128ELi512EEEvPT_PKfS5_PKS2_PKii --------------------------
	.section	.text._ZN4vllm32paged_attention_v2_reduce_kernelI13__nv_bfloat16Li96ELi128ELi512EEEvPT_PKfS5_PKS2_PKii,"ax",@progbits
	.align	128
        .global         _ZN4vllm32paged_attention_v2_reduce_kernelI13__nv_bfloat16Li96ELi128ELi512EEEvPT_PKfS5_PKS2_PKii
        .type           _ZN4vllm32paged_attention_v2_reduce_kernelI13__nv_bfloat16Li96ELi128ELi512EEEvPT_PKfS5_PKS2_PKii,@function
        .size           _ZN4vllm32paged_attention_v2_reduce_kernelI13__nv_bfloat16Li96ELi128ELi512EEEvPT_PKfS5_PKS2_PKii,(.L_x_27536 - _ZN4vllm32paged_attention_v2_reduce_kernelI13__nv_bfloat16Li96ELi128ELi512EEEvPT_PKfS5_PKS2_PKii)
        .other          _ZN4vllm32paged_attention_v2_reduce_kernelI13__nv_bfloat16Li96ELi128ELi512EEEvPT_PKfS5_PKS2_PKii,@"STO_CUDA_ENTRY STV_DEFAULT"
_ZN4vllm32paged_attention_v2_reduce_kernelI13__nv_bfloat16Li96ELi128ELi512EEEvPT_PKfS5_PKS2_PKii:
.text._ZN4vllm32paged_attention_v2_reduce_kernelI13__nv_bfloat16Li96ELi128ELi512EEEvPT_PKfS5_PKS2_PKii:
        /* <DEDUP_REMOVED lines=73> */
.L_x_20536:
        /* <DEDUP_REMOVED lines=10> */
.L_x_20535:
[----:B------:R-:W-:Y:S05]  /*0530*/  BSYNC.RECONVERGENT B0 ;  /* 0x0000000000007941 */ /* 0x000fea0003800200 */
.L_x_20534:
        /* <DEDUP_REMOVED lines=8> */
.L_x_20537:
        /* <DEDUP_REMOVED lines=48> */
.L_x_20533:
        /* <DEDUP_REMOVED lines=61> */
.L_x_20542:
        /* <DEDUP_REMOVED lines=11> */
.L_x_20541:
[----:B------:R-:W-:Y:S05]  /*0d40*/  BSYNC.RECONVERGENT B1 ;  /* 0x0000000000017941 */ /* 0x000fea0003800200 */
.L_x_20540:
        /* <DEDUP_REMOVED lines=9> */
.L_x_20543:
        /* <DEDUP_REMOVED lines=37> */
.L_x_20539:
[----:B------:R-:W-:Y:S05]  /*1030*/  BSYNC.RECONVERGENT B0 ;  /* 0x0000000000007941 */ /* 0x000fea0003800200 */
.L_x_20538:
        /* <DEDUP_REMOVED lines=76> */
.L_x_20548:
        /* <DEDUP_REMOVED lines=18> */
.L_x_20547:
[----:B------:R-:W-:Y:S05]  /*1620*/  BSYNC.RECONVERGENT B1 ;  /* 0x0000000000017941 */ /* 0x000fea0003800200 */
.L_x_20546:
        /* <DEDUP_REMOVED lines=11> */
.L_x_20549:
        /* <DEDUP_REMOVED lines=62> */
.L_x_20545:
[----:B------:R-:W-:Y:S05]  /*1ac0*/  BSYNC.RECONVERGENT B0 ;  /* 0x0000000000007941 */ /* 0x000fea0003800200 */
.L_x_20544:
        /* <DEDUP_REMOVED lines=54> */
.L_x_20552:
        /* <DEDUP_REMOVED lines=74> */
.L_x_20551:
        /* <DEDUP_REMOVED lines=48> */
.L_x_20553:
        /* <DEDUP_REMOVED lines=28> */
.L_x_20554:
        /* <DEDUP_REMOVED lines=13> */
.L_x_20550:
        /* <DEDUP_REMOVED lines=9> */
.L_x_20555:
        /* <DEDUP_REMOVED lines=9> */
.L_x_27536:


//--------------------- .text._ZN4vllm25paged_attention_v2_kernelI13__nv_bfloat16S1_Li96ELi8ELi128ELNS_18Fp8KVCacheDataTypeE0ELb1ELi512EEEvPfS3_PT_PKS4_PKT0_SA_ifPKiSC_iPKfiiiSE_SE_iiiii --------------------------
	.section	.text._ZN4vllm25paged_attention_v2_kernelI13__nv_bfloat16S1_Li96ELi8ELi128ELNS_18Fp8KVCacheDataTypeE0ELb1ELi512EEEvPfS3_PT_PKS4_PKT0_SA_ifPKiSC_iPKfiiiSE_SE_iiiii,"ax",@progbits
	.align	128
        .global         _ZN4vllm25paged_attention_v2_kernelI13__nv_bfloat16S1_Li96ELi8ELi128ELNS_18Fp8KVCacheDataTypeE0ELb1ELi512EEEvPfS3_PT_PKS4_PKT0_SA_ifPKiSC_iPKfiiiSE_SE_iiiii
        .type           _ZN4vllm25paged_attention_v2_kernelI13__nv_bfloat16S1_Li96ELi8ELi128ELNS_18Fp8KVCacheDataTypeE0ELb1ELi512EEEvPfS3_PT_PKS4_PKT0_SA_ifPKiSC_iPKfiiiSE_SE_iiiii,@function
        .size           _ZN4vllm25paged_attention_v2_kernelI13__nv_bfloat16S1_Li96ELi8ELi128ELNS_18Fp8KVCacheDataTypeE0ELb1ELi512EEEvPfS3_PT_PKS4_PKT0_SA_ifPKiSC_iPKfiiiSE_SE_iiiii,(.L_x_27537 - _ZN4vllm25paged_attention_v2_kernelI13__nv_bfloat16S1_Li96ELi8ELi128ELNS_18Fp8KVCacheDataTypeE0ELb1ELi512EEEvPfS3_PT_PKS4_PKT0_SA_ifPKiSC_iPKfiiiSE_SE_iiiii)
        .other          _ZN4vllm25paged_attention_v2_kernelI13__nv_bfloat16S1_Li96ELi8ELi128ELNS_18Fp8KVCacheDataTypeE0ELb1ELi512EEEvPfS3_PT_PKS4_PKT0_SA_ifPKiSC_iPKfiiiSE_SE_iiiii,@"STO_CUDA_ENTRY STV_DEFAULT"
_ZN4vllm25paged_attention_v2_kernelI13__nv_bfloat16S1_Li96ELi8ELi128ELNS_18Fp8KVCacheDataTypeE0ELb1ELi512EEEvPfS3_PT_PKS4_PKT0_SA_ifPKiSC_iPKfiiiSE_SE_iiiii:
.text._ZN4vllm25paged_attention_v2_kernelI13__nv_bfloat16S1_Li96ELi8ELi128ELNS_18Fp8KVCacheDataTypeE0ELb1ELi512EEEvPfS3_PT_PKS4_PKT0_SA_ifPKiSC_iPKfiiiSE_SE_iiiii:
        /* <DEDUP_REMOVED lines=21> */
[----:B--2---:R-:W-:Y:S01]  /*0150*/  MOV R0, UR6 ;  /* 0x0000000600007c02 */ /* 0x004fe20008000f00 */
[----:B------:R-:W2:Y:S01]  /*0160*/  S2R R12, SR_CgaCtaId ;  /* 0x00000000000c7919 */ /* 0x000ea20000008800 */
[----:B------:R-:W2:Y:S02]  /*0170*/  LDCU UR29, c[0x0][0x408] ;  /* 0x00008100ff1d77ac */ /* 0x000ea40008000800 */
[----:B------:R-:W-:Y:S01]  /*0180*/  IABS R0, R0 ;  /* 0x0000000000007213 */ /* 0x000fe20000000000 */
[----:B-1----:R-:W-:Y:S01]  /*0190*/  IMAD.U32 R3, RZ, RZ, UR20 ;  /* 0x00000014ff037e24 */ /* 0x002fe2000f8e00ff */
[----:B---3--:R-:W-:-:S02]  /*01a0*/  UIMAD UR4, UR18, UR4, URZ ;  /* 0x00000004120472a4 */ /* 0x008fc4000f8e02ff */
[----:B------:R-:W-:Y:S01]  /*01b0*/  R2UR UR9, R0 ;  /* 0x00000000000972ca */ /* 0x000fe200000e0000 */
[----:B----4-:R-:W-:Y:S02]  /*01c0*/  UISETP.NE.U32.AND UP0, UPT, UR10, URZ, UPT ;  /* 0x000000ff0a00728c */ /* 0x010fe4000bf05070 */
[----:B------:R-:W-:Y:S01]  /*01d0*/  USHF.R.S32.HI UR5, URZ, 0x1f, UR4 ;  /* 0x0000001fff057899 */ /* 0x000fe20008011404 */
[----:B0-----:R-:W-:Y:S01]  /*01e0*/  ISETP.GT.U32.AND P0, PT, R5, 0x2f, PT ;  /* 0x0000002f0500780c */ /* 0x001fe20003f04070 */
[----:B------:R-:W-:Y:S01]  /*01f0*/  UISETP.NE.AND.EX UP0, UPT, UR11, URZ, UPT, UP0 ;  /* 0x000000ff0b00728c */ /* 0x000fe2000bf05300 */
[----:B------:R-:W0:Y:S01]  /*0200*/  LDCU UR13, c[0x0][0x3c8] ;  /* 0x00007900ff0d77ac */ /* 0x000e220008000800 */
[----:B------:R-:W1:Y:S06]  /*0210*/  LDCU UR16, c[0x0][0x3f8] ;  /* 0x00007f00ff1077ac */ /* 0x000e6c0008000800 */
[----:B------:R-:W3:Y:S01]  /*0220*/  I2F.RP R4, UR9 ;  /* 0x0000000900047d06 */ /* 0x000ee20008209400 */
[----:B------:R-:W4:Y:S03]  /*0230*/  LDCU UR30, c[0x0][0x3dc] ;  /* 0x00007b80ff1e77ac */ /* 0x000f260008000800 */
[----:B------:R-:W0:Y:S01]  /*0240*/  @!P0 LDC.64 R6, c[0x0][0x398] ;  /* 0x0000e600ff068b82 */ /* 0x000e220000000a00 */
[----:B------:R-:W-:Y:S01]  /*0250*/  @!P0 IMAD R3, R3, 0x60, RZ ;  /* 0x0000006003038824 */ /* 0x000fe200078e02ff */
[----:B------:R-:W0:Y:S01]  /*0260*/  LDCU UR31, c[0x0][0x3b4] ;  /* 0x00007680ff1f77ac */ /* 0x000e220008000800 */
[----:B------:R-:W-:Y:S01]  /*0270*/  @!P0 IMAD.SHL.U32 R0, R5, 0x2, RZ ;  /* 0x0000000205008824 */ /* 0x000fe200078e00ff */
[----:B------:R-:W0:Y:S04]  /*0280*/  LDCU.64 UR26, c[0x0][0x3a0] ;  /* 0x00007400ff1a77ac */ /* 0x000e280008000a00 */
[----:B------:R-:W-:-:S04]  /*0290*/  @!P0 IADD3 R0, P1, P2, R0, UR4, R3 ;  /* 0x0000000400008c10 */ /* 0x000fc8000fa3e003 */
[----:B------:R-:W-:Y:S01]  /*02a0*/  @!P0 IADD3.X R2, PT, PT, RZ, UR5, RZ, P1, P2 ;  /* 0x00000005ff028c10 */ /* 0x000fe20008fe44ff */
[----:B---3--:R-:W3:Y:S01]  /*02b0*/  MUFU.RCP R4, R4 ;  /* 0x0000000400047308 */ /* 0x008ee20000001000 */
[----:B------:R-:W1:Y:S01]  /*02c0*/  @UP0 LDCU.64 UR4, c[0x0][0x3d0] ;  /* 0x00007a00ff0407ac */ /* 0x000e620008000a00 */
[----:B0-----:R-:W-:-:S04]  /*02d0*/  @!P0 LEA R6, P1, R0, R6, 0x1 ;  /* 0x0000000600068211 */ /* 0x001fc800078208ff */
[----:B------:R-:W-:-:S05]  /*02e0*/  @!P0 LEA.HI.X R7, R0, R7, R2, 0x1, P1 ;  /* 0x0000000700078211 */ /* 0x000fca00008f0c02 */
[----:B------:R-:W4:Y:S01]  /*02f0*/  @!P0 LDG.E.CONSTANT R6, desc[UR14][R6.64] ;  /* 0x0000000e06068981 */ /* 0x000f22000c1e9900 */
[----:B---3--:R-:W-:Y:S01]  /*0300*/  IADD3 R8, PT, PT, R4, 0xffffffe, RZ ;  /* 0x0ffffffe04087810 */ /* 0x008fe20007ffe0ff */
[----:B------:R-:W0:Y:S01]  /*0310*/  LDCU UR23, c[0x0][0x370] ;  /* 0x00006e00ff1777ac */ /* 0x000e220008000800 */
[----:B------:R-:W-:Y:S01]  /*0320*/  PLOP3.LUT P1, PT, PT, PT, UP0, 0x80, 0x8 ;  /* 0x000000000008781c */ /* 0x000fe20003f2f008 */
[----:B------:R-:W-:Y:S01]  /*0330*/  HFMA2 R0, -RZ, RZ, 0, 0 ;  /* 0x00000000ff007431 */ /* 0x000fe200000001ff */
[----:B-1----:R-:W-:Y:S02]  /*0340*/  @UP0 UIMAD.WIDE.U32 UR4, UR20, 0x4, UR4 ;  /* 0x00000004140408a5 */ /* 0x002fe4000f8e0004 */
[----:B------:R-:W1:Y:S04]  /*0350*/  F2I.FTZ.U32.TRUNC.NTZ R8, R8 ;  /* 0x0000000800087305 */ /* 0x000e68000021f000 */
[----:B------:R-:W-:-:S02]  /*0360*/  IMAD.U32 R3, RZ, RZ, UR5 ;  /* 0x00000005ff037e24 */ /* 0x000fc4000f8e00ff */
[----:B------:R-:W-:Y:S01]  /*0370*/  IMAD.U32 R2, RZ, RZ, UR4 ;  /* 0x00000004ff027e24 */ /* 0x000fe2000f8e00ff */
[----:B-1----:R-:W-:Y:S02]  /*0380*/  R2UR UR5, R8 ;  /* 0x00000000080572ca */ /* 0x002fe400000e0000 */
[----:B0-----:R-:W-:Y:S01]  /*0390*/  IABS R4, UR23 ;  /* 0x0000001700047c13 */ /* 0x001fe20008000000 */
[----:B------:R-:W-:Y:S01]  /*03a0*/  UMOV UR4, URZ ;  /* 0x000000ff00047c82 */ /* 0x000fe20008000000 */
[----:B------:R0:W5:Y:S01]  /*03b0*/  @P1 LDG.E.CONSTANT R0, desc[UR14][R2.64] ;  /* 0x0000000e02001981 */ /* 0x000162000c1e9900 */
[----:B------:R-:W-:Y:S01]  /*03c0*/  UIADD3 UR10, UPT, UPT, UR21, -0x1, URZ ;  /* 0xffffffff150a7890 */ /* 0x000fe2000fffe0ff */
[----:B------:R-:W-:Y:S01]  /*03d0*/  R2UR UR8, R4 ;  /* 0x00000000040872ca */ /* 0x000fe200000e0000 */
[----:B------:R-:W-:Y:S01]  /*03e0*/  BSSY B0, `(.L_x_20556) ;  /* 0x000014f000007945 */ /* 0x000fe20003800000 */
[----:B------:R-:W-:-:S03]  /*03f0*/  MOV R13, UR19 ;  /* 0x00000013000d7c02 */ /* 0x000fc60008000f00 */
[----:B------:R-:W-:Y:S01]  /*0400*/  IMAD.U32 R11, RZ, RZ, UR10 ;  /* 0x0000000aff0b7e24 */ /* 0x000fe2000f8e00ff */
[----:B------:R-:W-:Y:S02]  /*0410*/  ULOP3.LUT UR10, UR10, UR28, URZ, 0x3c, !UPT ;  /* 0x0000001c0a0a7292 */ /* 0x000fe4000f8e3cff */
[----:B------:R-:W-:Y:S01]  /*0420*/  UIADD3 UR7, UPT, UPT, URZ, -UR5, URZ ;  /* 0x80000005ff077290 */ /* 0x000fe2000fffe0ff */
[----:B0-----:R-:W-:Y:S01]  /*0430*/  IMAD.U32 R2, RZ, RZ, UR28 ;  /* 0x0000001cff027e24 */ /* 0x001fe2000f8e00ff */
[----:B------:R-:W-:Y:S02]  /*0440*/  UISETP.GE.AND UP2, UPT, UR10, URZ, UPT ;  /* 0x000000ff0a00728c */ /* 0x000fe4000bf46270 */
[----:B------:R-:W-:Y:S02]  /*0450*/  UIMAD UR7, UR7, UR9, URZ ;  /* 0x00000009070772a4 */ /* 0x000fe4000f8e02ff */
[----:B------:R-:W-:Y:S02]  /*0460*/  IABS R2, R2 ;  /* 0x0000000200027213 */ /* 0x000fe40000000000 */
[----:B------:R-:W-:-:S02]  /*0470*/  UIMAD.WIDE.U32 UR4, UR5, UR7, UR4 ;  /* 0x00000007050472a5 */ /* 0x000fc4000f8e0004 */
[----:B------:R-:W0:Y:S02]  /*0480*/  I2F.RP R4, R2 ;  /* 0x0000000200047306 */ /* 0x000e240000209400 */
[----:B------:R-:W-:-:S04]  /*0490*/  UIMAD.WIDE.U32 UR4, UR5, UR8, URZ ;  /* 0x00000008050472a5 */ /* 0x000fc8000f8e00ff */
[----:B------:R-:W-:-:S04]  /*04a0*/  UIADD3 UR4, UPT, UPT, URZ, -UR5, URZ ;  /* 0x80000005ff047290 */ /* 0x000fc8000fffe0ff */
[----:B------:R-:W-:-:S04]  /*04b0*/  UIMAD UR4, UR9, UR4, UR8 ;  /* 0x00000004090472a4 */ /* 0x000fc8000f8e0208 */
[----:B------:R-:W-:Y:S01]  /*04c0*/  UISETP.GT.U32.AND UP1, UPT, UR9, UR4, UPT ;  /* 0x000000040900728c */ /* 0x000fe2000bf24070 */
[----:B0-----:R-:W0:Y:S10]  /*04d0*/  MUFU.RCP R4, R4 ;  /* 0x0000000400047308 */ /* 0x001e340000001000 */
[----:B------:R-:W-:-:S02]  /*04e0*/  @!UP1 UIADD3 UR4, UPT, UPT, UR4, -UR9, URZ ;  /* 0x8000000904049290 */ /* 0x000fc4000fffe0ff */
[----:B------:R-:W-:Y:S02]  /*04f0*/  @!UP1 UIADD3 UR5, UPT, UPT, UR5, 0x1, URZ ;  /* 0x0000000105059890 */ /* 0x000fe4000fffe0ff */
[----:B------:R-:W-:Y:S02]  /*0500*/  UISETP.GE.U32.AND UP0, UPT, UR4, UR9, UPT ;  /* 0x000000090400728c */ /* 0x000fe4000bf06070 */
[----:B------:R-:W-:Y:S01]  /*0510*/  ULOP3.LUT UR4, UR23, UR6, URZ, 0x3c, !UPT ;  /* 0x0000000617047292 */ /* 0x000fe2000f8e3cff */
[----:B0-----:R-:W-:-:S03]  /*0520*/  IADD3 R8, PT, PT, R4, 0xffffffe, RZ ;  /* 0x0ffffffe04087810 */ /* 0x001fc60007ffe0ff */
[----:B------:R-:W-:Y:S01]  /*0530*/  UISETP.GE.AND UP1, UPT, UR4, URZ, UPT ;  /* 0x000000ff0400728c */ /* 0x000fe2000bf26270 */
[----:B------:R0:W1:Y:S04]  /*0540*/  F2I.FTZ.U32.TRUNC.NTZ R9, R8 ;  /* 0x0000000800097305 */ /* 0x000068000021f000 */
[----:B------:R-:W-:Y:S02]  /*0550*/  @UP0 UIADD3 UR5, UPT, UPT, UR5, 0x1, URZ ;  /* 0x0000000105050890 */ /* 0x000fe4000fffe0ff */
[----:B------:R-:W-:Y:S01]  /*0560*/  UISETP.NE.AND UP0, UPT, UR6, URZ, UPT ;  /* 0x000000ff0600728c */ /* 0x000fe2000bf05270 */
[----:B0-----:R-:W-:-:S04]  /*0570*/  IMAD.MOV.U32 R8, RZ, RZ, RZ ;  /* 0x000000ffff087224 */ /* 0x001fc800078e00ff */
[----:B------:R-:W-:Y:S02]  /*0580*/  UMOV UR17, UR5 ;  /* 0x0000000500117c82 */ /* 0x000fe40008000000 */
[----:B------:R-:W-:Y:S01]  /*0590*/  @!UP1 UIADD3 UR17, UPT, UPT, URZ, -UR17, URZ ;  /* 0x80000011ff119290 */ /* 0x000fe2000fffe0ff */
[----:B------:R-:W-:Y:S01]  /*05a0*/  R2UR UR4, R8 ;  /* 0x00000000080472ca */ /* 0x000fe200000e0000 */
[C---:B-1----:R-:W-:Y:S02]  /*05b0*/  IMAD R7, R9.reuse, R2, RZ ;  /* 0x0000000209077224 */ /* 0x042fe400078e02ff */
[----:B------:R-:W-:Y:S01]  /*05c0*/  @!UP0 ULOP3.LUT UR17, URZ, UR6, URZ, 0x33, !UPT ;  /* 0x00000006ff118292 */ /* 0x000fe2000f8e33ff */
[----:B------:R-:W-:Y:S01]  /*05d0*/  R2UR UR5, R9 ;  /* 0x00000000090572ca */ /* 0x000fe200000e0000 */
[----:B--2---:R-:W-:Y:S01]  /*05e0*/  UISETP.GE.AND UP0, UPT, UR29, URZ, UPT ;  /* 0x000000ff1d00728c */ /* 0x004fe2000bf06270 */
[----:B------:R-:W-:Y:S01]  /*05f0*/  IADD3 R7, PT, PT, RZ, -R7, RZ ;  /* 0x80000007ff077210 */ /* 0x000fe20007ffe0ff */
[----:B------:R-:W-:-:S02]  /*0600*/  UISETP.NE.AND UP1, UPT, UR28, URZ, UPT ;  /* 0x000000ff1c00728c */ /* 0x000fc4000bf25270 */
[----:B------:R-:W-:-:S05]  /*0610*/  IMAD.U32 R10, RZ, RZ, UR17 ;  /* 0x00000011ff0a7e24 */ /* 0x000fca000f8e00ff */
[-C--:B------:R-:W-:Y:S02]  /*0620*/  IABS R3, R10.reuse ;  /* 0x0000000a00037213 */ /* 0x080fe40000000000 */
[----:B------:R-:W-:Y:S01]  /*0630*/  IABS R10, R10 ;  /* 0x0000000a000a7213 */ /* 0x000fe20000000000 */
[----:B------:R-:W-:Y:S01]  /*0640*/  IMAD.HI.U32 R7, R9, R7, UR4 ;  /* 0x0000000409077e27 */ /* 0x000fe2000f8e0007 */
[----:B------:R-:W-:-:S04]  /*0650*/  R2UR UR25, R3 ;  /* 0x00000000031972ca */ /* 0x000fc800000e0000 */
[----:B------:R-:W-:Y:S02]  /*0660*/  R2UR UR32, R7 ;  /* 0x00000000072072ca */ /* 0x000fe400000e0000 */
[----:B------:R-:W-:-:S07]  /*0670*/  IABS R7, UR20 ;  /* 0x0000001400077c13 */ /* 0x000fce0008000000 */
[----:B------:R-:W0:Y:S08]  /*0680*/  I2F.RP R3, UR25 ;  /* 0x0000001900037d06 */ /* 0x000e300008209400 */
[----:B0-----:R-:W0:Y:S02]  /*0690*/  MUFU.RCP R3, R3 ;  /* 0x0000000300037308 */ /* 0x001e240000001000 */
[----:B0-----:R-:W-:Y:S01]  /*06a0*/  VIADD R4, R3, 0xffffffe ;  /* 0x0ffffffe03047836 */ /* 0x001fe20000000000 */
[----:B------:R-:W-:-:S02]  /*06b0*/  IABS R3, R11 ;  /* 0x0000000b00037213 */ /* 0x000fc40000000000 */
[----:B------:R-:W-:Y:S02]  /*06c0*/  SHF.R.U32.HI R11, RZ, 0x2, R5 ;  /* 0x00000002ff0b7819 */ /* 0x000fe40000011605 */
[----:B------:R-:W-:Y:S01]  /*06d0*/  R2UR UR4, R3 ;  /* 0x00000000030472ca */ /* 0x000fe200000e0000 */
[----:B------:R-:W0:-:S12]  /*06e0*/  F2I.FTZ.U32.TRUNC.NTZ R4, R4 ;  /* 0x0000000400047305 */ /* 0x000e18000021f000 */
[----:B------:R-:W-:Y:S02]  /*06f0*/  UIMAD.WIDE.U32 UR8, UR32, UR4, URZ ;  /* 0x00000004200872a5 */ /* 0x000fe4000f8e00ff */
[----:B------:R-:W-:Y:S01]  /*0700*/  ULEA UR8, UR19, 0x40, 0x6 ;  /* 0x0000004013087891 */ /* 0x000fe2000f8e30ff */
[----:B0-----:R-:W-:Y:S02]  /*0710*/  R2UR UR5, R4 ;  /* 0x00000000040572ca */ /* 0x001fe400000e0000 */
[----:B------:R-:W-:Y:S02]  /*0720*/  IADD3 R4, PT, PT, RZ, -R10, RZ ;  /* 0x8000000aff047210 */ /* 0x000fe40007ffe0ff */
[----:B------:R-:W-:Y:S01]  /*0730*/  UMOV UR11, UR9 ;  /* 0x00000009000b7c82 */ /* 0x000fe20008000000 */
[----:B------:R-:W-:Y:S01]  /*0740*/  R2UR UR9, R7 ;  /* 0x00000000070972ca */ /* 0x000fe200000e0000 */
[----:B------:R-:W-:Y:S01]  /*0750*/  IMAD R3, RZ, RZ, -UR11 ;  /* 0x8000000bff037e24 */ /* 0x000fe2000f8e02ff */
[----:B------:R-:W-:-:S02]  /*0760*/  R2UR UR12, R4 ;  /* 0x00000000040c72ca */ /* 0x000fc400000e0000 */
[----:B------:R-:W-:Y:S01]  /*0770*/  MOV R7, 0x400 ;  /* 0x0000040000077802 */ /* 0x000fe20000000f00 */
[----:B------:R-:W-:Y:S01]  /*0780*/  IMAD R3, R2, R3, UR4 ;  /* 0x0000000402037e24 */ /* 0x000fe2000f8e0203 */
[----:B------:R-:W-:Y:S01]  /*0790*/  UMOV UR4, URZ ;  /* 0x000000ff00047c82 */ /* 0x000fe20008000000 */
[----:B------:R-:W-:Y:S01]  /*07a0*/  SHF.R.U32.HI R10, RZ, 0x5, R5 ;  /* 0x00000005ff0a7819 */ /* 0x000fe20000011605 */
[----:B------:R-:W-:Y:S01]  /*07b0*/  UIADD3 UR7, UPT, UPT, URZ, -UR5, URZ ;  /* 0x80000005ff077290 */ /* 0x000fe2000fffe0ff */
[----:B------:R-:W-:Y:S02]  /*07c0*/  LEA R4, R12, R7, 0x18 ;  /* 0x000000070c047211 */ /* 0x000fe400078ec0ff */
[----:B------:R-:W-:Y:S01]  /*07d0*/  ISETP.GT.U32.AND P1, PT, R2, R3, PT ;  /* 0x000000030200720c */ /* 0x000fe20003f24070 */
[----:B------:R-:W-:Y:S01]  /*07e0*/  UIMAD UR7, UR7, UR25, URZ ;  /* 0x00000019070772a4 */ /* 0x000fe2000f8e02ff */
[----:B------:R-:W-:-:S03]  /*07f0*/  IMAD R16, R13, 0x40, R10 ;  /* 0x000000400d107824 */ /* 0x000fc600078e020a */
[----:B------:R-:W-:Y:S02]  /*0800*/  UIMAD.WIDE.U32 UR4, UR5, UR7, UR4 ;  /* 0x00000007050472a5 */ /* 0x000fe4000f8e0004 */
[----:B------:R-:W-:Y:S02]  /*0810*/  UIADD3 UR7, UPT, UPT, UR21, 0x7, URZ ;  /* 0x0000000715077890 */ /* 0x000fe4000fffe0ff */
[----:B------:R-:W-:Y:S02]  /*0820*/  UIMAD.WIDE.U32 UR4, UR5, UR9, URZ ;  /* 0x00000009050472a5 */ /* 0x000fe4000f8e00ff */
[----:B------:R-:W-:Y:S02]  /*0830*/  USHF.R.U32.HI UR7, URZ, 0x3, UR7 ;  /* 0x00000003ff077899 */ /* 0x000fe40008011607 */
[----:B------:R-:W-:Y:S01]  /*0840*/  UIMAD UR4, UR5, UR12, UR9 ;  /* 0x0000000c050472a4 */ /* 0x000fe2000f8e0209 */
[----:B------:R-:W-:Y:S01]  /*0850*/  VOTEU.ANY UP3, P1 ;  /* 0x0000000000ff7886 */ /* 0x000fe20000860100 */
[----:B------:R-:W-:-:S02]  /*0860*/  PLOP3.LUT P1, PT, PT, PT, UP3, 0x80, 0x8 ;  /* 0x000000000008781c */ /* 0x000fc40003f2f038 */
[----:B------:R-:W-:Y:S02]  /*0870*/  UISETP.GT.U32.AND UP5, UPT, UR25, UR4, UPT ;  /* 0x000000041900728c */ /* 0x000fe4000bfa4070 */
[----:B------:R-:W-:Y:S02]  /*0880*/  UISETP.LT.U32.AND UP6, UPT, UR7, UR8, UPT ;  /* 0x000000080700728c */ /* 0x000fe4000bfc1070 */
[----:B------:R-:W-:Y:S02]  /*0890*/  UIMAD UR9, UR18, UR13, URZ ;  /* 0x0000000d120972a4 */ /* 0x000fe4000f8e02ff */
[----:B------:R-:W-:Y:S02]  /*08a0*/  USEL UR8, UR7, UR8, UP6 ;  /* 0x0000000807087287 */ /* 0x000fe4000b000000 */
[----:B------:R-:W-:Y:S02]  /*08b0*/  @!UP3 UIADD3 UR11, UPT, UPT, UR11, 0x1, URZ ;  /* 0x000000010b0bb890 */ /* 0x000fe4000fffe0ff */
[----:B------:R-:W-:-:S02]  /*08c0*/  @UP0 UIMAD UR12, UR23, UR16, UR20 ;  /* 0x00000010170c02a4 */ /* 0x000fc4000f8e0214 */
[----:B------:R-:W-:Y:S01]  /*08d0*/  @!UP5 UIADD3 UR4, UPT, UPT, UR4, -UR25, URZ ;  /* 0x800000190404d290 */ /* 0x000fe2000fffe0ff */
[----:B------:R-:W-:Y:S01]  /*08e0*/  @!P1 IMAD.IADD R3, R3, 0x1, -R2 ;  /* 0x0000000103039824 */ /* 0x000fe200078e0a02 */
[----:B------:R-:W-:Y:S02]  /*08f0*/  @!UP5 UIADD3 UR5, UPT, UPT, UR5, 0x1, URZ ;  /* 0x000000010505d890 */ /* 0x000fe4000fffe0ff */
[----:B------:R-:W-:Y:S02]  /*0900*/  UISETP.GE.U32.AND UP4, UPT, UR4, UR25, UPT ;  /* 0x000000190400728c */ /* 0x000fe4000bf86070 */
[----:B------:R-:W-:Y:S01]  /*0910*/  ISETP.GE.U32.AND P1, PT, R3, R2, PT ;  /* 0x000000020300720c */ /* 0x000fe20003f26070 */
[----:B------:R-:W-:Y:S01]  /*0920*/  ULOP3.LUT UR4, UR20, UR17, URZ, 0x3c, !UPT ;  /* 0x0000001114047292 */ /* 0x000fe2000f8e3cff */
[----:B------:R-:W-:Y:S01]  /*0930*/  LOP3.LUT R3, R5, 0x3, RZ, 0xc0, !PT ;  /* 0x0000000305037812 */ /* 0x000fe200078ec0ff */
[----:B------:R-:W-:Y:S01]  /*0940*/  @UP0 UIMAD UR12, UR12, UR29, 0x1 ;  /* 0x000000010c0c04a4 */ /* 0x000fe2000f8e021d */
[----:B------:R-:W-:Y:S01]  /*0950*/  IMAD.MOV.U32 R5, RZ, RZ, -0x800001 ;  /* 0xff7fffffff057424 */ /* 0x000fe200078e00ff */
[----:B------:R-:W-:-:S02]  /*0960*/  UISETP.GE.AND UP5, UPT, UR4, URZ, UPT ;  /* 0x000000ff0400728c */ /* 0x000fc4000bfa6270 */
[----:B------:R-:W-:Y:S02]  /*0970*/  IMAD R4, R3, 0x30, R4 ;  /* 0x0000003003047824 */ /* 0x000fe400078e0204 */
[----:B------:R-:W-:Y:S02]  /*0980*/  @UP4 UIADD3 UR5, UPT, UPT, UR5, 0x1, URZ ;  /* 0x0000000105054890 */ /* 0x000fe4000fffe0ff */
[----:B------:R-:W-:Y:S01]  /*0990*/  UISETP.NE.AND UP4, UPT, UR17, URZ, UPT ;  /* 0x000000ff1100728c */ /* 0x000fe2000bf85270 */
[----:B------:R-:W-:Y:S01]  /*09a0*/  @!P0 IMAD R9, R11, 0x4, R4 ;  /* 0x000000040b098824 */ /* 0x000fe200078e0204 */
[----:B------:R-:W-:-:S03]  /*09b0*/  VOTEU.ANY UP3, P1 ;  /* 0x0000000000ff7886 */ /* 0x000fc60000860100 */
        /* <DEDUP_REMOVED lines=10> */
[----:B----4-:R0:W-:Y:S01]  /*0a60*/  @!P0 STS [R9], R6 ;  /* 0x0000000609008388 */ /* 0x0101e20000000800 */
[----:B------:R-:W-:Y:S01]  /*0a70*/  BAR.SYNC.DEFER_BLOCKING 0x0 ;  /* 0x0000000000007b1d */ /* 0x000fe20000010000 */
[----:B------:R-:W-:Y:S02]  /*0a80*/  ISETP.GE.U32.AND P0, PT, R16, UR8, PT ;  /* 0x0000000810007c0c */ /* 0x000fe4000bf06070 */
[----:B0-----:R-:W-:-:S11]  /*0a90*/  MOV R6, R2 ;  /* 0x0000000200067202 */ /* 0x001fd60000000f00 */
[----:B------:R-:W-:Y:S05]  /*0aa0*/  @P0 BRA `(.L_x_20557) ;  /* 0x0000000c00880947 */ /* 0x000fea0003800000 */
[----:B------:R-:W-:Y:S01]  /*0ab0*/  IMAD.WIDE.U32 R8, R16, 0x4, RZ ;  /* 0x0000000410087825 */ /* 0x000fe200078e00ff */
[----:B------:R-:W0:Y:S01]  /*0ac0*/  LDCU UR4, c[0x0][0x3e0] ;  /* 0x00007c00ff0477ac */ /* 0x000e220008000800 */
[----:B------:R-:W-:Y:S02]  /*0ad0*/  IADD3 R7, PT, PT, R7, 0xe0, RZ ;  /* 0x000000e007077810 */ /* 0x000fe40007ffe0ff */
[----:B------:R-:W-:Y:S01]  /*0ae0*/  IMAD.U32 R5, RZ, RZ, UR9 ;  /* 0x00000009ff057e24 */ /* 0x000fe2000f8e00ff */
[----:B------:R-:W1:Y:S01]  /*0af0*/  LDCU.64 UR6, c[0x0][0x3b8] ;  /* 0x00007700ff0677ac */ /* 0x000e620008000a00 */
[----:B------:R-:W-:Y:S02]  /*0b00*/  IMAD.SHL.U32 R2, R11, 0x4, RZ ;  /* 0x000000040b027824 */ /* 0x000fe400078e00ff */
[----:B------:R-:W-:Y:S01]  /*0b10*/  IMAD.WIDE R8, R5, 0x4, R8 ;  /* 0x0000000405087825 */ /* 0x000fe200078e0208 */
[----:B------:R-:W2:Y:S02]  /*0b20*/  LDCU UR5, c[0x0][0x3fc] ;  /* 0x00007f80ff0577ac */ /* 0x000ea40008000800 */
[----:B------:R-:W-:-:S02]  /*0b30*/  LOP3.LUT R5, R2, 0x1c, RZ, 0xc0, !PT ;  /* 0x0000001c02057812 */ /* 0x000fc400078ec0ff */
[----:B------:R-:W-:-:S03]  /*0b40*/  LEA R2, R12, R7, 0x18 ;  /* 0x000000070c027211 */ /* 0x000fc600078ec0ff */
[C---:B------:R-:W-:Y:S01]  /*0b50*/  IMAD R5, R10.reuse, 0x20, R5 ;  /* 0x000000200a057824 */ /* 0x040fe200078e0205 */
[----:B------:R-:W-:Y:S01]  /*0b60*/  LEA R10, R10, UR24, 0x3 ;  /* 0x000000180a0a7c11 */ /* 0x000fe2000f8e18ff */
[----:B0-----:R-:W-:Y:S02]  /*0b70*/  UIMAD UR4, UR13, UR4, URZ ;  /* 0x000000040d0472a4 */ /* 0x001fe4000f8e02ff */
[----:B------:R-:W-:Y:S01]  /*0b80*/  IMAD.IADD R7, R5, 0x1, R2 ;  /* 0x0000000105077824 */ /* 0x000fe200078e0202 */
[C---:B------:R-:W-:Y:S01]  /*0b90*/  SHF.L.U32 R2, R11.reuse, 0x3, RZ ;  /* 0x000000030b027819 */ /* 0x040fe200000006ff */
[----:B------:R-:W-:Y:S01]  /*0ba0*/  IMAD.MOV.U32 R5, RZ, RZ, -0x800001 ;  /* 0xff7fffffff057424 */ /* 0x000fe200078e00ff */
[----:B-1----:R-:W-:Y:S02]  /*0bb0*/  IADD3 R12, P0, PT, R8, UR6, RZ ;  /* 0x00000006080c7c10 */ /* 0x002fe4000ff1e0ff */
[----:B------:R-:W-:Y:S02]  /*0bc0*/  LOP3.LUT R11, R11, 0x7, RZ, 0xc0, !PT ;  /* 0x000000070b0b7812 */ /* 0x000fe400078ec0ff */
[----:B------:R-:W-:Y:S01]  /*0bd0*/  LOP3.LUT R2, R2, 0x38, RZ, 0xc0, !PT ;  /* 0x0000003802027812 */ /* 0x000fe200078ec0ff */
[----:B--2---:R-:W-:Y:S01]  /*0be0*/  IMAD.U32 R20, RZ, RZ, UR5 ;  /* 0x00000005ff147e24 */ /* 0x004fe2000f8e00ff */
[----:B------:R-:W-:Y:S01]  /*0bf0*/  IADD3.X R13, PT, PT, R9, UR7, RZ, P0, !PT ;  /* 0x00000007090d7c10 */ /* 0x000fe200087fe4ff */
[----:B------:R-:W-:Y:S01]  /*0c00*/  IMAD.IADD R11, R11, 0x1, R10 ;  /* 0x000000010b0b7824 */ /* 0x000fe200078e020a */
[----:B------:R-:W-:Y:S01]  /*0c10*/  IADD3 R14, P0, PT, R2, UR4, RZ ;  /* 0x00000004020e7c10 */ /* 0x000fe2000ff1e0ff */
[----:B------:R-:W-:Y:S01]  /*0c20*/  IMAD.U32 R2, RZ, RZ, UR4 ;  /* 0x00000004ff027e24 */ /* 0x000fe2000f8e00ff */
[----:B------:R-:W-:Y:S01]  /*0c30*/  IADD3 R17, PT, PT, R10, 0x1, RZ ;  /* 0x000000010a117810 */ /* 0x000fe20007ffe0ff */
[C---:B------:R-:W-:Y:S01]  /*0c40*/  VIADD R19, R11.reuse, 0x1 ;  /* 0x000000010b137836 */ /* 0x040fe20000000000 */
[----:B------:R-:W-:-:S02]  /*0c50*/  IADD3 R18, PT, PT, R11, -UR21, RZ ;  /* 0x800000150b127c10 */ /* 0x000fc4000fffe0ff */
[----:B------:R-:W-:Y:S02]  /*0c60*/  IADD3 R20, PT, PT, -R20, UR17, RZ ;  /* 0x0000001114147c10 */ /* 0x000fe4000fffe1ff */
[----:B------:R-:W-:-:S07]  /*0c70*/  LEA.HI.X.SX32 R15, R2, RZ, 0x1, P0 ;  /* 0x000000ff020f7211 */ /* 0x000fce00000f0eff */
.L_x_20562:
        /* <DEDUP_REMOVED lines=22> */
[----:B------:R-:W-:Y:S01]  /*0de0*/  @!P2 IMAD.MOV R11, RZ, RZ, -R11 ;  /* 0x000000ffff0ba224 */ /* 0x000fe200078e0a0b */
[----:B------:R-:W-:Y:S01]  /*0df0*/  @!P1 LOP3.LUT R11, RZ, R8, RZ, 0x33, !PT ;  /* 0x00000008ff0b9212 */ /* 0x000fe200078e33ff */
[----:B------:R-:W-:Y:S01]  /*0e00*/  IMAD.MOV.U32 R8, RZ, RZ, RZ ;  /* 0x000000ffff087224 */ /* 0x000fe200078e00ff */
        /* <DEDUP_REMOVED lines=25> */
.L_x_20559:
[----:B------:R-:W2:Y:S02]  /*0fa0*/  LDG.E.CONSTANT R9, desc[UR14][R12.64] ;  /* 0x0000000e0c097981 */ /* 0x000ea4000c1e9900 */
[----:B--2---:R-:W-:-:S03]  /*0fb0*/  IMAD.WIDE R8, R9, UR30, R14 ;  /* 0x0000001e09087c25 */ /* 0x004fc6000f8e020e */
[----:B------:R-:W-:-:S04]  /*0fc0*/  LEA R8, P0, R3, R8, 0x1 ;  /* 0x0000000803087211 */ /* 0x000fc800078008ff */
[----:B------:R-:W-:Y:S02]  /*0fd0*/  IADD3.X R9, PT, PT, RZ, R9, RZ, P0, !PT ;  /* 0x00000009ff097210 */ /* 0x000fe400007fe4ff */
[----:B------:R-:W-:-:S04]  /*0fe0*/  LEA R22, P0, R8, UR26, 0x1 ;  /* 0x0000001a08167c11 */ /* 0x000fc8000f8008ff */
[----:B------:R-:W-:Y:S02]  /*0ff0*/  LEA.HI.X R23, R8, UR27, R9, 0x1, P0 ;  /* 0x0000001b08177c11 */ /* 0x000fe400080f0c09 */
[----:B------:R-:W0:Y:S04]  /*1000*/  LDS.128 R8, [R4] ;  /* 0x0000000004087984 */ /* 0x000e280000000c00 */
[----:B------:R-:W2:Y:S04]  /*1010*/  LDG.E.CONSTANT R28, desc[UR14][R22.64+0x80] ;  /* 0x0000800e161c7981 */ /* 0x000ea8000c1e9900 */
[----:B------:R-:W3:Y:S01]  /*1020*/  LDG.E.CONSTANT R27, desc[UR14][R22.64] ;  /* 0x0000000e161b7981 */ /* 0x000ee2000c1e9900 */
[----:B0-----:R-:W-:Y:S01]  /*1030*/  IMAD.U32 R21, R9, 0x10000, RZ ;  /* 0x0001000009157824 */ /* 0x001fe200078e00ff */
[----:B------:R-:W-:Y:S01]  /*1040*/  SHF.L.U32 R26, R8, 0x10, RZ ;  /* 0x00000010081a7819 */ /* 0x000fe200000006ff */
[----:B--2---:R-:W-:-:S04]  /*1050*/  IMAD.U32 R24, R28, 0x10000, RZ ;  /* 0x000100001c187824 */ /* 0x004fc800078e00ff */
[----:B------:R-:W-:Y:S01]  /*1060*/  FMUL.FTZ R25, R21, R24 ;  /* 0x0000001815197220 */ /* 0x000fe20000410000 */
[----:B---3--:R-:W-:Y:S01]  /*1070*/  IMAD.U32 R21, R27, 0x10000, RZ ;  /* 0x000100001b157824 */ /* 0x008fe200078e00ff */
[----:B------:R-:W2:Y:S03]  /*1080*/  LDG.E.CONSTANT R24, desc[UR14][R22.64+0x180] ;  /* 0x0001800e16187981 */ /* 0x000ea6000c1e9900 */
[----:B------:R-:W-:Y:S02]  /*1090*/  FFMA.FTZ R26, R26, R21, R25 ;  /* 0x000000151a1a7223 */ /* 0x000fe40000010019 */
[----:B------:R-:W3:Y:S04]  /*10a0*/  LDG.E.CONSTANT R25, desc[UR14][R22.64+0x100] ;  /* 0x0001000e16197981 */ /* 0x000ee8000c1e9900 */
[----:B------:R-:W4:Y:S01]  /*10b0*/  LDG.E.CONSTANT R21, desc[UR14][R22.64+0x200] ;  /* 0x0002000e16157981 */ /* 0x000f22000c1e9900 */
[----:B------:R-:W-:-:S02]  /*10c0*/  PRMT R9, R9, 0x7632, R9 ;  /* 0x0000763209097816 */ /* 0x000fc40000000009 */
[----:B------:R-:W-:Y:S02]  /*10d0*/  PRMT R28, R28, 0x7632, R28 ;  /* 0x000076321c1c7816 */ /* 0x000fe4000000001c */
[----:B------:R-:W-:Y:S01]  /*10e0*/  PRMT R8, R8, 0x7632, R8 ;  /* 0x0000763208087816 */ /* 0x000fe20000000008 */
[----:B------:R-:W-:Y:S01]  /*10f0*/  IMAD.U32 R9, R9, 0x10000, RZ ;  /* 0x0001000009097824 */ /* 0x000fe200078e00ff */
[----:B------:R-:W-:Y:S02]  /*1100*/  SHF.L.U32 R28, R28, 0x10, RZ ;  /* 0x000000101c1c7819 */ /* 0x000fe400000006ff */
[----:B------:R-:W-:Y:S01]  /*1110*/  PRMT R27, R27, 0x7632, R27 ;  /* 0x000076321b1b7816 */ /* 0x000fe2000000001b */
[----:B------:R-:W-:Y:S02]  /*1120*/  IMAD.U32 R8, R8, 0x10000, RZ ;  /* 0x0001000008087824 */ /* 0x000fe400078e00ff */
[----:B------:R-:W-:Y:S02]  /*1130*/  FMUL.FTZ R9, R9, R28 ;  /* 0x0000001c09097220 */ /* 0x000fe40000410000 */
[----:B------:R-:W-:-:S04]  /*1140*/  IMAD.U32 R27, R27, 0x10000, RZ ;  /* 0x000100001b1b7824 */ /* 0x000fc800078e00ff */
[----:B------:R-:W-:Y:S01]  /*1150*/  FFMA.FTZ R9, R8, R27, R9 ;  /* 0x0000001b08097223 */ /* 0x000fe20000010009 */
[C---:B------:R-:W-:Y:S02]  /*1160*/  SHF.L.U32 R27, R10.reuse, 0x10, RZ ;  /* 0x000000100a1b7819 */ /* 0x040fe400000006ff */
[----:B------:R-:W-:-:S05]  /*1170*/  PRMT R10, R10, 0x7632, R10 ;  /* 0x000076320a0a7816 */ /* 0x000fca000000000a */
[----:B------:R-:W-:Y:S02]  /*1180*/  IMAD.U32 R10, R10, 0x10000, RZ ;  /* 0x000100000a0a7824 */ /* 0x000fe400078e00ff */
[C---:B---3--:R-:W-:Y:S01]  /*1190*/  IMAD.U32 R8, R25.reuse, 0x10000, RZ ;  /* 0x0001000019087824 */ /* 0x048fe200078e00ff */
[----:B------:R-:W-:-:S04]  /*11a0*/  PRMT R25, R25, 0x7632, R25 ;  /* 0x0000763219197816 */ /* 0x000fc80000000019 */
[----:B------:R-:W-:Y:S01]  /*11b0*/  SHF.L.U32 R25, R25, 0x10, RZ ;  /* 0x0000001019197819 */ /* 0x000fe200000006ff */
[----:B------:R-:W-:Y:S01]  /*11c0*/  FFMA.FTZ R26, R27, R8, R26 ;  /* 0x000000081b1a7223 */ /* 0x000fe2000001001a */
[----:B------:R-:W-:-:S03]  /*11d0*/  PRMT R8, R11, 0x7632, R8 ;  /* 0x000076320b087816 */ /* 0x000fc60000000008 */
[----:B------:R-:W-:Y:S01]  /*11e0*/  FFMA.FTZ R9, R10, R25, R9 ;  /* 0x000000190a097223 */ /* 0x000fe20000010009 */
[C---:B--2---:R-:W-:Y:S01]  /*11f0*/  PRMT R10, R24.reuse, 0x7632, R10 ;  /* 0x00007632180a7816 */ /* 0x044fe2000000000a */
[----:B------:R-:W-:Y:S01]  /*1200*/  IMAD.U32 R11, R11, 0x10000, RZ ;  /* 0x000100000b0b7824 */ /* 0x000fe200078e00ff */
[----:B------:R-:W-:Y:S01]  /*1210*/  SHF.L.U32 R24, R24, 0x10, RZ ;  /* 0x0000001018187819 */ /* 0x000fe200000006ff */
[----:B------:R-:W-:Y:S02]  /*1220*/  IMAD.U32 R8, R8, 0x10000, RZ ;  /* 0x0001000008087824 */ /* 0x000fe400078e00ff */
[----:B------:R-:W-:Y:S02]  /*1230*/  IMAD.U32 R10, R10, 0x10000, RZ ;  /* 0x000100000a0a7824 */ /* 0x000fe400078e00ff */
[----:B------:R-:W-:Y:S02]  /*1240*/  FFMA.FTZ R24, R11, R24, R26 ;  /* 0x000000180b187223 */ /* 0x000fe4000001001a */
[----:B------:R-:W-:-:S02]  /*1250*/  FFMA.FTZ R26, R8, R10, R9 ;  /* 0x0000000a081a7223 */ /* 0x000fc40000010009 */
[----:B------:R-:W0:Y:S01]  /*1260*/  LDS.128 R8, [R4+0x10] ;  /* 0x0000100004087984 */ /* 0x000e220000000c00 */
[C---:B----4-:R-:W-:Y:S02]  /*1270*/  SHF.L.U32 R27, R21.reuse, 0x10, RZ ;  /* 0x00000010151b7819 */ /* 0x050fe400000006ff */
        /* <DEDUP_REMOVED lines=8> */
[----:B------:R-:W-:-:S03]  /*1300*/  FFMA.FTZ R27, R27, R21, R26 ;  /* 0x000000151b1b7223 */ /* 0x000fc6000001001a */
[----:B------:R-:W4:Y:S04]  /*1310*/  LDG.E.CONSTANT R26, desc[UR14][R22.64+0x300] ;  /* 0x0003000e161a7981 */ /* 0x000f28000c1e9900 */
[----:B------:R-:W3:Y:S01]  /*1320*/  LDG.E.CONSTANT R21, desc[UR14][R22.64+0x400] ;  /* 0x0004000e16157981 */ /* 0x000ee2000c1e9900 */
[C---:B------:R-:W-:Y:S02]  /*1330*/  SHF.L.U32 R29, R9.reuse, 0x10, RZ ;  /* 0x00000010091d7819 */ /* 0x040fe400000006ff */
        /* <DEDUP_REMOVED lines=8> */
[----:B----4-:R-:W-:Y:S01]  /*13c0*/  IMAD.U32 R25, R26, 0x10000, RZ ;  /* 0x000100001a197824 */ /* 0x010fe200078e00ff */
[----:B------:R-:W-:Y:S02]  /*13d0*/  PRMT R10, R10, 0x7632, R10 ;  /* 0x000076320a0a7816 */ /* 0x000fe4000000000a */
[----:B------:R-:W-:Y:S01]  /*13e0*/  PRMT R26, R26, 0x7632, R26 ;  /* 0x000076321a1a7816 */ /* 0x000fe2000000001a */
[----:B------:R-:W-:Y:S01]  /*13f0*/  FFMA.FTZ R24, R9, R25, R24 ;  /* 0x0000001909187223 */ /* 0x000fe20000010018 */
[----:B------:R-:W-:-:S02]  /*1400*/  SHF.L.U32 R10, R10, 0x10, RZ ;  /* 0x000000100a0a7819 */ /* 0x000fc400000006ff */
[C---:B------:R-:W-:Y:S01]  /*1410*/  PRMT R9, R11.reuse, 0x7632, R9 ;  /* 0x000076320b097816 */ /* 0x040fe20000000009 */
[----:B------:R-:W-:Y:S01]  /*1420*/  IMAD.U32 R26, R26, 0x10000, RZ ;  /* 0x000100001a1a7824 */ /* 0x000fe200078e00ff */
[----:B---3--:R-:W-:Y:S01]  /*1430*/  PRMT R25, R8, 0x7632, R25 ;  /* 0x0000763208197816 */ /* 0x008fe20000000019 */
[----:B------:R-:W-:Y:S02]  /*1440*/  IMAD.U32 R11, R11, 0x10000, RZ ;  /* 0x000100000b0b7824 */ /* 0x000fe400078e00ff */
[----:B------:R-:W-:Y:S01]  /*1450*/  FFMA.FTZ R27, R10, R26, R27 ;  /* 0x0000001a0a1b7223 */ /* 0x000fe2000001001b */
[----:B------:R-:W-:Y:S01]  /*1460*/  SHF.L.U32 R10, R9, 0x10, RZ ;  /* 0x00000010090a7819 */ /* 0x000fe200000006ff */
[----:B------:R-:W-:Y:S02]  /*1470*/  IMAD.U32 R8, R8, 0x10000, RZ ;  /* 0x0001000008087824 */ /* 0x000fe400078e00ff */
[----:B------:R-:W-:Y:S02]  /*1480*/  IMAD.U32 R25, R25, 0x10000, RZ ;  /* 0x0001000019197824 */ /* 0x000fe400078e00ff */
[----:B------:R-:W-:-:S02]  /*1490*/  FFMA.FTZ R24, R11, R8, R24 ;  /* 0x000000080b187223 */ /* 0x000fc40000010018 */
[----:B------:R-:W-:Y:S02]  /*14a0*/  FFMA.FTZ R27, R10, R25, R27 ;  /* 0x000000190a1b7223 */ /* 0x000fe4000001001b */
[----:B------:R-:W0:Y:S01]  /*14b0*/  LDS.128 R8, [R4+0x20] ;  /* 0x0000200004087984 */ /* 0x000e220000000c00 */
[----:B------:R-:W-:Y:S01]  /*14c0*/  IMAD.U32 R26, R21, 0x10000, RZ ;  /* 0x00010000151a7824 */ /* 0x000fe200078e00ff */
[----:B0-----:R-:W-:-:S05]  /*14d0*/  SHF.L.U32 R25, R8, 0x10, RZ ;  /* 0x0000001008197819 */ /* 0x001fca00000006ff */
[----:B------:R-:W-:Y:S02]  /*14e0*/  FFMA.FTZ R25, R25, R26, R24 ;  /* 0x0000001a19197223 */ /* 0x000fe40000010018 */
[----:B------:R-:W2:Y:S01]  /*14f0*/  LDG.E.CONSTANT R24, desc[UR14][R22.64+0x480] ;  /* 0x0004800e16187981 */ /* 0x000ea2000c1e9900 */
[----:B------:R-:W-:Y:S02]  /*1500*/  PRMT R8, R8, 0x7632, R8 ;  /* 0x0000763208087816 */ /* 0x000fe40000000008 */
[----:B------:R-:W-:-:S03]  /*1510*/  PRMT R21, R21, 0x7632, R21 ;  /* 0x0000763215157816 */ /* 0x000fc60000000015 */
[----:B------:R-:W-:Y:S01]  /*1520*/  IMAD.U32 R8, R8, 0x10000, RZ ;  /* 0x0001000008087824 */ /* 0x000fe200078e00ff */
[----:B------:R-:W-:-:S05]  /*1530*/  SHF.L.U32 R21, R21, 0x10, RZ ;  /* 0x0000001015157819 */ /* 0x000fca00000006ff */
[----:B------:R-:W-:Y:S01]  /*1540*/  FFMA.FTZ R27, R8, R21, R27 ;  /* 0x00000015081b7223 */ /* 0x000fe2000001001b */
[----:B------:R-:W-:Y:S02]  /*1550*/  IMAD.U32 R8, R9, 0x10000, RZ ;  /* 0x0001000009087824 */ /* 0x000fe400078e00ff */
[----:B--2---:R-:W-:-:S04]  /*1560*/  IMAD.U32 R21, R24, 0x10000, RZ ;  /* 0x0001000018157824 */ /* 0x004fc800078e00ff */
[----:B------:R-:W-:Y:S02]  /*1570*/  FFMA.FTZ R25, R8, R21, R25 ;  /* 0x0000001508197223 */ /* 0x000fe40000010019 */
[----:B------:R-:W2:Y:S04]  /*1580*/  LDG.E.CONSTANT R8, desc[UR14][R22.64+0x500] ;  /* 0x0005000e16087981 */ /* 0x000ea8000c1e9900 */
[----:B------:R-:W3:Y:S01]  /*1590*/  LDG.E.CONSTANT R21, desc[UR14][R22.64+0x580] ;  /* 0x0005800e16157981 */ /* 0x000ee2000c1e9900 */
[----:B------:R-:W-:Y:S02]  /*15a0*/  PRMT R9, R9, 0x7632, R9 ;  /* 0x0000763209097816 */ /* 0x000fe40000000009 */
[----:B------:R-:W-:Y:S02]  /*15b0*/  PRMT R26, R24, 0x7632, R26 ;  /* 0x00007632181a7816 */ /* 0x000fe4000000001a */
[----:B------:R-:W-:-:S03]  /*15c0*/  SHF.L.U32 R24, R9, 0x10, RZ ;  /* 0x0000001009187819 */ /* 0x000fc600000006ff */
[----:B------:R-:W-:-:S04]  /*15d0*/  IMAD.U32 R26, R26, 0x10000, RZ ;  /* 0x000100001a1a7824 */ /* 0x000fc800078e00ff */
[----:B------:R-:W-:Y:S01]  /*15e0*/  FFMA.FTZ R27, R24, R26, R27 ;  /* 0x0000001a181b7223 */ /* 0x000fe2000001001b */
[C---:B------:R-:W-:Y:S01]  /*15f0*/  IMAD.U32 R24, R10.reuse, 0x10000, RZ ;  /* 0x000100000a187824 */ /* 0x040fe200078e00ff */
[----:B------:R-:W-:-:S05]  /*1600*/  PRMT R10, R10, 0x7632, R10 ;  /* 0x000076320a0a7816 */ /* 0x000fca000000000a */
[----:B------:R-:W-:Y:S01]  /*1610*/  IMAD.U32 R10, R10, 0x10000, RZ ;  /* 0x000100000a0a7824 */ /* 0x000fe200078e00ff */
[----:B------:R-:W-:Y:S01]  /*1620*/  UMOV UR4, 0xffffffff ;  /* 0xffffffff00047882 */ /* 0x000fe20000000000 */
[----:B------:R-:W-:Y:S02]  /*1630*/  ISETP.NE.AND P0, PT, R3, RZ, PT ;  /* 0x000000ff0300720c */ /* 0x000fe40003f05270 */
[----:B-----5:R-:W-:Y:S02]  /*1640*/  FSETP.NEU.FTZ.AND P1, PT, R0, RZ, PT ;  /* 0x000000ff0000720b */ /* 0x020fe40003f3d000 */
[----:B--2---:R-:W-:-:S05]  /*1650*/  SHF.L.U32 R9, R8, 0x10, RZ ;  /* 0x0000001008097819 */ /* 0x004fca00000006ff */
[----:B------:R-:W-:Y:S01]  /*1660*/  FFMA.FTZ R25, R24, R9, R25 ;  /* 0x0000000918197223 */ /* 0x000fe20000010019 */
[----:B------:R-:W-:Y:S01]  /*1670*/  PRMT R9, R8, 0x7632, R9 ;  /* 0x0000763208097816 */ /* 0x000fe20000000009 */
[C---:B------:R-:W-:Y:S01]  /*1680*/  IMAD.U32 R8, R11.reuse, 0x10000, RZ ;  /* 0x000100000b087824 */ /* 0x040fe200078e00ff */
[----:B------:R-:W-:Y:S02]  /*1690*/  PRMT R24, R11, 0x7632, R24 ;  /* 0x000076320b187816 */ /* 0x000fe40000000018 */
[----:B---3--:R-:W-:Y:S02]  /*16a0*/  PRMT R11, R21, 0x7632, R11 ;  /* 0x00007632150b7816 */ /* 0x008fe4000000000b */
[----:B------:R-:W-:Y:S01]  /*16b0*/  SHF.L.U32 R9, R9, 0x10, RZ ;  /* 0x0000001009097819 */ /* 0x000fe200000006ff */
[----:B------:R-:W-:Y:S01]  /*16c0*/  IMAD.U32 R21, R21, 0x10000, RZ ;  /* 0x0001000015157824 */ /* 0x000fe200078e00ff */
[----:B------:R-:W-:Y:S01]  /*16d0*/  SHF.L.U32 R11, R11, 0x10, RZ ;  /* 0x000000100b0b7819 */ /* 0x000fe200000006ff */
[----:B------:R-:W-:-:S02]  /*16e0*/  IMAD.U32 R24, R24, 0x10000, RZ ;  /* 0x0001000018187824 */ /* 0x000fc400078e00ff */
        /* <DEDUP_REMOVED lines=8> */
.L_x_20600:
        /* <DEDUP_REMOVED lines=12> */
.L_x_20560:
[----:B------:R-:W-:Y:S05]  /*1830*/  BSYNC B1 ;  /* 0x0000000000017941 */ /* 0x000fea0003800000 */
.L_x_20558:
        /* <DEDUP_REMOVED lines=9> */
.L_x_20557:
[----:B------:R-:W-:Y:S05]  /*18d0*/  BSYNC B0 ;  /* 0x0000000000007941 */ /* 0x000fea0003800000 */
.L_x_20556:
        /* <DEDUP_REMOVED lines=9> */
[----:B-1----:R-:W-:Y:S02]  /*1970*/  SHF.R.U32.HI R8, RZ, 0x5, R3 ;  /* 0x00000005ff087819 */ /* 0x002fe40000011603 */
[----:B-----5:R-:W-:Y:S01]  /*1980*/  LOP3.LUT R0, R3, 0x1f, RZ, 0xc0, !PT ;  /* 0x0000001f03007812 */ /* 0x020fe200078ec0ff */
[----:B------:R-:W-:Y:S06]  /*1990*/  BRA.DIV UR4, `(.L_x_20563) ;  /* 0x0000003204b47947 */ /* 0x000fec000b800000 */
[----:B------:R-:W1:Y:S02]  /*19a0*/  SHFL.BFLY PT, R10, R5, 0x10, 0x1f ;  /* 0x0e001f00050a7f89 */ /* 0x000e6400000e0000 */
[----:B-1----:R-:W-:-:S05]  /*19b0*/  FMNMX.FTZ R12, R10, R5, !PT ;  /* 0x000000050a0c7209 */ /* 0x002fca0007810000 */
[----:B------:R-:W1:Y:S02]  /*19c0*/  SHFL.BFLY PT, R13, R12, 0x8, 0x1f ;  /* 0x0d001f000c0d7f89 */ /* 0x000e6400000e0000 */
[----:B-1----:R-:W-:-:S05]  /*19d0*/  FMNMX.FTZ R13, R12, R13, !PT ;  /* 0x0000000d0c0d7209 */ /* 0x002fca0007810000 */
[----:B------:R1:W2:Y:S02]  /*19e0*/  SHFL.BFLY PT, R14, R13, 0x4, 0x1f ;  /* 0x0c801f000d0e7f89 */ /* 0x0002a400000e0000 */
.L_x_20605:
[----:B------:R-:W3:Y:S01]  /*19f0*/  S2R R9, SR_CgaCtaId ;  /* 0x0000000000097919 */ /* 0x000ee20000008800 */
[----:B------:R-:W-:Y:S01]  /*1a00*/  MOV R10, 0x400 ;  /* 0x00000400000a7802 */ /* 0x000fe20000000f00 */
[----:B------:R-:W-:Y:S05]  /*1a10*/  WARPSYNC.ALL ;  /* 0x0000000000007948 */ /* 0x000fea0003800000 */
[----:B------:R-:W-:Y:S01]  /*1a20*/  VIADD R12, R10, 0xc0 ;  /* 0x000000c00a0c7836 */ /* 0x000fe20000000000 */
[----:B------:R-:W-:Y:S02]  /*1a30*/  ISETP.NE.AND P3, PT, R0, RZ, PT ;  /* 0x000000ff0000720c */ /* 0x000fe40003f65270 */
[----:B--2---:R-:W-:-:S02]  /*1a40*/  FMNMX.FTZ R14, R13, R14, !PT ;  /* 0x0000000e0d0e7209 */ /* 0x004fc40007810000 */
[----:B---3--:R-:W-:-:S04]  /*1a50*/  LEA R11, R9, R12, 0x18 ;  /* 0x0000000c090b7211 */ /* 0x008fc800078ec0ff */
[----:B------:R-:W-:-:S05]  /*1a60*/  LEA R5, R8, R11, 0x2 ;  /* 0x0000000b08057211 */ /* 0x000fca00078e10ff */
[----:B------:R-:W-:Y:S01]  /*1a70*/  @!P3 STS [R5], R14 ;  /* 0x0000000e0500b388 */ /* 0x000fe20000000800 */
[----:B------:R-:W-:Y:S01]  /*1a80*/  BAR.SYNC.DEFER_BLOCKING 0x0 ;  /* 0x0000000000007b1d */ /* 0x000fe20000010000 */
[C---:B------:R-:W-:Y:S01]  /*1a90*/  ISETP.GT.U32.AND P2, PT, R0.reuse, 0x3, PT ;  /* 0x000000030000780c */ /* 0x040fe20003f44070 */
[----:B------:R-:W-:Y:S01]  /*1aa0*/  IMAD.MOV.U32 R12, RZ, RZ, -0x800001 ;  /* 0xff7fffffff0c7424 */ /* 0x000fe200078e00ff */
        /* <DEDUP_REMOVED lines=30> */
.L_x_20568:
        /* <DEDUP_REMOVED lines=11> */
.L_x_20567:
[----:B------:R-:W-:Y:S05]  /*1d40*/  BSYNC.RECONVERGENT B1 ;  /* 0x0000000000017941 */ /* 0x000fea0003800200 */
.L_x_20566:
        /* <DEDUP_REMOVED lines=12> */
.L_x_20571:
[----:B------:R-:W1:Y:S01]  /*1e10*/  LDS R17, [R13+-0x400] ;  /* 0xfffc00000d117984 */ /* 0x000e620000000800 */
[----:B------:R-:W-:-:S03]  /*1e20*/  IADD3 R15, PT, PT, R15, 0x800, RZ ;  /* 0x000008000f0f7810 */ /* 0x000fc60007ffe0ff */
[----:B------:R-:W2:Y:S01]  /*1e30*/  LDS R18, [R13+-0x200] ;  /* 0xfffe00000d127984 */ /* 0x000ea20000000800 */
[----:B------:R-:W-:-:S03]  /*1e40*/  ISETP.GE.AND P4, PT, R15, R12, PT ;  /* 0x0000000c0f00720c */ /* 0x000fc60003f86270 */
[----:B------:R-:W3:Y:S04]  /*1e50*/  LDS R19, [R13] ;  /* 0x000000000d137984 */ /* 0x000ee80000000800 */
[----:B------:R-:W4:Y:S04]  /*1e60*/  LDS R20, [R13+0x200] ;  /* 0x000200000d147984 */ /* 0x000f280000000800 */
[----:B------:R-:W5:Y:S04]  /*1e70*/  LDS R16, [R13+0x400] ;  /* 0x000400000d107984 */ /* 0x000f680000000800 */
[----:B0-----:R-:W0:Y:S01]  /*1e80*/  LDS R21, [R13+0x600] ;  /* 0x000600000d157984 */ /* 0x001e220000000800 */
        /* <DEDUP_REMOVED lines=11> */
[----:B------:R-:W-:Y:S01]  /*1f40*/  FMUL.FTZ R22, R20, 1.4426950216293334961 ;  /* 0x3fb8aa3b14167820 */ /* 0x000fe20000410000 */
[----:B------:R-:W4:Y:S01]  /*1f50*/  MUFU.EX2 R28, R28 ;  /* 0x0000001c001c7308 */ /* 0x000f220000000800 */
[----:B------:R-:W5:Y:S01]  /*1f60*/  LDS R16, [R13+0x800] ;  /* 0x000800000d107984 */ /* 0x000f620000000800 */
[----:B------:R-:W-:Y:S01]  /*1f70*/  FMUL.FTZ R26, R17, 1.4426950216293334961 ;  /* 0x3fb8aa3b111a7820 */ /* 0x000fe20000410000 */
[----:B0-----:R-:W-:-:S02]  /*1f80*/  FADD.FTZ R27, R21, -UR16 ;  /* 0x80000010151b7e21 */ /* 0x001fc40008010000 */
[----:B------:R-:W0:Y:S01]  /*1f90*/  MUFU.EX2 R22, R22 ;  /* 0x0000001600167308 */ /* 0x000e220000000800 */
[----:B-1----:R-:W-:Y:S01]  /*1fa0*/  FADD.FTZ R25, R23, R14 ;  /* 0x0000000e17197221 */ /* 0x002fe20000010000 */
[----:B------:R-:W1:Y:S01]  /*1fb0*/  LDS R17, [R13+0xa00] ;  /* 0x000a00000d117984 */ /* 0x000e620000000800 */
[----:B------:R-:W-:Y:S01]  /*1fc0*/  FMUL.FTZ R29, R27, 1.4426950216293334961 ;  /* 0x3fb8aa3b1b1d7820 */ /* 0x000fe20000410000 */
[----:B------:R-:W0:Y:S01]  /*1fd0*/  MUFU.EX2 R26, R26 ;  /* 0x0000001a001a7308 */ /* 0x000e220000000800 */
[----:B--2---:R-:W-:Y:S01]  /*1fe0*/  FADD.FTZ R25, R25, R24 ;  /* 0x0000001819197221 */ /* 0x004fe20000010000 */
[----:B------:R-:W2:Y:S03]  /*1ff0*/  LDS R20, [R13+0xe00] ;  /* 0x000e00000d147984 */ /* 0x000ea60000000800 */
[----:B----4-:R-:W-:Y:S01]  /*2000*/  FADD.FTZ R25, R25, R28 ;  /* 0x0000001c19197221 */ /* 0x010fe20000010000 */
[----:B------:R-:W-:Y:S03]  /*2010*/  LDS R18, [R13+0x1000] ;  /* 0x001000000d127984 */ /* 0x000fe60000000800 */
[----:B0-----:R-:W-:Y:S01]  /*2020*/  FADD.FTZ R25, R25, R22 ;  /* 0x0000001619197221 */ /* 0x001fe20000010000 */
[----:B------:R-:W-:Y:S03]  /*2030*/  LDS R14, [R13+0x1200] ;  /* 0x001200000d0e7984 */ /* 0x000fe60000000800 */
[----:B------:R-:W-:Y:S01]  /*2040*/  FADD.FTZ R27, R25, R26 ;  /* 0x0000001a191b7221 */ /* 0x000fe20000010000 */
[----:B------:R-:W0:Y:S04]  /*2050*/  LDS R21, [R13+0x1400] ;  /* 0x001400000d157984 */ /* 0x000e280000000800 */
[----:B------:R-:W4:Y:S04]  /*2060*/  LDS R25, [R13+0x1600] ;  /* 0x001600000d197984 */ /* 0x000f280000000800 */
[----:B------:R-:W-:Y:S04]  /*2070*/  STS [R13+-0x200], R24 ;  /* 0xfffe00180d007388 */ /* 0x000fe80000000800 */
[----:B------:R-:W4:Y:S01]  /*2080*/  LDS R24, [R13+0x1800] ;  /* 0x001800000d187984 */ /* 0x000f220000000800 */
[----:B---3--:R-:W-:-:S03]  /*2090*/  FADD.FTZ R19, R19, -UR16 ;  /* 0x8000001013137e21 */ /* 0x008fc60008010000 */
[----:B------:R-:W-:Y:S01]  /*20a0*/  STS [R13+-0x400], R23 ;  /* 0xfffc00170d007388 */ /* 0x000fe20000000800 */
[----:B-----5:R-:W-:Y:S01]  /*20b0*/  FADD.FTZ R16, R16, -UR16 ;  /* 0x8000001010107e21 */ /* 0x020fe20008010000 */
[----:B------:R-:W-:Y:S02]  /*20c0*/  FMUL.FTZ R19, R19, 1.4426950216293334961 ;  /* 0x3fb8aa3b13137820 */ /* 0x000fe40000410000 */
[----:B------:R-:W3:Y:S01]  /*20d0*/  LDS R23, [R13+0x1a00] ;  /* 0x001a00000d177984 */ /* 0x000ee20000000800 */
[----:B------:R-:W-:Y:S01]  /*20e0*/  FMUL.FTZ R16, R16, 1.4426950216293334961 ;  /* 0x3fb8aa3b10107820 */ /* 0x000fe20000410000 */
[----:B-1----:R-:W-:Y:S02]  /*20f0*/  FADD.FTZ R17, R17, -UR16 ;  /* 0x8000001011117e21 */ /* 0x002fe40008010000 */
[----:B------:R1:W-:Y:S02]  /*2100*/  STS [R13], R28 ;  /* 0x0000001c0d007388 */ /* 0x0003e40000000800 */
[----:B------:R-:W-:Y:S01]  /*2110*/  FMUL.FTZ R17, R17, 1.4426950216293334961 ;  /* 0x3fb8aa3b11117820 */ /* 0x000fe20000410000 */
[----:B------:R-:W5:Y:S01]  /*2120*/  MUFU.EX2 R16, R16 ;  /* 0x0000001000107308 */ /* 0x000f620000000800 */
[----:B------:R2:W-:Y:S04]  /*2130*/  STS [R13+0x400], R26 ;  /* 0x0004001a0d007388 */ /* 0x0005e80000000800 */
[----:B------:R5:W-:Y:S01]  /*2140*/  STS [R13+0x200], R22 ;  /* 0x000200160d007388 */ /* 0x000be20000000800 */
[----:B-1----:R1:W4:Y:S01]  /*2150*/  MUFU.EX2 R28, R29 ;  /* 0x0000001d001c7308 */ /* 0x0023220000000800 */
[----:B--2---:R-:W-:Y:S01]  /*2160*/  FADD.FTZ R26, R20, -UR16 ;  /* 0x80000010141a7e21 */ /* 0x004fe20008010000 */
[----:B0-----:R-:W-:-:S02]  /*2170*/  FADD.FTZ R21, R21, -UR16 ;  /* 0x8000001015157e21 */ /* 0x001fc40008010000 */
[----:B------:R-:W0:Y:S01]  /*2180*/  MUFU.EX2 R20, R17 ;  /* 0x0000001100147308 */ /* 0x000e220000000800 */
[----:B-----5:R-:W-:Y:S01]  /*2190*/  STS [R13+0x800], R16 ;  /* 0x000800100d007388 */ /* 0x020fe20000000800 */
[----:B-1----:R-:W-:-:S03]  /*21a0*/  FADD.FTZ R29, R14, -UR16 ;  /* 0x800000100e1d7e21 */ /* 0x002fc60008010000 */
[----:B----4-:R1:W-:Y:S01]  /*21b0*/  STS [R13+0x600], R28 ;  /* 0x0006001c0d007388 */ /* 0x0103e20000000800 */
        /* <DEDUP_REMOVED lines=41> */
.L_x_20570:
[----:B------:R-:W-:Y:S05]  /*2450*/  BSYNC.RECONVERGENT B1 ;  /* 0x0000000000017941 */ /* 0x000fea0003800200 */
.L_x_20569:
        /* <DEDUP_REMOVED lines=8> */
[----:B0-----:R-:W0:Y:S04]  /*24e0*/  LDS R21, [R13] ;  /* 0x000000000d157984 */ /* 0x001e280000000800 */
[----:B------:R-:W3:Y:S04]  /*24f0*/  LDS R22, [R13+0x200] ;  /* 0x000200000d167984 */ /* 0x000ee80000000800 */
        /* <DEDUP_REMOVED lines=8> */
[----:B0-----:R-:W-:-:S04]  /*2580*/  FADD.FTZ R21, R21, -UR16 ;  /* 0x8000001015157e21 */ /* 0x001fc80008010000 */
        /* <DEDUP_REMOVED lines=36> */
.L_x_20573:
[----:B------:R-:W-:Y:S05]  /*27d0*/  BSYNC.RECONVERGENT B1 ;  /* 0x0000000000017941 */ /* 0x000fea0003800200 */
.L_x_20572:
        /* <DEDUP_REMOVED lines=26> */
.L_x_20565:
[----:B------:R-:W-:Y:S05]  /*2980*/  BSYNC.RECONVERGENT B0 ;  /* 0x0000000000007941 */ /* 0x000fea0003800200 */
.L_x_20564:
        /* <DEDUP_REMOVED lines=40> */
.L_x_20578:
[----:B------:R-:W1:Y:S01]  /*2c10*/  LDS R6, [R13] ;  /* 0x000000000d067984 */ /* 0x000e620000000800 */
[----:B------:R-:W-:-:S05]  /*2c20*/  VIADD R14, R14, 0x1 ;  /* 0x000000010e0e7836 */ /* 0x000fca0000000000 */
[----:B------:R-:W-:Y:S01]  /*2c30*/  ISETP.NE.AND P0, PT, R14, RZ, PT ;  /* 0x000000ff0e00720c */ /* 0x000fe20003f05270 */
[----:B-1----:R-:W-:-:S05]  /*2c40*/  FMUL.FTZ R6, R6, R5 ;  /* 0x0000000506067220 */ /* 0x002fca0000410000 */
[----:B------:R1:W-:Y:S02]  /*2c50*/  STS [R13], R6 ;  /* 0x000000060d007388 */ /* 0x0003e40000000800 */
[----:B-1----:R-:W-:-:S05]  /*2c60*/  VIADD R13, R13, 0x200 ;  /* 0x000002000d0d7836 */ /* 0x002fca0000000000 */
[----:B------:R-:W-:Y:S05]  /*2c70*/  @P0 BRA `(.L_x_20578) ;  /* 0xfffffffc00e40947 */ /* 0x000fea000383ffff */
.L_x_20577:
[----:B------:R-:W-:Y:S05]  /*2c80*/  BSYNC.RECONVERGENT B1 ;  /* 0x0000000000017941 */ /* 0x000fea0003800200 */
.L_x_20576:
        /* <DEDUP_REMOVED lines=12> */
.L_x_20581:
        /* <DEDUP_REMOVED lines=9> */
[----:B------:R-:W-:Y:S04]  /*2de0*/  LDS R26, [R6+0xa00] ;  /* 0x000a0000061a7984 */ /* 0x000fe80000000800 */
[----:B------:R-:W-:Y:S04]  /*2df0*/  LDS R24, [R6+0xc00] ;  /* 0x000c000006187984 */ /* 0x000fe80000000800 */
[----:B------:R-:W5:Y:S01]  /*2e00*/  LDS R13, [R6+0xe00] ;  /* 0x000e0000060d7984 */ /* 0x000f620000000800 */
[----:B-1----:R-:W-:-:S03]  /*2e10*/  FMUL.FTZ R25, R15, R5 ;  /* 0x000000050f197220 */ /* 0x002fc60000410000 */
[----:B------:R-:W1:Y:S01]  /*2e20*/  LDS R28, [R6+0x1000] ;  /* 0x00100000061c7984 */ /* 0x000e620000000800 */
[----:B--2---:R-:W-:-:S03]  /*2e30*/  FMUL.FTZ R27, R17, R5 ;  /* 0x00000005111b7220 */ /* 0x004fc60000410000 */
[----:B------:R-:W2:Y:S01]  /*2e40*/  LDS R23, [R6+0x1200] ;  /* 0x0012000006177984 */ /* 0x000ea20000000800 */
[----:B---3--:R-:W-:-:S03]  /*2e50*/  FMUL.FTZ R29, R19, R5 ;  /* 0x00000005131d7220 */ /* 0x008fc60000410000 */
[----:B------:R-:W3:Y:S01]  /*2e60*/  LDS R15, [R6+0x1400] ;  /* 0x00140000060f7984 */ /* 0x000ee20000000800 */
[----:B----4-:R-:W-:-:S03]  /*2e70*/  FMUL.FTZ R18, R18, R5 ;  /* 0x0000000512127220 */ /* 0x010fc60000410000 */
[----:B0-----:R-:W0:Y:S01]  /*2e80*/  LDS R21, [R6+0x1600] ;  /* 0x0016000006157984 */ /* 0x001e220000000800 */
[----:B-----5:R-:W-:-:S03]  /*2e90*/  FMUL.FTZ R22, R22, R5 ;  /* 0x0000000516167220 */ /* 0x020fc60000410000 */
[----:B------:R-:W4:Y:S01]  /*2ea0*/  LDS R19, [R6+0x1800] ;  /* 0x0018000006137984 */ /* 0x000f220000000800 */
[----:B------:R-:W-:-:S03]  /*2eb0*/  FMUL.FTZ R20, R20, R5 ;  /* 0x0000000514147220 */ /* 0x000fc60000410000 */
[----:B------:R-:W5:Y:S04]  /*2ec0*/  LDS R17, [R6+0x1a00] ;  /* 0x001a000006117984 */ /* 0x000f680000000800 */
[----:B------:R1:W-:Y:S04]  /*2ed0*/  STS [R6+-0x400], R25 ;  /* 0xfffc001906007388 */ /* 0x0003e80000000800 */
[----:B------:R1:W-:Y:S04]  /*2ee0*/  STS [R6+-0x200], R27 ;  /* 0xfffe001b06007388 */ /* 0x0003e80000000800 */
[----:B------:R2:W-:Y:S01]  /*2ef0*/  STS [R6], R29 ;  /* 0x0000001d06007388 */ /* 0x0005e20000000800 */
[-C--:B-1----:R-:W-:Y:S01]  /*2f00*/  FMUL.FTZ R25, R16, R5.reuse ;  /* 0x0000000510197220 */ /* 0x082fe20000410000 */
[----:B------:R-:W-:-:S02]  /*2f10*/  FMUL.FTZ R13, R13, R5 ;  /* 0x000000050d0d7220 */ /* 0x000fc40000410000 */
[----:B------:R-:W-:Y:S01]  /*2f20*/  STS [R6+0x200], R18 ;  /* 0x0002001206007388 */ /* 0x000fe20000000800 */
[-C--:B------:R-:W-:Y:S01]  /*2f30*/  FMUL.FTZ R27, R26, R5.reuse ;  /* 0x000000051a1b7220 */ /* 0x080fe20000410000 */
[-C--:B------:R-:W-:Y:S02]  /*2f40*/  FMUL.FTZ R28, R28, R5.reuse ;  /* 0x000000051c1c7220 */ /* 0x080fe40000410000 */
[----:B------:R-:W-:Y:S01]  /*2f50*/  STS [R6+0x400], R22 ;  /* 0x0004001606007388 */ /* 0x000fe20000000800 */
[-C--:B--2---:R-:W-:Y:S01]  /*2f60*/  FMUL.FTZ R29, R24, R5.reuse ;  /* 0x00000005181d7220 */ /* 0x084fe20000410000 */
[-C--:B------:R-:W-:Y:S02]  /*2f70*/  FMUL.FTZ R23, R23, R5.reuse ;  /* 0x0000000517177220 */ /* 0x080fe40000410000 */
        /* <DEDUP_REMOVED lines=17> */
.L_x_20580:
[----:B------:R-:W-:Y:S05]  /*3090*/  BSYNC.RECONVERGENT B1 ;  /* 0x0000000000017941 */ /* 0x000fea0003800200 */
.L_x_20579:
        /* <DEDUP_REMOVED lines=11> */
[----:B------:R-:W5:Y:S04]  /*3150*/  LDS R24, [R6+0x600] ;  /* 0x0006000006187984 */ /* 0x000f680000000800 */
[----:B------:R-:W5:Y:S04]  /*3160*/  LDS R26, [R6+0x800] ;  /* 0x00080000061a7984 */ /* 0x000f680000000800 */
[----:B------:R-:W5:Y:S01]  /*3170*/  LDS R28, [R6+0xa00] ;  /* 0x000a0000061c7984 */ /* 0x000f620000000800 */
        /* <DEDUP_REMOVED lines=17> */
.L_x_20583:
[----:B------:R-:W-:Y:S05]  /*3290*/  BSYNC.RECONVERGENT B1 ;  /* 0x0000000000017941 */ /* 0x000fea0003800200 */
.L_x_20582:
        /* <DEDUP_REMOVED lines=14> */
.L_x_20575:
[----:B------:R-:W-:Y:S05]  /*3380*/  BSYNC.RECONVERGENT B0 ;  /* 0x0000000000007941 */ /* 0x000fea0003800200 */
.L_x_20574:
        /* <DEDUP_REMOVED lines=27> */
.L_x_20585:
[----:B-12---:R-:W-:Y:S05]  /*3540*/  BSYNC.RECONVERGENT B0 ;  /* 0x0000000000007941 */ /* 0x006fea0003800200 */
.L_x_20584:
[----:B------:R-:W-:Y:S01]  /*3550*/  BSSY.RECONVERGENT B1, `(.L_x_20586) ;  /* 0x0000124000017945 */ /* 0x000fe20003800200 */
[----:B---3--:R-:W-:Y:S01]  /*3560*/  CS2R R4, SRZ ;  /* 0x0000000000047805 */ /* 0x008fe2000001ff00 */
[----:B------:R-:W-:Y:S02]  /*3570*/  IMAD.MOV.U32 R6, RZ, RZ, RZ ;  /* 0x000000ffff067224 */ /* 0x000fe400078e00ff */
[----:B------:R-:W-:Y:S05]  /*3580*/  @P1 BRA `(.L_x_20587) ;  /* 0x0000001000801947 */ /* 0x000fea0003800000 */
[----:B------:R-:W1:Y:S01]  /*3590*/  I2F.RP R6, R2 ;  /* 0x0000000200067306 */ /* 0x000e620000209400 */
[----:B------:R-:W2:Y:S01]  /*35a0*/  LDCU UR4, c[0x0][0x3c8] ;  /* 0x00007900ff0477ac */ /* 0x000ea20008000800 */
[C---:B------:R-:W-:Y:S01]  /*35b0*/  IMAD.WIDE.U32 R12, R22.reuse, 0x4, RZ ;  /* 0x00000004160c7825 */ /* 0x040fe200078e00ff */
[----:B------:R-:W-:Y:S01]  /*35c0*/  IADD3 R20, PT, PT, R22, 0x1, RZ ;  /* 0x0000000116147810 */ /* 0x000fe20007ffe0ff */
[----:B------:R-:W3:Y:S02]  /*35d0*/  LDCU UR6, c[0x0][0x3fc] ;  /* 0x00007f80ff0677ac */ /* 0x000ee40008000800 */
[----:B------:R-:W-:Y:S02]  /*35e0*/  VIADD R4, R10, 0xe0 ;  /* 0x000000e00a047836 */ /* 0x000fe40000000000 */
[C---:B0-----:R-:W-:Y:S01]  /*35f0*/  IMAD R21, R8.reuse, 0x8, R7 ;  /* 0x0000000808157824 */ /* 0x041fe200078e0207 */
[----:B------:R-:W0:Y:S02]  /*3600*/  LDCU.64 UR10, c[0x0][0x3b8] ;  /* 0x00007700ff0a77ac */ /* 0x000e240008000a00 */
[----:B------:R-:W-:Y:S01]  /*3610*/  LEA R9, R9, R4, 0x18 ;  /* 0x0000000409097211 */ /* 0x000fe200078ec0ff */
[----:B------:R-:W-:Y:S01]  /*3620*/  IMAD.MOV.U32 R4, RZ, RZ, RZ ;  /* 0x000000ffff047224 */ /* 0x000fe200078e00ff */
[----:B------:R-:W-:Y:S01]  /*3630*/  UIADD3 UR5, UPT, UPT, UR21, 0x7, URZ ;  /* 0x0000000715057890 */ /* 0x000fe2000fffe0ff */
[----:B------:R-:W-:Y:S01]  /*3640*/  VIADD R21, R21, 0x3 ;  /* 0x0000000315157836 */ /* 0x000fe20000000000 */
[----:B-1----:R-:W1:Y:S01]  /*3650*/  MUFU.RCP R6, R6 ;  /* 0x0000000600067308 */ /* 0x002e620000001000 */
[----:B------:R-:W-:Y:S01]  /*3660*/  LEA R8, R8, R9, 0x5 ;  /* 0x0000000908087211 */ /* 0x000fe200078e28ff */
[----:B------:R-:W-:-:S02]  /*3670*/  USHF.R.U32.HI UR5, URZ, 0x3, UR5 ;  /* 0x00000003ff057899 */ /* 0x000fc40008011605 */
[----:B--2---:R-:W-:Y:S01]  /*3680*/  UIMAD UR4, UR18, UR4, URZ ;  /* 0x00000004120472a4 */ /* 0x004fe2000f8e02ff */
[----:B------:R-:W-:Y:S02]  /*3690*/  IADD3 R24, PT, PT, R8, 0x10, RZ ;  /* 0x0000001008187810 */ /* 0x000fe40007ffe0ff */
[----:B---3--:R-:W-:-:S03]  /*36a0*/  MOV R23, UR6 ;  /* 0x0000000600177c02 */ /* 0x008fc60008000f00 */
[----:B------:R-:W-:Y:S01]  /*36b0*/  IMAD.U32 R11, RZ, RZ, UR4 ;  /* 0x00000004ff0b7e24 */ /* 0x000fe2000f8e00ff */
[----:B------:R-:W-:Y:S02]  /*36c0*/  IADD3 R22, PT, PT, R22, -UR5, RZ ;  /* 0x8000000516167c10 */ /* 0x000fe4000fffe0ff */
[----:B------:R-:W-:Y:S01]  /*36d0*/  IADD3 R23, PT, PT, -R23, UR17, RZ ;  /* 0x0000001117177c10 */ /* 0x000fe2000fffe1ff */
[----:B------:R-:W-:Y:S01]  /*36e0*/  IMAD.WIDE R10, R11, 0x4, R12 ;  /* 0x000000040b0a7825 */ /* 0x000fe200078e020c */
[----:B------:R-:W2:Y:S01]  /*36f0*/  LDCU UR4, c[0x0][0x3e0] ;  /* 0x00007c00ff0477ac */ /* 0x000ea20008000800 */
[----:B-1----:R-:W-:Y:S02]  /*3700*/  IADD3 R5, PT, PT, R6, 0xffffffe, RZ ;  /* 0x0ffffffe06057810 */ /* 0x002fe40007ffe0ff */
[----:B------:R-:W-:Y:S01]  /*3710*/  IMAD.MOV.U32 R6, RZ, RZ, RZ ;  /* 0x000000ffff067224 */ /* 0x000fe200078e00ff */
[----:B0-----:R-:W-:-:S03]  /*3720*/  IADD3 R16, P0, PT, R10, UR10, RZ ;  /* 0x0000000a0a107c10 */ /* 0x001fc6000ff1e0ff */
[----:B------:R-:W0:Y:S01]  /*3730*/  F2I.FTZ.U32.TRUNC.NTZ R5, R5 ;  /* 0x0000000500057305 */ /* 0x000e22000021f000 */
[----:B------:R-:W-:Y:S01]  /*3740*/  IADD3.X R17, PT, PT, R11, UR11, RZ, P0, !PT ;  /* 0x0000000b0b117c10 */ /* 0x000fe200087fe4ff */
[----:B--2---:R-:W-:-:S04]  /*3750*/  UIMAD UR4, UR13, UR4, URZ ;  /* 0x000000040d0472a4 */ /* 0x004fc8000f8e02ff */
[----:B------:R-:W-:Y:S01]  /*3760*/  USHF.R.S32.HI UR6, URZ, 0x1f, UR4 ;  /* 0x0000001fff067899 */ /* 0x000fe20008011404 */
[----:B0-----:R-:W-:Y:S01]  /*3770*/  IADD3 R14, PT, PT, RZ, -R5, RZ ;  /* 0x80000005ff0e7210 */ /* 0x001fe20007ffe0ff */
[----:B------:R-:W-:-:S04]  /*3780*/  IMAD.U32 R18, RZ, RZ, UR4 ;  /* 0x00000004ff127e24 */ /* 0x000fc8000f8e00ff */
[----:B------:R-:W-:Y:S02]  /*3790*/  IMAD.U32 R19, RZ, RZ, UR6 ;  /* 0x00000006ff137e24 */ /* 0x000fe4000f8e00ff */
[----:B------:R-:W-:-:S04]  /*37a0*/  IMAD.MOV.U32 R13, RZ, RZ, R14 ;  /* 0x000000ffff0d7224 */ /* 0x000fc800078e000e */
[----:B------:R-:W-:-:S04]  /*37b0*/  IMAD R7, R13, R2, RZ ;  /* 0x000000020d077224 */ /* 0x000fc800078e02ff */
[----:B------:R-:W-:Y:S01]  /*37c0*/  IMAD.HI.U32 R7, R5, R7, R4 ;  /* 0x0000000705077227 */ /* 0x000fe200078e0004 */
[----:B------:R-:W-:-:S07]  /*37d0*/  CS2R R4, SRZ ;  /* 0x0000000000047805 */ /* 0x000fce000001ff00 */
.L_x_20596:
        /* <DEDUP_REMOVED lines=15> */
[----:B------:R-:W-:Y:S02]  /*38d0*/  @!P1 IADD3 R9, PT, PT, R9, -R14, RZ ;  /* 0x8000000e09099210 */ /* 0x000fe40007ffe0ff */
[----:B------:R-:W-:Y:S02]  /*38e0*/  @!P1 IADD3 R11, PT, PT, R11, 0x1, RZ ;  /* 0x000000010b0b9810 */ /* 0x000fe40007ffe0ff */
[----:B------:R-:W-:Y:S01]  /*38f0*/  ISETP.GE.U32.AND P0, PT, R9, R2, PT ;  /* 0x000000020900720c */ /* 0x000fe20003f06070 */
[----:B0-----:R-:W-:Y:S01]  /*3900*/  VIADD R14, R15, 0xffffffe ;  /* 0x0ffffffe0f0e7836 */ /* 0x001fe20000000000 */
[----:B------:R-:W-:-:S03]  /*3910*/  ISETP.NE.AND P1, PT, R8, RZ, PT ;  /* 0x000000ff0800720c */ /* 0x000fc60003f25270 */
[----:B------:R-:W0:Y:S08]  /*3920*/  F2I.FTZ.U32.TRUNC.NTZ R9, R14 ;  /* 0x0000000e00097305 */ /* 0x000e30000021f000 */
[----:B------:R-:W-:-:S04]  /*3930*/  @P0 VIADD R11, R11, 0x1 ;  /* 0x000000010b0b0836 */ /* 0x000fc80000000000 */
[----:B------:R-:W-:Y:S01]  /*3940*/  @!P2 IMAD.MOV R11, RZ, RZ, -R11 ;  /* 0x000000ffff0ba224 */ /* 0x000fe200078e0a0b */
[----:B------:R-:W-:Y:S01]  /*3950*/  @!P1 LOP3.LUT R11, RZ, R8, RZ, 0x33, !PT ;  /* 0x00000008ff0b9212 */ /* 0x000fe200078e33ff */
[----:B------:R-:W-:Y:S01]  /*3960*/  IMAD.MOV.U32 R8, RZ, RZ, RZ ;  /* 0x000000ffff087224 */ /* 0x000fe200078e00ff */
[----:B------:R-:W-:Y:S02]  /*3970*/  ISETP.NE.AND P2, PT, R13, RZ, PT ;  /* 0x000000ff0d00720c */ /* 0x000fe40003f45270 */
[----:B0-----:R-:W-:Y:S02]  /*3980*/  IADD3 R15, PT, PT, RZ, -R9, RZ ;  /* 0x80000009ff0f7210 */ /* 0x001fe40007ffe0ff */
[----:B------:R-:W-:-:S03]  /*3990*/  IADD3 R12, PT, PT, R11, UR12, RZ ;  /* 0x0000000c0b0c7c10 */ /* 0x000fc6000fffe0ff */
[----:B------:R-:W-:Y:S01]  /*39a0*/  IMAD R15, R15, R10, RZ ;  /* 0x0000000a0f0f7224 */ /* 0x000fe200078e02ff */
[----:B------:R-:W-:-:S03]  /*39b0*/  ISETP.GE.AND P1, PT, R12, RZ, PT ;  /* 0x000000ff0c00720c */ /* 0x000fc60003f26270 */
[----:B------:R-:W-:Y:S01]  /*39c0*/  IMAD.HI.U32 R8, R9, R15, R8 ;  /* 0x0000000f09087227 */ /* 0x000fe200078e0008 */
[----:B------:R-:W-:-:S05]  /*39d0*/  IABS R9, R12 ;  /* 0x0000000c00097213 */ /* 0x000fca0000000000 */
        /* <DEDUP_REMOVED lines=61> */
.L_x_20591:
[----:B------:R-:W-:Y:S05]  /*3db0*/  BSYNC.RECONVERGENT B2 ;  /* 0x0000000000027941 */ /* 0x000fea0003800200 */
.L_x_20590:
        /* <DEDUP_REMOVED lines=60> */
.L_x_20593:
[----:B------:R-:W-:Y:S05]  /*4180*/  BSYNC.RECONVERGENT B2 ;  /* 0x0000000000027941 */ /* 0x000fea0003800200 */
.L_x_20592:
        /* <DEDUP_REMOVED lines=30> */
[----:B012---:R-:W-:Y:S01]  /*4370*/  VIADD R8, R21, 0xfffffffe ;  /* 0xfffffffe15087836 */ /* 0x007fe20000000000 */
        /* <DEDUP_REMOVED lines=29> */
.L_x_20595:
[----:B------:R-:W-:Y:S05]  /*4550*/  BSYNC.RECONVERGENT B2 ;  /* 0x0000000000027941 */ /* 0x000fea0003800200 */
.L_x_20594:
[----:B-----5:R-:W-:Y:S02]  /*4560*/  HMUL2.BF16_V2 R15, R26, R15 ;  /* 0x0000000f1a0f7232 */ /* 0x020fe40000200000 */
[----:B------:R-:W-:Y:S02]  /*4570*/  HFMA2.BF16_V2 R13, R10, R13, -RZ ;  /* 0x0000000d0a0d7231 */ /* 0x000fe400003000ff */
[----:B------:R-:W-:Y:S02]  /*4580*/  HMUL2.BF16_V2 R11, R12, R11 ;  /* 0x0000000b0c0b7232 */ /* 0x000fe40000200000 */
[----:B012---:R-:W-:Y:S01]  /*4590*/  HFMA2.BF16_V2 R8, R14, R27, -RZ ;  /* 0x0000001b0e087231 */ /* 0x007fe200003000ff */
        /* <DEDUP_REMOVED lines=21> */
.L_x_20589:
[----:B------:R-:W-:Y:S05]  /*46f0*/  BSYNC.RECONVERGENT B0 ;  /* 0x0000000000007941 */ /* 0x000fea0003800200 */
.L_x_20588:
        /* <DEDUP_REMOVED lines=9> */
.L_x_20587:
[----:B------:R-:W-:Y:S05]  /*4790*/  BSYNC.RECONVERGENT B1 ;  /* 0x0000000000017941 */ /* 0x000fea0003800200 */
.L_x_20586:
[----:B------:R-:W1:Y:S08]  /*47a0*/  S2UR UR5, SR_CgaCtaId ;  /* 0x00000000000579c3 */ /* 0x000e700000008800 */
[----:B------:R-:W-:Y:S01]  /*47b0*/  BAR.SYNC.DEFER_BLOCKING 0x0 ;  /* 0x0000000000007b1d */ /* 0x000fe20000010000 */
[----:B------:R-:W-:Y:S01]  /*47c0*/  LOP3.LUT R2, R3, 0x3c0, RZ, 0xc0, !PT ;  /* 0x000003c003027812 */ /* 0x000fe200078ec0ff */
[----:B------:R-:W-:Y:S01]  /*47d0*/  IMAD.MOV.U32 R11, RZ, RZ, R4 ;  /* 0x000000ffff0b7224 */ /* 0x000fe200078e0004 */
[----:B------:R-:W-:-:S02]  /*47e0*/  SHF.R.U32.HI R7, RZ, 0x5, R3 ;  /* 0x00000005ff077819 */ /* 0x000fc40000011603 */
[----:B------:R-:W-:Y:S01]  /*47f0*/  ISETP.NE.AND P0, PT, R2, 0x40, PT ;  /* 0x000000400200780c */ /* 0x000fe20003f05270 */
[----:B------:R-:W-:Y:S01]  /*4800*/  UMOV UR4, 0x400 ;  /* 0x0000040000047882 */ /* 0x000fe20000000000 */
[----:B------:R-:W-:Y:S01]  /*4810*/  MOV R9, R5 ;  /* 0x0000000500097202 */ /* 0x000fe20000000f00 */
[----:B------:R-:W-:Y:S01]  /*4820*/  UIADD3 UR4, UPT, UPT, UR4, 0xe0, URZ ;  /* 0x000000e004047890 */ /* 0x000fe2000fffe0ff */
[----:B------:R-:W-:Y:S01]  /*4830*/  IMAD R0, R7, 0x60, R0 ;  /* 0x0000006007007824 */ /* 0x000fe200078e0200 */
[C---:B------:R-:W-:Y:S01]  /*4840*/  ISETP.GT.U32.AND P1, PT, R3.reuse, 0x3f, PT ;  /* 0x0000003f0300780c */ /* 0x040fe20003f24070 */
[----:B------:R-:W-:Y:S01]  /*4850*/  IMAD.MOV.U32 R7, RZ, RZ, R6 ;  /* 0x000000ffff077224 */ /* 0x000fe200078e0006 */
[C---:B------:R-:W-:Y:S02]  /*4860*/  LOP3.LUT R6, R3.reuse, 0x3e0, RZ, 0xc0, !PT ;  /* 0x000003e003067812 */ /* 0x040fe400078ec0ff */
[----:B------:R-:W-:Y:S01]  /*4870*/  ISETP.GT.U32.AND P2, PT, R3, 0x1f, PT ;  /* 0x0000001f0300780c */ /* 0x000fe20003f44070 */
[----:B-1----:R-:W-:-:S06]  /*4880*/  ULEA UR4, UR5, UR4, 0x18 ;  /* 0x0000000405047291 */ /* 0x002fcc000f8ec0ff */
[----:B------:R-:W-:-:S05]  /*4890*/  LEA R0, R0, UR4, 0x2 ;  /* 0x0000000400007c11 */ /* 0x000fca000f8e10ff */
[----:B------:R-:W-:Y:S04]  /*48a0*/  @!P0 STS [R0+-0x300], R11 ;  /* 0xfffd000b00008388 */ /* 0x000fe80000000800 */
[----:B------:R-:W-:Y:S04]  /*48b0*/  @!P0 STS [R0+-0x280], R9 ;  /* 0xfffd800900008388 */ /* 0x000fe80000000800 */
[----:B------:R-:W-:Y:S01]  /*48c0*/  @!P0 STS [R0+-0x200], R7 ;  /* 0xfffe000700008388 */ /* 0x000fe20000000800 */
[----:B------:R-:W-:Y:S01]  /*48d0*/  BAR.SYNC.DEFER_BLOCKING 0x0 ;  /* 0x0000000000007b1d */ /* 0x000fe20000010000 */
[----:B------:R-:W-:-:S05]  /*48e0*/  ISETP.NE.AND P0, PT, R6, 0x20, PT ;  /* 0x000000200600780c */ /* 0x000fca0003f05270 */
[----:B------:R-:W1:Y:S04]  /*48f0*/  @!P1 LDS R2, [R0] ;  /* 0x0000000000029984 */ /* 0x000e680000000800 */
[----:B------:R-:W2:Y:S04]  /*4900*/  @!P1 LDS R4, [R0+0x80] ;  /* 0x0000800000049984 */ /* 0x000ea80000000800 */
[----:B------:R-:W3:Y:S01]  /*4910*/  @!P1 LDS R5, [R0+0x100] ;  /* 0x0001000000059984 */ /* 0x000ee20000000800 */
[----:B-1----:R-:W-:Y:S01]  /*4920*/  @!P1 FADD.FTZ R11, R2, R11 ;  /* 0x0000000b020b9221 */ /* 0x002fe20000010000 */
[----:B------:R-:W-:Y:S01]  /*4930*/  BAR.SYNC.DEFER_BLOCKING 0x0 ;  /* 0x0000000000007b1d */ /* 0x000fe20000010000 */
[----:B--2---:R-:W-:Y:S01]  /*4940*/  @!P1 FADD.FTZ R9, R4, R9 ;  /* 0x0000000904099221 */ /* 0x004fe20000010000 */
[----:B---3--:R-:W-:-:S04]  /*4950*/  @!P1 FADD.FTZ R7, R5, R7 ;  /* 0x0000000705079221 */ /* 0x008fc80000010000 */
[----:B------:R1:W-:Y:S04]  /*4960*/  @!P0 STS [R0+-0x180], R11 ;  /* 0xfffe800b00008388 */ /* 0x0003e80000000800 */
[----:B------:R1:W-:Y:S04]  /*4970*/  @!P0 STS [R0+-0x100], R9 ;  /* 0xffff000900008388 */ /* 0x0003e80000000800 */
[----:B------:R1:W-:Y:S01]  /*4980*/  @!P0 STS [R0+-0x80], R7 ;  /* 0xffff800700008388 */ /* 0x0003e20000000800 */
[----:B------:R-:W-:Y:S06]  /*4990*/  BAR.SYNC.DEFER_BLOCKING 0x0 ;  /* 0x0000000000007b1d */ /* 0x000fec0000010000 */
[----:B------:R1:W2:Y:S04]  /*49a0*/  @!P2 LDS R2, [R0] ;  /* 0x000000000002a984 */ /* 0x0002a80000000800 */
[----:B------:R1:W3:Y:S04]  /*49b0*/  @!P2 LDS R4, [R0+0x80] ;  /* 0x000080000004a984 */ /* 0x0002e80000000800 */
[----:B------:R1:W4:Y:S01]  /*49c0*/  @!P2 LDS R5, [R0+0x100] ;  /* 0x000100000005a984 */ /* 0x0003220000000800 */
[----:B------:R-:W-:Y:S06]  /*49d0*/  BAR.SYNC.DEFER_BLOCKING 0x0 ;  /* 0x0000000000007b1d */ /* 0x000fec0000010000 */
[----:B------:R-:W-:Y:S05]  /*49e0*/  @P2 EXIT ;  /* 0x000000000000294d */ /* 0x000fea0003800000 */
[----:B------:R-:W-:Y:S01]  /*49f0*/  UIMAD UR5, UR18, UR23, UR20 ;  /* 0x00000017120572a4 */ /* 0x000fe2000f8e0214 */
[----:B-12---:R-:W-:Y:S01]  /*4a00*/  @!P2 FADD.FTZ R11, R2, R11 ;  /* 0x0000000b020ba221 */ /* 0x006fe20000010000 */
[----:B------:R-:W-:Y:S01]  /*4a10*/  UIMAD UR4, UR19, 0x60, URZ ;  /* 0x00000060130478a4 */ /* 0x000fe2000f8e02ff */
[----:B---3--:R-:W-:Y:S01]  /*4a20*/  @!P2 FADD.FTZ R9, R4, R9 ;  /* 0x000000090409a221 */ /* 0x008fe20000010000 */
[----:B------:R-:W-:Y:S01]  /*4a30*/  UIMAD UR5, UR5, UR22, URZ ;  /* 0x00000016050572a4 */ /* 0x000fe2000f8e02ff */
[----:B----4-:R-:W-:Y:S01]  /*4a40*/  @!P2 FADD.FTZ R7, R5, R7 ;  /* 0x000000070507a221 */ /* 0x010fe20000010000 */
[----:B------:R-:W1:Y:S02]  /*4a50*/  LDCU.64 UR6, c[0x0][0x390] ;  /* 0x00007200ff0677ac */ /* 0x000e640008000a00 */
[----:B------:R-:W-:Y:S02]  /*4a60*/  UIMAD UR5, UR5, 0x60, URZ ;  /* 0x00000060050578a4 */ /* 0x000fe4000f8e02ff */
[----:B------:R-:W-:-:S02]  /*4a70*/  F2FP.BF16.F32.PACK_AB R4, RZ, R7 ;  /* 0x00000007ff04723e */ /* 0x000fc400000010ff */
[----:B------:R-:W-:-:S06]  /*4a80*/  UIADD3 UR4, UP0, UPT, UR5, UR4, URZ ;  /* 0x0000000405047290 */ /* 0x000fcc000ff1e0ff */
[----:B------:R-:W-:Y:S01]  /*4a90*/  MOV R0, UR4 ;  /* 0x0000000400007c02 */ /* 0x000fe20008000f00 */
[----:B------:R-:W-:-:S03]  /*4aa0*/  UIADD3.X UR4, UPT, UPT, URZ, URZ, URZ, UP0, !UPT ;  /* 0x000000ffff047290 */ /* 0x000fc600087fe4ff */
[----:B------:R-:W-:Y:S02]  /*4ab0*/  LOP3.LUT R3, R0, 0x1f, R3, 0xf8, !PT ;  /* 0x0000001f00037812 */ /* 0x000fe400078ef803 */
[----:B------:R-:W-:Y:S01]  /*4ac0*/  F2FP.BF16.F32.PACK_AB R0, R9, R11 ;  /* 0x0000000b0900723e */ /* 0x000fe200000010ff */
[----:B------:R-:W-:Y:S01]  /*4ad0*/  IMAD.U32 R6, RZ, RZ, UR4 ;  /* 0x00000004ff067e24 */ /* 0x000fe2000f8e00ff */
[C---:B-1----:R-:W-:Y:S02]  /*4ae0*/  LEA R2, P0, R3.reuse, UR6, 0x1 ;  /* 0x0000000603027c11 */ /* 0x042fe4000f8008ff */
[----:B------:R-:W-:Y:S02]  /*4af0*/  PRMT R5, R0, 0x7632, R5 ;  /* 0x0000763200057816 */ /* 0x000fe40000000005 */
[----:B------:R-:W-:-:S05]  /*4b00*/  LEA.HI.X R3, R3, UR7, R6, 0x1, P0 ;  /* 0x0000000703037c11 */ /* 0x000fca00080f0c06 */
[----:B------:R-:W-:Y:S04]  /*4b10*/  STG.E.U16 desc[UR14][R2.64], R0 ;  /* 0x0000000002007986 */ /* 0x000fe8000c10150e */
[----:B------:R-:W-:Y:S04]  /*4b20*/  STG.E.U16 desc[UR14][R2.64+0x40], R5 ;  /* 0x0000400502007986 */ /* 0x000fe8000c10150e */
[----:B------:R-:W-:Y:S01]  /*4b30*/  STG.E.U16 desc[UR14][R2.64+0x80], R4 ;  /* 0x0000800402007986 */ /* 0x000fe2000c10150e */
[----:B------:R-:W-:Y:S05]  /*4b40*/  EXIT ;  /* 0x000000000000794d */ /* 0x000fea0003800000 */
.L_x_20561:
        /* <DEDUP_REMOVED lines=8> */
.L_x_20598:
[----:B------:R-:W-:Y:S05]  /*4bd0*/  BSYNC B2 ;  /* 0x0000000000027941 */ /* 0x000fea0003800000 */
.L_x_20597:
[----:B------:R-:W-:Y:S01]  /*4be0*/  MOV R9, R22 ;  /* 0x0000001600097202 */ /* 0x000fe20000000f00 */
[----:B------:R-:W-:Y:S02]  /*4bf0*/  HFMA2 R10, -RZ, RZ, 0, 1.847743988037109375e-06 ;  /* 0x0000001fff0a7431 */ /* 0x000fe400000001ff */
[----:B------:R-:W-:Y:S02]  /*4c00*/  IMAD.MOV.U32 R11, RZ, RZ, -0x1 ;  /* 0xffffffffff0b7424 */ /* 0x000fe400078e00ff */
[----:B------:R-:W-:Y:S01]  /*4c10*/  FADD.FTZ R21, R8, R9 ;  /* 0x0000000908157221 */ /* 0x000fe20000010000 */
[----:B------:R-:W-:-:S07]  /*4c20*/  IMAD.MOV.U32 R9, RZ, RZ, 0x1 ;  /* 0x00000001ff097424 */ /* 0x000fce00078e00ff */
[----:B------:R-:W-:Y:S05]  /*4c30*/  WARPSYNC.COLLECTIVE R11, `(.L_x_20599) ;  /* 0x000000000b087348 */ /* 0x000fea0003c00000 */
[----:B------:R0:W1:Y:S02]  /*4c40*/  SHFL.BFLY P2, R22, R21, R9, R10 ;  /* 0x0c00000915167389 */ /* 0x000064000004000a */
[----:B01----:R-:W-:Y:S05]  /*4c50*/  ENDCOLLECTIVE ;  /* 0x000000000000791b */ /* 0x003fea0003800000 */
.L_x_20599:
[----:B------:R-:W-:Y:S05]  /*4c60*/  BRA `(.L_x_20600) ;  /* 0xffffffc800c07947 */ /* 0x000fea000383ffff */
.L_x_20563:
        /* <DEDUP_REMOVED lines=8> */
.L_x_20602:
[----:B------:R-:W-:Y:S05]  /*4cf0*/  BSYNC B0 ;  /* 0x0000000000007941 */ /* 0x000fea0003800000 */
.L_x_20601:
        /* <DEDUP_REMOVED lines=9> */
.L_x_20603:
[----:B------:R-:W-:Y:S02]  /*4d90*/  IMAD.MOV.U32 R9, RZ, RZ, 0x4 ;  /* 0x00000004ff097424 */ /* 0x000fe400078e00ff */
[----:B------:R-:W-:-:S05]  /*4da0*/  IMAD.MOV.U32 R13, RZ, RZ, R22 ;  /* 0x000000ffff0d7224 */ /* 0x000fca00078e0016 */
[----:B------:R-:W-:-:S04]  /*4db0*/  FMNMX.FTZ R13, R12, R13, !PT ;  /* 0x0000000d0c0d7209 */ /* 0x000fc80007810000 */
[----:B------:R-:W-:-:S07]  /*4dc0*/  MOV R21, R13 ;  /* 0x0000000d00157202 */ /* 0x000fce0000000f00 */
[----:B------:R-:W-:Y:S05]  /*4dd0*/  WARPSYNC.COLLECTIVE R11, `(.L_x_20604) ;  /* 0x000000000b087348 */ /* 0x000fea0003c00000 */
[----:B------:R0:W1:Y:S02]  /*4de0*/  SHFL.BFLY P2, R22, R21, R9, R10 ;  /* 0x0c00000915167389 */ /* 0x000064000004000a */
[----:B01----:R-:W-:Y:S05]  /*4df0*/  ENDCOLLECTIVE ;  /* 0x000000000000791b */ /* 0x003fea0003800000 */
.L_x_20604:
[----:B------:R-:W-:Y:S01]  /*4e00*/  MOV R14, R22 ;  /* 0x00000016000e7202 */ /* 0x000fe20000000f00 */
[----:B------:R-:W-:Y:S06]  /*4e10*/  BRA `(.L_x_20605) ;  /* 0xffffffc800f47947 */ /* 0x000fec000383ffff */
.L_x_20606:
        /* <DEDUP_REMOVED lines=14> */
.L_x_27537:


//--------------------- .text._ZN4vllm32paged_attention_v2_reduce_kernelI13__nv_bfloat16Li80ELi128ELi512EEEvPT_PKfS5_PKS2_PKii --------------------------
	.section	.text._ZN4vllm32paged_attention_v2_reduce_kernelI13__nv_bfloat16Li80ELi128ELi512EEEvPT_PKfS5_PKS2_PKii,"ax",@progbits
	.align	128
        .global         _ZN4vllm32paged_attention_v2_reduce_kernelI13__nv_bfloat16Li80ELi128ELi512EEEvPT_PKfS5_PKS2_PKii
        .type           _ZN4vllm32paged_attention_v2_reduce_kernelI13__nv_bfloat16Li80ELi128ELi512EEEvPT_PKfS5_PKS2_PKii,@function
        .size           _ZN4vllm32paged_attention_v2_reduce_kernelI13__nv_bfloat16Li80ELi128ELi512EEEvPT_PKfS5_PKS2_PKii,(.L_x_27538 - _ZN4vllm32paged_attention_v2_reduce_kernelI13__nv_bfloat16Li80ELi128ELi512EEEvPT_PKfS5_PKS2_PKii)
        .other          _ZN4vllm32paged_attention_v2_reduce_kernelI13__nv_bfloat16Li80ELi128ELi512EEEvPT_PKfS5_PKS2_PKii,@"STO_CUDA_ENTRY STV_DEFAULT"
_ZN4vllm32paged_attention_v2_reduce_kernelI13__nv_bfloat16Li80ELi128ELi512EEEvPT_PKfS5_PKS2_PKii:
.text._ZN4vllm32paged_attention_v2_reduce_kernelI13__nv_bfloat16Li80ELi128ELi512EEEvPT_PKfS5_PKS2_PKii:
        /* <DEDUP_REMOVED lines=73> */
.L_x_20610:
        /* <DEDUP_REMOVED lines=10> */
.L_x_20609:
[----:B------:R-:W-:Y:S05]  /*0530*/  BSYNC.RECONVERGENT B0 ;  /* 0x0000000000007941 */ /* 0x000fea0003800200 */
.L_x_20608:
        /* <DEDUP_REMOVED lines=8> */
.L_x_20611:
        /* <DEDUP_REMOVED lines=48> */
.L_x_20607:
        /* <DEDUP_REMOVED lines=61> */
.L_x_20616:
        /* <DEDUP_REMOVED lines=11> */
.L_x_20615:
[----:B------:R-:W-:Y:S05]  /*0d40*/  BSYNC.RECONVERGENT B1 ;  /* 0x0000000000017941 */ /* 0x000fea0003800200 */
.L_x_20614:
        /* <DEDUP_REMOVED lines=9> */
.L_x_20617:
        /* <DEDUP_REMOVED lines=37> */
.L_x_20613:
[----:B------:R-:W-:Y:S05]  /*1030*/  BSYNC.RECONVERGENT B0 ;  /* 0x0000000000007941 */ /* 0x000fea0003800200 */
.L_x_20612:
        /* <DEDUP_REMOVED lines=76> */
.L_x_20622:
        /* <DEDUP_REMOVED lines=18> */
.L_x_20621:
[----:B------:R-:W-:Y:S05]  /*1620*/  BSYNC.RECONVERGENT B1 ;  /* 0x0000000000017941 */ /* 0x000fea0003800200 */
.L_x_20620:
        /* <DEDUP_REMOVED lines=11> */
.L_x_20623:
        /* <DEDUP_REMOVED lines=62> */
.L_x_20619:
[----:B------:R-:W-:Y:S05]  /*1ac0*/  BSYNC.RECONVERGENT B0 ;  /* 0x0000000000007941 */ /* 0x000fea0003800200 */
.L_x_20618:
        /* <DEDUP_REMOVED lines=54> */
.L_x_20626:
        /* <DEDUP_REMOVED lines=74> */
.L_x_20625:
        /* <DEDUP_REMOVED lines=48> */
.L_x_20627:
        /* <DEDUP_REMOVED lines=28> */
.L_x_20628:
        /* <DEDUP_REMOVED lines=13> */
.L_x_20624:
        /* <DEDUP_REMOVED lines=9> */
.L_x_20629:
        /* <DEDUP_REMOVED lines=9> */
.L_x_27538:


//--------------------- .text._ZN4vllm25paged_attention_v2_kernelI13__nv_bfloat16S1_Li80ELi8ELi128ELNS_18Fp8KVCacheDataTypeE0ELb1ELi512EEEvPfS3_PT_PKS4_PKT0_SA_ifPKiSC_iPKfiiiSE_SE_iiiii --------------------------
	.section	.text._ZN4vllm25paged_attention_v2_kernelI13__nv_bfloat16S1_Li80ELi8ELi128ELNS_18Fp8KVCacheDataTypeE0ELb1ELi512EEEvPfS3_PT_PKS4_PKT0_SA_ifPKiSC_iPKfiiiSE_SE_iiiii,"ax",@progbits
	.align	128
        .global         _ZN4vllm25paged_attention_v2_kernelI13__nv_bfloat16S1_Li80ELi8ELi128ELNS_18Fp8KVCacheDataTypeE0ELb1ELi512EEEvPfS3_PT_PKS4_PKT0_SA_ifPKiSC_iPKfiiiSE_SE_iiiii
        .type           _ZN4vllm25paged_attention_v2_kernelI13__nv_bfloat16S1_Li80ELi8ELi128ELNS_18Fp8KVCacheDataTypeE0ELb1ELi512EEEvPfS3_PT_PKS4_PKT0_SA_ifPKiSC_iPKfiiiSE_SE_iiiii,@function
        .size           _ZN4vllm25paged_attention_v2_kernelI13__nv_bfloat16S1_Li80ELi8ELi128ELNS_18Fp8KVCacheDataTypeE0ELb1ELi512EEEvPfS3_PT_PKS4_PKT0_SA_ifPKiSC_iPKfiiiSE_SE_iiiii,(.L_x_27539 - _ZN4vllm25paged_attention_v2_kernelI13__nv_bfloat16S1_Li80ELi8ELi128ELNS_18Fp8KVCacheDataTypeE0ELb1ELi512EEEvPfS3_PT_PKS4_PKT0_SA_ifPKiSC_iPKfiiiSE_SE_iiiii)
        .other          _ZN4vllm25paged_attention_v2_kernelI13__nv_bfloat16S1_Li80ELi8ELi128ELNS_18Fp8KVCacheDataTypeE0ELb1ELi512EEEvPfS3_PT_PKS4_PKT0_SA_ifPKiSC_iPKfiiiSE_SE_iiiii,@"STO_CUDA_ENTRY STV_DEFAULT"
_ZN4vllm25paged_attention_v2_kernelI13__nv_bfloat16S1_Li80ELi8ELi128ELNS_18Fp8KVCacheDataTypeE0ELb1ELi512EEEvPfS3_PT_PKS4_PKT0_SA_ifPKiSC_iPKfiiiSE_SE_iiiii:
.text._ZN4vllm25paged_attention_v2_kernelI13__nv_bfloat16S1_Li80ELi8ELi128ELNS_18Fp8KVCacheDataTypeE0ELb1ELi512EEEvPfS3_PT_PKS4_PKT0_SA_ifPKiSC_iPKfiiiSE_SE_iiiii:
        /* <DEDUP_REMOVED lines=46> */
[----:B------:R-:W-:-:S06]  /*02e0*/  @!P0 LEA.HI.X R5, R3, R13, R10, 0x1, P1 ;  /* 0x0000000d03058211 */ /* 0x000fcc00008f0c0a */
[----:B------:R2:W4:Y:S01]  /*02f0*/  @!P0 LDG.E.CONSTANT R5, desc[UR14][R4.64] ;  /* 0x0000000e04058981 */ /* 0x000522000c1e9900 */
[--C-:B---3--:R-:W-:Y:S01]  /*0300*/  IMAD.MOV R3, RZ, RZ, -R9.reuse ;  /* 0x000000ffff037224 */ /* 0x108fe200078e0a09 */
[----:B-1----:R-:W-:Y:S01]  /*0310*/  @UP0 UIMAD.WIDE.U32 UR4, UR19, 0x4, UR4 ;  /* 0x00000004130408a5 */ /* 0x002fe2000f8e0004 */
[----:B------:R-:W-:Y:S01]  /*0320*/  IMAD.MOV.U32 R8, RZ, RZ, RZ ;  /* 0x000000ffff087224 */ /* 0x000fe200078e00ff */
[----:B------:R-:W-:Y:S01]  /*0330*/  PLOP3.LUT P1, PT, PT, PT, UP0, 0x80, 0x8 ;  /* 0x000000000008781c */ /* 0x000fe20003f2f008 */
[----:B------:R-:W-:Y:S02]  /*0340*/  IMAD R3, R3, R2, RZ ;  /* 0x0000000203037224 */ /* 0x000fe400078e02ff */
[----:B------:R-:W-:Y:S02]  /*0350*/  HFMA2 R0, -RZ, RZ, 0, 0 ;  /* 0x00000000ff007431 */ /* 0x000fe400000001ff */
[----:B------:R-:W-:Y:S01]  /*0360*/  IMAD.HI.U32 R3, R9, R3, R8 ;  /* 0x0000000309037227 */ /* 0x000fe200078e0008 */
[----:B--2---:R-:W-:-:S03]  /*0370*/  IABS R4, UR21 ;  /* 0x0000001500047c13 */ /* 0x004fc60008000000 */
        /* <DEDUP_REMOVED lines=29> */
[----:B------:R-:W-:Y:S01]  /*0550*/  MOV R4, UR12 ;  /* 0x0000000c00047c02 */ /* 0x000fe20008000f00 */
[----:B--2---:R-:W0:Y:S03]  /*0560*/  MUFU.RCP R12, R12 ;  /* 0x0000000c000c7308 */ /* 0x004e260000001000 */
[-C--:B------:R-:W-:Y:S02]  /*0570*/  IABS R3, R4.reuse ;  /* 0x0000000400037213 */ /* 0x080fe40000000000 */
[----:B------:R-:W-:-:S03]  /*0580*/  IABS R4, R4 ;  /* 0x0000000400047213 */ /* 0x000fc60000000000 */
[----:B------:R-:W2:Y:S02]  /*0590*/  I2F.RP R7, R3 ;  /* 0x0000000300077306 */ /* 0x000ea40000209400 */
[----:B------:R-:W-:Y:S01]  /*05a0*/  IMAD.MOV R4, RZ, RZ, -R4 ;  /* 0x000000ffff047224 */ /* 0x000fe200078e0a04 */
[----:B0-----:R-:W-:Y:S01]  /*05b0*/  IADD3 R10, PT, PT, R12, 0xffffffe, RZ ;  /* 0x0ffffffe0c0a7810 */ /* 0x001fe20007ffe0ff */
[----:B------:R-:W-:Y:S01]  /*05c0*/  IMAD.U32 R12, RZ, RZ, UR9 ;  /* 0x00000009ff0c7e24 */ /* 0x000fe2000f8e00ff */
[----:B------:R-:W-:-:S03]  /*05d0*/  ULOP3.LUT UR9, UR9, UR26, URZ, 0x3c, !UPT ;  /* 0x0000001a09097292 */ /* 0x000fc6000f8e3cff */
[----:B------:R0:W3:Y:S01]  /*05e0*/  F2I.FTZ.U32.TRUNC.NTZ R11, R10 ;  /* 0x0000000a000b7305 */ /* 0x0000e2000021f000 */
[----:B------:R-:W-:Y:S02]  /*05f0*/  UISETP.GE.AND UP2, UPT, UR9, URZ, UPT ;  /* 0x000000ff0900728c */ /* 0x000fe4000bf46270 */
[----:B------:R-:W-:-:S05]  /*0600*/  ULOP3.LUT UR9, UR19, UR12, URZ, 0x3c, !UPT ;  /* 0x0000000c13097292 */ /* 0x000fca000f8e3cff */
[----:B--2---:R-:W1:Y:S01]  /*0610*/  MUFU.RCP R7, R7 ;  /* 0x0000000700077308 */ /* 0x004e620000001000 */
[----:B0-----:R-:W-:-:S05]  /*0620*/  IMAD.MOV.U32 R10, RZ, RZ, RZ ;  /* 0x000000ffff0a7224 */ /* 0x001fca00078e00ff */
[----:B------:R-:W-:Y:S02]  /*0630*/  R2UR UR6, R10 ;  /* 0x000000000a0672ca */ /* 0x000fe400000e0000 */
[----:B---3--:R-:W-:Y:S02]  /*0640*/  R2UR UR7, R11 ;  /* 0x000000000b0772ca */ /* 0x008fe400000e0000 */
[----:B------:R-:W-:Y:S02]  /*0650*/  IABS R10, R12 ;  /* 0x0000000c000a7213 */ /* 0x000fe40000000000 */
[----:B------:R-:W-:Y:S02]  /*0660*/  SHF.R.U32.HI R12, RZ, 0x5, R6 ;  /* 0x00000005ff0c7819 */ /* 0x000fe40000011606 */
[----:B------:R-:W-:Y:S01]  /*0670*/  R2UR UR11, R10 ;  /* 0x000000000a0b72ca */ /* 0x000fe200000e0000 */
[----:B-1----:R-:W-:Y:S02]  /*0680*/  VIADD R8, R7, 0xffffffe ;  /* 0x0ffffffe07087836 */ /* 0x002fe40000000000 */
[----:B------:R-:W-:-:S02]  /*0690*/  IMAD R7, R11, R2, RZ ;  /* 0x000000020b077224 */ /* 0x000fc400078e02ff */
[----:B------:R0:W1:Y:S02]  /*06a0*/  F2I.FTZ.U32.TRUNC.NTZ R9, R8 ;  /* 0x0000000800097305 */ /* 0x000064000021f000 */
[----:B------:R-:W-:-:S04]  /*06b0*/  IMAD.MOV R7, RZ, RZ, -R7 ;  /* 0x000000ffff077224 */ /* 0x000fc800078e0a07 */
[----:B------:R-:W-:-:S04]  /*06c0*/  IMAD.HI.U32 R7, R11, R7, UR6 ;  /* 0x000000060b077e27 */ /* 0x000fc8000f8e0007 */
[----:B0-----:R-:W-:Y:S01]  /*06d0*/  IMAD.MOV.U32 R8, RZ, RZ, RZ ;  /* 0x000000ffff087224 */ /* 0x001fe200078e00ff */
[----:B------:R-:W-:-:S04]  /*06e0*/  R2UR UR30, R7 ;  /* 0x00000000071e72ca */ /* 0x000fc800000e0000 */
[----:B------:R-:W-:Y:S02]  /*06f0*/  R2UR UR4, R8 ;  /* 0x00000000080472ca */ /* 0x000fe400000e0000 */
[----:B-1----:R-:W-:Y:S02]  /*0700*/  R2UR UR5, R9 ;  /* 0x00000000090572ca */ /* 0x002fe400000e0000 */
[----:B------:R-:W-:-:S05]  /*0710*/  IADD3 R14, PT, PT, RZ, -R9, RZ ;  /* 0x80000009ff0e7210 */ /* 0x000fca0007ffe0ff */
[----:B------:R-:W-:-:S06]  /*0720*/  IMAD R8, R14, R3, RZ ;  /* 0x000000030e087224 */ /* 0x000fcc00078e02ff */
[----:B------:R-:W-:Y:S01]  /*0730*/  IMAD.HI.U32 R8, R9, R8, UR4 ;  /* 0x0000000409087e27 */ /* 0x000fe2000f8e0008 */
[----:B------:R-:W-:Y:S02]  /*0740*/  MOV R9, R13 ;  /* 0x0000000d00097202 */ /* 0x000fe40000000f00 */
[----:B------:R-:W-:Y:S02]  /*0750*/  SHF.R.U32.HI R13, RZ, 0x2, R6 ;  /* 0x00000002ff0d7819 */ /* 0x000fe40000011606 */
[----:B------:R-:W-:Y:S02]  /*0760*/  R2UR UR6, R9 ;  /* 0x00000000090672ca */ /* 0x000fe400000e0000 */
[----:B------:R-:W-:Y:S01]  /*0770*/  R2UR UR4, R8 ;  /* 0x00000000080472ca */ /* 0x000fe200000e0000 */
[----:B------:R-:W0:Y:S01]  /*0780*/  S2R R9, SR_CgaCtaId ;  /* 0x0000000000097919 */ /* 0x000e220000008800 */
[----:B------:R-:W-:-:S09]  /*0790*/  MOV R8, 0x400 ;  /* 0x0000040000087802 */ /* 0x000fd20000000f00 */
[----:B------:R-:W-:Y:S02]  /*07a0*/  IMAD.U32 R7, RZ, RZ, UR6 ;  /* 0x00000006ff077e24 */ /* 0x000fe4000f8e00ff */
[----:B------:R-:W-:Y:S02]  /*07b0*/  UIMAD.WIDE.U32 UR4, UR4, UR6, URZ ;  /* 0x00000006040472a5 */ /* 0x000fe4000f8e00ff */
[----:B------:R-:W-:Y:S02]  /*07c0*/  UIMAD.WIDE.U32 UR6, UR30, UR11, URZ ;  /* 0x0000000b1e0672a5 */ /* 0x000fe4000f8e00ff */
[----:B------:R-:W-:-:S03]  /*07d0*/  UIADD3 UR4, UPT, UPT, UR22, 0x7, URZ ;  /* 0x0000000716047890 */ /* 0x000fc6000fffe0ff */
[----:B------:R-:W-:Y:S01]  /*07e0*/  UMOV UR8, UR5 ;  /* 0x0000000500087c82 */ /* 0x000fe20008000000 */
[----:B------:R-:W-:Y:S01]  /*07f0*/  ULEA UR5, UR18, 0x40, 0x6 ;  /* 0x0000004012057891 */ /* 0x000fe2000f8e30ff */
[----:B------:R-:W-:Y:S01]  /*0800*/  IMAD R4, R4, UR8, R7 ;  /* 0x0000000804047c24 */ /* 0x000fe2000f8e0207 */
[----:B------:R-:W-:Y:S01]  /*0810*/  IADD3 R7, PT, PT, RZ, -UR7, RZ ;  /* 0x80000007ff077c10 */ /* 0x000fe2000fffe0ff */
[----:B------:R-:W-:Y:S02]  /*0820*/  USHF.R.U32.HI UR4, URZ, 0x3, UR4 ;  /* 0x00000003ff047899 */ /* 0x000fe40008011604 */
[----:B------:R-:W1:Y:S01]  /*0830*/  LDCU UR6, c[0x0][0x3c8] ;  /* 0x00007900ff0677ac */ /* 0x000e620008000800 */
[----:B------:R-:W-:Y:S01]  /*0840*/  ISETP.GT.U32.AND P1, PT, R3, R4, PT ;  /* 0x000000040300720c */ /* 0x000fe20003f24070 */
[C---:B------:R-:W-:Y:S01]  /*0850*/  IMAD R7, R2.reuse, R7, UR11 ;  /* 0x0000000b02077e24 */ /* 0x040fe2000f8e0207 */
[----:B------:R-:W2:Y:S04]  /*0860*/  LDCU UR11, c[0x0][0x3f8] ;  /* 0x00007f00ff0b77ac */ /* 0x000ea80008000800 */
[----:B------:R-:W-:Y:S01]  /*0870*/  ISETP.GT.U32.AND P2, PT, R2, R7, PT ;  /* 0x000000070200720c */ /* 0x000fe20003f44070 */
[----:B------:R-:W-:-:S06]  /*0880*/  UISETP.LT.U32.AND UP3, UPT, UR4, UR5, UPT ;  /* 0x000000050400728c */ /* 0x000fcc000bf61070 */
        /* <DEDUP_REMOVED lines=11> */
[----:B------:R-:W-:Y:S01]  /*0940*/  @!P2 IMAD.IADD R7, R7, 0x1, -R2 ;  /* 0x000000010707a824 */ /* 0x000fe200078e0a02 */
[C---:B------:R-:W-:Y:S01]  /*0950*/  LOP3.LUT R3, R6.reuse, 0x3, RZ, 0xc0, !PT ;  /* 0x0000000306037812 */ /* 0x040fe200078ec0ff */
[----:B------:R-:W-:Y:S01]  /*0960*/  @UP0 UIMAD UR9, UR9, UR27, 0x1 ;  /* 0x00000001090904a4 */ /* 0x000fe2000f8e021b */
[----:B0-----:R-:W-:Y:S02]  /*0970*/  LEA R4, R9, R8, 0x18 ;  /* 0x0000000809047211 */ /* 0x001fe400078ec0ff */
[----:B------:R-:W-:Y:S01]  /*0980*/  ISETP.GE.U32.AND P2, PT, R7, R2, PT ;  /* 0x000000020700720c */ /* 0x000fe20003f46070 */
[----:B------:R-:W-:Y:S01]  /*0990*/  IMAD.U32 R7, RZ, RZ, UR18 ;  /* 0x00000012ff077e24 */ /* 0x000fe2000f8e00ff */
[----:B------:R-:W-:Y:S01]  /*09a0*/  LOP3.LUT R6, R6, 0x1f, RZ, 0xc0, !PT ;  /* 0x0000001f06067812 */ /* 0x000fe200078ec0ff */
[----:B------:R-:W-:Y:S02]  /*09b0*/  IMAD R4, R3, 0x28, R4 ;  /* 0x0000002803047824 */ /* 0x000fe400078e0204 */
[----:B------:R-:W-:-:S02]  /*09c0*/  IMAD R14, R7, 0x40, R12 ;  /* 0x00000040070e7824 */ /* 0x000fc400078e020c */
[----:B------:R-:W-:Y:S01]  /*09d0*/  VOTEU.ANY UP5, P1 ;  /* 0x0000000000ff7886 */ /* 0x000fe200008a0100 */
[----:B------:R-:W-:Y:S01]  /*09e0*/  @!P0 LEA R10, R13, R4, 0x2 ;  /* 0x000000040d0a8211 */ /* 0x000fe200078e10ff */
[----:B------:R-:W-:-:S03]  /*09f0*/  IMAD.MOV.U32 R7, RZ, RZ, R2 ;  /* 0x000000ffff077224 */ /* 0x000fc600078e0002 */
        /* <DEDUP_REMOVED lines=12> */
[----:B----4-:R0:W-:Y:S01]  /*0ac0*/  @!P0 STS [R10], R5 ;  /* 0x000000050a008388 */ /* 0x0101e20000000800 */
[----:B------:R-:W-:Y:S01]  /*0ad0*/  BAR.SYNC.DEFER_BLOCKING 0x0 ;  /* 0x0000000000007b1d */ /* 0x000fe20000010000 */
[----:B------:R-:W-:Y:S01]  /*0ae0*/  ISETP.GE.U32.AND P0, PT, R14, UR8, PT ;  /* 0x000000080e007c0c */ /* 0x000fe2000bf06070 */
[----:B------:R-:W-:Y:S02]  /*0af0*/  @!UP1 ULOP3.LUT UR16, URZ, UR26, URZ, 0x33, !UPT ;  /* 0x0000001aff109292 */ /* 0x000fe4000f8e33ff */
[----:B------:R-:W-:Y:S01]  /*0b00*/  @!UP0 UIMAD UR9, UR27, UR4, 0x1 ;  /* 0x000000011b0984a4 */ /* 0x000fe2000f8e0204 */
[----:B0-----:R-:W-:-:S09]  /*0b10*/  MOV R5, 0xff7fffff ;  /* 0xff7fffff00057802 */ /* 0x001fd20000000f00 */
[----:B------:R-:W-:Y:S05]  /*0b20*/  @P0 BRA `(.L_x_20631) ;  /* 0x0000000c00500947 */ /* 0x000fea0003800000 */
[----:B------:R-:W-:Y:S01]  /*0b30*/  IMAD.WIDE.U32 R10, R14, 0x4, RZ ;  /* 0x000000040e0a7825 */ /* 0x000fe200078e00ff */
[----:B------:R-:W0:Y:S01]  /*0b40*/  LDCU UR4, c[0x0][0x3e0] ;  /* 0x00007c00ff0477ac */ /* 0x000e220008000800 */
[----:B------:R-:W-:Y:S02]  /*0b50*/  SHF.L.U32 R2, R13, 0x2, RZ ;  /* 0x000000020d027819 */ /* 0x000fe400000006ff */
[----:B------:R-:W-:Y:S01]  /*0b60*/  IMAD.U32 R5, RZ, RZ, UR6 ;  /* 0x00000006ff057e24 */ /* 0x000fe2000f8e00ff */
[----:B------:R-:W1:Y:S01]  /*0b70*/  LDCU.64 UR10, c[0x0][0x3b8] ;  /* 0x00007700ff0a77ac */ /* 0x000e620008000a00 */
[----:B------:R-:W-:Y:S02]  /*0b80*/  VIADD R8, R8, 0xc0 ;  /* 0x000000c008087836 */ /* 0x000fe40000000000 */
[----:B------:R-:W-:Y:S01]  /*0b90*/  IMAD.WIDE R10, R5, 0x4, R10 ;  /* 0x00000004050a7825 */ /* 0x000fe200078e020a */
[----:B------:R-:W-:Y:S01]  /*0ba0*/  LOP3.LUT R5, R2, 0x1c, RZ, 0xc0, !PT ;  /* 0x0000001c02057812 */ /* 0x000fe200078ec0ff */
[----:B------:R-:W2:Y:S01]  /*0bb0*/  LDCU UR5, c[0x0][0x3fc] ;  /* 0x00007f80ff0577ac */ /* 0x000ea20008000800 */
[----:B------:R-:W-:-:S03]  /*0bc0*/  LEA R2, R9, R8, 0x18 ;  /* 0x0000000809027211 */ /* 0x000fc600078ec0ff */
[C---:B------:R-:W-:Y:S01]  /*0bd0*/  IMAD R5, R12.reuse, 0x20, R5 ;  /* 0x000000200c057824 */ /* 0x040fe200078e0205 */
[----:B------:R-:W-:-:S04]  /*0be0*/  LEA R12, R12, UR23, 0x3 ;  /* 0x000000170c0c7c11 */ /* 0x000fc8000f8e18ff */
[----:B------:R-:W-:Y:S01]  /*0bf0*/  IADD3 R9, PT, PT, R5, R2, RZ ;  /* 0x0000000205097210 */ /* 0x000fe20007ffe0ff */
[C---:B------:R-:W-:Y:S01]  /*0c00*/  IMAD.SHL.U32 R2, R13.reuse, 0x8, RZ ;  /* 0x000000080d027824 */ /* 0x040fe200078e00ff */
[----:B------:R-:W-:Y:S01]  /*0c10*/  LOP3.LUT R13, R13, 0x7, RZ, 0xc0, !PT ;  /* 0x000000070d0d7812 */ /* 0x000fe200078ec0ff */
[----:B0-----:R-:W-:Y:S01]  /*0c20*/  UIMAD UR4, UR13, UR4, URZ ;  /* 0x000000040d0472a4 */ /* 0x001fe2000f8e02ff */
[----:B-1----:R-:W-:Y:S01]  /*0c30*/  IADD3 R8, P0, PT, R10, UR10, RZ ;  /* 0x0000000a0a087c10 */ /* 0x002fe2000ff1e0ff */
[----:B------:R-:W-:Y:S01]  /*0c40*/  VIADD R20, R12, 0x1 ;  /* 0x000000010c147836 */ /* 0x000fe20000000000 */
[----:B------:R-:W-:Y:S01]  /*0c50*/  LOP3.LUT R2, R2, 0x38, RZ, 0xc0, !PT ;  /* 0x0000003802027812 */ /* 0x000fe200078ec0ff */
[----:B------:R-:W-:Y:S01]  /*0c60*/  IMAD.IADD R13, R13, 0x1, R12 ;  /* 0x000000010d0d7824 */ /* 0x000fe200078e020c */
[----:B------:R-:W-:Y:S01]  /*0c70*/  IADD3.X R11, PT, PT, R11, UR11, RZ, P0, !PT ;  /* 0x0000000b0b0b7c10 */ /* 0x000fe200087fe4ff */
[----:B------:R-:W-:Y:S01]  /*0c80*/  IMAD.MOV.U32 R10, RZ, RZ, R14 ;  /* 0x000000ffff0a7224 */ /* 0x000fe200078e000e */
[----:B------:R-:W-:Y:S01]  /*0c90*/  IADD3 R12, P0, PT, R2, UR4, RZ ;  /* 0x00000004020c7c10 */ /* 0x000fe2000ff1e0ff */
[----:B------:R-:W-:Y:S01]  /*0ca0*/  IMAD.U32 R2, RZ, RZ, UR4 ;  /* 0x00000004ff027e24 */ /* 0x000fe2000f8e00ff */
[----:B--2---:R-:W-:Y:S01]  /*0cb0*/  MOV R23, UR5 ;  /* 0x0000000500177c02 */ /* 0x004fe20008000f00 */
[C---:B------:R-:W-:Y:S01]  /*0cc0*/  VIADD R21, R13.reuse, -UR22 ;  /* 0x800000160d157c36 */ /* 0x040fe20008000000 */
[----:B------:R-:W-:-:S02]  /*0cd0*/  IADD3 R22, PT, PT, R13, 0x1, RZ ;  /* 0x000000010d167810 */ /* 0x000fc40007ffe0ff */
[----:B------:R-:W-:Y:S02]  /*0ce0*/  MOV R5, 0xff7fffff ;  /* 0xff7fffff00057802 */ /* 0x000fe40000000f00 */
[----:B------:R-:W-:Y:S02]  /*0cf0*/  IADD3 R23, PT, PT, -R23, UR16, RZ ;  /* 0x0000001017177c10 */ /* 0x000fe4000fffe1ff */
[----:B------:R-:W-:-:S07]  /*0d00*/  LEA.HI.X.SX32 R13, R2, RZ, 0x1, P0 ;  /* 0x000000ff020d7211 */ /* 0x000fce00000f0eff */
.L_x_20636:
[----:B0-----:R-:W0:Y:S01]  /*0d10*/  LDC R24, c[0x0][0x400] ;  /* 0x00010000ff187b82 */ /* 0x001e220000000800 */
        /* <DEDUP_REMOVED lines=15> */
[----:B------:R-:W-:Y:S01]  /*0e10*/  ISETP.GE.U32.AND P0, PT, R18, R7, PT ;  /* 0x000000071200720c */ /* 0x000fe20003f06070 */
[----:B0-----:R-:W-:Y:S01]  /*0e20*/  VIADD R25, R19, 0xffffffe ;  /* 0x0ffffffe13197836 */ /* 0x001fe20000000000 */
[----:B------:R-:W-:-:S03]  /*0e30*/  LOP3.LUT R18, R15, R14, RZ, 0x3c, !PT ;  /* 0x0000000e0f127212 */ /* 0x000fc600078e3cff */
[----:B------:R-:W0:Y:S01]  /*0e40*/  F2I.FTZ.U32.TRUNC.NTZ R15, R25 ;  /* 0x00000019000f7305 */ /* 0x000e22000021f000 */
[----:B------:R-:W-:-:S07]  /*0e50*/  ISETP.GE.AND P2, PT, R18, RZ, PT ;  /* 0x000000ff1200720c */ /* 0x000fce0003f46270 */
[----:B------:R-:W-:-:S06]  /*0e60*/  @P0 IADD3 R17, PT, PT, R17, 0x1, RZ ;  /* 0x0000000111110810 */ /* 0x000fcc0007ffe0ff */
[----:B------:R-:W-:Y:S01]  /*0e70*/  @!P2 IMAD.MOV R17, RZ, RZ, -R17 ;  /* 0x000000ffff11a224 */ /* 0x000fe200078e0a11 */
[----:B------:R-:W-:Y:S01]  /*0e80*/  @!P1 LOP3.LUT R17, RZ, R14, RZ, 0x33, !PT ;  /* 0x0000000eff119212 */ /* 0x000fe200078e33ff */
[----:B0-----:R-:W-:Y:S01]  /*0e90*/  IMAD.MOV R19, RZ, RZ, -R15 ;  /* 0x000000ffff137224 */ /* 0x001fe200078e0a0f */
[----:B------:R-:W-:Y:S01]  /*0ea0*/  ISETP.NE.AND P1, PT, R24, RZ, PT ;  /* 0x000000ff1800720c */ /* 0x000fe20003f25270 */
[----:B------:R-:W-:Y:S01]  /*0eb0*/  IMAD.MOV.U32 R14, RZ, RZ, RZ ;  /* 0x000000ffff0e7224 */ /* 0x000fe200078e00ff */
[----:B------:R-:W-:Y:S01]  /*0ec0*/  IADD3 R18, PT, PT, R17, UR9, RZ ;  /* 0x0000000911127c10 */ /* 0x000fe2000fffe0ff */
[----:B------:R-:W-:-:S03]  /*0ed0*/  IMAD R19, R19, R16, RZ ;  /* 0x0000001013137224 */ /* 0x000fc600078e02ff */
[----:B------:R-:W-:Y:S01]  /*0ee0*/  ISETP.GE.AND P2, PT, R18, RZ, PT ;  /* 0x000000ff1200720c */ /* 0x000fe20003f46270 */
        /* <DEDUP_REMOVED lines=19> */
.L_x_20633:
[----:B------:R-:W-:Y:S02]  /*1020*/  IMAD.MOV.U32 R18, RZ, RZ, R8 ;  /* 0x000000ffff127224 */ /* 0x000fe400078e0008 */
[----:B------:R-:W-:-:S05]  /*1030*/  IMAD.MOV.U32 R19, RZ, RZ, R11 ;  /* 0x000000ffff137224 */ /* 0x000fca00078e000b */
[----:B------:R-:W2:Y:S02]  /*1040*/  LDG.E.CONSTANT R15, desc[UR14][R18.64] ;  /* 0x0000000e120f7981 */ /* 0x000ea4000c1e9900 */
[----:B--2---:R-:W-:-:S03]  /*1050*/  IMAD.WIDE R14, R15, UR28, R12 ;  /* 0x0000001c0f0e7c25 */ /* 0x004fc6000f8e020c */
[----:B------:R-:W-:-:S04]  /*1060*/  LEA R16, P0, R3, R14, 0x1 ;  /* 0x0000000e03107211 */ /* 0x000fc800078008ff */
[----:B------:R-:W-:Y:S02]  /*1070*/  IADD3.X R15, PT, PT, RZ, R15, RZ, P0, !PT ;  /* 0x0000000fff0f7210 */ /* 0x000fe400007fe4ff */
[----:B------:R-:W-:-:S04]  /*1080*/  LEA R14, P0, R16, UR24, 0x1 ;  /* 0x00000018100e7c11 */ /* 0x000fc8000f8008ff */
[----:B------:R-:W-:Y:S02]  /*1090*/  LEA.HI.X R15, R16, UR25, R15, 0x1, P0 ;  /* 0x00000019100f7c11 */ /* 0x000fe400080f0c0f */
[----:B------:R-:W0:Y:S04]  /*10a0*/  LDS.64 R16, [R4] ;  /* 0x0000000004107984 */ /* 0x000e280000000a00 */
[----:B------:R-:W2:Y:S04]  /*10b0*/  LDG.E.CONSTANT R26, desc[UR14][R14.64+0x80] ;  /* 0x0000800e0e1a7981 */ /* 0x000ea8000c1e9900 */
[----:B------:R-:W3:Y:S04]  /*10c0*/  LDG.E.CONSTANT R25, desc[UR14][R14.64] ;  /* 0x0000000e0e197981 */ /* 0x000ee8000c1e9900 */
[----:B------:R-:W4:Y:S01]  /*10d0*/  LDG.E.CONSTANT R24, desc[UR14][R14.64+0x100] ;  /* 0x0001000e0e187981 */ /* 0x000f22000c1e9900 */
[C---:B0-----:R-:W-:Y:S01]  /*10e0*/  IMAD.U32 R27, R17.reuse, 0x10000, RZ ;  /* 0x00010000111b7824 */ /* 0x041fe200078e00ff */
[----:B------:R-:W-:-:S02]  /*10f0*/  PRMT R17, R17, 0x7632, R17 ;  /* 0x0000763211117816 */ /* 0x000fc40000000011 */
[C---:B------:R-:W-:Y:S02]  /*1100*/  SHF.L.U32 R19, R16.reuse, 0x10, RZ ;  /* 0x0000001010137819 */ /* 0x040fe400000006ff */
[----:B------:R-:W-:Y:S01]  /*1110*/  PRMT R16, R16, 0x7632, R16 ;  /* 0x0000763210107816 */ /* 0x000fe20000000010 */
[----:B------:R-:W-:-:S04]  /*1120*/  IMAD.U32 R17, R17, 0x10000, RZ ;  /* 0x0001000011117824 */ /* 0x000fc800078e00ff */
[----:B------:R-:W-:Y:S02]  /*1130*/  IMAD.U32 R16, R16, 0x10000, RZ ;  /* 0x0001000010107824 */ /* 0x000fe400078e00ff */
[C---:B--2---:R-:W-:Y:S01]  /*1140*/  IMAD.U32 R18, R26.reuse, 0x10000, RZ ;  /* 0x000100001a127824 */ /* 0x044fe200078e00ff */
[----:B------:R-:W-:-:S03]  /*1150*/  PRMT R26, R26, 0x7632, R26 ;  /* 0x000076321a1a7816 */ /* 0x000fc6000000001a */
[----:B------:R-:W-:Y:S01]  /*1160*/  FMUL.FTZ R28, R27, R18 ;  /* 0x000000121b1c7220 */ /* 0x000fe20000410000 */
[C---:B---3--:R-:W-:Y:S01]  /*1170*/  IMAD.U32 R18, R25.reuse, 0x10000, RZ ;  /* 0x0001000019127824 */ /* 0x048fe200078e00ff */
[----:B------:R-:W-:Y:S02]  /*1180*/  SHF.L.U32 R26, R26, 0x10, RZ ;  /* 0x000000101a1a7819 */ /* 0x000fe400000006ff */
[----:B------:R-:W-:Y:S01]  /*1190*/  PRMT R25, R25, 0x7632, R25 ;  /* 0x0000763219197816 */ /* 0x000fe20000000019 */
[----:B------:R-:W-:Y:S02]  /*11a0*/  FFMA.FTZ R19, R19, R18, R28 ;  /* 0x0000001213137223 */ /* 0x000fe4000001001c */
[----:B------:R-:W-:Y:S01]  /*11b0*/  FMUL.FTZ R17, R17, R26 ;  /* 0x0000001a11117220 */ /* 0x000fe20000410000 */
[----:B------:R-:W2:Y:S01]  /*11c0*/  LDG.E.CONSTANT R18, desc[UR14][R14.64+0x180] ;  /* 0x0001800e0e127981 */ /* 0x000ea2000c1e9900 */
[----:B------:R-:W-:Y:S02]  /*11d0*/  IMAD.U32 R25, R25, 0x10000, RZ ;  /* 0x0001000019197824 */ /* 0x000fe400078e00ff */
[----:B----4-:R-:W-:-:S02]  /*11e0*/  IMAD.U32 R27, R24, 0x10000, RZ ;  /* 0x00010000181b7824 */ /* 0x010fc400078e00ff */
[----:B------:R-:W-:Y:S02]  /*11f0*/  FFMA.FTZ R25, R16, R25, R17 ;  /* 0x0000001910197223 */ /* 0x000fe40000010011 */
[----:B------:R-:W0:Y:S01]  /*1200*/  LDS.64 R16, [R4+0x8] ;  /* 0x0000080004107984 */ /* 0x000e220000000a00 */
[----:B------:R-:W-:-:S04]  /*1210*/  PRMT R24, R24, 0x7632, R24 ;  /* 0x0000763218187816 */ /* 0x000fc80000000018 */
[----:B------:R-:W-:Y:S02]  /*1220*/  SHF.L.U32 R24, R24, 0x10, RZ ;  /* 0x0000001018187819 */ /* 0x000fe400000006ff */
[----:B0-----:R-:W-:-:S05]  /*1230*/  SHF.L.U32 R26, R16, 0x10, RZ ;  /* 0x00000010101a7819 */ /* 0x001fca00000006ff */
[----:B------:R-:W-:Y:S02]  /*1240*/  FFMA.FTZ R26, R26, R27, R19 ;  /* 0x0000001b1a1a7223 */ /* 0x000fe40000010013 */
[----:B------:R-:W3:Y:S01]  /*1250*/  LDG.E.CONSTANT R19, desc[UR14][R14.64+0x200] ;  /* 0x0002000e0e137981 */ /* 0x000ee2000c1e9900 */
[----:B------:R-:W-:-:S05]  /*1260*/  PRMT R16, R16, 0x7632, R16 ;  /* 0x0000763210107816 */ /* 0x000fca0000000010 */
[----:B------:R-:W-:-:S04]  /*1270*/  IMAD.U32 R16, R16, 0x10000, RZ ;  /* 0x0001000010107824 */ /* 0x000fc800078e00ff */
[----:B------:R-:W-:Y:S02]  /*1280*/  FFMA.FTZ R16, R16, R24, R25 ;  /* 0x0000001810107223 */ /* 0x000fe40000010019 */
[----:B------:R-:W4:Y:S04]  /*1290*/  LDG.E.CONSTANT R25, desc[UR14][R14.64+0x280] ;  /* 0x0002800e0e197981 */ /* 0x000f28000c1e9900 */
[----:B------:R-:W4:Y:S01]  /*12a0*/  LDG.E.CONSTANT R24, desc[UR14][R14.64+0x300] ;  /* 0x0003000e0e187981 */ /* 0x000f22000c1e9900 */
[C---:B------:R-:W-:Y:S01]  /*12b0*/  IMAD.U32 R27, R17.reuse, 0x10000, RZ ;  /* 0x00010000111b7824 */ /* 0x040fe200078e00ff */
[----:B------:R-:W-:-:S04]  /*12c0*/  PRMT R17, R17, 0x7632, R17 ;  /* 0x0000763211117816 */ /* 0x000fc80000000011 */
[----:B------:R-:W-:Y:S01]  /*12d0*/  SHF.L.U32 R17, R17, 0x10, RZ ;  /* 0x0000001011117819 */ /* 0x000fe200000006ff */
[C---:B--2---:R-:W-:Y:S01]  /*12e0*/  IMAD.U32 R28, R18.reuse, 0x10000, RZ ;  /* 0x00010000121c7824 */ /* 0x044fe200078e00ff */
[----:B------:R-:W-:-:S03]  /*12f0*/  PRMT R18, R18, 0x7632, R18 ;  /* 0x0000763212127816 */ /* 0x000fc60000000012 */
[----:B------:R-:W-:Y:S02]  /*1300*/  FFMA.FTZ R26, R27, R28, R26 ;  /* 0x0000001c1b1a7223 */ /* 0x000fe4000001001a */
[----:B------:R-:W-:-:S04]  /*1310*/  IMAD.U32 R18, R18, 0x10000, RZ ;  /* 0x0001000012127824 */ /* 0x000fc800078e00ff */
[----:B------:R-:W-:Y:S02]  /*1320*/  FFMA.FTZ R18, R17, R18, R16 ;  /* 0x0000001211127223 */ /* 0x000fe40000010010 */
[----:B------:R-:W0:Y:S02]  /*1330*/  LDS.64 R16, [R4+0x10] ;  /* 0x0000100004107984 */ /* 0x000e240000000a00 */
[C---:B0-----:R-:W-:Y:S01]  /*1340*/  IMAD.U32 R27, R16.reuse, 0x10000, RZ ;  /* 0x00010000101b7824 */ /* 0x041fe200078e00ff */
[----:B------:R-:W-:Y:S02]  /*1350*/  PRMT R16, R16, 0x7632, R16 ;  /* 0x0000763210107816 */ /* 0x000fe40000000010 */
[----:B---3--:R-:W-:-:S05]  /*1360*/  SHF.L.U32 R28, R19, 0x10, RZ ;  /* 0x00000010131c7819 */ /* 0x008fca00000006ff */
[----:B------:R-:W-:Y:S01]  /*1370*/  FFMA.FTZ R26, R27, R28, R26 ;  /* 0x0000001c1b1a7223 */ /* 0x000fe2000001001a */
[----:B------:R-:W-:Y:S01]  /*1380*/  PRMT R27, R19, 0x7632, R27 ;  /* 0x00007632131b7816 */ /* 0x000fe2000000001b */
[----:B------:R-:W-:-:S04]  /*1390*/  IMAD.U32 R19, R16, 0x10000, RZ ;  /* 0x0001000010137824 */ /* 0x000fc800078e00ff */
[----:B------:R-:W-:Y:S02]  /*13a0*/  IMAD.U32 R16, R27, 0x10000, RZ ;  /* 0x000100001b107824 */ /* 0x000fe400078e00ff */
[----:B------:R0:W2:Y:S02]  /*13b0*/  LDG.E.CONSTANT R27, desc[UR14][R14.64+0x480] ;  /* 0x0004800e0e1b7981 */ /* 0x0000a4000c1e9900 */
[----:B------:R-:W-:Y:S01]  /*13c0*/  FFMA.FTZ R16, R19, R16, R18 ;  /* 0x0000001013107223 */ /* 0x000fe20000010012 */
[----:B------:R-:W-:Y:S01]  /*13d0*/  SHF.L.U32 R19, R17, 0x10, RZ ;  /* 0x0000001011137819 */ /* 0x000fe200000006ff */
[----:B----4-:R-:W-:Y:S01]  /*13e0*/  IMAD.U32 R18, R25, 0x10000, RZ ;  /* 0x0001000019127824 */ /* 0x010fe200078e00ff */
[----:B------:R-:W-:Y:S02]  /*13f0*/  PRMT R17, R17, 0x7632, R17 ;  /* 0x0000763211117816 */ /* 0x000fe40000000011 */
[----:B------:R-:W-:Y:S01]  /*1400*/  PRMT R25, R25, 0x7632, R25 ;  /* 0x0000763219197816 */ /* 0x000fe20000000019 */
[----:B------:R-:W-:-:S02]  /*1410*/  FFMA.FTZ R26, R19, R18, R26 ;  /* 0x00000012131a7223 */ /* 0x000fc4000001001a */
[----:B------:R-:W1:Y:S01]  /*1420*/  LDS.64 R18, [R4+0x18] ;  /* 0x0000180004127984 */ /* 0x000e620000000a00 */
[----:B------:R-:W-:Y:S01]  /*1430*/  SHF.L.U32 R25, R25, 0x10, RZ ;  /* 0x0000001019197819 */ /* 0x000fe200000006ff */
[----:B------:R-:W-:-:S04]  /*1440*/  IMAD.U32 R17, R17, 0x10000, RZ ;  /* 0x0001000011117824 */ /* 0x000fc800078e00ff */
[----:B------:R-:W-:Y:S01]  /*1450*/  FFMA.FTZ R16, R17, R25, R16 ;  /* 0x0000001911107223 */ /* 0x000fe20000010010 */
[----:B------:R-:W-:Y:S02]  /*1460*/  IMAD.U32 R25, R24, 0x10000, RZ ;  /* 0x0001000018197824 */ /* 0x000fe400078e00ff */
[----:B-1----:R-:W-:-:S04]  /*1470*/  IMAD.U32 R17, R18, 0x10000, RZ ;  /* 0x0001000012117824 */ /* 0x002fc800078e00ff */
[----:B------:R-:W-:Y:S02]  /*1480*/  FFMA.FTZ R17, R17, R25, R26 ;  /* 0x0000001911117223 */ /* 0x000fe4000001001a */
[----:B------:R-:W3:Y:S04]  /*1490*/  LDG.E.CONSTANT R26, desc[UR14][R14.64+0x380] ;  /* 0x0003800e0e1a7981 */ /* 0x000ee8000c1e9900 */
[----:B------:R-:W4:Y:S01]  /*14a0*/  LDG.E.CONSTANT R25, desc[UR14][R14.64+0x400] ;  /* 0x0004000e0e197981 */ /* 0x000f22000c1e9900 */
[----:B------:R-:W-:Y:S02]  /*14b0*/  PRMT R18, R18, 0x7632, R18 ;  /* 0x0000763212127816 */ /* 0x000fe40000000012 */
[----:B------:R-:W-:Y:S02]  /*14c0*/  PRMT R24, R24, 0x7632, R24 ;  /* 0x0000763218187816 */ /* 0x000fe40000000018 */
[----:B------:R-:W-:-:S03]  /*14d0*/  SHF.L.U32 R29, R18, 0x10, RZ ;  /* 0x00000010121d7819 */ /* 0x000fc600000006ff */
[----:B------:R-:W-:Y:S02]  /*14e0*/  IMAD.U32 R18, R24, 0x10000, RZ ;  /* 0x0001000018127824 */ /* 0x000fe400078e00ff */
[----:B------:R-:W-:Y:S02]  /*14f0*/  IMAD.U32 R24, R19, 0x10000, RZ ;  /* 0x0001000013187824 */ /* 0x000fe400078e00ff */
[----:B------:R-:W-:Y:S01]  /*1500*/  FFMA.FTZ R18, R29, R18, R16 ;  /* 0x000000121d127223 */ /* 0x000fe20000010010 */
[----:B------:R-:W-:-:S05]  /*1510*/  PRMT R19, R19, 0x7632, R19 ;  /* 0x0000763213137816 */ /* 0x000fca0000000013 */
[----:B------:R-:W-:Y:S01]  /*1520*/  IMAD.U32 R19, R19, 0x10000, RZ ;  /* 0x0001000013137824 */ /* 0x000fe200078e00ff */
[----:B------:R-:W-:Y:S01]  /*1530*/  UMOV UR4, 0xffffffff ;  /* 0xffffffff00047882 */ /* 0x000fe20000000000 */
[----:B------:R-:W-:Y:S02]  /*1540*/  ISETP.NE.AND P0, PT, R3, RZ, PT ;  /* 0x000000ff0300720c */ /* 0x000fe40003f05270 */
[----:B-----5:R-:W-:Y:S02]  /*1550*/  FSETP.NEU.FTZ.AND P1, PT, R0, RZ, PT ;  /* 0x000000ff0000720b */ /* 0x020fe40003f3d000 */
[----:B---3--:R-:W-:-:S05]  /*1560*/  SHF.L.U32 R16, R26, 0x10, RZ ;  /* 0x000000101a107819 */ /* 0x008fca00000006ff */
[----:B------:R-:W-:Y:S02]  /*1570*/  FFMA.FTZ R24, R24, R16, R17 ;  /* 0x0000001018187223 */ /* 0x000fe40000010011 */
[----:B------:R-:W0:Y:S01]  /*1580*/  LDS.64 R16, [R4+0x20] ;  /* 0x0000200004107984 */ /* 0x000e220000000a00 */
[----:B------:R-:W-:-:S05]  /*1590*/  PRMT R26, R26, 0x7632, R26 ;  /* 0x000076321a1a7816 */ /* 0x000fca000000001a */
[----:B------:R-:W-:-:S04]  /*15a0*/  IMAD.U32 R26, R26, 0x10000, RZ ;  /* 0x000100001a1a7824 */ /* 0x000fc800078e00ff */
[----:B------:R-:W-:Y:S01]  /*15b0*/  FFMA.FTZ R18, R19, R26, R18 ;  /* 0x0000001a13127223 */ /* 0x000fe20000010012 */
[C---:B----4-:R-:W-:Y:S01]  /*15c0*/  PRMT R26, R25.reuse, 0x7632, R26 ;  /* 0x00007632191a7816 */ /* 0x050fe2000000001a */
[----:B------:R-:W-:-:S03]  /*15d0*/  IMAD.U32 R25, R25, 0x10000, RZ ;  /* 0x0001000019197824 */ /* 0x000fc600078e00ff */
[----:B------:R-:W-:Y:S02]  /*15e0*/  SHF.L.U32 R26, R26, 0x10, RZ ;  /* 0x000000101a1a7819 */ /* 0x000fe400000006ff */
[C---:B0-----:R-:W-:Y:S02]  /*15f0*/  PRMT R14, R16.reuse, 0x7632, R14 ;  /* 0x00007632100e7816 */ /* 0x041fe4000000000e */
[----:B------:R-:W-:Y:S02]  /*1600*/  SHF.L.U32 R15, R16, 0x10, RZ ;  /* 0x00000010100f7819 */ /* 0x000fe400000006ff */
[----:B--2---:R-:W-:Y:S01]  /*1610*/  PRMT R16, R27, 0x7632, R16 ;  /* 0x000076321b107816 */ /* 0x004fe20000000010 */
[----:B------:R-:W-:Y:S01]  /*1620*/  IMAD.U32 R19, R14, 0x10000, RZ ;  /* 0x000100000e137824 */ /* 0x000fe200078e00ff */
[----:B------:R-:W-:Y:S01]  /*1630*/  PRMT R14, R17, 0x7632, R14 ;  /* 0x00007632110e7816 */ /* 0x000fe2000000000e */
[----:B------:R-:W-:Y:S01]  /*1640*/  FFMA.FTZ R24, R15, R25, R24 ;  /* 0x000000190f187223 */ /* 0x000fe20000010018 */
[----:B------:R-:W-:-:S02]  /*1650*/  IMAD.U32 R17, R17, 0x10000, RZ ;  /* 0x0001000011117824 */ /* 0x000fc400078e00ff */
[----:B------:R-:W-:Y:S01]  /*1660*/  FFMA.FTZ R18, R19, R26, R18 ;  /* 0x0000001a13127223 */ /* 0x000fe20000010012 */
[----:B------:R-:W-:Y:S01]  /*1670*/  SHF.L.U32 R15, R14, 0x10, RZ ;  /* 0x000000100e0f7819 */ /* 0x000fe200000006ff */
        /* <DEDUP_REMOVED lines=9> */
.L_x_20682:
        /* <DEDUP_REMOVED lines=12> */
.L_x_20634:
[----:B------:R-:W-:Y:S05]  /*17d0*/  BSYNC B1 ;  /* 0x0000000000017941 */ /* 0x000fea0003800000 */
.L_x_20632:
        /* <DEDUP_REMOVED lines=9> */
.L_x_20631:
[----:B------:R-:W-:Y:S05]  /*1870*/  BSYNC B0 ;  /* 0x0000000000007941 */ /* 0x000fea0003800000 */
.L_x_20630:
[----:B------:R-:W1:Y:S01]  /*1880*/  S2R R3, SR_TID.X ;  /* 0x0000000000037919 */ /* 0x000e620000002100 */
[----:B------:R-:W-:Y:S02]  /*1890*/  UIMAD UR4, UR18, -0x40, UR8 ;  /* 0xffffffc0120478a4 */ /* 0x000fe4000f8e0208 */
[----:B------:R-:W-:-:S04]  /*18a0*/  IMAD.U32 R7, RZ, RZ, UR18 ;  /* 0x00000012ff077e24 */ /* 0x000fc8000f8e00ff */
[----:B------:R-:W-:Y:S01]  /*18b0*/  IMAD.SHL.U32 R7, R7, 0x200, RZ ;  /* 0x0000020007077824 */ /* 0x000fe200078e00ff */
[----:B------:R-:W-:Y:S01]  /*18c0*/  MOV R4, UR4 ;  /* 0x0000000400047c02 */ /* 0x000fe20008000f00 */
[----:B------:R-:W-:-:S04]  /*18d0*/  UMOV UR4, 0xffffffff ;  /* 0xffffffff00047882 */ /* 0x000fc80000000000 */
[----:B------:R-:W-:-:S05]  /*18e0*/  IMAD R4, R4, 0x8, R7 ;  /* 0x0000000804047824 */ /* 0x000fca00078e0207 */
[----:B------:R-:W-:-:S05]  /*18f0*/  VIMNMX R4, PT, PT, R4, UR22, PT ;  /* 0x0000001604047c48 */ /* 0x000fca000bfe0100 */
[----:B-----5:R-:W-:Y:S01]  /*1900*/  IMAD.IADD R0, R4, 0x1, -R7 ;  /* 0x0000000104007824 */ /* 0x020fe200078e0a07 */
[----:B-1----:R-:W-:Y:S01]  /*1910*/  SHF.R.U32.HI R8, RZ, 0x5, R3 ;  /* 0x00000005ff087819 */ /* 0x002fe20000011603 */
[----:B------:R-:W-:Y:S06]  /*1920*/  BRA.DIV UR4, `(.L_x_20637) ;  /* 0x0000003604207947 */ /* 0x000fec000b800000 */
[----:B------:R-:W1:Y:S02]  /*1930*/  SHFL.BFLY PT, R10, R5, 0x10, 0x1f ;  /* 0x0e001f00050a7f89 */ /* 0x000e6400000e0000 */
[----:B-1----:R-:W-:-:S05]  /*1940*/  FMNMX.FTZ R10, R10, R5, !PT ;  /* 0x000000050a0a7209 */ /* 0x002fca0007810000 */
[----:B------:R-:W1:Y:S02]  /*1950*/  SHFL.BFLY PT, R9, R10, 0x8, 0x1f ;  /* 0x0d001f000a097f89 */ /* 0x000e6400000e0000 */
[----:B-1----:R-:W-:-:S05]  /*1960*/  FMNMX.FTZ R11, R10, R9, !PT ;  /* 0x000000090a0b7209 */ /* 0x002fca0007810000 */
[----:B------:R1:W2:Y:S02]  /*1970*/  SHFL.BFLY PT, R12, R11, 0x4, 0x1f ;  /* 0x0c801f000b0c7f89 */ /* 0x0002a400000e0000 */
.L_x_20687:
[----:B------:R-:W3:Y:S01]  /*1980*/  S2R R5, SR_CgaCtaId ;  /* 0x0000000000057919 */ /* 0x000ee20000008800 */
[----:B------:R-:W-:Y:S01]  /*1990*/  MOV R9, 0x400 ;  /* 0x0000040000097802 */ /* 0x000fe20000000f00 */
[----:B------:R-:W-:Y:S05]  /*19a0*/  WARPSYNC.ALL ;  /* 0x0000000000007948 */ /* 0x000fea0003800000 */
[----:B------:R-:W-:Y:S02]  /*19b0*/  IADD3 R10, PT, PT, R9, 0xa0, RZ ;  /* 0x000000a0090a7810 */ /* 0x000fe40007ffe0ff */
[----:B------:R-:W-:Y:S02]  /*19c0*/  ISETP.NE.AND P3, PT, R6, RZ, PT ;  /* 0x000000ff0600720c */ /* 0x000fe40003f65270 */
[----:B-12---:R-:W-:-:S02]  /*19d0*/  FMNMX.FTZ R11, R11, R12, !PT ;  /* 0x0000000c0b0b7209 */ /* 0x006fc40007810000 */
[----:B---3--:R-:W-:-:S05]  /*19e0*/  LEA R13, R5, R10, 0x18 ;  /* 0x0000000a050d7211 */ /* 0x008fca00078ec0ff */
[----:B------:R-:W-:-:S05]  /*19f0*/  IMAD R10, R8, 0x4, R13 ;  /* 0x00000004080a7824 */ /* 0x000fca00078e020d */
[----:B------:R1:W-:Y:S01]  /*1a00*/  @!P3 STS [R10], R11 ;  /* 0x0000000b0a00b388 */ /* 0x0003e20000000800 */
[----:B------:R-:W-:Y:S01]  /*1a10*/  BAR.SYNC.DEFER_BLOCKING 0x0 ;  /* 0x0000000000007b1d */ /* 0x000fe20000010000 */
[C---:B------:R-:W-:Y:S01]  /*1a20*/  ISETP.GT.U32.AND P2, PT, R6.reuse, 0x3, PT ;  /* 0x000000030600780c */ /* 0x040fe20003f44070 */
[----:B-1----:R-:W-:Y:S01]  /*1a30*/  IMAD R11, R6, 0x4, R13 ;  /* 0x00000004060b7824 */ /* 0x002fe200078e020d */
        /* <DEDUP_REMOVED lines=9> */
[----:B------:R-:W1:Y:S02]  /*1ad0*/  SHFL.IDX PT, R15, R15, RZ, 0x1f ;  /* 0x00001fff0f0f7589 */ /* 0x000e6400000e0000 */
[----:B-1----:R-:W-:Y:S01]  /*1ae0*/  R2UR UR23, R15 ;  /* 0x000000000f1772ca */ /* 0x002fe200000e0000 */
[----:B------:R-:W-:-:S14]  /*1af0*/  @P1 BRA `(.L_x_20639) ;  /* 0x0000000c00841947 */ /* 0x000fdc0003800000 */
[----:B------:R-:W-:Y:S01]  /*1b00*/  LOP3.LUT R13, RZ, R3, RZ, 0x33, !PT ;  /* 0x00000003ff0d7212 */ /* 0x000fe200078e33ff */
[----:B------:R-:W-:Y:S01]  /*1b10*/  BSSY.RECONVERGENT B1, `(.L_x_20640) ;  /* 0x000001c000017945 */ /* 0x000fe20003800200 */
[----:B------:R-:W-:-:S03]  /*1b20*/  IMAD.MOV.U32 R15, RZ, RZ, R3 ;  /* 0x000000ffff0f7224 */ /* 0x000fc600078e0003 */
[----:B------:R-:W-:-:S05]  /*1b30*/  IMAD.IADD R12, R4, 0x1, R13 ;  /* 0x00000001040c7824 */ /* 0x000fca00078e020d */
[----:B------:R-:W-:Y:S02]  /*1b40*/  LOP3.LUT R13, R12, 0x180, RZ, 0xc0, !PT ;  /* 0x000001800c0d7812 */ /* 0x000fe400078ec0ff */
[----:B------:R-:W-:Y:S02]  /*1b50*/  IADD3 R14, PT, PT, -R7, R12, RZ ;  /* 0x0000000c070e7210 */ /* 0x000fe40007ffe1ff */
[----:B------:R-:W-:Y:S02]  /*1b60*/  ISETP.NE.AND P4, PT, R13, 0x180, PT ;  /* 0x000001800d00780c */ /* 0x000fe40003f85270 */
        /* <DEDUP_REMOVED lines=11> */
.L_x_20642:
[----:B------:R-:W1:Y:S01]  /*1c20*/  LDS R16, [R13] ;  /* 0x000000000d107984 */ /* 0x000e620000000800 */
[----:B------:R-:W-:Y:S01]  /*1c30*/  VIADD R12, R12, 0x1 ;  /* 0x000000010c0c7836 */ /* 0x000fe20000000000 */
[----:B------:R-:W-:-:S04]  /*1c40*/  IADD3 R15, PT, PT, R15, 0x80, RZ ;  /* 0x000000800f0f7810 */ /* 0x000fc80007ffe0ff */
[----:B------:R-:W-:Y:S01]  /*1c50*/  ISETP.NE.AND P4, PT, R12, RZ, PT ;  /* 0x000000ff0c00720c */ /* 0x000fe20003f85270 */
[----:B-1----:R-:W-:-:S04]  /*1c60*/  FADD.FTZ R16, R16, -UR23 ;  /* 0x8000001710107e21 */ /* 0x002fc80008010000 */
[----:B------:R-:W-:-:S06]  /*1c70*/  FMUL.FTZ R16, R16, 1.4426950216293334961 ;  /* 0x3fb8aa3b10107820 */ /* 0x000fcc0000410000 */
[----:B------:R-:W1:Y:S02]  /*1c80*/  MUFU.EX2 R16, R16 ;  /* 0x0000001000107308 */ /* 0x000e640000000800 */
[----:B-1----:R1:W-:Y:S01]  /*1c90*/  STS [R13], R16 ;  /* 0x000000100d007388 */ /* 0x0023e20000000800 */
[----:B------:R-:W-:Y:S01]  /*1ca0*/  FADD.FTZ R14, R16, R14 ;  /* 0x0000000e100e7221 */ /* 0x000fe20000010000 */
[----:B-1----:R-:W-:Y:S01]  /*1cb0*/  VIADD R13, R13, 0x200 ;  /* 0x000002000d0d7836 */ /* 0x002fe20000000000 */
[----:B------:R-:W-:Y:S06]  /*1cc0*/  @P4 BRA `(.L_x_20642) ;  /* 0xfffffffc00d44947 */ /* 0x000fec000383ffff */
.L_x_20641:
[----:B------:R-:W-:Y:S05]  /*1cd0*/  BSYNC.RECONVERGENT B1 ;  /* 0x0000000000017941 */ /* 0x000fea0003800200 */
.L_x_20640:
        /* <DEDUP_REMOVED lines=12> */
.L_x_20645:
[----:B------:R-:W1:Y:S01]  /*1da0*/  LDS R17, [R13+-0x400] ;  /* 0xfffc00000d117984 */ /* 0x000e620000000800 */
[----:B------:R-:W-:-:S03]  /*1db0*/  VIADD R15, R15, 0x800 ;  /* 0x000008000f0f7836 */ /* 0x000fc60000000000 */
[----:B0-----:R-:W0:Y:S02]  /*1dc0*/  LDS R18, [R13+-0x200] ;  /* 0xfffe00000d127984 */ /* 0x001e240000000800 */
[----:B------:R-:W-:Y:S02]  /*1dd0*/  ISETP.GE.AND P4, PT, R15, R12, PT ;  /* 0x0000000c0f00720c */ /* 0x000fe40003f86270 */
[----:B------:R-:W2:Y:S04]  /*1de0*/  LDS R19, [R13] ;  /* 0x000000000d137984 */ /* 0x000ea80000000800 */
[----:B------:R-:W3:Y:S04]  /*1df0*/  LDS R20, [R13+0x200] ;  /* 0x000200000d147984 */ /* 0x000ee80000000800 */
[----:B------:R-:W4:Y:S04]  /*1e00*/  LDS R16, [R13+0x400] ;  /* 0x000400000d107984 */ /* 0x000f280000000800 */
[----:B------:R-:W5:Y:S01]  /*1e10*/  LDS R21, [R13+0x600] ;  /* 0x000600000d157984 */ /* 0x000f620000000800 */
[----:B-1----:R-:W-:-:S04]  /*1e20*/  FADD.FTZ R17, R17, -UR23 ;  /* 0x8000001711117e21 */ /* 0x002fc80008010000 */
[----:B------:R-:W-:Y:S01]  /*1e30*/  FMUL.FTZ R23, R17, 1.4426950216293334961 ;  /* 0x3fb8aa3b11177820 */ /* 0x000fe20000410000 */
[----:B0-----:R-:W-:Y:S01]  /*1e40*/  FADD.FTZ R18, R18, -UR23 ;  /* 0x8000001712127e21 */ /* 0x001fe20008010000 */
        /* <DEDUP_REMOVED lines=89> */
.L_x_20644:
[----:B------:R-:W-:Y:S05]  /*23e0*/  BSYNC.RECONVERGENT B1 ;  /* 0x0000000000017941 */ /* 0x000fea0003800200 */
.L_x_20643:
        /* <DEDUP_REMOVED lines=11> */
[----:B0-----:R-:W0:Y:S04]  /*24a0*/  LDS R18, [R13+0x400] ;  /* 0x000400000d127984 */ /* 0x001e280000000800 */
[----:B------:R-:W0:Y:S04]  /*24b0*/  LDS R12, [R13+0xa00] ;  /* 0x000a00000d0c7984 */ /* 0x000e280000000800 */
[----:B------:R-:W0:Y:S01]  /*24c0*/  LDS R16, [R13+0x800] ;  /* 0x000800000d107984 */ /* 0x000e220000000800 */
[----:B-1----:R-:W-:Y:S01]  /*24d0*/  FADD.FTZ R19, R19, -UR23 ;  /* 0x8000001713137e21 */ /* 0x002fe20008010000 */
[----:B--2---:R-:W-:-:S03]  /*24e0*/  FADD.FTZ R20, R20, -UR23 ;  /* 0x8000001714147e21 */ /* 0x004fc60008010000 */
[----:B------:R-:W-:Y:S01]  /*24f0*/  FMUL.FTZ R19, R19, 1.4426950216293334961 ;  /* 0x3fb8aa3b13137820 */ /* 0x000fe20000410000 */
[----:B------:R-:W-:Y:S01]  /*2500*/  FMUL.FTZ R20, R20, 1.4426950216293334961 ;  /* 0x3fb8aa3b14147820 */ /* 0x000fe20000410000 */
[----:B---3--:R-:W-:-:S04]  /*2510*/  FADD.FTZ R21, R21, -UR23 ;  /* 0x8000001715157e21 */ /* 0x008fc80008010000 */
[----:B------:R-:W1:Y:S01]  /*2520*/  MUFU.EX2 R19, R19 ;  /* 0x0000001300137308 */ /* 0x000e620000000800 */
[----:B----4-:R-:W-:Y:S01]  /*2530*/  FADD.FTZ R22, R22, -UR23 ;  /* 0x8000001716167e21 */ /* 0x010fe20008010000 */
[----:B------:R-:W-:Y:S02]  /*2540*/  FMUL.FTZ R21, R21, 1.4426950216293334961 ;  /* 0x3fb8aa3b15157820 */ /* 0x000fe40000410000 */
[----:B------:R-:W2:Y:S01]  /*2550*/  MUFU.EX2 R20, R20 ;  /* 0x0000001400147308 */ /* 0x000ea20000000800 */
[----:B-----5:R-:W-:Y:S01]  /*2560*/  FADD.FTZ R17, R17, -UR23 ;  /* 0x8000001711117e21 */ /* 0x020fe20008010000 */
[----:B------:R-:W-:Y:S01]  /*2570*/  FMUL.FTZ R22, R22, 1.4426950216293334961 ;  /* 0x3fb8aa3b16167820 */ /* 0x000fe20000410000 */
[----:B0-----:R-:W-:Y:S02]  /*2580*/  FADD.FTZ R23, R18, -UR23 ;  /* 0x8000001712177e21 */ /* 0x001fe40008010000 */
[----:B------:R-:W-:Y:S01]  /*2590*/  FMUL.FTZ R24, R17, 1.4426950216293334961 ;  /* 0x3fb8aa3b11187820 */ /* 0x000fe20000410000 */
[----:B------:R-:W0:Y:S01]  /*25a0*/  MUFU.EX2 R18, R21 ;  /* 0x0000001500127308 */ /* 0x000e220000000800 */
        /* <DEDUP_REMOVED lines=8> */
[----:B--2---:R-:W-:Y:S01]  /*2630*/  STS [R13+-0x200], R20 ;  /* 0xfffe00140d007388 */ /* 0x004fe20000000800 */
[----:B------:R-:W-:Y:S01]  /*2640*/  FADD.FTZ R17, R17, R20 ;  /* 0x0000001411117221 */ /* 0x000fe20000010000 */
[----:B------:R-:W-:Y:S01]  /*2650*/  FMUL.FTZ R25, R25, 1.4426950216293334961 ;  /* 0x3fb8aa3b19197820 */ /* 0x000fe20000410000 */
[----:B------:R-:W2:Y:S01]  /*2660*/  MUFU.EX2 R16, R23 ;  /* 0x0000001700107308 */ /* 0x000ea20000000800 */
[----:B0-----:R-:W-:Y:S01]  /*2670*/  STS [R13], R18 ;  /* 0x000000120d007388 */ /* 0x001fe20000000800 */
[----:B------:R-:W-:-:S02]  /*2680*/  FADD.FTZ R17, R17, R18 ;  /* 0x0000001211117221 */ /* 0x000fc40000010000 */
[----:B------:R-:W0:Y:S01]  /*2690*/  MUFU.EX2 R26, R25 ;  /* 0x00000019001a7308 */ /* 0x000e220000000800 */
[----:B---3--:R-:W-:Y:S01]  /*26a0*/  STS [R13+0x200], R22 ;  /* 0x000200160d007388 */ /* 0x008fe20000000800 */
[----:B------:R-:W-:Y:S02]  /*26b0*/  FADD.FTZ R17, R17, R22 ;  /* 0x0000001611117221 */ /* 0x000fe40000010000 */
[----:B------:R-:W3:Y:S01]  /*26c0*/  MUFU.EX2 R28, R27 ;  /* 0x0000001b001c7308 */ /* 0x000ee20000000800 */
[----:B-1----:R-:W-:Y:S01]  /*26d0*/  STS [R13+0x600], R12 ;  /* 0x0006000c0d007388 */ /* 0x002fe20000000800 */
[----:B--2---:R-:W-:-:S03]  /*26e0*/  FADD.FTZ R17, R17, R16 ;  /* 0x0000001011117221 */ /* 0x004fc60000010000 */
[----:B------:R-:W-:Y:S01]  /*26f0*/  STS [R13+0x400], R16 ;  /* 0x000400100d007388 */ /* 0x000fe20000000800 */
[----:B------:R-:W-:-:S03]  /*2700*/  FADD.FTZ R17, R17, R12 ;  /* 0x0000000c11117221 */ /* 0x000fc60000010000 */
[----:B0-----:R-:W-:Y:S01]  /*2710*/  STS [R13+0x800], R26 ;  /* 0x0008001a0d007388 */ /* 0x001fe20000000800 */
[----:B------:R-:W-:-:S03]  /*2720*/  FADD.FTZ R17, R17, R26 ;  /* 0x0000001a11117221 */ /* 0x000fc60000010000 */
[----:B---3--:R0:W-:Y:S01]  /*2730*/  STS [R13+0xa00], R28 ;  /* 0x000a001c0d007388 */ /* 0x0081e20000000800 */
[----:B------:R-:W-:Y:S01]  /*2740*/  FADD.FTZ R14, R17, R28 ;  /* 0x0000001c110e7221 */ /* 0x000fe20000010000 */
[----:B0-----:R-:W-:-:S07]  /*2750*/  VIADD R13, R13, 0x1000 ;  /* 0x000010000d0d7836 */ /* 0x001fce0000000000 */
.L_x_20647:
[----:B------:R-:W-:Y:S05]  /*2760*/  BSYNC.RECONVERGENT B1 ;  /* 0x0000000000017941 */ /* 0x000fea0003800200 */
.L_x_20646:
        /* <DEDUP_REMOVED lines=26> */
.L_x_20639:
[----:B------:R-:W-:Y:S05]  /*2910*/  BSYNC.RECONVERGENT B0 ;  /* 0x0000000000007941 */ /* 0x000fea0003800200 */
.L_x_20638:
        /* <DEDUP_REMOVED lines=40> */
.L_x_20652:
[----:B------:R-:W1:Y:S01]  /*2ba0*/  LDS R15, [R13] ;  /* 0x000000000d0f7984 */ /* 0x000e620000000800 */
[----:B------:R-:W-:-:S05]  /*2bb0*/  VIADD R14, R14, 0x1 ;  /* 0x000000010e0e7836 */ /* 0x000fca0000000000 */
[----:B------:R-:W-:Y:S01]  /*2bc0*/  ISETP.NE.AND P0, PT, R14, RZ, PT ;  /* 0x000000ff0e00720c */ /* 0x000fe20003f05270 */
[----:B-1----:R-:W-:-:S05]  /*2bd0*/  FMUL.FTZ R10, R15, R4 ;  /* 0x000000040f0a7220 */ /* 0x002fca0000410000 */
[----:B------:R1:W-:Y:S02]  /*2be0*/  STS [R13], R10 ;  /* 0x0000000a0d007388 */ /* 0x0003e40000000800 */
[----:B-1----:R-:W-:-:S05]  /*2bf0*/  IADD3 R13, PT, PT, R13, 0x200, RZ ;  /* 0x000002000d0d7810 */ /* 0x002fca0007ffe0ff */
[----:B------:R-:W-:Y:S05]  /*2c00*/  @P0 BRA `(.L_x_20652) ;  /* 0xfffffffc00e40947 */ /* 0x000fea000383ffff */
.L_x_20651:
[----:B------:R-:W-:Y:S05]  /*2c10*/  BSYNC.RECONVERGENT B1 ;  /* 0x0000000000017941 */ /* 0x000fea0003800200 */
.L_x_20650:
        /* <DEDUP_REMOVED lines=12> */
.L_x_20655:
[----:B------:R-:W1:Y:S01]  /*2ce0*/  LDS R29, [R10+-0x400] ;  /* 0xfffc00000a1d7984 */ /* 0x000e620000000800 */
[----:B------:R-:W-:-:S03]  /*2cf0*/  IADD3 R11, PT, PT, R11, 0x800, RZ ;  /* 0x000008000b0b7810 */ /* 0x000fc60007ffe0ff */
[----:B------:R-:W2:Y:S01]  /*2d00*/  LDS R16, [R10+-0x200] ;  /* 0xfffe00000a107984 */ /* 0x000ea20000000800 */
[----:B------:R-:W-:-:S03]  /*2d10*/  ISETP.GE.AND P1, PT, R11, R14, PT ;  /* 0x0000000e0b00720c */ /* 0x000fc60003f26270 */
[----:B0-----:R-:W0:Y:S04]  /*2d20*/  LDS R18, [R10] ;  /* 0x000000000a127984 */ /* 0x001e280000000800 */
[----:B------:R-:W3:Y:S04]  /*2d30*/  LDS R15, [R10+0x200] ;  /* 0x000200000a0f7984 */ /* 0x000ee80000000800 */
[----:B------:R-:W4:Y:S04]  /*2d40*/  LDS R19, [R10+0x400] ;  /* 0x000400000a137984 */ /* 0x000f280000000800 */
        /* <DEDUP_REMOVED lines=15> */
[----:B-----5:R-:W-:-:S03]  /*2e40*/  FMUL.FTZ R17, R17, R4 ;  /* 0x0000000411117220 */ /* 0x020fc60000410000 */
        /* <DEDUP_REMOVED lines=13> */
[----:B0-----:R-:W-:-:S03]  /*2f20*/  FMUL.FTZ R29, R29, R4 ;  /* 0x000000041d1d7220 */ /* 0x001fc60000410000 */
        /* <DEDUP_REMOVED lines=15> */
.L_x_20654:
[----:B------:R-:W-:Y:S05]  /*3020*/  BSYNC.RECONVERGENT B1 ;  /* 0x0000000000017941 */ /* 0x000fea0003800200 */
.L_x_20653:
        /* <DEDUP_REMOVED lines=31> */
.L_x_20657:
[----:B------:R-:W-:Y:S05]  /*3220*/  BSYNC.RECONVERGENT B1 ;  /* 0x0000000000017941 */ /* 0x000fea0003800200 */
.L_x_20656:
        /* <DEDUP_REMOVED lines=14> */
.L_x_20649:
[----:B------:R-:W-:Y:S05]  /*3310*/  BSYNC.RECONVERGENT B0 ;  /* 0x0000000000007941 */ /* 0x000fea0003800200 */
.L_x_20648:
        /* <DEDUP_REMOVED lines=10> */
[----:B------:R-:W-:Y:S01]  /*33c0*/  IMAD.U32 R3, RZ, RZ, UR23 ;  /* 0x00000017ff037e24 */ /* 0x000fe2000f8e00ff */
        /* <DEDUP_REMOVED lines=16> */
.L_x_20659:
[----:B---34-:R-:W-:Y:S05]  /*34d0*/  BSYNC.RECONVERGENT B0 ;  /* 0x0000000000007941 */ /* 0x018fea0003800200 */
.L_x_20658:
[----:B------:R-:W-:Y:S01]  /*34e0*/  BSSY.RECONVERGENT B1, `(.L_x_20660) ;  /* 0x000012e000017945 */ /* 0x000fe20003800200 */
[----:B------:R-:W-:Y:S02]  /*34f0*/  HFMA2 R0, -RZ, RZ, 0, 0 ;  /* 0x00000000ff007431 */ /* 0x000fe400000001ff */
[----:B--2---:R-:W-:Y:S02]  /*3500*/  IMAD.MOV.U32 R3, RZ, RZ, RZ ;  /* 0x000000ffff037224 */ /* 0x004fe400078e00ff */
[----:B-1----:R-:W-:Y:S01]  /*3510*/  IMAD.MOV.U32 R4, RZ, RZ, RZ ;  /* 0x000000ffff047224 */ /* 0x002fe200078e00ff */
[----:B------:R-:W-:Y:S06]  /*3520*/  @P1 BRA `(.L_x_20661) ;  /* 0x0000001000a41947 */ /* 0x000fec0003800000 */
[----:B------:R-:W1:Y:S01]  /*3530*/  I2F.RP R3, R2 ;  /* 0x0000000200037306 */ /* 0x000e620000209400 */
[----:B------:R-:W2:Y:S01]  /*3540*/  LDCU UR4, c[0x0][0x3c8] ;  /* 0x00007900ff0477ac */ /* 0x000ea20008000800 */
[----:B------:R-:W-:Y:S01]  /*3550*/  IMAD.WIDE.U32 R12, R23, 0x4, RZ ;  /* 0x00000004170c7825 */ /* 0x000fe200078e00ff */
[----:B------:R-:W3:Y:S03]  /*3560*/  LDCU UR6, c[0x0][0x3fc] ;  /* 0x00007f80ff0677ac */ /* 0x000ee60008000800 */
[----:B------:R-:W-:Y:S02]  /*3570*/  VIADD R0, R9, 0xc0 ;  /* 0x000000c009007836 */ /* 0x000fe40000000000 */
[C---:B------:R-:W-:Y:S01]  /*3580*/  IMAD R22, R8.reuse, 0x8, R7 ;  /* 0x0000000808167824 */ /* 0x040fe200078e0207 */
[----:B------:R-:W4:Y:S01]  /*3590*/  LDCU.64 UR10, c[0x0][0x3b8] ;  /* 0x00007700ff0a77ac */ /* 0x000f220008000a00 */
[----:B------:R-:W-:Y:S01]  /*35a0*/  VIADD R7, R23, 0x1 ;  /* 0x0000000117077836 */ /* 0x000fe20000000000 */
[----:B------:R-:W-:Y:S01]  /*35b0*/  LEA R5, R5, R0, 0x18 ;  /* 0x0000000005057211 */ /* 0x000fe200078ec0ff */
[----:B------:R-:W-:Y:S01]  /*35c0*/  IMAD.MOV.U32 R0, RZ, RZ, RZ ;  /* 0x000000ffff007224 */ /* 0x000fe200078e00ff */
[----:B------:R-:W-:Y:S01]  /*35d0*/  UIADD3 UR5, UPT, UPT, UR22, 0x7, URZ ;  /* 0x0000000716057890 */ /* 0x000fe2000fffe0ff */
[----:B------:R-:W-:Y:S01]  /*35e0*/  IMAD.MOV.U32 R4, RZ, RZ, RZ ;  /* 0x000000ffff047224 */ /* 0x000fe200078e00ff */
[----:B-1----:R-:W1:Y:S01]  /*35f0*/  MUFU.RCP R3, R3 ;  /* 0x0000000300037308 */ /* 0x002e620000001000 */
[----:B------:R-:W-:Y:S01]  /*3600*/  IMAD R8, R8, 0x20, R5 ;  /* 0x0000002008087824 */ /* 0x000fe200078e0205 */
[----:B------:R-:W-:Y:S01]  /*3610*/  USHF.R.U32.HI UR5, URZ, 0x3, UR5 ;  /* 0x00000003ff057899 */ /* 0x000fe20008011605 */
[----:B------:R-:W-:Y:S01]  /*3620*/  IADD3 R22, PT, PT, R22, 0x3, RZ ;  /* 0x0000000316167810 */ /* 0x000fe20007ffe0ff */
[----:B--2---:R-:W-:-:S02]  /*3630*/  UIMAD UR4, UR17, UR4, URZ ;  /* 0x00000004110472a4 */ /* 0x004fc4000f8e02ff */
[----:B------:R-:W-:Y:S01]  /*3640*/  IADD3 R25, PT, PT, R8, 0x10, RZ ;  /* 0x0000001008197810 */ /* 0x000fe20007ffe0ff */
[----:B---3--:R-:W-:-:S03]  /*3650*/  IMAD.U32 R24, RZ, RZ, UR6 ;  /* 0x00000006ff187e24 */ /* 0x008fc6000f8e00ff */
[----:B------:R-:W-:Y:S02]  /*3660*/  IMAD.U32 R15, RZ, RZ, UR4 ;  /* 0x00000004ff0f7e24 */ /* 0x000fe4000f8e00ff */
[----:B------:R-:W-:Y:S01]  /*3670*/  VIADD R23, R23, -UR5 ;  /* 0x8000000517177c36 */ /* 0x000fe20008000000 */
[----:B------:R-:W-:Y:S01]  /*3680*/  IADD3 R24, PT, PT, -R24, UR16, RZ ;  /* 0x0000001018187c10 */ /* 0x000fe2000fffe1ff */
[----:B------:R-:W-:Y:S01]  /*3690*/  IMAD.WIDE R12, R15, 0x4, R12 ;  /* 0x000000040f0c7825 */ /* 0x000fe200078e020c */
[----:B------:R-:W2:Y:S01]  /*36a0*/  LDCU UR4, c[0x0][0x3e0] ;  /* 0x00007c00ff0477ac */ /* 0x000ea20008000800 */
[----:B-1----:R-:W-:Y:S02]  /*36b0*/  IADD3 R10, PT, PT, R3, 0xffffffe, RZ ;  /* 0x0ffffffe030a7810 */ /* 0x002fe40007ffe0ff */
[----:B----4-:R-:W-:Y:S02]  /*36c0*/  IADD3 R16, P0, PT, R12, UR10, RZ ;  /* 0x0000000a0c107c10 */ /* 0x010fe4000ff1e0ff */
[----:B------:R1:W3:Y:S02]  /*36d0*/  F2I.FTZ.U32.TRUNC.NTZ R11, R10 ;  /* 0x0000000a000b7305 */ /* 0x0002e4000021f000 */
[----:B------:R-:W-:-:S02]  /*36e0*/  IADD3.X R17, PT, PT, R13, UR11, RZ, P0, !PT ;  /* 0x0000000b0d117c10 */ /* 0x000fc400087fe4ff */
[----:B-1----:R-:W-:Y:S01]  /*36f0*/  MOV R10, RZ ;  /* 0x000000ff000a7202 */ /* 0x002fe20000000f00 */
[----:B--2---:R-:W-:Y:S01]  /*3700*/  UIMAD UR4, UR13, UR4, URZ ;  /* 0x000000040d0472a4 */ /* 0x004fe2000f8e02ff */
[----:B---3--:R-:W-:-:S03]  /*3710*/  IADD3 R3, PT, PT, RZ, -R11, RZ ;  /* 0x8000000bff037210 */ /* 0x008fc60007ffe0ff */
[----:B------:R-:W-:Y:S02]  /*3720*/  USHF.R.S32.HI UR6, URZ, 0x1f, UR4 ;  /* 0x0000001fff067899 */ /* 0x000fe40008011404 */
[----:B0-----:R-:W-:Y:S02]  /*3730*/  IMAD.U32 R18, RZ, RZ, UR4 ;  /* 0x00000004ff127e24 */ /* 0x001fe4000f8e00ff */
[----:B------:R-:W-:Y:S01]  /*3740*/  IMAD R5, R3, R2, RZ ;  /* 0x0000000203057224 */ /* 0x000fe200078e02ff */
[----:B------:R-:W-:Y:S01]  /*3750*/  MOV R3, RZ ;  /* 0x000000ff00037202 */ /* 0x000fe20000000f00 */
[----:B------:R-:W-:Y:S02]  /*3760*/  IMAD.U32 R19, RZ, RZ, UR6 ;  /* 0x00000006ff137e24 */ /* 0x000fe4000f8e00ff */
[----:B------:R-:W-:-:S07]  /*3770*/  IMAD.HI.U32 R5, R11, R5, R10 ;  /* 0x000000050b057227 */ /* 0x000fce00078e000a */
.L_x_20670:
        /* <DEDUP_REMOVED lines=13> */
[----:B------:R-:W-:Y:S02]  /*3850*/  @!P1 IMAD.IADD R9, R9, 0x1, -R20 ;  /* 0x0000000109099824 */ /* 0x000fe400078e0a14 */
[----:B------:R-:W-:Y:S01]  /*3860*/  @!P1 VIADD R8, R8, 0x1 ;  /* 0x0000000108089836 */ /* 0x000fe20000000000 */
[----:B------:R-:W-:Y:S02]  /*3870*/  ISETP.NE.AND P1, PT, R11, RZ, PT ;  /* 0x000000ff0b00720c */ /* 0x000fe40003f25270 */
[----:B------:R-:W-:Y:S02]  /*3880*/  ISETP.GE.U32.AND P0, PT, R9, R2, PT ;  /* 0x000000020900720c */ /* 0x000fe40003f06070 */
[----:B------:R-:W-:Y:S02]  /*3890*/  LOP3.LUT R9, R26, R11, RZ, 0x3c, !PT ;  /* 0x0000000b1a097212 */ /* 0x000fe400078e3cff */
[----:B0-----:R-:W-:Y:S02]  /*38a0*/  IADD3 R14, PT, PT, R15, 0xffffffe, RZ ;  /* 0x0ffffffe0f0e7810 */ /* 0x001fe40007ffe0ff */
[----:B------:R-:W-:-:S02]  /*38b0*/  ISETP.GE.AND P2, PT, R9, RZ, PT ;  /* 0x000000ff0900720c */ /* 0x000fc40003f46270 */
[----:B------:R-:W0:Y:S05]  /*38c0*/  F2I.FTZ.U32.TRUNC.NTZ R9, R14 ;  /* 0x0000000e00097305 */ /* 0x000e2a000021f000 */
[----:B------:R-:W-:-:S05]  /*38d0*/  @P0 IADD3 R8, PT, PT, R8, 0x1, RZ ;  /* 0x0000000108080810 */ /* 0x000fca0007ffe0ff */
[----:B------:R-:W-:Y:S02]  /*38e0*/  IMAD.MOV.U32 R13, RZ, RZ, R8 ;  /* 0x000000ffff0d7224 */ /* 0x000fe400078e0008 */
[----:B------:R-:W-:-:S03]  /*38f0*/  IMAD.MOV.U32 R8, RZ, RZ, RZ ;  /* 0x000000ffff087224 */ /* 0x000fc600078e00ff */
[----:B------:R-:W-:Y:S01]  /*3900*/  @!P2 IADD3 R13, PT, PT, RZ, -R13, RZ ;  /* 0x8000000dff0da210 */ /* 0x000fe20007ffe0ff */
[----:B0-----:R-:W-:Y:S01]  /*3910*/  IMAD.MOV R15, RZ, RZ, -R9 ;  /* 0x000000ffff0f7224 */ /* 0x001fe200078e0a09 */
[----:B------:R-:W-:Y:S02]  /*3920*/  @!P1 LOP3.LUT R13, RZ, R11, RZ, 0x33, !PT ;  /* 0x0000000bff0d9212 */ /* 0x000fe400078e33ff */
[----:B------:R-:W-:Y:S01]  /*3930*/  ISETP.NE.AND P2, PT, R12, RZ, PT ;  /* 0x000000ff0c00720c */ /* 0x000fe20003f45270 */
[----:B------:R-:W-:Y:S01]  /*3940*/  IMAD R15, R15, R10, RZ ;  /* 0x0000000a0f0f7224 */ /* 0x000fe200078e02ff */
[----:B------:R-:W-:-:S03]  /*3950*/  IADD3 R11, PT, PT, R13, UR9, RZ ;  /* 0x000000090d0b7c10 */ /* 0x000fc6000fffe0ff */
[----:B------:R-:W-:Y:S01]  /*3960*/  IMAD.HI.U32 R8, R9, R15, R8 ;  /* 0x0000000f09087227 */ /* 0x000fe200078e0008 */
[----:B------:R-:W-:Y:S02]  /*3970*/  IABS R14, R11 ;  /* 0x0000000b000e7213 */ /* 0x000fe40000000000 */
[----:B------:R-:W-:Y:S02]  /*3980*/  ISETP.GE.AND P1, PT, R11, RZ, PT ;  /* 0x000000ff0b00720c */ /* 0x000fe40003f26270 */
[----:B------:R-:W-:-:S05]  /*3990*/  MOV R9, R14 ;  /* 0x0000000e00097202 */ /* 0x000fca0000000f00 */
        /* <DEDUP_REMOVED lines=61> */
.L_x_20665:
[----:B------:R-:W-:Y:S05]  /*3d70*/  BSYNC.RECONVERGENT B2 ;  /* 0x0000000000027941 */ /* 0x000fea0003800200 */
.L_x_20664:
[----:B-----5:R-:W-:Y:S02]  /*3d80*/  HMUL2.BF16_V2 R20, R27, R20 ;  /* 0x000000141b147232 */ /* 0x020fe40000200000 */
[----:B------:R-:W-:Y:S02]  /*3d90*/  HFMA2.BF16_V2 R28, R10, R15, -RZ ;  /* 0x0000000f0a1c7231 */ /* 0x000fe400003000ff */
[----:B------:R-:W-:Y:S01]  /*3da0*/  HFMA2.BF16_V2 R11, R14, R11, -RZ ;  /* 0x0000000b0e0b7231 */ /* 0x000fe200003000ff */
[C---:B------:R-:W-:Y:S02]  /*3db0*/  PRMT R21, R20.reuse, 0x7632, R21 ;  /* 0x0000763214157816 */ /* 0x040fe40000000015 */
[----:B------:R-:W-:-:S03]  /*3dc0*/  SHF.L.U32 R20, R20, 0x10, RZ ;  /* 0x0000001014147819 */ /* 0x000fc600000006ff */
[----:B------:R-:W-:-:S04]  /*3dd0*/  IMAD.U32 R21, R21, 0x10000, RZ ;  /* 0x0001000015157824 */ /* 0x000fc800078e00ff */
[--C-:B------:R-:W-:Y:S01]  /*3de0*/  FADD.FTZ R15, R20, R21.reuse ;  /* 0x00000015140f7221 */ /* 0x100fe20000010000 */
[C---:B------:R-:W-:Y:S02]  /*3df0*/  PRMT R20, R28.reuse, 0x7610, R20 ;  /* 0x000076101c147816 */ /* 0x040fe40000000014 */
[----:B------:R-:W-:Y:S02]  /*3e00*/  PRMT R21, R28, 0x7632, R21 ;  /* 0x000076321c157816 */ /* 0x000fe40000000015 */
[----:B------:R-:W-:-:S03]  /*3e10*/  SHF.L.U32 R20, R20, 0x10, RZ ;  /* 0x0000001014147819 */ /* 0x000fc600000006ff */
[----:B------:R-:W-:-:S04]  /*3e20*/  IMAD.U32 R21, R21, 0x10000, RZ ;  /* 0x0001000015157824 */ /* 0x000fc800078e00ff */
[----:B------:R-:W-:Y:S01]  /*3e30*/  FADD.FTZ R20, R20, R21 ;  /* 0x0000001514147221 */ /* 0x000fe20000010000 */
[----:B------:R-:W-:-:S03]  /*3e40*/  HMUL2.BF16_V2 R21, R12, R13 ;  /* 0x0000000d0c157232 */ /* 0x000fc60000200000 */
[--C-:B------:R-:W-:Y:S02]  /*3e50*/  FADD.FTZ R13, R15, R20.reuse ;  /* 0x000000140f0d7221 */ /* 0x100fe40000010000 */
[C---:B------:R-:W-:Y:S02]  /*3e60*/  PRMT R15, R21.reuse, 0x7610, R15 ;  /* 0x00007610150f7816 */ /* 0x040fe4000000000f */
[----:B------:R-:W-:Y:S02]  /*3e70*/  PRMT R20, R21, 0x7632, R20 ;  /* 0x0000763215147816 */ /* 0x000fe40000000014 */
[----:B------:R-:W-:-:S03]  /*3e80*/  SHF.L.U32 R15, R15, 0x10, RZ ;  /* 0x000000100f0f7819 */ /* 0x000fc600000006ff */
[----:B------:R-:W-:-:S04]  /*3e90*/  IMAD.U32 R20, R20, 0x10000, RZ ;  /* 0x0001000014147824 */ /* 0x000fc800078e00ff */
[----:B------:R-:W-:Y:S01]  /*3ea0*/  FADD.FTZ R20, R15, R20 ;  /* 0x000000140f147221 */ /* 0x000fe20000010000 */
[C---:B------:R-:W-:Y:S02]  /*3eb0*/  PRMT R15, R11.reuse, 0x7632, R15 ;  /* 0x000076320b0f7816 */ /* 0x040fe4000000000f */
[----:B------:R-:W-:Y:S01]  /*3ec0*/  SHF.L.U32 R11, R11, 0x10, RZ ;  /* 0x000000100b0b7819 */ /* 0x000fe200000006ff */
[----:B------:R-:W-:Y:S02]  /*3ed0*/  FADD.FTZ R13, R13, R20 ;  /* 0x000000140d0d7221 */ /* 0x000fe40000010000 */
[----:B------:R-:W-:Y:S01]  /*3ee0*/  IMAD.U32 R28, R15, 0x10000, RZ ;  /* 0x000100000f1c7824 */ /* 0x000fe200078e00ff */
[----:B------:R1:W5:Y:S03]  /*3ef0*/  LDG.E.CONSTANT R20, desc[UR14][R8.64+0x200] ;  /* 0x0002000e08147981 */ /* 0x000366000c1e9900 */
[----:B------:R-:W-:Y:S01]  /*3f00*/  FADD.FTZ R28, R11, R28 ;  /* 0x0000001c0b1c7221 */ /* 0x000fe20000010000 */
[----:B------:R1:W5:Y:S03]  /*3f10*/  LDG.E.CONSTANT R15, desc[UR14][R8.64+0x204] ;  /* 0x0002040e080f7981 */ /* 0x000366000c1e9900 */
[----:B------:R-:W-:Y:S01]  /*3f20*/  FADD.FTZ R13, R13, R28 ;  /* 0x0000001c0d0d7221 */ /* 0x000fe20000010000 */
[----:B------:R1:W5:Y:S03]  /*3f30*/  LDG.E.CONSTANT R11, desc[UR14][R8.64+0x20c] ;  /* 0x00020c0e080b7981 */ /* 0x000366000c1e9900 */
[----:B------:R-:W-:-:S02]  /*3f40*/  FADD.FTZ R0, R0, R13 ;  /* 0x0000000d00007221 */ /* 0x000fc40000010000 */
        /* <DEDUP_REMOVED lines=33> */
.L_x_20667:
[----:B------:R-:W-:Y:S05]  /*4160*/  BSYNC.RECONVERGENT B2 ;  /* 0x0000000000027941 */ /* 0x000fea0003800200 */
.L_x_20666:
[----:B-----5:R-:W-:Y:S02]  /*4170*/  HMUL2.BF16_V2 R20, R27, R20 ;  /* 0x000000141b147232 */ /* 0x020fe40000200000 */
[----:B------:R-:W-:Y:S02]  /*4180*/  HFMA2.BF16_V2 R28, R10, R15, -RZ ;  /* 0x0000000f0a1c7231 */ /* 0x000fe400003000ff */
[----:B------:R-:W-:Y:S02]  /*4190*/  HMUL2.BF16_V2 R13, R12, R13 ;  /* 0x0000000d0c0d7232 */ /* 0x000fe40000200000 */
[----:B------:R-:W-:Y:S01]  /*41a0*/  HFMA2.BF16_V2 R11, R14, R11, -RZ ;  /* 0x0000000b0e0b7231 */ /* 0x000fe200003000ff */
[----:B------:R-:W-:Y:S02]  /*41b0*/  ISETP.GT.U32.AND P1, PT, R6, 0xf, PT ;  /* 0x0000000f0600780c */ /* 0x000fe40003f24070 */
        /* <DEDUP_REMOVED lines=8> */
[----:B------:R-:W-:-:S04]  /*4240*/  FADD.FTZ R20, R20, R21 ;  /* 0x0000001514147221 */ /* 0x000fc80000010000 */
[--C-:B------:R-:W-:Y:S01]  /*4250*/  FADD.FTZ R15, R15, R20.reuse ;  /* 0x000000140f0f7221 */ /* 0x100fe20000010000 */
[C---:B------:R-:W-:Y:S02]  /*4260*/  PRMT R20, R13.reuse, 0x7632, R20 ;  /* 0x000076320d147816 */ /* 0x040fe40000000014 */
[----:B------:R-:W-:-:S03]  /*4270*/  SHF.L.U32 R13, R13, 0x10, RZ ;  /* 0x000000100d0d7819 */ /* 0x000fc600000006ff */
[----:B------:R-:W-:-:S04]  /*4280*/  IMAD.U32 R20, R20, 0x10000, RZ ;  /* 0x0001000014147824 */ /* 0x000fc800078e00ff */
[----:B------:R-:W-:Y:S01]  /*4290*/  FADD.FTZ R20, R13, R20 ;  /* 0x000000140d147221 */ /* 0x000fe20000010000 */
[C---:B------:R-:W-:Y:S02]  /*42a0*/  PRMT R13, R11.reuse, 0x7632, R13 ;  /* 0x000076320b0d7816 */ /* 0x040fe4000000000d */
[----:B------:R-:W-:Y:S01]  /*42b0*/  SHF.L.U32 R11, R11, 0x10, RZ ;  /* 0x000000100b0b7819 */ /* 0x000fe200000006ff */
[----:B------:R-:W-:Y:S02]  /*42c0*/  FADD.FTZ R15, R15, R20 ;  /* 0x000000140f0f7221 */ /* 0x000fe40000010000 */
[----:B------:R-:W-:-:S04]  /*42d0*/  IMAD.U32 R28, R13, 0x10000, RZ ;  /* 0x000100000d1c7824 */ /* 0x000fc800078e00ff */
        /* <DEDUP_REMOVED lines=10> */
[----:B012---:R-:W-:Y:S02]  /*4380*/  IADD3 R8, PT, PT, R22, -0x2, RZ ;  /* 0xfffffffe16087810 */ /* 0x007fe40007ffe0ff */
[----:B------:R-:W-:Y:S02]  /*4390*/  ISETP.GE.AND P0, PT, R26, UR22, PT ;  /* 0x000000161a007c0c */ /* 0x000fe4000bf06270 */
[----:B------:R-:W-:Y:S02]  /*43a0*/  ISETP.GE.AND P1, PT, R8, UR22, PT ;  /* 0x0000001608007c0c */ /* 0x000fe4000bf26270 */
[C---:B-----5:R-:W-:Y:S02]  /*43b0*/  PRMT R8, R20.reuse, 0x7632, R8 ;  /* 0x0000763214087816 */ /* 0x060fe40000000008 */
[----:B------:R-:W-:Y:S02]  /*43c0*/  SEL R20, R20, RZ, !P0 ;  /* 0x000000ff14147207 */ /* 0x000fe40004000000 */
[----:B------:R-:W-:Y:S01]  /*43d0*/  SEL R9, R8, RZ, !P1 ;  /* 0x000000ff08097207 */ /* 0x000fe20004800000 */
[C---:B------:R-:W-:Y:S01]  /*43e0*/  VIADD R8, R22.reuse, 0xffffffff ;  /* 0xffffffff16087836 */ /* 0x040fe20000000000 */
[----:B------:R-:W-:-:S02]  /*43f0*/  IADD3 R21, PT, PT, R22, 0x1, RZ ;  /* 0x0000000116157810 */ /* 0x000fc40007ffe0ff */
[----:B------:R-:W-:Y:S01]  /*4400*/  PRMT R20, R20, 0x5410, R9 ;  /* 0x0000541014147816 */ /* 0x000fe20000000009 */
[----:B------:R-:W-:Y:S01]  /*4410*/  VIADD R9, R22, 0x2 ;  /* 0x0000000216097836 */ /* 0x000fe20000000000 */
[----:B------:R-:W-:Y:S02]  /*4420*/  ISETP.GE.AND P2, PT, R8, UR22, PT ;  /* 0x0000001608007c0c */ /* 0x000fe4000bf46270 */
[C---:B------:R-:W-:Y:S02]  /*4430*/  ISETP.GE.AND P3, PT, R22.reuse, UR22, PT ;  /* 0x0000001616007c0c */ /* 0x040fe4000bf66270 */
[----:B------:R-:W-:Y:S02]  /*4440*/  PRMT R8, R13, 0x7632, R8 ;  /* 0x000076320d087816 */ /* 0x000fe40000000008 */
[----:B------:R-:W-:Y:S01]  /*4450*/  ISETP.GE.AND P0, PT, R9, UR22, PT ;  /* 0x0000001609007c0c */ /* 0x000fe2000bf06270 */
[----:B------:R-:W-:Y:S01]  /*4460*/  VIADD R9, R22, 0x4 ;  /* 0x0000000416097836 */ /* 0x000fe20000000000 */
[----:B------:R-:W-:-:S02]  /*4470*/  ISETP.GE.AND P1, PT, R21, UR22, PT ;  /* 0x0000001615007c0c */ /* 0x000fc4000bf26270 */
[----:B------:R-:W-:Y:S02]  /*4480*/  SEL R8, R8, RZ, !P3 ;  /* 0x000000ff08087207 */ /* 0x000fe40005800000 */
[----:B------:R-:W-:Y:S02]  /*4490*/  SEL R13, R13, RZ, !P2 ;  /* 0x000000ff0d0d7207 */ /* 0x000fe40005000000 */
[----:B------:R-:W-:Y:S02]  /*44a0*/  IADD3 R21, PT, PT, R22, 0x3, RZ ;  /* 0x0000000316157810 */ /* 0x000fe40007ffe0ff */
[----:B------:R-:W-:Y:S02]  /*44b0*/  ISETP.GE.AND P3, PT, R9, UR22, PT ;  /* 0x0000001609007c0c */ /* 0x000fe4000bf66270 */
[----:B------:R-:W-:Y:S02]  /*44c0*/  PRMT R13, R13, 0x5410, R8 ;  /* 0x000054100d0d7816 */ /* 0x000fe40000000008 */
[----:B------:R-:W-:-:S02]  /*44d0*/  ISETP.GE.AND P2, PT, R21, UR22, PT ;  /* 0x0000001615007c0c */ /* 0x000fc4000bf46270 */
[----:B------:R-:W-:Y:S02]  /*44e0*/  PRMT R8, R11, 0x7632, R8 ;  /* 0x000076320b087816 */ /* 0x000fe40000000008 */
[----:B------:R-:W-:Y:S02]  /*44f0*/  PRMT R9, R15, 0x7632, R9 ;  /* 0x000076320f097816 */ /* 0x000fe40000000009 */
[----:B------:R-:W-:Y:S02]  /*4500*/  SEL R11, R11, RZ, !P1 ;  /* 0x000000ff0b0b7207 */ /* 0x000fe40004800000 */
[----:B------:R-:W-:Y:S02]  /*4510*/  SEL R8, R8, RZ, !P0 ;  /* 0x000000ff08087207 */ /* 0x000fe40004000000 */
[----:B------:R-:W-:Y:S02]  /*4520*/  SEL R15, R15, RZ, !P2 ;  /* 0x000000ff0f0f7207 */ /* 0x000fe40005000000 */
[----:B------:R-:W-:-:S02]  /*4530*/  SEL R26, R9, RZ, !P3 ;  /* 0x000000ff091a7207 */ /* 0x000fc40005800000 */
[----:B------:R-:W-:Y:S02]  /*4540*/  PRMT R11, R11, 0x5410, R8 ;  /* 0x000054100b0b7816 */ /* 0x000fe40000000008 */
[----:B------:R-:W-:-:S07]  /*4550*/  PRMT R15, R15, 0x5410, R26 ;  /* 0x000054100f0f7816 */ /* 0x000fce000000001a */
.L_x_20669:
[----:B------:R-:W-:Y:S05]  /*4560*/  BSYNC.RECONVERGENT B2 ;  /* 0x0000000000027941 */ /* 0x000fea0003800200 */
.L_x_20668:
[----:B012--5:R-:W-:Y:S02]  /*4570*/  HMUL2.BF16_V2 R9, R27, R20 ;  /* 0x000000141b097232 */ /* 0x027fe40000200000 */
[----:B------:R-:W-:Y:S02]  /*4580*/  HFMA2.BF16_V2 R13, R10, R13, -RZ ;  /* 0x0000000d0a0d7231 */ /* 0x000fe400003000ff */
[----:B------:R-:W-:Y:S02]  /*4590*/  HMUL2.BF16_V2 R8, R12, R11 ;  /* 0x0000000b0c087232 */ /* 0x000fe40000200000 */
[----:B------:R-:W-:Y:S01]  /*45a0*/  HFMA2.BF16_V2 R20, R14, R15, -RZ ;  /* 0x0000000f0e147231 */ /* 0x000fe200003000ff */
[----:B------:R-:W-:Y:S02]  /*45b0*/  PRMT R10, R9, 0x7632, R10 ;  /* 0x00007632090a7816 */ /* 0x000fe4000000000a */
        /* <DEDUP_REMOVED lines=9> */
[C---:B------:R-:W-:Y:S01]  /*4650*/  PRMT R8, R20.reuse, 0x7610, R8 ;  /* 0x0000761014087816 */ /* 0x040fe20000000008 */
[----:B------:R-:W-:Y:S01]  /*4660*/  FADD.FTZ R10, R15, R10 ;  /* 0x0000000a0f0a7221 */ /* 0x000fe20000010000 */
[----:B------:R-:W-:Y:S01]  /*4670*/  PRMT R9, R20, 0x7632, R9 ;  /* 0x0000763214097816 */ /* 0x000fe20000000009 */
[----:B------:R-:W-:Y:S01]  /*4680*/  FADD.FTZ R11, R11, R12 ;  /* 0x0000000c0b0b7221 */ /* 0x000fe20000010000 */
[----:B------:R-:W-:-:S02]  /*4690*/  SHF.L.U32 R13, R13, 0x10, RZ ;  /* 0x000000100d0d7819 */ /* 0x000fc400000006ff */
        /* <DEDUP_REMOVED lines=8> */
.L_x_20663:
[----:B------:R-:W-:Y:S05]  /*4720*/  BSYNC.RECONVERGENT B0 ;  /* 0x0000000000007941 */ /* 0x000fea0003800200 */
.L_x_20662:
[----:B01----:R-:W-:Y:S01]  /*4730*/  IADD3 R8, PT, PT, R7, 0x3, RZ ;  /* 0x0000000307087810 */ /* 0x003fe20007ffe0ff */
[----:B------:R-:W-:Y:S01]  /*4740*/  VIADD R23, R23, 0x4 ;  /* 0x0000000417177836 */ /* 0x000fe20000000000 */
[----:B------:R-:W-:Y:S01]  /*4750*/  IADD3 R16, P1, PT, R16, 0x10, RZ ;  /* 0x0000001010107810 */ /* 0x000fe20007f3e0ff */
[----:B------:R-:W-:Y:S01]  /*4760*/  VIADD R22, R22, 0x20 ;  /* 0x0000002016167836 */ /* 0x000fe20000000000 */
[----:B------:R-:W-:Y:S02]  /*4770*/  ISETP.GE.U32.AND P0, PT, R8, UR8, PT ;  /* 0x0000000808007c0c */ /* 0x000fe4000bf06070 */
[----:B------:R-:W-:Y:S01]  /*4780*/  IADD3 R7, PT, PT, R7, 0x4, RZ ;  /* 0x0000000407077810 */ /* 0x000fe20007ffe0ff */
[----:B------:R-:W-:Y:S01]  /*4790*/  IMAD.X R17, RZ, RZ, R17, P1 ;  /* 0x000000ffff117224 */ /* 0x000fe200008e0611 */
[----:B------:R-:W-:-:S09]  /*47a0*/  IADD3 R25, PT, PT, R25, 0x80, RZ ;  /* 0x0000008019197810 */ /* 0x000fd20007ffe0ff */
[----:B------:R-:W-:Y:S05]  /*47b0*/  @!P0 BRA `(.L_x_20670) ;  /* 0xffffffec00f08947 */ /* 0x000fea000383ffff */
.L_x_20661:
[----:B------:R-:W-:Y:S05]  /*47c0*/  BSYNC.RECONVERGENT B1 ;  /* 0x0000000000017941 */ /* 0x000fea0003800200 */
.L_x_20660:
[----:B------:R-:W1:Y:S01]  /*47d0*/  S2R R8, SR_TID.X ;  /* 0x0000000000087919 */ /* 0x000e620000002100 */
[----:B------:R-:W2:Y:S01]  /*47e0*/  S2UR UR5, SR_CgaCtaId ;  /* 0x00000000000579c3 */ /* 0x000ea20000008800 */
[----:B------:R-:W-:Y:S01]  /*47f0*/  UMOV UR4, 0x400 ;  /* 0x0000040000047882 */ /* 0x000fe20000000000 */
[----:B------:R-:W-:Y:S01]  /*4800*/  BSSY.RECONVERGENT B0, `(.L_x_20671) ;  /* 0x0000015000007945 */ /* 0x000fe20003800200 */
[----:B------:R-:W-:-:S05]  /*4810*/  UIADD3 UR4, UPT, UPT, UR4, 0xc0, URZ ;  /* 0x000000c004047890 */ /* 0x000fca000fffe0ff */
[----:B------:R-:W-:Y:S01]  /*4820*/  BAR.SYNC.DEFER_BLOCKING 0x0 ;  /* 0x0000000000007b1d */ /* 0x000fe20000010000 */
[----:B------:R-:W-:Y:S01]  /*4830*/  MOV R9, R0 ;  /* 0x0000000000097202 */ /* 0x000fe20000000f00 */
[----:B--2---:R-:W-:Y:S01]  /*4840*/  ULEA UR4, UR5, UR4, 0x18 ;  /* 0x0000000405047291 */ /* 0x004fe2000f8ec0ff */
[----:B-1----:R-:W-:Y:S02]  /*4850*/  LOP3.LUT R2, R8, 0x3c0, RZ, 0xc0, !PT ;  /* 0x000003c008027812 */ /* 0x002fe400078ec0ff */
[----:B------:R-:W-:Y:S02]  /*4860*/  SHF.R.U32.HI R5, RZ, 0x5, R8 ;  /* 0x00000005ff057819 */ /* 0x000fe40000011608 */
[----:B------:R-:W-:Y:S02]  /*4870*/  ISETP.NE.AND P2, PT, R2, 0x40, PT ;  /* 0x000000400200780c */ /* 0x000fe40003f45270 */
[C---:B------:R-:W-:Y:S01]  /*4880*/  LOP3.LUT R7, R8.reuse, 0x3e0, RZ, 0xc0, !PT ;  /* 0x000003e008077812 */ /* 0x040fe200078ec0ff */
[----:B------:R-:W-:Y:S01]  /*4890*/  IMAD R2, R5, 0x50, R6 ;  /* 0x0000005005027824 */ /* 0x000fe200078e0206 */
[----:B------:R-:W-:-:S02]  /*48a0*/  ISETP.GT.U32.AND P3, PT, R8, 0x3f, PT ;  /* 0x0000003f0800780c */ /* 0x000fc40003f64070 */
[----:B------:R-:W-:Y:S01]  /*48b0*/  ISETP.NE.AND P1, PT, R7, 0x20, PT ;  /* 0x000000200700780c */ /* 0x000fe20003f25270 */
[----:B------:R-:W-:Y:S01]  /*48c0*/  IMAD.MOV.U32 R7, RZ, RZ, R3 ;  /* 0x000000ffff077224 */ /* 0x000fe200078e0003 */
[----:B------:R-:W-:Y:S02]  /*48d0*/  LEA R2, R2, UR4, 0x2 ;  /* 0x0000000402027c11 */ /* 0x000fe4000f8e10ff */
[----:B------:R-:W-:Y:S02]  /*48e0*/  ISETP.GT.U32.AND P0, PT, R8, 0x1f, PT ;  /* 0x0000001f0800780c */ /* 0x000fe40003f04070 */
[----:B------:R-:W-:Y:S01]  /*48f0*/  MOV R5, R4 ;  /* 0x0000000400057202 */ /* 0x000fe20000000f00 */
[----:B------:R-:W-:Y:S10]  /*4900*/  @P2 BRA `(.L_x_20672) ;  /* 0x0000000000102947 */ /* 0x000ff40003800000 */
[----:B------:R-:W-:Y:S01]  /*4910*/  ISETP.GT.U32.AND P2, PT, R6, 0xf, PT ;  /* 0x0000000f0600780c */ /* 0x000fe20003f44070 */
[----:B------:R1:W-:Y:S04]  /*4920*/  STS [R2+-0x280], R9 ;  /* 0xfffd800902007388 */ /* 0x0003e80000000800 */
[----:B------:R1:W-:Y:S08]  /*4930*/  STS [R2+-0x200], R7 ;  /* 0xfffe000702007388 */ /* 0x0003f00000000800 */
[----:B------:R1:W-:Y:S02]  /*4940*/  @!P2 STS [R2+-0x180], R5 ;  /* 0xfffe80050200a388 */ /* 0x0003e40000000800 */
.L_x_20672:
[----:B------:R-:W-:Y:S05]  /*4950*/  BSYNC.RECONVERGENT B0 ;  /* 0x0000000000007941 */ /* 0x000fea0003800200 */
.L_x_20671:
        /* <DEDUP_REMOVED lines=10> */
.L_x_20674:
[----:B------:R-:W-:Y:S05]  /*4a00*/  BSYNC.RECONVERGENT B0 ;  /* 0x0000000000007941 */ /* 0x000fea0003800200 */
.L_x_20673:
[----:B------:R-:W-:Y:S06]  /*4a10*/  BAR.SYNC.DEFER_BLOCKING 0x0 ;  /* 0x0000000000007b1d */ /* 0x000fec0000010000 */
[----:B------:R-:W-:Y:S04]  /*4a20*/  BSSY.RECONVERGENT B0, `(.L_x_20675) ;  /* 0x0000006000007945 */ /* 0x000fe80003800200 */
[----:B------:R-:W-:Y:S05]  /*4a30*/  @P1 BRA `(.L_x_20676) ;  /* 0x0000000000101947 */ /* 0x000fea0003800000 */
[----:B------:R-:W-:Y:S01]  /*4a40*/  ISETP.GT.U32.AND P1, PT, R6, 0xf, PT ;  /* 0x0000000f0600780c */ /* 0x000fe20003f24070 */
[----:B------:R2:W-:Y:S04]  /*4a50*/  STS [R2+-0x140], R9 ;  /* 0xfffec00902007388 */ /* 0x0005e80000000800 */
[----:B------:R2:W-:Y:S08]  /*4a60*/  STS [R2+-0xc0], R7 ;  /* 0xffff400702007388 */ /* 0x0005f00000000800 */
[----:B------:R2:W-:Y:S02]  /*4a70*/  @!P1 STS [R2+-0x40], R5 ;  /* 0xffffc00502009388 */ /* 0x0005e40000000800 */
.L_x_20676:
[----:B------:R-:W-:Y:S05]  /*4a80*/  BSYNC.RECONVERGENT B0 ;  /* 0x0000000000007941 */ /* 0x000fea0003800200 */
.L_x_20675:
[----:B------:R-:W-:Y:S06]  /*4a90*/  BAR.SYNC.DEFER_BLOCKING 0x0 ;  /* 0x0000000000007b1d */ /* 0x000fec0000010000 */
[----:B------:R-:W-:Y:S04]  /*4aa0*/  BSSY.RECONVERGENT B0, `(.L_x_20677) ;  /* 0x0000009000007945 */ /* 0x000fe80003800200 */
[----:B------:R-:W-:Y:S05]  /*4ab0*/  @P0 BRA `(.L_x_20678) ;  /* 0x00000000001c0947 */ /* 0x000fea0003800000 */
[----:B------:R-:W-:Y:S01]  /*4ac0*/  ISETP.GT.U32.AND P1, PT, R6, 0xf, PT ;  /* 0x0000000f0600780c */ /* 0x000fe20003f24070 */
[----:B------:R-:W1:Y:S04]  /*4ad0*/  LDS R0, [R2] ;  /* 0x0000000002007984 */ /* 0x000e680000000800 */
[----:B------:R-:W3:Y:S08]  /*4ae0*/  LDS R3, [R2+0x80] ;  /* 0x0000800002037984 */ /* 0x000ef00000000800 */
[----:B------:R-:W4:Y:S01]  /*4af0*/  @!P1 LDS R4, [R2+0x100] ;  /* 0x0001000002049984 */ /* 0x000f220000000800 */
[----:B-12---:R-:W-:Y:S01]  /*4b00*/  FADD.FTZ R9, R0, R9 ;  /* 0x0000000900097221 */ /* 0x006fe20000010000 */
[----:B---3--:R-:W-:Y:S01]  /*4b10*/  FADD.FTZ R7, R3, R7 ;  /* 0x0000000703077221 */ /* 0x008fe20000010000 */
[----:B----4-:R-:W-:-:S07]  /*4b20*/  @!P1 FADD.FTZ R5, R4, R5 ;  /* 0x0000000504059221 */ /* 0x010fce0000010000 */
.L_x_20678:
[----:B------:R-:W-:Y:S05]  /*4b30*/  BSYNC.RECONVERGENT B0 ;  /* 0x0000000000007941 */ /* 0x000fea0003800200 */
.L_x_20677:
[----:B------:R-:W-:Y:S06]  /*4b40*/  BAR.SYNC.DEFER_BLOCKING 0x0 ;  /* 0x0000000000007b1d */ /* 0x000fec0000010000 */
[----:B------:R-:W-:Y:S05]  /*4b50*/  @P0 EXIT ;  /* 0x000000000000094d */ /* 0x000fea0003800000 */
[----:B------:R-:W-:Y:S01]  /*4b60*/  UIMAD UR4, UR17, UR21, UR19 ;  /* 0x00000015110472a4 */ /* 0x000fe2000f8e0213 */
[----:B------:R-:W-:Y:S01]  /*4b70*/  F2FP.BF16.F32.PACK_AB R0, R7, R9 ;  /* 0x000000090700723e */ /* 0x000fe200000010ff */
[----:B------:R-:W1:Y:S01]  /*4b80*/  LDCU.64 UR6, c[0x0][0x390] ;  /* 0x00007200ff0677ac */ /* 0x000e620008000a00 */
[----:B------:R-:W-:Y:S02]  /*4b90*/  UIMAD UR5, UR18, 0x50, URZ ;  /* 0x00000050120578a4 */ /* 0x000fe4000f8e02ff */
[----:B------:R-:W-:-:S04]  /*4ba0*/  UIMAD UR4, UR4, UR20, URZ ;  /* 0x00000014040472a4 */ /* 0x000fc8000f8e02ff */
[----:B------:R-:W-:Y:S01]  /*4bb0*/  UIMAD UR4, UR4, 0x50, URZ ;  /* 0x00000050040478a4 */ /* 0x000fe2000f8e02ff */
[----:B------:R-:W-:-:S05]  /*4bc0*/  IMAD.U32 R3, RZ, RZ, UR5 ;  /* 0x00000005ff037e24 */ /* 0x000fca000f8e00ff */
[----:B------:R-:W-:-:S04]  /*4bd0*/  IADD3 R3, P0, P1, R6, UR4, R3 ;  /* 0x0000000406037c10 */ /* 0x000fc8000f91e003 */
[----:B------:R-:W-:Y:S02]  /*4be0*/  IADD3.X R4, PT, PT, RZ, RZ, RZ, P0, P1 ;  /* 0x000000ffff047210 */ /* 0x000fe400007e24ff */
[----:B-12---:R-:W-:-:S04]  /*4bf0*/  LEA R2, P0, R3, UR6, 0x1 ;  /* 0x0000000603027c11 */ /* 0x006fc8000f8008ff */
[--C-:B------:R-:W-:Y:S02]  /*4c00*/  LEA.HI.X R3, R3, UR7, R4.reuse, 0x1, P0 ;  /* 0x0000000703037c11 */ /* 0x100fe400080f0c04 */
[----:B------:R-:W-:Y:S02]  /*4c10*/  ISETP.GT.U32.AND P0, PT, R6, 0xf, PT ;  /* 0x0000000f0600780c */ /* 0x000fe40003f04070 */
[----:B------:R-:W-:Y:S01]  /*4c20*/  PRMT R4, R0, 0x7632, R4 ;  /* 0x0000763200047816 */ /* 0x000fe20000000004 */
[----:B------:R1:W-:Y:S04]  /*4c30*/  STG.E.U16 desc[UR14][R2.64], R0 ;  /* 0x0000000002007986 */ /* 0x0003e8000c10150e */
[----:B------:R1:W-:Y:S06]  /*4c40*/  STG.E.U16 desc[UR14][R2.64+0x40], R4 ;  /* 0x0000400402007986 */ /* 0x0003ec000c10150e */
[----:B------:R-:W-:Y:S05]  /*4c50*/  @P0 EXIT ;  /* 0x000000000000094d */ /* 0x000fea0003800000 */
[----:B-1----:R-:W-:-:S05]  /*4c60*/  F2FP.BF16.F32.PACK_AB R0, RZ, R5 ;  /* 0x00000005ff00723e */ /* 0x002fca00000010ff */
[----:B------:R-:W-:Y:S01]  /*4c70*/  STG.E.U16 desc[UR14][R2.64+0x80], R0 ;  /* 0x0000800002007986 */ /* 0x000fe2000c10150e */
[----:B------:R-:W-:Y:S05]  /*4c80*/  EXIT ;  /* 0x000000000000794d */ /* 0x000fea0003800000 */
.L_x_20635:
[----:B------:R-:W-:Y:S01]  /*4c90*/  HFMA2 R14, -RZ, RZ, 0, 1.1920928955078125e-07 ;  /* 0x00000002ff0e7431 */ /* 0x000fe200000001ff */
[----:B------:R-:W-:Y:S01]  /*4ca0*/  BSSY B2, `(.L_x_20679) ;  /* 0x0000006000027945 */ /* 0x000fe20003800000 */
[----:B------:R-:W-:Y:S01]  /*4cb0*/  IMAD.MOV.U32 R15, RZ, RZ, 0x1f ;  /* 0x0000001fff0f7424 */ /* 0x000fe200078e00ff */
[----:B------:R-:W-:-:S07]  /*4cc0*/  MOV R16, 0xffffffff ;  /* 0xffffffff00107802 */ /* 0x000fce0000000f00 */
[----:B------:R-:W-:Y:S05]  /*4cd0*/  WARPSYNC.COLLECTIVE R16, `(.L_x_20680) ;  /* 0x0000000010087348 */ /* 0x000fea0003c00000 */
[----:B------:R0:W1:Y:S02]  /*4ce0*/  SHFL.BFLY P2, R19, R17, R14, R15 ;  /* 0x0c00000e11137389 */ /* 0x000064000004000f */
[----:B01----:R-:W-:Y:S05]  /*4cf0*/  ENDCOLLECTIVE ;  /* 0x000000000000791b */ /* 0x003fea0003800000 */
.L_x_20680:
[----:B------:R-:W-:Y:S05]  /*4d00*/  BSYNC B2 ;  /* 0x0000000000027941 */ /* 0x000fea0003800000 */
.L_x_20679:
        /* <DEDUP_REMOVED lines=9> */
.L_x_20681:
[----:B------:R-:W-:Y:S05]  /*4da0*/  BRA `(.L_x_20682) ;  /* 0xffffffc800587947 */ /* 0x000fea000383ffff */
.L_x_20637:
[----:B------:R-:W-:Y:S01]  /*4db0*/  HFMA2 R15, -RZ, RZ, 0, 1.847743988037109375e-06 ;  /* 0x0000001fff0f7431 */ /* 0x000fe200000001ff */
[----:B------:R-:W-:Y:S01]  /*4dc0*/  BSSY B0, `(.L_x_20683) ;  /* 0x0000007000007945 */ /* 0x000fe20003800000 */
[----:B------:R-:W-:Y:S01]  /*4dd0*/  MOV R17, R5 ;  /* 0x0000000500117202 */ /* 0x000fe20000000f00 */
[----:B------:R-:W-:Y:S02]  /*4de0*/  IMAD.MOV.U32 R14, RZ, RZ, 0x10 ;  /* 0x00000010ff0e7424 */ /* 0x000fe400078e00ff */
[----:B------:R-:W-:-:S07]  /*4df0*/  IMAD.MOV.U32 R16, RZ, RZ, -0x1 ;  /* 0xffffffffff107424 */ /* 0x000fce00078e00ff */
[----:B0-----:R-:W-:Y:S05]  /*4e00*/  WARPSYNC.COLLECTIVE R16, `(.L_x_20684) ;  /* 0x0000000010087348 */ /* 0x001fea0003c00000 */
[----:B------:R1:W2:Y:S02]  /*4e10*/  SHFL.BFLY P2, R19, R17, R14, R15 ;  /* 0x0c00000e11137389 */ /* 0x0002a4000004000f */
[----:B012---:R-:W-:Y:S05]  /*4e20*/  ENDCOLLECTIVE ;  /* 0x000000000000791b */ /* 0x007fea0003800000 */
.L_x_20684:
[----:B------:R-:W-:Y:S05]  /*4e30*/  BSYNC B0 ;  /* 0x0000000000007941 */ /* 0x000fea0003800000 */
.L_x_20683:
        /* <DEDUP_REMOVED lines=9> */
.L_x_20685:
[----:B------:R-:W-:Y:S02]  /*4ed0*/  IMAD.MOV.U32 R14, RZ, RZ, 0x4 ;  /* 0x00000004ff0e7424 */ /* 0x000fe400078e00ff */
[----:B------:R-:W-:-:S05]  /*4ee0*/  IMAD.MOV.U32 R9, RZ, RZ, R19 ;  /* 0x000000ffff097224 */ /* 0x000fca00078e0013 */
[----:B------:R-:W-:-:S04]  /*4ef0*/  FMNMX.FTZ R11, R10, R9, !PT ;  /* 0x000000090a0b7209 */ /* 0x000fc80007810000 */
[----:B------:R-:W-:-:S07]  /*4f00*/  MOV R17, R11 ;  /* 0x0000000b00117202 */ /* 0x000fce0000000f00 */
[----:B------:R-:W-:Y:S05]  /*4f10*/  WARPSYNC.COLLECTIVE R16, `(.L_x_20686) ;  /* 0x0000000010087348 */ /* 0x000fea0003c00000 */
[----:B------:R0:W1:Y:S02]  /*4f20*/  SHFL.BFLY P2, R19, R17, R14, R15 ;  /* 0x0c00000e11137389 */ /* 0x000064000004000f */
[----:B01----:R-:W-:Y:S05]  /*4f30*/  ENDCOLLECTIVE ;  /* 0x000000000000791b */ /* 0x003fea0003800000 */
.L_x_20686:
[----:B------:R-:W-:Y:S01]  /*4f40*/  MOV R12, R19 ;  /* 0x00000013000c7202 */ /* 0x000fe20000000f00 */
[----:B------:R-:W-:Y:S06]  /*4f50*/  BRA `(.L_x_20687) ;  /* 0xffffffc800887947 */ /* 0x000fec000383ffff */
.L_x_20688:
        /* <DEDUP_REMOVED lines=10> */
.L_x_27539:


//--------------------- .text._ZN4vllm32paged_attention_v2_reduce_kernelI13__nv_bfloat16Li64ELi128ELi512EEEvPT_PKfS5_PKS2_PKii --------------------------
	.section	.text._ZN4vllm32paged_attention_v2_reduce_kernelI13__nv_bfloat16Li64ELi128ELi512EEEvPT_PKfS5_PKS2_PKii,"ax",@progbits
	.align	128
        .global         _ZN4vllm32paged_attention_v2_reduce_kernelI13__nv_bfloat16Li64ELi128ELi512EEEvPT_PKfS5_PKS2_PKii
        .type           _ZN4vllm32paged_attention_v2_reduce_kernelI13__nv_bfloat16Li64ELi128ELi512EEEvPT_PKfS5_PKS2_PKii,@function
        .size           _ZN4vllm32paged_attention_v2_reduce_kernelI13__nv_bfloat16Li64ELi128ELi512EEEvPT_PKfS5_PKS2_PKii,(.L_x_27540 - _ZN4vllm32paged_attention_v2_reduce_kernelI13__nv_bfloat16Li64ELi128ELi512EEEvPT_PKfS5_PKS2_PKii)
        .other          _ZN4vllm32paged_attention_v2_reduce_kernelI13__nv_bfloat16Li64ELi128ELi512EEEvPT_PKfS5_PKS2_PKii,@"STO_CUDA_ENTRY STV_DEFAULT"
_ZN4vllm32paged_attention_v2_reduce_kernelI13__nv_bfloat16Li64ELi128ELi512EEEvPT_PKfS5_PKS2_PKii:
.text._ZN4vllm32paged_attention_v2_reduce_kernelI13__nv_bfloat16Li64ELi128ELi512EEEvPT_PKfS5_PKS2_PKii:
        /* <DEDUP_REMOVED lines=69> */
.L_x_20692:
        /* <DEDUP_REMOVED lines=10> */
.L_x_20691:
[----:B------:R-:W-:Y:S05]  /*04f0*/  BSYNC.RECONVERGENT B0 ;  /* 0x0000000000007941 */ /* 0x000fea0003800200 */
.L_x_20690:
        /* <DEDUP_REMOVED lines=11> */
.L_x_20693:
        /* <DEDUP_REMOVED lines=40> */
.L_x_20689:
        /* <DEDUP_REMOVED lines=61> */
.L_x_20698:
        /* <DEDUP_REMOVED lines=11> */
.L_x_20697:
[----:B------:R-:W-:Y:S05]  /*0cb0*/  BSYNC.RECONVERGENT B1 ;  /* 0x0000000000017941 */ /* 0x000fea0003800200 */
.L_x_20696:
        /* <DEDUP_REMOVED lines=9> */
.L_x_20699:
        /* <DEDUP_REMOVED lines=37> */
.L_x_20695:
[----:B------:R-:W-:Y:S05]  /*0fa0*/  BSYNC.RECONVERGENT B0 ;  /* 0x0000000000007941 */ /* 0x000fea0003800200 */
.L_x_20694:
        /* <DEDUP_REMOVED lines=76> */
.L_x_20704:
        /* <DEDUP_REMOVED lines=18> */
.L_x_20703:
[----:B------:R-:W-:Y:S05]  /*1590*/  BSYNC.RECONVERGENT B1 ;  /* 0x0000000000017941 */ /* 0x000fea0003800200 */
.L_x_20702:
        /* <DEDUP_REMOVED lines=11> */
.L_x_20705:
        /* <DEDUP_REMOVED lines=62> */
.L_x_20701:
[----:B------:R-:W-:Y:S05]  /*1a30*/  BSYNC.RECONVERGENT B0 ;  /* 0x0000000000007941 */ /* 0x000fea0003800200 */
.L_x_20700:
        /* <DEDUP_REMOVED lines=54> */
.L_x_20708:
        /* <DEDUP_REMOVED lines=74> */
.L_x_20707:
        /* <DEDUP_REMOVED lines=48> */
.L_x_20709:
        /* <DEDUP_REMOVED lines=28> */
.L_x_20710:
        /* <DEDUP_REMOVED lines=13> */
.L_x_20706:
[----:B------:R-:W3:Y:S01]  /*27d0*/  LDC.64 R2, c[0x0][0x380] ;  /* 0x0000e000ff027b82 */ /* 0x000ee20000000a00 */
[----:B------:R-:W-:Y:S01]  /*27e0*/  IMAD.U32 R13, R13, 0x40, R0 ;  /* 0x000000400d0d7824 */ /* 0x000fe200078e0000 */
[----:B------:R-:W-:-:S03]  /*27f0*/  F2FP.BF16.F32.PACK_AB R16, RZ, R16 ;  /* 0x00000010ff10723e */ /* 0x000fc600000010ff */
[----:B---3--:R-:W-:-:S05]  /*2800*/  IMAD.WIDE.U32 R2, R13, 0x2, R2 ;  /* 0x000000020d027825 */ /* 0x008fca00078e0002 */
[----:B------:R-:W-:Y:S01]  /*2810*/  STG.E.U16 desc[UR6][R2.64], R16 ;  /* 0x0000001002007986 */ /* 0x000fe2000c101506 */
[----:B------:R-:W-:Y:S05]  /*2820*/  EXIT ;  /* 0x000000000000794d */ /* 0x000fea0003800000 */
.L_x_20711:
        /* <DEDUP_REMOVED lines=13> */
.L_x_27540:


//--------------------- .text._ZN4vllm25paged_attention_v2_kernelI13__nv_bfloat16S1_Li64ELi8ELi128ELNS_18Fp8KVCacheDataTypeE0ELb1ELi512EEEvPfS3_PT_PKS4_PKT0_SA_ifPKiSC_iPKfiiiSE_SE_iiiii --------------------------
	.section	.text._ZN4vllm25paged_attention_v2_kernelI13__nv_bfloat16S1_Li64ELi8ELi128ELNS_18Fp8KVCacheDataTypeE0ELb1ELi512EEEvPfS3_PT_PKS4_PKT0_SA_ifPKiSC_iPKfiiiSE_SE_iiiii,"ax",@progbits
	.align	128
        .global         _ZN4vllm25paged_attention_v2_kernelI13__nv_bfloat16S1_Li64ELi8ELi128ELNS_18Fp8KVCacheDataTypeE0ELb1ELi512EEEvPfS3_PT_PKS4_PKT0_SA_ifPKiSC_iPKfiiiSE_SE_iiiii
        .type           _ZN4vllm25paged_attention_v2_kernelI13__nv_bfloat16S1_Li64ELi8ELi128ELNS_18Fp8KVCacheDataTypeE0ELb1ELi512EEEvPfS3_PT_PKS4_PKT0_SA_ifPKiSC_iPKfiiiSE_SE_iiiii,@function
        .size           _ZN4vllm25paged_attention_v2_kernelI13__nv_bfloat16S1_Li64ELi8ELi128ELNS_18Fp8KVCacheDataTypeE0ELb1ELi512EEEvPfS3_PT_PKS4_PKT0_SA_ifPKiSC_iPKfiiiSE_SE_iiiii,(.L_x_27541 - _ZN4vllm25paged_attention_v2_kernelI13__nv_bfloat16S1_Li64ELi8ELi128ELNS_18Fp8KVCacheDataTypeE0ELb1ELi512EEEvPfS3_PT_PKS4_PKT0_SA_ifPKiSC_iPKfiiiSE_SE_iiiii)
        .other          _ZN4vllm25paged_attention_v2_kernelI13__nv_bfloat16S1_Li64ELi8ELi128ELNS_18Fp8KVCacheDataTypeE0ELb1ELi512EEEvPfS3_PT_PKS4_PKT0_SA_ifPKiSC_iPKfiiiSE_SE_iiiii,@"STO_CUDA_ENTRY STV_DEFAULT"
_ZN4vllm25paged_attention_v2_kernelI13__nv_bfloat16S1_Li64ELi8ELi128ELNS_18Fp8KVCacheDataTypeE0ELb1ELi512EEEvPfS3_PT_PKS4_PKT0_SA_ifPKiSC_iPKfiiiSE_SE_iiiii:
.text._ZN4vllm25paged_attention_v2_kernelI13__nv_bfloat16S1_Li64ELi8ELi128ELNS_18Fp8KVCacheDataTypeE0ELb1ELi512EEEvPfS3_PT_PKS4_PKT0_SA_ifPKiSC_iPKfiiiSE_SE_iiiii:
        /* <DEDUP_REMOVED lines=16> */
[----:B------:R-:W4:Y:S01]  /*0100*/  LDCU UR17, c[0x0][0x378] ;  /* 0x00006f00ff1177ac */ /* 0x000f220008000800 */
[----:B------:R-:W-:Y:S01]  /*0110*/  HFMA2 R30, -RZ, RZ, 0, 0 ;  /* 0x00000000ff1e7431 */ /* 0x000fe200000001ff */
[----:B------:R-:W4:Y:S01]  /*0120*/  LDCU UR19, c[0x0][0x404] ;  /* 0x00008080ff1377ac */ /* 0x000f220008000800 */
[----:B------:R-:W-:Y:S02]  /*0130*/  UIADD3 UR6, UPT, UPT, UR14, -0x1, URZ ;  /* 0xffffffff0e067890 */ /* 0x000fe4000fffe0ff */
[----:B------:R-:W4:Y:S01]  /*0140*/  S2UR UR10, SR_CgaCtaId ;  /* 0x00000000000a79c3 */ /* 0x000f220000008800 */
[----:B------:R-:W-:Y:S01]  /*0150*/  USHF.L.U32 UR15, UR16, 0x6, URZ ;  /* 0x00000006100f7899 */ /* 0x000fe200080006ff */
[----:B------:R-:W4:Y:S01]  /*0160*/  LDCU UR11, c[0x0][0x3f8] ;  /* 0x00007f00ff0b77ac */ /* 0x000f220008000800 */
[----:B--2---:R-:W-:Y:S01]  /*0170*/  IMAD R4, R0, UR4, RZ ;  /* 0x0000000400047c24 */ /* 0x004fe2000f8e02ff */
[----:B------:R-:W2:Y:S01]  /*0180*/  LDCU UR18, c[0x0][0x3c8] ;  /* 0x00007900ff1277ac */ /* 0x000ea20008000800 */
[----:B-1----:R-:W-:Y:S01]  /*0190*/  ISETP.NE.U32.AND P0, PT, R6, RZ, PT ;  /* 0x000000ff0600720c */ /* 0x002fe20003f05070 */
[----:B------:R-:W1:Y:S03]  /*01a0*/  LDCU UR20, c[0x0][0x3dc] ;  /* 0x00007b80ff1477ac */ /* 0x000e660008000800 */
[----:B------:R-:W-:Y:S01]  /*01b0*/  ISETP.NE.AND.EX P0, PT, R7, RZ, PT, P0 ;  /* 0x000000ff0700720c */ /* 0x000fe20003f05300 */
[----:B------:R-:W1:Y:S01]  /*01c0*/  LDCU UR21, c[0x0][0x3b4] ;  /* 0x00007680ff1577ac */ /* 0x000e620008000800 */
[----:B------:R-:W4:Y:S01]  /*01d0*/  LDC R7, c[0x0][0x3b0] ;  /* 0x0000ec00ff077b82 */ /* 0x000f220000000800 */
[----:B0-----:R-:W-:Y:S01]  /*01e0*/  ISETP.GT.U32.AND P1, PT, R2, 0x1f, PT ;  /* 0x0000001f0200780c */ /* 0x001fe20003f24070 */
[----:B------:R-:W0:-:S12]  /*01f0*/  LDCU.64 UR22, c[0x0][0x3a0] ;  /* 0x00007400ff1677ac */ /* 0x000e180008000a00 */
[----:B------:R-:W2:Y:S01]  /*0200*/  @!P1 LDC.64 R8, c[0x0][0x398] ;  /* 0x0000e600ff089b82 */ /* 0x000ea20000000a00 */
[----:B------:R-:W-:Y:S02]  /*0210*/  @!P1 IMAD.SHL.U32 R5, R2, 0x2, RZ ;  /* 0x0000000202059824 */ /* 0x000fe400078e00ff */
[----:B---3--:R-:W-:-:S05]  /*0220*/  @!P1 IMAD.SHL.U32 R6, R3, 0x40, RZ ;  /* 0x0000004003069824 */ /* 0x008fca00078e00ff */
[----:B------:R-:W-:Y:S02]  /*0230*/  @!P1 IADD3 R5, P2, P3, R5, R4, R6 ;  /* 0x0000000405059210 */ /* 0x000fe40007b5e006 */
[----:B------:R-:W-:-:S04]  /*0240*/  SHF.R.S32.HI R4, RZ, 0x1f, R4 ;  /* 0x0000001fff047819 */ /* 0x000fc80000011404 */
[----:B------:R-:W-:Y:S02]  /*0250*/  @!P1 IADD3.X R6, PT, PT, RZ, R4, RZ, P2, P3 ;  /* 0x00000004ff069210 */ /* 0x000fe400017e64ff */
[----:B--2---:R-:W-:-:S04]  /*0260*/  @!P1 LEA R4, P2, R5, R8, 0x1 ;  /* 0x0000000805049211 */ /* 0x004fc800078408ff */
[----:B------:R-:W-:Y:S02]  /*0270*/  @!P1 LEA.HI.X R5, R5, R9, R6, 0x1, P2 ;  /* 0x0000000905059211 */ /* 0x000fe400010f0c06 */
[----:B----4-:R-:W-:Y:S01]  /*0280*/  IABS R14, R7 ;  /* 0x00000007000e7213 */ /* 0x010fe20000000000 */
[----:B------:R-:W2:Y:S02]  /*0290*/  @P0 LDC.64 R8, c[0x0][0x3d0] ;  /* 0x0000f400ff080b82 */ /* 0x000ea40000000a00 */
[----:B------:R3:W4:Y:S01]  /*02a0*/  @!P1 LDG.E.CONSTANT R6, desc[UR12][R4.64] ;  /* 0x0000000c04069981 */ /* 0x000722000c1e9900 */
[----:B------:R-:W1:Y:S08]  /*02b0*/  I2F.RP R12, R14 ;  /* 0x0000000e000c7306 */ /* 0x000e700000209400 */
[----:B-1----:R-:W1:Y:S01]  /*02c0*/  MUFU.RCP R12, R12 ;  /* 0x0000000c000c7308 */ /* 0x002e620000001000 */
[----:B---3--:R-:W3:Y:S01]  /*02d0*/  LDC R4, c[0x0][0x370] ;  /* 0x0000dc00ff047b82 */ /* 0x008ee20000000800 */
[----:B--2---:R-:W-:-:S05]  /*02e0*/  @P0 IMAD.WIDE.U32 R8, R3, 0x4, R8 ;  /* 0x0000000403080825 */ /* 0x004fca00078e0008 */
[----:B------:R2:W5:Y:S01]  /*02f0*/  @P0 LDG.E.CONSTANT R30, desc[UR12][R8.64] ;  /* 0x0000000c081e0981 */ /* 0x000562000c1e9900 */
[----:B------:R-:W-:Y:S01]  /*0300*/  IMAD.U32 R16, RZ, RZ, UR6 ;  /* 0x00000006ff107e24 */ /* 0x000fe2000f8e00ff */
[----:B------:R-:W-:Y:S01]  /*0310*/  ULOP3.LUT UR6, UR6, UR19, URZ, 0x3c, !UPT ;  /* 0x0000001306067292 */ /* 0x000fe2000f8e3cff */
[----:B------:R-:W-:Y:S01]  /*0320*/  IMAD.SHL.U32 R29, R2, 0x20, RZ ;  /* 0x00000020021d7824 */ /* 0x000fe200078e00ff */
[----:B------:R-:W-:Y:S01]  /*0330*/  UISETP.NE.AND UP0, UPT, UR19, URZ, UPT ;  /* 0x000000ff1300728c */ /* 0x000fe2000bf05270 */
[----:B------:R-:W-:Y:S01]  /*0340*/  BSSY B0, `(.L_x_20712) ;  /* 0x000012c000007945 */ /* 0x000fe20003800000 */
[----:B------:R-:W-:Y:S01]  /*0350*/  IABS R16, R16 ;  /* 0x0000001000107213 */ /* 0x000fe20000000000 */
[----:B-1----:R-:W-:Y:S01]  /*0360*/  VIADD R10, R12, 0xffffffe ;  /* 0x0ffffffe0c0a7836 */ /* 0x002fe20000000000 */
[----:B------:R-:W-:Y:S01]  /*0370*/  LOP3.LUT R29, R29, 0x60, RZ, 0xc0, !PT ;  /* 0x000000601d1d7812 */ /* 0x000fe200078ec0ff */
[----:B------:R-:W-:Y:S02]  /*0380*/  IMAD.MOV.U32 R20, RZ, RZ, -0x800001 ;  /* 0xff7fffffff147424 */ /* 0x000fe400078e00ff */
[----:B------:R1:W0:Y:S01]  /*0390*/  F2I.FTZ.U32.TRUNC.NTZ R11, R10 ;  /* 0x0000000a000b7305 */ /* 0x000222000021f000 */
[----:B---3--:R-:W-:-:S02]  /*03a0*/  IABS R13, R4 ;  /* 0x00000004000d7213 */ /* 0x008fc40000000000 */
[----:B-1----:R-:W-:Y:S01]  /*03b0*/  MOV R10, RZ ;  /* 0x000000ff000a7202 */ /* 0x002fe20000000f00 */
[----:B0-----:R-:W-:-:S04]  /*03c0*/  IMAD.MOV R5, RZ, RZ, -R11 ;  /* 0x000000ffff057224 */ /* 0x001fc800078e0a0b */
[----:B------:R-:W-:-:S04]  /*03d0*/  IMAD R5, R5, R14, RZ ;  /* 0x0000000e05057224 */ /* 0x000fc800078e02ff */
[----:B------:R-:W-:-:S04]  /*03e0*/  IMAD.HI.U32 R11, R11, R5, R10 ;  /* 0x000000050b0b7227 */ /* 0x000fc800078e000a */
[----:B------:R-:W-:-:S04]  /*03f0*/  IMAD.MOV.U32 R5, RZ, RZ, R13 ;  /* 0x000000ffff057224 */ /* 0x000fc800078e000d */
[----:B--2---:R-:W-:-:S04]  /*0400*/  IMAD.HI.U32 R8, R11, R5, RZ ;  /* 0x000000050b087227 */ /* 0x004fc800078e00ff */
[----:B------:R-:W-:-:S04]  /*0410*/  IMAD.MOV R9, RZ, RZ, -R8 ;  /* 0x000000ffff097224 */ /* 0x000fc800078e0a08 */
[----:B------:R-:W-:Y:S01]  /*0420*/  IMAD R5, R14, R9, R5 ;  /* 0x000000090e057224 */ /* 0x000fe200078e0205 */
[----:B------:R-:W-:-:S04]  /*0430*/  LOP3.LUT R9, R4, R7, RZ, 0x3c, !PT ;  /* 0x0000000704097212 */ /* 0x000fc800078e3cff */
[----:B------:R-:W-:Y:S02]  /*0440*/  ISETP.GT.U32.AND P2, PT, R14, R5, PT ;  /* 0x000000050e00720c */ /* 0x000fe40003f44070 */
[----:B------:R-:W-:-:S11]  /*0450*/  ISETP.GE.AND P3, PT, R9, RZ, PT ;  /* 0x000000ff0900720c */ /* 0x000fd60003f66270 */
[-C--:B------:R-:W-:Y:S01]  /*0460*/  @!P2 IADD3 R5, PT, PT, R5, -R14.reuse, RZ ;  /* 0x8000000e0505a210 */ /* 0x080fe20007ffe0ff */
[----:B------:R-:W-:Y:S01]  /*0470*/  @!P2 VIADD R8, R8, 0x1 ;  /* 0x000000010808a836 */ /* 0x000fe20000000000 */
[----:B------:R-:W-:Y:S02]  /*0480*/  ISETP.NE.AND P2, PT, R7, RZ, PT ;  /* 0x000000ff0700720c */ /* 0x000fe40003f45270 */
[----:B------:R-:W-:Y:S01]  /*0490*/  ISETP.GE.U32.AND P0, PT, R5, R14, PT ;  /* 0x0000000e0500720c */ /* 0x000fe20003f06070 */
[----:B------:R-:W-:-:S05]  /*04a0*/  IMAD.U32 R5, RZ, RZ, UR19 ;  /* 0x00000013ff057e24 */ /* 0x000fca000f8e00ff */
[----:B------:R-:W-:-:S04]  /*04b0*/  IABS R5, R5 ;  /* 0x0000000500057213 */ /* 0x000fc80000000000 */
[----:B------:R-:W0:Y:S01]  /*04c0*/  I2F.RP R11, R5 ;  /* 0x00000005000b7306 */ /* 0x000e220000209400 */
[----:B------:R-:W-:Y:S02]  /*04d0*/  IMAD.MOV.U32 R28, RZ, RZ, R5 ;  /* 0x000000ffff1c7224 */ /* 0x000fe400078e0005 */
[----:B------:R-:W-:-:S05]  /*04e0*/  @P0 IADD3 R8, PT, PT, R8, 0x1, RZ ;  /* 0x0000000108080810 */ /* 0x000fca0007ffe0ff */
[----:B------:R-:W-:Y:S01]  /*04f0*/  @!P3 IMAD.MOV R8, RZ, RZ, -R8 ;  /* 0x000000ffff08b224 */ /* 0x000fe200078e0a08 */
[----:B------:R-:W-:-:S04]  /*0500*/  @!P2 LOP3.LUT R8, RZ, R7, RZ, 0x33, !PT ;  /* 0x00000007ff08a212 */ /* 0x000fc800078e33ff */
[----:B------:R-:W-:Y:S01]  /*0510*/  IABS R9, R8 ;  /* 0x0000000800097213 */ /* 0x000fe20000000000 */
[----:B0-----:R-:W0:Y:S08]  /*0520*/  MUFU.RCP R11, R11 ;  /* 0x0000000b000b7308 */ /* 0x001e300000001000 */
[----:B------:R-:W1:Y:S01]  /*0530*/  I2F.RP R14, R9 ;  /* 0x00000009000e7306 */ /* 0x000e620000209400 */
[----:B0-----:R-:W-:-:S07]  /*0540*/  VIADD R12, R11, 0xffffffe ;  /* 0x0ffffffe0b0c7836 */ /* 0x001fce0000000000 */
[----:B------:R0:W2:Y:S08]  /*0550*/  F2I.FTZ.U32.TRUNC.NTZ R13, R12 ;  /* 0x0000000c000d7305 */ /* 0x0000b0000021f000 */
[----:B-1----:R-:W1:Y:S01]  /*0560*/  MUFU.RCP R14, R14 ;  /* 0x0000000e000e7308 */ /* 0x002e620000001000 */
[----:B0-----:R-:W-:-:S05]  /*0570*/  HFMA2 R12, -RZ, RZ, 0, 0 ;  /* 0x00000000ff0c7431 */ /* 0x001fca00000001ff */
[----:B------:R-:W-:Y:S01]  /*0580*/  R2UR UR4, R12 ;  /* 0x000000000c0472ca */ /* 0x000fe200000e0000 */
[C---:B--2---:R-:W-:Y:S01]  /*0590*/  IMAD R15, R13.reuse, R5, RZ ;  /* 0x000000050d0f7224 */ /* 0x044fe200078e02ff */
[----:B------:R-:W-:-:S04]  /*05a0*/  R2UR UR5, R13 ;  /* 0x000000000d0572ca */ /* 0x000fc800000e0000 */
[----:B------:R-:W-:Y:S01]  /*05b0*/  IADD3 R15, PT, PT, RZ, -R15, RZ ;  /* 0x8000000fff0f7210 */ /* 0x000fe20007ffe0ff */
[----:B-1----:R-:W-:Y:S01]  /*05c0*/  VIADD R10, R14, 0xffffffe ;  /* 0x0ffffffe0e0a7836 */ /* 0x002fe20000000000 */
[----:B------:R-:W-:-:S07]  /*05d0*/  IABS R14, R8 ;  /* 0x00000008000e7213 */ /* 0x000fce0000000000 */
[----:B------:R-:W-:Y:S01]  /*05e0*/  IMAD.HI.U32 R15, R13, R15, UR4 ;  /* 0x000000040d0f7e27 */ /* 0x000fe2000f8e000f */
[----:B------:R0:W1:Y:S03]  /*05f0*/  F2I.FTZ.U32.TRUNC.NTZ R11, R10 ;  /* 0x0000000a000b7305 */ /* 0x000066000021f000 */
[----:B------:R-:W-:Y:S01]  /*0600*/  IMAD.MOV.U32 R13, RZ, RZ, R16 ;  /* 0x000000ffff0d7224 */ /* 0x000fe200078e0010 */
[----:B------:R-:W-:-:S04]  /*0610*/  R2UR UR24, R15 ;  /* 0x000000000f1872ca */ /* 0x000fc800000e0000 */
[----:B------:R-:W-:Y:S02]  /*0620*/  R2UR UR8, R13 ;  /* 0x000000000d0872ca */ /* 0x000fe400000e0000 */
[----:B0-----:R-:W-:Y:S01]  /*0630*/  MOV R10, RZ ;  /* 0x000000ff000a7202 */ /* 0x001fe20000000f00 */
[----:B-1----:R-:W-:-:S04]  /*0640*/  IMAD.MOV R12, RZ, RZ, -R11 ;  /* 0x000000ffff0c7224 */ /* 0x002fc800078e0a0b */
[----:B------:R-:W-:Y:S01]  /*0650*/  IMAD R13, R12, R9, RZ ;  /* 0x000000090c0d7224 */ /* 0x000fe200078e02ff */
[----:B------:R-:W-:-:S05]  /*0660*/  IABS R12, R3 ;  /* 0x00000003000c7213 */ /* 0x000fca0000000000 */
[----:B------:R-:W-:Y:S01]  /*0670*/  UIMAD.WIDE.U32 UR4, UR24, UR8, URZ ;  /* 0x00000008180472a5 */ /* 0x000fe2000f8e00ff */
[----:B------:R-:W-:Y:S01]  /*0680*/  IMAD.HI.U32 R10, R11, R13, R10 ;  /* 0x0000000d0b0a7227 */ /* 0x000fe200078e000a */
[----:B------:R-:W-:Y:S01]  /*0690*/  UIADD3 UR4, UPT, UPT, UR14, 0x7, URZ ;  /* 0x000000070e047890 */ /* 0x000fe2000fffe0ff */
[----:B------:R-:W-:Y:S02]  /*06a0*/  MOV R13, UR15 ;  /* 0x0000000f000d7c02 */ /* 0x000fe40008000f00 */
[----:B------:R-:W-:Y:S01]  /*06b0*/  IMAD.MOV.U32 R11, RZ, RZ, R12 ;  /* 0x000000ffff0b7224 */ /* 0x000fe200078e000c */
[----:B------:R-:W-:Y:S01]  /*06c0*/  USHF.R.U32.HI UR4, URZ, 0x3, UR4 ;  /* 0x00000003ff047899 */ /* 0x000fe20008011604 */
[----:B------:R-:W-:Y:S01]  /*06d0*/  IMAD.MOV R12, RZ, RZ, -R14 ;  /* 0x000000ffff0c7224 */ /* 0x000fe200078e0a0e */
[----:B------:R-:W-:Y:S01]  /*06e0*/  IADD3 R14, PT, PT, RZ, -UR5, RZ ;  /* 0x80000005ff0e7c10 */ /* 0x000fe2000fffe0ff */
[----:B------:R-:W-:-:S04]  /*06f0*/  IMAD.HI.U32 R22, R10, R11, RZ ;  /* 0x0000000b0a167227 */ /* 0x000fc800078e00ff */
[----:B------:R-:W-:Y:S01]  /*0700*/  IMAD R10, R22, R12, R11 ;  /* 0x0000000c160a7224 */ /* 0x000fe200078e020b */
[----:B------:R-:W-:Y:S01]  /*0710*/  SHF.R.U32.HI R11, RZ, 0x2, R2 ;  /* 0x00000002ff0b7819 */ /* 0x000fe20000011602 */
[----:B------:R-:W-:Y:S01]  /*0720*/  IMAD R12, R5, R14, UR8 ;  /* 0x00000008050c7e24 */ /* 0x000fe2000f8e020e */
[----:B------:R-:W-:Y:S01]  /*0730*/  UMOV UR8, 0x400 ;  /* 0x0000040000087882 */ /* 0x000fe20000000000 */
[----:B------:R-:W0:Y:S01]  /*0740*/  LDC R14, c[0x0][0x408] ;  /* 0x00010200ff0e7b82 */ /* 0x000e220000000800 */
[----:B------:R-:W-:Y:S01]  /*0750*/  ISETP.GT.U32.AND P4, PT, R9, R10, PT ;  /* 0x0000000a0900720c */ /* 0x000fe20003f84070 */
[----:B------:R-:W-:Y:S01]  /*0760*/  ULEA UR9, UR10, UR8, 0x18 ;  /* 0x000000080a097291 */ /* 0x000fe2000f8ec0ff */
[----:B------:R-:W-:-:S11]  /*0770*/  ISETP.GT.U32.AND P0, PT, R5, R12, PT ;  /* 0x0000000c0500720c */ /* 0x000fd60003f04070 */
[----:B------:R-:W-:Y:S02]  /*0780*/  @!P4 IMAD.IADD R10, R10, 0x1, -R9 ;  /* 0x000000010a0ac824 */ /* 0x000fe400078e0a09 */
[----:B------:R-:W-:Y:S01]  /*0790*/  VOTEU.ANY UP2, P0 ;  /* 0x0000000000ff7886 */ /* 0x000fe20000040100 */
[----:B------:R-:W-:Y:S01]  /*07a0*/  PLOP3.LUT P2, PT, PT, PT, UP2, 0x80, 0x8 ;  /* 0x000000000008781c */ /* 0x000fe20003f4f028 */
[----:B------:R-:W-:Y:S01]  /*07b0*/  @!P4 VIADD R22, R22, 0x1 ;  /* 0x000000011616c836 */ /* 0x000fe20000000000 */
[----:B------:R-:W-:Y:S02]  /*07c0*/  ISETP.GE.U32.AND P3, PT, R10, R9, PT ;  /* 0x000000090a00720c */ /* 0x000fe40003f66070 */
[----:B------:R-:W-:Y:S01]  /*07d0*/  LOP3.LUT R9, R3, R8, RZ, 0x3c, !PT ;  /* 0x0000000803097212 */ /* 0x000fe200078e3cff */
[----:B------:R-:W-:Y:S01]  /*07e0*/  @!UP2 UIADD3 UR5, UPT, UPT, UR5, 0x1, URZ ;  /* 0x000000010505a890 */ /* 0x000fe2000fffe0ff */
[----:B------:R-:W-:Y:S01]  /*07f0*/  ISETP.NE.AND P4, PT, R8, RZ, PT ;  /* 0x000000ff0800720c */ /* 0x000fe20003f85270 */
[----:B------:R-:W-:Y:S01]  /*0800*/  UISETP.GE.AND UP2, UPT, UR6, URZ, UPT ;  /* 0x000000ff0600728c */ /* 0x000fe2000bf46270 */
[----:B------:R-:W-:-:S02]  /*0810*/  ISETP.GE.AND P0, PT, R9, RZ, PT ;  /* 0x000000ff0900720c */ /* 0x000fc40003f06270 */
[----:B------:R-:W-:-:S03]  /*0820*/  SHF.R.U32.HI R10, RZ, 0x5, R2 ;  /* 0x00000005ff0a7819 */ /* 0x000fc60000011602 */
[----:B------:R-:W-:Y:S02]  /*0830*/  @!P2 IMAD.IADD R12, R12, 0x1, -R5 ;  /* 0x000000010c0ca824 */ /* 0x000fe400078e0a05 */
[----:B------:R-:W-:Y:S01]  /*0840*/  @P3 IADD3 R22, PT, PT, R22, 0x1, RZ ;  /* 0x0000000116163810 */ /* 0x000fe20007ffe0ff */
[----:B------:R-:W-:Y:S02]  /*0850*/  VIADD R25, R10, UR15 ;  /* 0x0000000f0a197c36 */ /* 0x000fe40008000000 */
[----:B------:R-:W-:-:S03]  /*0860*/  ISETP.GE.U32.AND P2, PT, R12, R5, PT ;  /* 0x000000050c00720c */ /* 0x000fc60003f46070 */
[----:B------:R-:W-:Y:S02]  /*0870*/  @!P0 IADD3 R22, PT, PT, RZ, -R22, RZ ;  /* 0x80000016ff168210 */ /* 0x000fe40007ffe0ff */
[----:B------:R-:W-:Y:S01]  /*0880*/  @!P4 LOP3.LUT R22, RZ, R8, RZ, 0x33, !PT ;  /* 0x00000008ff16c212 */ /* 0x000fe200078e33ff */
[----:B------:R-:W-:Y:S01]  /*0890*/  VIADD R8, R29, UR9 ;  /* 0x000000091d087c36 */ /* 0x000fe20008000000 */
[----:B0-----:R-:W-:-:S03]  /*08a0*/  ISETP.GE.AND P0, PT, R14, RZ, PT ;  /* 0x000000ff0e00720c */ /* 0x001fc60003f06270 */
[----:B------:R-:W-:Y:S02]  /*08b0*/  @!P1 IMAD R9, R11, 0x4, R8 ;  /* 0x000000040b099824 */ /* 0x000fe400078e0208 */
[----:B------:R-:W-:Y:S01]  /*08c0*/  IMAD.U32 R8, RZ, RZ, UR4 ;  /* 0x00000004ff087e24 */ /* 0x000fe2000f8e00ff */
[----:B------:R-:W-:-:S04]  /*08d0*/  VOTEU.ANY UP1, P2 ;  /* 0x0000000000ff7886 */ /* 0x000fc80001020100 */
[----:B------:R-:W-:Y:S01]  /*08e0*/  VIADDMNMX.U32 R8, R13, 0x40, R8, PT ;  /* 0x000000400d087846 */ /* 0x000fe20003800008 */
[----:B------:R-:W-:Y:S02]  /*08f0*/  @UP1 UIADD3 UR5, UPT, UPT, UR5, 0x1, URZ ;  /* 0x0000000105051890 */ /* 0x000fe4000fffe0ff */
[----:B------:R-:W-:Y:S02]  /*0900*/  @!P0 IMAD R12, R7, UR11, R22 ;  /* 0x0000000b070c8c24 */ /* 0x000fe4000f8e0216 */
[----:B------:R-:W-:-:S03]  /*0910*/  @P0 IMAD R7, R4, UR11, R3 ;  /* 0x0000000b04070c24 */ /* 0x000fc6000f8e0203 */
[----:B------:R-:W-:Y:S01]  /*0920*/  UMOV UR11, UR5 ;  /* 0x00000005000b7c82 */ /* 0x000fe20008000000 */
[----:B------:R-:W-:Y:S01]  /*0930*/  @!P0 IADD3 R13, PT, PT, RZ, -R12, RZ ;  /* 0x8000000cff0d8210 */ /* 0x000fe20007ffe0ff */
[----:B------:R-:W-:Y:S02]  /*0940*/  @!UP2 UIADD3 UR11, UPT, UPT, URZ, -UR11, URZ ;  /* 0x8000000bff0ba290 */ /* 0x000fe4000fffe0ff */
[----:B------:R-:W-:Y:S01]  /*0950*/  @!UP0 ULOP3.LUT UR11, URZ, UR19, URZ, 0x33, !UPT ;  /* 0x00000013ff0b8292 */ /* 0x000fe2000f8e33ff */
[----:B----4-:R0:W-:Y:S01]  /*0960*/  @!P1 STS [R9], R6 ;  /* 0x0000000609009388 */ /* 0x0101e20000000800 */
[----:B------:R-:W-:Y:S01]  /*0970*/  BAR.SYNC.DEFER_BLOCKING 0x0 ;  /* 0x0000000000007b1d */ /* 0x000fe20000010000 */
[----:B------:R-:W-:Y:S01]  /*0980*/  ISETP.GE.U32.AND P1, PT, R25, R8, PT ;  /* 0x000000081900720c */ /* 0x000fe20003f26070 */
[----:B0-----:R-:W-:Y:S02]  /*0990*/  @P0 IMAD R6, R7, R14, 0x1 ;  /* 0x0000000107060424 */ /* 0x001fe400078e020e */
[----:B------:R-:W-:-:S02]  /*09a0*/  IMAD R7, R0, UR18, RZ ;  /* 0x0000001200077c24 */ /* 0x000fc4000f8e02ff */
[----:B------:R-:W-:-:S08]  /*09b0*/  @!P0 IMAD R6, R14, R13, 0x1 ;  /* 0x000000010e068424 */ /* 0x000fd000078e020d */
[----:B------:R-:W-:Y:S05]  /*09c0*/  @P1 BRA `(.L_x_20713) ;  /* 0x0000000c000c1947 */ /* 0x000fea0003800000 */
[----:B------:R-:W0:Y:S01]  /*09d0*/  LDCU.64 UR18, c[0x0][0x3b8] ;  /* 0x00007700ff1277ac */ /* 0x000e220008000a00 */
[----:B------:R-:W-:Y:S01]  /*09e0*/  IMAD.WIDE.U32 R8, R25, 0x4, RZ ;  /* 0x0000000419087825 */ /* 0x000fe200078e00ff */
[----:B------:R-:W-:Y:S01]  /*09f0*/  SHF.L.U32 R5, R11, 0x2, RZ ;  /* 0x000000020b057819 */ /* 0x000fe200000006ff */
[----:B------:R-:W1:Y:S01]  /*0a00*/  LDCU UR6, c[0x0][0x3e0] ;  /* 0x00007c00ff0677ac */ /* 0x000e620008000800 */
[----:B------:R-:W-:Y:S01]  /*0a10*/  MOV R20, 0xff7fffff ;  /* 0xff7fffff00147802 */ /* 0x000fe20000000f00 */
[----:B------:R-:W-:Y:S01]  /*0a20*/  IMAD.WIDE R8, R7, 0x4, R8 ;  /* 0x0000000407087825 */ /* 0x000fe200078e0208 */
[----:B------:R-:W2:Y:S01]  /*0a30*/  LDCU UR5, c[0x0][0x3fc] ;  /* 0x00007f80ff0577ac */ /* 0x000ea20008000800 */
[----:B------:R-:W-:Y:S02]  /*0a40*/  LOP3.LUT R5, R5, 0x1c, RZ, 0xc0, !PT ;  /* 0x0000001c05057812 */ /* 0x000fe400078ec0ff */
[C---:B------:R-:W-:Y:S01]  /*0a50*/  IMAD.SHL.U32 R7, R11.reuse, 0x8, RZ ;  /* 0x000000080b077824 */ /* 0x040fe200078e00ff */
[----:B------:R-:W-:Y:S01]  /*0a60*/  UIADD3 UR4, UPT, UPT, UR8, 0xa0, URZ ;  /* 0x000000a008047890 */ /* 0x000fe2000fffe0ff */
[----:B------:R-:W-:-:S03]  /*0a70*/  LOP3.LUT R11, R11, 0x7, RZ, 0xc0, !PT ;  /* 0x000000070b0b7812 */ /* 0x000fc600078ec0ff */
[----:B------:R-:W-:Y:S01]  /*0a80*/  LOP3.LUT R16, R7, 0x38, RZ, 0xc0, !PT ;  /* 0x0000003807107812 */ /* 0x000fe200078ec0ff */
[----:B------:R-:W-:Y:S01]  /*0a90*/  ULEA UR4, UR10, UR4, 0x18 ;  /* 0x000000040a047291 */ /* 0x000fe2000f8ec0ff */
[----:B0-----:R-:W-:Y:S01]  /*0aa0*/  IADD3 R27, P0, PT, R8, UR18, RZ ;  /* 0x00000012081b7c10 */ /* 0x001fe2000ff1e0ff */
[C---:B------:R-:W-:Y:S01]  /*0ab0*/  IMAD R8, R10.reuse, 0x20, R5 ;  /* 0x000000200a087824 */ /* 0x040fe200078e0205 */
[----:B------:R-:W-:Y:S01]  /*0ac0*/  LEA R10, R10, UR7, 0x3 ;  /* 0x000000070a0a7c11 */ /* 0x000fe2000f8e18ff */
[----:B-1----:R-:W-:Y:S01]  /*0ad0*/  IMAD R5, R22, UR6, RZ ;  /* 0x0000000616057c24 */ /* 0x002fe2000f8e02ff */
[----:B------:R-:W-:-:S03]  /*0ae0*/  IADD3.X R26, PT, PT, R9, UR19, RZ, P0, !PT ;  /* 0x00000013091a7c10 */ /* 0x000fc600087fe4ff */
[----:B------:R-:W-:Y:S01]  /*0af0*/  IMAD.IADD R11, R11, 0x1, R10 ;  /* 0x000000010b0b7824 */ /* 0x000fe200078e020a */
[----:B------:R-:W-:Y:S01]  /*0b00*/  IADD3 R24, PT, PT, R10, 0x1, RZ ;  /* 0x000000010a187810 */ /* 0x000fe20007ffe0ff */
[----:B--2---:R-:W-:Y:S01]  /*0b10*/  IMAD.U32 R21, RZ, RZ, UR5 ;  /* 0x00000005ff157e24 */ /* 0x004fe2000f8e00ff */
[----:B------:R-:W-:Y:S01]  /*0b20*/  IADD3 R16, P0, PT, R5, R16, RZ ;  /* 0x0000001005107210 */ /* 0x000fe20007f1e0ff */
[C---:B------:R-:W-:Y:S01]  /*0b30*/  VIADD R31, R11.reuse, -UR14 ;  /* 0x8000000e0b1f7c36 */ /* 0x040fe20008000000 */
[----:B------:R-:W-:Y:S01]  /*0b40*/  IADD3 R7, PT, PT, R8, UR4, RZ ;  /* 0x0000000408077c10 */ /* 0x000fe2000fffe0ff */
[----:B------:R-:W-:Y:S01]  /*0b50*/  VIADD R23, R11, 0x1 ;  /* 0x000000010b177836 */ /* 0x000fe20000000000 */
[----:B------:R-:W-:Y:S02]  /*0b60*/  IADD3 R21, PT, PT, -R21, UR11, RZ ;  /* 0x0000000b15157c10 */ /* 0x000fe4000fffe1ff */
[----:B------:R-:W-:-:S07]  /*0b70*/  LEA.HI.X.SX32 R17, R5, RZ, 0x1, P0 ;  /* 0x000000ff05117211 */ /* 0x000fce00000f0eff */
.L_x_20718:
[----:B------:R-:W0:Y:S01]  /*0b80*/  LDC R14, c[0x0][0x400] ;  /* 0x00010000ff0e7b82 */ /* 0x000e220000000800 */
[----:B------:R-:W-:Y:S01]  /*0b90*/  VIADD R9, R24, 0xffffffff ;  /* 0xffffffff18097836 */ /* 0x000fe20000000000 */
[----:B------:R-:W-:Y:S01]  /*0ba0*/  BSSY B1, `(.L_x_20714) ;  /* 0x0000097000017945 */ /* 0x000fe20003800000 */
[----:B------:R-:W-:-:S03]  /*0bb0*/  LOP3.LUT R33, R2, 0x3, RZ, 0xc0, !PT ;  /* 0x0000000302217812 */ /* 0x000fc600078ec0ff */
        /* <DEDUP_REMOVED lines=24> */
[----:B------:R-:W-:-:S03]  /*0d40*/  IADD3 R12, PT, PT, R11, R6, RZ ;  /* 0x000000060b0c7210 */ /* 0x000fc60007ffe0ff */
[----:B------:R-:W-:Y:S01]  /*0d50*/  IMAD R15, R15, R10, RZ ;  /* 0x0000000a0f0f7224 */ /* 0x000fe200078e02ff */
        /* <DEDUP_REMOVED lines=21> */
.L_x_20715:
        /* <DEDUP_REMOVED lines=13> */
[----:B------:R-:W4:Y:S01]  /*0f80*/  LDG.E.CONSTANT R34, desc[UR12][R18.64+0x200] ;  /* 0x0002000c12227981 */ /* 0x000f22000c1e9900 */
[C---:B0-----:R-:W-:Y:S01]  /*0f90*/  IMAD.U32 R12, R9.reuse, 0x10000, RZ ;  /* 0x00010000090c7824 */ /* 0x041fe200078e00ff */
[----:B------:R-:W-:-:S04]  /*0fa0*/  PRMT R9, R9, 0x7632, R9 ;  /* 0x0000763209097816 */ /* 0x000fc80000000009 */
[----:B------:R-:W-:Y:S02]  /*0fb0*/  SHF.L.U32 R9, R9, 0x10, RZ ;  /* 0x0000001009097819 */ /* 0x000fe400000006ff */
[C---:B--2---:R-:W-:Y:S02]  /*0fc0*/  SHF.L.U32 R13, R35.reuse, 0x10, RZ ;  /* 0x00000010230d7819 */ /* 0x044fe400000006ff */
[----:B------:R-:W-:-:S03]  /*0fd0*/  PRMT R35, R35, 0x7632, R35 ;  /* 0x0000763223237816 */ /* 0x000fc60000000023 */
[----:B------:R-:W-:Y:S01]  /*0fe0*/  FMUL.FTZ R37, R12, R13 ;  /* 0x0000000d0c257220 */ /* 0x000fe20000410000 */
[C---:B------:R-:W-:Y:S01]  /*0ff0*/  IMAD.U32 R12, R8.reuse, 0x10000, RZ ;  /* 0x00010000080c7824 */ /* 0x040fe200078e00ff */
[----:B------:R-:W-:Y:S01]  /*1000*/  PRMT R8, R8, 0x7632, R8 ;  /* 0x0000763208087816 */ /* 0x000fe20000000008 */
[C---:B---3--:R-:W-:Y:S01]  /*1010*/  IMAD.U32 R13, R15.reuse, 0x10000, RZ ;  /* 0x000100000f0d7824 */ /* 0x048fe200078e00ff */
[----:B------:R-:W-:Y:S01]  /*1020*/  PRMT R15, R15, 0x7632, R15 ;  /* 0x000076320f0f7816 */ /* 0x000fe2000000000f */
[----:B------:R-:W-:Y:S02]  /*1030*/  IMAD.U32 R36, R35, 0x10000, RZ ;  /* 0x0001000023247824 */ /* 0x000fe400078e00ff */
[----:B------:R-:W-:Y:S01]  /*1040*/  IMAD.U32 R8, R8, 0x10000, RZ ;  /* 0x0001000008087824 */ /* 0x000fe200078e00ff */
[----:B------:R-:W-:Y:S01]  /*1050*/  SHF.L.U32 R15, R15, 0x10, RZ ;  /* 0x000000100f0f7819 */ /* 0x000fe200000006ff */
[----:B------:R-:W-:Y:S01]  /*1060*/  FMUL.FTZ R9, R9, R36 ;  /* 0x0000002409097220 */ /* 0x000fe20000410000 */
[----:B------:R-:W-:Y:S01]  /*1070*/  FFMA.FTZ R12, R12, R13, R37 ;  /* 0x0000000d0c0c7223 */ /* 0x000fe20000010025 */
[----:B----4-:R-:W-:-:S02]  /*1080*/  IMAD.U32 R13, R14, 0x10000, RZ ;  /* 0x000100000e0d7824 */ /* 0x010fc400078e00ff */
[----:B------:R-:W-:Y:S01]  /*1090*/  FFMA.FTZ R8, R8, R15, R9 ;  /* 0x0000000f08087223 */ /* 0x000fe20000010009 */
[C---:B------:R-:W-:Y:S01]  /*10a0*/  IMAD.U32 R9, R10.reuse, 0x10000, RZ ;  /* 0x000100000a097824 */ /* 0x040fe200078e00ff */
[----:B------:R-:W-:Y:S02]  /*10b0*/  PRMT R10, R10, 0x7632, R10 ;  /* 0x000076320a0a7816 */ /* 0x000fe4000000000a */
        /* <DEDUP_REMOVED lines=14> */
[----:B------:R-:W-:Y:S01]  /*11a0*/  IMAD.U32 R32, R34, 0x10000, RZ ;  /* 0x0001000022207824 */ /* 0x000fe200078e00ff */
[----:B------:R-:W2:Y:S01]  /*11b0*/  LDG.E.CONSTANT R9, desc[UR12][R18.64+0x280] ;  /* 0x0002800c12097981 */ /* 0x000ea2000c1e9900 */
[----:B0-----:R-:W-:-:S05]  /*11c0*/  SHF.L.U32 R11, R12, 0x10, RZ ;  /* 0x000000100c0b7819 */ /* 0x001fca00000006ff */
[----:B------:R-:W-:Y:S02]  /*11d0*/  FFMA.FTZ R32, R11, R32, R8 ;  /* 0x000000200b207223 */ /* 0x000fe40000010008 */
[----:B------:R-:W3:Y:S04]  /*11e0*/  LDG.E.CONSTANT R8, desc[UR12][R18.64+0x300] ;  /* 0x0003000c12087981 */ /* 0x000ee8000c1e9900 */
        /* <DEDUP_REMOVED lines=8> */
[----:B0-----:R-:W-:-:S03]  /*1270*/  IMAD.U32 R19, R14, 0x10000, RZ ;  /* 0x000100000e137824 */ /* 0x001fc600078e00ff */
[----:B------:R-:W-:Y:S02]  /*1280*/  SHF.L.U32 R13, R13, 0x10, RZ ;  /* 0x000000100d0d7819 */ /* 0x000fe400000006ff */
[----:B------:R-:W-:Y:S01]  /*1290*/  PRMT R14, R14, 0x7632, R14 ;  /* 0x000076320e0e7816 */ /* 0x000fe2000000000e */
[----:B------:R-:W-:Y:S01]  /*12a0*/  UMOV UR4, 0xffffffff ;  /* 0xffffffff00047882 */ /* 0x000fe20000000000 */
[----:B------:R-:W-:Y:S02]  /*12b0*/  ISETP.NE.AND P0, PT, R33, RZ, PT ;  /* 0x000000ff2100720c */ /* 0x000fe40003f05270 */
[----:B-----5:R-:W-:Y:S01]  /*12c0*/  FSETP.NEU.FTZ.AND P1, PT, R30, RZ, PT ;  /* 0x000000ff1e00720b */ /* 0x020fe20003f3d000 */
[C---:B--2---:R-:W-:Y:S01]  /*12d0*/  IMAD.U32 R12, R9.reuse, 0x10000, RZ ;  /* 0x00010000090c7824 */ /* 0x044fe200078e00ff */
[----:B------:R-:W-:-:S03]  /*12e0*/  PRMT R9, R9, 0x7632, R9 ;  /* 0x0000763209097816 */ /* 0x000fc60000000009 */
[----:B------:R-:W-:Y:S02]  /*12f0*/  FFMA.FTZ R12, R35, R12, R32 ;  /* 0x0000000c230c7223 */ /* 0x000fe40000010020 */
[----:B------:R-:W-:-:S04]  /*1300*/  IMAD.U32 R9, R9, 0x10000, RZ ;  /* 0x0001000009097824 */ /* 0x000fc800078e00ff */
[----:B------:R-:W-:Y:S01]  /*1310*/  FFMA.FTZ R10, R13, R9, R10 ;  /* 0x000000090d0a7223 */ /* 0x000fe2000001000a */
[----:B------:R-:W-:Y:S01]  /*1320*/  IMAD.U32 R13, R14, 0x10000, RZ ;  /* 0x000100000e0d7824 */ /* 0x000fe200078e00ff */
[----:B------:R-:W-:Y:S02]  /*1330*/  SHF.L.U32 R14, R15, 0x10, RZ ;  /* 0x000000100f0e7819 */ /* 0x000fe400000006ff */
[C---:B---3--:R-:W-:Y:S02]  /*1340*/  SHF.L.U32 R18, R8.reuse, 0x10, RZ ;  /* 0x0000001008127819 */ /* 0x048fe400000006ff */
[----:B------:R-:W-:-:S03]  /*1350*/  PRMT R8, R8, 0x7632, R8 ;  /* 0x0000763208087816 */ /* 0x000fc60000000008 */
[--C-:B------:R-:W-:Y:S01]  /*1360*/  FFMA.FTZ R9, R19, R18, R12.reuse ;  /* 0x0000001213097223 */ /* 0x100fe2000001000c */
[----:B------:R-:W-:Y:S01]  /*1370*/  PRMT R12, R15, 0x7632, R12 ;  /* 0x000076320f0c7816 */ /* 0x000fe2000000000c */
[----:B------:R-:W-:Y:S01]  /*1380*/  IMAD.U32 R8, R8, 0x10000, RZ ;  /* 0x0001000008087824 */ /* 0x000fe200078e00ff */
[C---:B----4-:R-:W-:Y:S01]  /*1390*/  PRMT R18, R11.reuse, 0x7632, R18 ;  /* 0x000076320b127816 */ /* 0x050fe20000000012 */
[----:B------:R-:W-:Y:S02]  /*13a0*/  IMAD.U32 R11, R11, 0x10000, RZ ;  /* 0x000100000b0b7824 */ /* 0x000fe400078e00ff */
[----:B------:R-:W-:Y:S01]  /*13b0*/  IMAD.U32 R15, R12, 0x10000, RZ ;  /* 0x000100000c0f7824 */ /* 0x000fe200078e00ff */
[----:B------:R-:W-:Y:S01]  /*13c0*/  SHF.L.U32 R18, R18, 0x10, RZ ;  /* 0x0000001012127819 */ /* 0x000fe200000006ff */
        /* <DEDUP_REMOVED lines=8> */
.L_x_20758:
        /* <DEDUP_REMOVED lines=12> */
.L_x_20716:
[----:B------:R-:W-:Y:S05]  /*1510*/  BSYNC B1 ;  /* 0x0000000000017941 */ /* 0x000fea0003800000 */
.L_x_20714:
[----:B------:R-:W-:Y:S01]  /*1520*/  UIADD3 UR4, UPT, UPT, UR14, 0x7, URZ ;  /* 0x000000070e047890 */ /* 0x000fe2000fffe0ff */
[----:B------:R-:W-:Y:S01]  /*1530*/  MOV R9, UR15 ;  /* 0x0000000f00097c02 */ /* 0x000fe20008000f00 */
[----:B------:R-:W-:Y:S01]  /*1540*/  VIADD R25, R25, 0x4 ;  /* 0x0000000419197836 */ /* 0x000fe20000000000 */
[----:B------:R-:W-:Y:S01]  /*1550*/  IADD3 R27, P1, PT, R27, 0x10, RZ ;  /* 0x000000101b1b7810 */ /* 0x000fe20007f3e0ff */
[----:B------:R-:W-:Y:S01]  /*1560*/  USHF.R.U32.HI UR4, URZ, 0x3, UR4 ;  /* 0x00000003ff047899 */ /* 0x000fe20008011604 */
[----:B0-----:R-:W-:Y:S01]  /*1570*/  IADD3 R7, PT, PT, R7, 0x80, RZ ;  /* 0x0000008007077810 */ /* 0x001fe20007ffe0ff */
[----:B------:R-:W-:Y:S01]  /*1580*/  VIADD R31, R31, 0x20 ;  /* 0x000000201f1f7836 */ /* 0x000fe20000000000 */
[----:B------:R-:W-:Y:S01]  /*1590*/  IADD3 R24, PT, PT, R24, 0x20, RZ ;  /* 0x0000002018187810 */ /* 0x000fe20007ffe0ff */
[----:B------:R-:W-:Y:S02]  /*15a0*/  VIADD R23, R23, 0x20 ;  /* 0x0000002017177836 */ /* 0x000fe40000000000 */
[----:B------:R-:W-:-:S02]  /*15b0*/  IMAD.U32 R8, RZ, RZ, UR4 ;  /* 0x00000004ff087e24 */ /* 0x000fc4000f8e00ff */
[----:B------:R-:W-:-:S03]  /*15c0*/  IMAD.X R26, RZ, RZ, R26, P1 ;  /* 0x000000ffff1a7224 */ /* 0x000fc600008e061a */
[----:B------:R-:W-:-:S04]  /*15d0*/  VIADDMNMX.U32 R8, R9, 0x40, R8, PT ;  /* 0x0000004009087846 */ /* 0x000fc80003800008 */
[----:B------:R-:W-:-:S13]  /*15e0*/  ISETP.GE.U32.AND P0, PT, R25, R8, PT ;  /* 0x000000081900720c */ /* 0x000fda0003f06070 */
[----:B------:R-:W-:Y:S05]  /*15f0*/  @!P0 BRA `(.L_x_20718) ;  /* 0xfffffff400608947 */ /* 0x000fea000383ffff */
.L_x_20713:
[----:B------:R-:W-:Y:S05]  /*1600*/  BSYNC B0 ;  /* 0x0000000000007941 */ /* 0x000fea0003800000 */
.L_x_20712:
[----:B------:R-:W-:Y:S01]  /*1610*/  UIADD3 UR4, UPT, UPT, UR14, 0x7, URZ ;  /* 0x000000070e047890 */ /* 0x000fe2000fffe0ff */
[----:B------:R-:W0:Y:S01]  /*1620*/  S2R R17, SR_TID.X ;  /* 0x0000000000117919 */ /* 0x000e220000002100 */
[----:B------:R-:W-:Y:S01]  /*1630*/  MOV R8, UR15 ;  /* 0x0000000f00087c02 */ /* 0x000fe20008000f00 */
[----:B------:R-:W-:Y:S01]  /*1640*/  IMAD.U32 R9, RZ, RZ, UR16 ;  /* 0x00000010ff097e24 */ /* 0x000fe2000f8e00ff */
[----:B------:R-:W-:Y:S02]  /*1650*/  SHF.R.U32.HI R16, RZ, 0x5, R2 ;  /* 0x00000005ff107819 */ /* 0x000fe40000011602 */
[----:B------:R-:W-:Y:S01]  /*1660*/  IMAD.U32 R27, RZ, RZ, UR4 ;  /* 0x00000004ff1b7e24 */ /* 0x000fe2000f8e00ff */
[----:B------:R-:W-:Y:S01]  /*1670*/  UMOV UR4, 0xffffffff ;  /* 0xffffffff00047882 */ /* 0x000fe20000000000 */
[----:B------:R-:W-:-:S03]  /*1680*/  IMAD.SHL.U32 R9, R9, 0x200, RZ ;  /* 0x0000020009097824 */ /* 0x000fc600078e00ff */
[----:B------:R-:W-:-:S04]  /*1690*/  SHF.R.U32.HI R27, RZ, 0x3, R27 ;  /* 0x00000003ff1b7819 */ /* 0x000fc8000001161b */
[----:B------:R-:W-:-:S04]  /*16a0*/  VIADDMNMX.U32 R7, R8, 0x40, R27, PT ;  /* 0x0000004008077846 */ /* 0x000fc8000380001b */
[----:B------:R-:W-:-:S05]  /*16b0*/  IADD3 R8, PT, PT, R7, -UR15, RZ ;  /* 0x8000000f07087c10 */ /* 0x000fca000fffe0ff */
[----:B------:R-:W-:-:S05]  /*16c0*/  IMAD R8, R8, 0x8, R9 ;  /* 0x0000000808087824 */ /* 0x000fca00078e0209 */
[----:B------:R-:W-:Y:S02]  /*16d0*/  VIMNMX R12, PT, PT, R8, UR14, PT ;  /* 0x0000000e080c7c48 */ /* 0x000fe4000bfe0100 */
[----:B0-----:R-:W-:-:S03]  /*16e0*/  LOP3.LUT R17, R17, 0x1f, RZ, 0xc0, !PT ;  /* 0x0000001f11117812 */ /* 0x001fc600078ec0ff */
[----:B------:R-:W-:Y:S01]  /*16f0*/  IMAD.IADD R11, R12, 0x1, -R9 ;  /* 0x000000010c0b7824 */ /* 0x000fe200078e0a09 */
[----:B------:R-:W-:Y:S06]  /*1700*/  BRA.DIV UR4, `(.L_x_20719) ;  /* 0x0000002e04cc7947 */ /* 0x000fec000b800000 */
[----:B------:R-:W0:Y:S02]  /*1710*/  SHFL.BFLY PT, R13, R20, 0x10, 0x1f ;  /* 0x0e001f00140d7f89 */ /* 0x000e2400000e0000 */
[----:B0-----:R-:W-:-:S05]  /*1720*/  FMNMX.FTZ R13, R13, R20, !PT ;  /* 0x000000140d0d7209 */ /* 0x001fca0007810000 */
[----:B------:R-:W0:Y:S02]  /*1730*/  SHFL.BFLY PT, R8, R13, 0x8, 0x1f ;  /* 0x0d001f000d087f89 */ /* 0x000e2400000e0000 */
[----:B0-----:R-:W-:-:S05]  /*1740*/  FMNMX.FTZ R14, R13, R8, !PT ;  /* 0x000000080d0e7209 */ /* 0x001fca0007810000 */
[----:B------:R0:W1:Y:S02]  /*1750*/  SHFL.BFLY PT, R15, R14, 0x4, 0x1f ;  /* 0x0c801f000e0f7f89 */ /* 0x00006400000e0000 */
.L_x_20763:
        /* <DEDUP_REMOVED lines=11> */
[----:B0-----:R-:W-:Y:S01]  /*1810*/  IMAD R14, R17, 0x4, R18 ;  /* 0x00000004110e7824 */ /* 0x001fe200078e0212 */
[----:B------:R-:W-:Y:S02]  /*1820*/  MOV R15, 0xff7fffff ;  /* 0xff7fffff000f7802 */ /* 0x000fe40000000f00 */
[----:B------:R-:W-:Y:S01]  /*1830*/  ISETP.GE.AND P1, PT, R2, R11, PT ;  /* 0x0000000b0200720c */ /* 0x000fe20003f26270 */
[----:B------:R-:W-:Y:S08]  /*1840*/  BSSY.RECONVERGENT B0, `(.L_x_20720) ;  /* 0x00000eb000007945 */ /* 0x000ff00003800200 */
[----:B------:R-:W0:Y:S04]  /*1850*/  @!P2 LDS R15, [R14] ;  /* 0x000000000e0fa984 */ /* 0x000e280000000800 */
[----:B0-----:R-:W0:Y:S02]  /*1860*/  SHFL.BFLY PT, R18, R15, 0x2, 0x1f ;  /* 0x0c401f000f127f89 */ /* 0x001e2400000e0000 */
[----:B0-----:R-:W-:-:S05]  /*1870*/  FMNMX.FTZ R18, R18, R15, !PT ;  /* 0x0000000f12127209 */ /* 0x001fca0007810000 */
[----:B------:R-:W0:Y:S02]  /*1880*/  SHFL.BFLY PT, R19, R18, 0x1, 0x1f ;  /* 0x0c201f0012137f89 */ /* 0x000e2400000e0000 */
[----:B0-----:R-:W-:Y:S01]  /*1890*/  FMNMX.FTZ R20, R18, R19, !PT ;  /* 0x0000001312147209 */ /* 0x001fe20007810000 */
[----:B------:R-:W-:-:S05]  /*18a0*/  IMAD.MOV.U32 R19, RZ, RZ, RZ ;  /* 0x000000ffff137224 */ /* 0x000fca00078e00ff */
[----:B------:R-:W0:Y:S02]  /*18b0*/  SHFL.IDX PT, R20, R20, RZ, 0x1f ;  /* 0x00001fff14147589 */ /* 0x000e2400000e0000 */
[----:B0-----:R-:W-:Y:S01]  /*18c0*/  R2UR UR20, R20 ;  /* 0x00000000141472ca */ /* 0x001fe200000e0000 */
        /* <DEDUP_REMOVED lines=19> */
.L_x_20724:
[----:B------:R-:W0:Y:S01]  /*1a00*/  LDS R21, [R15] ;  /* 0x000000000f157984 */ /* 0x000e220000000800 */
[----:B------:R-:W-:Y:S01]  /*1a10*/  VIADD R18, R18, 0x1 ;  /* 0x0000000112127836 */ /* 0x000fe20000000000 */
[----:B------:R-:W-:-:S04]  /*1a20*/  IADD3 R20, PT, PT, R20, 0x80, RZ ;  /* 0x0000008014147810 */ /* 0x000fc80007ffe0ff */
[----:B------:R-:W-:Y:S01]  /*1a30*/  ISETP.NE.AND P4, PT, R18, RZ, PT ;  /* 0x000000ff1200720c */ /* 0x000fe20003f85270 */
[----:B0-----:R-:W-:-:S04]  /*1a40*/  FADD.FTZ R21, R21, -UR20 ;  /* 0x8000001415157e21 */ /* 0x001fc80008010000 */
[----:B------:R-:W-:-:S04]  /*1a50*/  FMUL.FTZ R21, R21, 1.4426950216293334961 ;  /* 0x3fb8aa3b15157820 */ /* 0x000fc80000410000 */
[----:B------:R-:W0:Y:S02]  /*1a60*/  MUFU.EX2 R24, R21 ;  /* 0x0000001500187308 */ /* 0x000e240000000800 */
[----:B0-----:R0:W-:Y:S01]  /*1a70*/  STS [R15], R24 ;  /* 0x000000180f007388 */ /* 0x0011e20000000800 */
[----:B------:R-:W-:Y:S01]  /*1a80*/  FADD.FTZ R19, R24, R19 ;  /* 0x0000001318137221 */ /* 0x000fe20000010000 */
[----:B0-----:R-:W-:Y:S01]  /*1a90*/  VIADD R15, R15, 0x200 ;  /* 0x000002000f0f7836 */ /* 0x001fe20000000000 */
[----:B------:R-:W-:Y:S06]  /*1aa0*/  @P4 BRA `(.L_x_20724) ;  /* 0xfffffffc00d44947 */ /* 0x000fec000383ffff */
.L_x_20723:
[----:B------:R-:W-:Y:S05]  /*1ab0*/  BSYNC.RECONVERGENT B1 ;  /* 0x0000000000017941 */ /* 0x000fea0003800200 */
.L_x_20722:
        /* <DEDUP_REMOVED lines=12> */
.L_x_20727:
[----:B------:R-:W0:Y:S01]  /*1b80*/  LDS R24, [R18+-0x400] ;  /* 0xfffc000012187984 */ /* 0x000e220000000800 */
[----:B------:R-:W-:-:S03]  /*1b90*/  VIADD R20, R20, 0x800 ;  /* 0x0000080014147836 */ /* 0x000fc60000000000 */
[----:B------:R-:W1:Y:S02]  /*1ba0*/  LDS R28, [R18] ;  /* 0x00000000121c7984 */ /* 0x000e640000000800 */
[----:B------:R-:W-:Y:S02]  /*1bb0*/  ISETP.GE.AND P4, PT, R20, R15, PT ;  /* 0x0000000f1400720c */ /* 0x000fe40003f86270 */
[----:B------:R-:W2:Y:S04]  /*1bc0*/  LDS R25, [R18+-0x200] ;  /* 0xfffe000012197984 */ /* 0x000ea80000000800 */
[----:B-----5:R-:W3:Y:S04]  /*1bd0*/  LDS R30, [R18+0x200] ;  /* 0x00020000121e7984 */ /* 0x020ee80000000800 */
[----:B------:R-:W4:Y:S04]  /*1be0*/  LDS R21, [R18+0x600] ;  /* 0x0006000012157984 */ /* 0x000f280000000800 */
[----:B------:R-:W4:Y:S01]  /*1bf0*/  LDS R23, [R18+0x400] ;  /* 0x0004000012177984 */ /* 0x000f220000000800 */
[----:B0-----:R-:W-:-:S04]  /*1c00*/  FADD.FTZ R24, R24, -UR20 ;  /* 0x8000001418187e21 */ /* 0x001fc80008010000 */
[----:B------:R-:W-:Y:S01]  /*1c10*/  FMUL.FTZ R26, R24, 1.4426950216293334961 ;  /* 0x3fb8aa3b181a7820 */ /* 0x000fe20000410000 */
[----:B-1----:R-:W-:Y:S01]  /*1c20*/  FADD.FTZ R24, R28, -UR20 ;  /* 0x800000141c187e21 */ /* 0x002fe20008010000 */
[----:B--2---:R-:W-:-:S03]  /*1c30*/  FADD.FTZ R25, R25, -UR20 ;  /* 0x8000001419197e21 */ /* 0x004fc60008010000 */
[----:B------:R-:W-:Y:S01]  /*1c40*/  FMUL.FTZ R29, R24, 1.4426950216293334961 ;  /* 0x3fb8aa3b181d7820 */ /* 0x000fe20000410000 */
[----:B------:R0:W1:Y:S01]  /*1c50*/  MUFU.EX2 R31, R26 ;  /* 0x0000001a001f7308 */ /* 0x0000620000000800 */
[----:B------:R-:W2:Y:S01]  /*1c60*/  LDS R24, [R18+0x800] ;  /* 0x0008000012187984 */ /* 0x000ea20000000800 */
[----:B------:R-:W-:Y:S01]  /*1c70*/  FMUL.FTZ R28, R25, 1.4426950216293334961 ;  /* 0x3fb8aa3b191c7820 */ /* 0x000fe20000410000 */
[----:B---3--:R-:W-:Y:S01]  /*1c80*/  FADD.FTZ R30, R30, -UR20 ;  /* 0x800000141e1e7e21 */ /* 0x008fe20008010000 */
[----:B------:R3:W-:Y:S01]  /*1c90*/  MUFU.EX2 R34, R29 ;  /* 0x0000001d00227308 */ /* 0x0007e20000000800 */
[----:B------:R-:W2:Y:S01]  /*1ca0*/  LDS R25, [R18+0xa00] ;  /* 0x000a000012197984 */ /* 0x000ea20000000800 */
[----:B----4-:R-:W-:Y:S01]  /*1cb0*/  FADD.FTZ R21, R21, -UR20 ;  /* 0x8000001415157e21 */ /* 0x010fe20008010000 */
[----:B------:R-:W-:Y:S01]  /*1cc0*/  FMUL.FTZ R30, R30, 1.4426950216293334961 ;  /* 0x3fb8aa3b1e1e7820 */ /* 0x000fe20000410000 */
[----:B------:R4:W4:Y:S01]  /*1cd0*/  MUFU.EX2 R32, R28 ;  /* 0x0000001c00207308 */ /* 0x0009220000000800 */
[----:B0-----:R-:W0:Y:S01]  /*1ce0*/  LDS R26, [R18+0xc00] ;  /* 0x000c0000121a7984 */ /* 0x001e220000000800 */
[----:B------:R-:W-:Y:S01]  /*1cf0*/  FMUL.FTZ R37, R21, 1.4426950216293334961 ;  /* 0x3fb8aa3b15257820 */ /* 0x000fe20000410000 */
[----:B------:R-:W-:Y:S01]  /*1d00*/  FADD.FTZ R23, R23, -UR20 ;  /* 0x8000001417177e21 */ /* 0x000fe20008010000 */
[----:B------:R4:W4:Y:S01]  /*1d10*/  MUFU.EX2 R33, R30 ;  /* 0x0000001e00217308 */ /* 0x0009220000000800 */
[----:B---3--:R-:W-:Y:S01]  /*1d20*/  LDS R29, [R18+0x1200] ;  /* 0x00120000121d7984 */ /* 0x008fe20000000800 */
[----:B-1----:R-:W-:Y:S01]  /*1d30*/  FADD.FTZ R19, R31, R19 ;  /* 0x000000131f137221 */ /* 0x002fe20000010000 */
[----:B------:R-:W-:Y:S01]  /*1d40*/  FMUL.FTZ R35, R23, 1.4426950216293334961 ;  /* 0x3fb8aa3b17237820 */ /* 0x000fe20000410000 */
[----:B------:R-:W-:Y:S01]  /*1d50*/  MUFU.EX2 R37, R37 ;  /* 0x0000002500257308 */ /* 0x000fe20000000800 */
[----:B----4-:R-:W1:Y:S04]  /*1d60*/  LDS R28, [R18+0xe00] ;  /* 0x000e0000121c7984 */ /* 0x010e680000000800 */
[----:B------:R-:W3:Y:S01]  /*1d70*/  LDS R30, [R18+0x1000] ;  /* 0x00100000121e7984 */ /* 0x000ee20000000800 */
[----:B------:R-:W-:Y:S01]  /*1d80*/  FADD.FTZ R19, R19, R32 ;  /* 0x0000002013137221 */ /* 0x000fe20000010000 */
[----:B------:R-:W4:Y:S02]  /*1d90*/  MUFU.EX2 R35, R35 ;  /* 0x0000002300237308 */ /* 0x000f240000000800 */
[----:B------:R-:W-:Y:S01]  /*1da0*/  LDS R21, [R18+0x1a00] ;  /* 0x001a000012157984 */ /* 0x000fe20000000800 */
[----:B------:R-:W-:-:S03]  /*1db0*/  FADD.FTZ R36, R19, R34 ;  /* 0x0000002213247221 */ /* 0x000fc60000010000 */
[----:B------:R-:W-:Y:S01]  /*1dc0*/  STS [R18+-0x200], R32 ;  /* 0xfffe002012007388 */ /* 0x000fe20000000800 */
[----:B------:R-:W-:-:S03]  /*1dd0*/  FADD.FTZ R36, R36, R33 ;  /* 0x0000002124247221 */ /* 0x000fc60000010000 */
[----:B------:R-:W3:Y:S04]  /*1de0*/  LDS R32, [R18+0x1400] ;  /* 0x0014000012207984 */ /* 0x000ee80000000800 */
[----:B------:R-:W-:Y:S01]  /*1df0*/  STS [R18+-0x400], R31 ;  /* 0xfffc001f12007388 */ /* 0x000fe20000000800 */
[----:B----4-:R-:W-:-:S03]  /*1e00*/  FADD.FTZ R19, R36, R35 ;  /* 0x0000002324137221 */ /* 0x010fc60000010000 */
[----:B------:R-:W4:Y:S01]  /*1e10*/  LDS R31, [R18+0x1600] ;  /* 0x00160000121f7984 */ /* 0x000f220000000800 */
[----:B--2---:R-:W-:Y:S01]  /*1e20*/  FADD.FTZ R24, R24, -UR20 ;  /* 0x8000001418187e21 */ /* 0x004fe20008010000 */
[----:B------:R-:W-:Y:S02]  /*1e30*/  FADD.FTZ R19, R19, R37 ;  /* 0x0000002513137221 */ /* 0x000fe40000010000 */
[----:B------:R-:W2:Y:S01]  /*1e40*/  LDS R23, [R18+0x1800] ;  /* 0x0018000012177984 */ /* 0x000ea20000000800 */
[----:B------:R-:W-:Y:S01]  /*1e50*/  FADD.FTZ R25, R25, -UR20 ;  /* 0x8000001419197e21 */ /* 0x000fe20008010000 */
[----:B------:R-:W-:Y:S01]  /*1e60*/  FMUL.FTZ R24, R24, 1.4426950216293334961 ;  /* 0x3fb8aa3b18187820 */ /* 0x000fe20000410000 */
[----:B0-----:R-:W-:Y:S02]  /*1e70*/  FADD.FTZ R26, R26, -UR20 ;  /* 0x800000141a1a7e21 */ /* 0x001fe40008010000 */
[----:B------:R-:W-:Y:S01]  /*1e80*/  FMUL.FTZ R25, R25, 1.4426950216293334961 ;  /* 0x3fb8aa3b19197820 */ /* 0x000fe20000410000 */
[----:B------:R0:W-:Y:S02]  /*1e90*/  STS [R18+0x200], R33 ;  /* 0x0002002112007388 */ /* 0x0001e40000000800 */
[----:B------:R-:W0:Y:S01]  /*1ea0*/  MUFU.EX2 R24, R24 ;  /* 0x0000001800187308 */ /* 0x000e220000000800 */
[----:B------:R-:W-:Y:S01]  /*1eb0*/  FMUL.FTZ R26, R26, 1.4426950216293334961 ;  /* 0x3fb8aa3b1a1a7820 */ /* 0x000fe20000410000 */
[----:B------:R0:W-:Y:S01]  /*1ec0*/  STS [R18], R34 ;  /* 0x0000002212007388 */ /* 0x0001e20000000800 */
[----:B-1----:R-:W-:Y:S01]  /*1ed0*/  FADD.FTZ R28, R28, -UR20 ;  /* 0x800000141c1c7e21 */ /* 0x002fe20008010000 */
[----:B------:R-:W1:Y:S02]  /*1ee0*/  MUFU.EX2 R25, R25 ;  /* 0x0000001900197308 */ /* 0x000e640000000800 */
[----:B------:R1:W-:Y:S01]  /*1ef0*/  STS [R18+0x400], R35 ;  /* 0x0004002312007388 */ /* 0x0003e20000000800 */
[----:B---3--:R-:W-:Y:S01]  /*1f00*/  FADD.FTZ R30, R30, -UR20 ;  /* 0x800000141e1e7e21 */ /* 0x008fe20008010000 */
[----:B------:R-:W-:Y:S01]  /*1f10*/  FMUL.FTZ R28, R28, 1.4426950216293334961 ;  /* 0x3fb8aa3b1c1c7820 */ /* 0x000fe20000410000 */
[----:B0-----:R0:W3:Y:S01]  /*1f20*/  MUFU.EX2 R33, R26 ;  /* 0x0000001a00217308 */ /* 0x0010e20000000800 */
[----:B------:R2:W-:Y:S01]  /*1f30*/  STS [R18+0x600], R37 ;  /* 0x0006002512007388 */ /* 0x0005e20000000800 */
[----:B------:R-:W-:Y:S01]  /*1f40*/  FADD.FTZ R34, R29, -UR20 ;  /* 0x800000141d227e21 */ /* 0x000fe20008010000 */
[----:B------:R-:W-:Y:S01]  /*1f50*/  FMUL.FTZ R30, R30, 1.4426950216293334961 ;  /* 0x3fb8aa3b1e1e7820 */ /* 0x000fe20000410000 */
[----:B------:R3:W4:Y:S01]  /*1f60*/  MUFU.EX2 R29, R28 ;  /* 0x0000001c001d7308 */ /* 0x0007220000000800 */
[----:B------:R-:W-:Y:S01]  /*1f70*/  STS [R18+0x800], R24 ;  /* 0x0008001812007388 */ /* 0x000fe20000000800 */
[----:B------:R-:W-:-:S02]  /*1f80*/  FMUL.FTZ R34, R34, 1.4426950216293334961 ;  /* 0x3fb8aa3b22227820 */ /* 0x000fc40000410000 */
[----:B-1----:R-:W1:Y:S01]  /*1f90*/  MUFU.EX2 R35, R30 ;  /* 0x0000001e00237308 */ /* 0x002e620000000800 */
[----:B0-----:R-:W-:Y:S01]  /*1fa0*/  FADD.FTZ R26, R19, R24 ;  /* 0x00000018131a7221 */ /* 0x001fe20000010000 */
[----:B------:R-:W-:Y:S01]  /*1fb0*/  FADD.FTZ R32, R32, -UR20 ;  /* 0x8000001420207e21 */ /* 0x000fe20008010000 */
[----:B------:R-:W-:Y:S01]  /*1fc0*/  STS [R18+0xa00], R25 ;  /* 0x000a001912007388 */ /* 0x000fe20000000800 */
[----:B---3--:R-:W-:Y:S02]  /*1fd0*/  FADD.FTZ R28, R21, -UR20 ;  /* 0x80000014151c7e21 */ /* 0x008fe40008010000 */
[----:B------:R-:W-:Y:S01]  /*1fe0*/  FMUL.FTZ R32, R32, 1.4426950216293334961 ;  /* 0x3fb8aa3b20207820 */ /* 0x000fe20000410000 */
[----:B------:R-:W-:Y:S01]  /*1ff0*/  STS [R18+0xc00], R33 ;  /* 0x000c002112007388 */ /* 0x000fe20000000800 */
[----:B------:R-:W-:Y:S01]  /*2000*/  FMUL.FTZ R19, R28, 1.4426950216293334961 ;  /* 0x3fb8aa3b1c137820 */ /* 0x000fe20000410000 */
[----:B------:R-:W-:Y:S01]  /*2010*/  FADD.FTZ R28, R26, R25 ;  /* 0x000000191a1c7221 */ /* 0x000fe20000010000 */
[----:B----4-:R-:W-:Y:S01]  /*2020*/  FADD.FTZ R36, R31, -UR20 ;  /* 0x800000141f247e21 */ /* 0x010fe20008010000 */
[----:B------:R-:W-:Y:S01]  /*2030*/  STS [R18+0xe00], R29 ;  /* 0x000e001d12007388 */ /* 0x000fe20000000800 */
[----:B------:R-:W0:Y:S01]  /*2040*/  MUFU.EX2 R31, R34 ;  /* 0x00000022001f7308 */ /* 0x000e220000000800 */
[----:B--2---:R-:W-:Y:S01]  /*2050*/  FADD.FTZ R37, R23, -UR20 ;  /* 0x8000001417257e21 */ /* 0x004fe20008010000 */
[----:B------:R-:W-:Y:S01]  /*2060*/  FADD.FTZ R28, R28, R33 ;  /* 0x000000211c1c7221 */ /* 0x000fe20000010000 */
[----:B------:R-:W-:Y:S01]  /*2070*/  FMUL.FTZ R36, R36, 1.4426950216293334961 ;  /* 0x3fb8aa3b24247820 */ /* 0x000fe20000410000 */
[----:B------:R-:W2:Y:S01]  /*2080*/  MUFU.EX2 R23, R32 ;  /* 0x0000002000177308 */ /* 0x000ea20000000800 */
[----:B------:R-:W-:Y:S01]  /*2090*/  FMUL.FTZ R37, R37, 1.4426950216293334961 ;  /* 0x3fb8aa3b25257820 */ /* 0x000fe20000410000 */
[----:B------:R-:W-:Y:S01]  /*20a0*/  FADD.FTZ R28, R28, R29 ;  /* 0x0000001d1c1c7221 */ /* 0x000fe20000010000 */
[----:B-1----:R-:W-:Y:S01]  /*20b0*/  STS [R18+0x1000], R35 ;  /* 0x0010002312007388 */ /* 0x002fe20000000800 */
[----:B------:R-:W1:Y:S02]  /*20c0*/  MUFU.EX2 R21, R36 ;  /* 0x0000002400157308 */ /* 0x000e640000000800 */
[----:B------:R-:W-:-:S02]  /*20d0*/  FADD.FTZ R28, R28, R35 ;  /* 0x000000231c1c7221 */ /* 0x000fc40000010000 */
[----:B------:R-:W3:Y:S02]  /*20e0*/  MUFU.EX2 R37, R37 ;  /* 0x0000002500257308 */ /* 0x000ee40000000800 */
[----:B0-----:R-:W-:Y:S01]  /*20f0*/  FADD.FTZ R28, R28, R31 ;  /* 0x0000001f1c1c7221 */ /* 0x001fe20000010000 */
[----:B------:R-:W-:Y:S01]  /*2100*/  STS [R18+0x1200], R31 ;  /* 0x0012001f12007388 */ /* 0x000fe20000000800 */
[----:B------:R3:W0:Y:S02]  /*2110*/  MUFU.EX2 R26, R19 ;  /* 0x00000013001a7308 */ /* 0x0006240000000800 */
[----:B--2---:R-:W-:Y:S01]  /*2120*/  FADD.FTZ R28, R28, R23 ;  /* 0x000000171c1c7221 */ /* 0x004fe20000010000 */
[----:B------:R-:W-:Y:S03]  /*2130*/  STS [R18+0x1400], R23 ;  /* 0x0014001712007388 */ /* 0x000fe60000000800 */
[----:B-1----:R-:W-:Y:S01]  /*2140*/  FADD.FTZ R28, R28, R21 ;  /* 0x000000151c1c7221 */ /* 0x002fe20000010000 */
[----:B------:R-:W-:Y:S03]  /*2150*/  STS [R18+0x1600], R21 ;  /* 0x0016001512007388 */ /* 0x000fe60000000800 */
[----:B---3--:R-:W-:Y:S01]  /*2160*/  FADD.FTZ R19, R28, R37 ;  /* 0x000000251c137221 */ /* 0x008fe20000010000 */
[----:B------:R-:W-:Y:S03]  /*2170*/  STS [R18+0x1800], R37 ;  /* 0x0018002512007388 */ /* 0x000fe60000000800 */
[----:B0-----:R-:W-:Y:S01]  /*2180*/  FADD.FTZ R19, R19, R26 ;  /* 0x0000001a13137221 */ /* 0x001fe20000010000 */
[----:B------:R0:W-:Y:S02]  /*2190*/  STS [R18+0x1a00], R26 ;  /* 0x001a001a12007388 */ /* 0x0001e40000000800 */
[----:B0-----:R-:W-:Y:S01]  /*21a0*/  IADD3 R18, PT, PT, R18, 0x2000, RZ ;  /* 0x0000200012127810 */ /* 0x001fe20007ffe0ff */
[----:B------:R-:W-:Y:S06]  /*21b0*/  @!P4 BRA `(.L_x_20727) ;  /* 0xfffffff80070c947 */ /* 0x000fec000383ffff */
.L_x_20726:
[----:B------:R-:W-:Y:S05]  /*21c0*/  BSYNC.RECONVERGENT B1 ;  /* 0x0000000000017941 */ /* 0x000fea0003800200 */
.L_x_20725:
        /* <DEDUP_REMOVED lines=14> */
[----:B0-----:R-:W-:-:S04]  /*22b0*/  FADD.FTZ R25, R25, -UR20 ;  /* 0x8000001419197e21 */ /* 0x001fc80008010000 */
[----:B------:R-:W-:Y:S01]  /*22c0*/  FMUL.FTZ R25, R25, 1.4426950216293334961 ;  /* 0x3fb8aa3b19197820 */ /* 0x000fe20000410000 */
[----:B-1----:R-:W-:Y:S01]  /*22d0*/  FADD.FTZ R26, R26, -UR20 ;  /* 0x800000141a1a7e21 */ /* 0x002fe20008010000 */
[----:B--2---:R-:W-:-:S03]  /*22e0*/  FADD.FTZ R28, R28, -UR20 ;  /* 0x800000141c1c7e21 */ /* 0x004fc60008010000 */
[----:B------:R-:W-:Y:S01]  /*22f0*/  FMUL.FTZ R26, R26, 1.4426950216293334961 ;  /* 0x3fb8aa3b1a1a7820 */ /* 0x000fe20000410000 */
[----:B------:R-:W0:Y:S01]  /*2300*/  MUFU.EX2 R25, R25 ;  /* 0x0000001900197308 */ /* 0x000e220000000800 */
[----:B---3-5:R-:W-:Y:S01]  /*2310*/  FADD.FTZ R30, R29, -UR20 ;  /* 0x800000141d1e7e21 */ /* 0x028fe20008010000 */
[----:B------:R-:W-:Y:S02]  /*2320*/  FMUL.FTZ R28, R28, 1.4426950216293334961 ;  /* 0x3fb8aa3b1c1c7820 */ /* 0x000fe40000410000 */
[----:B------:R-:W1:Y:S01]  /*2330*/  MUFU.EX2 R29, R26 ;  /* 0x0000001a001d7308 */ /* 0x000e620000000800 */
[----:B----4-:R-:W-:Y:S01]  /*2340*/  FADD.FTZ R24, R24, -UR20 ;  /* 0x8000001418187e21 */ /* 0x010fe20008010000 */
[----:B------:R-:W-:Y:S02]  /*2350*/  FMUL.FTZ R30, R30, 1.4426950216293334961 ;  /* 0x3fb8aa3b1e1e7820 */ /* 0x000fe40000410000 */
[----:B------:R-:W2:Y:S01]  /*2360*/  MUFU.EX2 R31, R28 ;  /* 0x0000001c001f7308 */ /* 0x000ea20000000800 */
[----:B------:R-:W-:Y:S01]  /*2370*/  FMUL.FTZ R32, R24, 1.4426950216293334961 ;  /* 0x3fb8aa3b18207820 */ /* 0x000fe20000410000 */
[----:B------:R-:W-:Y:S01]  /*2380*/  FADD.FTZ R24, R21, -UR20 ;  /* 0x8000001415187e21 */ /* 0x000fe20008010000 */
[----:B------:R-:W-:-:S02]  /*2390*/  FADD.FTZ R33, R23, -UR20 ;  /* 0x8000001417217e21 */ /* 0x000fc40008010000 */
[----:B------:R-:W3:Y:S01]  /*23a0*/  MUFU.EX2 R21, R32 ;  /* 0x0000002000157308 */ /* 0x000ee20000000800 */
[----:B0-----:R-:W-:Y:S01]  /*23b0*/  STS [R18+-0x400], R25 ;  /* 0xfffc001912007388 */ /* 0x001fe20000000800 */
[----:B------:R-:W-:Y:S02]  /*23c0*/  FADD.FTZ R34, R15, -UR20 ;  /* 0x800000140f227e21 */ /* 0x000fe40008010000 */
[----:B------:R-:W0:Y:S01]  /*23d0*/  MUFU.EX2 R23, R30 ;  /* 0x0000001e00177308 */ /* 0x000e220000000800 */
[----:B------:R-:W-:Y:S01]  /*23e0*/  FMUL.FTZ R15, R24, 1.4426950216293334961 ;  /* 0x3fb8aa3b180f7820 */ /* 0x000fe20000410000 */
[----:B------:R-:W-:Y:S01]  /*23f0*/  FMUL.FTZ R33, R33, 1.4426950216293334961 ;  /* 0x3fb8aa3b21217820 */ /* 0x000fe20000410000 */
[----:B------:R-:W-:Y:S01]  /*2400*/  FADD.FTZ R24, R19, R25 ;  /* 0x0000001913187221 */ /* 0x000fe20000010000 */
[----:B------:R-:W-:Y:S01]  /*2410*/  FMUL.FTZ R34, R34, 1.4426950216293334961 ;  /* 0x3fb8aa3b22227820 */ /* 0x000fe20000410000 */
[----:B-1----:R-:W-:Y:S02]  /*2420*/  STS [R18+-0x200], R29 ;  /* 0xfffe001d12007388 */ /* 0x002fe40000000800 */
[----:B------:R-:W-:Y:S01]  /*2430*/  FADD.FTZ R24, R24, R29 ;  /* 0x0000001d18187221 */ /* 0x000fe20000010000 */
[----:B------:R-:W1:Y:S01]  /*2440*/  MUFU.EX2 R33, R33 ;  /* 0x0000002100217308 */ /* 0x000e620000000800 */
[----:B--2---:R-:W-:Y:S02]  /*2450*/  STS [R18], R31 ;  /* 0x0000001f12007388 */ /* 0x004fe40000000800 */
[----:B------:R-:W-:Y:S01]  /*2460*/  FADD.FTZ R24, R24, R31 ;  /* 0x0000001f18187221 */ /* 0x000fe20000010000 */
[----:B------:R-:W2:Y:S01]  /*2470*/  MUFU.EX2 R15, R15 ;  /* 0x0000000f000f7308 */ /* 0x000ea20000000800 */
[----:B---3--:R-:W-:Y:S02]  /*2480*/  STS [R18+0x400], R21 ;  /* 0x0004001512007388 */ /* 0x008fe40000000800 */
[----:B0-----:R-:W-:Y:S01]  /*2490*/  FADD.FTZ R24, R24, R23 ;  /* 0x0000001718187221 */ /* 0x001fe20000010000 */
[----:B------:R-:W0:Y:S01]  /*24a0*/  MUFU.EX2 R35, R34 ;  /* 0x0000002200237308 */ /* 0x000e220000000800 */
[----:B------:R-:W-:Y:S02]  /*24b0*/  STS [R18+0x200], R23 ;  /* 0x0002001712007388 */ /* 0x000fe40000000800 */
[----:B------:R-:W-:-:S02]  /*24c0*/  FADD.FTZ R24, R24, R21 ;  /* 0x0000001518187221 */ /* 0x000fc40000010000 */
[----:B-1----:R-:W-:Y:S02]  /*24d0*/  STS [R18+0x600], R33 ;  /* 0x0006002112007388 */ /* 0x002fe40000000800 */
[----:B------:R-:W-:Y:S02]  /*24e0*/  FADD.FTZ R24, R24, R33 ;  /* 0x0000002118187221 */ /* 0x000fe40000010000 */
[----:B--2---:R-:W-:Y:S02]  /*24f0*/  STS [R18+0x800], R15 ;  /* 0x0008000f12007388 */ /* 0x004fe40000000800 */
[----:B------:R-:W-:Y:S02]  /*2500*/  FADD.FTZ R24, R24, R15 ;  /* 0x0000000f18187221 */ /* 0x000fe40000010000 */
[----:B0-----:R0:W-:Y:S02]  /*2510*/  STS [R18+0xa00], R35 ;  /* 0x000a002312007388 */ /* 0x0011e40000000800 */
[----:B------:R-:W-:Y:S01]  /*2520*/  FADD.FTZ R19, R24, R35 ;  /* 0x0000002318137221 */ /* 0x000fe20000010000 */
[----:B0-----:R-:W-:-:S07]  /*2530*/  VIADD R18, R18, 0x1000 ;  /* 0x0000100012127836 */ /* 0x001fce0000000000 */
.L_x_20729:
[----:B------:R-:W-:Y:S05]  /*2540*/  BSYNC.RECONVERGENT B1 ;  /* 0x0000000000017941 */ /* 0x000fea0003800200 */
.L_x_20728:
        /* <DEDUP_REMOVED lines=26> */
.L_x_20721:
[----:B------:R-:W-:Y:S05]  /*26f0*/  BSYNC.RECONVERGENT B0 ;  /* 0x0000000000007941 */ /* 0x000fea0003800200 */
.L_x_20720:
        /* <DEDUP_REMOVED lines=40> */
.L_x_20734:
[----:B------:R-:W0:Y:S01]  /*2980*/  LDS R13, [R18] ;  /* 0x00000000120d7984 */ /* 0x000e220000000800 */
[----:B------:R-:W-:-:S04]  /*2990*/  IADD3 R19, PT, PT, R19, 0x1, RZ ;  /* 0x0000000113137810 */ /* 0x000fc80007ffe0ff */
[----:B------:R-:W-:Y:S01]  /*29a0*/  ISETP.NE.AND P0, PT, R19, RZ, PT ;  /* 0x000000ff1300720c */ /* 0x000fe20003f05270 */
[----:B0-----:R-:W-:-:S05]  /*29b0*/  FMUL.FTZ R13, R13, R12 ;  /* 0x0000000c0d0d7220 */ /* 0x001fca0000410000 */
[----:B------:R0:W-:Y:S02]  /*29c0*/  STS [R18], R13 ;  /* 0x0000000d12007388 */ /* 0x0001e40000000800 */
[----:B0-----:R-:W-:-:S05]  /*29d0*/  VIADD R18, R18, 0x200 ;  /* 0x0000020012127836 */ /* 0x001fca0000000000 */
[----:B------:R-:W-:Y:S05]  /*29e0*/  @P0 BRA `(.L_x_20734) ;  /* 0xfffffffc00e40947 */ /* 0x000fea000383ffff */
.L_x_20733:
[----:B------:R-:W-:Y:S05]  /*29f0*/  BSYNC.RECONVERGENT B1 ;  /* 0x0000000000017941 */ /* 0x000fea0003800200 */
.L_x_20732:
        /* <DEDUP_REMOVED lines=12> */
.L_x_20737:
        /* <DEDUP_REMOVED lines=8> */
[----:B------:R-:W-:Y:S04]  /*2b40*/  LDS R31, [R13+0x800] ;  /* 0x000800000d1f7984 */ /* 0x000fe80000000800 */
[----:B------:R-:W4:Y:S04]  /*2b50*/  LDS R33, [R13+0xa00] ;  /* 0x000a00000d217984 */ /* 0x000f280000000800 */
[----:B------:R-:W4:Y:S04]  /*2b60*/  LDS R18, [R13+0xc00] ;  /* 0x000c00000d127984 */ /* 0x000f280000000800 */
[----:B------:R-:W4:Y:S01]  /*2b70*/  LDS R37, [R13+0xe00] ;  /* 0x000e00000d257984 */ /* 0x000f220000000800 */
[----:B0-----:R-:W-:-:S03]  /*2b80*/  FMUL.FTZ R32, R20, R12 ;  /* 0x0000000c14207220 */ /* 0x001fc60000410000 */
        /* <DEDUP_REMOVED lines=8> */
[----:B------:R-:W4:Y:S04]  /*2c10*/  LDS R26, [R13+0x1800] ;  /* 0x001800000d1a7984 */ /* 0x000f280000000800 */
[----:B------:R-:W4:Y:S04]  /*2c20*/  LDS R24, [R13+0x1a00] ;  /* 0x001a00000d187984 */ /* 0x000f280000000800 */
[----:B------:R0:W-:Y:S01]  /*2c30*/  STS [R13+-0x400], R32 ;  /* 0xfffc00200d007388 */ /* 0x0001e20000000800 */
[----:B------:R-:W-:-:S03]  /*2c40*/  FMUL.FTZ R33, R33, R12 ;  /* 0x0000000c21217220 */ /* 0x000fc60000410000 */
[----:B------:R0:W-:Y:S01]  /*2c50*/  STS [R13+-0x200], R34 ;  /* 0xfffe00220d007388 */ /* 0x0001e20000000800 */
[----:B------:R-:W-:-:S03]  /*2c60*/  FMUL.FTZ R18, R18, R12 ;  /* 0x0000000c12127220 */ /* 0x000fc60000410000 */
[----:B------:R1:W-:Y:S01]  /*2c70*/  STS [R13], R36 ;  /* 0x000000240d007388 */ /* 0x0003e20000000800 */
        /* <DEDUP_REMOVED lines=14> */
[----:B------:R-:W-:-:S03]  /*2d60*/  FMUL.FTZ R24, R24, R12 ;  /* 0x0000000c18187220 */ /* 0x000fc60000410000 */
        /* <DEDUP_REMOVED lines=9> */
.L_x_20736:
[----:B------:R-:W-:Y:S05]  /*2e00*/  BSYNC.RECONVERGENT B1 ;  /* 0x0000000000017941 */ /* 0x000fea0003800200 */
.L_x_20735:
        /* <DEDUP_REMOVED lines=31> */
.L_x_20739:
[----:B------:R-:W-:Y:S05]  /*3000*/  BSYNC.RECONVERGENT B1 ;  /* 0x0000000000017941 */ /* 0x000fea0003800200 */
.L_x_20738:
        /* <DEDUP_REMOVED lines=14> */
.L_x_20731:
[----:B------:R-:W-:Y:S05]  /*30f0*/  BSYNC.RECONVERGENT B0 ;  /* 0x0000000000007941 */ /* 0x000fea0003800200 */
.L_x_20730:
[----:B------:R-:W-:Y:S01]  /*3100*/  BAR.SYNC.DEFER_BLOCKING 0x0 ;  /* 0x0000000000007b1d */ /* 0x000fe20000010000 */
[----:B------:R-:W-:Y:S02]  /*3110*/  ISETP.NE.AND P0, PT, R2, RZ, PT ;  /* 0x000000ff0200720c */ /* 0x000fe40003f05270 */
[----:B------:R-:W-:-:S03]  /*3120*/  IADD3 R28, PT, PT, R16, UR15, RZ ;  /* 0x0000000f101c7c10 */ /* 0x000fc6000fffe0ff */
[----:B------:R-:W2:Y:S01]  /*3130*/  LDCU UR21, c[0x0][0x3dc] ;  /* 0x00007b80ff1577ac */ /* 0x000ea20008000800 */
[----:B------:R-:W-:Y:S01]  /*3140*/  BSSY.RECONVERGENT B0, `(.L_x_20740) ;  /* 0x0000017000007945 */ /* 0x000fe20003800200 */
[----:B------:R-:W-:Y:S01]  /*3150*/  ISETP.GE.U32.AND P1, PT, R28, R7, PT ;  /* 0x000000071c00720c */ /* 0x000fe20003f26070 */
[----:B------:R-:W3:Y:S05]  /*3160*/  LDCU.64 UR18, c[0x0][0x3a8] ;  /* 0x00007500ff1277ac */ /* 0x000eea0008000a00 */
[----:B------:R-:W-:Y:S07]  /*3170*/  @P0 BRA `(.L_x_20741) ;  /* 0x00000000004c0947 */ /* 0x000fee0003800000 */
[----:B------:R-:W-:Y:S01]  /*3180*/  IMAD R11, R0, R4, R3 ;  /* 0x00000004000b7224 */ /* 0x000fe200078e0203 */
[----:B------:R-:W4:Y:S04]  /*3190*/  LDCU.128 UR4, c[0x0][0x380] ;  /* 0x00007000ff0477ac */ /* 0x000f280008000c00 */
[----:B------:R-:W-:Y:S01]  /*31a0*/  R2UR UR8, R11 ;  /* 0x000000000b0872ca */ /* 0x000fe200000e0000 */
[----:B------:R-:W-:-:S12]  /*31b0*/  IMAD.U32 R11, RZ, RZ, UR20 ;  /* 0x00000014ff0b7e24 */ /* 0x000fd8000f8e00ff */
        /* <DEDUP_REMOVED lines=8> */
[----:B01----:R-:W-:Y:S01]  /*3240*/  MOV R12, UR6 ;  /* 0x00000006000c7c02 */ /* 0x003fe20008000f00 */
[----:B------:R-:W-:-:S02]  /*3250*/  UIADD3.X UR5, UPT, UPT, UR9, UR5, URZ, UP1, !UPT ;  /* 0x0000000509057290 */ /* 0x000fc40008ffe4ff */
[----:B------:R-:W-:Y:S02]  /*3260*/  MOV R18, UR4 ;  /* 0x0000000400127c02 */ /* 0x000fe40008000f00 */
[----:B------:R-:W-:Y:S02]  /*3270*/  IMAD.U32 R13, RZ, RZ, UR7 ;  /* 0x00000007ff0d7e24 */ /* 0x000fe4000f8e00ff */
[----:B------:R-:W-:-:S03]  /*3280*/  IMAD.U32 R19, RZ, RZ, UR5 ;  /* 0x00000005ff137e24 */ /* 0x000fc6000f8e00ff */
[----:B------:R4:W-:Y:S04]  /*3290*/  STG.E desc[UR12][R12.64], R11 ;  /* 0x0000000b0c007986 */ /* 0x0009e8000c10190c */
[----:B------:R4:W-:Y:S02]  /*32a0*/  STG.E desc[UR12][R18.64], R15 ;  /* 0x0000000f12007986 */ /* 0x0009e4000c10190c */
.L_x_20741:
[----:B--23--:R-:W-:Y:S05]  /*32b0*/  BSYNC.RECONVERGENT B0 ;  /* 0x0000000000007941 */ /* 0x00cfea0003800200 */
.L_x_20740:
[----:B------:R-:W-:Y:S01]  /*32c0*/  BSSY.RECONVERGENT B1, `(.L_x_20742) ;  /* 0x00000e4000017945 */ /* 0x000fe20003800200 */
[----:B-1--4-:R-:W-:-:S03]  /*32d0*/  CS2R R18, SRZ ;  /* 0x0000000000127805 */ /* 0x012fc6000001ff00 */
[----:B------:R-:W-:Y:S05]  /*32e0*/  @P1 BRA `(.L_x_20743) ;  /* 0x0000000c00841947 */ /* 0x000fea0003800000 */
[----:B------:R-:W1:Y:S01]  /*32f0*/  I2F.RP R14, R5 ;  /* 0x00000005000e7306 */ /* 0x000e620000209400 */
[----:B------:R-:W2:Y:S01]  /*3300*/  LDCU UR4, c[0x0][0x3c8] ;  /* 0x00007900ff0477ac */ /* 0x000ea20008000800 */
[----:B0-----:R-:W-:Y:S01]  /*3310*/  IMAD.WIDE.U32 R12, R28, 0x4, RZ ;  /* 0x000000041c0c7825 */ /* 0x001fe200078e00ff */
[----:B------:R-:W-:Y:S01]  /*3320*/  IADD3 R19, PT, PT, R10, 0xa0, RZ ;  /* 0x000000a00a137810 */ /* 0x000fe20007ffe0ff */
[----:B------:R-:W0:Y:S02]  /*3330*/  LDCU UR5, c[0x0][0x3e0] ;  /* 0x00007c00ff0577ac */ /* 0x000e240008000800 */
[----:B------:R-:W-:Y:S01]  /*3340*/  IMAD.MOV.U32 R10, RZ, RZ, RZ ;  /* 0x000000ffff0a7224 */ /* 0x000fe200078e00ff */
[----:B------:R-:W-:Y:S01]  /*3350*/  LEA R31, R8, R19, 0x18 ;  /* 0x00000013081f7211 */ /* 0x000fe200078ec0ff */
[----:B------:R-:W-:Y:S01]  /*3360*/  IMAD R9, R16, 0x8, R9 ;  /* 0x0000000810097824 */ /* 0x000fe200078e0209 */
[----:B------:R-:W3:Y:S01]  /*3370*/  LDCU.64 UR6, c[0x0][0x3b8] ;  /* 0x00007700ff0677ac */ /* 0x000ee20008000a00 */
[----:B------:R-:W-:-:S02]  /*3380*/  IADD3 R27, PT, PT, -R27, R28, RZ ;  /* 0x0000001c1b1b7210 */ /* 0x000fc40007ffe1ff */
[----:B------:R-:W-:Y:S02]  /*3390*/  CS2R R18, SRZ ;  /* 0x0000000000127805 */ /* 0x000fe4000001ff00 */
[----:B------:R-:W-:Y:S01]  /*33a0*/  LEA R31, R16, R31, 0x5 ;  /* 0x0000001f101f7211 */ /* 0x000fe200078e28ff */
[----:B------:R-:W-:Y:S01]  /*33b0*/  VIADD R29, R9, 0x3 ;  /* 0x00000003091d7836 */ /* 0x000fe20000000000 */
[----:B------:R-:W-:Y:S01]  /*33c0*/  IADD3 R28, PT, PT, R28, 0x1, RZ ;  /* 0x000000011c1c7810 */ /* 0x000fe20007ffe0ff */
[----:B-1----:R-:W1:Y:S01]  /*33d0*/  MUFU.RCP R14, R14 ;  /* 0x0000000e000e7308 */ /* 0x002e620000001000 */
[----:B------:R-:W-:Y:S01]  /*33e0*/  IADD3 R31, PT, PT, R31, 0x10, RZ ;  /* 0x000000101f1f7810 */ /* 0x000fe20007ffe0ff */
[----:B--2---:R-:W-:Y:S01]  /*33f0*/  IMAD R15, R0, UR4, RZ ;  /* 0x00000004000f7c24 */ /* 0x004fe2000f8e02ff */
[----:B------:R-:W2:Y:S03]  /*3400*/  LDCU UR4, c[0x0][0x3fc] ;  /* 0x00007f80ff0477ac */ /* 0x000ea60008000800 */
[----:B------:R-:W-:-:S04]  /*3410*/  IMAD.WIDE R12, R15, 0x4, R12 ;  /* 0x000000040f0c7825 */ /* 0x000fc800078e020c */
[----:B0-----:R-:W-:Y:S01]  /*3420*/  IMAD R22, R22, UR5, RZ ;  /* 0x0000000516167c24 */ /* 0x001fe2000f8e02ff */
[----:B---3--:R-:W-:-:S04]  /*3430*/  IADD3 R20, P0, PT, R12, UR6, RZ ;  /* 0x000000060c147c10 */ /* 0x008fc8000ff1e0ff */
[----:B------:R-:W-:Y:S02]  /*3440*/  IADD3.X R21, PT, PT, R13, UR7, RZ, P0, !PT ;  /* 0x000000070d157c10 */ /* 0x000fe400087fe4ff */
[----:B-1----:R-:W-:Y:S02]  /*3450*/  IADD3 R11, PT, PT, R14, 0xffffffe, RZ ;  /* 0x0ffffffe0e0b7810 */ /* 0x002fe40007ffe0ff */
[----:B------:R-:W-:Y:S01]  /*3460*/  SHF.R.S32.HI R23, RZ, 0x1f, R22 ;  /* 0x0000001fff177819 */ /* 0x000fe20000011416 */
[----:B--2--5:R-:W-:-:S03]  /*3470*/  IMAD.U32 R30, RZ, RZ, UR4 ;  /* 0x00000004ff1e7e24 */ /* 0x024fc6000f8e00ff */
[----:B------:R-:W0:Y:S02]  /*3480*/  F2I.FTZ.U32.TRUNC.NTZ R11, R11 ;  /* 0x0000000b000b7305 */ /* 0x000e24000021f000 */
[----:B------:R-:W-:Y:S01]  /*3490*/  IADD3 R30, PT, PT, -R30, UR11, RZ ;  /* 0x0000000b1e1e7c10 */ /* 0x000fe2000fffe1ff */
[----:B0-----:R-:W-:-:S04]  /*34a0*/  IMAD.MOV R14, RZ, RZ, -R11 ;  /* 0x000000ffff0e7224 */ /* 0x001fc800078e0a0b */
[----:B------:R-:W-:-:S04]  /*34b0*/  IMAD R15, R14, R5, RZ ;  /* 0x000000050e0f7224 */ /* 0x000fc800078e02ff */
[----:B------:R-:W-:-:S07]  /*34c0*/  IMAD.HI.U32 R26, R11, R15, R10 ;  /* 0x0000000f0b1a7227 */ /* 0x000fce00078e000a */
.L_x_20750:
        /* <DEDUP_REMOVED lines=19> */
[----:B------:R-:W-:Y:S01]  /*3600*/  ISETP.GE.AND P2, PT, R8, RZ, PT ;  /* 0x000000ff0800720c */ /* 0x000fe20003f46270 */
[----:B------:R-:W-:-:S03]  /*3610*/  HFMA2 R8, -RZ, RZ, 0, 0 ;  /* 0x00000000ff087431 */ /* 0x000fc600000001ff */
[----:B------:R-:W0:Y:S03]  /*3620*/  F2I.FTZ.U32.TRUNC.NTZ R9, R9 ;  /* 0x0000000900097305 */ /* 0x000e26000021f000 */
[----:B------:R-:W-:-:S06]  /*3630*/  @P0 IADD3 R13, PT, PT, R13, 0x1, RZ ;  /* 0x000000010d0d0810 */ /* 0x000fcc0007ffe0ff */
[----:B------:R-:W-:Y:S01]  /*3640*/  @!P2 IMAD.MOV R13, RZ, RZ, -R13 ;  /* 0x000000ffff0da224 */ /* 0x000fe200078e0a0d */
[----:B------:R-:W-:Y:S02]  /*3650*/  @!P1 LOP3.LUT R13, RZ, R11, RZ, 0x33, !PT ;  /* 0x0000000bff0d9212 */ /* 0x000fe400078e33ff */
[----:B------:R-:W-:Y:S02]  /*3660*/  ISETP.NE.AND P2, PT, R12, RZ, PT ;  /* 0x000000ff0c00720c */ /* 0x000fe40003f45270 */
[----:B0-----:R-:W-:Y:S01]  /*3670*/  IADD3 R15, PT, PT, RZ, -R9, RZ ;  /* 0x80000009ff0f7210 */ /* 0x001fe20007ffe0ff */
[----:B------:R-:W-:-:S04]  /*3680*/  IMAD.IADD R11, R13, 0x1, R6 ;  /* 0x000000010d0b7824 */ /* 0x000fc800078e0206 */
        /* <DEDUP_REMOVED lines=20> */
[----:B0-----:R-:W-:Y:S01]  /*37d0*/  F2FP.BF16.F32.PACK_AB R33, R9, R8 ;  /* 0x000000080921723e */ /* 0x001fe200000010ff */
[----:B------:R-:W-:Y:S01]  /*37e0*/  BSSY.RECONVERGENT B2, `(.L_x_20746) ;  /* 0x000002e000027945 */ /* 0x000fe20003800200 */
[----:B------:R-:W-:-:S02]  /*37f0*/  F2FP.BF16.F32.PACK_AB R11, R11, R10 ;  /* 0x0000000a0b0b723e */ /* 0x000fc400000010ff */
[----:B-1----:R-:W-:Y:S01]  /*3800*/  F2FP.BF16.F32.PACK_AB R12, R13, R12 ;  /* 0x0000000c0d0c723e */ /* 0x002fe200000010ff */
[----:B------:R-:W-:Y:S01]  /*3810*/  IMAD.MOV.U32 R10, RZ, RZ, R33 ;  /* 0x000000ffff0a7224 */ /* 0x000fe200078e0021 */
        /* <DEDUP_REMOVED lines=42> */
.L_x_20747:
[----:B------:R-:W-:Y:S05]  /*3ac0*/  BSYNC.RECONVERGENT B2 ;  /* 0x0000000000027941 */ /* 0x000fea0003800200 */
.L_x_20746:
[----:B-----5:R-:W-:Y:S02]  /*3ad0*/  HMUL2.BF16_V2 R25, R10, R25 ;  /* 0x000000190a197232 */ /* 0x020fe40000200000 */
[----:B------:R-:W-:Y:S02]  /*3ae0*/  HFMA2.BF16_V2 R33, R11, R24, -RZ ;  /* 0x000000180b217231 */ /* 0x000fe400003000ff */
[----:B------:R-:W-:Y:S01]  /*3af0*/  HMUL2.BF16_V2 R15, R12, R15 ;  /* 0x0000000f0c0f7232 */ /* 0x000fe20000200000 */
[----:B------:R1:W5:Y:S01]  /*3b00*/  LDG.E.CONSTANT R36, desc[UR12][R8.64+0x20c] ;  /* 0x00020c0c08247981 */ /* 0x000362000c1e9900 */
[C---:B------:R-:W-:Y:S02]  /*3b10*/  PRMT R24, R25.reuse, 0x7610, R24 ;  /* 0x0000761019187816 */ /* 0x040fe40000000018 */
[----:B------:R-:W-:Y:S02]  /*3b20*/  PRMT R25, R25, 0x7632, R25 ;  /* 0x0000763219197816 */ /* 0x000fe40000000019 */
[----:B------:R-:W-:-:S02]  /*3b30*/  PRMT R34, R33, 0x7632, R34 ;  /* 0x0000763221227816 */ /* 0x000fc40000000022 */
[----:B------:R-:W-:Y:S01]  /*3b40*/  SHF.L.U32 R24, R24, 0x10, RZ ;  /* 0x0000001018187819 */ /* 0x000fe200000006ff */
[----:B------:R-:W-:Y:S01]  /*3b50*/  IMAD.U32 R25, R25, 0x10000, RZ ;  /* 0x0001000019197824 */ /* 0x000fe200078e00ff */
[----:B------:R-:W-:Y:S01]  /*3b60*/  SHF.L.U32 R33, R33, 0x10, RZ ;  /* 0x0000001021217819 */ /* 0x000fe200000006ff */
[----:B------:R-:W-:Y:S02]  /*3b70*/  IMAD.U32 R34, R34, 0x10000, RZ ;  /* 0x0001000022227824 */ /* 0x000fe400078e00ff */
[----:B------:R-:W-:Y:S02]  /*3b80*/  FADD.FTZ R25, R24, R25 ;  /* 0x0000001918197221 */ /* 0x000fe40000010000 */
[----:B------:R-:W-:Y:S01]  /*3b90*/  FADD.FTZ R24, R33, R34 ;  /* 0x0000002221187221 */ /* 0x000fe20000010000 */
[----:B------:R-:W-:Y:S01]  /*3ba0*/  HFMA2.BF16_V2 R33, R13, R14, -RZ ;  /* 0x0000000e0d217231 */ /* 0x000fe200003000ff */
[C---:B------:R-:W-:Y:S02]  /*3bb0*/  PRMT R14, R15.reuse, 0x7610, R14 ;  /* 0x000076100f0e7816 */ /* 0x040fe4000000000e */
[----:B------:R-:W-:Y:S01]  /*3bc0*/  PRMT R15, R15, 0x7632, R15 ;  /* 0x000076320f0f7816 */ /* 0x000fe2000000000f */
[----:B------:R-:W-:Y:S01]  /*3bd0*/  FADD.FTZ R24, R25, R24 ;  /* 0x0000001819187221 */ /* 0x000fe20000010000 */
[----:B------:R-:W-:Y:S01]  /*3be0*/  PRMT R34, R33, 0x7632, R34 ;  /* 0x0000763221227816 */ /* 0x000fe20000000022 */
[----:B------:R1:W5:Y:S01]  /*3bf0*/  LDG.E.CONSTANT R25, desc[UR12][R8.64+0x208] ;  /* 0x0002080c08197981 */ /* 0x000362000c1e9900 */
[----:B------:R-:W-:Y:S01]  /*3c00*/  SHF.L.U32 R14, R14, 0x10, RZ ;  /* 0x000000100e0e7819 */ /* 0x000fe200000006ff */
[----:B------:R-:W-:Y:S01]  /*3c10*/  IMAD.U32 R15, R15, 0x10000, RZ ;  /* 0x000100000f0f7824 */ /* 0x000fe200078e00ff */
[----:B------:R-:W-:Y:S01]  /*3c20*/  SHF.L.U32 R33, R33, 0x10, RZ ;  /* 0x0000001021217819 */ /* 0x000fe200000006ff */
[----:B------:R-:W-:-:S02]  /*3c30*/  IMAD.U32 R34, R34, 0x10000, RZ ;  /* 0x0001000022227824 */ /* 0x000fc400078e00ff */
[----:B------:R-:W-:Y:S02]  /*3c40*/  FADD.FTZ R15, R14, R15 ;  /* 0x0000000f0e0f7221 */ /* 0x000fe40000010000 */
[----:B------:R-:W-:Y:S02]  /*3c50*/  FADD.FTZ R14, R33, R34 ;  /* 0x00000022210e7221 */ /* 0x000fe40000010000 */
[----:B------:R1:W5:Y:S04]  /*3c60*/  LDG.E.CONSTANT R33, desc[UR12][R8.64+0x200] ;  /* 0x0002000c08217981 */ /* 0x000368000c1e9900 */
[----:B------:R1:W5:Y:S01]  /*3c70*/  LDG.E.CONSTANT R34, desc[UR12][R8.64+0x204] ;  /* 0x0002040c08227981 */ /* 0x000362000c1e9900 */
[----:B------:R-:W-:Y:S04]  /*3c80*/  BSSY.RECONVERGENT B2, `(.L_x_20748) ;  /* 0x0000020000027945 */ /* 0x000fe80003800200 */
[----:B------:R-:W-:Y:S05]  /*3c90*/  @P0 BRA `(.L_x_20749) ;  /* 0x0000000000780947 */ /* 0x000fea0003800000 */
[C---:B01----:R-:W-:Y:S02]  /*3ca0*/  IADD3 R8, PT, PT, R29.reuse, -0x2, RZ ;  /* 0xfffffffe1d087810 */ /* 0x043fe40007ffe0ff */
        /* <DEDUP_REMOVED lines=10> */
[----:B------:R-:W-:Y:S02]  /*3d50*/  PRMT R33, R33, 0x5410, R8 ;  /* 0x0000541021217816 */ /* 0x000fe40000000008 */
[----:B------:R-:W-:-:S02]  /*3d60*/  IADD3 R8, PT, PT, R29, 0x1, RZ ;  /* 0x000000011d087810 */ /* 0x000fc40007ffe0ff */
[----:B------:R-:W-:Y:S02]  /*3d70*/  SEL R9, R9, RZ, !P3 ;  /* 0x000000ff09097207 */ /* 0x000fe40005800000 */
[----:B------:R-:W-:Y:S01]  /*3d80*/  ISETP.GE.AND P0, PT, R8, UR14, PT ;  /* 0x0000000e08007c0c */ /* 0x000fe2000bf06270 */
[C---:B------:R-:W-:Y:S01]  /*3d90*/  VIADD R8, R29.reuse, 0x2 ;  /* 0x000000021d087836 */ /* 0x040fe20000000000 */
[----:B------:R-:W-:Y:S01]  /*3da0*/  PRMT R34, R34, 0x5410, R9 ;  /* 0x0000541022227816 */ /* 0x000fe20000000009 */
[----:B------:R-:W-:-:S03]  /*3db0*/  VIADD R9, R29, 0x4 ;  /* 0x000000041d097836 */ /* 0x000fc60000000000 */
[----:B------:R-:W-:Y:S02]  /*3dc0*/  ISETP.GE.AND P1, PT, R8, UR14, PT ;  /* 0x0000000e08007c0c */ /* 0x000fe4000bf26270 */
[----:B------:R-:W-:-:S04]  /*3dd0*/  IADD3 R8, PT, PT, R29, 0x3, RZ ;  /* 0x000000031d087810 */ /* 0x000fc80007ffe0ff */
        /* <DEDUP_REMOVED lines=10> */
.L_x_20749:
[----:B------:R-:W-:Y:S05]  /*3e80*/  BSYNC.RECONVERGENT B2 ;  /* 0x0000000000027941 */ /* 0x000fea0003800200 */
.L_x_20748:
[----:B01---5:R-:W-:Y:S02]  /*3e90*/  HMUL2.BF16_V2 R8, R10, R33 ;  /* 0x000000210a087232 */ /* 0x023fe40000200000 */
[----:B------:R-:W-:Y:S02]  /*3ea0*/  HFMA2.BF16_V2 R11, R11, R34, -RZ ;  /* 0x000000220b0b7231 */ /* 0x000fe400003000ff */
[----:B------:R-:W-:Y:S02]  /*3eb0*/  HMUL2.BF16_V2 R12, R12, R25 ;  /* 0x000000190c0c7232 */ /* 0x000fe40000200000 */
[----:B------:R-:W-:Y:S02]  /*3ec0*/  HFMA2.BF16_V2 R13, R13, R36, -RZ ;  /* 0x000000240d0d7231 */ /* 0x000fe400003000ff */
[----:B------:R-:W-:Y:S01]  /*3ed0*/  FADD.FTZ R15, R24, R15 ;  /* 0x0000000f180f7221 */ /* 0x000fe20000010000 */
[C---:B------:R-:W-:Y:S02]  /*3ee0*/  PRMT R9, R8.reuse, 0x7632, R9 ;  /* 0x0000763208097816 */ /* 0x040fe40000000009 */
[----:B------:R-:W-:Y:S01]  /*3ef0*/  SHF.L.U32 R8, R8, 0x10, RZ ;  /* 0x0000001008087819 */ /* 0x000fe200000006ff */
[----:B------:R-:W-:Y:S01]  /*3f00*/  FADD.FTZ R15, R15, R14 ;  /* 0x0000000e0f0f7221 */ /* 0x000fe20000010000 */
[----:B------:R-:W-:Y:S01]  /*3f10*/  PRMT R10, R11, 0x7632, R10 ;  /* 0x000076320b0a7816 */ /* 0x000fe2000000000a */
[----:B------:R-:W-:-:S02]  /*3f20*/  IMAD.U32 R9, R9, 0x10000, RZ ;  /* 0x0001000009097824 */ /* 0x000fc400078e00ff */
[----:B------:R-:W-:Y:S02]  /*3f30*/  FADD.FTZ R18, R18, R15 ;  /* 0x0000000f12127221 */ /* 0x000fe40000010000 */
[--C-:B------:R-:W-:Y:S01]  /*3f40*/  FADD.FTZ R8, R8, R9.reuse ;  /* 0x0000000908087221 */ /* 0x100fe20000010000 */
[----:B------:R-:W-:Y:S01]  /*3f50*/  PRMT R9, R11, 0x7610, R9 ;  /* 0x000076100b097816 */ /* 0x000fe20000000009 */
[----:B------:R-:W-:Y:S01]  /*3f60*/  IMAD.U32 R10, R10, 0x10000, RZ ;  /* 0x000100000a0a7824 */ /* 0x000fe200078e00ff */
[C---:B------:R-:W-:Y:S02]  /*3f70*/  PRMT R11, R12.reuse, 0x7610, R11 ;  /* 0x000076100c0b7816 */ /* 0x040fe4000000000b */
[----:B------:R-:W-:Y:S02]  /*3f80*/  PRMT R12, R12, 0x7632, R12 ;  /* 0x000076320c0c7816 */ /* 0x000fe4000000000c */
[----:B------:R-:W-:Y:S02]  /*3f90*/  SHF.L.U32 R25, R9, 0x10, RZ ;  /* 0x0000001009197819 */ /* 0x000fe400000006ff */
        /* <DEDUP_REMOVED lines=12> */
.L_x_20745:
[----:B------:R-:W-:Y:S05]  /*4060*/  BSYNC.RECONVERGENT B0 ;  /* 0x0000000000007941 */ /* 0x000fea0003800200 */
.L_x_20744:
[----:B------:R-:W-:Y:S01]  /*4070*/  IADD3 R8, PT, PT, R28, 0x3, RZ ;  /* 0x000000031c087810 */ /* 0x000fe20007ffe0ff */
[----:B------:R-:W-:Y:S01]  /*4080*/  VIADD R27, R27, 0x4 ;  /* 0x000000041b1b7836 */ /* 0x000fe20000000000 */
[----:B------:R-:W-:Y:S01]  /*4090*/  IADD3 R20, P1, PT, R20, 0x10, RZ ;  /* 0x0000001014147810 */ /* 0x000fe20007f3e0ff */
[----:B------:R-:W-:Y:S01]  /*40a0*/  VIADD R29, R29, 0x20 ;  /* 0x000000201d1d7836 */ /* 0x000fe20000000000 */
[----:B------:R-:W-:Y:S02]  /*40b0*/  ISETP.GE.U32.AND P0, PT, R8, R7, PT ;  /* 0x000000070800720c */ /* 0x000fe40003f06070 */
[----:B------:R-:W-:Y:S01]  /*40c0*/  IADD3 R28, PT, PT, R28, 0x4, RZ ;  /* 0x000000041c1c7810 */ /* 0x000fe20007ffe0ff */
[----:B------:R-:W-:Y:S01]  /*40d0*/  IMAD.X R21, RZ, RZ, R21, P1 ;  /* 0x000000ffff157224 */ /* 0x000fe200008e0615 */
[----:B------:R-:W-:-:S09]  /*40e0*/  IADD3 R31, PT, PT, R31, 0x80, RZ ;  /* 0x000000801f1f7810 */ /* 0x000fd20007ffe0ff */
[----:B------:R-:W-:Y:S05]  /*40f0*/  @!P0 BRA `(.L_x_20750) ;  /* 0xfffffff000f48947 */ /* 0x000fea000383ffff */
.L_x_20743:
[----:B------:R-:W-:Y:S05]  /*4100*/  BSYNC.RECONVERGENT B1 ;  /* 0x0000000000017941 */ /* 0x000fea0003800200 */
.L_x_20742:
[C---:B------:R-:W-:Y:S01]  /*4110*/  LOP3.LUT R5, R2.reuse, 0x3c0, RZ, 0xc0, !PT ;  /* 0x000003c002057812 */ /* 0x040fe200078ec0ff */
[----:B------:R-:W-:Y:S01]  /*4120*/  BAR.SYNC.DEFER_BLOCKING 0x0 ;  /* 0x0000000000007b1d */ /* 0x000fe20000010000 */
[----:B------:R-:W-:Y:S01]  /*4130*/  ISETP.GT.U32.AND P1, PT, R2, 0x3f, PT ;  /* 0x0000003f0200780c */ /* 0x000fe20003f24070 */
[----:B------:R-:W-:Y:S01]  /*4140*/  IMAD R16, R16, 0x40, R17 ;  /* 0x0000004010107824 */ /* 0x000fe200078e0211 */
[----:B------:R-:W-:Y:S02]  /*4150*/  ISETP.NE.AND P0, PT, R5, 0x40, PT ;  /* 0x000000400500780c */ /* 0x000fe40003f05270 */
[C---:B------:R-:W-:Y:S01]  /*4160*/  LOP3.LUT R5, R2.reuse, 0x3e0, RZ, 0xc0, !PT ;  /* 0x000003e002057812 */ /* 0x040fe200078ec0ff */
[----:B------:R-:W-:Y:S01]  /*4170*/  BSSY.RECONVERGENT B0, `(.L_x_20751) ;  /* 0x000001a000007945 */ /* 0x000fe20003800200 */
[----:B------:R-:W-:Y:S02]  /*4180*/  ISETP.GT.U32.AND P3, PT, R2, 0x1f, PT ;  /* 0x0000001f0200780c */ /* 0x000fe40003f64070 */
[----:B------:R-:W-:-:S07]  /*4190*/  ISETP.NE.AND P2, PT, R5, 0x20, PT ;  /* 0x000000200500780c */ /* 0x000fce0003f45270 */
[----:B------:R-:W1:Y:S01]  /*41a0*/  @!P0 S2R R6, SR_CgaCtaId ;  /* 0x0000000000068919 */ /* 0x000e620000008800 */
[----:B------:R-:W-:-:S04]  /*41b0*/  @!P0 MOV R5, 0x400 ;  /* 0x0000040000058802 */ /* 0x000fc80000000f00 */
[----:B------:R-:W-:Y:S01]  /*41c0*/  @!P0 IADD3 R5, PT, PT, R5, 0xa0, RZ ;  /* 0x000000a005058810 */ /* 0x000fe20007ffe0ff */
[----:B------:R-:W2:Y:S03]  /*41d0*/  @!P2 S2R R7, SR_CgaCtaId ;  /* 0x000000000007a919 */ /* 0x000ea60000008800 */
[----:B-1----:R-:W-:Y:S02]  /*41e0*/  @!P0 LEA R5, R6, R5, 0x18 ;  /* 0x0000000506058211 */ /* 0x002fe400078ec0ff */
[----:B------:R-:W-:-:S03]  /*41f0*/  @!P2 MOV R6, 0x400 ;  /* 0x000004000006a802 */ /* 0x000fc60000000f00 */
[----:B------:R-:W-:Y:S01]  /*4200*/  @!P0 IMAD R2, R16, 0x4, R5 ;  /* 0x0000000410028824 */ /* 0x000fe200078e0205 */
[----:B------:R-:W-:-:S04]  /*4210*/  @!P2 IADD3 R6, PT, PT, R6, 0xa0, RZ ;  /* 0x000000a00606a810 */ /* 0x000fc80007ffe0ff */
[----:B--2---:R-:W-:Y:S01]  /*4220*/  @!P2 LEA R6, R7, R6, 0x18 ;  /* 0x000000060706a211 */ /* 0x004fe200078ec0ff */
[----:B------:R1:W-:Y:S03]  /*4230*/  @!P0 STS [R2+-0x200], R18 ;  /* 0xfffe001202008388 */ /* 0x0003e60000000800 */
[----:B------:R-:W-:Y:S01]  /*4240*/  @!P2 LEA R6, R17, R6, 0x2 ;  /* 0x000000061106a211 */ /* 0x000fe200078e10ff */
[----:B------:R1:W-:Y:S01]  /*4250*/  @!P0 STS [R2+-0x180], R19 ;  /* 0xfffe801302008388 */ /* 0x0003e20000000800 */
[----:B------:R-:W-:Y:S06]  /*4260*/  BAR.SYNC.DEFER_BLOCKING 0x0 ;  /* 0x0000000000007b1d */ /* 0x000fec0000010000 */
[----:B------:R-:W-:Y:S05]  /*4270*/  @P1 BRA `(.L_x_20752) ;  /* 0x0000000000241947 */ /* 0x000fea0003800000 */
[----:B------:R-:W2:Y:S01]  /*4280*/  S2UR UR5, SR_CgaCtaId ;  /* 0x00000000000579c3 */ /* 0x000ea20000008800 */
[----:B------:R-:W-:Y:S02]  /*4290*/  UMOV UR4, 0x400 ;  /* 0x0000040000047882 */ /* 0x000fe40000000000 */
[----:B------:R-:W-:-:S04]  /*42a0*/  UIADD3 UR4, UPT, UPT, UR4, 0xa0, URZ ;  /* 0x000000a004047890 */ /* 0x000fc8000fffe0ff */
[----:B--2---:R-:W-:-:S06]  /*42b0*/  ULEA UR4, UR5, UR4, 0x18 ;  /* 0x0000000405047291 */ /* 0x004fcc000f8ec0ff */
[----:B------:R-:W-:-:S05]  /*42c0*/  LEA R7, R16, UR4, 0x2 ;  /* 0x0000000410077c11 */ /* 0x000fca000f8e10ff */
[----:B-1----:R-:W1:Y:S04]  /*42d0*/  LDS R2, [R7] ;  /* 0x0000000007027984 */ /* 0x002e680000000800 */
[----:B------:R-:W2:Y:S01]  /*42e0*/  LDS R5, [R7+0x80] ;  /* 0x0000800007057984 */ /* 0x000ea20000000800 */
[----:B-1----:R-:W-:Y:S01]  /*42f0*/  FADD.FTZ R18, R2, R18 ;  /* 0x0000001202127221 */ /* 0x002fe20000010000 */
[----:B--2---:R-:W-:-:S07]  /*4300*/  FADD.FTZ R19, R5, R19 ;  /* 0x0000001305137221 */ /* 0x004fce0000010000 */
.L_x_20752:
[----:B------:R-:W-:Y:S05]  /*4310*/  BSYNC.RECONVERGENT B0 ;  /* 0x0000000000007941 */ /* 0x000fea0003800200 */
.L_x_20751:
        /* <DEDUP_REMOVED lines=10> */
[----:B------:R-:W-:-:S05]  /*43c0*/  LEA R16, R16, UR4, 0x2 ;  /* 0x0000000410107c11 */ /* 0x000fca000f8e10ff */
[----:B-1----:R-:W2:Y:S04]  /*43d0*/  LDS R2, [R16] ;  /* 0x0000000010027984 */ /* 0x002ea80000000800 */
[----:B------:R-:W1:Y:S01]  /*43e0*/  LDS R5, [R16+0x80] ;  /* 0x0000800010057984 */ /* 0x000e620000000800 */
[----:B--2---:R-:W-:Y:S01]  /*43f0*/  FADD.FTZ R18, R2, R18 ;  /* 0x0000001202127221 */ /* 0x004fe20000010000 */
[----:B-1----:R-:W-:-:S07]  /*4400*/  FADD.FTZ R19, R5, R19 ;  /* 0x0000001305137221 */ /* 0x002fce0000010000 */
.L_x_20754:
[----:B------:R-:W-:Y:S05]  /*4410*/  BSYNC.RECONVERGENT B0 ;  /* 0x0000000000007941 */ /* 0x000fea0003800200 */
.L_x_20753:
[----:B------:R-:W-:Y:S06]  /*4420*/  BAR.SYNC.DEFER_BLOCKING 0x0 ;  /* 0x0000000000007b1d */ /* 0x000fec0000010000 */
[----:B------:R-:W-:Y:S05]  /*4430*/  @P3 EXIT ;  /* 0x000000000000394d */ /* 0x000fea0003800000 */
[----:B------:R-:W-:Y:S01]  /*4440*/  IMAD R0, R0, R4, R3 ;  /* 0x0000000400007224 */ /* 0x000fe200078e0203 */
[----:B------:R-:W1:Y:S03]  /*4450*/  LDCU.64 UR4, c[0x0][0x390] ;  /* 0x00007200ff0477ac */ /* 0x000e660008000a00 */
[----:B------:R-:W-:-:S04]  /*4460*/  IMAD R0, R0, UR17, RZ ;  /* 0x0000001100007c24 */ /* 0x000fc8000f8e02ff */
[----:B------:R-:W-:-:S05]  /*4470*/  IMAD.SHL.U32 R0, R0, 0x40, RZ ;  /* 0x0000004000007824 */ /* 0x000fca00078e00ff */
[----:B------:R-:W-:Y:S02]  /*4480*/  IADD3 R17, P0, P1, R17, UR15, R0 ;  /* 0x0000000f11117c10 */ /* 0x000fe4000f91e000 */
[----:B------:R-:W-:Y:S02]  /*4490*/  F2FP.BF16.F32.PACK_AB R0, R19, R18 ;  /* 0x000000121300723e */ /* 0x000fe400000010ff */
[----:B------:R-:W-:Y:S02]  /*44a0*/  IADD3.X R4, PT, PT, RZ, RZ, RZ, P0, P1 ;  /* 0x000000ffff047210 */ /* 0x000fe400007e24ff */
[----:B-1----:R-:W-:-:S04]  /*44b0*/  LEA R2, P0, R17, UR4, 0x1 ;  /* 0x0000000411027c11 */ /* 0x002fc8000f8008ff */
[--C-:B------:R-:W-:Y:S02]  /*44c0*/  LEA.HI.X R3, R17, UR5, R4.reuse, 0x1, P0 ;  /* 0x0000000511037c11 */ /* 0x100fe400080f0c04 */
[----:B------:R-:W-:-:S03]  /*44d0*/  PRMT R4, R0, 0x7632, R4 ;  /* 0x0000763200047816 */ /* 0x000fc60000000004 */
[----:B------:R-:W-:Y:S04]  /*44e0*/  STG.E.U16 desc[UR12][R2.64], R0 ;  /* 0x0000000002007986 */ /* 0x000fe8000c10150c */
[----:B------:R-:W-:Y:S01]  /*44f0*/  STG.E.U16 desc[UR12][R2.64+0x40], R4 ;  /* 0x0000400402007986 */ /* 0x000fe2000c10150c */
[----:B------:R-:W-:Y:S05]  /*4500*/  EXIT ;  /* 0x000000000000794d */ /* 0x000fea0003800000 */
.L_x_20717:
        /* <DEDUP_REMOVED lines=8> */
.L_x_20756:
[----:B------:R-:W-:Y:S05]  /*4590*/  BSYNC B2 ;  /* 0x0000000000027941 */ /* 0x000fea0003800000 */
.L_x_20755:
        /* <DEDUP_REMOVED lines=9> */
.L_x_20757:
[----:B------:R-:W-:Y:S05]  /*4630*/  BRA `(.L_x_20758) ;  /* 0xffffffcc00847947 */ /* 0x000fea000383ffff */
.L_x_20719:
        /* <DEDUP_REMOVED lines=8> */
.L_x_20760:
[----:B------:R-:W-:Y:S05]  /*46c0*/  BSYNC B0 ;  /* 0x0000000000007941 */ /* 0x000fea0003800000 */
.L_x_20759:
        /* <DEDUP_REMOVED lines=8> */
.L_x_20761:
[----:B------:R-:W-:Y:S02]  /*4750*/  IMAD.MOV.U32 R19, RZ, RZ, 0x4 ;  /* 0x00000004ff137424 */ /* 0x000fe400078e00ff */
[----:B------:R-:W-:-:S05]  /*4760*/  IMAD.MOV.U32 R8, RZ, RZ, R10 ;  /* 0x000000ffff087224 */ /* 0x000fca00078e000a */
[----:B------:R-:W-:-:S04]  /*4770*/  FMNMX.FTZ R14, R13, R8, !PT ;  /* 0x000000080d0e7209 */ /* 0x000fc80007810000 */
[----:B------:R-:W-:-:S07]  /*4780*/  MOV R13, R14 ;  /* 0x0000000e000d7202 */ /* 0x000fce0000000f00 */
[----:B------:R-:W-:Y:S05]  /*4790*/  WARPSYNC.COLLECTIVE R18, `(.L_x_20762) ;  /* 0x0000000012087348 */ /* 0x000fea0003c00000 */
[----:B------:R0:W1:Y:S02]  /*47a0*/  SHFL.BFLY P2, R10, R13, R19, R32 ;  /* 0x0c0000130d0a7389 */ /* 0x0000640000040020 */
[----:B01----:R-:W-:Y:S05]  /*47b0*/  ENDCOLLECTIVE ;  /* 0x000000000000791b */ /* 0x003fea0003800000 */
.L_x_20762:
[----:B------:R-:W-:Y:S01]  /*47c0*/  MOV R15, R10 ;  /* 0x0000000a000f7202 */ /* 0x000fe20000000f00 */
[----:B------:R-:W-:Y:S06]  /*47d0*/  BRA `(.L_x_20763) ;  /* 0xffffffcc00e07947 */ /* 0x000fec000383ffff */
.L_x_20764:
        /* <DEDUP_REMOVED lines=10> */
.L_x_27541:


//--------------------- .text._ZN4vllm32paged_attention_v2_reduce_kernelI13__nv_bfloat16Li32ELi128ELi512EEEvPT_PKfS5_PKS2_PKii --------------------------
	.section	.text._ZN4vllm32paged_attention_v2_reduce_kernelI13__nv_bfloat16Li32ELi128ELi512EEEvPT_PKfS5_PKS2_PKii,"ax",@progbits
	.align	128
        .global         _ZN4vllm32paged_attention_v2_reduce_kernelI13__nv_bfloat16Li32ELi128ELi512EEEvPT_PKfS5_PKS2_PKii
        .type           _ZN4vllm32paged_attention_v2_reduce_kernelI13__nv_bfloat16Li32ELi128ELi512EEEvPT_PKfS5_PKS2_PKii,@function
        .size           _ZN4vllm32paged_attention_v2_reduce_kernelI13__nv_bfloat16Li32ELi128ELi512EEEvPT_PKfS5_PKS2_PKii,(.L_x_27542 - _ZN4vllm32paged_attention_v2_reduce_kernelI13__nv_bfloat16Li32ELi128ELi512EEEvPT_PKfS5_PKS2_PKii)
        .other          _ZN4vllm32paged_attention_v2_reduce_kernelI13__nv_bfloat16Li32ELi128ELi512EEEvPT_PKfS5_PKS2_PKii,@"STO_CUDA_ENTRY STV_DEFAULT"
_ZN4vllm32paged_attention_v2_reduce_kernelI13__nv_bfloat16Li32ELi128ELi512EEEvPT_PKfS5_PKS2_PKii:
.text._ZN4vllm32paged_attention_v2_reduce_kernelI13__nv_bfloat16Li32ELi128ELi512EEEvPT_PKfS5_PKS2_PKii:
        /* <DEDUP_REMOVED lines=69> */
.L_x_20768:
        /* <DEDUP_REMOVED lines=10> */
.L_x_20767:
[----:B------:R-:W-:Y:S05]  /*04f0*/  BSYNC.RECONVERGENT B0 ;  /* 0x0000000000007941 */ /* 0x000fea0003800200 */
.L_x_20766:
        /* <DEDUP_REMOVED lines=11> */
.L_x_20769:
        /* <DEDUP_REMOVED lines=40> */
.L_x_20765:
        /* <DEDUP_REMOVED lines=61> */
.L_x_20774:
        /* <DEDUP_REMOVED lines=11> */
.L_x_20773:
[----:B------:R-:W-:Y:S05]  /*0cb0*/  BSYNC.RECONVERGENT B1 ;  /* 0x0000000000017941 */ /* 0x000fea0003800200 */
.L_x_20772:
        /* <DEDUP_REMOVED lines=9> */
.L_x_20775:
        /* <DEDUP_REMOVED lines=37> */
.L_x_20771:
[----:B------:R-:W-:Y:S05]  /*0fa0*/  BSYNC.RECONVERGENT B0 ;  /* 0x0000000000007941 */ /* 0x000fea0003800200 */
.L_x_20770:
        /* <DEDUP_REMOVED lines=76> */
.L_x_20780:
        /* <DEDUP_REMOVED lines=18> */
.L_x_20779:
[----:B------:R-:W-:Y:S05]  /*1590*/  BSYNC.RECONVERGENT B1 ;  /* 0x0000000000017941 */ /* 0x000fea0003800200 */
.L_x_20778:
        /* <DEDUP_REMOVED lines=11> */
.L_x_20781:
        /* <DEDUP_REMOVED lines=62> */
.L_x_20777:
[----:B------:R-:W-:Y:S05]  /*1a30*/  BSYNC.RECONVERGENT B0 ;  /* 0x0000000000007941 */ /* 0x000fea0003800200 */
.L_x_20776:
        /* <DEDUP_REMOVED lines=54> */
.L_x_20784:
        /* <DEDUP_REMOVED lines=74> */
.L_x_20783:
        /* <DEDUP_REMOVED lines=48> */
.L_x_20785:
        /* <DEDUP_REMOVED lines=28> */
.L_x_20786:
        /* <DEDUP_REMOVED lines=13> */
.L_x_20782:
[----:B------:R-:W3:Y:S01]  /*27d0*/  LDC.64 R2, c[0x0][0x380] ;  /* 0x0000e000ff027b82 */ /* 0x000ee20000000a00 */
[----:B------:R-:W-:Y:S01]  /*27e0*/  IMAD.U32 R13, R13, 0x20, R0 ;  /* 0x000000200d0d7824 */ /* 0x000fe200078e0000 */
[----:B------:R-:W-:-:S03]  /*27f0*/  F2FP.BF16.F32.PACK_AB R16, RZ, R16 ;  /* 0x00000010ff10723e */ /* 0x000fc600000010ff */
[----:B---3--:R-:W-:-:S05]  /*2800*/  IMAD.WIDE.U32 R2, R13, 0x2, R2 ;  /* 0x000000020d027825 */ /* 0x008fca00078e0002 */
[----:B------:R-:W-:Y:S01]  /*2810*/  STG.E.U16 desc[UR6][R2.64], R16 ;  /* 0x0000001002007986 */ /* 0x000fe2000c101506 */
[----:B------:R-:W-:Y:S05]  /*2820*/  EXIT ;  /* 0x000000000000794d */ /* 0x000fea0003800000 */
.L_x_20787:
        /* <DEDUP_REMOVED lines=13> */
.L_x_27542:


//--------------------- .text._ZN4vllm25paged_attention_v2_kernelI13__nv_bfloat16S1_Li32ELi8ELi128ELNS_18Fp8KVCacheDataTypeE0ELb1ELi512EEEvPfS3_PT_PKS4_PKT0_SA_ifPKiSC_iPKfiiiSE_SE_iiiii --------------------------
	.section	.text._ZN4vllm25paged_attention_v2_kernelI13__nv_bfloat16S1_Li32ELi8ELi128ELNS_18Fp8KVCacheDataTypeE0ELb1ELi512EEEvPfS3_PT_PKS4_PKT0_SA_ifPKiSC_iPKfiiiSE_SE_iiiii,"ax",@progbits
	.align	128
        .global         _ZN4vllm25paged_attention_v2_kernelI13__nv_bfloat16S1_Li32ELi8ELi128ELNS_18Fp8KVCacheDataTypeE0ELb1ELi512EEEvPfS3_PT_PKS4_PKT0_SA_ifPKiSC_iPKfiiiSE_SE_iiiii
        .type           _ZN4vllm25paged_attention_v2_kernelI13__nv_bfloat16S1_Li32ELi8ELi128ELNS_18Fp8KVCacheDataTypeE0ELb1ELi512EEEvPfS3_PT_PKS4_PKT0_SA_ifPKiSC_iPKfiiiSE_SE_iiiii,@function
        .size           _ZN4vllm25paged_attention_v2_kernelI13__nv_bfloat16S1_Li32ELi8ELi128ELNS_18Fp8KVCacheDataTypeE0ELb1ELi512EEEvPfS3_PT_PKS4_PKT0_SA_ifPKiSC_iPKfiiiSE_SE_iiiii,(.L_x_27543 - _ZN4vllm25paged_attention_v2_kernelI13__nv_bfloat16S1_Li32ELi8ELi128ELNS_18Fp8KVCacheDataTypeE0ELb1ELi512EEEvPfS3_PT_PKS4_PKT0_SA_ifPKiSC_iPKfiiiSE_SE_iiiii)
        .other          _ZN4vllm25paged_attention_v2_kernelI13__nv_bfloat16S1_Li32ELi8ELi128ELNS_18Fp8KVCacheDataTypeE0ELb1ELi512EEEvPfS3_PT_PKS4_PKT0_SA_ifPKiSC_iPKfiiiSE_SE_iiiii,@"STO_CUDA_ENTRY STV_DEFAULT"
_ZN4vllm25paged_attention_v2_kernelI13__nv_bfloat16S1_Li32ELi8ELi128ELNS_18Fp8KVCacheDataTypeE0ELb1ELi512EEEvPfS3_PT_PKS4_PKT0_SA_ifPKiSC_iPKfiiiSE_SE_iiiii:
.text._ZN4vllm25paged_attention_v2_kernelI13__nv_bfloat16S1_Li32ELi8ELi128ELNS_18Fp8KVCacheDataTypeE0ELb1ELi512EEEvPfS3_PT_PKS4_PKT0_SA_ifPKiSC_iPKfiiiSE_SE_iiiii:
        /* <DEDUP_REMOVED lines=20> */
[----:B------:R-:W-:Y:S01]  /*0140*/  UIADD3 UR25, UPT, UPT, UR21, -0x1, URZ ;  /* 0xffffffff15197890 */ /* 0x000fe2000fffe0ff */
[----:B-1----:R-:W-:-:S03]  /*0150*/  MOV R0, UR9 ;  /* 0x0000000900007c02 */ /* 0x002fc60008000f00 */
[----:B------:R-:W1:Y:S01]  /*0160*/  S2UR UR26, SR_CgaCtaId ;  /* 0x00000000001a79c3 */ /* 0x000e620000008800 */
[----:B------:R-:W1:Y:S01]  /*0170*/  LDCU UR27, c[0x0][0x408] ;  /* 0x00008100ff1b77ac */ /* 0x000e620008000800 */
[----:B------:R-:W-:Y:S01]  /*0180*/  IABS R2, R0 ;  /* 0x0000000000027213 */ /* 0x000fe20000000000 */
[----:B---3--:R-:W-:Y:S01]  /*0190*/  UIMAD UR4, UR16, UR4, URZ ;  /* 0x00000004100472a4 */ /* 0x008fe2000f8e02ff */
[----:B--2---:R-:W-:Y:S02]  /*01a0*/  IMAD.U32 R6, RZ, RZ, UR18 ;  /* 0x00000012ff067e24 */ /* 0x004fe4000f8e00ff */
[----:B------:R-:W2:Y:S01]  /*01b0*/  I2F.RP R0, R2 ;  /* 0x0000000200007306 */ /* 0x000ea20000209400 */
[----:B----4-:R-:W-:Y:S02]  /*01c0*/  UISETP.NE.U32.AND UP0, UPT, UR6, URZ, UPT ;  /* 0x000000ff0600728c */ /* 0x010fe4000bf05070 */
[----:B------:R-:W-:Y:S01]  /*01d0*/  USHF.R.S32.HI UR5, URZ, 0x1f, UR4 ;  /* 0x0000001fff057899 */ /* 0x000fe20008011404 */
[----:B0-----:R-:W-:Y:S01]  /*01e0*/  ISETP.GT.U32.AND P0, PT, R4, 0xf, PT ;  /* 0x0000000f0400780c */ /* 0x001fe20003f04070 */
[----:B------:R-:W-:Y:S01]  /*01f0*/  UISETP.NE.AND.EX UP0, UPT, UR7, URZ, UPT, UP0 ;  /* 0x000000ff0700728c */ /* 0x000fe2000bf05300 */
[----:B------:R-:W-:Y:S01]  /*0200*/  UMOV UR24, 0x400 ;  /* 0x0000040000187882 */ /* 0x000fe20000000000 */
[----:B------:R-:W0:Y:S01]  /*0210*/  LDCU UR10, c[0x0][0x3f8] ;  /* 0x00007f00ff0a77ac */ /* 0x000e220008000800 */
[----:B------:R-:W3:Y:S01]  /*0220*/  LDCU UR29, c[0x0][0x3dc] ;  /* 0x00007b80ff1d77ac */ /* 0x000ee20008000800 */
[----:B--2---:R-:W2:Y:S01]  /*0230*/  MUFU.RCP R0, R0 ;  /* 0x0000000000007308 */ /* 0x004ea20000001000 */
[----:B------:R-:W4:Y:S07]  /*0240*/  LDCU UR31, c[0x0][0x404] ;  /* 0x00008080ff1f77ac */ /* 0x000f2e0008000800 */
[----:B------:R-:W1:Y:S01]  /*0250*/  @!P0 LDC.64 R10, c[0x0][0x398] ;  /* 0x0000e600ff0a8b82 */ /* 0x000e620000000a00 */
[----:B------:R-:W-:Y:S01]  /*0260*/  @!P0 IMAD.SHL.U32 R6, R6, 0x20, RZ ;  /* 0x0000002006068824 */ /* 0x000fe200078e00ff */
[----:B------:R-:W-:Y:S01]  /*0270*/  @!P0 SHF.L.U32 R3, R4, 0x1, RZ ;  /* 0x0000000104038819 */ /* 0x000fe200000006ff */
[----:B------:R-:W0:Y:S03]  /*0280*/  LDCU UR28, c[0x0][0x3fc] ;  /* 0x00007f80ff1c77ac */ /* 0x000e260008000800 */
[----:B------:R-:W-:Y:S01]  /*0290*/  @!P0 IADD3 R3, P1, P2, R3, UR4, R6 ;  /* 0x0000000403038c10 */ /* 0x000fe2000fa3e006 */
[----:B------:R-:W0:Y:S03]  /*02a0*/  LDCU UR30, c[0x0][0x3b4] ;  /* 0x00007680ff1e77ac */ /* 0x000e260008000800 */
[----:B------:R-:W-:Y:S01]  /*02b0*/  @!P0 IADD3.X R8, PT, PT, RZ, UR5, RZ, P1, P2 ;  /* 0x00000005ff088c10 */ /* 0x000fe20008fe44ff */
[----:B------:R-:W3:Y:S01]  /*02c0*/  LDCU UR19, c[0x0][0x370] ;  /* 0x00006e00ff1377ac */ /* 0x000ee20008000800 */
[----:B------:R-:W4:Y:S01]  /*02d0*/  @UP0 LDCU.64 UR4, c[0x0][0x3d0] ;  /* 0x00007a00ff0407ac */ /* 0x000f220008000a00 */
[----:B------:R-:W0:Y:S01]  /*02e0*/  LDCU.64 UR22, c[0x0][0x3a0] ;  /* 0x00007400ff1677ac */ /* 0x000e220008000a00 */
[----:B-1----:R-:W-:-:S04]  /*02f0*/  @!P0 LEA R6, P1, R3, R10, 0x1 ;  /* 0x0000000a03068211 */ /* 0x002fc800078208ff */
[----:B------:R-:W-:-:S05]  /*0300*/  @!P0 LEA.HI.X R7, R3, R11, R8, 0x1, P1 ;  /* 0x0000000b03078211 */ /* 0x000fca00008f0c08 */
[----:B------:R3:W3:Y:S01]  /*0310*/  @!P0 LDG.E.CONSTANT R3, desc[UR14][R6.64] ;  /* 0x0000000e06038981 */ /* 0x0006e2000c1e9900 */
[----:B--2---:R-:W-:Y:S01]  /*0320*/  VIADD R10, R0, 0xffffffe ;  /* 0x0ffffffe000a7836 */ /* 0x004fe20000000000 */
[----:B----4-:R-:W-:Y:S01]  /*0330*/  @UP0 UIMAD.WIDE.U32 UR4, UR18, 0x4, UR4 ;  /* 0x00000004120408a5 */ /* 0x010fe2000f8e0004 */
[----:B------:R-:W-:Y:S01]  /*0340*/  PLOP3.LUT P1, PT, PT, PT, UP0, 0x80, 0x8 ;  /* 0x000000000008781c */ /* 0x000fe20003f2f008 */
[----:B------:R-:W-:Y:S01]  /*0350*/  HFMA2 R0, -RZ, RZ, 0, 0 ;  /* 0x00000000ff007431 */ /* 0x000fe200000001ff */
[----:B------:R1:W2:Y:S03]  /*0360*/  F2I.FTZ.U32.TRUNC.NTZ R11, R10 ;  /* 0x0000000a000b7305 */ /* 0x0002a6000021f000 */
[----:B------:R-:W-:Y:S01]  /*0370*/  IMAD.U32 R8, RZ, RZ, UR4 ;  /* 0x00000004ff087e24 */ /* 0x000fe2000f8e00ff */
[----:B---3--:R-:W-:Y:S01]  /*0380*/  IABS R6, UR19 ;  /* 0x0000001300067c13 */ /* 0x008fe20008000000 */
[----:B------:R-:W-:Y:S01]  /*0390*/  IMAD.U32 R9, RZ, RZ, UR5 ;  /* 0x00000005ff097e24 */ /* 0x000fe2000f8e00ff */
[----:B-1----:R-:W-:-:S05]  /*03a0*/  MOV R10, RZ ;  /* 0x000000ff000a7202 */ /* 0x002fca0000000f00 */
[----:B------:R1:W5:Y:S01]  /*03b0*/  @P1 LDG.E.CONSTANT R0, desc[UR14][R8.64] ;  /* 0x0000000e08001981 */ /* 0x000362000c1e9900 */
[----:B--2---:R-:W-:-:S04]  /*03c0*/  IMAD.MOV R5, RZ, RZ, -R11 ;  /* 0x000000ffff057224 */ /* 0x004fc800078e0a0b */
[----:B------:R-:W-:-:S04]  /*03d0*/  IMAD R5, R5, R2, RZ ;  /* 0x0000000205057224 */ /* 0x000fc800078e02ff */
[----:B------:R-:W-:-:S04]  /*03e0*/  IMAD.HI.U32 R10, R11, R5, R10 ;  /* 0x000000050b0a7227 */ /* 0x000fc800078e000a */
[----:B------:R-:W-:-:S04]  /*03f0*/  IMAD.MOV.U32 R5, RZ, RZ, R6 ;  /* 0x000000ffff057224 */ /* 0x000fc800078e0006 */
[----:B------:R-:W-:-:S05]  /*0400*/  IMAD.HI.U32 R10, R10, R5, RZ ;  /* 0x000000050a0a7227 */ /* 0x000fca00078e00ff */
[----:B------:R-:W-:-:S13]  /*0410*/  R2UR UR4, R10 ;  /* 0x000000000a0472ca */ /* 0x000fda00000e0000 */
[----:B------:R-:W-:-:S04]  /*0420*/  IMAD R6, RZ, RZ, -UR4 ;  /* 0x80000004ff067e24 */ /* 0x000fc8000f8e02ff */
[----:B------:R-:W-:-:S05]  /*0430*/  IMAD R5, R2, R6, R5 ;  /* 0x0000000602057224 */ /* 0x000fca00078e0205 */
[----:B------:R-:W-:Y:S02]  /*0440*/  ISETP.GT.U32.AND P1, PT, R2, R5, PT ;  /* 0x000000050200720c */ /* 0x000fe40003f24070 */
[----:B------:R-:W-:-:S11]  /*0450*/  MOV R6, UR4 ;  /* 0x0000000400067c02 */ /* 0x000fd60008000f00 */
        /* <DEDUP_REMOVED lines=9> */
[----:B------:R-:W-:-:S12]  /*04f0*/  UISETP.NE.AND UP0, UPT, UR9, URZ, UPT ;  /* 0x000000ff0900728c */ /* 0x000fd8000bf05270 */
[----:B------:R-:W-:Y:S01]  /*0500*/  UMOV UR8, UR4 ;  /* 0x0000000400087c82 */ /* 0x000fe20008000000 */
[----:B------:R-:W2:Y:S01]  /*0510*/  LDCU UR4, c[0x0][0x404] ;  /* 0x00008080ff0477ac */ /* 0x000ea20008000800 */
[----:B------:R-:W-:Y:S02]  /*0520*/  @!UP1 UIADD3 UR8, UPT, UPT, -UR8, URZ, URZ ;  /* 0x000000ff08089290 */ /* 0x000fe4000fffe1ff */
[----:B------:R-:W-:-:S06]  /*0530*/  @!UP0 ULOP3.LUT UR8, URZ, UR9, URZ, 0x33, !UPT ;  /* 0x00000009ff088292 */ /* 0x000fcc000f8e33ff */
[----:B------:R-:W-:-:S05]  /*0540*/  IMAD.U32 R10, RZ, RZ, UR8 ;  /* 0x00000008ff0a7e24 */ /* 0x000fca000f8e00ff */
[----:B------:R-:W-:-:S04]  /*0550*/  IABS R5, R10 ;  /* 0x0000000a00057213 */ /* 0x000fc80000000000 */
[----:B------:R-:W3:Y:S08]  /*0560*/  I2F.RP R2, R5 ;  /* 0x0000000500027306 */ /* 0x000ef00000209400 */
[----:B---3--:R-:W3:Y:S01]  /*0570*/  MUFU.RCP R2, R2 ;  /* 0x0000000200027308 */ /* 0x008ee20000001000 */
[----:B--2---:R-:W-:Y:S01]  /*0580*/  IMAD.U32 R12, RZ, RZ, UR4 ;  /* 0x00000004ff0c7e24 */ /* 0x004fe2000f8e00ff */
[----:B---3--:R-:W-:-:S06]  /*0590*/  IADD3 R6, PT, PT, R2, 0xffffffe, RZ ;  /* 0x0ffffffe02067810 */ /* 0x008fcc0007ffe0ff */
[----:B------:R2:W3:Y:S01]  /*05a0*/  F2I.FTZ.U32.TRUNC.NTZ R7, R6 ;  /* 0x0000000600077305 */ /* 0x0004e2000021f000 */
[----:B------:R-:W-:Y:S01]  /*05b0*/  IABS R20, R12 ;  /* 0x0000000c00147213 */ /* 0x000fe20000000000 */
[----:B--2---:R-:W-:-:S06]  /*05c0*/  IMAD.MOV.U32 R6, RZ, RZ, RZ ;  /* 0x000000ffff067224 */ /* 0x004fcc00078e00ff */
[----:B-1----:R-:W1:Y:S01]  /*05d0*/  I2F.RP R8, R20 ;  /* 0x0000001400087306 */ /* 0x002e620000209400 */
[----:B------:R-:W-:Y:S02]  /*05e0*/  R2UR UR4, R6 ;  /* 0x00000000060472ca */ /* 0x000fe400000e0000 */
[----:B---3--:R-:W-:Y:S02]  /*05f0*/  R2UR UR5, R7 ;  /* 0x00000000070572ca */ /* 0x008fe400000e0000 */
[----:B------:R-:W-:-:S05]  /*0600*/  IADD3 R2, PT, PT, RZ, -R7, RZ ;  /* 0x80000007ff027210 */ /* 0x000fca0007ffe0ff */
[----:B------:R-:W-:Y:S01]  /*0610*/  IMAD R9, R2, R5, RZ ;  /* 0x0000000502097224 */ /* 0x000fe200078e02ff */
[----:B------:R-:W-:Y:S01]  /*0620*/  IABS R2, UR18 ;  /* 0x0000001200027c13 */ /* 0x000fe20008000000 */
[----:B-1----:R-:W1:Y:S04]  /*0630*/  MUFU.RCP R8, R8 ;  /* 0x0000000800087308 */ /* 0x002e680000001000 */
[----:B------:R-:W-:Y:S01]  /*0640*/  IMAD.HI.U32 R9, R7, R9, UR4 ;  /* 0x0000000407097e27 */ /* 0x000fe2000f8e0009 */
[----:B------:R-:W-:-:S04]  /*0650*/  R2UR UR7, R2 ;  /* 0x00000000020772ca */ /* 0x000fc800000e0000 */
[----:B------:R-:W-:Y:S02]  /*0660*/  R2UR UR4, R9 ;  /* 0x00000000090472ca */ /* 0x000fe400000e0000 */
[----:B------:R-:W-:Y:S01]  /*0670*/  IABS R10, R10 ;  /* 0x0000000a000a7213 */ /* 0x000fe20000000000 */
[----:B-1----:R-:W-:-:S06]  /*0680*/  VIADD R6, R8, 0xffffffe ;  /* 0x0ffffffe08067836 */ /* 0x002fcc0000000000 */
[----:B------:R-:W-:Y:S01]  /*0690*/  MOV R9, UR7 ;  /* 0x0000000700097c02 */ /* 0x000fe20008000f00 */
[----:B------:R-:W-:-:S03]  /*06a0*/  IMAD.MOV R8, RZ, RZ, -R10 ;  /* 0x000000ffff087224 */ /* 0x000fc600078e0a0a */
[----:B------:R-:W-:-:S06]  /*06b0*/  UIMAD.WIDE.U32 UR4, UR4, UR7, URZ ;  /* 0x00000007040472a5 */ /* 0x000fcc000f8e00ff */
[----:B------:R-:W-:Y:S01]  /*06c0*/  IMAD R8, R8, UR5, R9 ;  /* 0x0000000508087c24 */ /* 0x000fe2000f8e0209 */
[----:B------:R1:W2:Y:S04]  /*06d0*/  F2I.FTZ.U32.TRUNC.NTZ R7, R6 ;  /* 0x0000000600077305 */ /* 0x0002a8000021f000 */
[----:B------:R-:W-:Y:S01]  /*06e0*/  ISETP.GT.U32.AND P1, PT, R5, R8, PT ;  /* 0x000000080500720c */ /* 0x000fe20003f24070 */
[----:B------:R-:W-:Y:S01]  /*06f0*/  IMAD.U32 R10, RZ, RZ, UR25 ;  /* 0x00000019ff0a7e24 */ /* 0x000fe2000f8e00ff */
[----:B------:R-:W-:Y:S02]  /*0700*/  ULOP3.LUT UR12, UR18, UR8, URZ, 0x3c, !UPT ;  /* 0x00000008120c7292 */ /* 0x000fe4000f8e3cff */
[----:B------:R-:W-:Y:S01]  /*0710*/  ULEA UR13, UR26, UR24, 0x18 ;  /* 0x000000181a0d7291 */ /* 0x000fe2000f8ec0ff */
[----:B-1----:R-:W-:Y:S01]  /*0720*/  HFMA2 R6, -RZ, RZ, 0, 0 ;  /* 0x00000000ff067431 */ /* 0x002fe200000001ff */
[----:B------:R-:W-:-:S02]  /*0730*/  UIADD3 UR6, UPT, UPT, UR21, 0x7, URZ ;  /* 0x0000000715067890 */ /* 0x000fc4000fffe0ff */
[----:B------:R-:W-:Y:S02]  /*0740*/  ULEA UR7, UR17, 0x40, 0x6 ;  /* 0x0000004011077891 */ /* 0x000fe4000f8e30ff */
[----:B------:R-:W-:Y:S01]  /*0750*/  IMAD.U32 R18, RZ, RZ, UR17 ;  /* 0x00000011ff127e24 */ /* 0x000fe2000f8e00ff */
[----:B------:R-:W-:Y:S01]  /*0760*/  UISETP.GE.AND UP0, UPT, UR27, URZ, UPT ;  /* 0x000000ff1b00728c */ /* 0x000fe2000bf06270 */
[----:B------:R-:W1:Y:S01]  /*0770*/  LDCU UR4, c[0x0][0x3c8] ;  /* 0x00007900ff0477ac */ /* 0x000e620008000800 */
[----:B------:R-:W-:Y:S01]  /*0780*/  VOTEU.ANY UP1, P1 ;  /* 0x0000000000ff7886 */ /* 0x000fe20000820100 */
[----:B------:R-:W-:Y:S01]  /*0790*/  PLOP3.LUT P1, PT, PT, PT, UP1, 0x80, 0x8 ;  /* 0x000000000008781c */ /* 0x000fe20003f2f018 */
[----:B--2---:R-:W-:-:S04]  /*07a0*/  IMAD R2, R7, R20, RZ ;  /* 0x0000001407027224 */ /* 0x004fc800078e02ff */
[----:B------:R-:W-:-:S04]  /*07b0*/  IMAD.MOV R9, RZ, RZ, -R2 ;  /* 0x000000ffff097224 */ /* 0x000fc800078e0a02 */
[----:B------:R-:W-:Y:S01]  /*07c0*/  IMAD.HI.U32 R2, R7, R9, R6 ;  /* 0x0000000907027227 */ /* 0x000fe200078e0006 */
[----:B------:R-:W-:-:S03]  /*07d0*/  IABS R9, R10 ;  /* 0x0000000a00097213 */ /* 0x000fc60000000000 */
[----:B------:R-:W-:Y:S02]  /*07e0*/  @!P1 IMAD.IADD R8, R8, 0x1, -R5 ;  /* 0x0000000108089824 */ /* 0x000fe400078e0a05 */
[----:B------:R-:W-:-:S03]  /*07f0*/  IMAD.HI.U32 R7, R2, R9, RZ ;  /* 0x0000000902077227 */ /* 0x000fc600078e00ff */
[----:B------:R-:W-:Y:S01]  /*0800*/  ISETP.GE.U32.AND P2, PT, R8, R5, PT ;  /* 0x000000050800720c */ /* 0x000fe20003f46070 */
[----:B------:R-:W-:-:S04]  /*0810*/  IMAD.MOV R6, RZ, RZ, -R7 ;  /* 0x000000ffff067224 */ /* 0x000fc800078e0a07 */
[----:B------:R-:W-:Y:S01]  /*0820*/  IMAD R9, R20, R6, R9 ;  /* 0x0000000614097224 */ /* 0x000fe200078e0209 */
[----:B------:R-:W-:Y:S01]  /*0830*/  SHF.L.U32 R5, R4, 0x4, RZ ;  /* 0x0000000404057819 */ /* 0x000fe200000006ff */
[----:B------:R-:W-:-:S03]  /*0840*/  @!UP1 UIADD3 UR5, UPT, UPT, UR5, 0x1, URZ ;  /* 0x0000000105059890 */ /* 0x000fc6000fffe0ff */
[----:B------:R-:W-:-:S03]  /*0850*/  ISETP.GT.U32.AND P1, PT, R20, R9, PT ;  /* 0x000000091400720c */ /* 0x000fc60003f24070 */
[----:B------:R-:W-:Y:S01]  /*0860*/  VOTEU.ANY UP2, P2 ;  /* 0x0000000000ff7886 */ /* 0x000fe20001040100 */
[----:B------:R-:W-:Y:S01]  /*0870*/  LOP3.LUT R5, R5, 0x30, RZ, 0xc0, !PT ;  /* 0x0000003005057812 */ /* 0x000fe200078ec0ff */
[----:B------:R-:W-:Y:S01]  /*0880*/  UISETP.GE.AND UP1, UPT, UR12, URZ, UPT ;  /* 0x000000ff0c00728c */ /* 0x000fe2000bf26270 */
[----:B------:R-:W-:Y:S02]  /*0890*/  @!P0 LOP3.LUT R6, R4, 0x3fc, RZ, 0xc0, !PT ;  /* 0x000003fc04068812 */ /* 0x000fe400078ec0ff */
[----:B------:R-:W-:Y:S02]  /*08a0*/  @UP2 UIADD3 UR5, UPT, UPT, UR5, 0x1, URZ ;  /* 0x0000000105052890 */ /* 0x000fe4000fffe0ff */
[----:B------:R-:W-:Y:S01]  /*08b0*/  UISETP.NE.AND UP2, UPT, UR8, URZ, UPT ;  /* 0x000000ff0800728c */ /* 0x000fe2000bf45270 */
[----:B------:R-:W-:Y:S01]  /*08c0*/  @!P0 IADD3 R6, PT, PT, R6, UR13, R5 ;  /* 0x0000000d06068c10 */ /* 0x000fe2000fffe005 */
[----:B------:R-:W-:Y:S01]  /*08d0*/  USHF.R.U32.HI UR6, URZ, 0x3, UR6 ;  /* 0x00000003ff067899 */ /* 0x000fe20008011606 */
[----:B------:R-:W-:Y:S01]  /*08e0*/  LOP3.LUT R5, R12, UR25, RZ, 0x3c, !PT ;  /* 0x000000190c057c12 */ /* 0x000fe2000f8e3cff */
[----:B------:R-:W-:Y:S01]  /*08f0*/  @!P1 IMAD.IADD R9, R9, 0x1, -R20 ;  /* 0x0000000109099824 */ /* 0x000fe200078e0a14 */
[----:B------:R-:W-:Y:S01]  /*0900*/  UMOV UR13, UR5 ;  /* 0x00000005000d7c82 */ /* 0x000fe20008000000 */
[----:B------:R-:W-:Y:S01]  /*0910*/  UISETP.LT.U32.AND UP3, UPT, UR6, UR7, UPT ;  /* 0x000000070600728c */ /* 0x000fe2000bf61070 */
[----:B------:R-:W-:-:S02]  /*0920*/  ISETP.GE.AND P3, PT, R5, RZ, PT ;  /* 0x000000ff0500720c */ /* 0x000fc40003f66270 */
[----:B------:R-:W-:Y:S01]  /*0930*/  SHF.R.U32.HI R5, RZ, 0x5, R4 ;  /* 0x00000005ff057819 */ /* 0x000fe20000011604 */
[----:B------:R-:W-:Y:S01]  /*0940*/  @!UP1 UIADD3 UR13, UPT, UPT, -UR13, URZ, URZ ;  /* 0x000000ff0d0d9290 */ /* 0x000fe2000fffe1ff */
[----:B------:R-:W-:Y:S01]  /*0950*/  ISETP.GE.U32.AND P2, PT, R9, R20, PT ;  /* 0x000000140900720c */ /* 0x000fe20003f46070 */
[----:B------:R-:W-:Y:S02]  /*0960*/  @!UP2 ULOP3.LUT UR13, URZ, UR8, URZ, 0x33, !UPT ;  /* 0x00000008ff0da292 */ /* 0x000fe4000f8e33ff */
[----:B------:R-:W-:Y:S01]  /*0970*/  USEL UR8, UR6, UR7, UP3 ;  /* 0x0000000706087287 */ /* 0x000fe20009800000 */
[----:B------:R-:W-:Y:S01]  /*0980*/  IMAD R18, R18, 0x40, R5 ;  /* 0x0000004012127824 */ /* 0x000fe200078e0205 */
[----:B------:R2:W-:Y:S01]  /*0990*/  @!P0 STS [R6], R3 ;  /* 0x0000000306008388 */ /* 0x0005e20000000800 */
[----:B------:R-:W-:-:S03]  /*09a0*/  @!P1 IADD3 R7, PT, PT, R7, 0x1, RZ ;  /* 0x0000000107079810 */ /* 0x000fc60007ffe0ff */
[----:B------:R-:W-:Y:S01]  /*09b0*/  ISETP.GE.U32.AND P0, PT, R18, UR8, PT ;  /* 0x0000000812007c0c */ /* 0x000fe2000bf06070 */
[----:B0-----:R-:W-:Y:S02]  /*09c0*/  @!UP0 UIMAD UR6, UR9, UR10, UR13 ;  /* 0x0000000a090682a4 */ /* 0x001fe4000f8e020d */
[----:B------:R-:W-:Y:S01]  /*09d0*/  @UP0 UIMAD UR5, UR19, UR10, UR18 ;  /* 0x0000000a130502a4 */ /* 0x000fe2000f8e0212 */
[----:B------:R-:W-:Y:S01]  /*09e0*/  @P2 VIADD R7, R7, 0x1 ;  /* 0x0000000107072836 */ /* 0x000fe20000000000 */
[----:B------:R-:W-:Y:S01]  /*09f0*/  @!UP0 UIADD3 UR6, UPT, UPT, -UR6, URZ, URZ ;  /* 0x000000ff06068290 */ /* 0x000fe2000fffe1ff */
[----:B------:R-:W-:Y:S01]  /*0a00*/  ISETP.NE.AND P1, PT, R12, RZ, PT ;  /* 0x000000ff0c00720c */ /* 0x000fe20003f25270 */
[----:B------:R-:W-:Y:S01]  /*0a10*/  @UP0 UIMAD UR9, UR5, UR27, 0x1 ;  /* 0x00000001050904a4 */ /* 0x000fe2000f8e021b */
[----:B------:R-:W-:Y:S01]  /*0a20*/  LOP3.LUT R10, RZ, R12, RZ, 0x33, !PT ;  /* 0x0000000cff0a7212 */ /* 0x000fe200078e33ff */
[----:B-1----:R-:W-:Y:S01]  /*0a30*/  UIMAD UR4, UR16, UR4, URZ ;  /* 0x00000004100472a4 */ /* 0x002fe2000f8e02ff */
[----:B------:R-:W-:Y:S01]  /*0a40*/  @!P3 IADD3 R7, PT, PT, -R7, RZ, RZ ;  /* 0x000000ff0707b210 */ /* 0x000fe20007ffe1ff */
[----:B------:R-:W-:Y:S01]  /*0a50*/  @!UP0 UIMAD UR9, UR27, UR6, 0x1 ;  /* 0x000000011b0984a4 */ /* 0x000fe2000f8e0206 */
[----:B------:R-:W-:Y:S01]  /*0a60*/  BSSY B0, `(.L_x_20788) ;  /* 0x00000a4000007945 */ /* 0x000fe20003800000 */
[----:B------:R-:W-:Y:S01]  /*0a70*/  IMAD.MOV.U32 R11, RZ, RZ, -0x800001 ;  /* 0xff7fffffff0b7424 */ /* 0x000fe200078e00ff */
[----:B--2---:R-:W-:Y:S01]  /*0a80*/  SEL R3, R10, R7, !P1 ;  /* 0x000000070a037207 */ /* 0x004fe20004800000 */
[----:B------:R-:W-:Y:S01]  /*0a90*/  IMAD.MOV.U32 R13, RZ, RZ, R20 ;  /* 0x000000ffff0d7224 */ /* 0x000fe200078e0014 */
[----:B------:R-:W-:Y:S06]  /*0aa0*/  BAR.SYNC.DEFER_BLOCKING 0x0 ;  /* 0x0000000000007b1d */ /* 0x000fec0000010000 */
[----:B------:R-:W-:Y:S05]  /*0ab0*/  @P0 BRA `(.L_x_20789) ;  /* 0x0000000800780947 */ /* 0x000fea0003800000 */
[----:B------:R-:W0:Y:S01]  /*0ac0*/  LDCU.64 UR6, c[0x0][0x3b8] ;  /* 0x00007700ff0677ac */ /* 0x000e220008000a00 */
[----:B------:R-:W-:Y:S01]  /*0ad0*/  IMAD.WIDE.U32 R6, R18, 0x4, RZ ;  /* 0x0000000412067825 */ /* 0x000fe200078e00ff */
[----:B------:R-:W-:Y:S01]  /*0ae0*/  MOV R9, UR4 ;  /* 0x0000000400097c02 */ /* 0x000fe20008000f00 */
[----:B------:R-:W1:Y:S02]  /*0af0*/  LDCU UR5, c[0x0][0x3e0] ;  /* 0x00007c00ff0577ac */ /* 0x000e640008000800 */
[----:B------:R-:W-:Y:S01]  /*0b00*/  IMAD.SHL.U32 R8, R4, 0x2, RZ ;  /* 0x0000000204087824 */ /* 0x000fe200078e00ff */
[----:B------:R-:W-:Y:S01]  /*0b10*/  MOV R11, 0xff7fffff ;  /* 0xff7fffff000b7802 */ /* 0x000fe20000000f00 */
[----:B------:R-:W-:-:S03]  /*0b20*/  IMAD.WIDE R6, R9, 0x4, R6 ;  /* 0x0000000409067825 */ /* 0x000fc600078e0206 */
[----:B------:R-:W-:Y:S02]  /*0b30*/  LOP3.LUT R8, R8, 0x38, RZ, 0xc0, !PT ;  /* 0x0000003808087812 */ /* 0x000fe400078ec0ff */
[----:B0-----:R-:W-:Y:S01]  /*0b40*/  IADD3 R16, P0, PT, R6, UR6, RZ ;  /* 0x0000000606107c10 */ /* 0x001fe2000ff1e0ff */
[----:B------:R-:W-:Y:S01]  /*0b50*/  UIADD3 UR6, UPT, UPT, UR24, 0x60, URZ ;  /* 0x0000006018067890 */ /* 0x000fe2000fffe0ff */
[----:B------:R-:W-:Y:S02]  /*0b60*/  LOP3.LUT R6, R4, 0x1c, RZ, 0xc0, !PT ;  /* 0x0000001c04067812 */ /* 0x000fe400078ec0ff */
[----:B------:R-:W-:Y:S01]  /*0b70*/  SHF.R.U32.HI R4, RZ, 0x2, R4 ;  /* 0x00000002ff047819 */ /* 0x000fe20000011604 */
[----:B-1----:R-:W-:Y:S01]  /*0b80*/  UIMAD UR5, UR13, UR5, URZ ;  /* 0x000000050d0572a4 */ /* 0x002fe2000f8e02ff */
[----:B------:R-:W-:Y:S01]  /*0b90*/  IADD3.X R17, PT, PT, R7, UR7, RZ, P0, !PT ;  /* 0x0000000707117c10 */ /* 0x000fe200087fe4ff */
[C---:B------:R-:W-:Y:S01]  /*0ba0*/  IMAD R6, R5.reuse, 0x20, R6 ;  /* 0x0000002005067824 */ /* 0x040fe200078e0206 */
[----:B------:R-:W-:Y:S01]  /*0bb0*/  LEA R5, R5, UR11, 0x3 ;  /* 0x0000000b05057c11 */ /* 0x000fe2000f8e18ff */
[----:B------:R-:W-:Y:S01]  /*0bc0*/  ULEA UR6, UR26, UR6, 0x18 ;  /* 0x000000061a067291 */ /* 0x000fe2000f8ec0ff */
[----:B------:R-:W-:-:S02]  /*0bd0*/  LOP3.LUT R4, R4, 0x7, RZ, 0xc0, !PT ;  /* 0x0000000704047812 */ /* 0x000fc400078ec0ff */
[----:B------:R-:W-:Y:S01]  /*0be0*/  IADD3 R8, P0, PT, R8, UR5, RZ ;  /* 0x0000000508087c10 */ /* 0x000fe2000ff1e0ff */
[----:B------:R-:W-:Y:S02]  /*0bf0*/  VIADD R19, R5, 0x1 ;  /* 0x0000000105137836 */ /* 0x000fe40000000000 */
[----:B------:R-:W-:Y:S01]  /*0c00*/  IMAD.IADD R4, R4, 0x1, R5 ;  /* 0x0000000104047824 */ /* 0x000fe200078e0205 */
[----:B------:R-:W-:Y:S01]  /*0c10*/  MOV R5, UR5 ;  /* 0x0000000500057c02 */ /* 0x000fe20008000f00 */
[----:B------:R-:W-:Y:S02]  /*0c20*/  VIADD R21, R6, UR6 ;  /* 0x0000000606157c36 */ /* 0x000fe40008000000 */
[C---:B------:R-:W-:Y:S01]  /*0c30*/  VIADD R23, R4.reuse, -UR21 ;  /* 0x8000001504177c36 */ /* 0x040fe20008000000 */
[----:B------:R-:W-:Y:S02]  /*0c40*/  IADD3 R22, PT, PT, R4, 0x1, RZ ;  /* 0x0000000104167810 */ /* 0x000fe40007ffe0ff */
[----:B------:R-:W-:-:S07]  /*0c50*/  LEA.HI.X.SX32 R9, R5, RZ, 0x1, P0 ;  /* 0x000000ff05097211 */ /* 0x000fce00000f0eff */
.L_x_20794:
[----:B------:R-:W0:Y:S01]  /*0c60*/  LDC R15, c[0x0][0x400] ;  /* 0x00010000ff0f7b82 */ /* 0x000e220000000800 */
[----:B------:R-:W-:Y:S01]  /*0c70*/  VIADD R5, R19, 0xffffffff ;  /* 0xffffffff13057836 */ /* 0x000fe20000000000 */
[----:B------:R-:W-:Y:S01]  /*0c80*/  BSSY B1, `(.L_x_20790) ;  /* 0x0000078000017945 */ /* 0x000fe20003800000 */
[----:B------:R-:W-:-:S03]  /*0c90*/  IMAD.U32 R12, RZ, RZ, UR31 ;  /* 0x0000001fff0c7e24 */ /* 0x000fc6000f8e00ff */
[----:B------:R-:W-:Y:S02]  /*0ca0*/  IABS R7, R5 ;  /* 0x0000000500077213 */ /* 0x000fe40000000000 */
[----:B------:R-:W-:-:S03]  /*0cb0*/  IABS R20, R12 ;  /* 0x0000000c00147213 */ /* 0x000fc60000000000 */
[----:B------:R-:W-:-:S05]  /*0cc0*/  IMAD.HI.U32 R4, R2, R7, RZ ;  /* 0x0000000702047227 */ /* 0x000fca00078e00ff */
[----:B------:R-:W-:-:S05]  /*0cd0*/  IADD3 R10, PT, PT, -R4, RZ, RZ ;  /* 0x000000ff040a7210 */ /* 0x000fca0007ffe1ff */
[----:B------:R-:W-:Y:S01]  /*0ce0*/  IMAD R10, R20, R10, R7 ;  /* 0x0000000a140a7224 */ /* 0x000fe200078e0207 */
[----:B------:R-:W-:Y:S02]  /*0cf0*/  LOP3.LUT R7, R5, R12, RZ, 0x3c, !PT ;  /* 0x0000000c05077212 */ /* 0x000fe400078e3cff */
[----:B0-----:R-:W-:Y:S02]  /*0d00*/  IABS R6, R15 ;  /* 0x0000000f00067213 */ /* 0x001fe40000000000 */
[----:B------:R-:W-:Y:S02]  /*0d10*/  ISETP.GT.U32.AND P1, PT, R13, R10, PT ;  /* 0x0000000a0d00720c */ /* 0x000fe40003f24070 */
[----:B------:R-:W0:Y:S01]  /*0d20*/  I2F.RP R14, R6 ;  /* 0x00000006000e7306 */ /* 0x000e220000209400 */
[----:B------:R-:W-:-:S10]  /*0d30*/  ISETP.GE.AND P2, PT, R7, RZ, PT ;  /* 0x000000ff0700720c */ /* 0x000fd40003f46270 */
[----:B------:R-:W-:Y:S01]  /*0d40*/  @!P1 IMAD.IADD R10, R10, 0x1, -R20 ;  /* 0x000000010a0a9824 */ /* 0x000fe200078e0a14 */
[----:B------:R-:W-:Y:S02]  /*0d50*/  @!P1 IADD3 R4, PT, PT, R4, 0x1, RZ ;  /* 0x0000000104049810 */ /* 0x000fe40007ffe0ff */
[----:B------:R-:W-:Y:S01]  /*0d60*/  ISETP.NE.AND P1, PT, R12, RZ, PT ;  /* 0x000000ff0c00720c */ /* 0x000fe20003f25270 */
[----:B0-----:R-:W0:Y:S01]  /*0d70*/  MUFU.RCP R14, R14 ;  /* 0x0000000e000e7308 */ /* 0x001e220000001000 */
[----:B------:R-:W-:Y:S02]  /*0d80*/  ISETP.GE.U32.AND P0, PT, R10, R13, PT ;  /* 0x0000000d0a00720c */ /* 0x000fe40003f06070 */
[----:B------:R-:W-:-:S11]  /*0d90*/  LOP3.LUT R10, RZ, R12, RZ, 0x33, !PT ;  /* 0x0000000cff0a7212 */ /* 0x000fd600078e33ff */
[----:B------:R-:W-:Y:S02]  /*0da0*/  @P0 VIADD R4, R4, 0x1 ;  /* 0x0000000104040836 */ /* 0x000fe40000000000 */
[----:B0-----:R-:W-:-:S03]  /*0db0*/  VIADD R24, R14, 0xffffffe ;  /* 0x0ffffffe0e187836 */ /* 0x001fc60000000000 */
[----:B------:R-:W-:Y:S02]  /*0dc0*/  @!P2 IADD3 R4, PT, PT, -R4, RZ, RZ ;  /* 0x000000ff0404a210 */ /* 0x000fe40007ffe1ff */
[----:B------:R-:W-:Y:S01]  /*0dd0*/  ISETP.NE.AND P2, PT, R15, RZ, PT ;  /* 0x000000ff0f00720c */ /* 0x000fe20003f45270 */
[----:B------:R-:W0:Y:S01]  /*0de0*/  F2I.FTZ.U32.TRUNC.NTZ R5, R24 ;  /* 0x0000001800057305 */ /* 0x000e22000021f000 */
[----:B------:R-:W-:Y:S01]  /*0df0*/  SEL R7, R10, R4, !P1 ;  /* 0x000000040a077207 */ /* 0x000fe20004800000 */
[----:B------:R-:W-:-:S04]  /*0e00*/  IMAD.MOV.U32 R4, RZ, RZ, RZ ;  /* 0x000000ffff047224 */ /* 0x000fc800078e00ff */
[----:B------:R-:W-:-:S05]  /*0e10*/  VIADD R14, R7, UR9 ;  /* 0x00000009070e7c36 */ /* 0x000fca0008000000 */
[----:B------:R-:W-:Y:S01]  /*0e20*/  ISETP.GE.AND P3, PT, R14, RZ, PT ;  /* 0x000000ff0e00720c */ /* 0x000fe20003f66270 */
[----:B0-----:R-:W-:-:S04]  /*0e30*/  IMAD.MOV R25, RZ, RZ, -R5 ;  /* 0x000000ffff197224 */ /* 0x001fc800078e0a05 */
[----:B------:R-:W-:-:S04]  /*0e40*/  IMAD R25, R25, R6, RZ ;  /* 0x0000000619197224 */ /* 0x000fc800078e02ff */
[----:B------:R-:W-:Y:S01]  /*0e50*/  IMAD.HI.U32 R4, R5, R25, R4 ;  /* 0x0000001905047227 */ /* 0x000fe200078e0004 */
[----:B------:R-:W-:Y:S01]  /*0e60*/  IABS R5, R14 ;  /* 0x0000000e00057213 */ /* 0x000fe20000000000 */
[----:B------:R-:W0:Y:S04]  /*0e70*/  S2R R25, SR_TID.X ;  /* 0x0000000000197919 */ /* 0x000e280000002100 */
[----:B------:R-:W-:-:S05]  /*0e80*/  IMAD.HI.U32 R4, R4, R5, RZ ;  /* 0x0000000504047227 */ /* 0x000fca00078e00ff */
[----:B------:R-:W-:-:S05]  /*0e90*/  IADD3 R4, PT, PT, -R4, RZ, RZ ;  /* 0x000000ff04047210 */ /* 0x000fca0007ffe1ff */
[----:B------:R-:W-:Y:S01]  /*0ea0*/  IMAD R5, R6, R4, R5 ;  /* 0x0000000406057224 */ /* 0x000fe200078e0205 */
[----:B------:R-:W-:-:S04]  /*0eb0*/  IADD3 R4, PT, PT, R3, -UR28, RZ ;  /* 0x8000001c03047c10 */ /* 0x000fc8000fffe0ff */
[----:B------:R-:W-:-:S13]  /*0ec0*/  ISETP.GT.U32.AND P0, PT, R6, R5, PT ;  /* 0x000000050600720c */ /* 0x000fda0003f04070 */
[----:B------:R-:W-:Y:S01]  /*0ed0*/  @!P0 IMAD.IADD R5, R5, 0x1, -R6 ;  /* 0x0000000105058824 */ /* 0x000fe200078e0a06 */
[----:B0-----:R-:W-:-:S04]  /*0ee0*/  LOP3.LUT R25, R25, 0x3, RZ, 0xc0, !PT ;  /* 0x0000000319197812 */ /* 0x001fc800078ec0ff */
        /* <DEDUP_REMOVED lines=12> */
.L_x_20791:
[----:B------:R-:W-:Y:S01]  /*0fb0*/  MOV R4, R16 ;  /* 0x0000001000047202 */ /* 0x000fe20000000f00 */
[----:B------:R-:W-:-:S05]  /*0fc0*/  IMAD.MOV.U32 R5, RZ, RZ, R17 ;  /* 0x000000ffff057224 */ /* 0x000fca00078e0011 */
        /* <DEDUP_REMOVED lines=10> */
[----:B------:R-:W3:Y:S01]  /*1070*/  LDG.E.CONSTANT R24, desc[UR14][R14.64] ;  /* 0x0000000e0e187981 */ /* 0x000ee2000c1e9900 */
[C---:B------:R-:W-:Y:S02]  /*1080*/  LEA R4, R25.reuse, UR5, 0x4 ;  /* 0x0000000519047c11 */ /* 0x040fe4000f8e20ff */
[----:B------:R-:W-:-:S04]  /*1090*/  ISETP.NE.AND P2, PT, R25, RZ, PT ;  /* 0x000000ff1900720c */ /* 0x000fc80003f45270 */
[----:B------:R-:W0:Y:S02]  /*10a0*/  LDS.128 R4, [R4] ;  /* 0x0000000004047984 */ /* 0x000e240000000c00 */
[C---:B0-----:R-:W-:Y:S02]  /*10b0*/  SHF.L.U32 R25, R5.reuse, 0x10, RZ ;  /* 0x0000001005197819 */ /* 0x041fe400000006ff */
[----:B------:R-:W-:-:S05]  /*10c0*/  PRMT R5, R5, 0x7632, R5 ;  /* 0x0000763205057816 */ /* 0x000fca0000000005 */
[----:B------:R-:W-:Y:S02]  /*10d0*/  IMAD.U32 R5, R5, 0x10000, RZ ;  /* 0x0001000005057824 */ /* 0x000fe400078e00ff */
[C---:B--2---:R-:W-:Y:S01]  /*10e0*/  IMAD.U32 R28, R26.reuse, 0x10000, RZ ;  /* 0x000100001a1c7824 */ /* 0x044fe200078e00ff */
[----:B------:R-:W-:-:S03]  /*10f0*/  PRMT R26, R26, 0x7632, R26 ;  /* 0x000076321a1a7816 */ /* 0x000fc6000000001a */
[----:B------:R-:W-:Y:S01]  /*1100*/  FMUL.FTZ R25, R25, R28 ;  /* 0x0000001c19197220 */ /* 0x000fe20000410000 */
[----:B------:R-:W-:Y:S01]  /*1110*/  SHF.L.U32 R26, R26, 0x10, RZ ;  /* 0x000000101a1a7819 */ /* 0x000fe200000006ff */
[----:B---3--:R-:W-:-:S04]  /*1120*/  IMAD.U32 R27, R24, 0x10000, RZ ;  /* 0x00010000181b7824 */ /* 0x008fc800078e00ff */
[----:B------:R-:W-:Y:S01]  /*1130*/  FMUL.FTZ R5, R5, R26 ;  /* 0x0000001a05057220 */ /* 0x000fe20000410000 */
[----:B------:R-:W-:-:S04]  /*1140*/  IMAD.U32 R26, R4, 0x10000, RZ ;  /* 0x00010000041a7824 */ /* 0x000fc800078e00ff */
[----:B------:R-:W-:Y:S02]  /*1150*/  FFMA.FTZ R25, R26, R27, R25 ;  /* 0x0000001b1a197223 */ /* 0x000fe40000010019 */
[----:B------:R-:W2:Y:S04]  /*1160*/  LDG.E.CONSTANT R26, desc[UR14][R14.64+0x100] ;  /* 0x0001000e0e1a7981 */ /* 0x000ea8000c1e9900 */
[----:B------:R0:W3:Y:S01]  /*1170*/  LDG.E.CONSTANT R27, desc[UR14][R14.64+0x180] ;  /* 0x0001800e0e1b7981 */ /* 0x0000e2000c1e9900 */
[----:B------:R-:W-:Y:S01]  /*1180*/  PRMT R4, R4, 0x7632, R4 ;  /* 0x0000763204047816 */ /* 0x000fe20000000004 */
[----:B------:R-:W-:Y:S01]  /*1190*/  UMOV UR5, 0xffffffff ;  /* 0xffffffff00057882 */ /* 0x000fe20000000000 */
[----:B------:R-:W-:Y:S02]  /*11a0*/  PRMT R24, R24, 0x7632, R24 ;  /* 0x0000763218187816 */ /* 0x000fe40000000018 */
[----:B------:R-:W-:-:S02]  /*11b0*/  SHF.L.U32 R4, R4, 0x10, RZ ;  /* 0x0000001004047819 */ /* 0x000fc400000006ff */
[----:B-----5:R-:W-:Y:S01]  /*11c0*/  FSETP.NEU.FTZ.AND P0, PT, R0, RZ, PT ;  /* 0x000000ff0000720b */ /* 0x020fe20003f1d000 */
[----:B------:R-:W-:Y:S01]  /*11d0*/  IMAD.U32 R24, R24, 0x10000, RZ ;  /* 0x0001000018187824 */ /* 0x000fe200078e00ff */
[----:B0-----:R-:W-:-:S03]  /*11e0*/  SHF.L.U32 R14, R7, 0x10, RZ ;  /* 0x00000010070e7819 */ /* 0x001fc600000006ff */
[----:B------:R-:W-:Y:S01]  /*11f0*/  FFMA.FTZ R5, R4, R24, R5 ;  /* 0x0000001804057223 */ /* 0x000fe20000010005 */
[C---:B------:R-:W-:Y:S01]  /*1200*/  PRMT R4, R6.reuse, 0x7632, R4 ;  /* 0x0000763206047816 */ /* 0x040fe20000000004 */
[----:B------:R-:W-:-:S04]  /*1210*/  IMAD.U32 R6, R6, 0x10000, RZ ;  /* 0x0001000006067824 */ /* 0x000fc800078e00ff */
[----:B------:R-:W-:Y:S01]  /*1220*/  IMAD.U32 R4, R4, 0x10000, RZ ;  /* 0x0001000004047824 */ /* 0x000fe200078e00ff */
[C---:B--2---:R-:W-:Y:S02]  /*1230*/  PRMT R24, R26.reuse, 0x7632, R24 ;  /* 0x000076321a187816 */ /* 0x044fe40000000018 */
[----:B------:R-:W-:Y:S02]  /*1240*/  SHF.L.U32 R26, R26, 0x10, RZ ;  /* 0x000000101a1a7819 */ /* 0x000fe400000006ff */
[----:B---3--:R-:W-:Y:S01]  /*1250*/  PRMT R15, R27, 0x7632, R15 ;  /* 0x000076321b0f7816 */ /* 0x008fe2000000000f */
[----:B------:R-:W-:Y:S02]  /*1260*/  IMAD.U32 R24, R24, 0x10000, RZ ;  /* 0x0001000018187824 */ /* 0x000fe400078e00ff */
        /* <DEDUP_REMOVED lines=13> */
.L_x_20836:
[----:B------:R-:W-:Y:S02]  /*1340*/  VIADD R5, R23, 0x1 ;  /* 0x0000000117057836 */ /* 0x000fe40000000000 */
[----:B-1----:R-:W-:-:S03]  /*1350*/  FADD.FTZ R7, R4, R7 ;  /* 0x0000000704077221 */ /* 0x002fc60000010000 */
[----:B------:R-:W-:-:S05]  /*1360*/  I2FP.F32.S32 R5, R5 ;  /* 0x0000000500057245 */ /* 0x000fca0000201400 */
[----:B------:R-:W-:-:S05]  /*1370*/  FMUL.FTZ R5, R5, R0 ;  /* 0x0000000005057220 */ /* 0x000fca0000410000 */
[----:B------:R-:W-:Y:S01]  /*1380*/  FSEL R6, R5, RZ, P0 ;  /* 0x000000ff05067208 */ /* 0x000fe20000000000 */
[----:B------:R-:W-:-:S04]  /*1390*/  @!P2 VIADD R5, R22, 0xffffffff ;  /* 0xffffffff1605a836 */ /* 0x000fc80000000000 */
[----:B------:R-:W-:Y:S01]  /*13a0*/  FFMA.FTZ R6, R7, UR30, R6 ;  /* 0x0000001e07067c23 */ /* 0x000fe20008010006 */
[----:B------:R-:W-:-:S04]  /*13b0*/  @!P2 ISETP.GE.AND P0, PT, R5, UR21, PT ;  /* 0x000000150500ac0c */ /* 0x000fc8000bf06270 */
[----:B0-----:R-:W-:Y:S02]  /*13c0*/  @!P2 FSEL R4, R6, RZ, !P0 ;  /* 0x000000ff0604a208 */ /* 0x001fe40004000000 */
[----:B------:R-:W-:-:S03]  /*13d0*/  ISETP.GE.OR P0, PT, R5, UR21, P2 ;  /* 0x0000001505007c0c */ /* 0x000fc60009706670 */
[----:B------:R0:W-:Y:S10]  /*13e0*/  @!P2 STS [R21], R4 ;  /* 0x000000041500a388 */ /* 0x0001f40000000800 */
[----:B0-----:R-:W-:-:S07]  /*13f0*/  @!P0 FMNMX.FTZ R11, R11, R6, !PT ;  /* 0x000000060b0b8209 */ /* 0x001fce0007810000 */
.L_x_20792:
[----:B------:R-:W-:Y:S05]  /*1400*/  BSYNC B1 ;  /* 0x0000000000017941 */ /* 0x000fea0003800000 */
.L_x_20790:
        /* <DEDUP_REMOVED lines=9> */
.L_x_20789:
[----:B------:R-:W-:Y:S05]  /*14a0*/  BSYNC B0 ;  /* 0x0000000000007941 */ /* 0x000fea0003800000 */
.L_x_20788:
[----:B-----5:R-:W0:Y:S01]  /*14b0*/  S2R R0, SR_TID.X ;  /* 0x0000000000007919 */ /* 0x020e220000002100 */
[----:B------:R-:W-:Y:S02]  /*14c0*/  UIMAD UR5, UR17, -0x40, UR8 ;  /* 0xffffffc0110578a4 */ /* 0x000fe4000f8e0208 */
[----:B------:R-:W-:-:S05]  /*14d0*/  MOV R2, UR17 ;  /* 0x0000001100027c02 */ /* 0x000fca0008000f00 */
[----:B------:R-:W-:Y:S02]  /*14e0*/  IMAD.SHL.U32 R2, R2, 0x200, RZ ;  /* 0x0000020002027824 */ /* 0x000fe400078e00ff */
[----:B------:R-:W-:Y:S01]  /*14f0*/  IMAD.U32 R7, RZ, RZ, UR5 ;  /* 0x00000005ff077e24 */ /* 0x000fe2000f8e00ff */
[----:B------:R-:W-:-:S04]  /*1500*/  UMOV UR5, 0xffffffff ;  /* 0xffffffff00057882 */ /* 0x000fc80000000000 */
[----:B------:R-:W-:-:S04]  /*1510*/  LEA R7, R7, R2, 0x3 ;  /* 0x0000000207077211 */ /* 0x000fc800078e18ff */
[----:B------:R-:W-:Y:S02]  /*1520*/  VIMNMX R7, PT, PT, R7, UR21, PT ;  /* 0x0000001507077c48 */ /* 0x000fe4000bfe0100 */
[----:B0-----:R-:W-:Y:S01]  /*1530*/  LOP3.LUT R6, R0, 0x1f, RZ, 0xc0, !PT ;  /* 0x0000001f00067812 */ /* 0x001fe200078ec0ff */
[----:B------:R-:W-:Y:S06]  /*1540*/  BRA.DIV UR5, `(.L_x_20795) ;  /* 0x0000003a05847947 */ /* 0x000fec000b800000 */
[----:B------:R-:W0:Y:S02]  /*1550*/  SHFL.BFLY PT, R4, R11, 0x10, 0x1f ;  /* 0x0e001f000b047f89 */ /* 0x000e2400000e0000 */
[----:B0-----:R-:W-:-:S05]  /*1560*/  FMNMX.FTZ R4, R4, R11, !PT ;  /* 0x0000000b04047209 */ /* 0x001fca0007810000 */
[----:B------:R-:W0:Y:S02]  /*1570*/  SHFL.BFLY PT, R5, R4, 0x8, 0x1f ;  /* 0x0d001f0004057f89 */ /* 0x000e2400000e0000 */
[----:B0-----:R-:W-:-:S05]  /*1580*/  FMNMX.FTZ R8, R4, R5, !PT ;  /* 0x0000000504087209 */ /* 0x001fca0007810000 */
[----:B------:R0:W1:Y:S02]  /*1590*/  SHFL.BFLY PT, R9, R8, 0x4, 0x1f ;  /* 0x0c801f0008097f89 */ /* 0x00006400000e0000 */
.L_x_20841:
[----:B------:R-:W2:Y:S01]  /*15a0*/  S2R R5, SR_CgaCtaId ;  /* 0x0000000000057919 */ /* 0x000ea20000008800 */
[----:B------:R-:W-:Y:S01]  /*15b0*/  MOV R21, 0x400 ;  /* 0x0000040000157802 */ /* 0x000fe20000000f00 */
[----:B------:R-:W-:Y:S05]  /*15c0*/  WARPSYNC.ALL ;  /* 0x0000000000007948 */ /* 0x000fea0003800000 */
[----:B------:R-:W-:Y:S01]  /*15d0*/  VIADD R14, R21, 0x40 ;  /* 0x00000040150e7836 */ /* 0x000fe20000000000 */
[----:B------:R-:W-:Y:S02]  /*15e0*/  ISETP.NE.AND P2, PT, R6, RZ, PT ;  /* 0x000000ff0600720c */ /* 0x000fe40003f45270 */
[----:B------:R-:W-:-:S02]  /*15f0*/  SHF.R.U32.HI R4, RZ, 0x5, R0 ;  /* 0x00000005ff047819 */ /* 0x000fc40000011600 */
[----:B01----:R-:W-:Y:S02]  /*1600*/  FMNMX.FTZ R8, R8, R9, !PT ;  /* 0x0000000908087209 */ /* 0x003fe40007810000 */
[----:B--2---:R-:W-:-:S05]  /*1610*/  LEA R13, R5, R14, 0x18 ;  /* 0x0000000e050d7211 */ /* 0x004fca00078ec0ff */
[----:B------:R-:W-:-:S05]  /*1620*/  IMAD R11, R4, 0x4, R13 ;  /* 0x00000004040b7824 */ /* 0x000fca00078e020d */
[----:B------:R0:W-:Y:S01]  /*1630*/  @!P2 STS [R11], R8 ;  /* 0x000000080b00a388 */ /* 0x0001e20000000800 */
        /* <DEDUP_REMOVED lines=33> */
[----:B------:R-:W-:-:S07]  /*1850*/  IADD3 R15, PT, PT, -R15, RZ, RZ ;  /* 0x000000ff0f0f7210 */ /* 0x000fce0007ffe1ff */
.L_x_20800:
        /* <DEDUP_REMOVED lines=11> */
.L_x_20799:
[----:B------:R-:W-:Y:S05]  /*1910*/  BSYNC.RECONVERGENT B1 ;  /* 0x0000000000017941 */ /* 0x000fea0003800200 */
.L_x_20798:
        /* <DEDUP_REMOVED lines=12> */
.L_x_20803:
        /* <DEDUP_REMOVED lines=8> */
[----:B0-----:R-:W-:-:S03]  /*1a60*/  FADD.FTZ R19, R17, -UR24 ;  /* 0x8000001811137e21 */ /* 0x001fc60008010000 */
[----:B------:R-:W0:Y:S01]  /*1a70*/  LDS R17, [R8+0x800] ;  /* 0x0008000008117984 */ /* 0x000e220000000800 */
[----:B-1----:R-:W-:Y:S01]  /*1a80*/  FADD.FTZ R26, R25, -UR24 ;  /* 0x80000018191a7e21 */ /* 0x002fe20008010000 */
[----:B------:R-:W-:Y:S02]  /*1a90*/  FMUL.FTZ R25, R19, 1.4426950216293334961 ;  /* 0x3fb8aa3b13197820 */ /* 0x000fe40000410000 */
[----:B------:R-:W1:Y:S01]  /*1aa0*/  LDS R19, [R8+0xa00] ;  /* 0x000a000008137984 */ /* 0x000e620000000800 */
[----:B------:R-:W-:Y:S01]  /*1ab0*/  FMUL.FTZ R26, R26, 1.4426950216293334961 ;  /* 0x3fb8aa3b1a1a7820 */ /* 0x000fe20000410000 */
[----:B--2---:R-:W-:Y:S02]  /*1ac0*/  FADD.FTZ R24, R24, -UR24 ;  /* 0x8000001818187e21 */ /* 0x004fe40008010000 */
[----:B------:R-:W2:Y:S01]  /*1ad0*/  MUFU.EX2 R25, R25 ;  /* 0x0000001900197308 */ /* 0x000ea20000000800 */
[----:B---3--:R-:W-:Y:S01]  /*1ae0*/  FADD.FTZ R22, R22, -UR24 ;  /* 0x8000001816167e21 */ /* 0x008fe20008010000 */
[----:B------:R-:W-:-:S02]  /*1af0*/  FMUL.FTZ R24, R24, 1.4426950216293334961 ;  /* 0x3fb8aa3b18187820 */ /* 0x000fc40000410000 */
[----:B------:R3:W2:Y:S01]  /*1b00*/  MUFU.EX2 R27, R26 ;  /* 0x0000001a001b7308 */ /* 0x0006a20000000800 */
[----:B----4-:R-:W-:Y:S01]  /*1b10*/  FADD.FTZ R28, R23, -UR24 ;  /* 0x80000018171c7e21 */ /* 0x010fe20008010000 */
[----:B------:R-:W-:Y:S02]  /*1b20*/  FMUL.FTZ R22, R22, 1.4426950216293334961 ;  /* 0x3fb8aa3b16167820 */ /* 0x000fe40000410000 */
[----:B------:R-:W4:Y:S01]  /*1b30*/  MUFU.EX2 R23, R24 ;  /* 0x0000001800177308 */ /* 0x000f220000000800 */
[----:B-----5:R-:W-:-:S03]  /*1b40*/  FADD.FTZ R18, R18, -UR24 ;  /* 0x8000001812127e21 */ /* 0x020fc60008010000 */
[----:B------:R-:W5:Y:S01]  /*1b50*/  MUFU.EX2 R22, R22 ;  /* 0x0000001600167308 */ /* 0x000f620000000800 */
[----:B---3--:R-:W3:Y:S01]  /*1b60*/  LDS R26, [R8+0x1000] ;  /* 0x00100000081a7984 */ /* 0x008ee20000000800 */
[----:B--2---:R-:W-:-:S03]  /*1b70*/  FADD.FTZ R16, R25, R16 ;  /* 0x0000001019107221 */ /* 0x004fc60000010000 */
[----:B------:R2:W-:Y:S01]  /*1b80*/  STS [R8+-0x400], R25 ;  /* 0xfffc001908007388 */ /* 0x0005e20000000800 */
[----:B------:R-:W-:-:S03]  /*1b90*/  FADD.FTZ R16, R16, R27 ;  /* 0x0000001b10107221 */ /* 0x000fc60000010000 */
[----:B------:R0:W-:Y:S04]  /*1ba0*/  STS [R8+-0x200], R27 ;  /* 0xfffe001b08007388 */ /* 0x0001e80000000800 */
[----:B----4-:R4:W-:Y:S01]  /*1bb0*/  STS [R8], R23 ;  /* 0x0000001708007388 */ /* 0x0109e20000000800 */
[----:B--2---:R-:W-:-:S03]  /*1bc0*/  FMUL.FTZ R25, R28, 1.4426950216293334961 ;  /* 0x3fb8aa3b1c197820 */ /* 0x004fc60000410000 */
[----:B-----5:R-:W-:Y:S01]  /*1bd0*/  STS [R8+0x200], R22 ;  /* 0x0002001608007388 */ /* 0x020fe20000000800 */
[----:B0-----:R-:W-:Y:S01]  /*1be0*/  FMUL.FTZ R27, R18, 1.4426950216293334961 ;  /* 0x3fb8aa3b121b7820 */ /* 0x001fe20000410000 */
[----:B------:R-:W-:Y:S01]  /*1bf0*/  FADD.FTZ R17, R17, -UR24 ;  /* 0x8000001811117e21 */ /* 0x000fe20008010000 */
[----:B------:R-:W0:Y:S03]  /*1c00*/  MUFU.EX2 R25, R25 ;  /* 0x0000001900197308 */ /* 0x000e260000000800 */
[----:B------:R-:W-:Y:S01]  /*1c10*/  FMUL.FTZ R29, R17, 1.4426950216293334961 ;  /* 0x3fb8aa3b111d7820 */ /* 0x000fe20000410000 */
[----:B------:R-:W2:Y:S01]  /*1c20*/  MUFU.EX2 R27, R27 ;  /* 0x0000001b001b7308 */ /* 0x000ea20000000800 */
[----:B------:R-:W-:Y:S01]  /*1c30*/  FADD.FTZ R17, R16, R23 ;  /* 0x0000001710117221 */ /* 0x000fe20000010000 */
[----:B-1----:R-:W-:Y:S01]  /*1c40*/  FADD.FTZ R19, R19, -UR24 ;  /* 0x8000001813137e21 */ /* 0x002fe20008010000 */
[----:B------:R-:W1:Y:S02]  /*1c50*/  LDS R16, [R8+0xc00] ;  /* 0x000c000008107984 */ /* 0x000e640000000800 */
[----:B------:R-:W-:Y:S01]  /*1c60*/  FADD.FTZ R18, R17, R22 ;  /* 0x0000001611127221 */ /* 0x000fe20000010000 */
[----:B------:R-:W4:Y:S01]  /*1c70*/  MUFU.EX2 R29, R29 ;  /* 0x0000001d001d7308 */ /* 0x000f220000000800 */
[----:B------:R-:W5:Y:S01]  /*1c80*/  LDS R17, [R8+0xe00] ;  /* 0x000e000008117984 */ /* 0x000f620000000800 */
[----:B------:R-:W-:Y:S01]  /*1c90*/  FMUL.FTZ R28, R19, 1.4426950216293334961 ;  /* 0x3fb8aa3b131c7820 */ /* 0x000fe20000410000 */
[----:B0-----:R-:W-:-:S02]  /*1ca0*/  FADD.FTZ R18, R18, R25 ;  /* 0x0000001912127221 */ /* 0x001fc40000010000 */
[----:B------:R-:W-:Y:S02]  /*1cb0*/  STS [R8+0x400], R25 ;  /* 0x0004001908007388 */ /* 0x000fe40000000800 */
[----:B--2---:R-:W-:Y:S02]  /*1cc0*/  FADD.FTZ R24, R18, R27 ;  /* 0x0000001b12187221 */ /* 0x004fe40000010000 */
[----:B------:R-:W0:Y:S01]  /*1cd0*/  LDS R19, [R8+0x1400] ;  /* 0x0014000008137984 */ /* 0x000e220000000800 */
[----:B------:R-:W2:Y:S01]  /*1ce0*/  MUFU.EX2 R28, R28 ;  /* 0x0000001c001c7308 */ /* 0x000ea20000000800 */
[----:B---3--:R-:W-:Y:S02]  /*1cf0*/  FADD.FTZ R26, R26, -UR24 ;  /* 0x800000181a1a7e21 */ /* 0x008fe40008010000 */
[----:B------:R-:W3:Y:S01]  /*1d00*/  LDS R18, [R8+0x1200] ;  /* 0x0012000008127984 */ /* 0x000ee20000000800 */
[----:B----4-:R-:W-:Y:S01]  /*1d10*/  FADD.FTZ R23, R24, R29 ;  /* 0x0000001d18177221 */ /* 0x010fe20000010000 */
[----:B------:R-:W-:-:S02]  /*1d20*/  FMUL.FTZ R26, R26, 1.4426950216293334961 ;  /* 0x3fb8aa3b1a1a7820 */ /* 0x000fc40000410000 */
[----:B------:R-:W4:Y:S04]  /*1d30*/  LDS R22, [R8+0x1600] ;  /* 0x0016000008167984 */ /* 0x000f280000000800 */
[----:B------:R-:W4:Y:S01]  /*1d40*/  LDS R25, [R8+0x1800] ;  /* 0x0018000008197984 */ /* 0x000f220000000800 */
[----:B--2---:R-:W-:-:S03]  /*1d50*/  FADD.FTZ R23, R23, R28 ;  /* 0x0000001c17177221 */ /* 0x004fc60000010000 */
[----:B------:R-:W2:Y:S04]  /*1d60*/  LDS R24, [R8+0x1a00] ;  /* 0x001a000008187984 */ /* 0x000ea80000000800 */
[----:B------:R-:W-:Y:S04]  /*1d70*/  STS [R8+0x600], R27 ;  /* 0x0006001b08007388 */ /* 0x000fe80000000800 */
[----:B------:R0:W-:Y:S01]  /*1d80*/  STS [R8+0xa00], R28 ;  /* 0x000a001c08007388 */ /* 0x0001e20000000800 */
[----:B-1----:R-:W-:-:S03]  /*1d90*/  FADD.FTZ R16, R16, -UR24 ;  /* 0x8000001810107e21 */ /* 0x002fc60008010000 */
[----:B------:R1:W-:Y:S01]  /*1da0*/  STS [R8+0x800], R29 ;  /* 0x0008001d08007388 */ /* 0x0003e20000000800 */
[----:B-----5:R-:W-:Y:S01]  /*1db0*/  FADD.FTZ R17, R17, -UR24 ;  /* 0x8000001811117e21 */ /* 0x020fe20008010000 */
[----:B------:R-:W-:-:S03]  /*1dc0*/  FMUL.FTZ R16, R16, 1.4426950216293334961 ;  /* 0x3fb8aa3b10107820 */ /* 0x000fc60000410000 */
[----:B------:R-:W-:-:S03]  /*1dd0*/  FMUL.FTZ R17, R17, 1.4426950216293334961 ;  /* 0x3fb8aa3b11117820 */ /* 0x000fc60000410000 */
[----:B------:R-:W5:Y:S01]  /*1de0*/  MUFU.EX2 R16, R16 ;  /* 0x0000001000107308 */ /* 0x000f620000000800 */
[----:B0-----:R-:W-:-:S03]  /*1df0*/  FADD.FTZ R28, R19, -UR24 ;  /* 0x80000018131c7e21 */ /* 0x001fc60008010000 */
[----:B------:R-:W0:Y:S01]  /*1e00*/  MUFU.EX2 R17, R17 ;  /* 0x0000001100117308 */ /* 0x000e220000000800 */
[----:B---3--:R-:W-:Y:S01]  /*1e10*/  FADD.FTZ R18, R18, -UR24 ;  /* 0x8000001812127e21 */ /* 0x008fe20008010000 */
[----:B------:R-:W-:Y:S02]  /*1e20*/  FMUL.FTZ R28, R28, 1.4426950216293334961 ;  /* 0x3fb8aa3b1c1c7820 */ /* 0x000fe40000410000 */
[----:B------:R-:W3:Y:S01]  /*1e30*/  MUFU.EX2 R19, R26 ;  /* 0x0000001a00137308 */ /* 0x000ee20000000800 */
[----:B------:R-:W-:Y:S01]  /*1e40*/  FMUL.FTZ R27, R18, 1.4426950216293334961 ;  /* 0x3fb8aa3b121b7820 */ /* 0x000fe20000410000 */
[----:B----4-:R-:W-:Y:S01]  /*1e50*/  FADD.FTZ R22, R22, -UR24 ;  /* 0x8000001816167e21 */ /* 0x010fe20008010000 */
[----:B------:R-:W-:-:S03]  /*1e60*/  FADD.FTZ R18, R25, -UR24 ;  /* 0x8000001819127e21 */ /* 0x000fc60008010000 */
[----:B-1----:R-:W-:Y:S01]  /*1e70*/  FMUL.FTZ R29, R22, 1.4426950216293334961 ;  /* 0x3fb8aa3b161d7820 */ /* 0x002fe20000410000 */
[----:B------:R-:W1:Y:S01]  /*1e80*/  MUFU.EX2 R27, R27 ;  /* 0x0000001b001b7308 */ /* 0x000e620000000800 */
[----:B-----5:R-:W-:Y:S01]  /*1e90*/  STS [R8+0xc00], R16 ;  /* 0x000c001008007388 */ /* 0x020fe20000000800 */
[----:B--2---:R-:W-:Y:S01]  /*1ea0*/  FADD.FTZ R24, R24, -UR24 ;  /* 0x8000001818187e21 */ /* 0x004fe20008010000 */
[----:B------:R-:W-:Y:S01]  /*1eb0*/  FMUL.FTZ R22, R18, 1.4426950216293334961 ;  /* 0x3fb8aa3b12167820 */ /* 0x000fe20000410000 */
[----:B------:R-:W2:Y:S01]  /*1ec0*/  MUFU.EX2 R25, R28 ;  /* 0x0000001c00197308 */ /* 0x000ea20000000800 */
[----:B0-----:R0:W-:Y:S01]  /*1ed0*/  STS [R8+0xe00], R17 ;  /* 0x000e001108007388 */ /* 0x0011e20000000800 */
[----:B------:R-:W-:Y:S01]  /*1ee0*/  FMUL.FTZ R18, R24, 1.4426950216293334961 ;  /* 0x3fb8aa3b18127820 */ /* 0x000fe20000410000 */
[----:B------:R-:W-:Y:S01]  /*1ef0*/  FADD.FTZ R24, R23, R16 ;  /* 0x0000001017187221 */ /* 0x000fe20000010000 */
[----:B------:R-:W4:Y:S01]  /*1f00*/  MUFU.EX2 R29, R29 ;  /* 0x0000001d001d7308 */ /* 0x000f220000000800 */
[----:B---3--:R-:W-:Y:S02]  /*1f10*/  STS [R8+0x1000], R19 ;  /* 0x0010001308007388 */ /* 0x008fe40000000800 */
[----:B------:R-:W-:Y:S01]  /*1f20*/  FADD.FTZ R24, R24, R17 ;  /* 0x0000001118187221 */ /* 0x000fe20000010000 */
[----:B------:R-:W3:Y:S01]  /*1f30*/  MUFU.EX2 R22, R22 ;  /* 0x0000001600167308 */ /* 0x000ee20000000800 */
[----:B-1----:R-:W-:Y:S02]  /*1f40*/  STS [R8+0x1200], R27 ;  /* 0x0012001b08007388 */ /* 0x002fe40000000800 */
[----:B------:R-:W-:Y:S01]  /*1f50*/  FADD.FTZ R24, R24, R19 ;  /* 0x0000001318187221 */ /* 0x000fe20000010000 */
[----:B------:R-:W1:Y:S01]  /*1f60*/  MUFU.EX2 R18, R18 ;  /* 0x0000001200127308 */ /* 0x000e620000000800 */
[----:B--2---:R-:W-:Y:S02]  /*1f70*/  STS [R8+0x1400], R25 ;  /* 0x0014001908007388 */ /* 0x004fe40000000800 */
[----:B------:R-:W-:-:S02]  /*1f80*/  FADD.FTZ R24, R24, R27 ;  /* 0x0000001b18187221 */ /* 0x000fc40000010000 */
[----:B----4-:R-:W-:Y:S02]  /*1f90*/  STS [R8+0x1600], R29 ;  /* 0x0016001d08007388 */ /* 0x010fe40000000800 */
[----:B------:R-:W-:Y:S02]  /*1fa0*/  FADD.FTZ R24, R24, R25 ;  /* 0x0000001918187221 */ /* 0x000fe40000010000 */
[----:B---3--:R-:W-:Y:S02]  /*1fb0*/  STS [R8+0x1800], R22 ;  /* 0x0018001608007388 */ /* 0x008fe40000000800 */
[----:B0-----:R-:W-:Y:S02]  /*1fc0*/  FADD.FTZ R17, R24, R29 ;  /* 0x0000001d18117221 */ /* 0x001fe40000010000 */
[----:B-1----:R0:W-:Y:S02]  /*1fd0*/  STS [R8+0x1a00], R18 ;  /* 0x001a001208007388 */ /* 0x0021e40000000800 */
[----:B------:R-:W-:-:S04]  /*1fe0*/  FADD.FTZ R17, R17, R22 ;  /* 0x0000001611117221 */ /* 0x000fc80000010000 */
[----:B------:R-:W-:Y:S01]  /*1ff0*/  FADD.FTZ R16, R17, R18 ;  /* 0x0000001211107221 */ /* 0x000fe20000010000 */
[----:B0-----:R-:W-:Y:S01]  /*2000*/  VIADD R8, R8, 0x2000 ;  /* 0x0000200008087836 */ /* 0x001fe20000000000 */
[----:B------:R-:W-:Y:S06]  /*2010*/  @!P5 BRA `(.L_x_20803) ;  /* 0xfffffff80070d947 */ /* 0x000fec000383ffff */
.L_x_20802:
[----:B------:R-:W-:Y:S05]  /*2020*/  BSYNC.RECONVERGENT B1 ;  /* 0x0000000000017941 */ /* 0x000fea0003800200 */
.L_x_20801:
        /* <DEDUP_REMOVED lines=22> */
[----:B------:R-:W1:Y:S01]  /*2190*/  MUFU.EX2 R19, R24 ;  /* 0x0000001800137308 */ /* 0x000e620000000800 */
[----:B----4-:R-:W-:Y:S01]  /*21a0*/  FADD.FTZ R28, R23, -UR24 ;  /* 0x80000018171c7e21 */ /* 0x010fe20008010000 */
[----:B------:R-:W-:Y:S02]  /*21b0*/  FMUL.FTZ R25, R27, 1.4426950216293334961 ;  /* 0x3fb8aa3b1b197820 */ /* 0x000fe40000410000 */
[----:B------:R-:W2:Y:S01]  /*21c0*/  MUFU.EX2 R23, R26 ;  /* 0x0000001a00177308 */ /* 0x000ea20000000800 */
[----:B------:R-:W-:Y:S01]  /*21d0*/  FMUL.FTZ R27, R28, 1.4426950216293334961 ;  /* 0x3fb8aa3b1c1b7820 */ /* 0x000fe20000410000 */
[----:B-----5:R-:W-:-:S02]  /*21e0*/  FADD.FTZ R22, R22, -UR24 ;  /* 0x8000001816167e21 */ /* 0x020fc40008010000 */
[----:B------:R-:W3:Y:S01]  /*21f0*/  MUFU.EX2 R25, R25 ;  /* 0x0000001900197308 */ /* 0x000ee20000000800 */
[----:B------:R-:W-:Y:S01]  /*2200*/  FADD.FTZ R18, R18, -UR24 ;  /* 0x8000001812127e21 */ /* 0x000fe20008010000 */
[----:B0-----:R-:W-:Y:S01]  /*2210*/  FADD.FTZ R16, R16, R15 ;  /* 0x0000000f10107221 */ /* 0x001fe20000010000 */
[----:B------:R-:W-:Y:S01]  /*2220*/  FMUL.FTZ R22, R22, 1.4426950216293334961 ;  /* 0x3fb8aa3b16167820 */ /* 0x000fe20000410000 */
[----:B------:R-:W0:Y:S01]  /*2230*/  MUFU.EX2 R27, R27 ;  /* 0x0000001b001b7308 */ /* 0x000e220000000800 */
[----:B------:R-:W-:Y:S01]  /*2240*/  FADD.FTZ R28, R17, -UR24 ;  /* 0x80000018111c7e21 */ /* 0x000fe20008010000 */
[----:B------:R-:W-:Y:S01]  /*2250*/  FMUL.FTZ R17, R18, 1.4426950216293334961 ;  /* 0x3fb8aa3b12117820 */ /* 0x000fe20000410000 */
[----:B-1----:R-:W-:Y:S01]  /*2260*/  FADD.FTZ R16, R16, R19 ;  /* 0x0000001310107221 */ /* 0x002fe20000010000 */
[----:B------:R-:W1:Y:S01]  /*2270*/  MUFU.EX2 R29, R22 ;  /* 0x00000016001d7308 */ /* 0x000e620000000800 */
[----:B------:R-:W-:Y:S01]  /*2280*/  FMUL.FTZ R18, R28, 1.4426950216293334961 ;  /* 0x3fb8aa3b1c127820 */ /* 0x000fe20000410000 */
[----:B------:R4:W-:Y:S01]  /*2290*/  STS [R8+-0x400], R15 ;  /* 0xfffc000f08007388 */ /* 0x0009e20000000800 */
[----:B--2---:R-:W-:Y:S01]  /*22a0*/  FADD.FTZ R16, R16, R23 ;  /* 0x0000001710107221 */ /* 0x004fe20000010000 */
[----:B------:R-:W4:Y:S02]  /*22b0*/  MUFU.EX2 R17, R17 ;  /* 0x0000001100117308 */ /* 0x000f240000000800 */
        /* <DEDUP_REMOVED lines=8> */
[----:B----4-:R-:W-:-:S03]  /*2340*/  FADD.FTZ R15, R16, R17 ;  /* 0x00000011100f7221 */ /* 0x010fc60000010000 */
[----:B------:R-:W-:Y:S01]  /*2350*/  STS [R8+0x600], R29 ;  /* 0x0006001d08007388 */ /* 0x000fe20000000800 */
[----:B--2---:R-:W-:-:S03]  /*2360*/  FADD.FTZ R16, R15, R18 ;  /* 0x000000120f107221 */ /* 0x004fc60000010000 */
[----:B------:R-:W-:Y:S04]  /*2370*/  STS [R8+0x800], R17 ;  /* 0x0008001108007388 */ /* 0x000fe80000000800 */
[----:B------:R0:W-:Y:S02]  /*2380*/  STS [R8+0xa00], R18 ;  /* 0x000a001208007388 */ /* 0x0001e40000000800 */
[----:B0-----:R-:W-:-:S07]  /*2390*/  VIADD R8, R8, 0x1000 ;  /* 0x0000100008087836 */ /* 0x001fce0000000000 */
.L_x_20805:
[----:B------:R-:W-:Y:S05]  /*23a0*/  BSYNC.RECONVERGENT B1 ;  /* 0x0000000000017941 */ /* 0x000fea0003800200 */
.L_x_20804:
[----:B------:R-:W-:-:S13]  /*23b0*/  ISETP.LT.OR P0, PT, R14, R9, P0 ;  /* 0x000000090e00720c */ /* 0x000fda0000701670 */
[----:B------:R-:W-:Y:S05]  /*23c0*/  @!P0 BRA `(.L_x_20797) ;  /* 0x0000000000608947 */ /* 0x000fea0003800000 */
[----:B------:R-:W0:Y:S04]  /*23d0*/  LDS R15, [R8+-0x200] ;  /* 0xfffe0000080f7984 */ /* 0x000e280000000800 */
[----:B------:R-:W1:Y:S04]  /*23e0*/  LDS R14, [R8+-0x400] ;  /* 0xfffc0000080e7984 */ /* 0x000e680000000800 */
[----:B------:R-:W2:Y:S04]  /*23f0*/  LDS R17, [R8] ;  /* 0x0000000008117984 */ /* 0x000ea80000000800 */
[----:B------:R-:W3:Y:S01]  /*2400*/  LDS R19, [R8+0x200] ;  /* 0x0002000008137984 */ /* 0x000ee20000000800 */
[----:B0-----:R-:W-:Y:S01]  /*2410*/  FADD.FTZ R15, R15, -UR24 ;  /* 0x800000180f0f7e21 */ /* 0x001fe20008010000 */
[----:B-1----:R-:W-:Y:S01]  /*2420*/  FADD.FTZ R14, R14, -UR24 ;  /* 0x800000180e0e7e21 */ /* 0x002fe20008010000 */
[----:B--2---:R-:W-:-:S02]  /*2430*/  FADD.FTZ R18, R17, -UR24 ;  /* 0x8000001811127e21 */ /* 0x004fc40008010000 */
[----:B------:R-:W-:Y:S01]  /*2440*/  FMUL.FTZ R17, R15, 1.4426950216293334961 ;  /* 0x3fb8aa3b0f117820 */ /* 0x000fe20000410000 */
[----:B------:R-:W-:Y:S01]  /*2450*/  FMUL.FTZ R14, R14, 1.4426950216293334961 ;  /* 0x3fb8aa3b0e0e7820 */ /* 0x000fe20000410000 */
[----:B---3--:R-:W-:Y:S01]  /*2460*/  FADD.FTZ R19, R19, -UR24 ;  /* 0x8000001813137e21 */ /* 0x008fe20008010000 */
[----:B------:R-:W-:Y:S02]  /*2470*/  FMUL.FTZ R18, R18, 1.4426950216293334961 ;  /* 0x3fb8aa3b12127820 */ /* 0x000fe40000410000 */
[----:B------:R-:W0:Y:S01]  /*2480*/  MUFU.EX2 R15, R14 ;  /* 0x0000000e000f7308 */ /* 0x000e220000000800 */
[----:B------:R-:W-:-:S03]  /*2490*/  FMUL.FTZ R22, R19, 1.4426950216293334961 ;  /* 0x3fb8aa3b13167820 */ /* 0x000fc60000410000 */
[----:B------:R-:W1:Y:S04]  /*24a0*/  MUFU.EX2 R17, R17 ;  /* 0x0000001100117308 */ /* 0x000e680000000800 */
        /* <DEDUP_REMOVED lines=10> */
.L_x_20797:
[----:B------:R-:W-:Y:S05]  /*2550*/  BSYNC.RECONVERGENT B0 ;  /* 0x0000000000007941 */ /* 0x000fea0003800200 */
.L_x_20796:
        /* <DEDUP_REMOVED lines=40> */
.L_x_20810:
[----:B------:R-:W0:Y:S01]  /*27e0*/  LDS R16, [R13] ;  /* 0x000000000d107984 */ /* 0x000e220000000800 */
[----:B------:R-:W-:-:S05]  /*27f0*/  VIADD R15, R15, 0x1 ;  /* 0x000000010f0f7836 */ /* 0x000fca0000000000 */
[----:B------:R-:W-:Y:S01]  /*2800*/  ISETP.NE.AND P0, PT, R15, RZ, PT ;  /* 0x000000ff0f00720c */ /* 0x000fe20003f05270 */
[----:B0-----:R-:W-:-:S05]  /*2810*/  FMUL.FTZ R16, R16, R7 ;  /* 0x0000000710107220 */ /* 0x001fca0000410000 */
[----:B------:R0:W-:Y:S02]  /*2820*/  STS [R13], R16 ;  /* 0x000000100d007388 */ /* 0x0001e40000000800 */
[----:B0-----:R-:W-:-:S05]  /*2830*/  VIADD R13, R13, 0x200 ;  /* 0x000002000d0d7836 */ /* 0x001fca0000000000 */
[----:B------:R-:W-:Y:S05]  /*2840*/  @P0 BRA `(.L_x_20810) ;  /* 0xfffffffc00e40947 */ /* 0x000fea000383ffff */
.L_x_20809:
[----:B------:R-:W-:Y:S05]  /*2850*/  BSYNC.RECONVERGENT B1 ;  /* 0x0000000000017941 */ /* 0x000fea0003800200 */
.L_x_20808:
        /* <DEDUP_REMOVED lines=12> */
.L_x_20813:
[----:B------:R-:W0:Y:S01]  /*2920*/  LDS R16, [R11+-0x400] ;  /* 0xfffc00000b107984 */ /* 0x000e220000000800 */
[----:B------:R-:W-:-:S03]  /*2930*/  VIADD R14, R14, 0x800 ;  /* 0x000008000e0e7836 */ /* 0x000fc60000000000 */
[----:B------:R-:W1:Y:S02]  /*2940*/  LDS R28, [R11+0x400] ;  /* 0x000400000b1c7984 */ /* 0x000e640000000800 */
[----:B------:R-:W-:Y:S02]  /*2950*/  ISETP.GE.AND P2, PT, R14, R13, PT ;  /* 0x0000000d0e00720c */ /* 0x000fe40003f46270 */
[----:B------:R-:W2:Y:S04]  /*2960*/  LDS R18, [R11+-0x200] ;  /* 0xfffe00000b127984 */ /* 0x000ea80000000800 */
[----:B------:R-:W3:Y:S04]  /*2970*/  LDS R26, [R11+0x600] ;  /* 0x000600000b1a7984 */ /* 0x000ee80000000800 */
[----:B------:R-:W4:Y:S04]  /*2980*/  LDS R19, [R11] ;  /* 0x000000000b137984 */ /* 0x000f280000000800 */
[----:B------:R-:W5:Y:S04]  /*2990*/  LDS R23, [R11+0x200] ;  /* 0x000200000b177984 */ /* 0x000f680000000800 */
[----:B------:R-:W5:Y:S04]  /*29a0*/  LDS R24, [R11+0xc00] ;  /* 0x000c00000b187984 */ /* 0x000f680000000800 */
[----:B------:R-:W5:Y:S01]  /*29b0*/  LDS R22, [R11+0xe00] ;  /* 0x000e00000b167984 */ /* 0x000f620000000800 */
[----:B0-----:R-:W-:-:S03]  /*29c0*/  FMUL.FTZ R15, R16, R7 ;  /* 0x00000007100f7220 */ /* 0x001fc60000410000 */
[----:B------:R-:W0:Y:S01]  /*29d0*/  LDS R16, [R11+0x800] ;  /* 0x000800000b107984 */ /* 0x000e220000000800 */
[----:B-1----:R-:W-:-:S03]  /*29e0*/  FMUL.FTZ R29, R28, R7 ;  /* 0x000000071c1d7220 */ /* 0x002fc60000410000 */
[----:B------:R-:W-:Y:S01]  /*29f0*/  STS [R11+-0x400], R15 ;  /* 0xfffc000f0b007388 */ /* 0x000fe20000000800 */
[----:B--2---:R-:W-:-:S03]  /*2a00*/  FMUL.FTZ R17, R18, R7 ;  /* 0x0000000712117220 */ /* 0x004fc60000410000 */
[----:B------:R-:W1:Y:S01]  /*2a10*/  LDS R18, [R11+0xa00] ;  /* 0x000a00000b127984 */ /* 0x000e620000000800 */
[----:B---3--:R-:W-:-:S03]  /*2a20*/  FMUL.FTZ R28, R26, R7 ;  /* 0x000000071a1c7220 */ /* 0x008fc60000410000 */
[----:B------:R-:W-:Y:S01]  /*2a30*/  STS [R11+-0x200], R17 ;  /* 0xfffe00110b007388 */ /* 0x000fe20000000800 */
[----:B----4-:R-:W-:-:S03]  /*2a40*/  FMUL.FTZ R25, R19, R7 ;  /* 0x0000000713197220 */ /* 0x010fc60000410000 */
[----:B------:R-:W-:Y:S01]  /*2a50*/  STS [R11+0x600], R28 ;  /* 0x0006001c0b007388 */ /* 0x000fe20000000800 */
[----:B-----5:R-:W-:-:S03]  /*2a60*/  FMUL.FTZ R27, R23, R7 ;  /* 0x00000007171b7220 */ /* 0x020fc60000410000 */
[----:B------:R-:W2:Y:S01]  /*2a70*/  LDS R26, [R11+0x1000] ;  /* 0x001000000b1a7984 */ /* 0x000ea20000000800 */
[----:B------:R-:W-:-:S03]  /*2a80*/  FMUL.FTZ R24, R24, R7 ;  /* 0x0000000718187220 */ /* 0x000fc60000410000 */
[----:B------:R-:W3:Y:S01]  /*2a90*/  LDS R23, [R11+0x1200] ;  /* 0x001200000b177984 */ /* 0x000ee20000000800 */
[----:B------:R-:W-:-:S03]  /*2aa0*/  FMUL.FTZ R22, R22, R7 ;  /* 0x0000000716167220 */ /* 0x000fc60000410000 */
[----:B------:R-:W4:Y:S04]  /*2ab0*/  LDS R28, [R11+0x1400] ;  /* 0x001400000b1c7984 */ /* 0x000f280000000800 */
[----:B------:R-:W5:Y:S04]  /*2ac0*/  LDS R19, [R11+0x1600] ;  /* 0x001600000b137984 */ /* 0x000f680000000800 */
[----:B------:R-:W5:Y:S04]  /*2ad0*/  LDS R17, [R11+0x1800] ;  /* 0x001800000b117984 */ /* 0x000f680000000800 */
[----:B------:R-:W5:Y:S01]  /*2ae0*/  LDS R15, [R11+0x1a00] ;  /* 0x001a00000b0f7984 */ /* 0x000f620000000800 */
[----:B0-----:R-:W-:-:S03]  /*2af0*/  FMUL.FTZ R16, R16, R7 ;  /* 0x0000000710107220 */ /* 0x001fc60000410000 */
[----:B------:R-:W-:Y:S04]  /*2b00*/  STS [R11], R25 ;  /* 0x000000190b007388 */ /* 0x000fe80000000800 */
[----:B------:R5:W-:Y:S01]  /*2b10*/  STS [R11+0x800], R16 ;  /* 0x000800100b007388 */ /* 0x000be20000000800 */
[----:B-1----:R-:W-:-:S03]  /*2b20*/  FMUL.FTZ R18, R18, R7 ;  /* 0x0000000712127220 */ /* 0x002fc60000410000 */
[----:B------:R-:W-:Y:S04]  /*2b30*/  STS [R11+0x200], R27 ;  /* 0x0002001b0b007388 */ /* 0x000fe80000000800 */
        /* <DEDUP_REMOVED lines=14> */
[----:B------:R-:W-:Y:S04]  /*2c20*/  STS [R11+0x1800], R17 ;  /* 0x001800110b007388 */ /* 0x000fe80000000800 */
[----:B------:R0:W-:Y:S02]  /*2c30*/  STS [R11+0x1a00], R15 ;  /* 0x001a000f0b007388 */ /* 0x0001e40000000800 */
[----:B0-----:R-:W-:Y:S01]  /*2c40*/  IADD3 R11, PT, PT, R11, 0x2000, RZ ;  /* 0x000020000b0b7810 */ /* 0x001fe20007ffe0ff */
[----:B------:R-:W-:Y:S06]  /*2c50*/  @!P2 BRA `(.L_x_20813) ;  /* 0xfffffffc0030a947 */ /* 0x000fec000383ffff */
.L_x_20812:
[----:B------:R-:W-:Y:S05]  /*2c60*/  BSYNC.RECONVERGENT B1 ;  /* 0x0000000000017941 */ /* 0x000fea0003800200 */
.L_x_20811:
        /* <DEDUP_REMOVED lines=31> */
.L_x_20815:
[----:B------:R-:W-:Y:S05]  /*2e60*/  BSYNC.RECONVERGENT B1 ;  /* 0x0000000000017941 */ /* 0x000fea0003800200 */
.L_x_20814:
        /* <DEDUP_REMOVED lines=14> */
.L_x_20807:
[----:B------:R-:W-:Y:S05]  /*2f50*/  BSYNC.RECONVERGENT B0 ;  /* 0x0000000000007941 */ /* 0x000fea0003800200 */
.L_x_20806:
[----:B------:R-:W-:Y:S01]  /*2f60*/  BAR.SYNC.DEFER_BLOCKING 0x0 ;  /* 0x0000000000007b1d */ /* 0x000fe20000010000 */
[----:B------:R-:W-:Y:S01]  /*2f70*/  ISETP.NE.AND P0, PT, R0, RZ, PT ;  /* 0x000000ff0000720c */ /* 0x000fe20003f05270 */
[----:B-1----:R-:W-:Y:S01]  /*2f80*/  IMAD.U32 R14, RZ, RZ, UR17 ;  /* 0x00000011ff0e7e24 */ /* 0x002fe2000f8e00ff */
[----:B------:R-:W-:-:S03]  /*2f90*/  SHF.R.U32.HI R13, RZ, 0x5, R0 ;  /* 0x00000005ff0d7819 */ /* 0x000fc60000011600 */
[----:B------:R-:W1:Y:S01]  /*2fa0*/  LDCU UR25, c[0x0][0x3dc] ;  /* 0x00007b80ff1977ac */ /* 0x000e620008000800 */
[----:B------:R-:W-:Y:S01]  /*2fb0*/  BSSY.RECONVERGENT B0, `(.L_x_20816) ;  /* 0x0000017000007945 */ /* 0x000fe20003800200 */
[----:B------:R-:W-:Y:S01]  /*2fc0*/  IMAD R13, R14, 0x40, R13 ;  /* 0x000000400e0d7824 */ /* 0x000fe200078e020d */
[----:B------:R-:W2:Y:S04]  /*2fd0*/  LDCU.64 UR22, c[0x0][0x3a8] ;  /* 0x00007500ff1677ac */ /* 0x000ea80008000a00 */
[----:B------:R-:W-:Y:S01]  /*2fe0*/  ISETP.GE.U32.AND P2, PT, R13, UR8, PT ;  /* 0x000000080d007c0c */ /* 0x000fe2000bf46070 */
[----:B------:R-:W-:-:S12]  /*2ff0*/  @P0 BRA `(.L_x_20817) ;  /* 0x0000000000480947 */ /* 0x000fd80003800000 */
[----:B------:R-:W3:Y:S01]  /*3000*/  LDCU.128 UR4, c[0x0][0x380] ;  /* 0x00007000ff0477ac */ /* 0x000ee20008000c00 */
[----:B0-----:R-:W-:Y:S01]  /*3010*/  IMAD.U32 R7, RZ, RZ, UR24 ;  /* 0x00000018ff077e24 */ /* 0x001fe2000f8e00ff */
        /* <DEDUP_REMOVED lines=16> */
.L_x_20817:
[----:B-12---:R-:W-:Y:S05]  /*3120*/  BSYNC.RECONVERGENT B0 ;  /* 0x0000000000007941 */ /* 0x006fea0003800200 */
.L_x_20816:
[----:B------:R-:W-:Y:S01]  /*3130*/  BSSY.RECONVERGENT B0, `(.L_x_20818) ;  /* 0x00001a8000007945 */ /* 0x000fe20003800200 */
[----:B------:R-:W-:-:S03]  /*3140*/  IMAD.MOV.U32 R18, RZ, RZ, RZ ;  /* 0x000000ffff127224 */ /* 0x000fc600078e00ff */
[----:B------:R-:W-:Y:S05]  /*3150*/  @P2 BRA `(.L_x_20819) ;  /* 0x0000001800942947 */ /* 0x000fea0003800000 */
[----:B------:R-:W1:Y:S01]  /*3160*/  LDCU UR5, c[0x0][0x3c8] ;  /* 0x00007900ff0577ac */ /* 0x000e620008000800 */
[----:B------:R-:W-:Y:S01]  /*3170*/  IADD3 R22, PT, PT, R13, 0x4, RZ ;  /* 0x000000040d167810 */ /* 0x000fe20007ffe0ff */
[----:B---3--:R-:W2:Y:S01]  /*3180*/  LDC.64 R16, c[0x0][0x3b8] ;  /* 0x0000ee00ff107b82 */ /* 0x008ea20000000a00 */
[----:B0-----:R-:W-:Y:S01]  /*3190*/  LOP3.LUT R7, RZ, R4, RZ, 0x33, !PT ;  /* 0x00000004ff077212 */ /* 0x001fe200078e33ff */
[----:B------:R-:W0:Y:S01]  /*31a0*/  LDCU UR4, c[0x0][0x3e0] ;  /* 0x00007c00ff0477ac */ /* 0x000e220008000800 */
[----:B------:R-:W-:Y:S01]  /*31b0*/  VIMNMX.U32 R4, PT, PT, R22, UR8, !PT ;  /* 0x0000000816047c48 */ /* 0x000fe2000ffe0000 */
[----:B------:R-:W-:Y:S01]  /*31c0*/  IMAD.U32 R23, RZ, RZ, UR17 ;  /* 0x00000011ff177e24 */ /* 0x000fe2000f8e00ff */
[----:B------:R-:W-:Y:S01]  /*31d0*/  BSSY.RECONVERGENT B1, `(.L_x_20820) ;  /* 0x000009c000017945 */ /* 0x000fe20003800200 */
[----:B------:R-:W3:Y:S01]  /*31e0*/  LDCU UR7, c[0x0][0x3fc] ;  /* 0x00007f80ff0777ac */ /* 0x000ee20008000800 */
[----:B------:R-:W-:Y:S02]  /*31f0*/  IMAD.MOV.U32 R11, RZ, RZ, RZ ;  /* 0x000000ffff0b7224 */ /* 0x000fe400078e00ff */
[----:B------:R-:W-:Y:S01]  /*3200*/  IMAD.IADD R4, R4, 0x1, R7 ;  /* 0x0000000104047824 */ /* 0x000fe200078e0207 */
[----:B------:R-:W-:Y:S01]  /*3210*/  UIADD3 UR6, UPT, UPT, UR21, 0x7, URZ ;  /* 0x0000000715067890 */ /* 0x000fe2000fffe0ff */
[----:B------:R-:W-:-:S02]  /*3220*/  IMAD.MOV.U32 R19, RZ, RZ, R13 ;  /* 0x000000ffff137224 */ /* 0x000fc400078e000d */
[----:B------:R-:W-:Y:S01]  /*3230*/  IMAD R23, R23, -0x40, R4 ;  /* 0xffffffc017177824 */ /* 0x000fe200078e0204 */
[----:B------:R-:W-:Y:S01]  /*3240*/  LOP3.LUT P0, RZ, R4, 0x4, RZ, 0xc0, !PT ;  /* 0x0000000404ff7812 */ /* 0x000fe2000780c0ff */
[----:B------:R-:W-:Y:S02]  /*3250*/  USHF.R.U32.HI UR6, URZ, 0x3, UR6 ;  /* 0x00000003ff067899 */ /* 0x000fe40008011606 */
[----:B-1----:R-:W-:Y:S02]  /*3260*/  UIMAD UR5, UR16, UR5, URZ ;  /* 0x00000005100572a4 */ /* 0x002fe4000f8e02ff */
[----:B0-----:R-:W-:Y:S02]  /*3270*/  UIMAD UR4, UR13, UR4, URZ ;  /* 0x000000040d0472a4 */ /* 0x001fe4000f8e02ff */
[----:B------:R-:W-:Y:S02]  /*3280*/  MOV R4, UR6 ;  /* 0x0000000600047c02 */ /* 0x000fe40008000f00 */
[----:B------:R-:W-:Y:S01]  /*3290*/  MOV R7, UR5 ;  /* 0x0000000500077c02 */ /* 0x000fe20008000f00 */
[----:B---3--:R-:W-:Y:S01]  /*32a0*/  VIADD R3, R3, -UR7 ;  /* 0x8000000703037c36 */ /* 0x008fe20008000000 */
[----:B------:R-:W-:Y:S01]  /*32b0*/  IADD3 R4, PT, PT, R4, -0x1, RZ ;  /* 0xffffffff04047810 */ /* 0x000fe20007ffe0ff */
[----:B------:R-:W-:Y:S01]  /*32c0*/  IMAD.U32 R8, RZ, RZ, UR4 ;  /* 0x00000004ff087e24 */ /* 0x000fe2000f8e00ff */
[----:B------:R-:W-:Y:S01]  /*32d0*/  LEA R6, P2, R6, UR4, 0x3 ;  /* 0x0000000406067c11 */ /* 0x000fe2000f8418ff */
[----:B--2---:R-:W-:-:S03]  /*32e0*/  IMAD.WIDE R16, R7, 0x4, R16 ;  /* 0x0000000407107825 */ /* 0x004fc600078e0210 */
[----:B------:R-:W-:Y:S01]  /*32f0*/  LEA.HI.X.SX32 R7, R8, RZ, 0x1, P2 ;  /* 0x000000ff08077211 */ /* 0x000fe200010f0eff */
[----:B------:R-:W-:Y:S08]  /*3300*/  @P0 BRA `(.L_x_20821) ;  /* 0x0000000800200947 */ /* 0x000ff00003800000 */
[----:B------:R-:W0:Y:S01]  /*3310*/  I2F.RP R15, R20 ;  /* 0x00000014000f7306 */ /* 0x000e220000209400 */
[----:B------:R-:W1:Y:S01]  /*3320*/  LDC R14, c[0x0][0x400] ;  /* 0x00010000ff0e7b82 */ /* 0x000e620000000800 */
[----:B------:R-:W-:-:S04]  /*3330*/  SHF.L.U32 R25, R13, 0x3, RZ ;  /* 0x000000030d197819 */ /* 0x000fc800000006ff */
[----:B------:R-:W-:Y:S02]  /*3340*/  IABS R24, R25 ;  /* 0x0000001900187213 */ /* 0x000fe40000000000 */
[----:B------:R-:W-:-:S04]  /*3350*/  LOP3.LUT R12, R25, R12, RZ, 0x3c, !PT ;  /* 0x0000000c190c7212 */ /* 0x000fc800078e3cff */
[----:B------:R-:W-:Y:S01]  /*3360*/  ISETP.GE.AND P3, PT, R12, RZ, PT ;  /* 0x000000ff0c00720c */ /* 0x000fe20003f66270 */
[----:B0-----:R-:W0:Y:S02]  /*3370*/  MUFU.RCP R15, R15 ;  /* 0x0000000f000f7308 */ /* 0x001e240000001000 */
[----:B0-----:R-:W-:Y:S01]  /*3380*/  VIADD R8, R15, 0xffffffe ;  /* 0x0ffffffe0f087836 */ /* 0x001fe20000000000 */
[----:B-1----:R-:W-:-:S05]  /*3390*/  IABS R15, R14 ;  /* 0x0000000e000f7213 */ /* 0x002fca0000000000 */
[----:B------:R0:W1:Y:S02]  /*33a0*/  F2I.FTZ.U32.TRUNC.NTZ R9, R8 ;  /* 0x0000000800097305 */ /* 0x000064000021f000 */
[----:B0-----:R-:W-:Y:S02]  /*33b0*/  IMAD.MOV.U32 R8, RZ, RZ, RZ ;  /* 0x000000ffff087224 */ /* 0x001fe400078e00ff */
[----:B-1----:R-:W-:-:S04]  /*33c0*/  IMAD.MOV R19, RZ, RZ, -R9 ;  /* 0x000000ffff137224 */ /* 0x002fc800078e0a09 */
[----:B------:R-:W-:-:S04]  /*33d0*/  IMAD R19, R19, R20, RZ ;  /* 0x0000001413137224 */ /* 0x000fc800078e02ff */
[----:B------:R-:W-:Y:S02]  /*33e0*/  IMAD.HI.U32 R18, R9, R19, R8 ;  /* 0x0000001309127227 */ /* 0x000fe400078e0008 */
[----:B------:R-:W0:Y:S02]  /*33f0*/  I2F.RP R19, R15 ;  /* 0x0000000f00137306 */ /* 0x000e240000209400 */
[----:B------:R-:W-:-:S04]  /*3400*/  IMAD.MOV.U32 R9, RZ, RZ, R24 ;  /* 0x000000ffff097224 */ /* 0x000fc800078e0018 */
[----:B------:R-:W-:-:S05]  /*3410*/  IMAD.HI.U32 R8, R18, R9, RZ ;  /* 0x0000000912087227 */ /* 0x000fca00078e00ff */
[----:B------:R-:W-:Y:S01]  /*3420*/  IADD3 R18, PT, PT, -R8, RZ, RZ ;  /* 0x000000ff08127210 */ /* 0x000fe20007ffe1ff */
[----:B0-----:R-:W0:Y:S04]  /*3430*/  MUFU.RCP R19, R19 ;  /* 0x0000001300137308 */ /* 0x001e280000001000 */
[----:B------:R-:W-:-:S05]  /*3440*/  IMAD R9, R20, R18, R9 ;  /* 0x0000001214097224 */ /* 0x000fca00078e0209 */
[----:B------:R-:W-:-:S13]  /*3450*/  ISETP.GT.U32.AND P2, PT, R20, R9, PT ;  /* 0x000000091400720c */ /* 0x000fda0003f44070 */
[----:B------:R-:W-:Y:S01]  /*3460*/  @!P2 IMAD.IADD R9, R9, 0x1, -R20 ;  /* 0x000000010909a824 */ /* 0x000fe200078e0a14 */
[----:B------:R-:W-:Y:S02]  /*3470*/  @!P2 IADD3 R8, PT, PT, R8, 0x1, RZ ;  /* 0x000000010808a810 */ /* 0x000fe40007ffe0ff */
[----:B------:R-:W-:Y:S02]  /*3480*/  ISETP.NE.AND P2, PT, R14, RZ, PT ;  /* 0x000000ff0e00720c */ /* 0x000fe40003f45270 */
[----:B------:R-:W-:Y:S01]  /*3490*/  ISETP.GE.U32.AND P0, PT, R9, R20, PT ;  /* 0x000000140900720c */ /* 0x000fe20003f06070 */
[----:B0-----:R-:W-:-:S06]  /*34a0*/  VIADD R9, R19, 0xffffffe ;  /* 0x0ffffffe13097836 */ /* 0x001fcc0000000000 */
[----:B------:R-:W0:Y:S06]  /*34b0*/  F2I.FTZ.U32.TRUNC.NTZ R9, R9 ;  /* 0x0000000900097305 */ /* 0x000e2c000021f000 */
[----:B------:R-:W-:-:S04]  /*34c0*/  @P0 VIADD R8, R8, 0x1 ;  /* 0x0000000108080836 */ /* 0x000fc80000000000 */
[----:B------:R-:W-:Y:S01]  /*34d0*/  @!P3 IMAD.MOV R8, RZ, RZ, -R8 ;  /* 0x000000ffff08b224 */ /* 0x000fe200078e0a08 */
[----:B0-----:R-:W-:-:S04]  /*34e0*/  IADD3 R12, PT, PT, RZ, -R9, RZ ;  /* 0x80000009ff0c7210 */ /* 0x001fc80007ffe0ff */
[----:B------:R-:W-:Y:S01]  /*34f0*/  SEL R10, R10, R8, !P1 ;  /* 0x000000080a0a7207 */ /* 0x000fe20004800000 */
[----:B------:R-:W-:-:S04]  /*3500*/  IMAD.MOV.U32 R8, RZ, RZ, R12 ;  /* 0x000000ffff087224 */ /* 0x000fc800078e000c */
[----:B------:R-:W-:Y:S02]  /*3510*/  VIADD R12, R10, UR9 ;  /* 0x000000090a0c7c36 */ /* 0x000fe40008000000 */
[----:B------:R-:W-:Y:S02]  /*3520*/  IMAD R19, R8, R15, RZ ;  /* 0x0000000f08137224 */ /* 0x000fe400078e02ff */
[----:B------:R-:W-:Y:S01]  /*3530*/  HFMA2 R8, -RZ, RZ, 0, 0 ;  /* 0x00000000ff087431 */ /* 0x000fe200000001ff */
[----:B------:R-:W-:Y:S02]  /*3540*/  IABS R18, R12 ;  /* 0x0000000c00127213 */ /* 0x000fe40000000000 */
[----:B------:R-:W-:Y:S02]  /*3550*/  ISETP.GE.AND P1, PT, R12, RZ, PT ;  /* 0x000000ff0c00720c */ /* 0x000fe40003f26270 */
[----:B------:R-:W-:-:S06]  /*3560*/  IMAD.HI.U32 R19, R9, R19, R8 ;  /* 0x0000001309137227 */ /* 0x000fcc00078e0008 */
[----:B------:R-:W-:Y:S01]  /*3570*/  IMAD.HI.U32 R8, R19, R18, RZ ;  /* 0x0000001213087227 */ /* 0x000fe200078e00ff */
[----:B------:R-:W-:-:S03]  /*3580*/  MOV R19, R22 ;  /* 0x0000001600137202 */ /* 0x000fc60000000f00 */
[----:B------:R-:W-:-:S04]  /*3590*/  IMAD.MOV R8, RZ, RZ, -R8 ;  /* 0x000000ffff087224 */ /* 0x000fc800078e0a08 */
[----:B------:R-:W-:Y:S02]  /*35a0*/  IMAD R8, R15, R8, R18 ;  /* 0x000000080f087224 */ /* 0x000fe400078e0212 */
[----:B------:R-:W-:-:S03]  /*35b0*/  IMAD.MOV.U32 R18, RZ, RZ, RZ ;  /* 0x000000ffff127224 */ /* 0x000fc600078e00ff */
        /* <DEDUP_REMOVED lines=9> */
[----:B------:R-:W-:Y:S01]  /*3650*/  IMAD.WIDE.U32 R10, R13, 0x4, R16 ;  /* 0x000000040d0a7825 */ /* 0x000fe200078e0010 */
[----:B------:R-:W0:Y:S04]  /*3660*/  LDCU UR6, c[0x0][0x3dc] ;  /* 0x00007b80ff0677ac */ /* 0x000e280008000800 */
[----:B------:R-:W0:Y:S01]  /*3670*/  LDG.E.CONSTANT R9, desc[UR14][R10.64] ;  /* 0x0000000e0a097981 */ /* 0x000e22000c1e9900 */
[----:B------:R-:W1:Y:S01]  /*3680*/  LDCU.64 UR4, c[0x0][0x3a8] ;  /* 0x00007500ff0477ac */ /* 0x000e620008000a00 */
[----:B------:R-:W-:-:S05]  /*3690*/  VIADD R12, R21, 0x60 ;  /* 0x00000060150c7836 */ /* 0x000fca0000000000 */
[----:B------:R-:W-:Y:S01]  /*36a0*/  LEA R29, R5, R12, 0x18 ;  /* 0x0000000c051d7211 */ /* 0x000fe200078ec0ff */
[----:B0-----:R-:W-:-:S03]  /*36b0*/  IMAD.WIDE R8, R9, UR6, R6 ;  /* 0x0000000609087c25 */ /* 0x001fc6000f8e0206 */
[----:B-1----:R-:W-:-:S04]  /*36c0*/  LEA R18, P0, R8, UR4, 0x1 ;  /* 0x0000000408127c11 */ /* 0x002fc8000f8008ff */
[----:B------:R-:W-:-:S05]  /*36d0*/  LEA.HI.X R19, R8, UR5, R9, 0x1, P0 ;  /* 0x0000000508137c11 */ /* 0x000fca00080f0c09 */
[----:B------:R0:W5:Y:S04]  /*36e0*/  LDG.E.CONSTANT R27, desc[UR14][R18.64] ;  /* 0x0000000e121b7981 */ /* 0x000168000c1e9900 */
[----:B------:R0:W5:Y:S04]  /*36f0*/  LDG.E.CONSTANT R26, desc[UR14][R18.64+0x4] ;  /* 0x0000040e121a7981 */ /* 0x000168000c1e9900 */
[----:B------:R0:W5:Y:S04]  /*3700*/  LDG.E.CONSTANT R24, desc[UR14][R18.64+0x8] ;  /* 0x0000080e12187981 */ /* 0x000168000c1e9900 */
[----:B------:R0:W5:Y:S01]  /*3710*/  LDG.E.CONSTANT R28, desc[UR14][R18.64+0xc] ;  /* 0x00000c0e121c7981 */ /* 0x000162000c1e9900 */
[----:B------:R-:W-:Y:S01]  /*3720*/  IMAD.IADD R8, R25, 0x1, -R2 ;  /* 0x0000000119087824 */ /* 0x000fe200078e0a02 */
[----:B------:R-:W-:Y:S01]  /*3730*/  ISETP.NE.AND P0, PT, R13, R4, PT ;  /* 0x000000040d00720c */ /* 0x000fe20003f05270 */
[----:B------:R-:W-:Y:S03]  /*3740*/  BSSY.RECONVERGENT B2, `(.L_x_20822) ;  /* 0x0000028000027945 */ /* 0x000fe60003800200 */
[----:B------:R-:W-:-:S05]  /*3750*/  LEA R29, R8, R29, 0x2 ;  /* 0x0000001d081d7211 */ /* 0x000fca00078e10ff */
[----:B------:R-:W1:Y:S04]  /*3760*/  LDS.128 R8, [R29] ;  /* 0x000000001d087984 */ /* 0x000e680000000c00 */
[----:B------:R-:W2:Y:S01]  /*3770*/  LDS.128 R12, [R29+0x10] ;  /* 0x000010001d0c7984 */ /* 0x000ea20000000c00 */
[----:B-1----:R-:W-:Y:S02]  /*3780*/  F2FP.BF16.F32.PACK_AB R8, R9, R8 ;  /* 0x000000080908723e */ /* 0x002fe400000010ff */
[----:B------:R-:W-:Y:S02]  /*3790*/  F2FP.BF16.F32.PACK_AB R10, R11, R10 ;  /* 0x0000000a0b0a723e */ /* 0x000fe400000010ff */
[----:B--2---:R-:W-:Y:S02]  /*37a0*/  F2FP.BF16.F32.PACK_AB R12, R13, R12 ;  /* 0x0000000c0d0c723e */ /* 0x004fe400000010ff */
[----:B------:R-:W-:Y:S01]  /*37b0*/  F2FP.BF16.F32.PACK_AB R14, R15, R14 ;  /* 0x0000000e0f0e723e */ /* 0x000fe200000010ff */
[----:B0-----:R-:W-:Y:S06]  /*37c0*/  @P0 BRA `(.L_x_20823) ;  /* 0x00000000007c0947 */ /* 0x001fec0003800000 */
[C---:B------:R-:W-:Y:S01]  /*37d0*/  VIADD R9, R25.reuse, 0x1 ;  /* 0x0000000119097836 */ /* 0x040fe20000000000 */
[C---:B------:R-:W-:Y:S01]  /*37e0*/  ISETP.GE.AND P6, PT, R25.reuse, UR21, PT ;  /* 0x0000001519007c0c */ /* 0x040fe2000bfc6270 */
[----:B------:R-:W-:Y:S01]  /*37f0*/  VIADD R11, R25, 0x2 ;  /* 0x00000002190b7836 */ /* 0x000fe20000000000 */
[----:B-----5:R-:W-:Y:S01]  /*3800*/  PRMT R18, R27, 0x7632, R18 ;  /* 0x000076321b127816 */ /* 0x020fe20000000012 */
[----:B------:R-:W-:Y:S01]  /*3810*/  VIADD R13, R25, 0x4 ;  /* 0x00000004190d7836 */ /* 0x000fe20000000000 */
        /* <DEDUP_REMOVED lines=26> */
.L_x_20823:
[----:B------:R-:W-:Y:S05]  /*39c0*/  BSYNC.RECONVERGENT B2 ;  /* 0x0000000000027941 */ /* 0x000fea0003800200 */
.L_x_20822:
[----:B-----5:R-:W-:Y:S02]  /*39d0*/  HMUL2.BF16_V2 R8, R8, R27 ;  /* 0x0000001b08087232 */ /* 0x020fe40000200000 */
[----:B------:R-:W-:Y:S02]  /*39e0*/  HFMA2.BF16_V2 R11, R10, R26, -RZ ;  /* 0x0000001a0a0b7231 */ /* 0x000fe400003000ff */
[----:B------:R-:W-:Y:S02]  /*39f0*/  HMUL2.BF16_V2 R13, R12, R24 ;  /* 0x000000180c0d7232 */ /* 0x000fe40000200000 */
[----:B------:R-:W-:Y:S02]  /*3a00*/  HFMA2.BF16_V2 R28, R14, R28, -RZ ;  /* 0x0000001c0e1c7231 */ /* 0x000fe400003000ff */
[----:B------:R-:W-:Y:S01]  /*3a10*/  IMAD.MOV.U32 R19, RZ, RZ, R22 ;  /* 0x000000ffff137224 */ /* 0x000fe200078e0016 */
        /* <DEDUP_REMOVED lines=21> */
[----:B------:R-:W-:-:S04]  /*3b70*/  FADD.FTZ R11, RZ, R9 ;  /* 0x00000009ff0b7221 */ /* 0x000fc80000010000 */
[----:B------:R-:W-:-:S07]  /*3b80*/  IMAD.MOV.U32 R18, RZ, RZ, R11 ;  /* 0x000000ffff127224 */ /* 0x000fce00078e000b */
.L_x_20821:
[----:B------:R-:W-:Y:S05]  /*3b90*/  BSYNC.RECONVERGENT B1 ;  /* 0x0000000000017941 */ /* 0x000fea0003800200 */
.L_x_20820:
[----:B------:R-:W-:-:S13]  /*3ba0*/  ISETP.GE.U32.AND P0, PT, R23, 0x4, PT ;  /* 0x000000041700780c */ /* 0x000fda0003f06070 */
[----:B------:R-:W-:Y:S05]  /*3bb0*/  @!P0 BRA `(.L_x_20819) ;  /* 0x0000000c00fc8947 */ /* 0x000fea0003800000 */
[----:B------:R-:W0:Y:S01]  /*3bc0*/  I2F.RP R9, R20 ;  /* 0x0000001400097306 */ /* 0x000e220000209400 */
[----:B------:R-:W-:Y:S01]  /*3bd0*/  VIADD R8, R21, 0x60 ;  /* 0x0000006015087836 */ /* 0x000fe20000000000 */
[----:B------:R-:W-:Y:S01]  /*3be0*/  MOV R18, R11 ;  /* 0x0000000b00127202 */ /* 0x000fe20000000f00 */
[----:B------:R-:W-:Y:S02]  /*3bf0*/  IMAD.MOV.U32 R14, RZ, RZ, RZ ;  /* 0x000000ffff0e7224 */ /* 0x000fe400078e00ff */
[----:B------:R-:W-:Y:S01]  /*3c00*/  IMAD.MOV.U32 R12, RZ, RZ, R20 ;  /* 0x000000ffff0c7224 */ /* 0x000fe200078e0014 */
[----:B------:R-:W-:Y:S02]  /*3c10*/  LEA R5, R5, R8, 0x18 ;  /* 0x0000000805057211 */ /* 0x000fe400078ec0ff */
[----:B0-----:R-:W0:Y:S02]  /*3c20*/  MUFU.RCP R9, R9 ;  /* 0x0000000900097308 */ /* 0x001e240000001000 */
[----:B0-----:R-:W-:-:S06]  /*3c30*/  IADD3 R15, PT, PT, R9, 0xffffffe, RZ ;  /* 0x0ffffffe090f7810 */ /* 0x001fcc0007ffe0ff */
[----:B------:R-:W0:Y:S02]  /*3c40*/  F2I.FTZ.U32.TRUNC.NTZ R15, R15 ;  /* 0x0000000f000f7305 */ /* 0x000e24000021f000 */
[----:B0-----:R-:W-:-:S04]  /*3c50*/  IMAD.MOV R13, RZ, RZ, -R15 ;  /* 0x000000ffff0d7224 */ /* 0x001fc800078e0a0f */
[----:B------:R-:W-:-:S04]  /*3c60*/  IMAD R13, R13, R20, RZ ;  /* 0x000000140d0d7224 */ /* 0x000fc800078e02ff */
[----:B------:R-:W-:-:S07]  /*3c70*/  IMAD.HI.U32 R14, R15, R13, R14 ;  /* 0x0000000d0f0e7227 */ /* 0x000fce00078e000e */
.L_x_20832:
[----:B------:R-:W0:Y:S01]  /*3c80*/  LDC R24, c[0x0][0x400] ;  /* 0x00010000ff187b82 */ /* 0x000e220000000800 */
[C---:B------:R-:W-:Y:S01]  /*3c90*/  SHF.L.U32 R21, R19.reuse, 0x3, RZ ;  /* 0x0000000313157819 */ /* 0x040fe200000006ff */
[----:B------:R-:W-:Y:S01]  /*3ca0*/  BSSY.RECONVERGENT B1, `(.L_x_20824) ;  /* 0x0000079000017945 */ /* 0x000fe20003800200 */
[----:B------:R-:W-:Y:S02]  /*3cb0*/  IMAD.WIDE.U32 R28, R19, 0x4, R16 ;  /* 0x00000004131c7825 */ /* 0x000fe400078e0010 */
[----:B------:R-:W-:Y:S02]  /*3cc0*/  IABS R9, R21 ;  /* 0x0000001500097213 */ /* 0x000fe40000000000 */
[----:B------:R-:W-:Y:S01]  /*3cd0*/  IMAD.IADD R20, R21, 0x1, -R2 ;  /* 0x0000000115147824 */ /* 0x000fe200078e0a02 */
[----:B------:R-:W1:Y:S02]  /*3ce0*/  LDC R22, c[0x0][0x404] ;  /* 0x00010100ff167b82 */ /* 0x000e640000000800 */
[----:B------:R-:W-:-:S02]  /*3cf0*/  IMAD.HI.U32 R14, R14, R9, RZ ;  /* 0x000000090e0e7227 */ /* 0x000fc400078e00ff */
[----:B------:R-:W-:Y:S02]  /*3d00*/  LEA R20, R20, R5, 0x2 ;  /* 0x0000000514147211 */ /* 0x000fe400078e10ff */
[----:B------:R-:W-:Y:S01]  /*3d10*/  IMAD.MOV R8, RZ, RZ, -R14 ;  /* 0x000000ffff087224 */ /* 0x000fe200078e0a0e */
[----:B0-----:R-:W-:-:S04]  /*3d20*/  IABS R23, R24 ;  /* 0x0000001800177213 */ /* 0x001fc80000000000 */
[----:B------:R-:W0:Y:S01]  /*3d30*/  I2F.RP R11, R23 ;  /* 0x00000017000b7306 */ /* 0x000e220000209400 */
[-C--:B-1----:R-:W-:Y:S02]  /*3d40*/  IABS R10, R22.reuse ;  /* 0x00000016000a7213 */ /* 0x082fe40000000000 */
[----:B------:R-:W-:-:S03]  /*3d50*/  LOP3.LUT R26, RZ, R22, RZ, 0x33, !PT ;  /* 0x00000016ff1a7212 */ /* 0x000fc600078e33ff */
[----:B------:R-:W-:Y:S01]  /*3d60*/  IMAD R9, R10, R8, R9 ;  /* 0x000000080a097224 */ /* 0x000fe200078e0209 */
[----:B------:R-:W-:-:S04]  /*3d70*/  LOP3.LUT R8, R21, R22, RZ, 0x3c, !PT ;  /* 0x0000001615087212 */ /* 0x000fc800078e3cff */
[----:B------:R-:W-:Y:S01]  /*3d80*/  ISETP.GT.U32.AND P1, PT, R12, R9, PT ;  /* 0x000000090c00720c */ /* 0x000fe20003f24070 */
[----:B0-----:R-:W0:Y:S01]  /*3d90*/  MUFU.RCP R11, R11 ;  /* 0x0000000b000b7308 */ /* 0x001e220000001000 */
[----:B------:R-:W-:-:S11]  /*3da0*/  ISETP.GE.AND P2, PT, R8, RZ, PT ;  /* 0x000000ff0800720c */ /* 0x000fd60003f46270 */
[----:B------:R-:W-:Y:S02]  /*3db0*/  @!P1 IMAD.IADD R9, R9, 0x1, -R10 ;  /* 0x0000000109099824 */ /* 0x000fe400078e0a0a */
[----:B------:R-:W-:-:S03]  /*3dc0*/  @!P1 VIADD R14, R14, 0x1 ;  /* 0x000000010e0e9836 */ /* 0x000fc60000000000 */
[----:B------:R-:W-:Y:S02]  /*3dd0*/  ISETP.GE.U32.AND P0, PT, R9, R12, PT ;  /* 0x0000000c0900720c */ /* 0x000fe40003f06070 */
[----:B0-----:R-:W-:-:S06]  /*3de0*/  IADD3 R9, PT, PT, R11, 0xffffffe, RZ ;  /* 0x0ffffffe0b097810 */ /* 0x001fcc0007ffe0ff */
[----:B------:R-:W0:Y:S05]  /*3df0*/  F2I.FTZ.U32.TRUNC.NTZ R9, R9 ;  /* 0x0000000900097305 */ /* 0x000e2a000021f000 */
[----:B------:R-:W-:Y:S01]  /*3e00*/  @P0 VIADD R14, R14, 0x1 ;  /* 0x000000010e0e0836 */ /* 0x000fe20000000000 */
[----:B------:R-:W-:-:S04]  /*3e10*/  ISETP.NE.AND P0, PT, R22, RZ, PT ;  /* 0x000000ff1600720c */ /* 0x000fc80003f05270 */
[----:B------:R-:W-:-:S04]  /*3e20*/  @!P2 IADD3 R14, PT, PT, -R14, RZ, RZ ;  /* 0x000000ff0e0ea210 */ /* 0x000fc80007ffe1ff */
[----:B------:R-:W-:Y:S01]  /*3e30*/  SEL R10, R26, R14, !P0 ;  /* 0x0000000e1a0a7207 */ /* 0x000fe20004000000 */
[----:B0-----:R-:W-:-:S04]  /*3e40*/  IMAD.MOV R8, RZ, RZ, -R9 ;  /* 0x000000ffff087224 */ /* 0x001fc800078e0a09 */
[----:B------:R-:W-:Y:S02]  /*3e50*/  IMAD R25, R8, R23, RZ ;  /* 0x0000001708197224 */ /* 0x000fe400078e02ff */
[----:B------:R-:W-:Y:S02]  /*3e60*/  HFMA2 R8, -RZ, RZ, 0, 0 ;  /* 0x00000000ff087431 */ /* 0x000fe400000001ff */
[----:B------:R-:W-:-:S03]  /*3e70*/  VIADD R11, R10, UR9 ;  /* 0x000000090a0b7c36 */ /* 0x000fc60008000000 */
[----:B------:R-:W-:Y:S02]  /*3e80*/  IMAD.HI.U32 R25, R9, R25, R8 ;  /* 0x0000001909197227 */ /* 0x000fe400078e0008 */
[----:B------:R-:W-:Y:S02]  /*3e90*/  IABS R12, R11 ;  /* 0x0000000b000c7213 */ /* 0x000fe40000000000 */
[----:B------:R-:W-:-:S03]  /*3ea0*/  ISETP.GE.AND P2, PT, R11, RZ, PT ;  /* 0x000000ff0b00720c */ /* 0x000fc60003f46270 */
[----:B------:R-:W-:-:S04]  /*3eb0*/  IMAD.HI.U32 R8, R25, R12, RZ ;  /* 0x0000000c19087227 */ /* 0x000fc800078e00ff */
[----:B------:R-:W-:-:S04]  /*3ec0*/  IMAD.MOV R8, RZ, RZ, -R8 ;  /* 0x000000ffff087224 */ /* 0x000fc800078e0a08 */
[----:B------:R-:W-:-:S05]  /*3ed0*/  IMAD R8, R23, R8, R12 ;  /* 0x0000000817087224 */ /* 0x000fca00078e020c */
[----:B------:R-:W-:-:S13]  /*3ee0*/  ISETP.GT.U32.AND P1, PT, R23, R8, PT ;  /* 0x000000081700720c */ /* 0x000fda0003f24070 */
[----:B------:R-:W-:-:S05]  /*3ef0*/  @!P1 IMAD.IADD R8, R8, 0x1, -R23 ;  /* 0x0000000108089824 */ /* 0x000fca00078e0a17 */
[----:B------:R-:W-:-:S13]  /*3f00*/  ISETP.GT.U32.AND P1, PT, R23, R8, PT ;  /* 0x000000081700720c */ /* 0x000fda0003f24070 */
[----:B------:R-:W-:Y:S02]  /*3f10*/  @!P1 IADD3 R8, PT, PT, R8, -R23, RZ ;  /* 0x8000001708089210 */ /* 0x000fe40007ffe0ff */
[----:B------:R-:W-:Y:S02]  /*3f20*/  ISETP.NE.AND P1, PT, R24, RZ, PT ;  /* 0x000000ff1800720c */ /* 0x000fe40003f25270 */
[----:B------:R-:W-:Y:S01]  /*3f30*/  LOP3.LUT R24, RZ, R24, RZ, 0x33, !PT ;  /* 0x00000018ff187212 */ /* 0x000fe200078e33ff */
[----:B------:R-:W-:Y:S01]  /*3f40*/  @!P2 IMAD.MOV R8, RZ, RZ, -R8 ;  /* 0x000000ffff08a224 */ /* 0x000fe200078e0a08 */
[----:B------:R-:W-:-:S04]  /*3f50*/  ISETP.GT.AND P2, PT, R10, R3, PT ;  /* 0x000000030a00720c */ /* 0x000fc80003f44270 */
[----:B------:R-:W-:-:S04]  /*3f60*/  SEL R8, R24, R8, !P1 ;  /* 0x0000000818087207 */ /* 0x000fc80004800000 */
[----:B------:R-:W-:-:S13]  /*3f70*/  ISETP.NE.AND P3, PT, R8, RZ, PT ;  /* 0x000000ff0800720c */ /* 0x000fda0003f65270 */
[----:B------:R-:W-:Y:S05]  /*3f80*/  @!P2 BRA P3, `(.L_x_20825) ;  /* 0x000000040028a947 */ /* 0x000fea0001800000 */
[----:B------:R0:W2:Y:S04]  /*3f90*/  LDG.E.CONSTANT R28, desc[UR14][R28.64] ;  /* 0x0000000e1c1c7981 */ /* 0x0000a8000c1e9900 */
[----:B------:R-:W1:Y:S04]  /*3fa0*/  LDS.128 R8, [R20] ;  /* 0x0000000014087984 */ /* 0x000e680000000c00 */
[----:B------:R-:W3:Y:S01]  /*3fb0*/  LDS.128 R12, [R20+0x10] ;  /* 0x00001000140c7984 */ /* 0x000ee20000000c00 */
[----:B-1----:R-:W-:Y:S02]  /*3fc0*/  F2FP.BF16.F32.PACK_AB R27, R9, R8 ;  /* 0x00000008091b723e */ /* 0x002fe400000010ff */
[----:B0-----:R-:W-:-:S02]  /*3fd0*/  F2FP.BF16.F32.PACK_AB R29, R11, R10 ;  /* 0x0000000a0b1d723e */ /* 0x001fc400000010ff */
[----:B---3--:R-:W-:Y:S02]  /*3fe0*/  F2FP.BF16.F32.PACK_AB R12, R13, R12 ;  /* 0x0000000c0d0c723e */ /* 0x008fe400000010ff */
[----:B------:R-:W-:Y:S01]  /*3ff0*/  F2FP.BF16.F32.PACK_AB R14, R15, R14 ;  /* 0x0000000e0f0e723e */ /* 0x000fe200000010ff */
[----:B--2---:R-:W-:-:S03]  /*4000*/  IMAD.WIDE R8, R28, UR25, R6 ;  /* 0x000000191c087c25 */ /* 0x004fc6000f8e0206 */
[----:B------:R-:W-:-:S04]  /*4010*/  LEA R10, P2, R8, UR22, 0x1 ;  /* 0x00000016080a7c11 */ /* 0x000fc8000f8408ff */
[----:B------:R-:W-:-:S05]  /*4020*/  LEA.HI.X R11, R8, UR23, R9, 0x1, P2 ;  /* 0x00000017080b7c11 */ /* 0x000fca00090f0c09 */
[----:B------:R0:W5:Y:S04]  /*4030*/  LDG.E.CONSTANT R15, desc[UR14][R10.64] ;  /* 0x0000000e0a0f7981 */ /* 0x000168000c1e9900 */
[----:B------:R0:W5:Y:S04]  /*4040*/  LDG.E.CONSTANT R9, desc[UR14][R10.64+0x4] ;  /* 0x0000040e0a097981 */ /* 0x000168000c1e9900 */
[----:B------:R0:W5:Y:S04]  /*4050*/  LDG.E.CONSTANT R8, desc[UR14][R10.64+0x8] ;  /* 0x0000080e0a087981 */ /* 0x000168000c1e9900 */
[----:B------:R0:W5:Y:S01]  /*4060*/  LDG.E.CONSTANT R13, desc[UR14][R10.64+0xc] ;  /* 0x00000c0e0a0d7981 */ /* 0x000162000c1e9900 */
[----:B------:R-:W-:Y:S01]  /*4070*/  ISETP.NE.AND P2, PT, R19, R4, PT ;  /* 0x000000041300720c */ /* 0x000fe20003f45270 */
[----:B------:R-:W-:-:S12]  /*4080*/  BSSY.RECONVERGENT B2, `(.L_x_20826) ;  /* 0x0000021000027945 */ /* 0x000fd80003800200 */
[----:B0-----:R-:W-:Y:S05]  /*4090*/  @P2 BRA `(.L_x_20827) ;  /* 0x00000000007c2947 */ /* 0x001fea0003800000 */
[----:B------:R-:W-:-:S05]  /*40a0*/  VIADD R10, R21, 0x2 ;  /* 0x00000002150a7836 */ /* 0x000fca0000000000 */
[----:B------:R-:W-:Y:S01]  /*40b0*/  ISETP.GE.AND P2, PT, R10, UR21, PT ;  /* 0x000000150a007c0c */ /* 0x000fe2000bf46270 */
[----:B------:R-:W-:-:S05]  /*40c0*/  VIADD R10, R21, 0x3 ;  /* 0x00000003150a7836 */ /* 0x000fca0000000000 */
        /* <DEDUP_REMOVED lines=28> */
.L_x_20827:
[----:B------:R-:W-:Y:S05]  /*4290*/  BSYNC.RECONVERGENT B2 ;  /* 0x0000000000027941 */ /* 0x000fea0003800200 */
.L_x_20826:
[----:B-----5:R-:W-:-:S05]  /*42a0*/  HMUL2.BF16_V2 R10, R27, R15 ;  /* 0x0000000f1b0a7232 */ /* 0x020fca0000200000 */
[C---:B------:R-:W-:Y:S01]  /*42b0*/  PRMT R11, R10.reuse, 0x7632, R11 ;  /* 0x000076320a0b7816 */ /* 0x040fe2000000000b */
[----:B------:R-:W-:Y:S02]  /*42c0*/  IMAD.U32 R15, R10, 0x10000, RZ ;  /* 0x000100000a0f7824 */ /* 0x000fe400078e00ff */
[----:B------:R-:W-:Y:S01]  /*42d0*/  HFMA2.BF16_V2 R10, R29, R9, -RZ ;  /* 0x000000091d0a7231 */ /* 0x000fe200003000ff */
[----:B------:R-:W-:Y:S01]  /*42e0*/  SHF.L.U32 R28, R11, 0x10, RZ ;  /* 0x000000100b1c7819 */ /* 0x000fe200000006ff */
[----:B------:R-:W-:-:S03]  /*42f0*/  HMUL2.BF16_V2 R11, R12, R8 ;  /* 0x000000080c0b7232 */ /* 0x000fc60000200000 */
[C---:B------:R-:W-:Y:S01]  /*4300*/  PRMT R8, R10.reuse, 0x7632, R8 ;  /* 0x000076320a087816 */ /* 0x040fe20000000008 */
[----:B------:R-:W-:Y:S01]  /*4310*/  FADD.FTZ R9, R15, R28 ;  /* 0x0000001c0f097221 */ /* 0x000fe20000010000 */
[----:B------:R-:W-:Y:S01]  /*4320*/  HFMA2.BF16_V2 R15, R14, R13, -RZ ;  /* 0x0000000d0e0f7231 */ /* 0x000fe200003000ff */
[C---:B------:R-:W-:Y:S01]  /*4330*/  PRMT R12, R11.reuse, 0x7632, R12 ;  /* 0x000076320b0c7816 */ /* 0x040fe2000000000c */
[----:B------:R-:W-:Y:S01]  /*4340*/  IMAD.U32 R13, R10, 0x10000, RZ ;  /* 0x000100000a0d7824 */ /* 0x000fe200078e00ff */
[----:B------:R-:W-:Y:S01]  /*4350*/  SHF.L.U32 R11, R11, 0x10, RZ ;  /* 0x000000100b0b7819 */ /* 0x000fe200000006ff */
[----:B------:R-:W-:Y:S01]  /*4360*/  IMAD.U32 R14, R8, 0x10000, RZ ;  /* 0x00010000080e7824 */ /* 0x000fe200078e00ff */
[C---:B------:R-:W-:Y:S01]  /*4370*/  PRMT R8, R15.reuse, 0x7610, R8 ;  /* 0x000076100f087816 */ /* 0x040fe20000000008 */
[----:B------:R-:W-:Y:S01]  /*4380*/  IMAD.U32 R12, R12, 0x10000, RZ ;  /* 0x000100000c0c7824 */ /* 0x000fe200078e00ff */
[----:B------:R-:W-:Y:S01]  /*4390*/  PRMT R10, R15, 0x7632, R10 ;  /* 0x000076320f0a7816 */ /* 0x000fe2000000000a */
[----:B------:R-:W-:-:S02]  /*43a0*/  FADD.FTZ R14, R13, R14 ;  /* 0x0000000e0d0e7221 */ /* 0x000fc40000010000 */
[----:B------:R-:W-:Y:S01]  /*43b0*/  IMAD.U32 R8, R8, 0x10000, RZ ;  /* 0x0001000008087824 */ /* 0x000fe200078e00ff */
[----:B------:R-:W-:Y:S01]  /*43c0*/  SHF.L.U32 R13, R10, 0x10, RZ ;  /* 0x000000100a0d7819 */ /* 0x000fe200000006ff */
[----:B------:R-:W-:Y:S01]  /*43d0*/  FADD.FTZ R12, R11, R12 ;  /* 0x0000000c0b0c7221 */ /* 0x000fe20000010000 */
[----:B------:R-:W-:-:S03]  /*43e0*/  FADD.FTZ R9, R9, R14 ;  /* 0x0000000e09097221 */ /* 0x000fc60000010000 */
[----:B------:R-:W-:Y:S01]  /*43f0*/  FADD.FTZ R8, R8, R13 ;  /* 0x0000000d08087221 */ /* 0x000fe20000010000 */
[----:B------:R-:W-:-:S04]  /*4400*/  FADD.FTZ R9, R9, R12 ;  /* 0x0000000c09097221 */ /* 0x000fc80000010000 */
[----:B------:R-:W-:-:S04]  /*4410*/  FADD.FTZ R9, R9, R8 ;  /* 0x0000000809097221 */ /* 0x000fc80000010000 */
[----:B------:R-:W-:-:S07]  /*4420*/  FADD.FTZ R18, R18, R9 ;  /* 0x0000000912127221 */ /* 0x000fce0000010000 */
.L_x_20825:
[----:B------:R-:W-:Y:S05]  /*4430*/  BSYNC.RECONVERGENT B1 ;  /* 0x0000000000017941 */ /* 0x000fea0003800200 */
.L_x_20824:
[----:B------:R-:W-:Y:S01]  /*4440*/  IABS R12, R22 ;  /* 0x00000016000c7213 */ /* 0x000fe20000000000 */
[----:B------:R-:W-:Y:S01]  /*4450*/  IMAD.MOV.U32 R8, RZ, RZ, RZ ;  /* 0x000000ffff087224 */ /* 0x000fe200078e00ff */
[----:B------:R-:W-:Y:S01]  /*4460*/  IADD3 R15, PT, PT, R19, 0x4, RZ ;  /* 0x00000004130f7810 */ /* 0x000fe20007ffe0ff */
[----:B------:R-:W-:Y:S01]  /*4470*/  BSSY.RECONVERGENT B1, `(.L_x_20828) ;  /* 0x0000070000017945 */ /* 0x000fe20003800200 */
[----:B------:R-:W0:Y:S03]  /*4480*/  I2F.RP R10, R12 ;  /* 0x0000000c000a7306 */ /* 0x000e260000209400 */
[----:B------:R-:W-:-:S05]  /*4490*/  IMAD.SHL.U32 R13, R15, 0x8, RZ ;  /* 0x000000080f0d7824 */ /* 0x000fca00078e00ff */
[----:B------:R-:W-:-:S04]  /*44a0*/  LOP3.LUT R22, R13, R22, RZ, 0x3c, !PT ;  /* 0x000000160d167212 */ /* 0x000fc800078e3cff */
[----:B------:R-:W-:Y:S01]  /*44b0*/  ISETP.GE.AND P4, PT, R22, RZ, PT ;  /* 0x000000ff1600720c */ /* 0x000fe20003f86270 */
[----:B0-----:R-:W0:Y:S02]  /*44c0*/  MUFU.RCP R10, R10 ;  /* 0x0000000a000a7308 */ /* 0x001e240000001000 */
[----:B0-----:R-:W-:-:S06]  /*44d0*/  VIADD R11, R10, 0xffffffe ;  /* 0x0ffffffe0a0b7836 */ /* 0x001fcc0000000000 */
[----:B------:R-:W0:Y:S02]  /*44e0*/  F2I.FTZ.U32.TRUNC.NTZ R9, R11 ;  /* 0x0000000b00097305 */ /* 0x000e24000021f000 */
[----:B0-----:R-:W-:-:S04]  /*44f0*/  IMAD.MOV R27, RZ, RZ, -R9 ;  /* 0x000000ffff1b7224 */ /* 0x001fc800078e0a09 */
[----:B------:R-:W-:-:S04]  /*4500*/  IMAD R27, R27, R12, RZ ;  /* 0x0000000c1b1b7224 */ /* 0x000fc800078e02ff */
[----:B------:R-:W-:Y:S01]  /*4510*/  IMAD.HI.U32 R14, R9, R27, R8 ;  /* 0x0000001b090e7227 */ /* 0x000fe200078e0008 */
[----:B------:R-:W-:-:S05]  /*4520*/  IABS R9, R13 ;  /* 0x0000000d00097213 */ /* 0x000fca0000000000 */
[----:B------:R-:W-:-:S05]  /*4530*/  IMAD.HI.U32 R8, R14, R9, RZ ;  /* 0x000000090e087227 */ /* 0x000fca00078e00ff */
[----:B------:R-:W-:-:S05]  /*4540*/  IADD3 R10, PT, PT, -R8, RZ, RZ ;  /* 0x000000ff080a7210 */ /* 0x000fca0007ffe1ff */
[----:B------:R-:W-:-:S05]  /*4550*/  IMAD R9, R12, R10, R9 ;  /* 0x0000000a0c097224 */ /* 0x000fca00078e0209 */
[----:B------:R-:W-:-:S13]  /*4560*/  ISETP.GT.U32.AND P3, PT, R12, R9, PT ;  /* 0x000000090c00720c */ /* 0x000fda0003f64070 */
[----:B------:R-:W-:Y:S02]  /*4570*/  @!P3 IMAD.IADD R9, R9, 0x1, -R12 ;  /* 0x000000010909b824 */ /* 0x000fe400078e0a0c */
[----:B------:R-:W-:-:S03]  /*4580*/  @!P3 VIADD R8, R8, 0x1 ;  /* 0x000000010808b836 */ /* 0x000fc60000000000 */
[----:B------:R-:W-:-:S13]  /*4590*/  ISETP.GE.U32.AND P2, PT, R9, R12, PT ;  /* 0x0000000c0900720c */ /* 0x000fda0003f46070 */
[----:B------:R-:W-:-:S05]  /*45a0*/  @P2 IADD3 R8, PT, PT, R8, 0x1, RZ ;  /* 0x0000000108082810 */ /* 0x000fca0007ffe0ff */
[----:B------:R-:W-:-:S05]  /*45b0*/  @!P4 IMAD.MOV R8, RZ, RZ, -R8 ;  /* 0x000000ffff08c224 */ /* 0x000fca00078e0a08 */
[----:B------:R-:W-:-:S05]  /*45c0*/  SEL R26, R26, R8, !P0 ;  /* 0x000000081a1a7207 */ /* 0x000fca0004000000 */
[----:B------:R-:W-:-:S05]  /*45d0*/  VIADD R9, R26, UR9 ;  /* 0x000000091a097c36 */ /* 0x000fca0008000000 */
        /* <DEDUP_REMOVED lines=8> */
[----:B------:R-:W-:Y:S01]  /*4660*/  @!P0 IMAD.IADD R8, R8, 0x1, -R23 ;  /* 0x0000000108088824 */ /* 0x000fe200078e0a17 */
[----:B------:R-:W-:-:S04]  /*4670*/  ISETP.GT.AND P0, PT, R26, R3, PT ;  /* 0x000000031a00720c */ /* 0x000fc80003f04270 */
[----:B------:R-:W-:-:S04]  /*4680*/  @!P2 IADD3 R8, PT, PT, -R8, RZ, RZ ;  /* 0x000000ff0808a210 */ /* 0x000fc80007ffe1ff */
[----:B------:R-:W-:-:S04]  /*4690*/  SEL R8, R24, R8, !P1 ;  /* 0x0000000818087207 */ /* 0x000fc80004800000 */
[----:B------:R-:W-:-:S13]  /*46a0*/  ISETP.NE.AND P1, PT, R8, RZ, PT ;  /* 0x000000ff0800720c */ /* 0x000fda0003f25270 */
[----:B------:R-:W-:Y:S05]  /*46b0*/  @!P0 BRA P1, `(.L_x_20829) ;  /* 0x00000004002c8947 */ /* 0x000fea0000800000 */
[----:B------:R-:W-:-:S05]  /*46c0*/  IMAD.WIDE.U32 R28, R19, 0x4, R16 ;  /* 0x00000004131c7825 */ /* 0x000fca00078e0010 */
[----:B------:R-:W2:Y:S01]  /*46d0*/  LDG.E.CONSTANT R9, desc[UR14][R28.64+0x10] ;  /* 0x0000100e1c097981 */ /* 0x000ea2000c1e9900 */
[----:B------:R-:W-:Y:S01]  /*46e0*/  BSSY.RECONVERGENT B2, `(.L_x_20830) ;  /* 0x000002f000027945 */ /* 0x000fe20003800200 */
[----:B--2---:R-:W-:-:S03]  /*46f0*/  IMAD.WIDE R8, R9, UR25, R6 ;  /* 0x0000001909087c25 */ /* 0x004fc6000f8e0206 */
[----:B------:R-:W-:-:S04]  /*4700*/  LEA R26, P0, R8, UR22, 0x1 ;  /* 0x00000016081a7c11 */ /* 0x000fc8000f8008ff */
[----:B------:R-:W-:Y:S02]  /*4710*/  LEA.HI.X R27, R8, UR23, R9, 0x1, P0 ;  /* 0x00000017081b7c11 */ /* 0x000fe400080f0c09 */
[----:B------:R-:W0:Y:S01]  /*4720*/  LDS.128 R8, [R20+0x80] ;  /* 0x0000800014087984 */ /* 0x000e220000000c00 */
[----:B------:R-:W-:-:S03]  /*4730*/  ISETP.NE.AND P0, PT, R15, R4, PT ;  /* 0x000000040f00720c */ /* 0x000fc60003f05270 */
[----:B------:R-:W5:Y:S04]  /*4740*/  LDG.E.CONSTANT R24, desc[UR14][R26.64] ;  /* 0x0000000e1a187981 */ /* 0x000f68000c1e9900 */
[----:B------:R-:W5:Y:S04]  /*4750*/  LDG.E.CONSTANT R23, desc[UR14][R26.64+0x4] ;  /* 0x0000040e1a177981 */ /* 0x000f68000c1e9900 */
[----:B------:R-:W5:Y:S04]  /*4760*/  LDG.E.CONSTANT R22, desc[UR14][R26.64+0x8] ;  /* 0x0000080e1a167981 */ /* 0x000f68000c1e9900 */
[----:B------:R1:W5:Y:S01]  /*4770*/  LDG.E.CONSTANT R25, desc[UR14][R26.64+0xc] ;  /* 0x00000c0e1a197981 */ /* 0x000362000c1e9900 */
[----:B0-----:R-:W-:-:S02]  /*4780*/  F2FP.BF16.F32.PACK_AB R15, R9, R8 ;  /* 0x00000008090f723e */ /* 0x001fc400000010ff */
[----:B-1----:R-:W-:Y:S02]  /*4790*/  F2FP.BF16.F32.PACK_AB R27, R11, R10 ;  /* 0x0000000a0b1b723e */ /* 0x002fe400000010ff */
[----:B------:R-:W0:Y:S02]  /*47a0*/  LDS.128 R8, [R20+0x90] ;  /* 0x0000900014087984 */ /* 0x000e240000000c00 */
[----:B0-----:R-:W-:Y:S02]  /*47b0*/  F2FP.BF16.F32.PACK_AB R8, R9, R8 ;  /* 0x000000080908723e */ /* 0x001fe400000010ff */
[----:B------:R-:W-:Y:S01]  /*47c0*/  F2FP.BF16.F32.PACK_AB R10, R11, R10 ;  /* 0x0000000a0b0a723e */ /* 0x000fe200000010ff */
[----:B------:R-:W-:Y:S06]  /*47d0*/  @P0 BRA `(.L_x_20831) ;  /* 0x00000000007c0947 */ /* 0x000fec0003800000 */
[----:B------:R-:W-:Y:S01]  /*47e0*/  VIADD R9, R21, 0x21 ;  /* 0x0000002115097836 */ /* 0x000fe20000000000 */
[----:B------:R-:W-:Y:S01]  /*47f0*/  ISETP.GE.AND P6, PT, R13, UR21, PT ;  /* 0x000000150d007c0c */ /* 0x000fe2000bfc6270 */
        /* <DEDUP_REMOVED lines=12> */
[C---:B------:R-:W-:Y:S02]  /*48c0*/  PRMT R9, R24.reuse, 0x7632, R9 ;  /* 0x0000763218097816 */ /* 0x040fe40000000009 */
[----:B------:R-:W-:Y:S02]  /*48d0*/  ISETP.GE.AND P1, PT, R13, UR21, PT ;  /* 0x000000150d007c0c */ /* 0x000fe4000bf26270 */
[----:B------:R-:W-:-:S02]  /*48e0*/  SEL R24, R24, RZ, !P6 ;  /* 0x000000ff18187207 */ /* 0x000fc40007000000 */
[----:B------:R-:W-:Y:S02]  /*48f0*/  ISETP.GE.AND P6, PT, R21, UR21, PT ;  /* 0x0000001515007c0c */ /* 0x000fe4000bfc6270 */
        /* <DEDUP_REMOVED lines=13> */
.L_x_20831:
[----:B------:R-:W-:Y:S05]  /*49d0*/  BSYNC.RECONVERGENT B2 ;  /* 0x0000000000027941 */ /* 0x000fea0003800200 */
.L_x_20830:
[----:B-----5:R-:W-:Y:S02]  /*49e0*/  HMUL2.BF16_V2 R9, R15, R24 ;  /* 0x000000180f097232 */ /* 0x020fe40000200000 */
[----:B------:R-:W-:Y:S02]  /*49f0*/  HFMA2.BF16_V2 R11, R27, R23, -RZ ;  /* 0x000000171b0b7231 */ /* 0x000fe400003000ff */
[--C-:B------:R-:W-:Y:S02]  /*4a00*/  IMAD.MOV.U32 R20, RZ, RZ, R10.reuse ;  /* 0x000000ffff147224 */ /* 0x100fe400078e000a */
        /* <DEDUP_REMOVED lines=22> */
.L_x_20829:
[----:B------:R-:W-:Y:S05]  /*4b70*/  BSYNC.RECONVERGENT B1 ;  /* 0x0000000000017941 */ /* 0x000fea0003800200 */
.L_x_20828:
[----:B------:R-:W-:-:S05]  /*4b80*/  VIADD R19, R19, 0x8 ;  /* 0x0000000813137836 */ /* 0x000fca0000000000 */
[----:B------:R-:W-:-:S13]  /*4b90*/  ISETP.GE.U32.AND P0, PT, R19, UR8, PT ;  /* 0x0000000813007c0c */ /* 0x000fda000bf06070 */
[----:B------:R-:W-:Y:S05]  /*4ba0*/  @!P0 BRA `(.L_x_20832) ;  /* 0xfffffff000348947 */ /* 0x000fea000383ffff */
.L_x_20819:
[----:B------:R-:W-:Y:S05]  /*4bb0*/  BSYNC.RECONVERGENT B0 ;  /* 0x0000000000007941 */ /* 0x000fea0003800200 */
.L_x_20818:
[----:B------:R-:W1:Y:S08]  /*4bc0*/  S2UR UR5, SR_CgaCtaId ;  /* 0x00000000000579c3 */ /* 0x000e700000008800 */
[----:B------:R-:W-:Y:S01]  /*4bd0*/  BAR.SYNC.DEFER_BLOCKING 0x0 ;  /* 0x0000000000007b1d */ /* 0x000fe20000010000 */
[C---:B------:R-:W-:Y:S02]  /*4be0*/  LOP3.LUT R2, R0.reuse, 0x3c0, RZ, 0xc0, !PT ;  /* 0x000003c000027812 */ /* 0x040fe400078ec0ff */
[----:B------:R-:W-:-:S02]  /*4bf0*/  LOP3.LUT R3, R0, 0x3e0, RZ, 0xc0, !PT ;  /* 0x000003e000037812 */ /* 0x000fc400078ec0ff */
[----:B------:R-:W-:Y:S01]  /*4c00*/  ISETP.NE.AND P0, PT, R2, 0x40, PT ;  /* 0x000000400200780c */ /* 0x000fe20003f05270 */
[----:B------:R-:W-:Y:S01]  /*4c10*/  UMOV UR4, 0x400 ;  /* 0x0000040000047882 */ /* 0x000fe20000000000 */
[----:B------:R-:W-:Y:S01]  /*4c20*/  LOP3.LUT R2, R3, 0x1f, R0, 0xf8, !PT ;  /* 0x0000001f03027812 */ /* 0x000fe200078ef800 */
[----:B------:R-:W-:Y:S01]  /*4c30*/  UIADD3 UR4, UPT, UPT, UR4, 0x60, URZ ;  /* 0x0000006004047890 */ /* 0x000fe2000fffe0ff */
[C---:B------:R-:W-:Y:S02]  /*4c40*/  ISETP.GT.U32.AND P1, PT, R0.reuse, 0x3f, PT ;  /* 0x0000003f0000780c */ /* 0x040fe40003f24070 */
[C---:B------:R-:W-:Y:S02]  /*4c50*/  ISETP.GT.U32.AND P2, PT, R0.reuse, 0x1f, PT ;  /* 0x0000001f0000780c */ /* 0x040fe40003f44070 */
[----:B------:R-:W-:Y:S01]  /*4c60*/  LOP3.LUT R0, R0, 0x1f, RZ, 0xc0, !PT ;  /* 0x0000001f00007812 */ /* 0x000fe200078ec0ff */
[----:B-1----:R-:W-:-:S06]  /*4c70*/  ULEA UR4, UR5, UR4, 0x18 ;  /* 0x0000000405047291 */ /* 0x002fcc000f8ec0ff */
[----:B------:R-:W-:-:S05]  /*4c80*/  LEA R5, R2, UR4, 0x2 ;  /* 0x0000000402057c11 */ /* 0x000fca000f8e10ff */
[----:B------:R-:W-:Y:S01]  /*4c90*/  @!P0 STS [R5+-0x100], R18 ;  /* 0xffff001205008388 */ /* 0x000fe20000000800 */
[----:B------:R-:W-:Y:S01]  /*4ca0*/  BAR.SYNC.DEFER_BLOCKING 0x0 ;  /* 0x0000000000007b1d */ /* 0x000fe20000010000 */
[----:B------:R-:W-:-:S13]  /*4cb0*/  ISETP.NE.AND P0, PT, R3, 0x20, PT ;  /* 0x000000200300780c */ /* 0x000fda0003f05270 */
[----:B------:R-:W-:Y:S01]  /*4cc0*/  @!P0 LEA R3, R0, UR4, 0x2 ;  /* 0x0000000400038c11 */ /* 0x000fe2000f8e10ff */
[----:B0--3--:R-:W0:Y:S02]  /*4cd0*/  @!P1 LDS R7, [R5] ;  /* 0x0000000005079984 */ /* 0x009e240000000800 */
[----:B0-----:R-:W-:Y:S01]  /*4ce0*/  @!P1 FADD.FTZ R18, R18, R7 ;  /* 0x0000000712129221 */ /* 0x001fe20000010000 */
[----:B------:R-:W-:Y:S06]  /*4cf0*/  BAR.SYNC.DEFER_BLOCKING 0x0 ;  /* 0x0000000000007b1d */ /* 0x000fec0000010000 */
[----:B------:R0:W-:Y:S02]  /*4d00*/  @!P0 STS [R3], R18 ;  /* 0x0000001203008388 */ /* 0x0001e40000000800 */
[----:B------:R-:W-:Y:S06]  /*4d10*/  BAR.SYNC.DEFER_BLOCKING 0x0 ;  /* 0x0000000000007b1d */ /* 0x000fec0000010000 */
[----:B------:R0:W1:Y:S02]  /*4d20*/  @!P2 LDS R7, [R5] ;  /* 0x000000000507a984 */ /* 0x0000640000000800 */
[----:B------:R-:W-:Y:S06]  /*4d30*/  BAR.SYNC.DEFER_BLOCKING 0x0 ;  /* 0x0000000000007b1d */ /* 0x000fec0000010000 */
[----:B------:R-:W-:Y:S05]  /*4d40*/  @P2 EXIT ;  /* 0x000000000000294d */ /* 0x000fea0003800000 */
[----:B------:R-:W-:Y:S01]  /*4d50*/  UIMAD UR4, UR16, UR19, UR18 ;  /* 0x00000013100472a4 */ /* 0x000fe2000f8e0212 */
[----:B0-----:R-:W-:Y:S01]  /*4d60*/  MOV R3, UR17 ;  /* 0x0000001100037c02 */ /* 0x001fe20008000f00 */
[----:B------:R-:W0:Y:S01]  /*4d70*/  LDCU.64 UR6, c[0x0][0x390] ;  /* 0x00007200ff0677ac */ /* 0x000e220008000a00 */
[----:B-1----:R-:W-:Y:S01]  /*4d80*/  @!P2 FADD.FTZ R18, R18, R7 ;  /* 0x000000071212a221 */ /* 0x002fe20000010000 */
[----:B------:R-:W-:Y:S02]  /*4d90*/  UIMAD UR4, UR4, UR20, URZ ;  /* 0x00000014040472a4 */ /* 0x000fe4000f8e02ff */
[----:B------:R-:W-:Y:S02]  /*4da0*/  IMAD R0, R3, 0x20, R0 ;  /* 0x0000002003007824 */ /* 0x000fe400078e0200 */
[----:B------:R-:W-:Y:S02]  /*4db0*/  F2FP.BF16.F32.PACK_AB R18, RZ, R18 ;  /* 0x00000012ff12723e */ /* 0x000fe400000010ff */
[----:B------:R-:W-:-:S04]  /*4dc0*/  MOV R3, UR4 ;  /* 0x0000000400037c02 */ /* 0x000fc80008000f00 */
[----:B------:R-:W-:-:S05]  /*4dd0*/  LEA R0, P0, R3, R0, 0x5 ;  /* 0x0000000003007211 */ /* 0x000fca00078028ff */
[----:B------:R-:W-:Y:S01]  /*4de0*/  IMAD.X R3, RZ, RZ, RZ, P0 ;  /* 0x000000ffff037224 */ /* 0x000fe200000e06ff */
[----:B0-----:R-:W-:-:S04]  /*4df0*/  LEA R2, P0, R0, UR6, 0x1 ;  /* 0x0000000600027c11 */ /* 0x001fc8000f8008ff */
[----:B------:R-:W-:-:S05]  /*4e00*/  LEA.HI.X R3, R0, UR7, R3, 0x1, P0 ;  /* 0x0000000700037c11 */ /* 0x000fca00080f0c03 */
[----:B------:R-:W-:Y:S01]  /*4e10*/  STG.E.U16 desc[UR14][R2.64], R18 ;  /* 0x0000001202007986 */ /* 0x000fe2000c10150e */
[----:B------:R-:W-:Y:S05]  /*4e20*/  EXIT ;  /* 0x000000000000794d */ /* 0x000fea0003800000 */
.L_x_20793:
        /* <DEDUP_REMOVED lines=8> */
.L_x_20834:
[----:B------:R-:W-:Y:S05]  /*4eb0*/  BSYNC B2 ;  /* 0x0000000000027941 */ /* 0x000fea0003800000 */
.L_x_20833:
        /* <DEDUP_REMOVED lines=8> */
.L_x_20835:
[----:B------:R-:W-:Y:S01]  /*4f40*/  MOV R7, R15 ;  /* 0x0000000f00077202 */ /* 0x000fe20000000f00 */
[----:B------:R-:W-:Y:S06]  /*4f50*/  BRA `(.L_x_20836) ;  /* 0xffffffc000f87947 */ /* 0x000fec000383ffff */
.L_x_20795:
        /* <DEDUP_REMOVED lines=8> */
.L_x_20838:
[----:B------:R-:W-:Y:S05]  /*4fe0*/  BSYNC B0 ;  /* 0x0000000000007941 */ /* 0x000fea0003800000 */
.L_x_20837:
        /* <DEDUP_REMOVED lines=8> */
.L_x_20839:
[----:B------:R-:W-:Y:S02]  /*5070*/  IMAD.MOV.U32 R25, RZ, RZ, 0x4 ;  /* 0x00000004ff197424 */ /* 0x000fe400078e00ff */
[----:B------:R-:W-:-:S05]  /*5080*/  IMAD.MOV.U32 R5, RZ, RZ, R15 ;  /* 0x000000ffff057224 */ /* 0x000fca00078e000f */
[----:B------:R-:W-:-:S04]  /*5090*/  FMNMX.FTZ R8, R4, R5, !PT ;  /* 0x0000000504087209 */ /* 0x000fc80007810000 */
[----:B------:R-:W-:-:S07]  /*50a0*/  MOV R4, R8 ;  /* 0x0000000800047202 */ /* 0x000fce0000000f00 */
[----:B------:R-:W-:Y:S05]  /*50b0*/  WARPSYNC.COLLECTIVE R14, `(.L_x_20840) ;  /* 0x000000000e087348 */ /* 0x000fea0003c00000 */
[----:B------:R0:W1:Y:S02]  /*50c0*/  SHFL.BFLY P3, R15, R4, R25, R27 ;  /* 0x0c000019040f7389 */ /* 0x000064000006001b */
[----:B01----:R-:W-:Y:S05]  /*50d0*/  ENDCOLLECTIVE ;  /* 0x000000000000791b */ /* 0x003fea0003800000 */
.L_x_20840:
[----:B------:R-:W-:Y:S01]  /*50e0*/  MOV R9, R15 ;  /* 0x0000000f00097202 */ /* 0x000fe20000000f00 */
[----:B------:R-:W-:Y:S06]  /*50f0*/  BRA `(.L_x_20841) ;  /* 0xffffffc400287947 */ /* 0x000fec000383ffff */
.L_x_20842:
        /* <DEDUP_REMOVED lines=16> */
.L_x_27543:


//--------------------- .text._ZN4vllm25paged_attention_v2_kernelIttLi256ELi32ELi128ELNS_18Fp8KVCacheDataTypeE0ELb0ELi512EEEvPfS2_PT_PKS3_PKT0_S9_ifPKiSB_iPKfiiiSD_SD_iiiii --------------------------
	.section	.text._ZN4vllm25paged_attention_v2_kernelIttLi256ELi32ELi128ELNS_18Fp8KVCacheDataTypeE0ELb0ELi512EEEvPfS2_PT_PKS3_PKT0_S9_ifPKiSB_iPKfiiiSD_SD_iiiii,"ax",@progbits
	.align	128
        .global         _ZN4vllm25paged_attention_v2_kernelIttLi256ELi32ELi128ELNS_18Fp8KVCacheDataTypeE0ELb0ELi512EEEvPfS2_PT_PKS3_PKT0_S9_ifPKiSB_iPKfiiiSD_SD_iiiii
        .type           _ZN4vllm25paged_attention_v2_kernelIttLi256ELi32ELi128ELNS_18Fp8KVCacheDataTypeE0ELb0ELi512EEEvPfS2_PT_PKS3_PKT0_S9_ifPKiSB_iPKfiiiSD_SD_iiiii,@function
        .size           _ZN4vllm25paged_attention_v2_kernelIttLi256ELi32ELi128ELNS_18Fp8KVCacheDataTypeE0ELb0ELi512EEEvPfS2_PT_PKS3_PKT0_S9_ifPKiSB_iPKfiiiSD_SD_iiiii,(.L_x_27544 - _ZN4vllm25paged_attention_v2_kernelIttLi256ELi32ELi128ELNS_18Fp8KVCacheDataTypeE0ELb0ELi512EEEvPfS2_PT_PKS3_PKT0_S9_ifPKiSB_iPKfiiiSD_SD_iiiii)
        .other          _ZN4vllm25paged_attention_v2_kernelIttLi256ELi32ELi128ELNS_18Fp8KVCacheDataTypeE0ELb0ELi512EEEvPfS2_PT_PKS3_PKT0_S9_ifPKiSB_iPKfiiiSD_SD_iiiii,@"STO_CUDA_ENTRY STV_DEFAULT"
_ZN4vllm25paged_attention_v2_kernelIttLi256ELi32ELi128ELNS_18Fp8KVCacheDataTypeE0ELb0ELi512EEEvPfS2_PT_PKS3_PKT0_S9_ifPKiSB_iPKfiiiSD_SD_iiiii:
.text._ZN4vllm25paged_attention_v2_kernelIttLi256ELi32ELi128ELNS_18Fp8KVCacheDataTypeE0ELb0ELi512EEEvPfS2_PT_PKS3_PKT0_S9_ifPKiSB_iPKfiiiSD_SD_iiiii:
[----:B------:R-:W-:Y:S01]  /*0000*/  LDC R1, c[0x0][0x37c] ;  /* 0x0000df00ff017b82 */ /* 0x000fe20000000800 */
[----:B------:R-:W0:Y:S07]  /*0010*/  S2R R7, SR_CTAID.Y ;  /* 0x0000000000077919 */ /* 0x000e2e0000002600 */
[----:B------:R-:W0:Y:S01]  /*0020*/  LDC.64 R2, c[0x0][0x3c0] ;  /* 0x0000f000ff027b82 */ /* 0x000e220000000a00 */
[----:B------:R-:W1:Y:S01]  /*0030*/  LDCU.64 UR6, c[0x0][0x358] ;  /* 0x00006b00ff0677ac */ /* 0x000e620008000a00 */
[----:B0-----:R-:W-:-:S05]  /*0040*/  IMAD.WIDE.U32 R2, R7, 0x4, R2 ;  /* 0x0000000407027825 */ /* 0x001fca00078e0002 */
[----:B-1----:R-:W2:Y:S01]  /*0050*/  LDG.E.CONSTANT R61, desc[UR6][R2.64] ;  /* 0x00000006023d7981 */ /* 0x002ea2000c1e9900 */
[----:B------:R-:W0:Y:S02]  /*0060*/  S2R R5, SR_CTAID.Z ;  /* 0x0000000000057919 */ /* 0x000e240000002700 */
[----:B0-----:R-:W-:-:S04]  /*0070*/  SHF.L.U32 R4, R5, 0x9, RZ ;  /* 0x0000000905047819 */ /* 0x001fc800000006ff */
[----:B--2---:R-:W-:-:S13]  /*0080*/  ISETP.GE.AND P0, PT, R4, R61, PT ;  /* 0x0000003d0400720c */ /* 0x004fda0003f06270 */
[----:B------:R-:W-:Y:S05]  /*0090*/  @P0 EXIT ;  /* 0x000000000000094d */ /* 0x000fea0003800000 */
[----:B------:R-:W0:Y:S01]  /*00a0*/  S2R R3, SR_TID.X ;  /* 0x0000000000037919 */ /* 0x000e220000002100 */
[----:B------:R-:W1:Y:S01]  /*00b0*/  LDCU UR4, c[0x0][0x3d8] ;  /* 0x00007b00ff0477ac */ /* 0x000e620008000800 */
[----:B------:R-:W2:Y:S01]  /*00c0*/  LDC R17, c[0x0][0x3b0] ;  /* 0x0000ec00ff117b82 */ /* 0x000ea20000000800 */
[----:B------:R-:W3:Y:S01]  /*00d0*/  S2R R0, SR_CTAID.X ;  /* 0x0000000000007919 */ /* 0x000ee20000002500 */
[----:B------:R-:W-:Y:S01]  /*00e0*/  MOV R60, RZ ;  /* 0x000000ff003c7202 */ /* 0x000fe20000000f00 */
[----:B------:R-:W4:Y:S01]  /*00f0*/  LDCU UR10, c[0x0][0x3e0] ;  /* 0x00007c00ff0a77ac */ /* 0x000f220008000800 */
[----:B------:R-:W-:Y:S01]  /*0100*/  MOV R58, 0xff7fffff ;  /* 0xff7fffff003a7802 */ /* 0x000fe20000000f00 */
        /* <DEDUP_REMOVED lines=8> */
[----:B------:R-:W-:Y:S02]  /*0190*/  @!P1 SHF.L.U32 R9, R3, 0x3, RZ ;  /* 0x0000000303099819 */ /* 0x000fe400000006ff */
[----:B---3--:R-:W-:-:S04]  /*01a0*/  @!P1 SHF.L.U32 R6, R0, 0x8, RZ ;  /* 0x0000000800069819 */ /* 0x008fc800000006ff */
[----:B------:R-:W-:-:S04]  /*01b0*/  @!P1 IADD3 R6, P0, P2, R9, R2, R6 ;  /* 0x0000000209069210 */ /* 0x000fc80007a1e006 */
[----:B------:R-:W-:Y:S02]  /*01c0*/  @!P1 IADD3.X R2, PT, PT, RZ, R8, RZ, P0, P2 ;  /* 0x00000008ff029210 */ /* 0x000fe400007e44ff */
[----:B0-----:R-:W-:-:S04]  /*01d0*/  @!P1 LEA R8, P0, R6, R10, 0x1 ;  /* 0x0000000a06089211 */ /* 0x001fc800078008ff */
[----:B------:R-:W-:-:S06]  /*01e0*/  @!P1 LEA.HI.X R9, R6, R11, R2, 0x1, P0 ;  /* 0x0000000b06099211 */ /* 0x000fcc00000f0c02 */
[----:B------:R-:W3:Y:S01]  /*01f0*/  @!P1 LDG.E.128.CONSTANT R8, desc[UR6][R8.64] ;  /* 0x0000000608089981 */ /* 0x000ee2000c1e9d00 */
[----:B--2---:R-:W-:Y:S01]  /*0200*/  IABS R15, R17 ;  /* 0x00000011000f7213 */ /* 0x004fe20000000000 */
[----:B------:R-:W0:Y:S03]  /*0210*/  LDC R6, c[0x0][0x370] ;  /* 0x0000dc00ff067b82 */ /* 0x000e260000000800 */
[----:B------:R-:W2:Y:S08]  /*0220*/  I2F.RP R2, R15 ;  /* 0x0000000f00027306 */ /* 0x000eb00000209400 */
[----:B--2---:R-:W2:Y:S02]  /*0230*/  MUFU.RCP R2, R2 ;  /* 0x0000000200027308 */ /* 0x004ea40000001000 */
[----:B--2---:R-:W-:-:S06]  /*0240*/  IADD3 R12, PT, PT, R2, 0xffffffe, RZ ;  /* 0x0ffffffe020c7810 */ /* 0x004fcc0007ffe0ff */
[----:B------:R2:W4:Y:S02]  /*0250*/  F2I.FTZ.U32.TRUNC.NTZ R13, R12 ;  /* 0x0000000c000d7305 */ /* 0x000524000021f000 */
[----:B--2---:R-:W-:Y:S01]  /*0260*/  HFMA2 R12, -RZ, RZ, 0, 0 ;  /* 0x00000000ff0c7431 */ /* 0x004fe200000001ff */
[----:B----4-:R-:W-:-:S05]  /*0270*/  IADD3 R14, PT, PT, RZ, -R13, RZ ;  /* 0x8000000dff0e7210 */ /* 0x010fca0007ffe0ff */
[----:B------:R-:W-:Y:S01]  /*0280*/  IMAD R19, R14, R15, RZ ;  /* 0x0000000f0e137224 */ /* 0x000fe200078e02ff */
[----:B0-----:R-:W-:-:S03]  /*0290*/  IABS R14, R6 ;  /* 0x00000006000e7213 */ /* 0x001fc60000000000 */
[----:B------:R-:W-:-:S06]  /*02a0*/  IMAD.HI.U32 R13, R13, R19, R12 ;  /* 0x000000130d0d7227 */ /* 0x000fcc00078e000c */
[----:B------:R-:W-:-:S05]  /*02b0*/  IMAD.HI.U32 R13, R13, R14, RZ ;  /* 0x0000000e0d0d7227 */ /* 0x000fca00078e00ff */
[----:B------:R-:W-:-:S05]  /*02c0*/  IADD3 R2, PT, PT, RZ, -R13, RZ ;  /* 0x8000000dff027210 */ /* 0x000fca0007ffe0ff */
        /* <DEDUP_REMOVED lines=9> */
[----:B------:R-:W-:-:S04]  /*0360*/  MOV R19, R13 ;  /* 0x0000000d00137202 */ /* 0x000fc80000000f00 */
[----:B------:R-:W-:Y:S02]  /*0370*/  @!P3 IADD3 R19, PT, PT, RZ, -R19, RZ ;  /* 0x80000013ff13b210 */ /* 0x000fe40007ffe0ff */
[----:B------:R-:W-:Y:S02]  /*0380*/  @!P2 LOP3.LUT R19, RZ, R17, RZ, 0x33, !PT ;  /* 0x00000011ff13a212 */ /* 0x000fe400078e33ff */
[----:B------:R-:W0:Y:S02]  /*0390*/  LDC.64 R16, c[0x0][0x3d0] ;  /* 0x0000f400ff107b82 */ /* 0x000e240000000a00 */
[----:B------:R-:W-:-:S04]  /*03a0*/  IABS R15, R19 ;  /* 0x00000013000f7213 */ /* 0x000fc80000000000 */
[----:B------:R-:W2:Y:S08]  /*03b0*/  I2F.RP R2, R15 ;  /* 0x0000000f00027306 */ /* 0x000eb00000209400 */
[----:B--2---:R-:W2:Y:S01]  /*03c0*/  MUFU.RCP R2, R2 ;  /* 0x0000000200027308 */ /* 0x004ea20000001000 */
[----:B0-----:R-:W-:-:S04]  /*03d0*/  ISETP.NE.U32.AND P0, PT, R16, RZ, PT ;  /* 0x000000ff1000720c */ /* 0x001fc80003f05070 */
[----:B------:R-:W-:Y:S02]  /*03e0*/  ISETP.NE.AND.EX P0, PT, R17, RZ, PT, P0 ;  /* 0x000000ff1100720c */ /* 0x000fe40003f05300 */
[----:B--2---:R-:W-:Y:S02]  /*03f0*/  IADD3 R12, PT, PT, R2, 0xffffffe, RZ ;  /* 0x0ffffffe020c7810 */ /* 0x004fe40007ffe0ff */
[----:B------:R-:W-:Y:S02]  /*0400*/  IABS R2, R0 ;  /* 0x0000000000027213 */ /* 0x000fe40000000000 */
[----:B------:R0:W2:Y:S02]  /*0410*/  F2I.FTZ.U32.TRUNC.NTZ R13, R12 ;  /* 0x0000000c000d7305 */ /* 0x0000a4000021f000 */
[----:B0-----:R-:W-:Y:S01]  /*0420*/  HFMA2 R12, -RZ, RZ, 0, 0 ;  /* 0x00000000ff0c7431 */ /* 0x001fe200000001ff */
[----:B--2---:R-:W-:-:S05]  /*0430*/  IADD3 R6, PT, PT, RZ, -R13, RZ ;  /* 0x8000000dff067210 */ /* 0x004fca0007ffe0ff */
[----:B------:R-:W-:Y:S01]  /*0440*/  IMAD R17, R6, R15, RZ ;  /* 0x0000000f06117224 */ /* 0x000fe200078e02ff */
[----:B------:R-:W-:-:S03]  /*0450*/  IABS R6, R19 ;  /* 0x0000001300067213 */ /* 0x000fc60000000000 */
[----:B------:R-:W-:Y:S01]  /*0460*/  IMAD.HI.U32 R13, R13, R17, R12 ;  /* 0x000000110d0d7227 */ /* 0x000fe200078e000c */
[----:B------:R-:W-:Y:S02]  /*0470*/  IADD3 R17, PT, PT, RZ, -R6, RZ ;  /* 0x80000006ff117210 */ /* 0x000fe40007ffe0ff */
[----:B------:R-:W-:-:S03]  /*0480*/  LOP3.LUT R6, R0, R19, RZ, 0x3c, !PT ;  /* 0x0000001300067212 */ /* 0x000fc600078e3cff */
[----:B------:R-:W-:Y:S02]  /*0490*/  IMAD.HI.U32 R14, R13, R2, RZ ;  /* 0x000000020d0e7227 */ /* 0x000fe400078e00ff */
[----:B------:R-:W0:Y:S02]  /*04a0*/  @P0 LDC.64 R12, c[0x0][0x3d0] ;  /* 0x0000f400ff0c0b82 */ /* 0x000e240000000a00 */
[----:B------:R-:W-:Y:S02]  /*04b0*/  IMAD R2, R14, R17, R2 ;  /* 0x000000110e027224 */ /* 0x000fe400078e0202 */
[----:B------:R-:W2:Y:S03]  /*04c0*/  @!P1 S2R R17, SR_CgaCtaId ;  /* 0x0000000000119919 */ /* 0x000ea60000008800 */
[----:B------:R-:W-:Y:S02]  /*04d0*/  ISETP.GT.U32.AND P3, PT, R15, R2, PT ;  /* 0x000000020f00720c */ /* 0x000fe40003f64070 */
[----:B------:R-:W-:-:S11]  /*04e0*/  ISETP.GE.AND P4, PT, R6, RZ, PT ;  /* 0x000000ff0600720c */ /* 0x000fd60003f86270 */
[----:B------:R-:W-:-:S04]  /*04f0*/  @!P3 IADD3 R2, PT, PT, R2, -R15, RZ ;  /* 0x8000000f0202b210 */ /* 0x000fc80007ffe0ff */
[----:B------:R-:W-:Y:S01]  /*0500*/  ISETP.GE.U32.AND P2, PT, R2, R15, PT ;  /* 0x0000000f0200720c */ /* 0x000fe20003f46070 */
[----:B0-----:R-:W-:Y:S01]  /*0510*/  @P0 IMAD.WIDE.U32 R12, R0, 0x4, R12 ;  /* 0x00000004000c0825 */ /* 0x001fe200078e000c */
[----:B------:R-:W-:Y:S02]  /*0520*/  IADD3 R2, PT, PT, R61, 0x1f, RZ ;  /* 0x0000001f3d027810 */ /* 0x000fe40007ffe0ff */
[----:B------:R-:W-:Y:S02]  /*0530*/  LEA R15, R5, 0x10, 0x4 ;  /* 0x00000010050f7811 */ /* 0x000fe400078e20ff */
[----:B------:R-:W-:Y:S01]  /*0540*/  SHF.R.U32.HI R2, RZ, 0x5, R2 ;  /* 0x00000005ff027819 */ /* 0x000fe20000011602 */
[----:B------:R1:W5:Y:S01]  /*0550*/  @P0 LDG.E.CONSTANT R60, desc[UR6][R12.64] ;  /* 0x000000060c3c0981 */ /* 0x000362000c1e9900 */
[----:B------:R-:W-:Y:S01]  /*0560*/  SHF.R.U32.HI R6, RZ, 0x5, R3 ;  /* 0x00000005ff067819 */ /* 0x000fe20000011603 */
[----:B------:R-:W-:Y:S01]  /*0570*/  BSSY.RECONVERGENT B0, `(.L_x_20843) ;  /* 0x000038f000007945 */ /* 0x000fe20003800200 */
[----:B------:R-:W-:-:S02]  /*0580*/  @!P3 IADD3 R14, PT, PT, R14, 0x1, RZ ;  /* 0x000000010e0eb810 */ /* 0x000fc40007ffe0ff */
[----:B------:R-:W-:Y:S02]  /*0590*/  VIMNMX.U32 R15, PT, PT, R2, R15, PT ;  /* 0x0000000f020f7248 */ /* 0x000fe40003fe0000 */
[----:B------:R-:W-:Y:S02]  /*05a0*/  LEA R59, R5, R6, 0x4 ;  /* 0x00000006053b7211 */ /* 0x000fe400078e20ff */
[----:B------:R-:W-:Y:S01]  /*05b0*/  @!P1 MOV R2, 0x400 ;  /* 0x0000040000029802 */ /* 0x000fe20000000f00 */
[----:B-1----:R-:W-:Y:S01]  /*05c0*/  IMAD R13, R7, UR4, RZ ;  /* 0x00000004070d7c24 */ /* 0x002fe2000f8e02ff */
[----:B------:R-:W-:Y:S02]  /*05d0*/  @P2 IADD3 R14, PT, PT, R14, 0x1, RZ ;  /* 0x000000010e0e2810 */ /* 0x000fe40007ffe0ff */
[----:B------:R-:W-:Y:S02]  /*05e0*/  ISETP.GE.U32.AND P2, PT, R59, R15, PT ;  /* 0x0000000f3b00720c */ /* 0x000fe40003f46070 */
[----:B------:R-:W-:-:S02]  /*05f0*/  ISETP.NE.AND P0, PT, R19, RZ, PT ;  /* 0x000000ff1300720c */ /* 0x000fc40003f05270 */
[----:B--2---:R-:W-:Y:S02]  /*0600*/  @!P1 LEA R16, R17, R2, 0x18 ;  /* 0x0000000211109211 */ /* 0x004fe400078ec0ff */
[----:B------:R-:W-:Y:S02]  /*0610*/  MOV R2, R14 ;  /* 0x0000000e00027202 */ /* 0x000fe40000000f00 */
[----:B------:R-:W-:Y:S02]  /*0620*/  @!P1 LEA R16, R3, R16, 0x4 ;  /* 0x0000001003109211 */ /* 0x000fe400078e20ff */
[----:B------:R-:W-:-:S05]  /*0630*/  @!P4 IADD3 R2, PT, PT, RZ, -R2, RZ ;  /* 0x80000002ff02c210 */ /* 0x000fca0007ffe0ff */
[----:B------:R-:W-:Y:S01]  /*0640*/  @!P0 LOP3.LUT R2, RZ, R19, RZ, 0x33, !PT ;  /* 0x00000013ff028212 */ /* 0x000fe200078e33ff */
[----:B---3--:R0:W-:Y:S01]  /*0650*/  @!P1 STS.128 [R16], R8 ;  /* 0x0000000810009388 */ /* 0x0081e20000000c00 */
[----:B------:R-:W-:Y:S06]  /*0660*/  BAR.SYNC.DEFER_BLOCKING 0x0 ;  /* 0x0000000000007b1d */ /* 0x000fec0000010000 */
[----:B------:R-:W-:Y:S05]  /*0670*/  @P2 BRA `(.L_x_20844) ;  /* 0x0000003400f82947 */ /* 0x000fea0003800000 */
[----:B------:R-:W1:Y:S01]  /*0680*/  S2UR UR5, SR_CgaCtaId ;  /* 0x00000000000579c3 */ /* 0x000e620000008800 */
[----:B------:R-:W2:Y:S01]  /*0690*/  LDCU.64 UR8, c[0x0][0x3b8] ;  /* 0x00007700ff0877ac */ /* 0x000ea20008000a00 */
[----:B0-----:R-:W-:Y:S01]  /*06a0*/  IMAD.WIDE.U32 R8, R59, 0x4, RZ ;  /* 0x000000043b087825 */ /* 0x001fe200078e00ff */
[----:B------:R-:W-:Y:S01]  /*06b0*/  LOP3.LUT R3, R3, 0x1f, RZ, 0xc0, !PT ;  /* 0x0000001f03037812 */ /* 0x000fe200078ec0ff */
[----:B------:R-:W-:Y:S01]  /*06c0*/  UMOV UR4, 0x400 ;  /* 0x0000040000047882 */ /* 0x000fe20000000000 */
[C---:B------:R-:W-:Y:S01]  /*06d0*/  LEA R10, R6.reuse, R4, 0x5 ;  /* 0x00000004060a7211 */ /* 0x040fe200078e28ff */
[----:B------:R-:W-:Y:S01]  /*06e0*/  UIADD3 UR4, UPT, UPT, UR4, 0x220, URZ ;  /* 0x0000022004047890 */ /* 0x000fe2000fffe0ff */
[----:B------:R-:W-:Y:S01]  /*06f0*/  IMAD.WIDE R8, R13, 0x4, R8 ;  /* 0x000000040d087825 */ /* 0x000fe200078e0208 */
[----:B------:R-:W-:Y:S02]  /*0700*/  LEA R56, R6, R3, 0x5 ;  /* 0x0000000306387211 */ /* 0x000fe400078e28ff */
[----:B------:R-:W-:-:S02]  /*0710*/  IADD3 R10, PT, PT, R3, R10, RZ ;  /* 0x0000000a030a7210 */ /* 0x000fc40007ffe0ff */
[----:B------:R-:W-:Y:S02]  /*0720*/  MOV R58, 0xff7fffff ;  /* 0xff7fffff003a7802 */ /* 0x000fe40000000f00 */
[----:B------:R-:W-:Y:S02]  /*0730*/  IADD3 R57, PT, PT, -R61, R10, RZ ;  /* 0x0000000a3d397210 */ /* 0x000fe40007ffe1ff */
[----:B------:R-:W-:Y:S02]  /*0740*/  IADD3 R6, PT, PT, R10, 0x1, RZ ;  /* 0x000000010a067810 */ /* 0x000fe40007ffe0ff */
[----:B--2---:R-:W-:-:S04]  /*0750*/  IADD3 R4, P0, PT, R8, UR8, RZ ;  /* 0x0000000808047c10 */ /* 0x004fc8000ff1e0ff */
[----:B------:R-:W-:Y:S01]  /*0760*/  IADD3.X R3, PT, PT, R9, UR9, RZ, P0, !PT ;  /* 0x0000000909037c10 */ /* 0x000fe200087fe4ff */
[----:B-1----:R-:W-:-:S06]  /*0770*/  ULEA UR4, UR5, UR4, 0x18 ;  /* 0x0000000405047291 */ /* 0x002fcc000f8ec0ff */
[----:B------:R-:W-:-:S07]  /*0780*/  LEA R56, R56, UR4, 0x2 ;  /* 0x0000000438387c11 */ /* 0x000fce000f8e10ff */
.L_x_20845:
[----:B------:R-:W-:Y:S02]  /*0790*/  MOV R11, R3 ;  /* 0x00000003000b7202 */ /* 0x000fe40000000f00 */
[----:B------:R-:W-:-:S05]  /*07a0*/  MOV R10, R4 ;  /* 0x00000004000a7202 */ /* 0x000fca0000000f00 */
[----:B------:R-:W2:Y:S01]  /*07b0*/  LDG.E.CONSTANT R11, desc[UR6][R10.64] ;  /* 0x000000060a0b7981 */ /* 0x000ea2000c1e9900 */
[----:B------:R-:W-:Y:S01]  /*07c0*/  IMAD R9, R2, UR10, RZ ;  /* 0x0000000a02097c24 */ /* 0x000fe2000f8e02ff */
[----:B------:R-:W0:Y:S02]  /*07d0*/  S2R R8, SR_TID.X ;  /* 0x0000000000087919 */ /* 0x000e240000002100 */
[----:B0-----:R-:W-:-:S04]  /*07e0*/  SHF.L.U32 R8, R8, 0x3, RZ ;  /* 0x0000000308087819 */ /* 0x001fc800000006ff */
[----:B------:R-:W-:-:S04]  /*07f0*/  LOP3.LUT R8, R8, 0xf8, RZ, 0xc0, !PT ;  /* 0x000000f808087812 */ /* 0x000fc800078ec0ff */
[----:B------:R-:W-:-:S04]  /*0800*/  IADD3 R8, P0, PT, R9, R8, RZ ;  /* 0x0000000809087210 */ /* 0x000fc80007f1e0ff */
[----:B------:R-:W-:Y:S01]  /*0810*/  LEA.HI.X.SX32 R9, R9, RZ, 0x1, P0 ;  /* 0x000000ff09097211 */ /* 0x000fe200000f0eff */
[----:B------:R-:W0:Y:S02]  /*0820*/  S2UR UR5, SR_CgaCtaId ;  /* 0x00000000000579c3 */ /* 0x000e240000008800 */
[----:B--2---:R-:W-:-:S03]  /*0830*/  IMAD.WIDE R8, R11, UR11, R8 ;  /* 0x0000000b0b087c25 */ /* 0x004fc6000f8e0208 */
[----:B------:R-:W-:-:S04]  /*0840*/  LEA R62, P0, R8, UR12, 0x1 ;  /* 0x0000000c083e7c11 */ /* 0x000fc8000f8008ff */
[----:B------:R-:W-:-:S05]  /*0850*/  LEA.HI.X R63, R8, UR13, R9, 0x1, P0 ;  /* 0x0000000d083f7c11 */ /* 0x000fca00080f0c09 */
[----:B------:R-:W2:Y:S04]  /*0860*/  LDG.E.128.CONSTANT R40, desc[UR6][R62.64+0x200] ;  /* 0x000200063e287981 */ /* 0x000ea8000c1e9d00 */
[----:B------:R-:W3:Y:S04]  /*0870*/  LDG.E.128.CONSTANT R44, desc[UR6][R62.64] ;  /* 0x000000063e2c7981 */ /* 0x000ee8000c1e9d00 */
[----:B------:R-:W4:Y:S04]  /*0880*/  LDG.E.128.CONSTANT R12, desc[UR6][R62.64+0x400] ;  /* 0x000400063e0c7981 */ /* 0x000f28000c1e9d00 */
[----:B------:R-:W4:Y:S04]  /*0890*/  LDG.E.128.CONSTANT R16, desc[UR6][R62.64+0x600] ;  /* 0x000600063e107981 */ /* 0x000f28000c1e9d00 */
[----:B------:R-:W4:Y:S04]  /*08a0*/  LDG.E.128.CONSTANT R20, desc[UR6][R62.64+0x800] ;  /* 0x000800063e147981 */ /* 0x000f28000c1e9d00 */
[----:B------:R-:W4:Y:S04]  /*08b0*/  LDG.E.128.CONSTANT R28, desc[UR6][R62.64+0xa00] ;  /* 0x000a00063e1c7981 */ /* 0x000f28000c1e9d00 */
[----:B------:R-:W4:Y:S01]  /*08c0*/  LDG.E.128.CONSTANT R32, desc[UR6][R62.64+0xc00] ;  /* 0x000c00063e207981 */ /* 0x000f22000c1e9d00 */
[----:B------:R-:W-:-:S02]  /*08d0*/  UMOV UR4, 0x400 ;  /* 0x0000040000047882 */ /* 0x000fc40000000000 */
[----:B0-----:R-:W-:Y:S01]  /*08e0*/  ULEA UR4, UR5, UR4, 0x18 ;  /* 0x0000000405047291 */ /* 0x001fe2000f8ec0ff */
[----:B------:R-:W4:Y:S08]  /*08f0*/  LDG.E.128.CONSTANT R24, desc[UR6][R62.64+0xe00] ;  /* 0x000e00063e187981 */ /* 0x000f30000c1e9d00 */
[----:B------:R-:W0:Y:S04]  /*0900*/  LDS.128 R48, [UR4+0x10] ;  /* 0x00001004ff307984 */ /* 0x000e280008000c00 */
[----:B------:R-:W1:Y:S01]  /*0910*/  LDS.128 R52, [UR4] ;  /* 0x00000004ff347984 */ /* 0x000e620008000c00 */
[----:B0-----:R-:W-:-:S02]  /*0920*/  HADD2.F32 R8, -RZ, R48.H0_H0 ;  /* 0x20000030ff087230 */ /* 0x001fc40000004100 */
[----:B------:R-:W-:Y:S02]  /*0930*/  HADD2.F32 R48, -RZ, R48.H1_H1 ;  /* 0x30000030ff307230 */ /* 0x000fe40000004100 */
[--C-:B------:R-:W-:Y:S02]  /*0940*/  HADD2.F32 R10, -RZ, R49.reuse.H0_H0 ;  /* 0x20000031ff0a7230 */ /* 0x100fe40000004100 */
[----:B------:R-:W-:Y:S02]  /*0950*/  HADD2.F32 R49, -RZ, R49.H1_H1 ;  /* 0x30000031ff317230 */ /* 0x000fe40000004100 */
[--C-:B--2---:R-:W-:Y:S02]  /*0960*/  HADD2.F32 R9, -RZ, R40.reuse.H0_H0 ;  /* 0x20000028ff097230 */ /* 0x104fe40000004100 */
[----:B------:R-:W-:Y:S02]  /*0970*/  HADD2.F32 R11, -RZ, R40.H1_H1 ;  /* 0x30000028ff0b7230 */ /* 0x000fe40000004100 */
[----:B------:R-:W-:-:S02]  /*0980*/  HADD2.F32 R39, -RZ, R41.H0_H0 ;  /* 0x20000029ff277230 */ /* 0x000fc40000004100 */
[----:B------:R-:W-:Y:S01]  /*0990*/  FMUL.FTZ R37, R8, R9 ;  /* 0x0000000908257220 */ /* 0x000fe20000410000 */
[----:B------:R-:W-:Y:S02]  /*09a0*/  HADD2.F32 R36, -RZ, R41.H1_H1 ;  /* 0x30000029ff247230 */ /* 0x000fe40000004100 */
[----:B------:R-:W-:Y:S01]  /*09b0*/  FMUL.FTZ R48, R48, R11 ;  /* 0x0000000b30307220 */ /* 0x000fe20000410000 */
[--C-:B-1----:R-:W-:Y:S02]  /*09c0*/  HADD2.F32 R8, -RZ, R52.reuse.H0_H0 ;  /* 0x20000034ff087230 */ /* 0x102fe40000004100 */
[----:B------:R-:W-:Y:S02]  /*09d0*/  HADD2.F32 R9, -RZ, R52.H1_H1 ;  /* 0x30000034ff097230 */ /* 0x000fe40000004100 */
[--C-:B---3--:R-:W-:Y:S02]  /*09e0*/  HADD2.F32 R41, -RZ, R44.reuse.H0_H0 ;  /* 0x2000002cff297230 */ /* 0x108fe40000004100 */
[----:B------:R-:W-:-:S02]  /*09f0*/  HADD2.F32 R40, -RZ, R44.H1_H1 ;  /* 0x3000002cff287230 */ /* 0x000fc40000004100 */
[----:B------:R-:W-:Y:S01]  /*0a00*/  FMUL.FTZ R52, R10, R39 ;  /* 0x000000270a347220 */ /* 0x000fe20000410000 */
[----:B------:R-:W-:Y:S01]  /*0a10*/  FMUL.FTZ R49, R49, R36 ;  /* 0x0000002431317220 */ /* 0x000fe20000410000 */
[----:B------:R-:W-:Y:S01]  /*0a20*/  FFMA.FTZ R41, R8, R41, R37 ;  /* 0x0000002908297223 */ /* 0x000fe20000010025 */
[----:B------:R-:W-:Y:S02]  /*0a30*/  HADD2.F32 R38, -RZ, R45.H0_H0 ;  /* 0x2000002dff267230 */ /* 0x000fe40000004100 */
[----:B------:R-:W-:Y:S01]  /*0a40*/  FFMA.FTZ R40, R9, R40, R48 ;  /* 0x0000002809287223 */ /* 0x000fe20000010030 */
[----:B------:R-:W-:Y:S01]  /*0a50*/  HADD2.F32 R36, -RZ, R53.H1_H1 ;  /* 0x30000035ff247230 */ /* 0x000fe20000004100 */
[----:B------:R-:W0:Y:S01]  /*0a60*/  LDS.128 R8, [UR4+0x20] ;  /* 0x00002004ff087984 */ /* 0x000e220008000c00 */
[----:B------:R-:W-:Y:S02]  /*0a70*/  HADD2.F32 R45, -RZ, R45.H1_H1 ;  /* 0x3000002dff2d7230 */ /* 0x000fe40000004100 */
[----:B------:R-:W-:-:S02]  /*0a80*/  HADD2.F32 R37, -RZ, R53.H0_H0 ;  /* 0x20000035ff257230 */ /* 0x000fc40000004100 */
[----:B------:R-:W-:Y:S02]  /*0a90*/  HADD2.F32 R39, -RZ, R50.H0_H0 ;  /* 0x20000032ff277230 */ /* 0x000fe40000004100 */
[----:B------:R-:W-:Y:S02]  /*0aa0*/  HADD2.F32 R44, -RZ, R42.H0_H0 ;  /* 0x2000002aff2c7230 */ /* 0x000fe40000004100 */
[----:B------:R-:W-:Y:S01]  /*0ab0*/  FFMA.FTZ R49, R36, R45, R49 ;  /* 0x0000002d24317223 */ /* 0x000fe20000010031 */
[----:B------:R-:W-:Y:S01]  /*0ac0*/  FFMA.FTZ R52, R37, R38, R52 ;  /* 0x0000002625347223 */ /* 0x000fe20000010034 */
[----:B------:R-:W-:Y:S02]  /*0ad0*/  HADD2.F32 R48, -RZ, R54.H0_H0 ;  /* 0x20000036ff307230 */ /* 0x000fe40000004100 */
[----:B------:R-:W-:Y:S01]  /*0ae0*/  FMUL.FTZ R53, R39, R44 ;  /* 0x0000002c27357220 */ /* 0x000fe20000410000 */
[----:B------:R-:W-:Y:S01]  /*0af0*/  HADD2.F32 R45, -RZ, R46.H0_H0 ;  /* 0x2000002eff2d7230 */ /* 0x000fe20000004100 */
[----:B------:R-:W2:Y:S01]  /*0b00*/  LDG.E.128.CONSTANT R36, desc[UR6][R62.64+0x1000] ;  /* 0x001000063e247981 */ /* 0x000ea2000c1e9d00 */
[----:B------:R-:W-:-:S03]  /*0b10*/  HADD2.F32 R50, -RZ, R50.H1_H1 ;  /* 0x30000032ff327230 */ /* 0x000fc60000004100 */
[----:B------:R-:W-:Y:S01]  /*0b20*/  FFMA.FTZ R48, R48, R45, R53 ;  /* 0x0000002d30307223 */ /* 0x000fe20000010035 */
[----:B------:R-:W-:Y:S02]  /*0b30*/  HADD2.F32 R45, -RZ, R42.H1_H1 ;  /* 0x3000002aff2d7230 */ /* 0x000fe40000004100 */
[----:B------:R-:W-:Y:S02]  /*0b40*/  HADD2.F32 R53, -RZ, R43.H0_H0 ;  /* 0x2000002bff357230 */ /* 0x000fe40000004100 */
[----:B------:R-:W-:Y:S02]  /*0b50*/  HADD2.F32 R42, -RZ, R51.H0_H0 ;  /* 0x20000033ff2a7230 */ /* 0x000fe40000004100 */
[----:B------:R-:W-:Y:S01]  /*0b60*/  FMUL.FTZ R50, R50, R45 ;  /* 0x0000002d32327220 */ /* 0x000fe20000410000 */
[----:B------:R-:W-:Y:S02]  /*0b70*/  HADD2.F32 R44, -RZ, R43.H1_H1 ;  /* 0x3000002bff2c7230 */ /* 0x000fe40000004100 */
[----:B------:R-:W-:-:S02]  /*0b80*/  HADD2.F32 R51, -RZ, R51.H1_H1 ;  /* 0x30000033ff337230 */ /* 0x000fc40000004100 */
[----:B------:R-:W-:Y:S01]  /*0b90*/  FMUL.FTZ R45, R42, R53 ;  /* 0x000000352a2d7220 */ /* 0x000fe20000410000 */
[----:B------:R-:W-:Y:S02]  /*0ba0*/  HADD2.F32 R53, -RZ, R54.H1_H1 ;  /* 0x30000036ff357230 */ /* 0x000fe40000004100 */
[----:B------:R-:W-:Y:S02]  /*0bb0*/  HADD2.F32 R54, -RZ, R55.H0_H0 ;  /* 0x20000037ff367230 */ /* 0x000fe40000004100 */
[----:B------:R-:W-:Y:S01]  /*0bc0*/  FMUL.FTZ R44, R51, R44 ;  /* 0x0000002c332c7220 */ /* 0x000fe20000410000 */
[----:B------:R-:W-:Y:S02]  /*0bd0*/  HADD2.F32 R46, -RZ, R46.H1_H1 ;  /* 0x3000002eff2e7230 */ /* 0x000fe40000004100 */
[--C-:B------:R-:W-:Y:S02]  /*0be0*/  HADD2.F32 R43, -RZ, R47.reuse.H0_H0 ;  /* 0x2000002fff2b7230 */ /* 0x100fe40000004100 */
[----:B------:R-:W-:-:S02]  /*0bf0*/  HADD2.F32 R42, -RZ, R47.H1_H1 ;  /* 0x3000002fff2a7230 */ /* 0x000fc40000004100 */
[----:B------:R-:W-:Y:S02]  /*0c00*/  HADD2.F32 R55, -RZ, R55.H1_H1 ;  /* 0x30000037ff377230 */ /* 0x000fe40000004100 */
[----:B------:R-:W-:Y:S01]  /*0c10*/  FFMA.FTZ R53, R53, R46, R50 ;  /* 0x0000002e35357223 */ /* 0x000fe20000010032 */
[----:B------:R-:W-:Y:S02]  /*0c20*/  FFMA.FTZ R54, R54, R43, R45 ;  /* 0x0000002b36367223 */ /* 0x000fe4000001002d */
[----:B------:R-:W-:Y:S02]  /*0c30*/  FFMA.FTZ R55, R55, R42, R44 ;  /* 0x0000002a37377223 */ /* 0x000fe4000001002c */
[----:B------:R-:W1:Y:S01]  /*0c40*/  LDS.128 R44, [UR4+0x30] ;  /* 0x00003004ff2c7984 */ /* 0x000e620008000c00 */
[--C-:B0-----:R-:W-:Y:S02]  /*0c50*/  HADD2.F32 R50, -RZ, R8.reuse.H0_H0 ;  /* 0x20000008ff327230 */ /* 0x101fe40000004100 */
[----:B------:R-:W-:-:S02]  /*0c60*/  HADD2.F32 R43, -RZ, R8.H1_H1 ;  /* 0x30000008ff2b7230 */ /* 0x000fc40000004100 */
[--C-:B----4-:R-:W-:Y:S02]  /*0c70*/  HADD2.F32 R8, -RZ, R12.reuse.H0_H0 ;  /* 0x2000000cff087230 */ /* 0x110fe40000004100 */
[----:B------:R-:W-:-:S03]  /*0c80*/  HADD2.F32 R12, -RZ, R12.H1_H1 ;  /* 0x3000000cff0c7230 */ /* 0x000fc60000004100 */
[----:B------:R-:W-:Y:S02]  /*0c90*/  FFMA.FTZ R50, R50, R8, R41 ;  /* 0x0000000832327223 */ /* 0x000fe40000010029 */
[----:B------:R-:W-:Y:S02]  /*0ca0*/  FFMA.FTZ R8, R43, R12, R40 ;  /* 0x0000000c2b087223 */ /* 0x000fe40000010028 */
[----:B------:R-:W3:Y:S01]  /*0cb0*/  LDG.E.128.CONSTANT R40, desc[UR6][R62.64+0x1200] ;  /* 0x001200063e287981 */ /* 0x000ee2000c1e9d00 */
[----:B------:R-:W-:Y:S02]  /*0cc0*/  HADD2.F32 R51, -RZ, R9.H0_H0 ;  /* 0x20000009ff337230 */ /* 0x000fe40000004100 */
[--C-:B------:R-:W-:Y:S02]  /*0cd0*/  HADD2.F32 R12, -RZ, R13.reuse.H0_H0 ;  /* 0x2000000dff0c7230 */ /* 0x100fe40000004100 */
[----:B------:R-:W-:-:S03]  /*0ce0*/  HADD2.F32 R13, -RZ, R13.H1_H1 ;  /* 0x3000000dff0d7230 */ /* 0x000fc60000004100 */
[----:B------:R-:W-:Y:S01]  /*0cf0*/  FFMA.FTZ R52, R51, R12, R52 ;  /* 0x0000000c33347223 */ /* 0x000fe20000010034 */
[----:B------:R-:W-:Y:S02]  /*0d00*/  HADD2.F32 R12, -RZ, R9.H1_H1 ;  /* 0x30000009ff0c7230 */ /* 0x000fe40000004100 */
[----:B------:R-:W-:Y:S02]  /*0d10*/  HADD2.F32 R51, -RZ, R10.H0_H0 ;  /* 0x2000000aff337230 */ /* 0x000fe40000004100 */
[----:B------:R-:W-:Y:S02]  /*0d20*/  HADD2.F32 R9, -RZ, R14.H0_H0 ;  /* 0x2000000eff097230 */ /* 0x000fe40000004100 */
[----:B------:R-:W-:Y:S02]  /*0d30*/  HADD2.F32 R10, -RZ, R10.H1_H1 ;  /* 0x3000000aff0a7230 */ /* 0x000fe40000004100 */
[----:B------:R-:W-:Y:S02]  /*0d40*/  HADD2.F32 R14, -RZ, R14.H1_H1 ;  /* 0x3000000eff0e7230 */ /* 0x000fe40000004100 */
[----:B------:R-:W-:Y:S01]  /*0d50*/  FFMA.FTZ R49, R12, R13, R49 ;  /* 0x0000000d0c317223 */ /* 0x000fe20000010031 */
[----:B------:R-:W-:Y:S01]  /*0d60*/  FFMA.FTZ R51, R51, R9, R48 ;  /* 0x0000000933337223 */ /* 0x000fe20000010030 */
[----:B------:R-:W-:-:S02]  /*0d70*/  HADD2.F32 R12, -RZ, R15.H0_H0 ;  /* 0x2000000fff0c7230 */ /* 0x000fc40000004100 */
[----:B------:R-:W-:Y:S01]  /*0d80*/  FFMA.FTZ R53, R10, R14, R53 ;  /* 0x0000000e0a357223 */ /* 0x000fe20000010035 */
[--C-:B------:R-:W-:Y:S02]  /*0d90*/  HADD2.F32 R9, -RZ, R11.reuse.H0_H0 ;  /* 0x2000000bff097230 */ /* 0x100fe40000004100 */
[----:B------:R-:W-:Y:S02]  /*0da0*/  HADD2.F32 R10, -RZ, R11.H1_H1 ;  /* 0x3000000bff0a7230 */ /* 0x000fe40000004100 */
[----:B------:R-:W-:Y:S02]  /*0db0*/  HADD2.F32 R15, -RZ, R15.H1_H1 ;  /* 0x3000000fff0f7230 */ /* 0x000fe40000004100 */
[----:B-1----:R-:W-:Y:S02]  /*0dc0*/  HADD2.F32 R11, -RZ, R44.H0_H0 ;  /* 0x2000002cff0b7230 */ /* 0x002fe40000004100 */
[----:B------:R-:W-:Y:S02]  /*0dd0*/  HADD2.F32 R48, -RZ, R16.H0_H0 ;  /* 0x20000010ff307230 */ /* 0x000fe40000004100 */
[----:B------:R-:W-:Y:S01]  /*0de0*/  FFMA.FTZ R54, R9, R12, R54 ;  /* 0x0000000c09367223 */ /* 0x000fe20000010036 */
[----:B------:R-:W-:Y:S01]  /*0df0*/  FFMA.FTZ R55, R10, R15, R55 ;  /* 0x0000000f0a377223 */ /* 0x000fe20000010037 */
[----:B------:R-:W-:Y:S01]  /*0e00*/  HADD2.F32 R9, -RZ, R44.H1_H1 ;  /* 0x3000002cff097230 */ /* 0x000fe20000004100 */
[----:B------:R-:W0:Y:S01]  /*0e10*/  LDS.128 R12, [UR4+0x40] ;  /* 0x00004004ff0c7984 */ /* 0x000e220008000c00 */
[----:B------:R-:W-:Y:S01]  /*0e20*/  FFMA.FTZ R50, R11, R48, R50 ;  /* 0x000000300b327223 */ /* 0x000fe20000010032 */
[----:B------:R-:W-:-:S02]  /*0e30*/  HADD2.F32 R11, -RZ, R45.H0_H0 ;  /* 0x2000002dff0b7230 */ /* 0x000fc40000004100 */
[----:B------:R-:W-:Y:S02]  /*0e40*/  HADD2.F32 R16, -RZ, R16.H1_H1 ;  /* 0x30000010ff107230 */ /* 0x000fe40000004100 */
[----:B------:R-:W-:Y:S02]  /*0e50*/  HADD2.F32 R48, -RZ, R17.H0_H0 ;  /* 0x20000011ff307230 */ /* 0x000fe40000004100 */
[----:B------:R-:W-:Y:S02]  /*0e60*/  HADD2.F32 R44, -RZ, R45.H1_H1 ;  /* 0x3000002dff2c7230 */ /* 0x000fe40000004100 */
[----:B------:R-:W-:Y:S01]  /*0e70*/  FFMA.FTZ R16, R9, R16, R8 ;  /* 0x0000001009107223 */ /* 0x000fe20000010008 */
[----:B------:R-:W-:Y:S02]  /*0e80*/  HADD2.F32 R17, -RZ, R17.H1_H1 ;  /* 0x30000011ff117230 */ /* 0x000fe40000004100 */
[----:B------:R-:W-:Y:S02]  /*0e90*/  FFMA.FTZ R48, R11, R48, R52 ;  /* 0x000000300b307223 */ /* 0x000fe40000010034 */
[----:B------:R-:W4:Y:S01]  /*0ea0*/  LDG.E.128.CONSTANT R8, desc[UR6][R62.64+0x1400] ;  /* 0x001400063e087981 */ /* 0x000f22000c1e9d00 */
[----:B------:R-:W-:Y:S01]  /*0eb0*/  FFMA.FTZ R49, R44, R17, R49 ;  /* 0x000000112c317223 */ /* 0x000fe20000010031 */
[----:B------:R-:W-:-:S02]  /*0ec0*/  HADD2.F32 R44, -RZ, R46.H0_H0 ;  /* 0x2000002eff2c7230 */ /* 0x000fc40000004100 */
[----:B------:R-:W-:Y:S02]  /*0ed0*/  HADD2.F32 R17, -RZ, R18.H0_H0 ;  /* 0x20000012ff117230 */ /* 0x000fe40000004100 */
[----:B------:R-:W-:-:S03]  /*0ee0*/  HADD2.F32 R65, -RZ, R19.H1_H1 ;  /* 0x30000013ff417230 */ /* 0x000fc60000004100 */
[----:B------:R-:W-:Y:S01]  /*0ef0*/  FFMA.FTZ R51, R44, R17, R51 ;  /* 0x000000112c337223 */ /* 0x000fe20000010033 */
[--C-:B------:R-:W-:Y:S02]  /*0f00*/  HADD2.F32 R44, -RZ, R47.reuse.H1_H1 ;  /* 0x3000002fff2c7230 */ /* 0x100fe40000004100 */
[----:B------:R-:W-:Y:S02]  /*0f10*/  HADD2.F32 R64, -RZ, R46.H1_H1 ;  /* 0x3000002eff407230 */ /* 0x000fe40000004100 */
[----:B------:R-:W-:Y:S02]  /*0f20*/  HADD2.F32 R17, -RZ, R47.H0_H0 ;  /* 0x2000002fff117230 */ /* 0x000fe40000004100 */
[----:B------:R-:W-:Y:S02]  /*0f30*/  FFMA.FTZ R65, R44, R65, R55 ;  /* 0x000000412c417223 */ /* 0x000fe40000010037 */
[----:B------:R-:W1:Y:S01]  /*0f40*/  LDS.128 R44, [UR4+0x50] ;  /* 0x00005004ff2c7984 */ /* 0x000e620008000c00 */
[----:B------:R-:W-:-:S02]  /*0f50*/  HADD2.F32 R66, -RZ, R19.H0_H0 ;  /* 0x20000013ff427230 */ /* 0x000fc40000004100 */
[----:B------:R-:W-:-:S03]  /*0f60*/  HADD2.F32 R18, -RZ, R18.H1_H1 ;  /* 0x30000012ff127230 */ /* 0x000fc60000004100 */
[----:B------:R-:W-:Y:S01]  /*0f70*/  FFMA.FTZ R66, R17, R66, R54 ;  /* 0x0000004211427223 */ /* 0x000fe20000010036 */
[----:B------:R-:W-:Y:S02]  /*0f80*/  HADD2.F32 R52, -RZ, R20.H1_H1 ;  /* 0x30000014ff347230 */ /* 0x000fe40000004100 */
[--C-:B0-----:R-:W-:Y:S02]  /*0f90*/  HADD2.F32 R17, -RZ, R12.reuse.H0_H0 ;  /* 0x2000000cff117230 */ /* 0x101fe40000004100 */
[----:B------:R-:W-:Y:S02]  /*0fa0*/  HADD2.F32 R19, -RZ, R12.H1_H1 ;  /* 0x3000000cff137230 */ /* 0x000fe40000004100 */
[----:B------:R-:W-:Y:S02]  /*0fb0*/  HADD2.F32 R12, -RZ, R20.H0_H0 ;  /* 0x20000014ff0c7230 */ /* 0x000fe40000004100 */
[----:B------:R-:W-:Y:S01]  /*0fc0*/  FFMA.FTZ R64, R64, R18, R53 ;  /* 0x0000001240407223 */ /* 0x000fe20000010035 */
[----:B------:R-:W-:-:S02]  /*0fd0*/  FFMA.FTZ R52, R19, R52, R16 ;  /* 0x0000003413347223 */ /* 0x000fc40000010010 */
[----:B------:R-:W-:Y:S02]  /*0fe0*/  FFMA.FTZ R50, R17, R12, R50 ;  /* 0x0000000c11327223 */ /* 0x000fe40000010032 */
[----:B------:R-:W4:Y:S01]  /*0ff0*/  LDG.E.128.CONSTANT R16, desc[UR6][R62.64+0x1600] ;  /* 0x001600063e107981 */ /* 0x000f22000c1e9d00 */
[----:B------:R-:W-:Y:S02]  /*1000*/  HADD2.F32 R53, -RZ, R13.H0_H0 ;  /* 0x2000000dff357230 */ /* 0x000fe40000004100 */
[----:B------:R-:W-:Y:S02]  /*1010*/  HADD2.F32 R12, -RZ, R21.H0_H0 ;  /* 0x20000015ff0c7230 */ /* 0x000fe40000004100 */
[----:B------:R-:W-:Y:S02]  /*1020*/  HADD2.F32 R54, -RZ, R13.H1_H1 ;  /* 0x3000000dff367230 */ /* 0x000fe40000004100 */
[----:B------:R-:W-:Y:S02]  /*1030*/  HADD2.F32 R55, -RZ, R22.H0_H0 ;  /* 0x20000016ff377230 */ /* 0x000fe40000004100 */
[----:B------:R-:W-:Y:S01]  /*1040*/  FFMA.FTZ R53, R53, R12, R48 ;  /* 0x0000000c35357223 */ /* 0x000fe20000010030 */
[----:B------:R-:W-:-:S02]  /*1050*/  HADD2.F32 R12, -RZ, R14.H0_H0 ;  /* 0x2000000eff0c7230 */ /* 0x000fc40000004100 */
[----:B------:R-:W-:Y:S02]  /*1060*/  HADD2.F32 R13, -RZ, R14.H1_H1 ;  /* 0x3000000eff0d7230 */ /* 0x000fe40000004100 */
[----:B------:R-:W-:Y:S02]  /*1070*/  HADD2.F32 R22, -RZ, R22.H1_H1 ;  /* 0x30000016ff167230 */ /* 0x000fe40000004100 */
[----:B------:R-:W-:Y:S01]  /*1080*/  FFMA.FTZ R55, R12, R55, R51 ;  /* 0x000000370c377223 */ /* 0x000fe20000010033 */
[----:B------:R-:W-:Y:S02]  /*1090*/  HADD2.F32 R14, -RZ, R23.H0_H0 ;  /* 0x20000017ff0e7230 */ /* 0x000fe40000004100 */
[--C-:B------:R-:W-:Y:S02]  /*10a0*/  HADD2.F32 R12, -RZ, R15.reuse.H1_H1 ;  /* 0x3000000fff0c7230 */ /* 0x100fe40000004100 */
[----:B------:R-:W-:Y:S01]  /*10b0*/  FFMA.FTZ R64, R13, R22, R64 ;  /* 0x000000160d407223 */ /* 0x000fe20000010040 */
[----:B------:R-:W-:-:S02]  /*10c0*/  HADD2.F32 R13, -RZ, R15.H0_H0 ;  /* 0x2000000fff0d7230 */ /* 0x000fc40000004100 */
[----:B------:R-:W-:Y:S02]  /*10d0*/  HADD2.F32 R21, -RZ, R21.H1_H1 ;  /* 0x30000015ff157230 */ /* 0x000fe40000004100 */
[----:B------:R-:W-:Y:S02]  /*10e0*/  HADD2.F32 R23, -RZ, R23.H1_H1 ;  /* 0x30000017ff177230 */ /* 0x000fe40000004100 */
[----:B-1----:R-:W-:Y:S02]  /*10f0*/  HADD2.F32 R15, -RZ, R44.H0_H0 ;  /* 0x2000002cff0f7230 */ /* 0x002fe40000004100 */
[----:B------:R-:W-:Y:S02]  /*1100*/  HADD2.F32 R20, -RZ, R28.H0_H0 ;  /* 0x2000001cff147230 */ /* 0x000fe40000004100 */
[----:B------:R-:W-:Y:S01]  /*1110*/  FFMA.FTZ R54, R54, R21, R49 ;  /* 0x0000001536367223 */ /* 0x000fe20000010031 */
[----:B------:R-:W-:Y:S02]  /*1120*/  FFMA.FTZ R65, R12, R23, R65 ;  /* 0x000000170c417223 */ /* 0x000fe40000010041 */
[----:B------:R-:W-:-:S02]  /*1130*/  FFMA.FTZ R50, R15, R20, R50 ;  /* 0x000000140f327223 */ /* 0x000fc40000010032 */
[----:B------:R-:W0:Y:S01]  /*1140*/  LDS.128 R20, [UR4+0x60] ;  /* 0x00006004ff147984 */ /* 0x000e220008000c00 */
[----:B------:R-:W-:-:S03]  /*1150*/  FFMA.FTZ R66, R13, R14, R66 ;  /* 0x0000000e0d427223 */ /* 0x000fc60000010042 */
[----:B------:R-:W4:Y:S01]  /*1160*/  LDG.E.128.CONSTANT R12, desc[UR6][R62.64+0x1800] ;  /* 0x001800063e0c7981 */ /* 0x000f22000c1e9d00 */
[----:B------:R-:W-:Y:S02]  /*1170*/  HADD2.F32 R49, -RZ, R44.H1_H1 ;  /* 0x3000002cff317230 */ /* 0x000fe40000004100 */
[----:B------:R-:W-:Y:S02]  /*1180*/  HADD2.F32 R48, -RZ, R28.H1_H1 ;  /* 0x3000001cff307230 */ /* 0x000fe40000004100 */
[----:B------:R-:W-:-:S03]  /*1190*/  HADD2.F32 R28, -RZ, R45.H0_H0 ;  /* 0x2000002dff1c7230 */ /* 0x000fc60000004100 */
[----:B------:R-:W-:Y:S01]  /*11a0*/  FFMA.FTZ R48, R49, R48, R52 ;  /* 0x0000003031307223 */ /* 0x000fe20000010034 */
[----:B------:R-:W-:Y:S02]  /*11b0*/  HADD2.F32 R49, -RZ, R29.H0_H0 ;  /* 0x2000001dff317230 */ /* 0x000fe40000004100 */
[----:B------:R-:W-:Y:S02]  /*11c0*/  HADD2.F32 R51, -RZ, R45.H1_H1 ;  /* 0x3000002dff337230 */ /* 0x000fe40000004100 */
[----:B------:R-:W-:Y:S02]  /*11d0*/  HADD2.F32 R29, -RZ, R29.H1_H1 ;  /* 0x3000001dff1d7230 */ /* 0x000fe40000004100 */
[----:B------:R-:W-:Y:S01]  /*11e0*/  FFMA.FTZ R49, R28, R49, R53 ;  /* 0x000000311c317223 */ /* 0x000fe20000010035 */
[----:B------:R-:W-:Y:S02]  /*11f0*/  HADD2.F32 R52, -RZ, R46.H0_H0 ;  /* 0x2000002eff347230 */ /* 0x000fe40000004100 */
[----:B------:R-:W-:-:S02]  /*1200*/  HADD2.F32 R28, -RZ, R30.H0_H0 ;  /* 0x2000001eff1c7230 */ /* 0x000fc40000004100 */
[----:B------:R-:W-:Y:S01]  /*1210*/  FFMA.FTZ R51, R51, R29, R54 ;  /* 0x0000001d33337223 */ /* 0x000fe20000010036 */
[----:B------:R-:W-:Y:S02]  /*1220*/  HADD2.F32 R53, -RZ, R46.H1_H1 ;  /* 0x3000002eff357230 */ /* 0x000fe40000004100 */
[----:B------:R-:W-:Y:S02]  /*1230*/  HADD2.F32 R30, -RZ, R30.H1_H1 ;  /* 0x3000001eff1e7230 */ /* 0x000fe40000004100 */
[----:B------:R-:W-:Y:S01]  /*1240*/  FFMA.FTZ R52, R52, R28, R55 ;  /* 0x0000001c34347223 */ /* 0x000fe20000010037 */
[--C-:B------:R-:W-:Y:S02]  /*1250*/  HADD2.F32 R54, -RZ, R31.reuse.H0_H0 ;  /* 0x2000001fff367230 */ /* 0x100fe40000004100 */
[----:B------:R-:W-:Y:S02]  /*1260*/  HADD2.F32 R55, -RZ, R31.H1_H1 ;  /* 0x3000001fff377230 */ /* 0x000fe40000004100 */
[----:B------:R-:W-:-:S02]  /*1270*/  HADD2.F32 R29, -RZ, R47.H0_H0 ;  /* 0x2000002fff1d7230 */ /* 0x000fc40000004100 */
[----:B------:R-:W-:Y:S02]  /*1280*/  HADD2.F32 R28, -RZ, R47.H1_H1 ;  /* 0x3000002fff1c7230 */ /* 0x000fe40000004100 */
[----:B------:R-:W-:Y:S02]  /*1290*/  HADD2.F32 R44, -RZ, R32.H0_H0 ;  /* 0x20000020ff2c7230 */ /* 0x000fe40000004100 */
[----:B------:R-:W-:Y:S01]  /*12a0*/  FFMA.FTZ R53, R53, R30, R64 ;  /* 0x0000001e35357223 */ /* 0x000fe20000010040 */
[----:B0-----:R-:W-:Y:S02]  /*12b0*/  HADD2.F32 R45, -RZ, R20.H0_H0 ;  /* 0x20000014ff2d7230 */ /* 0x001fe40000004100 */
[----:B------:R-:W-:Y:S01]  /*12c0*/  FFMA.FTZ R54, R29, R54, R66 ;  /* 0x000000361d367223 */ /* 0x000fe20000010042 */
[----:B------:R-:W-:Y:S02]  /*12d0*/  FFMA.FTZ R55, R28, R55, R65 ;  /* 0x000000371c377223 */ /* 0x000fe40000010041 */
[----:B------:R-:W4:Y:S01]  /*12e0*/  LDG.E.128.CONSTANT R28, desc[UR6][R62.64+0x1a00] ;  /* 0x001a00063e1c7981 */ /* 0x000f22000c1e9d00 */
[----:B------:R-:W-:-:S03]  /*12f0*/  FFMA.FTZ R50, R45, R44, R50 ;  /* 0x0000002c2d327223 */ /* 0x000fc60000010032 */
[----:B------:R-:W0:Y:S01]  /*1300*/  LDS.128 R44, [UR4+0x70] ;  /* 0x00007004ff2c7984 */ /* 0x000e220008000c00 */
[----:B------:R-:W-:Y:S02]  /*1310*/  HADD2.F32 R65, -RZ, R20.H1_H1 ;  /* 0x30000014ff417230 */ /* 0x000fe40000004100 */
[----:B------:R-:W-:Y:S02]  /*1320*/  HADD2.F32 R32, -RZ, R32.H1_H1 ;  /* 0x30000020ff207230 */ /* 0x000fe40000004100 */
[----:B------:R-:W-:-:S03]  /*1330*/  HADD2.F32 R20, -RZ, R21.H0_H0 ;  /* 0x20000015ff147230 */ /* 0x000fc60000004100 */
[----:B------:R-:W-:Y:S01]  /*1340*/  FFMA.FTZ R48, R65, R32, R48 ;  /* 0x0000002041307223 */ /* 0x000fe20000010030 */
[--C-:B------:R-:W-:Y:S02]  /*1350*/  HADD2.F32 R32, -RZ, R33.reuse.H0_H0 ;  /* 0x20000021ff207230 */ /* 0x100fe40000004100 */
[----:B------:R-:W-:-:S03]  /*1360*/  HADD2.F32 R33, -RZ, R33.H1_H1 ;  /* 0x30000021ff217230 */ /* 0x000fc60000004100 */
[----:B------:R-:W-:Y:S01]  /*1370*/  FFMA.FTZ R49, R20, R32, R49 ;  /* 0x0000002014317223 */ /* 0x000fe20000010031 */
        /* <DEDUP_REMOVED lines=12> */
[----:B------:R-:W-:Y:S02]  /*1440*/  HADD2.F32 R22, -RZ, R24.H0_H0 ;  /* 0x20000018ff167230 */ /* 0x000fe40000004100 */
[----:B0-----:R-:W-:Y:S02]  /*1450*/  HADD2.F32 R23, -RZ, R44.H0_H0 ;  /* 0x2000002cff177230 */ /* 0x001fe40000004100 */
[----:B------:R-:W-:Y:S01]  /*1460*/  FFMA.FTZ R54, R21, R32, R54 ;  /* 0x0000002015367223 */ /* 0x000fe20000010036 */
        /* <DEDUP_REMOVED lines=8> */
[--C-:B------:R-:W-:Y:S02]  /*14f0*/  HADD2.F32 R48, -RZ, R25.reuse.H0_H0 ;  /* 0x20000019ff307230 */ /* 0x100fe40000004100 */
[----:B------:R-:W-:-:S03]  /*1500*/  HADD2.F32 R25, -RZ, R25.H1_H1 ;  /* 0x30000019ff197230 */ /* 0x000fc60000004100 */
[----:B------:R-:W-:Y:S01]  /*1510*/  FFMA.FTZ R49, R44, R48, R49 ;  /* 0x000000302c317223 */ /* 0x000fe20000010031 */
[----:B------:R-:W-:-:S05]  /*1520*/  HADD2.F32 R48, -RZ, R45.H1_H1 ;  /* 0x3000002dff307230 */ /* 0x000fca0000004100 */
[----:B------:R-:W-:Y:S01]  /*1530*/  FFMA.FTZ R48, R48, R25, R51 ;  /* 0x0000001930307223 */ /* 0x000fe20000010033 */
[----:B------:R-:W-:Y:S02]  /*1540*/  HADD2.F32 R51, -RZ, R46.H0_H0 ;  /* 0x2000002eff337230 */ /* 0x000fe40000004100 */
[----:B------:R-:W-:Y:S02]  /*1550*/  HADD2.F32 R25, -RZ, R26.H0_H0 ;  /* 0x2000001aff197230 */ /* 0x000fe40000004100 */
[----:B------:R-:W-:-:S03]  /*1560*/  HADD2.F32 R44, -RZ, R47.H1_H1 ;  /* 0x3000002fff2c7230 */ /* 0x000fc60000004100 */
[----:B------:R-:W-:Y:S01]  /*1570*/  FFMA.FTZ R51, R51, R25, R52 ;  /* 0x0000001933337223 */ /* 0x000fe20000010034 */
[----:B------:R-:W-:Y:S02]  /*1580*/  HADD2.F32 R52, -RZ, R27.H0_H0 ;  /* 0x2000001bff347230 */ /* 0x000fe40000004100 */
[----:B------:R-:W-:Y:S02]  /*1590*/  HADD2.F32 R25, -RZ, R47.H0_H0 ;  /* 0x2000002fff197230 */ /* 0x000fe40000004100 */
[----:B------:R-:W-:Y:S02]  /*15a0*/  HADD2.F32 R27, -RZ, R27.H1_H1 ;  /* 0x3000001bff1b7230 */ /* 0x000fe40000004100 */
[----:B------:R-:W-:Y:S02]  /*15b0*/  HADD2.F32 R26, -RZ, R26.H1_H1 ;  /* 0x3000001aff1a7230 */ /* 0x000fe40000004100 */
[----:B------:R-:W-:Y:S02]  /*15c0*/  HADD2.F32 R46, -RZ, R46.H1_H1 ;  /* 0x3000002eff2e7230 */ /* 0x000fe40000004100 */
[----:B------:R-:W-:Y:S01]  /*15d0*/  FFMA.FTZ R52, R25, R52, R54 ;  /* 0x0000003419347223 */ /* 0x000fe20000010036 */
[----:B------:R-:W-:Y:S01]  /*15e0*/  FFMA.FTZ R54, R44, R27, R55 ;  /* 0x0000001b2c367223 */ /* 0x000fe20000010037 */
[----:B0-----:R-:W-:-:S02]  /*15f0*/  HADD2.F32 R25, -RZ, R32.H0_H0 ;  /* 0x20000020ff197230 */ /* 0x001fc40000004100 */
[----:B------:R-:W-:Y:S01]  /*1600*/  FFMA.FTZ R53, R46, R26, R53 ;  /* 0x0000001a2e357223 */ /* 0x000fe20000010035 */
[----:B------:R-:W-:Y:S01]  /*1610*/  HADD2.F32 R27, -RZ, R32.H1_H1 ;  /* 0x30000020ff1b7230 */ /* 0x000fe20000004100 */
[----:B------:R-:W0:Y:S01]  /*1620*/  LDS.128 R44, [UR4+0x90] ;  /* 0x00009004ff2c7984 */ /* 0x000e220008000c00 */
[--C-:B--2---:R-:W-:Y:S02]  /*1630*/  HADD2.F32 R26, -RZ, R36.reuse.H0_H0 ;  /* 0x20000024ff1a7230 */ /* 0x104fe40000004100 */
[----:B------:R-:W-:-:S03]  /*1640*/  HADD2.F32 R32, -RZ, R36.H1_H1 ;  /* 0x30000024ff207230 */ /* 0x000fc60000004100 */
[----:B------:R-:W-:Y:S02]  /*1650*/  FFMA.FTZ R50, R25, R26, R50 ;  /* 0x0000001a19327223 */ /* 0x000fe40000010032 */
[----:B------:R-:W-:Y:S02]  /*1660*/  FFMA.FTZ R32, R27, R32, R24 ;  /* 0x000000201b207223 */ /* 0x000fe40000010018 */
[----:B------:R-:W2:Y:S01]  /*1670*/  LDG.E.128.CONSTANT R24, desc[UR6][R62.64+0x1e00] ;  /* 0x001e00063e187981 */ /* 0x000ea2000c1e9d00 */
[----:B------:R-:W-:Y:S02]  /*1680*/  HADD2.F32 R36, -RZ, R33.H0_H0 ;  /* 0x20000021ff247230 */ /* 0x000fe40000004100 */
[----:B------:R-:W-:Y:S02]  /*1690*/  HADD2.F32 R55, -RZ, R37.H0_H0 ;  /* 0x20000025ff377230 */ /* 0x000fe40000004100 */
[----:B------:R-:W-:Y:S02]  /*16a0*/  HADD2.F32 R33, -RZ, R33.H1_H1 ;  /* 0x30000021ff217230 */ /* 0x000fe40000004100 */
[----:B------:R-:W-:-:S02]  /*16b0*/  HADD2.F32 R37, -RZ, R37.H1_H1 ;  /* 0x30000025ff257230 */ /* 0x000fc40000004100 */
[----:B------:R-:W-:Y:S01]  /*16c0*/  FFMA.FTZ R49, R36, R55, R49 ;  /* 0x0000003724317223 */ /* 0x000fe20000010031 */
[----:B------:R-:W-:Y:S02]  /*16d0*/  HADD2.F32 R36, -RZ, R34.H0_H0 ;  /* 0x20000022ff247230 */ /* 0x000fe40000004100 */
[----:B------:R-:W-:Y:S01]  /*16e0*/  FFMA.FTZ R48, R33, R37, R48 ;  /* 0x0000002521307223 */ /* 0x000fe20000010030 */
[----:B------:R-:W-:Y:S02]  /*16f0*/  HADD2.F32 R33, -RZ, R38.H0_H0 ;  /* 0x20000026ff217230 */ /* 0x000fe40000004100 */
[----:B------:R-:W-:Y:S02]  /*1700*/  HADD2.F32 R34, -RZ, R34.H1_H1 ;  /* 0x30000022ff227230 */ /* 0x000fe40000004100 */
[----:B------:R-:W-:Y:S02]  /*1710*/  HADD2.F32 R38, -RZ, R38.H1_H1 ;  /* 0x30000026ff267230 */ /* 0x000fe40000004100 */
[----:B------:R-:W-:Y:S01]  /*1720*/  FFMA.FTZ R51, R36, R33, R51 ;  /* 0x0000002124337223 */ /* 0x000fe20000010033 */
[----:B------:R-:W-:-:S02]  /*1730*/  HADD2.F32 R33, -RZ, R35.H0_H0 ;  /* 0x20000023ff217230 */ /* 0x000fc40000004100 */
[----:B------:R-:W-:Y:S01]  /*1740*/  FFMA.FTZ R53, R34, R38, R53 ;  /* 0x0000002622357223 */ /* 0x000fe20000010035 */
[--C-:B------:R-:W-:Y:S02]  /*1750*/  HADD2.F32 R34, -RZ, R39.reuse.H0_H0 ;  /* 0x20000027ff227230 */ /* 0x100fe40000004100 */
[----:B------:R-:W-:Y:S02]  /*1760*/  HADD2.F32 R39, -RZ, R39.H1_H1 ;  /* 0x30000027ff277230 */ /* 0x000fe40000004100 */
[----:B------:R-:W-:-:S05]  /*1770*/  HADD2.F32 R35, -RZ, R35.H1_H1 ;  /* 0x30000023ff237230 */ /* 0x000fca0000004100 */
[----:B------:R-:W-:Y:S02]  /*1780*/  FFMA.FTZ R54, R35, R39, R54 ;  /* 0x0000002723367223 */ /* 0x000fe40000010036 */
[----:B------:R-:W1:Y:S01]  /*1790*/  LDS.128 R36, [UR4+0xa0] ;  /* 0x0000a004ff247984 */ /* 0x000e620008000c00 */
[----:B------:R-:W-:Y:S01]  /*17a0*/  FFMA.FTZ R52, R33, R34, R52 ;  /* 0x0000002221347223 */ /* 0x000fe20000010034 */
[----:B0-----:R-:W-:Y:S02]  /*17b0*/  HADD2.F32 R33, -RZ, R44.H0_H0 ;  /* 0x2000002cff217230 */ /* 0x001fe40000004100 */
[--C-:B---3--:R-:W-:Y:S02]  /*17c0*/  HADD2.F32 R34, -RZ, R40.reuse.H0_H0 ;  /* 0x20000028ff227230 */ /* 0x108fe40000004100 */
[----:B------:R-:W-:Y:S02]  /*17d0*/  HADD2.F32 R40, -RZ, R40.H1_H1 ;  /* 0x30000028ff287230 */ /* 0x000fe40000004100 */
[----:B------:R-:W-:-:S02]  /*17e0*/  HADD2.F32 R35, -RZ, R41.H0_H0 ;  /* 0x20000029ff237230 */ /* 0x000fc40000004100 */
[----:B------:R-:W-:Y:S01]  /*17f0*/  FFMA.FTZ R50, R33, R34, R50 ;  /* 0x0000002221327223 */ /* 0x000fe20000010032 */
[----:B------:R-:W-:Y:S02]  /*1800*/  HADD2.F32 R33, -RZ, R44.H1_H1 ;  /* 0x3000002cff217230 */ /* 0x000fe40000004100 */
[----:B------:R-:W-:-:S03]  /*1810*/  HADD2.F32 R34, -RZ, R45.H0_H0 ;  /* 0x2000002dff227230 */ /* 0x000fc60000004100 */
[----:B------:R-:W-:Y:S02]  /*1820*/  FFMA.FTZ R40, R33, R40, R32 ;  /* 0x0000002821287223 */ /* 0x000fe40000010020 */
[----:B------:R-:W-:Y:S01]  /*1830*/  FFMA.FTZ R49, R34, R35, R49 ;  /* 0x0000002322317223 */ /* 0x000fe20000010031 */
[----:B------:R-:W-:Y:S01]  /*1840*/  HADD2.F32 R45, -RZ, R45.H1_H1 ;  /* 0x3000002dff2d7230 */ /* 0x000fe20000004100 */
[----:B------:R-:W3:Y:S01]  /*1850*/  LDG.E.128.CONSTANT R32, desc[UR6][R62.64+0x2000] ;  /* 0x002000063e207981 */ /* 0x000ee2000c1e9d00 */
[----:B------:R-:W-:Y:S02]  /*1860*/  HADD2.F32 R41, -RZ, R41.H1_H1 ;  /* 0x30000029ff297230 */ /* 0x000fe40000004100 */
[----:B------:R-:W-:-:S03]  /*1870*/  HADD2.F32 R44, -RZ, R46.H0_H0 ;  /* 0x2000002eff2c7230 */ /* 0x000fc60000004100 */
[----:B------:R-:W-:Y:S01]  /*1880*/  FFMA.FTZ R48, R45, R41, R48 ;  /* 0x000000292d307223 */ /* 0x000fe20000010030 */
[--C-:B------:R-:W-:Y:S02]  /*1890*/  HADD2.F32 R41, -RZ, R42.reuse.H0_H0 ;  /* 0x2000002aff297230 */ /* 0x100fe40000004100 */
[----:B------:R-:W-:Y:S02]  /*18a0*/  HADD2.F32 R42, -RZ, R42.H1_H1 ;  /* 0x3000002aff2a7230 */ /* 0x000fe40000004100 */
[----:B------:R-:W-:Y:S02]  /*18b0*/  HADD2.F32 R46, -RZ, R46.H1_H1 ;  /* 0x3000002eff2e7230 */ /* 0x000fe40000004100 */
[----:B------:R-:W-:Y:S01]  /*18c0*/  FFMA.FTZ R51, R44, R41, R51 ;  /* 0x000000292c337223 */ /* 0x000fe20000010033 */
[----:B------:R-:W-:Y:S02]  /*18d0*/  HADD2.F32 R44, -RZ, R43.H0_H0 ;  /* 0x2000002bff2c7230 */ /* 0x000fe40000004100 */
[----:B------:R-:W-:-:S02]  /*18e0*/  HADD2.F32 R41, -RZ, R47.H0_H0 ;  /* 0x2000002fff297230 */ /* 0x000fc40000004100 */
[----:B------:R-:W-:Y:S02]  /*18f0*/  HADD2.F32 R43, -RZ, R43.H1_H1 ;  /* 0x3000002bff2b7230 */ /* 0x000fe40000004100 */
[----:B------:R-:W-:Y:S02]  /*1900*/  HADD2.F32 R47, -RZ, R47.H1_H1 ;  /* 0x3000002fff2f7230 */ /* 0x000fe40000004100 */
[----:B------:R-:W-:Y:S01]  /*1910*/  FFMA.FTZ R53, R46, R42, R53 ;  /* 0x0000002a2e357223 */ /* 0x000fe20000010035 */
[----:B------:R-:W-:Y:S01]  /*1920*/  FFMA.FTZ R52, R41, R44, R52 ;  /* 0x0000002c29347223 */ /* 0x000fe20000010034 */
[----:B-1----:R-:W-:Y:S02]  /*1930*/  HADD2.F32 R41, -RZ, R36.H0_H0 ;  /* 0x20000024ff297230 */ /* 0x002fe40000004100 */
[----:B------:R-:W-:Y:S01]  /*1940*/  FFMA.FTZ R54, R47, R43, R54 ;  /* 0x0000002b2f367223 */ /* 0x000fe20000010036 */
[----:B----4-:R-:W-:Y:S01]  /*1950*/  HADD2.F32 R42, -RZ, R8.H0_H0 ;  /* 0x20000008ff2a7230 */ /* 0x010fe20000004100 */
[----:B------:R-:W0:Y:S04]  /*1960*/  LDS.128 R44, [UR4+0xb0] ;  /* 0x0000b004ff2c7984 */ /* 0x000e280008000c00 */
[----:B------:R-:W-:Y:S01]  /*1970*/  FFMA.FTZ R50, R41, R42, R50 ;  /* 0x0000002a29327223 */ /* 0x000fe20000010032 */
[----:B------:R-:W-:-:S02]  /*1980*/  HADD2.F32 R41, -RZ, R36.H1_H1 ;  /* 0x30000024ff297230 */ /* 0x000fc40000004100 */
[----:B------:R-:W-:Y:S02]  /*1990*/  HADD2.F32 R36, -RZ, R37.H0_H0 ;  /* 0x20000025ff247230 */ /* 0x000fe40000004100 */
[----:B------:R-:W-:Y:S02]  /*19a0*/  HADD2.F32 R42, -RZ, R9.H0_H0 ;  /* 0x20000009ff2a7230 */ /* 0x000fe40000004100 */
[----:B------:R-:W-:Y:S02]  /*19b0*/  HADD2.F32 R37, -RZ, R37.H1_H1 ;  /* 0x30000025ff257230 */ /* 0x000fe40000004100 */
[----:B------:R-:W-:Y:S02]  /*19c0*/  HADD2.F32 R9, -RZ, R9.H1_H1 ;  /* 0x30000009ff097230 */ /* 0x000fe40000004100 */
[----:B------:R-:W-:Y:S02]  /*19d0*/  HADD2.F32 R8, -RZ, R8.H1_H1 ;  /* 0x30000008ff087230 */ /* 0x000fe40000004100 */
[----:B------:R-:W-:Y:S01]  /*19e0*/  FFMA.FTZ R49, R36, R42, R49 ;  /* 0x0000002a24317223 */ /* 0x000fe20000010031 */
[----:B------:R-:W-:-:S02]  /*19f0*/  HADD2.F32 R36, -RZ, R38.H0_H0 ;  /* 0x20000026ff247230 */ /* 0x000fc40000004100 */
[----:B------:R-:W-:Y:S01]  /*1a00*/  FFMA.FTZ R48, R37, R9, R48 ;  /* 0x0000000925307223 */ /* 0x000fe20000010030 */
[--C-:B------:R-:W-:Y:S02]  /*1a10*/  HADD2.F32 R9, -RZ, R10.reuse.H0_H0 ;  /* 0x2000000aff097230 */ /* 0x100fe40000004100 */
[----:B------:R-:W-:Y:S02]  /*1a20*/  FFMA.FTZ R8, R41, R8, R40 ;  /* 0x0000000829087223 */ /* 0x000fe40000010028 */
[----:B------:R-:W4:Y:S01]  /*1a30*/  LDG.E.128.CONSTANT R40, desc[UR6][R62.64+0x2200] ;  /* 0x002200063e287981 */ /* 0x000f22000c1e9d00 */
[----:B------:R-:W-:Y:S01]  /*1a40*/  FFMA.FTZ R51, R36, R9, R51 ;  /* 0x0000000924337223 */ /* 0x000fe20000010033 */
[----:B------:R-:W-:Y:S02]  /*1a50*/  HADD2.F32 R36, -RZ, R11.H0_H0 ;  /* 0x2000000bff247230 */ /* 0x000fe40000004100 */
[----:B------:R-:W-:Y:S02]  /*1a60*/  HADD2.F32 R9, -RZ, R39.H0_H0 ;  /* 0x20000027ff097230 */ /* 0x000fe40000004100 */
[----:B------:R-:W-:-:S02]  /*1a70*/  HADD2.F32 R10, -RZ, R10.H1_H1 ;  /* 0x3000000aff0a7230 */ /* 0x000fc40000004100 */
[----:B------:R-:W-:Y:S02]  /*1a80*/  HADD2.F32 R11, -RZ, R11.H1_H1 ;  /* 0x3000000bff0b7230 */ /* 0x000fe40000004100 */
[----:B------:R-:W-:Y:S02]  /*1a90*/  HADD2.F32 R38, -RZ, R38.H1_H1 ;  /* 0x30000026ff267230 */ /* 0x000fe40000004100 */
[----:B------:R-:W-:Y:S02]  /*1aa0*/  HADD2.F32 R39, -RZ, R39.H1_H1 ;  /* 0x30000027ff277230 */ /* 0x000fe40000004100 */
[----:B------:R-:W-:Y:S01]  /*1ab0*/  FFMA.FTZ R52, R9, R36, R52 ;  /* 0x0000002409347223 */ /* 0x000fe20000010034 */
[----:B------:R-:W-:Y:S02]  /*1ac0*/  FFMA.FTZ R53, R38, R10, R53 ;  /* 0x0000000a26357223 */ /* 0x000fe40000010035 */
[----:B------:R-:W-:Y:S02]  /*1ad0*/  FFMA.FTZ R54, R39, R11, R54 ;  /* 0x0000000b27367223 */ /* 0x000fe40000010036 */
[----:B------:R-:W1:Y:S01]  /*1ae0*/  LDS.128 R36, [UR4+0xc0] ;  /* 0x0000c004ff247984 */ /* 0x000e620008000c00 */
[----:B0-----:R-:W-:-:S02]  /*1af0*/  HADD2.F32 R9, -RZ, R44.H0_H0 ;  /* 0x2000002cff097230 */ /* 0x001fc40000004100 */
[----:B------:R-:W-:Y:S02]  /*1b00*/  HADD2.F32 R10, -RZ, R16.H0_H0 ;  /* 0x20000010ff0a7230 */ /* 0x000fe40000004100 */
[----:B------:R-:W-:-:S03]  /*1b10*/  HADD2.F32 R11, -RZ, R17.H0_H0 ;  /* 0x20000011ff0b7230 */ /* 0x000fc60000004100 */
[----:B------:R-:W-:Y:S01]  /*1b20*/  FFMA.FTZ R50, R9, R10, R50 ;  /* 0x0000000a09327223 */ /* 0x000fe20000010032 */
[----:B------:R-:W-:Y:S02]  /*1b30*/  HADD2.F32 R9, -RZ, R44.H1_H1 ;  /* 0x3000002cff097230 */ /* 0x000fe40000004100 */
[--C-:B------:R-:W-:Y:S02]  /*1b40*/  HADD2.F32 R10, -RZ, R45.reuse.H0_H0 ;  /* 0x2000002dff0a7230 */ /* 0x100fe40000004100 */
[----:B------:R-:W-:Y:S02]  /*1b50*/  HADD2.F32 R44, -RZ, R16.H1_H1 ;  /* 0x30000010ff2c7230 */ /* 0x000fe40000004100 */
[----:B------:R-:W-:Y:S02]  /*1b60*/  HADD2.F32 R45, -RZ, R45.H1_H1 ;  /* 0x3000002dff2d7230 */ /* 0x000fe40000004100 */
[----:B------:R-:W-:Y:S02]  /*1b70*/  HADD2.F32 R17, -RZ, R17.H1_H1 ;  /* 0x30000011ff117230 */ /* 0x000fe40000004100 */
[----:B------:R-:W-:Y:S01]  /*1b80*/  FFMA.FTZ R44, R9, R44, R8 ;  /* 0x0000002c092c7223 */ /* 0x000fe20000010008 */
[----:B------:R-:W-:Y:S01]  /*1b90*/  FFMA.FTZ R49, R10, R11, R49 ;  /* 0x0000000b0a317223 */ /* 0x000fe20000010031 */
[----:B------:R-:W-:Y:S01]  /*1ba0*/  HADD2.F32 R16, -RZ, R46.H0_H0 ;  /* 0x2000002eff107230 */ /* 0x000fe20000004100 */
[----:B------:R-:W4:Y:S01]  /*1bb0*/  LDG.E.128.CONSTANT R8, desc[UR6][R62.64+0x2400] ;  /* 0x002400063e087981 */ /* 0x000f22000c1e9d00 */
[----:B------:R-:W-:Y:S01]  /*1bc0*/  FFMA.FTZ R48, R45, R17, R48 ;  /* 0x000000112d307223 */ /* 0x000fe20000010030 */
[----:B------:R-:W-:-:S05]  /*1bd0*/  HADD2.F32 R17, -RZ, R18.H0_H0 ;  /* 0x20000012ff117230 */ /* 0x000fca0000004100 */
[----:B------:R-:W-:Y:S01]  /*1be0*/  FFMA.FTZ R51, R16, R17, R51 ;  /* 0x0000001110337223 */ /* 0x000fe20000010033 */
[----:B------:R-:W-:Y:S02]  /*1bf0*/  HADD2.F32 R16, -RZ, R19.H0_H0 ;  /* 0x20000013ff107230 */ /* 0x000fe40000004100 */
[----:B------:R-:W-:Y:S02]  /*1c00*/  HADD2.F32 R17, -RZ, R47.H0_H0 ;  /* 0x2000002fff117230 */ /* 0x000fe40000004100 */
[----:B------:R-:W-:Y:S02]  /*1c10*/  HADD2.F32 R19, -RZ, R19.H1_H1 ;  /* 0x30000013ff137230 */ /* 0x000fe40000004100 */
[----:B------:R-:W-:Y:S02]  /*1c20*/  HADD2.F32 R47, -RZ, R47.H1_H1 ;  /* 0x3000002fff2f7230 */ /* 0x000fe40000004100 */
[----:B------:R-:W-:Y:S02]  /*1c30*/  HADD2.F32 R18, -RZ, R18.H1_H1 ;  /* 0x30000012ff127230 */ /* 0x000fe40000004100 */
[----:B------:R-:W-:-:S02]  /*1c40*/  HADD2.F32 R46, -RZ, R46.H1_H1 ;  /* 0x3000002eff2e7230 */ /* 0x000fc40000004100 */
[----:B------:R-:W-:Y:S01]  /*1c50*/  FFMA.FTZ R54, R47, R19, R54 ;  /* 0x000000132f367223 */ /* 0x000fe20000010036 */
[--C-:B-1----:R-:W-:Y:S02]  /*1c60*/  HADD2.F32 R45, -RZ, R36.reuse.H0_H0 ;  /* 0x20000024ff2d7230 */ /* 0x102fe40000004100 */
[----:B------:R-:W-:Y:S01]  /*1c70*/  FFMA.FTZ R52, R17, R16, R52 ;  /* 0x0000001011347223 */ /* 0x000fe20000010034 */
[----:B------:R-:W-:Y:S02]  /*1c80*/  HADD2.F32 R47, -RZ, R36.H1_H1 ;  /* 0x30000024ff2f7230 */ /* 0x000fe40000004100 */
[----:B------:R-:W-:Y:S01]  /*1c90*/  FFMA.FTZ R53, R46, R18, R53 ;  /* 0x000000122e357223 */ /* 0x000fe20000010035 */
[--C-:B------:R-:W-:Y:S01]  /*1ca0*/  HADD2.F32 R36, -RZ, R12.reuse.H0_H0 ;  /* 0x2000000cff247230 */ /* 0x100fe20000004100 */
[----:B------:R-:W0:Y:S01]  /*1cb0*/  LDS.128 R16, [UR4+0xd0] ;  /* 0x0000d004ff107984 */ /* 0x000e220008000c00 */
[----:B------:R-:W-:-:S03]  /*1cc0*/  HADD2.F32 R12, -RZ, R12.H1_H1 ;  /* 0x3000000cff0c7230 */ /* 0x000fc60000004100 */
[----:B------:R-:W-:Y:S02]  /*1cd0*/  FFMA.FTZ R50, R45, R36, R50 ;  /* 0x000000242d327223 */ /* 0x000fe40000010032 */
[----:B------:R-:W-:Y:S02]  /*1ce0*/  FFMA.FTZ R12, R47, R12, R44 ;  /* 0x0000000c2f0c7223 */ /* 0x000fe4000001002c */
[----:B------:R-:W4:Y:S01]  /*1cf0*/  LDG.E.128.CONSTANT R44, desc[UR6][R62.64+0x2600] ;  /* 0x002600063e2c7981 */ /* 0x000f22000c1e9d00 */
[----:B------:R-:W-:Y:S02]  /*1d00*/  HADD2.F32 R36, -RZ, R37.H0_H0 ;  /* 0x20000025ff247230 */ /* 0x000fe40000004100 */
[----:B------:R-:W-:Y:S02]  /*1d10*/  HADD2.F32 R55, -RZ, R13.H0_H0 ;  /* 0x2000000dff377230 */ /* 0x000fe40000004100 */
[----:B------:R-:W-:Y:S02]  /*1d20*/  HADD2.F32 R37, -RZ, R37.H1_H1 ;  /* 0x30000025ff257230 */ /* 0x000fe40000004100 */
[----:B------:R-:W-:-:S02]  /*1d30*/  HADD2.F32 R13, -RZ, R13.H1_H1 ;  /* 0x3000000dff0d7230 */ /* 0x000fc40000004100 */
[----:B------:R-:W-:Y:S01]  /*1d40*/  FFMA.FTZ R49, R36, R55, R49 ;  /* 0x0000003724317223 */ /* 0x000fe20000010031 */
[----:B------:R-:W-:Y:S02]  /*1d50*/  HADD2.F32 R36, -RZ, R38.H0_H0 ;  /* 0x20000026ff247230 */ /* 0x000fe40000004100 */
[----:B------:R-:W-:Y:S01]  /*1d60*/  FFMA.FTZ R48, R37, R13, R48 ;  /* 0x0000000d25307223 */ /* 0x000fe20000010030 */
[--C-:B------:R-:W-:Y:S02]  /*1d70*/  HADD2.F32 R13, -RZ, R14.reuse.H0_H0 ;  /* 0x2000000eff0d7230 */ /* 0x100fe40000004100 */
        /* <DEDUP_REMOVED lines=9> */
[----:B------:R-:W-:-:S02]  /*1e10*/  HADD2.F32 R14, -RZ, R28.H0_H0 ;  /* 0x2000001cff0e7230 */ /* 0x000fc40000004100 */
[----:B------:R-:W-:Y:S01]  /*1e20*/  FFMA.FTZ R54, R39, R15, R54 ;  /* 0x0000000f27367223 */ /* 0x000fe20000010036 */
[--C-:B0-----:R-:W-:Y:S01]  /*1e30*/  HADD2.F32 R13, -RZ, R16.reuse.H0_H0 ;  /* 0x20000010ff0d7230 */ /* 0x101fe20000004100 */
[----:B------:R-:W4:Y:S01]  /*1e40*/  LDG.E.128.CONSTANT R36, desc[UR6][R62.64+0x2800] ;  /* 0x002800063e247981 */ /* 0x000f22000c1e9d00 */
[----:B------:R-:W-:Y:S02]  /*1e50*/  HADD2.F32 R55, -RZ, R16.H1_H1 ;  /* 0x30000010ff377230 */ /* 0x000fe40000004100 */
[----:B------:R-:W-:Y:S02]  /*1e60*/  HADD2.F32 R15, -RZ, R28.H1_H1 ;  /* 0x3000001cff0f7230 */ /* 0x000fe40000004100 */
[----:B------:R-:W-:-:S03]  /*1e70*/  FFMA.FTZ R28, R13, R14, R50 ;  /* 0x0000000e0d1c7223 */ /* 0x000fc60000010032 */
[----:B------:R-:W-:Y:S02]  /*1e80*/  FFMA.FTZ R55, R55, R15, R12 ;  /* 0x0000000f37377223 */ /* 0x000fe4000001000c */
[----:B------:R-:W0:Y:S01]  /*1e90*/  LDS.128 R12, [UR4+0xe0] ;  /* 0x0000e004ff0c7984 */ /* 0x000e220008000c00 */
[----:B------:R-:W-:Y:S02]  /*1ea0*/  HADD2.F32 R16, -RZ, R17.H0_H0 ;  /* 0x20000011ff107230 */ /* 0x000fe40000004100 */
[----:B------:R-:W-:Y:S02]  /*1eb0*/  HADD2.F32 R50, -RZ, R29.H0_H0 ;  /* 0x2000001dff327230 */ /* 0x000fe40000004100 */
[----:B------:R-:W-:Y:S02]  /*1ec0*/  HADD2.F32 R17, -RZ, R17.H1_H1 ;  /* 0x30000011ff117230 */ /* 0x000fe40000004100 */
[----:B------:R-:W-:Y:S02]  /*1ed0*/  HADD2.F32 R29, -RZ, R29.H1_H1 ;  /* 0x3000001dff1d7230 */ /* 0x000fe40000004100 */
[----:B------:R-:W-:Y:S01]  /*1ee0*/  FFMA.FTZ R16, R16, R50, R49 ;  /* 0x0000003210107223 */ /* 0x000fe20000010031 */
[----:B------:R-:W-:-:S02]  /*1ef0*/  HADD2.F32 R50, -RZ, R18.H1_H1 ;  /* 0x30000012ff327230 */ /* 0x000fc40000004100 */
[----:B------:R-:W-:Y:S01]  /*1f00*/  FFMA.FTZ R17, R17, R29, R48 ;  /* 0x0000001d11117223 */ /* 0x000fe20000010030 */
[----:B------:R-:W-:Y:S02]  /*1f10*/  HADD2.F32 R48, -RZ, R18.H0_H0 ;  /* 0x20000012ff307230 */ /* 0x000fe40000004100 */
[--C-:B------:R-:W-:Y:S02]  /*1f20*/  HADD2.F32 R18, -RZ, R30.reuse.H0_H0 ;  /* 0x2000001eff127230 */ /* 0x100fe40000004100 */
[----:B------:R-:W-:-:S03]  /*1f30*/  HADD2.F32 R30, -RZ, R30.H1_H1 ;  /* 0x3000001eff1e7230 */ /* 0x000fc60000004100 */
[----:B------:R-:W-:Y:S02]  /*1f40*/  FFMA.FTZ R18, R48, R18, R51 ;  /* 0x0000001230127223 */ /* 0x000fe40000010033 */
[----:B------:R-:W-:Y:S02]  /*1f50*/  FFMA.FTZ R53, R50, R30, R53 ;  /* 0x0000001e32357223 */ /* 0x000fe40000010035 */
[----:B------:R-:W4:Y:S01]  /*1f60*/  LDG.E.128.CONSTANT R48, desc[UR6][R62.64+0x2a00] ;  /* 0x002a00063e307981 */ /* 0x000f22000c1e9d00 */
[----:B------:R-:W-:Y:S02]  /*1f70*/  HADD2.F32 R29, -RZ, R19.H0_H0 ;  /* 0x20000013ff1d7230 */ /* 0x000fe40000004100 */
[--C-:B------:R-:W-:Y:S02]  /*1f80*/  HADD2.F32 R30, -RZ, R31.reuse.H0_H0 ;  /* 0x2000001fff1e7230 */ /* 0x100fe40000004100 */
[----:B------:R-:W-:Y:S02]  /*1f90*/  HADD2.F32 R31, -RZ, R31.H1_H1 ;  /* 0x3000001fff1f7230 */ /* 0x000fe40000004100 */
[----:B------:R-:W-:-:S02]  /*1fa0*/  HADD2.F32 R19, -RZ, R19.H1_H1 ;  /* 0x30000013ff137230 */ /* 0x000fc40000004100 */
[----:B------:R-:W-:-:S03]  /*1fb0*/  FFMA.FTZ R52, R29, R30, R52 ;  /* 0x0000001e1d347223 */ /* 0x000fc60000010034 */
[----:B------:R-:W-:Y:S01]  /*1fc0*/  FFMA.FTZ R54, R19, R31, R54 ;  /* 0x0000001f13367223 */ /* 0x000fe20000010036 */
[--C-:B0-----:R-:W-:Y:S02]  /*1fd0*/  HADD2.F32 R19, -RZ, R12.reuse.H0_H0 ;  /* 0x2000000cff137230 */ /* 0x101fe40000004100 */
[----:B------:R-:W-:Y:S02]  /*1fe0*/  HADD2.F32 R30, -RZ, R12.H1_H1 ;  /* 0x3000000cff1e7230 */ /* 0x000fe40000004100 */
[--C-:B------:R-:W-:Y:S02]  /*1ff0*/  HADD2.F32 R12, -RZ, R20.reuse.H0_H0 ;  /* 0x20000014ff0c7230 */ /* 0x100fe40000004100 */
[----:B------:R-:W-:-:S03]  /*2000*/  HADD2.F32 R20, -RZ, R20.H1_H1 ;  /* 0x30000014ff147230 */ /* 0x000fc60000004100 */
[----:B------:R-:W-:Y:S01]  /*2010*/  FFMA.FTZ R12, R19, R12, R28 ;  /* 0x0000000c130c7223 */ /* 0x000fe2000001001c */
[----:B------:R-:W-:Y:S02]  /*2020*/  HADD2.F32 R19, -RZ, R13.H0_H0 ;  /* 0x2000000dff137230 */ /* 0x000fe40000004100 */
[----:B------:R-:W-:Y:S01]  /*2030*/  FFMA.FTZ R55, R30, R20, R55 ;  /* 0x000000141e377223 */ /* 0x000fe20000010037 */
[--C-:B------:R-:W-:Y:S01]  /*2040*/  HADD2.F32 R20, -RZ, R21.reuse.H0_H0 ;  /* 0x20000015ff147230 */ /* 0x100fe20000004100 */
[----:B------:R-:W0:Y:S01]  /*2050*/  LDS.128 R28, [UR4+0xf0] ;  /* 0x0000f004ff1c7984 */ /* 0x000e220008000c00 */
[----:B------:R-:W-:-:S03]  /*2060*/  HADD2.F32 R21, -RZ, R21.H1_H1 ;  /* 0x30000015ff157230 */ /* 0x000fc60000004100 */
[----:B------:R-:W-:Y:S01]  /*2070*/  FFMA.FTZ R20, R19, R20, R16 ;  /* 0x0000001413147223 */ /* 0x000fe20000010010 */
[----:B------:R-:W-:Y:S02]  /*2080*/  HADD2.F32 R16, -RZ, R13.H1_H1 ;  /* 0x3000000dff107230 */ /* 0x000fe40000004100 */
[--C-:B------:R-:W-:Y:S02]  /*2090*/  HADD2.F32 R13, -RZ, R14.reuse.H0_H0 ;  /* 0x2000000eff0d7230 */ /* 0x100fe40000004100 */
[----:B------:R-:W-:Y:S02]  /*20a0*/  HADD2.F32 R14, -RZ, R14.H1_H1 ;  /* 0x3000000eff0e7230 */ /* 0x000fe40000004100 */
[----:B------:R-:W-:Y:S01]  /*20b0*/  FFMA.FTZ R21, R16, R21, R17 ;  /* 0x0000001510157223 */ /* 0x000fe20000010011 */
        /* <DEDUP_REMOVED lines=9> */
[----:B------:R-:W-:Y:S01]  /*2150*/  FFMA.FTZ R52, R13, R14, R52 ;  /* 0x0000000e0d347223 */ /* 0x000fe20000010034 */
[----:B--2---:R-:W-:Y:S02]  /*2160*/  HADD2.F32 R13, -RZ, R24.H0_H0 ;  /* 0x20000018ff0d7230 */ /* 0x004fe40000004100 */
[----:B------:R-:W-:Y:S01]  /*2170*/  FFMA.FTZ R64, R15, R64, R54 ;  /* 0x000000400f407223 */ /* 0x000fe20000010036 */
[----:B0-----:R-:W-:-:S05]  /*2180*/  HADD2.F32 R23, -RZ, R28.H0_H0 ;  /* 0x2000001cff177230 */ /* 0x001fca0000004100 */
[----:B------:R-:W-:Y:S02]  /*2190*/  FFMA.FTZ R23, R23, R13, R12 ;  /* 0x0000000d17177223 */ /* 0x000fe4000001000c */
[----:B------:R-:W0:Y:S01]  /*21a0*/  LDS.128 R12, [UR4+0x100] ;  /* 0x00010004ff0c7984 */ /* 0x000e220008000c00 */
[----:B------:R-:W-:Y:S02]  /*21b0*/  HADD2.F32 R28, -RZ, R28.H1_H1 ;  /* 0x3000001cff1c7230 */ /* 0x000fe40000004100 */
[----:B------:R-:W-:Y:S02]  /*21c0*/  HADD2.F32 R24, -RZ, R24.H1_H1 ;  /* 0x30000018ff187230 */ /* 0x000fe40000004100 */
[----:B------:R-:W-:-:S03]  /*21d0*/  HADD2.F32 R65, -RZ, R29.H0_H0 ;  /* 0x2000001dff417230 */ /* 0x000fc60000004100 */
[----:B------:R-:W-:Y:S01]  /*21e0*/  FFMA.FTZ R55, R28, R24, R55 ;  /* 0x000000181c377223 */ /* 0x000fe20000010037 */
[----:B------:R-:W-:-:S05]  /*21f0*/  HADD2.F32 R28, -RZ, R25.H0_H0 ;  /* 0x20000019ff1c7230 */ /* 0x000fca0000004100 */
[----:B------:R-:W-:Y:S01]  /*2200*/  FFMA.FTZ R28, R65, R28, R20 ;  /* 0x0000001c411c7223 */ /* 0x000fe20000010014 */
[----:B------:R-:W-:Y:S02]  /*2210*/  HADD2.F32 R20, -RZ, R29.H1_H1 ;  /* 0x3000001dff147230 */ /* 0x000fe40000004100 */
[----:B------:R-:W-:Y:S02]  /*2220*/  HADD2.F32 R29, -RZ, R25.H1_H1 ;  /* 0x30000019ff1d7230 */ /* 0x000fe40000004100 */
[----:B------:R-:W-:-:S03]  /*2230*/  HADD2.F32 R54, -RZ, R26.H0_H0 ;  /* 0x2000001aff367230 */ /* 0x000fc60000004100 */
[----:B------:R-:W-:Y:S01]  /*2240*/  FFMA.FTZ R29, R20, R29, R21 ;  /* 0x0000001d141d7223 */ /* 0x000fe20000010015 */
[----:B------:R-:W-:Y:S02]  /*2250*/  HADD2.F32 R21, -RZ, R30.H0_H0 ;  /* 0x2000001eff157230 */ /* 0x000fe40000004100 */
[----:B------:R-:W-:Y:S02]  /*2260*/  HADD2.F32 R26, -RZ, R26.H1_H1 ;  /* 0x3000001aff1a7230 */ /* 0x000fe40000004100 */
[----:B------:R-:W-:Y:S02]  /*2270*/  HADD2.F32 R20, -RZ, R27.H0_H0 ;  /* 0x2000001bff147230 */ /* 0x000fe40000004100 */
[----:B------:R-:W-:Y:S01]  /*2280*/  FFMA.FTZ R54, R21, R54, R22 ;  /* 0x0000003615367223 */ /* 0x000fe20000010016 */
[----:B------:R-:W-:Y:S02]  /*2290*/  HADD2.F32 R30, -RZ, R30.H1_H1 ;  /* 0x3000001eff1e7230 */ /* 0x000fe40000004100 */
[----:B------:R-:W-:-:S02]  /*22a0*/  HADD2.F32 R21, -RZ, R31.H0_H0 ;  /* 0x2000001fff157230 */ /* 0x000fc40000004100 */
[----:B------:R-:W-:Y:S02]  /*22b0*/  HADD2.F32 R27, -RZ, R27.H1_H1 ;  /* 0x3000001bff1b7230 */ /* 0x000fe40000004100 */
[----:B------:R-:W-:Y:S02]  /*22c0*/  HADD2.F32 R31, -RZ, R31.H1_H1 ;  /* 0x3000001fff1f7230 */ /* 0x000fe40000004100 */
[----:B------:R-:W-:-:S03]  /*22d0*/  FFMA.FTZ R53, R30, R26, R53 ;  /* 0x0000001a1e357223 */ /* 0x000fc60000010035 */
[----:B------:R-:W-:Y:S02]  /*22e0*/  FFMA.FTZ R30, R31, R27, R64 ;  /* 0x0000001b1f1e7223 */ /* 0x000fe40000010040 */
[----:B------:R-:W1:Y:S01]  /*22f0*/  LDS.128 R24, [UR4+0x110] ;  /* 0x00011004ff187984 */ /* 0x000e620008000c00 */
[----:B------:R-:W-:Y:S01]  /*2300*/  FFMA.FTZ R52, R21, R20, R52 ;  /* 0x0000001415347223 */ /* 0x000fe20000010034 */
[--C-:B0-----:R-:W-:Y:S02]  /*2310*/  HADD2.F32 R20, -RZ, R12.reuse.H0_H0 ;  /* 0x2000000cff147230 */ /* 0x101fe40000004100 */
[----:B------:R-:W-:Y:S02]  /*2320*/  HADD2.F32 R22, -RZ, R12.H1_H1 ;  /* 0x3000000cff167230 */ /* 0x000fe40000004100 */
[--C-:B---3--:R-:W-:Y:S02]  /*2330*/  HADD2.F32 R12, -RZ, R32.reuse.H0_H0 ;  /* 0x20000020ff0c7230 */ /* 0x108fe40000004100 */
[----:B------:R-:W-:-:S02]  /*2340*/  HADD2.F32 R32, -RZ, R32.H1_H1 ;  /* 0x30000020ff207230 */ /* 0x000fc40000004100 */
[----:B------:R-:W-:Y:S02]  /*2350*/  HADD2.F32 R31, -RZ, R13.H0_H0 ;  /* 0x2000000dff1f7230 */ /* 0x000fe40000004100 */
[----:B------:R-:W-:Y:S01]  /*2360*/  FFMA.FTZ R12, R20, R12, R23 ;  /* 0x0000000c140c7223 */ /* 0x000fe20000010017 */
[----:B------:R-:W-:Y:S01]  /*2370*/  FFMA.FTZ R55, R22, R32, R55 ;  /* 0x0000002016377223 */ /* 0x000fe20000010037 */
[----:B------:R-:W-:Y:S01]  /*2380*/  HADD2.F32 R32, -RZ, R33.H0_H0 ;  /* 0x20000021ff207230 */ /* 0x000fe20000004100 */
[----:B------:R-:W2:Y:S04]  /*2390*/  LDG.E.128.CONSTANT R20, desc[UR6][R62.64+0x2e00] ;  /* 0x002e00063e147981 */ /* 0x000ea8000c1e9d00 */
[----:B------:R-:W-:Y:S01]  /*23a0*/  FFMA.FTZ R28, R31, R32, R28 ;  /* 0x000000201f1c7223 */ /* 0x000fe2000001001c */
[----:B------:R-:W-:-:S02]  /*23b0*/  HADD2.F32 R32, -RZ, R13.H1_H1 ;  /* 0x3000000dff207230 */ /* 0x000fc40000004100 */
        /* <DEDUP_REMOVED lines=8> */
[----:B------:R-:W-:Y:S01]  /*2440*/  FFMA.FTZ R29, R14, R34, R53 ;  /* 0x000000220e1d7223 */ /* 0x000fe20000010035 */
[----:B------:R-:W-:-:S02]  /*2450*/  HADD2.F32 R14, -RZ, R35.H0_H0 ;  /* 0x20000023ff0e7230 */ /* 0x000fc40000004100 */
[----:B------:R-:W-:Y:S02]  /*2460*/  HADD2.F32 R53, -RZ, R35.H1_H1 ;  /* 0x30000023ff357230 */ /* 0x000fe40000004100 */
[----:B------:R-:W-:Y:S02]  /*2470*/  HADD2.F32 R15, -RZ, R15.H1_H1 ;  /* 0x3000000fff0f7230 */ /* 0x000fe40000004100 */
[----:B------:R-:W-:Y:S01]  /*2480*/  FFMA.FTZ R31, R31, R14, R52 ;  /* 0x0000000e1f1f7223 */ /* 0x000fe20000010034 */
[----:B------:R-:W0:Y:S01]  /*2490*/  LDS.128 R32, [UR4+0x120] ;  /* 0x00012004ff207984 */ /* 0x000e220008000c00 */
[--C-:B-1----:R-:W-:Y:S02]  /*24a0*/  HADD2.F32 R14, -RZ, R24.reuse.H1_H1 ;  /* 0x30000018ff0e7230 */ /* 0x102fe40000004100 */
[----:B------:R-:W-:Y:S01]  /*24b0*/  FFMA.FTZ R52, R15, R53, R30 ;  /* 0x000000350f347223 */ /* 0x000fe2000001001e */
[----:B------:R-:W-:Y:S02]  /*24c0*/  HADD2.F32 R15, -RZ, R24.H0_H0 ;  /* 0x20000018ff0f7230 */ /* 0x000fe40000004100 */
[----:B----4-:R-:W-:-:S02]  /*24d0*/  HADD2.F32 R24, -RZ, R40.H0_H0 ;  /* 0x20000028ff187230 */ /* 0x010fc40000004100 */
[----:B------:R-:W-:-:S03]  /*24e0*/  HADD2.F32 R40, -RZ, R40.H1_H1 ;  /* 0x30000028ff287230 */ /* 0x000fc60000004100 */
[----:B------:R-:W-:Y:S01]  /*24f0*/  FFMA.FTZ R24, R15, R24, R12 ;  /* 0x000000180f187223 */ /* 0x000fe2000001000c */
[--C-:B------:R-:W-:Y:S02]  /*2500*/  HADD2.F32 R15, -RZ, R25.reuse.H0_H0 ;  /* 0x20000019ff0f7230 */ /* 0x100fe40000004100 */
[----:B------:R-:W-:Y:S02]  /*2510*/  HADD2.F32 R12, -RZ, R25.H1_H1 ;  /* 0x30000019ff0c7230 */ /* 0x000fe40000004100 */
[----:B------:R-:W-:Y:S02]  /*2520*/  HADD2.F32 R25, -RZ, R41.H0_H0 ;  /* 0x20000029ff197230 */ /* 0x000fe40000004100 */
[----:B------:R-:W-:Y:S01]  /*2530*/  FFMA.FTZ R55, R14, R40, R55 ;  /* 0x000000280e377223 */ /* 0x000fe20000010037 */
[----:B------:R-:W-:Y:S02]  /*2540*/  HADD2.F32 R53, -RZ, R26.H0_H0 ;  /* 0x2000001aff357230 */ /* 0x000fe40000004100 */
[----:B------:R-:W-:-:S02]  /*2550*/  HADD2.F32 R14, -RZ, R42.H0_H0 ;  /* 0x2000002aff0e7230 */ /* 0x000fc40000004100 */
[----:B------:R-:W-:Y:S01]  /*2560*/  FFMA.FTZ R25, R15, R25, R28 ;  /* 0x000000190f197223 */ /* 0x000fe2000001001c */
[----:B------:R-:W-:Y:S02]  /*2570*/  HADD2.F32 R26, -RZ, R26.H1_H1 ;  /* 0x3000001aff1a7230 */ /* 0x000fe40000004100 */
[----:B------:R-:W-:Y:S02]  /*2580*/  HADD2.F32 R42, -RZ, R42.H1_H1 ;  /* 0x3000002aff2a7230 */ /* 0x000fe40000004100 */
[----:B------:R-:W-:Y:S02]  /*2590*/  HADD2.F32 R28, -RZ, R27.H0_H0 ;  /* 0x2000001bff1c7230 */ /* 0x000fe40000004100 */
[----:B------:R-:W-:Y:S02]  /*25a0*/  HADD2.F32 R30, -RZ, R43.H0_H0 ;  /* 0x2000002bff1e7230 */ /* 0x000fe40000004100 */
[----:B------:R-:W-:Y:S02]  /*25b0*/  HADD2.F32 R41, -RZ, R41.H1_H1 ;  /* 0x30000029ff297230 */ /* 0x000fe40000004100 */
[----:B------:R-:W-:Y:S01]  /*25c0*/  FFMA.FTZ R42, R26, R42, R29 ;  /* 0x0000002a1a2a7223 */ /* 0x000fe2000001001d */
[----:B------:R-:W-:Y:S01]  /*25d0*/  FFMA.FTZ R53, R53, R14, R54 ;  /* 0x0000000e35357223 */ /* 0x000fe20000010036 */
[----:B------:R-:W-:Y:S01]  /*25e0*/  FFMA.FTZ R26, R28, R30, R31 ;  /* 0x0000001e1c1a7223 */ /* 0x000fe2000001001f */
[----:B------:R-:W-:Y:S01]  /*25f0*/  FFMA.FTZ R41, R12, R41, R13 ;  /* 0x000000290c297223 */ /* 0x000fe2000001000d */
[----:B------:R-:W1:Y:S04]  /*2600*/  LDS.128 R28, [UR4+0x130] ;  /* 0x00013004ff1c7984 */ /* 0x000e680008000c00 */
[----:B------:R-:W3:Y:S01]  /*2610*/  LDG.E.128.CONSTANT R12, desc[UR6][R62.64+0x3000] ;  /* 0x003000063e0c7981 */ /* 0x000ee2000c1e9d00 */
[----:B------:R-:W-:-:S02]  /*2620*/  HADD2.F32 R43, -RZ, R43.H1_H1 ;  /* 0x3000002bff2b7230 */ /* 0x000fc40000004100 */
[----:B------:R-:W-:Y:S02]  /*2630*/  HADD2.F32 R27, -RZ, R27.H1_H1 ;  /* 0x3000001bff1b7230 */ /* 0x000fe40000004100 */
[----:B------:R-:W-:-:S03]  /*2640*/  HADD2.F32 R40, -RZ, R8.H0_H0 ;  /* 0x20000008ff287230 */ /* 0x000fc60000004100 */
[----:B------:R-:W-:Y:S01]  /*2650*/  FFMA.FTZ R52, R27, R43, R52 ;  /* 0x0000002b1b347223 */ /* 0x000fe20000010034 */
[--C-:B0-----:R-:W-:Y:S02]  /*2660*/  HADD2.F32 R27, -RZ, R32.reuse.H0_H0 ;  /* 0x20000020ff1b7230 */ /* 0x101fe40000004100 */
[----:B------:R-:W-:Y:S02]  /*2670*/  HADD2.F32 R32, -RZ, R32.H1_H1 ;  /* 0x30000020ff207230 */ /* 0x000fe40000004100 */
[----:B------:R-:W-:Y:S02]  /*2680*/  HADD2.F32 R8, -RZ, R8.H1_H1 ;  /* 0x30000008ff087230 */ /* 0x000fe40000004100 */
[----:B------:R-:W-:Y:S01]  /*2690*/  FFMA.FTZ R40, R27, R40, R24 ;  /* 0x000000281b287223 */ /* 0x000fe20000010018 */
[----:B------:R-:W-:Y:S02]  /*26a0*/  HADD2.F32 R24, -RZ, R33.H0_H0 ;  /* 0x20000021ff187230 */ /* 0x000fe40000004100 */
[----:B------:R-:W-:-:S02]  /*26b0*/  HADD2.F32 R27, -RZ, R9.H0_H0 ;  /* 0x20000009ff1b7230 */ /* 0x000fc40000004100 */
[----:B------:R-:W-:Y:S01]  /*26c0*/  FFMA.FTZ R55, R32, R8, R55 ;  /* 0x0000000820377223 */ /* 0x000fe20000010037 */
[----:B------:R-:W-:Y:S02]  /*26d0*/  HADD2.F32 R9, -RZ, R9.H1_H1 ;  /* 0x30000009ff097230 */ /* 0x000fe40000004100 */
[----:B------:R-:W-:Y:S01]  /*26e0*/  FFMA.FTZ R8, R24, R27, R25 ;  /* 0x0000001b18087223 */ /* 0x000fe20000010019 */
[----:B------:R-:W-:Y:S02]  /*26f0*/  HADD2.F32 R24, -RZ, R33.H1_H1 ;  /* 0x30000021ff187230 */ /* 0x000fe40000004100 */
[----:B------:R-:W-:Y:S02]  /*2700*/  HADD2.F32 R32, -RZ, R10.H0_H0 ;  /* 0x2000000aff207230 */ /* 0x000fe40000004100 */
[----:B------:R-:W-:Y:S02]  /*2710*/  HADD2.F32 R68, -RZ, R34.H0_H0 ;  /* 0x20000022ff447230 */ /* 0x000fe40000004100 */
[----:B------:R-:W-:-:S02]  /*2720*/  HADD2.F32 R25, -RZ, R11.H0_H0 ;  /* 0x2000000bff197230 */ /* 0x000fc40000004100 */
[----:B------:R-:W-:Y:S02]  /*2730*/  HADD2.F32 R11, -RZ, R11.H1_H1 ;  /* 0x3000000bff0b7230 */ /* 0x000fe40000004100 */
[--C-:B------:R-:W-:Y:S02]  /*2740*/  HADD2.F32 R43, -RZ, R35.reuse.H1_H1 ;  /* 0x30000023ff2b7230 */ /* 0x100fe40000004100 */
[----:B------:R-:W-:Y:S01]  /*2750*/  FFMA.FTZ R9, R24, R9, R41 ;  /* 0x0000000918097223 */ /* 0x000fe20000010029 */
[----:B------:R-:W-:Y:S02]  /*2760*/  HADD2.F32 R27, -RZ, R34.H1_H1 ;  /* 0x30000022ff1b7230 */ /* 0x000fe40000004100 */
[----:B------:R-:W-:Y:S01]  /*2770*/  FFMA.FTZ R68, R68, R32, R53 ;  /* 0x0000002044447223 */ /* 0x000fe20000010035 */
[----:B------:R-:W-:Y:S02]  /*2780*/  HADD2.F32 R41, -RZ, R35.H0_H0 ;  /* 0x20000023ff297230 */ /* 0x000fe40000004100 */
[----:B------:R-:W-:Y:S01]  /*2790*/  FFMA.FTZ R53, R43, R11, R52 ;  /* 0x0000000b2b357223 */ /* 0x000fe20000010034 */
[----:B------:R-:W0:Y:S01]  /*27a0*/  LDS.128 R32, [UR4+0x140] ;  /* 0x00014004ff207984 */ /* 0x000e220008000c00 */
[----:B------:R-:W-:-:S02]  /*27b0*/  HADD2.F32 R10, -RZ, R10.H1_H1 ;  /* 0x3000000aff0a7230 */ /* 0x000fc40000004100 */
[----:B-1----:R-:W-:Y:S02]  /*27c0*/  HADD2.F32 R11, -RZ, R28.H0_H0 ;  /* 0x2000001cff0b7230 */ /* 0x002fe40000004100 */
[----:B------:R-:W-:Y:S02]  /*27d0*/  HADD2.F32 R52, -RZ, R44.H0_H0 ;  /* 0x2000002cff347230 */ /* 0x000fe40000004100 */
[----:B------:R-:W-:Y:S01]  /*27e0*/  FFMA.FTZ R42, R27, R10, R42 ;  /* 0x0000000a1b2a7223 */ /* 0x000fe2000001002a */
[----:B------:R-:W-:Y:S02]  /*27f0*/  HADD2.F32 R28, -RZ, R28.H1_H1 ;  /* 0x3000001cff1c7230 */ /* 0x000fe40000004100 */
[----:B------:R-:W-:Y:S01]  /*2800*/  FFMA.FTZ R41, R41, R25, R26 ;  /* 0x0000001929297223 */ /* 0x000fe2000001001a */
[----:B------:R-:W-:Y:S02]  /*2810*/  HADD2.F32 R44, -RZ, R44.H1_H1 ;  /* 0x3000002cff2c7230 */ /* 0x000fe40000004100 */
[----:B------:R-:W-:Y:S01]  /*2820*/  FFMA.FTZ R52, R11, R52, R40 ;  /* 0x000000340b347223 */ /* 0x000fe20000010028 */
[----:B------:R-:W-:Y:S01]  /*2830*/  HADD2.F32 R11, -RZ, R29.H0_H0 ;  /* 0x2000001dff0b7230 */ /* 0x000fe20000004100 */
[----:B------:R-:W4:Y:S01]  /*2840*/  LDG.E.128.CONSTANT R24, desc[UR6][R62.64+0x3200] ;  /* 0x003200063e187981 */ /* 0x000f22000c1e9d00 */
[----:B------:R-:W-:-:S02]  /*2850*/  HADD2.F32 R10, -RZ, R45.H0_H0 ;  /* 0x2000002dff0a7230 */ /* 0x000fc40000004100 */
[----:B------:R-:W-:Y:S01]  /*2860*/  FFMA.FTZ R55, R28, R44, R55 ;  /* 0x0000002c1c377223 */ /* 0x000fe20000010037 */
[----:B------:R-:W-:Y:S02]  /*2870*/  HADD2.F32 R44, -RZ, R29.H1_H1 ;  /* 0x3000001dff2c7230 */ /* 0x000fe40000004100 */
[----:B------:R-:W-:Y:S02]  /*2880*/  HADD2.F32 R45, -RZ, R45.H1_H1 ;  /* 0x3000002dff2d7230 */ /* 0x000fe40000004100 */
[----:B------:R-:W-:Y:S01]  /*2890*/  FFMA.FTZ R28, R11, R10, R8 ;  /* 0x0000000a0b1c7223 */ /* 0x000fe20000010008 */
[----:B------:R-:W-:Y:S02]  /*28a0*/  HADD2.F32 R11, -RZ, R30.H0_H0 ;  /* 0x2000001eff0b7230 */ /* 0x000fe40000004100 */
[----:B------:R-:W-:Y:S02]  /*28b0*/  HADD2.F32 R8, -RZ, R46.H0_H0 ;  /* 0x2000002eff087230 */ /* 0x000fe40000004100 */
[----:B------:R-:W-:Y:S01]  /*28c0*/  FFMA.FTZ R44, R44, R45, R9 ;  /* 0x0000002d2c2c7223 */ /* 0x000fe20000010009 */
[----:B------:R-:W-:-:S02]  /*28d0*/  HADD2.F32 R29, -RZ, R30.H1_H1 ;  /* 0x3000001eff1d7230 */ /* 0x000fc40000004100 */
[----:B------:R-:W-:Y:S02]  /*28e0*/  FFMA.FTZ R68, R11, R8, R68 ;  /* 0x000000080b447223 */ /* 0x000fe40000010044 */
[----:B------:R-:W1:Y:S01]  /*28f0*/  LDS.128 R8, [UR4+0x150] ;  /* 0x00015004ff087984 */ /* 0x000e620008000c00 */
[----:B------:R-:W-:Y:S02]  /*2900*/  HADD2.F32 R46, -RZ, R46.H1_H1 ;  /* 0x3000002eff2e7230 */ /* 0x000fe40000004100 */
[----:B------:R-:W-:Y:S02]  /*2910*/  HADD2.F32 R64, -RZ, R31.H0_H0 ;  /* 0x2000001fff407230 */ /* 0x000fe40000004100 */
[----:B------:R-:W-:Y:S02]  /*2920*/  HADD2.F32 R40, -RZ, R47.H0_H0 ;  /* 0x2000002fff287230 */ /* 0x000fe40000004100 */
[----:B------:R-:W-:-:S03]  /*2930*/  FFMA.FTZ R46, R29, R46, R42 ;  /* 0x0000002e1d2e7223 */ /* 0x000fc6000001002a */
[----:B------:R-:W-:Y:S02]  /*2940*/  FFMA.FTZ R64, R64, R40, R41 ;  /* 0x0000002840407223 */ /* 0x000fe40000010029 */
[----:B------:R-:W4:Y:S01]  /*2950*/  LDG.E.128.CONSTANT R40, desc[UR6][R62.64+0x3400] ;  /* 0x003400063e287981 */ /* 0x000f22000c1e9d00 */
[----:B------:R-:W-:Y:S02]  /*2960*/  HADD2.F32 R47, -RZ, R47.H1_H1 ;  /* 0x3000002fff2f7230 */ /* 0x000fe40000004100 */
[----:B------:R-:W-:Y:S02]  /*2970*/  HADD2.F32 R30, -RZ, R31.H1_H1 ;  /* 0x3000001fff1e7230 */ /* 0x000fe40000004100 */
[----:B0-----:R-:W-:-:S03]  /*2980*/  HADD2.F32 R29, -RZ, R32.H0_H0 ;  /* 0x20000020ff1d7230 */ /* 0x001fc60000004100 */
[----:B------:R-:W-:Y:S01]  /*2990*/  FFMA.FTZ R53, R30, R47, R53 ;  /* 0x0000002f1e357223 */ /* 0x000fe20000010035 */
[----:B------:R-:W-:Y:S02]  /*29a0*/  HADD2.F32 R30, -RZ, R36.H0_H0 ;  /* 0x20000024ff1e7230 */ /* 0x000fe40000004100 */
[----:B------:R-:W-:-:S03]  /*29b0*/  HADD2.F32 R45, -RZ, R33.H0_H0 ;  /* 0x20000021ff2d7230 */ /* 0x000fc60000004100 */
[----:B------:R-:W-:Y:S01]  /*29c0*/  FFMA.FTZ R52, R29, R30, R52 ;  /* 0x0000001e1d347223 */ /* 0x000fe20000010034 */
[----:B------:R-:W-:Y:S02]  /*29d0*/  HADD2.F32 R29, -RZ, R37.H0_H0 ;  /* 0x20000025ff1d7230 */ /* 0x000fe40000004100 */
[----:B------:R-:W-:Y:S02]  /*29e0*/  HADD2.F32 R32, -RZ, R32.H1_H1 ;  /* 0x30000020ff207230 */ /* 0x000fe40000004100 */
[----:B------:R-:W-:Y:S02]  /*29f0*/  HADD2.F32 R33, -RZ, R33.H1_H1 ;  /* 0x30000021ff217230 */ /* 0x000fe40000004100 */
[----:B------:R-:W-:Y:S02]  /*2a00*/  HADD2.F32 R36, -RZ, R36.H1_H1 ;  /* 0x30000024ff247230 */ /* 0x000fe40000004100 */
[----:B------:R-:W-:-:S03]  /*2a10*/  HADD2.F32 R37, -RZ, R37.H1_H1 ;  /* 0x30000025ff257230 */ /* 0x000fc60000004100 */
[----:B------:R-:W-:Y:S01]  /*2a20*/  FFMA.FTZ R55, R32, R36, R55 ;  /* 0x0000002420377223 */ /* 0x000fe20000010037 */
[----:B------:R-:W-:Y:S02]  /*2a30*/  HADD2.F32 R32, -RZ, R38.H0_H0 ;  /* 0x20000026ff207230 */ /* 0x000fe40000004100 */
[----:B------:R-:W-:Y:S01]  /*2a40*/  FFMA.FTZ R44, R33, R37, R44 ;  /* 0x00000025212c7223 */ /* 0x000fe2000001002c */
[--C-:B------:R-:W-:Y:S02]  /*2a50*/  HADD2.F32 R33, -RZ, R34.reuse.H0_H0 ;  /* 0x20000022ff217230 */ /* 0x100fe40000004100 */
[----:B------:R-:W-:Y:S02]  /*2a60*/  HADD2.F32 R37, -RZ, R34.H1_H1 ;  /* 0x30000022ff257230 */ /* 0x000fe40000004100 */
[--C-:B------:R-:W-:Y:S02]  /*2a70*/  HADD2.F32 R66, -RZ, R35.reuse.H1_H1 ;  /* 0x30000023ff427230 */ /* 0x100fe40000004100 */
[----:B------:R-:W-:Y:S01]  /*2a80*/  FFMA.FTZ R68, R33, R32, R68 ;  /* 0x0000002021447223 */ /* 0x000fe20000010044 */
[----:B------:R-:W-:-:S02]  /*2a90*/  HADD2.F32 R33, -RZ, R35.H0_H0 ;  /* 0x20000023ff217230 */ /* 0x000fc40000004100 */
[--C-:B-1----:R-:W-:Y:S02]  /*2aa0*/  HADD2.F32 R35, -RZ, R8.reuse.H0_H0 ;  /* 0x20000008ff237230 */ /* 0x102fe40000004100 */
[----:B------:R-:W-:Y:S02]  /*2ab0*/  HADD2.F32 R34, -RZ, R8.H1_H1 ;  /* 0x30000008ff227230 */ /* 0x000fe40000004100 */
[--C-:B------:R-:W-:Y:S02]  /*2ac0*/  HADD2.F32 R32, -RZ, R39.reuse.H0_H0 ;  /* 0x20000027ff207230 */ /* 0x100fe40000004100 */
[--C-:B------:R-:W-:Y:S02]  /*2ad0*/  HADD2.F32 R8, -RZ, R48.reuse.H0_H0 ;  /* 0x20000030ff087230 */ /* 0x100fe40000004100 */
[----:B------:R-:W-:Y:S02]  /*2ae0*/  HADD2.F32 R67, -RZ, R48.H1_H1 ;  /* 0x30000030ff437230 */ /* 0x000fe40000004100 */
[----:B------:R-:W-:Y:S01]  /*2af0*/  FFMA.FTZ R45, R45, R29, R28 ;  /* 0x0000001d2d2d7223 */ /* 0x000fe2000001001c */
[----:B------:R-:W-:Y:S01]  /*2b00*/  FFMA.FTZ R64, R33, R32, R64 ;  /* 0x0000002021407223 */ /* 0x000fe20000010040 */
[----:B------:R-:W4:Y:S01]  /*2b10*/  LDG.E.128.CONSTANT R28, desc[UR6][R62.64+0x3600] ;  /* 0x003600063e1c7981 */ /* 0x000f22000c1e9d00 */
[----:B------:R-:W-:Y:S01]  /*2b20*/  FFMA.FTZ R8, R35, R8, R52 ;  /* 0x0000000823087223 */ /* 0x000fe20000010034 */
[----:B------:R-:W-:Y:S01]  /*2b30*/  FFMA.FTZ R67, R34, R67, R55 ;  /* 0x0000004322437223 */ /* 0x000fe20000010037 */
[----:B------:R-:W-:Y:S01]  /*2b40*/  HADD2.F32 R38, -RZ, R38.H1_H1 ;  /* 0x30000026ff267230 */ /* 0x000fe20000004100 */
        /* <DEDUP_REMOVED lines=9> */
[----:B------:R-:W-:-:S03]  /*2be0*/  HADD2.F32 R65, -RZ, R10.H1_H1 ;  /* 0x3000000aff417230 */ /* 0x000fc60000004100 */
[----:B------:R-:W-:Y:S01]  /*2bf0*/  FFMA.FTZ R49, R9, R49, R44 ;  /* 0x0000003109317223 */ /* 0x000fe2000001002c */
[----:B------:R-:W-:Y:S02]  /*2c00*/  HADD2.F32 R9, -RZ, R10.H0_H0 ;  /* 0x2000000aff097230 */ /* 0x000fe40000004100 */
[----:B------:R-:W-:-:S05]  /*2c10*/  HADD2.F32 R10, -RZ, R50.H0_H0 ;  /* 0x20000032ff0a7230 */ /* 0x000fca0000004100 */
[----:B------:R-:W-:Y:S01]  /*2c20*/  FFMA.FTZ R68, R9, R10, R68 ;  /* 0x0000000a09447223 */ /* 0x000fe20000010044 */
[----:B------:R-:W-:Y:S02]  /*2c30*/  HADD2.F32 R9, -RZ, R11.H0_H0 ;  /* 0x2000000bff097230 */ /* 0x000fe40000004100 */
[--C-:B------:R-:W-:Y:S02]  /*2c40*/  HADD2.F32 R10, -RZ, R51.reuse.H0_H0 ;  /* 0x20000033ff0a7230 */ /* 0x100fe40000004100 */
[----:B------:R-:W-:Y:S02]  /*2c50*/  HADD2.F32 R51, -RZ, R51.H1_H1 ;  /* 0x30000033ff337230 */ /* 0x000fe40000004100 */
[----:B------:R-:W-:Y:S02]  /*2c60*/  HADD2.F32 R11, -RZ, R11.H1_H1 ;  /* 0x3000000bff0b7230 */ /* 0x000fe40000004100 */
[----:B------:R-:W-:Y:S01]  /*2c70*/  FFMA.FTZ R64, R9, R10, R64 ;  /* 0x0000000a09407223 */ /* 0x000fe20000010040 */
[----:B------:R-:W-:-:S02]  /*2c80*/  HADD2.F32 R50, -RZ, R50.H1_H1 ;  /* 0x30000032ff327230 */ /* 0x000fc40000004100 */
[----:B------:R-:W-:Y:S01]  /*2c90*/  FFMA.FTZ R66, R11, R51, R66 ;  /* 0x000000330b427223 */ /* 0x000fe20000010042 */
[--C-:B0-----:R-:W-:Y:S02]  /*2ca0*/  HADD2.F32 R9, -RZ, R32.reuse.H0_H0 ;  /* 0x20000020ff097230 */ /* 0x101fe40000004100 */
[----:B------:R-:W-:Y:S02]  /*2cb0*/  HADD2.F32 R32, -RZ, R32.H1_H1 ;  /* 0x30000020ff207230 */ /* 0x000fe40000004100 */
[--C-:B------:R-:W-:Y:S02]  /*2cc0*/  HADD2.F32 R11, -RZ, R16.reuse.H1_H1 ;  /* 0x30000010ff0b7230 */ /* 0x100fe40000004100 */
[----:B------:R-:W-:Y:S01]  /*2cd0*/  FFMA.FTZ R48, R48, R47, R45 ;  /* 0x0000002f30307223 */ /* 0x000fe2000001002d */
[----:B------:R-:W-:Y:S01]  /*2ce0*/  FFMA.FTZ R65, R65, R50, R46 ;  /* 0x0000003241417223 */ /* 0x000fe2000001002e */
[----:B------:R-:W-:Y:S01]  /*2cf0*/  HADD2.F32 R10, -RZ, R16.H0_H0 ;  /* 0x20000010ff0a7230 */ /* 0x000fe20000004100 */
[----:B------:R-:W4:Y:S01]  /*2d00*/  LDG.E.128.CONSTANT R44, desc[UR6][R62.64+0x3a00] ;  /* 0x003a00063e2c7981 */ /* 0x000f22000c1e9d00 */
[----:B------:R-:W-:Y:S01]  /*2d10*/  FFMA.FTZ R67, R32, R11, R67 ;  /* 0x0000000b20437223 */ /* 0x000fe20000010043 */
[----:B------:R-:W-:-:S02]  /*2d20*/  HADD2.F32 R51, -RZ, R33.H0_H0 ;  /* 0x20000021ff337230 */ /* 0x000fc40000004100 */
[----:B------:R-:W-:Y:S02]  /*2d30*/  HADD2.F32 R32, -RZ, R17.H0_H0 ;  /* 0x20000011ff207230 */ /* 0x000fe40000004100 */
[----:B------:R-:W-:Y:S02]  /*2d40*/  FFMA.FTZ R16, R9, R10, R8 ;  /* 0x0000000a09107223 */ /* 0x000fe40000010008 */
[----:B------:R-:W4:Y:S01]  /*2d50*/  LDG.E.128.CONSTANT R8, desc[UR6][R62.64+0x3c00] ;  /* 0x003c00063e087981 */ /* 0x000f22000c1e9d00 */
[----:B------:R-:W-:Y:S01]  /*2d60*/  FFMA.FTZ R32, R51, R32, R48 ;  /* 0x0000002033207223 */ /* 0x000fe20000010030 */
[----:B------:R-:W-:Y:S02]  /*2d70*/  HADD2.F32 R48, -RZ, R33.H1_H1 ;  /* 0x30000021ff307230 */ /* 0x000fe40000004100 */
[----:B------:R-:W-:-:S05]  /*2d80*/  HADD2.F32 R33, -RZ, R17.H1_H1 ;  /* 0x30000011ff217230 */ /* 0x000fca0000004100 */
[----:B------:R-:W-:Y:S02]  /*2d90*/  FFMA.FTZ R33, R48, R33, R49 ;  /* 0x0000002130217223 */ /* 0x000fe40000010031 */
[----:B------:R-:W4:Y:S01]  /*2da0*/  LDG.E.128.CONSTANT R48, desc[UR6][R62.64+0x3e00] ;  /* 0x003e00063e307981 */ /* 0x000f22000c1e9d00 */
[----:B------:R-:W-:Y:S02]  /*2db0*/  HADD2.F32 R17, -RZ, R34.H0_H0 ;  /* 0x20000022ff117230 */ /* 0x000fe40000004100 */
[----:B------:R-:W-:-:S05]  /*2dc0*/  HADD2.F32 R52, -RZ, R18.H0_H0 ;  /* 0x20000012ff347230 */ /* 0x000fca0000004100 */
[----:B------:R-:W-:Y:S02]  /*2dd0*/  FFMA.FTZ R68, R17, R52, R68 ;  /* 0x0000003411447223 */ /* 0x000fe40000010044 */
[----:B------:R-:W0:Y:S01]  /*2de0*/  LDS.128 R52, [UR4+0x170] ;  /* 0x00017004ff347984 */ /* 0x000e220008000c00 */
[----:B------:R-:W-:Y:S02]  /*2df0*/  HADD2.F32 R34, -RZ, R34.H1_H1 ;  /* 0x30000022ff227230 */ /* 0x000fe40000004100 */
[----:B------:R-:W-:Y:S02]  /*2e00*/  HADD2.F32 R18, -RZ, R18.H1_H1 ;  /* 0x30000012ff127230 */ /* 0x000fe40000004100 */
[----:B------:R-:W-:-:S03]  /*2e10*/  HADD2.F32 R17, -RZ, R35.H0_H0 ;  /* 0x20000023ff117230 */ /* 0x000fc60000004100 */
[----:B------:R-:W-:Y:S01]  /*2e20*/  FFMA.FTZ R65, R34, R18, R65 ;  /* 0x0000001222417223 */ /* 0x000fe20000010041 */
[--C-:B------:R-:W-:Y:S02]  /*2e30*/  HADD2.F32 R18, -RZ, R19.reuse.H0_H0 ;  /* 0x20000013ff127230 */ /* 0x100fe40000004100 */
[----:B------:R-:W-:Y:S02]  /*2e40*/  HADD2.F32 R19, -RZ, R19.H1_H1 ;  /* 0x30000013ff137230 */ /* 0x000fe40000004100 */
[----:B------:R-:W-:Y:S02]  /*2e50*/  HADD2.F32 R35, -RZ, R35.H1_H1 ;  /* 0x30000023ff237230 */ /* 0x000fe40000004100 */
[----:B------:R-:W-:Y:S01]  /*2e60*/  FFMA.FTZ R64, R17, R18, R64 ;  /* 0x0000001211407223 */ /* 0x000fe20000010040 */
[--C-:B--2---:R-:W-:Y:S02]  /*2e70*/  HADD2.F32 R34, -RZ, R20.reuse.H0_H0 ;  /* 0x20000014ff227230 */ /* 0x104fe40000004100 */
[----:B------:R-:W-:Y:S01]  /*2e80*/  FFMA.FTZ R66, R35, R19, R66 ;  /* 0x0000001323427223 */ /* 0x000fe20000010042 */
[----:B------:R-:W-:-:S02]  /*2e90*/  HADD2.F32 R20, -RZ, R20.H1_H1 ;  /* 0x30000014ff147230 */ /* 0x000fc40000004100 */
[----:B0-----:R-:W-:-:S05]  /*2ea0*/  HADD2.F32 R17, -RZ, R52.H0_H0 ;  /* 0x20000034ff117230 */ /* 0x001fca0000004100 */
[----:B------:R-:W-:Y:S02]  /*2eb0*/  FFMA.FTZ R34, R17, R34, R16 ;  /* 0x0000002211227223 */ /* 0x000fe40000010010 */
[----:B------:R-:W0:Y:S01]  /*2ec0*/  LDS.128 R16, [UR4+0x180] ;  /* 0x00018004ff107984 */ /* 0x000e220008000c00 */
        /* <DEDUP_REMOVED lines=17> */
[----:B------:R-:W-:Y:S02]  /*2fe0*/  HADD2.F32 R55, -RZ, R55.H1_H1 ;  /* 0x30000037ff377230 */ /* 0x000fe40000004100 */
[----:B0-----:R-:W-:Y:S02]  /*2ff0*/  HADD2.F32 R21, -RZ, R16.H0_H0 ;  /* 0x20000010ff157230 */ /* 0x001fe40000004100 */
[----:B---3--:R-:W-:Y:S02]  /*3000*/  HADD2.F32 R52, -RZ, R12.H0_H0 ;  /* 0x2000000cff347230 */ /* 0x008fe40000004100 */
[----:B------:R-:W-:Y:S01]  /*3010*/  FFMA.FTZ R65, R54, R22, R65 ;  /* 0x0000001636417223 */ /* 0x000fe20000010041 */
[----:B------:R-:W-:Y:S01]  /*3020*/  FFMA.FTZ R66, R55, R23, R66 ;  /* 0x0000001737427223 */ /* 0x000fe20000010042 */
[----:B------:R-:W-:Y:S02]  /*3030*/  HADD2.F32 R16, -RZ, R16.H1_H1 ;  /* 0x30000010ff107230 */ /* 0x000fe40000004100 */
[----:B------:R-:W-:Y:S01]  /*3040*/  FFMA.FTZ R52, R21, R52, R34 ;  /* 0x0000003415347223 */ /* 0x000fe20000010022 */
[----:B------:R-:W-:Y:S01]  /*3050*/  HADD2.F32 R12, -RZ, R12.H1_H1 ;  /* 0x3000000cff0c7230 */ /* 0x000fe20000004100 */
[----:B------:R-:W0:Y:S01]  /*3060*/  LDS.128 R20, [UR4+0x190] ;  /* 0x00019004ff147984 */ /* 0x000e220008000c00 */
[----:B------:R-:W-:-:S03]  /*3070*/  HADD2.F32 R35, -RZ, R17.H0_H0 ;  /* 0x20000011ff237230 */ /* 0x000fc60000004100 */
[----:B------:R-:W-:Y:S01]  /*3080*/  FFMA.FTZ R67, R16, R12, R67 ;  /* 0x0000000c10437223 */ /* 0x000fe20000010043 */
[----:B------:R-:W-:Y:S02]  /*3090*/  HADD2.F32 R12, -RZ, R13.H0_H0 ;  /* 0x2000000dff0c7230 */ /* 0x000fe40000004100 */
[----:B------:R-:W-:Y:S02]  /*30a0*/  HADD2.F32 R16, -RZ, R17.H1_H1 ;  /* 0x30000011ff107230 */ /* 0x000fe40000004100 */
[----:B------:R-:W-:Y:S02]  /*30b0*/  HADD2.F32 R17, -RZ, R18.H0_H0 ;  /* 0x20000012ff117230 */ /* 0x000fe40000004100 */
[----:B------:R-:W-:Y:S01]  /*30c0*/  FFMA.FTZ R12, R35, R12, R32 ;  /* 0x0000000c230c7223 */ /* 0x000fe20000010020 */
[----:B------:R-:W-:Y:S02]  /*30d0*/  HADD2.F32 R13, -RZ, R13.H1_H1 ;  /* 0x3000000dff0d7230 */ /* 0x000fe40000004100 */
[----:B------:R-:W-:-:S03]  /*30e0*/  HADD2.F32 R32, -RZ, R14.H0_H0 ;  /* 0x2000000eff207230 */ /* 0x000fc60000004100 */
[----:B------:R-:W-:Y:S02]  /*30f0*/  FFMA.FTZ R13, R16, R13, R33 ;  /* 0x0000000d100d7223 */ /* 0x000fe40000010021 */
[----:B------:R-:W-:Y:S02]  /*3100*/  FFMA.FTZ R68, R17, R32, R68 ;  /* 0x0000002011447223 */ /* 0x000fe40000010044 */
[----:B------:R-:W1:Y:S01]  /*3110*/  LDS.128 R32, [UR4+0x1a0] ;  /* 0x0001a004ff207984 */ /* 0x000e620008000c00 */
[----:B------:R-:W-:Y:S02]  /*3120*/  HADD2.F32 R18, -RZ, R18.H1_H1 ;  /* 0x30000012ff127230 */ /* 0x000fe40000004100 */
[----:B------:R-:W-:Y:S02]  /*3130*/  HADD2.F32 R14, -RZ, R14.H1_H1 ;  /* 0x3000000eff0e7230 */ /* 0x000fe40000004100 */
[----:B------:R-:W-:-:S03]  /*3140*/  HADD2.F32 R17, -RZ, R19.H0_H0 ;  /* 0x20000013ff117230 */ /* 0x000fc60000004100 */
[----:B------:R-:W-:Y:S01]  /*3150*/  FFMA.FTZ R65, R18, R14, R65 ;  /* 0x0000000e12417223 */ /* 0x000fe20000010041 */
[----:B------:R-:W-:-:S05]  /*3160*/  HADD2.F32 R14, -RZ, R15.H0_H0 ;  /* 0x2000000fff0e7230 */ /* 0x000fca0000004100 */
[----:B------:R-:W-:Y:S01]  /*3170*/  FFMA.FTZ R64, R17, R14, R64 ;  /* 0x0000000e11407223 */ /* 0x000fe20000010040 */
[----:B------:R-:W-:Y:S02]  /*3180*/  HADD2.F32 R15, -RZ, R15.H1_H1 ;  /* 0x3000000fff0f7230 */ /* 0x000fe40000004100 */
[--C-:B0-----:R-:W-:Y:S02]  /*3190*/  HADD2.F32 R17, -RZ, R20.reuse.H0_H0 ;  /* 0x20000014ff117230 */ /* 0x101fe40000004100 */
[----:B------:R-:W-:Y:S02]  /*31a0*/  HADD2.F32 R20, -RZ, R20.H1_H1 ;  /* 0x30000014ff147230 */ /* 0x000fe40000004100 */
[--C-:B----4-:R-:W-:Y:S02]  /*31b0*/  HADD2.F32 R14, -RZ, R24.reuse.H0_H0 ;  /* 0x20000018ff0e7230 */ /* 0x110fe40000004100 */
[----:B------:R-:W-:Y:S02]  /*31c0*/  HADD2.F32 R24, -RZ, R24.H1_H1 ;  /* 0x30000018ff187230 */ /* 0x000fe40000004100 */
[----:B------:R-:W-:-:S02]  /*31d0*/  HADD2.F32 R19, -RZ, R19.H1_H1 ;  /* 0x30000013ff137230 */ /* 0x000fc40000004100 */
[----:B------:R-:W-:Y:S02]  /*31e0*/  HADD2.F32 R16, -RZ, R25.H0_H0 ;  /* 0x20000019ff107230 */ /* 0x000fe40000004100 */
[----:B------:R-:W-:Y:S01]  /*31f0*/  FFMA.FTZ R67, R20, R24, R67 ;  /* 0x0000001814437223 */ /* 0x000fe20000010043 */
[----:B------:R-:W-:Y:S02]  /*3200*/  HADD2.F32 R20, -RZ, R21.H1_H1 ;  /* 0x30000015ff147230 */ /* 0x000fe40000004100 */
[----:B------:R-:W-:Y:S02]  /*3210*/  HADD2.F32 R25, -RZ, R25.H1_H1 ;  /* 0x30000019ff197230 */ /* 0x000fe40000004100 */
[----:B------:R-:W-:Y:S01]  /*3220*/  FFMA.FTZ R66, R19, R15, R66 ;  /* 0x0000000f13427223 */ /* 0x000fe20000010042 */
[----:B------:R-:W-:Y:S02]  /*3230*/  HADD2.F32 R15, -RZ, R21.H0_H0 ;  /* 0x20000015ff0f7230 */ /* 0x000fe40000004100 */
[----:B------:R-:W-:Y:S01]  /*3240*/  FFMA.FTZ R52, R17, R14, R52 ;  /* 0x0000000e11347223 */ /* 0x000fe20000010034 */
[----:B------:R-:W-:-:S02]  /*3250*/  HADD2.F32 R19, -RZ, R26.H0_H0 ;  /* 0x2000001aff137230 */ /* 0x000fc40000004100 */
[----:B------:R-:W-:Y:S01]  /*3260*/  FFMA.FTZ R20, R20, R25, R13 ;  /* 0x0000001914147223 */ /* 0x000fe2000001000d */
[----:B------:R-:W-:Y:S02]  /*3270*/  HADD2.F32 R17, -RZ, R27.H0_H0 ;  /* 0x2000001bff117230 */ /* 0x000fe40000004100 */
[----:B------:R-:W-:Y:S02]  /*3280*/  HADD2.F32 R21, -RZ, R22.H0_H0 ;  /* 0x20000016ff157230 */ /* 0x000fe40000004100 */
[----:B------:R-:W-:Y:S02]  /*3290*/  HADD2.F32 R25, -RZ, R23.H0_H0 ;  /* 0x20000017ff197230 */ /* 0x000fe40000004100 */
[----:B------:R-:W-:Y:S02]  /*32a0*/  FFMA.FTZ R16, R15, R16, R12 ;  /* 0x000000100f107223 */ /* 0x000fe4000001000c */
[----:B------:R-:W0:Y:S01]  /*32b0*/  LDS.128 R12, [UR4+0x1b0] ;  /* 0x0001b004ff0c7984 */ /* 0x000e220008000c00 */
[----:B------:R-:W-:Y:S01]  /*32c0*/  FFMA.FTZ R68, R21, R19, R68 ;  /* 0x0000001315447223 */ /* 0x000fe20000010044 */
[----:B------:R-:W-:Y:S01]  /*32d0*/  FFMA.FTZ R64, R25, R17, R64 ;  /* 0x0000001119407223 */ /* 0x000fe20000010040 */
[----:B-1----:R-:W-:-:S02]  /*32e0*/  HADD2.F32 R17, -RZ, R32.H0_H0 ;  /* 0x20000020ff117230 */ /* 0x002fc40000004100 */
[----:B------:R-:W-:Y:S02]  /*32f0*/  HADD2.F32 R21, -RZ, R33.H0_H0 ;  /* 0x20000021ff157230 */ /* 0x000fe40000004100 */
[----:B------:R-:W-:Y:S02]  /*3300*/  HADD2.F32 R18, -RZ, R40.H0_H0 ;  /* 0x20000028ff127230 */ /* 0x000fe40000004100 */
[----:B------:R-:W-:-:S03]  /*3310*/  HADD2.F32 R19, -RZ, R41.H0_H0 ;  /* 0x20000029ff137230 */ /* 0x000fc60000004100 */
[----:B------:R-:W-:Y:S02]  /*3320*/  FFMA.FTZ R52, R17, R18, R52 ;  /* 0x0000001211347223 */ /* 0x000fe40000010034 */
[----:B------:R-:W-:Y:S02]  /*3330*/  FFMA.FTZ R21, R21, R19, R16 ;  /* 0x0000001315157223 */ /* 0x000fe40000010010 */
[----:B------:R-:W1:Y:S01]  /*3340*/  LDS.128 R16, [UR4+0x1c0] ;  /* 0x0001c004ff107984 */ /* 0x000e620008000c00 */
[----:B------:R-:W-:Y:S02]  /*3350*/  HADD2.F32 R26, -RZ, R26.H1_H1 ;  /* 0x3000001aff1a7230 */ /* 0x000fe40000004100 */
[----:B------:R-:W-:Y:S02]  /*3360*/  HADD2.F32 R27, -RZ, R27.H1_H1 ;  /* 0x3000001bff1b7230 */ /* 0x000fe40000004100 */
[----:B------:R-:W-:Y:S02]  /*3370*/  HADD2.F32 R22, -RZ, R22.H1_H1 ;  /* 0x30000016ff167230 */ /* 0x000fe40000004100 */
[----:B------:R-:W-:-:S03]  /*3380*/  HADD2.F32 R23, -RZ, R23.H1_H1 ;  /* 0x30000017ff177230 */ /* 0x000fc60000004100 */
[----:B------:R-:W-:Y:S01]  /*3390*/  FFMA.FTZ R65, R22, R26, R65 ;  /* 0x0000001a16417223 */ /* 0x000fe20000010041 */
[--C-:B------:R-:W-:Y:S02]  /*33a0*/  HADD2.F32 R22, -RZ, R43.reuse.H1_H1 ;  /* 0x3000002bff167230 */ /* 0x100fe40000004100 */
[----:B------:R-:W-:Y:S01]  /*33b0*/  FFMA.FTZ R27, R23, R27, R66 ;  /* 0x0000001b171b7223 */ /* 0x000fe20000010042 */
[----:B------:R-:W-:Y:S02]  /*33c0*/  HADD2.F32 R23, -RZ, R43.H0_H0 ;  /* 0x2000002bff177230 */ /* 0x000fe40000004100 */
[----:B------:R-:W-:Y:S02]  /*33d0*/  HADD2.F32 R32, -RZ, R32.H1_H1 ;  /* 0x30000020ff207230 */ /* 0x000fe40000004100 */
[----:B------:R-:W-:Y:S02]  /*33e0*/  HADD2.F32 R40, -RZ, R40.H1_H1 ;  /* 0x30000028ff287230 */ /* 0x000fe40000004100 */
[----:B------:R-:W-:-:S02]  /*33f0*/  HADD2.F32 R41, -RZ, R41.H1_H1 ;  /* 0x30000029ff297230 */ /* 0x000fc40000004100 */
[----:B------:R-:W-:Y:S02]  /*3400*/  HADD2.F32 R25, -RZ, R42.H0_H0 ;  /* 0x2000002aff197230 */ /* 0x000fe40000004100 */
[----:B------:R-:W-:Y:S02]  /*3410*/  HADD2.F32 R33, -RZ, R33.H1_H1 ;  /* 0x30000021ff217230 */ /* 0x000fe40000004100 */
[----:B------:R-:W-:Y:S02]  /*3420*/  HADD2.F32 R43, -RZ, R34.H0_H0 ;  /* 0x20000022ff2b7230 */ /* 0x000fe40000004100 */
[----:B------:R-:W-:Y:S02]  /*3430*/  HADD2.F32 R42, -RZ, R42.H1_H1 ;  /* 0x3000002aff2a7230 */ /* 0x000fe40000004100 */
[----:B------:R-:W-:Y:S02]  /*3440*/  HADD2.F32 R34, -RZ, R34.H1_H1 ;  /* 0x30000022ff227230 */ /* 0x000fe40000004100 */
[----:B------:R-:W-:-:S02]  /*3450*/  HADD2.F32 R24, -RZ, R35.H1_H1 ;  /* 0x30000023ff187230 */ /* 0x000fc40000004100 */
[----:B------:R-:W-:Y:S01]  /*3460*/  FFMA.FTZ R67, R32, R40, R67 ;  /* 0x0000002820437223 */ /* 0x000fe20000010043 */
[----:B------:R-:W-:Y:S02]  /*3470*/  HADD2.F32 R53, -RZ, R35.H0_H0 ;  /* 0x20000023ff357230 */ /* 0x000fe40000004100 */
[----:B------:R-:W-:Y:S01]  /*3480*/  FFMA.FTZ R20, R33, R41, R20 ;  /* 0x0000002921147223 */ /* 0x000fe20000010014 */
[----:B------:R-:W-:Y:S01]  /*3490*/  FFMA.FTZ R42, R34, R42, R65 ;  /* 0x0000002a222a7223 */ /* 0x000fe20000010041 */
[----:B0-----:R-:W-:Y:S02]  /*34a0*/  HADD2.F32 R33, -RZ, R12.H0_H0 ;  /* 0x2000000cff217230 */ /* 0x001fe40000004100 */
[----:B------:R-:W-:Y:S01]  /*34b0*/  FFMA.FTZ R22, R24, R22, R27 ;  /* 0x0000001618167223 */ /* 0x000fe2000001001b */
[--C-:B------:R-:W-:Y:S02]  /*34c0*/  HADD2.F32 R32, -RZ, R28.reuse.H0_H0 ;  /* 0x2000001cff207230 */ /* 0x100fe40000004100 */
[----:B------:R-:W-:-:S02]  /*34d0*/  HADD2.F32 R28, -RZ, R28.H1_H1 ;  /* 0x3000001cff1c7230 */ /* 0x000fc40000004100 */
[--C-:B------:R-:W-:Y:S02]  /*34e0*/  HADD2.F32 R34, -RZ, R29.reuse.H0_H0 ;  /* 0x2000001dff227230 */ /* 0x100fe40000004100 */
[----:B------:R-:W-:Y:S02]  /*34f0*/  HADD2.F32 R12, -RZ, R12.H1_H1 ;  /* 0x3000000cff0c7230 */ /* 0x000fe40000004100 */
[----:B------:R-:W-:Y:S01]  /*3500*/  FFMA.FTZ R23, R53, R23, R64 ;  /* 0x0000001735177223 */ /* 0x000fe20000010040 */
[----:B------:R-:W-:Y:S02]  /*3510*/  HADD2.F32 R29, -RZ, R29.H1_H1 ;  /* 0x3000001dff1d7230 */ /* 0x000fe40000004100 */
[----:B------:R-:W-:Y:S02]  /*3520*/  HADD2.F32 R24, -RZ, R31.H0_H0 ;  /* 0x2000001fff187230 */ /* 0x000fe40000004100 */
[----:B------:R-:W-:Y:S02]  /*3530*/  HADD2.F32 R35, -RZ, R13.H1_H1 ;  /* 0x3000000dff237230 */ /* 0x000fe40000004100 */
[----:B------:R-:W-:-:S02]  /*3540*/  HADD2.F32 R54, -RZ, R15.H0_H0 ;  /* 0x2000000fff367230 */ /* 0x000fc40000004100 */
[----:B------:R-:W-:Y:S01]  /*3550*/  FFMA.FTZ R25, R43, R25, R68 ;  /* 0x000000192b197223 */ /* 0x000fe20000010044 */
[--C-:B------:R-:W-:Y:S02]  /*3560*/  HADD2.F32 R26, -RZ, R30.reuse.H0_H0 ;  /* 0x2000001eff1a7230 */ /* 0x100fe40000004100 */
[----:B------:R-:W-:Y:S01]  /*3570*/  FFMA.FTZ R67, R12, R28, R67 ;  /* 0x0000001c0c437223 */ /* 0x000fe20000010043 */
[----:B------:R-:W-:Y:S02]  /*3580*/  HADD2.F32 R27, -RZ, R30.H1_H1 ;  /* 0x3000001eff1b7230 */ /* 0x000fe40000004100 */
[----:B------:R-:W-:Y:S01]  /*3590*/  FFMA.FTZ R20, R35, R29, R20 ;  /* 0x0000001d23147223 */ /* 0x000fe20000010014 */
[----:B------:R-:W-:Y:S02]  /*35a0*/  HADD2.F32 R30, -RZ, R13.H0_H0 ;  /* 0x2000000dff1e7230 */ /* 0x000fe40000004100 */
[----:B------:R-:W-:Y:S01]  /*35b0*/  FFMA.FTZ R23, R54, R24, R23 ;  /* 0x0000001836177223 */ /* 0x000fe20000010017 */
[----:B------:R-:W-:-:S02]  /*35c0*/  HADD2.F32 R40, -RZ, R14.H0_H0 ;  /* 0x2000000eff287230 */ /* 0x000fc40000004100 */
[----:B------:R-:W-:Y:S02]  /*35d0*/  HADD2.F32 R41, -RZ, R14.H1_H1 ;  /* 0x3000000eff297230 */ /* 0x000fe40000004100 */
[----:B------:R-:W-:Y:S02]  /*35e0*/  HADD2.F32 R43, -RZ, R15.H1_H1 ;  /* 0x3000000fff2b7230 */ /* 0x000fe40000004100 */
[----:B------:R-:W0:Y:S01]  /*35f0*/  LDS.128 R12, [UR4+0x1d0] ;  /* 0x0001d004ff0c7984 */ /* 0x000e220008000c00 */
[----:B------:R-:W-:Y:S02]  /*3600*/  HADD2.F32 R31, -RZ, R31.H1_H1 ;  /* 0x3000001fff1f7230 */ /* 0x000fe40000004100 */
[----:B------:R-:W-:Y:S02]  /*3610*/  HADD2.F32 R24, -RZ, R36.H0_H0 ;  /* 0x20000024ff187230 */ /* 0x000fe40000004100 */
[----:B-1----:R-:W-:Y:S02]  /*3620*/  HADD2.F32 R29, -RZ, R16.H0_H0 ;  /* 0x20000010ff1d7230 */ /* 0x002fe40000004100 */
[----:B------:R-:W-:-:S02]  /*3630*/  HADD2.F32 R36, -RZ, R36.H1_H1 ;  /* 0x30000024ff247230 */ /* 0x000fc40000004100 */
[----:B------:R-:W-:Y:S02]  /*3640*/  HADD2.F32 R16, -RZ, R16.H1_H1 ;  /* 0x30000010ff107230 */ /* 0x000fe40000004100 */
[----:B------:R-:W-:Y:S01]  /*3650*/  FFMA.FTZ R52, R33, R32, R52 ;  /* 0x0000002021347223 */ /* 0x000fe20000010034 */
[----:B------:R-:W-:Y:S01]  /*3660*/  FFMA.FTZ R21, R30, R34, R21 ;  /* 0x000000221e157223 */ /* 0x000fe20000010015 */
[----:B------:R-:W-:Y:S01]  /*3670*/  FFMA.FTZ R25, R40, R26, R25 ;  /* 0x0000001a28197223 */ /* 0x000fe20000010019 */
[----:B------:R-:W-:Y:S01]  /*3680*/  FFMA.FTZ R22, R43, R31, R22 ;  /* 0x0000001f2b167223 */ /* 0x000fe20000010016 */
[--C-:B------:R-:W-:Y:S02]  /*3690*/  HADD2.F32 R26, -RZ, R17.reuse.H0_H0 ;  /* 0x20000011ff1a7230 */ /* 0x100fe40000004100 */
[----:B------:R-:W-:Y:S01]  /*36a0*/  FFMA.FTZ R67, R16, R36, R67 ;  /* 0x0000002410437223 */ /* 0x000fe20000010043 */
[----:B------:R-:W-:Y:S02]  /*36b0*/  HADD2.F32 R31, -RZ, R17.H1_H1 ;  /* 0x30000011ff1f7230 */ /* 0x000fe40000004100 */
[----:B------:R-:W-:-:S02]  /*36c0*/  HADD2.F32 R30, -RZ, R18.H0_H0 ;  /* 0x20000012ff1e7230 */ /* 0x000fc40000004100 */
[----:B------:R-:W-:Y:S02]  /*36d0*/  HADD2.F32 R32, -RZ, R18.H1_H1 ;  /* 0x30000012ff207230 */ /* 0x000fe40000004100 */
[--C-:B------:R-:W-:Y:S02]  /*36e0*/  HADD2.F32 R34, -RZ, R19.reuse.H0_H0 ;  /* 0x20000013ff227230 */ /* 0x100fe40000004100 */
[----:B------:R-:W-:Y:S02]  /*36f0*/  HADD2.F32 R35, -RZ, R19.H1_H1 ;  /* 0x30000013ff237230 */ /* 0x000fe40000004100 */
[----:B------:R-:W-:Y:S01]  /*3700*/  HADD2.F32 R28, -RZ, R37.H0_H0 ;  /* 0x20000025ff1c7230 */ /* 0x000fe20000004100 */
[----:B------:R-:W1:Y:S01]  /*3710*/  LDS.128 R16, [UR4+0x1e0] ;  /* 0x0001e004ff107984 */ /* 0x000e620008000c00 */
[----:B------:R-:W-:Y:S02]  /*3720*/  HADD2.F32 R40, -RZ, R39.H0_H0 ;  /* 0x20000027ff287230 */ /* 0x000fe40000004100 */
[----:B------:R-:W-:-:S02]  /*3730*/  HADD2.F32 R37, -RZ, R37.H1_H1 ;  /* 0x30000025ff257230 */ /* 0x000fc40000004100 */
[----:B------:R-:W-:Y:S02]  /*3740*/  HADD2.F32 R39, -RZ, R39.H1_H1 ;  /* 0x30000027ff277230 */ /* 0x000fe40000004100 */
[----:B------:R-:W-:Y:S01]  /*3750*/  FFMA.FTZ R52, R29, R24, R52 ;  /* 0x000000181d347223 */ /* 0x000fe20000010034 */
[----:B------:R-:W-:Y:S01]  /*3760*/  FFMA.FTZ R24, R26, R28, R21 ;  /* 0x0000001c1a187223 */ /* 0x000fe20000010015 */
[----:B------:R-:W-:Y:S01]  /*3770*/  FFMA.FTZ R26, R31, R37, R20 ;  /* 0x000000251f1a7223 */ /* 0x000fe20000010014 */
[----:B------:R-:W-:Y:S01]  /*3780*/  FFMA.FTZ R28, R34, R40, R23 ;  /* 0x00000028221c7223 */ /* 0x000fe20000010017 */
[----:B------:R-:W-:Y:S02]  /*3790*/  FFMA.FTZ R35, R35, R39, R22 ;  /* 0x0000002723237223 */ /* 0x000fe40000010016 */
[----:B------:R-:W2:Y:S01]  /*37a0*/  LDS.128 R20, [UR4+0x1f0] ;  /* 0x0001f004ff147984 */ /* 0x000ea20008000c00 */
[--C-:B------:R-:W-:Y:S02]  /*37b0*/  HADD2.F32 R33, -RZ, R38.reuse.H0_H0 ;  /* 0x20000026ff217230 */ /* 0x100fe40000004100 */
[----:B------:R-:W-:Y:S01]  /*37c0*/  FFMA.FTZ R27, R41, R27, R42 ;  /* 0x0000001b291b7223 */ /* 0x000fe2000001002a */
[----:B------:R-:W-:-:S02]  /*37d0*/  HADD2.F32 R38, -RZ, R38.H1_H1 ;  /* 0x30000026ff267230 */ /* 0x000fc40000004100 */
[----:B0-----:R-:W-:Y:S02]  /*37e0*/  HADD2.F32 R34, -RZ, R14.H0_H0 ;  /* 0x2000000eff227230 */ /* 0x001fe40000004100 */
[----:B------:R-:W-:Y:S01]  /*37f0*/  FFMA.FTZ R25, R30, R33, R25 ;  /* 0x000000211e197223 */ /* 0x000fe20000010019 */
[--C-:B------:R-:W-:Y:S02]  /*3800*/  HADD2.F32 R33, -RZ, R46.reuse.H0_H0 ;  /* 0x2000002eff217230 */ /* 0x100fe40000004100 */
[----:B------:R-:W-:Y:S01]  /*3810*/  FFMA.FTZ R27, R32, R38, R27 ;  /* 0x00000026201b7223 */ /* 0x000fe2000001001b */
[----:B------:R-:W-:Y:S02]  /*3820*/  HADD2.F32 R32, -RZ, R45.H0_H0 ;  /* 0x2000002dff207230 */ /* 0x000fe40000004100 */
[----:B------:R-:W-:Y:S02]  /*3830*/  HADD2.F32 R46, -RZ, R46.H1_H1 ;  /* 0x3000002eff2e7230 */ /* 0x000fe40000004100 */
[----:B------:R-:W-:-:S02]  /*3840*/  HADD2.F32 R31, -RZ, R13.H0_H0 ;  /* 0x2000000dff1f7230 */ /* 0x000fc40000004100 */
[----:B------:R-:W-:Y:S02]  /*3850*/  HADD2.F32 R14, -RZ, R14.H1_H1 ;  /* 0x3000000eff0e7230 */ /* 0x000fe40000004100 */
[----:B------:R-:W-:Y:S02]  /*3860*/  HADD2.F32 R45, -RZ, R45.H1_H1 ;  /* 0x3000002dff2d7230 */ /* 0x000fe40000004100 */
[----:B------:R-:W-:Y:S02]  /*3870*/  HADD2.F32 R13, -RZ, R13.H1_H1 ;  /* 0x3000000dff0d7230 */ /* 0x000fe40000004100 */
[----:B------:R-:W-:Y:S02]  /*3880*/  HADD2.F32 R30, -RZ, R44.H0_H0 ;  /* 0x2000002cff1e7230 */ /* 0x000fe40000004100 */
[----:B------:R-:W-:Y:S02]  /*3890*/  HADD2.F32 R29, -RZ, R12.H0_H0 ;  /* 0x2000000cff1d7230 */ /* 0x000fe40000004100 */
[----:B------:R-:W-:Y:S01]  /*38a0*/  FFMA.FTZ R24, R31, R32, R24 ;  /* 0x000000201f187223 */ /* 0x000fe20000010018 */
[----:B------:R-:W-:-:S02]  /*38b0*/  HADD2.F32 R44, -RZ, R44.H1_H1 ;  /* 0x3000002cff2c7230 */ /* 0x000fc40000004100 */
[----:B------:R-:W-:Y:S01]  /*38c0*/  FFMA.FTZ R25, R34, R33, R25 ;  /* 0x0000002122197223 */ /* 0x000fe20000010019 */
[----:B------:R-:W-:Y:S02]  /*38d0*/  HADD2.F32 R12, -RZ, R12.H1_H1 ;  /* 0x3000000cff0c7230 */ /* 0x000fe40000004100 */
[----:B------:R-:W-:Y:S01]  /*38e0*/  FFMA.FTZ R14, R14, R46, R27 ;  /* 0x0000002e0e0e7223 */ /* 0x000fe2000001001b */
[--C-:B------:R-:W-:Y:S02]  /*38f0*/  HADD2.F32 R37, -RZ, R15.reuse.H0_H0 ;  /* 0x2000000fff257230 */ /* 0x100fe40000004100 */
[----:B------:R-:W-:Y:S01]  /*3900*/  FFMA.FTZ R26, R13, R45, R26 ;  /* 0x0000002d0d1a7223 */ /* 0x000fe2000001001a */
[----:B------:R-:W-:Y:S02]  /*3910*/  HADD2.F32 R36, -RZ, R15.H1_H1 ;  /* 0x3000000fff247230 */ /* 0x000fe40000004100 */
[--C-:B------:R-:W-:Y:S02]  /*3920*/  HADD2.F32 R15, -RZ, R9.reuse.H0_H0 ;  /* 0x20000009ff0f7230 */ /* 0x100fe40000004100 */
[----:B------:R-:W-:-:S02]  /*3930*/  HADD2.F32 R27, -RZ, R9.H1_H1 ;  /* 0x30000009ff1b7230 */ /* 0x000fc40000004100 */
[--C-:B------:R-:W-:Y:S02]  /*3940*/  HADD2.F32 R32, -RZ, R11.reuse.H0_H0 ;  /* 0x2000000bff207230 */ /* 0x100fe40000004100 */
[----:B------:R-:W-:Y:S02]  /*3950*/  HADD2.F32 R34, -RZ, R11.H1_H1 ;  /* 0x3000000bff227230 */ /* 0x000fe40000004100 */
[----:B------:R-:W-:Y:S02]  /*3960*/  HADD2.F32 R13, -RZ, R8.H0_H0 ;  /* 0x20000008ff0d7230 */ /* 0x000fe40000004100 */
[----:B-1----:R-:W-:Y:S02]  /*3970*/  HADD2.F32 R9, -RZ, R16.H0_H0 ;  /* 0x20000010ff097230 */ /* 0x002fe40000004100 */
[----:B------:R-:W-:Y:S02]  /*3980*/  HADD2.F32 R11, -RZ, R17.H0_H0 ;  /* 0x20000011ff0b7230 */ /* 0x000fe40000004100 */
[----:B------:R-:W-:Y:S01]  /*3990*/  FFMA.FTZ R52, R29, R30, R52 ;  /* 0x0000001e1d347223 */ /* 0x000fe20000010034 */
[----:B------:R-:W-:-:S02]  /*39a0*/  HADD2.F32 R8, -RZ, R8.H1_H1 ;  /* 0x30000008ff087230 */ /* 0x000fc40000004100 */
[----:B------:R-:W-:Y:S01]  /*39b0*/  FFMA.FTZ R67, R12, R44, R67 ;  /* 0x0000002c0c437223 */ /* 0x000fe20000010043 */
[----:B------:R-:W-:Y:S02]  /*39c0*/  HADD2.F32 R16, -RZ, R16.H1_H1 ;  /* 0x30000010ff107230 */ /* 0x000fe40000004100 */
[----:B------:R-:W-:Y:S01]  /*39d0*/  FFMA.FTZ R11, R11, R15, R24 ;  /* 0x0000000f0b0b7223 */ /* 0x000fe20000010018 */
[----:B------:R-:W-:Y:S01]  /*39e0*/  FFMA.FTZ R9, R9, R13, R52 ;  /* 0x0000000d09097223 */ /* 0x000fe20000010034 */
[----:B------:R-:W-:Y:S02]  /*39f0*/  HADD2.F32 R15, -RZ, R48.H0_H0 ;  /* 0x20000030ff0f7230 */ /* 0x000fe40000004100 */
[----:B------:R-:W-:Y:S01]  /*3a00*/  FFMA.FTZ R8, R16, R8, R67 ;  /* 0x0000000810087223 */ /* 0x000fe20000010043 */
[--C-:B--2---:R-:W-:Y:S02]  /*3a10*/  HADD2.F32 R16, -RZ, R20.reuse.H0_H0 ;  /* 0x20000014ff107230 */ /* 0x104fe40000004100 */
[----:B------:R-:W-:-:S02]  /*3a20*/  HADD2.F32 R13, -RZ, R20.H1_H1 ;  /* 0x30000014ff0d7230 */ /* 0x000fc40000004100 */
[----:B------:R-:W-:Y:S02]  /*3a30*/  HADD2.F32 R48, -RZ, R48.H1_H1 ;  /* 0x30000030ff307230 */ /* 0x000fe40000004100 */
[----:B------:R-:W-:Y:S01]  /*3a40*/  FFMA.FTZ R9, R16, R15, R9 ;  /* 0x0000000f10097223 */ /* 0x000fe20000010009 */
[----:B------:R-:W-:Y:S02]  /*3a50*/  HADD2.F32 R16, -RZ, R21.H0_H0 ;  /* 0x20000015ff107230 */ /* 0x000fe40000004100 */
[----:B------:R-:W-:Y:S01]  /*3a60*/  FFMA.FTZ R8, R13, R48, R8 ;  /* 0x000000300d087223 */ /* 0x000fe20000010008 */
[----:B------:R-:W-:Y:S02]  /*3a70*/  HADD2.F32 R13, -RZ, R49.H0_H0 ;  /* 0x20000031ff0d7230 */ /* 0x000fe40000004100 */
[----:B------:R-:W-:Y:S02]  /*3a80*/  HADD2.F32 R17, -RZ, R17.H1_H1 ;  /* 0x30000011ff117230 */ /* 0x000fe40000004100 */
[----:B------:R-:W-:-:S02]  /*3a90*/  HADD2.F32 R30, -RZ, R10.H0_H0 ;  /* 0x2000000aff1e7230 */ /* 0x000fc40000004100 */
[----:B------:R-:W-:Y:S02]  /*3aa0*/  HADD2.F32 R31, -RZ, R10.H1_H1 ;  /* 0x3000000aff1f7230 */ /* 0x000fe40000004100 */
[--C-:B------:R-:W-:Y:S02]  /*3ab0*/  HADD2.F32 R10, -RZ, R18.reuse.H0_H0 ;  /* 0x20000012ff0a7230 */ /* 0x100fe40000004100 */
[----:B------:R-:W-:Y:S01]  /*3ac0*/  FFMA.FTZ R11, R16, R13, R11 ;  /* 0x0000000d100b7223 */ /* 0x000fe2000001000b */
[----:B------:R-:W-:Y:S02]  /*3ad0*/  HADD2.F32 R29, -RZ, R18.H1_H1 ;  /* 0x30000012ff1d7230 */ /* 0x000fe40000004100 */
[----:B------:R-:W-:Y:S01]  /*3ae0*/  FFMA.FTZ R17, R17, R27, R26 ;  /* 0x0000001b11117223 */ /* 0x000fe2000001001a */
[----:B------:R-:W-:Y:S02]  /*3af0*/  HADD2.F32 R18, -RZ, R21.H1_H1 ;  /* 0x30000015ff127230 */ /* 0x000fe40000004100 */
[----:B------:R-:W-:Y:S01]  /*3b00*/  FADD.FTZ R16, R9, R8 ;  /* 0x0000000809107221 */ /* 0x000fe20000010000 */
[----:B------:R-:W-:-:S02]  /*3b10*/  HADD2.F32 R49, -RZ, R49.H1_H1 ;  /* 0x30000031ff317230 */ /* 0x000fc40000004100 */
[----:B------:R-:W-:Y:S01]  /*3b20*/  FFMA.FTZ R10, R10, R30, R25 ;  /* 0x0000001e0a0a7223 */ /* 0x000fe20000010019 */
[----:B------:R-:W-:Y:S02]  /*3b30*/  HADD2.F32 R9, -RZ, R22.H0_H0 ;  /* 0x20000016ff097230 */ /* 0x000fe40000004100 */
[----:B------:R-:W-:Y:S02]  /*3b40*/  HADD2.F32 R8, -RZ, R50.H0_H0 ;  /* 0x20000032ff087230 */ /* 0x000fe40000004100 */
[----:B------:R-:W-:Y:S01]  /*3b50*/  FFMA.FTZ R17, R18, R49, R17 ;  /* 0x0000003112117223 */ /* 0x000fe20000010011 */
[--C-:B------:R-:W-:Y:S02]  /*3b60*/  HADD2.F32 R38, -RZ, R47.reuse.H0_H0 ;  /* 0x2000002fff267230 */ /* 0x100fe40000004100 */
[----:B------:R-:W-:Y:S01]  /*3b70*/  FADD.FTZ R16, R11, R16 ;  /* 0x000000100b107221 */ /* 0x000fe20000010000 */
[----:B------:R-:W-:Y:S02]  /*3b80*/  HADD2.F32 R47, -RZ, R47.H1_H1 ;  /* 0x3000002fff2f7230 */ /* 0x000fe40000004100 */
[----:B------:R-:W-:Y:S01]  /*3b90*/  FFMA.FTZ R8, R9, R8, R10 ;  /* 0x0000000809087223 */ /* 0x000fe2000001000a */
[----:B------:R-:W-:-:S02]  /*3ba0*/  HADD2.F32 R33, -RZ, R19.H0_H0 ;  /* 0x20000013ff217230 */ /* 0x000fc40000004100 */
[----:B------:R-:W-:Y:S01]  /*3bb0*/  FFMA.FTZ R28, R37, R38, R28 ;  /* 0x00000026251c7223 */ /* 0x000fe2000001001c */
[----:B------:R-:W-:Y:S02]  /*3bc0*/  HADD2.F32 R50, -RZ, R50.H1_H1 ;  /* 0x30000032ff327230 */ /* 0x000fe40000004100 */
[----:B------:R-:W-:Y:S01]  /*3bd0*/  FFMA.FTZ R14, R29, R31, R14 ;  /* 0x0000001f1d0e7223 */ /* 0x000fe2000001000e */
[----:B------:R-:W-:Y:S02]  /*3be0*/  HADD2.F32 R9, -RZ, R22.H1_H1 ;  /* 0x30000016ff097230 */ /* 0x000fe40000004100 */
[----:B------:R-:W-:Y:S01]  /*3bf0*/  FADD.FTZ R17, R17, R16 ;  /* 0x0000001011117221 */ /* 0x000fe20000010000 */
[----:B------:R-:W-:Y:S01]  /*3c00*/  IADD3 R10, PT, PT, R57, 0x1, RZ ;  /* 0x00000001390a7810 */ /* 0x000fe20007ffe0ff */
[----:B------:R-:W-:Y:S02]  /*3c10*/  HADD2.F32 R19, -RZ, R19.H1_H1 ;  /* 0x30000013ff137230 */ /* 0x000fe40000004100 */
[----:B------:R-:W-:Y:S01]  /*3c20*/  FFMA.FTZ R12, R36, R47, R35 ;  /* 0x0000002f240c7223 */ /* 0x000fe20000010023 */
[----:B------:R-:W-:-:S02]  /*3c30*/  HADD2.F32 R13, -RZ, R51.H0_H0 ;  /* 0x20000033ff0d7230 */ /* 0x000fc40000004100 */
[----:B------:R-:W-:Y:S01]  /*3c40*/  FFMA.FTZ R28, R33, R32, R28 ;  /* 0x00000020211c7223 */ /* 0x000fe2000001001c */
[----:B------:R-:W-:Y:S02]  /*3c50*/  HADD2.F32 R11, -RZ, R23.H0_H0 ;  /* 0x20000017ff0b7230 */ /* 0x000fe40000004100 */
[----:B------:R-:W-:Y:S01]  /*3c60*/  FFMA.FTZ R9, R9, R50, R14 ;  /* 0x0000003209097223 */ /* 0x000fe2000001000e */
[----:B------:R-:W-:Y:S01]  /*3c70*/  FADD.FTZ R8, R8, R17 ;  /* 0x0000001108087221 */ /* 0x000fe20000010000 */
[----:B------:R-:W-:Y:S01]  /*3c80*/  I2FP.F32.S32 R15, R10 ;  /* 0x0000000a000f7245 */ /* 0x000fe20000201400 */
[----:B------:R-:W-:Y:S02]  /*3c90*/  HADD2.F32 R51, -RZ, R51.H1_H1 ;  /* 0x30000033ff337230 */ /* 0x000fe40000004100 */
[----:B------:R-:W-:Y:S01]  /*3ca0*/  FFMA.FTZ R12, R19, R34, R12 ;  /* 0x00000022130c7223 */ /* 0x000fe2000001000c */
[----:B------:R-:W-:Y:S02]  /*3cb0*/  HADD2.F32 R23, -RZ, R23.H1_H1 ;  /* 0x30000017ff177230 */ /* 0x000fe40000004100 */
[----:B------:R-:W-:Y:S01]  /*3cc0*/  FFMA.FTZ R11, R11, R13, R28 ;  /* 0x0000000d0b0b7223 */ /* 0x000fe2000001001c */
[----:B------:R-:W-:Y:S01]  /*3cd0*/  FADD.FTZ R8, R9, R8 ;  /* 0x0000000809087221 */ /* 0x000fe20000010000 */
[----:B-----5:R-:W-:Y:S01]  /*3ce0*/  FMUL.FTZ R15, R15, R60 ;  /* 0x0000003c0f0f7220 */ /* 0x020fe20000410000 */
[----:B------:R-:W-:Y:S01]  /*3cf0*/  FSETP.NEU.FTZ.AND P0, PT, R60, RZ, PT ;  /* 0x000000ff3c00720b */ /* 0x000fe20003f1d000 */
[----:B------:R-:W-:Y:S01]  /*3d00*/  FFMA.FTZ R12, R23, R51, R12 ;  /* 0x00000033170c7223 */ /* 0x000fe2000001000c */
[----:B------:R-:W-:-:S02]  /*3d10*/  FADD.FTZ R11, R11, R8 ;  /* 0x000000080b0b7221 */ /* 0x000fc40000010000 */
[----:B------:R-:W-:Y:S02]  /*3d20*/  FSEL R8, R15, RZ, P0 ;  /* 0x000000ff0f087208 */ /* 0x000fe40000000000 */
[----:B------:R-:W-:-:S04]  /*3d30*/  FADD.FTZ R11, R12, R11 ;  /* 0x0000000b0c0b7221 */ /* 0x000fc80000010000 */
[----:B------:R-:W-:Y:S01]  /*3d40*/  FFMA.FTZ R11, R11, UR14, R8 ;  /* 0x0000000e0b0b7c23 */ /* 0x000fe20008010008 */
[----:B------:R-:W-:Y:S02]  /*3d50*/  IADD3 R8, PT, PT, R61, 0x1f, RZ ;  /* 0x0000001f3d087810 */ /* 0x000fe40007ffe0ff */
[----:B------:R-:W-:Y:S02]  /*3d60*/  LEA R13, R5, 0x10, 0x4 ;  /* 0x00000010050d7811 */ /* 0x000fe400078e20ff */
[----:B------:R-:W-:Y:S02]  /*3d70*/  SHF.R.U32.HI R8, RZ, 0x5, R8 ;  /* 0x00000005ff087819 */ /* 0x000fe40000011608 */
[----:B------:R-:W-:Y:S02]  /*3d80*/  IADD3 R59, PT, PT, R59, 0x4, RZ ;  /* 0x000000043b3b7810 */ /* 0x000fe40007ffe0ff */
[----:B------:R-:W-:Y:S02]  /*3d90*/  VIMNMX.U32 R8, PT, PT, R8, R13, PT ;  /* 0x0000000d08087248 */ /* 0x000fe40003fe0000 */
[----:B------:R-:W-:-:S02]  /*3da0*/  IADD3 R10, PT, PT, R6, -0x1, RZ ;  /* 0xffffffff060a7810 */ /* 0x000fc40007ffe0ff */
[----:B------:R-:W-:Y:S02]  /*3db0*/  ISETP.GE.U32.AND P1, PT, R59, R8, PT ;  /* 0x000000083b00720c */ /* 0x000fe40003f26070 */
[----:B------:R-:W-:Y:S02]  /*3dc0*/  ISETP.GE.U32.AND P0, PT, R10, R61, PT ;  /* 0x0000003d0a00720c */ /* 0x000fe40003f06070 */
[----:B------:R-:W-:Y:S02]  /*3dd0*/  IADD3 R4, P2, PT, R4, 0x10, RZ ;  /* 0x0000001004047810 */ /* 0x000fe40007f5e0ff */
[----:B------:R-:W-:Y:S02]  /*3de0*/  FSEL R9, R11, RZ, !P0 ;  /* 0x000000ff0b097208 */ /* 0x000fe40004000000 */
[----:B------:R-:W-:Y:S02]  /*3df0*/  IADD3 R57, PT, PT, R57, 0x80, RZ ;  /* 0x0000008039397810 */ /* 0x000fe40007ffe0ff */
[----:B------:R-:W-:Y:S01]  /*3e00*/  IADD3 R6, PT, PT, R6, 0x80, RZ ;  /* 0x0000008006067810 */ /* 0x000fe20007ffe0ff */
[----:B------:R0:W-:Y:S01]  /*3e10*/  STS [R56], R9 ;  /* 0x0000000938007388 */ /* 0x0001e20000000800 */
[----:B------:R-:W-:-:S03]  /*3e20*/  IADD3.X R3, PT, PT, RZ, R3, RZ, P2, !PT ;  /* 0x00000003ff037210 */ /* 0x000fc600017fe4ff */
[----:B------:R-:W-:Y:S02]  /*3e30*/  @!P0 FMNMX.FTZ R58, R11, R58, !PT ;  /* 0x0000003a0b3a8209 */ /* 0x000fe40007810000 */
[----:B0-----:R-:W-:Y:S01]  /*3e40*/  IADD3 R56, PT, PT, R56, 0x200, RZ ;  /* 0x0000020038387810 */ /* 0x001fe20007ffe0ff */
[----:B------:R-:W-:Y:S06]  /*3e50*/  @!P1 BRA `(.L_x_20845) ;  /* 0xffffffc8004c9947 */ /* 0x000fec000383ffff */
.L_x_20844:
[----:B------:R-:W-:Y:S05]  /*3e60*/  BSYNC.RECONVERGENT B0 ;  /* 0x0000000000007941 */ /* 0x000fea0003800200 */
.L_x_20843:
[----:B------:R-:W1:Y:S01]  /*3e70*/  SHFL.BFLY PT, R3, R58, 0x10, 0x1f ;  /* 0x0e001f003a037f89 */ /* 0x000e6200000e0000 */
[----:B0-----:R-:W-:Y:S01]  /*3e80*/  MOV R16, 0x400 ;  /* 0x0000040000107802 */ /* 0x001fe20000000f00 */
[----:B------:R-:W-:Y:S01]  /*3e90*/  BSSY.RECONVERGENT B0, `(.L_x_20846) ;  /* 0x0000109000007945 */ /* 0x000fe20003800200 */
[----:B------:R-:W-:Y:S01]  /*3ea0*/  LEA R17, R5, 0x10, 0x4 ;  /* 0x0000001005117811 */ /* 0x000fe200078e20ff */
[----:B------:R-:W0:Y:S01]  /*3eb0*/  S2R R13, SR_TID.X ;  /* 0x00000000000d7919 */ /* 0x000e220000002100 */
[----:B-1----:R-:W-:-:S05]  /*3ec0*/  FMNMX.FTZ R3, R3, R58, !PT ;  /* 0x0000003a03037209 */ /* 0x002fca0007810000 */
[----:B------:R-:W1:Y:S01]  /*3ed0*/  SHFL.BFLY PT, R4, R3, 0x8, 0x1f ;  /* 0x0d001f0003047f89 */ /* 0x000e6200000e0000 */
[----:B0-----:R-:W-:Y:S02]  /*3ee0*/  LOP3.LUT P0, R51, R13, 0x1f, RZ, 0xc0, !PT ;  /* 0x0000001f0d337812 */ /* 0x001fe4000780c0ff */
[----:B------:R-:W-:Y:S02]  /*3ef0*/  SHF.R.U32.HI R14, RZ, 0x5, R13 ;  /* 0x00000005ff0e7819 */ /* 0x000fe4000001160d */
[----:B------:R-:W-:Y:S02]  /*3f00*/  ISETP.GT.U32.AND P1, PT, R51, 0x3, PT ;  /* 0x000000033300780c */ /* 0x000fe40003f24070 */
[----:B-1----:R-:W-:Y:S02]  /*3f10*/  FMNMX.FTZ R6, R3, R4, !PT ;  /* 0x0000000403067209 */ /* 0x002fe40007810000 */
[----:B------:R-:W0:Y:S01]  /*3f20*/  S2R R4, SR_CgaCtaId ;  /* 0x0000000000047919 */ /* 0x000e220000008800 */
[----:B------:R-:W-:-:S02]  /*3f30*/  IADD3 R3, PT, PT, R16, 0x200, RZ ;  /* 0x0000020010037810 */ /* 0x000fc40007ffe0ff */
[----:B------:R-:W1:Y:S02]  /*3f40*/  SHFL.BFLY PT, R9, R6, 0x4, 0x1f ;  /* 0x0c801f0006097f89 */ /* 0x000e6400000e0000 */
[----:B-1----:R-:W-:Y:S02]  /*3f50*/  FMNMX.FTZ R9, R6, R9, !PT ;  /* 0x0000000906097209 */ /* 0x002fe40007810000 */
[----:B------:R-:W-:Y:S02]  /*3f60*/  MOV R6, 0xff7fffff ;  /* 0xff7fffff00067802 */ /* 0x000fe40000000f00 */
[----:B0-----:R-:W-:Y:S01]  /*3f70*/  LEA R3, R4, R3, 0x18 ;  /* 0x0000000304037211 */ /* 0x001fe200078ec0ff */
[----:B------:R-:W0:Y:S02]  /*3f80*/  SHFL.BFLY PT, R8, R9, 0x2, 0x1f ;  /* 0x0c401f0009087f89 */ /* 0x000e2400000e0000 */
[----:B0-----:R-:W-:Y:S02]  /*3f90*/  FMNMX.FTZ R10, R9, R8, !PT ;  /* 0x00000008090a7209 */ /* 0x001fe40007810000 */
[----:B------:R-:W-:-:S02]  /*3fa0*/  LEA R8, R14, R3, 0x2 ;  /* 0x000000030e087211 */ /* 0x000fc400078e10ff */
[----:B------:R-:W-:Y:S01]  /*3fb0*/  LEA R9, R51, R3, 0x2 ;  /* 0x0000000333097211 */ /* 0x000fe200078e10ff */
[----:B------:R-:W0:Y:S02]  /*3fc0*/  SHFL.BFLY PT, R11, R10, 0x1, 0x1f ;  /* 0x0c201f000a0b7f89 */ /* 0x000e2400000e0000 */
[----:B0-----:R-:W-:-:S05]  /*3fd0*/  FMNMX.FTZ R15, R10, R11, !PT ;  /* 0x0000000b0a0f7209 */ /* 0x001fca0007810000 */
[----:B------:R-:W-:Y:S01]  /*3fe0*/  @!P0 STS [R8], R15 ;  /* 0x0000000f08008388 */ /* 0x000fe20000000800 */
[----:B------:R-:W-:Y:S06]  /*3ff0*/  BAR.SYNC.DEFER_BLOCKING 0x0 ;  /* 0x0000000000007b1d */ /* 0x000fec0000010000 */
[----:B------:R-:W0:Y:S04]  /*4000*/  @!P1 LDS R6, [R9] ;  /* 0x0000000009069984 */ /* 0x000e280000000800 */
[----:B0-----:R-:W0:Y:S02]  /*4010*/  SHFL.BFLY PT, R3, R6, 0x2, 0x1f ;  /* 0x0c401f0006037f89 */ /* 0x001e2400000e0000 */
[----:B0-----:R-:W-:-:S02]  /*4020*/  FMNMX.FTZ R10, R3, R6, !PT ;  /* 0x00000006030a7209 */ /* 0x001fc40007810000 */
[----:B------:R-:W-:-:S03]  /*4030*/  IADD3 R3, PT, PT, R61, 0x1f, RZ ;  /* 0x0000001f3d037810 */ /* 0x000fc60007ffe0ff */
[----:B------:R-:W0:Y:S01]  /*4040*/  SHFL.BFLY PT, R11, R10, 0x1, 0x1f ;  /* 0x0c201f000a0b7f89 */ /* 0x000e2200000e0000 */
[----:B------:R-:W-:-:S04]  /*4050*/  SHF.R.U32.HI R12, RZ, 0x5, R3 ;  /* 0x00000005ff0c7819 */ /* 0x000fc80000011603 */
[----:B------:R-:W-:Y:S02]  /*4060*/  VIMNMX.U32 R12, PT, PT, R12, R17, PT ;  /* 0x000000110c0c7248 */ /* 0x000fe40003fe0000 */
[----:B------:R-:W-:-:S03]  /*4070*/  SHF.L.U32 R17, R5, 0x9, RZ ;  /* 0x0000000905117819 */ /* 0x000fc600000006ff */
[----:B------:R-:W-:-:S05]  /*4080*/  IMAD R18, R5, -0x10, R12 ;  /* 0xfffffff005127824 */ /* 0x000fca00078e020c */
[----:B------:R-:W-:-:S04]  /*4090*/  LEA R18, R18, R17, 0x5 ;  /* 0x0000001112127211 */ /* 0x000fc800078e28ff */
[----:B------:R-:W-:Y:S02]  /*40a0*/  VIMNMX R18, PT, PT, R61, R18, PT ;  /* 0x000000123d127248 */ /* 0x000fe40003fe0100 */
[----:B0-----:R-:W-:-:S03]  /*40b0*/  FMNMX.FTZ R15, R10, R11, !PT ;  /* 0x0000000b0a0f7209 */ /* 0x001fc60007810000 */
[----:B------:R-:W-:Y:S02]  /*40c0*/  IMAD R10, R5, -0x200, R18 ;  /* 0xfffffe00050a7824 */ /* 0x000fe400078e0212 */
[----:B------:R-:W-:Y:S01]  /*40d0*/  HFMA2 R11, -RZ, RZ, 0, 0 ;  /* 0x00000000ff0b7431 */ /* 0x000fe200000001ff */
[----:B------:R0:W1:Y:S02]  /*40e0*/  SHFL.IDX PT, R6, R15, RZ, 0x1f ;  /* 0x00001fff0f067589 */ /* 0x00006400000e0000 */
[----:B------:R-:W-:-:S13]  /*40f0*/  ISETP.GE.AND P2, PT, R13, R10, PT ;  /* 0x0000000a0d00720c */ /* 0x000fda0003f46270 */
[----:B0-----:R-:W-:Y:S05]  /*4100*/  @P2 BRA `(.L_x_20847) ;  /* 0x0000000c00842947 */ /* 0x001fea0003800000 */
[-C--:B------:R-:W-:Y:S01]  /*4110*/  LOP3.LUT R11, RZ, R13.reuse, RZ, 0x33, !PT ;  /* 0x0000000dff0b7212 */ /* 0x080fe200078e33ff */
[----:B------:R-:W-:Y:S01]  /*4120*/  BSSY.RECONVERGENT B1, `(.L_x_20848) ;  /* 0x000001c000017945 */ /* 0x000fe20003800200 */
[----:B------:R-:W-:Y:S02]  /*4130*/  MOV R17, R13 ;  /* 0x0000000d00117202 */ /* 0x000fe40000000f00 */
[----:B------:R-:W-:-:S04]  /*4140*/  IADD3 R20, PT, PT, R18, R11, RZ ;  /* 0x0000000b12147210 */ /* 0x000fc80007ffe0ff */
[----:B------:R-:W-:Y:S01]  /*4150*/  LOP3.LUT R11, R20, 0x180, RZ, 0xc0, !PT ;  /* 0x00000180140b7812 */ /* 0x000fe200078ec0ff */
[----:B------:R-:W-:-:S03]  /*4160*/  IMAD R15, R5, -0x200, R20 ;  /* 0xfffffe00050f7824 */ /* 0x000fc600078e0214 */
        /* <DEDUP_REMOVED lines=11> */
[----:B------:R-:W-:-:S07]  /*4220*/  IADD3 R20, PT, PT, RZ, -R20, RZ ;  /* 0x80000014ff147210 */ /* 0x000fce0007ffe0ff */
.L_x_20850:
[----:B------:R-:W1:Y:S01]  /*4230*/  LDS R19, [R15] ;  /* 0x000000000f137984 */ /* 0x000e620000000800 */
[----:B------:R-:W-:Y:S02]  /*4240*/  IADD3 R20, PT, PT, R20, 0x1, RZ ;  /* 0x0000000114147810 */ /* 0x000fe40007ffe0ff */
[----:B------:R-:W-:Y:S02]  /*4250*/  IADD3 R17, PT, PT, R17, 0x80, RZ ;  /* 0x0000008011117810 */ /* 0x000fe40007ffe0ff */
        /* <DEDUP_REMOVED lines=8> */
.L_x_20849:
[----:B------:R-:W-:Y:S05]  /*42e0*/  BSYNC.RECONVERGENT B1 ;  /* 0x0000000000017941 */ /* 0x000fea0003800200 */
.L_x_20848:
        /* <DEDUP_REMOVED lines=12> */
.L_x_20853:
[----:B------:R-:W1:Y:S01]  /*43b0*/  LDS R19, [R15+-0x400] ;  /* 0xfffc00000f137984 */ /* 0x000e620000000800 */
[----:B------:R-:W-:-:S03]  /*43c0*/  IADD3 R17, PT, PT, R17, 0x800, RZ ;  /* 0x0000080011117810 */ /* 0x000fc60007ffe0ff */
[----:B------:R-:W0:Y:S01]  /*43d0*/  LDS R23, [R15+-0x200] ;  /* 0xfffe00000f177984 */ /* 0x000e220000000800 */
        /* <DEDUP_REMOVED lines=13> */
[----:B------:R-:W-:Y:S01]  /*44b0*/  FMUL.FTZ R24, R21, 1.4426950216293334961 ;  /* 0x3fb8aa3b15187820 */ /* 0x000fe20000410000 */
[C---:B--2---:R-:W-:Y:S01]  /*44c0*/  FADD.FTZ R25, -R6.reuse, R25 ;  /* 0x0000001906197221 */ /* 0x044fe20000010100 */
[----:B------:R-:W0:Y:S01]  /*44d0*/  LDS R19, [R15+0x1400] ;  /* 0x001400000f137984 */ /* 0x000e220000000800 */
[----:B------:R-:W-:Y:S01]  /*44e0*/  FMUL.FTZ R27, R23, 1.4426950216293334961 ;  /* 0x3fb8aa3b171b7820 */ /* 0x000fe20000410000 */
[----:B------:R-:W2:Y:S01]  /*44f0*/  MUFU.EX2 R32, R24 ;  /* 0x0000001800207308 */ /* 0x000ea20000000800 */
[----:B------:R-:W-:Y:S01]  /*4500*/  FMUL.FTZ R22, R25, 1.4426950216293334961 ;  /* 0x3fb8aa3b19167820 */ /* 0x000fe20000410000 */
[----:B------:R-:W0:Y:S01]  /*4510*/  LDS R21, [R15+0x1600] ;  /* 0x001600000f157984 */ /* 0x000e220000000800 */
[C---:B---3--:R-:W-:Y:S01]  /*4520*/  FADD.FTZ R29, -R6.reuse, R29 ;  /* 0x0000001d061d7221 */ /* 0x048fe20000010100 */
[----:B------:R-:W3:Y:S01]  /*4530*/  MUFU.EX2 R34, R27 ;  /* 0x0000001b00227308 */ /* 0x000ee20000000800 */
[C---:B----4-:R-:W-:Y:S01]  /*4540*/  FADD.FTZ R31, -R6.reuse, R31 ;  /* 0x0000001f061f7221 */ /* 0x050fe20000010100 */
[----:B------:R-:W4:Y:S01]  /*4550*/  LDS R23, [R15+0x1800] ;  /* 0x001800000f177984 */ /* 0x000f220000000800 */
[----:B------:R-:W-:Y:S01]  /*4560*/  FMUL.FTZ R29, R29, 1.4426950216293334961 ;  /* 0x3fb8aa3b1d1d7820 */ /* 0x000fe20000410000 */
[----:B------:R-:W3:Y:S01]  /*4570*/  MUFU.EX2 R22, R22 ;  /* 0x0000001600167308 */ /* 0x000ee20000000800 */
[C---:B------:R-:W-:Y:S01]  /*4580*/  FADD.FTZ R33, -R6.reuse, R33 ;  /* 0x0000002106217221 */ /* 0x040fe20000010100 */
[----:B------:R-:W-:Y:S01]  /*4590*/  FMUL.FTZ R26, R31, 1.4426950216293334961 ;  /* 0x3fb8aa3b1f1a7820 */ /* 0x000fe20000410000 */
[----:B------:R-:W4:Y:S01]  /*45a0*/  LDS R25, [R15+0x1a00] ;  /* 0x001a00000f197984 */ /* 0x000f220000000800 */
[----:B------:R-:W1:Y:S01]  /*45b0*/  MUFU.EX2 R24, R29 ;  /* 0x0000001d00187308 */ /* 0x000e620000000800 */
[----:B------:R-:W-:Y:S01]  /*45c0*/  FADD.FTZ R35, -R6, R35 ;  /* 0x0000002306237221 */ /* 0x000fe20000010100 */
[----:B------:R-:W-:Y:S01]  /*45d0*/  FMUL.FTZ R28, R33, 1.4426950216293334961 ;  /* 0x3fb8aa3b211c7820 */ /* 0x000fe20000410000 */
[----:B--2---:R-:W-:Y:S01]  /*45e0*/  FADD.FTZ R11, R32, R11 ;  /* 0x0000000b200b7221 */ /* 0x004fe20000010000 */
[----:B------:R-:W2:Y:S01]  /*45f0*/  MUFU.EX2 R26, R26 ;  /* 0x0000001a001a7308 */ /* 0x000ea20000000800 */
[----:B------:R-:W-:Y:S01]  /*4600*/  FMUL.FTZ R30, R35, 1.4426950216293334961 ;  /* 0x3fb8aa3b231e7820 */ /* 0x000fe20000410000 */
[C---:B------:R-:W-:Y:S01]  /*4610*/  FADD.FTZ R37, -R6.reuse, R37 ;  /* 0x0000002506257221 */ /* 0x040fe20000010100 */
[----:B---3--:R-:W-:Y:S01]  /*4620*/  FADD.FTZ R11, R11, R34 ;  /* 0x000000220b0b7221 */ /* 0x008fe20000010000 */
[----:B------:R-:W3:Y:S01]  /*4630*/  MUFU.EX2 R28, R28 ;  /* 0x0000001c001c7308 */ /* 0x000ee20000000800 */
[C---:B------:R-:W-:Y:S01]  /*4640*/  FADD.FTZ R39, -R6.reuse, R39 ;  /* 0x0000002706277221 */ /* 0x040fe20000010100 */
[----:B------:R-:W-:Y:S01]  /*4650*/  FMUL.FTZ R37, R37, 1.4426950216293334961 ;  /* 0x3fb8aa3b25257820 */ /* 0x000fe20000410000 */
[----:B------:R-:W-:Y:S01]  /*4660*/  FADD.FTZ R11, R11, R22 ;  /* 0x000000160b0b7221 */ /* 0x000fe20000010000 */
[----:B------:R-:W0:Y:S01]  /*4670*/  MUFU.EX2 R30, R30 ;  /* 0x0000001e001e7308 */ /* 0x000e220000000800 */
[C---:B------:R-:W-:Y:S01]  /*4680*/  FADD.FTZ R41, -R6.reuse, R41 ;  /* 0x0000002906297221 */ /* 0x040fe20000010100 */
[----:B------:R-:W-:Y:S01]  /*4690*/  FMUL.FTZ R39, R39, 1.4426950216293334961 ;  /* 0x3fb8aa3b27277820 */ /* 0x000fe20000410000 */
[----:B-1----:R-:W-:Y:S01]  /*46a0*/  FADD.FTZ R11, R11, R24 ;  /* 0x000000180b0b7221 */ /* 0x002fe20000010000 */
[----:B------:R-:W1:Y:S01]  /*46b0*/  MUFU.EX2 R36, R37 ;  /* 0x0000002500247308 */ /* 0x000e620000000800 */
[C---:B------:R-:W-:Y:S01]  /*46c0*/  FADD.FTZ R43, -R6.reuse, R43 ;  /* 0x0000002b062b7221 */ /* 0x040fe20000010100 */
[----:B------:R-:W-:Y:S01]  /*46d0*/  FMUL.FTZ R41, R41, 1.4426950216293334961 ;  /* 0x3fb8aa3b29297820 */ /* 0x000fe20000410000 */
[----:B--2---:R-:W-:Y:S01]  /*46e0*/  FADD.FTZ R11, R11, R26 ;  /* 0x0000001a0b0b7221 */ /* 0x004fe20000010000 */
[----:B------:R-:W2:Y:S01]  /*46f0*/  MUFU.EX2 R38, R39 ;  /* 0x0000002700267308 */ /* 0x000ea20000000800 */
[C---:B------:R-:W-:Y:S01]  /*4700*/  FADD.FTZ R45, -R6.reuse, R45 ;  /* 0x0000002d062d7221 */ /* 0x040fe20000010100 */
[----:B------:R-:W-:Y:S01]  /*4710*/  FMUL.FTZ R43, R43, 1.4426950216293334961 ;  /* 0x3fb8aa3b2b2b7820 */ /* 0x000fe20000410000 */
[----:B---3--:R-:W-:Y:S01]  /*4720*/  FADD.FTZ R11, R11, R28 ;  /* 0x0000001c0b0b7221 */ /* 0x008fe20000010000 */
[----:B------:R-:W3:Y:S01]  /*4730*/  MUFU.EX2 R40, R41 ;  /* 0x0000002900287308 */ /* 0x000ee20000000800 */
[----:B------:R2:W-:Y:S01]  /*4740*/  STS [R15+-0x400], R32 ;  /* 0xfffc00200f007388 */ /* 0x0005e20000000800 */
[C---:B0-----:R-:W-:Y:S01]  /*4750*/  FADD.FTZ R19, -R6.reuse, R19 ;  /* 0x0000001306137221 */ /* 0x041fe20000010100 */
[----:B------:R-:W-:Y:S01]  /*4760*/  FADD.FTZ R11, R11, R30 ;  /* 0x0000001e0b0b7221 */ /* 0x000fe20000010000 */
[----:B------:R-:W-:Y:S01]  /*4770*/  FMUL.FTZ R45, R45, 1.4426950216293334961 ;  /* 0x3fb8aa3b2d2d7820 */ /* 0x000fe20000410000 */
[----:B------:R0:W-:Y:S01]  /*4780*/  STS [R15+-0x200], R34 ;  /* 0xfffe00220f007388 */ /* 0x0001e20000000800 */
[C---:B------:R-:W-:Y:S01]  /*4790*/  FADD.FTZ R21, -R6.reuse, R21 ;  /* 0x0000001506157221 */ /* 0x040fe20000010100 */
[----:B-1----:R-:W-:Y:S01]  /*47a0*/  FADD.FTZ R11, R11, R36 ;  /* 0x000000240b0b7221 */ /* 0x002fe20000010000 */
[----:B------:R-:W-:Y:S01]  /*47b0*/  FMUL.FTZ R19, R19, 1.4426950216293334961 ;  /* 0x3fb8aa3b13137820 */ /* 0x000fe20000410000 */
[----:B------:R-:W-:Y:S01]  /*47c0*/  STS [R15], R22 ;  /* 0x000000160f007388 */ /* 0x000fe20000000800 */
[C---:B----4-:R-:W-:Y:S01]  /*47d0*/  FADD.FTZ R23, -R6.reuse, R23 ;  /* 0x0000001706177221 */ /* 0x050fe20000010100 */
[----:B--2---:R-:W1:Y:S01]  /*47e0*/  MUFU.EX2 R32, R43 ;  /* 0x0000002b00207308 */ /* 0x004e620000000800 */
[----:B------:R-:W-:Y:S01]  /*47f0*/  FADD.FTZ R11, R11, R38 ;  /* 0x000000260b0b7221 */ /* 0x000fe20000010000 */
[----:B------:R-:W-:Y:S01]  /*4800*/  FMUL.FTZ R21, R21, 1.4426950216293334961 ;  /* 0x3fb8aa3b15157820 */ /* 0x000fe20000410000 */
[----:B------:R-:W-:Y:S01]  /*4810*/  FMUL.FTZ R23, R23, 1.4426950216293334961 ;  /* 0x3fb8aa3b17177820 */ /* 0x000fe20000410000 */
[----:B0-----:R-:W0:Y:S01]  /*4820*/  MUFU.EX2 R34, R45 ;  /* 0x0000002d00227308 */ /* 0x001e220000000800 */
[----:B---3--:R-:W-:Y:S01]  /*4830*/  FADD.FTZ R11, R11, R40 ;  /* 0x000000280b0b7221 */ /* 0x008fe20000010000 */
[----:B------:R-:W-:Y:S01]  /*4840*/  FADD.FTZ R25, -R6, R25 ;  /* 0x0000001906197221 */ /* 0x000fe20000010100 */
[----:B------:R-:W-:Y:S01]  /*4850*/  STS [R15+0x200], R24 ;  /* 0x000200180f007388 */ /* 0x000fe20000000800 */
[----:B------:R-:W2:Y:S02]  /*4860*/  MUFU.EX2 R42, R19 ;  /* 0x00000013002a7308 */ /* 0x000ea40000000800 */
[----:B------:R-:W-:Y:S01]  /*4870*/  FMUL.FTZ R25, R25, 1.4426950216293334961 ;  /* 0x3fb8aa3b19197820 */ /* 0x000fe20000410000 */
[----:B------:R-:W-:Y:S01]  /*4880*/  STS [R15+0x400], R26 ;  /* 0x0004001a0f007388 */ /* 0x000fe20000000800 */
[----:B------:R-:W3:Y:S01]  /*4890*/  MUFU.EX2 R44, R21 ;  /* 0x00000015002c7308 */ /* 0x000ee20000000800 */
[----:B-1----:R-:W-:-:S02]  /*48a0*/  FADD.FTZ R11, R11, R32 ;  /* 0x000000200b0b7221 */ /* 0x002fc40000010000 */
[----:B------:R-:W-:Y:S01]  /*48b0*/  STS [R15+0x600], R28 ;  /* 0x0006001c0f007388 */ /* 0x000fe20000000800 */
[----:B------:R-:W1:Y:S01]  /*48c0*/  MUFU.EX2 R46, R23 ;  /* 0x00000017002e7308 */ /* 0x000e620000000800 */
[----:B0-----:R-:W-:Y:S02]  /*48d0*/  FADD.FTZ R11, R11, R34 ;  /* 0x000000220b0b7221 */ /* 0x001fe40000010000 */
[----:B------:R-:W-:Y:S01]  /*48e0*/  STS [R15+0x800], R30 ;  /* 0x0008001e0f007388 */ /* 0x000fe20000000800 */
[----:B------:R-:W0:Y:S01]  /*48f0*/  MUFU.EX2 R48, R25 ;  /* 0x0000001900307308 */ /* 0x000e220000000800 */
[----:B--2---:R-:W-:Y:S02]  /*4900*/  FADD.FTZ R11, R11, R42 ;  /* 0x0000002a0b0b7221 */ /* 0x004fe40000010000 */
[----:B------:R-:W-:Y:S02]  /*4910*/  STS [R15+0xa00], R36 ;  /* 0x000a00240f007388 */ /* 0x000fe40000000800 */
[----:B---3--:R-:W-:-:S02]  /*4920*/  FADD.FTZ R11, R11, R44 ;  /* 0x0000002c0b0b7221 */ /* 0x008fc40000010000 */
[----:B------:R-:W-:Y:S02]  /*4930*/  STS [R15+0xc00], R38 ;  /* 0x000c00260f007388 */ /* 0x000fe40000000800 */
[----:B-1----:R-:W-:Y:S02]  /*4940*/  FADD.FTZ R11, R11, R46 ;  /* 0x0000002e0b0b7221 */ /* 0x002fe40000010000 */
[----:B------:R-:W-:Y:S02]  /*4950*/  STS [R15+0xe00], R40 ;  /* 0x000e00280f007388 */ /* 0x000fe40000000800 */
[----:B0-----:R-:W-:Y:S02]  /*4960*/  FADD.FTZ R11, R11, R48 ;  /* 0x000000300b0b7221 */ /* 0x001fe40000010000 */
        /* <DEDUP_REMOVED lines=8> */
.L_x_20852:
[----:B------:R-:W-:Y:S05]  /*49f0*/  BSYNC.RECONVERGENT B1 ;  /* 0x0000000000017941 */ /* 0x000fea0003800200 */
.L_x_20851:
[----:B------:R-:W-:Y:S01]  /*4a00*/  IADD3 R19, PT, PT, R10, -R17, RZ ;  /* 0x800000110a137210 */ /* 0x000fe20007ffe0ff */
[----:B------:R-:W-:Y:S03]  /*4a10*/  BSSY.RECONVERGENT B1, `(.L_x_20854) ;  /* 0x0000036000017945 */ /* 0x000fe60003800200 */
        /* <DEDUP_REMOVED lines=53> */
.L_x_20855:
[----:B------:R-:W-:Y:S05]  /*4d70*/  BSYNC.RECONVERGENT B1 ;  /* 0x0000000000017941 */ /* 0x000fea0003800200 */
.L_x_20854:
        /* <DEDUP_REMOVED lines=26> */
.L_x_20847:
[----:B------:R-:W-:Y:S05]  /*4f20*/  BSYNC.RECONVERGENT B0 ;  /* 0x0000000000007941 */ /* 0x000fea0003800200 */
.L_x_20846:
        /* <DEDUP_REMOVED lines=26> */
[----:B------:R-:W-:Y:S01]  /*50d0*/  LOP3.LUT R9, R18, 0x180, RZ, 0xc0, !PT ;  /* 0x0000018012097812 */ /* 0x000fe200078ec0ff */
[----:B------:R-:W-:-:S03]  /*50e0*/  IMAD R15, R5, -0x200, R18 ;  /* 0xfffffe00050f7824 */ /* 0x000fc600078e0212 */
[----:B------:R-:W-:Y:S02]  /*50f0*/  ISETP.NE.AND P0, PT, R9, 0x180, PT ;  /* 0x000001800900780c */ /* 0x000fe40003f05270 */
[----:B------:R-:W-:Y:S02]  /*5100*/  ISETP.GE.U32.AND P1, PT, R15, 0x180, PT ;  /* 0x000001800f00780c */ /* 0x000fe40003f26070 */
[----:B------:R-:W-:-:S09]  /*5110*/  MOV R15, R13 ;  /* 0x0000000d000f7202 */ /* 0x000fd20000000f00 */
[----:B0-----:R-:W-:Y:S05]  /*5120*/  @!P0 BRA `(.L_x_20859) ;  /* 0x0000000000408947 */ /* 0x001fea0003800000 */
[----:B------:R-:W-:Y:S02]  /*5130*/  LEA.HI R18, R18, 0x1, RZ, 0x19 ;  /* 0x0000000112127811 */ /* 0x000fe400078fc8ff */
[----:B------:R-:W-:Y:S02]  /*5140*/  IADD3 R15, PT, PT, R16, 0x220, RZ ;  /* 0x00000220100f7810 */ /* 0x000fe40007ffe0ff */
[C---:B------:R-:W-:Y:S02]  /*5150*/  SHF.L.U32 R9, R18.reuse, 0x7, RZ ;  /* 0x0000000712097819 */ /* 0x040fe400000006ff */
[----:B------:R-:W-:Y:S02]  /*5160*/  LOP3.LUT R17, R18, 0x3, RZ, 0xc0, !PT ;  /* 0x0000000312117812 */ /* 0x000fe400078ec0ff */
[----:B------:R-:W-:Y:S02]  /*5170*/  LEA R20, R4, R15, 0x18 ;  /* 0x0000000f04147211 */ /* 0x000fe400078ec0ff */
[----:B------:R-:W-:-:S02]  /*5180*/  LOP3.LUT R18, R9, 0x180, RZ, 0xc0, !PT ;  /* 0x0000018009127812 */ /* 0x000fc400078ec0ff */
[----:B------:R-:W-:Y:S02]  /*5190*/  IADD3 R17, PT, PT, RZ, -R17, RZ ;  /* 0x80000011ff117210 */ /* 0x000fe40007ffe0ff */
[----:B------:R-:W-:Y:S02]  /*51a0*/  LEA R9, R13, R20, 0x2 ;  /* 0x000000140d097211 */ /* 0x000fe400078e10ff */
[----:B------:R-:W-:-:S07]  /*51b0*/  IADD3 R15, PT, PT, R18, R13, RZ ;  /* 0x0000000d120f7210 */ /* 0x000fce0007ffe0ff */
.L_x_20860:
[----:B------:R-:W0:Y:S01]  /*51c0*/  LDS R19, [R9] ;  /* 0x0000000009137984 */ /* 0x000e220000000800 */
[----:B------:R-:W-:-:S04]  /*51d0*/  IADD3 R17, PT, PT, R17, 0x1, RZ ;  /* 0x0000000111117810 */ /* 0x000fc80007ffe0ff */
[----:B------:R-:W-:Y:S01]  /*51e0*/  ISETP.NE.AND P0, PT, R17, RZ, PT ;  /* 0x000000ff1100720c */ /* 0x000fe20003f05270 */
[----:B0-----:R-:W-:-:S05]  /*51f0*/  FMUL.FTZ R18, R19, R8 ;  /* 0x0000000813127220 */ /* 0x001fca0000410000 */
[----:B------:R0:W-:Y:S02]  /*5200*/  STS [R9], R18 ;  /* 0x0000001209007388 */ /* 0x0001e40000000800 */
[----:B0-----:R-:W-:-:S05]  /*5210*/  IADD3 R9, PT, PT, R9, 0x200, RZ ;  /* 0x0000020009097810 */ /* 0x001fca0007ffe0ff */
[----:B------:R-:W-:Y:S05]  /*5220*/  @P0 BRA `(.L_x_20860) ;  /* 0xfffffffc00e40947 */ /* 0x000fea000383ffff */
.L_x_20859:
[----:B------:R-:W-:Y:S05]  /*5230*/  BSYNC.RECONVERGENT B1 ;  /* 0x0000000000017941 */ /* 0x000fea0003800200 */
.L_x_20858:
        /* <DEDUP_REMOVED lines=12> */
.L_x_20863:
[----:B------:R-:W0:Y:S01]  /*5300*/  LDS R17, [R9+-0x400] ;  /* 0xfffc000009117984 */ /* 0x000e220000000800 */
[----:B------:R-:W-:-:S03]  /*5310*/  IADD3 R15, PT, PT, R15, 0x800, RZ ;  /* 0x000008000f0f7810 */ /* 0x000fc60007ffe0ff */
[----:B------:R-:W2:Y:S01]  /*5320*/  LDS R19, [R9+-0x200] ;  /* 0xfffe000009137984 */ /* 0x000ea20000000800 */
        /* <DEDUP_REMOVED lines=10> */
[----:B0-----:R-:W-:-:S03]  /*53d0*/  FMUL.FTZ R18, R17, R8 ;  /* 0x0000000811127220 */ /* 0x001fc60000410000 */
[----:B------:R-:W0:Y:S01]  /*53e0*/  LDS R39, [R9+0x1200] ;  /* 0x0012000009277984 */ /* 0x000e220000000800 */
[----:B--2---:R-:W-:-:S03]  /*53f0*/  FMUL.FTZ R20, R19, R8 ;  /* 0x0000000813147220 */ /* 0x004fc60000410000 */
[----:B------:R-:W2:Y:S01]  /*5400*/  LDS R41, [R9+0x1400] ;  /* 0x0014000009297984 */ /* 0x000ea20000000800 */
        /* <DEDUP_REMOVED lines=35> */
.L_x_20862:
[----:B------:R-:W-:Y:S05]  /*5640*/  BSYNC.RECONVERGENT B1 ;  /* 0x0000000000017941 */ /* 0x000fea0003800200 */
.L_x_20861:
[----:B------:R-:W-:Y:S01]  /*5650*/  IADD3 R17, PT, PT, R10, -R15, RZ ;  /* 0x8000000f0a117210 */ /* 0x000fe20007ffe0ff */
[----:B------:R-:W-:Y:S03]  /*5660*/  BSSY.RECONVERGENT B1, `(.L_x_20864) ;  /* 0x000001e000017945 */ /* 0x000fe60003800200 */
        /* <DEDUP_REMOVED lines=8> */
[----:B------:R-:W1:Y:S04]  /*56f0*/  LDS R25, [R9+0x400] ;  /* 0x0004000009197984 */ /* 0x000e680000000800 */
        /* <DEDUP_REMOVED lines=20> */
.L_x_20865:
[----:B------:R-:W-:Y:S05]  /*5840*/  BSYNC.RECONVERGENT B1 ;  /* 0x0000000000017941 */ /* 0x000fea0003800200 */
.L_x_20864:
        /* <DEDUP_REMOVED lines=14> */
.L_x_20857:
[----:B------:R-:W-:Y:S05]  /*5930*/  BSYNC.RECONVERGENT B0 ;  /* 0x0000000000007941 */ /* 0x000fea0003800200 */
.L_x_20856:
        /* <DEDUP_REMOVED lines=8> */
[----:B------:R-:W1:Y:S01]  /*59c0*/  LDCU.128 UR12, c[0x0][0x380] ;  /* 0x00007000ff0c77ac */ /* 0x000e620008000c00 */
[----:B--23--:R-:W-:-:S04]  /*59d0*/  IMAD R8, R7, UR8, R0 ;  /* 0x0000000807087c24 */ /* 0x00cfc8000f8e0200 */
[----:B0-----:R-:W-:-:S05]  /*59e0*/  IMAD R8, R8, UR9, RZ ;  /* 0x0000000908087c24 */ /* 0x001fca000f8e02ff */
        /* <DEDUP_REMOVED lines=8> */
[----:B------:R0:W-:Y:S04]  /*5a70*/  STG.E desc[UR6][R8.64], R6 ;  /* 0x0000000608007986 */ /* 0x0001e8000c101906 */
[----:B------:R0:W-:Y:S02]  /*5a80*/  STG.E desc[UR6][R18.64], R11 ;  /* 0x0000000b12007986 */ /* 0x0001e4000c101906 */
.L_x_20867:
[----:B0--34-:R-:W-:Y:S05]  /*5a90*/  BSYNC.RECONVERGENT B0 ;  /* 0x0000000000007941 */ /* 0x019fea0003800200 */
.L_x_20866:
        /* <DEDUP_REMOVED lines=17> */
[----:B--2---:R-:W-:Y:S02]  /*5bb0*/  CS2R R10, SRZ ;  /* 0x00000000000a7805 */ /* 0x004fe4000001ff00 */
[----:B------:R-:W-:Y:S02]  /*5bc0*/  CS2R R8, SRZ ;  /* 0x0000000000087805 */ /* 0x000fe4000001ff00 */
[----:B-1----:R-:W-:Y:S01]  /*5bd0*/  MOV R6, RZ ;  /* 0x000000ff00067202 */ /* 0x002fe20000000f00 */
[----:B0-----:R-:W-:Y:S06]  /*5be0*/  @P0 BRA `(.L_x_20869) ;  /* 0x00000058004c0947 */ /* 0x001fec0003800000 */
[----:B------:R-:W0:Y:S01]  /*5bf0*/  LDCU UR10, c[0x0][0x3c8] ;  /* 0x00007900ff0a77ac */ /* 0x000e220008000800 */
[----:B------:R-:W1:Y:S01]  /*5c00*/  LDC.64 R58, c[0x0][0x3b8] ;  /* 0x0000ee00ff3a7b82 */ /* 0x000e620000000a00 */
[----:B------:R-:W-:Y:S02]  /*5c10*/  IADD3 R9, PT, PT, R16, 0x220, RZ ;  /* 0x0000022010097810 */ /* 0x000fe40007ffe0ff */
[----:B------:R-:W-:Y:S02]  /*5c20*/  CS2R R48, SRZ ;  /* 0x0000000000307805 */ /* 0x000fe4000001ff00 */
[----:B------:R-:W-:Y:S02]  /*5c30*/  SHF.L.U32 R16, R13, 0x3, RZ ;  /* 0x000000030d107819 */ /* 0x000fe400000006ff */
[----:B------:R-:W-:Y:S02]  /*5c40*/  CS2R R46, SRZ ;  /* 0x00000000002e7805 */ /* 0x000fe4000001ff00 */
[----:B------:R-:W-:-:S02]  /*5c50*/  LEA R4, R4, R9, 0x18 ;  /* 0x0000000904047211 */ /* 0x000fc400078ec0ff */
[----:B------:R-:W-:Y:S02]  /*5c60*/  CS2R R44, SRZ ;  /* 0x00000000002c7805 */ /* 0x000fe4000001ff00 */
[----:B------:R-:W-:Y:S02]  /*5c70*/  LEA.HI R3, R3, 0xffffffff, RZ, 0x1b ;  /* 0xffffffff03037811 */ /* 0x000fe400078fd8ff */
        /* <DEDUP_REMOVED lines=9> */
[----:B0-----:R-:W-:Y:S01]  /*5d10*/  IMAD R11, R7, UR10, RZ ;  /* 0x0000000a070b7c24 */ /* 0x001fe2000f8e02ff */
[----:B------:R-:W0:Y:S01]  /*5d20*/  LDCU UR10, c[0x0][0x3e0] ;  /* 0x00007c00ff0a77ac */ /* 0x000e220008000800 */
[----:B------:R-:W-:-:S02]  /*5d30*/  CS2R R24, SRZ ;  /* 0x0000000000187805 */ /* 0x000fc4000001ff00 */
[----:B------:R-:W-:Y:S02]  /*5d40*/  MOV R15, RZ ;  /* 0x000000ff000f7202 */ /* 0x000fe40000000f00 */
[----:B------:R-:W-:Y:S02]  /*5d50*/  CS2R R8, SRZ ;  /* 0x0000000000087805 */ /* 0x000fe4000001ff00 */
[----:B------:R-:W-:Y:S01]  /*5d60*/  MOV R6, RZ ;  /* 0x000000ff00067202 */ /* 0x000fe20000000f00 */
[----:B-1----:R-:W-:Y:S01]  /*5d70*/  IMAD.WIDE R58, R11, 0x4, R58 ;  /* 0x000000040b3a7825 */ /* 0x002fe200078e023a */
[----:B------:R-:W-:Y:S02]  /*5d80*/  CS2R R10, SRZ ;  /* 0x00000000000a7805 */ /* 0x000fe4000001ff00 */
[----:B------:R-:W-:Y:S01]  /*5d90*/  LOP3.LUT R53, R16, 0x18, RZ, 0xc0, !PT ;  /* 0x0000001810357812 */ /* 0x000fe200078ec0ff */
[----:B0-----:R-:W-:Y:S01]  /*5da0*/  IMAD R62, R2, UR10, RZ ;  /* 0x0000000a023e7c24 */ /* 0x001fe2000f8e02ff */
[----:B------:R-:W-:-:S04]  /*5db0*/  LOP3.LUT R2, R16, 0xf8, RZ, 0xc0, !PT ;  /* 0x000000f810027812 */ /* 0x000fc800078ec0ff */
[----:B------:R-:W-:-:S07]  /*5dc0*/  SHF.R.S32.HI R63, RZ, 0x1f, R62 ;  /* 0x0000001fff3f7819 */ /* 0x000fce000001143e */
.L_x_20934:
[----:B------:R-:W-:-:S05]  /*5dd0*/  IMAD.WIDE.U32 R56, R50, 0x4, R58 ;  /* 0x0000000432387825 */ /* 0x000fca00078e003a */
[----:B--2---:R0:W2:Y:S01]  /*5de0*/  LDG.E.CONSTANT R55, desc[UR6][R56.64] ;  /* 0x0000000638377981 */ /* 0x0040a2000c1e9900 */
[----:B------:R-:W-:-:S05]  /*5df0*/  LEA R52, R50, R53, 0x5 ;  /* 0x0000003532347211 */ /* 0x000fca00078e28ff */
[----:B------:R-:W-:-:S05]  /*5e00*/  IMAD R17, R5, -0x200, R52 ;  /* 0xfffffe0005117824 */ /* 0x000fca00078e0234 */
[----:B-----5:R-:W-:-:S05]  /*5e10*/  LEA R60, R17, R4, 0x2 ;  /* 0x00000004113c7211 */ /* 0x020fca00078e10ff */
[----:B-1----:R-:W1:Y:S04]  /*5e20*/  LDS.128 R16, [R60] ;  /* 0x000000003c107984 */ /* 0x002e680000000c00 */
[----:B------:R-:W0:Y:S01]  /*5e30*/  LDS.128 R20, [R60+0x10] ;  /* 0x000010003c147984 */ /* 0x000e220000000c00 */
[----:B-1----:R-:W-:Y:S01]  /*5e40*/  F2FP.F16.F32.PACK_AB R18, R19, R18 ;  /* 0x000000121312723e */ /* 0x002fe200000000ff */
[----:B------:R-:W-:Y:S01]  /*5e50*/  BSSY.RECONVERGENT B1, `(.L_x_20870) ;  /* 0x000002b000017945 */ /* 0x000fe20003800200 */
[----:B0-----:R-:W-:Y:S01]  /*5e60*/  F2FP.F16.F32.PACK_AB R57, R21, R20 ;  /* 0x000000141539723e */ /* 0x001fe200000000ff */
[----:B--2---:R-:W-:-:S03]  /*5e70*/  IMAD.WIDE R54, R55, UR11, R62 ;  /* 0x0000000b37367c25 */ /* 0x004fc6000f8e023e */
[----:B------:R-:W-:-:S04]  /*5e80*/  IADD3 R54, P0, PT, R2, R54, RZ ;  /* 0x0000003602367210 */ /* 0x000fc80007f1e0ff */
[----:B------:R-:W-:Y:S02]  /*5e90*/  IADD3.X R55, PT, PT, RZ, R55, RZ, P0, !PT ;  /* 0x00000037ff377210 */ /* 0x000fe400007fe4ff */
[----:B---34-:R-:W-:Y:S02]  /*5ea0*/  LEA R64, P1, R54, UR4, 0x1 ;  /* 0x0000000436407c11 */ /* 0x018fe4000f8208ff */
[----:B------:R-:W-:Y:S02]  /*5eb0*/  ISETP.NE.AND P0, PT, R50, R3, PT ;  /* 0x000000033200720c */ /* 0x000fe40003f05270 */
[----:B------:R-:W-:Y:S02]  /*5ec0*/  LEA.HI.X R65, R54, UR5, R55, 0x1, P1 ;  /* 0x0000000536417c11 */ /* 0x000fe400088f0c37 */
[----:B------:R-:W-:Y:S02]  /*5ed0*/  F2FP.F16.F32.PACK_AB R55, R17, R16 ;  /* 0x000000101137723e */ /* 0x000fe400000000ff */
[----:B------:R-:W-:-:S02]  /*5ee0*/  MOV R54, R18 ;  /* 0x0000001200367202 */ /* 0x000fc40000000f00 */
[----:B------:R0:W5:Y:S05]  /*5ef0*/  LDG.E.128.CONSTANT R16, desc[UR6][R64.64] ;  /* 0x0000000640107981 */ /* 0x00016a000c1e9d00 */
[----:B------:R-:W-:Y:S05]  /*5f00*/  @P0 BRA `(.L_x_20871) ;  /* 0x00000000007c0947 */ /* 0x000fea0003800000 */
[C---:B------:R-:W-:Y:S02]  /*5f10*/  IADD3 R20, PT, PT, R52.reuse, 0x2, RZ ;  /* 0x0000000234147810 */ /* 0x040fe40007ffe0ff */
[----:B------:R-:W-:Y:S02]  /*5f20*/  IADD3 R56, PT, PT, R52, 0x1, RZ ;  /* 0x0000000134387810 */ /* 0x000fe40007ffe0ff */
[-C--:B------:R-:W-:Y:S02]  /*5f30*/  ISETP.GE.AND P1, PT, R20, R61.reuse, PT ;  /* 0x0000003d1400720c */ /* 0x080fe40003f26270 */
[----:B------:R-:W-:Y:S02]  /*5f40*/  IADD3 R20, PT, PT, R52, 0x3, RZ ;  /* 0x0000000334147810 */ /* 0x000fe40007ffe0ff */
[----:B-----5:R-:W-:Y:S02]  /*5f50*/  PRMT R60, R19, 0x7632, R60 ;  /* 0x00007632133c7816 */ /* 0x020fe4000000003c */
[----:B------:R-:W-:-:S02]  /*5f60*/  ISETP.GE.AND P4, PT, R20, R61, PT ;  /* 0x0000003d1400720c */ /* 0x000fc40003f86270 */
[----:B------:R-:W-:-:S04]  /*5f70*/  IADD3 R20, PT, PT, R52, 0x4, RZ ;  /* 0x0000000434147810 */ /* 0x000fc80007ffe0ff */
[-C--:B------:R-:W-:Y:S02]  /*5f80*/  ISETP.GE.AND P6, PT, R20, R61.reuse, PT ;  /* 0x0000003d1400720c */ /* 0x080fe40003fc6270 */
[----:B------:R-:W-:Y:S02]  /*5f90*/  IADD3 R20, PT, PT, R52, 0x5, RZ ;  /* 0x0000000534147810 */ /* 0x000fe40007ffe0ff */
[----:B------:R-:W-:Y:S02]  /*5fa0*/  SEL R21, R18, RZ, !P6 ;  /* 0x000000ff12157207 */ /* 0x000fe40007000000 */
[----:B------:R-:W-:Y:S02]  /*5fb0*/  ISETP.GE.AND P3, PT, R20, R61, PT ;  /* 0x0000003d1400720c */ /* 0x000fe40003f66270 */
[----:B------:R-:W-:Y:S02]  /*5fc0*/  IADD3 R20, PT, PT, R52, 0x6, RZ ;  /* 0x0000000634147810 */ /* 0x000fe40007ffe0ff */
[----:B------:R-:W-:-:S02]  /*5fd0*/  PRMT R18, R17, 0x7632, R18 ;  /* 0x0000763211127816 */ /* 0x000fc40000000012 */
[-C--:B------:R-:W-:Y:S02]  /*5fe0*/  ISETP.GE.AND P5, PT, R20, R61.reuse, PT ;  /* 0x0000003d1400720c */ /* 0x080fe40003fa6270 */
[C---:B------:R-:W-:Y:S02]  /*5ff0*/  IADD3 R20, PT, PT, R52.reuse, 0x7, RZ ;  /* 0x0000000734147810 */ /* 0x040fe40007ffe0ff */
[-C--:B------:R-:W-:Y:S02]  /*6000*/  ISETP.GE.AND P6, PT, R52, R61.reuse, PT ;  /* 0x0000003d3400720c */ /* 0x080fe40003fc6270 */
[-C--:B------:R-:W-:Y:S02]  /*6010*/  ISETP.GE.AND P2, PT, R20, R61.reuse, PT ;  /* 0x0000003d1400720c */ /* 0x080fe40003f46270 */
[----:B------:R-:W-:Y:S02]  /*6020*/  SEL R20, R17, RZ, !P1 ;  /* 0x000000ff11147207 */ /* 0x000fe40004800000 */
        /* <DEDUP_REMOVED lines=13> */
.L_x_20871:
[----:B------:R-:W-:Y:S05]  /*6100*/  BSYNC.RECONVERGENT B1 ;  /* 0x0000000000017941 */ /* 0x000fea0003800200 */
.L_x_20870:
[----:B------:R-:W-:Y:S01]  /*6110*/  F2FP.F16.F32.PACK_AB R56, R23, R22 ;  /* 0x000000161738723e */ /* 0x000fe200000000ff */
[----:B-----5:R-:W-:Y:S01]  /*6120*/  HMUL2 R17, R54, R17 ;  /* 0x0000001136117232 */ /* 0x020fe20000000000 */
[----:B------:R1:W5:Y:S01]  /*6130*/  LDG.E.128.CONSTANT R20, desc[UR6][R64.64+0x200] ;  /* 0x0002000640147981 */ /* 0x000362000c1e9d00 */
[----:B------:R-:W-:Y:S02]  /*6140*/  BSSY.RECONVERGENT B1, `(.L_x_20872) ;  /* 0x0000022000017945 */ /* 0x000fe40003800200 */
[----:B------:R-:W-:Y:S02]  /*6150*/  HFMA2 R16, R55, R16, R17 ;  /* 0x0000001037107231 */ /* 0x000fe40000000011 */
[----:B------:R-:W-:Y:S05]  /*6160*/  @P0 BRA `(.L_x_20873) ;  /* 0x00000000007c0947 */ /* 0x000fea0003800000 */
[----:B------:R-:W-:Y:S02]  /*6170*/  IADD3 R60, PT, PT, R52, 0x2, RZ ;  /* 0x00000002343c7810 */ /* 0x000fe40007ffe0ff */
[C---:B-----5:R-:W-:Y:S02]  /*6180*/  PRMT R17, R21.reuse, 0x7632, R17 ;  /* 0x0000763215117816 */ /* 0x060fe40000000011 */
[-C--:B------:R-:W-:Y:S02]  /*6190*/  ISETP.GE.AND P1, PT, R60, R61.reuse, PT ;  /* 0x0000003d3c00720c */ /* 0x080fe40003f26270 */
[----:B------:R-:W-:Y:S02]  /*61a0*/  IADD3 R60, PT, PT, R52, 0x3, RZ ;  /* 0x00000003343c7810 */ /* 0x000fe40007ffe0ff */
[----:B------:R-:W-:Y:S02]  /*61b0*/  SEL R21, R21, RZ, !P1 ;  /* 0x000000ff15157207 */ /* 0x000fe40004800000 */
[----:B------:R-:W-:-:S04]  /*61c0*/  ISETP.GE.AND P2, PT, R60, R61, PT ;  /* 0x0000003d3c00720c */ /* 0x000fc80003f46270 */
[----:B------:R-:W-:Y:S02]  /*61d0*/  SEL R60, R17, RZ, !P2 ;  /* 0x000000ff113c7207 */ /* 0x000fe40005000000 */
[----:B------:R-:W-:Y:S02]  /*61e0*/  PRMT R17, R22, 0x7632, R17 ;  /* 0x0000763216117816 */ /* 0x000fe40000000011 */
[----:B------:R-:W-:Y:S02]  /*61f0*/  PRMT R21, R21, 0x5410, R60 ;  /* 0x0000541015157816 */ /* 0x000fe4000000003c */
[----:B------:R-:W-:-:S04]  /*6200*/  IADD3 R60, PT, PT, R52, 0x4, RZ ;  /* 0x00000004343c7810 */ /* 0x000fc80007ffe0ff */
[-C--:B------:R-:W-:Y:S02]  /*6210*/  ISETP.GE.AND P1, PT, R60, R61.reuse, PT ;  /* 0x0000003d3c00720c */ /* 0x080fe40003f26270 */
[----:B------:R-:W-:Y:S02]  /*6220*/  IADD3 R60, PT, PT, R52, 0x5, RZ ;  /* 0x00000005343c7810 */ /* 0x000fe40007ffe0ff */
[----:B------:R-:W-:Y:S02]  /*6230*/  SEL R22, R22, RZ, !P1 ;  /* 0x000000ff16167207 */ /* 0x000fe40004800000 */
[----:B------:R-:W-:Y:S02]  /*6240*/  ISETP.GE.AND P2, PT, R60, R61, PT ;  /* 0x0000003d3c00720c */ /* 0x000fe40003f46270 */
[----:B------:R-:W-:Y:S02]  /*6250*/  IADD3 R60, PT, PT, R52, 0x6, RZ ;  /* 0x00000006343c7810 */ /* 0x000fe40007ffe0ff */
[----:B------:R-:W-:-:S02]  /*6260*/  SEL R17, R17, RZ, !P2 ;  /* 0x000000ff11117207 */ /* 0x000fc40005000000 */
[-C--:B------:R-:W-:Y:S02]  /*6270*/  ISETP.GE.AND P3, PT, R60, R61.reuse, PT ;  /* 0x0000003d3c00720c */ /* 0x080fe40003f66270 */
[----:B------:R-:W-:Y:S02]  /*6280*/  IADD3 R60, PT, PT, R52, 0x7, RZ ;  /* 0x00000007343c7810 */ /* 0x000fe40007ffe0ff */
[----:B------:R-:W-:Y:S02]  /*6290*/  PRMT R22, R22, 0x5410, R17 ;  /* 0x0000541016167816 */ /* 0x000fe40000000011 */
[-C--:B------:R-:W-:Y:S02]  /*62a0*/  ISETP.GE.AND P4, PT, R60, R61.reuse, PT ;  /* 0x0000003d3c00720c */ /* 0x080fe40003f86270 */
[C---:B------:R-:W-:Y:S02]  /*62b0*/  IADD3 R60, PT, PT, R52.reuse, 0x1, RZ ;  /* 0x00000001343c7810 */ /* 0x040fe40007ffe0ff */
[----:B------:R-:W-:-:S02]  /*62c0*/  ISETP.GE.AND P1, PT, R52, R61, PT ;  /* 0x0000003d3400720c */ /* 0x000fc40003f26270 */
[----:B------:R-:W-:Y:S02]  /*62d0*/  ISETP.GE.AND P2, PT, R60, R61, PT ;  /* 0x0000003d3c00720c */ /* 0x000fe40003f46270 */
[C---:B------:R-:W-:Y:S02]  /*62e0*/  PRMT R60, R23.reuse, 0x7632, R60 ;  /* 0x00007632173c7816 */ /* 0x040fe4000000003c */
[C---:B------:R-:W-:Y:S02]  /*62f0*/  PRMT R17, R20.reuse, 0x7632, R17 ;  /* 0x0000763214117816 */ /* 0x040fe40000000011 */
[----:B------:R-:W-:Y:S02]  /*6300*/  SEL R20, R20, RZ, !P1 ;  /* 0x000000ff14147207 */ /* 0x000fe40004800000 */
[----:B------:R-:W-:Y:S02]  /*6310*/  SEL R23, R23, RZ, !P3 ;  /* 0x000000ff17177207 */ /* 0x000fe40005800000 */
[----:B------:R-:W-:-:S02]  /*6320*/  SEL R60, R60, RZ, !P4 ;  /* 0x000000ff3c3c7207 */ /* 0x000fc40006000000 */
[----:B------:R-:W-:Y:S02]  /*6330*/  SEL R17, R17, RZ, !P2 ;  /* 0x000000ff11117207 */ /* 0x000fe40005000000 */
[----:B------:R-:W-:Y:S02]  /*6340*/  PRMT R23, R23, 0x5410, R60 ;  /* 0x0000541017177816 */ /* 0x000fe4000000003c */
[----:B------:R-:W-:-:S07]  /*6350*/  PRMT R20, R20, 0x5410, R17 ;  /* 0x0000541014147816 */ /* 0x000fce0000000011 */
.L_x_20873:
[----:B------:R-:W-:Y:S05]  /*6360*/  BSYNC.RECONVERGENT B1 ;  /* 0x0000000000017941 */ /* 0x000fea0003800200 */
.L_x_20872:
[----:B-----5:R-:W-:Y:S02]  /*6370*/  HMUL2 R21, R54, R21 ;  /* 0x0000001536157232 */ /* 0x020fe40000000000 */
[----:B------:R-:W-:Y:S02]  /*6380*/  HFMA2 R16, R57, R18, R16 ;  /* 0x0000001239107231 */ /* 0x000fe40000000010 */
[----:B------:R-:W-:Y:S02]  /*6390*/  HFMA2 R21, R55, R20, R21 ;  /* 0x0000001437157231 */ /* 0x000fe40000000015 */
[----:B------:R-:W-:Y:S02]  /*63a0*/  HFMA2 R20, R56, R19, R16 ;  /* 0x0000001338147231 */ /* 0x000fe40000000010 */
[----:B------:R2:W5:Y:S01]  /*63b0*/  LDG.E.128.CONSTANT R16, desc[UR6][R64.64+0x400] ;  /* 0x0004000640107981 */ /* 0x000562000c1e9d00 */
[----:B------:R-:W-:Y:S01]  /*63c0*/  BSSY.RECONVERGENT B1, `(.L_x_20874) ;  /* 0x0000022000017945 */ /* 0x000fe20003800200 */
[----:B------:R-:W-:-:S03]  /*63d0*/  HFMA2 R22, R57, R22, R21 ;  /* 0x0000001639167231 */ /* 0x000fc60000000015 */
        /* <DEDUP_REMOVED lines=32> */
.L_x_20875:
[----:B------:R-:W-:Y:S05]  /*65e0*/  BSYNC.RECONVERGENT B1 ;  /* 0x0000000000017941 */ /* 0x000fea0003800200 */
.L_x_20874:
[----:B-----5:R-:W-:Y:S02]  /*65f0*/  HMUL2 R17, R54, R17 ;  /* 0x0000001136117232 */ /* 0x020fe40000000000 */
[----:B------:R-:W-:Y:S02]  /*6600*/  HADD2.F32 R67, -RZ, R20.H1_H1 ;  /* 0x30000014ff437230 */ /* 0x000fe40000004100 */
[----:B------:R-:W-:Y:S02]  /*6610*/  HFMA2 R22, R56, R23, R22 ;  /* 0x0000001738167231 */ /* 0x000fe40000000016 */
[----:B------:R-:W-:Y:S02]  /*6620*/  HFMA2 R17, R55, R16, R17 ;  /* 0x0000001037117231 */ /* 0x000fe40000000011 */
[----:B------:R-:W-:Y:S02]  /*6630*/  HADD2.F32 R16, -RZ, R20.H0_H0 ;  /* 0x20000014ff107230 */ /* 0x000fe40000004100 */
[----:B------:R-:W-:-:S02]  /*6640*/  HFMA2 R17, R57, R18, R17 ;  /* 0x0000001239117231 */ /* 0x000fc40000000011 */
[--C-:B------:R-:W-:Y:S02]  /*6650*/  HADD2.F32 R18, -RZ, R22.reuse.H1_H1 ;  /* 0x30000016ff127230 */ /* 0x100fe40000004100 */
[----:B------:R-:W-:Y:S02]  /*6660*/  HFMA2 R19, R56, R19, R17 ;  /* 0x0000001338137231 */ /* 0x000fe40000000011 */
[----:B------:R-:W-:Y:S02]  /*6670*/  HADD2.F32 R17, -RZ, R22.H0_H0 ;  /* 0x20000016ff117230 */ /* 0x000fe40000004100 */
[----:B------:R3:W5:Y:S01]  /*6680*/  LDG.E.128.CONSTANT R20, desc[UR6][R64.64+0x600] ;  /* 0x0006000640147981 */ /* 0x000762000c1e9d00 */
[----:B------:R-:W-:Y:S04]  /*6690*/  BSSY.RECONVERGENT B1, `(.L_x_20876) ;  /* 0x0000021000017945 */ /* 0x000fe80003800200 */
[----:B------:R-:W-:Y:S05]  /*66a0*/  @P0 BRA `(.L_x_20877) ;  /* 0x00000000007c0947 */ /* 0x000fea0003800000 */
[----:B------:R-:W-:-:S04]  /*66b0*/  IADD3 R60, PT, PT, R52, 0x2, RZ ;  /* 0x00000002343c7810 */ /* 0x000fc80007ffe0ff */
[----:B------:R-:W-:Y:S02]  /*66c0*/  ISETP.GE.AND P1, PT, R60, R61, PT ;  /* 0x0000003d3c00720c */ /* 0x000fe40003f26270 */
[----:B------:R-:W-:-:S04]  /*66d0*/  IADD3 R60, PT, PT, R52, 0x3, RZ ;  /* 0x00000003343c7810 */ /* 0x000fc80007ffe0ff */
[----:B------:R-:W-:Y:S02]  /*66e0*/  ISETP.GE.AND P2, PT, R60, R61, PT ;  /* 0x0000003d3c00720c */ /* 0x000fe40003f46270 */
[C---:B-----5:R-:W-:Y:S02]  /*66f0*/  PRMT R60, R21.reuse, 0x7632, R60 ;  /* 0x00007632153c7816 */ /* 0x060fe4000000003c */
[----:B------:R-:W-:Y:S02]  /*6700*/  SEL R21, R21, RZ, !P1 ;  /* 0x000000ff15157207 */ /* 0x000fe40004800000 */
[----:B------:R-:W-:-:S04]  /*6710*/  SEL R60, R60, RZ, !P2 ;  /* 0x000000ff3c3c7207 */ /* 0x000fc80005000000 */
[----:B------:R-:W-:Y:S02]  /*6720*/  PRMT R21, R21, 0x5410, R60 ;  /* 0x0000541015157816 */ /* 0x000fe4000000003c */
[----:B------:R-:W-:-:S04]  /*6730*/  IADD3 R60, PT, PT, R52, 0x4, RZ ;  /* 0x00000004343c7810 */ /* 0x000fc80007ffe0ff */
[----:B------:R-:W-:Y:S02]  /*6740*/  ISETP.GE.AND P1, PT, R60, R61, PT ;  /* 0x0000003d3c00720c */ /* 0x000fe40003f26270 */
[----:B------:R-:W-:-:S04]  /*6750*/  IADD3 R60, PT, PT, R52, 0x5, RZ ;  /* 0x00000005343c7810 */ /* 0x000fc80007ffe0ff */
[----:B------:R-:W-:Y:S02]  /*6760*/  ISETP.GE.AND P2, PT, R60, R61, PT ;  /* 0x0000003d3c00720c */ /* 0x000fe40003f46270 */
[C---:B------:R-:W-:Y:S02]  /*6770*/  PRMT R60, R22.reuse, 0x7632, R60 ;  /* 0x00007632163c7816 */ /* 0x040fe4000000003c */
[----:B------:R-:W-:Y:S02]  /*6780*/  SEL R22, R22, RZ, !P1 ;  /* 0x000000ff16167207 */ /* 0x000fe40004800000 */
[----:B------:R-:W-:Y:S02]  /*6790*/  SEL R69, R60, RZ, !P2 ;  /* 0x000000ff3c457207 */ /* 0x000fe40005000000 */
[----:B------:R-:W-:Y:S02]  /*67a0*/  IADD3 R60, PT, PT, R52, 0x6, RZ ;  /* 0x00000006343c7810 */ /* 0x000fe40007ffe0ff */
[----:B------:R-:W-:-:S02]  /*67b0*/  PRMT R22, R22, 0x5410, R69 ;  /* 0x0000541016167816 */ /* 0x000fc40000000045 */
[----:B------:R-:W-:Y:S02]  /*67c0*/  ISETP.GE.AND P1, PT, R60, R61, PT ;  /* 0x0000003d3c00720c */ /* 0x000fe40003f26270 */
[----:B------:R-:W-:-:S04]  /*67d0*/  IADD3 R60, PT, PT, R52, 0x7, RZ ;  /* 0x00000007343c7810 */ /* 0x000fc80007ffe0ff */
[-C--:B------:R-:W-:Y:S02]  /*67e0*/  ISETP.GE.AND P2, PT, R60, R61.reuse, PT ;  /* 0x0000003d3c00720c */ /* 0x080fe40003f46270 */
[C---:B------:R-:W-:Y:S02]  /*67f0*/  PRMT R60, R23.reuse, 0x7632, R60 ;  /* 0x00007632173c7816 */ /* 0x040fe4000000003c */
[----:B------:R-:W-:Y:S02]  /*6800*/  SEL R23, R23, RZ, !P1 ;  /* 0x000000ff17177207 */ /* 0x000fe40004800000 */
[----:B------:R-:W-:Y:S02]  /*6810*/  SEL R60, R60, RZ, !P2 ;  /* 0x000000ff3c3c7207 */ /* 0x000fe40005000000 */
[----:B------:R-:W-:Y:S02]  /*6820*/  ISETP.GE.AND P1, PT, R52, R61, PT ;  /* 0x0000003d3400720c */ /* 0x000fe40003f26270 */
[----:B------:R-:W-:-:S02]  /*6830*/  PRMT R23, R23, 0x5410, R60 ;  /* 0x0000541017177816 */ /* 0x000fc4000000003c */
[----:B------:R-:W-:-:S04]  /*6840*/  IADD3 R60, PT, PT, R52, 0x1, RZ ;  /* 0x00000001343c7810 */ /* 0x000fc80007ffe0ff */
[----:B------:R-:W-:Y:S02]  /*6850*/  ISETP.GE.AND P2, PT, R60, R61, PT ;  /* 0x0000003d3c00720c */ /* 0x000fe40003f46270 */
[C---:B------:R-:W-:Y:S02]  /*6860*/  PRMT R60, R20.reuse, 0x7632, R60 ;  /* 0x00007632143c7816 */ /* 0x040fe4000000003c */
[----:B------:R-:W-:Y:S02]  /*6870*/  SEL R20, R20, RZ, !P1 ;  /* 0x000000ff14147207 */ /* 0x000fe40004800000 */
[----:B------:R-:W-:-:S04]  /*6880*/  SEL R69, R60, RZ, !P2 ;  /* 0x000000ff3c457207 */ /* 0x000fc80005000000 */
[----:B------:R-:W-:-:S07]  /*6890*/  PRMT R20, R20, 0x5410, R69 ;  /* 0x0000541014147816 */ /* 0x000fce0000000045 */
.L_x_20877:
[----:B------:R-:W-:Y:S05]  /*68a0*/  BSYNC.RECONVERGENT B1 ;  /* 0x0000000000017941 */ /* 0x000fea0003800200 */
.L_x_20876:
[----:B-----5:R-:W-:Y:S02]  /*68b0*/  HMUL2 R21, R54, R21 ;  /* 0x0000001536157232 */ /* 0x020fe40000000000 */
[----:B------:R-:W-:Y:S01]  /*68c0*/  FADD.FTZ R16, R16, R67 ;  /* 0x0000004310107221 */ /* 0x000fe20000010000 */
[----:B------:R-:W-:Y:S01]  /*68d0*/  FADD.FTZ R17, R17, R18 ;  /* 0x0000001211117221 */ /* 0x000fe20000010000 */
[----:B------:R-:W-:Y:S02]  /*68e0*/  HFMA2 R21, R55, R20, R21 ;  /* 0x0000001437157231 */ /* 0x000fe40000000015 */
[----:B------:R-:W-:Y:S01]  /*68f0*/  FADD.FTZ R49, R16, R49 ;  /* 0x0000003110317221 */ /* 0x000fe20000010000 */
[----:B------:R-:W-:Y:S01]  /*6900*/  FADD.FTZ R48, R17, R48 ;  /* 0x0000003011307221 */ /* 0x000fe20000010000 */
[----:B------:R-:W-:Y:S02]  /*6910*/  HADD2.F32 R20, -RZ, R19.H0_H0 ;  /* 0x20000013ff147230 */ /* 0x000fe40000004100 */
[----:B------:R-:W-:-:S02]  /*6920*/  HFMA2 R60, R57, R22, R21 ;  /* 0x00000016393c7231 */ /* 0x000fc40000000015 */
[----:B------:R-:W-:Y:S02]  /*6930*/  HADD2.F32 R21, -RZ, R19.H1_H1 ;  /* 0x30000013ff157230 */ /* 0x000fe40000004100 */
        /* <DEDUP_REMOVED lines=34> */
.L_x_20879:
[----:B------:R-:W-:Y:S05]  /*6b60*/  BSYNC.RECONVERGENT B1 ;  /* 0x0000000000017941 */ /* 0x000fea0003800200 */
.L_x_20878:
[----:B------:R-:W-:Y:S01]  /*6b70*/  FADD.FTZ R20, R20, R21 ;  /* 0x0000001514147221 */ /* 0x000fe20000010000 */
[----:B------:R-:W-:Y:S02]  /*6b80*/  HFMA2 R60, R56, R23, R60 ;  /* 0x00000017383c7231 */ /* 0x000fe4000000003c */
[----:B-----5:R-:W-:Y:S02]  /*6b90*/  HMUL2 R17, R54, R17 ;  /* 0x0000001136117232 */ /* 0x020fe40000000000 */
[----:B------:R-:W-:Y:S02]  /*6ba0*/  FADD.FTZ R47, R20, R47 ;  /* 0x0000002f142f7221 */ /* 0x000fe40000010000 */
[----:B------:R0:W5:Y:S01]  /*6bb0*/  LDG.E.128.CONSTANT R20, desc[UR6][R64.64+0xa00] ;  /* 0x000a000640147981 */ /* 0x000162000c1e9d00 */
[----:B------:R-:W-:Y:S01]  /*6bc0*/  HFMA2 R17, R55, R16, R17 ;  /* 0x0000001037117231 */ /* 0x000fe20000000011 */
[----:B------:R-:W-:Y:S03]  /*6bd0*/  BSSY.RECONVERGENT B1, `(.L_x_20880) ;  /* 0x0000022000017945 */ /* 0x000fe60003800200 */
[----:B------:R-:W-:Y:S01]  /*6be0*/  HFMA2 R18, R57, R18, R17 ;  /* 0x0000001239127231 */ /* 0x000fe20000000011 */
[----:B------:R-:W-:Y:S06]  /*6bf0*/  @P0 BRA `(.L_x_20881) ;  /* 0x00000000007c0947 */ /* 0x000fec0003800000 */
        /* <DEDUP_REMOVED lines=25> */
[----:B------:R-:W-:Y:S02]  /*6d90*/  SEL R66, R17, RZ, !P4 ;  /* 0x000000ff11427207 */ /* 0x000fe40006000000 */
[----:B------:R-:W-:Y:S02]  /*6da0*/  SEL R20, R20, RZ, !P1 ;  /* 0x000000ff14147207 */ /* 0x000fe40004800000 */
[----:B------:R-:W-:Y:S02]  /*6db0*/  SEL R23, R23, RZ, !P3 ;  /* 0x000000ff17177207 */ /* 0x000fe40005800000 */
[----:B------:R-:W-:-:S02]  /*6dc0*/  SEL R17, R16, RZ, !P2 ;  /* 0x000000ff10117207 */ /* 0x000fc40005000000 */
[----:B------:R-:W-:Y:S02]  /*6dd0*/  PRMT R23, R23, 0x5410, R66 ;  /* 0x0000541017177816 */ /* 0x000fe40000000042 */
[----:B------:R-:W-:-:S07]  /*6de0*/  PRMT R20, R20, 0x5410, R17 ;  /* 0x0000541014147816 */ /* 0x000fce0000000011 */
.L_x_20881:
[----:B------:R-:W-:Y:S05]  /*6df0*/  BSYNC.RECONVERGENT B1 ;  /* 0x0000000000017941 */ /* 0x000fea0003800200 */
.L_x_20880:
[----:B-----5:R-:W-:-:S04]  /*6e00*/  HMUL2 R21, R54, R21 ;  /* 0x0000001536157232 */ /* 0x020fc80000000000 */
[----:B------:R-:W-:Y:S02]  /*6e10*/  HFMA2 R21, R55, R20, R21 ;  /* 0x0000001437157231 */ /* 0x000fe40000000015 */
[C---:B------:R-:W-:Y:S02]  /*6e20*/  HFMA2 R20, R56.reuse, R19, R18 ;  /* 0x0000001338147231 */ /* 0x040fe40000000012 */
[----:B------:R0:W5:Y:S01]  /*6e30*/  LDG.E.128.CONSTANT R16, desc[UR6][R64.64+0xc00] ;  /* 0x000c000640107981 */ /* 0x000162000c1e9d00 */
[----:B------:R-:W-:Y:S01]  /*6e40*/  HFMA2 R21, R57, R22, R21 ;  /* 0x0000001639157231 */ /* 0x000fe20000000015 */
[----:B------:R-:W-:Y:S03]  /*6e50*/  BSSY.RECONVERGENT B1, `(.L_x_20882) ;  /* 0x0000022000017945 */ /* 0x000fe60003800200 */
[----:B------:R-:W-:Y:S01]  /*6e60*/  HFMA2 R23, R56, R23, R21 ;  /* 0x0000001738177231 */ /* 0x000fe20000000015 */
[----:B------:R-:W-:Y:S06]  /*6e70*/  @P0 BRA `(.L_x_20883) ;  /* 0x00000000007c0947 */ /* 0x000fec0003800000 */
        /* <DEDUP_REMOVED lines=31> */
.L_x_20883:
[----:B------:R-:W-:Y:S05]  /*7070*/  BSYNC.RECONVERGENT B1 ;  /* 0x0000000000017941 */ /* 0x000fea0003800200 */
.L_x_20882:
[----:B-----5:R-:W-:Y:S02]  /*7080*/  HMUL2 R17, R54, R17 ;  /* 0x0000001136117232 */ /* 0x020fe40000000000 */
[----:B------:R-:W-:Y:S02]  /*7090*/  HADD2.F32 R67, -RZ, R20.H1_H1 ;  /* 0x30000014ff437230 */ /* 0x000fe40000004100 */
[----:B------:R-:W-:Y:S02]  /*70a0*/  HFMA2 R21, R55, R16, R17 ;  /* 0x0000001037157231 */ /* 0x000fe40000000011 */
[--C-:B------:R-:W-:Y:S02]  /*70b0*/  HADD2.F32 R16, -RZ, R60.reuse.H0_H0 ;  /* 0x2000003cff107230 */ /* 0x100fe40000004100 */
[----:B------:R-:W-:Y:S02]  /*70c0*/  HADD2.F32 R17, -RZ, R60.H1_H1 ;  /* 0x3000003cff117230 */ /* 0x000fe40000004100 */
[----:B------:R-:W-:-:S02]  /*70d0*/  HFMA2 R21, R57, R18, R21 ;  /* 0x0000001239157231 */ /* 0x000fc40000000015 */
[----:B------:R-:W-:Y:S02]  /*70e0*/  HADD2.F32 R18, -RZ, R23.H1_H1 ;  /* 0x30000017ff127230 */ /* 0x000fe40000004100 */
[----:B------:R-:W-:Y:S01]  /*70f0*/  FADD.FTZ R17, R16, R17 ;  /* 0x0000001110117221 */ /* 0x000fe20000010000 */
[----:B------:R-:W-:Y:S02]  /*7100*/  HFMA2 R19, R56, R19, R21 ;  /* 0x0000001338137231 */ /* 0x000fe40000000015 */
[----:B------:R-:W-:Y:S02]  /*7110*/  HADD2.F32 R16, -RZ, R20.H0_H0 ;  /* 0x20000014ff107230 */ /* 0x000fe40000004100 */
[----:B------:R-:W-:Y:S01]  /*7120*/  FADD.FTZ R46, R17, R46 ;  /* 0x0000002e112e7221 */ /* 0x000fe20000010000 */
        /* <DEDUP_REMOVED lines=35> */
.L_x_20885:
[----:B------:R-:W-:Y:S05]  /*7360*/  BSYNC.RECONVERGENT B1 ;  /* 0x0000000000017941 */ /* 0x000fea0003800200 */
.L_x_20884:
        /* <DEDUP_REMOVED lines=43> */
.L_x_20887:
[----:B------:R-:W-:Y:S05]  /*7620*/  BSYNC.RECONVERGENT B1 ;  /* 0x0000000000017941 */ /* 0x000fea0003800200 */
.L_x_20886:
        /* <DEDUP_REMOVED lines=40> */
.L_x_20889:
[----:B------:R-:W-:Y:S05]  /*78b0*/  BSYNC.RECONVERGENT B1 ;  /* 0x0000000000017941 */ /* 0x000fea0003800200 */
.L_x_20888:
        /* <DEDUP_REMOVED lines=39> */
.L_x_20891:
[----:B------:R-:W-:Y:S05]  /*7b30*/  BSYNC.RECONVERGENT B1 ;  /* 0x0000000000017941 */ /* 0x000fea0003800200 */
.L_x_20890:
        /* <DEDUP_REMOVED lines=46> */
.L_x_20893:
[----:B------:R-:W-:Y:S05]  /*7e20*/  BSYNC.RECONVERGENT B1 ;  /* 0x0000000000017941 */ /* 0x000fea0003800200 */
.L_x_20892:
        /* <DEDUP_REMOVED lines=43> */
.L_x_20895:
[----:B------:R-:W-:Y:S05]  /*80e0*/  BSYNC.RECONVERGENT B1 ;  /* 0x0000000000017941 */ /* 0x000fea0003800200 */
.L_x_20894:
        /* <DEDUP_REMOVED lines=40> */
.L_x_20897:
[----:B------:R-:W-:Y:S05]  /*8370*/  BSYNC.RECONVERGENT B1 ;  /* 0x0000000000017941 */ /* 0x000fea0003800200 */
.L_x_20896:
        /* <DEDUP_REMOVED lines=39> */
.L_x_20899:
[----:B------:R-:W-:Y:S05]  /*85f0*/  BSYNC.RECONVERGENT B1 ;  /* 0x0000000000017941 */ /* 0x000fea0003800200 */
.L_x_20898:
        /* <DEDUP_REMOVED lines=46> */
.L_x_20901:
[----:B------:R-:W-:Y:S05]  /*88e0*/  BSYNC.RECONVERGENT B1 ;  /* 0x0000000000017941 */ /* 0x000fea0003800200 */
.L_x_20900:
        /* <DEDUP_REMOVED lines=43> */
.L_x_20903:
[----:B------:R-:W-:Y:S05]  /*8ba0*/  BSYNC.RECONVERGENT B1 ;  /* 0x0000000000017941 */ /* 0x000fea0003800200 */
.L_x_20902:
        /* <DEDUP_REMOVED lines=40> */
.L_x_20905:
[----:B------:R-:W-:Y:S05]  /*8e30*/  BSYNC.RECONVERGENT B1 ;  /* 0x0000000000017941 */ /* 0x000fea0003800200 */
.L_x_20904:
        /* <DEDUP_REMOVED lines=39> */
.L_x_20907:
[----:B------:R-:W-:Y:S05]  /*90b0*/  BSYNC.RECONVERGENT B1 ;  /* 0x0000000000017941 */ /* 0x000fea0003800200 */
.L_x_20906:
        /* <DEDUP_REMOVED lines=46> */
.L_x_20909:
[----:B------:R-:W-:Y:S05]  /*93a0*/  BSYNC.RECONVERGENT B1 ;  /* 0x0000000000017941 */ /* 0x000fea0003800200 */
.L_x_20908:
        /* <DEDUP_REMOVED lines=43> */
.L_x_20911:
[----:B------:R-:W-:Y:S05]  /*9660*/  BSYNC.RECONVERGENT B1 ;  /* 0x0000000000017941 */ /* 0x000fea0003800200 */
.L_x_20910:
        /* <DEDUP_REMOVED lines=40> */
.L_x_20913:
[----:B------:R-:W-:Y:S05]  /*98f0*/  BSYNC.RECONVERGENT B1 ;  /* 0x0000000000017941 */ /* 0x000fea0003800200 */
.L_x_20912:
        /* <DEDUP_REMOVED lines=39> */
.L_x_20915:
[----:B------:R-:W-:Y:S05]  /*9b70*/  BSYNC.RECONVERGENT B1 ;  /* 0x0000000000017941 */ /* 0x000fea0003800200 */
.L_x_20914:
        /* <DEDUP_REMOVED lines=46> */
.L_x_20917:
[----:B------:R-:W-:Y:S05]  /*9e60*/  BSYNC.RECONVERGENT B1 ;  /* 0x0000000000017941 */ /* 0x000fea0003800200 */
.L_x_20916:
        /* <DEDUP_REMOVED lines=43> */
.L_x_20919:
[----:B------:R-:W-:Y:S05]  /*a120*/  BSYNC.RECONVERGENT B1 ;  /* 0x0000000000017941 */ /* 0x000fea0003800200 */
.L_x_20918:
        /* <DEDUP_REMOVED lines=40> */
.L_x_20921:
[----:B------:R-:W-:Y:S05]  /*a3b0*/  BSYNC.RECONVERGENT B1 ;  /* 0x0000000000017941 */ /* 0x000fea0003800200 */
.L_x_20920:
        /* <DEDUP_REMOVED lines=39> */
.L_x_20923:
[----:B------:R-:W-:Y:S05]  /*a630*/  BSYNC.RECONVERGENT B1 ;  /* 0x0000000000017941 */ /* 0x000fea0003800200 */
.L_x_20922:
        /* <DEDUP_REMOVED lines=46> */
.L_x_20925:
[----:B------:R-:W-:Y:S05]  /*a920*/  BSYNC.RECONVERGENT B1 ;  /* 0x0000000000017941 */ /* 0x000fea0003800200 */
.L_x_20924:
        /* <DEDUP_REMOVED lines=43> */
.L_x_20927:
[----:B------:R-:W-:Y:S05]  /*abe0*/  BSYNC.RECONVERGENT B1 ;  /* 0x0000000000017941 */ /* 0x000fea0003800200 */
.L_x_20926:
        /* <DEDUP_REMOVED lines=40> */
.L_x_20929:
[----:B------:R-:W-:Y:S05]  /*ae70*/  BSYNC.RECONVERGENT B1 ;  /* 0x0000000000017941 */ /* 0x000fea0003800200 */
.L_x_20928:
[----:B------:R-:W-:Y:S02]  /*ae80*/  HFMA2 R66, R56, R19, R66 ;  /* 0x0000001338427231 */ /* 0x000fe40000000042 */
[----:B-----5:R-:W-:Y:S01]  /*ae90*/  HMUL2 R21, R54, R21 ;  /* 0x0000001536157232 */ /* 0x020fe20000000000 */
[----:B------:R0:W5:Y:S03]  /*aea0*/  LDG.E.128.CONSTANT R16, desc[UR6][R64.64+0x3c00] ;  /* 0x003c000640107981 */ /* 0x000166000c1e9d00 */
[----:B------:R-:W-:Y:S01]  /*aeb0*/  HFMA2 R21, R55, R20, R21 ;  /* 0x0000001437157231 */ /* 0x000fe20000000015 */
[----:B------:R-:W-:Y:S03]  /*aec0*/  BSSY.RECONVERGENT B1, `(.L_x_20930) ;  /* 0x0000023000017945 */ /* 0x000fe60003800200 */
[----:B------:R-:W-:-:S04]  /*aed0*/  HFMA2 R21, R57, R22, R21 ;  /* 0x0000001639157231 */ /* 0x000fc80000000015 */
[----:B------:R-:W-:Y:S01]  /*aee0*/  HFMA2 R67, R56, R23, R21 ;  /* 0x0000001738437231 */ /* 0x000fe20000000015 */
[----:B0-----:R-:W-:Y:S06]  /*aef0*/  @P0 BRA `(.L_x_20931) ;  /* 0x00000000007c0947 */ /* 0x001fec0003800000 */
        /* <DEDUP_REMOVED lines=31> */
.L_x_20931:
[----:B------:R-:W-:Y:S05]  /*b0f0*/  BSYNC.RECONVERGENT B1 ;  /* 0x0000000000017941 */ /* 0x000fea0003800200 */
.L_x_20930:
[----:B------:R0:W5:Y:S02]  /*b100*/  LDG.E.128.CONSTANT R20, desc[UR6][R64.64+0x3e00] ;  /* 0x003e000640147981 */ /* 0x000164000c1e9d00 */
[----:B-----5:R-:W-:Y:S01]  /*b110*/  HMUL2 R17, R54, R17 ;  /* 0x0000001136117232 */ /* 0x020fe20000000000 */
[----:B------:R-:W-:Y:S03]  /*b120*/  BSSY.RECONVERGENT B1, `(.L_x_20932) ;  /* 0x0000034000017945 */ /* 0x000fe60003800200 */
[----:B------:R-:W-:Y:S02]  /*b130*/  HFMA2 R17, R55, R16, R17 ;  /* 0x0000001037117231 */ /* 0x000fe40000000011 */
[----:B------:R-:W-:Y:S02]  /*b140*/  HADD2.F32 R16, -RZ, R60.H0_H0 ;  /* 0x2000003cff107230 */ /* 0x000fe40000004100 */
[----:B------:R-:W-:-:S02]  /*b150*/  HFMA2 R18, R57, R18, R17 ;  /* 0x0000001239127231 */ /* 0x000fc40000000011 */
[----:B------:R-:W-:Y:S02]  /*b160*/  HADD2.F32 R17, -RZ, R60.H1_H1 ;  /* 0x3000003cff117230 */ /* 0x000fe40000004100 */
[----:B------:R-:W-:Y:S02]  /*b170*/  HFMA2 R19, R56, R19, R18 ;  /* 0x0000001338137231 */ /* 0x000fe40000000012 */
[----:B------:R-:W-:Y:S02]  /*b180*/  HADD2.F32 R18, -RZ, R67.H0_H0 ;  /* 0x20000043ff127230 */ /* 0x000fe40000004100 */
[----:B------:R-:W-:Y:S01]  /*b190*/  FADD.FTZ R16, R16, R17 ;  /* 0x0000001110107221 */ /* 0x000fe20000010000 */
[--C-:B------:R-:W-:Y:S02]  /*b1a0*/  HADD2.F32 R17, -RZ, R66.reuse.H0_H0 ;  /* 0x20000042ff117230 */ /* 0x100fe40000004100 */
[----:B------:R-:W-:Y:S02]  /*b1b0*/  HADD2.F32 R60, -RZ, R19.H0_H0 ;  /* 0x20000013ff3c7230 */ /* 0x000fe40000004100 */
[----:B------:R-:W-:Y:S01]  /*b1c0*/  FADD.FTZ R11, R16, R11 ;  /* 0x0000000b100b7221 */ /* 0x000fe20000010000 */
[----:B------:R-:W-:-:S02]  /*b1d0*/  HADD2.F32 R66, -RZ, R66.H1_H1 ;  /* 0x30000042ff427230 */ /* 0x000fc40000004100 */
[----:B------:R-:W-:Y:S02]  /*b1e0*/  HADD2.F32 R67, -RZ, R67.H1_H1 ;  /* 0x30000043ff437230 */ /* 0x000fe40000004100 */
[----:B------:R-:W-:Y:S02]  /*b1f0*/  HADD2.F32 R19, -RZ, R19.H1_H1 ;  /* 0x30000013ff137230 */ /* 0x000fe40000004100 */
[----:B------:R-:W-:Y:S01]  /*b200*/  FADD.FTZ R17, R17, R66 ;  /* 0x0000004211117221 */ /* 0x000fe20000010000 */
[----:B------:R-:W-:Y:S02]  /*b210*/  FADD.FTZ R18, R18, R67 ;  /* 0x0000004312127221 */ /* 0x000fe40000010000 */
[----:B------:R-:W-:Y:S01]  /*b220*/  FADD.FTZ R19, R60, R19 ;  /* 0x000000133c137221 */ /* 0x000fe20000010000 */
[----:B------:R-:W-:Y:S01]  /*b230*/  FADD.FTZ R10, R17, R10 ;  /* 0x0000000a110a7221 */ /* 0x000fe20000010000 */
[----:B------:R-:W-:Y:S02]  /*b240*/  FADD.FTZ R9, R18, R9 ;  /* 0x0000000912097221 */ /* 0x000fe40000010000 */
[----:B------:R-:W-:Y:S01]  /*b250*/  FADD.FTZ R8, R19, R8 ;  /* 0x0000000813087221 */ /* 0x000fe20000010000 */
[----:B0-----:R-:W-:Y:S06]  /*b260*/  @P0 BRA `(.L_x_20933) ;  /* 0x00000000007c0947 */ /* 0x001fec0003800000 */
[C---:B------:R-:W-:Y:S02]  /*b270*/  IADD3 R16, PT, PT, R52.reuse, 0x1, RZ ;  /* 0x0000000134107810 */ /* 0x040fe40007ffe0ff */
[----:B------:R-:W-:Y:S02]  /*b280*/  IADD3 R18, PT, PT, R52, 0x2, RZ ;  /* 0x0000000234127810 */ /* 0x000fe40007ffe0ff */
[-C--:B------:R-:W-:Y:S02]  /*b290*/  ISETP.GE.AND P3, PT, R16, R61.reuse, PT ;  /* 0x0000003d1000720c */ /* 0x080fe40003f66270 */
[----:B------:R-:W-:Y:S02]  /*b2a0*/  IADD3 R16, PT, PT, R52, 0x3, RZ ;  /* 0x0000000334107810 */ /* 0x000fe40007ffe0ff */
[-C--:B------:R-:W-:Y:S02]  /*b2b0*/  ISETP.GE.AND P5, PT, R18, R61.reuse, PT ;  /* 0x0000003d1200720c */ /* 0x080fe40003fa6270 */
[----:B------:R-:W-:-:S02]  /*b2c0*/  ISETP.GE.AND P2, PT, R16, R61, PT ;  /* 0x0000003d1000720c */ /* 0x000fc40003f46270 */
[C---:B------:R-:W-:Y:S02]  /*b2d0*/  IADD3 R16, PT, PT, R52.reuse, 0x5, RZ ;  /* 0x0000000534107810 */ /* 0x040fe40007ffe0ff */
[C---:B------:R-:W-:Y:S02]  /*b2e0*/  IADD3 R60, PT, PT, R52.reuse, 0x4, RZ ;  /* 0x00000004343c7810 */ /* 0x040fe40007ffe0ff */
[C---:B------:R-:W-:Y:S02]  /*b2f0*/  IADD3 R18, PT, PT, R52.reuse, 0x7, RZ ;  /* 0x0000000734127810 */ /* 0x040fe40007ffe0ff */
[CC--:B------:R-:W-:Y:S02]  /*b300*/  ISETP.GE.AND P6, PT, R52.reuse, R61.reuse, PT ;  /* 0x0000003d3400720c */ /* 0x0c0fe40003fc6270 */
[----:B------:R-:W-:Y:S02]  /*b310*/  IADD3 R52, PT, PT, R52, 0x6, RZ ;  /* 0x0000000634347810 */ /* 0x000fe40007ffe0ff */
[----:B------:R-:W-:-:S02]  /*b320*/  ISETP.GE.AND P1, PT, R16, R61, PT ;  /* 0x0000003d1000720c */ /* 0x000fc40003f26270 */
[----:B------:R-:W-:Y:S02]  /*b330*/  SEL R16, R20, RZ, !P6 ;  /* 0x000000ff14107207 */ /* 0x000fe40007000000 */
[-C--:B------:R-:W-:Y:S02]  /*b340*/  ISETP.GE.AND P0, PT, R18, R61.reuse, PT ;  /* 0x0000003d1200720c */ /* 0x080fe40003f06270 */
[-C--:B------:R-:W-:Y:S02]  /*b350*/  ISETP.GE.AND P6, PT, R52, R61.reuse, PT ;  /* 0x0000003d3400720c */ /* 0x080fe40003fc6270 */
[----:B------:R-:W-:Y:S02]  /*b360*/  ISETP.GE.AND P4, PT, R60, R61, PT ;  /* 0x0000003d3c00720c */ /* 0x000fe40003f86270 */
[----:B------:R-:W-:Y:S02]  /*b370*/  PRMT R20, R20, 0x7632, R20 ;  /* 0x0000763214147816 */ /* 0x000fe40000000014 */
[----:B------:R-:W-:-:S02]  /*b380*/  PRMT R18, R21, 0x7632, R18 ;  /* 0x0000763215127816 */ /* 0x000fc40000000012 */
[C---:B------:R-:W-:Y:S02]  /*b390*/  PRMT R19, R22.reuse, 0x7632, R19 ;  /* 0x0000763216137816 */ /* 0x040fe40000000013 */
[----:B------:R-:W-:Y:S02]  /*b3a0*/  PRMT R52, R23, 0x7632, R52 ;  /* 0x0000763217347816 */ /* 0x000fe40000000034 */
[----:B------:R-:W-:Y:S02]  /*b3b0*/  SEL R21, R21, RZ, !P5 ;  /* 0x000000ff15157207 */ /* 0x000fe40006800000 */
        /* <DEDUP_REMOVED lines=10> */
.L_x_20933:
[----:B------:R-:W-:Y:S05]  /*b460*/  BSYNC.RECONVERGENT B1 ;  /* 0x0000000000017941 */ /* 0x000fea0003800200 */
.L_x_20932:
[----:B------:R-:W-:Y:S01]  /*b470*/  HMUL2 R21, R54, R21 ;  /* 0x0000001536157232 */ /* 0x000fe20000000000 */
[----:B------:R-:W-:-:S03]  /*b480*/  IADD3 R50, PT, PT, R50, 0x4, RZ ;  /* 0x0000000432327810 */ /* 0x000fc60007ffe0ff */
[----:B------:R-:W-:Y:S01]  /*b490*/  HFMA2 R21, R55, R20, R21 ;  /* 0x0000001437157231 */ /* 0x000fe20000000015 */
[----:B------:R-:W-:-:S03]  /*b4a0*/  ISETP.GE.U32.AND P0, PT, R50, R12, PT ;  /* 0x0000000c3200720c */ /* 0x000fc60003f06070 */
[----:B------:R-:W-:-:S04]  /*b4b0*/  HFMA2 R21, R57, R22, R21 ;  /* 0x0000001639157231 */ /* 0x000fc80000000015 */
[----:B------:R-:W-:-:S05]  /*b4c0*/  HFMA2 R21, R56, R23, R21 ;  /* 0x0000001738157231 */ /* 0x000fca0000000015 */
[--C-:B------:R-:W-:Y:S02]  /*b4d0*/  HADD2.F32 R16, -RZ, R21.reuse.H0_H0 ;  /* 0x20000015ff107230 */ /* 0x100fe40000004100 */
[----:B------:R-:W-:-:S05]  /*b4e0*/  HADD2.F32 R21, -RZ, R21.H1_H1 ;  /* 0x30000015ff157230 */ /* 0x000fca0000004100 */
[----:B------:R-:W-:-:S04]  /*b4f0*/  FADD.FTZ R21, R16, R21 ;  /* 0x0000001510157221 */ /* 0x000fc80000010000 */
[----:B------:R-:W-:Y:S01]  /*b500*/  FADD.FTZ R6, R21, R6 ;  /* 0x0000000615067221 */ /* 0x000fe20000010000 */
[----:B------:R-:W-:Y:S06]  /*b510*/  @!P0 BRA `(.L_x_20934) ;  /* 0xffffffa8002c8947 */ /* 0x000fec000383ffff */
.L_x_20869:
[----:B------:R-:W-:Y:S05]  /*b520*/  BSYNC.RECONVERGENT B0 ;  /* 0x0000000000007941 */ /* 0x000fea0003800200 */
.L_x_20868:
[----:B------:R-:W0:Y:S01]  /*b530*/  SHFL.BFLY PT, R4, R49, 0x2, 0x1f ;  /* 0x0c401f0031047f89 */ /* 0x000e2200000e0000 */
[----:B------:R-:W-:Y:S01]  /*b540*/  LOP3.LUT P0, RZ, R13, 0x3, RZ, 0xc0, !PT ;  /* 0x000000030dff7812 */ /* 0x000fe2000780c0ff */
[----:B------:R-:W-:Y:S01]  /*b550*/  BSSY.RECONVERGENT B0, `(.L_x_20935) ;  /* 0x00000ab000007945 */ /* 0x000fe20003800200 */
[----:B------:R-:W-:Y:S01]  /*b560*/  SHF.R.U32.HI R51, RZ, 0x2, R51 ;  /* 0x00000002ff337819 */ /* 0x000fe20000011633 */
[----:B------:R-:W1:Y:S04]  /*b570*/  SHFL.BFLY PT, R19, R48, 0x2, 0x1f ;  /* 0x0c401f0030137f89 */ /* 0x000e6800000e0000 */
[----:B------:R-:W2:Y:S04]  /*b580*/  SHFL.BFLY PT, R12, R47, 0x2, 0x1f ;  /* 0x0c401f002f0c7f89 */ /* 0x000ea800000e0000 */
[----:B------:R-:W3:Y:S04]  /*b590*/  SHFL.BFLY PT, R16, R45, 0x2, 0x1f ;  /* 0x0c401f002d107f89 */ /* 0x000ee800000e0000 */
[----:B------:R-:W4:Y:S04]  /*b5a0*/  SHFL.BFLY PT, R23, R44, 0x2, 0x1f ;  /* 0x0c401f002c177f89 */ /* 0x000f2800000e0000 */
[----:B------:R-:W4:Y:S04]  /*b5b0*/  SHFL.BFLY PT, R21, R46, 0x2, 0x1f ;  /* 0x0c401f002e157f89 */ /* 0x000f2800000e0000 */
[----:B------:R-:W4:Y:S01]  /*b5c0*/  SHFL.BFLY PT, R18, R43, 0x2, 0x1f ;  /* 0x0c401f002b127f89 */ /* 0x000f2200000e0000 */
        /* <DEDUP_REMOVED lines=38> */
[----:B------:R-:W-:Y:S01]  /*b830*/  FADD.FTZ R11, R16, R11 ;  /* 0x0000000b100b7221 */ /* 0x000fe20000010000 */
[----:B------:R-:W-:Y:S02]  /*b840*/  LOP3.LUT R16, R13, 0x3c0, RZ, 0xc0, !PT ;  /* 0x000003c00d107812 */ /* 0x000fe400078ec0ff */
[----:B------:R-:W4:Y:S01]  /*b850*/  SHFL.BFLY PT, R50, R25, 0x2, 0x1f ;  /* 0x0c401f0019327f89 */ /* 0x000f2200000e0000 */
[----:B------:R-:W-:Y:S01]  /*b860*/  FADD.FTZ R6, R23, R6 ;  /* 0x0000000617067221 */ /* 0x000fe20000010000 */
        /* <DEDUP_REMOVED lines=27> */
[----:B------:R-:W-:Y:S02]  /*ba20*/  FADD.FTZ R47, R47, R12 ;  /* 0x0000000c2f2f7221 */ /* 0x000fe40000010000 */
        /* <DEDUP_REMOVED lines=10> */
[----:B------:R-:W4:Y:S04]  /*bad0*/  SHFL.BFLY PT, R56, R37, 0x1, 0x1f ;  /* 0x0c201f0025387f89 */ /* 0x000f2800000e0000 */
[----:B------:R-:W4:Y:S01]  /*bae0*/  SHFL.BFLY PT, R63, R36, 0x1, 0x1f ;  /* 0x0c201f00243f7f89 */ /* 0x000f2200000e0000 */
[----:B------:R-:W-:Y:S01]  /*baf0*/  FADD.FTZ R23, R6, R23 ;  /* 0x0000001706177221 */ /* 0x000fe20000010000 */
[----:B------:R-:W-:Y:S02]  /*bb00*/  LEA R6, R14, R51, 0x8 ;  /* 0x000000330e067211 */ /* 0x000fe400078e40ff */
        /* <DEDUP_REMOVED lines=37> */
[----:B------:R-:W-:Y:S01]  /*bd60*/  FADD.FTZ R11, R11, R16 ;  /* 0x000000100b0b7221 */ /* 0x000fe20000010000 */
        /* <DEDUP_REMOVED lines=41> */
.L_x_20936:
[----:B------:R-:W-:Y:S05]  /*c000*/  BSYNC.RECONVERGENT B0 ;  /* 0x0000000000007941 */ /* 0x000fea0003800200 */
.L_x_20935:
        /* <DEDUP_REMOVED lines=33> */
[----:B------:R-:W-:-:S03]  /*c220*/  FADD.FTZ R40, R40, R21 ;  /* 0x0000001528287221 */ /* 0x000fc60000010000 */
        /* <DEDUP_REMOVED lines=31> */
[----:B-----5:R-:W4:Y:S01]  /*c420*/  LDS R60, [R6+0x3e0] ;  /* 0x0003e000063c7984 */ /* 0x020f220000000800 */
        /* <DEDUP_REMOVED lines=11> */
.L_x_20938:
[----:B------:R-:W-:Y:S05]  /*c4e0*/  BSYNC.RECONVERGENT B0 ;  /* 0x0000000000007941 */ /* 0x000fea0003800200 */
.L_x_20937:
        /* <DEDUP_REMOVED lines=36> */
.L_x_20940:
[----:B------:R-:W-:Y:S05]  /*c730*/  BSYNC.RECONVERGENT B0 ;  /* 0x0000000000007941 */ /* 0x000fea0003800200 */
.L_x_20939:
        /* <DEDUP_REMOVED lines=52> */
[----:B------:R-:W-:-:S03]  /*ca80*/  FADD.FTZ R30, R30, R57 ;  /* 0x000000391e1e7221 */ /* 0x000fc60000010000 */
[----:B------:R-:W4:Y:S01]  /*ca90*/  LDS R69, [R6+0x3c0] ;  /* 0x0003c00006457984 */ /* 0x000f220000000800 */
[----:B------:R-:W-:-:S03]  /*caa0*/  FADD.FTZ R22, R22, R59 ;  /* 0x0000003b16167221 */ /* 0x000fc60000010000 */
        /* <DEDUP_REMOVED lines=12> */
.L_x_20942:
[----:B------:R-:W-:Y:S05]  /*cb70*/  BSYNC.RECONVERGENT B0 ;  /* 0x0000000000007941 */ /* 0x000fea0003800200 */
.L_x_20941:
[----:B------:R-:W-:Y:S06]  /*cb80*/  BAR.SYNC.DEFER_BLOCKING 0x0 ;  /* 0x0000000000007b1d */ /* 0x000fec0000010000 */
[----:B------:R-:W-:Y:S05]  /*cb90*/  @P4 EXIT ;  /* 0x000000000000494d */ /* 0x000fea0003800000 */
[----:B------:R-:W-:-:S04]  /*cba0*/  IMAD R0, R7, UR8, R0 ;  /* 0x0000000807007c24 */ /* 0x000fc8000f8e0200 */
[----:B------:R-:W-:Y:S01]  /*cbb0*/  IMAD R0, R0, UR9, RZ ;  /* 0x0000000900007c24 */ /* 0x000fe2000f8e02ff */
[----:B------:R-:W-:Y:S06]  /*cbc0*/  @P0 EXIT ;  /* 0x000000000000094d */ /* 0x000fec0003800000 */
[----:B------:R-:W1:Y:S01]  /*cbd0*/  LDCU.64 UR4, c[0x0][0x390] ;  /* 0x00007200ff0477ac */ /* 0x000e620008000a00 */
[----:B------:R-:W-:Y:S02]  /*cbe0*/  SHF.L.U32 R0, R0, 0x8, RZ ;  /* 0x0000000800007819 */ /* 0x000fe400000006ff */
        /* <DEDUP_REMOVED lines=8> */
[----:B-1----:R-:W-:Y:S02]  /*cc70*/  LEA R6, P0, R0, UR4, 0x1 ;  /* 0x0000000400067c11 */ /* 0x002fe4000f8008ff */
[----:B------:R-:W-:Y:S02]  /*cc80*/  PRMT R3, R44, 0x7632, R3 ;  /* 0x000076322c037816 */ /* 0x000fe40000000003 */
[----:B------:R-:W-:-:S02]  /*cc90*/  LEA.HI.X R7, R0, UR5, R5, 0x1, P0 ;  /* 0x0000000500077c11 */ /* 0x000fc400080f0c05 */
[----:B------:R-:W-:Y:S02]  /*cca0*/  PRMT R0, R48, 0x7632, R0 ;  /* 0x0000763230007816 */ /* 0x000fe40000000000 */
[----:B------:R-:W-:Y:S01]  /*ccb0*/  PRMT R5, R46, 0x7632, R5 ;  /* 0x000076322e057816 */ /* 0x000fe20000000005 */
        /* <DEDUP_REMOVED lines=14> */
[----:B------:R-:W-:Y:S01]  /*cda0*/  F2FP.F16.F32.PACK_AB R20, R43, R20 ;  /* 0x000000142b14723e */ /* 0x000fe200000000ff */
[----:B------:R0:W-:Y:S01]  /*cdb0*/  STG.E.U16 desc[UR6][R6.64+0xd0], R3 ;  /* 0x0000d00306007986 */ /* 0x0001e2000c101506 */
[----:B--2---:R-:W-:-:S02]  /*cdc0*/  PRMT R5, R38, 0x7632, R5 ;  /* 0x0000763226057816 */ /* 0x004fc40000000005 */
[----:B------:R-:W-:Y:S01]  /*cdd0*/  F2FP.F16.F32.PACK_AB R4, R17, R4 ;  /* 0x000000041104723e */ /* 0x000fe200000000ff */
[----:B------:R1:W-:Y:S01]  /*cde0*/  STG.E.U16 desc[UR6][R6.64+0x70], R0 ;  /* 0x0000700006007986 */ /* 0x0003e2000c101506 */
[----:B---3--:R-:W-:Y:S02]  /*cdf0*/  PRMT R2, R32, 0x7632, R2 ;  /* 0x0000763220027816 */ /* 0x008fe40000000002 */
[----:B------:R-:W-:Y:S01]  /*ce00*/  F2FP.F16.F32.PACK_AB R11, R11, R12 ;  /* 0x0000000c0b0b723e */ /* 0x000fe200000000ff */
[----:B------:R2:W-:Y:S01]  /*ce10*/  STG.E.U16 desc[UR6][R6.64+0xb0], R5 ;  /* 0x0000b00506007986 */ /* 0x0005e2000c101506 */
[----:B------:R-:W-:Y:S02]  /*ce20*/  F2FP.F16.F32.PACK_AB R9, R9, R10 ;  /* 0x0000000a0909723e */ /* 0x000fe400000000ff */
[----:B------:R-:W-:Y:S01]  /*ce30*/  F2FP.F16.F32.PACK_AB R8, R23, R8 ;  /* 0x000000081708723e */ /* 0x000fe200000000ff */
[----:B------:R3:W-:Y:S01]  /*ce40*/  STG.E.U16 desc[UR6][R6.64+0x110], R2 ;  /* 0x0001100206007986 */ /* 0x0007e2000c101506 */
[----:B0-----:R-:W-:-:S02]  /*ce50*/  PRMT R3, R22, 0x7632, R3 ;  /* 0x0000763216037816 */ /* 0x001fc40000000003 */
[----:B------:R-:W-:Y:S01]  /*ce60*/  PRMT R13, R40, 0x7632, R13 ;  /* 0x00007632280d7816 */ /* 0x000fe2000000000d */
        /* <DEDUP_REMOVED lines=31> */
.L_x_20943:
        /* <DEDUP_REMOVED lines=10> */
.L_x_27544:


//--------------------- .text._ZN4vllm25paged_attention_v2_kernelIttLi192ELi32ELi128ELNS_18Fp8KVCacheDataTypeE0ELb0ELi512EEEvPfS2_PT_PKS3_PKT0_S9_ifPKiSB_iPKfiiiSD_SD_iiiii --------------------------
	.section	.text._ZN4vllm25paged_attention_v2_kernelIttLi192ELi32ELi128ELNS_18Fp8KVCacheDataTypeE0ELb0ELi512EEEvPfS2_PT_PKS3_PKT0_S9_ifPKiSB_iPKfiiiSD_SD_iiiii,"ax",@progbits
	.align	128
        .global         _ZN4vllm25paged_attention_v2_kernelIttLi192ELi32ELi128ELNS_18Fp8KVCacheDataTypeE0ELb0ELi512EEEvPfS2_PT_PKS3_PKT0_S9_ifPKiSB_iPKfiiiSD_SD_iiiii
        .type           _ZN4vllm25paged_attention_v2_kernelIttLi192ELi32ELi128ELNS_18Fp8KVCacheDataTypeE0ELb0ELi512EEEvPfS2_PT_PKS3_PKT0_S9_ifPKiSB_iPKfiiiSD_SD_iiiii,@function
        .size           _ZN4vllm25paged_attention_v2_kernelIttLi192ELi32ELi128ELNS_18Fp8KVCacheDataTypeE0ELb0ELi512EEEvPfS2_PT_PKS3_PKT0_S9_ifPKiSB_iPKfiiiSD_SD_iiiii,(.L_x_27545 - _ZN4vllm25paged_attention_v2_kernelIttLi192ELi32ELi128ELNS_18Fp8KVCacheDataTypeE0ELb0ELi512EEEvPfS2_PT_PKS3_PKT0_S9_ifPKiSB_iPKfiiiSD_SD_iiiii)
        .other          _ZN4vllm25paged_attention_v2_kernelIttLi192ELi32ELi128ELNS_18Fp8KVCacheDataTypeE0ELb0ELi512EEEvPfS2_PT_PKS3_PKT0_S9_ifPKiSB_iPKfiiiSD_SD_iiiii,@"STO_CUDA_ENTRY STV_DEFAULT"
_ZN4vllm25paged_attention_v2_kernelIttLi192ELi32ELi128ELNS_18Fp8KVCacheDataTypeE0ELb0ELi512EEEvPfS2_PT_PKS3_PKT0_S9_ifPKiSB_iPKfiiiSD_SD_iiiii:
.text._ZN4vllm25paged_attention_v2_kernelIttLi192ELi32ELi128ELNS_18Fp8KVCacheDataTypeE0ELb0ELi512EEEvPfS2_PT_PKS3_PKT0_S9_ifPKiSB_iPKfiiiSD_SD_iiiii:
[----:B------:R-:W-:Y:S08]  /*0000*/  LDC R1, c[0x0][0x37c] ;  /* 0x0000df00ff017b82 */ /* 0x000ff00000000800 */
[----:B------:R-:W0:Y:S01]  /*0010*/  S2UR UR16, SR_CTAID.Y ;  /* 0x00000000001079c3 */ /* 0x000e220000002600 */
[----:B------:R-:W0:Y:S01]  /*0020*/  LDCU.64 UR4, c[0x0][0x3c0] ;  /* 0x00007800ff0477ac */ /* 0x000e220008000a00 */
[----:B------:R-:W1:Y:S01]  /*0030*/  LDCU.64 UR14, c[0x0][0x358] ;  /* 0x00006b00ff0e77ac */ /* 0x000e620008000a00 */
[----:B0-----:R-:W-:-:S06]  /*0040*/  UIMAD.WIDE.U32 UR4, UR16, 0x4, UR4 ;  /* 0x00000004100478a5 */ /* 0x001fcc000f8e0004 */
[----:B------:R-:W-:Y:S02]  /*0050*/  MOV R2, UR4 ;  /* 0x0000000400027c02 */ /* 0x000fe40008000f00 */
[----:B------:R-:W-:-:S05]  /*0060*/  MOV R3, UR5 ;  /* 0x0000000500037c02 */ /* 0x000fca0008000f00 */
        /* <DEDUP_REMOVED lines=9> */
[----:B------:R-:W2:Y:S07]  /*0100*/  LDCU UR4, c[0x0][0x3d8] ;  /* 0x00007b00ff0477ac */ /* 0x000eae0008000800 */
[----:B------:R-:W3:Y:S01]  /*0110*/  LDC R8, c[0x0][0x3b0] ;  /* 0x0000ec00ff087b82 */ /* 0x000ee20000000800 */
[----:B------:R-:W4:Y:S01]  /*0120*/  LDCU UR19, c[0x0][0x370] ;  /* 0x00006e00ff1377ac */ /* 0x000f220008000800 */
[----:B------:R-:W-:Y:S01]  /*0130*/  MOV R52, RZ ;  /* 0x000000ff00347202 */ /* 0x000fe20000000f00 */
[----:B------:R-:W-:-:S02]  /*0140*/  UIADD3 UR6, UPT, UPT, UR13, 0x1f, URZ ;  /* 0x0000001f0d067890 */ /* 0x000fc4000fffe0ff */
[----:B------:R-:W-:Y:S02]  /*0150*/  ULEA UR7, UR17, 0x10, 0x4 ;  /* 0x0000001011077891 */ /* 0x000fe4000f8e20ff */
[----:B------:R-:W-:Y:S01]  /*0160*/  MOV R47, UR17 ;  /* 0x00000011002f7c02 */ /* 0x000fe20008000f00 */
[----:B------:R-:W4:Y:S01]  /*0170*/  LDCU UR9, c[0x0][0x3c8] ;  /* 0x00007900ff0977ac */ /* 0x000f220008000800 */
[----:B--2---:R-:W-:Y:S01]  /*0180*/  UIMAD UR4, UR16, UR4, URZ ;  /* 0x00000004100472a4 */ /* 0x004fe2000f8e02ff */
[----:B------:R-:W2:Y:S01]  /*0190*/  LDCU UR11, c[0x0][0x3e0] ;  /* 0x00007c00ff0b77ac */ /* 0x000ea20008000800 */
[----:B-1----:R-:W-:Y:S02]  /*01a0*/  MOV R3, UR18 ;  /* 0x0000001200037c02 */ /* 0x002fe40008000f00 */
[----:B------:R-:W-:Y:S01]  /*01b0*/  USHF.R.S32.HI UR5, URZ, 0x1f, UR4 ;  /* 0x0000001fff057899 */ /* 0x000fe20008011404 */
[----:B------:R-:W1:Y:S01]  /*01c0*/  LDCU.64 UR20, c[0x0][0x3a0] ;  /* 0x00007400ff1477ac */ /* 0x000e620008000a00 */
[----:B0-----:R-:W-:-:S13]  /*01d0*/  ISETP.GT.U32.AND P0, PT, R46, 0x17, PT ;  /* 0x000000172e00780c */ /* 0x001fda0003f04070 */
[----:B------:R-:W0:Y:S01]  /*01e0*/  @!P0 LDC.64 R4, c[0x0][0x398] ;  /* 0x0000e600ff048b82 */ /* 0x000e220000000a00 */
[----:B------:R-:W-:Y:S01]  /*01f0*/  @!P0 IMAD R3, R3, 0xc0, RZ ;  /* 0x000000c003038824 */ /* 0x000fe200078e02ff */
[----:B------:R-:W-:-:S04]  /*0200*/  @!P0 SHF.L.U32 R0, R46, 0x3, RZ ;  /* 0x000000032e008819 */ /* 0x000fc800000006ff */
[----:B------:R-:W-:-:S04]  /*0210*/  @!P0 IADD3 R0, P1, P2, R0, UR4, R3 ;  /* 0x0000000400008c10 */ /* 0x000fc8000fa3e003 */
[----:B------:R-:W-:Y:S01]  /*0220*/  @!P0 IADD3.X R2, PT, PT, RZ, UR5, RZ, P1, P2 ;  /* 0x00000005ff028c10 */ /* 0x000fe20008fe44ff */
[----:B------:R-:W4:Y:S01]  /*0230*/  LDCU.64 UR4, c[0x0][0x3d0] ;  /* 0x00007a00ff0477ac */ /* 0x000f220008000a00 */
[----:B0-----:R-:W-:-:S04]  /*0240*/  @!P0 LEA R4, P1, R0, R4, 0x1 ;  /* 0x0000000400048211 */ /* 0x001fc800078208ff */
[----:B------:R-:W-:-:S06]  /*0250*/  @!P0 LEA.HI.X R5, R0, R5, R2, 0x1, P1 ;  /* 0x0000000500058211 */ /* 0x000fcc00008f0c02 */
[----:B------:R-:W2:Y:S01]  /*0260*/  @!P0 LDG.E.128.CONSTANT R4, desc[UR14][R4.64] ;  /* 0x0000000e04048981 */ /* 0x000ea2000c1e9d00 */
[----:B---3--:R-:W-:Y:S01]  /*0270*/  IABS R9, R8 ;  /* 0x0000000800097213 */ /* 0x008fe20000000000 */
[----:B----4-:R-:W-:Y:S02]  /*0280*/  UISETP.NE.U32.AND UP0, UPT, UR4, URZ, UPT ;  /* 0x000000ff0400728c */ /* 0x010fe4000bf05070 */
[----:B------:R-:W-:Y:S01]  /*0290*/  USHF.R.U32.HI UR6, URZ, 0x5, UR6 ;  /* 0x00000005ff067899 */ /* 0x000fe20008011606 */
[----:B------:R-:W0:Y:S01]  /*02a0*/  I2F.RP R0, R9 ;  /* 0x0000000900007306 */ /* 0x000e220000209400 */
[----:B------:R-:W-:-:S11]  /*02b0*/  UISETP.NE.AND.EX UP0, UPT, UR5, URZ, UPT, UP0 ;  /* 0x000000ff0500728c */ /* 0x000fd6000bf05300 */
[----:B------:R-:W3:Y:S01]  /*02c0*/  @UP0 LDCU.64 UR4, c[0x0][0x3d0] ;  /* 0x00007a00ff0407ac */ /* 0x000ee20008000a00 */
[----:B0-----:R-:W0:Y:S01]  /*02d0*/  MUFU.RCP R0, R0 ;  /* 0x0000000000007308 */ /* 0x001e220000001000 */
[----:B---3--:R-:W-:Y:S01]  /*02e0*/  @UP0 UIMAD.WIDE.U32 UR4, UR18, 0x4, UR4 ;  /* 0x00000004120408a5 */ /* 0x008fe2000f8e0004 */
[----:B0-----:R-:W-:-:S06]  /*02f0*/  IADD3 R2, PT, PT, R0, 0xffffffe, RZ ;  /* 0x0ffffffe00027810 */ /* 0x001fcc0007ffe0ff */
[----:B------:R0:W3:Y:S02]  /*0300*/  F2I.FTZ.U32.TRUNC.NTZ R3, R2 ;  /* 0x0000000200037305 */ /* 0x0000e4000021f000 */
[----:B0-----:R-:W-:Y:S01]  /*0310*/  HFMA2 R2, -RZ, RZ, 0, 0 ;  /* 0x00000000ff027431 */ /* 0x001fe200000001ff */
[----:B---3--:R-:W-:-:S05]  /*0320*/  IADD3 R10, PT, PT, RZ, -R3, RZ ;  /* 0x80000003ff0a7210 */ /* 0x008fca0007ffe0ff */
[----:B------:R-:W-:Y:S01]  /*0330*/  IMAD R11, R10, R9, RZ ;  /* 0x000000090a0b7224 */ /* 0x000fe200078e02ff */
[----:B------:R-:W-:-:S03]  /*0340*/  IABS R10, UR19 ;  /* 0x00000013000a7c13 */ /* 0x000fc60008000000 */
        /* <DEDUP_REMOVED lines=11> */
[----:B------:R-:W-:-:S04]  /*0400*/  @P1 IADD3 R3, PT, PT, R3, 0x1, RZ ;  /* 0x0000000103031810 */ /* 0x000fc80007ffe0ff */
[----:B------:R-:W-:-:S04]  /*0410*/  MOV R12, R3 ;  /* 0x00000003000c7202 */ /* 0x000fc80000000f00 */
[----:B------:R-:W-:Y:S02]  /*0420*/  @!P3 IADD3 R12, PT, PT, RZ, -R12, RZ ;  /* 0x8000000cff0cb210 */ /* 0x000fe40007ffe0ff */
[----:B------:R-:W-:Y:S02]  /*0430*/  @!P2 LOP3.LUT R12, RZ, R8, RZ, 0x33, !PT ;  /* 0x00000008ff0ca212 */ /* 0x000fe400078e33ff */
[----:B------:R-:W-:Y:S02]  /*0440*/  PLOP3.LUT P3, PT, PT, PT, UP0, 0x80, 0x8 ;  /* 0x000000000008781c */ /* 0x000fe40003f6f008 */
[-C--:B------:R-:W-:Y:S02]  /*0450*/  IABS R9, R12.reuse ;  /* 0x0000000c00097213 */ /* 0x080fe40000000000 */
[----:B------:R-:W-:Y:S02]  /*0460*/  IABS R10, R12 ;  /* 0x0000000c000a7213 */ /* 0x000fe40000000000 */
[----:B------:R-:W0:Y:S08]  /*0470*/  I2F.RP R0, R9 ;  /* 0x0000000900007306 */ /* 0x000e300000209400 */
[----:B0-----:R-:W0:Y:S02]  /*0480*/  MUFU.RCP R0, R0 ;  /* 0x0000000000007308 */ /* 0x001e240000001000 */
[----:B0-----:R-:W-:-:S06]  /*0490*/  IADD3 R2, PT, PT, R0, 0xffffffe, RZ ;  /* 0x0ffffffe00027810 */ /* 0x001fcc0007ffe0ff */
[----:B------:R0:W3:Y:S02]  /*04a0*/  F2I.FTZ.U32.TRUNC.NTZ R3, R2 ;  /* 0x0000000200037305 */ /* 0x0000e4000021f000 */
[----:B0-----:R-:W-:Y:S01]  /*04b0*/  HFMA2 R2, -RZ, RZ, 0, 0 ;  /* 0x00000000ff027431 */ /* 0x001fe200000001ff */
[----:B---3--:R-:W-:-:S05]  /*04c0*/  IADD3 R8, PT, PT, RZ, -R3, RZ ;  /* 0x80000003ff087210 */ /* 0x008fca0007ffe0ff */
[----:B------:R-:W-:Y:S01]  /*04d0*/  IMAD R11, R8, R9, RZ ;  /* 0x00000009080b7224 */ /* 0x000fe200078e02ff */
[----:B------:R-:W-:-:S03]  /*04e0*/  IABS R8, UR18 ;  /* 0x0000001200087c13 */ /* 0x000fc60008000000 */
[----:B------:R-:W-:Y:S01]  /*04f0*/  IMAD.HI.U32 R3, R3, R11, R2 ;  /* 0x0000000b03037227 */ /* 0x000fe200078e0002 */
[----:B------:R-:W-:Y:S02]  /*0500*/  IADD3 R11, PT, PT, RZ, -R10, RZ ;  /* 0x8000000aff0b7210 */ /* 0x000fe40007ffe0ff */
[----:B------:R-:W0:Y:S03]  /*0510*/  @!P0 S2R R10, SR_CgaCtaId ;  /* 0x00000000000a8919 */ /* 0x000e260000008800 */
[----:B------:R-:W-:Y:S01]  /*0520*/  IMAD.HI.U32 R0, R3, R8, RZ ;  /* 0x0000000803007227 */ /* 0x000fe200078e00ff */
[----:B------:R-:W-:-:S03]  /*0530*/  MOV R3, UR5 ;  /* 0x0000000500037c02 */ /* 0x000fc60008000f00 */
[----:B------:R-:W-:Y:S01]  /*0540*/  IMAD R2, R0, R11, R8 ;  /* 0x0000000b00027224 */ /* 0x000fe200078e0208 */
[----:B------:R-:W-:-:S04]  /*0550*/  LOP3.LUT R8, R12, UR18, RZ, 0x3c, !PT ;  /* 0x000000120c087c12 */ /* 0x000fc8000f8e3cff */
[----:B------:R-:W-:Y:S01]  /*0560*/  ISETP.GT.U32.AND P2, PT, R9, R2, PT ;  /* 0x000000020900720c */ /* 0x000fe20003f44070 */
[----:B------:R-:W-:-:S12]  /*0570*/  UISETP.LT.U32.AND UP0, UPT, UR6, UR7, UPT ;  /* 0x000000070600728c */ /* 0x000fd8000bf01070 */
[----:B------:R-:W-:-:S04]  /*0580*/  @!P2 IADD3 R2, PT, PT, R2, -R9, RZ ;  /* 0x800000090202a210 */ /* 0x000fc80007ffe0ff */
[----:B------:R-:W-:Y:S02]  /*0590*/  ISETP.GE.U32.AND P1, PT, R2, R9, PT ;  /* 0x000000090200720c */ /* 0x000fe40003f26070 */
[----:B------:R-:W-:Y:S01]  /*05a0*/  MOV R2, UR4 ;  /* 0x0000000400027c02 */ /* 0x000fe20008000f00 */
[----:B------:R-:W-:Y:S01]  /*05b0*/  USEL UR8, UR6, UR7, UP0 ;  /* 0x0000000706087287 */ /* 0x000fe20008000000 */
[----:B------:R-:W-:Y:S01]  /*05c0*/  @!P2 IADD3 R0, PT, PT, R0, 0x1, RZ ;  /* 0x000000010000a810 */ /* 0x000fe20007ffe0ff */
[----:B------:R-:W3:Y:S02]  /*05d0*/  LDCU UR6, c[0x0][0x3dc] ;  /* 0x00007b80ff0677ac */ /* 0x000ee40008000800 */
[----:B------:R4:W5:Y:S01]  /*05e0*/  @P3 LDG.E.CONSTANT R52, desc[UR14][R2.64] ;  /* 0x0000000e02343981 */ /* 0x000962000c1e9900 */
[----:B------:R-:W-:Y:S01]  /*05f0*/  ISETP.GE.AND P3, PT, R8, RZ, PT ;  /* 0x000000ff0800720c */ /* 0x000fe20003f66270 */
[----:B------:R-:W1:Y:S01]  /*0600*/  LDCU UR7, c[0x0][0x3b4] ;  /* 0x00007680ff0777ac */ /* 0x000e620008000800 */
[----:B------:R-:W-:Y:S01]  /*0610*/  SHF.R.U32.HI R8, RZ, 0x5, R46 ;  /* 0x00000005ff087819 */ /* 0x000fe2000001162e */
[----:B------:R-:W-:Y:S01]  /*0620*/  BSSY.RECONVERGENT B0, `(.L_x_20944) ;  /* 0x00002b5000007945 */ /* 0x000fe20003800200 */
[----:B------:R-:W-:Y:S01]  /*0630*/  @!P0 MOV R9, 0x400 ;  /* 0x0000040000098802 */ /* 0x000fe20000000f00 */
[----:B------:R-:W-:Y:S01]  /*0640*/  UIMAD UR9, UR16, UR9, URZ ;  /* 0x00000009100972a4 */ /* 0x000fe2000f8e02ff */
[----:B------:R-:W-:-:S02]  /*0650*/  LEA R47, R47, R8, 0x4 ;  /* 0x000000082f2f7211 */ /* 0x000fc400078e20ff */
[----:B------:R-:W-:Y:S02]  /*0660*/  @P1 IADD3 R0, PT, PT, R0, 0x1, RZ ;  /* 0x0000000100001810 */ /* 0x000fe40007ffe0ff */
[----:B------:R-:W-:Y:S02]  /*0670*/  ISETP.GE.U32.AND P1, PT, R47, UR8, PT ;  /* 0x000000082f007c0c */ /* 0x000fe4000bf26070 */
[----:B------:R-:W-:Y:S02]  /*0680*/  ISETP.NE.AND P2, PT, R12, RZ, PT ;  /* 0x000000ff0c00720c */ /* 0x000fe40003f45270 */
[----:B0-----:R-:W-:Y:S02]  /*0690*/  @!P0 LEA R9, R10, R9, 0x18 ;  /* 0x000000090a098211 */ /* 0x001fe400078ec0ff */
[----:B------:R-:W-:Y:S02]  /*06a0*/  @!P3 IADD3 R0, PT, PT, RZ, -R0, RZ ;  /* 0x80000000ff00b210 */ /* 0x000fe40007ffe0ff */
[----:B------:R-:W-:-:S02]  /*06b0*/  @!P0 LEA R9, R46, R9, 0x4 ;  /* 0x000000092e098211 */ /* 0x000fc400078e20ff */
[----:B------:R-:W-:-:S05]  /*06c0*/  MOV R51, 0xff7fffff ;  /* 0xff7fffff00337802 */ /* 0x000fca0000000f00 */
[----:B------:R-:W-:Y:S01]  /*06d0*/  @!P2 LOP3.LUT R0, RZ, R12, RZ, 0x33, !PT ;  /* 0x0000000cff00a212 */ /* 0x000fe200078e33ff */
[----:B--2---:R4:W-:Y:S01]  /*06e0*/  @!P0 STS.128 [R9], R4 ;  /* 0x0000000409008388 */ /* 0x0049e20000000c00 */
[----:B------:R-:W-:Y:S06]  /*06f0*/  BAR.SYNC.DEFER_BLOCKING 0x0 ;  /* 0x0000000000007b1d */ /* 0x000fec0000010000 */
[----:B-1-3--:R-:W-:Y:S05]  /*0700*/  @P1 BRA `(.L_x_20945) ;  /* 0x0000002800981947 */ /* 0x00afea0003800000 */
[----:B----4-:R-:W0:Y:S01]  /*0710*/  S2R R2, SR_CgaCtaId ;  /* 0x0000000000027919 */ /* 0x010e220000008800 */
[----:B------:R-:W1:Y:S01]  /*0720*/  LDCU.64 UR4, c[0x0][0x3b8] ;  /* 0x00007700ff0477ac */ /* 0x000e620008000a00 */
[----:B------:R-:W-:Y:S01]  /*0730*/  IMAD.WIDE.U32 R4, R47, 0x4, RZ ;  /* 0x000000042f047825 */ /* 0x000fe200078e00ff */
[----:B------:R-:W-:Y:S02]  /*0740*/  MOV R7, UR9 ;  /* 0x0000000900077c02 */ /* 0x000fe40008000f00 */
[----:B------:R-:W-:Y:S02]  /*0750*/  MOV R3, 0x400 ;  /* 0x0000040000037802 */ /* 0x000fe40000000f00 */
[----:B------:R-:W-:Y:S01]  /*0760*/  LEA R6, R8, UR10, 0x5 ;  /* 0x0000000a08067c11 */ /* 0x000fe2000f8e28ff */
[----:B------:R-:W-:Y:S01]  /*0770*/  IMAD.WIDE R4, R7, 0x4, R4 ;  /* 0x0000000407047825 */ /* 0x000fe200078e0204 */
[----:B------:R-:W-:Y:S02]  /*0780*/  LOP3.LUT R7, R46, 0x1f, RZ, 0xc0, !PT ;  /* 0x0000001f2e077812 */ /* 0x000fe400078ec0ff */
[----:B------:R-:W-:-:S02]  /*0790*/  IADD3 R9, PT, PT, R3, 0x1a0, RZ ;  /* 0x000001a003097810 */ /* 0x000fc40007ffe0ff */
[----:B------:R-:W-:Y:S02]  /*07a0*/  LEA R8, R8, R7, 0x5 ;  /* 0x0000000708087211 */ /* 0x000fe400078e28ff */
[----:B------:R-:W-:Y:S02]  /*07b0*/  IADD3 R6, PT, PT, R7, R6, RZ ;  /* 0x0000000607067210 */ /* 0x000fe40007ffe0ff */
[----:B------:R-:W-:Y:S02]  /*07c0*/  MOV R51, 0xff7fffff ;  /* 0xff7fffff00337802 */ /* 0x000fe40000000f00 */
[----:B-1----:R-:W-:Y:S02]  /*07d0*/  IADD3 R44, P0, PT, R4, UR4, RZ ;  /* 0x00000004042c7c10 */ /* 0x002fe4000ff1e0ff */
[----:B------:R-:W-:Y:S02]  /*07e0*/  IADD3 R50, PT, PT, R6, -UR13, RZ ;  /* 0x8000000d06327c10 */ /* 0x000fe4000fffe0ff */
[----:B------:R-:W-:-:S02]  /*07f0*/  IADD3.X R45, PT, PT, R5, UR5, RZ, P0, !PT ;  /* 0x00000005052d7c10 */ /* 0x000fc400087fe4ff */
[----:B------:R-:W-:Y:S02]  /*0800*/  IADD3 R48, PT, PT, R6, 0x1, RZ ;  /* 0x0000000106307810 */ /* 0x000fe40007ffe0ff */
[----:B0-----:R-:W-:-:S04]  /*0810*/  LEA R9, R2, R9, 0x18 ;  /* 0x0000000902097211 */ /* 0x001fc800078ec0ff */
[----:B------:R-:W-:-:S07]  /*0820*/  LEA R49, R8, R9, 0x2 ;  /* 0x0000000908317211 */ /* 0x000fce00078e10ff */
.L_x_20946:
[----:B------:R-:W2:Y:S01]  /*0830*/  LDG.E.CONSTANT R7, desc[UR14][R44.64] ;  /* 0x0000000e2c077981 */ /* 0x000ea2000c1e9900 */
[----:B------:R-:W-:Y:S01]  /*0840*/  SHF.L.U32 R4, R46, 0x3, RZ ;  /* 0x000000032e047819 */ /* 0x000fe200000006ff */
[----:B------:R-:W-:-:S03]  /*0850*/  IMAD R5, R0, UR11, RZ ;  /* 0x0000000b00057c24 */ /* 0x000fc6000f8e02ff */
[----:B------:R-:W-:-:S04]  /*0860*/  LOP3.LUT R4, R4, 0xf8, RZ, 0xc0, !PT ;  /* 0x000000f804047812 */ /* 0x000fc800078ec0ff */
[----:B------:R-:W-:-:S04]  /*0870*/  IADD3 R4, P0, PT, R5, R4, RZ ;  /* 0x0000000405047210 */ /* 0x000fc80007f1e0ff */
[----:B------:R-:W-:Y:S02]  /*0880*/  LEA.HI.X.SX32 R5, R5, RZ, 0x1, P0 ;  /* 0x000000ff05057211 */ /* 0x000fe400000f0eff */
[----:B------:R-:W-:-:S05]  /*0890*/  LEA R53, R2, R3, 0x18 ;  /* 0x0000000302357211 */ /* 0x000fca00078ec0ff */
[----:B------:R-:W0:Y:S04]  /*08a0*/  LDS.128 R24, [R53+0x10] ;  /* 0x0000100035187984 */ /* 0x000e280000000c00 */
[----:B------:R-:W1:Y:S01]  /*08b0*/  LDS.128 R28, [R53] ;  /* 0x00000000351c7984 */ /* 0x000e620000000c00 */
[----:B--2---:R-:W-:-:S03]  /*08c0*/  IMAD.WIDE R4, R7, UR6, R4 ;  /* 0x0000000607047c25 */ /* 0x004fc6000f8e0204 */
[----:B------:R-:W-:-:S04]  /*08d0*/  LEA R54, P0, R4, UR20, 0x1 ;  /* 0x0000001404367c11 */ /* 0x000fc8000f8008ff */
[----:B------:R-:W-:-:S05]  /*08e0*/  LEA.HI.X R55, R4, UR21, R5, 0x1, P0 ;  /* 0x0000001504377c11 */ /* 0x000fca00080f0c05 */
[----:B------:R-:W2:Y:S04]  /*08f0*/  LDG.E.128.CONSTANT R4, desc[UR14][R54.64+0x200] ;  /* 0x0002000e36047981 */ /* 0x000ea8000c1e9d00 */
[----:B------:R-:W3:Y:S04]  /*0900*/  LDG.E.128.CONSTANT R8, desc[UR14][R54.64] ;  /* 0x0000000e36087981 */ /* 0x000ee8000c1e9d00 */
[----:B------:R-:W4:Y:S04]  /*0910*/  LDG.E.128.CONSTANT R12, desc[UR14][R54.64+0x400] ;  /* 0x0004000e360c7981 */ /* 0x000f28000c1e9d00 */
[----:B------:R-:W4:Y:S04]  /*0920*/  LDG.E.128.CONSTANT R16, desc[UR14][R54.64+0x600] ;  /* 0x0006000e36107981 */ /* 0x000f28000c1e9d00 */
[----:B------:R-:W4:Y:S01]  /*0930*/  LDG.E.128.CONSTANT R20, desc[UR14][R54.64+0x800] ;  /* 0x0008000e36147981 */ /* 0x000f22000c1e9d00 */
[----:B0-----:R-:W-:-:S02]  /*0940*/  HADD2.F32 R32, -RZ, R24.H0_H0 ;  /* 0x20000018ff207230 */ /* 0x001fc40000004100 */
[----:B-1----:R-:W-:Y:S02]  /*0950*/  HADD2.F32 R56, -RZ, R28.H0_H0 ;  /* 0x2000001cff387230 */ /* 0x002fe40000004100 */
[----:B------:R-:W-:Y:S02]  /*0960*/  HADD2.F32 R24, -RZ, R24.H1_H1 ;  /* 0x30000018ff187230 */ /* 0x000fe40000004100 */
[----:B------:R-:W-:Y:S02]  /*0970*/  HADD2.F32 R28, -RZ, R28.H1_H1 ;  /* 0x3000001cff1c7230 */ /* 0x000fe40000004100 */
[--C-:B--2---:R-:W-:Y:S02]  /*0980*/  HADD2.F32 R35, -RZ, R4.reuse.H0_H0 ;  /* 0x20000004ff237230 */ /* 0x104fe40000004100 */
[----:B------:R-:W-:Y:S02]  /*0990*/  HADD2.F32 R37, -RZ, R4.H1_H1 ;  /* 0x30000004ff257230 */ /* 0x000fe40000004100 */
[----:B---3--:R-:W-:-:S02]  /*09a0*/  HADD2.F32 R33, -RZ, R8.H0_H0 ;  /* 0x20000008ff217230 */ /* 0x008fc40000004100 */
[----:B------:R-:W-:-:S04]  /*09b0*/  FMUL.FTZ R35, R32, R35 ;  /* 0x0000002320237220 */ /* 0x000fc80000410000 */
[----:B------:R-:W-:Y:S02]  /*09c0*/  FFMA.FTZ R56, R56, R33, R35 ;  /* 0x0000002138387223 */ /* 0x000fe40000010023 */
[----:B------:R-:W2:Y:S01]  /*09d0*/  LDG.E.128.CONSTANT R32, desc[UR14][R54.64+0xa00] ;  /* 0x000a000e36207981 */ /* 0x000ea2000c1e9d00 */
[----:B------:R-:W-:Y:S01]  /*09e0*/  FMUL.FTZ R39, R24, R37 ;  /* 0x0000002518277220 */ /* 0x000fe20000410000 */
[----:B------:R-:W-:Y:S02]  /*09f0*/  HADD2.F32 R37, -RZ, R8.H1_H1 ;  /* 0x30000008ff257230 */ /* 0x000fe40000004100 */
[--C-:B------:R-:W-:Y:S02]  /*0a00*/  HADD2.F32 R4, -RZ, R25.reuse.H0_H0 ;  /* 0x20000019ff047230 */ /* 0x100fe40000004100 */
[----:B------:R-:W-:Y:S02]  /*0a10*/  HADD2.F32 R25, -RZ, R25.H1_H1 ;  /* 0x30000019ff197230 */ /* 0x000fe40000004100 */
[----:B------:R-:W-:Y:S01]  /*0a20*/  FFMA.FTZ R8, R28, R37, R39 ;  /* 0x000000251c087223 */ /* 0x000fe20000010027 */
[----:B------:R-:W-:-:S02]  /*0a30*/  HADD2.F32 R37, -RZ, R5.H0_H0 ;  /* 0x20000005ff257230 */ /* 0x000fc40000004100 */
[----:B------:R-:W-:Y:S02]  /*0a40*/  HADD2.F32 R24, -RZ, R5.H1_H1 ;  /* 0x30000005ff187230 */ /* 0x000fe40000004100 */
[----:B------:R-:W-:Y:S02]  /*0a50*/  HADD2.F32 R28, -RZ, R26.H0_H0 ;  /* 0x2000001aff1c7230 */ /* 0x000fe40000004100 */
[----:B------:R-:W-:Y:S01]  /*0a60*/  FMUL.FTZ R39, R4, R37 ;  /* 0x0000002504277220 */ /* 0x000fe20000410000 */
[----:B------:R-:W-:Y:S02]  /*0a70*/  HADD2.F32 R4, -RZ, R29.H0_H0 ;  /* 0x2000001dff047230 */ /* 0x000fe40000004100 */
[----:B------:R-:W-:Y:S01]  /*0a80*/  FMUL.FTZ R5, R25, R24 ;  /* 0x0000001819057220 */ /* 0x000fe20000410000 */
[----:B------:R-:W-:Y:S02]  /*0a90*/  HADD2.F32 R37, -RZ, R9.H0_H0 ;  /* 0x20000009ff257230 */ /* 0x000fe40000004100 */
[----:B------:R-:W-:-:S02]  /*0aa0*/  HADD2.F32 R24, -RZ, R29.H1_H1 ;  /* 0x3000001dff187230 */ /* 0x000fc40000004100 */
[----:B------:R-:W-:Y:S02]  /*0ab0*/  HADD2.F32 R29, -RZ, R9.H1_H1 ;  /* 0x30000009ff1d7230 */ /* 0x000fe40000004100 */
[----:B------:R-:W-:Y:S01]  /*0ac0*/  FFMA.FTZ R4, R4, R37, R39 ;  /* 0x0000002504047223 */ /* 0x000fe20000010027 */
[----:B------:R-:W-:Y:S02]  /*0ad0*/  HADD2.F32 R37, -RZ, R6.H0_H0 ;  /* 0x20000006ff257230 */ /* 0x000fe40000004100 */
[----:B------:R-:W-:Y:S02]  /*0ae0*/  HADD2.F32 R26, -RZ, R26.H1_H1 ;  /* 0x3000001aff1a7230 */ /* 0x000fe40000004100 */
[----:B------:R-:W-:Y:S01]  /*0af0*/  FFMA.FTZ R29, R24, R29, R5 ;  /* 0x0000001d181d7223 */ /* 0x000fe20000010005 */
[----:B------:R-:W-:Y:S02]  /*0b00*/  HADD2.F32 R39, -RZ, R6.H1_H1 ;  /* 0x30000006ff277230 */ /* 0x000fe40000004100 */
[----:B------:R-:W-:Y:S01]  /*0b10*/  FMUL.FTZ R6, R28, R37 ;  /* 0x000000251c067220 */ /* 0x000fe20000410000 */
[----:B------:R-:W-:-:S02]  /*0b20*/  HADD2.F32 R25, -RZ, R30.H0_H0 ;  /* 0x2000001eff197230 */ /* 0x000fc40000004100 */
[----:B------:R-:W-:Y:S02]  /*0b30*/  HADD2.F32 R9, -RZ, R10.H0_H0 ;  /* 0x2000000aff097230 */ /* 0x000fe40000004100 */
[----:B------:R-:W-:Y:S01]  /*0b40*/  FMUL.FTZ R39, R26, R39 ;  /* 0x000000271a277220 */ /* 0x000fe20000410000 */
[----:B------:R-:W-:Y:S02]  /*0b50*/  HADD2.F32 R30, -RZ, R30.H1_H1 ;  /* 0x3000001eff1e7230 */ /* 0x000fe40000004100 */
[----:B------:R-:W-:Y:S02]  /*0b60*/  HADD2.F32 R37, -RZ, R10.H1_H1 ;  /* 0x3000000aff257230 */ /* 0x000fe40000004100 */
[----:B------:R-:W-:Y:S01]  /*0b70*/  FFMA.FTZ R5, R25, R9, R6 ;  /* 0x0000000919057223 */ /* 0x000fe20000010006 */
[----:B------:R-:W-:Y:S02]  /*0b80*/  HADD2.F32 R6, -RZ, R27.H0_H0 ;  /* 0x2000001bff067230 */ /* 0x000fe40000004100 */
[----:B------:R-:W-:-:S02]  /*0b90*/  HADD2.F32 R25, -RZ, R7.H0_H0 ;  /* 0x20000007ff197230 */ /* 0x000fc40000004100 */
[----:B------:R-:W-:Y:S01]  /*0ba0*/  FFMA.FTZ R9, R30, R37, R39 ;  /* 0x000000251e097223 */ /* 0x000fe20000010027 */
[----:B------:R-:W-:Y:S01]  /*0bb0*/  HADD2.F32 R10, -RZ, R31.H0_H0 ;  /* 0x2000001fff0a7230 */ /* 0x000fe20000004100 */
[----:B------:R-:W0:Y:S01]  /*0bc0*/  LDS.128 R36, [R53+0x20] ;  /* 0x0000200035247984 */ /* 0x000e220000000c00 */
[----:B------:R-:W-:Y:S01]  /*0bd0*/  FMUL.FTZ R41, R6, R25 ;  /* 0x0000001906297220 */ /* 0x000fe20000410000 */
[----:B------:R-:W-:-:S05]  /*0be0*/  HADD2.F32 R25, -RZ, R11.H0_H0 ;  /* 0x2000000bff197230 */ /* 0x000fca0000004100 */
[----:B------:R-:W-:Y:S02]  /*0bf0*/  FFMA.FTZ R10, R10, R25, R41 ;  /* 0x000000190a0a7223 */ /* 0x000fe40000010029 */
[----:B------:R-:W3:Y:S01]  /*0c00*/  LDG.E.128.CONSTANT R40, desc[UR14][R54.64+0xc00] ;  /* 0x000c000e36287981 */ /* 0x000ee2000c1e9d00 */
[----:B------:R-:W-:Y:S02]  /*0c10*/  HADD2.F32 R6, -RZ, R7.H1_H1 ;  /* 0x30000007ff067230 */ /* 0x000fe40000004100 */
[----:B------:R-:W-:Y:S02]  /*0c20*/  HADD2.F32 R27, -RZ, R27.H1_H1 ;  /* 0x3000001bff1b7230 */ /* 0x000fe40000004100 */
[----:B------:R-:W-:Y:S02]  /*0c30*/  HADD2.F32 R11, -RZ, R11.H1_H1 ;  /* 0x3000000bff0b7230 */ /* 0x000fe40000004100 */
[----:B------:R-:W-:Y:S02]  /*0c40*/  HADD2.F32 R24, -RZ, R31.H1_H1 ;  /* 0x3000001fff187230 */ /* 0x000fe40000004100 */
[----:B------:R-:W-:Y:S01]  /*0c50*/  FMUL.FTZ R27, R27, R6 ;  /* 0x000000061b1b7220 */ /* 0x000fe20000410000 */
[----:B----4-:R-:W-:-:S02]  /*0c60*/  HADD2.F32 R6, -RZ, R12.H0_H0 ;  /* 0x2000000cff067230 */ /* 0x010fc40000004100 */
[----:B------:R-:W-:Y:S02]  /*0c70*/  HADD2.F32 R12, -RZ, R12.H1_H1 ;  /* 0x3000000cff0c7230 */ /* 0x000fe40000004100 */
[----:B------:R-:W-:Y:S01]  /*0c80*/  FFMA.FTZ R24, R24, R11, R27 ;  /* 0x0000000b18187223 */ /* 0x000fe2000001001b */
[----:B0-----:R-:W-:Y:S02]  /*0c90*/  HADD2.F32 R7, -RZ, R36.H0_H0 ;  /* 0x20000024ff077230 */ /* 0x001fe40000004100 */
[----:B------:R-:W-:Y:S02]  /*0ca0*/  HADD2.F32 R25, -RZ, R37.H0_H0 ;  /* 0x20000025ff197230 */ /* 0x000fe40000004100 */
[----:B------:R-:W-:Y:S02]  /*0cb0*/  HADD2.F32 R26, -RZ, R38.H1_H1 ;  /* 0x30000026ff1a7230 */ /* 0x000fe40000004100 */
[----:B------:R-:W-:Y:S01]  /*0cc0*/  FFMA.FTZ R56, R7, R6, R56 ;  /* 0x0000000607387223 */ /* 0x000fe20000010038 */
[----:B------:R-:W-:-:S02]  /*0cd0*/  HADD2.F32 R6, -RZ, R13.H0_H0 ;  /* 0x2000000dff067230 */ /* 0x000fc40000004100 */
[----:B------:R-:W-:Y:S02]  /*0ce0*/  HADD2.F32 R7, -RZ, R36.H1_H1 ;  /* 0x30000024ff077230 */ /* 0x000fe40000004100 */
[----:B------:R-:W-:Y:S02]  /*0cf0*/  HADD2.F32 R13, -RZ, R13.H1_H1 ;  /* 0x3000000dff0d7230 */ /* 0x000fe40000004100 */
[----:B------:R-:W-:Y:S01]  /*0d00*/  FFMA.FTZ R25, R25, R6, R4 ;  /* 0x0000000619197223 */ /* 0x000fe20000010004 */
[----:B------:R-:W-:Y:S02]  /*0d10*/  HADD2.F32 R4, -RZ, R37.H1_H1 ;  /* 0x30000025ff047230 */ /* 0x000fe40000004100 */
[----:B------:R-:W-:Y:S01]  /*0d20*/  FFMA.FTZ R12, R7, R12, R8 ;  /* 0x0000000c070c7223 */ /* 0x000fe20000010008 */
[----:B------:R-:W-:Y:S02]  /*0d30*/  HADD2.F32 R6, -RZ, R38.H0_H0 ;  /* 0x20000026ff067230 */ /* 0x000fe40000004100 */
[----:B------:R-:W-:-:S02]  /*0d40*/  HADD2.F32 R7, -RZ, R14.H0_H0 ;  /* 0x2000000eff077230 */ /* 0x000fc40000004100 */
[----:B------:R-:W-:Y:S01]  /*0d50*/  FFMA.FTZ R29, R4, R13, R29 ;  /* 0x0000000d041d7223 */ /* 0x000fe2000001001d */
[----:B------:R-:W-:Y:S02]  /*0d60*/  HADD2.F32 R14, -RZ, R14.H1_H1 ;  /* 0x3000000eff0e7230 */ /* 0x000fe40000004100 */
[----:B------:R-:W-:Y:S02]  /*0d70*/  HADD2.F32 R27, -RZ, R39.H0_H0 ;  /* 0x20000027ff1b7230 */ /* 0x000fe40000004100 */
[----:B------:R-:W-:Y:S01]  /*0d80*/  FFMA.FTZ R13, R6, R7, R5 ;  /* 0x00000007060d7223 */ /* 0x000fe20000010005 */
[----:B------:R-:W-:Y:S01]  /*0d90*/  HADD2.F32 R8, -RZ, R15.H0_H0 ;  /* 0x2000000fff087230 */ /* 0x000fe20000004100 */
[----:B------:R-:W0:Y:S01]  /*0da0*/  LDS.128 R4, [R53+0x30] ;  /* 0x0000300035047984 */ /* 0x000e220000000c00 */
[----:B------:R-:W-:-:S03]  /*0db0*/  FFMA.FTZ R26, R26, R14, R9 ;  /* 0x0000000e1a1a7223 */ /* 0x000fc60000010009 */
[----:B------:R-:W-:Y:S02]  /*0dc0*/  FFMA.FTZ R27, R27, R8, R10 ;  /* 0x000000081b1b7223 */ /* 0x000fe4000001000a */
[----:B------:R-:W4:Y:S01]  /*0dd0*/  LDG.E.128.CONSTANT R8, desc[UR14][R54.64+0xe00] ;  /* 0x000e000e36087981 */ /* 0x000f22000c1e9d00 */
[----:B------:R-:W-:Y:S02]  /*0de0*/  HADD2.F32 R28, -RZ, R15.H1_H1 ;  /* 0x3000000fff1c7230 */ /* 0x000fe40000004100 */
[----:B------:R-:W-:Y:S02]  /*0df0*/  HADD2.F32 R14, -RZ, R16.H0_H0 ;  /* 0x20000010ff0e7230 */ /* 0x000fe40000004100 */
[----:B------:R-:W-:-:S05]  /*0e00*/  HADD2.F32 R39, -RZ, R39.H1_H1 ;  /* 0x30000027ff277230 */ /* 0x000fca0000004100 */
[----:B------:R-:W-:Y:S01]  /*0e10*/  FFMA.FTZ R28, R39, R28, R24 ;  /* 0x0000001c271c7223 */ /* 0x000fe20000010018 */
[----:B0-----:R-:W-:Y:S02]  /*0e20*/  HADD2.F32 R15, -RZ, R4.H0_H0 ;  /* 0x20000004ff0f7230 */ /* 0x001fe40000004100 */
[----:B------:R-:W-:-:S03]  /*0e30*/  HADD2.F32 R30, -RZ, R5.H0_H0 ;  /* 0x20000005ff1e7230 */ /* 0x000fc60000004100 */
[----:B------:R-:W-:Y:S01]  /*0e40*/  FFMA.FTZ R56, R15, R14, R56 ;  /* 0x0000000e0f387223 */ /* 0x000fe20000010038 */
        /* <DEDUP_REMOVED lines=8> */
[--C-:B------:R-:W-:Y:S02]  /*0ed0*/  HADD2.F32 R5, -RZ, R18.reuse.H0_H0 ;  /* 0x20000012ff057230 */ /* 0x100fe40000004100 */
[----:B------:R-:W-:Y:S02]  /*0ee0*/  HADD2.F32 R18, -RZ, R18.H1_H1 ;  /* 0x30000012ff127230 */ /* 0x000fe40000004100 */
[----:B------:R-:W-:Y:S01]  /*0ef0*/  FFMA.FTZ R29, R12, R17, R29 ;  /* 0x000000110c1d7223 */ /* 0x000fe2000001001d */
[----:B------:R-:W-:Y:S02]  /*0f00*/  HADD2.F32 R17, -RZ, R6.H1_H1 ;  /* 0x30000006ff117230 */ /* 0x000fe40000004100 */
[----:B------:R-:W-:Y:S01]  /*0f10*/  FFMA.FTZ R16, R16, R5, R13 ;  /* 0x0000000510107223 */ /* 0x000fe2000001000d */
[----:B------:R-:W-:Y:S01]  /*0f20*/  HADD2.F32 R5, -RZ, R19.H0_H0 ;  /* 0x20000013ff057230 */ /* 0x000fe20000004100 */
[----:B------:R-:W0:Y:S01]  /*0f30*/  LDS.128 R12, [R53+0x40] ;  /* 0x00004000350c7984 */ /* 0x000e220000000c00 */
[----:B------:R-:W-:Y:S01]  /*0f40*/  FFMA.FTZ R17, R17, R18, R26 ;  /* 0x0000001211117223 */ /* 0x000fe2000001001a */
[----:B------:R-:W-:-:S05]  /*0f50*/  HADD2.F32 R18, -RZ, R7.H0_H0 ;  /* 0x20000007ff127230 */ /* 0x000fca0000004100 */
[----:B------:R-:W-:Y:S02]  /*0f60*/  FFMA.FTZ R18, R18, R5, R27 ;  /* 0x0000000512127223 */ /* 0x000fe4000001001b */
[----:B------:R-:W4:Y:S01]  /*0f70*/  LDG.E.128.CONSTANT R24, desc[UR14][R54.64+0x1000] ;  /* 0x0010000e36187981 */ /* 0x000f22000c1e9d00 */
[----:B------:R-:W-:Y:S02]  /*0f80*/  HADD2.F32 R6, -RZ, R20.H0_H0 ;  /* 0x20000014ff067230 */ /* 0x000fe40000004100 */
[----:B------:R-:W-:Y:S02]  /*0f90*/  HADD2.F32 R19, -RZ, R19.H1_H1 ;  /* 0x30000013ff137230 */ /* 0x000fe40000004100 */
[----:B------:R-:W-:-:S05]  /*0fa0*/  HADD2.F32 R7, -RZ, R7.H1_H1 ;  /* 0x30000007ff077230 */ /* 0x000fca0000004100 */
[----:B------:R-:W-:Y:S01]  /*0fb0*/  FFMA.FTZ R28, R7, R19, R28 ;  /* 0x00000013071c7223 */ /* 0x000fe2000001001c */
[----:B0-----:R-:W-:-:S05]  /*0fc0*/  HADD2.F32 R5, -RZ, R12.H0_H0 ;  /* 0x2000000cff057230 */ /* 0x001fca0000004100 */
[----:B------:R-:W-:Y:S01]  /*0fd0*/  FFMA.FTZ R56, R5, R6, R56 ;  /* 0x0000000605387223 */ /* 0x000fe20000010038 */
[----:B------:R-:W-:Y:S02]  /*0fe0*/  HADD2.F32 R5, -RZ, R12.H1_H1 ;  /* 0x3000000cff057230 */ /* 0x000fe40000004100 */
[----:B------:R-:W-:Y:S02]  /*0ff0*/  HADD2.F32 R12, -RZ, R20.H1_H1 ;  /* 0x30000014ff0c7230 */ /* 0x000fe40000004100 */
[--C-:B------:R-:W-:Y:S02]  /*1000*/  HADD2.F32 R6, -RZ, R21.reuse.H0_H0 ;  /* 0x20000015ff067230 */ /* 0x100fe40000004100 */
[----:B------:R-:W-:Y:S02]  /*1010*/  HADD2.F32 R21, -RZ, R21.H1_H1 ;  /* 0x30000015ff157230 */ /* 0x000fe40000004100 */
[----:B------:R-:W-:Y:S01]  /*1020*/  FFMA.FTZ R12, R5, R12, R4 ;  /* 0x0000000c050c7223 */ /* 0x000fe20000010004 */
[----:B------:R-:W-:-:S02]  /*1030*/  HADD2.F32 R5, -RZ, R13.H0_H0 ;  /* 0x2000000dff057230 */ /* 0x000fc40000004100 */
[----:B------:R-:W-:Y:S02]  /*1040*/  HADD2.F32 R4, -RZ, R13.H1_H1 ;  /* 0x3000000dff047230 */ /* 0x000fe40000004100 */
[----:B------:R-:W-:Y:S02]  /*1050*/  HADD2.F32 R13, -RZ, R14.H0_H0 ;  /* 0x2000000eff0d7230 */ /* 0x000fe40000004100 */
[----:B------:R-:W-:Y:S01]  /*1060*/  FFMA.FTZ R30, R5, R6, R30 ;  /* 0x00000006051e7223 */ /* 0x000fe2000001001e */
[--C-:B------:R-:W-:Y:S02]  /*1070*/  HADD2.F32 R20, -RZ, R22.reuse.H0_H0 ;  /* 0x20000016ff147230 */ /* 0x100fe40000004100 */
[----:B------:R-:W-:Y:S01]  /*1080*/  FFMA.FTZ R29, R4, R21, R29 ;  /* 0x00000015041d7223 */ /* 0x000fe2000001001d */
[----:B------:R-:W-:Y:S01]  /*1090*/  HADD2.F32 R21, -RZ, R22.H1_H1 ;  /* 0x30000016ff157230 */ /* 0x000fe20000004100 */
[----:B------:R-:W0:Y:S01]  /*10a0*/  LDS.128 R4, [R53+0x50] ;  /* 0x0000500035047984 */ /* 0x000e220000000c00 */
[----:B------:R-:W-:-:S02]  /*10b0*/  HADD2.F32 R14, -RZ, R14.H1_H1 ;  /* 0x3000000eff0e7230 */ /* 0x000fc40000004100 */
[----:B------:R-:W-:Y:S01]  /*10c0*/  FFMA.FTZ R20, R13, R20, R16 ;  /* 0x000000140d147223 */ /* 0x000fe20000010010 */
[----:B------:R-:W-:Y:S02]  /*10d0*/  HADD2.F32 R13, -RZ, R15.H0_H0 ;  /* 0x2000000fff0d7230 */ /* 0x000fe40000004100 */
[----:B------:R-:W-:Y:S02]  /*10e0*/  HADD2.F32 R22, -RZ, R23.H0_H0 ;  /* 0x20000017ff167230 */ /* 0x000fe40000004100 */
[----:B------:R-:W-:-:S03]  /*10f0*/  FFMA.FTZ R21, R14, R21, R17 ;  /* 0x000000150e157223 */ /* 0x000fc60000010011 */
[----:B------:R-:W-:Y:S02]  /*1100*/  FFMA.FTZ R22, R13, R22, R18 ;  /* 0x000000160d167223 */ /* 0x000fe40000010012 */
[----:B------:R-:W4:Y:S01]  /*1110*/  LDG.E.128.CONSTANT R16, desc[UR14][R54.64+0x1200] ;  /* 0x0012000e36107981 */ /* 0x000f22000c1e9d00 */
[----:B------:R-:W-:Y:S02]  /*1120*/  HADD2.F32 R23, -RZ, R23.H1_H1 ;  /* 0x30000017ff177230 */ /* 0x000fe40000004100 */
[----:B------:R-:W-:-:S05]  /*1130*/  HADD2.F32 R15, -RZ, R15.H1_H1 ;  /* 0x3000000fff0f7230 */ /* 0x000fca0000004100 */
[----:B------:R-:W-:Y:S01]  /*1140*/  FFMA.FTZ R28, R15, R23, R28 ;  /* 0x000000170f1c7223 */ /* 0x000fe2000001001c */
[----:B0-----:R-:W-:Y:S02]  /*1150*/  HADD2.F32 R13, -RZ, R4.H0_H0 ;  /* 0x20000004ff0d7230 */ /* 0x001fe40000004100 */
[----:B------:R-:W-:Y:S02]  /*1160*/  HADD2.F32 R31, -RZ, R7.H0_H0 ;  /* 0x20000007ff1f7230 */ /* 0x000fe40000004100 */
[----:B--2---:R-:W-:Y:S02]  /*1170*/  HADD2.F32 R14, -RZ, R32.H0_H0 ;  /* 0x20000020ff0e7230 */ /* 0x004fe40000004100 */
[----:B------:R-:W-:-:S03]  /*1180*/  HADD2.F32 R23, -RZ, R34.H0_H0 ;  /* 0x20000022ff177230 */ /* 0x000fc60000004100 */
[----:B------:R-:W-:Y:S01]  /*1190*/  FFMA.FTZ R56, R13, R14, R56 ;  /* 0x0000000e0d387223 */ /* 0x000fe20000010038 */
[----:B------:R-:W-:Y:S02]  /*11a0*/  HADD2.F32 R13, -RZ, R4.H1_H1 ;  /* 0x30000004ff0d7230 */ /* 0x000fe40000004100 */
[----:B------:R-:W-:-:S05]  /*11b0*/  HADD2.F32 R4, -RZ, R32.H1_H1 ;  /* 0x30000020ff047230 */ /* 0x000fca0000004100 */
[----:B------:R-:W-:Y:S01]  /*11c0*/  FFMA.FTZ R4, R13, R4, R12 ;  /* 0x000000040d047223 */ /* 0x000fe2000001000c */
[--C-:B------:R-:W-:Y:S02]  /*11d0*/  HADD2.F32 R13, -RZ, R5.reuse.H0_H0 ;  /* 0x20000005ff0d7230 */ /* 0x100fe40000004100 */
[----:B------:R-:W-:Y:S02]  /*11e0*/  HADD2.F32 R12, -RZ, R5.H1_H1 ;  /* 0x30000005ff0c7230 */ /* 0x000fe40000004100 */
[--C-:B------:R-:W-:Y:S02]  /*11f0*/  HADD2.F32 R5, -RZ, R33.reuse.H0_H0 ;  /* 0x20000021ff057230 */ /* 0x100fe40000004100 */
[----:B------:R-:W-:-:S03]  /*1200*/  HADD2.F32 R33, -RZ, R33.H1_H1 ;  /* 0x30000021ff217230 */ /* 0x000fc60000004100 */
[----:B------:R-:W-:Y:S02]  /*1210*/  FFMA.FTZ R30, R13, R5, R30 ;  /* 0x000000050d1e7223 */ /* 0x000fe4000001001e */
[----:B------:R-:W-:Y:S01]  /*1220*/  FFMA.FTZ R5, R12, R33, R29 ;  /* 0x000000210c057223 */ /* 0x000fe2000001001d */
[--C-:B------:R-:W-:Y:S01]  /*1230*/  HADD2.F32 R33, -RZ, R6.reuse.H0_H0 ;  /* 0x20000006ff217230 */ /* 0x100fe20000004100 */
[----:B------:R-:W0:Y:S01]  /*1240*/  LDS.128 R12, [R53+0x60] ;  /* 0x00006000350c7984 */ /* 0x000e220000000c00 */
[----:B------:R-:W-:Y:S02]  /*1250*/  HADD2.F32 R6, -RZ, R6.H1_H1 ;  /* 0x30000006ff067230 */ /* 0x000fe40000004100 */
[----:B------:R-:W-:Y:S02]  /*1260*/  HADD2.F32 R29, -RZ, R34.H1_H1 ;  /* 0x30000022ff1d7230 */ /* 0x000fe40000004100 */
[----:B------:R-:W-:-:S03]  /*1270*/  FFMA.FTZ R33, R33, R23, R20 ;  /* 0x0000001721217223 */ /* 0x000fc60000010014 */
[----:B------:R-:W-:Y:S01]  /*1280*/  FFMA.FTZ R29, R6, R29, R21 ;  /* 0x0000001d061d7223 */ /* 0x000fe20000010015 */
[----:B------:R-:W-:-:S05]  /*1290*/  HADD2.F32 R6, -RZ, R35.H0_H0 ;  /* 0x20000023ff067230 */ /* 0x000fca0000004100 */
[----:B------:R-:W-:Y:S02]  /*12a0*/  FFMA.FTZ R31, R31, R6, R22 ;  /* 0x000000061f1f7223 */ /* 0x000fe40000010016 */
[----:B------:R-:W2:Y:S01]  /*12b0*/  LDG.E.128.CONSTANT R20, desc[UR14][R54.64+0x1400] ;  /* 0x0014000e36147981 */ /* 0x000ea2000c1e9d00 */
[----:B------:R-:W-:Y:S02]  /*12c0*/  HADD2.F32 R32, -RZ, R35.H1_H1 ;  /* 0x30000023ff207230 */ /* 0x000fe40000004100 */
[----:B------:R-:W-:-:S05]  /*12d0*/  HADD2.F32 R7, -RZ, R7.H1_H1 ;  /* 0x30000007ff077230 */ /* 0x000fca0000004100 */
[----:B------:R-:W-:Y:S01]  /*12e0*/  FFMA.FTZ R32, R7, R32, R28 ;  /* 0x0000002007207223 */ /* 0x000fe2000001001c */
[----:B---3--:R-:W-:Y:S02]  /*12f0*/  HADD2.F32 R6, -RZ, R40.H0_H0 ;  /* 0x20000028ff067230 */ /* 0x008fe40000004100 */
[--C-:B------:R-:W-:Y:S02]  /*1300*/  HADD2.F32 R35, -RZ, R42.reuse.H0_H0 ;  /* 0x2000002aff237230 */ /* 0x100fe40000004100 */
[----:B------:R-:W-:Y:S02]  /*1310*/  HADD2.F32 R34, -RZ, R41.H0_H0 ;  /* 0x20000029ff227230 */ /* 0x000fe40000004100 */
[----:B------:R-:W-:Y:S02]  /*1320*/  HADD2.F32 R42, -RZ, R42.H1_H1 ;  /* 0x3000002aff2a7230 */ /* 0x000fe40000004100 */
[----:B0-----:R-:W-:Y:S02]  /*1330*/  HADD2.F32 R7, -RZ, R12.H0_H0 ;  /* 0x2000000cff077230 */ /* 0x001fe40000004100 */
[----:B------:R-:W-:-:S03]  /*1340*/  HADD2.F32 R28, -RZ, R15.H0_H0 ;  /* 0x2000000fff1c7230 */ /* 0x000fc60000004100 */
[----:B------:R-:W-:Y:S01]  /*1350*/  FFMA.FTZ R56, R7, R6, R56 ;  /* 0x0000000607387223 */ /* 0x000fe20000010038 */
[----:B------:R-:W-:Y:S02]  /*1360*/  HADD2.F32 R7, -RZ, R12.H1_H1 ;  /* 0x3000000cff077230 */ /* 0x000fe40000004100 */
[----:B------:R-:W-:Y:S02]  /*1370*/  HADD2.F32 R12, -RZ, R40.H1_H1 ;  /* 0x30000028ff0c7230 */ /* 0x000fe40000004100 */
[--C-:B------:R-:W-:Y:S02]  /*1380*/  HADD2.F32 R6, -RZ, R14.reuse.H0_H0 ;  /* 0x2000000eff067230 */ /* 0x100fe40000004100 */
[----:B------:R-:W-:Y:S02]  /*1390*/  HADD2.F32 R14, -RZ, R14.H1_H1 ;  /* 0x3000000eff0e7230 */ /* 0x000fe40000004100 */
[----:B------:R-:W-:Y:S01]  /*13a0*/  FFMA.FTZ R12, R7, R12, R4 ;  /* 0x0000000c070c7223 */ /* 0x000fe20000010004 */
[----:B------:R-:W-:-:S02]  /*13b0*/  HADD2.F32 R7, -RZ, R13.H0_H0 ;  /* 0x2000000dff077230 */ /* 0x000fc40000004100 */
[----:B------:R-:W-:Y:S01]  /*13c0*/  FFMA.FTZ R35, R6, R35, R33 ;  /* 0x0000002306237223 */ /* 0x000fe20000010021 */
[----:B------:R-:W-:Y:S02]  /*13d0*/  HADD2.F32 R4, -RZ, R13.H1_H1 ;  /* 0x3000000dff047230 */ /* 0x000fe40000004100 */
[----:B------:R-:W-:Y:S01]  /*13e0*/  FFMA.FTZ R14, R14, R42, R29 ;  /* 0x0000002a0e0e7223 */ /* 0x000fe2000001001d */
[----:B------:R-:W-:Y:S02]  /*13f0*/  HADD2.F32 R13, -RZ, R41.H1_H1 ;  /* 0x30000029ff0d7230 */ /* 0x000fe40000004100 */
[----:B------:R-:W-:Y:S01]  /*1400*/  FFMA.FTZ R34, R7, R34, R30 ;  /* 0x0000002207227223 */ /* 0x000fe2000001001e */
[----:B------:R-:W-:Y:S02]  /*1410*/  HADD2.F32 R33, -RZ, R43.H0_H0 ;  /* 0x2000002bff217230 */ /* 0x000fe40000004100 */
[----:B------:R-:W-:Y:S02]  /*1420*/  FFMA.FTZ R13, R4, R13, R5 ;  /* 0x0000000d040d7223 */ /* 0x000fe40000010005 */
[----:B------:R-:W0:Y:S01]  /*1430*/  LDS.128 R4, [R53+0x70] ;  /* 0x0000700035047984 */ /* 0x000e220000000c00 */
[----:B------:R-:W-:-:S03]  /*1440*/  FFMA.FTZ R33, R28, R33, R31 ;  /* 0x000000211c217223 */ /* 0x000fc6000001001f */
[----:B------:R-:W3:Y:S01]  /*1450*/  LDG.E.128.CONSTANT R28, desc[UR14][R54.64+0x1600] ;  /* 0x0016000e361c7981 */ /* 0x000ee2000c1e9d00 */
[----:B------:R-:W-:Y:S02]  /*1460*/  HADD2.F32 R36, -RZ, R43.H1_H1 ;  /* 0x3000002bff247230 */ /* 0x000fe40000004100 */
[----:B------:R-:W-:-:S05]  /*1470*/  HADD2.F32 R15, -RZ, R15.H1_H1 ;  /* 0x3000000fff0f7230 */ /* 0x000fca0000004100 */
[----:B------:R-:W-:Y:S01]  /*1480*/  FFMA.FTZ R36, R15, R36, R32 ;  /* 0x000000240f247223 */ /* 0x000fe20000010020 */
[----:B----4-:R-:W-:Y:S02]  /*1490*/  HADD2.F32 R32, -RZ, R8.H0_H0 ;  /* 0x20000008ff207230 */ /* 0x010fe40000004100 */
[----:B0-----:R-:W-:-:S05]  /*14a0*/  HADD2.F32 R15, -RZ, R4.H0_H0 ;  /* 0x20000004ff0f7230 */ /* 0x001fca0000004100 */
[----:B------:R-:W-:Y:S01]  /*14b0*/  FFMA.FTZ R56, R15, R32, R56 ;  /* 0x000000200f387223 */ /* 0x000fe20000010038 */
[----:B------:R-:W-:Y:S02]  /*14c0*/  HADD2.F32 R15, -RZ, R4.H1_H1 ;  /* 0x30000004ff0f7230 */ /* 0x000fe40000004100 */
[----:B------:R-:W-:Y:S02]  /*14d0*/  HADD2.F32 R4, -RZ, R8.H1_H1 ;  /* 0x30000008ff047230 */ /* 0x000fe40000004100 */
[----:B------:R-:W-:Y:S02]  /*14e0*/  HADD2.F32 R8, -RZ, R5.H1_H1 ;  /* 0x30000005ff087230 */ /* 0x000fe40000004100 */
[----:B------:R-:W-:Y:S02]  /*14f0*/  HADD2.F32 R32, -RZ, R7.H0_H0 ;  /* 0x20000007ff207230 */ /* 0x000fe40000004100 */
[----:B------:R-:W-:Y:S01]  /*1500*/  FFMA.FTZ R4, R15, R4, R12 ;  /* 0x000000040f047223 */ /* 0x000fe2000001000c */
[----:B------:R-:W-:-:S02]  /*1510*/  HADD2.F32 R15, -RZ, R5.H0_H0 ;  /* 0x20000005ff0f7230 */ /* 0x000fc40000004100 */
[--C-:B------:R-:W-:Y:S02]  /*1520*/  HADD2.F32 R5, -RZ, R9.reuse.H0_H0 ;  /* 0x20000009ff057230 */ /* 0x100fe40000004100 */
[----:B------:R-:W-:Y:S02]  /*1530*/  HADD2.F32 R9, -RZ, R9.H1_H1 ;  /* 0x30000009ff097230 */ /* 0x000fe40000004100 */
[----:B------:R-:W-:Y:S02]  /*1540*/  HADD2.F32 R12, -RZ, R6.H0_H0 ;  /* 0x20000006ff0c7230 */ /* 0x000fe40000004100 */
[----:B------:R-:W-:Y:S01]  /*1550*/  FFMA.FTZ R5, R15, R5, R34 ;  /* 0x000000050f057223 */ /* 0x000fe20000010022 */
[----:B------:R-:W-:Y:S02]  /*1560*/  HADD2.F32 R34, -RZ, R11.H0_H0 ;  /* 0x2000000bff227230 */ /* 0x000fe40000004100 */
[----:B------:R-:W-:Y:S01]  /*1570*/  FFMA.FTZ R8, R8, R9, R13 ;  /* 0x0000000908087223 */ /* 0x000fe2000001000d */
[----:B------:R-:W-:-:S02]  /*1580*/  HADD2.F32 R13, -RZ, R10.H0_H0 ;  /* 0x2000000aff0d7230 */ /* 0x000fc40000004100 */
[----:B------:R-:W-:Y:S02]  /*1590*/  HADD2.F32 R9, -RZ, R6.H1_H1 ;  /* 0x30000006ff097230 */ /* 0x000fe40000004100 */
[----:B------:R-:W-:Y:S02]  /*15a0*/  HADD2.F32 R10, -RZ, R10.H1_H1 ;  /* 0x3000000aff0a7230 */ /* 0x000fe40000004100 */
[----:B------:R-:W-:-:S03]  /*15b0*/  FFMA.FTZ R6, R12, R13, R35 ;  /* 0x0000000d0c067223 */ /* 0x000fc60000010023 */
[----:B------:R-:W-:Y:S01]  /*15c0*/  FFMA.FTZ R9, R9, R10, R14 ;  /* 0x0000000a09097223 */ /* 0x000fe2000001000e */
[----:B------:R-:W-:Y:S01]  /*15d0*/  FFMA.FTZ R10, R32, R34, R33 ;  /* 0x00000022200a7223 */ /* 0x000fe20000010021 */
[----:B------:R-:W0:Y:S04]  /*15e0*/  LDS.128 R12, [R53+0x80] ;  /* 0x00008000350c7984 */ /* 0x000e280000000c00 */
[----:B------:R-:W4:Y:S01]  /*15f0*/  LDG.E.128.CONSTANT R32, desc[UR14][R54.64+0x1800] ;  /* 0x0018000e36207981 */ /* 0x000f22000c1e9d00 */
[----:B------:R-:W-:Y:S02]  /*1600*/  HADD2.F32 R11, -RZ, R11.H1_H1 ;  /* 0x3000000bff0b7230 */ /* 0x000fe40000004100 */
[----:B------:R-:W-:-:S05]  /*1610*/  HADD2.F32 R7, -RZ, R7.H1_H1 ;  /* 0x30000007ff077230 */ /* 0x000fca0000004100 */
[----:B------:R-:W-:Y:S01]  /*1620*/  FFMA.FTZ R36, R7, R11, R36 ;  /* 0x0000000b07247223 */ /* 0x000fe20000010024 */
[----:B------:R-:W-:Y:S02]  /*1630*/  HADD2.F32 R11, -RZ, R24.H0_H0 ;  /* 0x20000018ff0b7230 */ /* 0x000fe40000004100 */
[----:B0-----:R-:W-:Y:S02]  /*1640*/  HADD2.F32 R7, -RZ, R12.H0_H0 ;  /* 0x2000000cff077230 */ /* 0x001fe40000004100 */
[----:B------:R-:W-:-:S03]  /*1650*/  HADD2.F32 R37, -RZ, R15.H0_H0 ;  /* 0x2000000fff257230 */ /* 0x000fc60000004100 */
[----:B------:R-:W-:Y:S01]  /*1660*/  FFMA.FTZ R56, R7, R11, R56 ;  /* 0x0000000b07387223 */ /* 0x000fe20000010038 */
[----:B------:R-:W-:Y:S02]  /*1670*/  HADD2.F32 R7, -RZ, R12.H1_H1 ;  /* 0x3000000cff077230 */ /* 0x000fe40000004100 */
[----:B------:R-:W-:Y:S02]  /*1680*/  HADD2.F32 R12, -RZ, R24.H1_H1 ;  /* 0x30000018ff0c7230 */ /* 0x000fe40000004100 */
[----:B------:R-:W-:-:S03]  /*1690*/  HADD2.F32 R24, -RZ, R25.H1_H1 ;  /* 0x30000019ff187230 */ /* 0x000fc60000004100 */
[----:B------:R-:W-:Y:S01]  /*16a0*/  FFMA.FTZ R12, R7, R12, R4 ;  /* 0x0000000c070c7223 */ /* 0x000fe20000010004 */
[--C-:B------:R-:W-:Y:S02]  /*16b0*/  HADD2.F32 R4, -RZ, R13.reuse.H0_H0 ;  /* 0x2000000dff047230 */ /* 0x100fe40000004100 */
[----:B------:R-:W-:Y:S02]  /*16c0*/  HADD2.F32 R7, -RZ, R13.H1_H1 ;  /* 0x3000000dff077230 */ /* 0x000fe40000004100 */
[----:B------:R-:W-:Y:S02]  /*16d0*/  HADD2.F32 R13, -RZ, R25.H0_H0 ;  /* 0x20000019ff0d7230 */ /* 0x000fe40000004100 */
[--C-:B------:R-:W-:Y:S02]  /*16e0*/  HADD2.F32 R25, -RZ, R14.reuse.H0_H0 ;  /* 0x2000000eff197230 */ /* 0x100fe40000004100 */
[----:B------:R-:W-:Y:S01]  /*16f0*/  FFMA.FTZ R24, R7, R24, R8 ;  /* 0x0000001807187223 */ /* 0x000fe20000010008 */
[----:B------:R-:W-:-:S02]  /*1700*/  HADD2.F32 R14, -RZ, R14.H1_H1 ;  /* 0x3000000eff0e7230 */ /* 0x000fc40000004100 */
[----:B------:R-:W-:Y:S01]  /*1710*/  FFMA.FTZ R13, R4, R13, R5 ;  /* 0x0000000d040d7223 */ /* 0x000fe20000010005 */
[--C-:B------:R-:W-:Y:S02]  /*1720*/  HADD2.F32 R4, -RZ, R26.reuse.H0_H0 ;  /* 0x2000001aff047230 */ /* 0x100fe40000004100 */
[----:B------:R-:W-:Y:S02]  /*1730*/  HADD2.F32 R5, -RZ, R27.H0_H0 ;  /* 0x2000001bff057230 */ /* 0x000fe40000004100 */
[----:B------:R-:W-:Y:S02]  /*1740*/  HADD2.F32 R26, -RZ, R26.H1_H1 ;  /* 0x3000001aff1a7230 */ /* 0x000fe40000004100 */
[----:B------:R-:W-:Y:S01]  /*1750*/  FFMA.FTZ R25, R25, R4, R6 ;  /* 0x0000000419197223 */ /* 0x000fe20000010006 */
[----:B------:R-:W-:Y:S02]  /*1760*/  FFMA.FTZ R37, R37, R5, R10 ;  /* 0x0000000525257223 */ /* 0x000fe4000001000a */
[----:B------:R-:W0:Y:S01]  /*1770*/  LDS.128 R4, [R53+0x90] ;  /* 0x0000900035047984 */ /* 0x000e220000000c00 */
[----:B------:R-:W-:-:S03]  /*1780*/  FFMA.FTZ R26, R14, R26, R9 ;  /* 0x0000001a0e1a7223 */ /* 0x000fc60000010009 */
[----:B------:R-:W4:Y:S01]  /*1790*/  LDG.E.128.CONSTANT R8, desc[UR14][R54.64+0x1a00] ;  /* 0x001a000e36087981 */ /* 0x000f22000c1e9d00 */
[----:B------:R-:W-:Y:S02]  /*17a0*/  HADD2.F32 R27, -RZ, R27.H1_H1 ;  /* 0x3000001bff1b7230 */ /* 0x000fe40000004100 */
[----:B------:R-:W-:Y:S02]  /*17b0*/  HADD2.F32 R15, -RZ, R15.H1_H1 ;  /* 0x3000000fff0f7230 */ /* 0x000fe40000004100 */
[--C-:B------:R-:W-:Y:S02]  /*17c0*/  HADD2.F32 R14, -RZ, R16.reuse.H0_H0 ;  /* 0x20000010ff0e7230 */ /* 0x100fe40000004100 */
[----:B------:R-:W-:Y:S02]  /*17d0*/  HADD2.F32 R16, -RZ, R16.H1_H1 ;  /* 0x30000010ff107230 */ /* 0x000fe40000004100 */
[----:B------:R-:W-:Y:S01]  /*17e0*/  FFMA.FTZ R36, R15, R27, R36 ;  /* 0x0000001b0f247223 */ /* 0x000fe20000010024 */
[----:B------:R-:W-:-:S02]  /*17f0*/  HADD2.F32 R27, -RZ, R17.H0_H0 ;  /* 0x20000011ff1b7230 */ /* 0x000fc40000004100 */
[----:B------:R-:W-:Y:S02]  /*1800*/  HADD2.F32 R17, -RZ, R17.H1_H1 ;  /* 0x30000011ff117230 */ /* 0x000fe40000004100 */
[----:B0-----:R-:W-:-:S05]  /*1810*/  HADD2.F32 R15, -RZ, R4.H0_H0 ;  /* 0x20000004ff0f7230 */ /* 0x001fca0000004100 */
[----:B------:R-:W-:Y:S01]  /*1820*/  FFMA.FTZ R56, R15, R14, R56 ;  /* 0x0000000e0f387223 */ /* 0x000fe20000010038 */
[----:B------:R-:W-:Y:S02]  /*1830*/  HADD2.F32 R15, -RZ, R4.H1_H1 ;  /* 0x30000004ff0f7230 */ /* 0x000fe40000004100 */
[--C-:B------:R-:W-:Y:S02]  /*1840*/  HADD2.F32 R4, -RZ, R5.reuse.H0_H0 ;  /* 0x20000005ff047230 */ /* 0x100fe40000004100 */
[----:B------:R-:W-:Y:S02]  /*1850*/  HADD2.F32 R5, -RZ, R5.H1_H1 ;  /* 0x30000005ff057230 */ /* 0x000fe40000004100 */
[----:B------:R-:W-:Y:S01]  /*1860*/  FFMA.FTZ R16, R15, R16, R12 ;  /* 0x000000100f107223 */ /* 0x000fe2000001000c */
[----:B------:R-:W-:Y:S01]  /*1870*/  FFMA.FTZ R27, R4, R27, R13 ;  /* 0x0000001b041b7223 */ /* 0x000fe2000001000d */
[----:B------:R-:W-:Y:S01]  /*1880*/  HADD2.F32 R4, -RZ, R6.H0_H0 ;  /* 0x20000006ff047230 */ /* 0x000fe20000004100 */
[----:B------:R-:W0:Y:S01]  /*1890*/  LDS.128 R12, [R53+0xa0] ;  /* 0x0000a000350c7984 */ /* 0x000e220000000c00 */
[----:B------:R-:W-:Y:S01]  /*18a0*/  FFMA.FTZ R24, R5, R17, R24 ;  /* 0x0000001105187223 */ /* 0x000fe20000010018 */
[----:B------:R-:W-:-:S02]  /*18b0*/  HADD2.F32 R5, -RZ, R18.H0_H0 ;  /* 0x20000012ff057230 */ /* 0x000fc40000004100 */
        /* <DEDUP_REMOVED lines=9> */
[----:B------:R-:W-:Y:S01]  /*1950*/  FFMA.FTZ R36, R7, R19, R36 ;  /* 0x0000001307247223 */ /* 0x000fe20000010024 */
[--C-:B0-----:R-:W-:Y:S02]  /*1960*/  HADD2.F32 R5, -RZ, R12.reuse.H0_H0 ;  /* 0x2000000cff057230 */ /* 0x101fe40000004100 */
[----:B------:R-:W-:Y:S02]  /*1970*/  HADD2.F32 R17, -RZ, R12.H1_H1 ;  /* 0x3000000cff117230 */ /* 0x000fe40000004100 */
[----:B--2---:R-:W-:-:S05]  /*1980*/  HADD2.F32 R4, -RZ, R20.H0_H0 ;  /* 0x20000014ff047230 */ /* 0x004fca0000004100 */
[----:B------:R-:W-:Y:S02]  /*1990*/  FFMA.FTZ R56, R5, R4, R56 ;  /* 0x0000000405387223 */ /* 0x000fe40000010038 */
[----:B------:R-:W2:Y:S01]  /*19a0*/  LDG.E.128.CONSTANT R4, desc[UR14][R54.64+0x1c00] ;  /* 0x001c000e36047981 */ /* 0x000ea2000c1e9d00 */
[----:B------:R-:W-:Y:S02]  /*19b0*/  HADD2.F32 R12, -RZ, R20.H1_H1 ;  /* 0x30000014ff0c7230 */ /* 0x000fe40000004100 */
[----:B------:R-:W-:-:S03]  /*19c0*/  HADD2.F32 R20, -RZ, R14.H0_H0 ;  /* 0x2000000eff147230 */ /* 0x000fc60000004100 */
[----:B------:R-:W-:Y:S01]  /*19d0*/  FFMA.FTZ R12, R17, R12, R16 ;  /* 0x0000000c110c7223 */ /* 0x000fe20000010010 */
[----:B------:R-:W-:Y:S02]  /*19e0*/  HADD2.F32 R16, -RZ, R13.H0_H0 ;  /* 0x2000000dff107230 */ /* 0x000fe40000004100 */
[----:B------:R-:W-:Y:S02]  /*19f0*/  HADD2.F32 R17, -RZ, R21.H0_H0 ;  /* 0x20000015ff117230 */ /* 0x000fe40000004100 */
[----:B------:R-:W-:Y:S02]  /*1a00*/  HADD2.F32 R13, -RZ, R13.H1_H1 ;  /* 0x3000000dff0d7230 */ /* 0x000fe40000004100 */
[----:B------:R-:W-:Y:S02]  /*1a10*/  HADD2.F32 R21, -RZ, R21.H1_H1 ;  /* 0x30000015ff157230 */ /* 0x000fe40000004100 */
[----:B------:R-:W-:Y:S02]  /*1a20*/  FFMA.FTZ R27, R16, R17, R27 ;  /* 0x00000011101b7223 */ /* 0x000fe4000001001b */
        /* <DEDUP_REMOVED lines=13> */
[----:B------:R-:W2:Y:S01]  /*1b00*/  LDG.E.128.CONSTANT R20, desc[UR14][R54.64+0x1e00] ;  /* 0x001e000e36147981 */ /* 0x000ea2000c1e9d00 */
[----:B---3--:R-:W-:Y:S02]  /*1b10*/  HADD2.F32 R14, -RZ, R28.H0_H0 ;  /* 0x2000001cff0e7230 */ /* 0x008fe40000004100 */
[----:B0-----:R-:W-:-:S05]  /*1b20*/  HADD2.F32 R13, -RZ, R16.H0_H0 ;  /* 0x20000010ff0d7230 */ /* 0x001fca0000004100 */
[----:B------:R-:W-:Y:S01]  /*1b30*/  FFMA.FTZ R56, R13, R14, R56 ;  /* 0x0000000e0d387223 */ /* 0x000fe20000010038 */
[----:B------:R-:W-:Y:S02]  /*1b40*/  HADD2.F32 R13, -RZ, R16.H1_H1 ;  /* 0x30000010ff0d7230 */ /* 0x000fe40000004100 */
[----:B------:R-:W-:-:S05]  /*1b50*/  HADD2.F32 R16, -RZ, R28.H1_H1 ;  /* 0x3000001cff107230 */ /* 0x000fca0000004100 */
[----:B------:R-:W-:Y:S01]  /*1b60*/  FFMA.FTZ R16, R13, R16, R12 ;  /* 0x000000100d107223 */ /* 0x000fe2000001000c */
[----:B------:R-:W-:Y:S02]  /*1b70*/  HADD2.F32 R12, -RZ, R17.H0_H0 ;  /* 0x20000011ff0c7230 */ /* 0x000fe40000004100 */
[----:B------:R-:W-:Y:S02]  /*1b80*/  HADD2.F32 R13, -RZ, R29.H0_H0 ;  /* 0x2000001dff0d7230 */ /* 0x000fe40000004100 */
[----:B------:R-:W-:Y:S02]  /*1b90*/  HADD2.F32 R17, -RZ, R17.H1_H1 ;  /* 0x30000011ff117230 */ /* 0x000fe40000004100 */
[----:B------:R-:W-:Y:S02]  /*1ba0*/  HADD2.F32 R29, -RZ, R29.H1_H1 ;  /* 0x3000001dff1d7230 */ /* 0x000fe40000004100 */
[----:B------:R-:W-:-:S03]  /*1bb0*/  HADD2.F32 R28, -RZ, R18.H0_H0 ;  /* 0x20000012ff1c7230 */ /* 0x000fc60000004100 */
[----:B------:R-:W-:Y:S01]  /*1bc0*/  FFMA.FTZ R24, R17, R29, R24 ;  /* 0x0000001d11187223 */ /* 0x000fe20000010018 */
[--C-:B------:R-:W-:Y:S02]  /*1bd0*/  HADD2.F32 R17, -RZ, R30.reuse.H0_H0 ;  /* 0x2000001eff117230 */ /* 0x100fe40000004100 */
[----:B------:R-:W-:Y:S01]  /*1be0*/  FFMA.FTZ R27, R12, R13, R27 ;  /* 0x0000000d0c1b7223 */ /* 0x000fe2000001001b */
[----:B------:R-:W-:Y:S01]  /*1bf0*/  HADD2.F32 R30, -RZ, R30.H1_H1 ;  /* 0x3000001eff1e7230 */ /* 0x000fe20000004100 */
[----:B------:R-:W0:Y:S01]  /*1c00*/  LDS.128 R12, [R53+0xc0] ;  /* 0x0000c000350c7984 */ /* 0x000e220000000c00 */
[----:B------:R-:W-:Y:S01]  /*1c10*/  FFMA.FTZ R25, R28, R17, R25 ;  /* 0x000000111c197223 */ /* 0x000fe20000010019 */
[----:B------:R-:W-:Y:S02]  /*1c20*/  HADD2.F32 R17, -RZ, R18.H1_H1 ;  /* 0x30000012ff117230 */ /* 0x000fe40000004100 */
[----:B------:R-:W-:-:S03]  /*1c30*/  HADD2.F32 R18, -RZ, R19.H0_H0 ;  /* 0x20000013ff127230 */ /* 0x000fc60000004100 */
[----:B------:R-:W-:Y:S01]  /*1c40*/  FFMA.FTZ R26, R17, R30, R26 ;  /* 0x0000001e111a7223 */ /* 0x000fe2000001001a */
[----:B------:R-:W-:-:S05]  /*1c50*/  HADD2.F32 R17, -RZ, R31.H0_H0 ;  /* 0x2000001fff117230 */ /* 0x000fca0000004100 */
[----:B------:R-:W-:Y:S01]  /*1c60*/  FFMA.FTZ R37, R18, R17, R37 ;  /* 0x0000001112257223 */ /* 0x000fe20000010025 */
[----:B------:R-:W-:Y:S02]  /*1c70*/  HADD2.F32 R17, -RZ, R31.H1_H1 ;  /* 0x3000001fff117230 */ /* 0x000fe40000004100 */
[----:B------:R-:W3:Y:S01]  /*1c80*/  LDG.E.128.CONSTANT R28, desc[UR14][R54.64+0x2000] ;  /* 0x0020000e361c7981 */ /* 0x000ee2000c1e9d00 */
[----:B------:R-:W-:-:S05]  /*1c90*/  HADD2.F32 R19, -RZ, R19.H1_H1 ;  /* 0x30000013ff137230 */ /* 0x000fca0000004100 */
[----:B------:R-:W-:Y:S01]  /*1ca0*/  FFMA.FTZ R36, R19, R17, R36 ;  /* 0x0000001113247223 */ /* 0x000fe20000010024 */
[----:B----4-:R-:W-:Y:S02]  /*1cb0*/  HADD2.F32 R18, -RZ, R32.H0_H0 ;  /* 0x20000020ff127230 */ /* 0x010fe40000004100 */
[----:B0-----:R-:W-:Y:S02]  /*1cc0*/  HADD2.F32 R17, -RZ, R12.H0_H0 ;  /* 0x2000000cff117230 */ /* 0x001fe40000004100 */
[----:B------:R-:W-:-:S03]  /*1cd0*/  HADD2.F32 R38, -RZ, R13.H0_H0 ;  /* 0x2000000dff267230 */ /* 0x000fc60000004100 */
[----:B------:R-:W-:Y:S01]  /*1ce0*/  FFMA.FTZ R56, R17, R18, R56 ;  /* 0x0000001211387223 */ /* 0x000fe20000010038 */
[----:B------:R-:W-:Y:S02]  /*1cf0*/  HADD2.F32 R17, -RZ, R12.H1_H1 ;  /* 0x3000000cff117230 */ /* 0x000fe40000004100 */
[----:B------:R-:W-:Y:S02]  /*1d00*/  HADD2.F32 R12, -RZ, R33.H0_H0 ;  /* 0x20000021ff0c7230 */ /* 0x000fe40000004100 */
[----:B------:R-:W-:Y:S02]  /*1d10*/  HADD2.F32 R32, -RZ, R32.H1_H1 ;  /* 0x30000020ff207230 */ /* 0x000fe40000004100 */
[----:B------:R-:W-:Y:S02]  /*1d20*/  HADD2.F32 R13, -RZ, R13.H1_H1 ;  /* 0x3000000dff0d7230 */ /* 0x000fe40000004100 */
[----:B------:R-:W-:Y:S01]  /*1d30*/  FFMA.FTZ R38, R38, R12, R27 ;  /* 0x0000000c26267223 */ /* 0x000fe2000001001b */
[----:B------:R-:W-:-:S02]  /*1d40*/  HADD2.F32 R12, -RZ, R33.H1_H1 ;  /* 0x30000021ff0c7230 */ /* 0x000fc40000004100 */
[----:B------:R-:W-:Y:S01]  /*1d50*/  FFMA.FTZ R32, R17, R32, R16 ;  /* 0x0000002011207223 */ /* 0x000fe20000010010 */
[----:B------:R-:W-:Y:S02]  /*1d60*/  HADD2.F32 R16, -RZ, R14.H0_H0 ;  /* 0x2000000eff107230 */ /* 0x000fe40000004100 */
[----:B------:R-:W-:Y:S02]  /*1d70*/  HADD2.F32 R17, -RZ, R34.H0_H0 ;  /* 0x20000022ff117230 */ /* 0x000fe40000004100 */
[----:B------:R-:W-:Y:S01]  /*1d80*/  FFMA.FTZ R12, R13, R12, R24 ;  /* 0x0000000c0d0c7223 */ /* 0x000fe20000010018 */
[----:B------:R-:W-:Y:S02]  /*1d90*/  HADD2.F32 R27, -RZ, R14.H1_H1 ;  /* 0x3000000eff1b7230 */ /* 0x000fe40000004100 */
[----:B------:R-:W-:Y:S02]  /*1da0*/  HADD2.F32 R14, -RZ, R34.H1_H1 ;  /* 0x30000022ff0e7230 */ /* 0x000fe40000004100 */
[----:B------:R-:W-:Y:S01]  /*1db0*/  FFMA.FTZ R13, R16, R17, R25 ;  /* 0x00000011100d7223 */ /* 0x000fe20000010019 */
[----:B------:R-:W-:Y:S01]  /*1dc0*/  HADD2.F32 R24, -RZ, R15.H0_H0 ;  /* 0x2000000fff187230 */ /* 0x000fe20000004100 */
[----:B------:R-:W0:Y:S01]  /*1dd0*/  LDS.128 R16, [R53+0xd0] ;  /* 0x0000d00035107984 */ /* 0x000e220000000c00 */
[----:B------:R-:W-:-:S02]  /*1de0*/  HADD2.F32 R25, -RZ, R35.H0_H0 ;  /* 0x20000023ff197230 */ /* 0x000fc40000004100 */
[----:B------:R-:W-:-:S03]  /*1df0*/  FFMA.FTZ R14, R27, R14, R26 ;  /* 0x0000000e1b0e7223 */ /* 0x000fc6000001001a */
[----:B------:R-:W-:Y:S02]  /*1e00*/  FFMA.FTZ R37, R24, R25, R37 ;  /* 0x0000001918257223 */ /* 0x000fe40000010025 */
[----:B------:R-:W4:Y:S01]  /*1e10*/  LDG.E.128.CONSTANT R24, desc[UR14][R54.64+0x2200] ;  /* 0x0022000e36187981 */ /* 0x000f22000c1e9d00 */
[----:B------:R-:W-:Y:S02]  /*1e20*/  HADD2.F32 R35, -RZ, R35.H1_H1 ;  /* 0x30000023ff237230 */ /* 0x000fe40000004100 */
[----:B------:R-:W-:-:S05]  /*1e30*/  HADD2.F32 R15, -RZ, R15.H1_H1 ;  /* 0x3000000fff0f7230 */ /* 0x000fca0000004100 */
[----:B------:R-:W-:Y:S01]  /*1e40*/  FFMA.FTZ R36, R15, R35, R36 ;  /* 0x000000230f247223 */ /* 0x000fe20000010024 */
[----:B0-----:R-:W-:Y:S02]  /*1e50*/  HADD2.F32 R15, -RZ, R16.H0_H0 ;  /* 0x20000010ff0f7230 */ /* 0x001fe40000004100 */
[--C-:B------:R-:W-:Y:S02]  /*1e60*/  HADD2.F32 R33, -RZ, R8.reuse.H0_H0 ;  /* 0x20000008ff217230 */ /* 0x100fe40000004100 */
[----:B------:R-:W-:-:S03]  /*1e70*/  HADD2.F32 R8, -RZ, R8.H1_H1 ;  /* 0x30000008ff087230 */ /* 0x000fc60000004100 */
[----:B------:R-:W-:Y:S01]  /*1e80*/  FFMA.FTZ R56, R15, R33, R56 ;  /* 0x000000210f387223 */ /* 0x000fe20000010038 */
[----:B------:R-:W-:Y:S02]  /*1e90*/  HADD2.F32 R15, -RZ, R16.H1_H1 ;  /* 0x30000010ff0f7230 */ /* 0x000fe40000004100 */
[----:B------:R-:W-:-:S03]  /*1ea0*/  HADD2.F32 R16, -RZ, R9.H0_H0 ;  /* 0x20000009ff107230 */ /* 0x000fc60000004100 */
[----:B------:R-:W-:Y:S01]  /*1eb0*/  FFMA.FTZ R8, R15, R8, R32 ;  /* 0x000000080f087223 */ /* 0x000fe20000010020 */
[--C-:B------:R-:W-:Y:S01]  /*1ec0*/  HADD2.F32 R15, -RZ, R17.reuse.H0_H0 ;  /* 0x20000011ff0f7230 */ /* 0x100fe20000004100 */
[----:B------:R-:W4:Y:S01]  /*1ed0*/  LDG.E.128.CONSTANT R32, desc[UR14][R54.64+0x2400] ;  /* 0x0024000e36207981 */ /* 0x000f22000c1e9d00 */
[----:B------:R-:W-:-:S03]  /*1ee0*/  HADD2.F32 R17, -RZ, R17.H1_H1 ;  /* 0x30000011ff117230 */ /* 0x000fc60000004100 */
[----:B------:R-:W-:Y:S01]  /*1ef0*/  FFMA.FTZ R38, R15, R16, R38 ;  /* 0x000000100f267223 */ /* 0x000fe20000010026 */
[----:B------:R-:W-:Y:S02]  /*1f00*/  HADD2.F32 R16, -RZ, R9.H1_H1 ;  /* 0x30000009ff107230 */ /* 0x000fe40000004100 */
[----:B------:R-:W-:-:S03]  /*1f10*/  HADD2.F32 R9, -RZ, R18.H1_H1 ;  /* 0x30000012ff097230 */ /* 0x000fc60000004100 */
[----:B------:R-:W-:Y:S01]  /*1f20*/  FFMA.FTZ R16, R17, R16, R12 ;  /* 0x0000001011107223 */ /* 0x000fe2000001000c */
[----:B------:R-:W-:Y:S02]  /*1f30*/  HADD2.F32 R12, -RZ, R18.H0_H0 ;  /* 0x20000012ff0c7230 */ /* 0x000fe40000004100 */
[--C-:B------:R-:W-:Y:S02]  /*1f40*/  HADD2.F32 R17, -RZ, R10.reuse.H0_H0 ;  /* 0x2000000aff117230 */ /* 0x100fe40000004100 */
[----:B------:R-:W-:-:S03]  /*1f50*/  HADD2.F32 R18, -RZ, R10.H1_H1 ;  /* 0x3000000aff127230 */ /* 0x000fc60000004100 */
[----:B------:R-:W-:Y:S02]  /*1f60*/  FFMA.FTZ R17, R12, R17, R13 ;  /* 0x000000110c117223 */ /* 0x000fe4000001000d */
[----:B------:R-:W-:Y:S02]  /*1f70*/  FFMA.FTZ R18, R9, R18, R14 ;  /* 0x0000001209127223 */ /* 0x000fe4000001000e */
[----:B------:R-:W0:Y:S01]  /*1f80*/  LDS.128 R12, [R53+0xe0] ;  /* 0x0000e000350c7984 */ /* 0x000e220000000c00 */
[----:B------:R-:W-:Y:S02]  /*1f90*/  HADD2.F32 R10, -RZ, R19.H0_H0 ;  /* 0x20000013ff0a7230 */ /* 0x000fe40000004100 */
[----:B------:R-:W-:-:S05]  /*1fa0*/  HADD2.F32 R9, -RZ, R11.H0_H0 ;  /* 0x2000000bff097230 */ /* 0x000fca0000004100 */
[----:B------:R-:W-:Y:S01]  /*1fb0*/  FFMA.FTZ R37, R10, R9, R37 ;  /* 0x000000090a257223 */ /* 0x000fe20000010025 */
[----:B------:R-:W-:Y:S02]  /*1fc0*/  HADD2.F32 R11, -RZ, R11.H1_H1 ;  /* 0x3000000bff0b7230 */ /* 0x000fe40000004100 */
[----:B------:R-:W-:-:S05]  /*1fd0*/  HADD2.F32 R19, -RZ, R19.H1_H1 ;  /* 0x30000013ff137230 */ /* 0x000fca0000004100 */
[----:B------:R-:W-:Y:S01]  /*1fe0*/  FFMA.FTZ R36, R19, R11, R36 ;  /* 0x0000000b13247223 */ /* 0x000fe20000010024 */
[----:B0-----:R-:W-:Y:S02]  /*1ff0*/  HADD2.F32 R9, -RZ, R12.H0_H0 ;  /* 0x2000000cff097230 */ /* 0x001fe40000004100 */
[----:B--2---:R-:W-:-:S05]  /*2000*/  HADD2.F32 R10, -RZ, R4.H0_H0 ;  /* 0x20000004ff0a7230 */ /* 0x004fca0000004100 */
[----:B------:R-:W-:Y:S01]  /*2010*/  FFMA.FTZ R56, R9, R10, R56 ;  /* 0x0000000a09387223 */ /* 0x000fe20000010038 */
[----:B------:R-:W-:Y:S02]  /*2020*/  HADD2.F32 R9, -RZ, R12.H1_H1 ;  /* 0x3000000cff097230 */ /* 0x000fe40000004100 */
[----:B------:R-:W-:Y:S02]  /*2030*/  HADD2.F32 R12, -RZ, R4.H1_H1 ;  /* 0x30000004ff0c7230 */ /* 0x000fe40000004100 */
[----:B------:R-:W-:-:S03]  /*2040*/  HADD2.F32 R4, -RZ, R5.H0_H0 ;  /* 0x20000005ff047230 */ /* 0x000fc60000004100 */
[----:B------:R-:W-:Y:S01]  /*2050*/  FFMA.FTZ R12, R9, R12, R8 ;  /* 0x0000000c090c7223 */ /* 0x000fe20000010008 */
[----:B------:R-:W-:-:S05]  /*2060*/  HADD2.F32 R9, -RZ, R13.H0_H0 ;  /* 0x2000000dff097230 */ /* 0x000fca0000004100 */
[----:B------:R-:W-:Y:S02]  /*2070*/  FFMA.FTZ R38, R9, R4, R38 ;  /* 0x0000000409267223 */ /* 0x000fe40000010026 */
[----:B------:R-:W0:Y:S01]  /*2080*/  LDS.128 R8, [R53+0xf0] ;  /* 0x0000f00035087984 */ /* 0x000e220000000c00 */
        /* <DEDUP_REMOVED lines=10> */
[--C-:B------:R-:W-:Y:S02]  /*2130*/  HADD2.F32 R5, -RZ, R7.reuse.H0_H0 ;  /* 0x20000007ff057230 */ /* 0x100fe40000004100 */
[----:B------:R-:W-:Y:S02]  /*2140*/  HADD2.F32 R7, -RZ, R7.H1_H1 ;  /* 0x30000007ff077230 */ /* 0x000fe40000004100 */
[----:B------:R-:W-:Y:S02]  /*2150*/  HADD2.F32 R15, -RZ, R15.H1_H1 ;  /* 0x3000000fff0f7230 */ /* 0x000fe40000004100 */
[----:B------:R-:W-:Y:S01]  /*2160*/  FFMA.FTZ R37, R4, R5, R37 ;  /* 0x0000000504257223 */ /* 0x000fe20000010025 */
[--C-:B------:R-:W-:Y:S02]  /*2170*/  HADD2.F32 R4, -RZ, R20.reuse.H0_H0 ;  /* 0x20000014ff047230 */ /* 0x100fe40000004100 */
[----:B------:R-:W-:-:S02]  /*2180*/  HADD2.F32 R20, -RZ, R20.H1_H1 ;  /* 0x30000014ff147230 */ /* 0x000fc40000004100 */
[----:B------:R-:W-:Y:S01]  /*2190*/  FFMA.FTZ R36, R15, R7, R36 ;  /* 0x000000070f247223 */ /* 0x000fe20000010024 */
[--C-:B0-----:R-:W-:Y:S02]  /*21a0*/  HADD2.F32 R5, -RZ, R8.reuse.H0_H0 ;  /* 0x20000008ff057230 */ /* 0x101fe40000004100 */
[----:B------:R-:W-:Y:S02]  /*21b0*/  HADD2.F32 R19, -RZ, R8.H1_H1 ;  /* 0x30000008ff137230 */ /* 0x000fe40000004100 */
[----:B------:R-:W-:Y:S02]  /*21c0*/  HADD2.F32 R13, -RZ, R9.H0_H0 ;  /* 0x20000009ff0d7230 */ /* 0x000fe40000004100 */
[----:B------:R-:W-:Y:S02]  /*21d0*/  HADD2.F32 R8, -RZ, R21.H0_H0 ;  /* 0x20000015ff087230 */ /* 0x000fe40000004100 */
[----:B------:R-:W-:Y:S01]  /*21e0*/  FFMA.FTZ R56, R5, R4, R56 ;  /* 0x0000000405387223 */ /* 0x000fe20000010038 */
[----:B------:R-:W-:Y:S01]  /*21f0*/  FFMA.FTZ R19, R19, R20, R12 ;  /* 0x0000001413137223 */ /* 0x000fe2000001000c */
[----:B------:R-:W0:Y:S01]  /*2200*/  LDS.128 R4, [R53+0x100] ;  /* 0x0001000035047984 */ /* 0x000e220000000c00 */
[----:B------:R-:W-:-:S02]  /*2210*/  HADD2.F32 R12, -RZ, R22.H0_H0 ;  /* 0x20000016ff0c7230 */ /* 0x000fc40000004100 */
[----:B------:R-:W-:Y:S01]  /*2220*/  FFMA.FTZ R38, R13, R8, R38 ;  /* 0x000000080d267223 */ /* 0x000fe20000010026 */
[----:B------:R-:W-:-:S05]  /*2230*/  HADD2.F32 R8, -RZ, R10.H0_H0 ;  /* 0x2000000aff087230 */ /* 0x000fca0000004100 */
[----:B------:R-:W-:Y:S02]  /*2240*/  FFMA.FTZ R17, R8, R12, R17 ;  /* 0x0000000c08117223 */ /* 0x000fe40000010011 */
[----:B------:R-:W2:Y:S01]  /*2250*/  LDG.E.128.CONSTANT R12, desc[UR14][R54.64+0x2600] ;  /* 0x0026000e360c7981 */ /* 0x000ea2000c1e9d00 */
[----:B------:R-:W-:Y:S02]  /*2260*/  HADD2.F32 R9, -RZ, R9.H1_H1 ;  /* 0x30000009ff097230 */ /* 0x000fe40000004100 */
[----:B------:R-:W-:Y:S02]  /*2270*/  HADD2.F32 R21, -RZ, R21.H1_H1 ;  /* 0x30000015ff157230 */ /* 0x000fe40000004100 */
[----:B------:R-:W-:-:S03]  /*2280*/  HADD2.F32 R20, -RZ, R22.H1_H1 ;  /* 0x30000016ff147230 */ /* 0x000fc60000004100 */
[----:B------:R-:W-:Y:S01]  /*2290*/  FFMA.FTZ R16, R9, R21, R16 ;  /* 0x0000001509107223 */ /* 0x000fe20000010010 */
[----:B------:R-:W-:Y:S02]  /*22a0*/  HADD2.F32 R9, -RZ, R10.H1_H1 ;  /* 0x3000000aff097230 */ /* 0x000fe40000004100 */
[----:B------:R-:W-:-:S03]  /*22b0*/  HADD2.F32 R8, -RZ, R11.H0_H0 ;  /* 0x2000000bff087230 */ /* 0x000fc60000004100 */
[----:B------:R-:W-:Y:S01]  /*22c0*/  FFMA.FTZ R20, R9, R20, R18 ;  /* 0x0000001409147223 */ /* 0x000fe20000010012 */
[----:B------:R-:W-:Y:S02]  /*22d0*/  HADD2.F32 R9, -RZ, R23.H0_H0 ;  /* 0x20000017ff097230 */ /* 0x000fe40000004100 */
[----:B---3--:R-:W-:-:S03]  /*22e0*/  HADD2.F32 R41, -RZ, R28.H1_H1 ;  /* 0x3000001cff297230 */ /* 0x008fc60000004100 */
[----:B------:R-:W-:Y:S01]  /*22f0*/  FFMA.FTZ R37, R8, R9, R37 ;  /* 0x0000000908257223 */ /* 0x000fe20000010025 */
[--C-:B0-----:R-:W-:Y:S02]  /*2300*/  HADD2.F32 R39, -RZ, R4.reuse.H0_H0 ;  /* 0x20000004ff277230 */ /* 0x101fe40000004100 */
[----:B------:R-:W-:Y:S02]  /*2310*/  HADD2.F32 R4, -RZ, R4.H1_H1 ;  /* 0x30000004ff047230 */ /* 0x000fe40000004100 */
[----:B------:R-:W-:-:S03]  /*2320*/  HADD2.F32 R8, -RZ, R28.H0_H0 ;  /* 0x2000001cff087230 */ /* 0x000fc60000004100 */
[----:B------:R-:W-:Y:S01]  /*2330*/  FFMA.FTZ R41, R4, R41, R19 ;  /* 0x0000002904297223 */ /* 0x000fe20000010013 */
[----:B------:R-:W-:Y:S02]  /*2340*/  HADD2.F32 R19, -RZ, R5.H0_H0 ;  /* 0x20000005ff137230 */ /* 0x000fe40000004100 */
[----:B------:R-:W-:Y:S02]  /*2350*/  HADD2.F32 R40, -RZ, R29.H0_H0 ;  /* 0x2000001dff287230 */ /* 0x000fe40000004100 */
[----:B------:R-:W-:Y:S02]  /*2360*/  HADD2.F32 R5, -RZ, R5.H1_H1 ;  /* 0x30000005ff057230 */ /* 0x000fe40000004100 */
[----:B------:R-:W-:Y:S02]  /*2370*/  HADD2.F32 R28, -RZ, R6.H0_H0 ;  /* 0x20000006ff1c7230 */ /* 0x000fe40000004100 */
[----:B------:R-:W-:Y:S02]  /*2380*/  HADD2.F32 R4, -RZ, R29.H1_H1 ;  /* 0x3000001dff047230 */ /* 0x000fe40000004100 */
[----:B------:R-:W-:-:S02]  /*2390*/  HADD2.F32 R18, -RZ, R30.H0_H0 ;  /* 0x2000001eff127230 */ /* 0x000fc40000004100 */
[----:B------:R-:W-:Y:S01]  /*23a0*/  FFMA.FTZ R39, R39, R8, R56 ;  /* 0x0000000827277223 */ /* 0x000fe20000010038 */
[----:B------:R-:W-:Y:S02]  /*23b0*/  HADD2.F32 R21, -RZ, R11.H1_H1 ;  /* 0x3000000bff157230 */ /* 0x000fe40000004100 */
[----:B------:R-:W-:Y:S01]  /*23c0*/  FFMA.FTZ R40, R19, R40, R38 ;  /* 0x0000002813287223 */ /* 0x000fe20000010026 */
[----:B------:R-:W0:Y:S01]  /*23d0*/  LDS.128 R8, [R53+0x110] ;  /* 0x0001100035087984 */ /* 0x000e220000000c00 */
[----:B------:R-:W-:Y:S01]  /*23e0*/  FFMA.FTZ R4, R5, R4, R16 ;  /* 0x0000000405047223 */ /* 0x000fe20000010010 */
[----:B------:R-:W-:Y:S02]  /*23f0*/  FFMA.FTZ R28, R28, R18, R17 ;  /* 0x000000121c1c7223 */ /* 0x000fe40000010011 */
[----:B------:R-:W3:Y:S01]  /*2400*/  LDG.E.128.CONSTANT R16, desc[UR14][R54.64+0x2800] ;  /* 0x0028000e36107981 */ /* 0x000ee2000c1e9d00 */
[----:B------:R-:W-:Y:S02]  /*2410*/  HADD2.F32 R23, -RZ, R23.H1_H1 ;  /* 0x30000017ff177230 */ /* 0x000fe40000004100 */
        /* <DEDUP_REMOVED lines=9> */
[----:B----4-:R-:W-:Y:S02]  /*24b0*/  HADD2.F32 R5, -RZ, R24.H0_H0 ;  /* 0x20000018ff057230 */ /* 0x010fe40000004100 */
[----:B------:R-:W-:-:S02]  /*24c0*/  HADD2.F32 R20, -RZ, R25.H0_H0 ;  /* 0x20000019ff147230 */ /* 0x000fc40000004100 */
[----:B------:R-:W-:Y:S02]  /*24d0*/  HADD2.F32 R24, -RZ, R24.H1_H1 ;  /* 0x30000018ff187230 */ /* 0x000fe40000004100 */
[----:B------:R-:W-:Y:S02]  /*24e0*/  HADD2.F32 R25, -RZ, R25.H1_H1 ;  /* 0x30000019ff197230 */ /* 0x000fe40000004100 */
[----:B------:R-:W-:Y:S01]  /*24f0*/  FFMA.FTZ R38, R38, R31, R21 ;  /* 0x0000001f26267223 */ /* 0x000fe20000010015 */
[--C-:B0-----:R-:W-:Y:S02]  /*2500*/  HADD2.F32 R6, -RZ, R8.reuse.H0_H0 ;  /* 0x20000008ff067230 */ /* 0x101fe40000004100 */
[--C-:B------:R-:W-:Y:S02]  /*2510*/  HADD2.F32 R7, -RZ, R9.reuse.H0_H0 ;  /* 0x20000009ff077230 */ /* 0x100fe40000004100 */
[----:B------:R-:W-:Y:S02]  /*2520*/  HADD2.F32 R8, -RZ, R8.H1_H1 ;  /* 0x30000008ff087230 */ /* 0x000fe40000004100 */
[----:B------:R-:W-:-:S02]  /*2530*/  HADD2.F32 R9, -RZ, R9.H1_H1 ;  /* 0x30000009ff097230 */ /* 0x000fc40000004100 */
[----:B------:R-:W-:Y:S01]  /*2540*/  FFMA.FTZ R40, R7, R20, R40 ;  /* 0x0000001407287223 */ /* 0x000fe20000010028 */
[----:B------:R-:W-:Y:S01]  /*2550*/  FFMA.FTZ R41, R8, R24, R41 ;  /* 0x0000001808297223 */ /* 0x000fe20000010029 */
[----:B------:R-:W4:Y:S01]  /*2560*/  LDG.E.128.CONSTANT R20, desc[UR14][R54.64+0x2a00] ;  /* 0x002a000e36147981 */ /* 0x000f22000c1e9d00 */
[----:B------:R-:W-:Y:S01]  /*2570*/  FFMA.FTZ R8, R9, R25, R4 ;  /* 0x0000001909087223 */ /* 0x000fe20000010004 */
[----:B------:R-:W-:Y:S02]  /*2580*/  HADD2.F32 R9, -RZ, R10.H0_H0 ;  /* 0x2000000aff097230 */ /* 0x000fe40000004100 */
[----:B------:R-:W-:Y:S02]  /*2590*/  HADD2.F32 R24, -RZ, R26.H0_H0 ;  /* 0x2000001aff187230 */ /* 0x000fe40000004100 */
[----:B------:R-:W-:Y:S02]  /*25a0*/  HADD2.F32 R25, -RZ, R10.H1_H1 ;  /* 0x3000000aff197230 */ /* 0x000fe40000004100 */
[----:B------:R-:W-:-:S02]  /*25b0*/  HADD2.F32 R10, -RZ, R11.H0_H0 ;  /* 0x2000000bff0a7230 */ /* 0x000fc40000004100 */
[----:B------:R-:W-:Y:S01]  /*25c0*/  FFMA.FTZ R9, R9, R24, R28 ;  /* 0x0000001809097223 */ /* 0x000fe2000001001c */
[--C-:B------:R-:W-:Y:S01]  /*25d0*/  HADD2.F32 R24, -RZ, R27.reuse.H0_H0 ;  /* 0x2000001bff187230 */ /* 0x100fe20000004100 */
[----:B------:R-:W4:Y:S01]  /*25e0*/  LDG.E.128.CONSTANT R28, desc[UR14][R54.64+0x2c00] ;  /* 0x002c000e361c7981 */ /* 0x000f22000c1e9d00 */
[----:B------:R-:W-:Y:S02]  /*25f0*/  HADD2.F32 R26, -RZ, R26.H1_H1 ;  /* 0x3000001aff1a7230 */ /* 0x000fe40000004100 */
[----:B------:R-:W-:Y:S02]  /*2600*/  HADD2.F32 R27, -RZ, R27.H1_H1 ;  /* 0x3000001bff1b7230 */ /* 0x000fe40000004100 */
[----:B------:R-:W-:Y:S02]  /*2610*/  HADD2.F32 R11, -RZ, R11.H1_H1 ;  /* 0x3000000bff0b7230 */ /* 0x000fe40000004100 */
[----:B------:R-:W-:Y:S01]  /*2620*/  FFMA.FTZ R36, R25, R26, R36 ;  /* 0x0000001a19247223 */ /* 0x000fe20000010024 */
[----:B------:R-:W-:-:S02]  /*2630*/  FFMA.FTZ R37, R10, R24, R37 ;  /* 0x000000180a257223 */ /* 0x000fc40000010025 */
[----:B------:R-:W-:Y:S02]  /*2640*/  FFMA.FTZ R38, R11, R27, R38 ;  /* 0x0000001b0b267223 */ /* 0x000fe40000010026 */
[----:B------:R-:W4:Y:S01]  /*2650*/  LDG.E.128.CONSTANT R24, desc[UR14][R54.64+0x2e00] ;  /* 0x002e000e36187981 */ /* 0x000f22000c1e9d00 */
[----:B------:R-:W-:-:S03]  /*2660*/  FFMA.FTZ R39, R6, R5, R39 ;  /* 0x0000000506277223 */ /* 0x000fc60000010027 */
[----:B------:R-:W0:Y:S01]  /*2670*/  LDS.128 R4, [R53+0x120] ;  /* 0x0001200035047984 */ /* 0x000e220000000c00 */
[--C-:B------:R-:W-:Y:S02]  /*2680*/  HADD2.F32 R11, -RZ, R32.reuse.H0_H0 ;  /* 0x20000020ff0b7230 */ /* 0x100fe40000004100 */
[----:B------:R-:W-:Y:S02]  /*2690*/  HADD2.F32 R32, -RZ, R32.H1_H1 ;  /* 0x30000020ff207230 */ /* 0x000fe40000004100 */
[--C-:B0-----:R-:W-:Y:S02]  /*26a0*/  HADD2.F32 R10, -RZ, R4.reuse.H0_H0 ;  /* 0x20000004ff0a7230 */ /* 0x101fe40000004100 */
[----:B------:R-:W-:-:S03]  /*26b0*/  HADD2.F32 R4, -RZ, R4.H1_H1 ;  /* 0x30000004ff047230 */ /* 0x000fc60000004100 */
[----:B------:R-:W-:Y:S01]  /*26c0*/  FFMA.FTZ R39, R10, R11, R39 ;  /* 0x0000000b0a277223 */ /* 0x000fe20000010027 */
[----:B------:R-:W-:Y:S02]  /*26d0*/  HADD2.F32 R11, -RZ, R5.H0_H0 ;  /* 0x20000005ff0b7230 */ /* 0x000fe40000004100 */
[----:B------:R-:W-:Y:S01]  /*26e0*/  FFMA.FTZ R41, R4, R32, R41 ;  /* 0x0000002004297223 */ /* 0x000fe20000010029 */
[--C-:B------:R-:W-:Y:S02]  /*26f0*/  HADD2.F32 R4, -RZ, R33.reuse.H0_H0 ;  /* 0x20000021ff047230 */ /* 0x100fe40000004100 */
[----:B------:R-:W-:Y:S02]  /*2700*/  HADD2.F32 R32, -RZ, R33.H1_H1 ;  /* 0x30000021ff207230 */ /* 0x000fe40000004100 */
[----:B------:R-:W-:Y:S02]  /*2710*/  HADD2.F32 R5, -RZ, R5.H1_H1 ;  /* 0x30000005ff057230 */ /* 0x000fe40000004100 */
[----:B------:R-:W-:Y:S01]  /*2720*/  FFMA.FTZ R40, R11, R4, R40 ;  /* 0x000000040b287223 */ /* 0x000fe20000010028 */
[----:B------:R-:W-:-:S02]  /*2730*/  HADD2.F32 R4, -RZ, R6.H0_H0 ;  /* 0x20000006ff047230 */ /* 0x000fc40000004100 */
[----:B------:R-:W-:Y:S02]  /*2740*/  HADD2.F32 R33, -RZ, R34.H0_H0 ;  /* 0x20000022ff217230 */ /* 0x000fe40000004100 */
[----:B------:R-:W-:-:S03]  /*2750*/  FFMA.FTZ R32, R5, R32, R8 ;  /* 0x0000002005207223 */ /* 0x000fc60000010008 */
[----:B------:R-:W-:Y:S02]  /*2760*/  FFMA.FTZ R33, R4, R33, R9 ;  /* 0x0000002104217223 */ /* 0x000fe40000010009 */
[----:B------:R-:W0:Y:S01]  /*2770*/  LDS.128 R8, [R53+0x130] ;  /* 0x0001300035087984 */ /* 0x000e220000000c00 */
[----:B------:R-:W-:Y:S02]  /*2780*/  HADD2.F32 R5, -RZ, R6.H1_H1 ;  /* 0x30000006ff057230 */ /* 0x000fe40000004100 */
[----:B------:R-:W-:Y:S02]  /*2790*/  HADD2.F32 R34, -RZ, R34.H1_H1 ;  /* 0x30000022ff227230 */ /* 0x000fe40000004100 */
[----:B------:R-:W-:-:S03]  /*27a0*/  HADD2.F32 R4, -RZ, R7.H0_H0 ;  /* 0x20000007ff047230 */ /* 0x000fc60000004100 */
[----:B------:R-:W-:Y:S01]  /*27b0*/  FFMA.FTZ R36, R5, R34, R36 ;  /* 0x0000002205247223 */ /* 0x000fe20000010024 */
[--C-:B------:R-:W-:Y:S02]  /*27c0*/  HADD2.F32 R5, -RZ, R35.reuse.H0_H0 ;  /* 0x20000023ff057230 */ /* 0x100fe40000004100 */
[----:B------:R-:W-:Y:S02]  /*27d0*/  HADD2.F32 R35, -RZ, R35.H1_H1 ;  /* 0x30000023ff237230 */ /* 0x000fe40000004100 */
[----:B------:R-:W-:Y:S02]  /*27e0*/  HADD2.F32 R7, -RZ, R7.H1_H1 ;  /* 0x30000007ff077230 */ /* 0x000fe40000004100 */
[----:B------:R-:W-:-:S03]  /*27f0*/  FFMA.FTZ R37, R4, R5, R37 ;  /* 0x0000000504257223 */ /* 0x000fc60000010025 */
[----:B------:R-:W-:Y:S01]  /*2800*/  FFMA.FTZ R38, R7, R35, R38 ;  /* 0x0000002307267223 */ /* 0x000fe20000010026 */
[--C-:B0-----:R-:W-:Y:S02]  /*2810*/  HADD2.F32 R4, -RZ, R8.reuse.H0_H0 ;  /* 0x20000008ff047230 */ /* 0x101fe40000004100 */
[----:B------:R-:W-:Y:S02]  /*2820*/  HADD2.F32 R8, -RZ, R8.H1_H1 ;  /* 0x30000008ff087230 */ /* 0x000fe40000004100 */
[--C-:B------:R-:W-:Y:S02]  /*2830*/  HADD2.F32 R35, -RZ, R9.reuse.H0_H0 ;  /* 0x20000009ff237230 */ /* 0x100fe40000004100 */
[----:B------:R-:W-:Y:S02]  /*2840*/  HADD2.F32 R9, -RZ, R9.H1_H1 ;  /* 0x30000009ff097230 */ /* 0x000fe40000004100 */
[----:B--2---:R-:W-:-:S05]  /*2850*/  HADD2.F32 R5, -RZ, R12.H0_H0 ;  /* 0x2000000cff057230 */ /* 0x004fca0000004100 */
[----:B------:R-:W-:Y:S02]  /*2860*/  FFMA.FTZ R39, R4, R5, R39 ;  /* 0x0000000504277223 */ /* 0x000fe40000010027 */
[----:B------:R-:W0:Y:S01]  /*2870*/  LDS.128 R4, [R53+0x140] ;  /* 0x0001400035047984 */ /* 0x000e220000000c00 */
[----:B------:R-:W-:-:S05]  /*2880*/  HADD2.F32 R12, -RZ, R12.H1_H1 ;  /* 0x3000000cff0c7230 */ /* 0x000fca0000004100 */
[----:B------:R-:W-:Y:S01]  /*2890*/  FFMA.FTZ R41, R8, R12, R41 ;  /* 0x0000000c08297223 */ /* 0x000fe20000010029 */
[----:B------:R-:W-:-:S05]  /*28a0*/  HADD2.F32 R8, -RZ, R13.H0_H0 ;  /* 0x2000000dff087230 */ /* 0x000fca0000004100 */
[----:B------:R-:W-:Y:S01]  /*28b0*/  FFMA.FTZ R40, R35, R8, R40 ;  /* 0x0000000823287223 */ /* 0x000fe20000010028 */
[----:B------:R-:W-:Y:S02]  /*28c0*/  HADD2.F32 R8, -RZ, R13.H1_H1 ;  /* 0x3000000dff087230 */ /* 0x000fe40000004100 */
[----:B------:R-:W-:-:S03]  /*28d0*/  HADD2.F32 R12, -RZ, R10.H0_H0 ;  /* 0x2000000aff0c7230 */ /* 0x000fc60000004100 */
[----:B------:R-:W-:Y:S01]  /*28e0*/  FFMA.FTZ R8, R9, R8, R32 ;  /* 0x0000000809087223 */ /* 0x000fe20000010020 */
[----:B------:R-:W-:Y:S02]  /*28f0*/  HADD2.F32 R9, -RZ, R14.H0_H0 ;  /* 0x2000000eff097230 */ /* 0x000fe40000004100 */
[----:B------:R-:W-:Y:S02]  /*2900*/  HADD2.F32 R13, -RZ, R10.H1_H1 ;  /* 0x3000000aff0d7230 */ /* 0x000fe40000004100 */
[----:B------:R-:W-:Y:S02]  /*2910*/  HADD2.F32 R10, -RZ, R11.H0_H0 ;  /* 0x2000000bff0a7230 */ /* 0x000fe40000004100 */
[----:B------:R-:W-:Y:S01]  /*2920*/  FFMA.FTZ R9, R12, R9, R33 ;  /* 0x000000090c097223 */ /* 0x000fe20000010021 */
[--C-:B------:R-:W-:Y:S01]  /*2930*/  HADD2.F32 R12, -RZ, R15.reuse.H0_H0 ;  /* 0x2000000fff0c7230 */ /* 0x100fe20000004100 */
[----:B------:R-:W1:Y:S01]  /*2940*/  LDS.128 R32, [R53+0x150] ;  /* 0x0001500035207984 */ /* 0x000e620000000c00 */
[----:B------:R-:W-:-:S02]  /*2950*/  HADD2.F32 R15, -RZ, R15.H1_H1 ;  /* 0x3000000fff0f7230 */ /* 0x000fc40000004100 */
[----:B------:R-:W-:Y:S02]  /*2960*/  HADD2.F32 R11, -RZ, R11.H1_H1 ;  /* 0x3000000bff0b7230 */ /* 0x000fe40000004100 */
[----:B------:R-:W-:Y:S01]  /*2970*/  FFMA.FTZ R37, R10, R12, R37 ;  /* 0x0000000c0a257223 */ /* 0x000fe20000010025 */
[----:B------:R-:W-:Y:S02]  /*2980*/  HADD2.F32 R14, -RZ, R14.H1_H1 ;  /* 0x3000000eff0e7230 */ /* 0x000fe40000004100 */
[----:B------:R-:W-:Y:S01]  /*2990*/  FFMA.FTZ R38, R11, R15, R38 ;  /* 0x0000000f0b267223 */ /* 0x000fe20000010026 */
[--C-:B0-----:R-:W-:Y:S02]  /*29a0*/  HADD2.F32 R10, -RZ, R4.reuse.H0_H0 ;  /* 0x20000004ff0a7230 */ /* 0x101fe40000004100 */
[----:B------:R-:W-:Y:S02]  /*29b0*/  HADD2.F32 R4, -RZ, R4.H1_H1 ;  /* 0x30000004ff047230 */ /* 0x000fe40000004100 */
[----:B---3--:R-:W-:-:S02]  /*29c0*/  HADD2.F32 R11, -RZ, R16.H0_H0 ;  /* 0x20000010ff0b7230 */ /* 0x008fc40000004100 */
[----:B------:R-:W-:Y:S02]  /*29d0*/  HADD2.F32 R16, -RZ, R16.H1_H1 ;  /* 0x30000010ff107230 */ /* 0x000fe40000004100 */
[----:B------:R-:W-:Y:S01]  /*29e0*/  FFMA.FTZ R36, R13, R14, R36 ;  /* 0x0000000e0d247223 */ /* 0x000fe20000010024 */
[----:B------:R-:W-:Y:S01]  /*29f0*/  FFMA.FTZ R39, R10, R11, R39 ;  /* 0x0000000b0a277223 */ /* 0x000fe20000010027 */
[--C-:B------:R-:W-:Y:S02]  /*2a00*/  HADD2.F32 R11, -RZ, R5.reuse.H0_H0 ;  /* 0x20000005ff0b7230 */ /* 0x100fe40000004100 */
[----:B------:R-:W-:Y:S01]  /*2a10*/  FFMA.FTZ R41, R4, R16, R41 ;  /* 0x0000001004297223 */ /* 0x000fe20000010029 */
[----:B------:R-:W-:Y:S02]  /*2a20*/  HADD2.F32 R5, -RZ, R5.H1_H1 ;  /* 0x30000005ff057230 */ /* 0x000fe40000004100 */
[--C-:B------:R-:W-:Y:S02]  /*2a30*/  HADD2.F32 R4, -RZ, R17.reuse.H0_H0 ;  /* 0x20000011ff047230 */ /* 0x100fe40000004100 */
[----:B------:R-:W-:-:S02]  /*2a40*/  HADD2.F32 R12, -RZ, R17.H1_H1 ;  /* 0x30000011ff0c7230 */ /* 0x000fc40000004100 */
[----:B------:R-:W-:Y:S02]  /*2a50*/  HADD2.F32 R10, -RZ, R6.H0_H0 ;  /* 0x20000006ff0a7230 */ /* 0x000fe40000004100 */
[----:B------:R-:W-:Y:S02]  /*2a60*/  HADD2.F32 R13, -RZ, R18.H0_H0 ;  /* 0x20000012ff0d7230 */ /* 0x000fe40000004100 */
[----:B------:R-:W-:Y:S01]  /*2a70*/  FFMA.FTZ R40, R11, R4, R40 ;  /* 0x000000040b287223 */ /* 0x000fe20000010028 */
[----:B------:R-:W-:Y:S01]  /*2a80*/  FFMA.FTZ R12, R5, R12, R8 ;  /* 0x0000000c050c7223 */ /* 0x000fe20000010008 */
[----:B------:R-:W-:Y:S02]  /*2a90*/  HADD2.F32 R4, -RZ, R7.H0_H0 ;  /* 0x20000007ff047230 */ /* 0x000fe40000004100 */
[----:B------:R-:W-:Y:S01]  /*2aa0*/  FFMA.FTZ R13, R10, R13, R9 ;  /* 0x0000000d0a0d7223 */ /* 0x000fe20000010009 */
[--C-:B------:R-:W-:Y:S01]  /*2ab0*/  HADD2.F32 R5, -RZ, R19.reuse.H0_H0 ;  /* 0x20000013ff057230 */ /* 0x100fe20000004100 */
[----:B------:R-:W0:Y:S01]  /*2ac0*/  LDS.128 R8, [R53+0x160] ;  /* 0x0001600035087984 */ /* 0x000e220000000c00 */
[----:B------:R-:W-:-:S02]  /*2ad0*/  HADD2.F32 R19, -RZ, R19.H1_H1 ;  /* 0x30000013ff137230 */ /* 0x000fc40000004100 */
[----:B------:R-:W-:Y:S02]  /*2ae0*/  HADD2.F32 R7, -RZ, R7.H1_H1 ;  /* 0x30000007ff077230 */ /* 0x000fe40000004100 */
[----:B------:R-:W-:Y:S01]  /*2af0*/  FFMA.FTZ R37, R4, R5, R37 ;  /* 0x0000000504257223 */ /* 0x000fe20000010025 */
[----:B------:R-:W-:Y:S02]  /*2b00*/  HADD2.F32 R15, -RZ, R6.H1_H1 ;  /* 0x30000006ff0f7230 */ /* 0x000fe40000004100 */
[----:B------:R-:W-:Y:S02]  /*2b10*/  FFMA.FTZ R38, R7, R19, R38 ;  /* 0x0000001307267223 */ /* 0x000fe40000010026 */
[----:B------:R-:W2:Y:S01]  /*2b20*/  LDS.128 R4, [R53+0x170] ;  /* 0x0001700035047984 */ /* 0x000ea20000000c00 */
[----:B------:R-:W-:Y:S02]  /*2b30*/  HADD2.F32 R18, -RZ, R18.H1_H1 ;  /* 0x30000012ff127230 */ /* 0x000fe40000004100 */
[----:B-1----:R-:W-:-:S02]  /*2b40*/  HADD2.F32 R14, -RZ, R32.H0_H0 ;  /* 0x20000020ff0e7230 */ /* 0x002fc40000004100 */
[----:B------:R-:W-:Y:S02]  /*2b50*/  HADD2.F32 R17, -RZ, R33.H0_H0 ;  /* 0x20000021ff117230 */ /* 0x000fe40000004100 */
[----:B------:R-:W-:Y:S01]  /*2b60*/  FFMA.FTZ R36, R15, R18, R36 ;  /* 0x000000120f247223 */ /* 0x000fe20000010024 */
[----:B------:R-:W-:Y:S02]  /*2b70*/  HADD2.F32 R32, -RZ, R32.H1_H1 ;  /* 0x30000020ff207230 */ /* 0x000fe40000004100 */
[--C-:B----4-:R-:W-:Y:S02]  /*2b80*/  HADD2.F32 R15, -RZ, R20.reuse.H0_H0 ;  /* 0x20000014ff0f7230 */ /* 0x110fe40000004100 */
[--C-:B------:R-:W-:Y:S02]  /*2b90*/  HADD2.F32 R18, -RZ, R21.reuse.H0_H0 ;  /* 0x20000015ff127230 */ /* 0x100fe40000004100 */
[----:B------:R-:W-:Y:S02]  /*2ba0*/  HADD2.F32 R20, -RZ, R20.H1_H1 ;  /* 0x30000014ff147230 */ /* 0x000fe40000004100 */
[----:B------:R-:W-:Y:S01]  /*2bb0*/  FFMA.FTZ R39, R14, R15, R39 ;  /* 0x0000000f0e277223 */ /* 0x000fe20000010027 */
[----:B------:R-:W-:-:S02]  /*2bc0*/  HADD2.F32 R21, -RZ, R21.H1_H1 ;  /* 0x30000015ff157230 */ /* 0x000fc40000004100 */
[----:B------:R-:W-:Y:S01]  /*2bd0*/  FFMA.FTZ R40, R17, R18, R40 ;  /* 0x0000001211287223 */ /* 0x000fe20000010028 */
[----:B------:R-:W-:Y:S02]  /*2be0*/  HADD2.F32 R33, -RZ, R33.H1_H1 ;  /* 0x30000021ff217230 */ /* 0x000fe40000004100 */
[----:B------:R-:W-:Y:S01]  /*2bf0*/  FFMA.FTZ R41, R32, R20, R41 ;  /* 0x0000001420297223 */ /* 0x000fe20000010029 */
[--C-:B------:R-:W-:Y:S02]  /*2c00*/  HADD2.F32 R16, -RZ, R22.reuse.H0_H0 ;  /* 0x20000016ff107230 */ /* 0x100fe40000004100 */
[----:B------:R-:W-:Y:S02]  /*2c10*/  HADD2.F32 R15, -RZ, R22.H1_H1 ;  /* 0x30000016ff0f7230 */ /* 0x000fe40000004100 */
[--C-:B------:R-:W-:Y:S02]  /*2c20*/  HADD2.F32 R18, -RZ, R34.reuse.H0_H0 ;  /* 0x20000022ff127230 */ /* 0x100fe40000004100 */
[----:B------:R-:W-:-:S02]  /*2c30*/  HADD2.F32 R17, -RZ, R34.H1_H1 ;  /* 0x30000022ff117230 */ /* 0x000fc40000004100 */
[----:B------:R-:W-:Y:S02]  /*2c40*/  HADD2.F32 R14, -RZ, R23.H0_H0 ;  /* 0x20000017ff0e7230 */ /* 0x000fe40000004100 */
[----:B------:R-:W-:Y:S02]  /*2c50*/  HADD2.F32 R20, -RZ, R35.H0_H0 ;  /* 0x20000023ff147230 */ /* 0x000fe40000004100 */
[----:B------:R-:W-:Y:S01]  /*2c60*/  FFMA.FTZ R12, R33, R21, R12 ;  /* 0x00000015210c7223 */ /* 0x000fe2000001000c */
[----:B------:R-:W-:Y:S02]  /*2c70*/  HADD2.F32 R19, -RZ, R28.H0_H0 ;  /* 0x2000001cff137230 */ /* 0x000fe40000004100 */
[----:B0-----:R-:W-:Y:S02]  /*2c80*/  HADD2.F32 R22, -RZ, R8.H0_H0 ;  /* 0x20000008ff167230 */ /* 0x001fe40000004100 */
[----:B------:R-:W-:Y:S01]  /*2c90*/  FFMA.FTZ R13, R18, R16, R13 ;  /* 0x00000010120d7223 */ /* 0x000fe2000001000d */
[----:B------:R-:W-:Y:S01]  /*2ca0*/  FFMA.FTZ R15, R17, R15, R36 ;  /* 0x0000000f110f7223 */ /* 0x000fe20000010024 */
[----:B------:R-:W-:-:S02]  /*2cb0*/  HADD2.F32 R21, -RZ, R28.H1_H1 ;  /* 0x3000001cff157230 */ /* 0x000fc40000004100 */
        /* <DEDUP_REMOVED lines=8> */
[----:B------:R-:W-:Y:S02]  /*2d40*/  HADD2.F32 R20, -RZ, R10.H0_H0 ;  /* 0x2000000aff147230 */ /* 0x000fe40000004100 */
[----:B------:R-:W-:Y:S02]  /*2d50*/  HADD2.F32 R30, -RZ, R30.H1_H1 ;  /* 0x3000001eff1e7230 */ /* 0x000fe40000004100 */
[----:B------:R-:W-:Y:S02]  /*2d60*/  HADD2.F32 R10, -RZ, R10.H1_H1 ;  /* 0x3000000aff0a7230 */ /* 0x000fe40000004100 */
[--C-:B------:R-:W-:Y:S02]  /*2d70*/  HADD2.F32 R9, -RZ, R11.reuse.H0_H0 ;  /* 0x2000000bff097230 */ /* 0x100fe40000004100 */
[----:B------:R-:W-:-:S02]  /*2d80*/  HADD2.F32 R8, -RZ, R11.H1_H1 ;  /* 0x3000000bff087230 */ /* 0x000fc40000004100 */
[----:B--2---:R-:W-:Y:S02]  /*2d90*/  HADD2.F32 R22, -RZ, R4.H0_H0 ;  /* 0x20000004ff167230 */ /* 0x004fe40000004100 */
[----:B------:R-:W-:Y:S02]  /*2da0*/  HADD2.F32 R11, -RZ, R24.H0_H0 ;  /* 0x20000018ff0b7230 */ /* 0x000fe40000004100 */
[----:B------:R-:W-:Y:S01]  /*2db0*/  FFMA.FTZ R21, R28, R21, R41 ;  /* 0x000000151c157223 */ /* 0x000fe20000010029 */
[--C-:B------:R-:W-:Y:S02]  /*2dc0*/  HADD2.F32 R32, -RZ, R29.reuse.H0_H0 ;  /* 0x2000001dff207230 */ /* 0x100fe40000004100 */
[----:B------:R-:W-:Y:S02]  /*2dd0*/  HADD2.F32 R4, -RZ, R4.H1_H1 ;  /* 0x30000004ff047230 */ /* 0x000fe40000004100 */
[----:B------:R-:W-:Y:S02]  /*2de0*/  HADD2.F32 R24, -RZ, R24.H1_H1 ;  /* 0x30000018ff187230 */ /* 0x000fe40000004100 */
[----:B------:R-:W-:-:S02]  /*2df0*/  HADD2.F32 R29, -RZ, R29.H1_H1 ;  /* 0x3000001dff1d7230 */ /* 0x000fc40000004100 */
[----:B------:R-:W-:Y:S01]  /*2e00*/  FFMA.FTZ R13, R20, R18, R13 ;  /* 0x00000012140d7223 */ /* 0x000fe2000001000d */
[----:B------:R-:W-:Y:S01]  /*2e10*/  FFMA.FTZ R10, R10, R30, R15 ;  /* 0x0000001e0a0a7223 */ /* 0x000fe2000001000f */
[----:B------:R-:W-:Y:S02]  /*2e20*/  HADD2.F32 R18, -RZ, R5.H0_H0 ;  /* 0x20000005ff127230 */ /* 0x000fe40000004100 */
[----:B------:R-:W-:Y:S01]  /*2e30*/  FFMA.FTZ R31, R31, R32, R40 ;  /* 0x000000201f1f7223 */ /* 0x000fe20000010028 */
[----:B------:R-:W-:Y:S02]  /*2e40*/  HADD2.F32 R15, -RZ, R25.H0_H0 ;  /* 0x20000019ff0f7230 */ /* 0x000fe40000004100 */
[----:B------:R-:W-:Y:S01]  /*2e50*/  FFMA.FTZ R11, R22, R11, R19 ;  /* 0x0000000b160b7223 */ /* 0x000fe20000010013 */
[----:B------:R-:W-:Y:S01]  /*2e60*/  FFMA.FTZ R4, R4, R24, R21 ;  /* 0x0000001804047223 */ /* 0x000fe20000010015 */
[----:B------:R-:W-:Y:S02]  /*2e70*/  HADD2.F32 R5, -RZ, R5.H1_H1 ;  /* 0x30000005ff057230 */ /* 0x000fe40000004100 */
[----:B------:R-:W-:Y:S01]  /*2e80*/  FFMA.FTZ R12, R33, R29, R12 ;  /* 0x0000001d210c7223 */ /* 0x000fe2000001000c */
[----:B------:R-:W-:-:S02]  /*2e90*/  HADD2.F32 R25, -RZ, R25.H1_H1 ;  /* 0x30000019ff197230 */ /* 0x000fc40000004100 */
[----:B------:R-:W-:Y:S01]  /*2ea0*/  FFMA.FTZ R9, R9, R17, R14 ;  /* 0x0000001109097223 */ /* 0x000fe2000001000e */
[----:B------:R-:W-:Y:S01]  /*2eb0*/  FFMA.FTZ R15, R18, R15, R31 ;  /* 0x0000000f120f7223 */ /* 0x000fe2000001001f */
[----:B------:R-:W-:Y:S01]  /*2ec0*/  FADD.FTZ R14, R11, R4 ;  /* 0x000000040b0e7221 */ /* 0x000fe20000010000 */
[----:B------:R-:W-:Y:S02]  /*2ed0*/  HADD2.F32 R4, -RZ, R6.H0_H0 ;  /* 0x20000006ff047230 */ /* 0x000fe40000004100 */
[----:B------:R-:W-:Y:S01]  /*2ee0*/  FFMA.FTZ R5, R5, R25, R12 ;  /* 0x0000001905057223 */ /* 0x000fe2000001000c */
[----:B------:R-:W-:Y:S02]  /*2ef0*/  HADD2.F32 R12, -RZ, R26.H0_H0 ;  /* 0x2000001aff0c7230 */ /* 0x000fe40000004100 */
[----:B------:R-:W-:Y:S01]  /*2f00*/  FADD.FTZ R14, R15, R14 ;  /* 0x0000000e0f0e7221 */ /* 0x000fe20000010000 */
[----:B------:R-:W-:Y:S02]  /*2f10*/  HADD2.F32 R11, -RZ, R6.H1_H1 ;  /* 0x30000006ff0b7230 */ /* 0x000fe40000004100 */
[----:B------:R-:W-:-:S02]  /*2f20*/  HADD2.F32 R26, -RZ, R26.H1_H1 ;  /* 0x3000001aff1a7230 */ /* 0x000fc40000004100 */
[----:B------:R-:W-:Y:S01]  /*2f30*/  FFMA.FTZ R4, R4, R12, R13 ;  /* 0x0000000c04047223 */ /* 0x000fe2000001000d */
[----:B------:R-:W-:Y:S01]  /*2f40*/  FADD.FTZ R13, R5, R14 ;  /* 0x0000000e050d7221 */ /* 0x000fe20000010000 */
[----:B------:R-:W-:Y:S01]  /*2f50*/  IADD3 R12, PT, PT, R50, 0x1, RZ ;  /* 0x00000001320c7810 */ /* 0x000fe20007ffe0ff */
[----:B------:R-:W-:Y:S02]  /*2f60*/  HADD2.F32 R6, -RZ, R7.H0_H0 ;  /* 0x20000007ff067230 */ /* 0x000fe40000004100 */
[----:B------:R-:W-:Y:S01]  /*2f70*/  FFMA.FTZ R10, R11, R26, R10 ;  /* 0x0000001a0b0a7223 */ /* 0x000fe2000001000a */
[----:B------:R-:W-:Y:S02]  /*2f80*/  HADD2.F32 R5, -RZ, R27.H0_H0 ;  /* 0x2000001bff057230 */ /* 0x000fe40000004100 */
[----:B------:R-:W-:Y:S01]  /*2f90*/  FADD.FTZ R13, R4, R13 ;  /* 0x0000000d040d7221 */ /* 0x000fe20000010000 */
[----:B------:R-:W-:Y:S02]  /*2fa0*/  HADD2.F32 R23, -RZ, R23.H1_H1 ;  /* 0x30000017ff177230 */ /* 0x000fe40000004100 */
[----:B------:R-:W-:Y:S01]  /*2fb0*/  HADD2.F32 R35, -RZ, R35.H1_H1 ;  /* 0x30000023ff237230 */ /* 0x000fe20000004100 */
[----:B------:R-:W-:Y:S01]  /*2fc0*/  I2FP.F32.S32 R11, R12 ;  /* 0x0000000c000b7245 */ /* 0x000fe20000201400 */
[----:B------:R-:W-:Y:S01]  /*2fd0*/  FFMA.FTZ R5, R6, R5, R9 ;  /* 0x0000000506057223 */ /* 0x000fe20000010009 */
[----:B------:R-:W-:-:S02]  /*2fe0*/  FADD.FTZ R10, R10, R13 ;  /* 0x0000000d0a0a7221 */ /* 0x000fc40000010000 */
[----:B------:R-:W-:Y:S01]  /*2ff0*/  FFMA.FTZ R23, R35, R23, R38 ;  /* 0x0000001723177223 */ /* 0x000fe20000010026 */
[----:B-----5:R-:W-:Y:S01]  /*3000*/  FMUL.FTZ R11, R11, R52 ;  /* 0x000000340b0b7220 */ /* 0x020fe20000410000 */
[----:B------:R-:W-:Y:S01]  /*3010*/  HADD2.F32 R7, -RZ, R7.H1_H1 ;  /* 0x30000007ff077230 */ /* 0x000fe20000004100 */
[----:B------:R-:W-:Y:S01]  /*3020*/  FSETP.NEU.FTZ.AND P0, PT, R52, RZ, PT ;  /* 0x000000ff3400720b */ /* 0x000fe20003f1d000 */
[----:B------:R-:W-:Y:S02]  /*3030*/  HADD2.F32 R27, -RZ, R27.H1_H1 ;  /* 0x3000001bff1b7230 */ /* 0x000fe40000004100 */
[----:B------:R-:W-:Y:S01]  /*3040*/  FADD.FTZ R10, R5, R10 ;  /* 0x0000000a050a7221 */ /* 0x000fe20000010000 */
[----:B------:R-:W-:Y:S01]  /*3050*/  FFMA.FTZ R8, R8, R16, R23 ;  /* 0x0000001008087223 */ /* 0x000fe20000010017 */
[----:B------:R-:W-:Y:S02]  /*3060*/  IADD3 R5, PT, PT, R48, -0x1, RZ ;  /* 0xffffffff30057810 */ /* 0x000fe40007ffe0ff */
[----:B------:R-:W-:Y:S01]  /*3070*/  FSEL R4, R11, RZ, P0 ;  /* 0x000000ff0b047208 */ /* 0x000fe20000000000 */
[----:B------:R-:W-:Y:S01]  /*3080*/  FFMA.FTZ R7, R7, R27, R8 ;  /* 0x0000001b07077223 */ /* 0x000fe20000010008 */
[----:B------:R-:W-:-:S03]  /*3090*/  ISETP.GE.U32.AND P0, PT, R5, UR13, PT ;  /* 0x0000000d05007c0c */ /* 0x000fc6000bf06070 */
[----:B------:R-:W-:Y:S01]  /*30a0*/  FADD.FTZ R7, R7, R10 ;  /* 0x0000000a07077221 */ /* 0x000fe20000010000 */
[----:B------:R-:W-:-:S03]  /*30b0*/  IADD3 R47, PT, PT, R47, 0x4, RZ ;  /* 0x000000042f2f7810 */ /* 0x000fc60007ffe0ff */
[----:B------:R-:W-:-:S05]  /*30c0*/  FFMA.FTZ R4, R7, UR7, R4 ;  /* 0x0000000707047c23 */ /* 0x000fca0008010004 */
[C---:B------:R-:W-:Y:S02]  /*30d0*/  FSEL R6, R4.reuse, RZ, !P0 ;  /* 0x000000ff04067208 */ /* 0x040fe40004000000 */
[----:B------:R-:W-:Y:S02]  /*30e0*/  @!P0 FMNMX.FTZ R51, R4, R51, !PT ;  /* 0x0000003304338209 */ /* 0x000fe40007810000 */
[----:B------:R-:W-:Y:S02]  /*30f0*/  ISETP.GE.U32.AND P0, PT, R47, UR8, PT ;  /* 0x000000082f007c0c */ /* 0x000fe4000bf06070 */
[----:B------:R-:W-:Y:S01]  /*3100*/  IADD3 R44, P1, PT, R44, 0x10, RZ ;  /* 0x000000102c2c7810 */ /* 0x000fe20007f3e0ff */
[----:B------:R0:W-:Y:S01]  /*3110*/  STS [R49], R6 ;  /* 0x0000000631007388 */ /* 0x0001e20000000800 */
[----:B------:R-:W-:Y:S02]  /*3120*/  IADD3 R50, PT, PT, R50, 0x80, RZ ;  /* 0x0000008032327810 */ /* 0x000fe40007ffe0ff */
[----:B------:R-:W-:-:S02]  /*3130*/  IADD3 R48, PT, PT, R48, 0x80, RZ ;  /* 0x0000008030307810 */ /* 0x000fc40007ffe0ff */
[----:B------:R-:W-:Y:S02]  /*3140*/  IADD3.X R45, PT, PT, RZ, R45, RZ, P1, !PT ;  /* 0x0000002dff2d7210 */ /* 0x000fe40000ffe4ff */
[----:B0-----:R-:W-:-:S03]  /*3150*/  IADD3 R49, PT, PT, R49, 0x200, RZ ;  /* 0x0000020031317810 */ /* 0x001fc60007ffe0ff */
[----:B------:R-:W-:Y:S05]  /*3160*/  @!P0 BRA `(.L_x_20946) ;  /* 0xffffffd400b08947 */ /* 0x000fea000383ffff */
.L_x_20945:
[----:B------:R-:W-:Y:S05]  /*3170*/  BSYNC.RECONVERGENT B0 ;  /* 0x0000000000007941 */ /* 0x000fea0003800200 */
.L_x_20944:
[----:B----4-:R-:W0:Y:S01]  /*3180*/  SHFL.BFLY PT, R2, R51, 0x10, 0x1f ;  /* 0x0e001f0033027f89 */ /* 0x010e2200000e0000 */
[----:B------:R-:W-:Y:S01]  /*3190*/  LOP3.LUT P0, R40, R46, 0x1f, RZ, 0xc0, !PT ;  /* 0x0000001f2e287812 */ /* 0x000fe2000780c0ff */
[----:B------:R-:W-:Y:S01]  /*31a0*/  USHF.L.U32 UR22, UR17, 0x9, URZ ;  /* 0x0000000911167899 */ /* 0x000fe200080006ff */
[----:B------:R-:W-:Y:S01]  /*31b0*/  SHF.R.U32.HI R11, RZ, 0x5, R46 ;  /* 0x00000005ff0b7819 */ /* 0x000fe2000001162e */
        /* <DEDUP_REMOVED lines=19> */
[----:B0-----:R-:W-:-:S04]  /*32f0*/  LEA R9, R2, R9, 0x18 ;  /* 0x0000000902097211 */ /* 0x001fc800078ec0ff */
[-C--:B------:R-:W-:Y:S02]  /*3300*/  LEA R4, R11, R9.reuse, 0x2 ;  /* 0x000000090b047211 */ /* 0x080fe400078e10ff */
[----:B------:R-:W-:Y:S02]  /*3310*/  LEA R6, R40, R9, 0x2 ;  /* 0x0000000928067211 */ /* 0x000fe400078e10ff */
[----:B-1----:R-:W-:Y:S01]  /*3320*/  FMNMX.FTZ R13, R7, R8, !PT ;  /* 0x00000008070d7209 */ /* 0x002fe20007810000 */
[----:B------:R-:W-:Y:S01]  /*3330*/  HFMA2 R7, -RZ, RZ, 0, 0 ;  /* 0x00000000ff077431 */ /* 0x000fe200000001ff */
[----:B------:R-:W-:-:S03]  /*3340*/  MOV R8, 0xff7fffff ;  /* 0xff7fffff00087802 */ /* 0x000fc60000000f00 */
[----:B------:R-:W-:Y:S01]  /*3350*/  @!P0 STS [R4], R13 ;  /* 0x0000000d04008388 */ /* 0x000fe20000000800 */
[----:B------:R-:W-:Y:S06]  /*3360*/  BAR.SYNC.DEFER_BLOCKING 0x0 ;  /* 0x0000000000007b1d */ /* 0x000fec0000010000 */
        /* <DEDUP_REMOVED lines=25> */
.L_x_20951:
        /* <DEDUP_REMOVED lines=11> */
.L_x_20950:
[----:B------:R-:W-:Y:S05]  /*35b0*/  BSYNC.RECONVERGENT B1 ;  /* 0x0000000000017941 */ /* 0x000fea0003800200 */
.L_x_20949:
        /* <DEDUP_REMOVED lines=13> */
.L_x_20954:
        /* <DEDUP_REMOVED lines=33> */
[C---:B------:R-:W-:Y:S01]  /*38a0*/  FADD.FTZ R32, -R5.reuse, R32 ;  /* 0x0000002005207221 */ /* 0x040fe20000010100 */
[----:B--2---:R-:W-:Y:S01]  /*38b0*/  FADD.FTZ R25, R24, R7 ;  /* 0x0000000718197221 */ /* 0x004fe20000010000 */
[----:B------:R-:W-:Y:S01]  /*38c0*/  FMUL.FTZ R30, R30, 1.4426950216293334961 ;  /* 0x3fb8aa3b1e1e7820 */ /* 0x000fe20000410000 */
[----:B------:R-:W2:Y:S01]  /*38d0*/  MUFU.EX2 R17, R17 ;  /* 0x0000001100117308 */ /* 0x000ea20000000800 */
[----:B------:R-:W-:Y:S01]  /*38e0*/  FADD.FTZ R27, -R5, R18 ;  /* 0x00000012051b7221 */ /* 0x000fe20000010100 */
[----:B------:R-:W-:Y:S01]  /*38f0*/  FMUL.FTZ R21, R32, 1.4426950216293334961 ;  /* 0x3fb8aa3b20157820 */ /* 0x000fe20000410000 */
[----:B---3--:R-:W-:Y:S01]  /*3900*/  FADD.FTZ R18, R25, R26 ;  /* 0x0000001a19127221 */ /* 0x008fe20000010000 */
[----:B------:R-:W3:Y:S01]  /*3910*/  MUFU.EX2 R19, R30 ;  /* 0x0000001e00137308 */ /* 0x000ee20000000800 */
[----:B------:R-:W-:Y:S01]  /*3920*/  FADD.FTZ R34, -R5, R34 ;  /* 0x0000002205227221 */ /* 0x000fe20000010100 */
[----:B------:R-:W-:Y:S01]  /*3930*/  FMUL.FTZ R27, R27, 1.4426950216293334961 ;  /* 0x3fb8aa3b1b1b7820 */ /* 0x000fe20000410000 */
[----:B------:R-:W-:Y:S01]  /*3940*/  FADD.FTZ R18, R18, R13 ;  /* 0x0000000d12127221 */ /* 0x000fe20000010000 */
[----:B------:R-:W1:Y:S01]  /*3950*/  MUFU.EX2 R21, R21 ;  /* 0x0000001500157308 */ /* 0x000e620000000800 */
[C---:B------:R-:W-:Y:S01]  /*3960*/  FADD.FTZ R36, -R5.reuse, R36 ;  /* 0x0000002405247221 */ /* 0x040fe20000010100 */
[----:B------:R-:W-:Y:S01]  /*3970*/  FMUL.FTZ R34, R34, 1.4426950216293334961 ;  /* 0x3fb8aa3b22227820 */ /* 0x000fe20000410000 */
[----:B0-----:R-:W-:Y:S01]  /*3980*/  FADD.FTZ R18, R18, R15 ;  /* 0x0000000f12127221 */ /* 0x001fe20000010000 */
[----:B------:R-:W-:Y:S01]  /*3990*/  MUFU.EX2 R27, R27 ;  /* 0x0000001b001b7308 */ /* 0x000fe20000000800 */
[C---:B------:R-:W-:Y:S01]  /*39a0*/  FADD.FTZ R38, -R5.reuse, R38 ;  /* 0x0000002605267221 */ /* 0x040fe20000010100 */
[----:B------:R-:W-:Y:S01]  /*39b0*/  FMUL.FTZ R36, R36, 1.4426950216293334961 ;  /* 0x3fb8aa3b24247820 */ /* 0x000fe20000410000 */
[----:B--2---:R-:W-:Y:S01]  /*39c0*/  FADD.FTZ R18, R18, R17 ;  /* 0x0000001112127221 */ /* 0x004fe20000010000 */
[----:B------:R-:W0:Y:S01]  /*39d0*/  MUFU.EX2 R23, R34 ;  /* 0x0000002200177308 */ /* 0x000e220000000800 */
[----:B------:R-:W-:Y:S01]  /*39e0*/  FMUL.FTZ R38, R38, 1.4426950216293334961 ;  /* 0x3fb8aa3b26267820 */ /* 0x000fe20000410000 */
[C---:B------:R-:W-:Y:S01]  /*39f0*/  FADD.FTZ R14, -R5.reuse, R14 ;  /* 0x0000000e050e7221 */ /* 0x040fe20000010100 */
[----:B---3--:R-:W-:Y:S01]  /*3a00*/  FADD.FTZ R18, R18, R19 ;  /* 0x0000001312127221 */ /* 0x008fe20000010000 */
[----:B------:R-:W2:Y:S01]  /*3a10*/  MUFU.EX2 R7, R36 ;  /* 0x0000002400077308 */ /* 0x000ea20000000800 */
[----:B------:R-:W-:Y:S01]  /*3a20*/  STS [R8+-0x400], R24 ;  /* 0xfffc001808007388 */ /* 0x000fe20000000800 */
[C---:B-1----:R-:W-:Y:S01]  /*3a30*/  FADD.FTZ R12, -R5.reuse, R12 ;  /* 0x0000000c050c7221 */ /* 0x042fe20000010100 */
[----:B------:R-:W-:Y:S01]  /*3a40*/  FADD.FTZ R18, R18, R21 ;  /* 0x0000001512127221 */ /* 0x000fe20000010000 */
[----:B------:R-:W1:Y:S01]  /*3a50*/  MUFU.EX2 R25, R38 ;  /* 0x0000002600197308 */ /* 0x000e620000000800 */
[----:B------:R-:W-:Y:S01]  /*3a60*/  FMUL.FTZ R14, R14, 1.4426950216293334961 ;  /* 0x3fb8aa3b0e0e7820 */ /* 0x000fe20000410000 */
[C---:B------:R-:W-:Y:S01]  /*3a70*/  FADD.FTZ R16, -R5.reuse, R16 ;  /* 0x0000001005107221 */ /* 0x040fe20000010100 */
[----:B------:R-:W-:Y:S01]  /*3a80*/  FMUL.FTZ R12, R12, 1.4426950216293334961 ;  /* 0x3fb8aa3b0c0c7820 */ /* 0x000fe20000410000 */
[----:B------:R-:W-:Y:S01]  /*3a90*/  STS [R8+-0x200], R26 ;  /* 0xfffe001a08007388 */ /* 0x000fe20000000800 */
[----:B------:R-:W3:Y:S01]  /*3aa0*/  MUFU.EX2 R29, R14 ;  /* 0x0000000e001d7308 */ /* 0x000ee20000000800 */
[----:B0-----:R-:W-:Y:S01]  /*3ab0*/  FADD.FTZ R18, R18, R23 ;  /* 0x0000001712127221 */ /* 0x001fe20000010000 */
[C---:B----4-:R-:W-:Y:S01]  /*3ac0*/  FADD.FTZ R20, -R5.reuse, R20 ;  /* 0x0000001405147221 */ /* 0x050fe20000010100 */
[----:B------:R-:W-:Y:S01]  /*3ad0*/  FMUL.FTZ R16, R16, 1.4426950216293334961 ;  /* 0x3fb8aa3b10107820 */ /* 0x000fe20000410000 */
[----:B------:R-:W0:Y:S01]  /*3ae0*/  MUFU.EX2 R31, R12 ;  /* 0x0000000c001f7308 */ /* 0x000e220000000800 */
[----:B--2---:R-:W-:Y:S01]  /*3af0*/  FADD.FTZ R18, R18, R7 ;  /* 0x0000000712127221 */ /* 0x004fe20000010000 */
[----:B------:R-:W-:Y:S01]  /*3b00*/  FADD.FTZ R22, -R5, R22 ;  /* 0x0000001605167221 */ /* 0x000fe20000010100 */
[----:B------:R-:W-:Y:S01]  /*3b10*/  FMUL.FTZ R20, R20, 1.4426950216293334961 ;  /* 0x3fb8aa3b14147820 */ /* 0x000fe20000410000 */
[----:B------:R-:W2:Y:S01]  /*3b20*/  MUFU.EX2 R33, R16 ;  /* 0x0000001000217308 */ /* 0x000ea20000000800 */
[----:B-1----:R-:W-:Y:S01]  /*3b30*/  FADD.FTZ R18, R18, R25 ;  /* 0x0000001912127221 */ /* 0x002fe20000010000 */
[----:B------:R-:W-:Y:S01]  /*3b40*/  FMUL.FTZ R22, R22, 1.4426950216293334961 ;  /* 0x3fb8aa3b16167820 */ /* 0x000fe20000410000 */
[----:B------:R-:W-:Y:S01]  /*3b50*/  STS [R8], R13 ;  /* 0x0000000d08007388 */ /* 0x000fe20000000800 */
[----:B------:R-:W1:Y:S01]  /*3b60*/  MUFU.EX2 R35, R20 ;  /* 0x0000001400237308 */ /* 0x000e620000000800 */
[----:B------:R-:W-:-:S02]  /*3b70*/  FADD.FTZ R18, R18, R27 ;  /* 0x0000001b12127221 */ /* 0x000fc40000010000 */
[----:B------:R-:W-:Y:S01]  /*3b80*/  STS [R8+0x200], R15 ;  /* 0x0002000f08007388 */ /* 0x000fe20000000800 */
[----:B------:R-:W4:Y:S01]  /*3b90*/  MUFU.EX2 R37, R22 ;  /* 0x0000001600257308 */ /* 0x000f220000000800 */
[----:B---3--:R-:W-:Y:S02]  /*3ba0*/  FADD.FTZ R18, R18, R29 ;  /* 0x0000001d12127221 */ /* 0x008fe40000010000 */
[----:B------:R-:W-:Y:S02]  /*3bb0*/  STS [R8+0x400], R17 ;  /* 0x0004001108007388 */ /* 0x000fe40000000800 */
[----:B0-----:R-:W-:Y:S02]  /*3bc0*/  FADD.FTZ R18, R18, R31 ;  /* 0x0000001f12127221 */ /* 0x001fe40000010000 */
[----:B------:R-:W-:Y:S02]  /*3bd0*/  STS [R8+0x600], R19 ;  /* 0x0006001308007388 */ /* 0x000fe40000000800 */
[----:B--2---:R-:W-:-:S02]  /*3be0*/  FADD.FTZ R18, R18, R33 ;  /* 0x0000002112127221 */ /* 0x004fc40000010000 */
[----:B------:R-:W-:Y:S02]  /*3bf0*/  STS [R8+0x800], R21 ;  /* 0x0008001508007388 */ /* 0x000fe40000000800 */
[----:B-1----:R-:W-:Y:S02]  /*3c00*/  FADD.FTZ R18, R18, R35 ;  /* 0x0000002312127221 */ /* 0x002fe40000010000 */
        /* <DEDUP_REMOVED lines=10> */
[----:B0-----:R-:W-:Y:S01]  /*3cb0*/  IADD3 R8, PT, PT, R8, 0x2000, RZ ;  /* 0x0000200008087810 */ /* 0x001fe20007ffe0ff */
[----:B------:R-:W-:Y:S06]  /*3cc0*/  @!P3 BRA `(.L_x_20954) ;  /* 0xfffffff80070b947 */ /* 0x000fec000383ffff */
.L_x_20953:
[----:B------:R-:W-:Y:S05]  /*3cd0*/  BSYNC.RECONVERGENT B1 ;  /* 0x0000000000017941 */ /* 0x000fea0003800200 */
.L_x_20952:
        /* <DEDUP_REMOVED lines=55> */
.L_x_20956:
[----:B------:R-:W-:Y:S05]  /*4050*/  BSYNC.RECONVERGENT B1 ;  /* 0x0000000000017941 */ /* 0x000fea0003800200 */
.L_x_20955:
        /* <DEDUP_REMOVED lines=26> */
.L_x_20948:
[----:B------:R-:W-:Y:S05]  /*4200*/  BSYNC.RECONVERGENT B0 ;  /* 0x0000000000007941 */ /* 0x000fea0003800200 */
.L_x_20947:
        /* <DEDUP_REMOVED lines=30> */
[----:B------:R-:W-:-:S09]  /*43f0*/  MOV R8, R46 ;  /* 0x0000002e00087202 */ /* 0x000fd20000000f00 */
[----:B------:R-:W-:Y:S05]  /*4400*/  @!P0 BRA `(.L_x_20960) ;  /* 0x0000000000408947 */ /* 0x000fea0003800000 */
        /* <DEDUP_REMOVED lines=9> */
.L_x_20961:
[----:B------:R-:W1:Y:S01]  /*44a0*/  LDS R9, [R6] ;  /* 0x0000000006097984 */ /* 0x000e620000000800 */
[----:B------:R-:W-:-:S04]  /*44b0*/  IADD3 R10, PT, PT, R10, 0x1, RZ ;  /* 0x000000010a0a7810 */ /* 0x000fc80007ffe0ff */
[----:B------:R-:W-:Y:S01]  /*44c0*/  ISETP.NE.AND P0, PT, R10, RZ, PT ;  /* 0x000000ff0a00720c */ /* 0x000fe20003f05270 */
[----:B-1----:R-:W-:-:S05]  /*44d0*/  FMUL.FTZ R9, R9, R4 ;  /* 0x0000000409097220 */ /* 0x002fca0000410000 */
[----:B------:R1:W-:Y:S02]  /*44e0*/  STS [R6], R9 ;  /* 0x0000000906007388 */ /* 0x0003e40000000800 */
[----:B-1----:R-:W-:-:S05]  /*44f0*/  IADD3 R6, PT, PT, R6, 0x200, RZ ;  /* 0x0000020006067810 */ /* 0x002fca0007ffe0ff */
[----:B------:R-:W-:Y:S05]  /*4500*/  @P0 BRA `(.L_x_20961) ;  /* 0xfffffffc00e40947 */ /* 0x000fea000383ffff */
.L_x_20960:
[----:B------:R-:W-:Y:S05]  /*4510*/  BSYNC.RECONVERGENT B1 ;  /* 0x0000000000017941 */ /* 0x000fea0003800200 */
.L_x_20959:
        /* <DEDUP_REMOVED lines=13> */
.L_x_20964:
        /* <DEDUP_REMOVED lines=52> */
.L_x_20963:
[----:B------:R-:W-:Y:S05]  /*4930*/  BSYNC.RECONVERGENT B1 ;  /* 0x0000000000017941 */ /* 0x000fea0003800200 */
.L_x_20962:
        /* <DEDUP_REMOVED lines=31> */
.L_x_20966:
[----:B------:R-:W-:Y:S05]  /*4b30*/  BSYNC.RECONVERGENT B1 ;  /* 0x0000000000017941 */ /* 0x000fea0003800200 */
.L_x_20965:
        /* <DEDUP_REMOVED lines=14> */
.L_x_20958:
[----:B------:R-:W-:Y:S05]  /*4c20*/  BSYNC.RECONVERGENT B0 ;  /* 0x0000000000007941 */ /* 0x000fea0003800200 */
.L_x_20957:
[----:B------:R-:W-:Y:S01]  /*4c30*/  BAR.SYNC.DEFER_BLOCKING 0x0 ;  /* 0x0000000000007b1d */ /* 0x000fe20000010000 */
[----:B------:R-:W-:Y:S02]  /*4c40*/  ISETP.NE.AND P0, PT, R46, RZ, PT ;  /* 0x000000ff2e00720c */ /* 0x000fe40003f05270 */
[----:B-1----:R-:W-:-:S03]  /*4c50*/  MOV R4, UR17 ;  /* 0x0000001100047c02 */ /* 0x002fc60008000f00 */
[----:B------:R-:W1:Y:S01]  /*4c60*/  LDCU UR21, c[0x0][0x3dc] ;  /* 0x00007b80ff1577ac */ /* 0x000e620008000800 */
[----:B------:R-:W-:Y:S01]  /*4c70*/  BSSY.RECONVERGENT B0, `(.L_x_20967) ;  /* 0x0000014000007945 */ /* 0x000fe20003800200 */
[----:B------:R-:W3:Y:S06]  /*4c80*/  LDCU UR20, c[0x0][0x378] ;  /* 0x00006f00ff1477ac */ /* 0x000eec0008000800 */
[----:B------:R-:W-:Y:S05]  /*4c90*/  @P0 BRA `(.L_x_20968) ;  /* 0x0000000000440947 */ /* 0x000fea0003800000 */
[----:B------:R-:W4:Y:S01]  /*4ca0*/  LDCU.128 UR4, c[0x0][0x380] ;  /* 0x00007000ff0477ac */ /* 0x000f220008000c00 */
[----:B------:R-:W-:-:S04]  /*4cb0*/  UIMAD UR10, UR16, UR19, UR18 ;  /* 0x00000013100a72a4 */ /* 0x000fc8000f8e0212 */
[----:B---3--:R-:W-:-:S04]  /*4cc0*/  UIMAD UR10, UR10, UR20, URZ ;  /* 0x000000140a0a72a4 */ /* 0x008fc8000f8e02ff */
        /* <DEDUP_REMOVED lines=14> */
.L_x_20968:
[----:B-1-3--:R-:W-:Y:S05]  /*4db0*/  BSYNC.RECONVERGENT B0 ;  /* 0x0000000000007941 */ /* 0x00afea0003800200 */
.L_x_20967:
[----:B------:R-:W-:Y:S01]  /*4dc0*/  LEA R41, R4, R11, 0x4 ;  /* 0x0000000b04297211 */ /* 0x000fe200078e20ff */
[----:B------:R-:W1:Y:S01]  /*4dd0*/  LDCU.64 UR6, c[0x0][0x3a8] ;  /* 0x00007500ff0677ac */ /* 0x000e620008000a00 */
[----:B------:R-:W-:Y:S01]  /*4de0*/  BSSY.RECONVERGENT B0, `(.L_x_20969) ;  /* 0x000043f000007945 */ /* 0x000fe20003800200 */
[----:B------:R-:W-:Y:S01]  /*4df0*/  HFMA2 R10, -RZ, RZ, 0, 0 ;  /* 0x00000000ff0a7431 */ /* 0x000fe200000001ff */
[----:B------:R-:W-:Y:S02]  /*4e00*/  ISETP.GE.U32.AND P0, PT, R41, UR8, PT ;  /* 0x0000000829007c0c */ /* 0x000fe4000bf06070 */
        /* <DEDUP_REMOVED lines=10> */
[----:B--2-4-:R-:W-:Y:S02]  /*4eb0*/  CS2R R8, SRZ ;  /* 0x0000000000087805 */ /* 0x014fe4000001ff00 */
[----:B------:R-:W-:Y:S01]  /*4ec0*/  MOV R7, RZ ;  /* 0x000000ff00077202 */ /* 0x000fe20000000f00 */
[----:B-1----:R-:W-:Y:S06]  /*4ed0*/  @P0 BRA `(.L_x_20970) ;  /* 0x0000004000bc0947 */ /* 0x002fec0003800000 */
[----:B------:R-:W1:Y:S01]  /*4ee0*/  LDCU.64 UR4, c[0x0][0x3b8] ;  /* 0x00007700ff0477ac */ /* 0x000e620008000a00 */
[----:B0-----:R-:W-:Y:S01]  /*4ef0*/  IMAD.WIDE.U32 R4, R41, 0x4, RZ ;  /* 0x0000000429047825 */ /* 0x001fe200078e00ff */
[----:B------:R-:W-:Y:S02]  /*4f00*/  MOV R7, UR9 ;  /* 0x0000000900077c02 */ /* 0x000fe40008000f00 */
[----:B------:R-:W-:Y:S02]  /*4f10*/  CS2R R38, SRZ ;  /* 0x0000000000267805 */ /* 0x000fe4000001ff00 */
[----:B------:R-:W-:Y:S02]  /*4f20*/  SHF.L.U32 R8, R46, 0x5, RZ ;  /* 0x000000052e087819 */ /* 0x000fe400000006ff */
[----:B------:R-:W-:Y:S02]  /*4f30*/  CS2R R36, SRZ ;  /* 0x0000000000247805 */ /* 0x000fe4000001ff00 */
[----:B------:R-:W-:Y:S01]  /*4f40*/  IADD3 R3, PT, PT, R3, 0x1a0, RZ ;  /* 0x000001a003037810 */ /* 0x000fe20007ffe0ff */
[----:B------:R-:W-:Y:S01]  /*4f50*/  IMAD.WIDE R6, R7, 0x4, R4 ;  /* 0x0000000407067825 */ /* 0x000fe200078e0204 */
[----:B------:R-:W-:-:S02]  /*4f60*/  LOP3.LUT R4, R8, 0x60, RZ, 0xe2, !PT ;  /* 0x0000006008047812 */ /* 0x000fc400078ee2ff */
[----:B------:R-:W-:Y:S02]  /*4f70*/  CS2R R34, SRZ ;  /* 0x0000000000227805 */ /* 0x000fe4000001ff00 */
[----:B------:R-:W-:Y:S02]  /*4f80*/  LEA R3, R2, R3, 0x18 ;  /* 0x0000000302037211 */ /* 0x000fe400078ec0ff */
[----:B------:R-:W-:Y:S02]  /*4f90*/  CS2R R32, SRZ ;  /* 0x0000000000207805 */ /* 0x000fe4000001ff00 */
[----:B------:R-:W-:Y:S02]  /*4fa0*/  LEA R4, R11, R4, 0x7 ;  /* 0x000000040b047211 */ /* 0x000fe400078e38ff */
[----:B------:R-:W-:Y:S02]  /*4fb0*/  CS2R R30, SRZ ;  /* 0x00000000001e7805 */ /* 0x000fe4000001ff00 */
[----:B------:R-:W-:-:S02]  /*4fc0*/  SHF.L.U32 R12, R46, 0x3, RZ ;  /* 0x000000032e0c7819 */ /* 0x000fc400000006ff */
[----:B------:R-:W-:Y:S02]  /*4fd0*/  CS2R R28, SRZ ;  /* 0x00000000001c7805 */ /* 0x000fe4000001ff00 */
[----:B------:R-:W-:Y:S02]  /*4fe0*/  IADD3 R4, PT, PT, R4, 0x10, R3 ;  /* 0x0000001004047810 */ /* 0x000fe40007ffe003 */
[----:B------:R-:W-:Y:S02]  /*4ff0*/  CS2R R26, SRZ ;  /* 0x00000000001a7805 */ /* 0x000fe4000001ff00 */
[----:B-1----:R-:W-:Y:S01]  /*5000*/  IADD3 R6, P0, PT, R6, UR4, RZ ;  /* 0x0000000406067c10 */ /* 0x002fe2000ff1e0ff */
[----:B------:R-:W-:Y:S01]  /*5010*/  UIADD3 UR4, UPT, UPT, UR13, 0x1f, URZ ;  /* 0x0000001f0d047890 */ /* 0x000fe2000fffe0ff */
[----:B------:R-:W-:Y:S02]  /*5020*/  LEA R2, R11, UR22, 0x5 ;  /* 0x000000160b027c11 */ /* 0x000fe4000f8e28ff */
[----:B------:R-:W-:-:S02]  /*5030*/  CS2R R24, SRZ ;  /* 0x0000000000187805 */ /* 0x000fc4000001ff00 */
[----:B------:R-:W-:Y:S01]  /*5040*/  IADD3.X R3, PT, PT, R7, UR5, RZ, P0, !PT ;  /* 0x0000000507037c10 */ /* 0x000fe200087fe4ff */
[----:B------:R-:W0:Y:S01]  /*5050*/  LDCU UR5, c[0x0][0x3e0] ;  /* 0x00007c00ff0577ac */ /* 0x000e220008000800 */
[----:B------:R-:W-:Y:S02]  /*5060*/  LOP3.LUT R5, R12, 0x18, RZ, 0xc0, !PT ;  /* 0x000000180c057812 */ /* 0x000fe400078ec0ff */
[----:B------:R-:W-:Y:S02]  /*5070*/  CS2R R22, SRZ ;  /* 0x0000000000167805 */ /* 0x000fe4000001ff00 */
[----:B------:R-:W-:Y:S01]  /*5080*/  CS2R R20, SRZ ;  /* 0x0000000000147805 */ /* 0x000fe2000001ff00 */
[----:B------:R-:W-:Y:S01]  /*5090*/  USHF.R.U32.HI UR4, URZ, 0x5, UR4 ;  /* 0x00000005ff047899 */ /* 0x000fe20008011604 */
[----:B------:R-:W-:Y:S02]  /*50a0*/  IADD3 R5, PT, PT, R2, 0x3, R5 ;  /* 0x0000000302057810 */ /* 0x000fe40007ffe005 */
[----:B------:R-:W-:-:S02]  /*50b0*/  CS2R R8, SRZ ;  /* 0x0000000000087805 */ /* 0x000fc4000001ff00 */
[C---:B------:R-:W-:Y:S02]  /*50c0*/  IADD3 R2, PT, PT, R41.reuse, 0x1, RZ ;  /* 0x0000000129027810 */ /* 0x040fe40007ffe0ff */
[----:B------:R-:W-:Y:S02]  /*50d0*/  MOV R10, RZ ;  /* 0x000000ff000a7202 */ /* 0x000fe40000000f00 */
[----:B------:R-:W-:Y:S02]  /*50e0*/  MOV R7, RZ ;  /* 0x000000ff00077202 */ /* 0x000fe40000000f00 */
[----:B------:R-:W-:Y:S01]  /*50f0*/  IADD3 R41, PT, PT, R41, -UR4, RZ ;  /* 0x8000000429297c10 */ /* 0x000fe2000fffe0ff */
[----:B0-----:R-:W-:Y:S01]  /*5100*/  IMAD R48, R0, UR5, RZ ;  /* 0x0000000500307c24 */ /* 0x001fe2000f8e02ff */
[----:B------:R-:W-:-:S04]  /*5110*/  LOP3.LUT R0, R12, 0xf8, RZ, 0xc0, !PT ;  /* 0x000000f80c007812 */ /* 0x000fc800078ec0ff */
[----:B------:R-:W-:-:S07]  /*5120*/  SHF.R.S32.HI R49, RZ, 0x1f, R48 ;  /* 0x0000001fff317819 */ /* 0x000fce0000011430 */
.L_x_21019:
[----:B------:R-:W-:Y:S01]  /*5130*/  MOV R44, R6 ;  /* 0x00000006002c7202 */ /* 0x000fe20000000f00 */
[----:B------:R-:W0:Y:S01]  /*5140*/  LDS.128 R16, [R4+-0x10] ;  /* 0xfffff00004107984 */ /* 0x000e220000000c00 */
[----:B------:R-:W-:-:S03]  /*5150*/  MOV R45, R3 ;  /* 0x00000003002d7202 */ /* 0x000fc60000000f00 */
[----:B--2---:R1:W2:Y:S04]  /*5160*/  LDS.128 R12, [R4] ;  /* 0x00000000040c7984 */ /* 0x0042a80000000c00 */
[----:B---34-:R3:W4:Y:S01]  /*5170*/  LDG.E.CONSTANT R43, desc[UR14][R44.64] ;  /* 0x0000000e2c2b7981 */ /* 0x018722000c1e9900 */
[----:B0-----:R-:W-:Y:S02]  /*5180*/  F2FP.F16.F32.PACK_AB R18, R19, R18 ;  /* 0x000000121312723e */ /* 0x001fe400000000ff */
[----:B---3--:R-:W-:Y:S01]  /*5190*/  F2FP.F16.F32.PACK_AB R45, R17, R16 ;  /* 0x00000010112d723e */ /* 0x008fe200000000ff */
[----:B----4-:R-:W-:-:S03]  /*51a0*/  IMAD.WIDE R42, R43, UR21, R48 ;  /* 0x000000152b2a7c25 */ /* 0x010fc6000f8e0230 */
[----:B------:R-:W-:-:S04]  /*51b0*/  IADD3 R42, P0, PT, R0, R42, RZ ;  /* 0x0000002a002a7210 */ /* 0x000fc80007f1e0ff */
[----:B------:R-:W-:Y:S02]  /*51c0*/  IADD3.X R43, PT, PT, RZ, R43, RZ, P0, !PT ;  /* 0x0000002bff2b7210 */ /* 0x000fe400007fe4ff */
[C---:B------:R-:W-:Y:S02]  /*51d0*/  LEA R50, P1, R42.reuse, UR6, 0x1 ;  /* 0x000000062a327c11 */ /* 0x040fe4000f8208ff */
[----:B------:R-:W-:Y:S02]  /*51e0*/  ISETP.NE.AND P0, PT, R41, -0x1, PT ;  /* 0xffffffff2900780c */ /* 0x000fe40003f05270 */
[----:B------:R-:W-:Y:S02]  /*51f0*/  LEA.HI.X R51, R42, UR7, R43, 0x1, P1 ;  /* 0x000000072a337c11 */ /* 0x000fe400088f0c2b */
[----:B------:R-:W-:Y:S01]  /*5200*/  MOV R42, R18 ;  /* 0x00000012002a7202 */ /* 0x000fe20000000f00 */
[----:B------:R-:W-:Y:S01]  /*5210*/  BSSY.RECONVERGENT B1, `(.L_x_20971) ;  /* 0x0000022000017945 */ /* 0x000fe20003800200 */
[----:B------:R-:W-:Y:S01]  /*5220*/  IADD3 R43, PT, PT, R5, -0x3, RZ ;  /* 0xfffffffd052b7810 */ /* 0x000fe20007ffe0ff */
[----:B-----5:R1:W5:Y:S06]  /*5230*/  LDG.E.128.CONSTANT R16, desc[UR14][R50.64] ;  /* 0x0000000e32107981 */ /* 0x02036c000c1e9d00 */
[----:B--2---:R-:W-:Y:S05]  /*5240*/  @P0 BRA `(.L_x_20972) ;  /* 0x0000000000780947 */ /* 0x004fea0003800000 */
[C---:B------:R-:W-:Y:S02]  /*5250*/  IADD3 R44, PT, PT, R5.reuse, -0x1, RZ ;  /* 0xffffffff052c7810 */ /* 0x040fe40007ffe0ff */
[----:B------:R-:W-:Y:S02]  /*5260*/  ISETP.GE.AND P2, PT, R5, UR13, PT ;  /* 0x0000000d05007c0c */ /* 0x000fe4000bf46270 */
[----:B------:R-:W-:Y:S02]  /*5270*/  ISETP.GE.AND P1, PT, R44, UR13, PT ;  /* 0x0000000d2c007c0c */ /* 0x000fe4000bf26270 */
[C---:B-----5:R-:W-:Y:S02]  /*5280*/  PRMT R44, R17.reuse, 0x7632, R44 ;  /* 0x00007632112c7816 */ /* 0x060fe4000000002c */
[----:B------:R-:W-:Y:S02]  /*5290*/  SEL R17, R17, RZ, !P1 ;  /* 0x000000ff11117207 */ /* 0x000fe40004800000 */
[----:B------:R-:W-:-:S04]  /*52a0*/  SEL R44, R44, RZ, !P2 ;  /* 0x000000ff2c2c7207 */ /* 0x000fc80005000000 */
[----:B------:R-:W-:Y:S02]  /*52b0*/  PRMT R17, R17, 0x5410, R44 ;  /* 0x0000541011117816 */ /* 0x000fe4000000002c */
[----:B------:R-:W-:-:S04]  /*52c0*/  IADD3 R44, PT, PT, R5, 0x1, RZ ;  /* 0x00000001052c7810 */ /* 0x000fc80007ffe0ff */
[----:B------:R-:W-:Y:S02]  /*52d0*/  ISETP.GE.AND P1, PT, R44, UR13, PT ;  /* 0x0000000d2c007c0c */ /* 0x000fe4000bf26270 */
[----:B------:R-:W-:-:S04]  /*52e0*/  IADD3 R44, PT, PT, R5, 0x2, RZ ;  /* 0x00000002052c7810 */ /* 0x000fc80007ffe0ff */
[----:B------:R-:W-:Y:S02]  /*52f0*/  ISETP.GE.AND P2, PT, R44, UR13, PT ;  /* 0x0000000d2c007c0c */ /* 0x000fe4000bf46270 */
[C---:B------:R-:W-:Y:S02]  /*5300*/  PRMT R44, R18.reuse, 0x7632, R44 ;  /* 0x00007632122c7816 */ /* 0x040fe4000000002c */
[----:B------:R-:W-:Y:S02]  /*5310*/  SEL R18, R18, RZ, !P1 ;  /* 0x000000ff12127207 */ /* 0x000fe40004800000 */
[----:B------:R-:W-:Y:S02]  /*5320*/  SEL R47, R44, RZ, !P2 ;  /* 0x000000ff2c2f7207 */ /* 0x000fe40005000000 */
[----:B------:R-:W-:Y:S02]  /*5330*/  IADD3 R44, PT, PT, R5, 0x3, RZ ;  /* 0x00000003052c7810 */ /* 0x000fe40007ffe0ff */
[----:B------:R-:W-:-:S02]  /*5340*/  PRMT R18, R18, 0x5410, R47 ;  /* 0x0000541012127816 */ /* 0x000fc4000000002f */
        /* <DEDUP_REMOVED lines=14> */
.L_x_20972:
[----:B------:R-:W-:Y:S05]  /*5430*/  BSYNC.RECONVERGENT B1 ;  /* 0x0000000000017941 */ /* 0x000fea0003800200 */
.L_x_20971:
[----:B------:R-:W-:Y:S01]  /*5440*/  F2FP.F16.F32.PACK_AB R47, R13, R12 ;  /* 0x0000000c0d2f723e */ /* 0x000fe200000000ff */
[----:B-----5:R-:W-:Y:S01]  /*5450*/  HMUL2 R17, R42, R17 ;  /* 0x000000112a117232 */ /* 0x020fe20000000000 */
[----:B------:R-:W-:Y:S02]  /*5460*/  F2FP.F16.F32.PACK_AB R44, R15, R14 ;  /* 0x0000000e0f2c723e */ /* 0x000fe400000000ff */
[----:B------:R0:W5:Y:S01]  /*5470*/  LDG.E.128.CONSTANT R12, desc[UR14][R50.64+0x200] ;  /* 0x0002000e320c7981 */ /* 0x000162000c1e9d00 */
[----:B------:R-:W-:Y:S01]  /*5480*/  HFMA2 R17, R45, R16, R17 ;  /* 0x000000102d117231 */ /* 0x000fe20000000011 */
[----:B------:R-:W-:Y:S03]  /*5490*/  BSSY.RECONVERGENT B1, `(.L_x_20973) ;  /* 0x0000022000017945 */ /* 0x000fe60003800200 */
[----:B------:R-:W-:-:S04]  /*54a0*/  HFMA2 R17, R47, R18, R17 ;  /* 0x000000122f117231 */ /* 0x000fc80000000011 */
[----:B------:R-:W-:Y:S01]  /*54b0*/  HFMA2 R19, R44, R19, R17 ;  /* 0x000000132c137231 */ /* 0x000fe20000000011 */
[----:B0-----:R-:W-:Y:S06]  /*54c0*/  @P0 BRA `(.L_x_20974) ;  /* 0x0000000000780947 */ /* 0x001fec0003800000 */
        /* <DEDUP_REMOVED lines=17> */
[----:B------:R-:W-:Y:S02]  /*55e0*/  IADD3 R16, PT, PT, R5, 0x4, RZ ;  /* 0x0000000405107810 */ /* 0x000fe40007ffe0ff */
[----:B------:R-:W-:Y:S02]  /*55f0*/  PRMT R17, R15, 0x7632, R17 ;  /* 0x000076320f117816 */ /* 0x000fe40000000011 */
[----:B------:R-:W-:Y:S02]  /*5600*/  ISETP.GE.AND P4, PT, R16, UR13, PT ;  /* 0x0000000d10007c0c */ /* 0x000fe4000bf86270 */
[----:B------:R-:W-:Y:S02]  /*5610*/  IADD3 R16, PT, PT, R5, -0x2, RZ ;  /* 0xfffffffe05107810 */ /* 0x000fe40007ffe0ff */
[----:B------:R-:W-:-:S02]  /*5620*/  ISETP.GE.AND P1, PT, R43, UR13, PT ;  /* 0x0000000d2b007c0c */ /* 0x000fc4000bf26270 */
[----:B------:R-:W-:Y:S02]  /*5630*/  ISETP.GE.AND P2, PT, R16, UR13, PT ;  /* 0x0000000d10007c0c */ /* 0x000fe4000bf46270 */
[C---:B------:R-:W-:Y:S02]  /*5640*/  PRMT R16, R12.reuse, 0x7632, R16 ;  /* 0x000076320c107816 */ /* 0x040fe40000000010 */
[----:B------:R-:W-:Y:S02]  /*5650*/  SEL R18, R17, RZ, !P4 ;  /* 0x000000ff11127207 */ /* 0x000fe40006000000 */
[----:B------:R-:W-:Y:S02]  /*5660*/  SEL R12, R12, RZ, !P1 ;  /* 0x000000ff0c0c7207 */ /* 0x000fe40004800000 */
[----:B------:R-:W-:Y:S02]  /*5670*/  SEL R15, R15, RZ, !P3 ;  /* 0x000000ff0f0f7207 */ /* 0x000fe40005800000 */
[----:B------:R-:W-:-:S02]  /*5680*/  SEL R17, R16, RZ, !P2 ;  /* 0x000000ff10117207 */ /* 0x000fc40005000000 */
[----:B------:R-:W-:Y:S02]  /*5690*/  PRMT R15, R15, 0x5410, R18 ;  /* 0x000054100f0f7816 */ /* 0x000fe40000000012 */
[----:B------:R-:W-:-:S07]  /*56a0*/  PRMT R12, R12, 0x5410, R17 ;  /* 0x000054100c0c7816 */ /* 0x000fce0000000011 */
.L_x_20974:
[----:B------:R-:W-:Y:S05]  /*56b0*/  BSYNC.RECONVERGENT B1 ;  /* 0x0000000000017941 */ /* 0x000fea0003800200 */
.L_x_20973:
[----:B-----5:R-:W-:-:S04]  /*56c0*/  HMUL2 R13, R42, R13 ;  /* 0x0000000d2a0d7232 */ /* 0x020fc80000000000 */
[----:B------:R-:W-:Y:S02]  /*56d0*/  HFMA2 R13, R45, R12, R13 ;  /* 0x0000000c2d0d7231 */ /* 0x000fe4000000000d */
[--C-:B------:R-:W-:Y:S02]  /*56e0*/  HADD2.F32 R12, -RZ, R19.reuse.H0_H0 ;  /* 0x20000013ff0c7230 */ /* 0x100fe40000004100 */
[----:B------:R-:W-:Y:S02]  /*56f0*/  HADD2.F32 R19, -RZ, R19.H1_H1 ;  /* 0x30000013ff137230 */ /* 0x000fe40000004100 */
[----:B------:R-:W-:-:S03]  /*5700*/  HFMA2 R13, R47, R14, R13 ;  /* 0x0000000e2f0d7231 */ /* 0x000fc6000000000d */
[----:B------:R-:W-:Y:S01]  /*5710*/  FADD.FTZ R12, R12, R19 ;  /* 0x000000130c0c7221 */ /* 0x000fe20000010000 */
[----:B------:R-:W-:-:S03]  /*5720*/  HFMA2 R16, R44, R15, R13 ;  /* 0x0000000f2c107231 */ /* 0x000fc6000000000d */
[----:B------:R-:W-:Y:S02]  /*5730*/  FADD.FTZ R39, R12, R39 ;  /* 0x000000270c277221 */ /* 0x000fe40000010000 */
[----:B------:R0:W5:Y:S01]  /*5740*/  LDG.E.128.CONSTANT R12, desc[UR14][R50.64+0x400] ;  /* 0x0004000e320c7981 */ /* 0x000162000c1e9d00 */
        /* <DEDUP_REMOVED lines=8> */
[----:B------:R-:W-:Y:S02]  /*57d0*/  IADD3 R17, PT, PT, R5, 0x1, RZ ;  /* 0x0000000105117810 */ /* 0x000fe40007ffe0ff */
[--C-:B------:R-:W-:Y:S02]  /*57e0*/  PRMT R13, R13, 0x5410, R18.reuse ;  /* 0x000054100d0d7816 */ /* 0x100fe40000000012 */
[----:B------:R-:W-:Y:S02]  /*57f0*/  ISETP.GE.AND P1, PT, R17, UR13, PT ;  /* 0x0000000d11007c0c */ /* 0x000fe4000bf26270 */
[----:B------:R-:W-:Y:S02]  /*5800*/  IADD3 R17, PT, PT, R5, 0x2, RZ ;  /* 0x0000000205117810 */ /* 0x000fe40007ffe0ff */
[----:B------:R-:W-:Y:S02]  /*5810*/  PRMT R18, R15, 0x7632, R18 ;  /* 0x000076320f127816 */ /* 0x000fe40000000012 */
[----:B------:R-:W-:-:S02]  /*5820*/  ISETP.GE.AND P2, PT, R17, UR13, PT ;  /* 0x0000000d11007c0c */ /* 0x000fc4000bf46270 */
[C---:B------:R-:W-:Y:S02]  /*5830*/  PRMT R17, R14.reuse, 0x7632, R17 ;  /* 0x000076320e117816 */ /* 0x040fe40000000011 */
[----:B------:R-:W-:Y:S02]  /*5840*/  SEL R14, R14, RZ, !P1 ;  /* 0x000000ff0e0e7207 */ /* 0x000fe40004800000 */
[----:B------:R-:W-:Y:S02]  /*5850*/  SEL R17, R17, RZ, !P2 ;  /* 0x000000ff11117207 */ /* 0x000fe40005000000 */
[----:B------:R-:W-:Y:S02]  /*5860*/  ISETP.GE.AND P1, PT, R43, UR13, PT ;  /* 0x0000000d2b007c0c */ /* 0x000fe4000bf26270 */
[----:B------:R-:W-:Y:S02]  /*5870*/  PRMT R14, R14, 0x5410, R17 ;  /* 0x000054100e0e7816 */ /* 0x000fe40000000011 */
[----:B------:R-:W-:-:S04]  /*5880*/  IADD3 R17, PT, PT, R5, 0x3, RZ ;  /* 0x0000000305117810 */ /* 0x000fc80007ffe0ff */
[----:B------:R-:W-:Y:S02]  /*5890*/  ISETP.GE.AND P3, PT, R17, UR13, PT ;  /* 0x0000000d11007c0c */ /* 0x000fe4000bf66270 */
[----:B------:R-:W-:Y:S02]  /*58a0*/  IADD3 R17, PT, PT, R5, 0x4, RZ ;  /* 0x0000000405117810 */ /* 0x000fe40007ffe0ff */
        /* <DEDUP_REMOVED lines=10> */
.L_x_20976:
[----:B------:R-:W-:Y:S05]  /*5950*/  BSYNC.RECONVERGENT B1 ;  /* 0x0000000000017941 */ /* 0x000fea0003800200 */
.L_x_20975:
        /* <DEDUP_REMOVED lines=41> */
.L_x_20978:
[----:B------:R-:W-:Y:S05]  /*5bf0*/  BSYNC.RECONVERGENT B1 ;  /* 0x0000000000017941 */ /* 0x000fea0003800200 */
.L_x_20977:
        /* <DEDUP_REMOVED lines=41> */
.L_x_20980:
[----:B------:R-:W-:Y:S05]  /*5e90*/  BSYNC.RECONVERGENT B1 ;  /* 0x0000000000017941 */ /* 0x000fea0003800200 */
.L_x_20979:
        /* <DEDUP_REMOVED lines=41> */
.L_x_20982:
[----:B------:R-:W-:Y:S05]  /*6130*/  BSYNC.RECONVERGENT B1 ;  /* 0x0000000000017941 */ /* 0x000fea0003800200 */
.L_x_20981:
        /* <DEDUP_REMOVED lines=41> */
.L_x_20984:
[----:B------:R-:W-:Y:S05]  /*63d0*/  BSYNC.RECONVERGENT B1 ;  /* 0x0000000000017941 */ /* 0x000fea0003800200 */
.L_x_20983:
        /* <DEDUP_REMOVED lines=41> */
.L_x_20986:
[----:B------:R-:W-:Y:S05]  /*6670*/  BSYNC.RECONVERGENT B1 ;  /* 0x0000000000017941 */ /* 0x000fea0003800200 */
.L_x_20985:
        /* <DEDUP_REMOVED lines=41> */
.L_x_20988:
[----:B------:R-:W-:Y:S05]  /*6910*/  BSYNC.RECONVERGENT B1 ;  /* 0x0000000000017941 */ /* 0x000fea0003800200 */
.L_x_20987:
        /* <DEDUP_REMOVED lines=41> */
.L_x_20990:
[----:B------:R-:W-:Y:S05]  /*6bb0*/  BSYNC.RECONVERGENT B1 ;  /* 0x0000000000017941 */ /* 0x000fea0003800200 */
.L_x_20989:
        /* <DEDUP_REMOVED lines=41> */
.L_x_20992:
[----:B------:R-:W-:Y:S05]  /*6e50*/  BSYNC.RECONVERGENT B1 ;  /* 0x0000000000017941 */ /* 0x000fea0003800200 */
.L_x_20991:
        /* <DEDUP_REMOVED lines=41> */
.L_x_20994:
[----:B------:R-:W-:Y:S05]  /*70f0*/  BSYNC.RECONVERGENT B1 ;  /* 0x0000000000017941 */ /* 0x000fea0003800200 */
.L_x_20993:
        /* <DEDUP_REMOVED lines=41> */
.L_x_20996:
[----:B------:R-:W-:Y:S05]  /*7390*/  BSYNC.RECONVERGENT B1 ;  /* 0x0000000000017941 */ /* 0x000fea0003800200 */
.L_x_20995:
        /* <DEDUP_REMOVED lines=41> */
.L_x_20998:
[----:B------:R-:W-:Y:S05]  /*7630*/  BSYNC.RECONVERGENT B1 ;  /* 0x0000000000017941 */ /* 0x000fea0003800200 */
.L_x_20997:
        /* <DEDUP_REMOVED lines=41> */
.L_x_21000:
[----:B------:R-:W-:Y:S05]  /*78d0*/  BSYNC.RECONVERGENT B1 ;  /* 0x0000000000017941 */ /* 0x000fea0003800200 */
.L_x_20999:
        /* <DEDUP_REMOVED lines=41> */
.L_x_21002:
[----:B------:R-:W-:Y:S05]  /*7b70*/  BSYNC.RECONVERGENT B1 ;  /* 0x0000000000017941 */ /* 0x000fea0003800200 */
.L_x_21001:
        /* <DEDUP_REMOVED lines=41> */
.L_x_21004:
[----:B------:R-:W-:Y:S05]  /*7e10*/  BSYNC.RECONVERGENT B1 ;  /* 0x0000000000017941 */ /* 0x000fea0003800200 */
.L_x_21003:
        /* <DEDUP_REMOVED lines=41> */
.L_x_21006:
[----:B------:R-:W-:Y:S05]  /*80b0*/  BSYNC.RECONVERGENT B1 ;  /* 0x0000000000017941 */ /* 0x000fea0003800200 */
.L_x_21005:
        /* <DEDUP_REMOVED lines=41> */
.L_x_21008:
[----:B------:R-:W-:Y:S05]  /*8350*/  BSYNC.RECONVERGENT B1 ;  /* 0x0000000000017941 */ /* 0x000fea0003800200 */
.L_x_21007:
        /* <DEDUP_REMOVED lines=41> */
.L_x_21010:
[----:B------:R-:W-:Y:S05]  /*85f0*/  BSYNC.RECONVERGENT B1 ;  /* 0x0000000000017941 */ /* 0x000fea0003800200 */
.L_x_21009:
        /* <DEDUP_REMOVED lines=41> */
.L_x_21012:
[----:B------:R-:W-:Y:S05]  /*8890*/  BSYNC.RECONVERGENT B1 ;  /* 0x0000000000017941 */ /* 0x000fea0003800200 */
.L_x_21011:
        /* <DEDUP_REMOVED lines=41> */
.L_x_21014:
[----:B------:R-:W-:Y:S05]  /*8b30*/  BSYNC.RECONVERGENT B1 ;  /* 0x0000000000017941 */ /* 0x000fea0003800200 */
.L_x_21013:
        /* <DEDUP_REMOVED lines=41> */
.L_x_21016:
[----:B------:R-:W-:Y:S05]  /*8dd0*/  BSYNC.RECONVERGENT B1 ;  /* 0x0000000000017941 */ /* 0x000fea0003800200 */
.L_x_21015:
[----:B------:R0:W5:Y:S02]  /*8de0*/  LDG.E.128.CONSTANT R16, desc[UR14][R50.64+0x2e00] ;  /* 0x002e000e32107981 */ /* 0x000164000c1e9d00 */
[----:B-----5:R-:W-:Y:S01]  /*8df0*/  HMUL2 R13, R42, R13 ;  /* 0x0000000d2a0d7232 */ /* 0x020fe20000000000 */
[----:B------:R-:W-:Y:S03]  /*8e00*/  BSSY.RECONVERGENT B1, `(.L_x_21017) ;  /* 0x000002b000017945 */ /* 0x000fe60003800200 */
[----:B------:R-:W-:Y:S02]  /*8e10*/  HFMA2 R13, R45, R12, R13 ;  /* 0x0000000c2d0d7231 */ /* 0x000fe4000000000d */
[----:B------:R-:W-:Y:S02]  /*8e20*/  HADD2.F32 R12, -RZ, R52.H0_H0 ;  /* 0x20000034ff0c7230 */ /* 0x000fe40000004100 */
[----:B------:R-:W-:-:S04]  /*8e30*/  HFMA2 R13, R47, R14, R13 ;  /* 0x0000000e2f0d7231 */ /* 0x000fc8000000000d */
[----:B------:R-:W-:Y:S02]  /*8e40*/  HFMA2 R15, R44, R15, R13 ;  /* 0x0000000f2c0f7231 */ /* 0x000fe4000000000d */
[----:B------:R-:W-:-:S03]  /*8e50*/  HADD2.F32 R13, -RZ, R52.H1_H1 ;  /* 0x30000034ff0d7230 */ /* 0x000fc60000004100 */
[--C-:B------:R-:W-:Y:S02]  /*8e60*/  HADD2.F32 R14, -RZ, R15.reuse.H0_H0 ;  /* 0x2000000fff0e7230 */ /* 0x100fe40000004100 */
[----:B------:R-:W-:Y:S01]  /*8e70*/  FADD.FTZ R12, R12, R13 ;  /* 0x0000000d0c0c7221 */ /* 0x000fe20000010000 */
[----:B------:R-:W-:-:S03]  /*8e80*/  HADD2.F32 R15, -RZ, R15.H1_H1 ;  /* 0x3000000fff0f7230 */ /* 0x000fc60000004100 */
[----:B------:R-:W-:Y:S02]  /*8e90*/  FADD.FTZ R9, R12, R9 ;  /* 0x000000090c097221 */ /* 0x000fe40000010000 */
[----:B------:R-:W-:-:S04]  /*8ea0*/  FADD.FTZ R15, R14, R15 ;  /* 0x0000000f0e0f7221 */ /* 0x000fc80000010000 */
[----:B------:R-:W-:Y:S01]  /*8eb0*/  FADD.FTZ R8, R15, R8 ;  /* 0x000000080f087221 */ /* 0x000fe20000010000 */
[----:B0-----:R-:W-:Y:S06]  /*8ec0*/  @P0 BRA `(.L_x_21018) ;  /* 0x0000000000780947 */ /* 0x001fec0003800000 */
[C---:B------:R-:W-:Y:S02]  /*8ed0*/  IADD3 R12, PT, PT, R5.reuse, -0x2, RZ ;  /* 0xfffffffe050c7810 */ /* 0x040fe40007ffe0ff */
[C---:B------:R-:W-:Y:S02]  /*8ee0*/  IADD3 R13, PT, PT, R5.reuse, -0x1, RZ ;  /* 0xffffffff050d7810 */ /* 0x040fe40007ffe0ff */
[----:B------:R-:W-:Y:S02]  /*8ef0*/  ISETP.GE.AND P2, PT, R12, UR13, PT ;  /* 0x0000000d0c007c0c */ /* 0x000fe4000bf46270 */
[C---:B------:R-:W-:Y:S02]  /*8f00*/  IADD3 R14, PT, PT, R5.reuse, 0x1, RZ ;  /* 0x00000001050e7810 */ /* 0x040fe40007ffe0ff */
[----:B------:R-:W-:Y:S02]  /*8f10*/  IADD3 R12, PT, PT, R5, 0x4, RZ ;  /* 0x00000004050c7810 */ /* 0x000fe40007ffe0ff */
[----:B------:R-:W-:-:S02]  /*8f20*/  ISETP.GE.AND P5, PT, R13, UR13, PT ;  /* 0x0000000d0d007c0c */ /* 0x000fc4000bfa6270 */
[----:B------:R-:W-:Y:S02]  /*8f30*/  ISETP.GE.AND P6, PT, R43, UR13, PT ;  /* 0x0000000d2b007c0c */ /* 0x000fe4000bfc6270 */
[C---:B------:R-:W-:Y:S02]  /*8f40*/  IADD3 R13, PT, PT, R5.reuse, 0x2, RZ ;  /* 0x00000002050d7810 */ /* 0x040fe40007ffe0ff */
[----:B------:R-:W-:Y:S02]  /*8f50*/  ISETP.GE.AND P4, PT, R14, UR13, PT ;  /* 0x0000000d0e007c0c */ /* 0x000fe4000bf86270 */
[----:B------:R-:W-:Y:S02]  /*8f60*/  ISETP.GE.AND P0, PT, R12, UR13, PT ;  /* 0x0000000d0c007c0c */ /* 0x000fe4000bf06270 */
[----:B------:R-:W-:Y:S02]  /*8f70*/  IADD3 R14, PT, PT, R5, 0x3, RZ ;  /* 0x00000003050e7810 */ /* 0x000fe40007ffe0ff */
[----:B------:R-:W-:-:S02]  /*8f80*/  PRMT R12, R16, 0x7632, R12 ;  /* 0x00007632100c7816 */ /* 0x000fc4000000000c */
[----:B------:R-:W-:Y:S02]  /*8f90*/  ISETP.GE.AND P1, PT, R13, UR13, PT ;  /* 0x0000000d0d007c0c */ /* 0x000fe4000bf26270 */
[----:B------:R-:W-:Y:S02]  /*8fa0*/  SEL R16, R16, RZ, !P6 ;  /* 0x000000ff10107207 */ /* 0x000fe40007000000 */
[----:B------:R-:W-:Y:S02]  /*8fb0*/  ISETP.GE.AND P6, PT, R5, UR13, PT ;  /* 0x0000000d05007c0c */ /* 0x000fe4000bfc6270 */
[----:B------:R-:W-:Y:S02]  /*8fc0*/  PRMT R13, R17, 0x7632, R13 ;  /* 0x00007632110d7816 */ /* 0x000fe4000000000d */
[----:B------:R-:W-:Y:S02]  /*8fd0*/  ISETP.GE.AND P3, PT, R14, UR13, PT ;  /* 0x0000000d0e007c0c */ /* 0x000fe4000bf66270 */
[----:B------:R-:W-:-:S02]  /*8fe0*/  PRMT R15, R18, 0x7632, R15 ;  /* 0x00007632120f7816 */ /* 0x000fc4000000000f */
[----:B------:R-:W-:Y:S02]  /*8ff0*/  PRMT R43, R19, 0x7632, R43 ;  /* 0x00007632132b7816 */ /* 0x000fe4000000002b */
[----:B------:R-:W-:Y:S02]  /*9000*/  SEL R14, R13, RZ, !P6 ;  /* 0x000000ff0d0e7207 */ /* 0x000fe40007000000 */
        /* <DEDUP_REMOVED lines=10> */
.L_x_21018:
[----:B------:R-:W-:Y:S05]  /*90b0*/  BSYNC.RECONVERGENT B1 ;  /* 0x0000000000017941 */ /* 0x000fea0003800200 */
.L_x_21017:
[----:B------:R-:W-:Y:S01]  /*90c0*/  HMUL2 R17, R42, R17 ;  /* 0x000000112a117232 */ /* 0x000fe20000000000 */
[----:B------:R-:W-:Y:S02]  /*90d0*/  IADD3 R13, PT, PT, R2, 0x3, RZ ;  /* 0x00000003020d7810 */ /* 0x000fe40007ffe0ff */
[----:B------:R-:W-:Y:S01]  /*90e0*/  IADD3 R6, P1, PT, R6, 0x10, RZ ;  /* 0x0000001006067810 */ /* 0x000fe20007f3e0ff */
[----:B------:R-:W-:Y:S01]  /*90f0*/  HFMA2 R17, R45, R16, R17 ;  /* 0x000000102d117231 */ /* 0x000fe20000000011 */
[----:B------:R-:W-:Y:S02]  /*9100*/  ISETP.GE.U32.AND P0, PT, R13, UR8, PT ;  /* 0x000000080d007c0c */ /* 0x000fe4000bf06070 */
[----:B------:R-:W-:Y:S01]  /*9110*/  IADD3 R41, PT, PT, R41, 0x4, RZ ;  /* 0x0000000429297810 */ /* 0x000fe20007ffe0ff */
[----:B------:R-:W-:Y:S01]  /*9120*/  HFMA2 R17, R47, R18, R17 ;  /* 0x000000122f117231 */ /* 0x000fe20000000011 */
[----:B------:R-:W-:Y:S02]  /*9130*/  IADD3 R2, PT, PT, R2, 0x4, RZ ;  /* 0x0000000402027810 */ /* 0x000fe40007ffe0ff */
[----:B------:R-:W-:Y:S01]  /*9140*/  IADD3 R5, PT, PT, R5, 0x80, RZ ;  /* 0x0000008005057810 */ /* 0x000fe20007ffe0ff */
[----:B------:R-:W-:Y:S01]  /*9150*/  HFMA2 R17, R44, R19, R17 ;  /* 0x000000132c117231 */ /* 0x000fe20000000011 */
[----:B-1----:R-:W-:-:S02]  /*9160*/  IADD3 R4, PT, PT, R4, 0x200, RZ ;  /* 0x0000020004047810 */ /* 0x002fc40007ffe0ff */
[----:B------:R-:W-:Y:S02]  /*9170*/  IADD3.X R3, PT, PT, RZ, R3, RZ, P1, !PT ;  /* 0x00000003ff037210 */ /* 0x000fe40000ffe4ff */
[--C-:B------:R-:W-:Y:S02]  /*9180*/  HADD2.F32 R12, -RZ, R17.reuse.H0_H0 ;  /* 0x20000011ff0c7230 */ /* 0x100fe40000004100 */
[----:B------:R-:W-:-:S05]  /*9190*/  HADD2.F32 R17, -RZ, R17.H1_H1 ;  /* 0x30000011ff117230 */ /* 0x000fca0000004100 */
[----:B------:R-:W-:-:S04]  /*91a0*/  FADD.FTZ R12, R12, R17 ;  /* 0x000000110c0c7221 */ /* 0x000fc80000010000 */
[----:B------:R-:W-:Y:S01]  /*91b0*/  FADD.FTZ R7, R12, R7 ;  /* 0x000000070c077221 */ /* 0x000fe20000010000 */
[----:B------:R-:W-:Y:S06]  /*91c0*/  @!P0 BRA `(.L_x_21019) ;  /* 0xffffffbc00d88947 */ /* 0x000fec000383ffff */
.L_x_20970:
[----:B------:R-:W-:Y:S05]  /*91d0*/  BSYNC.RECONVERGENT B0 ;  /* 0x0000000000007941 */ /* 0x000fea0003800200 */
.L_x_20969:
[----:B------:R-:W1:Y:S01]  /*91e0*/  SHFL.BFLY PT, R0, R39, 0x2, 0x1f ;  /* 0x0c401f0027007f89 */ /* 0x000e6200000e0000 */
[----:B------:R-:W-:Y:S01]  /*91f0*/  SHF.R.U32.HI R2, RZ, 0x2, R40 ;  /* 0x00000002ff027819 */ /* 0x000fe20000011628 */
[----:B------:R-:W0:Y:S01]  /*9200*/  S2UR UR5, SR_CgaCtaId ;  /* 0x00000000000579c3 */ /* 0x000e220000008800 */
[----:B------:R-:W-:Y:S01]  /*9210*/  UMOV UR4, 0x400 ;  /* 0x0000040000047882 */ /* 0x000fe20000000000 */
[----:B------:R-:W2:Y:S01]  /*9220*/  SHFL.BFLY PT, R3, R38, 0x2, 0x1f ;  /* 0x0c401f0026037f89 */ /* 0x000ea200000e0000 */
[----:B------:R-:W-:Y:S01]  /*9230*/  UIADD3 UR4, UPT, UPT, UR4, 0x1a0, URZ ;  /* 0x000001a004047890 */ /* 0x000fe2000fffe0ff */
[----:B------:R-:W-:Y:S01]  /*9240*/  IMAD R11, R11, 0xc0, R2 ;  /* 0x000000c00b0b7824 */ /* 0x000fe200078e0202 */
[----:B------:R-:W-:Y:S01]  /*9250*/  BSSY.RECONVERGENT B0, `(.L_x_21020) ;  /* 0x0000084000007945 */ /* 0x000fe20003800200 */
[----:B------:R-:W3:Y:S01]  /*9260*/  SHFL.BFLY PT, R47, R36, 0x2, 0x1f ;  /* 0x0c401f00242f7f89 */ /* 0x000ee200000e0000 */
[C---:B------:R-:W-:Y:S02]  /*9270*/  LOP3.LUT P0, RZ, R46.reuse, 0x3c3, RZ, 0xc0, !PT ;  /* 0x000003c32eff7812 */ /* 0x040fe4000780c0ff */
[C---:B------:R-:W-:Y:S01]  /*9280*/  LOP3.LUT P1, RZ, R46.reuse, 0x3e3, RZ, 0xc0, !PT ;  /* 0x000003e32eff7812 */ /* 0x040fe2000782c0ff */
[----:B------:R-:W4:Y:S01]  /*9290*/  SHFL.BFLY PT, R40, R35, 0x2, 0x1f ;  /* 0x0c401f0023287f89 */ /* 0x000f2200000e0000 */
[----:B------:R-:W-:-:S03]  /*92a0*/  ISETP.GT.U32.AND P3, PT, R46, 0x1f, PT ;  /* 0x0000001f2e00780c */ /* 0x000fc60003f64070 */
[----:B------:R-:W4:Y:S04]  /*92b0*/  SHFL.BFLY PT, R45, R34, 0x2, 0x1f ;  /* 0x0c401f00222d7f89 */ /* 0x000f2800000e0000 */
[----:B------:R-:W4:Y:S04]  /*92c0*/  SHFL.BFLY PT, R12, R31, 0x2, 0x1f ;  /* 0x0c401f001f0c7f89 */ /* 0x000f2800000e0000 */
[----:B------:R-:W4:Y:S01]  /*92d0*/  SHFL.BFLY PT, R19, R30, 0x2, 0x1f ;  /* 0x0c401f001e137f89 */ /* 0x000f2200000e0000 */
[----:B-1----:R-:W-:Y:S01]  /*92e0*/  FADD.FTZ R39, R0, R39 ;  /* 0x0000002700277221 */ /* 0x002fe20000010000 */
[----:B0-----:R-:W-:-:S02]  /*92f0*/  ULEA UR4, UR5, UR4, 0x18 ;  /* 0x0000000405047291 */ /* 0x001fc4000f8ec0ff */
[----:B------:R-:W0:Y:S01]  /*9300*/  SHFL.BFLY PT, R43, R32, 0x2, 0x1f ;  /* 0x0c401f00202b7f89 */ /* 0x000e2200000e0000 */
[----:B--2---:R-:W-:-:S03]  /*9310*/  FADD.FTZ R38, R3, R38 ;  /* 0x0000002603267221 */ /* 0x004fc60000010000 */
[----:B------:R-:W1:Y:S01]  /*9320*/  SHFL.BFLY PT, R16, R29, 0x2, 0x1f ;  /* 0x0c401f001d107f89 */ /* 0x000e6200000e0000 */
[----:B---3--:R-:W-:Y:S01]  /*9330*/  FADD.FTZ R36, R47, R36 ;  /* 0x000000242f247221 */ /* 0x008fe20000010000 */
[----:B------:R-:W-:Y:S02]  /*9340*/  LEA R11, R11, UR4, 0x2 ;  /* 0x000000040b0b7c11 */ /* 0x000fe4000f8e10ff */
[----:B------:R-:W2:Y:S01]  /*9350*/  SHFL.BFLY PT, R41, R28, 0x2, 0x1f ;  /* 0x0c401f001c297f89 */ /* 0x000ea200000e0000 */
[----:B----4-:R-:W-:-:S03]  /*9360*/  FADD.FTZ R35, R40, R35 ;  /* 0x0000002328237221 */ /* 0x010fc60000010000 */
        /* <DEDUP_REMOVED lines=21> */
[----:B------:R-:W-:Y:S02]  /*94c0*/  ISETP.NE.AND P2, PT, R6, RZ, PT ;  /* 0x000000ff0600720c */ /* 0x000fe40003f45270 */
[----:B------:R-:W4:Y:S01]  /*94d0*/  SHFL.BFLY PT, R2, R21, 0x2, 0x1f ;  /* 0x0c401f0015027f89 */ /* 0x000f2200000e0000 */
[----:B------:R-:W-:Y:S01]  /*94e0*/  LOP3.LUT R9, R46, 0x3c0, RZ, 0xc0, !PT ;  /* 0x000003c02e097812 */ /* 0x000fe200078ec0ff */
[----:B0-----:R-:W-:Y:S01]  /*94f0*/  FADD.FTZ R37, R42, R37 ;  /* 0x000000252a257221 */ /* 0x001fe20000010000 */
[----:B------:R-:W-:Y:S01]  /*9500*/  LOP3.LUT R6, R46, 0x3e0, RZ, 0xc0, !PT ;  /* 0x000003e02e067812 */ /* 0x000fe200078ec0ff */
[----:B------:R-:W0:Y:S01]  /*9510*/  SHFL.BFLY PT, R3, R10, 0x2, 0x1f ;  /* 0x0c401f000a037f89 */ /* 0x000e2200000e0000 */
[----:B-1----:R-:W-:Y:S01]  /*9520*/  FADD.FTZ R33, R18, R33 ;  /* 0x0000002112217221 */ /* 0x002fe20000010000 */
[----:B------:R-:W-:-:S02]  /*9530*/  ISETP.NE.OR P5, PT, R9, 0x40, P2 ;  /* 0x000000400900780c */ /* 0x000fc400017a5670 */
[----:B------:R-:W1:Y:S01]  /*9540*/  SHFL.BFLY PT, R19, R8, 0x2, 0x1f ;  /* 0x0c401f0008137f89 */ /* 0x000e6200000e0000 */
[----:B--2---:R-:W-:Y:S01]  /*9550*/  FADD.FTZ R27, R14, R27 ;  /* 0x0000001b0e1b7221 */ /* 0x004fe20000010000 */
[----:B------:R-:W-:Y:S02]  /*9560*/  ISETP.NE.OR P4, PT, R6, 0x20, P2 ;  /* 0x000000200600780c */ /* 0x000fe40001785670 */
        /* <DEDUP_REMOVED lines=20> */
[----:B------:R-:W-:-:S03]  /*96b0*/  FADD.FTZ R35, R35, R20 ;  /* 0x0000001423237221 */ /* 0x000fc60000010000 */
[----:B------:R-:W4:Y:S01]  /*96c0*/  SHFL.BFLY PT, R21, R30, 0x1, 0x1f ;  /* 0x0c201f001e157f89 */ /* 0x000f2200000e0000 */
[----:B0-----:R-:W-:-:S03]  /*96d0*/  FADD.FTZ R34, R34, R23 ;  /* 0x0000001722227221 */ /* 0x001fc60000010000 */
[----:B------:R-:W0:Y:S04]  /*96e0*/  SHFL.BFLY PT, R16, R29, 0x1, 0x1f ;  /* 0x0c201f001d107f89 */ /* 0x000e2800000e0000 */
        /* <DEDUP_REMOVED lines=11> */
[----:B0-----:R-:W-:-:S03]  /*97a0*/  FADD.FTZ R16, R29, R16 ;  /* 0x000000101d107221 */ /* 0x001fc60000010000 */
[----:B------:R-:W0:Y:S01]  /*97b0*/  SHFL.BFLY PT, R14, R13, 0x1, 0x1f ;  /* 0x0c201f000d0e7f89 */ /* 0x000e2200000e0000 */
[----:B------:R-:W-:-:S03]  /*97c0*/  FADD.FTZ R7, R28, R7 ;  /* 0x000000071c077221 */ /* 0x000fc60000010000 */
        /* <DEDUP_REMOVED lines=13> */
[----:B------:R-:W-:Y:S01]  /*98a0*/  FADD.FTZ R2, R2, R19 ;  /* 0x0000001302027221 */ /* 0x000fe20000010000 */
[----:B-1----:R-:W-:Y:S01]  /*98b0*/  FADD.FTZ R5, R5, R18 ;  /* 0x0000001205057221 */ /* 0x002fe20000010000 */
[----:B--2---:R-:W-:Y:S01]  /*98c0*/  FADD.FTZ R3, R3, R20 ;  /* 0x0000001403037221 */ /* 0x004fe20000010000 */
        /* <DEDUP_REMOVED lines=28> */
.L_x_21021:
[----:B------:R-:W-:Y:S05]  /*9a90*/  BSYNC.RECONVERGENT B0 ;  /* 0x0000000000007941 */ /* 0x000fea0003800200 */
.L_x_21020:
        /* <DEDUP_REMOVED lines=36> */
[----:B0-----:R-:W-:-:S03]  /*9ce0*/  FADD.FTZ R7, R7, R24 ;  /* 0x0000001807077221 */ /* 0x001fc60000010000 */
[----:B------:R-:W0:Y:S01]  /*9cf0*/  LDS R51, [R11+0x2c0] ;  /* 0x0002c0000b337984 */ /* 0x000e220000000800 */
[----:B-1----:R-:W-:-:S03]  /*9d00*/  FADD.FTZ R6, R6, R29 ;  /* 0x0000001d06067221 */ /* 0x002fc60000010000 */
[----:B------:R-:W1:Y:S01]  /*9d10*/  LDS R48, [R11+0x2e0] ;  /* 0x0002e0000b307984 */ /* 0x000e620000000800 */
        /* <DEDUP_REMOVED lines=10> */
[----:B-1----:R-:W-:-:S07]  /*9dc0*/  FADD.FTZ R43, R43, R48 ;  /* 0x000000302b2b7221 */ /* 0x002fce0000010000 */
.L_x_21023:
[----:B------:R-:W-:Y:S05]  /*9dd0*/  BSYNC.RECONVERGENT B0 ;  /* 0x0000000000007941 */ /* 0x000fea0003800200 */
.L_x_21022:
        /* <DEDUP_REMOVED lines=27> */
.L_x_21025:
[----:B------:R-:W-:Y:S05]  /*9f90*/  BSYNC.RECONVERGENT B0 ;  /* 0x0000000000007941 */ /* 0x000fea0003800200 */
.L_x_21024:
[----:B------:R-:W-:Y:S06]  /*9fa0*/  BAR.SYNC.DEFER_BLOCKING 0x0 ;  /* 0x0000000000007b1d */ /* 0x000fec0000010000 */
[----:B------:R-:W-:Y:S04]  /*9fb0*/  BSSY.RECONVERGENT B0, `(.L_x_21026) ;  /* 0x0000032000007945 */ /* 0x000fe80003800200 */
[----:B------:R-:W-:Y:S05]  /*9fc0*/  @P1 BRA `(.L_x_21027) ;  /* 0x0000000000c01947 */ /* 0x000fea0003800000 */
[----:B------:R-:W0:Y:S04]  /*9fd0*/  LDS R48, [R11+0x2e0] ;  /* 0x0002e0000b307984 */ /* 0x000e280000000800 */
        /* <DEDUP_REMOVED lines=47> */
.L_x_21027:
[----:B------:R-:W-:Y:S05]  /*a2d0*/  BSYNC.RECONVERGENT B0 ;  /* 0x0000000000007941 */ /* 0x000fea0003800200 */
.L_x_21026:
        /* <DEDUP_REMOVED lines=12> */
[----:B------:R-:W-:Y:S02]  /*a3a0*/  F2FP.F16.F32.PACK_AB R7, R7, R16 ;  /* 0x000000100707723e */ /* 0x000fe400000000ff */
[----:B------:R-:W-:-:S02]  /*a3b0*/  MOV R11, UR6 ;  /* 0x00000006000b7c02 */ /* 0x000fc40008000f00 */
[----:B------:R-:W-:Y:S02]  /*a3c0*/  PRMT R12, R36, 0x7632, R12 ;  /* 0x00007632240c7816 */ /* 0x000fe4000000000c */
[----:B------:R-:W-:Y:S02]  /*a3d0*/  IADD3 R46, P0, P1, R46, UR5, R11 ;  /* 0x000000052e2e7c10 */ /* 0x000fe4000f91e00b */
[----:B------:R-:W-:Y:S02]  /*a3e0*/  F2FP.F16.F32.PACK_AB R6, R9, R6 ;  /* 0x000000060906723e */ /* 0x000fe400000000ff */
[----:B------:R-:W-:Y:S02]  /*a3f0*/  IADD3.X R11, PT, PT, RZ, RZ, RZ, P0, P1 ;  /* 0x000000ffff0b7210 */ /* 0x000fe400007e24ff */
[----:B--2---:R-:W-:Y:S02]  /*a400*/  LEA R18, P0, R46, UR8, 0x1 ;  /* 0x000000082e127c11 */ /* 0x004fe4000f8008ff */
[----:B------:R-:W-:-:S02]  /*a410*/  PRMT R9, R7, 0x7632, R9 ;  /* 0x0000763207097816 */ /* 0x000fc40000000009 */
[--C-:B------:R-:W-:Y:S02]  /*a420*/  LEA.HI.X R19, R46, UR9, R11.reuse, 0x1, P0 ;  /* 0x000000092e137c11 */ /* 0x100fe400080f0c0b */
        /* <DEDUP_REMOVED lines=13> */
[----:B------:R-:W-:Y:S01]  /*a500*/  PRMT R14, R34, 0x7632, R14 ;  /* 0x00007632220e7816 */ /* 0x000fe2000000000e */
[----:B------:R-:W-:Y:S01]  /*a510*/  STG.E.U16 desc[UR14][R18.64], R38 ;  /* 0x0000002612007986 */ /* 0x000fe2000c10150e */
[----:B-1----:R-:W-:-:S02]  /*a520*/  PRMT R11, R30, 0x7632, R11 ;  /* 0x000076321e0b7816 */ /* 0x002fc4000000000b */
[----:B------:R-:W-:Y:S01]  /*a530*/  PRMT R17, R32, 0x7632, R17 ;  /* 0x0000763220117816 */ /* 0x000fe20000000011 */
[----:B------:R-:W-:Y:S01]  /*a540*/  STG.E.U16 desc[UR14][R18.64+0x20], R36 ;  /* 0x0000202412007986 */ /* 0x000fe2000c10150e */
[----:B------:R-:W-:Y:S02]  /*a550*/  PRMT R5, R10, 0x7632, R5 ;  /* 0x000076320a057816 */ /* 0x000fe40000000005 */
[----:B--2---:R-:W-:Y:S01]  /*a560*/  PRMT R9, R2, 0x7632, R9 ;  /* 0x0000763202097816 */ /* 0x004fe20000000009 */
[----:B------:R0:W-:Y:S01]  /*a570*/  STG.E.U16 desc[UR14][R18.64+0x90], R11 ;  /* 0x0000900b12007986 */ /* 0x0001e2000c10150e */
[----:B------:R-:W-:Y:S02]  /*a580*/  PRMT R3, R0, 0x7632, R3 ;  /* 0x0000763200037816 */ /* 0x000fe40000000003 */
[----:B---3--:R-:W-:Y:S01]  /*a590*/  PRMT R6, R8, 0x7632, R6 ;  /* 0x0000763208067816 */ /* 0x008fe20000000006 */
        /* <DEDUP_REMOVED lines=19> */
.L_x_21028:
        /* <DEDUP_REMOVED lines=11> */
.L_x_27545:


//--------------------- .text._ZN4vllm25paged_attention_v2_kernelIttLi128ELi32ELi128ELNS_18Fp8KVCacheDataTypeE0ELb0ELi512EEEvPfS2_PT_PKS3_PKT0_S9_ifPKiSB_iPKfiiiSD_SD_iiiii --------------------------
	.section	.text._ZN4vllm25paged_attention_v2_kernelIttLi128ELi32ELi128ELNS_18Fp8KVCacheDataTypeE0ELb0ELi512EEEvPfS2_PT_PKS3_PKT0_S9_ifPKiSB_iPKfiiiSD_SD_iiiii,"ax",@progbits
	.align	128
        .global         _ZN4vllm25paged_attention_v2_kernelIttLi128ELi32ELi128ELNS_18Fp8KVCacheDataTypeE0ELb0ELi512EEEvPfS2_PT_PKS3_PKT0_S9_ifPKiSB_iPKfiiiSD_SD_iiiii
        .type           _ZN4vllm25paged_attention_v2_kernelIttLi128ELi32ELi128ELNS_18Fp8KVCacheDataTypeE0ELb0ELi512EEEvPfS2_PT_PKS3_PKT0_S9_ifPKiSB_iPKfiiiSD_SD_iiiii,@function
        .size           _ZN4vllm25paged_attention_v2_kernelIttLi128ELi32ELi128ELNS_18Fp8KVCacheDataTypeE0ELb0ELi512EEEvPfS2_PT_PKS3_PKT0_S9_ifPKiSB_iPKfiiiSD_SD_iiiii,(.L_x_27546 - _ZN4vllm25paged_attention_v2_kernelIttLi128ELi32ELi128ELNS_18Fp8KVCacheDataTypeE0ELb0ELi512EEEvPfS2_PT_PKS3_PKT0_S9_ifPKiSB_iPKfiiiSD_SD_iiiii)
        .other          _ZN4vllm25paged_attention_v2_kernelIttLi128ELi32ELi128ELNS_18Fp8KVCacheDataTypeE0ELb0ELi512EEEvPfS2_PT_PKS3_PKT0_S9_ifPKiSB_iPKfiiiSD_SD_iiiii,@"STO_CUDA_ENTRY STV_DEFAULT"
_ZN4vllm25paged_attention_v2_kernelIttLi128ELi32ELi128ELNS_18Fp8KVCacheDataTypeE0ELb0ELi512EEEvPfS2_PT_PKS3_PKT0_S9_ifPKiSB_iPKfiiiSD_SD_iiiii:
.text._ZN4vllm25paged_attention_v2_kernelIttLi128ELi32ELi128ELNS_18Fp8KVCacheDataTypeE0ELb0ELi512EEEvPfS2_PT_PKS3_PKT0_S9_ifPKiSB_iPKfiiiSD_SD_iiiii:
        /* <DEDUP_REMOVED lines=17> */
[----:B------:R-:W3:Y:S08]  /*0110*/  LDC R11, c[0x0][0x3b0] ;  /* 0x0000ec00ff0b7b82 */ /* 0x000ef00000000800 */
[----:B------:R-:W4:Y:S01]  /*0120*/  LDC R8, c[0x0][0x370] ;  /* 0x0000dc00ff087b82 */ /* 0x000f220000000800 */
[----:B------:R-:W-:-:S02]  /*0130*/  UIADD3 UR6, UPT, UPT, UR13, 0x1f, URZ ;  /* 0x0000001f0d067890 */ /* 0x000fc4000fffe0ff */
[----:B--2---:R-:W-:Y:S01]  /*0140*/  UIMAD UR4, UR16, UR4, URZ ;  /* 0x00000004100472a4 */ /* 0x004fe2000f8e02ff */
[----:B------:R-:W-:Y:S01]  /*0150*/  MOV R44, RZ ;  /* 0x000000ff002c7202 */ /* 0x000fe20000000f00 */
[----:B------:R-:W-:Y:S02]  /*0160*/  ULEA UR7, UR17, 0x10, 0x4 ;  /* 0x0000001011077891 */ /* 0x000fe4000f8e20ff */
[----:B------:R-:W-:Y:S01]  /*0170*/  USHF.R.S32.HI UR5, URZ, 0x1f, UR4 ;  /* 0x0000001fff057899 */ /* 0x000fe20008011404 */
[----:B-1----:R-:W-:Y:S01]  /*0180*/  MOV R3, UR18 ;  /* 0x0000001200037c02 */ /* 0x002fe20008000f00 */
[----:B------:R-:W1:Y:S01]  /*0190*/  LDCU UR9, c[0x0][0x3c8] ;  /* 0x00007900ff0977ac */ /* 0x000e620008000800 */
[----:B------:R-:W-:Y:S01]  /*01a0*/  MOV R43, UR17 ;  /* 0x00000011002b7c02 */ /* 0x000fe20008000f00 */
[----:B------:R-:W2:Y:S01]  /*01b0*/  LDCU UR11, c[0x0][0x3e0] ;  /* 0x00007c00ff0b77ac */ /* 0x000ea20008000800 */
[----:B0-----:R-:W-:Y:S01]  /*01c0*/  ISETP.GT.U32.AND P0, PT, R38, 0xf, PT ;  /* 0x0000000f2600780c */ /* 0x001fe20003f04070 */
[----:B------:R-:W0:-:S12]  /*01d0*/  LDCU.64 UR20, c[0x0][0x3a0] ;  /* 0x00007400ff1477ac */ /* 0x000e180008000a00 */
[----:B------:R-:W1:Y:S01]  /*01e0*/  @!P0 LDC.64 R4, c[0x0][0x398] ;  /* 0x0000e600ff048b82 */ /* 0x000e620000000a00 */
[----:B------:R-:W-:Y:S02]  /*01f0*/  @!P0 SHF.L.U32 R3, R3, 0x7, RZ ;  /* 0x0000000703038819 */ /* 0x000fe400000006ff */
[----:B------:R-:W-:-:S04]  /*0200*/  @!P0 SHF.L.U32 R0, R38, 0x3, RZ ;  /* 0x0000000326008819 */ /* 0x000fc800000006ff */
[----:B------:R-:W-:-:S04]  /*0210*/  @!P0 IADD3 R0, P1, P2, R0, UR4, R3 ;  /* 0x0000000400008c10 */ /* 0x000fc8000fa3e003 */
[----:B------:R-:W-:Y:S01]  /*0220*/  @!P0 IADD3.X R2, PT, PT, RZ, UR5, RZ, P1, P2 ;  /* 0x00000005ff028c10 */ /* 0x000fe20008fe44ff */
[----:B------:R-:W2:Y:S01]  /*0230*/  LDCU.64 UR4, c[0x0][0x3d0] ;  /* 0x00007a00ff0477ac */ /* 0x000ea20008000a00 */
[----:B-1----:R-:W-:-:S04]  /*0240*/  @!P0 LEA R4, P1, R0, R4, 0x1 ;  /* 0x0000000400048211 */ /* 0x002fc800078208ff */
[----:B------:R-:W-:-:S06]  /*0250*/  @!P0 LEA.HI.X R5, R0, R5, R2, 0x1, P1 ;  /* 0x0000000500058211 */ /* 0x000fcc00008f0c02 */
[----:B------:R-:W4:Y:S01]  /*0260*/  @!P0 LDG.E.128.CONSTANT R4, desc[UR14][R4.64] ;  /* 0x0000000e04048981 */ /* 0x000f22000c1e9d00 */
[----:B---3--:R-:W-:Y:S01]  /*0270*/  IABS R9, R11 ;  /* 0x0000000b00097213 */ /* 0x008fe20000000000 */
[----:B--2---:R-:W-:Y:S02]  /*0280*/  UISETP.NE.U32.AND UP0, UPT, UR4, URZ, UPT ;  /* 0x000000ff0400728c */ /* 0x004fe4000bf05070 */
[----:B------:R-:W-:Y:S01]  /*0290*/  USHF.R.U32.HI UR6, URZ, 0x5, UR6 ;  /* 0x00000005ff067899 */ /* 0x000fe20008011606 */
[----:B------:R-:W1:Y:S01]  /*02a0*/  I2F.RP R0, R9 ;  /* 0x0000000900007306 */ /* 0x000e620000209400 */
[----:B------:R-:W-:-:S11]  /*02b0*/  UISETP.NE.AND.EX UP0, UPT, UR5, URZ, UPT, UP0 ;  /* 0x000000ff0500728c */ /* 0x000fd6000bf05300 */
[----:B------:R-:W2:Y:S01]  /*02c0*/  @UP0 LDCU.64 UR4, c[0x0][0x3d0] ;  /* 0x00007a00ff0407ac */ /* 0x000ea20008000a00 */
[----:B-1----:R-:W1:Y:S01]  /*02d0*/  MUFU.RCP R0, R0 ;  /* 0x0000000000007308 */ /* 0x002e620000001000 */
[----:B--2---:R-:W-:Y:S01]  /*02e0*/  @UP0 UIMAD.WIDE.U32 UR4, UR18, 0x4, UR4 ;  /* 0x00000004120408a5 */ /* 0x004fe2000f8e0004 */
[----:B-1----:R-:W-:-:S06]  /*02f0*/  IADD3 R2, PT, PT, R0, 0xffffffe, RZ ;  /* 0x0ffffffe00027810 */ /* 0x002fcc0007ffe0ff */
[----:B------:R1:W2:Y:S02]  /*0300*/  F2I.FTZ.U32.TRUNC.NTZ R3, R2 ;  /* 0x0000000200037305 */ /* 0x0002a4000021f000 */
[----:B-1----:R-:W-:Y:S01]  /*0310*/  HFMA2 R2, -RZ, RZ, 0, 0 ;  /* 0x00000000ff027431 */ /* 0x002fe200000001ff */
[----:B--2---:R-:W-:-:S05]  /*0320*/  IADD3 R10, PT, PT, RZ, -R3, RZ ;  /* 0x80000003ff0a7210 */ /* 0x004fca0007ffe0ff */
[----:B------:R-:W-:Y:S01]  /*0330*/  IMAD R13, R10, R9, RZ ;  /* 0x000000090a0d7224 */ /* 0x000fe200078e02ff */
[----:B----4-:R-:W-:-:S03]  /*0340*/  IABS R10, R8 ;  /* 0x00000008000a7213 */ /* 0x010fc60000000000 */
        /* <DEDUP_REMOVED lines=18> */
[----:B------:R-:W1:Y:S08]  /*0470*/  I2F.RP R0, R9 ;  /* 0x0000000900007306 */ /* 0x000e700000209400 */
[----:B-1----:R-:W1:Y:S02]  /*0480*/  MUFU.RCP R0, R0 ;  /* 0x0000000000007308 */ /* 0x002e640000001000 */
[----:B-1----:R-:W-:-:S06]  /*0490*/  IADD3 R2, PT, PT, R0, 0xffffffe, RZ ;  /* 0x0ffffffe00027810 */ /* 0x002fcc0007ffe0ff */
[----:B------:R1:W2:Y:S02]  /*04a0*/  F2I.FTZ.U32.TRUNC.NTZ R3, R2 ;  /* 0x0000000200037305 */ /* 0x0002a4000021f000 */
[----:B-1----:R-:W-:Y:S01]  /*04b0*/  HFMA2 R2, -RZ, RZ, 0, 0 ;  /* 0x00000000ff027431 */ /* 0x002fe200000001ff */
[----:B--2---:R-:W-:-:S05]  /*04c0*/  IADD3 R8, PT, PT, RZ, -R3, RZ ;  /* 0x80000003ff087210 */ /* 0x004fca0007ffe0ff */
[----:B------:R-:W-:Y:S01]  /*04d0*/  IMAD R11, R8, R9, RZ ;  /* 0x00000009080b7224 */ /* 0x000fe200078e02ff */
[----:B------:R-:W-:-:S03]  /*04e0*/  IABS R8, UR18 ;  /* 0x0000001200087c13 */ /* 0x000fc60008000000 */
[----:B------:R-:W-:-:S04]  /*04f0*/  IMAD.HI.U32 R3, R3, R11, R2 ;  /* 0x0000000b03037227 */ /* 0x000fc800078e0002 */
[----:B------:R-:W-:Y:S02]  /*0500*/  IMAD.MOV R11, RZ, RZ, -R10 ;  /* 0x000000ffff0b7224 */ /* 0x000fe400078e0a0a */
[----:B------:R-:W-:Y:S01]  /*0510*/  IMAD.HI.U32 R0, R3, R8, RZ ;  /* 0x0000000803007227 */ /* 0x000fe200078e00ff */
[----:B------:R-:W1:Y:S01]  /*0520*/  @!P0 S2R R10, SR_CgaCtaId ;  /* 0x00000000000a8919 */ /* 0x000e620000008800 */
[----:B------:R-:W-:Y:S02]  /*0530*/  MOV R3, UR5 ;  /* 0x0000000500037c02 */ /* 0x000fe40008000f00 */
        /* <DEDUP_REMOVED lines=9> */
[----:B------:R-:W2:Y:S02]  /*05d0*/  LDCU UR6, c[0x0][0x3dc] ;  /* 0x00007b80ff0677ac */ /* 0x000ea40008000800 */
[----:B------:R3:W5:Y:S01]  /*05e0*/  @P3 LDG.E.CONSTANT R44, desc[UR14][R2.64] ;  /* 0x0000000e022c3981 */ /* 0x000762000c1e9900 */
[----:B------:R-:W-:Y:S01]  /*05f0*/  ISETP.GE.AND P3, PT, R8, RZ, PT ;  /* 0x000000ff0800720c */ /* 0x000fe20003f66270 */
[----:B------:R-:W4:Y:S01]  /*0600*/  LDCU UR7, c[0x0][0x3b4] ;  /* 0x00007680ff0777ac */ /* 0x000f220008000800 */
[----:B------:R-:W-:Y:S01]  /*0610*/  SHF.R.U32.HI R8, RZ, 0x5, R38 ;  /* 0x00000005ff087819 */ /* 0x000fe20000011626 */
[----:B------:R-:W-:Y:S01]  /*0620*/  BSSY.RECONVERGENT B0, `(.L_x_21029) ;  /* 0x00001e5000007945 */ /* 0x000fe20003800200 */
[----:B------:R-:W-:Y:S01]  /*0630*/  @!P0 MOV R9, 0x400 ;  /* 0x0000040000098802 */ /* 0x000fe20000000f00 */
[----:B------:R-:W-:Y:S01]  /*0640*/  UIMAD UR9, UR16, UR9, URZ ;  /* 0x00000009100972a4 */ /* 0x000fe2000f8e02ff */
[----:B------:R-:W-:-:S02]  /*0650*/  LEA R43, R43, R8, 0x4 ;  /* 0x000000082b2b7211 */ /* 0x000fc400078e20ff */
[----:B------:R-:W-:Y:S02]  /*0660*/  @P1 IADD3 R0, PT, PT, R0, 0x1, RZ ;  /* 0x0000000100001810 */ /* 0x000fe40007ffe0ff */
[----:B------:R-:W-:Y:S02]  /*0670*/  ISETP.GE.U32.AND P1, PT, R43, UR8, PT ;  /* 0x000000082b007c0c */ /* 0x000fe4000bf26070 */
[----:B-1----:R-:W-:Y:S02]  /*0680*/  @!P0 LEA R9, R10, R9, 0x18 ;  /* 0x000000090a098211 */ /* 0x002fe400078ec0ff */
[----:B------:R-:W-:Y:S02]  /*0690*/  ISETP.NE.AND P2, PT, R12, RZ, PT ;  /* 0x000000ff0c00720c */ /* 0x000fe40003f45270 */
[----:B------:R-:W-:Y:S01]  /*06a0*/  @!P3 IADD3 R0, PT, PT, RZ, -R0, RZ ;  /* 0x80000000ff00b210 */ /* 0x000fe20007ffe0ff */
[----:B------:R-:W-:Y:S01]  /*06b0*/  @!P0 IMAD R9, R38, 0x10, R9 ;  /* 0x0000001026098824 */ /* 0x000fe200078e0209 */
[----:B------:R-:W-:-:S09]  /*06c0*/  MOV R42, 0xff7fffff ;  /* 0xff7fffff002a7802 */ /* 0x000fd20000000f00 */
[----:B------:R-:W-:Y:S01]  /*06d0*/  @!P2 LOP3.LUT R0, RZ, R12, RZ, 0x33, !PT ;  /* 0x0000000cff00a212 */ /* 0x000fe200078e33ff */
[----:B------:R3:W-:Y:S01]  /*06e0*/  @!P0 STS.128 [R9], R4 ;  /* 0x0000000409008388 */ /* 0x0007e20000000c00 */
[----:B------:R-:W-:Y:S06]  /*06f0*/  BAR.SYNC.DEFER_BLOCKING 0x0 ;  /* 0x0000000000007b1d */ /* 0x000fec0000010000 */
[----:B0-2-4-:R-:W-:Y:S05]  /*0700*/  @P1 BRA `(.L_x_21030) ;  /* 0x0000001c00581947 */ /* 0x015fea0003800000 */
[----:B---3--:R-:W0:Y:S01]  /*0710*/  S2R R2, SR_CgaCtaId ;  /* 0x0000000000027919 */ /* 0x008e220000008800 */
        /* <DEDUP_REMOVED lines=8> */
[----:B------:R-:W-:Y:S02]  /*07a0*/  IADD3 R6, PT, PT, R7, R6, RZ ;  /* 0x0000000607067210 */ /* 0x000fe40007ffe0ff */
[----:B------:R-:W-:Y:S02]  /*07b0*/  LEA R8, R8, R7, 0x5 ;  /* 0x0000000708087211 */ /* 0x000fe400078e28ff */
[----:B------:R-:W-:Y:S01]  /*07c0*/  MOV R42, 0xff7fffff ;  /* 0xff7fffff002a7802 */ /* 0x000fe20000000f00 */
[----:B------:R-:W-:Y:S01]  /*07d0*/  VIADD R41, R6, -UR13 ;  /* 0x8000000d06297c36 */ /* 0x000fe20008000000 */
[----:B-1----:R-:W-:Y:S02]  /*07e0*/  IADD3 R36, P0, PT, R4, UR4, RZ ;  /* 0x0000000404247c10 */ /* 0x002fe4000ff1e0ff */
[----:B------:R-:W-:Y:S02]  /*07f0*/  IADD3 R39, PT, PT, R6, 0x1, RZ ;  /* 0x0000000106277810 */ /* 0x000fe40007ffe0ff */
[----:B------:R-:W-:-:S02]  /*0800*/  IADD3.X R37, PT, PT, R5, UR5, RZ, P0, !PT ;  /* 0x0000000505257c10 */ /* 0x000fc400087fe4ff */
[----:B0-----:R-:W-:-:S04]  /*0810*/  LEA R9, R2, R9, 0x18 ;  /* 0x0000000902097211 */ /* 0x001fc800078ec0ff */
[----:B------:R-:W-:-:S07]  /*0820*/  LEA R40, R8, R9, 0x2 ;  /* 0x0000000908287211 */ /* 0x000fce00078e10ff */
.L_x_21031:
        /* <DEDUP_REMOVED lines=15> */
[----:B------:R-:W4:Y:S01]  /*0920*/  LDG.E.128.CONSTANT R16, desc[UR14][R46.64+0x600] ;  /* 0x0006000e2e107981 */ /* 0x000f22000c1e9d00 */
[----:B0-----:R-:W-:-:S02]  /*0930*/  HADD2.F32 R28, -RZ, R20.H0_H0 ;  /* 0x20000014ff1c7230 */ /* 0x001fc40000004100 */
[----:B------:R-:W-:Y:S02]  /*0940*/  HADD2.F32 R20, -RZ, R20.H1_H1 ;  /* 0x30000014ff147230 */ /* 0x000fe40000004100 */
[--C-:B--2---:R-:W-:Y:S02]  /*0950*/  HADD2.F32 R29, -RZ, R4.reuse.H0_H0 ;  /* 0x20000004ff1d7230 */ /* 0x104fe40000004100 */
[----:B------:R-:W-:Y:S02]  /*0960*/  HADD2.F32 R31, -RZ, R4.H1_H1 ;  /* 0x30000004ff1f7230 */ /* 0x000fe40000004100 */
[----:B-1----:R-:W-:Y:S02]  /*0970*/  HADD2.F32 R4, -RZ, R24.H0_H0 ;  /* 0x20000018ff047230 */ /* 0x002fe40000004100 */
[----:B------:R-:W-:Y:S01]  /*0980*/  FMUL.FTZ R33, R28, R29 ;  /* 0x0000001d1c217220 */ /* 0x000fe20000410000 */
[----:B---3--:R-:W-:Y:S02]  /*0990*/  HADD2.F32 R29, -RZ, R8.H0_H0 ;  /* 0x20000008ff1d7230 */ /* 0x008fe40000004100 */
[----:B------:R-:W-:Y:S01]  /*09a0*/  FMUL.FTZ R31, R20, R31 ;  /* 0x0000001f141f7220 */ /* 0x000fe20000410000 */
[----:B------:R-:W-:-:S02]  /*09b0*/  HADD2.F32 R24, -RZ, R24.H1_H1 ;  /* 0x30000018ff187230 */ /* 0x000fc40000004100 */
[----:B------:R-:W-:Y:S02]  /*09c0*/  HADD2.F32 R20, -RZ, R21.H0_H0 ;  /* 0x20000015ff147230 */ /* 0x000fe40000004100 */
[----:B------:R-:W-:Y:S01]  /*09d0*/  FFMA.FTZ R4, R4, R29, R33 ;  /* 0x0000001d04047223 */ /* 0x000fe20000010021 */
[----:B------:R-:W-:Y:S02]  /*09e0*/  HADD2.F32 R29, -RZ, R8.H1_H1 ;  /* 0x30000008ff1d7230 */ /* 0x000fe40000004100 */
[----:B------:R-:W-:Y:S02]  /*09f0*/  HADD2.F32 R33, -RZ, R5.H0_H0 ;  /* 0x20000005ff217230 */ /* 0x000fe40000004100 */
[----:B------:R-:W-:Y:S02]  /*0a00*/  HADD2.F32 R21, -RZ, R21.H1_H1 ;  /* 0x30000015ff157230 */ /* 0x000fe40000004100 */
[----:B------:R-:W-:Y:S01]  /*0a10*/  FFMA.FTZ R8, R24, R29, R31 ;  /* 0x0000001d18087223 */ /* 0x000fe2000001001f */
[----:B------:R-:W-:-:S02]  /*0a20*/  HADD2.F32 R24, -RZ, R5.H1_H1 ;  /* 0x30000005ff187230 */ /* 0x000fc40000004100 */
[----:B------:R-:W-:Y:S01]  /*0a30*/  FMUL.FTZ R33, R20, R33 ;  /* 0x0000002114217220 */ /* 0x000fe20000410000 */
[----:B------:R-:W-:Y:S02]  /*0a40*/  HADD2.F32 R20, -RZ, R25.H0_H0 ;  /* 0x20000019ff147230 */ /* 0x000fe40000004100 */
[----:B------:R-:W-:Y:S02]  /*0a50*/  HADD2.F32 R5, -RZ, R9.H0_H0 ;  /* 0x20000009ff057230 */ /* 0x000fe40000004100 */
[----:B------:R-:W-:Y:S01]  /*0a60*/  FMUL.FTZ R28, R21, R24 ;  /* 0x00000018151c7220 */ /* 0x000fe20000410000 */
[----:B------:R-:W-:Y:S02]  /*0a70*/  HADD2.F32 R21, -RZ, R22.H0_H0 ;  /* 0x20000016ff157230 */ /* 0x000fe40000004100 */
[----:B------:R-:W-:Y:S02]  /*0a80*/  HADD2.F32 R30, -RZ, R6.H0_H0 ;  /* 0x20000006ff1e7230 */ /* 0x000fe40000004100 */
[----:B------:R-:W-:Y:S01]  /*0a90*/  FFMA.FTZ R20, R20, R5, R33 ;  /* 0x0000000514147223 */ /* 0x000fe20000010021 */
[----:B------:R-:W-:Y:S01]  /*0aa0*/  HADD2.F32 R5, -RZ, R25.H1_H1 ;  /* 0x30000019ff057230 */ /* 0x000fe20000004100 */
[----:B------:R-:W0:Y:S01]  /*0ab0*/  LDS.128 R32, [R45+0x20] ;  /* 0x000020002d207984 */ /* 0x000e220000000c00 */
[----:B------:R-:W-:-:S02]  /*0ac0*/  HADD2.F32 R24, -RZ, R9.H1_H1 ;  /* 0x30000009ff187230 */ /* 0x000fc40000004100 */
[----:B------:R-:W-:-:S03]  /*0ad0*/  FMUL.FTZ R9, R21, R30 ;  /* 0x0000001e15097220 */ /* 0x000fc60000410000 */
[----:B------:R-:W-:Y:S02]  /*0ae0*/  FFMA.FTZ R5, R5, R24, R28 ;  /* 0x0000001805057223 */ /* 0x000fe4000001001c */
[----:B------:R-:W2:Y:S01]  /*0af0*/  LDG.E.128.CONSTANT R28, desc[UR14][R46.64+0x800] ;  /* 0x0008000e2e1c7981 */ /* 0x000ea2000c1e9d00 */
[----:B------:R-:W-:Y:S02]  /*0b00*/  HADD2.F32 R25, -RZ, R6.H1_H1 ;  /* 0x30000006ff197230 */ /* 0x000fe40000004100 */
[----:B------:R-:W-:Y:S02]  /*0b10*/  HADD2.F32 R6, -RZ, R26.H0_H0 ;  /* 0x2000001aff067230 */ /* 0x000fe40000004100 */
[----:B------:R-:W-:Y:S02]  /*0b20*/  HADD2.F32 R21, -RZ, R10.H0_H0 ;  /* 0x2000000aff157230 */ /* 0x000fe40000004100 */
[----:B------:R-:W-:Y:S02]  /*0b30*/  HADD2.F32 R22, -RZ, R22.H1_H1 ;  /* 0x30000016ff167230 */ /* 0x000fe40000004100 */
[----:B------:R-:W-:-:S02]  /*0b40*/  HADD2.F32 R24, -RZ, R26.H1_H1 ;  /* 0x3000001aff187230 */ /* 0x000fc40000004100 */
[----:B------:R-:W-:Y:S01]  /*0b50*/  FFMA.FTZ R6, R6, R21, R9 ;  /* 0x0000001506067223 */ /* 0x000fe20000010009 */
[----:B------:R-:W-:Y:S02]  /*0b60*/  HADD2.F32 R9, -RZ, R10.H1_H1 ;  /* 0x3000000aff097230 */ /* 0x000fe40000004100 */
[----:B------:R-:W-:Y:S01]  /*0b70*/  FMUL.FTZ R25, R22, R25 ;  /* 0x0000001916197220 */ /* 0x000fe20000410000 */
[----:B------:R-:W-:Y:S02]  /*0b80*/  HADD2.F32 R10, -RZ, R23.H0_H0 ;  /* 0x20000017ff0a7230 */ /* 0x000fe40000004100 */
[----:B------:R-:W-:Y:S02]  /*0b90*/  HADD2.F32 R21, -RZ, R7.H0_H0 ;  /* 0x20000007ff157230 */ /* 0x000fe40000004100 */
[----:B------:R-:W-:Y:S01]  /*0ba0*/  FFMA.FTZ R24, R24, R9, R25 ;  /* 0x0000000918187223 */ /* 0x000fe20000010019 */
[----:B------:R-:W-:Y:S02]  /*0bb0*/  HADD2.F32 R22, -RZ, R27.H0_H0 ;  /* 0x2000001bff167230 */ /* 0x000fe40000004100 */
[----:B------:R-:W-:-:S02]  /*0bc0*/  HADD2.F32 R9, -RZ, R11.H0_H0 ;  /* 0x2000000bff097230 */ /* 0x000fc40000004100 */
[----:B------:R-:W-:Y:S01]  /*0bd0*/  FMUL.FTZ R21, R10, R21 ;  /* 0x000000150a157220 */ /* 0x000fe20000410000 */
[----:B------:R-:W-:Y:S02]  /*0be0*/  HADD2.F32 R10, -RZ, R7.H1_H1 ;  /* 0x30000007ff0a7230 */ /* 0x000fe40000004100 */
[----:B------:R-:W-:Y:S02]  /*0bf0*/  HADD2.F32 R23, -RZ, R23.H1_H1 ;  /* 0x30000017ff177230 */ /* 0x000fe40000004100 */
[----:B------:R-:W-:Y:S01]  /*0c00*/  FFMA.FTZ R22, R22, R9, R21 ;  /* 0x0000000916167223 */ /* 0x000fe20000010015 */
[----:B----4-:R-:W-:Y:S02]  /*0c10*/  HADD2.F32 R7, -RZ, R12.H0_H0 ;  /* 0x2000000cff077230 */ /* 0x010fe40000004100 */
[----:B------:R-:W-:Y:S02]  /*0c20*/  HADD2.F32 R21, -RZ, R27.H1_H1 ;  /* 0x3000001bff157230 */ /* 0x000fe40000004100 */
[----:B------:R-:W-:Y:S01]  /*0c30*/  FMUL.FTZ R26, R23, R10 ;  /* 0x0000000a171a7220 */ /* 0x000fe20000410000 */
[----:B------:R-:W-:-:S02]  /*0c40*/  HADD2.F32 R10, -RZ, R11.H1_H1 ;  /* 0x3000000bff0a7230 */ /* 0x000fc40000004100 */
[----:B------:R-:W-:Y:S02]  /*0c50*/  HADD2.F32 R12, -RZ, R12.H1_H1 ;  /* 0x3000000cff0c7230 */ /* 0x000fe40000004100 */
[--C-:B0-----:R-:W-:Y:S02]  /*0c60*/  HADD2.F32 R25, -RZ, R32.reuse.H1_H1 ;  /* 0x30000020ff197230 */ /* 0x101fe40000004100 */
[----:B------:R-:W-:Y:S01]  /*0c70*/  FFMA.FTZ R21, R21, R10, R26 ;  /* 0x0000000a15157223 */ /* 0x000fe2000001001a */
[----:B------:R-:W-:Y:S02]  /*0c80*/  HADD2.F32 R23, -RZ, R32.H0_H0 ;  /* 0x20000020ff177230 */ /* 0x000fe40000004100 */
[----:B------:R-:W-:Y:S02]  /*0c90*/  FFMA.FTZ R25, R25, R12, R8 ;  /* 0x0000000c19197223 */ /* 0x000fe40000010008 */
[----:B------:R-:W3:Y:S01]  /*0ca0*/  LDG.E.128.CONSTANT R8, desc[UR14][R46.64+0xa00] ;  /* 0x000a000e2e087981 */ /* 0x000ee2000c1e9d00 */
[----:B------:R-:W-:Y:S01]  /*0cb0*/  FFMA.FTZ R23, R23, R7, R4 ;  /* 0x0000000717177223 */ /* 0x000fe20000010004 */
[----:B------:R-:W-:-:S02]  /*0cc0*/  HADD2.F32 R4, -RZ, R13.H0_H0 ;  /* 0x2000000dff047230 */ /* 0x000fc40000004100 */
        /* <DEDUP_REMOVED lines=10> */
[----:B------:R-:W-:Y:S02]  /*0d70*/  HADD2.F32 R27, -RZ, R35.H0_H0 ;  /* 0x20000023ff1b7230 */ /* 0x000fe40000004100 */
[----:B------:R-:W-:Y:S02]  /*0d80*/  HADD2.F32 R4, -RZ, R15.H0_H0 ;  /* 0x2000000fff047230 */ /* 0x000fe40000004100 */
[----:B------:R-:W-:-:S03]  /*0d90*/  FFMA.FTZ R14, R5, R14, R24 ;  /* 0x0000000e050e7223 */ /* 0x000fc60000010018 */
[----:B------:R-:W-:Y:S02]  /*0da0*/  FFMA.FTZ R27, R27, R4, R22 ;  /* 0x000000041b1b7223 */ /* 0x000fe40000010016 */
[----:B------:R-:W0:Y:S01]  /*0db0*/  LDS.128 R4, [R45+0x30] ;  /* 0x000030002d047984 */ /* 0x000e220000000c00 */
[----:B------:R-:W-:Y:S02]  /*0dc0*/  HADD2.F32 R15, -RZ, R15.H1_H1 ;  /* 0x3000000fff0f7230 */ /* 0x000fe40000004100 */
[----:B------:R-:W-:-:S05]  /*0dd0*/  HADD2.F32 R26, -RZ, R35.H1_H1 ;  /* 0x30000023ff1a7230 */ /* 0x000fca0000004100 */
[----:B------:R-:W-:Y:S01]  /*0de0*/  FFMA.FTZ R26, R26, R15, R21 ;  /* 0x0000000f1a1a7223 */ /* 0x000fe20000010015 */
[--C-:B------:R-:W-:Y:S02]  /*0df0*/  HADD2.F32 R15, -RZ, R16.reuse.H0_H0 ;  /* 0x20000010ff0f7230 */ /* 0x100fe40000004100 */
[----:B------:R-:W-:Y:S02]  /*0e00*/  HADD2.F32 R16, -RZ, R16.H1_H1 ;  /* 0x30000010ff107230 */ /* 0x000fe40000004100 */
[----:B------:R-:W-:Y:S02]  /*0e10*/  HADD2.F32 R21, -RZ, R17.H0_H0 ;  /* 0x20000011ff157230 */ /* 0x000fe40000004100 */
[--C-:B0-----:R-:W-:Y:S02]  /*0e20*/  HADD2.F32 R24, -RZ, R4.reuse.H0_H0 ;  /* 0x20000004ff187230 */ /* 0x101fe40000004100 */
[----:B------:R-:W-:-:S03]  /*0e30*/  HADD2.F32 R4, -RZ, R4.H1_H1 ;  /* 0x30000004ff047230 */ /* 0x000fc60000004100 */
[----:B------:R-:W-:Y:S01]  /*0e40*/  FFMA.FTZ R24, R24, R15, R23 ;  /* 0x0000000f18187223 */ /* 0x000fe20000010017 */
[----:B------:R-:W-:Y:S02]  /*0e50*/  HADD2.F32 R15, -RZ, R5.H0_H0 ;  /* 0x20000005ff0f7230 */ /* 0x000fe40000004100 */
[----:B------:R-:W-:-:S03]  /*0e60*/  FFMA.FTZ R25, R4, R16, R25 ;  /* 0x0000001004197223 */ /* 0x000fc60000010019 */
[----:B------:R-:W-:Y:S02]  /*0e70*/  FFMA.FTZ R4, R15, R21, R20 ;  /* 0x000000150f047223 */ /* 0x000fe40000010014 */
[----:B------:R-:W4:Y:S01]  /*0e80*/  LDG.E.128.CONSTANT R20, desc[UR14][R46.64+0xc00] ;  /* 0x000c000e2e147981 */ /* 0x000f22000c1e9d00 */
[----:B------:R-:W-:Y:S02]  /*0e90*/  HADD2.F32 R5, -RZ, R5.H1_H1 ;  /* 0x30000005ff057230 */ /* 0x000fe40000004100 */
[----:B------:R-:W-:Y:S02]  /*0ea0*/  HADD2.F32 R17, -RZ, R17.H1_H1 ;  /* 0x30000011ff117230 */ /* 0x000fe40000004100 */
[----:B------:R-:W-:-:S03]  /*0eb0*/  HADD2.F32 R32, -RZ, R6.H0_H0 ;  /* 0x20000006ff207230 */ /* 0x000fc60000004100 */
[----:B------:R-:W-:Y:S01]  /*0ec0*/  FFMA.FTZ R5, R5, R17, R12 ;  /* 0x0000001105057223 */ /* 0x000fe2000001000c */
[----:B------:R-:W-:Y:S02]  /*0ed0*/  HADD2.F32 R12, -RZ, R18.H0_H0 ;  /* 0x20000012ff0c7230 */ /* 0x000fe40000004100 */
[----:B------:R-:W-:-:S03]  /*0ee0*/  HADD2.F32 R15, -RZ, R19.H0_H0 ;  /* 0x20000013ff0f7230 */ /* 0x000fc60000004100 */
[----:B------:R-:W-:Y:S01]  /*0ef0*/  FFMA.FTZ R32, R32, R12, R13 ;  /* 0x0000000c20207223 */ /* 0x000fe2000001000d */
[----:B------:R-:W-:Y:S02]  /*0f00*/  HADD2.F32 R13, -RZ, R6.H1_H1 ;  /* 0x30000006ff0d7230 */ /* 0x000fe40000004100 */
[----:B------:R-:W-:Y:S02]  /*0f10*/  HADD2.F32 R6, -RZ, R18.H1_H1 ;  /* 0x30000012ff067230 */ /* 0x000fe40000004100 */
[----:B------:R-:W-:-:S03]  /*0f20*/  HADD2.F32 R12, -RZ, R7.H0_H0 ;  /* 0x20000007ff0c7230 */ /* 0x000fc60000004100 */
[----:B------:R-:W-:Y:S02]  /*0f30*/  FFMA.FTZ R6, R13, R6, R14 ;  /* 0x000000060d067223 */ /* 0x000fe4000001000e */
[----:B------:R-:W-:Y:S02]  /*0f40*/  FFMA.FTZ R27, R12, R15, R27 ;  /* 0x0000000f0c1b7223 */ /* 0x000fe4000001001b */
[----:B------:R-:W4:Y:S01]  /*0f50*/  LDG.E.128.CONSTANT R12, desc[UR14][R46.64+0xe00] ;  /* 0x000e000e2e0c7981 */ /* 0x000f22000c1e9d00 */
[----:B------:R-:W-:Y:S02]  /*0f60*/  HADD2.F32 R19, -RZ, R19.H1_H1 ;  /* 0x30000013ff137230 */ /* 0x000fe40000004100 */
[----:B------:R-:W-:-:S05]  /*0f70*/  HADD2.F32 R7, -RZ, R7.H1_H1 ;  /* 0x30000007ff077230 */ /* 0x000fca0000004100 */
[----:B------:R-:W-:Y:S02]  /*0f80*/  FFMA.FTZ R26, R7, R19, R26 ;  /* 0x00000013071a7223 */ /* 0x000fe4000001001a */
[----:B------:R-:W0:Y:S02]  /*0f90*/  LDS.128 R16, [R45+0x40] ;  /* 0x000040002d107984 */ /* 0x000e240000000c00 */
[--C-:B0-----:R-:W-:Y:S02]  /*0fa0*/  HADD2.F32 R7, -RZ, R16.reuse.H0_H0 ;  /* 0x20000010ff077230 */ /* 0x101fe40000004100 */
[----:B------:R-:W-:Y:S02]  /*0fb0*/  HADD2.F32 R16, -RZ, R16.H1_H1 ;  /* 0x30000010ff107230 */ /* 0x000fe40000004100 */
[--C-:B--2---:R-:W-:Y:S02]  /*0fc0*/  HADD2.F32 R33, -RZ, R28.reuse.H0_H0 ;  /* 0x2000001cff217230 */ /* 0x104fe40000004100 */
[----:B------:R-:W-:-:S03]  /*0fd0*/  HADD2.F32 R28, -RZ, R28.H1_H1 ;  /* 0x3000001cff1c7230 */ /* 0x000fc60000004100 */
[----:B------:R-:W-:Y:S02]  /*0fe0*/  FFMA.FTZ R24, R7, R33, R24 ;  /* 0x0000002107187223 */ /* 0x000fe40000010018 */
[----:B------:R-:W-:Y:S01]  /*0ff0*/  FFMA.FTZ R25, R16, R28, R25 ;  /* 0x0000001c10197223 */ /* 0x000fe20000010019 */
[----:B------:R-:W-:Y:S02]  /*1000*/  HADD2.F32 R28, -RZ, R29.H0_H0 ;  /* 0x2000001dff1c7230 */ /* 0x000fe40000004100 */
[--C-:B------:R-:W-:Y:S02]  /*1010*/  HADD2.F32 R7, -RZ, R17.reuse.H0_H0 ;  /* 0x20000011ff077230 */ /* 0x100fe40000004100 */
[----:B------:R-:W-:Y:S02]  /*1020*/  HADD2.F32 R16, -RZ, R17.H1_H1 ;  /* 0x30000011ff107230 */ /* 0x000fe40000004100 */
[----:B------:R-:W-:Y:S02]  /*1030*/  HADD2.F32 R29, -RZ, R29.H1_H1 ;  /* 0x3000001dff1d7230 */ /* 0x000fe40000004100 */
[----:B------:R-:W-:Y:S01]  /*1040*/  FFMA.FTZ R28, R7, R28, R4 ;  /* 0x0000001c071c7223 */ /* 0x000fe20000010004 */
[----:B------:R-:W-:-:S02]  /*1050*/  HADD2.F32 R4, -RZ, R30.H0_H0 ;  /* 0x2000001eff047230 */ /* 0x000fc40000004100 */
[----:B------:R-:W-:Y:S01]  /*1060*/  FFMA.FTZ R16, R16, R29, R5 ;  /* 0x0000001d10107223 */ /* 0x000fe20000010005 */
[--C-:B------:R-:W-:Y:S02]  /*1070*/  HADD2.F32 R5, -RZ, R18.reuse.H0_H0 ;  /* 0x20000012ff057230 */ /* 0x100fe40000004100 */
[----:B------:R-:W-:Y:S02]  /*1080*/  HADD2.F32 R17, -RZ, R18.H1_H1 ;  /* 0x30000012ff117230 */ /* 0x000fe40000004100 */
[----:B------:R-:W-:Y:S02]  /*1090*/  HADD2.F32 R30, -RZ, R30.H1_H1 ;  /* 0x3000001eff1e7230 */ /* 0x000fe40000004100 */
[----:B------:R-:W-:Y:S01]  /*10a0*/  FFMA.FTZ R32, R5, R4, R32 ;  /* 0x0000000405207223 */ /* 0x000fe20000010020 */
[----:B------:R-:W-:Y:S02]  /*10b0*/  HADD2.F32 R18, -RZ, R19.H0_H0 ;  /* 0x20000013ff127230 */ /* 0x000fe40000004100 */
[----:B------:R-:W-:-:S02]  /*10c0*/  HADD2.F32 R4, -RZ, R31.H0_H0 ;  /* 0x2000001fff047230 */ /* 0x000fc40000004100 */
[----:B------:R-:W-:-:S03]  /*10d0*/  FFMA.FTZ R17, R17, R30, R6 ;  /* 0x0000001e11117223 */ /* 0x000fc60000010006 */
[----:B------:R-:W-:Y:S02]  /*10e0*/  FFMA.FTZ R18, R18, R4, R27 ;  /* 0x0000000412127223 */ /* 0x000fe4000001001b */
[----:B------:R-:W0:Y:S01]  /*10f0*/  LDS.128 R4, [R45+0x50] ;  /* 0x000050002d047984 */ /* 0x000e220000000c00 */
[----:B------:R-:W-:Y:S02]  /*1100*/  HADD2.F32 R29, -RZ, R19.H1_H1 ;  /* 0x30000013ff1d7230 */ /* 0x000fe40000004100 */
[--C-:B---3--:R-:W-:Y:S02]  /*1110*/  HADD2.F32 R30, -RZ, R8.reuse.H0_H0 ;  /* 0x20000008ff1e7230 */ /* 0x108fe40000004100 */
[----:B------:R-:W-:Y:S02]  /*1120*/  HADD2.F32 R31, -RZ, R31.H1_H1 ;  /* 0x3000001fff1f7230 */ /* 0x000fe40000004100 */
[----:B------:R-:W-:-:S03]  /*1130*/  HADD2.F32 R8, -RZ, R8.H1_H1 ;  /* 0x30000008ff087230 */ /* 0x000fc60000004100 */
[----:B------:R-:W-:Y:S01]  /*1140*/  FFMA.FTZ R29, R29, R31, R26 ;  /* 0x0000001f1d1d7223 */ /* 0x000fe2000001001a */
[--C-:B0-----:R-:W-:Y:S02]  /*1150*/  HADD2.F32 R19, -RZ, R4.reuse.H0_H0 ;  /* 0x20000004ff137230 */ /* 0x101fe40000004100 */
[----:B------:R-:W-:-:S03]  /*1160*/  HADD2.F32 R4, -RZ, R4.H1_H1 ;  /* 0x30000004ff047230 */ /* 0x000fc60000004100 */
[----:B------:R-:W-:Y:S01]  /*1170*/  FFMA.FTZ R30, R19, R30, R24 ;  /* 0x0000001e131e7223 */ /* 0x000fe20000010018 */
[----:B------:R-:W-:Y:S02]  /*1180*/  HADD2.F32 R19, -RZ, R5.H0_H0 ;  /* 0x20000005ff137230 */ /* 0x000fe40000004100 */
[----:B------:R-:W-:Y:S02]  /*1190*/  HADD2.F32 R24, -RZ, R9.H0_H0 ;  /* 0x20000009ff187230 */ /* 0x000fe40000004100 */
[----:B------:R-:W-:Y:S01]  /*11a0*/  FFMA.FTZ R4, R4, R8, R25 ;  /* 0x0000000804047223 */ /* 0x000fe20000010019 */
[----:B------:R-:W-:Y:S02]  /*11b0*/  HADD2.F32 R5, -RZ, R5.H1_H1 ;  /* 0x30000005ff057230 */ /* 0x000fe40000004100 */
[----:B------:R-:W-:Y:S01]  /*11c0*/  FFMA.FTZ R28, R19, R24, R28 ;  /* 0x00000018131c7223 */ /* 0x000fe2000001001c */
[----:B------:R-:W-:Y:S01]  /*11d0*/  HADD2.F32 R8, -RZ, R9.H1_H1 ;  /* 0x30000009ff087230 */ /* 0x000fe20000004100 */
[----:B------:R-:W2:Y:S01]  /*11e0*/  LDG.E.128.CONSTANT R24, desc[UR14][R46.64+0x1000] ;  /* 0x0010000e2e187981 */ /* 0x000ea2000c1e9d00 */
[----:B------:R-:W-:-:S03]  /*11f0*/  HADD2.F32 R9, -RZ, R10.H0_H0 ;  /* 0x2000000aff097230 */ /* 0x000fc60000004100 */
[----:B------:R-:W-:Y:S01]  /*1200*/  FFMA.FTZ R8, R5, R8, R16 ;  /* 0x0000000805087223 */ /* 0x000fe20000010010 */
[--C-:B------:R-:W-:Y:S02]  /*1210*/  HADD2.F32 R5, -RZ, R6.reuse.H0_H0 ;  /* 0x20000006ff057230 */ /* 0x100fe40000004100 */
[----:B------:R-:W-:-:S03]  /*1220*/  HADD2.F32 R6, -RZ, R6.H1_H1 ;  /* 0x30000006ff067230 */ /* 0x000fc60000004100 */
[----:B------:R-:W-:Y:S01]  /*1230*/  FFMA.FTZ R32, R5, R9, R32 ;  /* 0x0000000905207223 */ /* 0x000fe20000010020 */
[----:B------:R-:W-:Y:S02]  /*1240*/  HADD2.F32 R5, -RZ, R10.H1_H1 ;  /* 0x3000000aff057230 */ /* 0x000fe40000004100 */
        /* <DEDUP_REMOVED lines=8> */
[----:B----4-:R-:W-:Y:S02]  /*12d0*/  HADD2.F32 R10, -RZ, R20.H0_H0 ;  /* 0x20000014ff0a7230 */ /* 0x010fe40000004100 */
[--C-:B0-----:R-:W-:Y:S02]  /*12e0*/  HADD2.F32 R7, -RZ, R16.reuse.H0_H0 ;  /* 0x20000010ff077230 */ /* 0x101fe40000004100 */
[----:B------:R-:W-:Y:S02]  /*12f0*/  HADD2.F32 R9, -RZ, R16.H1_H1 ;  /* 0x30000010ff097230 */ /* 0x000fe40000004100 */
[----:B------:R-:W-:Y:S02]  /*1300*/  HADD2.F32 R16, -RZ, R20.H1_H1 ;  /* 0x30000014ff107230 */ /* 0x000fe40000004100 */
[----:B------:R-:W-:Y:S01]  /*1310*/  FFMA.FTZ R30, R7, R10, R30 ;  /* 0x0000000a071e7223 */ /* 0x000fe2000001001e */
[----:B------:R-:W-:-:S02]  /*1320*/  HADD2.F32 R7, -RZ, R17.H0_H0 ;  /* 0x20000011ff077230 */ /* 0x000fc40000004100 */
        /* <DEDUP_REMOVED lines=8> */
[----:B------:R-:W-:Y:S01]  /*13b0*/  HADD2.F32 R21, -RZ, R22.H1_H1 ;  /* 0x30000016ff157230 */ /* 0x000fe20000004100 */
[----:B------:R-:W3:Y:S01]  /*13c0*/  LDG.E.128.CONSTANT R8, desc[UR14][R46.64+0x1200] ;  /* 0x0012000e2e087981 */ /* 0x000ee2000c1e9d00 */
        /* <DEDUP_REMOVED lines=32> */
[----:B------:R-:W4:Y:S01]  /*15d0*/  LDG.E.128.CONSTANT R20, desc[UR14][R46.64+0x1600] ;  /* 0x0016000e2e147981 */ /* 0x000f22000c1e9d00 */
[----:B------:R-:W-:Y:S02]  /*15e0*/  HADD2.F32 R15, -RZ, R15.H1_H1 ;  /* 0x3000000fff0f7230 */ /* 0x000fe40000004100 */
[----:B------:R-:W-:-:S05]  /*15f0*/  HADD2.F32 R12, -RZ, R7.H1_H1 ;  /* 0x30000007ff0c7230 */ /* 0x000fca0000004100 */
[----:B------:R-:W-:Y:S02]  /*1600*/  FFMA.FTZ R29, R12, R15, R29 ;  /* 0x0000000f0c1d7223 */ /* 0x000fe4000001001d */
[----:B------:R-:W0:Y:S02]  /*1610*/  LDS.128 R12, [R45+0x80] ;  /* 0x000080002d0c7984 */ /* 0x000e240000000c00 */
[----:B0-----:R-:W-:Y:S02]  /*1620*/  HADD2.F32 R7, -RZ, R12.H0_H0 ;  /* 0x2000000cff077230 */ /* 0x001fe40000004100 */
[----:B--2---:R-:W-:-:S05]  /*1630*/  HADD2.F32 R33, -RZ, R24.H0_H0 ;  /* 0x20000018ff217230 */ /* 0x004fca0000004100 */
[----:B------:R-:W-:Y:S01]  /*1640*/  FFMA.FTZ R30, R7, R33, R30 ;  /* 0x00000021071e7223 */ /* 0x000fe2000001001e */
[----:B------:R-:W-:Y:S02]  /*1650*/  HADD2.F32 R7, -RZ, R12.H1_H1 ;  /* 0x3000000cff077230 */ /* 0x000fe40000004100 */
[----:B------:R-:W-:-:S05]  /*1660*/  HADD2.F32 R12, -RZ, R24.H1_H1 ;  /* 0x30000018ff0c7230 */ /* 0x000fca0000004100 */
[----:B------:R-:W-:Y:S01]  /*1670*/  FFMA.FTZ R12, R7, R12, R4 ;  /* 0x0000000c070c7223 */ /* 0x000fe20000010004 */
[----:B------:R-:W-:Y:S02]  /*1680*/  HADD2.F32 R7, -RZ, R13.H0_H0 ;  /* 0x2000000dff077230 */ /* 0x000fe40000004100 */
        /* <DEDUP_REMOVED lines=16> */
[----:B------:R-:W-:-:S05]  /*1790*/  HADD2.F32 R27, -RZ, R27.H1_H1 ;  /* 0x3000001bff1b7230 */ /* 0x000fca0000004100 */
[----:B------:R-:W-:Y:S01]  /*17a0*/  FFMA.FTZ R32, R32, R27, R29 ;  /* 0x0000001b20207223 */ /* 0x000fe2000001001d */
[----:B---3--:R-:W-:Y:S02]  /*17b0*/  HADD2.F32 R26, -RZ, R8.H0_H0 ;  /* 0x20000008ff1a7230 */ /* 0x008fe40000004100 */
[----:B0-----:R-:W-:Y:S02]  /*17c0*/  HADD2.F32 R15, -RZ, R4.H0_H0 ;  /* 0x20000004ff0f7230 */ /* 0x001fe40000004100 */
[----:B------:R-:W-:-:S03]  /*17d0*/  HADD2.F32 R8, -RZ, R8.H1_H1 ;  /* 0x30000008ff087230 */ /* 0x000fc60000004100 */
[----:B------:R-:W-:Y:S01]  /*17e0*/  FFMA.FTZ R30, R15, R26, R30 ;  /* 0x0000001a0f1e7223 */ /* 0x000fe2000001001e */
[----:B------:R-:W-:Y:S02]  /*17f0*/  HADD2.F32 R15, -RZ, R4.H1_H1 ;  /* 0x30000004ff0f7230 */ /* 0x000fe40000004100 */
[--C-:B------:R-:W-:Y:S02]  /*1800*/  HADD2.F32 R26, -RZ, R6.reuse.H0_H0 ;  /* 0x20000006ff1a7230 */ /* 0x100fe40000004100 */
[----:B------:R-:W-:Y:S02]  /*1810*/  HADD2.F32 R31, -RZ, R6.H1_H1 ;  /* 0x30000006ff1f7230 */ /* 0x000fe40000004100 */
[----:B------:R-:W-:Y:S01]  /*1820*/  FFMA.FTZ R8, R15, R8, R12 ;  /* 0x000000080f087223 */ /* 0x000fe2000001000c */
[----:B------:R-:W-:Y:S02]  /*1830*/  HADD2.F32 R27, -RZ, R5.H0_H0 ;  /* 0x20000005ff1b7230 */ /* 0x000fe40000004100 */
[----:B------:R-:W-:-:S02]  /*1840*/  HADD2.F32 R4, -RZ, R9.H0_H0 ;  /* 0x20000009ff047230 */ /* 0x000fc40000004100 */
[----:B------:R-:W-:Y:S02]  /*1850*/  HADD2.F32 R12, -RZ, R5.H1_H1 ;  /* 0x30000005ff0c7230 */ /* 0x000fe40000004100 */
[----:B------:R-:W-:Y:S02]  /*1860*/  HADD2.F32 R6, -RZ, R9.H1_H1 ;  /* 0x30000009ff067230 */ /* 0x000fe40000004100 */
[--C-:B------:R-:W-:Y:S02]  /*1870*/  HADD2.F32 R5, -RZ, R10.reuse.H0_H0 ;  /* 0x2000000aff057230 */ /* 0x100fe40000004100 */
[----:B------:R-:W-:Y:S02]  /*1880*/  HADD2.F32 R29, -RZ, R7.H0_H0 ;  /* 0x20000007ff1d7230 */ /* 0x000fe40000004100 */
[----:B------:R-:W-:Y:S02]  /*1890*/  HADD2.F32 R9, -RZ, R11.H0_H0 ;  /* 0x2000000bff097230 */ /* 0x000fe40000004100 */
[----:B------:R-:W-:-:S02]  /*18a0*/  HADD2.F32 R10, -RZ, R10.H1_H1 ;  /* 0x3000000aff0a7230 */ /* 0x000fc40000004100 */
[----:B------:R-:W-:Y:S01]  /*18b0*/  FFMA.FTZ R4, R27, R4, R28 ;  /* 0x000000041b047223 */ /* 0x000fe2000001001c */
[----:B------:R-:W-:Y:S01]  /*18c0*/  FFMA.FTZ R5, R26, R5, R25 ;  /* 0x000000051a057223 */ /* 0x000fe20000010019 */
[----:B------:R-:W-:Y:S01]  /*18d0*/  FFMA.FTZ R29, R29, R9, R24 ;  /* 0x000000091d1d7223 */ /* 0x000fe20000010018 */
[----:B------:R-:W-:Y:S01]  /*18e0*/  FFMA.FTZ R6, R12, R6, R13 ;  /* 0x000000060c067223 */ /* 0x000fe2000001000d */
[----:B------:R-:W2:Y:S01]  /*18f0*/  LDG.E.128.CONSTANT R24, desc[UR14][R46.64+0x1800] ;  /* 0x0018000e2e187981 */ /* 0x000ea2000c1e9d00 */
[----:B------:R-:W-:-:S03]  /*1900*/  FFMA.FTZ R31, R31, R10, R14 ;  /* 0x0000000a1f1f7223 */ /* 0x000fc6000001000e */
[----:B------:R-:W0:Y:S01]  /*1910*/  LDS.128 R12, [R45+0xa0] ;  /* 0x0000a0002d0c7984 */ /* 0x000e220000000c00 */
[----:B------:R-:W-:Y:S02]  /*1920*/  HADD2.F32 R11, -RZ, R11.H1_H1 ;  /* 0x3000000bff0b7230 */ /* 0x000fe40000004100 */
[----:B------:R-:W-:-:S05]  /*1930*/  HADD2.F32 R7, -RZ, R7.H1_H1 ;  /* 0x30000007ff077230 */ /* 0x000fca0000004100 */
[----:B------:R-:W-:Y:S01]  /*1940*/  FFMA.FTZ R32, R7, R11, R32 ;  /* 0x0000000b07207223 */ /* 0x000fe20000010020 */
[----:B----4-:R-:W-:Y:S02]  /*1950*/  HADD2.F32 R28, -RZ, R16.H0_H0 ;  /* 0x20000010ff1c7230 */ /* 0x010fe40000004100 */
[----:B0-----:R-:W-:Y:S02]  /*1960*/  HADD2.F32 R7, -RZ, R12.H0_H0 ;  /* 0x2000000cff077230 */ /* 0x001fe40000004100 */
[----:B------:R-:W-:-:S03]  /*1970*/  HADD2.F32 R9, -RZ, R13.H0_H0 ;  /* 0x2000000dff097230 */ /* 0x000fc60000004100 */
[----:B------:R-:W-:Y:S01]  /*1980*/  FFMA.FTZ R28, R7, R28, R30 ;  /* 0x0000001c071c7223 */ /* 0x000fe2000001001e */
[----:B------:R-:W-:Y:S02]  /*1990*/  HADD2.F32 R30, -RZ, R17.H0_H0 ;  /* 0x20000011ff1e7230 */ /* 0x000fe40000004100 */
[----:B------:R-:W-:Y:S02]  /*19a0*/  HADD2.F32 R7, -RZ, R12.H1_H1 ;  /* 0x3000000cff077230 */ /* 0x000fe40000004100 */
[----:B------:R-:W-:Y:S02]  /*19b0*/  HADD2.F32 R12, -RZ, R16.H1_H1 ;  /* 0x30000010ff0c7230 */ /* 0x000fe40000004100 */
[----:B------:R-:W-:Y:S01]  /*19c0*/  FFMA.FTZ R30, R9, R30, R4 ;  /* 0x0000001e091e7223 */ /* 0x000fe20000010004 */
[----:B------:R-:W-:Y:S02]  /*19d0*/  HADD2.F32 R13, -RZ, R13.H1_H1 ;  /* 0x3000000dff0d7230 */ /* 0x000fe40000004100 */
[----:B------:R-:W-:-:S02]  /*19e0*/  HADD2.F32 R16, -RZ, R14.H0_H0 ;  /* 0x2000000eff107230 */ /* 0x000fc40000004100 */
[----:B------:R-:W-:Y:S02]  /*19f0*/  HADD2.F32 R17, -RZ, R17.H1_H1 ;  /* 0x30000011ff117230 */ /* 0x000fe40000004100 */
[----:B------:R-:W-:Y:S02]  /*1a00*/  HADD2.F32 R4, -RZ, R18.H0_H0 ;  /* 0x20000012ff047230 */ /* 0x000fe40000004100 */
[----:B------:R-:W-:Y:S01]  /*1a10*/  FFMA.FTZ R12, R7, R12, R8 ;  /* 0x0000000c070c7223 */ /* 0x000fe20000010008 */
[----:B------:R-:W-:Y:S02]  /*1a20*/  HADD2.F32 R8, -RZ, R15.H0_H0 ;  /* 0x2000000fff087230 */ /* 0x000fe40000004100 */
[----:B------:R-:W-:Y:S01]  /*1a30*/  FFMA.FTZ R17, R13, R17, R6 ;  /* 0x000000110d117223 */ /* 0x000fe20000010006 */
[----:B------:R-:W-:Y:S02]  /*1a40*/  HADD2.F32 R9, -RZ, R19.H0_H0 ;  /* 0x20000013ff097230 */ /* 0x000fe40000004100 */
[----:B------:R-:W-:-:S02]  /*1a50*/  FFMA.FTZ R16, R16, R4, R5 ;  /* 0x0000000410107223 */ /* 0x000fc40000010005 */
[----:B------:R-:W0:Y:S01]  /*1a60*/  LDS.128 R4, [R45+0xb0] ;  /* 0x0000b0002d047984 */ /* 0x000e220000000c00 */
[----:B------:R-:W-:-:S03]  /*1a70*/  FFMA.FTZ R29, R8, R9, R29 ;  /* 0x00000009081d7223 */ /* 0x000fc6000001001d */
[----:B------:R-:W3:Y:S01]  /*1a80*/  LDG.E.128.CONSTANT R8, desc[UR14][R46.64+0x1a00] ;  /* 0x001a000e2e087981 */ /* 0x000ee2000c1e9d00 */
[----:B------:R-:W-:Y:S02]  /*1a90*/  HADD2.F32 R14, -RZ, R14.H1_H1 ;  /* 0x3000000eff0e7230 */ /* 0x000fe40000004100 */
[----:B------:R-:W-:Y:S02]  /*1aa0*/  HADD2.F32 R18, -RZ, R18.H1_H1 ;  /* 0x30000012ff127230 */ /* 0x000fe40000004100 */
[----:B------:R-:W-:-:S03]  /*1ab0*/  HADD2.F32 R19, -RZ, R19.H1_H1 ;  /* 0x30000013ff137230 */ /* 0x000fc60000004100 */
[----:B------:R-:W-:Y:S01]  /*1ac0*/  FFMA.FTZ R31, R14, R18, R31 ;  /* 0x000000120e1f7223 */ /* 0x000fe2000001001f */
        /* <DEDUP_REMOVED lines=8> */
[----:B------:R-:W-:Y:S02]  /*1b50*/  HADD2.F32 R14, -RZ, R21.H0_H0 ;  /* 0x20000015ff0e7230 */ /* 0x000fe40000004100 */
[----:B------:R-:W-:Y:S02]  /*1b60*/  HADD2.F32 R18, -RZ, R5.H1_H1 ;  /* 0x30000005ff127230 */ /* 0x000fe40000004100 */
[----:B------:R-:W-:Y:S01]  /*1b70*/  FFMA.FTZ R4, R13, R4, R12 ;  /* 0x000000040d047223 */ /* 0x000fe2000001000c */
[----:B------:R-:W-:-:S02]  /*1b80*/  HADD2.F32 R5, -RZ, R21.H1_H1 ;  /* 0x30000015ff057230 */ /* 0x000fc40000004100 */
[----:B------:R-:W-:Y:S02]  /*1b90*/  FFMA.FTZ R30, R15, R14, R30 ;  /* 0x0000000e0f1e7223 */ /* 0x000fe4000001001e */
[----:B------:R-:W4:Y:S01]  /*1ba0*/  LDG.E.128.CONSTANT R12, desc[UR14][R46.64+0x1c00] ;  /* 0x001c000e2e0c7981 */ /* 0x000f22000c1e9d00 */
[----:B------:R-:W-:Y:S02]  /*1bb0*/  HADD2.F32 R33, -RZ, R6.H0_H0 ;  /* 0x20000006ff217230 */ /* 0x000fe40000004100 */
[----:B------:R-:W-:Y:S01]  /*1bc0*/  FFMA.FTZ R5, R18, R5, R17 ;  /* 0x0000000512057223 */ /* 0x000fe20000010011 */
[----:B------:R-:W-:-:S05]  /*1bd0*/  HADD2.F32 R17, -RZ, R22.H0_H0 ;  /* 0x20000016ff117230 */ /* 0x000fca0000004100 */
[----:B------:R-:W-:Y:S02]  /*1be0*/  FFMA.FTZ R33, R33, R17, R16 ;  /* 0x0000001121217223 */ /* 0x000fe40000010010 */
        /* <DEDUP_REMOVED lines=8> */
[----:B------:R-:W-:-:S03]  /*1c70*/  FFMA.FTZ R29, R6, R20, R29 ;  /* 0x00000014061d7223 */ /* 0x000fc6000001001d */
[----:B------:R-:W-:Y:S02]  /*1c80*/  FFMA.FTZ R32, R7, R23, R32 ;  /* 0x0000001707207223 */ /* 0x000fe40000010020 */
[----:B------:R-:W0:Y:S02]  /*1c90*/  LDS.128 R20, [R45+0xc0] ;  /* 0x0000c0002d147984 */ /* 0x000e240000000c00 */
[----:B0-----:R-:W-:Y:S02]  /*1ca0*/  HADD2.F32 R7, -RZ, R20.H0_H0 ;  /* 0x20000014ff077230 */ /* 0x001fe40000004100 */
[--C-:B--2---:R-:W-:Y:S02]  /*1cb0*/  HADD2.F32 R6, -RZ, R24.reuse.H0_H0 ;  /* 0x20000018ff067230 */ /* 0x104fe40000004100 */
[----:B------:R-:W-:-:S03]  /*1cc0*/  HADD2.F32 R24, -RZ, R24.H1_H1 ;  /* 0x30000018ff187230 */ /* 0x000fc60000004100 */
[----:B------:R-:W-:Y:S01]  /*1cd0*/  FFMA.FTZ R28, R7, R6, R28 ;  /* 0x00000006071c7223 */ /* 0x000fe2000001001c */
[----:B------:R-:W-:-:S05]  /*1ce0*/  HADD2.F32 R7, -RZ, R20.H1_H1 ;  /* 0x30000014ff077230 */ /* 0x000fca0000004100 */
[----:B------:R-:W-:Y:S01]  /*1cf0*/  FFMA.FTZ R24, R7, R24, R4 ;  /* 0x0000001807187223 */ /* 0x000fe20000010004 */
[----:B------:R-:W-:Y:S02]  /*1d00*/  HADD2.F32 R7, -RZ, R21.H0_H0 ;  /* 0x20000015ff077230 */ /* 0x000fe40000004100 */
[--C-:B------:R-:W-:Y:S02]  /*1d10*/  HADD2.F32 R4, -RZ, R25.reuse.H0_H0 ;  /* 0x20000019ff047230 */ /* 0x100fe40000004100 */
[----:B------:R-:W-:Y:S02]  /*1d20*/  HADD2.F32 R25, -RZ, R25.H1_H1 ;  /* 0x30000019ff197230 */ /* 0x000fe40000004100 */
[----:B------:R-:W-:Y:S02]  /*1d30*/  HADD2.F32 R6, -RZ, R22.H0_H0 ;  /* 0x20000016ff067230 */ /* 0x000fe40000004100 */
[----:B------:R-:W-:Y:S01]  /*1d40*/  FFMA.FTZ R30, R7, R4, R30 ;  /* 0x00000004071e7223 */ /* 0x000fe2000001001e */
[----:B------:R-:W-:-:S02]  /*1d50*/  HADD2.F32 R4, -RZ, R21.H1_H1 ;  /* 0x30000015ff047230 */ /* 0x000fc40000004100 */
[----:B------:R-:W-:-:S03]  /*1d60*/  HADD2.F32 R7, -RZ, R26.H0_H0 ;  /* 0x2000001aff077230 */ /* 0x000fc60000004100 */
[----:B------:R-:W-:Y:S02]  /*1d70*/  FFMA.FTZ R25, R4, R25, R5 ;  /* 0x0000001904197223 */ /* 0x000fe40000010005 */
[----:B------:R-:W-:Y:S02]  /*1d80*/  FFMA.FTZ R33, R6, R7, R33 ;  /* 0x0000000706217223 */ /* 0x000fe40000010021 */
[----:B------:R-:W0:Y:S01]  /*1d90*/  LDS.128 R4, [R45+0xd0] ;  /* 0x0000d0002d047984 */ /* 0x000e220000000c00 */
[----:B------:R-:W-:Y:S02]  /*1da0*/  HADD2.F32 R20, -RZ, R23.H0_H0 ;  /* 0x20000017ff147230 */ /* 0x000fe40000004100 */
[--C-:B------:R-:W-:Y:S02]  /*1db0*/  HADD2.F32 R21, -RZ, R27.reuse.H0_H0 ;  /* 0x2000001bff157230 */ /* 0x100fe40000004100 */
[----:B------:R-:W-:Y:S02]  /*1dc0*/  HADD2.F32 R27, -RZ, R27.H1_H1 ;  /* 0x3000001bff1b7230 */ /* 0x000fe40000004100 */
[----:B------:R-:W-:-:S02]  /*1dd0*/  HADD2.F32 R23, -RZ, R23.H1_H1 ;  /* 0x30000017ff177230 */ /* 0x000fc40000004100 */
[----:B------:R-:W-:-:S03]  /*1de0*/  FFMA.FTZ R29, R20, R21, R29 ;  /* 0x00000015141d7223 */ /* 0x000fc6000001001d */
[----:B------:R-:W-:Y:S01]  /*1df0*/  FFMA.FTZ R32, R23, R27, R32 ;  /* 0x0000001b17207223 */ /* 0x000fe20000010020 */
[----:B------:R-:W-:Y:S02]  /*1e00*/  HADD2.F32 R22, -RZ, R22.H1_H1 ;  /* 0x30000016ff167230 */ /* 0x000fe40000004100 */
[----:B------:R-:W-:-:S05]  /*1e10*/  HADD2.F32 R26, -RZ, R26.H1_H1 ;  /* 0x3000001aff1a7230 */ /* 0x000fca0000004100 */
[----:B------:R-:W-:Y:S01]  /*1e20*/  FFMA.FTZ R31, R22, R26, R31 ;  /* 0x0000001a161f7223 */ /* 0x000fe2000001001f */
[--C-:B0-----:R-:W-:Y:S02]  /*1e30*/  HADD2.F32 R21, -RZ, R4.reuse.H0_H0 ;  /* 0x20000004ff157230 */ /* 0x101fe40000004100 */
[----:B------:R-:W-:Y:S02]  /*1e40*/  HADD2.F32 R27, -RZ, R4.H1_H1 ;  /* 0x30000004ff1b7230 */ /* 0x000fe40000004100 */
[--C-:B---3--:R-:W-:Y:S02]  /*1e50*/  HADD2.F32 R4, -RZ, R8.reuse.H1_H1 ;  /* 0x30000008ff047230 */ /* 0x108fe40000004100 */
[----:B------:R-:W-:Y:S02]  /*1e60*/  HADD2.F32 R20, -RZ, R8.H0_H0 ;  /* 0x20000008ff147230 */ /* 0x000fe40000004100 */
[----:B------:R-:W-:Y:S02]  /*1e70*/  HADD2.F32 R8, -RZ, R9.H0_H0 ;  /* 0x20000009ff087230 */ /* 0x000fe40000004100 */
[----:B------:R-:W-:Y:S01]  /*1e80*/  FFMA.FTZ R4, R27, R4, R24 ;  /* 0x000000041b047223 */ /* 0x000fe20000010018 */
[----:B------:R-:W-:-:S02]  /*1e90*/  HADD2.F32 R27, -RZ, R5.H0_H0 ;  /* 0x20000005ff1b7230 */ /* 0x000fc40000004100 */
[----:B------:R-:W-:Y:S02]  /*1ea0*/  FFMA.FTZ R28, R21, R20, R28 ;  /* 0x00000014151c7223 */ /* 0x000fe4000001001c */
[----:B------:R-:W0:Y:S01]  /*1eb0*/  LDS.128 R20, [R45+0xe0] ;  /* 0x0000e0002d147984 */ /* 0x000e220000000c00 */
[----:B------:R-:W-:Y:S01]  /*1ec0*/  FFMA.FTZ R30, R27, R8, R30 ;  /* 0x000000081b1e7223 */ /* 0x000fe2000001001e */
[----:B------:R-:W-:Y:S02]  /*1ed0*/  HADD2.F32 R8, -RZ, R5.H1_H1 ;  /* 0x30000005ff087230 */ /* 0x000fe40000004100 */
[----:B------:R-:W-:Y:S02]  /*1ee0*/  HADD2.F32 R5, -RZ, R9.H1_H1 ;  /* 0x30000009ff057230 */ /* 0x000fe40000004100 */
[----:B------:R-:W-:Y:S02]  /*1ef0*/  HADD2.F32 R24, -RZ, R6.H0_H0 ;  /* 0x20000006ff187230 */ /* 0x000fe40000004100 */
[----:B------:R-:W-:-:S02]  /*1f00*/  HADD2.F32 R9, -RZ, R10.H0_H0 ;  /* 0x2000000aff097230 */ /* 0x000fc40000004100 */
[----:B------:R-:W-:-:S03]  /*1f10*/  FFMA.FTZ R5, R8, R5, R25 ;  /* 0x0000000508057223 */ /* 0x000fc60000010019 */
[----:B------:R-:W-:Y:S02]  /*1f20*/  FFMA.FTZ R33, R24, R9, R33 ;  /* 0x0000000918217223 */ /* 0x000fe40000010021 */
[----:B------:R-:W1:Y:S01]  /*1f30*/  LDS.128 R24, [R45+0xf0] ;  /* 0x0000f0002d187984 */ /* 0x000e620000000c00 */
        /* <DEDUP_REMOVED lines=8> */
[----:B------:R-:W-:Y:S01]  /*1fc0*/  FFMA.FTZ R32, R7, R11, R32 ;  /* 0x0000000b07207223 */ /* 0x000fe20000010020 */
[----:B0-----:R-:W-:Y:S02]  /*1fd0*/  HADD2.F32 R9, -RZ, R20.H0_H0 ;  /* 0x20000014ff097230 */ /* 0x001fe40000004100 */
[----:B----4-:R-:W-:Y:S02]  /*1fe0*/  HADD2.F32 R6, -RZ, R12.H0_H0 ;  /* 0x2000000cff067230 */ /* 0x010fe40000004100 */
[----:B------:R-:W-:-:S03]  /*1ff0*/  HADD2.F32 R7, -RZ, R21.H0_H0 ;  /* 0x20000015ff077230 */ /* 0x000fc60000004100 */
[----:B------:R-:W-:Y:S01]  /*2000*/  FFMA.FTZ R28, R9, R6, R28 ;  /* 0x00000006091c7223 */ /* 0x000fe2000001001c */
[----:B------:R-:W-:Y:S02]  /*2010*/  HADD2.F32 R9, -RZ, R13.H0_H0 ;  /* 0x2000000dff097230 */ /* 0x000fe40000004100 */
[----:B------:R-:W-:Y:S02]  /*2020*/  HADD2.F32 R35, -RZ, R20.H1_H1 ;  /* 0x30000014ff237230 */ /* 0x000fe40000004100 */
[----:B------:R-:W-:Y:S02]  /*2030*/  HADD2.F32 R12, -RZ, R12.H1_H1 ;  /* 0x3000000cff0c7230 */ /* 0x000fe40000004100 */
[----:B------:R-:W-:Y:S01]  /*2040*/  FFMA.FTZ R30, R7, R9, R30 ;  /* 0x00000009071e7223 */ /* 0x000fe2000001001e */
[----:B------:R-:W-:Y:S02]  /*2050*/  HADD2.F32 R10, -RZ, R21.H1_H1 ;  /* 0x30000015ff0a7230 */ /* 0x000fe40000004100 */
[----:B------:R-:W-:-:S02]  /*2060*/  HADD2.F32 R13, -RZ, R13.H1_H1 ;  /* 0x3000000dff0d7230 */ /* 0x000fc40000004100 */
[----:B------:R-:W-:Y:S02]  /*2070*/  HADD2.F32 R11, -RZ, R16.H0_H0 ;  /* 0x20000010ff0b7230 */ /* 0x000fe40000004100 */
[----:B------:R-:W-:Y:S01]  /*2080*/  FFMA.FTZ R4, R35, R12, R4 ;  /* 0x0000000c23047223 */ /* 0x000fe20000010004 */
[--C-:B-1----:R-:W-:Y:S02]  /*2090*/  HADD2.F32 R7, -RZ, R24.reuse.H0_H0 ;  /* 0x20000018ff077230 */ /* 0x102fe40000004100 */
[----:B------:R-:W-:Y:S02]  /*20a0*/  HADD2.F32 R9, -RZ, R24.H1_H1 ;  /* 0x30000018ff097230 */ /* 0x000fe40000004100 */
[----:B------:R-:W-:Y:S02]  /*20b0*/  HADD2.F32 R16, -RZ, R16.H1_H1 ;  /* 0x30000010ff107230 */ /* 0x000fe40000004100 */
[----:B------:R-:W-:Y:S01]  /*20c0*/  FFMA.FTZ R5, R10, R13, R5 ;  /* 0x0000000d0a057223 */ /* 0x000fe20000010005 */
[----:B------:R-:W-:-:S02]  /*20d0*/  HADD2.F32 R8, -RZ, R14.H0_H0 ;  /* 0x2000000eff087230 */ /* 0x000fc40000004100 */
[----:B------:R-:W-:Y:S02]  /*20e0*/  HADD2.F32 R12, -RZ, R22.H0_H0 ;  /* 0x20000016ff0c7230 */ /* 0x000fe40000004100 */
[----:B------:R-:W-:Y:S01]  /*20f0*/  FFMA.FTZ R7, R7, R11, R28 ;  /* 0x0000000b07077223 */ /* 0x000fe2000001001c */
[----:B------:R-:W-:Y:S02]  /*2100*/  HADD2.F32 R6, -RZ, R15.H0_H0 ;  /* 0x2000000fff067230 */ /* 0x000fe40000004100 */
[----:B------:R-:W-:Y:S01]  /*2110*/  FFMA.FTZ R4, R9, R16, R4 ;  /* 0x0000001009047223 */ /* 0x000fe20000010004 */
[----:B------:R-:W-:Y:S02]  /*2120*/  HADD2.F32 R10, -RZ, R23.H0_H0 ;  /* 0x20000017ff0a7230 */ /* 0x000fe40000004100 */
[----:B------:R-:W-:Y:S02]  /*2130*/  HADD2.F32 R9, -RZ, R25.H0_H0 ;  /* 0x20000019ff097230 */ /* 0x000fe40000004100 */
[----:B------:R-:W-:-:S02]  /*2140*/  HADD2.F32 R11, -RZ, R17.H0_H0 ;  /* 0x20000011ff0b7230 */ /* 0x000fc40000004100 */
[----:B------:R-:W-:Y:S01]  /*2150*/  FFMA.FTZ R8, R12, R8, R33 ;  /* 0x000000080c087223 */ /* 0x000fe20000010021 */
[----:B------:R-:W-:Y:S02]  /*2160*/  HADD2.F32 R12, -RZ, R25.H1_H1 ;  /* 0x30000019ff0c7230 */ /* 0x000fe40000004100 */
[----:B------:R-:W-:Y:S01]  /*2170*/  FFMA.FTZ R6, R10, R6, R29 ;  /* 0x000000060a067223 */ /* 0x000fe2000001001d */
[----:B------:R-:W-:Y:S02]  /*2180*/  HADD2.F32 R17, -RZ, R17.H1_H1 ;  /* 0x30000011ff117230 */ /* 0x000fe40000004100 */
[----:B------:R-:W-:Y:S01]  /*2190*/  FFMA.FTZ R9, R9, R11, R30 ;  /* 0x0000000b09097223 */ /* 0x000fe2000001001e */
[----:B------:R-:W-:Y:S01]  /*21a0*/  FADD.FTZ R10, R7, R4 ;  /* 0x00000004070a7221 */ /* 0x000fe20000010000 */
[----:B------:R-:W-:Y:S02]  /*21b0*/  HADD2.F32 R7, -RZ, R26.H0_H0 ;  /* 0x2000001aff077230 */ /* 0x000fe40000004100 */
[----:B------:R-:W-:-:S02]  /*21c0*/  HADD2.F32 R4, -RZ, R18.H0_H0 ;  /* 0x20000012ff047230 */ /* 0x000fc40000004100 */
[----:B------:R-:W-:Y:S01]  /*21d0*/  FFMA.FTZ R5, R12, R17, R5 ;  /* 0x000000110c057223 */ /* 0x000fe20000010005 */
[----:B------:R-:W-:Y:S01]  /*21e0*/  FADD.FTZ R12, R9, R10 ;  /* 0x0000000a090c7221 */ /* 0x000fe20000010000 */
[----:B------:R-:W-:Y:S02]  /*21f0*/  HADD2.F32 R14, -RZ, R14.H1_H1 ;  /* 0x3000000eff0e7230 */ /* 0x000fe40000004100 */
[----:B------:R-:W-:Y:S02]  /*2200*/  HADD2.F32 R22, -RZ, R22.H1_H1 ;  /* 0x30000016ff167230 */ /* 0x000fe40000004100 */
[----:B------:R-:W-:Y:S01]  /*2210*/  FFMA.FTZ R4, R7, R4, R8 ;  /* 0x0000000407047223 */ /* 0x000fe20000010008 */
[----:B------:R-:W-:Y:S01]  /*2220*/  FADD.FTZ R7, R5, R12 ;  /* 0x0000000c05077221 */ /* 0x000fe20000010000 */
[----:B------:R-:W-:Y:S01]  /*2230*/  HADD2.F32 R9, -RZ, R26.H1_H1 ;  /* 0x3000001aff097230 */ /* 0x000fe20000004100 */
[----:B------:R-:W-:Y:S01]  /*2240*/  IADD3 R8, PT, PT, R41, 0x1, RZ ;  /* 0x0000000129087810 */ /* 0x000fe20007ffe0ff */
[----:B------:R-:W-:-:S02]  /*2250*/  HADD2.F32 R18, -RZ, R18.H1_H1 ;  /* 0x30000012ff127230 */ /* 0x000fc40000004100 */
[----:B------:R-:W-:Y:S01]  /*2260*/  FFMA.FTZ R14, R22, R14, R31 ;  /* 0x0000000e160e7223 */ /* 0x000fe2000001001f */
[----:B------:R-:W-:Y:S01]  /*2270*/  FADD.FTZ R4, R4, R7 ;  /* 0x0000000704047221 */ /* 0x000fe20000010000 */
[----:B------:R-:W-:Y:S01]  /*2280*/  HADD2.F32 R11, -RZ, R27.H0_H0 ;  /* 0x2000001bff0b7230 */ /* 0x000fe20000004100 */
[----:B------:R-:W-:Y:S01]  /*2290*/  I2FP.F32.S32 R7, R8 ;  /* 0x0000000800077245 */ /* 0x000fe20000201400 */
[----:B------:R-:W-:Y:S02]  /*22a0*/  HADD2.F32 R5, -RZ, R19.H0_H0 ;  /* 0x20000013ff057230 */ /* 0x000fe40000004100 */
[----:B------:R-:W-:Y:S01]  /*22b0*/  FFMA.FTZ R9, R9, R18, R14 ;  /* 0x0000001209097223 */ /* 0x000fe2000001000e */
[----:B------:R-:W-:Y:S02]  /*22c0*/  HADD2.F32 R15, -RZ, R15.H1_H1 ;  /* 0x3000000fff0f7230 */ /* 0x000fe40000004100 */
[----:B------:R-:W-:Y:S02]  /*22d0*/  HADD2.F32 R23, -RZ, R23.H1_H1 ;  /* 0x30000017ff177230 */ /* 0x000fe40000004100 */
[----:B------:R-:W-:Y:S01]  /*22e0*/  FFMA.FTZ R5, R11, R5, R6 ;  /* 0x000000050b057223 */ /* 0x000fe20000010006 */
[----:B------:R-:W-:Y:S01]  /*22f0*/  FADD.FTZ R4, R9, R4 ;  /* 0x0000000409047221 */ /* 0x000fe20000010000 */
[----:B-----5:R-:W-:Y:S01]  /*2300*/  FMUL.FTZ R7, R7, R44 ;  /* 0x0000002c07077220 */ /* 0x020fe20000410000 */
[----:B------:R-:W-:Y:S01]  /*2310*/  HADD2.F32 R10, -RZ, R27.H1_H1 ;  /* 0x3000001bff0a7230 */ /* 0x000fe20000004100 */
[----:B------:R-:W-:Y:S01]  /*2320*/  FSETP.NEU.FTZ.AND P0, PT, R44, RZ, PT ;  /* 0x000000ff2c00720b */ /* 0x000fe20003f1d000 */
[----:B------:R-:W-:-:S02]  /*2330*/  HADD2.F32 R19, -RZ, R19.H1_H1 ;  /* 0x30000013ff137230 */ /* 0x000fc40000004100 */
[----:B------:R-:W-:Y:S01]  /*2340*/  FFMA.FTZ R15, R23, R15, R32 ;  /* 0x0000000f170f7223 */ /* 0x000fe20000010020 */
[----:B------:R-:W-:Y:S01]  /*2350*/  IADD3 R6, PT, PT, R39, -0x1, RZ ;  /* 0xffffffff27067810 */ /* 0x000fe20007ffe0ff */
[----:B------:R-:W-:Y:S01]  /*2360*/  FADD.FTZ R5, R5, R4 ;  /* 0x0000000405057221 */ /* 0x000fe20000010000 */
        /* <DEDUP_REMOVED lines=13> */
[----:B------:R-:W-:Y:S01]  /*2440*/  IADD3.X R37, PT, PT, RZ, R37, RZ, P1, !PT ;  /* 0x00000025ff257210 */ /* 0x000fe20000ffe4ff */
[----:B0-----:R-:W-:-:S04]  /*2450*/  VIADD R40, R40, 0x200 ;  /* 0x0000020028287836 */ /* 0x001fc80000000000 */
[----:B------:R-:W-:Y:S05]  /*2460*/  @!P0 BRA `(.L_x_21031) ;  /* 0xffffffe000f08947 */ /* 0x000fea000383ffff */
.L_x_21030:
[----:B------:R-:W-:Y:S05]  /*2470*/  BSYNC.RECONVERGENT B0 ;  /* 0x0000000000007941 */ /* 0x000fea0003800200 */
.L_x_21029:
[----:B---3--:R-:W0:Y:S01]  /*2480*/  SHFL.BFLY PT, R3, R42, 0x10, 0x1f ;  /* 0x0e001f002a037f89 */ /* 0x008e2200000e0000 */
        /* <DEDUP_REMOVED lines=25> */
[----:B-1----:R-:W-:Y:S02]  /*2620*/  FMNMX.FTZ R12, R7, R8, !PT ;  /* 0x00000008070c7209 */ /* 0x002fe40007810000 */
[----:B------:R-:W-:-:S03]  /*2630*/  MOV R8, 0xff7fffff ;  /* 0xff7fffff00087802 */ /* 0x000fc60000000f00 */
[----:B------:R-:W-:Y:S01]  /*2640*/  @!P0 STS [R5], R12 ;  /* 0x0000000c05008388 */ /* 0x000fe20000000800 */
[----:B------:R-:W-:Y:S06]  /*2650*/  BAR.SYNC.DEFER_BLOCKING 0x0 ;  /* 0x0000000000007b1d */ /* 0x000fec0000010000 */
        /* <DEDUP_REMOVED lines=26> */
.L_x_21036:
        /* <DEDUP_REMOVED lines=11> */
.L_x_21035:
[----:B------:R-:W-:Y:S05]  /*28b0*/  BSYNC.RECONVERGENT B1 ;  /* 0x0000000000017941 */ /* 0x000fea0003800200 */
.L_x_21034:
        /* <DEDUP_REMOVED lines=13> */
.L_x_21039:
        /* <DEDUP_REMOVED lines=31> */
[C---:B--2---:R-:W-:Y:S01]  /*2b80*/  FADD.FTZ R14, -R4.reuse, R29 ;  /* 0x0000001d040e7221 */ /* 0x044fe20000010100 */
[----:B------:R-:W-:-:S02]  /*2b90*/  FADD.FTZ R22, -R4, R33 ;  /* 0x0000002104167221 */ /* 0x000fc40000010100 */
[----:B------:R1:W-:Y:S01]  /*2ba0*/  STS [R8+-0x400], R12 ;  /* 0xfffc000c08007388 */ /* 0x0003e20000000800 */
[----:B------:R-:W2:Y:S01]  /*2bb0*/  MUFU.EX2 R33, R18 ;  /* 0x0000001200217308 */ /* 0x000ea20000000800 */
[----:B------:R-:W-:Y:S01]  /*2bc0*/  FMUL.FTZ R16, R14, 1.4426950216293334961 ;  /* 0x3fb8aa3b0e107820 */ /* 0x000fe20000410000 */
[----:B------:R-:W-:Y:S01]  /*2bd0*/  FADD.FTZ R14, R12, R7 ;  /* 0x000000070c0e7221 */ /* 0x000fe20000010000 */
[----:B------:R-:W-:Y:S01]  /*2be0*/  FADD.FTZ R24, -R4, R37 ;  /* 0x0000002504187221 */ /* 0x000fe20000010100 */
[----:B------:R-:W-:Y:S01]  /*2bf0*/  FMUL.FTZ R22, R22, 1.4426950216293334961 ;  /* 0x3fb8aa3b16167820 */ /* 0x000fe20000410000 */
[----:B------:R-:W1:Y:S01]  /*2c00*/  MUFU.EX2 R37, R20 ;  /* 0x0000001400257308 */ /* 0x000e620000000800 */
[----:B------:R-:W-:Y:S01]  /*2c10*/  FADD.FTZ R14, R14, R35 ;  /* 0x000000230e0e7221 */ /* 0x000fe20000010000 */
[----:B------:R-:W-:Y:S01]  /*2c20*/  FMUL.FTZ R24, R24, 1.4426950216293334961 ;  /* 0x3fb8aa3b18187820 */ /* 0x000fe20000410000 */
[----:B------:R-:W-:Y:S01]  /*2c30*/  FADD.FTZ R26, -R4, R27 ;  /* 0x0000001b041a7221 */ /* 0x000fe20000010100 */
[----:B------:R-:W3:Y:S01]  /*2c40*/  MUFU.EX2 R29, R22 ;  /* 0x00000016001d7308 */ /* 0x000ee20000000800 */
[----:B0-----:R-:W-:Y:S01]  /*2c50*/  FADD.FTZ R14, R14, R31 ;  /* 0x0000001f0e0e7221 */ /* 0x001fe20000010000 */
[----:B------:R-:W-:Y:S01]  /*2c60*/  FADD.FTZ R28, -R4, R25 ;  /* 0x00000019041c7221 */ /* 0x000fe20000010100 */
[----:B------:R-:W-:Y:S01]  /*2c70*/  FMUL.FTZ R26, R26, 1.4426950216293334961 ;  /* 0x3fb8aa3b1a1a7820 */ /* 0x000fe20000410000 */
[----:B------:R-:W0:Y:S01]  /*2c80*/  MUFU.EX2 R27, R24 ;  /* 0x00000018001b7308 */ /* 0x000e220000000800 */
[----:B--2---:R-:W-:Y:S01]  /*2c90*/  FADD.FTZ R14, R14, R33 ;  /* 0x000000210e0e7221 */ /* 0x004fe20000010000 */
[----:B------:R-:W-:Y:S01]  /*2ca0*/  FADD.FTZ R21, -R4, R21 ;  /* 0x0000001504157221 */ /* 0x000fe20000010100 */
[----:B------:R-:W-:Y:S01]  /*2cb0*/  FMUL.FTZ R28, R28, 1.4426950216293334961 ;  /* 0x3fb8aa3b1c1c7820 */ /* 0x000fe20000410000 */
[----:B------:R2:W4:Y:S01]  /*2cc0*/  MUFU.EX2 R25, R16 ;  /* 0x0000001000197308 */ /* 0x0005220000000800 */
[----:B------:R-:W-:Y:S01]  /*2cd0*/  FADD.FTZ R18, -R4, R17 ;  /* 0x0000001104127221 */ /* 0x000fe20000010100 */
[----:B-1----:R-:W-:Y:S01]  /*2ce0*/  FADD.FTZ R14, R14, R37 ;  /* 0x000000250e0e7221 */ /* 0x002fe20000010000 */
[----:B------:R-:W-:Y:S01]  /*2cf0*/  FMUL.FTZ R21, R21, 1.4426950216293334961 ;  /* 0x3fb8aa3b15157820 */ /* 0x000fe20000410000 */
[----:B------:R-:W1:Y:S01]  /*2d00*/  MUFU.EX2 R7, R26 ;  /* 0x0000001a00077308 */ /* 0x000e620000000800 */
[----:B------:R-:W-:Y:S01]  /*2d10*/  FADD.FTZ R12, -R4, R13 ;  /* 0x0000000d040c7221 */ /* 0x000fe20000010100 */
[----:B---3--:R-:W-:Y:S01]  /*2d20*/  FADD.FTZ R14, R14, R29 ;  /* 0x0000001d0e0e7221 */ /* 0x008fe20000010000 */
[----:B------:R-:W-:Y:S01]  /*2d30*/  FMUL.FTZ R18, R18, 1.4426950216293334961 ;  /* 0x3fb8aa3b12127820 */ /* 0x000fe20000410000 */
[----:B------:R-:W3:Y:S01]  /*2d40*/  MUFU.EX2 R17, R28 ;  /* 0x0000001c00117308 */ /* 0x000ee20000000800 */
[----:B--2---:R-:W-:Y:S01]  /*2d50*/  FADD.FTZ R16, -R4, R15 ;  /* 0x0000000f04107221 */ /* 0x004fe20000010100 */
[----:B0-----:R-:W-:Y:S01]  /*2d60*/  FADD.FTZ R14, R14, R27 ;  /* 0x0000001b0e0e7221 */ /* 0x001fe20000010000 */
[----:B------:R-:W-:Y:S01]  /*2d70*/  FMUL.FTZ R12, R12, 1.4426950216293334961 ;  /* 0x3fb8aa3b0c0c7820 */ /* 0x000fe20000410000 */
[----:B------:R-:W0:Y:S01]  /*2d80*/  MUFU.EX2 R13, R21 ;  /* 0x00000015000d7308 */ /* 0x000e220000000800 */
[----:B----4-:R-:W-:Y:S01]  /*2d90*/  FADD.FTZ R20, -R4, R19 ;  /* 0x0000001304147221 */ /* 0x010fe20000010100 */
[----:B------:R-:W-:Y:S01]  /*2da0*/  FADD.FTZ R14, R14, R25 ;  /* 0x000000190e0e7221 */ /* 0x000fe20000010000 */
[----:B------:R-:W-:Y:S01]  /*2db0*/  FMUL.FTZ R16, R16, 1.4426950216293334961 ;  /* 0x3fb8aa3b10107820 */ /* 0x000fe20000410000 */
[----:B------:R2:W4:Y:S01]  /*2dc0*/  MUFU.EX2 R15, R18 ;  /* 0x00000012000f7308 */ /* 0x0005220000000800 */
[----:B------:R-:W-:Y:S01]  /*2dd0*/  FADD.FTZ R23, -R4, R23 ;  /* 0x0000001704177221 */ /* 0x000fe20000010100 */
[----:B-1----:R-:W-:Y:S01]  /*2de0*/  FADD.FTZ R14, R14, R7 ;  /* 0x000000070e0e7221 */ /* 0x002fe20000010000 */
[----:B------:R-:W-:Y:S01]  /*2df0*/  FMUL.FTZ R20, R20, 1.4426950216293334961 ;  /* 0x3fb8aa3b14147820 */ /* 0x000fe20000410000 */
[----:B------:R-:W1:Y:S01]  /*2e00*/  MUFU.EX2 R19, R12 ;  /* 0x0000000c00137308 */ /* 0x000e620000000800 */
[----:B------:R4:W-:Y:S01]  /*2e10*/  STS [R8+-0x200], R35 ;  /* 0xfffe002308007388 */ /* 0x0009e20000000800 */
[----:B---3--:R-:W-:-:S02]  /*2e20*/  FADD.FTZ R14, R14, R17 ;  /* 0x000000110e0e7221 */ /* 0x008fc40000010000 */
[----:B------:R-:W3:Y:S01]  /*2e30*/  MUFU.EX2 R21, R16 ;  /* 0x0000001000157308 */ /* 0x000ee20000000800 */
[----:B--2---:R-:W-:Y:S01]  /*2e40*/  FMUL.FTZ R18, R23, 1.4426950216293334961 ;  /* 0x3fb8aa3b17127820 */ /* 0x004fe20000410000 */
[----:B0-----:R-:W-:Y:S01]  /*2e50*/  FADD.FTZ R14, R14, R13 ;  /* 0x0000000d0e0e7221 */ /* 0x001fe20000010000 */
[----:B------:R-:W-:Y:S01]  /*2e60*/  STS [R8], R31 ;  /* 0x0000001f08007388 */ /* 0x000fe20000000800 */
[----:B------:R-:W0:Y:S02]  /*2e70*/  MUFU.EX2 R23, R20 ;  /* 0x0000001400177308 */ /* 0x000e240000000800 */
[----:B----4-:R-:W-:Y:S01]  /*2e80*/  FADD.FTZ R14, R14, R15 ;  /* 0x0000000f0e0e7221 */ /* 0x010fe20000010000 */
[----:B------:R-:W-:Y:S01]  /*2e90*/  STS [R8+0x200], R33 ;  /* 0x0002002108007388 */ /* 0x000fe20000000800 */
[----:B------:R-:W2:Y:S02]  /*2ea0*/  MUFU.EX2 R35, R18 ;  /* 0x0000001200237308 */ /* 0x000ea40000000800 */
[----:B-1----:R-:W-:Y:S01]  /*2eb0*/  FADD.FTZ R14, R14, R19 ;  /* 0x000000130e0e7221 */ /* 0x002fe20000010000 */
[----:B------:R-:W-:Y:S03]  /*2ec0*/  STS [R8+0x400], R37 ;  /* 0x0004002508007388 */ /* 0x000fe60000000800 */
[----:B---3--:R-:W-:Y:S01]  /*2ed0*/  FADD.FTZ R14, R14, R21 ;  /* 0x000000150e0e7221 */ /* 0x008fe20000010000 */
        /* <DEDUP_REMOVED lines=15> */
.L_x_21038:
[----:B------:R-:W-:Y:S05]  /*2fd0*/  BSYNC.RECONVERGENT B1 ;  /* 0x0000000000017941 */ /* 0x000fea0003800200 */
.L_x_21037:
        /* <DEDUP_REMOVED lines=55> */
.L_x_21041:
[----:B------:R-:W-:Y:S05]  /*3350*/  BSYNC.RECONVERGENT B1 ;  /* 0x0000000000017941 */ /* 0x000fea0003800200 */
.L_x_21040:
        /* <DEDUP_REMOVED lines=26> */
.L_x_21033:
[----:B------:R-:W-:Y:S05]  /*3500*/  BSYNC.RECONVERGENT B0 ;  /* 0x0000000000007941 */ /* 0x000fea0003800200 */
.L_x_21032:
        /* <DEDUP_REMOVED lines=41> */
.L_x_21046:
[----:B------:R-:W1:Y:S01]  /*37a0*/  LDS R12, [R6] ;  /* 0x00000000060c7984 */ /* 0x000e620000000800 */
[----:B------:R-:W-:-:S04]  /*37b0*/  IADD3 R10, PT, PT, R10, 0x1, RZ ;  /* 0x000000010a0a7810 */ /* 0x000fc80007ffe0ff */
[----:B------:R-:W-:Y:S01]  /*37c0*/  ISETP.NE.AND P0, PT, R10, RZ, PT ;  /* 0x000000ff0a00720c */ /* 0x000fe20003f05270 */
[----:B-1----:R-:W-:-:S05]  /*37d0*/  FMUL.FTZ R11, R12, R5 ;  /* 0x000000050c0b7220 */ /* 0x002fca0000410000 */
[----:B------:R1:W-:Y:S02]  /*37e0*/  STS [R6], R11 ;  /* 0x0000000b06007388 */ /* 0x0003e40000000800 */
[----:B-1----:R-:W-:-:S05]  /*37f0*/  VIADD R6, R6, 0x200 ;  /* 0x0000020006067836 */ /* 0x002fca0000000000 */
[----:B------:R-:W-:Y:S05]  /*3800*/  @P0 BRA `(.L_x_21046) ;  /* 0xfffffffc00e40947 */ /* 0x000fea000383ffff */
.L_x_21045:
[----:B------:R-:W-:Y:S05]  /*3810*/  BSYNC.RECONVERGENT B1 ;  /* 0x0000000000017941 */ /* 0x000fea0003800200 */
.L_x_21044:
        /* <DEDUP_REMOVED lines=13> */
.L_x_21049:
        /* <DEDUP_REMOVED lines=22> */
[----:B-----5:R-:W0:Y:S01]  /*3a50*/  LDS R44, [R6+0x1a00] ;  /* 0x001a0000062c7984 */ /* 0x020e220000000800 */
        /* <DEDUP_REMOVED lines=29> */
.L_x_21048:
[----:B------:R-:W-:Y:S05]  /*3c30*/  BSYNC.RECONVERGENT B1 ;  /* 0x0000000000017941 */ /* 0x000fea0003800200 */
.L_x_21047:
        /* <DEDUP_REMOVED lines=31> */
.L_x_21051:
[----:B------:R-:W-:Y:S05]  /*3e30*/  BSYNC.RECONVERGENT B1 ;  /* 0x0000000000017941 */ /* 0x000fea0003800200 */
.L_x_21050:
        /* <DEDUP_REMOVED lines=14> */
.L_x_21043:
[----:B------:R-:W-:Y:S05]  /*3f20*/  BSYNC.RECONVERGENT B0 ;  /* 0x0000000000007941 */ /* 0x000fea0003800200 */
.L_x_21042:
[----:B------:R-:W-:Y:S01]  /*3f30*/  BAR.SYNC.DEFER_BLOCKING 0x0 ;  /* 0x0000000000007b1d */ /* 0x000fe20000010000 */
[----:B------:R-:W-:Y:S02]  /*3f40*/  ISETP.NE.AND P0, PT, R38, RZ, PT ;  /* 0x000000ff2600720c */ /* 0x000fe40003f05270 */
[----:B--2---:R-:W-:-:S03]  /*3f50*/  MOV R6, UR17 ;  /* 0x0000001100067c02 */ /* 0x004fc60008000f00 */
[----:B------:R-:W2:Y:S01]  /*3f60*/  LDCU UR19, c[0x0][0x370] ;  /* 0x00006e00ff1377ac */ /* 0x000ea20008000800 */
[----:B------:R-:W-:Y:S01]  /*3f70*/  BSSY.RECONVERGENT B0, `(.L_x_21052) ;  /* 0x0000015000007945 */ /* 0x000fe20003800200 */
[----:B------:R-:W3:Y:S01]  /*3f80*/  LDCU UR21, c[0x0][0x3dc] ;  /* 0x00007b80ff1577ac */ /* 0x000ee20008000800 */
[----:B------:R-:W4:Y:S05]  /*3f90*/  LDCU UR20, c[0x0][0x378] ;  /* 0x00006f00ff1477ac */ /* 0x000f2a0008000800 */
[----:B------:R-:W-:Y:S05]  /*3fa0*/  @P0 BRA `(.L_x_21053) ;  /* 0x0000000000440947 */ /* 0x000fea0003800000 */
[----:B------:R-:W0:Y:S01]  /*3fb0*/  LDCU.128 UR4, c[0x0][0x380] ;  /* 0x00007000ff0477ac */ /* 0x000e220008000c00 */
[----:B--2---:R-:W-:-:S04]  /*3fc0*/  UIMAD UR10, UR16, UR19, UR18 ;  /* 0x00000013100a72a4 */ /* 0x004fc8000f8e0212 */
        /* <DEDUP_REMOVED lines=13> */
[----:B------:R0:W-:Y:S04]  /*40a0*/  STG.E desc[UR14][R10.64], R4 ;  /* 0x000000040a007986 */ /* 0x0001e8000c10190e */
[----:B-1----:R0:W-:Y:S02]  /*40b0*/  STG.E desc[UR14][R12.64], R7 ;  /* 0x000000070c007986 */ /* 0x0021e4000c10190e */
.L_x_21053:
[----:B--234-:R-:W-:Y:S05]  /*40c0*/  BSYNC.RECONVERGENT B0 ;  /* 0x0000000000007941 */ /* 0x01cfea0003800200 */
.L_x_21052:
[----:B------:R-:W-:Y:S01]  /*40d0*/  LEA R33, R6, R9, 0x4 ;  /* 0x0000000906217211 */ /* 0x000fe200078e20ff */
[----:B------:R-:W2:Y:S01]  /*40e0*/  LDCU.64 UR6, c[0x0][0x3a8] ;  /* 0x00007500ff0677ac */ /* 0x000ea20008000a00 */
        /* <DEDUP_REMOVED lines=9> */
[----:B0-----:R-:W-:Y:S02]  /*4180*/  CS2R R10, SRZ ;  /* 0x00000000000a7805 */ /* 0x001fe4000001ff00 */
[----:B-1----:R-:W-:Y:S01]  /*4190*/  MOV R7, RZ ;  /* 0x000000ff00077202 */ /* 0x002fe20000000f00 */
[----:B--2---:R-:W-:Y:S06]  /*41a0*/  @P0 BRA `(.L_x_21055) ;  /* 0x0000002c006c0947 */ /* 0x004fec0003800000 */
[----:B------:R-:W0:Y:S01]  /*41b0*/  LDCU UR5, c[0x0][0x3e0] ;  /* 0x00007c00ff0577ac */ /* 0x000e220008000800 */
[----:B------:R-:W-:Y:S01]  /*41c0*/  VIADD R3, R3, 0x120 ;  /* 0x0000012003037836 */ /* 0x000fe20000000000 */
[----:B------:R-:W-:Y:S01]  /*41d0*/  MOV R11, UR9 ;  /* 0x00000009000b7c02 */ /* 0x000fe20008000f00 */
[----:B------:R-:W-:Y:S01]  /*41e0*/  IMAD.WIDE.U32 R4, R33, 0x4, RZ ;  /* 0x0000000421047825 */ /* 0x000fe200078e00ff */
[----:B------:R-:W1:Y:S01]  /*41f0*/  LDCU.64 UR10, c[0x0][0x3b8] ;  /* 0x00007700ff0a77ac */ /* 0x000e620008000a00 */
[----:B------:R-:W-:Y:S02]  /*4200*/  SHF.L.U32 R6, R38, 0x5, RZ ;  /* 0x0000000526067819 */ /* 0x000fe400000006ff */
[----:B------:R-:W-:Y:S02]  /*4210*/  CS2R R30, SRZ ;  /* 0x00000000001e7805 */ /* 0x000fe4000001ff00 */
[----:B------:R-:W-:Y:S01]  /*4220*/  LEA R7, R2, R3, 0x18 ;  /* 0x0000000302077211 */ /* 0x000fe200078ec0ff */
[----:B------:R-:W-:Y:S01]  /*4230*/  UIADD3 UR4, UPT, UPT, UR13, 0x1f, URZ ;  /* 0x0000001f0d047890 */ /* 0x000fe2000fffe0ff */
[----:B------:R-:W-:Y:S01]  /*4240*/  SHF.L.U32 R12, R38, 0x3, RZ ;  /* 0x00000003260c7819 */ /* 0x000fe200000006ff */
[----:B------:R-:W-:Y:S01]  /*4250*/  IMAD.WIDE R2, R11, 0x4, R4 ;  /* 0x000000040b027825 */ /* 0x000fe200078e0204 */
[----:B------:R-:W-:Y:S01]  /*4260*/  LOP3.LUT R6, R6, 0x60, RZ, 0xe2, !PT ;  /* 0x0000006006067812 */ /* 0x000fe200078ee2ff */
[----:B------:R-:W-:Y:S01]  /*4270*/  USHF.R.U32.HI UR4, URZ, 0x5, UR4 ;  /* 0x00000005ff047899 */ /* 0x000fe20008011604 */
[----:B------:R-:W-:-:S02]  /*4280*/  LEA R8, R9, UR22, 0x5 ;  /* 0x0000001609087c11 */ /* 0x000fc4000f8e28ff */
[----:B------:R-:W-:Y:S02]  /*4290*/  CS2R R28, SRZ ;  /* 0x00000000001c7805 */ /* 0x000fe4000001ff00 */
[----:B------:R-:W-:Y:S02]  /*42a0*/  LOP3.LUT R5, R12, 0x18, RZ, 0xc0, !PT ;  /* 0x000000180c057812 */ /* 0x000fe400078ec0ff */
[----:B------:R-:W-:Y:S02]  /*42b0*/  CS2R R26, SRZ ;  /* 0x00000000001a7805 */ /* 0x000fe4000001ff00 */
[----:B------:R-:W-:Y:S01]  /*42c0*/  LEA R4, R9, R6, 0x7 ;  /* 0x0000000609047211 */ /* 0x000fe200078e38ff */
[----:B0-----:R-:W-:Y:S01]  /*42d0*/  IMAD R40, R0, UR5, RZ ;  /* 0x0000000500287c24 */ /* 0x001fe2000f8e02ff */
[----:B------:R-:W-:Y:S02]  /*42e0*/  IADD3 R5, PT, PT, R8, 0x3, R5 ;  /* 0x0000000308057810 */ /* 0x000fe40007ffe005 */
[----:B------:R-:W-:-:S02]  /*42f0*/  CS2R R24, SRZ ;  /* 0x0000000000187805 */ /* 0x000fc4000001ff00 */
[----:B------:R-:W-:Y:S02]  /*4300*/  IADD3 R4, PT, PT, R4, 0x10, R7 ;  /* 0x0000001004047810 */ /* 0x000fe40007ffe007 */
[----:B------:R-:W-:Y:S02]  /*4310*/  CS2R R22, SRZ ;  /* 0x0000000000167805 */ /* 0x000fe4000001ff00 */
[----:B-1----:R-:W-:Y:S02]  /*4320*/  IADD3 R6, P0, PT, R2, UR10, RZ ;  /* 0x0000000a02067c10 */ /* 0x002fe4000ff1e0ff */
[----:B------:R-:W-:Y:S02]  /*4330*/  CS2R R20, SRZ ;  /* 0x0000000000147805 */ /* 0x000fe4000001ff00 */
[----:B------:R-:W-:Y:S02]  /*4340*/  IADD3 R2, PT, PT, R33, 0x1, RZ ;  /* 0x0000000121027810 */ /* 0x000fe40007ffe0ff */
[----:B------:R-:W-:-:S02]  /*4350*/  CS2R R10, SRZ ;  /* 0x00000000000a7805 */ /* 0x000fc4000001ff00 */
[----:B------:R-:W-:Y:S02]  /*4360*/  IADD3.X R3, PT, PT, R3, UR11, RZ, P0, !PT ;  /* 0x0000000b03037c10 */ /* 0x000fe400087fe4ff */
[----:B------:R-:W-:Y:S02]  /*4370*/  MOV R8, RZ ;  /* 0x000000ff00087202 */ /* 0x000fe40000000f00 */
[----:B------:R-:W-:Y:S02]  /*4380*/  MOV R7, RZ ;  /* 0x000000ff00077202 */ /* 0x000fe40000000f00 */
[----:B------:R-:W-:Y:S02]  /*4390*/  LOP3.LUT R0, R12, 0xf8, RZ, 0xc0, !PT ;  /* 0x000000f80c007812 */ /* 0x000fe400078ec0ff */
[----:B------:R-:W-:Y:S02]  /*43a0*/  IADD3 R33, PT, PT, R33, -UR4, RZ ;  /* 0x8000000421217c10 */ /* 0x000fe4000fffe0ff */
[----:B------:R-:W-:-:S07]  /*43b0*/  SHF.R.S32.HI R41, RZ, 0x1f, R40 ;  /* 0x0000001fff297819 */ /* 0x000fce0000011428 */
.L_x_21088:
[----:B------:R-:W-:Y:S01]  /*43c0*/  IMAD.MOV.U32 R36, RZ, RZ, R6 ;  /* 0x000000ffff247224 */ /* 0x000fe200078e0006 */
[----:B------:R-:W-:Y:S01]  /*43d0*/  MOV R37, R3 ;  /* 0x0000000300257202 */ /* 0x000fe20000000f00 */
[----:B------:R-:W0:Y:S04]  /*43e0*/  LDS.128 R16, [R4+-0x10] ;  /* 0xfffff00004107984 */ /* 0x000e280000000c00 */
[----:B-12---:R1:W2:Y:S04]  /*43f0*/  LDG.E.CONSTANT R35, desc[UR14][R36.64] ;  /* 0x0000000e24237981 */ /* 0x0062a8000c1e9900 */
[----:B----4-:R3:W4:Y:S01]  /*4400*/  LDS.128 R12, [R4] ;  /* 0x00000000040c7984 */ /* 0x0107220000000c00 */
[----:B0-----:R-:W-:-:S02]  /*4410*/  F2FP.F16.F32.PACK_AB R18, R19, R18 ;  /* 0x000000121312723e */ /* 0x001fc400000000ff */
[----:B-1----:R-:W-:Y:S01]  /*4420*/  F2FP.F16.F32.PACK_AB R37, R17, R16 ;  /* 0x000000101125723e */ /* 0x002fe200000000ff */
[----:B--2---:R-:W-:-:S03]  /*4430*/  IMAD.WIDE R34, R35, UR21, R40 ;  /* 0x0000001523227c25 */ /* 0x004fc6000f8e0228 */
        /* <DEDUP_REMOVED lines=9> */
[----:B----4-:R-:W-:Y:S05]  /*44d0*/  @P0 BRA `(.L_x_21057) ;  /* 0x0000000000780947 */ /* 0x010fea0003800000 */
        /* <DEDUP_REMOVED lines=30> */
.L_x_21057:
[----:B------:R-:W-:Y:S05]  /*46c0*/  BSYNC.RECONVERGENT B1 ;  /* 0x0000000000017941 */ /* 0x000fea0003800200 */
.L_x_21056:
        /* <DEDUP_REMOVED lines=39> */
.L_x_21059:
[----:B------:R-:W-:Y:S05]  /*4940*/  BSYNC.RECONVERGENT B1 ;  /* 0x0000000000017941 */ /* 0x000fea0003800200 */
.L_x_21058:
        /* <DEDUP_REMOVED lines=41> */
.L_x_21061:
[----:B------:R-:W-:Y:S05]  /*4be0*/  BSYNC.RECONVERGENT B1 ;  /* 0x0000000000017941 */ /* 0x000fea0003800200 */
.L_x_21060:
        /* <DEDUP_REMOVED lines=41> */
.L_x_21063:
[----:B------:R-:W-:Y:S05]  /*4e80*/  BSYNC.RECONVERGENT B1 ;  /* 0x0000000000017941 */ /* 0x000fea0003800200 */
.L_x_21062:
        /* <DEDUP_REMOVED lines=23> */
[C---:B------:R-:W-:Y:S02]  /*5000*/  PRMT R17, R14.reuse, 0x7632, R17 ;  /* 0x000076320e117816 */ /* 0x040fe40000000011 */
[----:B------:R-:W-:-:S02]  /*5010*/  SEL R14, R14, RZ, !P1 ;  /* 0x000000ff0e0e7207 */ /* 0x000fc40004800000 */
        /* <DEDUP_REMOVED lines=16> */
.L_x_21065:
[----:B------:R-:W-:Y:S05]  /*5120*/  BSYNC.RECONVERGENT B1 ;  /* 0x0000000000017941 */ /* 0x000fea0003800200 */
.L_x_21064:
        /* <DEDUP_REMOVED lines=41> */
.L_x_21067:
[----:B------:R-:W-:Y:S05]  /*53c0*/  BSYNC.RECONVERGENT B1 ;  /* 0x0000000000017941 */ /* 0x000fea0003800200 */
.L_x_21066:
        /* <DEDUP_REMOVED lines=41> */
.L_x_21069:
[----:B------:R-:W-:Y:S05]  /*5660*/  BSYNC.RECONVERGENT B1 ;  /* 0x0000000000017941 */ /* 0x000fea0003800200 */
.L_x_21068:
        /* <DEDUP_REMOVED lines=41> */
.L_x_21071:
[----:B------:R-:W-:Y:S05]  /*5900*/  BSYNC.RECONVERGENT B1 ;  /* 0x0000000000017941 */ /* 0x000fea0003800200 */
.L_x_21070:
        /* <DEDUP_REMOVED lines=41> */
.L_x_21073:
[----:B------:R-:W-:Y:S05]  /*5ba0*/  BSYNC.RECONVERGENT B1 ;  /* 0x0000000000017941 */ /* 0x000fea0003800200 */
.L_x_21072:
        /* <DEDUP_REMOVED lines=41> */
.L_x_21075:
[----:B------:R-:W-:Y:S05]  /*5e40*/  BSYNC.RECONVERGENT B1 ;  /* 0x0000000000017941 */ /* 0x000fea0003800200 */
.L_x_21074:
        /* <DEDUP_REMOVED lines=41> */
.L_x_21077:
[----:B------:R-:W-:Y:S05]  /*60e0*/  BSYNC.RECONVERGENT B1 ;  /* 0x0000000000017941 */ /* 0x000fea0003800200 */
.L_x_21076:
        /* <DEDUP_REMOVED lines=41> */
.L_x_21079:
[----:B------:R-:W-:Y:S05]  /*6380*/  BSYNC.RECONVERGENT B1 ;  /* 0x0000000000017941 */ /* 0x000fea0003800200 */
.L_x_21078:
        /* <DEDUP_REMOVED lines=41> */
.L_x_21081:
[----:B------:R-:W-:Y:S05]  /*6620*/  BSYNC.RECONVERGENT B1 ;  /* 0x0000000000017941 */ /* 0x000fea0003800200 */
.L_x_21080:
        /* <DEDUP_REMOVED lines=41> */
.L_x_21083:
[----:B------:R-:W-:Y:S05]  /*68c0*/  BSYNC.RECONVERGENT B1 ;  /* 0x0000000000017941 */ /* 0x000fea0003800200 */
.L_x_21082:
        /* <DEDUP_REMOVED lines=41> */
.L_x_21085:
[----:B------:R-:W-:Y:S05]  /*6b60*/  BSYNC.RECONVERGENT B1 ;  /* 0x0000000000017941 */ /* 0x000fea0003800200 */
.L_x_21084:
        /* <DEDUP_REMOVED lines=15> */
[C---:B------:R-:W-:Y:S01]  /*6c60*/  IADD3 R12, PT, PT, R5.reuse, -0x2, RZ ;  /* 0xfffffffe050c7810 */ /* 0x040fe20007ffe0ff */
[C---:B------:R-:W-:Y:S01]  /*6c70*/  VIADD R15, R5.reuse, 0x3 ;  /* 0x00000003050f7836 */ /* 0x040fe20000000000 */
[C---:B------:R-:W-:Y:S02]  /*6c80*/  IADD3 R13, PT, PT, R5.reuse, -0x1, RZ ;  /* 0xffffffff050d7810 */ /* 0x040fe40007ffe0ff */
[----:B------:R-:W-:Y:S02]  /*6c90*/  ISETP.GE.AND P2, PT, R12, UR13, PT ;  /* 0x0000000d0c007c0c */ /* 0x000fe4000bf46270 */
[----:B------:R-:W-:Y:S02]  /*6ca0*/  IADD3 R12, PT, PT, R5, 0x4, RZ ;  /* 0x00000004050c7810 */ /* 0x000fe40007ffe0ff */
[----:B------:R-:W-:Y:S02]  /*6cb0*/  ISETP.GE.AND P5, PT, R13, UR13, PT ;  /* 0x0000000d0d007c0c */ /* 0x000fe4000bfa6270 */
[----:B------:R-:W-:-:S02]  /*6cc0*/  ISETP.GE.AND P6, PT, R35, UR13, PT ;  /* 0x0000000d23007c0c */ /* 0x000fc4000bfc6270 */
[C---:B------:R-:W-:Y:S02]  /*6cd0*/  IADD3 R13, PT, PT, R5.reuse, 0x1, RZ ;  /* 0x00000001050d7810 */ /* 0x040fe40007ffe0ff */
[----:B------:R-:W-:Y:S02]  /*6ce0*/  ISETP.GE.AND P0, PT, R12, UR13, PT ;  /* 0x0000000d0c007c0c */ /* 0x000fe4000bf06270 */
[----:B------:R-:W-:Y:S02]  /*6cf0*/  IADD3 R14, PT, PT, R5, 0x2, RZ ;  /* 0x00000002050e7810 */ /* 0x000fe40007ffe0ff */
[C---:B------:R-:W-:Y:S02]  /*6d00*/  PRMT R12, R16.reuse, 0x7632, R12 ;  /* 0x00007632100c7816 */ /* 0x040fe4000000000c */
[----:B------:R-:W-:Y:S02]  /*6d10*/  ISETP.GE.AND P4, PT, R13, UR13, PT ;  /* 0x0000000d0d007c0c */ /* 0x000fe4000bf86270 */
[----:B------:R-:W-:-:S02]  /*6d20*/  SEL R16, R16, RZ, !P6 ;  /* 0x000000ff10107207 */ /* 0x000fc40007000000 */
[----:B------:R-:W-:Y:S02]  /*6d30*/  ISETP.GE.AND P6, PT, R5, UR13, PT ;  /* 0x0000000d05007c0c */ /* 0x000fe4000bfc6270 */
[----:B------:R-:W-:Y:S02]  /*6d40*/  PRMT R13, R17, 0x7632, R13 ;  /* 0x00007632110d7816 */ /* 0x000fe4000000000d */
[----:B------:R-:W-:Y:S02]  /*6d50*/  ISETP.GE.AND P3, PT, R15, UR13, PT ;  /* 0x0000000d0f007c0c */ /* 0x000fe4000bf66270 */
[----:B------:R-:W-:Y:S02]  /*6d60*/  ISETP.GE.AND P1, PT, R14, UR13, PT ;  /* 0x0000000d0e007c0c */ /* 0x000fe4000bf26270 */
        /* <DEDUP_REMOVED lines=8> */
[----:B------:R-:W-:Y:S02]  /*6df0*/  SEL R12, R35, RZ, !P0 ;  /* 0x000000ff230c7207 */ /* 0x000fe40004000000 */
[----:B------:R-:W-:Y:S02]  /*6e00*/  PRMT R16, R16, 0x5410, R13 ;  /* 0x0000541010107816 */ /* 0x000fe4000000000d */
[----:B------:R-:W-:Y:S02]  /*6e10*/  PRMT R17, R17, 0x5410, R14 ;  /* 0x0000541011117816 */ /* 0x000fe4000000000e */
[----:B------:R-:W-:Y:S02]  /*6e20*/  PRMT R18, R18, 0x5410, R15 ;  /* 0x0000541012127816 */ /* 0x000fe4000000000f */
[----:B------:R-:W-:-:S07]  /*6e30*/  PRMT R19, R19, 0x5410, R12 ;  /* 0x0000541013137816 */ /* 0x000fce000000000c */
.L_x_21087:
[----:B------:R-:W-:Y:S05]  /*6e40*/  BSYNC.RECONVERGENT B1 ;  /* 0x0000000000017941 */ /* 0x000fea0003800200 */
.L_x_21086:
        /* <DEDUP_REMOVED lines=10> */
[----:B---3--:R-:W-:-:S02]  /*6ef0*/  IADD3 R4, PT, PT, R4, 0x200, RZ ;  /* 0x0000020004047810 */ /* 0x008fc40007ffe0ff */
[----:B------:R-:W-:Y:S02]  /*6f00*/  IADD3.X R3, PT, PT, RZ, R3, RZ, P1, !PT ;  /* 0x00000003ff037210 */ /* 0x000fe40000ffe4ff */
[--C-:B------:R-:W-:Y:S02]  /*6f10*/  HADD2.F32 R12, -RZ, R18.reuse.H0_H0 ;  /* 0x20000012ff0c7230 */ /* 0x100fe40000004100 */
[----:B------:R-:W-:-:S05]  /*6f20*/  HADD2.F32 R13, -RZ, R18.H1_H1 ;  /* 0x30000012ff0d7230 */ /* 0x000fca0000004100 */
[----:B------:R-:W-:-:S04]  /*6f30*/  FADD.FTZ R12, R12, R13 ;  /* 0x0000000d0c0c7221 */ /* 0x000fc80000010000 */
[----:B------:R-:W-:Y:S01]  /*6f40*/  FADD.FTZ R7, R12, R7 ;  /* 0x000000070c077221 */ /* 0x000fe20000010000 */
[----:B------:R-:W-:Y:S06]  /*6f50*/  @!P0 BRA `(.L_x_21088) ;  /* 0xffffffd400188947 */ /* 0x000fec000383ffff */
.L_x_21055:
[----:B------:R-:W-:Y:S05]  /*6f60*/  BSYNC.RECONVERGENT B0 ;  /* 0x0000000000007941 */ /* 0x000fea0003800200 */
.L_x_21054:
[----:B------:R-:W0:Y:S01]  /*6f70*/  SHFL.BFLY PT, R4, R31, 0x2, 0x1f ;  /* 0x0c401f001f047f89 */ /* 0x000e2200000e0000 */
[C---:B------:R-:W-:Y:S01]  /*6f80*/  LOP3.LUT P0, RZ, R38.reuse, 0x3, RZ, 0xc0, !PT ;  /* 0x0000000326ff7812 */ /* 0x040fe2000780c0ff */
[----:B------:R-:W-:Y:S01]  /*6f90*/  BSSY.RECONVERGENT B0, `(.L_x_21089) ;  /* 0x000005b000007945 */ /* 0x000fe20003800200 */
[----:B------:R-:W-:Y:S01]  /*6fa0*/  LOP3.LUT R34, R38, 0x3c0, RZ, 0xc0, !PT ;  /* 0x000003c026227812 */ /* 0x000fe200078ec0ff */
[----:B------:R-:W3:Y:S01]  /*6fb0*/  SHFL.BFLY PT, R15, R30, 0x2, 0x1f ;  /* 0x0c401f001e0f7f89 */ /* 0x000ee200000e0000 */
[----:B------:R-:W-:Y:S02]  /*6fc0*/  SHF.R.U32.HI R32, RZ, 0x2, R32 ;  /* 0x00000002ff207819 */ /* 0x000fe40000011620 */
[----:B------:R-:W-:Y:S01]  /*6fd0*/  ISETP.NE.OR P1, PT, R34, 0x40, P0 ;  /* 0x000000402200780c */ /* 0x000fe20000725670 */
[----:B------:R-:W1:Y:S04]  /*6fe0*/  SHFL.BFLY PT, R6, R29, 0x2, 0x1f ;  /* 0x0c401f001d067f89 */ /* 0x000e6800000e0000 */
[----:B------:R-:W2:Y:S04]  /*6ff0*/  SHFL.BFLY PT, R17, R28, 0x2, 0x1f ;  /* 0x0c401f001c117f89 */ /* 0x000ea800000e0000 */
[----:B------:R-:W4:Y:S04]  /*7000*/  SHFL.BFLY PT, R12, R27, 0x2, 0x1f ;  /* 0x0c401f001b0c7f89 */ /* 0x000f2800000e0000 */
[----:B------:R-:W4:Y:S04]  /*7010*/  SHFL.BFLY PT, R19, R26, 0x2, 0x1f ;  /* 0x0c401f001a137f89 */ /* 0x000f2800000e0000 */
[----:B------:R-:W4:Y:S01]  /*7020*/  SHFL.BFLY PT, R14, R25, 0x2, 0x1f ;  /* 0x0c401f00190e7f89 */ /* 0x000f2200000e0000 */
[----:B0-----:R-:W-:-:S03]  /*7030*/  FADD.FTZ R31, R4, R31 ;  /* 0x0000001f041f7221 */ /* 0x001fc60000010000 */
[----:B------:R-:W0:Y:S01]  /*7040*/  SHFL.BFLY PT, R33, R24, 0x2, 0x1f ;  /* 0x0c401f0018217f89 */ /* 0x000e2200000e0000 */
[----:B---3--:R-:W-:-:S03]  /*7050*/  FADD.FTZ R30, R15, R30 ;  /* 0x0000001e0f1e7221 */ /* 0x008fc60000010000 */
[----:B------:R-:W3:Y:S01]  /*7060*/  SHFL.BFLY PT, R16, R23, 0x2, 0x1f ;  /* 0x0c401f0017107f89 */ /* 0x000ee200000e0000 */
[----:B-1----:R-:W-:-:S03]  /*7070*/  FADD.FTZ R29, R6, R29 ;  /* 0x0000001d061d7221 */ /* 0x002fc60000010000 */
[----:B------:R-:W1:Y:S01]  /*7080*/  SHFL.BFLY PT, R35, R22, 0x2, 0x1f ;  /* 0x0c401f0016237f89 */ /* 0x000e6200000e0000 */
[----:B--2---:R-:W-:-:S03]  /*7090*/  FADD.FTZ R28, R17, R28 ;  /* 0x0000001c111c7221 */ /* 0x004fc60000010000 */
[----:B------:R-:W2:Y:S01]  /*70a0*/  SHFL.BFLY PT, R18, R21, 0x2, 0x1f ;  /* 0x0c401f0015127f89 */ /* 0x000ea200000e0000 */
        /* <DEDUP_REMOVED lines=8> */
[----:B---3--:R-:W-:-:S03]  /*7130*/  FADD.FTZ R23, R16, R23 ;  /* 0x0000001710177221 */ /* 0x008fc60000010000 */
[----:B------:R-:W3:Y:S01]  /*7140*/  SHFL.BFLY PT, R0, R7, 0x2, 0x1f ;  /* 0x0c401f0007007f89 */ /* 0x000ee200000e0000 */
[----:B-1----:R-:W-:Y:S01]  /*7150*/  FADD.FTZ R22, R35, R22 ;  /* 0x0000001623167221 */ /* 0x002fe20000010000 */
[----:B--2---:R-:W-:Y:S02]  /*7160*/  FADD.FTZ R21, R18, R21 ;  /* 0x0000001512157221 */ /* 0x004fe40000010000 */
[----:B------:R-:W1:Y:S01]  /*7170*/  SHFL.BFLY PT, R6, R31, 0x1, 0x1f ;  /* 0x0c201f001f067f89 */ /* 0x000e6200000e0000 */
[----:B----4-:R-:W-:-:S03]  /*7180*/  FADD.FTZ R20, R13, R20 ;  /* 0x000000140d147221 */ /* 0x010fc60000010000 */
[----:B------:R-:W2:Y:S01]  /*7190*/  SHFL.BFLY PT, R15, R30, 0x1, 0x1f ;  /* 0x0c201f001e0f7f89 */ /* 0x000ea200000e0000 */
[----:B------:R-:W-:-:S03]  /*71a0*/  FADD.FTZ R11, R2, R11 ;  /* 0x0000000b020b7221 */ /* 0x000fc60000010000 */
[----:B------:R-:W4:Y:S01]  /*71b0*/  SHFL.BFLY PT, R12, R29, 0x1, 0x1f ;  /* 0x0c201f001d0c7f89 */ /* 0x000f2200000e0000 */
[----:B------:R-:W-:-:S03]  /*71c0*/  FADD.FTZ R10, R5, R10 ;  /* 0x0000000a050a7221 */ /* 0x000fc60000010000 */
[----:B------:R-:W4:Y:S01]  /*71d0*/  SHFL.BFLY PT, R17, R28, 0x1, 0x1f ;  /* 0x0c201f001c117f89 */ /* 0x000f2200000e0000 */
[----:B0-----:R-:W-:-:S03]  /*71e0*/  FADD.FTZ R8, R3, R8 ;  /* 0x0000000803087221 */ /* 0x001fc60000010000 */
[----:B------:R-:W0:Y:S01]  /*71f0*/  SHFL.BFLY PT, R14, R27, 0x1, 0x1f ;  /* 0x0c201f001b0e7f89 */ /* 0x000e2200000e0000 */
[----:B---3--:R-:W-:-:S03]  /*7200*/  FADD.FTZ R7, R0, R7 ;  /* 0x0000000700077221 */ /* 0x008fc60000010000 */
[----:B------:R-:W3:Y:S04]  /*7210*/  SHFL.BFLY PT, R19, R26, 0x1, 0x1f ;  /* 0x0c201f001a137f89 */ /* 0x000ee800000e0000 */
[----:B------:R-:W3:Y:S01]  /*7220*/  SHFL.BFLY PT, R16, R25, 0x1, 0x1f ;  /* 0x0c201f0019107f89 */ /* 0x000ee200000e0000 */
[----:B-1----:R-:W-:Y:S01]  /*7230*/  FADD.FTZ R31, R31, R6 ;  /* 0x000000061f1f7221 */ /* 0x002fe20000010000 */
[----:B------:R-:W-:Y:S02]  /*7240*/  LEA R6, R9, R32, 0x7 ;  /* 0x0000002009067211 */ /* 0x000fe400078e38ff */
[----:B------:R-:W1:Y:S01]  /*7250*/  SHFL.BFLY PT, R33, R24, 0x1, 0x1f ;  /* 0x0c201f0018217f89 */ /* 0x000e6200000e0000 */
[----:B--2---:R-:W-:-:S03]  /*7260*/  FADD.FTZ R30, R30, R15 ;  /* 0x0000000f1e1e7221 */ /* 0x004fc60000010000 */
[----:B------:R-:W2:Y:S01]  /*7270*/  SHFL.BFLY PT, R18, R23, 0x1, 0x1f ;  /* 0x0c201f0017127f89 */ /* 0x000ea200000e0000 */
[----:B----4-:R-:W-:-:S03]  /*7280*/  FADD.FTZ R29, R29, R12 ;  /* 0x0000000c1d1d7221 */ /* 0x010fc60000010000 */
[----:B------:R-:W4:Y:S01]  /*7290*/  SHFL.BFLY PT, R35, R22, 0x1, 0x1f ;  /* 0x0c201f0016237f89 */ /* 0x000f2200000e0000 */
[----:B------:R-:W-:-:S03]  /*72a0*/  FADD.FTZ R28, R28, R17 ;  /* 0x000000111c1c7221 */ /* 0x000fc60000010000 */
[----:B------:R-:W4:Y:S01]  /*72b0*/  SHFL.BFLY PT, R4, R21, 0x1, 0x1f ;  /* 0x0c201f0015047f89 */ /* 0x000f2200000e0000 */
[----:B0-----:R-:W-:-:S03]  /*72c0*/  FADD.FTZ R27, R27, R14 ;  /* 0x0000000e1b1b7221 */ /* 0x001fc60000010000 */
[----:B------:R-:W0:Y:S01]  /*72d0*/  SHFL.BFLY PT, R13, R20, 0x1, 0x1f ;  /* 0x0c201f00140d7f89 */ /* 0x000e2200000e0000 */
[----:B---3--:R-:W-:-:S03]  /*72e0*/  FADD.FTZ R26, R26, R19 ;  /* 0x000000131a1a7221 */ /* 0x008fc60000010000 */
[----:B------:R-:W3:Y:S01]  /*72f0*/  SHFL.BFLY PT, R2, R11, 0x1, 0x1f ;  /* 0x0c201f000b027f89 */ /* 0x000ee200000e0000 */
[----:B------:R-:W-:-:S03]  /*7300*/  FADD.FTZ R25, R25, R16 ;  /* 0x0000001019197221 */ /* 0x000fc60000010000 */
[----:B------:R-:W3:Y:S01]  /*7310*/  SHFL.BFLY PT, R5, R10, 0x1, 0x1f ;  /* 0x0c201f000a057f89 */ /* 0x000ee200000e0000 */
[----:B-1----:R-:W-:-:S03]  /*7320*/  FADD.FTZ R24, R24, R33 ;  /* 0x0000002118187221 */ /* 0x002fc60000010000 */
[----:B------:R-:W1:Y:S01]  /*7330*/  SHFL.BFLY PT, R3, R8, 0x1, 0x1f ;  /* 0x0c201f0008037f89 */ /* 0x000e6200000e0000 */
[----:B--2---:R-:W-:-:S03]  /*7340*/  FADD.FTZ R23, R23, R18 ;  /* 0x0000001217177221 */ /* 0x004fc60000010000 */
[----:B------:R-:W2:Y:S01]  /*7350*/  SHFL.BFLY PT, R0, R7, 0x1, 0x1f ;  /* 0x0c201f0007007f89 */ /* 0x000ea200000e0000 */
[----:B----4-:R-:W-:Y:S01]  /*7360*/  FADD.FTZ R22, R22, R35 ;  /* 0x0000002316167221 */ /* 0x010fe20000010000 */
[----:B------:R-:W-:Y:S01]  /*7370*/  BAR.SYNC.DEFER_BLOCKING 0x0 ;  /* 0x0000000000007b1d */ /* 0x000fe20000010000 */
[----:B------:R-:W-:Y:S01]  /*7380*/  FADD.FTZ R4, R21, R4 ;  /* 0x0000000415047221 */ /* 0x000fe20000010000 */
[----:B0-----:R-:W-:Y:S01]  /*7390*/  FADD.FTZ R13, R20, R13 ;  /* 0x0000000d140d7221 */ /* 0x001fe20000010000 */
[----:B---3--:R-:W-:Y:S01]  /*73a0*/  FADD.FTZ R2, R11, R2 ;  /* 0x000000020b027221 */ /* 0x008fe20000010000 */
[----:B------:R-:W-:Y:S01]  /*73b0*/  FADD.FTZ R5, R10, R5 ;  /* 0x000000050a057221 */ /* 0x000fe20000010000 */
        /* <DEDUP_REMOVED lines=24> */
.L_x_21090:
[----:B------:R-:W-:Y:S05]  /*7540*/  BSYNC.RECONVERGENT B0 ;  /* 0x0000000000007941 */ /* 0x000fea0003800200 */
.L_x_21089:
        /* <DEDUP_REMOVED lines=45> */
.L_x_21092:
[----:B------:R-:W-:Y:S05]  /*7820*/  BSYNC.RECONVERGENT B0 ;  /* 0x0000000000007941 */ /* 0x000fea0003800200 */
.L_x_21091:
        /* <DEDUP_REMOVED lines=20> */
.L_x_21094:
[----:B------:R-:W-:Y:S05]  /*7970*/  BSYNC.RECONVERGENT B0 ;  /* 0x0000000000007941 */ /* 0x000fea0003800200 */
.L_x_21093:
        /* <DEDUP_REMOVED lines=35> */
.L_x_21096:
[----:B------:R-:W-:Y:S05]  /*7bb0*/  BSYNC.RECONVERGENT B0 ;  /* 0x0000000000007941 */ /* 0x000fea0003800200 */
.L_x_21095:
        /* <DEDUP_REMOVED lines=11> */
[----:B------:R-:W-:Y:S02]  /*7c70*/  PRMT R8, R30, 0x7632, R8 ;  /* 0x000076321e087816 */ /* 0x000fe40000000008 */
[----:B------:R-:W-:Y:S02]  /*7c80*/  PRMT R9, R28, 0x7632, R9 ;  /* 0x000076321c097816 */ /* 0x000fe40000000009 */
[----:B------:R-:W-:-:S02]  /*7c90*/  MOV R7, UR6 ;  /* 0x0000000600077c02 */ /* 0x000fc40008000f00 */
[----:B------:R-:W-:Y:S02]  /*7ca0*/  F2FP.F16.F32.PACK_AB R26, R26, R27 ;  /* 0x0000001b1a1a723e */ /* 0x000fe400000000ff */
[----:B------:R-:W-:Y:S02]  /*7cb0*/  IADD3 R38, P0, P1, R38, UR5, R7 ;  /* 0x0000000526267c10 */ /* 0x000fe4000f91e007 */
[----:B------:R-:W-:Y:S02]  /*7cc0*/  F2FP.F16.F32.PACK_AB R24, R24, R25 ;  /* 0x000000191818723e */ /* 0x000fe400000000ff */
[----:B------:R-:W-:Y:S02]  /*7cd0*/  IADD3.X R7, PT, PT, RZ, RZ, RZ, P0, P1 ;  /* 0x000000ffff077210 */ /* 0x000fe400007e24ff */
[----:B-1----:R-:W-:Y:S02]  /*7ce0*/  LEA R6, P0, R38, UR8, 0x1 ;  /* 0x0000000826067c11 */ /* 0x002fe4000f8008ff */
[----:B------:R-:W-:-:S02]  /*7cf0*/  F2FP.F16.F32.PACK_AB R22, R22, R23 ;  /* 0x000000171616723e */ /* 0x000fc400000000ff */
[----:B------:R-:W-:Y:S02]  /*7d00*/  LEA.HI.X R7, R38, UR9, R7, 0x1, P0 ;  /* 0x0000000926077c11 */ /* 0x000fe400080f0c07 */
        /* <DEDUP_REMOVED lines=9> */
[----:B------:R-:W-:Y:S02]  /*7da0*/  PRMT R5, R2, 0x7632, R5 ;  /* 0x0000763202057816 */ /* 0x000fe40000000005 */
[----:B0-----:R-:W-:Y:S01]  /*7db0*/  PRMT R8, R24, 0x7632, R8 ;  /* 0x0000763218087816 */ /* 0x001fe20000000008 */
        /* <DEDUP_REMOVED lines=15> */
.L_x_21097:
        /* <DEDUP_REMOVED lines=13> */
.L_x_27546:


//--------------------- .text._ZN4vllm25paged_attention_v2_kernelIttLi120ELi32ELi128ELNS_18Fp8KVCacheDataTypeE0ELb0ELi512EEEvPfS2_PT_PKS3_PKT0_S9_ifPKiSB_iPKfiiiSD_SD_iiiii --------------------------
	.section	.text._ZN4vllm25paged_attention_v2_kernelIttLi120ELi32ELi128ELNS_18Fp8KVCacheDataTypeE0ELb0ELi512EEEvPfS2_PT_PKS3_PKT0_S9_ifPKiSB_iPKfiiiSD_SD_iiiii,"ax",@progbits
	.align	128
        .global         _ZN4vllm25paged_attention_v2_kernelIttLi120ELi32ELi128ELNS_18Fp8KVCacheDataTypeE0ELb0ELi512EEEvPfS2_PT_PKS3_PKT0_S9_ifPKiSB_iPKfiiiSD_SD_iiiii
        .type           _ZN4vllm25paged_attention_v2_kernelIttLi120ELi32ELi128ELNS_18Fp8KVCacheDataTypeE0ELb0ELi512EEEvPfS2_PT_PKS3_PKT0_S9_ifPKiSB_iPKfiiiSD_SD_iiiii,@function
        .size           _ZN4vllm25paged_attention_v2_kernelIttLi120ELi32ELi128ELNS_18Fp8KVCacheDataTypeE0ELb0ELi512EEEvPfS2_PT_PKS3_PKT0_S9_ifPKiSB_iPKfiiiSD_SD_iiiii,(.L_x_27547 - _ZN4vllm25paged_attention_v2_kernelIttLi120ELi32ELi128ELNS_18Fp8KVCacheDataTypeE0ELb0ELi512EEEvPfS2_PT_PKS3_PKT0_S9_ifPKiSB_iPKfiiiSD_SD_iiiii)
        .other          _ZN4vllm25paged_attention_v2_kernelIttLi120ELi32ELi128ELNS_18Fp8KVCacheDataTypeE0ELb0ELi512EEEvPfS2_PT_PKS3_PKT0_S9_ifPKiSB_iPKfiiiSD_SD_iiiii,@"STO_CUDA_ENTRY STV_DEFAULT"
_ZN4vllm25paged_attention_v2_kernelIttLi120ELi32ELi128ELNS_18Fp8KVCacheDataTypeE0ELb0ELi512EEEvPfS2_PT_PKS3_PKT0_S9_ifPKiSB_iPKfiiiSD_SD_iiiii:
.text._ZN4vllm25paged_attention_v2_kernelIttLi120ELi32ELi128ELNS_18Fp8KVCacheDataTypeE0ELb0ELi512EEEvPfS2_PT_PKS3_PKT0_S9_ifPKiSB_iPKfiiiSD_SD_iiiii:
        /* <DEDUP_REMOVED lines=13> */
[----:B------:R-:W3:Y:S07]  /*00d0*/  S2R R41, SR_CTAID.X ;  /* 0x0000000000297919 */ /* 0x000eee0000002500 */
[----:B------:R-:W4:Y:S01]  /*00e0*/  LDC R9, c[0x0][0x370] ;  /* 0x0000dc00ff097b82 */ /* 0x000f220000000800 */
[----:B------:R-:W-:Y:S01]  /*00f0*/  MOV R50, RZ ;  /* 0x000000ff00327202 */ /* 0x000fe20000000f00 */
[----:B------:R-:W0:Y:S01]  /*0100*/  LDCU UR8, c[0x0][0x3e0] ;  /* 0x00007c00ff0877ac */ /* 0x000e220008000800 */
[----:B------:R-:W-:Y:S01]  /*0110*/  MOV R48, 0xff7fffff ;  /* 0xff7fffff00307802 */ /* 0x000fe20000000f00 */
[----:B------:R-:W0:Y:S01]  /*0120*/  LDCU UR9, c[0x0][0x3dc] ;  /* 0x00007b80ff0977ac */ /* 0x000e220008000800 */
[----:B-1----:R-:W-:Y:S01]  /*0130*/  IMAD R0, R44, UR4, RZ ;  /* 0x000000042c007c24 */ /* 0x002fe2000f8e02ff */
[----:B------:R-:W1:Y:S04]  /*0140*/  LDCU UR4, c[0x0][0x3c8] ;  /* 0x00007900ff0477ac */ /* 0x000e680008000800 */
[----:B------:R-:W-:Y:S01]  /*0150*/  SHF.R.S32.HI R4, RZ, 0x1f, R0 ;  /* 0x0000001fff047819 */ /* 0x000fe20000011400 */
[----:B------:R-:W1:Y:S01]  /*0160*/  LDCU UR12, c[0x0][0x3b4] ;  /* 0x00007680ff0c77ac */ /* 0x000e620008000800 */
[----:B------:R-:W1:Y:S01]  /*0170*/  LDCU.64 UR10, c[0x0][0x3a0] ;  /* 0x00007400ff0a77ac */ /* 0x000e620008000a00 */
[----:B0-----:R-:W-:-:S13]  /*0180*/  ISETP.GT.U32.AND P1, PT, R42, 0xe, PT ;  /* 0x0000000e2a00780c */ /* 0x001fda0003f24070 */
[----:B------:R-:W0:Y:S01]  /*0190*/  @!P1 LDC.64 R6, c[0x0][0x398] ;  /* 0x0000e600ff069b82 */ /* 0x000e220000000a00 */
[----:B---3--:R-:W-:Y:S01]  /*01a0*/  @!P1 IMAD R2, R41, 0x78, RZ ;  /* 0x0000007829029824 */ /* 0x008fe200078e02ff */
[----:B------:R-:W-:-:S04]  /*01b0*/  @!P1 SHF.L.U32 R3, R42, 0x3, RZ ;  /* 0x000000032a039819 */ /* 0x000fc800000006ff */
[----:B------:R-:W-:-:S04]  /*01c0*/  @!P1 IADD3 R2, P0, P2, R3, R0, R2 ;  /* 0x0000000003029210 */ /* 0x000fc80007a1e002 */
[----:B------:R-:W-:Y:S02]  /*01d0*/  @!P1 IADD3.X R0, PT, PT, RZ, R4, RZ, P0, P2 ;  /* 0x00000004ff009210 */ /* 0x000fe400007e44ff */
[----:B0-----:R-:W-:-:S04]  /*01e0*/  @!P1 LEA R4, P0, R2, R6, 0x1 ;  /* 0x0000000602049211 */ /* 0x001fc800078008ff */
[----:B------:R-:W-:-:S06]  /*01f0*/  @!P1 LEA.HI.X R5, R2, R7, R0, 0x1, P0 ;  /* 0x0000000702059211 */ /* 0x000fcc00000f0c00 */
[----:B------:R-:W3:Y:S01]  /*0200*/  @!P1 LDG.E.128.CONSTANT R4, desc[UR6][R4.64] ;  /* 0x0000000604049981 */ /* 0x000ee2000c1e9d00 */
[----:B--2---:R-:W-:-:S04]  /*0210*/  IABS R11, R10 ;  /* 0x0000000a000b7213 */ /* 0x004fc80000000000 */
[----:B------:R-:W0:Y:S08]  /*0220*/  I2F.RP R0, R11 ;  /* 0x0000000b00007306 */ /* 0x000e300000209400 */
[----:B0-----:R-:W0:Y:S02]  /*0230*/  MUFU.RCP R0, R0 ;  /* 0x0000000000007308 */ /* 0x001e240000001000 */
[----:B0-----:R-:W-:-:S06]  /*0240*/  IADD3 R2, PT, PT, R0, 0xffffffe, RZ ;  /* 0x0ffffffe00027810 */ /* 0x001fcc0007ffe0ff */
[----:B------:R0:W2:Y:S02]  /*0250*/  F2I.FTZ.U32.TRUNC.NTZ R3, R2 ;  /* 0x0000000200037305 */ /* 0x0000a4000021f000 */
[----:B0-----:R-:W-:Y:S01]  /*0260*/  HFMA2 R2, -RZ, RZ, 0, 0 ;  /* 0x00000000ff027431 */ /* 0x001fe200000001ff */
[----:B--2---:R-:W-:-:S05]  /*0270*/  IADD3 R12, PT, PT, RZ, -R3, RZ ;  /* 0x80000003ff0c7210 */ /* 0x004fca0007ffe0ff */
[----:B------:R-:W-:Y:S01]  /*0280*/  IMAD R13, R12, R11, RZ ;  /* 0x0000000b0c0d7224 */ /* 0x000fe200078e02ff */
[----:B----4-:R-:W-:-:S03]  /*0290*/  IABS R12, R9 ;  /* 0x00000009000c7213 */ /* 0x010fc60000000000 */
        /* <DEDUP_REMOVED lines=11> */
[----:B------:R-:W-:-:S05]  /*0350*/  @P0 VIADD R3, R3, 0x1 ;  /* 0x0000000103030836 */ /* 0x000fca0000000000 */
        /* <DEDUP_REMOVED lines=13> */
[----:B--2---:R-:W-:-:S04]  /*0430*/  IADD3 R13, PT, PT, RZ, -R3, RZ ;  /* 0x80000003ff0d7210 */ /* 0x004fc80007ffe0ff */
[----:B------:R-:W-:Y:S02]  /*0440*/  MOV R10, R13 ;  /* 0x0000000d000a7202 */ /* 0x000fe40000000f00 */
[----:B------:R-:W0:Y:S03]  /*0450*/  @!P1 S2R R13, SR_CgaCtaId ;  /* 0x00000000000d9919 */ /* 0x000e260000008800 */
[----:B------:R-:W-:Y:S01]  /*0460*/  IMAD R11, R10, R9, RZ ;  /* 0x000000090a0b7224 */ /* 0x000fe200078e02ff */
[----:B------:R-:W-:-:S03]  /*0470*/  IABS R10, R12 ;  /* 0x0000000c000a7213 */ /* 0x000fc60000000000 */
[----:B------:R-:W-:Y:S01]  /*0480*/  IMAD.HI.U32 R3, R3, R11, R2 ;  /* 0x0000000b03037227 */ /* 0x000fe200078e0002 */
[----:B------:R-:W-:Y:S02]  /*0490*/  IADD3 R2, PT, PT, RZ, -R10, RZ ;  /* 0x8000000aff027210 */ /* 0x000fe40007ffe0ff */
[----:B------:R-:W-:-:S03]  /*04a0*/  LOP3.LUT R10, R41, R12, RZ, 0x3c, !PT ;  /* 0x0000000c290a7212 */ /* 0x000fc600078e3cff */
[----:B------:R-:W-:-:S04]  /*04b0*/  IMAD.HI.U32 R11, R3, R0, RZ ;  /* 0x00000000030b7227 */ /* 0x000fc800078e00ff */
[----:B------:R-:W-:Y:S02]  /*04c0*/  IMAD R0, R11, R2, R0 ;  /* 0x000000020b007224 */ /* 0x000fe400078e0200 */
[----:B------:R-:W2:Y:S03]  /*04d0*/  @P0 LDC.64 R2, c[0x0][0x3d0] ;  /* 0x0000f400ff020b82 */ /* 0x000ea60000000a00 */
[----:B------:R-:W-:Y:S02]  /*04e0*/  ISETP.GT.U32.AND P3, PT, R9, R0, PT ;  /* 0x000000000900720c */ /* 0x000fe40003f64070 */
[----:B------:R-:W-:-:S11]  /*04f0*/  ISETP.GE.AND P4, PT, R10, RZ, PT ;  /* 0x000000ff0a00720c */ /* 0x000fd60003f86270 */
[----:B------:R-:W-:-:S04]  /*0500*/  @!P3 IADD3 R0, PT, PT, R0, -R9, RZ ;  /* 0x800000090000b210 */ /* 0x000fc80007ffe0ff */
[----:B------:R-:W-:Y:S01]  /*0510*/  ISETP.GE.U32.AND P2, PT, R0, R9, PT ;  /* 0x000000090000720c */ /* 0x000fe20003f46070 */
[----:B------:R-:W-:Y:S01]  /*0520*/  VIADD R0, R51, 0x1f ;  /* 0x0000001f33007836 */ /* 0x000fe20000000000 */
[----:B------:R-:W-:Y:S02]  /*0530*/  LEA R9, R43, 0x10, 0x4 ;  /* 0x000000102b097811 */ /* 0x000fe400078e20ff */
[----:B------:R-:W-:Y:S01]  /*0540*/  SHF.R.U32.HI R10, RZ, 0x5, R42 ;  /* 0x00000005ff0a7819 */ /* 0x000fe2000001162a */
[----:B--2---:R-:W-:Y:S01]  /*0550*/  @P0 IMAD.WIDE.U32 R2, R41, 0x4, R2 ;  /* 0x0000000429020825 */ /* 0x004fe200078e0002 */
[----:B------:R-:W-:Y:S02]  /*0560*/  SHF.R.U32.HI R0, RZ, 0x5, R0 ;  /* 0x00000005ff007819 */ /* 0x000fe40000011600 */
[----:B------:R-:W-:Y:S02]  /*0570*/  @!P3 IADD3 R11, PT, PT, R11, 0x1, RZ ;  /* 0x000000010b0bb810 */ /* 0x000fe40007ffe0ff */
[----:B------:R-:W-:Y:S01]  /*0580*/  VIMNMX.U32 R9, PT, PT, R0, R9, PT ;  /* 0x0000000900097248 */ /* 0x000fe20003fe0000 */
[----:B------:R1:W5:Y:S01]  /*0590*/  @P0 LDG.E.CONSTANT R50, desc[UR6][R2.64] ;  /* 0x0000000602320981 */ /* 0x000362000c1e9900 */
[----:B------:R-:W-:Y:S01]  /*05a0*/  LEA R49, R43, R10, 0x4 ;  /* 0x0000000a2b317211 */ /* 0x000fe200078e20ff */
[----:B------:R-:W-:Y:S01]  /*05b0*/  BSSY.RECONVERGENT B0, `(.L_x_21098) ;  /* 0x00001d2000007945 */ /* 0x000fe20003800200 */
[----:B------:R-:W-:-:S02]  /*05c0*/  @!P1 MOV R0, 0x400 ;  /* 0x0000040000009802 */ /* 0x000fc40000000f00 */
[----:B------:R-:W-:Y:S02]  /*05d0*/  @P2 IADD3 R11, PT, PT, R11, 0x1, RZ ;  /* 0x000000010b0b2810 */ /* 0x000fe40007ffe0ff */
[----:B------:R-:W-:Y:S02]  /*05e0*/  ISETP.GE.U32.AND P2, PT, R49, R9, PT ;  /* 0x000000093100720c */ /* 0x000fe40003f46070 */
[----:B------:R-:W-:Y:S01]  /*05f0*/  ISETP.NE.AND P0, PT, R12, RZ, PT ;  /* 0x000000ff0c00720c */ /* 0x000fe20003f05270 */
[----:B-1----:R-:W-:Y:S01]  /*0600*/  IMAD R3, R44, UR4, RZ ;  /* 0x000000042c037c24 */ /* 0x002fe2000f8e02ff */
[----:B0-----:R-:W-:Y:S02]  /*0610*/  @!P1 LEA R13, R13, R0, 0x18 ;  /* 0x000000000d0d9211 */ /* 0x001fe400078ec0ff */
[----:B------:R-:W-:Y:S02]  /*0620*/  MOV R0, R11 ;  /* 0x0000000b00007202 */ /* 0x000fe40000000f00 */
[----:B------:R-:W-:-:S02]  /*0630*/  @!P1 LEA R13, R42, R13, 0x4 ;  /* 0x0000000d2a0d9211 */ /* 0x000fc400078e20ff */
[----:B------:R-:W-:-:S05]  /*0640*/  @!P4 IADD3 R0, PT, PT, RZ, -R0, RZ ;  /* 0x80000000ff00c210 */ /* 0x000fca0007ffe0ff */
[----:B------:R-:W-:Y:S01]  /*0650*/  @!P0 LOP3.LUT R0, RZ, R12, RZ, 0x33, !PT ;  /* 0x0000000cff008212 */ /* 0x000fe200078e33ff */
[----:B---3--:R0:W-:Y:S01]  /*0660*/  @!P1 STS.128 [R13], R4 ;  /* 0x000000040d009388 */ /* 0x0081e20000000c00 */
[----:B------:R-:W-:Y:S06]  /*0670*/  BAR.SYNC.DEFER_BLOCKING 0x0 ;  /* 0x0000000000007b1d */ /* 0x000fec0000010000 */
[----:B------:R-:W-:Y:S05]  /*0680*/  @P2 BRA `(.L_x_21099) ;  /* 0x0000001c00102947 */ /* 0x000fea0003800000 */
[----:B------:R-:W1:Y:S01]  /*0690*/  S2R R2, SR_CgaCtaId ;  /* 0x0000000000027919 */ /* 0x000e620000008800 */
[----:B------:R-:W2:Y:S01]  /*06a0*/  LDCU.64 UR4, c[0x0][0x3b8] ;  /* 0x00007700ff0477ac */ /* 0x000ea20008000a00 */
[----:B0-----:R-:W-:Y:S01]  /*06b0*/  IMAD.WIDE.U32 R4, R49, 0x4, RZ ;  /* 0x0000000431047825 */ /* 0x001fe200078e00ff */
[----:B------:R-:W-:Y:S02]  /*06c0*/  MOV R7, 0x400 ;  /* 0x0000040000077802 */ /* 0x000fe40000000f00 */
[----:B------:R-:W-:Y:S02]  /*06d0*/  LEA R8, R10, R8, 0x5 ;  /* 0x000000080a087211 */ /* 0x000fe400078e28ff */
[----:B------:R-:W-:Y:S01]  /*06e0*/  MOV R48, 0xff7fffff ;  /* 0xff7fffff00307802 */ /* 0x000fe20000000f00 */
[----:B------:R-:W-:Y:S01]  /*06f0*/  IMAD.WIDE R4, R3, 0x4, R4 ;  /* 0x0000000403047825 */ /* 0x000fe200078e0204 */
[----:B------:R-:W-:-:S03]  /*0700*/  LOP3.LUT R3, R42, 0x1f, RZ, 0xc0, !PT ;  /* 0x0000001f2a037812 */ /* 0x000fc600078ec0ff */
[----:B------:R-:W-:Y:S01]  /*0710*/  VIADD R7, R7, 0x110 ;  /* 0x0000011007077836 */ /* 0x000fe20000000000 */
[----:B------:R-:W-:Y:S02]  /*0720*/  LEA R10, R10, R3, 0x5 ;  /* 0x000000030a0a7211 */ /* 0x000fe400078e28ff */
[----:B------:R-:W-:Y:S02]  /*0730*/  IADD3 R8, PT, PT, R3, R8, RZ ;  /* 0x0000000803087210 */ /* 0x000fe40007ffe0ff */
[----:B--2---:R-:W-:Y:S02]  /*0740*/  IADD3 R40, P0, PT, R4, UR4, RZ ;  /* 0x0000000404287c10 */ /* 0x004fe4000ff1e0ff */
[----:B------:R-:W-:Y:S02]  /*0750*/  IADD3 R47, PT, PT, -R51, R8, RZ ;  /* 0x00000008332f7210 */ /* 0x000fe40007ffe1ff */
[----:B------:R-:W-:Y:S02]  /*0760*/  IADD3.X R3, PT, PT, R5, UR5, RZ, P0, !PT ;  /* 0x0000000505037c10 */ /* 0x000fe400087fe4ff */
[----:B------:R-:W-:-:S02]  /*0770*/  IADD3 R45, PT, PT, R8, 0x1, RZ ;  /* 0x00000001082d7810 */ /* 0x000fc40007ffe0ff */
[----:B-1----:R-:W-:-:S04]  /*0780*/  LEA R7, R2, R7, 0x18 ;  /* 0x0000000702077211 */ /* 0x002fc800078ec0ff */
[----:B------:R-:W-:-:S07]  /*0790*/  LEA R46, R10, R7, 0x2 ;  /* 0x000000070a2e7211 */ /* 0x000fce00078e10ff */
.L_x_21100:
[----:B------:R-:W-:Y:S01]  /*07a0*/  MOV R12, R40 ;  /* 0x00000028000c7202 */ /* 0x000fe20000000f00 */
[----:B------:R-:W-:-:S05]  /*07b0*/  IMAD.MOV.U32 R13, RZ, RZ, R3 ;  /* 0x000000ffff0d7224 */ /* 0x000fca00078e0003 */
[----:B------:R-:W2:Y:S01]  /*07c0*/  LDG.E.CONSTANT R7, desc[UR6][R12.64] ;  /* 0x000000060c077981 */ /* 0x000ea2000c1e9900 */
[----:B------:R-:W-:Y:S01]  /*07d0*/  SHF.L.U32 R4, R42, 0x3, RZ ;  /* 0x000000032a047819 */ /* 0x000fe200000006ff */
[----:B------:R-:W-:-:S03]  /*07e0*/  IMAD R5, R0, UR8, RZ ;  /* 0x0000000800057c24 */ /* 0x000fc6000f8e02ff */
[----:B------:R-:W-:-:S04]  /*07f0*/  LOP3.LUT R4, R4, 0xf8, RZ, 0xc0, !PT ;  /* 0x000000f804047812 */ /* 0x000fc800078ec0ff */
[----:B------:R-:W-:-:S04]  /*0800*/  IADD3 R4, P0, PT, R5, R4, RZ ;  /* 0x0000000405047210 */ /* 0x000fc80007f1e0ff */
[----:B------:R-:W-:Y:S02]  /*0810*/  LEA.HI.X.SX32 R5, R5, RZ, 0x1, P0 ;  /* 0x000000ff05057211 */ /* 0x000fe400000f0eff */
[----:B------:R-:W-:-:S04]  /*0820*/  MOV R21, 0x400 ;  /* 0x0000040000157802 */ /* 0x000fc80000000f00 */
        /* <DEDUP_REMOVED lines=12> */
[----:B------:R-:W-:Y:S02]  /*08f0*/  HADD2.F32 R20, -RZ, R20.H1_H1 ;  /* 0x30000014ff147230 */ /* 0x000fe40000004100 */
[----:B-1----:R-:W-:Y:S02]  /*0900*/  HADD2.F32 R54, -RZ, R28.H1_H1 ;  /* 0x3000001cff367230 */ /* 0x002fe40000004100 */
[--C-:B--2---:R-:W-:Y:S02]  /*0910*/  HADD2.F32 R33, -RZ, R4.reuse.H0_H0 ;  /* 0x20000004ff217230 */ /* 0x104fe40000004100 */
[----:B------:R-:W-:Y:S02]  /*0920*/  HADD2.F32 R35, -RZ, R4.H1_H1 ;  /* 0x30000004ff237230 */ /* 0x000fe40000004100 */
[----:B------:R-:W-:Y:S02]  /*0930*/  HADD2.F32 R4, -RZ, R28.H0_H0 ;  /* 0x2000001cff047230 */ /* 0x000fe40000004100 */
[----:B------:R-:W-:Y:S01]  /*0940*/  FMUL.FTZ R37, R32, R33 ;  /* 0x0000002120257220 */ /* 0x000fe20000410000 */
[----:B---3--:R-:W-:-:S02]  /*0950*/  HADD2.F32 R33, -RZ, R8.H0_H0 ;  /* 0x20000008ff217230 */ /* 0x008fc40000004100 */
[----:B------:R-:W-:Y:S01]  /*0960*/  FMUL.FTZ R35, R20, R35 ;  /* 0x0000002314237220 */ /* 0x000fe20000410000 */
[----:B------:R-:W-:Y:S02]  /*0970*/  HADD2.F32 R20, -RZ, R29.H0_H0 ;  /* 0x2000001dff147230 */ /* 0x000fe40000004100 */
[----:B------:R-:W-:Y:S01]  /*0980*/  FFMA.FTZ R4, R4, R33, R37 ;  /* 0x0000002104047223 */ /* 0x000fe20000010025 */
[----:B------:R-:W-:Y:S02]  /*0990*/  HADD2.F32 R33, -RZ, R8.H1_H1 ;  /* 0x30000008ff217230 */ /* 0x000fe40000004100 */
[----:B------:R-:W-:Y:S02]  /*09a0*/  HADD2.F32 R8, -RZ, R21.H0_H0 ;  /* 0x20000015ff087230 */ /* 0x000fe40000004100 */
[----:B------:R-:W-:Y:S02]  /*09b0*/  HADD2.F32 R37, -RZ, R5.H0_H0 ;  /* 0x20000005ff257230 */ /* 0x000fe40000004100 */
[----:B------:R-:W-:Y:S01]  /*09c0*/  FFMA.FTZ R54, R54, R33, R35 ;  /* 0x0000002136367223 */ /* 0x000fe20000010023 */
[----:B------:R-:W-:-:S02]  /*09d0*/  HADD2.F32 R21, -RZ, R21.H1_H1 ;  /* 0x30000015ff157230 */ /* 0x000fc40000004100 */
[----:B------:R-:W-:Y:S02]  /*09e0*/  HADD2.F32 R33, -RZ, R9.H0_H0 ;  /* 0x20000009ff217230 */ /* 0x000fe40000004100 */
[----:B------:R-:W-:Y:S01]  /*09f0*/  FMUL.FTZ R37, R8, R37 ;  /* 0x0000002508257220 */ /* 0x000fe20000410000 */
[----:B------:R-:W-:Y:S02]  /*0a00*/  HADD2.F32 R8, -RZ, R5.H1_H1 ;  /* 0x30000005ff087230 */ /* 0x000fe40000004100 */
[----:B------:R-:W-:Y:S02]  /*0a10*/  HADD2.F32 R5, -RZ, R29.H1_H1 ;  /* 0x3000001dff057230 */ /* 0x000fe40000004100 */
[----:B------:R-:W-:Y:S01]  /*0a20*/  FFMA.FTZ R20, R20, R33, R37 ;  /* 0x0000002114147223 */ /* 0x000fe20000010025 */
[----:B------:R-:W-:Y:S01]  /*0a30*/  FMUL.FTZ R28, R21, R8 ;  /* 0x00000008151c7220 */ /* 0x000fe20000410000 */
[----:B------:R-:W-:Y:S01]  /*0a40*/  HADD2.F32 R8, -RZ, R9.H1_H1 ;  /* 0x30000009ff087230 */ /* 0x000fe20000004100 */
[----:B------:R-:W0:Y:S01]  /*0a50*/  LDS.128 R36, [R36+0x20] ;  /* 0x0000200024247984 */ /* 0x000e220000000c00 */
[----:B------:R-:W-:-:S03]  /*0a60*/  HADD2.F32 R9, -RZ, R6.H0_H0 ;  /* 0x20000006ff097230 */ /* 0x000fc60000004100 */
[----:B------:R-:W-:Y:S01]  /*0a70*/  FFMA.FTZ R5, R5, R8, R28 ;  /* 0x0000000805057223 */ /* 0x000fe2000001001c */
[--C-:B------:R-:W-:Y:S01]  /*0a80*/  HADD2.F32 R8, -RZ, R22.reuse.H0_H0 ;  /* 0x20000016ff087230 */ /* 0x100fe20000004100 */
[----:B------:R-:W2:Y:S01]  /*0a90*/  LDG.E.128.CONSTANT R32, desc[UR6][R52.64+0xa00] ;  /* 0x000a000634207981 */ /* 0x000ea2000c1e9d00 */
[----:B------:R-:W-:Y:S02]  /*0aa0*/  HADD2.F32 R22, -RZ, R22.H1_H1 ;  /* 0x30000016ff167230 */ /* 0x000fe40000004100 */
[--C-:B------:R-:W-:Y:S02]  /*0ab0*/  HADD2.F32 R28, -RZ, R30.reuse.H1_H1 ;  /* 0x3000001eff1c7230 */ /* 0x100fe40000004100 */
[----:B------:R-:W-:Y:S01]  /*0ac0*/  FMUL.FTZ R21, R8, R9 ;  /* 0x0000000908157220 */ /* 0x000fe20000410000 */
[----:B------:R-:W-:Y:S02]  /*0ad0*/  HADD2.F32 R8, -RZ, R30.H0_H0 ;  /* 0x2000001eff087230 */ /* 0x000fe40000004100 */
[----:B------:R-:W-:-:S02]  /*0ae0*/  HADD2.F32 R9, -RZ, R10.H0_H0 ;  /* 0x2000000aff097230 */ /* 0x000fc40000004100 */
[----:B------:R-:W-:Y:S02]  /*0af0*/  HADD2.F32 R29, -RZ, R31.H0_H0 ;  /* 0x2000001fff1d7230 */ /* 0x000fe40000004100 */
[----:B----4-:R-:W-:Y:S02]  /*0b00*/  HADD2.F32 R30, -RZ, R13.H0_H0 ;  /* 0x2000000dff1e7230 */ /* 0x010fe40000004100 */
[----:B------:R-:W-:Y:S01]  /*0b10*/  FFMA.FTZ R8, R8, R9, R21 ;  /* 0x0000000908087223 */ /* 0x000fe20000010015 */
[----:B------:R-:W-:Y:S02]  /*0b20*/  HADD2.F32 R9, -RZ, R6.H1_H1 ;  /* 0x30000006ff097230 */ /* 0x000fe40000004100 */
[--C-:B------:R-:W-:Y:S02]  /*0b30*/  HADD2.F32 R6, -RZ, R23.reuse.H0_H0 ;  /* 0x20000017ff067230 */ /* 0x100fe40000004100 */
[----:B------:R-:W-:Y:S02]  /*0b40*/  HADD2.F32 R23, -RZ, R23.H1_H1 ;  /* 0x30000017ff177230 */ /* 0x000fe40000004100 */
[----:B------:R-:W-:Y:S01]  /*0b50*/  FMUL.FTZ R21, R22, R9 ;  /* 0x0000000916157220 */ /* 0x000fe20000410000 */
[----:B------:R-:W-:-:S02]  /*0b60*/  HADD2.F32 R9, -RZ, R10.H1_H1 ;  /* 0x3000000aff097230 */ /* 0x000fc40000004100 */
[----:B------:R-:W-:Y:S02]  /*0b70*/  HADD2.F32 R10, -RZ, R7.H1_H1 ;  /* 0x30000007ff0a7230 */ /* 0x000fe40000004100 */
[----:B------:R-:W-:Y:S02]  /*0b80*/  HADD2.F32 R13, -RZ, R13.H1_H1 ;  /* 0x3000000dff0d7230 */ /* 0x000fe40000004100 */
[----:B------:R-:W-:Y:S01]  /*0b90*/  FFMA.FTZ R28, R28, R9, R21 ;  /* 0x000000091c1c7223 */ /* 0x000fe20000010015 */
[----:B------:R-:W-:Y:S02]  /*0ba0*/  HADD2.F32 R9, -RZ, R7.H0_H0 ;  /* 0x20000007ff097230 */ /* 0x000fe40000004100 */
[----:B------:R-:W-:Y:S01]  /*0bb0*/  FMUL.FTZ R10, R23, R10 ;  /* 0x0000000a170a7220 */ /* 0x000fe20000410000 */
[----:B------:R-:W-:Y:S02]  /*0bc0*/  HADD2.F32 R21, -RZ, R31.H1_H1 ;  /* 0x3000001fff157230 */ /* 0x000fe40000004100 */
[----:B------:R-:W-:Y:S01]  /*0bd0*/  FMUL.FTZ R22, R6, R9 ;  /* 0x0000000906167220 */ /* 0x000fe20000410000 */
[----:B------:R-:W-:-:S02]  /*0be0*/  HADD2.F32 R6, -RZ, R11.H0_H0 ;  /* 0x2000000bff067230 */ /* 0x000fc40000004100 */
[----:B0-----:R-:W-:-:S03]  /*0bf0*/  HADD2.F32 R9, -RZ, R36.H1_H1 ;  /* 0x30000024ff097230 */ /* 0x001fc60000004100 */
[----:B------:R-:W-:Y:S01]  /*0c00*/  FFMA.FTZ R29, R29, R6, R22 ;  /* 0x000000061d1d7223 */ /* 0x000fe20000010016 */
[----:B------:R-:W-:Y:S02]  /*0c10*/  HADD2.F32 R6, -RZ, R11.H1_H1 ;  /* 0x3000000bff067230 */ /* 0x000fe40000004100 */
[----:B------:R-:W-:-:S03]  /*0c20*/  HADD2.F32 R7, -RZ, R36.H0_H0 ;  /* 0x20000024ff077230 */ /* 0x000fc60000004100 */
[----:B------:R-:W-:Y:S01]  /*0c30*/  FFMA.FTZ R21, R21, R6, R10 ;  /* 0x0000000615157223 */ /* 0x000fe2000001000a */
[--C-:B------:R-:W-:Y:S02]  /*0c40*/  HADD2.F32 R10, -RZ, R12.reuse.H1_H1 ;  /* 0x3000000cff0a7230 */ /* 0x100fe40000004100 */
[----:B------:R-:W-:-:S03]  /*0c50*/  HADD2.F32 R6, -RZ, R12.H0_H0 ;  /* 0x2000000cff067230 */ /* 0x000fc60000004100 */
[----:B------:R-:W-:Y:S01]  /*0c60*/  FFMA.FTZ R54, R9, R10, R54 ;  /* 0x0000000a09367223 */ /* 0x000fe20000010036 */
[----:B------:R-:W-:Y:S01]  /*0c70*/  MOV R9, 0x400 ;  /* 0x0000040000097802 */ /* 0x000fe20000000f00 */
[----:B------:R-:W-:Y:S01]  /*0c80*/  FFMA.FTZ R12, R7, R6, R4 ;  /* 0x00000006070c7223 */ /* 0x000fe20000010004 */
[--C-:B------:R-:W-:Y:S02]  /*0c90*/  HADD2.F32 R7, -RZ, R37.reuse.H0_H0 ;  /* 0x20000025ff077230 */ /* 0x100fe40000004100 */
[----:B------:R-:W-:Y:S01]  /*0ca0*/  HADD2.F32 R4, -RZ, R37.H1_H1 ;  /* 0x30000025ff047230 */ /* 0x000fe20000004100 */
[----:B------:R-:W-:Y:S01]  /*0cb0*/  LEA R36, R2, R9, 0x18 ;  /* 0x0000000902247211 */ /* 0x000fe200078ec0ff */
[----:B------:R-:W-:Y:S02]  /*0cc0*/  HADD2.F32 R9, -RZ, R14.H0_H0 ;  /* 0x2000000eff097230 */ /* 0x000fe40000004100 */
[----:B------:R-:W-:Y:S01]  /*0cd0*/  FFMA.FTZ R30, R7, R30, R20 ;  /* 0x0000001e071e7223 */ /* 0x000fe20000010014 */
[----:B------:R-:W-:Y:S01]  /*0ce0*/  FFMA.FTZ R20, R4, R13, R5 ;  /* 0x0000000d04147223 */ /* 0x000fe20000010005 */
[----:B------:R-:W-:Y:S01]  /*0cf0*/  HADD2.F32 R13, -RZ, R38.H0_H0 ;  /* 0x20000026ff0d7230 */ /* 0x000fe20000004100 */
[----:B------:R-:W0:Y:S04]  /*0d00*/  LDS.128 R4, [R36+0x30] ;  /* 0x0000300024047984 */ /* 0x000e280000000c00 */
[----:B------:R-:W-:-:S02]  /*0d10*/  FFMA.FTZ R13, R13, R9, R8 ;  /* 0x000000090d0d7223 */ /* 0x000fc40000010008 */
[----:B------:R-:W3:Y:S01]  /*0d20*/  LDG.E.128.CONSTANT R8, desc[UR6][R52.64+0xc00] ;  /* 0x000c000634087981 */ /* 0x000ee2000c1e9d00 */
[----:B------:R-:W-:Y:S02]  /*0d30*/  HADD2.F32 R23, -RZ, R38.H1_H1 ;  /* 0x30000026ff177230 */ /* 0x000fe40000004100 */
[----:B------:R-:W-:Y:S02]  /*0d40*/  HADD2.F32 R14, -RZ, R14.H1_H1 ;  /* 0x3000000eff0e7230 */ /* 0x000fe40000004100 */
[--C-:B------:R-:W-:Y:S02]  /*0d50*/  HADD2.F32 R22, -RZ, R15.reuse.H0_H0 ;  /* 0x2000000fff167230 */ /* 0x100fe40000004100 */
[----:B------:R-:W-:Y:S02]  /*0d60*/  HADD2.F32 R37, -RZ, R15.H1_H1 ;  /* 0x3000000fff257230 */ /* 0x000fe40000004100 */
[----:B------:R-:W-:Y:S01]  /*0d70*/  FFMA.FTZ R28, R23, R14, R28 ;  /* 0x0000000e171c7223 */ /* 0x000fe2000001001c */
[----:B------:R-:W-:-:S02]  /*0d80*/  HADD2.F32 R14, -RZ, R39.H0_H0 ;  /* 0x20000027ff0e7230 */ /* 0x000fc40000004100 */
[--C-:B------:R-:W-:Y:S02]  /*0d90*/  HADD2.F32 R38, -RZ, R16.reuse.H0_H0 ;  /* 0x20000010ff267230 */ /* 0x100fe40000004100 */
[----:B------:R-:W-:Y:S02]  /*0da0*/  HADD2.F32 R16, -RZ, R16.H1_H1 ;  /* 0x30000010ff107230 */ /* 0x000fe40000004100 */
[----:B------:R-:W-:Y:S01]  /*0db0*/  FFMA.FTZ R29, R14, R22, R29 ;  /* 0x000000160e1d7223 */ /* 0x000fe2000001001d */
[----:B------:R-:W-:-:S05]  /*0dc0*/  HADD2.F32 R14, -RZ, R39.H1_H1 ;  /* 0x30000027ff0e7230 */ /* 0x000fca0000004100 */
[----:B------:R-:W-:Y:S01]  /*0dd0*/  FFMA.FTZ R37, R14, R37, R21 ;  /* 0x000000250e257223 */ /* 0x000fe20000010015 */
[--C-:B0-----:R-:W-:Y:S02]  /*0de0*/  HADD2.F32 R15, -RZ, R4.reuse.H0_H0 ;  /* 0x20000004ff0f7230 */ /* 0x101fe40000004100 */
[----:B------:R-:W-:Y:S02]  /*0df0*/  HADD2.F32 R39, -RZ, R4.H1_H1 ;  /* 0x30000004ff277230 */ /* 0x000fe40000004100 */
[----:B------:R-:W-:Y:S02]  /*0e00*/  HADD2.F32 R4, -RZ, R17.H0_H0 ;  /* 0x20000011ff047230 */ /* 0x000fe40000004100 */
[----:B------:R-:W-:Y:S01]  /*0e10*/  FFMA.FTZ R38, R15, R38, R12 ;  /* 0x000000260f267223 */ /* 0x000fe2000001000c */
[----:B------:R-:W-:Y:S02]  /*0e20*/  HADD2.F32 R15, -RZ, R5.H0_H0 ;  /* 0x20000005ff0f7230 */ /* 0x000fe40000004100 */
[----:B------:R-:W-:Y:S01]  /*0e30*/  FFMA.FTZ R39, R39, R16, R54 ;  /* 0x0000001027277223 */ /* 0x000fe20000010036 */
[----:B------:R-:W-:-:S02]  /*0e40*/  HADD2.F32 R16, -RZ, R6.H0_H0 ;  /* 0x20000006ff107230 */ /* 0x000fc40000004100 */
[----:B------:R-:W-:Y:S02]  /*0e50*/  HADD2.F32 R12, -RZ, R18.H0_H0 ;  /* 0x20000012ff0c7230 */ /* 0x000fe40000004100 */
[----:B------:R-:W-:Y:S01]  /*0e60*/  FFMA.FTZ R30, R15, R4, R30 ;  /* 0x000000040f1e7223 */ /* 0x000fe2000001001e */
[----:B------:R-:W-:Y:S02]  /*0e70*/  HADD2.F32 R5, -RZ, R5.H1_H1 ;  /* 0x30000005ff057230 */ /* 0x000fe40000004100 */
[----:B------:R-:W-:Y:S02]  /*0e80*/  HADD2.F32 R4, -RZ, R17.H1_H1 ;  /* 0x30000011ff047230 */ /* 0x000fe40000004100 */
[----:B------:R-:W-:Y:S02]  /*0e90*/  FFMA.FTZ R16, R16, R12, R13 ;  /* 0x0000000c10107223 */ /* 0x000fe4000001000d */
[----:B------:R-:W0:Y:S01]  /*0ea0*/  LDS.128 R12, [R36+0x40] ;  /* 0x00004000240c7984 */ /* 0x000e220000000c00 */
        /* <DEDUP_REMOVED lines=11> */
[--C-:B------:R-:W-:Y:S02]  /*0f60*/  HADD2.F32 R6, -RZ, R24.reuse.H0_H0 ;  /* 0x20000018ff067230 */ /* 0x100fe40000004100 */
[----:B------:R-:W-:Y:S02]  /*0f70*/  HADD2.F32 R24, -RZ, R24.H1_H1 ;  /* 0x30000018ff187230 */ /* 0x000fe40000004100 */
[--C-:B0-----:R-:W-:Y:S02]  /*0f80*/  HADD2.F32 R5, -RZ, R12.reuse.H0_H0 ;  /* 0x2000000cff057230 */ /* 0x101fe40000004100 */
[----:B------:R-:W-:-:S03]  /*0f90*/  HADD2.F32 R12, -RZ, R12.H1_H1 ;  /* 0x3000000cff0c7230 */ /* 0x000fc60000004100 */
[----:B------:R-:W-:Y:S01]  /*0fa0*/  FFMA.FTZ R38, R5, R6, R38 ;  /* 0x0000000605267223 */ /* 0x000fe20000010026 */
[----:B------:R-:W-:Y:S02]  /*0fb0*/  HADD2.F32 R5, -RZ, R13.H0_H0 ;  /* 0x2000000dff057230 */ /* 0x000fe40000004100 */
[----:B------:R-:W-:Y:S01]  /*0fc0*/  FFMA.FTZ R39, R12, R24, R39 ;  /* 0x000000180c277223 */ /* 0x000fe20000010027 */
[----:B------:R-:W-:Y:S02]  /*0fd0*/  HADD2.F32 R6, -RZ, R25.H0_H0 ;  /* 0x20000019ff067230 */ /* 0x000fe40000004100 */
[----:B------:R-:W-:Y:S02]  /*0fe0*/  HADD2.F32 R13, -RZ, R13.H1_H1 ;  /* 0x3000000dff0d7230 */ /* 0x000fe40000004100 */
[----:B------:R-:W-:Y:S02]  /*0ff0*/  HADD2.F32 R25, -RZ, R25.H1_H1 ;  /* 0x30000019ff197230 */ /* 0x000fe40000004100 */
[----:B------:R-:W-:-:S03]  /*1000*/  FFMA.FTZ R30, R5, R6, R30 ;  /* 0x00000006051e7223 */ /* 0x000fc6000001001e */
[----:B------:R-:W-:Y:S02]  /*1010*/  FFMA.FTZ R13, R13, R25, R4 ;  /* 0x000000190d0d7223 */ /* 0x000fe40000010004 */
[----:B------:R-:W4:Y:S01]  /*1020*/  LDG.E.128.CONSTANT R4, desc[UR6][R52.64+0x1000] ;  /* 0x0010000634047981 */ /* 0x000f22000c1e9d00 */
[--C-:B------:R-:W-:Y:S02]  /*1030*/  HADD2.F32 R17, -RZ, R14.reuse.H0_H0 ;  /* 0x2000000eff117230 */ /* 0x100fe40000004100 */
[----:B------:R-:W-:Y:S02]  /*1040*/  HADD2.F32 R25, -RZ, R14.H1_H1 ;  /* 0x3000000eff197230 */ /* 0x000fe40000004100 */
[----:B------:R-:W-:Y:S02]  /*1050*/  HADD2.F32 R14, -RZ, R15.H0_H0 ;  /* 0x2000000fff0e7230 */ /* 0x000fe40000004100 */
[----:B------:R-:W-:Y:S02]  /*1060*/  HADD2.F32 R24, -RZ, R27.H0_H0 ;  /* 0x2000001bff187230 */ /* 0x000fe40000004100 */
[----:B------:R-:W-:-:S02]  /*1070*/  HADD2.F32 R12, -RZ, R26.H0_H0 ;  /* 0x2000001aff0c7230 */ /* 0x000fc40000004100 */
[----:B------:R-:W-:Y:S02]  /*1080*/  HADD2.F32 R26, -RZ, R26.H1_H1 ;  /* 0x3000001aff1a7230 */ /* 0x000fe40000004100 */
[----:B------:R-:W-:Y:S01]  /*1090*/  FFMA.FTZ R29, R14, R24, R29 ;  /* 0x000000180e1d7223 */ /* 0x000fe2000001001d */
[----:B------:R-:W-:Y:S02]  /*10a0*/  HADD2.F32 R27, -RZ, R27.H1_H1 ;  /* 0x3000001bff1b7230 */ /* 0x000fe40000004100 */
[----:B------:R-:W-:Y:S01]  /*10b0*/  FFMA.FTZ R12, R17, R12, R16 ;  /* 0x0000000c110c7223 */ /* 0x000fe20000010010 */
[----:B------:R-:W-:Y:S02]  /*10c0*/  HADD2.F32 R14, -RZ, R15.H1_H1 ;  /* 0x3000000fff0e7230 */ /* 0x000fe40000004100 */
[----:B------:R-:W-:Y:S01]  /*10d0*/  FFMA.FTZ R28, R25, R26, R28 ;  /* 0x0000001a191c7223 */ /* 0x000fe2000001001c */
[----:B------:R-:W0:Y:S02]  /*10e0*/  LDS.128 R16, [R36+0x50] ;  /* 0x0000500024107984 */ /* 0x000e240000000c00 */
[----:B------:R-:W-:-:S02]  /*10f0*/  FFMA.FTZ R37, R14, R27, R37 ;  /* 0x0000001b0e257223 */ /* 0x000fc40000010025 */
[----:B------:R-:W4:Y:S01]  /*1100*/  LDG.E.128.CONSTANT R24, desc[UR6][R52.64+0x1200] ;  /* 0x0012000634187981 */ /* 0x000f22000c1e9d00 */
[--C-:B0-----:R-:W-:Y:S02]  /*1110*/  HADD2.F32 R15, -RZ, R16.reuse.H0_H0 ;  /* 0x20000010ff0f7230 */ /* 0x101fe40000004100 */
[----:B------:R-:W-:Y:S02]  /*1120*/  HADD2.F32 R16, -RZ, R16.H1_H1 ;  /* 0x30000010ff107230 */ /* 0x000fe40000004100 */
[--C-:B--2---:R-:W-:Y:S02]  /*1130*/  HADD2.F32 R14, -RZ, R32.reuse.H0_H0 ;  /* 0x20000020ff0e7230 */ /* 0x104fe40000004100 */
[----:B------:R-:W-:-:S03]  /*1140*/  HADD2.F32 R32, -RZ, R32.H1_H1 ;  /* 0x30000020ff207230 */ /* 0x000fc60000004100 */
[----:B------:R-:W-:Y:S02]  /*1150*/  FFMA.FTZ R38, R15, R14, R38 ;  /* 0x0000000e0f267223 */ /* 0x000fe40000010026 */
[----:B------:R-:W-:Y:S01]  /*1160*/  FFMA.FTZ R39, R16, R32, R39 ;  /* 0x0000002010277223 */ /* 0x000fe20000010027 */
[----:B------:R-:W-:Y:S02]  /*1170*/  HADD2.F32 R16, -RZ, R33.H0_H0 ;  /* 0x20000021ff107230 */ /* 0x000fe40000004100 */
[----:B------:R-:W-:Y:S02]  /*1180*/  HADD2.F32 R14, -RZ, R17.H1_H1 ;  /* 0x30000011ff0e7230 */ /* 0x000fe40000004100 */
[----:B------:R-:W-:Y:S02]  /*1190*/  HADD2.F32 R33, -RZ, R33.H1_H1 ;  /* 0x30000021ff217230 */ /* 0x000fe40000004100 */
[----:B------:R-:W-:Y:S02]  /*11a0*/  HADD2.F32 R15, -RZ, R17.H0_H0 ;  /* 0x20000011ff0f7230 */ /* 0x000fe40000004100 */
[----:B------:R-:W-:-:S02]  /*11b0*/  HADD2.F32 R32, -RZ, R34.H0_H0 ;  /* 0x20000022ff207230 */ /* 0x000fc40000004100 */
[----:B------:R-:W-:Y:S01]  /*11c0*/  FFMA.FTZ R33, R14, R33, R13 ;  /* 0x000000210e217223 */ /* 0x000fe2000001000d */
[----:B------:R-:W-:Y:S02]  /*11d0*/  HADD2.F32 R13, -RZ, R18.H0_H0 ;  /* 0x20000012ff0d7230 */ /* 0x000fe40000004100 */
[----:B------:R-:W-:-:S03]  /*11e0*/  FFMA.FTZ R16, R15, R16, R30 ;  /* 0x000000100f107223 */ /* 0x000fc6000001001e */
[----:B------:R-:W-:Y:S02]  /*11f0*/  FFMA.FTZ R32, R13, R32, R12 ;  /* 0x000000200d207223 */ /* 0x000fe4000001000c */
[----:B------:R-:W0:Y:S01]  /*1200*/  LDS.128 R12, [R36+0x60] ;  /* 0x00006000240c7984 */ /* 0x000e220000000c00 */
[----:B------:R-:W-:Y:S02]  /*1210*/  HADD2.F32 R17, -RZ, R18.H1_H1 ;  /* 0x30000012ff117230 */ /* 0x000fe40000004100 */
[----:B------:R-:W-:Y:S02]  /*1220*/  HADD2.F32 R34, -RZ, R34.H1_H1 ;  /* 0x30000022ff227230 */ /* 0x000fe40000004100 */
[----:B------:R-:W-:-:S03]  /*1230*/  HADD2.F32 R18, -RZ, R19.H1_H1 ;  /* 0x30000013ff127230 */ /* 0x000fc60000004100 */
[----:B------:R-:W-:Y:S01]  /*1240*/  FFMA.FTZ R28, R17, R34, R28 ;  /* 0x00000022111c7223 */ /* 0x000fe2000001001c */
[----:B------:R-:W-:Y:S02]  /*1250*/  HADD2.F32 R17, -RZ, R35.H0_H0 ;  /* 0x20000023ff117230 */ /* 0x000fe40000004100 */
[----:B------:R-:W-:Y:S02]  /*1260*/  HADD2.F32 R34, -RZ, R19.H0_H0 ;  /* 0x20000013ff227230 */ /* 0x000fe40000004100 */
[----:B------:R-:W-:-:S03]  /*1270*/  HADD2.F32 R35, -RZ, R35.H1_H1 ;  /* 0x30000023ff237230 */ /* 0x000fc60000004100 */
[----:B------:R-:W-:Y:S02]  /*1280*/  FFMA.FTZ R34, R34, R17, R29 ;  /* 0x0000001122227223 */ /* 0x000fe4000001001d */
[----:B------:R-:W-:Y:S01]  /*1290*/  FFMA.FTZ R37, R18, R35, R37 ;  /* 0x0000002312257223 */ /* 0x000fe20000010025 */
[----:B0-----:R-:W-:Y:S02]  /*12a0*/  HADD2.F32 R17, -RZ, R12.H0_H0 ;  /* 0x2000000cff117230 */ /* 0x001fe40000004100 */
[----:B---3--:R-:W-:Y:S02]  /*12b0*/  HADD2.F32 R18, -RZ, R8.H0_H0 ;  /* 0x20000008ff127230 */ /* 0x008fe40000004100 */
[----:B------:R-:W-:Y:S02]  /*12c0*/  HADD2.F32 R12, -RZ, R12.H1_H1 ;  /* 0x3000000cff0c7230 */ /* 0x000fe40000004100 */
[----:B------:R-:W-:Y:S02]  /*12d0*/  HADD2.F32 R8, -RZ, R8.H1_H1 ;  /* 0x30000008ff087230 */ /* 0x000fe40000004100 */
[----:B------:R-:W-:Y:S01]  /*12e0*/  FFMA.FTZ R38, R17, R18, R38 ;  /* 0x0000001211267223 */ /* 0x000fe20000010026 */
[----:B------:R-:W-:-:S02]  /*12f0*/  HADD2.F32 R17, -RZ, R13.H0_H0 ;  /* 0x2000000dff117230 */ /* 0x000fc40000004100 */
[----:B------:R-:W-:Y:S02]  /*1300*/  HADD2.F32 R18, -RZ, R9.H0_H0 ;  /* 0x20000009ff127230 */ /* 0x000fe40000004100 */
[----:B------:R-:W-:Y:S01]  /*1310*/  FFMA.FTZ R39, R12, R8, R39 ;  /* 0x000000080c277223 */ /* 0x000fe20000010027 */
[----:B------:R-:W-:Y:S02]  /*1320*/  HADD2.F32 R12, -RZ, R13.H1_H1 ;  /* 0x3000000dff0c7230 */ /* 0x000fe40000004100 */
[----:B------:R-:W-:Y:S01]  /*1330*/  FFMA.FTZ R8, R17, R18, R16 ;  /* 0x0000001211087223 */ /* 0x000fe20000010010 */
[----:B------:R-:W-:Y:S01]  /*1340*/  HADD2.F32 R9, -RZ, R9.H1_H1 ;  /* 0x30000009ff097230 */ /* 0x000fe20000004100 */
[----:B------:R-:W0:Y:S01]  /*1350*/  LDS.128 R16, [R36+0x70] ;  /* 0x0000700024107984 */ /* 0x000e220000000c00 */
[----:B------:R-:W-:-:S03]  /*1360*/  HADD2.F32 R35, -RZ, R14.H1_H1 ;  /* 0x3000000eff237230 */ /* 0x000fc60000004100 */
[----:B------:R-:W-:Y:S01]  /*1370*/  FFMA.FTZ R33, R12, R9, R33 ;  /* 0x000000090c217223 */ /* 0x000fe20000010021 */
[--C-:B------:R-:W-:Y:S02]  /*1380*/  HADD2.F32 R12, -RZ, R10.reuse.H0_H0 ;  /* 0x2000000aff0c7230 */ /* 0x100fe40000004100 */
[----:B------:R-:W-:-:S05]  /*1390*/  HADD2.F32 R10, -RZ, R10.H1_H1 ;  /* 0x3000000aff0a7230 */ /* 0x000fca0000004100 */
[----:B------:R-:W-:Y:S02]  /*13a0*/  FFMA.FTZ R35, R35, R10, R28 ;  /* 0x0000000a23237223 */ /* 0x000fe4000001001c */
[----:B------:R-:W2:Y:S01]  /*13b0*/  LDG.E.128.CONSTANT R28, desc[UR6][R52.64+0x1400] ;  /* 0x00140006341c7981 */ /* 0x000ea2000c1e9d00 */
[----:B------:R-:W-:Y:S02]  /*13c0*/  HADD2.F32 R9, -RZ, R14.H0_H0 ;  /* 0x2000000eff097230 */ /* 0x000fe40000004100 */
[----:B------:R-:W-:-:S03]  /*13d0*/  HADD2.F32 R10, -RZ, R11.H0_H0 ;  /* 0x2000000bff0a7230 */ /* 0x000fc60000004100 */
[----:B------:R-:W-:Y:S01]  /*13e0*/  FFMA.FTZ R32, R9, R12, R32 ;  /* 0x0000000c09207223 */ /* 0x000fe20000010020 */
[----:B------:R-:W-:Y:S02]  /*13f0*/  HADD2.F32 R9, -RZ, R15.H0_H0 ;  /* 0x2000000fff097230 */ /* 0x000fe40000004100 */
[----:B------:R-:W-:-:S03]  /*1400*/  HADD2.F32 R11, -RZ, R11.H1_H1 ;  /* 0x3000000bff0b7230 */ /* 0x000fc60000004100 */
[----:B------:R-:W-:Y:S01]  /*1410*/  FFMA.FTZ R34, R9, R10, R34 ;  /* 0x0000000a09227223 */ /* 0x000fe20000010022 */
        /* <DEDUP_REMOVED lines=14> */
[----:B------:R-:W-:-:S02]  /*1500*/  HADD2.F32 R13, -RZ, R18.H0_H0 ;  /* 0x20000012ff0d7230 */ /* 0x000fc40000004100 */
[----:B------:R-:W-:Y:S01]  /*1510*/  FFMA.FTZ R33, R12, R21, R33 ;  /* 0x000000150c217223 */ /* 0x000fe20000010021 */
[----:B------:R-:W-:-:S05]  /*1520*/  HADD2.F32 R12, -RZ, R22.H0_H0 ;  /* 0x20000016ff0c7230 */ /* 0x000fca0000004100 */
[----:B------:R-:W-:Y:S01]  /*1530*/  FFMA.FTZ R32, R13, R12, R32 ;  /* 0x0000000c0d207223 */ /* 0x000fe20000010020 */
[----:B------:R-:W-:Y:S02]  /*1540*/  HADD2.F32 R13, -RZ, R19.H0_H0 ;  /* 0x20000013ff0d7230 */ /* 0x000fe40000004100 */
[----:B------:R-:W-:-:S05]  /*1550*/  HADD2.F32 R12, -RZ, R23.H0_H0 ;  /* 0x20000017ff0c7230 */ /* 0x000fca0000004100 */
[----:B------:R-:W-:Y:S02]  /*1560*/  FFMA.FTZ R34, R13, R12, R34 ;  /* 0x0000000c0d227223 */ /* 0x000fe40000010022 */
[----:B------:R-:W3:Y:S01]  /*1570*/  LDG.E.128.CONSTANT R12, desc[UR6][R52.64+0x1600] ;  /* 0x00160006340c7981 */ /* 0x000ee2000c1e9d00 */
[----:B------:R-:W-:Y:S02]  /*1580*/  HADD2.F32 R18, -RZ, R18.H1_H1 ;  /* 0x30000012ff127230 */ /* 0x000fe40000004100 */
[----:B------:R-:W-:Y:S02]  /*1590*/  HADD2.F32 R22, -RZ, R22.H1_H1 ;  /* 0x30000016ff167230 */ /* 0x000fe40000004100 */
[----:B------:R-:W-:-:S03]  /*15a0*/  HADD2.F32 R23, -RZ, R23.H1_H1 ;  /* 0x30000017ff177230 */ /* 0x000fc60000004100 */
[----:B------:R-:W-:Y:S01]  /*15b0*/  FFMA.FTZ R35, R18, R22, R35 ;  /* 0x0000001612237223 */ /* 0x000fe20000010023 */
[----:B------:R-:W-:-:S05]  /*15c0*/  HADD2.F32 R18, -RZ, R19.H1_H1 ;  /* 0x30000013ff127230 */ /* 0x000fca0000004100 */
[----:B------:R-:W-:Y:S02]  /*15d0*/  FFMA.FTZ R37, R18, R23, R37 ;  /* 0x0000001712257223 */ /* 0x000fe40000010025 */
[----:B------:R-:W4:Y:S01]  /*15e0*/  LDG.E.128.CONSTANT R20, desc[UR6][R52.64+0x1800] ;  /* 0x0018000634147981 */ /* 0x000f22000c1e9d00 */
[----:B------:R-:W-:Y:S02]  /*15f0*/  HADD2.F32 R18, -RZ, R4.H0_H0 ;  /* 0x20000004ff127230 */ /* 0x000fe40000004100 */
[--C-:B0-----:R-:W-:Y:S02]  /*1600*/  HADD2.F32 R17, -RZ, R8.reuse.H0_H0 ;  /* 0x20000008ff117230 */ /* 0x101fe40000004100 */
        /* <DEDUP_REMOVED lines=12> */
[----:B------:R-:W-:-:S05]  /*16d0*/  HADD2.F32 R4, -RZ, R6.H0_H0 ;  /* 0x20000006ff047230 */ /* 0x000fca0000004100 */
[----:B------:R-:W-:Y:S01]  /*16e0*/  FFMA.FTZ R32, R5, R4, R32 ;  /* 0x0000000405207223 */ /* 0x000fe20000010020 */
[----:B------:R-:W-:Y:S02]  /*16f0*/  HADD2.F32 R5, -RZ, R11.H0_H0 ;  /* 0x2000000bff057230 */ /* 0x000fe40000004100 */
[--C-:B------:R-:W-:Y:S02]  /*1700*/  HADD2.F32 R4, -RZ, R7.reuse.H0_H0 ;  /* 0x20000007ff047230 */ /* 0x100fe40000004100 */
[----:B------:R-:W-:-:S03]  /*1710*/  HADD2.F32 R7, -RZ, R7.H1_H1 ;  /* 0x30000007ff077230 */ /* 0x000fc60000004100 */
[----:B------:R-:W-:Y:S01]  /*1720*/  FFMA.FTZ R34, R5, R4, R34 ;  /* 0x0000000405227223 */ /* 0x000fe20000010022 */
[----:B------:R-:W-:Y:S02]  /*1730*/  HADD2.F32 R4, -RZ, R11.H1_H1 ;  /* 0x3000000bff047230 */ /* 0x000fe40000004100 */
[----:B------:R-:W-:Y:S02]  /*1740*/  HADD2.F32 R10, -RZ, R10.H1_H1 ;  /* 0x3000000aff0a7230 */ /* 0x000fe40000004100 */
[----:B------:R-:W-:Y:S02]  /*1750*/  HADD2.F32 R6, -RZ, R6.H1_H1 ;  /* 0x30000006ff067230 */ /* 0x000fe40000004100 */
[----:B------:R-:W-:Y:S01]  /*1760*/  FFMA.FTZ R37, R4, R7, R37 ;  /* 0x0000000704257223 */ /* 0x000fe20000010025 */
[--C-:B------:R-:W-:Y:S02]  /*1770*/  HADD2.F32 R4, -RZ, R24.reuse.H0_H0 ;  /* 0x20000018ff047230 */ /* 0x100fe40000004100 */
[----:B------:R-:W-:-:S02]  /*1780*/  HADD2.F32 R24, -RZ, R24.H1_H1 ;  /* 0x30000018ff187230 */ /* 0x000fc40000004100 */
[----:B------:R-:W-:Y:S01]  /*1790*/  FFMA.FTZ R35, R10, R6, R35 ;  /* 0x000000060a237223 */ /* 0x000fe20000010023 */
[--C-:B0-----:R-:W-:Y:S02]  /*17a0*/  HADD2.F32 R5, -RZ, R16.reuse.H0_H0 ;  /* 0x20000010ff057230 */ /* 0x101fe40000004100 */
[----:B------:R-:W-:-:S03]  /*17b0*/  HADD2.F32 R16, -RZ, R16.H1_H1 ;  /* 0x30000010ff107230 */ /* 0x000fc60000004100 */
[----:B------:R-:W-:Y:S02]  /*17c0*/  FFMA.FTZ R38, R5, R4, R38 ;  /* 0x0000000405267223 */ /* 0x000fe40000010026 */
[----:B------:R-:W4:Y:S01]  /*17d0*/  LDG.E.128.CONSTANT R4, desc[UR6][R52.64+0x1a00] ;  /* 0x001a000634047981 */ /* 0x000f22000c1e9d00 */
[----:B------:R-:W-:Y:S01]  /*17e0*/  FFMA.FTZ R39, R16, R24, R39 ;  /* 0x0000001810277223 */ /* 0x000fe20000010027 */
[----:B------:R-:W-:Y:S02]  /*17f0*/  HADD2.F32 R9, -RZ, R17.H0_H0 ;  /* 0x20000011ff097230 */ /* 0x000fe40000004100 */
[----:B------:R-:W-:-:S05]  /*1800*/  HADD2.F32 R16, -RZ, R25.H0_H0 ;  /* 0x20000019ff107230 */ /* 0x000fca0000004100 */
[----:B------:R-:W-:Y:S02]  /*1810*/  FFMA.FTZ R16, R9, R16, R8 ;  /* 0x0000001009107223 */ /* 0x000fe40000010008 */
[----:B------:R0:W4:Y:S01]  /*1820*/  LDG.E.128.CONSTANT R8, desc[UR6][R52.64+0x1c00] ;  /* 0x001c000634087981 */ /* 0x000122000c1e9d00 */
        /* <DEDUP_REMOVED lines=9> */
[----:B0-----:R-:W-:-:S02]  /*18c0*/  HADD2.F32 R52, -RZ, R27.H0_H0 ;  /* 0x2000001bff347230 */ /* 0x001fc40000004100 */
[----:B------:R-:W-:-:S03]  /*18d0*/  FFMA.FTZ R26, R18, R26, R35 ;  /* 0x0000001a121a7223 */ /* 0x000fc60000010023 */
[----:B------:R-:W-:Y:S02]  /*18e0*/  FFMA.FTZ R52, R17, R52, R34 ;  /* 0x0000003411347223 */ /* 0x000fe40000010022 */
[----:B------:R-:W0:Y:S01]  /*18f0*/  LDS.128 R32, [R36+0xa0] ;  /* 0x0000a00024207984 */ /* 0x000e220000000c00 */
[----:B------:R-:W-:Y:S02]  /*1900*/  HADD2.F32 R27, -RZ, R27.H1_H1 ;  /* 0x3000001bff1b7230 */ /* 0x000fe40000004100 */
[----:B------:R-:W-:-:S05]  /*1910*/  HADD2.F32 R18, -RZ, R19.H1_H1 ;  /* 0x30000013ff127230 */ /* 0x000fca0000004100 */
[----:B------:R-:W-:Y:S01]  /*1920*/  FFMA.FTZ R37, R18, R27, R37 ;  /* 0x0000001b12257223 */ /* 0x000fe20000010025 */
[--C-:B0-----:R-:W-:Y:S02]  /*1930*/  HADD2.F32 R17, -RZ, R32.reuse.H0_H0 ;  /* 0x20000020ff117230 */ /* 0x101fe40000004100 */
[----:B------:R-:W-:Y:S02]  /*1940*/  HADD2.F32 R32, -RZ, R32.H1_H1 ;  /* 0x30000020ff207230 */ /* 0x000fe40000004100 */
[--C-:B--2---:R-:W-:Y:S02]  /*1950*/  HADD2.F32 R18, -RZ, R28.reuse.H0_H0 ;  /* 0x2000001cff127230 */ /* 0x104fe40000004100 */
[----:B------:R-:W-:-:S03]  /*1960*/  HADD2.F32 R28, -RZ, R28.H1_H1 ;  /* 0x3000001cff1c7230 */ /* 0x000fc60000004100 */
[----:B------:R-:W-:Y:S01]  /*1970*/  FFMA.FTZ R38, R17, R18, R38 ;  /* 0x0000001211267223 */ /* 0x000fe20000010026 */
[----:B------:R-:W-:Y:S02]  /*1980*/  HADD2.F32 R17, -RZ, R33.H0_H0 ;  /* 0x20000021ff117230 */ /* 0x000fe40000004100 */
        /* <DEDUP_REMOVED lines=15> */
[----:B------:R-:W-:-:S03]  /*1a80*/  HADD2.F32 R31, -RZ, R31.H1_H1 ;  /* 0x3000001fff1f7230 */ /* 0x000fc60000004100 */
[----:B------:R-:W-:Y:S01]  /*1a90*/  FFMA.FTZ R52, R25, R24, R52 ;  /* 0x0000001819347223 */ /* 0x000fe20000010034 */
[----:B------:R-:W-:-:S05]  /*1aa0*/  HADD2.F32 R24, -RZ, R35.H1_H1 ;  /* 0x30000023ff187230 */ /* 0x000fca0000004100 */
[----:B------:R-:W-:Y:S01]  /*1ab0*/  FFMA.FTZ R37, R24, R31, R37 ;  /* 0x0000001f18257223 */ /* 0x000fe20000010025 */
[----:B0-----:R-:W-:Y:S02]  /*1ac0*/  HADD2.F32 R25, -RZ, R16.H0_H0 ;  /* 0x20000010ff197230 */ /* 0x001fe40000004100 */
[----:B---3--:R-:W-:-:S05]  /*1ad0*/  HADD2.F32 R26, -RZ, R12.H0_H0 ;  /* 0x2000000cff1a7230 */ /* 0x008fca0000004100 */
        /* <DEDUP_REMOVED lines=12> */
[----:B------:R-:W-:Y:S01]  /*1ba0*/  FFMA.FTZ R29, R12, R13, R29 ;  /* 0x0000000d0c1d7223 */ /* 0x000fe2000001001d */
[----:B------:R-:W-:Y:S02]  /*1bb0*/  HADD2.F32 R13, -RZ, R18.H1_H1 ;  /* 0x30000012ff0d7230 */ /* 0x000fe40000004100 */
[----:B------:R-:W-:-:S02]  /*1bc0*/  HADD2.F32 R14, -RZ, R14.H1_H1 ;  /* 0x3000000eff0e7230 */ /* 0x000fc40000004100 */
[----:B------:R-:W-:Y:S01]  /*1bd0*/  FFMA.FTZ R32, R17, R16, R32 ;  /* 0x0000001011207223 */ /* 0x000fe20000010020 */
[--C-:B------:R-:W-:Y:S02]  /*1be0*/  HADD2.F32 R18, -RZ, R15.reuse.H0_H0 ;  /* 0x2000000fff127230 */ /* 0x100fe40000004100 */
[----:B------:R-:W-:Y:S02]  /*1bf0*/  HADD2.F32 R31, -RZ, R15.H1_H1 ;  /* 0x3000000fff1f7230 */ /* 0x000fe40000004100 */
[--C-:B------:R-:W-:Y:S02]  /*1c00*/  HADD2.F32 R17, -RZ, R19.reuse.H0_H0 ;  /* 0x20000013ff117230 */ /* 0x100fe40000004100 */
[----:B------:R-:W-:Y:S02]  /*1c10*/  HADD2.F32 R16, -RZ, R19.H1_H1 ;  /* 0x30000013ff107230 */ /* 0x000fe40000004100 */
[----:B------:R-:W-:Y:S02]  /*1c20*/  FFMA.FTZ R30, R13, R14, R30 ;  /* 0x0000000e0d1e7223 */ /* 0x000fe4000001001e */
[----:B------:R-:W1:Y:S01]  /*1c30*/  LDS.128 R12, [R36+0xd0] ;  /* 0x0000d000240c7984 */ /* 0x000e620000000c00 */
[----:B------:R-:W-:Y:S01]  /*1c40*/  FFMA.FTZ R52, R17, R18, R52 ;  /* 0x0000001211347223 */ /* 0x000fe20000010034 */
[----:B------:R-:W-:Y:S01]  /*1c50*/  FFMA.FTZ R37, R16, R31, R37 ;  /* 0x0000001f10257223 */ /* 0x000fe20000010025 */
[----:B----4-:R-:W-:-:S02]  /*1c60*/  HADD2.F32 R16, -RZ, R20.H0_H0 ;  /* 0x20000014ff107230 */ /* 0x010fc40000004100 */
[----:B0-----:R-:W-:-:S05]  /*1c70*/  HADD2.F32 R17, -RZ, R24.H0_H0 ;  /* 0x20000018ff117230 */ /* 0x001fca0000004100 */
[----:B------:R-:W-:Y:S02]  /*1c80*/  FFMA.FTZ R38, R17, R16, R38 ;  /* 0x0000001011267223 */ /* 0x000fe40000010026 */
[----:B------:R-:W0:Y:S01]  /*1c90*/  LDS.128 R16, [R36+0xe0] ;  /* 0x0000e00024107984 */ /* 0x000e220000000c00 */
        /* <DEDUP_REMOVED lines=10> */
[----:B------:R-:W-:Y:S01]  /*1d40*/  FFMA.FTZ R29, R20, R21, R29 ;  /* 0x00000015141d7223 */ /* 0x000fe2000001001d */
[----:B------:R-:W-:Y:S02]  /*1d50*/  HADD2.F32 R31, -RZ, R23.H0_H0 ;  /* 0x20000017ff1f7230 */ /* 0x000fe40000004100 */
[----:B------:R-:W-:Y:S02]  /*1d60*/  HADD2.F32 R25, -RZ, R27.H0_H0 ;  /* 0x2000001bff197230 */ /* 0x000fe40000004100 */
[----:B------:R-:W-:Y:S01]  /*1d70*/  FFMA.FTZ R37, R24, R33, R37 ;  /* 0x0000002118257223 */ /* 0x000fe20000010025 */
[--C-:B------:R-:W-:Y:S02]  /*1d80*/  HADD2.F32 R20, -RZ, R22.reuse.H0_H0 ;  /* 0x20000016ff147230 */ /* 0x100fe40000004100 */
[----:B------:R-:W-:Y:S02]  /*1d90*/  HADD2.F32 R22, -RZ, R22.H1_H1 ;  /* 0x30000016ff167230 */ /* 0x000fe40000004100 */
[----:B------:R-:W-:-:S02]  /*1da0*/  HADD2.F32 R23, -RZ, R26.H1_H1 ;  /* 0x3000001aff177230 */ /* 0x000fc40000004100 */
[----:B-1----:R-:W-:Y:S02]  /*1db0*/  HADD2.F32 R27, -RZ, R12.H0_H0 ;  /* 0x2000000cff1b7230 */ /* 0x002fe40000004100 */
[----:B------:R-:W-:Y:S02]  /*1dc0*/  HADD2.F32 R24, -RZ, R4.H0_H0 ;  /* 0x20000004ff187230 */ /* 0x000fe40000004100 */
[----:B------:R-:W-:Y:S01]  /*1dd0*/  FFMA.FTZ R52, R25, R31, R52 ;  /* 0x0000001f19347223 */ /* 0x000fe20000010034 */
[----:B------:R-:W-:Y:S02]  /*1de0*/  HADD2.F32 R21, -RZ, R26.H0_H0 ;  /* 0x2000001aff157230 */ /* 0x000fe40000004100 */
[----:B------:R-:W-:Y:S01]  /*1df0*/  FFMA.FTZ R30, R23, R22, R30 ;  /* 0x00000016171e7223 */ /* 0x000fe2000001001e */
[----:B------:R-:W-:Y:S02]  /*1e00*/  HADD2.F32 R25, -RZ, R5.H0_H0 ;  /* 0x20000005ff197230 */ /* 0x000fe40000004100 */
[----:B------:R-:W-:-:S02]  /*1e10*/  HADD2.F32 R31, -RZ, R13.H0_H0 ;  /* 0x2000000dff1f7230 */ /* 0x000fc40000004100 */
[----:B------:R-:W-:Y:S01]  /*1e20*/  FFMA.FTZ R38, R27, R24, R38 ;  /* 0x000000181b267223 */ /* 0x000fe20000010026 */
[----:B------:R-:W-:Y:S02]  /*1e30*/  HADD2.F32 R22, -RZ, R4.H1_H1 ;  /* 0x30000004ff167230 */ /* 0x000fe40000004100 */
[----:B------:R-:W-:Y:S02]  /*1e40*/  HADD2.F32 R12, -RZ, R12.H1_H1 ;  /* 0x3000000cff0c7230 */ /* 0x000fe40000004100 */
[----:B------:R-:W-:Y:S01]  /*1e50*/  FFMA.FTZ R32, R21, R20, R32 ;  /* 0x0000001415207223 */ /* 0x000fe20000010020 */
[----:B------:R-:W-:Y:S02]  /*1e60*/  HADD2.F32 R24, -RZ, R13.H1_H1 ;  /* 0x3000000dff187230 */ /* 0x000fe40000004100 */
[----:B------:R-:W-:Y:S01]  /*1e70*/  FFMA.FTZ R25, R31, R25, R28 ;  /* 0x000000191f197223 */ /* 0x000fe2000001001c */
[--C-:B------:R-:W-:Y:S02]  /*1e80*/  HADD2.F32 R27, -RZ, R14.reuse.H0_H0 ;  /* 0x2000000eff1b7230 */ /* 0x100fe40000004100 */
[----:B------:R-:W-:-:S02]  /*1e90*/  HADD2.F32 R13, -RZ, R14.H1_H1 ;  /* 0x3000000eff0d7230 */ /* 0x000fc40000004100 */
[----:B------:R-:W-:Y:S02]  /*1ea0*/  HADD2.F32 R20, -RZ, R5.H1_H1 ;  /* 0x30000005ff147230 */ /* 0x000fe40000004100 */
[----:B------:R-:W-:Y:S02]  /*1eb0*/  HADD2.F32 R14, -RZ, R8.H0_H0 ;  /* 0x20000008ff0e7230 */ /* 0x000fe40000004100 */
[----:B------:R-:W-:Y:S01]  /*1ec0*/  FFMA.FTZ R12, R12, R22, R39 ;  /* 0x000000160c0c7223 */ /* 0x000fe20000010027 */
[--C-:B------:R-:W-:Y:S02]  /*1ed0*/  HADD2.F32 R23, -RZ, R6.reuse.H0_H0 ;  /* 0x20000006ff177230 */ /* 0x100fe40000004100 */
[----:B------:R-:W-:Y:S02]  /*1ee0*/  HADD2.F32 R21, -RZ, R6.H1_H1 ;  /* 0x30000006ff157230 */ /* 0x000fe40000004100 */
[--C-:B------:R-:W-:Y:S02]  /*1ef0*/  HADD2.F32 R5, -RZ, R7.reuse.H0_H0 ;  /* 0x20000007ff057230 */ /* 0x100fe40000004100 */
[----:B------:R-:W-:-:S02]  /*1f00*/  HADD2.F32 R4, -RZ, R7.H1_H1 ;  /* 0x30000007ff047230 */ /* 0x000fc40000004100 */
[----:B0-----:R-:W-:Y:S02]  /*1f10*/  HADD2.F32 R31, -RZ, R16.H1_H1 ;  /* 0x30000010ff1f7230 */ /* 0x001fe40000004100 */
[----:B------:R-:W-:Y:S02]  /*1f20*/  HADD2.F32 R8, -RZ, R8.H1_H1 ;  /* 0x30000008ff087230 */ /* 0x000fe40000004100 */
[--C-:B------:R-:W-:Y:S02]  /*1f30*/  HADD2.F32 R7, -RZ, R15.reuse.H0_H0 ;  /* 0x2000000fff077230 */ /* 0x100fe40000004100 */
[----:B------:R-:W-:Y:S02]  /*1f40*/  HADD2.F32 R6, -RZ, R15.H1_H1 ;  /* 0x3000000fff067230 */ /* 0x000fe40000004100 */
[----:B------:R-:W-:Y:S02]  /*1f50*/  HADD2.F32 R15, -RZ, R16.H0_H0 ;  /* 0x20000010ff0f7230 */ /* 0x000fe40000004100 */
[----:B------:R-:W-:Y:S01]  /*1f60*/  FFMA.FTZ R31, R31, R8, R12 ;  /* 0x000000081f1f7223 */ /* 0x000fe2000001000c */
[----:B------:R-:W-:-:S02]  /*1f70*/  HADD2.F32 R8, -RZ, R17.H0_H0 ;  /* 0x20000011ff087230 */ /* 0x000fc40000004100 */
[----:B------:R-:W-:Y:S02]  /*1f80*/  HADD2.F32 R12, -RZ, R9.H0_H0 ;  /* 0x20000009ff0c7230 */ /* 0x000fe40000004100 */
[----:B------:R-:W-:Y:S01]  /*1f90*/  FFMA.FTZ R14, R15, R14, R38 ;  /* 0x0000000e0f0e7223 */ /* 0x000fe20000010026 */
[----:B------:R-:W-:Y:S02]  /*1fa0*/  HADD2.F32 R17, -RZ, R17.H1_H1 ;  /* 0x30000011ff117230 */ /* 0x000fe40000004100 */
[----:B------:R-:W-:Y:S01]  /*1fb0*/  FFMA.FTZ R20, R24, R20, R29 ;  /* 0x0000001418147223 */ /* 0x000fe2000001001d */
[----:B------:R-:W-:Y:S02]  /*1fc0*/  HADD2.F32 R9, -RZ, R9.H1_H1 ;  /* 0x30000009ff097230 */ /* 0x000fe40000004100 */
[----:B------:R-:W-:Y:S01]  /*1fd0*/  FFMA.FTZ R8, R8, R12, R25 ;  /* 0x0000000c08087223 */ /* 0x000fe20000010019 */
[----:B------:R-:W-:Y:S01]  /*1fe0*/  FADD.FTZ R31, R14, R31 ;  /* 0x0000001f0e1f7221 */ /* 0x000fe20000010000 */
[----:B------:R-:W-:Y:S01]  /*1ff0*/  FFMA.FTZ R5, R7, R5, R52 ;  /* 0x0000000507057223 */ /* 0x000fe20000010034 */
[----:B------:R-:W-:Y:S01]  /*2000*/  FFMA.FTZ R4, R6, R4, R37 ;  /* 0x0000000406047223 */ /* 0x000fe20000010025 */
[----:B------:R-:W-:-:S02]  /*2010*/  HADD2.F32 R6, -RZ, R18.H0_H0 ;  /* 0x20000012ff067230 */ /* 0x000fc40000004100 */
[----:B------:R-:W-:Y:S01]  /*2020*/  FFMA.FTZ R23, R27, R23, R32 ;  /* 0x000000171b177223 */ /* 0x000fe20000010020 */
[----:B------:R-:W-:Y:S02]  /*2030*/  HADD2.F32 R7, -RZ, R10.H0_H0 ;  /* 0x2000000aff077230 */ /* 0x000fe40000004100 */
[----:B------:R-:W-:Y:S01]  /*2040*/  FFMA.FTZ R9, R17, R9, R20 ;  /* 0x0000000911097223 */ /* 0x000fe20000010014 */
[----:B------:R-:W-:Y:S01]  /*2050*/  FADD.FTZ R12, R8, R31 ;  /* 0x0000001f080c7221 */ /* 0x000fe20000010000 */
[----:B------:R-:W-:Y:S02]  /*2060*/  HADD2.F32 R18, -RZ, R18.H1_H1 ;  /* 0x30000012ff127230 */ /* 0x000fe40000004100 */
[----:B------:R-:W-:Y:S01]  /*2070*/  FFMA.FTZ R13, R13, R21, R30 ;  /* 0x000000150d0d7223 */ /* 0x000fe2000001001e */
[----:B------:R-:W-:Y:S02]  /*2080*/  HADD2.F32 R10, -RZ, R10.H1_H1 ;  /* 0x3000000aff0a7230 */ /* 0x000fe40000004100 */
[----:B------:R-:W-:Y:S01]  /*2090*/  FFMA.FTZ R6, R6, R7, R23 ;  /* 0x0000000706067223 */ /* 0x000fe20000010017 */
[----:B------:R-:W-:Y:S01]  /*20a0*/  FADD.FTZ R9, R9, R12 ;  /* 0x0000000c09097221 */ /* 0x000fe20000010000 */
[----:B------:R-:W-:Y:S01]  /*20b0*/  IADD3 R12, PT, PT, R47, 0x1, RZ ;  /* 0x000000012f0c7810 */ /* 0x000fe20007ffe0ff */
[----:B------:R-:W-:-:S02]  /*20c0*/  HADD2.F32 R8, -RZ, R19.H0_H0 ;  /* 0x20000013ff087230 */ /* 0x000fc40000004100 */
[----:B------:R-:W-:Y:S01]  /*20d0*/  FFMA.FTZ R10, R18, R10, R13 ;  /* 0x0000000a120a7223 */ /* 0x000fe2000001000d */
[----:B------:R-:W-:Y:S02]  /*20e0*/  HADD2.F32 R7, -RZ, R11.H0_H0 ;  /* 0x2000000bff077230 */ /* 0x000fe40000004100 */
[----:B------:R-:W-:Y:S01]  /*20f0*/  FADD.FTZ R9, R6, R9 ;  /* 0x0000000906097221 */ /* 0x000fe20000010000 */
[----:B------:R-:W-:Y:S01]  /*2100*/  I2FP.F32.S32 R13, R12 ;  /* 0x0000000c000d7245 */ /* 0x000fe20000201400 */
[----:B------:R-:W-:Y:S02]  /*2110*/  HADD2.F32 R19, -RZ, R19.H1_H1 ;  /* 0x30000013ff137230 */ /* 0x000fe40000004100 */
        /* <DEDUP_REMOVED lines=24> */
[----:B------:R-:W-:Y:S01]  /*22a0*/  @!P0 FMNMX.FTZ R48, R13, R48, !PT ;  /* 0x000000300d308209 */ /* 0x000fe20007810000 */
[----:B0-----:R-:W-:Y:S01]  /*22b0*/  VIADD R46, R46, 0x200 ;  /* 0x000002002e2e7836 */ /* 0x001fe20000000000 */
[----:B------:R-:W-:Y:S06]  /*22c0*/  @!P1 BRA `(.L_x_21100) ;  /* 0xffffffe400349947 */ /* 0x000fec000383ffff */
.L_x_21099:
[----:B------:R-:W-:Y:S05]  /*22d0*/  BSYNC.RECONVERGENT B0 ;  /* 0x0000000000007941 */ /* 0x000fea0003800200 */
.L_x_21098:
[----:B------:R-:W0:Y:S01]  /*22e0*/  SHFL.BFLY PT, R3, R48, 0x10, 0x1f ;  /* 0x0e001f0030037f89 */ /* 0x000e2200000e0000 */
[----:B------:R-:W-:Y:S01]  /*22f0*/  LOP3.LUT P0, R45, R42, 0x1f, RZ, 0xc0, !PT ;  /* 0x0000001f2a2d7812 */ /* 0x000fe2000780c0ff */
[----:B------:R-:W-:Y:S03]  /*2300*/  BSSY.RECONVERGENT B0, `(.L_x_21101) ;  /* 0x0000108000007945 */ /* 0x000fe60003800200 */
[----:B------:R-:W-:Y:S02]  /*2310*/  ISETP.GT.U32.AND P1, PT, R45, 0x3, PT ;  /* 0x000000032d00780c */ /* 0x000fe40003f24070 */
[----:B0-----:R-:W-:-:S05]  /*2320*/  FMNMX.FTZ R4, R3, R48, !PT ;  /* 0x0000003003047209 */ /* 0x001fca0007810000 */
[----:B------:R-:W0:Y:S02]  /*2330*/  SHFL.BFLY PT, R3, R4, 0x8, 0x1f ;  /* 0x0d001f0004037f89 */ /* 0x000e2400000e0000 */
[----:B0-----:R-:W-:Y:S02]  /*2340*/  FMNMX.FTZ R5, R4, R3, !PT ;  /* 0x0000000304057209 */ /* 0x001fe40007810000 */
[----:B------:R-:W-:-:S03]  /*2350*/  MOV R3, 0x400 ;  /* 0x0000040000037802 */ /* 0x000fc60000000f00 */
[----:B------:R-:W0:Y:S01]  /*2360*/  SHFL.BFLY PT, R2, R5, 0x4, 0x1f ;  /* 0x0c801f0005027f89 */ /* 0x000e2200000e0000 */
[----:B------:R-:W-:Y:S02]  /*2370*/  IADD3 R9, PT, PT, R3, 0xf0, RZ ;  /* 0x000000f003097810 */ /* 0x000fe40007ffe0ff */
[----:B0-----:R-:W-:Y:S02]  /*2380*/  FMNMX.FTZ R7, R5, R2, !PT ;  /* 0x0000000205077209 */ /* 0x001fe40007810000 */
[----:B------:R-:W0:Y:S01]  /*2390*/  S2R R2, SR_CgaCtaId ;  /* 0x0000000000027919 */ /* 0x000e220000008800 */
[----:B------:R-:W-:Y:S02]  /*23a0*/  SHF.L.U32 R5, R43, 0x9, RZ ;  /* 0x000000092b057819 */ /* 0x000fe400000006ff */
[----:B------:R-:W1:Y:S02]  /*23b0*/  SHFL.BFLY PT, R6, R7, 0x2, 0x1f ;  /* 0x0c401f0007067f89 */ /* 0x000e6400000e0000 */
[----:B-1----:R-:W-:-:S02]  /*23c0*/  FMNMX.FTZ R8, R7, R6, !PT ;  /* 0x0000000607087209 */ /* 0x002fc40007810000 */
[----:B------:R-:W-:Y:S02]  /*23d0*/  SHF.R.U32.HI R6, RZ, 0x5, R42 ;  /* 0x00000005ff067819 */ /* 0x000fe4000001162a */
[----:B0-----:R-:W-:Y:S01]  /*23e0*/  LEA R10, R2, R9, 0x18 ;  /* 0x00000009020a7211 */ /* 0x001fe200078ec0ff */
[----:B------:R-:W0:Y:S01]  /*23f0*/  SHFL.BFLY PT, R11, R8, 0x1, 0x1f ;  /* 0x0c201f00080b7f89 */ /* 0x000e2200000e0000 */
[----:B------:R-:W-:Y:S02]  /*2400*/  IADD3 R7, PT, PT, R51, 0x1f, RZ ;  /* 0x0000001f33077810 */ /* 0x000fe40007ffe0ff */
[-C--:B------:R-:W-:Y:S02]  /*2410*/  LEA R9, R6, R10.reuse, 0x2 ;  /* 0x0000000a06097211 */ /* 0x080fe400078e10ff */
[----:B------:R-:W-:Y:S02]  /*2420*/  LEA R10, R45, R10, 0x2 ;  /* 0x0000000a2d0a7211 */ /* 0x000fe400078e10ff */
[----:B------:R-:W-:-:S02]  /*2430*/  SHF.R.U32.HI R7, RZ, 0x5, R7 ;  /* 0x00000005ff077819 */ /* 0x000fc40000011607 */
[----:B0-----:R-:W-:Y:S02]  /*2440*/  FMNMX.FTZ R12, R8, R11, !PT ;  /* 0x0000000b080c7209 */ /* 0x001fe40007810000 */
[----:B------:R-:W-:-:S03]  /*2450*/  MOV R11, 0xff7fffff ;  /* 0xff7fffff000b7802 */ /* 0x000fc60000000f00 */
[----:B------:R-:W-:Y:S01]  /*2460*/  @!P0 STS [R9], R12 ;  /* 0x0000000c09008388 */ /* 0x000fe20000000800 */
[----:B------:R-:W-:Y:S06]  /*2470*/  BAR.SYNC.DEFER_BLOCKING 0x0 ;  /* 0x0000000000007b1d */ /* 0x000fec0000010000 */
[----:B------:R-:W0:Y:S04]  /*2480*/  @!P1 LDS R11, [R10] ;  /* 0x000000000a0b9984 */ /* 0x000e280000000800 */
[----:B0-----:R-:W0:Y:S02]  /*2490*/  SHFL.BFLY PT, R4, R11, 0x2, 0x1f ;  /* 0x0c401f000b047f89 */ /* 0x001e2400000e0000 */
[----:B0-----:R-:W-:-:S02]  /*24a0*/  FMNMX.FTZ R13, R4, R11, !PT ;  /* 0x0000000b040d7209 */ /* 0x001fc40007810000 */
[----:B------:R-:W-:-:S03]  /*24b0*/  LEA R4, R43, 0x10, 0x4 ;  /* 0x000000102b047811 */ /* 0x000fc600078e20ff */
[----:B------:R-:W0:Y:S01]  /*24c0*/  SHFL.BFLY PT, R8, R13, 0x1, 0x1f ;  /* 0x0c201f000d087f89 */ /* 0x000e2200000e0000 */
[----:B------:R-:W-:-:S05]  /*24d0*/  VIMNMX.U32 R4, PT, PT, R7, R4, PT ;  /* 0x0000000407047248 */ /* 0x000fca0003fe0000 */
[----:B------:R-:W-:-:S05]  /*24e0*/  IMAD R12, R43, -0x10, R4 ;  /* 0xfffffff02b0c7824 */ /* 0x000fca00078e0204 */
[----:B------:R-:W-:-:S04]  /*24f0*/  LEA R12, R12, R5, 0x5 ;  /* 0x000000050c0c7211 */ /* 0x000fc800078e28ff */
[----:B------:R-:W-:-:S04]  /*2500*/  VIMNMX R12, PT, PT, R51, R12, PT ;  /* 0x0000000c330c7248 */ /* 0x000fc80003fe0100 */
[----:B------:R-:W-:-:S04]  /*2510*/  IADD3 R11, PT, PT, -R5, R12, RZ ;  /* 0x0000000c050b7210 */ /* 0x000fc80007ffe1ff */
[----:B------:R-:W-:Y:S02]  /*2520*/  ISETP.GE.AND P2, PT, R42, R11, PT ;  /* 0x0000000b2a00720c */ /* 0x000fe40003f46270 */
[----:B0-----:R-:W-:Y:S01]  /*2530*/  FMNMX.FTZ R8, R13, R8, !PT ;  /* 0x000000080d087209 */ /* 0x001fe20007810000 */
[----:B------:R-:W-:-:S05]  /*2540*/  IMAD.MOV.U32 R13, RZ, RZ, RZ ;  /* 0x000000ffff0d7224 */ /* 0x000fca00078e00ff */
[----:B------:R-:W0:Y:S05]  /*2550*/  SHFL.IDX PT, R8, R8, RZ, 0x1f ;  /* 0x00001fff08087589 */ /* 0x000e2a00000e0000 */
[----:B------:R-:W-:Y:S05]  /*2560*/  @P2 BRA `(.L_x_21102) ;  /* 0x0000000c00842947 */ /* 0x000fea0003800000 */
[-C--:B------:R-:W-:Y:S01]  /*2570*/  LOP3.LUT R13, RZ, R42.reuse, RZ, 0x33, !PT ;  /* 0x0000002aff0d7212 */ /* 0x080fe200078e33ff */
[----:B------:R-:W-:Y:S01]  /*2580*/  BSSY.RECONVERGENT B1, `(.L_x_21103) ;  /* 0x000001c000017945 */ /* 0x000fe20003800200 */
[----:B------:R-:W-:Y:S02]  /*2590*/  MOV R16, R42 ;  /* 0x0000002a00107202 */ /* 0x000fe40000000f00 */
[----:B------:R-:W-:-:S04]  /*25a0*/  IADD3 R14, PT, PT, R12, R13, RZ ;  /* 0x0000000d0c0e7210 */ /* 0x000fc80007ffe0ff */
[----:B------:R-:W-:Y:S02]  /*25b0*/  LOP3.LUT R13, R14, 0x180, RZ, 0xc0, !PT ;  /* 0x000001800e0d7812 */ /* 0x000fe400078ec0ff */
[----:B------:R-:W-:Y:S02]  /*25c0*/  IADD3 R15, PT, PT, -R5, R14, RZ ;  /* 0x0000000e050f7210 */ /* 0x000fe40007ffe1ff */
[----:B------:R-:W-:Y:S01]  /*25d0*/  ISETP.NE.AND P0, PT, R13, 0x180, PT ;  /* 0x000001800d00780c */ /* 0x000fe20003f05270 */
[----:B------:R-:W-:Y:S01]  /*25e0*/  HFMA2 R13, -RZ, RZ, 0, 0 ;  /* 0x00000000ff0d7431 */ /* 0x000fe200000001ff */
        /* <DEDUP_REMOVED lines=10> */
.L_x_21105:
        /* <DEDUP_REMOVED lines=11> */
.L_x_21104:
[----:B------:R-:W-:Y:S05]  /*2740*/  BSYNC.RECONVERGENT B1 ;  /* 0x0000000000017941 */ /* 0x000fea0003800200 */
.L_x_21103:
        /* <DEDUP_REMOVED lines=12> */
.L_x_21108:
        /* <DEDUP_REMOVED lines=100> */
.L_x_21107:
[----:B------:R-:W-:Y:S05]  /*2e50*/  BSYNC.RECONVERGENT B1 ;  /* 0x0000000000017941 */ /* 0x000fea0003800200 */
.L_x_21106:
        /* <DEDUP_REMOVED lines=55> */
.L_x_21110:
[----:B------:R-:W-:Y:S05]  /*31d0*/  BSYNC.RECONVERGENT B1 ;  /* 0x0000000000017941 */ /* 0x000fea0003800200 */
.L_x_21109:
        /* <DEDUP_REMOVED lines=26> */
.L_x_21102:
[----:B------:R-:W-:Y:S05]  /*3380*/  BSYNC.RECONVERGENT B0 ;  /* 0x0000000000007941 */ /* 0x000fea0003800200 */
.L_x_21101:
        /* <DEDUP_REMOVED lines=30> */
[----:B------:R-:W-:-:S09]  /*3570*/  MOV R12, R42 ;  /* 0x0000002a000c7202 */ /* 0x000fd20000000f00 */
[----:B------:R-:W-:Y:S05]  /*3580*/  @!P0 BRA `(.L_x_21114) ;  /* 0x0000000000408947 */ /* 0x000fea0003800000 */
[----:B------:R-:W-:Y:S02]  /*3590*/  LEA.HI R12, R10, 0x1, RZ, 0x19 ;  /* 0x000000010a0c7811 */ /* 0x000fe400078fc8ff */
[----:B------:R-:W-:-:S03]  /*35a0*/  IADD3 R15, PT, PT, R3, 0x110, RZ ;  /* 0x00000110030f7810 */ /* 0x000fc60007ffe0ff */
[C---:B------:R-:W-:Y:S01]  /*35b0*/  IMAD.SHL.U32 R10, R12.reuse, 0x80, RZ ;  /* 0x000000800c0a7824 */ /* 0x040fe200078e00ff */
[----:B------:R-:W-:Y:S02]  /*35c0*/  LOP3.LUT R12, R12, 0x3, RZ, 0xc0, !PT ;  /* 0x000000030c0c7812 */ /* 0x000fe400078ec0ff */
[----:B------:R-:W-:Y:S02]  /*35d0*/  LEA R17, R2, R15, 0x18 ;  /* 0x0000000f02117211 */ /* 0x000fe400078ec0ff */
[----:B------:R-:W-:Y:S02]  /*35e0*/  LOP3.LUT R15, R10, 0x180, RZ, 0xc0, !PT ;  /* 0x000001800a0f7812 */ /* 0x000fe400078ec0ff */
[----:B------:R-:W-:Y:S02]  /*35f0*/  IADD3 R14, PT, PT, RZ, -R12, RZ ;  /* 0x8000000cff0e7210 */ /* 0x000fe40007ffe0ff */
[----:B------:R-:W-:Y:S02]  /*3600*/  LEA R10, R42, R17, 0x2 ;  /* 0x000000112a0a7211 */ /* 0x000fe400078e10ff */
[----:B------:R-:W-:-:S07]  /*3610*/  IADD3 R12, PT, PT, R15, R42, RZ ;  /* 0x0000002a0f0c7210 */ /* 0x000fce0007ffe0ff */
.L_x_21115:
[----:B------:R-:W1:Y:S01]  /*3620*/  LDS R16, [R10] ;  /* 0x000000000a107984 */ /* 0x000e620000000800 */
[----:B------:R-:W-:-:S04]  /*3630*/  IADD3 R14, PT, PT, R14, 0x1, RZ ;  /* 0x000000010e0e7810 */ /* 0x000fc80007ffe0ff */
[----:B------:R-:W-:Y:S01]  /*3640*/  ISETP.NE.AND P0, PT, R14, RZ, PT ;  /* 0x000000ff0e00720c */ /* 0x000fe20003f05270 */
[----:B-1----:R-:W-:-:S05]  /*3650*/  FMUL.FTZ R15, R16, R9 ;  /* 0x00000009100f7220 */ /* 0x002fca0000410000 */
[----:B------:R1:W-:Y:S02]  /*3660*/  STS [R10], R15 ;  /* 0x0000000f0a007388 */ /* 0x0003e40000000800 */
[----:B-1----:R-:W-:-:S05]  /*3670*/  IADD3 R10, PT, PT, R10, 0x200, RZ ;  /* 0x000002000a0a7810 */ /* 0x002fca0007ffe0ff */
[----:B------:R-:W-:Y:S05]  /*3680*/  @P0 BRA `(.L_x_21115) ;  /* 0xfffffffc00e40947 */ /* 0x000fea000383ffff */
.L_x_21114:
[----:B------:R-:W-:Y:S05]  /*3690*/  BSYNC.RECONVERGENT B1 ;  /* 0x0000000000017941 */ /* 0x000fea0003800200 */
.L_x_21113:
        /* <DEDUP_REMOVED lines=12> */
.L_x_21118:
        /* <DEDUP_REMOVED lines=52> */
.L_x_21117:
[----:B------:R-:W-:Y:S05]  /*3aa0*/  BSYNC.RECONVERGENT B1 ;  /* 0x0000000000017941 */ /* 0x000fea0003800200 */
.L_x_21116:
        /* <DEDUP_REMOVED lines=31> */
.L_x_21120:
[----:B------:R-:W-:Y:S05]  /*3ca0*/  BSYNC.RECONVERGENT B1 ;  /* 0x0000000000017941 */ /* 0x000fea0003800200 */
.L_x_21119:
        /* <DEDUP_REMOVED lines=14> */
.L_x_21112:
[----:B------:R-:W-:Y:S05]  /*3d90*/  BSYNC.RECONVERGENT B0 ;  /* 0x0000000000007941 */ /* 0x000fea0003800200 */
.L_x_21111:
        /* <DEDUP_REMOVED lines=8> */
[----:B-123--:R-:W-:Y:S01]  /*3e20*/  IMAD R9, R44, UR8, R41 ;  /* 0x000000082c097c24 */ /* 0x00efe2000f8e0229 */
        /* <DEDUP_REMOVED lines=12> */
.L_x_21122:
[----:B0--34-:R-:W-:Y:S05]  /*3ef0*/  BSYNC.RECONVERGENT B0 ;  /* 0x0000000000007941 */ /* 0x019fea0003800200 */
.L_x_21121:
        /* <DEDUP_REMOVED lines=13> */
[----:B-12---:R-:W-:Y:S01]  /*3fd0*/  IMAD.WIDE.U32 R8, R25, 0x4, RZ ;  /* 0x0000000419087825 */ /* 0x006fe200078e00ff */
[----:B------:R-:W-:Y:S02]  /*3fe0*/  SHF.L.U32 R12, R42, 0x5, RZ ;  /* 0x000000052a0c7819 */ /* 0x000fe400000006ff */
[----:B------:R-:W-:Y:S01]  /*3ff0*/  CS2R R38, SRZ ;  /* 0x0000000000267805 */ /* 0x000fe2000001ff00 */
[----:B------:R-:W1:Y:S01]  /*4000*/  LDCU.64 UR10, c[0x0][0x3b8] ;  /* 0x00007700ff0a77ac */ /* 0x000e620008000a00 */
[----:B------:R-:W-:Y:S01]  /*4010*/  IADD3 R11, PT, PT, R3, 0x110, RZ ;  /* 0x00000110030b7810 */ /* 0x000fe20007ffe0ff */
[----:B------:R-:W-:Y:S01]  /*4020*/  IMAD.MOV.U32 R40, RZ, RZ, RZ ;  /* 0x000000ffff287224 */ /* 0x000fe200078e00ff */
[----:B------:R-:W-:Y:S02]  /*4030*/  LOP3.LUT R3, R12, 0x60, RZ, 0xe2, !PT ;  /* 0x000000600c037812 */ /* 0x000fe400078ee2ff */
[----:B------:R-:W-:-:S02]  /*4040*/  CS2R R36, SRZ ;  /* 0x0000000000247805 */ /* 0x000fc4000001ff00 */
[----:B------:R-:W-:Y:S02]  /*4050*/  LEA R12, R2, R11, 0x18 ;  /* 0x0000000b020c7211 */ /* 0x000fe400078ec0ff */
[----:B------:R-:W-:Y:S02]  /*4060*/  CS2R R34, SRZ ;  /* 0x0000000000227805 */ /* 0x000fe4000001ff00 */
[----:B------:R-:W-:Y:S02]  /*4070*/  SHF.L.U32 R10, R42, 0x3, RZ ;  /* 0x000000032a0a7819 */ /* 0x000fe400000006ff */
[----:B------:R-:W-:Y:S02]  /*4080*/  CS2R R32, SRZ ;  /* 0x0000000000207805 */ /* 0x000fe4000001ff00 */
[----:B------:R-:W-:Y:S02]  /*4090*/  LEA R5, R6, R5, 0x5 ;  /* 0x0000000506057211 */ /* 0x000fe400078e28ff */
[----:B------:R-:W-:-:S02]  /*40a0*/  CS2R R30, SRZ ;  /* 0x00000000001e7805 */ /* 0x000fc4000001ff00 */
[----:B------:R-:W-:Y:S02]  /*40b0*/  LOP3.LUT R24, R10, 0x18, RZ, 0xc0, !PT ;  /* 0x000000180a187812 */ /* 0x000fe400078ec0ff */
[----:B------:R-:W-:Y:S02]  /*40c0*/  CS2R R28, SRZ ;  /* 0x00000000001c7805 */ /* 0x000fe4000001ff00 */
[----:B------:R-:W-:Y:S01]  /*40d0*/  LEA R3, R6, R3, 0x7 ;  /* 0x0000000306037211 */ /* 0x000fe200078e38ff */
[----:B---3--:R-:W-:Y:S01]  /*40e0*/  IMAD R13, R44, UR12, RZ ;  /* 0x0000000c2c0d7c24 */ /* 0x008fe2000f8e02ff */
[----:B------:R-:W-:Y:S02]  /*40f0*/  IADD3 R24, PT, PT, R5, 0x3, R24 ;  /* 0x0000000305187810 */ /* 0x000fe40007ffe018 */
[----:B------:R-:W-:Y:S02]  /*4100*/  CS2R R26, SRZ ;  /* 0x00000000001a7805 */ /* 0x000fe4000001ff00 */
[----:B------:R-:W-:Y:S01]  /*4110*/  IADD3 R5, PT, PT, R3, 0x10, R12 ;  /* 0x0000001003057810 */ /* 0x000fe20007ffe00c */
[----:B------:R-:W-:Y:S01]  /*4120*/  IMAD.WIDE R8, R13, 0x4, R8 ;  /* 0x000000040d087825 */ /* 0x000fe200078e0208 */
[----:B------:R-:W-:-:S02]  /*4130*/  IADD3 R7, PT, PT, -R7, R25, RZ ;  /* 0x0000001907077210 */ /* 0x000fc40007ffe1ff */
[----:B------:R-:W-:Y:S02]  /*4140*/  IADD3 R25, PT, PT, R25, 0x1, RZ ;  /* 0x0000000119197810 */ /* 0x000fe40007ffe0ff */
[----:B-1----:R-:W-:Y:S01]  /*4150*/  IADD3 R2, P0, PT, R8, UR10, RZ ;  /* 0x0000000a08027c10 */ /* 0x002fe2000ff1e0ff */
[----:B------:R-:W1:Y:S03]  /*4160*/  LDCU UR10, c[0x0][0x3e0] ;  /* 0x00007c00ff0a77ac */ /* 0x000e660008000800 */
[----:B------:R-:W-:Y:S01]  /*4170*/  IADD3.X R3, PT, PT, R9, UR11, RZ, P0, !PT ;  /* 0x0000000b09037c10 */ /* 0x000fe200087fe4ff */
[----:B-1----:R-:W-:Y:S01]  /*4180*/  IMAD R52, R0, UR10, RZ ;  /* 0x0000000a00347c24 */ /* 0x002fe2000f8e02ff */
[----:B------:R-:W-:-:S04]  /*4190*/  LOP3.LUT R0, R10, 0xf8, RZ, 0xc0, !PT ;  /* 0x000000f80a007812 */ /* 0x000fc800078ec0ff */
[----:B------:R-:W-:-:S07]  /*41a0*/  SHF.R.S32.HI R53, RZ, 0x1f, R52 ;  /* 0x0000001fff357819 */ /* 0x000fce0000011434 */
.L_x_21155:
[----:B------:R-:W2:Y:S01]  /*41b0*/  LDG.E.CONSTANT R17, desc[UR6][R2.64] ;  /* 0x0000000602117981 */ /* 0x000ea2000c1e9900 */
[----:B------:R-:W-:-:S03]  /*41c0*/  IADD3 R48, PT, PT, R24, -0x3, RZ ;  /* 0xfffffffd18307810 */ /* 0x000fc60007ffe0ff */
[----:B------:R-:W1:Y:S04]  /*41d0*/  LDS.128 R12, [R5+-0x10] ;  /* 0xfffff000050c7984 */ /* 0x000e680000000c00 */
[----:B------:R3:W4:Y:S01]  /*41e0*/  LDS.128 R8, [R5] ;  /* 0x0000000005087984 */ /* 0x0007220000000c00 */
[----:B------:R-:W-:Y:S01]  /*41f0*/  BSSY.RECONVERGENT B1, `(.L_x_21125) ;  /* 0x0000029000017945 */ /* 0x000fe20003800200 */
[----:B-1----:R-:W-:Y:S02]  /*4200*/  F2FP.F16.F32.PACK_AB R46, R15, R14 ;  /* 0x0000000e0f2e723e */ /* 0x002fe400000000ff */
[----:B------:R-:W-:Y:S01]  /*4210*/  F2FP.F16.F32.PACK_AB R47, R13, R12 ;  /* 0x0000000c0d2f723e */ /* 0x000fe200000000ff */
[----:B--2---:R-:W-:-:S03]  /*4220*/  IMAD.WIDE R16, R17, UR16, R52 ;  /* 0x0000001011107c25 */ /* 0x004fc6000f8e0234 */
[----:B------:R-:W-:-:S04]  /*4230*/  IADD3 R16, P0, PT, R0, R16, RZ ;  /* 0x0000001000107210 */ /* 0x000fc80007f1e0ff */
[----:B------:R-:W-:Y:S02]  /*4240*/  IADD3.X R17, PT, PT, RZ, R17, RZ, P0, !PT ;  /* 0x00000011ff117210 */ /* 0x000fe400007fe4ff */
[C---:B0-----:R-:W-:Y:S02]  /*4250*/  LEA R20, P1, R16.reuse, UR4, 0x1 ;  /* 0x0000000410147c11 */ /* 0x041fe4000f8208ff */
[----:B------:R-:W-:Y:S02]  /*4260*/  ISETP.NE.AND P0, PT, R7, -0x1, PT ;  /* 0xffffffff0700780c */ /* 0x000fe40003f05270 */
[----:B------:R-:W-:-:S05]  /*4270*/  LEA.HI.X R21, R16, UR5, R17, 0x1, P1 ;  /* 0x0000000510157c11 */ /* 0x000fca00088f0c11 */
[----:B-----5:R3:W5:Y:S06]  /*4280*/  LDG.E.128.CONSTANT R16, desc[UR6][R20.64] ;  /* 0x0000000614107981 */ /* 0x02076c000c1e9d00 */
[----:B----4-:R-:W-:Y:S05]  /*4290*/  @P0 BRA `(.L_x_21126) ;  /* 0x0000000000780947 */ /* 0x010fea0003800000 */
[C---:B------:R-:W-:Y:S02]  /*42a0*/  IADD3 R12, PT, PT, R24.reuse, -0x1, RZ ;  /* 0xffffffff180c7810 */ /* 0x040fe40007ffe0ff */
[----:B------:R-:W-:Y:S02]  /*42b0*/  IADD3 R14, PT, PT, R24, 0x1, RZ ;  /* 0x00000001180e7810 */ /* 0x000fe40007ffe0ff */
[-C--:B------:R-:W-:Y:S02]  /*42c0*/  ISETP.GE.AND P6, PT, R12, R51.reuse, PT ;  /* 0x000000330c00720c */ /* 0x080fe40003fc6270 */
[----:B------:R-:W-:Y:S02]  /*42d0*/  ISETP.GE.AND P1, PT, R14, R51, PT ;  /* 0x000000330e00720c */ /* 0x000fe40003f26270 */
[C---:B------:R-:W-:Y:S02]  /*42e0*/  IADD3 R12, PT, PT, R24.reuse, 0x2, RZ ;  /* 0x00000002180c7810 */ /* 0x040fe40007ffe0ff */
[----:B------:R-:W-:-:S02]  /*42f0*/  IADD3 R14, PT, PT, R24, 0x3, RZ ;  /* 0x00000003180e7810 */ /* 0x000fc40007ffe0ff */
[-C--:B------:R-:W-:Y:S02]  /*4300*/  ISETP.GE.AND P2, PT, R12, R51.reuse, PT ;  /* 0x000000330c00720c */ /* 0x080fe40003f46270 */
[----:B------:R-:W-:Y:S02]  /*4310*/  ISETP.GE.AND P3, PT, R14, R51, PT ;  /* 0x000000330e00720c */ /* 0x000fe40003f66270 */
[C---:B------:R-:W-:Y:S02]  /*4320*/  IADD3 R12, PT, PT, R24.reuse, -0x2, RZ ;  /* 0xfffffffe180c7810 */ /* 0x040fe40007ffe0ff */
[----:B------:R-:W-:Y:S02]  /*4330*/  IADD3 R14, PT, PT, R24, 0x4, RZ ;  /* 0x00000004180e7810 */ /* 0x000fe40007ffe0ff */
[----:B-----5:R-:W-:Y:S02]  /*4340*/  PRMT R15, R18, 0x7632, R15 ;  /* 0x00007632120f7816 */ /* 0x020fe4000000000f */
[----:B------:R-:W-:-:S02]  /*4350*/  PRMT R13, R17, 0x7632, R13 ;  /* 0x00007632110d7816 */ /* 0x000fc4000000000d */
[----:B------:R-:W-:Y:S02]  /*4360*/  SEL R18, R18, RZ, !P1 ;  /* 0x000000ff12127207 */ /* 0x000fe40004800000 */
[-C--:B------:R-:W-:Y:S02]  /*4370*/  ISETP.GE.AND P5, PT, R12, R51.reuse, PT ;  /* 0x000000330c00720c */ /* 0x080fe40003fa6270 */
[----:B------:R-:W-:Y:S02]  /*4380*/  SEL R17, R17, RZ, !P6 ;  /* 0x000000ff11117207 */ /* 0x000fe40007000000 */
[-C--:B------:R-:W-:Y:S02]  /*4390*/  ISETP.GE.AND P1, PT, R24, R51.reuse, PT ;  /* 0x000000331800720c */ /* 0x080fe40003f26270 */
[-C--:B------:R-:W-:Y:S02]  /*43a0*/  ISETP.GE.AND P4, PT, R14, R51.reuse, PT ;  /* 0x000000330e00720c */ /* 0x080fe40003f86270 */
[----:B------:R-:W-:-:S02]  /*43b0*/  ISETP.GE.AND P6, PT, R48, R51, PT ;  /* 0x000000333000720c */ /* 0x000fc40003fc6270 */
        /* <DEDUP_REMOVED lines=12> */
.L_x_21126:
[----:B------:R-:W-:Y:S05]  /*4480*/  BSYNC.RECONVERGENT B1 ;  /* 0x0000000000017941 */ /* 0x000fea0003800200 */
.L_x_21125:
[----:B------:R0:W5:Y:S02]  /*4490*/  LDG.E.128.CONSTANT R12, desc[UR6][R20.64+0x200] ;  /* 0x00020006140c7981 */ /* 0x000164000c1e9d00 */
[----:B-----5:R-:W-:Y:S01]  /*44a0*/  HMUL2 R17, R46, R17 ;  /* 0x000000112e117232 */ /* 0x020fe20000000000 */
[----:B------:R-:W-:Y:S01]  /*44b0*/  F2FP.F16.F32.PACK_AB R49, R9, R8 ;  /* 0x000000080931723e */ /* 0x000fe200000000ff */
[----:B------:R-:W-:Y:S01]  /*44c0*/  BSSY.RECONVERGENT B1, `(.L_x_21127) ;  /* 0x0000022000017945 */ /* 0x000fe20003800200 */
[----:B------:R-:W-:Y:S01]  /*44d0*/  F2FP.F16.F32.PACK_AB R50, R11, R10 ;  /* 0x0000000a0b32723e */ /* 0x000fe200000000ff */
[----:B------:R-:W-:Y:S02]  /*44e0*/  HFMA2 R9, R47, R16, R17 ;  /* 0x000000102f097231 */ /* 0x000fe40000000011 */
[----:B------:R-:W-:Y:S05]  /*44f0*/  @P0 BRA `(.L_x_21128) ;  /* 0x0000000000780947 */ /* 0x000fea0003800000 */
[C---:B------:R-:W-:Y:S01]  /*4500*/  VIADD R8, R24.reuse, 0xffffffff ;  /* 0xffffffff18087836 */ /* 0x040fe20000000000 */
[----:B------:R-:W-:Y:S02]  /*4510*/  IADD3 R10, PT, PT, R24, 0x1, RZ ;  /* 0x00000001180a7810 */ /* 0x000fe40007ffe0ff */
[----:B------:R-:W-:Y:S02]  /*4520*/  PRMT R11, R13, 0x7632, R11 ;  /* 0x000076320d0b7816 */ /* 0x000fe4000000000b */
[-C--:B------:R-:W-:Y:S02]  /*4530*/  ISETP.GE.AND P6, PT, R8, R51.reuse, PT ;  /* 0x000000330800720c */ /* 0x080fe40003fc6270 */
[----:B------:R-:W-:Y:S02]  /*4540*/  IADD3 R8, PT, PT, R24, 0x2, RZ ;  /* 0x0000000218087810 */ /* 0x000fe40007ffe0ff */
[----:B------:R-:W-:Y:S02]  /*4550*/  ISETP.GE.AND P1, PT, R10, R51, PT ;  /* 0x000000330a00720c */ /* 0x000fe40003f26270 */
[----:B------:R-:W-:-:S02]  /*4560*/  IADD3 R10, PT, PT, R24, 0x3, RZ ;  /* 0x00000003180a7810 */ /* 0x000fc40007ffe0ff */
[-C--:B------:R-:W-:Y:S02]  /*4570*/  ISETP.GE.AND P2, PT, R8, R51.reuse, PT ;  /* 0x000000330800720c */ /* 0x080fe40003f46270 */
[----:B------:R-:W-:Y:S02]  /*4580*/  IADD3 R8, PT, PT, R24, -0x2, RZ ;  /* 0xfffffffe18087810 */ /* 0x000fe40007ffe0ff */
[-C--:B------:R-:W-:Y:S02]  /*4590*/  ISETP.GE.AND P3, PT, R10, R51.reuse, PT ;  /* 0x000000330a00720c */ /* 0x080fe40003f66270 */
[----:B------:R-:W-:Y:S02]  /*45a0*/  IADD3 R10, PT, PT, R24, 0x4, RZ ;  /* 0x00000004180a7810 */ /* 0x000fe40007ffe0ff */
[----:B------:R-:W-:Y:S02]  /*45b0*/  ISETP.GE.AND P5, PT, R8, R51, PT ;  /* 0x000000330800720c */ /* 0x000fe40003fa6270 */
[----:B------:R-:W-:-:S02]  /*45c0*/  PRMT R8, R14, 0x7632, R8 ;  /* 0x000076320e087816 */ /* 0x000fc40000000008 */
[----:B------:R-:W-:Y:S02]  /*45d0*/  SEL R14, R14, RZ, !P1 ;  /* 0x000000ff0e0e7207 */ /* 0x000fe40004800000 */
[-C--:B------:R-:W-:Y:S02]  /*45e0*/  ISETP.GE.AND P4, PT, R10, R51.reuse, PT ;  /* 0x000000330a00720c */ /* 0x080fe40003f86270 */
[----:B------:R-:W-:Y:S02]  /*45f0*/  SEL R13, R13, RZ, !P6 ;  /* 0x000000ff0d0d7207 */ /* 0x000fe40007000000 */
[-C--:B------:R-:W-:Y:S02]  /*4600*/  ISETP.GE.AND P1, PT, R24, R51.reuse, PT ;  /* 0x000000331800720c */ /* 0x080fe40003f26270 */
[----:B------:R-:W-:Y:S02]  /*4610*/  ISETP.GE.AND P6, PT, R48, R51, PT ;  /* 0x000000333000720c */ /* 0x000fe40003fc6270 */
        /* <DEDUP_REMOVED lines=12> */
.L_x_21128:
[----:B------:R-:W-:Y:S05]  /*46e0*/  BSYNC.RECONVERGENT B1 ;  /* 0x0000000000017941 */ /* 0x000fea0003800200 */
.L_x_21127:
[----:B------:R-:W-:Y:S02]  /*46f0*/  HFMA2 R18, R49, R18, R9 ;  /* 0x0000001231127231 */ /* 0x000fe40000000009 */
[----:B------:R1:W5:Y:S01]  /*4700*/  LDG.E.128.CONSTANT R8, desc[UR6][R20.64+0x400] ;  /* 0x0004000614087981 */ /* 0x000362000c1e9d00 */
[----:B------:R-:W-:Y:S01]  /*4710*/  HMUL2 R13, R46, R13 ;  /* 0x0000000d2e0d7232 */ /* 0x000fe20000000000 */
[----:B------:R-:W-:Y:S03]  /*4720*/  BSSY.RECONVERGENT B1, `(.L_x_21129) ;  /* 0x0000021000017945 */ /* 0x000fe60003800200 */
[----:B------:R-:W-:Y:S01]  /*4730*/  HFMA2 R13, R47, R12, R13 ;  /* 0x0000000c2f0d7231 */ /* 0x000fe2000000000d */
[----:B------:R-:W-:Y:S06]  /*4740*/  @P0 BRA `(.L_x_21130) ;  /* 0x0000000000780947 */ /* 0x000fec0003800000 */
[C---:B------:R-:W-:Y:S02]  /*4750*/  IADD3 R12, PT, PT, R24.reuse, -0x1, RZ ;  /* 0xffffffff180c7810 */ /* 0x040fe40007ffe0ff */
[-C--:B------:R-:W-:Y:S02]  /*4760*/  ISETP.GE.AND P2, PT, R24, R51.reuse, PT ;  /* 0x000000331800720c */ /* 0x080fe40003f46270 */
[----:B------:R-:W-:Y:S02]  /*4770*/  ISETP.GE.AND P1, PT, R12, R51, PT ;  /* 0x000000330c00720c */ /* 0x000fe40003f26270 */
[C---:B-----5:R-:W-:Y:S02]  /*4780*/  PRMT R12, R9.reuse, 0x7632, R12 ;  /* 0x00007632090c7816 */ /* 0x060fe4000000000c */
[----:B------:R-:W-:Y:S02]  /*4790*/  SEL R9, R9, RZ, !P1 ;  /* 0x000000ff09097207 */ /* 0x000fe40004800000 */
[----:B------:R-:W-:-:S02]  /*47a0*/  SEL R12, R12, RZ, !P2 ;  /* 0x000000ff0c0c7207 */ /* 0x000fc40005000000 */
[----:B------:R-:W-:Y:S02]  /*47b0*/  PRMT R16, R11, 0x7632, R16 ;  /* 0x000076320b107816 */ /* 0x000fe40000000010 */
[----:B------:R-:W-:Y:S02]  /*47c0*/  PRMT R9, R9, 0x5410, R12 ;  /* 0x0000541009097816 */ /* 0x000fe4000000000c */
[----:B------:R-:W-:-:S04]  /*47d0*/  IADD3 R12, PT, PT, R24, 0x1, RZ ;  /* 0x00000001180c7810 */ /* 0x000fc80007ffe0ff */
[----:B------:R-:W-:Y:S02]  /*47e0*/  ISETP.GE.AND P1, PT, R12, R51, PT ;  /* 0x000000330c00720c */ /* 0x000fe40003f26270 */
[----:B------:R-:W-:-:S04]  /*47f0*/  IADD3 R12, PT, PT, R24, 0x2, RZ ;  /* 0x00000002180c7810 */ /* 0x000fc80007ffe0ff */
[-C--:B------:R-:W-:Y:S02]  /*4800*/  ISETP.GE.AND P2, PT, R12, R51.reuse, PT ;  /* 0x000000330c00720c */ /* 0x080fe40003f46270 */
[C---:B------:R-:W-:Y:S02]  /*4810*/  PRMT R12, R10.reuse, 0x7632, R12 ;  /* 0x000076320a0c7816 */ /* 0x040fe4000000000c */
[----:B------:R-:W-:Y:S02]  /*4820*/  SEL R10, R10, RZ, !P1 ;  /* 0x000000ff0a0a7207 */ /* 0x000fe40004800000 */
[----:B------:R-:W-:Y:S01]  /*4830*/  SEL R17, R12, RZ, !P2 ;  /* 0x000000ff0c117207 */ /* 0x000fe20005000000 */
[----:B------:R-:W-:Y:S01]  /*4840*/  VIADD R12, R24, 0x3 ;  /* 0x00000003180c7836 */ /* 0x000fe20000000000 */
[----:B------:R-:W-:Y:S02]  /*4850*/  ISETP.GE.AND P1, PT, R48, R51, PT ;  /* 0x000000333000720c */ /* 0x000fe40003f26270 */
[----:B------:R-:W-:-:S02]  /*4860*/  PRMT R10, R10, 0x5410, R17 ;  /* 0x000054100a0a7816 */ /* 0x000fc40000000011 */
[-C--:B------:R-:W-:Y:S02]  /*4870*/  ISETP.GE.AND P3, PT, R12, R51.reuse, PT ;  /* 0x000000330c00720c */ /* 0x080fe40003f66270 */
[----:B------:R-:W-:Y:S02]  /*4880*/  IADD3 R12, PT, PT, R24, 0x4, RZ ;  /* 0x00000004180c7810 */ /* 0x000fe40007ffe0ff */
[----:B------:R-:W-:Y:S02]  /*4890*/  SEL R11, R11, RZ, !P3 ;  /* 0x000000ff0b0b7207 */ /* 0x000fe40005800000 */
[----:B------:R-:W-:Y:S02]  /*48a0*/  ISETP.GE.AND P4, PT, R12, R51, PT ;  /* 0x000000330c00720c */ /* 0x000fe40003f86270 */
[----:B------:R-:W-:Y:S02]  /*48b0*/  IADD3 R12, PT, PT, R24, -0x2, RZ ;  /* 0xfffffffe180c7810 */ /* 0x000fe40007ffe0ff */
[----:B------:R-:W-:-:S02]  /*48c0*/  SEL R16, R16, RZ, !P4 ;  /* 0x000000ff10107207 */ /* 0x000fc40006000000 */
[----:B------:R-:W-:Y:S02]  /*48d0*/  ISETP.GE.AND P2, PT, R12, R51, PT ;  /* 0x000000330c00720c */ /* 0x000fe40003f46270 */
[C---:B------:R-:W-:Y:S02]  /*48e0*/  PRMT R12, R8.reuse, 0x7632, R12 ;  /* 0x00007632080c7816 */ /* 0x040fe4000000000c */
[----:B------:R-:W-:Y:S02]  /*48f0*/  SEL R8, R8, RZ, !P1 ;  /* 0x000000ff08087207 */ /* 0x000fe40004800000 */
[----:B------:R-:W-:Y:S02]  /*4900*/  SEL R17, R12, RZ, !P2 ;  /* 0x000000ff0c117207 */ /* 0x000fe40005000000 */
[----:B------:R-:W-:Y:S02]  /*4910*/  PRMT R11, R11, 0x5410, R16 ;  /* 0x000054100b0b7816 */ /* 0x000fe40000000010 */
[----:B------:R-:W-:-:S07]  /*4920*/  PRMT R8, R8, 0x5410, R17 ;  /* 0x0000541008087816 */ /* 0x000fce0000000011 */
.L_x_21130:
[----:B------:R-:W-:Y:S05]  /*4930*/  BSYNC.RECONVERGENT B1 ;  /* 0x0000000000017941 */ /* 0x000fea0003800200 */
.L_x_21129:
[----:B------:R-:W-:Y:S02]  /*4940*/  HFMA2 R12, R50, R19, R18 ;  /* 0x00000013320c7231 */ /* 0x000fe40000000012 */
[----:B-----5:R-:W-:Y:S01]  /*4950*/  HMUL2 R9, R46, R9 ;  /* 0x000000092e097232 */ /* 0x020fe20000000000 */
[----:B------:R2:W5:Y:S01]  /*4960*/  LDG.E.128.CONSTANT R16, desc[UR6][R20.64+0x600] ;  /* 0x0006000614107981 */ /* 0x000562000c1e9d00 */
[----:B------:R-:W-:Y:S02]  /*4970*/  HFMA2 R13, R49, R14, R13 ;  /* 0x0000000e310d7231 */ /* 0x000fe4000000000d */
[----:B------:R-:W-:Y:S01]  /*4980*/  HFMA2 R9, R47, R8, R9 ;  /* 0x000000082f097231 */ /* 0x000fe20000000009 */
        /* <DEDUP_REMOVED lines=23> */
[----:B------:R-:W-:Y:S02]  /*4b00*/  IADD3 R8, PT, PT, R24, -0x2, RZ ;  /* 0xfffffffe18087810 */ /* 0x000fe40007ffe0ff */
        /* <DEDUP_REMOVED lines=9> */
.L_x_21132:
[----:B------:R-:W-:Y:S05]  /*4ba0*/  BSYNC.RECONVERGENT B1 ;  /* 0x0000000000017941 */ /* 0x000fea0003800200 */
.L_x_21131:
[----:B-----5:R-:W-:Y:S02]  /*4bb0*/  HMUL2 R8, R46, R17 ;  /* 0x000000112e087232 */ /* 0x020fe40000000000 */
[C---:B------:R-:W-:Y:S02]  /*4bc0*/  HFMA2 R15, R50.reuse, R15, R13 ;  /* 0x0000000f320f7231 */ /* 0x040fe4000000000d */
[----:B------:R-:W-:Y:S02]  /*4bd0*/  HFMA2 R13, R50, R11, R10 ;  /* 0x0000000b320d7231 */ /* 0x000fe4000000000a */
[----:B------:R-:W-:-:S04]  /*4be0*/  HFMA2 R9, R47, R16, R8 ;  /* 0x000000102f097231 */ /* 0x000fc80000000008 */
[----:B------:R-:W-:Y:S02]  /*4bf0*/  HFMA2 R18, R49, R18, R9 ;  /* 0x0000001231127231 */ /* 0x000fe40000000009 */
[----:B------:R4:W5:Y:S01]  /*4c00*/  LDG.E.128.CONSTANT R8, desc[UR6][R20.64+0x800] ;  /* 0x0008000614087981 */ /* 0x000962000c1e9d00 */
[----:B------:R-:W-:Y:S04]  /*4c10*/  BSSY.RECONVERGENT B1, `(.L_x_21133) ;  /* 0x0000020000017945 */ /* 0x000fe80003800200 */
[----:B------:R-:W-:Y:S05]  /*4c20*/  @P0 BRA `(.L_x_21134) ;  /* 0x0000000000780947 */ /* 0x000fea0003800000 */
[C---:B------:R-:W-:Y:S01]  /*4c30*/  VIADD R14, R24.reuse, 0xffffffff ;  /* 0xffffffff180e7836 */ /* 0x040fe20000000000 */
[-C--:B------:R-:W-:Y:S02]  /*4c40*/  ISETP.GE.AND P2, PT, R24, R51.reuse, PT ;  /* 0x000000331800720c */ /* 0x080fe40003f46270 */
[----:B-----5:R-:W-:Y:S02]  /*4c50*/  PRMT R16, R11, 0x7632, R16 ;  /* 0x000076320b107816 */ /* 0x020fe40000000010 */
[----:B------:R-:W-:Y:S02]  /*4c60*/  ISETP.GE.AND P1, PT, R14, R51, PT ;  /* 0x000000330e00720c */ /* 0x000fe40003f26270 */
[C---:B------:R-:W-:Y:S02]  /*4c70*/  PRMT R14, R9.reuse, 0x7632, R14 ;  /* 0x00007632090e7816 */ /* 0x040fe4000000000e */
[----:B------:R-:W-:Y:S02]  /*4c80*/  SEL R9, R9, RZ, !P1 ;  /* 0x000000ff09097207 */ /* 0x000fe40004800000 */
[----:B------:R-:W-:-:S04]  /*4c90*/  SEL R14, R14, RZ, !P2 ;  /* 0x000000ff0e0e7207 */ /* 0x000fc80005000000 */
[----:B------:R-:W-:Y:S02]  /*4ca0*/  PRMT R9, R9, 0x5410, R14 ;  /* 0x0000541009097816 */ /* 0x000fe4000000000e */
[----:B------:R-:W-:-:S04]  /*4cb0*/  IADD3 R14, PT, PT, R24, 0x1, RZ ;  /* 0x00000001180e7810 */ /* 0x000fc80007ffe0ff */
[----:B------:R-:W-:Y:S02]  /*4cc0*/  ISETP.GE.AND P1, PT, R14, R51, PT ;  /* 0x000000330e00720c */ /* 0x000fe40003f26270 */
[----:B------:R-:W-:-:S04]  /*4cd0*/  IADD3 R14, PT, PT, R24, 0x2, RZ ;  /* 0x00000002180e7810 */ /* 0x000fc80007ffe0ff */
[-C--:B------:R-:W-:Y:S02]  /*4ce0*/  ISETP.GE.AND P2, PT, R14, R51.reuse, PT ;  /* 0x000000330e00720c */ /* 0x080fe40003f46270 */
[C---:B------:R-:W-:Y:S02]  /*4cf0*/  PRMT R14, R10.reuse, 0x7632, R14 ;  /* 0x000076320a0e7816 */ /* 0x040fe4000000000e */
[----:B------:R-:W-:Y:S02]  /*4d00*/  SEL R10, R10, RZ, !P1 ;  /* 0x000000ff0a0a7207 */ /* 0x000fe40004800000 */
[----:B------:R-:W-:Y:S02]  /*4d10*/  SEL R17, R14, RZ, !P2 ;  /* 0x000000ff0e117207 */ /* 0x000fe40005000000 */
[----:B------:R-:W-:Y:S02]  /*4d20*/  IADD3 R14, PT, PT, R24, 0x3, RZ ;  /* 0x00000003180e7810 */ /* 0x000fe40007ffe0ff */
[----:B------:R-:W-:-:S02]  /*4d30*/  ISETP.GE.AND P1, PT, R48, R51, PT ;  /* 0x000000333000720c */ /* 0x000fc40003f26270 */
[-C--:B------:R-:W-:Y:S02]  /*4d40*/  ISETP.GE.AND P3, PT, R14, R51.reuse, PT ;  /* 0x000000330e00720c */ /* 0x080fe40003f66270 */
[----:B------:R-:W-:Y:S02]  /*4d50*/  IADD3 R14, PT, PT, R24, 0x4, RZ ;  /* 0x00000004180e7810 */ /* 0x000fe40007ffe0ff */
[----:B------:R-:W-:Y:S02]  /*4d60*/  PRMT R10, R10, 0x5410, R17 ;  /* 0x000054100a0a7816 */ /* 0x000fe40000000011 */
[----:B------:R-:W-:Y:S02]  /*4d70*/  ISETP.GE.AND P4, PT, R14, R51, PT ;  /* 0x000000330e00720c */ /* 0x000fe40003f86270 */
[----:B------:R-:W-:Y:S02]  /*4d80*/  IADD3 R14, PT, PT, R24, -0x2, RZ ;  /* 0xfffffffe180e7810 */ /* 0x000fe40007ffe0ff */
[----:B------:R-:W-:-:S02]  /*4d90*/  SEL R11, R11, RZ, !P3 ;  /* 0x000000ff0b0b7207 */ /* 0x000fc40005800000 */
[----:B------:R-:W-:Y:S02]  /*4da0*/  ISETP.GE.AND P2, PT, R14, R51, PT ;  /* 0x000000330e00720c */ /* 0x000fe40003f46270 */
[C---:B------:R-:W-:Y:S02]  /*4db0*/  PRMT R14, R8.reuse, 0x7632, R14 ;  /* 0x00007632080e7816 */ /* 0x040fe4000000000e */
[----:B------:R-:W-:Y:S02]  /*4dc0*/  SEL R8, R8, RZ, !P1 ;  /* 0x000000ff08087207 */ /* 0x000fe40004800000 */
[----:B------:R-:W-:Y:S02]  /*4dd0*/  SEL R16, R16, RZ, !P4 ;  /* 0x000000ff10107207 */ /* 0x000fe40006000000 */
[----:B------:R-:W-:Y:S02]  /*4de0*/  SEL R17, R14, RZ, !P2 ;  /* 0x000000ff0e117207 */ /* 0x000fe40005000000 */
[----:B------:R-:W-:-:S02]  /*4df0*/  PRMT R11, R11, 0x5410, R16 ;  /* 0x000054100b0b7816 */ /* 0x000fc40000000010 */
[----:B------:R-:W-:-:S07]  /*4e00*/  PRMT R8, R8, 0x5410, R17 ;  /* 0x0000541008087816 */ /* 0x000fce0000000011 */
.L_x_21134:
[----:B------:R-:W-:Y:S05]  /*4e10*/  BSYNC.RECONVERGENT B1 ;  /* 0x0000000000017941 */ /* 0x000fea0003800200 */
.L_x_21133:
[----:B-----5:R-:W-:Y:S02]  /*4e20*/  HMUL2 R9, R46, R9 ;  /* 0x000000092e097232 */ /* 0x020fe40000000000 */
[----:B------:R-:W-:Y:S02]  /*4e30*/  HFMA2 R19, R50, R19, R18 ;  /* 0x0000001332137231 */ /* 0x000fe40000000012 */
[----:B------:R-:W-:Y:S02]  /*4e40*/  HADD2.F32 R14, -RZ, R13.H0_H0 ;  /* 0x2000000dff0e7230 */ /* 0x000fe40000004100 */
[----:B------:R-:W-:Y:S02]  /*4e50*/  HFMA2 R9, R47, R8, R9 ;  /* 0x000000082f097231 */ /* 0x000fe40000000009 */
[----:B------:R-:W-:Y:S02]  /*4e60*/  HADD2.F32 R8, -RZ, R12.H0_H0 ;  /* 0x2000000cff087230 */ /* 0x000fe40000004100 */
[----:B------:R-:W-:-:S02]  /*4e70*/  HADD2.F32 R13, -RZ, R13.H1_H1 ;  /* 0x3000000dff0d7230 */ /* 0x000fc40000004100 */
[----:B------:R-:W-:Y:S02]  /*4e80*/  HFMA2 R10, R49, R10, R9 ;  /* 0x0000000a310a7231 */ /* 0x000fe40000000009 */
[----:B------:R-:W-:Y:S02]  /*4e90*/  HADD2.F32 R9, -RZ, R12.H1_H1 ;  /* 0x3000000cff097230 */ /* 0x000fe40000004100 */
[--C-:B------:R-:W-:Y:S02]  /*4ea0*/  HADD2.F32 R12, -RZ, R15.reuse.H0_H0 ;  /* 0x2000000fff0c7230 */ /* 0x100fe40000004100 */
[----:B------:R-:W-:Y:S02]  /*4eb0*/  HFMA2 R11, R50, R11, R10 ;  /* 0x0000000b320b7231 */ /* 0x000fe4000000000a */
[----:B------:R-:W-:Y:S02]  /*4ec0*/  HADD2.F32 R15, -RZ, R15.H1_H1 ;  /* 0x3000000fff0f7230 */ /* 0x000fe40000004100 */
[----:B------:R-:W-:Y:S01]  /*4ed0*/  FADD.FTZ R9, R8, R9 ;  /* 0x0000000908097221 */ /* 0x000fe20000010000 */
[----:B------:R-:W-:-:S02]  /*4ee0*/  HADD2.F32 R8, -RZ, R19.H0_H0 ;  /* 0x20000013ff087230 */ /* 0x000fc40000004100 */
[----:B------:R-:W-:Y:S01]  /*4ef0*/  FADD.FTZ R13, R14, R13 ;  /* 0x0000000d0e0d7221 */ /* 0x000fe20000010000 */
[----:B------:R-:W-:Y:S02]  /*4f00*/  HADD2.F32 R19, -RZ, R19.H1_H1 ;  /* 0x30000013ff137230 */ /* 0x000fe40000004100 */
[----:B------:R-:W-:Y:S01]  /*4f10*/  FADD.FTZ R12, R12, R15 ;  /* 0x0000000f0c0c7221 */ /* 0x000fe20000010000 */
[----:B------:R-:W-:Y:S01]  /*4f20*/  BSSY.RECONVERGENT B1, `(.L_x_21135) ;  /* 0x0000027000017945 */ /* 0x000fe20003800200 */
[----:B------:R-:W-:Y:S01]  /*4f30*/  FADD.FTZ R40, R9, R40 ;  /* 0x0000002809287221 */ /* 0x000fe20000010000 */
[----:B------:R-:W-:Y:S01]  /*4f40*/  FADD.FTZ R38, R13, R38 ;  /* 0x000000260d267221 */ /* 0x000fe20000010000 */
[----:B------:R-:W-:Y:S01]  /*4f50*/  FADD.FTZ R10, R8, R19 ;  /* 0x00000013080a7221 */ /* 0x000fe20000010000 */
[----:B------:R-:W-:Y:S01]  /*4f60*/  FADD.FTZ R39, R12, R39 ;  /* 0x000000270c277221 */ /* 0x000fe20000010000 */
[----:B------:R0:W5:Y:S01]  /*4f70*/  LDG.E.128.CONSTANT R16, desc[UR6][R20.64+0xa00] ;  /* 0x000a000614107981 */ /* 0x000162000c1e9d00 */
[----:B------:R-:W-:-:S02]  /*4f80*/  HADD2.F32 R8, -RZ, R11.H0_H0 ;  /* 0x2000000bff087230 */ /* 0x000fc40000004100 */
[----:B------:R-:W-:Y:S01]  /*4f90*/  HADD2.F32 R9, -RZ, R11.H1_H1 ;  /* 0x3000000bff097230 */ /* 0x000fe20000004100 */
[----:B------:R-:W-:Y:S06]  /*4fa0*/  @P0 BRA `(.L_x_21136) ;  /* 0x0000000000780947 */ /* 0x000fec0003800000 */
[C---:B------:R-:W-:Y:S02]  /*4fb0*/  IADD3 R12, PT, PT, R24.reuse, -0x1, RZ ;  /* 0xffffffff180c7810 */ /* 0x040fe40007ffe0ff */
[----:B------:R-:W-:Y:S02]  /*4fc0*/  IADD3 R14, PT, PT, R24, 0x1, RZ ;  /* 0x00000001180e7810 */ /* 0x000fe40007ffe0ff */
[-C--:B------:R-:W-:Y:S02]  /*4fd0*/  ISETP.GE.AND P6, PT, R12, R51.reuse, PT ;  /* 0x000000330c00720c */ /* 0x080fe40003fc6270 */
[----:B------:R-:W-:Y:S01]  /*4fe0*/  ISETP.GE.AND P1, PT, R14, R51, PT ;  /* 0x000000330e00720c */ /* 0x000fe20003f26270 */
[C---:B------:R-:W-:Y:S01]  /*4ff0*/  VIADD R14, R24.reuse, 0x3 ;  /* 0x00000003180e7836 */ /* 0x040fe20000000000 */
[----:B------:R-:W-:Y:S02]  /*5000*/  IADD3 R12, PT, PT, R24, 0x2, RZ ;  /* 0x00000002180c7810 */ /* 0x000fe40007ffe0ff */
[----:B-----5:R-:W-:-:S02]  /*5010*/  PRMT R11, R18, 0x7632, R11 ;  /* 0x00007632120b7816 */ /* 0x020fc4000000000b */
[-C--:B------:R-:W-:Y:S02]  /*5020*/  ISETP.GE.AND P2, PT, R12, R51.reuse, PT ;  /* 0x000000330c00720c */ /* 0x080fe40003f46270 */
[----:B------:R-:W-:Y:S02]  /*5030*/  ISETP.GE.AND P3, PT, R14, R51, PT ;  /* 0x000000330e00720c */ /* 0x000fe40003f66270 */
[C---:B------:R-:W-:Y:S02]  /*5040*/  IADD3 R12, PT, PT, R24.reuse, -0x2, RZ ;  /* 0xfffffffe180c7810 */ /* 0x040fe40007ffe0ff */
[----:B------:R-:W-:Y:S02]  /*5050*/  IADD3 R14, PT, PT, R24, 0x4, RZ ;  /* 0x00000004180e7810 */ /* 0x000fe40007ffe0ff */
[----:B------:R-:W-:Y:S02]  /*5060*/  SEL R18, R18, RZ, !P1 ;  /* 0x000000ff12127207 */ /* 0x000fe40004800000 */
[----:B------:R-:W-:-:S02]  /*5070*/  PRMT R13, R17, 0x7632, R13 ;  /* 0x00007632110d7816 */ /* 0x000fc4000000000d */
[-C--:B------:R-:W-:Y:S02]  /*5080*/  ISETP.GE.AND P1, PT, R24, R51.reuse, PT ;  /* 0x000000331800720c */ /* 0x080fe40003f26270 */
        /* <DEDUP_REMOVED lines=16> */
.L_x_21136:
[----:B------:R-:W-:Y:S05]  /*5190*/  BSYNC.RECONVERGENT B1 ;  /* 0x0000000000017941 */ /* 0x000fea0003800200 */
.L_x_21135:
[----:B------:R0:W5:Y:S02]  /*51a0*/  LDG.E.128.CONSTANT R12, desc[UR6][R20.64+0xc00] ;  /* 0x000c0006140c7981 */ /* 0x000164000c1e9d00 */
[----:B-----5:R-:W-:Y:S01]  /*51b0*/  HMUL2 R17, R46, R17 ;  /* 0x000000112e117232 */ /* 0x020fe20000000000 */
[----:B------:R-:W-:Y:S01]  /*51c0*/  BSSY.RECONVERGENT B1, `(.L_x_21137) ;  /* 0x0000023000017945 */ /* 0x000fe20003800200 */
[----:B------:R-:W-:Y:S01]  /*51d0*/  FADD.FTZ R37, R10, R37 ;  /* 0x000000250a257221 */ /* 0x000fe20000010000 */
[----:B------:R-:W-:Y:S01]  /*51e0*/  FADD.FTZ R9, R8, R9 ;  /* 0x0000000908097221 */ /* 0x000fe20000010000 */
[----:B------:R-:W-:Y:S01]  /*51f0*/  HFMA2 R16, R47, R16, R17 ;  /* 0x000000102f107231 */ /* 0x000fe20000000011 */
[----:B------:R-:W-:Y:S06]  /*5200*/  @P0 BRA `(.L_x_21138) ;  /* 0x0000000000780947 */ /* 0x000fec0003800000 */
[C---:B------:R-:W-:Y:S02]  /*5210*/  IADD3 R8, PT, PT, R24.reuse, -0x1, RZ ;  /* 0xffffffff18087810 */ /* 0x040fe40007ffe0ff */
[-C--:B------:R-:W-:Y:S02]  /*5220*/  ISETP.GE.AND P2, PT, R24, R51.reuse, PT ;  /* 0x000000331800720c */ /* 0x080fe40003f46270 */
[----:B------:R-:W-:Y:S02]  /*5230*/  ISETP.GE.AND P1, PT, R8, R51, PT ;  /* 0x000000330800720c */ /* 0x000fe40003f26270 */
[C---:B------:R-:W-:Y:S02]  /*5240*/  PRMT R8, R13.reuse, 0x7632, R8 ;  /* 0x000076320d087816 */ /* 0x040fe40000000008 */
[----:B------:R-:W-:Y:S02]  /*5250*/  SEL R13, R13, RZ, !P1 ;  /* 0x000000ff0d0d7207 */ /* 0x000fe40004800000 */
[----:B------:R-:W-:-:S02]  /*5260*/  SEL R8, R8, RZ, !P2 ;  /* 0x000000ff08087207 */ /* 0x000fc40005000000 */
[----:B------:R-:W-:Y:S02]  /*5270*/  PRMT R10, R14, 0x7632, R10 ;  /* 0x000076320e0a7816 */ /* 0x000fe4000000000a */
[----:B------:R-:W-:Y:S02]  /*5280*/  PRMT R13, R13, 0x5410, R8 ;  /* 0x000054100d0d7816 */ /* 0x000fe40000000008 */
[----:B------:R-:W-:Y:S02]  /*5290*/  IADD3 R8, PT, PT, R24, 0x1, RZ ;  /* 0x0000000118087810 */ /* 0x000fe40007ffe0ff */
[----:B------:R-:W-:Y:S02]  /*52a0*/  PRMT R11, R15, 0x7632, R11 ;  /* 0x000076320f0b7816 */ /* 0x000fe4000000000b */
[----:B------:R-:W-:Y:S02]  /*52b0*/  ISETP.GE.AND P3, PT, R8, R51, PT ;  /* 0x000000330800720c */ /* 0x000fe40003f66270 */
[----:B------:R-:W-:-:S02]  /*52c0*/  IADD3 R8, PT, PT, R24, 0x2, RZ ;  /* 0x0000000218087810 */ /* 0x000fc40007ffe0ff */
[-C--:B------:R-:W-:Y:S02]  /*52d0*/  ISETP.GE.AND P1, PT, R48, R51.reuse, PT ;  /* 0x000000333000720c */ /* 0x080fe40003f26270 */
[-C--:B------:R-:W-:Y:S02]  /*52e0*/  ISETP.GE.AND P4, PT, R8, R51.reuse, PT ;  /* 0x000000330800720c */ /* 0x080fe40003f86270 */
[----:B------:R-:W-:Y:S02]  /*52f0*/  IADD3 R8, PT, PT, R24, 0x3, RZ ;  /* 0x0000000318087810 */ /* 0x000fe40007ffe0ff */
[----:B------:R-:W-:Y:S02]  /*5300*/  SEL R17, R10, RZ, !P4 ;  /* 0x000000ff0a117207 */ /* 0x000fe40006000000 */
[----:B------:R-:W-:Y:S02]  /*5310*/  ISETP.GE.AND P5, PT, R8, R51, PT ;  /* 0x000000330800720c */ /* 0x000fe40003fa6270 */
[----:B------:R-:W-:-:S02]  /*5320*/  IADD3 R8, PT, PT, R24, 0x4, RZ ;  /* 0x0000000418087810 */ /* 0x000fc40007ffe0ff */
[----:B------:R-:W-:Y:S02]  /*5330*/  SEL R14, R14, RZ, !P3 ;  /* 0x000000ff0e0e7207 */ /* 0x000fe40005800000 */
[-C--:B------:R-:W-:Y:S02]  /*5340*/  ISETP.GE.AND P6, PT, R8, R51.reuse, PT ;  /* 0x000000330800720c */ /* 0x080fe40003fc6270 */
[----:B------:R-:W-:Y:S02]  /*5350*/  IADD3 R8, PT, PT, R24, -0x2, RZ ;  /* 0xfffffffe18087810 */ /* 0x000fe40007ffe0ff */
[----:B------:R-:W-:Y:S02]  /*5360*/  SEL R10, R11, RZ, !P6 ;  /* 0x000000ff0b0a7207 */ /* 0x000fe40007000000 */
[----:B------:R-:W-:Y:S02]  /*5370*/  ISETP.GE.AND P2, PT, R8, R51, PT ;  /* 0x000000330800720c */ /* 0x000fe40003f46270 */
[----:B------:R-:W-:-:S02]  /*5380*/  PRMT R8, R12, 0x7632, R8 ;  /* 0x000076320c087816 */ /* 0x000fc40000000008 */
[----:B------:R-:W-:Y:S02]  /*5390*/  SEL R12, R12, RZ, !P1 ;  /* 0x000000ff0c0c7207 */ /* 0x000fe40004800000 */
[----:B------:R-:W-:Y:S02]  /*53a0*/  SEL R15, R15, RZ, !P5 ;  /* 0x000000ff0f0f7207 */ /* 0x000fe40006800000 */
[----:B------:R-:W-:Y:S02]  /*53b0*/  SEL R11, R8, RZ, !P2 ;  /* 0x000000ff080b7207 */ /* 0x000fe40005000000 */
[----:B------:R-:W-:Y:S02]  /*53c0*/  PRMT R14, R14, 0x5410, R17 ;  /* 0x000054100e0e7816 */ /* 0x000fe40000000011 */
[----:B------:R-:W-:Y:S02]  /*53d0*/  PRMT R15, R15, 0x5410, R10 ;  /* 0x000054100f0f7816 */ /* 0x000fe4000000000a */
[----:B------:R-:W-:-:S07]  /*53e0*/  PRMT R12, R12, 0x5410, R11 ;  /* 0x000054100c0c7816 */ /* 0x000fce000000000b */
.L_x_21138:
[----:B------:R-:W-:Y:S05]  /*53f0*/  BSYNC.RECONVERGENT B1 ;  /* 0x0000000000017941 */ /* 0x000fea0003800200 */
.L_x_21137:
[----:B------:R-:W-:Y:S01]  /*5400*/  FADD.FTZ R36, R9, R36 ;  /* 0x0000002409247221 */ /* 0x000fe20000010000 */
[----:B------:R-:W-:Y:S01]  /*5410*/  HFMA2 R13, R46, R13, -RZ ;  /* 0x0000000d2e0d7231 */ /* 0x000fe200001000ff */
[----:B------:R0:W5:Y:S01]  /*5420*/  LDG.E.128.CONSTANT R8, desc[UR6][R20.64+0xe00] ;  /* 0x000e000614087981 */ /* 0x000162000c1e9d00 */
[----:B------:R-:W-:Y:S01]  /*5430*/  BSSY.RECONVERGENT B1, `(.L_x_21139) ;  /* 0x0000022000017945 */ /* 0x000fe20003800200 */
[----:B------:R-:W-:Y:S02]  /*5440*/  HFMA2 R16, R49, R18, R16 ;  /* 0x0000001231107231 */ /* 0x000fe40000000010 */
[----:B------:R-:W-:Y:S01]  /*5450*/  HFMA2 R13, R47, R12, R13 ;  /* 0x0000000c2f0d7231 */ /* 0x000fe2000000000d */
[----:B------:R-:W-:Y:S06]  /*5460*/  @P0 BRA `(.L_x_21140) ;  /* 0x0000000000780947 */ /* 0x000fec0003800000 */
[C---:B------:R-:W-:Y:S01]  /*5470*/  VIADD R12, R24.reuse, 0xffffffff ;  /* 0xffffffff180c7836 */ /* 0x040fe20000000000 */
[----:B------:R-:W-:-:S04]  /*5480*/  ISETP.GE.AND P2, PT, R24, R51, PT ;  /* 0x000000331800720c */ /* 0x000fc80003f46270 */
        /* <DEDUP_REMOVED lines=28> */
.L_x_21140:
[----:B------:R-:W-:Y:S05]  /*5650*/  BSYNC.RECONVERGENT B1 ;  /* 0x0000000000017941 */ /* 0x000fea0003800200 */
.L_x_21139:
[----:B------:R-:W-:Y:S02]  /*5660*/  HFMA2 R12, R50, R19, R16 ;  /* 0x00000013320c7231 */ /* 0x000fe40000000010 */
[----:B------:R-:W-:Y:S01]  /*5670*/  HFMA2 R13, R49, R14, R13 ;  /* 0x0000000e310d7231 */ /* 0x000fe2000000000d */
[----:B------:R0:W5:Y:S02]  /*5680*/  LDG.E.128.CONSTANT R16, desc[UR6][R20.64+0x1000] ;  /* 0x0010000614107981 */ /* 0x000164000c1e9d00 */
[----:B-----5:R-:W-:Y:S01]  /*5690*/  HMUL2 R9, R46, R9 ;  /* 0x000000092e097232 */ /* 0x020fe20000000000 */
[----:B------:R-:W-:Y:S03]  /*56a0*/  BSSY.RECONVERGENT B1, `(.L_x_21141) ;  /* 0x0000022000017945 */ /* 0x000fe60003800200 */
[----:B------:R-:W-:-:S04]  /*56b0*/  HFMA2 R9, R47, R8, R9 ;  /* 0x000000082f097231 */ /* 0x000fc80000000009 */
[----:B------:R-:W-:Y:S01]  /*56c0*/  HFMA2 R10, R49, R10, R9 ;  /* 0x0000000a310a7231 */ /* 0x000fe20000000009 */
[----:B0-----:R-:W-:Y:S06]  /*56d0*/  @P0 BRA `(.L_x_21142) ;  /* 0x0000000000780947 */ /* 0x001fec0003800000 */
[C---:B------:R-:W-:Y:S02]  /*56e0*/  IADD3 R8, PT, PT, R24.reuse, -0x1, RZ ;  /* 0xffffffff18087810 */ /* 0x040fe40007ffe0ff */
[-C--:B------:R-:W-:Y:S02]  /*56f0*/  ISETP.GE.AND P2, PT, R24, R51.reuse, PT ;  /* 0x000000331800720c */ /* 0x080fe40003f46270 */
        /* <DEDUP_REMOVED lines=28> */
.L_x_21142:
[----:B------:R-:W-:Y:S05]  /*58c0*/  BSYNC.RECONVERGENT B1 ;  /* 0x0000000000017941 */ /* 0x000fea0003800200 */
.L_x_21141:
[----:B------:R-:W-:Y:S02]  /*58d0*/  HMUL2 R8, R46, R17 ;  /* 0x000000112e087232 */ /* 0x000fe40000000000 */
[C---:B------:R-:W-:Y:S02]  /*58e0*/  HFMA2 R15, R50.reuse, R15, R13 ;  /* 0x0000000f320f7231 */ /* 0x040fe4000000000d */
[----:B------:R-:W-:Y:S02]  /*58f0*/  HFMA2 R13, R50, R11, R10 ;  /* 0x0000000b320d7231 */ /* 0x000fe4000000000a */
[----:B------:R-:W-:-:S04]  /*5900*/  HFMA2 R9, R47, R16, R8 ;  /* 0x000000102f097231 */ /* 0x000fc80000000008 */
[----:B------:R-:W-:Y:S02]  /*5910*/  HFMA2 R18, R49, R18, R9 ;  /* 0x0000001231127231 */ /* 0x000fe40000000009 */
[----:B------:R0:W5:Y:S01]  /*5920*/  LDG.E.128.CONSTANT R8, desc[UR6][R20.64+0x1200] ;  /* 0x0012000614087981 */ /* 0x000162000c1e9d00 */
[----:B------:R-:W-:Y:S04]  /*5930*/  BSSY.RECONVERGENT B1, `(.L_x_21143) ;  /* 0x0000020000017945 */ /* 0x000fe80003800200 */
[----:B------:R-:W-:Y:S05]  /*5940*/  @P0 BRA `(.L_x_21144) ;  /* 0x0000000000780947 */ /* 0x000fea0003800000 */
        /* <DEDUP_REMOVED lines=30> */
.L_x_21144:
[----:B------:R-:W-:Y:S05]  /*5b30*/  BSYNC.RECONVERGENT B1 ;  /* 0x0000000000017941 */ /* 0x000fea0003800200 */
.L_x_21143:
[----:B-----5:R-:W-:Y:S02]  /*5b40*/  HMUL2 R9, R46, R9 ;  /* 0x000000092e097232 */ /* 0x020fe40000000000 */
[--C-:B------:R-:W-:Y:S02]  /*5b50*/  HADD2.F32 R14, -RZ, R13.reuse.H0_H0 ;  /* 0x2000000dff0e7230 */ /* 0x100fe40000004100 */
[----:B------:R-:W-:Y:S02]  /*5b60*/  HFMA2 R19, R50, R19, R18 ;  /* 0x0000001332137231 */ /* 0x000fe40000000012 */
[----:B------:R-:W-:Y:S02]  /*5b70*/  HADD2.F32 R13, -RZ, R13.H1_H1 ;  /* 0x3000000dff0d7230 */ /* 0x000fe40000004100 */
[----:B------:R-:W-:Y:S02]  /*5b80*/  HFMA2 R9, R47, R8, R9 ;  /* 0x000000082f097231 */ /* 0x000fe40000000009 */
[----:B------:R-:W-:-:S02]  /*5b90*/  HADD2.F32 R8, -RZ, R12.H0_H0 ;  /* 0x2000000cff087230 */ /* 0x000fc40000004100 */
[----:B------:R-:W-:Y:S02]  /*5ba0*/  HFMA2 R10, R49, R10, R9 ;  /* 0x0000000a310a7231 */ /* 0x000fe40000000009 */
[----:B------:R-:W-:Y:S02]  /*5bb0*/  HADD2.F32 R9, -RZ, R12.H1_H1 ;  /* 0x3000000cff097230 */ /* 0x000fe40000004100 */
[----:B------:R-:W-:Y:S01]  /*5bc0*/  FADD.FTZ R14, R14, R13 ;  /* 0x0000000d0e0e7221 */ /* 0x000fe20000010000 */
[--C-:B------:R-:W-:Y:S02]  /*5bd0*/  HADD2.F32 R12, -RZ, R15.reuse.H0_H0 ;  /* 0x2000000fff0c7230 */ /* 0x100fe40000004100 */
[----:B------:R-:W-:Y:S02]  /*5be0*/  HFMA2 R10, R50, R11, R10 ;  /* 0x0000000b320a7231 */ /* 0x000fe4000000000a */
[----:B------:R-:W-:Y:S02]  /*5bf0*/  HADD2.F32 R15, -RZ, R15.H1_H1 ;  /* 0x3000000fff0f7230 */ /* 0x000fe40000004100 */
[----:B------:R-:W-:Y:S01]  /*5c00*/  FADD.FTZ R8, R8, R9 ;  /* 0x0000000908087221 */ /* 0x000fe20000010000 */
[--C-:B------:R-:W-:Y:S01]  /*5c10*/  HADD2.F32 R9, -RZ, R19.reuse.H0_H0 ;  /* 0x20000013ff097230 */ /* 0x100fe20000004100 */
[----:B------:R-:W-:Y:S01]  /*5c20*/  BSSY.RECONVERGENT B1, `(.L_x_21145) ;  /* 0x0000029000017945 */ /* 0x000fe20003800200 */
[----:B------:R-:W-:Y:S01]  /*5c30*/  FADD.FTZ R33, R14, R33 ;  /* 0x000000210e217221 */ /* 0x000fe20000010000 */
[----:B------:R-:W-:Y:S01]  /*5c40*/  FADD.FTZ R15, R12, R15 ;  /* 0x0000000f0c0f7221 */ /* 0x000fe20000010000 */
[----:B------:R-:W-:-:S02]  /*5c50*/  HADD2.F32 R12, -RZ, R19.H1_H1 ;  /* 0x30000013ff0c7230 */ /* 0x000fc40000004100 */
[----:B------:R-:W-:Y:S01]  /*5c60*/  FADD.FTZ R35, R8, R35 ;  /* 0x0000002308237221 */ /* 0x000fe20000010000 */
[----:B------:R0:W5:Y:S01]  /*5c70*/  LDG.E.128.CONSTANT R16, desc[UR6][R20.64+0x1400] ;  /* 0x0014000614107981 */ /* 0x000162000c1e9d00 */
[----:B------:R-:W-:Y:S01]  /*5c80*/  FADD.FTZ R34, R15, R34 ;  /* 0x000000220f227221 */ /* 0x000fe20000010000 */
[--C-:B------:R-:W-:Y:S02]  /*5c90*/  HADD2.F32 R8, -RZ, R10.reuse.H0_H0 ;  /* 0x2000000aff087230 */ /* 0x100fe40000004100 */
[----:B------:R-:W-:Y:S01]  /*5ca0*/  FADD.FTZ R9, R9, R12 ;  /* 0x0000000c09097221 */ /* 0x000fe20000010000 */
[----:B------:R-:W-:Y:S01]  /*5cb0*/  HADD2.F32 R11, -RZ, R10.H1_H1 ;  /* 0x3000000aff0b7230 */ /* 0x000fe20000004100 */
[----:B------:R-:W-:Y:S06]  /*5cc0*/  @P0 BRA `(.L_x_21146) ;  /* 0x0000000000780947 */ /* 0x000fec0003800000 */
[C---:B------:R-:W-:Y:S01]  /*5cd0*/  VIADD R10, R24.reuse, 0xffffffff ;  /* 0xffffffff180a7836 */ /* 0x040fe20000000000 */
[----:B------:R-:W-:Y:S02]  /*5ce0*/  IADD3 R12, PT, PT, R24, 0x1, RZ ;  /* 0x00000001180c7810 */ /* 0x000fe40007ffe0ff */
[----:B-----5:R-:W-:Y:S02]  /*5cf0*/  PRMT R13, R17, 0x7632, R13 ;  /* 0x00007632110d7816 */ /* 0x020fe4000000000d */
        /* <DEDUP_REMOVED lines=27> */
.L_x_21146:
[----:B------:R-:W-:Y:S05]  /*5eb0*/  BSYNC.RECONVERGENT B1 ;  /* 0x0000000000017941 */ /* 0x000fea0003800200 */
.L_x_21145:
[----:B------:R-:W-:Y:S01]  /*5ec0*/  FADD.FTZ R32, R9, R32 ;  /* 0x0000002009207221 */ /* 0x000fe20000010000 */
[----:B------:R-:W-:Y:S01]  /*5ed0*/  FADD.FTZ R12, R8, R11 ;  /* 0x0000000b080c7221 */ /* 0x000fe20000010000 */
[----:B-----5:R-:W-:Y:S01]  /*5ee0*/  HMUL2 R17, R46, R17 ;  /* 0x000000112e117232 */ /* 0x020fe20000000000 */
[----:B------:R0:W5:Y:S01]  /*5ef0*/  LDG.E.128.CONSTANT R8, desc[UR6][R20.64+0x1600] ;  /* 0x0016000614087981 */ /* 0x000162000c1e9d00 */
[----:B------:R-:W-:Y:S02]  /*5f00*/  BSSY.RECONVERGENT B1, `(.L_x_21147) ;  /* 0x0000021000017945 */ /* 0x000fe40003800200 */
[----:B------:R-:W-:Y:S02]  /*5f10*/  HFMA2 R16, R47, R16, R17 ;  /* 0x000000102f107231 */ /* 0x000fe40000000011 */
[----:B------:R-:W-:Y:S05]  /*5f20*/  @P0 BRA `(.L_x_21148) ;  /* 0x0000000000780947 */ /* 0x000fea0003800000 */
[C---:B------:R-:W-:Y:S02]  /*5f30*/  IADD3 R14, PT, PT, R24.reuse, -0x1, RZ ;  /* 0xffffffff180e7810 */ /* 0x040fe40007ffe0ff */
[-C--:B------:R-:W-:Y:S02]  /*5f40*/  ISETP.GE.AND P2, PT, R24, R51.reuse, PT ;  /* 0x000000331800720c */ /* 0x080fe40003f46270 */
[----:B------:R-:W-:Y:S02]  /*5f50*/  ISETP.GE.AND P1, PT, R14, R51, PT ;  /* 0x000000330e00720c */ /* 0x000fe40003f26270 */
[C---:B-----5:R-:W-:Y:S02]  /*5f60*/  PRMT R13, R9.reuse, 0x7632, R13 ;  /* 0x00007632090d7816 */ /* 0x060fe4000000000d */
[----:B------:R-:W-:Y:S02]  /*5f70*/  SEL R9, R9, RZ, !P1 ;  /* 0x000000ff09097207 */ /* 0x000fe40004800000 */
[----:B------:R-:W-:-:S02]  /*5f80*/  SEL R14, R13, RZ, !P2 ;  /* 0x000000ff0d0e7207 */ /* 0x000fc40005000000 */
[-C--:B------:R-:W-:Y:S02]  /*5f90*/  ISETP.GE.AND P1, PT, R48, R51.reuse, PT ;  /* 0x000000333000720c */ /* 0x080fe40003f26270 */
[----:B------:R-:W-:Y:S02]  /*5fa0*/  PRMT R9, R9, 0x5410, R14 ;  /* 0x0000541009097816 */ /* 0x000fe4000000000e */
[----:B------:R-:W-:Y:S02]  /*5fb0*/  IADD3 R14, PT, PT, R24, 0x1, RZ ;  /* 0x00000001180e7810 */ /* 0x000fe40007ffe0ff */
[----:B------:R-:W-:Y:S02]  /*5fc0*/  PRMT R13, R8, 0x7632, R13 ;  /* 0x00007632080d7816 */ /* 0x000fe4000000000d */
[----:B------:R-:W-:Y:S02]  /*5fd0*/  ISETP.GE.AND P3, PT, R14, R51, PT ;  /* 0x000000330e00720c */ /* 0x000fe40003f66270 */
[----:B------:R-:W-:-:S02]  /*5fe0*/  IADD3 R14, PT, PT, R24, 0x2, RZ ;  /* 0x00000002180e7810 */ /* 0x000fc40007ffe0ff */
[----:B------:R-:W-:Y:S02]  /*5ff0*/  PRMT R17, R11, 0x7632, R17 ;  /* 0x000076320b117816 */ /* 0x000fe40000000011 */
[----:B------:R-:W-:Y:S01]  /*6000*/  ISETP.GE.AND P4, PT, R14, R51, PT ;  /* 0x000000330e00720c */ /* 0x000fe20003f86270 */
[----:B------:R-:W-:Y:S01]  /*6010*/  VIADD R14, R24, 0x3 ;  /* 0x00000003180e7836 */ /* 0x000fe20000000000 */
[----:B------:R-:W-:-:S04]  /*6020*/  SEL R8, R8, RZ, !P1 ;  /* 0x000000ff08087207 */ /* 0x000fc80004800000 */
[-C--:B------:R-:W-:Y:S02]  /*6030*/  ISETP.GE.AND P5, PT, R14, R51.reuse, PT ;  /* 0x000000330e00720c */ /* 0x080fe40003fa6270 */
[----:B------:R-:W-:Y:S02]  /*6040*/  IADD3 R14, PT, PT, R24, 0x4, RZ ;  /* 0x00000004180e7810 */ /* 0x000fe40007ffe0ff */
[----:B------:R-:W-:Y:S02]  /*6050*/  SEL R11, R11, RZ, !P5 ;  /* 0x000000ff0b0b7207 */ /* 0x000fe40006800000 */
[----:B------:R-:W-:Y:S02]  /*6060*/  ISETP.GE.AND P6, PT, R14, R51, PT ;  /* 0x000000330e00720c */ /* 0x000fe40003fc6270 */
[----:B------:R-:W-:-:S04]  /*6070*/  IADD3 R14, PT, PT, R24, -0x2, RZ ;  /* 0xfffffffe180e7810 */ /* 0x000fc80007ffe0ff */
[----:B------:R-:W-:Y:S02]  /*6080*/  ISETP.GE.AND P2, PT, R14, R51, PT ;  /* 0x000000330e00720c */ /* 0x000fe40003f46270 */
[C---:B------:R-:W-:Y:S02]  /*6090*/  PRMT R14, R10.reuse, 0x7632, R14 ;  /* 0x000076320a0e7816 */ /* 0x040fe4000000000e */
[----:B------:R-:W-:Y:S02]  /*60a0*/  SEL R10, R10, RZ, !P3 ;  /* 0x000000ff0a0a7207 */ /* 0x000fe40005800000 */
[----:B------:R-:W-:Y:S02]  /*60b0*/  SEL R15, R14, RZ, !P4 ;  /* 0x000000ff0e0f7207 */ /* 0x000fe40006000000 */
[----:B------:R-:W-:Y:S02]  /*60c0*/  SEL R14, R17, RZ, !P6 ;  /* 0x000000ff110e7207 */ /* 0x000fe40007000000 */
[----:B------:R-:W-:-:S02]  /*60d0*/  SEL R13, R13, RZ, !P2 ;  /* 0x000000ff0d0d7207 */ /* 0x000fc40005000000 */
[----:B------:R-:W-:Y:S02]  /*60e0*/  PRMT R10, R10, 0x5410, R15 ;  /* 0x000054100a0a7816 */ /* 0x000fe4000000000f */
[----:B------:R-:W-:Y:S02]  /*60f0*/  PRMT R11, R11, 0x5410, R14 ;  /* 0x000054100b0b7816 */ /* 0x000fe4000000000e */
[----:B------:R-:W-:-:S07]  /*6100*/  PRMT R8, R8, 0x5410, R13 ;  /* 0x0000541008087816 */ /* 0x000fce000000000d */
.L_x_21148:
[----:B------:R-:W-:Y:S05]  /*6110*/  BSYNC.RECONVERGENT B1 ;  /* 0x0000000000017941 */ /* 0x000fea0003800200 */
.L_x_21147:
[----:B------:R-:W-:Y:S01]  /*6120*/  FADD.FTZ R31, R12, R31 ;  /* 0x0000001f0c1f7221 */ /* 0x000fe20000010000 */
[----:B-----5:R-:W-:Y:S01]  /*6130*/  HMUL2 R9, R46, R9 ;  /* 0x000000092e097232 */ /* 0x020fe20000000000 */
[----:B------:R0:W5:Y:S01]  /*6140*/  LDG.E.128.CONSTANT R12, desc[UR6][R20.64+0x1800] ;  /* 0x00180006140c7981 */ /* 0x000162000c1e9d00 */
[----:B------:R-:W-:Y:S01]  /*6150*/  BSSY.RECONVERGENT B1, `(.L_x_21149) ;  /* 0x0000022000017945 */ /* 0x000fe20003800200 */
[----:B------:R-:W-:Y:S02]  /*6160*/  HFMA2 R16, R49, R18, R16 ;  /* 0x0000001231107231 */ /* 0x000fe40000000010 */
        /* <DEDUP_REMOVED lines=32> */
.L_x_21150:
[----:B------:R-:W-:Y:S05]  /*6370*/  BSYNC.RECONVERGENT B1 ;  /* 0x0000000000017941 */ /* 0x000fea0003800200 */
.L_x_21149:
        /* <DEDUP_REMOVED lines=38> */
.L_x_21152:
[----:B------:R-:W-:Y:S05]  /*65e0*/  BSYNC.RECONVERGENT B1 ;  /* 0x0000000000017941 */ /* 0x000fea0003800200 */
.L_x_21151:
[----:B01234-:R-:W5:Y:S02]  /*65f0*/  LDG.E.128.CONSTANT R20, desc[UR6][R20.64+0x1c00] ;  /* 0x001c000614147981 */ /* 0x01ff64000c1e9d00 */
[----:B-----5:R-:W-:Y:S02]  /*6600*/  HMUL2 R17, R46, R17 ;  /* 0x000000112e117232 */ /* 0x020fe40000000000 */
[C---:B------:R-:W-:Y:S02]  /*6610*/  HFMA2 R14, R50.reuse, R15, R14 ;  /* 0x0000000f320e7231 */ /* 0x040fe4000000000e */
[----:B------:R-:W-:Y:S02]  /*6620*/  HFMA2 R11, R50, R11, R9 ;  /* 0x0000000b320b7231 */ /* 0x000fe40000000009 */
[----:B------:R-:W-:Y:S02]  /*6630*/  HADD2.F32 R9, -RZ, R8.H0_H0 ;  /* 0x20000008ff097230 */ /* 0x000fe40000004100 */
[----:B------:R-:W-:-:S02]  /*6640*/  HFMA2 R17, R47, R16, R17 ;  /* 0x000000102f117231 */ /* 0x000fc40000000011 */
[----:B------:R-:W-:Y:S01]  /*6650*/  HADD2.F32 R8, -RZ, R8.H1_H1 ;  /* 0x30000008ff087230 */ /* 0x000fe20000004100 */
[----:B------:R-:W-:Y:S01]  /*6660*/  BSSY.RECONVERGENT B1, `(.L_x_21153) ;  /* 0x0000030000017945 */ /* 0x000fe20003800200 */
[--C-:B------:R-:W-:Y:S02]  /*6670*/  HADD2.F32 R12, -RZ, R14.reuse.H0_H0 ;  /* 0x2000000eff0c7230 */ /* 0x100fe40000004100 */
[----:B------:R-:W-:Y:S02]  /*6680*/  HFMA2 R17, R49, R18, R17 ;  /* 0x0000001231117231 */ /* 0x000fe40000000011 */
[----:B------:R-:W-:Y:S02]  /*6690*/  HADD2.F32 R13, -RZ, R14.H1_H1 ;  /* 0x3000000eff0d7230 */ /* 0x000fe40000004100 */
[----:B------:R-:W-:Y:S01]  /*66a0*/  FADD.FTZ R9, R9, R8 ;  /* 0x0000000809097221 */ /* 0x000fe20000010000 */
[----:B------:R-:W-:Y:S02]  /*66b0*/  HADD2.F32 R10, -RZ, R11.H0_H0 ;  /* 0x2000000bff0a7230 */ /* 0x000fe40000004100 */
[----:B------:R-:W-:-:S02]  /*66c0*/  HFMA2 R17, R50, R19, R17 ;  /* 0x0000001332117231 */ /* 0x000fc40000000011 */
[----:B------:R-:W-:Y:S02]  /*66d0*/  HADD2.F32 R11, -RZ, R11.H1_H1 ;  /* 0x3000000bff0b7230 */ /* 0x000fe40000004100 */
[----:B------:R-:W-:Y:S01]  /*66e0*/  FADD.FTZ R13, R12, R13 ;  /* 0x0000000d0c0d7221 */ /* 0x000fe20000010000 */
[----:B------:R-:W-:Y:S01]  /*66f0*/  FADD.FTZ R30, R9, R30 ;  /* 0x0000001e091e7221 */ /* 0x000fe20000010000 */
[--C-:B------:R-:W-:Y:S02]  /*6700*/  HADD2.F32 R14, -RZ, R17.reuse.H0_H0 ;  /* 0x20000011ff0e7230 */ /* 0x100fe40000004100 */
[----:B------:R-:W-:Y:S01]  /*6710*/  FADD.FTZ R10, R10, R11 ;  /* 0x0000000b0a0a7221 */ /* 0x000fe20000010000 */
[----:B------:R-:W-:Y:S02]  /*6720*/  HADD2.F32 R17, -RZ, R17.H1_H1 ;  /* 0x30000011ff117230 */ /* 0x000fe40000004100 */
[----:B------:R-:W-:Y:S01]  /*6730*/  FADD.FTZ R28, R13, R28 ;  /* 0x0000001c0d1c7221 */ /* 0x000fe20000010000 */
[----:B------:R-:W-:-:S02]  /*6740*/  FADD.FTZ R29, R10, R29 ;  /* 0x0000001d0a1d7221 */ /* 0x000fc40000010000 */
[----:B------:R-:W-:-:S04]  /*6750*/  FADD.FTZ R14, R14, R17 ;  /* 0x000000110e0e7221 */ /* 0x000fc80000010000 */
[----:B------:R-:W-:Y:S01]  /*6760*/  FADD.FTZ R27, R14, R27 ;  /* 0x0000001b0e1b7221 */ /* 0x000fe20000010000 */
[----:B------:R-:W-:Y:S06]  /*6770*/  @P0 BRA `(.L_x_21154) ;  /* 0x0000000000780947 */ /* 0x000fec0003800000 */
[C---:B------:R-:W-:Y:S01]  /*6780*/  IADD3 R8, PT, PT, R24.reuse, -0x2, RZ ;  /* 0xfffffffe18087810 */ /* 0x040fe20007ffe0ff */
[C---:B------:R-:W-:Y:S01]  /*6790*/  VIADD R12, R24.reuse, 0x2 ;  /* 0x00000002180c7836 */ /* 0x040fe20000000000 */
[----:B------:R-:W-:Y:S02]  /*67a0*/  IADD3 R10, PT, PT, R24, -0x1, RZ ;  /* 0xffffffff180a7810 */ /* 0x000fe40007ffe0ff */
[-C--:B------:R-:W-:Y:S02]  /*67b0*/  ISETP.GE.AND P2, PT, R8, R51.reuse, PT ;  /* 0x000000330800720c */ /* 0x080fe40003f46270 */
[----:B------:R-:W-:Y:S02]  /*67c0*/  IADD3 R8, PT, PT, R24, 0x4, RZ ;  /* 0x0000000418087810 */ /* 0x000fe40007ffe0ff */
[-C--:B------:R-:W-:Y:S02]  /*67d0*/  ISETP.GE.AND P6, PT, R48, R51.reuse, PT ;  /* 0x000000333000720c */ /* 0x080fe40003fc6270 */
[----:B------:R-:W-:-:S02]  /*67e0*/  ISETP.GE.AND P5, PT, R10, R51, PT ;  /* 0x000000330a00720c */ /* 0x000fc40003fa6270 */
[C---:B------:R-:W-:Y:S02]  /*67f0*/  IADD3 R10, PT, PT, R24.reuse, 0x1, RZ ;  /* 0x00000001180a7810 */ /* 0x040fe40007ffe0ff */
[----:B------:R-:W-:Y:S02]  /*6800*/  IADD3 R14, PT, PT, R24, 0x3, RZ ;  /* 0x00000003180e7810 */ /* 0x000fe40007ffe0ff */
[-C--:B------:R-:W-:Y:S02]  /*6810*/  ISETP.GE.AND P0, PT, R8, R51.reuse, PT ;  /* 0x000000330800720c */ /* 0x080fe40003f06270 */
[C---:B------:R-:W-:Y:S02]  /*6820*/  PRMT R8, R20.reuse, 0x7632, R8 ;  /* 0x0000763214087816 */ /* 0x040fe40000000008 */
[----:B------:R-:W-:Y:S02]  /*6830*/  SEL R20, R20, RZ, !P6 ;  /* 0x000000ff14147207 */ /* 0x000fe40007000000 */
[----:B------:R-:W-:-:S02]  /*6840*/  ISETP.GE.AND P1, PT, R12, R51, PT ;  /* 0x000000330c00720c */ /* 0x000fc40003f26270 */
[-C--:B------:R-:W-:Y:S02]  /*6850*/  ISETP.GE.AND P6, PT, R24, R51.reuse, PT ;  /* 0x000000331800720c */ /* 0x080fe40003fc6270 */
[----:B------:R-:W-:Y:S02]  /*6860*/  PRMT R9, R21, 0x7632, R9 ;  /* 0x0000763215097816 */ /* 0x000fe40000000009 */
[-C--:B------:R-:W-:Y:S02]  /*6870*/  ISETP.GE.AND P4, PT, R10, R51.reuse, PT ;  /* 0x000000330a00720c */ /* 0x080fe40003f86270 */
[----:B------:R-:W-:Y:S02]  /*6880*/  ISETP.GE.AND P3, PT, R14, R51, PT ;  /* 0x000000330e00720c */ /* 0x000fe40003f66270 */
        /* <DEDUP_REMOVED lines=13> */
.L_x_21154:
[----:B------:R-:W-:Y:S05]  /*6960*/  BSYNC.RECONVERGENT B1 ;  /* 0x0000000000017941 */ /* 0x000fea0003800200 */
.L_x_21153:
[----:B------:R-:W-:Y:S01]  /*6970*/  HMUL2 R10, R46, R21 ;  /* 0x000000152e0a7232 */ /* 0x000fe20000000000 */
[----:B------:R-:W-:Y:S02]  /*6980*/  IADD3 R9, PT, PT, R25, 0x3, RZ ;  /* 0x0000000319097810 */ /* 0x000fe40007ffe0ff */
[----:B------:R-:W-:Y:S01]  /*6990*/  IADD3 R2, P1, PT, R2, 0x10, RZ ;  /* 0x0000001002027810 */ /* 0x000fe20007f3e0ff */
[----:B------:R-:W-:Y:S01]  /*69a0*/  HFMA2 R11, R47, R20, R10 ;  /* 0x000000142f0b7231 */ /* 0x000fe2000000000a */
[----:B------:R-:W-:Y:S02]  /*69b0*/  ISETP.GE.U32.AND P0, PT, R9, R4, PT ;  /* 0x000000040900720c */ /* 0x000fe40003f06070 */
[----:B------:R-:W-:Y:S01]  /*69c0*/  IADD3 R7, PT, PT, R7, 0x4, RZ ;  /* 0x0000000407077810 */ /* 0x000fe20007ffe0ff */
[----:B------:R-:W-:Y:S01]  /*69d0*/  HFMA2 R11, R49, R22, R11 ;  /* 0x00000016310b7231 */ /* 0x000fe2000000000b */
[----:B------:R-:W-:Y:S02]  /*69e0*/  IADD3 R25, PT, PT, R25, 0x4, RZ ;  /* 0x0000000419197810 */ /* 0x000fe40007ffe0ff */
[----:B------:R-:W-:Y:S01]  /*69f0*/  IADD3 R24, PT, PT, R24, 0x80, RZ ;  /* 0x0000008018187810 */ /* 0x000fe20007ffe0ff */
[----:B------:R-:W-:Y:S01]  /*6a00*/  HFMA2 R11, R50, R23, R11 ;  /* 0x00000017320b7231 */ /* 0x000fe2000000000b */
[----:B------:R-:W-:-:S02]  /*6a10*/  IADD3 R5, PT, PT, R5, 0x200, RZ ;  /* 0x0000020005057810 */ /* 0x000fc40007ffe0ff */
[----:B------:R-:W-:Y:S02]  /*6a20*/  IADD3.X R3, PT, PT, RZ, R3, RZ, P1, !PT ;  /* 0x00000003ff037210 */ /* 0x000fe40000ffe4ff */
[--C-:B------:R-:W-:Y:S02]  /*6a30*/  HADD2.F32 R8, -RZ, R11.reuse.H0_H0 ;  /* 0x2000000bff087230 */ /* 0x100fe40000004100 */
[----:B------:R-:W-:-:S05]  /*6a40*/  HADD2.F32 R11, -RZ, R11.H1_H1 ;  /* 0x3000000bff0b7230 */ /* 0x000fca0000004100 */
[----:B------:R-:W-:-:S04]  /*6a50*/  FADD.FTZ R11, R8, R11 ;  /* 0x0000000b080b7221 */ /* 0x000fc80000010000 */
[----:B------:R-:W-:Y:S01]  /*6a60*/  FADD.FTZ R26, R11, R26 ;  /* 0x0000001a0b1a7221 */ /* 0x000fe20000010000 */
[----:B------:R-:W-:Y:S06]  /*6a70*/  @!P0 BRA `(.L_x_21155) ;  /* 0xffffffd400cc8947 */ /* 0x000fec000383ffff */
.L_x_21124:
[----:B0-----:R-:W-:Y:S05]  /*6a80*/  BSYNC.RECONVERGENT B0 ;  /* 0x0000000000007941 */ /* 0x001fea0003800200 */
.L_x_21123:
[----:B------:R-:W0:Y:S01]  /*6a90*/  SHFL.BFLY PT, R3, R40, 0x2, 0x1f ;  /* 0x0c401f0028037f89 */ /* 0x000e2200000e0000 */
[----:B------:R-:W3:Y:S01]  /*6aa0*/  S2UR UR5, SR_CgaCtaId ;  /* 0x00000000000579c3 */ /* 0x000ee20000008800 */
[C---:B------:R-:W-:Y:S01]  /*6ab0*/  LOP3.LUT R18, R42.reuse, 0x3c0, RZ, 0xc0, !PT ;  /* 0x000003c02a127812 */ /* 0x040fe200078ec0ff */
[----:B------:R-:W-:Y:S01]  /*6ac0*/  UMOV UR4, 0x400 ;  /* 0x0000040000047882 */ /* 0x000fe20000000000 */
[----:B------:R-:W4:Y:S01]  /*6ad0*/  SHFL.BFLY PT, R0, R39, 0x2, 0x1f ;  /* 0x0c401f0027007f89 */ /* 0x000f2200000e0000 */
[----:B------:R-:W-:Y:S01]  /*6ae0*/  SHF.R.U32.HI R45, RZ, 0x2, R45 ;  /* 0x00000002ff2d7819 */ /* 0x000fe2000001162d */
[----:B------:R-:W-:Y:S01]  /*6af0*/  UIADD3 UR4, UPT, UPT, UR4, 0x110, URZ ;  /* 0x0000011004047890 */ /* 0x000fe2000fffe0ff */
[----:B------:R-:W-:Y:S01]  /*6b00*/  LOP3.LUT R19, R42, 0x3e0, RZ, 0xc0, !PT ;  /* 0x000003e02a137812 */ /* 0x000fe200078ec0ff */
[----:B------:R-:W1:Y:S01]  /*6b10*/  SHFL.BFLY PT, R12, R29, 0x2, 0x1f ;  /* 0x0c401f001d0c7f89 */ /* 0x000e6200000e0000 */
[----:B------:R-:W-:Y:S01]  /*6b20*/  BSSY.RECONVERGENT B0, `(.L_x_21156) ;  /* 0x0000055000007945 */ /* 0x000fe20003800200 */
[----:B------:R-:W-:Y:S01]  /*6b30*/  IMAD R45, R6, 0x78, R45 ;  /* 0x00000078062d7824 */ /* 0x000fe200078e022d */
[C---:B------:R-:W-:Y:S01]  /*6b40*/  LOP3.LUT P0, RZ, R42.reuse, 0x3c3, RZ, 0xc0, !PT ;  /* 0x000003c32aff7812 */ /* 0x040fe2000780c0ff */
[----:B------:R-:W1:Y:S01]  /*6b50*/  SHFL.BFLY PT, R5, R38, 0x2, 0x1f ;  /* 0x0c401f0026057f89 */ /* 0x000e6200000e0000 */
[----:B------:R-:W-:-:S02]  /*6b60*/  LOP3.LUT P1, RZ, R42, 0x3e3, RZ, 0xc0, !PT ;  /* 0x000003e32aff7812 */ /* 0x000fc4000782c0ff */
[----:B------:R-:W-:Y:S01]  /*6b70*/  ISETP.GT.U32.AND P3, PT, R42, 0x1f, PT ;  /* 0x0000001f2a00780c */ /* 0x000fe20003f64070 */
[----:B------:R-:W1:Y:S04]  /*6b80*/  SHFL.BFLY PT, R2, R37, 0x2, 0x1f ;  /* 0x0c401f0025027f89 */ /* 0x000e6800000e0000 */
[----:B------:R-:W1:Y:S01]  /*6b90*/  SHFL.BFLY PT, R7, R36, 0x2, 0x1f ;  /* 0x0c401f0024077f89 */ /* 0x000e6200000e0000 */
[----:B0-----:R-:W-:-:S03]  /*6ba0*/  FADD.FTZ R40, R3, R40 ;  /* 0x0000002803287221 */ /* 0x001fc60000010000 */
[----:B------:R-:W0:Y:S01]  /*6bb0*/  SHFL.BFLY PT, R4, R35, 0x2, 0x1f ;  /* 0x0c401f0023047f89 */ /* 0x000e2200000e0000 */
[----:B---3--:R-:W-:Y:S01]  /*6bc0*/  ULEA UR4, UR5, UR4, 0x18 ;  /* 0x0000000405047291 */ /* 0x008fe2000f8ec0ff */
[----:B----4-:R-:W-:Y:S02]  /*6bd0*/  FADD.FTZ R39, R0, R39 ;  /* 0x0000002700277221 */ /* 0x010fe40000010000 */
[----:B-12---:R-:W1:Y:S01]  /*6be0*/  SHFL.BFLY PT, R9, R34, 0x2, 0x1f ;  /* 0x0c401f0022097f89 */ /* 0x006e6200000e0000 */
[----:B------:R-:W-:-:S03]  /*6bf0*/  FADD.FTZ R29, R12, R29 ;  /* 0x0000001d0c1d7221 */ /* 0x000fc60000010000 */
[----:B------:R-:W2:Y:S01]  /*6c00*/  SHFL.BFLY PT, R8, R33, 0x2, 0x1f ;  /* 0x0c401f0021087f89 */ /* 0x000ea200000e0000 */
[----:B------:R-:W-:Y:S01]  /*6c10*/  LOP3.LUT R12, R42, 0x3, RZ, 0xc0, !PT ;  /* 0x000000032a0c7812 */ /* 0x000fe200078ec0ff */
[----:B------:R-:W-:Y:S02]  /*6c20*/  FADD.FTZ R38, R5, R38 ;  /* 0x0000002605267221 */ /* 0x000fe40000010000 */
[----:B------:R-:W3:Y:S01]  /*6c30*/  SHFL.BFLY PT, R11, R32, 0x2, 0x1f ;  /* 0x0c401f00200b7f89 */ /* 0x000ee200000e0000 */
[----:B------:R-:W-:Y:S01]  /*6c40*/  ISETP.NE.AND P2, PT, R12, RZ, PT ;  /* 0x000000ff0c00720c */ /* 0x000fe20003f45270 */
[----:B------:R-:W-:Y:S02]  /*6c50*/  FADD.FTZ R37, R2, R37 ;  /* 0x0000002502257221 */ /* 0x000fe40000010000 */
[----:B------:R-:W4:Y:S01]  /*6c60*/  SHFL.BFLY PT, R10, R31, 0x2, 0x1f ;  /* 0x0c401f001f0a7f89 */ /* 0x000f2200000e0000 */
[----:B------:R-:W-:Y:S01]  /*6c70*/  ISETP.NE.OR P5, PT, R18, 0x40, P2 ;  /* 0x000000401200780c */ /* 0x000fe200017a5670 */
[----:B------:R-:W-:-:S02]  /*6c80*/  FADD.FTZ R36, R7, R36 ;  /* 0x0000002407247221 */ /* 0x000fc40000010000 */
[----:B------:R-:W4:Y:S01]  /*6c90*/  SHFL.BFLY PT, R13, R30, 0x2, 0x1f ;  /* 0x0c401f001e0d7f89 */ /* 0x000f2200000e0000 */
[----:B------:R-:W-:-:S03]  /*6ca0*/  ISETP.NE.OR P4, PT, R19, 0x20, P2 ;  /* 0x000000201300780c */ /* 0x000fc60001785670 */
[----:B------:R-:W4:Y:S01]  /*6cb0*/  SHFL.BFLY PT, R15, R28, 0x2, 0x1f ;  /* 0x0c401f001c0f7f89 */ /* 0x000f2200000e0000 */
        /* <DEDUP_REMOVED lines=14> */
[----:B------:R-:W0:Y:S01]  /*6da0*/  SHFL.BFLY PT, R9, R36, 0x1, 0x1f ;  /* 0x0c201f0024097f89 */ /* 0x000e2200000e0000 */
[----:B-1----:R-:W-:-:S03]  /*6db0*/  FADD.FTZ R3, R3, R26 ;  /* 0x0000001a03037221 */ /* 0x002fc60000010000 */
[----:B------:R-:W1:Y:S04]  /*6dc0*/  SHFL.BFLY PT, R4, R35, 0x1, 0x1f ;  /* 0x0c201f0023047f89 */ /* 0x000e6800000e0000 */
        /* <DEDUP_REMOVED lines=18> */
[----:B---3--:R-:W-:Y:S01]  /*6ef0*/  FADD.FTZ R32, R32, R13 ;  /* 0x0000000d20207221 */ /* 0x008fe20000010000 */
[----:B------:R-:W-:Y:S01]  /*6f00*/  BAR.SYNC.DEFER_BLOCKING 0x0 ;  /* 0x0000000000007b1d */ /* 0x000fe20000010000 */
[----:B----4-:R-:W-:Y:S01]  /*6f10*/  FADD.FTZ R31, R31, R10 ;  /* 0x0000000a1f1f7221 */ /* 0x010fe20000010000 */
[----:B------:R-:W-:Y:S01]  /*6f20*/  FADD.FTZ R30, R30, R15 ;  /* 0x0000000f1e1e7221 */ /* 0x000fe20000010000 */
[----:B0-----:R-:W-:Y:S01]  /*6f30*/  FADD.FTZ R29, R29, R12 ;  /* 0x0000000c1d1d7221 */ /* 0x001fe20000010000 */
[----:B-1----:R-:W-:Y:S01]  /*6f40*/  FADD.FTZ R28, R28, R17 ;  /* 0x000000111c1c7221 */ /* 0x002fe20000010000 */
[----:B------:R-:W-:Y:S01]  /*6f50*/  FADD.FTZ R27, R27, R14 ;  /* 0x0000000e1b1b7221 */ /* 0x000fe20000010000 */
        /* <DEDUP_REMOVED lines=17> */
.L_x_21157:
[----:B------:R-:W-:Y:S05]  /*7070*/  BSYNC.RECONVERGENT B0 ;  /* 0x0000000000007941 */ /* 0x000fea0003800200 */
.L_x_21156:
        /* <DEDUP_REMOVED lines=33> */
.L_x_21159:
[----:B------:R-:W-:Y:S05]  /*7290*/  BSYNC.RECONVERGENT B0 ;  /* 0x0000000000007941 */ /* 0x000fea0003800200 */
.L_x_21158:
        /* <DEDUP_REMOVED lines=18> */
.L_x_21161:
[----:B------:R-:W-:Y:S05]  /*73c0*/  BSYNC.RECONVERGENT B0 ;  /* 0x0000000000007941 */ /* 0x000fea0003800200 */
.L_x_21160:
        /* <DEDUP_REMOVED lines=33> */
.L_x_21163:
[----:B------:R-:W-:Y:S05]  /*75e0*/  BSYNC.RECONVERGENT B0 ;  /* 0x0000000000007941 */ /* 0x000fea0003800200 */
.L_x_21162:
        /* <DEDUP_REMOVED lines=14> */
[----:B------:R-:W-:Y:S02]  /*76d0*/  PRMT R2, R39, 0x7632, R2 ;  /* 0x0000763227027816 */ /* 0x000fe40000000002 */
[----:B------:R-:W-:Y:S02]  /*76e0*/  PRMT R6, R35, 0x7632, R6 ;  /* 0x0000763223067816 */ /* 0x000fe40000000006 */
[C---:B0-----:R-:W-:Y:S02]  /*76f0*/  LEA R4, P0, R0.reuse, UR4, 0x1 ;  /* 0x0000000400047c11 */ /* 0x041fe4000f8008ff */
[----:B------:R-:W-:Y:S02]  /*7700*/  F2FP.F16.F32.PACK_AB R33, R33, R34 ;  /* 0x000000222121723e */ /* 0x000fe400000000ff */
[----:B------:R-:W-:-:S02]  /*7710*/  LEA.HI.X R5, R0, UR5, R5, 0x1, P0 ;  /* 0x0000000500057c11 */ /* 0x000fc400080f0c05 */
[----:B------:R-:W-:Y:S02]  /*7720*/  PRMT R0, R37, 0x7632, R0 ;  /* 0x0000763225007816 */ /* 0x000fe40000000000 */
[----:B------:R-:W-:Y:S01]  /*7730*/  F2FP.F16.F32.PACK_AB R31, R31, R32 ;  /* 0x000000201f1f723e */ /* 0x000fe200000000ff */
[----:B------:R0:W-:Y:S01]  /*7740*/  STG.E.U16 desc[UR6][R4.64+0x10], R2 ;  /* 0x0000100204007986 */ /* 0x0001e2000c101506 */
[----:B------:R-:W-:Y:S02]  /*7750*/  F2FP.F16.F32.PACK_AB R29, R29, R30 ;  /* 0x0000001e1d1d723e */ /* 0x000fe400000000ff */
[----:B------:R-:W-:Y:S01]  /*7760*/  F2FP.F16.F32.PACK_AB R27, R27, R28 ;  /* 0x0000001c1b1b723e */ /* 0x000fe200000000ff */
        /* <DEDUP_REMOVED lines=20> */
.L_x_21164:
        /* <DEDUP_REMOVED lines=13> */
.L_x_27547:


//--------------------- .text._ZN4vllm25paged_attention_v2_kernelIttLi112ELi32ELi128ELNS_18Fp8KVCacheDataTypeE0ELb0ELi512EEEvPfS2_PT_PKS3_PKT0_S9_ifPKiSB_iPKfiiiSD_SD_iiiii --------------------------
	.section	.text._ZN4vllm25paged_attention_v2_kernelIttLi112ELi32ELi128ELNS_18Fp8KVCacheDataTypeE0ELb0ELi512EEEvPfS2_PT_PKS3_PKT0_S9_ifPKiSB_iPKfiiiSD_SD_iiiii,"ax",@progbits
	.align	128
        .global         _ZN4vllm25paged_attention_v2_kernelIttLi112ELi32ELi128ELNS_18Fp8KVCacheDataTypeE0ELb0ELi512EEEvPfS2_PT_PKS3_PKT0_S9_ifPKiSB_iPKfiiiSD_SD_iiiii
        .type           _ZN4vllm25paged_attention_v2_kernelIttLi112ELi32ELi128ELNS_18Fp8KVCacheDataTypeE0ELb0ELi512EEEvPfS2_PT_PKS3_PKT0_S9_ifPKiSB_iPKfiiiSD_SD_iiiii,@function
        .size           _ZN4vllm25paged_attention_v2_kernelIttLi112ELi32ELi128ELNS_18Fp8KVCacheDataTypeE0ELb0ELi512EEEvPfS2_PT_PKS3_PKT0_S9_ifPKiSB_iPKfiiiSD_SD_iiiii,(.L_x_27548 - _ZN4vllm25paged_attention_v2_kernelIttLi112ELi32ELi128ELNS_18Fp8KVCacheDataTypeE0ELb0ELi512EEEvPfS2_PT_PKS3_PKT0_S9_ifPKiSB_iPKfiiiSD_SD_iiiii)
        .other          _ZN4vllm25paged_attention_v2_kernelIttLi112ELi32ELi128ELNS_18Fp8KVCacheDataTypeE0ELb0ELi512EEEvPfS2_PT_PKS3_PKT0_S9_ifPKiSB_iPKfiiiSD_SD_iiiii,@"STO_CUDA_ENTRY STV_DEFAULT"
_ZN4vllm25paged_attention_v2_kernelIttLi112ELi32ELi128ELNS_18Fp8KVCacheDataTypeE0ELb0ELi512EEEvPfS2_PT_PKS3_PKT0_S9_ifPKiSB_iPKfiiiSD_SD_iiiii:
.text._ZN4vllm25paged_attention_v2_kernelIttLi112ELi32ELi128ELNS_18Fp8KVCacheDataTypeE0ELb0ELi512EEEvPfS2_PT_PKS3_PKT0_S9_ifPKiSB_iPKfiiiSD_SD_iiiii:
        /* <DEDUP_REMOVED lines=80> */
[----:B------:R-:W-:-:S05]  /*0500*/  @!P3 IMAD.IADD R0, R0, 0x1, -R9 ;  /* 0x000000010000b824 */ /* 0x000fca00078e0a09 */
[----:B------:R-:W-:Y:S02]  /*0510*/  ISETP.GE.U32.AND P2, PT, R0, R9, PT ;  /* 0x000000090000720c */ /* 0x000fe40003f46070 */
[----:B------:R-:W-:Y:S01]  /*0520*/  IADD3 R0, PT, PT, R51, 0x1f, RZ ;  /* 0x0000001f33007810 */ /* 0x000fe20007ffe0ff */
[----:B--2---:R-:W-:Y:S01]  /*0530*/  @P0 IMAD.WIDE.U32 R2, R41, 0x4, R2 ;  /* 0x0000000429020825 */ /* 0x004fe200078e0002 */
[----:B------:R-:W-:Y:S02]  /*0540*/  LEA R9, R43, 0x10, 0x4 ;  /* 0x000000102b097811 */ /* 0x000fe400078e20ff */
[----:B------:R-:W-:Y:S02]  /*0550*/  SHF.R.U32.HI R0, RZ, 0x5, R0 ;  /* 0x00000005ff007819 */ /* 0x000fe40000011600 */
[----:B------:R-:W-:Y:S01]  /*0560*/  SHF.R.U32.HI R10, RZ, 0x5, R42 ;  /* 0x00000005ff0a7819 */ /* 0x000fe2000001162a */
[----:B------:R1:W5:Y:S01]  /*0570*/  @P0 LDG.E.CONSTANT R50, desc[UR6][R2.64] ;  /* 0x0000000602320981 */ /* 0x000362000c1e9900 */
[----:B------:R-:W-:Y:S01]  /*0580*/  @!P3 IADD3 R11, PT, PT, R11, 0x1, RZ ;  /* 0x000000010b0bb810 */ /* 0x000fe20007ffe0ff */
[----:B------:R-:W-:Y:S01]  /*0590*/  BSSY.RECONVERGENT B0, `(.L_x_21165) ;  /* 0x00001b8000007945 */ /* 0x000fe20003800200 */
[----:B------:R-:W-:-:S02]  /*05a0*/  VIMNMX.U32 R9, PT, PT, R0, R9, PT ;  /* 0x0000000900097248 */ /* 0x000fc40003fe0000 */
[----:B------:R-:W-:Y:S02]  /*05b0*/  LEA R49, R43, R10, 0x4 ;  /* 0x0000000a2b317211 */ /* 0x000fe400078e20ff */
[----:B------:R-:W-:Y:S02]  /*05c0*/  @!P1 MOV R0, 0x400 ;  /* 0x0000040000009802 */ /* 0x000fe40000000f00 */
[----:B------:R-:W-:Y:S01]  /*05d0*/  @P2 IADD3 R11, PT, PT, R11, 0x1, RZ ;  /* 0x000000010b0b2810 */ /* 0x000fe20007ffe0ff */
[----:B-1----:R-:W-:Y:S01]  /*05e0*/  IMAD R3, R44, UR4, RZ ;  /* 0x000000042c037c24 */ /* 0x002fe2000f8e02ff */
[----:B------:R-:W-:Y:S02]  /*05f0*/  ISETP.GE.U32.AND P2, PT, R49, R9, PT ;  /* 0x000000093100720c */ /* 0x000fe40003f46070 */
[----:B------:R-:W-:Y:S02]  /*0600*/  ISETP.NE.AND P0, PT, R12, RZ, PT ;  /* 0x000000ff0c00720c */ /* 0x000fe40003f05270 */
[----:B0-----:R-:W-:-:S02]  /*0610*/  @!P1 LEA R13, R13, R0, 0x18 ;  /* 0x000000000d0d9211 */ /* 0x001fc400078ec0ff */
[----:B------:R-:W-:Y:S02]  /*0620*/  MOV R0, R11 ;  /* 0x0000000b00007202 */ /* 0x000fe40000000f00 */
[----:B------:R-:W-:-:S03]  /*0630*/  @!P1 LEA R13, R42, R13, 0x4 ;  /* 0x0000000d2a0d9211 */ /* 0x000fc600078e20ff */
[----:B------:R-:W-:-:S04]  /*0640*/  @!P4 IMAD.MOV R0, RZ, RZ, -R0 ;  /* 0x000000ffff00c224 */ /* 0x000fc800078e0a00 */
        /* <DEDUP_REMOVED lines=9> */
[----:B------:R-:W-:Y:S01]  /*06e0*/  IADD3 R7, PT, PT, R7, 0x100, RZ ;  /* 0x0000010007077810 */ /* 0x000fe20007ffe0ff */
[----:B------:R-:W-:Y:S01]  /*06f0*/  IMAD.WIDE R4, R3, 0x4, R4 ;  /* 0x0000000403047825 */ /* 0x000fe200078e0204 */
[----:B------:R-:W-:Y:S02]  /*0700*/  LOP3.LUT R3, R42, 0x1f, RZ, 0xc0, !PT ;  /* 0x0000001f2a037812 */ /* 0x000fe400078ec0ff */
[----:B------:R-:W-:-:S02]  /*0710*/  MOV R48, 0xff7fffff ;  /* 0xff7fffff00307802 */ /* 0x000fc40000000f00 */
[----:B------:R-:W-:Y:S02]  /*0720*/  IADD3 R8, PT, PT, R3, R8, RZ ;  /* 0x0000000803087210 */ /* 0x000fe40007ffe0ff */
[----:B------:R-:W-:Y:S02]  /*0730*/  LEA R10, R10, R3, 0x5 ;  /* 0x000000030a0a7211 */ /* 0x000fe400078e28ff */
[C---:B------:R-:W-:Y:S01]  /*0740*/  IADD3 R45, PT, PT, R8.reuse, 0x1, RZ ;  /* 0x00000001082d7810 */ /* 0x040fe20007ffe0ff */
[----:B------:R-:W-:Y:S01]  /*0750*/  IMAD.IADD R47, R8, 0x1, -R51 ;  /* 0x00000001082f7824 */ /* 0x000fe200078e0a33 */
[----:B--2---:R-:W-:-:S04]  /*0760*/  IADD3 R40, P0, PT, R4, UR4, RZ ;  /* 0x0000000404287c10 */ /* 0x004fc8000ff1e0ff */
[----:B------:R-:W-:Y:S02]  /*0770*/  IADD3.X R3, PT, PT, R5, UR5, RZ, P0, !PT ;  /* 0x0000000505037c10 */ /* 0x000fe400087fe4ff */
[----:B-1----:R-:W-:-:S04]  /*0780*/  LEA R7, R2, R7, 0x18 ;  /* 0x0000000702077211 */ /* 0x002fc800078ec0ff */
[----:B------:R-:W-:-:S07]  /*0790*/  LEA R46, R10, R7, 0x2 ;  /* 0x000000070a2e7211 */ /* 0x000fce00078e10ff */
.L_x_21167:
[----:B------:R-:W-:Y:S02]  /*07a0*/  MOV R12, R40 ;  /* 0x00000028000c7202 */ /* 0x000fe40000000f00 */
[----:B------:R-:W-:-:S05]  /*07b0*/  MOV R13, R3 ;  /* 0x00000003000d7202 */ /* 0x000fca0000000f00 */
        /* <DEDUP_REMOVED lines=35> */
[----:B------:R-:W-:Y:S01]  /*09f0*/  HADD2.F32 R28, -RZ, R26.H0_H0 ;  /* 0x2000001aff1c7230 */ /* 0x000fe20000004100 */
[----:B------:R-:W2:Y:S01]  /*0a00*/  LDG.E.128.CONSTANT R36, desc[UR6][R54.64+0xa00] ;  /* 0x000a000636247981 */ /* 0x000ea2000c1e9d00 */
[--C-:B------:R-:W-:Y:S02]  /*0a10*/  HADD2.F32 R5, -RZ, R6.reuse.H0_H0 ;  /* 0x20000006ff057230 */ /* 0x100fe40000004100 */
[----:B------:R-:W-:Y:S01]  /*0a20*/  FMUL.FTZ R25, R25, R24 ;  /* 0x0000001819197220 */ /* 0x000fe20000410000 */
[----:B------:R-:W-:Y:S02]  /*0a30*/  HADD2.F32 R33, -RZ, R6.H1_H1 ;  /* 0x30000006ff217230 */ /* 0x000fe40000004100 */
[----:B------:R-:W-:Y:S02]  /*0a40*/  HADD2.F32 R6, -RZ, R9.H0_H0 ;  /* 0x20000009ff067230 */ /* 0x000fe40000004100 */
[----:B------:R-:W-:Y:S01]  /*0a50*/  FMUL.FTZ R24, R28, R5 ;  /* 0x000000051c187220 */ /* 0x000fe20000410000 */
[----:B------:R-:W-:-:S02]  /*0a60*/  HADD2.F32 R28, -RZ, R26.H1_H1 ;  /* 0x3000001aff1c7230 */ /* 0x000fc40000004100 */
[----:B------:R-:W-:Y:S02]  /*0a70*/  HADD2.F32 R26, -RZ, R10.H0_H0 ;  /* 0x2000000aff1a7230 */ /* 0x000fe40000004100 */
[--C-:B------:R-:W-:Y:S02]  /*0a80*/  HADD2.F32 R5, -RZ, R29.reuse.H0_H0 ;  /* 0x2000001dff057230 */ /* 0x100fe40000004100 */
[----:B------:R-:W-:Y:S01]  /*0a90*/  FMUL.FTZ R28, R28, R33 ;  /* 0x000000211c1c7220 */ /* 0x000fe20000410000 */
[----:B------:R-:W-:Y:S02]  /*0aa0*/  HADD2.F32 R33, -RZ, R30.H1_H1 ;  /* 0x3000001eff217230 */ /* 0x000fe40000004100 */
[----:B------:R-:W-:Y:S02]  /*0ab0*/  HADD2.F32 R10, -RZ, R10.H1_H1 ;  /* 0x3000000aff0a7230 */ /* 0x000fe40000004100 */
[----:B------:R-:W-:Y:S01]  /*0ac0*/  FFMA.FTZ R5, R5, R6, R32 ;  /* 0x0000000605057223 */ /* 0x000fe20000010020 */
[----:B------:R-:W-:-:S02]  /*0ad0*/  HADD2.F32 R6, -RZ, R29.H1_H1 ;  /* 0x3000001dff067230 */ /* 0x000fc40000004100 */
[----:B------:R-:W-:Y:S02]  /*0ae0*/  HADD2.F32 R9, -RZ, R9.H1_H1 ;  /* 0x30000009ff097230 */ /* 0x000fe40000004100 */
[----:B------:R-:W-:Y:S01]  /*0af0*/  FFMA.FTZ R28, R33, R10, R28 ;  /* 0x0000000a211c7223 */ /* 0x000fe2000001001c */
[----:B------:R-:W-:Y:S01]  /*0b00*/  HADD2.F32 R29, -RZ, R30.H0_H0 ;  /* 0x2000001eff1d7230 */ /* 0x000fe20000004100 */
[----:B------:R-:W0:Y:S01]  /*0b10*/  LDS.128 R32, [R52+0x20] ;  /* 0x0000200034207984 */ /* 0x000e220000000c00 */
[----:B------:R-:W-:Y:S01]  /*0b20*/  FFMA.FTZ R9, R6, R9, R25 ;  /* 0x0000000906097223 */ /* 0x000fe20000010019 */
[----:B------:R-:W-:Y:S02]  /*0b30*/  HADD2.F32 R25, -RZ, R7.H0_H0 ;  /* 0x20000007ff197230 */ /* 0x000fe40000004100 */
[----:B------:R-:W-:Y:S01]  /*0b40*/  FFMA.FTZ R6, R29, R26, R24 ;  /* 0x0000001a1d067223 */ /* 0x000fe20000010018 */
[----:B------:R-:W-:-:S05]  /*0b50*/  HADD2.F32 R24, -RZ, R27.H0_H0 ;  /* 0x2000001bff187230 */ /* 0x000fca0000004100 */
[----:B------:R-:W-:Y:S01]  /*0b60*/  FMUL.FTZ R29, R24, R25 ;  /* 0x00000019181d7220 */ /* 0x000fe20000410000 */
[----:B------:R-:W-:Y:S02]  /*0b70*/  HADD2.F32 R24, -RZ, R31.H0_H0 ;  /* 0x2000001fff187230 */ /* 0x000fe40000004100 */
[----:B------:R-:W-:Y:S02]  /*0b80*/  HADD2.F32 R25, -RZ, R11.H0_H0 ;  /* 0x2000000bff197230 */ /* 0x000fe40000004100 */
[----:B------:R-:W-:Y:S02]  /*0b90*/  HADD2.F32 R10, -RZ, R7.H1_H1 ;  /* 0x30000007ff0a7230 */ /* 0x000fe40000004100 */
[--C-:B----4-:R-:W-:Y:S02]  /*0ba0*/  HADD2.F32 R7, -RZ, R12.reuse.H0_H0 ;  /* 0x2000000cff077230 */ /* 0x110fe40000004100 */
[----:B------:R-:W-:Y:S01]  /*0bb0*/  FFMA.FTZ R24, R24, R25, R29 ;  /* 0x0000001918187223 */ /* 0x000fe2000001001d */
[----:B------:R-:W-:-:S02]  /*0bc0*/  HADD2.F32 R12, -RZ, R12.H1_H1 ;  /* 0x3000000cff0c7230 */ /* 0x000fc40000004100 */
[----:B------:R-:W-:Y:S02]  /*0bd0*/  HADD2.F32 R27, -RZ, R27.H1_H1 ;  /* 0x3000001bff1b7230 */ /* 0x000fe40000004100 */
[----:B------:R-:W-:Y:S02]  /*0be0*/  HADD2.F32 R11, -RZ, R11.H1_H1 ;  /* 0x3000000bff0b7230 */ /* 0x000fe40000004100 */
[----:B------:R-:W-:Y:S02]  /*0bf0*/  HADD2.F32 R30, -RZ, R31.H1_H1 ;  /* 0x3000001fff1e7230 */ /* 0x000fe40000004100 */
[--C-:B0-----:R-:W-:Y:S02]  /*0c00*/  HADD2.F32 R25, -RZ, R32.reuse.H0_H0 ;  /* 0x20000020ff197230 */ /* 0x101fe40000004100 */
[----:B------:R-:W-:-:S03]  /*0c10*/  HADD2.F32 R29, -RZ, R32.H1_H1 ;  /* 0x30000020ff1d7230 */ /* 0x000fc60000004100 */
[----:B------:R-:W-:Y:S01]  /*0c20*/  FFMA.FTZ R25, R25, R7, R4 ;  /* 0x0000000719197223 */ /* 0x000fe20000010004 */
[----:B------:R-:W-:Y:S02]  /*0c30*/  HADD2.F32 R4, -RZ, R33.H0_H0 ;  /* 0x20000021ff047230 */ /* 0x000fe40000004100 */
[----:B------:R-:W-:Y:S02]  /*0c40*/  HADD2.F32 R7, -RZ, R13.H0_H0 ;  /* 0x2000000dff077230 */ /* 0x000fe40000004100 */
[----:B------:R-:W-:Y:S01]  /*0c50*/  FFMA.FTZ R29, R29, R12, R8 ;  /* 0x0000000c1d1d7223 */ /* 0x000fe20000010008 */
[----:B------:R-:W-:Y:S02]  /*0c60*/  HADD2.F32 R32, -RZ, R14.H0_H0 ;  /* 0x2000000eff207230 */ /* 0x000fe40000004100 */
[----:B------:R-:W-:Y:S01]  /*0c70*/  FFMA.FTZ R12, R4, R7, R5 ;  /* 0x00000007040c7223 */ /* 0x000fe20000010005 */
[----:B------:R-:W-:Y:S02]  /*0c80*/  HADD2.F32 R4, -RZ, R33.H1_H1 ;  /* 0x30000021ff047230 */ /* 0x000fe40000004100 */
[----:B------:R-:W-:-:S02]  /*0c90*/  HADD2.F32 R5, -RZ, R34.H0_H0 ;  /* 0x20000022ff057230 */ /* 0x000fc40000004100 */
[----:B------:R-:W-:Y:S02]  /*0ca0*/  HADD2.F32 R33, -RZ, R13.H1_H1 ;  /* 0x3000000dff217230 */ /* 0x000fe40000004100 */
[----:B------:R-:W-:Y:S01]  /*0cb0*/  FMUL.FTZ R27, R27, R10 ;  /* 0x0000000a1b1b7220 */ /* 0x000fe20000410000 */
[----:B------:R-:W-:Y:S02]  /*0cc0*/  FFMA.FTZ R32, R5, R32, R6 ;  /* 0x0000002005207223 */ /* 0x000fe40000010006 */
[----:B------:R-:W-:Y:S01]  /*0cd0*/  FFMA.FTZ R33, R4, R33, R9 ;  /* 0x0000002104217223 */ /* 0x000fe20000010009 */
[----:B------:R-:W-:Y:S01]  /*0ce0*/  FFMA.FTZ R30, R30, R11, R27 ;  /* 0x0000000b1e1e7223 */ /* 0x000fe2000001001b */
[----:B------:R-:W0:Y:S04]  /*0cf0*/  LDS.128 R4, [R52+0x30] ;  /* 0x0000300034047984 */ /* 0x000e280000000c00 */
[----:B------:R-:W3:Y:S01]  /*0d00*/  LDG.E.128.CONSTANT R8, desc[UR6][R54.64+0xc00] ;  /* 0x000c000636087981 */ /* 0x000ee2000c1e9d00 */
[----:B------:R-:W-:-:S02]  /*0d10*/  HADD2.F32 R13, -RZ, R34.H1_H1 ;  /* 0x30000022ff0d7230 */ /* 0x000fc40000004100 */
[----:B------:R-:W-:Y:S02]  /*0d20*/  HADD2.F32 R14, -RZ, R14.H1_H1 ;  /* 0x3000000eff0e7230 */ /* 0x000fe40000004100 */
[----:B------:R-:W-:-:S03]  /*0d30*/  HADD2.F32 R34, -RZ, R15.H0_H0 ;  /* 0x2000000fff227230 */ /* 0x000fc60000004100 */
[----:B------:R-:W-:Y:S01]  /*0d40*/  FFMA.FTZ R28, R13, R14, R28 ;  /* 0x0000000e0d1c7223 */ /* 0x000fe2000001001c */
[----:B------:R-:W-:Y:S02]  /*0d50*/  HADD2.F32 R13, -RZ, R35.H0_H0 ;  /* 0x20000023ff0d7230 */ /* 0x000fe40000004100 */
[----:B------:R-:W-:Y:S02]  /*0d60*/  HADD2.F32 R15, -RZ, R15.H1_H1 ;  /* 0x3000000fff0f7230 */ /* 0x000fe40000004100 */
[----:B------:R-:W-:Y:S02]  /*0d70*/  HADD2.F32 R35, -RZ, R35.H1_H1 ;  /* 0x30000023ff237230 */ /* 0x000fe40000004100 */
[----:B------:R-:W-:Y:S01]  /*0d80*/  FFMA.FTZ R34, R13, R34, R24 ;  /* 0x000000220d227223 */ /* 0x000fe20000010018 */
[--C-:B------:R-:W-:Y:S02]  /*0d90*/  HADD2.F32 R13, -RZ, R16.reuse.H0_H0 ;  /* 0x20000010ff0d7230 */ /* 0x100fe40000004100 */
[----:B------:R-:W-:Y:S01]  /*0da0*/  FFMA.FTZ R30, R35, R15, R30 ;  /* 0x0000000f231e7223 */ /* 0x000fe2000001001e */
[----:B------:R-:W-:-:S02]  /*0db0*/  HADD2.F32 R15, -RZ, R16.H1_H1 ;  /* 0x30000010ff0f7230 */ /* 0x000fc40000004100 */
[--C-:B0-----:R-:W-:Y:S02]  /*0dc0*/  HADD2.F32 R14, -RZ, R4.reuse.H0_H0 ;  /* 0x20000004ff0e7230 */ /* 0x101fe40000004100 */
[----:B------:R-:W-:-:S03]  /*0dd0*/  HADD2.F32 R4, -RZ, R4.H1_H1 ;  /* 0x30000004ff047230 */ /* 0x000fc60000004100 */
[----:B------:R-:W-:Y:S02]  /*0de0*/  FFMA.FTZ R16, R14, R13, R25 ;  /* 0x0000000d0e107223 */ /* 0x000fe40000010019 */
[----:B------:R-:W-:Y:S01]  /*0df0*/  FFMA.FTZ R29, R4, R15, R29 ;  /* 0x0000000f041d7223 */ /* 0x000fe2000001001d */
[----:B------:R-:W-:Y:S01]  /*0e00*/  HADD2.F32 R4, -RZ, R17.H0_H0 ;  /* 0x20000011ff047230 */ /* 0x000fe20000004100 */
[----:B------:R-:W0:Y:S01]  /*0e10*/  LDS.128 R24, [R52+0x40] ;  /* 0x0000400034187984 */ /* 0x000e220000000c00 */
[--C-:B------:R-:W-:Y:S02]  /*0e20*/  HADD2.F32 R13, -RZ, R5.reuse.H0_H0 ;  /* 0x20000005ff0d7230 */ /* 0x100fe40000004100 */
[----:B------:R-:W-:Y:S02]  /*0e30*/  HADD2.F32 R14, -RZ, R5.H1_H1 ;  /* 0x30000005ff0e7230 */ /* 0x000fe40000004100 */
[----:B------:R-:W-:Y:S02]  /*0e40*/  HADD2.F32 R17, -RZ, R17.H1_H1 ;  /* 0x30000011ff117230 */ /* 0x000fe40000004100 */
[----:B------:R-:W-:-:S03]  /*0e50*/  FFMA.FTZ R4, R13, R4, R12 ;  /* 0x000000040d047223 */ /* 0x000fc6000001000c */
[----:B------:R-:W-:Y:S02]  /*0e60*/  FFMA.FTZ R33, R14, R17, R33 ;  /* 0x000000110e217223 */ /* 0x000fe40000010021 */
[----:B------:R-:W4:Y:S01]  /*0e70*/  LDG.E.128.CONSTANT R12, desc[UR6][R54.64+0xe00] ;  /* 0x000e0006360c7981 */ /* 0x000f22000c1e9d00 */
[----:B------:R-:W-:Y:S02]  /*0e80*/  HADD2.F32 R5, -RZ, R6.H0_H0 ;  /* 0x20000006ff057230 */ /* 0x000fe40000004100 */
[----:B------:R-:W-:Y:S02]  /*0e90*/  HADD2.F32 R17, -RZ, R18.H0_H0 ;  /* 0x20000012ff117230 */ /* 0x000fe40000004100 */
[----:B------:R-:W-:Y:S02]  /*0ea0*/  HADD2.F32 R35, -RZ, R6.H1_H1 ;  /* 0x30000006ff237230 */ /* 0x000fe40000004100 */
[----:B------:R-:W-:Y:S02]  /*0eb0*/  HADD2.F32 R18, -RZ, R18.H1_H1 ;  /* 0x30000012ff127230 */ /* 0x000fe40000004100 */
[----:B------:R-:W-:Y:S01]  /*0ec0*/  FFMA.FTZ R32, R5, R17, R32 ;  /* 0x0000001105207223 */ /* 0x000fe20000010020 */
[----:B------:R-:W-:-:S02]  /*0ed0*/  HADD2.F32 R5, -RZ, R7.H0_H0 ;  /* 0x20000007ff057230 */ /* 0x000fc40000004100 */
[--C-:B------:R-:W-:Y:S02]  /*0ee0*/  HADD2.F32 R6, -RZ, R19.reuse.H0_H0 ;  /* 0x20000013ff067230 */ /* 0x100fe40000004100 */
[----:B------:R-:W-:Y:S01]  /*0ef0*/  FFMA.FTZ R35, R35, R18, R28 ;  /* 0x0000001223237223 */ /* 0x000fe2000001001c */
[----:B------:R-:W-:Y:S02]  /*0f00*/  HADD2.F32 R19, -RZ, R19.H1_H1 ;  /* 0x30000013ff137230 */ /* 0x000fe40000004100 */
[----:B------:R-:W-:Y:S02]  /*0f10*/  HADD2.F32 R7, -RZ, R7.H1_H1 ;  /* 0x30000007ff077230 */ /* 0x000fe40000004100 */
[----:B------:R-:W-:Y:S01]  /*0f20*/  FFMA.FTZ R34, R5, R6, R34 ;  /* 0x0000000605227223 */ /* 0x000fe20000010022 */
[----:B------:R-:W-:Y:S02]  /*0f30*/  HADD2.F32 R28, -RZ, R20.H0_H0 ;  /* 0x20000014ff1c7230 */ /* 0x000fe40000004100 */
[----:B------:R-:W-:Y:S01]  /*0f40*/  FFMA.FTZ R30, R7, R19, R30 ;  /* 0x00000013071e7223 */ /* 0x000fe2000001001e */
[----:B0-----:R-:W-:-:S05]  /*0f50*/  HADD2.F32 R5, -RZ, R24.H0_H0 ;  /* 0x20000018ff057230 */ /* 0x001fca0000004100 */
[----:B------:R-:W-:Y:S02]  /*0f60*/  FFMA.FTZ R28, R5, R28, R16 ;  /* 0x0000001c051c7223 */ /* 0x000fe40000010010 */
        /* <DEDUP_REMOVED lines=18> */
[----:B------:R-:W-:-:S05]  /*1090*/  HADD2.F32 R22, -RZ, R23.H0_H0 ;  /* 0x20000017ff167230 */ /* 0x000fca0000004100 */
[----:B------:R-:W-:Y:S01]  /*10a0*/  FFMA.FTZ R34, R21, R22, R34 ;  /* 0x0000001615227223 */ /* 0x000fe20000010022 */
[----:B------:R-:W-:Y:S02]  /*10b0*/  HADD2.F32 R23, -RZ, R23.H1_H1 ;  /* 0x30000017ff177230 */ /* 0x000fe40000004100 */
[----:B------:R-:W-:-:S05]  /*10c0*/  HADD2.F32 R27, -RZ, R27.H1_H1 ;  /* 0x3000001bff1b7230 */ /* 0x000fca0000004100 */
[----:B------:R-:W-:Y:S01]  /*10d0*/  FFMA.FTZ R30, R27, R23, R30 ;  /* 0x000000171b1e7223 */ /* 0x000fe2000001001e */
[--C-:B0-----:R-:W-:Y:S02]  /*10e0*/  HADD2.F32 R21, -RZ, R4.reuse.H0_H0 ;  /* 0x20000004ff157230 */ /* 0x101fe40000004100 */
[----:B------:R-:W-:Y:S02]  /*10f0*/  HADD2.F32 R4, -RZ, R4.H1_H1 ;  /* 0x30000004ff047230 */ /* 0x000fe40000004100 */
[----:B------:R-:W-:Y:S02]  /*1100*/  HADD2.F32 R24, -RZ, R5.H1_H1 ;  /* 0x30000005ff187230 */ /* 0x000fe40000004100 */
[--C-:B--2---:R-:W-:Y:S02]  /*1110*/  HADD2.F32 R22, -RZ, R36.reuse.H0_H0 ;  /* 0x20000024ff167230 */ /* 0x104fe40000004100 */
[----:B------:R-:W-:-:S03]  /*1120*/  HADD2.F32 R36, -RZ, R36.H1_H1 ;  /* 0x30000024ff247230 */ /* 0x000fc60000004100 */
[----:B------:R-:W-:Y:S01]  /*1130*/  FFMA.FTZ R28, R21, R22, R28 ;  /* 0x00000016151c7223 */ /* 0x000fe2000001001c */
[----:B------:R-:W-:Y:S02]  /*1140*/  HADD2.F32 R22, -RZ, R37.H0_H0 ;  /* 0x20000025ff167230 */ /* 0x000fe40000004100 */
[----:B------:R-:W-:Y:S02]  /*1150*/  HADD2.F32 R21, -RZ, R5.H0_H0 ;  /* 0x20000005ff157230 */ /* 0x000fe40000004100 */
[----:B------:R-:W-:Y:S02]  /*1160*/  HADD2.F32 R37, -RZ, R37.H1_H1 ;  /* 0x30000025ff257230 */ /* 0x000fe40000004100 */
[----:B------:R-:W-:Y:S01]  /*1170*/  FFMA.FTZ R29, R4, R36, R29 ;  /* 0x00000024041d7223 */ /* 0x000fe2000001001d */
[----:B------:R-:W-:Y:S02]  /*1180*/  HADD2.F32 R5, -RZ, R6.H0_H0 ;  /* 0x20000006ff057230 */ /* 0x000fe40000004100 */
[----:B------:R-:W-:Y:S01]  /*1190*/  FFMA.FTZ R4, R21, R22, R20 ;  /* 0x0000001615047223 */ /* 0x000fe20000010014 */
[----:B------:R-:W-:Y:S01]  /*11a0*/  FFMA.FTZ R33, R24, R37, R33 ;  /* 0x0000002518217223 */ /* 0x000fe20000010021 */
[----:B------:R-:W0:Y:S01]  /*11b0*/  LDS.128 R20, [R52+0x60] ;  /* 0x0000600034147984 */ /* 0x000e220000000c00 */
[----:B------:R-:W-:-:S05]  /*11c0*/  HADD2.F32 R24, -RZ, R38.H0_H0 ;  /* 0x20000026ff187230 */ /* 0x000fca0000004100 */
[----:B------:R-:W-:Y:S02]  /*11d0*/  FFMA.FTZ R32, R5, R24, R32 ;  /* 0x0000001805207223 */ /* 0x000fe40000010020 */
[----:B------:R-:W2:Y:S01]  /*11e0*/  LDG.E.128.CONSTANT R24, desc[UR6][R54.64+0x1200] ;  /* 0x0012000636187981 */ /* 0x000ea2000c1e9d00 */
        /* <DEDUP_REMOVED lines=8> */
[--C-:B0-----:R-:W-:Y:S02]  /*1270*/  HADD2.F32 R37, -RZ, R20.reuse.H0_H0 ;  /* 0x20000014ff257230 */ /* 0x101fe40000004100 */
[----:B------:R-:W-:Y:S02]  /*1280*/  HADD2.F32 R38, -RZ, R20.H1_H1 ;  /* 0x30000014ff267230 */ /* 0x000fe40000004100 */
[----:B------:R-:W-:Y:S01]  /*1290*/  FFMA.FTZ R36, R7, R36, R30 ;  /* 0x0000002407247223 */ /* 0x000fe2000001001e */
[----:B---3--:R-:W-:-:S02]  /*12a0*/  HADD2.F32 R5, -RZ, R8.H0_H0 ;  /* 0x20000008ff057230 */ /* 0x008fc40000004100 */
[----:B------:R-:W-:Y:S02]  /*12b0*/  HADD2.F32 R8, -RZ, R8.H1_H1 ;  /* 0x30000008ff087230 */ /* 0x000fe40000004100 */
[----:B------:R-:W-:Y:S02]  /*12c0*/  HADD2.F32 R6, -RZ, R9.H0_H0 ;  /* 0x20000009ff067230 */ /* 0x000fe40000004100 */
[----:B------:R-:W-:Y:S01]  /*12d0*/  FFMA.FTZ R37, R37, R5, R28 ;  /* 0x0000000525257223 */ /* 0x000fe2000001001c */
[----:B------:R-:W-:Y:S02]  /*12e0*/  HADD2.F32 R5, -RZ, R21.H0_H0 ;  /* 0x20000015ff057230 */ /* 0x000fe40000004100 */
[----:B------:R-:W-:Y:S02]  /*12f0*/  FFMA.FTZ R38, R38, R8, R29 ;  /* 0x0000000826267223 */ /* 0x000fe4000001001d */
[----:B------:R-:W3:Y:S01]  /*1300*/  LDG.E.128.CONSTANT R28, desc[UR6][R54.64+0x1400] ;  /* 0x00140006361c7981 */ /* 0x000ee2000c1e9d00 */
[----:B------:R-:W-:-:S03]  /*1310*/  FFMA.FTZ R8, R5, R6, R4 ;  /* 0x0000000605087223 */ /* 0x000fc60000010004 */
[----:B------:R-:W0:Y:S01]  /*1320*/  LDS.128 R4, [R52+0x70] ;  /* 0x0000700034047984 */ /* 0x000e220000000c00 */
[----:B------:R-:W-:Y:S02]  /*1330*/  HADD2.F32 R20, -RZ, R21.H1_H1 ;  /* 0x30000015ff147230 */ /* 0x000fe40000004100 */
[----:B------:R-:W-:-:S05]  /*1340*/  HADD2.F32 R9, -RZ, R9.H1_H1 ;  /* 0x30000009ff097230 */ /* 0x000fca0000004100 */
[----:B------:R-:W-:Y:S01]  /*1350*/  FFMA.FTZ R33, R20, R9, R33 ;  /* 0x0000000914217223 */ /* 0x000fe20000010021 */
        /* <DEDUP_REMOVED lines=9> */
[----:B------:R-:W-:Y:S01]  /*13f0*/  FFMA.FTZ R34, R9, R20, R34 ;  /* 0x0000001409227223 */ /* 0x000fe20000010022 */
[----:B------:R-:W-:-:S05]  /*1400*/  HADD2.F32 R23, -RZ, R23.H1_H1 ;  /* 0x30000017ff177230 */ /* 0x000fca0000004100 */
[----:B------:R-:W-:Y:S02]  /*1410*/  FFMA.FTZ R36, R23, R11, R36 ;  /* 0x0000000b17247223 */ /* 0x000fe40000010024 */
[----:B------:R-:W3:Y:S01]  /*1420*/  LDG.E.128.CONSTANT R20, desc[UR6][R54.64+0x1600] ;  /* 0x0016000636147981 */ /* 0x000ee2000c1e9d00 */
[----:B0-----:R-:W-:Y:S02]  /*1430*/  HADD2.F32 R10, -RZ, R4.H0_H0 ;  /* 0x20000004ff0a7230 */ /* 0x001fe40000004100 */
[--C-:B----4-:R-:W-:Y:S02]  /*1440*/  HADD2.F32 R9, -RZ, R12.reuse.H0_H0 ;  /* 0x2000000cff097230 */ /* 0x110fe40000004100 */
        /* <DEDUP_REMOVED lines=14> */
[----:B------:R-:W-:Y:S02]  /*1530*/  HADD2.F32 R5, -RZ, R7.H0_H0 ;  /* 0x20000007ff057230 */ /* 0x000fe40000004100 */
[----:B------:R-:W-:Y:S02]  /*1540*/  HADD2.F32 R4, -RZ, R15.H0_H0 ;  /* 0x2000000fff047230 */ /* 0x000fe40000004100 */
[----:B------:R-:W-:-:S03]  /*1550*/  HADD2.F32 R6, -RZ, R6.H1_H1 ;  /* 0x30000006ff067230 */ /* 0x000fc60000004100 */
[----:B------:R-:W-:Y:S01]  /*1560*/  FFMA.FTZ R34, R5, R4, R34 ;  /* 0x0000000405227223 */ /* 0x000fe20000010022 */
[----:B------:R-:W-:Y:S02]  /*1570*/  HADD2.F32 R5, -RZ, R16.H0_H0 ;  /* 0x20000010ff057230 */ /* 0x000fe40000004100 */
[----:B------:R-:W-:Y:S02]  /*1580*/  HADD2.F32 R14, -RZ, R14.H1_H1 ;  /* 0x3000000eff0e7230 */ /* 0x000fe40000004100 */
[----:B------:R-:W-:Y:S02]  /*1590*/  HADD2.F32 R15, -RZ, R15.H1_H1 ;  /* 0x3000000fff0f7230 */ /* 0x000fe40000004100 */
[----:B------:R-:W-:Y:S02]  /*15a0*/  HADD2.F32 R7, -RZ, R7.H1_H1 ;  /* 0x30000007ff077230 */ /* 0x000fe40000004100 */
[----:B------:R-:W-:Y:S02]  /*15b0*/  HADD2.F32 R16, -RZ, R16.H1_H1 ;  /* 0x30000010ff107230 */ /* 0x000fe40000004100 */
[----:B------:R-:W-:Y:S01]  /*15c0*/  FFMA.FTZ R35, R6, R14, R35 ;  /* 0x0000000e06237223 */ /* 0x000fe20000010023 */
[----:B------:R-:W-:Y:S01]  /*15d0*/  FFMA.FTZ R36, R7, R15, R36 ;  /* 0x0000000f07247223 */ /* 0x000fe20000010024 */
[----:B0-----:R-:W-:-:S02]  /*15e0*/  HADD2.F32 R4, -RZ, R8.H0_H0 ;  /* 0x20000008ff047230 */ /* 0x001fc40000004100 */
[----:B------:R-:W-:Y:S02]  /*15f0*/  HADD2.F32 R13, -RZ, R8.H1_H1 ;  /* 0x30000008ff0d7230 */ /* 0x000fe40000004100 */
[----:B------:R-:W-:Y:S02]  /*1600*/  HADD2.F32 R8, -RZ, R17.H0_H0 ;  /* 0x20000011ff087230 */ /* 0x000fe40000004100 */
[----:B------:R-:W-:Y:S01]  /*1610*/  FFMA.FTZ R37, R4, R5, R37 ;  /* 0x0000000504257223 */ /* 0x000fe20000010025 */
[----:B------:R-:W-:Y:S01]  /*1620*/  FFMA.FTZ R16, R13, R16, R38 ;  /* 0x000000100d107223 */ /* 0x000fe20000010026 */
[----:B------:R-:W4:Y:S01]  /*1630*/  LDG.E.128.CONSTANT R4, desc[UR6][R54.64+0x1800] ;  /* 0x0018000636047981 */ /* 0x000f22000c1e9d00 */
        /* <DEDUP_REMOVED lines=19> */
[----:B0-----:R-:W-:Y:S02]  /*1770*/  HADD2.F32 R10, -RZ, R32.H0_H0 ;  /* 0x20000020ff0a7230 */ /* 0x001fe40000004100 */
[--C-:B--2---:R-:W-:Y:S02]  /*1780*/  HADD2.F32 R9, -RZ, R24.reuse.H0_H0 ;  /* 0x20000018ff097230 */ /* 0x104fe40000004100 */
        /* <DEDUP_REMOVED lines=9> */
[----:B------:R-:W-:-:S05]  /*1820*/  HADD2.F32 R25, -RZ, R25.H1_H1 ;  /* 0x30000019ff197230 */ /* 0x000fca0000004100 */
[----:B------:R-:W-:Y:S01]  /*1830*/  FFMA.FTZ R25, R16, R25, R17 ;  /* 0x0000001910197223 */ /* 0x000fe20000010011 */
[----:B------:R-:W-:Y:S02]  /*1840*/  HADD2.F32 R17, -RZ, R34.H0_H0 ;  /* 0x20000022ff117230 */ /* 0x000fe40000004100 */
[--C-:B------:R-:W-:Y:S02]  /*1850*/  HADD2.F32 R16, -RZ, R26.reuse.H0_H0 ;  /* 0x2000001aff107230 */ /* 0x100fe40000004100 */
[----:B------:R-:W-:-:S03]  /*1860*/  HADD2.F32 R26, -RZ, R26.H1_H1 ;  /* 0x3000001aff1a7230 */ /* 0x000fc60000004100 */
[----:B------:R-:W-:Y:S01]  /*1870*/  FFMA.FTZ R38, R17, R16, R38 ;  /* 0x0000001011267223 */ /* 0x000fe20000010026 */
[----:B------:R-:W-:Y:S02]  /*1880*/  HADD2.F32 R17, -RZ, R34.H1_H1 ;  /* 0x30000022ff117230 */ /* 0x000fe40000004100 */
[----:B------:R-:W-:-:S03]  /*1890*/  HADD2.F32 R16, -RZ, R35.H0_H0 ;  /* 0x20000023ff107230 */ /* 0x000fc60000004100 */
[----:B------:R-:W-:Y:S01]  /*18a0*/  FFMA.FTZ R26, R17, R26, R18 ;  /* 0x0000001a111a7223 */ /* 0x000fe20000010012 */
[----:B------:R-:W-:-:S05]  /*18b0*/  HADD2.F32 R17, -RZ, R27.H0_H0 ;  /* 0x2000001bff117230 */ /* 0x000fca0000004100 */
[----:B------:R-:W-:Y:S01]  /*18c0*/  FFMA.FTZ R39, R16, R17, R39 ;  /* 0x0000001110277223 */ /* 0x000fe20000010027 */
[----:B0-----:R-:W-:Y:S02]  /*18d0*/  HADD2.F32 R16, -RZ, R8.H0_H0 ;  /* 0x20000008ff107230 */ /* 0x001fe40000004100 */
[----:B---3--:R-:W-:-:S05]  /*18e0*/  HADD2.F32 R17, -RZ, R28.H0_H0 ;  /* 0x2000001cff117230 */ /* 0x008fca0000004100 */
[----:B------:R-:W-:Y:S02]  /*18f0*/  FFMA.FTZ R37, R16, R17, R37 ;  /* 0x0000001110257223 */ /* 0x000fe40000010025 */
[----:B------:R-:W0:Y:S01]  /*1900*/  LDS.128 R16, [R52+0xb0] ;  /* 0x0000b00034107984 */ /* 0x000e220000000c00 */
[----:B------:R-:W-:Y:S02]  /*1910*/  HADD2.F32 R27, -RZ, R27.H1_H1 ;  /* 0x3000001bff1b7230 */ /* 0x000fe40000004100 */
[----:B------:R-:W-:Y:S02]  /*1920*/  HADD2.F32 R35, -RZ, R35.H1_H1 ;  /* 0x30000023ff237230 */ /* 0x000fe40000004100 */
        /* <DEDUP_REMOVED lines=14> */
[----:B------:R-:W-:Y:S02]  /*1a10*/  HADD2.F32 R31, -RZ, R31.H1_H1 ;  /* 0x3000001fff1f7230 */ /* 0x000fe40000004100 */
[--C-:B------:R-:W-:Y:S02]  /*1a20*/  HADD2.F32 R25, -RZ, R11.reuse.H1_H1 ;  /* 0x3000000bff197230 */ /* 0x100fe40000004100 */
[----:B------:R-:W-:Y:S02]  /*1a30*/  HADD2.F32 R9, -RZ, R10.H0_H0 ;  /* 0x2000000aff097230 */ /* 0x000fe40000004100 */
[----:B------:R-:W-:Y:S01]  /*1a40*/  FFMA.FTZ R29, R29, R30, R26 ;  /* 0x0000001e1d1d7223 */ /* 0x000fe2000001001a */
[----:B------:R-:W-:-:S02]  /*1a50*/  HADD2.F32 R34, -RZ, R11.H0_H0 ;  /* 0x2000000bff227230 */ /* 0x000fc40000004100 */
[----:B------:R-:W-:Y:S01]  /*1a60*/  FFMA.FTZ R36, R25, R31, R36 ;  /* 0x0000001f19247223 */ /* 0x000fe20000010024 */
[----:B------:R-:W-:Y:S01]  /*1a70*/  FFMA.FTZ R38, R9, R8, R38 ;  /* 0x0000000809267223 */ /* 0x000fe20000010026 */
[--C-:B0-----:R-:W-:Y:S01]  /*1a80*/  HADD2.F32 R26, -RZ, R16.reuse.H0_H0 ;  /* 0x20000010ff1a7230 */ /* 0x101fe20000004100 */
[----:B------:R-:W0:Y:S01]  /*1a90*/  LDS.128 R8, [R52+0xc0] ;  /* 0x0000c00034087984 */ /* 0x000e220000000c00 */
[----:B------:R-:W-:Y:S02]  /*1aa0*/  HADD2.F32 R25, -RZ, R16.H1_H1 ;  /* 0x30000010ff197230 */ /* 0x000fe40000004100 */
[--C-:B------:R-:W-:Y:S02]  /*1ab0*/  HADD2.F32 R16, -RZ, R20.reuse.H0_H0 ;  /* 0x20000014ff107230 */ /* 0x100fe40000004100 */
[----:B------:R-:W-:Y:S02]  /*1ac0*/  HADD2.F32 R20, -RZ, R20.H1_H1 ;  /* 0x30000014ff147230 */ /* 0x000fe40000004100 */
[----:B------:R-:W-:Y:S01]  /*1ad0*/  FFMA.FTZ R39, R34, R27, R39 ;  /* 0x0000001b22277223 */ /* 0x000fe20000010027 */
[----:B------:R-:W-:-:S02]  /*1ae0*/  FFMA.FTZ R37, R26, R16, R37 ;  /* 0x000000101a257223 */ /* 0x000fc40000010025 */
[----:B------:R-:W-:Y:S02]  /*1af0*/  FFMA.FTZ R16, R25, R20, R24 ;  /* 0x0000001419107223 */ /* 0x000fe40000010018 */
[----:B------:R-:W1:Y:S01]  /*1b00*/  LDS.128 R24, [R52+0xd0] ;  /* 0x0000d00034187984 */ /* 0x000e620000000c00 */
[----:B------:R-:W-:Y:S02]  /*1b10*/  HADD2.F32 R31, -RZ, R17.H0_H0 ;  /* 0x20000011ff1f7230 */ /* 0x000fe40000004100 */
[----:B------:R-:W-:Y:S02]  /*1b20*/  HADD2.F32 R20, -RZ, R21.H0_H0 ;  /* 0x20000015ff147230 */ /* 0x000fe40000004100 */
[----:B------:R-:W-:Y:S02]  /*1b30*/  HADD2.F32 R17, -RZ, R17.H1_H1 ;  /* 0x30000011ff117230 */ /* 0x000fe40000004100 */
[----:B------:R-:W-:Y:S02]  /*1b40*/  HADD2.F32 R21, -RZ, R21.H1_H1 ;  /* 0x30000015ff157230 */ /* 0x000fe40000004100 */
[----:B------:R-:W-:Y:S01]  /*1b50*/  FFMA.FTZ R32, R31, R20, R32 ;  /* 0x000000141f207223 */ /* 0x000fe20000010020 */
[----:B------:R-:W-:-:S02]  /*1b60*/  HADD2.F32 R20, -RZ, R22.H0_H0 ;  /* 0x20000016ff147230 */ /* 0x000fc40000004100 */
[----:B------:R-:W-:Y:S01]  /*1b70*/  FFMA.FTZ R28, R17, R21, R28 ;  /* 0x00000015111c7223 */ /* 0x000fe2000001001c */
[----:B------:R-:W-:Y:S02]  /*1b80*/  HADD2.F32 R17, -RZ, R18.H0_H0 ;  /* 0x20000012ff117230 */ /* 0x000fe40000004100 */
[----:B------:R-:W-:Y:S02]  /*1b90*/  HADD2.F32 R22, -RZ, R22.H1_H1 ;  /* 0x30000016ff167230 */ /* 0x000fe40000004100 */
[----:B------:R-:W-:Y:S02]  /*1ba0*/  HADD2.F32 R21, -RZ, R23.H0_H0 ;  /* 0x20000017ff157230 */ /* 0x000fe40000004100 */
[----:B------:R-:W-:Y:S02]  /*1bb0*/  HADD2.F32 R18, -RZ, R18.H1_H1 ;  /* 0x30000012ff127230 */ /* 0x000fe40000004100 */
[----:B------:R-:W-:Y:S02]  /*1bc0*/  HADD2.F32 R30, -RZ, R19.H0_H0 ;  /* 0x20000013ff1e7230 */ /* 0x000fe40000004100 */
[----:B------:R-:W-:-:S02]  /*1bd0*/  HADD2.F32 R23, -RZ, R23.H1_H1 ;  /* 0x30000017ff177230 */ /* 0x000fc40000004100 */
[----:B------:R-:W-:Y:S02]  /*1be0*/  HADD2.F32 R19, -RZ, R19.H1_H1 ;  /* 0x30000013ff137230 */ /* 0x000fe40000004100 */
[----:B------:R-:W-:Y:S01]  /*1bf0*/  FFMA.FTZ R38, R17, R20, R38 ;  /* 0x0000001411267223 */ /* 0x000fe20000010026 */
[----:B------:R-:W-:Y:S01]  /*1c00*/  FFMA.FTZ R29, R18, R22, R29 ;  /* 0x00000016121d7223 */ /* 0x000fe2000001001d */
[----:B------:R-:W-:Y:S01]  /*1c10*/  FFMA.FTZ R39, R30, R21, R39 ;  /* 0x000000151e277223 */ /* 0x000fe20000010027 */
[--C-:B0-----:R-:W-:Y:S02]  /*1c20*/  HADD2.F32 R18, -RZ, R8.reuse.H0_H0 ;  /* 0x20000008ff127230 */ /* 0x101fe40000004100 */
[----:B------:R-:W-:Y:S01]  /*1c30*/  FFMA.FTZ R36, R19, R23, R36 ;  /* 0x0000001713247223 */ /* 0x000fe20000010024 */
[----:B------:R-:W-:Y:S02]  /*1c40*/  HADD2.F32 R23, -RZ, R8.H1_H1 ;  /* 0x30000008ff177230 */ /* 0x000fe40000004100 */
[----:B------:R-:W-:-:S02]  /*1c50*/  HADD2.F32 R31, -RZ, R9.H0_H0 ;  /* 0x20000009ff1f7230 */ /* 0x000fc40000004100 */
[----:B------:R-:W-:Y:S02]  /*1c60*/  HADD2.F32 R33, -RZ, R9.H1_H1 ;  /* 0x30000009ff217230 */ /* 0x000fe40000004100 */
[--C-:B------:R-:W-:Y:S02]  /*1c70*/  HADD2.F32 R9, -RZ, R10.reuse.H0_H0 ;  /* 0x2000000aff097230 */ /* 0x100fe40000004100 */
[----:B------:R-:W-:Y:S02]  /*1c80*/  HADD2.F32 R10, -RZ, R10.H1_H1 ;  /* 0x3000000aff0a7230 */ /* 0x000fe40000004100 */
[--C-:B----4-:R-:W-:Y:S02]  /*1c90*/  HADD2.F32 R20, -RZ, R4.reuse.H0_H0 ;  /* 0x20000004ff147230 */ /* 0x110fe40000004100 */
[----:B------:R-:W-:Y:S02]  /*1ca0*/  HADD2.F32 R21, -RZ, R4.H1_H1 ;  /* 0x30000004ff157230 */ /* 0x000fe40000004100 */
[----:B------:R-:W-:-:S02]  /*1cb0*/  HADD2.F32 R17, -RZ, R6.H0_H0 ;  /* 0x20000006ff117230 */ /* 0x000fc40000004100 */
[----:B------:R-:W-:Y:S01]  /*1cc0*/  FFMA.FTZ R37, R18, R20, R37 ;  /* 0x0000001412257223 */ /* 0x000fe20000010025 */
[----:B------:R-:W-:Y:S02]  /*1cd0*/  HADD2.F32 R6, -RZ, R6.H1_H1 ;  /* 0x30000006ff067230 */ /* 0x000fe40000004100 */
[----:B------:R-:W-:Y:S01]  /*1ce0*/  FFMA.FTZ R16, R23, R21, R16 ;  /* 0x0000001517107223 */ /* 0x000fe20000010010 */
[----:B------:R-:W-:Y:S02]  /*1cf0*/  HADD2.F32 R20, -RZ, R12.H0_H0 ;  /* 0x2000000cff147230 */ /* 0x000fe40000004100 */
[----:B-1----:R-:W-:Y:S02]  /*1d00*/  HADD2.F32 R21, -RZ, R24.H1_H1 ;  /* 0x30000018ff157230 */ /* 0x002fe40000004100 */
[----:B------:R-:W-:Y:S02]  /*1d10*/  HADD2.F32 R12, -RZ, R12.H1_H1 ;  /* 0x3000000cff0c7230 */ /* 0x000fe40000004100 */
[----:B------:R-:W-:-:S02]  /*1d20*/  HADD2.F32 R19, -RZ, R5.H0_H0 ;  /* 0x20000005ff137230 */ /* 0x000fc40000004100 */
[----:B------:R-:W-:Y:S02]  /*1d30*/  HADD2.F32 R18, -RZ, R24.H0_H0 ;  /* 0x20000018ff127230 */ /* 0x000fe40000004100 */
[----:B------:R-:W-:Y:S02]  /*1d40*/  HADD2.F32 R5, -RZ, R5.H1_H1 ;  /* 0x30000005ff057230 */ /* 0x000fe40000004100 */
[----:B------:R-:W-:Y:S01]  /*1d50*/  FFMA.FTZ R6, R10, R6, R29 ;  /* 0x000000060a067223 */ /* 0x000fe2000001001d */
[----:B------:R-:W-:Y:S01]  /*1d60*/  FFMA.FTZ R21, R21, R12, R16 ;  /* 0x0000000c15157223 */ /* 0x000fe20000010010 */
[----:B------:R-:W-:Y:S02]  /*1d70*/  HADD2.F32 R10, -RZ, R25.H0_H0 ;  /* 0x20000019ff0a7230 */ /* 0x000fe40000004100 */
[----:B------:R-:W-:Y:S01]  /*1d80*/  FFMA.FTZ R19, R31, R19, R32 ;  /* 0x000000131f137223 */ /* 0x000fe20000010020 */
[----:B------:R-:W-:Y:S02]  /*1d90*/  HADD2.F32 R16, -RZ, R13.H0_H0 ;  /* 0x2000000dff107230 */ /* 0x000fe40000004100 */
[----:B------:R-:W-:Y:S01]  /*1da0*/  FFMA.FTZ R18, R18, R20, R37 ;  /* 0x0000001412127223 */ /* 0x000fe20000010025 */
[----:B------:R-:W-:-:S02]  /*1db0*/  HADD2.F32 R4, -RZ, R7.H0_H0 ;  /* 0x20000007ff047230 */ /* 0x000fc40000004100 */
[----:B------:R-:W-:Y:S01]  /*1dc0*/  FFMA.FTZ R5, R33, R5, R28 ;  /* 0x0000000521057223 */ /* 0x000fe2000001001c */
[----:B------:R-:W-:Y:S02]  /*1dd0*/  HADD2.F32 R8, -RZ, R11.H0_H0 ;  /* 0x2000000bff087230 */ /* 0x000fe40000004100 */
[----:B------:R-:W-:Y:S02]  /*1de0*/  HADD2.F32 R12, -RZ, R25.H1_H1 ;  /* 0x30000019ff0c7230 */ /* 0x000fe40000004100 */
[----:B------:R-:W-:Y:S02]  /*1df0*/  HADD2.F32 R13, -RZ, R13.H1_H1 ;  /* 0x3000000dff0d7230 */ /* 0x000fe40000004100 */
[----:B------:R-:W-:Y:S01]  /*1e00*/  FFMA.FTZ R10, R10, R16, R19 ;  /* 0x000000100a0a7223 */ /* 0x000fe20000010013 */
[----:B------:R-:W-:Y:S01]  /*1e10*/  FADD.FTZ R21, R18, R21 ;  /* 0x0000001512157221 */ /* 0x000fe20000010000 */
[----:B------:R-:W-:Y:S02]  /*1e20*/  HADD2.F32 R7, -RZ, R7.H1_H1 ;  /* 0x30000007ff077230 */ /* 0x000fe40000004100 */
[----:B------:R-:W-:Y:S01]  /*1e30*/  FFMA.FTZ R4, R8, R4, R39 ;  /* 0x0000000408047223 */ /* 0x000fe20000010027 */
[----:B------:R-:W-:-:S02]  /*1e40*/  HADD2.F32 R11, -RZ, R11.H1_H1 ;  /* 0x3000000bff0b7230 */ /* 0x000fc40000004100 */
[----:B------:R-:W-:Y:S01]  /*1e50*/  FFMA.FTZ R5, R12, R13, R5 ;  /* 0x0000000d0c057223 */ /* 0x000fe20000010005 */
[----:B------:R-:W-:Y:S02]  /*1e60*/  HADD2.F32 R8, -RZ, R26.H0_H0 ;  /* 0x2000001aff087230 */ /* 0x000fe40000004100 */
[----:B------:R-:W-:Y:S01]  /*1e70*/  FFMA.FTZ R9, R9, R17, R38 ;  /* 0x0000001109097223 */ /* 0x000fe20000010026 */
[----:B------:R-:W-:Y:S02]  /*1e80*/  HADD2.F32 R12, -RZ, R14.H0_H0 ;  /* 0x2000000eff0c7230 */ /* 0x000fe40000004100 */
[----:B------:R-:W-:Y:S01]  /*1e90*/  FADD.FTZ R16, R10, R21 ;  /* 0x000000150a107221 */ /* 0x000fe20000010000 */
[----:B------:R-:W-:Y:S01]  /*1ea0*/  FFMA.FTZ R7, R11, R7, R36 ;  /* 0x000000070b077223 */ /* 0x000fe20000010024 */
[----:B------:R-:W-:Y:S02]  /*1eb0*/  HADD2.F32 R11, -RZ, R26.H1_H1 ;  /* 0x3000001aff0b7230 */ /* 0x000fe40000004100 */
[----:B------:R-:W-:Y:S01]  /*1ec0*/  FFMA.FTZ R8, R8, R12, R9 ;  /* 0x0000000c08087223 */ /* 0x000fe20000010009 */
[----:B------:R-:W-:-:S02]  /*1ed0*/  HADD2.F32 R14, -RZ, R14.H1_H1 ;  /* 0x3000000eff0e7230 */ /* 0x000fc40000004100 */
[----:B------:R-:W-:Y:S01]  /*1ee0*/  FADD.FTZ R9, R5, R16 ;  /* 0x0000001005097221 */ /* 0x000fe20000010000 */
[----:B------:R-:W-:Y:S01]  /*1ef0*/  IADD3 R12, PT, PT, R47, 0x1, RZ ;  /* 0x000000012f0c7810 */ /* 0x000fe20007ffe0ff */
[----:B------:R-:W-:Y:S02]  /*1f00*/  HADD2.F32 R13, -RZ, R27.H0_H0 ;  /* 0x2000001bff0d7230 */ /* 0x000fe40000004100 */
[----:B------:R-:W-:Y:S02]  /*1f10*/  HADD2.F32 R5, -RZ, R15.H0_H0 ;  /* 0x2000000fff057230 */ /* 0x000fe40000004100 */
[----:B------:R-:W-:Y:S01]  /*1f20*/  FFMA.FTZ R6, R11, R14, R6 ;  /* 0x0000000e0b067223 */ /* 0x000fe20000010006 */
[----:B------:R-:W-:Y:S01]  /*1f30*/  FADD.FTZ R9, R8, R9 ;  /* 0x0000000908097221 */ /* 0x000fe20000010000 */
[----:B------:R-:W-:Y:S01]  /*1f40*/  I2FP.F32.S32 R11, R12 ;  /* 0x0000000c000b7245 */ /* 0x000fe20000201400 */
[----:B------:R-:W-:Y:S02]  /*1f50*/  HADD2.F32 R10, -RZ, R27.H1_H1 ;  /* 0x3000001bff0a7230 */ /* 0x000fe40000004100 */
[----:B------:R-:W-:Y:S01]  /*1f60*/  FFMA.FTZ R4, R13, R5, R4 ;  /* 0x000000050d047223 */ /* 0x000fe20000010004 */
[----:B------:R-:W-:-:S02]  /*1f70*/  HADD2.F32 R15, -RZ, R15.H1_H1 ;  /* 0x3000000fff0f7230 */ /* 0x000fc40000004100 */
[----:B------:R-:W-:Y:S01]  /*1f80*/  FADD.FTZ R9, R6, R9 ;  /* 0x0000000906097221 */ /* 0x000fe20000010000 */
[----:B-----5:R-:W-:Y:S01]  /*1f90*/  FMUL.FTZ R11, R11, R50 ;  /* 0x000000320b0b7220 */ /* 0x020fe20000410000 */
[----:B------:R-:W-:Y:S01]  /*1fa0*/  FSETP.NEU.FTZ.AND P0, PT, R50, RZ, PT ;  /* 0x000000ff3200720b */ /* 0x000fe20003f1d000 */
[----:B------:R-:W-:Y:S01]  /*1fb0*/  FFMA.FTZ R7, R10, R15, R7 ;  /* 0x0000000f0a077223 */ /* 0x000fe20000010007 */
[----:B------:R-:W-:Y:S02]  /*1fc0*/  FADD.FTZ R4, R4, R9 ;  /* 0x0000000904047221 */ /* 0x000fe40000010000 */
[----:B------:R-:W-:Y:S02]  /*1fd0*/  FSEL R11, R11, RZ, P0 ;  /* 0x000000ff0b0b7208 */ /* 0x000fe40000000000 */
[----:B------:R-:W-:-:S04]  /*1fe0*/  FADD.FTZ R4, R7, R4 ;  /* 0x0000000407047221 */ /* 0x000fc80000010000 */
[----:B------:R-:W-:Y:S01]  /*1ff0*/  FFMA.FTZ R11, R4, UR12, R11 ;  /* 0x0000000c040b7c23 */ /* 0x000fe2000801000b */
[----:B------:R-:W-:Y:S02]  /*2000*/  IADD3 R4, PT, PT, R51, 0x1f, RZ ;  /* 0x0000001f33047810 */ /* 0x000fe40007ffe0ff */
[----:B------:R-:W-:Y:S02]  /*2010*/  LEA R7, R43, 0x10, 0x4 ;  /* 0x000000102b077811 */ /* 0x000fe400078e20ff */
[----:B------:R-:W-:Y:S01]  /*2020*/  SHF.R.U32.HI R4, RZ, 0x5, R4 ;  /* 0x00000005ff047819 */ /* 0x000fe20000011604 */
[----:B------:R-:W-:Y:S01]  /*2030*/  VIADD R49, R49, 0x4 ;  /* 0x0000000431317836 */ /* 0x000fe20000000000 */
[----:B------:R-:W-:Y:S02]  /*2040*/  IADD3 R6, PT, PT, R45, -0x1, RZ ;  /* 0xffffffff2d067810 */ /* 0x000fe40007ffe0ff */
[----:B------:R-:W-:Y:S02]  /*2050*/  VIMNMX.U32 R4, PT, PT, R4, R7, PT ;  /* 0x0000000704047248 */ /* 0x000fe40003fe0000 */
[----:B------:R-:W-:-:S02]  /*2060*/  ISETP.GE.U32.AND P0, PT, R6, R51, PT ;  /* 0x000000330600720c */ /* 0x000fc40003f06070 */
[----:B------:R-:W-:Y:S02]  /*2070*/  ISETP.GE.U32.AND P1, PT, R49, R4, PT ;  /* 0x000000043100720c */ /* 0x000fe40003f26070 */
[----:B------:R-:W-:Y:S02]  /*2080*/  FSEL R5, R11, RZ, !P0 ;  /* 0x000000ff0b057208 */ /* 0x000fe40004000000 */
[----:B------:R-:W-:Y:S02]  /*2090*/  IADD3 R40, P2, PT, R40, 0x10, RZ ;  /* 0x0000001028287810 */ /* 0x000fe40007f5e0ff */
[----:B------:R-:W-:Y:S01]  /*20a0*/  IADD3 R47, PT, PT, R47, 0x80, RZ ;  /* 0x000000802f2f7810 */ /* 0x000fe20007ffe0ff */
[----:B------:R0:W-:Y:S01]  /*20b0*/  STS [R46], R5 ;  /* 0x000000052e007388 */ /* 0x0001e20000000800 */
[----:B------:R-:W-:Y:S02]  /*20c0*/  IADD3 R45, PT, PT, R45, 0x80, RZ ;  /* 0x000000802d2d7810 */ /* 0x000fe40007ffe0ff */
[----:B------:R-:W-:-:S02]  /*20d0*/  IADD3.X R3, PT, PT, RZ, R3, RZ, P2, !PT ;  /* 0x00000003ff037210 */ /* 0x000fc400017fe4ff */
[----:B------:R-:W-:Y:S02]  /*20e0*/  @!P0 FMNMX.FTZ R48, R11, R48, !PT ;  /* 0x000000300b308209 */ /* 0x000fe40007810000 */
[----:B0-----:R-:W-:Y:S01]  /*20f0*/  IADD3 R46, PT, PT, R46, 0x200, RZ ;  /* 0x000002002e2e7810 */ /* 0x001fe20007ffe0ff */
[----:B------:R-:W-:Y:S06]  /*2100*/  @!P1 BRA `(.L_x_21167) ;  /* 0xffffffe400a49947 */ /* 0x000fec000383ffff */
.L_x_21166:
[----:B------:R-:W-:Y:S05]  /*2110*/  BSYNC.RECONVERGENT B0 ;  /* 0x0000000000007941 */ /* 0x000fea0003800200 */
.L_x_21165:
        /* <DEDUP_REMOVED lines=11> */
[----:B------:R-:W0:Y:S03]  /*21d0*/  S2R R2, SR_CgaCtaId ;  /* 0x0000000000027919 */ /* 0x000e260000008800 */
[----:B------:R-:W1:Y:S02]  /*21e0*/  SHFL.BFLY PT, R6, R7, 0x2, 0x1f ;  /* 0x0c401f0007067f89 */ /* 0x000e6400000e0000 */
[----:B-1----:R-:W-:-:S02]  /*21f0*/  FMNMX.FTZ R8, R7, R6, !PT ;  /* 0x0000000607087209 */ /* 0x002fc40007810000 */
[----:B------:R-:W-:Y:S02]  /*2200*/  SHF.R.U32.HI R6, RZ, 0x5, R42 ;  /* 0x00000005ff067819 */ /* 0x000fe4000001162a */
[----:B0-----:R-:W-:Y:S01]  /*2210*/  LEA R5, R2, R9, 0x18 ;  /* 0x0000000902057211 */ /* 0x001fe200078ec0ff */
[----:B------:R-:W0:Y:S01]  /*2220*/  SHFL.BFLY PT, R11, R8, 0x1, 0x1f ;  /* 0x0c201f00080b7f89 */ /* 0x000e2200000e0000 */
[----:B------:R-:W-:Y:S02]  /*2230*/  IADD3 R7, PT, PT, R51, 0x1f, RZ ;  /* 0x0000001f33077810 */ /* 0x000fe40007ffe0ff */
[----:B------:R-:W-:Y:S01]  /*2240*/  LEA R9, R6, R5, 0x2 ;  /* 0x0000000506097211 */ /* 0x000fe200078e10ff */
[----:B------:R-:W-:Y:S01]  /*2250*/  IMAD R10, R40, 0x4, R5 ;  /* 0x00000004280a7824 */ /* 0x000fe200078e0205 */
[----:B------:R-:W-:Y:S02]  /*2260*/  SHF.R.U32.HI R7, RZ, 0x5, R7 ;  /* 0x00000005ff077819 */ /* 0x000fe40000011607 */
[----:B------:R-:W-:-:S02]  /*2270*/  SHF.L.U32 R5, R43, 0x9, RZ ;  /* 0x000000092b057819 */ /* 0x000fc400000006ff */
        /* <DEDUP_REMOVED lines=16> */
[----:B------:R-:W-:-:S05]  /*2380*/  HFMA2 R13, -RZ, RZ, 0, 0 ;  /* 0x00000000ff0d7431 */ /* 0x000fca00000001ff */
        /* <DEDUP_REMOVED lines=20> */
.L_x_21172:
        /* <DEDUP_REMOVED lines=11> */
.L_x_21171:
[----:B------:R-:W-:Y:S05]  /*2580*/  BSYNC.RECONVERGENT B1 ;  /* 0x0000000000017941 */ /* 0x000fea0003800200 */
.L_x_21170:
        /* <DEDUP_REMOVED lines=12> */
.L_x_21175:
        /* <DEDUP_REMOVED lines=100> */
.L_x_21174:
[----:B------:R-:W-:Y:S05]  /*2c90*/  BSYNC.RECONVERGENT B1 ;  /* 0x0000000000017941 */ /* 0x000fea0003800200 */
.L_x_21173:
        /* <DEDUP_REMOVED lines=55> */
.L_x_21177:
[----:B------:R-:W-:Y:S05]  /*3010*/  BSYNC.RECONVERGENT B1 ;  /* 0x0000000000017941 */ /* 0x000fea0003800200 */
.L_x_21176:
        /* <DEDUP_REMOVED lines=26> */
.L_x_21169:
[----:B------:R-:W-:Y:S05]  /*31c0*/  BSYNC.RECONVERGENT B0 ;  /* 0x0000000000007941 */ /* 0x000fea0003800200 */
.L_x_21168:
        /* <DEDUP_REMOVED lines=41> */
.L_x_21182:
[----:B------:R-:W1:Y:S01]  /*3460*/  LDS R16, [R10] ;  /* 0x000000000a107984 */ /* 0x000e620000000800 */
[----:B------:R-:W-:-:S04]  /*3470*/  IADD3 R14, PT, PT, R14, 0x1, RZ ;  /* 0x000000010e0e7810 */ /* 0x000fc80007ffe0ff */
[----:B------:R-:W-:Y:S01]  /*3480*/  ISETP.NE.AND P0, PT, R14, RZ, PT ;  /* 0x000000ff0e00720c */ /* 0x000fe20003f05270 */
[----:B-1----:R-:W-:-:S05]  /*3490*/  FMUL.FTZ R15, R16, R9 ;  /* 0x00000009100f7220 */ /* 0x002fca0000410000 */
[----:B------:R1:W-:Y:S02]  /*34a0*/  STS [R10], R15 ;  /* 0x0000000f0a007388 */ /* 0x0003e40000000800 */
[----:B-1----:R-:W-:-:S05]  /*34b0*/  IADD3 R10, PT, PT, R10, 0x200, RZ ;  /* 0x000002000a0a7810 */ /* 0x002fca0007ffe0ff */
[----:B------:R-:W-:Y:S05]  /*34c0*/  @P0 BRA `(.L_x_21182) ;  /* 0xfffffffc00e40947 */ /* 0x000fea000383ffff */
.L_x_21181:
[----:B------:R-:W-:Y:S05]  /*34d0*/  BSYNC.RECONVERGENT B1 ;  /* 0x0000000000017941 */ /* 0x000fea0003800200 */
.L_x_21180:
        /* <DEDUP_REMOVED lines=10> */
[----:B------:R-:W-:Y:S01]  /*3580*/  PLOP3.LUT P0, PT, PT, PT, PT, 0x8, 0x80 ;  /* 0x000000000080781c */ /* 0x000fe20003f0e170 */
[----:B------:R-:W-:-:S12]  /*3590*/  VIADD R35, R11, 0xfffffa00 ;  /* 0xfffffa000b237836 */ /* 0x000fd80000000000 */
.L_x_21185:
        /* <DEDUP_REMOVED lines=52> */
.L_x_21184:
[----:B------:R-:W-:Y:S05]  /*38e0*/  BSYNC.RECONVERGENT B1 ;  /* 0x0000000000017941 */ /* 0x000fea0003800200 */
.L_x_21183:
        /* <DEDUP_REMOVED lines=31> */
.L_x_21187:
[----:B------:R-:W-:Y:S05]  /*3ae0*/  BSYNC.RECONVERGENT B1 ;  /* 0x0000000000017941 */ /* 0x000fea0003800200 */
.L_x_21186:
        /* <DEDUP_REMOVED lines=14> */
.L_x_21179:
[----:B------:R-:W-:Y:S05]  /*3bd0*/  BSYNC.RECONVERGENT B0 ;  /* 0x0000000000007941 */ /* 0x000fea0003800200 */
.L_x_21178:
        /* <DEDUP_REMOVED lines=21> */
.L_x_21189:
[----:B0--34-:R-:W-:Y:S05]  /*3d30*/  BSYNC.RECONVERGENT B0 ;  /* 0x0000000000007941 */ /* 0x019fea0003800200 */
.L_x_21188:
        /* <DEDUP_REMOVED lines=8> */
[----:B------:R-:W-:Y:S02]  /*3dc0*/  CS2R R28, SRZ ;  /* 0x00000000001c7805 */ /* 0x000fe4000001ff00 */
[----:B------:R-:W-:Y:S01]  /*3dd0*/  CS2R R26, SRZ ;  /* 0x00000000001a7805 */ /* 0x000fe2000001ff00 */
[----:B------:R-:W-:Y:S06]  /*3de0*/  @P0 BRA `(.L_x_21191) ;  /* 0x0000002800040947 */ /* 0x000fec0003800000 */
[----:B------:R-:W3:Y:S01]  /*3df0*/  LDCU UR10, c[0x0][0x3c8] ;  /* 0x00007900ff0a77ac */ /* 0x000ee20008000800 */
[----:B-12---:R-:W-:Y:S01]  /*3e00*/  IMAD.WIDE.U32 R8, R25, 0x4, RZ ;  /* 0x0000000419087825 */ /* 0x006fe200078e00ff */
[C---:B------:R-:W-:Y:S02]  /*3e10*/  SHF.L.U32 R13, R42.reuse, 0x5, RZ ;  /* 0x000000052a0d7819 */ /* 0x040fe400000006ff */
[----:B------:R-:W-:Y:S01]  /*3e20*/  CS2R R38, SRZ ;  /* 0x0000000000267805 */ /* 0x000fe2000001ff00 */
[----:B------:R-:W1:Y:S01]  /*3e30*/  LDCU.64 UR12, c[0x0][0x3b8] ;  /* 0x00007700ff0c77ac */ /* 0x000e620008000a00 */
[----:B------:R-:W-:Y:S01]  /*3e40*/  VIADD R3, R3, 0x100 ;  /* 0x0000010003037836 */ /* 0x000fe20000000000 */
[----:B------:R-:W-:Y:S02]  /*3e50*/  SHF.L.U32 R10, R42, 0x3, RZ ;  /* 0x000000032a0a7819 */ /* 0x000fe400000006ff */
[----:B------:R-:W-:Y:S02]  /*3e60*/  CS2R R36, SRZ ;  /* 0x0000000000247805 */ /* 0x000fe4000001ff00 */
[----:B------:R-:W-:-:S02]  /*3e70*/  LEA R5, R6, R5, 0x5 ;  /* 0x0000000506057211 */ /* 0x000fc400078e28ff */
[----:B------:R-:W-:Y:S02]  /*3e80*/  CS2R R34, SRZ ;  /* 0x0000000000227805 */ /* 0x000fe4000001ff00 */
[----:B------:R-:W-:Y:S02]  /*3e90*/  LEA R12, R2, R3, 0x18 ;  /* 0x00000003020c7211 */ /* 0x000fe400078ec0ff */
[----:B------:R-:W-:Y:S02]  /*3ea0*/  CS2R R32, SRZ ;  /* 0x0000000000207805 */ /* 0x000fe4000001ff00 */
[----:B------:R-:W-:Y:S02]  /*3eb0*/  LOP3.LUT R3, R13, 0x60, RZ, 0xe2, !PT ;  /* 0x000000600d037812 */ /* 0x000fe400078ee2ff */
[----:B------:R-:W-:Y:S02]  /*3ec0*/  CS2R R30, SRZ ;  /* 0x00000000001e7805 */ /* 0x000fe4000001ff00 */
[----:B------:R-:W-:-:S02]  /*3ed0*/  LOP3.LUT R24, R10, 0x18, RZ, 0xc0, !PT ;  /* 0x000000180a187812 */ /* 0x000fc400078ec0ff */
[----:B------:R-:W-:Y:S02]  /*3ee0*/  CS2R R28, SRZ ;  /* 0x00000000001c7805 */ /* 0x000fe4000001ff00 */
[----:B------:R-:W-:Y:S02]  /*3ef0*/  LEA R3, R6, R3, 0x7 ;  /* 0x0000000306037211 */ /* 0x000fe400078e38ff */
[----:B------:R-:W-:Y:S01]  /*3f00*/  CS2R R26, SRZ ;  /* 0x00000000001a7805 */ /* 0x000fe2000001ff00 */
[----:B---3--:R-:W-:Y:S01]  /*3f10*/  IMAD R11, R44, UR10, RZ ;  /* 0x0000000a2c0b7c24 */ /* 0x008fe2000f8e02ff */
[----:B------:R-:W2:Y:S01]  /*3f20*/  LDCU UR10, c[0x0][0x3e0] ;  /* 0x00007c00ff0a77ac */ /* 0x000ea20008000800 */
[----:B------:R-:W-:Y:S02]  /*3f30*/  IADD3 R24, PT, PT, R5, 0x3, R24 ;  /* 0x0000000305187810 */ /* 0x000fe40007ffe018 */
[----:B------:R-:W-:Y:S01]  /*3f40*/  IMAD.WIDE R8, R11, 0x4, R8 ;  /* 0x000000040b087825 */ /* 0x000fe200078e0208 */
[----:B------:R-:W-:-:S02]  /*3f50*/  IADD3 R5, PT, PT, R3, 0x10, R12 ;  /* 0x0000001003057810 */ /* 0x000fc40007ffe00c */
[----:B------:R-:W-:Y:S02]  /*3f60*/  IADD3 R7, PT, PT, -R7, R25, RZ ;  /* 0x0000001907077210 */ /* 0x000fe40007ffe1ff */
[----:B-1----:R-:W-:Y:S02]  /*3f70*/  IADD3 R2, P0, PT, R8, UR12, RZ ;  /* 0x0000000c08027c10 */ /* 0x002fe4000ff1e0ff */
[----:B------:R-:W-:Y:S02]  /*3f80*/  IADD3 R25, PT, PT, R25, 0x1, RZ ;  /* 0x0000000119197810 */ /* 0x000fe40007ffe0ff */
[----:B------:R-:W-:Y:S01]  /*3f90*/  IADD3.X R3, PT, PT, R9, UR13, RZ, P0, !PT ;  /* 0x0000000d09037c10 */ /* 0x000fe200087fe4ff */
[----:B--2---:R-:W-:Y:S01]  /*3fa0*/  IMAD R52, R0, UR10, RZ ;  /* 0x0000000a00347c24 */ /* 0x004fe2000f8e02ff */
[----:B------:R-:W-:-:S04]  /*3fb0*/  LOP3.LUT R0, R10, 0xf8, RZ, 0xc0, !PT ;  /* 0x000000f80a007812 */ /* 0x000fc800078ec0ff */
[----:B------:R-:W-:-:S07]  /*3fc0*/  SHF.R.S32.HI R53, RZ, 0x1f, R52 ;  /* 0x0000001fff357819 */ /* 0x000fce0000011434 */
.L_x_21220:
[----:B--2---:R-:W2:Y:S01]  /*3fd0*/  LDG.E.CONSTANT R13, desc[UR6][R2.64] ;  /* 0x00000006020d7981 */ /* 0x004ea2000c1e9900 */
[----:B------:R-:W-:-:S03]  /*3fe0*/  IADD3 R48, PT, PT, R24, -0x3, RZ ;  /* 0xfffffffd18307810 */ /* 0x000fc60007ffe0ff */
[----:B-1----:R-:W1:Y:S04]  /*3ff0*/  LDS.128 R8, [R5+-0x10] ;  /* 0xfffff00005087984 */ /* 0x002e680000000c00 */
[----:B---3--:R-:W3:Y:S01]  /*4000*/  LDS.128 R16, [R5] ;  /* 0x0000000005107984 */ /* 0x008ee20000000c00 */
[----:B-1----:R-:W-:Y:S02]  /*4010*/  F2FP.F16.F32.PACK_AB R46, R11, R10 ;  /* 0x0000000a0b2e723e */ /* 0x002fe400000000ff */
[----:B------:R-:W-:Y:S01]  /*4020*/  F2FP.F16.F32.PACK_AB R45, R9, R8 ;  /* 0x00000008092d723e */ /* 0x000fe200000000ff */
[----:B------:R-:W-:Y:S01]  /*4030*/  BSSY.RECONVERGENT B1, `(.L_x_21192) ;  /* 0x0000028000017945 */ /* 0x000fe20003800200 */
[----:B---3--:R-:W-:Y:S01]  /*4040*/  F2FP.F16.F32.PACK_AB R47, R17, R16 ;  /* 0x00000010112f723e */ /* 0x008fe200000000ff */
[----:B--2---:R-:W-:-:S03]  /*4050*/  IMAD.WIDE R12, R13, UR11, R52 ;  /* 0x0000000b0d0c7c25 */ /* 0x004fc6000f8e0234 */
[----:B------:R-:W-:-:S04]  /*4060*/  IADD3 R12, P0, PT, R0, R12, RZ ;  /* 0x0000000c000c7210 */ /* 0x000fc80007f1e0ff */
[----:B------:R-:W-:Y:S02]  /*4070*/  IADD3.X R13, PT, PT, RZ, R13, RZ, P0, !PT ;  /* 0x0000000dff0d7210 */ /* 0x000fe400007fe4ff */
[C---:B0---4-:R-:W-:Y:S02]  /*4080*/  LEA R54, P1, R12.reuse, UR4, 0x1 ;  /* 0x000000040c367c11 */ /* 0x051fe4000f8208ff */
[----:B------:R-:W-:Y:S02]  /*4090*/  ISETP.NE.AND P0, PT, R7, -0x1, PT ;  /* 0xffffffff0700780c */ /* 0x000fe40003f05270 */
[----:B------:R-:W-:-:S05]  /*40a0*/  LEA.HI.X R55, R12, UR5, R13, 0x1, P1 ;  /* 0x000000050c377c11 */ /* 0x000fca00088f0c0d */
[----:B-----5:R0:W5:Y:S06]  /*40b0*/  LDG.E.128.CONSTANT R8, desc[UR6][R54.64] ;  /* 0x0000000636087981 */ /* 0x02016c000c1e9d00 */
[----:B------:R-:W-:Y:S05]  /*40c0*/  @P0 BRA `(.L_x_21193) ;  /* 0x0000000000780947 */ /* 0x000fea0003800000 */
[C---:B------:R-:W-:Y:S01]  /*40d0*/  VIADD R12, R24.reuse, 0xffffffff ;  /* 0xffffffff180c7836 */ /* 0x040fe20000000000 */
[C---:B------:R-:W-:Y:S02]  /*40e0*/  IADD3 R14, PT, PT, R24.reuse, 0x1, RZ ;  /* 0x00000001180e7810 */ /* 0x040fe40007ffe0ff */
[----:B------:R-:W-:Y:S02]  /*40f0*/  IADD3 R16, PT, PT, R24, 0x2, RZ ;  /* 0x0000000218107810 */ /* 0x000fe40007ffe0ff */
[-C--:B------:R-:W-:Y:S02]  /*4100*/  ISETP.GE.AND P6, PT, R12, R51.reuse, PT ;  /* 0x000000330c00720c */ /* 0x080fe40003fc6270 */
[----:B------:R-:W-:Y:S02]  /*4110*/  ISETP.GE.AND P1, PT, R14, R51, PT ;  /* 0x000000330e00720c */ /* 0x000fe40003f26270 */
[C---:B------:R-:W-:Y:S02]  /*4120*/  IADD3 R12, PT, PT, R24.reuse, -0x2, RZ ;  /* 0xfffffffe180c7810 */ /* 0x040fe40007ffe0ff */
[----:B------:R-:W-:-:S02]  /*4130*/  IADD3 R20, PT, PT, R24, 0x3, RZ ;  /* 0x0000000318147810 */ /* 0x000fc40007ffe0ff */
[----:B------:R-:W-:Y:S02]  /*4140*/  IADD3 R14, PT, PT, R24, 0x4, RZ ;  /* 0x00000004180e7810 */ /* 0x000fe40007ffe0ff */
[C---:B-----5:R-:W-:Y:S02]  /*4150*/  PRMT R15, R10.reuse, 0x7632, R15 ;  /* 0x000076320a0f7816 */ /* 0x060fe4000000000f */
[----:B------:R-:W-:Y:S02]  /*4160*/  PRMT R13, R9, 0x7632, R13 ;  /* 0x00007632090d7816 */ /* 0x000fe4000000000d */
[----:B------:R-:W-:Y:S02]  /*4170*/  SEL R10, R10, RZ, !P1 ;  /* 0x000000ff0a0a7207 */ /* 0x000fe40004800000 */
[-C--:B------:R-:W-:Y:S02]  /*4180*/  ISETP.GE.AND P2, PT, R16, R51.reuse, PT ;  /* 0x000000331000720c */ /* 0x080fe40003f46270 */
        /* <DEDUP_REMOVED lines=18> */
.L_x_21193:
[----:B------:R-:W-:Y:S05]  /*42b0*/  BSYNC.RECONVERGENT B1 ;  /* 0x0000000000017941 */ /* 0x000fea0003800200 */
.L_x_21192:
[----:B------:R1:W5:Y:S01]  /*42c0*/  LDG.E.128.CONSTANT R12, desc[UR6][R54.64+0x200] ;  /* 0x00020006360c7981 */ /* 0x000362000c1e9d00 */
[----:B------:R-:W-:Y:S01]  /*42d0*/  BSSY.RECONVERGENT B1, `(.L_x_21194) ;  /* 0x0000021000017945 */ /* 0x000fe20003800200 */
[----:B-----5:R-:W-:-:S03]  /*42e0*/  HMUL2 R9, R46, R9 ;  /* 0x000000092e097232 */ /* 0x020fc60000000000 */
[----:B------:R-:W-:Y:S05]  /*42f0*/  @P0 BRA `(.L_x_21195) ;  /* 0x0000000000780947 */ /* 0x000fea0003800000 */
        /* <DEDUP_REMOVED lines=9> */
[-C--:B------:R-:W-:Y:S02]  /*4390*/  ISETP.GE.AND P1, PT, R48, R51.reuse, PT ;  /* 0x000000333000720c */ /* 0x080fe40003f26270 */
[----:B------:R-:W-:Y:S02]  /*43a0*/  ISETP.GE.AND P3, PT, R16, R51, PT ;  /* 0x000000331000720c */ /* 0x000fe40003f66270 */
[----:B------:R-:W-:-:S02]  /*43b0*/  IADD3 R16, PT, PT, R24, 0x2, RZ ;  /* 0x0000000218107810 */ /* 0x000fc40007ffe0ff */
[----:B------:R-:W-:Y:S02]  /*43c0*/  PRMT R20, R15, 0x7632, R20 ;  /* 0x000076320f147816 */ /* 0x000fe40000000014 */
[-C--:B------:R-:W-:Y:S01]  /*43d0*/  ISETP.GE.AND P4, PT, R16, R51.reuse, PT ;  /* 0x000000331000720c */ /* 0x080fe20003f86270 */
[----:B------:R-:W-:Y:S01]  /*43e0*/  VIADD R16, R24, 0x3 ;  /* 0x0000000318107836 */ /* 0x000fe20000000000 */
[----:B------:R-:W-:Y:S02]  /*43f0*/  SEL R14, R14, RZ, !P3 ;  /* 0x000000ff0e0e7207 */ /* 0x000fe40005800000 */
        /* <DEDUP_REMOVED lines=11> */
[----:B------:R-:W-:Y:S02]  /*44b0*/  PRMT R14, R14, 0x5410, R21 ;  /* 0x000054100e0e7816 */ /* 0x000fe40000000015 */
[----:B------:R-:W-:Y:S02]  /*44c0*/  PRMT R15, R15, 0x5410, R20 ;  /* 0x000054100f0f7816 */ /* 0x000fe40000000014 */
[----:B------:R-:W-:-:S07]  /*44d0*/  PRMT R12, R12, 0x5410, R17 ;  /* 0x000054100c0c7816 */ /* 0x000fce0000000011 */
.L_x_21195:
[----:B------:R-:W-:Y:S05]  /*44e0*/  BSYNC.RECONVERGENT B1 ;  /* 0x0000000000017941 */ /* 0x000fea0003800200 */
.L_x_21194:
[----:B------:R-:W-:Y:S01]  /*44f0*/  F2FP.F16.F32.PACK_AB R50, R19, R18 ;  /* 0x000000121332723e */ /* 0x000fe200000000ff */
[----:B------:R-:W-:Y:S01]  /*4500*/  HFMA2 R13, R46, R13, -RZ ;  /* 0x0000000d2e0d7231 */ /* 0x000fe200001000ff */
[----:B------:R2:W5:Y:S01]  /*4510*/  LDG.E.128.CONSTANT R16, desc[UR6][R54.64+0x400] ;  /* 0x0004000636107981 */ /* 0x000562000c1e9d00 */
[C---:B------:R-:W-:Y:S01]  /*4520*/  HFMA2 R9, R45.reuse, R8, R9 ;  /* 0x000000082d097231 */ /* 0x040fe20000000009 */
[----:B------:R-:W-:Y:S01]  /*4530*/  BSSY.RECONVERGENT B1, `(.L_x_21196) ;  /* 0x0000023000017945 */ /* 0x000fe20003800200 */
[----:B------:R-:W-:Y:S02]  /*4540*/  HFMA2 R13, R45, R12, R13 ;  /* 0x0000000c2d0d7231 */ /* 0x000fe4000000000d */
[C---:B------:R-:W-:Y:S02]  /*4550*/  HFMA2 R10, R47.reuse, R10, R9 ;  /* 0x0000000a2f0a7231 */ /* 0x040fe40000000009 */
[----:B------:R-:W-:Y:S01]  /*4560*/  HFMA2 R14, R47, R14, R13 ;  /* 0x0000000e2f0e7231 */ /* 0x000fe2000000000d */
[----:B------:R-:W-:Y:S06]  /*4570*/  @P0 BRA `(.L_x_21197) ;  /* 0x0000000000780947 */ /* 0x000fec0003800000 */
[C---:B------:R-:W-:Y:S02]  /*4580*/  IADD3 R8, PT, PT, R24.reuse, -0x1, RZ ;  /* 0xffffffff18087810 */ /* 0x040fe40007ffe0ff */
[----:B------:R-:W-:Y:S02]  /*4590*/  IADD3 R12, PT, PT, R24, 0x1, RZ ;  /* 0x00000001180c7810 */ /* 0x000fe40007ffe0ff */
[-C--:B------:R-:W-:Y:S02]  /*45a0*/  ISETP.GE.AND P6, PT, R8, R51.reuse, PT ;  /* 0x000000330800720c */ /* 0x080fe40003fc6270 */
[----:B------:R-:W-:Y:S02]  /*45b0*/  ISETP.GE.AND P1, PT, R12, R51, PT ;  /* 0x000000330c00720c */ /* 0x000fe40003f26270 */
[C---:B------:R-:W-:Y:S02]  /*45c0*/  IADD3 R8, PT, PT, R24.reuse, 0x2, RZ ;  /* 0x0000000218087810 */ /* 0x040fe40007ffe0ff */
[----:B------:R-:W-:-:S02]  /*45d0*/  IADD3 R12, PT, PT, R24, 0x3, RZ ;  /* 0x00000003180c7810 */ /* 0x000fc40007ffe0ff */
[-C--:B------:R-:W-:Y:S02]  /*45e0*/  ISETP.GE.AND P2, PT, R8, R51.reuse, PT ;  /* 0x000000330800720c */ /* 0x080fe40003f46270 */
[-C--:B------:R-:W-:Y:S02]  /*45f0*/  ISETP.GE.AND P3, PT, R12, R51.reuse, PT ;  /* 0x000000330c00720c */ /* 0x080fe40003f66270 */
[C---:B------:R-:W-:Y:S02]  /*4600*/  IADD3 R12, PT, PT, R24.reuse, 0x4, RZ ;  /* 0x00000004180c7810 */ /* 0x040fe40007ffe0ff */
[----:B------:R-:W-:Y:S02]  /*4610*/  IADD3 R8, PT, PT, R24, -0x2, RZ ;  /* 0xfffffffe18087810 */ /* 0x000fe40007ffe0ff */
[-C--:B------:R-:W-:Y:S02]  /*4620*/  ISETP.GE.AND P4, PT, R12, R51.reuse, PT ;  /* 0x000000330c00720c */ /* 0x080fe40003f86270 */
[----:B------:R-:W-:-:S02]  /*4630*/  ISETP.GE.AND P5, PT, R8, R51, PT ;  /* 0x000000330800720c */ /* 0x000fc40003fa6270 */
[C---:B-----5:R-:W-:Y:S02]  /*4640*/  PRMT R12, R17.reuse, 0x7632, R12 ;  /* 0x00007632110c7816 */ /* 0x060fe4000000000c */
[C---:B------:R-:W-:Y:S02]  /*4650*/  PRMT R8, R18.reuse, 0x7632, R8 ;  /* 0x0000763212087816 */ /* 0x040fe40000000008 */
[----:B------:R-:W-:Y:S02]  /*4660*/  SEL R17, R17, RZ, !P6 ;  /* 0x000000ff11117207 */ /* 0x000fe40007000000 */
[----:B------:R-:W-:Y:S02]  /*4670*/  SEL R18, R18, RZ, !P1 ;  /* 0x000000ff12127207 */ /* 0x000fe40004800000 */
[-C--:B------:R-:W-:Y:S02]  /*4680*/  ISETP.GE.AND P6, PT, R48, R51.reuse, PT ;  /* 0x000000333000720c */ /* 0x080fe40003fc6270 */
[----:B------:R-:W-:-:S02]  /*4690*/  ISETP.GE.AND P1, PT, R24, R51, PT ;  /* 0x000000331800720c */ /* 0x000fc40003f26270 */
[C---:B------:R-:W-:Y:S02]  /*46a0*/  PRMT R9, R16.reuse, 0x7632, R9 ;  /* 0x0000763210097816 */ /* 0x040fe40000000009 */
        /* <DEDUP_REMOVED lines=11> */
.L_x_21197:
[----:B------:R-:W-:Y:S05]  /*4760*/  BSYNC.RECONVERGENT B1 ;  /* 0x0000000000017941 */ /* 0x000fea0003800200 */
.L_x_21196:
[----:B-----5:R-:W-:Y:S02]  /*4770*/  HMUL2 R8, R46, R17 ;  /* 0x000000112e087232 */ /* 0x020fe40000000000 */
[C---:B------:R-:W-:Y:S02]  /*4780*/  HFMA2 R10, R50.reuse, R11, R10 ;  /* 0x0000000b320a7231 */ /* 0x040fe4000000000a */
[----:B------:R-:W-:Y:S02]  /*4790*/  HFMA2 R14, R50, R15, R14 ;  /* 0x0000000f320e7231 */ /* 0x000fe4000000000e */
[----:B------:R-:W-:Y:S02]  /*47a0*/  HFMA2 R9, R45, R16, R8 ;  /* 0x000000102d097231 */ /* 0x000fe40000000008 */
[----:B------:R-:W-:Y:S02]  /*47b0*/  HADD2.F32 R8, -RZ, R10.H0_H0 ;  /* 0x2000000aff087230 */ /* 0x000fe40000004100 */
[----:B------:R-:W-:-:S02]  /*47c0*/  HFMA2 R18, R47, R18, R9 ;  /* 0x000000122f127231 */ /* 0x000fc40000000009 */
[----:B------:R-:W-:Y:S02]  /*47d0*/  HADD2.F32 R9, -RZ, R10.H1_H1 ;  /* 0x3000000aff097230 */ /* 0x000fe40000004100 */
[----:B------:R-:W-:Y:S02]  /*47e0*/  HADD2.F32 R10, -RZ, R14.H0_H0 ;  /* 0x2000000eff0a7230 */ /* 0x000fe40000004100 */
[----:B------:R-:W-:Y:S02]  /*47f0*/  HFMA2 R18, R50, R19, R18 ;  /* 0x0000001332127231 */ /* 0x000fe40000000012 */
[----:B------:R-:W-:Y:S02]  /*4800*/  HADD2.F32 R11, -RZ, R14.H1_H1 ;  /* 0x3000000eff0b7230 */ /* 0x000fe40000004100 */
[----:B------:R-:W-:Y:S01]  /*4810*/  FADD.FTZ R8, R8, R9 ;  /* 0x0000000908087221 */ /* 0x000fe20000010000 */
[--C-:B------:R-:W-:Y:S02]  /*4820*/  HADD2.F32 R16, -RZ, R18.reuse.H0_H0 ;  /* 0x20000012ff107230 */ /* 0x100fe40000004100 */
[----:B------:R-:W-:Y:S01]  /*4830*/  FADD.FTZ R11, R10, R11 ;  /* 0x0000000b0a0b7221 */ /* 0x000fe20000010000 */
[----:B------:R-:W-:-:S02]  /*4840*/  HADD2.F32 R9, -RZ, R18.H1_H1 ;  /* 0x30000012ff097230 */ /* 0x000fc40000004100 */
[----:B------:R-:W-:Y:S01]  /*4850*/  FADD.FTZ R39, R8, R39 ;  /* 0x0000002708277221 */ /* 0x000fe20000010000 */
[----:B------:R-:W-:Y:S02]  /*4860*/  FADD.FTZ R38, R11, R38 ;  /* 0x000000260b267221 */ /* 0x000fe40000010000 */
[----:B------:R-:W-:Y:S02]  /*4870*/  FADD.FTZ R16, R16, R9 ;  /* 0x0000000910107221 */ /* 0x000fe40000010000 */
[----:B------:R3:W5:Y:S01]  /*4880*/  LDG.E.128.CONSTANT R8, desc[UR6][R54.64+0x600] ;  /* 0x0006000636087981 */ /* 0x000762000c1e9d00 */
[----:B------:R-:W-:Y:S04]  /*4890*/  BSSY.RECONVERGENT B1, `(.L_x_21198) ;  /* 0x0000020000017945 */ /* 0x000fe80003800200 */
        /* <DEDUP_REMOVED lines=10> */
[C---:B------:R-:W-:Y:S02]  /*4940*/  PRMT R13, R9.reuse, 0x7632, R13 ;  /* 0x00007632090d7816 */ /* 0x040fe4000000000d */
[----:B------:R-:W-:Y:S02]  /*4950*/  SEL R10, R10, RZ, !P1 ;  /* 0x000000ff0a0a7207 */ /* 0x000fe40004800000 */
[----:B------:R-:W-:Y:S02]  /*4960*/  ISETP.GE.AND P5, PT, R12, R51, PT ;  /* 0x000000330c00720c */ /* 0x000fe40003fa6270 */
[----:B------:R-:W-:-:S02]  /*4970*/  SEL R9, R9, RZ, !P6 ;  /* 0x000000ff09097207 */ /* 0x000fc40007000000 */
[-C--:B------:R-:W-:Y:S02]  /*4980*/  ISETP.GE.AND P1, PT, R24, R51.reuse, PT ;  /* 0x000000331800720c */ /* 0x080fe40003f26270 */
        /* <DEDUP_REMOVED lines=16> */
.L_x_21199:
[----:B------:R-:W-:Y:S05]  /*4a90*/  BSYNC.RECONVERGENT B1 ;  /* 0x0000000000017941 */ /* 0x000fea0003800200 */
.L_x_21198:
        /* <DEDUP_REMOVED lines=32> */
[----:B------:R-:W-:Y:S02]  /*4ca0*/  PRMT R15, R15, 0x5410, R20 ;  /* 0x000054100f0f7816 */ /* 0x000fe40000000014 */
[----:B------:R-:W-:-:S07]  /*4cb0*/  PRMT R12, R12, 0x5410, R17 ;  /* 0x000054100c0c7816 */ /* 0x000fce0000000011 */
.L_x_21201:
[----:B------:R-:W-:Y:S05]  /*4cc0*/  BSYNC.RECONVERGENT B1 ;  /* 0x0000000000017941 */ /* 0x000fea0003800200 */
.L_x_21200:
[----:B------:R-:W-:Y:S01]  /*4cd0*/  FADD.FTZ R37, R16, R37 ;  /* 0x0000002510257221 */ /* 0x000fe20000010000 */
[----:B------:R-:W-:Y:S01]  /*4ce0*/  HFMA2 R13, R46, R13, -RZ ;  /* 0x0000000d2e0d7231 */ /* 0x000fe200001000ff */
[----:B------:R0:W5:Y:S01]  /*4cf0*/  LDG.E.128.CONSTANT R16, desc[UR6][R54.64+0xa00] ;  /* 0x000a000636107981 */ /* 0x000162000c1e9d00 */
[----:B------:R-:W-:Y:S01]  /*4d00*/  BSSY.RECONVERGENT B1, `(.L_x_21202) ;  /* 0x0000022000017945 */ /* 0x000fe20003800200 */
[C---:B------:R-:W-:Y:S02]  /*4d10*/  HFMA2 R9, R45.reuse, R8, R9 ;  /* 0x000000082d097231 */ /* 0x040fe40000000009 */
        /* <DEDUP_REMOVED lines=32> */
.L_x_21203:
[----:B------:R-:W-:Y:S05]  /*4f20*/  BSYNC.RECONVERGENT B1 ;  /* 0x0000000000017941 */ /* 0x000fea0003800200 */
.L_x_21202:
[----:B------:R0:W5:Y:S02]  /*4f30*/  LDG.E.128.CONSTANT R20, desc[UR6][R54.64+0xc00] ;  /* 0x000c000636147981 */ /* 0x000164000c1e9d00 */
[----:B-----5:R-:W-:Y:S01]  /*4f40*/  HMUL2 R8, R46, R17 ;  /* 0x000000112e087232 */ /* 0x020fe20000000000 */
[----:B------:R-:W-:Y:S01]  /*4f50*/  BSSY.RECONVERGENT B1, `(.L_x_21204) ;  /* 0x0000024000017945 */ /* 0x000fe20003800200 */
[C---:B------:R-:W-:Y:S02]  /*4f60*/  HFMA2 R14, R47.reuse, R14, R12 ;  /* 0x0000000e2f0e7231 */ /* 0x040fe4000000000c */
[----:B------:R-:W-:Y:S02]  /*4f70*/  HFMA2 R9, R47, R10, R9 ;  /* 0x0000000a2f097231 */ /* 0x000fe40000000009 */
[----:B------:R-:W-:-:S04]  /*4f80*/  HFMA2 R8, R45, R16, R8 ;  /* 0x000000102d087231 */ /* 0x000fc80000000008 */
[----:B------:R-:W-:Y:S01]  /*4f90*/  HFMA2 R18, R47, R18, R8 ;  /* 0x000000122f127231 */ /* 0x000fe20000000008 */
[----:B0-----:R-:W-:Y:S06]  /*4fa0*/  @P0 BRA `(.L_x_21205) ;  /* 0x0000000000780947 */ /* 0x001fec0003800000 */
[C---:B------:R-:W-:Y:S01]  /*4fb0*/  VIADD R8, R24.reuse, 0xffffffff ;  /* 0xffffffff18087836 */ /* 0x040fe20000000000 */
[-C--:B------:R-:W-:Y:S02]  /*4fc0*/  ISETP.GE.AND P2, PT, R24, R51.reuse, PT ;  /* 0x000000331800720c */ /* 0x080fe40003f46270 */
[----:B------:R-:W-:Y:S02]  /*4fd0*/  PRMT R10, R23, 0x7632, R10 ;  /* 0x00007632170a7816 */ /* 0x000fe4000000000a */
        /* <DEDUP_REMOVED lines=27> */
.L_x_21205:
[----:B------:R-:W-:Y:S05]  /*5190*/  BSYNC.RECONVERGENT B1 ;  /* 0x0000000000017941 */ /* 0x000fea0003800200 */
.L_x_21204:
[----:B------:R-:W-:Y:S02]  /*51a0*/  HMUL2 R10, R46, R21 ;  /* 0x000000152e0a7232 */ /* 0x000fe40000000000 */
[C---:B------:R-:W-:Y:S02]  /*51b0*/  HFMA2 R15, R50.reuse, R15, R14 ;  /* 0x0000000f320f7231 */ /* 0x040fe4000000000e */
[C---:B------:R-:W-:Y:S02]  /*51c0*/  HFMA2 R12, R50.reuse, R11, R9 ;  /* 0x0000000b320c7231 */ /* 0x040fe40000000009 */
[----:B------:R-:W-:Y:S02]  /*51d0*/  HFMA2 R10, R45, R20, R10 ;  /* 0x000000142d0a7231 */ /* 0x000fe4000000000a */
[----:B------:R-:W-:Y:S02]  /*51e0*/  HFMA2 R19, R50, R19, R18 ;  /* 0x0000001332137231 */ /* 0x000fe40000000012 */
[----:B------:R-:W-:-:S02]  /*51f0*/  HFMA2 R22, R47, R22, R10 ;  /* 0x000000162f167231 */ /* 0x000fc4000000000a */
        /* <DEDUP_REMOVED lines=33> */
.L_x_21207:
[----:B------:R-:W-:Y:S05]  /*5410*/  BSYNC.RECONVERGENT B1 ;  /* 0x0000000000017941 */ /* 0x000fea0003800200 */
.L_x_21206:
[----:B-----5:R-:W-:Y:S02]  /*5420*/  HMUL2 R9, R46, R9 ;  /* 0x000000092e097232 */ /* 0x020fe40000000000 */
[----:B------:R-:W-:Y:S02]  /*5430*/  HFMA2 R23, R50, R23, R22 ;  /* 0x0000001732177231 */ /* 0x000fe40000000016 */
[----:B------:R-:W-:Y:S02]  /*5440*/  HFMA2 R13, R45, R8, R9 ;  /* 0x000000082d0d7231 */ /* 0x000fe40000000009 */
[--C-:B------:R-:W-:Y:S02]  /*5450*/  HADD2.F32 R8, -RZ, R12.reuse.H0_H0 ;  /* 0x2000000cff087230 */ /* 0x100fe40000004100 */
[----:B------:R-:W-:Y:S02]  /*5460*/  HADD2.F32 R9, -RZ, R12.H1_H1 ;  /* 0x3000000cff097230 */ /* 0x000fe40000004100 */
[----:B------:R-:W-:-:S02]  /*5470*/  HFMA2 R13, R47, R10, R13 ;  /* 0x0000000a2f0d7231 */ /* 0x000fc4000000000d */
[--C-:B------:R-:W-:Y:S02]  /*5480*/  HADD2.F32 R12, -RZ, R15.reuse.H0_H0 ;  /* 0x2000000fff0c7230 */ /* 0x100fe40000004100 */
[----:B------:R-:W-:Y:S02]  /*5490*/  HADD2.F32 R15, -RZ, R15.H1_H1 ;  /* 0x3000000fff0f7230 */ /* 0x000fe40000004100 */
[----:B------:R-:W-:Y:S01]  /*54a0*/  FADD.FTZ R9, R8, R9 ;  /* 0x0000000908097221 */ /* 0x000fe20000010000 */
[----:B------:R-:W-:Y:S02]  /*54b0*/  HADD2.F32 R8, -RZ, R19.H0_H0 ;  /* 0x20000013ff087230 */ /* 0x000fe40000004100 */
[----:B------:R-:W-:Y:S02]  /*54c0*/  HFMA2 R13, R50, R11, R13 ;  /* 0x0000000b320d7231 */ /* 0x000fe4000000000d */
[----:B------:R-:W-:Y:S02]  /*54d0*/  HADD2.F32 R19, -RZ, R19.H1_H1 ;  /* 0x30000013ff137230 */ /* 0x000fe40000004100 */
[----:B------:R-:W-:Y:S01]  /*54e0*/  FADD.FTZ R12, R12, R15 ;  /* 0x0000000f0c0c7221 */ /* 0x000fe20000010000 */
[----:B------:R-:W-:Y:S01]  /*54f0*/  FADD.FTZ R36, R9, R36 ;  /* 0x0000002409247221 */ /* 0x000fe20000010000 */
[----:B------:R-:W-:-:S02]  /*5500*/  HADD2.F32 R10, -RZ, R23.H0_H0 ;  /* 0x20000017ff0a7230 */ /* 0x000fc40000004100 */
[----:B------:R-:W-:Y:S01]  /*5510*/  FADD.FTZ R9, R8, R19 ;  /* 0x0000001308097221 */ /* 0x000fe20000010000 */
[----:B------:R-:W-:Y:S01]  /*5520*/  FADD.FTZ R35, R12, R35 ;  /* 0x000000230c237221 */ /* 0x000fe20000010000 */
[--C-:B------:R-:W-:Y:S02]  /*5530*/  HADD2.F32 R8, -RZ, R13.reuse.H0_H0 ;  /* 0x2000000dff087230 */ /* 0x100fe40000004100 */
[----:B------:R-:W-:Y:S02]  /*5540*/  HADD2.F32 R11, -RZ, R13.H1_H1 ;  /* 0x3000000dff0b7230 */ /* 0x000fe40000004100 */
[----:B------:R0:W5:Y:S01]  /*5550*/  LDG.E.128.CONSTANT R12, desc[UR6][R54.64+0x1000] ;  /* 0x00100006360c7981 */ /* 0x000162000c1e9d00 */
[----:B------:R-:W-:Y:S01]  /*5560*/  HADD2.F32 R23, -RZ, R23.H1_H1 ;  /* 0x30000017ff177230 */ /* 0x000fe20000004100 */
[----:B------:R-:W-:Y:S04]  /*5570*/  BSSY.RECONVERGENT B1, `(.L_x_21208) ;  /* 0x0000021000017945 */ /* 0x000fe80003800200 */
[----:B------:R-:W-:Y:S01]  /*5580*/  FADD.FTZ R10, R10, R23 ;  /* 0x000000170a0a7221 */ /* 0x000fe20000010000 */
        /* <DEDUP_REMOVED lines=31> */
.L_x_21209:
[----:B------:R-:W-:Y:S05]  /*5780*/  BSYNC.RECONVERGENT B1 ;  /* 0x0000000000017941 */ /* 0x000fea0003800200 */
.L_x_21208:
[----:B------:R0:W5:Y:S02]  /*5790*/  LDG.E.128.CONSTANT R16, desc[UR6][R54.64+0x1200] ;  /* 0x0012000636107981 */ /* 0x000164000c1e9d00 */
[----:B-----5:R-:W-:Y:S01]  /*57a0*/  HMUL2 R13, R46, R13 ;  /* 0x0000000d2e0d7232 */ /* 0x020fe20000000000 */
[----:B------:R-:W-:Y:S01]  /*57b0*/  BSSY.RECONVERGENT B1, `(.L_x_21210) ;  /* 0x0000024000017945 */ /* 0x000fe20003800200 */
[----:B------:R-:W-:Y:S01]  /*57c0*/  FADD.FTZ R34, R9, R34 ;  /* 0x0000002209227221 */ /* 0x000fe20000010000 */
[----:B------:R-:W-:Y:S01]  /*57d0*/  FADD.FTZ R33, R10, R33 ;  /* 0x000000210a217221 */ /* 0x000fe20000010000 */
[----:B------:R-:W-:Y:S01]  /*57e0*/  FADD.FTZ R9, R8, R11 ;  /* 0x0000000b08097221 */ /* 0x000fe20000010000 */
[----:B------:R-:W-:Y:S01]  /*57f0*/  HFMA2 R12, R45, R12, R13 ;  /* 0x0000000c2d0c7231 */ /* 0x000fe2000000000d */
[----:B------:R-:W-:Y:S06]  /*5800*/  @P0 BRA `(.L_x_21211) ;  /* 0x0000000000780947 */ /* 0x000fec0003800000 */
        /* <DEDUP_REMOVED lines=30> */
.L_x_21211:
[----:B------:R-:W-:Y:S05]  /*59f0*/  BSYNC.RECONVERGENT B1 ;  /* 0x0000000000017941 */ /* 0x000fea0003800200 */
.L_x_21210:
[----:B------:R-:W-:Y:S02]  /*5a00*/  HFMA2 R8, R46, R17, -RZ ;  /* 0x000000112e087231 */ /* 0x000fe400001000ff */
[----:B------:R-:W-:Y:S01]  /*5a10*/  FADD.FTZ R32, R9, R32 ;  /* 0x0000002009207221 */ /* 0x000fe20000010000 */
[----:B------:R-:W-:Y:S02]  /*5a20*/  HFMA2 R12, R47, R14, R12 ;  /* 0x0000000e2f0c7231 */ /* 0x000fe4000000000c */
        /* <DEDUP_REMOVED lines=34> */
.L_x_21213:
[----:B------:R-:W-:Y:S05]  /*5c50*/  BSYNC.RECONVERGENT B1 ;  /* 0x0000000000017941 */ /* 0x000fea0003800200 */
.L_x_21212:
[----:B-----5:R-:W-:Y:S02]  /*5c60*/  HMUL2 R17, R46, R9 ;  /* 0x000000092e117232 */ /* 0x020fe40000000000 */
[----:B------:R-:W-:Y:S02]  /*5c70*/  HFMA2 R9, R50, R15, R12 ;  /* 0x0000000f32097231 */ /* 0x000fe4000000000c */
[----:B------:R-:W-:Y:S01]  /*5c80*/  HFMA2 R16, R47, R18, R16 ;  /* 0x000000122f107231 */ /* 0x000fe20000000010 */
[----:B------:R0:W5:Y:S01]  /*5c90*/  LDG.E.128.CONSTANT R12, desc[UR6][R54.64+0x1600] ;  /* 0x00160006360c7981 */ /* 0x000162000c1e9d00 */
[----:B------:R-:W-:Y:S01]  /*5ca0*/  BSSY.RECONVERGENT B1, `(.L_x_21214) ;  /* 0x0000021000017945 */ /* 0x000fe20003800200 */
[----:B------:R-:W-:-:S03]  /*5cb0*/  HFMA2 R17, R45, R8, R17 ;  /* 0x000000082d117231 */ /* 0x000fc60000000011 */
        /* <DEDUP_REMOVED lines=31> */
.L_x_21215:
[----:B------:R-:W-:Y:S05]  /*5eb0*/  BSYNC.RECONVERGENT B1 ;  /* 0x0000000000017941 */ /* 0x000fea0003800200 */
.L_x_21214:
[----:B------:R-:W-:Y:S02]  /*5ec0*/  HFMA2 R8, R50, R19, R16 ;  /* 0x0000001332087231 */ /* 0x000fe40000000010 */
[----:B------:R-:W-:Y:S02]  /*5ed0*/  HFMA2 R10, R47, R10, R17 ;  /* 0x0000000a2f0a7231 */ /* 0x000fe40000000011 */
[----:B------:R0:W5:Y:S02]  /*5ee0*/  LDG.E.128.CONSTANT R16, desc[UR6][R54.64+0x1800] ;  /* 0x0018000636107981 */ /* 0x000164000c1e9d00 */
[----:B-----5:R-:W-:Y:S01]  /*5ef0*/  HMUL2 R13, R46, R13 ;  /* 0x0000000d2e0d7232 */ /* 0x020fe20000000000 */
[----:B------:R-:W-:Y:S03]  /*5f00*/  BSSY.RECONVERGENT B1, `(.L_x_21216) ;  /* 0x0000022000017945 */ /* 0x000fe60003800200 */
[----:B------:R-:W-:-:S04]  /*5f10*/  HFMA2 R13, R45, R12, R13 ;  /* 0x0000000c2d0d7231 */ /* 0x000fc8000000000d */
[----:B------:R-:W-:Y:S01]  /*5f20*/  HFMA2 R14, R47, R14, R13 ;  /* 0x0000000e2f0e7231 */ /* 0x000fe2000000000d */
[----:B0-----:R-:W-:Y:S06]  /*5f30*/  @P0 BRA `(.L_x_21217) ;  /* 0x0000000000780947 */ /* 0x001fec0003800000 */
[C---:B------:R-:W-:Y:S01]  /*5f40*/  VIADD R12, R24.reuse, 0xffffffff ;  /* 0xffffffff180c7836 */ /* 0x040fe20000000000 */
[----:B------:R-:W-:-:S04]  /*5f50*/  ISETP.GE.AND P2, PT, R24, R51, PT ;  /* 0x000000331800720c */ /* 0x000fc80003f46270 */
        /* <DEDUP_REMOVED lines=28> */
.L_x_21217:
[----:B------:R-:W-:Y:S05]  /*6120*/  BSYNC.RECONVERGENT B1 ;  /* 0x0000000000017941 */ /* 0x000fea0003800200 */
.L_x_21216:
[----:B------:R0:W5:Y:S01]  /*6130*/  LDG.E.128.CONSTANT R20, desc[UR6][R54.64+0x1a00] ;  /* 0x001a000636147981 */ /* 0x000162000c1e9d00 */
[----:B------:R-:W-:Y:S02]  /*6140*/  HMUL2 R17, R46, R17 ;  /* 0x000000112e117232 */ /* 0x000fe40000000000 */
[--C-:B------:R-:W-:Y:S02]  /*6150*/  HADD2.F32 R12, -RZ, R9.reuse.H0_H0 ;  /* 0x20000009ff0c7230 */ /* 0x100fe40000004100 */
[C---:B------:R-:W-:Y:S02]  /*6160*/  HFMA2 R14, R50.reuse, R15, R14 ;  /* 0x0000000f320e7231 */ /* 0x040fe4000000000e */
[----:B------:R-:W-:Y:S02]  /*6170*/  HADD2.F32 R9, -RZ, R9.H1_H1 ;  /* 0x30000009ff097230 */ /* 0x000fe40000004100 */
[----:B------:R-:W-:Y:S01]  /*6180*/  HFMA2 R17, R45, R16, R17 ;  /* 0x000000102d117231 */ /* 0x000fe20000000011 */
[----:B------:R-:W-:Y:S01]  /*6190*/  BSSY.RECONVERGENT B1, `(.L_x_21218) ;  /* 0x0000035000017945 */ /* 0x000fe20003800200 */
[----:B------:R-:W-:-:S02]  /*61a0*/  HFMA2 R10, R50, R11, R10 ;  /* 0x0000000b320a7231 */ /* 0x000fc4000000000a */
[----:B------:R-:W-:Y:S02]  /*61b0*/  HADD2.F32 R13, -RZ, R14.H1_H1 ;  /* 0x3000000eff0d7230 */ /* 0x000fe40000004100 */
[----:B------:R-:W-:Y:S02]  /*61c0*/  HFMA2 R17, R47, R18, R17 ;  /* 0x000000122f117231 */ /* 0x000fe40000000011 */
[----:B------:R-:W-:Y:S01]  /*61d0*/  FADD.FTZ R12, R12, R9 ;  /* 0x000000090c0c7221 */ /* 0x000fe20000010000 */
[----:B------:R-:W-:Y:S02]  /*61e0*/  HADD2.F32 R9, -RZ, R8.H0_H0 ;  /* 0x20000008ff097230 */ /* 0x000fe40000004100 */
[----:B------:R-:W-:Y:S02]  /*61f0*/  HFMA2 R17, R50, R19, R17 ;  /* 0x0000001332117231 */ /* 0x000fe40000000011 */
[----:B------:R-:W-:Y:S01]  /*6200*/  FADD.FTZ R31, R12, R31 ;  /* 0x0000001f0c1f7221 */ /* 0x000fe20000010000 */
[----:B------:R-:W-:-:S02]  /*6210*/  HADD2.F32 R12, -RZ, R14.H0_H0 ;  /* 0x2000000eff0c7230 */ /* 0x000fc40000004100 */
[----:B------:R-:W-:Y:S02]  /*6220*/  HADD2.F32 R11, -RZ, R10.H0_H0 ;  /* 0x2000000aff0b7230 */ /* 0x000fe40000004100 */
[--C-:B------:R-:W-:Y:S02]  /*6230*/  HADD2.F32 R14, -RZ, R17.reuse.H0_H0 ;  /* 0x20000011ff0e7230 */ /* 0x100fe40000004100 */
[----:B------:R-:W-:Y:S01]  /*6240*/  FADD.FTZ R13, R12, R13 ;  /* 0x0000000d0c0d7221 */ /* 0x000fe20000010000 */
[----:B------:R-:W-:Y:S02]  /*6250*/  HADD2.F32 R8, -RZ, R8.H1_H1 ;  /* 0x30000008ff087230 */ /* 0x000fe40000004100 */
[----:B------:R-:W-:Y:S02]  /*6260*/  HADD2.F32 R10, -RZ, R10.H1_H1 ;  /* 0x3000000aff0a7230 */ /* 0x000fe40000004100 */
[----:B------:R-:W-:Y:S01]  /*6270*/  FADD.FTZ R28, R13, R28 ;  /* 0x0000001c0d1c7221 */ /* 0x000fe20000010000 */
[----:B------:R-:W-:-:S02]  /*6280*/  HADD2.F32 R17, -RZ, R17.H1_H1 ;  /* 0x30000011ff117230 */ /* 0x000fc40000004100 */
[----:B------:R-:W-:Y:S01]  /*6290*/  FADD.FTZ R9, R9, R8 ;  /* 0x0000000809097221 */ /* 0x000fe20000010000 */
[----:B------:R-:W-:Y:S02]  /*62a0*/  FADD.FTZ R10, R11, R10 ;  /* 0x0000000a0b0a7221 */ /* 0x000fe40000010000 */
[----:B------:R-:W-:Y:S01]  /*62b0*/  FADD.FTZ R14, R14, R17 ;  /* 0x000000110e0e7221 */ /* 0x000fe20000010000 */
[----:B------:R-:W-:Y:S01]  /*62c0*/  FADD.FTZ R30, R9, R30 ;  /* 0x0000001e091e7221 */ /* 0x000fe20000010000 */
[----:B------:R-:W-:Y:S02]  /*62d0*/  FADD.FTZ R29, R10, R29 ;  /* 0x0000001d0a1d7221 */ /* 0x000fe40000010000 */
[----:B------:R-:W-:Y:S01]  /*62e0*/  FADD.FTZ R27, R14, R27 ;  /* 0x0000001b0e1b7221 */ /* 0x000fe20000010000 */
[----:B0-----:R-:W-:Y:S06]  /*62f0*/  @P0 BRA `(.L_x_21219) ;  /* 0x0000000000780947 */ /* 0x001fec0003800000 */
        /* <DEDUP_REMOVED lines=10> */
[C---:B-----5:R-:W-:Y:S02]  /*63a0*/  PRMT R8, R20.reuse, 0x7632, R8 ;  /* 0x0000763214087816 */ /* 0x060fe40000000008 */
        /* <DEDUP_REMOVED lines=19> */
.L_x_21219:
[----:B------:R-:W-:Y:S05]  /*64e0*/  BSYNC.RECONVERGENT B1 ;  /* 0x0000000000017941 */ /* 0x000fea0003800200 */
.L_x_21218:
[----:B-----5:R-:W-:Y:S01]  /*64f0*/  HMUL2 R10, R46, R21 ;  /* 0x000000152e0a7232 */ /* 0x020fe20000000000 */
        /* <DEDUP_REMOVED lines=16> */
.L_x_21191:
[----:B0-----:R-:W-:Y:S05]  /*6600*/  BSYNC.RECONVERGENT B0 ;  /* 0x0000000000007941 */ /* 0x001fea0003800200 */
.L_x_21190:
[----:B-1----:R-:W0:Y:S01]  /*6610*/  SHFL.BFLY PT, R13, R30, 0x2, 0x1f ;  /* 0x0c401f001e0d7f89 */ /* 0x002e2200000e0000 */
[----:B------:R-:W1:Y:S01]  /*6620*/  S2UR UR5, SR_CgaCtaId ;  /* 0x00000000000579c3 */ /* 0x000e620000008800 */
[C---:B------:R-:W-:Y:S01]  /*6630*/  LOP3.LUT R18, R42.reuse, 0x3c0, RZ, 0xc0, !PT ;  /* 0x000003c02a127812 */ /* 0x040fe200078ec0ff */
[----:B------:R-:W-:Y:S01]  /*6640*/  UMOV UR4, 0x400 ;  /* 0x0000040000047882 */ /* 0x000fe20000000000 */
[----:B------:R-:W3:Y:S01]  /*6650*/  SHFL.BFLY PT, R0, R39, 0x2, 0x1f ;  /* 0x0c401f0027007f89 */ /* 0x000ee200000e0000 */
[----:B--2---:R-:W-:Y:S01]  /*6660*/  SHF.R.U32.HI R17, RZ, 0x2, R40 ;  /* 0x00000002ff117819 */ /* 0x004fe20000011628 */
[----:B------:R-:W-:Y:S01]  /*6670*/  UIADD3 UR4, UPT, UPT, UR4, 0x100, URZ ;  /* 0x0000010004047890 */ /* 0x000fe2000fffe0ff */
[----:B------:R-:W-:Y:S01]  /*6680*/  LOP3.LUT R19, R42, 0x3e0, RZ, 0xc0, !PT ;  /* 0x000003e02a137812 */ /* 0x000fe200078ec0ff */
[----:B------:R-:W2:Y:S01]  /*6690*/  SHFL.BFLY PT, R5, R38, 0x2, 0x1f ;  /* 0x0c401f0026057f89 */ /* 0x000ea200000e0000 */
[----:B------:R-:W-:Y:S01]  /*66a0*/  BSSY.RECONVERGENT B0, `(.L_x_21221) ;  /* 0x0000050000007945 */ /* 0x000fe20003800200 */
[----:B------:R-:W-:Y:S01]  /*66b0*/  IMAD R17, R6, 0x70, R17 ;  /* 0x0000007006117824 */ /* 0x000fe200078e0211 */
[C---:B------:R-:W-:Y:S01]  /*66c0*/  LOP3.LUT P0, RZ, R42.reuse, 0x3c3, RZ, 0xc0, !PT ;  /* 0x000003c32aff7812 */ /* 0x040fe2000780c0ff */
[----:B------:R-:W4:Y:S01]  /*66d0*/  SHFL.BFLY PT, R2, R37, 0x2, 0x1f ;  /* 0x0c401f0025027f89 */ /* 0x000f2200000e0000 */
[----:B------:R-:W-:-:S02]  /*66e0*/  LOP3.LUT P1, RZ, R42, 0x3e3, RZ, 0xc0, !PT ;  /* 0x000003e32aff7812 */ /* 0x000fc4000782c0ff */
        /* <DEDUP_REMOVED lines=15> */
[----:B------:R-:W-:Y:S02]  /*67e0*/  LEA R17, R17, UR4, 0x2 ;  /* 0x0000000411117c11 */ /* 0x000fe4000f8e10ff */
[----:B------:R-:W3:Y:S01]  /*67f0*/  SHFL.BFLY PT, R12, R29, 0x2, 0x1f ;  /* 0x0c401f001d0c7f89 */ /* 0x000ee200000e0000 */
[----:B------:R-:W-:Y:S01]  /*6800*/  FADD.FTZ R36, R7, R36 ;  /* 0x0000002407247221 */ /* 0x000fe20000010000 */
[----:B------:R-:W-:-:S02]  /*6810*/  ISETP.NE.OR P4, PT, R19, 0x20, P2 ;  /* 0x000000201300780c */ /* 0x000fc40001785670 */
        /* <DEDUP_REMOVED lines=33> */
[----:B0-----:R-:W-:Y:S01]  /*6a30*/  FADD.FTZ R33, R33, R10 ;  /* 0x0000000a21217221 */ /* 0x001fe20000010000 */
[----:B------:R-:W-:Y:S01]  /*6a40*/  BAR.SYNC.DEFER_BLOCKING 0x0 ;  /* 0x0000000000007b1d */ /* 0x000fe20000010000 */
[----:B-1----:R-:W-:Y:S01]  /*6a50*/  FADD.FTZ R32, R32, R11 ;  /* 0x0000000b20207221 */ /* 0x002fe20000010000 */
[----:B--2---:R-:W-:Y:S01]  /*6a60*/  FADD.FTZ R31, R31, R12 ;  /* 0x0000000c1f1f7221 */ /* 0x004fe20000010000 */
[----:B---3--:R-:W-:Y:S01]  /*6a70*/  FADD.FTZ R29, R29, R14 ;  /* 0x0000000e1d1d7221 */ /* 0x008fe20000010000 */
[----:B----4-:R-:W-:Y:S01]  /*6a80*/  FADD.FTZ R0, R0, R13 ;  /* 0x0000000d00007221 */ /* 0x010fe20000010000 */
[----:B------:R-:W-:Y:S01]  /*6a90*/  FADD.FTZ R2, R27, R16 ;  /* 0x000000101b027221 */ /* 0x000fe20000010000 */
        /* <DEDUP_REMOVED lines=16> */
.L_x_21222:
[----:B------:R-:W-:Y:S05]  /*6ba0*/  BSYNC.RECONVERGENT B0 ;  /* 0x0000000000007941 */ /* 0x000fea0003800200 */
.L_x_21221:
        /* <DEDUP_REMOVED lines=31> */
.L_x_21224:
[----:B------:R-:W-:Y:S05]  /*6da0*/  BSYNC.RECONVERGENT B0 ;  /* 0x0000000000007941 */ /* 0x000fea0003800200 */
.L_x_21223:
        /* <DEDUP_REMOVED lines=17> */
.L_x_21226:
[----:B------:R-:W-:Y:S05]  /*6ec0*/  BSYNC.RECONVERGENT B0 ;  /* 0x0000000000007941 */ /* 0x000fea0003800200 */
.L_x_21225:
        /* <DEDUP_REMOVED lines=31> */
.L_x_21228:
[----:B------:R-:W-:Y:S05]  /*70c0*/  BSYNC.RECONVERGENT B0 ;  /* 0x0000000000007941 */ /* 0x000fea0003800200 */
.L_x_21227:
        /* <DEDUP_REMOVED lines=12> */
[----:B------:R-:W-:-:S02]  /*7190*/  PRMT R7, R36, 0x7632, R7 ;  /* 0x0000763224077816 */ /* 0x000fc40000000007 */
[----:B------:R-:W-:Y:S02]  /*71a0*/  IADD3.X R6, PT, PT, RZ, RZ, RZ, P0, P1 ;  /* 0x000000ffff067210 */ /* 0x000fe400007e24ff */
[----:B------:R-:W-:Y:S02]  /*71b0*/  F2FP.F16.F32.PACK_AB R34, R34, R35 ;  /* 0x000000232222723e */ /* 0x000fe400000000ff */
[----:B------:R-:W-:Y:S02]  /*71c0*/  F2FP.F16.F32.PACK_AB R32, R32, R33 ;  /* 0x000000212020723e */ /* 0x000fe400000000ff */
[C---:B--2---:R-:W-:Y:S02]  /*71d0*/  LEA R4, P0, R5.reuse, UR4, 0x1 ;  /* 0x0000000405047c11 */ /* 0x044fe4000f8008ff */
[----:B------:R-:W-:Y:S02]  /*71e0*/  F2FP.F16.F32.PACK_AB R30, R30, R31 ;  /* 0x0000001f1e1e723e */ /* 0x000fe400000000ff */
[----:B------:R-:W-:-:S02]  /*71f0*/  LEA.HI.X R5, R5, UR5, R6, 0x1, P0 ;  /* 0x0000000505057c11 */ /* 0x000fc400080f0c06 */
[----:B------:R-:W-:Y:S02]  /*7200*/  PRMT R6, R38, 0x7632, R6 ;  /* 0x0000763226067816 */ /* 0x000fe40000000006 */
[----:B------:R-:W-:Y:S01]  /*7210*/  F2FP.F16.F32.PACK_AB R0, R0, R29 ;  /* 0x0000001d0000723e */ /* 0x000fe200000000ff */
[----:B------:R0:W-:Y:S01]  /*7220*/  STG.E.U16 desc[UR6][R4.64+0x30], R7 ;  /* 0x0000300704007986 */ /* 0x0001e2000c101506 */
[----:B------:R-:W-:Y:S02]  /*7230*/  F2FP.F16.F32.PACK_AB R2, R3, R2 ;  /* 0x000000020302723e */ /* 0x000fe400000000ff */
[----:B------:R-:W-:Y:S01]  /*7240*/  PRMT R8, R34, 0x7632, R8 ;  /* 0x0000763222087816 */ /* 0x000fe20000000008 */
[----:B------:R1:W-:Y:S01]  /*7250*/  STG.E.U16 desc[UR6][R4.64+0x10], R6 ;  /* 0x0000100604007986 */ /* 0x0003e2000c101506 */
[----:B------:R-:W-:Y:S02]  /*7260*/  PRMT R9, R32, 0x7632, R9 ;  /* 0x0000763220097816 */ /* 0x000fe40000000009 */
[----:B------:R-:W-:Y:S01]  /*7270*/  PRMT R3, R30, 0x7632, R3 ;  /* 0x000076321e037816 */ /* 0x000fe20000000003 */
        /* <DEDUP_REMOVED lines=15> */
.L_x_21229:
        /* <DEDUP_REMOVED lines=9> */
.L_x_27548:


//--------------------- .text._ZN4vllm25paged_attention_v2_kernelIttLi96ELi32ELi128ELNS_18Fp8KVCacheDataTypeE0ELb0ELi512EEEvPfS2_PT_PKS3_PKT0_S9_ifPKiSB_iPKfiiiSD_SD_iiiii --------------------------
	.section	.text._ZN4vllm25paged_attention_v2_kernelIttLi96ELi32ELi128ELNS_18Fp8KVCacheDataTypeE0ELb0ELi512EEEvPfS2_PT_PKS3_PKT0_S9_ifPKiSB_iPKfiiiSD_SD_iiiii,"ax",@progbits
	.align	128
        .global         _ZN4vllm25paged_attention_v2_kernelIttLi96ELi32ELi128ELNS_18Fp8KVCacheDataTypeE0ELb0ELi512EEEvPfS2_PT_PKS3_PKT0_S9_ifPKiSB_iPKfiiiSD_SD_iiiii
        .type           _ZN4vllm25paged_attention_v2_kernelIttLi96ELi32ELi128ELNS_18Fp8KVCacheDataTypeE0ELb0ELi512EEEvPfS2_PT_PKS3_PKT0_S9_ifPKiSB_iPKfiiiSD_SD_iiiii,@function
        .size           _ZN4vllm25paged_attention_v2_kernelIttLi96ELi32ELi128ELNS_18Fp8KVCacheDataTypeE0ELb0ELi512EEEvPfS2_PT_PKS3_PKT0_S9_ifPKiSB_iPKfiiiSD_SD_iiiii,(.L_x_27549 - _ZN4vllm25paged_attention_v2_kernelIttLi96ELi32ELi128ELNS_18Fp8KVCacheDataTypeE0ELb0ELi512EEEvPfS2_PT_PKS3_PKT0_S9_ifPKiSB_iPKfiiiSD_SD_iiiii)
        .other          _ZN4vllm25paged_attention_v2_kernelIttLi96ELi32ELi128ELNS_18Fp8KVCacheDataTypeE0ELb0ELi512EEEvPfS2_PT_PKS3_PKT0_S9_ifPKiSB_iPKfiiiSD_SD_iiiii,@"STO_CUDA_ENTRY STV_DEFAULT"
_ZN4vllm25paged_attention_v2_kernelIttLi96ELi32ELi128ELNS_18Fp8KVCacheDataTypeE0ELb0ELi512EEEvPfS2_PT_PKS3_PKT0_S9_ifPKiSB_iPKfiiiSD_SD_iiiii:
.text._ZN4vllm25paged_attention_v2_kernelIttLi96ELi32ELi128ELNS_18Fp8KVCacheDataTypeE0ELb0ELi512EEEvPfS2_PT_PKS3_PKT0_S9_ifPKiSB_iPKfiiiSD_SD_iiiii:
        /* <DEDUP_REMOVED lines=19> */
[----:B------:R-:W-:Y:S01]  /*0130*/  IMAD.MOV.U32 R36, RZ, RZ, RZ ;  /* 0x000000ffff247224 */ /* 0x000fe200078e00ff */
        /* <DEDUP_REMOVED lines=29> */
[----:B0-----:R-:W-:Y:S01]  /*0310*/  IMAD.MOV.U32 R2, RZ, RZ, RZ ;  /* 0x000000ffff027224 */ /* 0x001fe200078e00ff */
        /* <DEDUP_REMOVED lines=15> */
[----:B------:R-:W-:-:S05]  /*0410*/  MOV R12, R3 ;  /* 0x00000003000c7202 */ /* 0x000fca0000000f00 */
[----:B------:R-:W-:Y:S01]  /*0420*/  @!P3 IMAD.MOV R12, RZ, RZ, -R12 ;  /* 0x000000ffff0cb224 */ /* 0x000fe200078e0a0c */
        /* <DEDUP_REMOVED lines=23> */
[----:B------:R-:W-:-:S05]  /*05a0*/  MOV R2, UR4 ;  /* 0x0000000400027c02 */ /* 0x000fca0008000f00 */
[----:B------:R3:W5:Y:S01]  /*05b0*/  @P3 LDG.E.CONSTANT R36, desc[UR14][R2.64] ;  /* 0x0000000e02243981 */ /* 0x000762000c1e9900 */
[----:B------:R-:W-:Y:S01]  /*05c0*/  ISETP.GE.AND P3, PT, R8, RZ, PT ;  /* 0x000000ff0800720c */ /* 0x000fe20003f66270 */
[----:B------:R-:W-:Y:S01]  /*05d0*/  USEL UR8, UR6, UR7, UP0 ;  /* 0x0000000706087287 */ /* 0x000fe20008000000 */
[----:B------:R-:W-:Y:S01]  /*05e0*/  SHF.R.U32.HI R8, RZ, 0x5, R30 ;  /* 0x00000005ff087819 */ /* 0x000fe2000001161e */
[----:B------:R-:W4:Y:S01]  /*05f0*/  LDCU UR6, c[0x0][0x3dc] ;  /* 0x00007b80ff0677ac */ /* 0x000f220008000800 */
[----:B------:R-:W-:Y:S01]  /*0600*/  @!P2 IADD3 R0, PT, PT, R0, 0x1, RZ ;  /* 0x000000010000a810 */ /* 0x000fe20007ffe0ff */
[----:B------:R-:W-:Y:S01]  /*0610*/  BSSY.RECONVERGENT B0, `(.L_x_21230) ;  /* 0x000017e000007945 */ /* 0x000fe20003800200 */
[----:B------:R-:W-:Y:S01]  /*0620*/  @!P0 MOV R9, 0x400 ;  /* 0x0000040000098802 */ /* 0x000fe20000000f00 */
[----:B------:R-:W-:Y:S01]  /*0630*/  IMAD R31, R31, 0x10, R8 ;  /* 0x000000101f1f7824 */ /* 0x000fe200078e0208 */
[----:B------:R-:W-:Y:S01]  /*0640*/  @P1 IADD3 R0, PT, PT, R0, 0x1, RZ ;  /* 0x0000000100001810 */ /* 0x000fe20007ffe0ff */
[----:B------:R-:W1:Y:S01]  /*0650*/  LDCU UR7, c[0x0][0x3b4] ;  /* 0x00007680ff0777ac */ /* 0x000e620008000800 */
[----:B------:R-:W-:-:S02]  /*0660*/  ISETP.NE.AND P2, PT, R12, RZ, PT ;  /* 0x000000ff0c00720c */ /* 0x000fc40003f45270 */
[----:B------:R-:W-:Y:S01]  /*0670*/  ISETP.GE.U32.AND P1, PT, R31, UR8, PT ;  /* 0x000000081f007c0c */ /* 0x000fe2000bf26070 */
[----:B------:R-:W-:Y:S01]  /*0680*/  UIMAD UR9, UR16, UR9, URZ ;  /* 0x00000009100972a4 */ /* 0x000fe2000f8e02ff */
[----:B0-----:R-:W-:Y:S02]  /*0690*/  @!P0 LEA R9, R10, R9, 0x18 ;  /* 0x000000090a098211 */ /* 0x001fe400078ec0ff */
[----:B------:R-:W-:Y:S02]  /*06a0*/  @!P3 IADD3 R0, PT, PT, RZ, -R0, RZ ;  /* 0x80000000ff00b210 */ /* 0x000fe40007ffe0ff */
[----:B------:R-:W-:Y:S02]  /*06b0*/  @!P0 LEA R9, R30, R9, 0x4 ;  /* 0x000000091e098211 */ /* 0x000fe400078e20ff */
[----:B------:R-:W-:-:S03]  /*06c0*/  MOV R35, 0xff7fffff ;  /* 0xff7fffff00237802 */ /* 0x000fc60000000f00 */
[----:B------:R-:W-:Y:S01]  /*06d0*/  @!P2 LOP3.LUT R0, RZ, R12, RZ, 0x33, !PT ;  /* 0x0000000cff00a212 */ /* 0x000fe200078e33ff */
[----:B--2---:R3:W-:Y:S01]  /*06e0*/  @!P0 STS.128 [R9], R4 ;  /* 0x0000000409008388 */ /* 0x0047e20000000c00 */
[----:B------:R-:W-:Y:S06]  /*06f0*/  BAR.SYNC.DEFER_BLOCKING 0x0 ;  /* 0x0000000000007b1d */ /* 0x000fec0000010000 */
[----:B-1--4-:R-:W-:Y:S05]  /*0700*/  @P1 BRA `(.L_x_21231) ;  /* 0x0000001400b81947 */ /* 0x012fea0003800000 */
        /* <DEDUP_REMOVED lines=9> */
[----:B------:R-:W-:Y:S01]  /*07a0*/  LEA R8, R8, R7, 0x5 ;  /* 0x0000000708087211 */ /* 0x000fe200078e28ff */
[----:B------:R-:W-:Y:S01]  /*07b0*/  IMAD.IADD R6, R7, 0x1, R6 ;  /* 0x0000000107067824 */ /* 0x000fe200078e0206 */
[----:B------:R-:W-:Y:S02]  /*07c0*/  MOV R35, 0xff7fffff ;  /* 0xff7fffff00237802 */ /* 0x000fe40000000f00 */
[----:B-1----:R-:W-:Y:S02]  /*07d0*/  IADD3 R28, P0, PT, R4, UR4, RZ ;  /* 0x00000004041c7c10 */ /* 0x002fe4000ff1e0ff */
[C---:B------:R-:W-:Y:S02]  /*07e0*/  IADD3 R34, PT, PT, R6.reuse, -UR13, RZ ;  /* 0x8000000d06227c10 */ /* 0x040fe4000fffe0ff */
[----:B------:R-:W-:Y:S02]  /*07f0*/  IADD3.X R29, PT, PT, R5, UR5, RZ, P0, !PT ;  /* 0x00000005051d7c10 */ /* 0x000fe400087fe4ff */
[----:B------:R-:W-:-:S02]  /*0800*/  IADD3 R32, PT, PT, R6, 0x1, RZ ;  /* 0x0000000106207810 */ /* 0x000fc40007ffe0ff */
[----:B0-----:R-:W-:-:S04]  /*0810*/  LEA R9, R2, R9, 0x18 ;  /* 0x0000000902097211 */ /* 0x001fc800078ec0ff */
[----:B------:R-:W-:-:S07]  /*0820*/  LEA R33, R8, R9, 0x2 ;  /* 0x0000000908217211 */ /* 0x000fce00078e10ff */
.L_x_21232:
        /* <DEDUP_REMOVED lines=13> */
[----:B------:R-:W3:Y:S01]  /*0900*/  LDG.E.128.CONSTANT R8, desc[UR14][R38.64] ;  /* 0x0000000e26087981 */ /* 0x000ee2000c1e9d00 */
[--C-:B0-----:R-:W-:Y:S02]  /*0910*/  HADD2.F32 R20, -RZ, R12.reuse.H0_H0 ;  /* 0x2000000cff147230 */ /* 0x101fe40000004100 */
[----:B------:R-:W-:Y:S02]  /*0920*/  HADD2.F32 R24, -RZ, R12.H1_H1 ;  /* 0x3000000cff187230 */ /* 0x000fe40000004100 */
[----:B------:R-:W-:Y:S02]  /*0930*/  HADD2.F32 R12, -RZ, R13.H0_H0 ;  /* 0x2000000dff0c7230 */ /* 0x000fe40000004100 */
[----:B-1----:R-:W-:-:S02]  /*0940*/  HADD2.F32 R25, -RZ, R16.H1_H1 ;  /* 0x30000010ff197230 */ /* 0x002fc40000004100 */
[----:B------:R-:W-:Y:S02]  /*0950*/  HADD2.F32 R13, -RZ, R13.H1_H1 ;  /* 0x3000000dff0d7230 */ /* 0x000fe40000004100 */
[--C-:B--2---:R-:W-:Y:S02]  /*0960*/  HADD2.F32 R21, -RZ, R4.reuse.H0_H0 ;  /* 0x20000004ff157230 */ /* 0x104fe40000004100 */
[----:B------:R-:W-:-:S03]  /*0970*/  HADD2.F32 R23, -RZ, R4.H1_H1 ;  /* 0x30000004ff177230 */ /* 0x000fc60000004100 */
[----:B------:R-:W-:Y:S01]  /*0980*/  FMUL.FTZ R4, R20, R21 ;  /* 0x0000001514047220 */ /* 0x000fe20000410000 */
[----:B------:R-:W-:Y:S02]  /*0990*/  HADD2.F32 R21, -RZ, R5.H0_H0 ;  /* 0x20000005ff157230 */ /* 0x000fe40000004100 */
[----:B------:R-:W-:Y:S01]  /*09a0*/  FMUL.FTZ R24, R24, R23 ;  /* 0x0000001718187220 */ /* 0x000fe20000410000 */
[----:B---3--:R-:W-:Y:S02]  /*09b0*/  HADD2.F32 R20, -RZ, R8.H0_H0 ;  /* 0x20000008ff147230 */ /* 0x008fe40000004100 */
[----:B------:R-:W-:Y:S01]  /*09c0*/  FMUL.FTZ R12, R12, R21 ;  /* 0x000000150c0c7220 */ /* 0x000fe20000410000 */
[----:B------:R-:W-:-:S05]  /*09d0*/  HADD2.F32 R21, -RZ, R16.H0_H0 ;  /* 0x20000010ff157230 */ /* 0x000fca0000004100 */
[----:B------:R-:W-:Y:S02]  /*09e0*/  FFMA.FTZ R4, R21, R20, R4 ;  /* 0x0000001415047223 */ /* 0x000fe40000010004 */
[----:B------:R-:W2:Y:S01]  /*09f0*/  LDG.E.128.CONSTANT R20, desc[UR14][R38.64+0x400] ;  /* 0x0004000e26147981 */ /* 0x000ea2000c1e9d00 */
[----:B------:R-:W-:Y:S02]  /*0a00*/  HADD2.F32 R16, -RZ, R8.H1_H1 ;  /* 0x30000008ff107230 */ /* 0x000fe40000004100 */
[----:B------:R-:W-:-:S03]  /*0a10*/  HADD2.F32 R8, -RZ, R9.H0_H0 ;  /* 0x20000009ff087230 */ /* 0x000fc60000004100 */
[----:B------:R-:W-:Y:S01]  /*0a20*/  FFMA.FTZ R16, R25, R16, R24 ;  /* 0x0000001019107223 */ /* 0x000fe20000010018 */
[----:B------:R-:W-:-:S05]  /*0a30*/  HADD2.F32 R25, -RZ, R17.H0_H0 ;  /* 0x20000011ff197230 */ /* 0x000fca0000004100 */
[----:B------:R-:W-:Y:S01]  /*0a40*/  FFMA.FTZ R12, R25, R8, R12 ;  /* 0x00000008190c7223 */ /* 0x000fe2000001000c */
[----:B------:R-:W-:Y:S02]  /*0a50*/  HADD2.F32 R8, -RZ, R5.H1_H1 ;  /* 0x30000005ff087230 */ /* 0x000fe40000004100 */
[----:B------:R-:W-:-:S03]  /*0a60*/  HADD2.F32 R5, -RZ, R17.H1_H1 ;  /* 0x30000011ff057230 */ /* 0x000fc60000004100 */
[----:B------:R-:W-:Y:S01]  /*0a70*/  FMUL.FTZ R24, R13, R8 ;  /* 0x000000080d187220 */ /* 0x000fe20000410000 */
[----:B------:R-:W-:Y:S02]  /*0a80*/  HADD2.F32 R8, -RZ, R9.H1_H1 ;  /* 0x30000009ff087230 */ /* 0x000fe40000004100 */
[--C-:B------:R-:W-:Y:S02]  /*0a90*/  HADD2.F32 R9, -RZ, R6.reuse.H0_H0 ;  /* 0x20000006ff097230 */ /* 0x100fe40000004100 */
[----:B------:R-:W-:Y:S02]  /*0aa0*/  HADD2.F32 R13, -RZ, R6.H1_H1 ;  /* 0x30000006ff0d7230 */ /* 0x000fe40000004100 */
[----:B------:R-:W-:Y:S01]  /*0ab0*/  FFMA.FTZ R5, R5, R8, R24 ;  /* 0x0000000805057223 */ /* 0x000fe20000010018 */
[----:B------:R-:W-:Y:S01]  /*0ac0*/  HADD2.F32 R8, -RZ, R14.H0_H0 ;  /* 0x2000000eff087230 */ /* 0x000fe20000004100 */
[----:B------:R-:W3:Y:S01]  /*0ad0*/  LDG.E.128.CONSTANT R24, desc[UR14][R38.64+0x600] ;  /* 0x0006000e26187981 */ /* 0x000ee2000c1e9d00 */
[----:B------:R-:W-:-:S03]  /*0ae0*/  HADD2.F32 R6, -RZ, R18.H0_H0 ;  /* 0x20000012ff067230 */ /* 0x000fc60000004100 */
[----:B------:R-:W-:Y:S01]  /*0af0*/  FMUL.FTZ R17, R8, R9 ;  /* 0x0000000908117220 */ /* 0x000fe20000410000 */
[----:B------:R-:W-:Y:S02]  /*0b00*/  HADD2.F32 R9, -RZ, R10.H0_H0 ;  /* 0x2000000aff097230 */ /* 0x000fe40000004100 */
[----:B------:R-:W-:Y:S02]  /*0b10*/  HADD2.F32 R8, -RZ, R14.H1_H1 ;  /* 0x3000000eff087230 */ /* 0x000fe40000004100 */
[----:B------:R-:W-:Y:S02]  /*0b20*/  HADD2.F32 R14, -RZ, R7.H0_H0 ;  /* 0x20000007ff0e7230 */ /* 0x000fe40000004100 */
[----:B------:R-:W-:Y:S01]  /*0b30*/  FFMA.FTZ R6, R6, R9, R17 ;  /* 0x0000000906067223 */ /* 0x000fe20000010011 */
[----:B------:R-:W-:Y:S02]  /*0b40*/  HADD2.F32 R9, -RZ, R18.H1_H1 ;  /* 0x30000012ff097230 */ /* 0x000fe40000004100 */
[----:B------:R-:W-:Y:S01]  /*0b50*/  FMUL.FTZ R8, R8, R13 ;  /* 0x0000000d08087220 */ /* 0x000fe20000410000 */
[----:B------:R-:W-:-:S02]  /*0b60*/  HADD2.F32 R18, -RZ, R10.H1_H1 ;  /* 0x3000000aff127230 */ /* 0x000fc40000004100 */
[----:B------:R-:W-:-:S03]  /*0b70*/  HADD2.F32 R13, -RZ, R15.H0_H0 ;  /* 0x2000000fff0d7230 */ /* 0x000fc60000004100 */
[----:B------:R-:W-:Y:S01]  /*0b80*/  FFMA.FTZ R18, R9, R18, R8 ;  /* 0x0000001209127223 */ /* 0x000fe20000010008 */
[----:B------:R-:W-:Y:S02]  /*0b90*/  HADD2.F32 R8, -RZ, R19.H0_H0 ;  /* 0x20000013ff087230 */ /* 0x000fe40000004100 */
[----:B------:R-:W-:Y:S01]  /*0ba0*/  FMUL.FTZ R13, R13, R14 ;  /* 0x0000000e0d0d7220 */ /* 0x000fe20000410000 */
[----:B------:R-:W-:Y:S02]  /*0bb0*/  HADD2.F32 R9, -RZ, R11.H0_H0 ;  /* 0x2000000bff097230 */ /* 0x000fe40000004100 */
[----:B------:R-:W-:-:S03]  /*0bc0*/  HADD2.F32 R15, -RZ, R15.H1_H1 ;  /* 0x3000000fff0f7230 */ /* 0x000fc60000004100 */
[----:B------:R-:W-:Y:S01]  /*0bd0*/  FFMA.FTZ R13, R8, R9, R13 ;  /* 0x00000009080d7223 */ /* 0x000fe2000001000d */
[----:B------:R-:W-:Y:S02]  /*0be0*/  HADD2.F32 R8, -RZ, R7.H1_H1 ;  /* 0x30000007ff087230 */ /* 0x000fe40000004100 */
[----:B------:R-:W-:Y:S02]  /*0bf0*/  HADD2.F32 R11, -RZ, R11.H1_H1 ;  /* 0x3000000bff0b7230 */ /* 0x000fe40000004100 */
[----:B------:R-:W-:Y:S02]  /*0c00*/  HADD2.F32 R14, -RZ, R19.H1_H1 ;  /* 0x30000013ff0e7230 */ /* 0x000fe40000004100 */
[----:B------:R-:W-:-:S04]  /*0c10*/  FMUL.FTZ R15, R15, R8 ;  /* 0x000000080f0f7220 */ /* 0x000fc80000410000 */
[----:B------:R-:W-:Y:S02]  /*0c20*/  FFMA.FTZ R14, R14, R11, R15 ;  /* 0x0000000b0e0e7223 */ /* 0x000fe4000001000f */
[----:B------:R-:W0:Y:S02]  /*0c30*/  LDS.128 R8, [R37+0x20] ;  /* 0x0000200025087984 */ /* 0x000e240000000c00 */
[----:B0-----:R-:W-:Y:S02]  /*0c40*/  HADD2.F32 R17, -RZ, R8.H0_H0 ;  /* 0x20000008ff117230 */ /* 0x001fe40000004100 */
[----:B------:R-:W-:Y:S02]  /*0c50*/  HADD2.F32 R19, -RZ, R9.H0_H0 ;  /* 0x20000009ff137230 */ /* 0x000fe40000004100 */
[----:B--2---:R-:W-:-:S05]  /*0c60*/  HADD2.F32 R7, -RZ, R20.H0_H0 ;  /* 0x20000014ff077230 */ /* 0x004fca0000004100 */
[----:B------:R-:W-:Y:S01]  /*0c70*/  FFMA.FTZ R17, R17, R7, R4 ;  /* 0x0000000711117223 */ /* 0x000fe20000010004 */
[----:B------:R-:W-:Y:S02]  /*0c80*/  HADD2.F32 R7, -RZ, R8.H1_H1 ;  /* 0x30000008ff077230 */ /* 0x000fe40000004100 */
[----:B------:R-:W-:Y:S02]  /*0c90*/  HADD2.F32 R8, -RZ, R20.H1_H1 ;  /* 0x30000014ff087230 */ /* 0x000fe40000004100 */
[--C-:B------:R-:W-:Y:S02]  /*0ca0*/  HADD2.F32 R4, -RZ, R21.reuse.H0_H0 ;  /* 0x20000015ff047230 */ /* 0x100fe40000004100 */
[----:B------:R-:W-:Y:S02]  /*0cb0*/  HADD2.F32 R21, -RZ, R21.H1_H1 ;  /* 0x30000015ff157230 */ /* 0x000fe40000004100 */
[----:B------:R-:W-:Y:S01]  /*0cc0*/  FFMA.FTZ R8, R7, R8, R16 ;  /* 0x0000000807087223 */ /* 0x000fe20000010010 */
[----:B------:R-:W-:-:S02]  /*0cd0*/  HADD2.F32 R16, -RZ, R9.H1_H1 ;  /* 0x30000009ff107230 */ /* 0x000fc40000004100 */
[----:B------:R-:W-:Y:S02]  /*0ce0*/  HADD2.F32 R20, -RZ, R22.H0_H0 ;  /* 0x20000016ff147230 */ /* 0x000fe40000004100 */
[--C-:B------:R-:W-:Y:S02]  /*0cf0*/  HADD2.F32 R7, -RZ, R10.reuse.H1_H1 ;  /* 0x3000000aff077230 */ /* 0x100fe40000004100 */
[----:B------:R-:W-:Y:S01]  /*0d00*/  FFMA.FTZ R16, R16, R21, R5 ;  /* 0x0000001510107223 */ /* 0x000fe20000010005 */
[----:B------:R-:W-:Y:S02]  /*0d10*/  HADD2.F32 R5, -RZ, R10.H0_H0 ;  /* 0x2000000aff057230 */ /* 0x000fe40000004100 */
[----:B------:R-:W-:Y:S02]  /*0d20*/  HADD2.F32 R22, -RZ, R22.H1_H1 ;  /* 0x30000016ff167230 */ /* 0x000fe40000004100 */
[----:B------:R-:W-:Y:S01]  /*0d30*/  FFMA.FTZ R19, R19, R4, R12 ;  /* 0x0000000413137223 */ /* 0x000fe2000001000c */
[----:B------:R-:W-:-:S02]  /*0d40*/  FFMA.FTZ R20, R5, R20, R6 ;  /* 0x0000001405147223 */ /* 0x000fc40000010006 */
[----:B------:R-:W-:Y:S02]  /*0d50*/  FFMA.FTZ R18, R7, R22, R18 ;  /* 0x0000001607127223 */ /* 0x000fe40000010012 */
[----:B------:R-:W2:Y:S01]  /*0d60*/  LDG.E.128.CONSTANT R4, desc[UR14][R38.64+0x800] ;  /* 0x0008000e26047981 */ /* 0x000ea2000c1e9d00 */
[----:B------:R-:W-:Y:S02]  /*0d70*/  HADD2.F32 R22, -RZ, R11.H0_H0 ;  /* 0x2000000bff167230 */ /* 0x000fe40000004100 */
[----:B------:R-:W-:-:S05]  /*0d80*/  HADD2.F32 R9, -RZ, R23.H0_H0 ;  /* 0x20000017ff097230 */ /* 0x000fca0000004100 */
[----:B------:R-:W-:Y:S01]  /*0d90*/  FFMA.FTZ R22, R22, R9, R13 ;  /* 0x0000000916167223 */ /* 0x000fe2000001000d */
[----:B------:R-:W-:Y:S02]  /*0da0*/  HADD2.F32 R9, -RZ, R23.H1_H1 ;  /* 0x30000017ff097230 */ /* 0x000fe40000004100 */
[----:B------:R-:W-:-:S05]  /*0db0*/  HADD2.F32 R23, -RZ, R11.H1_H1 ;  /* 0x3000000bff177230 */ /* 0x000fca0000004100 */
[----:B------:R-:W-:Y:S02]  /*0dc0*/  FFMA.FTZ R23, R23, R9, R14 ;  /* 0x0000000917177223 */ /* 0x000fe4000001000e */
[----:B------:R-:W0:Y:S01]  /*0dd0*/  LDS.128 R12, [R37+0x30] ;  /* 0x00003000250c7984 */ /* 0x000e220000000c00 */
[----:B---3--:R-:W-:Y:S02]  /*0de0*/  HADD2.F32 R21, -RZ, R24.H0_H0 ;  /* 0x20000018ff157230 */ /* 0x008fe40000004100 */
[--C-:B0-----:R-:W-:Y:S02]  /*0df0*/  HADD2.F32 R10, -RZ, R12.reuse.H0_H0 ;  /* 0x2000000cff0a7230 */ /* 0x101fe40000004100 */
[----:B------:R-:W-:Y:S02]  /*0e00*/  HADD2.F32 R9, -RZ, R12.H1_H1 ;  /* 0x3000000cff097230 */ /* 0x000fe40000004100 */
[----:B------:R-:W-:Y:S02]  /*0e10*/  HADD2.F32 R12, -RZ, R24.H1_H1 ;  /* 0x30000018ff0c7230 */ /* 0x000fe40000004100 */
[----:B------:R-:W-:-:S03]  /*0e20*/  HADD2.F32 R24, -RZ, R13.H0_H0 ;  /* 0x2000000dff187230 */ /* 0x000fc60000004100 */
[----:B------:R-:W-:Y:S01]  /*0e30*/  FFMA.FTZ R12, R9, R12, R8 ;  /* 0x0000000c090c7223 */ /* 0x000fe20000010008 */
[----:B------:R-:W-:Y:S02]  /*0e40*/  HADD2.F32 R8, -RZ, R25.H0_H0 ;  /* 0x20000019ff087230 */ /* 0x000fe40000004100 */
[----:B------:R-:W-:-:S03]  /*0e50*/  FFMA.FTZ R21, R10, R21, R17 ;  /* 0x000000150a157223 */ /* 0x000fc60000010011 */
[----:B------:R-:W-:Y:S02]  /*0e60*/  FFMA.FTZ R24, R24, R8, R19 ;  /* 0x0000000818187223 */ /* 0x000fe40000010013 */
[----:B------:R-:W3:Y:S01]  /*0e70*/  LDG.E.128.CONSTANT R8, desc[UR14][R38.64+0xa00] ;  /* 0x000a000e26087981 */ /* 0x000ee2000c1e9d00 */
[----:B------:R-:W-:Y:S02]  /*0e80*/  HADD2.F32 R13, -RZ, R13.H1_H1 ;  /* 0x3000000dff0d7230 */ /* 0x000fe40000004100 */
[----:B------:R-:W-:Y:S02]  /*0e90*/  HADD2.F32 R25, -RZ, R25.H1_H1 ;  /* 0x30000019ff197230 */ /* 0x000fe40000004100 */
[----:B------:R-:W-:-:S03]  /*0ea0*/  HADD2.F32 R17, -RZ, R14.H0_H0 ;  /* 0x2000000eff117230 */ /* 0x000fc60000004100 */
[----:B------:R-:W-:Y:S01]  /*0eb0*/  FFMA.FTZ R13, R13, R25, R16 ;  /* 0x000000190d0d7223 */ /* 0x000fe20000010010 */
[----:B------:R-:W-:Y:S02]  /*0ec0*/  HADD2.F32 R16, -RZ, R26.H0_H0 ;  /* 0x2000001aff107230 */ /* 0x000fe40000004100 */
[----:B------:R-:W-:-:S03]  /*0ed0*/  HADD2.F32 R25, -RZ, R15.H0_H0 ;  /* 0x2000000fff197230 */ /* 0x000fc60000004100 */
[----:B------:R-:W-:Y:S01]  /*0ee0*/  FFMA.FTZ R20, R17, R16, R20 ;  /* 0x0000001011147223 */ /* 0x000fe20000010014 */
[--C-:B------:R-:W-:Y:S02]  /*0ef0*/  HADD2.F32 R16, -RZ, R27.reuse.H0_H0 ;  /* 0x2000001bff107230 */ /* 0x100fe40000004100 */
[----:B------:R-:W-:Y:S02]  /*0f00*/  HADD2.F32 R17, -RZ, R14.H1_H1 ;  /* 0x3000000eff117230 */ /* 0x000fe40000004100 */
[----:B------:R-:W-:Y:S02]  /*0f10*/  HADD2.F32 R14, -RZ, R26.H1_H1 ;  /* 0x3000001aff0e7230 */ /* 0x000fe40000004100 */
[----:B------:R-:W-:Y:S01]  /*0f20*/  FFMA.FTZ R25, R25, R16, R22 ;  /* 0x0000001019197223 */ /* 0x000fe20000010016 */
[----:B------:R-:W-:Y:S02]  /*0f30*/  HADD2.F32 R27, -RZ, R27.H1_H1 ;  /* 0x3000001bff1b7230 */ /* 0x000fe40000004100 */
[----:B------:R-:W-:-:S02]  /*0f40*/  HADD2.F32 R16, -RZ, R15.H1_H1 ;  /* 0x3000000fff107230 */ /* 0x000fc40000004100 */
[----:B------:R-:W-:-:S03]  /*0f50*/  FFMA.FTZ R14, R17, R14, R18 ;  /* 0x0000000e110e7223 */ /* 0x000fc60000010012 */
[----:B------:R-:W-:Y:S02]  /*0f60*/  FFMA.FTZ R23, R16, R27, R23 ;  /* 0x0000001b10177223 */ /* 0x000fe40000010017 */
[----:B------:R-:W0:Y:S02]  /*0f70*/  LDS.128 R16, [R37+0x40] ;  /* 0x0000400025107984 */ /* 0x000e240000000c00 */
[----:B0-----:R-:W-:Y:S02]  /*0f80*/  HADD2.F32 R22, -RZ, R16.H0_H0 ;  /* 0x20000010ff167230 */ /* 0x001fe40000004100 */
[--C-:B--2---:R-:W-:Y:S02]  /*0f90*/  HADD2.F32 R15, -RZ, R4.reuse.H0_H0 ;  /* 0x20000004ff0f7230 */ /* 0x104fe40000004100 */
[----:B------:R-:W-:-:S03]  /*0fa0*/  HADD2.F32 R4, -RZ, R4.H1_H1 ;  /* 0x30000004ff047230 */ /* 0x000fc60000004100 */
[----:B------:R-:W-:Y:S01]  /*0fb0*/  FFMA.FTZ R21, R22, R15, R21 ;  /* 0x0000000f16157223 */ /* 0x000fe20000010015 */
[----:B------:R-:W-:Y:S02]  /*0fc0*/  HADD2.F32 R15, -RZ, R16.H1_H1 ;  /* 0x30000010ff0f7230 */ /* 0x000fe40000004100 */
[----:B------:R-:W-:-:S03]  /*0fd0*/  HADD2.F32 R22, -RZ, R17.H1_H1 ;  /* 0x30000011ff167230 */ /* 0x000fc60000004100 */
[----:B------:R-:W-:Y:S01]  /*0fe0*/  FFMA.FTZ R4, R15, R4, R12 ;  /* 0x000000040f047223 */ /* 0x000fe2000001000c */
[----:B------:R-:W-:Y:S02]  /*0ff0*/  HADD2.F32 R12, -RZ, R5.H0_H0 ;  /* 0x20000005ff0c7230 */ /* 0x000fe40000004100 */
[----:B------:R-:W-:Y:S02]  /*1000*/  HADD2.F32 R15, -RZ, R17.H0_H0 ;  /* 0x20000011ff0f7230 */ /* 0x000fe40000004100 */
[----:B------:R-:W-:-:S03]  /*1010*/  HADD2.F32 R5, -RZ, R5.H1_H1 ;  /* 0x30000005ff057230 */ /* 0x000fc60000004100 */
[----:B------:R-:W-:Y:S01]  /*1020*/  FFMA.FTZ R24, R15, R12, R24 ;  /* 0x0000000c0f187223 */ /* 0x000fe20000010018 */
[----:B------:R-:W-:Y:S02]  /*1030*/  HADD2.F32 R12, -RZ, R6.H0_H0 ;  /* 0x20000006ff0c7230 */ /* 0x000fe40000004100 */
[----:B------:R-:W-:Y:S01]  /*1040*/  FFMA.FTZ R22, R22, R5, R13 ;  /* 0x0000000516167223 */ /* 0x000fe2000001000d */
[----:B------:R-:W-:Y:S02]  /*1050*/  HADD2.F32 R5, -RZ, R18.H0_H0 ;  /* 0x20000012ff057230 */ /* 0x000fe40000004100 */
[----:B------:R-:W-:Y:S02]  /*1060*/  HADD2.F32 R26, -RZ, R6.H1_H1 ;  /* 0x30000006ff1a7230 */ /* 0x000fe40000004100 */
[----:B------:R-:W-:Y:S02]  /*1070*/  HADD2.F32 R6, -RZ, R19.H0_H0 ;  /* 0x20000013ff067230 */ /* 0x000fe40000004100 */
[----:B------:R-:W-:Y:S01]  /*1080*/  FFMA.FTZ R20, R5, R12, R20 ;  /* 0x0000000c05147223 */ /* 0x000fe20000010014 */
[----:B------:R-:W-:-:S02]  /*1090*/  HADD2.F32 R5, -RZ, R18.H1_H1 ;  /* 0x30000012ff057230 */ /* 0x000fc40000004100 */
[----:B------:R-:W-:-:S03]  /*10a0*/  HADD2.F32 R12, -RZ, R7.H0_H0 ;  /* 0x20000007ff0c7230 */ /* 0x000fc60000004100 */
[----:B------:R-:W-:Y:S02]  /*10b0*/  FFMA.FTZ R26, R5, R26, R14 ;  /* 0x0000001a051a7223 */ /* 0x000fe4000001000e */
[----:B------:R-:W-:Y:S02]  /*10c0*/  FFMA.FTZ R25, R6, R12, R25 ;  /* 0x0000000c06197223 */ /* 0x000fe40000010019 */
[----:B------:R-:W2:Y:S01]  /*10d0*/  LDG.E.128.CONSTANT R12, desc[UR14][R38.64+0xc00] ;  /* 0x000c000e260c7981 */ /* 0x000ea2000c1e9d00 */
[----:B------:R-:W-:-:S03]  /*10e0*/  HADD2.F32 R6, -RZ, R19.H1_H1 ;  /* 0x30000013ff067230 */ /* 0x000fc60000004100 */
[----:B------:R-:W0:Y:S01]  /*10f0*/  LDS.128 R16, [R37+0x50] ;  /* 0x0000500025107984 */ /* 0x000e220000000c00 */
[----:B------:R-:W-:-:S05]  /*1100*/  HADD2.F32 R7, -RZ, R7.H1_H1 ;  /* 0x30000007ff077230 */ /* 0x000fca0000004100 */
[----:B------:R-:W-:Y:S01]  /*1110*/  FFMA.FTZ R23, R6, R7, R23 ;  /* 0x0000000706177223 */ /* 0x000fe20000010017 */
[----:B---3--:R-:W-:Y:S02]  /*1120*/  HADD2.F32 R5, -RZ, R8.H0_H0 ;  /* 0x20000008ff057230 */ /* 0x008fe40000004100 */
[----:B0-----:R-:W-:Y:S02]  /*1130*/  HADD2.F32 R6, -RZ, R16.H0_H0 ;  /* 0x20000010ff067230 */ /* 0x001fe40000004100 */
[----:B------:R-:W-:-:S03]  /*1140*/  HADD2.F32 R8, -RZ, R8.H1_H1 ;  /* 0x30000008ff087230 */ /* 0x000fc60000004100 */
[----:B------:R-:W-:Y:S01]  /*1150*/  FFMA.FTZ R21, R6, R5, R21 ;  /* 0x0000000506157223 */ /* 0x000fe20000010015 */
[----:B------:R-:W-:-:S05]  /*1160*/  HADD2.F32 R5, -RZ, R16.H1_H1 ;  /* 0x30000010ff057230 */ /* 0x000fca0000004100 */
[----:B------:R-:W-:Y:S01]  /*1170*/  FFMA.FTZ R8, R5, R8, R4 ;  /* 0x0000000805087223 */ /* 0x000fe20000010004 */
[----:B------:R-:W-:Y:S02]  /*1180*/  HADD2.F32 R5, -RZ, R17.H0_H0 ;  /* 0x20000011ff057230 */ /* 0x000fe40000004100 */
[----:B------:R-:W-:-:S05]  /*1190*/  HADD2.F32 R4, -RZ, R9.H0_H0 ;  /* 0x20000009ff047230 */ /* 0x000fca0000004100 */
[----:B------:R-:W-:Y:S02]  /*11a0*/  FFMA.FTZ R24, R5, R4, R24 ;  /* 0x0000000405187223 */ /* 0x000fe40000010018 */
[----:B------:R-:W3:Y:S01]  /*11b0*/  LDG.E.128.CONSTANT R4, desc[UR14][R38.64+0xe00] ;  /* 0x000e000e26047981 */ /* 0x000ee2000c1e9d00 */
[----:B------:R-:W-:Y:S02]  /*11c0*/  HADD2.F32 R17, -RZ, R17.H1_H1 ;  /* 0x30000011ff117230 */ /* 0x000fe40000004100 */
        /* <DEDUP_REMOVED lines=8> */
[----:B------:R-:W-:Y:S02]  /*1250*/  HADD2.F32 R10, -RZ, R19.H0_H0 ;  /* 0x20000013ff0a7230 */ /* 0x000fe40000004100 */
[----:B------:R-:W-:-:S05]  /*1260*/  HADD2.F32 R9, -RZ, R11.H0_H0 ;  /* 0x2000000bff097230 */ /* 0x000fca0000004100 */
[----:B------:R-:W-:Y:S01]  /*1270*/  FFMA.FTZ R25, R10, R9, R25 ;  /* 0x000000090a197223 */ /* 0x000fe20000010019 */
[----:B------:R-:W-:Y:S02]  /*1280*/  HADD2.F32 R10, -RZ, R19.H1_H1 ;  /* 0x30000013ff0a7230 */ /* 0x000fe40000004100 */
[----:B------:R-:W0:Y:S01]  /*1290*/  LDS.128 R16, [R37+0x60] ;  /* 0x0000600025107984 */ /* 0x000e220000000c00 */
[----:B------:R-:W-:-:S05]  /*12a0*/  HADD2.F32 R11, -RZ, R11.H1_H1 ;  /* 0x3000000bff0b7230 */ /* 0x000fca0000004100 */
[----:B------:R-:W-:Y:S01]  /*12b0*/  FFMA.FTZ R23, R10, R11, R23 ;  /* 0x0000000b0a177223 */ /* 0x000fe20000010017 */
[----:B0-----:R-:W-:Y:S02]  /*12c0*/  HADD2.F32 R10, -RZ, R16.H0_H0 ;  /* 0x20000010ff0a7230 */ /* 0x001fe40000004100 */
[--C-:B--2---:R-:W-:Y:S02]  /*12d0*/  HADD2.F32 R9, -RZ, R12.reuse.H0_H0 ;  /* 0x2000000cff097230 */ /* 0x104fe40000004100 */
        /* <DEDUP_REMOVED lines=17> */
[----:B------:R-:W-:Y:S02]  /*13f0*/  HADD2.F32 R17, -RZ, R17.H1_H1 ;  /* 0x30000011ff117230 */ /* 0x000fe40000004100 */
[----:B------:R-:W-:Y:S02]  /*1400*/  HADD2.F32 R13, -RZ, R13.H1_H1 ;  /* 0x3000000dff0d7230 */ /* 0x000fe40000004100 */
[----:B------:R-:W-:-:S03]  /*1410*/  HADD2.F32 R14, -RZ, R19.H1_H1 ;  /* 0x30000013ff0e7230 */ /* 0x000fc60000004100 */
[----:B------:R-:W-:Y:S02]  /*1420*/  FFMA.FTZ R22, R17, R13, R22 ;  /* 0x0000000d11167223 */ /* 0x000fe40000010016 */
[----:B------:R-:W0:Y:S01]  /*1430*/  LDS.128 R16, [R37+0x70] ;  /* 0x0000700025107984 */ /* 0x000e220000000c00 */
[----:B------:R-:W-:-:S05]  /*1440*/  HADD2.F32 R15, -RZ, R15.H1_H1 ;  /* 0x3000000fff0f7230 */ /* 0x000fca0000004100 */
[----:B------:R-:W-:Y:S01]  /*1450*/  FFMA.FTZ R23, R14, R15, R23 ;  /* 0x0000000f0e177223 */ /* 0x000fe20000010017 */
[--C-:B---3--:R-:W-:Y:S02]  /*1460*/  HADD2.F32 R13, -RZ, R4.reuse.H0_H0 ;  /* 0x20000004ff0d7230 */ /* 0x108fe40000004100 */
[----:B------:R-:W-:Y:S02]  /*1470*/  HADD2.F32 R4, -RZ, R4.H1_H1 ;  /* 0x30000004ff047230 */ /* 0x000fe40000004100 */
[----:B0-----:R-:W-:-:S05]  /*1480*/  HADD2.F32 R14, -RZ, R16.H0_H0 ;  /* 0x20000010ff0e7230 */ /* 0x001fca0000004100 */
        /* <DEDUP_REMOVED lines=9> */
[--C-:B------:R-:W-:Y:S02]  /*1520*/  HADD2.F32 R16, -RZ, R6.reuse.H0_H0 ;  /* 0x20000006ff107230 */ /* 0x100fe40000004100 */
[----:B------:R-:W-:Y:S02]  /*1530*/  HADD2.F32 R6, -RZ, R6.H1_H1 ;  /* 0x30000006ff067230 */ /* 0x000fe40000004100 */
[----:B------:R-:W-:Y:S01]  /*1540*/  FFMA.FTZ R22, R17, R5, R22 ;  /* 0x0000000511167223 */ /* 0x000fe20000010016 */
[----:B------:R-:W-:-:S02]  /*1550*/  HADD2.F32 R5, -RZ, R18.H0_H0 ;  /* 0x20000012ff057230 */ /* 0x000fc40000004100 */
[----:B------:R-:W-:-:S03]  /*1560*/  HADD2.F32 R17, -RZ, R18.H1_H1 ;  /* 0x30000012ff117230 */ /* 0x000fc60000004100 */
[----:B------:R-:W-:Y:S01]  /*1570*/  FFMA.FTZ R5, R5, R16, R20 ;  /* 0x0000001005057223 */ /* 0x000fe20000010014 */
[----:B------:R-:W-:Y:S02]  /*1580*/  HADD2.F32 R16, -RZ, R7.H0_H0 ;  /* 0x20000007ff107230 */ /* 0x000fe40000004100 */
[----:B------:R-:W-:Y:S01]  /*1590*/  FFMA.FTZ R26, R17, R6, R26 ;  /* 0x00000006111a7223 */ /* 0x000fe2000001001a */
[----:B------:R-:W-:Y:S02]  /*15a0*/  HADD2.F32 R6, -RZ, R19.H0_H0 ;  /* 0x20000013ff067230 */ /* 0x000fe40000004100 */
[----:B------:R-:W-:-:S03]  /*15b0*/  HADD2.F32 R7, -RZ, R7.H1_H1 ;  /* 0x30000007ff077230 */ /* 0x000fc60000004100 */
[----:B------:R-:W-:Y:S01]  /*15c0*/  FFMA.FTZ R6, R6, R16, R25 ;  /* 0x0000001006067223 */ /* 0x000fe20000010019 */
[----:B------:R-:W-:-:S05]  /*15d0*/  HADD2.F32 R16, -RZ, R19.H1_H1 ;  /* 0x30000013ff107230 */ /* 0x000fca0000004100 */
[----:B------:R-:W-:Y:S02]  /*15e0*/  FFMA.FTZ R23, R16, R7, R23 ;  /* 0x0000000710177223 */ /* 0x000fe40000010017 */
[----:B------:R-:W0:Y:S02]  /*15f0*/  LDS.128 R16, [R37+0x80] ;  /* 0x0000800025107984 */ /* 0x000e240000000c00 */
[--C-:B0-----:R-:W-:Y:S02]  /*1600*/  HADD2.F32 R20, -RZ, R16.reuse.H0_H0 ;  /* 0x20000010ff147230 */ /* 0x101fe40000004100 */
[----:B------:R-:W-:Y:S02]  /*1610*/  HADD2.F32 R7, -RZ, R16.H1_H1 ;  /* 0x30000010ff077230 */ /* 0x000fe40000004100 */
[----:B------:R-:W-:Y:S02]  /*1620*/  HADD2.F32 R27, -RZ, R19.H0_H0 ;  /* 0x20000013ff1b7230 */ /* 0x000fe40000004100 */
[----:B--2---:R-:W-:-:S05]  /*1630*/  HADD2.F32 R25, -RZ, R8.H0_H0 ;  /* 0x20000008ff197230 */ /* 0x004fca0000004100 */
[----:B------:R-:W-:Y:S01]  /*1640*/  FFMA.FTZ R25, R20, R25, R21 ;  /* 0x0000001914197223 */ /* 0x000fe20000010015 */
[----:B------:R-:W-:-:S05]  /*1650*/  HADD2.F32 R20, -RZ, R8.H1_H1 ;  /* 0x30000008ff147230 */ /* 0x000fca0000004100 */
[----:B------:R-:W-:Y:S01]  /*1660*/  FFMA.FTZ R20, R7, R20, R4 ;  /* 0x0000001407147223 */ /* 0x000fe20000010004 */
[----:B------:R-:W-:Y:S02]  /*1670*/  HADD2.F32 R7, -RZ, R17.H0_H0 ;  /* 0x20000011ff077230 */ /* 0x000fe40000004100 */
        /* <DEDUP_REMOVED lines=9> */
[----:B------:R-:W-:Y:S02]  /*1710*/  FFMA.FTZ R22, R17, R9, R22 ;  /* 0x0000000911167223 */ /* 0x000fe40000010016 */
[----:B------:R-:W2:Y:S01]  /*1720*/  LDG.E.128.CONSTANT R16, desc[UR14][R38.64+0x1400] ;  /* 0x0014000e26107981 */ /* 0x000ea2000c1e9d00 */
[----:B------:R-:W-:Y:S02]  /*1730*/  HADD2.F32 R10, -RZ, R10.H1_H1 ;  /* 0x3000000aff0a7230 */ /* 0x000fe40000004100 */
[----:B------:R-:W-:-:S03]  /*1740*/  HADD2.F32 R4, -RZ, R11.H0_H0 ;  /* 0x2000000bff047230 */ /* 0x000fc60000004100 */
[----:B------:R-:W-:Y:S02]  /*1750*/  FFMA.FTZ R26, R5, R10, R26 ;  /* 0x0000000a051a7223 */ /* 0x000fe4000001001a */
[----:B------:R-:W-:Y:S02]  /*1760*/  FFMA.FTZ R27, R27, R4, R6 ;  /* 0x000000041b1b7223 */ /* 0x000fe40000010006 */
[----:B------:R-:W0:Y:S01]  /*1770*/  LDS.128 R4, [R37+0x90] ;  /* 0x0000900025047984 */ /* 0x000e220000000c00 */
[----:B------:R-:W-:-:S05]  /*1780*/  HADD2.F32 R11, -RZ, R11.H1_H1 ;  /* 0x3000000bff0b7230 */ /* 0x000fca0000004100 */
[----:B------:R-:W-:Y:S01]  /*1790*/  FFMA.FTZ R23, R8, R11, R23 ;  /* 0x0000000b08177223 */ /* 0x000fe20000010017 */
[----:B---3--:R-:W-:Y:S02]  /*17a0*/  HADD2.F32 R9, -RZ, R12.H0_H0 ;  /* 0x2000000cff097230 */ /* 0x008fe40000004100 */
[----:B0-----:R-:W-:-:S05]  /*17b0*/  HADD2.F32 R8, -RZ, R4.H0_H0 ;  /* 0x20000004ff087230 */ /* 0x001fca0000004100 */
[----:B------:R-:W-:Y:S02]  /*17c0*/  FFMA.FTZ R25, R8, R9, R25 ;  /* 0x0000000908197223 */ /* 0x000fe40000010019 */
[----:B------:R-:W3:Y:S01]  /*17d0*/  LDG.E.128.CONSTANT R8, desc[UR14][R38.64+0x1600] ;  /* 0x0016000e26087981 */ /* 0x000ee2000c1e9d00 */
        /* <DEDUP_REMOVED lines=19> */
[----:B------:R-:W-:-:S03]  /*1910*/  FFMA.FTZ R27, R4, R5, R27 ;  /* 0x00000005041b7223 */ /* 0x000fc6000001001b */
[----:B------:R-:W-:Y:S02]  /*1920*/  FFMA.FTZ R23, R6, R15, R23 ;  /* 0x0000000f06177223 */ /* 0x000fe40000010017 */
[----:B------:R-:W0:Y:S02]  /*1930*/  LDS.128 R4, [R37+0xa0] ;  /* 0x0000a00025047984 */ /* 0x000e240000000c00 */
[----:B0-----:R-:W-:Y:S01]  /*1940*/  HADD2.F32 R12, -RZ, R4.H0_H0 ;  /* 0x20000004ff0c7230 */ /* 0x001fe20000004100 */
[----:B-----5:R-:W-:Y:S02]  /*1950*/  FSETP.NEU.FTZ.AND P0, PT, R36, RZ, PT ;  /* 0x000000ff2400720b */ /* 0x020fe40003f1d000 */
[----:B------:R-:W-:Y:S02]  /*1960*/  IADD3 R31, PT, PT, R31, 0x4, RZ ;  /* 0x000000041f1f7810 */ /* 0x000fe40007ffe0ff */
[----:B------:R-:W-:-:S04]  /*1970*/  IADD3 R28, P1, PT, R28, 0x10, RZ ;  /* 0x000000101c1c7810 */ /* 0x000fc80007f3e0ff */
[----:B------:R-:W-:Y:S01]  /*1980*/  IADD3.X R29, PT, PT, RZ, R29, RZ, P1, !PT ;  /* 0x0000001dff1d7210 */ /* 0x000fe20000ffe4ff */
        /* <DEDUP_REMOVED lines=18> */
[----:B---3--:R-:W-:Y:S02]  /*1ab0*/  HADD2.F32 R5, -RZ, R8.H0_H0 ;  /* 0x20000008ff057230 */ /* 0x008fe40000004100 */
[--C-:B0-----:R-:W-:Y:S02]  /*1ac0*/  HADD2.F32 R4, -RZ, R12.reuse.H0_H0 ;  /* 0x2000000cff047230 */ /* 0x101fe40000004100 */
[----:B------:R-:W-:-:S03]  /*1ad0*/  HADD2.F32 R17, -RZ, R12.H1_H1 ;  /* 0x3000000cff117230 */ /* 0x000fc60000004100 */
[----:B------:R-:W-:Y:S01]  /*1ae0*/  FFMA.FTZ R25, R4, R5, R25 ;  /* 0x0000000504197223 */ /* 0x000fe20000010019 */
[----:B------:R-:W-:Y:S02]  /*1af0*/  HADD2.F32 R4, -RZ, R7.H0_H0 ;  /* 0x20000007ff047230 */ /* 0x000fe40000004100 */
[----:B------:R-:W-:Y:S02]  /*1b00*/  HADD2.F32 R5, -RZ, R19.H0_H0 ;  /* 0x20000013ff057230 */ /* 0x000fe40000004100 */
[----:B------:R-:W-:Y:S02]  /*1b10*/  HADD2.F32 R8, -RZ, R8.H1_H1 ;  /* 0x30000008ff087230 */ /* 0x000fe40000004100 */
[----:B------:R-:W-:Y:S02]  /*1b20*/  HADD2.F32 R6, -RZ, R9.H0_H0 ;  /* 0x20000009ff067230 */ /* 0x000fe40000004100 */
[----:B------:R-:W-:Y:S01]  /*1b30*/  FFMA.FTZ R27, R4, R5, R27 ;  /* 0x00000005041b7223 */ /* 0x000fe2000001001b */
[----:B------:R-:W-:-:S02]  /*1b40*/  HADD2.F32 R5, -RZ, R13.H0_H0 ;  /* 0x2000000dff057230 */ /* 0x000fc40000004100 */
[----:B------:R-:W-:Y:S01]  /*1b50*/  FFMA.FTZ R8, R17, R8, R20 ;  /* 0x0000000811087223 */ /* 0x000fe20000010014 */
[----:B------:R-:W-:Y:S02]  /*1b60*/  HADD2.F32 R19, -RZ, R19.H1_H1 ;  /* 0x30000013ff137230 */ /* 0x000fe40000004100 */
[----:B------:R-:W-:Y:S02]  /*1b70*/  HADD2.F32 R4, -RZ, R7.H1_H1 ;  /* 0x30000007ff047230 */ /* 0x000fe40000004100 */
[----:B------:R-:W-:Y:S01]  /*1b80*/  FFMA.FTZ R5, R5, R6, R24 ;  /* 0x0000000605057223 */ /* 0x000fe20000010018 */
[----:B------:R-:W-:Y:S02]  /*1b90*/  HADD2.F32 R13, -RZ, R13.H1_H1 ;  /* 0x3000000dff0d7230 */ /* 0x000fe40000004100 */
[----:B------:R-:W-:Y:S01]  /*1ba0*/  FADD.FTZ R8, R25, R8 ;  /* 0x0000000819087221 */ /* 0x000fe20000010000 */
[----:B------:R-:W-:Y:S02]  /*1bb0*/  HADD2.F32 R9, -RZ, R9.H1_H1 ;  /* 0x30000009ff097230 */ /* 0x000fe40000004100 */
[----:B------:R-:W-:Y:S01]  /*1bc0*/  FFMA.FTZ R23, R4, R19, R23 ;  /* 0x0000001304177223 */ /* 0x000fe20000010017 */
[----:B------:R-:W-:-:S02]  /*1bd0*/  HADD2.F32 R4, -RZ, R14.H0_H0 ;  /* 0x2000000eff047230 */ /* 0x000fc40000004100 */
[----:B------:R-:W-:Y:S01]  /*1be0*/  FADD.FTZ R16, R5, R8 ;  /* 0x0000000805107221 */ /* 0x000fe20000010000 */
[----:B------:R-:W-:Y:S02]  /*1bf0*/  HADD2.F32 R6, -RZ, R10.H0_H0 ;  /* 0x2000000aff067230 */ /* 0x000fe40000004100 */
[----:B------:R-:W-:Y:S01]  /*1c00*/  FFMA.FTZ R9, R13, R9, R22 ;  /* 0x000000090d097223 */ /* 0x000fe20000010016 */
[----:B------:R-:W-:Y:S01]  /*1c10*/  HADD2.F32 R5, -RZ, R14.H1_H1 ;  /* 0x3000000eff057230 */ /* 0x000fe20000004100 */
[----:B------:R-:W-:Y:S01]  /*1c20*/  IADD3 R7, PT, PT, R34, 0x1, RZ ;  /* 0x0000000122077810 */ /* 0x000fe20007ffe0ff */
[----:B------:R-:W-:Y:S02]  /*1c30*/  HADD2.F32 R10, -RZ, R10.H1_H1 ;  /* 0x3000000aff0a7230 */ /* 0x000fe40000004100 */
[----:B------:R-:W-:Y:S01]  /*1c40*/  FFMA.FTZ R4, R4, R6, R21 ;  /* 0x0000000604047223 */ /* 0x000fe20000010015 */
[----:B------:R-:W-:Y:S01]  /*1c50*/  FADD.FTZ R9, R9, R16 ;  /* 0x0000001009097221 */ /* 0x000fe20000010000 */
[----:B------:R-:W-:Y:S01]  /*1c60*/  I2FP.F32.S32 R7, R7 ;  /* 0x0000000700077245 */ /* 0x000fe20000201400 */
[----:B------:R-:W-:-:S02]  /*1c70*/  HADD2.F32 R8, -RZ, R15.H0_H0 ;  /* 0x2000000fff087230 */ /* 0x000fc40000004100 */
[----:B------:R-:W-:Y:S01]  /*1c80*/  FFMA.FTZ R5, R5, R10, R26 ;  /* 0x0000000a05057223 */ /* 0x000fe2000001001a */
[----:B------:R-:W-:Y:S01]  /*1c90*/  FADD.FTZ R4, R4, R9 ;  /* 0x0000000904047221 */ /* 0x000fe20000010000 */
[----:B------:R-:W-:Y:S02]  /*1ca0*/  HADD2.F32 R6, -RZ, R11.H0_H0 ;  /* 0x2000000bff067230 */ /* 0x000fe40000004100 */
[----:B------:R-:W-:Y:S01]  /*1cb0*/  FMUL.FTZ R7, R7, R36 ;  /* 0x0000002407077220 */ /* 0x000fe20000410000 */
[----:B------:R-:W-:Y:S02]  /*1cc0*/  HADD2.F32 R12, -RZ, R15.H1_H1 ;  /* 0x3000000fff0c7230 */ /* 0x000fe40000004100 */
[----:B------:R-:W-:Y:S01]  /*1cd0*/  FADD.FTZ R5, R5, R4 ;  /* 0x0000000405057221 */ /* 0x000fe20000010000 */
[----:B------:R-:W-:Y:S02]  /*1ce0*/  HADD2.F32 R11, -RZ, R11.H1_H1 ;  /* 0x3000000bff0b7230 */ /* 0x000fe40000004100 */
[----:B------:R-:W-:Y:S01]  /*1cf0*/  FFMA.FTZ R6, R8, R6, R27 ;  /* 0x0000000608067223 */ /* 0x000fe2000001001b */
[----:B------:R-:W-:Y:S01]  /*1d00*/  VIADD R4, R32, 0xffffffff ;  /* 0xffffffff20047836 */ /* 0x000fe20000000000 */
[----:B------:R-:W-:Y:S01]  /*1d10*/  FSEL R7, R7, RZ, P0 ;  /* 0x000000ff07077208 */ /* 0x000fe20000000000 */
[----:B------:R-:W-:Y:S01]  /*1d20*/  FFMA.FTZ R11, R12, R11, R23 ;  /* 0x0000000b0c0b7223 */ /* 0x000fe20000010017 */
[----:B------:R-:W-:-:S02]  /*1d30*/  FADD.FTZ R6, R6, R5 ;  /* 0x0000000506067221 */ /* 0x000fc40000010000 */
[----:B------:R-:W-:Y:S02]  /*1d40*/  ISETP.GE.U32.AND P0, PT, R4, UR13, PT ;  /* 0x0000000d04007c0c */ /* 0x000fe4000bf06070 */
[----:B------:R-:W-:-:S04]  /*1d50*/  FADD.FTZ R6, R11, R6 ;  /* 0x000000060b067221 */ /* 0x000fc80000010000 */
[----:B------:R-:W-:-:S05]  /*1d60*/  FFMA.FTZ R6, R6, UR7, R7 ;  /* 0x0000000706067c23 */ /* 0x000fca0008010007 */
[C---:B------:R-:W-:Y:S02]  /*1d70*/  FSEL R4, R6.reuse, RZ, !P0 ;  /* 0x000000ff06047208 */ /* 0x040fe40004000000 */
[----:B------:R-:W-:Y:S02]  /*1d80*/  @!P0 FMNMX.FTZ R35, R6, R35, !PT ;  /* 0x0000002306238209 */ /* 0x000fe40007810000 */
[----:B------:R-:W-:Y:S01]  /*1d90*/  ISETP.GE.U32.AND P0, PT, R31, UR8, PT ;  /* 0x000000081f007c0c */ /* 0x000fe2000bf06070 */
[----:B------:R0:W-:Y:S01]  /*1da0*/  STS [R33], R4 ;  /* 0x0000000421007388 */ /* 0x0001e20000000800 */
[----:B------:R-:W-:Y:S02]  /*1db0*/  IADD3 R34, PT, PT, R34, 0x80, RZ ;  /* 0x0000008022227810 */ /* 0x000fe40007ffe0ff */
[----:B------:R-:W-:Y:S02]  /*1dc0*/  IADD3 R32, PT, PT, R32, 0x80, RZ ;  /* 0x0000008020207810 */ /* 0x000fe40007ffe0ff */
[----:B0-----:R-:W-:-:S07]  /*1dd0*/  IADD3 R33, PT, PT, R33, 0x200, RZ ;  /* 0x0000020021217810 */ /* 0x001fce0007ffe0ff */
[----:B------:R-:W-:Y:S05]  /*1de0*/  @!P0 BRA `(.L_x_21232) ;  /* 0xffffffe800908947 */ /* 0x000fea000383ffff */
.L_x_21231:
[----:B------:R-:W-:Y:S05]  /*1df0*/  BSYNC.RECONVERGENT B0 ;  /* 0x0000000000007941 */ /* 0x000fea0003800200 */
.L_x_21230:
[----:B---3--:R-:W0:Y:S01]  /*1e00*/  SHFL.BFLY PT, R2, R35, 0x10, 0x1f ;  /* 0x0e001f0023027f89 */ /* 0x008e2200000e0000 */
[----:B------:R-:W-:Y:S01]  /*1e10*/  LOP3.LUT P0, R28, R30, 0x1f, RZ, 0xc0, !PT ;  /* 0x0000001f1e1c7812 */ /* 0x000fe2000780c0ff */
[----:B------:R-:W-:Y:S01]  /*1e20*/  USHF.L.U32 UR22, UR17, 0x9, URZ ;  /* 0x0000000911167899 */ /* 0x000fe200080006ff */
[----:B------:R-:W-:Y:S01]  /*1e30*/  SHF.R.U32.HI R7, RZ, 0x5, R30 ;  /* 0x00000005ff077819 */ /* 0x000fe2000001161e */
[----:B------:R-:W-:Y:S01]  /*1e40*/  UIMAD UR4, UR17, -0x10, UR8 ;  /* 0xfffffff0110478a4 */ /* 0x000fe2000f8e0208 */
[----:B------:R-:W-:Y:S01]  /*1e50*/  ISETP.GT.U32.AND P1, PT, R28, 0x3, PT ;  /* 0x000000031c00780c */ /* 0x000fe20003f24070 */
[----:B------:R-:W-:Y:S01]  /*1e60*/  BSSY.RECONVERGENT B0, `(.L_x_21233) ;  /* 0x0000102000007945 */ /* 0x000fe20003800200 */
[----:B------:R-:W-:Y:S01]  /*1e70*/  HFMA2 R12, -RZ, RZ, 0, 0 ;  /* 0x00000000ff0c7431 */ /* 0x000fe200000001ff */
        /* <DEDUP_REMOVED lines=17> */
[----:B------:R-:W-:Y:S01]  /*1f90*/  LEA R6, R28, R11, 0x2 ;  /* 0x0000000b1c067211 */ /* 0x000fe200078e10ff */
[----:B------:R-:W-:Y:S01]  /*1fa0*/  IMAD R5, R7, 0x4, R11 ;  /* 0x0000000407057824 */ /* 0x000fe200078e020b */
        /* <DEDUP_REMOVED lines=16> */
[C---:B------:R-:W-:Y:S02]  /*20b0*/  LOP3.LUT R9, R8.reuse, 0x180, RZ, 0xc0, !PT ;  /* 0x0000018008097812 */ /* 0x040fe400078ec0ff */
[----:B------:R-:W-:Y:S02]  /*20c0*/  IADD3 R10, PT, PT, R8, -UR22, RZ ;  /* 0x80000016080a7c10 */ /* 0x000fe4000fffe0ff */
        /* <DEDUP_REMOVED lines=11> */
.L_x_21237:
        /* <DEDUP_REMOVED lines=11> */
.L_x_21236:
[----:B------:R-:W-:Y:S05]  /*2230*/  BSYNC.RECONVERGENT B1 ;  /* 0x0000000000017941 */ /* 0x000fea0003800200 */
.L_x_21235:
        /* <DEDUP_REMOVED lines=13> */
.L_x_21240:
        /* <DEDUP_REMOVED lines=25> */
[C---:B----4-:R-:W-:Y:S01]  /*24a0*/  FADD.FTZ R16, -R4.reuse, R13 ;  /* 0x0000000d04107221 */ /* 0x050fe20000010100 */
        /* <DEDUP_REMOVED lines=45> */
[----:B0-----:R-:W-:Y:S01]  /*2780*/  FADD.FTZ R12, R12, R21 ;  /* 0x000000150c0c7221 */ /* 0x001fe20000010000 */
[----:B------:R-:W-:Y:S01]  /*2790*/  FADD.FTZ R14, -R4, R9 ;  /* 0x00000009040e7221 */ /* 0x000fe20000010100 */
[----:B------:R-:W-:Y:S01]  /*27a0*/  FMUL.FTZ R24, R24, 1.4426950216293334961 ;  /* 0x3fb8aa3b18187820 */ /* 0x000fe20000410000 */
[----:B------:R-:W0:Y:S01]  /*27b0*/  MUFU.EX2 R9, R22 ;  /* 0x0000001600097308 */ /* 0x000e220000000800 */
[----:B--2---:R-:W-:Y:S01]  /*27c0*/  FADD.FTZ R12, R12, R19 ;  /* 0x000000130c0c7221 */ /* 0x004fe20000010000 */
[----:B------:R-:W-:Y:S01]  /*27d0*/  FMUL.FTZ R14, R14, 1.4426950216293334961 ;  /* 0x3fb8aa3b0e0e7820 */ /* 0x000fe20000410000 */
[----:B------:R-:W-:Y:S01]  /*27e0*/  STS [R10], R13 ;  /* 0x0000000d0a007388 */ /* 0x000fe20000000800 */
[----:B------:R-:W2:Y:S01]  /*27f0*/  MUFU.EX2 R35, R24 ;  /* 0x0000001800237308 */ /* 0x000ea20000000800 */
[----:B---3--:R-:W-:-:S02]  /*2800*/  FADD.FTZ R12, R12, R17 ;  /* 0x000000110c0c7221 */ /* 0x008fc40000010000 */
[----:B------:R-:W-:Y:S01]  /*2810*/  STS [R10+0x200], R27 ;  /* 0x0002001b0a007388 */ /* 0x000fe20000000800 */
[----:B------:R-:W3:Y:S01]  /*2820*/  MUFU.EX2 R37, R14 ;  /* 0x0000000e00257308 */ /* 0x000ee20000000800 */
[----:B-1----:R-:W-:Y:S02]  /*2830*/  FADD.FTZ R12, R12, R15 ;  /* 0x0000000f0c0c7221 */ /* 0x002fe40000010000 */
[----:B------:R-:W-:Y:S02]  /*2840*/  STS [R10+0x400], R33 ;  /* 0x000400210a007388 */ /* 0x000fe40000000800 */
[----:B0-----:R-:W-:Y:S02]  /*2850*/  FADD.FTZ R12, R12, R9 ;  /* 0x000000090c0c7221 */ /* 0x001fe40000010000 */
[----:B------:R-:W-:Y:S02]  /*2860*/  STS [R10+0x600], R31 ;  /* 0x0006001f0a007388 */ /* 0x000fe40000000800 */
[----:B--2---:R-:W-:-:S02]  /*2870*/  FADD.FTZ R12, R12, R35 ;  /* 0x000000230c0c7221 */ /* 0x004fc40000010000 */
[----:B------:R-:W-:Y:S02]  /*2880*/  STS [R10+0x800], R29 ;  /* 0x0008001d0a007388 */ /* 0x000fe40000000800 */
[----:B---3--:R-:W-:Y:S02]  /*2890*/  FADD.FTZ R12, R12, R37 ;  /* 0x000000250c0c7221 */ /* 0x008fe40000010000 */
        /* <DEDUP_REMOVED lines=11> */
.L_x_21239:
[----:B------:R-:W-:Y:S05]  /*2950*/  BSYNC.RECONVERGENT B1 ;  /* 0x0000000000017941 */ /* 0x000fea0003800200 */
.L_x_21238:
        /* <DEDUP_REMOVED lines=55> */
.L_x_21242:
[----:B------:R-:W-:Y:S05]  /*2cd0*/  BSYNC.RECONVERGENT B1 ;  /* 0x0000000000017941 */ /* 0x000fea0003800200 */
.L_x_21241:
        /* <DEDUP_REMOVED lines=26> */
.L_x_21234:
[----:B------:R-:W-:Y:S05]  /*2e80*/  BSYNC.RECONVERGENT B0 ;  /* 0x0000000000007941 */ /* 0x000fea0003800200 */
.L_x_21233:
        /* <DEDUP_REMOVED lines=36> */
[----:B------:R-:W-:Y:S02]  /*30d0*/  LEA R11, R2, R11, 0x18 ;  /* 0x0000000b020b7211 */ /* 0x000fe400078ec0ff */
[----:B------:R-:W-:Y:S02]  /*30e0*/  LOP3.LUT R9, R6, 0x180, RZ, 0xc0, !PT ;  /* 0x0000018006097812 */ /* 0x000fe400078ec0ff */
[----:B------:R-:W-:Y:S02]  /*30f0*/  IADD3 R10, PT, PT, RZ, -R10, RZ ;  /* 0x8000000aff0a7210 */ /* 0x000fe40007ffe0ff */
[----:B------:R-:W-:-:S02]  /*3100*/  LEA R6, R30, R11, 0x2 ;  /* 0x0000000b1e067211 */ /* 0x000fc400078e10ff */
[----:B------:R-:W-:-:S07]  /*3110*/  IADD3 R9, PT, PT, R9, R30, RZ ;  /* 0x0000001e09097210 */ /* 0x000fce0007ffe0ff */
.L_x_21247:
[----:B------:R-:W1:Y:S01]  /*3120*/  LDS R12, [R6] ;  /* 0x00000000060c7984 */ /* 0x000e620000000800 */
[----:B------:R-:W-:-:S04]  /*3130*/  IADD3 R10, PT, PT, R10, 0x1, RZ ;  /* 0x000000010a0a7810 */ /* 0x000fc80007ffe0ff */
[----:B------:R-:W-:Y:S01]  /*3140*/  ISETP.NE.AND P0, PT, R10, RZ, PT ;  /* 0x000000ff0a00720c */ /* 0x000fe20003f05270 */
[----:B-1----:R-:W-:-:S05]  /*3150*/  FMUL.FTZ R11, R12, R5 ;  /* 0x000000050c0b7220 */ /* 0x002fca0000410000 */
[----:B------:R1:W-:Y:S02]  /*3160*/  STS [R6], R11 ;  /* 0x0000000b06007388 */ /* 0x0003e40000000800 */
[----:B-1----:R-:W-:-:S05]  /*3170*/  IADD3 R6, PT, PT, R6, 0x200, RZ ;  /* 0x0000020006067810 */ /* 0x002fca0007ffe0ff */
[----:B------:R-:W-:Y:S05]  /*3180*/  @P0 BRA `(.L_x_21247) ;  /* 0xfffffffc00e40947 */ /* 0x000fea000383ffff */
.L_x_21246:
[----:B------:R-:W-:Y:S05]  /*3190*/  BSYNC.RECONVERGENT B1 ;  /* 0x0000000000017941 */ /* 0x000fea0003800200 */
.L_x_21245:
        /* <DEDUP_REMOVED lines=13> */
.L_x_21250:
[----:B------:R-:W1:Y:S01]  /*3270*/  LDS R24, [R6+-0x400] ;  /* 0xfffc000006187984 */ /* 0x000e620000000800 */
[----:B------:R-:W-:-:S03]  /*3280*/  IADD3 R9, PT, PT, R9, 0x800, RZ ;  /* 0x0000080009097810 */ /* 0x000fc60007ffe0ff */
[----:B------:R-:W2:Y:S01]  /*3290*/  LDS R26, [R6+-0x200] ;  /* 0xfffe0000061a7984 */ /* 0x000ea20000000800 */
[----:B------:R-:W-:-:S03]  /*32a0*/  ISETP.GE.AND P1, PT, R9, R10, PT ;  /* 0x0000000a0900720c */ /* 0x000fc60003f26270 */
        /* <DEDUP_REMOVED lines=48> */
.L_x_21249:
[----:B------:R-:W-:Y:S05]  /*35b0*/  BSYNC.RECONVERGENT B1 ;  /* 0x0000000000017941 */ /* 0x000fea0003800200 */
.L_x_21248:
        /* <DEDUP_REMOVED lines=31> */
.L_x_21252:
[----:B------:R-:W-:Y:S05]  /*37b0*/  BSYNC.RECONVERGENT B1 ;  /* 0x0000000000017941 */ /* 0x000fea0003800200 */
.L_x_21251:
        /* <DEDUP_REMOVED lines=14> */
.L_x_21244:
[----:B------:R-:W-:Y:S05]  /*38a0*/  BSYNC.RECONVERGENT B0 ;  /* 0x0000000000007941 */ /* 0x000fea0003800200 */
.L_x_21243:
[----:B------:R-:W-:Y:S01]  /*38b0*/  BAR.SYNC.DEFER_BLOCKING 0x0 ;  /* 0x0000000000007b1d */ /* 0x000fe20000010000 */
[----:B------:R-:W-:Y:S02]  /*38c0*/  ISETP.NE.AND P0, PT, R30, RZ, PT ;  /* 0x000000ff1e00720c */ /* 0x000fe40003f05270 */
[----:B--2---:R-:W-:-:S03]  /*38d0*/  MOV R6, UR17 ;  /* 0x0000001100067c02 */ /* 0x004fc60008000f00 */
[----:B------:R-:W2:Y:S01]  /*38e0*/  LDCU UR21, c[0x0][0x3dc] ;  /* 0x00007b80ff1577ac */ /* 0x000ea20008000800 */
        /* <DEDUP_REMOVED lines=19> */
[----:B-1----:R4:W-:Y:S02]  /*3a20*/  STG.E desc[UR14][R12.64], R8 ;  /* 0x000000080c007986 */ /* 0x0029e4000c10190e */
.L_x_21254:
[----:B--23--:R-:W-:Y:S05]  /*3a30*/  BSYNC.RECONVERGENT B0 ;  /* 0x0000000000007941 */ /* 0x00cfea0003800200 */
.L_x_21253:
[----:B------:R-:W-:Y:S01]  /*3a40*/  IMAD R29, R6, 0x10, R7 ;  /* 0x00000010061d7824 */ /* 0x000fe200078e0207 */
[----:B------:R-:W2:Y:S01]  /*3a50*/  LDCU.64 UR6, c[0x0][0x3a8] ;  /* 0x00007500ff0677ac */ /* 0x000ea20008000a00 */
[----:B------:R-:W-:Y:S01]  /*3a60*/  BSSY.RECONVERGENT B0, `(.L_x_21255) ;  /* 0x0000238000007945 */ /* 0x000fe20003800200 */
[----:B------:R-:W-:Y:S02]  /*3a70*/  CS2R R26, SRZ ;  /* 0x00000000001a7805 */ /* 0x000fe4000001ff00 */
[----:B------:R-:W-:Y:S02]  /*3a80*/  CS2R R24, SRZ ;  /* 0x0000000000187805 */ /* 0x000fe4000001ff00 */
[----:B------:R-:W-:Y:S02]  /*3a90*/  ISETP.GE.U32.AND P0, PT, R29, UR8, PT ;  /* 0x000000081d007c0c */ /* 0x000fe4000bf06070 */
[----:B------:R-:W-:Y:S02]  /*3aa0*/  CS2R R22, SRZ ;  /* 0x0000000000167805 */ /* 0x000fe4000001ff00 */
[----:B------:R-:W-:-:S02]  /*3ab0*/  CS2R R20, SRZ ;  /* 0x0000000000147805 */ /* 0x000fc4000001ff00 */
[----:B------:R-:W-:Y:S02]  /*3ac0*/  CS2R R18, SRZ ;  /* 0x0000000000127805 */ /* 0x000fe4000001ff00 */
[----:B------:R-:W-:-:S05]  /*3ad0*/  CS2R R16, SRZ ;  /* 0x0000000000107805 */ /* 0x000fca000001ff00 */
[----:B--2---:R-:W-:Y:S05]  /*3ae0*/  @P0 BRA `(.L_x_21256) ;  /* 0x0000002000bc0947 */ /* 0x004fea0003800000 */
[----:B------:R-:W2:Y:S01]  /*3af0*/  LDCU UR5, c[0x0][0x3e0] ;  /* 0x00007c00ff0577ac */ /* 0x000ea20008000800 */
[----:B01--4-:R-:W-:Y:S01]  /*3b00*/  IMAD.WIDE.U32 R4, R29, 0x4, RZ ;  /* 0x000000041d047825 */ /* 0x013fe200078e00ff */
[----:B------:R-:W-:Y:S02]  /*3b10*/  IADD3 R3, PT, PT, R3, 0xe0, RZ ;  /* 0x000000e003037810 */ /* 0x000fe40007ffe0ff */
[----:B------:R-:W-:Y:S01]  /*3b20*/  CS2R R26, SRZ ;  /* 0x00000000001a7805 */ /* 0x000fe2000001ff00 */
[----:B------:R-:W0:Y:S01]  /*3b30*/  LDCU.64 UR10, c[0x0][0x3b8] ;  /* 0x00007700ff0a77ac */ /* 0x000e220008000a00 */
[----:B------:R-:W-:Y:S02]  /*3b40*/  MOV R11, UR9 ;  /* 0x00000009000b7c02 */ /* 0x000fe40008000f00 */
[----:B------:R-:W-:Y:S02]  /*3b50*/  CS2R R24, SRZ ;  /* 0x0000000000187805 */ /* 0x000fe4000001ff00 */
[----:B------:R-:W-:Y:S01]  /*3b60*/  SHF.L.U32 R6, R30, 0x5, RZ ;  /* 0x000000051e067819 */ /* 0x000fe200000006ff */
[----:B------:R-:W-:Y:S01]  /*3b70*/  UIADD3 UR4, UPT, UPT, UR13, 0x1f, URZ ;  /* 0x0000001f0d047890 */ /* 0x000fe2000fffe0ff */
[----:B------:R-:W-:Y:S01]  /*3b80*/  LEA R9, R2, R3, 0x18 ;  /* 0x0000000302097211 */ /* 0x000fe200078ec0ff */
[----:B------:R-:W-:Y:S01]  /*3b90*/  IMAD.WIDE R2, R11, 0x4, R4 ;  /* 0x000000040b027825 */ /* 0x000fe200078e0204 */
[----:B------:R-:W-:Y:S01]  /*3ba0*/  SHF.L.U32 R8, R30, 0x3, RZ ;  /* 0x000000031e087819 */ /* 0x000fe200000006ff */
[----:B------:R-:W-:Y:S01]  /*3bb0*/  USHF.R.U32.HI UR4, URZ, 0x5, UR4 ;  /* 0x00000005ff047899 */ /* 0x000fe20008011604 */
[----:B------:R-:W-:-:S02]  /*3bc0*/  LOP3.LUT R4, R6, 0x60, RZ, 0xe2, !PT ;  /* 0x0000006006047812 */ /* 0x000fc400078ee2ff */
[----:B------:R-:W-:Y:S02]  /*3bd0*/  CS2R R22, SRZ ;  /* 0x0000000000167805 */ /* 0x000fe4000001ff00 */
[C---:B------:R-:W-:Y:S02]  /*3be0*/  LEA R10, R7.reuse, UR22, 0x5 ;  /* 0x00000016070a7c11 */ /* 0x040fe4000f8e28ff */
[----:B------:R-:W-:Y:S02]  /*3bf0*/  CS2R R20, SRZ ;  /* 0x0000000000147805 */ /* 0x000fe4000001ff00 */
[----:B------:R-:W-:Y:S01]  /*3c00*/  LOP3.LUT R5, R8, 0x18, RZ, 0xc0, !PT ;  /* 0x0000001808057812 */ /* 0x000fe200078ec0ff */
[----:B--2--5:R-:W-:Y:S01]  /*3c10*/  IMAD R36, R0, UR5, RZ ;  /* 0x0000000500247c24 */ /* 0x024fe2000f8e02ff */
[----:B------:R-:W-:Y:S02]  /*3c20*/  LEA R4, R7, R4, 0x7 ;  /* 0x0000000407047211 */ /* 0x000fe400078e38ff */
[----:B------:R-:W-:-:S02]  /*3c30*/  CS2R R18, SRZ ;  /* 0x0000000000127805 */ /* 0x000fc4000001ff00 */
[----:B------:R-:W-:Y:S02]  /*3c40*/  IADD3 R5, PT, PT, R10, 0x3, R5 ;  /* 0x000000030a057810 */ /* 0x000fe40007ffe005 */
[----:B------:R-:W-:Y:S02]  /*3c50*/  CS2R R16, SRZ ;  /* 0x0000000000107805 */ /* 0x000fe4000001ff00 */
[----:B0-----:R-:W-:Y:S02]  /*3c60*/  IADD3 R6, P0, PT, R2, UR10, RZ ;  /* 0x0000000a02067c10 */ /* 0x001fe4000ff1e0ff */
[C---:B------:R-:W-:Y:S01]  /*3c70*/  IADD3 R2, PT, PT, R29.reuse, 0x1, RZ ;  /* 0x000000011d027810 */ /* 0x040fe20007ffe0ff */
[----:B------:R-:W-:Y:S01]  /*3c80*/  VIADD R29, R29, -UR4 ;  /* 0x800000041d1d7c36 */ /* 0x000fe20008000000 */
[----:B------:R-:W-:Y:S02]  /*3c90*/  IADD3 R4, PT, PT, R4, 0x10, R9 ;  /* 0x0000001004047810 */ /* 0x000fe40007ffe009 */
[----:B------:R-:W-:-:S02]  /*3ca0*/  IADD3.X R3, PT, PT, R3, UR11, RZ, P0, !PT ;  /* 0x0000000b03037c10 */ /* 0x000fc400087fe4ff */
[----:B------:R-:W-:Y:S02]  /*3cb0*/  LOP3.LUT R0, R8, 0xf8, RZ, 0xc0, !PT ;  /* 0x000000f808007812 */ /* 0x000fe400078ec0ff */
[----:B------:R-:W-:-:S07]  /*3cc0*/  SHF.R.S32.HI R37, RZ, 0x1f, R36 ;  /* 0x0000001fff257819 */ /* 0x000fce0000011424 */
.L_x_21281:
[----:B------:R-:W-:Y:S01]  /*3cd0*/  MOV R34, R6 ;  /* 0x0000000600227202 */ /* 0x000fe20000000f00 */
[----:B------:R-:W0:Y:S01]  /*3ce0*/  LDS.128 R8, [R4+-0x10] ;  /* 0xfffff00004087984 */ /* 0x000e220000000c00 */
[----:B------:R-:W-:-:S03]  /*3cf0*/  MOV R35, R3 ;  /* 0x0000000300237202 */ /* 0x000fc60000000f00 */
[----:B-1----:R-:W1:Y:S04]  /*3d00*/  LDS.128 R12, [R4] ;  /* 0x00000000040c7984 */ /* 0x002e680000000c00 */
[----:B--2---:R1:W2:Y:S01]  /*3d10*/  LDG.E.CONSTANT R31, desc[UR14][R34.64] ;  /* 0x0000000e221f7981 */ /* 0x0042a2000c1e9900 */
[----:B0-----:R-:W-:Y:S02]  /*3d20*/  F2FP.F16.F32.PACK_AB R33, R9, R8 ;  /* 0x000000080921723e */ /* 0x001fe400000000ff */
[----:B------:R-:W-:Y:S01]  /*3d30*/  F2FP.F16.F32.PACK_AB R32, R11, R10 ;  /* 0x0000000a0b20723e */ /* 0x000fe200000000ff */
[----:B------:R-:W-:Y:S01]  /*3d40*/  BSSY.RECONVERGENT B1, `(.L_x_21257) ;  /* 0x000002a000017945 */ /* 0x000fe20003800200 */
[----:B-1----:R-:W-:Y:S02]  /*3d50*/  F2FP.F16.F32.PACK_AB R35, R13, R12 ;  /* 0x0000000c0d23723e */ /* 0x002fe400000000ff */
[----:B------:R-:W-:Y:S01]  /*3d60*/  F2FP.F16.F32.PACK_AB R34, R15, R14 ;  /* 0x0000000e0f22723e */ /* 0x000fe200000000ff */
[----:B--2---:R-:W-:Y:S01]  /*3d70*/  IMAD.WIDE R8, R31, UR21, R36 ;  /* 0x000000151f087c25 */ /* 0x004fe2000f8e0224 */
[----:B------:R-:W-:-:S02]  /*3d80*/  IADD3 R31, PT, PT, R5, -0x3, RZ ;  /* 0xfffffffd051f7810 */ /* 0x000fc40007ffe0ff */
[----:B------:R-:W-:-:S04]  /*3d90*/  IADD3 R8, P0, PT, R0, R8, RZ ;  /* 0x0000000800087210 */ /* 0x000fc80007f1e0ff */
[----:B------:R-:W-:Y:S02]  /*3da0*/  IADD3.X R9, PT, PT, RZ, R9, RZ, P0, !PT ;  /* 0x00000009ff097210 */ /* 0x000fe400007fe4ff */
[C---:B---34-:R-:W-:Y:S02]  /*3db0*/  LEA R38, P1, R8.reuse, UR6, 0x1 ;  /* 0x0000000608267c11 */ /* 0x058fe4000f8208ff */
[----:B------:R-:W-:Y:S02]  /*3dc0*/  ISETP.NE.AND P0, PT, R29, -0x1, PT ;  /* 0xffffffff1d00780c */ /* 0x000fe40003f05270 */
[----:B------:R-:W-:-:S05]  /*3dd0*/  LEA.HI.X R39, R8, UR7, R9, 0x1, P1 ;  /* 0x0000000708277c11 */ /* 0x000fca00088f0c09 */
[----:B------:R0:W5:Y:S06]  /*3de0*/  LDG.E.128.CONSTANT R8, desc[UR14][R38.64] ;  /* 0x0000000e26087981 */ /* 0x00016c000c1e9d00 */
        /* <DEDUP_REMOVED lines=31> */
.L_x_21258:
[----:B------:R-:W-:Y:S05]  /*3fe0*/  BSYNC.RECONVERGENT B1 ;  /* 0x0000000000017941 */ /* 0x000fea0003800200 */
.L_x_21257:
[----:B-----5:R-:W-:-:S04]  /*3ff0*/  HMUL2 R9, R32, R9 ;  /* 0x0000000920097232 */ /* 0x020fc80000000000 */
[----:B------:R-:W-:-:S04]  /*4000*/  HFMA2 R9, R33, R8, R9 ;  /* 0x0000000821097231 */ /* 0x000fc80000000009 */
[----:B------:R-:W-:-:S04]  /*4010*/  HFMA2 R9, R35, R10, R9 ;  /* 0x0000000a23097231 */ /* 0x000fc80000000009 */
[----:B------:R-:W-:-:S05]  /*4020*/  HFMA2 R9, R34, R11, R9 ;  /* 0x0000000b22097231 */ /* 0x000fca0000000009 */
[--C-:B------:R-:W-:Y:S02]  /*4030*/  HADD2.F32 R8, -RZ, R9.reuse.H0_H0 ;  /* 0x20000009ff087230 */ /* 0x100fe40000004100 */
[----:B------:R-:W-:-:S05]  /*4040*/  HADD2.F32 R9, -RZ, R9.H1_H1 ;  /* 0x30000009ff097230 */ /* 0x000fca0000004100 */
[----:B------:R-:W-:-:S04]  /*4050*/  FADD.FTZ R8, R8, R9 ;  /* 0x0000000908087221 */ /* 0x000fc80000010000 */
        /* <DEDUP_REMOVED lines=34> */
.L_x_21260:
[----:B------:R-:W-:Y:S05]  /*4280*/  BSYNC.RECONVERGENT B1 ;  /* 0x0000000000017941 */ /* 0x000fea0003800200 */
.L_x_21259:
        /* <DEDUP_REMOVED lines=41> */
.L_x_21262:
[----:B------:R-:W-:Y:S05]  /*4520*/  BSYNC.RECONVERGENT B1 ;  /* 0x0000000000017941 */ /* 0x000fea0003800200 */
.L_x_21261:
        /* <DEDUP_REMOVED lines=41> */
.L_x_21264:
[----:B------:R-:W-:Y:S05]  /*47c0*/  BSYNC.RECONVERGENT B1 ;  /* 0x0000000000017941 */ /* 0x000fea0003800200 */
.L_x_21263:
        /* <DEDUP_REMOVED lines=41> */
.L_x_21266:
[----:B------:R-:W-:Y:S05]  /*4a60*/  BSYNC.RECONVERGENT B1 ;  /* 0x0000000000017941 */ /* 0x000fea0003800200 */
.L_x_21265:
        /* <DEDUP_REMOVED lines=41> */
.L_x_21268:
[----:B------:R-:W-:Y:S05]  /*4d00*/  BSYNC.RECONVERGENT B1 ;  /* 0x0000000000017941 */ /* 0x000fea0003800200 */
.L_x_21267:
        /* <DEDUP_REMOVED lines=41> */
.L_x_21270:
[----:B------:R-:W-:Y:S05]  /*4fa0*/  BSYNC.RECONVERGENT B1 ;  /* 0x0000000000017941 */ /* 0x000fea0003800200 */
.L_x_21269:
        /* <DEDUP_REMOVED lines=41> */
.L_x_21272:
[----:B------:R-:W-:Y:S05]  /*5240*/  BSYNC.RECONVERGENT B1 ;  /* 0x0000000000017941 */ /* 0x000fea0003800200 */
.L_x_21271:
        /* <DEDUP_REMOVED lines=41> */
.L_x_21274:
[----:B------:R-:W-:Y:S05]  /*54e0*/  BSYNC.RECONVERGENT B1 ;  /* 0x0000000000017941 */ /* 0x000fea0003800200 */
.L_x_21273:
        /* <DEDUP_REMOVED lines=41> */
.L_x_21276:
[----:B------:R-:W-:Y:S05]  /*5780*/  BSYNC.RECONVERGENT B1 ;  /* 0x0000000000017941 */ /* 0x000fea0003800200 */
.L_x_21275:
        /* <DEDUP_REMOVED lines=41> */
.L_x_21278:
[----:B------:R-:W-:Y:S05]  /*5a20*/  BSYNC.RECONVERGENT B1 ;  /* 0x0000000000017941 */ /* 0x000fea0003800200 */
.L_x_21277:
[----:B------:R0:W5:Y:S02]  /*5a30*/  LDG.E.128.CONSTANT R12, desc[UR14][R38.64+0x1600] ;  /* 0x0016000e260c7981 */ /* 0x000164000c1e9d00 */
[----:B-----5:R-:W-:-:S04]  /*5a40*/  HMUL2 R9, R32, R9 ;  /* 0x0000000920097232 */ /* 0x020fc80000000000 */
[----:B------:R-:W-:-:S04]  /*5a50*/  HFMA2 R8, R33, R8, R9 ;  /* 0x0000000821087231 */ /* 0x000fc80000000009 */
[----:B------:R-:W-:-:S04]  /*5a60*/  HFMA2 R8, R35, R10, R8 ;  /* 0x0000000a23087231 */ /* 0x000fc80000000008 */
[----:B------:R-:W-:-:S05]  /*5a70*/  HFMA2 R8, R34, R11, R8 ;  /* 0x0000000b22087231 */ /* 0x000fca0000000008 */
[--C-:B------:R-:W-:Y:S02]  /*5a80*/  HADD2.F32 R9, -RZ, R8.reuse.H0_H0 ;  /* 0x20000008ff097230 */ /* 0x100fe40000004100 */
[----:B------:R-:W-:Y:S01]  /*5a90*/  HADD2.F32 R8, -RZ, R8.H1_H1 ;  /* 0x30000008ff087230 */ /* 0x000fe20000004100 */
[----:B------:R-:W-:Y:S04]  /*5aa0*/  BSSY.RECONVERGENT B1, `(.L_x_21279) ;  /* 0x0000022000017945 */ /* 0x000fe80003800200 */
[----:B------:R-:W-:-:S04]  /*5ab0*/  FADD.FTZ R8, R9, R8 ;  /* 0x0000000809087221 */ /* 0x000fc80000010000 */
[----:B------:R-:W-:Y:S01]  /*5ac0*/  FADD.FTZ R17, R8, R17 ;  /* 0x0000001108117221 */ /* 0x000fe20000010000 */
[----:B0-----:R-:W-:Y:S06]  /*5ad0*/  @P0 BRA `(.L_x_21280) ;  /* 0x0000000000780947 */ /* 0x001fec0003800000 */
[C---:B------:R-:W-:Y:S02]  /*5ae0*/  IADD3 R8, PT, PT, R5.reuse, -0x2, RZ ;  /* 0xfffffffe05087810 */ /* 0x040fe40007ffe0ff */
[C---:B------:R-:W-:Y:S02]  /*5af0*/  ISETP.GE.AND P3, PT, R5.reuse, UR13, PT ;  /* 0x0000000d05007c0c */ /* 0x040fe4000bf66270 */
[----:B------:R-:W-:Y:S02]  /*5b00*/  ISETP.GE.AND P1, PT, R8, UR13, PT ;  /* 0x0000000d08007c0c */ /* 0x000fe4000bf26270 */
[----:B------:R-:W-:Y:S02]  /*5b10*/  IADD3 R8, PT, PT, R5, -0x1, RZ ;  /* 0xffffffff05087810 */ /* 0x000fe40007ffe0ff */
[----:B------:R-:W-:Y:S02]  /*5b20*/  PRMT R9, R13, 0x7632, R9 ;  /* 0x000076320d097816 */ /* 0x000fe40000000009 */
[----:B------:R-:W-:-:S02]  /*5b30*/  ISETP.GE.AND P2, PT, R8, UR13, PT ;  /* 0x0000000d08007c0c */ /* 0x000fc4000bf46270 */
[----:B------:R-:W-:Y:S02]  /*5b40*/  PRMT R8, R12, 0x7632, R8 ;  /* 0x000076320c087816 */ /* 0x000fe40000000008 */
[----:B------:R-:W-:Y:S02]  /*5b50*/  SEL R10, R9, RZ, !P3 ;  /* 0x000000ff090a7207 */ /* 0x000fe40005800000 */
[----:B------:R-:W-:Y:S02]  /*5b60*/  ISETP.GE.AND P0, PT, R31, UR13, PT ;  /* 0x0000000d1f007c0c */ /* 0x000fe4000bf06270 */
[----:B------:R-:W-:Y:S02]  /*5b70*/  SEL R9, R8, RZ, !P1 ;  /* 0x000000ff08097207 */ /* 0x000fe40004800000 */
[----:B------:R-:W-:Y:S02]  /*5b80*/  IADD3 R8, PT, PT, R5, 0x1, RZ ;  /* 0x0000000105087810 */ /* 0x000fe40007ffe0ff */
[----:B------:R-:W-:-:S02]  /*5b90*/  SEL R12, R12, RZ, !P0 ;  /* 0x000000ff0c0c7207 */ /* 0x000fc40004000000 */
[----:B------:R-:W-:Y:S02]  /*5ba0*/  ISETP.GE.AND P0, PT, R8, UR13, PT ;  /* 0x0000000d08007c0c */ /* 0x000fe4000bf06270 */
[----:B------:R-:W-:Y:S02]  /*5bb0*/  IADD3 R8, PT, PT, R5, 0x2, RZ ;  /* 0x0000000205087810 */ /* 0x000fe40007ffe0ff */
[----:B------:R-:W-:Y:S02]  /*5bc0*/  SEL R13, R13, RZ, !P2 ;  /* 0x000000ff0d0d7207 */ /* 0x000fe40005000000 */
[----:B------:R-:W-:Y:S02]  /*5bd0*/  ISETP.GE.AND P1, PT, R8, UR13, PT ;  /* 0x0000000d08007c0c */ /* 0x000fe4000bf26270 */
[----:B------:R-:W-:Y:S02]  /*5be0*/  IADD3 R8, PT, PT, R5, 0x3, RZ ;  /* 0x0000000305087810 */ /* 0x000fe40007ffe0ff */
[----:B------:R-:W-:-:S02]  /*5bf0*/  PRMT R12, R12, 0x5410, R9 ;  /* 0x000054100c0c7816 */ /* 0x000fc40000000009 */
        /* <DEDUP_REMOVED lines=9> */
[----:B------:R-:W-:Y:S02]  /*5c90*/  SEL R8, R8, RZ, !P0 ;  /* 0x000000ff08087207 */ /* 0x000fe40004000000 */
[----:B------:R-:W-:Y:S02]  /*5ca0*/  PRMT R14, R14, 0x5410, R9 ;  /* 0x000054100e0e7816 */ /* 0x000fe40000000009 */
[----:B------:R-:W-:-:S07]  /*5cb0*/  PRMT R15, R15, 0x5410, R8 ;  /* 0x000054100f0f7816 */ /* 0x000fce0000000008 */
.L_x_21280:
[----:B------:R-:W-:Y:S05]  /*5cc0*/  BSYNC.RECONVERGENT B1 ;  /* 0x0000000000017941 */ /* 0x000fea0003800200 */
.L_x_21279:
[----:B------:R-:W-:Y:S02]  /*5cd0*/  HMUL2 R13, R32, R13 ;  /* 0x0000000d200d7232 */ /* 0x000fe40000000000 */
[----:B------:R-:W-:Y:S01]  /*5ce0*/  VIADD R9, R2, 0x3 ;  /* 0x0000000302097836 */ /* 0x000fe20000000000 */
[----:B------:R-:W-:Y:S01]  /*5cf0*/  IADD3 R6, P1, PT, R6, 0x10, RZ ;  /* 0x0000001006067810 */ /* 0x000fe20007f3e0ff */
[----:B------:R-:W-:Y:S01]  /*5d00*/  HFMA2 R13, R33, R12, R13 ;  /* 0x0000000c210d7231 */ /* 0x000fe2000000000d */
[----:B------:R-:W-:Y:S02]  /*5d10*/  IADD3 R29, PT, PT, R29, 0x4, RZ ;  /* 0x000000041d1d7810 */ /* 0x000fe40007ffe0ff */
[----:B------:R-:W-:Y:S01]  /*5d20*/  ISETP.GE.U32.AND P0, PT, R9, UR8, PT ;  /* 0x0000000809007c0c */ /* 0x000fe2000bf06070 */
        /* <DEDUP_REMOVED lines=11> */
.L_x_21256:
[----:B------:R-:W-:Y:S05]  /*5de0*/  BSYNC.RECONVERGENT B0 ;  /* 0x0000000000007941 */ /* 0x000fea0003800200 */
.L_x_21255:
[----:B-1--4-:R-:W1:Y:S01]  /*5df0*/  SHFL.BFLY PT, R8, R21, 0x2, 0x1f ;  /* 0x0c401f0015087f89 */ /* 0x012e6200000e0000 */
[----:B------:R-:W4:Y:S01]  /*5e00*/  S2UR UR5, SR_CgaCtaId ;  /* 0x00000000000579c3 */ /* 0x000f220000008800 */
[C---:B------:R-:W-:Y:S01]  /*5e10*/  LOP3.LUT R12, R30.reuse, 0x3c0, RZ, 0xc0, !PT ;  /* 0x000003c01e0c7812 */ /* 0x040fe200078ec0ff */
[----:B------:R-:W-:Y:S01]  /*5e20*/  UMOV UR4, 0x400 ;  /* 0x0000040000047882 */ /* 0x000fe20000000000 */
[----:B------:R-:W2:Y:S01]  /*5e30*/  SHFL.BFLY PT, R0, R27, 0x2, 0x1f ;  /* 0x0c401f001b007f89 */ /* 0x000ea200000e0000 */
[----:B------:R-:W-:Y:S01]  /*5e40*/  SHF.R.U32.HI R28, RZ, 0x2, R28 ;  /* 0x00000002ff1c7819 */ /* 0x000fe2000001161c */
[----:B------:R-:W-:Y:S01]  /*5e50*/  UIADD3 UR4, UPT, UPT, UR4, 0xe0, URZ ;  /* 0x000000e004047890 */ /* 0x000fe2000fffe0ff */
[C---:B------:R-:W-:Y:S01]  /*5e60*/  LOP3.LUT R14, R30.reuse, 0x3e0, RZ, 0xc0, !PT ;  /* 0x000003e01e0e7812 */ /* 0x040fe200078ec0ff */
[----:B------:R-:W3:Y:S01]  /*5e70*/  SHFL.BFLY PT, R3, R26, 0x2, 0x1f ;  /* 0x0c401f001a037f89 */ /* 0x000ee200000e0000 */
[----:B------:R-:W-:Y:S01]  /*5e80*/  BSSY.RECONVERGENT B0, `(.L_x_21282) ;  /* 0x0000046000007945 */ /* 0x000fe20003800200 */
[----:B------:R-:W-:Y:S01]  /*5e90*/  IMAD R7, R7, 0x60, R28 ;  /* 0x0000006007077824 */ /* 0x000fe200078e021c */
[C---:B------:R-:W-:Y:S01]  /*5ea0*/  LOP3.LUT P0, RZ, R30.reuse, 0x3c3, RZ, 0xc0, !PT ;  /* 0x000003c31eff7812 */ /* 0x040fe2000780c0ff */
[----:B0-----:R-:W0:Y:S01]  /*5eb0*/  SHFL.BFLY PT, R4, R25, 0x2, 0x1f ;  /* 0x0c401f0019047f89 */ /* 0x001e2200000e0000 */
[----:B------:R-:W-:-:S02]  /*5ec0*/  LOP3.LUT P1, RZ, R30, 0x3e3, RZ, 0xc0, !PT ;  /* 0x000003e31eff7812 */ /* 0x000fc4000782c0ff */
[----:B------:R-:W-:Y:S01]  /*5ed0*/  ISETP.GT.U32.AND P3, PT, R30, 0x1f, PT ;  /* 0x0000001f1e00780c */ /* 0x000fe20003f64070 */
[----:B------:R-:W0:Y:S04]  /*5ee0*/  SHFL.BFLY PT, R9, R24, 0x2, 0x1f ;  /* 0x0c401f0018097f89 */ /* 0x000e2800000e0000 */
[----:B------:R-:W0:Y:S04]  /*5ef0*/  SHFL.BFLY PT, R6, R23, 0x2, 0x1f ;  /* 0x0c401f0017067f89 */ /* 0x000e2800000e0000 */
[----:B------:R-:W0:Y:S01]  /*5f00*/  SHFL.BFLY PT, R11, R22, 0x2, 0x1f ;  /* 0x0c401f00160b7f89 */ /* 0x000e2200000e0000 */
[----:B-1----:R-:W-:Y:S01]  /*5f10*/  FADD.FTZ R21, R8, R21 ;  /* 0x0000001508157221 */ /* 0x002fe20000010000 */
[----:B------:R-:W-:Y:S01]  /*5f20*/  LOP3.LUT R8, R30, 0x3, RZ, 0xc0, !PT ;  /* 0x000000031e087812 */ /* 0x000fe200078ec0ff */
[----:B----4-:R-:W-:Y:S01]  /*5f30*/  ULEA UR4, UR5, UR4, 0x18 ;  /* 0x0000000405047291 */ /* 0x010fe2000f8ec0ff */
[----:B------:R-:W1:Y:S01]  /*5f40*/  SHFL.BFLY PT, R13, R20, 0x2, 0x1f ;  /* 0x0c401f00140d7f89 */ /* 0x000e6200000e0000 */
[----:B--2---:R-:W-:Y:S01]  /*5f50*/  FADD.FTZ R27, R0, R27 ;  /* 0x0000001b001b7221 */ /* 0x004fe20000010000 */
[----:B------:R-:W-:-:S02]  /*5f60*/  ISETP.NE.AND P2, PT, R8, RZ, PT ;  /* 0x000000ff0800720c */ /* 0x000fc40003f45270 */
[----:B------:R-:W2:Y:S01]  /*5f70*/  SHFL.BFLY PT, R10, R19, 0x2, 0x1f ;  /* 0x0c401f00130a7f89 */ /* 0x000ea200000e0000 */
[----:B---3--:R-:W-:Y:S01]  /*5f80*/  FADD.FTZ R26, R3, R26 ;  /* 0x0000001a031a7221 */ /* 0x008fe20000010000 */
[----:B------:R-:W-:Y:S02]  /*5f90*/  ISETP.NE.OR P5, PT, R12, 0x40, P2 ;  /* 0x000000400c00780c */ /* 0x000fe400017a5670 */
[----:B------:R-:W3:Y:S01]  /*5fa0*/  SHFL.BFLY PT, R15, R18, 0x2, 0x1f ;  /* 0x0c401f00120f7f89 */ /* 0x000ee200000e0000 */
[----:B0-----:R-:W-:Y:S01]  /*5fb0*/  FADD.FTZ R25, R4, R25 ;  /* 0x0000001904197221 */ /* 0x001fe20000010000 */
[----:B------:R-:W-:Y:S02]  /*5fc0*/  LEA R7, R7, UR4, 0x2 ;  /* 0x0000000407077c11 */ /* 0x000fe4000f8e10ff */
[----:B------:R-:W0:Y:S01]  /*5fd0*/  SHFL.BFLY PT, R2, R17, 0x2, 0x1f ;  /* 0x0c401f0011027f89 */ /* 0x000e2200000e0000 */
[----:B------:R-:W-:Y:S01]  /*5fe0*/  FADD.FTZ R24, R9, R24 ;  /* 0x0000001809187221 */ /* 0x000fe20000010000 */
[----:B------:R-:W-:-:S02]  /*5ff0*/  ISETP.NE.OR P4, PT, R14, 0x20, P2 ;  /* 0x000000200e00780c */ /* 0x000fc40001785670 */
[----:B------:R-:W4:Y:S01]  /*6000*/  SHFL.BFLY PT, R5, R16, 0x2, 0x1f ;  /* 0x0c401f0010057f89 */ /* 0x000f2200000e0000 */
[----:B------:R-:W-:Y:S01]  /*6010*/  FADD.FTZ R23, R6, R23 ;  /* 0x0000001706177221 */ /* 0x000fe20000010000 */
[----:B------:R-:W-:Y:S02]  /*6020*/  FADD.FTZ R22, R11, R22 ;  /* 0x000000160b167221 */ /* 0x000fe40000010000 */
[----:B------:R-:W4:Y:S01]  /*6030*/  SHFL.BFLY PT, R6, R25, 0x1, 0x1f ;  /* 0x0c201f0019067f89 */ /* 0x000f2200000e0000 */
[----:B-1----:R-:W-:-:S03]  /*6040*/  FADD.FTZ R20, R13, R20 ;  /* 0x000000140d147221 */ /* 0x002fc60000010000 */
[----:B------:R-:W1:Y:S01]  /*6050*/  SHFL.BFLY PT, R11, R24, 0x1, 0x1f ;  /* 0x0c201f00180b7f89 */ /* 0x000e6200000e0000 */
[----:B--2---:R-:W-:-:S03]  /*6060*/  FADD.FTZ R19, R10, R19 ;  /* 0x000000130a137221 */ /* 0x004fc60000010000 */
[----:B------:R-:W2:Y:S01]  /*6070*/  SHFL.BFLY PT, R4, R23, 0x1, 0x1f ;  /* 0x0c201f0017047f89 */ /* 0x000ea200000e0000 */
[----:B---3--:R-:W-:-:S03]  /*6080*/  FADD.FTZ R18, R15, R18 ;  /* 0x000000120f127221 */ /* 0x008fc60000010000 */
[----:B------:R-:W3:Y:S01]  /*6090*/  SHFL.BFLY PT, R10, R27, 0x1, 0x1f ;  /* 0x0c201f001b0a7f89 */ /* 0x000ee200000e0000 */
[----:B0-----:R-:W-:-:S03]  /*60a0*/  FADD.FTZ R17, R2, R17 ;  /* 0x0000001102117221 */ /* 0x001fc60000010000 */
[----:B------:R-:W0:Y:S01]  /*60b0*/  SHFL.BFLY PT, R15, R26, 0x1, 0x1f ;  /* 0x0c201f001a0f7f89 */ /* 0x000e2200000e0000 */
[----:B----4-:R-:W-:-:S03]  /*60c0*/  FADD.FTZ R16, R5, R16 ;  /* 0x0000001005107221 */ /* 0x010fc60000010000 */
[----:B------:R-:W4:Y:S04]  /*60d0*/  SHFL.BFLY PT, R9, R22, 0x1, 0x1f ;  /* 0x0c201f0016097f89 */ /* 0x000f2800000e0000 */
[----:B------:R-:W4:Y:S01]  /*60e0*/  SHFL.BFLY PT, R0, R21, 0x1, 0x1f ;  /* 0x0c201f0015007f89 */ /* 0x000f2200000e0000 */
[----:B------:R-:W-:-:S03]  /*60f0*/  FADD.FTZ R25, R25, R6 ;  /* 0x0000000619197221 */ /* 0x000fc60000010000 */
        /* <DEDUP_REMOVED lines=9> */
[----:B----4-:R-:W-:Y:S01]  /*6190*/  FADD.FTZ R9, R22, R9 ;  /* 0x0000000916097221 */ /* 0x010fe20000010000 */
[----:B------:R-:W-:Y:S01]  /*61a0*/  BAR.SYNC.DEFER_BLOCKING 0x0 ;  /* 0x0000000000007b1d */ /* 0x000fe20000010000 */
[----:B------:R-:W-:Y:S01]  /*61b0*/  FADD.FTZ R0, R21, R0 ;  /* 0x0000000015007221 */ /* 0x000fe20000010000 */
[----:B------:R-:W-:Y:S01]  /*61c0*/  FADD.FTZ R3, R20, R3 ;  /* 0x0000000314037221 */ /* 0x000fe20000010000 */
[----:B-1----:R-:W-:Y:S01]  /*61d0*/  FADD.FTZ R8, R19, R8 ;  /* 0x0000000813087221 */ /* 0x002fe20000010000 */
[----:B--2---:R-:W-:Y:S01]  /*61e0*/  FADD.FTZ R13, R18, R13 ;  /* 0x0000000d120d7221 */ /* 0x004fe20000010000 */
[----:B---3--:R-:W-:Y:S01]  /*61f0*/  FADD.FTZ R2, R17, R2 ;  /* 0x0000000211027221 */ /* 0x008fe20000010000 */
        /* <DEDUP_REMOVED lines=14> */
.L_x_21283:
[----:B------:R-:W-:Y:S05]  /*62e0*/  BSYNC.RECONVERGENT B0 ;  /* 0x0000000000007941 */ /* 0x000fea0003800200 */
.L_x_21282:
        /* <DEDUP_REMOVED lines=26> */
[----:B0-----:R-:W-:-:S07]  /*6490*/  FADD.FTZ R5, R5, R18 ;  /* 0x0000001205057221 */ /* 0x001fce0000010000 */
.L_x_21285:
[----:B------:R-:W-:Y:S05]  /*64a0*/  BSYNC.RECONVERGENT B0 ;  /* 0x0000000000007941 */ /* 0x000fea0003800200 */
.L_x_21284:
        /* <DEDUP_REMOVED lines=15> */
.L_x_21287:
[----:B------:R-:W-:Y:S05]  /*65a0*/  BSYNC.RECONVERGENT B0 ;  /* 0x0000000000007941 */ /* 0x000fea0003800200 */
.L_x_21286:
        /* <DEDUP_REMOVED lines=26> */
[----:B0-----:R-:W-:-:S07]  /*6750*/  FADD.FTZ R5, R5, R18 ;  /* 0x0000001205057221 */ /* 0x001fce0000010000 */
.L_x_21289:
[----:B------:R-:W-:Y:S05]  /*6760*/  BSYNC.RECONVERGENT B0 ;  /* 0x0000000000007941 */ /* 0x000fea0003800200 */
.L_x_21288:
        /* <DEDUP_REMOVED lines=19> */
[----:B------:R-:W-:-:S02]  /*68a0*/  F2FP.F16.F32.PACK_AB R2, R5, R2 ;  /* 0x000000020502723e */ /* 0x000fc400000000ff */
[----:B------:R-:W-:Y:S02]  /*68b0*/  LEA.HI.X R7, R30, UR9, R7, 0x1, P0 ;  /* 0x000000091e077c11 */ /* 0x000fe400080f0c07 */
[----:B------:R-:W-:Y:S02]  /*68c0*/  PRMT R3, R24, 0x7632, R3 ;  /* 0x0000763218037816 */ /* 0x000fe40000000003 */
[----:B------:R-:W-:Y:S01]  /*68d0*/  PRMT R9, R4, 0x7632, R9 ;  /* 0x0000763204097816 */ /* 0x000fe20000000009 */
[----:B------:R0:W-:Y:S01]  /*68e0*/  STG.E.U16 desc[UR14][R6.64+0x10], R10 ;  /* 0x0000100a06007986 */ /* 0x0001e2000c10150e */
[----:B------:R-:W-:Y:S02]  /*68f0*/  PRMT R5, R0, 0x7632, R5 ;  /* 0x0000763200057816 */ /* 0x000fe40000000005 */
[----:B------:R-:W-:Y:S01]  /*6900*/  PRMT R11, R2, 0x7632, R11 ;  /* 0x00007632020b7816 */ /* 0x000fe2000000000b */
        /* <DEDUP_REMOVED lines=13> */
.L_x_21290:
        /* <DEDUP_REMOVED lines=10> */
.L_x_27549:


//--------------------- .text._ZN4vllm25paged_attention_v2_kernelIttLi80ELi32ELi128ELNS_18Fp8KVCacheDataTypeE0ELb0ELi512EEEvPfS2_PT_PKS3_PKT0_S9_ifPKiSB_iPKfiiiSD_SD_iiiii --------------------------
	.section	.text._ZN4vllm25paged_attention_v2_kernelIttLi80ELi32ELi128ELNS_18Fp8KVCacheDataTypeE0ELb0ELi512EEEvPfS2_PT_PKS3_PKT0_S9_ifPKiSB_iPKfiiiSD_SD_iiiii,"ax",@progbits
	.align	128
        .global         _ZN4vllm25paged_attention_v2_kernelIttLi80ELi32ELi128ELNS_18Fp8KVCacheDataTypeE0ELb0ELi512EEEvPfS2_PT_PKS3_PKT0_S9_ifPKiSB_iPKfiiiSD_SD_iiiii
        .type           _ZN4vllm25paged_attention_v2_kernelIttLi80ELi32ELi128ELNS_18Fp8KVCacheDataTypeE0ELb0ELi512EEEvPfS2_PT_PKS3_PKT0_S9_ifPKiSB_iPKfiiiSD_SD_iiiii,@function
        .size           _ZN4vllm25paged_attention_v2_kernelIttLi80ELi32ELi128ELNS_18Fp8KVCacheDataTypeE0ELb0ELi512EEEvPfS2_PT_PKS3_PKT0_S9_ifPKiSB_iPKfiiiSD_SD_iiiii,(.L_x_27550 - _ZN4vllm25paged_attention_v2_kernelIttLi80ELi32ELi128ELNS_18Fp8KVCacheDataTypeE0ELb0ELi512EEEvPfS2_PT_PKS3_PKT0_S9_ifPKiSB_iPKfiiiSD_SD_iiiii)
        .other          _ZN4vllm25paged_attention_v2_kernelIttLi80ELi32ELi128ELNS_18Fp8KVCacheDataTypeE0ELb0ELi512EEEvPfS2_PT_PKS3_PKT0_S9_ifPKiSB_iPKfiiiSD_SD_iiiii,@"STO_CUDA_ENTRY STV_DEFAULT"
_ZN4vllm25paged_attention_v2_kernelIttLi80ELi32ELi128ELNS_18Fp8KVCacheDataTypeE0ELb0ELi512EEEvPfS2_PT_PKS3_PKT0_S9_ifPKiSB_iPKfiiiSD_SD_iiiii:
.text._ZN4vllm25paged_attention_v2_kernelIttLi80ELi32ELi128ELNS_18Fp8KVCacheDataTypeE0ELb0ELi512EEEvPfS2_PT_PKS3_PKT0_S9_ifPKiSB_iPKfiiiSD_SD_iiiii:
        /* <DEDUP_REMOVED lines=19> */
[----:B------:R-:W-:-:S02]  /*0130*/  UIADD3 UR6, UPT, UPT, UR14, 0x1f, URZ ;  /* 0x0000001f0e067890 */ /* 0x000fc4000fffe0ff */
[----:B------:R-:W-:Y:S01]  /*0140*/  ULEA UR7, UR16, 0x10, 0x4 ;  /* 0x0000001010077891 */ /* 0x000fe2000f8e20ff */
[----:B------:R-:W-:Y:S01]  /*0150*/  IMAD.MOV.U32 R37, RZ, RZ, RZ ;  /* 0x000000ffff257224 */ /* 0x000fe200078e00ff */
[----:B------:R-:W3:Y:S01]  /*0160*/  LDCU UR10, c[0x0][0x3e0] ;  /* 0x00007c00ff0a77ac */ /* 0x000ee20008000800 */
[----:B--2---:R-:W-:Y:S01]  /*0170*/  UIMAD UR4, UR15, UR4, URZ ;  /* 0x000000040f0472a4 */ /* 0x004fe2000f8e02ff */
[----:B------:R-:W2:Y:S01]  /*0180*/  LDCU UR11, c[0x0][0x3dc] ;  /* 0x00007b80ff0b77ac */ /* 0x000ea20008000800 */
[----:B-1----:R-:W-:Y:S02]  /*0190*/  MOV R3, UR18 ;  /* 0x0000001200037c02 */ /* 0x002fe40008000f00 */
[----:B------:R-:W-:Y:S01]  /*01a0*/  USHF.R.S32.HI UR5, URZ, 0x1f, UR4 ;  /* 0x0000001fff057899 */ /* 0x000fe20008011404 */
[----:B------:R-:W1:Y:S01]  /*01b0*/  LDCU UR22, c[0x0][0x3b4] ;  /* 0x00007680ff1677ac */ /* 0x000e620008000800 */
[----:B0-----:R-:W-:Y:S01]  /*01c0*/  ISETP.GT.U32.AND P0, PT, R2, 0x9, PT ;  /* 0x000000090200780c */ /* 0x001fe20003f04070 */
[----:B------:R-:W0:-:S12]  /*01d0*/  LDCU.64 UR20, c[0x0][0x3a0] ;  /* 0x00007400ff1477ac */ /* 0x000e180008000a00 */
[----:B------:R-:W4:Y:S01]  /*01e0*/  @!P0 LDC.64 R4, c[0x0][0x398] ;  /* 0x0000e600ff048b82 */ /* 0x000f220000000a00 */
[----:B------:R-:W-:Y:S01]  /*01f0*/  @!P0 IMAD R3, R3, 0x50, RZ ;  /* 0x0000005003038824 */ /* 0x000fe200078e02ff */
[----:B------:R-:W-:-:S04]  /*0200*/  @!P0 SHF.L.U32 R0, R2, 0x3, RZ ;  /* 0x0000000302008819 */ /* 0x000fc800000006ff */
[----:B------:R-:W-:-:S04]  /*0210*/  @!P0 IADD3 R0, P1, P2, R0, UR4, R3 ;  /* 0x0000000400008c10 */ /* 0x000fc8000fa3e003 */
[----:B------:R-:W-:Y:S01]  /*0220*/  @!P0 IADD3.X R3, PT, PT, RZ, UR5, RZ, P1, P2 ;  /* 0x00000005ff038c10 */ /* 0x000fe20008fe44ff */
[----:B------:R-:W2:Y:S01]  /*0230*/  LDCU UR19, c[0x0][0x370] ;  /* 0x00006e00ff1377ac */ /* 0x000ea20008000800 */
[----:B------:R-:W1:Y:S01]  /*0240*/  LDCU.64 UR4, c[0x0][0x3d0] ;  /* 0x00007a00ff0477ac */ /* 0x000e620008000a00 */
[----:B----4-:R-:W-:-:S04]  /*0250*/  @!P0 LEA R4, P1, R0, R4, 0x1 ;  /* 0x0000000400048211 */ /* 0x010fc800078208ff */
[----:B------:R-:W-:-:S06]  /*0260*/  @!P0 LEA.HI.X R5, R0, R5, R3, 0x1, P1 ;  /* 0x0000000500058211 */ /* 0x000fcc00008f0c03 */
[----:B------:R-:W4:Y:S01]  /*0270*/  @!P0 LDG.E.128.CONSTANT R4, desc[UR12][R4.64] ;  /* 0x0000000c04048981 */ /* 0x000f22000c1e9d00 */
[----:B---3--:R-:W-:Y:S01]  /*0280*/  IABS R3, R10 ;  /* 0x0000000a00037213 */ /* 0x008fe20000000000 */
[----:B-1----:R-:W-:Y:S02]  /*0290*/  UISETP.NE.U32.AND UP0, UPT, UR4, URZ, UPT ;  /* 0x000000ff0400728c */ /* 0x002fe4000bf05070 */
[----:B------:R-:W-:Y:S01]  /*02a0*/  USHF.R.U32.HI UR6, URZ, 0x5, UR6 ;  /* 0x00000005ff067899 */ /* 0x000fe20008011606 */
[----:B------:R-:W1:Y:S01]  /*02b0*/  I2F.RP R0, R3 ;  /* 0x0000000300007306 */ /* 0x000e620000209400 */
[----:B------:R-:W-:-:S11]  /*02c0*/  UISETP.NE.AND.EX UP0, UPT, UR5, URZ, UPT, UP0 ;  /* 0x000000ff0500728c */ /* 0x000fd6000bf05300 */
[----:B------:R-:W3:Y:S01]  /*02d0*/  @UP0 LDCU.64 UR4, c[0x0][0x3d0] ;  /* 0x00007a00ff0407ac */ /* 0x000ee20008000a00 */
[----:B-1----:R-:W1:Y:S01]  /*02e0*/  MUFU.RCP R0, R0 ;  /* 0x0000000000007308 */ /* 0x002e620000001000 */
[----:B---3--:R-:W-:Y:S01]  /*02f0*/  @UP0 UIMAD.WIDE.U32 UR4, UR18, 0x4, UR4 ;  /* 0x00000004120408a5 */ /* 0x008fe2000f8e0004 */
[----:B-1----:R-:W-:Y:S01]  /*0300*/  VIADD R8, R0, 0xffffffe ;  /* 0x0ffffffe00087836 */ /* 0x002fe20000000000 */
[----:B--2---:R-:W-:-:S05]  /*0310*/  IABS R0, UR19 ;  /* 0x0000001300007c13 */ /* 0x004fca0008000000 */
[----:B------:R1:W2:Y:S02]  /*0320*/  F2I.FTZ.U32.TRUNC.NTZ R9, R8 ;  /* 0x0000000800097305 */ /* 0x0002a4000021f000 */
[----:B-1----:R-:W-:Y:S01]  /*0330*/  HFMA2 R8, -RZ, RZ, 0, 0 ;  /* 0x00000000ff087431 */ /* 0x002fe200000001ff */
[----:B--2---:R-:W-:-:S05]  /*0340*/  IADD3 R12, PT, PT, RZ, -R9, RZ ;  /* 0x80000009ff0c7210 */ /* 0x004fca0007ffe0ff */
[----:B------:R-:W-:Y:S01]  /*0350*/  IMAD R11, R12, R3, RZ ;  /* 0x000000030c0b7224 */ /* 0x000fe200078e02ff */
[----:B------:R-:W-:-:S03]  /*0360*/  IABS R12, UR18 ;  /* 0x00000012000c7c13 */ /* 0x000fc60008000000 */
[----:B------:R-:W-:-:S06]  /*0370*/  IMAD.HI.U32 R9, R9, R11, R8 ;  /* 0x0000000b09097227 */ /* 0x000fcc00078e0008 */
[----:B------:R-:W-:-:S05]  /*0380*/  IMAD.HI.U32 R9, R9, R0, RZ ;  /* 0x0000000009097227 */ /* 0x000fca00078e00ff */
[----:B------:R-:W-:-:S05]  /*0390*/  IADD3 R8, PT, PT, RZ, -R9, RZ ;  /* 0x80000009ff087210 */ /* 0x000fca0007ffe0ff */
        /* <DEDUP_REMOVED lines=19> */
[----:B-1----:R-:W-:Y:S02]  /*04d0*/  HFMA2 R8, -RZ, RZ, 0, 0 ;  /* 0x00000000ff087431 */ /* 0x002fe400000001ff */
[----:B--2---:R-:W-:-:S04]  /*04e0*/  IMAD.MOV R3, RZ, RZ, -R9 ;  /* 0x000000ffff037224 */ /* 0x004fc800078e0a09 */
[----:B------:R-:W-:-:S04]  /*04f0*/  IMAD R3, R3, R10, RZ ;  /* 0x0000000a03037224 */ /* 0x000fc800078e02ff */
[----:B------:R-:W-:Y:S01]  /*0500*/  IMAD.HI.U32 R9, R9, R3, R8 ;  /* 0x0000000309097227 */ /* 0x000fe200078e0008 */
[----:B------:R-:W-:Y:S02]  /*0510*/  MOV R3, R12 ;  /* 0x0000000c00037202 */ /* 0x000fe40000000f00 */
[----:B------:R-:W-:Y:S01]  /*0520*/  IADD3 R8, PT, PT, RZ, -R13, RZ ;  /* 0x8000000dff087210 */ /* 0x000fe20007ffe0ff */
[----:B------:R-:W1:Y:S02]  /*0530*/  @!P0 S2R R12, SR_CgaCtaId ;  /* 0x00000000000c8919 */ /* 0x000e640000008800 */
[----:B------:R-:W-:Y:S01]  /*0540*/  IMAD.HI.U32 R0, R9, R3, RZ ;  /* 0x0000000309007227 */ /* 0x000fe200078e00ff */
[----:B------:R-:W-:Y:S01]  /*0550*/  UISETP.LT.U32.AND UP0, UPT, UR6, UR7, UPT ;  /* 0x000000070600728c */ /* 0x000fe2000bf01070 */
[----:B------:R-:W-:Y:S02]  /*0560*/  MOV R9, UR5 ;  /* 0x0000000500097c02 */ /* 0x000fe40008000f00 */
[----:B------:R-:W-:Y:S01]  /*0570*/  IMAD R3, R0, R8, R3 ;  /* 0x0000000800037224 */ /* 0x000fe200078e0203 */
[----:B------:R-:W-:Y:S01]  /*0580*/  MOV R8, UR4 ;  /* 0x0000000400087c02 */ /* 0x000fe20008000f00 */
[----:B------:R-:W2:Y:S03]  /*0590*/  LDCU UR4, c[0x0][0x3c8] ;  /* 0x00007900ff0477ac */ /* 0x000ea60008000800 */
[----:B------:R-:W-:-:S02]  /*05a0*/  ISETP.GT.U32.AND P2, PT, R10, R3, PT ;  /* 0x000000030a00720c */ /* 0x000fc40003f44070 */
[----:B------:R-:W-:Y:S01]  /*05b0*/  MOV R13, UR16 ;  /* 0x00000010000d7c02 */ /* 0x000fe20008000f00 */
[----:B------:R-:W-:Y:S01]  /*05c0*/  USEL UR8, UR6, UR7, UP0 ;  /* 0x0000000706087287 */ /* 0x000fe20008000000 */
[----:B------:R3:W5:Y:S09]  /*05d0*/  @P3 LDG.E.CONSTANT R37, desc[UR12][R8.64] ;  /* 0x0000000c08253981 */ /* 0x000772000c1e9900 */
[----:B------:R-:W-:-:S04]  /*05e0*/  @!P2 IADD3 R3, PT, PT, R3, -R10, RZ ;  /* 0x8000000a0303a210 */ /* 0x000fc80007ffe0ff */
[----:B------:R-:W-:Y:S02]  /*05f0*/  ISETP.GE.U32.AND P1, PT, R3, R10, PT ;  /* 0x0000000a0300720c */ /* 0x000fe40003f26070 */
[----:B------:R-:W-:Y:S02]  /*0600*/  SHF.R.U32.HI R10, RZ, 0x5, R2 ;  /* 0x00000005ff0a7819 */ /* 0x000fe40000011602 */
[----:B------:R-:W-:Y:S02]  /*0610*/  LOP3.LUT R3, R11, UR18, RZ, 0x3c, !PT ;  /* 0x000000120b037c12 */ /* 0x000fe4000f8e3cff */
[----:B------:R-:W-:Y:S02]  /*0620*/  @!P2 IADD3 R0, PT, PT, R0, 0x1, RZ ;  /* 0x000000010000a810 */ /* 0x000fe40007ffe0ff */
[----:B------:R-:W-:Y:S02]  /*0630*/  LEA R32, R13, R10, 0x4 ;  /* 0x0000000a0d207211 */ /* 0x000fe400078e20ff */
[----:B------:R-:W-:-:S02]  /*0640*/  ISETP.GE.AND P3, PT, R3, RZ, PT ;  /* 0x000000ff0300720c */ /* 0x000fc40003f66270 */
[----:B------:R-:W-:Y:S01]  /*0650*/  @!P0 MOV R3, 0x400 ;  /* 0x0000040000038802 */ /* 0x000fe20000000f00 */
[----:B------:R-:W-:Y:S01]  /*0660*/  @P1 VIADD R0, R0, 0x1 ;  /* 0x0000000100001836 */ /* 0x000fe20000000000 */
[----:B------:R-:W-:Y:S02]  /*0670*/  ISETP.GE.U32.AND P1, PT, R32, UR8, PT ;  /* 0x0000000820007c0c */ /* 0x000fe4000bf26070 */
[----:B------:R-:W-:Y:S02]  /*0680*/  ISETP.NE.AND P2, PT, R11, RZ, PT ;  /* 0x000000ff0b00720c */ /* 0x000fe40003f45270 */
[----:B-1----:R-:W-:-:S04]  /*0690*/  @!P0 LEA R3, R12, R3, 0x18 ;  /* 0x000000030c038211 */ /* 0x002fc800078ec0ff */
[C---:B------:R-:W-:Y:S01]  /*06a0*/  @!P0 LEA R3, R2.reuse, R3, 0x4 ;  /* 0x0000000302038211 */ /* 0x040fe200078e20ff */
[----:B--2---:R-:W-:Y:S01]  /*06b0*/  UIMAD UR4, UR15, UR4, URZ ;  /* 0x000000040f0472a4 */ /* 0x004fe2000f8e02ff */
[----:B------:R-:W-:Y:S01]  /*06c0*/  BSSY.RECONVERGENT B0, `(.L_x_21291) ;  /* 0x0000143000007945 */ /* 0x000fe20003800200 */
[----:B------:R-:W-:Y:S02]  /*06d0*/  @!P3 IADD3 R0, PT, PT, RZ, -R0, RZ ;  /* 0x80000000ff00b210 */ /* 0x000fe40007ffe0ff */
[----:B------:R-:W-:Y:S02]  /*06e0*/  MOV R36, 0xff7fffff ;  /* 0xff7fffff00247802 */ /* 0x000fe40000000f00 */
[----:B------:R-:W-:Y:S02]  /*06f0*/  @!P2 LOP3.LUT R0, RZ, R11, RZ, 0x33, !PT ;  /* 0x0000000bff00a212 */ /* 0x000fe400078e33ff */
[----:B---3--:R-:W-:Y:S01]  /*0700*/  LOP3.LUT R9, R2, 0x1f, RZ, 0xc0, !PT ;  /* 0x0000001f02097812 */ /* 0x008fe200078ec0ff */
[----:B----4-:R1:W-:Y:S01]  /*0710*/  @!P0 STS.128 [R3], R4 ;  /* 0x0000000403008388 */ /* 0x0103e20000000c00 */
[----:B------:R-:W-:Y:S06]  /*0720*/  BAR.SYNC.DEFER_BLOCKING 0x0 ;  /* 0x0000000000007b1d */ /* 0x000fec0000010000 */
[----:B0-----:R-:W-:Y:S05]  /*0730*/  @P1 BRA `(.L_x_21292) ;  /* 0x0000001000ec1947 */ /* 0x001fea0003800000 */
[----:B-1----:R-:W0:Y:S01]  /*0740*/  S2R R5, SR_CgaCtaId ;  /* 0x0000000000057919 */ /* 0x002e220000008800 */
[----:B------:R-:W1:Y:S01]  /*0750*/  LDCU.64 UR6, c[0x0][0x3b8] ;  /* 0x00007700ff0677ac */ /* 0x000e620008000a00 */
[----:B------:R-:W-:Y:S01]  /*0760*/  MOV R4, 0x400 ;  /* 0x0000040000047802 */ /* 0x000fe20000000f00 */
[----:B------:R-:W-:Y:S01]  /*0770*/  IMAD.WIDE.U32 R2, R32, 0x4, RZ ;  /* 0x0000000420027825 */ /* 0x000fe200078e00ff */
[----:B------:R-:W-:Y:S02]  /*0780*/  MOV R36, 0xff7fffff ;  /* 0xff7fffff00247802 */ /* 0x000fe40000000f00 */
[----:B------:R-:W-:Y:S01]  /*0790*/  IADD3 R4, PT, PT, R4, 0xc0, RZ ;  /* 0x000000c004047810 */ /* 0x000fe20007ffe0ff */
[----:B------:R-:W-:-:S04]  /*07a0*/  IMAD.U32 R7, RZ, RZ, UR4 ;  /* 0x00000004ff077e24 */ /* 0x000fc8000f8e00ff */
[----:B------:R-:W-:-:S03]  /*07b0*/  IMAD.WIDE R2, R7, 0x4, R2 ;  /* 0x0000000407027825 */ /* 0x000fc600078e0202 */
[----:B-1----:R-:W-:-:S04]  /*07c0*/  IADD3 R2, P0, PT, R2, UR6, RZ ;  /* 0x0000000602027c10 */ /* 0x002fc8000ff1e0ff */
[----:B------:R-:W-:Y:S02]  /*07d0*/  IADD3.X R3, PT, PT, R3, UR7, RZ, P0, !PT ;  /* 0x0000000703037c10 */ /* 0x000fe400087fe4ff */
[----:B0-----:R-:W-:Y:S02]  /*07e0*/  LEA R34, R5, R4, 0x18 ;  /* 0x0000000405227211 */ /* 0x001fe400078ec0ff */
[C---:B------:R-:W-:Y:S02]  /*07f0*/  LEA R4, R10.reuse, UR9, 0x5 ;  /* 0x000000090a047c11 */ /* 0x040fe4000f8e28ff */
[----:B------:R-:W-:Y:S02]  /*0800*/  LEA R5, R10, R9, 0x5 ;  /* 0x000000090a057211 */ /* 0x000fe400078e28ff */
[----:B------:R-:W-:Y:S02]  /*0810*/  IADD3 R4, PT, PT, R9, R4, RZ ;  /* 0x0000000409047210 */ /* 0x000fe40007ffe0ff */
[----:B------:R-:W-:-:S02]  /*0820*/  LEA R34, R5, R34, 0x2 ;  /* 0x0000002205227211 */ /* 0x000fc400078e10ff */
[C---:B------:R-:W-:Y:S01]  /*0830*/  IADD3 R33, PT, PT, R4.reuse, 0x1, RZ ;  /* 0x0000000104217810 */ /* 0x040fe20007ffe0ff */
[----:B------:R-:W-:-:S07]  /*0840*/  VIADD R35, R4, -UR14 ;  /* 0x8000000e04237c36 */ /* 0x000fce0008000000 */
.L_x_21293:
[----:B------:R-:W2:Y:S01]  /*0850*/  LDG.E.CONSTANT R7, desc[UR12][R2.64] ;  /* 0x0000000c02077981 */ /* 0x000ea2000c1e9900 */
[----:B------:R-:W-:Y:S01]  /*0860*/  IMAD R5, R0, UR10, RZ ;  /* 0x0000000a00057c24 */ /* 0x000fe2000f8e02ff */
[----:B------:R-:W0:Y:S02]  /*0870*/  S2R R4, SR_TID.X ;  /* 0x0000000000047919 */ /* 0x000e240000002100 */
[----:B0-----:R-:W-:-:S04]  /*0880*/  LOP3.LUT R4, R4, 0x1f, RZ, 0xc0, !PT ;  /* 0x0000001f04047812 */ /* 0x001fc800078ec0ff */
[----:B------:R-:W-:-:S04]  /*0890*/  LEA R4, P0, R4, R5, 0x3 ;  /* 0x0000000504047211 */ /* 0x000fc800078018ff */
[----:B------:R-:W-:Y:S01]  /*08a0*/  LEA.HI.X.SX32 R5, R5, RZ, 0x1, P0 ;  /* 0x000000ff05057211 */ /* 0x000fe200000f0eff */
[----:B------:R-:W0:Y:S02]  /*08b0*/  S2UR UR6, SR_CgaCtaId ;  /* 0x00000000000679c3 */ /* 0x000e240000008800 */
[----:B--2---:R-:W-:-:S03]  /*08c0*/  IMAD.WIDE R4, R7, UR11, R4 ;  /* 0x0000000b07047c25 */ /* 0x004fc6000f8e0204 */
[----:B------:R-:W-:-:S04]  /*08d0*/  LEA R38, P0, R4, UR20, 0x1 ;  /* 0x0000001404267c11 */ /* 0x000fc8000f8008ff */
[----:B------:R-:W-:-:S05]  /*08e0*/  LEA.HI.X R39, R4, UR21, R5, 0x1, P0 ;  /* 0x0000001504277c11 */ /* 0x000fca00080f0c05 */
[----:B------:R-:W2:Y:S04]  /*08f0*/  LDG.E.128.CONSTANT R4, desc[UR12][R38.64+0x200] ;  /* 0x0002000c26047981 */ /* 0x000ea8000c1e9d00 */
[----:B------:R-:W3:Y:S04]  /*0900*/  LDG.E.128.CONSTANT R8, desc[UR12][R38.64] ;  /* 0x0000000c26087981 */ /* 0x000ee8000c1e9d00 */
[----:B------:R-:W4:Y:S01]  /*0910*/  LDG.E.128.CONSTANT R12, desc[UR12][R38.64+0x400] ;  /* 0x0004000c260c7981 */ /* 0x000f22000c1e9d00 */
[----:B------:R-:W-:Y:S02]  /*0920*/  UMOV UR5, 0x400 ;  /* 0x0000040000057882 */ /* 0x000fe40000000000 */
[----:B0-----:R-:W-:-:S09]  /*0930*/  ULEA UR5, UR6, UR5, 0x18 ;  /* 0x0000000506057291 */ /* 0x001fd2000f8ec0ff */
[----:B------:R-:W0:Y:S04]  /*0940*/  LDS.128 R16, [UR5+0x10] ;  /* 0x00001005ff107984 */ /* 0x000e280008000c00 */
[----:B------:R-:W1:Y:S01]  /*0950*/  LDS.128 R20, [UR5] ;  /* 0x00000005ff147984 */ /* 0x000e620008000c00 */
[--C-:B0-----:R-:W-:Y:S02]  /*0960*/  HADD2.F32 R24, -RZ, R16.reuse.H0_H0 ;  /* 0x20000010ff187230 */ /* 0x101fe40000004100 */
[----:B------:R-:W-:Y:S02]  /*0970*/  HADD2.F32 R16, -RZ, R16.H1_H1 ;  /* 0x30000010ff107230 */ /* 0x000fe40000004100 */
[--C-:B--2---:R-:W-:Y:S02]  /*0980*/  HADD2.F32 R25, -RZ, R4.reuse.H0_H0 ;  /* 0x20000004ff197230 */ /* 0x104fe40000004100 */
[----:B------:R-:W-:-:S02]  /*0990*/  HADD2.F32 R27, -RZ, R4.H1_H1 ;  /* 0x30000004ff1b7230 */ /* 0x000fc40000004100 */
[----:B-1----:R-:W-:Y:S02]  /*09a0*/  HADD2.F32 R4, -RZ, R20.H0_H0 ;  /* 0x20000014ff047230 */ /* 0x002fe40000004100 */
[----:B------:R-:W-:Y:S01]  /*09b0*/  FMUL.FTZ R29, R24, R25 ;  /* 0x00000019181d7220 */ /* 0x000fe20000410000 */
[----:B---3--:R-:W-:Y:S02]  /*09c0*/  HADD2.F32 R25, -RZ, R8.H0_H0 ;  /* 0x20000008ff197230 */ /* 0x008fe40000004100 */
[----:B------:R-:W-:Y:S01]  /*09d0*/  FMUL.FTZ R27, R16, R27 ;  /* 0x0000001b101b7220 */ /* 0x000fe20000410000 */
[----:B------:R-:W-:Y:S02]  /*09e0*/  HADD2.F32 R16, -RZ, R20.H1_H1 ;  /* 0x30000014ff107230 */ /* 0x000fe40000004100 */
[----:B------:R-:W-:Y:S01]  /*09f0*/  FFMA.FTZ R4, R4, R25, R29 ;  /* 0x0000001904047223 */ /* 0x000fe2000001001d */
[----:B------:R-:W-:Y:S02]  /*0a00*/  HADD2.F32 R25, -RZ, R8.H1_H1 ;  /* 0x30000008ff197230 */ /* 0x000fe40000004100 */
[----:B------:R-:W-:-:S02]  /*0a10*/  HADD2.F32 R8, -RZ, R17.H0_H0 ;  /* 0x20000011ff087230 */ /* 0x000fc40000004100 */
[----:B------:R-:W-:Y:S02]  /*0a20*/  HADD2.F32 R29, -RZ, R5.H0_H0 ;  /* 0x20000005ff1d7230 */ /* 0x000fe40000004100 */
[----:B------:R-:W-:Y:S01]  /*0a30*/  FFMA.FTZ R16, R16, R25, R27 ;  /* 0x0000001910107223 */ /* 0x000fe2000001001b */
[----:B------:R-:W-:Y:S02]  /*0a40*/  HADD2.F32 R25, -RZ, R9.H0_H0 ;  /* 0x20000009ff197230 */ /* 0x000fe40000004100 */
[----:B------:R-:W-:Y:S01]  /*0a50*/  FMUL.FTZ R29, R8, R29 ;  /* 0x0000001d081d7220 */ /* 0x000fe20000410000 */
[----:B------:R-:W-:-:S05]  /*0a60*/  HADD2.F32 R8, -RZ, R21.H0_H0 ;  /* 0x20000015ff087230 */ /* 0x000fca0000004100 */
[----:B------:R-:W-:Y:S02]  /*0a70*/  FFMA.FTZ R8, R8, R25, R29 ;  /* 0x0000001908087223 */ /* 0x000fe4000001001d */
[----:B------:R-:W2:Y:S01]  /*0a80*/  LDG.E.128.CONSTANT R24, desc[UR12][R38.64+0x600] ;  /* 0x0006000c26187981 */ /* 0x000ea2000c1e9d00 */
[----:B------:R-:W-:Y:S02]  /*0a90*/  HADD2.F32 R17, -RZ, R17.H1_H1 ;  /* 0x30000011ff117230 */ /* 0x000fe40000004100 */
[----:B------:R-:W-:Y:S02]  /*0aa0*/  HADD2.F32 R20, -RZ, R5.H1_H1 ;  /* 0x30000005ff147230 */ /* 0x000fe40000004100 */
[----:B------:R-:W-:Y:S02]  /*0ab0*/  HADD2.F32 R21, -RZ, R21.H1_H1 ;  /* 0x30000015ff157230 */ /* 0x000fe40000004100 */
[----:B------:R-:W-:Y:S02]  /*0ac0*/  HADD2.F32 R5, -RZ, R18.H0_H0 ;  /* 0x20000012ff057230 */ /* 0x000fe40000004100 */
[----:B------:R-:W-:Y:S01]  /*0ad0*/  FMUL.FTZ R28, R17, R20 ;  /* 0x00000014111c7220 */ /* 0x000fe20000410000 */
[----:B------:R-:W-:-:S02]  /*0ae0*/  HADD2.F32 R20, -RZ, R9.H1_H1 ;  /* 0x30000009ff147230 */ /* 0x000fc40000004100 */
[----:B------:R-:W-:Y:S02]  /*0af0*/  HADD2.F32 R18, -RZ, R18.H1_H1 ;  /* 0x30000012ff127230 */ /* 0x000fe40000004100 */
[----:B------:R-:W-:Y:S02]  /*0b00*/  HADD2.F32 R17, -RZ, R22.H0_H0 ;  /* 0x20000016ff117230 */ /* 0x000fe40000004100 */
[----:B------:R-:W-:Y:S01]  /*0b10*/  FFMA.FTZ R9, R21, R20, R28 ;  /* 0x0000001415097223 */ /* 0x000fe2000001001c */
[----:B------:R-:W-:Y:S02]  /*0b20*/  HADD2.F32 R20, -RZ, R6.H0_H0 ;  /* 0x20000006ff147230 */ /* 0x000fe40000004100 */
[----:B------:R-:W-:Y:S02]  /*0b30*/  HADD2.F32 R22, -RZ, R22.H1_H1 ;  /* 0x30000016ff167230 */ /* 0x000fe40000004100 */
[----:B------:R-:W-:Y:S02]  /*0b40*/  HADD2.F32 R29, -RZ, R7.H0_H0 ;  /* 0x20000007ff1d7230 */ /* 0x000fe40000004100 */
[----:B------:R-:W-:Y:S01]  /*0b50*/  FMUL.FTZ R20, R5, R20 ;  /* 0x0000001405147220 */ /* 0x000fe20000410000 */
[----:B------:R-:W-:-:S02]  /*0b60*/  HADD2.F32 R5, -RZ, R6.H1_H1 ;  /* 0x30000006ff057230 */ /* 0x000fc40000004100 */
[----:B------:R-:W-:-:S03]  /*0b70*/  HADD2.F32 R6, -RZ, R10.H0_H0 ;  /* 0x2000000aff067230 */ /* 0x000fc60000004100 */
[----:B------:R-:W-:Y:S01]  /*0b80*/  FMUL.FTZ R21, R18, R5 ;  /* 0x0000000512157220 */ /* 0x000fe20000410000 */
[----:B------:R-:W-:Y:S02]  /*0b90*/  HADD2.F32 R5, -RZ, R10.H1_H1 ;  /* 0x3000000aff057230 */ /* 0x000fe40000004100 */
[----:B------:R-:W-:Y:S01]  /*0ba0*/  FFMA.FTZ R17, R17, R6, R20 ;  /* 0x0000000611117223 */ /* 0x000fe20000010014 */
[----:B------:R-:W-:Y:S02]  /*0bb0*/  HADD2.F32 R6, -RZ, R19.H0_H0 ;  /* 0x20000013ff067230 */ /* 0x000fe40000004100 */
[----:B------:R-:W-:Y:S02]  /*0bc0*/  HADD2.F32 R10, -RZ, R23.H0_H0 ;  /* 0x20000017ff0a7230 */ /* 0x000fe40000004100 */
[----:B------:R-:W-:Y:S01]  /*0bd0*/  FFMA.FTZ R22, R22, R5, R21 ;  /* 0x0000000516167223 */ /* 0x000fe20000010015 */
[----:B------:R-:W-:Y:S02]  /*0be0*/  HADD2.F32 R5, -RZ, R11.H0_H0 ;  /* 0x2000000bff057230 */ /* 0x000fe40000004100 */
[----:B------:R-:W-:Y:S01]  /*0bf0*/  FMUL.FTZ R29, R6, R29 ;  /* 0x0000001d061d7220 */ /* 0x000fe20000410000 */
[----:B------:R-:W-:-:S02]  /*0c00*/  HADD2.F32 R6, -RZ, R7.H1_H1 ;  /* 0x30000007ff067230 */ /* 0x000fc40000004100 */
[----:B------:R-:W-:Y:S02]  /*0c10*/  HADD2.F32 R19, -RZ, R19.H1_H1 ;  /* 0x30000013ff137230 */ /* 0x000fe40000004100 */
[----:B------:R-:W-:Y:S01]  /*0c20*/  FFMA.FTZ R10, R10, R5, R29 ;  /* 0x000000050a0a7223 */ /* 0x000fe2000001001d */
[--C-:B----4-:R-:W-:Y:S01]  /*0c30*/  HADD2.F32 R7, -RZ, R12.reuse.H1_H1 ;  /* 0x3000000cff077230 */ /* 0x110fe20000004100 */
[----:B------:R-:W0:Y:S01]  /*0c40*/  LDS.128 R28, [UR5+0x20] ;  /* 0x00002005ff1c7984 */ /* 0x000e220008000c00 */
[----:B------:R-:W-:Y:S02]  /*0c50*/  HADD2.F32 R11, -RZ, R11.H1_H1 ;  /* 0x3000000bff0b7230 */ /* 0x000fe40000004100 */
[----:B------:R-:W-:Y:S01]  /*0c60*/  FMUL.FTZ R19, R19, R6 ;  /* 0x0000000613137220 */ /* 0x000fe20000410000 */
[----:B------:R-:W-:Y:S02]  /*0c70*/  HADD2.F32 R6, -RZ, R12.H0_H0 ;  /* 0x2000000cff067230 */ /* 0x000fe40000004100 */
[----:B------:R-:W-:-:S05]  /*0c80*/  HADD2.F32 R18, -RZ, R23.H1_H1 ;  /* 0x30000017ff127230 */ /* 0x000fca0000004100 */
[----:B------:R-:W-:Y:S01]  /*0c90*/  FFMA.FTZ R18, R18, R11, R19 ;  /* 0x0000000b12127223 */ /* 0x000fe20000010013 */
[--C-:B0-----:R-:W-:Y:S02]  /*0ca0*/  HADD2.F32 R5, -RZ, R28.reuse.H0_H0 ;  /* 0x2000001cff057230 */ /* 0x101fe40000004100 */
[----:B------:R-:W-:-:S03]  /*0cb0*/  HADD2.F32 R21, -RZ, R28.H1_H1 ;  /* 0x3000001cff157230 */ /* 0x000fc60000004100 */
[----:B------:R-:W-:Y:S02]  /*0cc0*/  FFMA.FTZ R12, R5, R6, R4 ;  /* 0x00000006050c7223 */ /* 0x000fe40000010004 */
[----:B------:R-:W-:Y:S02]  /*0cd0*/  FFMA.FTZ R21, R21, R7, R16 ;  /* 0x0000000715157223 */ /* 0x000fe40000010010 */
[----:B------:R-:W3:Y:S01]  /*0ce0*/  LDG.E.128.CONSTANT R4, desc[UR12][R38.64+0x800] ;  /* 0x0008000c26047981 */ /* 0x000ee2000c1e9d00 */
[----:B------:R-:W-:Y:S02]  /*0cf0*/  HADD2.F32 R28, -RZ, R13.H0_H0 ;  /* 0x2000000dff1c7230 */ /* 0x000fe40000004100 */
[--C-:B------:R-:W-:Y:S02]  /*0d00*/  HADD2.F32 R11, -RZ, R29.reuse.H0_H0 ;  /* 0x2000001dff0b7230 */ /* 0x100fe40000004100 */
[----:B------:R-:W-:Y:S02]  /*0d10*/  HADD2.F32 R20, -RZ, R29.H1_H1 ;  /* 0x3000001dff147230 */ /* 0x000fe40000004100 */
        /* <DEDUP_REMOVED lines=13> */
[----:B------:R-:W-:Y:S01]  /*0df0*/  HADD2.F32 R31, -RZ, R31.H1_H1 ;  /* 0x3000001fff1f7230 */ /* 0x000fe20000004100 */
[----:B------:R-:W4:Y:S04]  /*0e00*/  LDG.E.128.CONSTANT R8, desc[UR12][R38.64+0xa00] ;  /* 0x000a000c26087981 */ /* 0x000f28000c1e9d00 */
[----:B------:R-:W-:-:S02]  /*0e10*/  FFMA.FTZ R31, R31, R15, R18 ;  /* 0x0000000f1f1f7223 */ /* 0x000fc40000010012 */
[----:B------:R-:W0:Y:S02]  /*0e20*/  LDS.128 R16, [UR5+0x30] ;  /* 0x00003005ff107984 */ /* 0x000e240008000c00 */
        /* <DEDUP_REMOVED lines=9> */
[----:B------:R-:W2:Y:S01]  /*0ec0*/  LDG.E.128.CONSTANT R12, desc[UR12][R38.64+0xc00] ;  /* 0x000c000c260c7981 */ /* 0x000ea2000c1e9d00 */
        /* <DEDUP_REMOVED lines=15> */
[----:B------:R-:W0:Y:S02]  /*0fc0*/  LDS.128 R20, [UR5+0x40] ;  /* 0x00004005ff147984 */ /* 0x000e240008000c00 */
[--C-:B0-----:R-:W-:Y:S02]  /*0fd0*/  HADD2.F32 R26, -RZ, R20.reuse.H0_H0 ;  /* 0x20000014ff1a7230 */ /* 0x101fe40000004100 */
[----:B------:R-:W-:Y:S02]  /*0fe0*/  HADD2.F32 R25, -RZ, R20.H1_H1 ;  /* 0x30000014ff197230 */ /* 0x000fe40000004100 */
[--C-:B---3--:R-:W-:Y:S02]  /*0ff0*/  HADD2.F32 R19, -RZ, R4.reuse.H0_H0 ;  /* 0x20000004ff137230 */ /* 0x108fe40000004100 */
[----:B------:R-:W-:-:S02]  /*1000*/  HADD2.F32 R4, -RZ, R4.H1_H1 ;  /* 0x30000004ff047230 */ /* 0x000fc40000004100 */
[--C-:B------:R-:W-:Y:S02]  /*1010*/  HADD2.F32 R20, -RZ, R21.reuse.H1_H1 ;  /* 0x30000015ff147230 */ /* 0x100fe40000004100 */
[----:B------:R-:W-:Y:S01]  /*1020*/  FFMA.FTZ R29, R26, R19, R29 ;  /* 0x000000131a1d7223 */ /* 0x000fe2000001001d */
[----:B------:R-:W-:Y:S02]  /*1030*/  HADD2.F32 R19, -RZ, R21.H0_H0 ;  /* 0x20000015ff137230 */ /* 0x000fe40000004100 */
[----:B------:R-:W-:Y:S01]  /*1040*/  FFMA.FTZ R25, R25, R4, R16 ;  /* 0x0000000419197223 */ /* 0x000fe20000010010 */
[--C-:B------:R-:W-:Y:S02]  /*1050*/  HADD2.F32 R4, -RZ, R5.reuse.H0_H0 ;  /* 0x20000005ff047230 */ /* 0x100fe40000004100 */
[----:B------:R-:W-:Y:S02]  /*1060*/  HADD2.F32 R5, -RZ, R5.H1_H1 ;  /* 0x30000005ff057230 */ /* 0x000fe40000004100 */
[----:B------:R-:W-:-:S02]  /*1070*/  HADD2.F32 R21, -RZ, R22.H0_H0 ;  /* 0x20000016ff157230 */ /* 0x000fc40000004100 */
[----:B------:R-:W-:Y:S01]  /*1080*/  FFMA.FTZ R28, R19, R4, R28 ;  /* 0x00000004131c7223 */ /* 0x000fe2000001001c */
[----:B------:R-:W-:Y:S02]  /*1090*/  HADD2.F32 R4, -RZ, R6.H0_H0 ;  /* 0x20000006ff047230 */ /* 0x000fe40000004100 */
[----:B------:R-:W-:Y:S01]  /*10a0*/  FFMA.FTZ R20, R20, R5, R17 ;  /* 0x0000000514147223 */ /* 0x000fe20000010011 */
[----:B------:R-:W-:Y:S02]  /*10b0*/  HADD2.F32 R5, -RZ, R22.H1_H1 ;  /* 0x30000016ff057230 */ /* 0x000fe40000004100 */
[----:B------:R-:W-:Y:S02]  /*10c0*/  HADD2.F32 R22, -RZ, R6.H1_H1 ;  /* 0x30000006ff167230 */ /* 0x000fe40000004100 */
[----:B------:R-:W-:Y:S01]  /*10d0*/  FFMA.FTZ R21, R21, R4, R24 ;  /* 0x0000000415157223 */ /* 0x000fe20000010018 */
[----:B------:R-:W-:Y:S02]  /*10e0*/  HADD2.F32 R17, -RZ, R23.H0_H0 ;  /* 0x20000017ff117230 */ /* 0x000fe40000004100 */
[----:B------:R-:W-:-:S02]  /*10f0*/  HADD2.F32 R4, -RZ, R7.H0_H0 ;  /* 0x20000007ff047230 */ /* 0x000fc40000004100 */
[----:B------:R-:W-:Y:S01]  /*1100*/  FFMA.FTZ R22, R5, R22, R18 ;  /* 0x0000001605167223 */ /* 0x000fe20000010012 */
[----:B------:R-:W-:Y:S02]  /*1110*/  HADD2.F32 R7, -RZ, R7.H1_H1 ;  /* 0x30000007ff077230 */ /* 0x000fe40000004100 */
[--C-:B----4-:R-:W-:Y:S02]  /*1120*/  HADD2.F32 R5, -RZ, R8.reuse.H0_H0 ;  /* 0x20000008ff057230 */ /* 0x110fe40000004100 */
[----:B------:R-:W-:Y:S01]  /*1130*/  FFMA.FTZ R30, R17, R4, R30 ;  /* 0x00000004111e7223 */ /* 0x000fe2000001001e */
[----:B------:R-:W-:Y:S01]  /*1140*/  HADD2.F32 R4, -RZ, R23.H1_H1 ;  /* 0x30000017ff047230 */ /* 0x000fe20000004100 */
[----:B------:R-:W0:Y:S01]  /*1150*/  LDS.128 R16, [UR5+0x50] ;  /* 0x00005005ff107984 */ /* 0x000e220008000c00 */
[----:B------:R-:W-:Y:S02]  /*1160*/  HADD2.F32 R24, -RZ, R9.H0_H0 ;  /* 0x20000009ff187230 */ /* 0x000fe40000004100 */
[----:B------:R-:W-:-:S02]  /*1170*/  HADD2.F32 R8, -RZ, R8.H1_H1 ;  /* 0x30000008ff087230 */ /* 0x000fc40000004100 */
[----:B------:R-:W-:Y:S01]  /*1180*/  FFMA.FTZ R31, R4, R7, R31 ;  /* 0x00000007041f7223 */ /* 0x000fe2000001001f */
[----:B------:R-:W-:Y:S02]  /*1190*/  HADD2.F32 R26, -RZ, R9.H1_H1 ;  /* 0x30000009ff1a7230 */ /* 0x000fe40000004100 */
[----:B------:R-:W-:Y:S02]  /*11a0*/  HADD2.F32 R27, -RZ, R10.H0_H0 ;  /* 0x2000000aff1b7230 */ /* 0x000fe40000004100 */
[--C-:B0-----:R-:W-:Y:S02]  /*11b0*/  HADD2.F32 R4, -RZ, R16.reuse.H0_H0 ;  /* 0x20000010ff047230 */ /* 0x101fe40000004100 */
[----:B------:R-:W-:-:S03]  /*11c0*/  HADD2.F32 R16, -RZ, R16.H1_H1 ;  /* 0x30000010ff107230 */ /* 0x000fc60000004100 */
[----:B------:R-:W-:Y:S01]  /*11d0*/  FFMA.FTZ R29, R4, R5, R29 ;  /* 0x00000005041d7223 */ /* 0x000fe2000001001d */
[--C-:B------:R-:W-:Y:S02]  /*11e0*/  HADD2.F32 R5, -RZ, R17.reuse.H0_H0 ;  /* 0x20000011ff057230 */ /* 0x100fe40000004100 */
[----:B------:R-:W-:Y:S01]  /*11f0*/  FFMA.FTZ R25, R16, R8, R25 ;  /* 0x0000000810197223 */ /* 0x000fe20000010019 */
[----:B------:R-:W-:Y:S02]  /*1200*/  HADD2.F32 R17, -RZ, R17.H1_H1 ;  /* 0x30000011ff117230 */ /* 0x000fe40000004100 */
[----:B------:R-:W-:Y:S01]  /*1210*/  FFMA.FTZ R24, R5, R24, R28 ;  /* 0x0000001805187223 */ /* 0x000fe2000001001c */
[--C-:B------:R-:W-:Y:S01]  /*1220*/  HADD2.F32 R8, -RZ, R18.reuse.H0_H0 ;  /* 0x20000012ff087230 */ /* 0x100fe20000004100 */
[----:B------:R-:W3:Y:S01]  /*1230*/  LDG.E.128.CONSTANT R4, desc[UR12][R38.64+0xe00] ;  /* 0x000e000c26047981 */ /* 0x000ee2000c1e9d00 */
[----:B------:R-:W-:Y:S02]  /*1240*/  HADD2.F32 R9, -RZ, R18.H1_H1 ;  /* 0x30000012ff097230 */ /* 0x000fe40000004100 */
[----:B------:R-:W-:Y:S01]  /*1250*/  FFMA.FTZ R26, R17, R26, R20 ;  /* 0x0000001a111a7223 */ /* 0x000fe20000010014 */
[----:B------:R-:W-:-:S02]  /*1260*/  HADD2.F32 R28, -RZ, R10.H1_H1 ;  /* 0x3000000aff1c7230 */ /* 0x000fc40000004100 */
[----:B------:R-:W-:Y:S01]  /*1270*/  FFMA.FTZ R27, R8, R27, R21 ;  /* 0x0000001b081b7223 */ /* 0x000fe20000010015 */
[----:B------:R-:W-:Y:S02]  /*1280*/  HADD2.F32 R17, -RZ, R19.H0_H0 ;  /* 0x20000013ff117230 */ /* 0x000fe40000004100 */
[--C-:B------:R-:W-:Y:S02]  /*1290*/  HADD2.F32 R8, -RZ, R11.reuse.H0_H0 ;  /* 0x2000000bff087230 */ /* 0x100fe40000004100 */
[----:B------:R-:W-:Y:S01]  /*12a0*/  FFMA.FTZ R28, R9, R28, R22 ;  /* 0x0000001c091c7223 */ /* 0x000fe20000010016 */
[----:B------:R-:W-:Y:S01]  /*12b0*/  HADD2.F32 R11, -RZ, R11.H1_H1 ;  /* 0x3000000bff0b7230 */ /* 0x000fe20000004100 */
[----:B------:R-:W0:Y:S01]  /*12c0*/  LDS.128 R20, [UR5+0x60] ;  /* 0x00006005ff147984 */ /* 0x000e220008000c00 */
[----:B------:R-:W-:Y:S01]  /*12d0*/  FFMA.FTZ R30, R17, R8, R30 ;  /* 0x00000008111e7223 */ /* 0x000fe2000001001e */
[----:B------:R-:W-:Y:S02]  /*12e0*/  HADD2.F32 R8, -RZ, R19.H1_H1 ;  /* 0x30000013ff087230 */ /* 0x000fe40000004100 */
[----:B------:R-:W4:Y:S03]  /*12f0*/  LDG.E.128.CONSTANT R16, desc[UR12][R38.64+0x1200] ;  /* 0x0012000c26107981 */ /* 0x000f26000c1e9d00 */
[----:B------:R-:W-:Y:S01]  /*1300*/  FFMA.FTZ R31, R8, R11, R31 ;  /* 0x0000000b081f7223 */ /* 0x000fe2000001001f */
[----:B0-----:R-:W-:-:S02]  /*1310*/  HADD2.F32 R8, -RZ, R20.H0_H0 ;  /* 0x20000014ff087230 */ /* 0x001fc40000004100 */
[----:B--2---:R-:W-:-:S05]  /*1320*/  HADD2.F32 R9, -RZ, R12.H0_H0 ;  /* 0x2000000cff097230 */ /* 0x004fca0000004100 */
[----:B------:R-:W-:Y:S02]  /*1330*/  FFMA.FTZ R29, R8, R9, R29 ;  /* 0x00000009081d7223 */ /* 0x000fe4000001001d */
[----:B------:R-:W2:Y:S01]  /*1340*/  LDG.E.128.CONSTANT R8, desc[UR12][R38.64+0x1000] ;  /* 0x0010000c26087981 */ /* 0x000ea2000c1e9d00 */
        /* <DEDUP_REMOVED lines=14> */
[----:B------:R-:W-:-:S03]  /*1430*/  HADD2.F32 R12, -RZ, R23.H1_H1 ;  /* 0x30000017ff0c7230 */ /* 0x000fc60000004100 */
[----:B------:R-:W-:Y:S01]  /*1440*/  FFMA.FTZ R28, R13, R14, R28 ;  /* 0x0000000e0d1c7223 */ /* 0x000fe2000001001c */
[--C-:B------:R-:W-:Y:S02]  /*1450*/  HADD2.F32 R14, -RZ, R15.reuse.H0_H0 ;  /* 0x2000000fff0e7230 */ /* 0x100fe40000004100 */
[----:B------:R-:W-:Y:S02]  /*1460*/  HADD2.F32 R15, -RZ, R15.H1_H1 ;  /* 0x3000000fff0f7230 */ /* 0x000fe40000004100 */
[----:B------:R-:W-:-:S03]  /*1470*/  HADD2.F32 R13, -RZ, R23.H0_H0 ;  /* 0x20000017ff0d7230 */ /* 0x000fc60000004100 */
[----:B------:R-:W-:Y:S02]  /*1480*/  FFMA.FTZ R31, R12, R15, R31 ;  /* 0x0000000f0c1f7223 */ /* 0x000fe4000001001f */
[----:B------:R-:W-:Y:S02]  /*1490*/  FFMA.FTZ R30, R13, R14, R30 ;  /* 0x0000000e0d1e7223 */ /* 0x000fe4000001001e */
[----:B------:R-:W0:Y:S02]  /*14a0*/  LDS.128 R12, [UR5+0x70] ;  /* 0x00007005ff0c7984 */ /* 0x000e240008000c00 */
[--C-:B0-----:R-:W-:Y:S02]  /*14b0*/  HADD2.F32 R20, -RZ, R12.reuse.H0_H0 ;  /* 0x2000000cff147230 */ /* 0x101fe40000004100 */
[----:B------:R-:W-:Y:S02]  /*14c0*/  HADD2.F32 R12, -RZ, R12.H1_H1 ;  /* 0x3000000cff0c7230 */ /* 0x000fe40000004100 */
[----:B---3--:R-:W-:-:S02]  /*14d0*/  HADD2.F32 R21, -RZ, R4.H0_H0 ;  /* 0x20000004ff157230 */ /* 0x008fc40000004100 */
[----:B------:R-:W-:-:S03]  /*14e0*/  HADD2.F32 R4, -RZ, R4.H1_H1 ;  /* 0x30000004ff047230 */ /* 0x000fc60000004100 */
[----:B------:R-:W-:Y:S01]  /*14f0*/  FFMA.FTZ R29, R20, R21, R29 ;  /* 0x00000015141d7223 */ /* 0x000fe2000001001d */
[----:B------:R-:W-:Y:S02]  /*1500*/  HADD2.F32 R21, -RZ, R13.H0_H0 ;  /* 0x2000000dff157230 */ /* 0x000fe40000004100 */
[----:B------:R-:W-:Y:S01]  /*1510*/  FFMA.FTZ R25, R12, R4, R25 ;  /* 0x000000040c197223 */ /* 0x000fe20000010019 */
[----:B------:R-:W-:-:S05]  /*1520*/  HADD2.F32 R4, -RZ, R5.H0_H0 ;  /* 0x20000005ff047230 */ /* 0x000fca0000004100 */
[----:B------:R-:W-:Y:S02]  /*1530*/  FFMA.FTZ R24, R21, R4, R24 ;  /* 0x0000000415187223 */ /* 0x000fe40000010018 */
[----:B------:R-:W0:Y:S01]  /*1540*/  LDS.128 R20, [UR5+0x80] ;  /* 0x00008005ff147984 */ /* 0x000e220008000c00 */
[----:B------:R-:W-:Y:S02]  /*1550*/  HADD2.F32 R13, -RZ, R13.H1_H1 ;  /* 0x3000000dff0d7230 */ /* 0x000fe40000004100 */
[----:B------:R-:W-:Y:S02]  /*1560*/  HADD2.F32 R5, -RZ, R5.H1_H1 ;  /* 0x30000005ff057230 */ /* 0x000fe40000004100 */
[----:B------:R-:W-:Y:S02]  /*1570*/  HADD2.F32 R12, -RZ, R6.H0_H0 ;  /* 0x20000006ff0c7230 */ /* 0x000fe40000004100 */
[--C-:B------:R-:W-:Y:S02]  /*1580*/  HADD2.F32 R4, -RZ, R14.reuse.H0_H0 ;  /* 0x2000000eff047230 */ /* 0x100fe40000004100 */
[----:B------:R-:W-:Y:S01]  /*1590*/  FFMA.FTZ R26, R13, R5, R26 ;  /* 0x000000050d1a7223 */ /* 0x000fe2000001001a */
[----:B------:R-:W-:-:S02]  /*15a0*/  HADD2.F32 R5, -RZ, R14.H1_H1 ;  /* 0x3000000eff057230 */ /* 0x000fc40000004100 */
[----:B------:R-:W-:Y:S02]  /*15b0*/  HADD2.F32 R6, -RZ, R6.H1_H1 ;  /* 0x30000006ff067230 */ /* 0x000fe40000004100 */
[----:B------:R-:W-:Y:S01]  /*15c0*/  FFMA.FTZ R27, R4, R12, R27 ;  /* 0x0000000c041b7223 */ /* 0x000fe2000001001b */
[----:B------:R-:W-:Y:S02]  /*15d0*/  HADD2.F32 R4, -RZ, R7.H0_H0 ;  /* 0x20000007ff047230 */ /* 0x000fe40000004100 */
[----:B------:R-:W-:Y:S01]  /*15e0*/  FFMA.FTZ R28, R5, R6, R28 ;  /* 0x00000006051c7223 */ /* 0x000fe2000001001c */
[----:B------:R-:W-:Y:S02]  /*15f0*/  HADD2.F32 R5, -RZ, R15.H0_H0 ;  /* 0x2000000fff057230 */ /* 0x000fe40000004100 */
[----:B------:R-:W-:-:S03]  /*1600*/  HADD2.F32 R7, -RZ, R7.H1_H1 ;  /* 0x30000007ff077230 */ /* 0x000fc60000004100 */
[----:B------:R-:W-:Y:S01]  /*1610*/  FFMA.FTZ R30, R5, R4, R30 ;  /* 0x00000004051e7223 */ /* 0x000fe2000001001e */
[----:B------:R-:W-:-:S05]  /*1620*/  HADD2.F32 R4, -RZ, R15.H1_H1 ;  /* 0x3000000fff047230 */ /* 0x000fca0000004100 */
[----:B------:R-:W-:Y:S01]  /*1630*/  FFMA.FTZ R31, R4, R7, R31 ;  /* 0x00000007041f7223 */ /* 0x000fe2000001001f */
[--C-:B0-----:R-:W-:Y:S02]  /*1640*/  HADD2.F32 R6, -RZ, R20.reuse.H0_H0 ;  /* 0x20000014ff067230 */ /* 0x101fe40000004100 */
[----:B------:R-:W-:Y:S02]  /*1650*/  HADD2.F32 R20, -RZ, R20.H1_H1 ;  /* 0x30000014ff147230 */ /* 0x000fe40000004100 */
[--C-:B------:R-:W-:Y:S02]  /*1660*/  HADD2.F32 R13, -RZ, R21.reuse.H0_H0 ;  /* 0x20000015ff0d7230 */ /* 0x100fe40000004100 */
[----:B------:R-:W-:Y:S01]  /*1670*/  HADD2.F32 R21, -RZ, R21.H1_H1 ;  /* 0x30000015ff157230 */ /* 0x000fe20000004100 */
[----:B-----5:R-:W-:Y:S01]  /*1680*/  FSETP.NEU.FTZ.AND P0, PT, R37, RZ, PT ;  /* 0x000000ff2500720b */ /* 0x020fe20003f1d000 */
[----:B--2---:R-:W-:-:S05]  /*1690*/  HADD2.F32 R5, -RZ, R8.H0_H0 ;  /* 0x20000008ff057230 */ /* 0x004fca0000004100 */
[----:B------:R-:W-:Y:S02]  /*16a0*/  FFMA.FTZ R29, R6, R5, R29 ;  /* 0x00000005061d7223 */ /* 0x000fe4000001001d */
[----:B------:R-:W0:Y:S01]  /*16b0*/  LDS.128 R4, [UR5+0x90] ;  /* 0x00009005ff047984 */ /* 0x000e220008000c00 */
[----:B------:R-:W-:-:S05]  /*16c0*/  HADD2.F32 R8, -RZ, R8.H1_H1 ;  /* 0x30000008ff087230 */ /* 0x000fca0000004100 */
[----:B------:R-:W-:Y:S01]  /*16d0*/  FFMA.FTZ R25, R20, R8, R25 ;  /* 0x0000000814197223 */ /* 0x000fe20000010019 */
[--C-:B------:R-:W-:Y:S02]  /*16e0*/  HADD2.F32 R8, -RZ, R9.reuse.H0_H0 ;  /* 0x20000009ff087230 */ /* 0x100fe40000004100 */
[----:B------:R-:W-:Y:S02]  /*16f0*/  HADD2.F32 R9, -RZ, R9.H1_H1 ;  /* 0x30000009ff097230 */ /* 0x000fe40000004100 */
[----:B------:R-:W-:Y:S02]  /*1700*/  HADD2.F32 R12, -RZ, R10.H0_H0 ;  /* 0x2000000aff0c7230 */ /* 0x000fe40000004100 */
[----:B------:R-:W-:Y:S01]  /*1710*/  FFMA.FTZ R24, R13, R8, R24 ;  /* 0x000000080d187223 */ /* 0x000fe20000010018 */
[--C-:B------:R-:W-:Y:S02]  /*1720*/  HADD2.F32 R8, -RZ, R22.reuse.H0_H0 ;  /* 0x20000016ff087230 */ /* 0x100fe40000004100 */
[----:B------:R-:W-:Y:S01]  /*1730*/  FFMA.FTZ R26, R21, R9, R26 ;  /* 0x00000009151a7223 */ /* 0x000fe2000001001a */
[----:B------:R-:W-:-:S02]  /*1740*/  HADD2.F32 R9, -RZ, R22.H1_H1 ;  /* 0x30000016ff097230 */ /* 0x000fc40000004100 */
[----:B------:R-:W-:Y:S02]  /*1750*/  HADD2.F32 R10, -RZ, R10.H1_H1 ;  /* 0x3000000aff0a7230 */ /* 0x000fe40000004100 */
[----:B------:R-:W-:Y:S01]  /*1760*/  FFMA.FTZ R27, R8, R12, R27 ;  /* 0x0000000c081b7223 */ /* 0x000fe2000001001b */
[--C-:B----4-:R-:W-:Y:S02]  /*1770*/  HADD2.F32 R13, -RZ, R16.reuse.H0_H0 ;  /* 0x20000010ff0d7230 */ /* 0x110fe40000004100 */
[----:B------:R-:W-:Y:S02]  /*1780*/  HADD2.F32 R16, -RZ, R16.H1_H1 ;  /* 0x30000010ff107230 */ /* 0x000fe40000004100 */
[----:B------:R-:W-:Y:S01]  /*1790*/  FFMA.FTZ R28, R9, R10, R28 ;  /* 0x0000000a091c7223 */ /* 0x000fe2000001001c */
[----:B------:R-:W-:Y:S02]  /*17a0*/  HADD2.F32 R8, -RZ, R23.H1_H1 ;  /* 0x30000017ff087230 */ /* 0x000fe40000004100 */
[----:B------:R-:W-:-:S02]  /*17b0*/  HADD2.F32 R9, -RZ, R11.H0_H0 ;  /* 0x2000000bff097230 */ /* 0x000fc40000004100 */
[--C-:B0-----:R-:W-:Y:S02]  /*17c0*/  HADD2.F32 R10, -RZ, R4.reuse.H0_H0 ;  /* 0x20000004ff0a7230 */ /* 0x101fe40000004100 */
[----:B------:R-:W-:-:S03]  /*17d0*/  HADD2.F32 R12, -RZ, R4.H1_H1 ;  /* 0x30000004ff0c7230 */ /* 0x000fc60000004100 */
[----:B------:R-:W-:Y:S01]  /*17e0*/  FFMA.FTZ R10, R10, R13, R29 ;  /* 0x0000000d0a0a7223 */ /* 0x000fe2000001001d */
[----:B------:R-:W-:Y:S02]  /*17f0*/  HADD2.F32 R13, -RZ, R5.H0_H0 ;  /* 0x20000005ff0d7230 */ /* 0x000fe40000004100 */
[----:B------:R-:W-:Y:S01]  /*1800*/  FFMA.FTZ R25, R12, R16, R25 ;  /* 0x000000100c197223 */ /* 0x000fe20000010019 */
[----:B------:R-:W-:Y:S02]  /*1810*/  HADD2.F32 R12, -RZ, R17.H0_H0 ;  /* 0x20000011ff0c7230 */ /* 0x000fe40000004100 */
[----:B------:R-:W-:Y:S02]  /*1820*/  HADD2.F32 R4, -RZ, R11.H1_H1 ;  /* 0x3000000bff047230 */ /* 0x000fe40000004100 */
[----:B------:R-:W-:Y:S01]  /*1830*/  FADD.FTZ R25, R10, R25 ;  /* 0x000000190a197221 */ /* 0x000fe20000010000 */
[----:B------:R-:W-:Y:S02]  /*1840*/  HADD2.F32 R5, -RZ, R5.H1_H1 ;  /* 0x30000005ff057230 */ /* 0x000fe40000004100 */
[----:B------:R-:W-:Y:S01]  /*1850*/  FFMA.FTZ R12, R13, R12, R24 ;  /* 0x0000000c0d0c7223 */ /* 0x000fe20000010018 */
[----:B------:R-:W-:-:S02]  /*1860*/  HADD2.F32 R17, -RZ, R17.H1_H1 ;  /* 0x30000011ff117230 */ /* 0x000fc40000004100 */
[----:B------:R-:W-:Y:S01]  /*1870*/  FFMA.FTZ R4, R8, R4, R31 ;  /* 0x0000000408047223 */ /* 0x000fe2000001001f */
[----:B------:R-:W-:Y:S02]  /*1880*/  HADD2.F32 R11, -RZ, R23.H0_H0 ;  /* 0x20000017ff0b7230 */ /* 0x000fe40000004100 */
[----:B------:R-:W-:Y:S01]  /*1890*/  FADD.FTZ R14, R12, R25 ;  /* 0x000000190c0e7221 */ /* 0x000fe20000010000 */
[----:B------:R-:W-:Y:S02]  /*18a0*/  HADD2.F32 R8, -RZ, R6.H0_H0 ;  /* 0x20000006ff087230 */ /* 0x000fe40000004100 */
[----:B------:R-:W-:Y:S01]  /*18b0*/  FFMA.FTZ R5, R5, R17, R26 ;  /* 0x0000001105057223 */ /* 0x000fe2000001001a */
[--C-:B------:R-:W-:Y:S02]  /*18c0*/  HADD2.F32 R10, -RZ, R18.reuse.H0_H0 ;  /* 0x20000012ff0a7230 */ /* 0x100fe40000004100 */
[----:B------:R-:W-:Y:S01]  /*18d0*/  FFMA.FTZ R9, R11, R9, R30 ;  /* 0x000000090b097223 */ /* 0x000fe2000001001e */
[----:B------:R-:W-:-:S02]  /*18e0*/  HADD2.F32 R18, -RZ, R18.H1_H1 ;  /* 0x30000012ff127230 */ /* 0x000fc40000004100 */
[----:B------:R-:W-:Y:S01]  /*18f0*/  FADD.FTZ R5, R5, R14 ;  /* 0x0000000e05057221 */ /* 0x000fe20000010000 */
[----:B------:R-:W-:Y:S02]  /*1900*/  HADD2.F32 R11, -RZ, R6.H1_H1 ;  /* 0x30000006ff0b7230 */ /* 0x000fe40000004100 */
[----:B------:R-:W-:Y:S01]  /*1910*/  FFMA.FTZ R8, R8, R10, R27 ;  /* 0x0000000a08087223 */ /* 0x000fe2000001001b */
[----:B------:R-:W-:Y:S01]  /*1920*/  IADD3 R10, PT, PT, R35, 0x1, RZ ;  /* 0x00000001230a7810 */ /* 0x000fe20007ffe0ff */
[----:B------:R-:W-:Y:S02]  /*1930*/  HADD2.F32 R12, -RZ, R19.H0_H0 ;  /* 0x20000013ff0c7230 */ /* 0x000fe40000004100 */
[----:B------:R-:W-:Y:S02]  /*1940*/  HADD2.F32 R6, -RZ, R7.H0_H0 ;  /* 0x20000007ff067230 */ /* 0x000fe40000004100 */
[----:B------:R-:W-:Y:S01]  /*1950*/  FFMA.FTZ R11, R11, R18, R28 ;  /* 0x000000120b0b7223 */ /* 0x000fe2000001001c */
[----:B------:R-:W-:Y:S01]  /*1960*/  FADD.FTZ R8, R8, R5 ;  /* 0x0000000508087221 */ /* 0x000fe20000010000 */
[----:B------:R-:W-:Y:S01]  /*1970*/  I2FP.F32.S32 R10, R10 ;  /* 0x0000000a000a7245 */ /* 0x000fe20000201400 */
[----:B------:R-:W-:-:S02]  /*1980*/  FFMA.FTZ R6, R6, R12, R9 ;  /* 0x0000000c06067223 */ /* 0x000fc40000010009 */
[----:B------:R-:W-:Y:S01]  /*1990*/  FADD.FTZ R11, R11, R8 ;  /* 0x000000080b0b7221 */ /* 0x000fe20000010000 */
[----:B------:R-:W-:Y:S02]  /*19a0*/  HADD2.F32 R19, -RZ, R19.H1_H1 ;  /* 0x30000013ff137230 */ /* 0x000fe40000004100 */
[----:B------:R-:W-:Y:S01]  /*19b0*/  FMUL.FTZ R10, R10, R37 ;  /* 0x000000250a0a7220 */ /* 0x000fe20000410000 */
[----:B------:R-:W-:Y:S02]  /*19c0*/  HADD2.F32 R7, -RZ, R7.H1_H1 ;  /* 0x30000007ff077230 */ /* 0x000fe40000004100 */
[----:B------:R-:W-:Y:S01]  /*19d0*/  FADD.FTZ R11, R6, R11 ;  /* 0x0000000b060b7221 */ /* 0x000fe20000010000 */
        /* <DEDUP_REMOVED lines=12> */
[----:B------:R-:W-:Y:S01]  /*1aa0*/  IADD3 R35, PT, PT, R35, 0x80, RZ ;  /* 0x0000008023237810 */ /* 0x000fe20007ffe0ff */
[----:B------:R-:W-:Y:S01]  /*1ab0*/  VIADD R33, R33, 0x80 ;  /* 0x0000008021217836 */ /* 0x000fe20000000000 */
[----:B------:R-:W-:-:S02]  /*1ac0*/  IADD3.X R3, PT, PT, RZ, R3, RZ, P1, !PT ;  /* 0x00000003ff037210 */ /* 0x000fc40000ffe4ff */
[----:B0-----:R-:W-:-:S05]  /*1ad0*/  IADD3 R34, PT, PT, R34, 0x200, RZ ;  /* 0x0000020022227810 */ /* 0x001fca0007ffe0ff */
[----:B------:R-:W-:Y:S05]  /*1ae0*/  @!P0 BRA `(.L_x_21293) ;  /* 0xffffffec00588947 */ /* 0x000fea000383ffff */
.L_x_21292:
[----:B------:R-:W-:Y:S05]  /*1af0*/  BSYNC.RECONVERGENT B0 ;  /* 0x0000000000007941 */ /* 0x000fea0003800200 */
.L_x_21291:
[----:B-1----:R-:W0:Y:S01]  /*1b00*/  SHFL.BFLY PT, R3, R36, 0x10, 0x1f ;  /* 0x0e001f0024037f89 */ /* 0x002e2200000e0000 */
[----:B------:R-:W-:Y:S01]  /*1b10*/  USHF.L.U32 UR21, UR16, 0x9, URZ ;  /* 0x0000000910157899 */ /* 0x000fe200080006ff */
[----:B------:R-:W-:Y:S01]  /*1b20*/  BSSY.RECONVERGENT B0, `(.L_x_21294) ;  /* 0x0000108000007945 */ /* 0x000fe20003800200 */
[----:B------:R-:W-:Y:S01]  /*1b30*/  UIMAD UR4, UR16, -0x10, UR8 ;  /* 0xfffffff0100478a4 */ /* 0x000fe2000f8e0208 */
[----:B------:R-:W1:Y:S03]  /*1b40*/  S2R R16, SR_TID.X ;  /* 0x0000000000107919 */ /* 0x000e660000002100 */
[----:B------:R-:W-:-:S04]  /*1b50*/  ULEA UR4, UR4, UR21, 0x5 ;  /* 0x0000001504047291 */ /* 0x000fc8000f8e28ff */
[----:B------:R-:W-:-:S04]  /*1b60*/  UISETP.LT.AND UP0, UPT, UR14, UR4, UPT ;  /* 0x000000040e00728c */ /* 0x000fc8000bf01270 */
[----:B------:R-:W-:-:S04]  /*1b70*/  USEL UR4, UR14, UR4, UP0 ;  /* 0x000000040e047287 */ /* 0x000fc80008000000 */
[----:B------:R-:W-:Y:S01]  /*1b80*/  UIADD3 UR5, UPT, UPT, -UR21, UR4, URZ ;  /* 0x0000000415057290 */ /* 0x000fe2000fffe1ff */
[----:B0-----:R-:W-:-:S05]  /*1b90*/  FMNMX.FTZ R4, R3, R36, !PT ;  /* 0x0000002403047209 */ /* 0x001fca0007810000 */
[----:B------:R-:W0:Y:S01]  /*1ba0*/  SHFL.BFLY PT, R3, R4, 0x8, 0x1f ;  /* 0x0d001f0004037f89 */ /* 0x000e2200000e0000 */
[C---:B-1----:R-:W-:Y:S02]  /*1bb0*/  LOP3.LUT R7, R16.reuse, 0x1f, RZ, 0xc0, !PT ;  /* 0x0000001f10077812 */ /* 0x042fe400078ec0ff */
[----:B------:R-:W-:Y:S02]  /*1bc0*/  ISETP.GE.AND P3, PT, R16, UR5, PT ;  /* 0x0000000510007c0c */ /* 0x000fe4000bf66270 */
[C---:B------:R-:W-:Y:S02]  /*1bd0*/  ISETP.NE.AND P1, PT, R7.reuse, RZ, PT ;  /* 0x000000ff0700720c */ /* 0x040fe40003f25270 */
[----:B------:R-:W-:Y:S02]  /*1be0*/  ISETP.GT.U32.AND P2, PT, R7, 0x3, PT ;  /* 0x000000030700780c */ /* 0x000fe40003f44070 */
[----:B0-----:R-:W-:-:S05]  /*1bf0*/  FMNMX.FTZ R5, R4, R3, !PT ;  /* 0x0000000304057209 */ /* 0x001fca0007810000 */
[----:B------:R-:W0:Y:S02]  /*1c00*/  SHFL.BFLY PT, R2, R5, 0x4, 0x1f ;  /* 0x0c801f0005027f89 */ /* 0x000e2400000e0000 */
[----:B0-----:R-:W-:Y:S02]  /*1c10*/  FMNMX.FTZ R6, R5, R2, !PT ;  /* 0x0000000205067209 */ /* 0x001fe40007810000 */
[----:B------:R-:W0:Y:S01]  /*1c20*/  S2R R2, SR_CgaCtaId ;  /* 0x0000000000027919 */ /* 0x000e220000008800 */
[----:B------:R-:W-:Y:S02]  /*1c30*/  SHF.R.U32.HI R5, RZ, 0x5, R16 ;  /* 0x00000005ff057819 */ /* 0x000fe40000011610 */
[----:B------:R-:W1:Y:S02]  /*1c40*/  SHFL.BFLY PT, R3, R6, 0x2, 0x1f ;  /* 0x0c401f0006037f89 */ /* 0x000e6400000e0000 */
[----:B-1----:R-:W-:Y:S02]  /*1c50*/  FMNMX.FTZ R8, R6, R3, !PT ;  /* 0x0000000306087209 */ /* 0x002fe40007810000 */
[----:B------:R-:W-:-:S03]  /*1c60*/  MOV R3, 0x400 ;  /* 0x0000040000037802 */ /* 0x000fc60000000f00 */
[----:B------:R-:W1:Y:S01]  /*1c70*/  SHFL.BFLY PT, R9, R8, 0x1, 0x1f ;  /* 0x0c201f0008097f89 */ /* 0x000e6200000e0000 */
[----:B------:R-:W-:-:S04]  /*1c80*/  IADD3 R11, PT, PT, R3, 0xa0, RZ ;  /* 0x000000a0030b7810 */ /* 0x000fc80007ffe0ff */
[----:B0-----:R-:W-:-:S04]  /*1c90*/  LEA R4, R2, R11, 0x18 ;  /* 0x0000000b02047211 */ /* 0x001fc800078ec0ff */
[----:B------:R-:W-:Y:S02]  /*1ca0*/  LEA R6, R5, R4, 0x2 ;  /* 0x0000000405067211 */ /* 0x000fe400078e10ff */
[----:B-1----:R-:W-:Y:S01]  /*1cb0*/  FMNMX.FTZ R13, R8, R9, !PT ;  /* 0x00000009080d7209 */ /* 0x002fe20007810000 */
[----:B------:R-:W-:Y:S01]  /*1cc0*/  IMAD R8, R7, 0x4, R4 ;  /* 0x0000000407087824 */ /* 0x000fe200078e0204 */
[----:B------:R-:W-:-:S03]  /*1cd0*/  MOV R9, 0xff7fffff ;  /* 0xff7fffff00097802 */ /* 0x000fc60000000f00 */
[----:B------:R0:W-:Y:S01]  /*1ce0*/  @!P1 STS [R6], R13 ;  /* 0x0000000d06009388 */ /* 0x0001e20000000800 */
[----:B------:R-:W-:Y:S01]  /*1cf0*/  BAR.SYNC.DEFER_BLOCKING 0x0 ;  /* 0x0000000000007b1d */ /* 0x000fe20000010000 */
[----:B0-----:R-:W-:-:S05]  /*1d00*/  HFMA2 R13, -RZ, RZ, 0, 0 ;  /* 0x00000000ff0d7431 */ /* 0x001fca00000001ff */
        /* <DEDUP_REMOVED lines=10> */
[----:B------:R-:W-:Y:S02]  /*1db0*/  IADD3 R9, PT, PT, R9, UR4, RZ ;  /* 0x0000000409097c10 */ /* 0x000fe4000fffe0ff */
[----:B------:R-:W-:Y:S02]  /*1dc0*/  MOV R12, R16 ;  /* 0x00000010000c7202 */ /* 0x000fe40000000f00 */
[C---:B------:R-:W-:Y:S02]  /*1dd0*/  LOP3.LUT R10, R9.reuse, 0x180, RZ, 0xc0, !PT ;  /* 0x00000180090a7812 */ /* 0x040fe400078ec0ff */
[----:B------:R-:W-:-:S02]  /*1de0*/  IADD3 R11, PT, PT, R9, -UR21, RZ ;  /* 0x80000015090b7c10 */ /* 0x000fc4000fffe0ff */
        /* <DEDUP_REMOVED lines=10> */
[----:B------:R-:W-:-:S07]  /*1e90*/  IADD3 R9, PT, PT, RZ, -R9, RZ ;  /* 0x80000009ff097210 */ /* 0x000fce0007ffe0ff */
.L_x_21298:
        /* <DEDUP_REMOVED lines=11> */
.L_x_21297:
[----:B------:R-:W-:Y:S05]  /*1f50*/  BSYNC.RECONVERGENT B1 ;  /* 0x0000000000017941 */ /* 0x000fea0003800200 */
.L_x_21296:
        /* <DEDUP_REMOVED lines=13> */
.L_x_21301:
[----:B------:R-:W0:Y:S01]  /*2030*/  LDS R11, [R10+-0x400] ;  /* 0xfffc00000a0b7984 */ /* 0x000e220000000800 */
[----:B------:R-:W-:-:S03]  /*2040*/  IADD3 R12, PT, PT, R12, 0x800, RZ ;  /* 0x000008000c0c7810 */ /* 0x000fc60007ffe0ff */
[----:B------:R-:W1:Y:S01]  /*2050*/  LDS R17, [R10+-0x200] ;  /* 0xfffe00000a117984 */ /* 0x000e620000000800 */
[----:B------:R-:W-:-:S03]  /*2060*/  ISETP.GE.AND P4, PT, R12, R9, PT ;  /* 0x000000090c00720c */ /* 0x000fc60003f86270 */
[----:B-----5:R-:W2:Y:S04]  /*2070*/  LDS R37, [R10] ;  /* 0x000000000a257984 */ /* 0x020ea80000000800 */
        /* <DEDUP_REMOVED lines=23> */
[----:B------:R0:W0:Y:S01]  /*21f0*/  MUFU.EX2 R15, R18 ;  /* 0x00000012000f7308 */ /* 0x0000220000000800 */
[----:B------:R-:W-:Y:S01]  /*2200*/  FADD.FTZ R22, -R4, R29 ;  /* 0x0000001d04167221 */ /* 0x000fe20000010100 */
[----:B------:R-:W-:Y:S01]  /*2210*/  FMUL.FTZ R20, R20, 1.4426950216293334961 ;  /* 0x3fb8aa3b14147820 */ /* 0x000fe20000410000 */
[----:B------:R-:W4:Y:S01]  /*2220*/  LDS R11, [R10+0x1a00] ;  /* 0x001a00000a0b7984 */ /* 0x000f220000000800 */
[----:B------:R-:W1:Y:S01]  /*2230*/  MUFU.EX2 R29, R39 ;  /* 0x00000027001d7308 */ /* 0x000e620000000800 */
[----:B------:R-:W-:Y:S01]  /*2240*/  FADD.FTZ R24, -R4, R35 ;  /* 0x0000002304187221 */ /* 0x000fe20000010100 */
[----:B------:R-:W-:Y:S01]  /*2250*/  FMUL.FTZ R22, R22, 1.4426950216293334961 ;  /* 0x3fb8aa3b16167820 */ /* 0x000fe20000410000 */
[----:B------:R2:W-:Y:S01]  /*2260*/  STS [R10+-0x400], R14 ;  /* 0xfffc000e0a007388 */ /* 0x0005e20000000800 */
[----:B------:R-:W1:Y:S01]  /*2270*/  MUFU.EX2 R35, R20 ;  /* 0x0000001400237308 */ /* 0x000e620000000800 */
[----:B0-----:R-:W-:Y:S01]  /*2280*/  FADD.FTZ R18, R14, R13 ;  /* 0x0000000d0e127221 */ /* 0x001fe20000010000 */
[----:B------:R-:W-:Y:S01]  /*2290*/  FADD.FTZ R26, -R4, R33 ;  /* 0x00000021041a7221 */ /* 0x000fe20000010100 */
[----:B------:R-:W-:Y:S01]  /*22a0*/  FMUL.FTZ R24, R24, 1.4426950216293334961 ;  /* 0x3fb8aa3b18187820 */ /* 0x000fe20000410000 */
[----:B------:R-:W0:Y:S01]  /*22b0*/  MUFU.EX2 R33, R22 ;  /* 0x0000001600217308 */ /* 0x000e220000000800 */
[----:B------:R-:W-:Y:S01]  /*22c0*/  FADD.FTZ R18, R18, R37 ;  /* 0x0000002512127221 */ /* 0x000fe20000010000 */
[----:B------:R-:W-:Y:S01]  /*22d0*/  FADD.FTZ R28, -R4, R31 ;  /* 0x0000001f041c7221 */ /* 0x000fe20000010100 */
[----:B------:R-:W-:Y:S01]  /*22e0*/  FMUL.FTZ R26, R26, 1.4426950216293334961 ;  /* 0x3fb8aa3b1a1a7820 */ /* 0x000fe20000410000 */
[----:B------:R-:W2:Y:S01]  /*22f0*/  MUFU.EX2 R31, R24 ;  /* 0x00000018001f7308 */ /* 0x000ea20000000800 */
[----:B------:R-:W-:Y:S01]  /*2300*/  FADD.FTZ R18, R18, R15 ;  /* 0x0000000f12127221 */ /* 0x000fe20000010000 */
[----:B------:R-:W-:Y:S01]  /*2310*/  FADD.FTZ R30, -R4, R27 ;  /* 0x0000001b041e7221 */ /* 0x000fe20000010100 */
[----:B------:R-:W-:Y:S01]  /*2320*/  FMUL.FTZ R28, R28, 1.4426950216293334961 ;  /* 0x3fb8aa3b1c1c7820 */ /* 0x000fe20000410000 */
[----:B------:R-:W3:Y:S01]  /*2330*/  MUFU.EX2 R27, R26 ;  /* 0x0000001a001b7308 */ /* 0x000ee20000000800 */
[----:B-1----:R-:W-:Y:S01]  /*2340*/  FADD.FTZ R18, R18, R29 ;  /* 0x0000001d12127221 */ /* 0x002fe20000010000 */
[----:B------:R-:W-:Y:S01]  /*2350*/  FADD.FTZ R25, -R4, R25 ;  /* 0x0000001904197221 */ /* 0x000fe20000010100 */
[----:B------:R-:W-:Y:S01]  /*2360*/  FMUL.FTZ R30, R30, 1.4426950216293334961 ;  /* 0x3fb8aa3b1e1e7820 */ /* 0x000fe20000410000 */
[----:B------:R-:W1:Y:S01]  /*2370*/  MUFU.EX2 R13, R28 ;  /* 0x0000001c000d7308 */ /* 0x000e620000000800 */
[----:B------:R-:W-:Y:S01]  /*2380*/  FADD.FTZ R18, R18, R35 ;  /* 0x0000002312127221 */ /* 0x000fe20000010000 */
[----:B------:R-:W-:Y:S01]  /*2390*/  FMUL.FTZ R25, R25, 1.4426950216293334961 ;  /* 0x3fb8aa3b19197820 */ /* 0x000fe20000410000 */
[----:B------:R-:W-:Y:S01]  /*23a0*/  FADD.FTZ R20, -R4, R23 ;  /* 0x0000001704147221 */ /* 0x000fe20000010100 */
[----:B------:R1:W-:Y:S01]  /*23b0*/  STS [R10+-0x200], R37 ;  /* 0xfffe00250a007388 */ /* 0x0003e20000000800 */
[----:B0-----:R-:W-:Y:S01]  /*23c0*/  FADD.FTZ R18, R18, R33 ;  /* 0x0000002112127221 */ /* 0x001fe20000010000 */
[----:B------:R-:W0:Y:S01]  /*23d0*/  MUFU.EX2 R23, R30 ;  /* 0x0000001e00177308 */ /* 0x000e220000000800 */
[----:B--2---:R-:W-:Y:S01]  /*23e0*/  FADD.FTZ R14, -R4, R21 ;  /* 0x00000015040e7221 */ /* 0x004fe20000010100 */
[----:B------:R-:W-:Y:S01]  /*23f0*/  FMUL.FTZ R20, R20, 1.4426950216293334961 ;  /* 0x3fb8aa3b14147820 */ /* 0x000fe20000410000 */
[----:B------:R-:W-:Y:S01]  /*2400*/  FADD.FTZ R18, R18, R31 ;  /* 0x0000001f12127221 */ /* 0x000fe20000010000 */
[----:B------:R-:W2:Y:S01]  /*2410*/  MUFU.EX2 R21, R25 ;  /* 0x0000001900157308 */ /* 0x000ea20000000800 */
[----:B---3--:R-:W-:Y:S01]  /*2420*/  FADD.FTZ R22, -R4, R19 ;  /* 0x0000001304167221 */ /* 0x008fe20000010100 */
[----:B------:R-:W-:Y:S01]  /*2430*/  FMUL.FTZ R14, R14, 1.4426950216293334961 ;  /* 0x3fb8aa3b0e0e7820 */ /* 0x000fe20000410000 */
[----:B------:R-:W-:Y:S01]  /*2440*/  FADD.FTZ R18, R18, R27 ;  /* 0x0000001b12127221 */ /* 0x000fe20000010000 */
[----:B------:R-:W3:Y:S01]  /*2450*/  MUFU.EX2 R19, R20 ;  /* 0x0000001400137308 */ /* 0x000ee20000000800 */
[----:B----4-:R-:W-:Y:S01]  /*2460*/  FADD.FTZ R24, -R4, R17 ;  /* 0x0000001104187221 */ /* 0x010fe20000010100 */
[----:B------:R-:W-:Y:S01]  /*2470*/  FMUL.FTZ R22, R22, 1.4426950216293334961 ;  /* 0x3fb8aa3b16167820 */ /* 0x000fe20000410000 */
[----:B-1----:R-:W-:Y:S01]  /*2480*/  FADD.FTZ R18, R18, R13 ;  /* 0x0000000d12127221 */ /* 0x002fe20000010000 */
[----:B------:R-:W1:Y:S01]  /*2490*/  MUFU.EX2 R17, R14 ;  /* 0x0000000e00117308 */ /* 0x000e620000000800 */
[----:B------:R-:W-:Y:S01]  /*24a0*/  FADD.FTZ R26, -R4, R11 ;  /* 0x0000000b041a7221 */ /* 0x000fe20000010100 */
[----:B------:R-:W-:Y:S01]  /*24b0*/  FMUL.FTZ R24, R24, 1.4426950216293334961 ;  /* 0x3fb8aa3b18187820 */ /* 0x000fe20000410000 */
[----:B0-----:R-:W-:Y:S01]  /*24c0*/  FADD.FTZ R18, R18, R23 ;  /* 0x0000001712127221 */ /* 0x001fe20000010000 */
[----:B------:R-:W0:Y:S01]  /*24d0*/  MUFU.EX2 R11, R22 ;  /* 0x00000016000b7308 */ /* 0x000e220000000800 */
[----:B------:R-:W-:Y:S01]  /*24e0*/  FMUL.FTZ R26, R26, 1.4426950216293334961 ;  /* 0x3fb8aa3b1a1a7820 */ /* 0x000fe20000410000 */
[----:B------:R-:W-:Y:S01]  /*24f0*/  STS [R10], R15 ;  /* 0x0000000f0a007388 */ /* 0x000fe20000000800 */
[----:B--2---:R-:W-:Y:S01]  /*2500*/  FADD.FTZ R18, R18, R21 ;  /* 0x0000001512127221 */ /* 0x004fe20000010000 */
[----:B------:R-:W2:Y:S02]  /*2510*/  MUFU.EX2 R25, R24 ;  /* 0x0000001800197308 */ /* 0x000ea40000000800 */
[----:B------:R-:W-:Y:S01]  /*2520*/  STS [R10+0x200], R29 ;  /* 0x0002001d0a007388 */ /* 0x000fe20000000800 */
[----:B---3--:R-:W-:Y:S01]  /*2530*/  FADD.FTZ R18, R18, R19 ;  /* 0x0000001312127221 */ /* 0x008fe20000010000 */
[----:B------:R-:W3:Y:S02]  /*2540*/  MUFU.EX2 R37, R26 ;  /* 0x0000001a00257308 */ /* 0x000ee40000000800 */
[----:B------:R-:W-:Y:S01]  /*2550*/  STS [R10+0x400], R35 ;  /* 0x000400230a007388 */ /* 0x000fe20000000800 */
[----:B-1----:R-:W-:-:S03]  /*2560*/  FADD.FTZ R18, R18, R17 ;  /* 0x0000001112127221 */ /* 0x002fc60000010000 */
[----:B------:R-:W-:Y:S01]  /*2570*/  STS [R10+0x600], R33 ;  /* 0x000600210a007388 */ /* 0x000fe20000000800 */
[----:B0-----:R-:W-:-:S03]  /*2580*/  FADD.FTZ R18, R18, R11 ;  /* 0x0000000b12127221 */ /* 0x001fc60000010000 */
[----:B------:R-:W-:Y:S01]  /*2590*/  STS [R10+0x800], R31 ;  /* 0x0008001f0a007388 */ /* 0x000fe20000000800 */
[----:B--2---:R-:W-:-:S03]  /*25a0*/  FADD.FTZ R18, R18, R25 ;  /* 0x0000001912127221 */ /* 0x004fc60000010000 */
        /* <DEDUP_REMOVED lines=12> */
.L_x_21300:
[----:B------:R-:W-:Y:S05]  /*2670*/  BSYNC.RECONVERGENT B1 ;  /* 0x0000000000017941 */ /* 0x000fea0003800200 */
.L_x_21299:
        /* <DEDUP_REMOVED lines=55> */
.L_x_21303:
[----:B------:R-:W-:Y:S05]  /*29f0*/  BSYNC.RECONVERGENT B1 ;  /* 0x0000000000017941 */ /* 0x000fea0003800200 */
.L_x_21302:
        /* <DEDUP_REMOVED lines=26> */
.L_x_21295:
[----:B------:R-:W-:Y:S05]  /*2ba0*/  BSYNC.RECONVERGENT B0 ;  /* 0x0000000000007941 */ /* 0x000fea0003800200 */
.L_x_21294:
        /* <DEDUP_REMOVED lines=27> */
[----:B------:R-:W-:Y:S02]  /*2d60*/  ISETP.NE.AND P0, PT, R10, 0x180, PT ;  /* 0x000001800a00780c */ /* 0x000fe40003f05270 */
[----:B------:R-:W-:Y:S02]  /*2d70*/  ISETP.GE.U32.AND P1, PT, R11, 0x180, PT ;  /* 0x000001800b00780c */ /* 0x000fe40003f26070 */
[----:B------:R-:W-:-:S09]  /*2d80*/  MOV R10, R16 ;  /* 0x00000010000a7202 */ /* 0x000fd20000000f00 */
[----:B------:R-:W-:Y:S05]  /*2d90*/  @!P0 BRA `(.L_x_21307) ;  /* 0x0000000000408947 */ /* 0x000fea0003800000 */
[----:B------:R-:W-:Y:S02]  /*2da0*/  LEA.HI R10, R8, 0x1, RZ, 0x19 ;  /* 0x00000001080a7811 */ /* 0x000fe400078fc8ff */
[----:B------:R-:W-:Y:S02]  /*2db0*/  IADD3 R11, PT, PT, R3, 0xc0, RZ ;  /* 0x000000c0030b7810 */ /* 0x000fe40007ffe0ff */
[----:B------:R-:W-:Y:S02]  /*2dc0*/  SHF.L.U32 R8, R10, 0x7, RZ ;  /* 0x000000070a087819 */ /* 0x000fe400000006ff */
[----:B------:R-:W-:Y:S02]  /*2dd0*/  LEA R13, R2, R11, 0x18 ;  /* 0x0000000b020d7211 */ /* 0x000fe400078ec0ff */
[----:B------:R-:W-:Y:S02]  /*2de0*/  LOP3.LUT R10, R10, 0x3, RZ, 0xc0, !PT ;  /* 0x000000030a0a7812 */ /* 0x000fe400078ec0ff */
[----:B------:R-:W-:-:S02]  /*2df0*/  LOP3.LUT R11, R8, 0x180, RZ, 0xc0, !PT ;  /* 0x00000180080b7812 */ /* 0x000fc400078ec0ff */
[----:B------:R-:W-:Y:S02]  /*2e00*/  IADD3 R12, PT, PT, RZ, -R10, RZ ;  /* 0x8000000aff0c7210 */ /* 0x000fe40007ffe0ff */
[----:B------:R-:W-:Y:S01]  /*2e10*/  LEA R8, R16, R13, 0x2 ;  /* 0x0000000d10087211 */ /* 0x000fe200078e10ff */
[----:B------:R-:W-:-:S07]  /*2e20*/  IMAD.IADD R10, R11, 0x1, R16 ;  /* 0x000000010b0a7824 */ /* 0x000fce00078e0210 */
.L_x_21308:
[----:B------:R-:W1:Y:S01]  /*2e30*/  LDS R11, [R8] ;  /* 0x00000000080b7984 */ /* 0x000e620000000800 */
[----:B------:R-:W-:-:S04]  /*2e40*/  IADD3 R12, PT, PT, R12, 0x1, RZ ;  /* 0x000000010c0c7810 */ /* 0x000fc80007ffe0ff */
[----:B------:R-:W-:Y:S01]  /*2e50*/  ISETP.NE.AND P0, PT, R12, RZ, PT ;  /* 0x000000ff0c00720c */ /* 0x000fe20003f05270 */
[----:B-1----:R-:W-:-:S05]  /*2e60*/  FMUL.FTZ R11, R11, R6 ;  /* 0x000000060b0b7220 */ /* 0x002fca0000410000 */
[----:B------:R1:W-:Y:S02]  /*2e70*/  STS [R8], R11 ;  /* 0x0000000b08007388 */ /* 0x0003e40000000800 */
[----:B-1----:R-:W-:-:S05]  /*2e80*/  IADD3 R8, PT, PT, R8, 0x200, RZ ;  /* 0x0000020008087810 */ /* 0x002fca0007ffe0ff */
[----:B------:R-:W-:Y:S05]  /*2e90*/  @P0 BRA `(.L_x_21308) ;  /* 0xfffffffc00e40947 */ /* 0x000fea000383ffff */
.L_x_21307:
[----:B------:R-:W-:Y:S05]  /*2ea0*/  BSYNC.RECONVERGENT B1 ;  /* 0x0000000000017941 */ /* 0x000fea0003800200 */
.L_x_21306:
        /* <DEDUP_REMOVED lines=13> */
.L_x_21311:
        /* <DEDUP_REMOVED lines=8> */
[----:B-----5:R-:W0:Y:S04]  /*3000*/  LDS R37, [R8+0x800] ;  /* 0x0008000008257984 */ /* 0x020e280000000800 */
        /* <DEDUP_REMOVED lines=43> */
.L_x_21310:
[----:B------:R-:W-:Y:S05]  /*32c0*/  BSYNC.RECONVERGENT B1 ;  /* 0x0000000000017941 */ /* 0x000fea0003800200 */
.L_x_21309:
        /* <DEDUP_REMOVED lines=31> */
.L_x_21313:
[----:B------:R-:W-:Y:S05]  /*34c0*/  BSYNC.RECONVERGENT B1 ;  /* 0x0000000000017941 */ /* 0x000fea0003800200 */
.L_x_21312:
        /* <DEDUP_REMOVED lines=14> */
.L_x_21305:
[----:B------:R-:W-:Y:S05]  /*35b0*/  BSYNC.RECONVERGENT B0 ;  /* 0x0000000000007941 */ /* 0x000fea0003800200 */
.L_x_21304:
[----:B------:R-:W-:Y:S01]  /*35c0*/  BAR.SYNC.DEFER_BLOCKING 0x0 ;  /* 0x0000000000007b1d */ /* 0x000fe20000010000 */
[----:B------:R-:W-:Y:S01]  /*35d0*/  ISETP.NE.AND P0, PT, R16, RZ, PT ;  /* 0x000000ff1000720c */ /* 0x000fe20003f05270 */
[----:B--2---:R-:W-:-:S04]  /*35e0*/  IMAD.U32 R8, RZ, RZ, UR16 ;  /* 0x00000010ff087e24 */ /* 0x004fc8000f8e00ff */
[----:B------:R-:W2:Y:S01]  /*35f0*/  LDCU UR20, c[0x0][0x3dc] ;  /* 0x00007b80ff1477ac */ /* 0x000ea20008000800 */
[----:B------:R-:W-:Y:S07]  /*3600*/  BSSY.RECONVERGENT B0, `(.L_x_21314) ;  /* 0x0000013000007945 */ /* 0x000fee0003800200 */
        /* <DEDUP_REMOVED lines=18> */
.L_x_21315:
[----:B--2---:R-:W-:Y:S05]  /*3730*/  BSYNC.RECONVERGENT B0 ;  /* 0x0000000000007941 */ /* 0x004fea0003800200 */
.L_x_21314:
[----:B------:R-:W-:Y:S01]  /*3740*/  LEA R8, R8, R5, 0x4 ;  /* 0x0000000508087211 */ /* 0x000fe200078e20ff */
[----:B------:R-:W2:Y:S01]  /*3750*/  LDCU.64 UR6, c[0x0][0x3a8] ;  /* 0x00007500ff0677ac */ /* 0x000ea20008000a00 */
[----:B------:R-:W-:Y:S01]  /*3760*/  BSSY.RECONVERGENT B0, `(.L_x_21316) ;  /* 0x00001e4000007945 */ /* 0x000fe20003800200 */
[----:B------:R-:W-:Y:S02]  /*3770*/  CS2R R26, SRZ ;  /* 0x00000000001a7805 */ /* 0x000fe4000001ff00 */
[----:B------:R-:W-:Y:S02]  /*3780*/  ISETP.GE.U32.AND P0, PT, R8, UR8, PT ;  /* 0x0000000808007c0c */ /* 0x000fe4000bf06070 */
[----:B------:R-:W-:Y:S02]  /*3790*/  CS2R R24, SRZ ;  /* 0x0000000000187805 */ /* 0x000fe4000001ff00 */
[----:B------:R-:W-:Y:S02]  /*37a0*/  CS2R R22, SRZ ;  /* 0x0000000000167805 */ /* 0x000fe4000001ff00 */
[----:B------:R-:W-:-:S02]  /*37b0*/  CS2R R20, SRZ ;  /* 0x0000000000147805 */ /* 0x000fc4000001ff00 */
[----:B------:R-:W-:-:S05]  /*37c0*/  CS2R R18, SRZ ;  /* 0x0000000000127805 */ /* 0x000fca000001ff00 */
[----:B------:R-:W-:Y:S05]  /*37d0*/  @P0 BRA `(.L_x_21317) ;  /* 0x0000001c00700947 */ /* 0x000fea0003800000 */
[----:B------:R-:W4:Y:S01]  /*37e0*/  LDCU UR4, c[0x0][0x3c8] ;  /* 0x00007900ff0477ac */ /* 0x000f220008000800 */
[----:B---3--:R-:W-:Y:S01]  /*37f0*/  IMAD.WIDE.U32 R10, R8, 0x4, RZ ;  /* 0x00000004080a7825 */ /* 0x008fe200078e00ff */
[C---:B0-----:R-:W-:Y:S02]  /*3800*/  SHF.L.U32 R4, R16.reuse, 0x5, RZ ;  /* 0x0000000510047819 */ /* 0x041fe400000006ff */
[----:B------:R-:W-:Y:S01]  /*3810*/  CS2R R26, SRZ ;  /* 0x00000000001a7805 */ /* 0x000fe2000001ff00 */
[----:B------:R-:W0:Y:S01]  /*3820*/  LDCU UR5, c[0x0][0x3e0] ;  /* 0x00007c00ff0577ac */ /* 0x000e220008000800 */
[----:B------:R-:W-:Y:S01]  /*3830*/  VIADD R3, R3, 0xc0 ;  /* 0x000000c003037836 */ /* 0x000fe20000000000 */
[----:B------:R-:W-:Y:S02]  /*3840*/  SHF.L.U32 R28, R16, 0x3, RZ ;  /* 0x00000003101c7819 */ /* 0x000fe400000006ff */
[----:B------:R-:W-:Y:S01]  /*3850*/  CS2R R24, SRZ ;  /* 0x0000000000187805 */ /* 0x000fe2000001ff00 */
[----:B------:R-:W3:Y:S01]  /*3860*/  LDCU.64 UR10, c[0x0][0x3b8] ;  /* 0x00007700ff0a77ac */ /* 0x000ee20008000a00 */
[----:B------:R-:W-:-:S02]  /*3870*/  IADD3 R17, PT, PT, R8, 0x1, RZ ;  /* 0x0000000108117810 */ /* 0x000fc40007ffe0ff */
[----:B------:R-:W-:Y:S02]  /*3880*/  CS2R R22, SRZ ;  /* 0x0000000000167805 */ /* 0x000fe4000001ff00 */
[----:B-1----:R-:W-:Y:S02]  /*3890*/  LEA R9, R2, R3, 0x18 ;  /* 0x0000000302097211 */ /* 0x002fe400078ec0ff */
[----:B------:R-:W-:Y:S02]  /*38a0*/  CS2R R20, SRZ ;  /* 0x0000000000147805 */ /* 0x000fe4000001ff00 */
[----:B------:R-:W-:Y:S02]  /*38b0*/  LOP3.LUT R2, R4, 0x60, RZ, 0xe2, !PT ;  /* 0x0000006004027812 */ /* 0x000fe400078ee2ff */
[----:B------:R-:W-:Y:S02]  /*38c0*/  CS2R R18, SRZ ;  /* 0x0000000000127805 */ /* 0x000fe4000001ff00 */
[----:B------:R-:W-:-:S02]  /*38d0*/  LEA R3, R5, UR21, 0x5 ;  /* 0x0000001505037c11 */ /* 0x000fc4000f8e28ff */
[----:B------:R-:W-:Y:S01]  /*38e0*/  LOP3.LUT R4, R28, 0x18, RZ, 0xc0, !PT ;  /* 0x000000181c047812 */ /* 0x000fe200078ec0ff */
[----:B----4-:R-:W-:Y:S01]  /*38f0*/  UIMAD UR4, UR15, UR4, URZ ;  /* 0x000000040f0472a4 */ /* 0x010fe2000f8e02ff */
[----:B------:R-:W-:Y:S02]  /*3900*/  LEA R2, R5, R2, 0x7 ;  /* 0x0000000205027211 */ /* 0x000fe400078e38ff */
[----:B------:R-:W-:Y:S01]  /*3910*/  IADD3 R4, PT, PT, R3, 0x3, R4 ;  /* 0x0000000303047810 */ /* 0x000fe20007ffe004 */
[----:B0-----:R-:W-:Y:S01]  /*3920*/  IMAD R34, R0, UR5, RZ ;  /* 0x0000000500227c24 */ /* 0x001fe2000f8e02ff */
[----:B------:R-:W-:Y:S02]  /*3930*/  IADD3 R2, PT, PT, R2, 0x10, R9 ;  /* 0x0000001002027810 */ /* 0x000fe40007ffe009 */
[----:B------:R-:W-:Y:S01]  /*3940*/  MOV R13, UR4 ;  /* 0x00000004000d7c02 */ /* 0x000fe20008000f00 */
[----:B------:R-:W-:Y:S01]  /*3950*/  UIADD3 UR4, UPT, UPT, UR14, 0x1f, URZ ;  /* 0x0000001f0e047890 */ /* 0x000fe2000fffe0ff */
[----:B------:R-:W-:-:S02]  /*3960*/  LOP3.LUT R28, R28, 0xf8, RZ, 0xc0, !PT ;  /* 0x000000f81c1c7812 */ /* 0x000fc400078ec0ff */
[----:B------:R-:W-:Y:S01]  /*3970*/  SHF.R.S32.HI R35, RZ, 0x1f, R34 ;  /* 0x0000001fff237819 */ /* 0x000fe20000011422 */
[----:B------:R-:W-:Y:S01]  /*3980*/  IMAD.WIDE R10, R13, 0x4, R10 ;  /* 0x000000040d0a7825 */ /* 0x000fe200078e020a */
[----:B------:R-:W-:Y:S02]  /*3990*/  USHF.R.U32.HI UR4, URZ, 0x5, UR4 ;  /* 0x00000005ff047899 */ /* 0x000fe40008011604 */
[----:B---3--:R-:W-:-:S04]  /*39a0*/  IADD3 R6, P0, PT, R10, UR10, RZ ;  /* 0x0000000a0a067c10 */ /* 0x008fc8000ff1e0ff */
[----:B------:R-:W-:Y:S01]  /*39b0*/  VIADD R0, R8, -UR4 ;  /* 0x8000000408007c36 */ /* 0x000fe20008000000 */
[----:B------:R-:W-:-:S08]  /*39c0*/  IADD3.X R3, PT, PT, R11, UR11, RZ, P0, !PT ;  /* 0x0000000b0b037c10 */ /* 0x000fd000087fe4ff */
.L_x_21338:
[----:B------:R-:W-:Y:S01]  /*39d0*/  MOV R38, R6 ;  /* 0x0000000600267202 */ /* 0x000fe20000000f00 */
[----:B------:R-:W0:Y:S01]  /*39e0*/  LDS.128 R8, [R2+-0x10] ;  /* 0xfffff00002087984 */ /* 0x000e220000000c00 */
[----:B------:R-:W-:-:S03]  /*39f0*/  MOV R39, R3 ;  /* 0x0000000300277202 */ /* 0x000fc60000000f00 */
[----:B-1----:R-:W1:Y:S04]  /*3a00*/  LDS.128 R12, [R2] ;  /* 0x00000000020c7984 */ /* 0x002e680000000c00 */
[----:B---3--:R-:W3:Y:S01]  /*3a10*/  LDG.E.CONSTANT R33, desc[UR12][R38.64] ;  /* 0x0000000c26217981 */ /* 0x008ee2000c1e9900 */
[----:B------:R-:W-:Y:S02]  /*3a20*/  IADD3 R29, PT, PT, R4, -0x3, RZ ;  /* 0xfffffffd041d7810 */ /* 0x000fe40007ffe0ff */
[----:B0-----:R-:W-:Y:S02]  /*3a30*/  F2FP.F16.F32.PACK_AB R31, R9, R8 ;  /* 0x00000008091f723e */ /* 0x001fe400000000ff */
[----:B------:R-:W-:Y:S01]  /*3a40*/  F2FP.F16.F32.PACK_AB R30, R11, R10 ;  /* 0x0000000a0b1e723e */ /* 0x000fe200000000ff */
[----:B---3--:R-:W-:-:S03]  /*3a50*/  IMAD.WIDE R32, R33, UR20, R34 ;  /* 0x0000001421207c25 */ /* 0x008fc6000f8e0222 */
[----:B------:R-:W-:Y:S01]  /*3a60*/  IADD3 R8, P0, PT, R28, R32, RZ ;  /* 0x000000201c087210 */ /* 0x000fe20007f1e0ff */
[----:B------:R-:W-:Y:S01]  /*3a70*/  BSSY.RECONVERGENT B1, `(.L_x_21318) ;  /* 0x0000027000017945 */ /* 0x000fe20003800200 */
[----:B-1----:R-:W-:Y:S02]  /*3a80*/  F2FP.F16.F32.PACK_AB R32, R15, R14 ;  /* 0x0000000e0f20723e */ /* 0x002fe400000000ff */
[----:B------:R-:W-:Y:S02]  /*3a90*/  IADD3.X R33, PT, PT, RZ, R33, RZ, P0, !PT ;  /* 0x00000021ff217210 */ /* 0x000fe400007fe4ff */
[----:B--2-4-:R-:W-:Y:S02]  /*3aa0*/  LEA R36, P1, R8, UR6, 0x1 ;  /* 0x0000000608247c11 */ /* 0x014fe4000f8208ff */
[----:B------:R-:W-:Y:S02]  /*3ab0*/  ISETP.NE.AND P0, PT, R0, -0x1, PT ;  /* 0xffffffff0000780c */ /* 0x000fe40003f05270 */
[----:B-----5:R-:W-:-:S02]  /*3ac0*/  LEA.HI.X R37, R8, UR7, R33, 0x1, P1 ;  /* 0x0000000708257c11 */ /* 0x020fc400088f0c21 */
[----:B------:R-:W-:-:S03]  /*3ad0*/  F2FP.F16.F32.PACK_AB R33, R13, R12 ;  /* 0x0000000c0d21723e */ /* 0x000fc600000000ff */
        /* <DEDUP_REMOVED lines=32> */
.L_x_21319:
[----:B------:R-:W-:Y:S05]  /*3ce0*/  BSYNC.RECONVERGENT B1 ;  /* 0x0000000000017941 */ /* 0x000fea0003800200 */
.L_x_21318:
        /* <DEDUP_REMOVED lines=41> */
.L_x_21321:
[----:B------:R-:W-:Y:S05]  /*3f80*/  BSYNC.RECONVERGENT B1 ;  /* 0x0000000000017941 */ /* 0x000fea0003800200 */
.L_x_21320:
        /* <DEDUP_REMOVED lines=41> */
.L_x_21323:
[----:B------:R-:W-:Y:S05]  /*4220*/  BSYNC.RECONVERGENT B1 ;  /* 0x0000000000017941 */ /* 0x000fea0003800200 */
.L_x_21322:
        /* <DEDUP_REMOVED lines=41> */
.L_x_21325:
[----:B------:R-:W-:Y:S05]  /*44c0*/  BSYNC.RECONVERGENT B1 ;  /* 0x0000000000017941 */ /* 0x000fea0003800200 */
.L_x_21324:
        /* <DEDUP_REMOVED lines=41> */
.L_x_21327:
[----:B------:R-:W-:Y:S05]  /*4760*/  BSYNC.RECONVERGENT B1 ;  /* 0x0000000000017941 */ /* 0x000fea0003800200 */
.L_x_21326:
        /* <DEDUP_REMOVED lines=41> */
.L_x_21329:
[----:B------:R-:W-:Y:S05]  /*4a00*/  BSYNC.RECONVERGENT B1 ;  /* 0x0000000000017941 */ /* 0x000fea0003800200 */
.L_x_21328:
        /* <DEDUP_REMOVED lines=41> */
.L_x_21331:
[----:B------:R-:W-:Y:S05]  /*4ca0*/  BSYNC.RECONVERGENT B1 ;  /* 0x0000000000017941 */ /* 0x000fea0003800200 */
.L_x_21330:
        /* <DEDUP_REMOVED lines=41> */
.L_x_21333:
[----:B------:R-:W-:Y:S05]  /*4f40*/  BSYNC.RECONVERGENT B1 ;  /* 0x0000000000017941 */ /* 0x000fea0003800200 */
.L_x_21332:
        /* <DEDUP_REMOVED lines=41> */
.L_x_21335:
[----:B------:R-:W-:Y:S05]  /*51e0*/  BSYNC.RECONVERGENT B1 ;  /* 0x0000000000017941 */ /* 0x000fea0003800200 */
.L_x_21334:
[----:B------:R0:W5:Y:S02]  /*51f0*/  LDG.E.128.CONSTANT R12, desc[UR12][R36.64+0x1200] ;  /* 0x0012000c240c7981 */ /* 0x000164000c1e9d00 */
[----:B-----5:R-:W-:Y:S01]  /*5200*/  HMUL2 R9, R30, R9 ;  /* 0x000000091e097232 */ /* 0x020fe20000000000 */
[----:B------:R-:W-:Y:S03]  /*5210*/  BSSY.RECONVERGENT B1, `(.L_x_21336) ;  /* 0x0000027000017945 */ /* 0x000fe60003800200 */
[----:B------:R-:W-:-:S04]  /*5220*/  HFMA2 R9, R31, R8, R9 ;  /* 0x000000081f097231 */ /* 0x000fc80000000009 */
[----:B------:R-:W-:-:S04]  /*5230*/  HFMA2 R9, R33, R10, R9 ;  /* 0x0000000a21097231 */ /* 0x000fc80000000009 */
[----:B------:R-:W-:-:S05]  /*5240*/  HFMA2 R9, R32, R11, R9 ;  /* 0x0000000b20097231 */ /* 0x000fca0000000009 */
[--C-:B------:R-:W-:Y:S02]  /*5250*/  HADD2.F32 R8, -RZ, R9.reuse.H0_H0 ;  /* 0x20000009ff087230 */ /* 0x100fe40000004100 */
[----:B------:R-:W-:-:S05]  /*5260*/  HADD2.F32 R9, -RZ, R9.H1_H1 ;  /* 0x30000009ff097230 */ /* 0x000fca0000004100 */
[----:B------:R-:W-:-:S04]  /*5270*/  FADD.FTZ R8, R8, R9 ;  /* 0x0000000908087221 */ /* 0x000fc80000010000 */
[----:B------:R-:W-:Y:S01]  /*5280*/  FADD.FTZ R19, R8, R19 ;  /* 0x0000001308137221 */ /* 0x000fe20000010000 */
[----:B0-----:R-:W-:Y:S06]  /*5290*/  @P0 BRA `(.L_x_21337) ;  /* 0x0000000000780947 */ /* 0x001fec0003800000 */
[C---:B------:R-:W-:Y:S01]  /*52a0*/  IADD3 R8, PT, PT, R4.reuse, -0x2, RZ ;  /* 0xfffffffe04087810 */ /* 0x040fe20007ffe0ff */
[----:B------:R-:W-:Y:S01]  /*52b0*/  VIADD R9, R4, 0xffffffff ;  /* 0xffffffff04097836 */ /* 0x000fe20000000000 */
[----:B------:R-:W-:Y:S02]  /*52c0*/  ISETP.GE.AND P2, PT, R29, UR14, PT ;  /* 0x0000000e1d007c0c */ /* 0x000fe4000bf46270 */
[----:B------:R-:W-:Y:S02]  /*52d0*/  ISETP.GE.AND P3, PT, R8, UR14, PT ;  /* 0x0000000e08007c0c */ /* 0x000fe4000bf66270 */
[----:B------:R-:W-:Y:S02]  /*52e0*/  PRMT R8, R12, 0x7632, R8 ;  /* 0x000076320c087816 */ /* 0x000fe40000000008 */
[----:B------:R-:W-:Y:S02]  /*52f0*/  ISETP.GE.AND P0, PT, R9, UR14, PT ;  /* 0x0000000e09007c0c */ /* 0x000fe4000bf06270 */
[----:B------:R-:W-:-:S02]  /*5300*/  IADD3 R10, PT, PT, R4, 0x1, RZ ;  /* 0x00000001040a7810 */ /* 0x000fc40007ffe0ff */
[----:B------:R-:W-:Y:S02]  /*5310*/  SEL R12, R12, RZ, !P2 ;  /* 0x000000ff0c0c7207 */ /* 0x000fe40005000000 */
[----:B------:R-:W-:Y:S02]  /*5320*/  SEL R9, R8, RZ, !P3 ;  /* 0x000000ff08097207 */ /* 0x000fe40005800000 */
[----:B------:R-:W-:Y:S02]  /*5330*/  ISETP.GE.AND P1, PT, R10, UR14, PT ;  /* 0x0000000e0a007c0c */ /* 0x000fe4000bf26270 */
[----:B------:R-:W-:Y:S02]  /*5340*/  PRMT R12, R12, 0x5410, R9 ;  /* 0x000054100c0c7816 */ /* 0x000fe40000000009 */
[C---:B------:R-:W-:Y:S02]  /*5350*/  IADD3 R8, PT, PT, R4.reuse, 0x2, RZ ;  /* 0x0000000204087810 */ /* 0x040fe40007ffe0ff */
[----:B------:R-:W-:-:S02]  /*5360*/  IADD3 R10, PT, PT, R4, 0x3, RZ ;  /* 0x00000003040a7810 */ /* 0x000fc40007ffe0ff */
[----:B------:R-:W-:Y:S02]  /*5370*/  IADD3 R9, PT, PT, R4, 0x4, RZ ;  /* 0x0000000404097810 */ /* 0x000fe40007ffe0ff */
[----:B------:R-:W-:Y:S02]  /*5380*/  ISETP.GE.AND P3, PT, R8, UR14, PT ;  /* 0x0000000e08007c0c */ /* 0x000fe4000bf66270 */
[----:B------:R-:W-:Y:S02]  /*5390*/  ISETP.GE.AND P4, PT, R10, UR14, PT ;  /* 0x0000000e0a007c0c */ /* 0x000fe4000bf86270 */
[----:B------:R-:W-:Y:S02]  /*53a0*/  ISETP.GE.AND P5, PT, R9, UR14, PT ;  /* 0x0000000e09007c0c */ /* 0x000fe4000bfa6270 */
[----:B------:R-:W-:Y:S02]  /*53b0*/  ISETP.GE.AND P2, PT, R4, UR14, PT ;  /* 0x0000000e04007c0c */ /* 0x000fe4000bf46270 */
[----:B------:R-:W-:-:S02]  /*53c0*/  PRMT R8, R13, 0x7632, R8 ;  /* 0x000076320d087816 */ /* 0x000fc40000000008 */
[----:B------:R-:W-:Y:S02]  /*53d0*/  PRMT R9, R14, 0x7632, R9 ;  /* 0x000076320e097816 */ /* 0x000fe40000000009 */
        /* <DEDUP_REMOVED lines=9> */
[----:B------:R-:W-:-:S07]  /*5470*/  PRMT R15, R15, 0x5410, R10 ;  /* 0x000054100f0f7816 */ /* 0x000fce000000000a */
.L_x_21337:
[----:B------:R-:W-:Y:S05]  /*5480*/  BSYNC.RECONVERGENT B1 ;  /* 0x0000000000017941 */ /* 0x000fea0003800200 */
.L_x_21336:
[----:B------:R-:W-:Y:S01]  /*5490*/  HMUL2 R13, R30, R13 ;  /* 0x0000000d1e0d7232 */ /* 0x000fe20000000000 */
[----:B------:R-:W-:Y:S01]  /*54a0*/  IADD3 R9, PT, PT, R17, 0x3, RZ ;  /* 0x0000000311097810 */ /* 0x000fe20007ffe0ff */
[----:B------:R-:W-:Y:S01]  /*54b0*/  VIADD R0, R0, 0x4 ;  /* 0x0000000400007836 */ /* 0x000fe20000000000 */
        /* <DEDUP_REMOVED lines=8> */
[----:B------:R-:W-:-:S04]  /*5540*/  IADD3.X R3, PT, PT, RZ, R3, RZ, P1, !PT ;  /* 0x00000003ff037210 */ /* 0x000fc80000ffe4ff */
[--C-:B------:R-:W-:Y:S02]  /*5550*/  HADD2.F32 R8, -RZ, R13.reuse.H0_H0 ;  /* 0x2000000dff087230 */ /* 0x100fe40000004100 */
[----:B------:R-:W-:-:S05]  /*5560*/  HADD2.F32 R13, -RZ, R13.H1_H1 ;  /* 0x3000000dff0d7230 */ /* 0x000fca0000004100 */
[----:B------:R-:W-:-:S04]  /*5570*/  FADD.FTZ R13, R8, R13 ;  /* 0x0000000d080d7221 */ /* 0x000fc80000010000 */
[----:B------:R-:W-:Y:S01]  /*5580*/  FADD.FTZ R18, R13, R18 ;  /* 0x000000120d127221 */ /* 0x000fe20000010000 */
[----:B------:R-:W-:Y:S06]  /*5590*/  @!P0 BRA `(.L_x_21338) ;  /* 0xffffffe4000c8947 */ /* 0x000fec000383ffff */
.L_x_21317:
[----:B--2---:R-:W-:Y:S05]  /*55a0*/  BSYNC.RECONVERGENT B0 ;  /* 0x0000000000007941 */ /* 0x004fea0003800200 */
.L_x_21316:
[----:B-1-3--:R-:W1:Y:S01]  /*55b0*/  SHFL.BFLY PT, R9, R26, 0x2, 0x1f ;  /* 0x0c401f001a097f89 */ /* 0x00ae6200000e0000 */
[----:B------:R-:W2:Y:S01]  /*55c0*/  S2UR UR5, SR_CgaCtaId ;  /* 0x00000000000579c3 */ /* 0x000ea20000008800 */
[----:B------:R-:W-:Y:S01]  /*55d0*/  UMOV UR4, 0x400 ;  /* 0x0000040000047882 */ /* 0x000fe20000000000 */
[----:B------:R-:W-:Y:S01]  /*55e0*/  BSSY.RECONVERGENT B0, `(.L_x_21339) ;  /* 0x0000042000007945 */ /* 0x000fe20003800200 */
[----:B------:R-:W3:Y:S01]  /*55f0*/  SHFL.BFLY PT, R0, R27, 0x2, 0x1f ;  /* 0x0c401f001b007f89 */ /* 0x000ee200000e0000 */
[----:B------:R-:W-:Y:S01]  /*5600*/  UIADD3 UR4, UPT, UPT, UR4, 0xc0, URZ ;  /* 0x000000c004047890 */ /* 0x000fe2000fffe0ff */
[C---:B------:R-:W-:Y:S02]  /*5610*/  LOP3.LUT P0, RZ, R16.reuse, 0x3c3, RZ, 0xc0, !PT ;  /* 0x000003c310ff7812 */ /* 0x040fe4000780c0ff */
[----:B0-----:R-:W0:Y:S01]  /*5620*/  SHFL.BFLY PT, R4, R25, 0x2, 0x1f ;  /* 0x0c401f0019047f89 */ /* 0x001e2200000e0000 */
[C---:B------:R-:W-:Y:S02]  /*5630*/  LOP3.LUT P1, RZ, R16.reuse, 0x3e3, RZ, 0xc0, !PT ;  /* 0x000003e310ff7812 */ /* 0x040fe4000782c0ff */
[----:B------:R-:W-:Y:S01]  /*5640*/  ISETP.GT.U32.AND P3, PT, R16, 0x1f, PT ;  /* 0x0000001f1000780c */ /* 0x000fe20003f64070 */
[----:B------:R-:W4:Y:S04]  /*5650*/  SHFL.BFLY PT, R11, R24, 0x2, 0x1f ;  /* 0x0c401f00180b7f89 */ /* 0x000f2800000e0000 */
[----:B------:R-:W4:Y:S04]  /*5660*/  SHFL.BFLY PT, R8, R23, 0x2, 0x1f ;  /* 0x0c401f0017087f89 */ /* 0x000f2800000e0000 */
[----:B------:R-:W4:Y:S04]  /*5670*/  SHFL.BFLY PT, R13, R22, 0x2, 0x1f ;  /* 0x0c401f00160d7f89 */ /* 0x000f2800000e0000 */
[----:B------:R-:W4:Y:S01]  /*5680*/  SHFL.BFLY PT, R10, R21, 0x2, 0x1f ;  /* 0x0c401f00150a7f89 */ /* 0x000f2200000e0000 */
[----:B-1----:R-:W-:Y:S01]  /*5690*/  FADD.FTZ R2, R9, R26 ;  /* 0x0000001a09027221 */ /* 0x002fe20000010000 */
[----:B--2---:R-:W-:-:S02]  /*56a0*/  ULEA UR4, UR5, UR4, 0x18 ;  /* 0x0000000405047291 */ /* 0x004fc4000f8ec0ff */
[----:B------:R-:W1:Y:S01]  /*56b0*/  SHFL.BFLY PT, R29, R20, 0x2, 0x1f ;  /* 0x0c401f00141d7f89 */ /* 0x000e6200000e0000 */
[----:B---3--:R-:W-:-:S03]  /*56c0*/  FADD.FTZ R0, R0, R27 ;  /* 0x0000001b00007221 */ /* 0x008fc60000010000 */
[----:B------:R-:W2:Y:S01]  /*56d0*/  SHFL.BFLY PT, R12, R19, 0x2, 0x1f ;  /* 0x0c401f00130c7f89 */ /* 0x000ea200000e0000 */
[----:B0-----:R-:W-:-:S03]  /*56e0*/  FADD.FTZ R4, R4, R25 ;  /* 0x0000001904047221 */ /* 0x001fc60000010000 */
[----:B------:R-:W0:Y:S01]  /*56f0*/  SHFL.BFLY PT, R3, R18, 0x2, 0x1f ;  /* 0x0c401f0012037f89 */ /* 0x000e2200000e0000 */
[----:B----4-:R-:W-:Y:S01]  /*5700*/  FADD.FTZ R6, R11, R24 ;  /* 0x000000180b067221 */ /* 0x010fe20000010000 */
[----:B------:R-:W-:Y:S02]  /*5710*/  FADD.FTZ R8, R8, R23 ;  /* 0x0000001708087221 */ /* 0x000fe40000010000 */
[----:B------:R-:W3:Y:S01]  /*5720*/  SHFL.BFLY PT, R17, R0, 0x1, 0x1f ;  /* 0x0c201f0000117f89 */ /* 0x000ee200000e0000 */
[----:B------:R-:W-:-:S03]  /*5730*/  FADD.FTZ R9, R13, R22 ;  /* 0x000000160d097221 */ /* 0x000fc60000010000 */
[----:B------:R-:W4:Y:S01]  /*5740*/  SHFL.BFLY PT, R23, R2, 0x1, 0x1f ;  /* 0x0c201f0002177f89 */ /* 0x000f2200000e0000 */
[----:B------:R-:W-:Y:S01]  /*5750*/  SHF.R.U32.HI R22, RZ, 0x2, R7 ;  /* 0x00000002ff167819 */ /* 0x000fe20000011607 */
[----:B------:R-:W-:Y:S02]  /*5760*/  FADD.FTZ R21, R10, R21 ;  /* 0x000000150a157221 */ /* 0x000fe40000010000 */
[----:B------:R-:W4:Y:S01]  /*5770*/  SHFL.BFLY PT, R15, R4, 0x1, 0x1f ;  /* 0x0c201f00040f7f89 */ /* 0x000f2200000e0000 */
[----:B------:R-:W-:Y:S01]  /*5780*/  LOP3.LUT R7, R16, 0x3e0, RZ, 0xc0, !PT ;  /* 0x000003e010077812 */ /* 0x000fe200078ec0ff */
[----:B------:R-:W-:Y:S02]  /*5790*/  IMAD R22, R5, 0x50, R22 ;  /* 0x0000005005167824 */ /* 0x000fe400078e0216 */
[----:B-1----:R-:W-:Y:S01]  /*57a0*/  FADD.FTZ R20, R29, R20 ;  /* 0x000000141d147221 */ /* 0x002fe20000010000 */
[----:B------:R-:W1:Y:S01]  /*57b0*/  SHFL.BFLY PT, R13, R6, 0x1, 0x1f ;  /* 0x0c201f00060d7f89 */ /* 0x000e6200000e0000 */
[----:B--2---:R-:W-:-:S03]  /*57c0*/  FADD.FTZ R19, R12, R19 ;  /* 0x000000130c137221 */ /* 0x004fc60000010000 */
[----:B------:R-:W2:Y:S01]  /*57d0*/  SHFL.BFLY PT, R11, R8, 0x1, 0x1f ;  /* 0x0c201f00080b7f89 */ /* 0x000ea200000e0000 */
[----:B------:R-:W-:Y:S01]  /*57e0*/  LEA R22, R22, UR4, 0x2 ;  /* 0x0000000416167c11 */ /* 0x000fe2000f8e10ff */
[----:B0-----:R-:W-:Y:S02]  /*57f0*/  FADD.FTZ R18, R3, R18 ;  /* 0x0000001203127221 */ /* 0x001fe40000010000 */
[----:B------:R-:W0:Y:S01]  /*5800*/  SHFL.BFLY PT, R10, R9, 0x1, 0x1f ;  /* 0x0c201f00090a7f89 */ /* 0x000e2200000e0000 */
[----:B------:R-:W-:-:S03]  /*5810*/  LOP3.LUT R3, R16, 0x3, RZ, 0xc0, !PT ;  /* 0x0000000310037812 */ /* 0x000fc600078ec0ff */
[----:B------:R-:W0:Y:S01]  /*5820*/  SHFL.BFLY PT, R12, R21, 0x1, 0x1f ;  /* 0x0c201f00150c7f89 */ /* 0x000e2200000e0000 */
[----:B------:R-:W-:Y:S01]  /*5830*/  ISETP.NE.AND P2, PT, R3, RZ, PT ;  /* 0x000000ff0300720c */ /* 0x000fe20003f45270 */
[----:B---3--:R-:W-:Y:S01]  /*5840*/  FADD.FTZ R0, R0, R17 ;  /* 0x0000001100007221 */ /* 0x008fe20000010000 */
[----:B------:R-:W-:Y:S01]  /*5850*/  LOP3.LUT R3, R16, 0x3c0, RZ, 0xc0, !PT ;  /* 0x000003c010037812 */ /* 0x000fe200078ec0ff */
[----:B------:R-:W3:Y:S01]  /*5860*/  SHFL.BFLY PT, R25, R20, 0x1, 0x1f ;  /* 0x0c201f0014197f89 */ /* 0x000ee200000e0000 */
[----:B------:R-:W-:Y:S02]  /*5870*/  ISETP.NE.OR P4, PT, R7, 0x20, P2 ;  /* 0x000000200700780c */ /* 0x000fe40001785670 */
[----:B------:R-:W-:Y:S01]  /*5880*/  ISETP.NE.OR P5, PT, R3, 0x40, P2 ;  /* 0x000000400300780c */ /* 0x000fe200017a5670 */
[----:B------:R-:W3:Y:S01]  /*5890*/  SHFL.BFLY PT, R14, R19, 0x1, 0x1f ;  /* 0x0c201f00130e7f89 */ /* 0x000ee200000e0000 */
[----:B----4-:R-:W-:Y:S01]  /*58a0*/  FADD.FTZ R3, R2, R23 ;  /* 0x0000001702037221 */ /* 0x010fe20000010000 */
[----:B------:R-:W-:-:S02]  /*58b0*/  FADD.FTZ R4, R4, R15 ;  /* 0x0000000f04047221 */ /* 0x000fc40000010000 */
[----:B------:R-:W4:Y:S01]  /*58c0*/  SHFL.BFLY PT, R27, R18, 0x1, 0x1f ;  /* 0x0c201f00121b7f89 */ /* 0x000f2200000e0000 */
[----:B-1----:R-:W-:Y:S01]  /*58d0*/  FADD.FTZ R13, R6, R13 ;  /* 0x0000000d060d7221 */ /* 0x002fe20000010000 */
[----:B------:R-:W-:Y:S01]  /*58e0*/  BAR.SYNC.DEFER_BLOCKING 0x0 ;  /* 0x0000000000007b1d */ /* 0x000fe20000010000 */
[----:B--2---:R-:W-:Y:S01]  /*58f0*/  FADD.FTZ R8, R8, R11 ;  /* 0x0000000b08087221 */ /* 0x004fe20000010000 */
[----:B0-----:R-:W-:Y:S01]  /*5900*/  FADD.FTZ R9, R9, R10 ;  /* 0x0000000a09097221 */ /* 0x001fe20000010000 */
[----:B------:R-:W-:Y:S01]  /*5910*/  FADD.FTZ R21, R21, R12 ;  /* 0x0000000c15157221 */ /* 0x000fe20000010000 */
[----:B---3--:R-:W-:Y:S01]  /*5920*/  FADD.FTZ R20, R20, R25 ;  /* 0x0000001914147221 */ /* 0x008fe20000010000 */
[----:B------:R-:W-:Y:S01]  /*5930*/  FADD.FTZ R19, R19, R14 ;  /* 0x0000000e13137221 */ /* 0x000fe20000010000 */
[----:B----4-:R-:W-:Y:S01]  /*5940*/  FADD.FTZ R2, R18, R27 ;  /* 0x0000001b12027221 */ /* 0x010fe20000010000 */
        /* <DEDUP_REMOVED lines=11> */
.L_x_21340:
[----:B------:R-:W-:Y:S05]  /*5a00*/  BSYNC.RECONVERGENT B0 ;  /* 0x0000000000007941 */ /* 0x000fea0003800200 */
.L_x_21339:
        /* <DEDUP_REMOVED lines=23> */
.L_x_21342:
[----:B------:R-:W-:Y:S05]  /*5b80*/  BSYNC.RECONVERGENT B0 ;  /* 0x0000000000007941 */ /* 0x000fea0003800200 */
.L_x_21341:
        /* <DEDUP_REMOVED lines=13> */
.L_x_21344:
[----:B------:R-:W-:Y:S05]  /*5c60*/  BSYNC.RECONVERGENT B0 ;  /* 0x0000000000007941 */ /* 0x000fea0003800200 */
.L_x_21343:
        /* <DEDUP_REMOVED lines=23> */
.L_x_21346:
[----:B------:R-:W-:Y:S05]  /*5de0*/  BSYNC.RECONVERGENT B0 ;  /* 0x0000000000007941 */ /* 0x000fea0003800200 */
.L_x_21345:
        /* <DEDUP_REMOVED lines=35> */
.L_x_21347:
        /* <DEDUP_REMOVED lines=14> */
.L_x_27550:


//--------------------- .text._ZN4vllm25paged_attention_v2_kernelIttLi64ELi32ELi128ELNS_18Fp8KVCacheDataTypeE0ELb0ELi512EEEvPfS2_PT_PKS3_PKT0_S9_ifPKiSB_iPKfiiiSD_SD_iiiii --------------------------
	.section	.text._ZN4vllm25paged_attention_v2_kernelIttLi64ELi32ELi128ELNS_18Fp8KVCacheDataTypeE0ELb0ELi512EEEvPfS2_PT_PKS3_PKT0_S9_ifPKiSB_iPKfiiiSD_SD_iiiii,"ax",@progbits
	.align	128
        .global         _ZN4vllm25paged_attention_v2_kernelIttLi64ELi32ELi128ELNS_18Fp8KVCacheDataTypeE0ELb0ELi512EEEvPfS2_PT_PKS3_PKT0_S9_ifPKiSB_iPKfiiiSD_SD_iiiii
        .type           _ZN4vllm25paged_attention_v2_kernelIttLi64ELi32ELi128ELNS_18Fp8KVCacheDataTypeE0ELb0ELi512EEEvPfS2_PT_PKS3_PKT0_S9_ifPKiSB_iPKfiiiSD_SD_iiiii,@function
        .size           _ZN4vllm25paged_attention_v2_kernelIttLi64ELi32ELi128ELNS_18Fp8KVCacheDataTypeE0ELb0ELi512EEEvPfS2_PT_PKS3_PKT0_S9_ifPKiSB_iPKfiiiSD_SD_iiiii,(.L_x_27551 - _ZN4vllm25paged_attention_v2_kernelIttLi64ELi32ELi128ELNS_18Fp8KVCacheDataTypeE0ELb0ELi512EEEvPfS2_PT_PKS3_PKT0_S9_ifPKiSB_iPKfiiiSD_SD_iiiii)
        .other          _ZN4vllm25paged_attention_v2_kernelIttLi64ELi32ELi128ELNS_18Fp8KVCacheDataTypeE0ELb0ELi512EEEvPfS2_PT_PKS3_PKT0_S9_ifPKiSB_iPKfiiiSD_SD_iiiii,@"STO_CUDA_ENTRY STV_DEFAULT"
_ZN4vllm25paged_attention_v2_kernelIttLi64ELi32ELi128ELNS_18Fp8KVCacheDataTypeE0ELb0ELi512EEEvPfS2_PT_PKS3_PKT0_S9_ifPKiSB_iPKfiiiSD_SD_iiiii:
.text._ZN4vllm25paged_attention_v2_kernelIttLi64ELi32ELi128ELNS_18Fp8KVCacheDataTypeE0ELb0ELi512EEEvPfS2_PT_PKS3_PKT0_S9_ifPKiSB_iPKfiiiSD_SD_iiiii:
        /* <DEDUP_REMOVED lines=19> */
[----:B------:R-:W-:Y:S01]  /*0130*/  UIADD3 UR6, UPT, UPT, UR16, 0x1f, URZ ;  /* 0x0000001f10067890 */ /* 0x000fe2000fffe0ff */
[----:B------:R-:W-:Y:S01]  /*0140*/  HFMA2 R33, -RZ, RZ, 0, 0 ;  /* 0x00000000ff217431 */ /* 0x000fe200000001ff */
[----:B------:R-:W0:Y:S01]  /*0150*/  LDCU UR9, c[0x0][0x3dc] ;  /* 0x00007b80ff0977ac */ /* 0x000e220008000800 */
[----:B--2---:R-:W-:Y:S01]  /*0160*/  UIMAD UR4, UR15, UR4, URZ ;  /* 0x000000040f0472a4 */ /* 0x004fe2000f8e02ff */
[----:B------:R-:W2:Y:S01]  /*0170*/  LDCU UR22, c[0x0][0x3b4] ;  /* 0x00007680ff1677ac */ /* 0x000ea20008000800 */
[----:B-1----:R-:W-:-:S02]  /*0180*/  MOV R3, UR18 ;  /* 0x0000001200037c02 */ /* 0x002fc40008000f00 */
[----:B------:R-:W-:Y:S01]  /*0190*/  USHF.R.S32.HI UR5, URZ, 0x1f, UR4 ;  /* 0x0000001fff057899 */ /* 0x000fe20008011404 */
[----:B------:R-:W1:Y:S01]  /*01a0*/  LDCU.64 UR20, c[0x0][0x3a0] ;  /* 0x00007400ff1477ac */ /* 0x000e620008000a00 */
[----:B0-----:R-:W-:-:S13]  /*01b0*/  ISETP.GT.U32.AND P0, PT, R2, 0x7, PT ;  /* 0x000000070200780c */ /* 0x001fda0003f04070 */
[----:B------:R-:W0:Y:S01]  /*01c0*/  @!P0 LDC.64 R4, c[0x0][0x398] ;  /* 0x0000e600ff048b82 */ /* 0x000e220000000a00 */
[----:B------:R-:W-:Y:S01]  /*01d0*/  @!P0 IMAD.SHL.U32 R3, R3, 0x40, RZ ;  /* 0x0000004003038824 */ /* 0x000fe200078e00ff */
[----:B------:R-:W-:-:S04]  /*01e0*/  @!P0 SHF.L.U32 R0, R2, 0x3, RZ ;  /* 0x0000000302008819 */ /* 0x000fc800000006ff */
[----:B------:R-:W-:-:S04]  /*01f0*/  @!P0 IADD3 R0, P1, P2, R0, UR4, R3 ;  /* 0x0000000400008c10 */ /* 0x000fc8000fa3e003 */
[----:B------:R-:W-:Y:S01]  /*0200*/  @!P0 IADD3.X R3, PT, PT, RZ, UR5, RZ, P1, P2 ;  /* 0x00000005ff038c10 */ /* 0x000fe20008fe44ff */
[----:B------:R-:W4:Y:S01]  /*0210*/  LDCU UR19, c[0x0][0x370] ;  /* 0x00006e00ff1377ac */ /* 0x000f220008000800 */
[----:B------:R-:W2:Y:S01]  /*0220*/  LDCU.64 UR4, c[0x0][0x3d0] ;  /* 0x00007a00ff0477ac */ /* 0x000ea20008000a00 */
[----:B0-----:R-:W-:-:S04]  /*0230*/  @!P0 LEA R4, P1, R0, R4, 0x1 ;  /* 0x0000000400048211 */ /* 0x001fc800078208ff */
[----:B------:R-:W-:-:S06]  /*0240*/  @!P0 LEA.HI.X R5, R0, R5, R3, 0x1, P1 ;  /* 0x0000000500058211 */ /* 0x000fcc00008f0c03 */
[----:B------:R-:W4:Y:S01]  /*0250*/  @!P0 LDG.E.128.CONSTANT R4, desc[UR12][R4.64] ;  /* 0x0000000c04048981 */ /* 0x000f22000c1e9d00 */
[----:B---3--:R-:W-:Y:S01]  /*0260*/  IABS R3, R12 ;  /* 0x0000000c00037213 */ /* 0x008fe20000000000 */
[----:B--2---:R-:W-:Y:S02]  /*0270*/  UISETP.NE.U32.AND UP0, UPT, UR4, URZ, UPT ;  /* 0x000000ff0400728c */ /* 0x004fe4000bf05070 */
[----:B------:R-:W-:Y:S01]  /*0280*/  USHF.R.U32.HI UR6, URZ, 0x5, UR6 ;  /* 0x00000005ff067899 */ /* 0x000fe20008011606 */
[----:B------:R-:W0:Y:S01]  /*0290*/  I2F.RP R0, R3 ;  /* 0x0000000300007306 */ /* 0x000e220000209400 */
[----:B------:R-:W-:-:S11]  /*02a0*/  UISETP.NE.AND.EX UP0, UPT, UR5, URZ, UPT, UP0 ;  /* 0x000000ff0500728c */ /* 0x000fd6000bf05300 */
[----:B------:R-:W2:Y:S01]  /*02b0*/  @UP0 LDCU.64 UR4, c[0x0][0x3d0] ;  /* 0x00007a00ff0407ac */ /* 0x000ea20008000a00 */
[----:B0-----:R-:W0:Y:S01]  /*02c0*/  MUFU.RCP R0, R0 ;  /* 0x0000000000007308 */ /* 0x001e220000001000 */
[----:B--2---:R-:W-:Y:S01]  /*02d0*/  @UP0 UIMAD.WIDE.U32 UR4, UR18, 0x4, UR4 ;  /* 0x00000004120408a5 */ /* 0x004fe2000f8e0004 */
[----:B0-----:R-:W-:Y:S02]  /*02e0*/  IADD3 R8, PT, PT, R0, 0xffffffe, RZ ;  /* 0x0ffffffe00087810 */ /* 0x001fe40007ffe0ff */
[----:B----4-:R-:W-:-:S04]  /*02f0*/  IABS R0, UR19 ;  /* 0x0000001300007c13 */ /* 0x010fc80008000000 */
[----:B------:R0:W2:Y:S02]  /*0300*/  F2I.FTZ.U32.TRUNC.NTZ R9, R8 ;  /* 0x0000000800097305 */ /* 0x0000a4000021f000 */
[----:B0-----:R-:W-:Y:S01]  /*0310*/  IMAD.MOV.U32 R8, RZ, RZ, RZ ;  /* 0x000000ffff087224 */ /* 0x001fe200078e00ff */
[----:B--2---:R-:W-:-:S05]  /*0320*/  IADD3 R10, PT, PT, RZ, -R9, RZ ;  /* 0x80000009ff0a7210 */ /* 0x004fca0007ffe0ff */
[----:B------:R-:W-:-:S04]  /*0330*/  IMAD R11, R10, R3, RZ ;  /* 0x000000030a0b7224 */ /* 0x000fc800078e02ff */
        /* <DEDUP_REMOVED lines=13> */
[----:B------:R-:W-:Y:S02]  /*0410*/  @!P3 IADD3 R11, PT, PT, RZ, -R11, RZ ;  /* 0x8000000bff0bb210 */ /* 0x000fe40007ffe0ff */
[----:B------:R-:W-:Y:S02]  /*0420*/  @!P2 LOP3.LUT R11, RZ, R12, RZ, 0x33, !PT ;  /* 0x0000000cff0ba212 */ /* 0x000fe400078e33ff */
[----:B------:R-:W-:Y:S02]  /*0430*/  IABS R12, UR18 ;  /* 0x00000012000c7c13 */ /* 0x000fe40008000000 */
[-C--:B------:R-:W-:Y:S02]  /*0440*/  IABS R10, R11.reuse ;  /* 0x0000000b000a7213 */ /* 0x080fe40000000000 */
[----:B------:R-:W-:Y:S02]  /*0450*/  IABS R13, R11 ;  /* 0x0000000b000d7213 */ /* 0x000fe40000000000 */
[----:B------:R-:W0:Y:S01]  /*0460*/  I2F.RP R0, R10 ;  /* 0x0000000a00007306 */ /* 0x000e220000209400 */
[----:B------:R-:W-:-:S07]  /*0470*/  PLOP3.LUT P3, PT, PT, PT, UP0, 0x80, 0x8 ;  /* 0x000000000008781c */ /* 0x000fce0003f6f008 */
[----:B0-----:R-:W0:Y:S02]  /*0480*/  MUFU.RCP R0, R0 ;  /* 0x0000000000007308 */ /* 0x001e240000001000 */
[----:B0-----:R-:W-:-:S06]  /*0490*/  IADD3 R8, PT, PT, R0, 0xffffffe, RZ ;  /* 0x0ffffffe00087810 */ /* 0x001fcc0007ffe0ff */
[----:B------:R0:W2:Y:S02]  /*04a0*/  F2I.FTZ.U32.TRUNC.NTZ R9, R8 ;  /* 0x0000000800097305 */ /* 0x0000a4000021f000 */
[----:B0-----:R-:W-:Y:S02]  /*04b0*/  HFMA2 R8, -RZ, RZ, 0, 0 ;  /* 0x00000000ff087431 */ /* 0x001fe400000001ff */
[----:B--2---:R-:W-:-:S04]  /*04c0*/  IMAD.MOV R3, RZ, RZ, -R9 ;  /* 0x000000ffff037224 */ /* 0x004fc800078e0a09 */
[----:B------:R-:W-:-:S04]  /*04d0*/  IMAD R3, R3, R10, RZ ;  /* 0x0000000a03037224 */ /* 0x000fc800078e02ff */
[----:B------:R-:W-:Y:S01]  /*04e0*/  IMAD.HI.U32 R9, R9, R3, R8 ;  /* 0x0000000309097227 */ /* 0x000fe200078e0008 */
[----:B------:R-:W-:Y:S02]  /*04f0*/  MOV R3, R12 ;  /* 0x0000000c00037202 */ /* 0x000fe40000000f00 */
[----:B------:R-:W-:Y:S01]  /*0500*/  IADD3 R8, PT, PT, RZ, -R13, RZ ;  /* 0x8000000dff087210 */ /* 0x000fe20007ffe0ff */
[----:B------:R-:W0:Y:S02]  /*0510*/  @!P0 S2R R12, SR_CgaCtaId ;  /* 0x00000000000c8919 */ /* 0x000e240000008800 */
[----:B------:R-:W-:Y:S01]  /*0520*/  IMAD.HI.U32 R0, R9, R3, RZ ;  /* 0x0000000309007227 */ /* 0x000fe200078e00ff */
[----:B------:R-:W-:Y:S01]  /*0530*/  MOV R9, UR5 ;  /* 0x0000000500097c02 */ /* 0x000fe20008000f00 */
[----:B------:R-:W2:Y:S02]  /*0540*/  LDCU UR5, c[0x0][0x3c8] ;  /* 0x00007900ff0577ac */ /* 0x000ea40008000800 */
[----:B------:R-:W-:Y:S01]  /*0550*/  IMAD R3, R0, R8, R3 ;  /* 0x0000000800037224 */ /* 0x000fe200078e0203 */
[----:B------:R-:W-:Y:S01]  /*0560*/  MOV R8, UR4 ;  /* 0x0000000400087c02 */ /* 0x000fe20008000f00 */
[----:B------:R-:W-:-:S03]  /*0570*/  ULEA UR4, UR14, 0x10, 0x4 ;  /* 0x000000100e047891 */ /* 0x000fc6000f8e20ff */
[----:B------:R-:W-:Y:S01]  /*0580*/  ISETP.GT.U32.AND P2, PT, R10, R3, PT ;  /* 0x000000030a00720c */ /* 0x000fe20003f44070 */
[----:B------:R-:W-:Y:S01]  /*0590*/  UISETP.LT.U32.AND UP0, UPT, UR6, UR4, UPT ;  /* 0x000000040600728c */ /* 0x000fe2000bf01070 */
[----:B------:R-:W-:Y:S01]  /*05a0*/  IMAD.U32 R13, RZ, RZ, UR14 ;  /* 0x0000000eff0d7e24 */ /* 0x000fe2000f8e00ff */
[----:B------:R3:W5:Y:S10]  /*05b0*/  @P3 LDG.E.CONSTANT R33, desc[UR12][R8.64] ;  /* 0x0000000c08213981 */ /* 0x000774000c1e9900 */
[----:B------:R-:W-:-:S05]  /*05c0*/  @!P2 IMAD.IADD R3, R3, 0x1, -R10 ;  /* 0x000000010303a824 */ /* 0x000fca00078e0a0a */
[----:B------:R-:W-:Y:S02]  /*05d0*/  ISETP.GE.U32.AND P1, PT, R3, R10, PT ;  /* 0x0000000a0300720c */ /* 0x000fe40003f26070 */
[----:B------:R-:W-:Y:S02]  /*05e0*/  LOP3.LUT R3, R11, UR18, RZ, 0x3c, !PT ;  /* 0x000000120b037c12 */ /* 0x000fe4000f8e3cff */
[----:B------:R-:W-:Y:S01]  /*05f0*/  SHF.R.U32.HI R10, RZ, 0x5, R2 ;  /* 0x00000005ff0a7819 */ /* 0x000fe20000011602 */
[----:B------:R-:W-:Y:S01]  /*0600*/  USEL UR8, UR6, UR4, UP0 ;  /* 0x0000000406087287 */ /* 0x000fe20008000000 */
[----:B------:R-:W-:Y:S02]  /*0610*/  @!P2 IADD3 R0, PT, PT, R0, 0x1, RZ ;  /* 0x000000010000a810 */ /* 0x000fe40007ffe0ff */
[----:B------:R-:W-:Y:S02]  /*0620*/  ISETP.GE.AND P3, PT, R3, RZ, PT ;  /* 0x000000ff0300720c */ /* 0x000fe40003f66270 */
[----:B------:R-:W-:-:S02]  /*0630*/  LEA R28, R13, R10, 0x4 ;  /* 0x0000000a0d1c7211 */ /* 0x000fc400078e20ff */
[----:B------:R-:W-:Y:S02]  /*0640*/  @!P0 MOV R3, 0x400 ;  /* 0x0000040000038802 */ /* 0x000fe40000000f00 */
[----:B------:R-:W-:Y:S02]  /*0650*/  @P1 IADD3 R0, PT, PT, R0, 0x1, RZ ;  /* 0x0000000100001810 */ /* 0x000fe40007ffe0ff */
[----:B------:R-:W-:Y:S02]  /*0660*/  ISETP.GE.U32.AND P1, PT, R28, UR8, PT ;  /* 0x000000081c007c0c */ /* 0x000fe4000bf26070 */
[----:B0-----:R-:W-:Y:S02]  /*0670*/  @!P0 LEA R3, R12, R3, 0x18 ;  /* 0x000000030c038211 */ /* 0x001fe400078ec0ff */
[----:B------:R-:W-:-:S03]  /*0680*/  ISETP.NE.AND P2, PT, R11, RZ, PT ;  /* 0x000000ff0b00720c */ /* 0x000fc60003f45270 */
[C---:B------:R-:W-:Y:S01]  /*0690*/  @!P0 IMAD R3, R2.reuse, 0x10, R3 ;  /* 0x0000001002038824 */ /* 0x040fe200078e0203 */
[----:B--2---:R-:W-:Y:S01]  /*06a0*/  UIMAD UR4, UR15, UR5, URZ ;  /* 0x000000050f0472a4 */ /* 0x004fe2000f8e02ff */
[----:B------:R-:W-:Y:S01]  /*06b0*/  BSSY.RECONVERGENT B0, `(.L_x_21348) ;  /* 0x000010e000007945 */ /* 0x000fe20003800200 */
[----:B------:R-:W-:Y:S02]  /*06c0*/  @!P3 IADD3 R0, PT, PT, RZ, -R0, RZ ;  /* 0x80000000ff00b210 */ /* 0x000fe40007ffe0ff */
[----:B------:R-:W-:Y:S02]  /*06d0*/  MOV R32, 0xff7fffff ;  /* 0xff7fffff00207802 */ /* 0x000fe40000000f00 */
[----:B------:R-:W-:-:S03]  /*06e0*/  LOP3.LUT R35, R2, 0x1f, RZ, 0xc0, !PT ;  /* 0x0000001f02237812 */ /* 0x000fc600078ec0ff */
[----:B------:R-:W-:Y:S01]  /*06f0*/  @!P2 LOP3.LUT R0, RZ, R11, RZ, 0x33, !PT ;  /* 0x0000000bff00a212 */ /* 0x000fe200078e33ff */
[----:B------:R3:W-:Y:S01]  /*0700*/  @!P0 STS.128 [R3], R4 ;  /* 0x0000000403008388 */ /* 0x0007e20000000c00 */
[----:B------:R-:W-:Y:S06]  /*0710*/  BAR.SYNC.DEFER_BLOCKING 0x0 ;  /* 0x0000000000007b1d */ /* 0x000fec0000010000 */
[----:B-1----:R-:W-:Y:S05]  /*0720*/  @P1 BRA `(.L_x_21349) ;  /* 0x0000001000181947 */ /* 0x002fea0003800000 */
[----:B---3--:R-:W0:Y:S01]  /*0730*/  S2R R5, SR_CgaCtaId ;  /* 0x0000000000057919 */ /* 0x008e220000008800 */
[----:B------:R-:W1:Y:S01]  /*0740*/  LDCU UR5, c[0x0][0x3e0] ;  /* 0x00007c00ff0577ac */ /* 0x000e620008000800 */
[----:B------:R-:W-:Y:S01]  /*0750*/  MOV R4, 0x400 ;  /* 0x0000040000047802 */ /* 0x000fe20000000f00 */
[----:B------:R-:W-:Y:S01]  /*0760*/  IMAD.WIDE.U32 R2, R28, 0x4, RZ ;  /* 0x000000041c027825 */ /* 0x000fe200078e00ff */
[----:B------:R-:W-:Y:S01]  /*0770*/  MOV R7, UR4 ;  /* 0x0000000400077c02 */ /* 0x000fe20008000f00 */
[----:B------:R-:W2:Y:S01]  /*0780*/  LDCU.64 UR10, c[0x0][0x3b8] ;  /* 0x00007700ff0a77ac */ /* 0x000ea20008000a00 */
[----:B------:R-:W-:Y:S01]  /*0790*/  LEA R6, R10, UR7, 0x5 ;  /* 0x000000070a067c11 */ /* 0x000fe2000f8e28ff */
[----:B------:R-:W-:Y:S02]  /*07a0*/  VIADD R4, R4, 0xa0 ;  /* 0x000000a004047836 */ /* 0x000fe40000000000 */
[----:B------:R-:W-:Y:S01]  /*07b0*/  IMAD.WIDE R2, R7, 0x4, R2 ;  /* 0x0000000407027825 */ /* 0x000fe200078e0202 */
[----:B------:R-:W-:-:S03]  /*07c0*/  IADD3 R6, PT, PT, R35, R6, RZ ;  /* 0x0000000623067210 */ /* 0x000fc60007ffe0ff */
[----:B------:R-:W-:Y:S01]  /*07d0*/  IMAD.MOV.U32 R32, RZ, RZ, -0x800001 ;  /* 0xff7fffffff207424 */ /* 0x000fe200078e00ff */
[C---:B------:R-:W-:Y:S02]  /*07e0*/  IADD3 R31, PT, PT, R6.reuse, -UR16, RZ ;  /* 0x80000010061f7c10 */ /* 0x040fe4000fffe0ff */
[----:B------:R-:W-:Y:S02]  /*07f0*/  IADD3 R29, PT, PT, R6, 0x1, RZ ;  /* 0x00000001061d7810 */ /* 0x000fe40007ffe0ff */
[----:B--2---:R-:W-:-:S04]  /*0800*/  IADD3 R2, P1, PT, R2, UR10, RZ ;  /* 0x0000000a02027c10 */ /* 0x004fc8000ff3e0ff */
[----:B------:R-:W-:Y:S02]  /*0810*/  IADD3.X R3, PT, PT, R3, UR11, RZ, P1, !PT ;  /* 0x0000000b03037c10 */ /* 0x000fe40008ffe4ff */
[----:B0-----:R-:W-:Y:S01]  /*0820*/  LEA R30, R5, R4, 0x18 ;  /* 0x00000004051e7211 */ /* 0x001fe200078ec0ff */
[----:B-1----:R-:W-:Y:S01]  /*0830*/  IMAD R4, R0, UR5, RZ ;  /* 0x0000000500047c24 */ /* 0x002fe2000f8e02ff */
[----:B------:R-:W-:-:S04]  /*0840*/  LEA R5, R10, R35, 0x5 ;  /* 0x000000230a057211 */ /* 0x000fc800078e28ff */
[----:B------:R-:W-:Y:S02]  /*0850*/  LEA R34, P0, R35, R4, 0x3 ;  /* 0x0000000423227211 */ /* 0x000fe400078018ff */
[----:B------:R-:W-:Y:S02]  /*0860*/  LEA R30, R5, R30, 0x2 ;  /* 0x0000001e051e7211 */ /* 0x000fe400078e10ff */
[----:B------:R-:W-:-:S09]  /*0870*/  LEA.HI.X.SX32 R35, R4, RZ, 0x1, P0 ;  /* 0x000000ff04237211 */ /* 0x000fd200000f0eff */
.L_x_21350:
[----:B------:R-:W2:Y:S01]  /*0880*/  LDG.E.CONSTANT R5, desc[UR12][R2.64] ;  /* 0x0000000c02057981 */ /* 0x000ea2000c1e9900 */
[----:B------:R-:W0:Y:S01]  /*0890*/  S2UR UR6, SR_CgaCtaId ;  /* 0x00000000000679c3 */ /* 0x000e220000008800 */
[----:B------:R-:W-:Y:S02]  /*08a0*/  UMOV UR5, 0x400 ;  /* 0x0000040000057882 */ /* 0x000fe40000000000 */
[----:B0-----:R-:W-:-:S09]  /*08b0*/  ULEA UR5, UR6, UR5, 0x18 ;  /* 0x0000000506057291 */ /* 0x001fd2000f8ec0ff */
[----:B------:R-:W0:Y:S01]  /*08c0*/  LDS.128 R16, [UR5+0x10] ;  /* 0x00001005ff107984 */ /* 0x000e220008000c00 */
[----:B--2---:R-:W-:-:S03]  /*08d0*/  IMAD.WIDE R4, R5, UR9, R34 ;  /* 0x0000000905047c25 */ /* 0x004fc6000f8e0222 */
[----:B------:R-:W-:-:S04]  /*08e0*/  LEA R38, P0, R4, UR20, 0x1 ;  /* 0x0000001404267c11 */ /* 0x000fc8000f8008ff */
[----:B------:R-:W-:-:S05]  /*08f0*/  LEA.HI.X R39, R4, UR21, R5, 0x1, P0 ;  /* 0x0000001504277c11 */ /* 0x000fca00080f0c05 */
[----:B------:R-:W2:Y:S04]  /*0900*/  LDG.E.128.CONSTANT R4, desc[UR12][R38.64+0x200] ;  /* 0x0002000c26047981 */ /* 0x000ea8000c1e9d00 */
[----:B------:R-:W3:Y:S04]  /*0910*/  LDG.E.128.CONSTANT R8, desc[UR12][R38.64] ;  /* 0x0000000c26087981 */ /* 0x000ee8000c1e9d00 */
[----:B------:R-:W4:Y:S01]  /*0920*/  LDG.E.128.CONSTANT R12, desc[UR12][R38.64+0x400] ;  /* 0x0004000c260c7981 */ /* 0x000f22000c1e9d00 */
[--C-:B0-----:R-:W-:Y:S02]  /*0930*/  HADD2.F32 R20, -RZ, R16.reuse.H0_H0 ;  /* 0x20000010ff147230 */ /* 0x101fe40000004100 */
[----:B------:R-:W-:-:S02]  /*0940*/  HADD2.F32 R16, -RZ, R16.H1_H1 ;  /* 0x30000010ff107230 */ /* 0x000fc40000004100 */
[----:B--2---:R-:W-:Y:S02]  /*0950*/  HADD2.F32 R21, -RZ, R4.H0_H0 ;  /* 0x20000004ff157230 */ /* 0x004fe40000004100 */
[----:B---3--:R-:W-:-:S03]  /*0960*/  HADD2.F32 R25, -RZ, R8.H0_H0 ;  /* 0x20000008ff197230 */ /* 0x008fc60000004100 */
[----:B------:R-:W-:Y:S02]  /*0970*/  FMUL.FTZ R27, R20, R21 ;  /* 0x00000015141b7220 */ /* 0x000fe40000410000 */
[----:B------:R-:W0:Y:S02]  /*0980*/  LDS.128 R20, [UR5] ;  /* 0x00000005ff147984 */ /* 0x000e240008000c00 */
[----:B0-----:R-:W-:-:S05]  /*0990*/  HADD2.F32 R36, -RZ, R20.H0_H0 ;  /* 0x20000014ff247230 */ /* 0x001fca0000004100 */
[----:B------:R-:W-:Y:S01]  /*09a0*/  FFMA.FTZ R36, R36, R25, R27 ;  /* 0x0000001924247223 */ /* 0x000fe2000001001b */
[----:B------:R-:W-:Y:S02]  /*09b0*/  HADD2.F32 R25, -RZ, R4.H1_H1 ;  /* 0x30000004ff197230 */ /* 0x000fe40000004100 */
[----:B------:R-:W-:-:S03]  /*09c0*/  HADD2.F32 R4, -RZ, R17.H0_H0 ;  /* 0x20000011ff047230 */ /* 0x000fc60000004100 */
[----:B------:R-:W-:Y:S01]  /*09d0*/  FMUL.FTZ R27, R16, R25 ;  /* 0x00000019101b7220 */ /* 0x000fe20000410000 */
[----:B------:R-:W-:Y:S02]  /*09e0*/  HADD2.F32 R16, -RZ, R20.H1_H1 ;  /* 0x30000014ff107230 */ /* 0x000fe40000004100 */
[----:B------:R-:W-:Y:S02]  /*09f0*/  HADD2.F32 R25, -RZ, R8.H1_H1 ;  /* 0x30000008ff197230 */ /* 0x000fe40000004100 */
[----:B------:R-:W-:Y:S02]  /*0a00*/  HADD2.F32 R8, -RZ, R17.H1_H1 ;  /* 0x30000011ff087230 */ /* 0x000fe40000004100 */
[----:B------:R-:W-:Y:S02]  /*0a10*/  HADD2.F32 R17, -RZ, R21.H0_H0 ;  /* 0x20000015ff117230 */ /* 0x000fe40000004100 */
[----:B------:R-:W-:Y:S01]  /*0a20*/  FFMA.FTZ R16, R16, R25, R27 ;  /* 0x0000001910107223 */ /* 0x000fe2000001001b */
[----:B------:R-:W-:-:S02]  /*0a30*/  HADD2.F32 R25, -RZ, R5.H0_H0 ;  /* 0x20000005ff197230 */ /* 0x000fc40000004100 */
[----:B------:R-:W-:Y:S02]  /*0a40*/  HADD2.F32 R5, -RZ, R5.H1_H1 ;  /* 0x30000005ff057230 */ /* 0x000fe40000004100 */
[----:B------:R-:W-:Y:S02]  /*0a50*/  HADD2.F32 R21, -RZ, R21.H1_H1 ;  /* 0x30000015ff157230 */ /* 0x000fe40000004100 */
[----:B------:R-:W-:Y:S01]  /*0a60*/  FMUL.FTZ R20, R4, R25 ;  /* 0x0000001904147220 */ /* 0x000fe20000410000 */
[----:B------:R-:W-:Y:S02]  /*0a70*/  HADD2.F32 R4, -RZ, R9.H0_H0 ;  /* 0x20000009ff047230 */ /* 0x000fe40000004100 */
[----:B------:R-:W-:Y:S01]  /*0a80*/  FMUL.FTZ R8, R8, R5 ;  /* 0x0000000508087220 */ /* 0x000fe20000410000 */
[----:B------:R-:W-:Y:S01]  /*0a90*/  HADD2.F32 R5, -RZ, R18.H0_H0 ;  /* 0x20000012ff057230 */ /* 0x000fe20000004100 */
[----:B------:R-:W2:Y:S01]  /*0aa0*/  LDG.E.128.CONSTANT R24, desc[UR12][R38.64+0x600] ;  /* 0x0006000c26187981 */ /* 0x000ea2000c1e9d00 */
[----:B------:R-:W-:Y:S01]  /*0ab0*/  FFMA.FTZ R17, R17, R4, R20 ;  /* 0x0000000411117223 */ /* 0x000fe20000010014 */
[----:B------:R-:W-:-:S02]  /*0ac0*/  HADD2.F32 R20, -RZ, R6.H0_H0 ;  /* 0x20000006ff147230 */ /* 0x000fc40000004100 */
[----:B------:R-:W-:-:S03]  /*0ad0*/  HADD2.F32 R4, -RZ, R9.H1_H1 ;  /* 0x30000009ff047230 */ /* 0x000fc60000004100 */
[----:B------:R-:W-:Y:S01]  /*0ae0*/  FMUL.FTZ R9, R5, R20 ;  /* 0x0000001405097220 */ /* 0x000fe20000410000 */
[----:B------:R-:W-:Y:S02]  /*0af0*/  HADD2.F32 R20, -RZ, R22.H0_H0 ;  /* 0x20000016ff147230 */ /* 0x000fe40000004100 */
[----:B------:R-:W-:Y:S01]  /*0b00*/  FFMA.FTZ R21, R21, R4, R8 ;  /* 0x0000000415157223 */ /* 0x000fe20000010008 */
[----:B------:R-:W-:Y:S02]  /*0b10*/  HADD2.F32 R5, -RZ, R10.H0_H0 ;  /* 0x2000000aff057230 */ /* 0x000fe40000004100 */
[----:B------:R-:W-:-:S03]  /*0b20*/  HADD2.F32 R18, -RZ, R18.H1_H1 ;  /* 0x30000012ff127230 */ /* 0x000fc60000004100 */
[----:B------:R-:W-:Y:S01]  /*0b30*/  FFMA.FTZ R20, R20, R5, R9 ;  /* 0x0000000514147223 */ /* 0x000fe20000010009 */
[----:B------:R-:W-:-:S05]  /*0b40*/  HADD2.F32 R5, -RZ, R6.H1_H1 ;  /* 0x30000006ff057230 */ /* 0x000fca0000004100 */
[----:B------:R-:W-:Y:S01]  /*0b50*/  FMUL.FTZ R9, R18, R5 ;  /* 0x0000000512097220 */ /* 0x000fe20000410000 */
[----:B------:R-:W-:Y:S02]  /*0b60*/  HADD2.F32 R18, -RZ, R22.H1_H1 ;  /* 0x30000016ff127230 */ /* 0x000fe40000004100 */
[----:B------:R-:W-:Y:S02]  /*0b70*/  HADD2.F32 R5, -RZ, R10.H1_H1 ;  /* 0x3000000aff057230 */ /* 0x000fe40000004100 */
[----:B------:R-:W-:-:S03]  /*0b80*/  HADD2.F32 R4, -RZ, R19.H0_H0 ;  /* 0x20000013ff047230 */ /* 0x000fc60000004100 */
[----:B------:R-:W-:Y:S01]  /*0b90*/  FFMA.FTZ R18, R18, R5, R9 ;  /* 0x0000000512127223 */ /* 0x000fe20000010009 */
[--C-:B------:R-:W-:Y:S02]  /*0ba0*/  HADD2.F32 R5, -RZ, R7.reuse.H0_H0 ;  /* 0x20000007ff057230 */ /* 0x100fe40000004100 */
[----:B------:R-:W-:Y:S02]  /*0bb0*/  HADD2.F32 R6, -RZ, R7.H1_H1 ;  /* 0x30000007ff067230 */ /* 0x000fe40000004100 */
[----:B------:R-:W-:Y:S02]  /*0bc0*/  HADD2.F32 R19, -RZ, R19.H1_H1 ;  /* 0x30000013ff137230 */ /* 0x000fe40000004100 */
[----:B------:R-:W-:Y:S01]  /*0bd0*/  FMUL.FTZ R7, R4, R5 ;  /* 0x0000000504077220 */ /* 0x000fe20000410000 */
[--C-:B------:R-:W-:Y:S02]  /*0be0*/  HADD2.F32 R5, -RZ, R11.reuse.H0_H0 ;  /* 0x2000000bff057230 */ /* 0x100fe40000004100 */
[----:B------:R-:W-:-:S02]  /*0bf0*/  HADD2.F32 R11, -RZ, R11.H1_H1 ;  /* 0x3000000bff0b7230 */ /* 0x000fc40000004100 */
[----:B------:R-:W-:Y:S01]  /*0c00*/  FMUL.FTZ R19, R19, R6 ;  /* 0x0000000613137220 */ /* 0x000fe20000410000 */
[----:B------:R-:W-:-:S05]  /*0c10*/  HADD2.F32 R22, -RZ, R23.H1_H1 ;  /* 0x30000017ff167230 */ /* 0x000fca0000004100 */
[----:B------:R-:W-:Y:S02]  /*0c20*/  FFMA.FTZ R22, R22, R11, R19 ;  /* 0x0000000b16167223 */ /* 0x000fe40000010013 */
[----:B------:R-:W0:Y:S01]  /*0c30*/  LDS.128 R8, [UR5+0x20] ;  /* 0x00002005ff087984 */ /* 0x000e220008000c00 */
[----:B------:R-:W-:Y:S02]  /*0c40*/  HADD2.F32 R40, -RZ, R23.H0_H0 ;  /* 0x20000017ff287230 */ /* 0x000fe40000004100 */
[----:B----4-:R-:W-:-:S03]  /*0c50*/  HADD2.F32 R4, -RZ, R12.H0_H0 ;  /* 0x2000000cff047230 */ /* 0x010fc60000004100 */
[----:B------:R-:W-:Y:S01]  /*0c60*/  FFMA.FTZ R40, R40, R5, R7 ;  /* 0x0000000528287223 */ /* 0x000fe20000010007 */
        /* <DEDUP_REMOVED lines=19> */
[----:B------:R-:W-:Y:S02]  /*0da0*/  FFMA.FTZ R20, R9, R12, R20 ;  /* 0x0000000c09147223 */ /* 0x000fe40000010014 */
[----:B------:R-:W0:Y:S01]  /*0db0*/  LDS.128 R12, [UR5+0x30] ;  /* 0x00003005ff0c7984 */ /* 0x000e220008000c00 */
[----:B------:R-:W-:-:S05]  /*0dc0*/  HADD2.F32 R9, -RZ, R11.H0_H0 ;  /* 0x2000000bff097230 */ /* 0x000fca0000004100 */
[----:B------:R-:W-:Y:S01]  /*0dd0*/  FFMA.FTZ R40, R9, R10, R40 ;  /* 0x0000000a09287223 */ /* 0x000fe20000010028 */
        /* <DEDUP_REMOVED lines=14> */
[----:B------:R-:W-:Y:S02]  /*0ec0*/  HADD2.F32 R8, -RZ, R26.H0_H0 ;  /* 0x2000001aff087230 */ /* 0x000fe40000004100 */
[----:B------:R-:W-:-:S03]  /*0ed0*/  FFMA.FTZ R36, R36, R25, R21 ;  /* 0x0000001924247223 */ /* 0x000fc60000010015 */
[----:B------:R-:W-:Y:S02]  /*0ee0*/  FFMA.FTZ R25, R9, R8, R20 ;  /* 0x0000000809197223 */ /* 0x000fe40000010014 */
[----:B------:R-:W2:Y:S04]  /*0ef0*/  LDG.E.128.CONSTANT R8, desc[UR12][R38.64+0xa00] ;  /* 0x000a000c26087981 */ /* 0x000ea8000c1e9d00 */
        /* <DEDUP_REMOVED lines=11> */
[----:B---3--:R-:W-:Y:S02]  /*0fb0*/  HADD2.F32 R24, -RZ, R4.H0_H0 ;  /* 0x20000004ff187230 */ /* 0x008fe40000004100 */
[----:B------:R-:W-:-:S03]  /*0fc0*/  HADD2.F32 R20, -RZ, R5.H0_H0 ;  /* 0x20000005ff147230 */ /* 0x000fc60000004100 */
[----:B------:R-:W-:Y:S01]  /*0fd0*/  FFMA.FTZ R24, R13, R24, R16 ;  /* 0x000000180d187223 */ /* 0x000fe20000010010 */
[----:B------:R-:W-:-:S05]  /*0fe0*/  HADD2.F32 R13, -RZ, R21.H0_H0 ;  /* 0x20000015ff0d7230 */ /* 0x000fca0000004100 */
[----:B------:R-:W-:Y:S02]  /*0ff0*/  FFMA.FTZ R20, R13, R20, R12 ;  /* 0x000000140d147223 */ /* 0x000fe4000001000c */
[----:B------:R-:W3:Y:S01]  /*1000*/  LDG.E.128.CONSTANT R12, desc[UR12][R38.64+0xc00] ;  /* 0x000c000c260c7981 */ /* 0x000ee2000c1e9d00 */
[----:B------:R-:W-:Y:S02]  /*1010*/  HADD2.F32 R4, -RZ, R4.H1_H1 ;  /* 0x30000004ff047230 */ /* 0x000fe40000004100 */
[----:B------:R-:W-:-:S03]  /*1020*/  FFMA.FTZ R27, R27, R19, R18 ;  /* 0x000000131b1b7223 */ /* 0x000fc60000010012 */
[----:B------:R-:W-:Y:S02]  /*1030*/  FFMA.FTZ R26, R26, R4, R17 ;  /* 0x000000041a1a7223 */ /* 0x000fe40000010011 */
[----:B------:R-:W4:Y:S01]  /*1040*/  LDG.E.128.CONSTANT R16, desc[UR12][R38.64+0xe00] ;  /* 0x000e000c26107981 */ /* 0x000f22000c1e9d00 */
[----:B------:R-:W-:Y:S02]  /*1050*/  HADD2.F32 R21, -RZ, R21.H1_H1 ;  /* 0x30000015ff157230 */ /* 0x000fe40000004100 */
[----:B------:R-:W-:Y:S02]  /*1060*/  HADD2.F32 R5, -RZ, R5.H1_H1 ;  /* 0x30000005ff057230 */ /* 0x000fe40000004100 */
[----:B------:R-:W-:-:S03]  /*1070*/  HADD2.F32 R4, -RZ, R22.H0_H0 ;  /* 0x20000016ff047230 */ /* 0x000fc60000004100 */
[----:B------:R-:W-:Y:S01]  /*1080*/  FFMA.FTZ R36, R21, R5, R36 ;  /* 0x0000000515247223 */ /* 0x000fe20000010024 */
        /* <DEDUP_REMOVED lines=9> */
[----:B------:R-:W-:-:S03]  /*1120*/  FFMA.FTZ R37, R22, R6, R37 ;  /* 0x0000000616257223 */ /* 0x000fc60000010025 */
[----:B------:R-:W-:Y:S02]  /*1130*/  FFMA.FTZ R27, R4, R7, R27 ;  /* 0x00000007041b7223 */ /* 0x000fe4000001001b */
[----:B------:R-:W0:Y:S02]  /*1140*/  LDS.128 R4, [UR5+0x50] ;  /* 0x00005005ff047984 */ /* 0x000e240008000c00 */
        /* <DEDUP_REMOVED lines=9> */
[----:B------:R-:W0:Y:S01]  /*11e0*/  LDS.128 R20, [UR5+0x60] ;  /* 0x00006005ff147984 */ /* 0x000e220008000c00 */
        /* <DEDUP_REMOVED lines=13> */
[----:B------:R-:W-:-:S03]  /*12c0*/  FFMA.FTZ R40, R5, R8, R40 ;  /* 0x0000000805287223 */ /* 0x000fc60000010028 */
[----:B------:R-:W-:Y:S01]  /*12d0*/  FFMA.FTZ R27, R6, R11, R27 ;  /* 0x0000000b061b7223 */ /* 0x000fe2000001001b */
[----:B0-----:R-:W-:Y:S02]  /*12e0*/  HADD2.F32 R5, -RZ, R20.H0_H0 ;  /* 0x20000014ff057230 */ /* 0x001fe40000004100 */
[----:B------:R-:W-:Y:S02]  /*12f0*/  HADD2.F32 R7, -RZ, R21.H0_H0 ;  /* 0x20000015ff077230 */ /* 0x000fe40000004100 */
[--C-:B---3--:R-:W-:Y:S02]  /*1300*/  HADD2.F32 R6, -RZ, R12.reuse.H0_H0 ;  /* 0x2000000cff067230 */ /* 0x108fe40000004100 */
[----:B------:R-:W-:Y:S02]  /*1310*/  HADD2.F32 R12, -RZ, R12.H1_H1 ;  /* 0x3000000cff0c7230 */ /* 0x000fe40000004100 */
[----:B------:R-:W-:Y:S02]  /*1320*/  HADD2.F32 R8, -RZ, R13.H0_H0 ;  /* 0x2000000dff087230 */ /* 0x000fe40000004100 */
[----:B------:R-:W-:Y:S01]  /*1330*/  FFMA.FTZ R24, R5, R6, R24 ;  /* 0x0000000605187223 */ /* 0x000fe20000010018 */
[----:B------:R-:W-:-:S02]  /*1340*/  HADD2.F32 R5, -RZ, R20.H1_H1 ;  /* 0x30000014ff057230 */ /* 0x000fc40000004100 */
        /* <DEDUP_REMOVED lines=8> */
[----:B----4-:R-:W-:-:S02]  /*13d0*/  HADD2.F32 R10, -RZ, R16.H0_H0 ;  /* 0x20000010ff0a7230 */ /* 0x010fc40000004100 */
[----:B------:R-:W-:Y:S02]  /*13e0*/  HADD2.F32 R16, -RZ, R16.H1_H1 ;  /* 0x30000010ff107230 */ /* 0x000fe40000004100 */
[----:B------:R-:W-:Y:S01]  /*13f0*/  FFMA.FTZ R36, R21, R13, R36 ;  /* 0x0000000d15247223 */ /* 0x000fe20000010024 */
[----:B------:R-:W-:Y:S02]  /*1400*/  HADD2.F32 R12, -RZ, R17.H0_H0 ;  /* 0x20000011ff0c7230 */ /* 0x000fe40000004100 */
[----:B------:R-:W-:Y:S02]  /*1410*/  HADD2.F32 R11, -RZ, R23.H0_H0 ;  /* 0x20000017ff0b7230 */ /* 0x000fe40000004100 */
[----:B------:R-:W-:Y:S02]  /*1420*/  HADD2.F32 R17, -RZ, R17.H1_H1 ;  /* 0x30000011ff117230 */ /* 0x000fe40000004100 */
[----:B------:R-:W-:Y:S02]  /*1430*/  HADD2.F32 R22, -RZ, R22.H1_H1 ;  /* 0x30000016ff167230 */ /* 0x000fe40000004100 */
[----:B------:R-:W-:-:S02]  /*1440*/  HADD2.F32 R14, -RZ, R14.H1_H1 ;  /* 0x3000000eff0e7230 */ /* 0x000fc40000004100 */
[--C-:B0-----:R-:W-:Y:S02]  /*1450*/  HADD2.F32 R9, -RZ, R4.reuse.H0_H0 ;  /* 0x20000004ff097230 */ /* 0x101fe40000004100 */
[----:B------:R-:W-:Y:S02]  /*1460*/  HADD2.F32 R13, -RZ, R4.H1_H1 ;  /* 0x30000004ff0d7230 */ /* 0x000fe40000004100 */
[--C-:B------:R-:W-:Y:S02]  /*1470*/  HADD2.F32 R4, -RZ, R15.reuse.H1_H1 ;  /* 0x3000000fff047230 */ /* 0x100fe40000004100 */
[----:B------:R-:W-:Y:S01]  /*1480*/  FFMA.FTZ R24, R9, R10, R24 ;  /* 0x0000000a09187223 */ /* 0x000fe20000010018 */
[----:B------:R-:W-:Y:S02]  /*1490*/  HADD2.F32 R9, -RZ, R15.H0_H0 ;  /* 0x2000000fff097230 */ /* 0x000fe40000004100 */
[----:B------:R-:W-:Y:S01]  /*14a0*/  FFMA.FTZ R13, R13, R16, R26 ;  /* 0x000000100d0d7223 */ /* 0x000fe2000001001a */
[----:B------:R-:W-:-:S02]  /*14b0*/  HADD2.F32 R15, -RZ, R5.H0_H0 ;  /* 0x20000005ff0f7230 */ /* 0x000fc40000004100 */
[----:B------:R-:W-:Y:S02]  /*14c0*/  HADD2.F32 R10, -RZ, R23.H1_H1 ;  /* 0x30000017ff0a7230 */ /* 0x000fe40000004100 */
[----:B------:R-:W-:Y:S01]  /*14d0*/  FADD.FTZ R13, R24, R13 ;  /* 0x0000000d180d7221 */ /* 0x000fe20000010000 */
[----:B------:R-:W-:Y:S02]  /*14e0*/  HADD2.F32 R5, -RZ, R5.H1_H1 ;  /* 0x30000005ff057230 */ /* 0x000fe40000004100 */
[----:B------:R-:W-:Y:S01]  /*14f0*/  FFMA.FTZ R8, R15, R12, R8 ;  /* 0x0000000c0f087223 */ /* 0x000fe20000010008 */
[----:B------:R-:W-:Y:S01]  /*1500*/  FFMA.FTZ R9, R11, R9, R40 ;  /* 0x000000090b097223 */ /* 0x000fe20000010028 */
[----:B------:R-:W-:Y:S01]  /*1510*/  FFMA.FTZ R4, R10, R4, R27 ;  /* 0x000000040a047223 */ /* 0x000fe2000001001b */
[----:B------:R-:W-:Y:S02]  /*1520*/  HADD2.F32 R10, -RZ, R6.H0_H0 ;  /* 0x20000006ff0a7230 */ /* 0x000fe40000004100 */
[----:B------:R-:W-:Y:S01]  /*1530*/  FFMA.FTZ R5, R5, R17, R36 ;  /* 0x0000001105057223 */ /* 0x000fe20000010024 */
[----:B------:R-:W-:-:S02]  /*1540*/  HADD2.F32 R11, -RZ, R18.H0_H0 ;  /* 0x20000012ff0b7230 */ /* 0x000fc40000004100 */
[----:B------:R-:W-:Y:S01]  /*1550*/  FADD.FTZ R8, R8, R13 ;  /* 0x0000000d08087221 */ /* 0x000fe20000010000 */
        /* <DEDUP_REMOVED lines=9> */
[----:B------:R-:W-:Y:S01]  /*15f0*/  HADD2.F32 R19, -RZ, R19.H1_H1 ;  /* 0x30000013ff137230 */ /* 0x000fe20000004100 */
[----:B------:R-:W-:Y:S01]  /*1600*/  IADD3 R11, PT, PT, R31, 0x1, RZ ;  /* 0x000000011f0b7810 */ /* 0x000fe20007ffe0ff */
[----:B------:R-:W-:Y:S02]  /*1610*/  HADD2.F32 R7, -RZ, R7.H1_H1 ;  /* 0x30000007ff077230 */ /* 0x000fe40000004100 */
[----:B------:R-:W-:Y:S01]  /*1620*/  FFMA.FTZ R8, R8, R12, R9 ;  /* 0x0000000c08087223 */ /* 0x000fe20000010009 */
[----:B------:R-:W-:Y:S01]  /*1630*/  FADD.FTZ R5, R6, R5 ;  /* 0x0000000506057221 */ /* 0x000fe20000010000 */
[----:B------:R-:W-:Y:S01]  /*1640*/  I2FP.F32.S32 R10, R11 ;  /* 0x0000000b000a7245 */ /* 0x000fe20000201400 */
[----:B------:R-:W-:Y:S02]  /*1650*/  FFMA.FTZ R4, R7, R19, R4 ;  /* 0x0000001307047223 */ /* 0x000fe40000010004 */
[----:B------:R-:W-:Y:S01]  /*1660*/  FADD.FTZ R5, R8, R5 ;  /* 0x0000000508057221 */ /* 0x000fe20000010000 */
[----:B-----5:R-:W-:Y:S01]  /*1670*/  FSETP.NEU.FTZ.AND P0, PT, R33, RZ, PT ;  /* 0x000000ff2100720b */ /* 0x020fe20003f1d000 */
[----:B------:R-:W-:-:S02]  /*1680*/  FMUL.FTZ R10, R10, R33 ;  /* 0x000000210a0a7220 */ /* 0x000fc40000410000 */
[----:B------:R-:W-:Y:S01]  /*1690*/  FADD.FTZ R4, R4, R5 ;  /* 0x0000000504047221 */ /* 0x000fe20000010000 */
[----:B------:R-:W-:Y:S02]  /*16a0*/  VIADD R5, R29, 0xffffffff ;  /* 0xffffffff1d057836 */ /* 0x000fe40000000000 */
[----:B------:R-:W-:-:S03]  /*16b0*/  FSEL R7, R10, RZ, P0 ;  /* 0x000000ff0a077208 */ /* 0x000fc60000000000 */
[----:B------:R-:W-:Y:S02]  /*16c0*/  ISETP.GE.U32.AND P0, PT, R5, UR16, PT ;  /* 0x0000001005007c0c */ /* 0x000fe4000bf06070 */
[----:B------:R-:W-:Y:S01]  /*16d0*/  FFMA.FTZ R7, R4, UR22, R7 ;  /* 0x0000001604077c23 */ /* 0x000fe20008010007 */
[----:B------:R-:W-:-:S04]  /*16e0*/  IADD3 R28, PT, PT, R28, 0x4, RZ ;  /* 0x000000041c1c7810 */ /* 0x000fc80007ffe0ff */
[----:B------:R-:W-:-:S06]  /*16f0*/  FSEL R5, R7, RZ, !P0 ;  /* 0x000000ff07057208 */ /* 0x000fcc0004000000 */
[----:B------:R-:W-:Y:S02]  /*1700*/  @!P0 FMNMX.FTZ R32, R7, R32, !PT ;  /* 0x0000002007208209 */ /* 0x000fe40007810000 */
[----:B------:R-:W-:Y:S02]  /*1710*/  ISETP.GE.U32.AND P0, PT, R28, UR8, PT ;  /* 0x000000081c007c0c */ /* 0x000fe4000bf06070 */
[----:B------:R-:W-:Y:S01]  /*1720*/  IADD3 R2, P1, PT, R2, 0x10, RZ ;  /* 0x0000001002027810 */ /* 0x000fe20007f3e0ff */
[----:B------:R0:W-:Y:S01]  /*1730*/  STS [R30], R5 ;  /* 0x000000051e007388 */ /* 0x0001e20000000800 */
[----:B------:R-:W-:Y:S02]  /*1740*/  IADD3 R31, PT, PT, R31, 0x80, RZ ;  /* 0x000000801f1f7810 */ /* 0x000fe40007ffe0ff */
[----:B------:R-:W-:Y:S01]  /*1750*/  IADD3 R29, PT, PT, R29, 0x80, RZ ;  /* 0x000000801d1d7810 */ /* 0x000fe20007ffe0ff */
[----:B------:R-:W-:Y:S01]  /*1760*/  IMAD.X R3, RZ, RZ, R3, P1 ;  /* 0x000000ffff037224 */ /* 0x000fe200008e0603 */
[----:B0-----:R-:W-:-:S05]  /*1770*/  IADD3 R30, PT, PT, R30, 0x200, RZ ;  /* 0x000002001e1e7810 */ /* 0x001fca0007ffe0ff */
[----:B------:R-:W-:Y:S05]  /*1780*/  @!P0 BRA `(.L_x_21350) ;  /* 0xfffffff0003c8947 */ /* 0x000fea000383ffff */
.L_x_21349:
[----:B------:R-:W-:Y:S05]  /*1790*/  BSYNC.RECONVERGENT B0 ;  /* 0x0000000000007941 */ /* 0x000fea0003800200 */
.L_x_21348:
[----:B---3--:R-:W0:Y:S01]  /*17a0*/  SHFL.BFLY PT, R3, R32, 0x10, 0x1f ;  /* 0x0e001f0020037f89 */ /* 0x008e2200000e0000 */
        /* <DEDUP_REMOVED lines=25> */
[-C--:B------:R-:W-:Y:S02]  /*1940*/  LEA R6, R5, R4.reuse, 0x2 ;  /* 0x0000000405067211 */ /* 0x080fe400078e10ff */
[----:B-1----:R-:W-:Y:S01]  /*1950*/  FMNMX.FTZ R13, R8, R9, !PT ;  /* 0x00000009080d7209 */ /* 0x002fe20007810000 */
[----:B------:R-:W-:Y:S01]  /*1960*/  IMAD.MOV.U32 R9, RZ, RZ, -0x800001 ;  /* 0xff7fffffff097424 */ /* 0x000fe200078e00ff */
[----:B------:R-:W-:-:S03]  /*1970*/  LEA R8, R7, R4, 0x2 ;  /* 0x0000000407087211 */ /* 0x000fc600078e10ff */
        /* <DEDUP_REMOVED lines=15> */
[C---:B------:R-:W-:Y:S01]  /*1a70*/  LOP3.LUT R10, R9.reuse, 0x180, RZ, 0xc0, !PT ;  /* 0x00000180090a7812 */ /* 0x040fe200078ec0ff */
[----:B------:R-:W-:-:S03]  /*1a80*/  VIADD R11, R9, -UR23 ;  /* 0x80000017090b7c36 */ /* 0x000fc60008000000 */
        /* <DEDUP_REMOVED lines=10> */
[----:B------:R-:W-:-:S07]  /*1b30*/  IADD3 R9, PT, PT, RZ, -R9, RZ ;  /* 0x80000009ff097210 */ /* 0x000fce0007ffe0ff */
.L_x_21355:
        /* <DEDUP_REMOVED lines=11> */
.L_x_21354:
[----:B------:R-:W-:Y:S05]  /*1bf0*/  BSYNC.RECONVERGENT B1 ;  /* 0x0000000000017941 */ /* 0x000fea0003800200 */
.L_x_21353:
        /* <DEDUP_REMOVED lines=13> */
.L_x_21358:
        /* <DEDUP_REMOVED lines=100> */
.L_x_21357:
[----:B------:R-:W-:Y:S05]  /*2310*/  BSYNC.RECONVERGENT B1 ;  /* 0x0000000000017941 */ /* 0x000fea0003800200 */
.L_x_21356:
        /* <DEDUP_REMOVED lines=55> */
.L_x_21360:
[----:B------:R-:W-:Y:S05]  /*2690*/  BSYNC.RECONVERGENT B1 ;  /* 0x0000000000017941 */ /* 0x000fea0003800200 */
.L_x_21359:
        /* <DEDUP_REMOVED lines=26> */
.L_x_21352:
[----:B------:R-:W-:Y:S05]  /*2840*/  BSYNC.RECONVERGENT B0 ;  /* 0x0000000000007941 */ /* 0x000fea0003800200 */
.L_x_21351:
        /* <DEDUP_REMOVED lines=40> */
.L_x_21365:
[----:B------:R-:W1:Y:S01]  /*2ad0*/  LDS R11, [R8] ;  /* 0x00000000080b7984 */ /* 0x000e620000000800 */
[----:B------:R-:W-:-:S05]  /*2ae0*/  VIADD R12, R12, 0x1 ;  /* 0x000000010c0c7836 */ /* 0x000fca0000000000 */
[----:B------:R-:W-:Y:S01]  /*2af0*/  ISETP.NE.AND P0, PT, R12, RZ, PT ;  /* 0x000000ff0c00720c */ /* 0x000fe20003f05270 */
[----:B-1----:R-:W-:-:S05]  /*2b00*/  FMUL.FTZ R11, R11, R6 ;  /* 0x000000060b0b7220 */ /* 0x002fca0000410000 */
[----:B------:R1:W-:Y:S02]  /*2b10*/  STS [R8], R11 ;  /* 0x0000000b08007388 */ /* 0x0003e40000000800 */
[----:B-1----:R-:W-:-:S05]  /*2b20*/  IADD3 R8, PT, PT, R8, 0x200, RZ ;  /* 0x0000020008087810 */ /* 0x002fca0007ffe0ff */
[----:B------:R-:W-:Y:S05]  /*2b30*/  @P0 BRA `(.L_x_21365) ;  /* 0xfffffffc00e40947 */ /* 0x000fea000383ffff */
.L_x_21364:
[----:B------:R-:W-:Y:S05]  /*2b40*/  BSYNC.RECONVERGENT B1 ;  /* 0x0000000000017941 */ /* 0x000fea0003800200 */
.L_x_21363:
        /* <DEDUP_REMOVED lines=13> */
.L_x_21368:
        /* <DEDUP_REMOVED lines=52> */
.L_x_21367:
[----:B------:R-:W-:Y:S05]  /*2f60*/  BSYNC.RECONVERGENT B1 ;  /* 0x0000000000017941 */ /* 0x000fea0003800200 */
.L_x_21366:
        /* <DEDUP_REMOVED lines=31> */
.L_x_21370:
[----:B------:R-:W-:Y:S05]  /*3160*/  BSYNC.RECONVERGENT B1 ;  /* 0x0000000000017941 */ /* 0x000fea0003800200 */
.L_x_21369:
        /* <DEDUP_REMOVED lines=14> */
.L_x_21362:
[----:B------:R-:W-:Y:S05]  /*3250*/  BSYNC.RECONVERGENT B0 ;  /* 0x0000000000007941 */ /* 0x000fea0003800200 */
.L_x_21361:
[----:B------:R-:W-:Y:S01]  /*3260*/  BAR.SYNC.DEFER_BLOCKING 0x0 ;  /* 0x0000000000007b1d */ /* 0x000fe20000010000 */
[----:B------:R-:W-:Y:S02]  /*3270*/  ISETP.NE.AND P0, PT, R16, RZ, PT ;  /* 0x000000ff1000720c */ /* 0x000fe40003f05270 */
[----:B--2---:R-:W-:-:S03]  /*3280*/  MOV R8, UR14 ;  /* 0x0000000e00087c02 */ /* 0x004fc60008000f00 */
        /* <DEDUP_REMOVED lines=21> */
[----:B-1----:R4:W-:Y:S02]  /*33e0*/  STG.E desc[UR12][R12.64], R9 ;  /* 0x000000090c007986 */ /* 0x0029e4000c10190c */
.L_x_21372:
[----:B--23--:R-:W-:Y:S05]  /*33f0*/  BSYNC.RECONVERGENT B0 ;  /* 0x0000000000007941 */ /* 0x00cfea0003800200 */
.L_x_21371:
[----:B------:R-:W-:Y:S01]  /*3400*/  ISETP.GE.U32.AND P0, PT, R8, UR8, PT ;  /* 0x0000000808007c0c */ /* 0x000fe2000bf06070 */
[----:B------:R-:W-:Y:S01]  /*3410*/  BSSY.RECONVERGENT B0, `(.L_x_21373) ;  /* 0x000018e000007945 */ /* 0x000fe20003800200 */
[----:B------:R-:W-:Y:S02]  /*3420*/  CS2R R24, SRZ ;  /* 0x0000000000187805 */ /* 0x000fe4000001ff00 */
[----:B------:R-:W-:Y:S02]  /*3430*/  CS2R R22, SRZ ;  /* 0x0000000000167805 */ /* 0x000fe4000001ff00 */
[----:B------:R-:W-:Y:S02]  /*3440*/  CS2R R20, SRZ ;  /* 0x0000000000147805 */ /* 0x000fe4000001ff00 */
[----:B------:R-:W-:-:S05]  /*3450*/  CS2R R18, SRZ ;  /* 0x0000000000127805 */ /* 0x000fca000001ff00 */
[----:B------:R-:W-:Y:S05]  /*3460*/  @P0 BRA `(.L_x_21374) ;  /* 0x0000001800200947 */ /* 0x000fea0003800000 */
[----:B------:R-:W2:Y:S01]  /*3470*/  LDCU UR4, c[0x0][0x3c8] ;  /* 0x00007900ff0477ac */ /* 0x000ea20008000800 */
[----:B----4-:R-:W-:Y:S01]  /*3480*/  IMAD.WIDE.U32 R10, R8, 0x4, RZ ;  /* 0x00000004080a7825 */ /* 0x010fe200078e00ff */
[----:B------:R-:W-:Y:S02]  /*3490*/  IADD3 R3, PT, PT, R3, 0xa0, RZ ;  /* 0x000000a003037810 */ /* 0x000fe40007ffe0ff */
[----:B------:R-:W-:Y:S01]  /*34a0*/  CS2R R24, SRZ ;  /* 0x0000000000187805 */ /* 0x000fe2000001ff00 */
[----:B------:R-:W3:Y:S01]  /*34b0*/  LDCU UR5, c[0x0][0x3e0] ;  /* 0x00007c00ff0577ac */ /* 0x000ee20008000800 */
[C---:B0-----:R-:W-:Y:S01]  /*34c0*/  SHF.L.U32 R4, R16.reuse, 0x5, RZ ;  /* 0x0000000510047819 */ /* 0x041fe200000006ff */
[----:B------:R-:W-:Y:S01]  /*34d0*/  IMAD.SHL.U32 R26, R16, 0x8, RZ ;  /* 0x00000008101a7824 */ /* 0x000fe200078e00ff */
[----:B-1----:R-:W-:Y:S01]  /*34e0*/  LEA R9, R2, R3, 0x18 ;  /* 0x0000000302097211 */ /* 0x002fe200078ec0ff */
[----:B------:R-:W0:Y:S01]  /*34f0*/  LDCU.64 UR6, c[0x0][0x3b8] ;  /* 0x00007700ff0677ac */ /* 0x000e220008000a00 */
[----:B------:R-:W-:-:S02]  /*3500*/  LOP3.LUT R2, R4, 0x60, RZ, 0xe2, !PT ;  /* 0x0000006004027812 */ /* 0x000fc400078ee2ff */
[----:B------:R-:W-:Y:S02]  /*3510*/  CS2R R22, SRZ ;  /* 0x0000000000167805 */ /* 0x000fe4000001ff00 */
[C---:B------:R-:W-:Y:S02]  /*3520*/  LEA R3, R5.reuse, UR23, 0x5 ;  /* 0x0000001705037c11 */ /* 0x040fe4000f8e28ff */
[----:B------:R-:W-:Y:S02]  /*3530*/  CS2R R20, SRZ ;  /* 0x0000000000147805 */ /* 0x000fe4000001ff00 */
[----:B------:R-:W-:Y:S02]  /*3540*/  LOP3.LUT R4, R26, 0x18, RZ, 0xc0, !PT ;  /* 0x000000181a047812 */ /* 0x000fe400078ec0ff */
[----:B------:R-:W-:Y:S02]  /*3550*/  CS2R R18, SRZ ;  /* 0x0000000000127805 */ /* 0x000fe4000001ff00 */
[----:B------:R-:W-:-:S02]  /*3560*/  LEA R2, R5, R2, 0x7 ;  /* 0x0000000205027211 */ /* 0x000fc400078e38ff */
[----:B------:R-:W-:Y:S01]  /*3570*/  IADD3 R4, PT, PT, R3, 0x3, R4 ;  /* 0x0000000303047810 */ /* 0x000fe20007ffe004 */
[----:B--2---:R-:W-:Y:S01]  /*3580*/  UIMAD UR4, UR15, UR4, URZ ;  /* 0x000000040f0472a4 */ /* 0x004fe2000f8e02ff */
[----:B------:R-:W-:Y:S02]  /*3590*/  IADD3 R2, PT, PT, R2, 0x10, R9 ;  /* 0x0000001002027810 */ /* 0x000fe40007ffe009 */
[----:B------:R-:W-:Y:S01]  /*35a0*/  IADD3 R17, PT, PT, R8, 0x1, RZ ;  /* 0x0000000108117810 */ /* 0x000fe20007ffe0ff */
[----:B---3--:R-:W-:Y:S01]  /*35b0*/  IMAD R32, R0, UR5, RZ ;  /* 0x0000000500207c24 */ /* 0x008fe2000f8e02ff */
[----:B------:R-:W-:Y:S02]  /*35c0*/  LOP3.LUT R26, R26, 0xf8, RZ, 0xc0, !PT ;  /* 0x000000f81a1a7812 */ /* 0x000fe400078ec0ff */
[----:B------:R-:W-:Y:S01]  /*35d0*/  MOV R13, UR4 ;  /* 0x00000004000d7c02 */ /* 0x000fe20008000f00 */
[----:B------:R-:W-:Y:S01]  /*35e0*/  UIADD3 UR4, UPT, UPT, UR16, 0x1f, URZ ;  /* 0x0000001f10047890 */ /* 0x000fe2000fffe0ff */
[----:B-----5:R-:W-:-:S03]  /*35f0*/  SHF.R.S32.HI R33, RZ, 0x1f, R32 ;  /* 0x0000001fff217819 */ /* 0x020fc60000011420 */
[----:B------:R-:W-:Y:S01]  /*3600*/  IMAD.WIDE R10, R13, 0x4, R10 ;  /* 0x000000040d0a7825 */ /* 0x000fe200078e020a */
[----:B------:R-:W-:Y:S02]  /*3610*/  USHF.R.U32.HI UR4, URZ, 0x5, UR4 ;  /* 0x00000005ff047899 */ /* 0x000fe40008011604 */
[----:B0-----:R-:W-:-:S04]  /*3620*/  IADD3 R6, P0, PT, R10, UR6, RZ ;  /* 0x000000060a067c10 */ /* 0x001fc8000ff1e0ff */
[----:B------:R-:W-:Y:S02]  /*3630*/  IADD3 R0, PT, PT, R8, -UR4, RZ ;  /* 0x8000000408007c10 */ /* 0x000fe4000fffe0ff */
[----:B------:R-:W-:-:S07]  /*3640*/  IADD3.X R3, PT, PT, R11, UR7, RZ, P0, !PT ;  /* 0x000000070b037c10 */ /* 0x000fce00087fe4ff */
.L_x_21391:
[----:B------:R-:W-:Y:S01]  /*3650*/  MOV R30, R6 ;  /* 0x00000006001e7202 */ /* 0x000fe20000000f00 */
[----:B------:R-:W-:Y:S01]  /*3660*/  IMAD.MOV.U32 R31, RZ, RZ, R3 ;  /* 0x000000ffff1f7224 */ /* 0x000fe200078e0003 */
[----:B------:R-:W0:Y:S04]  /*3670*/  LDS.128 R12, [R2+-0x10] ;  /* 0xfffff000020c7984 */ /* 0x000e280000000c00 */
[----:B--2---:R-:W2:Y:S04]  /*3680*/  LDG.E.CONSTANT R29, desc[UR12][R30.64] ;  /* 0x0000000c1e1d7981 */ /* 0x004ea8000c1e9900 */
[----:B-1-3--:R1:W3:Y:S01]  /*3690*/  LDS.128 R8, [R2] ;  /* 0x0000000002087984 */ /* 0x00a2e20000000c00 */
[----:B0-----:R-:W-:Y:S01]  /*36a0*/  F2FP.F16.F32.PACK_AB R14, R15, R14 ;  /* 0x0000000e0f0e723e */ /* 0x001fe200000000ff */
[----:B--2---:R-:W-:-:S03]  /*36b0*/  IMAD.WIDE R28, R29, UR22, R32 ;  /* 0x000000161d1c7c25 */ /* 0x004fc6000f8e0220 */
[----:B------:R-:W-:-:S04]  /*36c0*/  IADD3 R27, P0, PT, R26, R28, RZ ;  /* 0x0000001c1a1b7210 */ /* 0x000fc80007f1e0ff */
[----:B------:R-:W-:Y:S02]  /*36d0*/  IADD3.X R28, PT, PT, RZ, R29, RZ, P0, !PT ;  /* 0x0000001dff1c7210 */ /* 0x000fe400007fe4ff */
[----:B----4-:R-:W-:Y:S02]  /*36e0*/  LEA R34, P1, R27, UR20, 0x1 ;  /* 0x000000141b227c11 */ /* 0x010fe4000f8208ff */
[----:B------:R-:W-:Y:S02]  /*36f0*/  F2FP.F16.F32.PACK_AB R29, R13, R12 ;  /* 0x0000000c0d1d723e */ /* 0x000fe400000000ff */
[----:B------:R-:W-:Y:S02]  /*3700*/  LEA.HI.X R35, R27, UR21, R28, 0x1, P1 ;  /* 0x000000151b237c11 */ /* 0x000fe400088f0c1c */
[----:B------:R-:W-:Y:S02]  /*3710*/  MOV R28, R14 ;  /* 0x0000000e001c7202 */ /* 0x000fe40000000f00 */
[----:B------:R-:W-:Y:S01]  /*3720*/  ISETP.NE.AND P0, PT, R0, -0x1, PT ;  /* 0xffffffff0000780c */ /* 0x000fe20003f05270 */
[----:B------:R1:W5:Y:S01]  /*3730*/  LDG.E.128.CONSTANT R12, desc[UR12][R34.64] ;  /* 0x0000000c220c7981 */ /* 0x000362000c1e9d00 */
[----:B------:R-:W-:Y:S01]  /*3740*/  BSSY.RECONVERGENT B1, `(.L_x_21375) ;  /* 0x0000021000017945 */ /* 0x000fe20003800200 */
[----:B------:R-:W-:-:S10]  /*3750*/  IADD3 R27, PT, PT, R4, -0x3, RZ ;  /* 0xfffffffd041b7810 */ /* 0x000fd40007ffe0ff */
[----:B-1-3--:R-:W-:Y:S05]  /*3760*/  @P0 BRA `(.L_x_21376) ;  /* 0x0000000000780947 */ /* 0x00afea0003800000 */
        /* <DEDUP_REMOVED lines=30> */
.L_x_21376:
[----:B------:R-:W-:Y:S05]  /*3950*/  BSYNC.RECONVERGENT B1 ;  /* 0x0000000000017941 */ /* 0x000fea0003800200 */
.L_x_21375:
        /* <DEDUP_REMOVED lines=28> */
[----:B------:R-:W-:Y:S01]  /*3b20*/  ISETP.GE.AND P4, PT, R12, UR16, PT ;  /* 0x000000100c007c0c */ /* 0x000fe2000bf86270 */
[----:B------:R-:W-:Y:S01]  /*3b30*/  VIADD R12, R4, 0xfffffffe ;  /* 0xfffffffe040c7836 */ /* 0x000fe20000000000 */
[----:B------:R-:W-:Y:S02]  /*3b40*/  ISETP.GE.AND P1, PT, R27, UR16, PT ;  /* 0x000000101b007c0c */ /* 0x000fe4000bf26270 */
[----:B------:R-:W-:-:S02]  /*3b50*/  SEL R14, R13, RZ, !P4 ;  /* 0x000000ff0d0e7207 */ /* 0x000fc40006000000 */
[----:B------:R-:W-:Y:S02]  /*3b60*/  ISETP.GE.AND P2, PT, R12, UR16, PT ;  /* 0x000000100c007c0c */ /* 0x000fe4000bf46270 */
[C---:B------:R-:W-:Y:S02]  /*3b70*/  PRMT R12, R8.reuse, 0x7632, R12 ;  /* 0x00007632080c7816 */ /* 0x040fe4000000000c */
[----:B------:R-:W-:Y:S02]  /*3b80*/  SEL R8, R8, RZ, !P1 ;  /* 0x000000ff08087207 */ /* 0x000fe40004800000 */
[----:B------:R-:W-:Y:S02]  /*3b90*/  SEL R11, R11, RZ, !P3 ;  /* 0x000000ff0b0b7207 */ /* 0x000fe40005800000 */
[----:B------:R-:W-:Y:S02]  /*3ba0*/  SEL R13, R12, RZ, !P2 ;  /* 0x000000ff0c0d7207 */ /* 0x000fe40005000000 */
[----:B------:R-:W-:-:S02]  /*3bb0*/  PRMT R11, R11, 0x5410, R14 ;  /* 0x000054100b0b7816 */ /* 0x000fc4000000000e */
[----:B------:R-:W-:-:S07]  /*3bc0*/  PRMT R8, R8, 0x5410, R13 ;  /* 0x0000541008087816 */ /* 0x000fce000000000d */
.L_x_21378:
[----:B------:R-:W-:Y:S05]  /*3bd0*/  BSYNC.RECONVERGENT B1 ;  /* 0x0000000000017941 */ /* 0x000fea0003800200 */
.L_x_21377:
        /* <DEDUP_REMOVED lines=17> */
[C---:B------:R-:W-:Y:S02]  /*3cf0*/  IADD3 R13, PT, PT, R4.reuse, 0x1, RZ ;  /* 0x00000001040d7810 */ /* 0x040fe40007ffe0ff */
        /* <DEDUP_REMOVED lines=23> */
.L_x_21380:
[----:B------:R-:W-:Y:S05]  /*3e70*/  BSYNC.RECONVERGENT B1 ;  /* 0x0000000000017941 */ /* 0x000fea0003800200 */
.L_x_21379:
        /* <DEDUP_REMOVED lines=41> */
.L_x_21382:
[----:B------:R-:W-:Y:S05]  /*4110*/  BSYNC.RECONVERGENT B1 ;  /* 0x0000000000017941 */ /* 0x000fea0003800200 */
.L_x_21381:
        /* <DEDUP_REMOVED lines=41> */
.L_x_21384:
[----:B------:R-:W-:Y:S05]  /*43b0*/  BSYNC.RECONVERGENT B1 ;  /* 0x0000000000017941 */ /* 0x000fea0003800200 */
.L_x_21383:
        /* <DEDUP_REMOVED lines=27> */
[----:B------:R-:W-:Y:S02]  /*4570*/  PRMT R10, R10, 0x5410, R13 ;  /* 0x000054100a0a7816 */ /* 0x000fe4000000000d */
        /* <DEDUP_REMOVED lines=13> */
.L_x_21386:
[----:B------:R-:W-:Y:S05]  /*4650*/  BSYNC.RECONVERGENT B1 ;  /* 0x0000000000017941 */ /* 0x000fea0003800200 */
.L_x_21385:
        /* <DEDUP_REMOVED lines=41> */
.L_x_21388:
[----:B------:R-:W-:Y:S05]  /*48f0*/  BSYNC.RECONVERGENT B1 ;  /* 0x0000000000017941 */ /* 0x000fea0003800200 */
.L_x_21387:
        /* <DEDUP_REMOVED lines=17> */
[----:B------:R-:W-:Y:S02]  /*4a10*/  IADD3 R9, PT, PT, R4, -0x1, RZ ;  /* 0xffffffff04097810 */ /* 0x000fe40007ffe0ff */
[----:B------:R-:W-:Y:S02]  /*4a20*/  ISETP.GE.AND P2, PT, R8, UR16, PT ;  /* 0x0000001008007c0c */ /* 0x000fe4000bf46270 */
[----:B------:R-:W-:Y:S02]  /*4a30*/  IADD3 R8, PT, PT, R4, 0x4, RZ ;  /* 0x0000000404087810 */ /* 0x000fe40007ffe0ff */
[----:B------:R-:W-:Y:S02]  /*4a40*/  ISETP.GE.AND P5, PT, R9, UR16, PT ;  /* 0x0000001009007c0c */ /* 0x000fe4000bfa6270 */
[----:B------:R-:W-:-:S02]  /*4a50*/  ISETP.GE.AND P6, PT, R27, UR16, PT ;  /* 0x000000101b007c0c */ /* 0x000fc4000bfc6270 */
[----:B------:R-:W-:Y:S02]  /*4a60*/  IADD3 R9, PT, PT, R4, 0x1, RZ ;  /* 0x0000000104097810 */ /* 0x000fe40007ffe0ff */
        /* <DEDUP_REMOVED lines=22> */
.L_x_21390:
[----:B------:R-:W-:Y:S05]  /*4bd0*/  BSYNC.RECONVERGENT B1 ;  /* 0x0000000000017941 */ /* 0x000fea0003800200 */
.L_x_21389:
        /* <DEDUP_REMOVED lines=17> */
.L_x_21374:
[----:B------:R-:W-:Y:S05]  /*4cf0*/  BSYNC.RECONVERGENT B0 ;  /* 0x0000000000007941 */ /* 0x000fea0003800200 */
.L_x_21373:
[----:B------:R-:W2:Y:S01]  /*4d00*/  SHFL.BFLY PT, R0, R25, 0x2, 0x1f ;  /* 0x0c401f0019007f89 */ /* 0x000ea200000e0000 */
[----:B------:R-:W-:Y:S01]  /*4d10*/  LOP3.LUT P0, RZ, R16, 0x3, RZ, 0xc0, !PT ;  /* 0x0000000310ff7812 */ /* 0x000fe2000780c0ff */
[----:B------:R-:W-:Y:S02]  /*4d20*/  BSSY.RECONVERGENT B0, `(.L_x_21392) ;  /* 0x0000033000007945 */ /* 0x000fe40003800200 */
[----:B------:R-:W3:Y:S04]  /*4d30*/  SHFL.BFLY PT, R3, R24, 0x2, 0x1f ;  /* 0x0c401f0018037f89 */ /* 0x000ee800000e0000 */
[----:B0---4-:R-:W0:Y:S04]  /*4d40*/  SHFL.BFLY PT, R4, R23, 0x2, 0x1f ;  /* 0x0c401f0017047f89 */ /* 0x011e2800000e0000 */
[----:B------:R-:W4:Y:S04]  /*4d50*/  SHFL.BFLY PT, R8, R21, 0x2, 0x1f ;  /* 0x0c401f0015087f89 */ /* 0x000f2800000e0000 */
[----:B-1----:R-:W1:Y:S04]  /*4d60*/  SHFL.BFLY PT, R9, R22, 0x2, 0x1f ;  /* 0x0c401f0016097f89 */ /* 0x002e6800000e0000 */
[----:B------:R-:W1:Y:S04]  /*4d70*/  SHFL.BFLY PT, R11, R20, 0x2, 0x1f ;  /* 0x0c401f00140b7f89 */ /* 0x000e6800000e0000 */
[----:B------:R-:W1:Y:S01]  /*4d80*/  SHFL.BFLY PT, R12, R19, 0x2, 0x1f ;  /* 0x0c401f00130c7f89 */ /* 0x000e6200000e0000 */
[----:B--2---:R-:W-:-:S03]  /*4d90*/  FADD.FTZ R0, R0, R25 ;  /* 0x0000001900007221 */ /* 0x004fc60000010000 */
[----:B------:R-:W2:Y:S01]  /*4da0*/  SHFL.BFLY PT, R13, R18, 0x2, 0x1f ;  /* 0x0c401f00120d7f89 */ /* 0x000ea200000e0000 */
[----:B---3--:R-:W-:Y:S01]  /*4db0*/  FADD.FTZ R2, R3, R24 ;  /* 0x0000001803027221 */ /* 0x008fe20000010000 */
[----:B0-----:R-:W-:Y:S02]  /*4dc0*/  FADD.FTZ R4, R4, R23 ;  /* 0x0000001704047221 */ /* 0x001fe40000010000 */
[----:B------:R-:W0:Y:S01]  /*4dd0*/  SHFL.BFLY PT, R3, R0, 0x1, 0x1f ;  /* 0x0c201f0000037f89 */ /* 0x000e2200000e0000 */
[----:B----4-:R-:W-:Y:S01]  /*4de0*/  FADD.FTZ R8, R8, R21 ;  /* 0x0000001508087221 */ /* 0x010fe20000010000 */
[----:B------:R-:W-:Y:S01]  /*4df0*/  BAR.SYNC.DEFER_BLOCKING 0x0 ;  /* 0x0000000000007b1d */ /* 0x000fe20000010000 */
[----:B-1----:R-:W-:Y:S01]  /*4e00*/  FADD.FTZ R6, R9, R22 ;  /* 0x0000001609067221 */ /* 0x002fe20000010000 */
[----:B------:R-:W-:-:S04]  /*4e10*/  FADD.FTZ R10, R11, R20 ;  /* 0x000000140b0a7221 */ /* 0x000fc80000010000 */
[----:B------:R-:W1:Y:S01]  /*4e20*/  SHFL.BFLY PT, R9, R2, 0x1, 0x1f ;  /* 0x0c201f0002097f89 */ /* 0x000e6200000e0000 */
[----:B------:R-:W-:-:S03]  /*4e30*/  FADD.FTZ R12, R12, R19 ;  /* 0x000000130c0c7221 */ /* 0x000fc60000010000 */
[----:B------:R-:W3:Y:S01]  /*4e40*/  SHFL.BFLY PT, R11, R4, 0x1, 0x1f ;  /* 0x0c201f00040b7f89 */ /* 0x000ee200000e0000 */
[----:B--2---:R-:W-:-:S03]  /*4e50*/  FADD.FTZ R14, R13, R18 ;  /* 0x000000120d0e7221 */ /* 0x004fc60000010000 */
[----:B------:R-:W2:Y:S01]  /*4e60*/  SHFL.BFLY PT, R15, R8, 0x1, 0x1f ;  /* 0x0c201f00080f7f89 */ /* 0x000ea200000e0000 */
[----:B------:R-:W-:-:S03]  /*4e70*/  LOP3.LUT R18, R16, 0x3c0, RZ, 0xc0, !PT ;  /* 0x000003c010127812 */ /* 0x000fc600078ec0ff */
[----:B------:R-:W4:Y:S01]  /*4e80*/  SHFL.BFLY PT, R13, R6, 0x1, 0x1f ;  /* 0x0c201f00060d7f89 */ /* 0x000f2200000e0000 */
[----:B------:R-:W-:Y:S01]  /*4e90*/  ISETP.NE.OR P1, PT, R18, 0x40, P0 ;  /* 0x000000401200780c */ /* 0x000fe20000725670 */
[----:B0-----:R-:W-:Y:S02]  /*4ea0*/  FADD.FTZ R0, R0, R3 ;  /* 0x0000000300007221 */ /* 0x001fe40000010000 */
[----:B------:R-:W0:Y:S04]  /*4eb0*/  SHFL.BFLY PT, R17, R10, 0x1, 0x1f ;  /* 0x0c201f000a117f89 */ /* 0x000e2800000e0000 */
[----:B------:R-:W0:Y:S04]  /*4ec0*/  SHFL.BFLY PT, R19, R12, 0x1, 0x1f ;  /* 0x0c201f000c137f89 */ /* 0x000e2800000e0000 */
[----:B------:R-:W0:Y:S01]  /*4ed0*/  SHFL.BFLY PT, R21, R14, 0x1, 0x1f ;  /* 0x0c201f000e157f89 */ /* 0x000e2200000e0000 */
[----:B-1----:R-:W-:Y:S01]  /*4ee0*/  FADD.FTZ R3, R2, R9 ;  /* 0x0000000902037221 */ /* 0x002fe20000010000 */
[----:B---3--:R-:W-:Y:S01]  /*4ef0*/  FADD.FTZ R2, R4, R11 ;  /* 0x0000000b04027221 */ /* 0x008fe20000010000 */
[----:B--2---:R-:W-:Y:S01]  /*4f00*/  FADD.FTZ R4, R8, R15 ;  /* 0x0000000f08047221 */ /* 0x004fe20000010000 */
[----:B------:R-:W-:Y:S01]  /*4f10*/  SHF.R.U32.HI R8, RZ, 0x2, R7 ;  /* 0x00000002ff087819 */ /* 0x000fe20000011607 */
[----:B----4-:R-:W-:-:S03]  /*4f20*/  FADD.FTZ R9, R6, R13 ;  /* 0x0000000d06097221 */ /* 0x010fc60000010000 */
[----:B------:R-:W-:Y:S01]  /*4f30*/  LEA R5, R5, R8, 0x6 ;  /* 0x0000000805057211 */ /* 0x000fe200078e30ff */
[----:B0-----:R-:W-:Y:S01]  /*4f40*/  FADD.FTZ R11, R10, R17 ;  /* 0x000000110a0b7221 */ /* 0x001fe20000010000 */
[----:B------:R-:W-:Y:S01]  /*4f50*/  FADD.FTZ R6, R12, R19 ;  /* 0x000000130c067221 */ /* 0x000fe20000010000 */
[----:B------:R-:W-:Y:S01]  /*4f60*/  FADD.FTZ R7, R14, R21 ;  /* 0x000000150e077221 */ /* 0x000fe20000010000 */
        /* <DEDUP_REMOVED lines=14> */
.L_x_21393:
[----:B------:R-:W-:Y:S05]  /*5050*/  BSYNC.RECONVERGENT B0 ;  /* 0x0000000000007941 */ /* 0x000fea0003800200 */
.L_x_21392:
        /* <DEDUP_REMOVED lines=29> */
.L_x_21395:
[----:B------:R-:W-:Y:S05]  /*5230*/  BSYNC.RECONVERGENT B0 ;  /* 0x0000000000007941 */ /* 0x000fea0003800200 */
.L_x_21394:
        /* <DEDUP_REMOVED lines=12> */
.L_x_21397:
[----:B------:R-:W-:Y:S05]  /*5300*/  BSYNC.RECONVERGENT B0 ;  /* 0x0000000000007941 */ /* 0x000fea0003800200 */
.L_x_21396:
        /* <DEDUP_REMOVED lines=8> */
[----:B------:R-:W4:Y:S04]  /*5390*/  LDS R12, [R19+0xa0] ;  /* 0x0000a000130c7984 */ /* 0x000f280000000800 */
[----:B------:R-:W4:Y:S04]  /*53a0*/  LDS R17, [R19+0xc0] ;  /* 0x0000c00013117984 */ /* 0x000f280000000800 */
[----:B------:R-:W4:Y:S01]  /*53b0*/  LDS R14, [R19+0xe0] ;  /* 0x0000e000130e7984 */ /* 0x000f220000000800 */
[----:B-1----:R-:W-:Y:S01]  /*53c0*/  FADD.FTZ R0, R0, R5 ;  /* 0x0000000500007221 */ /* 0x002fe20000010000 */
[----:B0-----:R-:W-:Y:S01]  /*53d0*/  FADD.FTZ R3, R3, R8 ;  /* 0x0000000803037221 */ /* 0x001fe20000010000 */
[----:B--2---:R-:W-:Y:S01]  /*53e0*/  FADD.FTZ R2, R2, R13 ;  /* 0x0000000d02027221 */ /* 0x004fe20000010000 */
[----:B---3--:R-:W-:Y:S01]  /*53f0*/  FADD.FTZ R9, R9, R10 ;  /* 0x0000000a09097221 */ /* 0x008fe20000010000 */
[----:B----4-:R-:W-:Y:S01]  /*5400*/  FADD.FTZ R4, R4, R15 ;  /* 0x0000000f04047221 */ /* 0x010fe20000010000 */
[----:B------:R-:W-:Y:S01]  /*5410*/  FADD.FTZ R11, R11, R12 ;  /* 0x0000000c0b0b7221 */ /* 0x000fe20000010000 */
[----:B------:R-:W-:Y:S01]  /*5420*/  FADD.FTZ R6, R6, R17 ;  /* 0x0000001106067221 */ /* 0x000fe20000010000 */
[----:B------:R-:W-:-:S07]  /*5430*/  FADD.FTZ R7, R7, R14 ;  /* 0x0000000e07077221 */ /* 0x000fce0000010000 */
.L_x_21399:
[----:B------:R-:W-:Y:S05]  /*5440*/  BSYNC.RECONVERGENT B0 ;  /* 0x0000000000007941 */ /* 0x000fea0003800200 */
.L_x_21398:
        /* <DEDUP_REMOVED lines=18> */
[----:B-1----:R-:W-:Y:S02]  /*5570*/  LEA R8, P0, R16, UR8, 0x1 ;  /* 0x0000000810087c11 */ /* 0x002fe4000f8008ff */
[----:B------:R-:W-:-:S02]  /*5580*/  PRMT R10, R6, 0x7632, R10 ;  /* 0x00007632060a7816 */ /* 0x000fc4000000000a */
[--C-:B------:R-:W-:Y:S02]  /*5590*/  LEA.HI.X R9, R16, UR9, R5.reuse, 0x1, P0 ;  /* 0x0000000910097c11 */ /* 0x100fe400080f0c05 */
        /* <DEDUP_REMOVED lines=10> */
.L_x_21400:
        /* <DEDUP_REMOVED lines=12> */
.L_x_27551:


//--------------------- .text._ZN4vllm25paged_attention_v2_kernelIttLi32ELi32ELi128ELNS_18Fp8KVCacheDataTypeE0ELb0ELi512EEEvPfS2_PT_PKS3_PKT0_S9_ifPKiSB_iPKfiiiSD_SD_iiiii --------------------------
	.section	.text._ZN4vllm25paged_attention_v2_kernelIttLi32ELi32ELi128ELNS_18Fp8KVCacheDataTypeE0ELb0ELi512EEEvPfS2_PT_PKS3_PKT0_S9_ifPKiSB_iPKfiiiSD_SD_iiiii,"ax",@progbits
	.align	128
        .global         _ZN4vllm25paged_attention_v2_kernelIttLi32ELi32ELi128ELNS_18Fp8KVCacheDataTypeE0ELb0ELi512EEEvPfS2_PT_PKS3_PKT0_S9_ifPKiSB_iPKfiiiSD_SD_iiiii
        .type           _ZN4vllm25paged_attention_v2_kernelIttLi32ELi32ELi128ELNS_18Fp8KVCacheDataTypeE0ELb0ELi512EEEvPfS2_PT_PKS3_PKT0_S9_ifPKiSB_iPKfiiiSD_SD_iiiii,@function
        .size           _ZN4vllm25paged_attention_v2_kernelIttLi32ELi32ELi128ELNS_18Fp8KVCacheDataTypeE0ELb0ELi512EEEvPfS2_PT_PKS3_PKT0_S9_ifPKiSB_iPKfiiiSD_SD_iiiii,(.L_x_27552 - _ZN4vllm25paged_attention_v2_kernelIttLi32ELi32ELi128ELNS_18Fp8KVCacheDataTypeE0ELb0ELi512EEEvPfS2_PT_PKS3_PKT0_S9_ifPKiSB_iPKfiiiSD_SD_iiiii)
        .other          _ZN4vllm25paged_attention_v2_kernelIttLi32ELi32ELi128ELNS_18Fp8KVCacheDataTypeE0ELb0ELi512EEEvPfS2_PT_PKS3_PKT0_S9_ifPKiSB_iPKfiiiSD_SD_iiiii,@"STO_CUDA_ENTRY STV_DEFAULT"
_ZN4vllm25paged_attention_v2_kernelIttLi32ELi32ELi128ELNS_18Fp8KVCacheDataTypeE0ELb0ELi512EEEvPfS2_PT_PKS3_PKT0_S9_ifPKiSB_iPKfiiiSD_SD_iiiii:
.text._ZN4vllm25paged_attention_v2_kernelIttLi32ELi32ELi128ELNS_18Fp8KVCacheDataTypeE0ELb0ELi512EEEvPfS2_PT_PKS3_PKT0_S9_ifPKiSB_iPKfiiiSD_SD_iiiii:
        /* <DEDUP_REMOVED lines=20> */
[----:B------:R-:W-:Y:S01]  /*0140*/  UIADD3 UR6, UPT, UPT, UR14, 0x1f, URZ ;  /* 0x0000001f0e067890 */ /* 0x000fe2000fffe0ff */
[----:B------:R-:W0:Y:S01]  /*0150*/  LDCU UR9, c[0x0][0x3b4] ;  /* 0x00007680ff0977ac */ /* 0x000e220008000800 */
[----:B--2---:R-:W-:Y:S01]  /*0160*/  UIMAD UR4, UR15, UR4, URZ ;  /* 0x000000040f0472a4 */ /* 0x004fe2000f8e02ff */
[----:B------:R-:W2:Y:S01]  /*0170*/  LDCU.64 UR20, c[0x0][0x3a0] ;  /* 0x00007400ff1477ac */ /* 0x000ea20008000a00 */
[----:B-1----:R-:W-:-:S02]  /*0180*/  IMAD.U32 R3, RZ, RZ, UR18 ;  /* 0x00000012ff037e24 */ /* 0x002fc4000f8e00ff */
[----:B------:R-:W-:Y:S01]  /*0190*/  USHF.R.S32.HI UR5, URZ, 0x1f, UR4 ;  /* 0x0000001fff057899 */ /* 0x000fe20008011404 */
[----:B0-----:R-:W-:-:S13]  /*01a0*/  ISETP.GT.U32.AND P0, PT, R0, 0x3, PT ;  /* 0x000000030000780c */ /* 0x001fda0003f04070 */
[----:B------:R-:W0:Y:S01]  /*01b0*/  @!P0 LDC.64 R4, c[0x0][0x398] ;  /* 0x0000e600ff048b82 */ /* 0x000e220000000a00 */
[----:B------:R-:W-:Y:S02]  /*01c0*/  @!P0 SHF.L.U32 R3, R3, 0x5, RZ ;  /* 0x0000000503038819 */ /* 0x000fe400000006ff */
[----:B------:R-:W-:-:S04]  /*01d0*/  @!P0 SHF.L.U32 R2, R0, 0x3, RZ ;  /* 0x0000000300028819 */ /* 0x000fc800000006ff */
[----:B------:R-:W-:-:S04]  /*01e0*/  @!P0 IADD3 R2, P1, P2, R2, UR4, R3 ;  /* 0x0000000402028c10 */ /* 0x000fc8000fa3e003 */
[----:B------:R-:W-:Y:S02]  /*01f0*/  @!P0 IADD3.X R3, PT, PT, RZ, UR5, RZ, P1, P2 ;  /* 0x00000005ff038c10 */ /* 0x000fe40008fe44ff */
[----:B---3--:R-:W-:Y:S01]  /*0200*/  IABS R9, R13 ;  /* 0x0000000d00097213 */ /* 0x008fe20000000000 */
[----:B------:R-:W1:Y:S01]  /*0210*/  LDCU UR19, c[0x0][0x370] ;  /* 0x00006e00ff1377ac */ /* 0x000e620008000800 */
[----:B------:R-:W3:Y:S01]  /*0220*/  LDCU.64 UR4, c[0x0][0x3d0] ;  /* 0x00007a00ff0477ac */ /* 0x000ee20008000a00 */
[----:B0-----:R-:W-:-:S04]  /*0230*/  @!P0 LEA R4, P1, R2, R4, 0x1 ;  /* 0x0000000402048211 */ /* 0x001fc800078208ff */
[----:B------:R-:W-:-:S06]  /*0240*/  @!P0 LEA.HI.X R5, R2, R5, R3, 0x1, P1 ;  /* 0x0000000502058211 */ /* 0x000fcc00008f0c03 */
[----:B------:R-:W4:Y:S01]  /*0250*/  @!P0 LDG.E.128.CONSTANT R4, desc[UR12][R4.64] ;  /* 0x0000000c04048981 */ /* 0x000f22000c1e9d00 */
[----:B------:R-:W0:Y:S01]  /*0260*/  I2F.RP R8, R9 ;  /* 0x0000000900087306 */ /* 0x000e220000209400 */
[----:B---3--:R-:W-:Y:S02]  /*0270*/  UISETP.NE.U32.AND UP0, UPT, UR4, URZ, UPT ;  /* 0x000000ff0400728c */ /* 0x008fe4000bf05070 */
[----:B------:R-:W-:Y:S02]  /*0280*/  USHF.R.U32.HI UR6, URZ, 0x5, UR6 ;  /* 0x00000005ff067899 */ /* 0x000fe40008011606 */
[----:B------:R-:W-:-:S03]  /*0290*/  UISETP.NE.AND.EX UP0, UPT, UR5, URZ, UPT, UP0 ;  /* 0x000000ff0500728c */ /* 0x000fc6000bf05300 */
[----:B0-----:R-:W0:Y:S08]  /*02a0*/  MUFU.RCP R8, R8 ;  /* 0x0000000800087308 */ /* 0x001e300000001000 */
[----:B------:R-:W3:Y:S01]  /*02b0*/  @UP0 LDCU.64 UR4, c[0x0][0x3d0] ;  /* 0x00007a00ff0407ac */ /* 0x000ee20008000a00 */
[----:B0-----:R-:W-:Y:S01]  /*02c0*/  VIADD R2, R8, 0xffffffe ;  /* 0x0ffffffe08027836 */ /* 0x001fe20000000000 */
[----:B-1----:R-:W-:Y:S01]  /*02d0*/  IABS R8, UR19 ;  /* 0x0000001300087c13 */ /* 0x002fe20008000000 */
[----:B---3--:R-:W-:-:S02]  /*02e0*/  @UP0 UIMAD.WIDE.U32 UR4, UR18, 0x4, UR4 ;  /* 0x00000004120408a5 */ /* 0x008fc4000f8e0004 */
[----:B------:R0:W1:Y:S02]  /*02f0*/  F2I.FTZ.U32.TRUNC.NTZ R3, R2 ;  /* 0x0000000200037305 */ /* 0x000064000021f000 */
[----:B0-----:R-:W-:Y:S01]  /*0300*/  HFMA2 R2, -RZ, RZ, 0, 0 ;  /* 0x00000000ff027431 */ /* 0x001fe200000001ff */
[----:B-1----:R-:W-:-:S05]  /*0310*/  IADD3 R10, PT, PT, RZ, -R3, RZ ;  /* 0x80000003ff0a7210 */ /* 0x002fca0007ffe0ff */
[----:B------:R-:W-:-:S04]  /*0320*/  IMAD R11, R10, R9, RZ ;  /* 0x000000090a0b7224 */ /* 0x000fc800078e02ff */
        /* <DEDUP_REMOVED lines=20> */
[----:B0-----:R-:W-:Y:S01]  /*0470*/  VIADD R2, R8, 0xffffffe ;  /* 0x0ffffffe08027836 */ /* 0x001fe20000000000 */
[----:B------:R-:W-:-:S05]  /*0480*/  IADD3 R8, PT, PT, RZ, -R13, RZ ;  /* 0x8000000dff087210 */ /* 0x000fca0007ffe0ff */
[----:B------:R0:W1:Y:S02]  /*0490*/  F2I.FTZ.U32.TRUNC.NTZ R3, R2 ;  /* 0x0000000200037305 */ /* 0x000064000021f000 */
[----:B0-----:R-:W-:Y:S01]  /*04a0*/  HFMA2 R2, -RZ, RZ, 0, 0 ;  /* 0x00000000ff027431 */ /* 0x001fe200000001ff */
[----:B-1----:R-:W-:-:S05]  /*04b0*/  IADD3 R10, PT, PT, RZ, -R3, RZ ;  /* 0x80000003ff0a7210 */ /* 0x002fca0007ffe0ff */
[----:B------:R-:W-:Y:S01]  /*04c0*/  IMAD R11, R10, R9, RZ ;  /* 0x000000090a0b7224 */ /* 0x000fe200078e02ff */
[----:B------:R-:W-:-:S03]  /*04d0*/  IABS R10, UR18 ;  /* 0x00000012000a7c13 */ /* 0x000fc60008000000 */
[----:B------:R-:W-:-:S04]  /*04e0*/  IMAD.HI.U32 R3, R3, R11, R2 ;  /* 0x0000000b03037227 */ /* 0x000fc800078e0002 */
[----:B------:R-:W-:Y:S02]  /*04f0*/  IMAD.MOV.U32 R2, RZ, RZ, R10 ;  /* 0x000000ffff027224 */ /* 0x000fe400078e000a */
[----:B------:R-:W0:Y:S02]  /*0500*/  @!P0 S2R R10, SR_CgaCtaId ;  /* 0x00000000000a8919 */ /* 0x000e240000008800 */
[----:B------:R-:W-:Y:S01]  /*0510*/  IMAD.HI.U32 R29, R3, R2, RZ ;  /* 0x00000002031d7227 */ /* 0x000fe200078e00ff */
[----:B------:R-:W-:Y:S01]  /*0520*/  MOV R3, UR5 ;  /* 0x0000000500037c02 */ /* 0x000fe20008000f00 */
[----:B------:R-:W1:Y:S02]  /*0530*/  LDCU UR5, c[0x0][0x3c8] ;  /* 0x00007900ff0577ac */ /* 0x000e640008000800 */
[----:B------:R-:W-:Y:S01]  /*0540*/  IMAD R2, R29, R8, R2 ;  /* 0x000000081d027224 */ /* 0x000fe200078e0202 */
[----:B------:R-:W-:-:S04]  /*0550*/  LOP3.LUT R8, R12, UR18, RZ, 0x3c, !PT ;  /* 0x000000120c087c12 */ /* 0x000fc8000f8e3cff */
[----:B------:R-:W-:-:S13]  /*0560*/  ISETP.GT.U32.AND P2, PT, R9, R2, PT ;  /* 0x000000020900720c */ /* 0x000fda0003f44070 */
[----:B------:R-:W-:-:S04]  /*0570*/  @!P2 IADD3 R2, PT, PT, R2, -R9, RZ ;  /* 0x800000090202a210 */ /* 0x000fc80007ffe0ff */
[----:B------:R-:W-:Y:S02]  /*0580*/  ISETP.GE.U32.AND P1, PT, R2, R9, PT ;  /* 0x000000090200720c */ /* 0x000fe40003f26070 */
[----:B------:R-:W-:Y:S01]  /*0590*/  MOV R2, UR4 ;  /* 0x0000000400027c02 */ /* 0x000fe20008000f00 */
[----:B------:R-:W-:Y:S01]  /*05a0*/  ULEA UR4, UR16, 0x10, 0x4 ;  /* 0x0000001010047891 */ /* 0x000fe2000f8e20ff */
[----:B------:R-:W-:-:S03]  /*05b0*/  @!P0 MOV R9, 0x400 ;  /* 0x0000040000098802 */ /* 0x000fc60000000f00 */
[----:B------:R3:W5:Y:S01]  /*05c0*/  @P3 LDG.E.CONSTANT R34, desc[UR12][R2.64] ;  /* 0x0000000c02223981 */ /* 0x000762000c1e9900 */
[----:B------:R-:W-:Y:S01]  /*05d0*/  ISETP.GE.AND P3, PT, R8, RZ, PT ;  /* 0x000000ff0800720c */ /* 0x000fe20003f66270 */
[----:B------:R-:W-:Y:S01]  /*05e0*/  UISETP.LT.U32.AND UP0, UPT, UR6, UR4, UPT ;  /* 0x000000040600728c */ /* 0x000fe2000bf01070 */
[----:B------:R-:W-:Y:S01]  /*05f0*/  SHF.R.U32.HI R8, RZ, 0x5, R0 ;  /* 0x00000005ff087819 */ /* 0x000fe20000011600 */
[----:B------:R-:W-:Y:S01]  /*0600*/  IMAD.U32 R11, RZ, RZ, UR16 ;  /* 0x00000010ff0b7e24 */ /* 0x000fe2000f8e00ff */
[----:B0-----:R-:W-:Y:S01]  /*0610*/  @!P0 LEA R9, R10, R9, 0x18 ;  /* 0x000000090a098211 */ /* 0x001fe200078ec0ff */
[----:B------:R-:W-:Y:S01]  /*0620*/  USEL UR8, UR6, UR4, UP0 ;  /* 0x0000000406087287 */ /* 0x000fe20008000000 */
[----:B------:R-:W-:Y:S01]  /*0630*/  @!P2 IADD3 R29, PT, PT, R29, 0x1, RZ ;  /* 0x000000011d1da810 */ /* 0x000fe20007ffe0ff */
[----:B------:R-:W-:Y:S01]  /*0640*/  IMAD R10, R11, 0x10, R8 ;  /* 0x000000100b0a7824 */ /* 0x000fe200078e0208 */
[----:B------:R-:W-:Y:S01]  /*0650*/  ISETP.NE.AND P2, PT, R12, RZ, PT ;  /* 0x000000ff0c00720c */ /* 0x000fe20003f45270 */
[----:B------:R-:W0:Y:S01]  /*0660*/  LDCU UR6, c[0x0][0x3dc] ;  /* 0x00007b80ff0677ac */ /* 0x000e220008000800 */
[----:B------:R-:W-:Y:S01]  /*0670*/  @P1 IADD3 R29, PT, PT, R29, 0x1, RZ ;  /* 0x000000011d1d1810 */ /* 0x000fe20007ffe0ff */
[----:B------:R-:W-:Y:S01]  /*0680*/  BSSY.RECONVERGENT B0, `(.L_x_21401) ;  /* 0x00000a9000007945 */ /* 0x000fe20003800200 */
[----:B------:R-:W-:Y:S01]  /*0690*/  ISETP.GE.U32.AND P1, PT, R10, UR8, PT ;  /* 0x000000080a007c0c */ /* 0x000fe2000bf26070 */
[----:B-1----:R-:W-:Y:S01]  /*06a0*/  UIMAD UR4, UR15, UR5, URZ ;  /* 0x000000050f0472a4 */ /* 0x002fe2000f8e02ff */
[----:B------:R-:W-:Y:S01]  /*06b0*/  @!P0 LEA R9, R0, R9, 0x4 ;  /* 0x0000000900098211 */ /* 0x000fe200078e20ff */
[----:B------:R-:W-:Y:S01]  /*06c0*/  IMAD.MOV.U32 R33, RZ, RZ, -0x800001 ;  /* 0xff7fffffff217424 */ /* 0x000fe200078e00ff */
[----:B------:R-:W-:-:S02]  /*06d0*/  @!P3 IADD3 R29, PT, PT, RZ, -R29, RZ ;  /* 0x8000001dff1db210 */ /* 0x000fc40007ffe0ff */
[----:B------:R-:W-:-:S03]  /*06e0*/  LOP3.LUT R39, R0, 0x1f, RZ, 0xc0, !PT ;  /* 0x0000001f00277812 */ /* 0x000fc600078ec0ff */
[----:B------:R-:W-:Y:S01]  /*06f0*/  @!P2 LOP3.LUT R29, RZ, R12, RZ, 0x33, !PT ;  /* 0x0000000cff1da212 */ /* 0x000fe200078e33ff */
[----:B----4-:R3:W-:Y:S01]  /*0700*/  @!P0 STS.128 [R9], R4 ;  /* 0x0000000409008388 */ /* 0x0107e20000000c00 */
[----:B------:R-:W-:Y:S06]  /*0710*/  BAR.SYNC.DEFER_BLOCKING 0x0 ;  /* 0x0000000000007b1d */ /* 0x000fec0000010000 */
[----:B0-2---:R-:W-:Y:S05]  /*0720*/  @P1 BRA `(.L_x_21402) ;  /* 0x0000000800781947 */ /* 0x005fea0003800000 */
[----:B------:R-:W0:Y:S01]  /*0730*/  S2R R28, SR_CgaCtaId ;  /* 0x00000000001c7919 */ /* 0x000e220000008800 */
[----:B------:R-:W1:Y:S01]  /*0740*/  LDCU UR5, c[0x0][0x3e0] ;  /* 0x00007c00ff0577ac */ /* 0x000e620008000800 */
[----:B---3--:R-:W-:Y:S01]  /*0750*/  IMAD.WIDE.U32 R2, R10, 0x4, RZ ;  /* 0x000000040a027825 */ /* 0x008fe200078e00ff */
[----:B------:R-:W-:Y:S01]  /*0760*/  MOV R7, UR4 ;  /* 0x0000000400077c02 */ /* 0x000fe20008000f00 */
[----:B------:R-:W2:Y:S01]  /*0770*/  LDCU.64 UR10, c[0x0][0x3b8] ;  /* 0x00007700ff0a77ac */ /* 0x000ea20008000a00 */
[----:B------:R-:W-:-:S03]  /*0780*/  MOV R5, 0x400 ;  /* 0x0000040000057802 */ /* 0x000fc60000000f00 */
[----:B------:R-:W-:Y:S01]  /*0790*/  IMAD.WIDE R2, R7, 0x4, R2 ;  /* 0x0000000407027825 */ /* 0x000fe200078e0202 */
[C---:B------:R-:W-:Y:S02]  /*07a0*/  LEA R0, R8.reuse, UR7, 0x5 ;  /* 0x0000000708007c11 */ /* 0x040fe4000f8e28ff */
[----:B------:R-:W-:Y:S01]  /*07b0*/  IADD3 R5, PT, PT, R5, 0x60, RZ ;  /* 0x0000006005057810 */ /* 0x000fe20007ffe0ff */
[----:B------:R-:W-:Y:S01]  /*07c0*/  IMAD R8, R8, 0x20, R39 ;  /* 0x0000002008087824 */ /* 0x000fe200078e0227 */
[----:B------:R-:W-:Y:S01]  /*07d0*/  IADD3 R30, PT, PT, R39, R0, RZ ;  /* 0x00000000271e7210 */ /* 0x000fe20007ffe0ff */
[----:B------:R-:W-:Y:S01]  /*07e0*/  IMAD.MOV.U32 R0, RZ, RZ, R10 ;  /* 0x000000ffff007224 */ /* 0x000fe200078e000a */
[----:B------:R-:W-:Y:S02]  /*07f0*/  MOV R33, 0xff7fffff ;  /* 0xff7fffff00217802 */ /* 0x000fe40000000f00 */
[C---:B------:R-:W-:Y:S01]  /*0800*/  IADD3 R32, PT, PT, R30.reuse, -UR14, RZ ;  /* 0x8000000e1e207c10 */ /* 0x040fe2000fffe0ff */
[----:B------:R-:W-:-:S02]  /*0810*/  VIADD R30, R30, 0x1 ;  /* 0x000000011e1e7836 */ /* 0x000fc40000000000 */
[----:B-1----:R-:W-:Y:S01]  /*0820*/  IMAD R4, R29, UR5, RZ ;  /* 0x000000051d047c24 */ /* 0x002fe2000f8e02ff */
[----:B--2---:R-:W-:-:S04]  /*0830*/  IADD3 R2, P1, PT, R2, UR10, RZ ;  /* 0x0000000a02027c10 */ /* 0x004fc8000ff3e0ff */
[----:B------:R-:W-:Y:S02]  /*0840*/  LEA R38, P0, R39, R4, 0x3 ;  /* 0x0000000427267211 */ /* 0x000fe400078018ff */
[----:B------:R-:W-:Y:S02]  /*0850*/  IADD3.X R3, PT, PT, R3, UR11, RZ, P1, !PT ;  /* 0x0000000b03037c10 */ /* 0x000fe40008ffe4ff */
[----:B------:R-:W-:Y:S02]  /*0860*/  LEA.HI.X.SX32 R39, R4, RZ, 0x1, P0 ;  /* 0x000000ff04277211 */ /* 0x000fe400000f0eff */
[----:B0-----:R-:W-:-:S04]  /*0870*/  LEA R5, R28, R5, 0x18 ;  /* 0x000000051c057211 */ /* 0x001fc800078ec0ff */
[----:B------:R-:W-:-:S07]  /*0880*/  LEA R31, R8, R5, 0x2 ;  /* 0x00000005081f7211 */ /* 0x000fce00078e10ff */
.L_x_21403:
[----:B------:R-:W2:Y:S01]  /*0890*/  LDG.E.CONSTANT R5, desc[UR12][R2.64] ;  /* 0x0000000c02057981 */ /* 0x000ea2000c1e9900 */
        /* <DEDUP_REMOVED lines=9> */
[--C-:B0-----:R-:W-:Y:S02]  /*0930*/  HADD2.F32 R21, -RZ, R12.reuse.H1_H1 ;  /* 0x3000000cff157230 */ /* 0x101fe40000004100 */
[----:B------:R-:W-:Y:S01]  /*0940*/  HADD2.F32 R20, -RZ, R12.H0_H0 ;  /* 0x2000000cff147230 */ /* 0x000fe20000004100 */
[----:B------:R-:W4:Y:S01]  /*0950*/  LDG.E.128.CONSTANT R24, desc[UR12][R40.64+0x600] ;  /* 0x0006000c28187981 */ /* 0x000f22000c1e9d00 */
[----:B------:R-:W-:Y:S02]  /*0960*/  HADD2.F32 R36, -RZ, R13.H0_H0 ;  /* 0x2000000dff247230 */ /* 0x000fe40000004100 */
[----:B--2---:R-:W-:-:S02]  /*0970*/  HADD2.F32 R23, -RZ, R4.H0_H0 ;  /* 0x20000004ff177230 */ /* 0x004fc40000004100 */
[----:B------:R-:W-:-:S03]  /*0980*/  HADD2.F32 R4, -RZ, R4.H1_H1 ;  /* 0x30000004ff047230 */ /* 0x000fc60000004100 */
[----:B------:R-:W-:Y:S01]  /*0990*/  FMUL.FTZ R12, R20, R23 ;  /* 0x00000017140c7220 */ /* 0x000fe20000410000 */
[--C-:B---3--:R-:W-:Y:S02]  /*09a0*/  HADD2.F32 R20, -RZ, R8.reuse.H0_H0 ;  /* 0x20000008ff147230 */ /* 0x108fe40000004100 */
[----:B------:R-:W-:Y:S01]  /*09b0*/  FMUL.FTZ R4, R21, R4 ;  /* 0x0000000415047220 */ /* 0x000fe20000410000 */
[--C-:B------:R-:W-:Y:S02]  /*09c0*/  HADD2.F32 R21, -RZ, R5.reuse.H0_H0 ;  /* 0x20000005ff157230 */ /* 0x100fe40000004100 */
[----:B------:R-:W-:Y:S02]  /*09d0*/  HADD2.F32 R8, -RZ, R8.H1_H1 ;  /* 0x30000008ff087230 */ /* 0x000fe40000004100 */
[----:B------:R-:W-:Y:S02]  /*09e0*/  HADD2.F32 R5, -RZ, R5.H1_H1 ;  /* 0x30000005ff057230 */ /* 0x000fe40000004100 */
[----:B------:R-:W-:Y:S01]  /*09f0*/  FMUL.FTZ R36, R36, R21 ;  /* 0x0000001524247220 */ /* 0x000fe20000410000 */
[----:B-1----:R-:W-:-:S05]  /*0a00*/  HADD2.F32 R21, -RZ, R16.H0_H0 ;  /* 0x20000010ff157230 */ /* 0x002fca0000004100 */
[----:B------:R-:W-:Y:S01]  /*0a10*/  FFMA.FTZ R12, R21, R20, R12 ;  /* 0x00000014150c7223 */ /* 0x000fe2000001000c */
[----:B------:R-:W-:Y:S02]  /*0a20*/  HADD2.F32 R21, -RZ, R16.H1_H1 ;  /* 0x30000010ff157230 */ /* 0x000fe40000004100 */
[----:B------:R-:W-:Y:S02]  /*0a30*/  HADD2.F32 R16, -RZ, R13.H1_H1 ;  /* 0x3000000dff107230 */ /* 0x000fe40000004100 */
[----:B------:R-:W-:Y:S02]  /*0a40*/  HADD2.F32 R13, -RZ, R14.H0_H0 ;  /* 0x2000000eff0d7230 */ /* 0x000fe40000004100 */
[----:B------:R-:W-:Y:S01]  /*0a50*/  FFMA.FTZ R8, R21, R8, R4 ;  /* 0x0000000815087223 */ /* 0x000fe20000010004 */
[----:B------:R-:W-:Y:S01]  /*0a60*/  HADD2.F32 R4, -RZ, R6.H0_H0 ;  /* 0x20000006ff047230 */ /* 0x000fe20000004100 */
[----:B------:R-:W2:Y:S01]  /*0a70*/  LDG.E.128.CONSTANT R20, desc[UR12][R40.64+0x400] ;  /* 0x0004000c28147981 */ /* 0x000ea2000c1e9d00 */
[----:B------:R-:W-:Y:S01]  /*0a80*/  FMUL.FTZ R16, R16, R5 ;  /* 0x0000000510107220 */ /* 0x000fe20000410000 */
[----:B------:R-:W-:-:S02]  /*0a90*/  HADD2.F32 R5, -RZ, R17.H0_H0 ;  /* 0x20000011ff057230 */ /* 0x000fc40000004100 */
[----:B------:R-:W-:Y:S01]  /*0aa0*/  FMUL.FTZ R13, R13, R4 ;  /* 0x000000040d0d7220 */ /* 0x000fe20000410000 */
[----:B------:R-:W-:-:S05]  /*0ab0*/  HADD2.F32 R4, -RZ, R9.H0_H0 ;  /* 0x20000009ff047230 */ /* 0x000fca0000004100 */
[----:B------:R-:W-:Y:S01]  /*0ac0*/  FFMA.FTZ R36, R5, R4, R36 ;  /* 0x0000000405247223 */ /* 0x000fe20000010024 */
[----:B------:R-:W-:Y:S02]  /*0ad0*/  HADD2.F32 R4, -RZ, R18.H0_H0 ;  /* 0x20000012ff047230 */ /* 0x000fe40000004100 */
[----:B------:R-:W-:Y:S02]  /*0ae0*/  HADD2.F32 R5, -RZ, R10.H0_H0 ;  /* 0x2000000aff057230 */ /* 0x000fe40000004100 */
[----:B------:R-:W-:Y:S02]  /*0af0*/  HADD2.F32 R17, -RZ, R17.H1_H1 ;  /* 0x30000011ff117230 */ /* 0x000fe40000004100 */
[----:B------:R-:W-:Y:S02]  /*0b00*/  HADD2.F32 R9, -RZ, R9.H1_H1 ;  /* 0x30000009ff097230 */ /* 0x000fe40000004100 */
[----:B------:R-:W-:Y:S01]  /*0b10*/  FFMA.FTZ R13, R4, R5, R13 ;  /* 0x00000005040d7223 */ /* 0x000fe2000001000d */
[----:B------:R-:W-:-:S02]  /*0b20*/  HADD2.F32 R14, -RZ, R14.H1_H1 ;  /* 0x3000000eff0e7230 */ /* 0x000fc40000004100 */
[----:B------:R-:W-:Y:S02]  /*0b30*/  HADD2.F32 R5, -RZ, R6.H1_H1 ;  /* 0x30000006ff057230 */ /* 0x000fe40000004100 */
[----:B------:R-:W-:-:S03]  /*0b40*/  FFMA.FTZ R16, R17, R9, R16 ;  /* 0x0000000911107223 */ /* 0x000fc60000010010 */
[----:B------:R-:W-:Y:S01]  /*0b50*/  FMUL.FTZ R9, R14, R5 ;  /* 0x000000050e097220 */ /* 0x000fe20000410000 */
[----:B------:R-:W-:Y:S02]  /*0b60*/  HADD2.F32 R14, -RZ, R18.H1_H1 ;  /* 0x30000012ff0e7230 */ /* 0x000fe40000004100 */
[----:B------:R-:W-:Y:S02]  /*0b70*/  HADD2.F32 R5, -RZ, R10.H1_H1 ;  /* 0x3000000aff057230 */ /* 0x000fe40000004100 */
[----:B------:R-:W-:Y:S02]  /*0b80*/  HADD2.F32 R4, -RZ, R15.H0_H0 ;  /* 0x2000000fff047230 */ /* 0x000fe40000004100 */
[--C-:B------:R-:W-:Y:S02]  /*0b90*/  HADD2.F32 R6, -RZ, R7.reuse.H1_H1 ;  /* 0x30000007ff067230 */ /* 0x100fe40000004100 */
[----:B------:R-:W-:Y:S01]  /*0ba0*/  FFMA.FTZ R14, R14, R5, R9 ;  /* 0x000000050e0e7223 */ /* 0x000fe20000010009 */
[----:B------:R-:W-:-:S02]  /*0bb0*/  HADD2.F32 R5, -RZ, R7.H0_H0 ;  /* 0x20000007ff057230 */ /* 0x000fc40000004100 */
[----:B------:R-:W-:Y:S02]  /*0bc0*/  HADD2.F32 R15, -RZ, R15.H1_H1 ;  /* 0x3000000fff0f7230 */ /* 0x000fe40000004100 */
[----:B------:R-:W-:Y:S02]  /*0bd0*/  HADD2.F32 R17, -RZ, R19.H0_H0 ;  /* 0x20000013ff117230 */ /* 0x000fe40000004100 */
[----:B------:R-:W-:Y:S01]  /*0be0*/  FMUL.FTZ R10, R4, R5 ;  /* 0x00000005040a7220 */ /* 0x000fe20000410000 */
[--C-:B------:R-:W-:Y:S02]  /*0bf0*/  HADD2.F32 R4, -RZ, R11.reuse.H0_H0 ;  /* 0x2000000bff047230 */ /* 0x100fe40000004100 */
[----:B------:R-:W-:Y:S01]  /*0c00*/  FMUL.FTZ R18, R15, R6 ;  /* 0x000000060f127220 */ /* 0x000fe20000410000 */
[----:B------:R-:W-:Y:S02]  /*0c10*/  HADD2.F32 R6, -RZ, R11.H1_H1 ;  /* 0x3000000bff067230 */ /* 0x000fe40000004100 */
[----:B------:R-:W-:-:S02]  /*0c20*/  HADD2.F32 R15, -RZ, R19.H1_H1 ;  /* 0x30000013ff0f7230 */ /* 0x000fc40000004100 */
[----:B------:R-:W-:-:S03]  /*0c30*/  FFMA.FTZ R17, R17, R4, R10 ;  /* 0x0000000411117223 */ /* 0x000fc6000001000a */
[----:B------:R-:W-:Y:S02]  /*0c40*/  FFMA.FTZ R15, R15, R6, R18 ;  /* 0x000000060f0f7223 */ /* 0x000fe40000010012 */
[----:B------:R-:W0:Y:S02]  /*0c50*/  LDS.128 R4, [R35+0x20] ;  /* 0x0000200023047984 */ /* 0x000e240000000c00 */
[----:B0-----:R-:W-:Y:S02]  /*0c60*/  HADD2.F32 R9, -RZ, R4.H0_H0 ;  /* 0x20000004ff097230 */ /* 0x001fe40000004100 */
[----:B------:R-:W-:Y:S01]  /*0c70*/  HADD2.F32 R18, -RZ, R6.H0_H0 ;  /* 0x20000006ff127230 */ /* 0x000fe20000004100 */
[----:B-----5:R-:W-:Y:S01]  /*0c80*/  FSETP.NEU.FTZ.AND P0, PT, R34, RZ, PT ;  /* 0x000000ff2200720b */ /* 0x020fe20003f1d000 */
[----:B------:R-:W-:Y:S01]  /*0c90*/  VIADD R0, R0, 0x4 ;  /* 0x0000000400007836 */ /* 0x000fe20000000000 */
[----:B------:R-:W-:-:S05]  /*0ca0*/  IADD3 R2, P1, PT, R2, 0x10, RZ ;  /* 0x0000001002027810 */ /* 0x000fca0007f3e0ff */
[----:B------:R-:W-:Y:S02]  /*0cb0*/  IMAD.X R3, RZ, RZ, R3, P1 ;  /* 0x000000ffff037224 */ /* 0x000fe400008e0603 */
[----:B--2---:R-:W-:-:S05]  /*0cc0*/  HADD2.F32 R10, -RZ, R20.H0_H0 ;  /* 0x20000014ff0a7230 */ /* 0x004fca0000004100 */
[----:B------:R-:W-:Y:S01]  /*0cd0*/  FFMA.FTZ R12, R9, R10, R12 ;  /* 0x0000000a090c7223 */ /* 0x000fe2000001000c */
[----:B------:R-:W-:Y:S02]  /*0ce0*/  HADD2.F32 R9, -RZ, R4.H1_H1 ;  /* 0x30000004ff097230 */ /* 0x000fe40000004100 */
[----:B------:R-:W-:-:S05]  /*0cf0*/  HADD2.F32 R4, -RZ, R20.H1_H1 ;  /* 0x30000014ff047230 */ /* 0x000fca0000004100 */
[----:B------:R-:W-:Y:S01]  /*0d00*/  FFMA.FTZ R4, R9, R4, R8 ;  /* 0x0000000409047223 */ /* 0x000fe20000010008 */
[----:B------:R-:W-:Y:S02]  /*0d10*/  HADD2.F32 R9, -RZ, R5.H0_H0 ;  /* 0x20000005ff097230 */ /* 0x000fe40000004100 */
[----:B------:R-:W-:-:S05]  /*0d20*/  HADD2.F32 R8, -RZ, R21.H0_H0 ;  /* 0x20000015ff087230 */ /* 0x000fca0000004100 */
[----:B------:R-:W-:Y:S02]  /*0d30*/  FFMA.FTZ R36, R9, R8, R36 ;  /* 0x0000000809247223 */ /* 0x000fe40000010024 */
[----:B------:R-:W0:Y:S01]  /*0d40*/  LDS.128 R8, [R35+0x30] ;  /* 0x0000300023087984 */ /* 0x000e220000000c00 */
[----:B------:R-:W-:Y:S02]  /*0d50*/  HADD2.F32 R5, -RZ, R5.H1_H1 ;  /* 0x30000005ff057230 */ /* 0x000fe40000004100 */
[----:B------:R-:W-:-:S05]  /*0d60*/  HADD2.F32 R21, -RZ, R21.H1_H1 ;  /* 0x30000015ff157230 */ /* 0x000fca0000004100 */
[----:B------:R-:W-:Y:S01]  /*0d70*/  FFMA.FTZ R16, R5, R21, R16 ;  /* 0x0000001505107223 */ /* 0x000fe20000010010 */
[--C-:B------:R-:W-:Y:S02]  /*0d80*/  HADD2.F32 R5, -RZ, R22.reuse.H0_H0 ;  /* 0x20000016ff057230 */ /* 0x100fe40000004100 */
[----:B------:R-:W-:-:S03]  /*0d90*/  HADD2.F32 R22, -RZ, R22.H1_H1 ;  /* 0x30000016ff167230 */ /* 0x000fc60000004100 */
[----:B------:R-:W-:Y:S01]  /*0da0*/  FFMA.FTZ R13, R18, R5, R13 ;  /* 0x00000005120d7223 */ /* 0x000fe2000001000d */
[----:B------:R-:W-:Y:S02]  /*0db0*/  HADD2.F32 R5, -RZ, R6.H1_H1 ;  /* 0x30000006ff057230 */ /* 0x000fe40000004100 */
[----:B----4-:R-:W-:-:S03]  /*0dc0*/  HADD2.F32 R6, -RZ, R24.H0_H0 ;  /* 0x20000018ff067230 */ /* 0x010fc60000004100 */
[----:B------:R-:W-:Y:S01]  /*0dd0*/  FFMA.FTZ R14, R5, R22, R14 ;  /* 0x00000016050e7223 */ /* 0x000fe2000001000e */
        /* <DEDUP_REMOVED lines=9> */
[----:B------:R-:W-:Y:S02]  /*0e70*/  HADD2.F32 R5, -RZ, R9.H0_H0 ;  /* 0x20000009ff057230 */ /* 0x000fe40000004100 */
[----:B------:R-:W-:-:S02]  /*0e80*/  HADD2.F32 R23, -RZ, R23.H1_H1 ;  /* 0x30000017ff177230 */ /* 0x000fc40000004100 */
[----:B------:R-:W-:Y:S02]  /*0e90*/  HADD2.F32 R6, -RZ, R7.H1_H1 ;  /* 0x30000007ff067230 */ /* 0x000fe40000004100 */
[----:B------:R-:W-:Y:S01]  /*0ea0*/  FFMA.FTZ R4, R5, R4, R36 ;  /* 0x0000000405047223 */ /* 0x000fe20000010024 */
[----:B------:R-:W-:Y:S02]  /*0eb0*/  HADD2.F32 R9, -RZ, R9.H1_H1 ;  /* 0x30000009ff097230 */ /* 0x000fe40000004100 */
[----:B------:R-:W-:Y:S01]  /*0ec0*/  FADD.FTZ R19, R12, R19 ;  /* 0x000000130c137221 */ /* 0x000fe20000010000 */
[----:B------:R-:W-:Y:S02]  /*0ed0*/  HADD2.F32 R25, -RZ, R25.H1_H1 ;  /* 0x30000019ff197230 */ /* 0x000fe40000004100 */
[----:B------:R-:W-:Y:S01]  /*0ee0*/  FFMA.FTZ R15, R6, R23, R15 ;  /* 0x00000017060f7223 */ /* 0x000fe2000001000f */
[----:B------:R-:W-:Y:S02]  /*0ef0*/  HADD2.F32 R6, -RZ, R10.H0_H0 ;  /* 0x2000000aff067230 */ /* 0x000fe40000004100 */
[----:B------:R-:W-:Y:S01]  /*0f00*/  FADD.FTZ R12, R4, R19 ;  /* 0x00000013040c7221 */ /* 0x000fe20000010000 */
[----:B------:R-:W-:-:S02]  /*0f10*/  HADD2.F32 R7, -RZ, R26.H0_H0 ;  /* 0x2000001aff077230 */ /* 0x000fc40000004100 */
[----:B------:R-:W-:Y:S01]  /*0f20*/  FFMA.FTZ R9, R9, R25, R16 ;  /* 0x0000001909097223 */ /* 0x000fe20000010010 */
[----:B------:R-:W-:Y:S01]  /*0f30*/  HADD2.F32 R5, -RZ, R10.H1_H1 ;  /* 0x3000000aff057230 */ /* 0x000fe20000004100 */
[----:B------:R-:W-:Y:S01]  /*0f40*/  IADD3 R10, PT, PT, R32, 0x1, RZ ;  /* 0x00000001200a7810 */ /* 0x000fe20007ffe0ff */
[----:B------:R-:W-:Y:S02]  /*0f50*/  HADD2.F32 R26, -RZ, R26.H1_H1 ;  /* 0x3000001aff1a7230 */ /* 0x000fe40000004100 */
[----:B------:R-:W-:Y:S01]  /*0f60*/  FFMA.FTZ R6, R6, R7, R13 ;  /* 0x0000000706067223 */ /* 0x000fe2000001000d */
[----:B------:R-:W-:Y:S01]  /*0f70*/  FADD.FTZ R9, R9, R12 ;  /* 0x0000000c09097221 */ /* 0x000fe20000010000 */
[----:B------:R-:W-:Y:S02]  /*0f80*/  HADD2.F32 R4, -RZ, R11.H0_H0 ;  /* 0x2000000bff047230 */ /* 0x000fe40000004100 */
[----:B------:R-:W-:Y:S02]  /*0f90*/  HADD2.F32 R7, -RZ, R27.H0_H0 ;  /* 0x2000001bff077230 */ /* 0x000fe40000004100 */
[----:B------:R-:W-:Y:S01]  /*0fa0*/  FADD.FTZ R6, R6, R9 ;  /* 0x0000000906067221 */ /* 0x000fe20000010000 */
[----:B------:R-:W-:Y:S01]  /*0fb0*/  I2FP.F32.S32 R9, R10 ;  /* 0x0000000a00097245 */ /* 0x000fe20000201400 */
[----:B------:R-:W-:Y:S01]  /*0fc0*/  FFMA.FTZ R5, R5, R26, R14 ;  /* 0x0000001a05057223 */ /* 0x000fe2000001000e */
[----:B------:R-:W-:-:S02]  /*0fd0*/  HADD2.F32 R8, -RZ, R11.H1_H1 ;  /* 0x3000000bff087230 */ /* 0x000fc40000004100 */
[----:B------:R-:W-:Y:S01]  /*0fe0*/  FFMA.FTZ R4, R4, R7, R17 ;  /* 0x0000000704047223 */ /* 0x000fe20000010011 */
[----:B------:R-:W-:Y:S02]  /*0ff0*/  HADD2.F32 R27, -RZ, R27.H1_H1 ;  /* 0x3000001bff1b7230 */ /* 0x000fe40000004100 */
[----:B------:R-:W-:Y:S01]  /*1000*/  FADD.FTZ R5, R5, R6 ;  /* 0x0000000605057221 */ /* 0x000fe20000010000 */
[----:B------:R-:W-:Y:S01]  /*1010*/  FMUL.FTZ R9, R9, R34 ;  /* 0x0000002209097220 */ /* 0x000fe20000410000 */
[----:B------:R-:W-:Y:S02]  /*1020*/  IADD3 R6, PT, PT, R30, -0x1, RZ ;  /* 0xffffffff1e067810 */ /* 0x000fe40007ffe0ff */
[----:B------:R-:W-:Y:S01]  /*1030*/  FADD.FTZ R5, R4, R5 ;  /* 0x0000000504057221 */ /* 0x000fe20000010000 */
[----:B------:R-:W-:Y:S01]  /*1040*/  FFMA.FTZ R8, R8, R27, R15 ;  /* 0x0000001b08087223 */ /* 0x000fe2000001000f */
[----:B------:R-:W-:Y:S02]  /*1050*/  FSEL R4, R9, RZ, P0 ;  /* 0x000000ff09047208 */ /* 0x000fe40000000000 */
[----:B------:R-:W-:Y:S01]  /*1060*/  ISETP.GE.U32.AND P0, PT, R6, UR14, PT ;  /* 0x0000000e06007c0c */ /* 0x000fe2000bf06070 */
[----:B------:R-:W-:-:S04]  /*1070*/  FADD.FTZ R5, R8, R5 ;  /* 0x0000000508057221 */ /* 0x000fc80000010000 */
[----:B------:R-:W-:-:S05]  /*1080*/  FFMA.FTZ R4, R5, UR9, R4 ;  /* 0x0000000905047c23 */ /* 0x000fca0008010004 */
[----:B------:R-:W-:-:S03]  /*1090*/  FSEL R6, R4, RZ, !P0 ;  /* 0x000000ff04067208 */ /* 0x000fc60004000000 */
[----:B------:R-:W-:Y:S02]  /*10a0*/  @!P0 FMNMX.FTZ R33, R4, R33, !PT ;  /* 0x0000002104218209 */ /* 0x000fe40007810000 */
[----:B------:R-:W-:Y:S01]  /*10b0*/  ISETP.GE.U32.AND P0, PT, R0, UR8, PT ;  /* 0x0000000800007c0c */ /* 0x000fe2000bf06070 */
[----:B------:R0:W-:Y:S01]  /*10c0*/  STS [R31], R6 ;  /* 0x000000061f007388 */ /* 0x0001e20000000800 */
[----:B------:R-:W-:Y:S02]  /*10d0*/  IADD3 R32, PT, PT, R32, 0x80, RZ ;  /* 0x0000008020207810 */ /* 0x000fe40007ffe0ff */
[----:B------:R-:W-:Y:S02]  /*10e0*/  IADD3 R30, PT, PT, R30, 0x80, RZ ;  /* 0x000000801e1e7810 */ /* 0x000fe40007ffe0ff */
[----:B0-----:R-:W-:-:S07]  /*10f0*/  IADD3 R31, PT, PT, R31, 0x200, RZ ;  /* 0x000002001f1f7810 */ /* 0x001fce0007ffe0ff */
[----:B------:R-:W-:Y:S05]  /*1100*/  @!P0 BRA `(.L_x_21403) ;  /* 0xfffffff400e08947 */ /* 0x000fea000383ffff */
.L_x_21402:
[----:B------:R-:W-:Y:S05]  /*1110*/  BSYNC.RECONVERGENT B0 ;  /* 0x0000000000007941 */ /* 0x000fea0003800200 */
.L_x_21401:
[----:B------:R-:W3:Y:S01]  /*1120*/  SHFL.BFLY PT, R0, R33, 0x10, 0x1f ;  /* 0x0e001f0021007f89 */ /* 0x000ee200000e0000 */
[----:B------:R-:W-:Y:S01]  /*1130*/  USHF.L.U32 UR23, UR16, 0x9, URZ ;  /* 0x0000000910177899 */ /* 0x000fe200080006ff */
[----:B------:R-:W-:Y:S01]  /*1140*/  BSSY.RECONVERGENT B0, `(.L_x_21404) ;  /* 0x0000108000007945 */ /* 0x000fe20003800200 */
[----:B------:R-:W-:Y:S01]  /*1150*/  UIMAD UR4, UR16, -0x10, UR8 ;  /* 0xfffffff0100478a4 */ /* 0x000fe2000f8e0208 */
[----:B------:R-:W0:Y:S01]  /*1160*/  S2R R27, SR_TID.X ;  /* 0x00000000001b7919 */ /* 0x000e220000002100 */
[----:B------:R-:W-:Y:S02]  /*1170*/  IMAD.MOV.U32 R11, RZ, RZ, RZ ;  /* 0x000000ffff0b7224 */ /* 0x000fe400078e00ff */
[----:B------:R-:W-:-:S04]  /*1180*/  ULEA UR4, UR4, UR23, 0x5 ;  /* 0x0000001704047291 */ /* 0x000fc8000f8e28ff */
[----:B------:R-:W-:-:S04]  /*1190*/  UISETP.LT.AND UP0, UPT, UR14, UR4, UPT ;  /* 0x000000040e00728c */ /* 0x000fc8000bf01270 */
[----:B------:R-:W-:-:S04]  /*11a0*/  USEL UR4, UR14, UR4, UP0 ;  /* 0x000000040e047287 */ /* 0x000fc80008000000 */
[----:B------:R-:W-:Y:S01]  /*11b0*/  UIADD3 UR5, UPT, UPT, -UR23, UR4, URZ ;  /* 0x0000000417057290 */ /* 0x000fe2000fffe1ff */
[----:B---3--:R-:W-:-:S05]  /*11c0*/  FMNMX.FTZ R3, R0, R33, !PT ;  /* 0x0000002100037209 */ /* 0x008fca0007810000 */
[----:B------:R-:W1:Y:S01]  /*11d0*/  SHFL.BFLY PT, R0, R3, 0x8, 0x1f ;  /* 0x0d001f0003007f89 */ /* 0x000e6200000e0000 */
[C---:B0-----:R-:W-:Y:S02]  /*11e0*/  LOP3.LUT R26, R27.reuse, 0x1f, RZ, 0xc0, !PT ;  /* 0x0000001f1b1a7812 */ /* 0x041fe400078ec0ff */
[----:B------:R-:W-:Y:S02]  /*11f0*/  ISETP.GE.AND P1, PT, R27, UR5, PT ;  /* 0x000000051b007c0c */ /* 0x000fe4000bf26270 */
[C---:B------:R-:W-:Y:S02]  /*1200*/  ISETP.NE.AND P3, PT, R26.reuse, RZ, PT ;  /* 0x000000ff1a00720c */ /* 0x040fe40003f65270 */
[----:B------:R-:W-:Y:S02]  /*1210*/  ISETP.GT.U32.AND P2, PT, R26, 0x3, PT ;  /* 0x000000031a00780c */ /* 0x000fe40003f44070 */
[----:B-1----:R-:W-:Y:S02]  /*1220*/  FMNMX.FTZ R4, R3, R0, !PT ;  /* 0x0000000003047209 */ /* 0x002fe40007810000 */
[----:B------:R-:W0:Y:S01]  /*1230*/  S2R R0, SR_CgaCtaId ;  /* 0x0000000000007919 */ /* 0x000e220000008800 */
[----:B------:R-:W-:-:S02]  /*1240*/  SHF.R.U32.HI R3, RZ, 0x5, R27 ;  /* 0x00000005ff037819 */ /* 0x000fc4000001161b */
[----:B------:R-:W1:Y:S02]  /*1250*/  SHFL.BFLY PT, R5, R4, 0x4, 0x1f ;  /* 0x0c801f0004057f89 */ /* 0x000e6400000e0000 */
[----:B-1----:R-:W-:-:S05]  /*1260*/  FMNMX.FTZ R5, R4, R5, !PT ;  /* 0x0000000504057209 */ /* 0x002fca0007810000 */
[----:B------:R-:W1:Y:S02]  /*1270*/  SHFL.BFLY PT, R2, R5, 0x2, 0x1f ;  /* 0x0c401f0005027f89 */ /* 0x000e6400000e0000 */
[----:B-1----:R-:W-:Y:S02]  /*1280*/  FMNMX.FTZ R6, R5, R2, !PT ;  /* 0x0000000205067209 */ /* 0x002fe40007810000 */
[----:B------:R-:W-:-:S03]  /*1290*/  MOV R2, 0x400 ;  /* 0x0000040000027802 */ /* 0x000fc60000000f00 */
[----:B------:R-:W1:Y:S01]  /*12a0*/  SHFL.BFLY PT, R7, R6, 0x1, 0x1f ;  /* 0x0c201f0006077f89 */ /* 0x000e6200000e0000 */
[----:B------:R-:W-:-:S04]  /*12b0*/  IADD3 R9, PT, PT, R2, 0x40, RZ ;  /* 0x0000004002097810 */ /* 0x000fc80007ffe0ff */
[----:B0-----:R-:W-:-:S05]  /*12c0*/  LEA R9, R0, R9, 0x18 ;  /* 0x0000000900097211 */ /* 0x001fca00078ec0ff */
[----:B------:R-:W-:Y:S01]  /*12d0*/  IMAD R5, R3, 0x4, R9 ;  /* 0x0000000403057824 */ /* 0x000fe200078e0209 */
[----:B-1----:R-:W-:Y:S02]  /*12e0*/  FMNMX.FTZ R10, R6, R7, !PT ;  /* 0x00000007060a7209 */ /* 0x002fe40007810000 */
[----:B------:R-:W-:Y:S02]  /*12f0*/  MOV R7, 0xff7fffff ;  /* 0xff7fffff00077802 */ /* 0x000fe40000000f00 */
[----:B------:R-:W-:Y:S01]  /*1300*/  LEA R6, R26, R9, 0x2 ;  /* 0x000000091a067211 */ /* 0x000fe200078e10ff */
        /* <DEDUP_REMOVED lines=13> */
[----:B------:R-:W-:-:S04]  /*13e0*/  IADD3 R7, PT, PT, R7, UR4, RZ ;  /* 0x0000000407077c10 */ /* 0x000fc8000fffe0ff */
[C---:B------:R-:W-:Y:S02]  /*13f0*/  LOP3.LUT R8, R7.reuse, 0x180, RZ, 0xc0, !PT ;  /* 0x0000018007087812 */ /* 0x040fe400078ec0ff */
[----:B------:R-:W-:Y:S02]  /*1400*/  IADD3 R9, PT, PT, R7, -UR23, RZ ;  /* 0x8000001707097c10 */ /* 0x000fe4000fffe0ff */
        /* <DEDUP_REMOVED lines=11> */
.L_x_21408:
        /* <DEDUP_REMOVED lines=11> */
.L_x_21407:
[----:B------:R-:W-:Y:S05]  /*1570*/  BSYNC.RECONVERGENT B1 ;  /* 0x0000000000017941 */ /* 0x000fea0003800200 */
.L_x_21406:
        /* <DEDUP_REMOVED lines=13> */
.L_x_21411:
        /* <DEDUP_REMOVED lines=100> */
.L_x_21410:
[----:B------:R-:W-:Y:S05]  /*1c90*/  BSYNC.RECONVERGENT B1 ;  /* 0x0000000000017941 */ /* 0x000fea0003800200 */
.L_x_21409:
        /* <DEDUP_REMOVED lines=55> */
.L_x_21413:
[----:B------:R-:W-:Y:S05]  /*2010*/  BSYNC.RECONVERGENT B1 ;  /* 0x0000000000017941 */ /* 0x000fea0003800200 */
.L_x_21412:
        /* <DEDUP_REMOVED lines=26> */
.L_x_21405:
[----:B------:R-:W-:Y:S05]  /*21c0*/  BSYNC.RECONVERGENT B0 ;  /* 0x0000000000007941 */ /* 0x000fea0003800200 */
.L_x_21404:
        /* <DEDUP_REMOVED lines=27> */
[----:B------:R-:W-:Y:S01]  /*2380*/  ISETP.NE.AND P0, PT, R8, 0x180, PT ;  /* 0x000001800800780c */ /* 0x000fe20003f05270 */
[----:B------:R-:W-:Y:S01]  /*2390*/  IMAD.MOV.U32 R8, RZ, RZ, R27 ;  /* 0x000000ffff087224 */ /* 0x000fe200078e001b */
[----:B------:R-:W-:-:S11]  /*23a0*/  ISETP.GE.U32.AND P1, PT, R9, 0x180, PT ;  /* 0x000001800900780c */ /* 0x000fd60003f26070 */
        /* <DEDUP_REMOVED lines=10> */
.L_x_21418:
[----:B------:R-:W1:Y:S01]  /*2450*/  LDS R6, [R9] ;  /* 0x0000000009067984 */ /* 0x000e620000000800 */
[----:B------:R-:W-:-:S05]  /*2460*/  VIADD R10, R10, 0x1 ;  /* 0x000000010a0a7836 */ /* 0x000fca0000000000 */
[----:B------:R-:W-:Y:S01]  /*2470*/  ISETP.NE.AND P0, PT, R10, RZ, PT ;  /* 0x000000ff0a00720c */ /* 0x000fe20003f05270 */
[----:B-1----:R-:W-:-:S05]  /*2480*/  FMUL.FTZ R6, R6, R5 ;  /* 0x0000000506067220 */ /* 0x002fca0000410000 */
[----:B------:R1:W-:Y:S02]  /*2490*/  STS [R9], R6 ;  /* 0x0000000609007388 */ /* 0x0003e40000000800 */
[----:B-1----:R-:W-:-:S05]  /*24a0*/  IADD3 R9, PT, PT, R9, 0x200, RZ ;  /* 0x0000020009097810 */ /* 0x002fca0007ffe0ff */
[----:B------:R-:W-:Y:S05]  /*24b0*/  @P0 BRA `(.L_x_21418) ;  /* 0xfffffffc00e40947 */ /* 0x000fea000383ffff */
.L_x_21417:
[----:B------:R-:W-:Y:S05]  /*24c0*/  BSYNC.RECONVERGENT B1 ;  /* 0x0000000000017941 */ /* 0x000fea0003800200 */
.L_x_21416:
        /* <DEDUP_REMOVED lines=11> */
[----:B------:R-:W-:-:S03]  /*2580*/  PLOP3.LUT P0, PT, PT, PT, PT, 0x8, 0x80 ;  /* 0x000000000080781c */ /* 0x000fc60003f0e170 */
[----:B------:R-:W-:-:S10]  /*2590*/  VIADD R9, R9, 0xfffffa00 ;  /* 0xfffffa0009097836 */ /* 0x000fd40000000000 */
.L_x_21421:
        /* <DEDUP_REMOVED lines=52> */
.L_x_21420:
[----:B------:R-:W-:Y:S05]  /*28e0*/  BSYNC.RECONVERGENT B1 ;  /* 0x0000000000017941 */ /* 0x000fea0003800200 */
.L_x_21419:
        /* <DEDUP_REMOVED lines=31> */
.L_x_21423:
[----:B------:R-:W-:Y:S05]  /*2ae0*/  BSYNC.RECONVERGENT B1 ;  /* 0x0000000000017941 */ /* 0x000fea0003800200 */
.L_x_21422:
        /* <DEDUP_REMOVED lines=14> */
.L_x_21415:
[----:B------:R-:W-:Y:S05]  /*2bd0*/  BSYNC.RECONVERGENT B0 ;  /* 0x0000000000007941 */ /* 0x000fea0003800200 */
.L_x_21414:
        /* <DEDUP_REMOVED lines=22> */
[----:B--2---:R-:W-:Y:S02]  /*2d40*/  IMAD.U32 R11, RZ, RZ, UR7 ;  /* 0x00000007ff0b7e24 */ /* 0x004fe4000f8e00ff */
[----:B------:R-:W-:-:S03]  /*2d50*/  MOV R13, UR5 ;  /* 0x00000005000d7c02 */ /* 0x000fc60008000f00 */
[----:B------:R0:W-:Y:S04]  /*2d60*/  STG.E desc[UR12][R10.64], R4 ;  /* 0x000000040a007986 */ /* 0x0001e8000c10190c */
[----:B-1----:R0:W-:Y:S02]  /*2d70*/  STG.E desc[UR12][R12.64], R7 ;  /* 0x000000070c007986 */ /* 0x0021e4000c10190c */
.L_x_21425:
[----:B---34-:R-:W-:Y:S05]  /*2d80*/  BSYNC.RECONVERGENT B0 ;  /* 0x0000000000007941 */ /* 0x018fea0003800200 */
.L_x_21424:
[----:B------:R-:W-:Y:S01]  /*2d90*/  BSSY.RECONVERGENT B0, `(.L_x_21426) ;  /* 0x00000e4000007945 */ /* 0x000fe20003800200 */
[----:B01----:R-:W-:Y:S01]  /*2da0*/  HFMA2 R7, -RZ, RZ, 0, 0 ;  /* 0x00000000ff077431 */ /* 0x003fe200000001ff */
[----:B------:R-:W-:Y:S01]  /*2db0*/  CS2R R24, SRZ ;  /* 0x0000000000187805 */ /* 0x000fe2000001ff00 */
[----:B--2---:R-:W-:Y:S01]  /*2dc0*/  IMAD.MOV.U32 R5, RZ, RZ, RZ ;  /* 0x000000ffff057224 */ /* 0x004fe200078e00ff */
[----:B------:R-:W-:Y:S06]  /*2dd0*/  @P1 BRA `(.L_x_21427) ;  /* 0x0000000c007c1947 */ /* 0x000fec0003800000 */
[----:B------:R-:W0:Y:S01]  /*2de0*/  LDCU UR4, c[0x0][0x3c8] ;  /* 0x00007900ff0477ac */ /* 0x000e220008000800 */
[----:B------:R-:W-:Y:S01]  /*2df0*/  IMAD.WIDE.U32 R4, R8, 0x4, RZ ;  /* 0x0000000408047825 */ /* 0x000fe200078e00ff */
[----:B------:R-:W-:Y:S02]  /*2e00*/  IADD3 R7, PT, PT, R2, 0x60, RZ ;  /* 0x0000006002077810 */ /* 0x000fe40007ffe0ff */
[----:B------:R-:W-:Y:S01]  /*2e10*/  CS2R R24, SRZ ;  /* 0x0000000000187805 */ /* 0x000fe2000001ff00 */
[----:B------:R-:W1:Y:S01]  /*2e20*/  LDCU.64 UR6, c[0x0][0x3b8] ;  /* 0x00007700ff0677ac */ /* 0x000e620008000a00 */
[C---:B------:R-:W-:Y:S02]  /*2e30*/  SHF.L.U32 R2, R27.reuse, 0x5, RZ ;  /* 0x000000051b027819 */ /* 0x040fe400000006ff */
[----:B------:R-:W-:Y:S01]  /*2e40*/  SHF.L.U32 R28, R27, 0x3, RZ ;  /* 0x000000031b1c7819 */ /* 0x000fe200000006ff */
[----:B------:R-:W2:Y:S01]  /*2e50*/  LDCU UR5, c[0x0][0x3e0] ;  /* 0x00007c00ff0577ac */ /* 0x000ea20008000800 */
[----:B------:R-:W-:-:S02]  /*2e60*/  LOP3.LUT R2, R2, 0x60, RZ, 0xe2, !PT ;  /* 0x0000006002027812 */ /* 0x000fc400078ee2ff */
[----:B------:R-:W-:Y:S02]  /*2e70*/  LEA R9, R0, R7, 0x18 ;  /* 0x0000000700097211 */ /* 0x000fe400078ec0ff */
[C---:B------:R-:W-:Y:S02]  /*2e80*/  LEA R7, R3.reuse, UR23, 0x5 ;  /* 0x0000001703077c11 */ /* 0x040fe4000f8e28ff */
[C---:B------:R-:W-:Y:S02]  /*2e90*/  LOP3.LUT R0, R28.reuse, 0x18, RZ, 0xc0, !PT ;  /* 0x000000181c007812 */ /* 0x040fe400078ec0ff */
[----:B------:R-:W-:Y:S01]  /*2ea0*/  LEA R2, R3, R2, 0x7 ;  /* 0x0000000203027211 */ /* 0x000fe200078e38ff */
[----:B0-----:R-:W-:Y:S01]  /*2eb0*/  UIMAD UR4, UR15, UR4, URZ ;  /* 0x000000040f0472a4 */ /* 0x001fe2000f8e02ff */
[----:B------:R-:W-:Y:S02]  /*2ec0*/  LOP3.LUT R28, R28, 0xf8, RZ, 0xc0, !PT ;  /* 0x000000f81c1c7812 */ /* 0x000fe400078ec0ff */
[----:B------:R-:W-:-:S03]  /*2ed0*/  IADD3 R2, PT, PT, R2, 0x10, R9 ;  /* 0x0000001002027810 */ /* 0x000fc60007ffe009 */
[----:B------:R-:W-:Y:S01]  /*2ee0*/  IMAD.U32 R11, RZ, RZ, UR4 ;  /* 0x00000004ff0b7e24 */ /* 0x000fe2000f8e00ff */
[----:B------:R-:W-:Y:S01]  /*2ef0*/  UIADD3 UR4, UPT, UPT, UR14, 0x1f, URZ ;  /* 0x0000001f0e047890 */ /* 0x000fe2000fffe0ff */
[----:B--2---:R-:W-:Y:S02]  /*2f00*/  IMAD R30, R29, UR5, RZ ;  /* 0x000000051d1e7c24 */ /* 0x004fe4000f8e02ff */
[----:B------:R-:W-:Y:S01]  /*2f10*/  IMAD.WIDE R4, R11, 0x4, R4 ;  /* 0x000000040b047825 */ /* 0x000fe200078e0204 */
[----:B------:R-:W-:Y:S02]  /*2f20*/  USHF.R.U32.HI UR4, URZ, 0x5, UR4 ;  /* 0x00000005ff047899 */ /* 0x000fe40008011604 */
[----:B------:R-:W-:Y:S02]  /*2f30*/  SHF.R.S32.HI R31, RZ, 0x1f, R30 ;  /* 0x0000001fff1f7819 */ /* 0x000fe4000001141e */
[----:B-1----:R-:W-:Y:S02]  /*2f40*/  IADD3 R6, P0, PT, R4, UR6, RZ ;  /* 0x0000000604067c10 */ /* 0x002fe4000ff1e0ff */
[----:B------:R-:W-:Y:S01]  /*2f50*/  IADD3 R4, PT, PT, R7, 0x3, R0 ;  /* 0x0000000307047810 */ /* 0x000fe20007ffe000 */
[C---:B------:R-:W-:Y:S01]  /*2f60*/  VIADD R0, R8.reuse, 0x1 ;  /* 0x0000000108007836 */ /* 0x040fe20000000000 */
[----:B------:R-:W-:Y:S01]  /*2f70*/  IADD3.X R3, PT, PT, R5, UR7, RZ, P0, !PT ;  /* 0x0000000705037c10 */ /* 0x000fe200087fe4ff */
[----:B------:R-:W-:Y:S01]  /*2f80*/  VIADD R29, R8, -UR4 ;  /* 0x80000004081d7c36 */ /* 0x000fe20008000000 */
[----:B------:R-:W-:-:S02]  /*2f90*/  MOV R7, RZ ;  /* 0x000000ff00077202 */ /* 0x000fc40000000f00 */
[----:B------:R-:W-:-:S07]  /*2fa0*/  MOV R5, RZ ;  /* 0x000000ff00057202 */ /* 0x000fce0000000f00 */
.L_x_21436:
[----:B------:R-:W-:Y:S01]  /*2fb0*/  MOV R14, R6 ;  /* 0x00000006000e7202 */ /* 0x000fe20000000f00 */
[----:B------:R-:W0:Y:S01]  /*2fc0*/  LDS.128 R8, [R2+-0x10] ;  /* 0xfffff00002087984 */ /* 0x000e220000000c00 */
[----:B------:R-:W-:-:S03]  /*2fd0*/  MOV R15, R3 ;  /* 0x00000003000f7202 */ /* 0x000fc60000000f00 */
[----:B------:R-:W1:Y:S04]  /*2fe0*/  LDS.128 R16, [R2] ;  /* 0x0000000002107984 */ /* 0x000e680000000c00 */
[----:B------:R-:W2:Y:S01]  /*2ff0*/  LDG.E.CONSTANT R13, desc[UR12][R14.64] ;  /* 0x0000000c0e0d7981 */ /* 0x000ea2000c1e9900 */
[----:B-----5:R-:W-:Y:S02]  /*3000*/  IADD3 R34, PT, PT, R4, -0x3, RZ ;  /* 0xfffffffd04227810 */ /* 0x020fe40007ffe0ff */
[----:B0-----:R-:W-:Y:S02]  /*3010*/  F2FP.F16.F32.PACK_AB R32, R11, R10 ;  /* 0x0000000a0b20723e */ /* 0x001fe400000000ff */
[----:B------:R-:W-:Y:S01]  /*3020*/  F2FP.F16.F32.PACK_AB R22, R9, R8 ;  /* 0x000000080916723e */ /* 0x000fe200000000ff */
[----:B------:R-:W-:Y:S01]  /*3030*/  BSSY.RECONVERGENT B1, `(.L_x_21428) ;  /* 0x0000028000017945 */ /* 0x000fe20003800200 */
[----:B-1----:R-:W-:Y:S01]  /*3040*/  F2FP.F16.F32.PACK_AB R33, R17, R16 ;  /* 0x000000101121723e */ /* 0x002fe200000000ff */
[----:B--2---:R-:W-:-:S03]  /*3050*/  IMAD.WIDE R12, R13, UR22, R30 ;  /* 0x000000160d0c7c25 */ /* 0x004fc6000f8e021e */
[----:B------:R-:W-:-:S04]  /*3060*/  IADD3 R12, P0, PT, R28, R12, RZ ;  /* 0x0000000c1c0c7210 */ /* 0x000fc80007f1e0ff */
[----:B------:R-:W-:Y:S01]  /*3070*/  LEA R20, P1, R12, UR20, 0x1 ;  /* 0x000000140c147c11 */ /* 0x000fe2000f8208ff */
[----:B------:R-:W-:Y:S01]  /*3080*/  IMAD.X R13, RZ, RZ, R13, P0 ;  /* 0x000000ffff0d7224 */ /* 0x000fe200000e060d */
[----:B------:R-:W-:-:S04]  /*3090*/  ISETP.NE.AND P0, PT, R29, -0x1, PT ;  /* 0xffffffff1d00780c */ /* 0x000fc80003f05270 */
[----:B------:R-:W-:-:S05]  /*30a0*/  LEA.HI.X R21, R12, UR21, R13, 0x1, P1 ;  /* 0x000000150c157c11 */ /* 0x000fca00088f0c0d */
[----:B------:R0:W5:Y:S04]  /*30b0*/  LDG.E.128.CONSTANT R8, desc[UR12][R20.64] ;  /* 0x0000000c14087981 */ /* 0x000168000c1e9d00 */
[----:B------:R-:W-:Y:S05]  /*30c0*/  @P0 BRA `(.L_x_21429) ;  /* 0x0000000000780947 */ /* 0x000fea0003800000 */
[C---:B------:R-:W-:Y:S01]  /*30d0*/  VIADD R13, R4.reuse, 0x1 ;  /* 0x00000001040d7836 */ /* 0x040fe20000000000 */
[C---:B------:R-:W-:Y:S02]  /*30e0*/  IADD3 R12, PT, PT, R4.reuse, -0x1, RZ ;  /* 0xffffffff040c7810 */ /* 0x040fe40007ffe0ff */
[C---:B------:R-:W-:Y:S02]  /*30f0*/  IADD3 R15, PT, PT, R4.reuse, 0x3, RZ ;  /* 0x00000003040f7810 */ /* 0x040fe40007ffe0ff */
[----:B------:R-:W-:Y:S01]  /*3100*/  ISETP.GE.AND P1, PT, R13, UR14, PT ;  /* 0x0000000e0d007c0c */ /* 0x000fe2000bf26270 */
[----:B------:R-:W-:Y:S01]  /*3110*/  VIADD R13, R4, 0x4 ;  /* 0x00000004040d7836 */ /* 0x000fe20000000000 */
[----:B------:R-:W-:Y:S02]  /*3120*/  ISETP.GE.AND P6, PT, R12, UR14, PT ;  /* 0x0000000e0c007c0c */ /* 0x000fe4000bfc6270 */
[C---:B------:R-:W-:Y:S02]  /*3130*/  IADD3 R12, PT, PT, R4.reuse, -0x2, RZ ;  /* 0xfffffffe040c7810 */ /* 0x040fe40007ffe0ff */
[----:B------:R-:W-:-:S02]  /*3140*/  IADD3 R14, PT, PT, R4, 0x2, RZ ;  /* 0x00000002040e7810 */ /* 0x000fc40007ffe0ff */
[----:B------:R-:W-:Y:S02]  /*3150*/  ISETP.GE.AND P3, PT, R15, UR14, PT ;  /* 0x0000000e0f007c0c */ /* 0x000fe4000bf66270 */
[----:B------:R-:W-:Y:S02]  /*3160*/  ISETP.GE.AND P4, PT, R13, UR14, PT ;  /* 0x0000000e0d007c0c */ /* 0x000fe4000bf86270 */
[C---:B-----5:R-:W-:Y:S02]  /*3170*/  PRMT R15, R10.reuse, 0x7632, R15 ;  /* 0x000076320a0f7816 */ /* 0x060fe4000000000f */
[----:B------:R-:W-:Y:S02]  /*3180*/  PRMT R13, R9, 0x7632, R13 ;  /* 0x00007632090d7816 */ /* 0x000fe4000000000d */
[----:B------:R-:W-:Y:S02]  /*3190*/  SEL R10, R10, RZ, !P1 ;  /* 0x000000ff0a0a7207 */ /* 0x000fe40004800000 */
[----:B------:R-:W-:-:S02]  /*31a0*/  ISETP.GE.AND P5, PT, R12, UR14, PT ;  /* 0x0000000e0c007c0c */ /* 0x000fc4000bfa6270 */
[----:B------:R-:W-:Y:S02]  /*31b0*/  SEL R9, R9, RZ, !P6 ;  /* 0x000000ff09097207 */ /* 0x000fe40007000000 */
[----:B------:R-:W-:Y:S02]  /*31c0*/  ISETP.GE.AND P1, PT, R4, UR14, PT ;  /* 0x0000000e04007c0c */ /* 0x000fe4000bf26270 */
        /* <DEDUP_REMOVED lines=14> */
.L_x_21429:
[----:B------:R-:W-:Y:S05]  /*32b0*/  BSYNC.RECONVERGENT B1 ;  /* 0x0000000000017941 */ /* 0x000fea0003800200 */
.L_x_21428:
[----:B------:R1:W5:Y:S01]  /*32c0*/  LDG.E.128.CONSTANT R12, desc[UR12][R20.64+0x200] ;  /* 0x0002000c140c7981 */ /* 0x000362000c1e9d00 */
[----:B------:R-:W-:Y:S01]  /*32d0*/  BSSY.RECONVERGENT B1, `(.L_x_21430) ;  /* 0x0000021000017945 */ /* 0x000fe20003800200 */
[----:B-----5:R-:W-:-:S03]  /*32e0*/  HMUL2 R16, R32, R9 ;  /* 0x0000000920107232 */ /* 0x020fc60000000000 */
[----:B------:R-:W-:Y:S05]  /*32f0*/  @P0 BRA `(.L_x_21431) ;  /* 0x0000000000780947 */ /* 0x000fea0003800000 */
[C---:B------:R-:W-:Y:S02]  /*3300*/  IADD3 R9, PT, PT, R4.reuse, -0x1, RZ ;  /* 0xffffffff04097810 */ /* 0x040fe40007ffe0ff */
[C---:B------:R-:W-:Y:S02]  /*3310*/  ISETP.GE.AND P2, PT, R4.reuse, UR14, PT ;  /* 0x0000000e04007c0c */ /* 0x040fe4000bf46270 */
[----:B------:R-:W-:Y:S02]  /*3320*/  ISETP.GE.AND P1, PT, R9, UR14, PT ;  /* 0x0000000e09007c0c */ /* 0x000fe4000bf26270 */
[----:B------:R-:W-:Y:S02]  /*3330*/  PRMT R9, R13, 0x7632, R9 ;  /* 0x000076320d097816 */ /* 0x000fe40000000009 */
[C---:B------:R-:W-:Y:S02]  /*3340*/  IADD3 R17, PT, PT, R4.reuse, 0x2, RZ ;  /* 0x0000000204117810 */ /* 0x040fe40007ffe0ff */
[----:B------:R-:W-:Y:S01]  /*3350*/  SEL R36, R9, RZ, !P2 ;  /* 0x000000ff09247207 */ /* 0x000fe20005000000 */
[----:B------:R-:W-:Y:S01]  /*3360*/  VIADD R9, R4, 0x1 ;  /* 0x0000000104097836 */ /* 0x000fe20000000000 */
[----:B------:R-:W-:-:S02]  /*3370*/  ISETP.GE.AND P4, PT, R17, UR14, PT ;  /* 0x0000000e11007c0c */ /* 0x000fc4000bf86270 */
[C---:B------:R-:W-:Y:S02]  /*3380*/  IADD3 R17, PT, PT, R4.reuse, 0x3, RZ ;  /* 0x0000000304117810 */ /* 0x040fe40007ffe0ff */
[----:B------:R-:W-:Y:S01]  /*3390*/  ISETP.GE.AND P3, PT, R9, UR14, PT ;  /* 0x0000000e09007c0c */ /* 0x000fe2000bf66270 */
[C---:B------:R-:W-:Y:S01]  /*33a0*/  VIADD R9, R4.reuse, 0x4 ;  /* 0x0000000404097836 */ /* 0x040fe20000000000 */
[----:B------:R-:W-:Y:S02]  /*33b0*/  SEL R13, R13, RZ, !P1 ;  /* 0x000000ff0d0d7207 */ /* 0x000fe40004800000 */
[----:B------:R-:W-:Y:S02]  /*33c0*/  ISETP.GE.AND P5, PT, R17, UR14, PT ;  /* 0x0000000e11007c0c */ /* 0x000fe4000bfa6270 */
[----:B------:R-:W-:Y:S02]  /*33d0*/  ISETP.GE.AND P6, PT, R9, UR14, PT ;  /* 0x0000000e09007c0c */ /* 0x000fe4000bfc6270 */
[----:B------:R-:W-:-:S02]  /*33e0*/  IADD3 R9, PT, PT, R4, -0x2, RZ ;  /* 0xfffffffe04097810 */ /* 0x000fc40007ffe0ff */
[----:B------:R-:W-:Y:S02]  /*33f0*/  ISETP.GE.AND P1, PT, R34, UR14, PT ;  /* 0x0000000e22007c0c */ /* 0x000fe4000bf26270 */
[----:B------:R-:W-:Y:S02]  /*3400*/  ISETP.GE.AND P2, PT, R9, UR14, PT ;  /* 0x0000000e09007c0c */ /* 0x000fe4000bf46270 */
[----:B------:R-:W-:Y:S02]  /*3410*/  PRMT R9, R12, 0x7632, R9 ;  /* 0x000076320c097816 */ /* 0x000fe40000000009 */
        /* <DEDUP_REMOVED lines=12> */
.L_x_21431:
[----:B------:R-:W-:Y:S05]  /*34e0*/  BSYNC.RECONVERGENT B1 ;  /* 0x0000000000017941 */ /* 0x000fea0003800200 */
.L_x_21430:
[----:B------:R-:W-:Y:S01]  /*34f0*/  HFMA2 R17, R32, R13, -RZ ;  /* 0x0000000d20117231 */ /* 0x000fe200001000ff */
[----:B------:R-:W-:Y:S02]  /*3500*/  MOV R13, R22 ;  /* 0x00000016000d7202 */ /* 0x000fe40000000f00 */
[----:B------:R-:W-:-:S03]  /*3510*/  F2FP.F16.F32.PACK_AB R9, R19, R18 ;  /* 0x000000121309723e */ /* 0x000fc600000000ff */
[C---:B------:R-:W-:Y:S02]  /*3520*/  HFMA2 R8, R13.reuse, R8, R16 ;  /* 0x000000080d087231 */ /* 0x040fe40000000010 */
[----:B------:R-:W-:Y:S02]  /*3530*/  HFMA2 R12, R13, R12, R17 ;  /* 0x0000000c0d0c7231 */ /* 0x000fe40000000011 */
        /* <DEDUP_REMOVED lines=23> */
[----:B------:R-:W-:Y:S02]  /*36b0*/  ISETP.GE.AND P4, PT, R22, UR14, PT ;  /* 0x0000000e16007c0c */ /* 0x000fe4000bf86270 */
[----:B------:R-:W-:Y:S02]  /*36c0*/  IADD3 R22, PT, PT, R4, -0x2, RZ ;  /* 0xfffffffe04167810 */ /* 0x000fe40007ffe0ff */
        /* <DEDUP_REMOVED lines=8> */
.L_x_21433:
[----:B------:R-:W-:Y:S05]  /*3750*/  BSYNC.RECONVERGENT B1 ;  /* 0x0000000000017941 */ /* 0x000fea0003800200 */
.L_x_21432:
[----:B012---:R-:W5:Y:S02]  /*3760*/  LDG.E.128.CONSTANT R20, desc[UR12][R20.64+0x600] ;  /* 0x0006000c14147981 */ /* 0x007f64000c1e9d00 */
[----:B-----5:R-:W-:Y:S02]  /*3770*/  HMUL2 R17, R32, R17 ;  /* 0x0000001120117232 */ /* 0x020fe40000000000 */
[C---:B------:R-:W-:Y:S01]  /*3780*/  HFMA2 R8, R33.reuse, R10, R8 ;  /* 0x0000000a21087231 */ /* 0x040fe20000000008 */
[----:B------:R-:W-:Y:S01]  /*3790*/  BSSY.RECONVERGENT B1, `(.L_x_21434) ;  /* 0x0000032000017945 */ /* 0x000fe20003800200 */
[----:B------:R-:W-:Y:S02]  /*37a0*/  HFMA2 R12, R33, R14, R12 ;  /* 0x0000000e210c7231 */ /* 0x000fe4000000000c */
[----:B------:R-:W-:Y:S02]  /*37b0*/  HFMA2 R17, R13, R16, R17 ;  /* 0x000000100d117231 */ /* 0x000fe40000000011 */
[----:B------:R-:W-:-:S02]  /*37c0*/  HFMA2 R8, R9, R11, R8 ;  /* 0x0000000b09087231 */ /* 0x000fc40000000008 */
[----:B------:R-:W-:Y:S02]  /*37d0*/  HFMA2 R17, R33, R18, R17 ;  /* 0x0000001221117231 */ /* 0x000fe40000000011 */
[C---:B------:R-:W-:Y:S02]  /*37e0*/  HFMA2 R12, R9.reuse, R15, R12 ;  /* 0x0000000f090c7231 */ /* 0x040fe4000000000c */
[--C-:B------:R-:W-:Y:S02]  /*37f0*/  HADD2.F32 R10, -RZ, R8.reuse.H0_H0 ;  /* 0x20000008ff0a7230 */ /* 0x100fe40000004100 */
[----:B------:R-:W-:Y:S02]  /*3800*/  HFMA2 R17, R9, R19, R17 ;  /* 0x0000001309117231 */ /* 0x000fe40000000011 */
[----:B------:R-:W-:Y:S02]  /*3810*/  HADD2.F32 R11, -RZ, R8.H1_H1 ;  /* 0x30000008ff0b7230 */ /* 0x000fe40000004100 */
[----:B------:R-:W-:-:S02]  /*3820*/  HADD2.F32 R8, -RZ, R12.H0_H0 ;  /* 0x2000000cff087230 */ /* 0x000fc40000004100 */
[----:B------:R-:W-:Y:S02]  /*3830*/  HADD2.F32 R15, -RZ, R12.H1_H1 ;  /* 0x3000000cff0f7230 */ /* 0x000fe40000004100 */
[----:B------:R-:W-:Y:S01]  /*3840*/  FADD.FTZ R10, R10, R11 ;  /* 0x0000000b0a0a7221 */ /* 0x000fe20000010000 */
[--C-:B------:R-:W-:Y:S02]  /*3850*/  HADD2.F32 R12, -RZ, R17.reuse.H0_H0 ;  /* 0x20000011ff0c7230 */ /* 0x100fe40000004100 */
[----:B------:R-:W-:Y:S02]  /*3860*/  HADD2.F32 R17, -RZ, R17.H1_H1 ;  /* 0x30000011ff117230 */ /* 0x000fe40000004100 */
[----:B------:R-:W-:Y:S01]  /*3870*/  FADD.FTZ R15, R8, R15 ;  /* 0x0000000f080f7221 */ /* 0x000fe20000010000 */
[----:B------:R-:W-:Y:S02]  /*3880*/  FADD.FTZ R25, R10, R25 ;  /* 0x000000190a197221 */ /* 0x000fe40000010000 */
[----:B------:R-:W-:Y:S01]  /*3890*/  FADD.FTZ R12, R12, R17 ;  /* 0x000000110c0c7221 */ /* 0x000fe20000010000 */
[----:B------:R-:W-:-:S03]  /*38a0*/  FADD.FTZ R24, R15, R24 ;  /* 0x000000180f187221 */ /* 0x000fc60000010000 */
[----:B------:R-:W-:Y:S01]  /*38b0*/  FADD.FTZ R7, R12, R7 ;  /* 0x000000070c077221 */ /* 0x000fe20000010000 */
[----:B------:R-:W-:Y:S06]  /*38c0*/  @P0 BRA `(.L_x_21435) ;  /* 0x0000000000780947 */ /* 0x000fec0003800000 */
[C---:B------:R-:W-:Y:S01]  /*38d0*/  IADD3 R8, PT, PT, R4.reuse, -0x2, RZ ;  /* 0xfffffffe04087810 */ /* 0x040fe20007ffe0ff */
[----:B------:R-:W-:Y:S01]  /*38e0*/  VIADD R10, R4, 0xffffffff ;  /* 0xffffffff040a7836 */ /* 0x000fe20000000000 */
[----:B------:R-:W-:Y:S02]  /*38f0*/  ISETP.GE.AND P6, PT, R34, UR14, PT ;  /* 0x0000000e22007c0c */ /* 0x000fe4000bfc6270 */
[----:B------:R-:W-:Y:S01]  /*3900*/  ISETP.GE.AND P2, PT, R8, UR14, PT ;  /* 0x0000000e08007c0c */ /* 0x000fe2000bf46270 */
[----:B------:R-:W-:Y:S01]  /*3910*/  VIADD R8, R4, 0x4 ;  /* 0x0000000404087836 */ /* 0x000fe20000000000 */
[----:B------:R-:W-:Y:S02]  /*3920*/  ISETP.GE.AND P5, PT, R10, UR14, PT ;  /* 0x0000000e0a007c0c */ /* 0x000fe4000bfa6270 */
[C---:B------:R-:W-:Y:S02]  /*3930*/  IADD3 R10, PT, PT, R4.reuse, 0x1, RZ ;  /* 0x00000001040a7810 */ /* 0x040fe40007ffe0ff */
[----:B------:R-:W-:-:S02]  /*3940*/  IADD3 R12, PT, PT, R4, 0x3, RZ ;  /* 0x00000003040c7810 */ /* 0x000fc40007ffe0ff */
[----:B------:R-:W-:Y:S02]  /*3950*/  IADD3 R11, PT, PT, R4, 0x2, RZ ;  /* 0x00000002040b7810 */ /* 0x000fe40007ffe0ff */
[----:B------:R-:W-:Y:S02]  /*3960*/  ISETP.GE.AND P0, PT, R8, UR14, PT ;  /* 0x0000000e08007c0c */ /* 0x000fe4000bf06270 */
[----:B------:R-:W-:Y:S02]  /*3970*/  PRMT R8, R20, 0x7632, R8 ;  /* 0x0000763214087816 */ /* 0x000fe40000000008 */
[----:B------:R-:W-:Y:S02]  /*3980*/  ISETP.GE.AND P4, PT, R10, UR14, PT ;  /* 0x0000000e0a007c0c */ /* 0x000fe4000bf86270 */
[----:B------:R-:W-:Y:S02]  /*3990*/  ISETP.GE.AND P3, PT, R12, UR14, PT ;  /* 0x0000000e0c007c0c */ /* 0x000fe4000bf66270 */
[----:B------:R-:W-:-:S02]  /*39a0*/  SEL R20, R20, RZ, !P6 ;  /* 0x000000ff14147207 */ /* 0x000fc40007000000 */
[----:B------:R-:W-:Y:S02]  /*39b0*/  ISETP.GE.AND P1, PT, R11, UR14, PT ;  /* 0x0000000e0b007c0c */ /* 0x000fe4000bf26270 */
[----:B------:R-:W-:Y:S02]  /*39c0*/  ISETP.GE.AND P6, PT, R4, UR14, PT ;  /* 0x0000000e04007c0c */ /* 0x000fe4000bfc6270 */
        /* <DEDUP_REMOVED lines=14> */
.L_x_21435:
[----:B------:R-:W-:Y:S05]  /*3ab0*/  BSYNC.RECONVERGENT B1 ;  /* 0x0000000000017941 */ /* 0x000fea0003800200 */
.L_x_21434:
[----:B------:R-:W-:Y:S01]  /*3ac0*/  HMUL2 R10, R32, R21 ;  /* 0x00000015200a7232 */ /* 0x000fe20000000000 */
[----:B------:R-:W-:Y:S01]  /*3ad0*/  IADD3 R6, P1, PT, R6, 0x10, RZ ;  /* 0x0000001006067810 */ /* 0x000fe20007f3e0ff */
[----:B------:R-:W-:Y:S01]  /*3ae0*/  VIADD R4, R4, 0x80 ;  /* 0x0000008004047836 */ /* 0x000fe20000000000 */
[----:B------:R-:W-:Y:S01]  /*3af0*/  IADD3 R29, PT, PT, R29, 0x4, RZ ;  /* 0x000000041d1d7810 */ /* 0x000fe20007ffe0ff */
[----:B------:R-:W-:Y:S01]  /*3b00*/  HFMA2 R11, R13, R20, R10 ;  /* 0x000000140d0b7231 */ /* 0x000fe2000000000a */
[----:B------:R-:W-:Y:S02]  /*3b10*/  IADD3 R2, PT, PT, R2, 0x200, RZ ;  /* 0x0000020002027810 */ /* 0x000fe40007ffe0ff */
[----:B------:R-:W-:Y:S01]  /*3b20*/  IADD3.X R3, PT, PT, RZ, R3, RZ, P1, !PT ;  /* 0x00000003ff037210 */ /* 0x000fe20000ffe4ff */
[----:B------:R-:W-:-:S04]  /*3b30*/  HFMA2 R11, R33, R22, R11 ;  /* 0x00000016210b7231 */ /* 0x000fc8000000000b */
[----:B------:R-:W-:Y:S01]  /*3b40*/  HFMA2 R11, R9, R23, R11 ;  /* 0x00000017090b7231 */ /* 0x000fe2000000000b */
[C---:B------:R-:W-:Y:S02]  /*3b50*/  IADD3 R9, PT, PT, R0.reuse, 0x3, RZ ;  /* 0x0000000300097810 */ /* 0x040fe40007ffe0ff */
[----:B------:R-:W-:Y:S02]  /*3b60*/  IADD3 R0, PT, PT, R0, 0x4, RZ ;  /* 0x0000000400007810 */ /* 0x000fe40007ffe0ff */
[----:B------:R-:W-:Y:S01]  /*3b70*/  ISETP.GE.U32.AND P0, PT, R9, UR8, PT ;  /* 0x0000000809007c0c */ /* 0x000fe2000bf06070 */
[--C-:B------:R-:W-:Y:S02]  /*3b80*/  HADD2.F32 R8, -RZ, R11.reuse.H0_H0 ;  /* 0x2000000bff087230 */ /* 0x100fe40000004100 */
[----:B------:R-:W-:-:S05]  /*3b90*/  HADD2.F32 R11, -RZ, R11.H1_H1 ;  /* 0x3000000bff0b7230 */ /* 0x000fca0000004100 */
[----:B------:R-:W-:-:S04]  /*3ba0*/  FADD.FTZ R8, R8, R11 ;  /* 0x0000000b08087221 */ /* 0x000fc80000010000 */
[----:B------:R-:W-:Y:S01]  /*3bb0*/  FADD.FTZ R5, R8, R5 ;  /* 0x0000000508057221 */ /* 0x000fe20000010000 */
[----:B------:R-:W-:Y:S06]  /*3bc0*/  @!P0 BRA `(.L_x_21436) ;  /* 0xfffffff000f88947 */ /* 0x000fec000383ffff */
.L_x_21427:
[----:B------:R-:W-:Y:S05]  /*3bd0*/  BSYNC.RECONVERGENT B0 ;  /* 0x0000000000007941 */ /* 0x000fea0003800200 */
.L_x_21426:
[----:B------:R-:W0:Y:S01]  /*3be0*/  SHFL.BFLY PT, R0, R25, 0x2, 0x1f ;  /* 0x0c401f0019007f89 */ /* 0x000e2200000e0000 */
[----:B------:R-:W-:Y:S01]  /*3bf0*/  BAR.SYNC.DEFER_BLOCKING 0x0 ;  /* 0x0000000000007b1d */ /* 0x000fe20000010000 */
[----:B------:R-:W-:Y:S02]  /*3c00*/  LOP3.LUT P0, RZ, R27, 0x3, RZ, 0xc0, !PT ;  /* 0x000000031bff7812 */ /* 0x000fe4000780c0ff */
[----:B------:R-:W-:-:S03]  /*3c10*/  SHF.R.U32.HI R26, RZ, 0x2, R26 ;  /* 0x00000002ff1a7819 */ /* 0x000fc6000001161a */
[----:B------:R-:W-:Y:S01]  /*3c20*/  BSSY.RECONVERGENT B0, `(.L_x_21437) ;  /* 0x000001d000007945 */ /* 0x000fe20003800200 */
[----:B------:R-:W1:Y:S04]  /*3c30*/  SHFL.BFLY PT, R3, R24, 0x2, 0x1f ;  /* 0x0c401f0018037f89 */ /* 0x000e6800000e0000 */
[----:B------:R-:W2:Y:S04]  /*3c40*/  SHFL.BFLY PT, R4, R7, 0x2, 0x1f ;  /* 0x0c401f0007047f89 */ /* 0x000ea800000e0000 */
[----:B------:R-:W3:Y:S01]  /*3c50*/  SHFL.BFLY PT, R8, R5, 0x2, 0x1f ;  /* 0x0c401f0005087f89 */ /* 0x000ee200000e0000 */
[----:B0-----:R-:W-:Y:S01]  /*3c60*/  FADD.FTZ R0, R0, R25 ;  /* 0x0000001900007221 */ /* 0x001fe20000010000 */
[----:B-1----:R-:W-:-:S04]  /*3c70*/  FADD.FTZ R2, R3, R24 ;  /* 0x0000001803027221 */ /* 0x002fc80000010000 */
[----:B------:R-:W0:Y:S01]  /*3c80*/  SHFL.BFLY PT, R3, R0, 0x1, 0x1f ;  /* 0x0c201f0000037f89 */ /* 0x000e2200000e0000 */
[----:B--2---:R-:W-:Y:S01]  /*3c90*/  FADD.FTZ R6, R4, R7 ;  /* 0x0000000704067221 */ /* 0x004fe20000010000 */
[----:B------:R-:W-:Y:S02]  /*3ca0*/  LOP3.LUT R4, R27, 0x3c0, RZ, 0xc0, !PT ;  /* 0x000003c01b047812 */ /* 0x000fe400078ec0ff */
[----:B------:R-:W1:Y:S01]  /*3cb0*/  SHFL.BFLY PT, R9, R2, 0x1, 0x1f ;  /* 0x0c201f0002097f89 */ /* 0x000e6200000e0000 */
[----:B---3--:R-:W-:Y:S01]  /*3cc0*/  FADD.FTZ R8, R8, R5 ;  /* 0x0000000508087221 */ /* 0x008fe20000010000 */
[----:B------:R-:W-:Y:S02]  /*3cd0*/  ISETP.NE.OR P1, PT, R4, 0x40, P0 ;  /* 0x000000400400780c */ /* 0x000fe40000725670 */
[----:B------:R-:W2:Y:S04]  /*3ce0*/  SHFL.BFLY PT, R11, R6, 0x1, 0x1f ;  /* 0x0c201f00060b7f89 */ /* 0x000ea800000e0000 */
[----:B------:R-:W3:Y:S01]  /*3cf0*/  SHFL.BFLY PT, R13, R8, 0x1, 0x1f ;  /* 0x0c201f00080d7f89 */ /* 0x000ee200000e0000 */
[----:B0-----:R-:W-:Y:S01]  /*3d00*/  FADD.FTZ R3, R0, R3 ;  /* 0x0000000300037221 */ /* 0x001fe20000010000 */
[----:B-1----:R-:W-:Y:S01]  /*3d10*/  FADD.FTZ R4, R2, R9 ;  /* 0x0000000902047221 */ /* 0x002fe20000010000 */
[----:B------:R-:W-:Y:S01]  /*3d20*/  LOP3.LUT R2, R26, 0x3e0, R27, 0xf8, !PT ;  /* 0x000003e01a027812 */ /* 0x000fe200078ef81b */
[----:B--2---:R-:W-:Y:S01]  /*3d30*/  FADD.FTZ R11, R6, R11 ;  /* 0x0000000b060b7221 */ /* 0x004fe20000010000 */
[----:B---3--:R-:W-:-:S02]  /*3d40*/  FADD.FTZ R0, R8, R13 ;  /* 0x0000000d08007221 */ /* 0x008fc40000010000 */
        /* <DEDUP_REMOVED lines=10> */
.L_x_21438:
[----:B------:R-:W-:Y:S05]  /*3df0*/  BSYNC.RECONVERGENT B0 ;  /* 0x0000000000007941 */ /* 0x000fea0003800200 */
.L_x_21437:
        /* <DEDUP_REMOVED lines=35> */
[----:B------:R-:W4:Y:S01]  /*4030*/  LDCU.64 UR8, c[0x0][0x390] ;  /* 0x00007200ff0877ac */ /* 0x000f220008000a00 */
        /* <DEDUP_REMOVED lines=10> */
[----:B------:R-:W-:Y:S02]  /*40e0*/  IADD3 R27, P0, P1, R27, UR5, R8 ;  /* 0x000000051b1b7c10 */ /* 0x000fe4000f91e008 */
[----:B------:R-:W-:Y:S02]  /*40f0*/  PRMT R5, R4, 0x7632, R5 ;  /* 0x0000763204057816 */ /* 0x000fe40000000005 */
[----:B------:R-:W-:Y:S02]  /*4100*/  IADD3.X R6, PT, PT, RZ, RZ, RZ, P0, P1 ;  /* 0x000000ffff067210 */ /* 0x000fe400007e24ff */
[----:B------:R-:W-:-:S04]  /*4110*/  LEA R2, P0, R27, UR8, 0x1 ;  /* 0x000000081b027c11 */ /* 0x000fc8000f8008ff */
[--C-:B------:R-:W-:Y:S02]  /*4120*/  LEA.HI.X R3, R27, UR9, R6.reuse, 0x1, P0 ;  /* 0x000000091b037c11 */ /* 0x100fe400080f0c06 */
[----:B------:R-:W-:-:S03]  /*4130*/  PRMT R6, R0, 0x7632, R6 ;  /* 0x0000763200067816 */ /* 0x000fc60000000006 */
[----:B------:R-:W-:Y:S04]  /*4140*/  STG.E.U16 desc[UR12][R2.64], R4 ;  /* 0x0000000402007986 */ /* 0x000fe8000c10150c */
[----:B------:R-:W-:Y:S04]  /*4150*/  STG.E.U16 desc[UR12][R2.64+0x10], R5 ;  /* 0x0000100502007986 */ /* 0x000fe8000c10150c */
[----:B------:R-:W-:Y:S04]  /*4160*/  STG.E.U16 desc[UR12][R2.64+0x20], R0 ;  /* 0x0000200002007986 */ /* 0x000fe8000c10150c */
[----:B------:R-:W-:Y:S01]  /*4170*/  STG.E.U16 desc[UR12][R2.64+0x30], R6 ;  /* 0x0000300602007986 */ /* 0x000fe2000c10150c */
[----:B------:R-:W-:Y:S05]  /*4180*/  EXIT ;  /* 0x000000000000794d */ /* 0x000fea0003800000 */
.L_x_21439:
        /* <DEDUP_REMOVED lines=15> */
.L_x_27552:


//--------------------- .text._ZN4vllm25paged_attention_v2_kernelIttLi256ELi32ELi128ELNS_18Fp8KVCacheDataTypeE0ELb1ELi512EEEvPfS2_PT_PKS3_PKT0_S9_ifPKiSB_iPKfiiiSD_SD_iiiii --------------------------
	.section	.text._ZN4vllm25paged_attention_v2_kernelIttLi256ELi32ELi128ELNS_18Fp8KVCacheDataTypeE0ELb1ELi512EEEvPfS2_PT_PKS3_PKT0_S9_ifPKiSB_iPKfiiiSD_SD_iiiii,"ax",@progbits
	.align	128
        .global         _ZN4vllm25paged_attention_v2_kernelIttLi256ELi32ELi128ELNS_18Fp8KVCacheDataTypeE0ELb1ELi512EEEvPfS2_PT_PKS3_PKT0_S9_ifPKiSB_iPKfiiiSD_SD_iiiii
        .type           _ZN4vllm25paged_attention_v2_kernelIttLi256ELi32ELi128ELNS_18Fp8KVCacheDataTypeE0ELb1ELi512EEEvPfS2_PT_PKS3_PKT0_S9_ifPKiSB_iPKfiiiSD_SD_iiiii,@function
        .size           _ZN4vllm25paged_attention_v2_kernelIttLi256ELi32ELi128ELNS_18Fp8KVCacheDataTypeE0ELb1ELi512EEEvPfS2_PT_PKS3_PKT0_S9_ifPKiSB_iPKfiiiSD_SD_iiiii,(.L_x_27553 - _ZN4vllm25paged_attention_v2_kernelIttLi256ELi32ELi128ELNS_18Fp8KVCacheDataTypeE0ELb1ELi512EEEvPfS2_PT_PKS3_PKT0_S9_ifPKiSB_iPKfiiiSD_SD_iiiii)
        .other          _ZN4vllm25paged_attention_v2_kernelIttLi256ELi32ELi128ELNS_18Fp8KVCacheDataTypeE0ELb1ELi512EEEvPfS2_PT_PKS3_PKT0_S9_ifPKiSB_iPKfiiiSD_SD_iiiii,@"STO_CUDA_ENTRY STV_DEFAULT"
_ZN4vllm25paged_attention_v2_kernelIttLi256ELi32ELi128ELNS_18Fp8KVCacheDataTypeE0ELb1ELi512EEEvPfS2_PT_PKS3_PKT0_S9_ifPKiSB_iPKfiiiSD_SD_iiiii:
.text._ZN4vllm25paged_attention_v2_kernelIttLi256ELi32ELi128ELNS_18Fp8KVCacheDataTypeE0ELb1ELi512EEEvPfS2_PT_PKS3_PKT0_S9_ifPKiSB_iPKfiiiSD_SD_iiiii:
[----:B------:R-:W-:Y:S01]  /*0000*/  LDC R1, c[0x0][0x37c] ;  /* 0x0000df00ff017b82 */ /* 0x000fe20000000800 */
[----:B------:R-:W0:Y:S07]  /*0010*/  S2R R10, SR_CTAID.Y ;  /* 0x00000000000a7919 */ /* 0x000e2e0000002600 */
[----:B------:R-:W0:Y:S01]  /*0020*/  LDC.64 R62, c[0x0][0x3c0] ;  /* 0x0000f000ff3e7b82 */ /* 0x000e220000000a00 */
[----:B------:R-:W1:Y:S01]  /*0030*/  LDCU.64 UR6, c[0x0][0x358] ;  /* 0x00006b00ff0677ac */ /* 0x000e620008000a00 */
[----:B0-----:R-:W-:-:S06]  /*0040*/  IMAD.WIDE.U32 R62, R10, 0x4, R62 ;  /* 0x000000040a3e7825 */ /* 0x001fcc00078e003e */
[----:B-1----:R-:W2:Y:S01]  /*0050*/  LDG.E.CONSTANT R62, desc[UR6][R62.64] ;  /* 0x000000063e3e7981 */ /* 0x002ea2000c1e9900 */
[----:B------:R-:W0:Y:S02]  /*0060*/  S2R R12, SR_CTAID.Z ;  /* 0x00000000000c7919 */ /* 0x000e240000002700 */
[----:B0-----:R-:W-:-:S04]  /*0070*/  SHF.L.U32 R9, R12, 0x9, RZ ;  /* 0x000000090c097819 */ /* 0x001fc800000006ff */
[----:B--2---:R-:W-:-:S13]  /*0080*/  ISETP.GE.AND P0, PT, R9, R62, PT ;  /* 0x0000003e0900720c */ /* 0x004fda0003f06270 */
[----:B------:R-:W-:Y:S05]  /*0090*/  @P0 EXIT ;  /* 0x000000000000094d */ /* 0x000fea0003800000 */
[----:B------:R-:W0:Y:S01]  /*00a0*/  S2R R8, SR_TID.X ;  /* 0x0000000000087919 */ /* 0x000e220000002100 */
[----:B------:R-:W1:Y:S01]  /*00b0*/  LDCU UR4, c[0x0][0x3d8] ;  /* 0x00007b00ff0477ac */ /* 0x000e620008000800 */
[----:B------:R-:W2:Y:S01]  /*00c0*/  LDC.64 R6, c[0x0][0x3d0] ;  /* 0x0000f400ff067b82 */ /* 0x000ea20000000a00 */
[----:B------:R-:W3:Y:S07]  /*00d0*/  S2R R11, SR_CTAID.X ;  /* 0x00000000000b7919 */ /* 0x000eee0000002500 */
[----:B------:R-:W4:Y:S01]  /*00e0*/  LDC R14, c[0x0][0x3b0] ;  /* 0x0000ec00ff0e7b82 */ /* 0x000f220000000800 */
[----:B------:R-:W-:Y:S01]  /*00f0*/  HFMA2 R59, -RZ, RZ, 0, 0 ;  /* 0x00000000ff3b7431 */ /* 0x000fe200000001ff */
[----:B------:R-:W4:Y:S01]  /*0100*/  LDCU UR5, c[0x0][0x3f8] ;  /* 0x00007f00ff0577ac */ /* 0x000f220008000800 */
[----:B------:R-:W0:Y:S05]  /*0110*/  LDCU UR10, c[0x0][0x3fc] ;  /* 0x00007f80ff0a77ac */ /* 0x000e2a0008000800 */
[----:B------:R-:W4:Y:S01]  /*0120*/  LDC R13, c[0x0][0x370] ;  /* 0x0000dc00ff0d7b82 */ /* 0x000f220000000800 */
[----:B-1----:R-:W-:Y:S01]  /*0130*/  IMAD R0, R10, UR4, RZ ;  /* 0x000000040a007c24 */ /* 0x002fe2000f8e02ff */
[----:B------:R-:W1:Y:S01]  /*0140*/  LDCU UR4, c[0x0][0x3c8] ;  /* 0x00007900ff0477ac */ /* 0x000e620008000800 */
[----:B------:R-:W0:Y:S01]  /*0150*/  LDCU UR11, c[0x0][0x3e0] ;  /* 0x00007c00ff0b77ac */ /* 0x000e220008000800 */
[----:B--2---:R-:W-:-:S04]  /*0160*/  ISETP.NE.U32.AND P0, PT, R6, RZ, PT ;  /* 0x000000ff0600720c */ /* 0x004fc80003f05070 */
[----:B------:R-:W2:Y:S01]  /*0170*/  LDC R25, c[0x0][0x404] ;  /* 0x00010100ff197b82 */ /* 0x000ea20000000800 */
[----:B------:R-:W1:Y:S01]  /*0180*/  LDCU UR12, c[0x0][0x3dc] ;  /* 0x00007b80ff0c77ac */ /* 0x000e620008000800 */
[----:B------:R-:W-:Y:S02]  /*0190*/  ISETP.NE.AND.EX P0, PT, R7, RZ, PT, P0 ;  /* 0x000000ff0700720c */ /* 0x000fe40003f05300 */
[C---:B0-----:R-:W-:Y:S01]  /*01a0*/  ISETP.GT.U32.AND P1, PT, R8.reuse, 0x1f, PT ;  /* 0x0000001f0800780c */ /* 0x041fe20003f24070 */
[----:B------:R-:W0:Y:S01]  /*01b0*/  LDCU UR13, c[0x0][0x3b4] ;  /* 0x00007680ff0d77ac */ /* 0x000e220008000800 */
[----:B------:R-:W0:Y:S11]  /*01c0*/  LDCU.64 UR14, c[0x0][0x3a0] ;  /* 0x00007400ff0e77ac */ /* 0x000e360008000a00 */
[----:B------:R-:W4:Y:S01]  /*01d0*/  @!P1 LDC.64 R4, c[0x0][0x398] ;  /* 0x0000e600ff049b82 */ /* 0x000f220000000a00 */
[----:B------:R-:W-:-:S02]  /*01e0*/  @!P1 SHF.L.U32 R3, R8, 0x3, RZ ;  /* 0x0000000308039819 */ /* 0x000fc400000006ff */
[----:B---3--:R-:W-:-:S04]  /*01f0*/  @!P1 SHF.L.U32 R2, R11, 0x8, RZ ;  /* 0x000000080b029819 */ /* 0x008fc800000006ff */
[----:B------:R-:W-:Y:S02]  /*0200*/  @!P1 IADD3 R2, P2, P3, R3, R0, R2 ;  /* 0x0000000003029210 */ /* 0x000fe40007b5e002 */
[----:B------:R-:W-:-:S04]  /*0210*/  SHF.R.S32.HI R0, RZ, 0x1f, R0 ;  /* 0x0000001fff007819 */ /* 0x000fc80000011400 */
[----:B------:R-:W-:Y:S02]  /*0220*/  @!P1 IADD3.X R0, PT, PT, RZ, R0, RZ, P2, P3 ;  /* 0x00000000ff009210 */ /* 0x000fe400017e64ff */
[----:B----4-:R-:W-:-:S04]  /*0230*/  @!P1 LEA R4, P2, R2, R4, 0x1 ;  /* 0x0000000402049211 */ /* 0x010fc800078408ff */
[----:B------:R-:W-:Y:S02]  /*0240*/  @!P1 LEA.HI.X R5, R2, R5, R0, 0x1, P2 ;  /* 0x0000000502059211 */ /* 0x000fe400010f0c00 */
[----:B------:R-:W-:Y:S01]  /*0250*/  IABS R15, R14 ;  /* 0x0000000e000f7213 */ /* 0x000fe20000000000 */
[----:B------:R-:W3:Y:S03]  /*0260*/  @P0 LDC.64 R2, c[0x0][0x3d0] ;  /* 0x0000f400ff020b82 */ /* 0x000ee60000000a00 */
[----:B------:R-:W4:Y:S01]  /*0270*/  @!P1 LDG.E.128.CONSTANT R4, desc[UR6][R4.64] ;  /* 0x0000000604049981 */ /* 0x000f22000c1e9d00 */
[----:B------:R-:W1:Y:S08]  /*0280*/  I2F.RP R0, R15 ;  /* 0x0000000f00007306 */ /* 0x000e700000209400 */
[----:B-1----:R-:W1:Y:S01]  /*0290*/  MUFU.RCP R0, R0 ;  /* 0x0000000000007308 */ /* 0x002e620000001000 */
[----:B---3--:R-:W-:-:S05]  /*02a0*/  @P0 IMAD.WIDE.U32 R2, R11, 0x4, R2 ;  /* 0x000000040b020825 */ /* 0x008fca00078e0002 */
[----:B------:R3:W5:Y:S01]  /*02b0*/  @P0 LDG.E.CONSTANT R59, desc[UR6][R2.64] ;  /* 0x00000006023b0981 */ /* 0x000762000c1e9900 */
[----:B------:R-:W-:Y:S01]  /*02c0*/  BSSY.RECONVERGENT B0, `(.L_x_21440) ;  /* 0x0000412000007945 */ /* 0x000fe20003800200 */
[----:B------:R-:W-:Y:S02]  /*02d0*/  MOV R55, 0xff7fffff ;  /* 0xff7fffff00377802 */ /* 0x000fe40000000f00 */
[----:B-1----:R-:W-:Y:S02]  /*02e0*/  IADD3 R16, PT, PT, R0, 0xffffffe, RZ ;  /* 0x0ffffffe00107810 */ /* 0x002fe40007ffe0ff */
[----:B---3--:R-:W-:Y:S02]  /*02f0*/  IABS R2, R13 ;  /* 0x0000000d00027213 */ /* 0x008fe40000000000 */
[----:B------:R1:W3:Y:S02]  /*0300*/  F2I.FTZ.U32.TRUNC.NTZ R17, R16 ;  /* 0x0000001000117305 */ /* 0x0002e4000021f000 */
[----:B-1----:R-:W-:-:S02]  /*0310*/  MOV R16, RZ ;  /* 0x000000ff00107202 */ /* 0x002fc40000000f00 */
[----:B---3--:R-:W-:-:S05]  /*0320*/  IADD3 R18, PT, PT, RZ, -R17, RZ ;  /* 0x80000011ff127210 */ /* 0x008fca0007ffe0ff */
        /* <DEDUP_REMOVED lines=11> */
[----:B------:R-:W-:-:S02]  /*03e0*/  ISETP.GE.AND P3, PT, R0, RZ, PT ;  /* 0x000000ff0000720c */ /* 0x000fc40003f66270 */
[----:B--2---:R-:W-:-:S04]  /*03f0*/  IABS R0, R25 ;  /* 0x0000001900007213 */ /* 0x004fc80000000000 */
[----:B------:R-:W1:Y:S01]  /*0400*/  I2F.RP R18, R0 ;  /* 0x0000000000127306 */ /* 0x000e620000209400 */
[----:B------:R-:W-:Y:S02]  /*0410*/  @P0 IADD3 R17, PT, PT, R17, 0x1, RZ ;  /* 0x0000000111110810 */ /* 0x000fe40007ffe0ff */
[----:B------:R-:W-:Y:S02]  /*0420*/  MOV R58, R0 ;  /* 0x00000000003a7202 */ /* 0x000fe40000000f00 */
[----:B------:R-:W-:-:S04]  /*0430*/  MOV R24, R17 ;  /* 0x0000001100187202 */ /* 0x000fc80000000f00 */
[----:B------:R-:W-:Y:S02]  /*0440*/  @!P3 IADD3 R24, PT, PT, RZ, -R24, RZ ;  /* 0x80000018ff18b210 */ /* 0x000fe40007ffe0ff */
[----:B------:R-:W-:-:S04]  /*0450*/  @!P2 LOP3.LUT R24, RZ, R14, RZ, 0x33, !PT ;  /* 0x0000000eff18a212 */ /* 0x000fc800078e33ff */
[----:B------:R-:W-:Y:S01]  /*0460*/  IABS R23, R24 ;  /* 0x0000001800177213 */ /* 0x000fe20000000000 */
[----:B-1----:R-:W1:Y:S08]  /*0470*/  MUFU.RCP R18, R18 ;  /* 0x0000001200127308 */ /* 0x002e700000001000 */
[----:B------:R-:W2:Y:S01]  /*0480*/  I2F.RP R15, R23 ;  /* 0x00000017000f7306 */ /* 0x000ea20000209400 */
[----:B-1----:R-:W-:-:S02]  /*0490*/  IADD3 R16, PT, PT, R18, 0xffffffe, RZ ;  /* 0x0ffffffe12107810 */ /* 0x002fc40007ffe0ff */
[----:B------:R-:W-:-:S05]  /*04a0*/  IADD3 R18, PT, PT, R62, -0x1, RZ ;  /* 0xffffffff3e127810 */ /* 0x000fca0007ffe0ff */
[----:B------:R1:W-:Y:S01]  /*04b0*/  F2I.FTZ.U32.TRUNC.NTZ R17, R16 ;  /* 0x0000001000117305 */ /* 0x0003e2000021f000 */
[----:B------:R-:W-:Y:S02]  /*04c0*/  IABS R22, R18 ;  /* 0x0000001200167213 */ /* 0x000fe40000000000 */
[----:B------:R-:W-:-:S05]  /*04d0*/  LOP3.LUT R18, R18, R25, RZ, 0x3c, !PT ;  /* 0x0000001912127212 */ /* 0x000fca00078e3cff */
[----:B--2---:R-:W2:Y:S01]  /*04e0*/  MUFU.RCP R15, R15 ;  /* 0x0000000f000f7308 */ /* 0x004ea20000001000 */
[----:B-1----:R-:W-:Y:S02]  /*04f0*/  MOV R16, RZ ;  /* 0x000000ff00107202 */ /* 0x002fe40000000f00 */
[----:B--2---:R-:W-:Y:S01]  /*0500*/  IADD3 R2, PT, PT, R15, 0xffffffe, RZ ;  /* 0x0ffffffe0f027810 */ /* 0x004fe20007ffe0ff */
[----:B------:R-:W-:-:S04]  /*0510*/  IMAD R15, R17, R0, RZ ;  /* 0x00000000110f7224 */ /* 0x000fc800078e02ff */
[----:B------:R1:W2:Y:S01]  /*0520*/  F2I.FTZ.U32.TRUNC.NTZ R3, R2 ;  /* 0x0000000200037305 */ /* 0x0002a2000021f000 */
[----:B------:R-:W-:Y:S01]  /*0530*/  IADD3 R21, PT, PT, RZ, -R15, RZ ;  /* 0x8000000fff157210 */ /* 0x000fe20007ffe0ff */
[----:B-1----:R-:W-:Y:S02]  /*0540*/  HFMA2 R2, -RZ, RZ, 0, 0 ;  /* 0x00000000ff027431 */ /* 0x002fe400000001ff */
[----:B--2---:R-:W-:-:S04]  /*0550*/  IMAD.MOV R20, RZ, RZ, -R3 ;  /* 0x000000ffff147224 */ /* 0x004fc800078e0a03 */
[----:B------:R-:W-:Y:S01]  /*0560*/  IMAD R19, R20, R23, RZ ;  /* 0x0000001714137224 */ /* 0x000fe200078e02ff */
[----:B------:R-:W-:-:S03]  /*0570*/  IABS R20, R11 ;  /* 0x0000000b00147213 */ /* 0x000fc60000000000 */
[----:B------:R-:W-:Y:S01]  /*0580*/  IMAD.HI.U32 R3, R3, R19, R2 ;  /* 0x0000001303037227 */ /* 0x000fe200078e0002 */
[----:B------:R-:W-:-:S03]  /*0590*/  IABS R19, R24 ;  /* 0x0000001800137213 */ /* 0x000fc60000000000 */
[----:B------:R-:W-:Y:S01]  /*05a0*/  IMAD.HI.U32 R2, R17, R21, R16 ;  /* 0x0000001511027227 */ /* 0x000fe200078e0010 */
[----:B------:R-:W-:Y:S02]  /*05b0*/  IADD3 R19, PT, PT, RZ, -R19, RZ ;  /* 0x80000013ff137210 */ /* 0x000fe40007ffe0ff */
[----:B------:R-:W-:Y:S01]  /*05c0*/  MOV R21, R22 ;  /* 0x0000001600157202 */ /* 0x000fe20000000f00 */
[----:B------:R-:W-:Y:S01]  /*05d0*/  IMAD.HI.U32 R15, R3, R20, RZ ;  /* 0x00000014030f7227 */ /* 0x000fe200078e00ff */
[----:B------:R-:W1:Y:S01]  /*05e0*/  LDC R22, c[0x0][0x408] ;  /* 0x00010200ff167b82 */ /* 0x000e620000000800 */
[----:B------:R-:W-:Y:S02]  /*05f0*/  LOP3.LUT R17, R11, R24, RZ, 0x3c, !PT ;  /* 0x000000180b117212 */ /* 0x000fe400078e3cff */
[----:B------:R-:W-:Y:S02]  /*0600*/  IMAD R16, R15, R19, R20 ;  /* 0x000000130f107224 */ /* 0x000fe400078e0214 */
[----:B------:R-:W2:Y:S01]  /*0610*/  @!P1 S2R R20, SR_CgaCtaId ;  /* 0x0000000000149919 */ /* 0x000ea20000008800 */
[----:B------:R-:W-:Y:S01]  /*0620*/  IMAD.HI.U32 R19, R2, R21, RZ ;  /* 0x0000001502137227 */ /* 0x000fe200078e00ff */
[----:B------:R-:W-:-:S02]  /*0630*/  ISETP.GE.AND P2, PT, R17, RZ, PT ;  /* 0x000000ff1100720c */ /* 0x000fc40003f46270 */
[----:B------:R-:W-:Y:S02]  /*0640*/  ISETP.GT.U32.AND P3, PT, R23, R16, PT ;  /* 0x000000101700720c */ /* 0x000fe40003f64070 */
[----:B------:R-:W-:-:S05]  /*0650*/  IADD3 R3, PT, PT, RZ, -R19, RZ ;  /* 0x80000013ff037210 */ /* 0x000fca0007ffe0ff */
[----:B------:R-:W-:Y:S01]  /*0660*/  IMAD R21, R0, R3, R21 ;  /* 0x0000000300157224 */ /* 0x000fe200078e0215 */
[----:B------:R-:W-:-:S04]  /*0670*/  IADD3 R3, PT, PT, R62, 0x1f, RZ ;  /* 0x0000001f3e037810 */ /* 0x000fc80007ffe0ff */
[----:B------:R-:W-:Y:S02]  /*0680*/  ISETP.GT.U32.AND P0, PT, R0, R21, PT ;  /* 0x000000150000720c */ /* 0x000fe40003f04070 */
[-C--:B------:R-:W-:Y:S02]  /*0690*/  @!P3 IADD3 R16, PT, PT, R16, -R23.reuse, RZ ;  /* 0x800000171010b210 */ /* 0x080fe40007ffe0ff */
[----:B------:R-:W-:Y:S02]  /*06a0*/  SHF.R.U32.HI R3, RZ, 0x5, R3 ;  /* 0x00000005ff037819 */ /* 0x000fe40000011603 */
[----:B------:R-:W-:Y:S02]  /*06b0*/  ISETP.GE.U32.AND P4, PT, R16, R23, PT ;  /* 0x000000171000720c */ /* 0x000fe40003f86070 */
[----:B------:R-:W-:Y:S02]  /*06c0*/  LEA R16, R12, 0x10, 0x4 ;  /* 0x000000100c107811 */ /* 0x000fe400078e20ff */
[----:B------:R-:W-:-:S02]  /*06d0*/  @!P3 IADD3 R15, PT, PT, R15, 0x1, RZ ;  /* 0x000000010f0fb810 */ /* 0x000fc40007ffe0ff */
[----:B------:R-:W-:Y:S01]  /*06e0*/  VIMNMX.U32 R61, PT, PT, R3, R16, PT ;  /* 0x00000010033d7248 */ /* 0x000fe20003fe0000 */
[----:B------:R-:W-:Y:S01]  /*06f0*/  @!P0 VIADD R19, R19, 0x1 ;  /* 0x0000000113138836 */ /* 0x000fe20000000000 */
[----:B------:R-:W-:Y:S02]  /*0700*/  @!P1 MOV R3, 0x400 ;  /* 0x0000040000039802 */ /* 0x000fe40000000f00 */
[-C--:B------:R-:W-:Y:S02]  /*0710*/  @!P0 IADD3 R21, PT, PT, R21, -R0.reuse, RZ ;  /* 0x8000000015158210 */ /* 0x080fe40007ffe0ff */
[----:B--2---:R-:W-:Y:S02]  /*0720*/  @!P1 LEA R17, R20, R3, 0x18 ;  /* 0x0000000314119211 */ /* 0x004fe400078ec0ff */
[----:B------:R-:W-:Y:S02]  /*0730*/  ISETP.GE.U32.AND P5, PT, R21, R0, PT ;  /* 0x000000001500720c */ /* 0x000fe40003fa6070 */
[----:B------:R-:W-:-:S02]  /*0740*/  @!P1 LEA R17, R8, R17, 0x4 ;  /* 0x0000001108119211 */ /* 0x000fc400078e20ff */
[----:B------:R-:W-:Y:S02]  /*0750*/  ISETP.NE.AND P3, PT, R24, RZ, PT ;  /* 0x000000ff1800720c */ /* 0x000fe40003f65270 */
[----:B------:R-:W-:Y:S02]  /*0760*/  @P4 IADD3 R15, PT, PT, R15, 0x1, RZ ;  /* 0x000000010f0f4810 */ /* 0x000fe40007ffe0ff */
[----:B-1----:R-:W-:Y:S02]  /*0770*/  ISETP.GE.AND P4, PT, R22, RZ, PT ;  /* 0x000000ff1600720c */ /* 0x002fe40003f86270 */
[----:B------:R-:W-:Y:S02]  /*0780*/  MOV R3, R15 ;  /* 0x0000000f00037202 */ /* 0x000fe40000000f00 */
[----:B------:R-:W-:Y:S02]  /*0790*/  SHF.R.U32.HI R15, RZ, 0x5, R8 ;  /* 0x00000005ff0f7819 */ /* 0x000fe40000011608 */
[----:B------:R-:W-:-:S02]  /*07a0*/  @P5 IADD3 R19, PT, PT, R19, 0x1, RZ ;  /* 0x0000000113135810 */ /* 0x000fc40007ffe0ff */
[----:B------:R-:W-:Y:S02]  /*07b0*/  @!P2 IADD3 R3, PT, PT, RZ, -R3, RZ ;  /* 0x80000003ff03a210 */ /* 0x000fe40007ffe0ff */
[----:B------:R-:W-:Y:S02]  /*07c0*/  @!P3 LOP3.LUT R3, RZ, R24, RZ, 0x33, !PT ;  /* 0x00000018ff03b212 */ /* 0x000fe400078e33ff */
[----:B------:R-:W-:Y:S01]  /*07d0*/  LEA R56, R12, R15, 0x4 ;  /* 0x0000000f0c387211 */ /* 0x000fe200078e20ff */
[----:B------:R-:W-:Y:S01]  /*07e0*/  @P4 IMAD R11, R13, UR5, R11 ;  /* 0x000000050d0b4c24 */ /* 0x000fe2000f8e020b */
[----:B------:R-:W-:Y:S01]  /*07f0*/  ISETP.NE.AND P0, PT, R25, RZ, PT ;  /* 0x000000ff1900720c */ /* 0x000fe20003f05270 */
[----:B------:R-:W-:Y:S02]  /*0800*/  @!P4 IMAD R14, R14, UR5, R3 ;  /* 0x000000050e0ecc24 */ /* 0x000fe4000f8e0203 */
[----:B------:R-:W-:Y:S02]  /*0810*/  IMAD R12, R12, -0x10, R61 ;  /* 0xfffffff00c0c7824 */ /* 0x000fe400078e023d */
[----:B------:R-:W-:-:S02]  /*0820*/  @P4 IMAD R57, R11, R22, 0x1 ;  /* 0x000000010b394424 */ /* 0x000fc400078e0216 */
[----:B------:R-:W-:Y:S01]  /*0830*/  IMAD R11, R10, UR4, RZ ;  /* 0x000000040a0b7c24 */ /* 0x000fe2000f8e02ff */
[----:B----4-:R1:W-:Y:S01]  /*0840*/  @!P1 STS.128 [R17], R4 ;  /* 0x0000000411009388 */ /* 0x0103e20000000c00 */
[----:B------:R-:W-:Y:S01]  /*0850*/  BAR.SYNC.DEFER_BLOCKING 0x0 ;  /* 0x0000000000007b1d */ /* 0x000fe20000010000 */
[----:B------:R-:W-:Y:S02]  /*0860*/  ISETP.GE.AND P1, PT, R18, RZ, PT ;  /* 0x000000ff1200720c */ /* 0x000fe40003f26270 */
[----:B-1----:R-:W-:Y:S02]  /*0870*/  MOV R4, R19 ;  /* 0x0000001300047202 */ /* 0x002fe40000000f00 */
[----:B------:R-:W-:-:S09]  /*0880*/  @!P4 IADD3 R5, PT, PT, RZ, -R14, RZ ;  /* 0x8000000eff05c210 */ /* 0x000fd20007ffe0ff */
[----:B------:R-:W-:Y:S02]  /*0890*/  @!P1 IADD3 R4, PT, PT, RZ, -R4, RZ ;  /* 0x80000004ff049210 */ /* 0x000fe40007ffe0ff */
[----:B------:R-:W-:Y:S01]  /*08a0*/  ISETP.GE.U32.AND P1, PT, R56, R61, PT ;  /* 0x0000003d3800720c */ /* 0x000fe20003f26070 */
[----:B------:R-:W-:Y:S01]  /*08b0*/  @!P4 IMAD R57, R22, R5, 0x1 ;  /* 0x000000011639c424 */ /* 0x000fe200078e0205 */
[----:B------:R-:W-:Y:S02]  /*08c0*/  LEA R5, R12, R9, 0x5 ;  /* 0x000000090c057211 */ /* 0x000fe400078e28ff */
[----:B------:R-:W-:Y:S02]  /*08d0*/  @!P0 LOP3.LUT R4, RZ, R25, RZ, 0x33, !PT ;  /* 0x00000019ff048212 */ /* 0x000fe400078e33ff */
[----:B------:R-:W-:-:S07]  /*08e0*/  VIMNMX R60, PT, PT, R62, R5, PT ;  /* 0x000000053e3c7248 */ /* 0x000fce0003fe0100 */
[----:B0-----:R-:W-:Y:S05]  /*08f0*/  @P1 BRA `(.L_x_21441) ;  /* 0x0000003800b81947 */ /* 0x001fea0003800000 */
[----:B------:R-:W0:Y:S01]  /*0900*/  S2UR UR5, SR_CgaCtaId ;  /* 0x00000000000579c3 */ /* 0x000e220000008800 */
[----:B------:R-:W1:Y:S01]  /*0910*/  LDCU.64 UR8, c[0x0][0x3b8] ;  /* 0x00007700ff0877ac */ /* 0x000e620008000a00 */
[----:B------:R-:W-:Y:S01]  /*0920*/  IMAD.WIDE.U32 R6, R56, 0x4, RZ ;  /* 0x0000000438067825 */ /* 0x000fe200078e00ff */
[----:B------:R-:W-:Y:S01]  /*0930*/  LOP3.LUT R8, R8, 0x1f, RZ, 0xc0, !PT ;  /* 0x0000001f08087812 */ /* 0x000fe200078ec0ff */
[----:B------:R-:W-:Y:S01]  /*0940*/  UMOV UR4, 0x400 ;  /* 0x0000040000047882 */ /* 0x000fe20000000000 */
[----:B------:R-:W-:Y:S01]  /*0950*/  LEA R9, R15, R9, 0x5 ;  /* 0x000000090f097211 */ /* 0x000fe200078e28ff */
[----:B------:R-:W-:Y:S01]  /*0960*/  UIADD3 UR4, UPT, UPT, UR4, 0x220, URZ ;  /* 0x0000022004047890 */ /* 0x000fe2000fffe0ff */
[----:B------:R-:W-:Y:S01]  /*0970*/  IMAD.WIDE R6, R11, 0x4, R6 ;  /* 0x000000040b067825 */ /* 0x000fe200078e0206 */
[----:B------:R-:W-:Y:S02]  /*0980*/  LEA R15, R15, R8, 0x5 ;  /* 0x000000080f0f7211 */ /* 0x000fe400078e28ff */
[----:B------:R-:W-:-:S02]  /*0990*/  IADD3 R11, PT, PT, R8, R9, RZ ;  /* 0x00000009080b7210 */ /* 0x000fc40007ffe0ff */
[----:B------:R-:W-:Y:S02]  /*09a0*/  MOV R55, 0xff7fffff ;  /* 0xff7fffff00377802 */ /* 0x000fe40000000f00 */
[----:B------:R-:W-:Y:S02]  /*09b0*/  IADD3 R53, PT, PT, -R62, R11, RZ ;  /* 0x0000000b3e357210 */ /* 0x000fe40007ffe1ff */
[----:B------:R-:W-:Y:S02]  /*09c0*/  IADD3 R52, PT, PT, R11, 0x1, RZ ;  /* 0x000000010b347810 */ /* 0x000fe40007ffe0ff */
[----:B-1----:R-:W-:-:S04]  /*09d0*/  IADD3 R6, P0, PT, R6, UR8, RZ ;  /* 0x0000000806067c10 */ /* 0x002fc8000ff1e0ff */
[----:B------:R-:W-:Y:S01]  /*09e0*/  IADD3.X R5, PT, PT, R7, UR9, RZ, P0, !PT ;  /* 0x0000000907057c10 */ /* 0x000fe200087fe4ff */
[----:B0-----:R-:W-:Y:S01]  /*09f0*/  ULEA UR4, UR5, UR4, 0x18 ;  /* 0x0000000405047291 */ /* 0x001fe2000f8ec0ff */
[----:B------:R-:W-:-:S05]  /*0a00*/  IADD3 R7, PT, PT, R9, 0x1, RZ ;  /* 0x0000000109077810 */ /* 0x000fca0007ffe0ff */
[----:B------:R-:W-:-:S07]  /*0a10*/  LEA R54, R15, UR4, 0x2 ;  /* 0x000000040f367c11 */ /* 0x000fce000f8e10ff */
.L_x_21444:
[----:B------:R-:W0:Y:S01]  /*0a20*/  LDC R16, c[0x0][0x400] ;  /* 0x00010000ff107b82 */ /* 0x000e220000000800 */
[C---:B------:R-:W-:Y:S01]  /*0a30*/  VIADD R8, R7.reuse, 0xffffffff ;  /* 0xffffffff07087836 */ /* 0x040fe20000000000 */
[----:B------:R-:W-:Y:S01]  /*0a40*/  IADD3 R56, PT, PT, R56, 0x4, RZ ;  /* 0x0000000438387810 */ /* 0x000fe20007ffe0ff */
[----:B------:R-:W-:Y:S01]  /*0a50*/  BSSY.RECONVERGENT B1, `(.L_x_21442) ;  /* 0x0000392000017945 */ /* 0x000fe20003800200 */
[----:B------:R-:W-:Y:S02]  /*0a60*/  IADD3 R7, PT, PT, R7, 0x80, RZ ;  /* 0x0000008007077810 */ /* 0x000fe40007ffe0ff */
        /* <DEDUP_REMOVED lines=12> */
[----:B------:R-:W-:Y:S02]  /*0b30*/  @!P1 IADD3 R9, PT, PT, R9, -R0, RZ ;  /* 0x8000000009099210 */ /* 0x000fe40007ffe0ff */
[----:B------:R-:W-:Y:S02]  /*0b40*/  @!P1 IADD3 R10, PT, PT, R10, 0x1, RZ ;  /* 0x000000010a0a9810 */ /* 0x000fe40007ffe0ff */
[----:B------:R-:W-:Y:S02]  /*0b50*/  ISETP.GE.U32.AND P0, PT, R9, R58, PT ;  /* 0x0000003a0900720c */ /* 0x000fe40003f06070 */
[----:B0-----:R-:W-:Y:S02]  /*0b60*/  IADD3 R9, PT, PT, R11, 0xffffffe, RZ ;  /* 0x0ffffffe0b097810 */ /* 0x001fe40007ffe0ff */
[----:B------:R-:W-:-:S04]  /*0b70*/  ISETP.NE.AND P1, PT, R15, RZ, PT ;  /* 0x000000ff0f00720c */ /* 0x000fc80003f25270 */
[----:B------:R-:W0:Y:S05]  /*0b80*/  F2I.FTZ.U32.TRUNC.NTZ R9, R9 ;  /* 0x0000000900097305 */ /* 0x000e2a000021f000 */
[----:B------:R-:W-:-:S04]  /*0b90*/  @P0 IADD3 R10, PT, PT, R10, 0x1, RZ ;  /* 0x000000010a0a0810 */ /* 0x000fc80007ffe0ff */
[----:B------:R-:W-:-:S04]  /*0ba0*/  MOV R12, R10 ;  /* 0x0000000a000c7202 */ /* 0x000fc80000000f00 */
[----:B------:R-:W-:Y:S02]  /*0bb0*/  @!P2 IADD3 R12, PT, PT, RZ, -R12, RZ ;  /* 0x8000000cff0ca210 */ /* 0x000fe40007ffe0ff */
[----:B0-----:R-:W-:Y:S02]  /*0bc0*/  IADD3 R8, PT, PT, RZ, -R9, RZ ;  /* 0x80000009ff087210 */ /* 0x001fe40007ffe0ff */
[----:B------:R-:W-:Y:S02]  /*0bd0*/  @!P1 LOP3.LUT R12, RZ, R15, RZ, 0x33, !PT ;  /* 0x0000000fff0c9212 */ /* 0x000fe400078e33ff */
[----:B------:R-:W-:Y:S01]  /*0be0*/  ISETP.NE.AND P1, PT, R16, RZ, PT ;  /* 0x000000ff1000720c */ /* 0x000fe20003f25270 */
[----:B------:R-:W-:Y:S01]  /*0bf0*/  IMAD R11, R8, R13, RZ ;  /* 0x0000000d080b7224 */ /* 0x000fe200078e02ff */
[----:B------:R-:W-:Y:S01]  /*0c00*/  IADD3 R10, PT, PT, R12, R57, RZ ;  /* 0x000000390c0a7210 */ /* 0x000fe20007ffe0ff */
[----:B------:R-:W-:-:S03]  /*0c10*/  HFMA2 R8, -RZ, RZ, 0, 0 ;  /* 0x00000000ff087431 */ /* 0x000fc600000001ff */
[----:B------:R-:W-:Y:S02]  /*0c20*/  IABS R14, R10 ;  /* 0x0000000a000e7213 */ /* 0x000fe40000000000 */
[----:B------:R-:W-:Y:S01]  /*0c30*/  IMAD.HI.U32 R8, R9, R11, R8 ;  /* 0x0000000b09087227 */ /* 0x000fe200078e0008 */
[----:B------:R-:W-:Y:S02]  /*0c40*/  ISETP.GE.AND P2, PT, R10, RZ, PT ;  /* 0x000000ff0a00720c */ /* 0x000fe40003f46270 */
[----:B------:R-:W-:-:S05]  /*0c50*/  MOV R9, R14 ;  /* 0x0000000e00097202 */ /* 0x000fca0000000f00 */
[----:B------:R-:W-:-:S05]  /*0c60*/  IMAD.HI.U32 R8, R8, R9, RZ ;  /* 0x0000000908087227 */ /* 0x000fca00078e00ff */
[----:B------:R-:W-:-:S05]  /*0c70*/  IADD3 R8, PT, PT, RZ, -R8, RZ ;  /* 0x80000008ff087210 */ /* 0x000fca0007ffe0ff */
[----:B------:R-:W-:Y:S01]  /*0c80*/  IMAD R8, R13, R8, R9 ;  /* 0x000000080d087224 */ /* 0x000fe200078e0209 */
[----:B------:R-:W-:-:S04]  /*0c90*/  IADD3 R9, PT, PT, R4, -UR10, RZ ;  /* 0x8000000a04097c10 */ /* 0x000fc8000fffe0ff */
[----:B------:R-:W-:-:S13]  /*0ca0*/  ISETP.GT.U32.AND P0, PT, R13, R8, PT ;  /* 0x000000080d00720c */ /* 0x000fda0003f04070 */
[----:B------:R-:W-:-:S04]  /*0cb0*/  @!P0 IADD3 R8, PT, PT, R8, -R13, RZ ;  /* 0x8000000d08088210 */ /* 0x000fc80007ffe0ff */
[----:B------:R-:W-:-:S13]  /*0cc0*/  ISETP.GT.U32.AND P0, PT, R13, R8, PT ;  /* 0x000000080d00720c */ /* 0x000fda0003f04070 */
[----:B------:R-:W-:Y:S02]  /*0cd0*/  @!P0 IADD3 R8, PT, PT, R8, -R13, RZ ;  /* 0x8000000d08088210 */ /* 0x000fe40007ffe0ff */
[----:B------:R-:W-:-:S03]  /*0ce0*/  ISETP.GT.AND P0, PT, R12, R9, PT ;  /* 0x000000090c00720c */ /* 0x000fc60003f04270 */
[----:B------:R-:W-:Y:S01]  /*0cf0*/  @!P2 IMAD.MOV R8, RZ, RZ, -R8 ;  /* 0x000000ffff08a224 */ /* 0x000fe200078e0a08 */
[----:B------:R-:W-:Y:S02]  /*0d00*/  @!P1 LOP3.LUT R8, RZ, R16, RZ, 0x33, !PT ;  /* 0x00000010ff089212 */ /* 0x000fe400078e33ff */
[----:B------:R-:W-:Y:S02]  /*0d10*/  ISETP.GE.U32.AND P1, PT, R56, R61, PT ;  /* 0x0000003d3800720c */ /* 0x000fe40003f26070 */
[----:B------:R-:W-:-:S13]  /*0d20*/  ISETP.EQ.OR P0, PT, R8, RZ, P0 ;  /* 0x000000ff0800720c */ /* 0x000fda0000702670 */
[----:B------:R-:W-:-:S05]  /*0d30*/  @!P0 MOV R9, 0xff7fffff ;  /* 0xff7fffff00098802 */ /* 0x000fca0000000f00 */
[----:B------:R0:W-:Y:S01]  /*0d40*/  @!P0 STS [R54], R9 ;  /* 0x0000000936008388 */ /* 0x0001e20000000800 */
[----:B------:R-:W-:Y:S05]  /*0d50*/  @!P0 BRA `(.L_x_21443) ;  /* 0x0000003400848947 */ /* 0x000fea0003800000 */
[----:B------:R-:W-:Y:S02]  /*0d60*/  MOV R11, R5 ;  /* 0x00000005000b7202 */ /* 0x000fe40000000f00 */
[----:B------:R-:W-:-:S05]  /*0d70*/  MOV R10, R6 ;  /* 0x00000006000a7202 */ /* 0x000fca0000000f00 */
[----:B------:R-:W2:Y:S01]  /*0d80*/  LDG.E.CONSTANT R11, desc[UR6][R10.64] ;  /* 0x000000060a0b7981 */ /* 0x000ea2000c1e9900 */
[----:B0-----:R-:W-:Y:S01]  /*0d90*/  IMAD R9, R3, UR11, RZ ;  /* 0x0000000b03097c24 */ /* 0x001fe2000f8e02ff */
        /* <DEDUP_REMOVED lines=22> */
[----:B-1----:R-:W-:Y:S02]  /*0f00*/  HADD2.F32 R63, -RZ, R48.H0_H0 ;  /* 0x20000030ff3f7230 */ /* 0x002fe40000004100 */
[----:B------:R-:W-:Y:S02]  /*0f10*/  HADD2.F32 R66, -RZ, R51.H1_H1 ;  /* 0x30000033ff427230 */ /* 0x000fe40000004100 */
[--C-:B--2---:R-:W-:Y:S02]  /*0f20*/  HADD2.F32 R9, -RZ, R36.reuse.H0_H0 ;  /* 0x20000024ff097230 */ /* 0x104fe40000004100 */
[----:B------:R-:W-:Y:S02]  /*0f30*/  HADD2.F32 R11, -RZ, R36.H1_H1 ;  /* 0x30000024ff0b7230 */ /* 0x000fe40000004100 */
[----:B------:R-:W-:-:S02]  /*0f40*/  HADD2.F32 R21, -RZ, R37.H0_H0 ;  /* 0x20000025ff157230 */ /* 0x000fc40000004100 */
[----:B------:R-:W-:Y:S01]  /*0f50*/  FMUL.FTZ R20, R8, R9 ;  /* 0x0000000908147220 */ /* 0x000fe20000410000 */
[----:B------:R-:W-:Y:S02]  /*0f60*/  HADD2.F32 R8, -RZ, R45.H0_H0 ;  /* 0x2000002dff087230 */ /* 0x000fe40000004100 */
[----:B---3--:R-:W-:Y:S02]  /*0f70*/  HADD2.F32 R10, -RZ, R40.H0_H0 ;  /* 0x20000028ff0a7230 */ /* 0x008fe40000004100 */
[----:B------:R-:W-:Y:S01]  /*0f80*/  FMUL.FTZ R11, R44, R11 ;  /* 0x0000000b2c0b7220 */ /* 0x000fe20000410000 */
[----:B------:R-:W-:Y:S02]  /*0f90*/  HADD2.F32 R44, -RZ, R48.H1_H1 ;  /* 0x30000030ff2c7230 */ /* 0x000fe40000004100 */
[----:B------:R-:W-:Y:S02]  /*0fa0*/  HADD2.F32 R9, -RZ, R40.H1_H1 ;  /* 0x30000028ff097230 */ /* 0x000fe40000004100 */
[----:B------:R-:W-:Y:S01]  /*0fb0*/  FMUL.FTZ R8, R8, R21 ;  /* 0x0000001508087220 */ /* 0x000fe20000410000 */
[----:B------:R-:W-:-:S02]  /*0fc0*/  FFMA.FTZ R63, R63, R10, R20 ;  /* 0x0000000a3f3f7223 */ /* 0x000fc40000010014 */
[----:B------:R-:W2:Y:S01]  /*0fd0*/  LDG.E.128.CONSTANT R20, desc[UR6][R64.64+0xe00] ;  /* 0x000e000640147981 */ /* 0x000ea2000c1e9d00 */
[----:B------:R-:W-:Y:S01]  /*0fe0*/  FFMA.FTZ R44, R44, R9, R11 ;  /* 0x000000092c2c7223 */ /* 0x000fe2000001000b */
[----:B------:R-:W-:Y:S02]  /*0ff0*/  HADD2.F32 R10, -RZ, R45.H1_H1 ;  /* 0x3000002dff0a7230 */ /* 0x000fe40000004100 */
[----:B------:R-:W-:Y:S02]  /*1000*/  HADD2.F32 R45, -RZ, R49.H0_H0 ;  /* 0x20000031ff2d7230 */ /* 0x000fe40000004100 */
[----:B------:R-:W-:Y:S02]  /*1010*/  HADD2.F32 R37, -RZ, R37.H1_H1 ;  /* 0x30000025ff257230 */ /* 0x000fe40000004100 */
[----:B------:R-:W-:-:S03]  /*1020*/  HADD2.F32 R9, -RZ, R41.H0_H0 ;  /* 0x20000029ff097230 */ /* 0x000fc60000004100 */
[----:B------:R-:W-:Y:S02]  /*1030*/  FMUL.FTZ R37, R10, R37 ;  /* 0x000000250a257220 */ /* 0x000fe40000410000 */
[----:B------:R-:W-:Y:S02]  /*1040*/  FFMA.FTZ R45, R45, R9, R8 ;  /* 0x000000092d2d7223 */ /* 0x000fe40000010008 */
[----:B------:R-:W0:Y:S01]  /*1050*/  LDS.128 R8, [UR4+0x20] ;  /* 0x00002004ff087984 */ /* 0x000e220008000c00 */
[----:B------:R-:W-:Y:S02]  /*1060*/  HADD2.F32 R48, -RZ, R49.H1_H1 ;  /* 0x30000031ff307230 */ /* 0x000fe40000004100 */
[----:B------:R-:W-:Y:S02]  /*1070*/  HADD2.F32 R41, -RZ, R41.H1_H1 ;  /* 0x30000029ff297230 */ /* 0x000fe40000004100 */
[----:B------:R-:W-:-:S03]  /*1080*/  HADD2.F32 R36, -RZ, R46.H0_H0 ;  /* 0x2000002eff247230 */ /* 0x000fc60000004100 */
[----:B------:R-:W-:Y:S01]  /*1090*/  FFMA.FTZ R48, R48, R41, R37 ;  /* 0x0000002930307223 */ /* 0x000fe20000010025 */
[----:B------:R-:W-:-:S05]  /*10a0*/  HADD2.F32 R37, -RZ, R38.H0_H0 ;  /* 0x20000026ff257230 */ /* 0x000fca0000004100 */
[----:B------:R-:W-:Y:S01]  /*10b0*/  FMUL.FTZ R67, R36, R37 ;  /* 0x0000002524437220 */ /* 0x000fe20000410000 */
[----:B------:R-:W-:Y:S02]  /*10c0*/  HADD2.F32 R36, -RZ, R50.H0_H0 ;  /* 0x20000032ff247230 */ /* 0x000fe40000004100 */
[----:B------:R-:W-:Y:S02]  /*10d0*/  HADD2.F32 R37, -RZ, R42.H0_H0 ;  /* 0x2000002aff257230 */ /* 0x000fe40000004100 */
[----:B------:R-:W-:-:S03]  /*10e0*/  HADD2.F32 R49, -RZ, R50.H1_H1 ;  /* 0x30000032ff317230 */ /* 0x000fc60000004100 */
[----:B------:R-:W-:Y:S01]  /*10f0*/  FFMA.FTZ R50, R36, R37, R67 ;  /* 0x0000002524327223 */ /* 0x000fe20000010043 */
[----:B------:R-:W-:Y:S02]  /*1100*/  HADD2.F32 R36, -RZ, R47.H0_H0 ;  /* 0x2000002fff247230 */ /* 0x000fe40000004100 */
[--C-:B------:R-:W-:Y:S02]  /*1110*/  HADD2.F32 R37, -RZ, R39.reuse.H0_H0 ;  /* 0x20000027ff257230 */ /* 0x100fe40000004100 */
[----:B------:R-:W-:Y:S02]  /*1120*/  HADD2.F32 R41, -RZ, R38.H1_H1 ;  /* 0x30000026ff297230 */ /* 0x000fe40000004100 */
[----:B------:R-:W-:Y:S02]  /*1130*/  HADD2.F32 R38, -RZ, R39.H1_H1 ;  /* 0x30000027ff267230 */ /* 0x000fe40000004100 */
[----:B------:R-:W-:Y:S01]  /*1140*/  FMUL.FTZ R39, R36, R37 ;  /* 0x0000002524277220 */ /* 0x000fe20000410000 */
[----:B------:R-:W-:-:S02]  /*1150*/  HADD2.F32 R36, -RZ, R51.H0_H0 ;  /* 0x20000033ff247230 */ /* 0x000fc40000004100 */
[----:B------:R-:W-:Y:S02]  /*1160*/  HADD2.F32 R37, -RZ, R43.H0_H0 ;  /* 0x2000002bff257230 */ /* 0x000fe40000004100 */
[----:B------:R-:W-:Y:S02]  /*1170*/  HADD2.F32 R46, -RZ, R46.H1_H1 ;  /* 0x3000002eff2e7230 */ /* 0x000fe40000004100 */
[----:B------:R-:W-:Y:S02]  /*1180*/  HADD2.F32 R47, -RZ, R47.H1_H1 ;  /* 0x3000002fff2f7230 */ /* 0x000fe40000004100 */
[----:B------:R-:W-:Y:S01]  /*1190*/  FFMA.FTZ R51, R36, R37, R39 ;  /* 0x0000002524337223 */ /* 0x000fe20000010027 */
[----:B----4-:R-:W-:Y:S02]  /*11a0*/  HADD2.F32 R37, -RZ, R32.H0_H0 ;  /* 0x20000020ff257230 */ /* 0x010fe40000004100 */
[----:B0-----:R-:W-:Y:S02]  /*11b0*/  HADD2.F32 R36, -RZ, R8.H0_H0 ;  /* 0x20000008ff247230 */ /* 0x001fe40000004100 */
[----:B------:R-:W-:Y:S01]  /*11c0*/  FMUL.FTZ R46, R46, R41 ;  /* 0x000000292e2e7220 */ /* 0x000fe20000410000 */
[----:B------:R-:W-:-:S02]  /*11d0*/  HADD2.F32 R42, -RZ, R42.H1_H1 ;  /* 0x3000002aff2a7230 */ /* 0x000fc40000004100 */
[----:B------:R-:W-:Y:S01]  /*11e0*/  FMUL.FTZ R47, R47, R38 ;  /* 0x000000262f2f7220 */ /* 0x000fe20000410000 */
[----:B------:R-:W-:Y:S02]  /*11f0*/  HADD2.F32 R43, -RZ, R43.H1_H1 ;  /* 0x3000002bff2b7230 */ /* 0x000fe40000004100 */
[----:B------:R-:W-:Y:S02]  /*1200*/  FFMA.FTZ R63, R36, R37, R63 ;  /* 0x00000025243f7223 */ /* 0x000fe4000001003f */
[----:B------:R-:W3:Y:S01]  /*1210*/  LDG.E.128.CONSTANT R36, desc[UR6][R64.64+0x1000] ;  /* 0x0010000640247981 */ /* 0x000ee2000c1e9d00 */
[----:B------:R-:W-:Y:S01]  /*1220*/  FFMA.FTZ R49, R49, R42, R46 ;  /* 0x0000002a31317223 */ /* 0x000fe2000001002e */
[----:B------:R-:W-:Y:S02]  /*1230*/  FFMA.FTZ R66, R66, R43, R47 ;  /* 0x0000002b42427223 */ /* 0x000fe4000001002f */
[----:B------:R-:W0:Y:S01]  /*1240*/  LDS.128 R40, [UR4+0x30] ;  /* 0x00003004ff287984 */ /* 0x000e220008000c00 */
[----:B------:R-:W-:-:S02]  /*1250*/  HADD2.F32 R47, -RZ, R8.H1_H1 ;  /* 0x30000008ff2f7230 */ /* 0x000fc40000004100 */
[--C-:B------:R-:W-:Y:S02]  /*1260*/  HADD2.F32 R8, -RZ, R9.reuse.H0_H0 ;  /* 0x20000009ff087230 */ /* 0x100fe40000004100 */
[----:B------:R-:W-:Y:S02]  /*1270*/  HADD2.F32 R32, -RZ, R32.H1_H1 ;  /* 0x30000020ff207230 */ /* 0x000fe40000004100 */
[----:B------:R-:W-:Y:S02]  /*1280*/  HADD2.F32 R9, -RZ, R9.H1_H1 ;  /* 0x30000009ff097230 */ /* 0x000fe40000004100 */
[--C-:B------:R-:W-:Y:S02]  /*1290*/  HADD2.F32 R46, -RZ, R33.reuse.H1_H1 ;  /* 0x30000021ff2e7230 */ /* 0x100fe40000004100 */
        /* <DEDUP_REMOVED lines=15> */
[----:B------:R-:W-:Y:S01]  /*1390*/  HADD2.F32 R49, -RZ, R28.H0_H0 ;  /* 0x2000001cff317230 */ /* 0x000fe20000004100 */
[----:B------:R-:W1:Y:S01]  /*13a0*/  LDS.128 R32, [UR4+0x40] ;  /* 0x00004004ff207984 */ /* 0x000e620008000c00 */
        /* <DEDUP_REMOVED lines=23> */
[----:B-1----:R-:W-:Y:S02]  /*1520*/  HADD2.F32 R28, -RZ, R32.H0_H0 ;  /* 0x20000020ff1c7230 */ /* 0x002fe40000004100 */
[----:B------:R-:W-:Y:S02]  /*1530*/  HADD2.F32 R29, -RZ, R12.H0_H0 ;  /* 0x2000000cff1d7230 */ /* 0x000fe40000004100 */
[----:B------:R-:W-:Y:S01]  /*1540*/  FFMA.FTZ R47, R42, R30, R47 ;  /* 0x0000001e2a2f7223 */ /* 0x000fe2000001002f */
[----:B------:R-:W-:Y:S02]  /*1550*/  FFMA.FTZ R50, R43, R31, R50 ;  /* 0x0000001f2b327223 */ /* 0x000fe40000010032 */
        /* <DEDUP_REMOVED lines=40> */
[----:B------:R-:W-:-:S03]  /*17e0*/  HADD2.F32 R44, -RZ, R43.H0_H0 ;  /* 0x2000002bff2c7230 */ /* 0x000fc60000004100 */
[----:B------:R-:W-:Y:S01]  /*17f0*/  FFMA.FTZ R48, R17, R40, R48 ;  /* 0x0000002811307223 */ /* 0x000fe20000010030 */
[--C-:B------:R-:W-:Y:S02]  /*1800*/  HADD2.F32 R17, -RZ, R19.reuse.H0_H0 ;  /* 0x20000013ff117230 */ /* 0x100fe40000004100 */
[----:B------:R-:W-:Y:S02]  /*1810*/  HADD2.F32 R42, -RZ, R42.H1_H1 ;  /* 0x3000002aff2a7230 */ /* 0x000fe40000004100 */
[----:B------:R-:W-:Y:S02]  /*1820*/  HADD2.F32 R18, -RZ, R18.H1_H1 ;  /* 0x30000012ff127230 */ /* 0x000fe40000004100 */
[----:B------:R-:W-:Y:S01]  /*1830*/  FFMA.FTZ R44, R44, R17, R51 ;  /* 0x000000112c2c7223 */ /* 0x000fe20000010033 */
[----:B------:R-:W-:Y:S02]  /*1840*/  HADD2.F32 R51, -RZ, R24.H0_H0 ;  /* 0x20000018ff337230 */ /* 0x000fe40000004100 */
[----:B------:R-:W-:-:S02]  /*1850*/  HADD2.F32 R19, -RZ, R19.H1_H1 ;  /* 0x30000013ff137230 */ /* 0x000fc40000004100 */
[----:B------:R-:W-:Y:S01]  /*1860*/  FFMA.FTZ R47, R42, R18, R47 ;  /* 0x000000122a2f7223 */ /* 0x000fe2000001002f */
[----:B------:R-:W-:Y:S02]  /*1870*/  HADD2.F32 R63, -RZ, R43.H1_H1 ;  /* 0x3000002bff3f7230 */ /* 0x000fe40000004100 */
[--C-:B0-----:R-:W-:Y:S01]  /*1880*/  HADD2.F32 R18, -RZ, R32.reuse.H0_H0 ;  /* 0x20000020ff127230 */ /* 0x101fe20000004100 */
[----:B------:R-:W4:Y:S01]  /*1890*/  LDG.E.128.CONSTANT R40, desc[UR6][R64.64+0x1800] ;  /* 0x0018000640287981 */ /* 0x000f22000c1e9d00 */
[----:B------:R-:W-:Y:S02]  /*18a0*/  HADD2.F32 R17, -RZ, R32.H1_H1 ;  /* 0x30000020ff117230 */ /* 0x000fe40000004100 */
[----:B------:R-:W-:Y:S02]  /*18b0*/  HADD2.F32 R24, -RZ, R24.H1_H1 ;  /* 0x30000018ff187230 */ /* 0x000fe40000004100 */
[----:B------:R-:W-:Y:S01]  /*18c0*/  FFMA.FTZ R63, R63, R19, R50 ;  /* 0x000000133f3f7223 */ /* 0x000fe20000010032 */
[----:B------:R-:W-:-:S02]  /*18d0*/  FFMA.FTZ R51, R18, R51, R49 ;  /* 0x0000003312337223 */ /* 0x000fc40000010031 */
[----:B------:R-:W-:Y:S02]  /*18e0*/  FFMA.FTZ R24, R17, R24, R16 ;  /* 0x0000001811187223 */ /* 0x000fe40000010010 */
[----:B------:R-:W0:Y:S01]  /*18f0*/  LDS.128 R16, [UR4+0x70] ;  /* 0x00007004ff107984 */ /* 0x000e220008000c00 */
[----:B------:R-:W-:Y:S02]  /*1900*/  HADD2.F32 R32, -RZ, R33.H0_H0 ;  /* 0x20000021ff207230 */ /* 0x000fe40000004100 */
[----:B------:R-:W-:Y:S02]  /*1910*/  HADD2.F32 R49, -RZ, R25.H0_H0 ;  /* 0x20000019ff317230 */ /* 0x000fe40000004100 */
[----:B------:R-:W-:-:S03]  /*1920*/  HADD2.F32 R33, -RZ, R33.H1_H1 ;  /* 0x30000021ff217230 */ /* 0x000fc60000004100 */
[----:B------:R-:W-:Y:S01]  /*1930*/  FFMA.FTZ R49, R32, R49, R45 ;  /* 0x0000003120317223 */ /* 0x000fe2000001002d */
[----:B------:R-:W-:Y:S02]  /*1940*/  HADD2.F32 R32, -RZ, R25.H1_H1 ;  /* 0x30000019ff207230 */ /* 0x000fe40000004100 */
[----:B------:R-:W-:-:S03]  /*1950*/  HADD2.F32 R25, -RZ, R34.H0_H0 ;  /* 0x20000022ff197230 */ /* 0x000fc60000004100 */
[----:B------:R-:W-:Y:S01]  /*1960*/  FFMA.FTZ R32, R33, R32, R46 ;  /* 0x0000002021207223 */ /* 0x000fe2000001002e */
[----:B------:R-:W-:Y:S02]  /*1970*/  HADD2.F32 R46, -RZ, R34.H1_H1 ;  /* 0x30000022ff2e7230 */ /* 0x000fe40000004100 */
[--C-:B------:R-:W-:Y:S02]  /*1980*/  HADD2.F32 R34, -RZ, R26.reuse.H0_H0 ;  /* 0x2000001aff227230 */ /* 0x100fe40000004100 */
[----:B------:R-:W-:Y:S02]  /*1990*/  HADD2.F32 R33, -RZ, R26.H1_H1 ;  /* 0x3000001aff217230 */ /* 0x000fe40000004100 */
[----:B------:R-:W-:Y:S02]  /*19a0*/  HADD2.F32 R50, -RZ, R27.H0_H0 ;  /* 0x2000001bff327230 */ /* 0x000fe40000004100 */
[----:B------:R-:W-:Y:S01]  /*19b0*/  FFMA.FTZ R34, R25, R34, R48 ;  /* 0x0000002219227223 */ /* 0x000fe20000010030 */
[----:B------:R-:W-:-:S02]  /*19c0*/  HADD2.F32 R25, -RZ, R35.H0_H0 ;  /* 0x20000023ff197230 */ /* 0x000fc40000004100 */
[----:B------:R-:W-:-:S03]  /*19d0*/  FFMA.FTZ R33, R46, R33, R47 ;  /* 0x000000212e217223 */ /* 0x000fc6000001002f */
[----:B------:R-:W-:Y:S02]  /*19e0*/  FFMA.FTZ R50, R25, R50, R44 ;  /* 0x0000003219327223 */ /* 0x000fe4000001002c */
[----:B------:R-:W4:Y:S01]  /*19f0*/  LDG.E.128.CONSTANT R44, desc[UR6][R64.64+0x1a00] ;  /* 0x001a0006402c7981 */ /* 0x000f22000c1e9d00 */
[----:B------:R-:W-:Y:S02]  /*1a00*/  HADD2.F32 R27, -RZ, R27.H1_H1 ;  /* 0x3000001bff1b7230 */ /* 0x000fe40000004100 */
[----:B0-----:R-:W-:Y:S02]  /*1a10*/  HADD2.F32 R26, -RZ, R16.H0_H0 ;  /* 0x20000010ff1a7230 */ /* 0x001fe40000004100 */
[----:B--2---:R-:W-:Y:S02]  /*1a20*/  HADD2.F32 R25, -RZ, R20.H0_H0 ;  /* 0x20000014ff197230 */ /* 0x004fe40000004100 */
[----:B------:R-:W-:-:S03]  /*1a30*/  HADD2.F32 R48, -RZ, R35.H1_H1 ;  /* 0x30000023ff307230 */ /* 0x000fc60000004100 */
[----:B------:R-:W-:Y:S01]  /*1a40*/  FFMA.FTZ R51, R26, R25, R51 ;  /* 0x000000191a337223 */ /* 0x000fe20000010033 */
[----:B------:R-:W-:Y:S02]  /*1a50*/  HADD2.F32 R25, -RZ, R16.H1_H1 ;  /* 0x30000010ff197230 */ /* 0x000fe40000004100 */
[----:B------:R-:W-:Y:S02]  /*1a60*/  HADD2.F32 R16, -RZ, R20.H1_H1 ;  /* 0x30000014ff107230 */ /* 0x000fe40000004100 */
[----:B------:R-:W-:Y:S02]  /*1a70*/  HADD2.F32 R20, -RZ, R17.H0_H0 ;  /* 0x20000011ff147230 */ /* 0x000fe40000004100 */
[----:B------:R-:W-:Y:S02]  /*1a80*/  HADD2.F32 R26, -RZ, R21.H0_H0 ;  /* 0x20000015ff1a7230 */ /* 0x000fe40000004100 */
[----:B------:R-:W-:Y:S01]  /*1a90*/  FFMA.FTZ R48, R48, R27, R63 ;  /* 0x0000001b30307223 */ /* 0x000fe2000001003f */
[----:B------:R-:W-:Y:S01]  /*1aa0*/  FFMA.FTZ R16, R25, R16, R24 ;  /* 0x0000001019107223 */ /* 0x000fe20000010018 */
[----:B------:R-:W-:-:S02]  /*1ab0*/  HADD2.F32 R17, -RZ, R17.H1_H1 ;  /* 0x30000011ff117230 */ /* 0x000fc40000004100 */
[----:B------:R-:W-:Y:S01]  /*1ac0*/  FFMA.FTZ R49, R20, R26, R49 ;  /* 0x0000001a14317223 */ /* 0x000fe20000010031 */
[----:B------:R-:W-:Y:S01]  /*1ad0*/  HADD2.F32 R21, -RZ, R21.H1_H1 ;  /* 0x30000015ff157230 */ /* 0x000fe20000004100 */
[----:B------:R-:W0:Y:S01]  /*1ae0*/  LDS.128 R24, [UR4+0x80] ;  /* 0x00008004ff187984 */ /* 0x000e220008000c00 */
        /* <DEDUP_REMOVED lines=10> */
[----:B------:R-:W2:Y:S01]  /*1b90*/  LDG.E.128.CONSTANT R32, desc[UR6][R64.64+0x1c00] ;  /* 0x001c000640207981 */ /* 0x000ea2000c1e9d00 */
[----:B------:R-:W-:Y:S02]  /*1ba0*/  HADD2.F32 R23, -RZ, R23.H1_H1 ;  /* 0x30000017ff177230 */ /* 0x000fe40000004100 */
[----:B------:R-:W-:-:S05]  /*1bb0*/  HADD2.F32 R19, -RZ, R19.H1_H1 ;  /* 0x30000013ff137230 */ /* 0x000fca0000004100 */
[----:B------:R-:W-:Y:S01]  /*1bc0*/  FFMA.FTZ R48, R19, R23, R48 ;  /* 0x0000001713307223 */ /* 0x000fe20000010030 */
[--C-:B0-----:R-:W-:Y:S02]  /*1bd0*/  HADD2.F32 R18, -RZ, R24.reuse.H0_H0 ;  /* 0x20000018ff127230 */ /* 0x101fe40000004100 */
[----:B------:R-:W-:Y:S02]  /*1be0*/  HADD2.F32 R17, -RZ, R24.H1_H1 ;  /* 0x30000018ff117230 */ /* 0x000fe40000004100 */
[--C-:B---3--:R-:W-:Y:S02]  /*1bf0*/  HADD2.F32 R24, -RZ, R36.reuse.H0_H0 ;  /* 0x20000024ff187230 */ /* 0x108fe40000004100 */
[----:B------:R-:W-:-:S03]  /*1c00*/  HADD2.F32 R36, -RZ, R36.H1_H1 ;  /* 0x30000024ff247230 */ /* 0x000fc60000004100 */
[----:B------:R-:W-:Y:S02]  /*1c10*/  FFMA.FTZ R24, R18, R24, R51 ;  /* 0x0000001812187223 */ /* 0x000fe40000010033 */
[----:B------:R-:W-:Y:S01]  /*1c20*/  FFMA.FTZ R51, R17, R36, R16 ;  /* 0x0000002411337223 */ /* 0x000fe20000010010 */
[----:B------:R-:W-:Y:S01]  /*1c30*/  HADD2.F32 R23, -RZ, R37.H0_H0 ;  /* 0x20000025ff177230 */ /* 0x000fe20000004100 */
[----:B------:R-:W0:Y:S01]  /*1c40*/  LDS.128 R16, [UR4+0x90] ;  /* 0x00009004ff107984 */ /* 0x000e220008000c00 */
[--C-:B------:R-:W-:Y:S02]  /*1c50*/  HADD2.F32 R36, -RZ, R25.reuse.H0_H0 ;  /* 0x20000019ff247230 */ /* 0x100fe40000004100 */
        /* <DEDUP_REMOVED lines=13> */
[----:B------:R-:W3:Y:S01]  /*1d30*/  LDG.E.128.CONSTANT R20, desc[UR6][R64.64+0x1e00] ;  /* 0x001e000640147981 */ /* 0x000ee2000c1e9d00 */
[----:B------:R-:W-:Y:S02]  /*1d40*/  HADD2.F32 R39, -RZ, R39.H1_H1 ;  /* 0x30000027ff277230 */ /* 0x000fe40000004100 */
[----:B------:R-:W-:Y:S02]  /*1d50*/  HADD2.F32 R27, -RZ, R27.H1_H1 ;  /* 0x3000001bff1b7230 */ /* 0x000fe40000004100 */
[--C-:B0-----:R-:W-:Y:S02]  /*1d60*/  HADD2.F32 R25, -RZ, R16.reuse.H0_H0 ;  /* 0x20000010ff197230 */ /* 0x101fe40000004100 */
[----:B------:R-:W-:Y:S02]  /*1d70*/  HADD2.F32 R26, -RZ, R16.H1_H1 ;  /* 0x30000010ff1a7230 */ /* 0x000fe40000004100 */
[----:B----4-:R-:W-:-:S02]  /*1d80*/  HADD2.F32 R16, -RZ, R8.H0_H0 ;  /* 0x20000008ff107230 */ /* 0x010fc40000004100 */
[----:B------:R-:W-:Y:S02]  /*1d90*/  HADD2.F32 R8, -RZ, R8.H1_H1 ;  /* 0x30000008ff087230 */ /* 0x000fe40000004100 */
[----:B------:R-:W-:Y:S01]  /*1da0*/  FFMA.FTZ R48, R27, R39, R48 ;  /* 0x000000271b307223 */ /* 0x000fe20000010030 */
[----:B------:R-:W-:Y:S02]  /*1db0*/  HADD2.F32 R39, -RZ, R17.H0_H0 ;  /* 0x20000011ff277230 */ /* 0x000fe40000004100 */
[----:B------:R-:W-:Y:S01]  /*1dc0*/  FFMA.FTZ R51, R26, R8, R51 ;  /* 0x000000081a337223 */ /* 0x000fe20000010033 */
[--C-:B------:R-:W-:Y:S02]  /*1dd0*/  HADD2.F32 R8, -RZ, R9.reuse.H0_H0 ;  /* 0x20000009ff087230 */ /* 0x100fe40000004100 */
[----:B------:R-:W-:-:S03]  /*1de0*/  HADD2.F32 R9, -RZ, R9.H1_H1 ;  /* 0x30000009ff097230 */ /* 0x000fc60000004100 */
[----:B------:R-:W-:Y:S01]  /*1df0*/  FFMA.FTZ R36, R39, R8, R36 ;  /* 0x0000000827247223 */ /* 0x000fe20000010024 */
[----:B------:R-:W-:Y:S02]  /*1e00*/  HADD2.F32 R8, -RZ, R17.H1_H1 ;  /* 0x30000011ff087230 */ /* 0x000fe40000004100 */
[----:B------:R-:W-:Y:S02]  /*1e10*/  FFMA.FTZ R16, R25, R16, R24 ;  /* 0x0000001019107223 */ /* 0x000fe40000010018 */
[----:B------:R-:W0:Y:S01]  /*1e20*/  LDS.128 R24, [UR4+0xa0] ;  /* 0x0000a004ff187984 */ /* 0x000e220008000c00 */
[----:B------:R-:W-:Y:S01]  /*1e30*/  FFMA.FTZ R37, R8, R9, R37 ;  /* 0x0000000908257223 */ /* 0x000fe20000010025 */
[----:B------:R-:W-:Y:S02]  /*1e40*/  HADD2.F32 R9, -RZ, R18.H0_H0 ;  /* 0x20000012ff097230 */ /* 0x000fe40000004100 */
[----:B------:R-:W-:Y:S02]  /*1e50*/  HADD2.F32 R8, -RZ, R10.H0_H0 ;  /* 0x2000000aff087230 */ /* 0x000fe40000004100 */
[----:B------:R-:W-:-:S03]  /*1e60*/  HADD2.F32 R18, -RZ, R18.H1_H1 ;  /* 0x30000012ff127230 */ /* 0x000fc60000004100 */
[----:B------:R-:W-:Y:S01]  /*1e70*/  FFMA.FTZ R38, R9, R8, R38 ;  /* 0x0000000809267223 */ /* 0x000fe20000010026 */
[--C-:B------:R-:W-:Y:S02]  /*1e80*/  HADD2.F32 R8, -RZ, R11.reuse.H0_H0 ;  /* 0x2000000bff087230 */ /* 0x100fe40000004100 */
[----:B------:R-:W-:Y:S02]  /*1e90*/  HADD2.F32 R10, -RZ, R10.H1_H1 ;  /* 0x3000000aff0a7230 */ /* 0x000fe40000004100 */
[----:B------:R-:W-:Y:S02]  /*1ea0*/  HADD2.F32 R11, -RZ, R11.H1_H1 ;  /* 0x3000000bff0b7230 */ /* 0x000fe40000004100 */
[--C-:B------:R-:W-:Y:S02]  /*1eb0*/  HADD2.F32 R9, -RZ, R19.reuse.H0_H0 ;  /* 0x20000013ff097230 */ /* 0x100fe40000004100 */
[----:B------:R-:W-:Y:S02]  /*1ec0*/  HADD2.F32 R39, -RZ, R19.H1_H1 ;  /* 0x30000013ff277230 */ /* 0x000fe40000004100 */
[----:B------:R-:W-:Y:S01]  /*1ed0*/  FFMA.FTZ R49, R18, R10, R49 ;  /* 0x0000000a12317223 */ /* 0x000fe20000010031 */
[----:B------:R-:W-:-:S02]  /*1ee0*/  FFMA.FTZ R50, R9, R8, R50 ;  /* 0x0000000809327223 */ /* 0x000fc40000010032 */
[----:B------:R-:W-:Y:S02]  /*1ef0*/  FFMA.FTZ R39, R39, R11, R48 ;  /* 0x0000000b27277223 */ /* 0x000fe40000010030 */
[----:B------:R-:W4:Y:S01]  /*1f00*/  LDG.E.128.CONSTANT R8, desc[UR6][R64.64+0x2000] ;  /* 0x0020000640087981 */ /* 0x000f22000c1e9d00 */
[----:B------:R-:W-:Y:S02]  /*1f10*/  HADD2.F32 R17, -RZ, R28.H0_H0 ;  /* 0x2000001cff117230 */ /* 0x000fe40000004100 */
[----:B0-----:R-:W-:-:S05]  /*1f20*/  HADD2.F32 R63, -RZ, R24.H0_H0 ;  /* 0x20000018ff3f7230 */ /* 0x001fca0000004100 */
[----:B------:R-:W-:Y:S02]  /*1f30*/  FFMA.FTZ R63, R63, R17, R16 ;  /* 0x000000113f3f7223 */ /* 0x000fe40000010010 */
        /* <DEDUP_REMOVED lines=22> */
[----:B0-----:R-:W-:Y:S02]  /*20a0*/  HADD2.F32 R50, -RZ, R16.H0_H0 ;  /* 0x20000010ff327230 */ /* 0x001fe40000004100 */
        /* <DEDUP_REMOVED lines=15> */
[--C-:B------:R-:W-:Y:S02]  /*21a0*/  HADD2.F32 R13, -RZ, R18.reuse.H1_H1 ;  /* 0x30000012ff0d7230 */ /* 0x100fe40000004100 */
[----:B------:R-:W-:-:S03]  /*21b0*/  HADD2.F32 R37, -RZ, R18.H0_H0 ;  /* 0x20000012ff257230 */ /* 0x000fc60000004100 */
        /* <DEDUP_REMOVED lines=8> */
[--C-:B0-----:R-:W-:Y:S02]  /*2240*/  HADD2.F32 R13, -RZ, R28.reuse.H0_H0 ;  /* 0x2000001cff0d7230 */ /* 0x101fe40000004100 */
[----:B------:R-:W-:Y:S01]  /*2250*/  FFMA.FTZ R51, R16, R51, R39 ;  /* 0x0000003310337223 */ /* 0x000fe20000010027 */
[----:B------:R-:W-:Y:S01]  /*2260*/  HADD2.F32 R15, -RZ, R28.H1_H1 ;  /* 0x3000001cff0f7230 */ /* 0x000fe20000004100 */
[----:B------:R-:W0:Y:S01]  /*2270*/  LDS.128 R16, [UR4+0xd0] ;  /* 0x0000d004ff107984 */ /* 0x000e220008000c00 */
        /* <DEDUP_REMOVED lines=10> */
[----:B------:R-:W-:Y:S01]  /*2320*/  FFMA.FTZ R41, R29, R41, R36 ;  /* 0x000000291d297223 */ /* 0x000fe20000010024 */
[----:B------:R-:W-:Y:S02]  /*2330*/  HADD2.F32 R29, -RZ, R30.H1_H1 ;  /* 0x3000001eff1d7230 */ /* 0x000fe40000004100 */
[--C-:B------:R-:W-:Y:S02]  /*2340*/  HADD2.F32 R30, -RZ, R42.reuse.H0_H0 ;  /* 0x2000002aff1e7230 */ /* 0x100fe40000004100 */
[----:B------:R-:W-:-:S03]  /*2350*/  HADD2.F32 R36, -RZ, R42.H1_H1 ;  /* 0x3000002aff247230 */ /* 0x000fc60000004100 */
[----:B------:R-:W-:Y:S02]  /*2360*/  FFMA.FTZ R42, R28, R30, R37 ;  /* 0x0000001e1c2a7223 */ /* 0x000fe40000010025 */
[----:B------:R-:W-:Y:S02]  /*2370*/  FFMA.FTZ R48, R29, R36, R48 ;  /* 0x000000241d307223 */ /* 0x000fe40000010030 */
[----:B------:R-:W1:Y:S01]  /*2380*/  LDS.128 R36, [UR4+0xe0] ;  /* 0x0000e004ff247984 */ /* 0x000e620008000c00 */
[----:B------:R-:W-:Y:S02]  /*2390*/  HADD2.F32 R28, -RZ, R31.H0_H0 ;  /* 0x2000001fff1c7230 */ /* 0x000fe40000004100 */
[----:B------:R-:W-:-:S05]  /*23a0*/  HADD2.F32 R29, -RZ, R43.H0_H0 ;  /* 0x2000002bff1d7230 */ /* 0x000fca0000004100 */
[----:B------:R-:W-:Y:S01]  /*23b0*/  FFMA.FTZ R49, R28, R29, R49 ;  /* 0x0000001d1c317223 */ /* 0x000fe20000010031 */
[----:B0-----:R-:W-:Y:S02]  /*23c0*/  HADD2.F32 R29, -RZ, R16.H0_H0 ;  /* 0x20000010ff1d7230 */ /* 0x001fe40000004100 */
[----:B------:R-:W-:Y:S02]  /*23d0*/  HADD2.F32 R28, -RZ, R44.H0_H0 ;  /* 0x2000002cff1c7230 */ /* 0x000fe40000004100 */
[----:B------:R-:W-:-:S03]  /*23e0*/  HADD2.F32 R43, -RZ, R43.H1_H1 ;  /* 0x3000002bff2b7230 */ /* 0x000fc60000004100 */
[----:B------:R-:W-:Y:S01]  /*23f0*/  FFMA.FTZ R50, R29, R28, R50 ;  /* 0x0000001c1d327223 */ /* 0x000fe20000010032 */
[----:B------:R-:W-:Y:S02]  /*2400*/  HADD2.F32 R29, -RZ, R16.H1_H1 ;  /* 0x30000010ff1d7230 */ /* 0x000fe40000004100 */
        /* <DEDUP_REMOVED lines=9> */
[----:B------:R-:W4:Y:S01]  /*24a0*/  LDG.E.128.CONSTANT R28, desc[UR6][R64.64+0x2600] ;  /* 0x00260006401c7981 */ /* 0x000f22000c1e9d00 */
[----:B------:R-:W-:Y:S02]  /*24b0*/  HADD2.F32 R16, -RZ, R46.H0_H0 ;  /* 0x2000002eff107230 */ /* 0x000fe40000004100 */
[--C-:B------:R-:W-:Y:S02]  /*24c0*/  HADD2.F32 R17, -RZ, R18.reuse.H1_H1 ;  /* 0x30000012ff117230 */ /* 0x100fe40000004100 */
[----:B------:R-:W-:Y:S01]  /*24d0*/  FFMA.FTZ R44, R44, R45, R41 ;  /* 0x0000002d2c2c7223 */ /* 0x000fe20000010029 */
[----:B------:R-:W-:Y:S02]  /*24e0*/  HADD2.F32 R45, -RZ, R18.H0_H0 ;  /* 0x20000012ff2d7230 */ /* 0x000fe40000004100 */
        /* <DEDUP_REMOVED lines=8> */
[----:B-1----:R-:W-:-:S02]  /*2570*/  HADD2.F32 R17, -RZ, R36.H0_H0 ;  /* 0x20000024ff117230 */ /* 0x002fc40000004100 */
[----:B--2---:R-:W-:Y:S02]  /*2580*/  HADD2.F32 R16, -RZ, R32.H0_H0 ;  /* 0x20000020ff107230 */ /* 0x004fe40000004100 */
[----:B------:R-:W-:Y:S01]  /*2590*/  FFMA.FTZ R51, R18, R47, R51 ;  /* 0x0000002f12337223 */ /* 0x000fe20000010033 */
[----:B------:R-:W-:Y:S02]  /*25a0*/  HADD2.F32 R41, -RZ, R36.H1_H1 ;  /* 0x30000024ff297230 */ /* 0x000fe40000004100 */
[----:B------:R-:W-:Y:S02]  /*25b0*/  HADD2.F32 R32, -RZ, R32.H1_H1 ;  /* 0x30000020ff207230 */ /* 0x000fe40000004100 */
[----:B------:R-:W-:Y:S02]  /*25c0*/  FFMA.FTZ R50, R17, R16, R50 ;  /* 0x0000001011327223 */ /* 0x000fe40000010032 */
[----:B------:R-:W2:Y:S01]  /*25d0*/  LDG.E.128.CONSTANT R16, desc[UR6][R64.64+0x2800] ;  /* 0x0028000640107981 */ /* 0x000ea2000c1e9d00 */
[----:B------:R-:W-:-:S03]  /*25e0*/  FFMA.FTZ R32, R41, R32, R40 ;  /* 0x0000002029207223 */ /* 0x000fc60000010028 */
[----:B------:R-:W0:Y:S01]  /*25f0*/  LDS.128 R40, [UR4+0xf0] ;  /* 0x0000f004ff287984 */ /* 0x000e220008000c00 */
[----:B------:R-:W-:Y:S02]  /*2600*/  HADD2.F32 R36, -RZ, R37.H0_H0 ;  /* 0x20000025ff247230 */ /* 0x000fe40000004100 */
[----:B------:R-:W-:Y:S02]  /*2610*/  HADD2.F32 R46, -RZ, R33.H0_H0 ;  /* 0x20000021ff2e7230 */ /* 0x000fe40000004100 */
        /* <DEDUP_REMOVED lines=8> */
[----:B------:R-:W-:Y:S01]  /*26a0*/  FFMA.FTZ R48, R33, R34, R48 ;  /* 0x0000002221307223 */ /* 0x000fe20000010030 */
[----:B------:R-:W-:Y:S02]  /*26b0*/  HADD2.F32 R34, -RZ, R39.H0_H0 ;  /* 0x20000027ff227230 */ /* 0x000fe40000004100 */
[--C-:B------:R-:W-:Y:S02]  /*26c0*/  HADD2.F32 R33, -RZ, R35.reuse.H0_H0 ;  /* 0x20000023ff217230 */ /* 0x100fe40000004100 */
[----:B------:R-:W-:Y:S02]  /*26d0*/  FFMA.FTZ R37, R44, R37, R45 ;  /* 0x000000252c257223 */ /* 0x000fe4000001002d */
[----:B------:R-:W2:Y:S01]  /*26e0*/  LDG.E.128.CONSTANT R44, desc[UR6][R64.64+0x2a00] ;  /* 0x002a0006402c7981 */ /* 0x000ea2000c1e9d00 */
[----:B------:R-:W-:Y:S02]  /*26f0*/  HADD2.F32 R35, -RZ, R35.H1_H1 ;  /* 0x30000023ff237230 */ /* 0x000fe40000004100 */
[----:B------:R-:W-:Y:S01]  /*2700*/  FFMA.FTZ R49, R34, R33, R49 ;  /* 0x0000002122317223 */ /* 0x000fe20000010031 */
[----:B------:R-:W-:-:S02]  /*2710*/  HADD2.F32 R38, -RZ, R39.H1_H1 ;  /* 0x30000027ff267230 */ /* 0x000fc40000004100 */
[----:B---3--:R-:W-:Y:S02]  /*2720*/  HADD2.F32 R34, -RZ, R20.H0_H0 ;  /* 0x20000014ff227230 */ /* 0x008fe40000004100 */
[----:B0-----:R-:W-:Y:S02]  /*2730*/  HADD2.F32 R33, -RZ, R40.H0_H0 ;  /* 0x20000028ff217230 */ /* 0x001fe40000004100 */
[----:B------:R-:W-:Y:S01]  /*2740*/  FFMA.FTZ R51, R38, R35, R51 ;  /* 0x0000002326337223 */ /* 0x000fe20000010033 */
[----:B------:R-:W-:Y:S02]  /*2750*/  HADD2.F32 R20, -RZ, R20.H1_H1 ;  /* 0x30000014ff147230 */ /* 0x000fe40000004100 */
[----:B------:R-:W-:Y:S02]  /*2760*/  HADD2.F32 R35, -RZ, R21.H0_H0 ;  /* 0x20000015ff237230 */ /* 0x000fe40000004100 */
[----:B------:R-:W-:Y:S01]  /*2770*/  FFMA.FTZ R50, R33, R34, R50 ;  /* 0x0000002221327223 */ /* 0x000fe20000010032 */
[----:B------:R-:W-:-:S02]  /*2780*/  HADD2.F32 R33, -RZ, R40.H1_H1 ;  /* 0x30000028ff217230 */ /* 0x000fc40000004100 */
[--C-:B------:R-:W-:Y:S02]  /*2790*/  HADD2.F32 R34, -RZ, R41.reuse.H0_H0 ;  /* 0x20000029ff227230 */ /* 0x100fe40000004100 */
[----:B------:R-:W-:Y:S02]  /*27a0*/  HADD2.F32 R41, -RZ, R41.H1_H1 ;  /* 0x30000029ff297230 */ /* 0x000fe40000004100 */
[----:B------:R-:W-:Y:S01]  /*27b0*/  FFMA.FTZ R20, R33, R20, R32 ;  /* 0x0000001421147223 */ /* 0x000fe20000010020 */
[----:B------:R-:W-:Y:S02]  /*27c0*/  HADD2.F32 R40, -RZ, R21.H1_H1 ;  /* 0x30000015ff287230 */ /* 0x000fe40000004100 */
[----:B------:R-:W-:Y:S02]  /*27d0*/  FFMA.FTZ R63, R34, R35, R63 ;  /* 0x00000023223f7223 */ /* 0x000fe4000001003f */
[----:B------:R-:W0:Y:S01]  /*27e0*/  LDS.128 R32, [UR4+0x100] ;  /* 0x00010004ff207984 */ /* 0x000e220008000c00 */
[----:B------:R-:W-:-:S02]  /*27f0*/  HADD2.F32 R21, -RZ, R22.H0_H0 ;  /* 0x20000016ff157230 */ /* 0x000fc40000004100 */
[----:B------:R-:W-:Y:S01]  /*2800*/  FFMA.FTZ R40, R41, R40, R36 ;  /* 0x0000002829287223 */ /* 0x000fe20000010024 */
[----:B------:R-:W-:-:S05]  /*2810*/  HADD2.F32 R36, -RZ, R42.H0_H0 ;  /* 0x2000002aff247230 */ /* 0x000fca0000004100 */
[----:B------:R-:W-:Y:S02]  /*2820*/  FFMA.FTZ R21, R36, R21, R37 ;  /* 0x0000001524157223 */ /* 0x000fe40000010025 */
[----:B------:R-:W3:Y:S01]  /*2830*/  LDG.E.128.CONSTANT R36, desc[UR6][R64.64+0x2c00] ;  /* 0x002c000640247981 */ /* 0x000ee2000c1e9d00 */
[----:B------:R-:W-:Y:S02]  /*2840*/  HADD2.F32 R41, -RZ, R42.H1_H1 ;  /* 0x3000002aff297230 */ /* 0x000fe40000004100 */
[----:B------:R-:W-:-:S05]  /*2850*/  HADD2.F32 R22, -RZ, R22.H1_H1 ;  /* 0x30000016ff167230 */ /* 0x000fca0000004100 */
[----:B------:R-:W-:Y:S01]  /*2860*/  FFMA.FTZ R48, R41, R22, R48 ;  /* 0x0000001629307223 */ /* 0x000fe20000010030 */
[----:B------:R-:W-:Y:S02]  /*2870*/  HADD2.F32 R22, -RZ, R43.H0_H0 ;  /* 0x2000002bff167230 */ /* 0x000fe40000004100 */
[--C-:B------:R-:W-:Y:S02]  /*2880*/  HADD2.F32 R41, -RZ, R23.reuse.H0_H0 ;  /* 0x20000017ff297230 */ /* 0x100fe40000004100 */
[----:B------:R-:W-:-:S03]  /*2890*/  HADD2.F32 R23, -RZ, R23.H1_H1 ;  /* 0x30000017ff177230 */ /* 0x000fc60000004100 */
[----:B------:R-:W-:Y:S01]  /*28a0*/  FFMA.FTZ R49, R22, R41, R49 ;  /* 0x0000002916317223 */ /* 0x000fe20000010031 */
[----:B------:R-:W-:-:S05]  /*28b0*/  HADD2.F32 R22, -RZ, R43.H1_H1 ;  /* 0x3000002bff167230 */ /* 0x000fca0000004100 */
[----:B------:R-:W-:Y:S01]  /*28c0*/  FFMA.FTZ R51, R22, R23, R51 ;  /* 0x0000001716337223 */ /* 0x000fe20000010033 */
[--C-:B0-----:R-:W-:Y:S02]  /*28d0*/  HADD2.F32 R23, -RZ, R32.reuse.H0_H0 ;  /* 0x20000020ff177230 */ /* 0x101fe40000004100 */
[----:B------:R-:W-:Y:S02]  /*28e0*/  HADD2.F32 R41, -RZ, R32.H1_H1 ;  /* 0x30000020ff297230 */ /* 0x000fe40000004100 */
[--C-:B----4-:R-:W-:Y:S02]  /*28f0*/  HADD2.F32 R32, -RZ, R8.reuse.H1_H1 ;  /* 0x30000008ff207230 */ /* 0x110fe40000004100 */
[----:B------:R-:W-:Y:S02]  /*2900*/  HADD2.F32 R22, -RZ, R8.H0_H0 ;  /* 0x20000008ff167230 */ /* 0x000fe40000004100 */
[----:B------:R-:W-:Y:S02]  /*2910*/  HADD2.F32 R8, -RZ, R33.H0_H0 ;  /* 0x20000021ff087230 */ /* 0x000fe40000004100 */
[----:B------:R-:W-:Y:S01]  /*2920*/  FFMA.FTZ R32, R41, R32, R20 ;  /* 0x0000002029207223 */ /* 0x000fe20000010014 */
[----:B------:R-:W-:-:S02]  /*2930*/  HADD2.F32 R20, -RZ, R9.H0_H0 ;  /* 0x20000009ff147230 */ /* 0x000fc40000004100 */
[----:B------:R-:W-:-:S03]  /*2940*/  HADD2.F32 R66, -RZ, R34.H0_H0 ;  /* 0x20000022ff427230 */ /* 0x000fc60000004100 */
[----:B------:R-:W-:Y:S01]  /*2950*/  FFMA.FTZ R63, R8, R20, R63 ;  /* 0x00000014083f7223 */ /* 0x000fe2000001003f */
[----:B------:R-:W-:Y:S02]  /*2960*/  HADD2.F32 R8, -RZ, R10.H0_H0 ;  /* 0x2000000aff087230 */ /* 0x000fe40000004100 */
[----:B------:R-:W-:-:S03]  /*2970*/  FFMA.FTZ R50, R23, R22, R50 ;  /* 0x0000001617327223 */ /* 0x000fc60000010032 */
[----:B------:R-:W-:Y:S02]  /*2980*/  FFMA.FTZ R66, R66, R8, R21 ;  /* 0x0000000842427223 */ /* 0x000fe40000010015 */
[----:B------:R-:W4:Y:S01]  /*2990*/  LDG.E.128.CONSTANT R20, desc[UR6][R64.64+0x2e00] ;  /* 0x002e000640147981 */ /* 0x000f22000c1e9d00 */
[----:B------:R-:W-:Y:S02]  /*29a0*/  HADD2.F32 R33, -RZ, R33.H1_H1 ;  /* 0x30000021ff217230 */ /* 0x000fe40000004100 */
[----:B------:R-:W-:-:S05]  /*29b0*/  HADD2.F32 R9, -RZ, R9.H1_H1 ;  /* 0x30000009ff097230 */ /* 0x000fca0000004100 */
        /* <DEDUP_REMOVED lines=12> */
[----:B0-----:R-:W-:-:S05]  /*2a80*/  HADD2.F32 R9, -RZ, R40.H0_H0 ;  /* 0x20000028ff097230 */ /* 0x001fca0000004100 */
[----:B------:R-:W-:Y:S02]  /*2a90*/  FFMA.FTZ R50, R9, R8, R50 ;  /* 0x0000000809327223 */ /* 0x000fe40000010032 */
[----:B------:R-:W0:Y:S01]  /*2aa0*/  LDS.128 R8, [UR4+0x120] ;  /* 0x00012004ff087984 */ /* 0x000e220008000c00 */
[----:B------:R-:W-:Y:S02]  /*2ab0*/  HADD2.F32 R35, -RZ, R40.H1_H1 ;  /* 0x30000028ff237230 */ /* 0x000fe40000004100 */
[----:B------:R-:W-:Y:S02]  /*2ac0*/  HADD2.F32 R24, -RZ, R24.H1_H1 ;  /* 0x30000018ff187230 */ /* 0x000fe40000004100 */
[----:B------:R-:W-:Y:S02]  /*2ad0*/  HADD2.F32 R34, -RZ, R25.H0_H0 ;  /* 0x20000019ff227230 */ /* 0x000fe40000004100 */
[--C-:B------:R-:W-:Y:S02]  /*2ae0*/  HADD2.F32 R40, -RZ, R41.reuse.H1_H1 ;  /* 0x30000029ff287230 */ /* 0x100fe40000004100 */
[----:B------:R-:W-:Y:S01]  /*2af0*/  FFMA.FTZ R32, R35, R24, R32 ;  /* 0x0000001823207223 */ /* 0x000fe20000010020 */
[----:B------:R-:W-:-:S02]  /*2b00*/  HADD2.F32 R24, -RZ, R41.H0_H0 ;  /* 0x20000029ff187230 */ /* 0x000fc40000004100 */
[----:B------:R-:W-:-:S03]  /*2b10*/  HADD2.F32 R25, -RZ, R25.H1_H1 ;  /* 0x30000019ff197230 */ /* 0x000fc60000004100 */
[----:B------:R-:W-:Y:S01]  /*2b20*/  FFMA.FTZ R63, R24, R34, R63 ;  /* 0x00000022183f7223 */ /* 0x000fe2000001003f */
[----:B------:R-:W-:Y:S02]  /*2b30*/  HADD2.F32 R24, -RZ, R26.H0_H0 ;  /* 0x2000001aff187230 */ /* 0x000fe40000004100 */
[----:B------:R-:W-:Y:S01]  /*2b40*/  FFMA.FTZ R40, R40, R25, R33 ;  /* 0x0000001928287223 */ /* 0x000fe20000010021 */
[----:B------:R-:W-:-:S05]  /*2b50*/  HADD2.F32 R25, -RZ, R42.H0_H0 ;  /* 0x2000002aff197230 */ /* 0x000fca0000004100 */
[----:B------:R-:W-:Y:S01]  /*2b60*/  FFMA.FTZ R66, R25, R24, R66 ;  /* 0x0000001819427223 */ /* 0x000fe20000010042 */
[----:B------:R-:W-:Y:S02]  /*2b70*/  HADD2.F32 R24, -RZ, R43.H0_H0 ;  /* 0x2000002bff187230 */ /* 0x000fe40000004100 */
[----:B------:R-:W-:Y:S02]  /*2b80*/  HADD2.F32 R25, -RZ, R27.H0_H0 ;  /* 0x2000001bff197230 */ /* 0x000fe40000004100 */
[----:B------:R-:W-:-:S03]  /*2b90*/  HADD2.F32 R33, -RZ, R42.H1_H1 ;  /* 0x3000002aff217230 */ /* 0x000fc60000004100 */
[----:B------:R-:W-:Y:S01]  /*2ba0*/  FFMA.FTZ R49, R24, R25, R49 ;  /* 0x0000001918317223 */ /* 0x000fe20000010031 */
[----:B------:R-:W-:Y:S02]  /*2bb0*/  HADD2.F32 R26, -RZ, R26.H1_H1 ;  /* 0x3000001aff1a7230 */ /* 0x000fe40000004100 */
[----:B------:R-:W-:Y:S02]  /*2bc0*/  HADD2.F32 R27, -RZ, R27.H1_H1 ;  /* 0x3000001bff1b7230 */ /* 0x000fe40000004100 */
[----:B------:R-:W-:Y:S02]  /*2bd0*/  HADD2.F32 R42, -RZ, R43.H1_H1 ;  /* 0x3000002bff2a7230 */ /* 0x000fe40000004100 */
[--C-:B0-----:R-:W-:Y:S02]  /*2be0*/  HADD2.F32 R41, -RZ, R8.reuse.H0_H0 ;  /* 0x20000008ff297230 */ /* 0x101fe40000004100 */
[----:B------:R-:W-:Y:S02]  /*2bf0*/  HADD2.F32 R25, -RZ, R8.H1_H1 ;  /* 0x30000008ff197230 */ /* 0x000fe40000004100 */
[----:B------:R-:W-:-:S02]  /*2c00*/  HADD2.F32 R8, -RZ, R12.H0_H0 ;  /* 0x2000000cff087230 */ /* 0x000fc40000004100 */
[----:B------:R-:W-:Y:S02]  /*2c10*/  HADD2.F32 R12, -RZ, R12.H1_H1 ;  /* 0x3000000cff0c7230 */ /* 0x000fe40000004100 */
[----:B------:R-:W-:Y:S01]  /*2c20*/  FFMA.FTZ R48, R33, R26, R48 ;  /* 0x0000001a21307223 */ /* 0x000fe20000010030 */
[----:B------:R-:W-:Y:S02]  /*2c30*/  FFMA.FTZ R41, R41, R8, R50 ;  /* 0x0000000829297223 */ /* 0x000fe40000010032 */
[----:B------:R-:W-:Y:S02]  /*2c40*/  FFMA.FTZ R8, R25, R12, R32 ;  /* 0x0000000c19087223 */ /* 0x000fe40000010020 */
[----:B------:R-:W0:Y:S01]  /*2c50*/  LDS.128 R32, [UR4+0x130] ;  /* 0x00013004ff207984 */ /* 0x000e220008000c00 */
[----:B------:R-:W-:Y:S01]  /*2c60*/  FFMA.FTZ R42, R42, R27, R51 ;  /* 0x0000001b2a2a7223 */ /* 0x000fe20000010033 */
[----:B------:R-:W-:Y:S02]  /*2c70*/  HADD2.F32 R12, -RZ, R9.H0_H0 ;  /* 0x20000009ff0c7230 */ /* 0x000fe40000004100 */
[----:B------:R-:W4:Y:S01]  /*2c80*/  LDG.E.128.CONSTANT R24, desc[UR6][R64.64+0x3000] ;  /* 0x0030000640187981 */ /* 0x000f22000c1e9d00 */
[----:B------:R-:W-:-:S02]  /*2c90*/  HADD2.F32 R43, -RZ, R13.H0_H0 ;  /* 0x2000000dff2b7230 */ /* 0x000fc40000004100 */
[----:B------:R-:W-:Y:S02]  /*2ca0*/  HADD2.F32 R9, -RZ, R9.H1_H1 ;  /* 0x30000009ff097230 */ /* 0x000fe40000004100 */
[----:B------:R-:W-:-:S05]  /*2cb0*/  HADD2.F32 R13, -RZ, R13.H1_H1 ;  /* 0x3000000dff0d7230 */ /* 0x000fca0000004100 */
[----:B------:R-:W-:Y:S01]  /*2cc0*/  FFMA.FTZ R40, R9, R13, R40 ;  /* 0x0000000d09287223 */ /* 0x000fe20000010028 */
[--C-:B------:R-:W-:Y:S02]  /*2cd0*/  HADD2.F32 R9, -RZ, R10.reuse.H0_H0 ;  /* 0x2000000aff097230 */ /* 0x100fe40000004100 */
[----:B------:R-:W-:Y:S02]  /*2ce0*/  HADD2.F32 R13, -RZ, R10.H1_H1 ;  /* 0x3000000aff0d7230 */ /* 0x000fe40000004100 */
[--C-:B------:R-:W-:Y:S02]  /*2cf0*/  HADD2.F32 R10, -RZ, R14.reuse.H0_H0 ;  /* 0x2000000eff0a7230 */ /* 0x100fe40000004100 */
[----:B------:R-:W-:-:S03]  /*2d00*/  HADD2.F32 R14, -RZ, R14.H1_H1 ;  /* 0x3000000eff0e7230 */ /* 0x000fc60000004100 */
[----:B------:R-:W-:Y:S01]  /*2d10*/  FFMA.FTZ R66, R9, R10, R66 ;  /* 0x0000000a09427223 */ /* 0x000fe20000010042 */
[----:B------:R-:W-:Y:S02]  /*2d20*/  HADD2.F32 R9, -RZ, R15.H0_H0 ;  /* 0x2000000fff097230 */ /* 0x000fe40000004100 */
[----:B------:R-:W-:Y:S02]  /*2d30*/  HADD2.F32 R10, -RZ, R11.H0_H0 ;  /* 0x2000000bff0a7230 */ /* 0x000fe40000004100 */
[----:B------:R-:W-:Y:S02]  /*2d40*/  HADD2.F32 R15, -RZ, R15.H1_H1 ;  /* 0x3000000fff0f7230 */ /* 0x000fe40000004100 */
[----:B------:R-:W-:Y:S02]  /*2d50*/  HADD2.F32 R11, -RZ, R11.H1_H1 ;  /* 0x3000000bff0b7230 */ /* 0x000fe40000004100 */
[----:B------:R-:W-:Y:S01]  /*2d60*/  FFMA.FTZ R63, R12, R43, R63 ;  /* 0x0000002b0c3f7223 */ /* 0x000fe2000001003f */
[----:B------:R-:W-:-:S02]  /*2d70*/  FFMA.FTZ R48, R13, R14, R48 ;  /* 0x0000000e0d307223 */ /* 0x000fc40000010030 */
[----:B------:R-:W-:Y:S02]  /*2d80*/  FFMA.FTZ R42, R11, R15, R42 ;  /* 0x0000000f0b2a7223 */ /* 0x000fe4000001002a */
[----:B------:R-:W1:Y:S01]  /*2d90*/  LDS.128 R12, [UR4+0x140] ;  /* 0x00014004ff0c7984 */ /* 0x000e620008000c00 */
[----:B------:R-:W-:Y:S01]  /*2da0*/  FFMA.FTZ R49, R10, R9, R49 ;  /* 0x000000090a317223 */ /* 0x000fe20000010031 */
[--C-:B0-----:R-:W-:Y:S02]  /*2db0*/  HADD2.F32 R10, -RZ, R32.reuse.H0_H0 ;  /* 0x20000020ff0a7230 */ /* 0x101fe40000004100 */
        /* <DEDUP_REMOVED lines=9> */
[----:B------:R-:W-:Y:S02]  /*2e50*/  HADD2.F32 R30, -RZ, R30.H1_H1 ;  /* 0x3000001eff1e7230 */ /* 0x000fe40000004100 */
[----:B------:R-:W-:Y:S01]  /*2e60*/  FFMA.FTZ R40, R33, R29, R40 ;  /* 0x0000001d21287223 */ /* 0x000fe20000010028 */
[----:B------:R-:W-:Y:S02]  /*2e70*/  HADD2.F32 R29, -RZ, R34.H1_H1 ;  /* 0x30000022ff1d7230 */ /* 0x000fe40000004100 */
[----:B------:R-:W-:Y:S02]  /*2e80*/  HADD2.F32 R11, -RZ, R28.H0_H0 ;  /* 0x2000001cff0b7230 */ /* 0x000fe40000004100 */
[----:B------:R-:W-:Y:S02]  /*2e90*/  HADD2.F32 R9, -RZ, R34.H0_H0 ;  /* 0x20000022ff097230 */ /* 0x000fe40000004100 */
[----:B------:R-:W-:Y:S01]  /*2ea0*/  FFMA.FTZ R48, R29, R30, R48 ;  /* 0x0000001e1d307223 */ /* 0x000fe20000010030 */
[----:B------:R-:W-:-:S02]  /*2eb0*/  HADD2.F32 R29, -RZ, R31.H0_H0 ;  /* 0x2000001fff1d7230 */ /* 0x000fc40000004100 */
[----:B------:R-:W-:Y:S01]  /*2ec0*/  FFMA.FTZ R41, R10, R11, R41 ;  /* 0x0000000b0a297223 */ /* 0x000fe20000010029 */
[----:B------:R-:W-:Y:S02]  /*2ed0*/  HADD2.F32 R28, -RZ, R35.H0_H0 ;  /* 0x20000023ff1c7230 */ /* 0x000fe40000004100 */
[----:B------:R-:W-:Y:S01]  /*2ee0*/  FFMA.FTZ R66, R9, R8, R66 ;  /* 0x0000000809427223 */ /* 0x000fe20000010042 */
[----:B------:R-:W-:Y:S01]  /*2ef0*/  HADD2.F32 R31, -RZ, R31.H1_H1 ;  /* 0x3000001fff1f7230 */ /* 0x000fe20000004100 */
[----:B------:R-:W4:Y:S01]  /*2f00*/  LDG.E.128.CONSTANT R8, desc[UR6][R64.64+0x3200] ;  /* 0x0032000640087981 */ /* 0x000f22000c1e9d00 */
[----:B------:R-:W-:Y:S02]  /*2f10*/  HADD2.F32 R35, -RZ, R35.H1_H1 ;  /* 0x30000023ff237230 */ /* 0x000fe40000004100 */
[----:B------:R-:W-:Y:S01]  /*2f20*/  FFMA.FTZ R49, R28, R29, R49 ;  /* 0x0000001d1c317223 */ /* 0x000fe20000010031 */
[----:B--2---:R-:W-:Y:S02]  /*2f30*/  HADD2.F32 R33, -RZ, R16.H0_H0 ;  /* 0x20000010ff217230 */ /* 0x004fe40000004100 */
[----:B-1----:R-:W-:-:S02]  /*2f40*/  HADD2.F32 R34, -RZ, R12.H0_H0 ;  /* 0x2000000cff227230 */ /* 0x002fc40000004100 */
[----:B------:R-:W-:Y:S02]  /*2f50*/  FFMA.FTZ R42, R35, R31, R42 ;  /* 0x0000001f232a7223 */ /* 0x000fe4000001002a */
[----:B------:R-:W0:Y:S01]  /*2f60*/  LDS.128 R28, [UR4+0x150] ;  /* 0x00015004ff1c7984 */ /* 0x000e220008000c00 */
[----:B------:R-:W-:Y:S02]  /*2f70*/  HADD2.F32 R16, -RZ, R16.H1_H1 ;  /* 0x30000010ff107230 */ /* 0x000fe40000004100 */
[----:B------:R-:W-:Y:S01]  /*2f80*/  FFMA.FTZ R41, R34, R33, R41 ;  /* 0x0000002122297223 */ /* 0x000fe20000010029 */
[----:B------:R-:W-:Y:S02]  /*2f90*/  HADD2.F32 R33, -RZ, R12.H1_H1 ;  /* 0x3000000cff217230 */ /* 0x000fe40000004100 */
[--C-:B------:R-:W-:Y:S02]  /*2fa0*/  HADD2.F32 R34, -RZ, R17.reuse.H0_H0 ;  /* 0x20000011ff227230 */ /* 0x100fe40000004100 */
[----:B------:R-:W-:-:S02]  /*2fb0*/  HADD2.F32 R17, -RZ, R17.H1_H1 ;  /* 0x30000011ff117230 */ /* 0x000fc40000004100 */
[----:B------:R-:W-:Y:S01]  /*2fc0*/  FFMA.FTZ R32, R33, R16, R32 ;  /* 0x0000001021207223 */ /* 0x000fe20000010020 */
[--C-:B------:R-:W-:Y:S02]  /*2fd0*/  HADD2.F32 R33, -RZ, R13.reuse.H1_H1 ;  /* 0x3000000dff217230 */ /* 0x100fe40000004100 */
[----:B------:R-:W-:Y:S02]  /*2fe0*/  HADD2.F32 R50, -RZ, R18.H0_H0 ;  /* 0x20000012ff327230 */ /* 0x000fe40000004100 */
[----:B------:R-:W-:Y:S02]  /*2ff0*/  HADD2.F32 R35, -RZ, R14.H1_H1 ;  /* 0x3000000eff237230 */ /* 0x000fe40000004100 */
[----:B------:R-:W-:Y:S02]  /*3000*/  HADD2.F32 R18, -RZ, R18.H1_H1 ;  /* 0x30000012ff127230 */ /* 0x000fe40000004100 */
[----:B------:R-:W-:Y:S02]  /*3010*/  HADD2.F32 R12, -RZ, R13.H0_H0 ;  /* 0x2000000dff0c7230 */ /* 0x000fe40000004100 */
[----:B------:R-:W-:Y:S01]  /*3020*/  FFMA.FTZ R33, R33, R17, R40 ;  /* 0x0000001121217223 */ /* 0x000fe20000010028 */
[----:B------:R-:W-:-:S02]  /*3030*/  HADD2.F32 R13, -RZ, R14.H0_H0 ;  /* 0x2000000eff0d7230 */ /* 0x000fc40000004100 */
[----:B------:R-:W-:Y:S01]  /*3040*/  FFMA.FTZ R40, R35, R18, R48 ;  /* 0x0000001223287223 */ /* 0x000fe20000010030 */
[----:B------:R-:W-:Y:S02]  /*3050*/  HADD2.F32 R48, -RZ, R15.H0_H0 ;  /* 0x2000000fff307230 */ /* 0x000fe40000004100 */
[----:B------:R-:W-:Y:S01]  /*3060*/  FFMA.FTZ R63, R12, R34, R63 ;  /* 0x000000220c3f7223 */ /* 0x000fe2000001003f */
[--C-:B------:R-:W-:Y:S02]  /*3070*/  HADD2.F32 R12, -RZ, R19.reuse.H0_H0 ;  /* 0x20000013ff0c7230 */ /* 0x100fe40000004100 */
[----:B------:R-:W-:Y:S02]  /*3080*/  HADD2.F32 R14, -RZ, R19.H1_H1 ;  /* 0x30000013ff0e7230 */ /* 0x000fe40000004100 */
[----:B------:R-:W-:Y:S02]  /*3090*/  HADD2.F32 R15, -RZ, R15.H1_H1 ;  /* 0x3000000fff0f7230 */ /* 0x000fe40000004100 */
[----:B------:R-:W-:Y:S01]  /*30a0*/  FFMA.FTZ R50, R13, R50, R66 ;  /* 0x000000320d327223 */ /* 0x000fe20000010042 */
[----:B------:R-:W-:Y:S01]  /*30b0*/  FFMA.FTZ R48, R48, R12, R49 ;  /* 0x0000000c30307223 */ /* 0x000fe20000010031 */
[----:B------:R-:W2:Y:S01]  /*30c0*/  LDG.E.128.CONSTANT R16, desc[UR6][R64.64+0x3400] ;  /* 0x0034000640107981 */ /* 0x000ea2000c1e9d00 */
[----:B------:R-:W-:-:S03]  /*30d0*/  FFMA.FTZ R42, R15, R14, R42 ;  /* 0x0000000e0f2a7223 */ /* 0x000fc6000001002a */
[----:B------:R-:W1:Y:S01]  /*30e0*/  LDS.128 R12, [UR4+0x160] ;  /* 0x00016004ff0c7984 */ /* 0x000e620008000c00 */
[--C-:B0-----:R-:W-:Y:S02]  /*30f0*/  HADD2.F32 R34, -RZ, R28.reuse.H0_H0 ;  /* 0x2000001cff227230 */ /* 0x101fe40000004100 */
[----:B------:R-:W-:Y:S02]  /*3100*/  HADD2.F32 R35, -RZ, R28.H1_H1 ;  /* 0x3000001cff237230 */ /* 0x000fe40000004100 */
[----:B------:R-:W-:Y:S02]  /*3110*/  HADD2.F32 R28, -RZ, R44.H0_H0 ;  /* 0x2000002cff1c7230 */ /* 0x000fe40000004100 */
        /* <DEDUP_REMOVED lines=8> */
[----:B------:R-:W-:-:S03]  /*31a0*/  HADD2.F32 R45, -RZ, R45.H1_H1 ;  /* 0x3000002dff2d7230 */ /* 0x000fc60000004100 */
[----:B------:R-:W-:Y:S01]  /*31b0*/  FFMA.FTZ R50, R29, R28, R50 ;  /* 0x0000001c1d327223 */ /* 0x000fe20000010032 */
[----:B------:R-:W-:Y:S02]  /*31c0*/  HADD2.F32 R28, -RZ, R47.H0_H0 ;  /* 0x2000002fff1c7230 */ /* 0x000fe40000004100 */
[--C-:B------:R-:W-:Y:S02]  /*31d0*/  HADD2.F32 R29, -RZ, R31.reuse.H0_H0 ;  /* 0x2000001fff1d7230 */ /* 0x100fe40000004100 */
[----:B------:R-:W-:Y:S01]  /*31e0*/  FFMA.FTZ R66, R35, R66, R32 ;  /* 0x0000004223427223 */ /* 0x000fe20000010020 */
[----:B------:R-:W-:Y:S01]  /*31f0*/  FFMA.FTZ R44, R44, R45, R33 ;  /* 0x0000002d2c2c7223 */ /* 0x000fe20000010021 */
[----:B------:R-:W-:Y:S01]  /*3200*/  HADD2.F32 R49, -RZ, R30.H1_H1 ;  /* 0x3000001eff317230 */ /* 0x000fe20000004100 */
[----:B------:R-:W2:Y:S01]  /*3210*/  LDG.E.128.CONSTANT R32, desc[UR6][R64.64+0x3600] ;  /* 0x0036000640207981 */ /* 0x000ea2000c1e9d00 */
[----:B------:R-:W-:Y:S01]  /*3220*/  FFMA.FTZ R48, R29, R28, R48 ;  /* 0x0000001c1d307223 */ /* 0x000fe20000010030 */
[----:B------:R-:W-:-:S02]  /*3230*/  HADD2.F32 R63, -RZ, R31.H1_H1 ;  /* 0x3000001fff3f7230 */ /* 0x000fc40000004100 */
[--C-:B-1----:R-:W-:Y:S02]  /*3240*/  HADD2.F32 R28, -RZ, R12.reuse.H0_H0 ;  /* 0x2000000cff1c7230 */ /* 0x102fe40000004100 */
[----:B------:R-:W-:Y:S02]  /*3250*/  HADD2.F32 R29, -RZ, R12.H1_H1 ;  /* 0x3000000cff1d7230 */ /* 0x000fe40000004100 */
[--C-:B---3--:R-:W-:Y:S02]  /*3260*/  HADD2.F32 R12, -RZ, R36.reuse.H0_H0 ;  /* 0x20000024ff0c7230 */ /* 0x108fe40000004100 */
[----:B------:R-:W-:Y:S02]  /*3270*/  HADD2.F32 R30, -RZ, R13.H0_H0 ;  /* 0x2000000dff1e7230 */ /* 0x000fe40000004100 */
[----:B------:R-:W-:Y:S02]  /*3280*/  HADD2.F32 R36, -RZ, R36.H1_H1 ;  /* 0x30000024ff247230 */ /* 0x000fe40000004100 */
[----:B------:R-:W-:-:S02]  /*3290*/  HADD2.F32 R31, -RZ, R37.H0_H0 ;  /* 0x20000025ff1f7230 */ /* 0x000fc40000004100 */
[----:B------:R-:W-:Y:S01]  /*32a0*/  FFMA.FTZ R12, R28, R12, R41 ;  /* 0x0000000c1c0c7223 */ /* 0x000fe20000010029 */
[----:B------:R-:W-:Y:S02]  /*32b0*/  FFMA.FTZ R66, R29, R36, R66 ;  /* 0x000000241d427223 */ /* 0x000fe40000010042 */
[----:B------:R-:W-:Y:S02]  /*32c0*/  FFMA.FTZ R67, R30, R31, R67 ;  /* 0x0000001f1e437223 */ /* 0x000fe40000010043 */
[----:B------:R-:W0:Y:S01]  /*32d0*/  LDS.128 R28, [UR4+0x170] ;  /* 0x00017004ff1c7984 */ /* 0x000e220008000c00 */
[----:B------:R-:W-:Y:S02]  /*32e0*/  HADD2.F32 R46, -RZ, R46.H1_H1 ;  /* 0x3000002eff2e7230 */ /* 0x000fe40000004100 */
[----:B------:R-:W-:-:S03]  /*32f0*/  HADD2.F32 R47, -RZ, R47.H1_H1 ;  /* 0x3000002fff2f7230 */ /* 0x000fc60000004100 */
[----:B------:R-:W-:Y:S02]  /*3300*/  FFMA.FTZ R49, R49, R46, R40 ;  /* 0x0000002e31317223 */ /* 0x000fe40000010028 */
[----:B------:R-:W-:Y:S02]  /*3310*/  FFMA.FTZ R63, R63, R47, R42 ;  /* 0x0000002f3f3f7223 */ /* 0x000fe4000001002a */
[----:B------:R-:W3:Y:S01]  /*3320*/  LDG.E.128.CONSTANT R40, desc[UR6][R64.64+0x3800] ;  /* 0x0038000640287981 */ /* 0x000ee2000c1e9d00 */
[----:B------:R-:W-:Y:S02]  /*3330*/  HADD2.F32 R13, -RZ, R13.H1_H1 ;  /* 0x3000000dff0d7230 */ /* 0x000fe40000004100 */
[----:B------:R-:W-:Y:S02]  /*3340*/  HADD2.F32 R36, -RZ, R37.H1_H1 ;  /* 0x30000025ff247230 */ /* 0x000fe40000004100 */
[----:B------:R-:W-:-:S03]  /*3350*/  HADD2.F32 R37, -RZ, R38.H0_H0 ;  /* 0x20000026ff257230 */ /* 0x000fc60000004100 */
[----:B------:R-:W-:Y:S01]  /*3360*/  FFMA.FTZ R36, R13, R36, R44 ;  /* 0x000000240d247223 */ /* 0x000fe2000001002c */
[--C-:B------:R-:W-:Y:S01]  /*3370*/  HADD2.F32 R13, -RZ, R14.reuse.H0_H0 ;  /* 0x2000000eff0d7230 */ /* 0x100fe20000004100 */
[----:B------:R-:W3:Y:S01]  /*3380*/  LDG.E.128.CONSTANT R44, desc[UR6][R64.64+0x3a00] ;  /* 0x003a0006402c7981 */ /* 0x000ee2000c1e9d00 */
        /* <DEDUP_REMOVED lines=9> */
[--C-:B0-----:R-:W-:Y:S02]  /*3420*/  HADD2.F32 R13, -RZ, R28.reuse.H0_H0 ;  /* 0x2000001cff0d7230 */ /* 0x101fe40000004100 */
[----:B------:R-:W-:Y:S02]  /*3430*/  HADD2.F32 R15, -RZ, R28.H1_H1 ;  /* 0x3000001cff0f7230 */ /* 0x000fe40000004100 */
[--C-:B----4-:R-:W-:Y:S02]  /*3440*/  HADD2.F32 R28, -RZ, R20.reuse.H1_H1 ;  /* 0x30000014ff1c7230 */ /* 0x110fe40000004100 */
[----:B------:R-:W-:Y:S01]  /*3450*/  FFMA.FTZ R63, R14, R39, R63 ;  /* 0x000000270e3f7223 */ /* 0x000fe2000001003f */
[----:B------:R-:W-:-:S02]  /*3460*/  HADD2.F32 R14, -RZ, R20.H0_H0 ;  /* 0x20000014ff0e7230 */ /* 0x000fc40000004100 */
[----:B------:R-:W-:Y:S02]  /*3470*/  HADD2.F32 R37, -RZ, R21.H0_H0 ;  /* 0x20000015ff257230 */ /* 0x000fe40000004100 */
[----:B------:R-:W-:Y:S01]  /*3480*/  FFMA.FTZ R66, R15, R28, R66 ;  /* 0x0000001c0f427223 */ /* 0x000fe20000010042 */
[--C-:B------:R-:W-:Y:S02]  /*3490*/  HADD2.F32 R28, -RZ, R29.reuse.H0_H0 ;  /* 0x2000001dff1c7230 */ /* 0x100fe40000004100 */
[----:B------:R-:W-:Y:S01]  /*34a0*/  FFMA.FTZ R20, R13, R14, R12 ;  /* 0x0000000e0d147223 */ /* 0x000fe2000001000c */
[----:B------:R-:W-:Y:S01]  /*34b0*/  HADD2.F32 R29, -RZ, R29.H1_H1 ;  /* 0x3000001dff1d7230 */ /* 0x000fe20000004100 */
[----:B------:R-:W4:Y:S01]  /*34c0*/  LDG.E.128.CONSTANT R12, desc[UR6][R64.64+0x3c00] ;  /* 0x003c0006400c7981 */ /* 0x000f22000c1e9d00 */
[----:B------:R-:W-:Y:S01]  /*34d0*/  FFMA.FTZ R67, R28, R37, R67 ;  /* 0x000000251c437223 */ /* 0x000fe20000010043 */
[----:B------:R-:W-:-:S05]  /*34e0*/  HADD2.F32 R28, -RZ, R21.H1_H1 ;  /* 0x30000015ff1c7230 */ /* 0x000fca0000004100 */
        /* <DEDUP_REMOVED lines=11> */
[----:B------:R-:W0:Y:S01]  /*35a0*/  LDS.128 R48, [UR4+0x180] ;  /* 0x00018004ff307984 */ /* 0x000e220008000c00 */
        /* <DEDUP_REMOVED lines=28> */
[----:B------:R-:W1:Y:S01]  /*3770*/  LDS.128 R24, [UR4+0x1a0] ;  /* 0x0001a004ff187984 */ /* 0x000e620008000c00 */
[----:B0-----:R-:W-:Y:S02]  /*3780*/  HADD2.F32 R48, -RZ, R20.H0_H0 ;  /* 0x20000014ff307230 */ /* 0x001fe40000004100 */
        /* <DEDUP_REMOVED lines=17> */
[--C-:B------:R-:W-:Y:S02]  /*38a0*/  HADD2.F32 R49, -RZ, R11.reuse.H0_H0 ;  /* 0x2000000bff317230 */ /* 0x100fe40000004100 */
[----:B------:R-:W-:Y:S01]  /*38b0*/  FFMA.FTZ R20, R9, R10, R30 ;  /* 0x0000000a09147223 */ /* 0x000fe2000001001e */
[----:B-1----:R-:W-:Y:S01]  /*38c0*/  HADD2.F32 R9, -RZ, R24.H0_H0 ;  /* 0x20000018ff097230 */ /* 0x002fe20000004100 */
[----:B------:R-:W0:Y:S01]  /*38d0*/  LDS.128 R28, [UR4+0x1b0] ;  /* 0x0001b004ff1c7984 */ /* 0x000e220008000c00 */
[----:B------:R-:W-:Y:S01]  /*38e0*/  FFMA.FTZ R68, R21, R49, R68 ;  /* 0x0000003115447223 */ /* 0x000fe20000010044 */
[----:B------:R-:W-:-:S02]  /*38f0*/  HADD2.F32 R11, -RZ, R11.H1_H1 ;  /* 0x3000000bff0b7230 */ /* 0x000fc40000004100 */
[--C-:B--2---:R-:W-:Y:S02]  /*3900*/  HADD2.F32 R21, -RZ, R16.reuse.H0_H0 ;  /* 0x20000010ff157230 */ /* 0x104fe40000004100 */
[----:B------:R-:W-:Y:S02]  /*3910*/  HADD2.F32 R10, -RZ, R23.H1_H1 ;  /* 0x30000017ff0a7230 */ /* 0x000fe40000004100 */
[----:B------:R-:W-:Y:S02]  /*3920*/  HADD2.F32 R16, -RZ, R16.H1_H1 ;  /* 0x30000010ff107230 */ /* 0x000fe40000004100 */
[----:B------:R-:W-:Y:S01]  /*3930*/  FFMA.FTZ R48, R9, R21, R48 ;  /* 0x0000001509307223 */ /* 0x000fe20000010030 */
[----:B------:R-:W-:Y:S02]  /*3940*/  HADD2.F32 R9, -RZ, R24.H1_H1 ;  /* 0x30000018ff097230 */ /* 0x000fe40000004100 */
        /* <DEDUP_REMOVED lines=9> */
[----:B------:R-:W-:-:S03]  /*39e0*/  FFMA.FTZ R21, R21, R9, R8 ;  /* 0x0000000915157223 */ /* 0x000fc60000010008 */
[----:B------:R-:W-:Y:S02]  /*39f0*/  FFMA.FTZ R22, R11, R10, R22 ;  /* 0x0000000a0b167223 */ /* 0x000fe40000010016 */
[----:B------:R-:W1:Y:S01]  /*3a00*/  LDS.128 R8, [UR4+0x1c0] ;  /* 0x0001c004ff087984 */ /* 0x000e620008000c00 */
[----:B------:R-:W-:Y:S02]  /*3a10*/  HADD2.F32 R23, -RZ, R18.H1_H1 ;  /* 0x30000012ff177230 */ /* 0x000fe40000004100 */
[--C-:B------:R-:W-:Y:S02]  /*3a20*/  HADD2.F32 R17, -RZ, R19.reuse.H0_H0 ;  /* 0x20000013ff117230 */ /* 0x100fe40000004100 */
[----:B------:R-:W-:Y:S02]  /*3a30*/  HADD2.F32 R18, -RZ, R19.H1_H1 ;  /* 0x30000013ff127230 */ /* 0x000fe40000004100 */
[----:B------:R-:W-:Y:S02]  /*3a40*/  HADD2.F32 R19, -RZ, R26.H1_H1 ;  /* 0x3000001aff137230 */ /* 0x000fe40000004100 */
[----:B------:R-:W-:-:S02]  /*3a50*/  HADD2.F32 R24, -RZ, R27.H1_H1 ;  /* 0x3000001bff187230 */ /* 0x000fc40000004100 */
[----:B------:R-:W-:Y:S02]  /*3a60*/  HADD2.F32 R25, -RZ, R27.H0_H0 ;  /* 0x2000001bff197230 */ /* 0x000fe40000004100 */
[----:B------:R-:W-:Y:S01]  /*3a70*/  FFMA.FTZ R20, R19, R23, R20 ;  /* 0x0000001713147223 */ /* 0x000fe20000010014 */
[----:B0-----:R-:W-:Y:S02]  /*3a80*/  HADD2.F32 R19, -RZ, R28.H0_H0 ;  /* 0x2000001cff137230 */ /* 0x001fe40000004100 */
[----:B------:R-:W-:Y:S01]  /*3a90*/  FFMA.FTZ R63, R24, R18, R63 ;  /* 0x00000012183f7223 */ /* 0x000fe2000001003f */
[----:B------:R-:W-:Y:S02]  /*3aa0*/  HADD2.F32 R18, -RZ, R32.H0_H0 ;  /* 0x20000020ff127230 */ /* 0x000fe40000004100 */
[----:B------:R-:W-:Y:S01]  /*3ab0*/  FFMA.FTZ R68, R25, R17, R68 ;  /* 0x0000001119447223 */ /* 0x000fe20000010044 */
[--C-:B------:R-:W-:Y:S02]  /*3ac0*/  HADD2.F32 R23, -RZ, R35.reuse.H0_H0 ;  /* 0x20000023ff177230 */ /* 0x100fe40000004100 */
[----:B------:R-:W-:-:S02]  /*3ad0*/  HADD2.F32 R24, -RZ, R35.H1_H1 ;  /* 0x30000023ff187230 */ /* 0x000fc40000004100 */
[----:B------:R-:W-:Y:S01]  /*3ae0*/  FFMA.FTZ R48, R19, R18, R48 ;  /* 0x0000001213307223 */ /* 0x000fe20000010030 */
[----:B------:R-:W-:Y:S02]  /*3af0*/  HADD2.F32 R17, -RZ, R32.H1_H1 ;  /* 0x30000020ff117230 */ /* 0x000fe40000004100 */
[----:B------:R-:W-:Y:S02]  /*3b00*/  HADD2.F32 R25, -RZ, R33.H0_H0 ;  /* 0x20000021ff197230 */ /* 0x000fe40000004100 */
[----:B------:R-:W-:Y:S02]  /*3b10*/  HADD2.F32 R19, -RZ, R28.H1_H1 ;  /* 0x3000001cff137230 */ /* 0x000fe40000004100 */
[--C-:B------:R-:W-:Y:S02]  /*3b20*/  HADD2.F32 R35, -RZ, R29.reuse.H0_H0 ;  /* 0x2000001dff237230 */ /* 0x100fe40000004100 */
[----:B------:R-:W-:Y:S02]  /*3b30*/  HADD2.F32 R32, -RZ, R29.H1_H1 ;  /* 0x3000001dff207230 */ /* 0x000fe40000004100 */
[----:B------:R-:W-:Y:S01]  /*3b40*/  FFMA.FTZ R66, R19, R17, R66 ;  /* 0x0000001113427223 */ /* 0x000fe20000010042 */
[----:B------:R-:W-:-:S02]  /*3b50*/  HADD2.F32 R26, -RZ, R33.H1_H1 ;  /* 0x30000021ff1a7230 */ /* 0x000fc40000004100 */
[----:B------:R-:W-:Y:S01]  /*3b60*/  FFMA.FTZ R25, R35, R25, R16 ;  /* 0x0000001923197223 */ /* 0x000fe20000010010 */
[----:B------:R-:W-:Y:S01]  /*3b70*/  HADD2.F32 R27, -RZ, R34.H0_H0 ;  /* 0x20000022ff1b7230 */ /* 0x000fe20000004100 */
[----:B------:R-:W0:Y:S01]  /*3b80*/  LDS.128 R16, [UR4+0x1d0] ;  /* 0x0001d004ff107984 */ /* 0x000e220008000c00 */
[----:B------:R-:W-:Y:S02]  /*3b90*/  HADD2.F32 R49, -RZ, R30.H0_H0 ;  /* 0x2000001eff317230 */ /* 0x000fe40000004100 */
[--C-:B------:R-:W-:Y:S02]  /*3ba0*/  HADD2.F32 R29, -RZ, R31.reuse.H0_H0 ;  /* 0x2000001fff1d7230 */ /* 0x100fe40000004100 */
[----:B------:R-:W-:Y:S02]  /*3bb0*/  HADD2.F32 R28, -RZ, R31.H1_H1 ;  /* 0x3000001fff1c7230 */ /* 0x000fe40000004100 */
[----:B------:R-:W-:Y:S02]  /*3bc0*/  HADD2.F32 R33, -RZ, R34.H1_H1 ;  /* 0x30000022ff217230 */ /* 0x000fe40000004100 */
[----:B------:R-:W-:-:S02]  /*3bd0*/  HADD2.F32 R51, -RZ, R30.H1_H1 ;  /* 0x3000001eff337230 */ /* 0x000fc40000004100 */
[----:B------:R-:W-:Y:S01]  /*3be0*/  FFMA.FTZ R22, R49, R27, R22 ;  /* 0x0000001b31167223 */ /* 0x000fe20000010016 */
[----:B------:R-:W-:Y:S01]  /*3bf0*/  FFMA.FTZ R23, R29, R23, R68 ;  /* 0x000000171d177223 */ /* 0x000fe20000010044 */
[----:B------:R-:W-:Y:S01]  /*3c00*/  FFMA.FTZ R24, R28, R24, R63 ;  /* 0x000000181c187223 */ /* 0x000fe2000001003f */
[--C-:B---3--:R-:W-:Y:S02]  /*3c10*/  HADD2.F32 R30, -RZ, R41.reuse.H0_H0 ;  /* 0x20000029ff1e7230 */ /* 0x108fe40000004100 */
[----:B------:R-:W-:Y:S01]  /*3c20*/  FFMA.FTZ R20, R51, R33, R20 ;  /* 0x0000002133147223 */ /* 0x000fe20000010014 */
[----:B------:R-:W-:Y:S02]  /*3c30*/  HADD2.F32 R28, -RZ, R41.H1_H1 ;  /* 0x30000029ff1c7230 */ /* 0x000fe40000004100 */
[--C-:B------:R-:W-:Y:S02]  /*3c40*/  HADD2.F32 R29, -RZ, R42.reuse.H0_H0 ;  /* 0x2000002aff1d7230 */ /* 0x100fe40000004100 */
[----:B------:R-:W-:-:S02]  /*3c50*/  HADD2.F32 R27, -RZ, R42.H1_H1 ;  /* 0x3000002aff1b7230 */ /* 0x000fc40000004100 */
[----:B------:R-:W-:Y:S01]  /*3c60*/  FFMA.FTZ R21, R32, R26, R21 ;  /* 0x0000001a20157223 */ /* 0x000fe20000010015 */
[--C-:B-1----:R-:W-:Y:S02]  /*3c70*/  HADD2.F32 R31, -RZ, R8.reuse.H0_H0 ;  /* 0x20000008ff1f7230 */ /* 0x102fe40000004100 */
[----:B------:R-:W-:Y:S02]  /*3c80*/  HADD2.F32 R33, -RZ, R8.H1_H1 ;  /* 0x30000008ff217230 */ /* 0x000fe40000004100 */
[--C-:B------:R-:W-:Y:S02]  /*3c90*/  HADD2.F32 R34, -RZ, R9.reuse.H0_H0 ;  /* 0x20000009ff227230 */ /* 0x100fe40000004100 */
[----:B------:R-:W-:Y:S02]  /*3ca0*/  HADD2.F32 R42, -RZ, R9.H1_H1 ;  /* 0x30000009ff2a7230 */ /* 0x000fe40000004100 */
[--C-:B------:R-:W-:Y:S02]  /*3cb0*/  HADD2.F32 R35, -RZ, R10.reuse.H0_H0 ;  /* 0x2000000aff237230 */ /* 0x100fe40000004100 */
[----:B------:R-:W-:-:S02]  /*3cc0*/  HADD2.F32 R41, -RZ, R10.H1_H1 ;  /* 0x3000000aff297230 */ /* 0x000fc40000004100 */
[--C-:B------:R-:W-:Y:S02]  /*3cd0*/  HADD2.F32 R50, -RZ, R11.reuse.H0_H0 ;  /* 0x2000000bff327230 */ /* 0x100fe40000004100 */
[----:B------:R-:W-:Y:S02]  /*3ce0*/  HADD2.F32 R49, -RZ, R11.H1_H1 ;  /* 0x3000000bff317230 */ /* 0x000fe40000004100 */
[----:B------:R-:W1:Y:S01]  /*3cf0*/  LDS.128 R8, [UR4+0x1e0] ;  /* 0x0001e004ff087984 */ /* 0x000e620008000c00 */
[----:B------:R-:W-:Y:S02]  /*3d00*/  HADD2.F32 R26, -RZ, R43.H0_H0 ;  /* 0x2000002bff1a7230 */ /* 0x000fe40000004100 */
[----:B------:R-:W-:Y:S01]  /*3d10*/  FFMA.FTZ R28, R42, R28, R21 ;  /* 0x0000001c2a1c7223 */ /* 0x000fe20000010015 */
[----:B------:R-:W-:Y:S01]  /*3d20*/  FFMA.FTZ R29, R35, R29, R22 ;  /* 0x0000001d231d7223 */ /* 0x000fe20000010016 */
[----:B------:R-:W-:Y:S01]  /*3d30*/  FFMA.FTZ R27, R41, R27, R20 ;  /* 0x0000001b291b7223 */ /* 0x000fe20000010014 */
[----:B------:R-:W-:-:S02]  /*3d40*/  FFMA.FTZ R26, R50, R26, R23 ;  /* 0x0000001a321a7223 */ /* 0x000fc40000010017 */
[----:B------:R-:W2:Y:S01]  /*3d50*/  LDS.128 R20, [UR4+0x1f0] ;  /* 0x0001f004ff147984 */ /* 0x000ea20008000c00 */
[--C-:B------:R-:W-:Y:S02]  /*3d60*/  HADD2.F32 R32, -RZ, R40.reuse.H0_H0 ;  /* 0x20000028ff207230 */ /* 0x100fe40000004100 */
[----:B------:R-:W-:Y:S02]  /*3d70*/  HADD2.F32 R40, -RZ, R40.H1_H1 ;  /* 0x30000028ff287230 */ /* 0x000fe40000004100 */
[----:B------:R-:W-:Y:S02]  /*3d80*/  HADD2.F32 R43, -RZ, R43.H1_H1 ;  /* 0x3000002bff2b7230 */ /* 0x000fe40000004100 */
[----:B------:R-:W-:Y:S01]  /*3d90*/  FFMA.FTZ R48, R31, R32, R48 ;  /* 0x000000201f307223 */ /* 0x000fe20000010030 */
[--C-:B0-----:R-:W-:Y:S02]  /*3da0*/  HADD2.F32 R31, -RZ, R16.reuse.H0_H0 ;  /* 0x20000010ff1f7230 */ /* 0x101fe40000004100 */
[----:B------:R-:W-:Y:S01]  /*3db0*/  FFMA.FTZ R66, R33, R40, R66 ;  /* 0x0000002821427223 */ /* 0x000fe20000010042 */
[----:B------:R-:W-:-:S02]  /*3dc0*/  HADD2.F32 R33, -RZ, R16.H1_H1 ;  /* 0x30000010ff217230 */ /* 0x000fc40000004100 */
[----:B------:R-:W-:Y:S01]  /*3dd0*/  FFMA.FTZ R25, R34, R30, R25 ;  /* 0x0000001e22197223 */ /* 0x000fe20000010019 */
[----:B------:R-:W-:Y:S02]  /*3de0*/  HADD2.F32 R32, -RZ, R45.H0_H0 ;  /* 0x2000002dff207230 */ /* 0x000fe40000004100 */
[----:B------:R-:W-:Y:S02]  /*3df0*/  HADD2.F32 R40, -RZ, R47.H0_H0 ;  /* 0x2000002fff287230 */ /* 0x000fe40000004100 */
[----:B------:R-:W-:Y:S02]  /*3e00*/  HADD2.F32 R16, -RZ, R17.H0_H0 ;  /* 0x20000011ff107230 */ /* 0x000fe40000004100 */
[----:B------:R-:W-:Y:S02]  /*3e10*/  HADD2.F32 R41, -RZ, R19.H0_H0 ;  /* 0x20000013ff297230 */ /* 0x000fe40000004100 */
[----:B------:R-:W-:Y:S01]  /*3e20*/  FFMA.FTZ R24, R49, R43, R24 ;  /* 0x0000002b31187223 */ /* 0x000fe20000010018 */
[----:B------:R-:W-:-:S02]  /*3e30*/  HADD2.F32 R45, -RZ, R45.H1_H1 ;  /* 0x3000002dff2d7230 */ /* 0x000fc40000004100 */
[----:B------:R-:W-:Y:S02]  /*3e40*/  HADD2.F32 R35, -RZ, R46.H0_H0 ;  /* 0x2000002eff237230 */ /* 0x000fe40000004100 */
[----:B------:R-:W-:Y:S02]  /*3e50*/  HADD2.F32 R47, -RZ, R47.H1_H1 ;  /* 0x3000002fff2f7230 */ /* 0x000fe40000004100 */
[----:B------:R-:W-:Y:S02]  /*3e60*/  HADD2.F32 R17, -RZ, R17.H1_H1 ;  /* 0x30000011ff117230 */ /* 0x000fe40000004100 */
[----:B------:R-:W-:Y:S02]  /*3e70*/  HADD2.F32 R34, -RZ, R18.H0_H0 ;  /* 0x20000012ff227230 */ /* 0x000fe40000004100 */
[----:B------:R-:W-:Y:S02]  /*3e80*/  HADD2.F32 R19, -RZ, R19.H1_H1 ;  /* 0x30000013ff137230 */ /* 0x000fe40000004100 */
[----:B------:R-:W-:-:S02]  /*3e90*/  HADD2.F32 R46, -RZ, R46.H1_H1 ;  /* 0x3000002eff2e7230 */ /* 0x000fc40000004100 */
[----:B------:R-:W-:Y:S02]  /*3ea0*/  HADD2.F32 R18, -RZ, R18.H1_H1 ;  /* 0x30000012ff127230 */ /* 0x000fe40000004100 */
[--C-:B------:R-:W-:Y:S02]  /*3eb0*/  HADD2.F32 R30, -RZ, R44.reuse.H0_H0 ;  /* 0x2000002cff1e7230 */ /* 0x100fe40000004100 */
[----:B------:R-:W-:Y:S01]  /*3ec0*/  FFMA.FTZ R28, R17, R45, R28 ;  /* 0x0000002d111c7223 */ /* 0x000fe2000001001c */
[----:B------:R-:W-:Y:S02]  /*3ed0*/  HADD2.F32 R44, -RZ, R44.H1_H1 ;  /* 0x3000002cff2c7230 */ /* 0x000fe40000004100 */
[----:B------:R-:W-:Y:S01]  /*3ee0*/  FFMA.FTZ R24, R19, R47, R24 ;  /* 0x0000002f13187223 */ /* 0x000fe20000010018 */
[----:B------:R-:W-:Y:S01]  /*3ef0*/  FFMA.FTZ R25, R16, R32, R25 ;  /* 0x0000002010197223 */ /* 0x000fe20000010019 */
[----:B------:R-:W-:Y:S01]  /*3f00*/  FFMA.FTZ R27, R18, R46, R27 ;  /* 0x0000002e121b7223 */ /* 0x000fe2000001001b */
[----:B-1----:R-:W-:-:S02]  /*3f10*/  HADD2.F32 R17, -RZ, R8.H0_H0 ;  /* 0x20000008ff117230 */ /* 0x002fc40000004100 */
[----:B------:R-:W-:Y:S02]  /*3f20*/  HADD2.F32 R19, -RZ, R8.H1_H1 ;  /* 0x30000008ff137230 */ /* 0x000fe40000004100 */
[----:B------:R-:W-:Y:S01]  /*3f30*/  FFMA.FTZ R48, R31, R30, R48 ;  /* 0x0000001e1f307223 */ /* 0x000fe20000010030 */
[--C-:B----4-:R-:W-:Y:S02]  /*3f40*/  HADD2.F32 R16, -RZ, R12.reuse.H0_H0 ;  /* 0x2000000cff107230 */ /* 0x110fe40000004100 */
[----:B------:R-:W-:Y:S02]  /*3f50*/  HADD2.F32 R18, -RZ, R13.H0_H0 ;  /* 0x2000000dff127230 */ /* 0x000fe40000004100 */
[----:B------:R-:W-:Y:S02]  /*3f60*/  HADD2.F32 R8, -RZ, R9.H0_H0 ;  /* 0x20000009ff087230 */ /* 0x000fe40000004100 */
[----:B------:R-:W-:Y:S01]  /*3f70*/  FFMA.FTZ R66, R33, R44, R66 ;  /* 0x0000002c21427223 */ /* 0x000fe20000010042 */
[----:B------:R-:W-:-:S02]  /*3f80*/  HADD2.F32 R12, -RZ, R12.H1_H1 ;  /* 0x3000000cff0c7230 */ /* 0x000fc40000004100 */
[----:B------:R-:W-:Y:S01]  /*3f90*/  FFMA.FTZ R16, R17, R16, R48 ;  /* 0x0000001011107223 */ /* 0x000fe20000010030 */
[----:B--2---:R-:W-:Y:S02]  /*3fa0*/  HADD2.F32 R17, -RZ, R20.H0_H0 ;  /* 0x20000014ff117230 */ /* 0x004fe40000004100 */
[----:B------:R-:W-:Y:S01]  /*3fb0*/  FFMA.FTZ R8, R8, R18, R25 ;  /* 0x0000001208087223 */ /* 0x000fe20000010019 */
[----:B------:R-:W-:Y:S02]  /*3fc0*/  HADD2.F32 R18, -RZ, R36.H0_H0 ;  /* 0x20000024ff127230 */ /* 0x000fe40000004100 */
[----:B------:R-:W-:Y:S01]  /*3fd0*/  FFMA.FTZ R12, R19, R12, R66 ;  /* 0x0000000c130c7223 */ /* 0x000fe20000010042 */
[----:B------:R-:W-:Y:S02]  /*3fe0*/  HADD2.F32 R19, -RZ, R20.H1_H1 ;  /* 0x30000014ff137230 */ /* 0x000fe40000004100 */
[----:B------:R-:W-:Y:S02]  /*3ff0*/  HADD2.F32 R36, -RZ, R36.H1_H1 ;  /* 0x30000024ff247230 */ /* 0x000fe40000004100 */
[----:B------:R-:W-:-:S02]  /*4000*/  HADD2.F32 R30, -RZ, R13.H1_H1 ;  /* 0x3000000dff1e7230 */ /* 0x000fc40000004100 */
[----:B------:R-:W-:Y:S02]  /*4010*/  HADD2.F32 R9, -RZ, R9.H1_H1 ;  /* 0x30000009ff097230 */ /* 0x000fe40000004100 */
[----:B------:R-:W-:Y:S01]  /*4020*/  FFMA.FTZ R16, R17, R18, R16 ;  /* 0x0000001211107223 */ /* 0x000fe20000010010 */
[----:B------:R-:W-:Y:S02]  /*4030*/  HADD2.F32 R13, -RZ, R15.H0_H0 ;  /* 0x2000000fff0d7230 */ /* 0x000fe40000004100 */
[----:B------:R-:W-:Y:S01]  /*4040*/  FFMA.FTZ R19, R19, R36, R12 ;  /* 0x0000002413137223 */ /* 0x000fe2000001000c */
[----:B------:R-:W-:Y:S02]  /*4050*/  HADD2.F32 R33, -RZ, R11.H0_H0 ;  /* 0x2000000bff217230 */ /* 0x000fe40000004100 */
[----:B------:R-:W-:Y:S02]  /*4060*/  HADD2.F32 R18, -RZ, R37.H0_H0 ;  /* 0x20000025ff127230 */ /* 0x000fe40000004100 */
[----:B------:R-:W-:Y:S01]  /*4070*/  FFMA.FTZ R9, R9, R30, R28 ;  /* 0x0000001e09097223 */ /* 0x000fe2000001001c */
[----:B------:R-:W-:-:S02]  /*4080*/  HADD2.F32 R15, -RZ, R15.H1_H1 ;  /* 0x3000000fff0f7230 */ /* 0x000fc40000004100 */
[----:B------:R-:W-:Y:S02]  /*4090*/  HADD2.F32 R11, -RZ, R11.H1_H1 ;  /* 0x3000000bff0b7230 */ /* 0x000fe40000004100 */
[--C-:B------:R-:W-:Y:S02]  /*40a0*/  HADD2.F32 R17, -RZ, R21.reuse.H0_H0 ;  /* 0x20000015ff117230 */ /* 0x100fe40000004100 */
[----:B------:R-:W-:Y:S02]  /*40b0*/  HADD2.F32 R12, -RZ, R21.H1_H1 ;  /* 0x30000015ff0c7230 */ /* 0x000fe40000004100 */
[----:B------:R-:W-:Y:S02]  /*40c0*/  HADD2.F32 R37, -RZ, R37.H1_H1 ;  /* 0x30000025ff257230 */ /* 0x000fe40000004100 */
[--C-:B------:R-:W-:Y:S02]  /*40d0*/  HADD2.F32 R31, -RZ, R14.reuse.H0_H0 ;  /* 0x2000000eff1f7230 */ /* 0x100fe40000004100 */
[----:B------:R-:W-:-:S02]  /*40e0*/  HADD2.F32 R32, -RZ, R14.H1_H1 ;  /* 0x3000000eff207230 */ /* 0x000fc40000004100 */
[----:B------:R-:W-:Y:S01]  /*40f0*/  FFMA.FTZ R29, R34, R35, R29 ;  /* 0x00000023221d7223 */ /* 0x000fe2000001001d */
[----:B------:R-:W-:Y:S02]  /*4100*/  HADD2.F32 R14, -RZ, R10.H0_H0 ;  /* 0x2000000aff0e7230 */ /* 0x000fe40000004100 */
[----:B------:R-:W-:Y:S01]  /*4110*/  FFMA.FTZ R11, R11, R15, R24 ;  /* 0x0000000f0b0b7223 */ /* 0x000fe20000010018 */
[----:B------:R-:W-:Y:S01]  /*4120*/  FFMA.FTZ R8, R17, R18, R8 ;  /* 0x0000001211087223 */ /* 0x000fe20000010008 */
[----:B------:R-:W-:Y:S01]  /*4130*/  FADD.FTZ R19, R16, R19 ;  /* 0x0000001310137221 */ /* 0x000fe20000010000 */
        /* <DEDUP_REMOVED lines=22> */
[----:B------:R-:W-:Y:S01]  /*42a0*/  FADD.FTZ R9, R10, R9 ;  /* 0x000000090a097221 */ /* 0x000fe20000010000 */
[----:B-----5:R-:W-:Y:S01]  /*42b0*/  FMUL.FTZ R12, R12, R59 ;  /* 0x0000003b0c0c7220 */ /* 0x020fe20000410000 */
[----:B------:R-:W-:Y:S01]  /*42c0*/  FSETP.NEU.FTZ.AND P0, PT, R59, RZ, PT ;  /* 0x000000ff3b00720b */ /* 0x000fe20003f1d000 */
[----:B------:R-:W-:Y:S01]  /*42d0*/  FFMA.FTZ R11, R14, R39, R11 ;  /* 0x000000270e0b7223 */ /* 0x000fe2000001000b */
[----:B------:R-:W-:-:S02]  /*42e0*/  FADD.FTZ R8, R8, R9 ;  /* 0x0000000908087221 */ /* 0x000fc40000010000 */
[----:B------:R-:W-:Y:S02]  /*42f0*/  FSEL R9, R12, RZ, P0 ;  /* 0x000000ff0c097208 */ /* 0x000fe40000000000 */
[----:B------:R-:W-:Y:S01]  /*4300*/  FADD.FTZ R8, R11, R8 ;  /* 0x000000080b087221 */ /* 0x000fe20000010000 */
[----:B------:R-:W-:-:S03]  /*4310*/  IADD3 R11, PT, PT, R52, -0x1, RZ ;  /* 0xffffffff340b7810 */ /* 0x000fc60007ffe0ff */
[----:B------:R-:W-:Y:S01]  /*4320*/  FFMA.FTZ R8, R8, UR13, R9 ;  /* 0x0000000d08087c23 */ /* 0x000fe20008010009 */
[----:B------:R-:W-:-:S04]  /*4330*/  ISETP.GE.AND P0, PT, R11, R62, PT ;  /* 0x0000003e0b00720c */ /* 0x000fc80003f06270 */
[----:B------:R-:W-:-:S05]  /*4340*/  FSEL R9, R8, RZ, !P0 ;  /* 0x000000ff08097208 */ /* 0x000fca0004000000 */
[----:B------:R1:W-:Y:S04]  /*4350*/  STS [R54], R9 ;  /* 0x0000000936007388 */ /* 0x0003e80000000800 */
[----:B------:R-:W-:-:S07]  /*4360*/  @!P0 FMNMX.FTZ R55, R55, R8, !PT ;  /* 0x0000000837378209 */ /* 0x000fce0007810000 */
.L_x_21443:
[----:B------:R-:W-:Y:S05]  /*4370*/  BSYNC.RECONVERGENT B1 ;  /* 0x0000000000017941 */ /* 0x000fea0003800200 */
.L_x_21442:
[----:B------:R-:W-:Y:S02]  /*4380*/  IADD3 R6, P0, PT, R6, 0x10, RZ ;  /* 0x0000001006067810 */ /* 0x000fe40007f1e0ff */
[----:B01----:R-:W-:Y:S02]  /*4390*/  IADD3 R54, PT, PT, R54, 0x200, RZ ;  /* 0x0000020036367810 */ /* 0x003fe40007ffe0ff */
[----:B------:R-:W-:Y:S02]  /*43a0*/  IADD3 R53, PT, PT, R53, 0x80, RZ ;  /* 0x0000008035357810 */ /* 0x000fe40007ffe0ff */
[----:B------:R-:W-:Y:S02]  /*43b0*/  IADD3 R52, PT, PT, R52, 0x80, RZ ;  /* 0x0000008034347810 */ /* 0x000fe40007ffe0ff */
[----:B------:R-:W-:Y:S01]  /*43c0*/  IADD3.X R5, PT, PT, RZ, R5, RZ, P0, !PT ;  /* 0x00000005ff057210 */ /* 0x000fe200007fe4ff */
[----:B------:R-:W-:Y:S06]  /*43d0*/  @!P1 BRA `(.L_x_21444) ;  /* 0xffffffc400909947 */ /* 0x000fec000383ffff */
.L_x_21441:
[----:B------:R-:W-:Y:S05]  /*43e0*/  BSYNC.RECONVERGENT B0 ;  /* 0x0000000000007941 */ /* 0x000fea0003800200 */
.L_x_21440:
[----:B------:R-:W0:Y:S01]  /*43f0*/  SHFL.BFLY PT, R2, R55, 0x10, 0x1f ;  /* 0x0e001f0037027f89 */ /* 0x000e2200000e0000 */
[----:B------:R-:W1:Y:S01]  /*4400*/  S2UR UR8, SR_CgaCtaId ;  /* 0x00000000000879c3 */ /* 0x000e620000008800 */
[----:B------:R-:W-:Y:S01]  /*4410*/  UMOV UR5, 0x400 ;  /* 0x0000040000057882 */ /* 0x000fe20000000000 */
[----:B------:R-:W-:Y:S01]  /*4420*/  MOV R13, 0xff7fffff ;  /* 0xff7fffff000d7802 */ /* 0x000fe20000000f00 */
[----:B------:R-:W2:Y:S01]  /*4430*/  S2R R7, SR_TID.X ;  /* 0x0000000000077919 */ /* 0x000ea20000002100 */
[----:B------:R-:W-:Y:S01]  /*4440*/  UIADD3 UR4, UPT, UPT, UR5, 0x200, URZ ;  /* 0x0000020005047890 */ /* 0x000fe2000fffe0ff */
[----:B------:R-:W-:Y:S01]  /*4450*/  BSSY.RECONVERGENT B0, `(.L_x_21445) ;  /* 0x00000fe000007945 */ /* 0x000fe20003800200 */
[----:B0-----:R-:W-:Y:S02]  /*4460*/  FMNMX.FTZ R2, R2, R55, !PT ;  /* 0x0000003702027209 */ /* 0x001fe40007810000 */
[----:B-1----:R-:W-:-:S03]  /*4470*/  ULEA UR4, UR8, UR4, 0x18 ;  /* 0x0000000408047291 */ /* 0x002fc6000f8ec0ff */
[----:B------:R-:W0:Y:S02]  /*4480*/  SHFL.BFLY PT, R5, R2, 0x8, 0x1f ;  /* 0x0d001f0002057f89 */ /* 0x000e2400000e0000 */
[----:B0-----:R-:W-:Y:S02]  /*4490*/  FMNMX.FTZ R5, R2, R5, !PT ;  /* 0x0000000502057209 */ /* 0x001fe40007810000 */
[----:B--2---:R-:W-:-:S03]  /*44a0*/  SHF.R.U32.HI R2, RZ, 0x5, R7 ;  /* 0x00000005ff027819 */ /* 0x004fc60000011607 */
[----:B------:R-:W0:Y:S02]  /*44b0*/  SHFL.BFLY PT, R6, R5, 0x4, 0x1f ;  /* 0x0c801f0005067f89 */ /* 0x000e2400000e0000 */
[----:B0-----:R-:W-:Y:S02]  /*44c0*/  FMNMX.FTZ R8, R5, R6, !PT ;  /* 0x0000000605087209 */ /* 0x001fe40007810000 */
[----:B------:R-:W-:Y:S01]  /*44d0*/  LOP3.LUT P0, R6, R7, 0x1f, RZ, 0xc0, !PT ;  /* 0x0000001f07067812 */ /* 0x000fe2000780c0ff */
[----:B------:R-:W0:Y:S03]  /*44e0*/  S2R R5, SR_CTAID.Z ;  /* 0x0000000000057919 */ /* 0x000e260000002700 */
[----:B------:R-:W-:Y:S01]  /*44f0*/  ISETP.GT.U32.AND P1, PT, R6, 0x3, PT ;  /* 0x000000030600780c */ /* 0x000fe20003f24070 */
[----:B------:R-:W1:Y:S02]  /*4500*/  SHFL.BFLY PT, R9, R8, 0x2, 0x1f ;  /* 0x0c401f0008097f89 */ /* 0x000e6400000e0000 */
[----:B-1----:R-:W-:-:S02]  /*4510*/  FMNMX.FTZ R11, R8, R9, !PT ;  /* 0x00000009080b7209 */ /* 0x002fc40007810000 */
[----:B------:R-:W-:Y:S01]  /*4520*/  LEA R9, R2, UR4, 0x2 ;  /* 0x0000000402097c11 */ /* 0x000fe2000f8e10ff */
[----:B0-----:R-:W-:Y:S02]  /*4530*/  IMAD R12, R5, -0x200, R60 ;  /* 0xfffffe00050c7824 */ /* 0x001fe400078e023c */
[----:B------:R-:W0:Y:S03]  /*4540*/  SHFL.BFLY PT, R10, R11, 0x1, 0x1f ;  /* 0x0c201f000b0a7f89 */ /* 0x000e2600000e0000 */
[----:B------:R-:W-:Y:S02]  /*4550*/  ISETP.GE.AND P2, PT, R7, R12, PT ;  /* 0x0000000c0700720c */ /* 0x000fe40003f46270 */
[----:B0-----:R-:W-:Y:S02]  /*4560*/  FMNMX.FTZ R16, R11, R10, !PT ;  /* 0x0000000a0b107209 */ /* 0x001fe40007810000 */
[----:B------:R-:W-:-:S03]  /*4570*/  LEA R10, R6, UR4, 0x2 ;  /* 0x00000004060a7c11 */ /* 0x000fc6000f8e10ff */
        /* <DEDUP_REMOVED lines=13> */
[----:B------:R-:W-:-:S04]  /*4650*/  IADD3 R14, PT, PT, R60, R11, RZ ;  /* 0x0000000b3c0e7210 */ /* 0x000fc80007ffe0ff */
[----:B------:R-:W-:Y:S01]  /*4660*/  LOP3.LUT R11, R14, 0x180, RZ, 0xc0, !PT ;  /* 0x000001800e0b7812 */ /* 0x000fe200078ec0ff */
[----:B------:R-:W-:-:S03]  /*4670*/  IMAD R13, R5, -0x200, R14 ;  /* 0xfffffe00050d7824 */ /* 0x000fc600078e020e */
[----:B------:R-:W-:Y:S01]  /*4680*/  ISETP.NE.AND P0, PT, R11, 0x180, PT ;  /* 0x000001800b00780c */ /* 0x000fe20003f05270 */
[----:B------:R-:W-:Y:S01]  /*4690*/  IMAD.MOV.U32 R11, RZ, RZ, RZ ;  /* 0x000000ffff0b7224 */ /* 0x000fe200078e00ff */
[----:B------:R-:W-:-:S11]  /*46a0*/  ISETP.GE.U32.AND P3, PT, R13, 0x180, PT ;  /* 0x000001800d00780c */ /* 0x000fd60003f66070 */
[----:B------:R-:W-:Y:S05]  /*46b0*/  @!P0 BRA `(.L_x_21448) ;  /* 0x00000000004c8947 */ /* 0x000fea0003800000 */
[----:B------:R-:W-:Y:S01]  /*46c0*/  UIADD3 UR4, UPT, UPT, UR5, 0x220, URZ ;  /* 0x0000022005047890 */ /* 0x000fe2000fffe0ff */
[----:B------:R-:W-:Y:S02]  /*46d0*/  LEA.HI R14, R14, 0x1, RZ, 0x19 ;  /* 0x000000010e0e7811 */ /* 0x000fe400078fc8ff */
[----:B------:R-:W-:Y:S01]  /*46e0*/  MOV R11, RZ ;  /* 0x000000ff000b7202 */ /* 0x000fe20000000f00 */
[----:B------:R-:W-:Y:S01]  /*46f0*/  ULEA UR4, UR8, UR4, 0x18 ;  /* 0x0000000408047291 */ /* 0x000fe2000f8ec0ff */
[----:B------:R-:W-:Y:S02]  /*4700*/  LOP3.LUT R14, R14, 0x3, RZ, 0xc0, !PT ;  /* 0x000000030e0e7812 */ /* 0x000fe400078ec0ff */
[----:B------:R-:W-:Y:S02]  /*4710*/  MOV R15, R7 ;  /* 0x00000007000f7202 */ /* 0x000fe40000000f00 */
[----:B------:R-:W-:Y:S02]  /*4720*/  IADD3 R14, PT, PT, RZ, -R14, RZ ;  /* 0x8000000eff0e7210 */ /* 0x000fe40007ffe0ff */
[----:B------:R-:W-:-:S07]  /*4730*/  LEA R13, R7, UR4, 0x2 ;  /* 0x00000004070d7c11 */ /* 0x000fce000f8e10ff */
.L_x_21449:
        /* <DEDUP_REMOVED lines=11> */
.L_x_21448:
[----:B------:R-:W-:Y:S05]  /*47f0*/  BSYNC.RECONVERGENT B1 ;  /* 0x0000000000017941 */ /* 0x000fea0003800200 */
.L_x_21447:
[----:B------:R-:W-:Y:S05]  /*4800*/  @!P3 BRA `(.L_x_21446) ;  /* 0x0000000c0008b947 */ /* 0x000fea0003800000 */
[----:B------:R-:W-:Y:S01]  /*4810*/  IADD3 R13, PT, PT, R12, -R15, RZ ;  /* 0x8000000f0c0d7210 */ /* 0x000fe20007ffe0ff */
        /* <DEDUP_REMOVED lines=8> */
[----:B------:R-:W-:Y:S02]  /*48a0*/  PLOP3.LUT P0, PT, PT, PT, PT, 0x8, 0x80 ;  /* 0x000000000080781c */ /* 0x000fe40003f0e170 */
[----:B------:R-:W-:-:S11]  /*48b0*/  IADD3 R14, PT, PT, R12, -0x600, RZ ;  /* 0xfffffa000c0e7810 */ /* 0x000fd60007ffe0ff */
.L_x_21452:
        /* <DEDUP_REMOVED lines=16> */
[----:B------:R-:W-:Y:S01]  /*49c0*/  FMUL.FTZ R18, R17, 1.4426950216293334961 ;  /* 0x3fb8aa3b11127820 */ /* 0x000fe20000410000 */
[C---:B--2---:R-:W-:Y:S01]  /*49d0*/  FADD.FTZ R23, -R8.reuse, R23 ;  /* 0x0000001708177221 */ /* 0x044fe20000010100 */
[----:B------:R-:W1:Y:S01]  /*49e0*/  LDS R19, [R13+0x1400] ;  /* 0x001400000d137984 */ /* 0x000e620000000800 */
[----:B------:R-:W-:Y:S01]  /*49f0*/  FMUL.FTZ R22, R21, 1.4426950216293334961 ;  /* 0x3fb8aa3b15167820 */ /* 0x000fe20000410000 */
[----:B------:R-:W2:Y:S01]  /*4a00*/  MUFU.EX2 R24, R18 ;  /* 0x0000001200187308 */ /* 0x000ea20000000800 */
[----:B------:R-:W-:Y:S01]  /*4a10*/  FMUL.FTZ R16, R23, 1.4426950216293334961 ;  /* 0x3fb8aa3b17107820 */ /* 0x000fe20000410000 */
[----:B------:R-:W1:Y:S01]  /*4a20*/  LDS R17, [R13+0x1600] ;  /* 0x001600000d117984 */ /* 0x000e620000000800 */
[C---:B---3--:R-:W-:Y:S01]  /*4a30*/  FADD.FTZ R25, -R8.reuse, R25 ;  /* 0x0000001908197221 */ /* 0x048fe20000010100 */
[----:B------:R-:W3:Y:S01]  /*4a40*/  MUFU.EX2 R26, R22 ;  /* 0x00000016001a7308 */ /* 0x000ee20000000800 */
[C---:B----4-:R-:W-:Y:S01]  /*4a50*/  FADD.FTZ R27, -R8.reuse, R27 ;  /* 0x0000001b081b7221 */ /* 0x050fe20000010100 */
        /* <DEDUP_REMOVED lines=16> */
[----:B------:R-:W-:Y:S01]  /*4b60*/  FADD.FTZ R11, R11, R16 ;  /* 0x000000100b0b7221 */ /* 0x000fe20000010000 */
[----:B------:R-:W-:Y:S01]  /*4b70*/  FMUL.FTZ R33, R33, 1.4426950216293334961 ;  /* 0x3fb8aa3b21217820 */ /* 0x000fe20000410000 */
[----:B------:R-:W1:Y:S01]  /*4b80*/  MUFU.EX2 R28, R31 ;  /* 0x0000001f001c7308 */ /* 0x000e620000000800 */
[C---:B------:R-:W-:Y:S01]  /*4b90*/  FADD.FTZ R37, -R8.reuse, R37 ;  /* 0x0000002508257221 */ /* 0x040fe20000010100 */
[----:B0-----:R-:W-:Y:S01]  /*4ba0*/  FADD.FTZ R11, R11, R18 ;  /* 0x000000120b0b7221 */ /* 0x001fe20000010000 */
[----:B------:R-:W-:Y:S01]  /*4bb0*/  FMUL.FTZ R35, R35, 1.4426950216293334961 ;  /* 0x3fb8aa3b23237820 */ /* 0x000fe20000410000 */
[----:B------:R-:W0:Y:S01]  /*4bc0*/  MUFU.EX2 R30, R33 ;  /* 0x00000021001e7308 */ /* 0x000e220000000800 */
[C---:B------:R-:W-:Y:S01]  /*4bd0*/  FADD.FTZ R39, -R8.reuse, R39 ;  /* 0x0000002708277221 */ /* 0x040fe20000010100 */
[----:B--2---:R-:W-:Y:S01]  /*4be0*/  FADD.FTZ R11, R11, R20 ;  /* 0x000000140b0b7221 */ /* 0x004fe20000010000 */
[----:B------:R-:W-:Y:S01]  /*4bf0*/  FMUL.FTZ R37, R37, 1.4426950216293334961 ;  /* 0x3fb8aa3b25257820 */ /* 0x000fe20000410000 */
[----:B------:R-:W2:Y:S01]  /*4c00*/  MUFU.EX2 R32, R35 ;  /* 0x0000002300207308 */ /* 0x000ea20000000800 */
[C---:B------:R-:W-:Y:S01]  /*4c10*/  FADD.FTZ R41, -R8.reuse, R41 ;  /* 0x0000002908297221 */ /* 0x040fe20000010100 */
[----:B---3--:R-:W-:Y:S01]  /*4c20*/  FADD.FTZ R11, R11, R22 ;  /* 0x000000160b0b7221 */ /* 0x008fe20000010000 */
[----:B------:R-:W-:Y:S01]  /*4c30*/  FMUL.FTZ R39, R39, 1.4426950216293334961 ;  /* 0x3fb8aa3b27277820 */ /* 0x000fe20000410000 */
[----:B------:R-:W3:Y:S01]  /*4c40*/  MUFU.EX2 R34, R37 ;  /* 0x0000002500227308 */ /* 0x000ee20000000800 */
[----:B------:R2:W-:Y:S01]  /*4c50*/  STS [R13+-0x400], R24 ;  /* 0xfffc00180d007388 */ /* 0x0005e20000000800 */
[----:B-1----:R-:W-:Y:S01]  /*4c60*/  FADD.FTZ R11, R11, R28 ;  /* 0x0000001c0b0b7221 */ /* 0x002fe20000010000 */
[C---:B------:R-:W-:Y:S01]  /*4c70*/  FADD.FTZ R19, -R8.reuse, R19 ;  /* 0x0000001308137221 */ /* 0x040fe20000010100 */
[----:B------:R-:W-:Y:S01]  /*4c80*/  FMUL.FTZ R41, R41, 1.4426950216293334961 ;  /* 0x3fb8aa3b29297820 */ /* 0x000fe20000410000 */
[----:B------:R1:W-:Y:S01]  /*4c90*/  STS [R13+-0x200], R26 ;  /* 0xfffe001a0d007388 */ /* 0x0003e20000000800 */
[----:B0-----:R-:W-:Y:S01]  /*4ca0*/  FADD.FTZ R11, R11, R30 ;  /* 0x0000001e0b0b7221 */ /* 0x001fe20000010000 */
[C---:B------:R-:W-:Y:S01]  /*4cb0*/  FADD.FTZ R17, -R8.reuse, R17 ;  /* 0x0000001108117221 */ /* 0x040fe20000010100 */
[----:B------:R-:W-:Y:S01]  /*4cc0*/  FMUL.FTZ R19, R19, 1.4426950216293334961 ;  /* 0x3fb8aa3b13137820 */ /* 0x000fe20000410000 */
[----:B------:R-:W-:Y:S01]  /*4cd0*/  STS [R13], R16 ;  /* 0x000000100d007388 */ /* 0x000fe20000000800 */
[----:B--2---:R-:W-:Y:S01]  /*4ce0*/  FADD.FTZ R11, R11, R32 ;  /* 0x000000200b0b7221 */ /* 0x004fe20000010000 */
[----:B------:R-:W0:Y:S01]  /*4cf0*/  MUFU.EX2 R24, R39 ;  /* 0x0000002700187308 */ /* 0x000e220000000800 */
[C---:B----4-:R-:W-:Y:S01]  /*4d00*/  FADD.FTZ R21, -R8.reuse, R21 ;  /* 0x0000001508157221 */ /* 0x050fe20000010100 */
[----:B------:R-:W-:Y:S01]  /*4d10*/  FMUL.FTZ R17, R17, 1.4426950216293334961 ;  /* 0x3fb8aa3b11117820 */ /* 0x000fe20000410000 */
[----:B---3--:R-:W-:Y:S01]  /*4d20*/  FADD.FTZ R11, R11, R34 ;  /* 0x000000220b0b7221 */ /* 0x008fe20000010000 */
[----:B-1----:R-:W1:Y:S01]  /*4d30*/  MUFU.EX2 R26, R41 ;  /* 0x00000029001a7308 */ /* 0x002e620000000800 */
[----:B------:R-:W-:Y:S01]  /*4d40*/  FADD.FTZ R23, -R8, R23 ;  /* 0x0000001708177221 */ /* 0x000fe20000010100 */
[----:B------:R-:W-:Y:S01]  /*4d50*/  FMUL.FTZ R21, R21, 1.4426950216293334961 ;  /* 0x3fb8aa3b15157820 */ /* 0x000fe20000410000 */
[----:B------:R-:W-:Y:S01]  /*4d60*/  STS [R13+0x200], R18 ;  /* 0x000200120d007388 */ /* 0x000fe20000000800 */
[----:B------:R-:W2:Y:S01]  /*4d70*/  MUFU.EX2 R36, R19 ;  /* 0x0000001300247308 */ /* 0x000ea20000000800 */
[----:B------:R-:W-:-:S02]  /*4d80*/  FMUL.FTZ R23, R23, 1.4426950216293334961 ;  /* 0x3fb8aa3b17177820 */ /* 0x000fc40000410000 */
[----:B------:R-:W-:Y:S01]  /*4d90*/  STS [R13+0x400], R20 ;  /* 0x000400140d007388 */ /* 0x000fe20000000800 */
[----:B------:R-:W3:Y:S01]  /*4da0*/  MUFU.EX2 R38, R17 ;  /* 0x0000001100267308 */ /* 0x000ee20000000800 */
[----:B0-----:R-:W-:Y:S02]  /*4db0*/  FADD.FTZ R11, R11, R24 ;  /* 0x000000180b0b7221 */ /* 0x001fe40000010000 */
[----:B------:R-:W-:Y:S01]  /*4dc0*/  STS [R13+0x600], R22 ;  /* 0x000600160d007388 */ /* 0x000fe20000000800 */
[----:B------:R-:W0:Y:S01]  /*4dd0*/  MUFU.EX2 R40, R21 ;  /* 0x0000001500287308 */ /* 0x000e220000000800 */
[----:B-1----:R-:W-:Y:S02]  /*4de0*/  FADD.FTZ R11, R11, R26 ;  /* 0x0000001a0b0b7221 */ /* 0x002fe40000010000 */
[----:B------:R-:W-:Y:S01]  /*4df0*/  STS [R13+0x800], R28 ;  /* 0x0008001c0d007388 */ /* 0x000fe20000000800 */
[----:B------:R-:W1:Y:S01]  /*4e00*/  MUFU.EX2 R42, R23 ;  /* 0x00000017002a7308 */ /* 0x000e620000000800 */
[----:B--2---:R-:W-:-:S02]  /*4e10*/  FADD.FTZ R11, R11, R36 ;  /* 0x000000240b0b7221 */ /* 0x004fc40000010000 */
[----:B------:R-:W-:Y:S02]  /*4e20*/  STS [R13+0xa00], R30 ;  /* 0x000a001e0d007388 */ /* 0x000fe40000000800 */
[----:B---3--:R-:W-:Y:S02]  /*4e30*/  FADD.FTZ R11, R11, R38 ;  /* 0x000000260b0b7221 */ /* 0x008fe40000010000 */
[----:B------:R-:W-:Y:S02]  /*4e40*/  STS [R13+0xc00], R32 ;  /* 0x000c00200d007388 */ /* 0x000fe40000000800 */
[----:B0-----:R-:W-:Y:S02]  /*4e50*/  FADD.FTZ R11, R11, R40 ;  /* 0x000000280b0b7221 */ /* 0x001fe40000010000 */
[----:B------:R-:W-:Y:S02]  /*4e60*/  STS [R13+0xe00], R34 ;  /* 0x000e00220d007388 */ /* 0x000fe40000000800 */
[----:B-1----:R-:W-:-:S02]  /*4e70*/  FADD.FTZ R11, R11, R42 ;  /* 0x0000002a0b0b7221 */ /* 0x002fc40000010000 */
        /* <DEDUP_REMOVED lines=8> */
.L_x_21451:
[----:B------:R-:W-:Y:S05]  /*4f00*/  BSYNC.RECONVERGENT B1 ;  /* 0x0000000000017941 */ /* 0x000fea0003800200 */
.L_x_21450:
        /* <DEDUP_REMOVED lines=55> */
.L_x_21454:
[----:B------:R-:W-:Y:S05]  /*5280*/  BSYNC.RECONVERGENT B1 ;  /* 0x0000000000017941 */ /* 0x000fea0003800200 */
.L_x_21453:
        /* <DEDUP_REMOVED lines=26> */
.L_x_21446:
[----:B------:R-:W-:Y:S05]  /*5430*/  BSYNC.RECONVERGENT B0 ;  /* 0x0000000000007941 */ /* 0x000fea0003800200 */
.L_x_21445:
        /* <DEDUP_REMOVED lines=25> */
[----:B------:R-:W-:Y:S01]  /*55d0*/  IMAD R13, R5, -0x200, R60 ;  /* 0xfffffe00050d7824 */ /* 0x000fe200078e023c */
[----:B------:R-:W-:-:S03]  /*55e0*/  LOP3.LUT R10, R60, 0x180, RZ, 0xc0, !PT ;  /* 0x000001803c0a7812 */ /* 0x000fc600078ec0ff */
[----:B------:R-:W1:Y:S01]  /*55f0*/  MUFU.RCP R9, R9 ;  /* 0x0000000900097308 */ /* 0x000e620000001000 */
[----:B------:R-:W-:Y:S02]  /*5600*/  ISETP.NE.AND P0, PT, R10, 0x180, PT ;  /* 0x000001800a00780c */ /* 0x000fe40003f05270 */
[----:B------:R-:W-:Y:S02]  /*5610*/  ISETP.GE.U32.AND P1, PT, R13, 0x180, PT ;  /* 0x000001800d00780c */ /* 0x000fe40003f26070 */
[----:B------:R-:W-:-:S09]  /*5620*/  MOV R13, R7 ;  /* 0x00000007000d7202 */ /* 0x000fd20000000f00 */
[----:B------:R-:W-:Y:S05]  /*5630*/  @!P0 BRA `(.L_x_21458) ;  /* 0x0000000000408947 */ /* 0x000fea0003800000 */
[----:B------:R-:W-:Y:S01]  /*5640*/  LEA.HI R60, R60, 0x1, RZ, 0x19 ;  /* 0x000000013c3c7811 */ /* 0x000fe200078fc8ff */
[----:B------:R-:W-:-:S03]  /*5650*/  UIADD3 UR4, UPT, UPT, UR5, 0x220, URZ ;  /* 0x0000022005047890 */ /* 0x000fc6000fffe0ff */
[C---:B------:R-:W-:Y:S01]  /*5660*/  SHF.L.U32 R10, R60.reuse, 0x7, RZ ;  /* 0x000000073c0a7819 */ /* 0x040fe200000006ff */
[----:B------:R-:W-:Y:S01]  /*5670*/  ULEA UR4, UR8, UR4, 0x18 ;  /* 0x0000000408047291 */ /* 0x000fe2000f8ec0ff */
[----:B------:R-:W-:Y:S02]  /*5680*/  LOP3.LUT R15, R60, 0x3, RZ, 0xc0, !PT ;  /* 0x000000033c0f7812 */ /* 0x000fe400078ec0ff */
[----:B------:R-:W-:Y:S02]  /*5690*/  LOP3.LUT R10, R10, 0x180, RZ, 0xc0, !PT ;  /* 0x000001800a0a7812 */ /* 0x000fe400078ec0ff */
[----:B------:R-:W-:Y:S02]  /*56a0*/  IADD3 R15, PT, PT, RZ, -R15, RZ ;  /* 0x8000000fff0f7210 */ /* 0x000fe40007ffe0ff */
[----:B------:R-:W-:Y:S02]  /*56b0*/  LEA R14, R7, UR4, 0x2 ;  /* 0x00000004070e7c11 */ /* 0x000fe4000f8e10ff */
[----:B------:R-:W-:-:S07]  /*56c0*/  IADD3 R13, PT, PT, R10, R7, RZ ;  /* 0x000000070a0d7210 */ /* 0x000fce0007ffe0ff */
.L_x_21459:
[----:B------:R-:W1:Y:S01]  /*56d0*/  LDS R10, [R14] ;  /* 0x000000000e0a7984 */ /* 0x000e620000000800 */
[----:B------:R-:W-:-:S04]  /*56e0*/  IADD3 R15, PT, PT, R15, 0x1, RZ ;  /* 0x000000010f0f7810 */ /* 0x000fc80007ffe0ff */
[----:B------:R-:W-:Y:S01]  /*56f0*/  ISETP.NE.AND P0, PT, R15, RZ, PT ;  /* 0x000000ff0f00720c */ /* 0x000fe20003f05270 */
[----:B-1----:R-:W-:-:S05]  /*5700*/  FMUL.FTZ R17, R10, R9 ;  /* 0x000000090a117220 */ /* 0x002fca0000410000 */
[----:B------:R1:W-:Y:S02]  /*5710*/  STS [R14], R17 ;  /* 0x000000110e007388 */ /* 0x0003e40000000800 */
[----:B-1----:R-:W-:-:S05]  /*5720*/  IADD3 R14, PT, PT, R14, 0x200, RZ ;  /* 0x000002000e0e7810 */ /* 0x002fca0007ffe0ff */
[----:B------:R-:W-:Y:S05]  /*5730*/  @P0 BRA `(.L_x_21459) ;  /* 0xfffffffc00e40947 */ /* 0x000fea000383ffff */
.L_x_21458:
[----:B------:R-:W-:Y:S05]  /*5740*/  BSYNC.RECONVERGENT B1 ;  /* 0x0000000000017941 */ /* 0x000fea0003800200 */
.L_x_21457:
        /* <DEDUP_REMOVED lines=12> */
.L_x_21462:
        /* <DEDUP_REMOVED lines=52> */
.L_x_21461:
[----:B------:R-:W-:Y:S05]  /*5b50*/  BSYNC.RECONVERGENT B1 ;  /* 0x0000000000017941 */ /* 0x000fea0003800200 */
.L_x_21460:
        /* <DEDUP_REMOVED lines=31> */
.L_x_21464:
[----:B------:R-:W-:Y:S05]  /*5d50*/  BSYNC.RECONVERGENT B1 ;  /* 0x0000000000017941 */ /* 0x000fea0003800200 */
.L_x_21463:
        /* <DEDUP_REMOVED lines=14> */
.L_x_21456:
[----:B------:R-:W-:Y:S05]  /*5e40*/  BSYNC.RECONVERGENT B0 ;  /* 0x0000000000007941 */ /* 0x000fea0003800200 */
.L_x_21455:
        /* <DEDUP_REMOVED lines=12> */
[----:B--2-4-:R-:W-:-:S05]  /*5f10*/  IMAD R10, R14, UR4, RZ ;  /* 0x000000040e0a7c24 */ /* 0x014fca000f8e02ff */
[----:B-1----:R-:W-:-:S04]  /*5f20*/  IADD3 R9, P0, PT, R10, R5, RZ ;  /* 0x000000050a097210 */ /* 0x002fc80007f1e0ff */
[----:B------:R-:W-:Y:S01]  /*5f30*/  SHF.L.U32 R16, R9, 0x2, RZ ;  /* 0x0000000209107819 */ /* 0x000fe200000006ff */
[----:B------:R-:W-:-:S03]  /*5f40*/  IMAD.X R10, RZ, RZ, RZ, P0 ;  /* 0x000000ffff0a7224 */ /* 0x000fc600000e06ff */
[C---:B0-----:R-:W-:Y:S02]  /*5f50*/  IADD3 R12, P0, PT, R16.reuse, UR14, RZ ;  /* 0x0000000e100c7c10 */ /* 0x041fe4000ff1e0ff */
[----:B------:R-:W-:Y:S02]  /*5f60*/  SHF.L.U64.HI R9, R9, 0x2, R10 ;  /* 0x0000000209097819 */ /* 0x000fe4000001020a */
[----:B------:R-:W-:Y:S02]  /*5f70*/  IADD3 R16, P1, PT, R16, UR12, RZ ;  /* 0x0000000c10107c10 */ /* 0x000fe4000ff3e0ff */
[C---:B------:R-:W-:Y:S02]  /*5f80*/  IADD3.X R13, PT, PT, R9.reuse, UR15, RZ, P0, !PT ;  /* 0x0000000f090d7c10 */ /* 0x040fe400087fe4ff */
[----:B------:R-:W-:-:S03]  /*5f90*/  IADD3.X R17, PT, PT, R9, UR13, RZ, P1, !PT ;  /* 0x0000000d09117c10 */ /* 0x000fc60008ffe4ff */
[----:B------:R3:W-:Y:S04]  /*5fa0*/  STG.E desc[UR6][R12.64], R8 ;  /* 0x000000080c007986 */ /* 0x0007e8000c101906 */
[----:B------:R3:W-:Y:S02]  /*5fb0*/  STG.E desc[UR6][R16.64], R11 ;  /* 0x0000000b10007986 */ /* 0x0007e4000c101906 */
.L_x_21466:
[----:B0-----:R-:W-:Y:S05]  /*5fc0*/  BSYNC.RECONVERGENT B0 ;  /* 0x0000000000007941 */ /* 0x001fea0003800200 */
.L_x_21465:
[----:B------:R-:W-:Y:S01]  /*5fd0*/  ISETP.GE.U32.AND P0, PT, R50, R61, PT ;  /* 0x0000003d3200720c */ /* 0x000fe20003f06070 */
[----:B------:R-:W0:Y:S01]  /*5fe0*/  LDCU.64 UR10, c[0x0][0x3a8] ;  /* 0x00007500ff0a77ac */ /* 0x000e220008000a00 */
[----:B------:R-:W-:Y:S01]  /*5ff0*/  BSSY.RECONVERGENT B1, `(.L_x_21467) ;  /* 0x00005e2000017945 */ /* 0x000fe20003800200 */
[----:B--2---:R-:W-:Y:S01]  /*6000*/  HFMA2 R15, -RZ, RZ, 0, 0 ;  /* 0x00000000ff0f7431 */ /* 0x004fe200000001ff */
        /* <DEDUP_REMOVED lines=13> */
[----:B---3--:R-:W-:Y:S02]  /*60e0*/  CS2R R12, SRZ ;  /* 0x00000000000c7805 */ /* 0x008fe4000001ff00 */
[----:B-1----:R-:W-:Y:S02]  /*60f0*/  CS2R R10, SRZ ;  /* 0x00000000000a7805 */ /* 0x002fe4000001ff00 */
[----:B------:R-:W-:Y:S01]  /*6100*/  MOV R9, RZ ;  /* 0x000000ff00097202 */ /* 0x000fe20000000f00 */
[----:B0-----:R-:W-:Y:S06]  /*6110*/  @P0 BRA `(.L_x_21468) ;  /* 0x0000005c003c0947 */ /* 0x001fec0003800000 */
[----:B------:R-:W0:Y:S01]  /*6120*/  I2F.RP R10, R0 ;  /* 0x00000000000a7306 */ /* 0x000e220000209400 */
[----:B------:R-:W1:Y:S01]  /*6130*/  LDC R8, c[0x0][0x3c8] ;  /* 0x0000f200ff087b82 */ /* 0x000e620000000800 */
[----:B------:R-:W2:Y:S01]  /*6140*/  LDCU UR5, c[0x0][0x3e0] ;  /* 0x00007c00ff0577ac */ /* 0x000ea20008000800 */
[----:B------:R-:W-:Y:S02]  /*6150*/  SHF.L.U32 R16, R7, 0x3, RZ ;  /* 0x0000000307107819 */ /* 0x000fe400000006ff */
[----:B------:R-:W-:Y:S02]  /*6160*/  CS2R R48, SRZ ;  /* 0x0000000000307805 */ /* 0x000fe4000001ff00 */
[----:B------:R-:W-:Y:S01]  /*6170*/  IADD3 R53, PT, PT, R62, 0x1f, RZ ;  /* 0x0000001f3e357810 */ /* 0x000fe20007ffe0ff */
[----:B------:R-:W3:Y:S01]  /*6180*/  LDCU UR4, c[0x0][0x3fc] ;  /* 0x00007f80ff0477ac */ /* 0x000ee20008000800 */
[----:B------:R-:W-:Y:S02]  /*6190*/  CS2R R46, SRZ ;  /* 0x00000000002e7805 */ /* 0x000fe4000001ff00 */
[----:B------:R-:W-:Y:S01]  /*61a0*/  CS2R R44, SRZ ;  /* 0x00000000002c7805 */ /* 0x000fe2000001ff00 */
        /* <DEDUP_REMOVED lines=10> */
[----:B------:R-:W-:Y:S01]  /*6250*/  CS2R R26, SRZ ;  /* 0x00000000001a7805 */ /* 0x000fe2000001ff00 */
[----:B--2---:R-:W-:Y:S01]  /*6260*/  IMAD R66, R3, UR5, RZ ;  /* 0x0000000503427c24 */ /* 0x004fe2000f8e02ff */
[----:B------:R-:W-:Y:S02]  /*6270*/  CS2R R24, SRZ ;  /* 0x0000000000187805 */ /* 0x000fe4000001ff00 */
[----:B------:R-:W-:Y:S02]  /*6280*/  MOV R15, RZ ;  /* 0x000000ff000f7202 */ /* 0x000fe40000000f00 */
[----:B---3--:R-:W-:Y:S01]  /*6290*/  IADD3 R4, PT, PT, R4, -UR4, RZ ;  /* 0x8000000404047c10 */ /* 0x008fe2000fffe0ff */
[----:B-1----:R-:W-:Y:S01]  /*62a0*/  IMAD R13, R8, UR16, RZ ;  /* 0x00000010080d7c24 */ /* 0x002fe2000f8e02ff */
[----:B------:R-:W-:-:S02]  /*62b0*/  MOV R8, RZ ;  /* 0x000000ff00087202 */ /* 0x000fc40000000f00 */
[C---:B------:R-:W-:Y:S02]  /*62c0*/  LOP3.LUT R52, R16.reuse, 0x18, RZ, 0xc0, !PT ;  /* 0x0000001810347812 */ /* 0x040fe400078ec0ff */
[----:B------:R-:W-:Y:S02]  /*62d0*/  LOP3.LUT R3, R16, 0xf8, RZ, 0xc0, !PT ;  /* 0x000000f810037812 */ /* 0x000fe400078ec0ff */
[----:B------:R-:W-:Y:S01]  /*62e0*/  LEA.HI R53, R53, 0xffffffff, RZ, 0x1b ;  /* 0xffffffff35357811 */ /* 0x000fe200078fd8ff */
[----:B----4-:R-:W-:Y:S01]  /*62f0*/  IMAD.WIDE R64, R13, 0x4, R64 ;  /* 0x000000040d407825 */ /* 0x010fe200078e0240 */
[----:B0-----:R-:W-:Y:S02]  /*6300*/  IADD3 R9, PT, PT, R10, 0xffffffe, RZ ;  /* 0x0ffffffe0a097810 */ /* 0x001fe40007ffe0ff */
[----:B------:R-:W-:Y:S02]  /*6310*/  CS2R R12, SRZ ;  /* 0x00000000000c7805 */ /* 0x000fe4000001ff00 */
[----:B------:R-:W-:-:S02]  /*6320*/  SHF.R.S32.HI R67, RZ, 0x1f, R66 ;  /* 0x0000001fff437819 */ /* 0x000fc40000011442 */
[----:B------:R-:W0:Y:S02]  /*6330*/  F2I.FTZ.U32.TRUNC.NTZ R9, R9 ;  /* 0x0000000900097305 */ /* 0x000e24000021f000 */
[----:B0-----:R-:W-:-:S05]  /*6340*/  IADD3 R11, PT, PT, RZ, -R9, RZ ;  /* 0x80000009ff0b7210 */ /* 0x001fca0007ffe0ff */
[----:B------:R-:W-:-:S04]  /*6350*/  IMAD R11, R11, R0, RZ ;  /* 0x000000000b0b7224 */ /* 0x000fc800078e02ff */
[----:B------:R-:W-:Y:S01]  /*6360*/  IMAD.HI.U32 R8, R9, R11, R8 ;  /* 0x0000000b09087227 */ /* 0x000fe200078e0008 */
[----:B------:R-:W-:Y:S02]  /*6370*/  CS2R R10, SRZ ;  /* 0x00000000000a7805 */ /* 0x000fe4000001ff00 */
[----:B------:R-:W-:-:S07]  /*6380*/  MOV R9, RZ ;  /* 0x000000ff00097202 */ /* 0x000fce0000000f00 */
.L_x_21535:
[----:B------:R-:W0:Y:S01]  /*6390*/  LDC R21, c[0x0][0x400] ;  /* 0x00010000ff157b82 */ /* 0x000e220000000800 */
[----:B------:R-:W-:Y:S01]  /*63a0*/  SHF.L.U32 R51, R50, 0x5, RZ ;  /* 0x0000000532337819 */ /* 0x000fe200000006ff */
[----:B------:R-:W-:Y:S03]  /*63b0*/  BSSY.RECONVERGENT B0, `(.L_x_21469) ;  /* 0x00005a2000007945 */ /* 0x000fe60003800200 */
[----:B------:R-:W-:-:S03]  /*63c0*/  IABS R17, R51 ;  /* 0x0000003300117213 */ /* 0x000fc60000000000 */
[----:B-1----:R-:W1:Y:S02]  /*63d0*/  LDC R16, c[0x0][0x404] ;  /* 0x00010100ff107b82 */ /* 0x002e640000000800 */
        /* <DEDUP_REMOVED lines=12> */
[----:B------:R-:W-:Y:S02]  /*64a0*/  LOP3.LUT R17, R51, R16, RZ, 0x3c, !PT ;  /* 0x0000001033117212 */ /* 0x000fe400078e3cff */
[----:B0-----:R-:W-:Y:S02]  /*64b0*/  IADD3 R22, PT, PT, R23, 0xffffffe, RZ ;  /* 0x0ffffffe17167810 */ /* 0x001fe40007ffe0ff */
[----:B------:R-:W-:-:S02]  /*64c0*/  ISETP.GE.AND P2, PT, R17, RZ, PT ;  /* 0x000000ff1100720c */ /* 0x000fc40003f46270 */
[----:B------:R-:W0:Y:S05]  /*64d0*/  F2I.FTZ.U32.TRUNC.NTZ R17, R22 ;  /* 0x0000001600117305 */ /* 0x000e2a000021f000 */
[----:B------:R-:W-:-:S04]  /*64e0*/  @P0 IADD3 R19, PT, PT, R19, 0x1, RZ ;  /* 0x0000000113130810 */ /* 0x000fc80007ffe0ff */
[----:B------:R-:W-:-:S04]  /*64f0*/  MOV R20, R19 ;  /* 0x0000001300147202 */ /* 0x000fc80000000f00 */
[----:B------:R-:W-:Y:S02]  /*6500*/  @!P2 IADD3 R20, PT, PT, RZ, -R20, RZ ;  /* 0x80000014ff14a210 */ /* 0x000fe40007ffe0ff */
[----:B------:R-:W-:Y:S01]  /*6510*/  @!P1 LOP3.LUT R20, RZ, R16, RZ, 0x33, !PT ;  /* 0x00000010ff149212 */ /* 0x000fe200078e33ff */
[----:B------:R-:W-:Y:S01]  /*6520*/  HFMA2 R16, -RZ, RZ, 0, 0 ;  /* 0x00000000ff107431 */ /* 0x000fe200000001ff */
[----:B0-----:R-:W-:Y:S02]  /*6530*/  IADD3 R23, PT, PT, RZ, -R17, RZ ;  /* 0x80000011ff177210 */ /* 0x001fe40007ffe0ff */
[----:B------:R-:W-:Y:S02]  /*6540*/  IADD3 R19, PT, PT, R20, R57, RZ ;  /* 0x0000003914137210 */ /* 0x000fe40007ffe0ff */
[----:B------:R-:W-:Y:S01]  /*6550*/  ISETP.NE.AND P2, PT, R21, RZ, PT ;  /* 0x000000ff1500720c */ /* 0x000fe20003f45270 */
[----:B------:R-:W-:Y:S01]  /*6560*/  IMAD R23, R23, R18, RZ ;  /* 0x0000001217177224 */ /* 0x000fe200078e02ff */
[----:B------:R-:W-:-:S02]  /*6570*/  IABS R22, R19 ;  /* 0x0000001300167213 */ /* 0x000fc40000000000 */
[----:B------:R-:W-:Y:S01]  /*6580*/  ISETP.GE.AND P1, PT, R19, RZ, PT ;  /* 0x000000ff1300720c */ /* 0x000fe20003f26270 */
[----:B------:R-:W-:Y:S01]  /*6590*/  IMAD.HI.U32 R16, R17, R23, R16 ;  /* 0x0000001711107227 */ /* 0x000fe200078e0010 */
[----:B------:R-:W-:-:S05]  /*65a0*/  MOV R17, R22 ;  /* 0x0000001600117202 */ /* 0x000fca0000000f00 */
[----:B------:R-:W-:-:S05]  /*65b0*/  IMAD.HI.U32 R16, R16, R17, RZ ;  /* 0x0000001110107227 */ /* 0x000fca00078e00ff */
[----:B------:R-:W-:-:S05]  /*65c0*/  IADD3 R16, PT, PT, RZ, -R16, RZ ;  /* 0x80000010ff107210 */ /* 0x000fca0007ffe0ff */
[----:B------:R-:W-:-:S05]  /*65d0*/  IMAD R17, R18, R16, R17 ;  /* 0x0000001012117224 */ /* 0x000fca00078e0211 */
[----:B------:R-:W-:-:S13]  /*65e0*/  ISETP.GT.U32.AND P0, PT, R18, R17, PT ;  /* 0x000000111200720c */ /* 0x000fda0003f04070 */
[----:B------:R-:W-:-:S04]  /*65f0*/  @!P0 IADD3 R17, PT, PT, R17, -R18, RZ ;  /* 0x8000001211118210 */ /* 0x000fc80007ffe0ff */
[----:B------:R-:W-:-:S13]  /*6600*/  ISETP.GT.U32.AND P0, PT, R18, R17, PT ;  /* 0x000000111200720c */ /* 0x000fda0003f04070 */
[----:B------:R-:W-:Y:S02]  /*6610*/  @!P0 IADD3 R17, PT, PT, R17, -R18, RZ ;  /* 0x8000001211118210 */ /* 0x000fe40007ffe0ff */
[----:B------:R-:W-:Y:S02]  /*6620*/  ISETP.GT.AND P0, PT, R20, R4, PT ;  /* 0x000000041400720c */ /* 0x000fe40003f04270 */
[----:B------:R-:W-:Y:S02]  /*6630*/  @!P1 IADD3 R17, PT, PT, RZ, -R17, RZ ;  /* 0x80000011ff119210 */ /* 0x000fe40007ffe0ff */
[----:B------:R-:W-:-:S04]  /*6640*/  @!P2 LOP3.LUT R17, RZ, R21, RZ, 0x33, !PT ;  /* 0x00000015ff11a212 */ /* 0x000fc800078e33ff */
[----:B------:R-:W-:-:S13]  /*6650*/  ISETP.NE.AND P1, PT, R17, RZ, PT ;  /* 0x000000ff1100720c */ /* 0x000fda0003f25270 */
[----:B--234-:R-:W-:Y:S05]  /*6660*/  @!P0 BRA P1, `(.L_x_21470) ;  /* 0x0000005400d88947 */ /* 0x01cfea0000800000 */
[----:B-----5:R-:W-:-:S05]  /*6670*/  IMAD.WIDE.U32 R58, R50, 0x4, R64 ;  /* 0x00000004323a7825 */ /* 0x020fca00078e0040 */
[----:B------:R-:W2:Y:S01]  /*6680*/  LDG.E.CONSTANT R55, desc[UR6][R58.64] ;  /* 0x000000063a377981 */ /* 0x000ea2000c1e9900 */
[----:B------:R-:W0:Y:S01]  /*6690*/  S2UR UR5, SR_CgaCtaId ;  /* 0x00000000000579c3 */ /* 0x000e220000008800 */
[----:B------:R-:W-:Y:S01]  /*66a0*/  UMOV UR4, 0x400 ;  /* 0x0000040000047882 */ /* 0x000fe20000000000 */
[----:B------:R-:W-:Y:S01]  /*66b0*/  IADD3 R51, PT, PT, R52, R51, RZ ;  /* 0x0000003334337210 */ /* 0x000fe20007ffe0ff */
[----:B------:R-:W-:-:S04]  /*66c0*/  UIADD3 UR4, UPT, UPT, UR4, 0x220, URZ ;  /* 0x0000022004047890 */ /* 0x000fc8000fffe0ff */
[----:B------:R-:W-:Y:S01]  /*66d0*/  IMAD R16, R5, -0x200, R51 ;  /* 0xfffffe0005107824 */ /* 0x000fe200078e0233 */
[----:B0-----:R-:W-:-:S06]  /*66e0*/  ULEA UR4, UR5, UR4, 0x18 ;  /* 0x0000000405047291 */ /* 0x001fcc000f8ec0ff */
[----:B------:R-:W-:-:S05]  /*66f0*/  LEA R56, R16, UR4, 0x2 ;  /* 0x0000000410387c11 */ /* 0x000fca000f8e10ff */
[----:B------:R-:W0:Y:S04]  /*6700*/  LDS.128 R20, [R56] ;  /* 0x0000000038147984 */ /* 0x000e280000000c00 */
[----:B------:R1:W3:Y:S01]  /*6710*/  LDS.128 R16, [R56+0x10] ;  /* 0x0000100038107984 */ /* 0x0002e20000000c00 */
[----:B0-----:R-:W-:Y:S01]  /*6720*/  F2FP.F16.F32.PACK_AB R22, R23, R22 ;  /* 0x000000161716723e */ /* 0x001fe200000000ff */
[----:B--2---:R-:W-:-:S03]  /*6730*/  IMAD.WIDE R54, R55, UR17, R66 ;  /* 0x0000001137367c25 */ /* 0x004fc6000f8e0242 */
[----:B------:R-:W-:-:S04]  /*6740*/  IADD3 R54, P0, PT, R3, R54, RZ ;  /* 0x0000003603367210 */ /* 0x000fc80007f1e0ff */
[----:B------:R-:W-:Y:S02]  /*6750*/  IADD3.X R55, PT, PT, RZ, R55, RZ, P0, !PT ;  /* 0x00000037ff377210 */ /* 0x000fe400007fe4ff */
[----:B------:R-:W-:Y:S02]  /*6760*/  LEA R68, P1, R54, UR10, 0x1 ;  /* 0x0000000a36447c11 */ /* 0x000fe4000f8208ff */
[----:B------:R-:W-:Y:S02]  /*6770*/  ISETP.NE.AND P0, PT, R50, R53, PT ;  /* 0x000000353200720c */ /* 0x000fe40003f05270 */
[----:B------:R-:W-:Y:S02]  /*6780*/  LEA.HI.X R69, R54, UR11, R55, 0x1, P1 ;  /* 0x0000000b36457c11 */ /* 0x000fe400088f0c37 */
[----:B------:R-:W-:Y:S02]  /*6790*/  F2FP.F16.F32.PACK_AB R55, R21, R20 ;  /* 0x000000141537723e */ /* 0x000fe400000000ff */
[----:B------:R-:W-:-:S02]  /*67a0*/  MOV R54, R22 ;  /* 0x0000001600367202 */ /* 0x000fc40000000f00 */
[----:B------:R1:W5:Y:S01]  /*67b0*/  LDG.E.128.CONSTANT R20, desc[UR6][R68.64] ;  /* 0x0000000644147981 */ /* 0x000362000c1e9d00 */
[----:B------:R-:W-:Y:S04]  /*67c0*/  BSSY.RECONVERGENT B2, `(.L_x_21471) ;  /* 0x0000021000027945 */ /* 0x000fe80003800200 */
[----:B---3--:R-:W-:Y:S05]  /*67d0*/  @P0 BRA `(.L_x_21472) ;  /* 0x00000000007c0947 */ /* 0x008fea0003800000 */
[----:B------:R-:W-:Y:S02]  /*67e0*/  IADD3 R59, PT, PT, R51, 0x2, RZ ;  /* 0x00000002333b7810 */ /* 0x000fe40007ffe0ff */
[----:B-1---5:R-:W-:Y:S02]  /*67f0*/  PRMT R56, R21, 0x7632, R56 ;  /* 0x0000763215387816 */ /* 0x022fe40000000038 */
[----:B------:R-:W-:Y:S01]  /*6800*/  ISETP.GE.AND P1, PT, R59, R62, PT ;  /* 0x0000003e3b00720c */ /* 0x000fe20003f26270 */
[----:B------:R-:W-:-:S03]  /*6810*/  VIADD R59, R51, 0x3 ;  /* 0x00000003333b7836 */ /* 0x000fc60000000000 */
[----:B------:R-:W-:Y:S02]  /*6820*/  SEL R21, R21, RZ, !P1 ;  /* 0x000000ff15157207 */ /* 0x000fe40004800000 */
[-C--:B------:R-:W-:Y:S02]  /*6830*/  ISETP.GE.AND P2, PT, R59, R62.reuse, PT ;  /* 0x0000003e3b00720c */ /* 0x080fe40003f46270 */
[----:B------:R-:W-:Y:S02]  /*6840*/  IADD3 R59, PT, PT, R51, 0x4, RZ ;  /* 0x00000004333b7810 */ /* 0x000fe40007ffe0ff */
[----:B------:R-:W-:Y:S02]  /*6850*/  SEL R56, R56, RZ, !P2 ;  /* 0x000000ff38387207 */ /* 0x000fe40005000000 */
[----:B------:R-:W-:Y:S02]  /*6860*/  ISETP.GE.AND P1, PT, R59, R62, PT ;  /* 0x0000003e3b00720c */ /* 0x000fe40003f26270 */
[----:B------:R-:W-:-:S02]  /*6870*/  IADD3 R59, PT, PT, R51, 0x5, RZ ;  /* 0x00000005333b7810 */ /* 0x000fc40007ffe0ff */
[--C-:B------:R-:W-:Y:S02]  /*6880*/  PRMT R21, R21, 0x5410, R56.reuse ;  /* 0x0000541015157816 */ /* 0x100fe40000000038 */
[----:B------:R-:W-:Y:S02]  /*6890*/  ISETP.GE.AND P2, PT, R59, R62, PT ;  /* 0x0000003e3b00720c */ /* 0x000fe40003f46270 */
[C---:B------:R-:W-:Y:S02]  /*68a0*/  PRMT R56, R22.reuse, 0x7632, R56 ;  /* 0x0000763216387816 */ /* 0x040fe40000000038 */
[----:B------:R-:W-:Y:S02]  /*68b0*/  SEL R22, R22, RZ, !P1 ;  /* 0x000000ff16167207 */ /* 0x000fe40004800000 */
[----:B------:R-:W-:Y:S02]  /*68c0*/  SEL R59, R56, RZ, !P2 ;  /* 0x000000ff383b7207 */ /* 0x000fe40005000000 */
[----:B------:R-:W-:-:S02]  /*68d0*/  PRMT R56, R23, 0x7632, R56 ;  /* 0x0000763217387816 */ /* 0x000fc40000000038 */
        /* <DEDUP_REMOVED lines=9> */
[--C-:B------:R-:W-:Y:S02]  /*6970*/  PRMT R23, R23, 0x5410, R56.reuse ;  /* 0x0000541017177816 */ /* 0x100fe40000000038 */
[----:B------:R-:W-:Y:S02]  /*6980*/  ISETP.GE.AND P1, PT, R51, R62, PT ;  /* 0x0000003e3300720c */ /* 0x000fe40003f26270 */
[C---:B------:R-:W-:Y:S02]  /*6990*/  PRMT R56, R20.reuse, 0x7632, R56 ;  /* 0x0000763214387816 */ /* 0x040fe40000000038 */
[----:B------:R-:W-:Y:S02]  /*69a0*/  SEL R20, R20, RZ, !P1 ;  /* 0x000000ff14147207 */ /* 0x000fe40004800000 */
[----:B------:R-:W-:-:S04]  /*69b0*/  SEL R59, R56, RZ, !P2 ;  /* 0x000000ff383b7207 */ /* 0x000fc80005000000 */
[----:B------:R-:W-:-:S07]  /*69c0*/  PRMT R20, R20, 0x5410, R59 ;  /* 0x0000541014147816 */ /* 0x000fce000000003b */
.L_x_21472:
[----:B------:R-:W-:Y:S05]  /*69d0*/  BSYNC.RECONVERGENT B2 ;  /* 0x0000000000027941 */ /* 0x000fea0003800200 */
.L_x_21471:
[----:B------:R-:W-:Y:S01]  /*69e0*/  F2FP.F16.F32.PACK_AB R59, R17, R16 ;  /* 0x00000010113b723e */ /* 0x000fe200000000ff */
[----:B-----5:R-:W-:Y:S01]  /*69f0*/  HMUL2 R21, R54, R21 ;  /* 0x0000001536157232 */ /* 0x020fe20000000000 */
[----:B-1----:R-:W-:Y:S02]  /*6a00*/  F2FP.F16.F32.PACK_AB R56, R19, R18 ;  /* 0x000000121338723e */ /* 0x002fe400000000ff */
[----:B------:R0:W5:Y:S01]  /*6a10*/  LDG.E.128.CONSTANT R16, desc[UR6][R68.64+0x200] ;  /* 0x0002000644107981 */ /* 0x000162000c1e9d00 */
[----:B------:R-:W-:Y:S01]  /*6a20*/  HFMA2 R21, R55, R20, R21 ;  /* 0x0000001437157231 */ /* 0x000fe20000000015 */
[----:B------:R-:W-:Y:S03]  /*6a30*/  BSSY.RECONVERGENT B2, `(.L_x_21473) ;  /* 0x0000023000027945 */ /* 0x000fe60003800200 */
[----:B------:R-:W-:-:S04]  /*6a40*/  HFMA2 R21, R59, R22, R21 ;  /* 0x000000163b157231 */ /* 0x000fc80000000015 */
[----:B------:R-:W-:Y:S01]  /*6a50*/  HFMA2 R23, R56, R23, R21 ;  /* 0x0000001738177231 */ /* 0x000fe20000000015 */
[----:B0-----:R-:W-:Y:S06]  /*6a60*/  @P0 BRA `(.L_x_21474) ;  /* 0x00000000007c0947 */ /* 0x001fec0003800000 */
[----:B------:R-:W-:Y:S02]  /*6a70*/  IADD3 R21, PT, PT, R51, 0x2, RZ ;  /* 0x0000000233157810 */ /* 0x000fe40007ffe0ff */
[----:B-----5:R-:W-:Y:S02]  /*6a80*/  PRMT R20, R17, 0x7632, R20 ;  /* 0x0000763211147816 */ /* 0x020fe40000000014 */
[-C--:B------:R-:W-:Y:S02]  /*6a90*/  ISETP.GE.AND P1, PT, R21, R62.reuse, PT ;  /* 0x0000003e1500720c */ /* 0x080fe40003f26270 */
[----:B------:R-:W-:Y:S02]  /*6aa0*/  IADD3 R21, PT, PT, R51, 0x3, RZ ;  /* 0x0000000333157810 */ /* 0x000fe40007ffe0ff */
[----:B------:R-:W-:Y:S02]  /*6ab0*/  SEL R17, R17, RZ, !P1 ;  /* 0x000000ff11117207 */ /* 0x000fe40004800000 */
[----:B------:R-:W-:-:S02]  /*6ac0*/  ISETP.GE.AND P2, PT, R21, R62, PT ;  /* 0x0000003e1500720c */ /* 0x000fc40003f46270 */
[----:B------:R-:W-:Y:S02]  /*6ad0*/  IADD3 R21, PT, PT, R51, 0x4, RZ ;  /* 0x0000000433157810 */ /* 0x000fe40007ffe0ff */
[----:B------:R-:W-:Y:S02]  /*6ae0*/  SEL R20, R20, RZ, !P2 ;  /* 0x000000ff14147207 */ /* 0x000fe40005000000 */
[-C--:B------:R-:W-:Y:S02]  /*6af0*/  ISETP.GE.AND P1, PT, R21, R62.reuse, PT ;  /* 0x0000003e1500720c */ /* 0x080fe40003f26270 */
[----:B------:R-:W-:Y:S02]  /*6b00*/  IADD3 R21, PT, PT, R51, 0x5, RZ ;  /* 0x0000000533157810 */ /* 0x000fe40007ffe0ff */
[----:B------:R-:W-:Y:S02]  /*6b10*/  PRMT R17, R17, 0x5410, R20 ;  /* 0x0000541011117816 */ /* 0x000fe40000000014 */
[----:B------:R-:W-:-:S02]  /*6b20*/  ISETP.GE.AND P2, PT, R21, R62, PT ;  /* 0x0000003e1500720c */ /* 0x000fc40003f46270 */
[C---:B------:R-:W-:Y:S02]  /*6b30*/  PRMT R20, R18.reuse, 0x7632, R20 ;  /* 0x0000763212147816 */ /* 0x040fe40000000014 */
[----:B------:R-:W-:Y:S02]  /*6b40*/  SEL R18, R18, RZ, !P1 ;  /* 0x000000ff12127207 */ /* 0x000fe40004800000 */
[----:B------:R-:W-:Y:S02]  /*6b50*/  SEL R21, R20, RZ, !P2 ;  /* 0x000000ff14157207 */ /* 0x000fe40005000000 */
[C---:B------:R-:W-:Y:S02]  /*6b60*/  ISETP.GE.AND P1, PT, R51.reuse, R62, PT ;  /* 0x0000003e3300720c */ /* 0x040fe40003f26270 */
[----:B------:R-:W-:Y:S02]  /*6b70*/  PRMT R18, R18, 0x5410, R21 ;  /* 0x0000541012127816 */ /* 0x000fe40000000015 */
[----:B------:R-:W-:-:S02]  /*6b80*/  IADD3 R21, PT, PT, R51, 0x6, RZ ;  /* 0x0000000633157810 */ /* 0x000fc40007ffe0ff */
[C---:B------:R-:W-:Y:S02]  /*6b90*/  PRMT R20, R16.reuse, 0x7632, R20 ;  /* 0x0000763210147816 */ /* 0x040fe40000000014 */
[-C--:B------:R-:W-:Y:S02]  /*6ba0*/  ISETP.GE.AND P3, PT, R21, R62.reuse, PT ;  /* 0x0000003e1500720c */ /* 0x080fe40003f66270 */
[----:B------:R-:W-:Y:S02]  /*6bb0*/  IADD3 R21, PT, PT, R51, 0x7, RZ ;  /* 0x0000000733157810 */ /* 0x000fe40007ffe0ff */
[----:B------:R-:W-:Y:S02]  /*6bc0*/  SEL R16, R16, RZ, !P1 ;  /* 0x000000ff10107207 */ /* 0x000fe40004800000 */
[----:B------:R-:W-:Y:S02]  /*6bd0*/  ISETP.GE.AND P4, PT, R21, R62, PT ;  /* 0x0000003e1500720c */ /* 0x000fe40003f86270 */
[----:B------:R-:W-:-:S04]  /*6be0*/  IADD3 R21, PT, PT, R51, 0x1, RZ ;  /* 0x0000000133157810 */ /* 0x000fc80007ffe0ff */
[----:B------:R-:W-:Y:S02]  /*6bf0*/  ISETP.GE.AND P2, PT, R21, R62, PT ;  /* 0x0000003e1500720c */ /* 0x000fe40003f46270 */
[C---:B------:R-:W-:Y:S02]  /*6c00*/  PRMT R21, R19.reuse, 0x7632, R21 ;  /* 0x0000763213157816 */ /* 0x040fe40000000015 */
[----:B------:R-:W-:Y:S02]  /*6c10*/  SEL R19, R19, RZ, !P3 ;  /* 0x000000ff13137207 */ /* 0x000fe40005800000 */
[----:B------:R-:W-:Y:S02]  /*6c20*/  SEL R22, R21, RZ, !P4 ;  /* 0x000000ff15167207 */ /* 0x000fe40006000000 */
[----:B------:R-:W-:Y:S02]  /*6c30*/  SEL R21, R20, RZ, !P2 ;  /* 0x000000ff14157207 */ /* 0x000fe40005000000 */
[----:B------:R-:W-:-:S02]  /*6c40*/  PRMT R19, R19, 0x5410, R22 ;  /* 0x0000541013137816 */ /* 0x000fc40000000016 */
[----:B------:R-:W-:-:S07]  /*6c50*/  PRMT R16, R16, 0x5410, R21 ;  /* 0x0000541010107816 */ /* 0x000fce0000000015 */
.L_x_21474:
[----:B------:R-:W-:Y:S05]  /*6c60*/  BSYNC.RECONVERGENT B2 ;  /* 0x0000000000027941 */ /* 0x000fea0003800200 */
.L_x_21473:
        /* <DEDUP_REMOVED lines=17> */
[----:B------:R-:W-:Y:S02]  /*6d80*/  SEL R22, R21, RZ, !P2 ;  /* 0x000000ff15167207 */ /* 0x000fe40005000000 */
[----:B------:R-:W-:Y:S02]  /*6d90*/  IADD3 R21, PT, PT, R51, 0x4, RZ ;  /* 0x0000000433157810 */ /* 0x000fe40007ffe0ff */
[----:B------:R-:W-:-:S02]  /*6da0*/  PRMT R17, R17, 0x5410, R22 ;  /* 0x0000541011117816 */ /* 0x000fc40000000016 */
[----:B------:R-:W-:Y:S01]  /*6db0*/  ISETP.GE.AND P1, PT, R21, R62, PT ;  /* 0x0000003e1500720c */ /* 0x000fe20003f26270 */
[----:B------:R-:W-:Y:S01]  /*6dc0*/  VIADD R21, R51, 0x5 ;  /* 0x0000000533157836 */ /* 0x000fe20000000000 */
[----:B------:R-:W-:-:S04]  /*6dd0*/  PRMT R22, R19, 0x7632, R22 ;  /* 0x0000763213167816 */ /* 0x000fc80000000016 */
[-C--:B------:R-:W-:Y:S02]  /*6de0*/  ISETP.GE.AND P2, PT, R21, R62.reuse, PT ;  /* 0x0000003e1500720c */ /* 0x080fe40003f46270 */
[C---:B------:R-:W-:Y:S02]  /*6df0*/  PRMT R21, R18.reuse, 0x7632, R21 ;  /* 0x0000763212157816 */ /* 0x040fe40000000015 */
[----:B------:R-:W-:Y:S02]  /*6e00*/  SEL R18, R18, RZ, !P1 ;  /* 0x000000ff12127207 */ /* 0x000fe40004800000 */
[----:B------:R-:W-:Y:S02]  /*6e10*/  SEL R21, R21, RZ, !P2 ;  /* 0x000000ff15157207 */ /* 0x000fe40005000000 */
[----:B------:R-:W-:Y:S02]  /*6e20*/  ISETP.GE.AND P1, PT, R51, R62, PT ;  /* 0x0000003e3300720c */ /* 0x000fe40003f26270 */
[----:B------:R-:W-:-:S02]  /*6e30*/  PRMT R18, R18, 0x5410, R21 ;  /* 0x0000541012127816 */ /* 0x000fc40000000015 */
[----:B------:R-:W-:-:S04]  /*6e40*/  IADD3 R21, PT, PT, R51, 0x6, RZ ;  /* 0x0000000633157810 */ /* 0x000fc80007ffe0ff */
[-C--:B------:R-:W-:Y:S02]  /*6e50*/  ISETP.GE.AND P3, PT, R21, R62.reuse, PT ;  /* 0x0000003e1500720c */ /* 0x080fe40003f66270 */
[----:B------:R-:W-:Y:S02]  /*6e60*/  IADD3 R21, PT, PT, R51, 0x7, RZ ;  /* 0x0000000733157810 */ /* 0x000fe40007ffe0ff */
[----:B------:R-:W-:Y:S02]  /*6e70*/  SEL R19, R19, RZ, !P3 ;  /* 0x000000ff13137207 */ /* 0x000fe40005800000 */
[----:B------:R-:W-:Y:S02]  /*6e80*/  ISETP.GE.AND P4, PT, R21, R62, PT ;  /* 0x0000003e1500720c */ /* 0x000fe40003f86270 */
[----:B------:R-:W-:Y:S02]  /*6e90*/  IADD3 R21, PT, PT, R51, 0x1, RZ ;  /* 0x0000000133157810 */ /* 0x000fe40007ffe0ff */
[----:B------:R-:W-:-:S02]  /*6ea0*/  SEL R22, R22, RZ, !P4 ;  /* 0x000000ff16167207 */ /* 0x000fc40006000000 */
[----:B------:R-:W-:Y:S02]  /*6eb0*/  ISETP.GE.AND P2, PT, R21, R62, PT ;  /* 0x0000003e1500720c */ /* 0x000fe40003f46270 */
[C---:B------:R-:W-:Y:S02]  /*6ec0*/  PRMT R21, R16.reuse, 0x7632, R21 ;  /* 0x0000763210157816 */ /* 0x040fe40000000015 */
[----:B------:R-:W-:Y:S02]  /*6ed0*/  SEL R16, R16, RZ, !P1 ;  /* 0x000000ff10107207 */ /* 0x000fe40004800000 */
[----:B------:R-:W-:Y:S02]  /*6ee0*/  SEL R21, R21, RZ, !P2 ;  /* 0x000000ff15157207 */ /* 0x000fe40005000000 */
[----:B------:R-:W-:Y:S02]  /*6ef0*/  PRMT R19, R19, 0x5410, R22 ;  /* 0x0000541013137816 */ /* 0x000fe40000000016 */
[----:B------:R-:W-:-:S07]  /*6f00*/  PRMT R16, R16, 0x5410, R21 ;  /* 0x0000541010107816 */ /* 0x000fce0000000015 */
.L_x_21476:
[----:B------:R-:W-:Y:S05]  /*6f10*/  BSYNC.RECONVERGENT B2 ;  /* 0x0000000000027941 */ /* 0x000fea0003800200 */
.L_x_21475:
        /* <DEDUP_REMOVED lines=20> */
[-C--:B------:R-:W-:Y:S02]  /*7060*/  ISETP.GE.AND P1, PT, R21, R62.reuse, PT ;  /* 0x0000003e1500720c */ /* 0x080fe40003f26270 */
[----:B------:R-:W-:Y:S02]  /*7070*/  IADD3 R21, PT, PT, R51, 0x5, RZ ;  /* 0x0000000533157810 */ /* 0x000fe40007ffe0ff */
[----:B------:R-:W-:Y:S02]  /*7080*/  PRMT R22, R19, 0x7632, R22 ;  /* 0x0000763213167816 */ /* 0x000fe40000000016 */
[----:B------:R-:W-:Y:S02]  /*7090*/  ISETP.GE.AND P2, PT, R21, R62, PT ;  /* 0x0000003e1500720c */ /* 0x000fe40003f46270 */
[C---:B------:R-:W-:Y:S02]  /*70a0*/  PRMT R21, R18.reuse, 0x7632, R21 ;  /* 0x0000763212157816 */ /* 0x040fe40000000015 */
[----:B------:R-:W-:-:S02]  /*70b0*/  SEL R18, R18, RZ, !P1 ;  /* 0x000000ff12127207 */ /* 0x000fc40004800000 */
[----:B------:R-:W-:Y:S02]  /*70c0*/  SEL R21, R21, RZ, !P2 ;  /* 0x000000ff15157207 */ /* 0x000fe40005000000 */
[C---:B------:R-:W-:Y:S02]  /*70d0*/  ISETP.GE.AND P1, PT, R51.reuse, R62, PT ;  /* 0x0000003e3300720c */ /* 0x040fe40003f26270 */
        /* <DEDUP_REMOVED lines=14> */
.L_x_21478:
[----:B------:R-:W-:Y:S05]  /*71c0*/  BSYNC.RECONVERGENT B2 ;  /* 0x0000000000027941 */ /* 0x000fea0003800200 */
.L_x_21477:
        /* <DEDUP_REMOVED lines=30> */
[----:B------:R-:W-:Y:S01]  /*73b0*/  ISETP.GE.AND P3, PT, R21, R62, PT ;  /* 0x0000003e1500720c */ /* 0x000fe20003f66270 */
[----:B------:R-:W-:-:S03]  /*73c0*/  VIADD R21, R51, 0x7 ;  /* 0x0000000733157836 */ /* 0x000fc60000000000 */
[----:B------:R-:W-:Y:S02]  /*73d0*/  SEL R19, R19, RZ, !P3 ;  /* 0x000000ff13137207 */ /* 0x000fe40005800000 */
[-C--:B------:R-:W-:Y:S02]  /*73e0*/  ISETP.GE.AND P4, PT, R21, R62.reuse, PT ;  /* 0x0000003e1500720c */ /* 0x080fe40003f86270 */
[----:B------:R-:W-:Y:S02]  /*73f0*/  IADD3 R21, PT, PT, R51, 0x1, RZ ;  /* 0x0000000133157810 */ /* 0x000fe40007ffe0ff */
[----:B------:R-:W-:Y:S02]  /*7400*/  SEL R22, R22, RZ, !P4 ;  /* 0x000000ff16167207 */ /* 0x000fe40006000000 */
[----:B------:R-:W-:Y:S02]  /*7410*/  ISETP.GE.AND P2, PT, R21, R62, PT ;  /* 0x0000003e1500720c */ /* 0x000fe40003f46270 */
[----:B------:R-:W-:-:S02]  /*7420*/  PRMT R21, R16, 0x7632, R21 ;  /* 0x0000763210157816 */ /* 0x000fc40000000015 */
[----:B------:R-:W-:Y:S02]  /*7430*/  SEL R16, R16, RZ, !P1 ;  /* 0x000000ff10107207 */ /* 0x000fe40004800000 */
[----:B------:R-:W-:Y:S02]  /*7440*/  SEL R21, R21, RZ, !P2 ;  /* 0x000000ff15157207 */ /* 0x000fe40005000000 */
[----:B------:R-:W-:Y:S02]  /*7450*/  PRMT R19, R19, 0x5410, R22 ;  /* 0x0000541013137816 */ /* 0x000fe40000000016 */
[----:B------:R-:W-:-:S07]  /*7460*/  PRMT R16, R16, 0x5410, R21 ;  /* 0x0000541010107816 */ /* 0x000fce0000000015 */
.L_x_21480:
[----:B------:R-:W-:Y:S05]  /*7470*/  BSYNC.RECONVERGENT B2 ;  /* 0x0000000000027941 */ /* 0x000fea0003800200 */
.L_x_21479:
        /* <DEDUP_REMOVED lines=42> */
.L_x_21482:
[----:B------:R-:W-:Y:S05]  /*7720*/  BSYNC.RECONVERGENT B2 ;  /* 0x0000000000027941 */ /* 0x000fea0003800200 */
.L_x_21481:
        /* <DEDUP_REMOVED lines=42> */
.L_x_21484:
[----:B------:R-:W-:Y:S05]  /*79d0*/  BSYNC.RECONVERGENT B2 ;  /* 0x0000000000027941 */ /* 0x000fea0003800200 */
.L_x_21483:
        /* <DEDUP_REMOVED lines=11> */
[----:B------:R-:W-:-:S05]  /*7a90*/  VIADD R21, R51, 0x2 ;  /* 0x0000000233157836 */ /* 0x000fca0000000000 */
        /* <DEDUP_REMOVED lines=30> */
.L_x_21486:
[----:B------:R-:W-:Y:S05]  /*7c80*/  BSYNC.RECONVERGENT B2 ;  /* 0x0000000000027941 */ /* 0x000fea0003800200 */
.L_x_21485:
        /* <DEDUP_REMOVED lines=42> */
.L_x_21488:
[----:B------:R-:W-:Y:S05]  /*7f30*/  BSYNC.RECONVERGENT B2 ;  /* 0x0000000000027941 */ /* 0x000fea0003800200 */
.L_x_21487:
        /* <DEDUP_REMOVED lines=17> */
[----:B------:R-:W-:Y:S01]  /*8050*/  SEL R22, R21, RZ, !P2 ;  /* 0x000000ff15167207 */ /* 0x000fe20005000000 */
[----:B------:R-:W-:-:S03]  /*8060*/  VIADD R21, R51, 0x4 ;  /* 0x0000000433157836 */ /* 0x000fc60000000000 */
[--C-:B------:R-:W-:Y:S02]  /*8070*/  PRMT R17, R17, 0x5410, R22.reuse ;  /* 0x0000541011117816 */ /* 0x100fe40000000016 */
[-C--:B------:R-:W-:Y:S02]  /*8080*/  ISETP.GE.AND P1, PT, R21, R62.reuse, PT ;  /* 0x0000003e1500720c */ /* 0x080fe40003f26270 */
[----:B------:R-:W-:Y:S02]  /*8090*/  IADD3 R21, PT, PT, R51, 0x5, RZ ;  /* 0x0000000533157810 */ /* 0x000fe40007ffe0ff */
[----:B------:R-:W-:Y:S02]  /*80a0*/  PRMT R22, R19, 0x7632, R22 ;  /* 0x0000763213167816 */ /* 0x000fe40000000016 */
[----:B------:R-:W-:Y:S02]  /*80b0*/  ISETP.GE.AND P2, PT, R21, R62, PT ;  /* 0x0000003e1500720c */ /* 0x000fe40003f46270 */
[----:B------:R-:W-:-:S02]  /*80c0*/  PRMT R21, R18, 0x7632, R21 ;  /* 0x0000763212157816 */ /* 0x000fc40000000015 */
[----:B------:R-:W-:Y:S02]  /*80d0*/  SEL R18, R18, RZ, !P1 ;  /* 0x000000ff12127207 */ /* 0x000fe40004800000 */
        /* <DEDUP_REMOVED lines=16> */
.L_x_21490:
[----:B------:R-:W-:Y:S05]  /*81e0*/  BSYNC.RECONVERGENT B2 ;  /* 0x0000000000027941 */ /* 0x000fea0003800200 */
.L_x_21489:
        /* <DEDUP_REMOVED lines=42> */
.L_x_21492:
[----:B------:R-:W-:Y:S05]  /*8490*/  BSYNC.RECONVERGENT B2 ;  /* 0x0000000000027941 */ /* 0x000fea0003800200 */
.L_x_21491:
        /* <DEDUP_REMOVED lines=28> */
[----:B------:R-:W-:Y:S01]  /*8660*/  PRMT R18, R18, 0x5410, R21 ;  /* 0x0000541012127816 */ /* 0x000fe20000000015 */
[----:B------:R-:W-:-:S05]  /*8670*/  VIADD R21, R51, 0x6 ;  /* 0x0000000633157836 */ /* 0x000fca0000000000 */
        /* <DEDUP_REMOVED lines=12> */
.L_x_21494:
[----:B------:R-:W-:Y:S05]  /*8740*/  BSYNC.RECONVERGENT B2 ;  /* 0x0000000000027941 */ /* 0x000fea0003800200 */
.L_x_21493:
        /* <DEDUP_REMOVED lines=42> */
.L_x_21496:
[----:B------:R-:W-:Y:S05]  /*89f0*/  BSYNC.RECONVERGENT B2 ;  /* 0x0000000000027941 */ /* 0x000fea0003800200 */
.L_x_21495:
        /* <DEDUP_REMOVED lines=33> */
[----:B------:R-:W-:Y:S01]  /*8c10*/  ISETP.GE.AND P4, PT, R21, R62, PT ;  /* 0x0000003e1500720c */ /* 0x000fe20003f86270 */
[----:B------:R-:W-:-:S03]  /*8c20*/  VIADD R21, R51, 0x1 ;  /* 0x0000000133157836 */ /* 0x000fc60000000000 */
[----:B------:R-:W-:Y:S02]  /*8c30*/  SEL R22, R22, RZ, !P4 ;  /* 0x000000ff16167207 */ /* 0x000fe40006000000 */
[----:B------:R-:W-:Y:S02]  /*8c40*/  ISETP.GE.AND P2, PT, R21, R62, PT ;  /* 0x0000003e1500720c */ /* 0x000fe40003f46270 */
[C---:B------:R-:W-:Y:S02]  /*8c50*/  PRMT R21, R16.reuse, 0x7632, R21 ;  /* 0x0000763210157816 */ /* 0x040fe40000000015 */
[----:B------:R-:W-:Y:S02]  /*8c60*/  SEL R16, R16, RZ, !P1 ;  /* 0x000000ff10107207 */ /* 0x000fe40004800000 */
[----:B------:R-:W-:Y:S02]  /*8c70*/  SEL R21, R21, RZ, !P2 ;  /* 0x000000ff15157207 */ /* 0x000fe40005000000 */
[----:B------:R-:W-:-:S02]  /*8c80*/  PRMT R19, R19, 0x5410, R22 ;  /* 0x0000541013137816 */ /* 0x000fc40000000016 */
[----:B------:R-:W-:-:S07]  /*8c90*/  PRMT R16, R16, 0x5410, R21 ;  /* 0x0000541010107816 */ /* 0x000fce0000000015 */
.L_x_21498:
[----:B------:R-:W-:Y:S05]  /*8ca0*/  BSYNC.RECONVERGENT B2 ;  /* 0x0000000000027941 */ /* 0x000fea0003800200 */
.L_x_21497:
        /* <DEDUP_REMOVED lines=42> */
.L_x_21500:
[----:B------:R-:W-:Y:S05]  /*8f50*/  BSYNC.RECONVERGENT B2 ;  /* 0x0000000000027941 */ /* 0x000fea0003800200 */
.L_x_21499:
        /* <DEDUP_REMOVED lines=42> */
.L_x_21502:
[----:B------:R-:W-:Y:S05]  /*9200*/  BSYNC.RECONVERGENT B2 ;  /* 0x0000000000027941 */ /* 0x000fea0003800200 */
.L_x_21501:
        /* <DEDUP_REMOVED lines=12> */
[----:B------:R-:W-:Y:S01]  /*92d0*/  ISETP.GE.AND P1, PT, R21, R62, PT ;  /* 0x0000003e1500720c */ /* 0x000fe20003f26270 */
[----:B------:R-:W-:-:S05]  /*92e0*/  VIADD R21, R51, 0x3 ;  /* 0x0000000333157836 */ /* 0x000fca0000000000 */
        /* <DEDUP_REMOVED lines=28> */
.L_x_21504:
[----:B------:R-:W-:Y:S05]  /*94b0*/  BSYNC.RECONVERGENT B2 ;  /* 0x0000000000027941 */ /* 0x000fea0003800200 */
.L_x_21503:
        /* <DEDUP_REMOVED lines=42> */
.L_x_21506:
[----:B------:R-:W-:Y:S05]  /*9760*/  BSYNC.RECONVERGENT B2 ;  /* 0x0000000000027941 */ /* 0x000fea0003800200 */
.L_x_21505:
        /* <DEDUP_REMOVED lines=42> */
.L_x_21508:
[----:B------:R-:W-:Y:S05]  /*9a10*/  BSYNC.RECONVERGENT B2 ;  /* 0x0000000000027941 */ /* 0x000fea0003800200 */
.L_x_21507:
        /* <DEDUP_REMOVED lines=42> */
.L_x_21510:
[----:B------:R-:W-:Y:S05]  /*9cc0*/  BSYNC.RECONVERGENT B2 ;  /* 0x0000000000027941 */ /* 0x000fea0003800200 */
.L_x_21509:
        /* <DEDUP_REMOVED lines=42> */
.L_x_21512:
[----:B------:R-:W-:Y:S05]  /*9f70*/  BSYNC.RECONVERGENT B2 ;  /* 0x0000000000027941 */ /* 0x000fea0003800200 */
.L_x_21511:
        /* <DEDUP_REMOVED lines=42> */
.L_x_21514:
[----:B------:R-:W-:Y:S05]  /*a220*/  BSYNC.RECONVERGENT B2 ;  /* 0x0000000000027941 */ /* 0x000fea0003800200 */
.L_x_21513:
        /* <DEDUP_REMOVED lines=42> */
.L_x_21516:
[----:B------:R-:W-:Y:S05]  /*a4d0*/  BSYNC.RECONVERGENT B2 ;  /* 0x0000000000027941 */ /* 0x000fea0003800200 */
.L_x_21515:
        /* <DEDUP_REMOVED lines=42> */
.L_x_21518:
[----:B------:R-:W-:Y:S05]  /*a780*/  BSYNC.RECONVERGENT B2 ;  /* 0x0000000000027941 */ /* 0x000fea0003800200 */
.L_x_21517:
        /* <DEDUP_REMOVED lines=42> */
.L_x_21520:
[----:B------:R-:W-:Y:S05]  /*aa30*/  BSYNC.RECONVERGENT B2 ;  /* 0x0000000000027941 */ /* 0x000fea0003800200 */
.L_x_21519:
        /* <DEDUP_REMOVED lines=42> */
.L_x_21522:
[----:B------:R-:W-:Y:S05]  /*ace0*/  BSYNC.RECONVERGENT B2 ;  /* 0x0000000000027941 */ /* 0x000fea0003800200 */
.L_x_21521:
        /* <DEDUP_REMOVED lines=42> */
.L_x_21524:
[----:B------:R-:W-:Y:S05]  /*af90*/  BSYNC.RECONVERGENT B2 ;  /* 0x0000000000027941 */ /* 0x000fea0003800200 */
.L_x_21523:
        /* <DEDUP_REMOVED lines=42> */
.L_x_21526:
[----:B------:R-:W-:Y:S05]  /*b240*/  BSYNC.RECONVERGENT B2 ;  /* 0x0000000000027941 */ /* 0x000fea0003800200 */
.L_x_21525:
        /* <DEDUP_REMOVED lines=42> */
.L_x_21528:
[----:B------:R-:W-:Y:S05]  /*b4f0*/  BSYNC.RECONVERGENT B2 ;  /* 0x0000000000027941 */ /* 0x000fea0003800200 */
.L_x_21527:
        /* <DEDUP_REMOVED lines=42> */
.L_x_21530:
[----:B------:R-:W-:Y:S05]  /*b7a0*/  BSYNC.RECONVERGENT B2 ;  /* 0x0000000000027941 */ /* 0x000fea0003800200 */
.L_x_21529:
[----:B-----5:R-:W-:-:S04]  /*b7b0*/  HMUL2 R17, R54, R17 ;  /* 0x0000001136117232 */ /* 0x020fc80000000000 */
[----:B------:R-:W-:-:S04]  /*b7c0*/  HFMA2 R17, R55, R16, R17 ;  /* 0x0000001037117231 */ /* 0x000fc80000000011 */
[----:B------:R-:W-:-:S04]  /*b7d0*/  HFMA2 R17, R59, R18, R17 ;  /* 0x000000123b117231 */ /* 0x000fc80000000011 */
[----:B------:R-:W-:Y:S02]  /*b7e0*/  HFMA2 R60, R56, R19, R17 ;  /* 0x00000013383c7231 */ /* 0x000fe40000000011 */
[----:B------:R0:W5:Y:S01]  /*b7f0*/  LDG.E.128.CONSTANT R16, desc[UR6][R68.64+0x3c00] ;  /* 0x003c000644107981 */ /* 0x000162000c1e9d00 */
[----:B------:R-:W-:Y:S04]  /*b800*/  BSSY.RECONVERGENT B2, `(.L_x_21531) ;  /* 0x0000021000027945 */ /* 0x000fe80003800200 */
[----:B------:R-:W-:Y:S05]  /*b810*/  @P0 BRA `(.L_x_21532) ;  /* 0x00000000007c0947 */ /* 0x000fea0003800000 */
[----:B------:R-:W-:Y:S02]  /*b820*/  IADD3 R21, PT, PT, R51, 0x2, RZ ;  /* 0x0000000233157810 */ /* 0x000fe40007ffe0ff */
[----:B-----5:R-:W-:Y:S02]  /*b830*/  PRMT R20, R17, 0x7632, R20 ;  /* 0x0000763211147816 */ /* 0x020fe40000000014 */
        /* <DEDUP_REMOVED lines=29> */
.L_x_21532:
[----:B------:R-:W-:Y:S05]  /*ba10*/  BSYNC.RECONVERGENT B2 ;  /* 0x0000000000027941 */ /* 0x000fea0003800200 */
.L_x_21531:
[----:B------:R0:W5:Y:S02]  /*ba20*/  LDG.E.128.CONSTANT R20, desc[UR6][R68.64+0x3e00] ;  /* 0x003e000644147981 */ /* 0x000164000c1e9d00 */
[----:B-----5:R-:W-:Y:S01]  /*ba30*/  HMUL2 R17, R54, R17 ;  /* 0x0000001136117232 */ /* 0x020fe20000000000 */
[----:B------:R-:W-:Y:S03]  /*ba40*/  BSSY.RECONVERGENT B2, `(.L_x_21533) ;  /* 0x0000024000027945 */ /* 0x000fe60003800200 */
[----:B------:R-:W-:-:S04]  /*ba50*/  HFMA2 R17, R55, R16, R17 ;  /* 0x0000001037117231 */ /* 0x000fc80000000011 */
[----:B------:R-:W-:-:S04]  /*ba60*/  HFMA2 R17, R59, R18, R17 ;  /* 0x000000123b117231 */ /* 0x000fc80000000011 */
[----:B------:R-:W-:Y:S01]  /*ba70*/  HFMA2 R19, R56, R19, R17 ;  /* 0x0000001338137231 */ /* 0x000fe20000000011 */
[----:B0-----:R-:W-:Y:S06]  /*ba80*/  @P0 BRA `(.L_x_21534) ;  /* 0x00000000007c0947 */ /* 0x001fec0003800000 */
[C---:B------:R-:W-:Y:S02]  /*ba90*/  IADD3 R17, PT, PT, R51.reuse, 0x1, RZ ;  /* 0x0000000133117810 */ /* 0x040fe40007ffe0ff */
        /* <DEDUP_REMOVED lines=11> */
[----:B------:R-:W-:Y:S02]  /*bb50*/  SEL R21, R21, RZ, !P0 ;  /* 0x000000ff15157207 */ /* 0x000fe40004000000 */
[-C--:B------:R-:W-:Y:S02]  /*bb60*/  ISETP.GE.AND P1, PT, R17, R62.reuse, PT ;  /* 0x0000003e1100720c */ /* 0x080fe40003f26270 */
[----:B------:R-:W-:Y:S02]  /*bb70*/  IADD3 R17, PT, PT, R51, 0x4, RZ ;  /* 0x0000000433117810 */ /* 0x000fe40007ffe0ff */
[----:B------:R-:W-:Y:S02]  /*bb80*/  SEL R16, R16, RZ, !P1 ;  /* 0x000000ff10107207 */ /* 0x000fe40004800000 */
[----:B------:R-:W-:Y:S02]  /*bb90*/  ISETP.GE.AND P2, PT, R17, R62, PT ;  /* 0x0000003e1100720c */ /* 0x000fe40003f46270 */
[----:B------:R-:W-:-:S02]  /*bba0*/  IADD3 R17, PT, PT, R51, 0x5, RZ ;  /* 0x0000000533117810 */ /* 0x000fc40007ffe0ff */
[----:B------:R-:W-:Y:S02]  /*bbb0*/  PRMT R21, R21, 0x5410, R16 ;  /* 0x0000541015157816 */ /* 0x000fe40000000010 */
[-C--:B------:R-:W-:Y:S02]  /*bbc0*/  ISETP.GE.AND P3, PT, R17, R62.reuse, PT ;  /* 0x0000003e1100720c */ /* 0x080fe40003f66270 */
[C---:B------:R-:W-:Y:S02]  /*bbd0*/  IADD3 R17, PT, PT, R51.reuse, 0x7, RZ ;  /* 0x0000000733117810 */ /* 0x040fe40007ffe0ff */
[----:B------:R-:W-:Y:S02]  /*bbe0*/  IADD3 R51, PT, PT, R51, 0x6, RZ ;  /* 0x0000000633337810 */ /* 0x000fe40007ffe0ff */
[-C--:B------:R-:W-:Y:S02]  /*bbf0*/  ISETP.GE.AND P1, PT, R17, R62.reuse, PT ;  /* 0x0000003e1100720c */ /* 0x080fe40003f26270 */
[----:B------:R-:W-:-:S02]  /*bc00*/  ISETP.GE.AND P0, PT, R51, R62, PT ;  /* 0x0000003e3300720c */ /* 0x000fc40003f06270 */
[C---:B------:R-:W-:Y:S02]  /*bc10*/  PRMT R16, R22.reuse, 0x7632, R16 ;  /* 0x0000763216107816 */ /* 0x040fe40000000010 */
[----:B------:R-:W-:Y:S02]  /*bc20*/  SEL R22, R22, RZ, !P2 ;  /* 0x000000ff16167207 */ /* 0x000fe40005000000 */
[----:B------:R-:W-:Y:S02]  /*bc30*/  SEL R23, R23, RZ, !P0 ;  /* 0x000000ff17177207 */ /* 0x000fe40004000000 */
[----:B------:R-:W-:Y:S02]  /*bc40*/  SEL R17, R16, RZ, !P3 ;  /* 0x000000ff10117207 */ /* 0x000fe40005800000 */
[----:B------:R-:W-:Y:S02]  /*bc50*/  SEL R18, R18, RZ, !P1 ;  /* 0x000000ff12127207 */ /* 0x000fe40004800000 */
[----:B------:R-:W-:-:S02]  /*bc60*/  PRMT R22, R22, 0x5410, R17 ;  /* 0x0000541016167816 */ /* 0x000fc40000000011 */
[----:B------:R-:W-:-:S07]  /*bc70*/  PRMT R23, R23, 0x5410, R18 ;  /* 0x0000541017177816 */ /* 0x000fce0000000012 */
.L_x_21534:
[----:B------:R-:W-:Y:S05]  /*bc80*/  BSYNC.RECONVERGENT B2 ;  /* 0x0000000000027941 */ /* 0x000fea0003800200 */
.L_x_21533:
[----:B------:R-:W-:Y:S02]  /*bc90*/  HMUL2 R21, R54, R21 ;  /* 0x0000001536157232 */ /* 0x000fe40000000000 */
[--C-:B------:R-:W-:Y:S02]  /*bca0*/  HADD2.F32 R16, -RZ, R58.reuse.H0_H0 ;  /* 0x2000003aff107230 */ /* 0x100fe40000004100 */
[----:B------:R-:W-:Y:S02]  /*bcb0*/  HADD2.F32 R17, -RZ, R58.H1_H1 ;  /* 0x3000003aff117230 */ /* 0x000fe40000004100 */
[----:B------:R-:W-:Y:S02]  /*bcc0*/  HFMA2 R21, R55, R20, R21 ;  /* 0x0000001437157231 */ /* 0x000fe40000000015 */
[--C-:B------:R-:W-:Y:S02]  /*bcd0*/  HADD2.F32 R18, -RZ, R19.reuse.H0_H0 ;  /* 0x20000013ff127230 */ /* 0x100fe40000004100 */
[----:B------:R-:W-:-:S02]  /*bce0*/  HADD2.F32 R19, -RZ, R19.H1_H1 ;  /* 0x30000013ff137230 */ /* 0x000fc40000004100 */
[----:B------:R-:W-:Y:S02]  /*bcf0*/  HFMA2 R21, R59, R22, R21 ;  /* 0x000000163b157231 */ /* 0x000fe40000000015 */
[----:B------:R-:W-:Y:S01]  /*bd00*/  FADD.FTZ R17, R16, R17 ;  /* 0x0000001110117221 */ /* 0x000fe20000010000 */
[--C-:B------:R-:W-:Y:S02]  /*bd10*/  HADD2.F32 R16, -RZ, R60.reuse.H0_H0 ;  /* 0x2000003cff107230 */ /* 0x100fe40000004100 */
[----:B------:R-:W-:Y:S02]  /*bd20*/  HFMA2 R23, R56, R23, R21 ;  /* 0x0000001738177231 */ /* 0x000fe40000000015 */
[----:B------:R-:W-:Y:S02]  /*bd30*/  HADD2.F32 R21, -RZ, R60.H1_H1 ;  /* 0x3000003cff157230 */ /* 0x000fe40000004100 */
[----:B------:R-:W-:Y:S01]  /*bd40*/  FADD.FTZ R19, R18, R19 ;  /* 0x0000001312137221 */ /* 0x000fe20000010000 */
[----:B------:R-:W-:Y:S01]  /*bd50*/  FADD.FTZ R12, R12, R17 ;  /* 0x000000110c0c7221 */ /* 0x000fe20000010000 */
[----:B------:R-:W-:-:S02]  /*bd60*/  HADD2.F32 R20, -RZ, R23.H0_H0 ;  /* 0x20000017ff147230 */ /* 0x000fc40000004100 */
[----:B------:R-:W-:Y:S01]  /*bd70*/  FADD.FTZ R16, R16, R21 ;  /* 0x0000001510107221 */ /* 0x000fe20000010000 */
[----:B------:R-:W-:Y:S02]  /*bd80*/  HADD2.F32 R23, -RZ, R23.H1_H1 ;  /* 0x30000017ff177230 */ /* 0x000fe40000004100 */
[----:B------:R-:W-:Y:S01]  /*bd90*/  FADD.FTZ R10, R10, R19 ;  /* 0x000000130a0a7221 */ /* 0x000fe20000010000 */
[----:B------:R-:W-:Y:S02]  /*bda0*/  FADD.FTZ R11, R11, R16 ;  /* 0x000000100b0b7221 */ /* 0x000fe40000010000 */
[----:B------:R-:W-:-:S04]  /*bdb0*/  FADD.FTZ R20, R20, R23 ;  /* 0x0000001714147221 */ /* 0x000fc80000010000 */
[----:B------:R-:W-:-:S07]  /*bdc0*/  FADD.FTZ R9, R9, R20 ;  /* 0x0000001409097221 */ /* 0x000fce0000010000 */
.L_x_21470:
[----:B------:R-:W-:Y:S05]  /*bdd0*/  BSYNC.RECONVERGENT B0 ;  /* 0x0000000000007941 */ /* 0x000fea0003800200 */
.L_x_21469:
[----:B------:R-:W-:-:S04]  /*bde0*/  IADD3 R50, PT, PT, R50, 0x4, RZ ;  /* 0x0000000432327810 */ /* 0x000fc80007ffe0ff */
[----:B------:R-:W-:-:S13]  /*bdf0*/  ISETP.GE.U32.AND P0, PT, R50, R61, PT ;  /* 0x0000003d3200720c */ /* 0x000fda0003f06070 */
[----:B------:R-:W-:Y:S05]  /*be00*/  @!P0 BRA `(.L_x_21535) ;  /* 0xffffffa400608947 */ /* 0x000fea000383ffff */
.L_x_21468:
[----:B------:R-:W-:Y:S05]  /*be10*/  BSYNC.RECONVERGENT B1 ;  /* 0x0000000000017941 */ /* 0x000fea0003800200 */
.L_x_21467:
[----:B------:R-:W0:Y:S01]  /*be20*/  SHFL.BFLY PT, R4, R49, 0x2, 0x1f ;  /* 0x0c401f0031047f89 */ /* 0x000e2200000e0000 */
[----:B------:R-:W-:Y:S01]  /*be30*/  LOP3.LUT P0, RZ, R7, 0x3, RZ, 0xc0, !PT ;  /* 0x0000000307ff7812 */ /* 0x000fe2000780c0ff */
[----:B------:R-:W-:Y:S02]  /*be40*/  BSSY.RECONVERGENT B0, `(.L_x_21536) ;  /* 0x00000ab000007945 */ /* 0x000fe40003800200 */
[----:B------:R-:W1:Y:S04]  /*be50*/  SHFL.BFLY PT, R17, R48, 0x2, 0x1f ;  /* 0x0c401f0030117f89 */ /* 0x000e6800000e0000 */
[----:B------:R-:W2:Y:S04]  /*be60*/  SHFL.BFLY PT, R8, R47, 0x2, 0x1f ;  /* 0x0c401f002f087f89 */ /* 0x000ea800000e0000 */
[----:B------:R-:W3:Y:S04]  /*be70*/  SHFL.BFLY PT, R18, R43, 0x2, 0x1f ;  /* 0x0c401f002b127f89 */ /* 0x000ee800000e0000 */
        /* <DEDUP_REMOVED lines=44> */
[----:B-----5:R-:W0:Y:S01]  /*c140*/  SHFL.BFLY PT, R59, R26, 0x2, 0x1f ;  /* 0x0c401f001a3b7f89 */ /* 0x020e2200000e0000 */
[----:B-1----:R-:W-:Y:S01]  /*c150*/  FADD.FTZ R13, R16, R13 ;  /* 0x0000000d100d7221 */ /* 0x002fe20000010000 */
[----:B------:R-:W-:Y:S02]  /*c160*/  LOP3.LUT R16, R7, 0x3c0, RZ, 0xc0, !PT ;  /* 0x000003c007107812 */ /* 0x000fe400078ec0ff */
        /* <DEDUP_REMOVED lines=41> */
[----:B------:R-:W-:-:S03]  /*c400*/  SHF.R.U32.HI R15, RZ, 0x2, R6 ;  /* 0x00000002ff0f7819 */ /* 0x000fc60000011606 */
        /* <DEDUP_REMOVED lines=37> */
[----:B0-----:R-:W-:Y:S01]  /*c660*/  FADD.FTZ R11, R11, R16 ;  /* 0x000000100b0b7221 */ /* 0x001fe20000010000 */
        /* <DEDUP_REMOVED lines=40> */
.L_x_21537:
[----:B------:R-:W-:Y:S05]  /*c8f0*/  BSYNC.RECONVERGENT B0 ;  /* 0x0000000000007941 */ /* 0x000fea0003800200 */
.L_x_21536:
        /* <DEDUP_REMOVED lines=77> */
.L_x_21539:
[----:B------:R-:W-:Y:S05]  /*cdd0*/  BSYNC.RECONVERGENT B0 ;  /* 0x0000000000007941 */ /* 0x000fea0003800200 */
.L_x_21538:
        /* <DEDUP_REMOVED lines=36> */
.L_x_21541:
[----:B------:R-:W-:Y:S05]  /*d020*/  BSYNC.RECONVERGENT B0 ;  /* 0x0000000000007941 */ /* 0x000fea0003800200 */
.L_x_21540:
        /* <DEDUP_REMOVED lines=67> */
.L_x_21543:
[----:B------:R-:W-:Y:S05]  /*d460*/  BSYNC.RECONVERGENT B0 ;  /* 0x0000000000007941 */ /* 0x000fea0003800200 */
.L_x_21542:
[----:B------:R-:W-:Y:S06]  /*d470*/  BAR.SYNC.DEFER_BLOCKING 0x0 ;  /* 0x0000000000007b1d */ /* 0x000fec0000010000 */
[----:B------:R-:W-:Y:S05]  /*d480*/  @P4 EXIT ;  /* 0x000000000000494d */ /* 0x000fea0003800000 */
[----:B------:R-:W-:-:S06]  /*d490*/  UIMAD UR4, UR16, UR8, UR9 ;  /* 0x00000008100472a4 */ /* 0x000fcc000f8e0209 */
        /* <DEDUP_REMOVED lines=43> */
[----:B------:R-:W-:Y:S01]  /*d750*/  F2FP.F16.F32.PACK_AB R9, R9, R10 ;  /* 0x0000000a0909723e */ /* 0x000fe200000000ff */
[----:B------:R0:W-:Y:S01]  /*d760*/  STG.E.U16 desc[UR6][R6.64+0xf0], R0 ;  /* 0x0000f00006007986 */ /* 0x0001e2000c101506 */
[----:B-1----:R-:W-:Y:S02]  /*d770*/  PRMT R2, R32, 0x7632, R2 ;  /* 0x0000763220027816 */ /* 0x002fe40000000002 */
[----:B--2---:R-:W-:Y:S01]  /*d780*/  PRMT R5, R30, 0x7632, R5 ;  /* 0x000076321e057816 */ /* 0x004fe20000000005 */
[----:B------:R1:W-:Y:S01]  /*d790*/  STG.E.U16 desc[UR6][R6.64+0x150], R3 ;  /* 0x0001500306007986 */ /* 0x0003e2000c101506 */
[----:B---3--:R-:W-:-:S03]  /*d7a0*/  PRMT R8, R9, 0x7632, R8 ;  /* 0x0000763209087816 */ /* 0x008fc60000000008 */
[----:B------:R2:W-:Y:S01]  /*d7b0*/  STG.E.U16 desc[UR6][R6.64+0x110], R2 ;  /* 0x0001100206007986 */ /* 0x0005e2000c101506 */
[----:B0-----:R-:W-:-:S03]  /*d7c0*/  PRMT R0, R22, 0x7632, R0 ;  /* 0x0000763216007816 */ /* 0x001fc60000000000 */
[----:B------:R0:W-:Y:S01]  /*d7d0*/  STG.E.U16 desc[UR6][R6.64+0x130], R5 ;  /* 0x0001300506007986 */ /* 0x0001e2000c101506 */
[----:B-1----:R-:W-:-:S03]  /*d7e0*/  PRMT R3, R4, 0x7632, R3 ;  /* 0x0000763204037816 */ /* 0x002fc60000000003 */
[----:B------:R-:W-:Y:S01]  /*d7f0*/  STG.E.U16 desc[UR6][R6.64+0x20], R46 ;  /* 0x0000202e06007986 */ /* 0x000fe2000c101506 */
[----:B--2---:R-:W-:-:S03]  /*d800*/  PRMT R2, R20, 0x7632, R2 ;  /* 0x0000763214027816 */ /* 0x004fc60000000002 */
        /* <DEDUP_REMOVED lines=20> */
.L_x_21544:
        /* <DEDUP_REMOVED lines=11> */
.L_x_27553:


//--------------------- .text._ZN4vllm25paged_attention_v2_kernelIttLi192ELi32ELi128ELNS_18Fp8KVCacheDataTypeE0ELb1ELi512EEEvPfS2_PT_PKS3_PKT0_S9_ifPKiSB_iPKfiiiSD_SD_iiiii --------------------------
	.section	.text._ZN4vllm25paged_attention_v2_kernelIttLi192ELi32ELi128ELNS_18Fp8KVCacheDataTypeE0ELb1ELi512EEEvPfS2_PT_PKS3_PKT0_S9_ifPKiSB_iPKfiiiSD_SD_iiiii,"ax",@progbits
	.align	128
        .global         _ZN4vllm25paged_attention_v2_kernelIttLi192ELi32ELi128ELNS_18Fp8KVCacheDataTypeE0ELb1ELi512EEEvPfS2_PT_PKS3_PKT0_S9_ifPKiSB_iPKfiiiSD_SD_iiiii
        .type           _ZN4vllm25paged_attention_v2_kernelIttLi192ELi32ELi128ELNS_18Fp8KVCacheDataTypeE0ELb1ELi512EEEvPfS2_PT_PKS3_PKT0_S9_ifPKiSB_iPKfiiiSD_SD_iiiii,@function
        .size           _ZN4vllm25paged_attention_v2_kernelIttLi192ELi32ELi128ELNS_18Fp8KVCacheDataTypeE0ELb1ELi512EEEvPfS2_PT_PKS3_PKT0_S9_ifPKiSB_iPKfiiiSD_SD_iiiii,(.L_x_27554 - _ZN4vllm25paged_attention_v2_kernelIttLi192ELi32ELi128ELNS_18Fp8KVCacheDataTypeE0ELb1ELi512EEEvPfS2_PT_PKS3_PKT0_S9_ifPKiSB_iPKfiiiSD_SD_iiiii)
        .other          _ZN4vllm25paged_attention_v2_kernelIttLi192ELi32ELi128ELNS_18Fp8KVCacheDataTypeE0ELb1ELi512EEEvPfS2_PT_PKS3_PKT0_S9_ifPKiSB_iPKfiiiSD_SD_iiiii,@"STO_CUDA_ENTRY STV_DEFAULT"
_ZN4vllm25paged_attention_v2_kernelIttLi192ELi32ELi128ELNS_18Fp8KVCacheDataTypeE0ELb1ELi512EEEvPfS2_PT_PKS3_PKT0_S9_ifPKiSB_iPKfiiiSD_SD_iiiii:
.text._ZN4vllm25paged_attention_v2_kernelIttLi192ELi32ELi128ELNS_18Fp8KVCacheDataTypeE0ELb1ELi512EEEvPfS2_PT_PKS3_PKT0_S9_ifPKiSB_iPKfiiiSD_SD_iiiii:
        /* <DEDUP_REMOVED lines=22> */
[----:B------:R-:W-:Y:S01]  /*0160*/  HFMA2 R53, -RZ, RZ, 0, 0 ;  /* 0x00000000ff357431 */ /* 0x000fe200000001ff */
[----:B------:R-:W2:Y:S02]  /*0170*/  LDCU UR27, c[0x0][0x408] ;  /* 0x00008100ff1b77ac */ /* 0x000ea40008000800 */
[----:B------:R-:W-:-:S02]  /*0180*/  IABS R2, R0 ;  /* 0x0000000000027213 */ /* 0x000fc40000000000 */
[----:B-1----:R-:W-:Y:S01]  /*0190*/  MOV R5, UR19 ;  /* 0x0000001300057c02 */ /* 0x002fe20008000f00 */
[----:B---3--:R-:W-:Y:S01]  /*01a0*/  UIMAD UR4, UR17, UR4, URZ ;  /* 0x00000004110472a4 */ /* 0x008fe2000f8e02ff */
[----:B------:R-:W-:Y:S01]  /*01b0*/  R2UR UR8, R2 ;  /* 0x00000000020872ca */ /* 0x000fe200000e0000 */
[----:B----4-:R-:W-:Y:S02]  /*01c0*/  UISETP.NE.U32.AND UP0, UPT, UR6, URZ, UPT ;  /* 0x000000ff0600728c */ /* 0x010fe4000bf05070 */
[----:B------:R-:W-:Y:S01]  /*01d0*/  USHF.R.S32.HI UR5, URZ, 0x1f, UR4 ;  /* 0x0000001fff057899 */ /* 0x000fe20008011404 */
[----:B0-----:R-:W-:Y:S01]  /*01e0*/  ISETP.GT.U32.AND P0, PT, R3, 0x17, PT ;  /* 0x000000170300780c */ /* 0x001fe20003f04070 */
[----:B------:R-:W-:Y:S01]  /*01f0*/  UISETP.NE.AND.EX UP0, UPT, UR7, URZ, UPT, UP0 ;  /* 0x000000ff0700728c */ /* 0x000fe2000bf05300 */
[----:B------:R-:W0:Y:S01]  /*0200*/  LDCU UR15, c[0x0][0x3f8] ;  /* 0x00007f00ff0f77ac */ /* 0x000e220008000800 */
[----:B------:R-:W1:Y:S01]  /*0210*/  LDCU UR28, c[0x0][0x3fc] ;  /* 0x00007f80ff1c77ac */ /* 0x000e620008000800 */
[----:B------:R-:W3:Y:S09]  /*0220*/  LDCU UR29, c[0x0][0x3e0] ;  /* 0x00007c00ff1d77ac */ /* 0x000ef20008000800 */
[----:B------:R-:W4:Y:S01]  /*0230*/  @!P0 LDC.64 R6, c[0x0][0x398] ;  /* 0x0000e600ff068b82 */ /* 0x000f220000000a00 */
[----:B------:R-:W-:Y:S01]  /*0240*/  @!P0 IMAD R5, R5, 0xc0, RZ ;  /* 0x000000c005058824 */ /* 0x000fe200078e02ff */
[----:B------:R-:W-:Y:S01]  /*0250*/  @!P0 SHF.L.U32 R0, R3, 0x3, RZ ;  /* 0x0000000303008819 */ /* 0x000fe200000006ff */
[----:B------:R-:W0:Y:S03]  /*0260*/  LDCU UR30, c[0x0][0x3dc] ;  /* 0x00007b80ff1e77ac */ /* 0x000e260008000800 */
[----:B------:R-:W-:Y:S01]  /*0270*/  @!P0 IADD3 R0, P1, P2, R0, UR4, R5 ;  /* 0x0000000400008c10 */ /* 0x000fe2000fa3e005 */
[----:B------:R-:W0:Y:S03]  /*0280*/  LDCU UR31, c[0x0][0x3b4] ;  /* 0x00007680ff1f77ac */ /* 0x000e260008000800 */
[----:B------:R-:W-:Y:S01]  /*0290*/  @!P0 IADD3.X R2, PT, PT, RZ, UR5, RZ, P1, P2 ;  /* 0x00000005ff028c10 */ /* 0x000fe20008fe44ff */
[----:B------:R-:W2:Y:S01]  /*02a0*/  @UP0 LDCU.64 UR4, c[0x0][0x3d0] ;  /* 0x00007a00ff0407ac */ /* 0x000ea20008000a00 */
[----:B------:R-:W0:Y:S01]  /*02b0*/  LDCU.64 UR22, c[0x0][0x3a0] ;  /* 0x00007400ff1677ac */ /* 0x000e220008000a00 */
[----:B----4-:R-:W-:-:S04]  /*02c0*/  @!P0 LEA R4, P1, R0, R6, 0x1 ;  /* 0x0000000600048211 */ /* 0x010fc800078208ff */
[----:B------:R-:W-:Y:S02]  /*02d0*/  @!P0 LEA.HI.X R5, R0, R7, R2, 0x1, P1 ;  /* 0x0000000700058211 */ /* 0x000fe400008f0c02 */
[----:B------:R-:W4:Y:S04]  /*02e0*/  I2F.RP R0, UR8 ;  /* 0x0000000800007d06 */ /* 0x000f280008209400 */
[----:B------:R-:W3:Y:S01]  /*02f0*/  @!P0 LDG.E.128.CONSTANT R4, desc[UR12][R4.64] ;  /* 0x0000000c04048981 */ /* 0x000ee2000c1e9d00 */
[----:B--2---:R-:W-:Y:S01]  /*0300*/  @UP0 UIMAD.WIDE.U32 UR4, UR19, 0x4, UR4 ;  /* 0x00000004130408a5 */ /* 0x004fe2000f8e0004 */
[----:B------:R-:W-:-:S05]  /*0310*/  PLOP3.LUT P1, PT, PT, PT, UP0, 0x80, 0x8 ;  /* 0x000000000008781c */ /* 0x000fca0003f2f008 */
[----:B------:R-:W-:Y:S01]  /*0320*/  IMAD.U32 R9, RZ, RZ, UR5 ;  /* 0x00000005ff097e24 */ /* 0x000fe2000f8e00ff */
[----:B------:R-:W-:Y:S01]  /*0330*/  MOV R8, UR4 ;  /* 0x0000000400087c02 */ /* 0x000fe20008000f00 */
[----:B----4-:R-:W2:Y:S01]  /*0340*/  MUFU.RCP R0, R0 ;  /* 0x0000000000007308 */ /* 0x010ea20000001000 */
[----:B------:R-:W-:-:S05]  /*0350*/  UMOV UR4, URZ ;  /* 0x000000ff00047c82 */ /* 0x000fca0008000000 */
[----:B------:R4:W5:Y:S01]  /*0360*/  @P1 LDG.E.CONSTANT R53, desc[UR12][R8.64] ;  /* 0x0000000c08351981 */ /* 0x000962000c1e9900 */
[----:B------:R-:W-:Y:S01]  /*0370*/  MOV R51, UR18 ;  /* 0x0000001200337c02 */ /* 0x000fe20008000f00 */
[----:B------:R-:W-:Y:S01]  /*0380*/  BSSY.RECONVERGENT B0, `(.L_x_21545) ;  /* 0x000034b000007945 */ /* 0x000fe20003800200 */
[----:B------:R-:W-:Y:S01]  /*0390*/  IMAD.MOV.U32 R50, RZ, RZ, -0x800001 ;  /* 0xff7fffffff327424 */ /* 0x000fe200078e00ff */
[----:B--2---:R-:W-:Y:S02]  /*03a0*/  IADD3 R2, PT, PT, R0, 0xffffffe, RZ ;  /* 0x0ffffffe00027810 */ /* 0x004fe40007ffe0ff */
[----:B------:R-:W-:-:S04]  /*03b0*/  IABS R0, UR21 ;  /* 0x0000001500007c13 */ /* 0x000fc80008000000 */
[----:B------:R-:W2:Y:S01]  /*03c0*/  F2I.FTZ.U32.TRUNC.NTZ R2, R2 ;  /* 0x0000000200027305 */ /* 0x000ea2000021f000 */
[----:B------:R-:W-:Y:S02]  /*03d0*/  R2UR UR7, R0 ;  /* 0x00000000000772ca */ /* 0x000fe400000e0000 */
[----:B------:R-:W-:-:S04]  /*03e0*/  MOV R0, UR26 ;  /* 0x0000001a00007c02 */ /* 0x000fc80008000f00 */
[----:B------:R-:W-:-:S04]  /*03f0*/  IABS R0, R0 ;  /* 0x0000000000007213 */ /* 0x000fc80000000000 */
[----:B------:R-:W-:Y:S02]  /*0400*/  MOV R52, R0 ;  /* 0x0000000000347202 */ /* 0x000fe40000000f00 */
[----:B--2---:R-:W-:Y:S02]  /*0410*/  R2UR UR5, R2 ;  /* 0x00000000020572ca */ /* 0x004fe400000e0000 */
[----:B------:R-:W2:Y:S11]  /*0420*/  I2F.RP R2, R0 ;  /* 0x0000000000027306 */ /* 0x000eb60000209400 */
[----:B------:R-:W-:-:S04]  /*0430*/  UIADD3 UR6, UPT, UPT, URZ, -UR5, URZ ;  /* 0x80000005ff067290 */ /* 0x000fc8000fffe0ff */
[----:B------:R-:W-:Y:S01]  /*0440*/  UIMAD UR6, UR6, UR8, URZ ;  /* 0x00000008060672a4 */ /* 0x000fe2000f8e02ff */
[----:B--2---:R-:W4:Y:S03]  /*0450*/  MUFU.RCP R2, R2 ;  /* 0x0000000200027308 */ /* 0x004f260000001000 */
[----:B------:R-:W-:Y:S02]  /*0460*/  UIMAD.WIDE.U32 UR4, UR5, UR6, UR4 ;  /* 0x00000006050472a5 */ /* 0x000fe4000f8e0004 */
[----:B------:R-:W-:Y:S02]  /*0470*/  UIADD3 UR6, UPT, UPT, UR20, 0x1f, URZ ;  /* 0x0000001f14067890 */ /* 0x000fe4000fffe0ff */
[----:B------:R-:W-:Y:S02]  /*0480*/  UIMAD.WIDE.U32 UR4, UR5, UR7, URZ ;  /* 0x00000007050472a5 */ /* 0x000fe4000f8e00ff */
[----:B------:R-:W-:-:S02]  /*0490*/  USHF.R.U32.HI UR6, URZ, 0x5, UR6 ;  /* 0x00000005ff067899 */ /* 0x000fc40008011606 */
[----:B------:R-:W-:-:S04]  /*04a0*/  UIADD3 UR4, UPT, UPT, URZ, -UR5, URZ ;  /* 0x80000005ff047290 */ /* 0x000fc8000fffe0ff */
[----:B------:R-:W-:Y:S02]  /*04b0*/  UIMAD UR4, UR8, UR4, UR7 ;  /* 0x00000004080472a4 */ /* 0x000fe4000f8e0207 */
[----:B------:R-:W-:Y:S01]  /*04c0*/  ULEA UR7, UR18, 0x10, 0x4 ;  /* 0x0000001012077891 */ /* 0x000fe2000f8e20ff */
[----:B----4-:R-:W-:Y:S01]  /*04d0*/  IADD3 R9, PT, PT, R2, 0xffffffe, RZ ;  /* 0x0ffffffe02097810 */ /* 0x010fe20007ffe0ff */
[----:B------:R-:W-:Y:S02]  /*04e0*/  UISETP.GT.U32.AND UP1, UPT, UR8, UR4, UPT ;  /* 0x000000040800728c */ /* 0x000fe4000bf24070 */
[----:B------:R-:W-:-:S03]  /*04f0*/  UISETP.LT.U32.AND UP6, UPT, UR6, UR7, UPT ;  /* 0x000000070600728c */ /* 0x000fc6000bfc1070 */
[----:B------:R-:W2:Y:S06]  /*0500*/  F2I.FTZ.U32.TRUNC.NTZ R9, R9 ;  /* 0x0000000900097305 */ /* 0x000eac000021f000 */
[----:B------:R-:W-:Y:S02]  /*0510*/  @!UP1 UIADD3 UR4, UPT, UPT, UR4, -UR8, URZ ;  /* 0x8000000804049290 */ /* 0x000fe4000fffe0ff */
[----:B------:R-:W-:Y:S02]  /*0520*/  @!UP1 UIADD3 UR5, UPT, UPT, UR5, 0x1, URZ ;  /* 0x0000000105059890 */ /* 0x000fe4000fffe0ff */
[----:B------:R-:W-:-:S02]  /*0530*/  UISETP.GE.U32.AND UP0, UPT, UR4, UR8, UPT ;  /* 0x000000080400728c */ /* 0x000fc4000bf06070 */
[----:B------:R-:W-:Y:S02]  /*0540*/  ULOP3.LUT UR4, UR21, UR14, URZ, 0x3c, !UPT ;  /* 0x0000000e15047292 */ /* 0x000fe4000f8e3cff */
[----:B------:R-:W-:Y:S01]  /*0550*/  UIADD3 UR8, UPT, UPT, UR20, -0x1, URZ ;  /* 0xffffffff14087890 */ /* 0x000fe2000fffe0ff */
[----:B--2---:R-:W-:Y:S01]  /*0560*/  IMAD R10, R9, R0, RZ ;  /* 0x00000000090a7224 */ /* 0x004fe200078e02ff */
[----:B------:R-:W-:-:S03]  /*0570*/  UISETP.GE.AND UP1, UPT, UR4, URZ, UPT ;  /* 0x000000ff0400728c */ /* 0x000fc6000bf26270 */
[----:B------:R-:W-:Y:S01]  /*0580*/  UMOV UR4, URZ ;  /* 0x000000ff00047c82 */ /* 0x000fe20008000000 */
[----:B------:R-:W-:Y:S01]  /*0590*/  IADD3 R11, PT, PT, RZ, -R10, RZ ;  /* 0x8000000aff0b7210 */ /* 0x000fe20007ffe0ff */
[----:B------:R-:W-:Y:S01]  /*05a0*/  @UP0 UIADD3 UR5, UPT, UPT, UR5, 0x1, URZ ;  /* 0x0000000105050890 */ /* 0x000fe2000fffe0ff */
[----:B------:R-:W-:Y:S01]  /*05b0*/  MOV R13, UR8 ;  /* 0x00000008000d7c02 */ /* 0x000fe20008000f00 */
[----:B------:R-:W-:Y:S02]  /*05c0*/  UISETP.NE.AND UP0, UPT, UR14, URZ, UPT ;  /* 0x000000ff0e00728c */ /* 0x000fe4000bf05270 */
[----:B------:R-:W-:Y:S01]  /*05d0*/  ULOP3.LUT UR8, UR8, UR26, URZ, 0x3c, !UPT ;  /* 0x0000001a08087292 */ /* 0x000fe2000f8e3cff */
[----:B------:R-:W-:Y:S02]  /*05e0*/  IABS R13, R13 ;  /* 0x0000000d000d7213 */ /* 0x000fe40000000000 */
[----:B------:R-:W-:Y:S01]  /*05f0*/  UMOV UR16, UR5 ;  /* 0x0000000500107c82 */ /* 0x000fe20008000000 */
[----:B------:R-:W-:-:S02]  /*0600*/  UISETP.GE.AND UP2, UPT, UR8, URZ, UPT ;  /* 0x000000ff0800728c */ /* 0x000fc4000bf46270 */
        /* <DEDUP_REMOVED lines=8> */
[----:B------:R-:W2:Y:S08]  /*0690*/  I2F.RP R8, UR25 ;  /* 0x0000001900087d06 */ /* 0x000eb00008209400 */
[----:B--2---:R-:W2:Y:S02]  /*06a0*/  MUFU.RCP R8, R8 ;  /* 0x0000000800087308 */ /* 0x004ea40000001000 */
[----:B--2---:R-:W-:Y:S01]  /*06b0*/  IADD3 R10, PT, PT, R8, 0xffffffe, RZ ;  /* 0x0ffffffe080a7810 */ /* 0x004fe20007ffe0ff */
[----:B------:R-:W-:-:S04]  /*06c0*/  IMAD.MOV.U32 R8, RZ, RZ, RZ ;  /* 0x000000ffff087224 */ /* 0x000fc800078e00ff */
[----:B------:R-:W-:Y:S01]  /*06d0*/  IMAD.HI.U32 R2, R9, R11, R8 ;  /* 0x0000000b09027227 */ /* 0x000fe200078e0008 */
[----:B------:R-:W2:Y:S01]  /*06e0*/  F2I.FTZ.U32.TRUNC.NTZ R10, R10 ;  /* 0x0000000a000a7305 */ /* 0x000ea2000021f000 */
[----:B------:R-:W-:-:S05]  /*06f0*/  MOV R11, R13 ;  /* 0x0000000d000b7202 */ /* 0x000fca0000000f00 */
[----:B------:R-:W-:-:S05]  /*0700*/  IMAD.HI.U32 R8, R2, R11, RZ ;  /* 0x0000000b02087227 */ /* 0x000fca00078e00ff */
[----:B------:R-:W-:Y:S02]  /*0710*/  R2UR UR11, R8 ;  /* 0x00000000080b72ca */ /* 0x000fe400000e0000 */
[----:B------:R-:W-:Y:S02]  /*0720*/  IABS R8, UR19 ;  /* 0x0000001300087c13 */ /* 0x000fe40008000000 */
[----:B--2---:R-:W-:Y:S02]  /*0730*/  R2UR UR5, R10 ;  /* 0x000000000a0572ca */ /* 0x004fe400000e0000 */
[----:B------:R-:W-:Y:S02]  /*0740*/  R2UR UR10, R8 ;  /* 0x00000000080a72ca */ /* 0x000fe400000e0000 */
[----:B------:R-:W-:-:S05]  /*0750*/  IADD3 R8, PT, PT, RZ, -R12, RZ ;  /* 0x8000000cff087210 */ /* 0x000fca0007ffe0ff */
[----:B------:R-:W-:-:S04]  /*0760*/  IADD3 R9, PT, PT, RZ, -UR11, RZ ;  /* 0x8000000bff097c10 */ /* 0x000fc8000fffe0ff */
[----:B------:R-:W-:Y:S01]  /*0770*/  UIADD3 UR9, UPT, UPT, URZ, -UR5, URZ ;  /* 0x80000005ff097290 */ /* 0x000fe2000fffe0ff */
[C---:B------:R-:W-:Y:S02]  /*0780*/  IMAD R9, R0.reuse, R9, R11 ;  /* 0x0000000900097224 */ /* 0x040fe400078e020b */
[----:B------:R-:W2:Y:S01]  /*0790*/  @!P0 S2R R11, SR_CgaCtaId ;  /* 0x00000000000b8919 */ /* 0x000ea20000008800 */
[----:B------:R-:W-:Y:S02]  /*07a0*/  UIMAD UR9, UR9, UR25, URZ ;  /* 0x00000019090972a4 */ /* 0x000fe4000f8e02ff */
[----:B------:R-:W-:Y:S02]  /*07b0*/  ISETP.GT.U32.AND P1, PT, R0, R9, PT ;  /* 0x000000090000720c */ /* 0x000fe40003f24070 */
[----:B------:R-:W-:-:S03]  /*07c0*/  UIMAD.WIDE.U32 UR4, UR5, UR9, UR4 ;  /* 0x00000009050472a5 */ /* 0x000fc6000f8e0004 */
[----:B------:R-:W-:Y:S01]  /*07d0*/  R2UR UR9, R8 ;  /* 0x00000000080972ca */ /* 0x000fe200000e0000 */
[----:B------:R-:W-:Y:S01]  /*07e0*/  UIMAD.WIDE.U32 UR4, UR5, UR10, URZ ;  /* 0x0000000a050472a5 */ /* 0x000fe2000f8e00ff */
[----:B------:R-:W-:-:S06]  /*07f0*/  @!P0 MOV R8, 0x400 ;  /* 0x0000040000088802 */ /* 0x000fcc0000000f00 */
[----:B------:R-:W-:Y:S01]  /*0800*/  VOTEU.ANY UP3, P1 ;  /* 0x0000000000ff7886 */ /* 0x000fe20000860100 */
[----:B------:R-:W-:-:S04]  /*0810*/  PLOP3.LUT P1, PT, PT, PT, UP3, 0x80, 0x8 ;  /* 0x000000000008781c */ /* 0x000fc80003f2f038 */
[----:B------:R-:W-:Y:S02]  /*0820*/  UIMAD UR4, UR5, UR9, UR10 ;  /* 0x00000009050472a4 */ /* 0x000fe4000f8e020a */
[----:B------:R-:W-:Y:S02]  /*0830*/  USEL UR10, UR6, UR7, UP6 ;  /* 0x00000007060a7287 */ /* 0x000fe4000b000000 */
[----:B------:R-:W-:Y:S02]  /*0840*/  UISETP.GT.U32.AND UP5, UPT, UR25, UR4, UPT ;  /* 0x000000041900728c */ /* 0x000fe4000bfa4070 */
[----:B------:R-:W-:Y:S02]  /*0850*/  @!UP3 UIADD3 UR11, UPT, UPT, UR11, 0x1, URZ ;  /* 0x000000010b0bb890 */ /* 0x000fe4000fffe0ff */
[----:B0-----:R-:W-:Y:S01]  /*0860*/  @UP0 UIMAD UR9, UR21, UR15, UR19 ;  /* 0x0000000f150902a4 */ /* 0x001fe2000f8e0213 */
[----:B------:R-:W-:Y:S02]  /*0870*/  @!P1 IADD3 R9, PT, PT, R9, -R0, RZ ;  /* 0x8000000009099210 */ /* 0x000fe40007ffe0ff */
[----:B--2---:R-:W-:Y:S01]  /*0880*/  @!P0 LEA R8, R11, R8, 0x18 ;  /* 0x000000080b088211 */ /* 0x004fe200078ec0ff */
[----:B------:R-:W-:Y:S01]  /*0890*/  @UP0 UIMAD UR9, UR9, UR27, 0x1 ;  /* 0x00000001090904a4 */ /* 0x000fe2000f8e021b */
[----:B------:R-:W-:-:S02]  /*08a0*/  ISETP.GE.U32.AND P1, PT, R9, R0, PT ;  /* 0x000000000900720c */ /* 0x000fc40003f26070 */
[----:B------:R-:W-:Y:S01]  /*08b0*/  @!UP5 UIADD3 UR4, UPT, UPT, UR4, -UR25, URZ ;  /* 0x800000190404d290 */ /* 0x000fe2000fffe0ff */
[----:B------:R-:W-:Y:S01]  /*08c0*/  @!P0 LEA R9, R3, R8, 0x4 ;  /* 0x0000000803098211 */ /* 0x000fe200078e20ff */
[----:B------:R-:W-:Y:S01]  /*08d0*/  @!UP5 UIADD3 UR5, UPT, UPT, UR5, 0x1, URZ ;  /* 0x000000010505d890 */ /* 0x000fe2000fffe0ff */
[----:B------:R-:W-:Y:S01]  /*08e0*/  SHF.R.U32.HI R8, RZ, 0x5, R3 ;  /* 0x00000005ff087819 */ /* 0x000fe20000011603 */
[----:B------:R-:W-:Y:S02]  /*08f0*/  UISETP.GE.U32.AND UP4, UPT, UR4, UR25, UPT ;  /* 0x000000190400728c */ /* 0x000fe4000bf86070 */
[----:B------:R-:W-:Y:S01]  /*0900*/  ULOP3.LUT UR4, UR19, UR16, URZ, 0x3c, !UPT ;  /* 0x0000001013047292 */ /* 0x000fe2000f8e3cff */
[----:B------:R-:W-:-:S03]  /*0910*/  LEA R51, R51, R8, 0x4 ;  /* 0x0000000833337211 */ /* 0x000fc600078e20ff */
[----:B------:R-:W-:Y:S01]  /*0920*/  UISETP.GE.AND UP5, UPT, UR4, URZ, UPT ;  /* 0x000000ff0400728c */ /* 0x000fe2000bfa6270 */
[----:B------:R-:W-:-:S04]  /*0930*/  VOTEU.ANY UP3, P1 ;  /* 0x0000000000ff7886 */ /* 0x000fc80000860100 */
        /* <DEDUP_REMOVED lines=10> */
[----:B------:R-:W-:Y:S01]  /*09e0*/  @!UP1 ULOP3.LUT UR16, URZ, UR26, URZ, 0x33, !UPT ;  /* 0x0000001aff109292 */ /* 0x000fe2000f8e33ff */
[----:B---3--:R0:W-:Y:S01]  /*09f0*/  @!P0 STS.128 [R9], R4 ;  /* 0x0000000409008388 */ /* 0x0081e20000000c00 */
[----:B------:R-:W-:Y:S01]  /*0a00*/  BAR.SYNC.DEFER_BLOCKING 0x0 ;  /* 0x0000000000007b1d */ /* 0x000fe20000010000 */
[----:B------:R-:W-:Y:S01]  /*0a10*/  ISETP.GE.U32.AND P0, PT, R51, UR10, PT ;  /* 0x0000000a33007c0c */ /* 0x000fe2000bf06070 */
[----:B------:R-:W-:-:S12]  /*0a20*/  @!UP0 UIMAD UR9, UR27, UR4, 0x1 ;  /* 0x000000011b0984a4 */ /* 0x000fd8000f8e0204 */
[----:B-1----:R-:W-:Y:S05]  /*0a30*/  @P0 BRA `(.L_x_21546) ;  /* 0x0000002c007c0947 */ /* 0x002fea0003800000 */
[----:B------:R-:W1:Y:S01]  /*0a40*/  LDCU UR4, c[0x0][0x3c8] ;  /* 0x00007900ff0477ac */ /* 0x000e620008000800 */
[----:B------:R-:W2:Y:S01]  /*0a50*/  S2UR UR5, SR_CgaCtaId ;  /* 0x00000000000579c3 */ /* 0x000ea20000008800 */
[----:B0-----:R-:W-:Y:S01]  /*0a60*/  IMAD.WIDE.U32 R4, R51, 0x4, RZ ;  /* 0x0000000433047825 */ /* 0x001fe200078e00ff */
[----:B------:R-:W-:Y:S01]  /*0a70*/  LEA R46, R8, UR24, 0x5 ;  /* 0x00000018082e7c11 */ /* 0x000fe2000f8e28ff */
[----:B------:R-:W0:Y:S01]  /*0a80*/  LDCU.64 UR6, c[0x0][0x3b8] ;  /* 0x00007700ff0677ac */ /* 0x000e220008000a00 */
[----:B------:R-:W-:Y:S01]  /*0a90*/  MOV R50, 0xff7fffff ;  /* 0xff7fffff00327802 */ /* 0x000fe20000000f00 */
[----:B-1----:R-:W-:-:S06]  /*0aa0*/  UIMAD UR4, UR17, UR4, URZ ;  /* 0x00000004110472a4 */ /* 0x002fcc000f8e02ff */
[----:B------:R-:W-:Y:S01]  /*0ab0*/  MOV R7, UR4 ;  /* 0x0000000400077c02 */ /* 0x000fe20008000f00 */
[----:B------:R-:W-:Y:S02]  /*0ac0*/  UMOV UR4, 0x400 ;  /* 0x0000040000047882 */ /* 0x000fe40000000000 */
[----:B------:R-:W-:Y:S02]  /*0ad0*/  UIADD3 UR4, UPT, UPT, UR4, 0x1a0, URZ ;  /* 0x000001a004047890 */ /* 0x000fe4000fffe0ff */
[----:B------:R-:W-:Y:S01]  /*0ae0*/  IMAD.WIDE R4, R7, 0x4, R4 ;  /* 0x0000000407047825 */ /* 0x000fe200078e0204 */
[----:B------:R-:W-:Y:S01]  /*0af0*/  LOP3.LUT R7, R3, 0x1f, RZ, 0xc0, !PT ;  /* 0x0000001f03077812 */ /* 0x000fe200078ec0ff */
[----:B--2---:R-:W-:-:S03]  /*0b00*/  ULEA UR4, UR5, UR4, 0x18 ;  /* 0x0000000405047291 */ /* 0x004fc6000f8ec0ff */
[----:B------:R-:W-:Y:S02]  /*0b10*/  LEA R8, R8, R7, 0x5 ;  /* 0x0000000708087211 */ /* 0x000fe400078e28ff */
[----:B------:R-:W-:Y:S02]  /*0b20*/  IADD3 R7, PT, PT, R7, R46, RZ ;  /* 0x0000002e07077210 */ /* 0x000fe40007ffe0ff */
[----:B0-----:R-:W-:Y:S02]  /*0b30*/  IADD3 R44, P0, PT, R4, UR6, RZ ;  /* 0x00000006042c7c10 */ /* 0x001fe4000ff1e0ff */
[----:B------:R-:W-:Y:S01]  /*0b40*/  IADD3 R46, PT, PT, R46, 0x1, RZ ;  /* 0x000000012e2e7810 */ /* 0x000fe20007ffe0ff */
[----:B------:R-:W-:Y:S01]  /*0b50*/  VIADD R47, R7, 0x1 ;  /* 0x00000001072f7836 */ /* 0x000fe20000000000 */
[----:B------:R-:W-:Y:S02]  /*0b60*/  IADD3.X R45, PT, PT, R5, UR7, RZ, P0, !PT ;  /* 0x00000007052d7c10 */ /* 0x000fe400087fe4ff */
[----:B------:R-:W-:-:S02]  /*0b70*/  IADD3 R48, PT, PT, R7, -UR20, RZ ;  /* 0x8000001407307c10 */ /* 0x000fc4000fffe0ff */
[----:B------:R-:W-:-:S07]  /*0b80*/  LEA R49, R8, UR4, 0x2 ;  /* 0x0000000408317c11 */ /* 0x000fce000f8e10ff */
.L_x_21549:
[----:B------:R-:W0:Y:S01]  /*0b90*/  LDC R12, c[0x0][0x400] ;  /* 0x00010000ff0c7b82 */ /* 0x000e220000000800 */
[C---:B------:R-:W-:Y:S01]  /*0ba0*/  IADD3 R4, PT, PT, R46.reuse, -0x1, RZ ;  /* 0xffffffff2e047810 */ /* 0x040fe20007ffe0ff */
[----:B------:R-:W-:Y:S01]  /*0bb0*/  UIADD3 UR4, UPT, UPT, UR16, -UR28, URZ ;  /* 0x8000001c10047290 */ /* 0x000fe2000fffe0ff */
[----:B------:R-:W-:Y:S01]  /*0bc0*/  IADD3 R51, PT, PT, R51, 0x4, RZ ;  /* 0x0000000433337810 */ /* 0x000fe20007ffe0ff */
[----:B------:R-:W-:Y:S01]  /*0bd0*/  BSSY.RECONVERGENT B1, `(.L_x_21547) ;  /* 0x00002bf000017945 */ /* 0x000fe20003800200 */
[----:B------:R-:W-:Y:S02]  /*0be0*/  IABS R5, R4 ;  /* 0x0000000400057213 */ /* 0x000fe40000000000 */
[----:B------:R-:W-:Y:S01]  /*0bf0*/  IADD3 R46, PT, PT, R46, 0x80, RZ ;  /* 0x000000802e2e7810 */ /* 0x000fe20007ffe0ff */
[----:B------:R-:W1:Y:S02]  /*0c00*/  LDC R11, c[0x0][0x404] ;  /* 0x00010100ff0b7b82 */ /* 0x000e640000000800 */
        /* <DEDUP_REMOVED lines=17> */
[----:B------:R-:W-:-:S05]  /*0d20*/  MOV R8, R6 ;  /* 0x0000000600087202 */ /* 0x000fca0000000f00 */
[----:B------:R-:W-:Y:S01]  /*0d30*/  @!P2 IMAD.MOV R8, RZ, RZ, -R8 ;  /* 0x000000ffff08a224 */ /* 0x000fe200078e0a08 */
[----:B0-----:R-:W-:Y:S02]  /*0d40*/  IADD3 R4, PT, PT, RZ, -R5, RZ ;  /* 0x80000005ff047210 */ /* 0x001fe40007ffe0ff */
[----:B------:R-:W-:Y:S02]  /*0d50*/  @!P1 LOP3.LUT R8, RZ, R11, RZ, 0x33, !PT ;  /* 0x0000000bff089212 */ /* 0x000fe400078e33ff */
[----:B------:R-:W-:Y:S01]  /*0d60*/  ISETP.NE.AND P1, PT, R12, RZ, PT ;  /* 0x000000ff0c00720c */ /* 0x000fe20003f25270 */
[----:B------:R-:W-:Y:S01]  /*0d70*/  IMAD R7, R4, R9, RZ ;  /* 0x0000000904077224 */ /* 0x000fe200078e02ff */
[----:B------:R-:W-:Y:S01]  /*0d80*/  IADD3 R6, PT, PT, R8, UR9, RZ ;  /* 0x0000000908067c10 */ /* 0x000fe2000fffe0ff */
[----:B------:R-:W-:-:S03]  /*0d90*/  HFMA2 R4, -RZ, RZ, 0, 0 ;  /* 0x00000000ff047431 */ /* 0x000fc600000001ff */
[----:B------:R-:W-:Y:S02]  /*0da0*/  IABS R10, R6 ;  /* 0x00000006000a7213 */ /* 0x000fe40000000000 */
[----:B------:R-:W-:Y:S01]  /*0db0*/  IMAD.HI.U32 R4, R5, R7, R4 ;  /* 0x0000000705047227 */ /* 0x000fe200078e0004 */
[----:B------:R-:W-:Y:S02]  /*0dc0*/  ISETP.GE.AND P2, PT, R6, RZ, PT ;  /* 0x000000ff0600720c */ /* 0x000fe40003f46270 */
        /* <DEDUP_REMOVED lines=16> */
[----:B------:R-:W2:Y:S01]  /*0ed0*/  LDG.E.CONSTANT R7, desc[UR12][R44.64] ;  /* 0x0000000c2c077981 */ /* 0x000ea2000c1e9900 */
[----:B0-----:R-:W-:Y:S01]  /*0ee0*/  SHF.L.U32 R4, R3, 0x3, RZ ;  /* 0x0000000303047819 */ /* 0x001fe200000006ff */
[----:B------:R-:W-:-:S03]  /*0ef0*/  UIMAD UR4, UR8, UR29, URZ ;  /* 0x0000001d080472a4 */ /* 0x000fc6000f8e02ff */
[----:B------:R-:W-:-:S03]  /*0f00*/  LOP3.LUT R4, R4, 0xf8, RZ, 0xc0, !PT ;  /* 0x000000f804047812 */ /* 0x000fc600078ec0ff */
[----:B------:R-:W-:Y:S02]  /*0f10*/  MOV R5, UR4 ;  /* 0x0000000400057c02 */ /* 0x000fe40008000f00 */
[----:B------:R-:W-:-:S04]  /*0f20*/  IADD3 R4, P0, PT, R4, UR4, RZ ;  /* 0x0000000404047c10 */ /* 0x000fc8000ff1e0ff */
[----:B------:R-:W-:Y:S01]  /*0f30*/  LEA.HI.X.SX32 R5, R5, RZ, 0x1, P0 ;  /* 0x000000ff05057211 */ /* 0x000fe200000f0eff */
[----:B------:R-:W0:Y:S01]  /*0f40*/  S2UR UR5, SR_CgaCtaId ;  /* 0x00000000000579c3 */ /* 0x000e220000008800 */
[----:B------:R-:W-:Y:S01]  /*0f50*/  UMOV UR4, 0x400 ;  /* 0x0000040000047882 */ /* 0x000fe20000000000 */
        /* <DEDUP_REMOVED lines=8> */
[----:B0-----:R-:W-:-:S09]  /*0fe0*/  ULEA UR4, UR5, UR4, 0x18 ;  /* 0x0000000405047291 */ /* 0x001fd2000f8ec0ff */
[----:B------:R-:W0:Y:S04]  /*0ff0*/  LDS.128 R24, [UR4+0x10] ;  /* 0x00001004ff187984 */ /* 0x000e280008000c00 */
[----:B------:R-:W1:Y:S01]  /*1000*/  LDS.128 R28, [UR4] ;  /* 0x00000004ff1c7984 */ /* 0x000e620008000c00 */
[--C-:B0-----:R-:W-:Y:S02]  /*1010*/  HADD2.F32 R32, -RZ, R24.reuse.H0_H0 ;  /* 0x20000018ff207230 */ /* 0x101fe40000004100 */
[----:B------:R-:W-:Y:S02]  /*1020*/  HADD2.F32 R36, -RZ, R24.H1_H1 ;  /* 0x30000018ff247230 */ /* 0x000fe40000004100 */
[--C-:B-1----:R-:W-:Y:S02]  /*1030*/  HADD2.F32 R24, -RZ, R28.reuse.H0_H0 ;  /* 0x2000001cff187230 */ /* 0x102fe40000004100 */
[----:B------:R-:W-:-:S02]  /*1040*/  HADD2.F32 R28, -RZ, R28.H1_H1 ;  /* 0x3000001cff1c7230 */ /* 0x000fc40000004100 */
[--C-:B--2---:R-:W-:Y:S02]  /*1050*/  HADD2.F32 R33, -RZ, R4.reuse.H0_H0 ;  /* 0x20000004ff217230 */ /* 0x104fe40000004100 */
[----:B------:R-:W-:Y:S02]  /*1060*/  HADD2.F32 R39, -RZ, R4.H1_H1 ;  /* 0x30000004ff277230 */ /* 0x000fe40000004100 */
[--C-:B---3--:R-:W-:Y:S02]  /*1070*/  HADD2.F32 R37, -RZ, R8.reuse.H0_H0 ;  /* 0x20000008ff257230 */ /* 0x108fe40000004100 */
[----:B------:R-:W-:Y:S02]  /*1080*/  FMUL.FTZ R41, R32, R33 ;  /* 0x0000002120297220 */ /* 0x000fe40000410000 */
[----:B------:R-:W2:Y:S01]  /*1090*/  LDG.E.128.CONSTANT R32, desc[UR12][R54.64+0xa00] ;  /* 0x000a000c36207981 */ /* 0x000ea2000c1e9d00 */
[----:B------:R-:W-:Y:S01]  /*10a0*/  FMUL.FTZ R39, R36, R39 ;  /* 0x0000002724277220 */ /* 0x000fe20000410000 */
[----:B------:R-:W-:Y:S01]  /*10b0*/  FFMA.FTZ R4, R24, R37, R41 ;  /* 0x0000002518047223 */ /* 0x000fe20000010029 */
[----:B------:R-:W-:Y:S01]  /*10c0*/  HADD2.F32 R37, -RZ, R8.H1_H1 ;  /* 0x30000008ff257230 */ /* 0x000fe20000004100 */
[----:B------:R-:W3:Y:S01]  /*10d0*/  LDG.E.128.CONSTANT R40, desc[UR12][R54.64+0xc00] ;  /* 0x000c000c36287981 */ /* 0x000ee2000c1e9d00 */
[----:B------:R-:W-:-:S02]  /*10e0*/  HADD2.F32 R24, -RZ, R25.H0_H0 ;  /* 0x20000019ff187230 */ /* 0x000fc40000004100 */
[----:B------:R-:W-:Y:S02]  /*10f0*/  HADD2.F32 R25, -RZ, R25.H1_H1 ;  /* 0x30000019ff197230 */ /* 0x000fe40000004100 */
[----:B------:R-:W-:Y:S01]  /*1100*/  FFMA.FTZ R8, R28, R37, R39 ;  /* 0x000000251c087223 */ /* 0x000fe20000010027 */
[--C-:B------:R-:W-:Y:S02]  /*1110*/  HADD2.F32 R37, -RZ, R5.reuse.H0_H0 ;  /* 0x20000005ff257230 */ /* 0x100fe40000004100 */
[----:B------:R-:W-:Y:S02]  /*1120*/  HADD2.F32 R28, -RZ, R5.H1_H1 ;  /* 0x30000005ff1c7230 */ /* 0x000fe40000004100 */
[----:B------:R-:W-:Y:S02]  /*1130*/  HADD2.F32 R5, -RZ, R29.H0_H0 ;  /* 0x2000001dff057230 */ /* 0x000fe40000004100 */
[----:B------:R-:W-:Y:S01]  /*1140*/  FMUL.FTZ R36, R24, R37 ;  /* 0x0000002518247220 */ /* 0x000fe20000410000 */
[----:B------:R-:W-:-:S02]  /*1150*/  HADD2.F32 R24, -RZ, R9.H0_H0 ;  /* 0x20000009ff187230 */ /* 0x000fc40000004100 */
[----:B------:R-:W-:Y:S01]  /*1160*/  FMUL.FTZ R28, R25, R28 ;  /* 0x0000001c191c7220 */ /* 0x000fe20000410000 */
[----:B------:R-:W-:Y:S02]  /*1170*/  HADD2.F32 R29, -RZ, R29.H1_H1 ;  /* 0x3000001dff1d7230 */ /* 0x000fe40000004100 */
[--C-:B------:R-:W-:Y:S02]  /*1180*/  HADD2.F32 R25, -RZ, R26.reuse.H0_H0 ;  /* 0x2000001aff197230 */ /* 0x100fe40000004100 */
[----:B------:R-:W-:Y:S01]  /*1190*/  FFMA.FTZ R5, R5, R24, R36 ;  /* 0x0000001805057223 */ /* 0x000fe20000010024 */
[----:B------:R-:W-:Y:S02]  /*11a0*/  HADD2.F32 R24, -RZ, R9.H1_H1 ;  /* 0x30000009ff187230 */ /* 0x000fe40000004100 */
[----:B------:R-:W-:Y:S02]  /*11b0*/  HADD2.F32 R26, -RZ, R26.H1_H1 ;  /* 0x3000001aff1a7230 */ /* 0x000fe40000004100 */
[----:B------:R-:W-:-:S02]  /*11c0*/  HADD2.F32 R37, -RZ, R6.H1_H1 ;  /* 0x30000006ff257230 */ /* 0x000fc40000004100 */
[----:B------:R-:W-:Y:S02]  /*11d0*/  HADD2.F32 R36, -RZ, R6.H0_H0 ;  /* 0x20000006ff247230 */ /* 0x000fe40000004100 */
[----:B------:R-:W-:Y:S01]  /*11e0*/  FFMA.FTZ R6, R29, R24, R28 ;  /* 0x000000181d067223 */ /* 0x000fe2000001001c */
[--C-:B------:R-:W-:Y:S02]  /*11f0*/  HADD2.F32 R24, -RZ, R30.reuse.H0_H0 ;  /* 0x2000001eff187230 */ /* 0x100fe40000004100 */
[----:B------:R-:W-:Y:S01]  /*1200*/  FMUL.FTZ R37, R26, R37 ;  /* 0x000000251a257220 */ /* 0x000fe20000410000 */
[----:B------:R-:W-:Y:S02]  /*1210*/  HADD2.F32 R30, -RZ, R30.H1_H1 ;  /* 0x3000001eff1e7230 */ /* 0x000fe40000004100 */
[----:B------:R-:W-:Y:S01]  /*1220*/  FMUL.FTZ R25, R25, R36 ;  /* 0x0000002419197220 */ /* 0x000fe20000410000 */
[--C-:B------:R-:W-:Y:S02]  /*1230*/  HADD2.F32 R29, -RZ, R10.reuse.H1_H1 ;  /* 0x3000000aff1d7230 */ /* 0x100fe40000004100 */
[----:B------:R-:W-:-:S03]  /*1240*/  HADD2.F32 R9, -RZ, R10.H0_H0 ;  /* 0x2000000aff097230 */ /* 0x000fc60000004100 */
[----:B------:R-:W-:Y:S02]  /*1250*/  FFMA.FTZ R10, R30, R29, R37 ;  /* 0x0000001d1e0a7223 */ /* 0x000fe40000010025 */
[----:B------:R-:W0:Y:S01]  /*1260*/  LDS.128 R36, [UR4+0x20] ;  /* 0x00002004ff247984 */ /* 0x000e220008000c00 */
[----:B------:R-:W-:Y:S01]  /*1270*/  FFMA.FTZ R25, R24, R9, R25 ;  /* 0x0000000918197223 */ /* 0x000fe20000010019 */
[----:B------:R-:W-:Y:S02]  /*1280*/  HADD2.F32 R9, -RZ, R27.H0_H0 ;  /* 0x2000001bff097230 */ /* 0x000fe40000004100 */
[----:B------:R-:W-:-:S05]  /*1290*/  HADD2.F32 R24, -RZ, R7.H0_H0 ;  /* 0x20000007ff187230 */ /* 0x000fca0000004100 */
[----:B------:R-:W-:Y:S01]  /*12a0*/  FMUL.FTZ R26, R9, R24 ;  /* 0x00000018091a7220 */ /* 0x000fe20000410000 */
[----:B------:R-:W-:Y:S02]  /*12b0*/  HADD2.F32 R9, -RZ, R31.H0_H0 ;  /* 0x2000001fff097230 */ /* 0x000fe40000004100 */
[----:B------:R-:W-:Y:S02]  /*12c0*/  HADD2.F32 R24, -RZ, R11.H0_H0 ;  /* 0x2000000bff187230 */ /* 0x000fe40000004100 */
[----:B------:R-:W-:-:S03]  /*12d0*/  HADD2.F32 R27, -RZ, R27.H1_H1 ;  /* 0x3000001bff1b7230 */ /* 0x000fc60000004100 */
[----:B------:R-:W-:Y:S01]  /*12e0*/  FFMA.FTZ R9, R9, R24, R26 ;  /* 0x0000001809097223 */ /* 0x000fe2000001001a */
[----:B------:R-:W-:Y:S02]  /*12f0*/  HADD2.F32 R24, -RZ, R7.H1_H1 ;  /* 0x30000007ff187230 */ /* 0x000fe40000004100 */
[----:B------:R-:W-:-:S03]  /*1300*/  HADD2.F32 R29, -RZ, R31.H1_H1 ;  /* 0x3000001fff1d7230 */ /* 0x000fc60000004100 */
[----:B------:R-:W-:Y:S01]  /*1310*/  FMUL.FTZ R26, R27, R24 ;  /* 0x000000181b1a7220 */ /* 0x000fe20000410000 */
[----:B------:R-:W-:Y:S02]  /*1320*/  HADD2.F32 R24, -RZ, R11.H1_H1 ;  /* 0x3000000bff187230 */ /* 0x000fe40000004100 */
[----:B----4-:R-:W-:-:S03]  /*1330*/  HADD2.F32 R28, -RZ, R12.H0_H0 ;  /* 0x2000000cff1c7230 */ /* 0x010fc60000004100 */
[----:B------:R-:W-:Y:S01]  /*1340*/  FFMA.FTZ R29, R29, R24, R26 ;  /* 0x000000181d1d7223 */ /* 0x000fe2000001001a */
[----:B------:R-:W-:Y:S02]  /*1350*/  HADD2.F32 R24, -RZ, R12.H1_H1 ;  /* 0x3000000cff187230 */ /* 0x000fe40000004100 */
[----:B0-----:R-:W-:Y:S02]  /*1360*/  HADD2.F32 R7, -RZ, R36.H0_H0 ;  /* 0x20000024ff077230 */ /* 0x001fe40000004100 */
[----:B------:R-:W-:-:S03]  /*1370*/  HADD2.F32 R12, -RZ, R37.H0_H0 ;  /* 0x20000025ff0c7230 */ /* 0x000fc60000004100 */
[----:B------:R-:W-:Y:S01]  /*1380*/  FFMA.FTZ R28, R7, R28, R4 ;  /* 0x0000001c071c7223 */ /* 0x000fe20000010004 */
        /* <DEDUP_REMOVED lines=8> */
[----:B------:R-:W-:Y:S02]  /*1410*/  HADD2.F32 R5, -RZ, R14.H0_H0 ;  /* 0x2000000eff057230 */ /* 0x000fe40000004100 */
[----:B------:R-:W-:Y:S02]  /*1420*/  HADD2.F32 R11, -RZ, R38.H1_H1 ;  /* 0x30000026ff0b7230 */ /* 0x000fe40000004100 */
[----:B------:R-:W-:Y:S02]  /*1430*/  HADD2.F32 R36, -RZ, R14.H1_H1 ;  /* 0x3000000eff247230 */ /* 0x000fe40000004100 */
[----:B------:R-:W-:Y:S02]  /*1440*/  HADD2.F32 R8, -RZ, R39.H0_H0 ;  /* 0x20000027ff087230 */ /* 0x000fe40000004100 */
[----:B------:R-:W-:Y:S02]  /*1450*/  HADD2.F32 R37, -RZ, R15.H0_H0 ;  /* 0x2000000fff257230 */ /* 0x000fe40000004100 */
[----:B------:R-:W-:Y:S01]  /*1460*/  FFMA.FTZ R14, R4, R5, R25 ;  /* 0x00000005040e7223 */ /* 0x000fe20000010019 */
[----:B------:R-:W-:Y:S01]  /*1470*/  FFMA.FTZ R36, R11, R36, R10 ;  /* 0x000000240b247223 */ /* 0x000fe2000001000a */
[----:B------:R-:W0:Y:S01]  /*1480*/  LDS.128 R4, [UR4+0x30] ;  /* 0x00003004ff047984 */ /* 0x000e220008000c00 */
[----:B------:R-:W-:-:S03]  /*1490*/  FFMA.FTZ R37, R8, R37, R9 ;  /* 0x0000002508257223 */ /* 0x000fc60000010009 */
[----:B------:R-:W4:Y:S01]  /*14a0*/  LDG.E.128.CONSTANT R8, desc[UR12][R54.64+0xe00] ;  /* 0x000e000c36087981 */ /* 0x000f22000c1e9d00 */
[----:B------:R-:W-:Y:S02]  /*14b0*/  HADD2.F32 R15, -RZ, R15.H1_H1 ;  /* 0x3000000fff0f7230 */ /* 0x000fe40000004100 */
[----:B------:R-:W-:Y:S02]  /*14c0*/  HADD2.F32 R26, -RZ, R39.H1_H1 ;  /* 0x30000027ff1a7230 */ /* 0x000fe40000004100 */
[----:B------:R-:W-:-:S03]  /*14d0*/  HADD2.F32 R25, -RZ, R16.H0_H0 ;  /* 0x20000010ff197230 */ /* 0x000fc60000004100 */
[----:B------:R-:W-:Y:S01]  /*14e0*/  FFMA.FTZ R29, R26, R15, R29 ;  /* 0x0000000f1a1d7223 */ /* 0x000fe2000001001d */
[----:B------:R-:W-:Y:S02]  /*14f0*/  HADD2.F32 R16, -RZ, R16.H1_H1 ;  /* 0x30000010ff107230 */ /* 0x000fe40000004100 */
[----:B0-----:R-:W-:-:S05]  /*1500*/  HADD2.F32 R15, -RZ, R4.H0_H0 ;  /* 0x20000004ff0f7230 */ /* 0x001fca0000004100 */
[----:B------:R-:W-:Y:S01]  /*1510*/  FFMA.FTZ R28, R15, R25, R28 ;  /* 0x000000190f1c7223 */ /* 0x000fe2000001001c */
[----:B------:R-:W-:Y:S02]  /*1520*/  HADD2.F32 R15, -RZ, R4.H1_H1 ;  /* 0x30000004ff0f7230 */ /* 0x000fe40000004100 */
[----:B------:R-:W-:Y:S02]  /*1530*/  HADD2.F32 R4, -RZ, R17.H0_H0 ;  /* 0x20000011ff047230 */ /* 0x000fe40000004100 */
[--C-:B------:R-:W-:Y:S02]  /*1540*/  HADD2.F32 R38, -RZ, R5.reuse.H1_H1 ;  /* 0x30000005ff267230 */ /* 0x100fe40000004100 */
[----:B------:R-:W-:Y:S01]  /*1550*/  FFMA.FTZ R16, R15, R16, R24 ;  /* 0x000000100f107223 */ /* 0x000fe20000010018 */
[----:B------:R-:W-:Y:S01]  /*1560*/  HADD2.F32 R15, -RZ, R5.H0_H0 ;  /* 0x20000005ff0f7230 */ /* 0x000fe20000004100 */
[----:B------:R-:W4:Y:S01]  /*1570*/  LDG.E.128.CONSTANT R24, desc[UR12][R54.64+0x1000] ;  /* 0x0010000c36187981 */ /* 0x000f22000c1e9d00 */
[----:B------:R-:W-:-:S02]  /*1580*/  HADD2.F32 R39, -RZ, R6.H0_H0 ;  /* 0x20000006ff277230 */ /* 0x000fc40000004100 */
[----:B------:R-:W-:Y:S02]  /*1590*/  HADD2.F32 R17, -RZ, R17.H1_H1 ;  /* 0x30000011ff117230 */ /* 0x000fe40000004100 */
[----:B------:R-:W-:Y:S02]  /*15a0*/  HADD2.F32 R5, -RZ, R18.H0_H0 ;  /* 0x20000012ff057230 */ /* 0x000fe40000004100 */
[----:B------:R-:W-:Y:S01]  /*15b0*/  FFMA.FTZ R4, R15, R4, R12 ;  /* 0x000000040f047223 */ /* 0x000fe2000001000c */
[----:B------:R-:W-:Y:S02]  /*15c0*/  FFMA.FTZ R38, R38, R17, R13 ;  /* 0x0000001126267223 */ /* 0x000fe4000001000d */
[----:B------:R-:W-:Y:S02]  /*15d0*/  FFMA.FTZ R39, R39, R5, R14 ;  /* 0x0000000527277223 */ /* 0x000fe4000001000e */
[----:B------:R-:W0:Y:S01]  /*15e0*/  LDS.128 R12, [UR4+0x40] ;  /* 0x00004004ff0c7984 */ /* 0x000e220008000c00 */
[----:B------:R-:W-:-:S02]  /*15f0*/  HADD2.F32 R5, -RZ, R6.H1_H1 ;  /* 0x30000006ff057230 */ /* 0x000fc40000004100 */
        /* <DEDUP_REMOVED lines=10> */
[----:B0-----:R-:W-:-:S05]  /*16a0*/  HADD2.F32 R5, -RZ, R12.H0_H0 ;  /* 0x2000000cff057230 */ /* 0x001fca0000004100 */
[----:B------:R-:W-:Y:S01]  /*16b0*/  FFMA.FTZ R28, R5, R6, R28 ;  /* 0x00000006051c7223 */ /* 0x000fe2000001001c */
[----:B------:R-:W-:Y:S02]  /*16c0*/  HADD2.F32 R5, -RZ, R12.H1_H1 ;  /* 0x3000000cff057230 */ /* 0x000fe40000004100 */
[----:B------:R-:W-:-:S05]  /*16d0*/  HADD2.F32 R12, -RZ, R20.H1_H1 ;  /* 0x30000014ff0c7230 */ /* 0x000fca0000004100 */
[----:B------:R-:W-:Y:S01]  /*16e0*/  FFMA.FTZ R12, R5, R12, R16 ;  /* 0x0000000c050c7223 */ /* 0x000fe20000010010 */
[----:B------:R-:W-:Y:S02]  /*16f0*/  HADD2.F32 R16, -RZ, R14.H0_H0 ;  /* 0x2000000eff107230 */ /* 0x000fe40000004100 */
[----:B------:R-:W-:-:S03]  /*1700*/  HADD2.F32 R22, -RZ, R22.H1_H1 ;  /* 0x30000016ff167230 */ /* 0x000fc60000004100 */
[----:B------:R-:W-:Y:S01]  /*1710*/  FFMA.FTZ R39, R16, R17, R39 ;  /* 0x0000001110277223 */ /* 0x000fe20000010027 */
[----:B------:R-:W-:Y:S02]  /*1720*/  HADD2.F32 R17, -RZ, R14.H1_H1 ;  /* 0x3000000eff117230 */ /* 0x000fe40000004100 */
[----:B------:R-:W-:Y:S02]  /*1730*/  HADD2.F32 R14, -RZ, R15.H0_H0 ;  /* 0x2000000fff0e7230 */ /* 0x000fe40000004100 */
[----:B------:R-:W-:Y:S02]  /*1740*/  HADD2.F32 R16, -RZ, R23.H0_H0 ;  /* 0x20000017ff107230 */ /* 0x000fe40000004100 */
[--C-:B------:R-:W-:Y:S02]  /*1750*/  HADD2.F32 R5, -RZ, R13.reuse.H0_H0 ;  /* 0x2000000dff057230 */ /* 0x100fe40000004100 */
[----:B------:R-:W-:Y:S02]  /*1760*/  HADD2.F32 R7, -RZ, R13.H1_H1 ;  /* 0x3000000dff077230 */ /* 0x000fe40000004100 */
[----:B------:R-:W-:Y:S01]  /*1770*/  FFMA.FTZ R36, R17, R22, R36 ;  /* 0x0000001611247223 */ /* 0x000fe20000010024 */
[----:B------:R-:W-:-:S02]  /*1780*/  HADD2.F32 R13, -RZ, R21.H0_H0 ;  /* 0x20000015ff0d7230 */ /* 0x000fc40000004100 */
[----:B------:R-:W-:Y:S01]  /*1790*/  FFMA.FTZ R37, R14, R16, R37 ;  /* 0x000000100e257223 */ /* 0x000fe20000010025 */
[----:B------:R-:W-:Y:S01]  /*17a0*/  HADD2.F32 R21, -RZ, R21.H1_H1 ;  /* 0x30000015ff157230 */ /* 0x000fe20000004100 */
[----:B------:R-:W4:Y:S01]  /*17b0*/  LDG.E.128.CONSTANT R16, desc[UR12][R54.64+0x1200] ;  /* 0x0012000c36107981 */ /* 0x000f22000c1e9d00 */
[----:B------:R-:W-:-:S03]  /*17c0*/  FFMA.FTZ R13, R5, R13, R4 ;  /* 0x0000000d050d7223 */ /* 0x000fc60000010004 */
[----:B------:R-:W-:Y:S02]  /*17d0*/  FFMA.FTZ R38, R7, R21, R38 ;  /* 0x0000001507267223 */ /* 0x000fe40000010026 */
[----:B------:R-:W0:Y:S01]  /*17e0*/  LDS.128 R4, [UR4+0x50] ;  /* 0x00005004ff047984 */ /* 0x000e220008000c00 */
        /* <DEDUP_REMOVED lines=8> */
[----:B------:R-:W-:Y:S02]  /*1870*/  HADD2.F32 R6, -RZ, R7.H0_H0 ;  /* 0x20000007ff067230 */ /* 0x000fe40000004100 */
[----:B------:R-:W-:Y:S02]  /*1880*/  HADD2.F32 R20, -RZ, R35.H0_H0 ;  /* 0x20000023ff147230 */ /* 0x000fe40000004100 */
[----:B------:R-:W-:Y:S01]  /*1890*/  FFMA.FTZ R36, R21, R34, R36 ;  /* 0x0000002215247223 */ /* 0x000fe20000010024 */
[----:B------:R-:W-:Y:S02]  /*18a0*/  HADD2.F32 R15, -RZ, R4.H0_H0 ;  /* 0x20000004ff0f7230 */ /* 0x000fe40000004100 */
[----:B------:R-:W-:-:S02]  /*18b0*/  HADD2.F32 R14, -RZ, R32.H0_H0 ;  /* 0x20000020ff0e7230 */ /* 0x000fc40000004100 */
[----:B------:R-:W-:Y:S02]  /*18c0*/  FFMA.FTZ R37, R6, R20, R37 ;  /* 0x0000001406257223 */ /* 0x000fe40000010025 */
[----:B------:R-:W2:Y:S01]  /*18d0*/  LDG.E.128.CONSTANT R20, desc[UR12][R54.64+0x1400] ;  /* 0x0014000c36147981 */ /* 0x000ea2000c1e9d00 */
        /* <DEDUP_REMOVED lines=9> */
[----:B------:R-:W-:Y:S02]  /*1970*/  FFMA.FTZ R38, R15, R33, R38 ;  /* 0x000000210f267223 */ /* 0x000fe40000010026 */
[----:B------:R-:W0:Y:S01]  /*1980*/  LDS.128 R12, [UR4+0x60] ;  /* 0x00006004ff0c7984 */ /* 0x000e220008000c00 */
[--C-:B---3--:R-:W-:Y:S02]  /*1990*/  HADD2.F32 R32, -RZ, R40.reuse.H0_H0 ;  /* 0x20000028ff207230 */ /* 0x108fe40000004100 */
[----:B------:R-:W-:Y:S02]  /*19a0*/  HADD2.F32 R40, -RZ, R40.H1_H1 ;  /* 0x30000028ff287230 */ /* 0x000fe40000004100 */
[----:B------:R-:W-:Y:S02]  /*19b0*/  HADD2.F32 R34, -RZ, R7.H1_H1 ;  /* 0x30000007ff227230 */ /* 0x000fe40000004100 */
[----:B------:R-:W-:-:S05]  /*19c0*/  HADD2.F32 R35, -RZ, R35.H1_H1 ;  /* 0x30000023ff237230 */ /* 0x000fca0000004100 */
[----:B------:R-:W-:Y:S01]  /*19d0*/  FFMA.FTZ R34, R34, R35, R29 ;  /* 0x0000002322227223 */ /* 0x000fe2000001001d */
[--C-:B0-----:R-:W-:Y:S02]  /*19e0*/  HADD2.F32 R33, -RZ, R12.reuse.H1_H1 ;  /* 0x3000000cff217230 */ /* 0x101fe40000004100 */
[----:B------:R-:W-:Y:S02]  /*19f0*/  HADD2.F32 R7, -RZ, R12.H0_H0 ;  /* 0x2000000cff077230 */ /* 0x000fe40000004100 */
[----:B------:R-:W-:Y:S02]  /*1a00*/  HADD2.F32 R12, -RZ, R13.H0_H0 ;  /* 0x2000000dff0c7230 */ /* 0x000fe40000004100 */
[----:B------:R-:W-:Y:S01]  /*1a10*/  FFMA.FTZ R33, R33, R40, R4 ;  /* 0x0000002821217223 */ /* 0x000fe20000010004 */
[----:B------:R-:W-:Y:S02]  /*1a20*/  HADD2.F32 R4, -RZ, R41.H0_H0 ;  /* 0x20000029ff047230 */ /* 0x000fe40000004100 */
[----:B------:R-:W-:-:S02]  /*1a30*/  FFMA.FTZ R32, R7, R32, R28 ;  /* 0x0000002007207223 */ /* 0x000fc4000001001c */
[----:B------:R-:W3:Y:S01]  /*1a40*/  LDG.E.128.CONSTANT R28, desc[UR12][R54.64+0x1600] ;  /* 0x0016000c361c7981 */ /* 0x000ee2000c1e9d00 */
[----:B------:R-:W-:Y:S01]  /*1a50*/  FFMA.FTZ R12, R12, R4, R5 ;  /* 0x000000040c0c7223 */ /* 0x000fe20000010005 */
[----:B------:R-:W-:Y:S02]  /*1a60*/  HADD2.F32 R4, -RZ, R14.H0_H0 ;  /* 0x2000000eff047230 */ /* 0x000fe40000004100 */
[----:B------:R-:W-:-:S05]  /*1a70*/  HADD2.F32 R5, -RZ, R42.H0_H0 ;  /* 0x2000002aff057230 */ /* 0x000fca0000004100 */
[----:B------:R-:W-:Y:S02]  /*1a80*/  FFMA.FTZ R39, R4, R5, R39 ;  /* 0x0000000504277223 */ /* 0x000fe40000010027 */
[----:B------:R-:W0:Y:S01]  /*1a90*/  LDS.128 R4, [UR4+0x70] ;  /* 0x00007004ff047984 */ /* 0x000e220008000c00 */
        /* <DEDUP_REMOVED lines=8> */
[----:B----4-:R-:W-:-:S03]  /*1b20*/  HADD2.F32 R40, -RZ, R8.H0_H0 ;  /* 0x20000008ff287230 */ /* 0x010fc60000004100 */
[----:B------:R-:W-:Y:S01]  /*1b30*/  FFMA.FTZ R37, R14, R13, R37 ;  /* 0x0000000d0e257223 */ /* 0x000fe20000010025 */
[----:B------:R-:W-:Y:S02]  /*1b40*/  HADD2.F32 R8, -RZ, R8.H1_H1 ;  /* 0x30000008ff087230 */ /* 0x000fe40000004100 */
[----:B------:R-:W-:Y:S02]  /*1b50*/  HADD2.F32 R43, -RZ, R43.H1_H1 ;  /* 0x3000002bff2b7230 */ /* 0x000fe40000004100 */
[----:B------:R-:W-:-:S05]  /*1b60*/  HADD2.F32 R41, -RZ, R15.H1_H1 ;  /* 0x3000000fff297230 */ /* 0x000fca0000004100 */
[----:B------:R-:W-:Y:S01]  /*1b70*/  FFMA.FTZ R41, R41, R43, R34 ;  /* 0x0000002b29297223 */ /* 0x000fe20000010022 */
[--C-:B0-----:R-:W-:Y:S02]  /*1b80*/  HADD2.F32 R13, -RZ, R4.reuse.H0_H0 ;  /* 0x20000004ff0d7230 */ /* 0x101fe40000004100 */
[----:B------:R-:W-:-:S03]  /*1b90*/  HADD2.F32 R4, -RZ, R4.H1_H1 ;  /* 0x30000004ff047230 */ /* 0x000fc60000004100 */
[----:B------:R-:W-:Y:S01]  /*1ba0*/  FFMA.FTZ R40, R13, R40, R32 ;  /* 0x000000280d287223 */ /* 0x000fe20000010020 */
[----:B------:R-:W-:Y:S02]  /*1bb0*/  HADD2.F32 R13, -RZ, R5.H0_H0 ;  /* 0x20000005ff0d7230 */ /* 0x000fe40000004100 */
[----:B------:R-:W-:Y:S01]  /*1bc0*/  FFMA.FTZ R8, R4, R8, R33 ;  /* 0x0000000804087223 */ /* 0x000fe20000010021 */
[----:B------:R-:W-:Y:S01]  /*1bd0*/  HADD2.F32 R4, -RZ, R9.H0_H0 ;  /* 0x20000009ff047230 */ /* 0x000fe20000004100 */
[----:B------:R-:W4:Y:S04]  /*1be0*/  LDG.E.128.CONSTANT R32, desc[UR12][R54.64+0x1800] ;  /* 0x0018000c36207981 */ /* 0x000f28000c1e9d00 */
[----:B------:R-:W-:Y:S01]  /*1bf0*/  FFMA.FTZ R4, R13, R4, R12 ;  /* 0x000000040d047223 */ /* 0x000fe2000001000c */
[----:B------:R-:W-:-:S02]  /*1c00*/  HADD2.F32 R12, -RZ, R6.H0_H0 ;  /* 0x20000006ff0c7230 */ /* 0x000fc40000004100 */
[----:B------:R-:W-:Y:S02]  /*1c10*/  HADD2.F32 R13, -RZ, R6.H1_H1 ;  /* 0x30000006ff0d7230 */ /* 0x000fe40000004100 */
[--C-:B------:R-:W-:Y:S02]  /*1c20*/  HADD2.F32 R6, -RZ, R10.reuse.H0_H0 ;  /* 0x2000000aff067230 */ /* 0x100fe40000004100 */
[----:B------:R-:W-:-:S03]  /*1c30*/  HADD2.F32 R10, -RZ, R10.H1_H1 ;  /* 0x3000000aff0a7230 */ /* 0x000fc60000004100 */
[----:B------:R-:W-:Y:S02]  /*1c40*/  FFMA.FTZ R39, R12, R6, R39 ;  /* 0x000000060c277223 */ /* 0x000fe40000010027 */
        /* <DEDUP_REMOVED lines=13> */
[----:B0-----:R-:W-:-:S05]  /*1d20*/  HADD2.F32 R5, -RZ, R12.H0_H0 ;  /* 0x2000000cff057230 */ /* 0x001fca0000004100 */
[----:B------:R-:W-:Y:S01]  /*1d30*/  FFMA.FTZ R40, R5, R6, R40 ;  /* 0x0000000605287223 */ /* 0x000fe20000010028 */
[----:B------:R-:W-:Y:S02]  /*1d40*/  HADD2.F32 R5, -RZ, R12.H1_H1 ;  /* 0x3000000cff057230 */ /* 0x000fe40000004100 */
[----:B------:R-:W-:-:S03]  /*1d50*/  HADD2.F32 R12, -RZ, R25.H0_H0 ;  /* 0x20000019ff0c7230 */ /* 0x000fc60000004100 */
[----:B------:R-:W-:Y:S01]  /*1d60*/  FFMA.FTZ R24, R5, R24, R8 ;  /* 0x0000001805187223 */ /* 0x000fe20000010008 */
[----:B------:R-:W-:Y:S02]  /*1d70*/  HADD2.F32 R5, -RZ, R13.H0_H0 ;  /* 0x2000000dff057230 */ /* 0x000fe40000004100 */
[--C-:B------:R-:W-:Y:S02]  /*1d80*/  HADD2.F32 R6, -RZ, R26.reuse.H0_H0 ;  /* 0x2000001aff067230 */ /* 0x100fe40000004100 */
[----:B------:R-:W-:Y:S02]  /*1d90*/  HADD2.F32 R26, -RZ, R26.H1_H1 ;  /* 0x3000001aff1a7230 */ /* 0x000fe40000004100 */
[----:B------:R-:W-:Y:S01]  /*1da0*/  FFMA.FTZ R12, R5, R12, R4 ;  /* 0x0000000c050c7223 */ /* 0x000fe20000010004 */
[--C-:B------:R-:W-:Y:S02]  /*1db0*/  HADD2.F32 R4, -RZ, R14.reuse.H0_H0 ;  /* 0x2000000eff047230 */ /* 0x100fe40000004100 */
[----:B------:R-:W-:-:S03]  /*1dc0*/  HADD2.F32 R5, -RZ, R14.H1_H1 ;  /* 0x3000000eff057230 */ /* 0x000fc60000004100 */
[----:B------:R-:W-:Y:S02]  /*1dd0*/  FFMA.FTZ R39, R4, R6, R39 ;  /* 0x0000000604277223 */ /* 0x000fe40000010027 */
[----:B------:R-:W-:Y:S02]  /*1de0*/  FFMA.FTZ R36, R5, R26, R36 ;  /* 0x0000001a05247223 */ /* 0x000fe40000010024 */
[----:B------:R-:W0:Y:S01]  /*1df0*/  LDS.128 R4, [UR4+0x90] ;  /* 0x00009004ff047984 */ /* 0x000e220008000c00 */
[----:B------:R-:W-:Y:S02]  /*1e00*/  HADD2.F32 R9, -RZ, R27.H0_H0 ;  /* 0x2000001bff097230 */ /* 0x000fe40000004100 */
[----:B------:R-:W-:Y:S02]  /*1e10*/  HADD2.F32 R13, -RZ, R13.H1_H1 ;  /* 0x3000000dff0d7230 */ /* 0x000fe40000004100 */
[----:B------:R-:W-:Y:S02]  /*1e20*/  HADD2.F32 R25, -RZ, R25.H1_H1 ;  /* 0x30000019ff197230 */ /* 0x000fe40000004100 */
[----:B------:R-:W-:-:S02]  /*1e30*/  HADD2.F32 R8, -RZ, R15.H0_H0 ;  /* 0x2000000fff087230 */ /* 0x000fc40000004100 */
[----:B------:R-:W-:Y:S02]  /*1e40*/  HADD2.F32 R27, -RZ, R27.H1_H1 ;  /* 0x3000001bff1b7230 */ /* 0x000fe40000004100 */
[----:B------:R-:W-:Y:S02]  /*1e50*/  HADD2.F32 R14, -RZ, R15.H1_H1 ;  /* 0x3000000fff0e7230 */ /* 0x000fe40000004100 */
[----:B------:R-:W-:Y:S01]  /*1e60*/  FFMA.FTZ R38, R13, R25, R38 ;  /* 0x000000190d267223 */ /* 0x000fe20000010026 */
[----:B------:R-:W-:Y:S02]  /*1e70*/  FFMA.FTZ R37, R8, R9, R37 ;  /* 0x0000000908257223 */ /* 0x000fe40000010025 */
[----:B------:R-:W4:Y:S01]  /*1e80*/  LDG.E.128.CONSTANT R8, desc[UR12][R54.64+0x1a00] ;  /* 0x001a000c36087981 */ /* 0x000f22000c1e9d00 */
[----:B------:R-:W-:Y:S01]  /*1e90*/  FFMA.FTZ R41, R14, R27, R41 ;  /* 0x0000001b0e297223 */ /* 0x000fe20000010029 */
[--C-:B------:R-:W-:Y:S02]  /*1ea0*/  HADD2.F32 R14, -RZ, R16.reuse.H0_H0 ;  /* 0x20000010ff0e7230 */ /* 0x100fe40000004100 */
[----:B------:R-:W-:-:S02]  /*1eb0*/  HADD2.F32 R16, -RZ, R16.H1_H1 ;  /* 0x30000010ff107230 */ /* 0x000fc40000004100 */
[----:B0-----:R-:W-:-:S05]  /*1ec0*/  HADD2.F32 R13, -RZ, R4.H0_H0 ;  /* 0x20000004ff0d7230 */ /* 0x001fca0000004100 */
[----:B------:R-:W-:Y:S01]  /*1ed0*/  FFMA.FTZ R40, R13, R14, R40 ;  /* 0x0000000e0d287223 */ /* 0x000fe20000010028 */
[----:B------:R-:W-:-:S05]  /*1ee0*/  HADD2.F32 R13, -RZ, R4.H1_H1 ;  /* 0x30000004ff0d7230 */ /* 0x000fca0000004100 */
[----:B------:R-:W-:Y:S01]  /*1ef0*/  FFMA.FTZ R24, R13, R16, R24 ;  /* 0x000000100d187223 */ /* 0x000fe20000010018 */
        /* <DEDUP_REMOVED lines=16> */
[----:B--2---:R-:W-:Y:S02]  /*2000*/  HADD2.F32 R6, -RZ, R20.H0_H0 ;  /* 0x20000014ff067230 */ /* 0x004fe40000004100 */
[----:B------:R-:W-:Y:S01]  /*2010*/  FFMA.FTZ R37, R4, R5, R37 ;  /* 0x0000000504257223 */ /* 0x000fe20000010025 */
[----:B------:R-:W-:-:S05]  /*2020*/  HADD2.F32 R4, -RZ, R7.H1_H1 ;  /* 0x30000007ff047230 */ /* 0x000fca0000004100 */
[----:B------:R-:W-:Y:S01]  /*2030*/  FFMA.FTZ R41, R4, R19, R41 ;  /* 0x0000001304297223 */ /* 0x000fe20000010029 */
[----:B0-----:R-:W-:-:S05]  /*2040*/  HADD2.F32 R5, -RZ, R12.H0_H0 ;  /* 0x2000000cff057230 */ /* 0x001fca0000004100 */
[----:B------:R-:W-:Y:S02]  /*2050*/  FFMA.FTZ R40, R5, R6, R40 ;  /* 0x0000000605287223 */ /* 0x000fe40000010028 */
[----:B------:R-:W2:Y:S01]  /*2060*/  LDG.E.128.CONSTANT R4, desc[UR12][R54.64+0x1c00] ;  /* 0x001c000c36047981 */ /* 0x000ea2000c1e9d00 */
[----:B------:R-:W-:Y:S02]  /*2070*/  HADD2.F32 R17, -RZ, R12.H1_H1 ;  /* 0x3000000cff117230 */ /* 0x000fe40000004100 */
[----:B------:R-:W-:Y:S02]  /*2080*/  HADD2.F32 R20, -RZ, R20.H1_H1 ;  /* 0x30000014ff147230 */ /* 0x000fe40000004100 */
[----:B------:R-:W-:-:S03]  /*2090*/  HADD2.F32 R12, -RZ, R21.H0_H0 ;  /* 0x20000015ff0c7230 */ /* 0x000fc60000004100 */
[----:B------:R-:W-:Y:S01]  /*20a0*/  FFMA.FTZ R24, R17, R20, R24 ;  /* 0x0000001411187223 */ /* 0x000fe20000010018 */
[--C-:B------:R-:W-:Y:S02]  /*20b0*/  HADD2.F32 R17, -RZ, R13.reuse.H0_H0 ;  /* 0x2000000dff117230 */ /* 0x100fe40000004100 */
[----:B------:R-:W-:-:S03]  /*20c0*/  HADD2.F32 R13, -RZ, R13.H1_H1 ;  /* 0x3000000dff0d7230 */ /* 0x000fc60000004100 */
        /* <DEDUP_REMOVED lines=12> */
[----:B------:R-:W-:-:S03]  /*2190*/  HADD2.F32 R23, -RZ, R23.H1_H1 ;  /* 0x30000017ff177230 */ /* 0x000fc60000004100 */
[----:B------:R-:W-:Y:S01]  /*21a0*/  FFMA.FTZ R37, R14, R13, R37 ;  /* 0x0000000d0e257223 */ /* 0x000fe20000010025 */
[----:B------:R-:W-:-:S05]  /*21b0*/  HADD2.F32 R14, -RZ, R15.H1_H1 ;  /* 0x3000000fff0e7230 */ /* 0x000fca0000004100 */
[----:B------:R-:W-:Y:S02]  /*21c0*/  FFMA.FTZ R41, R14, R23, R41 ;  /* 0x000000170e297223 */ /* 0x000fe40000010029 */
[----:B------:R-:W2:Y:S01]  /*21d0*/  LDG.E.128.CONSTANT R20, desc[UR12][R54.64+0x1e00] ;  /* 0x001e000c36147981 */ /* 0x000ea2000c1e9d00 */
[----:B---3--:R-:W-:Y:S02]  /*21e0*/  HADD2.F32 R15, -RZ, R28.H0_H0 ;  /* 0x2000001cff0f7230 */ /* 0x008fe40000004100 */
[----:B0-----:R-:W-:Y:S02]  /*21f0*/  HADD2.F32 R13, -RZ, R16.H0_H0 ;  /* 0x20000010ff0d7230 */ /* 0x001fe40000004100 */
        /* <DEDUP_REMOVED lines=14> */
[----:B------:R-:W-:Y:S02]  /*22e0*/  FFMA.FTZ R39, R24, R17, R39 ;  /* 0x0000001118277223 */ /* 0x000fe40000010027 */
[----:B------:R-:W3:Y:S01]  /*22f0*/  LDG.E.128.CONSTANT R24, desc[UR12][R54.64+0x2000] ;  /* 0x0020000c36187981 */ /* 0x000ee2000c1e9d00 */
        /* <DEDUP_REMOVED lines=8> */
[----:B----4-:R-:W-:Y:S02]  /*2380*/  HADD2.F32 R18, -RZ, R32.H0_H0 ;  /* 0x20000020ff127230 */ /* 0x010fe40000004100 */
[----:B0-----:R-:W-:-:S05]  /*2390*/  HADD2.F32 R17, -RZ, R12.H0_H0 ;  /* 0x2000000cff117230 */ /* 0x001fca0000004100 */
[----:B------:R-:W-:Y:S01]  /*23a0*/  FFMA.FTZ R40, R17, R18, R40 ;  /* 0x0000001211287223 */ /* 0x000fe20000010028 */
[----:B------:R-:W-:Y:S02]  /*23b0*/  HADD2.F32 R17, -RZ, R12.H1_H1 ;  /* 0x3000000cff117230 */ /* 0x000fe40000004100 */
[----:B------:R-:W-:Y:S02]  /*23c0*/  HADD2.F32 R12, -RZ, R32.H1_H1 ;  /* 0x30000020ff0c7230 */ /* 0x000fe40000004100 */
[----:B------:R-:W-:-:S03]  /*23d0*/  HADD2.F32 R19, -RZ, R13.H1_H1 ;  /* 0x3000000dff137230 */ /* 0x000fc60000004100 */
[----:B------:R-:W-:Y:S01]  /*23e0*/  FFMA.FTZ R12, R17, R12, R28 ;  /* 0x0000000c110c7223 */ /* 0x000fe2000001001c */
[----:B------:R-:W-:Y:S02]  /*23f0*/  HADD2.F32 R17, -RZ, R13.H0_H0 ;  /* 0x2000000dff117230 */ /* 0x000fe40000004100 */
[----:B------:R-:W-:Y:S02]  /*2400*/  HADD2.F32 R13, -RZ, R33.H0_H0 ;  /* 0x20000021ff0d7230 */ /* 0x000fe40000004100 */
[----:B------:R-:W-:-:S03]  /*2410*/  HADD2.F32 R28, -RZ, R35.H0_H0 ;  /* 0x20000023ff1c7230 */ /* 0x000fc60000004100 */
[----:B------:R-:W-:Y:S01]  /*2420*/  FFMA.FTZ R13, R17, R13, R16 ;  /* 0x0000000d110d7223 */ /* 0x000fe20000010010 */
[--C-:B------:R-:W-:Y:S02]  /*2430*/  HADD2.F32 R16, -RZ, R14.reuse.H0_H0 ;  /* 0x2000000eff107230 */ /* 0x100fe40000004100 */
[----:B------:R-:W-:Y:S02]  /*2440*/  HADD2.F32 R17, -RZ, R14.H1_H1 ;  /* 0x3000000eff117230 */ /* 0x000fe40000004100 */
[----:B------:R-:W-:-:S05]  /*2450*/  HADD2.F32 R14, -RZ, R15.H0_H0 ;  /* 0x2000000fff0e7230 */ /* 0x000fca0000004100 */
[----:B------:R-:W-:Y:S02]  /*2460*/  FFMA.FTZ R37, R14, R28, R37 ;  /* 0x0000001c0e257223 */ /* 0x000fe40000010025 */
[----:B------:R-:W4:Y:S01]  /*2470*/  LDG.E.128.CONSTANT R28, desc[UR12][R54.64+0x2200] ;  /* 0x0022000c361c7981 */ /* 0x000f22000c1e9d00 */
[--C-:B------:R-:W-:Y:S02]  /*2480*/  HADD2.F32 R18, -RZ, R34.reuse.H0_H0 ;  /* 0x20000022ff127230 */ /* 0x100fe40000004100 */
[----:B------:R-:W-:Y:S02]  /*2490*/  HADD2.F32 R33, -RZ, R33.H1_H1 ;  /* 0x30000021ff217230 */ /* 0x000fe40000004100 */
[----:B------:R-:W-:Y:S02]  /*24a0*/  HADD2.F32 R34, -RZ, R34.H1_H1 ;  /* 0x30000022ff227230 */ /* 0x000fe40000004100 */
[----:B------:R-:W-:Y:S01]  /*24b0*/  FFMA.FTZ R39, R16, R18, R39 ;  /* 0x0000001210277223 */ /* 0x000fe20000010027 */
[----:B------:R-:W-:-:S02]  /*24c0*/  FFMA.FTZ R38, R19, R33, R38 ;  /* 0x0000002113267223 */ /* 0x000fc40000010026 */
[----:B------:R-:W-:Y:S02]  /*24d0*/  FFMA.FTZ R36, R17, R34, R36 ;  /* 0x0000002211247223 */ /* 0x000fe40000010024 */
[----:B------:R-:W0:Y:S01]  /*24e0*/  LDS.128 R16, [UR4+0xd0] ;  /* 0x0000d004ff107984 */ /* 0x000e220008000c00 */
[----:B------:R-:W-:Y:S02]  /*24f0*/  HADD2.F32 R35, -RZ, R35.H1_H1 ;  /* 0x30000023ff237230 */ /* 0x000fe40000004100 */
[----:B------:R-:W-:-:S05]  /*2500*/  HADD2.F32 R14, -RZ, R15.H1_H1 ;  /* 0x3000000fff0e7230 */ /* 0x000fca0000004100 */
[----:B------:R-:W-:Y:S02]  /*2510*/  FFMA.FTZ R41, R14, R35, R41 ;  /* 0x000000230e297223 */ /* 0x000fe40000010029 */
[----:B------:R-:W4:Y:S01]  /*2520*/  LDG.E.128.CONSTANT R32, desc[UR12][R54.64+0x2400] ;  /* 0x0024000c36207981 */ /* 0x000f22000c1e9d00 */
[----:B0-----:R-:W-:Y:S02]  /*2530*/  HADD2.F32 R15, -RZ, R16.H0_H0 ;  /* 0x20000010ff0f7230 */ /* 0x001fe40000004100 */
        /* <DEDUP_REMOVED lines=12> */
[----:B------:R-:W-:-:S05]  /*2600*/  HADD2.F32 R9, -RZ, R10.H0_H0 ;  /* 0x2000000aff097230 */ /* 0x000fca0000004100 */
[----:B------:R-:W-:Y:S02]  /*2610*/  FFMA.FTZ R39, R12, R9, R39 ;  /* 0x000000090c277223 */ /* 0x000fe40000010027 */
[----:B------:R-:W0:Y:S01]  /*2620*/  LDS.128 R12, [UR4+0xe0] ;  /* 0x0000e004ff0c7984 */ /* 0x000e220008000c00 */
[----:B------:R-:W-:Y:S02]  /*2630*/  HADD2.F32 R9, -RZ, R18.H1_H1 ;  /* 0x30000012ff097230 */ /* 0x000fe40000004100 */
[----:B------:R-:W-:-:S05]  /*2640*/  HADD2.F32 R10, -RZ, R10.H1_H1 ;  /* 0x3000000aff0a7230 */ /* 0x000fca0000004100 */
[----:B------:R-:W-:Y:S01]  /*2650*/  FFMA.FTZ R36, R9, R10, R36 ;  /* 0x0000000a09247223 */ /* 0x000fe20000010024 */
[----:B------:R-:W-:Y:S02]  /*2660*/  HADD2.F32 R10, -RZ, R19.H0_H0 ;  /* 0x20000013ff0a7230 */ /* 0x000fe40000004100 */
[----:B------:R-:W-:-:S05]  /*2670*/  HADD2.F32 R9, -RZ, R11.H0_H0 ;  /* 0x2000000bff097230 */ /* 0x000fca0000004100 */
[----:B------:R-:W-:Y:S01]  /*2680*/  FFMA.FTZ R37, R10, R9, R37 ;  /* 0x000000090a257223 */ /* 0x000fe20000010025 */
        /* <DEDUP_REMOVED lines=45> */
[----:B------:R-:W-:Y:S02]  /*2960*/  FFMA.FTZ R39, R8, R12, R39 ;  /* 0x0000000c08277223 */ /* 0x000fe40000010027 */
[----:B------:R-:W2:Y:S01]  /*2970*/  LDG.E.128.CONSTANT R12, desc[UR12][R54.64+0x2600] ;  /* 0x0026000c360c7981 */ /* 0x000ea2000c1e9d00 */
[----:B------:R-:W-:Y:S02]  /*2980*/  HADD2.F32 R8, -RZ, R11.H0_H0 ;  /* 0x2000000bff087230 */ /* 0x000fe40000004100 */
[----:B------:R-:W-:Y:S01]  /*2990*/  FFMA.FTZ R36, R9, R22, R36 ;  /* 0x0000001609247223 */ /* 0x000fe20000010024 */
[----:B------:R-:W-:-:S02]  /*29a0*/  HADD2.F32 R9, -RZ, R23.H0_H0 ;  /* 0x20000017ff097230 */ /* 0x000fc40000004100 */
[----:B------:R-:W-:Y:S02]  /*29b0*/  HADD2.F32 R20, -RZ, R23.H1_H1 ;  /* 0x30000017ff147230 */ /* 0x000fe40000004100 */
[----:B------:R-:W-:Y:S02]  /*29c0*/  HADD2.F32 R11, -RZ, R11.H1_H1 ;  /* 0x3000000bff0b7230 */ /* 0x000fe40000004100 */
[----:B------:R-:W-:Y:S01]  /*29d0*/  FFMA.FTZ R37, R8, R9, R37 ;  /* 0x0000000908257223 */ /* 0x000fe20000010025 */
[----:B---3--:R-:W-:Y:S02]  /*29e0*/  HADD2.F32 R8, -RZ, R24.H0_H0 ;  /* 0x20000018ff087230 */ /* 0x008fe40000004100 */
[----:B0-----:R-:W-:Y:S02]  /*29f0*/  HADD2.F32 R9, -RZ, R4.H0_H0 ;  /* 0x20000004ff097230 */ /* 0x001fe40000004100 */
[----:B------:R-:W-:-:S03]  /*2a00*/  FFMA.FTZ R20, R11, R20, R18 ;  /* 0x000000140b147223 */ /* 0x000fc60000010012 */
[----:B------:R-:W-:Y:S02]  /*2a10*/  FFMA.FTZ R40, R9, R8, R40 ;  /* 0x0000000809287223 */ /* 0x000fe40000010028 */
[----:B------:R-:W0:Y:S01]  /*2a20*/  LDS.128 R8, [UR4+0x110] ;  /* 0x00011004ff087984 */ /* 0x000e220008000c00 */
        /* <DEDUP_REMOVED lines=14> */
[----:B------:R-:W3:Y:S01]  /*2b10*/  LDG.E.128.CONSTANT R16, desc[UR12][R54.64+0x2800] ;  /* 0x0028000c36107981 */ /* 0x000ee2000c1e9d00 */
[----:B------:R-:W-:-:S02]  /*2b20*/  HADD2.F32 R6, -RZ, R7.H0_H0 ;  /* 0x20000007ff067230 */ /* 0x000fc40000004100 */
[----:B------:R-:W-:Y:S01]  /*2b30*/  FFMA.FTZ R36, R5, R26, R36 ;  /* 0x0000001a05247223 */ /* 0x000fe20000010024 */
[--C-:B------:R-:W-:Y:S02]  /*2b40*/  HADD2.F32 R5, -RZ, R27.reuse.H0_H0 ;  /* 0x2000001bff057230 */ /* 0x100fe40000004100 */
[----:B------:R-:W-:-:S03]  /*2b50*/  HADD2.F32 R27, -RZ, R27.H1_H1 ;  /* 0x3000001bff1b7230 */ /* 0x000fc60000004100 */
[----:B------:R-:W-:Y:S01]  /*2b60*/  FFMA.FTZ R37, R6, R5, R37 ;  /* 0x0000000506257223 */ /* 0x000fe20000010025 */
[----:B------:R-:W-:Y:S02]  /*2b70*/  HADD2.F32 R7, -RZ, R7.H1_H1 ;  /* 0x30000007ff077230 */ /* 0x000fe40000004100 */
[----:B----4-:R-:W-:Y:S02]  /*2b80*/  HADD2.F32 R22, -RZ, R28.H1_H1 ;  /* 0x3000001cff167230 */ /* 0x010fe40000004100 */
[--C-:B0-----:R-:W-:Y:S02]  /*2b90*/  HADD2.F32 R5, -RZ, R8.reuse.H0_H0 ;  /* 0x20000008ff057230 */ /* 0x101fe40000004100 */
[----:B------:R-:W-:Y:S02]  /*2ba0*/  HADD2.F32 R8, -RZ, R8.H1_H1 ;  /* 0x30000008ff087230 */ /* 0x000fe40000004100 */
[----:B------:R-:W-:Y:S02]  /*2bb0*/  HADD2.F32 R6, -RZ, R28.H0_H0 ;  /* 0x2000001cff067230 */ /* 0x000fe40000004100 */
[----:B------:R-:W-:Y:S01]  /*2bc0*/  FFMA.FTZ R28, R7, R27, R20 ;  /* 0x0000001b071c7223 */ /* 0x000fe20000010014 */
[----:B------:R-:W-:-:S02]  /*2bd0*/  FFMA.FTZ R8, R8, R22, R21 ;  /* 0x0000001608087223 */ /* 0x000fc40000010015 */
[----:B------:R-:W4:Y:S01]  /*2be0*/  LDG.E.128.CONSTANT R20, desc[UR12][R54.64+0x2a00] ;  /* 0x002a000c36147981 */ /* 0x000f22000c1e9d00 */
[----:B------:R-:W-:Y:S02]  /*2bf0*/  HADD2.F32 R24, -RZ, R10.H0_H0 ;  /* 0x2000000aff187230 */ /* 0x000fe40000004100 */
[--C-:B------:R-:W-:Y:S02]  /*2c00*/  HADD2.F32 R25, -RZ, R30.reuse.H0_H0 ;  /* 0x2000001eff197230 */ /* 0x100fe40000004100 */
[----:B------:R-:W-:-:S03]  /*2c10*/  HADD2.F32 R30, -RZ, R30.H1_H1 ;  /* 0x3000001eff1e7230 */ /* 0x000fc60000004100 */
[----:B------:R-:W-:Y:S01]  /*2c20*/  FFMA.FTZ R39, R24, R25, R39 ;  /* 0x0000001918277223 */ /* 0x000fe20000010027 */
[----:B------:R-:W-:Y:S02]  /*2c30*/  HADD2.F32 R25, -RZ, R10.H1_H1 ;  /* 0x3000000aff197230 */ /* 0x000fe40000004100 */
[----:B------:R-:W-:Y:S02]  /*2c40*/  HADD2.F32 R10, -RZ, R11.H0_H0 ;  /* 0x2000000bff0a7230 */ /* 0x000fe40000004100 */
[----:B------:R-:W-:Y:S02]  /*2c50*/  HADD2.F32 R24, -RZ, R31.H0_H0 ;  /* 0x2000001fff187230 */ /* 0x000fe40000004100 */
[----:B------:R-:W-:Y:S01]  /*2c60*/  FFMA.FTZ R40, R5, R6, R40 ;  /* 0x0000000605287223 */ /* 0x000fe20000010028 */
[--C-:B------:R-:W-:Y:S02]  /*2c70*/  HADD2.F32 R5, -RZ, R9.reuse.H0_H0 ;  /* 0x20000009ff057230 */ /* 0x100fe40000004100 */
[----:B------:R-:W-:Y:S01]  /*2c80*/  FFMA.FTZ R36, R25, R30, R36 ;  /* 0x0000001e19247223 */ /* 0x000fe20000010024 */
[----:B------:R-:W-:-:S02]  /*2c90*/  HADD2.F32 R7, -RZ, R9.H1_H1 ;  /* 0x30000009ff077230 */ /* 0x000fc40000004100 */
[----:B------:R-:W-:Y:S01]  /*2ca0*/  FFMA.FTZ R37, R10, R24, R37 ;  /* 0x000000180a257223 */ /* 0x000fe20000010025 */
[--C-:B------:R-:W-:Y:S01]  /*2cb0*/  HADD2.F32 R9, -RZ, R29.reuse.H0_H0 ;  /* 0x2000001dff097230 */ /* 0x100fe20000004100 */
[----:B------:R-:W4:Y:S01]  /*2cc0*/  LDG.E.128.CONSTANT R24, desc[UR12][R54.64+0x2c00] ;  /* 0x002c000c36187981 */ /* 0x000f22000c1e9d00 */
[----:B------:R-:W-:Y:S02]  /*2cd0*/  HADD2.F32 R29, -RZ, R29.H1_H1 ;  /* 0x3000001dff1d7230 */ /* 0x000fe40000004100 */
[----:B------:R-:W-:Y:S02]  /*2ce0*/  HADD2.F32 R31, -RZ, R31.H1_H1 ;  /* 0x3000001fff1f7230 */ /* 0x000fe40000004100 */
[----:B------:R-:W-:Y:S02]  /*2cf0*/  HADD2.F32 R41, -RZ, R11.H1_H1 ;  /* 0x3000000bff297230 */ /* 0x000fe40000004100 */
[----:B------:R-:W-:-:S03]  /*2d00*/  FFMA.FTZ R38, R7, R29, R38 ;  /* 0x0000001d07267223 */ /* 0x000fc60000010026 */
[----:B------:R-:W-:Y:S02]  /*2d10*/  FFMA.FTZ R41, R41, R31, R28 ;  /* 0x0000001f29297223 */ /* 0x000fe4000001001c */
[----:B------:R-:W4:Y:S01]  /*2d20*/  LDG.E.128.CONSTANT R28, desc[UR12][R54.64+0x2e00] ;  /* 0x002e000c361c7981 */ /* 0x000f22000c1e9d00 */
[----:B------:R-:W-:-:S03]  /*2d30*/  FFMA.FTZ R9, R5, R9, R4 ;  /* 0x0000000905097223 */ /* 0x000fc60000010004 */
[----:B------:R-:W0:Y:S01]  /*2d40*/  LDS.128 R4, [UR4+0x120] ;  /* 0x00012004ff047984 */ /* 0x000e220008000c00 */
[----:B------:R-:W-:Y:S02]  /*2d50*/  HADD2.F32 R10, -RZ, R32.H0_H0 ;  /* 0x20000020ff0a7230 */ /* 0x000fe40000004100 */
[----:B0-----:R-:W-:-:S05]  /*2d60*/  HADD2.F32 R11, -RZ, R4.H0_H0 ;  /* 0x20000004ff0b7230 */ /* 0x001fca0000004100 */
        /* <DEDUP_REMOVED lines=23> */
[--C-:B0-----:R-:W-:Y:S02]  /*2ee0*/  HADD2.F32 R5, -RZ, R8.reuse.H0_H0 ;  /* 0x20000008ff057230 */ /* 0x101fe40000004100 */
[----:B------:R-:W-:Y:S02]  /*2ef0*/  HADD2.F32 R7, -RZ, R8.H1_H1 ;  /* 0x30000008ff077230 */ /* 0x000fe40000004100 */
[--C-:B------:R-:W-:Y:S02]  /*2f00*/  HADD2.F32 R33, -RZ, R9.reuse.H0_H0 ;  /* 0x20000009ff217230 */ /* 0x100fe40000004100 */
[----:B------:R-:W-:Y:S02]  /*2f10*/  HADD2.F32 R9, -RZ, R9.H1_H1 ;  /* 0x30000009ff097230 */ /* 0x000fe40000004100 */
[--C-:B--2---:R-:W-:Y:S02]  /*2f20*/  HADD2.F32 R6, -RZ, R12.reuse.H0_H0 ;  /* 0x2000000cff067230 */ /* 0x104fe40000004100 */
[----:B------:R-:W-:-:S03]  /*2f30*/  HADD2.F32 R8, -RZ, R12.H1_H1 ;  /* 0x3000000cff087230 */ /* 0x000fc60000004100 */
[----:B------:R-:W-:Y:S02]  /*2f40*/  FFMA.FTZ R40, R5, R6, R40 ;  /* 0x0000000605287223 */ /* 0x000fe40000010028 */
[----:B------:R-:W-:Y:S02]  /*2f50*/  FFMA.FTZ R8, R7, R8, R4 ;  /* 0x0000000807087223 */ /* 0x000fe40000010004 */
[----:B------:R-:W0:Y:S01]  /*2f60*/  LDS.128 R4, [UR4+0x140] ;  /* 0x00014004ff047984 */ /* 0x000e220008000c00 */
[--C-:B------:R-:W-:Y:S02]  /*2f70*/  HADD2.F32 R12, -RZ, R13.reuse.H0_H0 ;  /* 0x2000000dff0c7230 */ /* 0x100fe40000004100 */
[----:B------:R-:W-:-:S03]  /*2f80*/  HADD2.F32 R13, -RZ, R13.H1_H1 ;  /* 0x3000000dff0d7230 */ /* 0x000fc60000004100 */
[----:B------:R-:W-:Y:S01]  /*2f90*/  FFMA.FTZ R12, R33, R12, R32 ;  /* 0x0000000c210c7223 */ /* 0x000fe20000010020 */
[----:B------:R-:W-:Y:S02]  /*2fa0*/  HADD2.F32 R32, -RZ, R10.H0_H0 ;  /* 0x2000000aff207230 */ /* 0x000fe40000004100 */
[----:B------:R-:W-:Y:S01]  /*2fb0*/  FFMA.FTZ R38, R9, R13, R38 ;  /* 0x0000000d09267223 */ /* 0x000fe20000010026 */
[----:B------:R-:W-:-:S05]  /*2fc0*/  HADD2.F32 R9, -RZ, R14.H0_H0 ;  /* 0x2000000eff097230 */ /* 0x000fca0000004100 */
[----:B------:R-:W-:Y:S02]  /*2fd0*/  FFMA.FTZ R39, R32, R9, R39 ;  /* 0x0000000920277223 */ /* 0x000fe40000010027 */
[----:B------:R-:W1:Y:S01]  /*2fe0*/  LDS.128 R32, [UR4+0x150] ;  /* 0x00015004ff207984 */ /* 0x000e620008000c00 */
[----:B------:R-:W-:Y:S02]  /*2ff0*/  HADD2.F32 R9, -RZ, R10.H1_H1 ;  /* 0x3000000aff097230 */ /* 0x000fe40000004100 */
[----:B------:R-:W-:Y:S02]  /*3000*/  HADD2.F32 R10, -RZ, R11.H0_H0 ;  /* 0x2000000bff0a7230 */ /* 0x000fe40000004100 */
[--C-:B------:R-:W-:Y:S02]  /*3010*/  HADD2.F32 R13, -RZ, R15.reuse.H0_H0 ;  /* 0x2000000fff0d7230 */ /* 0x100fe40000004100 */
[----:B------:R-:W-:Y:S02]  /*3020*/  HADD2.F32 R14, -RZ, R14.H1_H1 ;  /* 0x3000000eff0e7230 */ /* 0x000fe40000004100 */
[----:B------:R-:W-:-:S02]  /*3030*/  HADD2.F32 R15, -RZ, R15.H1_H1 ;  /* 0x3000000fff0f7230 */ /* 0x000fc40000004100 */
[----:B------:R-:W-:Y:S01]  /*3040*/  FFMA.FTZ R37, R10, R13, R37 ;  /* 0x0000000d0a257223 */ /* 0x000fe20000010025 */
[----:B------:R-:W-:Y:S02]  /*3050*/  HADD2.F32 R10, -RZ, R11.H1_H1 ;  /* 0x3000000bff0a7230 */ /* 0x000fe40000004100 */
[----:B------:R-:W-:-:S03]  /*3060*/  FFMA.FTZ R36, R9, R14, R36 ;  /* 0x0000000e09247223 */ /* 0x000fc60000010024 */
[----:B------:R-:W-:Y:S01]  /*3070*/  FFMA.FTZ R41, R10, R15, R41 ;  /* 0x0000000f0a297223 */ /* 0x000fe20000010029 */
[----:B0-----:R-:W-:Y:S02]  /*3080*/  HADD2.F32 R9, -RZ, R4.H0_H0 ;  /* 0x20000004ff097230 */ /* 0x001fe40000004100 */
[----:B---3--:R-:W-:Y:S02]  /*3090*/  HADD2.F32 R10, -RZ, R16.H0_H0 ;  /* 0x20000010ff0a7230 */ /* 0x008fe40000004100 */
[----:B------:R-:W-:Y:S02]  /*30a0*/  HADD2.F32 R13, -RZ, R4.H1_H1 ;  /* 0x30000004ff0d7230 */ /* 0x000fe40000004100 */
[----:B------:R-:W-:Y:S02]  /*30b0*/  HADD2.F32 R4, -RZ, R17.H0_H0 ;  /* 0x20000011ff047230 */ /* 0x000fe40000004100 */
[----:B------:R-:W-:Y:S01]  /*30c0*/  FFMA.FTZ R40, R9, R10, R40 ;  /* 0x0000000a09287223 */ /* 0x000fe20000010028 */
[----:B------:R-:W-:-:S02]  /*30d0*/  HADD2.F32 R9, -RZ, R5.H0_H0 ;  /* 0x20000005ff097230 */ /* 0x000fc40000004100 */
[----:B------:R-:W-:Y:S02]  /*30e0*/  HADD2.F32 R16, -RZ, R16.H1_H1 ;  /* 0x30000010ff107230 */ /* 0x000fe40000004100 */
[--C-:B------:R-:W-:Y:S02]  /*30f0*/  HADD2.F32 R11, -RZ, R18.reuse.H0_H0 ;  /* 0x20000012ff0b7230 */ /* 0x100fe40000004100 */
[----:B------:R-:W-:Y:S01]  /*3100*/  FFMA.FTZ R12, R9, R4, R12 ;  /* 0x00000004090c7223 */ /* 0x000fe2000001000c */
[----:B------:R-:W-:Y:S02]  /*3110*/  HADD2.F32 R5, -RZ, R5.H1_H1 ;  /* 0x30000005ff057230 */ /* 0x000fe40000004100 */
[----:B------:R-:W-:Y:S02]  /*3120*/  HADD2.F32 R17, -RZ, R17.H1_H1 ;  /* 0x30000011ff117230 */ /* 0x000fe40000004100 */
[----:B------:R-:W-:Y:S02]  /*3130*/  HADD2.F32 R18, -RZ, R18.H1_H1 ;  /* 0x30000012ff127230 */ /* 0x000fe40000004100 */
[----:B------:R-:W-:-:S02]  /*3140*/  HADD2.F32 R4, -RZ, R6.H0_H0 ;  /* 0x20000006ff047230 */ /* 0x000fc40000004100 */
[----:B------:R-:W-:Y:S02]  /*3150*/  HADD2.F32 R9, -RZ, R6.H1_H1 ;  /* 0x30000006ff097230 */ /* 0x000fe40000004100 */
[----:B------:R-:W-:Y:S01]  /*3160*/  FFMA.FTZ R13, R13, R16, R8 ;  /* 0x000000100d0d7223 */ /* 0x000fe20000010008 */
[----:B------:R-:W-:Y:S01]  /*3170*/  FFMA.FTZ R38, R5, R17, R38 ;  /* 0x0000001105267223 */ /* 0x000fe20000010026 */
[--C-:B------:R-:W-:Y:S02]  /*3180*/  HADD2.F32 R16, -RZ, R7.reuse.H0_H0 ;  /* 0x20000007ff107230 */ /* 0x100fe40000004100 */
[----:B------:R-:W-:Y:S01]  /*3190*/  FFMA.FTZ R39, R4, R11, R39 ;  /* 0x0000000b04277223 */ /* 0x000fe20000010027 */
[----:B------:R-:W-:Y:S02]  /*31a0*/  HADD2.F32 R14, -RZ, R7.H1_H1 ;  /* 0x30000007ff0e7230 */ /* 0x000fe40000004100 */
[----:B------:R-:W-:Y:S01]  /*31b0*/  FFMA.FTZ R36, R9, R18, R36 ;  /* 0x0000001209247223 */ /* 0x000fe20000010024 */
[--C-:B------:R-:W-:Y:S01]  /*31c0*/  HADD2.F32 R8, -RZ, R19.reuse.H0_H0 ;  /* 0x20000013ff087230 */ /* 0x100fe20000004100 */
[----:B------:R-:W0:Y:S01]  /*31d0*/  LDS.128 R4, [UR4+0x160] ;  /* 0x00016004ff047984 */ /* 0x000e220008000c00 */
[----:B------:R-:W-:-:S02]  /*31e0*/  HADD2.F32 R10, -RZ, R19.H1_H1 ;  /* 0x30000013ff0a7230 */ /* 0x000fc40000004100 */
[----:B-1----:R-:W-:Y:S02]  /*31f0*/  HADD2.F32 R9, -RZ, R32.H0_H0 ;  /* 0x20000020ff097230 */ /* 0x002fe40000004100 */
[----:B----4-:R-:W-:Y:S02]  /*3200*/  HADD2.F32 R11, -RZ, R20.H0_H0 ;  /* 0x20000014ff0b7230 */ /* 0x010fe40000004100 */
[----:B------:R-:W-:Y:S01]  /*3210*/  FFMA.FTZ R37, R16, R8, R37 ;  /* 0x0000000810257223 */ /* 0x000fe20000010025 */
[----:B------:R-:W-:Y:S02]  /*3220*/  FFMA.FTZ R41, R14, R10, R41 ;  /* 0x0000000a0e297223 */ /* 0x000fe40000010029 */
[----:B------:R-:W-:Y:S02]  /*3230*/  FFMA.FTZ R40, R9, R11, R40 ;  /* 0x0000000b09287223 */ /* 0x000fe40000010028 */
[----:B------:R-:W1:Y:S01]  /*3240*/  LDS.128 R8, [UR4+0x170] ;  /* 0x00017004ff087984 */ /* 0x000e620008000c00 */
[----:B------:R-:W-:-:S02]  /*3250*/  HADD2.F32 R32, -RZ, R32.H1_H1 ;  /* 0x30000020ff207230 */ /* 0x000fc40000004100 */
[----:B------:R-:W-:Y:S02]  /*3260*/  HADD2.F32 R20, -RZ, R20.H1_H1 ;  /* 0x30000014ff147230 */ /* 0x000fe40000004100 */
[----:B------:R-:W-:Y:S02]  /*3270*/  HADD2.F32 R15, -RZ, R33.H0_H0 ;  /* 0x20000021ff0f7230 */ /* 0x000fe40000004100 */
[----:B------:R-:W-:Y:S02]  /*3280*/  HADD2.F32 R14, -RZ, R21.H0_H0 ;  /* 0x20000015ff0e7230 */ /* 0x000fe40000004100 */
[----:B------:R-:W-:Y:S01]  /*3290*/  FFMA.FTZ R13, R32, R20, R13 ;  /* 0x00000014200d7223 */ /* 0x000fe2000001000d */
[--C-:B------:R-:W-:Y:S02]  /*32a0*/  HADD2.F32 R17, -RZ, R23.reuse.H0_H0 ;  /* 0x20000017ff117230 */ /* 0x100fe40000004100 */
[----:B------:R-:W-:Y:S02]  /*32b0*/  HADD2.F32 R16, -RZ, R22.H0_H0 ;  /* 0x20000016ff107230 */ /* 0x000fe40000004100 */
[----:B------:R-:W-:Y:S01]  /*32c0*/  FFMA.FTZ R12, R15, R14, R12 ;  /* 0x0000000e0f0c7223 */ /* 0x000fe2000001000c */
[----:B------:R-:W-:-:S02]  /*32d0*/  HADD2.F32 R23, -RZ, R23.H1_H1 ;  /* 0x30000017ff177230 */ /* 0x000fc40000004100 */
[----:B------:R-:W-:Y:S02]  /*32e0*/  HADD2.F32 R20, -RZ, R35.H1_H1 ;  /* 0x30000023ff147230 */ /* 0x000fe40000004100 */
[----:B------:R-:W-:Y:S02]  /*32f0*/  HADD2.F32 R22, -RZ, R22.H1_H1 ;  /* 0x30000016ff167230 */ /* 0x000fe40000004100 */
[--C-:B------:R-:W-:Y:S02]  /*3300*/  HADD2.F32 R15, -RZ, R34.reuse.H1_H1 ;  /* 0x30000022ff0f7230 */ /* 0x100fe40000004100 */
[----:B------:R-:W-:Y:S02]  /*3310*/  HADD2.F32 R14, -RZ, R34.H0_H0 ;  /* 0x20000022ff0e7230 */ /* 0x000fe40000004100 */
[----:B------:R-:W-:Y:S01]  /*3320*/  FFMA.FTZ R41, R20, R23, R41 ;  /* 0x0000001714297223 */ /* 0x000fe20000010029 */
[----:B------:R-:W-:Y:S02]  /*3330*/  HADD2.F32 R33, -RZ, R33.H1_H1 ;  /* 0x30000021ff217230 */ /* 0x000fe40000004100 */
[----:B------:R-:W-:Y:S01]  /*3340*/  FFMA.FTZ R36, R15, R22, R36 ;  /* 0x000000160f247223 */ /* 0x000fe20000010024 */
[----:B------:R-:W-:-:S02]  /*3350*/  HADD2.F32 R21, -RZ, R21.H1_H1 ;  /* 0x30000015ff157230 */ /* 0x000fc40000004100 */
[--C-:B------:R-:W-:Y:S02]  /*3360*/  HADD2.F32 R23, -RZ, R24.reuse.H0_H0 ;  /* 0x20000018ff177230 */ /* 0x100fe40000004100 */
[----:B------:R-:W-:Y:S01]  /*3370*/  FFMA.FTZ R39, R14, R16, R39 ;  /* 0x000000100e277223 */ /* 0x000fe20000010027 */
[----:B------:R-:W-:Y:S02]  /*3380*/  HADD2.F32 R24, -RZ, R24.H1_H1 ;  /* 0x30000018ff187230 */ /* 0x000fe40000004100 */
[----:B0-----:R-:W-:Y:S02]  /*3390*/  HADD2.F32 R22, -RZ, R4.H1_H1 ;  /* 0x30000004ff167230 */ /* 0x001fe40000004100 */
[----:B------:R-:W-:Y:S01]  /*33a0*/  FFMA.FTZ R38, R33, R21, R38 ;  /* 0x0000001521267223 */ /* 0x000fe20000010026 */
[--C-:B------:R-:W-:Y:S02]  /*33b0*/  HADD2.F32 R14, -RZ, R27.reuse.H0_H0 ;  /* 0x2000001bff0e7230 */ /* 0x100fe40000004100 */
[----:B------:R-:W-:-:S02]  /*33c0*/  HADD2.F32 R16, -RZ, R27.H1_H1 ;  /* 0x3000001bff107230 */ /* 0x000fc40000004100 */
[----:B------:R-:W-:Y:S02]  /*33d0*/  HADD2.F32 R18, -RZ, R35.H0_H0 ;  /* 0x20000023ff127230 */ /* 0x000fe40000004100 */
[--C-:B------:R-:W-:Y:S02]  /*33e0*/  HADD2.F32 R27, -RZ, R5.reuse.H0_H0 ;  /* 0x20000005ff1b7230 */ /* 0x100fe40000004100 */
[----:B------:R-:W-:Y:S02]  /*33f0*/  HADD2.F32 R19, -RZ, R5.H1_H1 ;  /* 0x30000005ff137230 */ /* 0x000fe40000004100 */
[----:B------:R-:W-:Y:S01]  /*3400*/  FFMA.FTZ R13, R22, R24, R13 ;  /* 0x00000018160d7223 */ /* 0x000fe2000001000d */
[----:B------:R-:W-:Y:S02]  /*3410*/  HADD2.F32 R21, -RZ, R4.H0_H0 ;  /* 0x20000004ff157230 */ /* 0x000fe40000004100 */
[--C-:B------:R-:W-:Y:S02]  /*3420*/  HADD2.F32 R20, -RZ, R6.reuse.H0_H0 ;  /* 0x20000006ff147230 */ /* 0x100fe40000004100 */
[----:B------:R-:W-:-:S02]  /*3430*/  HADD2.F32 R5, -RZ, R6.H1_H1 ;  /* 0x30000006ff057230 */ /* 0x000fc40000004100 */
[--C-:B------:R-:W-:Y:S02]  /*3440*/  HADD2.F32 R4, -RZ, R7.reuse.H0_H0 ;  /* 0x20000007ff047230 */ /* 0x100fe40000004100 */
[----:B------:R-:W-:Y:S02]  /*3450*/  HADD2.F32 R6, -RZ, R7.H1_H1 ;  /* 0x30000007ff067230 */ /* 0x000fe40000004100 */
[----:B-1----:R-:W-:Y:S02]  /*3460*/  HADD2.F32 R22, -RZ, R8.H0_H0 ;  /* 0x20000008ff167230 */ /* 0x002fe40000004100 */
[----:B------:R-:W-:Y:S02]  /*3470*/  HADD2.F32 R7, -RZ, R28.H0_H0 ;  /* 0x2000001cff077230 */ /* 0x000fe40000004100 */
[----:B------:R-:W-:Y:S01]  /*3480*/  FFMA.FTZ R37, R18, R17, R37 ;  /* 0x0000001112257223 */ /* 0x000fe20000010025 */
[----:B------:R-:W-:Y:S02]  /*3490*/  HADD2.F32 R15, -RZ, R26.H1_H1 ;  /* 0x3000001aff0f7230 */ /* 0x000fe40000004100 */
[----:B------:R-:W-:-:S02]  /*34a0*/  HADD2.F32 R8, -RZ, R8.H1_H1 ;  /* 0x30000008ff087230 */ /* 0x000fc40000004100 */
[----:B------:R-:W-:Y:S02]  /*34b0*/  HADD2.F32 R28, -RZ, R28.H1_H1 ;  /* 0x3000001cff1c7230 */ /* 0x000fe40000004100 */
[----:B------:R-:W-:Y:S01]  /*34c0*/  FFMA.FTZ R21, R21, R23, R40 ;  /* 0x0000001715157223 */ /* 0x000fe20000010028 */
[--C-:B------:R-:W-:Y:S02]  /*34d0*/  HADD2.F32 R17, -RZ, R25.reuse.H0_H0 ;  /* 0x20000019ff117230 */ /* 0x100fe40000004100 */
[----:B------:R-:W-:Y:S01]  /*34e0*/  FFMA.FTZ R5, R5, R15, R36 ;  /* 0x0000000f05057223 */ /* 0x000fe20000010024 */
[----:B------:R-:W-:Y:S02]  /*34f0*/  HADD2.F32 R18, -RZ, R26.H0_H0 ;  /* 0x2000001aff127230 */ /* 0x000fe40000004100 */
[----:B------:R-:W-:Y:S01]  /*3500*/  FFMA.FTZ R8, R8, R28, R13 ;  /* 0x0000001c08087223 */ /* 0x000fe2000001000d */
[----:B------:R-:W-:Y:S02]  /*3510*/  HADD2.F32 R25, -RZ, R25.H1_H1 ;  /* 0x30000019ff197230 */ /* 0x000fe40000004100 */
[----:B------:R-:W-:Y:S01]  /*3520*/  FFMA.FTZ R12, R27, R17, R12 ;  /* 0x000000111b0c7223 */ /* 0x000fe2000001000c */
[----:B------:R-:W-:-:S02]  /*3530*/  HADD2.F32 R13, -RZ, R9.H0_H0 ;  /* 0x20000009ff0d7230 */ /* 0x000fc40000004100 */
[----:B------:R-:W-:Y:S01]  /*3540*/  FFMA.FTZ R7, R22, R7, R21 ;  /* 0x0000000716077223 */ /* 0x000fe20000010015 */
        /* <DEDUP_REMOVED lines=8> */
[----:B------:R-:W-:-:S02]  /*35d0*/  HADD2.F32 R7, -RZ, R10.H0_H0 ;  /* 0x2000000aff077230 */ /* 0x000fc40000004100 */
[----:B------:R-:W-:Y:S01]  /*35e0*/  FFMA.FTZ R19, R20, R29, R19 ;  /* 0x0000001d14137223 */ /* 0x000fe20000010013 */
[--C-:B------:R-:W-:Y:S02]  /*35f0*/  HADD2.F32 R8, -RZ, R30.reuse.H0_H0 ;  /* 0x2000001eff087230 */ /* 0x100fe40000004100 */
[----:B------:R-:W-:Y:S01]  /*3600*/  FADD.FTZ R14, R12, R9 ;  /* 0x000000090c0e7221 */ /* 0x000fe20000010000 */
[----:B------:R-:W-:Y:S02]  /*3610*/  HADD2.F32 R30, -RZ, R30.H1_H1 ;  /* 0x3000001eff1e7230 */ /* 0x000fe40000004100 */
        /* <DEDUP_REMOVED lines=26> */
.L_x_21548:
[----:B------:R-:W-:Y:S05]  /*37c0*/  BSYNC.RECONVERGENT B1 ;  /* 0x0000000000017941 */ /* 0x000fea0003800200 */
.L_x_21547:
[----:B------:R-:W-:Y:S01]  /*37d0*/  IADD3 R44, P0, PT, R44, 0x10, RZ ;  /* 0x000000102c2c7810 */ /* 0x000fe20007f1e0ff */
[----:B01----:R-:W-:Y:S01]  /*37e0*/  VIADD R49, R49, 0x200 ;  /* 0x0000020031317836 */ /* 0x003fe20000000000 */
[----:B------:R-:W-:Y:S02]  /*37f0*/  IADD3 R48, PT, PT, R48, 0x80, RZ ;  /* 0x0000008030307810 */ /* 0x000fe40007ffe0ff */
[----:B------:R-:W-:Y:S02]  /*3800*/  IADD3 R47, PT, PT, R47, 0x80, RZ ;  /* 0x000000802f2f7810 */ /* 0x000fe40007ffe0ff */
[----:B------:R-:W-:Y:S01]  /*3810*/  IADD3.X R45, PT, PT, RZ, R45, RZ, P0, !PT ;  /* 0x0000002dff2d7210 */ /* 0x000fe200007fe4ff */
[----:B------:R-:W-:Y:S06]  /*3820*/  @!P1 BRA `(.L_x_21549) ;  /* 0xffffffd000d89947 */ /* 0x000fec000383ffff */
.L_x_21546:
[----:B------:R-:W-:Y:S05]  /*3830*/  BSYNC.RECONVERGENT B0 ;  /* 0x0000000000007941 */ /* 0x000fea0003800200 */
.L_x_21545:
[----:B0-----:R-:W0:Y:S01]  /*3840*/  SHFL.BFLY PT, R5, R50, 0x10, 0x1f ;  /* 0x0e001f0032057f89 */ /* 0x001e2200000e0000 */
[----:B------:R-:W-:Y:S01]  /*3850*/  LOP3.LUT P0, R46, R3, 0x1f, RZ, 0xc0, !PT ;  /* 0x0000001f032e7812 */ /* 0x000fe2000780c0ff */
[----:B------:R-:W-:Y:S01]  /*3860*/  USHF.L.U32 UR4, UR18, 0x9, URZ ;  /* 0x0000000912047899 */ /* 0x000fe200080006ff */
[----:B------:R-:W-:Y:S01]  /*3870*/  SHF.R.U32.HI R11, RZ, 0x5, R3 ;  /* 0x00000005ff0b7819 */ /* 0x000fe20000011603 */
[----:B------:R-:W-:Y:S01]  /*3880*/  UIMAD UR5, UR18, -0x10, UR10 ;  /* 0xfffffff0120578a4 */ /* 0x000fe2000f8e020a */
[----:B------:R-:W-:Y:S01]  /*3890*/  ISETP.GT.U32.AND P1, PT, R46, 0x3, PT ;  /* 0x000000032e00780c */ /* 0x000fe20003f24070 */
[----:B------:R-:W-:Y:S01]  /*38a0*/  USHF.L.U32 UR23, UR18, 0x9, URZ ;  /* 0x0000000912177899 */ /* 0x000fe200080006ff */
[----:B------:R-:W-:Y:S01]  /*38b0*/  BSSY.RECONVERGENT B0, `(.L_x_21550) ;  /* 0x0000102000007945 */ /* 0x000fe20003800200 */
        /* <DEDUP_REMOVED lines=8> */
[----:B------:R-:W0:Y:S03]  /*3940*/  S2R R2, SR_CgaCtaId ;  /* 0x0000000000027919 */ /* 0x000e260000008800 */
[----:B------:R-:W1:Y:S02]  /*3950*/  SHFL.BFLY PT, R7, R6, 0x4, 0x1f ;  /* 0x0c801f0006077f89 */ /* 0x000e6400000e0000 */
[----:B-1----:R-:W-:-:S05]  /*3960*/  FMNMX.FTZ R7, R6, R7, !PT ;  /* 0x0000000706077209 */ /* 0x002fca0007810000 */
        /* <DEDUP_REMOVED lines=23> */
[C---:B------:R-:W-:Y:S02]  /*3ae0*/  LOP3.LUT R8, R9.reuse, 0x180, RZ, 0xc0, !PT ;  /* 0x0000018009087812 */ /* 0x040fe400078ec0ff */
[----:B------:R-:W-:Y:S02]  /*3af0*/  IADD3 R10, PT, PT, R9, -UR23, RZ ;  /* 0x80000017090a7c10 */ /* 0x000fe4000fffe0ff */
[----:B------:R-:W-:Y:S01]  /*3b00*/  ISETP.NE.AND P0, PT, R8, 0x180, PT ;  /* 0x000001800800780c */ /* 0x000fe20003f05270 */
[----:B------:R-:W-:Y:S01]  /*3b10*/  HFMA2 R8, -RZ, RZ, 0, 0 ;  /* 0x00000000ff087431 */ /* 0x000fe200000001ff */
[----:B------:R-:W-:Y:S02]  /*3b20*/  ISETP.GE.U32.AND P3, PT, R10, 0x180, PT ;  /* 0x000001800a00780c */ /* 0x000fe40003f66070 */
[----:B------:R-:W-:-:S09]  /*3b30*/  MOV R10, R3 ;  /* 0x00000003000a7202 */ /* 0x000fd20000000f00 */
        /* <DEDUP_REMOVED lines=8> */
[----:B------:R-:W-:-:S07]  /*3bc0*/  IADD3 R9, PT, PT, RZ, -R9, RZ ;  /* 0x80000009ff097210 */ /* 0x000fce0007ffe0ff */
.L_x_21554:
        /* <DEDUP_REMOVED lines=11> */
.L_x_21553:
[----:B------:R-:W-:Y:S05]  /*3c80*/  BSYNC.RECONVERGENT B1 ;  /* 0x0000000000017941 */ /* 0x000fea0003800200 */
.L_x_21552:
        /* <DEDUP_REMOVED lines=13> */
.L_x_21557:
        /* <DEDUP_REMOVED lines=57> */
[----:B------:R3:W-:Y:S01]  /*40f0*/  STS [R9+-0x400], R24 ;  /* 0xfffc001809007388 */ /* 0x0007e20000000800 */
[C---:B-1----:R-:W-:Y:S01]  /*4100*/  FADD.FTZ R15, -R6.reuse, R15 ;  /* 0x0000000f060f7221 */ /* 0x042fe20000010100 */
[----:B------:R-:W-:Y:S01]  /*4110*/  FADD.FTZ R21, R21, R20 ;  /* 0x0000001415157221 */ /* 0x000fe20000010000 */
[----:B------:R-:W1:Y:S01]  /*4120*/  MUFU.EX2 R26, R39 ;  /* 0x00000027001a7308 */ /* 0x000e620000000800 */
[----:B------:R-:W-:Y:S01]  /*4130*/  FMUL.FTZ R17, R17, 1.4426950216293334961 ;  /* 0x3fb8aa3b11117820 */ /* 0x000fe20000410000 */
[C---:B------:R-:W-:Y:S01]  /*4140*/  FADD.FTZ R19, -R6.reuse, R19 ;  /* 0x0000001306137221 */ /* 0x040fe20000010100 */
[----:B------:R-:W-:Y:S01]  /*4150*/  FMUL.FTZ R15, R15, 1.4426950216293334961 ;  /* 0x3fb8aa3b0f0f7820 */ /* 0x000fe20000410000 */
[----:B------:R-:W-:Y:S01]  /*4160*/  STS [R9+-0x200], R27 ;  /* 0xfffe001b09007388 */ /* 0x000fe20000000800 */
[----:B0-----:R-:W-:Y:S01]  /*4170*/  FADD.FTZ R21, R21, R22 ;  /* 0x0000001615157221 */ /* 0x001fe20000010000 */
[----:B---3--:R-:W0:Y:S01]  /*4180*/  MUFU.EX2 R24, R17 ;  /* 0x0000001100187308 */ /* 0x008e220000000800 */
[C---:B----4-:R-:W-:Y:S01]  /*4190*/  FADD.FTZ R23, -R6.reuse, R23 ;  /* 0x0000001706177221 */ /* 0x050fe20000010100 */
[----:B------:R-:W-:Y:S01]  /*41a0*/  FMUL.FTZ R19, R19, 1.4426950216293334961 ;  /* 0x3fb8aa3b13137820 */ /* 0x000fe20000410000 */
[----:B--2---:R-:W-:Y:S01]  /*41b0*/  FADD.FTZ R21, R21, R8 ;  /* 0x0000000815157221 */ /* 0x004fe20000010000 */
[----:B------:R-:W2:Y:S01]  /*41c0*/  MUFU.EX2 R30, R15 ;  /* 0x0000000f001e7308 */ /* 0x000ea20000000800 */
[----:B------:R-:W-:Y:S01]  /*41d0*/  FADD.FTZ R25, -R6, R25 ;  /* 0x0000001906197221 */ /* 0x000fe20000010100 */
[----:B------:R-:W-:Y:S01]  /*41e0*/  FMUL.FTZ R23, R23, 1.4426950216293334961 ;  /* 0x3fb8aa3b17177820 */ /* 0x000fe20000410000 */
[----:B-1----:R-:W-:Y:S01]  /*41f0*/  FADD.FTZ R21, R21, R26 ;  /* 0x0000001a15157221 */ /* 0x002fe20000010000 */
[----:B------:R-:W1:Y:S01]  /*4200*/  MUFU.EX2 R32, R19 ;  /* 0x0000001300207308 */ /* 0x000e620000000800 */
[----:B------:R-:W-:Y:S01]  /*4210*/  FMUL.FTZ R25, R25, 1.4426950216293334961 ;  /* 0x3fb8aa3b19197820 */ /* 0x000fe20000410000 */
[----:B------:R-:W-:Y:S01]  /*4220*/  STS [R9], R12 ;  /* 0x0000000c09007388 */ /* 0x000fe20000000800 */
[----:B------:R-:W-:Y:S01]  /*4230*/  FADD.FTZ R21, R21, R28 ;  /* 0x0000001c15157221 */ /* 0x000fe20000010000 */
[----:B------:R-:W3:Y:S02]  /*4240*/  MUFU.EX2 R34, R23 ;  /* 0x0000001700227308 */ /* 0x000ee40000000800 */
[----:B------:R-:W-:Y:S01]  /*4250*/  STS [R9+0x200], R14 ;  /* 0x0002000e09007388 */ /* 0x000fe20000000800 */
[----:B0-----:R-:W-:Y:S01]  /*4260*/  FADD.FTZ R21, R21, R24 ;  /* 0x0000001815157221 */ /* 0x001fe20000010000 */
[----:B------:R-:W0:Y:S02]  /*4270*/  MUFU.EX2 R36, R25 ;  /* 0x0000001900247308 */ /* 0x000e240000000800 */
[----:B------:R-:W-:Y:S01]  /*4280*/  STS [R9+0x400], R16 ;  /* 0x0004001009007388 */ /* 0x000fe20000000800 */
[----:B--2---:R-:W-:-:S03]  /*4290*/  FADD.FTZ R21, R21, R30 ;  /* 0x0000001e15157221 */ /* 0x004fc60000010000 */
[----:B------:R-:W-:Y:S01]  /*42a0*/  STS [R9+0x600], R18 ;  /* 0x0006001209007388 */ /* 0x000fe20000000800 */
[----:B-1----:R-:W-:-:S03]  /*42b0*/  FADD.FTZ R21, R21, R32 ;  /* 0x0000002015157221 */ /* 0x002fc60000010000 */
[----:B------:R-:W-:Y:S01]  /*42c0*/  STS [R9+0x800], R20 ;  /* 0x0008001409007388 */ /* 0x000fe20000000800 */
[----:B---3--:R-:W-:-:S03]  /*42d0*/  FADD.FTZ R21, R21, R34 ;  /* 0x0000002215157221 */ /* 0x008fc60000010000 */
[----:B------:R-:W-:Y:S04]  /*42e0*/  STS [R9+0xa00], R22 ;  /* 0x000a001609007388 */ /* 0x000fe80000000800 */
[----:B------:R0:W-:Y:S04]  /*42f0*/  STS [R9+0xc00], R8 ;  /* 0x000c000809007388 */ /* 0x0001e80000000800 */
[----:B------:R-:W-:Y:S04]  /*4300*/  STS [R9+0xe00], R26 ;  /* 0x000e001a09007388 */ /* 0x000fe80000000800 */
[----:B------:R-:W-:Y:S01]  /*4310*/  STS [R9+0x1000], R28 ;  /* 0x0010001c09007388 */ /* 0x000fe20000000800 */
[----:B0-----:R-:W-:-:S03]  /*4320*/  FADD.FTZ R8, R21, R36 ;  /* 0x0000002415087221 */ /* 0x001fc60000010000 */
[----:B------:R-:W-:Y:S04]  /*4330*/  STS [R9+0x1200], R24 ;  /* 0x0012001809007388 */ /* 0x000fe80000000800 */
[----:B------:R-:W-:Y:S04]  /*4340*/  STS [R9+0x1400], R30 ;  /* 0x0014001e09007388 */ /* 0x000fe80000000800 */
[----:B------:R-:W-:Y:S04]  /*4350*/  STS [R9+0x1600], R32 ;  /* 0x0016002009007388 */ /* 0x000fe80000000800 */
[----:B------:R-:W-:Y:S04]  /*4360*/  STS [R9+0x1800], R34 ;  /* 0x0018002209007388 */ /* 0x000fe80000000800 */
[----:B------:R0:W-:Y:S02]  /*4370*/  STS [R9+0x1a00], R36 ;  /* 0x001a002409007388 */ /* 0x0001e40000000800 */
[----:B0-----:R-:W-:Y:S01]  /*4380*/  IADD3 R9, PT, PT, R9, 0x2000, RZ ;  /* 0x0000200009097810 */ /* 0x001fe20007ffe0ff */
[----:B------:R-:W-:Y:S06]  /*4390*/  @!P3 BRA `(.L_x_21557) ;  /* 0xfffffff80070b947 */ /* 0x000fec000383ffff */
.L_x_21556:
[----:B------:R-:W-:Y:S05]  /*43a0*/  BSYNC.RECONVERGENT B1 ;  /* 0x0000000000017941 */ /* 0x000fea0003800200 */
.L_x_21555:
        /* <DEDUP_REMOVED lines=55> */
.L_x_21559:
[----:B------:R-:W-:Y:S05]  /*4720*/  BSYNC.RECONVERGENT B1 ;  /* 0x0000000000017941 */ /* 0x000fea0003800200 */
.L_x_21558:
        /* <DEDUP_REMOVED lines=26> */
.L_x_21551:
[----:B------:R-:W-:Y:S05]  /*48d0*/  BSYNC.RECONVERGENT B0 ;  /* 0x0000000000007941 */ /* 0x000fea0003800200 */
.L_x_21550:
        /* <DEDUP_REMOVED lines=41> */
.L_x_21564:
[----:B------:R-:W1:Y:S01]  /*4b70*/  LDS R10, [R7] ;  /* 0x00000000070a7984 */ /* 0x000e620000000800 */
[----:B------:R-:W-:-:S04]  /*4b80*/  IADD3 R12, PT, PT, R12, 0x1, RZ ;  /* 0x000000010c0c7810 */ /* 0x000fc80007ffe0ff */
[----:B------:R-:W-:Y:S01]  /*4b90*/  ISETP.NE.AND P0, PT, R12, RZ, PT ;  /* 0x000000ff0c00720c */ /* 0x000fe20003f05270 */
[----:B-1----:R-:W-:-:S05]  /*4ba0*/  FMUL.FTZ R10, R10, R5 ;  /* 0x000000050a0a7220 */ /* 0x002fca0000410000 */
[----:B------:R1:W-:Y:S02]  /*4bb0*/  STS [R7], R10 ;  /* 0x0000000a07007388 */ /* 0x0003e40000000800 */
[----:B-1----:R-:W-:-:S05]  /*4bc0*/  IADD3 R7, PT, PT, R7, 0x200, RZ ;  /* 0x0000020007077810 */ /* 0x002fca0007ffe0ff */
[----:B------:R-:W-:Y:S05]  /*4bd0*/  @P0 BRA `(.L_x_21564) ;  /* 0xfffffffc00e40947 */ /* 0x000fea000383ffff */
.L_x_21563:
[----:B------:R-:W-:Y:S05]  /*4be0*/  BSYNC.RECONVERGENT B1 ;  /* 0x0000000000017941 */ /* 0x000fea0003800200 */
.L_x_21562:
[----:B------:R-:W-:Y:S05]  /*4bf0*/  @!P1 BRA `(.L_x_21561) ;  /* 0x0000000400bc9947 */ /* 0x000fea0003800000 */
[C---:B------:R-:W-:Y:S01]  /*4c00*/  IADD3 R10, PT, PT, -R9.reuse, UR5, RZ ;  /* 0x00000005090a7c10 */ /* 0x040fe2000fffe1ff */
        /* <DEDUP_REMOVED lines=11> */
.L_x_21567:
        /* <DEDUP_REMOVED lines=52> */
.L_x_21566:
[----:B------:R-:W-:Y:S05]  /*5000*/  BSYNC.RECONVERGENT B1 ;  /* 0x0000000000017941 */ /* 0x000fea0003800200 */
.L_x_21565:
        /* <DEDUP_REMOVED lines=31> */
.L_x_21569:
[----:B------:R-:W-:Y:S05]  /*5200*/  BSYNC.RECONVERGENT B1 ;  /* 0x0000000000017941 */ /* 0x000fea0003800200 */
.L_x_21568:
        /* <DEDUP_REMOVED lines=14> */
.L_x_21561:
[----:B------:R-:W-:Y:S05]  /*52f0*/  BSYNC.RECONVERGENT B0 ;  /* 0x0000000000007941 */ /* 0x000fea0003800200 */
.L_x_21560:
        /* <DEDUP_REMOVED lines=24> */
.L_x_21571:
[----:B--23--:R-:W-:Y:S05]  /*5480*/  BSYNC.RECONVERGENT B0 ;  /* 0x0000000000007941 */ /* 0x00cfea0003800200 */
.L_x_21570:
        /* <DEDUP_REMOVED lines=15> */
[----:B------:R-:W-:Y:S01]  /*5580*/  CS2R R22, SRZ ;  /* 0x0000000000167805 */ /* 0x000fe2000001ff00 */
[----:B--2---:R-:W-:Y:S06]  /*5590*/  @P0 BRA `(.L_x_21573) ;  /* 0x0000004400b00947 */ /* 0x004fec0003800000 */
[----:B-1--4-:R-:W1:Y:S01]  /*55a0*/  I2F.RP R8, R0 ;  /* 0x0000000000087306 */ /* 0x012e620000209400 */
[----:B------:R-:W2:Y:S01]  /*55b0*/  LDCU UR4, c[0x0][0x3c8] ;  /* 0x00007900ff0477ac */ /* 0x000ea20008000800 */
[----:B------:R-:W-:Y:S01]  /*55c0*/  SHF.L.U32 R10, R3, 0x5, RZ ;  /* 0x00000005030a7819 */ /* 0x000fe200000006ff */
[----:B0-----:R-:W-:Y:S01]  /*55d0*/  IMAD.WIDE.U32 R6, R21, 0x4, RZ ;  /* 0x0000000415067825 */ /* 0x001fe200078e00ff */
[----:B------:R-:W-:Y:S01]  /*55e0*/  IADD3 R9, PT, PT, R4, 0x1a0, RZ ;  /* 0x000001a004097810 */ /* 0x000fe20007ffe0ff */
[----:B------:R-:W0:Y:S01]  /*55f0*/  LDCU.64 UR14, c[0x0][0x3b8] ;  /* 0x00007700ff0e77ac */ /* 0x000e220008000a00 */
[----:B------:R-:W-:Y:S02]  /*5600*/  LOP3.LUT R4, R10, 0x60, RZ, 0xe2, !PT ;  /* 0x000000600a047812 */ /* 0x000fe400078ee2ff */
[----:B------:R-:W-:Y:S02]  /*5610*/  CS2R R44, SRZ ;  /* 0x00000000002c7805 */ /* 0x000fe4000001ff00 */
[----:B------:R-:W-:Y:S01]  /*5620*/  LEA R9, R2, R9, 0x18 ;  /* 0x0000000902097211 */ /* 0x000fe200078ec0ff */
[----:B------:R-:W3:Y:S01]  /*5630*/  LDCU UR11, c[0x0][0x3fc] ;  /* 0x00007f80ff0b77ac */ /* 0x000ee20008000800 */
[----:B------:R-:W-:-:S02]  /*5640*/  LEA R4, R11, R4, 0x7 ;  /* 0x000000040b047211 */ /* 0x000fc400078e38ff */
[----:B------:R-:W-:Y:S02]  /*5650*/  CS2R R42, SRZ ;  /* 0x00000000002a7805 */ /* 0x000fe4000001ff00 */
[----:B------:R-:W-:Y:S01]  /*5660*/  IADD3 R20, PT, PT, R21, 0x1, RZ ;  /* 0x0000000115147810 */ /* 0x000fe20007ffe0ff */
[----:B------:R-:W-:Y:S01]  /*5670*/  UIADD3 UR5, UPT, UPT, UR20, 0x1f, URZ ;  /* 0x0000001f14057890 */ /* 0x000fe2000fffe0ff */
[----:B------:R-:W-:Y:S01]  /*5680*/  CS2R R40, SRZ ;  /* 0x0000000000287805 */ /* 0x000fe2000001ff00 */
[----:B-1----:R-:W1:Y:S01]  /*5690*/  MUFU.RCP R8, R8 ;  /* 0x0000000800087308 */ /* 0x002e620000001000 */
[----:B------:R-:W-:Y:S01]  /*56a0*/  CS2R R38, SRZ ;  /* 0x0000000000267805 */ /* 0x000fe2000001ff00 */
[----:B------:R-:W-:Y:S01]  /*56b0*/  USHF.R.U32.HI UR5, URZ, 0x5, UR5 ;  /* 0x00000005ff057899 */ /* 0x000fe20008011605 */
[----:B------:R-:W-:Y:S01]  /*56c0*/  CS2R R36, SRZ ;  /* 0x0000000000247805 */ /* 0x000fe2000001ff00 */
[----:B--2---:R-:W-:Y:S01]  /*56d0*/  UIMAD UR4, UR17, UR4, URZ ;  /* 0x00000004110472a4 */ /* 0x004fe2000f8e02ff */
[----:B------:R-:W-:-:S02]  /*56e0*/  CS2R R34, SRZ ;  /* 0x0000000000227805 */ /* 0x000fc4000001ff00 */
[----:B------:R-:W-:Y:S02]  /*56f0*/  CS2R R32, SRZ ;  /* 0x0000000000207805 */ /* 0x000fe4000001ff00 */
[----:B------:R-:W-:Y:S02]  /*5700*/  CS2R R30, SRZ ;  /* 0x00000000001e7805 */ /* 0x000fe4000001ff00 */
[----:B------:R-:W-:Y:S02]  /*5710*/  CS2R R28, SRZ ;  /* 0x00000000001c7805 */ /* 0x000fe4000001ff00 */
[----:B------:R-:W-:Y:S02]  /*5720*/  CS2R R26, SRZ ;  /* 0x00000000001a7805 */ /* 0x000fe4000001ff00 */
[----:B------:R-:W-:Y:S02]  /*5730*/  MOV R13, UR4 ;  /* 0x00000004000d7c02 */ /* 0x000fe40008000f00 */
[----:B------:R-:W-:-:S02]  /*5740*/  CS2R R24, SRZ ;  /* 0x0000000000187805 */ /* 0x000fc4000001ff00 */
[----:B---3--:R-:W-:Y:S02]  /*5750*/  MOV R2, UR11 ;  /* 0x0000000b00027c02 */ /* 0x008fe40008000f00 */
[----:B------:R-:W-:Y:S02]  /*5760*/  CS2R R22, SRZ ;  /* 0x0000000000167805 */ /* 0x000fe4000001ff00 */
[----:B------:R-:W-:Y:S01]  /*5770*/  IADD3 R21, PT, PT, R21, -UR5, RZ ;  /* 0x8000000515157c10 */ /* 0x000fe2000fffe0ff */
[----:B------:R-:W2:Y:S01]  /*5780*/  LDCU UR4, c[0x0][0x3e0] ;  /* 0x00007c00ff0477ac */ /* 0x000ea20008000800 */
[----:B------:R-:W-:Y:S01]  /*5790*/  IMAD.WIDE R6, R13, 0x4, R6 ;  /* 0x000000040d067825 */ /* 0x000fe200078e0206 */
[----:B------:R-:W-:Y:S02]  /*57a0*/  IADD3 R2, PT, PT, -R2, UR16, RZ ;  /* 0x0000001002027c10 */ /* 0x000fe4000fffe1ff */
[----:B-1----:R-:W-:Y:S02]  /*57b0*/  IADD3 R5, PT, PT, R8, 0xffffffe, RZ ;  /* 0x0ffffffe08057810 */ /* 0x002fe40007ffe0ff */
[----:B0-----:R-:W-:-:S02]  /*57c0*/  IADD3 R10, P0, PT, R6, UR14, RZ ;  /* 0x0000000e060a7c10 */ /* 0x001fc4000ff1e0ff */
[----:B------:R-:W-:Y:S02]  /*57d0*/  LEA R6, R11, UR23, 0x5 ;  /* 0x000000170b067c11 */ /* 0x000fe4000f8e28ff */
[----:B------:R-:W0:Y:S02]  /*57e0*/  F2I.FTZ.U32.TRUNC.NTZ R5, R5 ;  /* 0x0000000500057305 */ /* 0x000e24000021f000 */
[----:B------:R-:W-:Y:S01]  /*57f0*/  IADD3 R6, PT, PT, R6, 0x3, RZ ;  /* 0x0000000306067810 */ /* 0x000fe20007ffe0ff */
[----:B--2---:R-:W-:-:S04]  /*5800*/  UIMAD UR4, UR8, UR4, URZ ;  /* 0x00000004080472a4 */ /* 0x004fc8000f8e02ff */
[----:B------:R-:W-:Y:S02]  /*5810*/  USHF.R.S32.HI UR11, URZ, 0x1f, UR4 ;  /* 0x0000001fff0b7899 */ /* 0x000fe40008011404 */
[----:B------:R-:W-:Y:S02]  /*5820*/  MOV R52, UR4 ;  /* 0x0000000400347c02 */ /* 0x000fe40008000f00 */
[----:B0-----:R-:W-:Y:S02]  /*5830*/  IADD3 R8, PT, PT, RZ, -R5, RZ ;  /* 0x80000005ff087210 */ /* 0x001fe40007ffe0ff */
[----:B-----5:R-:W-:-:S03]  /*5840*/  IMAD.U32 R53, RZ, RZ, UR11 ;  /* 0x0000000bff357e24 */ /* 0x020fc6000f8e00ff */
[----:B------:R-:W-:Y:S01]  /*5850*/  IMAD.MOV.U32 R13, RZ, RZ, R8 ;  /* 0x000000ffff0d7224 */ /* 0x000fe200078e0008 */
[----:B------:R-:W-:Y:S01]  /*5860*/  IADD3 R8, PT, PT, R4, 0x10, R9 ;  /* 0x0000001004087810 */ /* 0x000fe20007ffe009 */
[----:B------:R-:W-:Y:S01]  /*5870*/  HFMA2 R4, -RZ, RZ, 0, 0 ;  /* 0x00000000ff047431 */ /* 0x000fe200000001ff */
[----:B------:R-:W-:Y:S01]  /*5880*/  IADD3.X R9, PT, PT, R7, UR15, RZ, P0, !PT ;  /* 0x0000000f07097c10 */ /* 0x000fe200087fe4ff */
[----:B------:R-:W-:-:S04]  /*5890*/  IMAD R13, R13, R0, RZ ;  /* 0x000000000d0d7224 */ /* 0x000fc800078e02ff */
[----:B------:R-:W-:Y:S01]  /*58a0*/  IMAD.HI.U32 R7, R5, R13, R4 ;  /* 0x0000000d05077227 */ /* 0x000fe200078e0004 */
[----:B------:R-:W-:-:S04]  /*58b0*/  SHF.L.U32 R5, R3, 0x3, RZ ;  /* 0x0000000303057819 */ /* 0x000fc800000006ff */
[C---:B------:R-:W-:Y:S02]  /*58c0*/  LOP3.LUT R13, R5.reuse, 0x18, RZ, 0xc0, !PT ;  /* 0x00000018050d7812 */ /* 0x040fe400078ec0ff */
[----:B------:R-:W-:Y:S02]  /*58d0*/  LOP3.LUT R5, R5, 0xf8, RZ, 0xc0, !PT ;  /* 0x000000f805057812 */ /* 0x000fe400078ec0ff */
[----:B------:R-:W-:-:S07]  /*58e0*/  IADD3 R4, PT, PT, R13, R6, RZ ;  /* 0x000000060d047210 */ /* 0x000fce0007ffe0ff */
.L_x_21624:
[----:B------:R-:W0:Y:S01]  /*58f0*/  LDC R16, c[0x0][0x400] ;  /* 0x00010000ff107b82 */ /* 0x000e220000000800 */
[----:B------:R-:W-:Y:S01]  /*5900*/  IADD3 R17, PT, PT, R6, -0x3, RZ ;  /* 0xfffffffd06117810 */ /* 0x000fe20007ffe0ff */
[----:B------:R-:W-:Y:S03]  /*5910*/  BSSY.RECONVERGENT B0, `(.L_x_21574) ;  /* 0x000042a000007945 */ /* 0x000fe60003800200 */
[----:B------:R-:W-:-:S03]  /*5920*/  IABS R18, R17 ;  /* 0x0000001100127213 */ /* 0x000fc60000000000 */
[----:B-1----:R-:W1:Y:S02]  /*5930*/  LDC R12, c[0x0][0x404] ;  /* 0x00010100ff0c7b82 */ /* 0x002e640000000800 */
        /* <DEDUP_REMOVED lines=14> */
[----:B------:R-:W-:Y:S02]  /*5a20*/  ISETP.NE.AND P1, PT, R12, RZ, PT ;  /* 0x000000ff0c00720c */ /* 0x000fe40003f25270 */
[----:B------:R-:W0:Y:S07]  /*5a30*/  F2I.FTZ.U32.TRUNC.NTZ R13, R18 ;  /* 0x00000012000d7305 */ /* 0x000e2e000021f000 */
[----:B------:R-:W-:-:S04]  /*5a40*/  @P0 IADD3 R15, PT, PT, R15, 0x1, RZ ;  /* 0x000000010f0f0810 */ /* 0x000fc80007ffe0ff */
[----:B------:R-:W-:Y:S02]  /*5a50*/  @!P2 IADD3 R15, PT, PT, RZ, -R15, RZ ;  /* 0x8000000fff0fa210 */ /* 0x000fe40007ffe0ff */
[----:B------:R-:W-:Y:S01]  /*5a60*/  @!P1 LOP3.LUT R15, RZ, R12, RZ, 0x33, !PT ;  /* 0x0000000cff0f9212 */ /* 0x000fe200078e33ff */
[----:B------:R-:W-:Y:S01]  /*5a70*/  IMAD.MOV.U32 R12, RZ, RZ, RZ ;  /* 0x000000ffff0c7224 */ /* 0x000fe200078e00ff */
[----:B0-----:R-:W-:Y:S02]  /*5a80*/  IADD3 R17, PT, PT, RZ, -R13, RZ ;  /* 0x8000000dff117210 */ /* 0x001fe40007ffe0ff */
[----:B------:R-:W-:-:S03]  /*5a90*/  ISETP.NE.AND P2, PT, R16, RZ, PT ;  /* 0x000000ff1000720c */ /* 0x000fc60003f45270 */
[----:B------:R-:W-:-:S04]  /*5aa0*/  IMAD R17, R17, R14, RZ ;  /* 0x0000000e11117224 */ /* 0x000fc800078e02ff */
[----:B------:R-:W-:Y:S01]  /*5ab0*/  IMAD.HI.U32 R12, R13, R17, R12 ;  /* 0x000000110d0c7227 */ /* 0x000fe200078e000c */
[----:B------:R-:W-:-:S04]  /*5ac0*/  IADD3 R17, PT, PT, R15, UR9, RZ ;  /* 0x000000090f117c10 */ /* 0x000fc8000fffe0ff */
[----:B------:R-:W-:Y:S02]  /*5ad0*/  IABS R13, R17 ;  /* 0x00000011000d7213 */ /* 0x000fe40000000000 */
[----:B------:R-:W-:-:S03]  /*5ae0*/  ISETP.GE.AND P1, PT, R17, RZ, PT ;  /* 0x000000ff1100720c */ /* 0x000fc60003f26270 */
        /* <DEDUP_REMOVED lines=12> */
[----:B------:R-:W-:Y:S01]  /*5bb0*/  MOV R50, R10 ;  /* 0x0000000a00327202 */ /* 0x000fe20000000f00 */
[----:B------:R-:W0:Y:S01]  /*5bc0*/  LDS.128 R12, [R8+-0x10] ;  /* 0xfffff000080c7984 */ /* 0x000e220000000c00 */
[----:B------:R-:W-:-:S03]  /*5bd0*/  MOV R51, R9 ;  /* 0x0000000900337202 */ /* 0x000fc60000000f00 */
[----:B------:R-:W1:Y:S04]  /*5be0*/  LDS.128 R16, [R8] ;  /* 0x0000000008107984 */ /* 0x000e680000000c00 */
[----:B------:R1:W2:Y:S01]  /*5bf0*/  LDG.E.CONSTANT R47, desc[UR12][R50.64] ;  /* 0x0000000c322f7981 */ /* 0x0002a2000c1e9900 */
[----:B0-----:R-:W-:Y:S02]  /*5c00*/  F2FP.F16.F32.PACK_AB R49, R13, R12 ;  /* 0x0000000c0d31723e */ /* 0x001fe400000000ff */
[----:B------:R-:W-:Y:S01]  /*5c10*/  F2FP.F16.F32.PACK_AB R48, R15, R14 ;  /* 0x0000000e0f30723e */ /* 0x000fe200000000ff */
[----:B------:R-:W-:Y:S01]  /*5c20*/  BSSY.RECONVERGENT B2, `(.L_x_21576) ;  /* 0x000002a000027945 */ /* 0x000fe20003800200 */
[----:B-1----:R-:W-:Y:S02]  /*5c30*/  F2FP.F16.F32.PACK_AB R51, R17, R16 ;  /* 0x000000101133723e */ /* 0x002fe400000000ff */
[----:B------:R-:W-:Y:S01]  /*5c40*/  F2FP.F16.F32.PACK_AB R50, R19, R18 ;  /* 0x000000121332723e */ /* 0x000fe200000000ff */
[----:B--2---:R-:W-:-:S04]  /*5c50*/  IMAD.WIDE R12, R47, UR24, R52 ;  /* 0x000000182f0c7c25 */ /* 0x004fc8000f8e0234 */
[----:B------:R-:W-:Y:S01]  /*5c60*/  VIADD R47, R4, 0xfffffffd ;  /* 0xfffffffd042f7836 */ /* 0x000fe20000000000 */
[----:B------:R-:W-:-:S04]  /*5c70*/  IADD3 R12, P0, PT, R5, R12, RZ ;  /* 0x0000000c050c7210 */ /* 0x000fc80007f1e0ff */
[----:B------:R-:W-:Y:S02]  /*5c80*/  IADD3.X R13, PT, PT, RZ, R13, RZ, P0, !PT ;  /* 0x0000000dff0d7210 */ /* 0x000fe400007fe4ff */
[----:B------:R-:W-:-:S04]  /*5c90*/  LEA R54, P0, R12, UR6, 0x1 ;  /* 0x000000060c367c11 */ /* 0x000fc8000f8008ff */
[----:B------:R-:W-:Y:S02]  /*5ca0*/  LEA.HI.X R55, R12, UR7, R13, 0x1, P0 ;  /* 0x000000070c377c11 */ /* 0x000fe400080f0c0d */
[----:B------:R-:W-:-:S03]  /*5cb0*/  ISETP.NE.AND P0, PT, R21, -0x1, PT ;  /* 0xffffffff1500780c */ /* 0x000fc60003f05270 */
[----:B------:R0:W5:Y:S10]  /*5cc0*/  LDG.E.128.CONSTANT R12, desc[UR12][R54.64] ;  /* 0x0000000c360c7981 */ /* 0x000174000c1e9d00 */
[----:B0-----:R-:W-:Y:S05]  /*5cd0*/  @P0 BRA `(.L_x_21577) ;  /* 0x0000000000780947 */ /* 0x001fea0003800000 */
        /* <DEDUP_REMOVED lines=30> */
.L_x_21577:
[----:B------:R-:W-:Y:S05]  /*5ec0*/  BSYNC.RECONVERGENT B2 ;  /* 0x0000000000027941 */ /* 0x000fea0003800200 */
.L_x_21576:
        /* <DEDUP_REMOVED lines=41> */
.L_x_21579:
[----:B------:R-:W-:Y:S05]  /*6160*/  BSYNC.RECONVERGENT B2 ;  /* 0x0000000000027941 */ /* 0x000fea0003800200 */
.L_x_21578:
        /* <DEDUP_REMOVED lines=41> */
.L_x_21581:
[----:B------:R-:W-:Y:S05]  /*6400*/  BSYNC.RECONVERGENT B2 ;  /* 0x0000000000027941 */ /* 0x000fea0003800200 */
.L_x_21580:
        /* <DEDUP_REMOVED lines=41> */
.L_x_21583:
[----:B------:R-:W-:Y:S05]  /*66a0*/  BSYNC.RECONVERGENT B2 ;  /* 0x0000000000027941 */ /* 0x000fea0003800200 */
.L_x_21582:
        /* <DEDUP_REMOVED lines=41> */
.L_x_21585:
[----:B------:R-:W-:Y:S05]  /*6940*/  BSYNC.RECONVERGENT B2 ;  /* 0x0000000000027941 */ /* 0x000fea0003800200 */
.L_x_21584:
        /* <DEDUP_REMOVED lines=41> */
.L_x_21587:
[----:B------:R-:W-:Y:S05]  /*6be0*/  BSYNC.RECONVERGENT B2 ;  /* 0x0000000000027941 */ /* 0x000fea0003800200 */
.L_x_21586:
        /* <DEDUP_REMOVED lines=41> */
.L_x_21589:
[----:B------:R-:W-:Y:S05]  /*6e80*/  BSYNC.RECONVERGENT B2 ;  /* 0x0000000000027941 */ /* 0x000fea0003800200 */
.L_x_21588:
        /* <DEDUP_REMOVED lines=41> */
.L_x_21591:
[----:B------:R-:W-:Y:S05]  /*7120*/  BSYNC.RECONVERGENT B2 ;  /* 0x0000000000027941 */ /* 0x000fea0003800200 */
.L_x_21590:
        /* <DEDUP_REMOVED lines=41> */
.L_x_21593:
[----:B------:R-:W-:Y:S05]  /*73c0*/  BSYNC.RECONVERGENT B2 ;  /* 0x0000000000027941 */ /* 0x000fea0003800200 */
.L_x_21592:
        /* <DEDUP_REMOVED lines=41> */
.L_x_21595:
[----:B------:R-:W-:Y:S05]  /*7660*/  BSYNC.RECONVERGENT B2 ;  /* 0x0000000000027941 */ /* 0x000fea0003800200 */
.L_x_21594:
        /* <DEDUP_REMOVED lines=41> */
.L_x_21597:
[----:B------:R-:W-:Y:S05]  /*7900*/  BSYNC.RECONVERGENT B2 ;  /* 0x0000000000027941 */ /* 0x000fea0003800200 */
.L_x_21596:
        /* <DEDUP_REMOVED lines=41> */
.L_x_21599:
[----:B------:R-:W-:Y:S05]  /*7ba0*/  BSYNC.RECONVERGENT B2 ;  /* 0x0000000000027941 */ /* 0x000fea0003800200 */
.L_x_21598:
        /* <DEDUP_REMOVED lines=41> */
.L_x_21601:
[----:B------:R-:W-:Y:S05]  /*7e40*/  BSYNC.RECONVERGENT B2 ;  /* 0x0000000000027941 */ /* 0x000fea0003800200 */
.L_x_21600:
        /* <DEDUP_REMOVED lines=41> */
.L_x_21603:
[----:B------:R-:W-:Y:S05]  /*80e0*/  BSYNC.RECONVERGENT B2 ;  /* 0x0000000000027941 */ /* 0x000fea0003800200 */
.L_x_21602:
        /* <DEDUP_REMOVED lines=41> */
.L_x_21605:
[----:B------:R-:W-:Y:S05]  /*8380*/  BSYNC.RECONVERGENT B2 ;  /* 0x0000000000027941 */ /* 0x000fea0003800200 */
.L_x_21604:
        /* <DEDUP_REMOVED lines=41> */
.L_x_21607:
[----:B------:R-:W-:Y:S05]  /*8620*/  BSYNC.RECONVERGENT B2 ;  /* 0x0000000000027941 */ /* 0x000fea0003800200 */
.L_x_21606:
        /* <DEDUP_REMOVED lines=41> */
.L_x_21609:
[----:B------:R-:W-:Y:S05]  /*88c0*/  BSYNC.RECONVERGENT B2 ;  /* 0x0000000000027941 */ /* 0x000fea0003800200 */
.L_x_21608:
        /* <DEDUP_REMOVED lines=41> */
.L_x_21611:
[----:B------:R-:W-:Y:S05]  /*8b60*/  BSYNC.RECONVERGENT B2 ;  /* 0x0000000000027941 */ /* 0x000fea0003800200 */
.L_x_21610:
        /* <DEDUP_REMOVED lines=41> */
.L_x_21613:
[----:B------:R-:W-:Y:S05]  /*8e00*/  BSYNC.RECONVERGENT B2 ;  /* 0x0000000000027941 */ /* 0x000fea0003800200 */
.L_x_21612:
        /* <DEDUP_REMOVED lines=41> */
.L_x_21615:
[----:B------:R-:W-:Y:S05]  /*90a0*/  BSYNC.RECONVERGENT B2 ;  /* 0x0000000000027941 */ /* 0x000fea0003800200 */
.L_x_21614:
        /* <DEDUP_REMOVED lines=41> */
.L_x_21617:
[----:B------:R-:W-:Y:S05]  /*9340*/  BSYNC.RECONVERGENT B2 ;  /* 0x0000000000027941 */ /* 0x000fea0003800200 */
.L_x_21616:
        /* <DEDUP_REMOVED lines=41> */
.L_x_21619:
[----:B------:R-:W-:Y:S05]  /*95e0*/  BSYNC.RECONVERGENT B2 ;  /* 0x0000000000027941 */ /* 0x000fea0003800200 */
.L_x_21618:
        /* <DEDUP_REMOVED lines=41> */
.L_x_21621:
[----:B------:R-:W-:Y:S05]  /*9880*/  BSYNC.RECONVERGENT B2 ;  /* 0x0000000000027941 */ /* 0x000fea0003800200 */
.L_x_21620:
        /* <DEDUP_REMOVED lines=12> */
[----:B------:R-:W-:Y:S02]  /*9950*/  ISETP.GE.AND P3, PT, R4, UR20, PT ;  /* 0x0000001404007c0c */ /* 0x000fe4000bf66270 */
        /* <DEDUP_REMOVED lines=19> */
[----:B------:R-:W-:Y:S01]  /*9a90*/  SEL R13, R12, RZ, !P1 ;  /* 0x000000ff0c0d7207 */ /* 0x000fe20004800000 */
[----:B------:R-:W-:Y:S01]  /*9aa0*/  VIADD R12, R4, 0x4 ;  /* 0x00000004040c7836 */ /* 0x000fe20000000000 */
[----:B------:R-:W-:Y:S02]  /*9ab0*/  PRMT R17, R17, 0x5410, R14 ;  /* 0x0000541011117816 */ /* 0x000fe4000000000e */
[----:B------:R-:W-:-:S02]  /*9ac0*/  PRMT R18, R18, 0x5410, R13 ;  /* 0x0000541012127816 */ /* 0x000fc4000000000d */
[----:B------:R-:W-:Y:S02]  /*9ad0*/  ISETP.GE.AND P0, PT, R12, UR20, PT ;  /* 0x000000140c007c0c */ /* 0x000fe4000bf06270 */
[C---:B------:R-:W-:Y:S02]  /*9ae0*/  PRMT R12, R19.reuse, 0x7632, R12 ;  /* 0x00007632130c7816 */ /* 0x040fe4000000000c */
[----:B------:R-:W-:Y:S02]  /*9af0*/  SEL R19, R19, RZ, !P2 ;  /* 0x000000ff13137207 */ /* 0x000fe40005000000 */
[----:B------:R-:W-:-:S04]  /*9b00*/  SEL R12, R12, RZ, !P0 ;  /* 0x000000ff0c0c7207 */ /* 0x000fc80004000000 */
[----:B------:R-:W-:-:S07]  /*9b10*/  PRMT R19, R19, 0x5410, R12 ;  /* 0x0000541013137816 */ /* 0x000fce000000000c */
.L_x_21623:
[----:B------:R-:W-:Y:S05]  /*9b20*/  BSYNC.RECONVERGENT B2 ;  /* 0x0000000000027941 */ /* 0x000fea0003800200 */
.L_x_21622:
[----:B------:R-:W-:-:S04]  /*9b30*/  HMUL2 R17, R48, R17 ;  /* 0x0000001130117232 */ /* 0x000fc80000000000 */
[----:B------:R-:W-:-:S04]  /*9b40*/  HFMA2 R17, R49, R16, R17 ;  /* 0x0000001031117231 */ /* 0x000fc80000000011 */
[----:B------:R-:W-:-:S04]  /*9b50*/  HFMA2 R17, R51, R18, R17 ;  /* 0x0000001233117231 */ /* 0x000fc80000000011 */
[----:B------:R-:W-:-:S05]  /*9b60*/  HFMA2 R17, R50, R19, R17 ;  /* 0x0000001332117231 */ /* 0x000fca0000000011 */
[--C-:B------:R-:W-:Y:S02]  /*9b70*/  HADD2.F32 R12, -RZ, R17.reuse.H0_H0 ;  /* 0x20000011ff0c7230 */ /* 0x100fe40000004100 */
[----:B------:R-:W-:-:S05]  /*9b80*/  HADD2.F32 R17, -RZ, R17.H1_H1 ;  /* 0x30000011ff117230 */ /* 0x000fca0000004100 */
[----:B------:R-:W-:-:S04]  /*9b90*/  FADD.FTZ R17, R12, R17 ;  /* 0x000000110c117221 */ /* 0x000fc80000010000 */
[----:B------:R-:W-:-:S07]  /*9ba0*/  FADD.FTZ R22, R22, R17 ;  /* 0x0000001116167221 */ /* 0x000fce0000010000 */
.L_x_21575:
[----:B------:R-:W-:Y:S05]  /*9bb0*/  BSYNC.RECONVERGENT B0 ;  /* 0x0000000000007941 */ /* 0x000fea0003800200 */
.L_x_21574:
[----:B------:R-:W-:Y:S02]  /*9bc0*/  IADD3 R12, PT, PT, R20, 0x3, RZ ;  /* 0x00000003140c7810 */ /* 0x000fe40007ffe0ff */
[----:B------:R-:W-:Y:S02]  /*9bd0*/  IADD3 R10, P1, PT, R10, 0x10, RZ ;  /* 0x000000100a0a7810 */ /* 0x000fe40007f3e0ff */
[----:B------:R-:W-:Y:S02]  /*9be0*/  ISETP.GE.U32.AND P0, PT, R12, UR10, PT ;  /* 0x0000000a0c007c0c */ /* 0x000fe4000bf06070 */
[----:B------:R-:W-:Y:S02]  /*9bf0*/  IADD3 R21, PT, PT, R21, 0x4, RZ ;  /* 0x0000000415157810 */ /* 0x000fe40007ffe0ff */
[----:B------:R-:W-:Y:S02]  /*9c00*/  IADD3 R4, PT, PT, R4, 0x80, RZ ;  /* 0x0000008004047810 */ /* 0x000fe40007ffe0ff */
[----:B------:R-:W-:-:S02]  /*9c10*/  IADD3 R20, PT, PT, R20, 0x4, RZ ;  /* 0x0000000414147810 */ /* 0x000fc40007ffe0ff */
[----:B------:R-:W-:Y:S02]  /*9c20*/  IADD3 R8, PT, PT, R8, 0x200, RZ ;  /* 0x0000020008087810 */ /* 0x000fe40007ffe0ff */
[----:B------:R-:W-:Y:S02]  /*9c30*/  IADD3 R6, PT, PT, R6, 0x80, RZ ;  /* 0x0000008006067810 */ /* 0x000fe40007ffe0ff */
[----:B------:R-:W-:Y:S01]  /*9c40*/  IADD3.X R9, PT, PT, RZ, R9, RZ, P1, !PT ;  /* 0x00000009ff097210 */ /* 0x000fe20000ffe4ff */
[----:B------:R-:W-:Y:S06]  /*9c50*/  @!P0 BRA `(.L_x_21624) ;  /* 0xffffffbc00248947 */ /* 0x000fec000383ffff */
.L_x_21573:
[----:B------:R-:W-:Y:S05]  /*9c60*/  BSYNC.RECONVERGENT B1 ;  /* 0x0000000000017941 */ /* 0x000fea0003800200 */
.L_x_21572:
[----:B------:R-:W0:Y:S01]  /*9c70*/  SHFL.BFLY PT, R0, R45, 0x2, 0x1f ;  /* 0x0c401f002d007f89 */ /* 0x000e2200000e0000 */
[----:B------:R-:W2:Y:S01]  /*9c80*/  S2UR UR5, SR_CgaCtaId ;  /* 0x00000000000579c3 */ /* 0x000ea20000008800 */
[----:B------:R-:W-:Y:S01]  /*9c90*/  UMOV UR4, 0x400 ;  /* 0x0000040000047882 */ /* 0x000fe20000000000 */
[----:B------:R-:W-:Y:S01]  /*9ca0*/  SHF.R.U32.HI R46, RZ, 0x2, R46 ;  /* 0x00000002ff2e7819 */ /* 0x000fe2000001162e */
[----:B-1----:R-:W1:Y:S01]  /*9cb0*/  SHFL.BFLY PT, R5, R44, 0x2, 0x1f ;  /* 0x0c401f002c057f89 */ /* 0x002e6200000e0000 */
[----:B------:R-:W-:Y:S01]  /*9cc0*/  UIADD3 UR4, UPT, UPT, UR4, 0x1a0, URZ ;  /* 0x000001a004047890 */ /* 0x000fe2000fffe0ff */
[----:B------:R-:W-:Y:S01]  /*9cd0*/  BSSY.RECONVERGENT B0, `(.L_x_21625) ;  /* 0x0000085000007945 */ /* 0x000fe20003800200 */
[----:B------:R-:W-:Y:S01]  /*9ce0*/  LOP3.LUT P0, RZ, R3, 0x3c3, RZ, 0xc0, !PT ;  /* 0x000003c303ff7812 */ /* 0x000fe2000780c0ff */
[----:B------:R-:W3:Y:S01]  /*9cf0*/  SHFL.BFLY PT, R18, R43, 0x2, 0x1f ;  /* 0x0c401f002b127f89 */ /* 0x000ee200000e0000 */
[----:B------:R-:W-:Y:S01]  /*9d00*/  IMAD R11, R11, 0xc0, R46 ;  /* 0x000000c00b0b7824 */ /* 0x000fe200078e022e */
[----:B------:R-:W-:-:S02]  /*9d10*/  LOP3.LUT P1, RZ, R3, 0x3e3, RZ, 0xc0, !PT ;  /* 0x000003e303ff7812 */ /* 0x000fc4000782c0ff */
[----:B------:R-:W3:Y:S01]  /*9d20*/  SHFL.BFLY PT, R16, R41, 0x2, 0x1f ;  /* 0x0c401f0029107f89 */ /* 0x000ee200000e0000 */
[----:B------:R-:W-:-:S03]  /*9d30*/  ISETP.GT.U32.AND P3, PT, R3, 0x1f, PT ;  /* 0x0000001f0300780c */ /* 0x000fc60003f64070 */
[----:B------:R-:W3:Y:S04]  /*9d40*/  SHFL.BFLY PT, R47, R40, 0x2, 0x1f ;  /* 0x0c401f00282f7f89 */ /* 0x000ee800000e0000 */
[----:B----4-:R-:W4:Y:S04]  /*9d50*/  SHFL.BFLY PT, R8, R37, 0x2, 0x1f ;  /* 0x0c401f0025087f89 */ /* 0x010f2800000e0000 */
[----:B------:R-:W4:Y:S01]  /*9d60*/  SHFL.BFLY PT, R15, R36, 0x2, 0x1f ;  /* 0x0c401f00240f7f89 */ /* 0x000f2200000e0000 */
[----:B0-----:R-:W-:Y:S01]  /*9d70*/  FADD.FTZ R45, R0, R45 ;  /* 0x0000002d002d7221 */ /* 0x001fe20000010000 */
[----:B--2---:R-:W-:-:S02]  /*9d80*/  ULEA UR4, UR5, UR4, 0x18 ;  /* 0x0000000405047291 */ /* 0x004fc4000f8ec0ff */
[----:B------:R-:W0:Y:S01]  /*9d90*/  SHFL.BFLY PT, R12, R35, 0x2, 0x1f ;  /* 0x0c401f00230c7f89 */ /* 0x000e2200000e0000 */
[----:B-1----:R-:W-:-:S03]  /*9da0*/  FADD.FTZ R44, R5, R44 ;  /* 0x0000002c052c7221 */ /* 0x002fc60000010000 */
[----:B------:R-:W1:Y:S01]  /*9db0*/  SHFL.BFLY PT, R4, R29, 0x2, 0x1f ;  /* 0x0c401f001d047f89 */ /* 0x000e6200000e0000 */
[----:B---3--:R-:W-:Y:S01]  /*9dc0*/  FADD.FTZ R43, R18, R43 ;  /* 0x0000002b122b7221 */ /* 0x008fe20000010000 */
[----:B------:R-:W-:Y:S02]  /*9dd0*/  LEA R11, R11, UR4, 0x2 ;  /* 0x000000040b0b7c11 */ /* 0x000fe4000f8e10ff */
[----:B------:R-:W2:Y:S01]  /*9de0*/  SHFL.BFLY PT, R6, R31, 0x2, 0x1f ;  /* 0x0c401f001f067f89 */ /* 0x000ea200000e0000 */
[----:B------:R-:W-:-:S03]  /*9df0*/  FADD.FTZ R41, R16, R41 ;  /* 0x0000002910297221 */ /* 0x000fc60000010000 */
[----:B------:R-:W3:Y:S01]  /*9e00*/  SHFL.BFLY PT, R10, R33, 0x2, 0x1f ;  /* 0x0c401f00210a7f89 */ /* 0x000ee200000e0000 */
[----:B------:R-:W-:Y:S01]  /*9e10*/  FADD.FTZ R40, R47, R40 ;  /* 0x000000282f287221 */ /* 0x000fe20000010000 */
[----:B----4-:R-:W-:Y:S02]  /*9e20*/  FADD.FTZ R37, R8, R37 ;  /* 0x0000002508257221 */ /* 0x010fe40000010000 */
        /* <DEDUP_REMOVED lines=9> */
[C---:B------:R-:W-:Y:S01]  /*9ec0*/  LOP3.LUT R6, R3.reuse, 0x3, RZ, 0xc0, !PT ;  /* 0x0000000303067812 */ /* 0x040fe200078ec0ff */
[----:B---3--:R-:W-:Y:S02]  /*9ed0*/  FADD.FTZ R33, R10, R33 ;  /* 0x000000210a217221 */ /* 0x008fe40000010000 */
[----:B------:R-:W3:Y:S01]  /*9ee0*/  SHFL.BFLY PT, R13, R30, 0x2, 0x1f ;  /* 0x0c401f001e0d7f89 */ /* 0x000ee200000e0000 */
[----:B------:R-:W-:Y:S02]  /*9ef0*/  ISETP.NE.AND P2, PT, R6, RZ, PT ;  /* 0x000000ff0600720c */ /* 0x000fe40003f45270 */
[C---:B------:R-:W-:Y:S01]  /*9f00*/  LOP3.LUT R10, R3.reuse, 0x3c0, RZ, 0xc0, !PT ;  /* 0x000003c0030a7812 */ /* 0x040fe200078ec0ff */
[----:B------:R-:W3:Y:S01]  /*9f10*/  SHFL.BFLY PT, R9, R28, 0x2, 0x1f ;  /* 0x0c401f001c097f89 */ /* 0x000ee200000e0000 */
[----:B------:R-:W-:Y:S01]  /*9f20*/  LOP3.LUT R6, R3, 0x3e0, RZ, 0xc0, !PT ;  /* 0x000003e003067812 */ /* 0x000fe200078ec0ff */
[----:B----4-:R-:W-:Y:S01]  /*9f30*/  FADD.FTZ R42, R49, R42 ;  /* 0x0000002a312a7221 */ /* 0x010fe20000010000 */
[----:B------:R-:W-:Y:S01]  /*9f40*/  ISETP.NE.OR P5, PT, R10, 0x40, P2 ;  /* 0x000000400a00780c */ /* 0x000fe200017a5670 */
[----:B------:R-:W4:Y:S01]  /*9f50*/  SHFL.BFLY PT, R2, R27, 0x2, 0x1f ;  /* 0x0c401f001b027f89 */ /* 0x000f2200000e0000 */
[----:B------:R-:W-:Y:S01]  /*9f60*/  FADD.FTZ R39, R14, R39 ;  /* 0x000000270e277221 */ /* 0x000fe20000010000 */
[----:B------:R-:W-:-:S02]  /*9f70*/  ISETP.NE.OR P4, PT, R6, 0x20, P2 ;  /* 0x000000200600780c */ /* 0x000fc40001785670 */
        /* <DEDUP_REMOVED lines=22> */
[----:B------:R-:W-:-:S03]  /*a0e0*/  FADD.FTZ R45, R45, R12 ;  /* 0x0000000c2d2d7221 */ /* 0x000fc60000010000 */
[----:B------:R-:W3:Y:S01]  /*a0f0*/  SHFL.BFLY PT, R24, R39, 0x1, 0x1f ;  /* 0x0c201f0027187f89 */ /* 0x000ee200000e0000 */
[----:B----4-:R-:W-:-:S03]  /*a100*/  FADD.FTZ R43, R43, R18 ;  /* 0x000000122b2b7221 */ /* 0x010fc60000010000 */
        /* <DEDUP_REMOVED lines=32> */
[----:B------:R-:W-:Y:S01]  /*a310*/  FADD.FTZ R9, R9, R10 ;  /* 0x0000000a09097221 */ /* 0x000fe20000010000 */
[----:B------:R-:W-:Y:S01]  /*a320*/  BAR.SYNC.DEFER_BLOCKING 0x0 ;  /* 0x0000000000007b1d */ /* 0x000fe20000010000 */
[----:B-1----:R-:W-:Y:S01]  /*a330*/  FADD.FTZ R2, R2, R25 ;  /* 0x0000001902027221 */ /* 0x002fe20000010000 */
[----:B--2---:R-:W-:Y:S01]  /*a340*/  FADD.FTZ R7, R7, R14 ;  /* 0x0000000e07077221 */ /* 0x004fe20000010000 */
[----:B---3--:R-:W-:Y:S01]  /*a350*/  FADD.FTZ R0, R0, R29 ;  /* 0x0000001d00007221 */ /* 0x008fe20000010000 */
[----:B----4-:R-:W-:Y:S01]  /*a360*/  FADD.FTZ R5, R5, R16 ;  /* 0x0000001005057221 */ /* 0x010fe20000010000 */
        /* <DEDUP_REMOVED lines=27> */
.L_x_21626:
[----:B------:R-:W-:Y:S05]  /*a520*/  BSYNC.RECONVERGENT B0 ;  /* 0x0000000000007941 */ /* 0x000fea0003800200 */
.L_x_21625:
        /* <DEDUP_REMOVED lines=37> */
[----:B-----5:R-:W0:Y:S01]  /*a780*/  LDS R53, [R11+0x2c0] ;  /* 0x0002c0000b357984 */ /* 0x020e220000000800 */
        /* <DEDUP_REMOVED lines=13> */
.L_x_21628:
[----:B------:R-:W-:Y:S05]  /*a860*/  BSYNC.RECONVERGENT B0 ;  /* 0x0000000000007941 */ /* 0x000fea0003800200 */
.L_x_21627:
        /* <DEDUP_REMOVED lines=27> */
.L_x_21630:
[----:B------:R-:W-:Y:S05]  /*aa20*/  BSYNC.RECONVERGENT B0 ;  /* 0x0000000000007941 */ /* 0x000fea0003800200 */
.L_x_21629:
        /* <DEDUP_REMOVED lines=39> */
[----:B-----5:R-:W1:Y:S01]  /*aca0*/  LDS R53, [R11+0x2c0] ;  /* 0x0002c0000b357984 */ /* 0x020e620000000800 */
        /* <DEDUP_REMOVED lines=11> */
.L_x_21632:
[----:B------:R-:W-:Y:S05]  /*ad60*/  BSYNC.RECONVERGENT B0 ;  /* 0x0000000000007941 */ /* 0x000fea0003800200 */
.L_x_21631:
        /* <DEDUP_REMOVED lines=20> */
[--C-:B------:R-:W-:Y:S02]  /*aeb0*/  LEA.HI.X R11, R3, UR9, R14.reuse, 0x1, P0 ;  /* 0x00000009030b7c11 */ /* 0x100fe400080f0c0e */
[----:B------:R-:W-:Y:S02]  /*aec0*/  PRMT R3, R44, 0x7632, R3 ;  /* 0x000076322c037816 */ /* 0x000fe40000000003 */
[----:B------:R-:W-:Y:S01]  /*aed0*/  PRMT R14, R42, 0x7632, R14 ;  /* 0x000076322a0e7816 */ /* 0x000fe2000000000e */
[----:B------:R-:W-:Y:S01]  /*aee0*/  STG.E.U16 desc[UR12][R10.64+0xc0], R6 ;  /* 0x0000c0060a007986 */ /* 0x000fe2000c10150c */
[----:B------:R-:W-:Y:S02]  /*aef0*/  F2FP.F16.F32.PACK_AB R12, R13, R12 ;  /* 0x0000000c0d0c723e */ /* 0x000fe400000000ff */
[----:B------:R-:W-:Y:S01]  /*af00*/  F2FP.F16.F32.PACK_AB R4, R9, R4 ;  /* 0x000000040904723e */ /* 0x000fe200000000ff */
[----:B------:R0:W-:Y:S01]  /*af10*/  STG.E.U16 desc[UR12][R10.64+0x10], R3 ;  /* 0x000010030a007986 */ /* 0x0001e2000c10150c */
[----:B------:R-:W-:-:S02]  /*af20*/  F2FP.F16.F32.PACK_AB R2, R7, R2 ;  /* 0x000000020702723e */ /* 0x000fc400000000ff */
[----:B------:R-:W-:Y:S01]  /*af30*/  F2FP.F16.F32.PACK_AB R0, R5, R0 ;  /* 0x000000000500723e */ /* 0x000fe200000000ff */
[----:B------:R1:W-:Y:S01]  /*af40*/  STG.E.U16 desc[UR12][R10.64+0x30], R14 ;  /* 0x0000300e0a007986 */ /* 0x0003e2000c10150c */
[----:B------:R-:W-:Y:S02]  /*af50*/  F2FP.F16.F32.PACK_AB R15, R15, R18 ;  /* 0x000000120f0f723e */ /* 0x000fe400000000ff */
[----:B------:R-:W-:Y:S01]  /*af60*/  PRMT R16, R40, 0x7632, R16 ;  /* 0x0000763228107816 */ /* 0x000fe20000000010 */
[----:B------:R-:W-:Y:S01]  /*af70*/  STG.E.U16 desc[UR12][R10.64+0xe0], R8 ;  /* 0x0000e0080a007986 */ /* 0x000fe2000c10150c */
[----:B------:R-:W-:Y:S02]  /*af80*/  PRMT R20, R38, 0x7632, R20 ;  /* 0x0000763226147816 */ /* 0x000fe40000000014 */
[----:B------:R-:W-:Y:S01]  /*af90*/  PRMT R13, R12, 0x7632, R13 ;  /* 0x000076320c0d7816 */ /* 0x000fe2000000000d */
[----:B------:R-:W-:Y:S01]  /*afa0*/  STG.E.U16 desc[UR12][R10.64], R44 ;  /* 0x0000002c0a007986 */ /* 0x000fe2000c10150c */
[----:B0-----:R-:W-:-:S02]  /*afb0*/  PRMT R3, R36, 0x7632, R3 ;  /* 0x0000763224037816 */ /* 0x001fc40000000003 */
[----:B------:R-:W-:Y:S01]  /*afc0*/  PRMT R7, R4, 0x7632, R7 ;  /* 0x0000763204077816 */ /* 0x000fe20000000007 */
[----:B------:R-:W-:Y:S01]  /*afd0*/  STG.E.U16 desc[UR12][R10.64+0x20], R42 ;  /* 0x0000202a0a007986 */ /* 0x000fe2000c10150c */
[----:B-1----:R-:W-:Y:S02]  /*afe0*/  PRMT R14, R6, 0x7632, R14 ;  /* 0x00007632060e7816 */ /* 0x002fe4000000000e */
[----:B------:R-:W-:Y:S01]  /*aff0*/  PRMT R5, R2, 0x7632, R5 ;  /* 0x0000763202057816 */ /* 0x000fe20000000005 */
[----:B------:R0:W-:Y:S01]  /*b000*/  STG.E.U16 desc[UR12][R10.64+0x90], R3 ;  /* 0x000090030a007986 */ /* 0x0001e2000c10150c */
[----:B------:R-:W-:-:S03]  /*b010*/  PRMT R6, R0, 0x7632, R6 ;  /* 0x0000763200067816 */ /* 0x000fc60000000006 */
[----:B------:R-:W-:Y:S04]  /*b020*/  STG.E.U16 desc[UR12][R10.64+0x40], R40 ;  /* 0x000040280a007986 */ /* 0x000fe8000c10150c */
[----:B------:R-:W-:Y:S01]  /*b030*/  STG.E.U16 desc[UR12][R10.64+0x50], R16 ;  /* 0x000050100a007986 */ /* 0x000fe2000c10150c */
[----:B0-----:R-:W-:-:S03]  /*b040*/  PRMT R3, R8, 0x7632, R3 ;  /* 0x0000763208037816 */ /* 0x001fc60000000003 */
        /* <DEDUP_REMOVED lines=17> */
.L_x_21633:
        /* <DEDUP_REMOVED lines=10> */
.L_x_27554:


//--------------------- .text._ZN4vllm25paged_attention_v2_kernelIttLi128ELi32ELi128ELNS_18Fp8KVCacheDataTypeE0ELb1ELi512EEEvPfS2_PT_PKS3_PKT0_S9_ifPKiSB_iPKfiiiSD_SD_iiiii --------------------------
	.section	.text._ZN4vllm25paged_attention_v2_kernelIttLi128ELi32ELi128ELNS_18Fp8KVCacheDataTypeE0ELb1ELi512EEEvPfS2_PT_PKS3_PKT0_S9_ifPKiSB_iPKfiiiSD_SD_iiiii,"ax",@progbits
	.align	128
        .global         _ZN4vllm25paged_attention_v2_kernelIttLi128ELi32ELi128ELNS_18Fp8KVCacheDataTypeE0ELb1ELi512EEEvPfS2_PT_PKS3_PKT0_S9_ifPKiSB_iPKfiiiSD_SD_iiiii
        .type           _ZN4vllm25paged_attention_v2_kernelIttLi128ELi32ELi128ELNS_18Fp8KVCacheDataTypeE0ELb1ELi512EEEvPfS2_PT_PKS3_PKT0_S9_ifPKiSB_iPKfiiiSD_SD_iiiii,@function
        .size           _ZN4vllm25paged_attention_v2_kernelIttLi128ELi32ELi128ELNS_18Fp8KVCacheDataTypeE0ELb1ELi512EEEvPfS2_PT_PKS3_PKT0_S9_ifPKiSB_iPKfiiiSD_SD_iiiii,(.L_x_27555 - _ZN4vllm25paged_attention_v2_kernelIttLi128ELi32ELi128ELNS_18Fp8KVCacheDataTypeE0ELb1ELi512EEEvPfS2_PT_PKS3_PKT0_S9_ifPKiSB_iPKfiiiSD_SD_iiiii)
        .other          _ZN4vllm25paged_attention_v2_kernelIttLi128ELi32ELi128ELNS_18Fp8KVCacheDataTypeE0ELb1ELi512EEEvPfS2_PT_PKS3_PKT0_S9_ifPKiSB_iPKfiiiSD_SD_iiiii,@"STO_CUDA_ENTRY STV_DEFAULT"
_ZN4vllm25paged_attention_v2_kernelIttLi128ELi32ELi128ELNS_18Fp8KVCacheDataTypeE0ELb1ELi512EEEvPfS2_PT_PKS3_PKT0_S9_ifPKiSB_iPKfiiiSD_SD_iiiii:
.text._ZN4vllm25paged_attention_v2_kernelIttLi128ELi32ELi128ELNS_18Fp8KVCacheDataTypeE0ELb1ELi512EEEvPfS2_PT_PKS3_PKT0_S9_ifPKiSB_iPKfiiiSD_SD_iiiii:
        /* <DEDUP_REMOVED lines=16> */
[----:B------:R-:W4:Y:S01]  /*0100*/  LDCU UR14, c[0x0][0x404] ;  /* 0x00008080ff0e77ac */ /* 0x000f220008000800 */
[----:B------:R-:W-:Y:S01]  /*0110*/  HFMA2 R49, -RZ, RZ, 0, 0 ;  /* 0x00000000ff317431 */ /* 0x000fe200000001ff */
[----:B------:R-:W-:Y:S01]  /*0120*/  UIADD3 UR6, UPT, UPT, UR9, -0x1, URZ ;  /* 0xffffffff09067890 */ /* 0x000fe2000fffe0ff */
[----:B------:R-:W4:Y:S01]  /*0130*/  LDCU UR15, c[0x0][0x3f8] ;  /* 0x00007f00ff0f77ac */ /* 0x000f220008000800 */
[----:B------:R-:W0:Y:S01]  /*0140*/  LDCU UR16, c[0x0][0x3fc] ;  /* 0x00007f80ff1077ac */ /* 0x000e220008000800 */
[----:B-1----:R-:W-:Y:S01]  /*0150*/  IMAD R0, R8, UR4, RZ ;  /* 0x0000000408007c24 */ /* 0x002fe2000f8e02ff */
[----:B------:R-:W1:Y:S01]  /*0160*/  LDCU UR17, c[0x0][0x3e0] ;  /* 0x00007c00ff1177ac */ /* 0x000e620008000800 */
[----:B------:R-:W0:Y:S01]  /*0170*/  LDCU UR18, c[0x0][0x3dc] ;  /* 0x00007b80ff1277ac */ /* 0x000e220008000800 */
[----:B--2---:R-:W-:Y:S01]  /*0180*/  ISETP.NE.U32.AND P0, PT, R10, RZ, PT ;  /* 0x000000ff0a00720c */ /* 0x004fe20003f05070 */
[----:B------:R-:W2:Y:S03]  /*0190*/  LDCU UR19, c[0x0][0x3b4] ;  /* 0x00007680ff1377ac */ /* 0x000ea60008000800 */
[----:B------:R-:W-:-:S02]  /*01a0*/  ISETP.NE.AND.EX P0, PT, R11, RZ, PT, P0 ;  /* 0x000000ff0b00720c */ /* 0x000fc40003f05300 */
[C---:B0-----:R-:W-:Y:S01]  /*01b0*/  ISETP.GT.U32.AND P1, PT, R3.reuse, 0xf, PT ;  /* 0x0000000f0300780c */ /* 0x041fe20003f24070 */
[----:B------:R-:W0:Y:S01]  /*01c0*/  LDC R11, c[0x0][0x3b0] ;  /* 0x0000ec00ff0b7b82 */ /* 0x000e220000000800 */
[----:B------:R-:W0:Y:S07]  /*01d0*/  LDCU.64 UR20, c[0x0][0x3a0] ;  /* 0x00007400ff1477ac */ /* 0x000e2e0008000a00 */
[----:B------:R-:W1:Y:S04]  /*01e0*/  LDC R10, c[0x0][0x370] ;  /* 0x0000dc00ff0a7b82 */ /* 0x000e680000000800 */
[----:B------:R-:W-:-:S02]  /*01f0*/  @!P1 SHF.L.U32 R5, R3, 0x3, RZ ;  /* 0x0000000303059819 */ /* 0x000fc400000006ff */
[----:B---3--:R-:W-:Y:S02]  /*0200*/  @!P1 SHF.L.U32 R2, R9, 0x7, RZ ;  /* 0x0000000709029819 */ /* 0x008fe400000006ff */
[----:B------:R-:W3:Y:S02]  /*0210*/  @!P1 LDC.64 R6, c[0x0][0x398] ;  /* 0x0000e600ff069b82 */ /* 0x000ee40000000a00 */
[----:B------:R-:W-:Y:S02]  /*0220*/  @!P1 IADD3 R2, P2, P3, R5, R0, R2 ;  /* 0x0000000005029210 */ /* 0x000fe40007b5e002 */
[----:B------:R-:W-:-:S04]  /*0230*/  SHF.R.S32.HI R0, RZ, 0x1f, R0 ;  /* 0x0000001fff007819 */ /* 0x000fc80000011400 */
[----:B------:R-:W-:Y:S01]  /*0240*/  @!P1 IADD3.X R0, PT, PT, RZ, R0, RZ, P2, P3 ;  /* 0x00000000ff009210 */ /* 0x000fe200017e64ff */
[----:B------:R-:W4:Y:S01]  /*0250*/  @P0 LDC.64 R12, c[0x0][0x3d0] ;  /* 0x0000f400ff0c0b82 */ /* 0x000f220000000a00 */
[----:B---3--:R-:W-:-:S04]  /*0260*/  @!P1 LEA R4, P2, R2, R6, 0x1 ;  /* 0x0000000602049211 */ /* 0x008fc800078408ff */
[----:B------:R-:W-:-:S06]  /*0270*/  @!P1 LEA.HI.X R5, R2, R7, R0, 0x1, P2 ;  /* 0x0000000702059211 */ /* 0x000fcc00010f0c00 */
[----:B------:R-:W3:Y:S01]  /*0280*/  @!P1 LDG.E.128.CONSTANT R4, desc[UR10][R4.64] ;  /* 0x0000000a04049981 */ /* 0x000ee2000c1e9d00 */
[----:B0-----:R-:W-:Y:S01]  /*0290*/  IABS R17, R11 ;  /* 0x0000000b00117213 */ /* 0x001fe20000000000 */
[----:B----4-:R-:W-:-:S03]  /*02a0*/  @P0 IMAD.WIDE.U32 R12, R9, 0x4, R12 ;  /* 0x00000004090c0825 */ /* 0x010fc600078e000c */
[----:B------:R-:W0:Y:S02]  /*02b0*/  I2F.RP R0, R17 ;  /* 0x0000001100007306 */ /* 0x000e240000209400 */
[----:B------:R4:W5:Y:S01]  /*02c0*/  @P0 LDG.E.CONSTANT R49, desc[UR10][R12.64] ;  /* 0x0000000a0c310981 */ /* 0x000962000c1e9900 */
[----:B------:R-:W-:Y:S01]  /*02d0*/  UISETP.NE.AND UP0, UPT, UR14, URZ, UPT ;  /* 0x000000ff0e00728c */ /* 0x000fe2000bf05270 */
[----:B------:R-:W-:Y:S01]  /*02e0*/  BSSY.RECONVERGENT B0, `(.L_x_21634) ;  /* 0x000027c000007945 */ /* 0x000fe20003800200 */
[----:B------:R-:W-:Y:S01]  /*02f0*/  MOV R45, 0xff7fffff ;  /* 0xff7fffff002d7802 */ /* 0x000fe20000000f00 */
[----:B----4-:R-:W-:Y:S02]  /*0300*/  IMAD.MOV.U32 R12, RZ, RZ, RZ ;  /* 0x000000ffff0c7224 */ /* 0x010fe400078e00ff */
[----:B0-----:R-:W0:Y:S03]  /*0310*/  MUFU.RCP R0, R0 ;  /* 0x0000000000007308 */ /* 0x001e260000001000 */
[----:B------:R-:W-:Y:S01]  /*0320*/  R2UR UR4, R12 ;  /* 0x000000000c0472ca */ /* 0x000fe200000e0000 */
[----:B0-----:R-:W-:-:S04]  /*0330*/  VIADD R14, R0, 0xffffffe ;  /* 0x0ffffffe000e7836 */ /* 0x001fc80000000000 */
[----:B------:R0:W4:Y:S02]  /*0340*/  F2I.FTZ.U32.TRUNC.NTZ R15, R14 ;  /* 0x0000000e000f7305 */ /* 0x000124000021f000 */
[----:B0-----:R-:W-:Y:S02]  /*0350*/  MOV R14, RZ ;  /* 0x000000ff000e7202 */ /* 0x001fe40000000f00 */
[----:B----4-:R-:W-:-:S05]  /*0360*/  IADD3 R2, PT, PT, RZ, -R15, RZ ;  /* 0x8000000fff027210 */ /* 0x010fca0007ffe0ff */
[----:B------:R-:W-:Y:S01]  /*0370*/  IMAD R19, R2, R17, RZ ;  /* 0x0000001102137224 */ /* 0x000fe200078e02ff */
[----:B-1----:R-:W-:-:S03]  /*0380*/  IABS R2, R10 ;  /* 0x0000000a00027213 */ /* 0x002fc60000000000 */
[----:B------:R-:W-:-:S06]  /*0390*/  IMAD.HI.U32 R15, R15, R19, R14 ;  /* 0x000000130f0f7227 */ /* 0x000fcc00078e000e */
[----:B------:R-:W-:-:S05]  /*03a0*/  IMAD.HI.U32 R15, R15, R2, RZ ;  /* 0x000000020f0f7227 */ /* 0x000fca00078e00ff */
[----:B------:R-:W-:-:S05]  /*03b0*/  IADD3 R0, PT, PT, RZ, -R15, RZ ;  /* 0x8000000fff007210 */ /* 0x000fca0007ffe0ff */
[----:B------:R-:W-:Y:S02]  /*03c0*/  IMAD R0, R17, R0, R2 ;  /* 0x0000000011007224 */ /* 0x000fe400078e0202 */
[----:B------:R-:W-:-:S03]  /*03d0*/  IMAD.U32 R2, RZ, RZ, UR14 ;  /* 0x0000000eff027e24 */ /* 0x000fc6000f8e00ff */
[----:B------:R-:W-:Y:S02]  /*03e0*/  ISETP.GT.U32.AND P2, PT, R17, R0, PT ;  /* 0x000000001100720c */ /* 0x000fe40003f44070 */
[----:B------:R-:W-:-:S11]  /*03f0*/  IABS R2, R2 ;  /* 0x0000000200027213 */ /* 0x000fd60000000000 */
[-C--:B------:R-:W-:Y:S02]  /*0400*/  @!P2 IADD3 R0, PT, PT, R0, -R17.reuse, RZ ;  /* 0x800000110000a210 */ /* 0x080fe40007ffe0ff */
[----:B------:R-:W-:Y:S02]  /*0410*/  @!P2 IADD3 R15, PT, PT, R15, 0x1, RZ ;  /* 0x000000010f0fa810 */ /* 0x000fe40007ffe0ff */
[----:B------:R-:W-:Y:S02]  /*0420*/  ISETP.GE.U32.AND P0, PT, R0, R17, PT ;  /* 0x000000110000720c */ /* 0x000fe40003f06070 */
[----:B------:R-:W-:Y:S02]  /*0430*/  MOV R0, R2 ;  /* 0x0000000200007202 */ /* 0x000fe40000000f00 */
[----:B------:R-:W-:Y:S02]  /*0440*/  LOP3.LUT R2, R10, R11, RZ, 0x3c, !PT ;  /* 0x0000000b0a027212 */ /* 0x000fe400078e3cff */
[----:B------:R-:W0:Y:S01]  /*0450*/  I2F.RP R14, R0 ;  /* 0x00000000000e7306 */ /* 0x000e220000209400 */
[----:B------:R-:W-:-:S02]  /*0460*/  ISETP.NE.AND P2, PT, R11, RZ, PT ;  /* 0x000000ff0b00720c */ /* 0x000fc40003f45270 */
[----:B------:R-:W-:Y:S02]  /*0470*/  ISETP.GE.AND P3, PT, R2, RZ, PT ;  /* 0x000000ff0200720c */ /* 0x000fe40003f66270 */
[----:B------:R-:W-:Y:S02]  /*0480*/  MOV R48, R0 ;  /* 0x0000000000307202 */ /* 0x000fe40000000f00 */
[----:B------:R-:W-:-:S05]  /*0490*/  @P0 VIADD R15, R15, 0x1 ;  /* 0x000000010f0f0836 */ /* 0x000fca0000000000 */
[----:B------:R-:W-:Y:S01]  /*04a0*/  MOV R16, R15 ;  /* 0x0000000f00107202 */ /* 0x000fe20000000f00 */
[----:B0-----:R-:W0:Y:S03]  /*04b0*/  MUFU.RCP R14, R14 ;  /* 0x0000000e000e7308 */ /* 0x001e260000001000 */
[----:B------:R-:W-:Y:S02]  /*04c0*/  @!P3 IADD3 R16, PT, PT, RZ, -R16, RZ ;  /* 0x80000010ff10b210 */ /* 0x000fe40007ffe0ff */
[----:B------:R-:W-:-:S04]  /*04d0*/  @!P2 LOP3.LUT R16, RZ, R11, RZ, 0x33, !PT ;  /* 0x0000000bff10a212 */ /* 0x000fc800078e33ff */
[-C--:B------:R-:W-:Y:S02]  /*04e0*/  IABS R17, R16.reuse ;  /* 0x0000001000117213 */ /* 0x080fe40000000000 */
[----:B------:R-:W-:Y:S02]  /*04f0*/  LOP3.LUT R18, R9, R16, RZ, 0x3c, !PT ;  /* 0x0000001009127212 */ /* 0x000fe400078e3cff */
[----:B------:R-:W1:Y:S01]  /*0500*/  I2F.RP R2, R17 ;  /* 0x0000001100027306 */ /* 0x000e620000209400 */
[----:B0-----:R-:W-:Y:S02]  /*0510*/  IADD3 R13, PT, PT, R14, 0xffffffe, RZ ;  /* 0x0ffffffe0e0d7810 */ /* 0x001fe40007ffe0ff */
[----:B------:R-:W-:Y:S01]  /*0520*/  MOV R14, UR6 ;  /* 0x00000006000e7c02 */ /* 0x000fe20008000f00 */
[----:B------:R-:W-:-:S04]  /*0530*/  ULOP3.LUT UR6, UR6, UR14, URZ, 0x3c, !UPT ;  /* 0x0000000e06067292 */ /* 0x000fc8000f8e3cff */
[----:B------:R-:W0:Y:S01]  /*0540*/  F2I.FTZ.U32.TRUNC.NTZ R13, R13 ;  /* 0x0000000d000d7305 */ /* 0x000e22000021f000 */
[----:B------:R-:W-:-:S04]  /*0550*/  IABS R14, R14 ;  /* 0x0000000e000e7213 */ /* 0x000fc80000000000 */
[----:B------:R-:W-:Y:S02]  /*0560*/  R2UR UR13, R14 ;  /* 0x000000000e0d72ca */ /* 0x000fe400000e0000 */
[----:B------:R-:W-:Y:S01]  /*0570*/  IABS R14, R9 ;  /* 0x00000009000e7213 */ /* 0x000fe20000000000 */
[----:B-1----:R-:W1:Y:S01]  /*0580*/  MUFU.RCP R2, R2 ;  /* 0x0000000200027308 */ /* 0x002e620000001000 */
[C---:B0-----:R-:W-:Y:S01]  /*0590*/  R2UR UR5, R13.reuse ;  /* 0x000000000d0572ca */ /* 0x041fe200000e0000 */
[----:B------:R-:W-:-:S05]  /*05a0*/  IMAD R12, R13, R0, RZ ;  /* 0x000000000d0c7224 */ /* 0x000fca00078e02ff */
[----:B------:R-:W-:Y:S02]  /*05b0*/  IADD3 R15, PT, PT, RZ, -R12, RZ ;  /* 0x8000000cff0f7210 */ /* 0x000fe40007ffe0ff */
[----:B-1----:R-:W-:-:S05]  /*05c0*/  IADD3 R12, PT, PT, R2, 0xffffffe, RZ ;  /* 0x0ffffffe020c7810 */ /* 0x002fca0007ffe0ff */
[----:B------:R-:W-:Y:S02]  /*05d0*/  IMAD.HI.U32 R15, R13, R15, UR4 ;  /* 0x000000040d0f7e27 */ /* 0x000fe4000f8e000f */
[----:B------:R0:W1:Y:S03]  /*05e0*/  F2I.FTZ.U32.TRUNC.NTZ R13, R12 ;  /* 0x0000000c000d7305 */ /* 0x000066000021f000 */
[----:B------:R-:W-:Y:S01]  /*05f0*/  R2UR UR22, R15 ;  /* 0x000000000f1672ca */ /* 0x000fe200000e0000 */
[----:B0-----:R-:W-:Y:S02]  /*0600*/  HFMA2 R12, -RZ, RZ, 0, 0 ;  /* 0x00000000ff0c7431 */ /* 0x001fe400000001ff */
[----:B-1----:R-:W-:-:S10]  /*0610*/  IMAD.MOV R2, RZ, RZ, -R13 ;  /* 0x000000ffff027224 */ /* 0x002fd400078e0a0d */
[----:B------:R-:W-:Y:S02]  /*0620*/  UIMAD.WIDE.U32 UR4, UR22, UR13, URZ ;  /* 0x0000000d160472a5 */ /* 0x000fe4000f8e00ff */
[----:B------:R-:W-:Y:S01]  /*0630*/  UIADD3 UR4, UPT, UPT, UR9, 0x1f, URZ ;  /* 0x0000001f09047890 */ /* 0x000fe2000fffe0ff */
[----:B------:R-:W-:Y:S01]  /*0640*/  IMAD R15, R2, R17, RZ ;  /* 0x00000011020f7224 */ /* 0x000fe200078e02ff */
[----:B------:R-:W-:Y:S02]  /*0650*/  IABS R2, R16 ;  /* 0x0000001000027213 */ /* 0x000fe40000000000 */
[----:B------:R-:W-:Y:S01]  /*0660*/  USHF.R.U32.HI UR4, URZ, 0x5, UR4 ;  /* 0x00000005ff047899 */ /* 0x000fe20008011604 */
[----:B------:R-:W-:Y:S01]  /*0670*/  IMAD.HI.U32 R12, R13, R15, R12 ;  /* 0x0000000f0d0c7227 */ /* 0x000fe200078e000c */
[----:B------:R-:W-:Y:S01]  /*0680*/  MOV R15, R14 ;  /* 0x0000000e000f7202 */ /* 0x000fe20000000f00 */
[----:B------:R-:W-:Y:S01]  /*0690*/  UMOV UR7, UR5 ;  /* 0x0000000500077c82 */ /* 0x000fe20008000000 */
[----:B------:R-:W-:Y:S01]  /*06a0*/  ULEA UR5, UR8, 0x10, 0x4 ;  /* 0x0000001008057891 */ /* 0x000fe2000f8e20ff */
[----:B------:R-:W-:Y:S01]  /*06b0*/  IMAD.MOV R14, RZ, RZ, -R2 ;  /* 0x000000ffff0e7224 */ /* 0x000fe200078e0a02 */
[----:B------:R-:W-:Y:S01]  /*06c0*/  IADD3 R19, PT, PT, RZ, -UR7, RZ ;  /* 0x80000007ff137c10 */ /* 0x000fe2000fffe0ff */
[----:B------:R-:W-:Y:S01]  /*06d0*/  IMAD.HI.U32 R2, R12, R15, RZ ;  /* 0x0000000f0c027227 */ /* 0x000fe200078e00ff */
[----:B------:R-:W-:-:S03]  /*06e0*/  UISETP.LT.U32.AND UP2, UPT, UR4, UR5, UPT ;  /* 0x000000050400728c */ /* 0x000fc6000bf41070 */
[----:B------:R-:W-:Y:S01]  /*06f0*/  IMAD R12, R2, R14, R15 ;  /* 0x0000000e020c7224 */ /* 0x000fe200078e020f */
[----:B------:R-:W-:Y:S01]  /*0700*/  USEL UR4, UR4, UR5, UP2 ;  /* 0x0000000504047287 */ /* 0x000fe20009000000 */
[C---:B------:R-:W-:Y:S01]  /*0710*/  IMAD R13, R0.reuse, R19, UR13 ;  /* 0x0000000d000d7e24 */ /* 0x040fe2000f8e0213 */
[----:B------:R-:W0:Y:S01]  /*0720*/  @!P1 S2R R15, SR_CgaCtaId ;  /* 0x00000000000f9919 */ /* 0x000e220000008800 */
[----:B------:R-:W1:Y:S01]  /*0730*/  LDC R14, c[0x0][0x408] ;  /* 0x00010200ff0e7b82 */ /* 0x000e620000000800 */
[----:B------:R-:W-:Y:S01]  /*0740*/  ISETP.GT.U32.AND P0, PT, R17, R12, PT ;  /* 0x0000000c1100720c */ /* 0x000fe20003f04070 */
[----:B------:R-:W4:Y:S01]  /*0750*/  LDCU UR13, c[0x0][0x3c8] ;  /* 0x00007900ff0d77ac */ /* 0x000f220008000800 */
[----:B------:R-:W-:Y:S01]  /*0760*/  ISETP.GT.U32.AND P2, PT, R0, R13, PT ;  /* 0x0000000d0000720c */ /* 0x000fe20003f44070 */
[----:B------:R-:W-:Y:S02]  /*0770*/  UISETP.GE.AND UP2, UPT, UR6, URZ, UPT ;  /* 0x000000ff0600728c */ /* 0x000fe4000bf46270 */
[----:B------:R-:W-:-:S04]  /*0780*/  UIMAD UR5, UR8, -0x10, UR4 ;  /* 0xfffffff0080578a4 */ /* 0x000fc8000f8e0204 */
[----:B------:R-:W-:-:S04]  /*0790*/  ULEA UR5, UR5, UR12, 0x5 ;  /* 0x0000000c05057291 */ /* 0x000fc8000f8e28ff */
[-C--:B------:R-:W-:Y:S02]  /*07a0*/  @!P0 IADD3 R12, PT, PT, R12, -R17.reuse, RZ ;  /* 0x800000110c0c8210 */ /* 0x080fe40007ffe0ff */
[----:B------:R-:W-:Y:S01]  /*07b0*/  VOTEU.ANY UP1, P2 ;  /* 0x0000000000ff7886 */ /* 0x000fe20001020100 */
[----:B------:R-:W-:Y:S02]  /*07c0*/  PLOP3.LUT P2, PT, PT, PT, UP1, 0x80, 0x8 ;  /* 0x000000000008781c */ /* 0x000fe40003f4f018 */
[----:B------:R-:W-:Y:S02]  /*07d0*/  ISETP.GE.U32.AND P4, PT, R12, R17, PT ;  /* 0x000000110c00720c */ /* 0x000fe40003f86070 */
[----:B------:R-:W2:Y:S01]  /*07e0*/  S2R R17, SR_CTAID.Z ;  /* 0x0000000000117919 */ /* 0x000ea20000002700 */
[----:B------:R-:W-:Y:S01]  /*07f0*/  @!P1 MOV R12, 0x400 ;  /* 0x00000400000c9802 */ /* 0x000fe20000000f00 */
[----:B------:R-:W-:Y:S01]  /*0800*/  @!UP1 UIADD3 UR7, UPT, UPT, UR7, 0x1, URZ ;  /* 0x0000000107079890 */ /* 0x000fe2000fffe0ff */
[----:B------:R-:W-:Y:S01]  /*0810*/  @!P0 IADD3 R2, PT, PT, R2, 0x1, RZ ;  /* 0x0000000102028810 */ /* 0x000fe20007ffe0ff */
[----:B------:R-:W-:Y:S01]  /*0820*/  UISETP.LT.AND UP1, UPT, UR9, UR5, UPT ;  /* 0x000000050900728c */ /* 0x000fe2000bf21270 */
[----:B------:R-:W-:-:S03]  /*0830*/  ISETP.NE.AND P0, PT, R16, RZ, PT ;  /* 0x000000ff1000720c */ /* 0x000fc60003f05270 */
[----:B------:R-:W-:Y:S01]  /*0840*/  USEL UR5, UR9, UR5, UP1 ;  /* 0x0000000509057287 */ /* 0x000fe20008800000 */
[----:B------:R-:W-:Y:S02]  /*0850*/  @!P2 IADD3 R13, PT, PT, R13, -R0, RZ ;  /* 0x800000000d0da210 */ /* 0x000fe40007ffe0ff */
[----:B------:R-:W-:Y:S01]  /*0860*/  ISETP.GE.AND P2, PT, R18, RZ, PT ;  /* 0x000000ff1200720c */ /* 0x000fe20003f46270 */
[----:B------:R-:W-:Y:S01]  /*0870*/  @P4 VIADD R2, R2, 0x1 ;  /* 0x0000000102024836 */ /* 0x000fe20000000000 */
[----:B0-----:R-:W-:Y:S02]  /*0880*/  @!P1 LEA R12, R15, R12, 0x18 ;  /* 0x0000000c0f0c9211 */ /* 0x001fe400078ec0ff */
[----:B------:R-:W-:Y:S02]  /*0890*/  ISETP.GE.U32.AND P3, PT, R13, R0, PT ;  /* 0x000000000d00720c */ /* 0x000fe40003f66070 */
[----:B------:R-:W-:Y:S02]  /*08a0*/  @!P1 LEA R13, R3, R12, 0x4 ;  /* 0x0000000c030d9211 */ /* 0x000fe400078e20ff */
[----:B------:R-:W-:-:S02]  /*08b0*/  SHF.R.U32.HI R12, RZ, 0x5, R3 ;  /* 0x00000005ff0c7819 */ /* 0x000fc40000011603 */
[----:B-1----:R-:W-:-:S03]  /*08c0*/  ISETP.GE.AND P4, PT, R14, RZ, PT ;  /* 0x000000ff0e00720c */ /* 0x002fc60003f86270 */
[----:B------:R-:W-:Y:S02]  /*08d0*/  @!P2 IADD3 R2, PT, PT, RZ, -R2, RZ ;  /* 0x80000002ff02a210 */ /* 0x000fe40007ffe0ff */
[----:B------:R-:W-:Y:S02]  /*08e0*/  @!P0 LOP3.LUT R2, RZ, R16, RZ, 0x33, !PT ;  /* 0x00000010ff028212 */ /* 0x000fe400078e33ff */
[----:B------:R-:W-:Y:S01]  /*08f0*/  VOTEU.ANY UP3, P3 ;  /* 0x0000000000ff7886 */ /* 0x000fe20001860100 */
[----:B--2---:R-:W-:-:S04]  /*0900*/  LEA R46, R17, R12, 0x4 ;  /* 0x0000000c112e7211 */ /* 0x004fc800078e20ff */
[----:B------:R-:W-:Y:S01]  /*0910*/  @UP3 UIADD3 UR7, UPT, UPT, UR7, 0x1, URZ ;  /* 0x0000000107073890 */ /* 0x000fe2000fffe0ff */
[----:B------:R-:W-:Y:S01]  /*0920*/  @!P4 IMAD R11, R11, UR15, R2 ;  /* 0x0000000f0b0bcc24 */ /* 0x000fe2000f8e0202 */
[----:B------:R-:W-:Y:S01]  /*0930*/  ISETP.GE.U32.AND P0, PT, R46, UR4, PT ;  /* 0x000000042e007c0c */ /* 0x000fe2000bf06070 */
[----:B------:R-:W-:Y:S01]  /*0940*/  @P4 IMAD R9, R10, UR15, R9 ;  /* 0x0000000f0a094c24 */ /* 0x000fe2000f8e0209 */
[----:B------:R-:W-:Y:S01]  /*0950*/  @!UP2 UIADD3 UR7, UPT, UPT, URZ, -UR7, URZ ;  /* 0x80000007ff07a290 */ /* 0x000fe2000fffe0ff */
[----:B------:R-:W-:Y:S01]  /*0960*/  @!P4 IMAD.MOV R11, RZ, RZ, -R11 ;  /* 0x000000ffff0bc224 */ /* 0x000fe200078e0a0b */
[----:B------:R-:W-:Y:S01]  /*0970*/  @!UP0 ULOP3.LUT UR7, URZ, UR14, URZ, 0x33, !UPT ;  /* 0x0000000eff078292 */ /* 0x000fe2000f8e33ff */
[----:B------:R-:W-:Y:S02]  /*0980*/  @P4 IMAD R47, R9, R14, 0x1 ;  /* 0x00000001092f4424 */ /* 0x000fe400078e020e */
[----:B------:R-:W-:Y:S01]  /*0990*/  @!P4 IMAD R47, R14, R11, 0x1 ;  /* 0x000000010e2fc424 */ /* 0x000fe200078e020b */
[----:B---3--:R4:W-:Y:S02]  /*09a0*/  @!P1 STS.128 [R13], R4 ;  /* 0x000000040d009388 */ /* 0x0089e40000000c00 */
[----:B----4-:R-:W-:Y:S01]  /*09b0*/  IMAD R7, R8, UR13, RZ ;  /* 0x0000000d08077c24 */ /* 0x010fe2000f8e02ff */
[----:B------:R-:W-:Y:S06]  /*09c0*/  BAR.SYNC.DEFER_BLOCKING 0x0 ;  /* 0x0000000000007b1d */ /* 0x000fec0000010000 */
[----:B------:R-:W-:Y:S05]  /*09d0*/  @P0 BRA `(.L_x_21635) ;  /* 0x0000002000300947 */ /* 0x000fea0003800000 */
[----:B------:R-:W0:Y:S01]  /*09e0*/  S2UR UR8, SR_CgaCtaId ;  /* 0x00000000000879c3 */ /* 0x000e220000008800 */
[----:B------:R-:W1:Y:S01]  /*09f0*/  LDCU.64 UR14, c[0x0][0x3b8] ;  /* 0x00007700ff0e77ac */ /* 0x000e620008000a00 */
[----:B------:R-:W-:Y:S01]  /*0a00*/  IMAD.WIDE.U32 R4, R46, 0x4, RZ ;  /* 0x000000042e047825 */ /* 0x000fe200078e00ff */
[----:B------:R-:W-:Y:S01]  /*0a10*/  LOP3.LUT R3, R3, 0x1f, RZ, 0xc0, !PT ;  /* 0x0000001f03037812 */ /* 0x000fe200078ec0ff */
[----:B------:R-:W-:Y:S01]  /*0a20*/  UMOV UR6, 0x400 ;  /* 0x0000040000067882 */ /* 0x000fe20000000000 */
[C---:B------:R-:W-:Y:S01]  /*0a30*/  LEA R0, R12.reuse, UR12, 0x5 ;  /* 0x0000000c0c007c11 */ /* 0x040fe2000f8e28ff */
[----:B------:R-:W-:Y:S01]  /*0a40*/  UIADD3 UR6, UPT, UPT, UR6, 0x120, URZ ;  /* 0x0000012006067890 */ /* 0x000fe2000fffe0ff */
[----:B------:R-:W-:Y:S01]  /*0a50*/  IMAD.WIDE R4, R7, 0x4, R4 ;  /* 0x0000000407047825 */ /* 0x000fe200078e0204 */
[----:B------:R-:W-:Y:S02]  /*0a60*/  LEA R12, R12, R3, 0x5 ;  /* 0x000000030c0c7211 */ /* 0x000fe400078e28ff */
[----:B------:R-:W-:Y:S01]  /*0a70*/  IADD3 R6, PT, PT, R3, R0, RZ ;  /* 0x0000000003067210 */ /* 0x000fe20007ffe0ff */
[----:B------:R-:W-:Y:S01]  /*0a80*/  IMAD.MOV.U32 R45, RZ, RZ, -0x800001 ;  /* 0xff7fffffff2d7424 */ /* 0x000fe200078e00ff */
[----:B------:R-:W-:-:S02]  /*0a90*/  IADD3 R3, PT, PT, R0, 0x1, RZ ;  /* 0x0000000100037810 */ /* 0x000fc40007ffe0ff */
[C---:B------:R-:W-:Y:S02]  /*0aa0*/  IADD3 R7, PT, PT, R6.reuse, -UR9, RZ ;  /* 0x8000000906077c10 */ /* 0x040fe4000fffe0ff */
[----:B------:R-:W-:Y:S02]  /*0ab0*/  IADD3 R6, PT, PT, R6, 0x1, RZ ;  /* 0x0000000106067810 */ /* 0x000fe40007ffe0ff */
[----:B-1----:R-:W-:-:S04]  /*0ac0*/  IADD3 R4, P0, PT, R4, UR14, RZ ;  /* 0x0000000e04047c10 */ /* 0x002fc8000ff1e0ff */
[----:B------:R-:W-:Y:S01]  /*0ad0*/  IADD3.X R5, PT, PT, R5, UR15, RZ, P0, !PT ;  /* 0x0000000f05057c10 */ /* 0x000fe200087fe4ff */
[----:B0-----:R-:W-:-:S06]  /*0ae0*/  ULEA UR6, UR8, UR6, 0x18 ;  /* 0x0000000608067291 */ /* 0x001fcc000f8ec0ff */
[----:B------:R-:W-:-:S07]  /*0af0*/  LEA R44, R12, UR6, 0x2 ;  /* 0x000000060c2c7c11 */ /* 0x000fce000f8e10ff */
.L_x_21638:
[----:B------:R-:W0:Y:S01]  /*0b00*/  LDC R16, c[0x0][0x400] ;  /* 0x00010000ff107b82 */ /* 0x000e220000000800 */
[C---:B------:R-:W-:Y:S01]  /*0b10*/  IADD3 R8, PT, PT, R3.reuse, -0x1, RZ ;  /* 0xffffffff03087810 */ /* 0x040fe20007ffe0ff */
[----:B------:R-:W-:Y:S01]  /*0b20*/  UIADD3 UR6, UPT, UPT, UR7, -UR16, URZ ;  /* 0x8000001007067290 */ /* 0x000fe2000fffe0ff */
[----:B------:R-:W-:Y:S01]  /*0b30*/  VIADD R46, R46, 0x4 ;  /* 0x000000042e2e7836 */ /* 0x000fe20000000000 */
[----:B------:R-:W-:Y:S01]  /*0b40*/  BSSY.RECONVERGENT B1, `(.L_x_21636) ;  /* 0x00001ef000017945 */ /* 0x000fe20003800200 */
[----:B------:R-:W-:Y:S02]  /*0b50*/  IABS R9, R8 ;  /* 0x0000000800097213 */ /* 0x000fe40000000000 */
[----:B------:R-:W-:Y:S01]  /*0b60*/  IADD3 R3, PT, PT, R3, 0x80, RZ ;  /* 0x0000008003037810 */ /* 0x000fe20007ffe0ff */
        /* <DEDUP_REMOVED lines=17> */
[----:B------:R-:W-:-:S05]  /*0c80*/  @P0 IADD3 R10, PT, PT, R10, 0x1, RZ ;  /* 0x000000010a0a0810 */ /* 0x000fca0007ffe0ff */
[----:B------:R-:W-:-:S05]  /*0c90*/  IMAD.MOV.U32 R12, RZ, RZ, R10 ;  /* 0x000000ffff0c7224 */ /* 0x000fca00078e000a */
        /* <DEDUP_REMOVED lines=9> */
[----:B------:R-:W-:-:S03]  /*0d30*/  ISETP.GE.AND P2, PT, R10, RZ, PT ;  /* 0x000000ff0a00720c */ /* 0x000fc60003f46270 */
[----:B------:R-:W-:-:S04]  /*0d40*/  IMAD.MOV.U32 R9, RZ, RZ, R14 ;  /* 0x000000ffff097224 */ /* 0x000fc800078e000e */
[----:B------:R-:W-:-:S05]  /*0d50*/  IMAD.HI.U32 R8, R8, R9, RZ ;  /* 0x0000000908087227 */ /* 0x000fca00078e00ff */
[----:B------:R-:W-:-:S05]  /*0d60*/  IADD3 R8, PT, PT, RZ, -R8, RZ ;  /* 0x80000008ff087210 */ /* 0x000fca0007ffe0ff */
[----:B------:R-:W-:-:S05]  /*0d70*/  IMAD R8, R13, R8, R9 ;  /* 0x000000080d087224 */ /* 0x000fca00078e0209 */
[----:B------:R-:W-:-:S13]  /*0d80*/  ISETP.GT.U32.AND P0, PT, R13, R8, PT ;  /* 0x000000080d00720c */ /* 0x000fda0003f04070 */
[----:B------:R-:W-:-:S04]  /*0d90*/  @!P0 IADD3 R8, PT, PT, R8, -R13, RZ ;  /* 0x8000000d08088210 */ /* 0x000fc80007ffe0ff */
[----:B------:R-:W-:-:S13]  /*0da0*/  ISETP.GT.U32.AND P0, PT, R13, R8, PT ;  /* 0x000000080d00720c */ /* 0x000fda0003f04070 */
[----:B------:R-:W-:Y:S02]  /*0db0*/  @!P0 IADD3 R8, PT, PT, R8, -R13, RZ ;  /* 0x8000000d08088210 */ /* 0x000fe40007ffe0ff */
[----:B------:R-:W-:Y:S02]  /*0dc0*/  ISETP.GT.AND P0, PT, R12, UR6, PT ;  /* 0x000000060c007c0c */ /* 0x000fe4000bf04270 */
[----:B------:R-:W-:Y:S02]  /*0dd0*/  @!P2 IADD3 R8, PT, PT, RZ, -R8, RZ ;  /* 0x80000008ff08a210 */ /* 0x000fe40007ffe0ff */
[----:B------:R-:W-:Y:S02]  /*0de0*/  @!P1 LOP3.LUT R8, RZ, R16, RZ, 0x33, !PT ;  /* 0x00000010ff089212 */ /* 0x000fe400078e33ff */
[----:B------:R-:W-:Y:S02]  /*0df0*/  ISETP.GE.U32.AND P1, PT, R46, UR4, PT ;  /* 0x000000042e007c0c */ /* 0x000fe4000bf26070 */
[----:B------:R-:W-:-:S13]  /*0e00*/  ISETP.EQ.OR P0, PT, R8, RZ, P0 ;  /* 0x000000ff0800720c */ /* 0x000fda0000702670 */
[----:B------:R-:W-:-:S05]  /*0e10*/  @!P0 MOV R9, 0xff7fffff ;  /* 0xff7fffff00098802 */ /* 0x000fca0000000f00 */
        /* <DEDUP_REMOVED lines=16> */
[----:B------:R-:W4:Y:S01]  /*0f20*/  LDG.E.128.CONSTANT R20, desc[UR10][R50.64+0x600] ;  /* 0x0006000a32147981 */ /* 0x000f22000c1e9d00 */
[----:B------:R-:W-:-:S02]  /*0f30*/  UMOV UR6, 0x400 ;  /* 0x0000040000067882 */ /* 0x000fc40000000000 */
[----:B0-----:R-:W-:Y:S01]  /*0f40*/  ULEA UR6, UR8, UR6, 0x18 ;  /* 0x0000000608067291 */ /* 0x001fe2000f8ec0ff */
[----:B------:R-:W4:Y:S04]  /*0f50*/  LDG.E.128.CONSTANT R24, desc[UR10][R50.64+0x800] ;  /* 0x0008000a32187981 */ /* 0x000f28000c1e9d00 */
[----:B------:R-:W4:Y:S04]  /*0f60*/  LDG.E.128.CONSTANT R36, desc[UR10][R50.64+0xa00] ;  /* 0x000a000a32247981 */ /* 0x000f28000c1e9d00 */
[----:B------:R-:W0:Y:S04]  /*0f70*/  LDS.128 R28, [UR6+0x10] ;  /* 0x00001006ff1c7984 */ /* 0x000e280008000c00 */
[----:B------:R-:W1:Y:S01]  /*0f80*/  LDS.128 R32, [UR6] ;  /* 0x00000006ff207984 */ /* 0x000e620008000c00 */
[----:B0-----:R-:W-:-:S02]  /*0f90*/  HADD2.F32 R40, -RZ, R28.H0_H0 ;  /* 0x2000001cff287230 */ /* 0x001fc40000004100 */
[----:B-1----:R-:W-:Y:S02]  /*0fa0*/  HADD2.F32 R52, -RZ, R32.H0_H0 ;  /* 0x20000020ff347230 */ /* 0x002fe40000004100 */
[----:B------:R-:W-:Y:S02]  /*0fb0*/  HADD2.F32 R28, -RZ, R28.H1_H1 ;  /* 0x3000001cff1c7230 */ /* 0x000fe40000004100 */
[----:B------:R-:W-:Y:S02]  /*0fc0*/  HADD2.F32 R54, -RZ, R35.H1_H1 ;  /* 0x30000023ff367230 */ /* 0x000fe40000004100 */
[----:B--2---:R-:W-:-:S05]  /*0fd0*/  HADD2.F32 R41, -RZ, R8.H0_H0 ;  /* 0x20000008ff297230 */ /* 0x004fca0000004100 */
[----:B------:R-:W-:Y:S01]  /*0fe0*/  FMUL.FTZ R53, R40, R41 ;  /* 0x0000002928357220 */ /* 0x000fe20000410000 */
[----:B---3--:R-:W-:Y:S02]  /*0ff0*/  HADD2.F32 R41, -RZ, R12.H0_H0 ;  /* 0x2000000cff297230 */ /* 0x008fe40000004100 */
[----:B------:R-:W-:Y:S02]  /*1000*/  HADD2.F32 R43, -RZ, R8.H1_H1 ;  /* 0x30000008ff2b7230 */ /* 0x000fe40000004100 */
[----:B------:R-:W-:Y:S02]  /*1010*/  HADD2.F32 R8, -RZ, R29.H0_H0 ;  /* 0x2000001dff087230 */ /* 0x000fe40000004100 */
[----:B------:R-:W-:Y:S01]  /*1020*/  FFMA.FTZ R52, R52, R41, R53 ;  /* 0x0000002934347223 */ /* 0x000fe20000010035 */
[----:B------:R-:W-:Y:S02]  /*1030*/  HADD2.F32 R41, -RZ, R9.H0_H0 ;  /* 0x20000009ff297230 */ /* 0x000fe40000004100 */
[----:B------:R-:W-:Y:S01]  /*1040*/  FMUL.FTZ R28, R28, R43 ;  /* 0x0000002b1c1c7220 */ /* 0x000fe20000410000 */
[----:B------:R-:W-:-:S02]  /*1050*/  HADD2.F32 R53, -RZ, R32.H1_H1 ;  /* 0x30000020ff357230 */ /* 0x000fc40000004100 */
[----:B------:R-:W-:Y:S02]  /*1060*/  HADD2.F32 R12, -RZ, R12.H1_H1 ;  /* 0x3000000cff0c7230 */ /* 0x000fe40000004100 */
[----:B------:R-:W-:Y:S01]  /*1070*/  FMUL.FTZ R41, R8, R41 ;  /* 0x0000002908297220 */ /* 0x000fe20000410000 */
[----:B------:R-:W-:Y:S02]  /*1080*/  HADD2.F32 R8, -RZ, R9.H1_H1 ;  /* 0x30000009ff087230 */ /* 0x000fe40000004100 */
[----:B------:R-:W-:Y:S02]  /*1090*/  HADD2.F32 R9, -RZ, R13.H0_H0 ;  /* 0x2000000dff097230 */ /* 0x000fe40000004100 */
[----:B------:R-:W-:Y:S01]  /*10a0*/  FFMA.FTZ R53, R53, R12, R28 ;  /* 0x0000000c35357223 */ /* 0x000fe2000001001c */
[----:B------:R-:W-:-:S05]  /*10b0*/  HADD2.F32 R12, -RZ, R33.H0_H0 ;  /* 0x20000021ff0c7230 */ /* 0x000fca0000004100 */
[----:B------:R-:W-:Y:S02]  /*10c0*/  FFMA.FTZ R12, R12, R9, R41 ;  /* 0x000000090c0c7223 */ /* 0x000fe40000010029 */
[----:B------:R-:W0:Y:S01]  /*10d0*/  LDS.128 R40, [UR6+0x20] ;  /* 0x00002006ff287984 */ /* 0x000e220008000c00 */
[----:B------:R-:W-:Y:S02]  /*10e0*/  HADD2.F32 R29, -RZ, R29.H1_H1 ;  /* 0x3000001dff1d7230 */ /* 0x000fe40000004100 */
[----:B------:R-:W-:Y:S02]  /*10f0*/  HADD2.F32 R32, -RZ, R30.H0_H0 ;  /* 0x2000001eff207230 */ /* 0x000fe40000004100 */
[----:B------:R-:W-:Y:S02]  /*1100*/  HADD2.F32 R9, -RZ, R10.H0_H0 ;  /* 0x2000000aff097230 */ /* 0x000fe40000004100 */
[----:B------:R-:W-:Y:S01]  /*1110*/  FMUL.FTZ R29, R29, R8 ;  /* 0x000000081d1d7220 */ /* 0x000fe20000410000 */
[----:B------:R-:W-:-:S02]  /*1120*/  HADD2.F32 R28, -RZ, R33.H1_H1 ;  /* 0x30000021ff1c7230 */ /* 0x000fc40000004100 */
[----:B------:R-:W-:Y:S02]  /*1130*/  HADD2.F32 R13, -RZ, R13.H1_H1 ;  /* 0x3000000dff0d7230 */ /* 0x000fe40000004100 */
[----:B------:R-:W-:Y:S01]  /*1140*/  FMUL.FTZ R32, R32, R9 ;  /* 0x0000000920207220 */ /* 0x000fe20000410000 */
[----:B------:R-:W-:Y:S02]  /*1150*/  HADD2.F32 R9, -RZ, R34.H0_H0 ;  /* 0x20000022ff097230 */ /* 0x000fe40000004100 */
[----:B------:R-:W-:Y:S02]  /*1160*/  HADD2.F32 R8, -RZ, R14.H0_H0 ;  /* 0x2000000eff087230 */ /* 0x000fe40000004100 */
[----:B------:R-:W-:Y:S01]  /*1170*/  FFMA.FTZ R28, R28, R13, R29 ;  /* 0x0000000d1c1c7223 */ /* 0x000fe2000001001d */
[----:B------:R-:W-:Y:S02]  /*1180*/  HADD2.F32 R30, -RZ, R30.H1_H1 ;  /* 0x3000001eff1e7230 */ /* 0x000fe40000004100 */
[----:B------:R-:W-:-:S02]  /*1190*/  HADD2.F32 R13, -RZ, R10.H1_H1 ;  /* 0x3000000aff0d7230 */ /* 0x000fc40000004100 */
[----:B------:R-:W-:Y:S01]  /*11a0*/  FFMA.FTZ R32, R9, R8, R32 ;  /* 0x0000000809207223 */ /* 0x000fe20000010020 */
[----:B------:R-:W-:Y:S02]  /*11b0*/  HADD2.F32 R33, -RZ, R34.H1_H1 ;  /* 0x30000022ff217230 */ /* 0x000fe40000004100 */
[----:B------:R-:W-:Y:S02]  /*11c0*/  HADD2.F32 R14, -RZ, R14.H1_H1 ;  /* 0x3000000eff0e7230 */ /* 0x000fe40000004100 */
[----:B------:R-:W-:Y:S01]  /*11d0*/  FMUL.FTZ R30, R30, R13 ;  /* 0x0000000d1e1e7220 */ /* 0x000fe20000410000 */
[----:B------:R-:W-:Y:S02]  /*11e0*/  HADD2.F32 R8, -RZ, R31.H0_H0 ;  /* 0x2000001fff087230 */ /* 0x000fe40000004100 */
[----:B------:R-:W-:Y:S02]  /*11f0*/  HADD2.F32 R9, -RZ, R11.H0_H0 ;  /* 0x2000000bff097230 */ /* 0x000fe40000004100 */
[----:B------:R-:W-:Y:S01]  /*1200*/  FFMA.FTZ R33, R33, R14, R30 ;  /* 0x0000000e21217223 */ /* 0x000fe2000001001e */
[----:B------:R-:W-:-:S02]  /*1210*/  HADD2.F32 R29, -RZ, R35.H0_H0 ;  /* 0x20000023ff1d7230 */ /* 0x000fc40000004100 */
[----:B------:R-:W-:Y:S01]  /*1220*/  FMUL.FTZ R14, R8, R9 ;  /* 0x00000009080e7220 */ /* 0x000fe20000410000 */
[----:B------:R-:W-:Y:S02]  /*1230*/  HADD2.F32 R8, -RZ, R15.H0_H0 ;  /* 0x2000000fff087230 */ /* 0x000fe40000004100 */
[----:B------:R-:W-:Y:S02]  /*1240*/  HADD2.F32 R10, -RZ, R11.H1_H1 ;  /* 0x3000000bff0a7230 */ /* 0x000fe40000004100 */
[----:B------:R-:W-:Y:S02]  /*1250*/  HADD2.F32 R31, -RZ, R31.H1_H1 ;  /* 0x3000001fff1f7230 */ /* 0x000fe40000004100 */
[----:B------:R-:W-:Y:S01]  /*1260*/  FFMA.FTZ R29, R29, R8, R14 ;  /* 0x000000081d1d7223 */ /* 0x000fe2000001000e */
[----:B----4-:R-:W-:Y:S02]  /*1270*/  HADD2.F32 R8, -RZ, R16.H0_H0 ;  /* 0x20000010ff087230 */ /* 0x010fe40000004100 */
[----:B0-----:R-:W-:-:S02]  /*1280*/  HADD2.F32 R9, -RZ, R40.H0_H0 ;  /* 0x20000028ff097230 */ /* 0x001fc40000004100 */
[----:B------:R-:W-:-:S03]  /*1290*/  FMUL.FTZ R31, R31, R10 ;  /* 0x0000000a1f1f7220 */ /* 0x000fc60000410000 */
[----:B------:R-:W-:Y:S02]  /*12a0*/  FFMA.FTZ R52, R9, R8, R52 ;  /* 0x0000000809347223 */ /* 0x000fe40000010034 */
[----:B------:R-:W2:Y:S01]  /*12b0*/  LDG.E.128.CONSTANT R8, desc[UR10][R50.64+0xc00] ;  /* 0x000c000a32087981 */ /* 0x000ea2000c1e9d00 */
        /* <DEDUP_REMOVED lines=8> */
[----:B------:R-:W-:Y:S01]  /*1340*/  FFMA.FTZ R54, R54, R15, R31 ;  /* 0x0000000f36367223 */ /* 0x000fe2000001001f */
[----:B------:R-:W-:Y:S01]  /*1350*/  FFMA.FTZ R16, R13, R16, R12 ;  /* 0x000000100d107223 */ /* 0x000fe2000001000c */
[----:B------:R-:W-:Y:S01]  /*1360*/  HADD2.F32 R17, -RZ, R42.H0_H0 ;  /* 0x2000002aff117230 */ /* 0x000fe20000004100 */
[----:B------:R-:W0:Y:S01]  /*1370*/  LDS.128 R12, [UR6+0x30] ;  /* 0x00003006ff0c7984 */ /* 0x000e220008000c00 */
[----:B------:R-:W-:Y:S01]  /*1380*/  FFMA.FTZ R34, R41, R34, R28 ;  /* 0x0000002229227223 */ /* 0x000fe2000001001c */
[----:B------:R-:W-:Y:S02]  /*1390*/  HADD2.F32 R28, -RZ, R18.H0_H0 ;  /* 0x20000012ff1c7230 */ /* 0x000fe40000004100 */
[----:B------:R-:W-:-:S02]  /*13a0*/  HADD2.F32 R42, -RZ, R42.H1_H1 ;  /* 0x3000002aff2a7230 */ /* 0x000fc40000004100 */
[----:B------:R-:W-:Y:S02]  /*13b0*/  HADD2.F32 R18, -RZ, R18.H1_H1 ;  /* 0x30000012ff127230 */ /* 0x000fe40000004100 */
[----:B------:R-:W-:-:S03]  /*13c0*/  HADD2.F32 R41, -RZ, R19.H0_H0 ;  /* 0x20000013ff297230 */ /* 0x000fc60000004100 */
[----:B------:R-:W-:Y:S01]  /*13d0*/  FFMA.FTZ R33, R42, R18, R33 ;  /* 0x000000122a217223 */ /* 0x000fe20000010021 */
[----:B------:R-:W-:Y:S02]  /*13e0*/  HADD2.F32 R18, -RZ, R43.H0_H0 ;  /* 0x2000002bff127230 */ /* 0x000fe40000004100 */
[----:B------:R-:W-:-:S03]  /*13f0*/  FFMA.FTZ R32, R17, R28, R32 ;  /* 0x0000001c11207223 */ /* 0x000fc60000010020 */
[----:B------:R-:W-:Y:S02]  /*1400*/  FFMA.FTZ R41, R18, R41, R29 ;  /* 0x0000002912297223 */ /* 0x000fe4000001001d */
[----:B------:R-:W3:Y:S01]  /*1410*/  LDG.E.128.CONSTANT R28, desc[UR10][R50.64+0xe00] ;  /* 0x000e000a321c7981 */ /* 0x000ee2000c1e9d00 */
[----:B------:R-:W-:Y:S02]  /*1420*/  HADD2.F32 R18, -RZ, R20.H0_H0 ;  /* 0x20000014ff127230 */ /* 0x000fe40000004100 */
[----:B------:R-:W-:Y:S02]  /*1430*/  HADD2.F32 R42, -RZ, R21.H1_H1 ;  /* 0x30000015ff2a7230 */ /* 0x000fe40000004100 */
[----:B------:R-:W-:Y:S02]  /*1440*/  HADD2.F32 R19, -RZ, R19.H1_H1 ;  /* 0x30000013ff137230 */ /* 0x000fe40000004100 */
[----:B------:R-:W-:Y:S02]  /*1450*/  HADD2.F32 R43, -RZ, R43.H1_H1 ;  /* 0x3000002bff2b7230 */ /* 0x000fe40000004100 */
[----:B0-----:R-:W-:-:S05]  /*1460*/  HADD2.F32 R17, -RZ, R12.H0_H0 ;  /* 0x2000000cff117230 */ /* 0x001fca0000004100 */
[----:B------:R-:W-:Y:S01]  /*1470*/  FFMA.FTZ R52, R17, R18, R52 ;  /* 0x0000001211347223 */ /* 0x000fe20000010034 */
[--C-:B------:R-:W-:Y:S02]  /*1480*/  HADD2.F32 R17, -RZ, R13.reuse.H0_H0 ;  /* 0x2000000dff117230 */ /* 0x100fe40000004100 */
[----:B------:R-:W-:Y:S02]  /*1490*/  HADD2.F32 R13, -RZ, R13.H1_H1 ;  /* 0x3000000dff0d7230 */ /* 0x000fe40000004100 */
[----:B------:R-:W-:Y:S01]  /*14a0*/  FFMA.FTZ R54, R43, R19, R54 ;  /* 0x000000132b367223 */ /* 0x000fe20000010036 */
[----:B------:R-:W-:Y:S02]  /*14b0*/  HADD2.F32 R43, -RZ, R14.H0_H0 ;  /* 0x2000000eff2b7230 */ /* 0x000fe40000004100 */
[----:B------:R-:W-:Y:S01]  /*14c0*/  FFMA.FTZ R42, R13, R42, R34 ;  /* 0x0000002a0d2a7223 */ /* 0x000fe20000010022 */
[----:B------:R-:W-:Y:S02]  /*14d0*/  HADD2.F32 R13, -RZ, R22.H0_H0 ;  /* 0x20000016ff0d7230 */ /* 0x000fe40000004100 */
[----:B------:R-:W-:-:S02]  /*14e0*/  HADD2.F32 R40, -RZ, R14.H1_H1 ;  /* 0x3000000eff287230 */ /* 0x000fc40000004100 */
[----:B------:R-:W-:Y:S02]  /*14f0*/  HADD2.F32 R22, -RZ, R22.H1_H1 ;  /* 0x30000016ff167230 */ /* 0x000fe40000004100 */
[----:B------:R-:W-:-:S03]  /*1500*/  FFMA.FTZ R43, R43, R13, R32 ;  /* 0x0000000d2b2b7223 */ /* 0x000fc60000010020 */
[----:B------:R-:W-:Y:S02]  /*1510*/  FFMA.FTZ R40, R40, R22, R33 ;  /* 0x0000001628287223 */ /* 0x000fe40000010021 */
[----:B------:R-:W4:Y:S01]  /*1520*/  LDG.E.128.CONSTANT R32, desc[UR10][R50.64+0x1000] ;  /* 0x0010000a32207981 */ /* 0x000f22000c1e9d00 */
[----:B------:R-:W-:Y:S02]  /*1530*/  HADD2.F32 R12, -RZ, R12.H1_H1 ;  /* 0x3000000cff0c7230 */ /* 0x000fe40000004100 */
[----:B------:R-:W-:-:S05]  /*1540*/  HADD2.F32 R20, -RZ, R20.H1_H1 ;  /* 0x30000014ff147230 */ /* 0x000fca0000004100 */
[----:B------:R-:W-:Y:S01]  /*1550*/  FFMA.FTZ R53, R12, R20, R53 ;  /* 0x000000140c357223 */ /* 0x000fe20000010035 */
[----:B------:R-:W-:Y:S02]  /*1560*/  HADD2.F32 R12, -RZ, R21.H0_H0 ;  /* 0x20000015ff0c7230 */ /* 0x000fe40000004100 */
[----:B------:R-:W-:Y:S02]  /*1570*/  HADD2.F32 R14, -RZ, R15.H0_H0 ;  /* 0x2000000fff0e7230 */ /* 0x000fe40000004100 */
[--C-:B------:R-:W-:Y:S02]  /*1580*/  HADD2.F32 R13, -RZ, R23.reuse.H0_H0 ;  /* 0x20000017ff0d7230 */ /* 0x100fe40000004100 */
[----:B------:R-:W-:Y:S01]  /*1590*/  FFMA.FTZ R12, R17, R12, R16 ;  /* 0x0000000c110c7223 */ /* 0x000fe20000010010 */
[----:B------:R-:W-:Y:S01]  /*15a0*/  HADD2.F32 R23, -RZ, R23.H1_H1 ;  /* 0x30000017ff177230 */ /* 0x000fe20000004100 */
[----:B------:R-:W0:Y:S01]  /*15b0*/  LDS.128 R16, [UR6+0x40] ;  /* 0x00004006ff107984 */ /* 0x000e220008000c00 */
[----:B------:R-:W-:-:S05]  /*15c0*/  HADD2.F32 R15, -RZ, R15.H1_H1 ;  /* 0x3000000fff0f7230 */ /* 0x000fca0000004100 */
[----:B------:R-:W-:Y:S02]  /*15d0*/  FFMA.FTZ R54, R15, R23, R54 ;  /* 0x000000170f367223 */ /* 0x000fe40000010036 */
[----:B------:R-:W4:Y:S01]  /*15e0*/  LDG.E.128.CONSTANT R20, desc[UR10][R50.64+0x1200] ;  /* 0x0012000a32147981 */ /* 0x000f22000c1e9d00 */
        /* <DEDUP_REMOVED lines=9> */
[--C-:B------:R-:W-:Y:S02]  /*1680*/  HADD2.F32 R14, -RZ, R26.reuse.H0_H0 ;  /* 0x2000001aff0e7230 */ /* 0x100fe40000004100 */
[----:B------:R-:W-:Y:S02]  /*1690*/  HADD2.F32 R26, -RZ, R26.H1_H1 ;  /* 0x3000001aff1a7230 */ /* 0x000fe40000004100 */
[----:B------:R-:W-:Y:S01]  /*16a0*/  FFMA.FTZ R16, R13, R16, R12 ;  /* 0x000000100d107223 */ /* 0x000fe2000001000c */
[----:B------:R-:W-:-:S02]  /*16b0*/  HADD2.F32 R12, -RZ, R18.H0_H0 ;  /* 0x20000012ff0c7230 */ /* 0x000fc40000004100 */
        /* <DEDUP_REMOVED lines=10> */
[--C-:B------:R-:W-:Y:S02]  /*1760*/  HADD2.F32 R18, -RZ, R36.reuse.H0_H0 ;  /* 0x20000024ff127230 */ /* 0x100fe40000004100 */
[----:B------:R-:W-:Y:S02]  /*1770*/  HADD2.F32 R36, -RZ, R36.H1_H1 ;  /* 0x30000024ff247230 */ /* 0x000fe40000004100 */
[----:B------:R-:W-:Y:S02]  /*1780*/  HADD2.F32 R27, -RZ, R27.H1_H1 ;  /* 0x3000001bff1b7230 */ /* 0x000fe40000004100 */
        /* <DEDUP_REMOVED lines=13> */
[----:B------:R-:W-:Y:S01]  /*1860*/  FFMA.FTZ R54, R19, R27, R54 ;  /* 0x0000001b13367223 */ /* 0x000fe20000010036 */
[----:B------:R-:W-:Y:S01]  /*1870*/  HADD2.F32 R38, -RZ, R38.H1_H1 ;  /* 0x30000026ff267230 */ /* 0x000fe20000004100 */
[----:B------:R-:W4:Y:S01]  /*1880*/  LDG.E.128.CONSTANT R24, desc[UR10][R50.64+0x1400] ;  /* 0x0014000a32187981 */ /* 0x000f22000c1e9d00 */
[----:B------:R-:W-:-:S03]  /*1890*/  FFMA.FTZ R43, R16, R13, R43 ;  /* 0x0000000d102b7223 */ /* 0x000fc6000001002b */
[----:B------:R-:W0:Y:S01]  /*18a0*/  LDS.128 R16, [UR6+0x60] ;  /* 0x00006006ff107984 */ /* 0x000e220008000c00 */
        /* <DEDUP_REMOVED lines=10> */
[----:B------:R-:W-:Y:S02]  /*1950*/  HADD2.F32 R37, -RZ, R17.H0_H0 ;  /* 0x20000011ff257230 */ /* 0x000fe40000004100 */
[--C-:B--2---:R-:W-:Y:S02]  /*1960*/  HADD2.F32 R14, -RZ, R8.reuse.H0_H0 ;  /* 0x20000008ff0e7230 */ /* 0x104fe40000004100 */
[----:B------:R-:W-:-:S05]  /*1970*/  HADD2.F32 R8, -RZ, R8.H1_H1 ;  /* 0x30000008ff087230 */ /* 0x000fca0000004100 */
[----:B------:R-:W-:Y:S01]  /*1980*/  FFMA.FTZ R16, R16, R8, R53 ;  /* 0x0000000810107223 */ /* 0x000fe20000010035 */
[----:B------:R-:W-:Y:S02]  /*1990*/  HADD2.F32 R8, -RZ, R9.H0_H0 ;  /* 0x20000009ff087230 */ /* 0x000fe40000004100 */
[----:B------:R-:W-:-:S03]  /*19a0*/  FFMA.FTZ R52, R13, R14, R52 ;  /* 0x0000000e0d347223 */ /* 0x000fc60000010034 */
        /* <DEDUP_REMOVED lines=16> */
[----:B---3--:R-:W-:Y:S02]  /*1ab0*/  HADD2.F32 R8, -RZ, R28.H0_H0 ;  /* 0x2000001cff087230 */ /* 0x008fe40000004100 */
        /* <DEDUP_REMOVED lines=25> */
[----:B----4-:R-:W-:Y:S02]  /*1c50*/  HADD2.F32 R12, -RZ, R32.H0_H0 ;  /* 0x20000020ff0c7230 */ /* 0x010fe40000004100 */
[----:B0-----:R-:W-:Y:S02]  /*1c60*/  HADD2.F32 R13, -RZ, R8.H0_H0 ;  /* 0x20000008ff0d7230 */ /* 0x001fe40000004100 */
[----:B------:R-:W-:-:S03]  /*1c70*/  FFMA.FTZ R36, R15, R31, R36 ;  /* 0x0000001f0f247223 */ /* 0x000fc60000010024 */
        /* <DEDUP_REMOVED lines=16> */
[----:B------:R-:W3:Y:S01]  /*1d80*/  LDG.E.128.CONSTANT R28, desc[UR10][R50.64+0x1800] ;  /* 0x0018000a321c7981 */ /* 0x000ee2000c1e9d00 */
[----:B------:R-:W-:Y:S02]  /*1d90*/  HADD2.F32 R10, -RZ, R11.H0_H0 ;  /* 0x2000000bff0a7230 */ /* 0x000fe40000004100 */
[----:B------:R-:W-:Y:S01]  /*1da0*/  FFMA.FTZ R40, R9, R34, R40 ;  /* 0x0000002209287223 */ /* 0x000fe20000010028 */
[----:B------:R-:W-:-:S02]  /*1db0*/  HADD2.F32 R9, -RZ, R35.H0_H0 ;  /* 0x20000023ff097230 */ /* 0x000fc40000004100 */
[----:B------:R-:W-:-:S03]  /*1dc0*/  HADD2.F32 R35, -RZ, R35.H1_H1 ;  /* 0x30000023ff237230 */ /* 0x000fc60000004100 */
[----:B------:R-:W-:Y:S01]  /*1dd0*/  FFMA.FTZ R41, R10, R9, R41 ;  /* 0x000000090a297223 */ /* 0x000fe20000010029 */
[----:B------:R-:W-:Y:S02]  /*1de0*/  HADD2.F32 R11, -RZ, R11.H1_H1 ;  /* 0x3000000bff0b7230 */ /* 0x000fe40000004100 */
[----:B------:R-:W-:Y:S02]  /*1df0*/  HADD2.F32 R10, -RZ, R20.H0_H0 ;  /* 0x20000014ff0a7230 */ /* 0x000fe40000004100 */
[--C-:B0-----:R-:W-:Y:S02]  /*1e00*/  HADD2.F32 R9, -RZ, R12.reuse.H0_H0 ;  /* 0x2000000cff097230 */ /* 0x101fe40000004100 */
[----:B------:R-:W-:Y:S02]  /*1e10*/  HADD2.F32 R33, -RZ, R12.H1_H1 ;  /* 0x3000000cff217230 */ /* 0x000fe40000004100 */
[----:B------:R-:W-:Y:S02]  /*1e20*/  HADD2.F32 R12, -RZ, R20.H1_H1 ;  /* 0x30000014ff0c7230 */ /* 0x000fe40000004100 */
[----:B------:R-:W-:-:S03]  /*1e30*/  FFMA.FTZ R20, R11, R35, R36 ;  /* 0x000000230b147223 */ /* 0x000fc60000010024 */
[----:B------:R-:W-:Y:S02]  /*1e40*/  FFMA.FTZ R12, R33, R12, R32 ;  /* 0x0000000c210c7223 */ /* 0x000fe40000010020 */
[----:B------:R-:W4:Y:S01]  /*1e50*/  LDG.E.128.CONSTANT R32, desc[UR10][R50.64+0x1a00] ;  /* 0x001a000a32207981 */ /* 0x000f22000c1e9d00 */
[----:B------:R-:W-:Y:S01]  /*1e60*/  FFMA.FTZ R52, R9, R10, R52 ;  /* 0x0000000a09347223 */ /* 0x000fe20000010034 */
[--C-:B------:R-:W-:Y:S02]  /*1e70*/  HADD2.F32 R9, -RZ, R13.reuse.H0_H0 ;  /* 0x2000000dff097230 */ /* 0x100fe40000004100 */
[----:B------:R-:W-:Y:S02]  /*1e80*/  HADD2.F32 R11, -RZ, R13.H1_H1 ;  /* 0x3000000dff0b7230 */ /* 0x000fe40000004100 */
[--C-:B------:R-:W-:Y:S02]  /*1e90*/  HADD2.F32 R13, -RZ, R21.reuse.H0_H0 ;  /* 0x20000015ff0d7230 */ /* 0x100fe40000004100 */
[----:B------:R-:W-:-:S02]  /*1ea0*/  HADD2.F32 R21, -RZ, R21.H1_H1 ;  /* 0x30000015ff157230 */ /* 0x000fc40000004100 */
[----:B------:R-:W-:-:S03]  /*1eb0*/  HADD2.F32 R36, -RZ, R14.H0_H0 ;  /* 0x2000000eff247230 */ /* 0x000fc60000004100 */
[----:B------:R-:W-:Y:S01]  /*1ec0*/  FFMA.FTZ R42, R11, R21, R42 ;  /* 0x000000150b2a7223 */ /* 0x000fe2000001002a */
[--C-:B------:R-:W-:Y:S02]  /*1ed0*/  HADD2.F32 R21, -RZ, R22.reuse.H0_H0 ;  /* 0x20000016ff157230 */ /* 0x100fe40000004100 */
[----:B------:R-:W-:-:S03]  /*1ee0*/  HADD2.F32 R22, -RZ, R22.H1_H1 ;  /* 0x30000016ff167230 */ /* 0x000fc60000004100 */
[----:B------:R-:W-:Y:S01]  /*1ef0*/  FFMA.FTZ R43, R36, R21, R43 ;  /* 0x00000015242b7223 */ /* 0x000fe2000001002b */
[----:B------:R-:W-:Y:S01]  /*1f00*/  HADD2.F32 R21, -RZ, R14.H1_H1 ;  /* 0x3000000eff157230 */ /* 0x000fe20000004100 */
[----:B------:R-:W4:Y:S01]  /*1f10*/  LDG.E.128.CONSTANT R36, desc[UR10][R50.64+0x1c00] ;  /* 0x001c000a32247981 */ /* 0x000f22000c1e9d00 */
[----:B------:R-:W-:-:S03]  /*1f20*/  HADD2.F32 R14, -RZ, R15.H0_H0 ;  /* 0x2000000fff0e7230 */ /* 0x000fc60000004100 */
[----:B------:R-:W-:Y:S01]  /*1f30*/  FFMA.FTZ R40, R21, R22, R40 ;  /* 0x0000001615287223 */ /* 0x000fe20000010028 */
[--C-:B------:R-:W-:Y:S02]  /*1f40*/  HADD2.F32 R21, -RZ, R23.reuse.H0_H0 ;  /* 0x20000017ff157230 */ /* 0x100fe40000004100 */
        /* <DEDUP_REMOVED lines=58> */
[----:B---3--:R-:W-:Y:S02]  /*22f0*/  HADD2.F32 R14, -RZ, R28.H0_H0 ;  /* 0x2000001cff0e7230 */ /* 0x008fe40000004100 */
[--C-:B0-----:R-:W-:Y:S02]  /*2300*/  HADD2.F32 R13, -RZ, R8.reuse.H0_H0 ;  /* 0x20000008ff0d7230 */ /* 0x101fe40000004100 */
        /* <DEDUP_REMOVED lines=27> */
[----:B------:R-:W-:-:S02]  /*24c0*/  HADD2.F32 R19, -RZ, R25.H0_H0 ;  /* 0x20000019ff137230 */ /* 0x000fc40000004100 */
[----:B------:R-:W-:Y:S02]  /*24d0*/  HADD2.F32 R18, -RZ, R33.H0_H0 ;  /* 0x20000021ff127230 */ /* 0x000fe40000004100 */
[----:B------:R-:W-:Y:S02]  /*24e0*/  HADD2.F32 R24, -RZ, R24.H1_H1 ;  /* 0x30000018ff187230 */ /* 0x000fe40000004100 */
[----:B------:R-:W-:Y:S02]  /*24f0*/  HADD2.F32 R32, -RZ, R32.H1_H1 ;  /* 0x30000020ff207230 */ /* 0x000fe40000004100 */
[----:B------:R-:W-:Y:S01]  /*2500*/  FFMA.FTZ R16, R19, R18, R16 ;  /* 0x0000001213107223 */ /* 0x000fe20000010010 */
[----:B------:R-:W-:Y:S02]  /*2510*/  HADD2.F32 R25, -RZ, R25.H1_H1 ;  /* 0x30000019ff197230 */ /* 0x000fe40000004100 */
[----:B------:R-:W-:Y:S02]  /*2520*/  HADD2.F32 R33, -RZ, R33.H1_H1 ;  /* 0x30000021ff217230 */ /* 0x000fe40000004100 */
[----:B------:R-:W-:-:S02]  /*2530*/  HADD2.F32 R29, -RZ, R35.H0_H0 ;  /* 0x20000023ff1d7230 */ /* 0x000fc40000004100 */
[--C-:B------:R-:W-:Y:S02]  /*2540*/  HADD2.F32 R18, -RZ, R26.reuse.H0_H0 ;  /* 0x2000001aff127230 */ /* 0x100fe40000004100 */
[----:B------:R-:W-:Y:S02]  /*2550*/  HADD2.F32 R19, -RZ, R26.H1_H1 ;  /* 0x3000001aff137230 */ /* 0x000fe40000004100 */
[----:B------:R-:W-:Y:S01]  /*2560*/  FFMA.FTZ R17, R24, R32, R17 ;  /* 0x0000002018117223 */ /* 0x000fe20000010011 */
[----:B------:R-:W-:Y:S02]  /*2570*/  HADD2.F32 R35, -RZ, R35.H1_H1 ;  /* 0x30000023ff237230 */ /* 0x000fe40000004100 */
[--C-:B------:R-:W-:Y:S02]  /*2580*/  HADD2.F32 R26, -RZ, R27.reuse.H0_H0 ;  /* 0x2000001bff1a7230 */ /* 0x100fe40000004100 */
[----:B------:R-:W-:Y:S02]  /*2590*/  HADD2.F32 R28, -RZ, R27.H1_H1 ;  /* 0x3000001bff1c7230 */ /* 0x000fe40000004100 */
[----:B------:R-:W-:-:S02]  /*25a0*/  HADD2.F32 R31, -RZ, R36.H0_H0 ;  /* 0x20000024ff1f7230 */ /* 0x000fc40000004100 */
[----:B------:R-:W-:Y:S02]  /*25b0*/  HADD2.F32 R24, -RZ, R34.H0_H0 ;  /* 0x20000022ff187230 */ /* 0x000fe40000004100 */
[----:B------:R-:W-:Y:S02]  /*25c0*/  HADD2.F32 R36, -RZ, R36.H1_H1 ;  /* 0x30000024ff247230 */ /* 0x000fe40000004100 */
[----:B0-----:R-:W-:Y:S02]  /*25d0*/  HADD2.F32 R30, -RZ, R8.H1_H1 ;  /* 0x30000008ff1e7230 */ /* 0x001fe40000004100 */
[----:B------:R-:W-:Y:S01]  /*25e0*/  FFMA.FTZ R42, R25, R33, R42 ;  /* 0x00000021192a7223 */ /* 0x000fe2000001002a */
[----:B------:R-:W-:Y:S02]  /*25f0*/  HADD2.F32 R34, -RZ, R34.H1_H1 ;  /* 0x30000022ff227230 */ /* 0x000fe40000004100 */
[----:B------:R-:W-:Y:S01]  /*2600*/  FFMA.FTZ R41, R26, R29, R41 ;  /* 0x0000001d1a297223 */ /* 0x000fe20000010029 */
[----:B------:R-:W-:Y:S01]  /*2610*/  FFMA.FTZ R53, R28, R35, R53 ;  /* 0x000000231c357223 */ /* 0x000fe20000010035 */
[----:B------:R-:W-:-:S02]  /*2620*/  HADD2.F32 R33, -RZ, R9.H0_H0 ;  /* 0x20000009ff217230 */ /* 0x000fc40000004100 */
[----:B------:R-:W-:Y:S02]  /*2630*/  HADD2.F32 R27, -RZ, R9.H1_H1 ;  /* 0x30000009ff1b7230 */ /* 0x000fe40000004100 */
[----:B------:R-:W-:Y:S01]  /*2640*/  FFMA.FTZ R17, R30, R36, R17 ;  /* 0x000000241e117223 */ /* 0x000fe20000010011 */
[----:B------:R-:W-:Y:S02]  /*2650*/  HADD2.F32 R29, -RZ, R8.H0_H0 ;  /* 0x20000008ff1d7230 */ /* 0x000fe40000004100 */
[--C-:B------:R-:W-:Y:S02]  /*2660*/  HADD2.F32 R28, -RZ, R10.reuse.H0_H0 ;  /* 0x2000000aff1c7230 */ /* 0x100fe40000004100 */
[----:B------:R-:W-:Y:S02]  /*2670*/  HADD2.F32 R9, -RZ, R10.H1_H1 ;  /* 0x3000000aff097230 */ /* 0x000fe40000004100 */
[----:B------:R-:W-:Y:S01]  /*2680*/  FFMA.FTZ R40, R19, R34, R40 ;  /* 0x0000002213287223 */ /* 0x000fe20000010028 */
[----:B------:R-:W-:-:S02]  /*2690*/  HADD2.F32 R8, -RZ, R11.H0_H0 ;  /* 0x2000000bff087230 */ /* 0x000fc40000004100 */
[----:B------:R-:W-:Y:S02]  /*26a0*/  HADD2.F32 R10, -RZ, R11.H1_H1 ;  /* 0x3000000bff0a7230 */ /* 0x000fe40000004100 */
[----:B-1----:R-:W-:Y:S02]  /*26b0*/  HADD2.F32 R30, -RZ, R12.H0_H0 ;  /* 0x2000000cff1e7230 */ /* 0x002fe40000004100 */
[----:B------:R-:W-:Y:S02]  /*26c0*/  HADD2.F32 R11, -RZ, R20.H0_H0 ;  /* 0x20000014ff0b7230 */ /* 0x000fe40000004100 */
[----:B------:R-:W-:Y:S02]  /*26d0*/  HADD2.F32 R19, -RZ, R38.H1_H1 ;  /* 0x30000026ff137230 */ /* 0x000fe40000004100 */
[----:B------:R-:W-:Y:S02]  /*26e0*/  HADD2.F32 R12, -RZ, R12.H1_H1 ;  /* 0x3000000cff0c7230 */ /* 0x000fe40000004100 */
[----:B------:R-:W-:-:S02]  /*26f0*/  HADD2.F32 R20, -RZ, R20.H1_H1 ;  /* 0x30000014ff147230 */ /* 0x000fc40000004100 */
        /* <DEDUP_REMOVED lines=16> */
[----:B------:R-:W-:-:S02]  /*2800*/  HADD2.F32 R11, -RZ, R14.H0_H0 ;  /* 0x2000000eff0b7230 */ /* 0x000fc40000004100 */
[----:B------:R-:W-:Y:S01]  /*2810*/  FFMA.FTZ R26, R28, R26, R43 ;  /* 0x0000001a1c1a7223 */ /* 0x000fe2000001002b */
[--C-:B------:R-:W-:Y:S02]  /*2820*/  HADD2.F32 R12, -RZ, R22.reuse.H0_H0 ;  /* 0x20000016ff0c7230 */ /* 0x100fe40000004100 */
[----:B------:R-:W-:Y:S01]  /*2830*/  FFMA.FTZ R20, R20, R21, R27 ;  /* 0x0000001514147223 */ /* 0x000fe2000001001b */
[----:B------:R-:W-:Y:S01]  /*2840*/  FADD.FTZ R13, R16, R13 ;  /* 0x0000000d100d7221 */ /* 0x000fe20000010000 */
[----:B------:R-:W-:Y:S02]  /*2850*/  HADD2.F32 R18, -RZ, R39.H0_H0 ;  /* 0x20000027ff127230 */ /* 0x000fe40000004100 */
[----:B------:R-:W-:Y:S02]  /*2860*/  HADD2.F32 R22, -RZ, R22.H1_H1 ;  /* 0x30000016ff167230 */ /* 0x000fe40000004100 */
[----:B------:R-:W-:Y:S01]  /*2870*/  FFMA.FTZ R11, R11, R12, R26 ;  /* 0x0000000c0b0b7223 */ /* 0x000fe2000001001a */
[----:B------:R-:W-:-:S02]  /*2880*/  HADD2.F32 R14, -RZ, R14.H1_H1 ;  /* 0x3000000eff0e7230 */ /* 0x000fc40000004100 */
[----:B------:R-:W-:Y:S01]  /*2890*/  FADD.FTZ R20, R20, R13 ;  /* 0x0000000d14147221 */ /* 0x000fe20000010000 */
[----:B------:R-:W-:Y:S01]  /*28a0*/  IADD3 R12, PT, PT, R7, 0x1, RZ ;  /* 0x00000001070c7810 */ /* 0x000fe20007ffe0ff */
[----:B------:R-:W-:Y:S02]  /*28b0*/  HADD2.F32 R24, -RZ, R39.H1_H1 ;  /* 0x30000027ff187230 */ /* 0x000fe40000004100 */
[----:B------:R-:W-:Y:S01]  /*28c0*/  FFMA.FTZ R8, R8, R18, R41 ;  /* 0x0000001208087223 */ /* 0x000fe20000010029 */
[----:B------:R-:W-:Y:S02]  /*28d0*/  HADD2.F32 R16, -RZ, R23.H0_H0 ;  /* 0x20000017ff107230 */ /* 0x000fe40000004100 */
[----:B------:R-:W-:Y:S01]  /*28e0*/  FFMA.FTZ R9, R14, R22, R9 ;  /* 0x000000160e097223 */ /* 0x000fe20000010009 */
[----:B------:R-:W-:Y:S02]  /*28f0*/  HADD2.F32 R13, -RZ, R15.H0_H0 ;  /* 0x2000000fff0d7230 */ /* 0x000fe40000004100 */
[----:B------:R-:W-:Y:S01]  /*2900*/  FADD.FTZ R20, R11, R20 ;  /* 0x000000140b147221 */ /* 0x000fe20000010000 */
[----:B------:R-:W-:Y:S01]  /*2910*/  I2FP.F32.S32 R12, R12 ;  /* 0x0000000c000c7245 */ /* 0x000fe20000201400 */
[----:B------:R-:W-:-:S02]  /*2920*/  HADD2.F32 R23, -RZ, R23.H1_H1 ;  /* 0x30000017ff177230 */ /* 0x000fc40000004100 */
[----:B------:R-:W-:Y:S01]  /*2930*/  FFMA.FTZ R10, R10, R24, R53 ;  /* 0x000000180a0a7223 */ /* 0x000fe20000010035 */
[----:B------:R-:W-:Y:S02]  /*2940*/  HADD2.F32 R15, -RZ, R15.H1_H1 ;  /* 0x3000000fff0f7230 */ /* 0x000fe40000004100 */
[----:B------:R-:W-:Y:S01]  /*2950*/  FFMA.FTZ R8, R13, R16, R8 ;  /* 0x000000100d087223 */ /* 0x000fe20000010008 */
[----:B------:R-:W-:Y:S01]  /*2960*/  FADD.FTZ R9, R9, R20 ;  /* 0x0000001409097221 */ /* 0x000fe20000010000 */
[----:B-----5:R-:W-:Y:S01]  /*2970*/  FMUL.FTZ R12, R12, R49 ;  /* 0x000000310c0c7220 */ /* 0x020fe20000410000 */
[----:B------:R-:W-:Y:S01]  /*2980*/  FSETP.NEU.FTZ.AND P0, PT, R49, RZ, PT ;  /* 0x000000ff3100720b */ /* 0x000fe20003f1d000 */
[----:B------:R-:W-:Y:S01]  /*2990*/  FFMA.FTZ R10, R15, R23, R10 ;  /* 0x000000170f0a7223 */ /* 0x000fe2000001000a */
[----:B------:R-:W-:Y:S01]  /*29a0*/  FADD.FTZ R9, R8, R9 ;  /* 0x0000000908097221 */ /* 0x000fe20000010000 */
[----:B------:R-:W-:Y:S01]  /*29b0*/  VIADD R8, R6, 0xffffffff ;  /* 0xffffffff06087836 */ /* 0x000fe20000000000 */
[----:B------:R-:W-:-:S02]  /*29c0*/  FSEL R12, R12, RZ, P0 ;  /* 0x000000ff0c0c7208 */ /* 0x000fc40000000000 */
[----:B------:R-:W-:Y:S02]  /*29d0*/  FADD.FTZ R9, R10, R9 ;  /* 0x000000090a097221 */ /* 0x000fe40000010000 */
[----:B------:R-:W-:Y:S02]  /*29e0*/  ISETP.GE.AND P0, PT, R8, UR9, PT ;  /* 0x0000000908007c0c */ /* 0x000fe4000bf06270 */
[----:B------:R-:W-:-:S05]  /*29f0*/  FFMA.FTZ R12, R9, UR19, R12 ;  /* 0x00000013090c7c23 */ /* 0x000fca000801000c */
[----:B------:R-:W-:-:S05]  /*2a00*/  FSEL R9, R12, RZ, !P0 ;  /* 0x000000ff0c097208 */ /* 0x000fca0004000000 */
[----:B------:R1:W-:Y:S01]  /*2a10*/  STS [R44], R9 ;  /* 0x000000092c007388 */ /* 0x0003e20000000800 */
[----:B------:R-:W-:-:S07]  /*2a20*/  @!P0 FMNMX.FTZ R45, R45, R12, !PT ;  /* 0x0000000c2d2d8209 */ /* 0x000fce0007810000 */
.L_x_21637:
[----:B------:R-:W-:Y:S05]  /*2a30*/  BSYNC.RECONVERGENT B1 ;  /* 0x0000000000017941 */ /* 0x000fea0003800200 */
.L_x_21636:
[----:B------:R-:W-:Y:S02]  /*2a40*/  IADD3 R4, P0, PT, R4, 0x10, RZ ;  /* 0x0000001004047810 */ /* 0x000fe40007f1e0ff */
[----:B01----:R-:W-:Y:S02]  /*2a50*/  IADD3 R44, PT, PT, R44, 0x200, RZ ;  /* 0x000002002c2c7810 */ /* 0x003fe40007ffe0ff */
[----:B------:R-:W-:Y:S02]  /*2a60*/  IADD3 R7, PT, PT, R7, 0x80, RZ ;  /* 0x0000008007077810 */ /* 0x000fe40007ffe0ff */
[----:B------:R-:W-:Y:S02]  /*2a70*/  IADD3 R6, PT, PT, R6, 0x80, RZ ;  /* 0x0000008006067810 */ /* 0x000fe40007ffe0ff */
[----:B------:R-:W-:Y:S01]  /*2a80*/  IADD3.X R5, PT, PT, RZ, R5, RZ, P0, !PT ;  /* 0x00000005ff057210 */ /* 0x000fe200007fe4ff */
[----:B------:R-:W-:Y:S06]  /*2a90*/  @!P1 BRA `(.L_x_21638) ;  /* 0xffffffe000189947 */ /* 0x000fec000383ffff */
.L_x_21635:
[----:B------:R-:W-:Y:S05]  /*2aa0*/  BSYNC.RECONVERGENT B0 ;  /* 0x0000000000007941 */ /* 0x000fea0003800200 */
.L_x_21634:
[----:B------:R-:W0:Y:S01]  /*2ab0*/  SHFL.BFLY PT, R4, R45, 0x10, 0x1f ;  /* 0x0e001f002d047f89 */ /* 0x000e2200000e0000 */
[----:B------:R-:W-:Y:S01]  /*2ac0*/  MOV R14, 0xff7fffff ;  /* 0xff7fffff000e7802 */ /* 0x000fe20000000f00 */
[----:B------:R-:W-:Y:S01]  /*2ad0*/  BSSY.RECONVERGENT B0, `(.L_x_21639) ;  /* 0x0000103000007945 */ /* 0x000fe20003800200 */
        /* <DEDUP_REMOVED lines=15> */
[----:B0-----:R-:W-:-:S04]  /*2bd0*/  LEA R12, R3, R12, 0x18 ;  /* 0x0000000c030c7211 */ /* 0x001fc800078ec0ff */
[-C--:B------:R-:W-:Y:S02]  /*2be0*/  LEA R6, R9, R12.reuse, 0x2 ;  /* 0x0000000c09067211 */ /* 0x080fe400078e10ff */
[----:B------:R-:W-:Y:S02]  /*2bf0*/  LEA R7, R41, R12, 0x2 ;  /* 0x0000000c29077211 */ /* 0x000fe400078e10ff */
[----:B-1----:R-:W-:Y:S02]  /*2c00*/  FMNMX.FTZ R13, R8, R11, !PT ;  /* 0x0000000b080d7209 */ /* 0x002fe40007810000 */
[----:B------:R-:W0:Y:S03]  /*2c10*/  S2R R8, SR_CTAID.Z ;  /* 0x0000000000087919 */ /* 0x000e260000002700 */
        /* <DEDUP_REMOVED lines=31> */
.L_x_21643:
        /* <DEDUP_REMOVED lines=11> */
.L_x_21642:
[----:B------:R-:W-:Y:S05]  /*2ec0*/  BSYNC.RECONVERGENT B1 ;  /* 0x0000000000017941 */ /* 0x000fea0003800200 */
.L_x_21641:
        /* <DEDUP_REMOVED lines=12> */
.L_x_21646:
        /* <DEDUP_REMOVED lines=20> */
[----:B------:R-:W4:Y:S01]  /*30d0*/  MUFU.EX2 R21, R21 ;  /* 0x0000001500157308 */ /* 0x000f220000000800 */
[----:B---3--:R-:W-:Y:S01]  /*30e0*/  FADD.FTZ R19, -R5, R28 ;  /* 0x0000001c05137221 */ /* 0x008fe20000010100 */
[----:B------:R-:W-:Y:S01]  /*30f0*/  FMUL.FTZ R17, R17, 1.4426950216293334961 ;  /* 0x3fb8aa3b11117820 */ /* 0x000fe20000410000 */
[----:B------:R-:W3:Y:S01]  /*3100*/  LDS R20, [R14+0x1600] ;  /* 0x001600000e147984 */ /* 0x000ee20000000800 */
[----:B------:R-:W0:Y:S01]  /*3110*/  MUFU.EX2 R23, R23 ;  /* 0x0000001700177308 */ /* 0x000e220000000800 */
[----:B----4-:R-:W-:Y:S01]  /*3120*/  FADD.FTZ R34, -R5, R34 ;  /* 0x0000002205227221 */ /* 0x010fe20000010100 */
[----:B------:R-:W-:Y:S01]  /*3130*/  FMUL.FTZ R19, R19, 1.4426950216293334961 ;  /* 0x3fb8aa3b13137820 */ /* 0x000fe20000410000 */
[----:B------:R-:W4:Y:S01]  /*3140*/  LDS R26, [R14+0x1800] ;  /* 0x001800000e1a7984 */ /* 0x000f220000000800 */
[----:B------:R-:W0:Y:S01]  /*3150*/  MUFU.EX2 R17, R17 ;  /* 0x0000001100117308 */ /* 0x000e220000000800 */
[C---:B------:R-:W-:Y:S01]  /*3160*/  FADD.FTZ R36, -R5.reuse, R36 ;  /* 0x0000002405247221 */ /* 0x040fe20000010100 */
[----:B------:R-:W-:Y:S01]  /*3170*/  FMUL.FTZ R25, R34, 1.4426950216293334961 ;  /* 0x3fb8aa3b22197820 */ /* 0x000fe20000410000 */
[----:B------:R-:W4:Y:S01]  /*3180*/  LDS R28, [R14+0x1a00] ;  /* 0x001a00000e1c7984 */ /* 0x000f220000000800 */
[----:B------:R-:W0:Y:S01]  /*3190*/  MUFU.EX2 R19, R19 ;  /* 0x0000001300137308 */ /* 0x000e220000000800 */
[----:B------:R-:W-:Y:S01]  /*31a0*/  FADD.FTZ R33, -R5, R30 ;  /* 0x0000001e05217221 */ /* 0x000fe20000010100 */
[----:B------:R-:W-:Y:S01]  /*31b0*/  FMUL.FTZ R27, R36, 1.4426950216293334961 ;  /* 0x3fb8aa3b241b7820 */ /* 0x000fe20000410000 */
[----:B------:R-:W-:Y:S01]  /*31c0*/  FADD.FTZ R30, R21, R13 ;  /* 0x0000000d151e7221 */ /* 0x000fe20000010000 */
[----:B------:R-:W1:Y:S01]  /*31d0*/  MUFU.EX2 R25, R25 ;  /* 0x0000001900197308 */ /* 0x000e620000000800 */
[----:B------:R-:W-:Y:S01]  /*31e0*/  FADD.FTZ R38, -R5, R38 ;  /* 0x0000002605267221 */ /* 0x000fe20000010100 */
[----:B------:R-:W-:Y:S01]  /*31f0*/  FMUL.FTZ R33, R33, 1.4426950216293334961 ;  /* 0x3fb8aa3b21217820 */ /* 0x000fe20000410000 */
[----:B0-----:R-:W-:Y:S01]  /*3200*/  FADD.FTZ R30, R30, R23 ;  /* 0x000000171e1e7221 */ /* 0x001fe20000010000 */
[----:B------:R-:W0:Y:S01]  /*3210*/  MUFU.EX2 R27, R27 ;  /* 0x0000001b001b7308 */ /* 0x000e220000000800 */
[C---:B------:R-:W-:Y:S01]  /*3220*/  FADD.FTZ R40, -R5.reuse, R40 ;  /* 0x0000002805287221 */ /* 0x040fe20000010100 */
[----:B------:R-:W-:Y:S01]  /*3230*/  FMUL.FTZ R29, R38, 1.4426950216293334961 ;  /* 0x3fb8aa3b261d7820 */ /* 0x000fe20000410000 */
[----:B------:R-:W-:Y:S01]  /*3240*/  FADD.FTZ R30, R30, R17 ;  /* 0x000000111e1e7221 */ /* 0x000fe20000010000 */
[----:B------:R-:W-:Y:S01]  /*3250*/  MUFU.EX2 R33, R33 ;  /* 0x0000002100217308 */ /* 0x000fe20000000800 */
[----:B------:R-:W-:Y:S01]  /*3260*/  FMUL.FTZ R31, R40, 1.4426950216293334961 ;  /* 0x3fb8aa3b281f7820 */ /* 0x000fe20000410000 */
[C---:B------:R-:W-:Y:S01]  /*3270*/  FADD.FTZ R32, -R5.reuse, R32 ;  /* 0x0000002005207221 */ /* 0x040fe20000010100 */
[----:B------:R-:W-:Y:S01]  /*3280*/  FADD.FTZ R30, R30, R19 ;  /* 0x000000131e1e7221 */ /* 0x000fe20000010000 */
[----:B------:R-:W3:Y:S01]  /*3290*/  MUFU.EX2 R29, R29 ;  /* 0x0000001d001d7308 */ /* 0x000ee20000000800 */
[----:B------:R3:W-:Y:S01]  /*32a0*/  STS [R14+-0x400], R21 ;  /* 0xfffc00150e007388 */ /* 0x0007e20000000800 */
[----:B------:R-:W-:Y:S01]  /*32b0*/  FMUL.FTZ R32, R32, 1.4426950216293334961 ;  /* 0x3fb8aa3b20207820 */ /* 0x000fe20000410000 */
[----:B-1----:R-:W-:Y:S01]  /*32c0*/  FADD.FTZ R30, R30, R25 ;  /* 0x000000191e1e7221 */ /* 0x002fe20000010000 */
[----:B------:R-:W1:Y:S01]  /*32d0*/  MUFU.EX2 R31, R31 ;  /* 0x0000001f001f7308 */ /* 0x000e620000000800 */
[C---:B------:R-:W-:Y:S01]  /*32e0*/  FADD.FTZ R24, -R5.reuse, R24 ;  /* 0x0000001805187221 */ /* 0x040fe20000010100 */
[----:B------:R1:W-:Y:S01]  /*32f0*/  STS [R14+-0x200], R23 ;  /* 0xfffe00170e007388 */ /* 0x0003e20000000800 */
[----:B0-----:R-:W-:Y:S01]  /*3300*/  FADD.FTZ R30, R30, R27 ;  /* 0x0000001b1e1e7221 */ /* 0x001fe20000010000 */
[----:B------:R-:W0:Y:S01]  /*3310*/  MUFU.EX2 R13, R32 ;  /* 0x00000020000d7308 */ /* 0x000e220000000800 */
[C---:B------:R-:W-:Y:S01]  /*3320*/  FADD.FTZ R22, -R5.reuse, R22 ;  /* 0x0000001605167221 */ /* 0x040fe20000010100 */
[----:B------:R-:W-:Y:S01]  /*3330*/  FMUL.FTZ R24, R24, 1.4426950216293334961 ;  /* 0x3fb8aa3b18187820 */ /* 0x000fe20000410000 */
[C---:B--2---:R-:W-:Y:S01]  /*3340*/  FADD.FTZ R18, -R5.reuse, R18 ;  /* 0x0000001205127221 */ /* 0x044fe20000010100 */
[----:B------:R-:W-:Y:S01]  /*3350*/  STS [R14], R17 ;  /* 0x000000110e007388 */ /* 0x000fe20000000800 */
[----:B------:R-:W-:Y:S01]  /*3360*/  FMUL.FTZ R22, R22, 1.4426950216293334961 ;  /* 0x3fb8aa3b16167820 */ /* 0x000fe20000410000 */
[----:B---3--:R-:W-:Y:S01]  /*3370*/  FADD.FTZ R30, R30, R29 ;  /* 0x0000001d1e1e7221 */ /* 0x008fe20000010000 */
[----:B------:R-:W2:Y:S01]  /*3380*/  MUFU.EX2 R21, R24 ;  /* 0x0000001800157308 */ /* 0x000ea20000000800 */
[C---:B------:R-:W-:Y:S01]  /*3390*/  FADD.FTZ R20, -R5.reuse, R20 ;  /* 0x0000001405147221 */ /* 0x040fe20000010100 */
[----:B------:R-:W-:Y:S01]  /*33a0*/  FMUL.FTZ R18, R18, 1.4426950216293334961 ;  /* 0x3fb8aa3b12127820 */ /* 0x000fe20000410000 */
[----:B-1----:R-:W-:Y:S01]  /*33b0*/  FADD.FTZ R30, R30, R31 ;  /* 0x0000001f1e1e7221 */ /* 0x002fe20000010000 */
[----:B------:R-:W1:Y:S01]  /*33c0*/  MUFU.EX2 R23, R22 ;  /* 0x0000001600177308 */ /* 0x000e620000000800 */
[C---:B----4-:R-:W-:Y:S01]  /*33d0*/  FADD.FTZ R26, -R5.reuse, R26 ;  /* 0x0000001a051a7221 */ /* 0x050fe20000010100 */
[----:B------:R-:W-:Y:S01]  /*33e0*/  FMUL.FTZ R20, R20, 1.4426950216293334961 ;  /* 0x3fb8aa3b14147820 */ /* 0x000fe20000410000 */
[----:B0-----:R-:W-:Y:S01]  /*33f0*/  FADD.FTZ R30, R30, R13 ;  /* 0x0000000d1e1e7221 */ /* 0x001fe20000010000 */
[----:B------:R-:W0:Y:S01]  /*3400*/  MUFU.EX2 R35, R18 ;  /* 0x0000001200237308 */ /* 0x000e220000000800 */
[----:B------:R-:W-:Y:S01]  /*3410*/  FADD.FTZ R28, -R5, R28 ;  /* 0x0000001c051c7221 */ /* 0x000fe20000010100 */
[----:B------:R-:W-:Y:S01]  /*3420*/  FMUL.FTZ R26, R26, 1.4426950216293334961 ;  /* 0x3fb8aa3b1a1a7820 */ /* 0x000fe20000410000 */
[----:B------:R-:W-:Y:S01]  /*3430*/  FADD.FTZ R30, R30, R33 ;  /* 0x000000211e1e7221 */ /* 0x000fe20000010000 */
[----:B------:R-:W3:Y:S01]  /*3440*/  MUFU.EX2 R37, R20 ;  /* 0x0000001400257308 */ /* 0x000ee20000000800 */
[----:B------:R-:W-:Y:S01]  /*3450*/  FMUL.FTZ R28, R28, 1.4426950216293334961 ;  /* 0x3fb8aa3b1c1c7820 */ /* 0x000fe20000410000 */
[----:B------:R-:W-:Y:S01]  /*3460*/  STS [R14+0x200], R19 ;  /* 0x000200130e007388 */ /* 0x000fe20000000800 */
[----:B--2---:R-:W-:Y:S01]  /*3470*/  FADD.FTZ R30, R30, R21 ;  /* 0x000000151e1e7221 */ /* 0x004fe20000010000 */
[----:B------:R-:W2:Y:S02]  /*3480*/  MUFU.EX2 R39, R26 ;  /* 0x0000001a00277308 */ /* 0x000ea40000000800 */
[----:B------:R-:W-:Y:S01]  /*3490*/  STS [R14+0x400], R25 ;  /* 0x000400190e007388 */ /* 0x000fe20000000800 */
[----:B-1----:R-:W-:Y:S01]  /*34a0*/  FADD.FTZ R30, R30, R23 ;  /* 0x000000171e1e7221 */ /* 0x002fe20000010000 */
[----:B------:R-:W1:Y:S02]  /*34b0*/  MUFU.EX2 R43, R28 ;  /* 0x0000001c002b7308 */ /* 0x000e640000000800 */
[----:B------:R-:W-:Y:S01]  /*34c0*/  STS [R14+0x600], R27 ;  /* 0x0006001b0e007388 */ /* 0x000fe20000000800 */
[----:B0-----:R-:W-:-:S03]  /*34d0*/  FADD.FTZ R30, R30, R35 ;  /* 0x000000231e1e7221 */ /* 0x001fc60000010000 */
[----:B------:R-:W-:Y:S01]  /*34e0*/  STS [R14+0x800], R29 ;  /* 0x0008001d0e007388 */ /* 0x000fe20000000800 */
[----:B---3--:R-:W-:-:S03]  /*34f0*/  FADD.FTZ R30, R30, R37 ;  /* 0x000000251e1e7221 */ /* 0x008fc60000010000 */
[----:B------:R-:W-:Y:S01]  /*3500*/  STS [R14+0xa00], R31 ;  /* 0x000a001f0e007388 */ /* 0x000fe20000000800 */
[----:B--2---:R-:W-:-:S03]  /*3510*/  FADD.FTZ R30, R30, R39 ;  /* 0x000000271e1e7221 */ /* 0x004fc60000010000 */
        /* <DEDUP_REMOVED lines=11> */
.L_x_21645:
[----:B------:R-:W-:Y:S05]  /*35d0*/  BSYNC.RECONVERGENT B1 ;  /* 0x0000000000017941 */ /* 0x000fea0003800200 */
.L_x_21644:
        /* <DEDUP_REMOVED lines=55> */
.L_x_21648:
[----:B------:R-:W-:Y:S05]  /*3950*/  BSYNC.RECONVERGENT B1 ;  /* 0x0000000000017941 */ /* 0x000fea0003800200 */
.L_x_21647:
        /* <DEDUP_REMOVED lines=26> */
.L_x_21640:
[----:B------:R-:W-:Y:S05]  /*3b00*/  BSYNC.RECONVERGENT B0 ;  /* 0x0000000000007941 */ /* 0x000fea0003800200 */
.L_x_21639:
        /* <DEDUP_REMOVED lines=36> */
[----:B------:R-:W-:Y:S02]  /*3d50*/  LOP3.LUT R7, R7, 0x180, RZ, 0xc0, !PT ;  /* 0x0000018007077812 */ /* 0x000fe400078ec0ff */
[----:B------:R-:W-:-:S02]  /*3d60*/  LEA R15, R3, R16, 0x18 ;  /* 0x00000010030f7211 */ /* 0x000fc400078ec0ff */
[----:B------:R-:W-:Y:S01]  /*3d70*/  IADD3 R16, PT, PT, RZ, -R14, RZ ;  /* 0x8000000eff107210 */ /* 0x000fe20007ffe0ff */
[----:B------:R-:W-:Y:S01]  /*3d80*/  IMAD.IADD R14, R7, 0x1, R10 ;  /* 0x00000001070e7824 */ /* 0x000fe200078e020a */
[----:B------:R-:W-:-:S07]  /*3d90*/  LEA R15, R10, R15, 0x2 ;  /* 0x0000000f0a0f7211 */ /* 0x000fce00078e10ff */
.L_x_21653:
[----:B------:R-:W1:Y:S01]  /*3da0*/  LDS R7, [R15] ;  /* 0x000000000f077984 */ /* 0x000e620000000800 */
[----:B------:R-:W-:-:S04]  /*3db0*/  IADD3 R16, PT, PT, R16, 0x1, RZ ;  /* 0x0000000110107810 */ /* 0x000fc80007ffe0ff */
[----:B------:R-:W-:Y:S01]  /*3dc0*/  ISETP.NE.AND P0, PT, R16, RZ, PT ;  /* 0x000000ff1000720c */ /* 0x000fe20003f05270 */
[----:B-1----:R-:W-:-:S05]  /*3dd0*/  FMUL.FTZ R18, R7, R6 ;  /* 0x0000000607127220 */ /* 0x002fca0000410000 */
[----:B------:R1:W-:Y:S02]  /*3de0*/  STS [R15], R18 ;  /* 0x000000120f007388 */ /* 0x0003e40000000800 */
[----:B-1----:R-:W-:-:S05]  /*3df0*/  IADD3 R15, PT, PT, R15, 0x200, RZ ;  /* 0x000002000f0f7810 */ /* 0x002fca0007ffe0ff */
[----:B------:R-:W-:Y:S05]  /*3e00*/  @P0 BRA `(.L_x_21653) ;  /* 0xfffffffc00e40947 */ /* 0x000fea000383ffff */
.L_x_21652:
[----:B------:R-:W-:Y:S05]  /*3e10*/  BSYNC.RECONVERGENT B1 ;  /* 0x0000000000017941 */ /* 0x000fea0003800200 */
.L_x_21651:
        /* <DEDUP_REMOVED lines=12> */
.L_x_21656:
        /* <DEDUP_REMOVED lines=52> */
.L_x_21655:
[----:B------:R-:W-:Y:S05]  /*4220*/  BSYNC.RECONVERGENT B1 ;  /* 0x0000000000017941 */ /* 0x000fea0003800200 */
.L_x_21654:
        /* <DEDUP_REMOVED lines=31> */
.L_x_21658:
[----:B------:R-:W-:Y:S05]  /*4420*/  BSYNC.RECONVERGENT B1 ;  /* 0x0000000000017941 */ /* 0x000fea0003800200 */
.L_x_21657:
        /* <DEDUP_REMOVED lines=14> */
.L_x_21650:
[----:B------:R-:W-:Y:S05]  /*4510*/  BSYNC.RECONVERGENT B0 ;  /* 0x0000000000007941 */ /* 0x000fea0003800200 */
.L_x_21649:
[----:B------:R-:W3:Y:S01]  /*4520*/  LDCU UR6, c[0x0][0x370] ;  /* 0x00006e00ff0677ac */ /* 0x000ee20008000800 */
[----:B--2---:R-:W2:Y:S08]  /*4530*/  LDC R7, c[0x0][0x378] ;  /* 0x0000de00ff077b82 */ /* 0x004eb00000000800 */
[----:B------:R-:W-:Y:S01]  /*4540*/  BAR.SYNC.DEFER_BLOCKING 0x0 ;  /* 0x0000000000007b1d */ /* 0x000fe20000010000 */
[----:B------:R-:W-:-:S02]  /*4550*/  ISETP.NE.AND P0, PT, R10, RZ, PT ;  /* 0x000000ff0a00720c */ /* 0x000fc40003f05270 */
[----:B------:R-:W-:-:S03]  /*4560*/  LEA R44, R8, R9, 0x4 ;  /* 0x00000009082c7211 */ /* 0x000fc600078e20ff */
[----:B------:R-:W4:Y:S02]  /*4570*/  LDCU UR17, c[0x0][0x3dc] ;  /* 0x00007b80ff1177ac */ /* 0x000f240008000800 */
[----:B------:R-:W0:Y:S01]  /*4580*/  S2UR UR8, SR_CTAID.X ;  /* 0x00000000000879c3 */ /* 0x000e220000002500 */
[----:B------:R-:W-:Y:S07]  /*4590*/  BSSY.RECONVERGENT B0, `(.L_x_21659) ;  /* 0x0000010000007945 */ /* 0x000fee0003800200 */
[----:B------:R-:W0:Y:S01]  /*45a0*/  S2UR UR16, SR_CTAID.Y ;  /* 0x00000000001079c3 */ /* 0x000e220000002600 */
[----:B---3--:R-:W-:Y:S05]  /*45b0*/  @P0 BRA `(.L_x_21660) ;  /* 0x0000000000340947 */ /* 0x008fea0003800000 */
[----:B0-----:R-:W-:Y:S01]  /*45c0*/  UIMAD UR5, UR16, UR6, UR8 ;  /* 0x00000006100572a4 */ /* 0x001fe2000f8e0208 */
[----:B------:R-:W0:Y:S05]  /*45d0*/  LDCU.128 UR12, c[0x0][0x380] ;  /* 0x00007000ff0c77ac */ /* 0x000e2a0008000c00 */
[----:B--2---:R-:W-:-:S05]  /*45e0*/  IMAD R11, R7, UR5, RZ ;  /* 0x00000005070b7c24 */ /* 0x004fca000f8e02ff */
        /* <DEDUP_REMOVED lines=10> */
.L_x_21660:
[----:B0---4-:R-:W-:Y:S05]  /*4690*/  BSYNC.RECONVERGENT B0 ;  /* 0x0000000000007941 */ /* 0x011fea0003800200 */
.L_x_21659:
        /* <DEDUP_REMOVED lines=11> */
[----:B------:R-:W-:Y:S01]  /*4750*/  MOV R25, RZ ;  /* 0x000000ff00197202 */ /* 0x000fe20000000f00 */
[----:B0-----:R-:W-:Y:S06]  /*4760*/  @P0 BRA `(.L_x_21662) ;  /* 0x0000003000600947 */ /* 0x001fec0003800000 */
[----:B-1-3--:R-:W0:Y:S01]  /*4770*/  I2F.RP R13, R0 ;  /* 0x00000000000d7306 */ /* 0x00ae220000209400 */
[----:B------:R-:W1:Y:S01]  /*4780*/  LDC R11, c[0x0][0x3c8] ;  /* 0x0000f200ff0b7b82 */ /* 0x000e620000000800 */
[----:B------:R-:W-:Y:S01]  /*4790*/  SHF.L.U32 R6, R10, 0x5, RZ ;  /* 0x000000050a067819 */ /* 0x000fe200000006ff */
[----:B------:R-:W3:Y:S01]  /*47a0*/  LDCU UR14, c[0x0][0x3fc] ;  /* 0x00007f80ff0e77ac */ /* 0x000ee20008000800 */
[----:B------:R-:W-:Y:S01]  /*47b0*/  VIADD R14, R4, 0x120 ;  /* 0x00000120040e7836 */ /* 0x000fe20000000000 */
[C---:B------:R-:W-:Y:S01]  /*47c0*/  IADD3 R24, PT, PT, R44.reuse, 0x1, RZ ;  /* 0x000000012c187810 */ /* 0x040fe20007ffe0ff */
[----:B------:R-:W-:Y:S01]  /*47d0*/  IMAD.WIDE.U32 R4, R44, 0x4, RZ ;  /* 0x000000042c047825 */ /* 0x000fe200078e00ff */
[----:B------:R-:W4:Y:S01]  /*47e0*/  LDCU UR15, c[0x0][0x3e0] ;  /* 0x00007c00ff0f77ac */ /* 0x000f220008000800 */
[----:B------:R-:W-:Y:S02]  /*47f0*/  LOP3.LUT R6, R6, 0x60, RZ, 0xe2, !PT ;  /* 0x0000006006067812 */ /* 0x000fe400078ee2ff */
[----:B------:R-:W-:-:S02]  /*4800*/  CS2R R38, SRZ ;  /* 0x0000000000267805 */ /* 0x000fc4000001ff00 */
[----:B------:R-:W-:Y:S01]  /*4810*/  LEA R3, R3, R14, 0x18 ;  /* 0x0000000e03037211 */ /* 0x000fe200078ec0ff */
[----:B------:R-:W2:Y:S01]  /*4820*/  LDCU.64 UR18, c[0x0][0x3b8] ;  /* 0x00007700ff1277ac */ /* 0x000ea20008000a00 */
[----:B------:R-:W-:Y:S02]  /*4830*/  LEA R6, R9, R6, 0x7 ;  /* 0x0000000609067211 */ /* 0x000fe400078e38ff */
[----:B------:R-:W-:Y:S02]  /*4840*/  CS2R R36, SRZ ;  /* 0x0000000000247805 */ /* 0x000fe4000001ff00 */
[----:B------:R-:W-:Y:S01]  /*4850*/  MOV R14, RZ ;  /* 0x000000ff000e7202 */ /* 0x000fe20000000f00 */
[----:B0-----:R-:W0:Y:S01]  /*4860*/  MUFU.RCP R13, R13 ;  /* 0x0000000d000d7308 */ /* 0x001e220000001000 */
[----:B------:R-:W-:Y:S01]  /*4870*/  UIADD3 UR5, UPT, UPT, UR9, 0x1f, URZ ;  /* 0x0000001f09057890 */ /* 0x000fe2000fffe0ff */
[----:B------:R-:W-:Y:S02]  /*4880*/  MOV R40, RZ ;  /* 0x000000ff00287202 */ /* 0x000fe40000000f00 */
[----:B------:R-:W-:-:S02]  /*4890*/  CS2R R34, SRZ ;  /* 0x0000000000227805 */ /* 0x000fc4000001ff00 */
[----:B------:R-:W-:Y:S01]  /*48a0*/  CS2R R32, SRZ ;  /* 0x0000000000207805 */ /* 0x000fe2000001ff00 */
[----:B------:R-:W-:Y:S01]  /*48b0*/  USHF.R.U32.HI UR5, URZ, 0x5, UR5 ;  /* 0x00000005ff057899 */ /* 0x000fe20008011605 */
[----:B---3--:R-:W-:Y:S01]  /*48c0*/  IMAD.U32 R42, RZ, RZ, UR14 ;  /* 0x0000000eff2a7e24 */ /* 0x008fe2000f8e00ff */
[----:B------:R-:W-:Y:S02]  /*48d0*/  CS2R R30, SRZ ;  /* 0x00000000001e7805 */ /* 0x000fe4000001ff00 */
[----:B------:R-:W-:Y:S02]  /*48e0*/  CS2R R28, SRZ ;  /* 0x00000000001c7805 */ /* 0x000fe4000001ff00 */
[----:B------:R-:W-:Y:S01]  /*48f0*/  CS2R R26, SRZ ;  /* 0x00000000001a7805 */ /* 0x000fe2000001ff00 */
[----:B-1----:R-:W-:Y:S01]  /*4900*/  IMAD R11, R11, UR16, RZ ;  /* 0x000000100b0b7c24 */ /* 0x002fe2000f8e02ff */
[----:B------:R-:W-:Y:S01]  /*4910*/  MOV R25, RZ ;  /* 0x000000ff00197202 */ /* 0x000fe20000000f00 */
[----:B----4-:R-:W-:Y:S01]  /*4920*/  IMAD R52, R2, UR15, RZ ;  /* 0x0000000f02347c24 */ /* 0x010fe2000f8e02ff */
[----:B------:R-:W-:Y:S01]  /*4930*/  IADD3 R44, PT, PT, R44, -UR5, RZ ;  /* 0x800000052c2c7c10 */ /* 0x000fe2000fffe0ff */
[----:B------:R-:W-:Y:S01]  /*4940*/  IMAD.WIDE R16, R11, 0x4, R4 ;  /* 0x000000040b107825 */ /* 0x000fe200078e0204 */
[----:B------:R-:W-:-:S02]  /*4950*/  IADD3 R5, PT, PT, R6, 0x10, R3 ;  /* 0x0000001006057810 */ /* 0x000fc40007ffe003 */
[----:B------:R-:W-:Y:S02]  /*4960*/  LEA R11, R9, R12, 0x5 ;  /* 0x0000000c090b7211 */ /* 0x000fe400078e28ff */
[----:B0-----:R-:W-:Y:S02]  /*4970*/  IADD3 R15, PT, PT, R13, 0xffffffe, RZ ;  /* 0x0ffffffe0d0f7810 */ /* 0x001fe40007ffe0ff */
[----:B--2---:R-:W-:Y:S02]  /*4980*/  IADD3 R6, P0, PT, R16, UR18, RZ ;  /* 0x0000001210067c10 */ /* 0x004fe4000ff1e0ff */
[----:B------:R-:W-:Y:S02]  /*4990*/  IADD3 R11, PT, PT, R11, 0x3, RZ ;  /* 0x000000030b0b7810 */ /* 0x000fe40007ffe0ff */
[----:B------:R-:W0:Y:S01]  /*49a0*/  F2I.FTZ.U32.TRUNC.NTZ R15, R15 ;  /* 0x0000000f000f7305 */ /* 0x000e22000021f000 */
[----:B------:R-:W-:Y:S02]  /*49b0*/  IADD3 R42, PT, PT, -R42, UR7, RZ ;  /* 0x000000072a2a7c10 */ /* 0x000fe4000fffe1ff */
[----:B------:R-:W-:-:S02]  /*49c0*/  SHF.R.S32.HI R53, RZ, 0x1f, R52 ;  /* 0x0000001fff357819 */ /* 0x000fc40000011434 */
[----:B0-----:R-:W-:-:S05]  /*49d0*/  IADD3 R13, PT, PT, RZ, -R15, RZ ;  /* 0x8000000fff0d7210 */ /* 0x001fca0007ffe0ff */
[----:B------:R-:W-:Y:S02]  /*49e0*/  IMAD R3, R13, R0, RZ ;  /* 0x000000000d037224 */ /* 0x000fe400078e02ff */
[----:B------:R-:W-:Y:S02]  /*49f0*/  IMAD.SHL.U32 R13, R10, 0x8, RZ ;  /* 0x000000080a0d7824 */ /* 0x000fe400078e00ff */
[----:B------:R-:W-:Y:S01]  /*4a00*/  IMAD.HI.U32 R4, R15, R3, R14 ;  /* 0x000000030f047227 */ /* 0x000fe200078e000e */
[----:B------:R-:W-:Y:S02]  /*4a10*/  IADD3.X R3, PT, PT, R17, UR19, RZ, P0, !PT ;  /* 0x0000001311037c10 */ /* 0x000fe400087fe4ff */
[C---:B------:R-:W-:Y:S02]  /*4a20*/  LOP3.LUT R12, R13.reuse, 0x18, RZ, 0xc0, !PT ;  /* 0x000000180d0c7812 */ /* 0x040fe400078ec0ff */
[----:B------:R-:W-:Y:S02]  /*4a30*/  LOP3.LUT R2, R13, 0xf8, RZ, 0xc0, !PT ;  /* 0x000000f80d027812 */ /* 0x000fe400078ec0ff */
[----:B------:R-:W-:-:S07]  /*4a40*/  IADD3 R43, PT, PT, R12, R11, RZ ;  /* 0x0000000b0c2b7210 */ /* 0x000fce0007ffe0ff */
.L_x_21697:
[----:B------:R-:W0:Y:S01]  /*4a50*/  LDC R18, c[0x0][0x400] ;  /* 0x00010000ff127b82 */ /* 0x000e220000000800 */
[----:B------:R-:W-:Y:S01]  /*4a60*/  IADD3 R13, PT, PT, R11, -0x3, RZ ;  /* 0xfffffffd0b0d7810 */ /* 0x000fe20007ffe0ff */
[----:B------:R-:W-:Y:S03]  /*4a70*/  BSSY.RECONVERGENT B0, `(.L_x_21663) ;  /* 0x00002dd000007945 */ /* 0x000fe60003800200 */
[----:B------:R-:W-:-:S03]  /*4a80*/  IABS R17, R13 ;  /* 0x0000000d00117213 */ /* 0x000fc60000000000 */
        /* <DEDUP_REMOVED lines=14> */
[----:B------:R-:W-:Y:S02]  /*4b70*/  ISETP.GE.U32.AND P0, PT, R17, R0, PT ;  /* 0x000000001100720c */ /* 0x000fe40003f06070 */
[----:B0-----:R-:W-:-:S04]  /*4b80*/  IADD3 R17, PT, PT, R19, 0xffffffe, RZ ;  /* 0x0ffffffe13117810 */ /* 0x001fc80007ffe0ff */
[----:B------:R-:W0:Y:S07]  /*4b90*/  F2I.FTZ.U32.TRUNC.NTZ R13, R17 ;  /* 0x00000011000d7305 */ /* 0x000e2e000021f000 */
[----:B------:R-:W-:-:S04]  /*4ba0*/  @P0 IADD3 R15, PT, PT, R15, 0x1, RZ ;  /* 0x000000010f0f0810 */ /* 0x000fc80007ffe0ff */
[----:B------:R-:W-:Y:S02]  /*4bb0*/  MOV R16, R15 ;  /* 0x0000000f00107202 */ /* 0x000fe40000000f00 */
[----:B0-----:R-:W-:-:S03]  /*4bc0*/  IADD3 R19, PT, PT, RZ, -R13, RZ ;  /* 0x8000000dff137210 */ /* 0x001fc60007ffe0ff */
[----:B------:R-:W-:Y:S01]  /*4bd0*/  @!P2 IMAD.MOV R16, RZ, RZ, -R16 ;  /* 0x000000ffff10a224 */ /* 0x000fe200078e0a10 */
[----:B------:R-:W-:Y:S01]  /*4be0*/  @!P1 LOP3.LUT R16, RZ, R12, RZ, 0x33, !PT ;  /* 0x0000000cff109212 */ /* 0x000fe200078e33ff */
[----:B------:R-:W-:Y:S01]  /*4bf0*/  HFMA2 R12, -RZ, RZ, 0, 0 ;  /* 0x00000000ff0c7431 */ /* 0x000fe200000001ff */
[----:B------:R-:W-:Y:S01]  /*4c00*/  ISETP.NE.AND P2, PT, R18, RZ, PT ;  /* 0x000000ff1200720c */ /* 0x000fe20003f45270 */
[----:B------:R-:W-:Y:S01]  /*4c10*/  IMAD R19, R19, R14, RZ ;  /* 0x0000000e13137224 */ /* 0x000fe200078e02ff */
[----:B------:R-:W-:-:S03]  /*4c20*/  IADD3 R15, PT, PT, R16, R47, RZ ;  /* 0x0000002f100f7210 */ /* 0x000fc60007ffe0ff */
        /* <DEDUP_REMOVED lines=15> */
[----:B------:R-:W-:Y:S05]  /*4d20*/  @!P0 BRA P1, `(.L_x_21664) ;  /* 0x0000002800c48947 */ /* 0x000fea0000800000 */
[----:B------:R-:W-:Y:S01]  /*4d30*/  MOV R22, R6 ;  /* 0x0000000600167202 */ /* 0x000fe20000000f00 */
[----:B------:R-:W-:Y:S01]  /*4d40*/  IMAD.MOV.U32 R23, RZ, RZ, R3 ;  /* 0x000000ffff177224 */ /* 0x000fe200078e0003 */
[----:B------:R-:W0:Y:S04]  /*4d50*/  LDS.128 R12, [R5+-0x10] ;  /* 0xfffff000050c7984 */ /* 0x000e280000000c00 */
[----:B------:R-:W2:Y:S04]  /*4d60*/  LDG.E.CONSTANT R21, desc[UR10][R22.64] ;  /* 0x0000000a16157981 */ /* 0x000ea8000c1e9900 */
[----:B------:R1:W3:Y:S01]  /*4d70*/  LDS.128 R16, [R5] ;  /* 0x0000000005107984 */ /* 0x0002e20000000c00 */
[----:B0-----:R-:W-:-:S02]  /*4d80*/  F2FP.F16.F32.PACK_AB R14, R15, R14 ;  /* 0x0000000e0f0e723e */ /* 0x001fc400000000ff */
[----:B-----5:R-:W-:Y:S01]  /*4d90*/  F2FP.F16.F32.PACK_AB R49, R13, R12 ;  /* 0x0000000c0d31723e */ /* 0x020fe200000000ff */
        /* <DEDUP_REMOVED lines=9> */
[----:B------:R1:W5:Y:S06]  /*4e30*/  LDG.E.128.CONSTANT R12, desc[UR10][R20.64] ;  /* 0x0000000a140c7981 */ /* 0x00036c000c1e9d00 */
        /* <DEDUP_REMOVED lines=31> */
.L_x_21666:
[----:B------:R-:W-:Y:S05]  /*5030*/  BSYNC.RECONVERGENT B2 ;  /* 0x0000000000027941 */ /* 0x000fea0003800200 */
.L_x_21665:
[----:B------:R-:W-:Y:S01]  /*5040*/  F2FP.F16.F32.PACK_AB R51, R17, R16 ;  /* 0x000000101133723e */ /* 0x000fe200000000ff */
[----:B-----5:R-:W-:Y:S01]  /*5050*/  HMUL2 R13, R46, R13 ;  /* 0x0000000d2e0d7232 */ /* 0x020fe20000000000 */
[----:B------:R-:W-:Y:S02]  /*5060*/  F2FP.F16.F32.PACK_AB R48, R19, R18 ;  /* 0x000000121330723e */ /* 0x000fe400000000ff */
[----:B------:R0:W5:Y:S01]  /*5070*/  LDG.E.128.CONSTANT R16, desc[UR10][R20.64+0x200] ;  /* 0x0002000a14107981 */ /* 0x000162000c1e9d00 */
[----:B------:R-:W-:Y:S01]  /*5080*/  HFMA2 R13, R49, R12, R13 ;  /* 0x0000000c310d7231 */ /* 0x000fe2000000000d */
[----:B------:R-:W-:Y:S03]  /*5090*/  BSSY.RECONVERGENT B2, `(.L_x_21667) ;  /* 0x0000021000027945 */ /* 0x000fe60003800200 */
[----:B------:R-:W-:Y:S01]  /*50a0*/  HFMA2 R14, R51, R14, R13 ;  /* 0x0000000e330e7231 */ /* 0x000fe2000000000d */
[----:B------:R-:W-:Y:S06]  /*50b0*/  @P0 BRA `(.L_x_21668) ;  /* 0x0000000000780947 */ /* 0x000fec0003800000 */
        /* <DEDUP_REMOVED lines=30> */
.L_x_21668:
[----:B------:R-:W-:Y:S05]  /*52a0*/  BSYNC.RECONVERGENT B2 ;  /* 0x0000000000027941 */ /* 0x000fea0003800200 */
.L_x_21667:
        /* <DEDUP_REMOVED lines=38> */
.L_x_21670:
[----:B------:R-:W-:Y:S05]  /*5510*/  BSYNC.RECONVERGENT B2 ;  /* 0x0000000000027941 */ /* 0x000fea0003800200 */
.L_x_21669:
[----:B-----5:R-:W-:-:S04]  /*5520*/  HMUL2 R13, R46, R13 ;  /* 0x0000000d2e0d7232 */ /* 0x020fc80000000000 */
[----:B------:R-:W-:Y:S02]  /*5530*/  HFMA2 R17, R49, R12, R13 ;  /* 0x0000000c31117231 */ /* 0x000fe4000000000d */
[--C-:B------:R-:W-:Y:S02]  /*5540*/  HADD2.F32 R12, -RZ, R16.reuse.H0_H0 ;  /* 0x20000010ff0c7230 */ /* 0x100fe40000004100 */
[----:B------:R-:W-:Y:S02]  /*5550*/  HADD2.F32 R13, -RZ, R16.H1_H1 ;  /* 0x30000010ff0d7230 */ /* 0x000fe40000004100 */
[----:B------:R-:W-:Y:S01]  /*5560*/  HFMA2 R17, R51, R14, R17 ;  /* 0x0000000e33117231 */ /* 0x000fe20000000011 */
[----:B------:R-:W-:Y:S01]  /*5570*/  BSSY.RECONVERGENT B2, `(.L_x_21671) ;  /* 0x0000028000027945 */ /* 0x000fe20003800200 */
[----:B------:R-:W-:Y:S02]  /*5580*/  HADD2.F32 R16, -RZ, R19.H0_H0 ;  /* 0x20000013ff107230 */ /* 0x000fe40000004100 */
[----:B------:R-:W-:Y:S01]  /*5590*/  FADD.FTZ R13, R12, R13 ;  /* 0x0000000d0c0d7221 */ /* 0x000fe20000010000 */
[----:B------:R-:W-:-:S02]  /*55a0*/  HFMA2 R15, R48, R15, R17 ;  /* 0x0000000f300f7231 */ /* 0x000fc40000000011 */
[----:B------:R-:W-:Y:S02]  /*55b0*/  HADD2.F32 R19, -RZ, R19.H1_H1 ;  /* 0x30000013ff137230 */ /* 0x000fe40000004100 */
[----:B------:R-:W-:Y:S01]  /*55c0*/  FADD.FTZ R40, R40, R13 ;  /* 0x0000000d28287221 */ /* 0x000fe20000010000 */
[--C-:B------:R-:W-:Y:S02]  /*55d0*/  HADD2.F32 R17, -RZ, R15.reuse.H0_H0 ;  /* 0x2000000fff117230 */ /* 0x100fe40000004100 */
[----:B------:R-:W-:Y:S02]  /*55e0*/  HADD2.F32 R18, -RZ, R15.H1_H1 ;  /* 0x3000000fff127230 */ /* 0x000fe40000004100 */
[----:B------:R3:W5:Y:S01]  /*55f0*/  LDG.E.128.CONSTANT R12, desc[UR10][R20.64+0x600] ;  /* 0x0006000a140c7981 */ /* 0x000762000c1e9d00 */
        /* <DEDUP_REMOVED lines=31> */
.L_x_21672:
[----:B------:R-:W-:Y:S05]  /*57f0*/  BSYNC.RECONVERGENT B2 ;  /* 0x0000000000027941 */ /* 0x000fea0003800200 */
.L_x_21671:
[----:B------:R-:W-:Y:S01]  /*5800*/  FADD.FTZ R16, R16, R19 ;  /* 0x0000001310107221 */ /* 0x000fe20000010000 */
[----:B------:R-:W-:Y:S01]  /*5810*/  FADD.FTZ R17, R17, R18 ;  /* 0x0000001211117221 */ /* 0x000fe20000010000 */
[----:B-----5:R-:W-:Y:S02]  /*5820*/  HMUL2 R13, R46, R13 ;  /* 0x0000000d2e0d7232 */ /* 0x020fe40000000000 */
[----:B------:R-:W-:Y:S01]  /*5830*/  FADD.FTZ R39, R39, R16 ;  /* 0x0000001027277221 */ /* 0x000fe20000010000 */
[----:B------:R-:W-:Y:S01]  /*5840*/  FADD.FTZ R38, R38, R17 ;  /* 0x0000001126267221 */ /* 0x000fe20000010000 */
[----:B------:R-:W-:Y:S01]  /*5850*/  HFMA2 R13, R49, R12, R13 ;  /* 0x0000000c310d7231 */ /* 0x000fe2000000000d */
[----:B------:R4:W5:Y:S01]  /*5860*/  LDG.E.128.CONSTANT R16, desc[UR10][R20.64+0x800] ;  /* 0x0008000a14107981 */ /* 0x000962000c1e9d00 */
[----:B------:R-:W-:Y:S02]  /*5870*/  BSSY.RECONVERGENT B2, `(.L_x_21673) ;  /* 0x0000021000027945 */ /* 0x000fe40003800200 */
[----:B------:R-:W-:-:S02]  /*5880*/  HFMA2 R14, R51, R14, R13 ;  /* 0x0000000e330e7231 */ /* 0x000fc4000000000d */
        /* <DEDUP_REMOVED lines=31> */
.L_x_21674:
[----:B------:R-:W-:Y:S05]  /*5a80*/  BSYNC.RECONVERGENT B2 ;  /* 0x0000000000027941 */ /* 0x000fea0003800200 */
.L_x_21673:
        /* <DEDUP_REMOVED lines=38> */
.L_x_21676:
[----:B------:R-:W-:Y:S05]  /*5cf0*/  BSYNC.RECONVERGENT B2 ;  /* 0x0000000000027941 */ /* 0x000fea0003800200 */
.L_x_21675:
        /* <DEDUP_REMOVED lines=45> */
.L_x_21678:
[----:B------:R-:W-:Y:S05]  /*5fd0*/  BSYNC.RECONVERGENT B2 ;  /* 0x0000000000027941 */ /* 0x000fea0003800200 */
.L_x_21677:
        /* <DEDUP_REMOVED lines=40> */
.L_x_21680:
[----:B------:R-:W-:Y:S05]  /*6260*/  BSYNC.RECONVERGENT B2 ;  /* 0x0000000000027941 */ /* 0x000fea0003800200 */
.L_x_21679:
        /* <DEDUP_REMOVED lines=38> */
.L_x_21682:
[----:B------:R-:W-:Y:S05]  /*64d0*/  BSYNC.RECONVERGENT B2 ;  /* 0x0000000000027941 */ /* 0x000fea0003800200 */
.L_x_21681:
        /* <DEDUP_REMOVED lines=45> */
.L_x_21684:
[----:B------:R-:W-:Y:S05]  /*67b0*/  BSYNC.RECONVERGENT B2 ;  /* 0x0000000000027941 */ /* 0x000fea0003800200 */
.L_x_21683:
        /* <DEDUP_REMOVED lines=40> */
.L_x_21686:
[----:B------:R-:W-:Y:S05]  /*6a40*/  BSYNC.RECONVERGENT B2 ;  /* 0x0000000000027941 */ /* 0x000fea0003800200 */
.L_x_21685:
        /* <DEDUP_REMOVED lines=38> */
.L_x_21688:
[----:B------:R-:W-:Y:S05]  /*6cb0*/  BSYNC.RECONVERGENT B2 ;  /* 0x0000000000027941 */ /* 0x000fea0003800200 */
.L_x_21687:
[----:B-----5:R-:W-:-:S04]  /*6cc0*/  HMUL2 R13, R46, R13 ;  /* 0x0000000d2e0d7232 */ /* 0x020fc80000000000 */
[----:B------:R-:W-:Y:S02]  /*6cd0*/  HFMA2 R17, R49, R12, R13 ;  /* 0x0000000c31117231 */ /* 0x000fe4000000000d */
[--C-:B------:R-:W-:Y:S02]  /*6ce0*/  HADD2.F32 R12, -RZ, R16.reuse.H0_H0 ;  /* 0x20000010ff0c7230 */ /* 0x100fe40000004100 */
[----:B------:R-:W-:Y:S02]  /*6cf0*/  HADD2.F32 R13, -RZ, R16.H1_H1 ;  /* 0x30000010ff0d7230 */ /* 0x000fe40000004100 */
[----:B------:R-:W-:-:S03]  /*6d00*/  HFMA2 R17, R51, R14, R17 ;  /* 0x0000000e33117231 */ /* 0x000fc60000000011 */
[----:B------:R-:W-:Y:S01]  /*6d10*/  FADD.FTZ R12, R12, R13 ;  /* 0x0000000d0c0c7221 */ /* 0x000fe20000010000 */
[----:B------:R-:W-:Y:S02]  /*6d20*/  HFMA2 R17, R48, R15, R17 ;  /* 0x0000000f30117231 */ /* 0x000fe40000000011 */
[--C-:B------:R-:W-:Y:S02]  /*6d30*/  HADD2.F32 R15, -RZ, R19.reuse.H1_H1 ;  /* 0x30000013ff0f7230 */ /* 0x100fe40000004100 */
[----:B------:R-:W-:Y:S01]  /*6d40*/  FADD.FTZ R31, R31, R12 ;  /* 0x0000000c1f1f7221 */ /* 0x000fe20000010000 */
[----:B------:R-:W-:Y:S02]  /*6d50*/  HADD2.F32 R12, -RZ, R19.H0_H0 ;  /* 0x20000013ff0c7230 */ /* 0x000fe40000004100 */
[--C-:B------:R-:W-:Y:S02]  /*6d60*/  HADD2.F32 R13, -RZ, R17.reuse.H0_H0 ;  /* 0x20000011ff0d7230 */ /* 0x100fe40000004100 */
[----:B------:R-:W-:-:S02]  /*6d70*/  HADD2.F32 R14, -RZ, R17.H1_H1 ;  /* 0x30000011ff0e7230 */ /* 0x000fc40000004100 */
        /* <DEDUP_REMOVED lines=33> */
.L_x_21690:
[----:B------:R-:W-:Y:S05]  /*6f90*/  BSYNC.RECONVERGENT B2 ;  /* 0x0000000000027941 */ /* 0x000fea0003800200 */
.L_x_21689:
        /* <DEDUP_REMOVED lines=40> */
.L_x_21692:
[----:B------:R-:W-:Y:S05]  /*7220*/  BSYNC.RECONVERGENT B2 ;  /* 0x0000000000027941 */ /* 0x000fea0003800200 */
.L_x_21691:
[----:B-----5:R-:W-:-:S04]  /*7230*/  HMUL2 R13, R46, R13 ;  /* 0x0000000d2e0d7232 */ /* 0x020fc80000000000 */
[----:B------:R-:W-:Y:S02]  /*7240*/  HFMA2 R13, R49, R12, R13 ;  /* 0x0000000c310d7231 */ /* 0x000fe4000000000d */
[----:B------:R-:W-:Y:S02]  /*7250*/  HFMA2 R12, R48, R19, R18 ;  /* 0x00000013300c7231 */ /* 0x000fe40000000012 */
[----:B------:R0:W5:Y:S01]  /*7260*/  LDG.E.128.CONSTANT R16, desc[UR10][R20.64+0x1c00] ;  /* 0x001c000a14107981 */ /* 0x000162000c1e9d00 */
[----:B------:R-:W-:Y:S01]  /*7270*/  BSSY.RECONVERGENT B2, `(.L_x_21693) ;  /* 0x0000021000027945 */ /* 0x000fe20003800200 */
[----:B------:R-:W-:-:S03]  /*7280*/  HFMA2 R14, R51, R14, R13 ;  /* 0x0000000e330e7231 */ /* 0x000fc6000000000d */
        /* <DEDUP_REMOVED lines=31> */
.L_x_21694:
[----:B------:R-:W-:Y:S05]  /*7480*/  BSYNC.RECONVERGENT B2 ;  /* 0x0000000000027941 */ /* 0x000fea0003800200 */
.L_x_21693:
[----:B01234-:R-:W5:Y:S02]  /*7490*/  LDG.E.128.CONSTANT R20, desc[UR10][R20.64+0x1e00] ;  /* 0x001e000a14147981 */ /* 0x01ff64000c1e9d00 */
[----:B-----5:R-:W-:Y:S01]  /*74a0*/  HMUL2 R17, R46, R17 ;  /* 0x000000112e117232 */ /* 0x020fe20000000000 */
[----:B------:R-:W-:Y:S03]  /*74b0*/  BSSY.RECONVERGENT B2, `(.L_x_21695) ;  /* 0x0000022000027945 */ /* 0x000fe60003800200 */
[----:B------:R-:W-:-:S04]  /*74c0*/  HFMA2 R17, R49, R16, R17 ;  /* 0x0000001031117231 */ /* 0x000fc80000000011 */
[----:B------:R-:W-:Y:S01]  /*74d0*/  HFMA2 R18, R51, R18, R17 ;  /* 0x0000001233127231 */ /* 0x000fe20000000011 */
[----:B------:R-:W-:Y:S06]  /*74e0*/  @P0 BRA `(.L_x_21696) ;  /* 0x0000000000780947 */ /* 0x000fec0003800000 */
[----:B------:R-:W-:Y:S02]  /*74f0*/  IADD3 R13, PT, PT, R43, -0x2, RZ ;  /* 0xfffffffe2b0d7810 */ /* 0x000fe40007ffe0ff */
[----:B------:R-:W-:Y:S02]  /*7500*/  ISETP.GE.AND P0, PT, R45, UR9, PT ;  /* 0x000000092d007c0c */ /* 0x000fe4000bf06270 */
[----:B------:R-:W-:Y:S01]  /*7510*/  ISETP.GE.AND P1, PT, R13, UR9, PT ;  /* 0x000000090d007c0c */ /* 0x000fe2000bf26270 */
[C---:B------:R-:W-:Y:S01]  /*7520*/  VIADD R13, R43.reuse, 0xffffffff ;  /* 0xffffffff2b0d7836 */ /* 0x040fe20000000000 */
[----:B------:R-:W-:Y:S02]  /*7530*/  ISETP.GE.AND P3, PT, R43, UR9, PT ;  /* 0x000000092b007c0c */ /* 0x000fe4000bf66270 */
[----:B------:R-:W-:Y:S02]  /*7540*/  PRMT R16, R21, 0x7632, R16 ;  /* 0x0000763215107816 */ /* 0x000fe40000000010 */
        /* <DEDUP_REMOVED lines=8> */
[----:B------:R-:W-:Y:S02]  /*75d0*/  ISETP.GE.AND P0, PT, R13, UR9, PT ;  /* 0x000000090d007c0c */ /* 0x000fe4000bf06270 */
[----:B------:R-:W-:Y:S02]  /*75e0*/  IADD3 R13, PT, PT, R43, 0x2, RZ ;  /* 0x000000022b0d7810 */ /* 0x000fe40007ffe0ff */
[----:B------:R-:W-:Y:S02]  /*75f0*/  PRMT R21, R21, 0x5410, R16 ;  /* 0x0000541015157816 */ /* 0x000fe40000000010 */
[----:B------:R-:W-:Y:S02]  /*7600*/  ISETP.GE.AND P1, PT, R13, UR9, PT ;  /* 0x000000090d007c0c */ /* 0x000fe4000bf26270 */
[----:B------:R-:W-:-:S02]  /*7610*/  IADD3 R13, PT, PT, R43, 0x3, RZ ;  /* 0x000000032b0d7810 */ /* 0x000fc40007ffe0ff */
[----:B------:R-:W-:Y:S02]  /*7620*/  IADD3 R16, PT, PT, R43, 0x4, RZ ;  /* 0x000000042b107810 */ /* 0x000fe40007ffe0ff */
[----:B------:R-:W-:Y:S02]  /*7630*/  ISETP.GE.AND P2, PT, R13, UR9, PT ;  /* 0x000000090d007c0c */ /* 0x000fe4000bf46270 */
[C---:B------:R-:W-:Y:S02]  /*7640*/  PRMT R13, R22.reuse, 0x7632, R13 ;  /* 0x00007632160d7816 */ /* 0x040fe4000000000d */
[----:B------:R-:W-:Y:S02]  /*7650*/  SEL R22, R22, RZ, !P0 ;  /* 0x000000ff16167207 */ /* 0x000fe40004000000 */
[----:B------:R-:W-:Y:S02]  /*7660*/  SEL R13, R13, RZ, !P1 ;  /* 0x000000ff0d0d7207 */ /* 0x000fe40004800000 */
[----:B------:R-:W-:-:S02]  /*7670*/  ISETP.GE.AND P0, PT, R16, UR9, PT ;  /* 0x0000000910007c0c */ /* 0x000fc4000bf06270 */
[--C-:B------:R-:W-:Y:S02]  /*7680*/  PRMT R22, R22, 0x5410, R13.reuse ;  /* 0x0000541016167816 */ /* 0x100fe4000000000d */
[C---:B------:R-:W-:Y:S02]  /*7690*/  PRMT R13, R23.reuse, 0x7632, R13 ;  /* 0x00007632170d7816 */ /* 0x040fe4000000000d */
[----:B------:R-:W-:Y:S02]  /*76a0*/  SEL R23, R23, RZ, !P2 ;  /* 0x000000ff17177207 */ /* 0x000fe40005000000 */
[----:B------:R-:W-:-:S04]  /*76b0*/  SEL R16, R13, RZ, !P0 ;  /* 0x000000ff0d107207 */ /* 0x000fc80004000000 */
[----:B------:R-:W-:-:S07]  /*76c0*/  PRMT R23, R23, 0x5410, R16 ;  /* 0x0000541017177816 */ /* 0x000fce0000000010 */
.L_x_21696:
[----:B------:R-:W-:Y:S05]  /*76d0*/  BSYNC.RECONVERGENT B2 ;  /* 0x0000000000027941 */ /* 0x000fea0003800200 */
.L_x_21695:
[----:B------:R-:W-:Y:S02]  /*76e0*/  HMUL2 R21, R46, R21 ;  /* 0x000000152e157232 */ /* 0x000fe40000000000 */
[C---:B------:R-:W-:Y:S02]  /*76f0*/  HFMA2 R18, R48.reuse, R19, R18 ;  /* 0x0000001330127231 */ /* 0x040fe40000000012 */
[----:B------:R-:W-:Y:S02]  /*7700*/  HFMA2 R14, R48, R15, R14 ;  /* 0x0000000f300e7231 */ /* 0x000fe4000000000e */
[--C-:B------:R-:W-:Y:S02]  /*7710*/  HADD2.F32 R13, -RZ, R12.reuse.H0_H0 ;  /* 0x2000000cff0d7230 */ /* 0x100fe40000004100 */
[----:B------:R-:W-:Y:S02]  /*7720*/  HFMA2 R21, R49, R20, R21 ;  /* 0x0000001431157231 */ /* 0x000fe40000000015 */
[----:B------:R-:W-:-:S02]  /*7730*/  HADD2.F32 R12, -RZ, R12.H1_H1 ;  /* 0x3000000cff0c7230 */ /* 0x000fc40000004100 */
[--C-:B------:R-:W-:Y:S02]  /*7740*/  HADD2.F32 R16, -RZ, R18.reuse.H0_H0 ;  /* 0x20000012ff107230 */ /* 0x100fe40000004100 */
[----:B------:R-:W-:Y:S02]  /*7750*/  HFMA2 R21, R51, R22, R21 ;  /* 0x0000001633157231 */ /* 0x000fe40000000015 */
[----:B------:R-:W-:Y:S02]  /*7760*/  HADD2.F32 R17, -RZ, R18.H1_H1 ;  /* 0x30000012ff117230 */ /* 0x000fe40000004100 */
[----:B------:R-:W-:Y:S01]  /*7770*/  FADD.FTZ R13, R13, R12 ;  /* 0x0000000c0d0d7221 */ /* 0x000fe20000010000 */
[--C-:B------:R-:W-:Y:S02]  /*7780*/  HADD2.F32 R15, -RZ, R14.reuse.H0_H0 ;  /* 0x2000000eff0f7230 */ /* 0x100fe40000004100 */
[----:B------:R-:W-:Y:S02]  /*7790*/  HFMA2 R21, R48, R23, R21 ;  /* 0x0000001730157231 */ /* 0x000fe40000000015 */
[----:B------:R-:W-:-:S02]  /*77a0*/  HADD2.F32 R14, -RZ, R14.H1_H1 ;  /* 0x3000000eff0e7230 */ /* 0x000fc40000004100 */
[----:B------:R-:W-:Y:S01]  /*77b0*/  FADD.FTZ R17, R16, R17 ;  /* 0x0000001110117221 */ /* 0x000fe20000010000 */
[----:B------:R-:W-:Y:S01]  /*77c0*/  FADD.FTZ R28, R28, R13 ;  /* 0x0000000d1c1c7221 */ /* 0x000fe20000010000 */
[--C-:B------:R-:W-:Y:S02]  /*77d0*/  HADD2.F32 R18, -RZ, R21.reuse.H0_H0 ;  /* 0x20000015ff127230 */ /* 0x100fe40000004100 */
[----:B------:R-:W-:Y:S01]  /*77e0*/  FADD.FTZ R14, R15, R14 ;  /* 0x0000000e0f0e7221 */ /* 0x000fe20000010000 */
[----:B------:R-:W-:Y:S02]  /*77f0*/  HADD2.F32 R21, -RZ, R21.H1_H1 ;  /* 0x30000015ff157230 */ /* 0x000fe40000004100 */
[----:B------:R-:W-:Y:S01]  /*7800*/  FADD.FTZ R26, R26, R17 ;  /* 0x000000111a1a7221 */ /* 0x000fe20000010000 */
[----:B------:R-:W-:Y:S02]  /*7810*/  FADD.FTZ R27, R27, R14 ;  /* 0x0000000e1b1b7221 */ /* 0x000fe40000010000 */
[----:B------:R-:W-:-:S04]  /*7820*/  FADD.FTZ R18, R18, R21 ;  /* 0x0000001512127221 */ /* 0x000fc80000010000 */
[----:B------:R-:W-:-:S07]  /*7830*/  FADD.FTZ R25, R25, R18 ;  /* 0x0000001219197221 */ /* 0x000fce0000010000 */
.L_x_21664:
[----:B------:R-:W-:Y:S05]  /*7840*/  BSYNC.RECONVERGENT B0 ;  /* 0x0000000000007941 */ /* 0x000fea0003800200 */
.L_x_21663:
[----:B------:R-:W-:Y:S01]  /*7850*/  VIADD R12, R24, 0x3 ;  /* 0x00000003180c7836 */ /* 0x000fe20000000000 */
[----:B------:R-:W-:Y:S01]  /*7860*/  IADD3 R6, P1, PT, R6, 0x10, RZ ;  /* 0x0000001006067810 */ /* 0x000fe20007f3e0ff */
[----:B------:R-:W-:Y:S01]  /*7870*/  VIADD R11, R11, 0x80 ;  /* 0x000000800b0b7836 */ /* 0x000fe20000000000 */
[----:B------:R-:W-:Y:S02]  /*7880*/  IADD3 R44, PT, PT, R44, 0x4, RZ ;  /* 0x000000042c2c7810 */ /* 0x000fe40007ffe0ff */
[----:B------:R-:W-:Y:S02]  /*7890*/  ISETP.GE.U32.AND P0, PT, R12, UR4, PT ;  /* 0x000000040c007c0c */ /* 0x000fe4000bf06070 */
[----:B------:R-:W-:Y:S02]  /*78a0*/  IADD3 R43, PT, PT, R43, 0x80, RZ ;  /* 0x000000802b2b7810 */ /* 0x000fe40007ffe0ff */
[----:B------:R-:W-:Y:S02]  /*78b0*/  IADD3 R24, PT, PT, R24, 0x4, RZ ;  /* 0x0000000418187810 */ /* 0x000fe40007ffe0ff */
[----:B------:R-:W-:-:S02]  /*78c0*/  IADD3 R5, PT, PT, R5, 0x200, RZ ;  /* 0x0000020005057810 */ /* 0x000fc40007ffe0ff */
[----:B------:R-:W-:-:S05]  /*78d0*/  IADD3.X R3, PT, PT, RZ, R3, RZ, P1, !PT ;  /* 0x00000003ff037210 */ /* 0x000fca0000ffe4ff */
[----:B------:R-:W-:Y:S05]  /*78e0*/  @!P0 BRA `(.L_x_21697) ;  /* 0xffffffd000588947 */ /* 0x000fea000383ffff */
.L_x_21662:
[----:B------:R-:W-:Y:S05]  /*78f0*/  BSYNC.RECONVERGENT B1 ;  /* 0x0000000000017941 */ /* 0x000fea0003800200 */
.L_x_21661:
[----:B------:R-:W0:Y:S01]  /*7900*/  SHFL.BFLY PT, R0, R39, 0x2, 0x1f ;  /* 0x0c401f0027007f89 */ /* 0x000e2200000e0000 */
[C---:B------:R-:W-:Y:S01]  /*7910*/  LOP3.LUT P0, RZ, R10.reuse, 0x3, RZ, 0xc0, !PT ;  /* 0x000000030aff7812 */ /* 0x040fe2000780c0ff */
[----:B------:R-:W-:Y:S01]  /*7920*/  BSSY.RECONVERGENT B0, `(.L_x_21698) ;  /* 0x000005b000007945 */ /* 0x000fe20003800200 */
[----:B------:R-:W-:Y:S01]  /*7930*/  LOP3.LUT R20, R10, 0x3c0, RZ, 0xc0, !PT ;  /* 0x000003c00a147812 */ /* 0x000fe200078ec0ff */
[----:B------:R-:W4:Y:S03]  /*7940*/  SHFL.BFLY PT, R2, R37, 0x2, 0x1f ;  /* 0x0c401f0025027f89 */ /* 0x000f2600000e0000 */
[----:B------:R-:W-:Y:S01]  /*7950*/  ISETP.NE.OR P1, PT, R20, 0x40, P0 ;  /* 0x000000401400780c */ /* 0x000fe20000725670 */
[----:B------:R-:W2:Y:S04]  /*7960*/  SHFL.BFLY PT, R3, R40, 0x2, 0x1f ;  /* 0x0c401f0028037f89 */ /* 0x000ea800000e0000 */
[----:B---3--:R-:W3:Y:S04]  /*7970*/  SHFL.BFLY PT, R5, R38, 0x2, 0x1f ;  /* 0x0c401f0026057f89 */ /* 0x008ee800000e0000 */
[----:B------:R-:W3:Y:S04]  /*7980*/  SHFL.BFLY PT, R11, R36, 0x2, 0x1f ;  /* 0x0c401f00240b7f89 */ /* 0x000ee800000e0000 */
[----:B------:R-:W3:Y:S04]  /*7990*/  SHFL.BFLY PT, R4, R35, 0x2, 0x1f ;  /* 0x0c401f0023047f89 */ /* 0x000ee800000e0000 */
[----:B-1----:R-:W1:Y:S01]  /*79a0*/  SHFL.BFLY PT, R13, R34, 0x2, 0x1f ;  /* 0x0c401f00220d7f89 */ /* 0x002e6200000e0000 */
[----:B0-----:R-:W-:-:S03]  /*79b0*/  FADD.FTZ R39, R0, R39 ;  /* 0x0000002700277221 */ /* 0x001fc60000010000 */
[----:B------:R-:W0:Y:S01]  /*79c0*/  SHFL.BFLY PT, R6, R33, 0x2, 0x1f ;  /* 0x0c401f0021067f89 */ /* 0x000e2200000e0000 */
[----:B----4-:R-:W-:-:S03]  /*79d0*/  FADD.FTZ R37, R2, R37 ;  /* 0x0000002502257221 */ /* 0x010fc60000010000 */
[----:B------:R-:W4:Y:S01]  /*79e0*/  SHFL.BFLY PT, R15, R32, 0x2, 0x1f ;  /* 0x0c401f00200f7f89 */ /* 0x000f2200000e0000 */
[----:B--2---:R-:W-:-:S03]  /*79f0*/  FADD.FTZ R40, R3, R40 ;  /* 0x0000002803287221 */ /* 0x004fc60000010000 */
[----:B------:R-:W2:Y:S01]  /*7a00*/  SHFL.BFLY PT, R12, R31, 0x2, 0x1f ;  /* 0x0c401f001f0c7f89 */ /* 0x000ea200000e0000 */
[----:B---3--:R-:W-:-:S03]  /*7a10*/  FADD.FTZ R38, R5, R38 ;  /* 0x0000002605267221 */ /* 0x008fc60000010000 */
[----:B------:R-:W3:Y:S01]  /*7a20*/  SHFL.BFLY PT, R17, R30, 0x2, 0x1f ;  /* 0x0c401f001e117f89 */ /* 0x000ee200000e0000 */
[----:B------:R-:W-:-:S03]  /*7a30*/  FADD.FTZ R36, R11, R36 ;  /* 0x000000240b247221 */ /* 0x000fc60000010000 */
[----:B------:R-:W3:Y:S01]  /*7a40*/  SHFL.BFLY PT, R14, R29, 0x2, 0x1f ;  /* 0x0c401f001d0e7f89 */ /* 0x000ee200000e0000 */
[----:B------:R-:W-:-:S03]  /*7a50*/  FADD.FTZ R35, R4, R35 ;  /* 0x0000002304237221 */ /* 0x000fc60000010000 */
[----:B------:R-:W3:Y:S01]  /*7a60*/  SHFL.BFLY PT, R19, R28, 0x2, 0x1f ;  /* 0x0c401f001c137f89 */ /* 0x000ee200000e0000 */
[----:B-1----:R-:W-:-:S03]  /*7a70*/  FADD.FTZ R34, R13, R34 ;  /* 0x000000220d227221 */ /* 0x002fc60000010000 */
[----:B------:R-:W1:Y:S01]  /*7a80*/  SHFL.BFLY PT, R16, R27, 0x2, 0x1f ;  /* 0x0c401f001b107f89 */ /* 0x000e6200000e0000 */
[----:B0-----:R-:W-:-:S03]  /*7a90*/  FADD.FTZ R33, R6, R33 ;  /* 0x0000002106217221 */ /* 0x001fc60000010000 */
[----:B------:R-:W0:Y:S01]  /*7aa0*/  SHFL.BFLY PT, R21, R26, 0x2, 0x1f ;  /* 0x0c401f001a157f89 */ /* 0x000e2200000e0000 */
[----:B----4-:R-:W-:-:S03]  /*7ab0*/  FADD.FTZ R32, R15, R32 ;  /* 0x000000200f207221 */ /* 0x010fc60000010000 */
[----:B------:R-:W4:Y:S01]  /*7ac0*/  SHFL.BFLY PT, R18, R25, 0x2, 0x1f ;  /* 0x0c401f0019127f89 */ /* 0x000f2200000e0000 */
[----:B--2---:R-:W-:Y:S01]  /*7ad0*/  FADD.FTZ R31, R12, R31 ;  /* 0x0000001f0c1f7221 */ /* 0x004fe20000010000 */
[----:B---3--:R-:W-:Y:S02]  /*7ae0*/  FADD.FTZ R30, R17, R30 ;  /* 0x0000001e111e7221 */ /* 0x008fe40000010000 */
[----:B------:R-:W2:Y:S01]  /*7af0*/  SHFL.BFLY PT, R2, R39, 0x1, 0x1f ;  /* 0x0c201f0027027f89 */ /* 0x000ea200000e0000 */
        /* <DEDUP_REMOVED lines=9> */
[----:B------:R-:W4:Y:S04]  /*7b90*/  SHFL.BFLY PT, R6, R35, 0x1, 0x1f ;  /* 0x0c201f0023067f89 */ /* 0x000f2800000e0000 */
[----:B------:R-:W4:Y:S01]  /*7ba0*/  SHFL.BFLY PT, R13, R34, 0x1, 0x1f ;  /* 0x0c201f00220d7f89 */ /* 0x000f2200000e0000 */
[----:B--2---:R-:W-:Y:S01]  /*7bb0*/  FADD.FTZ R39, R39, R2 ;  /* 0x0000000227277221 */ /* 0x004fe20000010000 */
[----:B------:R-:W-:Y:S02]  /*7bc0*/  SHF.R.U32.HI R2, RZ, 0x2, R41 ;  /* 0x00000002ff027819 */ /* 0x000fe40000011629 */
[----:B------:R-:W2:Y:S01]  /*7bd0*/  SHFL.BFLY PT, R12, R33, 0x1, 0x1f ;  /* 0x0c201f00210c7f89 */ /* 0x000ea200000e0000 */
[----:B---3--:R-:W-:Y:S01]  /*7be0*/  FADD.FTZ R40, R40, R3 ;  /* 0x0000000328287221 */ /* 0x008fe20000010000 */
[----:B------:R-:W-:-:S02]  /*7bf0*/  LEA R9, R9, R2, 0x7 ;  /* 0x0000000209097211 */ /* 0x000fc400078e38ff */
        /* <DEDUP_REMOVED lines=9> */
[----:B------:R-:W-:-:S03]  /*7c90*/  FADD.FTZ R34, R34, R13 ;  /* 0x0000000d22227221 */ /* 0x000fc60000010000 */
[----:B------:R-:W4:Y:S01]  /*7ca0*/  SHFL.BFLY PT, R18, R27, 0x1, 0x1f ;  /* 0x0c201f001b127f89 */ /* 0x000f2200000e0000 */
[----:B--2---:R-:W-:-:S03]  /*7cb0*/  FADD.FTZ R33, R33, R12 ;  /* 0x0000000c21217221 */ /* 0x004fc60000010000 */
[----:B------:R-:W2:Y:S01]  /*7cc0*/  SHFL.BFLY PT, R21, R26, 0x1, 0x1f ;  /* 0x0c201f001a157f89 */ /* 0x000ea200000e0000 */
[----:B---3--:R-:W-:-:S03]  /*7cd0*/  FADD.FTZ R32, R32, R15 ;  /* 0x0000000f20207221 */ /* 0x008fc60000010000 */
[----:B------:R-:W3:Y:S01]  /*7ce0*/  SHFL.BFLY PT, R0, R25, 0x1, 0x1f ;  /* 0x0c201f0019007f89 */ /* 0x000ee200000e0000 */
[----:B------:R-:W-:Y:S01]  /*7cf0*/  FADD.FTZ R31, R31, R14 ;  /* 0x0000000e1f1f7221 */ /* 0x000fe20000010000 */
[----:B------:R-:W-:Y:S01]  /*7d00*/  BAR.SYNC.DEFER_BLOCKING 0x0 ;  /* 0x0000000000007b1d */ /* 0x000fe20000010000 */
[----:B-1----:R-:W-:Y:S01]  /*7d10*/  FADD.FTZ R30, R30, R17 ;  /* 0x000000111e1e7221 */ /* 0x002fe20000010000 */
[----:B0-----:R-:W-:Y:S01]  /*7d20*/  FADD.FTZ R29, R29, R16 ;  /* 0x000000101d1d7221 */ /* 0x001fe20000010000 */
[----:B----4-:R-:W-:Y:S01]  /*7d30*/  FADD.FTZ R28, R28, R19 ;  /* 0x000000131c1c7221 */ /* 0x010fe20000010000 */
        /* <DEDUP_REMOVED lines=25> */
.L_x_21699:
[----:B------:R-:W-:Y:S05]  /*7ed0*/  BSYNC.RECONVERGENT B0 ;  /* 0x0000000000007941 */ /* 0x000fea0003800200 */
.L_x_21698:
        /* <DEDUP_REMOVED lines=45> */
.L_x_21701:
[----:B------:R-:W-:Y:S05]  /*81b0*/  BSYNC.RECONVERGENT B0 ;  /* 0x0000000000007941 */ /* 0x000fea0003800200 */
.L_x_21700:
        /* <DEDUP_REMOVED lines=20> */
.L_x_21703:
[----:B------:R-:W-:Y:S05]  /*8300*/  BSYNC.RECONVERGENT B0 ;  /* 0x0000000000007941 */ /* 0x000fea0003800200 */
.L_x_21702:
[----:B------:R-:W-:Y:S06]  /*8310*/  BAR.SYNC.DEFER_BLOCKING 0x0 ;  /* 0x0000000000007b1d */ /* 0x000fec0000010000 */
[----:B------:R-:W-:Y:S04]  /*8320*/  BSSY.RECONVERGENT B0, `(.L_x_21704) ;  /* 0x0000022000007945 */ /* 0x000fe80003800200 */
[----:B------:R-:W-:Y:S05]  /*8330*/  @P3 BRA `(.L_x_21705) ;  /* 0x0000000000803947 */ /* 0x000fea0003800000 */
[----:B------:R-:W1:Y:S04]  /*8340*/  LDS R3, [R21] ;  /* 0x0000000015037984 */ /* 0x000e680000000800 */
[----:B------:R-:W2:Y:S04]  /*8350*/  LDS R0, [R21+0x20] ;  /* 0x0000200015007984 */ /* 0x000ea80000000800 */
[----:B------:R-:W3:Y:S04]  /*8360*/  LDS R5, [R21+0x40] ;  /* 0x0000400015057984 */ /* 0x000ee80000000800 */
[----:B0-----:R-:W0:Y:S04]  /*8370*/  LDS R2, [R21+0x60] ;  /* 0x0000600015027984 */ /* 0x001e280000000800 */
[----:B------:R-:W4:Y:S04]  /*8380*/  LDS R9, [R21+0x80] ;  /* 0x0000800015097984 */ /* 0x000f280000000800 */
[----:B------:R-:W4:Y:S04]  /*8390*/  LDS R4, [R21+0xa0] ;  /* 0x0000a00015047984 */ /* 0x000f280000000800 */
[----:B------:R-:W4:Y:S04]  /*83a0*/  LDS R11, [R21+0xc0] ;  /* 0x0000c000150b7984 */ /* 0x000f280000000800 */
[----:B------:R-:W4:Y:S04]  /*83b0*/  LDS R6, [R21+0xe0] ;  /* 0x0000e00015067984 */ /* 0x000f280000000800 */
[----:B------:R-:W4:Y:S04]  /*83c0*/  LDS R13, [R21+0x100] ;  /* 0x00010000150d7984 */ /* 0x000f280000000800 */
[----:B------:R-:W4:Y:S04]  /*83d0*/  LDS R12, [R21+0x120] ;  /* 0x00012000150c7984 */ /* 0x000f280000000800 */
[----:B------:R-:W4:Y:S01]  /*83e0*/  LDS R15, [R21+0x140] ;  /* 0x00014000150f7984 */ /* 0x000f220000000800 */
        /* <DEDUP_REMOVED lines=16> */
[----:B-1----:R-:W-:Y:S01]  /*84f0*/  FADD.FTZ R29, R29, R14 ;  /* 0x0000000e1d1d7221 */ /* 0x002fe20000010000 */
[----:B--2---:R-:W-:Y:S01]  /*8500*/  FADD.FTZ R28, R28, R17 ;  /* 0x000000111c1c7221 */ /* 0x004fe20000010000 */
[----:B---3--:R-:W-:Y:S01]  /*8510*/  FADD.FTZ R27, R27, R16 ;  /* 0x000000101b1b7221 */ /* 0x008fe20000010000 */
[----:B0-----:R-:W-:Y:S01]  /*8520*/  FADD.FTZ R26, R26, R19 ;  /* 0x000000131a1a7221 */ /* 0x001fe20000010000 */
[----:B----4-:R-:W-:-:S07]  /*8530*/  FADD.FTZ R25, R25, R18 ;  /* 0x0000001219197221 */ /* 0x010fce0000010000 */
.L_x_21705:
[----:B------:R-:W-:Y:S05]  /*8540*/  BSYNC.RECONVERGENT B0 ;  /* 0x0000000000007941 */ /* 0x000fea0003800200 */
.L_x_21704:
        /* <DEDUP_REMOVED lines=14> */
[----:B------:R-:W-:Y:S02]  /*8630*/  PRMT R4, R37, 0x7632, R4 ;  /* 0x0000763225047816 */ /* 0x000fe40000000004 */
[C---:B-1----:R-:W-:Y:S02]  /*8640*/  LEA R2, P0, R0.reuse, UR4, 0x1 ;  /* 0x0000000400027c11 */ /* 0x042fe4000f8008ff */
        /* <DEDUP_REMOVED lines=30> */
.L_x_21706:
        /* <DEDUP_REMOVED lines=13> */
.L_x_27555:


//--------------------- .text._ZN4vllm25paged_attention_v2_kernelIttLi120ELi32ELi128ELNS_18Fp8KVCacheDataTypeE0ELb1ELi512EEEvPfS2_PT_PKS3_PKT0_S9_ifPKiSB_iPKfiiiSD_SD_iiiii --------------------------
	.section	.text._ZN4vllm25paged_attention_v2_kernelIttLi120ELi32ELi128ELNS_18Fp8KVCacheDataTypeE0ELb1ELi512EEEvPfS2_PT_PKS3_PKT0_S9_ifPKiSB_iPKfiiiSD_SD_iiiii,"ax",@progbits
	.align	128
        .global         _ZN4vllm25paged_attention_v2_kernelIttLi120ELi32ELi128ELNS_18Fp8KVCacheDataTypeE0ELb1ELi512EEEvPfS2_PT_PKS3_PKT0_S9_ifPKiSB_iPKfiiiSD_SD_iiiii
        .type           _ZN4vllm25paged_attention_v2_kernelIttLi120ELi32ELi128ELNS_18Fp8KVCacheDataTypeE0ELb1ELi512EEEvPfS2_PT_PKS3_PKT0_S9_ifPKiSB_iPKfiiiSD_SD_iiiii,@function
        .size           _ZN4vllm25paged_attention_v2_kernelIttLi120ELi32ELi128ELNS_18Fp8KVCacheDataTypeE0ELb1ELi512EEEvPfS2_PT_PKS3_PKT0_S9_ifPKiSB_iPKfiiiSD_SD_iiiii,(.L_x_27556 - _ZN4vllm25paged_attention_v2_kernelIttLi120ELi32ELi128ELNS_18Fp8KVCacheDataTypeE0ELb1ELi512EEEvPfS2_PT_PKS3_PKT0_S9_ifPKiSB_iPKfiiiSD_SD_iiiii)
        .other          _ZN4vllm25paged_attention_v2_kernelIttLi120ELi32ELi128ELNS_18Fp8KVCacheDataTypeE0ELb1ELi512EEEvPfS2_PT_PKS3_PKT0_S9_ifPKiSB_iPKfiiiSD_SD_iiiii,@"STO_CUDA_ENTRY STV_DEFAULT"
_ZN4vllm25paged_attention_v2_kernelIttLi120ELi32ELi128ELNS_18Fp8KVCacheDataTypeE0ELb1ELi512EEEvPfS2_PT_PKS3_PKT0_S9_ifPKiSB_iPKfiiiSD_SD_iiiii:
.text._ZN4vllm25paged_attention_v2_kernelIttLi120ELi32ELi128ELNS_18Fp8KVCacheDataTypeE0ELb1ELi512EEEvPfS2_PT_PKS3_PKT0_S9_ifPKiSB_iPKfiiiSD_SD_iiiii:
        /* <DEDUP_REMOVED lines=27> */
[----:B0-----:R-:W-:Y:S01]  /*01b0*/  ISETP.GT.U32.AND P1, PT, R3, 0xe, PT ;  /* 0x0000000e0300780c */ /* 0x001fe20003f24070 */
[----:B------:R-:W0:Y:S01]  /*01c0*/  LDC R11, c[0x0][0x3b0] ;  /* 0x0000ec00ff0b7b82 */ /* 0x000e220000000800 */
[----:B------:R-:W0:Y:S07]  /*01d0*/  LDCU.64 UR20, c[0x0][0x3a0] ;  /* 0x00007400ff1477ac */ /* 0x000e2e0008000a00 */
[----:B------:R-:W1:Y:S04]  /*01e0*/  LDC R10, c[0x0][0x370] ;  /* 0x0000dc00ff0a7b82 */ /* 0x000e680000000800 */
[----:B---3--:R-:W-:Y:S01]  /*01f0*/  @!P1 IMAD R2, R9, 0x78, RZ ;  /* 0x0000007809029824 */ /* 0x008fe200078e02ff */
[----:B------:R-:W-:-:S03]  /*0200*/  @!P1 SHF.L.U32 R5, R3, 0x3, RZ ;  /* 0x0000000303059819 */ /* 0x000fc600000006ff */
[----:B------:R-:W3:Y:S01]  /*0210*/  @!P1 LDC.64 R6, c[0x0][0x398] ;  /* 0x0000e600ff069b82 */ /* 0x000ee20000000a00 */
        /* <DEDUP_REMOVED lines=14> */
[----:B----4-:R-:W-:Y:S02]  /*0300*/  HFMA2 R12, -RZ, RZ, 0, 0 ;  /* 0x00000000ff0c7431 */ /* 0x010fe400000001ff */
[----:B0-----:R-:W0:Y:S03]  /*0310*/  MUFU.RCP R0, R0 ;  /* 0x0000000000007308 */ /* 0x001e260000001000 */
[----:B------:R-:W-:-:S02]  /*0320*/  R2UR UR4, R12 ;  /* 0x000000000c0472ca */ /* 0x000fc400000e0000 */
[----:B0-----:R-:W-:-:S04]  /*0330*/  IADD3 R14, PT, PT, R0, 0xffffffe, RZ ;  /* 0x0ffffffe000e7810 */ /* 0x001fc80007ffe0ff */
[----:B------:R0:W4:Y:S02]  /*0340*/  F2I.FTZ.U32.TRUNC.NTZ R15, R14 ;  /* 0x0000000e000f7305 */ /* 0x000124000021f000 */
[----:B0-----:R-:W-:Y:S01]  /*0350*/  MOV R14, RZ ;  /* 0x000000ff000e7202 */ /* 0x001fe20000000f00 */
[----:B----4-:R-:W-:-:S04]  /*0360*/  IMAD.MOV R2, RZ, RZ, -R15 ;  /* 0x000000ffff027224 */ /* 0x010fc800078e0a0f */
[----:B------:R-:W-:Y:S01]  /*0370*/  IMAD R19, R2, R17, RZ ;  /* 0x0000001102137224 */ /* 0x000fe200078e02ff */
[----:B-1----:R-:W-:-:S03]  /*0380*/  IABS R2, R10 ;  /* 0x0000000a00027213 */ /* 0x002fc60000000000 */
[----:B------:R-:W-:-:S06]  /*0390*/  IMAD.HI.U32 R15, R15, R19, R14 ;  /* 0x000000130f0f7227 */ /* 0x000fcc00078e000e */
[----:B------:R-:W-:-:S05]  /*03a0*/  IMAD.HI.U32 R15, R15, R2, RZ ;  /* 0x000000020f0f7227 */ /* 0x000fca00078e00ff */
[----:B------:R-:W-:-:S05]  /*03b0*/  IADD3 R0, PT, PT, RZ, -R15, RZ ;  /* 0x8000000fff007210 */ /* 0x000fca0007ffe0ff */
[----:B------:R-:W-:Y:S01]  /*03c0*/  IMAD R0, R17, R0, R2 ;  /* 0x0000000011007224 */ /* 0x000fe200078e0202 */
[----:B------:R-:W-:-:S04]  /*03d0*/  MOV R2, UR14 ;  /* 0x0000000e00027c02 */ /* 0x000fc80008000f00 */
[----:B------:R-:W-:Y:S02]  /*03e0*/  ISETP.GT.U32.AND P2, PT, R17, R0, PT ;  /* 0x000000001100720c */ /* 0x000fe40003f44070 */
[----:B------:R-:W-:-:S11]  /*03f0*/  IABS R2, R2 ;  /* 0x0000000200027213 */ /* 0x000fd60000000000 */
[----:B------:R-:W-:Y:S01]  /*0400*/  @!P2 IMAD.IADD R0, R0, 0x1, -R17 ;  /* 0x000000010000a824 */ /* 0x000fe200078e0a11 */
[----:B------:R-:W-:Y:S02]  /*0410*/  @!P2 IADD3 R15, PT, PT, R15, 0x1, RZ ;  /* 0x000000010f0fa810 */ /* 0x000fe40007ffe0ff */
[----:B------:R-:W-:Y:S02]  /*0420*/  ISETP.NE.AND P2, PT, R11, RZ, PT ;  /* 0x000000ff0b00720c */ /* 0x000fe40003f45270 */
[----:B------:R-:W-:Y:S02]  /*0430*/  ISETP.GE.U32.AND P0, PT, R0, R17, PT ;  /* 0x000000110000720c */ /* 0x000fe40003f06070 */
[----:B------:R-:W-:Y:S02]  /*0440*/  MOV R0, R2 ;  /* 0x0000000200007202 */ /* 0x000fe40000000f00 */
[----:B------:R-:W-:Y:S02]  /*0450*/  LOP3.LUT R2, R10, R11, RZ, 0x3c, !PT ;  /* 0x0000000b0a027212 */ /* 0x000fe400078e3cff */
[----:B------:R-:W0:Y:S01]  /*0460*/  I2F.RP R14, R0 ;  /* 0x00000000000e7306 */ /* 0x000e220000209400 */
[----:B------:R-:W-:-:S02]  /*0470*/  MOV R48, R0 ;  /* 0x0000000000307202 */ /* 0x000fc40000000f00 */
[----:B------:R-:W-:-:S04]  /*0480*/  ISETP.GE.AND P3, PT, R2, RZ, PT ;  /* 0x000000ff0200720c */ /* 0x000fc80003f66270 */
[----:B------:R-:W-:-:S05]  /*0490*/  @P0 IADD3 R15, PT, PT, R15, 0x1, RZ ;  /* 0x000000010f0f0810 */ /* 0x000fca0007ffe0ff */
[----:B------:R-:W-:Y:S01]  /*04a0*/  IMAD.MOV.U32 R16, RZ, RZ, R15 ;  /* 0x000000ffff107224 */ /* 0x000fe200078e000f */
[----:B0-----:R-:W0:Y:S04]  /*04b0*/  MUFU.RCP R14, R14 ;  /* 0x0000000e000e7308 */ /* 0x001e280000001000 */
[----:B------:R-:W-:Y:S02]  /*04c0*/  @!P3 IADD3 R16, PT, PT, RZ, -R16, RZ ;  /* 0x80000010ff10b210 */ /* 0x000fe40007ffe0ff */
[----:B------:R-:W-:-:S04]  /*04d0*/  @!P2 LOP3.LUT R16, RZ, R11, RZ, 0x33, !PT ;  /* 0x0000000bff10a212 */ /* 0x000fc800078e33ff */
[-C--:B------:R-:W-:Y:S02]  /*04e0*/  IABS R17, R16.reuse ;  /* 0x0000001000117213 */ /* 0x080fe40000000000 */
[----:B------:R-:W-:Y:S02]  /*04f0*/  LOP3.LUT R18, R9, R16, RZ, 0x3c, !PT ;  /* 0x0000001009127212 */ /* 0x000fe400078e3cff */
[----:B------:R-:W1:Y:S01]  /*0500*/  I2F.RP R2, R17 ;  /* 0x0000001100027306 */ /* 0x000e620000209400 */
[----:B0-----:R-:W-:Y:S01]  /*0510*/  IADD3 R13, PT, PT, R14, 0xffffffe, RZ ;  /* 0x0ffffffe0e0d7810 */ /* 0x001fe20007ffe0ff */
[----:B------:R-:W-:Y:S01]  /*0520*/  IMAD.U32 R14, RZ, RZ, UR6 ;  /* 0x00000006ff0e7e24 */ /* 0x000fe2000f8e00ff */
[----:B------:R-:W-:-:S05]  /*0530*/  ULOP3.LUT UR6, UR6, UR14, URZ, 0x3c, !UPT ;  /* 0x0000000e06067292 */ /* 0x000fca000f8e3cff */
        /* <DEDUP_REMOVED lines=12> */
[----:B0-----:R-:W-:Y:S01]  /*0600*/  HFMA2 R12, -RZ, RZ, 0, 0 ;  /* 0x00000000ff0c7431 */ /* 0x001fe200000001ff */
[----:B-1----:R-:W-:-:S11]  /*0610*/  IADD3 R2, PT, PT, RZ, -R13, RZ ;  /* 0x8000000dff027210 */ /* 0x002fd60007ffe0ff */
        /* <DEDUP_REMOVED lines=8> */
[----:B------:R-:W-:Y:S01]  /*06a0*/  IADD3 R14, PT, PT, RZ, -R2, RZ ;  /* 0x80000002ff0e7210 */ /* 0x000fe20007ffe0ff */
[----:B------:R-:W-:Y:S01]  /*06b0*/  IMAD R19, RZ, RZ, -UR7 ;  /* 0x80000007ff137e24 */ /* 0x000fe2000f8e02ff */
[----:B------:R-:W-:Y:S01]  /*06c0*/  ULEA UR5, UR8, 0x10, 0x4 ;  /* 0x0000001008057891 */ /* 0x000fe2000f8e20ff */
[----:B------:R-:W-:-:S03]  /*06d0*/  IMAD.HI.U32 R2, R12, R15, RZ ;  /* 0x0000000f0c027227 */ /* 0x000fc600078e00ff */
[----:B------:R-:W-:Y:S01]  /*06e0*/  UISETP.LT.U32.AND UP2, UPT, UR4, UR5, UPT ;  /* 0x000000050400728c */ /* 0x000fe2000bf41070 */
[----:B------:R-:W-:Y:S02]  /*06f0*/  IMAD R12, R2, R14, R15 ;  /* 0x0000000e020c7224 */ /* 0x000fe400078e020f */
[C---:B------:R-:W-:Y:S01]  /*0700*/  IMAD R13, R0.reuse, R19, UR13 ;  /* 0x0000000d000d7e24 */ /* 0x040fe2000f8e0213 */
[----:B------:R-:W0:Y:S01]  /*0710*/  @!P1 S2R R15, SR_CgaCtaId ;  /* 0x00000000000f9919 */ /* 0x000e220000008800 */
[----:B------:R-:W1:Y:S01]  /*0720*/  LDC R14, c[0x0][0x408] ;  /* 0x00010200ff0e7b82 */ /* 0x000e620000000800 */
[----:B------:R-:W-:Y:S01]  /*0730*/  ISETP.GT.U32.AND P2, PT, R17, R12, PT ;  /* 0x0000000c1100720c */ /* 0x000fe20003f44070 */
[----:B------:R-:W4:Y:S01]  /*0740*/  LDCU UR13, c[0x0][0x3c8] ;  /* 0x00007900ff0d77ac */ /* 0x000f220008000800 */
[----:B------:R-:W-:Y:S01]  /*0750*/  ISETP.GT.U32.AND P0, PT, R0, R13, PT ;  /* 0x0000000d0000720c */ /* 0x000fe20003f04070 */
[----:B------:R-:W-:Y:S02]  /*0760*/  USEL UR4, UR4, UR5, UP2 ;  /* 0x0000000504047287 */ /* 0x000fe40009000000 */
[----:B------:R-:W-:-:S02]  /*0770*/  UISETP.GE.AND UP2, UPT, UR6, URZ, UPT ;  /* 0x000000ff0600728c */ /* 0x000fc4000bf46270 */
[----:B------:R-:W-:-:S06]  /*0780*/  UIMAD UR5, UR8, -0x10, UR4 ;  /* 0xfffffff0080578a4 */ /* 0x000fcc000f8e0204 */
[-C--:B------:R-:W-:Y:S01]  /*0790*/  @!P2 IADD3 R12, PT, PT, R12, -R17.reuse, RZ ;  /* 0x800000110c0ca210 */ /* 0x080fe20007ffe0ff */
[----:B------:R-:W-:Y:S01]  /*07a0*/  ULEA UR5, UR5, UR12, 0x5 ;  /* 0x0000000c05057291 */ /* 0x000fe2000f8e28ff */
[----:B------:R-:W-:Y:S01]  /*07b0*/  @!P2 IADD3 R2, PT, PT, R2, 0x1, RZ ;  /* 0x000000010202a810 */ /* 0x000fe20007ffe0ff */
[----:B------:R-:W-:Y:S01]  /*07c0*/  VOTEU.ANY UP1, P0 ;  /* 0x0000000000ff7886 */ /* 0x000fe20000020100 */
[----:B------:R-:W-:Y:S02]  /*07d0*/  ISETP.GE.U32.AND P0, PT, R12, R17, PT ;  /* 0x000000110c00720c */ /* 0x000fe40003f06070 */
[----:B------:R-:W2:Y:S01]  /*07e0*/  S2R R17, SR_CTAID.Z ;  /* 0x0000000000117919 */ /* 0x000ea20000002700 */
[----:B------:R-:W-:Y:S01]  /*07f0*/  PLOP3.LUT P3, PT, PT, PT, UP1, 0x80, 0x8 ;  /* 0x000000000008781c */ /* 0x000fe20003f6f018 */
[----:B------:R-:W-:Y:S01]  /*0800*/  @!UP1 UIADD3 UR7, UPT, UPT, UR7, 0x1, URZ ;  /* 0x0000000107079890 */ /* 0x000fe2000fffe0ff */
[----:B------:R-:W-:Y:S01]  /*0810*/  @!P1 MOV R12, 0x400 ;  /* 0x00000400000c9802 */ /* 0x000fe20000000f00 */
[----:B------:R-:W-:Y:S01]  /*0820*/  UISETP.LT.AND UP1, UPT, UR9, UR5, UPT ;  /* 0x000000050900728c */ /* 0x000fe2000bf21270 */
[----:B------:R-:W-:-:S03]  /*0830*/  ISETP.NE.AND P2, PT, R16, RZ, PT ;  /* 0x000000ff1000720c */ /* 0x000fc60003f45270 */
[----:B------:R-:W-:Y:S01]  /*0840*/  USEL UR5, UR9, UR5, UP1 ;  /* 0x0000000509057287 */ /* 0x000fe20008800000 */
[----:B0-----:R-:W-:Y:S02]  /*0850*/  @!P1 LEA R12, R15, R12, 0x18 ;  /* 0x0000000c0f0c9211 */ /* 0x001fe400078ec0ff */
[----:B------:R-:W-:-:S03]  /*0860*/  @P0 IADD3 R2, PT, PT, R2, 0x1, RZ ;  /* 0x0000000102020810 */ /* 0x000fc60007ffe0ff */
[----:B------:R-:W-:Y:S01]  /*0870*/  @!P3 IMAD.IADD R13, R13, 0x1, -R0 ;  /* 0x000000010d0db824 */ /* 0x000fe200078e0a00 */
[----:B------:R-:W-:Y:S02]  /*0880*/  ISETP.GE.AND P3, PT, R18, RZ, PT ;  /* 0x000000ff1200720c */ /* 0x000fe40003f66270 */
[----:B-1----:R-:W-:Y:S02]  /*0890*/  ISETP.GE.AND P0, PT, R14, RZ, PT ;  /* 0x000000ff0e00720c */ /* 0x002fe40003f06270 */
[----:B------:R-:W-:Y:S02]  /*08a0*/  ISETP.GE.U32.AND P4, PT, R13, R0, PT ;  /* 0x000000000d00720c */ /* 0x000fe40003f86070 */
[----:B------:R-:W-:Y:S02]  /*08b0*/  @!P1 LEA R13, R3, R12, 0x4 ;  /* 0x0000000c030d9211 */ /* 0x000fe400078e20ff */
[----:B------:R-:W-:-:S05]  /*08c0*/  SHF.R.U32.HI R12, RZ, 0x5, R3 ;  /* 0x00000005ff0c7819 */ /* 0x000fca0000011603 */
[----:B------:R-:W-:Y:S02]  /*08d0*/  @!P3 IADD3 R2, PT, PT, RZ, -R2, RZ ;  /* 0x80000002ff02b210 */ /* 0x000fe40007ffe0ff */
[----:B------:R-:W-:Y:S01]  /*08e0*/  @!P2 LOP3.LUT R2, RZ, R16, RZ, 0x33, !PT ;  /* 0x00000010ff02a212 */ /* 0x000fe200078e33ff */
[----:B------:R-:W-:Y:S01]  /*08f0*/  @P0 IMAD R9, R10, UR15, R9 ;  /* 0x0000000f0a090c24 */ /* 0x000fe2000f8e0209 */
[----:B------:R-:W-:Y:S01]  /*0900*/  VOTEU.ANY UP3, P4 ;  /* 0x0000000000ff7886 */ /* 0x000fe20002060100 */
[----:B--2---:R-:W-:Y:S02]  /*0910*/  IMAD R46, R17, 0x10, R12 ;  /* 0x00000010112e7824 */ /* 0x004fe400078e020c */
[----:B------:R-:W-:Y:S02]  /*0920*/  @!P0 IMAD R11, R11, UR15, R2 ;  /* 0x0000000f0b0b8c24 */ /* 0x000fe4000f8e0202 */
[----:B------:R-:W-:Y:S01]  /*0930*/  @UP3 UIADD3 UR7, UPT, UPT, UR7, 0x1, URZ ;  /* 0x0000000107073890 */ /* 0x000fe2000fffe0ff */
[----:B------:R-:W-:-:S02]  /*0940*/  @P0 IMAD R47, R9, R14, 0x1 ;  /* 0x00000001092f0424 */ /* 0x000fc400078e020e */
[----:B------:R-:W-:Y:S01]  /*0950*/  @!P0 IADD3 R11, PT, PT, RZ, -R11, RZ ;  /* 0x8000000bff0b8210 */ /* 0x000fe20007ffe0ff */
[----:B------:R-:W-:Y:S02]  /*0960*/  @!UP2 UIADD3 UR7, UPT, UPT, URZ, -UR7, URZ ;  /* 0x80000007ff07a290 */ /* 0x000fe4000fffe0ff */
[----:B------:R-:W-:Y:S02]  /*0970*/  @!UP0 ULOP3.LUT UR7, URZ, UR14, URZ, 0x33, !UPT ;  /* 0x0000000eff078292 */ /* 0x000fe4000f8e33ff */
[----:B------:R-:W-:Y:S01]  /*0980*/  @!P0 IMAD R47, R14, R11, 0x1 ;  /* 0x000000010e2f8424 */ /* 0x000fe200078e020b */
[----:B---3--:R4:W-:Y:S01]  /*0990*/  @!P1 STS.128 [R13], R4 ;  /* 0x000000040d009388 */ /* 0x0089e20000000c00 */
[----:B------:R-:W-:Y:S01]  /*09a0*/  BAR.SYNC.DEFER_BLOCKING 0x0 ;  /* 0x0000000000007b1d */ /* 0x000fe20000010000 */
[----:B------:R-:W-:Y:S01]  /*09b0*/  ISETP.GE.U32.AND P1, PT, R46, UR4, PT ;  /* 0x000000042e007c0c */ /* 0x000fe2000bf26070 */
[----:B----4-:R-:W-:-:S12]  /*09c0*/  IMAD R7, R8, UR13, RZ ;  /* 0x0000000d08077c24 */ /* 0x010fd8000f8e02ff */
        /* <DEDUP_REMOVED lines=10> */
[----:B------:R-:W-:Y:S01]  /*0a70*/  MOV R45, 0xff7fffff ;  /* 0xff7fffff002d7802 */ /* 0x000fe20000000f00 */
[----:B------:R-:W-:Y:S01]  /*0a80*/  IMAD.IADD R6, R3, 0x1, R0 ;  /* 0x0000000103067824 */ /* 0x000fe200078e0200 */
[----:B------:R-:W-:-:S04]  /*0a90*/  IADD3 R3, PT, PT, R0, 0x1, RZ ;  /* 0x0000000100037810 */ /* 0x000fc80007ffe0ff */
[----:B------:R-:W-:Y:S02]  /*0aa0*/  IADD3 R7, PT, PT, R6, -UR9, RZ ;  /* 0x8000000906077c10 */ /* 0x000fe4000fffe0ff */
[----:B-1----:R-:W-:Y:S02]  /*0ab0*/  IADD3 R4, P0, PT, R4, UR14, RZ ;  /* 0x0000000e04047c10 */ /* 0x002fe4000ff1e0ff */
[----:B------:R-:W-:Y:S02]  /*0ac0*/  IADD3 R6, PT, PT, R6, 0x1, RZ ;  /* 0x0000000106067810 */ /* 0x000fe40007ffe0ff */
[----:B------:R-:W-:Y:S01]  /*0ad0*/  IADD3.X R5, PT, PT, R5, UR15, RZ, P0, !PT ;  /* 0x0000000f05057c10 */ /* 0x000fe200087fe4ff */
[----:B0-----:R-:W-:-:S06]  /*0ae0*/  ULEA UR6, UR8, UR6, 0x18 ;  /* 0x0000000608067291 */ /* 0x001fcc000f8ec0ff */
[----:B------:R-:W-:-:S07]  /*0af0*/  LEA R44, R12, UR6, 0x2 ;  /* 0x000000060c2c7c11 */ /* 0x000fce000f8e10ff */
.L_x_21711:
[----:B------:R-:W0:Y:S01]  /*0b00*/  LDC R16, c[0x0][0x400] ;  /* 0x00010000ff107b82 */ /* 0x000e220000000800 */
[C---:B------:R-:W-:Y:S01]  /*0b10*/  VIADD R8, R3.reuse, 0xffffffff ;  /* 0xffffffff03087836 */ /* 0x040fe20000000000 */
[----:B------:R-:W-:Y:S01]  /*0b20*/  UIADD3 UR6, UPT, UPT, UR7, -UR16, URZ ;  /* 0x8000001007067290 */ /* 0x000fe2000fffe0ff */
[----:B------:R-:W-:Y:S01]  /*0b30*/  IADD3 R46, PT, PT, R46, 0x4, RZ ;  /* 0x000000042e2e7810 */ /* 0x000fe20007ffe0ff */
[----:B------:R-:W-:Y:S01]  /*0b40*/  BSSY.RECONVERGENT B1, `(.L_x_21709) ;  /* 0x00001d5000017945 */ /* 0x000fe20003800200 */
[----:B------:R-:W-:Y:S02]  /*0b50*/  IADD3 R3, PT, PT, R3, 0x80, RZ ;  /* 0x0000008003037810 */ /* 0x000fe40007ffe0ff */
[----:B------:R-:W-:Y:S01]  /*0b60*/  IABS R9, R8 ;  /* 0x0000000800097213 */ /* 0x000fe20000000000 */
[----:B------:R-:W1:Y:S04]  /*0b70*/  LDC R15, c[0x0][0x404] ;  /* 0x00010100ff0f7b82 */ /* 0x000e680000000800 */
        /* <DEDUP_REMOVED lines=16> */
[----:B------:R-:W-:-:S05]  /*0c80*/  @P0 VIADD R10, R10, 0x1 ;  /* 0x000000010a0a0836 */ /* 0x000fca0000000000 */
[----:B------:R-:W-:-:S04]  /*0c90*/  MOV R12, R10 ;  /* 0x0000000a000c7202 */ /* 0x000fc80000000f00 */
[----:B------:R-:W-:Y:S02]  /*0ca0*/  @!P2 IADD3 R12, PT, PT, RZ, -R12, RZ ;  /* 0x8000000cff0ca210 */ /* 0x000fe40007ffe0ff */
[----:B------:R-:W-:Y:S02]  /*0cb0*/  @!P1 LOP3.LUT R12, RZ, R15, RZ, 0x33, !PT ;  /* 0x0000000fff0c9212 */ /* 0x000fe400078e33ff */
[----:B0-----:R-:W-:Y:S02]  /*0cc0*/  IADD3 R8, PT, PT, RZ, -R9, RZ ;  /* 0x80000009ff087210 */ /* 0x001fe40007ffe0ff */
[----:B------:R-:W-:Y:S02]  /*0cd0*/  IADD3 R10, PT, PT, R12, R47, RZ ;  /* 0x0000002f0c0a7210 */ /* 0x000fe40007ffe0ff */
[----:B------:R-:W-:Y:S01]  /*0ce0*/  ISETP.NE.AND P1, PT, R16, RZ, PT ;  /* 0x000000ff1000720c */ /* 0x000fe20003f25270 */
[----:B------:R-:W-:Y:S01]  /*0cf0*/  IMAD R11, R8, R13, RZ ;  /* 0x0000000d080b7224 */ /* 0x000fe200078e02ff */
[----:B------:R-:W-:Y:S01]  /*0d00*/  IABS R14, R10 ;  /* 0x0000000a000e7213 */ /* 0x000fe20000000000 */
[----:B------:R-:W-:Y:S01]  /*0d10*/  IMAD.MOV.U32 R8, RZ, RZ, RZ ;  /* 0x000000ffff087224 */ /* 0x000fe200078e00ff */
[----:B------:R-:W-:-:S03]  /*0d20*/  ISETP.GE.AND P2, PT, R10, RZ, PT ;  /* 0x000000ff0a00720c */ /* 0x000fc60003f46270 */
        /* <DEDUP_REMOVED lines=33> */
[----:B------:R-:W-:-:S02]  /*0f40*/  UMOV UR6, 0x400 ;  /* 0x0000040000067882 */ /* 0x000fc40000000000 */
[----:B0-----:R-:W-:-:S09]  /*0f50*/  ULEA UR6, UR8, UR6, 0x18 ;  /* 0x0000000608067291 */ /* 0x001fd2000f8ec0ff */
[----:B------:R-:W0:Y:S04]  /*0f60*/  LDS.128 R28, [UR6+0x10] ;  /* 0x00001006ff1c7984 */ /* 0x000e280008000c00 */
[----:B------:R-:W1:Y:S01]  /*0f70*/  LDS.128 R32, [UR6] ;  /* 0x00000006ff207984 */ /* 0x000e620008000c00 */
[--C-:B0-----:R-:W-:Y:S02]  /*0f80*/  HADD2.F32 R36, -RZ, R28.reuse.H0_H0 ;  /* 0x2000001cff247230 */ /* 0x101fe40000004100 */
[----:B------:R-:W-:Y:S02]  /*0f90*/  HADD2.F32 R28, -RZ, R28.H1_H1 ;  /* 0x3000001cff1c7230 */ /* 0x000fe40000004100 */
[----:B-1----:R-:W-:Y:S02]  /*0fa0*/  HADD2.F32 R52, -RZ, R32.H0_H0 ;  /* 0x20000020ff347230 */ /* 0x002fe40000004100 */
[----:B--2---:R-:W-:-:S02]  /*0fb0*/  HADD2.F32 R39, -RZ, R8.H1_H1 ;  /* 0x30000008ff277230 */ /* 0x004fc40000004100 */
[----:B------:R-:W-:Y:S02]  /*0fc0*/  HADD2.F32 R37, -RZ, R8.H0_H0 ;  /* 0x20000008ff257230 */ /* 0x000fe40000004100 */
[----:B------:R-:W-:Y:S02]  /*0fd0*/  HADD2.F32 R53, -RZ, R9.H0_H0 ;  /* 0x20000009ff357230 */ /* 0x000fe40000004100 */
[----:B------:R-:W-:Y:S01]  /*0fe0*/  FMUL.FTZ R43, R28, R39 ;  /* 0x000000271c2b7220 */ /* 0x000fe20000410000 */
[----:B------:R-:W-:Y:S02]  /*0ff0*/  HADD2.F32 R28, -RZ, R29.H0_H0 ;  /* 0x2000001dff1c7230 */ /* 0x000fe40000004100 */
[----:B------:R-:W-:Y:S01]  /*1000*/  FMUL.FTZ R41, R36, R37 ;  /* 0x0000002524297220 */ /* 0x000fe20000410000 */
[----:B---3--:R-:W-:Y:S02]  /*1010*/  HADD2.F32 R37, -RZ, R12.H0_H0 ;  /* 0x2000000cff257230 */ /* 0x008fe40000004100 */
[----:B------:R-:W-:-:S02]  /*1020*/  HADD2.F32 R8, -RZ, R32.H1_H1 ;  /* 0x30000020ff087230 */ /* 0x000fc40000004100 */
[----:B------:R-:W-:Y:S02]  /*1030*/  HADD2.F32 R39, -RZ, R12.H1_H1 ;  /* 0x3000000cff277230 */ /* 0x000fe40000004100 */
[----:B------:R-:W-:Y:S01]  /*1040*/  FMUL.FTZ R12, R28, R53 ;  /* 0x000000351c0c7220 */ /* 0x000fe20000410000 */
[----:B------:R-:W-:Y:S02]  /*1050*/  HADD2.F32 R32, -RZ, R29.H1_H1 ;  /* 0x3000001dff207230 */ /* 0x000fe40000004100 */
[----:B------:R-:W-:Y:S01]  /*1060*/  FFMA.FTZ R52, R52, R37, R41 ;  /* 0x0000002534347223 */ /* 0x000fe20000010029 */
[----:B------:R-:W-:Y:S02]  /*1070*/  HADD2.F32 R29, -RZ, R33.H0_H0 ;  /* 0x20000021ff1d7230 */ /* 0x000fe40000004100 */
[----:B------:R-:W-:Y:S01]  /*1080*/  FFMA.FTZ R8, R8, R39, R43 ;  /* 0x0000002708087223 */ /* 0x000fe2000001002b */
[----:B------:R-:W-:Y:S01]  /*1090*/  HADD2.F32 R28, -RZ, R13.H0_H0 ;  /* 0x2000000dff1c7230 */ /* 0x000fe20000004100 */
[----:B------:R-:W2:Y:S01]  /*10a0*/  LDG.E.128.CONSTANT R36, desc[UR10][R50.64+0xa00] ;  /* 0x000a000a32247981 */ /* 0x000ea2000c1e9d00 */
[----:B------:R-:W-:-:S02]  /*10b0*/  HADD2.F32 R41, -RZ, R9.H1_H1 ;  /* 0x30000009ff297230 */ /* 0x000fc40000004100 */
[----:B------:R-:W-:Y:S02]  /*10c0*/  HADD2.F32 R13, -RZ, R13.H1_H1 ;  /* 0x3000000dff0d7230 */ /* 0x000fe40000004100 */
[----:B------:R-:W-:Y:S01]  /*10d0*/  FFMA.FTZ R9, R29, R28, R12 ;  /* 0x0000001c1d097223 */ /* 0x000fe2000001000c */
[----:B------:R-:W-:Y:S02]  /*10e0*/  HADD2.F32 R28, -RZ, R33.H1_H1 ;  /* 0x30000021ff1c7230 */ /* 0x000fe40000004100 */
[----:B------:R-:W-:-:S04]  /*10f0*/  FMUL.FTZ R41, R32, R41 ;  /* 0x0000002920297220 */ /* 0x000fc80000410000 */
[----:B------:R-:W-:Y:S02]  /*1100*/  FFMA.FTZ R28, R28, R13, R41 ;  /* 0x0000000d1c1c7223 */ /* 0x000fe40000010029 */
[----:B------:R-:W0:Y:S01]  /*1110*/  LDS.128 R40, [UR6+0x20] ;  /* 0x00002006ff287984 */ /* 0x000e220008000c00 */
[----:B------:R-:W-:Y:S02]  /*1120*/  HADD2.F32 R29, -RZ, R30.H0_H0 ;  /* 0x2000001eff1d7230 */ /* 0x000fe40000004100 */
[----:B------:R-:W-:Y:S02]  /*1130*/  HADD2.F32 R12, -RZ, R10.H0_H0 ;  /* 0x2000000aff0c7230 */ /* 0x000fe40000004100 */
[----:B------:R-:W-:Y:S02]  /*1140*/  HADD2.F32 R30, -RZ, R30.H1_H1 ;  /* 0x3000001eff1e7230 */ /* 0x000fe40000004100 */
        /* <DEDUP_REMOVED lines=13> */
[----:B------:R-:W-:Y:S01]  /*1220*/  FMUL.FTZ R14, R10, R13 ;  /* 0x0000000d0a0e7220 */ /* 0x000fe20000410000 */
[----:B------:R-:W-:Y:S02]  /*1230*/  HADD2.F32 R31, -RZ, R35.H0_H0 ;  /* 0x20000023ff1f7230 */ /* 0x000fe40000004100 */
[----:B------:R-:W-:Y:S02]  /*1240*/  HADD2.F32 R10, -RZ, R15.H0_H0 ;  /* 0x2000000fff0a7230 */ /* 0x000fe40000004100 */
[----:B------:R-:W-:Y:S01]  /*1250*/  FMUL.FTZ R12, R11, R12 ;  /* 0x0000000c0b0c7220 */ /* 0x000fe20000410000 */
[----:B------:R-:W-:-:S02]  /*1260*/  HADD2.F32 R53, -RZ, R35.H1_H1 ;  /* 0x30000023ff357230 */ /* 0x000fc40000004100 */
[----:B----4-:R-:W-:Y:S02]  /*1270*/  HADD2.F32 R13, -RZ, R16.H0_H0 ;  /* 0x20000010ff0d7230 */ /* 0x010fe40000004100 */
[----:B------:R-:W-:Y:S01]  /*1280*/  FFMA.FTZ R31, R31, R10, R14 ;  /* 0x0000000a1f1f7223 */ /* 0x000fe2000001000e */
[----:B------:R-:W-:Y:S02]  /*1290*/  HADD2.F32 R10, -RZ, R15.H1_H1 ;  /* 0x3000000fff0a7230 */ /* 0x000fe40000004100 */
[----:B0-----:R-:W-:-:S03]  /*12a0*/  HADD2.F32 R11, -RZ, R40.H0_H0 ;  /* 0x20000028ff0b7230 */ /* 0x001fc60000004100 */
[----:B------:R-:W-:Y:S02]  /*12b0*/  FFMA.FTZ R53, R53, R10, R12 ;  /* 0x0000000a35357223 */ /* 0x000fe4000001000c */
[----:B------:R-:W-:Y:S02]  /*12c0*/  FFMA.FTZ R52, R11, R13, R52 ;  /* 0x0000000d0b347223 */ /* 0x000fe40000010034 */
[----:B------:R-:W3:Y:S01]  /*12d0*/  LDG.E.128.CONSTANT R12, desc[UR10][R50.64+0xc00] ;  /* 0x000c000a320c7981 */ /* 0x000ee2000c1e9d00 */
[----:B------:R-:W-:Y:S02]  /*12e0*/  HADD2.F32 R11, -RZ, R40.H1_H1 ;  /* 0x30000028ff0b7230 */ /* 0x000fe40000004100 */
[----:B------:R-:W-:Y:S02]  /*12f0*/  HADD2.F32 R32, -RZ, R16.H1_H1 ;  /* 0x30000010ff207230 */ /* 0x000fe40000004100 */
[----:B------:R-:W-:-:S03]  /*1300*/  HADD2.F32 R16, -RZ, R41.H0_H0 ;  /* 0x20000029ff107230 */ /* 0x000fc60000004100 */
[----:B------:R-:W-:Y:S01]  /*1310*/  FFMA.FTZ R32, R11, R32, R8 ;  /* 0x000000200b207223 */ /* 0x000fe20000010008 */
[----:B------:R-:W-:Y:S02]  /*1320*/  HADD2.F32 R8, -RZ, R17.H0_H0 ;  /* 0x20000011ff087230 */ /* 0x000fe40000004100 */
[----:B------:R-:W-:Y:S02]  /*1330*/  HADD2.F32 R33, -RZ, R41.H1_H1 ;  /* 0x30000029ff217230 */ /* 0x000fe40000004100 */
[----:B------:R-:W-:Y:S02]  /*1340*/  HADD2.F32 R17, -RZ, R17.H1_H1 ;  /* 0x30000011ff117230 */ /* 0x000fe40000004100 */
[----:B------:R-:W-:Y:S02]  /*1350*/  FFMA.FTZ R16, R16, R8, R9 ;  /* 0x0000000810107223 */ /* 0x000fe40000010009 */
[----:B------:R-:W0:Y:S01]  /*1360*/  LDS.128 R8, [UR6+0x30] ;  /* 0x00003006ff087984 */ /* 0x000e220008000c00 */
[----:B------:R-:W-:Y:S01]  /*1370*/  FFMA.FTZ R33, R33, R17, R28 ;  /* 0x0000001121217223 */ /* 0x000fe2000001001c */
[----:B------:R-:W-:-:S02]  /*1380*/  HADD2.F32 R28, -RZ, R42.H0_H0 ;  /* 0x2000002aff1c7230 */ /* 0x000fc40000004100 */
[--C-:B------:R-:W-:Y:S02]  /*1390*/  HADD2.F32 R17, -RZ, R18.reuse.H0_H0 ;  /* 0x20000012ff117230 */ /* 0x100fe40000004100 */
[----:B------:R-:W-:Y:S02]  /*13a0*/  HADD2.F32 R40, -RZ, R18.H1_H1 ;  /* 0x30000012ff287230 */ /* 0x000fe40000004100 */
[----:B------:R-:W-:Y:S02]  /*13b0*/  HADD2.F32 R18, -RZ, R43.H0_H0 ;  /* 0x2000002bff127230 */ /* 0x000fe40000004100 */
[----:B------:R-:W-:Y:S01]  /*13c0*/  FFMA.FTZ R17, R28, R17, R29 ;  /* 0x000000111c117223 */ /* 0x000fe2000001001d */
[----:B------:R-:W-:Y:S02]  /*13d0*/  HADD2.F32 R29, -RZ, R42.H1_H1 ;  /* 0x3000002aff1d7230 */ /* 0x000fe40000004100 */
[----:B------:R-:W-:-:S03]  /*13e0*/  HADD2.F32 R41, -RZ, R19.H0_H0 ;  /* 0x20000013ff297230 */ /* 0x000fc60000004100 */
[----:B------:R-:W-:Y:S02]  /*13f0*/  FFMA.FTZ R40, R29, R40, R30 ;  /* 0x000000281d287223 */ /* 0x000fe4000001001e */
[----:B------:R-:W-:Y:S02]  /*1400*/  FFMA.FTZ R41, R18, R41, R31 ;  /* 0x0000002912297223 */ /* 0x000fe4000001001f */
[----:B------:R-:W4:Y:S01]  /*1410*/  LDG.E.128.CONSTANT R28, desc[UR10][R50.64+0xe00] ;  /* 0x000e000a321c7981 */ /* 0x000f22000c1e9d00 */
[----:B------:R-:W-:Y:S02]  /*1420*/  HADD2.F32 R19, -RZ, R19.H1_H1 ;  /* 0x30000013ff137230 */ /* 0x000fe40000004100 */
[----:B------:R-:W-:-:S05]  /*1430*/  HADD2.F32 R18, -RZ, R43.H1_H1 ;  /* 0x3000002bff127230 */ /* 0x000fca0000004100 */
[----:B------:R-:W-:Y:S01]  /*1440*/  FFMA.FTZ R53, R18, R19, R53 ;  /* 0x0000001312357223 */ /* 0x000fe20000010035 */
[----:B------:R-:W-:Y:S02]  /*1450*/  HADD2.F32 R18, -RZ, R20.H0_H0 ;  /* 0x20000014ff127230 */ /* 0x000fe40000004100 */
[----:B0-----:R-:W-:-:S05]  /*1460*/  HADD2.F32 R19, -RZ, R8.H0_H0 ;  /* 0x20000008ff137230 */ /* 0x001fca0000004100 */
[----:B------:R-:W-:Y:S01]  /*1470*/  FFMA.FTZ R52, R19, R18, R52 ;  /* 0x0000001213347223 */ /* 0x000fe20000010034 */
[----:B------:R-:W-:Y:S02]  /*1480*/  HADD2.F32 R19, -RZ, R8.H1_H1 ;  /* 0x30000008ff137230 */ /* 0x000fe40000004100 */
[----:B------:R-:W-:Y:S02]  /*1490*/  HADD2.F32 R8, -RZ, R20.H1_H1 ;  /* 0x30000014ff087230 */ /* 0x000fe40000004100 */
[----:B------:R-:W-:-:S03]  /*14a0*/  HADD2.F32 R42, -RZ, R9.H1_H1 ;  /* 0x30000009ff2a7230 */ /* 0x000fc60000004100 */
[----:B------:R-:W-:Y:S01]  /*14b0*/  FFMA.FTZ R8, R19, R8, R32 ;  /* 0x0000000813087223 */ /* 0x000fe20000010020 */
[----:B------:R-:W-:Y:S02]  /*14c0*/  HADD2.F32 R19, -RZ, R9.H0_H0 ;  /* 0x20000009ff137230 */ /* 0x000fe40000004100 */
[--C-:B------:R-:W-:Y:S02]  /*14d0*/  HADD2.F32 R9, -RZ, R21.reuse.H0_H0 ;  /* 0x20000015ff097230 */ /* 0x100fe40000004100 */
[----:B------:R-:W-:-:S05]  /*14e0*/  HADD2.F32 R21, -RZ, R21.H1_H1 ;  /* 0x30000015ff157230 */ /* 0x000fca0000004100 */
[----:B------:R-:W-:Y:S02]  /*14f0*/  FFMA.FTZ R42, R42, R21, R33 ;  /* 0x000000152a2a7223 */ /* 0x000fe40000010021 */
[----:B------:R-:W4:Y:S01]  /*1500*/  LDG.E.128.CONSTANT R32, desc[UR10][R50.64+0x1000] ;  /* 0x0010000a32207981 */ /* 0x000f22000c1e9d00 */
[----:B------:R-:W-:Y:S01]  /*1510*/  FFMA.FTZ R9, R19, R9, R16 ;  /* 0x0000000913097223 */ /* 0x000fe20000010010 */
[----:B------:R-:W-:Y:S02]  /*1520*/  HADD2.F32 R43, -RZ, R22.H0_H0 ;  /* 0x20000016ff2b7230 */ /* 0x000fe40000004100 */
[--C-:B------:R-:W-:Y:S02]  /*1530*/  HADD2.F32 R16, -RZ, R10.reuse.H0_H0 ;  /* 0x2000000aff107230 */ /* 0x100fe40000004100 */
[----:B------:R-:W-:Y:S02]  /*1540*/  HADD2.F32 R19, -RZ, R10.H1_H1 ;  /* 0x3000000aff137230 */ /* 0x000fe40000004100 */
[----:B------:R-:W-:-:S02]  /*1550*/  HADD2.F32 R22, -RZ, R22.H1_H1 ;  /* 0x30000016ff167230 */ /* 0x000fc40000004100 */
[----:B------:R-:W-:-:S03]  /*1560*/  FFMA.FTZ R43, R16, R43, R17 ;  /* 0x0000002b102b7223 */ /* 0x000fc60000010011 */
[----:B------:R-:W-:Y:S02]  /*1570*/  FFMA.FTZ R40, R19, R22, R40 ;  /* 0x0000001613287223 */ /* 0x000fe40000010028 */
[----:B------:R-:W0:Y:S01]  /*1580*/  LDS.128 R16, [UR6+0x40] ;  /* 0x00004006ff107984 */ /* 0x000e220008000c00 */
[----:B------:R-:W-:Y:S02]  /*1590*/  HADD2.F32 R10, -RZ, R11.H0_H0 ;  /* 0x2000000bff0a7230 */ /* 0x000fe40000004100 */
[--C-:B------:R-:W-:Y:S02]  /*15a0*/  HADD2.F32 R20, -RZ, R23.reuse.H0_H0 ;  /* 0x20000017ff147230 */ /* 0x100fe40000004100 */
[----:B------:R-:W-:-:S03]  /*15b0*/  HADD2.F32 R23, -RZ, R23.H1_H1 ;  /* 0x30000017ff177230 */ /* 0x000fc60000004100 */
[----:B------:R-:W-:Y:S01]  /*15c0*/  FFMA.FTZ R41, R10, R20, R41 ;  /* 0x000000140a297223 */ /* 0x000fe20000010029 */
[----:B------:R-:W-:-:S05]  /*15d0*/  HADD2.F32 R10, -RZ, R11.H1_H1 ;  /* 0x3000000bff0a7230 */ /* 0x000fca0000004100 */
[----:B------:R-:W-:Y:S01]  /*15e0*/  FFMA.FTZ R53, R10, R23, R53 ;  /* 0x000000170a357223 */ /* 0x000fe20000010035 */
[----:B------:R-:W-:Y:S01]  /*15f0*/  HADD2.F32 R10, -RZ, R24.H0_H0 ;  /* 0x20000018ff0a7230 */ /* 0x000fe20000004100 */
[----:B------:R-:W4:Y:S01]  /*1600*/  LDG.E.128.CONSTANT R20, desc[UR10][R50.64+0x1200] ;  /* 0x0012000a32147981 */ /* 0x000f22000c1e9d00 */
[----:B0-----:R-:W-:-:S05]  /*1610*/  HADD2.F32 R11, -RZ, R16.H0_H0 ;  /* 0x20000010ff0b7230 */ /* 0x001fca0000004100 */
[----:B------:R-:W-:Y:S01]  /*1620*/  FFMA.FTZ R52, R11, R10, R52 ;  /* 0x0000000a0b347223 */ /* 0x000fe20000010034 */
        /* <DEDUP_REMOVED lines=17> */
[----:B------:R-:W-:-:S05]  /*1740*/  HADD2.F32 R25, -RZ, R25.H1_H1 ;  /* 0x30000019ff197230 */ /* 0x000fca0000004100 */
[----:B------:R-:W-:Y:S01]  /*1750*/  FFMA.FTZ R42, R17, R25, R42 ;  /* 0x00000019112a7223 */ /* 0x000fe2000001002a */
[----:B------:R-:W-:Y:S02]  /*1760*/  HADD2.F32 R26, -RZ, R19.H1_H1 ;  /* 0x30000013ff1a7230 */ /* 0x000fe40000004100 */
[--C-:B0-----:R-:W-:Y:S02]  /*1770*/  HADD2.F32 R17, -RZ, R8.reuse.H0_H0 ;  /* 0x20000008ff117230 */ /* 0x101fe40000004100 */
[----:B------:R-:W-:Y:S02]  /*1780*/  HADD2.F32 R25, -RZ, R8.H1_H1 ;  /* 0x30000008ff197230 */ /* 0x000fe40000004100 */
[--C-:B--2---:R-:W-:Y:S02]  /*1790*/  HADD2.F32 R18, -RZ, R36.reuse.H0_H0 ;  /* 0x20000024ff127230 */ /* 0x104fe40000004100 */
[----:B------:R-:W-:Y:S02]  /*17a0*/  HADD2.F32 R36, -RZ, R36.H1_H1 ;  /* 0x30000024ff247230 */ /* 0x000fe40000004100 */
[----:B------:R-:W-:-:S02]  /*17b0*/  HADD2.F32 R8, -RZ, R37.H0_H0 ;  /* 0x20000025ff087230 */ /* 0x000fc40000004100 */
        /* <DEDUP_REMOVED lines=20> */
[----:B------:R-:W-:-:S04]  /*1900*/  FFMA.FTZ R26, R26, R27, R53 ;  /* 0x0000001b1a1a7223 */ /* 0x000fc80000010035 */
[----:B------:R-:W-:Y:S01]  /*1910*/  FFMA.FTZ R36, R11, R36, R26 ;  /* 0x000000240b247223 */ /* 0x000fe2000001001a */
[----:B0-----:R-:W-:Y:S02]  /*1920*/  HADD2.F32 R9, -RZ, R16.H0_H0 ;  /* 0x20000010ff097230 */ /* 0x001fe40000004100 */
[----:B---3--:R-:W-:-:S05]  /*1930*/  HADD2.F32 R8, -RZ, R12.H0_H0 ;  /* 0x2000000cff087230 */ /* 0x008fca0000004100 */
        /* <DEDUP_REMOVED lines=108> */
[----:B------:R-:W-:-:S02]  /*2000*/  HADD2.F32 R12, -RZ, R24.H1_H1 ;  /* 0x30000018ff0c7230 */ /* 0x000fc40000004100 */
[--C-:B------:R-:W-:Y:S02]  /*2010*/  HADD2.F32 R24, -RZ, R25.reuse.H0_H0 ;  /* 0x20000019ff187230 */ /* 0x100fe40000004100 */
[----:B------:R-:W-:Y:S01]  /*2020*/  FFMA.FTZ R52, R9, R10, R52 ;  /* 0x0000000a09347223 */ /* 0x000fe20000010034 */
[----:B------:R-:W-:Y:S02]  /*2030*/  HADD2.F32 R25, -RZ, R25.H1_H1 ;  /* 0x30000019ff197230 */ /* 0x000fe40000004100 */
[----:B------:R-:W-:Y:S02]  /*2040*/  FFMA.FTZ R12, R11, R12, R8 ;  /* 0x0000000c0b0c7223 */ /* 0x000fe40000010008 */
[----:B------:R-:W0:Y:S01]  /*2050*/  LDS.128 R8, [UR6+0xb0] ;  /* 0x0000b006ff087984 */ /* 0x000e220008000c00 */
[----:B------:R-:W-:Y:S01]  /*2060*/  FFMA.FTZ R24, R21, R24, R20 ;  /* 0x0000001815187223 */ /* 0x000fe20000010014 */
[----:B------:R-:W-:Y:S01]  /*2070*/  FFMA.FTZ R42, R13, R25, R42 ;  /* 0x000000190d2a7223 */ /* 0x000fe2000001002a */
[----:B------:R-:W-:-:S02]  /*2080*/  HADD2.F32 R20, -RZ, R14.H0_H0 ;  /* 0x2000000eff147230 */ /* 0x000fc40000004100 */
[----:B------:R-:W-:-:S05]  /*2090*/  HADD2.F32 R13, -RZ, R26.H0_H0 ;  /* 0x2000001aff0d7230 */ /* 0x000fca0000004100 */
[----:B------:R-:W-:Y:S01]  /*20a0*/  FFMA.FTZ R43, R20, R13, R43 ;  /* 0x0000000d142b7223 */ /* 0x000fe2000001002b */
[----:B------:R-:W-:Y:S02]  /*20b0*/  HADD2.F32 R13, -RZ, R14.H1_H1 ;  /* 0x3000000eff0d7230 */ /* 0x000fe40000004100 */
[----:B------:R-:W-:Y:S02]  /*20c0*/  HADD2.F32 R14, -RZ, R15.H0_H0 ;  /* 0x2000000fff0e7230 */ /* 0x000fe40000004100 */
[----:B------:R-:W-:-:S05]  /*20d0*/  HADD2.F32 R20, -RZ, R27.H0_H0 ;  /* 0x2000001bff147230 */ /* 0x000fca0000004100 */
[----:B------:R-:W-:Y:S02]  /*20e0*/  FFMA.FTZ R41, R14, R20, R41 ;  /* 0x000000140e297223 */ /* 0x000fe40000010029 */
[----:B------:R-:W1:Y:S01]  /*20f0*/  LDS.128 R20, [UR6+0xc0] ;  /* 0x0000c006ff147984 */ /* 0x000e620008000c00 */
[----:B------:R-:W-:Y:S02]  /*2100*/  HADD2.F32 R26, -RZ, R26.H1_H1 ;  /* 0x3000001aff1a7230 */ /* 0x000fe40000004100 */
[----:B------:R-:W-:Y:S02]  /*2110*/  HADD2.F32 R27, -RZ, R27.H1_H1 ;  /* 0x3000001bff1b7230 */ /* 0x000fe40000004100 */
[----:B------:R-:W-:Y:S02]  /*2120*/  HADD2.F32 R14, -RZ, R15.H1_H1 ;  /* 0x3000000fff0e7230 */ /* 0x000fe40000004100 */
[----:B------:R-:W-:-:S03]  /*2130*/  FFMA.FTZ R40, R13, R26, R40 ;  /* 0x0000001a0d287223 */ /* 0x000fc60000010028 */
[----:B------:R-:W-:Y:S01]  /*2140*/  FFMA.FTZ R53, R14, R27, R53 ;  /* 0x0000001b0e357223 */ /* 0x000fe20000010035 */
[----:B---3--:R-:W-:Y:S02]  /*2150*/  HADD2.F32 R14, -RZ, R16.H0_H0 ;  /* 0x20000010ff0e7230 */ /* 0x008fe40000004100 */
        /* <DEDUP_REMOVED lines=9> */
[----:B------:R-:W-:Y:S01]  /*21f0*/  FFMA.FTZ R24, R15, R8, R24 ;  /* 0x000000080f187223 */ /* 0x000fe20000010018 */
[--C-:B------:R-:W-:Y:S02]  /*2200*/  HADD2.F32 R15, -RZ, R18.reuse.H0_H0 ;  /* 0x20000012ff0f7230 */ /* 0x100fe40000004100 */
        /* <DEDUP_REMOVED lines=8> */
[--C-:B------:R-:W-:Y:S01]  /*2290*/  HADD2.F32 R12, -RZ, R19.reuse.H0_H0 ;  /* 0x20000013ff0c7230 */ /* 0x100fe20000004100 */
[----:B------:R-:W0:Y:S01]  /*22a0*/  LDS.128 R8, [UR6+0xd0] ;  /* 0x0000d006ff087984 */ /* 0x000e220008000c00 */
[----:B------:R-:W-:Y:S02]  /*22b0*/  HADD2.F32 R14, -RZ, R19.H1_H1 ;  /* 0x30000013ff0e7230 */ /* 0x000fe40000004100 */
[----:B-1----:R-:W-:Y:S02]  /*22c0*/  HADD2.F32 R13, -RZ, R20.H0_H0 ;  /* 0x20000014ff0d7230 */ /* 0x002fe40000004100 */
[----:B----4-:R-:W-:-:S02]  /*22d0*/  HADD2.F32 R15, -RZ, R28.H0_H0 ;  /* 0x2000001cff0f7230 */ /* 0x010fc40000004100 */
[----:B------:R-:W-:Y:S01]  /*22e0*/  FFMA.FTZ R41, R26, R12, R41 ;  /* 0x0000000c1a297223 */ /* 0x000fe20000010029 */
[----:B------:R-:W-:Y:S02]  /*22f0*/  FFMA.FTZ R53, R18, R14, R53 ;  /* 0x0000000e12357223 */ /* 0x000fe40000010035 */
[----:B------:R-:W-:Y:S02]  /*2300*/  FFMA.FTZ R52, R13, R15, R52 ;  /* 0x0000000f0d347223 */ /* 0x000fe40000010034 */
[----:B------:R-:W1:Y:S01]  /*2310*/  LDS.128 R12, [UR6+0xe0] ;  /* 0x0000e006ff0c7984 */ /* 0x000e620008000c00 */
[----:B------:R-:W-:Y:S02]  /*2320*/  HADD2.F32 R19, -RZ, R21.H0_H0 ;  /* 0x20000015ff137230 */ /* 0x000fe40000004100 */
[----:B------:R-:W-:Y:S02]  /*2330*/  HADD2.F32 R18, -RZ, R29.H0_H0 ;  /* 0x2000001dff127230 */ /* 0x000fe40000004100 */
[----:B------:R-:W-:-:S02]  /*2340*/  HADD2.F32 R21, -RZ, R21.H1_H1 ;  /* 0x30000015ff157230 */ /* 0x000fc40000004100 */
[----:B------:R-:W-:Y:S02]  /*2350*/  HADD2.F32 R29, -RZ, R29.H1_H1 ;  /* 0x3000001dff1d7230 */ /* 0x000fe40000004100 */
[----:B------:R-:W-:Y:S01]  /*2360*/  FFMA.FTZ R24, R19, R18, R24 ;  /* 0x0000001213187223 */ /* 0x000fe20000010018 */
        /* <DEDUP_REMOVED lines=8> */
[----:B------:R-:W-:Y:S01]  /*23f0*/  FFMA.FTZ R16, R17, R28, R16 ;  /* 0x0000001c11107223 */ /* 0x000fe20000010010 */
[----:B------:R-:W-:Y:S02]  /*2400*/  HADD2.F32 R19, -RZ, R37.H0_H0 ;  /* 0x20000025ff137230 */ /* 0x000fe40000004100 */
[----:B------:R-:W-:Y:S02]  /*2410*/  HADD2.F32 R30, -RZ, R30.H1_H1 ;  /* 0x3000001eff1e7230 */ /* 0x000fe40000004100 */
[----:B------:R-:W-:Y:S01]  /*2420*/  FFMA.FTZ R41, R20, R25, R41 ;  /* 0x0000001914297223 */ /* 0x000fe20000010029 */
[----:B------:R-:W-:Y:S02]  /*2430*/  HADD2.F32 R17, -RZ, R22.H1_H1 ;  /* 0x30000016ff117230 */ /* 0x000fe40000004100 */
[----:B0-----:R-:W-:-:S02]  /*2440*/  HADD2.F32 R29, -RZ, R9.H0_H0 ;  /* 0x20000009ff1d7230 */ /* 0x001fc40000004100 */
[----:B------:R-:W-:Y:S02]  /*2450*/  HADD2.F32 R22, -RZ, R23.H1_H1 ;  /* 0x30000017ff167230 */ /* 0x000fe40000004100 */
[--C-:B------:R-:W-:Y:S02]  /*2460*/  HADD2.F32 R27, -RZ, R36.reuse.H0_H0 ;  /* 0x20000024ff1b7230 */ /* 0x100fe40000004100 */
[----:B------:R-:W-:Y:S02]  /*2470*/  HADD2.F32 R21, -RZ, R9.H1_H1 ;  /* 0x30000009ff157230 */ /* 0x000fe40000004100 */
[----:B------:R-:W-:Y:S01]  /*2480*/  FFMA.FTZ R19, R29, R19, R24 ;  /* 0x000000131d137223 */ /* 0x000fe20000010018 */
[----:B------:R-:W-:Y:S02]  /*2490*/  HADD2.F32 R36, -RZ, R36.H1_H1 ;  /* 0x30000024ff247230 */ /* 0x000fe40000004100 */
[--C-:B------:R-:W-:Y:S02]  /*24a0*/  HADD2.F32 R23, -RZ, R8.reuse.H0_H0 ;  /* 0x20000008ff177230 */ /* 0x100fe40000004100 */
[----:B------:R-:W-:-:S02]  /*24b0*/  HADD2.F32 R25, -RZ, R8.H1_H1 ;  /* 0x30000008ff197230 */ /* 0x000fc40000004100 */
[--C-:B------:R-:W-:Y:S02]  /*24c0*/  HADD2.F32 R26, -RZ, R10.reuse.H0_H0 ;  /* 0x2000000aff1a7230 */ /* 0x100fe40000004100 */
[----:B------:R-:W-:Y:S02]  /*24d0*/  HADD2.F32 R9, -RZ, R10.H1_H1 ;  /* 0x3000000aff097230 */ /* 0x000fe40000004100 */
[--C-:B------:R-:W-:Y:S02]  /*24e0*/  HADD2.F32 R8, -RZ, R11.reuse.H0_H0 ;  /* 0x2000000bff087230 */ /* 0x100fe40000004100 */
[----:B------:R-:W-:Y:S02]  /*24f0*/  HADD2.F32 R10, -RZ, R11.H1_H1 ;  /* 0x3000000bff0a7230 */ /* 0x000fe40000004100 */
[----:B------:R-:W-:Y:S01]  /*2500*/  FFMA.FTZ R40, R17, R30, R40 ;  /* 0x0000001e11287223 */ /* 0x000fe20000010028 */
[--C-:B-1----:R-:W-:Y:S02]  /*2510*/  HADD2.F32 R24, -RZ, R12.reuse.H0_H0 ;  /* 0x2000000cff187230 */ /* 0x102fe40000004100 */
[----:B------:R-:W-:-:S02]  /*2520*/  HADD2.F32 R11, -RZ, R12.H1_H1 ;  /* 0x3000000cff0b7230 */ /* 0x000fc40000004100 */
[----:B------:R-:W-:Y:S02]  /*2530*/  HADD2.F32 R12, -RZ, R32.H0_H0 ;  /* 0x20000020ff0c7230 */ /* 0x000fe40000004100 */
[----:B------:R-:W-:Y:S01]  /*2540*/  FFMA.FTZ R16, R25, R36, R16 ;  /* 0x0000002419107223 */ /* 0x000fe20000010010 */
[----:B------:R-:W-:Y:S02]  /*2550*/  HADD2.F32 R17, -RZ, R38.H1_H1 ;  /* 0x30000026ff117230 */ /* 0x000fe40000004100 */
[----:B------:R-:W-:Y:S02]  /*2560*/  HADD2.F32 R32, -RZ, R32.H1_H1 ;  /* 0x30000020ff207230 */ /* 0x000fe40000004100 */
[----:B------:R-:W-:Y:S01]  /*2570*/  FFMA.FTZ R23, R23, R27, R52 ;  /* 0x0000001b17177223 */ /* 0x000fe20000010034 */
[----:B------:R-:W-:Y:S02]  /*2580*/  HADD2.F32 R31, -RZ, R31.H1_H1 ;  /* 0x3000001fff1f7230 */ /* 0x000fe40000004100 */
[----:B------:R-:W-:Y:S01]  /*2590*/  FFMA.FTZ R9, R9, R17, R40 ;  /* 0x0000001109097223 */ /* 0x000fe20000010028 */
[----:B------:R-:W-:-:S02]  /*25a0*/  HADD2.F32 R37, -RZ, R37.H1_H1 ;  /* 0x30000025ff257230 */ /* 0x000fc40000004100 */
[----:B------:R-:W-:Y:S01]  /*25b0*/  FFMA.FTZ R11, R11, R32, R16 ;  /* 0x000000200b0b7223 */ /* 0x000fe20000010010 */
[----:B------:R-:W-:Y:S02]  /*25c0*/  HADD2.F32 R16, -RZ, R13.H0_H0 ;  /* 0x2000000dff107230 */ /* 0x000fe40000004100 */
[----:B------:R-:W-:Y:S01]  /*25d0*/  FFMA.FTZ R12, R24, R12, R23 ;  /* 0x0000000c180c7223 */ /* 0x000fe20000010017 */
[----:B------:R-:W-:Y:S02]  /*25e0*/  HADD2.F32 R17, -RZ, R33.H0_H0 ;  /* 0x20000021ff117230 */ /* 0x000fe40000004100 */
[----:B------:R-:W-:Y:S01]  /*25f0*/  FFMA.FTZ R53, R22, R31, R53 ;  /* 0x0000001f16357223 */ /* 0x000fe20000010035 */
[----:B------:R-:W-:Y:S02]  /*2600*/  HADD2.F32 R22, -RZ, R38.H0_H0 ;  /* 0x20000026ff167230 */ /* 0x000fe40000004100 */
[----:B------:R-:W-:Y:S02]  /*2610*/  HADD2.F32 R18, -RZ, R39.H0_H0 ;  /* 0x20000027ff127230 */ /* 0x000fe40000004100 */
[----:B------:R-:W-:Y:S01]  /*2620*/  FFMA.FTZ R21, R21, R37, R42 ;  /* 0x0000002515157223 */ /* 0x000fe2000001002a */
[----:B------:R-:W-:-:S02]  /*2630*/  HADD2.F32 R24, -RZ, R13.H1_H1 ;  /* 0x3000000dff187230 */ /* 0x000fc40000004100 */
[----:B------:R-:W-:Y:S01]  /*2640*/  FFMA.FTZ R16, R16, R17, R19 ;  /* 0x0000001110107223 */ /* 0x000fe20000010013 */
[----:B------:R-:W-:Y:S02]  /*2650*/  HADD2.F32 R33, -RZ, R33.H1_H1 ;  /* 0x30000021ff217230 */ /* 0x000fe40000004100 */
[----:B------:R-:W-:Y:S01]  /*2660*/  FADD.FTZ R13, R12, R11 ;  /* 0x0000000b0c0d7221 */ /* 0x000fe20000010000 */
[----:B------:R-:W-:Y:S02]  /*2670*/  HADD2.F32 R11, -RZ, R14.H0_H0 ;  /* 0x2000000eff0b7230 */ /* 0x000fe40000004100 */
[----:B------:R-:W-:Y:S01]  /*2680*/  FFMA.FTZ R22, R26, R22, R43 ;  /* 0x000000161a167223 */ /* 0x000fe2000001002b */
[--C-:B------:R-:W-:Y:S02]  /*2690*/  HADD2.F32 R12, -RZ, R34.reuse.H0_H0 ;  /* 0x20000022ff0c7230 */ /* 0x100fe40000004100 */
[----:B------:R-:W-:Y:S01]  /*26a0*/  FFMA.FTZ R8, R8, R18, R41 ;  /* 0x0000001208087223 */ /* 0x000fe20000010029 */
[----:B------:R-:W-:Y:S01]  /*26b0*/  FFMA.FTZ R21, R24, R33, R21 ;  /* 0x0000002118157223 */ /* 0x000fe20000010015 */
[----:B------:R-:W-:Y:S01]  /*26c0*/  FADD.FTZ R18, R16, R13 ;  /* 0x0000000d10127221 */ /* 0x000fe20000010000 */
[----:B------:R-:W-:-:S02]  /*26d0*/  HADD2.F32 R34, -RZ, R34.H1_H1 ;  /* 0x30000022ff227230 */ /* 0x000fc40000004100 */
[----:B------:R-:W-:Y:S01]  /*26e0*/  FFMA.FTZ R11, R11, R12, R22 ;  /* 0x0000000c0b0b7223 */ /* 0x000fe20000010016 */
[----:B------:R-:W-:Y:S02]  /*26f0*/  HADD2.F32 R14, -RZ, R14.H1_H1 ;  /* 0x3000000eff0e7230 */ /* 0x000fe40000004100 */
[----:B------:R-:W-:Y:S01]  /*2700*/  FADD.FTZ R18, R21, R18 ;  /* 0x0000001215127221 */ /* 0x000fe20000010000 */
[----:B------:R-:W-:Y:S02]  /*2710*/  VIADD R12, R7, 0x1 ;  /* 0x00000001070c7836 */ /* 0x000fe40000000000 */
[----:B------:R-:W-:Y:S02]  /*2720*/  HADD2.F32 R20, -RZ, R39.H1_H1 ;  /* 0x30000027ff147230 */ /* 0x000fe40000004100 */
[----:B------:R-:W-:Y:S01]  /*2730*/  FFMA.FTZ R9, R14, R34, R9 ;  /* 0x000000220e097223 */ /* 0x000fe20000010009 */
[----:B------:R-:W-:Y:S02]  /*2740*/  HADD2.F32 R16, -RZ, R35.H0_H0 ;  /* 0x20000023ff107230 */ /* 0x000fe40000004100 */
[----:B------:R-:W-:Y:S01]  /*2750*/  FADD.FTZ R18, R11, R18 ;  /* 0x000000120b127221 */ /* 0x000fe20000010000 */
[----:B------:R-:W-:Y:S01]  /*2760*/  HADD2.F32 R13, -RZ, R15.H0_H0 ;  /* 0x2000000fff0d7230 */ /* 0x000fe20000004100 */
        /* <DEDUP_REMOVED lines=18> */
.L_x_21710:
[----:B------:R-:W-:Y:S05]  /*2890*/  BSYNC.RECONVERGENT B1 ;  /* 0x0000000000017941 */ /* 0x000fea0003800200 */
.L_x_21709:
[----:B------:R-:W-:Y:S02]  /*28a0*/  IADD3 R4, P0, PT, R4, 0x10, RZ ;  /* 0x0000001004047810 */ /* 0x000fe40007f1e0ff */
[----:B01----:R-:W-:Y:S02]  /*28b0*/  IADD3 R44, PT, PT, R44, 0x200, RZ ;  /* 0x000002002c2c7810 */ /* 0x003fe40007ffe0ff */
[----:B------:R-:W-:Y:S01]  /*28c0*/  IADD3 R7, PT, PT, R7, 0x80, RZ ;  /* 0x0000008007077810 */ /* 0x000fe20007ffe0ff */
[----:B------:R-:W-:Y:S01]  /*28d0*/  IMAD.X R5, RZ, RZ, R5, P0 ;  /* 0x000000ffff057224 */ /* 0x000fe200000e0605 */
[----:B------:R-:W-:Y:S01]  /*28e0*/  IADD3 R6, PT, PT, R6, 0x80, RZ ;  /* 0x0000008006067810 */ /* 0x000fe20007ffe0ff */
[----:B------:R-:W-:Y:S06]  /*28f0*/  @!P1 BRA `(.L_x_21711) ;  /* 0xffffffe000809947 */ /* 0x000fec000383ffff */
.L_x_21708:
[----:B------:R-:W-:Y:S05]  /*2900*/  BSYNC.RECONVERGENT B0 ;  /* 0x0000000000007941 */ /* 0x000fea0003800200 */
.L_x_21707:
        /* <DEDUP_REMOVED lines=22> */
[----:B------:R-:W0:Y:S03]  /*2a70*/  S2R R8, SR_CTAID.Z ;  /* 0x0000000000087919 */ /* 0x000e260000002700 */
        /* <DEDUP_REMOVED lines=31> */
.L_x_21716:
        /* <DEDUP_REMOVED lines=11> */
.L_x_21715:
[----:B------:R-:W-:Y:S05]  /*2d20*/  BSYNC.RECONVERGENT B1 ;  /* 0x0000000000017941 */ /* 0x000fea0003800200 */
.L_x_21714:
        /* <DEDUP_REMOVED lines=12> */
.L_x_21719:
        /* <DEDUP_REMOVED lines=98> */
[----:B0-----:R-:W-:Y:S01]  /*3410*/  VIADD R14, R14, 0x2000 ;  /* 0x000020000e0e7836 */ /* 0x001fe20000000000 */
[----:B------:R-:W-:Y:S06]  /*3420*/  @!P3 BRA `(.L_x_21719) ;  /* 0xfffffff80070b947 */ /* 0x000fec000383ffff */
.L_x_21718:
[----:B------:R-:W-:Y:S05]  /*3430*/  BSYNC.RECONVERGENT B1 ;  /* 0x0000000000017941 */ /* 0x000fea0003800200 */
.L_x_21717:
        /* <DEDUP_REMOVED lines=55> */
.L_x_21721:
[----:B------:R-:W-:Y:S05]  /*37b0*/  BSYNC.RECONVERGENT B1 ;  /* 0x0000000000017941 */ /* 0x000fea0003800200 */
.L_x_21720:
        /* <DEDUP_REMOVED lines=26> */
.L_x_21713:
[----:B------:R-:W-:Y:S05]  /*3960*/  BSYNC.RECONVERGENT B0 ;  /* 0x0000000000007941 */ /* 0x000fea0003800200 */
.L_x_21712:
        /* <DEDUP_REMOVED lines=26> */
[----:B------:R-:W-:Y:S02]  /*3b10*/  IMAD.IADD R15, R7, 0x1, -R12 ;  /* 0x00000001070f7824 */ /* 0x000fe400078e0a0c */
        /* <DEDUP_REMOVED lines=11> */
[----:B------:R-:W-:Y:S01]  /*3bd0*/  IADD3 R16, PT, PT, RZ, -R14, RZ ;  /* 0x8000000eff107210 */ /* 0x000fe20007ffe0ff */
[----:B------:R-:W-:Y:S01]  /*3be0*/  IMAD R15, R10, 0x4, R15 ;  /* 0x000000040a0f7824 */ /* 0x000fe200078e020f */
[----:B------:R-:W-:-:S07]  /*3bf0*/  IADD3 R14, PT, PT, R7, R10, RZ ;  /* 0x0000000a070e7210 */ /* 0x000fce0007ffe0ff */
.L_x_21726:
[----:B------:R-:W1:Y:S01]  /*3c00*/  LDS R7, [R15] ;  /* 0x000000000f077984 */ /* 0x000e620000000800 */
[----:B------:R-:W-:-:S04]  /*3c10*/  IADD3 R16, PT, PT, R16, 0x1, RZ ;  /* 0x0000000110107810 */ /* 0x000fc80007ffe0ff */
[----:B------:R-:W-:Y:S01]  /*3c20*/  ISETP.NE.AND P0, PT, R16, RZ, PT ;  /* 0x000000ff1000720c */ /* 0x000fe20003f05270 */
[----:B-1----:R-:W-:-:S05]  /*3c30*/  FMUL.FTZ R18, R7, R6 ;  /* 0x0000000607127220 */ /* 0x002fca0000410000 */
[----:B------:R1:W-:Y:S02]  /*3c40*/  STS [R15], R18 ;  /* 0x000000120f007388 */ /* 0x0003e40000000800 */
[----:B-1----:R-:W-:-:S05]  /*3c50*/  IADD3 R15, PT, PT, R15, 0x200, RZ ;  /* 0x000002000f0f7810 */ /* 0x002fca0007ffe0ff */
[----:B------:R-:W-:Y:S05]  /*3c60*/  @P0 BRA `(.L_x_21726) ;  /* 0xfffffffc00e40947 */ /* 0x000fea000383ffff */
.L_x_21725:
[----:B------:R-:W-:Y:S05]  /*3c70*/  BSYNC.RECONVERGENT B1 ;  /* 0x0000000000017941 */ /* 0x000fea0003800200 */
.L_x_21724:
        /* <DEDUP_REMOVED lines=11> */
[----:B-----5:R-:W-:-:S11]  /*3d30*/  IADD3 R49, PT, PT, R11, -0x600, RZ ;  /* 0xfffffa000b317810 */ /* 0x020fd60007ffe0ff */
.L_x_21729:
        /* <DEDUP_REMOVED lines=52> */
.L_x_21728:
[----:B------:R-:W-:Y:S05]  /*4080*/  BSYNC.RECONVERGENT B1 ;  /* 0x0000000000017941 */ /* 0x000fea0003800200 */
.L_x_21727:
        /* <DEDUP_REMOVED lines=31> */
.L_x_21731:
[----:B------:R-:W-:Y:S05]  /*4280*/  BSYNC.RECONVERGENT B1 ;  /* 0x0000000000017941 */ /* 0x000fea0003800200 */
.L_x_21730:
        /* <DEDUP_REMOVED lines=14> */
.L_x_21723:
[----:B------:R-:W-:Y:S05]  /*4370*/  BSYNC.RECONVERGENT B0 ;  /* 0x0000000000007941 */ /* 0x000fea0003800200 */
.L_x_21722:
        /* <DEDUP_REMOVED lines=23> */
.L_x_21733:
[----:B0---4-:R-:W-:Y:S05]  /*44f0*/  BSYNC.RECONVERGENT B0 ;  /* 0x0000000000007941 */ /* 0x011fea0003800200 */
.L_x_21732:
        /* <DEDUP_REMOVED lines=12> */
[----:B-1-3--:R-:W1:Y:S01]  /*45c0*/  I2F.RP R13, R0 ;  /* 0x00000000000d7306 */ /* 0x00ae620000209400 */
[----:B------:R-:W3:Y:S01]  /*45d0*/  LDC R11, c[0x0][0x3c8] ;  /* 0x0000f200ff0b7b82 */ /* 0x000ee20000000800 */
[----:B------:R-:W4:Y:S01]  /*45e0*/  LDCU UR15, c[0x0][0x3e0] ;  /* 0x00007c00ff0f77ac */ /* 0x000f220008000800 */
[----:B------:R-:W-:Y:S01]  /*45f0*/  VIADD R14, R4, 0x110 ;  /* 0x00000110040e7836 */ /* 0x000fe20000000000 */
[----:B------:R-:W-:Y:S01]  /*4600*/  SHF.L.U32 R6, R10, 0x5, RZ ;  /* 0x000000050a067819 */ /* 0x000fe200000006ff */
[C---:B------:R-:W-:Y:S01]  /*4610*/  IMAD.WIDE.U32 R4, R43.reuse, 0x4, RZ ;  /* 0x000000042b047825 */ /* 0x040fe200078e00ff */
[----:B------:R-:W0:Y:S01]  /*4620*/  LDCU.64 UR18, c[0x0][0x3b8] ;  /* 0x00007700ff1277ac */ /* 0x000e220008000a00 */
[----:B------:R-:W-:Y:S02]  /*4630*/  IADD3 R24, PT, PT, R43, 0x1, RZ ;  /* 0x000000012b187810 */ /* 0x000fe40007ffe0ff */
[----:B------:R-:W-:Y:S02]  /*4640*/  CS2R R38, SRZ ;  /* 0x0000000000267805 */ /* 0x000fe4000001ff00 */
[----:B------:R-:W-:Y:S01]  /*4650*/  LOP3.LUT R6, R6, 0x60, RZ, 0xe2, !PT ;  /* 0x0000006006067812 */ /* 0x000fe200078ee2ff */
[----:B------:R-:W2:Y:S01]  /*4660*/  LDCU UR14, c[0x0][0x3fc] ;  /* 0x00007f80ff0e77ac */ /* 0x000ea20008000800 */
[----:B------:R-:W-:-:S02]  /*4670*/  LEA R3, R3, R14, 0x18 ;  /* 0x0000000e03037211 */ /* 0x000fc400078ec0ff */
[----:B------:R-:W-:Y:S02]  /*4680*/  CS2R R36, SRZ ;  /* 0x0000000000247805 */ /* 0x000fe4000001ff00 */
[----:B------:R-:W-:Y:S01]  /*4690*/  LEA R6, R9, R6, 0x7 ;  /* 0x0000000609067211 */ /* 0x000fe200078e38ff */
[----:B------:R-:W-:Y:S01]  /*46a0*/  UIADD3 UR5, UPT, UPT, UR9, 0x1f, URZ ;  /* 0x0000001f09057890 */ /* 0x000fe2000fffe0ff */
[----:B-1----:R-:W1:Y:S01]  /*46b0*/  MUFU.RCP R13, R13 ;  /* 0x0000000d000d7308 */ /* 0x002e620000001000 */
[----:B------:R-:W-:Y:S02]  /*46c0*/  MOV R14, RZ ;  /* 0x000000ff000e7202 */ /* 0x000fe40000000f00 */
[----:B------:R-:W-:Y:S01]  /*46d0*/  CS2R R34, SRZ ;  /* 0x0000000000227805 */ /* 0x000fe2000001ff00 */
[----:B------:R-:W-:Y:S01]  /*46e0*/  USHF.R.U32.HI UR5, URZ, 0x5, UR5 ;  /* 0x00000005ff057899 */ /* 0x000fe20008011605 */
[----:B------:R-:W-:Y:S01]  /*46f0*/  CS2R R32, SRZ ;  /* 0x0000000000207805 */ /* 0x000fe2000001ff00 */
[----:B----4-:R-:W-:Y:S01]  /*4700*/  IMAD R52, R2, UR15, RZ ;  /* 0x0000000f02347c24 */ /* 0x010fe2000f8e02ff */
[----:B------:R-:W-:-:S02]  /*4710*/  CS2R R30, SRZ ;  /* 0x00000000001e7805 */ /* 0x000fc4000001ff00 */
[----:B------:R-:W-:Y:S02]  /*4720*/  CS2R R28, SRZ ;  /* 0x00000000001c7805 */ /* 0x000fe4000001ff00 */
[----:B------:R-:W-:Y:S02]  /*4730*/  CS2R R26, SRZ ;  /* 0x00000000001a7805 */ /* 0x000fe4000001ff00 */
[----:B------:R-:W-:Y:S01]  /*4740*/  MOV R25, RZ ;  /* 0x000000ff00197202 */ /* 0x000fe20000000f00 */
[----:B---3--:R-:W-:Y:S01]  /*4750*/  IMAD R11, R11, UR16, RZ ;  /* 0x000000100b0b7c24 */ /* 0x008fe2000f8e02ff */
[----:B------:R-:W-:Y:S02]  /*4760*/  IADD3 R43, PT, PT, R43, -UR5, RZ ;  /* 0x800000052b2b7c10 */ /* 0x000fe4000fffe0ff */
[----:B--2---:R-:W-:Y:S01]  /*4770*/  MOV R41, UR14 ;  /* 0x0000000e00297c02 */ /* 0x004fe20008000f00 */
[----:B------:R-:W-:Y:S01]  /*4780*/  IMAD.WIDE R16, R11, 0x4, R4 ;  /* 0x000000040b107825 */ /* 0x000fe200078e0204 */
[----:B------:R-:W-:-:S02]  /*4790*/  LEA R11, R9, R12, 0x5 ;  /* 0x0000000c090b7211 */ /* 0x000fc400078e28ff */
[----:B------:R-:W-:Y:S01]  /*47a0*/  IADD3 R5, PT, PT, R6, 0x10, R3 ;  /* 0x0000001006057810 */ /* 0x000fe20007ffe003 */
[----:B------:R-:W-:Y:S01]  /*47b0*/  IMAD.SHL.U32 R12, R10, 0x8, RZ ;  /* 0x000000080a0c7824 */ /* 0x000fe200078e00ff */
[----:B-1----:R-:W-:Y:S02]  /*47c0*/  IADD3 R15, PT, PT, R13, 0xffffffe, RZ ;  /* 0x0ffffffe0d0f7810 */ /* 0x002fe40007ffe0ff */
[----:B------:R-:W-:Y:S02]  /*47d0*/  IADD3 R11, PT, PT, R11, 0x3, RZ ;  /* 0x000000030b0b7810 */ /* 0x000fe40007ffe0ff */
[----:B------:R-:W-:Y:S02]  /*47e0*/  LOP3.LUT R42, R12, 0x18, RZ, 0xc0, !PT ;  /* 0x000000180c2a7812 */ /* 0x000fe400078ec0ff */
[----:B------:R-:W1:Y:S01]  /*47f0*/  F2I.FTZ.U32.TRUNC.NTZ R15, R15 ;  /* 0x0000000f000f7305 */ /* 0x000e62000021f000 */
[----:B0-----:R-:W-:Y:S02]  /*4800*/  IADD3 R6, P0, PT, R16, UR18, RZ ;  /* 0x0000001210067c10 */ /* 0x001fe4000ff1e0ff */
[----:B------:R-:W-:Y:S01]  /*4810*/  LOP3.LUT R2, R12, 0xf8, RZ, 0xc0, !PT ;  /* 0x000000f80c027812 */ /* 0x000fe200078ec0ff */
[----:B------:R-:W-:Y:S01]  /*4820*/  IMAD.IADD R42, R42, 0x1, R11 ;  /* 0x000000012a2a7824 */ /* 0x000fe200078e020b */
[----:B------:R-:W-:-:S02]  /*4830*/  IADD3 R41, PT, PT, -R41, UR7, RZ ;  /* 0x0000000729297c10 */ /* 0x000fc4000fffe1ff */
[----:B------:R-:W-:Y:S02]  /*4840*/  SHF.R.S32.HI R53, RZ, 0x1f, R52 ;  /* 0x0000001fff357819 */ /* 0x000fe40000011434 */
[----:B-1----:R-:W-:-:S05]  /*4850*/  IADD3 R13, PT, PT, RZ, -R15, RZ ;  /* 0x8000000fff0d7210 */ /* 0x002fca0007ffe0ff */
[----:B------:R-:W-:-:S04]  /*4860*/  IMAD R3, R13, R0, RZ ;  /* 0x000000000d037224 */ /* 0x000fc800078e02ff */
[----:B------:R-:W-:Y:S01]  /*4870*/  IMAD.HI.U32 R4, R15, R3, R14 ;  /* 0x000000030f047227 */ /* 0x000fe200078e000e */
[----:B------:R-:W-:-:S07]  /*4880*/  IADD3.X R3, PT, PT, R17, UR19, RZ, P0, !PT ;  /* 0x0000001311037c10 */ /* 0x000fce00087fe4ff */
.L_x_21768:
        /* <DEDUP_REMOVED lines=17> */
[----:B------:R-:W-:Y:S01]  /*49a0*/  ISETP.GE.U32.AND P0, PT, R17, R0, PT ;  /* 0x000000001100720c */ /* 0x000fe20003f06070 */
[----:B0-----:R-:W-:Y:S01]  /*49b0*/  VIADD R17, R20, 0xffffffe ;  /* 0x0ffffffe14117836 */ /* 0x001fe20000000000 */
[----:B------:R-:W-:-:S03]  /*49c0*/  ISETP.NE.AND P1, PT, R12, RZ, PT ;  /* 0x000000ff0c00720c */ /* 0x000fc60003f25270 */
[----:B------:R-:W0:Y:S08]  /*49d0*/  F2I.FTZ.U32.TRUNC.NTZ R13, R17 ;  /* 0x00000011000d7305 */ /* 0x000e30000021f000 */
[----:B------:R-:W-:-:S04]  /*49e0*/  @P0 IADD3 R15, PT, PT, R15, 0x1, RZ ;  /* 0x000000010f0f0810 */ /* 0x000fc80007ffe0ff */
[----:B------:R-:W-:-:S04]  /*49f0*/  MOV R16, R15 ;  /* 0x0000000f00107202 */ /* 0x000fc80000000f00 */
[----:B------:R-:W-:Y:S01]  /*4a00*/  @!P2 IADD3 R16, PT, PT, RZ, -R16, RZ ;  /* 0x80000010ff10a210 */ /* 0x000fe20007ffe0ff */
[----:B0-----:R-:W-:Y:S01]  /*4a10*/  IMAD.MOV R21, RZ, RZ, -R13 ;  /* 0x000000ffff157224 */ /* 0x001fe200078e0a0d */
        /* <DEDUP_REMOVED lines=9> */
[----:B------:R-:W-:-:S05]  /*4ab0*/  IMAD.HI.U32 R12, R12, R13, RZ ;  /* 0x0000000d0c0c7227 */ /* 0x000fca00078e00ff */
[----:B------:R-:W-:-:S05]  /*4ac0*/  IADD3 R12, PT, PT, RZ, -R12, RZ ;  /* 0x8000000cff0c7210 */ /* 0x000fca0007ffe0ff */
[----:B------:R-:W-:-:S05]  /*4ad0*/  IMAD R13, R14, R12, R13 ;  /* 0x0000000c0e0d7224 */ /* 0x000fca00078e020d */
[----:B------:R-:W-:-:S13]  /*4ae0*/  ISETP.GT.U32.AND P0, PT, R14, R13, PT ;  /* 0x0000000d0e00720c */ /* 0x000fda0003f04070 */
[----:B------:R-:W-:-:S05]  /*4af0*/  @!P0 IMAD.IADD R13, R13, 0x1, -R14 ;  /* 0x000000010d0d8824 */ /* 0x000fca00078e0a0e */
        /* <DEDUP_REMOVED lines=8> */
[----:B------:R-:W0:Y:S01]  /*4b80*/  LDS.128 R12, [R5+-0x10] ;  /* 0xfffff000050c7984 */ /* 0x000e220000000c00 */
[----:B------:R-:W-:-:S03]  /*4b90*/  MOV R23, R3 ;  /* 0x0000000300177202 */ /* 0x000fc60000000f00 */
[----:B------:R1:W2:Y:S04]  /*4ba0*/  LDS.128 R16, [R5] ;  /* 0x0000000005107984 */ /* 0x0002a80000000c00 */
[----:B------:R-:W3:Y:S01]  /*4bb0*/  LDG.E.CONSTANT R21, desc[UR10][R22.64] ;  /* 0x0000000a16157981 */ /* 0x000ee2000c1e9900 */
[----:B------:R-:W-:Y:S02]  /*4bc0*/  IADD3 R45, PT, PT, R42, -0x3, RZ ;  /* 0xfffffffd2a2d7810 */ /* 0x000fe40007ffe0ff */
[----:B0-----:R-:W-:Y:S02]  /*4bd0*/  F2FP.F16.F32.PACK_AB R14, R15, R14 ;  /* 0x0000000e0f0e723e */ /* 0x001fe400000000ff */
[----:B-----5:R-:W-:Y:S01]  /*4be0*/  F2FP.F16.F32.PACK_AB R49, R13, R12 ;  /* 0x0000000c0d31723e */ /* 0x020fe200000000ff */
[----:B---3--:R-:W-:-:S03]  /*4bf0*/  IMAD.WIDE R20, R21, UR17, R52 ;  /* 0x0000001115147c25 */ /* 0x008fc6000f8e0234 */
[----:B------:R-:W-:-:S04]  /*4c00*/  IADD3 R44, P0, PT, R2, R20, RZ ;  /* 0x00000014022c7210 */ /* 0x000fc80007f1e0ff */
[----:B------:R-:W-:Y:S01]  /*4c10*/  LEA R20, P1, R44, UR12, 0x1 ;  /* 0x0000000c2c147c11 */ /* 0x000fe2000f8208ff */
[----:B------:R-:W-:Y:S01]  /*4c20*/  IMAD.X R21, RZ, RZ, R21, P0 ;  /* 0x000000ffff157224 */ /* 0x000fe200000e0615 */
[----:B------:R-:W-:-:S04]  /*4c30*/  ISETP.NE.AND P0, PT, R43, -0x1, PT ;  /* 0xffffffff2b00780c */ /* 0x000fc80003f05270 */
[----:B------:R-:W-:Y:S02]  /*4c40*/  LEA.HI.X R21, R44, UR13, R21, 0x1, P1 ;  /* 0x0000000d2c157c11 */ /* 0x000fe400088f0c15 */
[----:B------:R-:W-:-:S03]  /*4c50*/  MOV R44, R14 ;  /* 0x0000000e002c7202 */ /* 0x000fc60000000f00 */
[----:B------:R1:W5:Y:S01]  /*4c60*/  LDG.E.128.CONSTANT R12, desc[UR10][R20.64] ;  /* 0x0000000a140c7981 */ /* 0x000362000c1e9d00 */
[----:B------:R-:W-:Y:S04]  /*4c70*/  BSSY.RECONVERGENT B2, `(.L_x_21738) ;  /* 0x0000020000027945 */ /* 0x000fe80003800200 */
[----:B--2---:R-:W-:Y:S05]  /*4c80*/  @P0 BRA `(.L_x_21739) ;  /* 0x0000000000780947 */ /* 0x004fea0003800000 */
[C---:B------:R-:W-:Y:S02]  /*4c90*/  IADD3 R22, PT, PT, R42.reuse, -0x1, RZ ;  /* 0xffffffff2a167810 */ /* 0x040fe40007ffe0ff */
[----:B------:R-:W-:Y:S02]  /*4ca0*/  ISETP.GE.AND P2, PT, R42, UR9, PT ;  /* 0x000000092a007c0c */ /* 0x000fe4000bf46270 */
[----:B------:R-:W-:Y:S02]  /*4cb0*/  ISETP.GE.AND P1, PT, R22, UR9, PT ;  /* 0x0000000916007c0c */ /* 0x000fe4000bf26270 */
[C---:B-----5:R-:W-:Y:S02]  /*4cc0*/  PRMT R22, R13.reuse, 0x7632, R22 ;  /* 0x000076320d167816 */ /* 0x060fe40000000016 */
[----:B------:R-:W-:Y:S02]  /*4cd0*/  SEL R13, R13, RZ, !P1 ;  /* 0x000000ff0d0d7207 */ /* 0x000fe40004800000 */
[----:B------:R-:W-:-:S02]  /*4ce0*/  SEL R22, R22, RZ, !P2 ;  /* 0x000000ff16167207 */ /* 0x000fc40005000000 */
[----:B------:R-:W-:Y:S02]  /*4cf0*/  PRMT R23, R14, 0x7632, R23 ;  /* 0x000076320e177816 */ /* 0x000fe40000000017 */
[----:B------:R-:W-:Y:S02]  /*4d00*/  PRMT R13, R13, 0x5410, R22 ;  /* 0x000054100d0d7816 */ /* 0x000fe40000000016 */
[----:B------:R-:W-:Y:S02]  /*4d10*/  IADD3 R22, PT, PT, R42, 0x1, RZ ;  /* 0x000000012a167810 */ /* 0x000fe40007ffe0ff */
[----:B------:R-:W-:Y:S02]  /*4d20*/  ISETP.GE.AND P1, PT, R45, UR9, PT ;  /* 0x000000092d007c0c */ /* 0x000fe4000bf26270 */
[----:B------:R-:W-:Y:S01]  /*4d30*/  ISETP.GE.AND P3, PT, R22, UR9, PT ;  /* 0x0000000916007c0c */ /* 0x000fe2000bf66270 */
[----:B------:R-:W-:Y:S01]  /*4d40*/  VIADD R22, R42, 0x2 ;  /* 0x000000022a167836 */ /* 0x000fe20000000000 */
[----:B------:R-:W-:-:S02]  /*4d50*/  PRMT R46, R15, 0x7632, R46 ;  /* 0x000076320f2e7816 */ /* 0x000fc4000000002e */
[----:B------:R-:W-:Y:S02]  /*4d60*/  SEL R14, R14, RZ, !P3 ;  /* 0x000000ff0e0e7207 */ /* 0x000fe40005800000 */
[----:B------:R-:W-:Y:S02]  /*4d70*/  ISETP.GE.AND P4, PT, R22, UR9, PT ;  /* 0x0000000916007c0c */ /* 0x000fe4000bf86270 */
[----:B------:R-:W-:Y:S02]  /*4d80*/  IADD3 R22, PT, PT, R42, 0x3, RZ ;  /* 0x000000032a167810 */ /* 0x000fe40007ffe0ff */
[----:B------:R-:W-:Y:S02]  /*4d90*/  SEL R51, R23, RZ, !P4 ;  /* 0x000000ff17337207 */ /* 0x000fe40006000000 */
[----:B------:R-:W-:Y:S02]  /*4da0*/  ISETP.GE.AND P5, PT, R22, UR9, PT ;  /* 0x0000000916007c0c */ /* 0x000fe4000bfa6270 */
[----:B------:R-:W-:-:S02]  /*4db0*/  IADD3 R22, PT, PT, R42, 0x4, RZ ;  /* 0x000000042a167810 */ /* 0x000fc40007ffe0ff */
        /* <DEDUP_REMOVED lines=9> */
[----:B------:R-:W-:Y:S02]  /*4e50*/  PRMT R15, R15, 0x5410, R46 ;  /* 0x000054100f0f7816 */ /* 0x000fe4000000002e */
[----:B------:R-:W-:-:S07]  /*4e60*/  PRMT R12, R12, 0x5410, R23 ;  /* 0x000054100c0c7816 */ /* 0x000fce0000000017 */
.L_x_21739:
[----:B------:R-:W-:Y:S05]  /*4e70*/  BSYNC.RECONVERGENT B2 ;  /* 0x0000000000027941 */ /* 0x000fea0003800200 */
.L_x_21738:
        /* <DEDUP_REMOVED lines=16> */
[----:B------:R-:W-:Y:S01]  /*4f80*/  VIADD R12, R42, 0x1 ;  /* 0x000000012a0c7836 */ /* 0x000fe20000000000 */
[----:B------:R-:W-:Y:S02]  /*4f90*/  ISETP.GE.AND P1, PT, R45, UR9, PT ;  /* 0x000000092d007c0c */ /* 0x000fe4000bf26270 */
[----:B------:R-:W-:Y:S02]  /*4fa0*/  PRMT R22, R19, 0x7632, R22 ;  /* 0x0000763213167816 */ /* 0x000fe40000000016 */
[----:B------:R-:W-:Y:S02]  /*4fb0*/  ISETP.GE.AND P3, PT, R12, UR9, PT ;  /* 0x000000090c007c0c */ /* 0x000fe4000bf66270 */
[----:B------:R-:W-:-:S02]  /*4fc0*/  IADD3 R12, PT, PT, R42, 0x2, RZ ;  /* 0x000000022a0c7810 */ /* 0x000fc40007ffe0ff */
        /* <DEDUP_REMOVED lines=17> */
.L_x_21741:
[----:B------:R-:W-:Y:S05]  /*50e0*/  BSYNC.RECONVERGENT B2 ;  /* 0x0000000000027941 */ /* 0x000fea0003800200 */
.L_x_21740:
[----:B-----5:R-:W-:Y:S02]  /*50f0*/  HMUL2 R17, R44, R17 ;  /* 0x000000112c117232 */ /* 0x020fe40000000000 */
[----:B------:R-:W-:Y:S02]  /*5100*/  HFMA2 R23, R46, R15, R23 ;  /* 0x0000000f2e177231 */ /* 0x000fe40000000017 */
[----:B------:R-:W-:Y:S01]  /*5110*/  HFMA2 R17, R49, R16, R17 ;  /* 0x0000001031117231 */ /* 0x000fe20000000011 */
[----:B------:R-:W-:Y:S02]  /*5120*/  BSSY.RECONVERGENT B2, `(.L_x_21742) ;  /* 0x0000025000027945 */ /* 0x000fe40003800200 */
[----:B------:R-:W-:Y:S02]  /*5130*/  HADD2.F32 R12, -RZ, R23.H0_H0 ;  /* 0x20000017ff0c7230 */ /* 0x000fe40000004100 */
[----:B------:R-:W-:Y:S02]  /*5140*/  HFMA2 R13, R51, R18, R17 ;  /* 0x00000012330d7231 */ /* 0x000fe40000000011 */
[----:B------:R-:W-:-:S02]  /*5150*/  HADD2.F32 R15, -RZ, R23.H1_H1 ;  /* 0x30000017ff0f7230 */ /* 0x000fc40000004100 */
[----:B------:R-:W-:Y:S02]  /*5160*/  HFMA2 R13, R46, R19, R13 ;  /* 0x000000132e0d7231 */ /* 0x000fe4000000000d */
[----:B------:R2:W5:Y:S01]  /*5170*/  LDG.E.128.CONSTANT R16, desc[UR10][R20.64+0x400] ;  /* 0x0004000a14107981 */ /* 0x000562000c1e9d00 */
        /* <DEDUP_REMOVED lines=17> */
[----:B------:R-:W-:-:S02]  /*5290*/  ISETP.GE.AND P1, PT, R45, UR9, PT ;  /* 0x000000092d007c0c */ /* 0x000fc4000bf26270 */
        /* <DEDUP_REMOVED lines=13> */
.L_x_21743:
[----:B------:R-:W-:Y:S05]  /*5370*/  BSYNC.RECONVERGENT B2 ;  /* 0x0000000000027941 */ /* 0x000fea0003800200 */
.L_x_21742:
[----:B-----5:R-:W-:Y:S02]  /*5380*/  HMUL2 R17, R44, R17 ;  /* 0x000000112c117232 */ /* 0x020fe40000000000 */
[----:B------:R-:W-:Y:S02]  /*5390*/  FADD.FTZ R12, R12, R15 ;  /* 0x0000000f0c0c7221 */ /* 0x000fe40000010000 */
[----:B------:R-:W-:Y:S02]  /*53a0*/  HFMA2 R17, R49, R16, R17 ;  /* 0x0000001031117231 */ /* 0x000fe40000000011 */
[----:B------:R-:W-:Y:S01]  /*53b0*/  FADD.FTZ R39, R39, R12 ;  /* 0x0000000c27277221 */ /* 0x000fe20000010000 */
[----:B------:R-:W-:Y:S02]  /*53c0*/  HADD2.F32 R16, -RZ, R13.H0_H0 ;  /* 0x2000000dff107230 */ /* 0x000fe40000004100 */
[----:B------:R-:W-:Y:S02]  /*53d0*/  HFMA2 R23, R51, R18, R17 ;  /* 0x0000001233177231 */ /* 0x000fe40000000011 */
        /* <DEDUP_REMOVED lines=34> */
.L_x_21745:
[----:B------:R-:W-:Y:S05]  /*5600*/  BSYNC.RECONVERGENT B2 ;  /* 0x0000000000027941 */ /* 0x000fea0003800200 */
.L_x_21744:
        /* <DEDUP_REMOVED lines=39> */
.L_x_21747:
[----:B------:R-:W-:Y:S05]  /*5880*/  BSYNC.RECONVERGENT B2 ;  /* 0x0000000000027941 */ /* 0x000fea0003800200 */
.L_x_21746:
        /* <DEDUP_REMOVED lines=38> */
.L_x_21749:
[----:B------:R-:W-:Y:S05]  /*5af0*/  BSYNC.RECONVERGENT B2 ;  /* 0x0000000000027941 */ /* 0x000fea0003800200 */
.L_x_21748:
[----:B-----5:R-:W-:-:S04]  /*5b00*/  HMUL2 R13, R44, R13 ;  /* 0x0000000d2c0d7232 */ /* 0x020fc80000000000 */
[----:B------:R-:W-:Y:S02]  /*5b10*/  HFMA2 R17, R49, R12, R13 ;  /* 0x0000000c31117231 */ /* 0x000fe4000000000d */
[--C-:B------:R-:W-:Y:S02]  /*5b20*/  HADD2.F32 R12, -RZ, R22.reuse.H0_H0 ;  /* 0x20000016ff0c7230 */ /* 0x100fe40000004100 */
[----:B------:R-:W-:Y:S02]  /*5b30*/  HADD2.F32 R13, -RZ, R22.H1_H1 ;  /* 0x30000016ff0d7230 */ /* 0x000fe40000004100 */
[----:B------:R-:W-:Y:S02]  /*5b40*/  HFMA2 R23, R51, R14, R17 ;  /* 0x0000000e33177231 */ /* 0x000fe40000000011 */
[----:B------:R-:W-:Y:S02]  /*5b50*/  HADD2.F32 R14, -RZ, R19.H1_H1 ;  /* 0x30000013ff0e7230 */ /* 0x000fe40000004100 */
[----:B------:R-:W-:Y:S01]  /*5b60*/  FADD.FTZ R12, R12, R13 ;  /* 0x0000000d0c0c7221 */ /* 0x000fe20000010000 */
[----:B------:R-:W-:-:S02]  /*5b70*/  HFMA2 R15, R46, R15, R23 ;  /* 0x0000000f2e0f7231 */ /* 0x000fc40000000017 */
[--C-:B------:R-:W-:Y:S02]  /*5b80*/  HADD2.F32 R23, -RZ, R16.reuse.H1_H1 ;  /* 0x30000010ff177230 */ /* 0x100fe40000004100 */
[----:B------:R-:W-:Y:S01]  /*5b90*/  FADD.FTZ R37, R37, R12 ;  /* 0x0000000c25257221 */ /* 0x000fe20000010000 */
[----:B------:R-:W-:Y:S02]  /*5ba0*/  HADD2.F32 R12, -RZ, R16.H0_H0 ;  /* 0x20000010ff0c7230 */ /* 0x000fe40000004100 */
[----:B------:R-:W-:Y:S02]  /*5bb0*/  HADD2.F32 R13, -RZ, R19.H0_H0 ;  /* 0x20000013ff0d7230 */ /* 0x000fe40000004100 */
        /* <DEDUP_REMOVED lines=33> */
.L_x_21751:
[----:B------:R-:W-:Y:S05]  /*5dd0*/  BSYNC.RECONVERGENT B2 ;  /* 0x0000000000027941 */ /* 0x000fea0003800200 */
.L_x_21750:
        /* <DEDUP_REMOVED lines=42> */
.L_x_21753:
[----:B------:R-:W-:Y:S05]  /*6080*/  BSYNC.RECONVERGENT B2 ;  /* 0x0000000000027941 */ /* 0x000fea0003800200 */
.L_x_21752:
        /* <DEDUP_REMOVED lines=39> */
.L_x_21755:
[----:B------:R-:W-:Y:S05]  /*6300*/  BSYNC.RECONVERGENT B2 ;  /* 0x0000000000027941 */ /* 0x000fea0003800200 */
.L_x_21754:
[----:B-----5:R-:W-:-:S04]  /*6310*/  HMUL2 R17, R44, R17 ;  /* 0x000000112c117232 */ /* 0x020fc80000000000 */
[----:B------:R-:W-:-:S04]  /*6320*/  HFMA2 R17, R49, R16, R17 ;  /* 0x0000001031117231 */ /* 0x000fc80000000011 */
[----:B------:R-:W-:Y:S02]  /*6330*/  HFMA2 R18, R51, R18, R17 ;  /* 0x0000001233127231 */ /* 0x000fe40000000011 */
[C---:B------:R-:W-:Y:S02]  /*6340*/  HFMA2 R17, R46.reuse, R15, R23 ;  /* 0x0000000f2e117231 */ /* 0x040fe40000000017 */
        /* <DEDUP_REMOVED lines=34> */
.L_x_21757:
[----:B------:R-:W-:Y:S05]  /*6570*/  BSYNC.RECONVERGENT B2 ;  /* 0x0000000000027941 */ /* 0x000fea0003800200 */
.L_x_21756:
[----:B-----5:R-:W-:Y:S02]  /*6580*/  HMUL2 R13, R44, R13 ;  /* 0x0000000d2c0d7232 */ /* 0x020fe40000000000 */
[----:B------:R-:W-:Y:S02]  /*6590*/  HADD2.F32 R18, -RZ, R17.H0_H0 ;  /* 0x20000011ff127230 */ /* 0x000fe40000004100 */
[----:B------:R-:W-:Y:S02]  /*65a0*/  HFMA2 R16, R49, R12, R13 ;  /* 0x0000000c31107231 */ /* 0x000fe4000000000d */
[--C-:B------:R-:W-:Y:S02]  /*65b0*/  HADD2.F32 R12, -RZ, R22.reuse.H0_H0 ;  /* 0x20000016ff0c7230 */ /* 0x100fe40000004100 */
[----:B------:R-:W-:Y:S02]  /*65c0*/  HADD2.F32 R13, -RZ, R22.H1_H1 ;  /* 0x30000016ff0d7230 */ /* 0x000fe40000004100 */
[----:B------:R-:W-:Y:S01]  /*65d0*/  HFMA2 R23, R51, R14, R16 ;  /* 0x0000000e33177231 */ /* 0x000fe20000000010 */
[----:B------:R-:W-:Y:S01]  /*65e0*/  BSSY.RECONVERGENT B2, `(.L_x_21758) ;  /* 0x0000027000027945 */ /* 0x000fe20003800200 */
[----:B------:R-:W-:-:S02]  /*65f0*/  HADD2.F32 R22, -RZ, R19.H1_H1 ;  /* 0x30000013ff167230 */ /* 0x000fc40000004100 */
[----:B------:R-:W-:Y:S01]  /*6600*/  FADD.FTZ R12, R12, R13 ;  /* 0x0000000d0c0c7221 */ /* 0x000fe20000010000 */
[----:B------:R-:W-:Y:S02]  /*6610*/  HFMA2 R16, R46, R15, R23 ;  /* 0x0000000f2e107231 */ /* 0x000fe40000000017 */
[----:B------:R-:W-:Y:S02]  /*6620*/  HADD2.F32 R23, -RZ, R17.H1_H1 ;  /* 0x30000011ff177230 */ /* 0x000fe40000004100 */
[----:B------:R-:W-:Y:S01]  /*6630*/  FADD.FTZ R33, R33, R12 ;  /* 0x0000000c21217221 */ /* 0x000fe20000010000 */
[----:B------:R-:W-:Y:S01]  /*6640*/  HADD2.F32 R17, -RZ, R19.H0_H0 ;  /* 0x20000013ff117230 */ /* 0x000fe20000004100 */
[----:B------:R0:W5:Y:S01]  /*6650*/  LDG.E.128.CONSTANT R12, desc[UR10][R20.64+0x1400] ;  /* 0x0014000a140c7981 */ /* 0x000162000c1e9d00 */
        /* <DEDUP_REMOVED lines=31> */
.L_x_21759:
[----:B------:R-:W-:Y:S05]  /*6850*/  BSYNC.RECONVERGENT B2 ;  /* 0x0000000000027941 */ /* 0x000fea0003800200 */
.L_x_21758:
[----:B-----5:R-:W-:Y:S02]  /*6860*/  HMUL2 R13, R44, R13 ;  /* 0x0000000d2c0d7232 */ /* 0x020fe40000000000 */
[----:B------:R-:W-:Y:S01]  /*6870*/  FADD.FTZ R23, R18, R23 ;  /* 0x0000001712177221 */ /* 0x000fe20000010000 */
[----:B------:R-:W-:Y:S01]  /*6880*/  FADD.FTZ R22, R17, R22 ;  /* 0x0000001611167221 */ /* 0x000fe20000010000 */
[----:B------:R-:W-:Y:S02]  /*6890*/  HFMA2 R13, R49, R12, R13 ;  /* 0x0000000c310d7231 */ /* 0x000fe4000000000d */
[----:B------:R-:W-:Y:S01]  /*68a0*/  FADD.FTZ R32, R32, R23 ;  /* 0x0000001720207221 */ /* 0x000fe20000010000 */
[--C-:B------:R-:W-:Y:S01]  /*68b0*/  HADD2.F32 R12, -RZ, R16.reuse.H0_H0 ;  /* 0x20000010ff0c7230 */ /* 0x100fe20000004100 */
[----:B------:R-:W-:Y:S01]  /*68c0*/  BSSY.RECONVERGENT B2, `(.L_x_21760) ;  /* 0x0000024000027945 */ /* 0x000fe20003800200 */
[----:B------:R-:W-:Y:S02]  /*68d0*/  HFMA2 R23, R51, R14, R13 ;  /* 0x0000000e33177231 */ /* 0x000fe4000000000d */
[----:B------:R-:W-:-:S02]  /*68e0*/  HADD2.F32 R13, -RZ, R16.H1_H1 ;  /* 0x30000010ff0d7230 */ /* 0x000fc40000004100 */
[----:B------:R-:W-:Y:S01]  /*68f0*/  FADD.FTZ R31, R31, R22 ;  /* 0x000000161f1f7221 */ /* 0x000fe20000010000 */
        /* <DEDUP_REMOVED lines=32> */
.L_x_21761:
[----:B------:R-:W-:Y:S05]  /*6b00*/  BSYNC.RECONVERGENT B2 ;  /* 0x0000000000027941 */ /* 0x000fea0003800200 */
.L_x_21760:
        /* <DEDUP_REMOVED lines=39> */
.L_x_21763:
[----:B------:R-:W-:Y:S05]  /*6d80*/  BSYNC.RECONVERGENT B2 ;  /* 0x0000000000027941 */ /* 0x000fea0003800200 */
.L_x_21762:
        /* <DEDUP_REMOVED lines=37> */
.L_x_21765:
[----:B------:R-:W-:Y:S05]  /*6fe0*/  BSYNC.RECONVERGENT B2 ;  /* 0x0000000000027941 */ /* 0x000fea0003800200 */
.L_x_21764:
[----:B01234-:R-:W5:Y:S02]  /*6ff0*/  LDG.E.128.CONSTANT R20, desc[UR10][R20.64+0x1c00] ;  /* 0x001c000a14147981 */ /* 0x01ff64000c1e9d00 */
[----:B-----5:R-:W-:Y:S01]  /*7000*/  HMUL2 R17, R44, R17 ;  /* 0x000000112c117232 */ /* 0x020fe20000000000 */
[----:B------:R-:W-:Y:S03]  /*7010*/  BSSY.RECONVERGENT B2, `(.L_x_21766) ;  /* 0x0000022000027945 */ /* 0x000fe60003800200 */
[----:B------:R-:W-:-:S04]  /*7020*/  HFMA2 R17, R49, R16, R17 ;  /* 0x0000001031117231 */ /* 0x000fc80000000011 */
[----:B------:R-:W-:Y:S01]  /*7030*/  HFMA2 R18, R51, R18, R17 ;  /* 0x0000001233127231 */ /* 0x000fe20000000011 */
[----:B------:R-:W-:Y:S06]  /*7040*/  @P0 BRA `(.L_x_21767) ;  /* 0x0000000000780947 */ /* 0x000fec0003800000 */
[C---:B------:R-:W-:Y:S02]  /*7050*/  IADD3 R13, PT, PT, R42.reuse, -0x2, RZ ;  /* 0xfffffffe2a0d7810 */ /* 0x040fe40007ffe0ff */
[----:B------:R-:W-:Y:S02]  /*7060*/  ISETP.GE.AND P0, PT, R45, UR9, PT ;  /* 0x000000092d007c0c */ /* 0x000fe4000bf06270 */
[----:B------:R-:W-:Y:S02]  /*7070*/  ISETP.GE.AND P1, PT, R13, UR9, PT ;  /* 0x000000090d007c0c */ /* 0x000fe4000bf26270 */
[C---:B------:R-:W-:Y:S02]  /*7080*/  IADD3 R13, PT, PT, R42.reuse, -0x1, RZ ;  /* 0xffffffff2a0d7810 */ /* 0x040fe40007ffe0ff */
[----:B------:R-:W-:Y:S02]  /*7090*/  ISETP.GE.AND P3, PT, R42, UR9, PT ;  /* 0x000000092a007c0c */ /* 0x000fe4000bf66270 */
[----:B------:R-:W-:-:S02]  /*70a0*/  ISETP.GE.AND P2, PT, R13, UR9, PT ;  /* 0x000000090d007c0c */ /* 0x000fc4000bf46270 */
[C---:B------:R-:W-:Y:S02]  /*70b0*/  PRMT R13, R20.reuse, 0x7632, R13 ;  /* 0x00007632140d7816 */ /* 0x040fe4000000000d */
[----:B------:R-:W-:Y:S02]  /*70c0*/  SEL R20, R20, RZ, !P0 ;  /* 0x000000ff14147207 */ /* 0x000fe40004000000 */
[----:B------:R-:W-:Y:S02]  /*70d0*/  SEL R13, R13, RZ, !P1 ;  /* 0x000000ff0d0d7207 */ /* 0x000fe40004800000 */
[----:B------:R-:W-:Y:S02]  /*70e0*/  PRMT R16, R21, 0x7632, R16 ;  /* 0x0000763215107816 */ /* 0x000fe40000000010 */
[----:B------:R-:W-:Y:S02]  /*70f0*/  PRMT R20, R20, 0x5410, R13 ;  /* 0x0000541014147816 */ /* 0x000fe4000000000d */
[----:B------:R-:W-:-:S02]  /*7100*/  IADD3 R13, PT, PT, R42, 0x1, RZ ;  /* 0x000000012a0d7810 */ /* 0x000fc40007ffe0ff */
[----:B------:R-:W-:Y:S02]  /*7110*/  SEL R21, R21, RZ, !P2 ;  /* 0x000000ff15157207 */ /* 0x000fe40005000000 */
[----:B------:R-:W-:Y:S01]  /*7120*/  ISETP.GE.AND P0, PT, R13, UR9, PT ;  /* 0x000000090d007c0c */ /* 0x000fe2000bf06270 */
[----:B------:R-:W-:Y:S01]  /*7130*/  VIADD R13, R42, 0x2 ;  /* 0x000000022a0d7836 */ /* 0x000fe20000000000 */
[----:B------:R-:W-:-:S04]  /*7140*/  SEL R16, R16, RZ, !P3 ;  /* 0x000000ff10107207 */ /* 0x000fc80005800000 */
[----:B------:R-:W-:Y:S02]  /*7150*/  ISETP.GE.AND P1, PT, R13, UR9, PT ;  /* 0x000000090d007c0c */ /* 0x000fe4000bf26270 */
[----:B------:R-:W-:Y:S02]  /*7160*/  IADD3 R13, PT, PT, R42, 0x3, RZ ;  /* 0x000000032a0d7810 */ /* 0x000fe40007ffe0ff */
[----:B------:R-:W-:Y:S02]  /*7170*/  PRMT R21, R21, 0x5410, R16 ;  /* 0x0000541015157816 */ /* 0x000fe40000000010 */
[----:B------:R-:W-:Y:S02]  /*7180*/  ISETP.GE.AND P2, PT, R13, UR9, PT ;  /* 0x000000090d007c0c */ /* 0x000fe4000bf46270 */
[C---:B------:R-:W-:Y:S02]  /*7190*/  PRMT R13, R22.reuse, 0x7632, R13 ;  /* 0x00007632160d7816 */ /* 0x040fe4000000000d */
[----:B------:R-:W-:-:S02]  /*71a0*/  SEL R22, R22, RZ, !P0 ;  /* 0x000000ff16167207 */ /* 0x000fc40004000000 */
[----:B------:R-:W-:Y:S02]  /*71b0*/  SEL R13, R13, RZ, !P1 ;  /* 0x000000ff0d0d7207 */ /* 0x000fe40004800000 */
[----:B------:R-:W-:Y:S02]  /*71c0*/  IADD3 R16, PT, PT, R42, 0x4, RZ ;  /* 0x000000042a107810 */ /* 0x000fe40007ffe0ff */
[--C-:B------:R-:W-:Y:S02]  /*71d0*/  PRMT R22, R22, 0x5410, R13.reuse ;  /* 0x0000541016167816 */ /* 0x100fe4000000000d */
[----:B------:R-:W-:Y:S02]  /*71e0*/  ISETP.GE.AND P0, PT, R16, UR9, PT ;  /* 0x0000000910007c0c */ /* 0x000fe4000bf06270 */
[C---:B------:R-:W-:Y:S02]  /*71f0*/  PRMT R13, R23.reuse, 0x7632, R13 ;  /* 0x00007632170d7816 */ /* 0x040fe4000000000d */
[----:B------:R-:W-:-:S02]  /*7200*/  SEL R23, R23, RZ, !P2 ;  /* 0x000000ff17177207 */ /* 0x000fc40005000000 */
[----:B------:R-:W-:-:S04]  /*7210*/  SEL R16, R13, RZ, !P0 ;  /* 0x000000ff0d107207 */ /* 0x000fc80004000000 */
[----:B------:R-:W-:-:S07]  /*7220*/  PRMT R23, R23, 0x5410, R16 ;  /* 0x0000541017177816 */ /* 0x000fce0000000010 */
.L_x_21767:
[----:B------:R-:W-:Y:S05]  /*7230*/  BSYNC.RECONVERGENT B2 ;  /* 0x0000000000027941 */ /* 0x000fea0003800200 */
.L_x_21766:
[----:B------:R-:W-:Y:S02]  /*7240*/  HMUL2 R21, R44, R21 ;  /* 0x000000152c157232 */ /* 0x000fe40000000000 */
[----:B------:R-:W-:Y:S02]  /*7250*/  HADD2.F32 R13, -RZ, R48.H0_H0 ;  /* 0x20000030ff0d7230 */ /* 0x000fe40000004100 */
[C---:B------:R-:W-:Y:S02]  /*7260*/  HFMA2 R18, R46.reuse, R19, R18 ;  /* 0x000000132e127231 */ /* 0x040fe40000000012 */
[----:B------:R-:W-:Y:S02]  /*7270*/  HADD2.F32 R48, -RZ, R48.H1_H1 ;  /* 0x30000030ff307230 */ /* 0x000fe40000004100 */
[----:B------:R-:W-:Y:S02]  /*7280*/  HFMA2 R21, R49, R20, R21 ;  /* 0x0000001431157231 */ /* 0x000fe40000000015 */
[----:B------:R-:W-:-:S02]  /*7290*/  HFMA2 R14, R46, R15, R14 ;  /* 0x0000000f2e0e7231 */ /* 0x000fc4000000000e */
[--C-:B------:R-:W-:Y:S02]  /*72a0*/  HADD2.F32 R16, -RZ, R18.reuse.H0_H0 ;  /* 0x20000012ff107230 */ /* 0x100fe40000004100 */
[----:B------:R-:W-:Y:S02]  /*72b0*/  HFMA2 R21, R51, R22, R21 ;  /* 0x0000001633157231 */ /* 0x000fe40000000015 */
[----:B------:R-:W-:Y:S01]  /*72c0*/  FADD.FTZ R48, R13, R48 ;  /* 0x000000300d307221 */ /* 0x000fe20000010000 */
[----:B------:R-:W-:Y:S02]  /*72d0*/  HADD2.F32 R17, -RZ, R18.H1_H1 ;  /* 0x30000012ff117230 */ /* 0x000fe40000004100 */
[----:B------:R-:W-:Y:S02]  /*72e0*/  HFMA2 R21, R46, R23, R21 ;  /* 0x000000172e157231 */ /* 0x000fe40000000015 */
[----:B------:R-:W-:Y:S02]  /*72f0*/  HADD2.F32 R13, -RZ, R12.H0_H0 ;  /* 0x2000000cff0d7230 */ /* 0x000fe40000004100 */
[----:B------:R-:W-:Y:S01]  /*7300*/  FADD.FTZ R29, R29, R48 ;  /* 0x000000301d1d7221 */ /* 0x000fe20000010000 */
[----:B------:R-:W-:-:S02]  /*7310*/  HADD2.F32 R15, -RZ, R14.H0_H0 ;  /* 0x2000000eff0f7230 */ /* 0x000fc40000004100 */
[----:B------:R-:W-:Y:S01]  /*7320*/  FADD.FTZ R17, R16, R17 ;  /* 0x0000001110117221 */ /* 0x000fe20000010000 */
[--C-:B------:R-:W-:Y:S02]  /*7330*/  HADD2.F32 R18, -RZ, R21.reuse.H0_H0 ;  /* 0x20000015ff127230 */ /* 0x100fe40000004100 */
[----:B------:R-:W-:Y:S02]  /*7340*/  HADD2.F32 R12, -RZ, R12.H1_H1 ;  /* 0x3000000cff0c7230 */ /* 0x000fe40000004100 */
[----:B------:R-:W-:Y:S01]  /*7350*/  FADD.FTZ R26, R26, R17 ;  /* 0x000000111a1a7221 */ /* 0x000fe20000010000 */
[----:B------:R-:W-:Y:S02]  /*7360*/  HADD2.F32 R14, -RZ, R14.H1_H1 ;  /* 0x3000000eff0e7230 */ /* 0x000fe40000004100 */
[----:B------:R-:W-:Y:S02]  /*7370*/  HADD2.F32 R21, -RZ, R21.H1_H1 ;  /* 0x30000015ff157230 */ /* 0x000fe40000004100 */
[----:B------:R-:W-:Y:S01]  /*7380*/  FADD.FTZ R13, R13, R12 ;  /* 0x0000000c0d0d7221 */ /* 0x000fe20000010000 */
[----:B------:R-:W-:-:S02]  /*7390*/  FADD.FTZ R14, R15, R14 ;  /* 0x0000000e0f0e7221 */ /* 0x000fc40000010000 */
[----:B------:R-:W-:Y:S01]  /*73a0*/  FADD.FTZ R18, R18, R21 ;  /* 0x0000001512127221 */ /* 0x000fe20000010000 */
[----:B------:R-:W-:Y:S01]  /*73b0*/  FADD.FTZ R28, R28, R13 ;  /* 0x0000000d1c1c7221 */ /* 0x000fe20000010000 */
[----:B------:R-:W-:Y:S02]  /*73c0*/  FADD.FTZ R27, R27, R14 ;  /* 0x0000000e1b1b7221 */ /* 0x000fe40000010000 */
[----:B------:R-:W-:-:S07]  /*73d0*/  FADD.FTZ R25, R25, R18 ;  /* 0x0000001219197221 */ /* 0x000fce0000010000 */
.L_x_21737:
[----:B------:R-:W-:Y:S05]  /*73e0*/  BSYNC.RECONVERGENT B0 ;  /* 0x0000000000007941 */ /* 0x000fea0003800200 */
.L_x_21736:
[----:B------:R-:W-:Y:S01]  /*73f0*/  IADD3 R12, PT, PT, R24, 0x3, RZ ;  /* 0x00000003180c7810 */ /* 0x000fe20007ffe0ff */
[----:B------:R-:W-:Y:S01]  /*7400*/  VIADD R42, R42, 0x80 ;  /* 0x000000802a2a7836 */ /* 0x000fe20000000000 */
[----:B------:R-:W-:Y:S02]  /*7410*/  IADD3 R6, P1, PT, R6, 0x10, RZ ;  /* 0x0000001006067810 */ /* 0x000fe40007f3e0ff */
[----:B------:R-:W-:Y:S02]  /*7420*/  ISETP.GE.U32.AND P0, PT, R12, UR4, PT ;  /* 0x000000040c007c0c */ /* 0x000fe4000bf06070 */
[----:B------:R-:W-:Y:S02]  /*7430*/  IADD3 R43, PT, PT, R43, 0x4, RZ ;  /* 0x000000042b2b7810 */ /* 0x000fe40007ffe0ff */
[----:B------:R-:W-:Y:S02]  /*7440*/  IADD3 R24, PT, PT, R24, 0x4, RZ ;  /* 0x0000000418187810 */ /* 0x000fe40007ffe0ff */
[----:B------:R-:W-:-:S02]  /*7450*/  IADD3 R5, PT, PT, R5, 0x200, RZ ;  /* 0x0000020005057810 */ /* 0x000fc40007ffe0ff */
[----:B------:R-:W-:Y:S02]  /*7460*/  IADD3 R11, PT, PT, R11, 0x80, RZ ;  /* 0x000000800b0b7810 */ /* 0x000fe40007ffe0ff */
[----:B------:R-:W-:-:S03]  /*7470*/  IADD3.X R3, PT, PT, RZ, R3, RZ, P1, !PT ;  /* 0x00000003ff037210 */ /* 0x000fc60000ffe4ff */
[----:B------:R-:W-:Y:S05]  /*7480*/  @!P0 BRA `(.L_x_21768) ;  /* 0xffffffd400008947 */ /* 0x000fea000383ffff */
.L_x_21735:
[----:B0-----:R-:W-:Y:S05]  /*7490*/  BSYNC.RECONVERGENT B1 ;  /* 0x0000000000017941 */ /* 0x001fea0003800200 */
.L_x_21734:
[----:B------:R-:W0:Y:S01]  /*74a0*/  SHFL.BFLY PT, R0, R39, 0x2, 0x1f ;  /* 0x0c401f0027007f89 */ /* 0x000e2200000e0000 */
[----:B------:R-:W4:Y:S01]  /*74b0*/  S2UR UR5, SR_CgaCtaId ;  /* 0x00000000000579c3 */ /* 0x000f220000008800 */
[C---:B------:R-:W-:Y:S01]  /*74c0*/  LOP3.LUT R20, R10.reuse, 0x3c0, RZ, 0xc0, !PT ;  /* 0x000003c00a147812 */ /* 0x040fe200078ec0ff */
[----:B------:R-:W-:Y:S01]  /*74d0*/  UMOV UR4, 0x400 ;  /* 0x0000040000047882 */ /* 0x000fe20000000000 */
[----:B------:R-:W1:Y:S01]  /*74e0*/  SHFL.BFLY PT, R3, R38, 0x2, 0x1f ;  /* 0x0c401f0026037f89 */ /* 0x000e6200000e0000 */
[----:B------:R-:W-:Y:S01]  /*74f0*/  SHF.R.U32.HI R40, RZ, 0x2, R40 ;  /* 0x00000002ff287819 */ /* 0x000fe20000011628 */
[----:B------:R-:W-:Y:S01]  /*7500*/  UIADD3 UR4, UPT, UPT, UR4, 0x110, URZ ;  /* 0x0000011004047890 */ /* 0x000fe2000fffe0ff */
[C---:B------:R-:W-:Y:S01]  /*7510*/  LOP3.LUT R22, R10.reuse, 0x3e0, RZ, 0xc0, !PT ;  /* 0x000003e00a167812 */ /* 0x040fe200078ec0ff */
[----:B---3--:R-:W3:Y:S01]  /*7520*/  SHFL.BFLY PT, R17, R28, 0x2, 0x1f ;  /* 0x0c401f001c117f89 */ /* 0x008ee200000e0000 */
[----:B------:R-:W-:Y:S01]  /*7530*/  BSSY.RECONVERGENT B0, `(.L_x_21769) ;  /* 0x0000055000007945 */ /* 0x000fe20003800200 */
[----:B------:R-:W-:Y:S01]  /*7540*/  IMAD R40, R9, 0x78, R40 ;  /* 0x0000007809287824 */ /* 0x000fe200078e0228 */
[C---:B------:R-:W-:Y:S01]  /*7550*/  LOP3.LUT P0, RZ, R10.reuse, 0x3c3, RZ, 0xc0, !PT ;  /* 0x000003c30aff7812 */ /* 0x040fe2000780c0ff */
[----:B------:R-:W2:Y:S01]  /*7560*/  SHFL.BFLY PT, R2, R37, 0x2, 0x1f ;  /* 0x0c401f0025027f89 */ /* 0x000ea200000e0000 */
[----:B------:R-:W-:-:S02]  /*7570*/  LOP3.LUT P1, RZ, R10, 0x3e3, RZ, 0xc0, !PT ;  /* 0x000003e30aff7812 */ /* 0x000fc4000782c0ff */
[----:B------:R-:W-:Y:S01]  /*7580*/  ISETP.GT.U32.AND P3, PT, R10, 0x1f, PT ;  /* 0x0000001f0a00780c */ /* 0x000fe20003f64070 */
[----:B------:R-:W2:Y:S04]  /*7590*/  SHFL.BFLY PT, R5, R36, 0x2, 0x1f ;  /* 0x0c401f0024057f89 */ /* 0x000ea800000e0000 */
[----:B------:R-:W2:Y:S01]  /*75a0*/  SHFL.BFLY PT, R4, R35, 0x2, 0x1f ;  /* 0x0c401f0023047f89 */ /* 0x000ea200000e0000 */
[----:B0-----:R-:W-:-:S03]  /*75b0*/  FADD.FTZ R39, R0, R39 ;  /* 0x0000002700277221 */ /* 0x001fc60000010000 */
[----:B------:R-:W0:Y:S01]  /*75c0*/  SHFL.BFLY PT, R11, R34, 0x2, 0x1f ;  /* 0x0c401f00220b7f89 */ /* 0x000e2200000e0000 */
[----:B----4-:R-:W-:Y:S01]  /*75d0*/  ULEA UR4, UR5, UR4, 0x18 ;  /* 0x0000000405047291 */ /* 0x010fe2000f8ec0ff */
[----:B-1----:R-:W-:Y:S02]  /*75e0*/  FADD.FTZ R38, R3, R38 ;  /* 0x0000002603267221 */ /* 0x002fe40000010000 */
[----:B------:R-:W1:Y:S01]  /*75f0*/  SHFL.BFLY PT, R6, R33, 0x2, 0x1f ;  /* 0x0c401f0021067f89 */ /* 0x000e6200000e0000 */
[----:B---3--:R-:W-:-:S03]  /*7600*/  FADD.FTZ R28, R17, R28 ;  /* 0x0000001c111c7221 */ /* 0x008fc60000010000 */
[----:B------:R-:W3:Y:S01]  /*7610*/  SHFL.BFLY PT, R13, R32, 0x2, 0x1f ;  /* 0x0c401f00200d7f89 */ /* 0x000ee200000e0000 */
[----:B------:R-:W-:Y:S01]  /*7620*/  LOP3.LUT R17, R10, 0x3, RZ, 0xc0, !PT ;  /* 0x000000030a117812 */ /* 0x000fe200078ec0ff */
[----:B--2---:R-:W-:Y:S02]  /*7630*/  FADD.FTZ R37, R2, R37 ;  /* 0x0000002502257221 */ /* 0x004fe40000010000 */
[----:B------:R-:W2:Y:S01]  /*7640*/  SHFL.BFLY PT, R12, R31, 0x2, 0x1f ;  /* 0x0c401f001f0c7f89 */ /* 0x000ea200000e0000 */
        /* <DEDUP_REMOVED lines=12> */
[----:B---3--:R-:W-:Y:S01]  /*7710*/  FADD.FTZ R32, R13, R32 ;  /* 0x000000200d207221 */ /* 0x008fe20000010000 */
[----:B--2---:R-:W-:Y:S02]  /*7720*/  FADD.FTZ R31, R12, R31 ;  /* 0x0000001f0c1f7221 */ /* 0x004fe40000010000 */
        /* <DEDUP_REMOVED lines=53> */
.L_x_21770:
[----:B------:R-:W-:Y:S05]  /*7a80*/  BSYNC.RECONVERGENT B0 ;  /* 0x0000000000007941 */ /* 0x000fea0003800200 */
.L_x_21769:
        /* <DEDUP_REMOVED lines=33> */
.L_x_21772:
[----:B------:R-:W-:Y:S05]  /*7ca0*/  BSYNC.RECONVERGENT B0 ;  /* 0x0000000000007941 */ /* 0x000fea0003800200 */
.L_x_21771:
        /* <DEDUP_REMOVED lines=18> */
.L_x_21774:
[----:B------:R-:W-:Y:S05]  /*7dd0*/  BSYNC.RECONVERGENT B0 ;  /* 0x0000000000007941 */ /* 0x000fea0003800200 */
.L_x_21773:
        /* <DEDUP_REMOVED lines=33> */
.L_x_21776:
[----:B------:R-:W-:Y:S05]  /*7ff0*/  BSYNC.RECONVERGENT B0 ;  /* 0x0000000000007941 */ /* 0x000fea0003800200 */
.L_x_21775:
[----:B------:R-:W-:Y:S06]  /*8000*/  BAR.SYNC.DEFER_BLOCKING 0x0 ;  /* 0x0000000000007b1d */ /* 0x000fec0000010000 */
[----:B------:R-:W-:Y:S05]  /*8010*/  @P3 EXIT ;  /* 0x000000000000394d */ /* 0x000fea0003800000 */
[----:B------:R-:W-:-:S06]  /*8020*/  UIMAD UR4, UR16, UR6, UR8 ;  /* 0x00000006100472a4 */ /* 0x000fcc000f8e0208 */
[----:B------:R-:W-:Y:S01]  /*8030*/  IMAD R2, R7, UR4, RZ ;  /* 0x0000000407027c24 */ /* 0x000fe2000f8e02ff */
[----:B------:R-:W-:Y:S06]  /*8040*/  @P2 EXIT ;  /* 0x000000000000294d */ /* 0x000fec0003800000 */
[----:B------:R-:W2:Y:S01]  /*8050*/  LDCU.64 UR4, c[0x0][0x390] ;  /* 0x00007200ff0477ac */ /* 0x000ea20008000a00 */
[----:B------:R-:W-:Y:S01]  /*8060*/  IMAD R2, R2, 0x78, RZ ;  /* 0x0000007802027824 */ /* 0x000fe200078e02ff */
[----:B01----:R-:W-:Y:S01]  /*8070*/  SHF.R.U32.HI R3, RZ, 0x2, R10 ;  /* 0x00000002ff037819 */ /* 0x003fe2000001160a */
        /* <DEDUP_REMOVED lines=8> */
[C---:B--2---:R-:W-:Y:S02]  /*8100*/  LEA R2, P0, R3.reuse, UR4, 0x1 ;  /* 0x0000000403027c11 */ /* 0x044fe4000f8008ff */
        /* <DEDUP_REMOVED lines=27> */
.L_x_21777:
        /* <DEDUP_REMOVED lines=12> */
.L_x_27556:


//--------------------- .text._ZN4vllm25paged_attention_v2_kernelIttLi112ELi32ELi128ELNS_18Fp8KVCacheDataTypeE0ELb1ELi512EEEvPfS2_PT_PKS3_PKT0_S9_ifPKiSB_iPKfiiiSD_SD_iiiii --------------------------
	.section	.text._ZN4vllm25paged_attention_v2_kernelIttLi112ELi32ELi128ELNS_18Fp8KVCacheDataTypeE0ELb1ELi512EEEvPfS2_PT_PKS3_PKT0_S9_ifPKiSB_iPKfiiiSD_SD_iiiii,"ax",@progbits
	.align	128
        .global         _ZN4vllm25paged_attention_v2_kernelIttLi112ELi32ELi128ELNS_18Fp8KVCacheDataTypeE0ELb1ELi512EEEvPfS2_PT_PKS3_PKT0_S9_ifPKiSB_iPKfiiiSD_SD_iiiii
        .type           _ZN4vllm25paged_attention_v2_kernelIttLi112ELi32ELi128ELNS_18Fp8KVCacheDataTypeE0ELb1ELi512EEEvPfS2_PT_PKS3_PKT0_S9_ifPKiSB_iPKfiiiSD_SD_iiiii,@function
        .size           _ZN4vllm25paged_attention_v2_kernelIttLi112ELi32ELi128ELNS_18Fp8KVCacheDataTypeE0ELb1ELi512EEEvPfS2_PT_PKS3_PKT0_S9_ifPKiSB_iPKfiiiSD_SD_iiiii,(.L_x_27557 - _ZN4vllm25paged_attention_v2_kernelIttLi112ELi32ELi128ELNS_18Fp8KVCacheDataTypeE0ELb1ELi512EEEvPfS2_PT_PKS3_PKT0_S9_ifPKiSB_iPKfiiiSD_SD_iiiii)
        .other          _ZN4vllm25paged_attention_v2_kernelIttLi112ELi32ELi128ELNS_18Fp8KVCacheDataTypeE0ELb1ELi512EEEvPfS2_PT_PKS3_PKT0_S9_ifPKiSB_iPKfiiiSD_SD_iiiii,@"STO_CUDA_ENTRY STV_DEFAULT"
_ZN4vllm25paged_attention_v2_kernelIttLi112ELi32ELi128ELNS_18Fp8KVCacheDataTypeE0ELb1ELi512EEEvPfS2_PT_PKS3_PKT0_S9_ifPKiSB_iPKfiiiSD_SD_iiiii:
.text._ZN4vllm25paged_attention_v2_kernelIttLi112ELi32ELi128ELNS_18Fp8KVCacheDataTypeE0ELb1ELi512EEEvPfS2_PT_PKS3_PKT0_S9_ifPKiSB_iPKfiiiSD_SD_iiiii:
        /* <DEDUP_REMOVED lines=47> */
[----:B------:R-:W-:Y:S02]  /*02f0*/  IMAD.MOV.U32 R45, RZ, RZ, -0x800001 ;  /* 0xff7fffffff2d7424 */ /* 0x000fe400078e00ff */
[----:B----4-:R-:W-:Y:S01]  /*0300*/  HFMA2 R12, -RZ, RZ, 0, 0 ;  /* 0x00000000ff0c7431 */ /* 0x010fe200000001ff */
[----:B0-----:R-:W0:Y:S04]  /*0310*/  MUFU.RCP R0, R0 ;  /* 0x0000000000007308 */ /* 0x001e280000001000 */
        /* <DEDUP_REMOVED lines=71> */
[----:B------:R-:W-:Y:S01]  /*0790*/  @!P2 IMAD.IADD R12, R12, 0x1, -R17 ;  /* 0x000000010c0ca824 */ /* 0x000fe200078e0a11 */
[----:B------:R-:W-:Y:S01]  /*07a0*/  @!P2 IADD3 R2, PT, PT, R2, 0x1, RZ ;  /* 0x000000010202a810 */ /* 0x000fe20007ffe0ff */
[----:B------:R-:W-:Y:S01]  /*07b0*/  VOTEU.ANY UP1, P0 ;  /* 0x0000000000ff7886 */ /* 0x000fe20000020100 */
[----:B------:R-:W-:Y:S01]  /*07c0*/  PLOP3.LUT P3, PT, PT, PT, UP1, 0x80, 0x8 ;  /* 0x000000000008781c */ /* 0x000fe20003f6f018 */
[----:B------:R-:W-:Y:S01]  /*07d0*/  ULEA UR5, UR5, UR12, 0x5 ;  /* 0x0000000c05057291 */ /* 0x000fe2000f8e28ff */
[----:B------:R-:W-:Y:S02]  /*07e0*/  ISETP.GE.U32.AND P0, PT, R12, R17, PT ;  /* 0x000000110c00720c */ /* 0x000fe40003f06070 */
[----:B------:R-:W2:Y:S01]  /*07f0*/  S2R R17, SR_CTAID.Z ;  /* 0x0000000000117919 */ /* 0x000ea20000002700 */
[----:B------:R-:W-:Y:S01]  /*0800*/  @!P1 MOV R12, 0x400 ;  /* 0x00000400000c9802 */ /* 0x000fe20000000f00 */
[----:B------:R-:W-:Y:S01]  /*0810*/  @!UP1 UIADD3 UR7, UPT, UPT, UR7, 0x1, URZ ;  /* 0x0000000107079890 */ /* 0x000fe2000fffe0ff */
[----:B------:R-:W-:Y:S01]  /*0820*/  ISETP.NE.AND P2, PT, R16, RZ, PT ;  /* 0x000000ff1000720c */ /* 0x000fe20003f45270 */
[----:B------:R-:W-:-:S04]  /*0830*/  UISETP.LT.AND UP1, UPT, UR9, UR5, UPT ;  /* 0x000000050900728c */ /* 0x000fc8000bf21270 */
[----:B------:R-:W-:Y:S01]  /*0840*/  USEL UR5, UR9, UR5, UP1 ;  /* 0x0000000509057287 */ /* 0x000fe20008800000 */
[----:B------:R-:W-:Y:S02]  /*0850*/  @!P3 IADD3 R13, PT, PT, R13, -R0, RZ ;  /* 0x800000000d0db210 */ /* 0x000fe40007ffe0ff */
[----:B------:R-:W-:Y:S02]  /*0860*/  ISETP.GE.AND P3, PT, R18, RZ, PT ;  /* 0x000000ff1200720c */ /* 0x000fe40003f66270 */
[----:B0-----:R-:W-:Y:S02]  /*0870*/  @!P1 LEA R12, R15, R12, 0x18 ;  /* 0x0000000c0f0c9211 */ /* 0x001fe400078ec0ff */
[----:B------:R-:W-:Y:S02]  /*0880*/  ISETP.GE.U32.AND P4, PT, R13, R0, PT ;  /* 0x000000000d00720c */ /* 0x000fe40003f86070 */
[----:B------:R-:W-:Y:S01]  /*0890*/  @P0 IADD3 R2, PT, PT, R2, 0x1, RZ ;  /* 0x0000000102020810 */ /* 0x000fe20007ffe0ff */
[----:B------:R-:W-:Y:S01]  /*08a0*/  @!P1 IMAD R13, R3, 0x10, R12 ;  /* 0x00000010030d9824 */ /* 0x000fe200078e020c */
[----:B-1----:R-:W-:-:S02]  /*08b0*/  ISETP.GE.AND P0, PT, R14, RZ, PT ;  /* 0x000000ff0e00720c */ /* 0x002fc40003f06270 */
[----:B------:R-:W-:-:S03]  /*08c0*/  SHF.R.U32.HI R12, RZ, 0x5, R3 ;  /* 0x00000005ff0c7819 */ /* 0x000fc60000011603 */
[----:B------:R-:W-:Y:S02]  /*08d0*/  @!P3 IADD3 R2, PT, PT, RZ, -R2, RZ ;  /* 0x80000002ff02b210 */ /* 0x000fe40007ffe0ff */
[----:B------:R-:W-:Y:S02]  /*08e0*/  @!P2 LOP3.LUT R2, RZ, R16, RZ, 0x33, !PT ;  /* 0x00000010ff02a212 */ /* 0x000fe400078e33ff */
[----:B------:R-:W-:Y:S01]  /*08f0*/  VOTEU.ANY UP3, P4 ;  /* 0x0000000000ff7886 */ /* 0x000fe20002060100 */
[----:B--2---:R-:W-:-:S03]  /*0900*/  LEA R46, R17, R12, 0x4 ;  /* 0x0000000c112e7211 */ /* 0x004fc600078e20ff */
[----:B------:R-:W-:Y:S01]  /*0910*/  @!P0 IMAD R11, R11, UR15, R2 ;  /* 0x0000000f0b0b8c24 */ /* 0x000fe2000f8e0202 */
[----:B------:R-:W-:Y:S01]  /*0920*/  @UP3 UIADD3 UR7, UPT, UPT, UR7, 0x1, URZ ;  /* 0x0000000107073890 */ /* 0x000fe2000fffe0ff */
[----:B------:R-:W-:-:S03]  /*0930*/  @P0 IMAD R9, R10, UR15, R9 ;  /* 0x0000000f0a090c24 */ /* 0x000fc6000f8e0209 */
[----:B------:R-:W-:Y:S01]  /*0940*/  @!P0 IADD3 R11, PT, PT, RZ, -R11, RZ ;  /* 0x8000000bff0b8210 */ /* 0x000fe20007ffe0ff */
[----:B------:R-:W-:Y:S01]  /*0950*/  @!UP2 UIADD3 UR7, UPT, UPT, URZ, -UR7, URZ ;  /* 0x80000007ff07a290 */ /* 0x000fe2000fffe0ff */
[----:B------:R-:W-:Y:S01]  /*0960*/  @P0 IMAD R47, R9, R14, 0x1 ;  /* 0x00000001092f0424 */ /* 0x000fe200078e020e */
        /* <DEDUP_REMOVED lines=25> */
.L_x_21782:
        /* <DEDUP_REMOVED lines=21> */
[----:B------:R-:W-:Y:S02]  /*0c50*/  ISETP.GE.U32.AND P0, PT, R9, R48, PT ;  /* 0x000000300900720c */ /* 0x000fe40003f06070 */
[----:B0-----:R-:W-:-:S06]  /*0c60*/  IADD3 R9, PT, PT, R11, 0xffffffe, RZ ;  /* 0x0ffffffe0b097810 */ /* 0x001fcc0007ffe0ff */
[----:B------:R-:W0:Y:S05]  /*0c70*/  F2I.FTZ.U32.TRUNC.NTZ R9, R9 ;  /* 0x0000000900097305 */ /* 0x000e2a000021f000 */
[----:B------:R-:W-:-:S04]  /*0c80*/  @P0 IADD3 R10, PT, PT, R10, 0x1, RZ ;  /* 0x000000010a0a0810 */ /* 0x000fc80007ffe0ff */
[----:B------:R-:W-:-:S04]  /*0c90*/  MOV R12, R10 ;  /* 0x0000000a000c7202 */ /* 0x000fc80000000f00 */
[----:B------:R-:W-:Y:S02]  /*0ca0*/  @!P2 IADD3 R12, PT, PT, RZ, -R12, RZ ;  /* 0x8000000cff0ca210 */ /* 0x000fe40007ffe0ff */
[----:B------:R-:W-:Y:S01]  /*0cb0*/  @!P1 LOP3.LUT R12, RZ, R15, RZ, 0x33, !PT ;  /* 0x0000000fff0c9212 */ /* 0x000fe200078e33ff */
[----:B0-----:R-:W-:Y:S01]  /*0cc0*/  IMAD.MOV R8, RZ, RZ, -R9 ;  /* 0x000000ffff087224 */ /* 0x001fe200078e0a09 */
[----:B------:R-:W-:Y:S02]  /*0cd0*/  ISETP.NE.AND P1, PT, R16, RZ, PT ;  /* 0x000000ff1000720c */ /* 0x000fe40003f25270 */
[----:B------:R-:W-:Y:S01]  /*0ce0*/  IADD3 R10, PT, PT, R12, R47, RZ ;  /* 0x0000002f0c0a7210 */ /* 0x000fe20007ffe0ff */
[----:B------:R-:W-:Y:S02]  /*0cf0*/  IMAD R11, R8, R13, RZ ;  /* 0x0000000d080b7224 */ /* 0x000fe400078e02ff */
[----:B------:R-:W-:Y:S01]  /*0d00*/  HFMA2 R8, -RZ, RZ, 0, 0 ;  /* 0x00000000ff087431 */ /* 0x000fe200000001ff */
[----:B------:R-:W-:-:S02]  /*0d10*/  IABS R14, R10 ;  /* 0x0000000a000e7213 */ /* 0x000fc40000000000 */
[----:B------:R-:W-:Y:S02]  /*0d20*/  ISETP.GE.AND P2, PT, R10, RZ, PT ;  /* 0x000000ff0a00720c */ /* 0x000fe40003f46270 */
[----:B------:R-:W-:Y:S01]  /*0d30*/  IMAD.HI.U32 R8, R9, R11, R8 ;  /* 0x0000000b09087227 */ /* 0x000fe200078e0008 */
        /* <DEDUP_REMOVED lines=37> */
[--C-:B------:R-:W-:Y:S02]  /*0f90*/  HADD2.F32 R38, -RZ, R25.reuse.H0_H0 ;  /* 0x20000019ff267230 */ /* 0x100fe40000004100 */
[----:B------:R-:W-:Y:S02]  /*0fa0*/  HADD2.F32 R25, -RZ, R25.H1_H1 ;  /* 0x30000019ff197230 */ /* 0x000fe40000004100 */
[----:B-1----:R-:W-:Y:S02]  /*0fb0*/  HADD2.F32 R53, -RZ, R35.H1_H1 ;  /* 0x30000023ff357230 */ /* 0x002fe40000004100 */
[----:B--2---:R-:W-:-:S05]  /*0fc0*/  HADD2.F32 R37, -RZ, R8.H0_H0 ;  /* 0x20000008ff257230 */ /* 0x004fca0000004100 */
[----:B------:R-:W-:Y:S01]  /*0fd0*/  FMUL.FTZ R41, R36, R37 ;  /* 0x0000002524297220 */ /* 0x000fe20000410000 */
[----:B------:R-:W-:Y:S02]  /*0fe0*/  HADD2.F32 R36, -RZ, R24.H1_H1 ;  /* 0x30000018ff247230 */ /* 0x000fe40000004100 */
[----:B------:R-:W-:Y:S02]  /*0ff0*/  HADD2.F32 R24, -RZ, R32.H0_H0 ;  /* 0x20000020ff187230 */ /* 0x000fe40000004100 */
[----:B---3--:R-:W-:Y:S02]  /*1000*/  HADD2.F32 R37, -RZ, R12.H0_H0 ;  /* 0x2000000cff257230 */ /* 0x008fe40000004100 */
[----:B------:R-:W-:-:S03]  /*1010*/  HADD2.F32 R39, -RZ, R8.H1_H1 ;  /* 0x30000008ff277230 */ /* 0x000fc60000004100 */
[----:B------:R-:W-:Y:S01]  /*1020*/  FFMA.FTZ R24, R24, R37, R41 ;  /* 0x0000002518187223 */ /* 0x000fe20000010029 */
[----:B------:R-:W-:Y:S02]  /*1030*/  HADD2.F32 R41, -RZ, R9.H0_H0 ;  /* 0x20000009ff297230 */ /* 0x000fe40000004100 */
[----:B------:R-:W-:Y:S01]  /*1040*/  FMUL.FTZ R8, R36, R39 ;  /* 0x0000002724087220 */ /* 0x000fe20000410000 */
[----:B------:R-:W-:Y:S02]  /*1050*/  HADD2.F32 R37, -RZ, R32.H1_H1 ;  /* 0x30000020ff257230 */ /* 0x000fe40000004100 */
[----:B------:R-:W-:Y:S02]  /*1060*/  HADD2.F32 R36, -RZ, R33.H0_H0 ;  /* 0x20000021ff247230 */ /* 0x000fe40000004100 */
[----:B------:R-:W-:Y:S01]  /*1070*/  FMUL.FTZ R41, R38, R41 ;  /* 0x0000002926297220 */ /* 0x000fe20000410000 */
[----:B------:R-:W-:Y:S02]  /*1080*/  HADD2.F32 R32, -RZ, R12.H1_H1 ;  /* 0x3000000cff207230 */ /* 0x000fe40000004100 */
[----:B------:R-:W-:-:S03]  /*1090*/  HADD2.F32 R39, -RZ, R13.H0_H0 ;  /* 0x2000000dff277230 */ /* 0x000fc60000004100 */
[----:B------:R-:W-:Y:S02]  /*10a0*/  FFMA.FTZ R32, R37, R32, R8 ;  /* 0x0000002025207223 */ /* 0x000fe40000010008 */
[----:B------:R-:W-:Y:S02]  /*10b0*/  FFMA.FTZ R12, R36, R39, R41 ;  /* 0x00000027240c7223 */ /* 0x000fe40000010029 */
[----:B------:R-:W2:Y:S01]  /*10c0*/  LDG.E.128.CONSTANT R36, desc[UR10][R50.64+0xa00] ;  /* 0x000a000a32247981 */ /* 0x000ea2000c1e9d00 */
[----:B------:R-:W-:Y:S02]  /*10d0*/  HADD2.F32 R40, -RZ, R9.H1_H1 ;  /* 0x30000009ff287230 */ /* 0x000fe40000004100 */
[----:B------:R-:W-:Y:S02]  /*10e0*/  HADD2.F32 R33, -RZ, R33.H1_H1 ;  /* 0x30000021ff217230 */ /* 0x000fe40000004100 */
[----:B------:R-:W-:Y:S02]  /*10f0*/  HADD2.F32 R8, -RZ, R13.H1_H1 ;  /* 0x3000000dff087230 */ /* 0x000fe40000004100 */
[----:B------:R-:W-:Y:S01]  /*1100*/  FMUL.FTZ R40, R25, R40 ;  /* 0x0000002819287220 */ /* 0x000fe20000410000 */
[----:B------:R-:W-:-:S02]  /*1110*/  HADD2.F32 R9, -RZ, R26.H0_H0 ;  /* 0x2000001aff097230 */ /* 0x000fc40000004100 */
[----:B------:R-:W-:Y:S02]  /*1120*/  HADD2.F32 R42, -RZ, R10.H0_H0 ;  /* 0x2000000aff2a7230 */ /* 0x000fe40000004100 */
[----:B------:R-:W-:Y:S01]  /*1130*/  FFMA.FTZ R13, R33, R8, R40 ;  /* 0x00000008210d7223 */ /* 0x000fe20000010028 */
[----:B------:R-:W-:Y:S02]  /*1140*/  HADD2.F32 R8, -RZ, R26.H1_H1 ;  /* 0x3000001aff087230 */ /* 0x000fe40000004100 */
[----:B------:R-:W-:Y:S02]  /*1150*/  HADD2.F32 R26, -RZ, R34.H0_H0 ;  /* 0x20000022ff1a7230 */ /* 0x000fe40000004100 */
[----:B------:R-:W-:Y:S01]  /*1160*/  FMUL.FTZ R41, R9, R42 ;  /* 0x0000002a09297220 */ /* 0x000fe20000410000 */
[----:B------:R-:W-:Y:S02]  /*1170*/  HADD2.F32 R9, -RZ, R14.H0_H0 ;  /* 0x2000000eff097230 */ /* 0x000fe40000004100 */
[----:B------:R-:W-:-:S02]  /*1180*/  HADD2.F32 R25, -RZ, R10.H1_H1 ;  /* 0x3000000aff197230 */ /* 0x000fc40000004100 */
[----:B------:R-:W-:Y:S02]  /*1190*/  HADD2.F32 R34, -RZ, R34.H1_H1 ;  /* 0x30000022ff227230 */ /* 0x000fe40000004100 */
[----:B------:R-:W-:Y:S01]  /*11a0*/  FFMA.FTZ R26, R26, R9, R41 ;  /* 0x000000091a1a7223 */ /* 0x000fe20000010029 */
[----:B------:R-:W-:Y:S01]  /*11b0*/  HADD2.F32 R9, -RZ, R14.H1_H1 ;  /* 0x3000000eff097230 */ /* 0x000fe20000004100 */
[----:B------:R-:W0:Y:S01]  /*11c0*/  LDS.128 R40, [UR6+0x20] ;  /* 0x00002006ff287984 */ /* 0x000e220008000c00 */
[----:B------:R-:W-:Y:S01]  /*11d0*/  FMUL.FTZ R25, R8, R25 ;  /* 0x0000001908197220 */ /* 0x000fe20000410000 */
[----:B------:R-:W-:-:S03]  /*11e0*/  HADD2.F32 R8, -RZ, R27.H0_H0 ;  /* 0x2000001bff087230 */ /* 0x000fc60000004100 */
[----:B------:R-:W-:Y:S01]  /*11f0*/  FFMA.FTZ R14, R34, R9, R25 ;  /* 0x00000009220e7223 */ /* 0x000fe20000010019 */
[--C-:B------:R-:W-:Y:S02]  /*1200*/  HADD2.F32 R9, -RZ, R11.reuse.H0_H0 ;  /* 0x2000000bff097230 */ /* 0x100fe40000004100 */
[----:B------:R-:W-:Y:S02]  /*1210*/  HADD2.F32 R10, -RZ, R11.H1_H1 ;  /* 0x3000000bff0a7230 */ /* 0x000fe40000004100 */
[----:B------:R-:W-:Y:S02]  /*1220*/  HADD2.F32 R27, -RZ, R27.H1_H1 ;  /* 0x3000001bff1b7230 */ /* 0x000fe40000004100 */
[----:B------:R-:W-:Y:S01]  /*1230*/  FMUL.FTZ R34, R8, R9 ;  /* 0x0000000908227220 */ /* 0x000fe20000410000 */
[----:B------:R-:W-:Y:S02]  /*1240*/  HADD2.F32 R25, -RZ, R35.H0_H0 ;  /* 0x20000023ff197230 */ /* 0x000fe40000004100 */
[----:B------:R-:W-:-:S02]  /*1250*/  HADD2.F32 R8, -RZ, R15.H0_H0 ;  /* 0x2000000fff087230 */ /* 0x000fc40000004100 */
[----:B------:R-:W-:-:S03]  /*1260*/  FMUL.FTZ R52, R27, R10 ;  /* 0x0000000a1b347220 */ /* 0x000fc60000410000 */
[----:B------:R-:W-:Y:S02]  /*1270*/  FFMA.FTZ R25, R25, R8, R34 ;  /* 0x0000000819197223 */ /* 0x000fe40000010022 */
[----:B------:R-:W3:Y:S01]  /*1280*/  LDG.E.128.CONSTANT R8, desc[UR10][R50.64+0xc00] ;  /* 0x000c000a32087981 */ /* 0x000ee2000c1e9d00 */
[----:B------:R-:W-:-:S05]  /*1290*/  HADD2.F32 R34, -RZ, R15.H1_H1 ;  /* 0x3000000fff227230 */ /* 0x000fca0000004100 */
[----:B------:R-:W-:Y:S01]  /*12a0*/  FFMA.FTZ R53, R53, R34, R52 ;  /* 0x0000002235357223 */ /* 0x000fe20000010034 */
[--C-:B----4-:R-:W-:Y:S02]  /*12b0*/  HADD2.F32 R52, -RZ, R16.reuse.H0_H0 ;  /* 0x20000010ff347230 */ /* 0x110fe40000004100 */
[----:B------:R-:W-:Y:S02]  /*12c0*/  HADD2.F32 R16, -RZ, R16.H1_H1 ;  /* 0x30000010ff107230 */ /* 0x000fe40000004100 */
[----:B0-----:R-:W-:-:S05]  /*12d0*/  HADD2.F32 R15, -RZ, R40.H0_H0 ;  /* 0x20000028ff0f7230 */ /* 0x001fca0000004100 */
        /* <DEDUP_REMOVED lines=9> */
[----:B------:R-:W-:-:S02]  /*1370*/  HADD2.F32 R40, -RZ, R18.H1_H1 ;  /* 0x30000012ff287230 */ /* 0x000fc40000004100 */
[----:B------:R-:W-:Y:S01]  /*1380*/  FFMA.FTZ R16, R16, R17, R13 ;  /* 0x0000001110107223 */ /* 0x000fe2000001000d */
[----:B------:R-:W-:Y:S02]  /*1390*/  HADD2.F32 R17, -RZ, R42.H0_H0 ;  /* 0x2000002aff117230 */ /* 0x000fe40000004100 */
[----:B------:R-:W-:Y:S02]  /*13a0*/  HADD2.F32 R18, -RZ, R43.H0_H0 ;  /* 0x2000002bff127230 */ /* 0x000fe40000004100 */
[----:B------:R-:W-:Y:S02]  /*13b0*/  HADD2.F32 R41, -RZ, R19.H0_H0 ;  /* 0x20000013ff297230 */ /* 0x000fe40000004100 */
[----:B------:R-:W-:-:S03]  /*13c0*/  FFMA.FTZ R17, R17, R12, R26 ;  /* 0x0000000c11117223 */ /* 0x000fc6000001001a */
[----:B------:R-:W-:Y:S02]  /*13d0*/  FFMA.FTZ R41, R18, R41, R25 ;  /* 0x0000002912297223 */ /* 0x000fe40000010019 */
[----:B------:R-:W4:Y:S01]  /*13e0*/  LDG.E.128.CONSTANT R24, desc[UR10][R50.64+0xe00] ;  /* 0x000e000a32187981 */ /* 0x000f22000c1e9d00 */
[----:B------:R-:W-:-:S05]  /*13f0*/  HADD2.F32 R13, -RZ, R42.H1_H1 ;  /* 0x3000002aff0d7230 */ /* 0x000fca0000004100 */
[----:B------:R-:W-:Y:S02]  /*1400*/  FFMA.FTZ R40, R13, R40, R14 ;  /* 0x000000280d287223 */ /* 0x000fe4000001000e */
[----:B------:R-:W0:Y:S01]  /*1410*/  LDS.128 R12, [UR6+0x30] ;  /* 0x00003006ff0c7984 */ /* 0x000e220008000c00 */
[----:B------:R-:W-:Y:S02]  /*1420*/  HADD2.F32 R19, -RZ, R19.H1_H1 ;  /* 0x30000013ff137230 */ /* 0x000fe40000004100 */
[----:B------:R-:W-:-:S05]  /*1430*/  HADD2.F32 R18, -RZ, R43.H1_H1 ;  /* 0x3000002bff127230 */ /* 0x000fca0000004100 */
[----:B------:R-:W-:Y:S01]  /*1440*/  FFMA.FTZ R53, R18, R19, R53 ;  /* 0x0000001312357223 */ /* 0x000fe20000010035 */
[--C-:B------:R-:W-:Y:S02]  /*1450*/  HADD2.F32 R18, -RZ, R20.reuse.H0_H0 ;  /* 0x20000014ff127230 */ /* 0x100fe40000004100 */
[----:B------:R-:W-:Y:S02]  /*1460*/  HADD2.F32 R42, -RZ, R21.H1_H1 ;  /* 0x30000015ff2a7230 */ /* 0x000fe40000004100 */
[----:B------:R-:W-:Y:S02]  /*1470*/  HADD2.F32 R20, -RZ, R20.H1_H1 ;  /* 0x30000014ff147230 */ /* 0x000fe40000004100 */
[----:B------:R-:W-:Y:S02]  /*1480*/  HADD2.F32 R43, -RZ, R22.H0_H0 ;  /* 0x20000016ff2b7230 */ /* 0x000fe40000004100 */
[----:B0-----:R-:W-:-:S05]  /*1490*/  HADD2.F32 R19, -RZ, R12.H0_H0 ;  /* 0x2000000cff137230 */ /* 0x001fca0000004100 */
[----:B------:R-:W-:Y:S01]  /*14a0*/  FFMA.FTZ R52, R19, R18, R52 ;  /* 0x0000001213347223 */ /* 0x000fe20000010034 */
[----:B------:R-:W-:Y:S02]  /*14b0*/  HADD2.F32 R19, -RZ, R12.H1_H1 ;  /* 0x3000000cff137230 */ /* 0x000fe40000004100 */
[--C-:B------:R-:W-:Y:S02]  /*14c0*/  HADD2.F32 R12, -RZ, R13.reuse.H0_H0 ;  /* 0x2000000dff0c7230 */ /* 0x100fe40000004100 */
[----:B------:R-:W-:Y:S02]  /*14d0*/  HADD2.F32 R13, -RZ, R13.H1_H1 ;  /* 0x3000000dff0d7230 */ /* 0x000fe40000004100 */
[----:B------:R-:W-:-:S03]  /*14e0*/  HADD2.F32 R18, -RZ, R21.H0_H0 ;  /* 0x20000015ff127230 */ /* 0x000fc60000004100 */
[----:B------:R-:W-:Y:S01]  /*14f0*/  FFMA.FTZ R42, R13, R42, R16 ;  /* 0x0000002a0d2a7223 */ /* 0x000fe20000010010 */
[--C-:B------:R-:W-:Y:S02]  /*1500*/  HADD2.F32 R16, -RZ, R14.reuse.H0_H0 ;  /* 0x2000000eff107230 */ /* 0x100fe40000004100 */
[----:B------:R-:W-:Y:S01]  /*1510*/  FFMA.FTZ R20, R19, R20, R32 ;  /* 0x0000001413147223 */ /* 0x000fe20000010020 */
        /* <DEDUP_REMOVED lines=38> */
[----:B------:R-:W-:-:S03]  /*1780*/  HADD2.F32 R29, -RZ, R12.H1_H1 ;  /* 0x3000000cff1d7230 */ /* 0x000fc60000004100 */
[----:B------:R-:W-:Y:S01]  /*1790*/  FFMA.FTZ R30, R30, R31, R21 ;  /* 0x0000001f1e1e7223 */ /* 0x000fe20000010015 */
[----:B------:R-:W-:Y:S02]  /*17a0*/  HADD2.F32 R21, -RZ, R13.H0_H0 ;  /* 0x2000000dff157230 */ /* 0x000fe40000004100 */
[----:B--2---:R-:W-:-:S05]  /*17b0*/  HADD2.F32 R16, -RZ, R36.H0_H0 ;  /* 0x20000024ff107230 */ /* 0x004fca0000004100 */
[----:B------:R-:W-:Y:S02]  /*17c0*/  FFMA.FTZ R52, R17, R16, R52 ;  /* 0x0000001011347223 */ /* 0x000fe40000010034 */
[----:B------:R-:W0:Y:S01]  /*17d0*/  LDS.128 R16, [UR6+0x60] ;  /* 0x00006006ff107984 */ /* 0x000e220008000c00 */
[----:B------:R-:W-:Y:S02]  /*17e0*/  HADD2.F32 R36, -RZ, R36.H1_H1 ;  /* 0x30000024ff247230 */ /* 0x000fe40000004100 */
[----:B------:R-:W-:Y:S02]  /*17f0*/  HADD2.F32 R12, -RZ, R37.H0_H0 ;  /* 0x20000025ff0c7230 */ /* 0x000fe40000004100 */
        /* <DEDUP_REMOVED lines=9> */
[----:B------:R-:W-:-:S02]  /*1890*/  FFMA.FTZ R43, R12, R20, R43 ;  /* 0x000000140c2b7223 */ /* 0x000fc4000001002b */
[----:B------:R-:W2:Y:S01]  /*18a0*/  LDG.E.128.CONSTANT R20, desc[UR10][R50.64+0x1200] ;  /* 0x0012000a32147981 */ /* 0x000ea2000c1e9d00 */
[----:B------:R-:W-:Y:S02]  /*18b0*/  HADD2.F32 R12, -RZ, R15.H0_H0 ;  /* 0x2000000fff0c7230 */ /* 0x000fe40000004100 */
[----:B------:R-:W-:Y:S01]  /*18c0*/  FFMA.FTZ R40, R13, R38, R40 ;  /* 0x000000260d287223 */ /* 0x000fe20000010028 */
[--C-:B------:R-:W-:Y:S02]  /*18d0*/  HADD2.F32 R13, -RZ, R39.reuse.H0_H0 ;  /* 0x20000027ff0d7230 */ /* 0x100fe40000004100 */
[----:B------:R-:W-:Y:S02]  /*18e0*/  HADD2.F32 R36, -RZ, R39.H1_H1 ;  /* 0x30000027ff247230 */ /* 0x000fe40000004100 */
[----:B------:R-:W-:Y:S02]  /*18f0*/  HADD2.F32 R15, -RZ, R15.H1_H1 ;  /* 0x3000000fff0f7230 */ /* 0x000fe40000004100 */
[----:B------:R-:W-:-:S03]  /*1900*/  FFMA.FTZ R41, R12, R13, R41 ;  /* 0x0000000d0c297223 */ /* 0x000fc60000010029 */
[----:B------:R-:W-:Y:S01]  /*1910*/  FFMA.FTZ R36, R15, R36, R30 ;  /* 0x000000240f247223 */ /* 0x000fe2000001001e */
[----:B---3--:R-:W-:Y:S02]  /*1920*/  HADD2.F32 R12, -RZ, R8.H0_H0 ;  /* 0x20000008ff0c7230 */ /* 0x008fe40000004100 */
[----:B0-----:R-:W-:-:S05]  /*1930*/  HADD2.F32 R13, -RZ, R16.H0_H0 ;  /* 0x20000010ff0d7230 */ /* 0x001fca0000004100 */
        /* <DEDUP_REMOVED lines=17> */
[----:B------:R-:W-:Y:S01]  /*1a50*/  FFMA.FTZ R40, R9, R10, R40 ;  /* 0x0000000a09287223 */ /* 0x000fe20000010028 */
[----:B------:R-:W-:-:S02]  /*1a60*/  HADD2.F32 R10, -RZ, R19.H0_H0 ;  /* 0x20000013ff0a7230 */ /* 0x000fc40000004100 */
[--C-:B------:R-:W-:Y:S02]  /*1a70*/  HADD2.F32 R9, -RZ, R11.reuse.H0_H0 ;  /* 0x2000000bff097230 */ /* 0x100fe40000004100 */
[----:B------:R-:W-:-:S03]  /*1a80*/  HADD2.F32 R11, -RZ, R11.H1_H1 ;  /* 0x3000000bff0b7230 */ /* 0x000fc60000004100 */
[----:B------:R-:W-:Y:S01]  /*1a90*/  FFMA.FTZ R41, R10, R9, R41 ;  /* 0x000000090a297223 */ /* 0x000fe20000010029 */
[----:B------:R-:W-:Y:S02]  /*1aa0*/  HADD2.F32 R19, -RZ, R19.H1_H1 ;  /* 0x30000013ff137230 */ /* 0x000fe40000004100 */
[--C-:B0-----:R-:W-:Y:S02]  /*1ab0*/  HADD2.F32 R9, -RZ, R12.reuse.H0_H0 ;  /* 0x2000000cff097230 */ /* 0x101fe40000004100 */
[----:B------:R-:W-:Y:S02]  /*1ac0*/  HADD2.F32 R17, -RZ, R12.H1_H1 ;  /* 0x3000000cff117230 */ /* 0x000fe40000004100 */
[--C-:B----4-:R-:W-:Y:S02]  /*1ad0*/  HADD2.F32 R12, -RZ, R24.reuse.H1_H1 ;  /* 0x30000018ff0c7230 */ /* 0x110fe40000004100 */
[----:B------:R-:W-:Y:S02]  /*1ae0*/  HADD2.F32 R10, -RZ, R24.H0_H0 ;  /* 0x20000018ff0a7230 */ /* 0x000fe40000004100 */
[----:B------:R-:W-:Y:S01]  /*1af0*/  FFMA.FTZ R24, R19, R11, R36 ;  /* 0x0000000b13187223 */ /* 0x000fe20000010024 */
[----:B------:R-:W-:-:S02]  /*1b00*/  FFMA.FTZ R12, R17, R12, R16 ;  /* 0x0000000c110c7223 */ /* 0x000fc40000010010 */
[----:B------:R-:W4:Y:S01]  /*1b10*/  LDG.E.128.CONSTANT R16, desc[UR10][R50.64+0x1600] ;  /* 0x0016000a32107981 */ /* 0x000f22000c1e9d00 */
[----:B------:R-:W-:Y:S01]  /*1b20*/  FFMA.FTZ R52, R9, R10, R52 ;  /* 0x0000000a09347223 */ /* 0x000fe20000010034 */
[--C-:B------:R-:W-:Y:S02]  /*1b30*/  HADD2.F32 R9, -RZ, R13.reuse.H0_H0 ;  /* 0x2000000dff097230 */ /* 0x100fe40000004100 */
[----:B------:R-:W-:Y:S02]  /*1b40*/  HADD2.F32 R11, -RZ, R13.H1_H1 ;  /* 0x3000000dff0b7230 */ /* 0x000fe40000004100 */
[--C-:B------:R-:W-:Y:S02]  /*1b50*/  HADD2.F32 R13, -RZ, R25.reuse.H0_H0 ;  /* 0x20000019ff0d7230 */ /* 0x100fe40000004100 */
[----:B------:R-:W-:Y:S02]  /*1b60*/  HADD2.F32 R25, -RZ, R25.H1_H1 ;  /* 0x30000019ff197230 */ /* 0x000fe40000004100 */
        /* <DEDUP_REMOVED lines=99> */
[----:B------:R-:W-:-:S03]  /*21a0*/  HADD2.F32 R33, -RZ, R33.H1_H1 ;  /* 0x30000021ff217230 */ /* 0x000fc60000004100 */
[----:B------:R-:W-:Y:S01]  /*21b0*/  FFMA.FTZ R20, R23, R22, R20 ;  /* 0x0000001617147223 */ /* 0x000fe20000010014 */
[----:B------:R-:W-:Y:S02]  /*21c0*/  HADD2.F32 R23, -RZ, R19.H0_H0 ;  /* 0x20000013ff177230 */ /* 0x000fe40000004100 */
[----:B------:R-:W-:Y:S02]  /*21d0*/  HADD2.F32 R17, -RZ, R17.H1_H1 ;  /* 0x30000011ff117230 */ /* 0x000fe40000004100 */
[----:B------:R-:W-:Y:S02]  /*21e0*/  HADD2.F32 R19, -RZ, R19.H1_H1 ;  /* 0x30000013ff137230 */ /* 0x000fe40000004100 */
[--C-:B------:R-:W-:Y:S02]  /*21f0*/  HADD2.F32 R30, -RZ, R35.reuse.H1_H1 ;  /* 0x30000023ff1e7230 */ /* 0x100fe40000004100 */
[----:B------:R-:W-:Y:S02]  /*2200*/  HADD2.F32 R28, -RZ, R35.H0_H0 ;  /* 0x20000023ff1c7230 */ /* 0x000fe40000004100 */
[----:B------:R-:W-:Y:S01]  /*2210*/  FFMA.FTZ R42, R33, R17, R42 ;  /* 0x00000011212a7223 */ /* 0x000fe2000001002a */
[----:B------:R-:W-:-:S02]  /*2220*/  HADD2.F32 R32, -RZ, R32.H1_H1 ;  /* 0x30000020ff207230 */ /* 0x000fc40000004100 */
[----:B------:R-:W-:Y:S01]  /*2230*/  FFMA.FTZ R53, R30, R19, R53 ;  /* 0x000000131e357223 */ /* 0x000fe20000010035 */
[----:B------:R-:W-:Y:S02]  /*2240*/  HADD2.F32 R16, -RZ, R16.H1_H1 ;  /* 0x30000010ff107230 */ /* 0x000fe40000004100 */
[--C-:B------:R-:W-:Y:S02]  /*2250*/  HADD2.F32 R22, -RZ, R18.reuse.H0_H0 ;  /* 0x20000012ff167230 */ /* 0x100fe40000004100 */
[----:B------:R-:W-:Y:S02]  /*2260*/  HADD2.F32 R18, -RZ, R18.H1_H1 ;  /* 0x30000012ff127230 */ /* 0x000fe40000004100 */
[----:B------:R-:W-:Y:S02]  /*2270*/  HADD2.F32 R17, -RZ, R34.H1_H1 ;  /* 0x30000022ff117230 */ /* 0x000fe40000004100 */
[----:B------:R-:W-:Y:S02]  /*2280*/  HADD2.F32 R19, -RZ, R37.H0_H0 ;  /* 0x20000025ff137230 */ /* 0x000fe40000004100 */
[----:B0-----:R-:W-:-:S02]  /*2290*/  HADD2.F32 R33, -RZ, R9.H0_H0 ;  /* 0x20000009ff217230 */ /* 0x001fc40000004100 */
[----:B------:R-:W-:Y:S01]  /*22a0*/  FFMA.FTZ R41, R28, R23, R41 ;  /* 0x000000171c297223 */ /* 0x000fe20000010029 */
[----:B------:R-:W-:Y:S02]  /*22b0*/  HADD2.F32 R31, -RZ, R36.H0_H0 ;  /* 0x20000024ff1f7230 */ /* 0x000fe40000004100 */
[----:B------:R-:W-:Y:S02]  /*22c0*/  HADD2.F32 R29, -RZ, R8.H0_H0 ;  /* 0x20000008ff1d7230 */ /* 0x000fe40000004100 */
[----:B------:R-:W-:Y:S01]  /*22d0*/  FFMA.FTZ R21, R32, R16, R21 ;  /* 0x0000001020157223 */ /* 0x000fe20000010015 */
[----:B------:R-:W-:Y:S02]  /*22e0*/  HADD2.F32 R23, -RZ, R9.H1_H1 ;  /* 0x30000009ff177230 */ /* 0x000fe40000004100 */
[----:B------:R-:W-:Y:S01]  /*22f0*/  FFMA.FTZ R40, R17, R18, R40 ;  /* 0x0000001211287223 */ /* 0x000fe20000010028 */
[----:B------:R-:W-:Y:S02]  /*2300*/  HADD2.F32 R36, -RZ, R36.H1_H1 ;  /* 0x30000024ff247230 */ /* 0x000fe40000004100 */
[----:B------:R-:W-:Y:S01]  /*2310*/  FFMA.FTZ R19, R33, R19, R20 ;  /* 0x0000001321137223 */ /* 0x000fe20000010014 */
[----:B------:R-:W-:-:S02]  /*2320*/  HADD2.F32 R30, -RZ, R8.H1_H1 ;  /* 0x30000008ff1e7230 */ /* 0x000fc40000004100 */
[--C-:B------:R-:W-:Y:S02]  /*2330*/  HADD2.F32 R28, -RZ, R10.reuse.H0_H0 ;  /* 0x2000000aff1c7230 */ /* 0x100fe40000004100 */
[----:B------:R-:W-:Y:S02]  /*2340*/  HADD2.F32 R9, -RZ, R10.H1_H1 ;  /* 0x3000000aff097230 */ /* 0x000fe40000004100 */
[----:B------:R-:W-:Y:S02]  /*2350*/  HADD2.F32 R16, -RZ, R34.H0_H0 ;  /* 0x20000022ff107230 */ /* 0x000fe40000004100 */
[--C-:B------:R-:W-:Y:S02]  /*2360*/  HADD2.F32 R8, -RZ, R11.reuse.H0_H0 ;  /* 0x2000000bff087230 */ /* 0x100fe40000004100 */
[----:B------:R-:W-:Y:S02]  /*2370*/  HADD2.F32 R10, -RZ, R11.H1_H1 ;  /* 0x3000000bff0a7230 */ /* 0x000fe40000004100 */
[----:B------:R-:W-:Y:S01]  /*2380*/  FFMA.FTZ R29, R29, R31, R52 ;  /* 0x0000001f1d1d7223 */ /* 0x000fe20000010034 */
[----:B------:R-:W-:-:S02]  /*2390*/  HADD2.F32 R17, -RZ, R38.H1_H1 ;  /* 0x30000026ff117230 */ /* 0x000fc40000004100 */
[----:B-1----:R-:W-:Y:S02]  /*23a0*/  HADD2.F32 R20, -RZ, R12.H0_H0 ;  /* 0x2000000cff147230 */ /* 0x002fe40000004100 */
[----:B------:R-:W-:Y:S02]  /*23b0*/  HADD2.F32 R11, -RZ, R24.H0_H0 ;  /* 0x20000018ff0b7230 */ /* 0x000fe40000004100 */
[----:B------:R-:W-:Y:S01]  /*23c0*/  FFMA.FTZ R21, R30, R36, R21 ;  /* 0x000000241e157223 */ /* 0x000fe20000010015 */
[----:B------:R-:W-:Y:S02]  /*23d0*/  HADD2.F32 R12, -RZ, R12.H1_H1 ;  /* 0x3000000cff0c7230 */ /* 0x000fe40000004100 */
[----:B------:R-:W-:Y:S02]  /*23e0*/  HADD2.F32 R24, -RZ, R24.H1_H1 ;  /* 0x30000018ff187230 */ /* 0x000fe40000004100 */
[----:B------:R-:W-:Y:S01]  /*23f0*/  FFMA.FTZ R43, R16, R22, R43 ;  /* 0x00000016102b7223 */ /* 0x000fe2000001002b */
[----:B------:R-:W-:-:S02]  /*2400*/  HADD2.F32 R16, -RZ, R39.H0_H0 ;  /* 0x20000027ff107230 */ /* 0x000fc40000004100 */
[----:B------:R-:W-:Y:S01]  /*2410*/  FFMA.FTZ R9, R9, R17, R40 ;  /* 0x0000001109097223 */ /* 0x000fe20000010028 */
[----:B------:R-:W-:Y:S01]  /*2420*/  FFMA.FTZ R11, R20, R11, R29 ;  /* 0x0000000b140b7223 */ /* 0x000fe2000001001d */
[----:B------:R-:W-:Y:S02]  /*2430*/  HADD2.F32 R37, -RZ, R37.H1_H1 ;  /* 0x30000025ff257230 */ /* 0x000fe40000004100 */
[----:B------:R-:W-:Y:S01]  /*2440*/  FFMA.FTZ R12, R12, R24, R21 ;  /* 0x000000180c0c7223 */ /* 0x000fe20000010015 */
[----:B------:R-:W-:Y:S02]  /*2450*/  HADD2.F32 R20, -RZ, R13.H0_H0 ;  /* 0x2000000dff147230 */ /* 0x000fe40000004100 */
[----:B------:R-:W-:Y:S02]  /*2460*/  HADD2.F32 R17, -RZ, R25.H0_H0 ;  /* 0x20000019ff117230 */ /* 0x000fe40000004100 */
[----:B------:R-:W-:Y:S01]  /*2470*/  FFMA.FTZ R8, R8, R16, R41 ;  /* 0x0000001008087223 */ /* 0x000fe20000010029 */
[----:B------:R-:W-:-:S02]  /*2480*/  HADD2.F32 R22, -RZ, R38.H0_H0 ;  /* 0x20000026ff167230 */ /* 0x000fc40000004100 */
[----:B------:R-:W-:Y:S02]  /*2490*/  HADD2.F32 R18, -RZ, R39.H1_H1 ;  /* 0x30000027ff127230 */ /* 0x000fe40000004100 */
[----:B------:R-:W-:Y:S01]  /*24a0*/  FFMA.FTZ R23, R23, R37, R42 ;  /* 0x0000002517177223 */ /* 0x000fe2000001002a */
[----:B------:R-:W-:Y:S02]  /*24b0*/  HADD2.F32 R24, -RZ, R13.H1_H1 ;  /* 0x3000000dff187230 */ /* 0x000fe40000004100 */
[----:B------:R-:W-:Y:S01]  /*24c0*/  FFMA.FTZ R17, R20, R17, R19 ;  /* 0x0000001114117223 */ /* 0x000fe20000010013 */
[----:B------:R-:W-:Y:S02]  /*24d0*/  HADD2.F32 R25, -RZ, R25.H1_H1 ;  /* 0x30000019ff197230 */ /* 0x000fe40000004100 */
[----:B------:R-:W-:Y:S01]  /*24e0*/  FADD.FTZ R16, R11, R12 ;  /* 0x0000000c0b107221 */ /* 0x000fe20000010000 */
[----:B------:R-:W-:Y:S02]  /*24f0*/  HADD2.F32 R11, -RZ, R14.H0_H0 ;  /* 0x2000000eff0b7230 */ /* 0x000fe40000004100 */
[----:B------:R-:W-:Y:S01]  /*2500*/  FFMA.FTZ R22, R28, R22, R43 ;  /* 0x000000161c167223 */ /* 0x000fe2000001002b */
[----:B------:R-:W-:-:S02]  /*2510*/  HADD2.F32 R12, -RZ, R26.H0_H0 ;  /* 0x2000001aff0c7230 */ /* 0x000fc40000004100 */
[----:B------:R-:W-:Y:S01]  /*2520*/  FFMA.FTZ R10, R10, R18, R53 ;  /* 0x000000120a0a7223 */ /* 0x000fe20000010035 */
[----:B------:R-:W-:Y:S01]  /*2530*/  FFMA.FTZ R23, R24, R25, R23 ;  /* 0x0000001918177223 */ /* 0x000fe20000010017 */
[----:B------:R-:W-:Y:S01]  /*2540*/  FADD.FTZ R18, R17, R16 ;  /* 0x0000001011127221 */ /* 0x000fe20000010000 */
[----:B------:R-:W-:Y:S02]  /*2550*/  HADD2.F32 R26, -RZ, R26.H1_H1 ;  /* 0x3000001aff1a7230 */ /* 0x000fe40000004100 */
[----:B------:R-:W-:Y:S01]  /*2560*/  FFMA.FTZ R11, R11, R12, R22 ;  /* 0x0000000c0b0b7223 */ /* 0x000fe20000010016 */
[----:B------:R-:W-:Y:S02]  /*2570*/  HADD2.F32 R14, -RZ, R14.H1_H1 ;  /* 0x3000000eff0e7230 */ /* 0x000fe40000004100 */
[----:B------:R-:W-:Y:S01]  /*2580*/  FADD.FTZ R18, R23, R18 ;  /* 0x0000001217127221 */ /* 0x000fe20000010000 */
[----:B------:R-:W-:Y:S02]  /*2590*/  VIADD R12, R7, 0x1 ;  /* 0x00000001070c7836 */ /* 0x000fe40000000000 */
        /* <DEDUP_REMOVED lines=21> */
.L_x_21781:
[----:B------:R-:W-:Y:S05]  /*26f0*/  BSYNC.RECONVERGENT B1 ;  /* 0x0000000000017941 */ /* 0x000fea0003800200 */
.L_x_21780:
[----:B------:R-:W-:Y:S01]  /*2700*/  IADD3 R4, P0, PT, R4, 0x10, RZ ;  /* 0x0000001004047810 */ /* 0x000fe20007f1e0ff */
[----:B------:R-:W-:Y:S01]  /*2710*/  VIADD R6, R6, 0x80 ;  /* 0x0000008006067836 */ /* 0x000fe20000000000 */
[----:B01----:R-:W-:Y:S02]  /*2720*/  IADD3 R44, PT, PT, R44, 0x200, RZ ;  /* 0x000002002c2c7810 */ /* 0x003fe40007ffe0ff */
[----:B------:R-:W-:Y:S02]  /*2730*/  IADD3 R7, PT, PT, R7, 0x80, RZ ;  /* 0x0000008007077810 */ /* 0x000fe40007ffe0ff */
[----:B------:R-:W-:Y:S01]  /*2740*/  IADD3.X R5, PT, PT, RZ, R5, RZ, P0, !PT ;  /* 0x00000005ff057210 */ /* 0x000fe200007fe4ff */
[----:B------:R-:W-:Y:S06]  /*2750*/  @!P1 BRA `(.L_x_21782) ;  /* 0xffffffe000e89947 */ /* 0x000fec000383ffff */
.L_x_21779:
[----:B------:R-:W-:Y:S05]  /*2760*/  BSYNC.RECONVERGENT B0 ;  /* 0x0000000000007941 */ /* 0x000fea0003800200 */
.L_x_21778:
[----:B------:R-:W0:Y:S01]  /*2770*/  SHFL.BFLY PT, R4, R45, 0x10, 0x1f ;  /* 0x0e001f002d047f89 */ /* 0x000e2200000e0000 */
[----:B------:R-:W-:Y:S01]  /*2780*/  IMAD.MOV.U32 R14, RZ, RZ, -0x800001 ;  /* 0xff7fffffff0e7424 */ /* 0x000fe200078e00ff */
        /* <DEDUP_REMOVED lines=52> */
.L_x_21787:
        /* <DEDUP_REMOVED lines=11> */
.L_x_21786:
[----:B------:R-:W-:Y:S05]  /*2b80*/  BSYNC.RECONVERGENT B1 ;  /* 0x0000000000017941 */ /* 0x000fea0003800200 */
.L_x_21785:
        /* <DEDUP_REMOVED lines=12> */
.L_x_21790:
        /* <DEDUP_REMOVED lines=100> */
.L_x_21789:
[----:B------:R-:W-:Y:S05]  /*3290*/  BSYNC.RECONVERGENT B1 ;  /* 0x0000000000017941 */ /* 0x000fea0003800200 */
.L_x_21788:
        /* <DEDUP_REMOVED lines=55> */
.L_x_21792:
[----:B------:R-:W-:Y:S05]  /*3610*/  BSYNC.RECONVERGENT B1 ;  /* 0x0000000000017941 */ /* 0x000fea0003800200 */
.L_x_21791:
        /* <DEDUP_REMOVED lines=26> */
.L_x_21784:
[----:B------:R-:W-:Y:S05]  /*37c0*/  BSYNC.RECONVERGENT B0 ;  /* 0x0000000000007941 */ /* 0x000fea0003800200 */
.L_x_21783:
        /* <DEDUP_REMOVED lines=41> */
.L_x_21797:
[----:B------:R-:W1:Y:S01]  /*3a60*/  LDS R7, [R15] ;  /* 0x000000000f077984 */ /* 0x000e620000000800 */
[----:B------:R-:W-:-:S04]  /*3a70*/  IADD3 R16, PT, PT, R16, 0x1, RZ ;  /* 0x0000000110107810 */ /* 0x000fc80007ffe0ff */
[----:B------:R-:W-:Y:S01]  /*3a80*/  ISETP.NE.AND P0, PT, R16, RZ, PT ;  /* 0x000000ff1000720c */ /* 0x000fe20003f05270 */
[----:B-1----:R-:W-:-:S05]  /*3a90*/  FMUL.FTZ R18, R7, R6 ;  /* 0x0000000607127220 */ /* 0x002fca0000410000 */
[----:B------:R1:W-:Y:S02]  /*3aa0*/  STS [R15], R18 ;  /* 0x000000120f007388 */ /* 0x0003e40000000800 */
[----:B-1----:R-:W-:-:S05]  /*3ab0*/  IADD3 R15, PT, PT, R15, 0x200, RZ ;  /* 0x000002000f0f7810 */ /* 0x002fca0007ffe0ff */
[----:B------:R-:W-:Y:S05]  /*3ac0*/  @P0 BRA `(.L_x_21797) ;  /* 0xfffffffc00e40947 */ /* 0x000fea000383ffff */
.L_x_21796:
[----:B------:R-:W-:Y:S05]  /*3ad0*/  BSYNC.RECONVERGENT B1 ;  /* 0x0000000000017941 */ /* 0x000fea0003800200 */
.L_x_21795:
        /* <DEDUP_REMOVED lines=12> */
.L_x_21800:
        /* <DEDUP_REMOVED lines=52> */
.L_x_21799:
[----:B------:R-:W-:Y:S05]  /*3ee0*/  BSYNC.RECONVERGENT B1 ;  /* 0x0000000000017941 */ /* 0x000fea0003800200 */
.L_x_21798:
        /* <DEDUP_REMOVED lines=31> */
.L_x_21802:
[----:B------:R-:W-:Y:S05]  /*40e0*/  BSYNC.RECONVERGENT B1 ;  /* 0x0000000000017941 */ /* 0x000fea0003800200 */
.L_x_21801:
        /* <DEDUP_REMOVED lines=14> */
.L_x_21794:
[----:B------:R-:W-:Y:S05]  /*41d0*/  BSYNC.RECONVERGENT B0 ;  /* 0x0000000000007941 */ /* 0x000fea0003800200 */
.L_x_21793:
        /* <DEDUP_REMOVED lines=23> */
.L_x_21804:
[----:B0---4-:R-:W-:Y:S05]  /*4350*/  BSYNC.RECONVERGENT B0 ;  /* 0x0000000000007941 */ /* 0x011fea0003800200 */
.L_x_21803:
        /* <DEDUP_REMOVED lines=10> */
[----:B------:R-:W-:Y:S01]  /*4400*/  MOV R25, RZ ;  /* 0x000000ff00197202 */ /* 0x000fe20000000f00 */
[----:B------:R-:W-:Y:S06]  /*4410*/  @P0 BRA `(.L_x_21806) ;  /* 0x0000002c000c0947 */ /* 0x000fec0003800000 */
[----:B-1-3--:R-:W1:Y:S01]  /*4420*/  I2F.RP R13, R0 ;  /* 0x00000000000d7306 */ /* 0x00ae620000209400 */
[----:B------:R-:W3:Y:S01]  /*4430*/  LDC R11, c[0x0][0x3c8] ;  /* 0x0000f200ff0b7b82 */ /* 0x000ee20000000800 */
[----:B------:R-:W-:Y:S01]  /*4440*/  SHF.L.U32 R6, R10, 0x5, RZ ;  /* 0x000000050a067819 */ /* 0x000fe200000006ff */
[----:B------:R-:W4:Y:S01]  /*4450*/  LDCU UR14, c[0x0][0x3fc] ;  /* 0x00007f80ff0e77ac */ /* 0x000f220008000800 */
[----:B------:R-:W-:Y:S01]  /*4460*/  VIADD R14, R4, 0x100 ;  /* 0x00000100040e7836 */ /* 0x000fe20000000000 */
[C---:B------:R-:W-:Y:S01]  /*4470*/  IADD3 R24, PT, PT, R42.reuse, 0x1, RZ ;  /* 0x000000012a187810 */ /* 0x040fe20007ffe0ff */
[----:B------:R-:W-:Y:S01]  /*4480*/  IMAD.WIDE.U32 R4, R42, 0x4, RZ ;  /* 0x000000042a047825 */ /* 0x000fe200078e00ff */
[----:B------:R-:W0:Y:S01]  /*4490*/  LDCU UR15, c[0x0][0x3e0] ;  /* 0x00007c00ff0f77ac */ /* 0x000e220008000800 */
[----:B------:R-:W-:Y:S02]  /*44a0*/  LOP3.LUT R6, R6, 0x60, RZ, 0xe2, !PT ;  /* 0x0000006006067812 */ /* 0x000fe400078ee2ff */
[----:B------:R-:W-:-:S02]  /*44b0*/  CS2R R36, SRZ ;  /* 0x0000000000247805 */ /* 0x000fc4000001ff00 */
[----:B------:R-:W-:Y:S01]  /*44c0*/  LEA R3, R3, R14, 0x18 ;  /* 0x0000000e03037211 */ /* 0x000fe200078ec0ff */
[----:B------:R-:W2:Y:S01]  /*44d0*/  LDCU.64 UR18, c[0x0][0x3b8] ;  /* 0x00007700ff1277ac */ /* 0x000ea20008000a00 */
[----:B------:R-:W-:Y:S02]  /*44e0*/  LEA R6, R9, R6, 0x7 ;  /* 0x0000000609067211 */ /* 0x000fe400078e38ff */
[----:B------:R-:W-:Y:S02]  /*44f0*/  CS2R R34, SRZ ;  /* 0x0000000000227805 */ /* 0x000fe4000001ff00 */
[----:B------:R-:W-:Y:S01]  /*4500*/  MOV R14, RZ ;  /* 0x000000ff000e7202 */ /* 0x000fe20000000f00 */
[----:B-1----:R-:W1:Y:S01]  /*4510*/  MUFU.RCP R13, R13 ;  /* 0x0000000d000d7308 */ /* 0x002e620000001000 */
[----:B------:R-:W-:Y:S01]  /*4520*/  UIADD3 UR5, UPT, UPT, UR9, 0x1f, URZ ;  /* 0x0000001f09057890 */ /* 0x000fe2000fffe0ff */
[----:B------:R-:W-:Y:S02]  /*4530*/  MOV R38, RZ ;  /* 0x000000ff00267202 */ /* 0x000fe40000000f00 */
[----:B------:R-:W-:-:S02]  /*4540*/  CS2R R32, SRZ ;  /* 0x0000000000207805 */ /* 0x000fc4000001ff00 */
[----:B------:R-:W-:Y:S01]  /*4550*/  CS2R R30, SRZ ;  /* 0x00000000001e7805 */ /* 0x000fe2000001ff00 */
[----:B------:R-:W-:Y:S01]  /*4560*/  USHF.R.U32.HI UR5, URZ, 0x5, UR5 ;  /* 0x00000005ff057899 */ /* 0x000fe20008011605 */
[----:B----4-:R-:W-:Y:S01]  /*4570*/  IMAD.U32 R40, RZ, RZ, UR14 ;  /* 0x0000000eff287e24 */ /* 0x010fe2000f8e00ff */
[----:B------:R-:W-:Y:S02]  /*4580*/  CS2R R28, SRZ ;  /* 0x00000000001c7805 */ /* 0x000fe4000001ff00 */
[----:B------:R-:W-:Y:S02]  /*4590*/  CS2R R26, SRZ ;  /* 0x00000000001a7805 */ /* 0x000fe4000001ff00 */
[----:B------:R-:W-:Y:S01]  /*45a0*/  MOV R25, RZ ;  /* 0x000000ff00197202 */ /* 0x000fe20000000f00 */
[----:B---3--:R-:W-:Y:S01]  /*45b0*/  IMAD R11, R11, UR16, RZ ;  /* 0x000000100b0b7c24 */ /* 0x008fe2000f8e02ff */
[----:B------:R-:W-:Y:S01]  /*45c0*/  IADD3 R42, PT, PT, R42, -UR5, RZ ;  /* 0x800000052a2a7c10 */ /* 0x000fe2000fffe0ff */
[----:B0-----:R-:W-:Y:S01]  /*45d0*/  IMAD R50, R2, UR15, RZ ;  /* 0x0000000f02327c24 */ /* 0x001fe2000f8e02ff */
[----:B------:R-:W-:Y:S01]  /*45e0*/  IADD3 R40, PT, PT, -R40, UR7, RZ ;  /* 0x0000000728287c10 */ /* 0x000fe2000fffe1ff */
[----:B------:R-:W-:Y:S01]  /*45f0*/  IMAD.WIDE R16, R11, 0x4, R4 ;  /* 0x000000040b107825 */ /* 0x000fe200078e0204 */
[----:B------:R-:W-:-:S02]  /*4600*/  IADD3 R5, PT, PT, R6, 0x10, R3 ;  /* 0x0000001006057810 */ /* 0x000fc40007ffe003 */
[----:B------:R-:W-:Y:S02]  /*4610*/  LEA R11, R9, R12, 0x5 ;  /* 0x0000000c090b7211 */ /* 0x000fe400078e28ff */
[----:B-1----:R-:W-:Y:S02]  /*4620*/  IADD3 R15, PT, PT, R13, 0xffffffe, RZ ;  /* 0x0ffffffe0d0f7810 */ /* 0x002fe40007ffe0ff */
[----:B--2---:R-:W-:Y:S02]  /*4630*/  IADD3 R6, P0, PT, R16, UR18, RZ ;  /* 0x0000001210067c10 */ /* 0x004fe4000ff1e0ff */
[----:B------:R-:W-:Y:S02]  /*4640*/  IADD3 R11, PT, PT, R11, 0x3, RZ ;  /* 0x000000030b0b7810 */ /* 0x000fe40007ffe0ff */
[----:B------:R-:W0:Y:S01]  /*4650*/  F2I.FTZ.U32.TRUNC.NTZ R15, R15 ;  /* 0x0000000f000f7305 */ /* 0x000e22000021f000 */
[----:B------:R-:W-:Y:S02]  /*4660*/  SHF.R.S32.HI R51, RZ, 0x1f, R50 ;  /* 0x0000001fff337819 */ /* 0x000fe40000011432 */
        /* <DEDUP_REMOVED lines=8> */
.L_x_21837:
[----:B0-----:R-:W0:Y:S01]  /*46f0*/  LDC R20, c[0x0][0x400] ;  /* 0x00010000ff147b82 */ /* 0x001e220000000800 */
        /* <DEDUP_REMOVED lines=18> */
[----:B0-----:R-:W-:-:S06]  /*4820*/  IADD3 R13, PT, PT, R19, 0xffffffe, RZ ;  /* 0x0ffffffe130d7810 */ /* 0x001fcc0007ffe0ff */
[----:B------:R-:W0:Y:S05]  /*4830*/  F2I.FTZ.U32.TRUNC.NTZ R13, R13 ;  /* 0x0000000d000d7305 */ /* 0x000e2a000021f000 */
[----:B------:R-:W-:-:S04]  /*4840*/  @P0 IADD3 R15, PT, PT, R15, 0x1, RZ ;  /* 0x000000010f0f0810 */ /* 0x000fc80007ffe0ff */
[----:B------:R-:W-:-:S05]  /*4850*/  MOV R16, R15 ;  /* 0x0000000f00107202 */ /* 0x000fca0000000f00 */
[----:B------:R-:W-:Y:S01]  /*4860*/  @!P2 IMAD.MOV R16, RZ, RZ, -R16 ;  /* 0x000000ffff10a224 */ /* 0x000fe200078e0a10 */
[----:B0-----:R-:W-:Y:S02]  /*4870*/  IADD3 R12, PT, PT, RZ, -R13, RZ ;  /* 0x8000000dff0c7210 */ /* 0x001fe40007ffe0ff */
[----:B------:R-:W-:Y:S02]  /*4880*/  @!P1 LOP3.LUT R16, RZ, R17, RZ, 0x33, !PT ;  /* 0x00000011ff109212 */ /* 0x000fe400078e33ff */
[----:B------:R-:W-:Y:S01]  /*4890*/  MOV R17, R12 ;  /* 0x0000000c00117202 */ /* 0x000fe20000000f00 */
[----:B------:R-:W-:Y:S01]  /*48a0*/  HFMA2 R12, -RZ, RZ, 0, 0 ;  /* 0x00000000ff0c7431 */ /* 0x000fe200000001ff */
[----:B------:R-:W-:Y:S02]  /*48b0*/  IADD3 R15, PT, PT, R16, R47, RZ ;  /* 0x0000002f100f7210 */ /* 0x000fe40007ffe0ff */
[----:B------:R-:W-:Y:S01]  /*48c0*/  ISETP.NE.AND P2, PT, R20, RZ, PT ;  /* 0x000000ff1400720c */ /* 0x000fe20003f45270 */
        /* <DEDUP_REMOVED lines=17> */
[----:B------:R-:W-:Y:S01]  /*49e0*/  IMAD.MOV.U32 R22, RZ, RZ, R6 ;  /* 0x000000ffff167224 */ /* 0x000fe200078e0006 */
[----:B------:R-:W-:Y:S01]  /*49f0*/  MOV R23, R3 ;  /* 0x0000000300177202 */ /* 0x000fe20000000f00 */
[----:B------:R-:W0:Y:S04]  /*4a00*/  LDS.128 R16, [R5+-0x10] ;  /* 0xfffff00005107984 */ /* 0x000e280000000c00 */
[----:B------:R-:W2:Y:S01]  /*4a10*/  LDG.E.CONSTANT R21, desc[UR10][R22.64] ;  /* 0x0000000a16157981 */ /* 0x000ea2000c1e9900 */
[----:B------:R-:W-:-:S03]  /*4a20*/  IADD3 R43, PT, PT, R41, -0x3, RZ ;  /* 0xfffffffd292b7810 */ /* 0x000fc60007ffe0ff */
[----:B------:R1:W3:Y:S01]  /*4a30*/  LDS.128 R12, [R5] ;  /* 0x00000000050c7984 */ /* 0x0002e20000000c00 */
[----:B0-----:R-:W-:Y:S02]  /*4a40*/  F2FP.F16.F32.PACK_AB R44, R19, R18 ;  /* 0x00000012132c723e */ /* 0x001fe400000000ff */
[----:B------:R-:W-:Y:S01]  /*4a50*/  F2FP.F16.F32.PACK_AB R45, R17, R16 ;  /* 0x00000010112d723e */ /* 0x000fe200000000ff */
[----:B--2---:R-:W-:-:S03]  /*4a60*/  IMAD.WIDE R20, R21, UR17, R50 ;  /* 0x0000001115147c25 */ /* 0x004fc6000f8e0232 */
[----:B------:R-:W-:-:S04]  /*4a70*/  IADD3 R20, P0, PT, R2, R20, RZ ;  /* 0x0000001402147210 */ /* 0x000fc80007f1e0ff */
[----:B------:R-:W-:Y:S02]  /*4a80*/  IADD3.X R21, PT, PT, RZ, R21, RZ, P0, !PT ;  /* 0x00000015ff157210 */ /* 0x000fe400007fe4ff */
[----:B------:R-:W-:Y:S02]  /*4a90*/  LEA R52, P1, R20, UR12, 0x1 ;  /* 0x0000000c14347c11 */ /* 0x000fe4000f8208ff */
[----:B------:R-:W-:Y:S02]  /*4aa0*/  ISETP.NE.AND P0, PT, R42, -0x1, PT ;  /* 0xffffffff2a00780c */ /* 0x000fe40003f05270 */
[----:B------:R-:W-:-:S05]  /*4ab0*/  LEA.HI.X R53, R20, UR13, R21, 0x1, P1 ;  /* 0x0000000d14357c11 */ /* 0x000fca00088f0c15 */
[----:B------:R1:W5:Y:S01]  /*4ac0*/  LDG.E.128.CONSTANT R16, desc[UR10][R52.64] ;  /* 0x0000000a34107981 */ /* 0x000362000c1e9d00 */
[----:B------:R-:W-:Y:S05]  /*4ad0*/  BSSY.RECONVERGENT B2, `(.L_x_21809) ;  /* 0x0000020000027945 */ /* 0x000fea0003800200 */
[----:B---3--:R-:W-:Y:S05]  /*4ae0*/  @P0 BRA `(.L_x_21810) ;  /* 0x0000000000780947 */ /* 0x008fea0003800000 */
[C---:B------:R-:W-:Y:S01]  /*4af0*/  IADD3 R20, PT, PT, R41.reuse, -0x1, RZ ;  /* 0xffffffff29147810 */ /* 0x040fe20007ffe0ff */
[----:B------:R-:W-:Y:S01]  /*4b00*/  VIADD R21, R41, 0x1 ;  /* 0x0000000129157836 */ /* 0x000fe20000000000 */
[----:B-----5:R-:W-:Y:S02]  /*4b10*/  PRMT R22, R17, 0x7632, R22 ;  /* 0x0000763211167816 */ /* 0x020fe40000000016 */
[----:B------:R-:W-:Y:S02]  /*4b20*/  ISETP.GE.AND P6, PT, R20, UR9, PT ;  /* 0x0000000914007c0c */ /* 0x000fe4000bfc6270 */
[----:B------:R-:W-:Y:S02]  /*4b30*/  IADD3 R20, PT, PT, R41, 0x2, RZ ;  /* 0x0000000229147810 */ /* 0x000fe40007ffe0ff */
[----:B------:R-:W-:Y:S02]  /*4b40*/  ISETP.GE.AND P1, PT, R21, UR9, PT ;  /* 0x0000000915007c0c */ /* 0x000fe4000bf26270 */
[----:B------:R-:W-:-:S02]  /*4b50*/  IADD3 R21, PT, PT, R41, 0x3, RZ ;  /* 0x0000000329157810 */ /* 0x000fc40007ffe0ff */
[----:B------:R-:W-:Y:S02]  /*4b60*/  ISETP.GE.AND P2, PT, R20, UR9, PT ;  /* 0x0000000914007c0c */ /* 0x000fe4000bf46270 */
[----:B------:R-:W-:Y:S02]  /*4b70*/  IADD3 R20, PT, PT, R41, -0x2, RZ ;  /* 0xfffffffe29147810 */ /* 0x000fe40007ffe0ff */
[----:B------:R-:W-:Y:S02]  /*4b80*/  ISETP.GE.AND P3, PT, R21, UR9, PT ;  /* 0x0000000915007c0c */ /* 0x000fe4000bf66270 */
[----:B------:R-:W-:Y:S02]  /*4b90*/  IADD3 R21, PT, PT, R41, 0x4, RZ ;  /* 0x0000000429157810 */ /* 0x000fe40007ffe0ff */
[----:B------:R-:W-:Y:S02]  /*4ba0*/  ISETP.GE.AND P5, PT, R20, UR9, PT ;  /* 0x0000000914007c0c */ /* 0x000fe4000bfa6270 */
[----:B------:R-:W-:-:S02]  /*4bb0*/  PRMT R20, R18, 0x7632, R20 ;  /* 0x0000763212147816 */ /* 0x000fc40000000014 */
[----:B------:R-:W-:Y:S02]  /*4bc0*/  ISETP.GE.AND P4, PT, R21, UR9, PT ;  /* 0x0000000915007c0c */ /* 0x000fe4000bf86270 */
[----:B------:R-:W-:Y:S02]  /*4bd0*/  SEL R17, R17, RZ, !P6 ;  /* 0x000000ff11117207 */ /* 0x000fe40007000000 */
[----:B------:R-:W-:Y:S02]  /*4be0*/  SEL R18, R18, RZ, !P1 ;  /* 0x000000ff12127207 */ /* 0x000fe40004800000 */
[----:B------:R-:W-:Y:S02]  /*4bf0*/  ISETP.GE.AND P6, PT, R43, UR9, PT ;  /* 0x000000092b007c0c */ /* 0x000fe4000bfc6270 */
[----:B------:R-:W-:Y:S02]  /*4c00*/  ISETP.GE.AND P1, PT, R41, UR9, PT ;  /* 0x0000000929007c0c */ /* 0x000fe4000bf26270 */
[----:B------:R-:W-:-:S02]  /*4c10*/  PRMT R21, R16, 0x7632, R21 ;  /* 0x0000763210157816 */ /* 0x000fc40000000015 */
[C---:B------:R-:W-:Y:S02]  /*4c20*/  PRMT R46, R19.reuse, 0x7632, R46 ;  /* 0x00007632132e7816 */ /* 0x040fe4000000002e */
        /* <DEDUP_REMOVED lines=10> */
.L_x_21810:
[----:B------:R-:W-:Y:S05]  /*4cd0*/  BSYNC.RECONVERGENT B2 ;  /* 0x0000000000027941 */ /* 0x000fea0003800200 */
.L_x_21809:
[----:B-----5:R-:W-:Y:S01]  /*4ce0*/  F2FP.F16.F32.PACK_AB R49, R13, R12 ;  /* 0x0000000c0d31723e */ /* 0x020fe200000000ff */
[----:B------:R-:W-:Y:S01]  /*4cf0*/  HMUL2 R17, R44, R17 ;  /* 0x000000112c117232 */ /* 0x000fe20000000000 */
[----:B------:R-:W-:Y:S02]  /*4d00*/  F2FP.F16.F32.PACK_AB R46, R15, R14 ;  /* 0x0000000e0f2e723e */ /* 0x000fe400000000ff */
[----:B------:R0:W5:Y:S01]  /*4d10*/  LDG.E.128.CONSTANT R12, desc[UR10][R52.64+0x200] ;  /* 0x0002000a340c7981 */ /* 0x000162000c1e9d00 */
[----:B------:R-:W-:Y:S01]  /*4d20*/  HFMA2 R17, R45, R16, R17 ;  /* 0x000000102d117231 */ /* 0x000fe20000000011 */
[----:B------:R-:W-:Y:S03]  /*4d30*/  BSSY.RECONVERGENT B2, `(.L_x_21811) ;  /* 0x0000021000027945 */ /* 0x000fe60003800200 */
[----:B------:R-:W-:Y:S01]  /*4d40*/  HFMA2 R23, R49, R18, R17 ;  /* 0x0000001231177231 */ /* 0x000fe20000000011 */
[----:B------:R-:W-:Y:S06]  /*4d50*/  @P0 BRA `(.L_x_21812) ;  /* 0x0000000000780947 */ /* 0x000fec0003800000 */
[C---:B------:R-:W-:Y:S01]  /*4d60*/  VIADD R16, R41.reuse, 0xffffffff ;  /* 0xffffffff29107836 */ /* 0x040fe20000000000 */
[----:B------:R-:W-:Y:S02]  /*4d70*/  IADD3 R17, PT, PT, R41, 0x1, RZ ;  /* 0x0000000129117810 */ /* 0x000fe40007ffe0ff */
[----:B-----5:R-:W-:Y:S02]  /*4d80*/  PRMT R18, R13, 0x7632, R18 ;  /* 0x000076320d127816 */ /* 0x020fe40000000012 */
[----:B------:R-:W-:Y:S02]  /*4d90*/  ISETP.GE.AND P6, PT, R16, UR9, PT ;  /* 0x0000000910007c0c */ /* 0x000fe4000bfc6270 */
[----:B------:R-:W-:Y:S02]  /*4da0*/  IADD3 R16, PT, PT, R41, 0x2, RZ ;  /* 0x0000000229107810 */ /* 0x000fe40007ffe0ff */
[----:B------:R-:W-:Y:S02]  /*4db0*/  ISETP.GE.AND P1, PT, R17, UR9, PT ;  /* 0x0000000911007c0c */ /* 0x000fe4000bf26270 */
[----:B------:R-:W-:-:S02]  /*4dc0*/  IADD3 R17, PT, PT, R41, 0x3, RZ ;  /* 0x0000000329117810 */ /* 0x000fc40007ffe0ff */
[----:B------:R-:W-:Y:S01]  /*4dd0*/  ISETP.GE.AND P2, PT, R16, UR9, PT ;  /* 0x0000000910007c0c */ /* 0x000fe2000bf46270 */
[----:B------:R-:W-:Y:S01]  /*4de0*/  VIADD R16, R41, 0xfffffffe ;  /* 0xfffffffe29107836 */ /* 0x000fe20000000000 */
[----:B------:R-:W-:Y:S02]  /*4df0*/  ISETP.GE.AND P3, PT, R17, UR9, PT ;  /* 0x0000000911007c0c */ /* 0x000fe4000bf66270 */
[----:B------:R-:W-:Y:S02]  /*4e00*/  IADD3 R17, PT, PT, R41, 0x4, RZ ;  /* 0x0000000429117810 */ /* 0x000fe40007ffe0ff */
[----:B------:R-:W-:Y:S02]  /*4e10*/  ISETP.GE.AND P5, PT, R16, UR9, PT ;  /* 0x0000000910007c0c */ /* 0x000fe4000bfa6270 */
[----:B------:R-:W-:Y:S02]  /*4e20*/  PRMT R16, R14, 0x7632, R16 ;  /* 0x000076320e107816 */ /* 0x000fe40000000010 */
[----:B------:R-:W-:-:S02]  /*4e30*/  ISETP.GE.AND P4, PT, R17, UR9, PT ;  /* 0x0000000911007c0c */ /* 0x000fc4000bf86270 */
[----:B------:R-:W-:Y:S02]  /*4e40*/  SEL R13, R13, RZ, !P6 ;  /* 0x000000ff0d0d7207 */ /* 0x000fe40007000000 */
[----:B------:R-:W-:Y:S02]  /*4e50*/  SEL R14, R14, RZ, !P1 ;  /* 0x000000ff0e0e7207 */ /* 0x000fe40004800000 */
        /* <DEDUP_REMOVED lines=14> */
.L_x_21812:
[----:B------:R-:W-:Y:S05]  /*4f40*/  BSYNC.RECONVERGENT B2 ;  /* 0x0000000000027941 */ /* 0x000fea0003800200 */
.L_x_21811:
[----:B------:R-:W-:Y:S02]  /*4f50*/  HFMA2 R23, R46, R19, R23 ;  /* 0x000000132e177231 */ /* 0x000fe40000000017 */
[----:B-----5:R-:W-:Y:S01]  /*4f60*/  HMUL2 R13, R44, R13 ;  /* 0x0000000d2c0d7232 */ /* 0x020fe20000000000 */
[----:B------:R2:W5:Y:S01]  /*4f70*/  LDG.E.128.CONSTANT R16, desc[UR10][R52.64+0x400] ;  /* 0x0004000a34107981 */ /* 0x000562000c1e9d00 */
[----:B------:R-:W-:Y:S02]  /*4f80*/  BSSY.RECONVERGENT B2, `(.L_x_21813) ;  /* 0x0000023000027945 */ /* 0x000fe40003800200 */
[----:B------:R-:W-:Y:S02]  /*4f90*/  HFMA2 R12, R45, R12, R13 ;  /* 0x0000000c2d0c7231 */ /* 0x000fe4000000000d */
[--C-:B------:R-:W-:Y:S02]  /*4fa0*/  HADD2.F32 R13, -RZ, R23.reuse.H0_H0 ;  /* 0x20000017ff0d7230 */ /* 0x100fe40000004100 */
[----:B------:R-:W-:Y:S01]  /*4fb0*/  HADD2.F32 R20, -RZ, R23.H1_H1 ;  /* 0x30000017ff147230 */ /* 0x000fe20000004100 */
        /* <DEDUP_REMOVED lines=31> */
.L_x_21814:
[----:B------:R-:W-:Y:S05]  /*51b0*/  BSYNC.RECONVERGENT B2 ;  /* 0x0000000000027941 */ /* 0x000fea0003800200 */
.L_x_21813:
[----:B------:R-:W-:Y:S01]  /*51c0*/  FADD.FTZ R13, R13, R20 ;  /* 0x000000140d0d7221 */ /* 0x000fe20000010000 */
[----:B-----5:R-:W-:Y:S01]  /*51d0*/  HMUL2 R17, R44, R17 ;  /* 0x000000112c117232 */ /* 0x020fe20000000000 */
[----:B------:R3:W5:Y:S01]  /*51e0*/  LDG.E.128.CONSTANT R20, desc[UR10][R52.64+0x600] ;  /* 0x0006000a34147981 */ /* 0x000762000c1e9d00 */
[----:B------:R-:W-:Y:S01]  /*51f0*/  BSSY.RECONVERGENT B2, `(.L_x_21815) ;  /* 0x0000024000027945 */ /* 0x000fe20003800200 */
[----:B------:R-:W-:Y:S02]  /*5200*/  HFMA2 R12, R49, R14, R12 ;  /* 0x0000000e310c7231 */ /* 0x000fe4000000000c */
[----:B------:R-:W-:Y:S02]  /*5210*/  HFMA2 R17, R45, R16, R17 ;  /* 0x000000102d117231 */ /* 0x000fe40000000011 */
[----:B------:R-:W-:Y:S02]  /*5220*/  FADD.FTZ R38, R38, R13 ;  /* 0x0000000d26267221 */ /* 0x000fe40000010000 */
        /* <DEDUP_REMOVED lines=32> */
.L_x_21816:
[----:B------:R-:W-:Y:S05]  /*5430*/  BSYNC.RECONVERGENT B2 ;  /* 0x0000000000027941 */ /* 0x000fea0003800200 */
.L_x_21815:
        /* <DEDUP_REMOVED lines=38> */
.L_x_21818:
[----:B------:R-:W-:Y:S05]  /*56a0*/  BSYNC.RECONVERGENT B2 ;  /* 0x0000000000027941 */ /* 0x000fea0003800200 */
.L_x_21817:
[----:B-----5:R-:W-:Y:S02]  /*56b0*/  HMUL2 R17, R44, R13 ;  /* 0x0000000d2c117232 */ /* 0x020fe40000000000 */
[----:B------:R-:W-:Y:S02]  /*56c0*/  HADD2.F32 R13, -RZ, R16.H0_H0 ;  /* 0x20000010ff0d7230 */ /* 0x000fe40000004100 */
[----:B------:R-:W-:Y:S02]  /*56d0*/  HFMA2 R22, R46, R23, R22 ;  /* 0x000000172e167231 */ /* 0x000fe40000000016 */
[----:B------:R-:W-:Y:S02]  /*56e0*/  HADD2.F32 R16, -RZ, R16.H1_H1 ;  /* 0x30000010ff107230 */ /* 0x000fe40000004100 */
[----:B------:R-:W-:Y:S02]  /*56f0*/  HFMA2 R17, R45, R12, R17 ;  /* 0x0000000c2d117231 */ /* 0x000fe40000000011 */
[----:B------:R-:W-:-:S02]  /*5700*/  HADD2.F32 R12, -RZ, R19.H0_H0 ;  /* 0x20000013ff0c7230 */ /* 0x000fc40000004100 */
[----:B------:R-:W-:Y:S01]  /*5710*/  FADD.FTZ R16, R13, R16 ;  /* 0x000000100d107221 */ /* 0x000fe20000010000 */
[----:B------:R-:W-:Y:S02]  /*5720*/  HFMA2 R17, R49, R14, R17 ;  /* 0x0000000e31117231 */ /* 0x000fe40000000011 */
[----:B------:R-:W-:Y:S02]  /*5730*/  HADD2.F32 R13, -RZ, R19.H1_H1 ;  /* 0x30000013ff0d7230 */ /* 0x000fe40000004100 */
[----:B------:R-:W-:Y:S01]  /*5740*/  FADD.FTZ R37, R37, R16 ;  /* 0x0000001025257221 */ /* 0x000fe20000010000 */
[----:B------:R-:W-:Y:S02]  /*5750*/  HFMA2 R15, R46, R15, R17 ;  /* 0x0000000f2e0f7231 */ /* 0x000fe40000000011 */
        /* <DEDUP_REMOVED lines=21> */
[C---:B------:R-:W-:Y:S02]  /*58b0*/  IADD3 R14, PT, PT, R41.reuse, 0x4, RZ ;  /* 0x00000004290e7810 */ /* 0x040fe40007ffe0ff */
        /* <DEDUP_REMOVED lines=11> */
.L_x_21820:
[----:B------:R-:W-:Y:S05]  /*5970*/  BSYNC.RECONVERGENT B2 ;  /* 0x0000000000027941 */ /* 0x000fea0003800200 */
.L_x_21819:
[----:B-----5:R-:W-:Y:S02]  /*5980*/  HMUL2 R20, R44, R17 ;  /* 0x000000112c147232 */ /* 0x020fe40000000000 */
[--C-:B------:R-:W-:Y:S02]  /*5990*/  HADD2.F32 R14, -RZ, R22.reuse.H0_H0 ;  /* 0x20000016ff0e7230 */ /* 0x100fe40000004100 */
[----:B------:R-:W-:Y:S01]  /*59a0*/  FADD.FTZ R13, R12, R13 ;  /* 0x0000000d0c0d7221 */ /* 0x000fe20000010000 */
[----:B------:R-:W-:Y:S02]  /*59b0*/  HADD2.F32 R17, -RZ, R22.H1_H1 ;  /* 0x30000016ff117230 */ /* 0x000fe40000004100 */
[----:B------:R-:W-:Y:S02]  /*59c0*/  HFMA2 R20, R45, R16, R20 ;  /* 0x000000102d147231 */ /* 0x000fe40000000014 */
[--C-:B------:R-:W-:Y:S02]  /*59d0*/  HADD2.F32 R12, -RZ, R15.reuse.H1_H1 ;  /* 0x3000000fff0c7230 */ /* 0x100fe40000004100 */
[----:B------:R-:W-:Y:S01]  /*59e0*/  FADD.FTZ R36, R36, R13 ;  /* 0x0000000d24247221 */ /* 0x000fe20000010000 */
[----:B------:R-:W-:Y:S01]  /*59f0*/  FADD.FTZ R14, R14, R17 ;  /* 0x000000110e0e7221 */ /* 0x000fe20000010000 */
[----:B------:R-:W-:Y:S01]  /*5a00*/  HADD2.F32 R17, -RZ, R15.H0_H0 ;  /* 0x2000000fff117230 */ /* 0x000fe20000004100 */
[----:B------:R-:W-:Y:S01]  /*5a10*/  BSSY.RECONVERGENT B2, `(.L_x_21821) ;  /* 0x0000024000027945 */ /* 0x000fe20003800200 */
[----:B------:R-:W-:-:S02]  /*5a20*/  HFMA2 R23, R49, R18, R20 ;  /* 0x0000001231177231 */ /* 0x000fc40000000014 */
[----:B------:R-:W-:Y:S01]  /*5a30*/  FADD.FTZ R35, R35, R14 ;  /* 0x0000000e23237221 */ /* 0x000fe20000010000 */
[----:B------:R-:W-:Y:S02]  /*5a40*/  FADD.FTZ R17, R17, R12 ;  /* 0x0000000c11117221 */ /* 0x000fe40000010000 */
        /* <DEDUP_REMOVED lines=9> */
[----:B------:R-:W-:Y:S02]  /*5ae0*/  ISETP.GE.AND P1, PT, R43, UR9, PT ;  /* 0x000000092b007c0c */ /* 0x000fe4000bf26270 */
[----:B------:R-:W-:Y:S02]  /*5af0*/  PRMT R13, R13, 0x5410, R16 ;  /* 0x000054100d0d7816 */ /* 0x000fe40000000010 */
[----:B------:R-:W-:Y:S02]  /*5b00*/  IADD3 R16, PT, PT, R41, 0x1, RZ ;  /* 0x0000000129107810 */ /* 0x000fe40007ffe0ff */
[----:B------:R-:W-:Y:S02]  /*5b10*/  PRMT R20, R15, 0x7632, R20 ;  /* 0x000076320f147816 */ /* 0x000fe40000000014 */
[----:B------:R-:W-:Y:S02]  /*5b20*/  ISETP.GE.AND P3, PT, R16, UR9, PT ;  /* 0x0000000910007c0c */ /* 0x000fe4000bf66270 */
[----:B------:R-:W-:-:S02]  /*5b30*/  IADD3 R16, PT, PT, R41, 0x2, RZ ;  /* 0x0000000229107810 */ /* 0x000fc40007ffe0ff */
[----:B------:R-:W-:Y:S02]  /*5b40*/  SEL R14, R14, RZ, !P3 ;  /* 0x000000ff0e0e7207 */ /* 0x000fe40005800000 */
[----:B------:R-:W-:Y:S02]  /*5b50*/  ISETP.GE.AND P4, PT, R16, UR9, PT ;  /* 0x0000000910007c0c */ /* 0x000fe4000bf86270 */
[C---:B------:R-:W-:Y:S02]  /*5b60*/  IADD3 R16, PT, PT, R41.reuse, 0x3, RZ ;  /* 0x0000000329107810 */ /* 0x040fe40007ffe0ff */
[----:B------:R-:W-:Y:S02]  /*5b70*/  SEL R18, R18, RZ, !P4 ;  /* 0x000000ff12127207 */ /* 0x000fe40006000000 */
[----:B------:R-:W-:Y:S02]  /*5b80*/  ISETP.GE.AND P5, PT, R16, UR9, PT ;  /* 0x0000000910007c0c */ /* 0x000fe4000bfa6270 */
[----:B------:R-:W-:-:S02]  /*5b90*/  IADD3 R16, PT, PT, R41, 0x4, RZ ;  /* 0x0000000429107810 */ /* 0x000fc40007ffe0ff */
[----:B------:R-:W-:Y:S02]  /*5ba0*/  SEL R15, R15, RZ, !P5 ;  /* 0x000000ff0f0f7207 */ /* 0x000fe40006800000 */
[----:B------:R-:W-:Y:S01]  /*5bb0*/  ISETP.GE.AND P6, PT, R16, UR9, PT ;  /* 0x0000000910007c0c */ /* 0x000fe2000bfc6270 */
[----:B------:R-:W-:Y:S01]  /*5bc0*/  VIADD R16, R41, 0xfffffffe ;  /* 0xfffffffe29107836 */ /* 0x000fe20000000000 */
[----:B------:R-:W-:Y:S02]  /*5bd0*/  PRMT R14, R14, 0x5410, R18 ;  /* 0x000054100e0e7816 */ /* 0x000fe40000000012 */
[----:B------:R-:W-:Y:S02]  /*5be0*/  SEL R20, R20, RZ, !P6 ;  /* 0x000000ff14147207 */ /* 0x000fe40007000000 */
[----:B------:R-:W-:Y:S02]  /*5bf0*/  ISETP.GE.AND P2, PT, R16, UR9, PT ;  /* 0x0000000910007c0c */ /* 0x000fe4000bf46270 */
[----:B------:R-:W-:-:S02]  /*5c00*/  PRMT R16, R12, 0x7632, R16 ;  /* 0x000076320c107816 */ /* 0x000fc40000000010 */
[----:B------:R-:W-:Y:S02]  /*5c10*/  SEL R12, R12, RZ, !P1 ;  /* 0x000000ff0c0c7207 */ /* 0x000fe40004800000 */
[----:B------:R-:W-:Y:S02]  /*5c20*/  SEL R21, R16, RZ, !P2 ;  /* 0x000000ff10157207 */ /* 0x000fe40005000000 */
[----:B------:R-:W-:Y:S02]  /*5c30*/  PRMT R15, R15, 0x5410, R20 ;  /* 0x000054100f0f7816 */ /* 0x000fe40000000014 */
[----:B------:R-:W-:-:S07]  /*5c40*/  PRMT R12, R12, 0x5410, R21 ;  /* 0x000054100c0c7816 */ /* 0x000fce0000000015 */
.L_x_21822:
[----:B------:R-:W-:Y:S05]  /*5c50*/  BSYNC.RECONVERGENT B2 ;  /* 0x0000000000027941 */ /* 0x000fea0003800200 */
.L_x_21821:
[----:B------:R-:W-:Y:S01]  /*5c60*/  FADD.FTZ R34, R34, R17 ;  /* 0x0000001122227221 */ /* 0x000fe20000010000 */
[----:B------:R-:W-:Y:S02]  /*5c70*/  HFMA2 R23, R46, R19, R23 ;  /* 0x000000132e177231 */ /* 0x000fe40000000017 */
[----:B------:R0:W5:Y:S02]  /*5c80*/  LDG.E.128.CONSTANT R16, desc[UR10][R52.64+0xe00] ;  /* 0x000e000a34107981 */ /* 0x000164000c1e9d00 */
[----:B-----5:R-:W-:Y:S01]  /*5c90*/  HMUL2 R13, R44, R13 ;  /* 0x0000000d2c0d7232 */ /* 0x020fe20000000000 */
[----:B------:R-:W-:Y:S03]  /*5ca0*/  BSSY.RECONVERGENT B2, `(.L_x_21823) ;  /* 0x0000021000027945 */ /* 0x000fe60003800200 */
[----:B------:R-:W-:Y:S01]  /*5cb0*/  HFMA2 R12, R45, R12, R13 ;  /* 0x0000000c2d0c7231 */ /* 0x000fe2000000000d */
[----:B------:R-:W-:Y:S06]  /*5cc0*/  @P0 BRA `(.L_x_21824) ;  /* 0x0000000000780947 */ /* 0x000fec0003800000 */
[C---:B------:R-:W-:Y:S02]  /*5cd0*/  IADD3 R13, PT, PT, R41.reuse, -0x1, RZ ;  /* 0xffffffff290d7810 */ /* 0x040fe40007ffe0ff */
[----:B------:R-:W-:Y:S02]  /*5ce0*/  ISETP.GE.AND P2, PT, R41, UR9, PT ;  /* 0x0000000929007c0c */ /* 0x000fe4000bf46270 */
[----:B------:R-:W-:Y:S02]  /*5cf0*/  ISETP.GE.AND P1, PT, R13, UR9, PT ;  /* 0x000000090d007c0c */ /* 0x000fe4000bf26270 */
[C---:B------:R-:W-:Y:S02]  /*5d00*/  PRMT R13, R17.reuse, 0x7632, R13 ;  /* 0x00007632110d7816 */ /* 0x040fe4000000000d */
        /* <DEDUP_REMOVED lines=26> */
.L_x_21824:
[----:B------:R-:W-:Y:S05]  /*5eb0*/  BSYNC.RECONVERGENT B2 ;  /* 0x0000000000027941 */ /* 0x000fea0003800200 */
.L_x_21823:
[----:B------:R-:W-:Y:S02]  /*5ec0*/  HMUL2 R17, R44, R17 ;  /* 0x000000112c117232 */ /* 0x000fe40000000000 */
[----:B------:R-:W-:Y:S02]  /*5ed0*/  HFMA2 R12, R49, R14, R12 ;  /* 0x0000000e310c7231 */ /* 0x000fe4000000000c */
[----:B------:R-:W-:Y:S02]  /*5ee0*/  HFMA2 R17, R45, R16, R17 ;  /* 0x000000102d117231 */ /* 0x000fe40000000011 */
[--C-:B------:R-:W-:Y:S02]  /*5ef0*/  HADD2.F32 R16, -RZ, R23.reuse.H0_H0 ;  /* 0x20000017ff107230 */ /* 0x100fe40000004100 */
[----:B------:R-:W-:Y:S02]  /*5f00*/  HADD2.F32 R23, -RZ, R23.H1_H1 ;  /* 0x30000017ff177230 */ /* 0x000fe40000004100 */
[----:B------:R-:W-:-:S02]  /*5f10*/  HFMA2 R18, R49, R18, R17 ;  /* 0x0000001231127231 */ /* 0x000fc40000000011 */
[C---:B------:R-:W-:Y:S02]  /*5f20*/  HFMA2 R17, R46.reuse, R15, R12 ;  /* 0x0000000f2e117231 */ /* 0x040fe4000000000c */
[----:B------:R0:W5:Y:S01]  /*5f30*/  LDG.E.128.CONSTANT R12, desc[UR10][R52.64+0x1000] ;  /* 0x0010000a340c7981 */ /* 0x000162000c1e9d00 */
[----:B------:R-:W-:Y:S01]  /*5f40*/  BSSY.RECONVERGENT B2, `(.L_x_21825) ;  /* 0x0000022000027945 */ /* 0x000fe20003800200 */
[----:B------:R-:W-:Y:S01]  /*5f50*/  FADD.FTZ R16, R16, R23 ;  /* 0x0000001710107221 */ /* 0x000fe20000010000 */
[----:B------:R-:W-:Y:S02]  /*5f60*/  HFMA2 R19, R46, R19, R18 ;  /* 0x000000132e137231 */ /* 0x000fe40000000012 */
        /* <DEDUP_REMOVED lines=10> */
[----:B------:R-:W-:Y:S02]  /*6010*/  PRMT R21, R15, 0x7632, R21 ;  /* 0x000076320f157816 */ /* 0x000fe40000000015 */
[----:B------:R-:W-:Y:S02]  /*6020*/  ISETP.GE.AND P3, PT, R18, UR9, PT ;  /* 0x0000000912007c0c */ /* 0x000fe4000bf66270 */
[----:B------:R-:W-:-:S02]  /*6030*/  IADD3 R18, PT, PT, R41, 0x2, RZ ;  /* 0x0000000229127810 */ /* 0x000fc40007ffe0ff */
[----:B------:R-:W-:Y:S02]  /*6040*/  ISETP.GE.AND P1, PT, R43, UR9, PT ;  /* 0x000000092b007c0c */ /* 0x000fe4000bf26270 */
[----:B------:R-:W-:Y:S01]  /*6050*/  ISETP.GE.AND P4, PT, R18, UR9, PT ;  /* 0x0000000912007c0c */ /* 0x000fe2000bf86270 */
[C---:B------:R-:W-:Y:S01]  /*6060*/  VIADD R18, R41.reuse, 0x3 ;  /* 0x0000000329127836 */ /* 0x040fe20000000000 */
[----:B------:R-:W-:Y:S02]  /*6070*/  SEL R14, R14, RZ, !P3 ;  /* 0x000000ff0e0e7207 */ /* 0x000fe40005800000 */
        /* <DEDUP_REMOVED lines=14> */
.L_x_21826:
[----:B------:R-:W-:Y:S05]  /*6160*/  BSYNC.RECONVERGENT B2 ;  /* 0x0000000000027941 */ /* 0x000fea0003800200 */
.L_x_21825:
[----:B-----5:R-:W-:Y:S02]  /*6170*/  HMUL2 R13, R44, R13 ;  /* 0x0000000d2c0d7232 */ /* 0x020fe40000000000 */
[----:B------:R-:W-:Y:S01]  /*6180*/  FADD.FTZ R33, R33, R16 ;  /* 0x0000001021217221 */ /* 0x000fe20000010000 */
[----:B------:R-:W-:Y:S02]  /*6190*/  HADD2.F32 R16, -RZ, R19.H0_H0 ;  /* 0x20000013ff107230 */ /* 0x000fe40000004100 */
[----:B------:R-:W-:Y:S02]  /*61a0*/  HFMA2 R18, R45, R12, R13 ;  /* 0x0000000c2d127231 */ /* 0x000fe4000000000d */
[--C-:B------:R-:W-:Y:S02]  /*61b0*/  HADD2.F32 R13, -RZ, R17.reuse.H0_H0 ;  /* 0x20000011ff0d7230 */ /* 0x100fe40000004100 */
[----:B------:R-:W-:Y:S02]  /*61c0*/  HADD2.F32 R12, -RZ, R17.H1_H1 ;  /* 0x30000011ff0c7230 */ /* 0x000fe40000004100 */
[----:B------:R-:W-:-:S02]  /*61d0*/  HFMA2 R23, R49, R14, R18 ;  /* 0x0000000e31177231 */ /* 0x000fc40000000012 */
[----:B------:R-:W-:Y:S02]  /*61e0*/  HADD2.F32 R19, -RZ, R19.H1_H1 ;  /* 0x30000013ff137230 */ /* 0x000fe40000004100 */
[----:B------:R-:W-:Y:S01]  /*61f0*/  FADD.FTZ R13, R13, R12 ;  /* 0x0000000c0d0d7221 */ /* 0x000fe20000010000 */
[----:B------:R-:W-:Y:S02]  /*6200*/  BSSY.RECONVERGENT B2, `(.L_x_21827) ;  /* 0x0000023000027945 */ /* 0x000fe40003800200 */
[----:B------:R-:W-:Y:S01]  /*6210*/  FADD.FTZ R12, R16, R19 ;  /* 0x00000013100c7221 */ /* 0x000fe20000010000 */
[----:B------:R-:W-:Y:S01]  /*6220*/  HFMA2 R15, R46, R15, R23 ;  /* 0x0000000f2e0f7231 */ /* 0x000fe20000000017 */
        /* <DEDUP_REMOVED lines=12> */
[----:B------:R-:W-:Y:S01]  /*62f0*/  ISETP.GE.AND P3, PT, R14, UR9, PT ;  /* 0x000000090e007c0c */ /* 0x000fe2000bf66270 */
[----:B------:R-:W-:Y:S01]  /*6300*/  VIADD R14, R41, 0x2 ;  /* 0x00000002290e7836 */ /* 0x000fe20000000000 */
[----:B------:R-:W-:-:S02]  /*6310*/  ISETP.GE.AND P1, PT, R43, UR9, PT ;  /* 0x000000092b007c0c */ /* 0x000fc4000bf26270 */
[----:B------:R-:W-:Y:S02]  /*6320*/  SEL R18, R18, RZ, !P3 ;  /* 0x000000ff12127207 */ /* 0x000fe40005800000 */
[----:B------:R-:W-:Y:S02]  /*6330*/  ISETP.GE.AND P4, PT, R14, UR9, PT ;  /* 0x000000090e007c0c */ /* 0x000fe4000bf86270 */
[C---:B------:R-:W-:Y:S02]  /*6340*/  IADD3 R14, PT, PT, R41.reuse, 0x3, RZ ;  /* 0x00000003290e7810 */ /* 0x040fe40007ffe0ff */
        /* <DEDUP_REMOVED lines=14> */
.L_x_21828:
[----:B------:R-:W-:Y:S05]  /*6430*/  BSYNC.RECONVERGENT B2 ;  /* 0x0000000000027941 */ /* 0x000fea0003800200 */
.L_x_21827:
[----:B------:R0:W5:Y:S02]  /*6440*/  LDG.E.128.CONSTANT R20, desc[UR10][R52.64+0x1400] ;  /* 0x0014000a34147981 */ /* 0x000164000c1e9d00 */
[----:B-----5:R-:W-:Y:S01]  /*6450*/  HMUL2 R17, R44, R17 ;  /* 0x000000112c117232 */ /* 0x020fe20000000000 */
[----:B------:R-:W-:Y:S01]  /*6460*/  BSSY.RECONVERGENT B2, `(.L_x_21829) ;  /* 0x0000025000027945 */ /* 0x000fe20003800200 */
[----:B------:R-:W-:Y:S01]  /*6470*/  FADD.FTZ R31, R31, R12 ;  /* 0x0000000c1f1f7221 */ /* 0x000fe20000010000 */
[----:B------:R-:W-:Y:S02]  /*6480*/  HADD2.F32 R12, -RZ, R15.H0_H0 ;  /* 0x2000000fff0c7230 */ /* 0x000fe40000004100 */
[----:B------:R-:W-:Y:S01]  /*6490*/  FADD.FTZ R32, R32, R13 ;  /* 0x0000000d20207221 */ /* 0x000fe20000010000 */
[----:B------:R-:W-:Y:S02]  /*64a0*/  HFMA2 R16, R45, R16, R17 ;  /* 0x000000102d107231 */ /* 0x000fe40000000011 */
[----:B------:R-:W-:Y:S01]  /*64b0*/  HADD2.F32 R15, -RZ, R15.H1_H1 ;  /* 0x3000000fff0f7230 */ /* 0x000fe20000004100 */
[----:B0-----:R-:W-:Y:S06]  /*64c0*/  @P0 BRA `(.L_x_21830) ;  /* 0x0000000000780947 */ /* 0x001fec0003800000 */
[C---:B------:R-:W-:Y:S02]  /*64d0*/  IADD3 R13, PT, PT, R41.reuse, -0x1, RZ ;  /* 0xffffffff290d7810 */ /* 0x040fe40007ffe0ff */
[----:B------:R-:W-:Y:S02]  /*64e0*/  ISETP.GE.AND P2, PT, R41, UR9, PT ;  /* 0x0000000929007c0c */ /* 0x000fe4000bf46270 */
        /* <DEDUP_REMOVED lines=28> */
.L_x_21830:
[----:B------:R-:W-:Y:S05]  /*66b0*/  BSYNC.RECONVERGENT B2 ;  /* 0x0000000000027941 */ /* 0x000fea0003800200 */
.L_x_21829:
[----:B------:R-:W-:Y:S01]  /*66c0*/  FADD.FTZ R15, R12, R15 ;  /* 0x0000000f0c0f7221 */ /* 0x000fe20000010000 */
[----:B------:R-:W-:Y:S02]  /*66d0*/  HFMA2 R21, R44, R21, -RZ ;  /* 0x000000152c157231 */ /* 0x000fe400001000ff */
[----:B------:R-:W-:Y:S02]  /*66e0*/  HFMA2 R16, R49, R18, R16 ;  /* 0x0000001231107231 */ /* 0x000fe40000000010 */
[----:B------:R-:W-:Y:S01]  /*66f0*/  FADD.FTZ R30, R30, R15 ;  /* 0x0000000f1e1e7221 */ /* 0x000fe20000010000 */
[----:B------:R-:W-:Y:S01]  /*6700*/  HFMA2 R21, R45, R20, R21 ;  /* 0x000000142d157231 */ /* 0x000fe20000000015 */
[----:B------:R0:W5:Y:S01]  /*6710*/  LDG.E.128.CONSTANT R12, desc[UR10][R52.64+0x1600] ;  /* 0x0016000a340c7981 */ /* 0x000162000c1e9d00 */
[----:B------:R-:W-:Y:S02]  /*6720*/  BSSY.RECONVERGENT B2, `(.L_x_21831) ;  /* 0x0000021000027945 */ /* 0x000fe40003800200 */
[----:B------:R-:W-:-:S02]  /*6730*/  HFMA2 R22, R49, R22, R21 ;  /* 0x0000001631167231 */ /* 0x000fc40000000015 */
        /* <DEDUP_REMOVED lines=31> */
.L_x_21832:
[----:B------:R-:W-:Y:S05]  /*6930*/  BSYNC.RECONVERGENT B2 ;  /* 0x0000000000027941 */ /* 0x000fea0003800200 */
.L_x_21831:
[----:B-----5:R-:W-:-:S04]  /*6940*/  HMUL2 R13, R44, R13 ;  /* 0x0000000d2c0d7232 */ /* 0x020fc80000000000 */
[----:B------:R-:W-:Y:S02]  /*6950*/  HFMA2 R17, R45, R12, R13 ;  /* 0x0000000c2d117231 */ /* 0x000fe4000000000d */
[C---:B------:R-:W-:Y:S01]  /*6960*/  HFMA2 R12, R46.reuse, R19, R16 ;  /* 0x000000132e0c7231 */ /* 0x040fe20000000010 */
[----:B------:R-:W-:Y:S01]  /*6970*/  BSSY.RECONVERGENT B2, `(.L_x_21833) ;  /* 0x0000023000027945 */ /* 0x000fe20003800200 */
[----:B------:R-:W-:Y:S02]  /*6980*/  HFMA2 R13, R46, R23, R22 ;  /* 0x000000172e0d7231 */ /* 0x000fe40000000016 */
[----:B------:R-:W-:Y:S02]  /*6990*/  HFMA2 R14, R49, R14, R17 ;  /* 0x0000000e310e7231 */ /* 0x000fe40000000011 */
        /* <DEDUP_REMOVED lines=32> */
.L_x_21834:
[----:B------:R-:W-:Y:S05]  /*6ba0*/  BSYNC.RECONVERGENT B2 ;  /* 0x0000000000027941 */ /* 0x000fea0003800200 */
.L_x_21833:
[----:B------:R0:W5:Y:S02]  /*6bb0*/  LDG.E.128.CONSTANT R20, desc[UR10][R52.64+0x1a00] ;  /* 0x001a000a34147981 */ /* 0x000164000c1e9d00 */
[----:B-----5:R-:W-:Y:S01]  /*6bc0*/  HMUL2 R17, R44, R17 ;  /* 0x000000112c117232 */ /* 0x020fe20000000000 */
[----:B------:R-:W-:Y:S03]  /*6bd0*/  BSSY.RECONVERGENT B2, `(.L_x_21835) ;  /* 0x0000021000027945 */ /* 0x000fe60003800200 */
[----:B------:R-:W-:Y:S01]  /*6be0*/  HFMA2 R16, R45, R16, R17 ;  /* 0x000000102d107231 */ /* 0x000fe20000000011 */
[----:B------:R-:W-:Y:S06]  /*6bf0*/  @P0 BRA `(.L_x_21836) ;  /* 0x0000000000780947 */ /* 0x000fec0003800000 */
[----:B------:R-:W-:Y:S02]  /*6c00*/  IADD3 R17, PT, PT, R41, -0x2, RZ ;  /* 0xfffffffe29117810 */ /* 0x000fe40007ffe0ff */
[----:B------:R-:W-:Y:S02]  /*6c10*/  ISETP.GE.AND P0, PT, R43, UR9, PT ;  /* 0x000000092b007c0c */ /* 0x000fe4000bf06270 */
[----:B------:R-:W-:Y:S02]  /*6c20*/  ISETP.GE.AND P1, PT, R17, UR9, PT ;  /* 0x0000000911007c0c */ /* 0x000fe4000bf26270 */
[----:B------:R-:W-:Y:S02]  /*6c30*/  IADD3 R17, PT, PT, R41, -0x1, RZ ;  /* 0xffffffff29117810 */ /* 0x000fe40007ffe0ff */
        /* <DEDUP_REMOVED lines=8> */
[----:B------:R-:W-:Y:S02]  /*6cc0*/  ISETP.GE.AND P3, PT, R41, UR9, PT ;  /* 0x0000000929007c0c */ /* 0x000fe4000bf66270 */
[----:B------:R-:W-:Y:S01]  /*6cd0*/  ISETP.GE.AND P0, PT, R17, UR9, PT ;  /* 0x0000000911007c0c */ /* 0x000fe2000bf06270 */
[----:B------:R-:W-:Y:S01]  /*6ce0*/  VIADD R17, R41, 0x2 ;  /* 0x0000000229117836 */ /* 0x000fe20000000000 */
[----:B------:R-:W-:Y:S02]  /*6cf0*/  SEL R48, R43, RZ, !P3 ;  /* 0x000000ff2b307207 */ /* 0x000fe40005800000 */
[----:B------:R-:W-:Y:S02]  /*6d00*/  IADD3 R43, PT, PT, R41, 0x4, RZ ;  /* 0x00000004292b7810 */ /* 0x000fe40007ffe0ff */
[----:B------:R-:W-:Y:S02]  /*6d10*/  ISETP.GE.AND P1, PT, R17, UR9, PT ;  /* 0x0000000911007c0c */ /* 0x000fe4000bf26270 */
[----:B------:R-:W-:-:S02]  /*6d20*/  IADD3 R17, PT, PT, R41, 0x3, RZ ;  /* 0x0000000329117810 */ /* 0x000fc40007ffe0ff */
[----:B------:R-:W-:Y:S02]  /*6d30*/  PRMT R21, R21, 0x5410, R48 ;  /* 0x0000541015157816 */ /* 0x000fe40000000030 */
        /* <DEDUP_REMOVED lines=10> */
.L_x_21836:
[----:B------:R-:W-:Y:S05]  /*6de0*/  BSYNC.RECONVERGENT B2 ;  /* 0x0000000000027941 */ /* 0x000fea0003800200 */
.L_x_21835:
[----:B------:R-:W-:Y:S02]  /*6df0*/  HFMA2 R21, R44, R21, -RZ ;  /* 0x000000152c157231 */ /* 0x000fe400001000ff */
[----:B------:R-:W-:Y:S02]  /*6e00*/  HADD2.F32 R17, -RZ, R12.H1_H1 ;  /* 0x3000000cff117230 */ /* 0x000fe40000004100 */
[----:B------:R-:W-:Y:S02]  /*6e10*/  HFMA2 R18, R49, R18, R16 ;  /* 0x0000001231127231 */ /* 0x000fe40000000010 */
[----:B------:R-:W-:Y:S02]  /*6e20*/  HADD2.F32 R16, -RZ, R12.H0_H0 ;  /* 0x2000000cff107230 */ /* 0x000fe40000004100 */
[----:B------:R-:W-:Y:S02]  /*6e30*/  HFMA2 R21, R45, R20, R21 ;  /* 0x000000142d157231 */ /* 0x000fe40000000015 */
[----:B------:R-:W-:-:S02]  /*6e40*/  HADD2.F32 R12, -RZ, R13.H0_H0 ;  /* 0x2000000dff0c7230 */ /* 0x000fc40000004100 */
[C---:B------:R-:W-:Y:S02]  /*6e50*/  HFMA2 R14, R46.reuse, R15, R14 ;  /* 0x0000000f2e0e7231 */ /* 0x040fe4000000000e */
[C---:B------:R-:W-:Y:S02]  /*6e60*/  HFMA2 R18, R46.reuse, R19, R18 ;  /* 0x000000132e127231 */ /* 0x040fe40000000012 */
[----:B------:R-:W-:Y:S01]  /*6e70*/  FADD.FTZ R16, R16, R17 ;  /* 0x0000001110107221 */ /* 0x000fe20000010000 */
[----:B------:R-:W-:Y:S02]  /*6e80*/  HFMA2 R21, R49, R22, R21 ;  /* 0x0000001631157231 */ /* 0x000fe40000000015 */
[----:B------:R-:W-:Y:S02]  /*6e90*/  HADD2.F32 R13, -RZ, R13.H1_H1 ;  /* 0x3000000dff0d7230 */ /* 0x000fe40000004100 */
[----:B------:R-:W-:Y:S02]  /*6ea0*/  HADD2.F32 R15, -RZ, R14.H0_H0 ;  /* 0x2000000eff0f7230 */ /* 0x000fe40000004100 */
[----:B------:R-:W-:-:S02]  /*6eb0*/  HFMA2 R21, R46, R23, R21 ;  /* 0x000000172e157231 */ /* 0x000fc40000000015 */
[----:B------:R-:W-:Y:S02]  /*6ec0*/  HADD2.F32 R17, -RZ, R18.H0_H0 ;  /* 0x20000012ff117230 */ /* 0x000fe40000004100 */
[----:B------:R-:W-:Y:S01]  /*6ed0*/  FADD.FTZ R13, R12, R13 ;  /* 0x0000000d0c0d7221 */ /* 0x000fe20000010000 */
[----:B------:R-:W-:Y:S02]  /*6ee0*/  HADD2.F32 R14, -RZ, R14.H1_H1 ;  /* 0x3000000eff0e7230 */ /* 0x000fe40000004100 */
[----:B------:R-:W-:Y:S01]  /*6ef0*/  FADD.FTZ R29, R29, R16 ;  /* 0x000000101d1d7221 */ /* 0x000fe20000010000 */
[----:B------:R-:W-:Y:S02]  /*6f00*/  HADD2.F32 R18, -RZ, R18.H1_H1 ;  /* 0x30000012ff127230 */ /* 0x000fe40000004100 */
[----:B------:R-:W-:Y:S01]  /*6f10*/  FADD.FTZ R28, R28, R13 ;  /* 0x0000000d1c1c7221 */ /* 0x000fe20000010000 */
[--C-:B------:R-:W-:Y:S02]  /*6f20*/  HADD2.F32 R19, -RZ, R21.reuse.H0_H0 ;  /* 0x20000015ff137230 */ /* 0x100fe40000004100 */
[----:B------:R-:W-:Y:S01]  /*6f30*/  FADD.FTZ R14, R15, R14 ;  /* 0x0000000e0f0e7221 */ /* 0x000fe20000010000 */
[----:B------:R-:W-:-:S02]  /*6f40*/  HADD2.F32 R20, -RZ, R21.H1_H1 ;  /* 0x30000015ff147230 */ /* 0x000fc40000004100 */
[----:B------:R-:W-:Y:S01]  /*6f50*/  FADD.FTZ R17, R17, R18 ;  /* 0x0000001211117221 */ /* 0x000fe20000010000 */
[----:B------:R-:W-:Y:S02]  /*6f60*/  FADD.FTZ R27, R27, R14 ;  /* 0x0000000e1b1b7221 */ /* 0x000fe40000010000 */
[----:B------:R-:W-:Y:S01]  /*6f70*/  FADD.FTZ R20, R19, R20 ;  /* 0x0000001413147221 */ /* 0x000fe20000010000 */
[----:B------:R-:W-:-:S03]  /*6f80*/  FADD.FTZ R26, R26, R17 ;  /* 0x000000111a1a7221 */ /* 0x000fc60000010000 */
[----:B------:R-:W-:-:S07]  /*6f90*/  FADD.FTZ R25, R25, R20 ;  /* 0x0000001419197221 */ /* 0x000fce0000010000 */
.L_x_21808:
[----:B------:R-:W-:Y:S05]  /*6fa0*/  BSYNC.RECONVERGENT B0 ;  /* 0x0000000000007941 */ /* 0x000fea0003800200 */
.L_x_21807:
[----:B------:R-:W-:Y:S01]  /*6fb0*/  IADD3 R12, PT, PT, R24, 0x3, RZ ;  /* 0x00000003180c7810 */ /* 0x000fe20007ffe0ff */
[----:B------:R-:W-:Y:S01]  /*6fc0*/  VIADD R41, R41, 0x80 ;  /* 0x0000008029297836 */ /* 0x000fe20000000000 */
[----:B------:R-:W-:Y:S02]  /*6fd0*/  IADD3 R6, P1, PT, R6, 0x10, RZ ;  /* 0x0000001006067810 */ /* 0x000fe40007f3e0ff */
[----:B------:R-:W-:Y:S02]  /*6fe0*/  ISETP.GE.U32.AND P0, PT, R12, UR4, PT ;  /* 0x000000040c007c0c */ /* 0x000fe4000bf06070 */
[----:B------:R-:W-:Y:S02]  /*6ff0*/  IADD3 R42, PT, PT, R42, 0x4, RZ ;  /* 0x000000042a2a7810 */ /* 0x000fe40007ffe0ff */
[----:B------:R-:W-:Y:S02]  /*7000*/  IADD3 R24, PT, PT, R24, 0x4, RZ ;  /* 0x0000000418187810 */ /* 0x000fe40007ffe0ff */
[----:B-1----:R-:W-:-:S02]  /*7010*/  IADD3 R5, PT, PT, R5, 0x200, RZ ;  /* 0x0000020005057810 */ /* 0x002fc40007ffe0ff */
[----:B------:R-:W-:Y:S02]  /*7020*/  IADD3 R11, PT, PT, R11, 0x80, RZ ;  /* 0x000000800b0b7810 */ /* 0x000fe40007ffe0ff */
[----:B------:R-:W-:-:S03]  /*7030*/  IADD3.X R3, PT, PT, RZ, R3, RZ, P1, !PT ;  /* 0x00000003ff037210 */ /* 0x000fc60000ffe4ff */
[----:B------:R-:W-:Y:S05]  /*7040*/  @!P0 BRA `(.L_x_21837) ;  /* 0xffffffd400a88947 */ /* 0x000fea000383ffff */
.L_x_21806:
[----:B0-----:R-:W-:Y:S05]  /*7050*/  BSYNC.RECONVERGENT B1 ;  /* 0x0000000000017941 */ /* 0x001fea0003800200 */
.L_x_21805:
[----:B---3--:R-:W0:Y:S01]  /*7060*/  SHFL.BFLY PT, R14, R29, 0x2, 0x1f ;  /* 0x0c401f001d0e7f89 */ /* 0x008e2200000e0000 */
[----:B------:R-:W3:Y:S01]  /*7070*/  S2UR UR5, SR_CgaCtaId ;  /* 0x00000000000579c3 */ /* 0x000ee20000008800 */
[C---:B------:R-:W-:Y:S01]  /*7080*/  LOP3.LUT R20, R10.reuse, 0x3c0, RZ, 0xc0, !PT ;  /* 0x000003c00a147812 */ /* 0x040fe200078ec0ff */
[----:B------:R-:W-:Y:S01]  /*7090*/  UMOV UR4, 0x400 ;  /* 0x0000040000047882 */ /* 0x000fe20000000000 */
[----:B------:R-:W2:Y:S01]  /*70a0*/  SHFL.BFLY PT, R3, R38, 0x2, 0x1f ;  /* 0x0c401f0026037f89 */ /* 0x000ea200000e0000 */
[----:B------:R-:W-:Y:S01]  /*70b0*/  SHF.R.U32.HI R18, RZ, 0x2, R39 ;  /* 0x00000002ff127819 */ /* 0x000fe20000011627 */
[----:B------:R-:W-:Y:S01]  /*70c0*/  UIADD3 UR4, UPT, UPT, UR4, 0x100, URZ ;  /* 0x0000010004047890 */ /* 0x000fe2000fffe0ff */
[C---:B------:R-:W-:Y:S01]  /*70d0*/  LOP3.LUT R22, R10.reuse, 0x3e0, RZ, 0xc0, !PT ;  /* 0x000003e00a167812 */ /* 0x040fe200078ec0ff */
[----:B------:R-:W4:Y:S01]  /*70e0*/  SHFL.BFLY PT, R2, R37, 0x2, 0x1f ;  /* 0x0c401f0025027f89 */ /* 0x000f2200000e0000 */
[----:B------:R-:W-:Y:S01]  /*70f0*/  BSSY.RECONVERGENT B0, `(.L_x_21838) ;  /* 0x0000050000007945 */ /* 0x000fe20003800200 */
[----:B------:R-:W-:Y:S01]  /*7100*/  IMAD R18, R9, 0x70, R18 ;  /* 0x0000007009127824 */ /* 0x000fe200078e0212 */
[C---:B------:R-:W-:Y:S01]  /*7110*/  LOP3.LUT P0, RZ, R10.reuse, 0x3c3, RZ, 0xc0, !PT ;  /* 0x000003c30aff7812 */ /* 0x040fe2000780c0ff */
[----:B------:R-:W4:Y:S01]  /*7120*/  SHFL.BFLY PT, R5, R36, 0x2, 0x1f ;  /* 0x0c401f0024057f89 */ /* 0x000f2200000e0000 */
[----:B------:R-:W-:-:S02]  /*7130*/  LOP3.LUT P1, RZ, R10, 0x3e3, RZ, 0xc0, !PT ;  /* 0x000003e30aff7812 */ /* 0x000fc4000782c0ff */
[----:B------:R-:W-:Y:S01]  /*7140*/  ISETP.GT.U32.AND P3, PT, R10, 0x1f, PT ;  /* 0x0000001f0a00780c */ /* 0x000fe20003f64070 */
[----:B------:R-:W4:Y:S04]  /*7150*/  SHFL.BFLY PT, R4, R35, 0x2, 0x1f ;  /* 0x0c401f0023047f89 */ /* 0x000f2800000e0000 */
[----:B------:R-:W4:Y:S04]  /*7160*/  SHFL.BFLY PT, R11, R34, 0x2, 0x1f ;  /* 0x0c401f00220b7f89 */ /* 0x000f2800000e0000 */
[----:B-1----:R-:W1:Y:S01]  /*7170*/  SHFL.BFLY PT, R6, R33, 0x2, 0x1f ;  /* 0x0c401f0021067f89 */ /* 0x002e6200000e0000 */
[----:B0-----:R-:W-:Y:S01]  /*7180*/  FADD.FTZ R29, R14, R29 ;  /* 0x0000001d0e1d7221 */ /* 0x001fe20000010000 */
[----:B------:R-:W-:Y:S01]  /*7190*/  LOP3.LUT R14, R10, 0x3, RZ, 0xc0, !PT ;  /* 0x000000030a0e7812 */ /* 0x000fe200078ec0ff */
[----:B---3--:R-:W-:Y:S01]  /*71a0*/  ULEA UR4, UR5, UR4, 0x18 ;  /* 0x0000000405047291 */ /* 0x008fe2000f8ec0ff */
[----:B------:R-:W0:Y:S01]  /*71b0*/  SHFL.BFLY PT, R13, R32, 0x2, 0x1f ;  /* 0x0c401f00200d7f89 */ /* 0x000e2200000e0000 */
[----:B--2---:R-:W-:Y:S01]  /*71c0*/  FADD.FTZ R38, R3, R38 ;  /* 0x0000002603267221 */ /* 0x004fe20000010000 */
[----:B------:R-:W-:-:S02]  /*71d0*/  ISETP.NE.AND P2, PT, R14, RZ, PT ;  /* 0x000000ff0e00720c */ /* 0x000fc40003f45270 */
[----:B------:R-:W2:Y:S01]  /*71e0*/  SHFL.BFLY PT, R12, R31, 0x2, 0x1f ;  /* 0x0c401f001f0c7f89 */ /* 0x000ea200000e0000 */
[----:B----4-:R-:W-:Y:S01]  /*71f0*/  FADD.FTZ R37, R2, R37 ;  /* 0x0000002502257221 */ /* 0x010fe20000010000 */
[----:B------:R-:W-:Y:S02]  /*7200*/  ISETP.NE.OR P5, PT, R20, 0x40, P2 ;  /* 0x000000401400780c */ /* 0x000fe400017a5670 */
[----:B------:R-:W3:Y:S01]  /*7210*/  SHFL.BFLY PT, R15, R30, 0x2, 0x1f ;  /* 0x0c401f001e0f7f89 */ /* 0x000ee200000e0000 */
[----:B------:R-:W-:Y:S01]  /*7220*/  FADD.FTZ R36, R5, R36 ;  /* 0x0000002405247221 */ /* 0x000fe20000010000 */
[----:B------:R-:W-:Y:S02]  /*7230*/  LEA R18, R18, UR4, 0x2 ;  /* 0x0000000412127c11 */ /* 0x000fe4000f8e10ff */
[----:B------:R-:W4:Y:S01]  /*7240*/  SHFL.BFLY PT, R17, R28, 0x2, 0x1f ;  /* 0x0c401f001c117f89 */ /* 0x000f2200000e0000 */
[----:B------:R-:W-:Y:S01]  /*7250*/  FADD.FTZ R35, R4, R35 ;  /* 0x0000002304237221 */ /* 0x000fe20000010000 */
[----:B------:R-:W-:-:S02]  /*7260*/  ISETP.NE.OR P4, PT, R22, 0x20, P2 ;  /* 0x000000201600780c */ /* 0x000fc40001785670 */
[----:B------:R-:W4:Y:S01]  /*7270*/  SHFL.BFLY PT, R16, R27, 0x2, 0x1f ;  /* 0x0c401f001b107f89 */ /* 0x000f2200000e0000 */
[----:B------:R-:W-:-:S03]  /*7280*/  FADD.FTZ R34, R11, R34 ;  /* 0x000000220b227221 */ /* 0x000fc60000010000 */
[----:B------:R-:W4:Y:S01]  /*7290*/  SHFL.BFLY PT, R19, R26, 0x2, 0x1f ;  /* 0x0c401f001a137f89 */ /* 0x000f2200000e0000 */
        /* <DEDUP_REMOVED lines=13> */
[----:B-1----:R-:W-:-:S03]  /*7370*/  FADD.FTZ R25, R0, R25 ;  /* 0x0000001900197221 */ /* 0x002fc60000010000 */
[----:B------:R-:W1:Y:S04]  /*7380*/  SHFL.BFLY PT, R6, R33, 0x1, 0x1f ;  /* 0x0c201f0021067f89 */ /* 0x000e6800000e0000 */
        /* <DEDUP_REMOVED lines=13> */
[----:B------:R-:W-:-:S03]  /*7460*/  FADD.FTZ R29, R29, R0 ;  /* 0x000000001d1d7221 */ /* 0x000fc60000010000 */
[----:B------:R-:W1:Y:S01]  /*7470*/  SHFL.BFLY PT, R14, R25, 0x1, 0x1f ;  /* 0x0c201f00190e7f89 */ /* 0x000e6200000e0000 */
[----:B0-----:R-:W-:Y:S01]  /*7480*/  FADD.FTZ R32, R32, R13 ;  /* 0x0000000d20207221 */ /* 0x001fe20000010000 */
[----:B------:R-:W-:Y:S01]  /*7490*/  BAR.SYNC.DEFER_BLOCKING 0x0 ;  /* 0x0000000000007b1d */ /* 0x000fe20000010000 */
[----:B--2---:R-:W-:Y:S01]  /*74a0*/  FADD.FTZ R31, R31, R12 ;  /* 0x0000000c1f1f7221 */ /* 0x004fe20000010000 */
[----:B---3--:R-:W-:Y:S01]  /*74b0*/  FADD.FTZ R30, R30, R15 ;  /* 0x0000000f1e1e7221 */ /* 0x008fe20000010000 */
[----:B----4-:R-:W-:Y:S01]  /*74c0*/  FADD.FTZ R0, R28, R17 ;  /* 0x000000111c007221 */ /* 0x010fe20000010000 */
[----:B------:R-:W-:Y:S01]  /*74d0*/  FADD.FTZ R3, R16, R19 ;  /* 0x0000001310037221 */ /* 0x000fe20000010000 */
[----:B-1----:R-:W-:Y:S01]  /*74e0*/  FADD.FTZ R2, R26, R21 ;  /* 0x000000151a027221 */ /* 0x002fe20000010000 */
        /* <DEDUP_REMOVED lines=16> */
.L_x_21839:
[----:B------:R-:W-:Y:S05]  /*75f0*/  BSYNC.RECONVERGENT B0 ;  /* 0x0000000000007941 */ /* 0x000fea0003800200 */
.L_x_21838:
        /* <DEDUP_REMOVED lines=31> */
.L_x_21841:
[----:B------:R-:W-:Y:S05]  /*77f0*/  BSYNC.RECONVERGENT B0 ;  /* 0x0000000000007941 */ /* 0x000fea0003800200 */
.L_x_21840:
        /* <DEDUP_REMOVED lines=17> */
.L_x_21843:
[----:B------:R-:W-:Y:S05]  /*7910*/  BSYNC.RECONVERGENT B0 ;  /* 0x0000000000007941 */ /* 0x000fea0003800200 */
.L_x_21842:
        /* <DEDUP_REMOVED lines=31> */
.L_x_21845:
[----:B------:R-:W-:Y:S05]  /*7b10*/  BSYNC.RECONVERGENT B0 ;  /* 0x0000000000007941 */ /* 0x000fea0003800200 */
.L_x_21844:
        /* <DEDUP_REMOVED lines=21> */
[----:B------:R-:W-:Y:S01]  /*7c70*/  STG.E.U16 desc[UR10][R6.64], R37 ;  /* 0x0000002506007986 */ /* 0x000fe2000c10150a */
[----:B------:R-:W-:Y:S02]  /*7c80*/  PRMT R8, R35, 0x7632, R8 ;  /* 0x0000763223087816 */ /* 0x000fe40000000008 */
[----:B------:R-:W-:Y:S01]  /*7c90*/  PRMT R9, R33, 0x7632, R9 ;  /* 0x0000763221097816 */ /* 0x000fe20000000009 */
[----:B------:R0:W-:Y:S01]  /*7ca0*/  STG.E.U16 desc[UR10][R6.64+0x10], R4 ;  /* 0x0000100406007986 */ /* 0x0001e2000c10150a */
[----:B------:R-:W-:Y:S02]  /*7cb0*/  PRMT R10, R31, 0x7632, R10 ;  /* 0x000076321f0a7816 */ /* 0x000fe4000000000a */
[----:B------:R-:W-:Y:S01]  /*7cc0*/  PRMT R3, R29, 0x7632, R3 ;  /* 0x000076321d037816 */ /* 0x000fe20000000003 */
[----:B------:R-:W-:Y:S01]  /*7cd0*/  STG.E.U16 desc[UR10][R6.64+0x20], R35 ;  /* 0x0000202306007986 */ /* 0x000fe2000c10150a */
[----:B------:R-:W-:-:S03]  /*7ce0*/  PRMT R5, R2, 0x7632, R5 ;  /* 0x0000763202057816 */ /* 0x000fc60000000005 */
        /* <DEDUP_REMOVED lines=13> */
.L_x_21846:
        /* <DEDUP_REMOVED lines=12> */
.L_x_27557:


//--------------------- .text._ZN4vllm25paged_attention_v2_kernelIttLi96ELi32ELi128ELNS_18Fp8KVCacheDataTypeE0ELb1ELi512EEEvPfS2_PT_PKS3_PKT0_S9_ifPKiSB_iPKfiiiSD_SD_iiiii --------------------------
	.section	.text._ZN4vllm25paged_attention_v2_kernelIttLi96ELi32ELi128ELNS_18Fp8KVCacheDataTypeE0ELb1ELi512EEEvPfS2_PT_PKS3_PKT0_S9_ifPKiSB_iPKfiiiSD_SD_iiiii,"ax",@progbits
	.align	128
        .global         _ZN4vllm25paged_attention_v2_kernelIttLi96ELi32ELi128ELNS_18Fp8KVCacheDataTypeE0ELb1ELi512EEEvPfS2_PT_PKS3_PKT0_S9_ifPKiSB_iPKfiiiSD_SD_iiiii
        .type           _ZN4vllm25paged_attention_v2_kernelIttLi96ELi32ELi128ELNS_18Fp8KVCacheDataTypeE0ELb1ELi512EEEvPfS2_PT_PKS3_PKT0_S9_ifPKiSB_iPKfiiiSD_SD_iiiii,@function
        .size           _ZN4vllm25paged_attention_v2_kernelIttLi96ELi32ELi128ELNS_18Fp8KVCacheDataTypeE0ELb1ELi512EEEvPfS2_PT_PKS3_PKT0_S9_ifPKiSB_iPKfiiiSD_SD_iiiii,(.L_x_27558 - _ZN4vllm25paged_attention_v2_kernelIttLi96ELi32ELi128ELNS_18Fp8KVCacheDataTypeE0ELb1ELi512EEEvPfS2_PT_PKS3_PKT0_S9_ifPKiSB_iPKfiiiSD_SD_iiiii)
        .other          _ZN4vllm25paged_attention_v2_kernelIttLi96ELi32ELi128ELNS_18Fp8KVCacheDataTypeE0ELb1ELi512EEEvPfS2_PT_PKS3_PKT0_S9_ifPKiSB_iPKfiiiSD_SD_iiiii,@"STO_CUDA_ENTRY STV_DEFAULT"
_ZN4vllm25paged_attention_v2_kernelIttLi96ELi32ELi128ELNS_18Fp8KVCacheDataTypeE0ELb1ELi512EEEvPfS2_PT_PKS3_PKT0_S9_ifPKiSB_iPKfiiiSD_SD_iiiii:
.text._ZN4vllm25paged_attention_v2_kernelIttLi96ELi32ELi128ELNS_18Fp8KVCacheDataTypeE0ELb1ELi512EEEvPfS2_PT_PKS3_PKT0_S9_ifPKiSB_iPKfiiiSD_SD_iiiii:
        /* <DEDUP_REMOVED lines=50> */
[----:B------:R-:W-:Y:S02]  /*0320*/  MOV R3, UR5 ;  /* 0x0000000500037c02 */ /* 0x000fe40008000f00 */
[----:B------:R-:W-:Y:S01]  /*0330*/  MOV R2, UR4 ;  /* 0x0000000400027c02 */ /* 0x000fe20008000f00 */
[----:B----4-:R-:W2:Y:S01]  /*0340*/  MUFU.RCP R0, R0 ;  /* 0x0000000000007308 */ /* 0x010ea20000001000 */
[----:B------:R-:W-:-:S04]  /*0350*/  UMOV UR4, URZ ;  /* 0x000000ff00047c82 */ /* 0x000fc80008000000 */
[----:B------:R4:W5:Y:S01]  /*0360*/  @P1 LDG.E.CONSTANT R44, desc[UR14][R2.64] ;  /* 0x0000000e022c1981 */ /* 0x000962000c1e9900 */
[----:B------:R-:W-:Y:S01]  /*0370*/  UIADD3 UR11, UPT, UPT, UR20, -0x1, URZ ;  /* 0xffffffff140b7890 */ /* 0x000fe2000fffe0ff */
[----:B------:R-:W-:Y:S01]  /*0380*/  BSSY.RECONVERGENT B0, `(.L_x_21847) ;  /* 0x0000217000007945 */ /* 0x000fe20003800200 */
[----:B------:R-:W-:Y:S01]  /*0390*/  ULEA UR10, UR18, 0x10, 0x4 ;  /* 0x00000010120a7891 */ /* 0x000fe2000f8e20ff */
[----:B------:R-:W-:-:S03]  /*03a0*/  IMAD.MOV.U32 R41, RZ, RZ, -0x800001 ;  /* 0xff7fffffff297424 */ /* 0x000fc600078e00ff */
[----:B------:R-:W-:Y:S01]  /*03b0*/  MOV R12, UR11 ;  /* 0x0000000b000c7c02 */ /* 0x000fe20008000f00 */
[----:B------:R-:W-:-:S03]  /*03c0*/  ULOP3.LUT UR11, UR11, UR26, URZ, 0x3c, !UPT ;  /* 0x0000001a0b0b7292 */ /* 0x000fc6000f8e3cff */
[----:B------:R-:W-:Y:S01]  /*03d0*/  IABS R12, R12 ;  /* 0x0000000c000c7213 */ /* 0x000fe20000000000 */
[----:B------:R-:W-:Y:S01]  /*03e0*/  UISETP.GE.AND UP2, UPT, UR11, URZ, UPT ;  /* 0x000000ff0b00728c */ /* 0x000fe2000bf46270 */
[----:B--2---:R-:W-:Y:S01]  /*03f0*/  VIADD R8, R0, 0xffffffe ;  /* 0x0ffffffe00087836 */ /* 0x004fe20000000000 */
[----:B------:R-:W-:-:S04]  /*0400*/  IABS R0, UR21 ;  /* 0x0000001500007c13 */ /* 0x000fc80008000000 */
[----:B------:R-:W-:Y:S01]  /*0410*/  R2UR UR8, R0 ;  /* 0x00000000000872ca */ /* 0x000fe200000e0000 */
[----:B------:R-:W2:Y:S01]  /*0420*/  F2I.FTZ.U32.TRUNC.NTZ R8, R8 ;  /* 0x0000000800087305 */ /* 0x000ea2000021f000 */
[----:B------:R-:W-:-:S04]  /*0430*/  MOV R0, UR26 ;  /* 0x0000001a00007c02 */ /* 0x000fc80008000f00 */
[----:B------:R-:W-:-:S04]  /*0440*/  IABS R0, R0 ;  /* 0x0000000000007213 */ /* 0x000fc80000000000 */
[----:B------:R-:W1:Y:S01]  /*0450*/  I2F.RP R9, R0 ;  /* 0x0000000000097306 */ /* 0x000e620000209400 */
[----:B------:R-:W-:Y:S02]  /*0460*/  MOV R43, R0 ;  /* 0x00000000002b7202 */ /* 0x000fe40000000f00 */
[----:B--2---:R-:W-:-:S05]  /*0470*/  R2UR UR5, R8 ;  /* 0x00000000080572ca */ /* 0x004fca00000e0000 */
[----:B-1----:R-:W4:Y:S08]  /*0480*/  MUFU.RCP R9, R9 ;  /* 0x0000000900097308 */ /* 0x002f300000001000 */
[----:B------:R-:W-:-:S04]  /*0490*/  UIADD3 UR7, UPT, UPT, URZ, -UR5, URZ ;  /* 0x80000005ff077290 */ /* 0x000fc8000fffe0ff */
[----:B------:R-:W-:-:S04]  /*04a0*/  UIMAD UR7, UR7, UR9, URZ ;  /* 0x00000009070772a4 */ /* 0x000fc8000f8e02ff */
[----:B------:R-:W-:Y:S02]  /*04b0*/  UIMAD.WIDE.U32 UR4, UR5, UR7, UR4 ;  /* 0x00000007050472a5 */ /* 0x000fe4000f8e0004 */
[----:B------:R-:W-:Y:S02]  /*04c0*/  UIADD3 UR7, UPT, UPT, UR20, 0x1f, URZ ;  /* 0x0000001f14077890 */ /* 0x000fe4000fffe0ff */
[----:B------:R-:W-:Y:S01]  /*04d0*/  UIMAD.WIDE.U32 UR4, UR5, UR8, URZ ;  /* 0x00000008050472a5 */ /* 0x000fe2000f8e00ff */
[----:B----4-:R-:W-:Y:S01]  /*04e0*/  VIADD R3, R9, 0xffffffe ;  /* 0x0ffffffe09037836 */ /* 0x010fe20000000000 */
[----:B------:R-:W-:Y:S02]  /*04f0*/  USHF.R.U32.HI UR7, URZ, 0x5, UR7 ;  /* 0x00000005ff077899 */ /* 0x000fe40008011607 */
[----:B------:R-:W-:Y:S02]  /*0500*/  UIADD3 UR4, UPT, UPT, URZ, -UR5, URZ ;  /* 0x80000005ff047290 */ /* 0x000fe4000fffe0ff */
[----:B------:R-:W-:Y:S01]  /*0510*/  UISETP.LT.U32.AND UP6, UPT, UR7, UR10, UPT ;  /* 0x0000000a0700728c */ /* 0x000fe2000bfc1070 */
[----:B------:R-:W1:Y:S01]  /*0520*/  F2I.FTZ.U32.TRUNC.NTZ R3, R3 ;  /* 0x0000000300037305 */ /* 0x000e62000021f000 */
[----:B------:R-:W-:-:S02]  /*0530*/  UIMAD UR4, UR9, UR4, UR8 ;  /* 0x00000004090472a4 */ /* 0x000fc4000f8e0208 */
[----:B------:R-:W-:Y:S02]  /*0540*/  USEL UR10, UR7, UR10, UP6 ;  /* 0x0000000a070a7287 */ /* 0x000fe4000b000000 */
[----:B------:R-:W-:Y:S01]  /*0550*/  UISETP.GT.U32.AND UP1, UPT, UR9, UR4, UPT ;  /* 0x000000040900728c */ /* 0x000fe2000bf24070 */
[----:B-1----:R-:W-:-:S10]  /*0560*/  IMAD R10, R3, R0, RZ ;  /* 0x00000000030a7224 */ /* 0x002fd400078e02ff */
[----:B------:R-:W-:Y:S02]  /*0570*/  @!UP1 UIADD3 UR4, UPT, UPT, UR4, -UR9, URZ ;  /* 0x8000000904049290 */ /* 0x000fe4000fffe0ff */
[----:B------:R-:W-:Y:S01]  /*0580*/  @!UP1 UIADD3 UR5, UPT, UPT, UR5, 0x1, URZ ;  /* 0x0000000105059890 */ /* 0x000fe2000fffe0ff */
[----:B------:R-:W-:Y:S01]  /*0590*/  IMAD.MOV R9, RZ, RZ, -R10 ;  /* 0x000000ffff097224 */ /* 0x000fe200078e0a0a */
[----:B------:R-:W-:Y:S02]  /*05a0*/  UISETP.GE.U32.AND UP0, UPT, UR4, UR9, UPT ;  /* 0x000000090400728c */ /* 0x000fe4000bf06070 */
[----:B------:R-:W-:-:S04]  /*05b0*/  ULOP3.LUT UR4, UR21, UR6, URZ, 0x3c, !UPT ;  /* 0x0000000615047292 */ /* 0x000fc8000f8e3cff */
        /* <DEDUP_REMOVED lines=15> */
[----:B-1----:R-:W-:-:S05]  /*06b0*/  HFMA2 R2, -RZ, RZ, 0, 0 ;  /* 0x00000000ff027431 */ /* 0x002fca00000001ff */
[----:B------:R-:W-:Y:S02]  /*06c0*/  R2UR UR4, R2 ;  /* 0x00000000020472ca */ /* 0x000fe400000e0000 */
[----:B------:R-:W-:Y:S02]  /*06d0*/  IABS R2, UR19 ;  /* 0x0000001300027c13 */ /* 0x000fe40008000000 */
[----:B--2---:R-:W-:-:S06]  /*06e0*/  IADD3 R8, PT, PT, R8, 0xffffffe, RZ ;  /* 0x0ffffffe08087810 */ /* 0x004fcc0007ffe0ff */
[----:B------:R-:W1:Y:S03]  /*06f0*/  F2I.FTZ.U32.TRUNC.NTZ R8, R8 ;  /* 0x0000000800087305 */ /* 0x000e66000021f000 */
[----:B------:R-:W-:Y:S01]  /*0700*/  IMAD.HI.U32 R9, R3, R9, UR4 ;  /* 0x0000000403097e27 */ /* 0x000fe2000f8e0009 */
[----:B------:R-:W-:-:S04]  /*0710*/  MOV R3, R12 ;  /* 0x0000000c00037202 */ /* 0x000fc80000000f00 */
[----:B------:R-:W-:Y:S02]  /*0720*/  R2UR UR4, R3 ;  /* 0x00000000030472ca */ /* 0x000fe400000e0000 */
[----:B------:R-:W-:Y:S02]  /*0730*/  R2UR UR32, R9 ;  /* 0x00000000092072ca */ /* 0x000fe400000e0000 */
[----:B------:R-:W2:Y:S01]  /*0740*/  @!P0 S2R R9, SR_CgaCtaId ;  /* 0x0000000000098919 */ /* 0x000ea20000008800 */
[----:B-1----:R-:W-:Y:S02]  /*0750*/  R2UR UR5, R8 ;  /* 0x00000000080572ca */ /* 0x002fe400000e0000 */
[----:B------:R-:W-:-:S08]  /*0760*/  SHF.R.U32.HI R8, RZ, 0x5, R36 ;  /* 0x00000005ff087819 */ /* 0x000fd00000011624 */
[----:B------:R-:W-:-:S03]  /*0770*/  UIMAD.WIDE.U32 UR8, UR32, UR4, URZ ;  /* 0x00000004200872a5 */ /* 0x000fc6000f8e00ff */
[----:B------:R-:W-:-:S04]  /*0780*/  UIADD3 UR8, UPT, UPT, URZ, -UR5, URZ ;  /* 0x80000005ff087290 */ /* 0x000fc8000fffe0ff */
[----:B------:R-:W-:Y:S01]  /*0790*/  UMOV UR12, UR9 ;  /* 0x00000009000c7c82 */ /* 0x000fe20008000000 */
[----:B------:R-:W-:Y:S01]  /*07a0*/  R2UR UR9, R2 ;  /* 0x00000000020972ca */ /* 0x000fe200000e0000 */
[----:B------:R-:W-:Y:S01]  /*07b0*/  IMAD R3, RZ, RZ, -UR12 ;  /* 0x8000000cff037e24 */ /* 0x000fe2000f8e02ff */
[----:B------:R-:W-:Y:S01]  /*07c0*/  UIMAD UR8, UR8, UR23, URZ ;  /* 0x00000017080872a4 */ /* 0x000fe2000f8e02ff */
[----:B------:R-:W-:Y:S02]  /*07d0*/  IADD3 R2, PT, PT, RZ, -R11, RZ ;  /* 0x8000000bff027210 */ /* 0x000fe40007ffe0ff */
[----:B------:R-:W-:Y:S01]  /*07e0*/  IMAD R3, R0, R3, UR4 ;  /* 0x0000000400037e24 */ /* 0x000fe2000f8e0203 */
[----:B------:R-:W-:Y:S02]  /*07f0*/  UMOV UR4, URZ ;  /* 0x000000ff00047c82 */ /* 0x000fe40008000000 */
[----:B------:R-:W-:Y:S01]  /*0800*/  UIMAD.WIDE.U32 UR4, UR5, UR8, UR4 ;  /* 0x00000008050472a5 */ /* 0x000fe2000f8e0004 */
[----:B------:R-:W-:-:S02]  /*0810*/  R2UR UR8, R2 ;  /* 0x00000000020872ca */ /* 0x000fc400000e0000 */
[----:B------:R-:W-:Y:S02]  /*0820*/  ISETP.GT.U32.AND P1, PT, R0, R3, PT ;  /* 0x000000030000720c */ /* 0x000fe40003f24070 */
[----:B------:R-:W-:Y:S01]  /*0830*/  UIMAD.WIDE.U32 UR4, UR5, UR9, URZ ;  /* 0x00000009050472a5 */ /* 0x000fe2000f8e00ff */
[----:B------:R-:W-:-:S08]  /*0840*/  @!P0 MOV R2, 0x400 ;  /* 0x0000040000028802 */ /* 0x000fd00000000f00 */
[----:B------:R-:W-:Y:S02]  /*0850*/  UIMAD UR4, UR5, UR8, UR9 ;  /* 0x00000008050472a4 */ /* 0x000fe4000f8e0209 */
[----:B------:R-:W-:Y:S01]  /*0860*/  VOTEU.ANY UP3, P1 ;  /* 0x0000000000ff7886 */ /* 0x000fe20000860100 */
[----:B------:R-:W-:Y:S01]  /*0870*/  PLOP3.LUT P1, PT, PT, PT, UP3, 0x80, 0x8 ;  /* 0x000000000008781c */ /* 0x000fe20003f2f038 */
[----:B------:R-:W-:Y:S02]  /*0880*/  UISETP.GT.U32.AND UP5, UPT, UR23, UR4, UPT ;  /* 0x000000041700728c */ /* 0x000fe4000bfa4070 */
[----:B0-----:R-:W-:Y:S02]  /*0890*/  @UP0 UIMAD UR9, UR21, UR13, UR19 ;  /* 0x0000000d150902a4 */ /* 0x001fe4000f8e0213 */
[----:B------:R-:W-:Y:S02]  /*08a0*/  @!UP3 UIADD3 UR12, UPT, UPT, UR12, 0x1, URZ ;  /* 0x000000010c0cb890 */ /* 0x000fe4000fffe0ff */
[----:B------:R-:W-:-:S05]  /*08b0*/  @UP0 UIMAD UR9, UR9, UR27, 0x1 ;  /* 0x00000001090904a4 */ /* 0x000fca000f8e021b */
[----:B------:R-:W-:Y:S01]  /*08c0*/  @!UP5 UIADD3 UR4, UPT, UPT, UR4, -UR23, URZ ;  /* 0x800000170404d290 */ /* 0x000fe2000fffe0ff */
[-C--:B------:R-:W-:Y:S01]  /*08d0*/  @!P1 IADD3 R3, PT, PT, R3, -R0.reuse, RZ ;  /* 0x8000000003039210 */ /* 0x080fe20007ffe0ff */
[----:B------:R-:W-:Y:S02]  /*08e0*/  @!UP5 UIADD3 UR5, UPT, UPT, UR5, 0x1, URZ ;  /* 0x000000010505d890 */ /* 0x000fe4000fffe0ff */
[----:B------:R-:W-:Y:S01]  /*08f0*/  UISETP.GE.U32.AND UP4, UPT, UR4, UR23, UPT ;  /* 0x000000170400728c */ /* 0x000fe2000bf86070 */
[----:B------:R-:W-:Y:S01]  /*0900*/  ISETP.GE.U32.AND P1, PT, R3, R0, PT ;  /* 0x000000000300720c */ /* 0x000fe20003f26070 */
[----:B------:R-:W-:Y:S01]  /*0910*/  ULOP3.LUT UR4, UR19, UR16, URZ, 0x3c, !UPT ;  /* 0x0000001013047292 */ /* 0x000fe2000f8e3cff */
[----:B--2---:R-:W-:Y:S02]  /*0920*/  @!P0 LEA R3, R9, R2, 0x18 ;  /* 0x0000000209038211 */ /* 0x004fe400078ec0ff */
[----:B------:R-:W-:Y:S01]  /*0930*/  MOV R9, UR18 ;  /* 0x0000001200097c02 */ /* 0x000fe20008000f00 */
[----:B------:R-:W-:-:S02]  /*0940*/  UISETP.GE.AND UP5, UPT, UR4, URZ, UPT ;  /* 0x000000ff0400728c */ /* 0x000fc4000bfa6270 */
[----:B------:R-:W-:Y:S01]  /*0950*/  @!P0 IMAD R3, R36, 0x10, R3 ;  /* 0x0000001024038824 */ /* 0x000fe200078e0203 */
[----:B------:R-:W-:Y:S02]  /*0960*/  LEA R42, R9, R8, 0x4 ;  /* 0x00000008092a7211 */ /* 0x000fe400078e20ff */
        /* <DEDUP_REMOVED lines=10> */
[----:B------:R-:W-:Y:S01]  /*0a10*/  @!UP2 UIADD3 UR16, UPT, UPT, URZ, -UR16, URZ ;  /* 0x80000010ff10a290 */ /* 0x000fe2000fffe0ff */
[----:B---3--:R0:W-:Y:S01]  /*0a20*/  @!P0 STS.128 [R3], R4 ;  /* 0x0000000403008388 */ /* 0x0081e20000000c00 */
[----:B------:R-:W-:Y:S01]  /*0a30*/  BAR.SYNC.DEFER_BLOCKING 0x0 ;  /* 0x0000000000007b1d */ /* 0x000fe20000010000 */
[----:B------:R-:W-:Y:S01]  /*0a40*/  ISETP.GE.U32.AND P0, PT, R42, UR10, PT ;  /* 0x0000000a2a007c0c */ /* 0x000fe2000bf06070 */
[----:B------:R-:W-:Y:S02]  /*0a50*/  @!UP1 ULOP3.LUT UR16, URZ, UR26, URZ, 0x33, !UPT ;  /* 0x0000001aff109292 */ /* 0x000fe4000f8e33ff */
[----:B------:R-:W-:-:S10]  /*0a60*/  @!UP0 UIMAD UR9, UR27, UR6, 0x1 ;  /* 0x000000011b0984a4 */ /* 0x000fd4000f8e0206 */
[----:B------:R-:W-:Y:S05]  /*0a70*/  @P0 BRA `(.L_x_21848) ;  /* 0x00000018009c0947 */ /* 0x000fea0003800000 */
[----:B------:R-:W1:Y:S01]  /*0a80*/  LDCU UR4, c[0x0][0x3c8] ;  /* 0x00007900ff0477ac */ /* 0x000e620008000800 */
[----:B------:R-:W2:Y:S01]  /*0a90*/  S2UR UR5, SR_CgaCtaId ;  /* 0x00000000000579c3 */ /* 0x000ea20000008800 */
[----:B0-----:R-:W-:Y:S01]  /*0aa0*/  IMAD.WIDE.U32 R2, R42, 0x4, RZ ;  /* 0x000000042a027825 */ /* 0x001fe200078e00ff */
[----:B------:R-:W-:Y:S01]  /*0ab0*/  LEA R0, R8, UR22, 0x5 ;  /* 0x0000001608007c11 */ /* 0x000fe2000f8e28ff */
[----:B------:R-:W0:Y:S01]  /*0ac0*/  LDCU.64 UR6, c[0x0][0x3b8] ;  /* 0x00007700ff0677ac */ /* 0x000e220008000a00 */
[----:B------:R-:W-:-:S03]  /*0ad0*/  MOV R41, 0xff7fffff ;  /* 0xff7fffff00297802 */ /* 0x000fc60000000f00 */
[----:B------:R-:W-:Y:S01]  /*0ae0*/  VIADD R37, R0, 0x1 ;  /* 0x0000000100257836 */ /* 0x000fe20000000000 */
[----:B-1----:R-:W-:-:S06]  /*0af0*/  UIMAD UR4, UR17, UR4, URZ ;  /* 0x00000004110472a4 */ /* 0x002fcc000f8e02ff */
[----:B------:R-:W-:Y:S01]  /*0b00*/  MOV R5, UR4 ;  /* 0x0000000400057c02 */ /* 0x000fe20008000f00 */
[----:B------:R-:W-:Y:S02]  /*0b10*/  UMOV UR4, 0x400 ;  /* 0x0000040000047882 */ /* 0x000fe40000000000 */
[----:B------:R-:W-:Y:S02]  /*0b20*/  UIADD3 UR4, UPT, UPT, UR4, 0xe0, URZ ;  /* 0x000000e004047890 */ /* 0x000fe4000fffe0ff */
[----:B------:R-:W-:Y:S01]  /*0b30*/  IMAD.WIDE R2, R5, 0x4, R2 ;  /* 0x0000000405027825 */ /* 0x000fe200078e0202 */
[----:B------:R-:W-:Y:S01]  /*0b40*/  LOP3.LUT R5, R36, 0x1f, RZ, 0xc0, !PT ;  /* 0x0000001f24057812 */ /* 0x000fe200078ec0ff */
[----:B--2---:R-:W-:Y:S01]  /*0b50*/  ULEA UR4, UR5, UR4, 0x18 ;  /* 0x0000000405047291 */ /* 0x004fe2000f8ec0ff */
[----:B0-----:R-:W-:-:S03]  /*0b60*/  IADD3 R2, P0, PT, R2, UR6, RZ ;  /* 0x0000000602027c10 */ /* 0x001fc6000ff1e0ff */
[----:B------:R-:W-:Y:S01]  /*0b70*/  IMAD R8, R8, 0x20, R5 ;  /* 0x0000002008087824 */ /* 0x000fe200078e0205 */
[----:B------:R-:W-:Y:S02]  /*0b80*/  IADD3 R5, PT, PT, R5, R0, RZ ;  /* 0x0000000005057210 */ /* 0x000fe40007ffe0ff */
[----:B------:R-:W-:Y:S02]  /*0b90*/  IADD3.X R3, PT, PT, R3, UR7, RZ, P0, !PT ;  /* 0x0000000703037c10 */ /* 0x000fe400087fe4ff */
[C---:B------:R-:W-:Y:S02]  /*0ba0*/  IADD3 R39, PT, PT, R5.reuse, -UR20, RZ ;  /* 0x8000001405277c10 */ /* 0x040fe4000fffe0ff */
[----:B------:R-:W-:Y:S02]  /*0bb0*/  IADD3 R38, PT, PT, R5, 0x1, RZ ;  /* 0x0000000105267810 */ /* 0x000fe40007ffe0ff */
[----:B------:R-:W-:-:S07]  /*0bc0*/  LEA R40, R8, UR4, 0x2 ;  /* 0x0000000408287c11 */ /* 0x000fce000f8e10ff */
.L_x_21851:
        /* <DEDUP_REMOVED lines=22> */
[----:B------:R-:W-:-:S05]  /*0d30*/  ISETP.NE.AND P1, PT, R11, RZ, PT ;  /* 0x000000ff0b00720c */ /* 0x000fca0003f25270 */
[----:B------:R-:W0:Y:S06]  /*0d40*/  F2I.FTZ.U32.TRUNC.NTZ R5, R5 ;  /* 0x0000000500057305 */ /* 0x000e2c000021f000 */
[----:B------:R-:W-:-:S05]  /*0d50*/  @P0 IADD3 R6, PT, PT, R6, 0x1, RZ ;  /* 0x0000000106060810 */ /* 0x000fca0007ffe0ff */
[----:B------:R-:W-:-:S05]  /*0d60*/  IMAD.MOV.U32 R8, RZ, RZ, R6 ;  /* 0x000000ffff087224 */ /* 0x000fca00078e0006 */
[----:B------:R-:W-:Y:S02]  /*0d70*/  @!P2 IADD3 R8, PT, PT, RZ, -R8, RZ ;  /* 0x80000008ff08a210 */ /* 0x000fe40007ffe0ff */
[----:B------:R-:W-:Y:S02]  /*0d80*/  @!P1 LOP3.LUT R8, RZ, R11, RZ, 0x33, !PT ;  /* 0x0000000bff089212 */ /* 0x000fe400078e33ff */
[----:B0-----:R-:W-:Y:S02]  /*0d90*/  IADD3 R4, PT, PT, RZ, -R5, RZ ;  /* 0x80000005ff047210 */ /* 0x001fe40007ffe0ff */
[----:B------:R-:W-:Y:S01]  /*0da0*/  ISETP.NE.AND P1, PT, R12, RZ, PT ;  /* 0x000000ff0c00720c */ /* 0x000fe20003f25270 */
[----:B------:R-:W-:Y:S02]  /*0db0*/  VIADD R6, R8, UR9 ;  /* 0x0000000908067c36 */ /* 0x000fe40008000000 */
        /* <DEDUP_REMOVED lines=22> */
[----:B------:R-:W-:Y:S01]  /*0f20*/  SHF.L.U32 R4, R36, 0x3, RZ ;  /* 0x0000000324047819 */ /* 0x000fe200000006ff */
[----:B------:R-:W-:-:S03]  /*0f30*/  UIMAD UR4, UR8, UR29, URZ ;  /* 0x0000001d080472a4 */ /* 0x000fc6000f8e02ff */
[----:B------:R-:W-:-:S03]  /*0f40*/  LOP3.LUT R4, R4, 0xf8, RZ, 0xc0, !PT ;  /* 0x000000f804047812 */ /* 0x000fc600078ec0ff */
[----:B0-----:R-:W-:Y:S02]  /*0f50*/  MOV R5, UR4 ;  /* 0x0000000400057c02 */ /* 0x001fe40008000f00 */
        /* <DEDUP_REMOVED lines=10> */
[----:B------:R-:W4:Y:S01]  /*1000*/  LDG.E.128.CONSTANT R16, desc[UR14][R46.64+0x600] ;  /* 0x0006000e2e107981 */ /* 0x000f22000c1e9d00 */
        /* <DEDUP_REMOVED lines=11> */
[----:B------:R-:W-:Y:S02]  /*10c0*/  HADD2.F32 R20, -RZ, R21.H0_H0 ;  /* 0x20000015ff147230 */ /* 0x000fe40000004100 */
[----:B------:R-:W-:Y:S02]  /*10d0*/  HADD2.F32 R24, -RZ, R24.H1_H1 ;  /* 0x30000018ff187230 */ /* 0x000fe40000004100 */
[----:B------:R-:W-:Y:S01]  /*10e0*/  FFMA.FTZ R4, R4, R29, R33 ;  /* 0x0000001d04047223 */ /* 0x000fe20000010021 */
[----:B------:R-:W-:-:S02]  /*10f0*/  HADD2.F32 R33, -RZ, R5.H0_H0 ;  /* 0x20000005ff217230 */ /* 0x000fc40000004100 */
[----:B------:R-:W-:Y:S02]  /*1100*/  HADD2.F32 R29, -RZ, R8.H1_H1 ;  /* 0x30000008ff1d7230 */ /* 0x000fe40000004100 */
[----:B------:R-:W-:Y:S02]  /*1110*/  HADD2.F32 R8, -RZ, R21.H1_H1 ;  /* 0x30000015ff087230 */ /* 0x000fe40000004100 */
[----:B------:R-:W-:Y:S01]  /*1120*/  FMUL.FTZ R33, R20, R33 ;  /* 0x0000002114217220 */ /* 0x000fe20000410000 */
[----:B------:R-:W-:Y:S02]  /*1130*/  HADD2.F32 R21, -RZ, R5.H1_H1 ;  /* 0x30000005ff157230 */ /* 0x000fe40000004100 */
[----:B------:R-:W-:Y:S01]  /*1140*/  FFMA.FTZ R24, R24, R29, R31 ;  /* 0x0000001d18187223 */ /* 0x000fe2000001001f */
[----:B------:R-:W-:Y:S02]  /*1150*/  HADD2.F32 R20, -RZ, R25.H0_H0 ;  /* 0x20000019ff147230 */ /* 0x000fe40000004100 */
[----:B------:R-:W-:-:S02]  /*1160*/  HADD2.F32 R5, -RZ, R9.H0_H0 ;  /* 0x20000009ff057230 */ /* 0x000fc40000004100 */
[----:B------:R-:W-:Y:S01]  /*1170*/  FMUL.FTZ R8, R8, R21 ;  /* 0x0000001508087220 */ /* 0x000fe20000410000 */
[----:B------:R-:W-:Y:S02]  /*1180*/  HADD2.F32 R28, -RZ, R22.H0_H0 ;  /* 0x20000016ff1c7230 */ /* 0x000fe40000004100 */
[----:B------:R-:W-:Y:S02]  /*1190*/  HADD2.F32 R29, -RZ, R6.H0_H0 ;  /* 0x20000006ff1d7230 */ /* 0x000fe40000004100 */
[----:B------:R-:W-:Y:S01]  /*11a0*/  FFMA.FTZ R5, R20, R5, R33 ;  /* 0x0000000514057223 */ /* 0x000fe20000010021 */
[----:B------:R-:W-:Y:S02]  /*11b0*/  HADD2.F32 R25, -RZ, R25.H1_H1 ;  /* 0x30000019ff197230 */ /* 0x000fe40000004100 */
[----:B------:R-:W-:Y:S02]  /*11c0*/  HADD2.F32 R9, -RZ, R9.H1_H1 ;  /* 0x30000009ff097230 */ /* 0x000fe40000004100 */
[----:B------:R-:W-:Y:S01]  /*11d0*/  FMUL.FTZ R29, R28, R29 ;  /* 0x0000001d1c1d7220 */ /* 0x000fe20000410000 */
[----:B------:R-:W-:-:S02]  /*11e0*/  HADD2.F32 R20, -RZ, R26.H0_H0 ;  /* 0x2000001aff147230 */ /* 0x000fc40000004100 */
[----:B------:R-:W-:Y:S02]  /*11f0*/  HADD2.F32 R21, -RZ, R10.H0_H0 ;  /* 0x2000000aff157230 */ /* 0x000fe40000004100 */
[----:B------:R-:W-:Y:S01]  /*1200*/  FFMA.FTZ R9, R25, R9, R8 ;  /* 0x0000000919097223 */ /* 0x000fe20000010008 */
[----:B------:R-:W-:Y:S02]  /*1210*/  HADD2.F32 R22, -RZ, R22.H1_H1 ;  /* 0x30000016ff167230 */ /* 0x000fe40000004100 */
[----:B------:R-:W-:Y:S02]  /*1220*/  FFMA.FTZ R8, R20, R21, R29 ;  /* 0x0000001514087223 */ /* 0x000fe4000001001d */
[----:B------:R-:W2:Y:S01]  /*1230*/  LDG.E.128.CONSTANT R28, desc[UR14][R46.64+0x800] ;  /* 0x0008000e2e1c7981 */ /* 0x000ea2000c1e9d00 */
[----:B------:R-:W-:Y:S02]  /*1240*/  HADD2.F32 R21, -RZ, R6.H1_H1 ;  /* 0x30000006ff157230 */ /* 0x000fe40000004100 */
[----:B------:R-:W-:-:S02]  /*1250*/  HADD2.F32 R6, -RZ, R23.H0_H0 ;  /* 0x20000017ff067230 */ /* 0x000fc40000004100 */
[----:B------:R-:W-:Y:S02]  /*1260*/  HADD2.F32 R25, -RZ, R7.H0_H0 ;  /* 0x20000007ff197230 */ /* 0x000fe40000004100 */
[----:B------:R-:W-:Y:S01]  /*1270*/  FMUL.FTZ R33, R22, R21 ;  /* 0x0000001516217220 */ /* 0x000fe20000410000 */
[----:B------:R-:W-:Y:S02]  /*1280*/  HADD2.F32 R20, -RZ, R26.H1_H1 ;  /* 0x3000001aff147230 */ /* 0x000fe40000004100 */
[----:B------:R-:W-:Y:S02]  /*1290*/  HADD2.F32 R21, -RZ, R10.H1_H1 ;  /* 0x3000000aff157230 */ /* 0x000fe40000004100 */
[----:B------:R-:W-:Y:S01]  /*12a0*/  FMUL.FTZ R35, R6, R25 ;  /* 0x0000001906237220 */ /* 0x000fe20000410000 */
[----:B------:R-:W-:Y:S02]  /*12b0*/  HADD2.F32 R6, -RZ, R27.H0_H0 ;  /* 0x2000001bff067230 */ /* 0x000fe40000004100 */
[----:B------:R-:W-:-:S02]  /*12c0*/  HADD2.F32 R25, -RZ, R11.H0_H0 ;  /* 0x2000000bff197230 */ /* 0x000fc40000004100 */
[----:B------:R-:W-:Y:S01]  /*12d0*/  FFMA.FTZ R20, R20, R21, R33 ;  /* 0x0000001514147223 */ /* 0x000fe20000010021 */
[----:B------:R-:W-:Y:S02]  /*12e0*/  HADD2.F32 R23, -RZ, R23.H1_H1 ;  /* 0x30000017ff177230 */ /* 0x000fe40000004100 */
[----:B------:R-:W-:Y:S02]  /*12f0*/  HADD2.F32 R11, -RZ, R11.H1_H1 ;  /* 0x3000000bff0b7230 */ /* 0x000fe40000004100 */
[----:B------:R-:W-:Y:S01]  /*1300*/  FFMA.FTZ R21, R6, R25, R35 ;  /* 0x0000001906157223 */ /* 0x000fe20000010023 */
[----:B------:R-:W-:Y:S01]  /*1310*/  HADD2.F32 R6, -RZ, R7.H1_H1 ;  /* 0x30000007ff067230 */ /* 0x000fe20000004100 */
[----:B------:R-:W0:Y:S01]  /*1320*/  LDS.128 R32, [UR4+0x20] ;  /* 0x00002004ff207984 */ /* 0x000e220008000c00 */
[----:B------:R-:W-:-:S03]  /*1330*/  HADD2.F32 R22, -RZ, R27.H1_H1 ;  /* 0x3000001bff167230 */ /* 0x000fc60000004100 */
[----:B------:R-:W-:Y:S01]  /*1340*/  FMUL.FTZ R23, R23, R6 ;  /* 0x0000000617177220 */ /* 0x000fe20000410000 */
[--C-:B----4-:R-:W-:Y:S02]  /*1350*/  HADD2.F32 R6, -RZ, R12.reuse.H0_H0 ;  /* 0x2000000cff067230 */ /* 0x110fe40000004100 */
[----:B------:R-:W-:Y:S02]  /*1360*/  HADD2.F32 R12, -RZ, R12.H1_H1 ;  /* 0x3000000cff0c7230 */ /* 0x000fe40000004100 */
[----:B------:R-:W-:Y:S01]  /*1370*/  FFMA.FTZ R22, R22, R11, R23 ;  /* 0x0000000b16167223 */ /* 0x000fe20000010017 */
[--C-:B0-----:R-:W-:Y:S02]  /*1380*/  HADD2.F32 R23, -RZ, R32.reuse.H0_H0 ;  /* 0x20000020ff177230 */ /* 0x101fe40000004100 */
[----:B------:R-:W-:Y:S02]  /*1390*/  HADD2.F32 R7, -RZ, R32.H1_H1 ;  /* 0x30000020ff077230 */ /* 0x000fe40000004100 */
[----:B------:R-:W-:-:S02]  /*13a0*/  HADD2.F32 R10, -RZ, R33.H1_H1 ;  /* 0x30000021ff0a7230 */ /* 0x000fc40000004100 */
[----:B------:R-:W-:Y:S01]  /*13b0*/  FFMA.FTZ R23, R23, R6, R4 ;  /* 0x0000000617177223 */ /* 0x000fe20000010004 */
[----:B------:R-:W-:Y:S02]  /*13c0*/  HADD2.F32 R4, -RZ, R33.H0_H0 ;  /* 0x20000021ff047230 */ /* 0x000fe40000004100 */
[----:B------:R-:W-:Y:S01]  /*13d0*/  FFMA.FTZ R24, R7, R12, R24 ;  /* 0x0000000c07187223 */ /* 0x000fe20000010018 */
[--C-:B------:R-:W-:Y:S02]  /*13e0*/  HADD2.F32 R6, -RZ, R13.reuse.H0_H0 ;  /* 0x2000000dff067230 */ /* 0x100fe40000004100 */
[----:B------:R-:W-:-:S03]  /*13f0*/  HADD2.F32 R13, -RZ, R13.H1_H1 ;  /* 0x3000000dff0d7230 */ /* 0x000fc60000004100 */
[----:B------:R-:W-:Y:S02]  /*1400*/  FFMA.FTZ R12, R4, R6, R5 ;  /* 0x00000006040c7223 */ /* 0x000fe40000010005 */
[----:B------:R-:W3:Y:S01]  /*1410*/  LDG.E.128.CONSTANT R4, desc[UR14][R46.64+0xa00] ;  /* 0x000a000e2e047981 */ /* 0x000ee2000c1e9d00 */
[----:B------:R-:W-:Y:S01]  /*1420*/  FFMA.FTZ R13, R10, R13, R9 ;  /* 0x0000000d0a0d7223 */ /* 0x000fe20000010009 */
[----:B------:R-:W-:Y:S02]  /*1430*/  HADD2.F32 R9, -RZ, R34.H0_H0 ;  /* 0x20000022ff097230 */ /* 0x000fe40000004100 */
[----:B------:R-:W-:Y:S02]  /*1440*/  HADD2.F32 R32, -RZ, R14.H0_H0 ;  /* 0x2000000eff207230 */ /* 0x000fe40000004100 */
[----:B------:R-:W-:Y:S02]  /*1450*/  HADD2.F32 R25, -RZ, R34.H1_H1 ;  /* 0x30000022ff197230 */ /* 0x000fe40000004100 */
[----:B------:R-:W-:-:S02]  /*1460*/  HADD2.F32 R14, -RZ, R14.H1_H1 ;  /* 0x3000000eff0e7230 */ /* 0x000fc40000004100 */
[----:B------:R-:W-:Y:S01]  /*1470*/  FFMA.FTZ R32, R9, R32, R8 ;  /* 0x0000002009207223 */ /* 0x000fe20000010008 */
[--C-:B------:R-:W-:Y:S01]  /*1480*/  HADD2.F32 R27, -RZ, R15.reuse.H0_H0 ;  /* 0x2000000fff1b7230 */ /* 0x100fe20000004100 */
[----:B------:R-:W0:Y:S01]  /*1490*/  LDS.128 R8, [UR4+0x30] ;  /* 0x00003004ff087984 */ /* 0x000e220008000c00 */
[----:B------:R-:W-:Y:S02]  /*14a0*/  HADD2.F32 R15, -RZ, R15.H1_H1 ;  /* 0x3000000fff0f7230 */ /* 0x000fe40000004100 */
[----:B------:R-:W-:Y:S01]  /*14b0*/  FFMA.FTZ R25, R25, R14, R20 ;  /* 0x0000000e19197223 */ /* 0x000fe20000010014 */
[--C-:B------:R-:W-:Y:S02]  /*14c0*/  HADD2.F32 R14, -RZ, R35.reuse.H0_H0 ;  /* 0x20000023ff0e7230 */ /* 0x100fe40000004100 */
[----:B------:R-:W-:-:S03]  /*14d0*/  HADD2.F32 R33, -RZ, R35.H1_H1 ;  /* 0x30000023ff217230 */ /* 0x000fc60000004100 */
        /* <DEDUP_REMOVED lines=15> */
[----:B------:R-:W-:Y:S02]  /*15d0*/  HADD2.F32 R13, -RZ, R10.H0_H0 ;  /* 0x2000000aff0d7230 */ /* 0x000fe40000004100 */
[----:B------:R-:W-:-:S05]  /*15e0*/  HADD2.F32 R12, -RZ, R18.H0_H0 ;  /* 0x20000012ff0c7230 */ /* 0x000fca0000004100 */
[----:B------:R-:W-:Y:S02]  /*15f0*/  FFMA.FTZ R32, R13, R12, R32 ;  /* 0x0000000c0d207223 */ /* 0x000fe40000010020 */
[----:B------:R-:W4:Y:S01]  /*1600*/  LDG.E.128.CONSTANT R12, desc[UR14][R46.64+0xe00] ;  /* 0x000e000e2e0c7981 */ /* 0x000f22000c1e9d00 */
[----:B------:R-:W-:Y:S02]  /*1610*/  HADD2.F32 R10, -RZ, R10.H1_H1 ;  /* 0x3000000aff0a7230 */ /* 0x000fe40000004100 */
[----:B------:R-:W-:Y:S02]  /*1620*/  HADD2.F32 R18, -RZ, R18.H1_H1 ;  /* 0x30000012ff127230 */ /* 0x000fe40000004100 */
[--C-:B------:R-:W-:Y:S02]  /*1630*/  HADD2.F32 R16, -RZ, R19.reuse.H0_H0 ;  /* 0x20000013ff107230 */ /* 0x100fe40000004100 */
[----:B------:R-:W-:Y:S02]  /*1640*/  HADD2.F32 R19, -RZ, R19.H1_H1 ;  /* 0x30000013ff137230 */ /* 0x000fe40000004100 */
[----:B------:R-:W-:Y:S01]  /*1650*/  FFMA.FTZ R25, R10, R18, R25 ;  /* 0x000000120a197223 */ /* 0x000fe20000010019 */
[----:B------:R-:W-:-:S05]  /*1660*/  HADD2.F32 R10, -RZ, R11.H0_H0 ;  /* 0x2000000bff0a7230 */ /* 0x000fca0000004100 */
[----:B------:R-:W-:Y:S01]  /*1670*/  FFMA.FTZ R27, R10, R16, R27 ;  /* 0x000000100a1b7223 */ /* 0x000fe2000001001b */
[----:B------:R-:W-:-:S05]  /*1680*/  HADD2.F32 R10, -RZ, R11.H1_H1 ;  /* 0x3000000bff0a7230 */ /* 0x000fca0000004100 */
        /* <DEDUP_REMOVED lines=14> */
[----:B------:R-:W-:Y:S02]  /*1770*/  HADD2.F32 R29, -RZ, R30.H1_H1 ;  /* 0x3000001eff1d7230 */ /* 0x000fe40000004100 */
[----:B------:R-:W-:Y:S02]  /*1780*/  HADD2.F32 R30, -RZ, R19.H0_H0 ;  /* 0x20000013ff1e7230 */ /* 0x000fe40000004100 */
[----:B------:R-:W-:Y:S01]  /*1790*/  FFMA.FTZ R17, R8, R17, R9 ;  /* 0x0000001108117223 */ /* 0x000fe20000010009 */
[----:B------:R-:W-:-:S02]  /*17a0*/  HADD2.F32 R9, -RZ, R18.H0_H0 ;  /* 0x20000012ff097230 */ /* 0x000fc40000004100 */
[----:B------:R-:W-:-:S03]  /*17b0*/  HADD2.F32 R18, -RZ, R18.H1_H1 ;  /* 0x30000012ff127230 */ /* 0x000fc60000004100 */
[----:B------:R-:W-:Y:S01]  /*17c0*/  FFMA.FTZ R28, R9, R28, R32 ;  /* 0x0000001c091c7223 */ /* 0x000fe20000010020 */
[----:B------:R-:W-:Y:S01]  /*17d0*/  HADD2.F32 R32, -RZ, R19.H1_H1 ;  /* 0x30000013ff207230 */ /* 0x000fe20000004100 */
[----:B------:R-:W0:Y:S01]  /*17e0*/  LDS.128 R8, [UR4+0x50] ;  /* 0x00005004ff087984 */ /* 0x000e220008000c00 */
[----:B------:R-:W-:Y:S01]  /*17f0*/  FFMA.FTZ R29, R18, R29, R25 ;  /* 0x0000001d121d7223 */ /* 0x000fe20000010019 */
[--C-:B------:R-:W-:Y:S02]  /*1800*/  HADD2.F32 R18, -RZ, R31.reuse.H0_H0 ;  /* 0x2000001fff127230 */ /* 0x100fe40000004100 */
[----:B------:R-:W-:-:S03]  /*1810*/  HADD2.F32 R31, -RZ, R31.H1_H1 ;  /* 0x3000001fff1f7230 */ /* 0x000fc60000004100 */
[----:B------:R-:W-:Y:S02]  /*1820*/  FFMA.FTZ R30, R30, R18, R27 ;  /* 0x000000121e1e7223 */ /* 0x000fe4000001001b */
[----:B------:R-:W-:Y:S01]  /*1830*/  FFMA.FTZ R32, R32, R31, R33 ;  /* 0x0000001f20207223 */ /* 0x000fe20000010021 */
[--C-:B0-----:R-:W-:Y:S02]  /*1840*/  HADD2.F32 R33, -RZ, R8.reuse.H0_H0 ;  /* 0x20000008ff217230 */ /* 0x101fe40000004100 */
[----:B------:R-:W-:Y:S02]  /*1850*/  HADD2.F32 R19, -RZ, R8.H1_H1 ;  /* 0x30000008ff137230 */ /* 0x000fe40000004100 */
[--C-:B---3--:R-:W-:Y:S02]  /*1860*/  HADD2.F32 R8, -RZ, R4.reuse.H0_H0 ;  /* 0x20000004ff087230 */ /* 0x108fe40000004100 */
[----:B------:R-:W-:Y:S02]  /*1870*/  HADD2.F32 R4, -RZ, R4.H1_H1 ;  /* 0x30000004ff047230 */ /* 0x000fe40000004100 */
[----:B------:R-:W-:-:S02]  /*1880*/  HADD2.F32 R18, -RZ, R9.H1_H1 ;  /* 0x30000009ff127230 */ /* 0x000fc40000004100 */
[----:B------:R-:W-:Y:S01]  /*1890*/  FFMA.FTZ R33, R33, R8, R26 ;  /* 0x0000000821217223 */ /* 0x000fe2000001001a */
[----:B------:R-:W-:Y:S02]  /*18a0*/  HADD2.F32 R8, -RZ, R5.H0_H0 ;  /* 0x20000005ff087230 */ /* 0x000fe40000004100 */
[----:B------:R-:W-:Y:S01]  /*18b0*/  FFMA.FTZ R4, R19, R4, R24 ;  /* 0x0000000413047223 */ /* 0x000fe20000010018 */
[----:B------:R-:W-:Y:S02]  /*18c0*/  HADD2.F32 R19, -RZ, R9.H0_H0 ;  /* 0x20000009ff137230 */ /* 0x000fe40000004100 */
[----:B------:R-:W-:Y:S02]  /*18d0*/  HADD2.F32 R9, -RZ, R10.H0_H0 ;  /* 0x2000000aff097230 */ /* 0x000fe40000004100 */
[----:B------:R-:W-:Y:S02]  /*18e0*/  HADD2.F32 R24, -RZ, R6.H0_H0 ;  /* 0x20000006ff187230 */ /* 0x000fe40000004100 */
[----:B------:R-:W-:Y:S01]  /*18f0*/  FFMA.FTZ R8, R19, R8, R16 ;  /* 0x0000000813087223 */ /* 0x000fe20000010010 */
[----:B------:R-:W-:-:S02]  /*1900*/  HADD2.F32 R5, -RZ, R5.H1_H1 ;  /* 0x30000005ff057230 */ /* 0x000fc40000004100 */
[----:B------:R-:W-:Y:S02]  /*1910*/  FFMA.FTZ R28, R9, R24, R28 ;  /* 0x00000018091c7223 */ /* 0x000fe4000001001c */
[----:B------:R-:W2:Y:S01]  /*1920*/  LDG.E.128.CONSTANT R24, desc[UR14][R46.64+0x1000] ;  /* 0x0010000e2e187981 */ /* 0x000ea2000c1e9d00 */
[----:B------:R-:W-:-:S03]  /*1930*/  FFMA.FTZ R5, R18, R5, R17 ;  /* 0x0000000512057223 */ /* 0x000fc60000010011 */
[----:B------:R-:W0:Y:S01]  /*1940*/  LDS.128 R16, [UR4+0x60] ;  /* 0x00006004ff107984 */ /* 0x000e220008000c00 */
[----:B------:R-:W-:Y:S02]  /*1950*/  HADD2.F32 R31, -RZ, R6.H1_H1 ;  /* 0x30000006ff1f7230 */ /* 0x000fe40000004100 */
[----:B------:R-:W-:Y:S02]  /*1960*/  HADD2.F32 R9, -RZ, R11.H0_H0 ;  /* 0x2000000bff097230 */ /* 0x000fe40000004100 */
[--C-:B------:R-:W-:Y:S02]  /*1970*/  HADD2.F32 R6, -RZ, R7.reuse.H0_H0 ;  /* 0x20000007ff067230 */ /* 0x100fe40000004100 */
[----:B------:R-:W-:Y:S02]  /*1980*/  HADD2.F32 R7, -RZ, R7.H1_H1 ;  /* 0x30000007ff077230 */ /* 0x000fe40000004100 */
[----:B------:R-:W-:Y:S02]  /*1990*/  HADD2.F32 R11, -RZ, R11.H1_H1 ;  /* 0x3000000bff0b7230 */ /* 0x000fe40000004100 */
[----:B------:R-:W-:-:S03]  /*19a0*/  FFMA.FTZ R30, R9, R6, R30 ;  /* 0x00000006091e7223 */ /* 0x000fc6000001001e */
[----:B------:R-:W-:Y:S01]  /*19b0*/  FFMA.FTZ R32, R11, R7, R32 ;  /* 0x000000070b207223 */ /* 0x000fe20000010020 */
[----:B------:R-:W-:-:S05]  /*19c0*/  HADD2.F32 R10, -RZ, R10.H1_H1 ;  /* 0x3000000aff0a7230 */ /* 0x000fca0000004100 */
[----:B------:R-:W-:Y:S01]  /*19d0*/  FFMA.FTZ R31, R10, R31, R29 ;  /* 0x0000001f0a1f7223 */ /* 0x000fe2000001001d */
[----:B----4-:R-:W-:Y:S02]  /*19e0*/  HADD2.F32 R7, -RZ, R20.H0_H0 ;  /* 0x20000014ff077230 */ /* 0x010fe40000004100 */
[----:B0-----:R-:W-:Y:S02]  /*19f0*/  HADD2.F32 R6, -RZ, R16.H0_H0 ;  /* 0x20000010ff067230 */ /* 0x001fe40000004100 */
        /* <DEDUP_REMOVED lines=8> */
[----:B------:R-:W-:Y:S01]  /*1a80*/  FFMA.FTZ R21, R9, R6, R8 ;  /* 0x0000000609157223 */ /* 0x000fe20000010008 */
[----:B------:R-:W-:Y:S01]  /*1a90*/  HADD2.F32 R7, -RZ, R18.H0_H0 ;  /* 0x20000012ff077230 */ /* 0x000fe20000004100 */
[----:B------:R-:W3:Y:S01]  /*1aa0*/  LDG.E.128.CONSTANT R8, desc[UR14][R46.64+0x1200] ;  /* 0x0012000e2e087981 */ /* 0x000ee2000c1e9d00 */
[----:B------:R-:W-:-:S02]  /*1ab0*/  HADD2.F32 R6, -RZ, R22.H0_H0 ;  /* 0x20000016ff067230 */ /* 0x000fc40000004100 */
[----:B------:R-:W-:-:S03]  /*1ac0*/  FFMA.FTZ R29, R4, R29, R5 ;  /* 0x0000001d041d7223 */ /* 0x000fc60000010005 */
[----:B------:R-:W-:Y:S02]  /*1ad0*/  FFMA.FTZ R28, R7, R6, R28 ;  /* 0x00000006071c7223 */ /* 0x000fe4000001001c */
[----:B------:R-:W0:Y:S01]  /*1ae0*/  LDS.128 R4, [UR4+0x70] ;  /* 0x00007004ff047984 */ /* 0x000e220008000c00 */
[----:B------:R-:W-:Y:S02]  /*1af0*/  HADD2.F32 R17, -RZ, R19.H0_H0 ;  /* 0x20000013ff117230 */ /* 0x000fe40000004100 */
[--C-:B------:R-:W-:Y:S02]  /*1b00*/  HADD2.F32 R16, -RZ, R23.reuse.H0_H0 ;  /* 0x20000017ff107230 */ /* 0x100fe40000004100 */
[----:B------:R-:W-:Y:S02]  /*1b10*/  HADD2.F32 R18, -RZ, R18.H1_H1 ;  /* 0x30000012ff127230 */ /* 0x000fe40000004100 */
[----:B------:R-:W-:Y:S02]  /*1b20*/  HADD2.F32 R22, -RZ, R22.H1_H1 ;  /* 0x30000016ff167230 */ /* 0x000fe40000004100 */
[----:B------:R-:W-:Y:S01]  /*1b30*/  FFMA.FTZ R30, R17, R16, R30 ;  /* 0x00000010111e7223 */ /* 0x000fe2000001001e */
[----:B------:R-:W-:-:S02]  /*1b40*/  HADD2.F32 R23, -RZ, R23.H1_H1 ;  /* 0x30000017ff177230 */ /* 0x000fc40000004100 */
[----:B------:R-:W-:Y:S02]  /*1b50*/  HADD2.F32 R19, -RZ, R19.H1_H1 ;  /* 0x30000013ff137230 */ /* 0x000fe40000004100 */
[----:B------:R-:W-:Y:S02]  /*1b60*/  HADD2.F32 R17, -RZ, R12.H0_H0 ;  /* 0x2000000cff117230 */ /* 0x000fe40000004100 */
[----:B------:R-:W-:Y:S01]  /*1b70*/  FFMA.FTZ R31, R18, R22, R31 ;  /* 0x00000016121f7223 */ /* 0x000fe2000001001f */
[----:B------:R-:W-:Y:S01]  /*1b80*/  FFMA.FTZ R32, R19, R23, R32 ;  /* 0x0000001713207223 */ /* 0x000fe20000010020 */
[--C-:B0-----:R-:W-:Y:S02]  /*1b90*/  HADD2.F32 R16, -RZ, R4.reuse.H0_H0 ;  /* 0x20000004ff107230 */ /* 0x101fe40000004100 */
[----:B------:R-:W-:-:S03]  /*1ba0*/  HADD2.F32 R23, -RZ, R4.H1_H1 ;  /* 0x30000004ff177230 */ /* 0x000fc60000004100 */
[----:B------:R-:W-:Y:S01]  /*1bb0*/  FFMA.FTZ R33, R16, R17, R33 ;  /* 0x0000001110217223 */ /* 0x000fe20000010021 */
[----:B------:R-:W-:Y:S01]  /*1bc0*/  HADD2.F32 R4, -RZ, R12.H1_H1 ;  /* 0x3000000cff047230 */ /* 0x000fe20000004100 */
[----:B------:R-:W4:Y:S01]  /*1bd0*/  LDG.E.128.CONSTANT R16, desc[UR14][R46.64+0x1400] ;  /* 0x0014000e2e107981 */ /* 0x000f22000c1e9d00 */
[----:B------:R-:W-:-:S03]  /*1be0*/  HADD2.F32 R12, -RZ, R5.H0_H0 ;  /* 0x20000005ff0c7230 */ /* 0x000fc60000004100 */
        /* <DEDUP_REMOVED lines=40> */
[----:B------:R-:W-:-:S03]  /*1e70*/  FFMA.FTZ R35, R12, R13, R35 ;  /* 0x0000000d0c237223 */ /* 0x000fc60000010023 */
[----:B------:R-:W-:Y:S01]  /*1e80*/  FFMA.FTZ R32, R31, R27, R32 ;  /* 0x0000001b1f207223 */ /* 0x000fe20000010020 */
[----:B------:R-:W-:Y:S02]  /*1e90*/  HADD2.F32 R29, -RZ, R30.H1_H1 ;  /* 0x3000001eff1d7230 */ /* 0x000fe40000004100 */
[----:B------:R-:W-:Y:S02]  /*1ea0*/  HADD2.F32 R26, -RZ, R26.H1_H1 ;  /* 0x3000001aff1a7230 */ /* 0x000fe40000004100 */
[--C-:B0-----:R-:W-:Y:S02]  /*1eb0*/  HADD2.F32 R12, -RZ, R4.reuse.H0_H0 ;  /* 0x20000004ff0c7230 */ /* 0x101fe40000004100 */
[----:B------:R-:W-:Y:S02]  /*1ec0*/  HADD2.F32 R27, -RZ, R4.H1_H1 ;  /* 0x30000004ff1b7230 */ /* 0x000fe40000004100 */
[--C-:B---3--:R-:W-:Y:S02]  /*1ed0*/  HADD2.F32 R4, -RZ, R8.reuse.H1_H1 ;  /* 0x30000008ff047230 */ /* 0x108fe40000004100 */
[----:B------:R-:W-:-:S02]  /*1ee0*/  HADD2.F32 R13, -RZ, R8.H0_H0 ;  /* 0x20000008ff0d7230 */ /* 0x000fc40000004100 */
[----:B------:R-:W-:Y:S01]  /*1ef0*/  FFMA.FTZ R29, R29, R26, R14 ;  /* 0x0000001a1d1d7223 */ /* 0x000fe2000001000e */
[----:B------:R-:W-:Y:S02]  /*1f00*/  HADD2.F32 R8, -RZ, R9.H0_H0 ;  /* 0x20000009ff087230 */ /* 0x000fe40000004100 */
[----:B------:R-:W-:Y:S01]  /*1f10*/  FFMA.FTZ R4, R27, R4, R24 ;  /* 0x000000041b047223 */ /* 0x000fe20000010018 */
[--C-:B------:R-:W-:Y:S02]  /*1f20*/  HADD2.F32 R27, -RZ, R5.reuse.H0_H0 ;  /* 0x20000005ff1b7230 */ /* 0x100fe40000004100 */
[----:B------:R-:W-:Y:S02]  /*1f30*/  FFMA.FTZ R33, R12, R13, R33 ;  /* 0x0000000d0c217223 */ /* 0x000fe40000010021 */
[----:B------:R-:W0:Y:S01]  /*1f40*/  LDS.128 R12, [UR4+0xa0] ;  /* 0x0000a004ff0c7984 */ /* 0x000e220008000c00 */
[----:B------:R-:W-:Y:S01]  /*1f50*/  FFMA.FTZ R28, R27, R8, R28 ;  /* 0x000000081b1c7223 */ /* 0x000fe2000001001c */
[----:B------:R-:W-:-:S02]  /*1f60*/  HADD2.F32 R8, -RZ, R5.H1_H1 ;  /* 0x30000005ff087230 */ /* 0x000fc40000004100 */
[----:B------:R-:W-:Y:S02]  /*1f70*/  HADD2.F32 R5, -RZ, R9.H1_H1 ;  /* 0x30000009ff057230 */ /* 0x000fe40000004100 */
[----:B------:R-:W-:Y:S02]  /*1f80*/  HADD2.F32 R27, -RZ, R6.H0_H0 ;  /* 0x20000006ff1b7230 */ /* 0x000fe40000004100 */
[----:B------:R-:W-:Y:S02]  /*1f90*/  HADD2.F32 R9, -RZ, R10.H0_H0 ;  /* 0x2000000aff097230 */ /* 0x000fe40000004100 */
[----:B------:R-:W-:-:S03]  /*1fa0*/  FFMA.FTZ R5, R8, R5, R25 ;  /* 0x0000000508057223 */ /* 0x000fc60000010019 */
        /* <DEDUP_REMOVED lines=10> */
[----:B0-----:R-:W-:Y:S02]  /*2050*/  HADD2.F32 R9, -RZ, R12.H1_H1 ;  /* 0x3000000cff097230 */ /* 0x001fe40000004100 */
[--C-:B----4-:R-:W-:Y:S02]  /*2060*/  HADD2.F32 R8, -RZ, R16.reuse.H0_H0 ;  /* 0x20000010ff087230 */ /* 0x110fe40000004100 */
[----:B------:R-:W-:Y:S02]  /*2070*/  HADD2.F32 R16, -RZ, R16.H1_H1 ;  /* 0x30000010ff107230 */ /* 0x000fe40000004100 */
[----:B------:R-:W-:-:S03]  /*2080*/  HADD2.F32 R10, -RZ, R17.H0_H0 ;  /* 0x20000011ff0a7230 */ /* 0x000fc60000004100 */
[----:B------:R-:W-:Y:S01]  /*2090*/  FFMA.FTZ R4, R9, R16, R4 ;  /* 0x0000001009047223 */ /* 0x000fe20000010004 */
[--C-:B------:R-:W-:Y:S02]  /*20a0*/  HADD2.F32 R9, -RZ, R13.reuse.H0_H0 ;  /* 0x2000000dff097230 */ /* 0x100fe40000004100 */
[----:B------:R-:W-:Y:S02]  /*20b0*/  HADD2.F32 R6, -RZ, R12.H0_H0 ;  /* 0x2000000cff067230 */ /* 0x000fe40000004100 */
[----:B------:R-:W-:Y:S01]  /*20c0*/  FFMA.FTZ R32, R7, R11, R32 ;  /* 0x0000000b07207223 */ /* 0x000fe20000010020 */
[----:B------:R-:W-:Y:S02]  /*20d0*/  HADD2.F32 R12, -RZ, R20.H0_H0 ;  /* 0x20000014ff0c7230 */ /* 0x000fe40000004100 */
[----:B------:R-:W-:Y:S01]  /*20e0*/  FFMA.FTZ R28, R9, R10, R28 ;  /* 0x0000000a091c7223 */ /* 0x000fe2000001001c */
[----:B-1----:R-:W-:Y:S02]  /*20f0*/  HADD2.F32 R10, -RZ, R24.H0_H0 ;  /* 0x20000018ff0a7230 */ /* 0x002fe40000004100 */
[----:B------:R-:W-:Y:S01]  /*2100*/  FFMA.FTZ R33, R6, R8, R33 ;  /* 0x0000000806217223 */ /* 0x000fe20000010021 */
[----:B------:R-:W-:-:S02]  /*2110*/  HADD2.F32 R8, -RZ, R13.H1_H1 ;  /* 0x3000000dff087230 */ /* 0x000fc40000004100 */
[----:B------:R-:W-:Y:S02]  /*2120*/  HADD2.F32 R17, -RZ, R17.H1_H1 ;  /* 0x30000011ff117230 */ /* 0x000fe40000004100 */
[----:B------:R-:W-:Y:S02]  /*2130*/  HADD2.F32 R7, -RZ, R18.H0_H0 ;  /* 0x20000012ff077230 */ /* 0x000fe40000004100 */
[----:B------:R-:W-:Y:S02]  /*2140*/  HADD2.F32 R9, -RZ, R14.H0_H0 ;  /* 0x2000000eff097230 */ /* 0x000fe40000004100 */
[----:B------:R-:W-:Y:S02]  /*2150*/  HADD2.F32 R11, -RZ, R24.H1_H1 ;  /* 0x30000018ff0b7230 */ /* 0x000fe40000004100 */
[----:B------:R-:W-:Y:S02]  /*2160*/  HADD2.F32 R20, -RZ, R20.H1_H1 ;  /* 0x30000014ff147230 */ /* 0x000fe40000004100 */
[----:B------:R-:W-:Y:S01]  /*2170*/  FFMA.FTZ R10, R10, R12, R33 ;  /* 0x0000000c0a0a7223 */ /* 0x000fe20000010021 */
[----:B------:R-:W-:Y:S01]  /*2180*/  FFMA.FTZ R5, R8, R17, R5 ;  /* 0x0000001108057223 */ /* 0x000fe20000010005 */
[----:B------:R-:W-:Y:S01]  /*2190*/  FFMA.FTZ R7, R9, R7, R34 ;  /* 0x0000000709077223 */ /* 0x000fe20000010022 */
[----:B------:R-:W-:-:S02]  /*21a0*/  HADD2.F32 R12, -RZ, R21.H0_H0 ;  /* 0x20000015ff0c7230 */ /* 0x000fc40000004100 */
[----:B------:R-:W-:Y:S01]  /*21b0*/  FFMA.FTZ R11, R11, R20, R4 ;  /* 0x000000140b0b7223 */ /* 0x000fe20000010004 */
[----:B------:R-:W-:Y:S02]  /*21c0*/  HADD2.F32 R6, -RZ, R19.H0_H0 ;  /* 0x20000013ff067230 */ /* 0x000fe40000004100 */
[----:B------:R-:W-:Y:S02]  /*21d0*/  HADD2.F32 R8, -RZ, R15.H0_H0 ;  /* 0x2000000fff087230 */ /* 0x000fe40000004100 */
[--C-:B------:R-:W-:Y:S02]  /*21e0*/  HADD2.F32 R9, -RZ, R25.reuse.H0_H0 ;  /* 0x20000019ff097230 */ /* 0x100fe40000004100 */
[----:B------:R-:W-:Y:S02]  /*21f0*/  HADD2.F32 R4, -RZ, R25.H1_H1 ;  /* 0x30000019ff047230 */ /* 0x000fe40000004100 */
[----:B------:R-:W-:Y:S02]  /*2200*/  HADD2.F32 R21, -RZ, R21.H1_H1 ;  /* 0x30000015ff157230 */ /* 0x000fe40000004100 */
[----:B------:R-:W-:Y:S01]  /*2210*/  FFMA.FTZ R6, R8, R6, R35 ;  /* 0x0000000608067223 */ /* 0x000fe20000010023 */
[----:B------:R-:W-:Y:S01]  /*2220*/  FFMA.FTZ R9, R9, R12, R28 ;  /* 0x0000000c09097223 */ /* 0x000fe2000001001c */
[----:B------:R-:W-:Y:S01]  /*2230*/  FADD.FTZ R10, R10, R11 ;  /* 0x0000000b0a0a7221 */ /* 0x000fe20000010000 */
[----:B------:R-:W-:-:S02]  /*2240*/  HADD2.F32 R8, -RZ, R26.H0_H0 ;  /* 0x2000001aff087230 */ /* 0x000fc40000004100 */
[----:B------:R-:W-:Y:S01]  /*2250*/  FFMA.FTZ R4, R4, R21, R5 ;  /* 0x0000001504047223 */ /* 0x000fe20000010005 */
[----:B------:R-:W-:Y:S02]  /*2260*/  HADD2.F32 R5, -RZ, R22.H0_H0 ;  /* 0x20000016ff057230 */ /* 0x000fe40000004100 */
[----:B------:R-:W-:Y:S01]  /*2270*/  FADD.FTZ R9, R9, R10 ;  /* 0x0000000a09097221 */ /* 0x000fe20000010000 */
[----:B------:R-:W-:Y:S02]  /*2280*/  HADD2.F32 R18, -RZ, R18.H1_H1 ;  /* 0x30000012ff127230 */ /* 0x000fe40000004100 */
[----:B------:R-:W-:Y:S02]  /*2290*/  HADD2.F32 R14, -RZ, R14.H1_H1 ;  /* 0x3000000eff0e7230 */ /* 0x000fe40000004100 */
[----:B------:R-:W-:Y:S01]  /*22a0*/  FFMA.FTZ R7, R8, R5, R7 ;  /* 0x0000000508077223 */ /* 0x000fe20000010007 */
[----:B------:R-:W-:Y:S02]  /*22b0*/  HADD2.F32 R22, -RZ, R22.H1_H1 ;  /* 0x30000016ff167230 */ /* 0x000fe40000004100 */
[----:B------:R-:W-:Y:S01]  /*22c0*/  FADD.FTZ R8, R4, R9 ;  /* 0x0000000904087221 */ /* 0x000fe20000010000 */
[----:B------:R-:W-:-:S02]  /*22d0*/  HADD2.F32 R5, -RZ, R26.H1_H1 ;  /* 0x3000001aff057230 */ /* 0x000fc40000004100 */
[----:B------:R-:W-:Y:S01]  /*22e0*/  FFMA.FTZ R18, R14, R18, R29 ;  /* 0x000000120e127223 */ /* 0x000fe2000001001d */
[----:B------:R-:W-:Y:S02]  /*22f0*/  VIADD R11, R39, 0x1 ;  /* 0x00000001270b7836 */ /* 0x000fe40000000000 */
[----:B------:R-:W-:Y:S01]  /*2300*/  FADD.FTZ R8, R7, R8 ;  /* 0x0000000807087221 */ /* 0x000fe20000010000 */
[----:B------:R-:W-:Y:S02]  /*2310*/  HADD2.F32 R19, -RZ, R19.H1_H1 ;  /* 0x30000013ff137230 */ /* 0x000fe40000004100 */
[----:B------:R-:W-:Y:S01]  /*2320*/  FFMA.FTZ R5, R5, R22, R18 ;  /* 0x0000001605057223 */ /* 0x000fe20000010012 */
[----:B------:R-:W-:Y:S02]  /*2330*/  HADD2.F32 R15, -RZ, R15.H1_H1 ;  /* 0x3000000fff0f7230 */ /* 0x000fe40000004100 */
[----:B------:R-:W-:Y:S02]  /*2340*/  HADD2.F32 R10, -RZ, R23.H0_H0 ;  /* 0x20000017ff0a7230 */ /* 0x000fe40000004100 */
        /* <DEDUP_REMOVED lines=19> */
.L_x_21850:
[----:B------:R-:W-:Y:S05]  /*2480*/  BSYNC.RECONVERGENT B1 ;  /* 0x0000000000017941 */ /* 0x000fea0003800200 */
.L_x_21849:
[----:B------:R-:W-:Y:S01]  /*2490*/  IADD3 R2, P0, PT, R2, 0x10, RZ ;  /* 0x0000001002027810 */ /* 0x000fe20007f1e0ff */
[----:B------:R-:W-:Y:S01]  /*24a0*/  VIADD R39, R39, 0x80 ;  /* 0x0000008027277836 */ /* 0x000fe20000000000 */
[----:B01----:R-:W-:Y:S02]  /*24b0*/  IADD3 R40, PT, PT, R40, 0x200, RZ ;  /* 0x0000020028287810 */ /* 0x003fe40007ffe0ff */
[----:B------:R-:W-:Y:S02]  /*24c0*/  IADD3 R38, PT, PT, R38, 0x80, RZ ;  /* 0x0000008026267810 */ /* 0x000fe40007ffe0ff */
[----:B------:R-:W-:Y:S01]  /*24d0*/  IADD3.X R3, PT, PT, RZ, R3, RZ, P0, !PT ;  /* 0x00000003ff037210 */ /* 0x000fe200007fe4ff */
[----:B------:R-:W-:Y:S06]  /*24e0*/  @!P1 BRA `(.L_x_21851) ;  /* 0xffffffe400b89947 */ /* 0x000fec000383ffff */
.L_x_21848:
[----:B------:R-:W-:Y:S05]  /*24f0*/  BSYNC.RECONVERGENT B0 ;  /* 0x0000000000007941 */ /* 0x000fea0003800200 */
.L_x_21847:
[----:B------:R-:W1:Y:S01]  /*2500*/  SHFL.BFLY PT, R2, R41, 0x10, 0x1f ;  /* 0x0e001f0029027f89 */ /* 0x000e6200000e0000 */
[----:B------:R-:W-:Y:S01]  /*2510*/  LOP3.LUT P0, R33, R36, 0x1f, RZ, 0xc0, !PT ;  /* 0x0000001f24217812 */ /* 0x000fe2000780c0ff */
[----:B------:R-:W-:Y:S01]  /*2520*/  USHF.L.U32 UR4, UR18, 0x9, URZ ;  /* 0x0000000912047899 */ /* 0x000fe200080006ff */
[----:B0-----:R-:W-:Y:S01]  /*2530*/  SHF.R.U32.HI R7, RZ, 0x5, R36 ;  /* 0x00000005ff077819 */ /* 0x001fe20000011624 */
        /* <DEDUP_REMOVED lines=8> */
[----:B-1----:R-:W-:-:S05]  /*25c0*/  FMNMX.FTZ R4, R2, R41, !PT ;  /* 0x0000002902047209 */ /* 0x002fca0007810000 */
        /* <DEDUP_REMOVED lines=33> */
[----:B------:R-:W-:Y:S01]  /*27e0*/  ISETP.GE.U32.AND P3, PT, R10, 0x180, PT ;  /* 0x000001800a00780c */ /* 0x000fe20003f66070 */
[----:B------:R-:W-:-:S10]  /*27f0*/  IMAD.MOV.U32 R10, RZ, RZ, R36 ;  /* 0x000000ffff0a7224 */ /* 0x000fd400078e0024 */
        /* <DEDUP_REMOVED lines=9> */
.L_x_21856:
        /* <DEDUP_REMOVED lines=11> */
.L_x_21855:
[----:B------:R-:W-:Y:S05]  /*2940*/  BSYNC.RECONVERGENT B1 ;  /* 0x0000000000017941 */ /* 0x000fea0003800200 */
.L_x_21854:
        /* <DEDUP_REMOVED lines=13> */
.L_x_21859:
        /* <DEDUP_REMOVED lines=100> */
.L_x_21858:
[----:B------:R-:W-:Y:S05]  /*3060*/  BSYNC.RECONVERGENT B1 ;  /* 0x0000000000017941 */ /* 0x000fea0003800200 */
.L_x_21857:
        /* <DEDUP_REMOVED lines=55> */
.L_x_21861:
[----:B------:R-:W-:Y:S05]  /*33e0*/  BSYNC.RECONVERGENT B1 ;  /* 0x0000000000017941 */ /* 0x000fea0003800200 */
.L_x_21860:
        /* <DEDUP_REMOVED lines=26> */
.L_x_21853:
[----:B------:R-:W-:Y:S05]  /*3590*/  BSYNC.RECONVERGENT B0 ;  /* 0x0000000000007941 */ /* 0x000fea0003800200 */
.L_x_21852:
        /* <DEDUP_REMOVED lines=41> */
.L_x_21866:
[----:B------:R-:W1:Y:S01]  /*3830*/  LDS R12, [R6] ;  /* 0x00000000060c7984 */ /* 0x000e620000000800 */
[----:B------:R-:W-:-:S04]  /*3840*/  IADD3 R10, PT, PT, R10, 0x1, RZ ;  /* 0x000000010a0a7810 */ /* 0x000fc80007ffe0ff */
[----:B------:R-:W-:Y:S01]  /*3850*/  ISETP.NE.AND P0, PT, R10, RZ, PT ;  /* 0x000000ff0a00720c */ /* 0x000fe20003f05270 */
[----:B-1----:R-:W-:-:S05]  /*3860*/  FMUL.FTZ R11, R12, R5 ;  /* 0x000000050c0b7220 */ /* 0x002fca0000410000 */
[----:B------:R1:W-:Y:S02]  /*3870*/  STS [R6], R11 ;  /* 0x0000000b06007388 */ /* 0x0003e40000000800 */
[----:B-1----:R-:W-:-:S05]  /*3880*/  IADD3 R6, PT, PT, R6, 0x200, RZ ;  /* 0x0000020006067810 */ /* 0x002fca0007ffe0ff */
[----:B------:R-:W-:Y:S05]  /*3890*/  @P0 BRA `(.L_x_21866) ;  /* 0xfffffffc00e40947 */ /* 0x000fea000383ffff */
.L_x_21865:
[----:B------:R-:W-:Y:S05]  /*38a0*/  BSYNC.RECONVERGENT B1 ;  /* 0x0000000000017941 */ /* 0x000fea0003800200 */
.L_x_21864:
        /* <DEDUP_REMOVED lines=10> */
[----:B-----5:R-:W-:Y:S02]  /*3950*/  MOV R44, UR5 ;  /* 0x00000005002c7c02 */ /* 0x020fe40008000f00 */
[----:B------:R-:W-:-:S03]  /*3960*/  PLOP3.LUT P0, PT, PT, PT, PT, 0x8, 0x80 ;  /* 0x000000000080781c */ /* 0x000fc60003f0e170 */
[----:B------:R-:W-:-:S10]  /*3970*/  VIADD R44, R44, 0xfffffa00 ;  /* 0xfffffa002c2c7836 */ /* 0x000fd40000000000 */
.L_x_21869:
        /* <DEDUP_REMOVED lines=52> */
.L_x_21868:
[----:B------:R-:W-:Y:S05]  /*3cc0*/  BSYNC.RECONVERGENT B1 ;  /* 0x0000000000017941 */ /* 0x000fea0003800200 */
.L_x_21867:
        /* <DEDUP_REMOVED lines=31> */
.L_x_21871:
[----:B------:R-:W-:Y:S05]  /*3ec0*/  BSYNC.RECONVERGENT B1 ;  /* 0x0000000000017941 */ /* 0x000fea0003800200 */
.L_x_21870:
        /* <DEDUP_REMOVED lines=14> */
.L_x_21863:
[----:B------:R-:W-:Y:S05]  /*3fb0*/  BSYNC.RECONVERGENT B0 ;  /* 0x0000000000007941 */ /* 0x000fea0003800200 */
.L_x_21862:
[----:B------:R-:W-:Y:S01]  /*3fc0*/  BAR.SYNC.DEFER_BLOCKING 0x0 ;  /* 0x0000000000007b1d */ /* 0x000fe20000010000 */
[----:B------:R-:W-:Y:S02]  /*3fd0*/  ISETP.NE.AND P0, PT, R36, RZ, PT ;  /* 0x000000ff2400720c */ /* 0x000fe40003f05270 */
[----:B------:R-:W-:-:S03]  /*3fe0*/  MOV R20, UR18 ;  /* 0x0000001200147c02 */ /* 0x000fc60008000f00 */
        /* <DEDUP_REMOVED lines=21> */
.L_x_21873:
[----:B---34-:R-:W-:Y:S05]  /*4140*/  BSYNC.RECONVERGENT B0 ;  /* 0x0000000000007941 */ /* 0x018fea0003800200 */
.L_x_21872:
[----:B------:R-:W-:Y:S01]  /*4150*/  LEA R20, R20, R7, 0x4 ;  /* 0x0000000714147211 */ /* 0x000fe200078e20ff */
[----:B------:R-:W3:Y:S01]  /*4160*/  LDCU.64 UR6, c[0x0][0x3a8] ;  /* 0x00007500ff0677ac */ /* 0x000ee20008000a00 */
[----:B------:R-:W-:Y:S01]  /*4170*/  BSSY.RECONVERGENT B1, `(.L_x_21874) ;  /* 0x000027c000017945 */ /* 0x000fe20003800200 */
[----:B------:R-:W-:Y:S01]  /*4180*/  HFMA2 R32, -RZ, RZ, 0, 0 ;  /* 0x00000000ff207431 */ /* 0x000fe200000001ff */
[----:B------:R-:W-:Y:S02]  /*4190*/  ISETP.GE.U32.AND P0, PT, R20, UR10, PT ;  /* 0x0000000a14007c0c */ /* 0x000fe4000bf06070 */
[----:B------:R-:W-:Y:S02]  /*41a0*/  CS2R R30, SRZ ;  /* 0x00000000001e7805 */ /* 0x000fe4000001ff00 */
[----:B------:R-:W-:Y:S02]  /*41b0*/  CS2R R28, SRZ ;  /* 0x00000000001c7805 */ /* 0x000fe4000001ff00 */
[----:B------:R-:W-:-:S02]  /*41c0*/  CS2R R26, SRZ ;  /* 0x00000000001a7805 */ /* 0x000fc4000001ff00 */
[----:B------:R-:W-:Y:S02]  /*41d0*/  CS2R R24, SRZ ;  /* 0x0000000000187805 */ /* 0x000fe4000001ff00 */
[----:B------:R-:W-:Y:S01]  /*41e0*/  CS2R R22, SRZ ;  /* 0x0000000000167805 */ /* 0x000fe2000001ff00 */
[----:B------:R-:W-:Y:S02]  /*41f0*/  IMAD.MOV.U32 R21, RZ, RZ, RZ ;  /* 0x000000ffff157224 */ /* 0x000fe400078e00ff */
[----:B------:R-:W-:Y:S05]  /*4200*/  @P0 BRA `(.L_x_21875) ;  /* 0x0000002400c80947 */ /* 0x000fea0003800000 */
[----:B01----:R-:W0:Y:S01]  /*4210*/  I2F.RP R8, R0 ;  /* 0x0000000000087306 */ /* 0x003e220000209400 */
[----:B------:R-:W1:Y:S01]  /*4220*/  LDCU UR4, c[0x0][0x3c8] ;  /* 0x00007900ff0477ac */ /* 0x000e620008000800 */
[----:B--2---:R-:W-:Y:S01]  /*4230*/  SHF.L.U32 R6, R36, 0x5, RZ ;  /* 0x0000000524067819 */ /* 0x004fe200000006ff */
[----:B------:R-:W-:Y:S01]  /*4240*/  IMAD.WIDE.U32 R4, R20, 0x4, RZ ;  /* 0x0000000414047825 */ /* 0x000fe200078e00ff */
[----:B------:R-:W-:Y:S01]  /*4250*/  MOV R32, RZ ;  /* 0x000000ff00207202 */ /* 0x000fe20000000f00 */
[----:B------:R-:W2:Y:S01]  /*4260*/  LDCU.64 UR12, c[0x0][0x3b8] ;  /* 0x00007700ff0c77ac */ /* 0x000ea20008000a00 */
[----:B------:R-:W-:Y:S01]  /*4270*/  LOP3.LUT R6, R6, 0x60, RZ, 0xe2, !PT ;  /* 0x0000006006067812 */ /* 0x000fe200078ee2ff */
[----:B------:R-:W-:Y:S01]  /*4280*/  VIADD R3, R3, 0xe0 ;  /* 0x000000e003037836 */ /* 0x000fe20000000000 */
[----:B------:R-:W-:Y:S01]  /*4290*/  CS2R R30, SRZ ;  /* 0x00000000001e7805 */ /* 0x000fe2000001ff00 */
[----:B------:R-:W4:Y:S01]  /*42a0*/  LDCU UR11, c[0x0][0x3fc] ;  /* 0x00007f80ff0b77ac */ /* 0x000f220008000800 */
[----:B------:R-:W-:-:S02]  /*42b0*/  LEA R6, R7, R6, 0x7 ;  /* 0x0000000607067211 */ /* 0x000fc400078e38ff */
[----:B------:R-:W-:Y:S02]  /*42c0*/  CS2R R28, SRZ ;  /* 0x00000000001c7805 */ /* 0x000fe4000001ff00 */
[----:B------:R-:W-:Y:S01]  /*42d0*/  LEA R3, R2, R3, 0x18 ;  /* 0x0000000302037211 */ /* 0x000fe200078ec0ff */
[----:B------:R-:W-:Y:S01]  /*42e0*/  UIADD3 UR5, UPT, UPT, UR20, 0x1f, URZ ;  /* 0x0000001f14057890 */ /* 0x000fe2000fffe0ff */
[----:B------:R-:W-:Y:S01]  /*42f0*/  CS2R R26, SRZ ;  /* 0x00000000001a7805 */ /* 0x000fe2000001ff00 */
[----:B0-----:R-:W0:Y:S01]  /*4300*/  MUFU.RCP R8, R8 ;  /* 0x0000000800087308 */ /* 0x001e220000001000 */
[----:B------:R-:W-:Y:S01]  /*4310*/  IADD3 R6, PT, PT, R6, 0x10, R3 ;  /* 0x0000001006067810 */ /* 0x000fe20007ffe003 */
[----:B------:R-:W-:Y:S01]  /*4320*/  USHF.R.U32.HI UR5, URZ, 0x5, UR5 ;  /* 0x00000005ff057899 */ /* 0x000fe20008011605 */
[----:B------:R-:W-:Y:S01]  /*4330*/  CS2R R24, SRZ ;  /* 0x0000000000187805 */ /* 0x000fe2000001ff00 */
[----:B-1----:R-:W-:Y:S01]  /*4340*/  UIMAD UR4, UR17, UR4, URZ ;  /* 0x00000004110472a4 */ /* 0x002fe2000f8e02ff */
[----:B------:R-:W-:Y:S01]  /*4350*/  CS2R R22, SRZ ;  /* 0x0000000000167805 */ /* 0x000fe2000001ff00 */
[----:B------:R-:W-:-:S04]  /*4360*/  IMAD.MOV.U32 R21, RZ, RZ, RZ ;  /* 0x000000ffff157224 */ /* 0x000fc800078e00ff */
[----:B------:R-:W-:Y:S02]  /*4370*/  MOV R9, UR4 ;  /* 0x0000000400097c02 */ /* 0x000fe40008000f00 */
[----:B----4-:R-:W-:-:S03]  /*4380*/  MOV R2, UR11 ;  /* 0x0000000b00027c02 */ /* 0x010fc60008000f00 */
[----:B------:R-:W1:Y:S01]  /*4390*/  LDCU UR4, c[0x0][0x3e0] ;  /* 0x00007c00ff0477ac */ /* 0x000e620008000800 */
[----:B------:R-:W-:Y:S01]  /*43a0*/  IMAD.WIDE R4, R9, 0x4, R4 ;  /* 0x0000000409047825 */ /* 0x000fe200078e0204 */
[----:B------:R-:W-:Y:S02]  /*43b0*/  IADD3 R2, PT, PT, -R2, UR16, RZ ;  /* 0x0000001002027c10 */ /* 0x000fe4000fffe1ff */
[----:B0-----:R-:W-:-:S04]  /*43c0*/  IADD3 R10, PT, PT, R8, 0xffffffe, RZ ;  /* 0x0ffffffe080a7810 */ /* 0x001fc80007ffe0ff */
[----:B------:R0:W4:Y:S02]  /*43d0*/  F2I.FTZ.U32.TRUNC.NTZ R11, R10 ;  /* 0x0000000a000b7305 */ /* 0x000124000021f000 */
[----:B0-----:R-:W-:Y:S01]  /*43e0*/  IMAD.MOV.U32 R10, RZ, RZ, RZ ;  /* 0x000000ffff0a7224 */ /* 0x001fe200078e00ff */
[----:B-1----:R-:W-:-:S04]  /*43f0*/  UIMAD UR4, UR8, UR4, URZ ;  /* 0x00000004080472a4 */ /* 0x002fc8000f8e02ff */
[----:B------:R-:W-:Y:S01]  /*4400*/  USHF.R.S32.HI UR11, URZ, 0x1f, UR4 ;  /* 0x0000001fff0b7899 */ /* 0x000fe20008011404 */
[----:B----4-:R-:W-:Y:S02]  /*4410*/  IADD3 R8, PT, PT, RZ, -R11, RZ ;  /* 0x8000000bff087210 */ /* 0x010fe40007ffe0ff */
[----:B------:R-:W-:Y:S02]  /*4420*/  MOV R42, UR4 ;  /* 0x00000004002a7c02 */ /* 0x000fe40008000f00 */
[----:B------:R-:W-:Y:S02]  /*4430*/  MOV R9, R8 ;  /* 0x0000000800097202 */ /* 0x000fe40000000f00 */
[----:B--2---:R-:W-:Y:S02]  /*4440*/  IADD3 R8, P0, PT, R4, UR12, RZ ;  /* 0x0000000c04087c10 */ /* 0x004fe4000ff1e0ff */
[----:B------:R-:W-:Y:S01]  /*4450*/  MOV R43, UR11 ;  /* 0x0000000b002b7c02 */ /* 0x000fe20008000f00 */
[----:B------:R-:W-:Y:S01]  /*4460*/  IMAD R3, R9, R0, RZ ;  /* 0x0000000009037224 */ /* 0x000fe200078e02ff */
[----:B------:R-:W-:-:S03]  /*4470*/  IADD3.X R5, PT, PT, R5, UR13, RZ, P0, !PT ;  /* 0x0000000d05057c10 */ /* 0x000fc600087fe4ff */
[----:B------:R-:W-:Y:S01]  /*4480*/  IMAD.HI.U32 R4, R11, R3, R10 ;  /* 0x000000030b047227 */ /* 0x000fe200078e000a */
[----:B------:R-:W-:Y:S02]  /*4490*/  SHF.L.U32 R3, R36, 0x3, RZ ;  /* 0x0000000324037819 */ /* 0x000fe400000006ff */
[----:B------:R-:W-:Y:S02]  /*44a0*/  LEA R10, R7, UR23, 0x5 ;  /* 0x00000017070a7c11 */ /* 0x000fe4000f8e28ff */
[C---:B------:R-:W-:Y:S02]  /*44b0*/  LOP3.LUT R9, R3.reuse, 0x18, RZ, 0xc0, !PT ;  /* 0x0000001803097812 */ /* 0x040fe400078ec0ff */
[----:B------:R-:W-:Y:S02]  /*44c0*/  IADD3 R10, PT, PT, R10, 0x3, RZ ;  /* 0x000000030a0a7810 */ /* 0x000fe40007ffe0ff */
[C---:B------:R-:W-:Y:S02]  /*44d0*/  IADD3 R11, PT, PT, R20.reuse, 0x1, RZ ;  /* 0x00000001140b7810 */ /* 0x040fe40007ffe0ff */
[----:B------:R-:W-:Y:S01]  /*44e0*/  LOP3.LUT R3, R3, 0xf8, RZ, 0xc0, !PT ;  /* 0x000000f803037812 */ /* 0x000fe200078ec0ff */
[----:B------:R-:W-:Y:S01]  /*44f0*/  IMAD.IADD R9, R9, 0x1, R10 ;  /* 0x0000000109097824 */ /* 0x000fe200078e020a */
[----:B------:R-:W-:-:S07]  /*4500*/  IADD3 R20, PT, PT, R20, -UR5, RZ ;  /* 0x8000000514147c10 */ /* 0x000fce000fffe0ff */
.L_x_21902:
        /* <DEDUP_REMOVED lines=21> */
[----:B------:R-:W-:-:S05]  /*4660*/  @P0 VIADD R15, R15, 0x1 ;  /* 0x000000010f0f0836 */ /* 0x000fca0000000000 */
[----:B------:R-:W-:Y:S02]  /*4670*/  MOV R17, R15 ;  /* 0x0000000f00117202 */ /* 0x000fe40000000f00 */
[----:B0-----:R-:W-:Y:S02]  /*4680*/  IADD3 R19, PT, PT, RZ, -R13, RZ ;  /* 0x8000000dff137210 */ /* 0x001fe40007ffe0ff */
[----:B------:R-:W-:Y:S02]  /*4690*/  @!P2 IADD3 R17, PT, PT, RZ, -R17, RZ ;  /* 0x80000011ff11a210 */ /* 0x000fe40007ffe0ff */
[----:B------:R-:W-:Y:S01]  /*46a0*/  @!P1 LOP3.LUT R17, RZ, R12, RZ, 0x33, !PT ;  /* 0x0000000cff119212 */ /* 0x000fe200078e33ff */
[----:B------:R-:W-:Y:S02]  /*46b0*/  HFMA2 R12, -RZ, RZ, 0, 0 ;  /* 0x00000000ff0c7431 */ /* 0x000fe400000001ff */
[----:B------:R-:W-:Y:S01]  /*46c0*/  IMAD R19, R19, R14, RZ ;  /* 0x0000000e13137224 */ /* 0x000fe200078e02ff */
[----:B------:R-:W-:Y:S01]  /*46d0*/  ISETP.NE.AND P2, PT, R18, RZ, PT ;  /* 0x000000ff1200720c */ /* 0x000fe20003f45270 */
[----:B------:R-:W-:-:S02]  /*46e0*/  VIADD R15, R17, UR9 ;  /* 0x00000009110f7c36 */ /* 0x000fc40008000000 */
[----:B------:R-:W-:-:S03]  /*46f0*/  IMAD.HI.U32 R12, R13, R19, R12 ;  /* 0x000000130d0c7227 */ /* 0x000fc600078e000c */
        /* <DEDUP_REMOVED lines=14> */
[----:B--2-4-:R-:W-:Y:S05]  /*47e0*/  @!P0 BRA P1, `(.L_x_21877) ;  /* 0x0000002000248947 */ /* 0x014fea0000800000 */
[----:B------:R-:W-:Y:S01]  /*47f0*/  MOV R38, R8 ;  /* 0x0000000800267202 */ /* 0x000fe20000000f00 */
[----:B------:R-:W-:Y:S01]  /*4800*/  IMAD.MOV.U32 R39, RZ, RZ, R5 ;  /* 0x000000ffff277224 */ /* 0x000fe200078e0005 */
[----:B------:R-:W0:Y:S04]  /*4810*/  LDS.128 R16, [R6+-0x10] ;  /* 0xfffff00006107984 */ /* 0x000e280000000c00 */
[----:B------:R-:W2:Y:S04]  /*4820*/  LDG.E.CONSTANT R35, desc[UR14][R38.64] ;  /* 0x0000000e26237981 */ /* 0x000ea8000c1e9900 */
[----:B------:R1:W4:Y:S01]  /*4830*/  LDS.128 R12, [R6] ;  /* 0x00000000060c7984 */ /* 0x0003220000000c00 */
[----:B0-----:R-:W-:-:S02]  /*4840*/  F2FP.F16.F32.PACK_AB R18, R19, R18 ;  /* 0x000000121312723e */ /* 0x001fc400000000ff */
[----:B------:R-:W-:Y:S01]  /*4850*/  F2FP.F16.F32.PACK_AB R37, R17, R16 ;  /* 0x000000101125723e */ /* 0x000fe200000000ff */
[----:B--2---:R-:W-:-:S03]  /*4860*/  IMAD.WIDE R34, R35, UR24, R42 ;  /* 0x0000001823227c25 */ /* 0x004fc6000f8e022a */
[----:B------:R-:W-:-:S04]  /*4870*/  IADD3 R34, P0, PT, R3, R34, RZ ;  /* 0x0000002203227210 */ /* 0x000fc80007f1e0ff */
[----:B------:R-:W-:Y:S02]  /*4880*/  IADD3.X R35, PT, PT, RZ, R35, RZ, P0, !PT ;  /* 0x00000023ff237210 */ /* 0x000fe400007fe4ff */
[----:B---3-5:R-:W-:Y:S02]  /*4890*/  LEA R44, P1, R34, UR6, 0x1 ;  /* 0x00000006222c7c11 */ /* 0x028fe4000f8208ff */
[----:B------:R-:W-:Y:S02]  /*48a0*/  ISETP.NE.AND P0, PT, R20, -0x1, PT ;  /* 0xffffffff1400780c */ /* 0x000fe40003f05270 */
[----:B------:R-:W-:Y:S02]  /*48b0*/  LEA.HI.X R45, R34, UR7, R35, 0x1, P1 ;  /* 0x00000007222d7c11 */ /* 0x000fe400088f0c23 */
[----:B------:R-:W-:Y:S01]  /*48c0*/  MOV R34, R18 ;  /* 0x0000001200227202 */ /* 0x000fe20000000f00 */
[----:B------:R-:W-:Y:S01]  /*48d0*/  BSSY.RECONVERGENT B2, `(.L_x_21878) ;  /* 0x0000022000027945 */ /* 0x000fe20003800200 */
[----:B------:R-:W-:Y:S01]  /*48e0*/  IADD3 R35, PT, PT, R9, -0x3, RZ ;  /* 0xfffffffd09237810 */ /* 0x000fe20007ffe0ff */
[----:B------:R1:W5:Y:S06]  /*48f0*/  LDG.E.128.CONSTANT R16, desc[UR14][R44.64] ;  /* 0x0000000e2c107981 */ /* 0x00036c000c1e9d00 */
        /* <DEDUP_REMOVED lines=31> */
.L_x_21879:
[----:B------:R-:W-:Y:S05]  /*4af0*/  BSYNC.RECONVERGENT B2 ;  /* 0x0000000000027941 */ /* 0x000fea0003800200 */
.L_x_21878:
        /* <DEDUP_REMOVED lines=39> */
.L_x_21881:
[----:B------:R-:W-:Y:S05]  /*4d70*/  BSYNC.RECONVERGENT B2 ;  /* 0x0000000000027941 */ /* 0x000fea0003800200 */
.L_x_21880:
[----:B-----5:R-:W-:-:S04]  /*4d80*/  HMUL2 R13, R34, R13 ;  /* 0x0000000d220d7232 */ /* 0x020fc80000000000 */
[----:B------:R-:W-:Y:S02]  /*4d90*/  HFMA2 R13, R37, R12, R13 ;  /* 0x0000000c250d7231 */ /* 0x000fe4000000000d */
[--C-:B------:R-:W-:Y:S02]  /*4da0*/  HADD2.F32 R12, -RZ, R19.reuse.H0_H0 ;  /* 0x20000013ff0c7230 */ /* 0x100fe40000004100 */
[----:B------:R-:W-:Y:S02]  /*4db0*/  HADD2.F32 R19, -RZ, R19.H1_H1 ;  /* 0x30000013ff137230 */ /* 0x000fe40000004100 */
[----:B------:R-:W-:-:S03]  /*4dc0*/  HFMA2 R13, R39, R14, R13 ;  /* 0x0000000e270d7231 */ /* 0x000fc6000000000d */
[----:B------:R-:W-:Y:S01]  /*4dd0*/  FADD.FTZ R19, R12, R19 ;  /* 0x000000130c137221 */ /* 0x000fe20000010000 */
[----:B------:R-:W-:Y:S02]  /*4de0*/  HFMA2 R16, R38, R15, R13 ;  /* 0x0000000f26107231 */ /* 0x000fe4000000000d */
[----:B------:R0:W5:Y:S01]  /*4df0*/  LDG.E.128.CONSTANT R12, desc[UR14][R44.64+0x400] ;  /* 0x0004000e2c0c7981 */ /* 0x000162000c1e9d00 */
        /* <DEDUP_REMOVED lines=33> */
.L_x_21883:
[----:B------:R-:W-:Y:S05]  /*5010*/  BSYNC.RECONVERGENT B2 ;  /* 0x0000000000027941 */ /* 0x000fea0003800200 */
.L_x_21882:
        /* <DEDUP_REMOVED lines=41> */
.L_x_21885:
[----:B------:R-:W-:Y:S05]  /*52b0*/  BSYNC.RECONVERGENT B2 ;  /* 0x0000000000027941 */ /* 0x000fea0003800200 */
.L_x_21884:
        /* <DEDUP_REMOVED lines=41> */
.L_x_21887:
[----:B------:R-:W-:Y:S05]  /*5550*/  BSYNC.RECONVERGENT B2 ;  /* 0x0000000000027941 */ /* 0x000fea0003800200 */
.L_x_21886:
        /* <DEDUP_REMOVED lines=41> */
.L_x_21889:
[----:B------:R-:W-:Y:S05]  /*57f0*/  BSYNC.RECONVERGENT B2 ;  /* 0x0000000000027941 */ /* 0x000fea0003800200 */
.L_x_21888:
        /* <DEDUP_REMOVED lines=41> */
.L_x_21891:
[----:B------:R-:W-:Y:S05]  /*5a90*/  BSYNC.RECONVERGENT B2 ;  /* 0x0000000000027941 */ /* 0x000fea0003800200 */
.L_x_21890:
        /* <DEDUP_REMOVED lines=41> */
.L_x_21893:
[----:B------:R-:W-:Y:S05]  /*5d30*/  BSYNC.RECONVERGENT B2 ;  /* 0x0000000000027941 */ /* 0x000fea0003800200 */
.L_x_21892:
        /* <DEDUP_REMOVED lines=41> */
.L_x_21895:
[----:B------:R-:W-:Y:S05]  /*5fd0*/  BSYNC.RECONVERGENT B2 ;  /* 0x0000000000027941 */ /* 0x000fea0003800200 */
.L_x_21894:
        /* <DEDUP_REMOVED lines=41> */
.L_x_21897:
[----:B------:R-:W-:Y:S05]  /*6270*/  BSYNC.RECONVERGENT B2 ;  /* 0x0000000000027941 */ /* 0x000fea0003800200 */
.L_x_21896:
[----:B-----5:R-:W-:-:S04]  /*6280*/  HMUL2 R13, R34, R13 ;  /* 0x0000000d220d7232 */ /* 0x020fc80000000000 */
[----:B------:R-:W-:-:S04]  /*6290*/  HFMA2 R13, R37, R12, R13 ;  /* 0x0000000c250d7231 */ /* 0x000fc8000000000d */
[----:B------:R-:W-:-:S04]  /*62a0*/  HFMA2 R19, R39, R14, R13 ;  /* 0x0000000e27137231 */ /* 0x000fc8000000000d */
        /* <DEDUP_REMOVED lines=34> */
.L_x_21899:
[----:B------:R-:W-:Y:S05]  /*64d0*/  BSYNC.RECONVERGENT B2 ;  /* 0x0000000000027941 */ /* 0x000fea0003800200 */
.L_x_21898:
[----:B------:R0:W5:Y:S02]  /*64e0*/  LDG.E.128.CONSTANT R16, desc[UR14][R44.64+0x1600] ;  /* 0x0016000e2c107981 */ /* 0x000164000c1e9d00 */
[----:B-----5:R-:W-:Y:S01]  /*64f0*/  HMUL2 R13, R34, R13 ;  /* 0x0000000d220d7232 */ /* 0x020fe20000000000 */
[----:B------:R-:W-:Y:S03]  /*6500*/  BSSY.RECONVERGENT B2, `(.L_x_21900) ;  /* 0x0000022000027945 */ /* 0x000fe60003800200 */
[----:B------:R-:W-:-:S04]  /*6510*/  HFMA2 R13, R37, R12, R13 ;  /* 0x0000000c250d7231 */ /* 0x000fc8000000000d */
[----:B------:R-:W-:Y:S01]  /*6520*/  HFMA2 R14, R39, R14, R13 ;  /* 0x0000000e270e7231 */ /* 0x000fe2000000000d */
        /* <DEDUP_REMOVED lines=8> */
[----:B-1234-:R-:W-:Y:S02]  /*65b0*/  SEL R44, R13, RZ, !P3 ;  /* 0x000000ff0d2c7207 */ /* 0x01efe40005800000 */
[----:B------:R-:W-:Y:S01]  /*65c0*/  SEL R13, R12, RZ, !P1 ;  /* 0x000000ff0c0d7207 */ /* 0x000fe20004800000 */
[----:B------:R-:W-:Y:S01]  /*65d0*/  VIADD R12, R9, 0x1 ;  /* 0x00000001090c7836 */ /* 0x000fe20000000000 */
[----:B------:R-:W-:Y:S02]  /*65e0*/  ISETP.GE.AND P0, PT, R35, UR20, PT ;  /* 0x0000001423007c0c */ /* 0x000fe4000bf06270 */
[----:B------:R-:W-:Y:S02]  /*65f0*/  SEL R17, R17, RZ, !P2 ;  /* 0x000000ff11117207 */ /* 0x000fe40005000000 */
[----:B------:R-:W-:-:S02]  /*6600*/  SEL R16, R16, RZ, !P0 ;  /* 0x000000ff10107207 */ /* 0x000fc40004000000 */
[----:B------:R-:W-:Y:S02]  /*6610*/  ISETP.GE.AND P0, PT, R12, UR20, PT ;  /* 0x000000140c007c0c */ /* 0x000fe4000bf06270 */
[C---:B------:R-:W-:Y:S02]  /*6620*/  IADD3 R12, PT, PT, R9.reuse, 0x2, RZ ;  /* 0x00000002090c7810 */ /* 0x040fe40007ffe0ff */
[----:B------:R-:W-:Y:S02]  /*6630*/  PRMT R16, R16, 0x5410, R13 ;  /* 0x0000541010107816 */ /* 0x000fe4000000000d */
        /* <DEDUP_REMOVED lines=14> */
.L_x_21901:
[----:B------:R-:W-:Y:S05]  /*6720*/  BSYNC.RECONVERGENT B2 ;  /* 0x0000000000027941 */ /* 0x000fea0003800200 */
.L_x_21900:
[----:B------:R-:W-:Y:S02]  /*6730*/  HMUL2 R17, R34, R17 ;  /* 0x0000001122117232 */ /* 0x000fe40000000000 */
[----:B------:R-:W-:Y:S02]  /*6740*/  HADD2.F32 R12, -RZ, R40.H0_H0 ;  /* 0x20000028ff0c7230 */ /* 0x000fe40000004100 */
[----:B------:R-:W-:Y:S02]  /*6750*/  HFMA2 R14, R38, R15, R14 ;  /* 0x0000000f260e7231 */ /* 0x000fe4000000000e */
[----:B------:R-:W-:Y:S02]  /*6760*/  HADD2.F32 R13, -RZ, R40.H1_H1 ;  /* 0x30000028ff0d7230 */ /* 0x000fe40000004100 */
[----:B------:R-:W-:Y:S02]  /*6770*/  HFMA2 R17, R37, R16, R17 ;  /* 0x0000001025117231 */ /* 0x000fe40000000011 */
[----:B------:R-:W-:-:S02]  /*6780*/  HADD2.F32 R15, -RZ, R14.H0_H0 ;  /* 0x2000000eff0f7230 */ /* 0x000fc40000004100 */
[----:B------:R-:W-:Y:S02]  /*6790*/  HFMA2 R17, R39, R18, R17 ;  /* 0x0000001227117231 */ /* 0x000fe40000000011 */
[----:B------:R-:W-:Y:S01]  /*67a0*/  FADD.FTZ R13, R12, R13 ;  /* 0x0000000d0c0d7221 */ /* 0x000fe20000010000 */
[----:B------:R-:W-:Y:S02]  /*67b0*/  HADD2.F32 R12, -RZ, R41.H0_H0 ;  /* 0x20000029ff0c7230 */ /* 0x000fe40000004100 */
[----:B------:R-:W-:Y:S02]  /*67c0*/  HFMA2 R17, R38, R19, R17 ;  /* 0x0000001326117231 */ /* 0x000fe40000000011 */
[----:B------:R-:W-:Y:S02]  /*67d0*/  HADD2.F32 R41, -RZ, R41.H1_H1 ;  /* 0x30000029ff297230 */ /* 0x000fe40000004100 */
[----:B------:R-:W-:Y:S01]  /*67e0*/  FADD.FTZ R24, R24, R13 ;  /* 0x0000000d18187221 */ /* 0x000fe20000010000 */
[----:B------:R-:W-:-:S02]  /*67f0*/  HADD2.F32 R14, -RZ, R14.H1_H1 ;  /* 0x3000000eff0e7230 */ /* 0x000fc40000004100 */
[--C-:B------:R-:W-:Y:S02]  /*6800*/  HADD2.F32 R16, -RZ, R17.reuse.H0_H0 ;  /* 0x20000011ff107230 */ /* 0x100fe40000004100 */
[----:B------:R-:W-:Y:S01]  /*6810*/  FADD.FTZ R12, R12, R41 ;  /* 0x000000290c0c7221 */ /* 0x000fe20000010000 */
[----:B------:R-:W-:Y:S02]  /*6820*/  HADD2.F32 R17, -RZ, R17.H1_H1 ;  /* 0x30000011ff117230 */ /* 0x000fe40000004100 */
[----:B------:R-:W-:Y:S01]  /*6830*/  FADD.FTZ R15, R15, R14 ;  /* 0x0000000e0f0f7221 */ /* 0x000fe20000010000 */
[----:B------:R-:W-:Y:S02]  /*6840*/  FADD.FTZ R23, R23, R12 ;  /* 0x0000000c17177221 */ /* 0x000fe40000010000 */
[----:B------:R-:W-:Y:S01]  /*6850*/  FADD.FTZ R16, R16, R17 ;  /* 0x0000001110107221 */ /* 0x000fe20000010000 */
[----:B------:R-:W-:-:S03]  /*6860*/  FADD.FTZ R22, R22, R15 ;  /* 0x0000000f16167221 */ /* 0x000fc60000010000 */
[----:B------:R-:W-:-:S07]  /*6870*/  FADD.FTZ R21, R21, R16 ;  /* 0x0000001015157221 */ /* 0x000fce0000010000 */
.L_x_21877:
[----:B---3--:R-:W-:Y:S05]  /*6880*/  BSYNC.RECONVERGENT B0 ;  /* 0x0000000000007941 */ /* 0x008fea0003800200 */
.L_x_21876:
[----:B------:R-:W-:Y:S01]  /*6890*/  VIADD R12, R11, 0x3 ;  /* 0x000000030b0c7836 */ /* 0x000fe20000000000 */
[----:B------:R-:W-:Y:S01]  /*68a0*/  IADD3 R8, P1, PT, R8, 0x10, RZ ;  /* 0x0000001008087810 */ /* 0x000fe20007f3e0ff */
[----:B-1----:R-:W-:Y:S01]  /*68b0*/  VIADD R6, R6, 0x200 ;  /* 0x0000020006067836 */ /* 0x002fe20000000000 */
[----:B------:R-:W-:Y:S02]  /*68c0*/  IADD3 R20, PT, PT, R20, 0x4, RZ ;  /* 0x0000000414147810 */ /* 0x000fe40007ffe0ff */
[----:B------:R-:W-:Y:S02]  /*68d0*/  ISETP.GE.U32.AND P0, PT, R12, UR10, PT ;  /* 0x0000000a0c007c0c */ /* 0x000fe4000bf06070 */
[----:B------:R-:W-:Y:S02]  /*68e0*/  IADD3 R9, PT, PT, R9, 0x80, RZ ;  /* 0x0000008009097810 */ /* 0x000fe40007ffe0ff */
[----:B------:R-:W-:Y:S02]  /*68f0*/  IADD3 R11, PT, PT, R11, 0x4, RZ ;  /* 0x000000040b0b7810 */ /* 0x000fe40007ffe0ff */
[----:B------:R-:W-:-:S02]  /*6900*/  IADD3 R10, PT, PT, R10, 0x80, RZ ;  /* 0x000000800a0a7810 */ /* 0x000fc40007ffe0ff */
[----:B------:R-:W-:-:S05]  /*6910*/  IADD3.X R5, PT, PT, RZ, R5, RZ, P1, !PT ;  /* 0x00000005ff057210 */ /* 0x000fca0000ffe4ff */
[----:B------:R-:W-:Y:S05]  /*6920*/  @!P0 BRA `(.L_x_21902) ;  /* 0xffffffd800f88947 */ /* 0x000fea000383ffff */
.L_x_21875:
[----:B---3--:R-:W-:Y:S05]  /*6930*/  BSYNC.RECONVERGENT B1 ;  /* 0x0000000000017941 */ /* 0x008fea0003800200 */
.L_x_21874:
[----:B-12---:R-:W1:Y:S01]  /*6940*/  SHFL.BFLY PT, R5, R32, 0x2, 0x1f ;  /* 0x0c401f0020057f89 */ /* 0x006e6200000e0000 */
[----:B------:R-:W2:Y:S01]  /*6950*/  S2UR UR5, SR_CgaCtaId ;  /* 0x00000000000579c3 */ /* 0x000ea20000008800 */
[C---:B0-----:R-:W-:Y:S01]  /*6960*/  LOP3.LUT R12, R36.reuse, 0x3, RZ, 0xc0, !PT ;  /* 0x00000003240c7812 */ /* 0x041fe200078ec0ff */
[----:B------:R-:W-:Y:S01]  /*6970*/  UMOV UR4, 0x400 ;  /* 0x0000040000047882 */ /* 0x000fe20000000000 */
[----:B------:R-:W0:Y:S01]  /*6980*/  SHFL.BFLY PT, R15, R24, 0x2, 0x1f ;  /* 0x0c401f00180f7f89 */ /* 0x000e2200000e0000 */
[----:B------:R-:W-:Y:S01]  /*6990*/  LOP3.LUT R14, R36, 0x3c0, RZ, 0xc0, !PT ;  /* 0x000003c0240e7812 */ /* 0x000fe200078ec0ff */
[----:B------:R-:W-:Y:S01]  /*69a0*/  UIADD3 UR4, UPT, UPT, UR4, 0xe0, URZ ;  /* 0x000000e004047890 */ /* 0x000fe2000fffe0ff */
[----:B------:R-:W-:Y:S01]  /*69b0*/  ISETP.NE.AND P2, PT, R12, RZ, PT ;  /* 0x000000ff0c00720c */ /* 0x000fe20003f45270 */
[----:B------:R-:W3:Y:S01]  /*69c0*/  SHFL.BFLY PT, R2, R31, 0x2, 0x1f ;  /* 0x0c401f001f027f89 */ /* 0x000ee200000e0000 */
[----:B------:R-:W-:Y:S01]  /*69d0*/  LOP3.LUT R16, R36, 0x3e0, RZ, 0xc0, !PT ;  /* 0x000003e024107812 */ /* 0x000fe200078ec0ff */
[----:B------:R-:W-:Y:S01]  /*69e0*/  BSSY.RECONVERGENT B0, `(.L_x_21903) ;  /* 0x0000045000007945 */ /* 0x000fe20003800200 */
[----:B------:R-:W-:Y:S01]  /*69f0*/  ISETP.NE.OR P5, PT, R14, 0x40, P2 ;  /* 0x000000400e00780c */ /* 0x000fe200017a5670 */
[----:B------:R-:W4:Y:S01]  /*6a00*/  SHFL.BFLY PT, R9, R30, 0x2, 0x1f ;  /* 0x0c401f001e097f89 */ /* 0x000f2200000e0000 */
[----:B------:R-:W-:-:S02]  /*6a10*/  ISETP.NE.OR P4, PT, R16, 0x20, P2 ;  /* 0x000000201000780c */ /* 0x000fc40001785670 */
[C---:B------:R-:W-:Y:S01]  /*6a20*/  LOP3.LUT P0, RZ, R36.reuse, 0x3c3, RZ, 0xc0, !PT ;  /* 0x000003c324ff7812 */ /* 0x040fe2000780c0ff */
[----:B------:R-:W4:Y:S01]  /*6a30*/  SHFL.BFLY PT, R4, R29, 0x2, 0x1f ;  /* 0x0c401f001d047f89 */ /* 0x000f2200000e0000 */
[C---:B------:R-:W-:Y:S02]  /*6a40*/  LOP3.LUT P1, RZ, R36.reuse, 0x3e3, RZ, 0xc0, !PT ;  /* 0x000003e324ff7812 */ /* 0x040fe4000782c0ff */
[----:B------:R-:W-:Y:S01]  /*6a50*/  ISETP.GT.U32.AND P3, PT, R36, 0x1f, PT ;  /* 0x0000001f2400780c */ /* 0x000fe20003f64070 */
[----:B------:R-:W4:Y:S04]  /*6a60*/  SHFL.BFLY PT, R11, R28, 0x2, 0x1f ;  /* 0x0c401f001c0b7f89 */ /* 0x000f2800000e0000 */
[----:B------:R-:W4:Y:S01]  /*6a70*/  SHFL.BFLY PT, R6, R27, 0x2, 0x1f ;  /* 0x0c401f001b067f89 */ /* 0x000f2200000e0000 */
[----:B-1----:R-:W-:Y:S01]  /*6a80*/  FADD.FTZ R32, R5, R32 ;  /* 0x0000002005207221 */ /* 0x002fe20000010000 */
[----:B--2---:R-:W-:-:S02]  /*6a90*/  ULEA UR4, UR5, UR4, 0x18 ;  /* 0x0000000405047291 */ /* 0x004fc4000f8ec0ff */
[----:B------:R-:W1:Y:S01]  /*6aa0*/  SHFL.BFLY PT, R13, R26, 0x2, 0x1f ;  /* 0x0c401f001a0d7f89 */ /* 0x000e6200000e0000 */
[----:B0-----:R-:W-:-:S03]  /*6ab0*/  FADD.FTZ R24, R15, R24 ;  /* 0x000000180f187221 */ /* 0x001fc60000010000 */
[----:B------:R-:W0:Y:S01]  /*6ac0*/  SHFL.BFLY PT, R8, R25, 0x2, 0x1f ;  /* 0x0c401f0019087f89 */ /* 0x000e2200000e0000 */
[----:B---3--:R-:W-:-:S03]  /*6ad0*/  FADD.FTZ R31, R2, R31 ;  /* 0x0000001f021f7221 */ /* 0x008fc60000010000 */
[----:B------:R-:W2:Y:S01]  /*6ae0*/  SHFL.BFLY PT, R10, R23, 0x2, 0x1f ;  /* 0x0c401f00170a7f89 */ /* 0x000ea200000e0000 */
[----:B----4-:R-:W-:-:S03]  /*6af0*/  FADD.FTZ R30, R9, R30 ;  /* 0x0000001e091e7221 */ /* 0x010fc60000010000 */
[----:B------:R-:W3:Y:S01]  /*6b00*/  SHFL.BFLY PT, R3, R22, 0x2, 0x1f ;  /* 0x0c401f0016037f89 */ /* 0x000ee200000e0000 */
[----:B------:R-:W-:-:S03]  /*6b10*/  FADD.FTZ R29, R4, R29 ;  /* 0x0000001d041d7221 */ /* 0x000fc60000010000 */
[----:B------:R-:W4:Y:S01]  /*6b20*/  SHFL.BFLY PT, R0, R21, 0x2, 0x1f ;  /* 0x0c401f0015007f89 */ /* 0x000f2200000e0000 */
[----:B------:R-:W-:Y:S01]  /*6b30*/  FADD.FTZ R28, R11, R28 ;  /* 0x0000001c0b1c7221 */ /* 0x000fe20000010000 */
[----:B------:R-:W-:Y:S02]  /*6b40*/  FADD.FTZ R27, R6, R27 ;  /* 0x0000001b061b7221 */ /* 0x000fe40000010000 */
[----:B------:R-:W4:Y:S01]  /*6b50*/  SHFL.BFLY PT, R5, R32, 0x1, 0x1f ;  /* 0x0c201f0020057f89 */ /* 0x000f2200000e0000 */
        /* <DEDUP_REMOVED lines=10> */
[----:B------:R-:W-:-:S03]  /*6c00*/  SHF.R.U32.HI R0, RZ, 0x2, R33 ;  /* 0x00000002ff007819 */ /* 0x000fc60000011621 */
[----:B------:R-:W4:Y:S01]  /*6c10*/  SHFL.BFLY PT, R6, R27, 0x1, 0x1f ;  /* 0x0c201f001b067f89 */ /* 0x000f2200000e0000 */
[----:B------:R-:W-:Y:S01]  /*6c20*/  FADD.FTZ R32, R32, R5 ;  /* 0x0000000520207221 */ /* 0x000fe20000010000 */
[----:B------:R-:W-:Y:S02]  /*6c30*/  IMAD R7, R7, 0x60, R0 ;  /* 0x0000006007077824 */ /* 0x000fe400078e0200 */
[----:B------:R-:W4:Y:S01]  /*6c40*/  SHFL.BFLY PT, R13, R26, 0x1, 0x1f ;  /* 0x0c201f001a0d7f89 */ /* 0x000f2200000e0000 */
[----:B-1----:R-:W-:Y:S02]  /*6c50*/  FADD.FTZ R31, R31, R2 ;  /* 0x000000021f1f7221 */ /* 0x002fe40000010000 */
[----:B------:R-:W-:Y:S01]  /*6c60*/  LEA R7, R7, UR4, 0x2 ;  /* 0x0000000407077c11 */ /* 0x000fe2000f8e10ff */
[----:B------:R-:W1:Y:S01]  /*6c70*/  SHFL.BFLY PT, R8, R25, 0x1, 0x1f ;  /* 0x0c201f0019087f89 */ /* 0x000e6200000e0000 */
[----:B0-----:R-:W-:-:S03]  /*6c80*/  FADD.FTZ R30, R30, R9 ;  /* 0x000000091e1e7221 */ /* 0x001fc60000010000 */
[----:B------:R-:W0:Y:S01]  /*6c90*/  SHFL.BFLY PT, R15, R10, 0x1, 0x1f ;  /* 0x0c201f000a0f7f89 */ /* 0x000e2200000e0000 */
[----:B--2---:R-:W-:-:S03]  /*6ca0*/  FADD.FTZ R29, R29, R4 ;  /* 0x000000041d1d7221 */ /* 0x004fc60000010000 */
[----:B------:R-:W2:Y:S01]  /*6cb0*/  SHFL.BFLY PT, R17, R22, 0x1, 0x1f ;  /* 0x0c201f0016117f89 */ /* 0x000ea200000e0000 */
[----:B---3--:R-:W-:-:S03]  /*6cc0*/  FADD.FTZ R28, R28, R11 ;  /* 0x0000000b1c1c7221 */ /* 0x008fc60000010000 */
[----:B------:R-:W3:Y:S01]  /*6cd0*/  SHFL.BFLY PT, R12, R21, 0x1, 0x1f ;  /* 0x0c201f00150c7f89 */ /* 0x000ee200000e0000 */
[----:B----4-:R-:W-:Y:S01]  /*6ce0*/  FADD.FTZ R24, R24, R3 ;  /* 0x0000000318187221 */ /* 0x010fe20000010000 */
[----:B------:R-:W-:Y:S01]  /*6cf0*/  BAR.SYNC.DEFER_BLOCKING 0x0 ;  /* 0x0000000000007b1d */ /* 0x000fe20000010000 */
[----:B------:R-:W-:Y:S01]  /*6d00*/  FADD.FTZ R27, R27, R6 ;  /* 0x000000061b1b7221 */ /* 0x000fe20000010000 */
[----:B------:R-:W-:Y:S01]  /*6d10*/  FADD.FTZ R26, R26, R13 ;  /* 0x0000000d1a1a7221 */ /* 0x000fe20000010000 */
[----:B-1----:R-:W-:Y:S01]  /*6d20*/  FADD.FTZ R25, R25, R8 ;  /* 0x0000000819197221 */ /* 0x002fe20000010000 */
[----:B0-----:R-:W-:Y:S01]  /*6d30*/  FADD.FTZ R3, R10, R15 ;  /* 0x0000000f0a037221 */ /* 0x001fe20000010000 */
[----:B--2---:R-:W-:Y:S01]  /*6d40*/  FADD.FTZ R0, R22, R17 ;  /* 0x0000001116007221 */ /* 0x004fe20000010000 */
        /* <DEDUP_REMOVED lines=14> */
.L_x_21904:
[----:B------:R-:W-:Y:S05]  /*6e30*/  BSYNC.RECONVERGENT B0 ;  /* 0x0000000000007941 */ /* 0x000fea0003800200 */
.L_x_21903:
        /* <DEDUP_REMOVED lines=27> */
.L_x_21906:
[----:B------:R-:W-:Y:S05]  /*6ff0*/  BSYNC.RECONVERGENT B0 ;  /* 0x0000000000007941 */ /* 0x000fea0003800200 */
.L_x_21905:
        /* <DEDUP_REMOVED lines=15> */
.L_x_21908:
[----:B------:R-:W-:Y:S05]  /*70f0*/  BSYNC.RECONVERGENT B0 ;  /* 0x0000000000007941 */ /* 0x000fea0003800200 */
.L_x_21907:
        /* <DEDUP_REMOVED lines=27> */
.L_x_21910:
[----:B------:R-:W-:Y:S05]  /*72b0*/  BSYNC.RECONVERGENT B0 ;  /* 0x0000000000007941 */ /* 0x000fea0003800200 */
.L_x_21909:
        /* <DEDUP_REMOVED lines=39> */
.L_x_21911:
        /* <DEDUP_REMOVED lines=13> */
.L_x_27558:


//--------------------- .text._ZN4vllm25paged_attention_v2_kernelIttLi80ELi32ELi128ELNS_18Fp8KVCacheDataTypeE0ELb1ELi512EEEvPfS2_PT_PKS3_PKT0_S9_ifPKiSB_iPKfiiiSD_SD_iiiii --------------------------
	.section	.text._ZN4vllm25paged_attention_v2_kernelIttLi80ELi32ELi128ELNS_18Fp8KVCacheDataTypeE0ELb1ELi512EEEvPfS2_PT_PKS3_PKT0_S9_ifPKiSB_iPKfiiiSD_SD_iiiii,"ax",@progbits
	.align	128
        .global         _ZN4vllm25paged_attention_v2_kernelIttLi80ELi32ELi128ELNS_18Fp8KVCacheDataTypeE0ELb1ELi512EEEvPfS2_PT_PKS3_PKT0_S9_ifPKiSB_iPKfiiiSD_SD_iiiii
        .type           _ZN4vllm25paged_attention_v2_kernelIttLi80ELi32ELi128ELNS_18Fp8KVCacheDataTypeE0ELb1ELi512EEEvPfS2_PT_PKS3_PKT0_S9_ifPKiSB_iPKfiiiSD_SD_iiiii,@function
        .size           _ZN4vllm25paged_attention_v2_kernelIttLi80ELi32ELi128ELNS_18Fp8KVCacheDataTypeE0ELb1ELi512EEEvPfS2_PT_PKS3_PKT0_S9_ifPKiSB_iPKfiiiSD_SD_iiiii,(.L_x_27559 - _ZN4vllm25paged_attention_v2_kernelIttLi80ELi32ELi128ELNS_18Fp8KVCacheDataTypeE0ELb1ELi512EEEvPfS2_PT_PKS3_PKT0_S9_ifPKiSB_iPKfiiiSD_SD_iiiii)
        .other          _ZN4vllm25paged_attention_v2_kernelIttLi80ELi32ELi128ELNS_18Fp8KVCacheDataTypeE0ELb1ELi512EEEvPfS2_PT_PKS3_PKT0_S9_ifPKiSB_iPKfiiiSD_SD_iiiii,@"STO_CUDA_ENTRY STV_DEFAULT"
_ZN4vllm25paged_attention_v2_kernelIttLi80ELi32ELi128ELNS_18Fp8KVCacheDataTypeE0ELb1ELi512EEEvPfS2_PT_PKS3_PKT0_S9_ifPKiSB_iPKfiiiSD_SD_iiiii:
.text._ZN4vllm25paged_attention_v2_kernelIttLi80ELi32ELi128ELNS_18Fp8KVCacheDataTypeE0ELb1ELi512EEEvPfS2_PT_PKS3_PKT0_S9_ifPKiSB_iPKfiiiSD_SD_iiiii:
        /* <DEDUP_REMOVED lines=43> */
[----:B------:R-:W0:Y:S01]  /*02b0*/  LDCU UR32, c[0x0][0x3b4] ;  /* 0x00007680ff2077ac */ /* 0x000e220008000800 */
        /* <DEDUP_REMOVED lines=13> */
[----:B------:R-:W-:Y:S01]  /*0390*/  MOV R37, UR20 ;  /* 0x0000001400257c02 */ /* 0x000fe20008000f00 */
[----:B------:R-:W-:Y:S01]  /*03a0*/  BSSY.RECONVERGENT B0, `(.L_x_21912) ;  /* 0x00001e1000007945 */ /* 0x000fe20003800200 */
        /* <DEDUP_REMOVED lines=22> */
[----:B------:R-:W-:-:S03]  /*0510*/  UIADD3 UR4, UPT, UPT, URZ, -UR5, URZ ;  /* 0x80000005ff047290 */ /* 0x000fc6000fffe0ff */
[----:B------:R-:W1:Y:S01]  /*0520*/  F2I.FTZ.U32.TRUNC.NTZ R3, R3 ;  /* 0x0000000300037305 */ /* 0x000e62000021f000 */
[----:B------:R-:W-:-:S04]  /*0530*/  UIMAD UR4, UR9, UR4, UR8 ;  /* 0x00000004090472a4 */ /* 0x000fc8000f8e0208 */
        /* <DEDUP_REMOVED lines=25> */
[----:B--2---:R-:W-:Y:S02]  /*06d0*/  IADD3 R8, PT, PT, R8, 0xffffffe, RZ ;  /* 0x0ffffffe08087810 */ /* 0x004fe40007ffe0ff */
[----:B------:R-:W-:Y:S02]  /*06e0*/  R2UR UR12, R2 ;  /* 0x00000000020c72ca */ /* 0x000fe400000e0000 */
[----:B------:R-:W-:Y:S02]  /*06f0*/  IADD3 R2, PT, PT, RZ, -R11, RZ ;  /* 0x8000000bff027210 */ /* 0x000fe40007ffe0ff */
[----:B------:R-:W1:Y:S03]  /*0700*/  F2I.FTZ.U32.TRUNC.NTZ R8, R8 ;  /* 0x0000000800087305 */ /* 0x000e66000021f000 */
[----:B------:R-:W-:Y:S01]  /*0710*/  IMAD.HI.U32 R9, R3, R9, UR4 ;  /* 0x0000000403097e27 */ /* 0x000fe2000f8e0009 */
[----:B------:R-:W-:-:S04]  /*0720*/  MOV R3, R12 ;  /* 0x0000000c00037202 */ /* 0x000fc80000000f00 */
[----:B------:R-:W-:Y:S02]  /*0730*/  R2UR UR4, R3 ;  /* 0x00000000030472ca */ /* 0x000fe400000e0000 */
[----:B------:R-:W-:Y:S02]  /*0740*/  R2UR UR33, R9 ;  /* 0x00000000092172ca */ /* 0x000fe400000e0000 */
[----:B------:R-:W2:Y:S01]  /*0750*/  @!P0 S2R R9, SR_CgaCtaId ;  /* 0x0000000000098919 */ /* 0x000ea20000008800 */
[----:B-1----:R-:W-:Y:S02]  /*0760*/  R2UR UR5, R8 ;  /* 0x00000000080572ca */ /* 0x002fe400000e0000 */
[----:B------:R-:W-:-:S04]  /*0770*/  SHF.R.U32.HI R8, RZ, 0x5, R36 ;  /* 0x00000005ff087819 */ /* 0x000fc80000011624 */
[----:B------:R-:W-:-:S04]  /*0780*/  LEA R37, R37, R8, 0x4 ;  /* 0x0000000825257211 */ /* 0x000fc800078e20ff */
[----:B------:R-:W-:-:S03]  /*0790*/  UIMAD.WIDE.U32 UR8, UR33, UR4, URZ ;  /* 0x00000004210872a5 */ /* 0x000fc6000f8e00ff */
[----:B------:R-:W-:-:S04]  /*07a0*/  UIADD3 UR8, UPT, UPT, URZ, -UR5, URZ ;  /* 0x80000005ff087290 */ /* 0x000fc8000fffe0ff */
[----:B------:R-:W-:Y:S01]  /*07b0*/  UMOV UR11, UR9 ;  /* 0x00000009000b7c82 */ /* 0x000fe20008000000 */
[----:B------:R-:W-:Y:S01]  /*07c0*/  ULEA UR9, UR20, 0x10, 0x4 ;  /* 0x0000001014097891 */ /* 0x000fe2000f8e20ff */
[----:B------:R-:W-:Y:S01]  /*07d0*/  IMAD R3, RZ, RZ, -UR11 ;  /* 0x8000000bff037e24 */ /* 0x000fe2000f8e02ff */
[----:B------:R-:W-:Y:S02]  /*07e0*/  UIMAD UR8, UR8, UR18, URZ ;  /* 0x00000012080872a4 */ /* 0x000fe4000f8e02ff */
[----:B------:R-:W-:Y:S01]  /*07f0*/  UISETP.LT.U32.AND UP6, UPT, UR7, UR9, UPT ;  /* 0x000000090700728c */ /* 0x000fe2000bfc1070 */
[----:B------:R-:W-:Y:S01]  /*0800*/  IMAD R3, R0, R3, UR4 ;  /* 0x0000000400037e24 */ /* 0x000fe2000f8e0203 */
[----:B------:R-:W-:Y:S02]  /*0810*/  UMOV UR4, URZ ;  /* 0x000000ff00047c82 */ /* 0x000fe40008000000 */
[----:B------:R-:W-:Y:S01]  /*0820*/  UIMAD.WIDE.U32 UR4, UR5, UR8, UR4 ;  /* 0x00000008050472a5 */ /* 0x000fe2000f8e0004 */
[----:B------:R-:W-:Y:S01]  /*0830*/  R2UR UR8, R2 ;  /* 0x00000000020872ca */ /* 0x000fe200000e0000 */
[----:B------:R-:W-:Y:S01]  /*0840*/  USEL UR9, UR7, UR9, UP6 ;  /* 0x0000000907097287 */ /* 0x000fe2000b000000 */
[----:B------:R-:W-:Y:S01]  /*0850*/  ISETP.GT.U32.AND P1, PT, R0, R3, PT ;  /* 0x000000030000720c */ /* 0x000fe20003f24070 */
[----:B------:R-:W-:Y:S01]  /*0860*/  UIMAD.WIDE.U32 UR4, UR5, UR12, URZ ;  /* 0x0000000c050472a5 */ /* 0x000fe2000f8e00ff */
[----:B------:R-:W-:-:S09]  /*0870*/  @!P0 MOV R2, 0x400 ;  /* 0x0000040000028802 */ /* 0x000fd20000000f00 */
[----:B------:R-:W-:Y:S02]  /*0880*/  UIMAD UR4, UR5, UR8, UR12 ;  /* 0x00000008050472a4 */ /* 0x000fe4000f8e020c */
[----:B------:R-:W-:Y:S01]  /*0890*/  VOTEU.ANY UP3, P1 ;  /* 0x0000000000ff7886 */ /* 0x000fe20000860100 */
[----:B------:R-:W-:Y:S01]  /*08a0*/  PLOP3.LUT P1, PT, PT, PT, UP3, 0x80, 0x8 ;  /* 0x000000000008781c */ /* 0x000fe20003f2f038 */
[----:B------:R-:W-:Y:S02]  /*08b0*/  UISETP.GT.U32.AND UP5, UPT, UR18, UR4, UPT ;  /* 0x000000041200728c */ /* 0x000fe4000bfa4070 */
[----:B0-----:R-:W-:Y:S02]  /*08c0*/  @UP0 UIMAD UR12, UR23, UR16, UR21 ;  /* 0x00000010170c02a4 */ /* 0x001fe4000f8e0215 */
[----:B------:R-:W-:Y:S02]  /*08d0*/  @!UP3 UIADD3 UR11, UPT, UPT, UR11, 0x1, URZ ;  /* 0x000000010b0bb890 */ /* 0x000fe4000fffe0ff */
[----:B------:R-:W-:-:S02]  /*08e0*/  @UP0 UIMAD UR12, UR12, UR28, 0x1 ;  /* 0x000000010c0c04a4 */ /* 0x000fc4000f8e021c */
[----:B------:R-:W-:-:S03]  /*08f0*/  UIMAD UR8, UR19, UR13, URZ ;  /* 0x0000000d130872a4 */ /* 0x000fc6000f8e02ff */
[----:B------:R-:W-:Y:S01]  /*0900*/  @!UP5 UIADD3 UR4, UPT, UPT, UR4, -UR18, URZ ;  /* 0x800000120404d290 */ /* 0x000fe2000fffe0ff */
[-C--:B------:R-:W-:Y:S01]  /*0910*/  @!P1 IADD3 R3, PT, PT, R3, -R0.reuse, RZ ;  /* 0x8000000003039210 */ /* 0x080fe20007ffe0ff */
[----:B------:R-:W-:Y:S02]  /*0920*/  @!UP5 UIADD3 UR5, UPT, UPT, UR5, 0x1, URZ ;  /* 0x000000010505d890 */ /* 0x000fe4000fffe0ff */
[----:B------:R-:W-:Y:S01]  /*0930*/  UISETP.GE.U32.AND UP4, UPT, UR4, UR18, UPT ;  /* 0x000000120400728c */ /* 0x000fe2000bf86070 */
[----:B------:R-:W-:Y:S01]  /*0940*/  ISETP.GE.U32.AND P1, PT, R3, R0, PT ;  /* 0x000000000300720c */ /* 0x000fe20003f26070 */
[----:B------:R-:W-:Y:S01]  /*0950*/  ULOP3.LUT UR4, UR21, UR17, URZ, 0x3c, !UPT ;  /* 0x0000001115047292 */ /* 0x000fe2000f8e3cff */
[----:B--2---:R-:W-:-:S03]  /*0960*/  @!P0 LEA R3, R9, R2, 0x18 ;  /* 0x0000000209038211 */ /* 0x004fc600078ec0ff */
[----:B------:R-:W-:Y:S02]  /*0970*/  UISETP.GE.AND UP5, UPT, UR4, URZ, UPT ;  /* 0x000000ff0400728c */ /* 0x000fe4000bfa6270 */
[----:B------:R-:W-:-:S03]  /*0980*/  @!P0 IMAD R3, R36, 0x10, R3 ;  /* 0x0000001024038824 */ /* 0x000fc600078e0203 */
        /* <DEDUP_REMOVED lines=17> */
[----:B------:R-:W1:Y:S01]  /*0aa0*/  S2UR UR5, SR_CgaCtaId ;  /* 0x00000000000579c3 */ /* 0x000e620000008800 */
[----:B------:R-:W2:Y:S01]  /*0ab0*/  LDCU.64 UR6, c[0x0][0x3b8] ;  /* 0x00007700ff0677ac */ /* 0x000ea20008000a00 */
[----:B0-----:R-:W-:Y:S01]  /*0ac0*/  IMAD.WIDE.U32 R2, R37, 0x4, RZ ;  /* 0x0000000425027825 */ /* 0x001fe200078e00ff */
[----:B------:R-:W-:Y:S01]  /*0ad0*/  MOV R5, UR8 ;  /* 0x0000000800057c02 */ /* 0x000fe20008000f00 */
[----:B------:R-:W-:Y:S01]  /*0ae0*/  UMOV UR4, 0x400 ;  /* 0x0000040000047882 */ /* 0x000fe20000000000 */
[----:B------:R-:W-:Y:S01]  /*0af0*/  LEA R38, R8, UR24, 0x5 ;  /* 0x0000001808267c11 */ /* 0x000fe2000f8e28ff */
[----:B------:R-:W-:Y:S02]  /*0b00*/  UIADD3 UR4, UPT, UPT, UR4, 0xc0, URZ ;  /* 0x000000c004047890 */ /* 0x000fe4000fffe0ff */
[----:B------:R-:W-:Y:S01]  /*0b10*/  IMAD.WIDE R2, R5, 0x4, R2 ;  /* 0x0000000405027825 */ /* 0x000fe200078e0202 */
[----:B------:R-:W-:Y:S02]  /*0b20*/  LOP3.LUT R5, R36, 0x1f, RZ, 0xc0, !PT ;  /* 0x0000001f24057812 */ /* 0x000fe400078ec0ff */
[----:B------:R-:W-:-:S03]  /*0b30*/  MOV R42, 0xff7fffff ;  /* 0xff7fffff002a7802 */ /* 0x000fc60000000f00 */
[----:B------:R-:W-:Y:S01]  /*0b40*/  IMAD R8, R8, 0x20, R5 ;  /* 0x0000002008087824 */ /* 0x000fe200078e0205 */
[----:B------:R-:W-:Y:S01]  /*0b50*/  IADD3 R5, PT, PT, R5, R38, RZ ;  /* 0x0000002605057210 */ /* 0x000fe20007ffe0ff */
[----:B------:R-:W-:Y:S01]  /*0b60*/  VIADD R38, R38, 0x1 ;  /* 0x0000000126267836 */ /* 0x000fe20000000000 */
[----:B--2---:R-:W-:Y:S02]  /*0b70*/  IADD3 R2, P0, PT, R2, UR6, RZ ;  /* 0x0000000602027c10 */ /* 0x004fe4000ff1e0ff */
[----:B------:R-:W-:Y:S02]  /*0b80*/  IADD3 R40, PT, PT, R5, -UR22, RZ ;  /* 0x8000001605287c10 */ /* 0x000fe4000fffe0ff */
[----:B------:R-:W-:Y:S01]  /*0b90*/  IADD3.X R3, PT, PT, R3, UR7, RZ, P0, !PT ;  /* 0x0000000703037c10 */ /* 0x000fe200087fe4ff */
[----:B-1----:R-:W-:Y:S01]  /*0ba0*/  ULEA UR4, UR5, UR4, 0x18 ;  /* 0x0000000405047291 */ /* 0x002fe2000f8ec0ff */
[----:B------:R-:W-:-:S05]  /*0bb0*/  IADD3 R39, PT, PT, R5, 0x1, RZ ;  /* 0x0000000105277810 */ /* 0x000fca0007ffe0ff */
[----:B------:R-:W-:-:S07]  /*0bc0*/  LEA R41, R8, UR4, 0x2 ;  /* 0x0000000408297c11 */ /* 0x000fce000f8e10ff */
.L_x_21916:
        /* <DEDUP_REMOVED lines=66> */
[----:B------:R-:W4:Y:S01]  /*0ff0*/  LDG.E.128.CONSTANT R12, desc[UR14][R46.64+0x400] ;  /* 0x0004000e2e0c7981 */ /* 0x000f22000c1e9d00 */
[----:B0-----:R-:W-:-:S03]  /*1000*/  ULEA UR4, UR5, UR4, 0x18 ;  /* 0x0000000405047291 */ /* 0x001fc6000f8ec0ff */
[----:B------:R-:W4:Y:S06]  /*1010*/  LDG.E.128.CONSTANT R24, desc[UR14][R46.64+0x600] ;  /* 0x0006000e2e187981 */ /* 0x000f2c000c1e9d00 */
[----:B------:R-:W0:Y:S04]  /*1020*/  LDS.128 R16, [UR4+0x10] ;  /* 0x00001004ff107984 */ /* 0x000e280008000c00 */
[----:B------:R-:W1:Y:S01]  /*1030*/  LDS.128 R20, [UR4] ;  /* 0x00000004ff147984 */ /* 0x000e620008000c00 */
[----:B0-----:R-:W-:-:S02]  /*1040*/  HADD2.F32 R28, -RZ, R16.H0_H0 ;  /* 0x20000010ff1c7230 */ /* 0x001fc40000004100 */
[----:B------:R-:W-:Y:S02]  /*1050*/  HADD2.F32 R16, -RZ, R16.H1_H1 ;  /* 0x30000010ff107230 */ /* 0x000fe40000004100 */
[----:B-1----:R-:W-:Y:S02]  /*1060*/  HADD2.F32 R45, -RZ, R20.H0_H0 ;  /* 0x20000014ff2d7230 */ /* 0x002fe40000004100 */
[----:B--2---:R-:W-:Y:S02]  /*1070*/  HADD2.F32 R29, -RZ, R4.H0_H0 ;  /* 0x20000004ff1d7230 */ /* 0x004fe40000004100 */
[----:B------:R-:W-:-:S03]  /*1080*/  HADD2.F32 R31, -RZ, R5.H0_H0 ;  /* 0x20000005ff1f7230 */ /* 0x000fc60000004100 */
[----:B------:R-:W-:Y:S01]  /*1090*/  FMUL.FTZ R30, R28, R29 ;  /* 0x0000001d1c1e7220 */ /* 0x000fe20000410000 */
[----:B------:R-:W-:Y:S02]  /*10a0*/  HADD2.F32 R29, -RZ, R4.H1_H1 ;  /* 0x30000004ff1d7230 */ /* 0x000fe40000004100 */
[----:B------:R-:W-:Y:S02]  /*10b0*/  HADD2.F32 R4, -RZ, R17.H0_H0 ;  /* 0x20000011ff047230 */ /* 0x000fe40000004100 */
[----:B---3--:R-:W-:Y:S02]  /*10c0*/  HADD2.F32 R28, -RZ, R8.H0_H0 ;  /* 0x20000008ff1c7230 */ /* 0x008fe40000004100 */
[----:B------:R-:W-:Y:S01]  /*10d0*/  FMUL.FTZ R33, R16, R29 ;  /* 0x0000001d10217220 */ /* 0x000fe20000410000 */
[----:B------:R-:W-:Y:S02]  /*10e0*/  HADD2.F32 R16, -RZ, R20.H1_H1 ;  /* 0x30000014ff107230 */ /* 0x000fe40000004100 */
[----:B------:R-:W-:Y:S01]  /*10f0*/  FMUL.FTZ R35, R4, R31 ;  /* 0x0000001f04237220 */ /* 0x000fe20000410000 */
[----:B------:R-:W-:-:S02]  /*1100*/  HADD2.F32 R29, -RZ, R8.H1_H1 ;  /* 0x30000008ff1d7230 */ /* 0x000fc40000004100 */
[----:B------:R-:W-:Y:S02]  /*1110*/  HADD2.F32 R4, -RZ, R21.H0_H0 ;  /* 0x20000015ff047230 */ /* 0x000fe40000004100 */
[----:B------:R-:W-:Y:S02]  /*1120*/  HADD2.F32 R31, -RZ, R9.H0_H0 ;  /* 0x20000009ff1f7230 */ /* 0x000fe40000004100 */
[----:B------:R-:W-:Y:S01]  /*1130*/  FFMA.FTZ R45, R45, R28, R30 ;  /* 0x0000001c2d2d7223 */ /* 0x000fe2000001001e */
[----:B------:R-:W-:Y:S02]  /*1140*/  FFMA.FTZ R16, R16, R29, R33 ;  /* 0x0000001d10107223 */ /* 0x000fe40000010021 */
[----:B------:R-:W-:Y:S02]  /*1150*/  FFMA.FTZ R4, R4, R31, R35 ;  /* 0x0000001f04047223 */ /* 0x000fe40000010023 */
[----:B------:R-:W2:Y:S01]  /*1160*/  LDG.E.128.CONSTANT R28, desc[UR14][R46.64+0x800] ;  /* 0x0008000e2e1c7981 */ /* 0x000ea2000c1e9d00 */
[----:B------:R-:W-:-:S02]  /*1170*/  HADD2.F32 R17, -RZ, R17.H1_H1 ;  /* 0x30000011ff117230 */ /* 0x000fc40000004100 */
[----:B------:R-:W-:Y:S02]  /*1180*/  HADD2.F32 R8, -RZ, R5.H1_H1 ;  /* 0x30000005ff087230 */ /* 0x000fe40000004100 */
[----:B------:R-:W-:-:S03]  /*1190*/  HADD2.F32 R5, -RZ, R18.H0_H0 ;  /* 0x20000012ff057230 */ /* 0x000fc60000004100 */
[----:B------:R-:W-:Y:S01]  /*11a0*/  FMUL.FTZ R17, R17, R8 ;  /* 0x0000000811117220 */ /* 0x000fe20000410000 */
[----:B------:R-:W-:-:S05]  /*11b0*/  HADD2.F32 R8, -RZ, R6.H0_H0 ;  /* 0x20000006ff087230 */ /* 0x000fca0000004100 */
[----:B------:R-:W-:Y:S01]  /*11c0*/  FMUL.FTZ R32, R5, R8 ;  /* 0x0000000805207220 */ /* 0x000fe20000410000 */
[----:B------:R-:W-:Y:S02]  /*11d0*/  HADD2.F32 R5, -RZ, R22.H0_H0 ;  /* 0x20000016ff057230 */ /* 0x000fe40000004100 */
[----:B------:R-:W-:-:S05]  /*11e0*/  HADD2.F32 R8, -RZ, R10.H0_H0 ;  /* 0x2000000aff087230 */ /* 0x000fca0000004100 */
[----:B------:R-:W-:Y:S02]  /*11f0*/  FFMA.FTZ R5, R5, R8, R32 ;  /* 0x0000000805057223 */ /* 0x000fe40000010020 */
[----:B------:R-:W3:Y:S01]  /*1200*/  LDG.E.128.CONSTANT R32, desc[UR14][R46.64+0xa00] ;  /* 0x000a000e2e207981 */ /* 0x000ee2000c1e9d00 */
[----:B------:R-:W-:Y:S02]  /*1210*/  HADD2.F32 R20, -RZ, R21.H1_H1 ;  /* 0x30000015ff147230 */ /* 0x000fe40000004100 */
[----:B------:R-:W-:-:S05]  /*1220*/  HADD2.F32 R9, -RZ, R9.H1_H1 ;  /* 0x30000009ff097230 */ /* 0x000fca0000004100 */
[----:B------:R-:W-:Y:S01]  /*1230*/  FFMA.FTZ R20, R20, R9, R17 ;  /* 0x0000000914147223 */ /* 0x000fe20000010011 */
[----:B------:R-:W-:Y:S02]  /*1240*/  HADD2.F32 R9, -RZ, R6.H1_H1 ;  /* 0x30000006ff097230 */ /* 0x000fe40000004100 */
[----:B------:R-:W-:Y:S02]  /*1250*/  HADD2.F32 R6, -RZ, R19.H0_H0 ;  /* 0x20000013ff067230 */ /* 0x000fe40000004100 */
[----:B------:R-:W-:-:S05]  /*1260*/  HADD2.F32 R17, -RZ, R7.H0_H0 ;  /* 0x20000007ff117230 */ /* 0x000fca0000004100 */
[----:B------:R-:W-:Y:S01]  /*1270*/  FMUL.FTZ R8, R6, R17 ;  /* 0x0000001106087220 */ /* 0x000fe20000410000 */
[----:B------:R-:W-:Y:S02]  /*1280*/  HADD2.F32 R17, -RZ, R23.H0_H0 ;  /* 0x20000017ff117230 */ /* 0x000fe40000004100 */
[----:B------:R-:W-:Y:S02]  /*1290*/  HADD2.F32 R6, -RZ, R11.H0_H0 ;  /* 0x2000000bff067230 */ /* 0x000fe40000004100 */
[----:B------:R-:W-:Y:S02]  /*12a0*/  HADD2.F32 R18, -RZ, R18.H1_H1 ;  /* 0x30000012ff127230 */ /* 0x000fe40000004100 */
[----:B------:R-:W-:Y:S02]  /*12b0*/  HADD2.F32 R19, -RZ, R19.H1_H1 ;  /* 0x30000013ff137230 */ /* 0x000fe40000004100 */
[----:B------:R-:W-:Y:S01]  /*12c0*/  FFMA.FTZ R17, R17, R6, R8 ;  /* 0x0000000611117223 */ /* 0x000fe20000010008 */
[----:B------:R-:W-:-:S02]  /*12d0*/  HADD2.F32 R6, -RZ, R7.H1_H1 ;  /* 0x30000007ff067230 */ /* 0x000fc40000004100 */
[----:B------:R-:W-:Y:S01]  /*12e0*/  FMUL.FTZ R21, R18, R9 ;  /* 0x0000000912157220 */ /* 0x000fe20000410000 */
[----:B------:R-:W-:Y:S02]  /*12f0*/  HADD2.F32 R18, -RZ, R22.H1_H1 ;  /* 0x30000016ff127230 */ /* 0x000fe40000004100 */
[----:B------:R-:W-:Y:S02]  /*1300*/  HADD2.F32 R9, -RZ, R10.H1_H1 ;  /* 0x3000000aff097230 */ /* 0x000fe40000004100 */
[----:B------:R-:W-:Y:S01]  /*1310*/  FMUL.FTZ R8, R19, R6 ;  /* 0x0000000613087220 */ /* 0x000fe20000410000 */
[----:B------:R-:W-:Y:S02]  /*1320*/  HADD2.F32 R6, -RZ, R11.H1_H1 ;  /* 0x3000000bff067230 */ /* 0x000fe40000004100 */
[----:B------:R-:W-:Y:S02]  /*1330*/  HADD2.F32 R19, -RZ, R23.H1_H1 ;  /* 0x30000017ff137230 */ /* 0x000fe40000004100 */
[----:B------:R-:W-:-:S03]  /*1340*/  FFMA.FTZ R18, R18, R9, R21 ;  /* 0x0000000912127223 */ /* 0x000fc60000010015 */
[----:B------:R-:W-:Y:S02]  /*1350*/  FFMA.FTZ R19, R19, R6, R8 ;  /* 0x0000000613137223 */ /* 0x000fe40000010008 */
[----:B------:R-:W0:Y:S01]  /*1360*/  LDS.128 R8, [UR4+0x20] ;  /* 0x00002004ff087984 */ /* 0x000e220008000c00 */
[--C-:B----4-:R-:W-:Y:S02]  /*1370*/  HADD2.F32 R7, -RZ, R12.reuse.H0_H0 ;  /* 0x2000000cff077230 */ /* 0x110fe40000004100 */
[----:B------:R-:W-:Y:S02]  /*1380*/  HADD2.F32 R12, -RZ, R12.H1_H1 ;  /* 0x3000000cff0c7230 */ /* 0x000fe40000004100 */
[----:B0-----:R-:W-:-:S05]  /*1390*/  HADD2.F32 R6, -RZ, R8.H0_H0 ;  /* 0x20000008ff067230 */ /* 0x001fca0000004100 */
        /* <DEDUP_REMOVED lines=14> */
[----:B------:R-:W-:Y:S02]  /*1480*/  HADD2.F32 R10, -RZ, R11.H0_H0 ;  /* 0x2000000bff0a7230 */ /* 0x000fe40000004100 */
[----:B------:R-:W-:-:S05]  /*1490*/  HADD2.F32 R12, -RZ, R15.H0_H0 ;  /* 0x2000000fff0c7230 */ /* 0x000fca0000004100 */
[----:B------:R-:W-:Y:S01]  /*14a0*/  FFMA.FTZ R17, R10, R12, R17 ;  /* 0x0000000c0a117223 */ /* 0x000fe20000010011 */
[----:B------:R-:W-:Y:S02]  /*14b0*/  HADD2.F32 R10, -RZ, R11.H1_H1 ;  /* 0x3000000bff0a7230 */ /* 0x000fe40000004100 */
[----:B------:R-:W-:Y:S02]  /*14c0*/  HADD2.F32 R15, -RZ, R15.H1_H1 ;  /* 0x3000000fff0f7230 */ /* 0x000fe40000004100 */
[----:B------:R-:W-:-:S03]  /*14d0*/  HADD2.F32 R14, -RZ, R14.H1_H1 ;  /* 0x3000000eff0e7230 */ /* 0x000fc60000004100 */
[----:B------:R-:W-:Y:S01]  /*14e0*/  FFMA.FTZ R19, R10, R15, R19 ;  /* 0x0000000f0a137223 */ /* 0x000fe20000010013 */
[----:B------:R-:W-:Y:S02]  /*14f0*/  HADD2.F32 R10, -RZ, R26.H0_H0 ;  /* 0x2000001aff0a7230 */ /* 0x000fe40000004100 */
[----:B------:R-:W-:Y:S02]  /*1500*/  FFMA.FTZ R18, R13, R14, R18 ;  /* 0x0000000e0d127223 */ /* 0x000fe40000010012 */
[----:B------:R-:W4:Y:S01]  /*1510*/  LDG.E.128.CONSTANT R12, desc[UR14][R46.64+0xc00] ;  /* 0x000c000e2e0c7981 */ /* 0x000f22000c1e9d00 */
[--C-:B0-----:R-:W-:Y:S02]  /*1520*/  HADD2.F32 R22, -RZ, R4.reuse.H0_H0 ;  /* 0x20000004ff167230 */ /* 0x101fe40000004100 */
        /* <DEDUP_REMOVED lines=21> */
[----:B------:R-:W-:-:S03]  /*1680*/  FFMA.FTZ R25, R5, R25, R20 ;  /* 0x0000001905197223 */ /* 0x000fc60000010014 */
[----:B------:R-:W-:Y:S01]  /*1690*/  FFMA.FTZ R23, R4, R23, R19 ;  /* 0x0000001704177223 */ /* 0x000fe20000010013 */
[----:B0-----:R-:W-:Y:S02]  /*16a0*/  HADD2.F32 R5, -RZ, R8.H0_H0 ;  /* 0x20000008ff057230 */ /* 0x001fe40000004100 */
[----:B------:R-:W-:Y:S02]  /*16b0*/  HADD2.F32 R6, -RZ, R9.H1_H1 ;  /* 0x30000009ff067230 */ /* 0x000fe40000004100 */
[--C-:B--2---:R-:W-:Y:S02]  /*16c0*/  HADD2.F32 R4, -RZ, R28.reuse.H0_H0 ;  /* 0x2000001cff047230 */ /* 0x104fe40000004100 */
[----:B------:R-:W-:Y:S02]  /*16d0*/  HADD2.F32 R20, -RZ, R28.H1_H1 ;  /* 0x3000001cff147230 */ /* 0x000fe40000004100 */
[----:B------:R-:W-:Y:S02]  /*16e0*/  HADD2.F32 R7, -RZ, R29.H0_H0 ;  /* 0x2000001dff077230 */ /* 0x000fe40000004100 */
[----:B------:R-:W-:Y:S01]  /*16f0*/  FFMA.FTZ R22, R5, R4, R22 ;  /* 0x0000000405167223 */ /* 0x000fe20000010016 */
[----:B------:R-:W-:-:S02]  /*1700*/  HADD2.F32 R5, -RZ, R8.H1_H1 ;  /* 0x30000008ff057230 */ /* 0x000fc40000004100 */
[----:B------:R-:W-:Y:S02]  /*1710*/  HADD2.F32 R4, -RZ, R9.H0_H0 ;  /* 0x20000009ff047230 */ /* 0x000fe40000004100 */
[----:B------:R-:W-:Y:S02]  /*1720*/  HADD2.F32 R29, -RZ, R29.H1_H1 ;  /* 0x3000001dff1d7230 */ /* 0x000fe40000004100 */
[----:B------:R-:W-:Y:S01]  /*1730*/  FFMA.FTZ R20, R5, R20, R16 ;  /* 0x0000001405147223 */ /* 0x000fe20000010010 */
[----:B------:R-:W-:Y:S02]  /*1740*/  HADD2.F32 R5, -RZ, R10.H0_H0 ;  /* 0x2000000aff057230 */ /* 0x000fe40000004100 */
[----:B------:R-:W-:Y:S01]  /*1750*/  FFMA.FTZ R21, R4, R7, R21 ;  /* 0x0000000704157223 */ /* 0x000fe20000010015 */
[----:B------:R-:W-:Y:S02]  /*1760*/  HADD2.F32 R4, -RZ, R30.H0_H0 ;  /* 0x2000001eff047230 */ /* 0x000fe40000004100 */
[----:B------:R-:W-:Y:S01]  /*1770*/  FFMA.FTZ R25, R6, R29, R25 ;  /* 0x0000001d06197223 */ /* 0x000fe20000010019 */
[----:B------:R-:W2:Y:S02]  /*1780*/  LDG.E.128.CONSTANT R16, desc[UR14][R46.64+0xe00] ;  /* 0x000e000e2e107981 */ /* 0x000ea4000c1e9d00 */
[----:B------:R-:W-:-:S02]  /*1790*/  FFMA.FTZ R24, R5, R4, R24 ;  /* 0x0000000405187223 */ /* 0x000fc40000010018 */
[----:B------:R-:W0:Y:S01]  /*17a0*/  LDS.128 R4, [UR4+0x50] ;  /* 0x00005004ff047984 */ /* 0x000e220008000c00 */
[----:B------:R-:W-:Y:S02]  /*17b0*/  HADD2.F32 R9, -RZ, R11.H0_H0 ;  /* 0x2000000bff097230 */ /* 0x000fe40000004100 */
[----:B------:R-:W-:Y:S02]  /*17c0*/  HADD2.F32 R8, -RZ, R31.H0_H0 ;  /* 0x2000001fff087230 */ /* 0x000fe40000004100 */
[----:B------:R-:W-:Y:S02]  /*17d0*/  HADD2.F32 R10, -RZ, R10.H1_H1 ;  /* 0x3000000aff0a7230 */ /* 0x000fe40000004100 */
[----:B------:R-:W-:Y:S02]  /*17e0*/  HADD2.F32 R27, -RZ, R30.H1_H1 ;  /* 0x3000001eff1b7230 */ /* 0x000fe40000004100 */
[----:B------:R-:W-:Y:S01]  /*17f0*/  FFMA.FTZ R26, R9, R8, R26 ;  /* 0x00000008091a7223 */ /* 0x000fe2000001001a */
[----:B---3--:R-:W-:-:S02]  /*1800*/  HADD2.F32 R8, -RZ, R32.H0_H0 ;  /* 0x20000020ff087230 */ /* 0x008fc40000004100 */
[----:B------:R-:W-:Y:S02]  /*1810*/  HADD2.F32 R31, -RZ, R31.H1_H1 ;  /* 0x3000001fff1f7230 */ /* 0x000fe40000004100 */
[----:B------:R-:W-:Y:S02]  /*1820*/  HADD2.F32 R28, -RZ, R11.H1_H1 ;  /* 0x3000000bff1c7230 */ /* 0x000fe40000004100 */
[----:B------:R-:W-:-:S03]  /*1830*/  FFMA.FTZ R27, R10, R27, R45 ;  /* 0x0000001b0a1b7223 */ /* 0x000fc6000001002d */
[----:B------:R-:W-:Y:S01]  /*1840*/  FFMA.FTZ R28, R28, R31, R23 ;  /* 0x0000001f1c1c7223 */ /* 0x000fe20000010017 */
[--C-:B0-----:R-:W-:Y:S02]  /*1850*/  HADD2.F32 R29, -RZ, R4.reuse.H0_H0 ;  /* 0x20000004ff1d7230 */ /* 0x101fe40000004100 */
[----:B------:R-:W-:-:S03]  /*1860*/  HADD2.F32 R23, -RZ, R4.H1_H1 ;  /* 0x30000004ff177230 */ /* 0x000fc60000004100 */
[----:B------:R-:W-:Y:S02]  /*1870*/  FFMA.FTZ R29, R29, R8, R22 ;  /* 0x000000081d1d7223 */ /* 0x000fe40000010016 */
[----:B------:R-:W3:Y:S01]  /*1880*/  LDG.E.128.CONSTANT R8, desc[UR14][R46.64+0x1000] ;  /* 0x0010000e2e087981 */ /* 0x000ee2000c1e9d00 */
[----:B------:R-:W-:Y:S02]  /*1890*/  HADD2.F32 R4, -RZ, R32.H1_H1 ;  /* 0x30000020ff047230 */ /* 0x000fe40000004100 */
[----:B------:R-:W-:-:S03]  /*18a0*/  HADD2.F32 R30, -RZ, R5.H0_H0 ;  /* 0x20000005ff1e7230 */ /* 0x000fc60000004100 */
[----:B------:R-:W-:Y:S01]  /*18b0*/  FFMA.FTZ R4, R23, R4, R20 ;  /* 0x0000000417047223 */ /* 0x000fe20000010014 */
[----:B------:R-:W-:-:S05]  /*18c0*/  HADD2.F32 R20, -RZ, R33.H0_H0 ;  /* 0x20000021ff147230 */ /* 0x000fca0000004100 */
        /* <DEDUP_REMOVED lines=19> */
[----:B----4-:R-:W-:-:S05]  /*1a00*/  HADD2.F32 R5, -RZ, R12.H0_H0 ;  /* 0x2000000cff057230 */ /* 0x010fca0000004100 */
[----:B------:R-:W-:Y:S01]  /*1a10*/  FFMA.FTZ R29, R6, R5, R29 ;  /* 0x00000005061d7223 */ /* 0x000fe2000001001d */
[----:B------:R-:W-:Y:S02]  /*1a20*/  HADD2.F32 R5, -RZ, R24.H1_H1 ;  /* 0x30000018ff057230 */ /* 0x000fe40000004100 */
[----:B------:R-:W-:-:S05]  /*1a30*/  HADD2.F32 R24, -RZ, R12.H1_H1 ;  /* 0x3000000cff187230 */ /* 0x000fca0000004100 */
[----:B------:R-:W-:Y:S01]  /*1a40*/  FFMA.FTZ R24, R5, R24, R4 ;  /* 0x0000001805187223 */ /* 0x000fe20000010004 */
[----:B------:R-:W-:Y:S02]  /*1a50*/  HADD2.F32 R5, -RZ, R25.H0_H0 ;  /* 0x20000019ff057230 */ /* 0x000fe40000004100 */
        /* <DEDUP_REMOVED lines=17> */
[----:B------:R-:W-:Y:S01]  /*1b70*/  FFMA.FTZ R28, R27, R15, R28 ;  /* 0x0000000f1b1c7223 */ /* 0x000fe2000001001c */
[--C-:B0-----:R-:W-:Y:S02]  /*1b80*/  HADD2.F32 R12, -RZ, R4.reuse.H0_H0 ;  /* 0x20000004ff0c7230 */ /* 0x101fe40000004100 */
[----:B------:R-:W-:Y:S01]  /*1b90*/  HADD2.F32 R25, -RZ, R4.H1_H1 ;  /* 0x30000004ff197230 */ /* 0x000fe20000004100 */
[----:B-----5:R-:W-:Y:S01]  /*1ba0*/  FSETP.NEU.FTZ.AND P0, PT, R44, RZ, PT ;  /* 0x000000ff2c00720b */ /* 0x020fe20003f1d000 */
[--C-:B--2---:R-:W-:Y:S02]  /*1bb0*/  HADD2.F32 R13, -RZ, R16.reuse.H0_H0 ;  /* 0x20000010ff0d7230 */ /* 0x104fe40000004100 */
[----:B------:R-:W-:-:S03]  /*1bc0*/  HADD2.F32 R4, -RZ, R16.H1_H1 ;  /* 0x30000010ff047230 */ /* 0x000fc60000004100 */
[----:B------:R-:W-:Y:S02]  /*1bd0*/  FFMA.FTZ R29, R12, R13, R29 ;  /* 0x0000000d0c1d7223 */ /* 0x000fe4000001001d */
[----:B------:R-:W0:Y:S01]  /*1be0*/  LDS.128 R12, [UR4+0x80] ;  /* 0x00008004ff0c7984 */ /* 0x000e220008000c00 */
[----:B------:R-:W-:Y:S01]  /*1bf0*/  FFMA.FTZ R4, R25, R4, R24 ;  /* 0x0000000419047223 */ /* 0x000fe20000010018 */
[----:B------:R-:W-:Y:S02]  /*1c00*/  HADD2.F32 R25, -RZ, R5.H0_H0 ;  /* 0x20000005ff197230 */ /* 0x000fe40000004100 */
[----:B------:R-:W-:Y:S02]  /*1c10*/  HADD2.F32 R16, -RZ, R17.H0_H0 ;  /* 0x20000011ff107230 */ /* 0x000fe40000004100 */
[----:B------:R-:W-:-:S03]  /*1c20*/  HADD2.F32 R24, -RZ, R18.H0_H0 ;  /* 0x20000012ff187230 */ /* 0x000fc60000004100 */
[----:B------:R-:W-:Y:S01]  /*1c30*/  FFMA.FTZ R30, R25, R16, R30 ;  /* 0x00000010191e7223 */ /* 0x000fe2000001001e */
[----:B------:R-:W-:Y:S02]  /*1c40*/  HADD2.F32 R16, -RZ, R5.H1_H1 ;  /* 0x30000005ff107230 */ /* 0x000fe40000004100 */
[----:B------:R-:W-:-:S05]  /*1c50*/  HADD2.F32 R5, -RZ, R6.H0_H0 ;  /* 0x20000006ff057230 */ /* 0x000fca0000004100 */
        /* <DEDUP_REMOVED lines=11> */
[--C-:B---3--:R-:W-:Y:S02]  /*1d10*/  HADD2.F32 R12, -RZ, R8.reuse.H0_H0 ;  /* 0x20000008ff0c7230 */ /* 0x108fe40000004100 */
[----:B------:R-:W-:Y:S02]  /*1d20*/  HADD2.F32 R8, -RZ, R8.H1_H1 ;  /* 0x30000008ff087230 */ /* 0x000fe40000004100 */
[----:B------:R-:W-:Y:S01]  /*1d30*/  FFMA.FTZ R31, R16, R17, R31 ;  /* 0x00000011101f7223 */ /* 0x000fe2000001001f */
[----:B------:R-:W-:-:S02]  /*1d40*/  HADD2.F32 R19, -RZ, R19.H1_H1 ;  /* 0x30000013ff137230 */ /* 0x000fc40000004100 */
[----:B------:R-:W-:Y:S01]  /*1d50*/  FFMA.FTZ R29, R6, R12, R29 ;  /* 0x0000000c061d7223 */ /* 0x000fe2000001001d */
[----:B------:R-:W-:Y:S01]  /*1d60*/  FFMA.FTZ R4, R5, R8, R4 ;  /* 0x0000000805047223 */ /* 0x000fe20000010004 */
[----:B------:R-:W-:Y:S02]  /*1d70*/  HADD2.F32 R8, -RZ, R9.H0_H0 ;  /* 0x20000009ff087230 */ /* 0x000fe40000004100 */
[----:B------:R-:W-:Y:S02]  /*1d80*/  HADD2.F32 R7, -RZ, R7.H1_H1 ;  /* 0x30000007ff077230 */ /* 0x000fe40000004100 */
[--C-:B------:R-:W-:Y:S02]  /*1d90*/  HADD2.F32 R17, -RZ, R13.reuse.H0_H0 ;  /* 0x2000000dff117230 */ /* 0x100fe40000004100 */
[----:B------:R-:W-:Y:S02]  /*1da0*/  HADD2.F32 R6, -RZ, R13.H1_H1 ;  /* 0x3000000dff067230 */ /* 0x000fe40000004100 */
[----:B------:R-:W-:-:S02]  /*1db0*/  HADD2.F32 R9, -RZ, R9.H1_H1 ;  /* 0x30000009ff097230 */ /* 0x000fc40000004100 */
[----:B------:R-:W-:Y:S01]  /*1dc0*/  FFMA.FTZ R28, R7, R19, R28 ;  /* 0x00000013071c7223 */ /* 0x000fe2000001001c */
[----:B------:R-:W-:Y:S01]  /*1dd0*/  FFMA.FTZ R30, R17, R8, R30 ;  /* 0x00000008111e7223 */ /* 0x000fe2000001001e */
[----:B------:R-:W-:Y:S02]  /*1de0*/  HADD2.F32 R7, -RZ, R10.H0_H0 ;  /* 0x2000000aff077230 */ /* 0x000fe40000004100 */
[----:B------:R-:W-:Y:S01]  /*1df0*/  FFMA.FTZ R31, R6, R9, R31 ;  /* 0x00000009061f7223 */ /* 0x000fe2000001001f */
[----:B------:R-:W-:Y:S02]  /*1e00*/  HADD2.F32 R13, -RZ, R14.H0_H0 ;  /* 0x2000000eff0d7230 */ /* 0x000fe40000004100 */
[----:B-1----:R-:W-:Y:S02]  /*1e10*/  HADD2.F32 R6, -RZ, R24.H0_H0 ;  /* 0x20000018ff067230 */ /* 0x002fe40000004100 */
[----:B------:R-:W-:Y:S02]  /*1e20*/  HADD2.F32 R8, -RZ, R20.H0_H0 ;  /* 0x20000014ff087230 */ /* 0x000fe40000004100 */
[----:B------:R-:W-:-:S02]  /*1e30*/  HADD2.F32 R17, -RZ, R24.H1_H1 ;  /* 0x30000018ff117230 */ /* 0x000fc40000004100 */
[----:B------:R-:W-:Y:S02]  /*1e40*/  HADD2.F32 R20, -RZ, R20.H1_H1 ;  /* 0x30000014ff147230 */ /* 0x000fe40000004100 */
[----:B------:R-:W-:Y:S01]  /*1e50*/  FFMA.FTZ R7, R13, R7, R32 ;  /* 0x000000070d077223 */ /* 0x000fe20000010020 */
[----:B------:R-:W-:Y:S01]  /*1e60*/  FFMA.FTZ R6, R6, R8, R29 ;  /* 0x0000000806067223 */ /* 0x000fe2000001001d */
[----:B------:R-:W-:Y:S02]  /*1e70*/  HADD2.F32 R5, -RZ, R11.H0_H0 ;  /* 0x2000000bff057230 */ /* 0x000fe40000004100 */
[----:B------:R-:W-:Y:S02]  /*1e80*/  HADD2.F32 R9, -RZ, R15.H0_H0 ;  /* 0x2000000fff097230 */ /* 0x000fe40000004100 */
[----:B------:R-:W-:Y:S01]  /*1e90*/  FFMA.FTZ R17, R17, R20, R4 ;  /* 0x0000001411117223 */ /* 0x000fe20000010004 */
[----:B------:R-:W-:Y:S02]  /*1ea0*/  HADD2.F32 R13, -RZ, R25.H0_H0 ;  /* 0x20000019ff0d7230 */ /* 0x000fe40000004100 */
[----:B------:R-:W-:-:S02]  /*1eb0*/  HADD2.F32 R8, -RZ, R21.H0_H0 ;  /* 0x20000015ff087230 */ /* 0x000fc40000004100 */
[----:B------:R-:W-:Y:S01]  /*1ec0*/  FFMA.FTZ R5, R9, R5, R34 ;  /* 0x0000000509057223 */ /* 0x000fe20000010022 */
[----:B------:R-:W-:Y:S02]  /*1ed0*/  HADD2.F32 R4, -RZ, R25.H1_H1 ;  /* 0x30000019ff047230 */ /* 0x000fe40000004100 */
[----:B------:R-:W-:Y:S01]  /*1ee0*/  FADD.FTZ R17, R6, R17 ;  /* 0x0000001106117221 */ /* 0x000fe20000010000 */
[----:B------:R-:W-:Y:S02]  /*1ef0*/  HADD2.F32 R21, -RZ, R21.H1_H1 ;  /* 0x30000015ff157230 */ /* 0x000fe40000004100 */
[----:B------:R-:W-:Y:S01]  /*1f00*/  FFMA.FTZ R8, R13, R8, R30 ;  /* 0x000000080d087223 */ /* 0x000fe2000001001e */
[----:B------:R-:W-:Y:S02]  /*1f10*/  HADD2.F32 R6, -RZ, R26.H0_H0 ;  /* 0x2000001aff067230 */ /* 0x000fe40000004100 */
[----:B------:R-:W-:Y:S02]  /*1f20*/  HADD2.F32 R9, -RZ, R22.H0_H0 ;  /* 0x20000016ff097230 */ /* 0x000fe40000004100 */
[----:B------:R-:W-:Y:S01]  /*1f30*/  FFMA.FTZ R4, R4, R21, R31 ;  /* 0x0000001504047223 */ /* 0x000fe2000001001f */
[----:B------:R-:W-:-:S02]  /*1f40*/  HADD2.F32 R10, -RZ, R10.H1_H1 ;  /* 0x3000000aff0a7230 */ /* 0x000fc40000004100 */
[----:B------:R-:W-:Y:S01]  /*1f50*/  FADD.FTZ R17, R8, R17 ;  /* 0x0000001108117221 */ /* 0x000fe20000010000 */
[----:B------:R-:W-:Y:S02]  /*1f60*/  HADD2.F32 R14, -RZ, R14.H1_H1 ;  /* 0x3000000eff0e7230 */ /* 0x000fe40000004100 */
[----:B------:R-:W-:Y:S01]  /*1f70*/  FFMA.FTZ R6, R6, R9, R7 ;  /* 0x0000000906067223 */ /* 0x000fe20000010007 */
[----:B------:R-:W-:Y:S02]  /*1f80*/  HADD2.F32 R22, -RZ, R22.H1_H1 ;  /* 0x30000016ff167230 */ /* 0x000fe40000004100 */
[----:B------:R-:W-:Y:S01]  /*1f90*/  FADD.FTZ R17, R4, R17 ;  /* 0x0000001104117221 */ /* 0x000fe20000010000 */
[----:B------:R-:W-:Y:S02]  /*1fa0*/  HADD2.F32 R7, -RZ, R26.H1_H1 ;  /* 0x3000001aff077230 */ /* 0x000fe40000004100 */
[----:B------:R-:W-:Y:S01]  /*1fb0*/  FFMA.FTZ R10, R14, R10, R33 ;  /* 0x0000000a0e0a7223 */ /* 0x000fe20000010021 */
[----:B------:R-:W-:-:S02]  /*1fc0*/  VIADD R9, R40, 0x1 ;  /* 0x0000000128097836 */ /* 0x000fc40000000000 */
        /* <DEDUP_REMOVED lines=12> */
[----:B------:R-:W-:Y:S01]  /*2090*/  FMUL.FTZ R9, R9, R44 ;  /* 0x0000002c09097220 */ /* 0x000fe20000410000 */
[----:B------:R-:W-:Y:S02]  /*20a0*/  FFMA.FTZ R8, R8, R23, R11 ;  /* 0x0000001708087223 */ /* 0x000fe4000001000b */
        /* <DEDUP_REMOVED lines=9> */
.L_x_21915:
[----:B------:R-:W-:Y:S05]  /*2140*/  BSYNC.RECONVERGENT B1 ;  /* 0x0000000000017941 */ /* 0x000fea0003800200 */
.L_x_21914:
[----:B------:R-:W-:Y:S01]  /*2150*/  IADD3 R2, P0, PT, R2, 0x10, RZ ;  /* 0x0000001002027810 */ /* 0x000fe20007f1e0ff */
[----:B------:R-:W-:Y:S01]  /*2160*/  VIADD R40, R40, 0x80 ;  /* 0x0000008028287836 */ /* 0x000fe20000000000 */
[----:B01----:R-:W-:Y:S02]  /*2170*/  IADD3 R41, PT, PT, R41, 0x200, RZ ;  /* 0x0000020029297810 */ /* 0x003fe40007ffe0ff */
[----:B------:R-:W-:Y:S02]  /*2180*/  IADD3 R39, PT, PT, R39, 0x80, RZ ;  /* 0x0000008027277810 */ /* 0x000fe40007ffe0ff */
[----:B------:R-:W-:Y:S01]  /*2190*/  IADD3.X R3, PT, PT, RZ, R3, RZ, P0, !PT ;  /* 0x00000003ff037210 */ /* 0x000fe200007fe4ff */
[----:B------:R-:W-:Y:S06]  /*21a0*/  @!P1 BRA `(.L_x_21916) ;  /* 0xffffffe800889947 */ /* 0x000fec000383ffff */
.L_x_21913:
[----:B------:R-:W-:Y:S05]  /*21b0*/  BSYNC.RECONVERGENT B0 ;  /* 0x0000000000007941 */ /* 0x000fea0003800200 */
.L_x_21912:
[----:B0-----:R-:W0:Y:S01]  /*21c0*/  SHFL.BFLY PT, R3, R42, 0x10, 0x1f ;  /* 0x0e001f002a037f89 */ /* 0x001e2200000e0000 */
        /* <DEDUP_REMOVED lines=23> */
[----:B------:R-:W-:Y:S01]  /*2340*/  LEA R5, R7, R4, 0x2 ;  /* 0x0000000407057211 */ /* 0x000fe200078e10ff */
[----:B------:R-:W-:Y:S01]  /*2350*/  IMAD R6, R35, 0x4, R4 ;  /* 0x0000000423067824 */ /* 0x000fe200078e0204 */
        /* <DEDUP_REMOVED lines=29> */
[----:B------:R-:W-:-:S07]  /*2530*/  IADD3 R9, PT, PT, RZ, -R9, RZ ;  /* 0x80000009ff097210 */ /* 0x000fce0007ffe0ff */
.L_x_21921:
        /* <DEDUP_REMOVED lines=11> */
.L_x_21920:
[----:B------:R-:W-:Y:S05]  /*25f0*/  BSYNC.RECONVERGENT B1 ;  /* 0x0000000000017941 */ /* 0x000fea0003800200 */
.L_x_21919:
        /* <DEDUP_REMOVED lines=13> */
.L_x_21924:
        /* <DEDUP_REMOVED lines=100> */
.L_x_21923:
[----:B------:R-:W-:Y:S05]  /*2d10*/  BSYNC.RECONVERGENT B1 ;  /* 0x0000000000017941 */ /* 0x000fea0003800200 */
.L_x_21922:
        /* <DEDUP_REMOVED lines=55> */
.L_x_21926:
[----:B------:R-:W-:Y:S05]  /*3090*/  BSYNC.RECONVERGENT B1 ;  /* 0x0000000000017941 */ /* 0x000fea0003800200 */
.L_x_21925:
        /* <DEDUP_REMOVED lines=26> */
.L_x_21918:
[----:B------:R-:W-:Y:S05]  /*3240*/  BSYNC.RECONVERGENT B0 ;  /* 0x0000000000007941 */ /* 0x000fea0003800200 */
.L_x_21917:
        /* <DEDUP_REMOVED lines=34> */
[C---:B------:R-:W-:Y:S01]  /*3470*/  LOP3.LUT R10, R9.reuse, 0x3, RZ, 0xc0, !PT ;  /* 0x00000003090a7812 */ /* 0x040fe200078ec0ff */
[----:B------:R-:W-:Y:S01]  /*3480*/  IMAD.SHL.U32 R6, R9, 0x80, RZ ;  /* 0x0000008009067824 */ /* 0x000fe200078e00ff */
[----:B------:R-:W-:Y:S02]  /*3490*/  LEA R11, R2, R11, 0x18 ;  /* 0x0000000b020b7211 */ /* 0x000fe400078ec0ff */
[----:B------:R-:W-:Y:S02]  /*34a0*/  IADD3 R10, PT, PT, RZ, -R10, RZ ;  /* 0x8000000aff0a7210 */ /* 0x000fe40007ffe0ff */
[----:B------:R-:W-:-:S02]  /*34b0*/  LOP3.LUT R9, R6, 0x180, RZ, 0xc0, !PT ;  /* 0x0000018006097812 */ /* 0x000fc400078ec0ff */
[----:B------:R-:W-:-:S03]  /*34c0*/  LEA R6, R36, R11, 0x2 ;  /* 0x0000000b24067211 */ /* 0x000fc600078e10ff */
[----:B------:R-:W-:-:S07]  /*34d0*/  IMAD.IADD R9, R9, 0x1, R36 ;  /* 0x0000000109097824 */ /* 0x000fce00078e0224 */
.L_x_21931:
[----:B------:R-:W1:Y:S01]  /*34e0*/  LDS R12, [R6] ;  /* 0x00000000060c7984 */ /* 0x000e620000000800 */
[----:B------:R-:W-:-:S04]  /*34f0*/  IADD3 R10, PT, PT, R10, 0x1, RZ ;  /* 0x000000010a0a7810 */ /* 0x000fc80007ffe0ff */
[----:B------:R-:W-:Y:S01]  /*3500*/  ISETP.NE.AND P0, PT, R10, RZ, PT ;  /* 0x000000ff0a00720c */ /* 0x000fe20003f05270 */
[----:B-1----:R-:W-:-:S05]  /*3510*/  FMUL.FTZ R11, R12, R5 ;  /* 0x000000050c0b7220 */ /* 0x002fca0000410000 */
[----:B------:R1:W-:Y:S02]  /*3520*/  STS [R6], R11 ;  /* 0x0000000b06007388 */ /* 0x0003e40000000800 */
[----:B-1----:R-:W-:-:S05]  /*3530*/  IADD3 R6, PT, PT, R6, 0x200, RZ ;  /* 0x0000020006067810 */ /* 0x002fca0007ffe0ff */
[----:B------:R-:W-:Y:S05]  /*3540*/  @P0 BRA `(.L_x_21931) ;  /* 0xfffffffc00e40947 */ /* 0x000fea000383ffff */
.L_x_21930:
[----:B------:R-:W-:Y:S05]  /*3550*/  BSYNC.RECONVERGENT B1 ;  /* 0x0000000000017941 */ /* 0x000fea0003800200 */
.L_x_21929:
        /* <DEDUP_REMOVED lines=10> */
[----:B-----5:R-:W-:Y:S01]  /*3600*/  IMAD.U32 R44, RZ, RZ, UR5 ;  /* 0x00000005ff2c7e24 */ /* 0x020fe2000f8e00ff */
[----:B------:R-:W-:-:S04]  /*3610*/  PLOP3.LUT P0, PT, PT, PT, PT, 0x8, 0x80 ;  /* 0x000000000080781c */ /* 0x000fc80003f0e170 */
[----:B------:R-:W-:-:S09]  /*3620*/  IADD3 R44, PT, PT, R44, -0x600, RZ ;  /* 0xfffffa002c2c7810 */ /* 0x000fd20007ffe0ff */
.L_x_21934:
        /* <DEDUP_REMOVED lines=52> */
.L_x_21933:
[----:B------:R-:W-:Y:S05]  /*3970*/  BSYNC.RECONVERGENT B1 ;  /* 0x0000000000017941 */ /* 0x000fea0003800200 */
.L_x_21932:
        /* <DEDUP_REMOVED lines=31> */
.L_x_21936:
[----:B------:R-:W-:Y:S05]  /*3b70*/  BSYNC.RECONVERGENT B1 ;  /* 0x0000000000017941 */ /* 0x000fea0003800200 */
.L_x_21935:
        /* <DEDUP_REMOVED lines=14> */
.L_x_21928:
[----:B------:R-:W-:Y:S05]  /*3c60*/  BSYNC.RECONVERGENT B0 ;  /* 0x0000000000007941 */ /* 0x000fea0003800200 */
.L_x_21927:
[----:B------:R-:W-:Y:S01]  /*3c70*/  BAR.SYNC.DEFER_BLOCKING 0x0 ;  /* 0x0000000000007b1d */ /* 0x000fe20000010000 */
[----:B------:R-:W-:Y:S01]  /*3c80*/  ISETP.NE.AND P0, PT, R36, RZ, PT ;  /* 0x000000ff2400720c */ /* 0x000fe20003f05270 */
[----:B-12---:R-:W-:Y:S01]  /*3c90*/  IMAD.U32 R5, RZ, RZ, UR20 ;  /* 0x00000014ff057e24 */ /* 0x006fe2000f8e00ff */
[----:B------:R-:W-:-:S03]  /*3ca0*/  SHF.R.U32.HI R24, RZ, 0x5, R36 ;  /* 0x00000005ff187819 */ /* 0x000fc60000011624 */
[----:B------:R-:W1:Y:S01]  /*3cb0*/  LDCU UR24, c[0x0][0x3dc] ;  /* 0x00007b80ff1877ac */ /* 0x000e620008000800 */
[----:B------:R-:W-:Y:S01]  /*3cc0*/  BSSY.RECONVERGENT B0, `(.L_x_21937) ;  /* 0x0000015000007945 */ /* 0x000fe20003800200 */
[----:B------:R-:W-:Y:S01]  /*3cd0*/  LEA R24, R5, R24, 0x4 ;  /* 0x0000001805187211 */ /* 0x000fe200078e20ff */
[----:B------:R-:W2:Y:S05]  /*3ce0*/  LDCU UR16, c[0x0][0x378] ;  /* 0x00006f00ff1077ac */ /* 0x000eaa0008000800 */
[----:B------:R-:W-:Y:S05]  /*3cf0*/  @P0 BRA `(.L_x_21938) ;  /* 0x0000000000440947 */ /* 0x000fea0003800000 */
[----:B------:R-:W3:Y:S01]  /*3d00*/  LDCU.128 UR4, c[0x0][0x380] ;  /* 0x00007000ff0477ac */ /* 0x000ee20008000c00 */
[----:B------:R-:W-:-:S04]  /*3d10*/  UIMAD UR10, UR19, UR23, UR21 ;  /* 0x00000017130a72a4 */ /* 0x000fc8000f8e0215 */
[----:B--2---:R-:W-:-:S04]  /*3d20*/  UIMAD UR10, UR10, UR16, URZ ;  /* 0x000000100a0a72a4 */ /* 0x004fc8000f8e02ff */
        /* <DEDUP_REMOVED lines=14> */
.L_x_21938:
[----:B-12---:R-:W-:Y:S05]  /*3e10*/  BSYNC.RECONVERGENT B0 ;  /* 0x0000000000007941 */ /* 0x006fea0003800200 */
.L_x_21937:
[----:B------:R-:W-:Y:S01]  /*3e20*/  ISETP.GE.U32.AND P0, PT, R24, UR9, PT ;  /* 0x0000000918007c0c */ /* 0x000fe2000bf06070 */
[----:B------:R-:W1:Y:S01]  /*3e30*/  LDCU.64 UR6, c[0x0][0x3a8] ;  /* 0x00007500ff0677ac */ /* 0x000e620008000a00 */
        /* <DEDUP_REMOVED lines=8> */
[----:B------:R-:W2:Y:S01]  /*3ec0*/  I2F.RP R6, R0 ;  /* 0x0000000000067306 */ /* 0x000ea20000209400 */
[----:B------:R-:W4:Y:S01]  /*3ed0*/  LDCU.64 UR10, c[0x0][0x3b8] ;  /* 0x00007700ff0a77ac */ /* 0x000f220008000a00 */
[----:B0--3--:R-:W-:Y:S01]  /*3ee0*/  IMAD.WIDE.U32 R4, R24, 0x4, RZ ;  /* 0x0000000418047825 */ /* 0x009fe200078e00ff */
[----:B------:R-:W-:Y:S02]  /*3ef0*/  SHF.L.U32 R8, R36, 0x5, RZ ;  /* 0x0000000524087819 */ /* 0x000fe400000006ff */
[----:B------:R-:W-:Y:S01]  /*3f00*/  CS2R R32, SRZ ;  /* 0x0000000000207805 */ /* 0x000fe2000001ff00 */
[----:B------:R-:W0:Y:S01]  /*3f10*/  LDCU UR4, c[0x0][0x3e0] ;  /* 0x00007c00ff0477ac */ /* 0x000e220008000800 */
[----:B------:R-:W-:Y:S01]  /*3f20*/  IMAD.U32 R11, RZ, RZ, UR8 ;  /* 0x00000008ff0b7e24 */ /* 0x000fe2000f8e00ff */
[----:B------:R-:W-:Y:S01]  /*3f30*/  LOP3.LUT R8, R8, 0x60, RZ, 0xe2, !PT ;  /* 0x0000006008087812 */ /* 0x000fe200078ee2ff */
[----:B------:R-:W-:Y:S01]  /*3f40*/  VIADD R3, R3, 0xc0 ;  /* 0x000000c003037836 */ /* 0x000fe20000000000 */
[----:B------:R-:W-:Y:S01]  /*3f50*/  UIADD3 UR5, UPT, UPT, UR22, 0x1f, URZ ;  /* 0x0000001f16057890 */ /* 0x000fe2000fffe0ff */
[----:B------:R-:W-:Y:S01]  /*3f60*/  IMAD.WIDE R4, R11, 0x4, R4 ;  /* 0x000000040b047825 */ /* 0x000fe200078e0204 */
[----:B------:R-:W-:-:S02]  /*3f70*/  LEA R8, R7, R8, 0x7 ;  /* 0x0000000807087211 */ /* 0x000fc400078e38ff */
[----:B------:R-:W-:Y:S02]  /*3f80*/  CS2R R30, SRZ ;  /* 0x00000000001e7805 */ /* 0x000fe4000001ff00 */
[----:B------:R-:W-:Y:S01]  /*3f90*/  LEA R11, R2, R3, 0x18 ;  /* 0x00000003020b7211 */ /* 0x000fe200078ec0ff */
[----:B------:R-:W-:Y:S01]  /*3fa0*/  USHF.R.U32.HI UR5, URZ, 0x5, UR5 ;  /* 0x00000005ff057899 */ /* 0x000fe20008011605 */
[----:B--2---:R-:W2:Y:S01]  /*3fb0*/  MUFU.RCP R6, R6 ;  /* 0x0000000600067308 */ /* 0x004ea20000001000 */
[----:B------:R-:W-:Y:S02]  /*3fc0*/  LEA R22, R7, UR25, 0x5 ;  /* 0x0000001907167c11 */ /* 0x000fe4000f8e28ff */
[----:B------:R-:W-:Y:S02]  /*3fd0*/  CS2R R28, SRZ ;  /* 0x00000000001c7805 */ /* 0x000fe4000001ff00 */
[----:B------:R-:W-:Y:S02]  /*3fe0*/  IADD3 R20, PT, PT, R8, 0x10, R11 ;  /* 0x0000001008147810 */ /* 0x000fe40007ffe00b */
[----:B------:R-:W-:-:S02]  /*3ff0*/  CS2R R26, SRZ ;  /* 0x00000000001a7805 */ /* 0x000fc4000001ff00 */
[----:B------:R-:W-:Y:S01]  /*4000*/  MOV R8, RZ ;  /* 0x000000ff00087202 */ /* 0x000fe20000000f00 */
[----:B------:R-:W-:Y:S01]  /*4010*/  IMAD.MOV.U32 R25, RZ, RZ, RZ ;  /* 0x000000ffff197224 */ /* 0x000fe200078e00ff */
[----:B------:R-:W-:Y:S01]  /*4020*/  IADD3 R22, PT, PT, R22, 0x3, RZ ;  /* 0x0000000316167810 */ /* 0x000fe20007ffe0ff */
[----:B0-----:R-:W-:Y:S01]  /*4030*/  UIMAD UR4, UR18, UR4, URZ ;  /* 0x00000004120472a4 */ /* 0x001fe2000f8e02ff */
[C---:B------:R-:W-:Y:S01]  /*4040*/  IADD3 R23, PT, PT, R24.reuse, 0x1, RZ ;  /* 0x0000000118177810 */ /* 0x040fe20007ffe0ff */
[----:B------:R-:W-:Y:S01]  /*4050*/  VIADD R24, R24, -UR5 ;  /* 0x8000000518187c36 */ /* 0x000fe20008000000 */
[----:B------:R-:W-:-:S03]  /*4060*/  MOV R34, RZ ;  /* 0x000000ff00227202 */ /* 0x000fc60000000f00 */
[----:B-----5:R-:W-:Y:S02]  /*4070*/  MOV R44, UR4 ;  /* 0x00000004002c7c02 */ /* 0x020fe40008000f00 */
[----:B--2---:R-:W-:Y:S02]  /*4080*/  IADD3 R9, PT, PT, R6, 0xffffffe, RZ ;  /* 0x0ffffffe06097810 */ /* 0x004fe40007ffe0ff */
[----:B----4-:R-:W-:Y:S01]  /*4090*/  IADD3 R6, P0, PT, R4, UR10, RZ ;  /* 0x0000000a04067c10 */ /* 0x010fe2000ff1e0ff */
[----:B------:R-:W0:Y:S03]  /*40a0*/  LDCU UR10, c[0x0][0x3fc] ;  /* 0x00007f80ff0a77ac */ /* 0x000e260008000800 */
[----:B------:R-:W2:Y:S01]  /*40b0*/  F2I.FTZ.U32.TRUNC.NTZ R9, R9 ;  /* 0x0000000900097305 */ /* 0x000ea2000021f000 */
[----:B------:R-:W-:Y:S02]  /*40c0*/  IADD3.X R5, PT, PT, R5, UR11, RZ, P0, !PT ;  /* 0x0000000b05057c10 */ /* 0x000fe400087fe4ff */
[----:B--2---:R-:W-:-:S02]  /*40d0*/  IADD3 R13, PT, PT, RZ, -R9, RZ ;  /* 0x80000009ff0d7210 */ /* 0x004fc40007ffe0ff */
[----:B0-----:R-:W-:Y:S01]  /*40e0*/  MOV R2, UR10 ;  /* 0x0000000a00027c02 */ /* 0x001fe20008000f00 */
[----:B------:R-:W-:Y:S02]  /*40f0*/  USHF.R.S32.HI UR10, URZ, 0x1f, UR4 ;  /* 0x0000001fff0a7899 */ /* 0x000fe40008011404 */
[----:B------:R-:W-:Y:S01]  /*4100*/  IMAD R3, R13, R0, RZ ;  /* 0x000000000d037224 */ /* 0x000fe200078e02ff */
[----:B------:R-:W-:-:S03]  /*4110*/  IADD3 R2, PT, PT, -R2, UR17, RZ ;  /* 0x0000001102027c10 */ /* 0x000fc6000fffe1ff */
[----:B------:R-:W-:-:S04]  /*4120*/  IMAD.HI.U32 R4, R9, R3, R8 ;  /* 0x0000000309047227 */ /* 0x000fc800078e0008 */
[----:B------:R-:W-:Y:S02]  /*4130*/  IMAD.SHL.U32 R3, R36, 0x8, RZ ;  /* 0x0000000824037824 */ /* 0x000fe400078e00ff */
[----:B------:R-:W-:-:S03]  /*4140*/  IMAD.U32 R45, RZ, RZ, UR10 ;  /* 0x0000000aff2d7e24 */ /* 0x000fc6000f8e00ff */
[C---:B------:R-:W-:Y:S02]  /*4150*/  LOP3.LUT R21, R3.reuse, 0x18, RZ, 0xc0, !PT ;  /* 0x0000001803157812 */ /* 0x040fe400078ec0ff */
[----:B------:R-:W-:Y:S02]  /*4160*/  LOP3.LUT R3, R3, 0xf8, RZ, 0xc0, !PT ;  /* 0x000000f803037812 */ /* 0x000fe400078ec0ff */
[----:B------:R-:W-:-:S07]  /*4170*/  IADD3 R21, PT, PT, R21, R22, RZ ;  /* 0x0000001615157210 */ /* 0x000fce0007ffe0ff */
.L_x_21963:
[----:B------:R-:W0:Y:S01]  /*4180*/  LDC R15, c[0x0][0x400] ;  /* 0x00010000ff0f7b82 */ /* 0x000e220000000800 */
[----:B------:R-:W-:Y:S01]  /*4190*/  IADD3 R9, PT, PT, R22, -0x3, RZ ;  /* 0xfffffffd16097810 */ /* 0x000fe20007ffe0ff */
[----:B------:R-:W-:Y:S03]  /*41a0*/  BSSY.RECONVERGENT B0, `(.L_x_21941) ;  /* 0x00001e1000007945 */ /* 0x000fe60003800200 */
[----:B------:R-:W-:-:S03]  /*41b0*/  IABS R13, R9 ;  /* 0x00000009000d7213 */ /* 0x000fc60000000000 */
[----:B------:R-:W2:Y:S02]  /*41c0*/  LDC R8, c[0x0][0x404] ;  /* 0x00010100ff087b82 */ /* 0x000ea40000000800 */
        /* <DEDUP_REMOVED lines=16> */
[----:B------:R-:W-:-:S05]  /*42d0*/  @P0 VIADD R11, R11, 0x1 ;  /* 0x000000010b0b0836 */ /* 0x000fca0000000000 */
[----:B------:R-:W-:Y:S01]  /*42e0*/  MOV R13, R11 ;  /* 0x0000000b000d7202 */ /* 0x000fe20000000f00 */
[----:B0-----:R-:W-:-:S03]  /*42f0*/  IMAD.MOV R17, RZ, RZ, -R9 ;  /* 0x000000ffff117224 */ /* 0x001fc600078e0a09 */
[----:B------:R-:W-:Y:S02]  /*4300*/  @!P2 IADD3 R13, PT, PT, RZ, -R13, RZ ;  /* 0x8000000dff0da210 */ /* 0x000fe40007ffe0ff */
[----:B------:R-:W-:Y:S01]  /*4310*/  @!P1 LOP3.LUT R13, RZ, R8, RZ, 0x33, !PT ;  /* 0x00000008ff0d9212 */ /* 0x000fe200078e33ff */
[----:B------:R-:W-:Y:S02]  /*4320*/  HFMA2 R8, -RZ, RZ, 0, 0 ;  /* 0x00000000ff087431 */ /* 0x000fe400000001ff */
[----:B------:R-:W-:Y:S01]  /*4330*/  IMAD R17, R17, R10, RZ ;  /* 0x0000000a11117224 */ /* 0x000fe200078e02ff */
[----:B------:R-:W-:Y:S02]  /*4340*/  ISETP.NE.AND P2, PT, R15, RZ, PT ;  /* 0x000000ff0f00720c */ /* 0x000fe40003f45270 */
[----:B------:R-:W-:Y:S01]  /*4350*/  IADD3 R11, PT, PT, R13, UR12, RZ ;  /* 0x0000000c0d0b7c10 */ /* 0x000fe2000fffe0ff */
[----:B------:R-:W-:-:S03]  /*4360*/  IMAD.HI.U32 R8, R9, R17, R8 ;  /* 0x0000001109087227 */ /* 0x000fc600078e0008 */
[----:B------:R-:W-:Y:S02]  /*4370*/  IABS R12, R11 ;  /* 0x0000000b000c7213 */ /* 0x000fe40000000000 */
        /* <DEDUP_REMOVED lines=24> */
[C---:B-1----:R-:W-:Y:S02]  /*4500*/  LEA R16, P1, R37.reuse, UR6, 0x1 ;  /* 0x0000000625107c11 */ /* 0x042fe4000f8208ff */
        /* <DEDUP_REMOVED lines=8> */
[C---:B------:R-:W-:Y:S02]  /*4590*/  ISETP.GE.AND P2, PT, R21.reuse, UR22, PT ;  /* 0x0000001615007c0c */ /* 0x040fe4000bf46270 */
[----:B------:R-:W-:Y:S02]  /*45a0*/  IADD3 R19, PT, PT, R21, 0x2, RZ ;  /* 0x0000000215137810 */ /* 0x000fe40007ffe0ff */
[----:B------:R-:W-:Y:S02]  /*45b0*/  ISETP.GE.AND P1, PT, R18, UR22, PT ;  /* 0x0000001612007c0c */ /* 0x000fe4000bf26270 */
[C---:B-----5:R-:W-:Y:S02]  /*45c0*/  PRMT R18, R13.reuse, 0x7632, R18 ;  /* 0x000076320d127816 */ /* 0x060fe40000000012 */
[----:B------:R-:W-:Y:S02]  /*45d0*/  SEL R13, R13, RZ, !P1 ;  /* 0x000000ff0d0d7207 */ /* 0x000fe40004800000 */
[----:B------:R-:W-:-:S02]  /*45e0*/  SEL R18, R18, RZ, !P2 ;  /* 0x000000ff12127207 */ /* 0x000fc40005000000 */
[----:B------:R-:W-:Y:S02]  /*45f0*/  ISETP.GE.AND P4, PT, R19, UR22, PT ;  /* 0x0000001613007c0c */ /* 0x000fe4000bf86270 */
[----:B------:R-:W-:Y:S02]  /*4600*/  PRMT R13, R13, 0x5410, R18 ;  /* 0x000054100d0d7816 */ /* 0x000fe40000000012 */
[C---:B------:R-:W-:Y:S02]  /*4610*/  IADD3 R18, PT, PT, R21.reuse, 0x1, RZ ;  /* 0x0000000115127810 */ /* 0x040fe40007ffe0ff */
[C---:B------:R-:W-:Y:S02]  /*4620*/  IADD3 R19, PT, PT, R21.reuse, 0x3, RZ ;  /* 0x0000000315137810 */ /* 0x040fe40007ffe0ff */
[----:B------:R-:W-:Y:S01]  /*4630*/  ISETP.GE.AND P3, PT, R18, UR22, PT ;  /* 0x0000001612007c0c */ /* 0x000fe2000bf66270 */
[----:B------:R-:W-:Y:S01]  /*4640*/  VIADD R18, R21, 0x4 ;  /* 0x0000000415127836 */ /* 0x000fe20000000000 */
[----:B------:R-:W-:-:S02]  /*4650*/  ISETP.GE.AND P5, PT, R19, UR22, PT ;  /* 0x0000001613007c0c */ /* 0x000fc4000bfa6270 */
[----:B------:R-:W-:Y:S02]  /*4660*/  PRMT R19, R14, 0x7632, R19 ;  /* 0x000076320e137816 */ /* 0x000fe40000000013 */
[----:B------:R-:W-:Y:S02]  /*4670*/  ISETP.GE.AND P6, PT, R18, UR22, PT ;  /* 0x0000001612007c0c */ /* 0x000fe4000bfc6270 */
[----:B------:R-:W-:Y:S02]  /*4680*/  IADD3 R18, PT, PT, R21, -0x2, RZ ;  /* 0xfffffffe15127810 */ /* 0x000fe40007ffe0ff */
[----:B------:R-:W-:Y:S02]  /*4690*/  ISETP.GE.AND P1, PT, R37, UR22, PT ;  /* 0x0000001625007c0c */ /* 0x000fe4000bf26270 */
        /* <DEDUP_REMOVED lines=11> */
[----:B------:R-:W-:-:S07]  /*4750*/  PRMT R12, R12, 0x5410, R19 ;  /* 0x000054100c0c7816 */ /* 0x000fce0000000013 */
.L_x_21944:
[----:B------:R-:W-:Y:S05]  /*4760*/  BSYNC.RECONVERGENT B2 ;  /* 0x0000000000027941 */ /* 0x000fea0003800200 */
.L_x_21943:
        /* <DEDUP_REMOVED lines=8> */
[C---:B------:R-:W-:Y:S01]  /*47f0*/  IADD3 R12, PT, PT, R21.reuse, -0x1, RZ ;  /* 0xffffffff150c7810 */ /* 0x040fe20007ffe0ff */
[C---:B------:R-:W-:Y:S01]  /*4800*/  VIADD R13, R21.reuse, 0x2 ;  /* 0x00000002150d7836 */ /* 0x040fe20000000000 */
[----:B------:R-:W-:Y:S02]  /*4810*/  ISETP.GE.AND P2, PT, R21, UR22, PT ;  /* 0x0000001615007c0c */ /* 0x000fe4000bf46270 */
        /* <DEDUP_REMOVED lines=8> */
[----:B------:R-:W-:Y:S02]  /*48a0*/  ISETP.GE.AND P3, PT, R12, UR22, PT ;  /* 0x000000160c007c0c */ /* 0x000fe4000bf66270 */
[----:B------:R-:W-:-:S02]  /*48b0*/  IADD3 R12, PT, PT, R21, 0x4, RZ ;  /* 0x00000004150c7810 */ /* 0x000fc40007ffe0ff */
[----:B------:R-:W-:Y:S02]  /*48c0*/  ISETP.GE.AND P5, PT, R13, UR22, PT ;  /* 0x000000160d007c0c */ /* 0x000fe4000bfa6270 */
[----:B------:R-:W-:Y:S02]  /*48d0*/  ISETP.GE.AND P6, PT, R12, UR22, PT ;  /* 0x000000160c007c0c */ /* 0x000fe4000bfc6270 */
[----:B------:R-:W-:Y:S02]  /*48e0*/  IADD3 R12, PT, PT, R21, -0x2, RZ ;  /* 0xfffffffe150c7810 */ /* 0x000fe40007ffe0ff */
[----:B------:R-:W-:Y:S02]  /*48f0*/  PRMT R13, R10, 0x7632, R13 ;  /* 0x000076320a0d7816 */ /* 0x000fe4000000000d */
[----:B------:R-:W-:Y:S02]  /*4900*/  ISETP.GE.AND P2, PT, R12, UR22, PT ;  /* 0x000000160c007c0c */ /* 0x000fe4000bf46270 */
[----:B------:R-:W-:-:S02]  /*4910*/  ISETP.GE.AND P1, PT, R37, UR22, PT ;  /* 0x0000001625007c0c */ /* 0x000fc4000bf26270 */
        /* <DEDUP_REMOVED lines=11> */
.L_x_21946:
[----:B------:R-:W-:Y:S05]  /*49d0*/  BSYNC.RECONVERGENT B2 ;  /* 0x0000000000027941 */ /* 0x000fea0003800200 */
.L_x_21945:
[----:B-----5:R-:W-:Y:S02]  /*49e0*/  HMUL2 R9, R38, R9 ;  /* 0x0000000926097232 */ /* 0x020fe40000000000 */
[----:B------:R-:W-:Y:S02]  /*49f0*/  HFMA2 R14, R40, R15, R14 ;  /* 0x0000000f280e7231 */ /* 0x000fe4000000000e */
[----:B------:R-:W-:-:S03]  /*4a00*/  HFMA2 R9, R39, R8, R9 ;  /* 0x0000000827097231 */ /* 0x000fc60000000009 */
[--C-:B------:R-:W-:Y:S02]  /*4a10*/  HADD2.F32 R8, -RZ, R14.reuse.H0_H0 ;  /* 0x2000000eff087230 */ /* 0x100fe40000004100 */
[----:B------:R-:W-:Y:S02]  /*4a20*/  HFMA2 R10, R41, R10, R9 ;  /* 0x0000000a290a7231 */ /* 0x000fe40000000009 */
        /* <DEDUP_REMOVED lines=34> */
.L_x_21948:
[----:B------:R-:W-:Y:S05]  /*4c50*/  BSYNC.RECONVERGENT B2 ;  /* 0x0000000000027941 */ /* 0x000fea0003800200 */
.L_x_21947:
[----:B-----5:R-:W-:Y:S02]  /*4c60*/  HMUL2 R13, R38, R13 ;  /* 0x0000000d260d7232 */ /* 0x020fe40000000000 */
[----:B------:R-:W-:Y:S02]  /*4c70*/  FADD.FTZ R9, R8, R9 ;  /* 0x0000000908097221 */ /* 0x000fe40000010000 */
[----:B------:R-:W-:Y:S02]  /*4c80*/  HFMA2 R13, R39, R12, R13 ;  /* 0x0000000c270d7231 */ /* 0x000fe4000000000d */
[----:B------:R-:W-:Y:S02]  /*4c90*/  HFMA2 R12, R40, R11, R10 ;  /* 0x0000000b280c7231 */ /* 0x000fe4000000000a */
[----:B------:R-:W-:Y:S02]  /*4ca0*/  FADD.FTZ R34, R34, R9 ;  /* 0x0000000922227221 */ /* 0x000fe40000010000 */
        /* <DEDUP_REMOVED lines=34> */
.L_x_21950:
[----:B------:R-:W-:Y:S05]  /*4ed0*/  BSYNC.RECONVERGENT B2 ;  /* 0x0000000000027941 */ /* 0x000fea0003800200 */
.L_x_21949:
[----:B-----5:R-:W-:Y:S02]  /*4ee0*/  HMUL2 R9, R38, R9 ;  /* 0x0000000926097232 */ /* 0x020fe40000000000 */
[----:B------:R-:W-:Y:S02]  /*4ef0*/  HFMA2 R15, R40, R15, R14 ;  /* 0x0000000f280f7231 */ /* 0x000fe4000000000e */
[----:B------:R-:W-:-:S04]  /*4f00*/  HFMA2 R9, R39, R8, R9 ;  /* 0x0000000827097231 */ /* 0x000fc80000000009 */
[----:B------:R-:W-:-:S04]  /*4f10*/  HFMA2 R9, R41, R10, R9 ;  /* 0x0000000a29097231 */ /* 0x000fc80000000009 */
[----:B------:R-:W-:Y:S02]  /*4f20*/  HFMA2 R13, R40, R11, R9 ;  /* 0x0000000b280d7231 */ /* 0x000fe40000000009 */
[----:B------:R4:W5:Y:S01]  /*4f30*/  LDG.E.128.CONSTANT R8, desc[UR14][R16.64+0x800] ;  /* 0x0008000e10087981 */ /* 0x000962000c1e9d00 */
        /* <DEDUP_REMOVED lines=32> */
.L_x_21952:
[----:B------:R-:W-:Y:S05]  /*5140*/  BSYNC.RECONVERGENT B2 ;  /* 0x0000000000027941 */ /* 0x000fea0003800200 */
.L_x_21951:
[----:B-----5:R-:W-:Y:S02]  /*5150*/  HMUL2 R9, R38, R9 ;  /* 0x0000000926097232 */ /* 0x020fe40000000000 */
[----:B------:R-:W-:Y:S02]  /*5160*/  HADD2.F32 R19, -RZ, R15.H1_H1 ;  /* 0x3000000fff137230 */ /* 0x000fe40000004100 */
[----:B------:R-:W-:Y:S02]  /*5170*/  HADD2.F32 R18, -RZ, R13.H1_H1 ;  /* 0x3000000dff127230 */ /* 0x000fe40000004100 */
[----:B------:R-:W-:Y:S02]  /*5180*/  HFMA2 R14, R39, R8, R9 ;  /* 0x00000008270e7231 */ /* 0x000fe40000000009 */
[--C-:B------:R-:W-:Y:S02]  /*5190*/  HADD2.F32 R8, -RZ, R12.reuse.H0_H0 ;  /* 0x2000000cff087230 */ /* 0x100fe40000004100 */
[----:B------:R-:W-:-:S02]  /*51a0*/  HADD2.F32 R9, -RZ, R12.H1_H1 ;  /* 0x3000000cff097230 */ /* 0x000fc40000004100 */
[----:B------:R-:W-:Y:S01]  /*51b0*/  HFMA2 R12, R41, R10, R14 ;  /* 0x0000000a290c7231 */ /* 0x000fe2000000000e */
[----:B------:R-:W-:Y:S01]  /*51c0*/  BSSY.RECONVERGENT B2, `(.L_x_21953) ;  /* 0x0000026000027945 */ /* 0x000fe20003800200 */
[----:B------:R-:W-:Y:S02]  /*51d0*/  HADD2.F32 R14, -RZ, R15.H0_H0 ;  /* 0x2000000fff0e7230 */ /* 0x000fe40000004100 */
[----:B------:R-:W-:Y:S01]  /*51e0*/  FADD.FTZ R8, R8, R9 ;  /* 0x0000000908087221 */ /* 0x000fe20000010000 */
[----:B------:R-:W-:Y:S02]  /*51f0*/  HFMA2 R12, R40, R11, R12 ;  /* 0x0000000b280c7231 */ /* 0x000fe4000000000c */
[----:B------:R-:W-:Y:S02]  /*5200*/  HADD2.F32 R15, -RZ, R13.H0_H0 ;  /* 0x2000000dff0f7230 */ /* 0x000fe40000004100 */
[----:B------:R-:W-:Y:S02]  /*5210*/  FADD.FTZ R33, R33, R8 ;  /* 0x0000000821217221 */ /* 0x000fe40000010000 */
        /* <DEDUP_REMOVED lines=32> */
.L_x_21954:
[----:B------:R-:W-:Y:S05]  /*5420*/  BSYNC.RECONVERGENT B2 ;  /* 0x0000000000027941 */ /* 0x000fea0003800200 */
.L_x_21953:
[----:B-----5:R-:W-:Y:S02]  /*5430*/  HMUL2 R9, R38, R9 ;  /* 0x0000000926097232 */ /* 0x020fe40000000000 */
[----:B------:R-:W-:Y:S01]  /*5440*/  FADD.FTZ R19, R14, R19 ;  /* 0x000000130e137221 */ /* 0x000fe20000010000 */
[----:B------:R-:W-:Y:S01]  /*5450*/  FADD.FTZ R18, R15, R18 ;  /* 0x000000120f127221 */ /* 0x000fe20000010000 */
[----:B------:R-:W-:Y:S02]  /*5460*/  HFMA2 R9, R39, R8, R9 ;  /* 0x0000000827097231 */ /* 0x000fe40000000009 */
[--C-:B------:R-:W-:Y:S01]  /*5470*/  HADD2.F32 R8, -RZ, R12.reuse.H0_H0 ;  /* 0x2000000cff087230 */ /* 0x100fe20000004100 */
[----:B------:R-:W-:Y:S01]  /*5480*/  BSSY.RECONVERGENT B2, `(.L_x_21955) ;  /* 0x0000025000027945 */ /* 0x000fe20003800200 */
[----:B------:R-:W-:Y:S01]  /*5490*/  FADD.FTZ R32, R32, R19 ;  /* 0x0000001320207221 */ /* 0x000fe20000010000 */
[----:B------:R-:W-:Y:S02]  /*54a0*/  HFMA2 R42, R41, R10, R9 ;  /* 0x0000000a292a7231 */ /* 0x000fe40000000009 */
[----:B------:R-:W-:-:S02]  /*54b0*/  HADD2.F32 R9, -RZ, R12.H1_H1 ;  /* 0x3000000cff097230 */ /* 0x000fc40000004100 */
[----:B------:R-:W-:Y:S01]  /*54c0*/  FADD.FTZ R31, R31, R18 ;  /* 0x000000121f1f7221 */ /* 0x000fe20000010000 */
        /* <DEDUP_REMOVED lines=32> */
.L_x_21956:
[----:B------:R-:W-:Y:S05]  /*56d0*/  BSYNC.RECONVERGENT B2 ;  /* 0x0000000000027941 */ /* 0x000fea0003800200 */
.L_x_21955:
        /* <DEDUP_REMOVED lines=39> */
.L_x_21958:
[----:B------:R-:W-:Y:S05]  /*5950*/  BSYNC.RECONVERGENT B2 ;  /* 0x0000000000027941 */ /* 0x000fea0003800200 */
.L_x_21957:
[----:B-----5:R-:W-:-:S04]  /*5960*/  HMUL2 R9, R38, R9 ;  /* 0x0000000926097232 */ /* 0x020fc80000000000 */
[----:B------:R-:W-:Y:S02]  /*5970*/  HFMA2 R9, R39, R8, R9 ;  /* 0x0000000827097231 */ /* 0x000fe40000000009 */
[----:B------:R-:W-:Y:S02]  /*5980*/  HFMA2 R8, R40, R15, R14 ;  /* 0x0000000f28087231 */ /* 0x000fe4000000000e */
[----:B------:R0:W5:Y:S01]  /*5990*/  LDG.E.128.CONSTANT R12, desc[UR14][R16.64+0x1000] ;  /* 0x0010000e100c7981 */ /* 0x000162000c1e9d00 */
[----:B------:R-:W-:Y:S01]  /*59a0*/  BSSY.RECONVERGENT B2, `(.L_x_21959) ;  /* 0x0000021000027945 */ /* 0x000fe20003800200 */
[----:B------:R-:W-:-:S03]  /*59b0*/  HFMA2 R10, R41, R10, R9 ;  /* 0x0000000a290a7231 */ /* 0x000fc60000000009 */
        /* <DEDUP_REMOVED lines=31> */
.L_x_21960:
[----:B------:R-:W-:Y:S05]  /*5bb0*/  BSYNC.RECONVERGENT B2 ;  /* 0x0000000000027941 */ /* 0x000fea0003800200 */
.L_x_21959:
        /* <DEDUP_REMOVED lines=16> */
[----:B------:R-:W-:Y:S01]  /*5cc0*/  PRMT R16, R16, 0x5410, R9 ;  /* 0x0000541010107816 */ /* 0x000fe20000000009 */
[----:B------:R-:W-:Y:S01]  /*5cd0*/  VIADD R9, R21, 0x1 ;  /* 0x0000000115097836 */ /* 0x000fe20000000000 */
[----:B------:R-:W-:-:S02]  /*5ce0*/  SEL R17, R17, RZ, !P2 ;  /* 0x000000ff11117207 */ /* 0x000fc40005000000 */
        /* <DEDUP_REMOVED lines=17> */
.L_x_21962:
[----:B------:R-:W-:Y:S05]  /*5e00*/  BSYNC.RECONVERGENT B2 ;  /* 0x0000000000027941 */ /* 0x000fea0003800200 */
.L_x_21961:
        /* <DEDUP_REMOVED lines=26> */
.L_x_21942:
[----:B-1----:R-:W-:Y:S05]  /*5fb0*/  BSYNC.RECONVERGENT B0 ;  /* 0x0000000000007941 */ /* 0x002fea0003800200 */
.L_x_21941:
        /* <DEDUP_REMOVED lines=10> */
.L_x_21940:
[----:B-1----:R-:W-:Y:S05]  /*6060*/  BSYNC.RECONVERGENT B1 ;  /* 0x0000000000017941 */ /* 0x002fea0003800200 */
.L_x_21939:
[----:B------:R-:W1:Y:S01]  /*6070*/  SHFL.BFLY PT, R3, R34, 0x2, 0x1f ;  /* 0x0c401f0022037f89 */ /* 0x000e6200000e0000 */
[----:B------:R-:W2:Y:S01]  /*6080*/  S2UR UR5, SR_CgaCtaId ;  /* 0x00000000000579c3 */ /* 0x000ea20000008800 */
[----:B------:R-:W-:Y:S01]  /*6090*/  LOP3.LUT R16, R36, 0x3, RZ, 0xc0, !PT ;  /* 0x0000000324107812 */ /* 0x000fe200078ec0ff */
[----:B------:R-:W-:Y:S01]  /*60a0*/  UMOV UR4, 0x400 ;  /* 0x0000040000047882 */ /* 0x000fe20000000000 */
[----:B------:R-:W4:Y:S01]  /*60b0*/  SHFL.BFLY PT, R2, R33, 0x2, 0x1f ;  /* 0x0c401f0021027f89 */ /* 0x000f2200000e0000 */
[----:B------:R-:W-:Y:S01]  /*60c0*/  SHF.R.U32.HI R18, RZ, 0x2, R35 ;  /* 0x00000002ff127819 */ /* 0x000fe20000011623 */
[----:B------:R-:W-:Y:S01]  /*60d0*/  UIADD3 UR4, UPT, UPT, UR4, 0xc0, URZ ;  /* 0x000000c004047890 */ /* 0x000fe2000fffe0ff */
[----:B------:R-:W-:Y:S01]  /*60e0*/  ISETP.NE.AND P2, PT, R16, RZ, PT ;  /* 0x000000ff1000720c */ /* 0x000fe20003f45270 */
[----:B------:R-:W0:Y:S01]  /*60f0*/  SHFL.BFLY PT, R5, R32, 0x2, 0x1f ;  /* 0x0c401f0020057f89 */ /* 0x000e2200000e0000 */
[C---:B------:R-:W-:Y:S01]  /*6100*/  LOP3.LUT R16, R36.reuse, 0x3c0, RZ, 0xc0, !PT ;  /* 0x000003c024107812 */ /* 0x040fe200078ec0ff */
[----:B------:R-:W-:Y:S01]  /*6110*/  IMAD R18, R7, 0x50, R18 ;  /* 0x0000005007127824 */ /* 0x000fe200078e0212 */
[----:B------:R-:W-:Y:S01]  /*6120*/  LOP3.LUT R20, R36, 0x3e0, RZ, 0xc0, !PT ;  /* 0x000003e024147812 */ /* 0x000fe200078ec0ff */
[----:B------:R-:W0:Y:S01]  /*6130*/  SHFL.BFLY PT, R6, R31, 0x2, 0x1f ;  /* 0x0c401f001f067f89 */ /* 0x000e2200000e0000 */
[----:B------:R-:W-:Y:S01]  /*6140*/  ISETP.NE.OR P5, PT, R16, 0x40, P2 ;  /* 0x000000401000780c */ /* 0x000fe200017a5670 */
[----:B------:R-:W-:Y:S01]  /*6150*/  BSSY.RECONVERGENT B0, `(.L_x_21964) ;  /* 0x0000037000007945 */ /* 0x000fe20003800200 */
[----:B------:R-:W-:Y:S01]  /*6160*/  ISETP.NE.OR P4, PT, R20, 0x20, P2 ;  /* 0x000000201400780c */ /* 0x000fe20001785670 */
[----:B------:R-:W0:Y:S01]  /*6170*/  SHFL.BFLY PT, R9, R30, 0x2, 0x1f ;  /* 0x0c401f001e097f89 */ /* 0x000e2200000e0000 */
[----:B------:R-:W-:-:S02]  /*6180*/  LOP3.LUT P0, RZ, R36, 0x3c3, RZ, 0xc0, !PT ;  /* 0x000003c324ff7812 */ /* 0x000fc4000780c0ff */
[C---:B------:R-:W-:Y:S01]  /*6190*/  LOP3.LUT P1, RZ, R36.reuse, 0x3e3, RZ, 0xc0, !PT ;  /* 0x000003e324ff7812 */ /* 0x040fe2000782c0ff */
[----:B---3--:R-:W3:Y:S01]  /*61a0*/  SHFL.BFLY PT, R10, R29, 0x2, 0x1f ;  /* 0x0c401f001d0a7f89 */ /* 0x008ee200000e0000 */
[----:B------:R-:W-:-:S03]  /*61b0*/  ISETP.GT.U32.AND P3, PT, R36, 0x1f, PT ;  /* 0x0000001f2400780c */ /* 0x000fc60003f64070 */
[----:B------:R-:W3:Y:S01]  /*61c0*/  SHFL.BFLY PT, R15, R28, 0x2, 0x1f ;  /* 0x0c401f001c0f7f89 */ /* 0x000ee200000e0000 */
[----:B-1----:R-:W-:Y:S01]  /*61d0*/  FADD.FTZ R0, R3, R34 ;  /* 0x0000002203007221 */ /* 0x002fe20000010000 */
[----:B--2---:R-:W-:Y:S02]  /*61e0*/  ULEA UR4, UR5, UR4, 0x18 ;  /* 0x0000000405047291 */ /* 0x004fe4000f8ec0ff */
[----:B------:R-:W1:Y:S01]  /*61f0*/  SHFL.BFLY PT, R12, R27, 0x2, 0x1f ;  /* 0x0c401f001b0c7f89 */ /* 0x000e6200000e0000 */
[----:B----4-:R-:W-:-:S03]  /*6200*/  FADD.FTZ R2, R2, R33 ;  /* 0x0000002102027221 */ /* 0x010fc60000010000 */
[----:B------:R-:W2:Y:S01]  /*6210*/  SHFL.BFLY PT, R17, R26, 0x2, 0x1f ;  /* 0x0c401f001a117f89 */ /* 0x000ea200000e0000 */
[----:B0-----:R-:W-:Y:S01]  /*6220*/  FADD.FTZ R4, R5, R32 ;  /* 0x0000002005047221 */ /* 0x001fe20000010000 */
[----:B------:R-:W-:Y:S02]  /*6230*/  LEA R18, R18, UR4, 0x2 ;  /* 0x0000000412127c11 */ /* 0x000fe4000f8e10ff */
[----:B------:R-:W0:Y:S01]  /*6240*/  SHFL.BFLY PT, R14, R25, 0x2, 0x1f ;  /* 0x0c401f00190e7f89 */ /* 0x000e2200000e0000 */
[----:B------:R-:W-:Y:S01]  /*6250*/  FADD.FTZ R6, R6, R31 ;  /* 0x0000001f06067221 */ /* 0x000fe20000010000 */
[----:B------:R-:W-:Y:S02]  /*6260*/  FADD.FTZ R8, R9, R30 ;  /* 0x0000001e09087221 */ /* 0x000fe40000010000 */
[----:B------:R-:W4:Y:S01]  /*6270*/  SHFL.BFLY PT, R3, R0, 0x1, 0x1f ;  /* 0x0c201f0000037f89 */ /* 0x000f2200000e0000 */
        /* <DEDUP_REMOVED lines=8> */
[----:B0-----:R-:W-:-:S03]  /*6300*/  FADD.FTZ R14, R14, R25 ;  /* 0x000000190e0e7221 */ /* 0x001fc60000010000 */
[----:B------:R-:W0:Y:S04]  /*6310*/  SHFL.BFLY PT, R15, R10, 0x1, 0x1f ;  /* 0x0c201f000a0f7f89 */ /* 0x000e2800000e0000 */
[----:B------:R-:W0:Y:S01]  /*6320*/  SHFL.BFLY PT, R17, R28, 0x1, 0x1f ;  /* 0x0c201f001c117f89 */ /* 0x000e2200000e0000 */
[----:B----4-:R-:W-:-:S03]  /*6330*/  FADD.FTZ R0, R0, R3 ;  /* 0x0000000300007221 */ /* 0x010fc60000010000 */
[----:B------:R-:W4:Y:S01]  /*6340*/  SHFL.BFLY PT, R19, R12, 0x1, 0x1f ;  /* 0x0c201f000c137f89 */ /* 0x000f2200000e0000 */
[----:B---3--:R-:W-:-:S03]  /*6350*/  FADD.FTZ R3, R2, R5 ;  /* 0x0000000502037221 */ /* 0x008fc60000010000 */
[----:B------:R-:W3:Y:S01]  /*6360*/  SHFL.BFLY PT, R21, R26, 0x1, 0x1f ;  /* 0x0c201f001a157f89 */ /* 0x000ee200000e0000 */
[----:B------:R-:W-:-:S03]  /*6370*/  FADD.FTZ R2, R4, R9 ;  /* 0x0000000904027221 */ /* 0x000fc60000010000 */
[----:B------:R-:W3:Y:S01]  /*6380*/  SHFL.BFLY PT, R23, R14, 0x1, 0x1f ;  /* 0x0c201f000e177f89 */ /* 0x000ee200000e0000 */
[----:B-1----:R-:W-:Y:S01]  /*6390*/  FADD.FTZ R5, R6, R11 ;  /* 0x0000000b06057221 */ /* 0x002fe20000010000 */
[----:B------:R-:W-:Y:S01]  /*63a0*/  BAR.SYNC.DEFER_BLOCKING 0x0 ;  /* 0x0000000000007b1d */ /* 0x000fe20000010000 */
[----:B--2---:R-:W-:Y:S01]  /*63b0*/  FADD.FTZ R4, R8, R13 ;  /* 0x0000000d08047221 */ /* 0x004fe20000010000 */
[----:B0-----:R-:W-:Y:S01]  /*63c0*/  FADD.FTZ R7, R10, R15 ;  /* 0x0000000f0a077221 */ /* 0x001fe20000010000 */
[----:B------:R-:W-:Y:S01]  /*63d0*/  FADD.FTZ R6, R28, R17 ;  /* 0x000000111c067221 */ /* 0x000fe20000010000 */
[----:B----4-:R-:W-:Y:S01]  /*63e0*/  FADD.FTZ R9, R12, R19 ;  /* 0x000000130c097221 */ /* 0x010fe20000010000 */
[----:B---3--:R-:W-:Y:S01]  /*63f0*/  FADD.FTZ R8, R26, R21 ;  /* 0x000000151a087221 */ /* 0x008fe20000010000 */
        /* <DEDUP_REMOVED lines=12> */
.L_x_21965:
[----:B------:R-:W-:Y:S05]  /*64c0*/  BSYNC.RECONVERGENT B0 ;  /* 0x0000000000007941 */ /* 0x000fea0003800200 */
.L_x_21964:
        /* <DEDUP_REMOVED lines=23> */
.L_x_21967:
[----:B------:R-:W-:Y:S05]  /*6640*/  BSYNC.RECONVERGENT B0 ;  /* 0x0000000000007941 */ /* 0x000fea0003800200 */
.L_x_21966:
        /* <DEDUP_REMOVED lines=13> */
.L_x_21969:
[----:B------:R-:W-:Y:S05]  /*6720*/  BSYNC.RECONVERGENT B0 ;  /* 0x0000000000007941 */ /* 0x000fea0003800200 */
.L_x_21968:
        /* <DEDUP_REMOVED lines=23> */
.L_x_21971:
[----:B------:R-:W-:Y:S05]  /*68a0*/  BSYNC.RECONVERGENT B0 ;  /* 0x0000000000007941 */ /* 0x000fea0003800200 */
.L_x_21970:
        /* <DEDUP_REMOVED lines=20> */
[----:B------:R-:W-:Y:S02]  /*69f0*/  LEA.HI.X R13, R36, UR9, R13, 0x1, P0 ;  /* 0x00000009240d7c11 */ /* 0x000fe400080f0c0d */
        /* <DEDUP_REMOVED lines=14> */
.L_x_21972:
        /* <DEDUP_REMOVED lines=10> */
.L_x_27559:


//--------------------- .text._ZN4vllm25paged_attention_v2_kernelIttLi64ELi32ELi128ELNS_18Fp8KVCacheDataTypeE0ELb1ELi512EEEvPfS2_PT_PKS3_PKT0_S9_ifPKiSB_iPKfiiiSD_SD_iiiii --------------------------
	.section	.text._ZN4vllm25paged_attention_v2_kernelIttLi64ELi32ELi128ELNS_18Fp8KVCacheDataTypeE0ELb1ELi512EEEvPfS2_PT_PKS3_PKT0_S9_ifPKiSB_iPKfiiiSD_SD_iiiii,"ax",@progbits
	.align	128
        .global         _ZN4vllm25paged_attention_v2_kernelIttLi64ELi32ELi128ELNS_18Fp8KVCacheDataTypeE0ELb1ELi512EEEvPfS2_PT_PKS3_PKT0_S9_ifPKiSB_iPKfiiiSD_SD_iiiii
        .type           _ZN4vllm25paged_attention_v2_kernelIttLi64ELi32ELi128ELNS_18Fp8KVCacheDataTypeE0ELb1ELi512EEEvPfS2_PT_PKS3_PKT0_S9_ifPKiSB_iPKfiiiSD_SD_iiiii,@function
        .size           _ZN4vllm25paged_attention_v2_kernelIttLi64ELi32ELi128ELNS_18Fp8KVCacheDataTypeE0ELb1ELi512EEEvPfS2_PT_PKS3_PKT0_S9_ifPKiSB_iPKfiiiSD_SD_iiiii,(.L_x_27560 - _ZN4vllm25paged_attention_v2_kernelIttLi64ELi32ELi128ELNS_18Fp8KVCacheDataTypeE0ELb1ELi512EEEvPfS2_PT_PKS3_PKT0_S9_ifPKiSB_iPKfiiiSD_SD_iiiii)
        .other          _ZN4vllm25paged_attention_v2_kernelIttLi64ELi32ELi128ELNS_18Fp8KVCacheDataTypeE0ELb1ELi512EEEvPfS2_PT_PKS3_PKT0_S9_ifPKiSB_iPKfiiiSD_SD_iiiii,@"STO_CUDA_ENTRY STV_DEFAULT"
_ZN4vllm25paged_attention_v2_kernelIttLi64ELi32ELi128ELNS_18Fp8KVCacheDataTypeE0ELb1ELi512EEEvPfS2_PT_PKS3_PKT0_S9_ifPKiSB_iPKfiiiSD_SD_iiiii:
.text._ZN4vllm25paged_attention_v2_kernelIttLi64ELi32ELi128ELNS_18Fp8KVCacheDataTypeE0ELb1ELi512EEEvPfS2_PT_PKS3_PKT0_S9_ifPKiSB_iPKfiiiSD_SD_iiiii:
[----:B------:R-:W-:Y:S08]  /*0000*/  LDC R1, c[0x0][0x37c] ;  /* 0x0000df00ff017b82 */ /* 0x000ff00000000800 */
[----:B------:R-:W0:Y:S01]  /*0010*/  S2UR UR18, SR_CTAID.Y ;  /* 0x00000000001279c3 */ /* 0x000e220000002600 */
[----:B------:R-:W0:Y:S01]  /*0020*/  LDCU.64 UR4, c[0x0][0x3c0] ;  /* 0x00007800ff0477ac */ /* 0x000e220008000a00 */
[----:B------:R-:W1:Y:S01]  /*0030*/  LDCU.64 UR14, c[0x0][0x358] ;  /* 0x00006b00ff0e77ac */ /* 0x000e620008000a00 */
[----:B0-----:R-:W-:-:S06]  /*0040*/  UIMAD.WIDE.U32 UR4, UR18, 0x4, UR4 ;  /* 0x00000004120478a5 */ /* 0x001fcc000f8e0004 */
[----:B------:R-:W-:Y:S01]  /*0050*/  MOV R2, UR4 ;  /* 0x0000000400027c02 */ /* 0x000fe20008000f00 */
        /* <DEDUP_REMOVED lines=28> */
[----:B------:R-:W3:Y:S09]  /*0220*/  LDCU UR30, c[0x0][0x3fc] ;  /* 0x00007f80ff1e77ac */ /* 0x000ef20008000800 */
        /* <DEDUP_REMOVED lines=13> */
[----:B------:R-:W1:Y:S01]  /*0300*/  LDCU UR23, c[0x0][0x370] ;  /* 0x00006e00ff1777ac */ /* 0x000e620008000800 */
[----:B------:R-:W-:Y:S01]  /*0310*/  PLOP3.LUT P1, PT, PT, PT, UP0, 0x80, 0x8 ;  /* 0x000000000008781c */ /* 0x000fe20003f2f008 */
[----:B--2---:R-:W-:Y:S01]  /*0320*/  @UP0 UIMAD.WIDE.U32 UR4, UR21, 0x4, UR4 ;  /* 0x00000004150408a5 */ /* 0x004fe2000f8e0004 */
[----:B----4-:R-:W2:Y:S05]  /*0330*/  MUFU.RCP R0, R0 ;  /* 0x0000000000007308 */ /* 0x010eaa0000001000 */
[----:B------:R-:W-:Y:S01]  /*0340*/  MOV R9, UR5 ;  /* 0x0000000500097c02 */ /* 0x000fe20008000f00 */
[----:B------:R-:W-:-:S02]  /*0350*/  IMAD.U32 R8, RZ, RZ, UR4 ;  /* 0x00000004ff087e24 */ /* 0x000fc4000f8e00ff */
[----:B--2---:R-:W-:Y:S01]  /*0360*/  VIADD R3, R0, 0xffffffe ;  /* 0x0ffffffe00037836 */ /* 0x004fe20000000000 */
[----:B------:R-:W-:Y:S02]  /*0370*/  UMOV UR4, URZ ;  /* 0x000000ff00047c82 */ /* 0x000fe40008000000 */
[----:B------:R2:W5:Y:S01]  /*0380*/  @P1 LDG.E.CONSTANT R35, desc[UR14][R8.64] ;  /* 0x0000000e08231981 */ /* 0x000562000c1e9900 */
[----:B-1----:R-:W-:Y:S01]  /*0390*/  IABS R0, UR23 ;  /* 0x0000001700007c13 */ /* 0x002fe20008000000 */
[----:B------:R-:W-:Y:S01]  /*03a0*/  UIADD3 UR10, UPT, UPT, UR20, -0x1, URZ ;  /* 0xffffffff140a7890 */ /* 0x000fe2000fffe0ff */
[----:B------:R-:W-:Y:S01]  /*03b0*/  BSSY.RECONVERGENT B0, `(.L_x_21973) ;  /* 0x00001ab000007945 */ /* 0x000fe20003800200 */
[----:B------:R-:W1:Y:S01]  /*03c0*/  F2I.FTZ.U32.TRUNC.NTZ R3, R3 ;  /* 0x0000000300037305 */ /* 0x000e62000021f000 */
[----:B------:R-:W-:Y:S02]  /*03d0*/  R2UR UR8, R0 ;  /* 0x00000000000872ca */ /* 0x000fe400000e0000 */
[----:B------:R-:W-:-:S02]  /*03e0*/  MOV R0, UR28 ;  /* 0x0000001c00007c02 */ /* 0x000fc40008000f00 */
[----:B------:R-:W-:Y:S01]  /*03f0*/  MOV R33, 0xff7fffff ;  /* 0xff7fffff00217802 */ /* 0x000fe20000000f00 */
[----:B--2---:R-:W-:Y:S01]  /*0400*/  IMAD.MOV.U32 R8, RZ, RZ, RZ ;  /* 0x000000ffff087224 */ /* 0x004fe200078e00ff */
[----:B------:R-:W-:Y:S02]  /*0410*/  IABS R0, R0 ;  /* 0x0000000000007213 */ /* 0x000fe40000000000 */
[----:B------:R-:W-:Y:S02]  /*0420*/  LOP3.LUT R37, R2, 0x1f, RZ, 0xc0, !PT ;  /* 0x0000001f02257812 */ /* 0x000fe400078ec0ff */
[----:B------:R-:W2:Y:S01]  /*0430*/  I2F.RP R10, R0 ;  /* 0x00000000000a7306 */ /* 0x000ea20000209400 */
[----:B------:R-:W-:Y:S01]  /*0440*/  IMAD.MOV.U32 R34, RZ, RZ, R0 ;  /* 0x000000ffff227224 */ /* 0x000fe200078e0000 */
[----:B-1----:R-:W-:-:S06]  /*0450*/  R2UR UR5, R3 ;  /* 0x00000000030572ca */ /* 0x002fcc00000e0000 */
[----:B--2---:R-:W1:Y:S07]  /*0460*/  MUFU.RCP R10, R10 ;  /* 0x0000000a000a7308 */ /* 0x004e6e0000001000 */
[----:B------:R-:W-:-:S04]  /*0470*/  UIADD3 UR7, UPT, UPT, URZ, -UR5, URZ ;  /* 0x80000005ff077290 */ /* 0x000fc8000fffe0ff */
[----:B------:R-:W-:-:S04]  /*0480*/  UIMAD UR7, UR7, UR9, URZ ;  /* 0x00000009070772a4 */ /* 0x000fc8000f8e02ff */
[----:B------:R-:W-:Y:S02]  /*0490*/  UIMAD.WIDE.U32 UR4, UR5, UR7, UR4 ;  /* 0x00000007050472a5 */ /* 0x000fe4000f8e0004 */
[----:B------:R-:W-:Y:S02]  /*04a0*/  UIADD3 UR7, UPT, UPT, UR20, 0x1f, URZ ;  /* 0x0000001f14077890 */ /* 0x000fe4000fffe0ff */
[----:B------:R-:W-:Y:S02]  /*04b0*/  UIMAD.WIDE.U32 UR4, UR5, UR8, URZ ;  /* 0x00000008050472a5 */ /* 0x000fe4000f8e00ff */
[----:B------:R-:W-:Y:S02]  /*04c0*/  USHF.R.U32.HI UR7, URZ, 0x5, UR7 ;  /* 0x00000005ff077899 */ /* 0x000fe40008011607 */
[----:B------:R-:W-:Y:S01]  /*04d0*/  UIADD3 UR4, UPT, UPT, URZ, -UR5, URZ ;  /* 0x80000005ff047290 */ /* 0x000fe2000fffe0ff */
[----:B-1----:R-:W-:Y:S02]  /*04e0*/  IADD3 R9, PT, PT, R10, 0xffffffe, RZ ;  /* 0x0ffffffe0a097810 */ /* 0x002fe40007ffe0ff */
[----:B------:R-:W-:Y:S01]  /*04f0*/  MOV R10, UR10 ;  /* 0x0000000a000a7c02 */ /* 0x000fe20008000f00 */
[----:B------:R-:W-:-:S03]  /*0500*/  UIMAD UR4, UR9, UR4, UR8 ;  /* 0x00000004090472a4 */ /* 0x000fc6000f8e0208 */
[----:B------:R-:W1:Y:S01]  /*0510*/  F2I.FTZ.U32.TRUNC.NTZ R9, R9 ;  /* 0x0000000900097305 */ /* 0x000e62000021f000 */
[----:B------:R-:W-:Y:S01]  /*0520*/  UISETP.GT.U32.AND UP1, UPT, UR9, UR4, UPT ;  /* 0x000000040900728c */ /* 0x000fe2000bf24070 */
[----:B------:R-:W-:-:S10]  /*0530*/  IABS R10, R10 ;  /* 0x0000000a000a7213 */ /* 0x000fd40000000000 */
[----:B------:R-:W-:Y:S02]  /*0540*/  @!UP1 UIADD3 UR4, UPT, UPT, UR4, -UR9, URZ ;  /* 0x8000000904049290 */ /* 0x000fe4000fffe0ff */
[----:B------:R-:W-:Y:S02]  /*0550*/  @!UP1 UIADD3 UR5, UPT, UPT, UR5, 0x1, URZ ;  /* 0x0000000105059890 */ /* 0x000fe4000fffe0ff */
[----:B------:R-:W-:Y:S02]  /*0560*/  UISETP.GE.U32.AND UP0, UPT, UR4, UR9, UPT ;  /* 0x000000090400728c */ /* 0x000fe4000bf06070 */
[----:B------:R-:W-:-:S04]  /*0570*/  ULOP3.LUT UR4, UR23, UR6, URZ, 0x3c, !UPT ;  /* 0x0000000617047292 */ /* 0x000fc8000f8e3cff */
[----:B------:R-:W-:-:S03]  /*0580*/  UISETP.GE.AND UP1, UPT, UR4, URZ, UPT ;  /* 0x000000ff0400728c */ /* 0x000fc6000bf26270 */
[----:B------:R-:W-:Y:S01]  /*0590*/  R2UR UR4, R8 ;  /* 0x00000000080472ca */ /* 0x000fe200000e0000 */
[----:B-1----:R-:W-:Y:S01]  /*05a0*/  IMAD R8, R9, R0, RZ ;  /* 0x0000000009087224 */ /* 0x002fe200078e02ff */
[----:B------:R-:W-:Y:S02]  /*05b0*/  @UP0 UIADD3 UR5, UPT, UPT, UR5, 0x1, URZ ;  /* 0x0000000105050890 */ /* 0x000fe4000fffe0ff */
[----:B------:R-:W-:Y:S02]  /*05c0*/  UISETP.NE.AND UP0, UPT, UR6, URZ, UPT ;  /* 0x000000ff0600728c */ /* 0x000fe4000bf05270 */
[----:B------:R-:W-:-:S03]  /*05d0*/  IADD3 R11, PT, PT, RZ, -R8, RZ ;  /* 0x80000008ff0b7210 */ /* 0x000fc60007ffe0ff */
[----:B------:R-:W-:Y:S01]  /*05e0*/  UMOV UR17, UR5 ;  /* 0x0000000500117c82 */ /* 0x000fe20008000000 */
[----:B------:R-:W-:Y:S01]  /*05f0*/  R2UR UR5, R9 ;  /* 0x00000000090572ca */ /* 0x000fe200000e0000 */
[----:B------:R-:W-:Y:S02]  /*0600*/  @!UP1 UIADD3 UR17, UPT, UPT, URZ, -UR17, URZ ;  /* 0x80000011ff119290 */ /* 0x000fe4000fffe0ff */
[----:B------:R-:W-:Y:S02]  /*0610*/  UISETP.NE.AND UP1, UPT, UR28, URZ, UPT ;  /* 0x000000ff1c00728c */ /* 0x000fe4000bf25270 */
[----:B------:R-:W-:Y:S02]  /*0620*/  @!UP0 ULOP3.LUT UR17, URZ, UR6, URZ, 0x33, !UPT ;  /* 0x00000006ff118292 */ /* 0x000fe4000f8e33ff */
[----:B------:R-:W-:-:S04]  /*0630*/  UISETP.GE.AND UP0, UPT, UR29, URZ, UPT ;  /* 0x000000ff1d00728c */ /* 0x000fc8000bf06270 */
[----:B------:R-:W-:Y:S02]  /*0640*/  IMAD.U32 R12, RZ, RZ, UR17 ;  /* 0x00000011ff0c7e24 */ /* 0x000fe4000f8e00ff */
[----:B------:R-:W-:Y:S01]  /*0650*/  IMAD.HI.U32 R11, R9, R11, UR4 ;  /* 0x00000004090b7e27 */ /* 0x000fe2000f8e000b */
[----:B------:R-:W-:Y:S02]  /*0660*/  MOV R9, R10 ;  /* 0x0000000a00097202 */ /* 0x000fe40000000f00 */
[----:B------:R-:W-:Y:S02]  /*0670*/  IABS R3, R12 ;  /* 0x0000000c00037213 */ /* 0x000fe40000000000 */
[----:B------:R-:W-:Y:S02]  /*0680*/  R2UR UR4, R9 ;  /* 0x00000000090472ca */ /* 0x000fe400000e0000 */
[----:B------:R-:W-:Y:S02]  /*0690*/  R2UR UR27, R3 ;  /* 0x00000000031b72ca */ /* 0x000fe400000e0000 */
[----:B------:R-:W-:-:S02]  /*06a0*/  R2UR UR33, R11 ;  /* 0x000000000b2172ca */ /* 0x000fc400000e0000 */
[----:B------:R-:W-:Y:S02]  /*06b0*/  IABS R12, R12 ;  /* 0x0000000c000c7213 */ /* 0x000fe40000000000 */
[----:B------:R-:W-:-:S04]  /*06c0*/  IABS R9, UR21 ;  /* 0x0000001500097c13 */ /* 0x000fc80008000000 */
[----:B------:R-:W-:Y:S01]  /*06d0*/  R2UR UR12, R9 ;  /* 0x00000000090c72ca */ /* 0x000fe200000e0000 */
[----:B------:R-:W-:Y:S02]  /*06e0*/  IMAD.U32 R9, RZ, RZ, UR19 ;  /* 0x00000013ff097e24 */ /* 0x000fe4000f8e00ff */
[----:B------:R-:W1:Y:S02]  /*06f0*/  I2F.RP R3, UR27 ;  /* 0x0000001b00037d06 */ /* 0x000e640008209400 */
[----:B------:R-:W-:-:S07]  /*0700*/  UIMAD.WIDE.U32 UR8, UR33, UR4, URZ ;  /* 0x00000004210872a5 */ /* 0x000fce000f8e00ff */
[----:B------:R-:W-:Y:S01]  /*0710*/  UMOV UR11, UR9 ;  /* 0x00000009000b7c82 */ /* 0x000fe20008000000 */
[----:B------:R-:W-:-:S04]  /*0720*/  ULEA UR9, UR19, 0x10, 0x4 ;  /* 0x0000001013097891 */ /* 0x000fc8000f8e20ff */
[----:B------:R-:W-:Y:S01]  /*0730*/  UISETP.LT.U32.AND UP6, UPT, UR7, UR9, UPT ;  /* 0x000000090700728c */ /* 0x000fe2000bfc1070 */
[----:B-1----:R-:W1:Y:S03]  /*0740*/  MUFU.RCP R3, R3 ;  /* 0x0000000300037308 */ /* 0x002e660000001000 */
[----:B------:R-:W-:Y:S01]  /*0750*/  USEL UR9, UR7, UR9, UP6 ;  /* 0x0000000907097287 */ /* 0x000fe2000b000000 */
[----:B-1----:R-:W-:Y:S01]  /*0760*/  VIADD R8, R3, 0xffffffe ;  /* 0x0ffffffe03087836 */ /* 0x002fe20000000000 */
[----:B------:R-:W-:-:S05]  /*0770*/  IADD3 R3, PT, PT, RZ, -UR11, RZ ;  /* 0x8000000bff037c10 */ /* 0x000fca000fffe0ff */
[----:B------:R-:W1:Y:S01]  /*0780*/  F2I.FTZ.U32.TRUNC.NTZ R8, R8 ;  /* 0x0000000800087305 */ /* 0x000e62000021f000 */
[----:B------:R-:W-:Y:S01]  /*0790*/  IMAD R3, R0, R3, UR4 ;  /* 0x0000000400037e24 */ /* 0x000fe2000f8e0203 */
[----:B------:R-:W-:-:S04]  /*07a0*/  UMOV UR4, URZ ;  /* 0x000000ff00047c82 */ /* 0x000fc80008000000 */
[----:B------:R-:W-:Y:S02]  /*07b0*/  ISETP.GT.U32.AND P1, PT, R0, R3, PT ;  /* 0x000000030000720c */ /* 0x000fe40003f24070 */
[----:B-1----:R-:W-:Y:S01]  /*07c0*/  R2UR UR5, R8 ;  /* 0x00000000080572ca */ /* 0x002fe200000e0000 */
[----:B------:R-:W-:-:S10]  /*07d0*/  IMAD.MOV R8, RZ, RZ, -R12 ;  /* 0x000000ffff087224 */ /* 0x000fd400078e0a0c */
[----:B------:R-:W-:Y:S01]  /*07e0*/  VOTEU.ANY UP3, P1 ;  /* 0x0000000000ff7886 */ /* 0x000fe20000860100 */
[----:B------:R-:W-:-:S04]  /*07f0*/  PLOP3.LUT P1, PT, PT, PT, UP3, 0x80, 0x8 ;  /* 0x000000000008781c */ /* 0x000fc80003f2f038 */
[----:B------:R-:W-:Y:S02]  /*0800*/  @!UP3 UIADD3 UR11, UPT, UPT, UR11, 0x1, URZ ;  /* 0x000000010b0bb890 */ /* 0x000fe4000fffe0ff */
[----:B------:R-:W-:-:S04]  /*0810*/  UIADD3 UR8, UPT, UPT, URZ, -UR5, URZ ;  /* 0x80000005ff087290 */ /* 0x000fc8000fffe0ff */
[----:B------:R-:W-:-:S03]  /*0820*/  UIMAD UR8, UR8, UR27, URZ ;  /* 0x0000001b080872a4 */ /* 0x000fc6000f8e02ff */
[----:B------:R-:W-:Y:S01]  /*0830*/  @!P1 IADD3 R3, PT, PT, R3, -R0, RZ ;  /* 0x8000000003039210 */ /* 0x000fe20007ffe0ff */
[----:B------:R-:W-:-:S03]  /*0840*/  UIMAD.WIDE.U32 UR4, UR5, UR8, UR4 ;  /* 0x00000008050472a5 */ /* 0x000fc6000f8e0004 */
[----:B------:R-:W-:Y:S02]  /*0850*/  ISETP.GE.U32.AND P1, PT, R3, R0, PT ;  /* 0x000000000300720c */ /* 0x000fe40003f26070 */
[----:B------:R-:W-:Y:S01]  /*0860*/  R2UR UR8, R8 ;  /* 0x00000000080872ca */ /* 0x000fe200000e0000 */
[----:B------:R-:W-:Y:S01]  /*0870*/  UIMAD.WIDE.U32 UR4, UR5, UR12, URZ ;  /* 0x0000000c050472a5 */ /* 0x000fe2000f8e00ff */
[----:B------:R-:W1:Y:S01]  /*0880*/  @!P0 S2R R8, SR_CgaCtaId ;  /* 0x0000000000088919 */ /* 0x000e620000008800 */
[----:B------:R-:W-:-:S08]  /*0890*/  @!P0 MOV R3, 0x400 ;  /* 0x0000040000038802 */ /* 0x000fd00000000f00 */
[----:B------:R-:W-:Y:S02]  /*08a0*/  VOTEU.ANY UP3, P1 ;  /* 0x0000000000ff7886 */ /* 0x000fe40000860100 */
[----:B------:R-:W-:Y:S02]  /*08b0*/  UIMAD UR4, UR5, UR8, UR12 ;  /* 0x00000008050472a4 */ /* 0x000fe4000f8e020c */
[----:B------:R-:W-:Y:S02]  /*08c0*/  ULOP3.LUT UR8, UR10, UR28, URZ, 0x3c, !UPT ;  /* 0x0000001c0a087292 */ /* 0x000fe4000f8e3cff */
[----:B------:R-:W-:Y:S02]  /*08d0*/  UISETP.GT.U32.AND UP5, UPT, UR27, UR4, UPT ;  /* 0x000000041b00728c */ /* 0x000fe4000bfa4070 */
[----:B------:R-:W-:Y:S02]  /*08e0*/  UISETP.GE.AND UP2, UPT, UR8, URZ, UPT ;  /* 0x000000ff0800728c */ /* 0x000fe4000bf46270 */
[----:B------:R-:W-:-:S02]  /*08f0*/  @UP3 UIADD3 UR11, UPT, UPT, UR11, 0x1, URZ ;  /* 0x000000010b0b3890 */ /* 0x000fc4000fffe0ff */
[----:B0-----:R-:W-:Y:S02]  /*0900*/  @UP0 UIMAD UR12, UR23, UR16, UR21 ;  /* 0x00000010170c02a4 */ /* 0x001fe4000f8e0215 */
[----:B------:R-:W-:Y:S02]  /*0910*/  UIMAD UR10, UR18, UR13, URZ ;  /* 0x0000000d120a72a4 */ /* 0x000fe4000f8e02ff */
[----:B------:R-:W-:Y:S02]  /*0920*/  @UP0 UIMAD UR12, UR12, UR29, 0x1 ;  /* 0x000000010c0c04a4 */ /* 0x000fe4000f8e021d */
[----:B------:R-:W-:Y:S02]  /*0930*/  @!UP5 UIADD3 UR4, UPT, UPT, UR4, -UR27, URZ ;  /* 0x8000001b0404d290 */ /* 0x000fe4000fffe0ff */
[----:B------:R-:W-:Y:S02]  /*0940*/  @!UP5 UIADD3 UR5, UPT, UPT, UR5, 0x1, URZ ;  /* 0x000000010505d890 */ /* 0x000fe4000fffe0ff */
[----:B------:R-:W-:Y:S01]  /*0950*/  UISETP.GE.U32.AND UP4, UPT, UR4, UR27, UPT ;  /* 0x0000001b0400728c */ /* 0x000fe2000bf86070 */
[----:B-1----:R-:W-:Y:S01]  /*0960*/  @!P0 LEA R3, R8, R3, 0x18 ;  /* 0x0000000308038211 */ /* 0x002fe200078ec0ff */
[----:B------:R-:W-:Y:S01]  /*0970*/  ULOP3.LUT UR4, UR21, UR17, URZ, 0x3c, !UPT ;  /* 0x0000001115047292 */ /* 0x000fe2000f8e3cff */
[----:B------:R-:W-:-:S02]  /*0980*/  SHF.R.U32.HI R8, RZ, 0x5, R2 ;  /* 0x00000005ff087819 */ /* 0x000fc40000011602 */
[----:B------:R-:W-:Y:S01]  /*0990*/  @!P0 LEA R3, R2, R3, 0x4 ;  /* 0x0000000302038211 */ /* 0x000fe200078e20ff */
[----:B------:R-:W-:Y:S01]  /*09a0*/  UISETP.GE.AND UP5, UPT, UR4, URZ, UPT ;  /* 0x000000ff0400728c */ /* 0x000fe2000bfa6270 */
[----:B------:R-:W-:-:S04]  /*09b0*/  LEA R28, R9, R8, 0x4 ;  /* 0x00000008091c7211 */ /* 0x000fc800078e20ff */
[----:B------:R-:W-:Y:S02]  /*09c0*/  @UP4 UIADD3 UR5, UPT, UPT, UR5, 0x1, URZ ;  /* 0x0000000105054890 */ /* 0x000fe4000fffe0ff */
[----:B------:R-:W-:-:S05]  /*09d0*/  UISETP.NE.AND UP4, UPT, UR17, URZ, UPT ;  /* 0x000000ff1100728c */ /* 0x000fca000bf85270 */
        /* <DEDUP_REMOVED lines=12> */
[----:B------:R-:W-:Y:S05]  /*0aa0*/  @P0 BRA `(.L_x_21974) ;  /* 0x0000001000ec0947 */ /* 0x000fea0003800000 */
[----:B------:R-:W1:Y:S01]  /*0ab0*/  S2UR UR6, SR_CgaCtaId ;  /* 0x00000000000679c3 */ /* 0x000e620000008800 */
[----:B------:R-:W2:Y:S01]  /*0ac0*/  LDCU UR4, c[0x0][0x3e0] ;  /* 0x00007c00ff0477ac */ /* 0x000ea20008000800 */
[----:B0-----:R-:W-:Y:S01]  /*0ad0*/  IMAD.WIDE.U32 R2, R28, 0x4, RZ ;  /* 0x000000041c027825 */ /* 0x001fe200078e00ff */
[----:B------:R-:W-:Y:S01]  /*0ae0*/  MOV R5, UR10 ;  /* 0x0000000a00057c02 */ /* 0x000fe20008000f00 */
[----:B------:R-:W0:Y:S01]  /*0af0*/  LDCU.64 UR28, c[0x0][0x3b8] ;  /* 0x00007700ff1c77ac */ /* 0x000e220008000a00 */
[C---:B------:R-:W-:Y:S01]  /*0b00*/  LEA R0, R8.reuse, UR26, 0x5 ;  /* 0x0000001a08007c11 */ /* 0x040fe2000f8e28ff */
[----:B------:R-:W-:Y:S01]  /*0b10*/  IMAD.MOV.U32 R33, RZ, RZ, -0x800001 ;  /* 0xff7fffffff217424 */ /* 0x000fe200078e00ff */
[----:B------:R-:W-:Y:S01]  /*0b20*/  LEA R8, R8, R37, 0x5 ;  /* 0x0000002508087211 */ /* 0x000fe200078e28ff */
[----:B------:R-:W-:Y:S01]  /*0b30*/  IMAD.WIDE R2, R5, 0x4, R2 ;  /* 0x0000000405027825 */ /* 0x000fe200078e0202 */
[----:B------:R-:W-:Y:S01]  /*0b40*/  UMOV UR5, 0x400 ;  /* 0x0000040000057882 */ /* 0x000fe20000000000 */
[----:B------:R-:W-:Y:S01]  /*0b50*/  IADD3 R30, PT, PT, R37, R0, RZ ;  /* 0x00000000251e7210 */ /* 0x000fe20007ffe0ff */
[----:B------:R-:W-:Y:S01]  /*0b60*/  UIADD3 UR5, UPT, UPT, UR5, 0xa0, URZ ;  /* 0x000000a005057890 */ /* 0x000fe2000fffe0ff */
[----:B------:R-:W-:-:S02]  /*0b70*/  IADD3 R29, PT, PT, R0, 0x1, RZ ;  /* 0x00000001001d7810 */ /* 0x000fc40007ffe0ff */
[C---:B------:R-:W-:Y:S02]  /*0b80*/  IADD3 R31, PT, PT, R30.reuse, -UR20, RZ ;  /* 0x800000141e1f7c10 */ /* 0x040fe4000fffe0ff */
[----:B------:R-:W-:Y:S01]  /*0b90*/  IADD3 R30, PT, PT, R30, 0x1, RZ ;  /* 0x000000011e1e7810 */ /* 0x000fe20007ffe0ff */
[----:B--2---:R-:W-:Y:S01]  /*0ba0*/  UIMAD UR4, UR8, UR4, URZ ;  /* 0x00000004080472a4 */ /* 0x004fe2000f8e02ff */
[----:B0-----:R-:W-:Y:S01]  /*0bb0*/  IADD3 R2, P0, PT, R2, UR28, RZ ;  /* 0x0000001c02027c10 */ /* 0x001fe2000ff1e0ff */
[----:B-1----:R-:W-:-:S04]  /*0bc0*/  ULEA UR5, UR6, UR5, 0x18 ;  /* 0x0000000506057291 */ /* 0x002fc8000f8ec0ff */
[----:B------:R-:W-:Y:S01]  /*0bd0*/  IMAD.U32 R0, RZ, RZ, UR4 ;  /* 0x00000004ff007e24 */ /* 0x000fe2000f8e00ff */
[----:B------:R-:W-:Y:S02]  /*0be0*/  IADD3.X R3, PT, PT, R3, UR29, RZ, P0, !PT ;  /* 0x0000001d03037c10 */ /* 0x000fe400087fe4ff */
[----:B------:R-:W-:Y:S02]  /*0bf0*/  LEA R36, P0, R37, UR4, 0x3 ;  /* 0x0000000425247c11 */ /* 0x000fe4000f8018ff */
[----:B------:R-:W-:Y:S02]  /*0c00*/  LEA R32, R8, UR5, 0x2 ;  /* 0x0000000508207c11 */ /* 0x000fe4000f8e10ff */
[----:B------:R-:W-:-:S09]  /*0c10*/  LEA.HI.X.SX32 R37, R0, RZ, 0x1, P0 ;  /* 0x000000ff00257211 */ /* 0x000fd200000f0eff */
.L_x_21977:
        /* <DEDUP_REMOVED lines=53> */
[----:B------:R-:W0:Y:S01]  /*0f70*/  S2UR UR5, SR_CgaCtaId ;  /* 0x00000000000579c3 */ /* 0x000e220000008800 */
[----:B------:R-:W-:Y:S02]  /*0f80*/  UMOV UR4, 0x400 ;  /* 0x0000040000047882 */ /* 0x000fe40000000000 */
[----:B0-----:R-:W-:-:S09]  /*0f90*/  ULEA UR4, UR5, UR4, 0x18 ;  /* 0x0000000405047291 */ /* 0x001fd2000f8ec0ff */
[----:B------:R-:W0:Y:S04]  /*0fa0*/  LDS.128 R12, [UR4+0x10] ;  /* 0x00001004ff0c7984 */ /* 0x000e280008000c00 */
[----:B------:R-:W1:Y:S01]  /*0fb0*/  LDS.128 R16, [UR4] ;  /* 0x00000004ff107984 */ /* 0x000e620008000c00 */
        /* <DEDUP_REMOVED lines=40> */
[----:B------:R-:W-:Y:S02]  /*1240*/  HADD2.F32 R9, -RZ, R7.H0_H0 ;  /* 0x20000007ff097230 */ /* 0x000fe40000004100 */
[----:B------:R-:W-:-:S03]  /*1250*/  FMUL.FTZ R8, R8, R13 ;  /* 0x0000000d08087220 */ /* 0x000fc60000410000 */
[----:B------:R-:W-:Y:S01]  /*1260*/  FMUL.FTZ R14, R14, R9 ;  /* 0x000000090e0e7220 */ /* 0x000fe20000410000 */
[----:B------:R-:W-:Y:S02]  /*1270*/  HADD2.F32 R9, -RZ, R18.H1_H1 ;  /* 0x30000012ff097230 */ /* 0x000fe40000004100 */
[----:B------:R-:W-:-:S05]  /*1280*/  HADD2.F32 R18, -RZ, R10.H1_H1 ;  /* 0x3000000aff127230 */ /* 0x000fca0000004100 */
[----:B------:R-:W-:Y:S01]  /*1290*/  FFMA.FTZ R18, R9, R18, R8 ;  /* 0x0000001209127223 */ /* 0x000fe20000010008 */
[----:B------:R-:W-:Y:S02]  /*12a0*/  HADD2.F32 R9, -RZ, R19.H0_H0 ;  /* 0x20000013ff097230 */ /* 0x000fe40000004100 */
[----:B------:R-:W-:Y:S02]  /*12b0*/  HADD2.F32 R8, -RZ, R11.H0_H0 ;  /* 0x2000000bff087230 */ /* 0x000fe40000004100 */
[----:B------:R-:W-:-:S03]  /*12c0*/  HADD2.F32 R15, -RZ, R15.H1_H1 ;  /* 0x3000000fff0f7230 */ /* 0x000fc60000004100 */
[----:B------:R-:W-:Y:S01]  /*12d0*/  FFMA.FTZ R14, R9, R8, R14 ;  /* 0x00000008090e7223 */ /* 0x000fe2000001000e */
[----:B------:R-:W-:Y:S02]  /*12e0*/  HADD2.F32 R8, -RZ, R7.H1_H1 ;  /* 0x30000007ff087230 */ /* 0x000fe40000004100 */
[----:B------:R-:W-:-:S03]  /*12f0*/  HADD2.F32 R13, -RZ, R19.H1_H1 ;  /* 0x30000013ff0d7230 */ /* 0x000fc60000004100 */
[----:B------:R-:W-:Y:S01]  /*1300*/  FMUL.FTZ R10, R15, R8 ;  /* 0x000000080f0a7220 */ /* 0x000fe20000410000 */
[----:B------:R-:W-:-:S05]  /*1310*/  HADD2.F32 R8, -RZ, R11.H1_H1 ;  /* 0x3000000bff087230 */ /* 0x000fca0000004100 */
[----:B------:R-:W-:Y:S02]  /*1320*/  FFMA.FTZ R13, R13, R8, R10 ;  /* 0x000000080d0d7223 */ /* 0x000fe4000001000a */
[----:B------:R-:W0:Y:S02]  /*1330*/  LDS.128 R8, [UR4+0x20] ;  /* 0x00002004ff087984 */ /* 0x000e240008000c00 */
        /* <DEDUP_REMOVED lines=11> */
[----:B------:R-:W-:Y:S02]  /*13f0*/  HADD2.F32 R4, -RZ, R22.H0_H0 ;  /* 0x20000016ff047230 */ /* 0x000fe40000004100 */
[----:B------:R-:W-:Y:S01]  /*1400*/  FFMA.FTZ R16, R16, R21, R5 ;  /* 0x0000001510107223 */ /* 0x000fe20000010005 */
[----:B------:R-:W-:Y:S02]  /*1410*/  HADD2.F32 R5, -RZ, R10.H1_H1 ;  /* 0x3000000aff057230 */ /* 0x000fe40000004100 */
[----:B------:R-:W-:Y:S01]  /*1420*/  FFMA.FTZ R20, R7, R20, R12 ;  /* 0x0000001407147223 */ /* 0x000fe2000001000c */
[----:B------:R-:W-:Y:S02]  /*1430*/  HADD2.F32 R22, -RZ, R22.H1_H1 ;  /* 0x30000016ff167230 */ /* 0x000fe40000004100 */
[----:B------:R-:W-:Y:S01]  /*1440*/  FFMA.FTZ R19, R19, R4, R6 ;  /* 0x0000000413137223 */ /* 0x000fe20000010006 */
[----:B------:R-:W-:-:S02]  /*1450*/  HADD2.F32 R7, -RZ, R11.H0_H0 ;  /* 0x2000000bff077230 */ /* 0x000fc40000004100 */
[----:B------:R-:W-:Y:S02]  /*1460*/  HADD2.F32 R4, -RZ, R23.H0_H0 ;  /* 0x20000017ff047230 */ /* 0x000fe40000004100 */
[----:B------:R-:W-:-:S03]  /*1470*/  FFMA.FTZ R18, R5, R22, R18 ;  /* 0x0000001605127223 */ /* 0x000fc60000010012 */
[----:B------:R-:W-:Y:S02]  /*1480*/  FFMA.FTZ R22, R7, R4, R14 ;  /* 0x0000000407167223 */ /* 0x000fe4000001000e */
[----:B------:R-:W2:Y:S01]  /*1490*/  LDG.E.128.CONSTANT R4, desc[UR14][R38.64+0x800] ;  /* 0x0008000e26047981 */ /* 0x000ea2000c1e9d00 */
[----:B------:R-:W-:Y:S02]  /*14a0*/  HADD2.F32 R23, -RZ, R23.H1_H1 ;  /* 0x30000017ff177230 */ /* 0x000fe40000004100 */
[----:B------:R-:W-:-:S05]  /*14b0*/  HADD2.F32 R10, -RZ, R11.H1_H1 ;  /* 0x3000000bff0a7230 */ /* 0x000fca0000004100 */
[----:B------:R-:W-:Y:S02]  /*14c0*/  FFMA.FTZ R23, R10, R23, R13 ;  /* 0x000000170a177223 */ /* 0x000fe4000001000d */
[----:B------:R-:W0:Y:S01]  /*14d0*/  LDS.128 R12, [UR4+0x30] ;  /* 0x00003004ff0c7984 */ /* 0x000e220008000c00 */
[----:B---3--:R-:W-:Y:S02]  /*14e0*/  HADD2.F32 R21, -RZ, R24.H0_H0 ;  /* 0x20000018ff157230 */ /* 0x008fe40000004100 */
[--C-:B0-----:R-:W-:Y:S02]  /*14f0*/  HADD2.F32 R10, -RZ, R12.reuse.H0_H0 ;  /* 0x2000000cff0a7230 */ /* 0x101fe40000004100 */
[----:B------:R-:W-:Y:S02]  /*1500*/  HADD2.F32 R9, -RZ, R12.H1_H1 ;  /* 0x3000000cff097230 */ /* 0x000fe40000004100 */
[----:B------:R-:W-:-:S05]  /*1510*/  HADD2.F32 R12, -RZ, R24.H1_H1 ;  /* 0x30000018ff0c7230 */ /* 0x000fca0000004100 */
[----:B------:R-:W-:Y:S01]  /*1520*/  FFMA.FTZ R12, R9, R12, R8 ;  /* 0x0000000c090c7223 */ /* 0x000fe20000010008 */
[----:B------:R-:W-:Y:S02]  /*1530*/  HADD2.F32 R9, -RZ, R13.H0_H0 ;  /* 0x2000000dff097230 */ /* 0x000fe40000004100 */
[----:B------:R-:W-:Y:S02]  /*1540*/  HADD2.F32 R8, -RZ, R25.H0_H0 ;  /* 0x20000019ff087230 */ /* 0x000fe40000004100 */
[----:B------:R-:W-:-:S03]  /*1550*/  FFMA.FTZ R21, R10, R21, R17 ;  /* 0x000000150a157223 */ /* 0x000fc60000010011 */
        /* <DEDUP_REMOVED lines=8> */
[----:B------:R-:W-:Y:S02]  /*15e0*/  HADD2.F32 R14, -RZ, R26.H1_H1 ;  /* 0x3000001aff0e7230 */ /* 0x000fe40000004100 */
[--C-:B------:R-:W-:Y:S02]  /*15f0*/  HADD2.F32 R26, -RZ, R27.reuse.H0_H0 ;  /* 0x2000001bff1a7230 */ /* 0x100fe40000004100 */
[----:B------:R-:W-:Y:S01]  /*1600*/  FFMA.FTZ R24, R24, R16, R19 ;  /* 0x0000001018187223 */ /* 0x000fe20000010013 */
[----:B------:R-:W-:Y:S02]  /*1610*/  HADD2.F32 R25, -RZ, R27.H1_H1 ;  /* 0x3000001bff197230 */ /* 0x000fe40000004100 */
[----:B------:R-:W-:Y:S01]  /*1620*/  FFMA.FTZ R14, R17, R14, R18 ;  /* 0x0000000e110e7223 */ /* 0x000fe20000010012 */
[--C-:B------:R-:W-:Y:S02]  /*1630*/  HADD2.F32 R17, -RZ, R15.reuse.H0_H0 ;  /* 0x2000000fff117230 */ /* 0x100fe40000004100 */
[----:B------:R-:W-:-:S03]  /*1640*/  HADD2.F32 R16, -RZ, R15.H1_H1 ;  /* 0x3000000fff107230 */ /* 0x000fc60000004100 */
[----:B------:R-:W-:Y:S02]  /*1650*/  FFMA.FTZ R26, R17, R26, R22 ;  /* 0x0000001a111a7223 */ /* 0x000fe40000010016 */
[----:B------:R-:W-:Y:S02]  /*1660*/  FFMA.FTZ R25, R16, R25, R23 ;  /* 0x0000001910197223 */ /* 0x000fe40000010017 */
[----:B------:R-:W0:Y:S02]  /*1670*/  LDS.128 R16, [UR4+0x40] ;  /* 0x00004004ff107984 */ /* 0x000e240008000c00 */
[----:B0-----:R-:W-:Y:S02]  /*1680*/  HADD2.F32 R22, -RZ, R16.H0_H0 ;  /* 0x20000010ff167230 */ /* 0x001fe40000004100 */
[----:B------:R-:W-:Y:S02]  /*1690*/  HADD2.F32 R27, -RZ, R18.H1_H1 ;  /* 0x30000012ff1b7230 */ /* 0x000fe40000004100 */
[----:B--2---:R-:W-:-:S02]  /*16a0*/  HADD2.F32 R15, -RZ, R4.H0_H0 ;  /* 0x20000004ff0f7230 */ /* 0x004fc40000004100 */
        /* <DEDUP_REMOVED lines=14> */
[----:B------:R-:W-:Y:S02]  /*1790*/  HADD2.F32 R5, -RZ, R19.H0_H0 ;  /* 0x20000013ff057230 */ /* 0x000fe40000004100 */
[----:B------:R-:W-:Y:S01]  /*17a0*/  FFMA.FTZ R27, R27, R6, R14 ;  /* 0x000000061b1b7223 */ /* 0x000fe2000001000e */
[----:B------:R-:W-:Y:S01]  /*17b0*/  HADD2.F32 R4, -RZ, R7.H0_H0 ;  /* 0x20000007ff047230 */ /* 0x000fe20000004100 */
[----:B------:R-:W2:Y:S04]  /*17c0*/  LDG.E.128.CONSTANT R12, desc[UR14][R38.64+0xc00] ;  /* 0x000c000e260c7981 */ /* 0x000ea8000c1e9d00 */
[----:B------:R-:W-:Y:S01]  /*17d0*/  FFMA.FTZ R26, R5, R4, R26 ;  /* 0x00000004051a7223 */ /* 0x000fe2000001001a */
[----:B------:R-:W-:-:S02]  /*17e0*/  HADD2.F32 R4, -RZ, R19.H1_H1 ;  /* 0x30000013ff047230 */ /* 0x000fc40000004100 */
[----:B------:R-:W0:Y:S01]  /*17f0*/  LDS.128 R16, [UR4+0x50] ;  /* 0x00005004ff107984 */ /* 0x000e220008000c00 */
        /* <DEDUP_REMOVED lines=25> */
[----:B------:R-:W-:-:S03]  /*1990*/  FFMA.FTZ R26, R9, R10, R26 ;  /* 0x0000000a091a7223 */ /* 0x000fc6000001001a */
[----:B------:R-:W-:Y:S02]  /*19a0*/  FFMA.FTZ R25, R8, R11, R25 ;  /* 0x0000000b08197223 */ /* 0x000fe40000010019 */
[----:B------:R-:W0:Y:S02]  /*19b0*/  LDS.128 R8, [UR4+0x60] ;  /* 0x00006004ff087984 */ /* 0x000e240008000c00 */
[--C-:B0-----:R-:W-:Y:S02]  /*19c0*/  HADD2.F32 R17, -RZ, R8.reuse.H0_H0 ;  /* 0x20000008ff117230 */ /* 0x101fe40000004100 */
[----:B------:R-:W-:Y:S01]  /*19d0*/  HADD2.F32 R8, -RZ, R8.H1_H1 ;  /* 0x30000008ff087230 */ /* 0x000fe20000004100 */
[----:B-----5:R-:W-:Y:S01]  /*19e0*/  FSETP.NEU.FTZ.AND P0, PT, R35, RZ, PT ;  /* 0x000000ff2300720b */ /* 0x020fe20003f1d000 */
        /* <DEDUP_REMOVED lines=11> */
[----:B------:R-:W-:Y:S02]  /*1aa0*/  HADD2.F32 R12, -RZ, R14.H0_H0 ;  /* 0x2000000eff0c7230 */ /* 0x000fe40000004100 */
[----:B------:R-:W-:Y:S01]  /*1ab0*/  FFMA.FTZ R23, R8, R13, R23 ;  /* 0x0000000d08177223 */ /* 0x000fe20000010017 */
[----:B------:R-:W-:-:S02]  /*1ac0*/  HADD2.F32 R8, -RZ, R15.H0_H0 ;  /* 0x2000000fff087230 */ /* 0x000fc40000004100 */
[----:B------:R-:W-:Y:S01]  /*1ad0*/  FFMA.FTZ R24, R9, R12, R24 ;  /* 0x0000000c09187223 */ /* 0x000fe20000010018 */
[----:B------:R-:W-:-:S05]  /*1ae0*/  HADD2.F32 R9, -RZ, R11.H0_H0 ;  /* 0x2000000bff097230 */ /* 0x000fca0000004100 */
[----:B------:R-:W-:Y:S01]  /*1af0*/  FFMA.FTZ R26, R9, R8, R26 ;  /* 0x00000008091a7223 */ /* 0x000fe2000001001a */
[----:B------:R-:W-:Y:S02]  /*1b00*/  HADD2.F32 R10, -RZ, R10.H1_H1 ;  /* 0x3000000aff0a7230 */ /* 0x000fe40000004100 */
[----:B------:R-:W-:Y:S02]  /*1b10*/  HADD2.F32 R14, -RZ, R14.H1_H1 ;  /* 0x3000000eff0e7230 */ /* 0x000fe40000004100 */
[----:B------:R-:W-:-:S03]  /*1b20*/  HADD2.F32 R15, -RZ, R15.H1_H1 ;  /* 0x3000000fff0f7230 */ /* 0x000fc60000004100 */
[----:B------:R-:W-:Y:S01]  /*1b30*/  FFMA.FTZ R27, R10, R14, R27 ;  /* 0x0000000e0a1b7223 */ /* 0x000fe2000001001b */
[----:B---3--:R-:W-:Y:S02]  /*1b40*/  HADD2.F32 R8, -RZ, R4.H0_H0 ;  /* 0x20000004ff087230 */ /* 0x008fe40000004100 */
[--C-:B0-----:R-:W-:Y:S02]  /*1b50*/  HADD2.F32 R9, -RZ, R16.reuse.H0_H0 ;  /* 0x20000010ff097230 */ /* 0x101fe40000004100 */
        /* <DEDUP_REMOVED lines=9> */
[----:B------:R-:W-:Y:S02]  /*1bf0*/  HADD2.F32 R5, -RZ, R5.H1_H1 ;  /* 0x30000005ff057230 */ /* 0x000fe40000004100 */
[----:B------:R-:W-:Y:S01]  /*1c00*/  FADD.FTZ R22, R22, R21 ;  /* 0x0000001516167221 */ /* 0x000fe20000010000 */
[----:B------:R-:W-:Y:S01]  /*1c10*/  FFMA.FTZ R25, R4, R15, R25 ;  /* 0x0000000f04197223 */ /* 0x000fe20000010019 */
[----:B------:R-:W-:Y:S02]  /*1c20*/  HADD2.F32 R11, -RZ, R18.H0_H0 ;  /* 0x20000012ff0b7230 */ /* 0x000fe40000004100 */
[--C-:B------:R-:W-:Y:S02]  /*1c30*/  HADD2.F32 R4, -RZ, R6.reuse.H0_H0 ;  /* 0x20000006ff047230 */ /* 0x100fe40000004100 */
[----:B------:R-:W-:Y:S01]  /*1c40*/  FFMA.FTZ R5, R8, R5, R23 ;  /* 0x0000000508057223 */ /* 0x000fe20000010017 */
[----:B------:R-:W-:Y:S01]  /*1c50*/  FADD.FTZ R22, R9, R22 ;  /* 0x0000001609167221 */ /* 0x000fe20000010000 */
[----:B------:R-:W-:-:S02]  /*1c60*/  HADD2.F32 R6, -RZ, R6.H1_H1 ;  /* 0x30000006ff067230 */ /* 0x000fc40000004100 */
[----:B------:R-:W-:Y:S01]  /*1c70*/  FFMA.FTZ R4, R11, R4, R24 ;  /* 0x000000040b047223 */ /* 0x000fe20000010018 */
[----:B------:R-:W-:Y:S02]  /*1c80*/  HADD2.F32 R18, -RZ, R18.H1_H1 ;  /* 0x30000012ff127230 */ /* 0x000fe40000004100 */
[----:B------:R-:W-:Y:S01]  /*1c90*/  FADD.FTZ R11, R5, R22 ;  /* 0x00000016050b7221 */ /* 0x000fe20000010000 */
[----:B------:R-:W-:Y:S01]  /*1ca0*/  IADD3 R10, PT, PT, R31, 0x1, RZ ;  /* 0x000000011f0a7810 */ /* 0x000fe20007ffe0ff */
[----:B------:R-:W-:Y:S02]  /*1cb0*/  HADD2.F32 R9, -RZ, R7.H0_H0 ;  /* 0x20000007ff097230 */ /* 0x000fe40000004100 */
[----:B------:R-:W-:Y:S02]  /*1cc0*/  HADD2.F32 R5, -RZ, R19.H0_H0 ;  /* 0x20000013ff057230 */ /* 0x000fe40000004100 */
[----:B------:R-:W-:Y:S01]  /*1cd0*/  FFMA.FTZ R6, R18, R6, R27 ;  /* 0x0000000612067223 */ /* 0x000fe2000001001b */
[----:B------:R-:W-:Y:S01]  /*1ce0*/  FADD.FTZ R11, R4, R11 ;  /* 0x0000000b040b7221 */ /* 0x000fe20000010000 */
[----:B------:R-:W-:Y:S01]  /*1cf0*/  I2FP.F32.S32 R10, R10 ;  /* 0x0000000a000a7245 */ /* 0x000fe20000201400 */
[----:B------:R-:W-:-:S02]  /*1d00*/  HADD2.F32 R7, -RZ, R7.H1_H1 ;  /* 0x30000007ff077230 */ /* 0x000fc40000004100 */
[----:B------:R-:W-:Y:S01]  /*1d10*/  FFMA.FTZ R5, R5, R9, R26 ;  /* 0x0000000905057223 */ /* 0x000fe2000001001a */
[----:B------:R-:W-:Y:S02]  /*1d20*/  HADD2.F32 R8, -RZ, R19.H1_H1 ;  /* 0x30000013ff087230 */ /* 0x000fe40000004100 */
[----:B------:R-:W-:Y:S01]  /*1d30*/  FADD.FTZ R6, R6, R11 ;  /* 0x0000000b06067221 */ /* 0x000fe20000010000 */
[----:B------:R-:W-:Y:S02]  /*1d40*/  FMUL.FTZ R10, R10, R35 ;  /* 0x000000230a0a7220 */ /* 0x000fe40000410000 */
[----:B------:R-:W-:Y:S01]  /*1d50*/  FFMA.FTZ R7, R8, R7, R25 ;  /* 0x0000000708077223 */ /* 0x000fe20000010019 */
[----:B------:R-:W-:Y:S02]  /*1d60*/  FADD.FTZ R6, R5, R6 ;  /* 0x0000000605067221 */ /* 0x000fe40000010000 */
[----:B------:R-:W-:Y:S02]  /*1d70*/  FSEL R5, R10, RZ, P0 ;  /* 0x000000ff0a057208 */ /* 0x000fe40000000000 */
[----:B------:R-:W-:Y:S01]  /*1d80*/  IADD3 R4, PT, PT, R30, -0x1, RZ ;  /* 0xffffffff1e047810 */ /* 0x000fe20007ffe0ff */
[----:B------:R-:W-:-:S03]  /*1d90*/  FADD.FTZ R6, R7, R6 ;  /* 0x0000000607067221 */ /* 0x000fc60000010000 */
[----:B------:R-:W-:Y:S01]  /*1da0*/  ISETP.GE.AND P0, PT, R4, UR20, PT ;  /* 0x0000001404007c0c */ /* 0x000fe2000bf06270 */
[----:B------:R-:W-:-:S05]  /*1db0*/  FFMA.FTZ R6, R6, UR32, R5 ;  /* 0x0000002006067c23 */ /* 0x000fca0008010005 */
[----:B------:R-:W-:-:S05]  /*1dc0*/  FSEL R5, R6, RZ, !P0 ;  /* 0x000000ff06057208 */ /* 0x000fca0004000000 */
[----:B------:R1:W-:Y:S02]  /*1dd0*/  STS [R32], R5 ;  /* 0x0000000520007388 */ /* 0x0003e40000000800 */
[----:B------:R-:W-:-:S07]  /*1de0*/  @!P0 FMNMX.FTZ R33, R33, R6, !PT ;  /* 0x0000000621218209 */ /* 0x000fce0007810000 */
.L_x_21976:
[----:B------:R-:W-:Y:S05]  /*1df0*/  BSYNC.RECONVERGENT B1 ;  /* 0x0000000000017941 */ /* 0x000fea0003800200 */
.L_x_21975:
[----:B------:R-:W-:Y:S01]  /*1e00*/  IADD3 R2, P0, PT, R2, 0x10, RZ ;  /* 0x0000001002027810 */ /* 0x000fe20007f1e0ff */
[----:B01----:R-:W-:Y:S01]  /*1e10*/  VIADD R32, R32, 0x200 ;  /* 0x0000020020207836 */ /* 0x003fe20000000000 */
[----:B------:R-:W-:Y:S02]  /*1e20*/  IADD3 R31, PT, PT, R31, 0x80, RZ ;  /* 0x000000801f1f7810 */ /* 0x000fe40007ffe0ff */
[----:B------:R-:W-:Y:S01]  /*1e30*/  IADD3 R30, PT, PT, R30, 0x80, RZ ;  /* 0x000000801e1e7810 */ /* 0x000fe20007ffe0ff */
[----:B------:R-:W-:Y:S01]  /*1e40*/  IMAD.X R3, RZ, RZ, R3, P0 ;  /* 0x000000ffff037224 */ /* 0x000fe200000e0603 */
[----:B------:R-:W-:Y:S07]  /*1e50*/  @!P1 BRA `(.L_x_21977) ;  /* 0xffffffec00709947 */ /* 0x000fee000383ffff */
.L_x_21974:
[----:B------:R-:W-:Y:S05]  /*1e60*/  BSYNC.RECONVERGENT B0 ;  /* 0x0000000000007941 */ /* 0x000fea0003800200 */
.L_x_21973:
[----:B------:R-:W1:Y:S01]  /*1e70*/  SHFL.BFLY PT, R2, R33, 0x10, 0x1f ;  /* 0x0e001f0021027f89 */ /* 0x000e6200000e0000 */
[----:B------:R-:W-:Y:S01]  /*1e80*/  USHF.L.U32 UR26, UR19, 0x9, URZ ;  /* 0x00000009131a7899 */ /* 0x000fe200080006ff */
[----:B------:R-:W-:Y:S01]  /*1e90*/  BSSY.RECONVERGENT B0, `(.L_x_21978) ;  /* 0x0000108000007945 */ /* 0x000fe20003800200 */
[----:B------:R-:W-:Y:S01]  /*1ea0*/  UIMAD UR4, UR19, -0x10, UR9 ;  /* 0xfffffff0130478a4 */ /* 0x000fe2000f8e0209 */
[----:B0-----:R-:W0:Y:S01]  /*1eb0*/  S2R R7, SR_TID.X ;  /* 0x0000000000077919 */ /* 0x001e220000002100 */
[----:B------:R-:W-:Y:S02]  /*1ec0*/  HFMA2 R14, -RZ, RZ, 0, 0 ;  /* 0x00000000ff0e7431 */ /* 0x000fe400000001ff */
[----:B------:R-:W-:-:S04]  /*1ed0*/  ULEA UR4, UR4, UR26, 0x5 ;  /* 0x0000001a04047291 */ /* 0x000fc8000f8e28ff */
[----:B------:R-:W-:-:S04]  /*1ee0*/  UISETP.LT.AND UP0, UPT, UR20, UR4, UPT ;  /* 0x000000041400728c */ /* 0x000fc8000bf01270 */
[----:B------:R-:W-:-:S04]  /*1ef0*/  USEL UR4, UR20, UR4, UP0 ;  /* 0x0000000414047287 */ /* 0x000fc80008000000 */
[----:B------:R-:W-:Y:S01]  /*1f00*/  UIADD3 UR5, UPT, UPT, -UR26, UR4, URZ ;  /* 0x000000041a057290 */ /* 0x000fe2000fffe1ff */
[----:B-1----:R-:W-:-:S05]  /*1f10*/  FMNMX.FTZ R4, R2, R33, !PT ;  /* 0x0000002102047209 */ /* 0x002fca0007810000 */
[----:B------:R-:W1:Y:S01]  /*1f20*/  SHFL.BFLY PT, R3, R4, 0x8, 0x1f ;  /* 0x0d001f0004037f89 */ /* 0x000e6200000e0000 */
[C---:B0-----:R-:W-:Y:S02]  /*1f30*/  LOP3.LUT R6, R7.reuse, 0x1f, RZ, 0xc0, !PT ;  /* 0x0000001f07067812 */ /* 0x041fe400078ec0ff */
[----:B------:R-:W-:Y:S02]  /*1f40*/  ISETP.GE.AND P1, PT, R7, UR5, PT ;  /* 0x0000000507007c0c */ /* 0x000fe4000bf26270 */
[C---:B------:R-:W-:Y:S02]  /*1f50*/  ISETP.NE.AND P3, PT, R6.reuse, RZ, PT ;  /* 0x000000ff0600720c */ /* 0x040fe40003f65270 */
[----:B------:R-:W-:Y:S02]  /*1f60*/  ISETP.GT.U32.AND P2, PT, R6, 0x3, PT ;  /* 0x000000030600780c */ /* 0x000fe40003f44070 */
[----:B-1----:R-:W-:Y:S02]  /*1f70*/  FMNMX.FTZ R5, R4, R3, !PT ;  /* 0x0000000304057209 */ /* 0x002fe40007810000 */
[----:B------:R-:W-:-:S03]  /*1f80*/  SHF.R.U32.HI R4, RZ, 0x5, R7 ;  /* 0x00000005ff047819 */ /* 0x000fc60000011607 */
        /* <DEDUP_REMOVED lines=26> */
[----:B------:R-:W-:-:S05]  /*2130*/  VIADD R10, R10, UR4 ;  /* 0x000000040a0a7c36 */ /* 0x000fca0008000000 */
[C---:B------:R-:W-:Y:S02]  /*2140*/  LOP3.LUT R11, R10.reuse, 0x180, RZ, 0xc0, !PT ;  /* 0x000001800a0b7812 */ /* 0x040fe400078ec0ff */
[----:B------:R-:W-:Y:S02]  /*2150*/  IADD3 R12, PT, PT, R10, -UR26, RZ ;  /* 0x8000001a0a0c7c10 */ /* 0x000fe4000fffe0ff */
[----:B------:R-:W-:Y:S02]  /*2160*/  ISETP.NE.AND P4, PT, R11, 0x180, PT ;  /* 0x000001800b00780c */ /* 0x000fe40003f85270 */
        /* <DEDUP_REMOVED lines=9> */
[----:B------:R-:W-:-:S07]  /*2200*/  IADD3 R10, PT, PT, RZ, -R10, RZ ;  /* 0x8000000aff0a7210 */ /* 0x000fce0007ffe0ff */
.L_x_21982:
        /* <DEDUP_REMOVED lines=11> */
.L_x_21981:
[----:B------:R-:W-:Y:S05]  /*22c0*/  BSYNC.RECONVERGENT B1 ;  /* 0x0000000000017941 */ /* 0x000fea0003800200 */
.L_x_21980:
        /* <DEDUP_REMOVED lines=10> */
[----:B------:R-:W-:Y:S01]  /*2370*/  IMAD.U32 R10, RZ, RZ, UR5 ;  /* 0x00000005ff0a7e24 */ /* 0x000fe2000f8e00ff */
[----:B------:R-:W-:-:S04]  /*2380*/  PLOP3.LUT P0, PT, PT, PT, PT, 0x8, 0x80 ;  /* 0x000000000080781c */ /* 0x000fc80003f0e170 */
[----:B------:R-:W-:-:S09]  /*2390*/  IADD3 R10, PT, PT, R10, -0x600, RZ ;  /* 0xfffffa000a0a7810 */ /* 0x000fd20007ffe0ff */
.L_x_21985:
        /* <DEDUP_REMOVED lines=100> */
.L_x_21984:
[----:B------:R-:W-:Y:S05]  /*29e0*/  BSYNC.RECONVERGENT B1 ;  /* 0x0000000000017941 */ /* 0x000fea0003800200 */
.L_x_21983:
        /* <DEDUP_REMOVED lines=55> */
.L_x_21987:
[----:B------:R-:W-:Y:S05]  /*2d60*/  BSYNC.RECONVERGENT B1 ;  /* 0x0000000000017941 */ /* 0x000fea0003800200 */
.L_x_21986:
        /* <DEDUP_REMOVED lines=26> */
.L_x_21979:
[----:B------:R-:W-:Y:S05]  /*2f10*/  BSYNC.RECONVERGENT B0 ;  /* 0x0000000000007941 */ /* 0x000fea0003800200 */
.L_x_21978:
        /* <DEDUP_REMOVED lines=37> */
[----:B------:R-:W-:Y:S01]  /*3170*/  IADD3 R13, PT, PT, RZ, -R11, RZ ;  /* 0x8000000bff0d7210 */ /* 0x000fe20007ffe0ff */
[----:B------:R-:W-:Y:S01]  /*3180*/  IMAD R9, R7, 0x4, R14 ;  /* 0x0000000407097824 */ /* 0x000fe200078e020e */
[----:B------:R-:W-:-:S07]  /*3190*/  IADD3 R11, PT, PT, R12, R7, RZ ;  /* 0x000000070c0b7210 */ /* 0x000fce0007ffe0ff */
.L_x_21992:
[----:B------:R-:W1:Y:S01]  /*31a0*/  LDS R15, [R9] ;  /* 0x00000000090f7984 */ /* 0x000e620000000800 */
[----:B------:R-:W-:-:S04]  /*31b0*/  IADD3 R13, PT, PT, R13, 0x1, RZ ;  /* 0x000000010d0d7810 */ /* 0x000fc80007ffe0ff */
[----:B------:R-:W-:Y:S01]  /*31c0*/  ISETP.NE.AND P0, PT, R13, RZ, PT ;  /* 0x000000ff0d00720c */ /* 0x000fe20003f05270 */
[----:B-1----:R-:W-:-:S05]  /*31d0*/  FMUL.FTZ R12, R15, R8 ;  /* 0x000000080f0c7220 */ /* 0x002fca0000410000 */
[----:B------:R1:W-:Y:S02]  /*31e0*/  STS [R9], R12 ;  /* 0x0000000c09007388 */ /* 0x0003e40000000800 */
[----:B-1----:R-:W-:-:S05]  /*31f0*/  VIADD R9, R9, 0x200 ;  /* 0x0000020009097836 */ /* 0x002fca0000000000 */
[----:B------:R-:W-:Y:S05]  /*3200*/  @P0 BRA `(.L_x_21992) ;  /* 0xfffffffc00e40947 */ /* 0x000fea000383ffff */
.L_x_21991:
[----:B------:R-:W-:Y:S05]  /*3210*/  BSYNC.RECONVERGENT B1 ;  /* 0x0000000000017941 */ /* 0x000fea0003800200 */
.L_x_21990:
        /* <DEDUP_REMOVED lines=13> */
.L_x_21995:
[----:B------:R-:W1:Y:S01]  /*32f0*/  LDS R25, [R9+-0x400] ;  /* 0xfffc000009197984 */ /* 0x000e620000000800 */
[----:B------:R-:W-:-:S03]  /*3300*/  VIADD R11, R11, 0x800 ;  /* 0x000008000b0b7836 */ /* 0x000fc60000000000 */
[----:B------:R-:W2:Y:S02]  /*3310*/  LDS R27, [R9+-0x200] ;  /* 0xfffe0000091b7984 */ /* 0x000ea40000000800 */
[----:B------:R-:W-:Y:S02]  /*3320*/  ISETP.GE.AND P1, PT, R11, R12, PT ;  /* 0x0000000c0b00720c */ /* 0x000fe40003f26270 */
        /* <DEDUP_REMOVED lines=48> */
.L_x_21994:
[----:B------:R-:W-:Y:S05]  /*3630*/  BSYNC.RECONVERGENT B1 ;  /* 0x0000000000017941 */ /* 0x000fea0003800200 */
.L_x_21993:
        /* <DEDUP_REMOVED lines=31> */
.L_x_21997:
[----:B------:R-:W-:Y:S05]  /*3830*/  BSYNC.RECONVERGENT B1 ;  /* 0x0000000000017941 */ /* 0x000fea0003800200 */
.L_x_21996:
        /* <DEDUP_REMOVED lines=14> */
.L_x_21989:
[----:B------:R-:W-:Y:S05]  /*3920*/  BSYNC.RECONVERGENT B0 ;  /* 0x0000000000007941 */ /* 0x000fea0003800200 */
.L_x_21988:
[----:B------:R-:W-:Y:S01]  /*3930*/  BAR.SYNC.DEFER_BLOCKING 0x0 ;  /* 0x0000000000007b1d */ /* 0x000fe20000010000 */
[----:B------:R-:W-:Y:S02]  /*3940*/  ISETP.NE.AND P0, PT, R7, RZ, PT ;  /* 0x000000ff0700720c */ /* 0x000fe40003f05270 */
[----:B------:R-:W-:Y:S02]  /*3950*/  SHF.R.U32.HI R21, RZ, 0x5, R7 ;  /* 0x00000005ff157819 */ /* 0x000fe40000011607 */
[----:B-12---:R-:W-:Y:S01]  /*3960*/  MOV R8, UR19 ;  /* 0x0000001300087c02 */ /* 0x006fe20008000f00 */
[----:B------:R-:W1:Y:S01]  /*3970*/  LDCU UR16, c[0x0][0x3dc] ;  /* 0x00007b80ff1077ac */ /* 0x000e620008000800 */
[----:B------:R-:W-:Y:S02]  /*3980*/  BSSY.RECONVERGENT B0, `(.L_x_21998) ;  /* 0x0000015000007945 */ /* 0x000fe40003800200 */
[----:B------:R-:W-:Y:S01]  /*3990*/  LEA R21, R8, R21, 0x4 ;  /* 0x0000001508157211 */ /* 0x000fe200078e20ff */
[----:B------:R-:W2:Y:S04]  /*39a0*/  LDCU.64 UR24, c[0x0][0x3a8] ;  /* 0x00007500ff1877ac */ /* 0x000ea80008000a00 */
        /* <DEDUP_REMOVED lines=14> */
[----:B------:R-:W-:Y:S02]  /*3a90*/  MOV R9, UR7 ;  /* 0x0000000700097c02 */ /* 0x000fe40008000f00 */
[----:B------:R-:W-:-:S03]  /*3aa0*/  IMAD.U32 R13, RZ, RZ, UR5 ;  /* 0x00000005ff0d7e24 */ /* 0x000fc6000f8e00ff */
[----:B0-----:R3:W-:Y:S04]  /*3ab0*/  STG.E desc[UR14][R8.64], R5 ;  /* 0x0000000508007986 */ /* 0x0017e8000c10190e */
[----:B------:R3:W-:Y:S02]  /*3ac0*/  STG.E desc[UR14][R12.64], R10 ;  /* 0x0000000a0c007986 */ /* 0x0007e4000c10190e */
.L_x_21999:
[----:B-12---:R-:W-:Y:S05]  /*3ad0*/  BSYNC.RECONVERGENT B0 ;  /* 0x0000000000007941 */ /* 0x006fea0003800200 */
.L_x_21998:
[----:B------:R-:W-:Y:S01]  /*3ae0*/  ISETP.GE.U32.AND P0, PT, R21, UR9, PT ;  /* 0x0000000915007c0c */ /* 0x000fe2000bf06070 */
[----:B------:R-:W-:Y:S01]  /*3af0*/  BSSY.RECONVERGENT B1, `(.L_x_22000) ;  /* 0x00001cc000017945 */ /* 0x000fe20003800200 */
[----:B------:R-:W-:Y:S01]  /*3b00*/  HFMA2 R30, -RZ, RZ, 0, 0 ;  /* 0x00000000ff1e7431 */ /* 0x000fe200000001ff */
[----:B------:R-:W-:Y:S02]  /*3b10*/  CS2R R28, SRZ ;  /* 0x00000000001c7805 */ /* 0x000fe4000001ff00 */
[----:B------:R-:W-:Y:S02]  /*3b20*/  CS2R R26, SRZ ;  /* 0x00000000001a7805 */ /* 0x000fe4000001ff00 */
[----:B------:R-:W-:Y:S02]  /*3b30*/  CS2R R24, SRZ ;  /* 0x0000000000187805 */ /* 0x000fe4000001ff00 */
[----:B------:R-:W-:-:S04]  /*3b40*/  MOV R23, RZ ;  /* 0x000000ff00177202 */ /* 0x000fc80000000f00 */
[----:B------:R-:W-:Y:S05]  /*3b50*/  @P0 BRA `(.L_x_22001) ;  /* 0x0000001c00140947 */ /* 0x000fea0003800000 */
[----:B---3--:R-:W1:Y:S01]  /*3b60*/  I2F.RP R12, R0 ;  /* 0x00000000000c7306 */ /* 0x008e620000209400 */
[----:B------:R-:W2:Y:S01]  /*3b70*/  LDCU UR4, c[0x0][0x3c8] ;  /* 0x00007900ff0477ac */ /* 0x000ea20008000800 */
[----:B------:R-:W-:Y:S01]  /*3b80*/  IMAD.WIDE.U32 R10, R21, 0x4, RZ ;  /* 0x00000004150a7825 */ /* 0x000fe200078e00ff */
[----:B------:R-:W-:Y:S02]  /*3b90*/  SHF.L.U32 R14, R7, 0x5, RZ ;  /* 0x00000005070e7819 */ /* 0x000fe400000006ff */
[----:B------:R-:W-:Y:S01]  /*3ba0*/  CS2R R28, SRZ ;  /* 0x00000000001c7805 */ /* 0x000fe2000001ff00 */
[----:B------:R-:W3:Y:S01]  /*3bb0*/  LDCU.64 UR6, c[0x0][0x3b8] ;  /* 0x00007700ff0677ac */ /* 0x000ee20008000a00 */
[----:B0-----:R-:W-:Y:S01]  /*3bc0*/  VIADD R5, R3, 0xa0 ;  /* 0x000000a003057836 */ /* 0x001fe20000000000 */
[----:B------:R-:W-:Y:S01]  /*3bd0*/  LOP3.LUT R3, R14, 0x60, RZ, 0xe2, !PT ;  /* 0x000000600e037812 */ /* 0x000fe200078ee2ff */
[----:B------:R-:W-:Y:S01]  /*3be0*/  VIADD R20, R21, 0x1 ;  /* 0x0000000115147836 */ /* 0x000fe20000000000 */
[----:B------:R-:W-:Y:S01]  /*3bf0*/  UIADD3 UR5, UPT, UPT, UR20, 0x1f, URZ ;  /* 0x0000001f14057890 */ /* 0x000fe2000fffe0ff */
[----:B------:R-:W-:-:S02]  /*3c00*/  SHF.L.U32 R22, R7, 0x3, RZ ;  /* 0x0000000307167819 */ /* 0x000fc400000006ff */
[----:B------:R-:W-:Y:S02]  /*3c10*/  CS2R R26, SRZ ;  /* 0x00000000001a7805 */ /* 0x000fe4000001ff00 */
[----:B------:R-:W-:Y:S01]  /*3c20*/  LEA R2, R2, R5, 0x18 ;  /* 0x0000000502027211 */ /* 0x000fe200078ec0ff */
[----:B------:R-:W-:Y:S01]  /*3c30*/  USHF.R.U32.HI UR5, URZ, 0x5, UR5 ;  /* 0x00000005ff057899 */ /* 0x000fe20008011605 */
[C---:B------:R-:W-:Y:S01]  /*3c40*/  LEA R3, R4.reuse, R3, 0x7 ;  /* 0x0000000304037211 */ /* 0x040fe200078e38ff */
[----:B-1----:R-:W0:Y:S01]  /*3c50*/  MUFU.RCP R12, R12 ;  /* 0x0000000c000c7308 */ /* 0x002e220000001000 */
[----:B------:R-:W-:Y:S02]  /*3c60*/  LEA R19, R4, UR26, 0x5 ;  /* 0x0000001a04137c11 */ /* 0x000fe4000f8e28ff */
[----:B------:R-:W-:Y:S02]  /*3c70*/  CS2R R24, SRZ ;  /* 0x0000000000187805 */ /* 0x000fe4000001ff00 */
[----:B------:R-:W-:Y:S01]  /*3c80*/  IADD3 R17, PT, PT, R3, 0x10, R2 ;  /* 0x0000001003117810 */ /* 0x000fe20007ffe002 */
[----:B--2---:R-:W-:Y:S01]  /*3c90*/  UIMAD UR4, UR18, UR4, URZ ;  /* 0x00000004120472a4 */ /* 0x004fe2000f8e02ff */
[----:B------:R-:W-:Y:S01]  /*3ca0*/  LOP3.LUT R18, R22, 0x18, RZ, 0xc0, !PT ;  /* 0x0000001816127812 */ /* 0x000fe200078ec0ff */
[----:B------:R-:W-:Y:S01]  /*3cb0*/  VIADD R19, R19, 0x3 ;  /* 0x0000000313137836 */ /* 0x000fe20000000000 */
[----:B------:R-:W-:-:S02]  /*3cc0*/  MOV R30, RZ ;  /* 0x000000ff001e7202 */ /* 0x000fc40000000f00 */
[----:B------:R-:W-:Y:S01]  /*3cd0*/  MOV R23, RZ ;  /* 0x000000ff00177202 */ /* 0x000fe20000000f00 */
[----:B------:R-:W-:Y:S01]  /*3ce0*/  IMAD.IADD R18, R18, 0x1, R19 ;  /* 0x0000000112127824 */ /* 0x000fe200078e0213 */
[----:B------:R-:W-:Y:S02]  /*3cf0*/  MOV R13, UR4 ;  /* 0x00000004000d7c02 */ /* 0x000fe40008000f00 */
[----:B------:R-:W-:Y:S02]  /*3d00*/  LOP3.LUT R22, R22, 0xf8, RZ, 0xc0, !PT ;  /* 0x000000f816167812 */ /* 0x000fe400078ec0ff */
[----:B------:R-:W1:Y:S01]  /*3d10*/  LDCU UR4, c[0x0][0x3e0] ;  /* 0x00007c00ff0477ac */ /* 0x000e620008000800 */
[----:B------:R-:W-:Y:S01]  /*3d20*/  IMAD.WIDE R10, R13, 0x4, R10 ;  /* 0x000000040d0a7825 */ /* 0x000fe200078e020a */
[----:B------:R-:W-:-:S03]  /*3d30*/  IADD3 R21, PT, PT, R21, -UR5, RZ ;  /* 0x8000000515157c10 */ /* 0x000fc6000fffe0ff */
[----:B0-----:R-:W-:Y:S01]  /*3d40*/  VIADD R8, R12, 0xffffffe ;  /* 0x0ffffffe0c087836 */ /* 0x001fe20000000000 */
[----:B---3--:R-:W-:Y:S01]  /*3d50*/  IADD3 R16, P0, PT, R10, UR6, RZ ;  /* 0x000000060a107c10 */ /* 0x008fe2000ff1e0ff */
[----:B------:R-:W0:Y:S02]  /*3d60*/  LDCU UR6, c[0x0][0x3fc] ;  /* 0x00007f80ff0677ac */ /* 0x000e240008000800 */
[----:B------:R2:W3:Y:S01]  /*3d70*/  F2I.FTZ.U32.TRUNC.NTZ R9, R8 ;  /* 0x0000000800097305 */ /* 0x0004e2000021f000 */
[----:B-1----:R-:W-:Y:S01]  /*3d80*/  UIMAD UR4, UR8, UR4, URZ ;  /* 0x00000004080472a4 */ /* 0x002fe2000f8e02ff */
[----:B--2---:R-:W-:Y:S02]  /*3d90*/  MOV R8, RZ ;  /* 0x000000ff00087202 */ /* 0x004fe40000000f00 */
[----:B---3--:R-:W-:Y:S02]  /*3da0*/  IADD3 R12, PT, PT, RZ, -R9, RZ ;  /* 0x80000009ff0c7210 */ /* 0x008fe40007ffe0ff */
[----:B0-----:R-:W-:Y:S01]  /*3db0*/  MOV R2, UR6 ;  /* 0x0000000600027c02 */ /* 0x001fe20008000f00 */
[----:B------:R-:W-:-:S02]  /*3dc0*/  USHF.R.S32.HI UR6, URZ, 0x1f, UR4 ;  /* 0x0000001fff067899 */ /* 0x000fc40008011404 */
[----:B------:R-:W-:Y:S01]  /*3dd0*/  MOV R36, UR4 ;  /* 0x0000000400247c02 */ /* 0x000fe20008000f00 */
[----:B------:R-:W-:Y:S01]  /*3de0*/  IMAD.MOV.U32 R5, RZ, RZ, R12 ;  /* 0x000000ffff057224 */ /* 0x000fe200078e000c */
[----:B------:R-:W-:-:S03]  /*3df0*/  IADD3 R2, PT, PT, -R2, UR17, RZ ;  /* 0x0000001102027c10 */ /* 0x000fc6000fffe1ff */
[----:B------:R-:W-:Y:S01]  /*3e00*/  IMAD R3, R5, R0, RZ ;  /* 0x0000000005037224 */ /* 0x000fe200078e02ff */
[----:B------:R-:W-:Y:S02]  /*3e10*/  IADD3.X R5, PT, PT, R11, UR7, RZ, P0, !PT ;  /* 0x000000070b057c10 */ /* 0x000fe400087fe4ff */
[----:B------:R-:W-:Y:S01]  /*3e20*/  MOV R37, UR6 ;  /* 0x0000000600257c02 */ /* 0x000fe20008000f00 */
[----:B------:R-:W-:-:S07]  /*3e30*/  IMAD.HI.U32 R3, R9, R3, R8 ;  /* 0x0000000309037227 */ /* 0x000fce00078e0008 */
.L_x_22020:
[----:B------:R-:W0:Y:S01]  /*3e40*/  LDC R14, c[0x0][0x400] ;  /* 0x00010000ff0e7b82 */ /* 0x000e220000000800 */
[----:B------:R-:W-:Y:S01]  /*3e50*/  VIADD R9, R19, 0xfffffffd ;  /* 0xfffffffd13097836 */ /* 0x000fe20000000000 */
[----:B------:R-:W-:Y:S04]  /*3e60*/  BSSY.RECONVERGENT B0, `(.L_x_22002) ;  /* 0x000018a000007945 */ /* 0x000fe80003800200 */
[----:B------:R-:W-:Y:S02]  /*3e70*/  IABS R12, R9 ;  /* 0x00000009000c7213 */ /* 0x000fe40000000000 */
[----:B-1----:R-:W1:Y:S03]  /*3e80*/  LDC R8, c[0x0][0x404] ;  /* 0x00010100ff087b82 */ /* 0x002e660000000800 */
        /* <DEDUP_REMOVED lines=16> */
[----:B------:R-:W-:-:S04]  /*3f90*/  @P0 IADD3 R11, PT, PT, R11, 0x1, RZ ;  /* 0x000000010b0b0810 */ /* 0x000fc80007ffe0ff */
[----:B------:R-:W-:Y:S02]  /*3fa0*/  @!P2 IADD3 R11, PT, PT, RZ, -R11, RZ ;  /* 0x8000000bff0ba210 */ /* 0x000fe40007ffe0ff */
        /* <DEDUP_REMOVED lines=20> */
[----:B--234-:R-:W-:Y:S05]  /*40f0*/  @!P0 BRA P1, `(.L_x_22003) ;  /* 0x0000001400808947 */ /* 0x01cfea0000800000 */
[----:B------:R-:W-:Y:S01]  /*4100*/  MOV R34, R16 ;  /* 0x0000001000227202 */ /* 0x000fe20000000f00 */
[----:B-----5:R-:W-:Y:S01]  /*4110*/  IMAD.MOV.U32 R35, RZ, RZ, R5 ;  /* 0x000000ffff237224 */ /* 0x020fe200078e0005 */
[----:B------:R-:W0:Y:S04]  /*4120*/  LDS.128 R8, [R17+-0x10] ;  /* 0xfffff00011087984 */ /* 0x000e280000000c00 */
[----:B------:R1:W2:Y:S04]  /*4130*/  LDG.E.CONSTANT R31, desc[UR14][R34.64] ;  /* 0x0000000e221f7981 */ /* 0x0002a8000c1e9900 */
[----:B------:R-:W1:Y:S01]  /*4140*/  LDS.128 R12, [R17] ;  /* 0x00000000110c7984 */ /* 0x000e620000000c00 */
[----:B0-----:R-:W-:-:S02]  /*4150*/  F2FP.F16.F32.PACK_AB R33, R9, R8 ;  /* 0x000000080921723e */ /* 0x001fc400000000ff */
[----:B------:R-:W-:Y:S01]  /*4160*/  F2FP.F16.F32.PACK_AB R32, R11, R10 ;  /* 0x0000000a0b20723e */ /* 0x000fe200000000ff */
[----:B------:R-:W-:Y:S01]  /*4170*/  BSSY.RECONVERGENT B2, `(.L_x_22004) ;  /* 0x000002a000027945 */ /* 0x000fe20003800200 */
[----:B-1----:R-:W-:Y:S02]  /*4180*/  F2FP.F16.F32.PACK_AB R35, R13, R12 ;  /* 0x0000000c0d23723e */ /* 0x002fe400000000ff */
[----:B------:R-:W-:Y:S01]  /*4190*/  F2FP.F16.F32.PACK_AB R34, R15, R14 ;  /* 0x0000000e0f22723e */ /* 0x000fe200000000ff */
[----:B--2---:R-:W-:Y:S01]  /*41a0*/  IMAD.WIDE R8, R31, UR16, R36 ;  /* 0x000000101f087c25 */ /* 0x004fe2000f8e0224 */
[----:B------:R-:W-:Y:S02]  /*41b0*/  IADD3 R31, PT, PT, R18, -0x3, RZ ;  /* 0xfffffffd121f7810 */ /* 0x000fe40007ffe0ff */
[----:B------:R-:W-:-:S04]  /*41c0*/  IADD3 R8, P0, PT, R22, R8, RZ ;  /* 0x0000000816087210 */ /* 0x000fc80007f1e0ff */
[----:B------:R-:W-:Y:S02]  /*41d0*/  IADD3.X R9, PT, PT, RZ, R9, RZ, P0, !PT ;  /* 0x00000009ff097210 */ /* 0x000fe400007fe4ff */
[C---:B------:R-:W-:Y:S02]  /*41e0*/  LEA R38, P1, R8.reuse, UR24, 0x1 ;  /* 0x0000001808267c11 */ /* 0x040fe4000f8208ff */
[----:B------:R-:W-:Y:S02]  /*41f0*/  ISETP.NE.AND P0, PT, R21, -0x1, PT ;  /* 0xffffffff1500780c */ /* 0x000fe40003f05270 */
[----:B------:R-:W-:-:S05]  /*4200*/  LEA.HI.X R39, R8, UR25, R9, 0x1, P1 ;  /* 0x0000001908277c11 */ /* 0x000fca00088f0c09 */
[----:B------:R0:W5:Y:S06]  /*4210*/  LDG.E.128.CONSTANT R8, desc[UR14][R38.64] ;  /* 0x0000000e26087981 */ /* 0x00016c000c1e9d00 */
        /* <DEDUP_REMOVED lines=31> */
.L_x_22005:
[----:B------:R-:W-:Y:S05]  /*4410*/  BSYNC.RECONVERGENT B2 ;  /* 0x0000000000027941 */ /* 0x000fea0003800200 */
.L_x_22004:
        /* <DEDUP_REMOVED lines=41> */
.L_x_22007:
[----:B------:R-:W-:Y:S05]  /*46b0*/  BSYNC.RECONVERGENT B2 ;  /* 0x0000000000027941 */ /* 0x000fea0003800200 */
.L_x_22006:
        /* <DEDUP_REMOVED lines=41> */
.L_x_22009:
[----:B------:R-:W-:Y:S05]  /*4950*/  BSYNC.RECONVERGENT B2 ;  /* 0x0000000000027941 */ /* 0x000fea0003800200 */
.L_x_22008:
        /* <DEDUP_REMOVED lines=41> */
.L_x_22011:
[----:B------:R-:W-:Y:S05]  /*4bf0*/  BSYNC.RECONVERGENT B2 ;  /* 0x0000000000027941 */ /* 0x000fea0003800200 */
.L_x_22010:
        /* <DEDUP_REMOVED lines=41> */
.L_x_22013:
[----:B------:R-:W-:Y:S05]  /*4e90*/  BSYNC.RECONVERGENT B2 ;  /* 0x0000000000027941 */ /* 0x000fea0003800200 */
.L_x_22012:
        /* <DEDUP_REMOVED lines=41> */
.L_x_22015:
[----:B------:R-:W-:Y:S05]  /*5130*/  BSYNC.RECONVERGENT B2 ;  /* 0x0000000000027941 */ /* 0x000fea0003800200 */
.L_x_22014:
        /* <DEDUP_REMOVED lines=41> */
.L_x_22017:
[----:B------:R-:W-:Y:S05]  /*53d0*/  BSYNC.RECONVERGENT B2 ;  /* 0x0000000000027941 */ /* 0x000fea0003800200 */
.L_x_22016:
        /* <DEDUP_REMOVED lines=11> */
[C---:B------:R-:W-:Y:S01]  /*5490*/  VIADD R8, R18.reuse, 0xfffffffe ;  /* 0xfffffffe12087836 */ /* 0x040fe20000000000 */
[----:B------:R-:W-:Y:S02]  /*54a0*/  ISETP.GE.AND P3, PT, R18, UR20, PT ;  /* 0x0000001412007c0c */ /* 0x000fe4000bf66270 */
[----:B------:R-:W-:Y:S02]  /*54b0*/  PRMT R9, R13, 0x7632, R9 ;  /* 0x000076320d097816 */ /* 0x000fe40000000009 */
[----:B------:R-:W-:Y:S02]  /*54c0*/  ISETP.GE.AND P1, PT, R8, UR20, PT ;  /* 0x0000001408007c0c */ /* 0x000fe4000bf26270 */
[----:B------:R-:W-:Y:S02]  /*54d0*/  IADD3 R8, PT, PT, R18, -0x1, RZ ;  /* 0xffffffff12087810 */ /* 0x000fe40007ffe0ff */
[----:B------:R-:W-:Y:S02]  /*54e0*/  SEL R10, R9, RZ, !P3 ;  /* 0x000000ff090a7207 */ /* 0x000fe40005800000 */
[----:B------:R-:W-:-:S02]  /*54f0*/  ISETP.GE.AND P2, PT, R8, UR20, PT ;  /* 0x0000001408007c0c */ /* 0x000fc4000bf46270 */
[----:B------:R-:W-:Y:S02]  /*5500*/  PRMT R8, R12, 0x7632, R8 ;  /* 0x000076320c087816 */ /* 0x000fe40000000008 */
[----:B------:R-:W-:Y:S02]  /*5510*/  ISETP.GE.AND P0, PT, R31, UR20, PT ;  /* 0x000000141f007c0c */ /* 0x000fe4000bf06270 */
[----:B------:R-:W-:Y:S02]  /*5520*/  SEL R9, R8, RZ, !P1 ;  /* 0x000000ff08097207 */ /* 0x000fe40004800000 */
[----:B------:R-:W-:Y:S02]  /*5530*/  IADD3 R8, PT, PT, R18, 0x1, RZ ;  /* 0x0000000112087810 */ /* 0x000fe40007ffe0ff */
[----:B------:R-:W-:Y:S02]  /*5540*/  SEL R12, R12, RZ, !P0 ;  /* 0x000000ff0c0c7207 */ /* 0x000fe40004000000 */
[----:B------:R-:W-:Y:S01]  /*5550*/  ISETP.GE.AND P0, PT, R8, UR20, PT ;  /* 0x0000001408007c0c */ /* 0x000fe2000bf06270 */
[----:B------:R-:W-:Y:S01]  /*5560*/  VIADD R8, R18, 0x2 ;  /* 0x0000000212087836 */ /* 0x000fe20000000000 */
[----:B------:R-:W-:-:S02]  /*5570*/  SEL R13, R13, RZ, !P2 ;  /* 0x000000ff0d0d7207 */ /* 0x000fc40005000000 */
[----:B------:R-:W-:Y:S02]  /*5580*/  PRMT R12, R12, 0x5410, R9 ;  /* 0x000054100c0c7816 */ /* 0x000fe40000000009 */
[----:B------:R-:W-:Y:S02]  /*5590*/  ISETP.GE.AND P1, PT, R8, UR20, PT ;  /* 0x0000001408007c0c */ /* 0x000fe4000bf26270 */
[----:B------:R-:W-:Y:S02]  /*55a0*/  IADD3 R8, PT, PT, R18, 0x3, RZ ;  /* 0x0000000312087810 */ /* 0x000fe40007ffe0ff */
[----:B------:R-:W-:Y:S02]  /*55b0*/  PRMT R13, R13, 0x5410, R10 ;  /* 0x000054100d0d7816 */ /* 0x000fe4000000000a */
[----:B------:R-:W-:Y:S02]  /*55c0*/  ISETP.GE.AND P2, PT, R8, UR20, PT ;  /* 0x0000001408007c0c */ /* 0x000fe4000bf46270 */
[----:B------:R-:W-:-:S02]  /*55d0*/  PRMT R8, R14, 0x7632, R8 ;  /* 0x000076320e087816 */ /* 0x000fc40000000008 */
[----:B------:R-:W-:Y:S02]  /*55e0*/  SEL R14, R14, RZ, !P0 ;  /* 0x000000ff0e0e7207 */ /* 0x000fe40004000000 */
[----:B------:R-:W-:Y:S02]  /*55f0*/  SEL R9, R8, RZ, !P1 ;  /* 0x000000ff08097207 */ /* 0x000fe40004800000 */
[----:B------:R-:W-:Y:S02]  /*5600*/  IADD3 R8, PT, PT, R18, 0x4, RZ ;  /* 0x0000000412087810 */ /* 0x000fe40007ffe0ff */
[----:B------:R-:W-:Y:S02]  /*5610*/  PRMT R14, R14, 0x5410, R9 ;  /* 0x000054100e0e7816 */ /* 0x000fe40000000009 */
[----:B------:R-:W-:Y:S02]  /*5620*/  ISETP.GE.AND P0, PT, R8, UR20, PT ;  /* 0x0000001408007c0c */ /* 0x000fe4000bf06270 */
[----:B------:R-:W-:-:S02]  /*5630*/  PRMT R8, R15, 0x7632, R8 ;  /* 0x000076320f087816 */ /* 0x000fc40000000008 */
[----:B------:R-:W-:Y:S02]  /*5640*/  SEL R15, R15, RZ, !P2 ;  /* 0x000000ff0f0f7207 */ /* 0x000fe40005000000 */
[----:B------:R-:W-:-:S04]  /*5650*/  SEL R8, R8, RZ, !P0 ;  /* 0x000000ff08087207 */ /* 0x000fc80004000000 */
[----:B------:R-:W-:-:S07]  /*5660*/  PRMT R15, R15, 0x5410, R8 ;  /* 0x000054100f0f7816 */ /* 0x000fce0000000008 */
.L_x_22019:
[----:B------:R-:W-:Y:S05]  /*5670*/  BSYNC.RECONVERGENT B2 ;  /* 0x0000000000027941 */ /* 0x000fea0003800200 */
.L_x_22018:
        /* <DEDUP_REMOVED lines=8> */
.L_x_22003:
[----:B------:R-:W-:Y:S05]  /*5700*/  BSYNC.RECONVERGENT B0 ;  /* 0x0000000000007941 */ /* 0x000fea0003800200 */
.L_x_22002:
[----:B------:R-:W-:Y:S01]  /*5710*/  VIADD R8, R20, 0x3 ;  /* 0x0000000314087836 */ /* 0x000fe20000000000 */
[----:B------:R-:W-:Y:S01]  /*5720*/  IADD3 R16, P1, PT, R16, 0x10, RZ ;  /* 0x0000001010107810 */ /* 0x000fe20007f3e0ff */
[----:B------:R-:W-:Y:S01]  /*5730*/  VIADD R20, R20, 0x4 ;  /* 0x0000000414147836 */ /* 0x000fe20000000000 */
[----:B------:R-:W-:Y:S02]  /*5740*/  IADD3 R21, PT, PT, R21, 0x4, RZ ;  /* 0x0000000415157810 */ /* 0x000fe40007ffe0ff */
[----:B------:R-:W-:Y:S01]  /*5750*/  ISETP.GE.U32.AND P0, PT, R8, UR9, PT ;  /* 0x0000000908007c0c */ /* 0x000fe2000bf06070 */
[----:B------:R-:W-:Y:S01]  /*5760*/  IMAD.X R5, RZ, RZ, R5, P1 ;  /* 0x000000ffff057224 */ /* 0x000fe200008e0605 */
[----:B------:R-:W-:Y:S02]  /*5770*/  IADD3 R18, PT, PT, R18, 0x80, RZ ;  /* 0x0000008012127810 */ /* 0x000fe40007ffe0ff */
[----:B------:R-:W-:Y:S02]  /*5780*/  IADD3 R17, PT, PT, R17, 0x200, RZ ;  /* 0x0000020011117810 */ /* 0x000fe40007ffe0ff */
[----:B------:R-:W-:-:S07]  /*5790*/  IADD3 R19, PT, PT, R19, 0x80, RZ ;  /* 0x0000008013137810 */ /* 0x000fce0007ffe0ff */
[----:B------:R-:W-:Y:S05]  /*57a0*/  @!P0 BRA `(.L_x_22020) ;  /* 0xffffffe400a48947 */ /* 0x000fea000383ffff */
.L_x_22001:
[----:B------:R-:W-:Y:S05]  /*57b0*/  BSYNC.RECONVERGENT B1 ;  /* 0x0000000000017941 */ /* 0x000fea0003800200 */
.L_x_22000:
[----:B------:R-:W1:Y:S01]  /*57c0*/  SHFL.BFLY PT, R3, R30, 0x2, 0x1f ;  /* 0x0c401f001e037f89 */ /* 0x000e6200000e0000 */
[C---:B------:R-:W-:Y:S01]  /*57d0*/  LOP3.LUT P0, RZ, R7.reuse, 0x3, RZ, 0xc0, !PT ;  /* 0x0000000307ff7812 */ /* 0x040fe2000780c0ff */
[----:B------:R-:W-:Y:S01]  /*57e0*/  BSSY.RECONVERGENT B0, `(.L_x_22021) ;  /* 0x0000033000007945 */ /* 0x000fe20003800200 */
[----:B------:R-:W-:Y:S01]  /*57f0*/  LOP3.LUT R20, R7, 0x3c0, RZ, 0xc0, !PT ;  /* 0x000003c007147812 */ /* 0x000fe200078ec0ff */
[----:B------:R-:W2:Y:S03]  /*5800*/  SHFL.BFLY PT, R0, R29, 0x2, 0x1f ;  /* 0x0c401f001d007f89 */ /* 0x000ea600000e0000 */
[----:B------:R-:W-:Y:S01]  /*5810*/  ISETP.NE.OR P1, PT, R20, 0x40, P0 ;  /* 0x000000401400780c */ /* 0x000fe20000725670 */
[----:B0--3--:R-:W0:Y:S04]  /*5820*/  SHFL.BFLY PT, R5, R28, 0x2, 0x1f ;  /* 0x0c401f001c057f89 */ /* 0x009e2800000e0000 */
[----:B------:R-:W3:Y:S04]  /*5830*/  SHFL.BFLY PT, R9, R26, 0x2, 0x1f ;  /* 0x0c401f001a097f89 */ /* 0x000ee800000e0000 */
[----:B------:R-:W4:Y:S04]  /*5840*/  SHFL.BFLY PT, R10, R27, 0x2, 0x1f ;  /* 0x0c401f001b0a7f89 */ /* 0x000f2800000e0000 */
[----:B------:R-:W4:Y:S04]  /*5850*/  SHFL.BFLY PT, R14, R25, 0x2, 0x1f ;  /* 0x0c401f00190e7f89 */ /* 0x000f2800000e0000 */
[----:B------:R-:W4:Y:S01]  /*5860*/  SHFL.BFLY PT, R11, R24, 0x2, 0x1f ;  /* 0x0c401f00180b7f89 */ /* 0x000f2200000e0000 */
[----:B-1----:R-:W-:-:S03]  /*5870*/  FADD.FTZ R3, R3, R30 ;  /* 0x0000001e03037221 */ /* 0x002fc60000010000 */
[----:B------:R-:W1:Y:S01]  /*5880*/  SHFL.BFLY PT, R18, R23, 0x2, 0x1f ;  /* 0x0c401f0017127f89 */ /* 0x000e6200000e0000 */
[----:B--2---:R-:W-:Y:S01]  /*5890*/  FADD.FTZ R2, R0, R29 ;  /* 0x0000001d00027221 */ /* 0x004fe20000010000 */
[----:B0-----:R-:W-:Y:S02]  /*58a0*/  FADD.FTZ R8, R5, R28 ;  /* 0x0000001c05087221 */ /* 0x001fe40000010000 */
        /* <DEDUP_REMOVED lines=14> */
[----:B--2---:R-:W-:Y:S01]  /*5990*/  FADD.FTZ R3, R2, R5 ;  /* 0x0000000502037221 */ /* 0x004fe20000010000 */
[----:B---3--:R-:W-:Y:S01]  /*59a0*/  FADD.FTZ R2, R8, R9 ;  /* 0x0000000908027221 */ /* 0x008fe20000010000 */
[----:B------:R-:W-:Y:S01]  /*59b0*/  BAR.SYNC.DEFER_BLOCKING 0x0 ;  /* 0x0000000000007b1d */ /* 0x000fe20000010000 */
[----:B----4-:R-:W-:Y:S01]  /*59c0*/  FADD.FTZ R8, R12, R13 ;  /* 0x0000000d0c087221 */ /* 0x010fe20000010000 */
[----:B------:R-:W-:Y:S01]  /*59d0*/  SHF.R.U32.HI R13, RZ, 0x2, R6 ;  /* 0x00000002ff0d7819 */ /* 0x000fe20000011606 */
[----:B------:R-:W-:-:S03]  /*59e0*/  FADD.FTZ R9, R14, R15 ;  /* 0x0000000f0e097221 */ /* 0x000fc60000010000 */
[----:B------:R-:W-:Y:S01]  /*59f0*/  LEA R4, R4, R13, 0x6 ;  /* 0x0000000d04047211 */ /* 0x000fe200078e30ff */
[----:B-1----:R-:W-:Y:S01]  /*5a00*/  FADD.FTZ R5, R10, R11 ;  /* 0x0000000b0a057221 */ /* 0x002fe20000010000 */
        /* <DEDUP_REMOVED lines=16> */
.L_x_22022:
[----:B------:R-:W-:Y:S05]  /*5b10*/  BSYNC.RECONVERGENT B0 ;  /* 0x0000000000007941 */ /* 0x000fea0003800200 */
.L_x_22021:
        /* <DEDUP_REMOVED lines=29> */
.L_x_22024:
[----:B------:R-:W-:Y:S05]  /*5cf0*/  BSYNC.RECONVERGENT B0 ;  /* 0x0000000000007941 */ /* 0x000fea0003800200 */
.L_x_22023:
        /* <DEDUP_REMOVED lines=12> */
.L_x_22026:
[----:B------:R-:W-:Y:S05]  /*5dc0*/  BSYNC.RECONVERGENT B0 ;  /* 0x0000000000007941 */ /* 0x000fea0003800200 */
.L_x_22025:
        /* <DEDUP_REMOVED lines=19> */
.L_x_22028:
[----:B------:R-:W-:Y:S05]  /*5f00*/  BSYNC.RECONVERGENT B0 ;  /* 0x0000000000007941 */ /* 0x000fea0003800200 */
.L_x_22027:
        /* <DEDUP_REMOVED lines=31> */
.L_x_22029:
        /* <DEDUP_REMOVED lines=16> */
.L_x_27560:


//--------------------- .text._ZN4vllm25paged_attention_v2_kernelIttLi32ELi32ELi128ELNS_18Fp8KVCacheDataTypeE0ELb1ELi512EEEvPfS2_PT_PKS3_PKT0_S9_ifPKiSB_iPKfiiiSD_SD_iiiii --------------------------
	.section	.text._ZN4vllm25paged_attention_v2_kernelIttLi32ELi32ELi128ELNS_18Fp8KVCacheDataTypeE0ELb1ELi512EEEvPfS2_PT_PKS3_PKT0_S9_ifPKiSB_iPKfiiiSD_SD_iiiii,"ax",@progbits
	.align	128
        .global         _ZN4vllm25paged_attention_v2_kernelIttLi32ELi32ELi128ELNS_18Fp8KVCacheDataTypeE0ELb1ELi512EEEvPfS2_PT_PKS3_PKT0_S9_ifPKiSB_iPKfiiiSD_SD_iiiii
        .type           _ZN4vllm25paged_attention_v2_kernelIttLi32ELi32ELi128ELNS_18Fp8KVCacheDataTypeE0ELb1ELi512EEEvPfS2_PT_PKS3_PKT0_S9_ifPKiSB_iPKfiiiSD_SD_iiiii,@function
        .size           _ZN4vllm25paged_attention_v2_kernelIttLi32ELi32ELi128ELNS_18Fp8KVCacheDataTypeE0ELb1ELi512EEEvPfS2_PT_PKS3_PKT0_S9_ifPKiSB_iPKfiiiSD_SD_iiiii,(.L_x_27561 - _ZN4vllm25paged_attention_v2_kernelIttLi32ELi32ELi128ELNS_18Fp8KVCacheDataTypeE0ELb1ELi512EEEvPfS2_PT_PKS3_PKT0_S9_ifPKiSB_iPKfiiiSD_SD_iiiii)
        .other          _ZN4vllm25paged_attention_v2_kernelIttLi32ELi32ELi128ELNS_18Fp8KVCacheDataTypeE0ELb1ELi512EEEvPfS2_PT_PKS3_PKT0_S9_ifPKiSB_iPKfiiiSD_SD_iiiii,@"STO_CUDA_ENTRY STV_DEFAULT"
_ZN4vllm25paged_attention_v2_kernelIttLi32ELi32ELi128ELNS_18Fp8KVCacheDataTypeE0ELb1ELi512EEEvPfS2_PT_PKS3_PKT0_S9_ifPKiSB_iPKfiiiSD_SD_iiiii:
.text._ZN4vllm25paged_attention_v2_kernelIttLi32ELi32ELi128ELNS_18Fp8KVCacheDataTypeE0ELb1ELi512EEEvPfS2_PT_PKS3_PKT0_S9_ifPKiSB_iPKfiiiSD_SD_iiiii:
        /* <DEDUP_REMOVED lines=33> */
[----:B------:R-:W1:Y:S06]  /*0210*/  LDCU UR13, c[0x0][0x3c8] ;  /* 0x00007900ff0d77ac */ /* 0x000e6c0008000800 */
[----:B------:R-:W3:Y:S01]  /*0220*/  I2F.RP R8, UR9 ;  /* 0x0000000900087d06 */ /* 0x000ee20008209400 */
[----:B------:R-:W4:Y:S03]  /*0230*/  LDCU UR30, c[0x0][0x3fc] ;  /* 0x00007f80ff1e77ac */ /* 0x000f260008000800 */
[----:B------:R-:W2:Y:S01]  /*0240*/  @!P0 LDC.64 R4, c[0x0][0x398] ;  /* 0x0000e600ff048b82 */ /* 0x000ea20000000a00 */
[----:B------:R-:W-:Y:S01]  /*0250*/  @!P0 IMAD.SHL.U32 R2, R0, 0x8, RZ ;  /* 0x0000000800028824 */ /* 0x000fe200078e00ff */
[----:B------:R-:W-:Y:S01]  /*0260*/  @!P0 SHF.L.U32 R3, R3, 0x5, RZ ;  /* 0x0000000503038819 */ /* 0x000fe200000006ff */
[----:B------:R-:W0:Y:S03]  /*0270*/  LDCU UR31, c[0x0][0x3dc] ;  /* 0x00007b80ff1f77ac */ /* 0x000e260008000800 */
[----:B------:R-:W-:Y:S01]  /*0280*/  @!P0 IADD3 R2, P1, P2, R2, UR4, R3 ;  /* 0x0000000402028c10 */ /* 0x000fe2000fa3e003 */
[----:B------:R-:W0:Y:S03]  /*0290*/  LDCU UR32, c[0x0][0x3b4] ;  /* 0x00007680ff2077ac */ /* 0x000e260008000800 */
[----:B------:R-:W-:Y:S01]  /*02a0*/  @!P0 IADD3.X R3, PT, PT, RZ, UR5, RZ, P1, P2 ;  /* 0x00000005ff038c10 */ /* 0x000fe20008fe44ff */
[----:B---3--:R-:W3:Y:S01]  /*02b0*/  MUFU.RCP R8, R8 ;  /* 0x0000000800087308 */ /* 0x008ee20000001000 */
[----:B------:R-:W1:Y:S01]  /*02c0*/  @UP0 LDCU.64 UR4, c[0x0][0x3d0] ;  /* 0x00007a00ff0407ac */ /* 0x000e620008000a00 */
[----:B------:R-:W0:Y:S01]  /*02d0*/  LDCU.64 UR24, c[0x0][0x3a0] ;  /* 0x00007400ff1877ac */ /* 0x000e220008000a00 */
[----:B--2---:R-:W-:-:S04]  /*02e0*/  @!P0 LEA R4, P1, R2, R4, 0x1 ;  /* 0x0000000402048211 */ /* 0x004fc800078208ff */
[----:B------:R-:W-:-:S06]  /*02f0*/  @!P0 LEA.HI.X R5, R2, R5, R3, 0x1, P1 ;  /* 0x0000000502058211 */ /* 0x000fcc00008f0c03 */
[----:B------:R-:W2:Y:S01]  /*0300*/  @!P0 LDG.E.128.CONSTANT R4, desc[UR14][R4.64] ;  /* 0x0000000e04048981 */ /* 0x000ea2000c1e9d00 */
[----:B---3--:R-:W-:Y:S01]  /*0310*/  VIADD R9, R8, 0xffffffe ;  /* 0x0ffffffe08097836 */ /* 0x008fe20000000000 */
[----:B------:R-:W3:Y:S01]  /*0320*/  LDCU UR23, c[0x0][0x370] ;  /* 0x00006e00ff1777ac */ /* 0x000ee20008000800 */
[----:B------:R-:W-:Y:S01]  /*0330*/  PLOP3.LUT P1, PT, PT, PT, UP0, 0x80, 0x8 ;  /* 0x000000000008781c */ /* 0x000fe20003f2f008 */
[----:B-1----:R-:W-:-:S03]  /*0340*/  @UP0 UIMAD.WIDE.U32 UR4, UR21, 0x4, UR4 ;  /* 0x00000004150408a5 */ /* 0x002fc6000f8e0004 */
[----:B------:R-:W1:Y:S03]  /*0350*/  F2I.FTZ.U32.TRUNC.NTZ R9, R9 ;  /* 0x0000000900097305 */ /* 0x000e66000021f000 */
[----:B------:R-:W-:Y:S01]  /*0360*/  MOV R3, UR5 ;  /* 0x0000000500037c02 */ /* 0x000fe20008000f00 */
[----:B------:R-:W-:Y:S01]  /*0370*/  IMAD.U32 R2, RZ, RZ, UR4 ;  /* 0x00000004ff027e24 */ /* 0x000fe2000f8e00ff */
[----:B-1----:R-:W-:Y:S02]  /*0380*/  R2UR UR5, R9 ;  /* 0x00000000090572ca */ /* 0x002fe400000e0000 */
[----:B---3--:R-:W-:Y:S01]  /*0390*/  IABS R8, UR23 ;  /* 0x0000001700087c13 */ /* 0x008fe20008000000 */
[----:B------:R-:W-:Y:S01]  /*03a0*/  UMOV UR4, URZ ;  /* 0x000000ff00047c82 */ /* 0x000fe20008000000 */
[----:B------:R1:W5:Y:S01]  /*03b0*/  @P1 LDG.E.CONSTANT R35, desc[UR14][R2.64] ;  /* 0x0000000e02231981 */ /* 0x000362000c1e9900 */
[----:B------:R-:W-:Y:S01]  /*03c0*/  UIADD3 UR10, UPT, UPT, UR20, -0x1, URZ ;  /* 0xffffffff140a7890 */ /* 0x000fe2000fffe0ff */
[----:B------:R-:W-:Y:S01]  /*03d0*/  R2UR UR8, R8 ;  /* 0x00000000080872ca */ /* 0x000fe200000e0000 */
[----:B------:R-:W-:Y:S01]  /*03e0*/  BSSY.RECONVERGENT B0, `(.L_x_22030) ;  /* 0x0000144000007945 */ /* 0x000fe20003800200 */
[----:B------:R-:W-:-:S02]  /*03f0*/  MOV R33, 0xff7fffff ;  /* 0xff7fffff00217802 */ /* 0x000fc40000000f00 */
[----:B------:R-:W-:Y:S02]  /*0400*/  LOP3.LUT R37, R0, 0x1f, RZ, 0xc0, !PT ;  /* 0x0000001f00257812 */ /* 0x000fe400078ec0ff */
[----:B------:R-:W-:Y:S01]  /*0410*/  MOV R12, UR10 ;  /* 0x0000000a000c7c02 */ /* 0x000fe20008000f00 */
[----:B------:R-:W-:Y:S01]  /*0420*/  UIADD3 UR7, UPT, UPT, URZ, -UR5, URZ ;  /* 0x80000005ff077290 */ /* 0x000fe2000fffe0ff */
[----:B-1----:R-:W-:Y:S02]  /*0430*/  MOV R2, UR28 ;  /* 0x0000001c00027c02 */ /* 0x002fe40008000f00 */
[----:B------:R-:W-:Y:S01]  /*0440*/  IABS R12, R12 ;  /* 0x0000000c000c7213 */ /* 0x000fe20000000000 */
[----:B------:R-:W-:Y:S01]  /*0450*/  UIMAD UR7, UR7, UR9, URZ ;  /* 0x00000009070772a4 */ /* 0x000fe2000f8e02ff */
[----:B------:R-:W-:-:S03]  /*0460*/  IABS R29, R2 ;  /* 0x00000002001d7213 */ /* 0x000fc60000000000 */
[----:B------:R-:W-:Y:S01]  /*0470*/  UIMAD.WIDE.U32 UR4, UR5, UR7, UR4 ;  /* 0x00000007050472a5 */ /* 0x000fe2000f8e0004 */
[----:B------:R-:W1:Y:S01]  /*0480*/  I2F.RP R9, R29 ;  /* 0x0000001d00097306 */ /* 0x000e620000209400 */
[----:B------:R-:W-:Y:S01]  /*0490*/  UIADD3 UR7, UPT, UPT, UR20, 0x1f, URZ ;  /* 0x0000001f14077890 */ /* 0x000fe2000fffe0ff */
[----:B------:R-:W-:Y:S01]  /*04a0*/  IMAD.MOV.U32 R34, RZ, RZ, R29 ;  /* 0x000000ffff227224 */ /* 0x000fe200078e001d */
[----:B------:R-:W-:Y:S02]  /*04b0*/  UIMAD.WIDE.U32 UR4, UR5, UR8, URZ ;  /* 0x00000008050472a5 */ /* 0x000fe4000f8e00ff */
[----:B------:R-:W-:Y:S02]  /*04c0*/  USHF.R.U32.HI UR7, URZ, 0x5, UR7 ;  /* 0x00000005ff077899 */ /* 0x000fe40008011607 */
[----:B------:R-:W-:-:S04]  /*04d0*/  UIADD3 UR4, UPT, UPT, URZ, -UR5, URZ ;  /* 0x80000005ff047290 */ /* 0x000fc8000fffe0ff */
[----:B------:R-:W-:-:S04]  /*04e0*/  UIMAD UR4, UR9, UR4, UR8 ;  /* 0x00000004090472a4 */ /* 0x000fc8000f8e0208 */
[----:B------:R-:W-:Y:S01]  /*04f0*/  UISETP.GT.U32.AND UP1, UPT, UR9, UR4, UPT ;  /* 0x000000040900728c */ /* 0x000fe2000bf24070 */
[----:B-1----:R-:W1:Y:S10]  /*0500*/  MUFU.RCP R9, R9 ;  /* 0x0000000900097308 */ /* 0x002e740000001000 */
[----:B------:R-:W-:-:S02]  /*0510*/  @!UP1 UIADD3 UR4, UPT, UPT, UR4, -UR9, URZ ;  /* 0x8000000904049290 */ /* 0x000fc4000fffe0ff */
[----:B------:R-:W-:Y:S02]  /*0520*/  @!UP1 UIADD3 UR5, UPT, UPT, UR5, 0x1, URZ ;  /* 0x0000000105059890 */ /* 0x000fe4000fffe0ff */
[----:B------:R-:W-:Y:S02]  /*0530*/  UISETP.GE.U32.AND UP0, UPT, UR4, UR9, UPT ;  /* 0x000000090400728c */ /* 0x000fe4000bf06070 */
[----:B------:R-:W-:Y:S01]  /*0540*/  ULOP3.LUT UR4, UR23, UR6, URZ, 0x3c, !UPT ;  /* 0x0000000617047292 */ /* 0x000fe2000f8e3cff */
[----:B-1----:R-:W-:-:S03]  /*0550*/  IADD3 R3, PT, PT, R9, 0xffffffe, RZ ;  /* 0x0ffffffe09037810 */ /* 0x002fc60007ffe0ff */
[----:B------:R-:W-:-:S03]  /*0560*/  UISETP.GE.AND UP1, UPT, UR4, URZ, UPT ;  /* 0x000000ff0400728c */ /* 0x000fc6000bf26270 */
[----:B------:R-:W1:Y:S02]  /*0570*/  F2I.FTZ.U32.TRUNC.NTZ R3, R3 ;  /* 0x0000000300037305 */ /* 0x000e64000021f000 */
[----:B------:R-:W-:Y:S02]  /*0580*/  @UP0 UIADD3 UR5, UPT, UPT, UR5, 0x1, URZ ;  /* 0x0000000105050890 */ /* 0x000fe4000fffe0ff */
[----:B------:R-:W-:-:S05]  /*0590*/  UISETP.NE.AND UP0, UPT, UR6, URZ, UPT ;  /* 0x000000ff0600728c */ /* 0x000fca000bf05270 */
[----:B------:R-:W-:Y:S02]  /*05a0*/  UMOV UR17, UR5 ;  /* 0x0000000500117c82 */ /* 0x000fe40008000000 */
[----:B------:R-:W-:Y:S02]  /*05b0*/  @!UP1 UIADD3 UR17, UPT, UPT, URZ, -UR17, URZ ;  /* 0x80000011ff119290 */ /* 0x000fe4000fffe0ff */
[----:B------:R-:W-:Y:S02]  /*05c0*/  UISETP.NE.AND UP1, UPT, UR28, URZ, UPT ;  /* 0x000000ff1c00728c */ /* 0x000fe4000bf25270 */
[----:B------:R-:W-:Y:S01]  /*05d0*/  @!UP0 ULOP3.LUT UR17, URZ, UR6, URZ, 0x33, !UPT ;  /* 0x00000006ff118292 */ /* 0x000fe2000f8e33ff */
[C---:B-1----:R-:W-:Y:S01]  /*05e0*/  R2UR UR5, R3.reuse ;  /* 0x00000000030572ca */ /* 0x042fe200000e0000 */
[----:B------:R-:W-:Y:S01]  /*05f0*/  IMAD R10, R3, R29, RZ ;  /* 0x0000001d030a7224 */ /* 0x000fe200078e02ff */
[----:B------:R-:W-:-:S03]  /*0600*/  UISETP.GE.AND UP0, UPT, UR29, URZ, UPT ;  /* 0x000000ff1d00728c */ /* 0x000fc6000bf06270 */
[----:B------:R-:W-:Y:S02]  /*0610*/  IMAD.U32 R11, RZ, RZ, UR17 ;  /* 0x00000011ff0b7e24 */ /* 0x000fe4000f8e00ff */
[----:B------:R-:W-:-:S03]  /*0620*/  IMAD.MOV R9, RZ, RZ, -R10 ;  /* 0x000000ffff097224 */ /* 0x000fc600078e0a0a */
[-C--:B------:R-:W-:Y:S02]  /*0630*/  IABS R2, R11.reuse ;  /* 0x0000000b00027213 */ /* 0x080fe40000000000 */
[----:B------:R-:W-:Y:S02]  /*0640*/  IABS R11, R11 ;  /* 0x0000000b000b7213 */ /* 0x000fe40000000000 */
[----:B------:R-:W-:-:S13]  /*0650*/  R2UR UR27, R2 ;  /* 0x00000000021b72ca */ /* 0x000fda00000e0000 */
[----:B------:R-:W1:Y:S08]  /*0660*/  I2F.RP R2, UR27 ;  /* 0x0000001b00027d06 */ /* 0x000e700008209400 */
[----:B-1----:R1:W3:Y:S02]  /*0670*/  MUFU.RCP R8, R2 ;  /* 0x0000000200087308 */ /* 0x0022e40000001000 */
[----:B-1----:R-:W-:-:S05]  /*0680*/  IMAD.MOV.U32 R2, RZ, RZ, RZ ;  /* 0x000000ffff027224 */ /* 0x002fca00078e00ff */
[----:B------:R-:W-:Y:S02]  /*0690*/  R2UR UR4, R2 ;  /* 0x00000000020472ca */ /* 0x000fe400000e0000 */
[----:B---3--:R-:W-:-:S06]  /*06a0*/  IADD3 R8, PT, PT, R8, 0xffffffe, RZ ;  /* 0x0ffffffe08087810 */ /* 0x008fcc0007ffe0ff */
[----:B------:R-:W1:Y:S05]  /*06b0*/  F2I.FTZ.U32.TRUNC.NTZ R8, R8 ;  /* 0x0000000800087305 */ /* 0x000e6a000021f000 */
[----:B------:R-:W-:-:S04]  /*06c0*/  IMAD.HI.U32 R9, R3, R9, UR4 ;  /* 0x0000000403097e27 */ /* 0x000fc8000f8e0009 */
[----:B------:R-:W-:Y:S01]  /*06d0*/  IMAD.MOV.U32 R3, RZ, RZ, R12 ;  /* 0x000000ffff037224 */ /* 0x000fe200078e000c */
[----:B------:R-:W-:Y:S02]  /*06e0*/  R2UR UR33, R9 ;  /* 0x00000000092172ca */ /* 0x000fe400000e0000 */
[----:B------:R-:W-:Y:S02]  /*06f0*/  MOV R9, UR19 ;  /* 0x0000001300097c02 */ /* 0x000fe40008000f00 */
[----:B------:R-:W-:Y:S02]  /*0700*/  R2UR UR4, R3 ;  /* 0x00000000030472ca */ /* 0x000fe400000e0000 */
[----:B------:R-:W-:Y:S02]  /*0710*/  IABS R3, UR21 ;  /* 0x0000001500037c13 */ /* 0x000fe40008000000 */
[----:B-1----:R-:W-:Y:S02]  /*0720*/  R2UR UR5, R8 ;  /* 0x00000000080572ca */ /* 0x002fe400000e0000 */
[----:B------:R-:W-:Y:S01]  /*0730*/  R2UR UR12, R3 ;  /* 0x00000000030c72ca */ /* 0x000fe200000e0000 */
[----:B------:R-:W-:Y:S01]  /*0740*/  IMAD.MOV R3, RZ, RZ, -R11 ;  /* 0x000000ffff037224 */ /* 0x000fe200078e0a0b */
[----:B------:R-:W-:-:S05]  /*0750*/  SHF.R.U32.HI R8, RZ, 0x5, R0 ;  /* 0x00000005ff087819 */ /* 0x000fca0000011600 */
[----:B------:R-:W-:Y:S01]  /*0760*/  UIMAD.WIDE.U32 UR8, UR33, UR4, URZ ;  /* 0x00000004210872a5 */ /* 0x000fe2000f8e00ff */
[----:B------:R-:W-:-:S03]  /*0770*/  IMAD R9, R9, 0x10, R8 ;  /* 0x0000001009097824 */ /* 0x000fc600078e0208 */
[----:B------:R-:W-:-:S03]  /*0780*/  UIADD3 UR8, UPT, UPT, URZ, -UR5, URZ ;  /* 0x80000005ff087290 */ /* 0x000fc6000fffe0ff */
[----:B------:R-:W-:Y:S01]  /*0790*/  UMOV UR11, UR9 ;  /* 0x00000009000b7c82 */ /* 0x000fe20008000000 */
[----:B------:R-:W-:Y:S01]  /*07a0*/  UIMAD UR8, UR8, UR27, URZ ;  /* 0x0000001b080872a4 */ /* 0x000fe2000f8e02ff */
[----:B------:R-:W-:Y:S01]  /*07b0*/  IADD3 R2, PT, PT, RZ, -UR11, RZ ;  /* 0x8000000bff027c10 */ /* 0x000fe2000fffe0ff */
[----:B------:R-:W-:-:S04]  /*07c0*/  ULEA UR9, UR19, 0x10, 0x4 ;  /* 0x0000001013097891 */ /* 0x000fc8000f8e20ff */
[----:B------:R-:W-:Y:S01]  /*07d0*/  IMAD R2, R29, R2, UR4 ;  /* 0x000000041d027e24 */ /* 0x000fe2000f8e0202 */
[----:B------:R-:W-:Y:S01]  /*07e0*/  UMOV UR4, URZ ;  /* 0x000000ff00047c82 */ /* 0x000fe20008000000 */
[----:B------:R-:W-:Y:S02]  /*07f0*/  UISETP.LT.U32.AND UP6, UPT, UR7, UR9, UPT ;  /* 0x000000090700728c */ /* 0x000fe4000bfc1070 */
[----:B------:R-:W-:Y:S01]  /*0800*/  UIMAD.WIDE.U32 UR4, UR5, UR8, UR4 ;  /* 0x00000008050472a5 */ /* 0x000fe2000f8e0004 */
[----:B------:R-:W-:Y:S01]  /*0810*/  R2UR UR8, R3 ;  /* 0x00000000030872ca */ /* 0x000fe200000e0000 */
[----:B------:R-:W-:Y:S01]  /*0820*/  USEL UR9, UR7, UR9, UP6 ;  /* 0x0000000907097287 */ /* 0x000fe2000b000000 */
[----:B------:R-:W-:Y:S01]  /*0830*/  ISETP.GT.U32.AND P1, PT, R29, R2, PT ;  /* 0x000000021d00720c */ /* 0x000fe20003f24070 */
[----:B------:R-:W-:Y:S01]  /*0840*/  UIMAD.WIDE.U32 UR4, UR5, UR12, URZ ;  /* 0x0000000c050472a5 */ /* 0x000fe2000f8e00ff */
[----:B------:R-:W1:Y:S09]  /*0850*/  @!P0 S2R R3, SR_CgaCtaId ;  /* 0x0000000000038919 */ /* 0x000e720000008800 */
[----:B------:R-:W-:-:S02]  /*0860*/  UIMAD UR4, UR5, UR8, UR12 ;  /* 0x00000008050472a4 */ /* 0x000fc4000f8e020c */
[----:B------:R-:W-:Y:S01]  /*0870*/  VOTEU.ANY UP3, P1 ;  /* 0x0000000000ff7886 */ /* 0x000fe20000860100 */
[----:B------:R-:W-:Y:S01]  /*0880*/  PLOP3.LUT P1, PT, PT, PT, UP3, 0x80, 0x8 ;  /* 0x000000000008781c */ /* 0x000fe20003f2f038 */
[----:B------:R-:W-:Y:S02]  /*0890*/  UISETP.GT.U32.AND UP5, UPT, UR27, UR4, UPT ;  /* 0x000000041b00728c */ /* 0x000fe4000bfa4070 */
[----:B------:R-:W-:Y:S02]  /*08a0*/  ULOP3.LUT UR8, UR10, UR28, URZ, 0x3c, !UPT ;  /* 0x0000001c0a087292 */ /* 0x000fe4000f8e3cff */
[----:B------:R-:W-:Y:S02]  /*08b0*/  @!UP3 UIADD3 UR11, UPT, UPT, UR11, 0x1, URZ ;  /* 0x000000010b0bb890 */ /* 0x000fe4000fffe0ff */
[----:B------:R-:W-:Y:S02]  /*08c0*/  UISETP.GE.AND UP2, UPT, UR8, URZ, UPT ;  /* 0x000000ff0800728c */ /* 0x000fe4000bf46270 */
[----:B0-----:R-:W-:-:S02]  /*08d0*/  @UP0 UIMAD UR12, UR23, UR16, UR21 ;  /* 0x00000010170c02a4 */ /* 0x001fc4000f8e0215 */
[----:B------:R-:W-:Y:S02]  /*08e0*/  UIMAD UR10, UR18, UR13, URZ ;  /* 0x0000000d120a72a4 */ /* 0x000fe4000f8e02ff */
[----:B------:R-:W-:Y:S01]  /*08f0*/  @!UP5 UIADD3 UR4, UPT, UPT, UR4, -UR27, URZ ;  /* 0x8000001b0404d290 */ /* 0x000fe2000fffe0ff */
[-C--:B------:R-:W-:Y:S01]  /*0900*/  @!P1 IADD3 R2, PT, PT, R2, -R29.reuse, RZ ;  /* 0x8000001d02029210 */ /* 0x080fe20007ffe0ff */
[----:B------:R-:W-:Y:S02]  /*0910*/  @!UP5 UIADD3 UR5, UPT, UPT, UR5, 0x1, URZ ;  /* 0x000000010505d890 */ /* 0x000fe4000fffe0ff */
[----:B------:R-:W-:Y:S01]  /*0920*/  UISETP.GE.U32.AND UP4, UPT, UR4, UR27, UPT ;  /* 0x0000001b0400728c */ /* 0x000fe2000bf86070 */
[----:B------:R-:W-:Y:S01]  /*0930*/  ISETP.GE.U32.AND P1, PT, R2, R29, PT ;  /* 0x0000001d0200720c */ /* 0x000fe20003f26070 */
[----:B------:R-:W-:Y:S01]  /*0940*/  ULOP3.LUT UR4, UR21, UR17, URZ, 0x3c, !UPT ;  /* 0x0000001115047292 */ /* 0x000fe2000f8e3cff */
[----:B------:R-:W-:Y:S01]  /*0950*/  @!P0 MOV R2, 0x400 ;  /* 0x0000040000028802 */ /* 0x000fe20000000f00 */
[----:B------:R-:W-:-:S02]  /*0960*/  @UP0 UIMAD UR12, UR12, UR29, 0x1 ;  /* 0x000000010c0c04a4 */ /* 0x000fc4000f8e021d */
[----:B------:R-:W-:Y:S01]  /*0970*/  UISETP.GE.AND UP5, UPT, UR4, URZ, UPT ;  /* 0x000000ff0400728c */ /* 0x000fe2000bfa6270 */
[----:B-1----:R-:W-:-:S04]  /*0980*/  @!P0 LEA R3, R3, R2, 0x18 ;  /* 0x0000000203038211 */ /* 0x002fc800078ec0ff */
[----:B------:R-:W-:Y:S01]  /*0990*/  @UP4 UIADD3 UR5, UPT, UPT, UR5, 0x1, URZ ;  /* 0x0000000105054890 */ /* 0x000fe2000fffe0ff */
[----:B------:R-:W-:Y:S01]  /*09a0*/  @!P0 IMAD R3, R0, 0x10, R3 ;  /* 0x0000001000038824 */ /* 0x000fe200078e0203 */
        /* <DEDUP_REMOVED lines=12> */
[----:B--2---:R0:W-:Y:S01]  /*0a70*/  @!P0 STS.128 [R3], R4 ;  /* 0x0000000403008388 */ /* 0x0041e20000000c00 */
[----:B------:R-:W-:Y:S01]  /*0a80*/  BAR.SYNC.DEFER_BLOCKING 0x0 ;  /* 0x0000000000007b1d */ /* 0x000fe20000010000 */
[----:B------:R-:W-:-:S13]  /*0a90*/  ISETP.GE.U32.AND P0, PT, R9, UR9, PT ;  /* 0x0000000909007c0c */ /* 0x000fda000bf06070 */
[----:B----4-:R-:W-:Y:S05]  /*0aa0*/  @P0 BRA `(.L_x_22031) ;  /* 0x0000000c005c0947 */ /* 0x010fea0003800000 */
        /* <DEDUP_REMOVED lines=12> */
[----:B------:R-:W-:-:S03]  /*0b70*/  VIADD R0, R0, 0x1 ;  /* 0x0000000100007836 */ /* 0x000fc60000000000 */
[C---:B------:R-:W-:Y:S01]  /*0b80*/  VIADD R31, R30.reuse, -UR20 ;  /* 0x800000141e1f7c36 */ /* 0x040fe20008000000 */
[----:B------:R-:W-:Y:S01]  /*0b90*/  IADD3 R30, PT, PT, R30, 0x1, RZ ;  /* 0x000000011e1e7810 */ /* 0x000fe20007ffe0ff */
[----:B--2---:R-:W-:Y:S01]  /*0ba0*/  UIMAD UR4, UR8, UR4, URZ ;  /* 0x00000004080472a4 */ /* 0x004fe2000f8e02ff */
[----:B0-----:R-:W-:Y:S01]  /*0bb0*/  IADD3 R28, P0, PT, R2, UR28, RZ ;  /* 0x0000001c021c7c10 */ /* 0x001fe2000ff1e0ff */
[----:B-1----:R-:W-:-:S04]  /*0bc0*/  ULEA UR5, UR6, UR5, 0x18 ;  /* 0x0000000506057291 */ /* 0x002fc8000f8ec0ff */
[----:B------:R-:W-:Y:S01]  /*0bd0*/  MOV R4, UR4 ;  /* 0x0000000400047c02 */ /* 0x000fe20008000f00 */
[----:B------:R-:W-:Y:S01]  /*0be0*/  IMAD.MOV.U32 R2, RZ, RZ, R9 ;  /* 0x000000ffff027224 */ /* 0x000fe200078e0009 */
[----:B------:R-:W-:Y:S02]  /*0bf0*/  IADD3.X R3, PT, PT, R3, UR29, RZ, P0, !PT ;  /* 0x0000001d03037c10 */ /* 0x000fe400087fe4ff */
[----:B------:R-:W-:Y:S02]  /*0c00*/  LEA R36, P0, R37, UR4, 0x3 ;  /* 0x0000000425247c11 */ /* 0x000fe4000f8018ff */
[----:B------:R-:W-:Y:S02]  /*0c10*/  LEA R32, R8, UR5, 0x2 ;  /* 0x0000000508207c11 */ /* 0x000fe4000f8e10ff */
[----:B------:R-:W-:-:S09]  /*0c20*/  LEA.HI.X.SX32 R37, R4, RZ, 0x1, P0 ;  /* 0x000000ff04257211 */ /* 0x000fd200000f0eff */
.L_x_22034:
[----:B------:R-:W0:Y:S01]  /*0c30*/  LDC R11, c[0x0][0x400] ;  /* 0x00010000ff0b7b82 */ /* 0x000e220000000800 */
[----:B------:R-:W-:Y:S01]  /*0c40*/  VIADD R4, R0, 0xffffffff ;  /* 0xffffffff00047836 */ /* 0x000fe20000000000 */
        /* <DEDUP_REMOVED lines=22> */
[----:B------:R-:W-:-:S05]  /*0db0*/  @P0 IADD3 R7, PT, PT, R7, 0x1, RZ ;  /* 0x0000000107070810 */ /* 0x000fca0007ffe0ff */
        /* <DEDUP_REMOVED lines=28> */
[----:B------:R-:W-:Y:S01]  /*0f80*/  IMAD.MOV.U32 R20, RZ, RZ, R28 ;  /* 0x000000ffff147224 */ /* 0x000fe200078e001c */
[----:B------:R-:W-:-:S05]  /*0f90*/  MOV R21, R3 ;  /* 0x0000000300157202 */ /* 0x000fca0000000f00 */
        /* <DEDUP_REMOVED lines=13> */
[--C-:B------:R-:W-:Y:S02]  /*1070*/  HADD2.F32 R24, -RZ, R13.reuse.H0_H0 ;  /* 0x2000000dff187230 */ /* 0x100fe40000004100 */
[----:B------:R-:W-:-:S02]  /*1080*/  HADD2.F32 R13, -RZ, R13.H1_H1 ;  /* 0x3000000dff0d7230 */ /* 0x000fc40000004100 */
[--C-:B--2---:R-:W-:Y:S02]  /*1090*/  HADD2.F32 R21, -RZ, R4.reuse.H0_H0 ;  /* 0x20000004ff157230 */ /* 0x104fe40000004100 */
[----:B------:R-:W-:-:S03]  /*10a0*/  HADD2.F32 R4, -RZ, R4.H1_H1 ;  /* 0x30000004ff047230 */ /* 0x000fc60000004100 */
[----:B------:R-:W-:Y:S01]  /*10b0*/  FMUL.FTZ R12, R20, R21 ;  /* 0x00000015140c7220 */ /* 0x000fe20000410000 */
[--C-:B------:R-:W-:Y:S02]  /*10c0*/  HADD2.F32 R21, -RZ, R5.reuse.H0_H0 ;  /* 0x20000005ff157230 */ /* 0x100fe40000004100 */
[----:B------:R-:W-:Y:S01]  /*10d0*/  FMUL.FTZ R25, R25, R4 ;  /* 0x0000000419197220 */ /* 0x000fe20000410000 */
[----:B------:R-:W-:Y:S02]  /*10e0*/  HADD2.F32 R20, -RZ, R5.H1_H1 ;  /* 0x30000005ff147230 */ /* 0x000fe40000004100 */
[----:B-1----:R-:W-:Y:S02]  /*10f0*/  HADD2.F32 R5, -RZ, R16.H0_H0 ;  /* 0x20000010ff057230 */ /* 0x002fe40000004100 */
[----:B------:R-:W-:Y:S01]  /*1100*/  FMUL.FTZ R24, R24, R21 ;  /* 0x0000001518187220 */ /* 0x000fe20000410000 */
[----:B---3--:R-:W-:-:S05]  /*1110*/  HADD2.F32 R4, -RZ, R8.H0_H0 ;  /* 0x20000008ff047230 */ /* 0x008fca0000004100 */
[----:B------:R-:W-:Y:S01]  /*1120*/  FFMA.FTZ R12, R5, R4, R12 ;  /* 0x00000004050c7223 */ /* 0x000fe2000001000c */
[----:B------:R-:W-:Y:S01]  /*1130*/  FMUL.FTZ R5, R13, R20 ;  /* 0x000000140d057220 */ /* 0x000fe20000410000 */
[----:B------:R-:W-:Y:S01]  /*1140*/  HADD2.F32 R4, -RZ, R14.H0_H0 ;  /* 0x2000000eff047230 */ /* 0x000fe20000004100 */
[----:B------:R-:W2:Y:S01]  /*1150*/  LDG.E.128.CONSTANT R20, desc[UR14][R26.64+0x400] ;  /* 0x0004000e1a147981 */ /* 0x000ea2000c1e9d00 */
[----:B------:R-:W-:Y:S02]  /*1160*/  HADD2.F32 R13, -RZ, R6.H0_H0 ;  /* 0x20000006ff0d7230 */ /* 0x000fe40000004100 */
[----:B------:R-:W-:Y:S02]  /*1170*/  HADD2.F32 R16, -RZ, R16.H1_H1 ;  /* 0x30000010ff107230 */ /* 0x000fe40000004100 */
[----:B------:R-:W-:Y:S02]  /*1180*/  HADD2.F32 R8, -RZ, R8.H1_H1 ;  /* 0x30000008ff087230 */ /* 0x000fe40000004100 */
[----:B------:R-:W-:Y:S01]  /*1190*/  FMUL.FTZ R4, R4, R13 ;  /* 0x0000000d04047220 */ /* 0x000fe20000410000 */
        /* <DEDUP_REMOVED lines=9> */
[----:B------:R-:W-:Y:S02]  /*1230*/  HADD2.F32 R16, -RZ, R10.H0_H0 ;  /* 0x2000000aff107230 */ /* 0x000fe40000004100 */
[----:B------:R-:W-:-:S03]  /*1240*/  HADD2.F32 R14, -RZ, R14.H1_H1 ;  /* 0x3000000eff0e7230 */ /* 0x000fc60000004100 */
[----:B------:R-:W-:Y:S01]  /*1250*/  FFMA.FTZ R16, R5, R16, R4 ;  /* 0x0000001005107223 */ /* 0x000fe20000010004 */
[----:B------:R-:W-:-:S05]  /*1260*/  HADD2.F32 R5, -RZ, R6.H1_H1 ;  /* 0x30000006ff057230 */ /* 0x000fca0000004100 */
        /* <DEDUP_REMOVED lines=8> */
[----:B------:R-:W-:Y:S02]  /*12f0*/  HADD2.F32 R17, -RZ, R19.H1_H1 ;  /* 0x30000013ff117230 */ /* 0x000fe40000004100 */
[----:B------:R-:W-:Y:S01]  /*1300*/  FMUL.FTZ R10, R4, R5 ;  /* 0x00000005040a7220 */ /* 0x000fe20000410000 */
[--C-:B------:R-:W-:Y:S02]  /*1310*/  HADD2.F32 R4, -RZ, R11.reuse.H0_H0 ;  /* 0x2000000bff047230 */ /* 0x100fe40000004100 */
[----:B------:R-:W-:Y:S01]  /*1320*/  FMUL.FTZ R18, R15, R6 ;  /* 0x000000060f127220 */ /* 0x000fe20000410000 */
[----:B------:R-:W-:Y:S02]  /*1330*/  HADD2.F32 R6, -RZ, R11.H1_H1 ;  /* 0x3000000bff067230 */ /* 0x000fe40000004100 */
[----:B------:R-:W-:-:S03]  /*1340*/  HADD2.F32 R15, -RZ, R19.H0_H0 ;  /* 0x20000013ff0f7230 */ /* 0x000fc60000004100 */
[----:B------:R-:W-:Y:S02]  /*1350*/  FFMA.FTZ R17, R17, R6, R18 ;  /* 0x0000000611117223 */ /* 0x000fe40000010012 */
[----:B------:R-:W-:Y:S02]  /*1360*/  FFMA.FTZ R15, R15, R4, R10 ;  /* 0x000000040f0f7223 */ /* 0x000fe4000001000a */
[----:B------:R-:W0:Y:S02]  /*1370*/  LDS.128 R4, [UR4+0x20] ;  /* 0x00002004ff047984 */ /* 0x000e240008000c00 */
[----:B0-----:R-:W-:Y:S02]  /*1380*/  HADD2.F32 R11, -RZ, R4.H0_H0 ;  /* 0x20000004ff0b7230 */ /* 0x001fe40000004100 */
[----:B------:R-:W-:Y:S01]  /*1390*/  HADD2.F32 R19, -RZ, R6.H1_H1 ;  /* 0x30000006ff137230 */ /* 0x000fe20000004100 */
[----:B-----5:R-:W-:Y:S01]  /*13a0*/  FSETP.NEU.FTZ.AND P0, PT, R35, RZ, PT ;  /* 0x000000ff2300720b */ /* 0x020fe20003f1d000 */
[----:B--2---:R-:W-:-:S05]  /*13b0*/  HADD2.F32 R10, -RZ, R20.H0_H0 ;  /* 0x20000014ff0a7230 */ /* 0x004fca0000004100 */
[----:B------:R-:W-:Y:S01]  /*13c0*/  FFMA.FTZ R12, R11, R10, R12 ;  /* 0x0000000a0b0c7223 */ /* 0x000fe2000001000c */
        /* <DEDUP_REMOVED lines=12> */
[----:B------:R-:W0:Y:S01]  /*1490*/  LDS.128 R8, [UR4+0x30] ;  /* 0x00003004ff087984 */ /* 0x000e220008000c00 */
[----:B------:R-:W-:Y:S02]  /*14a0*/  HADD2.F32 R22, -RZ, R22.H1_H1 ;  /* 0x30000016ff167230 */ /* 0x000fe40000004100 */
[----:B------:R-:W-:Y:S02]  /*14b0*/  HADD2.F32 R6, -RZ, R7.H0_H0 ;  /* 0x20000007ff067230 */ /* 0x000fe40000004100 */
[----:B------:R-:W-:Y:S02]  /*14c0*/  HADD2.F32 R18, -RZ, R23.H0_H0 ;  /* 0x20000017ff127230 */ /* 0x000fe40000004100 */
[----:B------:R-:W-:-:S03]  /*14d0*/  FFMA.FTZ R14, R19, R22, R14 ;  /* 0x00000016130e7223 */ /* 0x000fc6000001000e */
[----:B------:R-:W-:Y:S01]  /*14e0*/  FFMA.FTZ R15, R6, R18, R15 ;  /* 0x00000012060f7223 */ /* 0x000fe2000001000f */
[--C-:B---3--:R-:W-:Y:S02]  /*14f0*/  HADD2.F32 R6, -RZ, R24.reuse.H0_H0 ;  /* 0x20000018ff067230 */ /* 0x108fe40000004100 */
[----:B------:R-:W-:Y:S02]  /*1500*/  HADD2.F32 R24, -RZ, R24.H1_H1 ;  /* 0x30000018ff187230 */ /* 0x000fe40000004100 */
[----:B------:R-:W-:Y:S02]  /*1510*/  HADD2.F32 R23, -RZ, R23.H1_H1 ;  /* 0x30000017ff177230 */ /* 0x000fe40000004100 */
[----:B0-----:R-:W-:-:S05]  /*1520*/  HADD2.F32 R19, -RZ, R8.H0_H0 ;  /* 0x20000008ff137230 */ /* 0x001fca0000004100 */
[----:B------:R-:W-:Y:S01]  /*1530*/  FFMA.FTZ R12, R19, R6, R12 ;  /* 0x00000006130c7223 */ /* 0x000fe2000001000c */
[----:B------:R-:W-:Y:S02]  /*1540*/  HADD2.F32 R19, -RZ, R8.H1_H1 ;  /* 0x30000008ff137230 */ /* 0x000fe40000004100 */
[----:B------:R-:W-:Y:S02]  /*1550*/  HADD2.F32 R6, -RZ, R7.H1_H1 ;  /* 0x30000007ff067230 */ /* 0x000fe40000004100 */
        /* <DEDUP_REMOVED lines=16> */
[----:B------:R-:W-:Y:S02]  /*1660*/  VIADD R10, R31, 0x1 ;  /* 0x000000011f0a7836 */ /* 0x000fe40000000000 */
[----:B------:R-:W-:Y:S02]  /*1670*/  HADD2.F32 R9, -RZ, R27.H0_H0 ;  /* 0x2000001bff097230 */ /* 0x000fe40000004100 */
[----:B------:R-:W-:Y:S01]  /*1680*/  FFMA.FTZ R7, R7, R26, R14 ;  /* 0x0000001a07077223 */ /* 0x000fe2000001000e */
[----:B------:R-:W-:Y:S02]  /*1690*/  HADD2.F32 R4, -RZ, R11.H0_H0 ;  /* 0x2000000bff047230 */ /* 0x000fe40000004100 */
[----:B------:R-:W-:Y:S01]  /*16a0*/  FADD.FTZ R6, R6, R5 ;  /* 0x0000000506067221 */ /* 0x000fe20000010000 */
[----:B------:R-:W-:Y:S01]  /*16b0*/  I2FP.F32.S32 R10, R10 ;  /* 0x0000000a000a7245 */ /* 0x000fe20000201400 */
[----:B------:R-:W-:-:S02]  /*16c0*/  HADD2.F32 R27, -RZ, R27.H1_H1 ;  /* 0x3000001bff1b7230 */ /* 0x000fc40000004100 */
[----:B------:R-:W-:Y:S02]  /*16d0*/  HADD2.F32 R8, -RZ, R11.H1_H1 ;  /* 0x3000000bff087230 */ /* 0x000fe40000004100 */
[----:B------:R-:W-:Y:S01]  /*16e0*/  FFMA.FTZ R4, R4, R9, R15 ;  /* 0x0000000904047223 */ /* 0x000fe2000001000f */
[----:B------:R-:W-:Y:S01]  /*16f0*/  FADD.FTZ R7, R7, R6 ;  /* 0x0000000607077221 */ /* 0x000fe20000010000 */
        /* <DEDUP_REMOVED lines=11> */
.L_x_22033:
[----:B------:R-:W-:Y:S05]  /*17b0*/  BSYNC.RECONVERGENT B1 ;  /* 0x0000000000017941 */ /* 0x000fea0003800200 */
.L_x_22032:
[----:B------:R-:W-:Y:S01]  /*17c0*/  IADD3 R28, P0, PT, R28, 0x10, RZ ;  /* 0x000000101c1c7810 */ /* 0x000fe20007f1e0ff */
[----:B01----:R-:W-:Y:S01]  /*17d0*/  VIADD R32, R32, 0x200 ;  /* 0x0000020020207836 */ /* 0x003fe20000000000 */
[----:B------:R-:W-:Y:S01]  /*17e0*/  IADD3 R31, PT, PT, R31, 0x80, RZ ;  /* 0x000000801f1f7810 */ /* 0x000fe20007ffe0ff */
[----:B------:R-:W-:Y:S01]  /*17f0*/  VIADD R30, R30, 0x80 ;  /* 0x000000801e1e7836 */ /* 0x000fe20000000000 */
[----:B------:R-:W-:Y:S01]  /*1800*/  IADD3.X R3, PT, PT, RZ, R3, RZ, P0, !PT ;  /* 0x00000003ff037210 */ /* 0x000fe200007fe4ff */
[----:B------:R-:W-:Y:S08]  /*1810*/  @!P1 BRA `(.L_x_22034) ;  /* 0xfffffff400049947 */ /* 0x000ff0000383ffff */
.L_x_22031:
[----:B------:R-:W-:Y:S05]  /*1820*/  BSYNC.RECONVERGENT B0 ;  /* 0x0000000000007941 */ /* 0x000fea0003800200 */
.L_x_22030:
[----:B------:R-:W1:Y:S01]  /*1830*/  SHFL.BFLY PT, R0, R33, 0x10, 0x1f ;  /* 0x0e001f0021007f89 */ /* 0x000e6200000e0000 */
[----:B0-----:R-:W-:Y:S01]  /*1840*/  MOV R4, 0x400 ;  /* 0x0000040000047802 */ /* 0x001fe20000000f00 */
[----:B------:R-:W-:Y:S01]  /*1850*/  USHF.L.U32 UR26, UR19, 0x9, URZ ;  /* 0x00000009131a7899 */ /* 0x000fe200080006ff */
[----:B------:R-:W-:Y:S01]  /*1860*/  BSSY.RECONVERGENT B0, `(.L_x_22035) ;  /* 0x0000107000007945 */ /* 0x000fe20003800200 */
[----:B------:R-:W0:Y:S01]  /*1870*/  S2R R2, SR_TID.X ;  /* 0x0000000000027919 */ /* 0x000e220000002100 */
[----:B------:R-:W-:Y:S01]  /*1880*/  UIMAD UR4, UR19, -0x10, UR9 ;  /* 0xfffffff0130478a4 */ /* 0x000fe2000f8e0209 */
[----:B------:R-:W-:Y:S02]  /*1890*/  VIADD R12, R4, 0x40 ;  /* 0x00000040040c7836 */ /* 0x000fe40000000000 */
[----:B------:R-:W-:Y:S01]  /*18a0*/  IMAD.MOV.U32 R13, RZ, RZ, RZ ;  /* 0x000000ffff0d7224 */ /* 0x000fe200078e00ff */
[----:B------:R-:W-:-:S04]  /*18b0*/  ULEA UR4, UR4, UR26, 0x5 ;  /* 0x0000001a04047291 */ /* 0x000fc8000f8e28ff */
[----:B------:R-:W-:-:S04]  /*18c0*/  UISETP.LT.AND UP0, UPT, UR20, UR4, UPT ;  /* 0x000000041400728c */ /* 0x000fc8000bf01270 */
[----:B------:R-:W-:-:S04]  /*18d0*/  USEL UR4, UR20, UR4, UP0 ;  /* 0x0000000414047287 */ /* 0x000fc80008000000 */
[----:B------:R-:W-:Y:S01]  /*18e0*/  UIADD3 UR5, UPT, UPT, -UR26, UR4, URZ ;  /* 0x000000041a057290 */ /* 0x000fe2000fffe1ff */
[----:B-1----:R-:W-:-:S05]  /*18f0*/  FMNMX.FTZ R5, R0, R33, !PT ;  /* 0x0000002100057209 */ /* 0x002fca0007810000 */
[----:B------:R-:W1:Y:S01]  /*1900*/  SHFL.BFLY PT, R0, R5, 0x8, 0x1f ;  /* 0x0d001f0005007f89 */ /* 0x000e6200000e0000 */
[C---:B0-----:R-:W-:Y:S02]  /*1910*/  ISETP.GE.AND P1, PT, R2.reuse, UR5, PT ;  /* 0x0000000502007c0c */ /* 0x041fe4000bf26270 */
[----:B-1----:R-:W-:Y:S02]  /*1920*/  FMNMX.FTZ R6, R5, R0, !PT ;  /* 0x0000000005067209 */ /* 0x002fe40007810000 */
[----:B------:R-:W-:-:S03]  /*1930*/  LOP3.LUT R0, R2, 0x1f, RZ, 0xc0, !PT ;  /* 0x0000001f02007812 */ /* 0x000fc600078ec0ff */
[----:B------:R-:W0:Y:S01]  /*1940*/  SHFL.BFLY PT, R3, R6, 0x4, 0x1f ;  /* 0x0c801f0006037f89 */ /* 0x000e2200000e0000 */
[C---:B------:R-:W-:Y:S02]  /*1950*/  ISETP.NE.AND P3, PT, R0.reuse, RZ, PT ;  /* 0x000000ff0000720c */ /* 0x040fe40003f65270 */
[----:B------:R-:W-:Y:S02]  /*1960*/  ISETP.GT.U32.AND P2, PT, R0, 0x3, PT ;  /* 0x000000030000780c */ /* 0x000fe40003f44070 */
[----:B0-----:R-:W-:Y:S02]  /*1970*/  FMNMX.FTZ R8, R6, R3, !PT ;  /* 0x0000000306087209 */ /* 0x001fe40007810000 */
[----:B------:R-:W0:Y:S03]  /*1980*/  S2R R3, SR_CgaCtaId ;  /* 0x0000000000037919 */ /* 0x000e260000008800 */
[----:B------:R-:W1:Y:S02]  /*1990*/  SHFL.BFLY PT, R7, R8, 0x2, 0x1f ;  /* 0x0c401f0008077f89 */ /* 0x000e6400000e0000 */
[----:B-1----:R-:W-:-:S02]  /*19a0*/  FMNMX.FTZ R9, R8, R7, !PT ;  /* 0x0000000708097209 */ /* 0x002fc40007810000 */
[----:B------:R-:W-:Y:S02]  /*19b0*/  SHF.R.U32.HI R7, RZ, 0x5, R2 ;  /* 0x00000005ff077819 */ /* 0x000fe40000011602 */
[----:B0-----:R-:W-:Y:S01]  /*19c0*/  LEA R12, R3, R12, 0x18 ;  /* 0x0000000c030c7211 */ /* 0x001fe200078ec0ff */
[----:B------:R-:W0:Y:S03]  /*19d0*/  SHFL.BFLY PT, R10, R9, 0x1, 0x1f ;  /* 0x0c201f00090a7f89 */ /* 0x000e2600000e0000 */
[-C--:B------:R-:W-:Y:S02]  /*19e0*/  LEA R6, R7, R12.reuse, 0x2 ;  /* 0x0000000c07067211 */ /* 0x080fe400078e10ff */
[----:B------:R-:W-:Y:S02]  /*19f0*/  LEA R8, R0, R12, 0x2 ;  /* 0x0000000c00087211 */ /* 0x000fe400078e10ff */
        /* <DEDUP_REMOVED lines=29> */
.L_x_22039:
        /* <DEDUP_REMOVED lines=11> */
.L_x_22038:
[----:B------:R-:W-:Y:S05]  /*1c80*/  BSYNC.RECONVERGENT B1 ;  /* 0x0000000000017941 */ /* 0x000fea0003800200 */
.L_x_22037:
        /* <DEDUP_REMOVED lines=10> */
[----:B------:R-:W-:Y:S01]  /*1d30*/  IMAD.U32 R9, RZ, RZ, UR5 ;  /* 0x00000005ff097e24 */ /* 0x000fe2000f8e00ff */
[----:B------:R-:W-:-:S04]  /*1d40*/  PLOP3.LUT P0, PT, PT, PT, PT, 0x8, 0x80 ;  /* 0x000000000080781c */ /* 0x000fc80003f0e170 */
[----:B------:R-:W-:-:S09]  /*1d50*/  IADD3 R9, PT, PT, R9, -0x600, RZ ;  /* 0xfffffa0009097810 */ /* 0x000fd20007ffe0ff */
.L_x_22042:
        /* <DEDUP_REMOVED lines=100> */
.L_x_22041:
[----:B------:R-:W-:Y:S05]  /*23a0*/  BSYNC.RECONVERGENT B1 ;  /* 0x0000000000017941 */ /* 0x000fea0003800200 */
.L_x_22040:
        /* <DEDUP_REMOVED lines=55> */
.L_x_22044:
[----:B------:R-:W-:Y:S05]  /*2720*/  BSYNC.RECONVERGENT B1 ;  /* 0x0000000000017941 */ /* 0x000fea0003800200 */
.L_x_22043:
        /* <DEDUP_REMOVED lines=26> */
.L_x_22036:
[----:B------:R-:W-:Y:S05]  /*28d0*/  BSYNC.RECONVERGENT B0 ;  /* 0x0000000000007941 */ /* 0x000fea0003800200 */
.L_x_22035:
        /* <DEDUP_REMOVED lines=36> */
[----:B------:R-:W-:Y:S02]  /*2b20*/  LOP3.LUT R11, R8, 0x180, RZ, 0xc0, !PT ;  /* 0x00000180080b7812 */ /* 0x000fe400078ec0ff */
[----:B------:R-:W-:Y:S01]  /*2b30*/  IADD3 R12, PT, PT, RZ, -R10, RZ ;  /* 0x8000000aff0c7210 */ /* 0x000fe20007ffe0ff */
[----:B------:R-:W-:Y:S01]  /*2b40*/  IMAD R8, R2, 0x4, R13 ;  /* 0x0000000402087824 */ /* 0x000fe200078e020d */
[----:B------:R-:W-:-:S07]  /*2b50*/  IADD3 R10, PT, PT, R11, R2, RZ ;  /* 0x000000020b0a7210 */ /* 0x000fce0007ffe0ff */
.L_x_22049:
[----:B------:R-:W1:Y:S01]  /*2b60*/  LDS R11, [R8] ;  /* 0x00000000080b7984 */ /* 0x000e620000000800 */
[----:B------:R-:W-:-:S05]  /*2b70*/  VIADD R12, R12, 0x1 ;  /* 0x000000010c0c7836 */ /* 0x000fca0000000000 */
[----:B------:R-:W-:Y:S01]  /*2b80*/  ISETP.NE.AND P0, PT, R12, RZ, PT ;  /* 0x000000ff0c00720c */ /* 0x000fe20003f05270 */
[----:B-1----:R-:W-:-:S05]  /*2b90*/  FMUL.FTZ R11, R11, R6 ;  /* 0x000000060b0b7220 */ /* 0x002fca0000410000 */
[----:B------:R1:W-:Y:S02]  /*2ba0*/  STS [R8], R11 ;  /* 0x0000000b08007388 */ /* 0x0003e40000000800 */
[----:B-1----:R-:W-:-:S05]  /*2bb0*/  IADD3 R8, PT, PT, R8, 0x200, RZ ;  /* 0x0000020008087810 */ /* 0x002fca0007ffe0ff */
[----:B------:R-:W-:Y:S05]  /*2bc0*/  @P0 BRA `(.L_x_22049) ;  /* 0xfffffffc00e40947 */ /* 0x000fea000383ffff */
.L_x_22048:
[----:B------:R-:W-:Y:S05]  /*2bd0*/  BSYNC.RECONVERGENT B1 ;  /* 0x0000000000017941 */ /* 0x000fea0003800200 */
.L_x_22047:
        /* <DEDUP_REMOVED lines=10> */
[----:B------:R-:W-:Y:S02]  /*2c80*/  MOV R11, UR5 ;  /* 0x00000005000b7c02 */ /* 0x000fe40008000f00 */
[----:B------:R-:W-:-:S03]  /*2c90*/  PLOP3.LUT P0, PT, PT, PT, PT, 0x8, 0x80 ;  /* 0x000000000080781c */ /* 0x000fc60003f0e170 */
[----:B------:R-:W-:-:S10]  /*2ca0*/  VIADD R11, R11, 0xfffffa00 ;  /* 0xfffffa000b0b7836 */ /* 0x000fd40000000000 */
.L_x_22052:
        /* <DEDUP_REMOVED lines=26> */
[----:B------:R-:W-:Y:S01]  /*2e50*/  STS [R8+-0x200], R27 ;  /* 0xfffe001b08007388 */ /* 0x000fe20000000800 */
[----:B------:R-:W-:-:S03]  /*2e60*/  FMUL.FTZ R16, R16, R6 ;  /* 0x0000000610107220 */ /* 0x000fc60000410000 */
[----:B------:R-:W-:Y:S01]  /*2e70*/  STS [R8], R31 ;  /* 0x0000001f08007388 */ /* 0x000fe20000000800 */
[-C--:B-1----:R-:W-:Y:S01]  /*2e80*/  FMUL.FTZ R25, R12, R6.reuse ;  /* 0x000000060c197220 */ /* 0x082fe20000410000 */
[-C--:B------:R-:W-:Y:S02]  /*2e90*/  FMUL.FTZ R18, R18, R6.reuse ;  /* 0x0000000612127220 */ /* 0x080fe40000410000 */
[----:B------:R-:W-:Y:S01]  /*2ea0*/  STS [R8+0x200], R33 ;  /* 0x0002002108007388 */ /* 0x000fe20000000800 */
[----:B------:R-:W-:-:S03]  /*2eb0*/  FMUL.FTZ R23, R23, R6 ;  /* 0x0000000617177220 */ /* 0x000fc60000410000 */
        /* <DEDUP_REMOVED lines=19> */
.L_x_22051:
[----:B------:R-:W-:Y:S05]  /*2ff0*/  BSYNC.RECONVERGENT B1 ;  /* 0x0000000000017941 */ /* 0x000fea0003800200 */
.L_x_22050:
        /* <DEDUP_REMOVED lines=31> */
.L_x_22054:
[----:B------:R-:W-:Y:S05]  /*31f0*/  BSYNC.RECONVERGENT B1 ;  /* 0x0000000000017941 */ /* 0x000fea0003800200 */
.L_x_22053:
        /* <DEDUP_REMOVED lines=14> */
.L_x_22046:
[----:B------:R-:W-:Y:S05]  /*32e0*/  BSYNC.RECONVERGENT B0 ;  /* 0x0000000000007941 */ /* 0x000fea0003800200 */
.L_x_22045:
[----:B------:R-:W-:Y:S01]  /*32f0*/  BAR.SYNC.DEFER_BLOCKING 0x0 ;  /* 0x0000000000007b1d */ /* 0x000fe20000010000 */
[----:B------:R-:W-:Y:S02]  /*3300*/  ISETP.NE.AND P0, PT, R2, RZ, PT ;  /* 0x000000ff0200720c */ /* 0x000fe40003f05270 */
[----:B------:R-:W-:Y:S02]  /*3310*/  SHF.R.U32.HI R23, RZ, 0x5, R2 ;  /* 0x00000005ff177819 */ /* 0x000fe40000011602 */
[----:B-1----:R-:W-:Y:S01]  /*3320*/  MOV R6, UR19 ;  /* 0x0000001300067c02 */ /* 0x002fe20008000f00 */
[----:B------:R-:W1:Y:S01]  /*3330*/  LDCU UR16, c[0x0][0x3dc] ;  /* 0x00007b80ff1077ac */ /* 0x000e620008000800 */
[----:B------:R-:W-:Y:S03]  /*3340*/  BSSY.RECONVERGENT B0, `(.L_x_22055) ;  /* 0x0000016000007945 */ /* 0x000fe60003800200 */
        /* <DEDUP_REMOVED lines=20> */
[----:B------:R4:W-:Y:S02]  /*3490*/  STG.E desc[UR14][R12.64], R9 ;  /* 0x000000090c007986 */ /* 0x0009e4000c10190e */
.L_x_22056:
[----:B-1-3--:R-:W-:Y:S05]  /*34a0*/  BSYNC.RECONVERGENT B0 ;  /* 0x0000000000007941 */ /* 0x00afea0003800200 */
.L_x_22055:
[----:B------:R-:W-:Y:S01]  /*34b0*/  BSSY.RECONVERGENT B1, `(.L_x_22057) ;  /* 0x0000121000017945 */ /* 0x000fe20003800200 */
[----:B------:R-:W-:Y:S01]  /*34c0*/  HFMA2 R28, -RZ, RZ, 0, 0 ;  /* 0x00000000ff1c7431 */ /* 0x000fe200000001ff */
[----:B------:R-:W-:Y:S01]  /*34d0*/  CS2R R26, SRZ ;  /* 0x00000000001a7805 */ /* 0x000fe2000001ff00 */
[----:B------:R-:W-:Y:S01]  /*34e0*/  IMAD.MOV.U32 R25, RZ, RZ, RZ ;  /* 0x000000ffff197224 */ /* 0x000fe200078e00ff */
[----:B------:R-:W-:Y:S06]  /*34f0*/  @P1 BRA `(.L_x_22058) ;  /* 0x0000001000701947 */ /* 0x000fec0003800000 */
[----:B0---4-:R-:W0:Y:S01]  /*3500*/  I2F.RP R5, R29 ;  /* 0x0000001d00057306 */ /* 0x011e220000209400 */
[----:B------:R-:W1:Y:S01]  /*3510*/  LDCU UR4, c[0x0][0x3c8] ;  /* 0x00007900ff0477ac */ /* 0x000e620008000800 */
[----:B--2---:R-:W-:Y:S01]  /*3520*/  IMAD.WIDE.U32 R10, R23, 0x4, RZ ;  /* 0x00000004170a7825 */ /* 0x004fe200078e00ff */
[----:B------:R-:W-:Y:S02]  /*3530*/  SHF.L.U32 R12, R2, 0x5, RZ ;  /* 0x00000005020c7819 */ /* 0x000fe400000006ff */
[----:B------:R-:W-:Y:S01]  /*3540*/  CS2R R26, SRZ ;  /* 0x00000000001a7805 */ /* 0x000fe2000001ff00 */
[----:B------:R-:W2:Y:S01]  /*3550*/  LDCU.64 UR6, c[0x0][0x3b8] ;  /* 0x00007700ff0677ac */ /* 0x000ea20008000a00 */
[----:B------:R-:W-:Y:S02]  /*3560*/  IADD3 R6, PT, PT, R4, 0x60, RZ ;  /* 0x0000006004067810 */ /* 0x000fe40007ffe0ff */
[----:B------:R-:W-:Y:S01]  /*3570*/  LOP3.LUT R4, R12, 0x60, RZ, 0xe2, !PT ;  /* 0x000000600c047812 */ /* 0x000fe200078ee2ff */
[----:B------:R-:W-:Y:S01]  /*3580*/  UIADD3 UR5, UPT, UPT, UR20, 0x1f, URZ ;  /* 0x0000001f14057890 */ /* 0x000fe2000fffe0ff */
[----:B------:R-:W-:-:S02]  /*3590*/  LEA R6, R3, R6, 0x18 ;  /* 0x0000000603067211 */ /* 0x000fc400078ec0ff */
[C---:B------:R-:W-:Y:S01]  /*35a0*/  LEA R20, R7.reuse, UR26, 0x5 ;  /* 0x0000001a07147c11 */ /* 0x040fe2000f8e28ff */
[----:B------:R-:W-:Y:S01]  /*35b0*/  IMAD R3, R7, 0x80, R4 ;  /* 0x0000008007037824 */ /* 0x000fe200078e0204 */
[----:B------:R-:W-:Y:S01]  /*35c0*/  SHF.L.U32 R21, R2, 0x3, RZ ;  /* 0x0000000302157819 */ /* 0x000fe200000006ff */
[----:B0-----:R-:W0:Y:S01]  /*35d0*/  MUFU.RCP R5, R5 ;  /* 0x0000000500057308 */ /* 0x001e220000001000 */
[----:B------:R-:W-:Y:S01]  /*35e0*/  USHF.R.U32.HI UR5, URZ, 0x5, UR5 ;  /* 0x00000005ff057899 */ /* 0x000fe20008011605 */
[----:B------:R-:W-:Y:S01]  /*35f0*/  VIADD R20, R20, 0x3 ;  /* 0x0000000314147836 */ /* 0x000fe20000000000 */
[----:B------:R-:W-:Y:S01]  /*3600*/  IADD3 R3, PT, PT, R3, 0x10, R6 ;  /* 0x0000001003037810 */ /* 0x000fe20007ffe006 */
[----:B-1----:R-:W-:Y:S01]  /*3610*/  UIMAD UR4, UR18, UR4, URZ ;  /* 0x00000004120472a4 */ /* 0x002fe2000f8e02ff */
[C---:B------:R-:W-:Y:S01]  /*3620*/  VIADD R7, R23.reuse, 0x1 ;  /* 0x0000000117077836 */ /* 0x040fe20000000000 */
[----:B------:R-:W-:Y:S01]  /*3630*/  MOV R28, RZ ;  /* 0x000000ff001c7202 */ /* 0x000fe20000000f00 */
[----:B------:R-:W-:Y:S01]  /*3640*/  VIADD R23, R23, -UR5 ;  /* 0x8000000517177c36 */ /* 0x000fe20008000000 */
[----:B------:R-:W-:-:S02]  /*3650*/  MOV R25, RZ ;  /* 0x000000ff00197202 */ /* 0x000fc40000000f00 */
[----:B------:R-:W-:-:S04]  /*3660*/  IMAD.U32 R13, RZ, RZ, UR4 ;  /* 0x00000004ff0d7e24 */ /* 0x000fc8000f8e00ff */
[----:B------:R-:W-:Y:S01]  /*3670*/  IMAD.WIDE R10, R13, 0x4, R10 ;  /* 0x000000040d0a7825 */ /* 0x000fe200078e020a */
[----:B------:R-:W1:Y:S01]  /*3680*/  LDCU UR4, c[0x0][0x3e0] ;  /* 0x00007c00ff0477ac */ /* 0x000e620008000800 */
[----:B0-----:R-:W-:Y:S02]  /*3690*/  IADD3 R8, PT, PT, R5, 0xffffffe, RZ ;  /* 0x0ffffffe05087810 */ /* 0x001fe40007ffe0ff */
[----:B--2---:R-:W-:Y:S01]  /*36a0*/  IADD3 R4, P0, PT, R10, UR6, RZ ;  /* 0x000000060a047c10 */ /* 0x004fe2000ff1e0ff */
[----:B------:R-:W0:Y:S01]  /*36b0*/  LDCU UR6, c[0x0][0x3fc] ;  /* 0x00007f80ff0677ac */ /* 0x000e220008000800 */
[----:B------:R2:W3:Y:S02]  /*36c0*/  F2I.FTZ.U32.TRUNC.NTZ R9, R8 ;  /* 0x0000000800097305 */ /* 0x0004e4000021f000 */
[----:B------:R-:W-:Y:S02]  /*36d0*/  IADD3.X R5, PT, PT, R11, UR7, RZ, P0, !PT ;  /* 0x000000070b057c10 */ /* 0x000fe400087fe4ff */
[----:B--2---:R-:W-:Y:S01]  /*36e0*/  MOV R8, RZ ;  /* 0x000000ff00087202 */ /* 0x004fe20000000f00 */
[----:B-1----:R-:W-:Y:S01]  /*36f0*/  UIMAD UR4, UR8, UR4, URZ ;  /* 0x00000004080472a4 */ /* 0x002fe2000f8e02ff */
[----:B---3--:R-:W-:Y:S01]  /*3700*/  IMAD.MOV R13, RZ, RZ, -R9 ;  /* 0x000000ffff0d7224 */ /* 0x008fe200078e0a09 */
[----:B0-----:R-:W-:-:S02]  /*3710*/  MOV R24, UR6 ;  /* 0x0000000600187c02 */ /* 0x001fc40008000f00 */
[----:B------:R-:W-:Y:S02]  /*3720*/  USHF.R.S32.HI UR6, URZ, 0x1f, UR4 ;  /* 0x0000001fff067899 */ /* 0x000fe40008011404 */
[----:B------:R-:W-:Y:S02]  /*3730*/  MOV R34, UR4 ;  /* 0x0000000400227c02 */ /* 0x000fe40008000f00 */
[----:B------:R-:W-:Y:S02]  /*3740*/  MOV R12, R13 ;  /* 0x0000000d000c7202 */ /* 0x000fe40000000f00 */
[----:B------:R-:W-:Y:S02]  /*3750*/  IADD3 R24, PT, PT, -R24, UR17, RZ ;  /* 0x0000001118187c10 */ /* 0x000fe4000fffe1ff */
[----:B-----5:R-:W-:Y:S01]  /*3760*/  MOV R35, UR6 ;  /* 0x0000000600237c02 */ /* 0x020fe20008000f00 */
[----:B------:R-:W-:-:S04]  /*3770*/  IMAD R13, R12, R29, RZ ;  /* 0x0000001d0c0d7224 */ /* 0x000fc800078e02ff */
[----:B------:R-:W-:Y:S01]  /*3780*/  IMAD.HI.U32 R6, R9, R13, R8 ;  /* 0x0000000d09067227 */ /* 0x000fe200078e0008 */
[C---:B------:R-:W-:Y:S02]  /*3790*/  LOP3.LUT R9, R21.reuse, 0x18, RZ, 0xc0, !PT ;  /* 0x0000001815097812 */ /* 0x040fe400078ec0ff */
[----:B------:R-:W-:Y:S02]  /*37a0*/  LOP3.LUT R21, R21, 0xf8, RZ, 0xc0, !PT ;  /* 0x000000f815157812 */ /* 0x000fe400078ec0ff */
[----:B------:R-:W-:-:S07]  /*37b0*/  IADD3 R22, PT, PT, R9, R20, RZ ;  /* 0x0000001409167210 */ /* 0x000fce0007ffe0ff */
.L_x_22069:
        /* <DEDUP_REMOVED lines=21> */
[----:B------:R-:W-:-:S05]  /*3910*/  @P0 IADD3 R11, PT, PT, R11, 0x1, RZ ;  /* 0x000000010b0b0810 */ /* 0x000fca0007ffe0ff */
[----:B------:R-:W-:Y:S01]  /*3920*/  IMAD.MOV.U32 R13, RZ, RZ, R11 ;  /* 0x000000ffff0d7224 */ /* 0x000fe200078e000b */
[----:B0-----:R-:W-:-:S04]  /*3930*/  IADD3 R15, PT, PT, RZ, -R9, RZ ;  /* 0x80000009ff0f7210 */ /* 0x001fc80007ffe0ff */
        /* <DEDUP_REMOVED lines=23> */
[----:B------:R-:W-:-:S03]  /*3ab0*/  IADD3 R31, PT, PT, R22, -0x3, RZ ;  /* 0xfffffffd161f7810 */ /* 0x000fc60007ffe0ff */
[----:B------:R-:W0:Y:S04]  /*3ac0*/  LDS.128 R12, [R3+-0x10] ;  /* 0xfffff000030c7984 */ /* 0x000e280000000c00 */
[----:B------:R1:W3:Y:S01]  /*3ad0*/  LDS.128 R8, [R3] ;  /* 0x0000000003087984 */ /* 0x0002e20000000c00 */
[----:B0-----:R-:W-:Y:S02]  /*3ae0*/  F2FP.F16.F32.PACK_AB R30, R15, R14 ;  /* 0x0000000e0f1e723e */ /* 0x001fe400000000ff */
[----:B------:R-:W-:Y:S01]  /*3af0*/  F2FP.F16.F32.PACK_AB R33, R13, R12 ;  /* 0x0000000c0d21723e */ /* 0x000fe200000000ff */
[----:B--2---:R-:W-:-:S03]  /*3b00*/  IMAD.WIDE R16, R17, UR16, R34 ;  /* 0x0000001011107c25 */ /* 0x004fc6000f8e0222 */
[----:B------:R-:W-:-:S04]  /*3b10*/  IADD3 R18, P0, PT, R21, R16, RZ ;  /* 0x0000001015127210 */ /* 0x000fc80007f1e0ff */
[----:B------:R-:W-:Y:S02]  /*3b20*/  IADD3.X R17, PT, PT, RZ, R17, RZ, P0, !PT ;  /* 0x00000011ff117210 */ /* 0x000fe400007fe4ff */
[C---:B------:R-:W-:Y:S02]  /*3b30*/  LEA R16, P1, R18.reuse, UR24, 0x1 ;  /* 0x0000001812107c11 */ /* 0x040fe4000f8208ff */
[----:B------:R-:W-:Y:S02]  /*3b40*/  ISETP.NE.AND P0, PT, R23, -0x1, PT ;  /* 0xffffffff1700780c */ /* 0x000fe40003f05270 */
[----:B------:R-:W-:-:S05]  /*3b50*/  LEA.HI.X R17, R18, UR25, R17, 0x1, P1 ;  /* 0x0000001912117c11 */ /* 0x000fca00088f0c11 */
[----:B------:R1:W5:Y:S01]  /*3b60*/  LDG.E.128.CONSTANT R12, desc[UR14][R16.64] ;  /* 0x0000000e100c7981 */ /* 0x000362000c1e9d00 */
[----:B------:R-:W-:Y:S05]  /*3b70*/  BSSY.RECONVERGENT B2, `(.L_x_22061) ;  /* 0x0000020000027945 */ /* 0x000fea0003800200 */
[----:B---3--:R-:W-:Y:S05]  /*3b80*/  @P0 BRA `(.L_x_22062) ;  /* 0x0000000000780947 */ /* 0x008fea0003800000 */
        /* <DEDUP_REMOVED lines=30> */
.L_x_22062:
[----:B------:R-:W-:Y:S05]  /*3d70*/  BSYNC.RECONVERGENT B2 ;  /* 0x0000000000027941 */ /* 0x000fea0003800200 */
.L_x_22061:
[----:B-----5:R-:W-:Y:S01]  /*3d80*/  HMUL2 R13, R30, R13 ;  /* 0x0000000d1e0d7232 */ /* 0x020fe20000000000 */
[----:B------:R-:W-:-:S03]  /*3d90*/  F2FP.F16.F32.PACK_AB R37, R9, R8 ;  /* 0x000000080925723e */ /* 0x000fc600000000ff */
[----:B------:R-:W-:Y:S01]  /*3da0*/  HFMA2 R13, R33, R12, R13 ;  /* 0x0000000c210d7231 */ /* 0x000fe2000000000d */
[----:B------:R-:W-:Y:S02]  /*3db0*/  F2FP.F16.F32.PACK_AB R12, R11, R10 ;  /* 0x0000000a0b0c723e */ /* 0x000fe400000000ff */
        /* <DEDUP_REMOVED lines=34> */
.L_x_22064:
[----:B------:R-:W-:Y:S05]  /*3fe0*/  BSYNC.RECONVERGENT B2 ;  /* 0x0000000000027941 */ /* 0x000fea0003800200 */
.L_x_22063:
[----:B-----5:R-:W-:-:S04]  /*3ff0*/  HMUL2 R9, R30, R9 ;  /* 0x000000091e097232 */ /* 0x020fc80000000000 */
[----:B------:R-:W-:Y:S02]  /*4000*/  HFMA2 R13, R33, R8, R9 ;  /* 0x00000008210d7231 */ /* 0x000fe40000000009 */
[----:B------:R-:W-:Y:S02]  /*4010*/  IMAD.MOV.U32 R8, RZ, RZ, R12 ;  /* 0x000000ffff087224 */ /* 0x000fe400078e000c */
[----:B------:R-:W-:-:S03]  /*4020*/  HFMA2 R10, R37, R10, R13 ;  /* 0x0000000a250a7231 */ /* 0x000fc6000000000d */
        /* <DEDUP_REMOVED lines=34> */
.L_x_22066:
[----:B------:R-:W-:Y:S05]  /*4250*/  BSYNC.RECONVERGENT B2 ;  /* 0x0000000000027941 */ /* 0x000fea0003800200 */
.L_x_22065:
[----:B012---:R-:W5:Y:S02]  /*4260*/  LDG.E.128.CONSTANT R16, desc[UR14][R16.64+0x600] ;  /* 0x0006000e10107981 */ /* 0x007f64000c1e9d00 */
        /* <DEDUP_REMOVED lines=13> */
[----:B------:R-:W-:Y:S01]  /*4340*/  SEL R13, R12, RZ, !P1 ;  /* 0x000000ff0c0d7207 */ /* 0x000fe20004800000 */
[----:B------:R-:W-:Y:S01]  /*4350*/  VIADD R12, R22, 0x1 ;  /* 0x00000001160c7836 */ /* 0x000fe20000000000 */
[----:B------:R-:W-:Y:S02]  /*4360*/  ISETP.GE.AND P0, PT, R31, UR20, PT ;  /* 0x000000141f007c0c */ /* 0x000fe4000bf06270 */
[----:B------:R-:W-:Y:S02]  /*4370*/  SEL R17, R17, RZ, !P2 ;  /* 0x000000ff11117207 */ /* 0x000fe40005000000 */
[----:B------:R-:W-:-:S02]  /*4380*/  SEL R16, R16, RZ, !P0 ;  /* 0x000000ff10107207 */ /* 0x000fc40004000000 */
[----:B------:R-:W-:Y:S02]  /*4390*/  ISETP.GE.AND P0, PT, R12, UR20, PT ;  /* 0x000000140c007c0c */ /* 0x000fe4000bf06270 */
[----:B------:R-:W-:Y:S02]  /*43a0*/  IADD3 R12, PT, PT, R22, 0x2, RZ ;  /* 0x00000002160c7810 */ /* 0x000fe40007ffe0ff */
[----:B------:R-:W-:Y:S02]  /*43b0*/  PRMT R16, R16, 0x5410, R13 ;  /* 0x0000541010107816 */ /* 0x000fe4000000000d */
[----:B------:R-:W-:Y:S02]  /*43c0*/  ISETP.GE.AND P1, PT, R12, UR20, PT ;  /* 0x000000140c007c0c */ /* 0x000fe4000bf26270 */
[----:B------:R-:W-:Y:S02]  /*43d0*/  IADD3 R12, PT, PT, R22, 0x3, RZ ;  /* 0x00000003160c7810 */ /* 0x000fe40007ffe0ff */
[----:B------:R-:W-:-:S02]  /*43e0*/  PRMT R17, R17, 0x5410, R32 ;  /* 0x0000541011117816 */ /* 0x000fc40000000020 */
        /* <DEDUP_REMOVED lines=11> */
.L_x_22068:
[----:B------:R-:W-:Y:S05]  /*44a0*/  BSYNC.RECONVERGENT B2 ;  /* 0x0000000000027941 */ /* 0x000fea0003800200 */
.L_x_22067:
[----:B------:R-:W-:Y:S02]  /*44b0*/  HMUL2 R17, R30, R17 ;  /* 0x000000111e117232 */ /* 0x000fe40000000000 */
        /* <DEDUP_REMOVED lines=8> */
[--C-:B------:R-:W-:Y:S02]  /*4540*/  HADD2.F32 R8, -RZ, R9.reuse.H0_H0 ;  /* 0x20000009ff087230 */ /* 0x100fe40000004100 */
[----:B------:R-:W-:Y:S01]  /*4550*/  FADD.FTZ R13, R12, R13 ;  /* 0x0000000d0c0d7221 */ /* 0x000fe20000010000 */
[----:B------:R-:W-:Y:S02]  /*4560*/  HADD2.F32 R9, -RZ, R9.H1_H1 ;  /* 0x30000009ff097230 */ /* 0x000fe40000004100 */
[----:B------:R-:W-:-:S02]  /*4570*/  HADD2.F32 R14, -RZ, R17.H0_H0 ;  /* 0x20000011ff0e7230 */ /* 0x000fc40000004100 */
[----:B------:R-:W-:Y:S01]  /*4580*/  FADD.FTZ R26, R26, R13 ;  /* 0x0000000d1a1a7221 */ /* 0x000fe20000010000 */
[----:B------:R-:W-:Y:S02]  /*4590*/  HADD2.F32 R10, -RZ, R10.H1_H1 ;  /* 0x3000000aff0a7230 */ /* 0x000fe40000004100 */
[----:B------:R-:W-:Y:S01]  /*45a0*/  FADD.FTZ R9, R8, R9 ;  /* 0x0000000908097221 */ /* 0x000fe20000010000 */
[----:B------:R-:W-:Y:S02]  /*45b0*/  HADD2.F32 R17, -RZ, R17.H1_H1 ;  /* 0x30000011ff117230 */ /* 0x000fe40000004100 */
[----:B------:R-:W-:Y:S01]  /*45c0*/  FADD.FTZ R10, R11, R10 ;  /* 0x0000000a0b0a7221 */ /* 0x000fe20000010000 */
[----:B------:R-:W-:Y:S02]  /*45d0*/  FADD.FTZ R28, R28, R9 ;  /* 0x000000091c1c7221 */ /* 0x000fe40000010000 */
[----:B------:R-:W-:Y:S01]  /*45e0*/  FADD.FTZ R14, R14, R17 ;  /* 0x000000110e0e7221 */ /* 0x000fe20000010000 */
[----:B------:R-:W-:-:S03]  /*45f0*/  FADD.FTZ R27, R27, R10 ;  /* 0x0000000a1b1b7221 */ /* 0x000fc60000010000 */
[----:B------:R-:W-:-:S07]  /*4600*/  FADD.FTZ R25, R25, R14 ;  /* 0x0000000e19197221 */ /* 0x000fce0000010000 */
.L_x_22060:
[----:B------:R-:W-:Y:S05]  /*4610*/  BSYNC.RECONVERGENT B0 ;  /* 0x0000000000007941 */ /* 0x000fea0003800200 */
.L_x_22059:
[----:B------:R-:W-:Y:S01]  /*4620*/  IADD3 R8, PT, PT, R7, 0x3, RZ ;  /* 0x0000000307087810 */ /* 0x000fe20007ffe0ff */
[----:B------:R-:W-:Y:S01]  /*4630*/  VIADD R22, R22, 0x80 ;  /* 0x0000008016167836 */ /* 0x000fe20000000000 */
[----:B------:R-:W-:Y:S01]  /*4640*/  IADD3 R4, P1, PT, R4, 0x10, RZ ;  /* 0x0000001004047810 */ /* 0x000fe20007f3e0ff */
[----:B------:R-:W-:Y:S01]  /*4650*/  VIADD R20, R20, 0x80 ;  /* 0x0000008014147836 */ /* 0x000fe20000000000 */
[----:B------:R-:W-:Y:S02]  /*4660*/  ISETP.GE.U32.AND P0, PT, R8, UR9, PT ;  /* 0x0000000908007c0c */ /* 0x000fe4000bf06070 */
[----:B------:R-:W-:Y:S02]  /*4670*/  IADD3 R23, PT, PT, R23, 0x4, RZ ;  /* 0x0000000417177810 */ /* 0x000fe40007ffe0ff */
[----:B------:R-:W-:Y:S02]  /*4680*/  IADD3 R7, PT, PT, R7, 0x4, RZ ;  /* 0x0000000407077810 */ /* 0x000fe40007ffe0ff */
[----:B------:R-:W-:-:S02]  /*4690*/  IADD3 R3, PT, PT, R3, 0x200, RZ ;  /* 0x0000020003037810 */ /* 0x000fc40007ffe0ff */
[----:B------:R-:W-:-:S05]  /*46a0*/  IADD3.X R5, PT, PT, RZ, R5, RZ, P1, !PT ;  /* 0x00000005ff057210 */ /* 0x000fca0000ffe4ff */
[----:B------:R-:W-:Y:S05]  /*46b0*/  @!P0 BRA `(.L_x_22069) ;  /* 0xfffffff000408947 */ /* 0x000fea000383ffff */
.L_x_22058:
[----:B------:R-:W-:Y:S05]  /*46c0*/  BSYNC.RECONVERGENT B1 ;  /* 0x0000000000017941 */ /* 0x000fea0003800200 */
.L_x_22057:
[----:B------:R-:W1:Y:S01]  /*46d0*/  SHFL.BFLY PT, R3, R28, 0x2, 0x1f ;  /* 0x0c401f001c037f89 */ /* 0x000e6200000e0000 */
[----:B------:R-:W-:Y:S01]  /*46e0*/  BAR.SYNC.DEFER_BLOCKING 0x0 ;  /* 0x0000000000007b1d */ /* 0x000fe20000010000 */
[----:B------:R-:W-:Y:S02]  /*46f0*/  LOP3.LUT P0, RZ, R2, 0x3, RZ, 0xc0, !PT ;  /* 0x0000000302ff7812 */ /* 0x000fe4000780c0ff */
[----:B--2-4-:R-:W-:-:S03]  /*4700*/  SHF.R.U32.HI R13, RZ, 0x2, R0 ;  /* 0x00000002ff0d7819 */ /* 0x014fc60000011600 */
[----:B------:R-:W-:Y:S01]  /*4710*/  BSSY.RECONVERGENT B0, `(.L_x_22070) ;  /* 0x000001d000007945 */ /* 0x000fe20003800200 */
[----:B------:R-:W0:Y:S04]  /*4720*/  SHFL.BFLY PT, R4, R27, 0x2, 0x1f ;  /* 0x0c401f001b047f89 */ /* 0x000e2800000e0000 */
[----:B------:R-:W2:Y:S04]  /*4730*/  SHFL.BFLY PT, R7, R26, 0x2, 0x1f ;  /* 0x0c401f001a077f89 */ /* 0x000ea800000e0000 */
[----:B------:R-:W3:Y:S01]  /*4740*/  SHFL.BFLY PT, R6, R25, 0x2, 0x1f ;  /* 0x0c401f0019067f89 */ /* 0x000ee200000e0000 */
[----:B-1----:R-:W-:Y:S01]  /*4750*/  FADD.FTZ R3, R3, R28 ;  /* 0x0000001c03037221 */ /* 0x002fe20000010000 */
[----:B0-----:R-:W-:-:S04]  /*4760*/  FADD.FTZ R5, R4, R27 ;  /* 0x0000001b04057221 */ /* 0x001fc80000010000 */
[----:B------:R-:W0:Y:S01]  /*4770*/  SHFL.BFLY PT, R4, R3, 0x1, 0x1f ;  /* 0x0c201f0003047f89 */ /* 0x000e2200000e0000 */
[----:B--2---:R-:W-:Y:S01]  /*4780*/  FADD.FTZ R8, R7, R26 ;  /* 0x0000001a07087221 */ /* 0x004fe20000010000 */
[----:B------:R-:W-:Y:S01]  /*4790*/  LOP3.LUT R7, R2, 0x3c0, RZ, 0xc0, !PT ;  /* 0x000003c002077812 */ /* 0x000fe200078ec0ff */
[----:B---3--:R-:W-:-:S03]  /*47a0*/  FADD.FTZ R10, R6, R25 ;  /* 0x00000019060a7221 */ /* 0x008fc60000010000 */
[----:B------:R-:W1:Y:S01]  /*47b0*/  SHFL.BFLY PT, R9, R8, 0x1, 0x1f ;  /* 0x0c201f0008097f89 */ /* 0x000e6200000e0000 */
[----:B------:R-:W-:-:S03]  /*47c0*/  ISETP.NE.OR P1, PT, R7, 0x40, P0 ;  /* 0x000000400700780c */ /* 0x000fc60000725670 */
[----:B------:R-:W2:Y:S04]  /*47d0*/  SHFL.BFLY PT, R6, R5, 0x1, 0x1f ;  /* 0x0c201f0005067f89 */ /* 0x000ea800000e0000 */
[----:B------:R-:W3:Y:S01]  /*47e0*/  SHFL.BFLY PT, R11, R10, 0x1, 0x1f ;  /* 0x0c201f000a0b7f89 */ /* 0x000ee200000e0000 */
[----:B0-----:R-:W-:Y:S01]  /*47f0*/  FADD.FTZ R4, R3, R4 ;  /* 0x0000000403047221 */ /* 0x001fe20000010000 */
[----:B------:R-:W-:Y:S01]  /*4800*/  LOP3.LUT R3, R13, 0x3e0, R2, 0xf8, !PT ;  /* 0x000003e00d037812 */ /* 0x000fe200078ef802 */
[----:B-1----:R-:W-:Y:S01]  /*4810*/  FADD.FTZ R9, R8, R9 ;  /* 0x0000000908097221 */ /* 0x002fe20000010000 */
        /* <DEDUP_REMOVED lines=12> */
.L_x_22071:
[----:B------:R-:W-:Y:S05]  /*48e0*/  BSYNC.RECONVERGENT B0 ;  /* 0x0000000000007941 */ /* 0x000fea0003800200 */
.L_x_22070:
        /* <DEDUP_REMOVED lines=57> */
.L_x_22072:
        /* <DEDUP_REMOVED lines=16> */
.L_x_27561:


//--------------------- .text._ZN4vllm25paged_attention_v2_kernelIttLi256ELi16ELi128ELNS_18Fp8KVCacheDataTypeE0ELb0ELi512EEEvPfS2_PT_PKS3_PKT0_S9_ifPKiSB_iPKfiiiSD_SD_iiiii --------------------------
	.section	.text._ZN4vllm25paged_attention_v2_kernelIttLi256ELi16ELi128ELNS_18Fp8KVCacheDataTypeE0ELb0ELi512EEEvPfS2_PT_PKS3_PKT0_S9_ifPKiSB_iPKfiiiSD_SD_iiiii,"ax",@progbits
	.align	128
        .global         _ZN4vllm25paged_attention_v2_kernelIttLi256ELi16ELi128ELNS_18Fp8KVCacheDataTypeE0ELb0ELi512EEEvPfS2_PT_PKS3_PKT0_S9_ifPKiSB_iPKfiiiSD_SD_iiiii
        .type           _ZN4vllm25paged_attention_v2_kernelIttLi256ELi16ELi128ELNS_18Fp8KVCacheDataTypeE0ELb0ELi512EEEvPfS2_PT_PKS3_PKT0_S9_ifPKiSB_iPKfiiiSD_SD_iiiii,@function
        .size           _ZN4vllm25paged_attention_v2_kernelIttLi256ELi16ELi128ELNS_18Fp8KVCacheDataTypeE0ELb0ELi512EEEvPfS2_PT_PKS3_PKT0_S9_ifPKiSB_iPKfiiiSD_SD_iiiii,(.L_x_27562 - _ZN4vllm25paged_attention_v2_kernelIttLi256ELi16ELi128ELNS_18Fp8KVCacheDataTypeE0ELb0ELi512EEEvPfS2_PT_PKS3_PKT0_S9_ifPKiSB_iPKfiiiSD_SD_iiiii)
        .other          _ZN4vllm25paged_attention_v2_kernelIttLi256ELi16ELi128ELNS_18Fp8KVCacheDataTypeE0ELb0ELi512EEEvPfS2_PT_PKS3_PKT0_S9_ifPKiSB_iPKfiiiSD_SD_iiiii,@"STO_CUDA_ENTRY STV_DEFAULT"
_ZN4vllm25paged_attention_v2_kernelIttLi256ELi16ELi128ELNS_18Fp8KVCacheDataTypeE0ELb0ELi512EEEvPfS2_PT_PKS3_PKT0_S9_ifPKiSB_iPKfiiiSD_SD_iiiii:
.text._ZN4vllm25paged_attention_v2_kernelIttLi256ELi16ELi128ELNS_18Fp8KVCacheDataTypeE0ELb0ELi512EEEvPfS2_PT_PKS3_PKT0_S9_ifPKiSB_iPKfiiiSD_SD_iiiii:
        /* <DEDUP_REMOVED lines=11> */
[----:B------:R-:W1:Y:S01]  /*00b0*/  LDC.64 R6, c[0x0][0x3d0] ;  /* 0x0000f400ff067b82 */ /* 0x000e620000000a00 */
[----:B------:R-:W2:Y:S01]  /*00c0*/  LDCU UR4, c[0x0][0x3d8] ;  /* 0x00007b00ff0477ac */ /* 0x000ea20008000800 */
[----:B------:R-:W3:Y:S06]  /*00d0*/  S2R R3, SR_CTAID.X ;  /* 0x0000000000037919 */ /* 0x000eec0000002500 */
[----:B------:R-:W4:Y:S01]  /*00e0*/  LDC R15, c[0x0][0x3b0] ;  /* 0x0000ec00ff0f7b82 */ /* 0x000f220000000800 */
[----:B------:R-:W-:Y:S01]  /*00f0*/  IMAD.MOV.U32 R47, RZ, RZ, RZ ;  /* 0x000000ffff2f7224 */ /* 0x000fe200078e00ff */
[----:B------:R-:W0:Y:S01]  /*0100*/  LDCU UR8, c[0x0][0x3e0] ;  /* 0x00007c00ff0877ac */ /* 0x000e220008000800 */
[----:B------:R-:W0:Y:S05]  /*0110*/  LDCU UR9, c[0x0][0x3dc] ;  /* 0x00007b80ff0977ac */ /* 0x000e2a0008000800 */
[----:B------:R-:W4:Y:S01]  /*0120*/  LDC R12, c[0x0][0x370] ;  /* 0x0000dc00ff0c7b82 */ /* 0x000f220000000800 */
[----:B------:R-:W0:Y:S01]  /*0130*/  LDCU UR12, c[0x0][0x3b4] ;  /* 0x00007680ff0c77ac */ /* 0x000e220008000800 */
[----:B--2---:R-:W-:Y:S01]  /*0140*/  IMAD R4, R40, UR4, RZ ;  /* 0x0000000428047c24 */ /* 0x004fe2000f8e02ff */
[----:B------:R-:W2:Y:S01]  /*0150*/  LDCU.64 UR10, c[0x0][0x3a0] ;  /* 0x00007400ff0a77ac */ /* 0x000ea20008000a00 */
[----:B-1----:R-:W-:-:S04]  /*0160*/  ISETP.NE.U32.AND P0, PT, R6, RZ, PT ;  /* 0x000000ff0600720c */ /* 0x002fc80003f05070 */
[----:B------:R-:W-:Y:S02]  /*0170*/  ISETP.NE.AND.EX P0, PT, R7, RZ, PT, P0 ;  /* 0x000000ff0700720c */ /* 0x000fe40003f05300 */
[----:B0-----:R-:W-:-:S13]  /*0180*/  ISETP.GT.U32.AND P1, PT, R2, 0x3f, PT ;  /* 0x0000003f0200780c */ /* 0x001fda0003f24070 */
[----:B------:R-:W0:Y:S01]  /*0190*/  @!P1 LDC.64 R10, c[0x0][0x398] ;  /* 0x0000e600ff0a9b82 */ /* 0x000e220000000a00 */
[----:B------:R-:W-:Y:S02]  /*01a0*/  @!P1 SHF.L.U32 R5, R2, 0x2, RZ ;  /* 0x0000000202059819 */ /* 0x000fe400000006ff */
[----:B---3--:R-:W-:-:S04]  /*01b0*/  @!P1 SHF.L.U32 R6, R3, 0x8, RZ ;  /* 0x0000000803069819 */ /* 0x008fc800000006ff */
[----:B------:R-:W-:Y:S02]  /*01c0*/  @!P1 IADD3 R5, P2, P3, R5, R4, R6 ;  /* 0x0000000405059210 */ /* 0x000fe40007b5e006 */
[----:B------:R-:W-:-:S04]  /*01d0*/  SHF.R.S32.HI R4, RZ, 0x1f, R4 ;  /* 0x0000001fff047819 */ /* 0x000fc80000011404 */
[----:B------:R-:W-:Y:S02]  /*01e0*/  @!P1 IADD3.X R4, PT, PT, RZ, R4, RZ, P2, P3 ;  /* 0x00000004ff049210 */ /* 0x000fe400017e64ff */
[----:B0-----:R-:W-:-:S04]  /*01f0*/  @!P1 LEA R6, P2, R5, R10, 0x1 ;  /* 0x0000000a05069211 */ /* 0x001fc800078408ff */
[----:B------:R-:W-:Y:S02]  /*0200*/  @!P1 LEA.HI.X R7, R5, R11, R4, 0x1, P2 ;  /* 0x0000000b05079211 */ /* 0x000fe400010f0c04 */
[----:B----4-:R-:W-:Y:S01]  /*0210*/  IABS R13, R15 ;  /* 0x0000000f000d7213 */ /* 0x010fe20000000000 */
[----:B------:R-:W0:Y:S03]  /*0220*/  @P0 LDC.64 R4, c[0x0][0x3d0] ;  /* 0x0000f400ff040b82 */ /* 0x000e260000000a00 */
[----:B------:R-:W3:Y:S01]  /*0230*/  @!P1 LDG.E.64.CONSTANT R6, desc[UR6][R6.64] ;  /* 0x0000000606069981 */ /* 0x000ee2000c1e9b00 */
[----:B------:R-:W1:Y:S08]  /*0240*/  I2F.RP R8, R13 ;  /* 0x0000000d00087306 */ /* 0x000e700000209400 */
[----:B-1----:R-:W1:Y:S01]  /*0250*/  MUFU.RCP R8, R8 ;  /* 0x0000000800087308 */ /* 0x002e620000001000 */
[----:B0-----:R-:W-:-:S05]  /*0260*/  @P0 IMAD.WIDE.U32 R4, R3, 0x4, R4 ;  /* 0x0000000403040825 */ /* 0x001fca00078e0004 */
[----:B------:R0:W5:Y:S01]  /*0270*/  @P0 LDG.E.CONSTANT R47, desc[UR6][R4.64] ;  /* 0x00000006042f0981 */ /* 0x000162000c1e9900 */
[----:B------:R-:W4:Y:S01]  /*0280*/  S2UR UR5, SR_CgaCtaId ;  /* 0x00000000000579c3 */ /* 0x000f220000008800 */
[----:B------:R-:W-:Y:S01]  /*0290*/  UMOV UR4, 0x400 ;  /* 0x0000040000047882 */ /* 0x000fe20000000000 */
[----:B------:R-:W-:Y:S01]  /*02a0*/  BSSY B0, `(.L_x_22073) ;  /* 0x000023b000007945 */ /* 0x000fe20003800000 */
[----:B------:R-:W-:Y:S02]  /*02b0*/  MOV R46, UR4 ;  /* 0x00000004002e7c02 */ /* 0x000fe40008000f00 */
[----:B------:R-:W2:Y:S01]  /*02c0*/  LDCU UR4, c[0x0][0x3c8] ;  /* 0x00007900ff0477ac */ /* 0x000ea20008000800 */
[----:B------:R-:W-:Y:S02]  /*02d0*/  MOV R44, 0xff7fffff ;  /* 0xff7fffff002c7802 */ /* 0x000fe40000000f00 */
[----:B-1----:R-:W-:Y:S02]  /*02e0*/  IADD3 R10, PT, PT, R8, 0xffffffe, RZ ;  /* 0x0ffffffe080a7810 */ /* 0x002fe40007ffe0ff */
[----:B0-----:R-:W-:-:S02]  /*02f0*/  IABS R4, R12 ;  /* 0x0000000c00047213 */ /* 0x001fc40000000000 */
        /* <DEDUP_REMOVED lines=15> */
[----:B------:R-:W-:-:S05]  /*03f0*/  @P0 IADD3 R11, PT, PT, R11, 0x1, RZ ;  /* 0x000000010b0b0810 */ /* 0x000fca0007ffe0ff */
[----:B------:R-:W-:-:S05]  /*0400*/  IMAD.MOV.U32 R12, RZ, RZ, R11 ;  /* 0x000000ffff0c7224 */ /* 0x000fca00078e000b */
[----:B------:R-:W-:Y:S02]  /*0410*/  @!P3 IADD3 R12, PT, PT, RZ, -R12, RZ ;  /* 0x8000000cff0cb210 */ /* 0x000fe40007ffe0ff */
[----:B------:R-:W-:Y:S02]  /*0420*/  @!P2 LOP3.LUT R12, RZ, R15, RZ, 0x33, !PT ;  /* 0x0000000fff0ca212 */ /* 0x000fe400078e33ff */
[----:B------:R-:W-:Y:S02]  /*0430*/  SHF.R.U32.HI R15, RZ, 0x1, R2 ;  /* 0x00000001ff0f7819 */ /* 0x000fe40000011602 */
        /* <DEDUP_REMOVED lines=11> */
[----:B------:R-:W-:-:S05]  /*04f0*/  IADD3 R11, PT, PT, RZ, -R14, RZ ;  /* 0x8000000eff0b7210 */ /* 0x000fca0007ffe0ff */
[----:B------:R-:W-:-:S04]  /*0500*/  IMAD.HI.U32 R8, R5, R10, RZ ;  /* 0x0000000a05087227 */ /* 0x000fc800078e00ff */
[----:B------:R-:W-:Y:S01]  /*0510*/  IMAD R4, R8, R11, R10 ;  /* 0x0000000b08047224 */ /* 0x000fe200078e020a */
[----:B------:R-:W-:Y:S01]  /*0520*/  SHF.L.U32 R10, R2, 0x8, RZ ;  /* 0x00000008020a7819 */ /* 0x000fe200000006ff */
[----:B----4-:R-:W-:-:S03]  /*0530*/  IMAD.U32 R5, RZ, RZ, UR5 ;  /* 0x00000005ff057e24 */ /* 0x010fc6000f8e00ff */
[----:B------:R-:W-:Y:S02]  /*0540*/  ISETP.GT.U32.AND P2, PT, R13, R4, PT ;  /* 0x000000040d00720c */ /* 0x000fe40003f44070 */
[----:B------:R-:W-:Y:S02]  /*0550*/  LOP3.LUT R10, R10, 0x100, RZ, 0xc0, !PT ;  /* 0x000001000a0a7812 */ /* 0x000fe400078ec0ff */
[----:B------:R-:W-:-:S04]  /*0560*/  LEA R11, R5, R46, 0x18 ;  /* 0x0000002e050b7211 */ /* 0x000fc800078ec0ff */
[----:B------:R-:W-:Y:S02]  /*0570*/  IADD3 R10, PT, PT, R10, R11, RZ ;  /* 0x0000000b0a0a7210 */ /* 0x000fe40007ffe0ff */
[----:B------:R-:W-:Y:S02]  /*0580*/  LEA R11, R0, 0x20, 0x5 ;  /* 0x00000020000b7811 */ /* 0x000fe400078e28ff */
[----:B------:R-:W-:Y:S02]  /*0590*/  @!P1 LEA R10, R15, R10, 0x3 ;  /* 0x0000000a0f0a9211 */ /* 0x000fe400078e18ff */
[-C--:B------:R-:W-:Y:S02]  /*05a0*/  @!P2 IADD3 R4, PT, PT, R4, -R13.reuse, RZ ;  /* 0x8000000d0404a210 */ /* 0x080fe40007ffe0ff */
[----:B------:R-:W-:Y:S02]  /*05b0*/  @!P2 IADD3 R8, PT, PT, R8, 0x1, RZ ;  /* 0x000000010808a810 */ /* 0x000fe40007ffe0ff */
[----:B------:R-:W-:-:S02]  /*05c0*/  ISETP.GE.U32.AND P0, PT, R4, R13, PT ;  /* 0x0000000d0400720c */ /* 0x000fc40003f06070 */
[----:B------:R-:W-:Y:S02]  /*05d0*/  LOP3.LUT R4, R3, R12, RZ, 0x3c, !PT ;  /* 0x0000000c03047212 */ /* 0x000fe400078e3cff */
[----:B------:R-:W-:Y:S02]  /*05e0*/  SHF.R.U32.HI R13, RZ, 0x5, R2 ;  /* 0x00000005ff0d7819 */ /* 0x000fe40000011602 */
[----:B------:R-:W-:Y:S01]  /*05f0*/  ISETP.GE.AND P3, PT, R4, RZ, PT ;  /* 0x000000ff0400720c */ /* 0x000fe20003f66270 */
[----:B------:R-:W-:Y:S01]  /*0600*/  VIADD R4, R48, 0xf ;  /* 0x0000000f30047836 */ /* 0x000fe20000000000 */
[----:B------:R-:W-:-:S04]  /*0610*/  LEA R45, R0, R13, 0x5 ;  /* 0x0000000d002d7211 */ /* 0x000fc800078e28ff */
[----:B------:R-:W-:Y:S02]  /*0620*/  SHF.R.U32.HI R4, RZ, 0x4, R4 ;  /* 0x00000004ff047819 */ /* 0x000fe40000011604 */
[----:B------:R-:W-:Y:S02]  /*0630*/  @P0 IADD3 R8, PT, PT, R8, 0x1, RZ ;  /* 0x0000000108080810 */ /* 0x000fe40007ffe0ff */
[----:B------:R-:W-:-:S03]  /*0640*/  VIMNMX.U32 R11, PT, PT, R4, R11, PT ;  /* 0x0000000b040b7248 */ /* 0x000fc60003fe0000 */
[----:B------:R-:W-:Y:S01]  /*0650*/  IMAD.MOV.U32 R4, RZ, RZ, R8 ;  /* 0x000000ffff047224 */ /* 0x000fe200078e0008 */
[----:B------:R-:W-:Y:S01]  /*0660*/  ISETP.GE.U32.AND P0, PT, R45, R11, PT ;  /* 0x0000000b2d00720c */ /* 0x000fe20003f06070 */
[----:B--2---:R-:W-:-:S03]  /*0670*/  IMAD R11, R40, UR4, RZ ;  /* 0x00000004280b7c24 */ /* 0x004fc6000f8e02ff */
[----:B------:R-:W-:Y:S01]  /*0680*/  @!P3 IADD3 R4, PT, PT, RZ, -R4, RZ ;  /* 0x80000004ff04b210 */ /* 0x000fe20007ffe0ff */
[----:B---3--:R0:W-:Y:S01]  /*0690*/  @!P1 STS.64 [R10], R6 ;  /* 0x000000060a009388 */ /* 0x0081e20000000a00 */
[----:B------:R-:W-:Y:S01]  /*06a0*/  BAR.SYNC.DEFER_BLOCKING 0x0 ;  /* 0x0000000000007b1d */ /* 0x000fe20000010000 */
[----:B------:R-:W-:-:S13]  /*06b0*/  ISETP.NE.AND P1, PT, R12, RZ, PT ;  /* 0x000000ff0c00720c */ /* 0x000fda0003f25270 */
[----:B------:R-:W-:Y:S01]  /*06c0*/  @!P1 LOP3.LUT R4, RZ, R12, RZ, 0x33, !PT ;  /* 0x0000000cff049212 */ /* 0x000fe200078e33ff */
[----:B0-----:R-:W-:Y:S06]  /*06d0*/  @P0 BRA `(.L_x_22074) ;  /* 0x0000001c00dc0947 */ /* 0x001fec0003800000 */
[----:B------:R-:W0:Y:S01]  /*06e0*/  LDCU.64 UR4, c[0x0][0x3b8] ;  /* 0x00007700ff0477ac */ /* 0x000e220008000a00 */
[----:B------:R-:W-:Y:S01]  /*06f0*/  IMAD.WIDE.U32 R6, R45, 0x4, RZ ;  /* 0x000000042d067825 */ /* 0x000fe200078e00ff */
[----:B------:R-:W-:Y:S02]  /*0700*/  SHF.L.U32 R2, R15, 0x2, RZ ;  /* 0x000000020f027819 */ /* 0x000fe400000006ff */
[----:B------:R-:W-:Y:S01]  /*0710*/  LEA R9, R13, R9, 0x4 ;  /* 0x000000090d097211 */ /* 0x000fe200078e20ff */
[----:B------:R-:W-:Y:S01]  /*0720*/  VIADD R46, R46, 0x220 ;  /* 0x000002202e2e7836 */ /* 0x000fe20000000000 */
[----:B------:R-:W-:Y:S01]  /*0730*/  LOP3.LUT R8, R2, 0x3c, RZ, 0xc0, !PT ;  /* 0x0000003c02087812 */ /* 0x000fe200078ec0ff */
[----:B------:R-:W-:Y:S01]  /*0740*/  IMAD.WIDE R6, R11, 0x4, R6 ;  /* 0x000000040b067825 */ /* 0x000fe200078e0206 */
[----:B------:R-:W-:Y:S02]  /*0750*/  LOP3.LUT R2, R15, 0xf, RZ, 0xc0, !PT ;  /* 0x0000000f0f027812 */ /* 0x000fe400078ec0ff */
[----:B------:R-:W-:-:S02]  /*0760*/  LEA R5, R5, R46, 0x18 ;  /* 0x0000002e05057211 */ /* 0x000fc400078ec0ff */
[----:B------:R-:W-:Y:S02]  /*0770*/  LEA R8, R13, R8, 0x6 ;  /* 0x000000080d087211 */ /* 0x000fe400078e30ff */
[----:B------:R-:W-:Y:S02]  /*0780*/  IADD3 R9, PT, PT, R2, R9, RZ ;  /* 0x0000000902097210 */ /* 0x000fe40007ffe0ff */
[----:B------:R-:W-:Y:S01]  /*0790*/  MOV R44, 0xff7fffff ;  /* 0xff7fffff002c7802 */ /* 0x000fe20000000f00 */
[----:B------:R-:W-:Y:S01]  /*07a0*/  IMAD.IADD R42, R8, 0x1, R5 ;  /* 0x00000001082a7824 */ /* 0x000fe200078e0205 */
[----:B0-----:R-:W-:Y:S02]  /*07b0*/  IADD3 R6, P0, PT, R6, UR4, RZ ;  /* 0x0000000406067c10 */ /* 0x001fe4000ff1e0ff */
[----:B------:R-:W-:Y:S02]  /*07c0*/  IADD3 R43, PT, PT, -R48, R9, RZ ;  /* 0x00000009302b7210 */ /* 0x000fe40007ffe1ff */
[----:B------:R-:W-:-:S02]  /*07d0*/  IADD3.X R7, PT, PT, R7, UR5, RZ, P0, !PT ;  /* 0x0000000507077c10 */ /* 0x000fc400087fe4ff */
[----:B------:R-:W-:-:S07]  /*07e0*/  IADD3 R41, PT, PT, R9, 0x1, RZ ;  /* 0x0000000109297810 */ /* 0x000fce0007ffe0ff */
.L_x_22076:
[----:B------:R-:W2:Y:S01]  /*07f0*/  LDG.E.CONSTANT R5, desc[UR6][R6.64] ;  /* 0x0000000606057981 */ /* 0x000ea2000c1e9900 */
[----:B------:R-:W-:Y:S01]  /*0800*/  IMAD R9, R4, UR8, RZ ;  /* 0x0000000804097c24 */ /* 0x000fe2000f8e02ff */
[----:B0-----:R-:W0:Y:S02]  /*0810*/  S2R R2, SR_TID.X ;  /* 0x0000000000027919 */ /* 0x001e240000002100 */
[----:B0-----:R-:W-:-:S05]  /*0820*/  IMAD.SHL.U32 R10, R2, 0x4, RZ ;  /* 0x00000004020a7824 */ /* 0x001fca00078e00ff */
[----:B------:R-:W-:-:S04]  /*0830*/  LOP3.LUT R8, R10, 0x78, RZ, 0xc0, !PT ;  /* 0x000000780a087812 */ /* 0x000fc800078ec0ff */
[----:B------:R-:W-:-:S04]  /*0840*/  IADD3 R8, P0, PT, R9, R8, RZ ;  /* 0x0000000809087210 */ /* 0x000fc80007f1e0ff */
[----:B------:R-:W-:Y:S01]  /*0850*/  LEA.HI.X.SX32 R9, R9, RZ, 0x1, P0 ;  /* 0x000000ff09097211 */ /* 0x000fe200000f0eff */
[----:B------:R-:W0:Y:S02]  /*0860*/  S2UR UR4, SR_CgaCtaId ;  /* 0x00000000000479c3 */ /* 0x000e240000008800 */
[----:B--2---:R-:W-:Y:S01]  /*0870*/  IMAD.WIDE R8, R5, UR9, R8 ;  /* 0x0000000905087c25 */ /* 0x004fe2000f8e0208 */
[----:B------:R-:W-:-:S04]  /*0880*/  LOP3.LUT R5, R10, 0x4, RZ, 0xc0, !PT ;  /* 0x000000040a057812 */ /* 0x000fc800078ec0ff */
[----:B------:R-:W-:-:S04]  /*0890*/  IADD3 R5, P0, PT, R8, R5, RZ ;  /* 0x0000000508057210 */ /* 0x000fc80007f1e0ff */
[----:B------:R-:W-:Y:S02]  /*08a0*/  IADD3.X R8, PT, PT, RZ, R9, RZ, P0, !PT ;  /* 0x00000009ff087210 */ /* 0x000fe400007fe4ff */
[----:B------:R-:W-:-:S04]  /*08b0*/  LEA R50, P0, R5, UR10, 0x1 ;  /* 0x0000000a05327c11 */ /* 0x000fc8000f8008ff */
[----:B------:R-:W-:-:S05]  /*08c0*/  LEA.HI.X R51, R5, UR11, R8, 0x1, P0 ;  /* 0x0000000b05337c11 */ /* 0x000fca00080f0c08 */
[----:B------:R-:W2:Y:S04]  /*08d0*/  LDG.E.64.CONSTANT R32, desc[UR6][R50.64+0x100] ;  /* 0x0001000632207981 */ /* 0x000ea8000c1e9b00 */
[----:B------:R-:W3:Y:S04]  /*08e0*/  LDG.E.64.CONSTANT R34, desc[UR6][R50.64] ;  /* 0x0000000632227981 */ /* 0x000ee8000c1e9b00 */
[----:B------:R-:W4:Y:S04]  /*08f0*/  LDG.E.64.CONSTANT R20, desc[UR6][R50.64+0x200] ;  /* 0x0002000632147981 */ /* 0x000f28000c1e9b00 */
[----:B------:R-:W4:Y:S04]  /*0900*/  LDG.E.64.CONSTANT R30, desc[UR6][R50.64+0x300] ;  /* 0x00030006321e7981 */ /* 0x000f28000c1e9b00 */
[----:B------:R-:W4:Y:S04]  /*0910*/  LDG.E.64.CONSTANT R28, desc[UR6][R50.64+0x400] ;  /* 0x00040006321c7981 */ /* 0x000f28000c1e9b00 */
[----:B------:R-:W4:Y:S04]  /*0920*/  LDG.E.64.CONSTANT R24, desc[UR6][R50.64+0x500] ;  /* 0x0005000632187981 */ /* 0x000f28000c1e9b00 */
[----:B------:R-:W4:Y:S04]  /*0930*/  LDG.E.64.CONSTANT R26, desc[UR6][R50.64+0x600] ;  /* 0x00060006321a7981 */ /* 0x000f28000c1e9b00 */
[----:B------:R-:W4:Y:S04]  /*0940*/  LDG.E.64.CONSTANT R18, desc[UR6][R50.64+0x700] ;  /* 0x0007000632127981 */ /* 0x000f28000c1e9b00 */
[----:B------:R-:W4:Y:S01]  /*0950*/  LDG.E.64.CONSTANT R16, desc[UR6][R50.64+0x800] ;  /* 0x0008000632107981 */ /* 0x000f22000c1e9b00 */
[----:B------:R-:W-:Y:S01]  /*0960*/  UMOV UR5, 0x400 ;  /* 0x0000040000057882 */ /* 0x000fe20000000000 */
[----:B0-----:R-:W-:Y:S01]  /*0970*/  IMAD.U32 R5, RZ, RZ, UR4 ;  /* 0x00000004ff057e24 */ /* 0x001fe2000f8e00ff */
[----:B------:R-:W-:Y:S01]  /*0980*/  SHF.L.U32 R8, R2, 0x8, RZ ;  /* 0x0000000802087819 */ /* 0x000fe200000006ff */
[----:B------:R-:W4:Y:S01]  /*0990*/  LDG.E.64.CONSTANT R22, desc[UR6][R50.64+0x900] ;  /* 0x0009000632167981 */ /* 0x000f22000c1e9b00 */
[----:B------:R-:W-:-:S02]  /*09a0*/  MOV R46, UR5 ;  /* 0x00000005002e7c02 */ /* 0x000fc40008000f00 */
[----:B------:R-:W-:Y:S01]  /*09b0*/  LOP3.LUT R8, R8, 0x100, RZ, 0xc0, !PT ;  /* 0x0000010008087812 */ /* 0x000fe200078ec0ff */
[----:B------:R-:W4:Y:S01]  /*09c0*/  LDG.E.64.CONSTANT R36, desc[UR6][R50.64+0xa00] ;  /* 0x000a000632247981 */ /* 0x000f22000c1e9b00 */
[----:B------:R-:W-:-:S04]  /*09d0*/  LEA R49, R5, R46, 0x18 ;  /* 0x0000002e05317211 */ /* 0x000fc800078ec0ff */
[----:B------:R-:W-:-:S05]  /*09e0*/  IADD3 R49, PT, PT, R8, R49, RZ ;  /* 0x0000003108317210 */ /* 0x000fca0007ffe0ff */
[----:B------:R-:W0:Y:S02]  /*09f0*/  LDS.128 R8, [R49] ;  /* 0x0000000031087984 */ /* 0x000e240000000c00 */
[----:B0-----:R-:W-:Y:S02]  /*0a00*/  HADD2.F32 R12, -RZ, R10.H0_H0 ;  /* 0x2000000aff0c7230 */ /* 0x001fe40000004100 */
[----:B------:R-:W-:Y:S02]  /*0a10*/  HADD2.F32 R38, -RZ, R8.H0_H0 ;  /* 0x20000008ff267230 */ /* 0x000fe40000004100 */
[----:B------:R-:W-:Y:S02]  /*0a20*/  HADD2.F32 R10, -RZ, R10.H1_H1 ;  /* 0x3000000aff0a7230 */ /* 0x000fe40000004100 */
[----:B------:R-:W-:Y:S02]  /*0a30*/  HADD2.F32 R8, -RZ, R8.H1_H1 ;  /* 0x30000008ff087230 */ /* 0x000fe40000004100 */
[----:B--2---:R-:W-:-:S05]  /*0a40*/  HADD2.F32 R13, -RZ, R32.H0_H0 ;  /* 0x20000020ff0d7230 */ /* 0x004fca0000004100 */
[----:B------:R-:W-:Y:S01]  /*0a50*/  FMUL.FTZ R15, R12, R13 ;  /* 0x0000000d0c0f7220 */ /* 0x000fe20000410000 */
[----:B---3--:R-:W-:-:S05]  /*0a60*/  HADD2.F32 R13, -RZ, R34.H0_H0 ;  /* 0x20000022ff0d7230 */ /* 0x008fca0000004100 */
[----:B------:R-:W-:Y:S02]  /*0a70*/  FFMA.FTZ R38, R38, R13, R15 ;  /* 0x0000000d26267223 */ /* 0x000fe4000001000f */
[----:B------:R-:W0:Y:S01]  /*0a80*/  LDS.128 R12, [R49+0x10] ;  /* 0x00001000310c7984 */ /* 0x000e220000000c00 */
[----:B------:R-:W-:-:S05]  /*0a90*/  HADD2.F32 R39, -RZ, R32.H1_H1 ;  /* 0x30000020ff277230 */ /* 0x000fca0000004100 */
[----:B------:R-:W-:Y:S01]  /*0aa0*/  FMUL.FTZ R53, R10, R39 ;  /* 0x000000270a357220 */ /* 0x000fe20000410000 */
[----:B------:R-:W-:Y:S02]  /*0ab0*/  HADD2.F32 R39, -RZ, R34.H1_H1 ;  /* 0x30000022ff277230 */ /* 0x000fe40000004100 */
[----:B------:R-:W-:-:S03]  /*0ac0*/  HADD2.F32 R32, -RZ, R11.H1_H1 ;  /* 0x3000000bff207230 */ /* 0x000fc60000004100 */
[----:B------:R-:W-:Y:S01]  /*0ad0*/  FFMA.FTZ R8, R8, R39, R53 ;  /* 0x0000002708087223 */ /* 0x000fe20000010035 */
[--C-:B------:R-:W-:Y:S02]  /*0ae0*/  HADD2.F32 R39, -RZ, R33.reuse.H0_H0 ;  /* 0x20000021ff277230 */ /* 0x100fe40000004100 */
        /* <DEDUP_REMOVED lines=8> */
[----:B------:R-:W-:Y:S02]  /*0b70*/  FFMA.FTZ R32, R32, R35, R33 ;  /* 0x0000002320207223 */ /* 0x000fe40000010021 */
[----:B------:R-:W2:Y:S01]  /*0b80*/  LDG.E.64.CONSTANT R34, desc[UR6][R50.64+0xb00] ;  /* 0x000b000632227981 */ /* 0x000ea2000c1e9b00 */
[----:B------:R-:W-:Y:S01]  /*0b90*/  FFMA.FTZ R10, R10, R11, R39 ;  /* 0x0000000b0a0a7223 */ /* 0x000fe20000010027 */
[--C-:B0-----:R-:W-:Y:S02]  /*0ba0*/  HADD2.F32 R9, -RZ, R12.reuse.H0_H0 ;  /* 0x2000000cff097230 */ /* 0x101fe40000004100 */
[----:B------:R-:W-:-:S02]  /*0bb0*/  HADD2.F32 R11, -RZ, R12.H1_H1 ;  /* 0x3000000cff0b7230 */ /* 0x000fc40000004100 */
[--C-:B----4-:R-:W-:Y:S02]  /*0bc0*/  HADD2.F32 R12, -RZ, R20.reuse.H0_H0 ;  /* 0x20000014ff0c7230 */ /* 0x110fe40000004100 */
[----:B------:R-:W-:-:S03]  /*0bd0*/  HADD2.F32 R20, -RZ, R20.H1_H1 ;  /* 0x30000014ff147230 */ /* 0x000fc60000004100 */
[----:B------:R-:W-:Y:S01]  /*0be0*/  FFMA.FTZ R38, R9, R12, R38 ;  /* 0x0000000c09267223 */ /* 0x000fe20000010026 */
[----:B------:R-:W-:Y:S02]  /*0bf0*/  HADD2.F32 R9, -RZ, R13.H0_H0 ;  /* 0x2000000dff097230 */ /* 0x000fe40000004100 */
[----:B------:R-:W-:Y:S01]  /*0c00*/  FFMA.FTZ R12, R11, R20, R8 ;  /* 0x000000140b0c7223 */ /* 0x000fe20000010008 */
[--C-:B------:R-:W-:Y:S02]  /*0c10*/  HADD2.F32 R20, -RZ, R21.reuse.H0_H0 ;  /* 0x20000015ff147230 */ /* 0x100fe40000004100 */
[----:B------:R-:W-:-:S03]  /*0c20*/  HADD2.F32 R21, -RZ, R21.H1_H1 ;  /* 0x30000015ff157230 */ /* 0x000fc60000004100 */
[----:B------:R-:W-:Y:S02]  /*0c30*/  FFMA.FTZ R20, R9, R20, R10 ;  /* 0x0000001409147223 */ /* 0x000fe4000001000a */
[----:B------:R-:W0:Y:S01]  /*0c40*/  LDS.128 R8, [R49+0x20] ;  /* 0x0000200031087984 */ /* 0x000e220000000c00 */
        /* <DEDUP_REMOVED lines=11> */
[----:B------:R-:W3:Y:S01]  /*0d00*/  LDG.E.64.CONSTANT R20, desc[UR6][R50.64+0xc00] ;  /* 0x000c000632147981 */ /* 0x000ee2000c1e9b00 */
[----:B------:R-:W-:Y:S02]  /*0d10*/  HADD2.F32 R15, -RZ, R15.H1_H1 ;  /* 0x3000000fff0f7230 */ /* 0x000fe40000004100 */
[----:B------:R-:W-:Y:S02]  /*0d20*/  HADD2.F32 R31, -RZ, R31.H1_H1 ;  /* 0x3000001fff1f7230 */ /* 0x000fe40000004100 */
[----:B------:R-:W-:-:S03]  /*0d30*/  HADD2.F32 R30, -RZ, R28.H0_H0 ;  /* 0x2000001cff1e7230 */ /* 0x000fc60000004100 */
[----:B------:R-:W-:Y:S01]  /*0d40*/  FFMA.FTZ R32, R15, R31, R32 ;  /* 0x0000001f0f207223 */ /* 0x000fe20000010020 */
[----:B0-----:R-:W-:Y:S02]  /*0d50*/  HADD2.F32 R15, -RZ, R8.H0_H0 ;  /* 0x20000008ff0f7230 */ /* 0x001fe40000004100 */
[----:B------:R-:W-:-:S03]  /*0d60*/  HADD2.F32 R14, -RZ, R9.H0_H0 ;  /* 0x20000009ff0e7230 */ /* 0x000fc60000004100 */
[----:B------:R-:W-:Y:S01]  /*0d70*/  FFMA.FTZ R30, R15, R30, R38 ;  /* 0x0000001e0f1e7223 */ /* 0x000fe20000010026 */
[----:B------:R-:W-:Y:S02]  /*0d80*/  HADD2.F32 R15, -RZ, R8.H1_H1 ;  /* 0x30000008ff0f7230 */ /* 0x000fe40000004100 */
[----:B------:R-:W-:Y:S02]  /*0d90*/  HADD2.F32 R8, -RZ, R28.H1_H1 ;  /* 0x3000001cff087230 */ /* 0x000fe40000004100 */
[--C-:B------:R-:W-:Y:S02]  /*0da0*/  HADD2.F32 R28, -RZ, R29.reuse.H0_H0 ;  /* 0x2000001dff1c7230 */ /* 0x100fe40000004100 */
[----:B------:R-:W-:Y:S02]  /*0db0*/  HADD2.F32 R29, -RZ, R29.H1_H1 ;  /* 0x3000001dff1d7230 */ /* 0x000fe40000004100 */
[----:B------:R-:W-:Y:S02]  /*0dc0*/  HADD2.F32 R9, -RZ, R9.H1_H1 ;  /* 0x30000009ff097230 */ /* 0x000fe40000004100 */
[----:B------:R-:W-:Y:S01]  /*0dd0*/  FFMA.FTZ R8, R15, R8, R12 ;  /* 0x000000080f087223 */ /* 0x000fe2000001000c */
[----:B------:R-:W-:Y:S01]  /*0de0*/  FFMA.FTZ R28, R14, R28, R13 ;  /* 0x0000001c0e1c7223 */ /* 0x000fe2000001000d */
[----:B------:R-:W-:Y:S01]  /*0df0*/  HADD2.F32 R31, -RZ, R24.H0_H0 ;  /* 0x20000018ff1f7230 */ /* 0x000fe20000004100 */
[----:B------:R-:W0:Y:S01]  /*0e00*/  LDS.128 R12, [R49+0x30] ;  /* 0x00003000310c7984 */ /* 0x000e220000000c00 */
[----:B------:R-:W-:Y:S01]  /*0e10*/  FFMA.FTZ R9, R9, R29, R32 ;  /* 0x0000001d09097223 */ /* 0x000fe20000010020 */
[----:B------:R-:W-:-:S02]  /*0e20*/  HADD2.F32 R29, -RZ, R10.H0_H0 ;  /* 0x2000000aff1d7230 */ /* 0x000fc40000004100 */
[----:B------:R-:W4:Y:S01]  /*0e30*/  LDG.E.64.CONSTANT R32, desc[UR6][R50.64+0xd00] ;  /* 0x000d000632207981 */ /* 0x000f22000c1e9b00 */
[----:B------:R-:W-:Y:S02]  /*0e40*/  HADD2.F32 R24, -RZ, R24.H1_H1 ;  /* 0x30000018ff187230 */ /* 0x000fe40000004100 */
[----:B------:R-:W-:Y:S01]  /*0e50*/  FFMA.FTZ R29, R29, R31, R30 ;  /* 0x0000001f1d1d7223 */ /* 0x000fe2000001001e */
[----:B------:R-:W-:Y:S02]  /*0e60*/  HADD2.F32 R31, -RZ, R10.H1_H1 ;  /* 0x3000000aff1f7230 */ /* 0x000fe40000004100 */
[----:B------:R-:W-:-:S03]  /*0e70*/  HADD2.F32 R10, -RZ, R25.H0_H0 ;  /* 0x20000019ff0a7230 */ /* 0x000fc60000004100 */
[----:B------:R-:W-:Y:S01]  /*0e80*/  FFMA.FTZ R8, R31, R24, R8 ;  /* 0x000000181f087223 */ /* 0x000fe20000010008 */
[----:B------:R-:W-:-:S05]  /*0e90*/  HADD2.F32 R31, -RZ, R11.H0_H0 ;  /* 0x2000000bff1f7230 */ /* 0x000fca0000004100 */
[----:B------:R-:W-:Y:S02]  /*0ea0*/  FFMA.FTZ R28, R31, R10, R28 ;  /* 0x0000000a1f1c7223 */ /* 0x000fe4000001001c */
[----:B------:R-:W4:Y:S01]  /*0eb0*/  LDG.E.64.CONSTANT R30, desc[UR6][R50.64+0xe00] ;  /* 0x000e0006321e7981 */ /* 0x000f22000c1e9b00 */
[----:B------:R-:W-:Y:S02]  /*0ec0*/  HADD2.F32 R24, -RZ, R11.H1_H1 ;  /* 0x3000000bff187230 */ /* 0x000fe40000004100 */
[----:B------:R-:W-:Y:S02]  /*0ed0*/  HADD2.F32 R25, -RZ, R25.H1_H1 ;  /* 0x30000019ff197230 */ /* 0x000fe40000004100 */
[----:B------:R-:W-:-:S03]  /*0ee0*/  HADD2.F32 R38, -RZ, R27.H0_H0 ;  /* 0x2000001bff267230 */ /* 0x000fc60000004100 */
[----:B------:R-:W-:Y:S01]  /*0ef0*/  FFMA.FTZ R24, R24, R25, R9 ;  /* 0x0000001918187223 */ /* 0x000fe20000010009 */
[----:B------:R-:W-:Y:S02]  /*0f00*/  HADD2.F32 R25, -RZ, R26.H0_H0 ;  /* 0x2000001aff197230 */ /* 0x000fe40000004100 */
[--C-:B0-----:R-:W-:Y:S02]  /*0f10*/  HADD2.F32 R10, -RZ, R12.reuse.H0_H0 ;  /* 0x2000000cff0a7230 */ /* 0x101fe40000004100 */
[----:B------:R-:W-:Y:S02]  /*0f20*/  HADD2.F32 R9, -RZ, R12.H1_H1 ;  /* 0x3000000cff097230 */ /* 0x000fe40000004100 */
[----:B------:R-:W-:Y:S02]  /*0f30*/  HADD2.F32 R11, -RZ, R13.H0_H0 ;  /* 0x2000000dff0b7230 */ /* 0x000fe40000004100 */
[----:B------:R-:W-:Y:S02]  /*0f40*/  HADD2.F32 R12, -RZ, R26.H1_H1 ;  /* 0x3000001aff0c7230 */ /* 0x000fe40000004100 */
[----:B------:R-:W-:Y:S01]  /*0f50*/  FFMA.FTZ R25, R10, R25, R29 ;  /* 0x000000190a197223 */ /* 0x000fe2000001001d */
[----:B------:R-:W-:-:S02]  /*0f60*/  FFMA.FTZ R38, R11, R38, R28 ;  /* 0x000000260b267223 */ /* 0x000fc4000001001c */
[----:B------:R-:W-:Y:S01]  /*0f70*/  FFMA.FTZ R12, R9, R12, R8 ;  /* 0x0000000c090c7223 */ /* 0x000fe20000010008 */
[----:B------:R-:W4:Y:S04]  /*0f80*/  LDG.E.64.CONSTANT R28, desc[UR6][R50.64+0xf00] ;  /* 0x000f0006321c7981 */ /* 0x000f28000c1e9b00 */
[----:B------:R-:W0:Y:S01]  /*0f90*/  LDS.128 R8, [R49+0x40] ;  /* 0x0000400031087984 */ /* 0x000e220000000c00 */
[----:B------:R-:W-:Y:S02]  /*0fa0*/  HADD2.F32 R27, -RZ, R27.H1_H1 ;  /* 0x3000001bff1b7230 */ /* 0x000fe40000004100 */
        /* <DEDUP_REMOVED lines=10> */
[----:B------:R-:W-:-:S05]  /*1050*/  HADD2.F32 R13, -RZ, R15.H0_H0 ;  /* 0x2000000fff0d7230 */ /* 0x000fca0000004100 */
[----:B------:R-:W-:Y:S01]  /*1060*/  FFMA.FTZ R38, R13, R14, R38 ;  /* 0x0000000e0d267223 */ /* 0x000fe20000010026 */
[----:B------:R-:W-:Y:S02]  /*1070*/  HADD2.F32 R13, -RZ, R16.H0_H0 ;  /* 0x20000010ff0d7230 */ /* 0x000fe40000004100 */
[----:B------:R-:W-:Y:S02]  /*1080*/  HADD2.F32 R15, -RZ, R15.H1_H1 ;  /* 0x3000000fff0f7230 */ /* 0x000fe40000004100 */
[----:B------:R-:W-:Y:S02]  /*1090*/  HADD2.F32 R19, -RZ, R19.H1_H1 ;  /* 0x30000013ff137230 */ /* 0x000fe40000004100 */
[----:B0-----:R-:W-:Y:S02]  /*10a0*/  HADD2.F32 R14, -RZ, R8.H0_H0 ;  /* 0x20000008ff0e7230 */ /* 0x001fe40000004100 */
[----:B------:R-:W-:-:S03]  /*10b0*/  HADD2.F32 R16, -RZ, R16.H1_H1 ;  /* 0x30000010ff107230 */ /* 0x000fc60000004100 */
[----:B------:R-:W-:Y:S01]  /*10c0*/  FFMA.FTZ R25, R14, R13, R25 ;  /* 0x0000000d0e197223 */ /* 0x000fe20000010019 */
[----:B------:R-:W-:Y:S02]  /*10d0*/  HADD2.F32 R13, -RZ, R8.H1_H1 ;  /* 0x30000008ff0d7230 */ /* 0x000fe40000004100 */
[----:B------:R-:W-:Y:S02]  /*10e0*/  FFMA.FTZ R24, R15, R19, R24 ;  /* 0x000000130f187223 */ /* 0x000fe40000010018 */
[----:B------:R-:W4:Y:S01]  /*10f0*/  LDG.E.64.CONSTANT R18, desc[UR6][R50.64+0x1100] ;  /* 0x0011000632127981 */ /* 0x000f22000c1e9b00 */
[----:B------:R-:W-:Y:S02]  /*1100*/  HADD2.F32 R8, -RZ, R17.H0_H0 ;  /* 0x20000011ff087230 */ /* 0x000fe40000004100 */
[----:B------:R-:W-:Y:S01]  /*1110*/  FFMA.FTZ R12, R13, R16, R12 ;  /* 0x000000100d0c7223 */ /* 0x000fe2000001000c */
[----:B------:R-:W-:Y:S02]  /*1120*/  HADD2.F32 R13, -RZ, R9.H0_H0 ;  /* 0x20000009ff0d7230 */ /* 0x000fe40000004100 */
[----:B------:R-:W-:-:S02]  /*1130*/  HADD2.F32 R14, -RZ, R17.H1_H1 ;  /* 0x30000011ff0e7230 */ /* 0x000fc40000004100 */
[----:B------:R-:W-:Y:S02]  /*1140*/  HADD2.F32 R9, -RZ, R9.H1_H1 ;  /* 0x30000009ff097230 */ /* 0x000fe40000004100 */
[----:B------:R-:W-:Y:S01]  /*1150*/  FFMA.FTZ R38, R13, R8, R38 ;  /* 0x000000080d267223 */ /* 0x000fe20000010026 */
[----:B------:R-:W-:Y:S01]  /*1160*/  HADD2.F32 R13, -RZ, R22.H1_H1 ;  /* 0x30000016ff0d7230 */ /* 0x000fe20000004100 */
[----:B------:R-:W4:Y:S01]  /*1170*/  LDG.E.64.CONSTANT R16, desc[UR6][R50.64+0x1200] ;  /* 0x0012000632107981 */ /* 0x000f22000c1e9b00 */
[----:B------:R-:W-:Y:S01]  /*1180*/  FFMA.FTZ R8, R9, R14, R24 ;  /* 0x0000000e09087223 */ /* 0x000fe20000010018 */
[--C-:B------:R-:W-:Y:S02]  /*1190*/  HADD2.F32 R14, -RZ, R10.reuse.H0_H0 ;  /* 0x2000000aff0e7230 */ /* 0x100fe40000004100 */
[----:B------:R-:W-:Y:S02]  /*11a0*/  HADD2.F32 R9, -RZ, R10.H1_H1 ;  /* 0x3000000aff097230 */ /* 0x000fe40000004100 */
[----:B------:R-:W-:-:S03]  /*11b0*/  HADD2.F32 R10, -RZ, R22.H0_H0 ;  /* 0x20000016ff0a7230 */ /* 0x000fc60000004100 */
[----:B------:R-:W-:Y:S02]  /*11c0*/  FFMA.FTZ R9, R9, R13, R12 ;  /* 0x0000000d09097223 */ /* 0x000fe4000001000c */
[----:B------:R-:W-:Y:S02]  /*11d0*/  FFMA.FTZ R22, R14, R10, R25 ;  /* 0x0000000a0e167223 */ /* 0x000fe40000010019 */
[----:B------:R-:W0:Y:S01]  /*11e0*/  LDS.128 R12, [R49+0x50] ;  /* 0x00005000310c7984 */ /* 0x000e220000000c00 */
[----:B------:R-:W-:Y:S02]  /*11f0*/  HADD2.F32 R25, -RZ, R11.H0_H0 ;  /* 0x2000000bff197230 */ /* 0x000fe40000004100 */
[----:B------:R-:W-:-:S05]  /*1200*/  HADD2.F32 R10, -RZ, R23.H0_H0 ;  /* 0x20000017ff0a7230 */ /* 0x000fca0000004100 */
[----:B------:R-:W-:Y:S02]  /*1210*/  FFMA.FTZ R10, R25, R10, R38 ;  /* 0x0000000a190a7223 */ /* 0x000fe40000010026 */
[----:B------:R-:W4:Y:S01]  /*1220*/  LDG.E.64.CONSTANT R24, desc[UR6][R50.64+0x1300] ;  /* 0x0013000632187981 */ /* 0x000f22000c1e9b00 */
[----:B------:R-:W-:Y:S02]  /*1230*/  HADD2.F32 R11, -RZ, R11.H1_H1 ;  /* 0x3000000bff0b7230 */ /* 0x000fe40000004100 */
[----:B------:R-:W-:-:S05]  /*1240*/  HADD2.F32 R23, -RZ, R23.H1_H1 ;  /* 0x30000017ff177230 */ /* 0x000fca0000004100 */
[----:B------:R-:W-:Y:S01]  /*1250*/  FFMA.FTZ R8, R11, R23, R8 ;  /* 0x000000170b087223 */ /* 0x000fe20000010008 */
[----:B------:R-:W-:Y:S02]  /*1260*/  HADD2.F32 R23, -RZ, R36.H0_H0 ;  /* 0x20000024ff177230 */ /* 0x000fe40000004100 */
[----:B0-----:R-:W-:-:S05]  /*1270*/  HADD2.F32 R11, -RZ, R12.H0_H0 ;  /* 0x2000000cff0b7230 */ /* 0x001fca0000004100 */
[----:B------:R-:W-:Y:S02]  /*1280*/  FFMA.FTZ R11, R11, R23, R22 ;  /* 0x000000170b0b7223 */ /* 0x000fe40000010016 */
[----:B------:R-:W4:Y:S01]  /*1290*/  LDG.E.64.CONSTANT R22, desc[UR6][R50.64+0x1400] ;  /* 0x0014000632167981 */ /* 0x000f22000c1e9b00 */
[----:B------:R-:W-:Y:S02]  /*12a0*/  HADD2.F32 R12, -RZ, R12.H1_H1 ;  /* 0x3000000cff0c7230 */ /* 0x000fe40000004100 */
[----:B------:R-:W-:-:S05]  /*12b0*/  HADD2.F32 R36, -RZ, R36.H1_H1 ;  /* 0x30000024ff247230 */ /* 0x000fca0000004100 */
[----:B------:R-:W-:Y:S01]  /*12c0*/  FFMA.FTZ R12, R12, R36, R9 ;  /* 0x000000240c0c7223 */ /* 0x000fe20000010009 */
[----:B------:R-:W-:Y:S02]  /*12d0*/  HADD2.F32 R9, -RZ, R13.H0_H0 ;  /* 0x2000000dff097230 */ /* 0x000fe40000004100 */
[--C-:B------:R-:W-:Y:S02]  /*12e0*/  HADD2.F32 R36, -RZ, R37.reuse.H0_H0 ;  /* 0x20000025ff247230 */ /* 0x100fe40000004100 */
[----:B------:R-:W-:Y:S02]  /*12f0*/  HADD2.F32 R37, -RZ, R37.H1_H1 ;  /* 0x30000025ff257230 */ /* 0x000fe40000004100 */
[----:B------:R-:W-:-:S05]  /*1300*/  HADD2.F32 R13, -RZ, R13.H1_H1 ;  /* 0x3000000dff0d7230 */ /* 0x000fca0000004100 */
[----:B------:R-:W-:Y:S01]  /*1310*/  FFMA.FTZ R13, R13, R37, R8 ;  /* 0x000000250d0d7223 */ /* 0x000fe20000010008 */
[----:B------:R-:W-:Y:S02]  /*1320*/  HADD2.F32 R8, -RZ, R14.H0_H0 ;  /* 0x2000000eff087230 */ /* 0x000fe40000004100 */
[----:B------:R-:W-:Y:S01]  /*1330*/  FFMA.FTZ R36, R9, R36, R10 ;  /* 0x0000002409247223 */ /* 0x000fe2000001000a */
[----:B--2---:R-:W-:-:S05]  /*1340*/  HADD2.F32 R37, -RZ, R34.H0_H0 ;  /* 0x20000022ff257230 */ /* 0x004fca0000004100 */
[----:B------:R-:W-:Y:S02]  /*1350*/  FFMA.FTZ R37, R8, R37, R11 ;  /* 0x0000002508257223 */ /* 0x000fe4000001000b */
[----:B------:R-:W0:Y:S01]  /*1360*/  LDS.128 R8, [R49+0x60] ;  /* 0x0000600031087984 */ /* 0x000e220000000c00 */
[----:B------:R-:W-:Y:S02]  /*1370*/  HADD2.F32 R39, -RZ, R14.H1_H1 ;  /* 0x3000000eff277230 */ /* 0x000fe40000004100 */
[----:B------:R-:W-:Y:S02]  /*1380*/  HADD2.F32 R34, -RZ, R34.H1_H1 ;  /* 0x30000022ff227230 */ /* 0x000fe40000004100 */
[--C-:B------:R-:W-:Y:S02]  /*1390*/  HADD2.F32 R14, -RZ, R35.reuse.H0_H0 ;  /* 0x20000023ff0e7230 */ /* 0x100fe40000004100 */
[----:B------:R-:W-:Y:S02]  /*13a0*/  HADD2.F32 R35, -RZ, R35.H1_H1 ;  /* 0x30000023ff237230 */ /* 0x000fe40000004100 */
[----:B------:R-:W-:Y:S01]  /*13b0*/  FFMA.FTZ R12, R39, R34, R12 ;  /* 0x00000022270c7223 */ /* 0x000fe2000001000c */
[----:B------:R-:W-:-:S02]  /*13c0*/  HADD2.F32 R39, -RZ, R15.H0_H0 ;  /* 0x2000000fff277230 */ /* 0x000fc40000004100 */
[----:B------:R-:W-:-:S03]  /*13d0*/  HADD2.F32 R34, -RZ, R15.H1_H1 ;  /* 0x3000000fff227230 */ /* 0x000fc60000004100 */
[----:B------:R-:W-:Y:S02]  /*13e0*/  FFMA.FTZ R36, R39, R14, R36 ;  /* 0x0000000e27247223 */ /* 0x000fe40000010024 */
[----:B------:R-:W-:Y:S01]  /*13f0*/  FFMA.FTZ R34, R34, R35, R13 ;  /* 0x0000002322227223 */ /* 0x000fe2000001000d */
[--C-:B0-----:R-:W-:Y:S02]  /*1400*/  HADD2.F32 R14, -RZ, R8.reuse.H0_H0 ;  /* 0x20000008ff0e7230 */ /* 0x101fe40000004100 */
[----:B------:R-:W-:Y:S02]  /*1410*/  HADD2.F32 R13, -RZ, R8.H1_H1 ;  /* 0x30000008ff0d7230 */ /* 0x000fe40000004100 */
[--C-:B---3--:R-:W-:Y:S02]  /*1420*/  HADD2.F32 R8, -RZ, R20.reuse.H0_H0 ;  /* 0x20000014ff087230 */ /* 0x108fe40000004100 */
[----:B------:R-:W-:-:S03]  /*1430*/  HADD2.F32 R20, -RZ, R20.H1_H1 ;  /* 0x30000014ff147230 */ /* 0x000fc60000004100 */
[----:B------:R-:W-:Y:S02]  /*1440*/  FFMA.FTZ R37, R14, R8, R37 ;  /* 0x000000080e257223 */ /* 0x000fe40000010025 */
[----:B------:R-:W-:Y:S02]  /*1450*/  FFMA.FTZ R8, R13, R20, R12 ;  /* 0x000000140d087223 */ /* 0x000fe4000001000c */
[----:B------:R-:W0:Y:S01]  /*1460*/  LDS.128 R12, [R49+0x70] ;  /* 0x00007000310c7984 */ /* 0x000e220000000c00 */
[----:B------:R-:W-:Y:S02]  /*1470*/  HADD2.F32 R35, -RZ, R9.H0_H0 ;  /* 0x20000009ff237230 */ /* 0x000fe40000004100 */
[--C-:B------:R-:W-:Y:S02]  /*1480*/  HADD2.F32 R20, -RZ, R21.reuse.H0_H0 ;  /* 0x20000015ff147230 */ /* 0x100fe40000004100 */
[----:B------:R-:W-:Y:S02]  /*1490*/  HADD2.F32 R21, -RZ, R21.H1_H1 ;  /* 0x30000015ff157230 */ /* 0x000fe40000004100 */
[----:B------:R-:W-:-:S02]  /*14a0*/  HADD2.F32 R9, -RZ, R9.H1_H1 ;  /* 0x30000009ff097230 */ /* 0x000fc40000004100 */
[----:B------:R-:W-:Y:S01]  /*14b0*/  FFMA.FTZ R36, R35, R20, R36 ;  /* 0x0000001423247223 */ /* 0x000fe20000010024 */
[----:B------:R-:W-:Y:S02]  /*14c0*/  HADD2.F32 R38, -RZ, R10.H0_H0 ;  /* 0x2000000aff267230 */ /* 0x000fe40000004100 */
[----:B------:R-:W-:Y:S02]  /*14d0*/  FFMA.FTZ R34, R9, R21, R34 ;  /* 0x0000001509227223 */ /* 0x000fe40000010022 */
[----:B------:R-:W2:Y:S01]  /*14e0*/  LDG.E.64.CONSTANT R20, desc[UR6][R50.64+0x1500] ;  /* 0x0015000632147981 */ /* 0x000ea2000c1e9b00 */
[--C-:B----4-:R-:W-:Y:S02]  /*14f0*/  HADD2.F32 R9, -RZ, R32.reuse.H0_H0 ;  /* 0x20000020ff097230 */ /* 0x110fe40000004100 */
[----:B------:R-:W-:-:S03]  /*1500*/  HADD2.F32 R32, -RZ, R32.H1_H1 ;  /* 0x30000020ff207230 */ /* 0x000fc60000004100 */
[----:B------:R-:W-:Y:S01]  /*1510*/  FFMA.FTZ R37, R38, R9, R37 ;  /* 0x0000000926257223 */ /* 0x000fe20000010025 */
[----:B------:R-:W-:Y:S01]  /*1520*/  HADD2.F32 R9, -RZ, R10.H1_H1 ;  /* 0x3000000aff097230 */ /* 0x000fe20000004100 */
[----:B------:R-:W3:Y:S04]  /*1530*/  LDG.E.64.CONSTANT R38, desc[UR6][R50.64+0x1600] ;  /* 0x0016000632267981 */ /* 0x000ee8000c1e9b00 */
[----:B------:R-:W-:Y:S01]  /*1540*/  FFMA.FTZ R32, R9, R32, R8 ;  /* 0x0000002009207223 */ /* 0x000fe20000010008 */
[----:B------:R-:W-:Y:S02]  /*1550*/  HADD2.F32 R9, -RZ, R11.H0_H0 ;  /* 0x2000000bff097230 */ /* 0x000fe40000004100 */
[----:B------:R-:W-:Y:S02]  /*1560*/  HADD2.F32 R8, -RZ, R33.H0_H0 ;  /* 0x20000021ff087230 */ /* 0x000fe40000004100 */
[----:B------:R-:W-:-:S02]  /*1570*/  HADD2.F32 R11, -RZ, R11.H1_H1 ;  /* 0x3000000bff0b7230 */ /* 0x000fc40000004100 */
[----:B------:R-:W-:Y:S02]  /*1580*/  HADD2.F32 R33, -RZ, R33.H1_H1 ;  /* 0x30000021ff217230 */ /* 0x000fe40000004100 */
[----:B------:R-:W-:Y:S01]  /*1590*/  FFMA.FTZ R36, R9, R8, R36 ;  /* 0x0000000809247223 */ /* 0x000fe20000010024 */
[----:B0-----:R-:W-:Y:S02]  /*15a0*/  HADD2.F32 R8, -RZ, R12.H0_H0 ;  /* 0x2000000cff087230 */ /* 0x001fe40000004100 */
        /* <DEDUP_REMOVED lines=14> */
[--C-:B------:R-:W-:Y:S01]  /*1690*/  HADD2.F32 R13, -RZ, R28.reuse.H0_H0 ;  /* 0x2000001cff0d7230 */ /* 0x100fe20000004100 */
[----:B------:R-:W4:Y:S01]  /*16a0*/  LDG.E.64.CONSTANT R34, desc[UR6][R50.64+0x1700] ;  /* 0x0017000632227981 */ /* 0x000f22000c1e9b00 */
[----:B------:R-:W-:-:S03]  /*16b0*/  HADD2.F32 R28, -RZ, R28.H1_H1 ;  /* 0x3000001cff1c7230 */ /* 0x000fc60000004100 */
[----:B------:R-:W-:Y:S01]  /*16c0*/  FFMA.FTZ R37, R30, R13, R37 ;  /* 0x0000000d1e257223 */ /* 0x000fe20000010025 */
[----:B------:R-:W-:Y:S02]  /*16d0*/  HADD2.F32 R13, -RZ, R14.H1_H1 ;  /* 0x3000000eff0d7230 */ /* 0x000fe40000004100 */
[----:B------:R-:W-:Y:S02]  /*16e0*/  HADD2.F32 R31, -RZ, R15.H0_H0 ;  /* 0x2000000fff1f7230 */ /* 0x000fe40000004100 */
[--C-:B------:R-:W-:Y:S02]  /*16f0*/  HADD2.F32 R14, -RZ, R29.reuse.H0_H0 ;  /* 0x2000001dff0e7230 */ /* 0x100fe40000004100 */
[----:B------:R-:W-:Y:S01]  /*1700*/  FFMA.FTZ R32, R13, R28, R32 ;  /* 0x0000001c0d207223 */ /* 0x000fe20000010020 */
[----:B------:R-:W-:Y:S02]  /*1710*/  HADD2.F32 R28, -RZ, R29.H1_H1 ;  /* 0x3000001dff1c7230 */ /* 0x000fe40000004100 */
[----:B------:R-:W-:-:S02]  /*1720*/  HADD2.F32 R15, -RZ, R15.H1_H1 ;  /* 0x3000000fff0f7230 */ /* 0x000fc40000004100 */
[----:B------:R-:W-:Y:S01]  /*1730*/  FFMA.FTZ R36, R31, R14, R36 ;  /* 0x0000000e1f247223 */ /* 0x000fe20000010024 */
[----:B------:R-:W-:Y:S02]  /*1740*/  HADD2.F32 R29, -RZ, R26.H0_H0 ;  /* 0x2000001aff1d7230 */ /* 0x000fe40000004100 */
[----:B0-----:R-:W-:Y:S02]  /*1750*/  HADD2.F32 R14, -RZ, R8.H0_H0 ;  /* 0x20000008ff0e7230 */ /* 0x001fe40000004100 */
[----:B------:R-:W-:-:S03]  /*1760*/  FFMA.FTZ R28, R15, R28, R12 ;  /* 0x0000001c0f1c7223 */ /* 0x000fc6000001000c */
        /* <DEDUP_REMOVED lines=10> */
[--C-:B------:R-:W-:Y:S01]  /*1810*/  HADD2.F32 R26, -RZ, R10.reuse.H0_H0 ;  /* 0x2000000aff1a7230 */ /* 0x100fe20000004100 */
[----:B------:R-:W4:Y:S01]  /*1820*/  LDG.E.64.CONSTANT R36, desc[UR6][R50.64+0x1800] ;  /* 0x0018000632247981 */ /* 0x000f22000c1e9b00 */
[----:B------:R-:W-:Y:S01]  /*1830*/  FFMA.FTZ R28, R9, R27, R28 ;  /* 0x0000001b091c7223 */ /* 0x000fe2000001001c */
[----:B------:R-:W-:-:S02]  /*1840*/  HADD2.F32 R9, -RZ, R10.H1_H1 ;  /* 0x3000000aff097230 */ /* 0x000fc40000004100 */
[----:B------:R-:W4:Y:S01]  /*1850*/  LDG.E.64.CONSTANT R30, desc[UR6][R50.64+0x1f00] ;  /* 0x001f0006321e7981 */ /* 0x000f22000c1e9b00 */
[--C-:B------:R-:W-:Y:S02]  /*1860*/  HADD2.F32 R10, -RZ, R18.reuse.H0_H0 ;  /* 0x20000012ff0a7230 */ /* 0x100fe40000004100 */
[----:B------:R-:W-:-:S03]  /*1870*/  HADD2.F32 R18, -RZ, R18.H1_H1 ;  /* 0x30000012ff127230 */ /* 0x000fc60000004100 */
[----:B------:R-:W-:Y:S01]  /*1880*/  FFMA.FTZ R26, R26, R10, R29 ;  /* 0x0000000a1a1a7223 */ /* 0x000fe2000001001d */
[----:B------:R-:W-:Y:S02]  /*1890*/  HADD2.F32 R27, -RZ, R11.H0_H0 ;  /* 0x2000000bff1b7230 */ /* 0x000fe40000004100 */
[----:B------:R-:W-:Y:S01]  /*18a0*/  FFMA.FTZ R10, R9, R18, R32 ;  /* 0x00000012090a7223 */ /* 0x000fe20000010020 */
[----:B------:R-:W-:Y:S01]  /*18b0*/  HADD2.F32 R9, -RZ, R19.H0_H0 ;  /* 0x20000013ff097230 */ /* 0x000fe20000004100 */
[----:B------:R-:W4:Y:S01]  /*18c0*/  LDG.E.64.CONSTANT R32, desc[UR6][R50.64+0x1900] ;  /* 0x0019000632207981 */ /* 0x000f22000c1e9b00 */
[----:B------:R-:W-:Y:S02]  /*18d0*/  HADD2.F32 R11, -RZ, R11.H1_H1 ;  /* 0x3000000bff0b7230 */ /* 0x000fe40000004100 */
[----:B------:R-:W-:Y:S02]  /*18e0*/  HADD2.F32 R19, -RZ, R19.H1_H1 ;  /* 0x30000013ff137230 */ /* 0x000fe40000004100 */
[----:B------:R-:W-:Y:S01]  /*18f0*/  FFMA.FTZ R27, R27, R9, R8 ;  /* 0x000000091b1b7223 */ /* 0x000fe20000010008 */
[----:B------:R-:W-:-:S02]  /*1900*/  HADD2.F32 R8, -RZ, R16.H0_H0 ;  /* 0x20000010ff087230 */ /* 0x000fc40000004100 */
[--C-:B0-----:R-:W-:Y:S02]  /*1910*/  HADD2.F32 R9, -RZ, R12.reuse.H0_H0 ;  /* 0x2000000cff097230 */ /* 0x101fe40000004100 */
[----:B------:R-:W-:Y:S01]  /*1920*/  FFMA.FTZ R28, R11, R19, R28 ;  /* 0x000000130b1c7223 */ /* 0x000fe2000001001c */
[----:B------:R-:W-:Y:S02]  /*1930*/  HADD2.F32 R11, -RZ, R12.H1_H1 ;  /* 0x3000000cff0b7230 */ /* 0x000fe40000004100 */
[----:B------:R-:W-:Y:S02]  /*1940*/  HADD2.F32 R12, -RZ, R16.H1_H1 ;  /* 0x30000010ff0c7230 */ /* 0x000fe40000004100 */
[----:B------:R-:W-:Y:S02]  /*1950*/  HADD2.F32 R18, -RZ, R13.H0_H0 ;  /* 0x2000000dff127230 */ /* 0x000fe40000004100 */
[--C-:B------:R-:W-:Y:S02]  /*1960*/  HADD2.F32 R16, -RZ, R17.reuse.H0_H0 ;  /* 0x20000011ff107230 */ /* 0x100fe40000004100 */
[----:B------:R-:W-:Y:S01]  /*1970*/  FFMA.FTZ R26, R9, R8, R26 ;  /* 0x00000008091a7223 */ /* 0x000fe2000001001a */
[----:B------:R-:W-:Y:S01]  /*1980*/  FFMA.FTZ R12, R11, R12, R10 ;  /* 0x0000000c0b0c7223 */ /* 0x000fe2000001000a */
[----:B------:R-:W4:Y:S01]  /*1990*/  LDG.E.64.CONSTANT R8, desc[UR6][R50.64+0x1a00] ;  /* 0x001a000632087981 */ /* 0x000f22000c1e9b00 */
[----:B------:R-:W-:-:S02]  /*19a0*/  HADD2.F32 R10, -RZ, R17.H1_H1 ;  /* 0x30000011ff0a7230 */ /* 0x000fc40000004100 */
[----:B------:R-:W-:Y:S02]  /*19b0*/  FFMA.FTZ R27, R18, R16, R27 ;  /* 0x00000010121b7223 */ /* 0x000fe4000001001b */
[----:B------:R-:W0:Y:S01]  /*19c0*/  LDS.128 R16, [R49+0xa0] ;  /* 0x0000a00031107984 */ /* 0x000e220000000c00 */
        /* <DEDUP_REMOVED lines=11> */
[----:B------:R-:W-:Y:S01]  /*1a80*/  HADD2.F32 R25, -RZ, R25.H1_H1 ;  /* 0x30000019ff197230 */ /* 0x000fe20000004100 */
[----:B------:R-:W4:Y:S01]  /*1a90*/  LDG.E.64.CONSTANT R12, desc[UR6][R50.64+0x1c00] ;  /* 0x001c0006320c7981 */ /* 0x000f22000c1e9b00 */
[----:B------:R-:W-:Y:S01]  /*1aa0*/  FFMA.FTZ R26, R26, R14, R27 ;  /* 0x0000000e1a1a7223 */ /* 0x000fe2000001001b */
[----:B------:R-:W-:-:S02]  /*1ab0*/  HADD2.F32 R27, -RZ, R15.H1_H1 ;  /* 0x3000000fff1b7230 */ /* 0x000fc40000004100 */
[----:B------:R-:W4:Y:S03]  /*1ac0*/  LDG.E.64.CONSTANT R14, desc[UR6][R50.64+0x1d00] ;  /* 0x001d0006320e7981 */ /* 0x000f26000c1e9b00 */
[----:B------:R-:W-:Y:S01]  /*1ad0*/  FFMA.FTZ R25, R27, R25, R28 ;  /* 0x000000191b197223 */ /* 0x000fe2000001001c */
[----:B0-----:R-:W-:Y:S02]  /*1ae0*/  HADD2.F32 R28, -RZ, R16.H0_H0 ;  /* 0x20000010ff1c7230 */ /* 0x001fe40000004100 */
[----:B------:R-:W-:-:S05]  /*1af0*/  HADD2.F32 R27, -RZ, R22.H0_H0 ;  /* 0x20000016ff1b7230 */ /* 0x000fca0000004100 */
[----:B------:R-:W-:Y:S02]  /*1b00*/  FFMA.FTZ R27, R28, R27, R29 ;  /* 0x0000001b1c1b7223 */ /* 0x000fe4000001001d */
[----:B------:R0:W4:Y:S01]  /*1b10*/  LDG.E.64.CONSTANT R28, desc[UR6][R50.64+0x1e00] ;  /* 0x001e0006321c7981 */ /* 0x000122000c1e9b00 */
[----:B------:R-:W-:Y:S02]  /*1b20*/  HADD2.F32 R53, -RZ, R16.H1_H1 ;  /* 0x30000010ff357230 */ /* 0x000fe40000004100 */
[----:B------:R-:W-:Y:S02]  /*1b30*/  HADD2.F32 R16, -RZ, R22.H1_H1 ;  /* 0x30000016ff107230 */ /* 0x000fe40000004100 */
[--C-:B------:R-:W-:Y:S02]  /*1b40*/  HADD2.F32 R22, -RZ, R23.reuse.H0_H0 ;  /* 0x20000017ff167230 */ /* 0x100fe40000004100 */
[----:B------:R-:W-:Y:S02]  /*1b50*/  HADD2.F32 R23, -RZ, R23.H1_H1 ;  /* 0x30000017ff177230 */ /* 0x000fe40000004100 */
[----:B------:R-:W-:Y:S01]  /*1b60*/  FFMA.FTZ R16, R53, R16, R24 ;  /* 0x0000001035107223 */ /* 0x000fe20000010018 */
[----:B------:R-:W-:-:S02]  /*1b70*/  HADD2.F32 R24, -RZ, R17.H1_H1 ;  /* 0x30000011ff187230 */ /* 0x000fc40000004100 */
[----:B------:R-:W-:-:S03]  /*1b80*/  HADD2.F32 R53, -RZ, R17.H0_H0 ;  /* 0x20000011ff357230 */ /* 0x000fc60000004100 */
[----:B------:R-:W-:Y:S01]  /*1b90*/  FFMA.FTZ R17, R24, R23, R25 ;  /* 0x0000001718117223 */ /* 0x000fe20000010019 */
[--C-:B------:R-:W-:Y:S02]  /*1ba0*/  HADD2.F32 R24, -RZ, R18.reuse.H0_H0 ;  /* 0x20000012ff187230 */ /* 0x100fe40000004100 */
[----:B------:R-:W-:Y:S01]  /*1bb0*/  FFMA.FTZ R22, R53, R22, R26 ;  /* 0x0000001635167223 */ /* 0x000fe2000001001a */
[----:B0-----:R-:W-:Y:S02]  /*1bc0*/  HADD2.F32 R51, -RZ, R18.H1_H1 ;  /* 0x30000012ff337230 */ /* 0x001fe40000004100 */
[----:B--2---:R-:W-:-:S05]  /*1bd0*/  HADD2.F32 R23, -RZ, R20.H0_H0 ;  /* 0x20000014ff177230 */ /* 0x004fca0000004100 */
[----:B------:R-:W-:Y:S02]  /*1be0*/  FFMA.FTZ R23, R24, R23, R27 ;  /* 0x0000001718177223 */ /* 0x000fe4000001001b */
[----:B------:R-:W0:Y:S01]  /*1bf0*/  LDS.128 R24, [R49+0xb0] ;  /* 0x0000b00031187984 */ /* 0x000e220000000c00 */
[----:B------:R-:W-:Y:S02]  /*1c00*/  HADD2.F32 R18, -RZ, R20.H1_H1 ;  /* 0x30000014ff127230 */ /* 0x000fe40000004100 */
[----:B------:R-:W-:-:S03]  /*1c10*/  HADD2.F32 R20, -RZ, R19.H1_H1 ;  /* 0x30000013ff147230 */ /* 0x000fc60000004100 */
[----:B------:R-:W-:Y:S01]  /*1c20*/  FFMA.FTZ R18, R51, R18, R16 ;  /* 0x0000001233127223 */ /* 0x000fe20000010010 */
[--C-:B------:R-:W-:Y:S02]  /*1c30*/  HADD2.F32 R16, -RZ, R21.reuse.H0_H0 ;  /* 0x20000015ff107230 */ /* 0x100fe40000004100 */
[----:B------:R-:W-:Y:S02]  /*1c40*/  HADD2.F32 R21, -RZ, R21.H1_H1 ;  /* 0x30000015ff157230 */ /* 0x000fe40000004100 */
[----:B------:R-:W-:Y:S02]  /*1c50*/  HADD2.F32 R51, -RZ, R19.H0_H0 ;  /* 0x20000013ff337230 */ /* 0x000fe40000004100 */
[--C-:B---3--:R-:W-:Y:S02]  /*1c60*/  HADD2.F32 R19, -RZ, R38.reuse.H0_H0 ;  /* 0x20000026ff137230 */ /* 0x108fe40000004100 */
[----:B------:R-:W-:Y:S01]  /*1c70*/  FFMA.FTZ R17, R20, R21, R17 ;  /* 0x0000001514117223 */ /* 0x000fe20000010011 */
[----:B------:R-:W-:-:S02]  /*1c80*/  HADD2.F32 R38, -RZ, R38.H1_H1 ;  /* 0x30000026ff267230 */ /* 0x000fc40000004100 */
[----:B------:R-:W-:Y:S01]  /*1c90*/  FFMA.FTZ R16, R51, R16, R22 ;  /* 0x0000001033107223 */ /* 0x000fe20000010016 */
[--C-:B0-----:R-:W-:Y:S02]  /*1ca0*/  HADD2.F32 R20, -RZ, R24.reuse.H0_H0 ;  /* 0x20000018ff147230 */ /* 0x101fe40000004100 */
[----:B------:R-:W-:-:S03]  /*1cb0*/  HADD2.F32 R21, -RZ, R24.H1_H1 ;  /* 0x30000018ff157230 */ /* 0x000fc60000004100 */
[----:B------:R-:W-:Y:S02]  /*1cc0*/  FFMA.FTZ R19, R20, R19, R23 ;  /* 0x0000001314137223 */ /* 0x000fe40000010017 */
[----:B------:R-:W-:Y:S02]  /*1cd0*/  FFMA.FTZ R18, R21, R38, R18 ;  /* 0x0000002615127223 */ /* 0x000fe40000010012 */
[----:B------:R-:W0:Y:S01]  /*1ce0*/  LDS.128 R20, [R49+0xc0] ;  /* 0x0000c00031147984 */ /* 0x000e220000000c00 */
[----:B------:R-:W-:Y:S02]  /*1cf0*/  HADD2.F32 R51, -RZ, R25.H0_H0 ;  /* 0x20000019ff337230 */ /* 0x000fe40000004100 */
[--C-:B------:R-:W-:Y:S02]  /*1d00*/  HADD2.F32 R24, -RZ, R39.reuse.H0_H0 ;  /* 0x20000027ff187230 */ /* 0x100fe40000004100 */
[----:B------:R-:W-:-:S03]  /*1d10*/  HADD2.F32 R39, -RZ, R39.H1_H1 ;  /* 0x30000027ff277230 */ /* 0x000fc60000004100 */
[----:B------:R-:W-:Y:S01]  /*1d20*/  FFMA.FTZ R16, R51, R24, R16 ;  /* 0x0000001833107223 */ /* 0x000fe20000010010 */
[----:B------:R-:W-:Y:S02]  /*1d30*/  HADD2.F32 R24, -RZ, R25.H1_H1 ;  /* 0x30000019ff187230 */ /* 0x000fe40000004100 */
[----:B------:R-:W-:Y:S02]  /*1d40*/  HADD2.F32 R38, -RZ, R26.H0_H0 ;  /* 0x2000001aff267230 */ /* 0x000fe40000004100 */
[----:B----4-:R-:W-:Y:S02]  /*1d50*/  HADD2.F32 R25, -RZ, R34.H0_H0 ;  /* 0x20000022ff197230 */ /* 0x010fe40000004100 */
[----:B------:R-:W-:Y:S01]  /*1d60*/  FFMA.FTZ R24, R24, R39, R17 ;  /* 0x0000002718187223 */ /* 0x000fe20000010011 */
[----:B------:R-:W-:Y:S02]  /*1d70*/  HADD2.F32 R17, -RZ, R26.H1_H1 ;  /* 0x3000001aff117230 */ /* 0x000fe40000004100 */
[----:B------:R-:W-:-:S02]  /*1d80*/  HADD2.F32 R26, -RZ, R34.H1_H1 ;  /* 0x30000022ff1a7230 */ /* 0x000fc40000004100 */
[----:B------:R-:W-:Y:S01]  /*1d90*/  FFMA.FTZ R25, R38, R25, R19 ;  /* 0x0000001926197223 */ /* 0x000fe20000010013 */
[----:B------:R-:W-:Y:S02]  /*1da0*/  HADD2.F32 R19, -RZ, R27.H0_H0 ;  /* 0x2000001bff137230 */ /* 0x000fe40000004100 */
[----:B------:R-:W-:Y:S02]  /*1db0*/  HADD2.F32 R34, -RZ, R35.H0_H0 ;  /* 0x20000023ff227230 */ /* 0x000fe40000004100 */
[----:B------:R-:W-:-:S03]  /*1dc0*/  FFMA.FTZ R26, R17, R26, R18 ;  /* 0x0000001a111a7223 */ /* 0x000fc60000010012 */
[----:B------:R-:W-:Y:S02]  /*1dd0*/  FFMA.FTZ R34, R19, R34, R16 ;  /* 0x0000002213227223 */ /* 0x000fe40000010010 */
[----:B------:R-:W1:Y:S01]  /*1de0*/  LDS.128 R16, [R49+0xd0] ;  /* 0x0000d00031107984 */ /* 0x000e620000000c00 */
[----:B------:R-:W-:Y:S02]  /*1df0*/  HADD2.F32 R27, -RZ, R27.H1_H1 ;  /* 0x3000001bff1b7230 */ /* 0x000fe40000004100 */
[----:B------:R-:W-:-:S05]  /*1e00*/  HADD2.F32 R35, -RZ, R35.H1_H1 ;  /* 0x30000023ff237230 */ /* 0x000fca0000004100 */
[----:B------:R-:W-:Y:S01]  /*1e10*/  FFMA.FTZ R24, R27, R35, R24 ;  /* 0x000000231b187223 */ /* 0x000fe20000010018 */
[--C-:B0-----:R-:W-:Y:S02]  /*1e20*/  HADD2.F32 R38, -RZ, R20.reuse.H0_H0 ;  /* 0x20000014ff267230 */ /* 0x101fe40000004100 */
[----:B------:R-:W-:Y:S02]  /*1e30*/  HADD2.F32 R27, -RZ, R20.H1_H1 ;  /* 0x30000014ff1b7230 */ /* 0x000fe40000004100 */
[--C-:B------:R-:W-:Y:S02]  /*1e40*/  HADD2.F32 R20, -RZ, R36.reuse.H0_H0 ;  /* 0x20000024ff147230 */ /* 0x100fe40000004100 */
[----:B------:R-:W-:-:S03]  /*1e50*/  HADD2.F32 R36, -RZ, R36.H1_H1 ;  /* 0x30000024ff247230 */ /* 0x000fc60000004100 */
[----:B------:R-:W-:Y:S02]  /*1e60*/  FFMA.FTZ R25, R38, R20, R25 ;  /* 0x0000001426197223 */ /* 0x000fe40000010019 */
[----:B------:R-:W-:Y:S01]  /*1e70*/  FFMA.FTZ R20, R27, R36, R26 ;  /* 0x000000241b147223 */ /* 0x000fe2000001001a */
[----:B------:R-:W-:Y:S02]  /*1e80*/  HADD2.F32 R26, -RZ, R37.H0_H0 ;  /* 0x20000025ff1a7230 */ /* 0x000fe40000004100 */
[----:B------:R-:W-:Y:S02]  /*1e90*/  HADD2.F32 R27, -RZ, R21.H0_H0 ;  /* 0x20000015ff1b7230 */ /* 0x000fe40000004100 */
[----:B------:R-:W-:Y:S02]  /*1ea0*/  HADD2.F32 R37, -RZ, R37.H1_H1 ;  /* 0x30000025ff257230 */ /* 0x000fe40000004100 */
[----:B------:R-:W-:Y:S02]  /*1eb0*/  HADD2.F32 R21, -RZ, R21.H1_H1 ;  /* 0x30000015ff157230 */ /* 0x000fe40000004100 */
[----:B------:R-:W-:-:S02]  /*1ec0*/  HADD2.F32 R36, -RZ, R22.H0_H0 ;  /* 0x20000016ff247230 */ /* 0x000fc40000004100 */
[----:B------:R-:W-:Y:S02]  /*1ed0*/  HADD2.F32 R35, -RZ, R32.H0_H0 ;  /* 0x20000020ff237230 */ /* 0x000fe40000004100 */
[----:B------:R-:W-:Y:S01]  /*1ee0*/  FFMA.FTZ R21, R21, R37, R24 ;  /* 0x0000002515157223 */ /* 0x000fe20000010018 */
[----:B------:R-:W-:Y:S02]  /*1ef0*/  HADD2.F32 R37, -RZ, R22.H1_H1 ;  /* 0x30000016ff257230 */ /* 0x000fe40000004100 */
[----:B------:R-:W-:Y:S02]  /*1f00*/  HADD2.F32 R32, -RZ, R32.H1_H1 ;  /* 0x30000020ff207230 */ /* 0x000fe40000004100 */
[----:B------:R-:W-:Y:S01]  /*1f10*/  FFMA.FTZ R34, R27, R26, R34 ;  /* 0x0000001a1b227223 */ /* 0x000fe20000010022 */
[----:B------:R-:W-:Y:S02]  /*1f20*/  HADD2.F32 R39, -RZ, R23.H0_H0 ;  /* 0x20000017ff277230 */ /* 0x000fe40000004100 */
[----:B------:R-:W-:Y:S01]  /*1f30*/  FFMA.FTZ R35, R36, R35, R25 ;  /* 0x0000002324237223 */ /* 0x000fe20000010019 */
[----:B------:R-:W-:Y:S01]  /*1f40*/  HADD2.F32 R22, -RZ, R33.H0_H0 ;  /* 0x20000021ff167230 */ /* 0x000fe20000004100 */
[----:B------:R-:W0:Y:S01]  /*1f50*/  LDS.128 R24, [R49+0xe0] ;  /* 0x0000e00031187984 */ /* 0x000e220000000c00 */
[----:B------:R-:W-:Y:S01]  /*1f60*/  FFMA.FTZ R20, R37, R32, R20 ;  /* 0x0000002025147223 */ /* 0x000fe20000010014 */
[----:B------:R-:W-:-:S02]  /*1f70*/  HADD2.F32 R36, -RZ, R23.H1_H1 ;  /* 0x30000017ff247230 */ /* 0x000fc40000004100 */
[----:B------:R-:W-:Y:S01]  /*1f80*/  FFMA.FTZ R32, R39, R22, R34 ;  /* 0x0000001627207223 */ /* 0x000fe20000010022 */
[--C-:B-1----:R-:W-:Y:S02]  /*1f90*/  HADD2.F32 R34, -RZ, R16.reuse.H0_H0 ;  /* 0x20000010ff227230 */ /* 0x102fe40000004100 */
[----:B------:R-:W-:Y:S01]  /*1fa0*/  HADD2.F32 R23, -RZ, R16.H1_H1 ;  /* 0x30000010ff177230 */ /* 0x000fe20000004100 */
[----:B------:R-:W-:Y:S01]  /*1fb0*/  LOP3.LUT R22, R2, 0x1, RZ, 0xc0, !PT ;  /* 0x0000000102167812 */ /* 0x000fe200078ec0ff */
[--C-:B------:R-:W-:Y:S02]  /*1fc0*/  HADD2.F32 R16, -RZ, R8.reuse.H0_H0 ;  /* 0x20000008ff107230 */ /* 0x100fe40000004100 */
[----:B------:R-:W-:Y:S02]  /*1fd0*/  HADD2.F32 R33, -RZ, R33.H1_H1 ;  /* 0x30000021ff217230 */ /* 0x000fe40000004100 */
[----:B------:R-:W-:Y:S02]  /*1fe0*/  HADD2.F32 R37, -RZ, R8.H1_H1 ;  /* 0x30000008ff257230 */ /* 0x000fe40000004100 */
[----:B------:R-:W-:Y:S01]  /*1ff0*/  FFMA.FTZ R35, R34, R16, R35 ;  /* 0x0000001022237223 */ /* 0x000fe20000010023 */
[----:B------:R-:W-:Y:S01]  /*2000*/  ISETP.NE.U32.AND P1, PT, R22, 0x1, PT ;  /* 0x000000011600780c */ /* 0x000fe20003f25070 */
[----:B------:R-:W-:Y:S01]  /*2010*/  FFMA.FTZ R8, R36, R33, R21 ;  /* 0x0000002124087223 */ /* 0x000fe20000010015 */
[----:B------:R-:W-:-:S02]  /*2020*/  FFMA.FTZ R16, R23, R37, R20 ;  /* 0x0000002517107223 */ /* 0x000fc40000010014 */
[----:B------:R-:W1:Y:S01]  /*2030*/  LDS.128 R20, [R49+0xf0] ;  /* 0x0000f00031147984 */ /* 0x000e620000000c00 */
[----:B------:R-:W-:Y:S02]  /*2040*/  HADD2.F32 R39, -RZ, R17.H0_H0 ;  /* 0x20000011ff277230 */ /* 0x000fe40000004100 */
[----:B------:R-:W-:Y:S02]  /*2050*/  HADD2.F32 R36, -RZ, R9.H0_H0 ;  /* 0x20000009ff247230 */ /* 0x000fe40000004100 */
[----:B------:R-:W-:Y:S02]  /*2060*/  HADD2.F32 R37, -RZ, R17.H1_H1 ;  /* 0x30000011ff257230 */ /* 0x000fe40000004100 */
[----:B------:R-:W-:Y:S02]  /*2070*/  HADD2.F32 R9, -RZ, R9.H1_H1 ;  /* 0x30000009ff097230 */ /* 0x000fe40000004100 */
[----:B------:R-:W-:Y:S01]  /*2080*/  FFMA.FTZ R32, R39, R36, R32 ;  /* 0x0000002427207223 */ /* 0x000fe20000010020 */
[----:B------:R-:W-:-:S02]  /*2090*/  HADD2.F32 R34, -RZ, R18.H0_H0 ;  /* 0x20000012ff227230 */ /* 0x000fc40000004100 */
[----:B------:R-:W-:Y:S02]  /*20a0*/  HADD2.F32 R33, -RZ, R18.H1_H1 ;  /* 0x30000012ff217230 */ /* 0x000fe40000004100 */
[--C-:B------:R-:W-:Y:S02]  /*20b0*/  HADD2.F32 R18, -RZ, R10.reuse.H0_H0 ;  /* 0x2000000aff127230 */ /* 0x100fe40000004100 */
[----:B------:R-:W-:Y:S02]  /*20c0*/  HADD2.F32 R17, -RZ, R19.H0_H0 ;  /* 0x20000013ff117230 */ /* 0x000fe40000004100 */
[----:B------:R-:W-:Y:S02]  /*20d0*/  HADD2.F32 R10, -RZ, R10.H1_H1 ;  /* 0x3000000aff0a7230 */ /* 0x000fe40000004100 */
[----:B------:R-:W-:Y:S02]  /*20e0*/  HADD2.F32 R36, -RZ, R11.H0_H0 ;  /* 0x2000000bff247230 */ /* 0x000fe40000004100 */
[----:B------:R-:W-:Y:S01]  /*20f0*/  FFMA.FTZ R8, R37, R9, R8 ;  /* 0x0000000925087223 */ /* 0x000fe20000010008 */
[----:B------:R-:W-:-:S02]  /*2100*/  HADD2.F32 R19, -RZ, R19.H1_H1 ;  /* 0x30000013ff137230 */ /* 0x000fc40000004100 */
[----:B------:R-:W-:Y:S02]  /*2110*/  HADD2.F32 R11, -RZ, R11.H1_H1 ;  /* 0x3000000bff0b7230 */ /* 0x000fe40000004100 */
[----:B------:R-:W-:Y:S01]  /*2120*/  FFMA.FTZ R16, R33, R10, R16 ;  /* 0x0000000a21107223 */ /* 0x000fe20000010010 */
[----:B------:R-:W-:Y:S02]  /*2130*/  HADD2.F32 R10, -RZ, R12.H0_H0 ;  /* 0x2000000cff0a7230 */ /* 0x000fe40000004100 */
[----:B------:R-:W-:Y:S01]  /*2140*/  FFMA.FTZ R34, R34, R18, R35 ;  /* 0x0000001222227223 */ /* 0x000fe20000010023 */
[--C-:B0-----:R-:W-:Y:S02]  /*2150*/  HADD2.F32 R33, -RZ, R24.reuse.H1_H1 ;  /* 0x30000018ff217230 */ /* 0x101fe40000004100 */
[----:B------:R-:W-:Y:S01]  /*2160*/  FFMA.FTZ R19, R19, R11, R8 ;  /* 0x0000000b13137223 */ /* 0x000fe20000010008 */
[----:B------:R-:W-:Y:S02]  /*2170*/  HADD2.F32 R11, -RZ, R24.H0_H0 ;  /* 0x20000018ff0b7230 */ /* 0x000fe40000004100 */
[----:B------:R-:W-:-:S02]  /*2180*/  HADD2.F32 R12, -RZ, R12.H1_H1 ;  /* 0x3000000cff0c7230 */ /* 0x000fc40000004100 */
[--C-:B------:R-:W-:Y:S02]  /*2190*/  HADD2.F32 R18, -RZ, R25.reuse.H0_H0 ;  /* 0x20000019ff127230 */ /* 0x100fe40000004100 */
[----:B------:R-:W-:Y:S02]  /*21a0*/  HADD2.F32 R24, -RZ, R25.H1_H1 ;  /* 0x30000019ff187230 */ /* 0x000fe40000004100 */
[----:B------:R-:W-:Y:S01]  /*21b0*/  FFMA.FTZ R17, R17, R36, R32 ;  /* 0x0000002411117223 */ /* 0x000fe20000010020 */
[----:B------:R-:W-:Y:S02]  /*21c0*/  HADD2.F32 R25, -RZ, R13.H0_H0 ;  /* 0x2000000dff197230 */ /* 0x000fe40000004100 */
[----:B------:R-:W-:Y:S01]  /*21d0*/  FFMA.FTZ R10, R11, R10, R34 ;  /* 0x0000000a0b0a7223 */ /* 0x000fe20000010022 */
[----:B------:R-:W-:Y:S01]  /*21e0*/  FFMA.FTZ R33, R33, R12, R16 ;  /* 0x0000000c21217223 */ /* 0x000fe20000010010 */
[----:B------:R-:W-:Y:S02]  /*21f0*/  HADD2.F32 R9, -RZ, R26.H0_H0 ;  /* 0x2000001aff097230 */ /* 0x000fe40000004100 */
[----:B------:R-:W-:-:S02]  /*2200*/  HADD2.F32 R8, -RZ, R27.H0_H0 ;  /* 0x2000001bff087230 */ /* 0x000fc40000004100 */
[----:B------:R-:W-:Y:S01]  /*2210*/  FFMA.FTZ R17, R18, R25, R17 ;  /* 0x0000001912117223 */ /* 0x000fe20000010011 */
[----:B------:R-:W-:Y:S02]  /*2220*/  HADD2.F32 R11, -RZ, R14.H0_H0 ;  /* 0x2000000eff0b7230 */ /* 0x000fe40000004100 */
[----:B------:R-:W-:Y:S02]  /*2230*/  HADD2.F32 R12, -RZ, R15.H0_H0 ;  /* 0x2000000fff0c7230 */ /* 0x000fe40000004100 */
[----:B------:R-:W-:Y:S02]  /*2240*/  HADD2.F32 R26, -RZ, R26.H1_H1 ;  /* 0x3000001aff1a7230 */ /* 0x000fe40000004100 */
[----:B------:R-:W-:Y:S01]  /*2250*/  FFMA.FTZ R9, R9, R11, R10 ;  /* 0x0000000b09097223 */ /* 0x000fe2000001000a */
[----:B------:R-:W-:Y:S02]  /*2260*/  HADD2.F32 R14, -RZ, R14.H1_H1 ;  /* 0x3000000eff0e7230 */ /* 0x000fe40000004100 */
[----:B------:R-:W-:Y:S01]  /*2270*/  FFMA.FTZ R8, R8, R12, R17 ;  /* 0x0000000c08087223 */ /* 0x000fe20000010011 */
[----:B-1----:R-:W-:-:S02]  /*2280*/  HADD2.F32 R10, -RZ, R20.H0_H0 ;  /* 0x20000014ff0a7230 */ /* 0x002fc40000004100 */
[----:B------:R-:W-:Y:S02]  /*2290*/  HADD2.F32 R12, -RZ, R28.H0_H0 ;  /* 0x2000001cff0c7230 */ /* 0x000fe40000004100 */
[----:B------:R-:W-:Y:S02]  /*22a0*/  HADD2.F32 R13, -RZ, R13.H1_H1 ;  /* 0x3000000dff0d7230 */ /* 0x000fe40000004100 */
[----:B------:R-:W-:Y:S01]  /*22b0*/  FFMA.FTZ R14, R26, R14, R33 ;  /* 0x0000000e1a0e7223 */ /* 0x000fe20000010021 */
[----:B------:R-:W-:Y:S02]  /*22c0*/  HADD2.F32 R11, -RZ, R20.H1_H1 ;  /* 0x30000014ff0b7230 */ /* 0x000fe40000004100 */
[----:B------:R-:W-:Y:S02]  /*22d0*/  HADD2.F32 R28, -RZ, R28.H1_H1 ;  /* 0x3000001cff1c7230 */ /* 0x000fe40000004100 */
[----:B------:R-:W-:Y:S01]  /*22e0*/  FFMA.FTZ R9, R10, R12, R9 ;  /* 0x0000000c0a097223 */ /* 0x000fe20000010009 */
[----:B------:R-:W-:Y:S01]  /*22f0*/  FFMA.FTZ R24, R24, R13, R19 ;  /* 0x0000000d18187223 */ /* 0x000fe20000010013 */
[----:B------:R-:W-:-:S02]  /*2300*/  HADD2.F32 R18, -RZ, R22.H0_H0 ;  /* 0x20000016ff127230 */ /* 0x000fc40000004100 */
[----:B------:R-:W-:Y:S02]  /*2310*/  HADD2.F32 R10, -RZ, R30.H0_H0 ;  /* 0x2000001eff0a7230 */ /* 0x000fe40000004100 */
[----:B------:R-:W-:Y:S01]  /*2320*/  FFMA.FTZ R11, R11, R28, R14 ;  /* 0x0000001c0b0b7223 */ /* 0x000fe2000001000e */
[----:B------:R-:W-:Y:S02]  /*2330*/  HADD2.F32 R27, -RZ, R27.H1_H1 ;  /* 0x3000001bff1b7230 */ /* 0x000fe40000004100 */
[----:B------:R-:W-:Y:S02]  /*2340*/  HADD2.F32 R15, -RZ, R15.H1_H1 ;  /* 0x3000000fff0f7230 */ /* 0x000fe40000004100 */
[----:B------:R-:W-:Y:S02]  /*2350*/  HADD2.F32 R13, -RZ, R21.H0_H0 ;  /* 0x20000015ff0d7230 */ /* 0x000fe40000004100 */
[----:B------:R-:W-:Y:S02]  /*2360*/  HADD2.F32 R22, -RZ, R22.H1_H1 ;  /* 0x30000016ff167230 */ /* 0x000fe40000004100 */
[----:B------:R-:W-:-:S02]  /*2370*/  HADD2.F32 R17, -RZ, R29.H0_H0 ;  /* 0x2000001dff117230 */ /* 0x000fc40000004100 */
[----:B------:R-:W-:Y:S02]  /*2380*/  HADD2.F32 R30, -RZ, R30.H1_H1 ;  /* 0x3000001eff1e7230 */ /* 0x000fe40000004100 */
[----:B------:R-:W-:Y:S01]  /*2390*/  FFMA.FTZ R15, R27, R15, R24 ;  /* 0x0000000f1b0f7223 */ /* 0x000fe20000010018 */
[----:B------:R-:W-:Y:S02]  /*23a0*/  HADD2.F32 R16, -RZ, R21.H1_H1 ;  /* 0x30000015ff107230 */ /* 0x000fe40000004100 */
[----:B------:R-:W-:Y:S01]  /*23b0*/  FFMA.FTZ R8, R13, R17, R8 ;  /* 0x000000110d087223 */ /* 0x000fe20000010008 */
[----:B------:R-:W-:Y:S02]  /*23c0*/  HADD2.F32 R19, -RZ, R23.H0_H0 ;  /* 0x20000017ff137230 */ /* 0x000fe40000004100 */
[----:B------:R-:W-:Y:S01]  /*23d0*/  FFMA.FTZ R9, R18, R10, R9 ;  /* 0x0000000a12097223 */ /* 0x000fe20000010009 */
[----:B------:R-:W-:Y:S02]  /*23e0*/  HADD2.F32 R29, -RZ, R29.H1_H1 ;  /* 0x3000001dff1d7230 */ /* 0x000fe40000004100 */
[----:B------:R-:W-:Y:S01]  /*23f0*/  FFMA.FTZ R22, R22, R30, R11 ;  /* 0x0000001e16167223 */ /* 0x000fe2000001000b */
[----:B------:R-:W-:Y:S01]  /*2400*/  HADD2.F32 R12, -RZ, R31.H0_H0 ;  /* 0x2000001fff0c7230 */ /* 0x000fe20000004100 */
[----:B------:R-:W-:Y:S01]  /*2410*/  IADD3 R10, PT, PT, R48, 0xf, RZ ;  /* 0x0000000f300a7810 */ /* 0x000fe20007ffe0ff */
[----:B------:R-:W-:-:S02]  /*2420*/  HADD2.F32 R20, -RZ, R23.H1_H1 ;  /* 0x30000017ff147230 */ /* 0x000fc40000004100 */
[----:B------:R-:W-:Y:S01]  /*2430*/  FFMA.FTZ R15, R16, R29, R15 ;  /* 0x0000001d100f7223 */ /* 0x000fe2000001000f */
[----:B------:R-:W-:Y:S02]  /*2440*/  HADD2.F32 R31, -RZ, R31.H1_H1 ;  /* 0x3000001fff1f7230 */ /* 0x000fe40000004100 */
[----:B------:R-:W-:Y:S01]  /*2450*/  FFMA.FTZ R8, R19, R12, R8 ;  /* 0x0000000c13087223 */ /* 0x000fe20000010008 */
[----:B------:R-:W-:Y:S01]  /*2460*/  FADD.FTZ R9, R9, R22 ;  /* 0x0000001609097221 */ /* 0x000fe20000010000 */
[----:B------:R-:W-:Y:S01]  /*2470*/  UMOV UR4, 0xffffffff ;  /* 0xffffffff00047882 */ /* 0x000fe20000000000 */
[----:B------:R-:W-:Y:S01]  /*2480*/  LEA R11, R0, 0x20, 0x5 ;  /* 0x00000020000b7811 */ /* 0x000fe200078e28ff */
[----:B------:R-:W-:Y:S01]  /*2490*/  FFMA.FTZ R15, R20, R31, R15 ;  /* 0x0000001f140f7223 */ /* 0x000fe2000001000f */
[----:B------:R-:W-:Y:S01]  /*24a0*/  SHF.R.U32.HI R10, RZ, 0x4, R10 ;  /* 0x00000004ff0a7819 */ /* 0x000fe2000001160a */
[----:B------:R-:W-:Y:S01]  /*24b0*/  FADD.FTZ R8, R8, R9 ;  /* 0x0000000908087221 */ /* 0x000fe20000010000 */
[----:B-----5:R-:W-:-:S02]  /*24c0*/  FSETP.NEU.FTZ.AND P0, PT, R47, RZ, PT ;  /* 0x000000ff2f00720b */ /* 0x020fc40003f1d000 */
[----:B------:R-:W-:Y:S01]  /*24d0*/  VIMNMX.U32 R12, PT, PT, R10, R11, PT ;  /* 0x0000000b0a0c7248 */ /* 0x000fe20003fe0000 */
[----:B------:R-:W-:Y:S01]  /*24e0*/  FADD.FTZ R8, R15, R8 ;  /* 0x000000080f087221 */ /* 0x000fe20000010000 */
[----:B------:R-:W-:Y:S09]  /*24f0*/  BRA.DIV UR4, `(.L_x_22075) ;  /* 0x0000005a04587947 */ /* 0x000ff2000b800000 */
[----:B------:R0:W1:Y:S02]  /*2500*/  SHFL.BFLY PT, R9, R8, 0x1, 0x1f ;  /* 0x0c201f0008097f89 */ /* 0x00006400000e0000 */
.L_x_22145:
[----:B------:R-:W-:Y:S01]  /*2510*/  IADD3 R10, PT, PT, R43, 0x1, RZ ;  /* 0x000000012b0a7810 */ /* 0x000fe20007ffe0ff */
[----:B-1----:R-:W-:Y:S01]  /*2520*/  FADD.FTZ R9, R8, R9 ;  /* 0x0000000908097221 */ /* 0x002fe20000010000 */
[----:B------:R-:W-:Y:S01]  /*2530*/  @P1 VIADD R11, R41, 0xffffffff ;  /* 0xffffffff290b1836 */ /* 0x000fe20000000000 */
[----:B------:R-:W-:Y:S02]  /*2540*/  IADD3 R45, PT, PT, R45, 0x4, RZ ;  /* 0x000000042d2d7810 */ /* 0x000fe40007ffe0ff */
[----:B------:R-:W-:Y:S02]  /*2550*/  I2FP.F32.S32 R10, R10 ;  /* 0x0000000a000a7245 */ /* 0x000fe40000201400 */
[----:B------:R-:W-:Y:S02]  /*2560*/  ISETP.GE.OR P2, PT, R11, R48, !P1 ;  /* 0x000000300b00720c */ /* 0x000fe40004f46670 */
[----:B------:R-:W-:Y:S01]  /*2570*/  IADD3 R43, PT, PT, R43, 0x40, RZ ;  /* 0x000000402b2b7810 */ /* 0x000fe20007ffe0ff */
[----:B------:R-:W-:Y:S01]  /*2580*/  FMUL.FTZ R10, R10, R47 ;  /* 0x0000002f0a0a7220 */ /* 0x000fe20000410000 */
[----:B------:R-:W-:-:S04]  /*2590*/  IADD3 R41, PT, PT, R41, 0x40, RZ ;  /* 0x0000004029297810 */ /* 0x000fc80007ffe0ff */
[----:B------:R-:W-:Y:S02]  /*25a0*/  FSEL R10, R10, RZ, P0 ;  /* 0x000000ff0a0a7208 */ /* 0x000fe40000000000 */
[----:B------:R-:W-:-:S03]  /*25b0*/  @P1 ISETP.GE.AND P0, PT, R11, R48, PT ;  /* 0x000000300b00120c */ /* 0x000fc60003f06270 */
[----:B------:R-:W-:-:S05]  /*25c0*/  FFMA.FTZ R13, R9, UR12, R10 ;  /* 0x0000000c090d7c23 */ /* 0x000fca000801000a */
[----:B------:R-:W-:Y:S02]  /*25d0*/  @P1 FSEL R9, R13, RZ, !P0 ;  /* 0x000000ff0d091208 */ /* 0x000fe40004000000 */
[----:B------:R-:W-:Y:S02]  /*25e0*/  IADD3 R6, P0, PT, R6, 0x10, RZ ;  /* 0x0000001006067810 */ /* 0x000fe40007f1e0ff */
[----:B------:R-:W-:Y:S01]  /*25f0*/  @!P2 FMNMX.FTZ R44, R44, R13, !PT ;  /* 0x0000000d2c2ca209 */ /* 0x000fe20007810000 */
[----:B------:R1:W-:Y:S01]  /*2600*/  @P1 STS [R42], R9 ;  /* 0x000000092a001388 */ /* 0x0003e20000000800 */
[----:B------:R-:W-:Y:S01]  /*2610*/  ISETP.GE.U32.AND P1, PT, R45, R12, PT ;  /* 0x0000000c2d00720c */ /* 0x000fe20003f26070 */
[----:B------:R-:W-:Y:S01]  /*2620*/  IMAD.X R7, RZ, RZ, R7, P0 ;  /* 0x000000ffff077224 */ /* 0x000fe200000e0607 */
[----:B-1----:R-:W-:-:S11]  /*2630*/  IADD3 R42, PT, PT, R42, 0x100, RZ ;  /* 0x000001002a2a7810 */ /* 0x002fd60007ffe0ff */
[----:B------:R-:W-:Y:S05]  /*2640*/  @!P1 BRA `(.L_x_22076) ;  /* 0xffffffe000689947 */ /* 0x000fea000383ffff */
.L_x_22074:
[----:B------:R-:W-:Y:S05]  /*2650*/  BSYNC B0 ;  /* 0x0000000000007941 */ /* 0x000fea0003800000 */
.L_x_22073:
[----:B------:R-:W-:Y:S01]  /*2660*/  IADD3 R41, PT, PT, R48, 0xf, RZ ;  /* 0x0000000f30297810 */ /* 0x000fe20007ffe0ff */
[----:B------:R-:W-:Y:S01]  /*2670*/  UMOV UR4, 0xffffffff ;  /* 0xffffffff00047882 */ /* 0x000fe20000000000 */
[C---:B------:R-:W-:Y:S02]  /*2680*/  LEA R6, R0.reuse, 0x20, 0x5 ;  /* 0x0000002000067811 */ /* 0x040fe400078e28ff */
[----:B------:R-:W-:Y:S02]  /*2690*/  SHF.R.U32.HI R41, RZ, 0x4, R41 ;  /* 0x00000004ff297819 */ /* 0x000fe40000011629 */
[----:B------:R-:W-:Y:S02]  /*26a0*/  SHF.L.U32 R12, R0, 0x9, RZ ;  /* 0x00000009000c7819 */ /* 0x000fe400000006ff */
[----:B------:R-:W-:-:S05]  /*26b0*/  VIMNMX.U32 R7, PT, PT, R41, R6, PT ;  /* 0x0000000629077248 */ /* 0x000fca0003fe0000 */
[----:B------:R-:W-:-:S04]  /*26c0*/  IMAD R9, R0, -0x20, R7 ;  /* 0xffffffe000097824 */ /* 0x000fc800078e0207 */
[----:B------:R-:W-:-:S05]  /*26d0*/  IMAD R9, R9, 0x10, R12 ;  /* 0x0000001009097824 */ /* 0x000fca00078e020c */
[----:B------:R-:W-:Y:S01]  /*26e0*/  VIMNMX R11, PT, PT, R48, R9, PT ;  /* 0x00000009300b7248 */ /* 0x000fe20003fe0100 */
[----:B------:R-:W-:Y:S06]  /*26f0*/  BRA.DIV UR4, `(.L_x_22077) ;  /* 0x0000005a04047947 */ /* 0x000fec000b800000 */
[----:B------:R-:W1:Y:S02]  /*2700*/  SHFL.BFLY PT, R9, R44, 0x10, 0x1f ;  /* 0x0e001f002c097f89 */ /* 0x000e6400000e0000 */
[----:B-1----:R-:W-:-:S05]  /*2710*/  FMNMX.FTZ R9, R9, R44, !PT ;  /* 0x0000002c09097209 */ /* 0x002fca0007810000 */
[----:B------:R-:W1:Y:S02]  /*2720*/  SHFL.BFLY PT, R6, R9, 0x8, 0x1f ;  /* 0x0d001f0009067f89 */ /* 0x000e6400000e0000 */
[----:B-1----:R-:W-:-:S05]  /*2730*/  FMNMX.FTZ R6, R9, R6, !PT ;  /* 0x0000000609067209 */ /* 0x002fca0007810000 */
[----:B------:R-:W1:Y:S02]  /*2740*/  SHFL.BFLY PT, R13, R6, 0x4, 0x1f ;  /* 0x0c801f00060d7f89 */ /* 0x000e6400000e0000 */
[----:B-1----:R-:W-:-:S05]  /*2750*/  FMNMX.FTZ R13, R6, R13, !PT ;  /* 0x0000000d060d7209 */ /* 0x002fca0007810000 */
[----:B0-----:R0:W1:Y:S02]  /*2760*/  SHFL.BFLY PT, R8, R13, 0x2, 0x1f ;  /* 0x0c401f000d087f89 */ /* 0x00106400000e0000 */
.L_x_22151:
[----:B------:R-:W-:Y:S01]  /*2770*/  IADD3 R6, PT, PT, R46, 0x200, RZ ;  /* 0x000002002e067810 */ /* 0x000fe20007ffe0ff */
[----:B------:R-:W-:Y:S05]  /*2780*/  WARPSYNC.ALL ;  /* 0x0000000000007948 */ /* 0x000fea0003800000 */
[----:B------:R-:W-:Y:S02]  /*2790*/  LOP3.LUT P0, R10, R2, 0x1f, RZ, 0xc0, !PT ;  /* 0x0000001f020a7812 */ /* 0x000fe4000780c0ff */
[----:B------:R-:W-:Y:S02]  /*27a0*/  SHF.R.U32.HI R9, RZ, 0x5, R2 ;  /* 0x00000005ff097819 */ /* 0x000fe40000011602 */
[----:B------:R-:W-:-:S02]  /*27b0*/  LEA R6, R5, R6, 0x18 ;  /* 0x0000000605067211 */ /* 0x000fc400078ec0ff */
[----:B01----:R-:W-:Y:S02]  /*27c0*/  FMNMX.FTZ R13, R13, R8, !PT ;  /* 0x000000080d0d7209 */ /* 0x003fe40007810000 */
[----:B------:R-:W-:-:S05]  /*27d0*/  LEA R8, R9, R6, 0x2 ;  /* 0x0000000609087211 */ /* 0x000fca00078e10ff */
[----:B------:R0:W-:Y:S01]  /*27e0*/  @!P0 STS [R8], R13 ;  /* 0x0000000d08008388 */ /* 0x0001e20000000800 */
[----:B------:R-:W-:Y:S01]  /*27f0*/  BAR.SYNC.DEFER_BLOCKING 0x0 ;  /* 0x0000000000007b1d */ /* 0x000fe20000010000 */
[C---:B------:R-:W-:Y:S01]  /*2800*/  ISETP.GT.U32.AND P1, PT, R10.reuse, 0x3, PT ;  /* 0x000000030a00780c */ /* 0x040fe20003f24070 */
[----:B------:R-:W-:Y:S01]  /*2810*/  IMAD.MOV.U32 R16, RZ, RZ, -0x800001 ;  /* 0xff7fffffff107424 */ /* 0x000fe200078e00ff */
[----:B0-----:R-:W-:Y:S01]  /*2820*/  LEA R13, R10, R6, 0x2 ;  /* 0x000000060a0d7211 */ /* 0x001fe200078e10ff */
[----:B------:R-:W-:Y:S02]  /*2830*/  HFMA2 R14, -RZ, RZ, 0, 0 ;  /* 0x00000000ff0e7431 */ /* 0x000fe400000001ff */
[----:B------:R-:W-:Y:S08]  /*2840*/  BSSY.RECONVERGENT B0, `(.L_x_22078) ;  /* 0x00000eb000007945 */ /* 0x000ff00003800200 */
[----:B------:R-:W0:Y:S04]  /*2850*/  @!P1 LDS R16, [R13] ;  /* 0x000000000d109984 */ /* 0x000e280000000800 */
[----:B0-----:R-:W0:Y:S02]  /*2860*/  SHFL.BFLY PT, R15, R16, 0x2, 0x1f ;  /* 0x0c401f00100f7f89 */ /* 0x001e2400000e0000 */
[----:B0-----:R-:W-:-:S02]  /*2870*/  FMNMX.FTZ R17, R15, R16, !PT ;  /* 0x000000100f117209 */ /* 0x001fc40007810000 */
[----:B------:R-:W-:-:S03]  /*2880*/  IADD3 R15, PT, PT, -R12, R11, RZ ;  /* 0x0000000b0c0f7210 */ /* 0x000fc60007ffe1ff */
[----:B------:R-:W0:Y:S01]  /*2890*/  SHFL.BFLY PT, R6, R17, 0x1, 0x1f ;  /* 0x0c201f0011067f89 */ /* 0x000e2200000e0000 */
[----:B------:R-:W-:Y:S02]  /*28a0*/  ISETP.GE.AND P2, PT, R2, R15, PT ;  /* 0x0000000f0200720c */ /* 0x000fe40003f46270 */
[----:B0-----:R-:W-:-:S06]  /*28b0*/  FMNMX.FTZ R6, R17, R6, !PT ;  /* 0x0000000611067209 */ /* 0x001fcc0007810000 */
[----:B------:R-:W0:Y:S05]  /*28c0*/  SHFL.IDX PT, R6, R6, RZ, 0x1f ;  /* 0x00001fff06067589 */ /* 0x000e2a00000e0000 */
        /* <DEDUP_REMOVED lines=14> */
[----:B------:R-:W-:Y:S01]  /*29b0*/  LOP3.LUT R16, R14, 0x3, RZ, 0xc0, !PT ;  /* 0x000000030e107812 */ /* 0x000fe200078ec0ff */
[----:B------:R-:W-:Y:S01]  /*29c0*/  IMAD.MOV.U32 R14, RZ, RZ, RZ ;  /* 0x000000ffff0e7224 */ /* 0x000fe200078e00ff */
[----:B------:R-:W-:Y:S02]  /*29d0*/  MOV R18, R2 ;  /* 0x0000000200127202 */ /* 0x000fe40000000f00 */
[----:B------:R-:W-:-:S02]  /*29e0*/  LEA R17, R2, R17, 0x2 ;  /* 0x0000001102117211 */ /* 0x000fc400078e10ff */
[----:B------:R-:W-:-:S07]  /*29f0*/  IADD3 R16, PT, PT, RZ, -R16, RZ ;  /* 0x80000010ff107210 */ /* 0x000fce0007ffe0ff */
.L_x_22082:
        /* <DEDUP_REMOVED lines=11> */
.L_x_22081:
[----:B------:R-:W-:Y:S05]  /*2ab0*/  BSYNC.RECONVERGENT B1 ;  /* 0x0000000000017941 */ /* 0x000fea0003800200 */
.L_x_22080:
        /* <DEDUP_REMOVED lines=12> */
.L_x_22085:
        /* <DEDUP_REMOVED lines=30> */
[----:B------:R-:W-:Y:S01]  /*2d60*/  FADD.FTZ R30, -R6, R39 ;  /* 0x00000027061e7221 */ /* 0x000fe20000010100 */
[----:B------:R-:W-:Y:S01]  /*2d70*/  FMUL.FTZ R28, R28, 1.4426950216293334961 ;  /* 0x3fb8aa3b1c1c7820 */ /* 0x000fe20000410000 */
[----:B------:R-:W4:Y:S01]  /*2d80*/  MUFU.EX2 R39, R26 ;  /* 0x0000001a00277308 */ /* 0x000f220000000800 */
        /* <DEDUP_REMOVED lines=13> */
[----:B------:R-:W-:Y:S01]  /*2e60*/  FADD.FTZ R14, R14, R39 ;  /* 0x000000270e0e7221 */ /* 0x000fe20000010000 */
[----:B------:R-:W-:Y:S01]  /*2e70*/  FMUL.FTZ R32, R32, 1.4426950216293334961 ;  /* 0x3fb8aa3b20207820 */ /* 0x000fe20000410000 */
[----:B------:R1:W4:Y:S01]  /*2e80*/  MUFU.EX2 R29, R22 ;  /* 0x00000016001d7308 */ /* 0x0003220000000800 */
        /* <DEDUP_REMOVED lines=13> */
[----:B------:R-:W-:Y:S01]  /*2f60*/  FADD.FTZ R14, R14, R29 ;  /* 0x0000001d0e0e7221 */ /* 0x000fe20000010000 */
        /* <DEDUP_REMOVED lines=37> */
.L_x_22084:
[----:B------:R-:W-:Y:S05]  /*31c0*/  BSYNC.RECONVERGENT B1 ;  /* 0x0000000000017941 */ /* 0x000fea0003800200 */
.L_x_22083:
        /* <DEDUP_REMOVED lines=55> */
.L_x_22087:
[----:B------:R-:W-:Y:S05]  /*3540*/  BSYNC.RECONVERGENT B1 ;  /* 0x0000000000017941 */ /* 0x000fea0003800200 */
.L_x_22086:
        /* <DEDUP_REMOVED lines=26> */
.L_x_22079:
[----:B------:R-:W-:Y:S05]  /*36f0*/  BSYNC.RECONVERGENT B0 ;  /* 0x0000000000007941 */ /* 0x000fea0003800200 */
.L_x_22078:
        /* <DEDUP_REMOVED lines=41> */
.L_x_22092:
[----:B------:R-:W1:Y:S01]  /*3990*/  LDS R11, [R13] ;  /* 0x000000000d0b7984 */ /* 0x000e620000000800 */
[----:B------:R-:W-:-:S04]  /*39a0*/  IADD3 R17, PT, PT, R17, 0x1, RZ ;  /* 0x0000000111117810 */ /* 0x000fc80007ffe0ff */
[----:B------:R-:W-:Y:S01]  /*39b0*/  ISETP.NE.AND P0, PT, R17, RZ, PT ;  /* 0x000000ff1100720c */ /* 0x000fe20003f05270 */
[----:B-1----:R-:W-:-:S05]  /*39c0*/  FMUL.FTZ R18, R11, R8 ;  /* 0x000000080b127220 */ /* 0x002fca0000410000 */
[----:B------:R1:W-:Y:S02]  /*39d0*/  STS [R13], R18 ;  /* 0x000000120d007388 */ /* 0x0003e40000000800 */
[----:B-1----:R-:W-:-:S05]  /*39e0*/  IADD3 R13, PT, PT, R13, 0x200, RZ ;  /* 0x000002000d0d7810 */ /* 0x002fca0007ffe0ff */
[----:B------:R-:W-:Y:S05]  /*39f0*/  @P0 BRA `(.L_x_22092) ;  /* 0xfffffffc00e40947 */ /* 0x000fea000383ffff */
.L_x_22091:
[----:B------:R-:W-:Y:S05]  /*3a00*/  BSYNC.RECONVERGENT B1 ;  /* 0x0000000000017941 */ /* 0x000fea0003800200 */
.L_x_22090:
        /* <DEDUP_REMOVED lines=12> */
.L_x_22095:
        /* <DEDUP_REMOVED lines=52> */
.L_x_22094:
[----:B------:R-:W-:Y:S05]  /*3e10*/  BSYNC.RECONVERGENT B1 ;  /* 0x0000000000017941 */ /* 0x000fea0003800200 */
.L_x_22093:
        /* <DEDUP_REMOVED lines=31> */
.L_x_22097:
[----:B------:R-:W-:Y:S05]  /*4010*/  BSYNC.RECONVERGENT B1 ;  /* 0x0000000000017941 */ /* 0x000fea0003800200 */
.L_x_22096:
        /* <DEDUP_REMOVED lines=14> */
.L_x_22089:
[----:B------:R-:W-:Y:S05]  /*4100*/  BSYNC.RECONVERGENT B0 ;  /* 0x0000000000007941 */ /* 0x000fea0003800200 */
.L_x_22088:
[----:B------:R-:W-:Y:S01]  /*4110*/  BAR.SYNC.DEFER_BLOCKING 0x0 ;  /* 0x0000000000007b1d */ /* 0x000fe20000010000 */
[----:B------:R-:W-:Y:S02]  /*4120*/  ISETP.NE.AND P0, PT, R2, RZ, PT ;  /* 0x000000ff0200720c */ /* 0x000fe40003f05270 */
[----:B--2---:R-:W-:-:S03]  /*4130*/  SHF.L.U32 R20, R0, 0x5, RZ ;  /* 0x0000000500147819 */ /* 0x004fc600000006ff */
[----:B------:R-:W2:Y:S01]  /*4140*/  LDCU UR8, c[0x0][0x370] ;  /* 0x00006e00ff0877ac */ /* 0x000ea20008000800 */
[----:B------:R-:W-:Y:S01]  /*4150*/  BSSY.RECONVERGENT B0, `(.L_x_22098) ;  /* 0x0000011000007945 */ /* 0x000fe20003800200 */
[----:B------:R-:W3:Y:S01]  /*4160*/  LDCU UR16, c[0x0][0x3dc] ;  /* 0x00007b80ff1077ac */ /* 0x000ee20008000800 */
[----:B------:R-:W4:Y:S05]  /*4170*/  LDCU UR9, c[0x0][0x378] ;  /* 0x00006f00ff0977ac */ /* 0x000f2a0008000800 */
[----:B------:R-:W-:Y:S05]  /*4180*/  @P0 BRA `(.L_x_22099) ;  /* 0x0000000000340947 */ /* 0x000fea0003800000 */
[----:B-12---:R-:W-:Y:S01]  /*4190*/  IMAD R8, R40, UR8, R3 ;  /* 0x0000000828087c24 */ /* 0x006fe2000f8e0203 */
[----:B------:R-:W1:Y:S03]  /*41a0*/  LDCU.128 UR12, c[0x0][0x380] ;  /* 0x00007000ff0c77ac */ /* 0x000e660008000c00 */
[----:B----4-:R-:W-:-:S05]  /*41b0*/  IMAD R11, R8, UR9, RZ ;  /* 0x00000009080b7c24 */ /* 0x010fca000f8e02ff */
        /* <DEDUP_REMOVED lines=10> */
.L_x_22099:
[----:B--234-:R-:W-:Y:S05]  /*4260*/  BSYNC.RECONVERGENT B0 ;  /* 0x0000000000007941 */ /* 0x01cfea0003800200 */
.L_x_22098:
[----:B------:R-:W-:Y:S01]  /*4270*/  LOP3.LUT R20, R20, R9, RZ, 0xfc, !PT ;  /* 0x0000000914147212 */ /* 0x000fe200078efcff */
[----:B------:R-:W2:Y:S01]  /*4280*/  LDCU.64 UR4, c[0x0][0x3a8] ;  /* 0x00007500ff0477ac */ /* 0x000ea20008000a00 */
[----:B------:R-:W-:Y:S01]  /*4290*/  BSSY.RECONVERGENT B0, `(.L_x_22100) ;  /* 0x00002e7000007945 */ /* 0x000fe20003800200 */
[----:B------:R-:W-:Y:S01]  /*42a0*/  HFMA2 R36, -RZ, RZ, 0, 0 ;  /* 0x00000000ff247431 */ /* 0x000fe200000001ff */
[----:B------:R-:W-:Y:S01]  /*42b0*/  ISETP.GE.U32.AND P0, PT, R20, R7, PT ;  /* 0x000000071400720c */ /* 0x000fe20003f06070 */
[----:B-1----:R-:W-:Y:S01]  /*42c0*/  HFMA2 R8, -RZ, RZ, 0, 0 ;  /* 0x00000000ff087431 */ /* 0x002fe200000001ff */
[----:B------:R-:W-:Y:S02]  /*42d0*/  CS2R R34, SRZ ;  /* 0x0000000000227805 */ /* 0x000fe4000001ff00 */
[----:B------:R-:W-:Y:S02]  /*42e0*/  CS2R R32, SRZ ;  /* 0x0000000000207805 */ /* 0x000fe4000001ff00 */
[----:B------:R-:W-:-:S02]  /*42f0*/  CS2R R30, SRZ ;  /* 0x00000000001e7805 */ /* 0x000fc4000001ff00 */
[----:B------:R-:W-:Y:S02]  /*4300*/  CS2R R28, SRZ ;  /* 0x00000000001c7805 */ /* 0x000fe4000001ff00 */
[----:B------:R-:W-:Y:S02]  /*4310*/  CS2R R26, SRZ ;  /* 0x00000000001a7805 */ /* 0x000fe4000001ff00 */
[----:B------:R-:W-:Y:S02]  /*4320*/  CS2R R24, SRZ ;  /* 0x0000000000187805 */ /* 0x000fe4000001ff00 */
[----:B------:R-:W-:Y:S02]  /*4330*/  MOV R11, RZ ;  /* 0x000000ff000b7202 */ /* 0x000fe40000000f00 */
[----:B0-----:R-:W-:Y:S01]  /*4340*/  MOV R6, RZ ;  /* 0x000000ff00067202 */ /* 0x001fe20000000f00 */
[----:B--2---:R-:W-:Y:S06]  /*4350*/  @P0 BRA `(.L_x_22101) ;  /* 0x0000002c00680947 */ /* 0x004fec0003800000 */
[----:B------:R-:W0:Y:S01]  /*4360*/  LDCU UR12, c[0x0][0x3c8] ;  /* 0x00007900ff0c77ac */ /* 0x000e220008000800 */
[----:B------:R-:W-:Y:S01]  /*4370*/  IMAD.WIDE.U32 R14, R20, 0x4, RZ ;  /* 0x00000004140e7825 */ /* 0x000fe200078e00ff */
[----:B------:R-:W-:Y:S02]  /*4380*/  IADD3 R46, PT, PT, R46, 0x220, RZ ;  /* 0x000002202e2e7810 */ /* 0x000fe40007ffe0ff */
[----:B------:R-:W-:Y:S01]  /*4390*/  CS2R R34, SRZ ;  /* 0x0000000000227805 */ /* 0x000fe2000001ff00 */
[----:B------:R-:W1:Y:S01]  /*43a0*/  LDCU.64 UR10, c[0x0][0x3b8] ;  /* 0x00007700ff0a77ac */ /* 0x000e620008000a00 */
[C---:B------:R-:W-:Y:S01]  /*43b0*/  IMAD.SHL.U32 R6, R2.reuse, 0x20, RZ ;  /* 0x0000002002067824 */ /* 0x040fe200078e00ff */
[----:B------:R-:W-:Y:S01]  /*43c0*/  SHF.L.U32 R13, R2, 0x3, RZ ;  /* 0x00000003020d7819 */ /* 0x000fe200000006ff */
[----:B------:R-:W-:Y:S01]  /*43d0*/  IMAD.IADD R41, R20, 0x1, -R41 ;  /* 0x0000000114297824 */ /* 0x000fe200078e0a29 */
[----:B------:R-:W-:Y:S02]  /*43e0*/  LEA R5, R5, R46, 0x18 ;  /* 0x0000002e05057211 */ /* 0x000fe400078ec0ff */
[----:B------:R-:W-:-:S02]  /*43f0*/  CS2R R32, SRZ ;  /* 0x0000000000207805 */ /* 0x000fc4000001ff00 */
[----:B------:R-:W-:Y:S02]  /*4400*/  LOP3.LUT R6, R6, 0x20, RZ, 0xe2, !PT ;  /* 0x0000002006067812 */ /* 0x000fe400078ee2ff */
[----:B------:R-:W-:Y:S02]  /*4410*/  CS2R R30, SRZ ;  /* 0x00000000001e7805 */ /* 0x000fe4000001ff00 */
[C---:B------:R-:W-:Y:S02]  /*4420*/  LEA R12, R9.reuse, R12, 0x4 ;  /* 0x0000000c090c7211 */ /* 0x040fe400078e20ff */
[----:B------:R-:W-:Y:S02]  /*4430*/  CS2R R28, SRZ ;  /* 0x00000000001c7805 */ /* 0x000fe4000001ff00 */
[----:B------:R-:W-:Y:S02]  /*4440*/  LEA R6, R9, R6, 0x6 ;  /* 0x0000000609067211 */ /* 0x000fe400078e30ff */
[----:B------:R-:W-:-:S02]  /*4450*/  CS2R R26, SRZ ;  /* 0x00000000001a7805 */ /* 0x000fc4000001ff00 */
[----:B------:R-:W-:Y:S02]  /*4460*/  LOP3.LUT R39, R13, 0x8, RZ, 0xc0, !PT ;  /* 0x000000080d277812 */ /* 0x000fe400078ec0ff */
[----:B------:R-:W-:Y:S01]  /*4470*/  CS2R R24, SRZ ;  /* 0x0000000000187805 */ /* 0x000fe2000001ff00 */
[----:B0-----:R-:W-:Y:S01]  /*4480*/  IMAD R11, R40, UR12, RZ ;  /* 0x0000000c280b7c24 */ /* 0x001fe2000f8e02ff */
[----:B------:R-:W-:Y:S01]  /*4490*/  IADD3 R37, PT, PT, R6, 0x10, R5 ;  /* 0x0000001006257810 */ /* 0x000fe20007ffe005 */
[----:B------:R-:W-:Y:S01]  /*44a0*/  IMAD.MOV.U32 R6, RZ, RZ, RZ ;  /* 0x000000ffff067224 */ /* 0x000fe200078e00ff */
[----:B------:R-:W-:Y:S01]  /*44b0*/  IADD3 R39, PT, PT, R12, 0x3, R39 ;  /* 0x000000030c277810 */ /* 0x000fe20007ffe027 */
[----:B------:R-:W-:Y:S01]  /*44c0*/  IMAD.WIDE R14, R11, 0x4, R14 ;  /* 0x000000040b0e7825 */ /* 0x000fe200078e020e */
[----:B------:R-:W-:Y:S02]  /*44d0*/  IADD3 R42, PT, PT, R20, 0x1, RZ ;  /* 0x00000001142a7810 */ /* 0x000fe40007ffe0ff */
[----:B------:R-:W-:-:S02]  /*44e0*/  MOV R36, RZ ;  /* 0x000000ff00247202 */ /* 0x000fc40000000f00 */
[----:B-1----:R-:W-:Y:S01]  /*44f0*/  IADD3 R38, P0, PT, R14, UR10, RZ ;  /* 0x0000000a0e267c10 */ /* 0x002fe2000ff1e0ff */
[----:B------:R-:W0:Y:S01]  /*4500*/  LDCU UR10, c[0x0][0x3e0] ;  /* 0x00007c00ff0a77ac */ /* 0x000e220008000800 */
[----:B------:R-:W-:Y:S02]  /*4510*/  MOV R11, RZ ;  /* 0x000000ff000b7202 */ /* 0x000fe40000000f00 */
[----:B------:R-:W-:Y:S02]  /*4520*/  IADD3.X R5, PT, PT, R15, UR11, RZ, P0, !PT ;  /* 0x0000000b0f057c10 */ /* 0x000fe400087fe4ff */
[----:B------:R-:W-:Y:S01]  /*4530*/  MOV R8, RZ ;  /* 0x000000ff00087202 */ /* 0x000fe20000000f00 */
[----:B0-----:R-:W-:Y:S01]  /*4540*/  IMAD R50, R4, UR10, RZ ;  /* 0x0000000a04327c24 */ /* 0x001fe2000f8e02ff */
[----:B------:R-:W-:-:S04]  /*4550*/  LOP3.LUT R4, R13, 0xf8, RZ, 0xc0, !PT ;  /* 0x000000f80d047812 */ /* 0x000fc800078ec0ff */
[----:B------:R-:W-:-:S07]  /*4560*/  SHF.R.S32.HI R51, RZ, 0x1f, R50 ;  /* 0x0000001fff337819 */ /* 0x000fce0000011432 */
.L_x_22134:
[----:B------:R-:W-:Y:S01]  /*4570*/  MOV R22, R38 ;  /* 0x0000002600167202 */ /* 0x000fe20000000f00 */
[----:B------:R-:W0:Y:S01]  /*4580*/  LDS.128 R12, [R37+-0x10] ;  /* 0xfffff000250c7984 */ /* 0x000e220000000c00 */
[----:B------:R-:W-:-:S03]  /*4590*/  MOV R23, R5 ;  /* 0x0000000500177202 */ /* 0x000fc60000000f00 */
[----:B--2---:R1:W2:Y:S04]  /*45a0*/  LDS.128 R16, [R37] ;  /* 0x0000000025107984 */ /* 0x0042a80000000c00 */
[----:B---3--:R-:W3:Y:S01]  /*45b0*/  LDG.E.CONSTANT R21, desc[UR6][R22.64] ;  /* 0x0000000616157981 */ /* 0x008ee2000c1e9900 */
[----:B------:R-:W-:Y:S02]  /*45c0*/  IADD3 R43, PT, PT, R39, -0x3, RZ ;  /* 0xfffffffd272b7810 */ /* 0x000fe40007ffe0ff */
[----:B0-----:R-:W-:Y:S02]  /*45d0*/  F2FP.F16.F32.PACK_AB R44, R15, R14 ;  /* 0x0000000e0f2c723e */ /* 0x001fe400000000ff */
[----:B------:R-:W-:Y:S01]  /*45e0*/  F2FP.F16.F32.PACK_AB R45, R13, R12 ;  /* 0x0000000c0d2d723e */ /* 0x000fe200000000ff */
[----:B---3--:R-:W-:-:S03]  /*45f0*/  IMAD.WIDE R20, R21, UR16, R50 ;  /* 0x0000001015147c25 */ /* 0x008fc6000f8e0232 */
[----:B------:R-:W-:-:S04]  /*4600*/  IADD3 R20, P0, PT, R4, R20, RZ ;  /* 0x0000001404147210 */ /* 0x000fc80007f1e0ff */
[----:B------:R-:W-:Y:S02]  /*4610*/  IADD3.X R21, PT, PT, RZ, R21, RZ, P0, !PT ;  /* 0x00000015ff157210 */ /* 0x000fe400007fe4ff */
[C---:B----4-:R-:W-:Y:S02]  /*4620*/  LEA R52, P1, R20.reuse, UR4, 0x1 ;  /* 0x0000000414347c11 */ /* 0x050fe4000f8208ff */
[----:B------:R-:W-:Y:S02]  /*4630*/  ISETP.NE.AND P0, PT, R41, -0x1, PT ;  /* 0xffffffff2900780c */ /* 0x000fe40003f05270 */
[----:B------:R-:W-:-:S05]  /*4640*/  LEA.HI.X R53, R20, UR5, R21, 0x1, P1 ;  /* 0x0000000514357c11 */ /* 0x000fca00088f0c15 */
[----:B-----5:R1:W5:Y:S01]  /*4650*/  LDG.E.128.CONSTANT R12, desc[UR6][R52.64] ;  /* 0x00000006340c7981 */ /* 0x020362000c1e9d00 */
[----:B------:R-:W-:Y:S05]  /*4660*/  BSSY.RECONVERGENT B1, `(.L_x_22102) ;  /* 0x0000020000017945 */ /* 0x000fea0003800200 */
[----:B--2---:R-:W-:Y:S05]  /*4670*/  @P0 BRA `(.L_x_22103) ;  /* 0x0000000000780947 */ /* 0x004fea0003800000 */
[C---:B------:R-:W-:Y:S01]  /*4680*/  VIADD R21, R39.reuse, 0xffffffff ;  /* 0xffffffff27157836 */ /* 0x040fe20000000000 */
[----:B------:R-:W-:Y:S02]  /*4690*/  IADD3 R23, PT, PT, R39, 0x1, RZ ;  /* 0x0000000127177810 */ /* 0x000fe40007ffe0ff */
[----:B-----5:R-:W-:Y:S02]  /*46a0*/  PRMT R22, R13, 0x7632, R22 ;  /* 0x000076320d167816 */ /* 0x020fe40000000016 */
[-C--:B------:R-:W-:Y:S02]  /*46b0*/  ISETP.GE.AND P6, PT, R21, R48.reuse, PT ;  /* 0x000000301500720c */ /* 0x080fe40003fc6270 */
[----:B------:R-:W-:Y:S02]  /*46c0*/  IADD3 R21, PT, PT, R39, 0x2, RZ ;  /* 0x0000000227157810 */ /* 0x000fe40007ffe0ff */
[----:B------:R-:W-:Y:S02]  /*46d0*/  ISETP.GE.AND P1, PT, R23, R48, PT ;  /* 0x000000301700720c */ /* 0x000fe40003f26270 */
[----:B------:R-:W-:-:S02]  /*46e0*/  IADD3 R23, PT, PT, R39, 0x3, RZ ;  /* 0x0000000327177810 */ /* 0x000fc40007ffe0ff */
[-C--:B------:R-:W-:Y:S01]  /*46f0*/  ISETP.GE.AND P2, PT, R21, R48.reuse, PT ;  /* 0x000000301500720c */ /* 0x080fe20003f46270 */
[----:B------:R-:W-:Y:S01]  /*4700*/  VIADD R21, R39, 0xfffffffe ;  /* 0xfffffffe27157836 */ /* 0x000fe20000000000 */
[-C--:B------:R-:W-:Y:S02]  /*4710*/  ISETP.GE.AND P3, PT, R23, R48.reuse, PT ;  /* 0x000000301700720c */ /* 0x080fe40003f66270 */
[----:B------:R-:W-:Y:S02]  /*4720*/  IADD3 R23, PT, PT, R39, 0x4, RZ ;  /* 0x0000000427177810 */ /* 0x000fe40007ffe0ff */
[----:B------:R-:W-:Y:S02]  /*4730*/  PRMT R20, R14, 0x7632, R20 ;  /* 0x000076320e147816 */ /* 0x000fe40000000014 */
[----:B------:R-:W-:Y:S02]  /*4740*/  ISETP.GE.AND P5, PT, R21, R48, PT ;  /* 0x000000301500720c */ /* 0x000fe40003fa6270 */
[----:B------:R-:W-:-:S02]  /*4750*/  SEL R13, R13, RZ, !P6 ;  /* 0x000000ff0d0d7207 */ /* 0x000fc40007000000 */
[----:B------:R-:W-:Y:S02]  /*4760*/  SEL R14, R14, RZ, !P1 ;  /* 0x000000ff0e0e7207 */ /* 0x000fe40004800000 */
[-C--:B------:R-:W-:Y:S02]  /*4770*/  ISETP.GE.AND P4, PT, R23, R48.reuse, PT ;  /* 0x000000301700720c */ /* 0x080fe40003f86270 */
        /* <DEDUP_REMOVED lines=14> */
.L_x_22103:
[----:B------:R-:W-:Y:S05]  /*4860*/  BSYNC.RECONVERGENT B1 ;  /* 0x0000000000017941 */ /* 0x000fea0003800200 */
.L_x_22102:
[----:B------:R-:W-:Y:S01]  /*4870*/  F2FP.F16.F32.PACK_AB R47, R17, R16 ;  /* 0x00000010112f723e */ /* 0x000fe200000000ff */
[----:B-----5:R-:W-:Y:S01]  /*4880*/  HMUL2 R13, R44, R13 ;  /* 0x0000000d2c0d7232 */ /* 0x020fe20000000000 */
[----:B------:R-:W-:Y:S02]  /*4890*/  F2FP.F16.F32.PACK_AB R46, R19, R18 ;  /* 0x00000012132e723e */ /* 0x000fe400000000ff */
        /* <DEDUP_REMOVED lines=10> */
[----:B------:R-:W-:Y:S02]  /*4940*/  IADD3 R13, PT, PT, R39, 0x1, RZ ;  /* 0x00000001270d7810 */ /* 0x000fe40007ffe0ff */
[----:B------:R-:W-:Y:S02]  /*4950*/  PRMT R17, R17, 0x5410, R20 ;  /* 0x0000541011117816 */ /* 0x000fe40000000014 */
[-C--:B------:R-:W-:Y:S02]  /*4960*/  ISETP.GE.AND P3, PT, R13, R48.reuse, PT ;  /* 0x000000300d00720c */ /* 0x080fe40003f66270 */
[----:B------:R-:W-:Y:S02]  /*4970*/  IADD3 R13, PT, PT, R39, 0x2, RZ ;  /* 0x00000002270d7810 */ /* 0x000fe40007ffe0ff */
[-C--:B------:R-:W-:Y:S02]  /*4980*/  ISETP.GE.AND P1, PT, R43, R48.reuse, PT ;  /* 0x000000302b00720c */ /* 0x080fe40003f26270 */
[----:B------:R-:W-:-:S02]  /*4990*/  ISETP.GE.AND P4, PT, R13, R48, PT ;  /* 0x000000300d00720c */ /* 0x000fc40003f86270 */
[----:B------:R-:W-:Y:S02]  /*49a0*/  IADD3 R13, PT, PT, R39, 0x3, RZ ;  /* 0x00000003270d7810 */ /* 0x000fe40007ffe0ff */
[C---:B------:R-:W-:Y:S02]  /*49b0*/  PRMT R20, R18.reuse, 0x7632, R20 ;  /* 0x0000763212147816 */ /* 0x040fe40000000014 */
[-C--:B------:R-:W-:Y:S01]  /*49c0*/  ISETP.GE.AND P5, PT, R13, R48.reuse, PT ;  /* 0x000000300d00720c */ /* 0x080fe20003fa6270 */
[----:B------:R-:W-:Y:S01]  /*49d0*/  VIADD R13, R39, 0x4 ;  /* 0x00000004270d7836 */ /* 0x000fe20000000000 */
[----:B------:R-:W-:Y:S02]  /*49e0*/  PRMT R22, R19, 0x7632, R22 ;  /* 0x0000763213167816 */ /* 0x000fe40000000016 */
[----:B------:R-:W-:Y:S02]  /*49f0*/  SEL R18, R18, RZ, !P3 ;  /* 0x000000ff12127207 */ /* 0x000fe40005800000 */
[----:B------:R-:W-:-:S02]  /*4a00*/  ISETP.GE.AND P6, PT, R13, R48, PT ;  /* 0x000000300d00720c */ /* 0x000fc40003fc6270 */
[----:B------:R-:W-:Y:S02]  /*4a10*/  IADD3 R13, PT, PT, R39, -0x2, RZ ;  /* 0xfffffffe270d7810 */ /* 0x000fe40007ffe0ff */
[----:B------:R-:W-:Y:S02]  /*4a20*/  SEL R19, R19, RZ, !P5 ;  /* 0x000000ff13137207 */ /* 0x000fe40006800000 */
[----:B------:R-:W-:Y:S02]  /*4a30*/  ISETP.GE.AND P2, PT, R13, R48, PT ;  /* 0x000000300d00720c */ /* 0x000fe40003f46270 */
[C---:B------:R-:W-:Y:S02]  /*4a40*/  PRMT R13, R16.reuse, 0x7632, R13 ;  /* 0x00007632100d7816 */ /* 0x040fe4000000000d */
[----:B------:R-:W-:Y:S02]  /*4a50*/  SEL R16, R16, RZ, !P1 ;  /* 0x000000ff10107207 */ /* 0x000fe40004800000 */
[----:B------:R-:W-:-:S02]  /*4a60*/  SEL R21, R20, RZ, !P4 ;  /* 0x000000ff14157207 */ /* 0x000fc40006000000 */
[----:B------:R-:W-:Y:S02]  /*4a70*/  SEL R22, R22, RZ, !P6 ;  /* 0x000000ff16167207 */ /* 0x000fe40007000000 */
[----:B------:R-:W-:Y:S02]  /*4a80*/  SEL R13, R13, RZ, !P2 ;  /* 0x000000ff0d0d7207 */ /* 0x000fe40005000000 */
[----:B------:R-:W-:Y:S02]  /*4a90*/  PRMT R18, R18, 0x5410, R21 ;  /* 0x0000541012127816 */ /* 0x000fe40000000015 */
[----:B------:R-:W-:Y:S02]  /*4aa0*/  PRMT R19, R19, 0x5410, R22 ;  /* 0x0000541013137816 */ /* 0x000fe40000000016 */
[----:B------:R-:W-:-:S07]  /*4ab0*/  PRMT R16, R16, 0x5410, R13 ;  /* 0x0000541010107816 */ /* 0x000fce000000000d */
.L_x_22105:
[----:B------:R-:W-:Y:S05]  /*4ac0*/  BSYNC.RECONVERGENT B1 ;  /* 0x0000000000017941 */ /* 0x000fea0003800200 */
.L_x_22104:
        /* <DEDUP_REMOVED lines=15> */
[--C-:B------:R-:W-:Y:S02]  /*4bc0*/  PRMT R13, R13, 0x5410, R18.reuse ;  /* 0x000054100d0d7816 */ /* 0x100fe40000000012 */
[-C--:B------:R-:W-:Y:S02]  /*4bd0*/  ISETP.GE.AND P3, PT, R17, R48.reuse, PT ;  /* 0x000000301100720c */ /* 0x080fe40003f66270 */
[----:B------:R-:W-:Y:S02]  /*4be0*/  IADD3 R17, PT, PT, R39, 0x2, RZ ;  /* 0x0000000227117810 */ /* 0x000fe40007ffe0ff */
[-C--:B------:R-:W-:Y:S02]  /*4bf0*/  ISETP.GE.AND P1, PT, R43, R48.reuse, PT ;  /* 0x000000302b00720c */ /* 0x080fe40003f26270 */
[----:B------:R-:W-:Y:S01]  /*4c00*/  ISETP.GE.AND P4, PT, R17, R48, PT ;  /* 0x000000301100720c */ /* 0x000fe20003f86270 */
[----:B------:R-:W-:Y:S01]  /*4c10*/  VIADD R17, R39, 0x3 ;  /* 0x0000000327117836 */ /* 0x000fe20000000000 */
[----:B------:R-:W-:-:S02]  /*4c20*/  PRMT R18, R14, 0x7632, R18 ;  /* 0x000076320e127816 */ /* 0x000fc40000000012 */
[----:B------:R-:W-:Y:S02]  /*4c30*/  PRMT R20, R15, 0x7632, R20 ;  /* 0x000076320f147816 */ /* 0x000fe40000000014 */
[-C--:B------:R-:W-:Y:S02]  /*4c40*/  ISETP.GE.AND P5, PT, R17, R48.reuse, PT ;  /* 0x000000301100720c */ /* 0x080fe40003fa6270 */
[----:B------:R-:W-:Y:S02]  /*4c50*/  IADD3 R17, PT, PT, R39, 0x4, RZ ;  /* 0x0000000427117810 */ /* 0x000fe40007ffe0ff */
[----:B------:R-:W-:Y:S02]  /*4c60*/  SEL R14, R14, RZ, !P3 ;  /* 0x000000ff0e0e7207 */ /* 0x000fe40005800000 */
[----:B------:R-:W-:Y:S02]  /*4c70*/  ISETP.GE.AND P6, PT, R17, R48, PT ;  /* 0x000000301100720c */ /* 0x000fe40003fc6270 */
[----:B------:R-:W-:-:S02]  /*4c80*/  IADD3 R17, PT, PT, R39, -0x2, RZ ;  /* 0xfffffffe27117810 */ /* 0x000fc40007ffe0ff */
[----:B------:R-:W-:Y:S02]  /*4c90*/  SEL R15, R15, RZ, !P5 ;  /* 0x000000ff0f0f7207 */ /* 0x000fe40006800000 */
[----:B------:R-:W-:Y:S02]  /*4ca0*/  ISETP.GE.AND P2, PT, R17, R48, PT ;  /* 0x000000301100720c */ /* 0x000fe40003f46270 */
[C---:B------:R-:W-:Y:S02]  /*4cb0*/  PRMT R17, R12.reuse, 0x7632, R17 ;  /* 0x000076320c117816 */ /* 0x040fe40000000011 */
[----:B------:R-:W-:Y:S02]  /*4cc0*/  SEL R12, R12, RZ, !P1 ;  /* 0x000000ff0c0c7207 */ /* 0x000fe40004800000 */
[----:B------:R-:W-:Y:S02]  /*4cd0*/  SEL R21, R18, RZ, !P4 ;  /* 0x000000ff12157207 */ /* 0x000fe40006000000 */
[----:B------:R-:W-:-:S02]  /*4ce0*/  SEL R20, R20, RZ, !P6 ;  /* 0x000000ff14147207 */ /* 0x000fc40007000000 */
[----:B------:R-:W-:Y:S02]  /*4cf0*/  SEL R17, R17, RZ, !P2 ;  /* 0x000000ff11117207 */ /* 0x000fe40005000000 */
[----:B------:R-:W-:Y:S02]  /*4d00*/  PRMT R14, R14, 0x5410, R21 ;  /* 0x000054100e0e7816 */ /* 0x000fe40000000015 */
[----:B------:R-:W-:Y:S02]  /*4d10*/  PRMT R15, R15, 0x5410, R20 ;  /* 0x000054100f0f7816 */ /* 0x000fe40000000014 */
[----:B------:R-:W-:-:S07]  /*4d20*/  PRMT R12, R12, 0x5410, R17 ;  /* 0x000054100c0c7816 */ /* 0x000fce0000000011 */
.L_x_22107:
[----:B------:R-:W-:Y:S05]  /*4d30*/  BSYNC.RECONVERGENT B1 ;  /* 0x0000000000017941 */ /* 0x000fea0003800200 */
.L_x_22106:
        /* <DEDUP_REMOVED lines=9> */
[----:B------:R-:W-:Y:S02]  /*4dd0*/  HFMA2 R18, R46, R15, R13 ;  /* 0x0000000f2e127231 */ /* 0x000fe4000000000d */
[----:B------:R-:W-:Y:S02]  /*4de0*/  FADD.FTZ R16, R12, R23 ;  /* 0x000000170c107221 */ /* 0x000fe40000010000 */
        /* <DEDUP_REMOVED lines=11> */
[-C--:B------:R-:W-:Y:S01]  /*4ea0*/  ISETP.GE.AND P3, PT, R19, R48.reuse, PT ;  /* 0x000000301300720c */ /* 0x080fe20003f66270 */
[----:B------:R-:W-:Y:S01]  /*4eb0*/  VIADD R19, R39, 0x2 ;  /* 0x0000000227137836 */ /* 0x000fe20000000000 */
[-C--:B------:R-:W-:Y:S02]  /*4ec0*/  ISETP.GE.AND P1, PT, R43, R48.reuse, PT ;  /* 0x000000302b00720c */ /* 0x080fe40003f26270 */
[----:B------:R-:W-:Y:S02]  /*4ed0*/  PRMT R20, R14, 0x7632, R20 ;  /* 0x000076320e147816 */ /* 0x000fe40000000014 */
[----:B------:R-:W-:-:S02]  /*4ee0*/  ISETP.GE.AND P4, PT, R19, R48, PT ;  /* 0x000000301300720c */ /* 0x000fc40003f86270 */
[----:B------:R-:W-:Y:S02]  /*4ef0*/  IADD3 R19, PT, PT, R39, 0x3, RZ ;  /* 0x0000000327137810 */ /* 0x000fe40007ffe0ff */
[----:B------:R-:W-:Y:S02]  /*4f00*/  PRMT R22, R15, 0x7632, R22 ;  /* 0x000076320f167816 */ /* 0x000fe40000000016 */
[-C--:B------:R-:W-:Y:S02]  /*4f10*/  ISETP.GE.AND P5, PT, R19, R48.reuse, PT ;  /* 0x000000301300720c */ /* 0x080fe40003fa6270 */
[----:B------:R-:W-:Y:S02]  /*4f20*/  IADD3 R19, PT, PT, R39, 0x4, RZ ;  /* 0x0000000427137810 */ /* 0x000fe40007ffe0ff */
        /* <DEDUP_REMOVED lines=13> */
.L_x_22109:
[----:B------:R-:W-:Y:S05]  /*5000*/  BSYNC.RECONVERGENT B1 ;  /* 0x0000000000017941 */ /* 0x000fea0003800200 */
.L_x_22108:
[----:B-----5:R-:W-:Y:S02]  /*5010*/  HMUL2 R13, R44, R13 ;  /* 0x0000000d2c0d7232 */ /* 0x020fe40000000000 */
[----:B------:R-:W-:Y:S01]  /*5020*/  FADD.FTZ R36, R17, R36 ;  /* 0x0000002411247221 */ /* 0x000fe20000010000 */
[----:B------:R-:W-:Y:S01]  /*5030*/  FADD.FTZ R35, R16, R35 ;  /* 0x0000002310237221 */ /* 0x000fe20000010000 */
[--C-:B------:R-:W-:Y:S02]  /*5040*/  HADD2.F32 R20, -RZ, R18.reuse.H1_H1 ;  /* 0x30000012ff147230 */ /* 0x100fe40000004100 */
[----:B------:R-:W-:Y:S02]  /*5050*/  HFMA2 R12, R45, R12, R13 ;  /* 0x0000000c2d0c7231 */ /* 0x000fe4000000000d */
[----:B------:R-:W-:Y:S02]  /*5060*/  HADD2.F32 R13, -RZ, R18.H0_H0 ;  /* 0x20000012ff0d7230 */ /* 0x000fe40000004100 */
        /* <DEDUP_REMOVED lines=8> */
[----:B------:R-:W-:Y:S01]  /*50f0*/  SEL R22, R21, RZ, !P2 ;  /* 0x000000ff15167207 */ /* 0x000fe20005000000 */
[----:B------:R-:W-:-:S03]  /*5100*/  VIADD R21, R39, 0x1 ;  /* 0x0000000127157836 */ /* 0x000fc60000000000 */
[----:B------:R-:W-:Y:S02]  /*5110*/  PRMT R17, R17, 0x5410, R22 ;  /* 0x0000541011117816 */ /* 0x000fe40000000016 */
[----:B------:R-:W-:Y:S02]  /*5120*/  ISETP.GE.AND P1, PT, R21, R48, PT ;  /* 0x000000301500720c */ /* 0x000fe40003f26270 */
[----:B------:R-:W-:-:S04]  /*5130*/  IADD3 R21, PT, PT, R39, 0x2, RZ ;  /* 0x0000000227157810 */ /* 0x000fc80007ffe0ff */
        /* <DEDUP_REMOVED lines=12> */
[----:B------:R-:W-:Y:S02]  /*5200*/  IADD3 R21, PT, PT, R39, -0x2, RZ ;  /* 0xfffffffe27157810 */ /* 0x000fe40007ffe0ff */
[----:B------:R-:W-:-:S02]  /*5210*/  ISETP.GE.AND P1, PT, R43, R48, PT ;  /* 0x000000302b00720c */ /* 0x000fc40003f26270 */
[----:B------:R-:W-:Y:S02]  /*5220*/  ISETP.GE.AND P2, PT, R21, R48, PT ;  /* 0x000000301500720c */ /* 0x000fe40003f46270 */
[C---:B------:R-:W-:Y:S02]  /*5230*/  PRMT R21, R16.reuse, 0x7632, R21 ;  /* 0x0000763210157816 */ /* 0x040fe40000000015 */
[----:B------:R-:W-:Y:S02]  /*5240*/  SEL R16, R16, RZ, !P1 ;  /* 0x000000ff10107207 */ /* 0x000fe40004800000 */
[----:B------:R-:W-:Y:S02]  /*5250*/  SEL R21, R21, RZ, !P2 ;  /* 0x000000ff15157207 */ /* 0x000fe40005000000 */
[----:B------:R-:W-:Y:S02]  /*5260*/  PRMT R19, R19, 0x5410, R22 ;  /* 0x0000541013137816 */ /* 0x000fe40000000016 */
[----:B------:R-:W-:-:S07]  /*5270*/  PRMT R16, R16, 0x5410, R21 ;  /* 0x0000541010107816 */ /* 0x000fce0000000015 */
.L_x_22111:
[----:B------:R-:W-:Y:S05]  /*5280*/  BSYNC.RECONVERGENT B1 ;  /* 0x0000000000017941 */ /* 0x000fea0003800200 */
.L_x_22110:
[----:B------:R-:W-:Y:S01]  /*5290*/  FADD.FTZ R13, R13, R20 ;  /* 0x000000140d0d7221 */ /* 0x000fe20000010000 */
[----:B-----5:R-:W-:Y:S01]  /*52a0*/  HFMA2 R17, R44, R17, -RZ ;  /* 0x000000112c117231 */ /* 0x020fe200001000ff */
[----:B------:R0:W5:Y:S01]  /*52b0*/  LDG.E.128.CONSTANT R20, desc[UR6][R52.64+0xa00] ;  /* 0x000a000634147981 */ /* 0x000162000c1e9d00 */
[----:B------:R-:W-:Y:S01]  /*52c0*/  BSSY.RECONVERGENT B1, `(.L_x_22112) ;  /* 0x0000024000017945 */ /* 0x000fe20003800200 */
[----:B------:R-:W-:Y:S01]  /*52d0*/  FADD.FTZ R34, R13, R34 ;  /* 0x000000220d227221 */ /* 0x000fe20000010000 */
[----:B------:R-:W-:Y:S02]  /*52e0*/  HFMA2 R17, R45, R16, R17 ;  /* 0x000000102d117231 */ /* 0x000fe40000000011 */
[C---:B------:R-:W-:Y:S02]  /*52f0*/  HFMA2 R12, R47.reuse, R14, R12 ;  /* 0x0000000e2f0c7231 */ /* 0x040fe4000000000c */
[----:B------:R-:W-:Y:S01]  /*5300*/  HFMA2 R18, R47, R18, R17 ;  /* 0x000000122f127231 */ /* 0x000fe20000000011 */
[----:B------:R-:W-:Y:S06]  /*5310*/  @P0 BRA `(.L_x_22113) ;  /* 0x0000000000780947 */ /* 0x000fec0003800000 */
[C---:B------:R-:W-:Y:S01]  /*5320*/  VIADD R13, R39.reuse, 0xffffffff ;  /* 0xffffffff270d7836 */ /* 0x040fe20000000000 */
[----:B------:R-:W-:-:S04]  /*5330*/  ISETP.GE.AND P2, PT, R39, R48, PT ;  /* 0x000000302700720c */ /* 0x000fc80003f46270 */
        /* <DEDUP_REMOVED lines=13> */
[----:B------:R-:W-:Y:S02]  /*5410*/  ISETP.GE.AND P1, PT, R43, R48, PT ;  /* 0x000000302b00720c */ /* 0x000fe40003f26270 */
        /* <DEDUP_REMOVED lines=14> */
.L_x_22113:
[----:B------:R-:W-:Y:S05]  /*5500*/  BSYNC.RECONVERGENT B1 ;  /* 0x0000000000017941 */ /* 0x000fea0003800200 */
.L_x_22112:
        /* <DEDUP_REMOVED lines=18> */
[----:B------:R-:W-:Y:S02]  /*5630*/  PRMT R18, R15, 0x7632, R18 ;  /* 0x000076320f127816 */ /* 0x000fe40000000012 */
[----:B------:R-:W-:-:S02]  /*5640*/  ISETP.GE.AND P2, PT, R17, R48, PT ;  /* 0x000000301100720c */ /* 0x000fc40003f46270 */
[C---:B------:R-:W-:Y:S02]  /*5650*/  PRMT R17, R14.reuse, 0x7632, R17 ;  /* 0x000076320e117816 */ /* 0x040fe40000000011 */
[----:B------:R-:W-:Y:S02]  /*5660*/  SEL R14, R14, RZ, !P1 ;  /* 0x000000ff0e0e7207 */ /* 0x000fe40004800000 */
[----:B------:R-:W-:Y:S02]  /*5670*/  SEL R17, R17, RZ, !P2 ;  /* 0x000000ff11117207 */ /* 0x000fe40005000000 */
[----:B------:R-:W-:Y:S02]  /*5680*/  ISETP.GE.AND P1, PT, R43, R48, PT ;  /* 0x000000302b00720c */ /* 0x000fe40003f26270 */
[----:B------:R-:W-:Y:S02]  /*5690*/  PRMT R14, R14, 0x5410, R17 ;  /* 0x000054100e0e7816 */ /* 0x000fe40000000011 */
[----:B------:R-:W-:-:S04]  /*56a0*/  IADD3 R17, PT, PT, R39, 0x3, RZ ;  /* 0x0000000327117810 */ /* 0x000fc80007ffe0ff */
[----:B------:R-:W-:Y:S01]  /*56b0*/  ISETP.GE.AND P3, PT, R17, R48, PT ;  /* 0x000000301100720c */ /* 0x000fe20003f66270 */
[----:B------:R-:W-:-:S03]  /*56c0*/  VIADD R17, R39, 0x4 ;  /* 0x0000000427117836 */ /* 0x000fc60000000000 */
        /* <DEDUP_REMOVED lines=9> */
[----:B------:R-:W-:-:S07]  /*5760*/  PRMT R12, R12, 0x5410, R17 ;  /* 0x000054100c0c7816 */ /* 0x000fce0000000011 */
.L_x_22115:
[----:B------:R-:W-:Y:S05]  /*5770*/  BSYNC.RECONVERGENT B1 ;  /* 0x0000000000017941 */ /* 0x000fea0003800200 */
.L_x_22114:
        /* <DEDUP_REMOVED lines=15> */
[-C--:B------:R-:W-:Y:S02]  /*5870*/  ISETP.GE.AND P2, PT, R39, R48.reuse, PT ;  /* 0x000000302700720c */ /* 0x080fe40003f46270 */
[----:B------:R-:W-:Y:S02]  /*5880*/  ISETP.GE.AND P1, PT, R21, R48, PT ;  /* 0x000000301500720c */ /* 0x000fe40003f26270 */
[----:B-----5:R-:W-:Y:S02]  /*5890*/  PRMT R14, R17, 0x7632, R14 ;  /* 0x00007632110e7816 */ /* 0x020fe4000000000e */
[----:B------:R-:W-:Y:S02]  /*58a0*/  IADD3 R21, PT, PT, R39, 0x1, RZ ;  /* 0x0000000127157810 */ /* 0x000fe40007ffe0ff */
[----:B------:R-:W-:-:S02]  /*58b0*/  SEL R17, R17, RZ, !P1 ;  /* 0x000000ff11117207 */ /* 0x000fc40004800000 */
[----:B------:R-:W-:Y:S02]  /*58c0*/  SEL R14, R14, RZ, !P2 ;  /* 0x000000ff0e0e7207 */ /* 0x000fe40005000000 */
[-C--:B------:R-:W-:Y:S02]  /*58d0*/  ISETP.GE.AND P1, PT, R21, R48.reuse, PT ;  /* 0x000000301500720c */ /* 0x080fe40003f26270 */
[----:B------:R-:W-:Y:S02]  /*58e0*/  IADD3 R21, PT, PT, R39, 0x2, RZ ;  /* 0x0000000227157810 */ /* 0x000fe40007ffe0ff */
[--C-:B------:R-:W-:Y:S02]  /*58f0*/  PRMT R17, R17, 0x5410, R14.reuse ;  /* 0x0000541011117816 */ /* 0x100fe4000000000e */
[----:B------:R-:W-:Y:S02]  /*5900*/  ISETP.GE.AND P2, PT, R21, R48, PT ;  /* 0x000000301500720c */ /* 0x000fe40003f46270 */
[----:B------:R-:W-:-:S02]  /*5910*/  PRMT R14, R18, 0x7632, R14 ;  /* 0x00007632120e7816 */ /* 0x000fc4000000000e */
[----:B------:R-:W-:Y:S02]  /*5920*/  SEL R18, R18, RZ, !P1 ;  /* 0x000000ff12127207 */ /* 0x000fe40004800000 */
[----:B------:R-:W-:Y:S02]  /*5930*/  SEL R21, R14, RZ, !P2 ;  /* 0x000000ff0e157207 */ /* 0x000fe40005000000 */
[----:B------:R-:W-:Y:S02]  /*5940*/  ISETP.GE.AND P1, PT, R43, R48, PT ;  /* 0x000000302b00720c */ /* 0x000fe40003f26270 */
[----:B------:R-:W-:Y:S01]  /*5950*/  PRMT R18, R18, 0x5410, R21 ;  /* 0x0000541012127816 */ /* 0x000fe20000000015 */
[----:B------:R-:W-:Y:S01]  /*5960*/  VIADD R21, R39, 0x3 ;  /* 0x0000000327157836 */ /* 0x000fe20000000000 */
[----:B------:R-:W-:Y:S02]  /*5970*/  PRMT R20, R19, 0x7632, R20 ;  /* 0x0000763213147816 */ /* 0x000fe40000000014 */
        /* <DEDUP_REMOVED lines=8> */
[----:B------:R-:W-:Y:S02]  /*5a00*/  SEL R20, R20, RZ, !P4 ;  /* 0x000000ff14147207 */ /* 0x000fe40006000000 */
[----:B------:R-:W-:Y:S02]  /*5a10*/  SEL R21, R14, RZ, !P2 ;  /* 0x000000ff0e157207 */ /* 0x000fe40005000000 */
[----:B------:R-:W-:Y:S02]  /*5a20*/  PRMT R19, R19, 0x5410, R20 ;  /* 0x0000541013137816 */ /* 0x000fe40000000014 */
[----:B------:R-:W-:-:S07]  /*5a30*/  PRMT R16, R16, 0x5410, R21 ;  /* 0x0000541010107816 */ /* 0x000fce0000000015 */
.L_x_22117:
[----:B------:R-:W-:Y:S05]  /*5a40*/  BSYNC.RECONVERGENT B1 ;  /* 0x0000000000017941 */ /* 0x000fea0003800200 */
.L_x_22116:
        /* <DEDUP_REMOVED lines=15> */
[C---:B------:R-:W-:Y:S02]  /*5b40*/  IADD3 R21, PT, PT, R39.reuse, -0x1, RZ ;  /* 0xffffffff27157810 */ /* 0x040fe40007ffe0ff */
[-C--:B------:R-:W-:Y:S02]  /*5b50*/  ISETP.GE.AND P2, PT, R39, R48.reuse, PT ;  /* 0x000000302700720c */ /* 0x080fe40003f46270 */
[-C--:B------:R-:W-:Y:S02]  /*5b60*/  ISETP.GE.AND P1, PT, R21, R48.reuse, PT ;  /* 0x000000301500720c */ /* 0x080fe40003f26270 */
[----:B------:R-:W-:Y:S02]  /*5b70*/  IADD3 R21, PT, PT, R39, 0x1, RZ ;  /* 0x0000000127157810 */ /* 0x000fe40007ffe0ff */
[----:B-----5:R-:W-:Y:S02]  /*5b80*/  PRMT R16, R13, 0x7632, R16 ;  /* 0x000076320d107816 */ /* 0x020fe40000000010 */
[----:B------:R-:W-:Y:S01]  /*5b90*/  ISETP.GE.AND P3, PT, R21, R48, PT ;  /* 0x000000301500720c */ /* 0x000fe20003f66270 */
[----:B------:R-:W-:Y:S01]  /*5ba0*/  VIADD R21, R39, 0x2 ;  /* 0x0000000227157836 */ /* 0x000fe20000000000 */
[----:B------:R-:W-:-:S02]  /*5bb0*/  SEL R16, R16, RZ, !P2 ;  /* 0x000000ff10107207 */ /* 0x000fc40005000000 */
[----:B------:R-:W-:Y:S02]  /*5bc0*/  SEL R13, R13, RZ, !P1 ;  /* 0x000000ff0d0d7207 */ /* 0x000fe40004800000 */
[-C--:B------:R-:W-:Y:S02]  /*5bd0*/  ISETP.GE.AND P4, PT, R21, R48.reuse, PT ;  /* 0x000000301500720c */ /* 0x080fe40003f86270 */
[----:B------:R-:W-:Y:S02]  /*5be0*/  IADD3 R21, PT, PT, R39, 0x3, RZ ;  /* 0x0000000327157810 */ /* 0x000fe40007ffe0ff */
[----:B------:R-:W-:Y:S02]  /*5bf0*/  PRMT R13, R13, 0x5410, R16 ;  /* 0x000054100d0d7816 */ /* 0x000fe40000000010 */
[----:B------:R-:W-:Y:S02]  /*5c00*/  ISETP.GE.AND P5, PT, R21, R48, PT ;  /* 0x000000301500720c */ /* 0x000fe40003fa6270 */
[----:B------:R-:W-:-:S02]  /*5c10*/  IADD3 R21, PT, PT, R39, 0x4, RZ ;  /* 0x0000000427157810 */ /* 0x000fc40007ffe0ff */
[-C--:B------:R-:W-:Y:S02]  /*5c20*/  ISETP.GE.AND P1, PT, R43, R48.reuse, PT ;  /* 0x000000302b00720c */ /* 0x080fe40003f26270 */
[-C--:B------:R-:W-:Y:S02]  /*5c30*/  ISETP.GE.AND P6, PT, R21, R48.reuse, PT ;  /* 0x000000301500720c */ /* 0x080fe40003fc6270 */
[----:B------:R-:W-:Y:S02]  /*5c40*/  IADD3 R21, PT, PT, R39, -0x2, RZ ;  /* 0xfffffffe27157810 */ /* 0x000fe40007ffe0ff */
[----:B------:R-:W-:Y:S02]  /*5c50*/  PRMT R16, R12, 0x7632, R16 ;  /* 0x000076320c107816 */ /* 0x000fe40000000010 */
[----:B------:R-:W-:Y:S02]  /*5c60*/  ISETP.GE.AND P2, PT, R21, R48, PT ;  /* 0x000000301500720c */ /* 0x000fe40003f46270 */
        /* <DEDUP_REMOVED lines=11> */
.L_x_22119:
[----:B------:R-:W-:Y:S05]  /*5d20*/  BSYNC.RECONVERGENT B1 ;  /* 0x0000000000017941 */ /* 0x000fea0003800200 */
.L_x_22118:
        /* <DEDUP_REMOVED lines=8> */
[-C--:B------:R-:W-:Y:S02]  /*5db0*/  ISETP.GE.AND P2, PT, R39, R48.reuse, PT ;  /* 0x000000302700720c */ /* 0x080fe40003f46270 */
[----:B------:R-:W-:Y:S02]  /*5dc0*/  ISETP.GE.AND P1, PT, R13, R48, PT ;  /* 0x000000300d00720c */ /* 0x000fe40003f26270 */
[C---:B------:R-:W-:Y:S02]  /*5dd0*/  PRMT R13, R17.reuse, 0x7632, R13 ;  /* 0x00007632110d7816 */ /* 0x040fe4000000000d */
        /* <DEDUP_REMOVED lines=11> */
[----:B------:R-:W-:Y:S02]  /*5e90*/  ISETP.GE.AND P1, PT, R43, R48, PT ;  /* 0x000000302b00720c */ /* 0x000fe40003f26270 */
[----:B------:R-:W-:Y:S02]  /*5ea0*/  PRMT R18, R18, 0x5410, R13 ;  /* 0x0000541012127816 */ /* 0x000fe4000000000d */
[----:B------:R-:W-:-:S04]  /*5eb0*/  IADD3 R13, PT, PT, R39, 0x3, RZ ;  /* 0x00000003270d7810 */ /* 0x000fc80007ffe0ff */
        /* <DEDUP_REMOVED lines=12> */
.L_x_22121:
[----:B------:R-:W-:Y:S05]  /*5f80*/  BSYNC.RECONVERGENT B1 ;  /* 0x0000000000017941 */ /* 0x000fea0003800200 */
.L_x_22120:
        /* <DEDUP_REMOVED lines=12> */
[C---:B------:R-:W-:Y:S01]  /*6050*/  VIADD R21, R39.reuse, 0xffffffff ;  /* 0xffffffff27157836 */ /* 0x040fe20000000000 */
[-C--:B------:R-:W-:Y:S02]  /*6060*/  ISETP.GE.AND P2, PT, R39, R48.reuse, PT ;  /* 0x000000302700720c */ /* 0x080fe40003f46270 */
        /* <DEDUP_REMOVED lines=11> */
[----:B------:R-:W-:Y:S02]  /*6120*/  IADD3 R21, PT, PT, R39, 0x4, RZ ;  /* 0x0000000427157810 */ /* 0x000fe40007ffe0ff */
[--C-:B------:R-:W-:Y:S02]  /*6130*/  PRMT R13, R13, 0x5410, R18.reuse ;  /* 0x000054100d0d7816 */ /* 0x100fe40000000012 */
[-C--:B------:R-:W-:Y:S01]  /*6140*/  ISETP.GE.AND P6, PT, R21, R48.reuse, PT ;  /* 0x000000301500720c */ /* 0x080fe20003fc6270 */
[----:B------:R-:W-:Y:S01]  /*6150*/  VIADD R21, R39, 0xfffffffe ;  /* 0xfffffffe27157836 */ /* 0x000fe20000000000 */
[-C--:B------:R-:W-:Y:S02]  /*6160*/  ISETP.GE.AND P1, PT, R43, R48.reuse, PT ;  /* 0x000000302b00720c */ /* 0x080fe40003f26270 */
[----:B------:R-:W-:Y:S02]  /*6170*/  PRMT R18, R12, 0x7632, R18 ;  /* 0x000076320c127816 */ /* 0x000fe40000000012 */
[----:B------:R-:W-:-:S02]  /*6180*/  ISETP.GE.AND P2, PT, R21, R48, PT ;  /* 0x000000301500720c */ /* 0x000fc40003f46270 */
        /* <DEDUP_REMOVED lines=10> */
.L_x_22123:
[----:B------:R-:W-:Y:S05]  /*6230*/  BSYNC.RECONVERGENT B1 ;  /* 0x0000000000017941 */ /* 0x000fea0003800200 */
.L_x_22122:
        /* <DEDUP_REMOVED lines=15> */
[-C--:B------:R-:W-:Y:S02]  /*6330*/  ISETP.GE.AND P2, PT, R39, R48.reuse, PT ;  /* 0x000000302700720c */ /* 0x080fe40003f46270 */
[-C--:B------:R-:W-:Y:S02]  /*6340*/  ISETP.GE.AND P1, PT, R21, R48.reuse, PT ;  /* 0x000000301500720c */ /* 0x080fe40003f26270 */
[----:B------:R-:W-:Y:S02]  /*6350*/  IADD3 R21, PT, PT, R39, 0x1, RZ ;  /* 0x0000000127157810 */ /* 0x000fe40007ffe0ff */
[----:B-----5:R-:W-:Y:S02]  /*6360*/  PRMT R14, R17, 0x7632, R14 ;  /* 0x00007632110e7816 */ /* 0x020fe4000000000e */
[----:B------:R-:W-:-:S02]  /*6370*/  ISETP.GE.AND P3, PT, R21, R48, PT ;  /* 0x000000301500720c */ /* 0x000fc40003f66270 */
[----:B------:R-:W-:Y:S02]  /*6380*/  IADD3 R21, PT, PT, R39, 0x2, RZ ;  /* 0x0000000227157810 */ /* 0x000fe40007ffe0ff */
[----:B------:R-:W-:Y:S02]  /*6390*/  SEL R14, R14, RZ, !P2 ;  /* 0x000000ff0e0e7207 */ /* 0x000fe40005000000 */
[-C--:B------:R-:W-:Y:S02]  /*63a0*/  ISETP.GE.AND P4, PT, R21, R48.reuse, PT ;  /* 0x000000301500720c */ /* 0x080fe40003f86270 */
[----:B------:R-:W-:Y:S02]  /*63b0*/  IADD3 R21, PT, PT, R39, 0x3, RZ ;  /* 0x0000000327157810 */ /* 0x000fe40007ffe0ff */
[----:B------:R-:W-:Y:S02]  /*63c0*/  SEL R17, R17, RZ, !P1 ;  /* 0x000000ff11117207 */ /* 0x000fe40004800000 */
[----:B------:R-:W-:Y:S01]  /*63d0*/  ISETP.GE.AND P5, PT, R21, R48, PT ;  /* 0x000000301500720c */ /* 0x000fe20003fa6270 */
[----:B------:R-:W-:Y:S01]  /*63e0*/  VIADD R21, R39, 0x4 ;  /* 0x0000000427157836 */ /* 0x000fe20000000000 */
[----:B------:R-:W-:-:S02]  /*63f0*/  PRMT R20, R18, 0x7632, R20 ;  /* 0x0000763212147816 */ /* 0x000fc40000000014 */
[----:B------:R-:W-:Y:S02]  /*6400*/  PRMT R17, R17, 0x5410, R14 ;  /* 0x0000541011117816 */ /* 0x000fe4000000000e */
[-C--:B------:R-:W-:Y:S02]  /*6410*/  ISETP.GE.AND P6, PT, R21, R48.reuse, PT ;  /* 0x000000301500720c */ /* 0x080fe40003fc6270 */
[----:B------:R-:W-:Y:S02]  /*6420*/  IADD3 R21, PT, PT, R39, -0x2, RZ ;  /* 0xfffffffe27157810 */ /* 0x000fe40007ffe0ff */
        /* <DEDUP_REMOVED lines=13> */
.L_x_22125:
[----:B------:R-:W-:Y:S05]  /*6500*/  BSYNC.RECONVERGENT B1 ;  /* 0x0000000000017941 */ /* 0x000fea0003800200 */
.L_x_22124:
        /* <DEDUP_REMOVED lines=10> */
[-C--:B------:R-:W-:Y:S02]  /*65b0*/  ISETP.GE.AND P2, PT, R39, R48.reuse, PT ;  /* 0x000000302700720c */ /* 0x080fe40003f46270 */
[----:B------:R-:W-:Y:S02]  /*65c0*/  ISETP.GE.AND P1, PT, R13, R48, PT ;  /* 0x000000300d00720c */ /* 0x000fe40003f26270 */
[C---:B------:R-:W-:Y:S02]  /*65d0*/  PRMT R13, R21.reuse, 0x7632, R13 ;  /* 0x00007632150d7816 */ /* 0x040fe4000000000d */
[----:B------:R-:W-:Y:S02]  /*65e0*/  SEL R21, R21, RZ, !P1 ;  /* 0x000000ff15157207 */ /* 0x000fe40004800000 */
[----:B------:R-:W-:-:S02]  /*65f0*/  SEL R14, R13, RZ, !P2 ;  /* 0x000000ff0d0e7207 */ /* 0x000fc40005000000 */
[----:B------:R-:W-:Y:S02]  /*6600*/  IADD3 R13, PT, PT, R39, 0x1, RZ ;  /* 0x00000001270d7810 */ /* 0x000fe40007ffe0ff */
[----:B------:R-:W-:Y:S02]  /*6610*/  PRMT R21, R21, 0x5410, R14 ;  /* 0x0000541015157816 */ /* 0x000fe4000000000e */
[----:B------:R-:W-:Y:S02]  /*6620*/  ISETP.GE.AND P1, PT, R13, R48, PT ;  /* 0x000000300d00720c */ /* 0x000fe40003f26270 */
[----:B------:R-:W-:-:S04]  /*6630*/  IADD3 R13, PT, PT, R39, 0x2, RZ ;  /* 0x00000002270d7810 */ /* 0x000fc80007ffe0ff */
[----:B------:R-:W-:Y:S02]  /*6640*/  ISETP.GE.AND P2, PT, R13, R48, PT ;  /* 0x000000300d00720c */ /* 0x000fe40003f46270 */
[C---:B------:R-:W-:Y:S02]  /*6650*/  PRMT R13, R22.reuse, 0x7632, R13 ;  /* 0x00007632160d7816 */ /* 0x040fe4000000000d */
[----:B------:R-:W-:Y:S02]  /*6660*/  SEL R22, R22, RZ, !P1 ;  /* 0x000000ff16167207 */ /* 0x000fe40004800000 */
[----:B------:R-:W-:-:S04]  /*6670*/  SEL R13, R13, RZ, !P2 ;  /* 0x000000ff0d0d7207 */ /* 0x000fc80005000000 */
[----:B------:R-:W-:Y:S01]  /*6680*/  PRMT R22, R22, 0x5410, R13 ;  /* 0x0000541016167816 */ /* 0x000fe2000000000d */
[----:B------:R-:W-:-:S05]  /*6690*/  VIADD R13, R39, 0x3 ;  /* 0x00000003270d7836 */ /* 0x000fca0000000000 */
        /* <DEDUP_REMOVED lines=14> */
.L_x_22127:
[----:B------:R-:W-:Y:S05]  /*6780*/  BSYNC.RECONVERGENT B1 ;  /* 0x0000000000017941 */ /* 0x000fea0003800200 */
.L_x_22126:
        /* <DEDUP_REMOVED lines=39> */
.L_x_22129:
[----:B------:R-:W-:Y:S05]  /*6a00*/  BSYNC.RECONVERGENT B1 ;  /* 0x0000000000017941 */ /* 0x000fea0003800200 */
.L_x_22128:
        /* <DEDUP_REMOVED lines=9> */
[-C--:B------:R-:W-:Y:S02]  /*6aa0*/  ISETP.GE.AND P2, PT, R39, R48.reuse, PT ;  /* 0x000000302700720c */ /* 0x080fe40003f46270 */
[----:B------:R-:W-:Y:S01]  /*6ab0*/  ISETP.GE.AND P1, PT, R21, R48, PT ;  /* 0x000000301500720c */ /* 0x000fe20003f26270 */
[----:B------:R-:W-:Y:S01]  /*6ac0*/  VIADD R21, R39, 0x1 ;  /* 0x0000000127157836 */ /* 0x000fe20000000000 */
[C---:B-----5:R-:W-:Y:S02]  /*6ad0*/  PRMT R20, R17.reuse, 0x7632, R20 ;  /* 0x0000763211147816 */ /* 0x060fe40000000014 */
[----:B------:R-:W-:Y:S02]  /*6ae0*/  SEL R17, R17, RZ, !P1 ;  /* 0x000000ff11117207 */ /* 0x000fe40004800000 */
[----:B------:R-:W-:-:S02]  /*6af0*/  SEL R20, R20, RZ, !P2 ;  /* 0x000000ff14147207 */ /* 0x000fc40005000000 */
[-C--:B------:R-:W-:Y:S02]  /*6b00*/  ISETP.GE.AND P1, PT, R21, R48.reuse, PT ;  /* 0x000000301500720c */ /* 0x080fe40003f26270 */
[----:B------:R-:W-:Y:S02]  /*6b10*/  IADD3 R21, PT, PT, R39, 0x2, RZ ;  /* 0x0000000227157810 */ /* 0x000fe40007ffe0ff */
[--C-:B------:R-:W-:Y:S02]  /*6b20*/  PRMT R17, R17, 0x5410, R20.reuse ;  /* 0x0000541011117816 */ /* 0x100fe40000000014 */
[----:B------:R-:W-:Y:S02]  /*6b30*/  ISETP.GE.AND P2, PT, R21, R48, PT ;  /* 0x000000301500720c */ /* 0x000fe40003f46270 */
[C---:B------:R-:W-:Y:S02]  /*6b40*/  PRMT R20, R18.reuse, 0x7632, R20 ;  /* 0x0000763212147816 */ /* 0x040fe40000000014 */
[----:B------:R-:W-:-:S02]  /*6b50*/  SEL R18, R18, RZ, !P1 ;  /* 0x000000ff12127207 */ /* 0x000fc40004800000 */
[----:B------:R-:W-:Y:S02]  /*6b60*/  SEL R21, R20, RZ, !P2 ;  /* 0x000000ff14157207 */ /* 0x000fe40005000000 */
[-C--:B------:R-:W-:Y:S02]  /*6b70*/  ISETP.GE.AND P1, PT, R43, R48.reuse, PT ;  /* 0x000000302b00720c */ /* 0x080fe40003f26270 */
[----:B------:R-:W-:Y:S02]  /*6b80*/  PRMT R18, R18, 0x5410, R21 ;  /* 0x0000541012127816 */ /* 0x000fe40000000015 */
[----:B------:R-:W-:Y:S02]  /*6b90*/  IADD3 R21, PT, PT, R39, 0x3, RZ ;  /* 0x0000000327157810 */ /* 0x000fe40007ffe0ff */
[----:B------:R-:W-:Y:S02]  /*6ba0*/  PRMT R20, R16, 0x7632, R20 ;  /* 0x0000763210147816 */ /* 0x000fe40000000014 */
[----:B------:R-:W-:-:S02]  /*6bb0*/  ISETP.GE.AND P3, PT, R21, R48, PT ;  /* 0x000000301500720c */ /* 0x000fc40003f66270 */
        /* <DEDUP_REMOVED lines=9> */
[----:B------:R-:W-:-:S02]  /*6c50*/  PRMT R19, R19, 0x5410, R22 ;  /* 0x0000541013137816 */ /* 0x000fc40000000016 */
[----:B------:R-:W-:-:S07]  /*6c60*/  PRMT R16, R16, 0x5410, R21 ;  /* 0x0000541010107816 */ /* 0x000fce0000000015 */
.L_x_22131:
[----:B------:R-:W-:Y:S05]  /*6c70*/  BSYNC.RECONVERGENT B1 ;  /* 0x0000000000017941 */ /* 0x000fea0003800200 */
.L_x_22130:
[----:B------:R0:W5:Y:S02]  /*6c80*/  LDG.E.128.CONSTANT R20, desc[UR6][R52.64+0x1e00] ;  /* 0x001e000634147981 */ /* 0x000164000c1e9d00 */
[----:B-----5:R-:W-:Y:S01]  /*6c90*/  HMUL2 R17, R44, R17 ;  /* 0x000000112c117232 */ /* 0x020fe20000000000 */
[----:B------:R-:W-:Y:S03]  /*6ca0*/  BSSY.RECONVERGENT B1, `(.L_x_22132) ;  /* 0x0000034000017945 */ /* 0x000fe60003800200 */
[----:B------:R-:W-:Y:S02]  /*6cb0*/  HFMA2 R17, R45, R16, R17 ;  /* 0x000000102d117231 */ /* 0x000fe40000000011 */
[----:B------:R-:W-:Y:S02]  /*6cc0*/  HADD2.F32 R16, -RZ, R12.H1_H1 ;  /* 0x3000000cff107230 */ /* 0x000fe40000004100 */
[----:B------:R-:W-:-:S02]  /*6cd0*/  HFMA2 R17, R47, R18, R17 ;  /* 0x000000122f117231 */ /* 0x000fc40000000011 */
[C---:B------:R-:W-:Y:S02]  /*6ce0*/  HFMA2 R18, R46.reuse, R15, R14 ;  /* 0x0000000f2e127231 */ /* 0x040fe4000000000e */
[----:B------:R-:W-:Y:S02]  /*6cf0*/  HADD2.F32 R15, -RZ, R12.H0_H0 ;  /* 0x2000000cff0f7230 */ /* 0x000fe40000004100 */
[----:B------:R-:W-:Y:S02]  /*6d00*/  HFMA2 R19, R46, R19, R17 ;  /* 0x000000132e137231 */ /* 0x000fe40000000011 */
[--C-:B------:R-:W-:Y:S02]  /*6d10*/  HADD2.F32 R14, -RZ, R13.reuse.H0_H0 ;  /* 0x2000000dff0e7230 */ /* 0x100fe40000004100 */
[----:B------:R-:W-:Y:S02]  /*6d20*/  HADD2.F32 R17, -RZ, R13.H1_H1 ;  /* 0x3000000dff117230 */ /* 0x000fe40000004100 */
[----:B------:R-:W-:Y:S01]  /*6d30*/  FADD.FTZ R16, R15, R16 ;  /* 0x000000100f107221 */ /* 0x000fe20000010000 */
[----:B------:R-:W-:-:S02]  /*6d40*/  HADD2.F32 R13, -RZ, R18.H0_H0 ;  /* 0x20000012ff0d7230 */ /* 0x000fc40000004100 */
[--C-:B------:R-:W-:Y:S02]  /*6d50*/  HADD2.F32 R12, -RZ, R19.reuse.H0_H0 ;  /* 0x20000013ff0c7230 */ /* 0x100fe40000004100 */
[----:B------:R-:W-:Y:S01]  /*6d60*/  FADD.FTZ R17, R14, R17 ;  /* 0x000000110e117221 */ /* 0x000fe20000010000 */
[----:B------:R-:W-:Y:S02]  /*6d70*/  HADD2.F32 R18, -RZ, R18.H1_H1 ;  /* 0x30000012ff127230 */ /* 0x000fe40000004100 */
[----:B------:R-:W-:Y:S01]  /*6d80*/  FADD.FTZ R25, R16, R25 ;  /* 0x0000001910197221 */ /* 0x000fe20000010000 */
[----:B------:R-:W-:Y:S02]  /*6d90*/  HADD2.F32 R19, -RZ, R19.H1_H1 ;  /* 0x30000013ff137230 */ /* 0x000fe40000004100 */
[----:B------:R-:W-:Y:S01]  /*6da0*/  FADD.FTZ R24, R17, R24 ;  /* 0x0000001811187221 */ /* 0x000fe20000010000 */
[----:B------:R-:W-:Y:S02]  /*6db0*/  FADD.FTZ R18, R13, R18 ;  /* 0x000000120d127221 */ /* 0x000fe40000010000 */
[----:B------:R-:W-:-:S02]  /*6dc0*/  FADD.FTZ R19, R12, R19 ;  /* 0x000000130c137221 */ /* 0x000fc40000010000 */
[----:B------:R-:W-:Y:S02]  /*6dd0*/  FADD.FTZ R11, R18, R11 ;  /* 0x0000000b120b7221 */ /* 0x000fe40000010000 */
[----:B------:R-:W-:Y:S01]  /*6de0*/  FADD.FTZ R8, R19, R8 ;  /* 0x0000000813087221 */ /* 0x000fe20000010000 */
[----:B0-----:R-:W-:Y:S06]  /*6df0*/  @P0 BRA `(.L_x_22133) ;  /* 0x0000000000780947 */ /* 0x001fec0003800000 */
[C---:B------:R-:W-:Y:S01]  /*6e00*/  VIADD R13, R39.reuse, 0xfffffffe ;  /* 0xfffffffe270d7836 */ /* 0x040fe20000000000 */
[----:B------:R-:W-:Y:S02]  /*6e10*/  IADD3 R15, PT, PT, R39, -0x1, RZ ;  /* 0xffffffff270f7810 */ /* 0x000fe40007ffe0ff */
[-C--:B------:R-:W-:Y:S02]  /*6e20*/  ISETP.GE.AND P6, PT, R43, R48.reuse, PT ;  /* 0x000000302b00720c */ /* 0x080fe40003fc6270 */
[-C--:B------:R-:W-:Y:S01]  /*6e30*/  ISETP.GE.AND P2, PT, R13, R48.reuse, PT ;  /* 0x000000300d00720c */ /* 0x080fe20003f46270 */
[----:B------:R-:W-:Y:S01]  /*6e40*/  VIADD R13, R39, 0x4 ;  /* 0x00000004270d7836 */ /* 0x000fe20000000000 */
[----:B------:R-:W-:Y:S02]  /*6e50*/  ISETP.GE.AND P5, PT, R15, R48, PT ;  /* 0x000000300f00720c */ /* 0x000fe40003fa6270 */
[C---:B------:R-:W-:Y:S02]  /*6e60*/  IADD3 R15, PT, PT, R39.reuse, 0x1, RZ ;  /* 0x00000001270f7810 */ /* 0x040fe40007ffe0ff */
[----:B------:R-:W-:-:S02]  /*6e70*/  IADD3 R17, PT, PT, R39, 0x2, RZ ;  /* 0x0000000227117810 */ /* 0x000fc40007ffe0ff */
[----:B------:R-:W-:Y:S02]  /*6e80*/  IADD3 R19, PT, PT, R39, 0x3, RZ ;  /* 0x0000000327137810 */ /* 0x000fe40007ffe0ff */
[C---:B------:R-:W-:Y:S02]  /*6e90*/  PRMT R12, R20.reuse, 0x7632, R12 ;  /* 0x00007632140c7816 */ /* 0x040fe4000000000c */
[-C--:B------:R-:W-:Y:S02]  /*6ea0*/  ISETP.GE.AND P0, PT, R13, R48.reuse, PT ;  /* 0x000000300d00720c */ /* 0x080fe40003f06270 */
        /* <DEDUP_REMOVED lines=19> */
.L_x_22133:
[----:B------:R-:W-:Y:S05]  /*6fe0*/  BSYNC.RECONVERGENT B1 ;  /* 0x0000000000017941 */ /* 0x000fea0003800200 */
.L_x_22132:
[----:B------:R-:W-:Y:S01]  /*6ff0*/  HMUL2 R21, R44, R21 ;  /* 0x000000152c157232 */ /* 0x000fe20000000000 */
[----:B------:R-:W-:Y:S01]  /*7000*/  IADD3 R14, PT, PT, R42, 0x3, RZ ;  /* 0x000000032a0e7810 */ /* 0x000fe20007ffe0ff */
[----:B-1----:R-:W-:Y:S01]  /*7010*/  VIADD R37, R37, 0x100 ;  /* 0x0000010025257836 */ /* 0x002fe20000000000 */
        /* <DEDUP_REMOVED lines=14> */
.L_x_22101:
[----:B------:R-:W-:Y:S05]  /*7100*/  BSYNC.RECONVERGENT B0 ;  /* 0x0000000000007941 */ /* 0x000fea0003800200 */
.L_x_22100:
[----:B------:R-:W0:Y:S01]  /*7110*/  SHFL.BFLY PT, R4, R35, 0x1, 0x1f ;  /* 0x0c201f0023047f89 */ /* 0x000e2200000e0000 */
[----:B------:R-:W-:Y:S01]  /*7120*/  LOP3.LUT R38, R2, 0x1, RZ, 0xc0, !PT ;  /* 0x0000000102267812 */ /* 0x000fe200078ec0ff */
[----:B------:R-:W-:Y:S02]  /*7130*/  BSSY.RECONVERGENT B0, `(.L_x_22135) ;  /* 0x000003c000007945 */ /* 0x000fe40003800200 */
[----:B------:R-:W1:Y:S01]  /*7140*/  SHFL.BFLY PT, R20, R25, 0x1, 0x1f ;  /* 0x0c201f0019147f89 */ /* 0x000e6200000e0000 */
[----:B------:R-:W-:-:S03]  /*7150*/  ISETP.NE.AND P4, PT, R38, RZ, PT ;  /* 0x000000ff2600720c */ /* 0x000fc60003f85270 */
[----:B------:R-:W2:Y:S04]  /*7160*/  SHFL.BFLY PT, R13, R36, 0x1, 0x1f ;  /* 0x0c201f00240d7f89 */ /* 0x000ea800000e0000 */
[----:B------:R-:W3:Y:S04]  /*7170*/  SHFL.BFLY PT, R15, R34, 0x1, 0x1f ;  /* 0x0c201f00220f7f89 */ /* 0x000ee800000e0000 */
[----:B------:R-:W4:Y:S04]  /*7180*/  SHFL.BFLY PT, R12, R33, 0x1, 0x1f ;  /* 0x0c201f00210c7f89 */ /* 0x000f2800000e0000 */
[----:B------:R-:W4:Y:S04]  /*7190*/  SHFL.BFLY PT, R17, R32, 0x1, 0x1f ;  /* 0x0c201f0020117f89 */ /* 0x000f2800000e0000 */
[----:B------:R-:W4:Y:S01]  /*71a0*/  SHFL.BFLY PT, R14, R31, 0x1, 0x1f ;  /* 0x0c201f001f0e7f89 */ /* 0x000f2200000e0000 */
[----:B0-----:R-:W-:Y:S01]  /*71b0*/  FADD.FTZ R35, R4, R35 ;  /* 0x0000002304237221 */ /* 0x001fe20000010000 */
[----:B------:R-:W-:-:S02]  /*71c0*/  LOP3.LUT R4, R2, 0x3c0, RZ, 0xc0, !PT ;  /* 0x000003c002047812 */ /* 0x000fc400078ec0ff */
[----:B------:R-:W0:Y:S01]  /*71d0*/  SHFL.BFLY PT, R19, R30, 0x1, 0x1f ;  /* 0x0c201f001e137f89 */ /* 0x000e2200000e0000 */
[----:B-1----:R-:W-:Y:S01]  /*71e0*/  FADD.FTZ R25, R20, R25 ;  /* 0x0000001914197221 */ /* 0x002fe20000010000 */
[----:B------:R-:W-:Y:S02]  /*71f0*/  ISETP.NE.OR P0, PT, R4, 0x40, P4 ;  /* 0x000000400400780c */ /* 0x000fe40002705670 */
[----:B------:R-:W1:Y:S01]  /*7200*/  SHFL.BFLY PT, R16, R29, 0x1, 0x1f ;  /* 0x0c201f001d107f89 */ /* 0x000e6200000e0000 */
[----:B------:R-:W-:Y:S01]  /*7210*/  SHF.R.U32.HI R20, RZ, 0x1, R10 ;  /* 0x00000001ff147819 */ /* 0x000fe2000001160a */
[----:B--2---:R-:W-:Y:S02]  /*7220*/  FADD.FTZ R36, R13, R36 ;  /* 0x000000240d247221 */ /* 0x004fe40000010000 */
[----:B------:R-:W2:Y:S01]  /*7230*/  SHFL.BFLY PT, R21, R28, 0x1, 0x1f ;  /* 0x0c201f001c157f89 */ /* 0x000ea200000e0000 */
[----:B---3--:R-:W-:Y:S01]  /*7240*/  FADD.FTZ R34, R15, R34 ;  /* 0x000000220f227221 */ /* 0x008fe20000010000 */
[----:B------:R-:W-:-:S02]  /*7250*/  LEA R9, R9, R20, 0x8 ;  /* 0x0000001409097211 */ /* 0x000fc400078e40ff */
        /* <DEDUP_REMOVED lines=41> */
.L_x_22136:
[----:B------:R-:W-:Y:S05]  /*74f0*/  BSYNC.RECONVERGENT B0 ;  /* 0x0000000000007941 */ /* 0x000fea0003800200 */
.L_x_22135:
        /* <DEDUP_REMOVED lines=45> */
.L_x_22138:
[----:B------:R-:W-:Y:S05]  /*77d0*/  BSYNC.RECONVERGENT B0 ;  /* 0x0000000000007941 */ /* 0x000fea0003800200 */
.L_x_22137:
        /* <DEDUP_REMOVED lines=20> */
.L_x_22140:
[----:B------:R-:W-:Y:S05]  /*7920*/  BSYNC.RECONVERGENT B0 ;  /* 0x0000000000007941 */ /* 0x000fea0003800200 */
.L_x_22139:
        /* <DEDUP_REMOVED lines=35> */
.L_x_22142:
[----:B------:R-:W-:Y:S05]  /*7b60*/  BSYNC.RECONVERGENT B0 ;  /* 0x0000000000007941 */ /* 0x000fea0003800200 */
.L_x_22141:
[----:B------:R-:W-:Y:S06]  /*7b70*/  BAR.SYNC.DEFER_BLOCKING 0x0 ;  /* 0x0000000000007b1d */ /* 0x000fec0000010000 */
[----:B------:R-:W-:Y:S05]  /*7b80*/  @P3 EXIT ;  /* 0x000000000000394d */ /* 0x000fea0003800000 */
[----:B0-----:R-:W-:-:S04]  /*7b90*/  IMAD R2, R40, UR8, R3 ;  /* 0x0000000828027c24 */ /* 0x001fc8000f8e0203 */
[----:B------:R-:W-:Y:S01]  /*7ba0*/  IMAD R2, R2, UR9, RZ ;  /* 0x0000000902027c24 */ /* 0x000fe2000f8e02ff */
[----:B------:R-:W-:Y:S06]  /*7bb0*/  @P4 EXIT ;  /* 0x000000000000494d */ /* 0x000fec0003800000 */
[----:B------:R-:W0:Y:S01]  /*7bc0*/  S2R R4, SR_TID.X ;  /* 0x0000000000047919 */ /* 0x000e220000002100 */
[----:B------:R-:W1:Y:S01]  /*7bd0*/  LDCU.64 UR4, c[0x0][0x390] ;  /* 0x00007200ff0477ac */ /* 0x000e620008000a00 */
[----:B------:R-:W-:Y:S02]  /*7be0*/  SHF.L.U32 R3, R0, 0x8, RZ ;  /* 0x0000000800037819 */ /* 0x000fe400000006ff */
[----:B------:R-:W-:Y:S02]  /*7bf0*/  SHF.L.U32 R2, R2, 0x8, RZ ;  /* 0x0000000802027819 */ /* 0x000fe400000006ff */
[----:B------:R-:W-:Y:S02]  /*7c00*/  F2FP.F16.F32.PACK_AB R35, R35, R36 ;  /* 0x000000242323723e */ /* 0x000fe400000000ff */
[----:B------:R-:W-:Y:S02]  /*7c10*/  F2FP.F16.F32.PACK_AB R33, R33, R34 ;  /* 0x000000222121723e */ /* 0x000fe400000000ff */
[----:B------:R-:W-:-:S02]  /*7c20*/  F2FP.F16.F32.PACK_AB R31, R31, R32 ;  /* 0x000000201f1f723e */ /* 0x000fc400000000ff */
[----:B------:R-:W-:Y:S02]  /*7c30*/  F2FP.F16.F32.PACK_AB R29, R29, R30 ;  /* 0x0000001e1d1d723e */ /* 0x000fe400000000ff */
[----:B------:R-:W-:Y:S02]  /*7c40*/  PRMT R6, R31, 0x7632, R6 ;  /* 0x000076321f067816 */ /* 0x000fe40000000006 */
[----:B------:R-:W-:Y:S02]  /*7c50*/  F2FP.F16.F32.PACK_AB R27, R27, R28 ;  /* 0x0000001c1b1b723e */ /* 0x000fe400000000ff */
[----:B------:R-:W-:Y:S02]  /*7c60*/  F2FP.F16.F32.PACK_AB R25, R25, R26 ;  /* 0x0000001a1919723e */ /* 0x000fe400000000ff */
[----:B------:R-:W-:Y:S02]  /*7c70*/  F2FP.F16.F32.PACK_AB R11, R11, R24 ;  /* 0x000000180b0b723e */ /* 0x000fe400000000ff */
[----:B------:R-:W-:-:S02]  /*7c80*/  F2FP.F16.F32.PACK_AB R5, R5, R8 ;  /* 0x000000080505723e */ /* 0x000fc400000000ff */
[----:B------:R-:W-:Y:S02]  /*7c90*/  PRMT R7, R27, 0x7632, R7 ;  /* 0x000076321b077816 */ /* 0x000fe40000000007 */
[----:B------:R-:W-:Y:S02]  /*7ca0*/  PRMT R8, R5, 0x7632, R8 ;  /* 0x0000763205087816 */ /* 0x000fe40000000008 */
[--C-:B0-----:R-:W-:Y:S02]  /*7cb0*/  SHF.R.U32.HI R0, RZ, 0x1, R4.reuse ;  /* 0x00000001ff007819 */ /* 0x101fe40000011604 */
[----:B------:R-:W-:Y:S02]  /*7cc0*/  PRMT R4, R33, 0x7632, R4 ;  /* 0x0000763221047816 */ /* 0x000fe40000000004 */
[----:B------:R-:W-:-:S04]  /*7cd0*/  IADD3 R3, P0, P1, R0, R2, R3 ;  /* 0x0000000200037210 */ /* 0x000fc8000791e003 */
[----:B------:R-:W-:Y:S02]  /*7ce0*/  IADD3.X R0, PT, PT, RZ, RZ, RZ, P0, P1 ;  /* 0x000000ffff007210 */ /* 0x000fe400007e24ff */
[----:B-1----:R-:W-:-:S04]  /*7cf0*/  LEA R2, P0, R3, UR4, 0x1 ;  /* 0x0000000403027c11 */ /* 0x002fc8000f8008ff */
[--C-:B------:R-:W-:Y:S02]  /*7d00*/  LEA.HI.X R3, R3, UR5, R0.reuse, 0x1, P0 ;  /* 0x0000000503037c11 */ /* 0x100fe400080f0c00 */
        /* <DEDUP_REMOVED lines=21> */
.L_x_22075:
[----:B------:R-:W-:Y:S01]  /*7e60*/  HFMA2 R16, -RZ, RZ, 0, 1.847743988037109375e-06 ;  /* 0x0000001fff107431 */ /* 0x000fe200000001ff */
[----:B------:R-:W-:Y:S01]  /*7e70*/  BSSY B1, `(.L_x_22143) ;  /* 0x0000007000017945 */ /* 0x000fe20003800000 */
[----:B------:R-:W-:Y:S01]  /*7e80*/  IMAD.MOV.U32 R9, RZ, RZ, R8 ;  /* 0x000000ffff097224 */ /* 0x000fe200078e0008 */
[----:B------:R-:W-:Y:S02]  /*7e90*/  MOV R15, 0x1 ;  /* 0x00000001000f7802 */ /* 0x000fe40000000f00 */
[----:B------:R-:W-:-:S07]  /*7ea0*/  MOV R10, 0xffffffff ;  /* 0xffffffff000a7802 */ /* 0x000fce0000000f00 */
[----:B------:R-:W-:Y:S05]  /*7eb0*/  WARPSYNC.COLLECTIVE R10, `(.L_x_22144) ;  /* 0x000000000a087348 */ /* 0x000fea0003c00000 */
[----:B------:R0:W1:Y:S02]  /*7ec0*/  SHFL.BFLY P2, R14, R9, R15, R16 ;  /* 0x0c00000f090e7389 */ /* 0x0000640000040010 */
[----:B01----:R-:W-:Y:S05]  /*7ed0*/  ENDCOLLECTIVE ;  /* 0x000000000000791b */ /* 0x003fea0003800000 */
.L_x_22144:
[----:B------:R-:W-:Y:S05]  /*7ee0*/  BSYNC B1 ;  /* 0x0000000000017941 */ /* 0x000fea0003800000 */
.L_x_22143:
[----:B------:R-:W-:Y:S01]  /*7ef0*/  MOV R9, R14 ;  /* 0x0000000e00097202 */ /* 0x000fe20000000f00 */
[----:B------:R-:W-:Y:S06]  /*7f00*/  BRA `(.L_x_22145) ;  /* 0xffffffa400807947 */ /* 0x000fec000383ffff */
.L_x_22077:
[----:B------:R-:W-:Y:S01]  /*7f10*/  HFMA2 R15, -RZ, RZ, 0, 9.5367431640625e-07 ;  /* 0x00000010ff0f7431 */ /* 0x000fe200000001ff */
[----:B------:R-:W-:Y:S01]  /*7f20*/  BSSY B0, `(.L_x_22146) ;  /* 0x0000007000007945 */ /* 0x000fe20003800000 */
[----:B------:R-:W-:Y:S01]  /*7f30*/  IMAD.MOV.U32 R9, RZ, RZ, R44 ;  /* 0x000000ffff097224 */ /* 0x000fe200078e002c */
[----:B------:R-:W-:Y:S02]  /*7f40*/  MOV R16, 0x1f ;  /* 0x0000001f00107802 */ /* 0x000fe40000000f00 */
[----:B------:R-:W-:-:S07]  /*7f50*/  MOV R10, 0xffffffff ;  /* 0xffffffff000a7802 */ /* 0x000fce0000000f00 */
[----:B0----5:R-:W-:Y:S05]  /*7f60*/  WARPSYNC.COLLECTIVE R10, `(.L_x_22147) ;  /* 0x000000000a087348 */ /* 0x021fea0003c00000 */
[----:B------:R1:W2:Y:S02]  /*7f70*/  SHFL.BFLY P2, R14, R9, R15, R16 ;  /* 0x0c00000f090e7389 */ /* 0x0002a40000040010 */
[----:B012--5:R-:W-:Y:S05]  /*7f80*/  ENDCOLLECTIVE ;  /* 0x000000000000791b */ /* 0x027fea0003800000 */
.L_x_22147:
[----:B------:R-:W-:Y:S05]  /*7f90*/  BSYNC B0 ;  /* 0x0000000000007941 */ /* 0x000fea0003800000 */
.L_x_22146:
[----:B------:R-:W-:Y:S01]  /*7fa0*/  MOV R9, R14 ;  /* 0x0000000e00097202 */ /* 0x000fe20000000f00 */
[----:B------:R-:W-:Y:S02]  /*7fb0*/  IMAD.MOV.U32 R15, RZ, RZ, 0x8 ;  /* 0x00000008ff0f7424 */ /* 0x000fe400078e00ff */
[----:B------:R-:W-:Y:S01]  /*7fc0*/  HFMA2 R16, -RZ, RZ, 0, 1.847743988037109375e-06 ;  /* 0x0000001fff107431 */ /* 0x000fe200000001ff */
[----:B------:R-:W-:Y:S02]  /*7fd0*/  MOV R10, 0xffffffff ;  /* 0xffffffff000a7802 */ /* 0x000fe40000000f00 */
[----:B------:R-:W-:-:S07]  /*7fe0*/  FMNMX.FTZ R9, R9, R44, !PT ;  /* 0x0000002c09097209 */ /* 0x000fce0007810000 */
[----:B------:R-:W-:Y:S05]  /*7ff0*/  WARPSYNC.COLLECTIVE R10, `(.L_x_22148) ;  /* 0x000000000a087348 */ /* 0x000fea0003c00000 */
[----:B------:R0:W1:Y:S02]  /*8000*/  SHFL.BFLY P2, R14, R9, R15, R16 ;  /* 0x0c00000f090e7389 */ /* 0x0000640000040010 */
[----:B01----:R-:W-:Y:S05]  /*8010*/  ENDCOLLECTIVE ;  /* 0x000000000000791b */ /* 0x003fea0003800000 */
.L_x_22148:
[----:B------:R-:W-:Y:S01]  /*8020*/  IMAD.MOV.U32 R15, RZ, RZ, 0x4 ;  /* 0x00000004ff0f7424 */ /* 0x000fe200078e00ff */
[----:B------:R-:W-:-:S04]  /*8030*/  MOV R6, R14 ;  /* 0x0000000e00067202 */ /* 0x000fc80000000f00 */
[----:B------:R-:W-:-:S04]  /*8040*/  FMNMX.FTZ R6, R9, R6, !PT ;  /* 0x0000000609067209 */ /* 0x000fc80007810000 */
[----:B------:R-:W-:-:S07]  /*8050*/  MOV R9, R6 ;  /* 0x0000000600097202 */ /* 0x000fce0000000f00 */
[----:B------:R-:W-:Y:S05]  /*8060*/  WARPSYNC.COLLECTIVE R10, `(.L_x_22149) ;  /* 0x000000000a087348 */ /* 0x000fea0003c00000 */
[----:B------:R0:W1:Y:S02]  /*8070*/  SHFL.BFLY P2, R14, R9, R15, R16 ;  /* 0x0c00000f090e7389 */ /* 0x0000640000040010 */
[----:B01----:R-:W-:Y:S05]  /*8080*/  ENDCOLLECTIVE ;  /* 0x000000000000791b */ /* 0x003fea0003800000 */
.L_x_22149:
[----:B------:R-:W-:Y:S01]  /*8090*/  HFMA2 R15, -RZ, RZ, 0, 1.1920928955078125e-07 ;  /* 0x00000002ff0f7431 */ /* 0x000fe200000001ff */
[----:B------:R-:W-:-:S04]  /*80a0*/  MOV R13, R14 ;  /* 0x0000000e000d7202 */ /* 0x000fc80000000f00 */
[----:B------:R-:W-:-:S04]  /*80b0*/  FMNMX.FTZ R13, R6, R13, !PT ;  /* 0x0000000d060d7209 */ /* 0x000fc80007810000 */
[----:B------:R-:W-:-:S07]  /*80c0*/  MOV R9, R13 ;  /* 0x0000000d00097202 */ /* 0x000fce0000000f00 */
[----:B------:R-:W-:Y:S05]  /*80d0*/  WARPSYNC.COLLECTIVE R10, `(.L_x_22150) ;  /* 0x000000000a087348 */ /* 0x000fea0003c00000 */
[----:B------:R0:W1:Y:S02]  /*80e0*/  SHFL.BFLY P2, R14, R9, R15, R16 ;  /* 0x0c00000f090e7389 */ /* 0x0000640000040010 */
[----:B01----:R-:W-:Y:S05]  /*80f0*/  ENDCOLLECTIVE ;  /* 0x000000000000791b */ /* 0x003fea0003800000 */
.L_x_22150:
[----:B------:R-:W-:Y:S01]  /*8100*/  MOV R8, R14 ;  /* 0x0000000e00087202 */ /* 0x000fe20000000f00 */
[----:B------:R-:W-:Y:S06]  /*8110*/  BRA `(.L_x_22151) ;  /* 0xffffffa400947947 */ /* 0x000fec000383ffff */
.L_x_22152:
        /* <DEDUP_REMOVED lines=14> */
.L_x_27562:


//--------------------- .text._ZN4vllm25paged_attention_v2_kernelIttLi192ELi16ELi128ELNS_18Fp8KVCacheDataTypeE0ELb0ELi512EEEvPfS2_PT_PKS3_PKT0_S9_ifPKiSB_iPKfiiiSD_SD_iiiii --------------------------
	.section	.text._ZN4vllm25paged_attention_v2_kernelIttLi192ELi16ELi128ELNS_18Fp8KVCacheDataTypeE0ELb0ELi512EEEvPfS2_PT_PKS3_PKT0_S9_ifPKiSB_iPKfiiiSD_SD_iiiii,"ax",@progbits
	.align	128
        .global         _ZN4vllm25paged_attention_v2_kernelIttLi192ELi16ELi128ELNS_18Fp8KVCacheDataTypeE0ELb0ELi512EEEvPfS2_PT_PKS3_PKT0_S9_ifPKiSB_iPKfiiiSD_SD_iiiii
        .type           _ZN4vllm25paged_attention_v2_kernelIttLi192ELi16ELi128ELNS_18Fp8KVCacheDataTypeE0ELb0ELi512EEEvPfS2_PT_PKS3_PKT0_S9_ifPKiSB_iPKfiiiSD_SD_iiiii,@function
        .size           _ZN4vllm25paged_attention_v2_kernelIttLi192ELi16ELi128ELNS_18Fp8KVCacheDataTypeE0ELb0ELi512EEEvPfS2_PT_PKS3_PKT0_S9_ifPKiSB_iPKfiiiSD_SD_iiiii,(.L_x_27563 - _ZN4vllm25paged_attention_v2_kernelIttLi192ELi16ELi128ELNS_18Fp8KVCacheDataTypeE0ELb0ELi512EEEvPfS2_PT_PKS3_PKT0_S9_ifPKiSB_iPKfiiiSD_SD_iiiii)
        .other          _ZN4vllm25paged_attention_v2_kernelIttLi192ELi16ELi128ELNS_18Fp8KVCacheDataTypeE0ELb0ELi512EEEvPfS2_PT_PKS3_PKT0_S9_ifPKiSB_iPKfiiiSD_SD_iiiii,@"STO_CUDA_ENTRY STV_DEFAULT"
_ZN4vllm25paged_attention_v2_kernelIttLi192ELi16ELi128ELNS_18Fp8KVCacheDataTypeE0ELb0ELi512EEEvPfS2_PT_PKS3_PKT0_S9_ifPKiSB_iPKfiiiSD_SD_iiiii:
.text._ZN4vllm25paged_attention_v2_kernelIttLi192ELi16ELi128ELNS_18Fp8KVCacheDataTypeE0ELb0ELi512EEEvPfS2_PT_PKS3_PKT0_S9_ifPKiSB_iPKfiiiSD_SD_iiiii:
        /* <DEDUP_REMOVED lines=19> */
[----:B------:R-:W4:Y:S01]  /*0130*/  LDCU UR18, c[0x0][0x370] ;  /* 0x00006e00ff1277ac */ /* 0x000f220008000800 */
[----:B------:R-:W-:Y:S01]  /*0140*/  HFMA2 R107, -RZ, RZ, 0, 0 ;  /* 0x00000000ff6b7431 */ /* 0x000fe200000001ff */
        /* <DEDUP_REMOVED lines=9> */
[----:B------:R-:W0:Y:S01]  /*01e0*/  LDCU UR19, c[0x0][0x3b4] ;  /* 0x00007680ff1377ac */ /* 0x000e220008000800 */
[----:B------:R-:W2:Y:S11]  /*01f0*/  LDCU.64 UR20, c[0x0][0x3a0] ;  /* 0x00007400ff1477ac */ /* 0x000eb60008000a00 */
[----:B------:R-:W3:Y:S01]  /*0200*/  @!P0 LDC.64 R4, c[0x0][0x398] ;  /* 0x0000e600ff048b82 */ /* 0x000ee20000000a00 */
[----:B------:R-:W-:-:S02]  /*0210*/  @!P0 IMAD R3, R3, 0xc0, RZ ;  /* 0x000000c003038824 */ /* 0x000fc400078e02ff */
[----:B------:R-:W-:-:S05]  /*0220*/  @!P0 IMAD.SHL.U32 R0, R100, 0x4, RZ ;  /* 0x0000000464008824 */ /* 0x000fca00078e00ff */
[----:B------:R-:W-:-:S04]  /*0230*/  @!P0 IADD3 R0, P1, P2, R0, UR4, R3 ;  /* 0x0000000400008c10 */ /* 0x000fc8000fa3e003 */
[----:B------:R-:W-:Y:S01]  /*0240*/  @!P0 IADD3.X R3, PT, PT, RZ, UR5, RZ, P1, P2 ;  /* 0x00000005ff038c10 */ /* 0x000fe20008fe44ff */
[----:B------:R-:W1:Y:S01]  /*0250*/  @UP0 LDCU.64 UR4, c[0x0][0x3d0] ;  /* 0x00007a00ff0407ac */ /* 0x000e620008000a00 */
[----:B---3--:R-:W-:-:S04]  /*0260*/  @!P0 LEA R2, P1, R0, R4, 0x1 ;  /* 0x0000000400028211 */ /* 0x008fc800078208ff */
[----:B------:R-:W-:-:S06]  /*0270*/  @!P0 LEA.HI.X R3, R0, R5, R3, 0x1, P1 ;  /* 0x0000000500038211 */ /* 0x000fcc00008f0c03 */
[----:B------:R-:W3:Y:S01]  /*0280*/  @!P0 LDG.E.64.CONSTANT R2, desc[UR12][R2.64] ;  /* 0x0000000c02028981 */ /* 0x000ee2000c1e9b00 */
[----:B----4-:R-:W-:Y:S01]  /*0290*/  IABS R9, R8 ;  /* 0x0000000800097213 */ /* 0x010fe20000000000 */
[----:B-1----:R-:W-:Y:S01]  /*02a0*/  @UP0 UIMAD.WIDE.U32 UR4, UR17, 0x4, UR4 ;  /* 0x00000004110408a5 */ /* 0x002fe2000f8e0004 */
[----:B------:R-:W-:Y:S02]  /*02b0*/  PLOP3.LUT P1, PT, PT, PT, UP0, 0x80, 0x8 ;  /* 0x000000000008781c */ /* 0x000fe40003f2f008 */
[----:B------:R-:W1:Y:S03]  /*02c0*/  I2F.RP R0, R9 ;  /* 0x0000000900007306 */ /* 0x000e660000209400 */
[----:B------:R-:W-:Y:S02]  /*02d0*/  MOV R4, UR4 ;  /* 0x0000000400047c02 */ /* 0x000fe40008000f00 */
[----:B------:R-:W-:-:S06]  /*02e0*/  MOV R5, UR5 ;  /* 0x0000000500057c02 */ /* 0x000fcc0008000f00 */
[----:B------:R4:W5:Y:S01]  /*02f0*/  @P1 LDG.E.CONSTANT R107, desc[UR12][R4.64] ;  /* 0x0000000c046b1981 */ /* 0x000962000c1e9900 */
[----:B------:R-:W0:Y:S01]  /*0300*/  S2UR UR5, SR_CgaCtaId ;  /* 0x00000000000579c3 */ /* 0x000e220000008800 */
[----:B------:R-:W-:Y:S01]  /*0310*/  UMOV UR4, 0x400 ;  /* 0x0000040000047882 */ /* 0x000fe20000000000 */
[----:B------:R-:W-:Y:S01]  /*0320*/  BSSY B0, `(.L_x_22153) ;  /* 0x00001cd000007945 */ /* 0x000fe20003800000 */
[----:B-1----:R-:W1:Y:S01]  /*0330*/  MUFU.RCP R0, R0 ;  /* 0x0000000000007308 */ /* 0x002e620000001000 */
[----:B------:R-:W-:Y:S01]  /*0340*/  MOV R108, UR4 ;  /* 0x00000004006c7c02 */ /* 0x000fe20008000f00 */
[----:B------:R-:W-:Y:S01]  /*0350*/  UIADD3 UR4, UPT, UPT, UR14, 0xf, URZ ;  /* 0x0000000f0e047890 */ /* 0x000fe2000fffe0ff */
[----:B------:R-:W-:Y:S02]  /*0360*/  MOV R106, 0xff7fffff ;  /* 0xff7fffff006a7802 */ /* 0x000fe40000000f00 */
[----:B----4-:R-:W-:Y:S01]  /*0370*/  IABS R4, UR18 ;  /* 0x0000001200047c13 */ /* 0x010fe20008000000 */
[----:B------:R-:W-:Y:S01]  /*0380*/  USHF.R.U32.HI UR4, URZ, 0x4, UR4 ;  /* 0x00000004ff047899 */ /* 0x000fe20008011604 */
[----:B-1----:R-:W-:Y:S01]  /*0390*/  VIADD R6, R0, 0xffffffe ;  /* 0x0ffffffe00067836 */ /* 0x002fe20000000000 */
[----:B0-----:R-:W-:-:S03]  /*03a0*/  MOV R101, UR5 ;  /* 0x0000000500657c02 */ /* 0x001fc60008000f00 */
[----:B------:R0:W1:Y:S01]  /*03b0*/  F2I.FTZ.U32.TRUNC.NTZ R7, R6 ;  /* 0x0000000600077305 */ /* 0x000062000021f000 */
[----:B------:R-:W-:-:S04]  /*03c0*/  ULEA UR5, UR16, 0x20, 0x5 ;  /* 0x0000002010057891 */ /* 0x000fc8000f8e28ff */
[----:B------:R-:W-:Y:S01]  /*03d0*/  UISETP.LT.U32.AND UP0, UPT, UR4, UR5, UPT ;  /* 0x000000050400728c */ /* 0x000fe2000bf01070 */
[----:B0-----:R-:W-:-:S03]  /*03e0*/  MOV R6, RZ ;  /* 0x000000ff00067202 */ /* 0x001fc60000000f00 */
[----:B------:R-:W-:Y:S02]  /*03f0*/  USEL UR4, UR4, UR5, UP0 ;  /* 0x0000000504047287 */ /* 0x000fe40008000000 */
[----:B------:R-:W-:Y:S01]  /*0400*/  UIMAD UR5, UR15, UR6, URZ ;  /* 0x000000060f0572a4 */ /* 0x000fe2000f8e02ff */
[----:B-1----:R-:W-:-:S05]  /*0410*/  IADD3 R10, PT, PT, RZ, -R7, RZ ;  /* 0x80000007ff0a7210 */ /* 0x002fca0007ffe0ff */
[----:B------:R-:W-:-:S04]  /*0420*/  IMAD R11, R10, R9, RZ ;  /* 0x000000090a0b7224 */ /* 0x000fc800078e02ff */
[----:B------:R-:W-:-:S06]  /*0430*/  IMAD.HI.U32 R7, R7, R11, R6 ;  /* 0x0000000b07077227 */ /* 0x000fcc00078e0006 */
[----:B------:R-:W-:-:S05]  /*0440*/  IMAD.HI.U32 R7, R7, R4, RZ ;  /* 0x0000000407077227 */ /* 0x000fca00078e00ff */
[----:B------:R-:W-:-:S05]  /*0450*/  IADD3 R0, PT, PT, RZ, -R7, RZ ;  /* 0x80000007ff007210 */ /* 0x000fca0007ffe0ff */
        /* <DEDUP_REMOVED lines=18> */
[----:B0-----:R-:W-:Y:S01]  /*0580*/  HFMA2 R4, -RZ, RZ, 0, 0 ;  /* 0x00000000ff047431 */ /* 0x001fe200000001ff */
[----:B-1----:R-:W-:-:S05]  /*0590*/  IADD3 R6, PT, PT, RZ, -R5, RZ ;  /* 0x80000005ff067210 */ /* 0x002fca0007ffe0ff */
[----:B------:R-:W-:Y:S01]  /*05a0*/  IMAD R9, R6, R7, RZ ;  /* 0x0000000706097224 */ /* 0x000fe200078e02ff */
[----:B------:R-:W-:-:S03]  /*05b0*/  IABS R6, UR17 ;  /* 0x0000001100067c13 */ /* 0x000fc60008000000 */
[----:B------:R-:W-:-:S04]  /*05c0*/  IMAD.HI.U32 R5, R5, R9, R4 ;  /* 0x0000000905057227 */ /* 0x000fc800078e0004 */
[----:B------:R-:W-:Y:S01]  /*05d0*/  IMAD.MOV R9, RZ, RZ, -R8 ;  /* 0x000000ffff097224 */ /* 0x000fe200078e0a08 */
[----:B------:R-:W-:Y:S01]  /*05e0*/  LOP3.LUT R8, R10, UR17, RZ, 0x3c, !PT ;  /* 0x000000110a087c12 */ /* 0x000fe2000f8e3cff */
[----:B------:R-:W-:Y:S01]  /*05f0*/  IMAD.HI.U32 R0, R5, R6, RZ ;  /* 0x0000000605007227 */ /* 0x000fe200078e00ff */
[----:B------:R-:W-:Y:S02]  /*0600*/  LOP3.LUT R5, R100, 0x1, RZ, 0xc0, !PT ;  /* 0x0000000164057812 */ /* 0x000fe400078ec0ff */
[----:B------:R-:W-:Y:S01]  /*0610*/  ISETP.GE.AND P3, PT, R8, RZ, PT ;  /* 0x000000ff0800720c */ /* 0x000fe20003f66270 */
[----:B------:R-:W-:Y:S01]  /*0620*/  IMAD R4, R0, R9, R6 ;  /* 0x0000000900047224 */ /* 0x000fe200078e0206 */
[----:B------:R-:W-:-:S04]  /*0630*/  LEA R6, R101, R108, 0x18 ;  /* 0x0000006c65067211 */ /* 0x000fc800078ec0ff */
[----:B------:R-:W-:Y:S01]  /*0640*/  ISETP.GT.U32.AND P2, PT, R7, R4, PT ;  /* 0x000000040700720c */ /* 0x000fe20003f44070 */
[----:B------:R-:W-:Y:S01]  /*0650*/  IMAD R6, R5, 0xc0, R6 ;  /* 0x000000c005067824 */ /* 0x000fe200078e0206 */
[----:B------:R-:W-:-:S05]  /*0660*/  SHF.R.U32.HI R5, RZ, 0x1, R100 ;  /* 0x00000001ff057819 */ /* 0x000fca0000011664 */
[----:B------:R-:W-:-:S06]  /*0670*/  @!P0 IMAD R6, R5, 0x8, R6 ;  /* 0x0000000805068824 */ /* 0x000fcc00078e0206 */
[-C--:B------:R-:W-:Y:S02]  /*0680*/  @!P2 IADD3 R4, PT, PT, R4, -R7.reuse, RZ ;  /* 0x800000070404a210 */ /* 0x080fe40007ffe0ff */
[----:B------:R-:W-:Y:S02]  /*0690*/  @!P2 IADD3 R0, PT, PT, R0, 0x1, RZ ;  /* 0x000000010000a810 */ /* 0x000fe40007ffe0ff */
[----:B------:R-:W-:Y:S02]  /*06a0*/  ISETP.GE.U32.AND P1, PT, R4, R7, PT ;  /* 0x000000070400720c */ /* 0x000fe40003f26070 */
[----:B------:R-:W-:Y:S02]  /*06b0*/  MOV R7, UR16 ;  /* 0x0000001000077c02 */ /* 0x000fe40008000f00 */
[----:B------:R-:W-:-:S05]  /*06c0*/  SHF.R.U32.HI R4, RZ, 0x5, R100 ;  /* 0x00000005ff047819 */ /* 0x000fca0000011664 */
[----:B------:R-:W-:-:S04]  /*06d0*/  IMAD R102, R7, 0x20, R4 ;  /* 0x0000002007667824 */ /* 0x000fc800078e0204 */
[----:B------:R-:W-:Y:S02]  /*06e0*/  @P1 IADD3 R0, PT, PT, R0, 0x1, RZ ;  /* 0x0000000100001810 */ /* 0x000fe40007ffe0ff */
[----:B------:R-:W-:Y:S02]  /*06f0*/  ISETP.GE.U32.AND P1, PT, R102, UR4, PT ;  /* 0x0000000466007c0c */ /* 0x000fe4000bf26070 */
[----:B------:R-:W-:Y:S01]  /*0700*/  @!P3 IADD3 R0, PT, PT, RZ, -R0, RZ ;  /* 0x80000000ff00b210 */ /* 0x000fe20007ffe0ff */
[----:B---3--:R0:W-:Y:S01]  /*0710*/  @!P0 STS.64 [R6], R2 ;  /* 0x0000000206008388 */ /* 0x0081e20000000a00 */
[----:B------:R-:W-:Y:S01]  /*0720*/  BAR.SYNC.DEFER_BLOCKING 0x0 ;  /* 0x0000000000007b1d */ /* 0x000fe20000010000 */
[----:B------:R-:W-:-:S13]  /*0730*/  ISETP.NE.AND P0, PT, R10, RZ, PT ;  /* 0x000000ff0a00720c */ /* 0x000fda0003f05270 */
[----:B------:R-:W-:Y:S01]  /*0740*/  @!P0 LOP3.LUT R0, RZ, R10, RZ, 0x33, !PT ;  /* 0x0000000aff008212 */ /* 0x000fe200078e33ff */
[----:B0-2---:R-:W-:Y:S06]  /*0750*/  @P1 BRA `(.L_x_22154) ;  /* 0x0000001800241947 */ /* 0x005fec0003800000 */
[----:B------:R-:W0:Y:S01]  /*0760*/  LDCU.64 UR8, c[0x0][0x3b8] ;  /* 0x00007700ff0877ac */ /* 0x000e220008000a00 */
[----:B------:R-:W-:Y:S01]  /*0770*/  IMAD.WIDE.U32 R2, R102, 0x4, RZ ;  /* 0x0000000466027825 */ /* 0x000fe200078e00ff */
[----:B------:R-:W-:Y:S02]  /*0780*/  MOV R7, UR5 ;  /* 0x0000000500077c02 */ /* 0x000fe40008000f00 */
[----:B------:R-:W-:Y:S01]  /*0790*/  IADD3 R108, PT, PT, R108, 0x1a0, RZ ;  /* 0x000001a06c6c7810 */ /* 0x000fe20007ffe0ff */
[C---:B------:R-:W-:Y:S01]  /*07a0*/  IMAD.SHL.U32 R6, R5.reuse, 0x4, RZ ;  /* 0x0000000405067824 */ /* 0x040fe200078e00ff */
[----:B------:R-:W-:Y:S01]  /*07b0*/  LOP3.LUT R5, R5, 0xf, RZ, 0xc0, !PT ;  /* 0x0000000f05057812 */ /* 0x000fe200078ec0ff */
[----:B------:R-:W-:Y:S01]  /*07c0*/  IMAD.WIDE R2, R7, 0x4, R2 ;  /* 0x0000000407027825 */ /* 0x000fe200078e0202 */
[----:B------:R-:W-:Y:S02]  /*07d0*/  LEA R108, R101, R108, 0x18 ;  /* 0x0000006c656c7211 */ /* 0x000fe400078ec0ff */
[----:B------:R-:W-:-:S02]  /*07e0*/  LOP3.LUT R7, R6, 0x3c, RZ, 0xc0, !PT ;  /* 0x0000003c06077812 */ /* 0x000fc400078ec0ff */
[C---:B------:R-:W-:Y:S02]  /*07f0*/  LEA R6, R4.reuse, UR7, 0x4 ;  /* 0x0000000704067c11 */ /* 0x040fe4000f8e20ff */
[----:B------:R-:W-:Y:S02]  /*0800*/  LEA R7, R4, R7, 0x6 ;  /* 0x0000000704077211 */ /* 0x000fe400078e30ff */
[----:B------:R-:W-:Y:S02]  /*0810*/  IADD3 R5, PT, PT, R5, R6, RZ ;  /* 0x0000000605057210 */ /* 0x000fe40007ffe0ff */
[----:B0-----:R-:W-:Y:S01]  /*0820*/  IADD3 R98, P0, PT, R2, UR8, RZ ;  /* 0x0000000802627c10 */ /* 0x001fe2000ff1e0ff */
[----:B------:R-:W-:Y:S01]  /*0830*/  IMAD.IADD R104, R7, 0x1, R108 ;  /* 0x0000000107687824 */ /* 0x000fe200078e026c */
[----:B------:R-:W-:Y:S02]  /*0840*/  MOV R106, 0xff7fffff ;  /* 0xff7fffff006a7802 */ /* 0x000fe40000000f00 */
[----:B------:R-:W-:-:S02]  /*0850*/  IADD3.X R99, PT, PT, R3, UR9, RZ, P0, !PT ;  /* 0x0000000903637c10 */ /* 0x000fc400087fe4ff */
[C---:B------:R-:W-:Y:S02]  /*0860*/  IADD3 R105, PT, PT, R5.reuse, -UR14, RZ ;  /* 0x8000000e05697c10 */ /* 0x040fe4000fffe0ff */
[----:B------:R-:W-:-:S07]  /*0870*/  IADD3 R103, PT, PT, R5, 0x1, RZ ;  /* 0x0000000105677810 */ /* 0x000fce0007ffe0ff */
.L_x_22156:
[----:B------:R-:W2:Y:S01]  /*0880*/  LDG.E.CONSTANT R5, desc[UR12][R98.64] ;  /* 0x0000000c62057981 */ /* 0x000ea2000c1e9900 */
[C---:B------:R-:W-:Y:S01]  /*0890*/  IMAD.SHL.U32 R2, R100.reuse, 0x4, RZ ;  /* 0x0000000464027824 */ /* 0x040fe200078e00ff */
[----:B------:R-:W-:Y:S01]  /*08a0*/  LOP3.LUT R8, R100, 0x1, RZ, 0xc0, !PT ;  /* 0x0000000164087812 */ /* 0x000fe200078ec0ff */
[----:B------:R-:W-:-:S03]  /*08b0*/  IMAD R3, R0, UR10, RZ ;  /* 0x0000000a00037c24 */ /* 0x000fc6000f8e02ff */
[----:B------:R-:W-:-:S04]  /*08c0*/  LOP3.LUT R2, R2, 0x78, RZ, 0xc0, !PT ;  /* 0x0000007802027812 */ /* 0x000fc800078ec0ff */
[----:B------:R-:W-:-:S04]  /*08d0*/  IADD3 R2, P0, PT, R3, R2, RZ ;  /* 0x0000000203027210 */ /* 0x000fc80007f1e0ff */
[----:B------:R-:W-:Y:S01]  /*08e0*/  LEA.HI.X.SX32 R3, R3, RZ, 0x1, P0 ;  /* 0x000000ff03037211 */ /* 0x000fe200000f0eff */
[----:B------:R-:W0:Y:S01]  /*08f0*/  S2UR UR4, SR_CgaCtaId ;  /* 0x00000000000479c3 */ /* 0x000e220000008800 */
[----:B------:R-:W-:Y:S02]  /*0900*/  UMOV UR6, 0x400 ;  /* 0x0000040000067882 */ /* 0x000fe40000000000 */
[----:B------:R-:W-:Y:S01]  /*0910*/  MOV R108, UR6 ;  /* 0x00000006006c7c02 */ /* 0x000fe20008000f00 */
[----:B--2---:R-:W-:-:S03]  /*0920*/  IMAD.WIDE R2, R5, UR11, R2 ;  /* 0x0000000b05027c25 */ /* 0x004fc6000f8e0202 */
[----:B------:R-:W-:-:S04]  /*0930*/  LEA R2, P0, R8, R2, 0x2 ;  /* 0x0000000208027211 */ /* 0x000fc800078010ff */
        /* <DEDUP_REMOVED lines=18> */
[----:B------:R-:W4:Y:S01]  /*0a60*/  LDG.E.64.CONSTANT R64, desc[UR12][R110.64+0xf00] ;  /* 0x000f000c6e407981 */ /* 0x000f22000c1e9b00 */
[----:B0-----:R-:W-:-:S03]  /*0a70*/  MOV R101, UR4 ;  /* 0x0000000400657c02 */ /* 0x001fc60008000f00 */
[----:B------:R-:W4:Y:S01]  /*0a80*/  LDG.E.64.CONSTANT R66, desc[UR12][R110.64+0x1000] ;  /* 0x0010000c6e427981 */ /* 0x000f22000c1e9b00 */
[----:B------:R-:W-:-:S03]  /*0a90*/  LEA R3, R101, R108, 0x18 ;  /* 0x0000006c65037211 */ /* 0x000fc600078ec0ff */
[----:B------:R-:W4:Y:S02]  /*0aa0*/  LDG.E.64.CONSTANT R68, desc[UR12][R110.64+0x1100] ;  /* 0x0011000c6e447981 */ /* 0x000f24000c1e9b00 */
[C---:B------:R-:W-:Y:S01]  /*0ab0*/  IMAD R56, R8.reuse, 0xc0, R3 ;  /* 0x000000c008387824 */ /* 0x040fe200078e0203 */
[----:B------:R-:W-:Y:S01]  /*0ac0*/  ISETP.NE.AND P1, PT, R8, RZ, PT ;  /* 0x000000ff0800720c */ /* 0x000fe20003f25270 */
[----:B------:R0:W4:Y:S04]  /*0ad0*/  LDG.E.64.CONSTANT R60, desc[UR12][R110.64+0x1700] ;  /* 0x0017000c6e3c7981 */ /* 0x000128000c1e9b00 */
[----:B------:R-:W1:Y:S04]  /*0ae0*/  LDS.128 R48, [R56] ;  /* 0x0000000038307984 */ /* 0x000e680000000c00 */
[----:B------:R-:W-:Y:S04]  /*0af0*/  LDS.128 R44, [R56+0x10] ;  /* 0x00001000382c7984 */ /* 0x000fe80000000c00 */
[----:B------:R-:W-:Y:S04]  /*0b00*/  LDS.128 R40, [R56+0x20] ;  /* 0x0000200038287984 */ /* 0x000fe80000000c00 */
[----:B------:R-:W-:Y:S04]  /*0b10*/  LDS.128 R36, [R56+0x30] ;  /* 0x0000300038247984 */ /* 0x000fe80000000c00 */
[----:B------:R-:W-:Y:S04]  /*0b20*/  LDS.128 R32, [R56+0x40] ;  /* 0x0000400038207984 */ /* 0x000fe80000000c00 */
[----:B------:R-:W-:Y:S04]  /*0b30*/  LDS.128 R28, [R56+0x50] ;  /* 0x00005000381c7984 */ /* 0x000fe80000000c00 */
[----:B------:R-:W-:Y:S04]  /*0b40*/  LDS.128 R24, [R56+0x60] ;  /* 0x0000600038187984 */ /* 0x000fe80000000c00 */
[----:B------:R-:W0:Y:S04]  /*0b50*/  LDS.128 R20, [R56+0x70] ;  /* 0x0000700038147984 */ /* 0x000e280000000c00 */
[----:B------:R-:W4:Y:S04]  /*0b60*/  LDS.128 R16, [R56+0x80] ;  /* 0x0000800038107984 */ /* 0x000f280000000c00 */
[----:B------:R-:W4:Y:S01]  /*0b70*/  LDS.128 R12, [R56+0x90] ;  /* 0x00009000380c7984 */ /* 0x000f220000000c00 */
[----:B-1----:R-:W-:-:S03]  /*0b80*/  HADD2.F32 R2, -RZ, R50.H0_H0 ;  /* 0x20000032ff027230 */ /* 0x002fc60000004100 */
[----:B------:R-:W1:Y:S01]  /*0b90*/  LDS.128 R52, [R56+0xa0] ;  /* 0x0000a00038347984 */ /* 0x000e620000000c00 */
[----:B------:R-:W-:Y:S02]  /*0ba0*/  HADD2.F32 R50, -RZ, R50.H1_H1 ;  /* 0x30000032ff327230 */ /* 0x000fe40000004100 */
[--C-:B0-----:R-:W-:Y:S02]  /*0bb0*/  HADD2.F32 R9, -RZ, R22.reuse.H0_H0 ;  /* 0x20000016ff097230 */ /* 0x101fe40000004100 */
[----:B------:R-:W-:Y:S02]  /*0bc0*/  HADD2.F32 R22, -RZ, R22.H1_H1 ;  /* 0x30000016ff167230 */ /* 0x000fe40000004100 */
[--C-:B--2---:R-:W-:Y:S02]  /*0bd0*/  HADD2.F32 R3, -RZ, R94.reuse.H0_H0 ;  /* 0x2000005eff037230 */ /* 0x104fe40000004100 */
[----:B------:R-:W-:-:S03]  /*0be0*/  HADD2.F32 R5, -RZ, R94.H1_H1 ;  /* 0x3000005eff057230 */ /* 0x000fc60000004100 */
[----:B------:R-:W-:Y:S01]  /*0bf0*/  FMUL.FTZ R7, R2, R3 ;  /* 0x0000000302077220 */ /* 0x000fe20000410000 */
[----:B------:R-:W-:Y:S02]  /*0c00*/  HADD2.F32 R2, -RZ, R48.H0_H0 ;  /* 0x20000030ff027230 */ /* 0x000fe40000004100 */
[----:B---3--:R-:W-:Y:S02]  /*0c10*/  HADD2.F32 R3, -RZ, R96.H0_H0 ;  /* 0x20000060ff037230 */ /* 0x008fe40000004100 */
[----:B------:R-:W-:Y:S01]  /*0c20*/  FMUL.FTZ R5, R50, R5 ;  /* 0x0000000532057220 */ /* 0x000fe20000410000 */
[----:B------:R-:W-:Y:S02]  /*0c30*/  HADD2.F32 R48, -RZ, R48.H1_H1 ;  /* 0x30000030ff307230 */ /* 0x000fe40000004100 */
[----:B------:R-:W-:Y:S01]  /*0c40*/  FFMA.FTZ R2, R2, R3, R7 ;  /* 0x0000000302027223 */ /* 0x000fe20000010007 */
[----:B------:R-:W-:Y:S02]  /*0c50*/  HADD2.F32 R3, -RZ, R96.H1_H1 ;  /* 0x30000060ff037230 */ /* 0x000fe40000004100 */
[----:B----4-:R-:W-:-:S03]  /*0c60*/  HADD2.F32 R4, -RZ, R92.H0_H0 ;  /* 0x2000005cff047230 */ /* 0x010fc60000004100 */
[----:B------:R-:W-:Y:S01]  /*0c70*/  FFMA.FTZ R3, R48, R3, R5 ;  /* 0x0000000330037223 */ /* 0x000fe20000010005 */
[----:B------:R-:W-:-:S05]  /*0c80*/  HADD2.F32 R5, -RZ, R44.H0_H0 ;  /* 0x2000002cff057230 */ /* 0x000fca0000004100 */
[----:B------:R-:W-:Y:S01]  /*0c90*/  FFMA.FTZ R2, R5, R4, R2 ;  /* 0x0000000405027223 */ /* 0x000fe20000010002 */
[----:B------:R-:W-:Y:S02]  /*0ca0*/  HADD2.F32 R5, -RZ, R46.H0_H0 ;  /* 0x2000002eff057230 */ /* 0x000fe40000004100 */
[----:B------:R-:W-:-:S05]  /*0cb0*/  HADD2.F32 R4, -RZ, R90.H0_H0 ;  /* 0x2000005aff047230 */ /* 0x000fca0000004100 */
[----:B------:R-:W-:Y:S01]  /*0cc0*/  FFMA.FTZ R2, R5, R4, R2 ;  /* 0x0000000405027223 */ /* 0x000fe20000010002 */
[----:B------:R-:W-:Y:S02]  /*0cd0*/  HADD2.F32 R5, -RZ, R40.H0_H0 ;  /* 0x20000028ff057230 */ /* 0x000fe40000004100 */
[----:B------:R-:W-:-:S05]  /*0ce0*/  HADD2.F32 R4, -RZ, R88.H0_H0 ;  /* 0x20000058ff047230 */ /* 0x000fca0000004100 */
        /* <DEDUP_REMOVED lines=63> */
[----:B------:R-:W-:Y:S02]  /*10e0*/  HADD2.F32 R5, -RZ, R20.H0_H0 ;  /* 0x20000014ff057230 */ /* 0x000fe40000004100 */
[----:B------:R-:W-:Y:S01]  /*10f0*/  FFMA.FTZ R26, R26, R70, R3 ;  /* 0x000000461a1a7223 */ /* 0x000fe20000010003 */
[----:B------:R-:W-:Y:S01]  /*1100*/  HADD2.F32 R6, -RZ, R62.H0_H0 ;  /* 0x2000003eff067230 */ /* 0x000fe20000004100 */
[----:B------:R-:W2:Y:S01]  /*1110*/  LDG.E.64.CONSTANT R2, desc[UR12][R110.64+0x1200] ;  /* 0x0012000c6e027981 */ /* 0x000ea2000c1e9b00 */
[----:B------:R-:W-:-:S02]  /*1120*/  HADD2.F32 R7, -RZ, R20.H1_H1 ;  /* 0x30000014ff077230 */ /* 0x000fc40000004100 */
[----:B------:R-:W-:Y:S02]  /*1130*/  HADD2.F32 R62, -RZ, R62.H1_H1 ;  /* 0x3000003eff3e7230 */ /* 0x000fe40000004100 */
[----:B------:R-:W-:Y:S01]  /*1140*/  FFMA.FTZ R6, R5, R6, R4 ;  /* 0x0000000605067223 */ /* 0x000fe20000010004 */
[--C-:B------:R-:W-:Y:S01]  /*1150*/  HADD2.F32 R10, -RZ, R64.reuse.H0_H0 ;  /* 0x20000040ff0a7230 */ /* 0x100fe20000004100 */
[----:B------:R-:W3:Y:S01]  /*1160*/  LDG.E.64.CONSTANT R4, desc[UR12][R110.64+0x1300] ;  /* 0x0013000c6e047981 */ /* 0x000ee2000c1e9b00 */
[----:B------:R-:W-:Y:S02]  /*1170*/  HADD2.F32 R64, -RZ, R64.H1_H1 ;  /* 0x30000040ff407230 */ /* 0x000fe40000004100 */
[----:B------:R-:W-:Y:S01]  /*1180*/  FFMA.FTZ R7, R7, R62, R26 ;  /* 0x0000003e07077223 */ /* 0x000fe2000001001a */
[----:B------:R-:W-:Y:S01]  /*1190*/  FFMA.FTZ R6, R9, R10, R6 ;  /* 0x0000000a09067223 */ /* 0x000fe20000010006 */
[----:B------:R-:W-:Y:S02]  /*11a0*/  HADD2.F32 R9, -RZ, R66.H0_H0 ;  /* 0x20000042ff097230 */ /* 0x000fe40000004100 */
        /* <DEDUP_REMOVED lines=9> */
[----:B------:R-:W-:-:S03]  /*1240*/  HADD2.F32 R68, -RZ, R68.H1_H1 ;  /* 0x30000044ff447230 */ /* 0x000fc60000004100 */
[----:B------:R-:W-:Y:S01]  /*1250*/  FFMA.FTZ R9, R9, R11, R10 ;  /* 0x0000000b09097223 */ /* 0x000fe2000001000a */
[----:B------:R-:W-:Y:S02]  /*1260*/  HADD2.F32 R11, -RZ, R18.H1_H1 ;  /* 0x30000012ff0b7230 */ /* 0x000fe40000004100 */
[--C-:B------:R-:W-:Y:S02]  /*1270*/  HADD2.F32 R10, -RZ, R12.reuse.H0_H0 ;  /* 0x2000000cff0a7230 */ /* 0x100fe40000004100 */
[----:B------:R-:W-:Y:S02]  /*1280*/  HADD2.F32 R12, -RZ, R12.H1_H1 ;  /* 0x3000000cff0c7230 */ /* 0x000fe40000004100 */
[----:B------:R-:W-:Y:S01]  /*1290*/  FFMA.FTZ R11, R11, R68, R22 ;  /* 0x000000440b0b7223 */ /* 0x000fe20000010016 */
[--C-:B--2---:R-:W-:Y:S02]  /*12a0*/  HADD2.F32 R16, -RZ, R2.reuse.H0_H0 ;  /* 0x20000002ff107230 */ /* 0x104fe40000004100 */
[----:B------:R-:W-:-:S03]  /*12b0*/  HADD2.F32 R2, -RZ, R2.H1_H1 ;  /* 0x30000002ff027230 */ /* 0x000fc60000004100 */
[----:B------:R-:W-:Y:S01]  /*12c0*/  FFMA.FTZ R9, R10, R16, R9 ;  /* 0x000000100a097223 */ /* 0x000fe20000010009 */
[----:B------:R-:W-:Y:S02]  /*12d0*/  HADD2.F32 R10, -RZ, R14.H0_H0 ;  /* 0x2000000eff0a7230 */ /* 0x000fe40000004100 */
[----:B------:R-:W-:Y:S01]  /*12e0*/  FFMA.FTZ R2, R12, R2, R11 ;  /* 0x000000020c027223 */ /* 0x000fe2000001000b */
[--C-:B---3--:R-:W-:Y:S02]  /*12f0*/  HADD2.F32 R11, -RZ, R4.reuse.H0_H0 ;  /* 0x20000004ff0b7230 */ /* 0x108fe40000004100 */
[----:B------:R-:W-:-:S03]  /*1300*/  HADD2.F32 R4, -RZ, R4.H1_H1 ;  /* 0x30000004ff047230 */ /* 0x000fc60000004100 */
[----:B------:R-:W-:Y:S01]  /*1310*/  FFMA.FTZ R9, R10, R11, R9 ;  /* 0x0000000b0a097223 */ /* 0x000fe20000010009 */
[----:B------:R-:W-:-:S05]  /*1320*/  HADD2.F32 R11, -RZ, R14.H1_H1 ;  /* 0x3000000eff0b7230 */ /* 0x000fca0000004100 */
[----:B------:R-:W-:Y:S01]  /*1330*/  FFMA.FTZ R2, R11, R4, R2 ;  /* 0x000000040b027223 */ /* 0x000fe20000010002 */
[----:B-1----:R-:W-:Y:S01]  /*1340*/  HADD2.F32 R4, -RZ, R52.H0_H0 ;  /* 0x20000034ff047230 */ /* 0x002fe20000004100 */
[----:B------:R-:W2:Y:S01]  /*1350*/  LDG.E.64.CONSTANT R10, desc[UR12][R110.64+0x1600] ;  /* 0x0016000c6e0a7981 */ /* 0x000ea2000c1e9b00 */
[----:B----4-:R-:W-:-:S05]  /*1360*/  HADD2.F32 R8, -RZ, R6.H0_H0 ;  /* 0x20000006ff087230 */ /* 0x010fca0000004100 */
[----:B------:R-:W-:Y:S02]  /*1370*/  FFMA.FTZ R4, R4, R8, R9 ;  /* 0x0000000804047223 */ /* 0x000fe40000010009 */
[----:B------:R-:W3:Y:S01]  /*1380*/  LDG.E.64.CONSTANT R8, desc[UR12][R110.64+0x1500] ;  /* 0x0015000c6e087981 */ /* 0x000ee2000c1e9b00 */
[----:B------:R-:W-:Y:S02]  /*1390*/  HADD2.F32 R57, -RZ, R52.H1_H1 ;  /* 0x30000034ff397230 */ /* 0x000fe40000004100 */
[----:B------:R-:W-:-:S05]  /*13a0*/  HADD2.F32 R6, -RZ, R6.H1_H1 ;  /* 0x30000006ff067230 */ /* 0x000fca0000004100 */
[----:B------:R-:W-:Y:S01]  /*13b0*/  FFMA.FTZ R2, R57, R6, R2 ;  /* 0x0000000639027223 */ /* 0x000fe20000010002 */
[----:B------:R-:W-:Y:S01]  /*13c0*/  HADD2.F32 R57, -RZ, R54.H0_H0 ;  /* 0x20000036ff397230 */ /* 0x000fe20000004100 */
[----:B------:R-:W-:Y:S02]  /*13d0*/  ULEA UR6, UR16, 0x20, 0x5 ;  /* 0x0000002010067891 */ /* 0x000fe4000f8e28ff */
[----:B------:R-:W-:-:S04]  /*13e0*/  UIADD3 UR4, UPT, UPT, UR14, 0xf, URZ ;  /* 0x0000000f0e047890 */ /* 0x000fc8000fffe0ff */
[----:B------:R-:W-:Y:S01]  /*13f0*/  USHF.R.U32.HI UR4, URZ, 0x4, UR4 ;  /* 0x00000004ff047899 */ /* 0x000fe20008011604 */
[----:B-----5:R-:W-:Y:S01]  /*1400*/  FSETP.NEU.FTZ.AND P0, PT, R107, RZ, PT ;  /* 0x000000ff6b00720b */ /* 0x020fe20003f1d000 */
[--C-:B---3--:R-:W-:Y:S02]  /*1410*/  HADD2.F32 R6, -RZ, R8.reuse.H0_H0 ;  /* 0x20000008ff067230 */ /* 0x108fe40000004100 */
[----:B------:R-:W-:-:S03]  /*1420*/  HADD2.F32 R8, -RZ, R8.H1_H1 ;  /* 0x30000008ff087230 */ /* 0x000fc60000004100 */
[----:B------:R-:W-:Y:S01]  /*1430*/  FFMA.FTZ R4, R57, R6, R4 ;  /* 0x0000000639047223 */ /* 0x000fe20000010004 */
[----:B------:R-:W-:-:S05]  /*1440*/  HADD2.F32 R57, -RZ, R54.H1_H1 ;  /* 0x30000036ff397230 */ /* 0x000fca0000004100 */
[----:B------:R-:W-:Y:S02]  /*1450*/  FFMA.FTZ R2, R57, R8, R2 ;  /* 0x0000000839027223 */ /* 0x000fe40000010002 */
[----:B------:R-:W0:Y:S01]  /*1460*/  LDS.128 R56, [R56+0xb0] ;  /* 0x0000b00038387984 */ /* 0x000e220000000c00 */
[--C-:B--2---:R-:W-:Y:S02]  /*1470*/  HADD2.F32 R6, -RZ, R10.reuse.H0_H0 ;  /* 0x2000000aff067230 */ /* 0x104fe40000004100 */
[----:B------:R-:W-:Y:S02]  /*1480*/  HADD2.F32 R10, -RZ, R10.H1_H1 ;  /* 0x3000000aff0a7230 */ /* 0x000fe40000004100 */
[----:B0-----:R-:W-:-:S05]  /*1490*/  HADD2.F32 R109, -RZ, R56.H0_H0 ;  /* 0x20000038ff6d7230 */ /* 0x001fca0000004100 */
[----:B------:R-:W-:Y:S01]  /*14a0*/  FFMA.FTZ R4, R109, R6, R4 ;  /* 0x000000066d047223 */ /* 0x000fe20000010004 */
[----:B------:R-:W-:Y:S02]  /*14b0*/  HADD2.F32 R109, -RZ, R56.H1_H1 ;  /* 0x30000038ff6d7230 */ /* 0x000fe40000004100 */
[----:B------:R-:W-:-:S03]  /*14c0*/  HADD2.F32 R111, -RZ, R58.H0_H0 ;  /* 0x2000003aff6f7230 */ /* 0x000fc60000004100 */
[----:B------:R-:W-:Y:S01]  /*14d0*/  FFMA.FTZ R109, R109, R10, R2 ;  /* 0x0000000a6d6d7223 */ /* 0x000fe20000010002 */
[----:B------:R-:W-:Y:S02]  /*14e0*/  HADD2.F32 R2, -RZ, R60.H0_H0 ;  /* 0x2000003cff027230 */ /* 0x000fe40000004100 */
[----:B------:R-:W-:-:S03]  /*14f0*/  HADD2.F32 R6, -RZ, R51.H1_H1 ;  /* 0x30000033ff067230 */ /* 0x000fc60000004100 */
[----:B------:R-:W-:Y:S01]  /*1500*/  FFMA.FTZ R2, R111, R2, R4 ;  /* 0x000000026f027223 */ /* 0x000fe20000010004 */
[----:B------:R-:W-:Y:S02]  /*1510*/  HADD2.F32 R4, -RZ, R51.H0_H0 ;  /* 0x20000033ff047230 */ /* 0x000fe40000004100 */
[--C-:B------:R-:W-:Y:S02]  /*1520*/  HADD2.F32 R111, -RZ, R95.reuse.H0_H0 ;  /* 0x2000005fff6f7230 */ /* 0x100fe40000004100 */
[----:B------:R-:W-:-:S03]  /*1530*/  HADD2.F32 R95, -RZ, R95.H1_H1 ;  /* 0x3000005fff5f7230 */ /* 0x000fc60000004100 */
[----:B------:R-:W-:Y:S01]  /*1540*/  FMUL.FTZ R111, R4, R111 ;  /* 0x0000006f046f7220 */ /* 0x000fe20000410000 */
[--C-:B------:R-:W-:Y:S02]  /*1550*/  HADD2.F32 R4, -RZ, R49.reuse.H0_H0 ;  /* 0x20000031ff047230 */ /* 0x100fe40000004100 */
[----:B------:R-:W-:Y:S01]  /*1560*/  FMUL.FTZ R8, R6, R95 ;  /* 0x0000005f06087220 */ /* 0x000fe20000410000 */
[----:B------:R-:W-:Y:S02]  /*1570*/  HADD2.F32 R49, -RZ, R49.H1_H1 ;  /* 0x30000031ff317230 */ /* 0x000fe40000004100 */
[--C-:B------:R-:W-:Y:S02]  /*1580*/  HADD2.F32 R6, -RZ, R97.reuse.H1_H1 ;  /* 0x30000061ff067230 */ /* 0x100fe40000004100 */
[----:B------:R-:W-:-:S03]  /*1590*/  HADD2.F32 R51, -RZ, R97.H0_H0 ;  /* 0x20000061ff337230 */ /* 0x000fc60000004100 */
        /* <DEDUP_REMOVED lines=23> */
[----:B------:R-:W-:Y:S02]  /*1710*/  HADD2.F32 R87, -RZ, R87.H1_H1 ;  /* 0x30000057ff577230 */ /* 0x000fe40000004100 */
[----:B------:R-:W-:Y:S01]  /*1720*/  FFMA.FTZ R4, R47, R8, R4 ;  /* 0x000000082f047223 */ /* 0x000fe20000010004 */
[----:B------:R-:W-:Y:S02]  /*1730*/  HADD2.F32 R41, -RZ, R37.H0_H0 ;  /* 0x20000025ff297230 */ /* 0x000fe40000004100 */
[--C-:B------:R-:W-:Y:S02]  /*1740*/  HADD2.F32 R8, -RZ, R85.reuse.H0_H0 ;  /* 0x20000055ff087230 */ /* 0x100fe40000004100 */
        /* <DEDUP_REMOVED lines=23> */
[--C-:B------:R-:W-:Y:S02]  /*18c0*/  HADD2.F32 R8, -RZ, R77.reuse.H0_H0 ;  /* 0x2000004dff087230 */ /* 0x100fe40000004100 */
[----:B------:R-:W-:Y:S01]  /*18d0*/  FFMA.FTZ R6, R35, R79, R6 ;  /* 0x0000004f23067223 */ /* 0x000fe20000010006 */
[----:B------:R-:W-:-:S02]  /*18e0*/  HADD2.F32 R77, -RZ, R77.H1_H1 ;  /* 0x3000004dff4d7230 */ /* 0x000fc40000004100 */
[----:B------:R-:W-:Y:S02]  /*18f0*/  HADD2.F32 R29, -RZ, R29.H1_H1 ;  /* 0x3000001dff1d7230 */ /* 0x000fe40000004100 */
[----:B------:R-:W-:Y:S01]  /*1900*/  FFMA.FTZ R4, R33, R8, R4 ;  /* 0x0000000821047223 */ /* 0x000fe20000010004 */
[----:B------:R-:W-:Y:S02]  /*1910*/  HADD2.F32 R35, -RZ, R31.H0_H0 ;  /* 0x2000001fff237230 */ /* 0x000fe40000004100 */
[----:B------:R-:W-:Y:S02]  /*1920*/  HADD2.F32 R8, -RZ, R75.H0_H0 ;  /* 0x2000004bff087230 */ /* 0x000fe40000004100 */
[----:B------:R-:W-:Y:S01]  /*1930*/  FFMA.FTZ R6, R29, R77, R6 ;  /* 0x0000004d1d067223 */ /* 0x000fe20000010006 */
[----:B------:R-:W-:Y:S02]  /*1940*/  HADD2.F32 R31, -RZ, R31.H1_H1 ;  /* 0x3000001fff1f7230 */ /* 0x000fe40000004100 */
[----:B------:R-:W-:-:S02]  /*1950*/  HADD2.F32 R75, -RZ, R75.H1_H1 ;  /* 0x3000004bff4b7230 */ /* 0x000fc40000004100 */
[----:B------:R-:W-:Y:S01]  /*1960*/  FFMA.FTZ R4, R35, R8, R4 ;  /* 0x0000000823047223 */ /* 0x000fe20000010004 */
[----:B------:R-:W-:Y:S02]  /*1970*/  HADD2.F32 R29, -RZ, R25.H0_H0 ;  /* 0x20000019ff1d7230 */ /* 0x000fe40000004100 */
[--C-:B------:R-:W-:Y:S02]  /*1980*/  HADD2.F32 R8, -RZ, R73.reuse.H0_H0 ;  /* 0x20000049ff087230 */ /* 0x100fe40000004100 */
        /* <DEDUP_REMOVED lines=48> */
[----:B------:R-:W-:Y:S02]  /*1c90*/  HADD2.F32 R5, -RZ, R53.H0_H0 ;  /* 0x20000035ff057230 */ /* 0x000fe40000004100 */
        /* <DEDUP_REMOVED lines=11> */
[----:B------:R-:W-:Y:S02]  /*1d50*/  HADD2.F32 R5, -RZ, R57.H0_H0 ;  /* 0x20000039ff057230 */ /* 0x000fe40000004100 */
[--C-:B------:R-:W-:Y:S02]  /*1d60*/  HADD2.F32 R7, -RZ, R11.reuse.H0_H0 ;  /* 0x2000000bff077230 */ /* 0x100fe40000004100 */
[----:B------:R-:W-:Y:S01]  /*1d70*/  FFMA.FTZ R3, R10, R9, R3 ;  /* 0x000000090a037223 */ /* 0x000fe20000010003 */
[----:B------:R-:W-:-:S02]  /*1d80*/  HADD2.F32 R11, -RZ, R11.H1_H1 ;  /* 0x3000000bff0b7230 */ /* 0x000fc40000004100 */
[----:B------:R-:W-:Y:S01]  /*1d90*/  FFMA.FTZ R109, R58, R60, R109 ;  /* 0x0000003c3a6d7223 */ /* 0x000fe2000001006d */
[----:B------:R-:W-:Y:S02]  /*1da0*/  HADD2.F32 R6, -RZ, R57.H1_H1 ;  /* 0x30000039ff067230 */ /* 0x000fe40000004100 */
[----:B------:R-:W-:Y:S01]  /*1db0*/  FFMA.FTZ R4, R5, R7, R4 ;  /* 0x0000000705047223 */ /* 0x000fe20000010004 */
[----:B------:R-:W-:Y:S02]  /*1dc0*/  HADD2.F32 R9, -RZ, R59.H0_H0 ;  /* 0x2000003bff097230 */ /* 0x000fe40000004100 */
[----:B------:R-:W-:Y:S02]  /*1dd0*/  HADD2.F32 R10, -RZ, R61.H0_H0 ;  /* 0x2000003dff0a7230 */ /* 0x000fe40000004100 */
[----:B------:R-:W-:Y:S02]  /*1de0*/  IMAD.U32 R7, RZ, RZ, UR6 ;  /* 0x00000006ff077e24 */ /* 0x000fe4000f8e00ff */
[----:B------:R-:W-:Y:S01]  /*1df0*/  FFMA.FTZ R3, R6, R11, R3 ;  /* 0x0000000b06037223 */ /* 0x000fe20000010003 */
[----:B------:R-:W-:-:S02]  /*1e00*/  HADD2.F32 R8, -RZ, R59.H1_H1 ;  /* 0x3000003bff087230 */ /* 0x000fc40000004100 */
[----:B------:R-:W-:Y:S01]  /*1e10*/  FFMA.FTZ R4, R9, R10, R4 ;  /* 0x0000000a09047223 */ /* 0x000fe20000010004 */
[----:B------:R-:W-:Y:S02]  /*1e20*/  HADD2.F32 R61, -RZ, R61.H1_H1 ;  /* 0x3000003dff3d7230 */ /* 0x000fe40000004100 */
[----:B------:R-:W-:Y:S01]  /*1e30*/  FADD.FTZ R109, R2, R109 ;  /* 0x0000006d026d7221 */ /* 0x000fe20000010000 */
[----:B------:R-:W-:Y:S01]  /*1e40*/  VIMNMX.U32 R7, PT, PT, R7, UR4, PT ;  /* 0x0000000407077c48 */ /* 0x000fe2000bfe0000 */
[----:B------:R-:W-:Y:S01]  /*1e50*/  UMOV UR4, 0xffffffff ;  /* 0xffffffff00047882 */ /* 0x000fe20000000000 */
[----:B------:R-:W-:Y:S01]  /*1e60*/  FFMA.FTZ R3, R8, R61, R3 ;  /* 0x0000003d08037223 */ /* 0x000fe20000010003 */
[----:B------:R-:W-:-:S04]  /*1e70*/  FADD.FTZ R4, R4, R109 ;  /* 0x0000006d04047221 */ /* 0x000fc80000010000 */
[----:B------:R-:W-:Y:S01]  /*1e80*/  FADD.FTZ R3, R3, R4 ;  /* 0x0000000403037221 */ /* 0x000fe20000010000 */
[----:B------:R-:W-:Y:S06]  /*1e90*/  BRA.DIV UR4, `(.L_x_22155) ;  /* 0x0000004e04007947 */ /* 0x000fec000b800000 */
[----:B------:R0:W1:Y:S02]  /*1ea0*/  SHFL.BFLY PT, R2, R3, 0x1, 0x1f ;  /* 0x0c201f0003027f89 */ /* 0x00006400000e0000 */
.L_x_22217:
[----:B------:R-:W-:Y:S01]  /*1eb0*/  IADD3 R4, PT, PT, R105, 0x1, RZ ;  /* 0x0000000169047810 */ /* 0x000fe20007ffe0ff */
[----:B-1----:R-:W-:Y:S01]  /*1ec0*/  FADD.FTZ R2, R3, R2 ;  /* 0x0000000203027221 */ /* 0x002fe20000010000 */
[----:B------:R-:W-:Y:S01]  /*1ed0*/  IADD3 R102, PT, PT, R102, 0x4, RZ ;  /* 0x0000000466667810 */ /* 0x000fe20007ffe0ff */
        /* <DEDUP_REMOVED lines=12> */
[----:B------:R-:W-:Y:S02]  /*1fa0*/  ISETP.GE.U32.AND P1, PT, R102, R7, PT ;  /* 0x000000076600720c */ /* 0x000fe40003f26070 */
[----:B------:R-:W-:-:S03]  /*1fb0*/  IADD3.X R99, PT, PT, RZ, R99, RZ, P0, !PT ;  /* 0x00000063ff637210 */ /* 0x000fc600007fe4ff */
[----:B------:R-:W-:Y:S02]  /*1fc0*/  @!P2 FMNMX.FTZ R106, R106, R5, !PT ;  /* 0x000000056a6aa209 */ /* 0x000fe40007810000 */
[----:B0-----:R-:W-:-:S06]  /*1fd0*/  IADD3 R104, PT, PT, R104, 0x100, RZ ;  /* 0x0000010068687810 */ /* 0x001fcc0007ffe0ff */
[----:B------:R-:W-:Y:S05]  /*1fe0*/  @!P1 BRA `(.L_x_22156) ;  /* 0xffffffe800249947 */ /* 0x000fea000383ffff */
.L_x_22154:
[----:B------:R-:W-:Y:S05]  /*1ff0*/  BSYNC B0 ;  /* 0x0000000000007941 */ /* 0x000fea0003800000 */
.L_x_22153:
[----:B------:R-:W-:Y:S01]  /*2000*/  UIADD3 UR4, UPT, UPT, UR14, 0xf, URZ ;  /* 0x0000000f0e047890 */ /* 0x000fe2000fffe0ff */
[----:B------:R-:W-:Y:S02]  /*2010*/  MOV R2, UR16 ;  /* 0x0000001000027c02 */ /* 0x000fe40008000f00 */
[----:B------:R-:W-:-:S03]  /*2020*/  MOV R13, UR16 ;  /* 0x00000010000d7c02 */ /* 0x000fc60008000f00 */
[----:B------:R-:W-:Y:S01]  /*2030*/  IMAD.U32 R53, RZ, RZ, UR4 ;  /* 0x00000004ff357e24 */ /* 0x000fe2000f8e00ff */
[----:B------:R-:W-:Y:S01]  /*2040*/  ULEA UR4, UR16, 0x20, 0x5 ;  /* 0x0000002010047891 */ /* 0x000fe2000f8e28ff */
[----:B------:R-:W-:-:S03]  /*2050*/  SHF.L.U32 R13, R13, 0x9, RZ ;  /* 0x000000090d0d7819 */ /* 0x000fc600000006ff */
[----:B------:R-:W-:-:S04]  /*2060*/  SHF.R.U32.HI R53, RZ, 0x4, R53 ;  /* 0x00000004ff357819 */ /* 0x000fc80000011635 */
[----:B------:R-:W-:Y:S01]  /*2070*/  VIMNMX.U32 R3, PT, PT, R53, UR4, PT ;  /* 0x0000000435037c48 */ /* 0x000fe2000bfe0000 */
[----:B------:R-:W-:-:S04]  /*2080*/  UMOV UR4, 0xffffffff ;  /* 0xffffffff00047882 */ /* 0x000fc80000000000 */
[----:B------:R-:W-:-:S04]  /*2090*/  IMAD R2, R2, -0x20, R3 ;  /* 0xffffffe002027824 */ /* 0x000fc800078e0203 */
[----:B------:R-:W-:Y:S01]  /*20a0*/  IMAD R4, R2, 0x10, R13 ;  /* 0x0000001002047824 */ /* 0x000fe200078e020d */
[----:B------:R-:W-:-:S04]  /*20b0*/  SHF.R.U32.HI R2, RZ, 0x5, R100 ;  /* 0x00000005ff027819 */ /* 0x000fc80000011664 */
        /* <DEDUP_REMOVED lines=9> */
.L_x_22223:
[----:B------:R-:W-:Y:S01]  /*2150*/  IADD3 R6, PT, PT, R108, 0x180, RZ ;  /* 0x000001806c067810 */ /* 0x000fe20007ffe0ff */
[----:B------:R-:W-:Y:S05]  /*2160*/  WARPSYNC.ALL ;  /* 0x0000000000007948 */ /* 0x000fea0003800000 */
[----:B------:R-:W-:Y:S02]  /*2170*/  LOP3.LUT P0, R48, R100, 0x1f, RZ, 0xc0, !PT ;  /* 0x0000001f64307812 */ /* 0x000fe4000780c0ff */
[----:B------:R-:W-:Y:S02]  /*2180*/  LEA R5, R101, R6, 0x18 ;  /* 0x0000000665057211 */ /* 0x000fe400078ec0ff */
[----:B01----:R-:W-:-:S02]  /*2190*/  FMNMX.FTZ R7, R7, R8, !PT ;  /* 0x0000000807077209 */ /* 0x003fc40007810000 */
[----:B------:R-:W-:-:S07]  /*21a0*/  LEA R6, R2, R5, 0x2 ;  /* 0x0000000502067211 */ /* 0x000fce00078e10ff */
[----:B------:R0:W-:Y:S01]  /*21b0*/  @!P0 STS [R6], R7 ;  /* 0x0000000706008388 */ /* 0x0001e20000000800 */
[----:B------:R-:W-:Y:S01]  /*21c0*/  BAR.SYNC.DEFER_BLOCKING 0x0 ;  /* 0x0000000000007b1d */ /* 0x000fe20000010000 */
[C---:B------:R-:W-:Y:S01]  /*21d0*/  ISETP.GT.U32.AND P1, PT, R48.reuse, 0x3, PT ;  /* 0x000000033000780c */ /* 0x040fe20003f24070 */
[----:B------:R-:W-:Y:S01]  /*21e0*/  IMAD.MOV.U32 R10, RZ, RZ, -0x800001 ;  /* 0xff7fffffff0a7424 */ /* 0x000fe200078e00ff */
[----:B0-----:R-:W-:Y:S02]  /*21f0*/  LEA R7, R48, R5, 0x2 ;  /* 0x0000000530077211 */ /* 0x001fe400078e10ff */
[----:B------:R-:W-:Y:S01]  /*2200*/  IADD3 R9, PT, PT, -R13, R4, RZ ;  /* 0x000000040d097210 */ /* 0x000fe20007ffe1ff */
[----:B------:R-:W-:Y:S03]  /*2210*/  BSSY.RECONVERGENT B0, `(.L_x_22158) ;  /* 0x00000eb000007945 */ /* 0x000fe60003800200 */
[----:B------:R-:W-:-:S05]  /*2220*/  ISETP.GE.AND P2, PT, R100, R9, PT ;  /* 0x000000096400720c */ /* 0x000fca0003f46270 */
        /* <DEDUP_REMOVED lines=25> */
[----:B------:R-:W-:-:S07]  /*23c0*/  IADD3 R10, PT, PT, RZ, -R10, RZ ;  /* 0x8000000aff0a7210 */ /* 0x000fce0007ffe0ff */
.L_x_22162:
        /* <DEDUP_REMOVED lines=11> */
.L_x_22161:
[----:B------:R-:W-:Y:S05]  /*2480*/  BSYNC.RECONVERGENT B1 ;  /* 0x0000000000017941 */ /* 0x000fea0003800200 */
.L_x_22160:
        /* <DEDUP_REMOVED lines=12> */
.L_x_22165:
        /* <DEDUP_REMOVED lines=29> */
[----:B------:R-:W-:Y:S01]  /*2720*/  FADD.FTZ R26, -R5, R26 ;  /* 0x0000001a051a7221 */ /* 0x000fe20000010100 */
[----:B------:R-:W-:Y:S01]  /*2730*/  FMUL.FTZ R19, R24, 1.4426950216293334961 ;  /* 0x3fb8aa3b18137820 */ /* 0x000fe20000410000 */
[----:B------:R-:W4:Y:S01]  /*2740*/  LDS R18, [R10+0x1a00] ;  /* 0x001a00000a127984 */ /* 0x000f220000000800 */
[----:B------:R-:W0:Y:S01]  /*2750*/  MUFU.EX2 R17, R22 ;  /* 0x0000001600117308 */ /* 0x000e220000000800 */
[----:B------:R-:W-:Y:S01]  /*2760*/  FMUL.FTZ R21, R26, 1.4426950216293334961 ;  /* 0x3fb8aa3b1a157820 */ /* 0x000fe20000410000 */
[----:B--2---:R-:W-:Y:S01]  /*2770*/  FADD.FTZ R8, R23, R8 ;  /* 0x0000000817087221 */ /* 0x004fe20000010000 */
[C---:B------:R-:W-:Y:S01]  /*2780*/  FADD.FTZ R28, -R5.reuse, R28 ;  /* 0x0000001c051c7221 */ /* 0x040fe20000010100 */
        /* <DEDUP_REMOVED lines=64> */
.L_x_22164:
[----:B------:R-:W-:Y:S05]  /*2b90*/  BSYNC.RECONVERGENT B1 ;  /* 0x0000000000017941 */ /* 0x000fea0003800200 */
.L_x_22163:
        /* <DEDUP_REMOVED lines=55> */
.L_x_22167:
[----:B------:R-:W-:Y:S05]  /*2f10*/  BSYNC.RECONVERGENT B1 ;  /* 0x0000000000017941 */ /* 0x000fea0003800200 */
.L_x_22166:
        /* <DEDUP_REMOVED lines=26> */
.L_x_22159:
[----:B------:R-:W-:Y:S05]  /*30c0*/  BSYNC.RECONVERGENT B0 ;  /* 0x0000000000007941 */ /* 0x000fea0003800200 */
.L_x_22158:
        /* <DEDUP_REMOVED lines=37> */
[----:B------:R-:W-:Y:S02]  /*3320*/  LEA R15, R101, R10, 0x18 ;  /* 0x0000000a650f7211 */ /* 0x000fe400078ec0ff */
[----:B------:R-:W-:Y:S01]  /*3330*/  IADD3 R11, PT, PT, RZ, -R11, RZ ;  /* 0x8000000bff0b7210 */ /* 0x000fe20007ffe0ff */
[----:B------:R-:W-:Y:S01]  /*3340*/  IMAD.IADD R10, R7, 0x1, R100 ;  /* 0x00000001070a7824 */ /* 0x000fe200078e0264 */
[----:B------:R-:W-:-:S07]  /*3350*/  LEA R6, R100, R15, 0x2 ;  /* 0x0000000f64067211 */ /* 0x000fce00078e10ff */
.L_x_22172:
[----:B------:R-:W1:Y:S01]  /*3360*/  LDS R7, [R6] ;  /* 0x0000000006077984 */ /* 0x000e620000000800 */
[----:B------:R-:W-:-:S04]  /*3370*/  IADD3 R11, PT, PT, R11, 0x1, RZ ;  /* 0x000000010b0b7810 */ /* 0x000fc80007ffe0ff */
[----:B------:R-:W-:Y:S01]  /*3380*/  ISETP.NE.AND P0, PT, R11, RZ, PT ;  /* 0x000000ff0b00720c */ /* 0x000fe20003f05270 */
[----:B-1----:R-:W-:-:S05]  /*3390*/  FMUL.FTZ R7, R7, R4 ;  /* 0x0000000407077220 */ /* 0x002fca0000410000 */
[----:B------:R1:W-:Y:S02]  /*33a0*/  STS [R6], R7 ;  /* 0x0000000706007388 */ /* 0x0003e40000000800 */
[----:B-1----:R-:W-:-:S05]  /*33b0*/  IADD3 R6, PT, PT, R6, 0x200, RZ ;  /* 0x0000020006067810 */ /* 0x002fca0007ffe0ff */
[----:B------:R-:W-:Y:S05]  /*33c0*/  @P0 BRA `(.L_x_22172) ;  /* 0xfffffffc00e40947 */ /* 0x000fea000383ffff */
.L_x_22171:
[----:B------:R-:W-:Y:S05]  /*33d0*/  BSYNC.RECONVERGENT B1 ;  /* 0x0000000000017941 */ /* 0x000fea0003800200 */
.L_x_22170:
        /* <DEDUP_REMOVED lines=12> */
.L_x_22175:
        /* <DEDUP_REMOVED lines=52> */
.L_x_22174:
[----:B------:R-:W-:Y:S05]  /*37e0*/  BSYNC.RECONVERGENT B1 ;  /* 0x0000000000017941 */ /* 0x000fea0003800200 */
.L_x_22173:
        /* <DEDUP_REMOVED lines=31> */
.L_x_22177:
[----:B------:R-:W-:Y:S05]  /*39e0*/  BSYNC.RECONVERGENT B1 ;  /* 0x0000000000017941 */ /* 0x000fea0003800200 */
.L_x_22176:
        /* <DEDUP_REMOVED lines=14> */
.L_x_22169:
[----:B------:R-:W-:Y:S05]  /*3ad0*/  BSYNC.RECONVERGENT B0 ;  /* 0x0000000000007941 */ /* 0x000fea0003800200 */
.L_x_22168:
        /* <DEDUP_REMOVED lines=24> */
.L_x_22179:
[----:B--23--:R-:W-:Y:S05]  /*3c60*/  BSYNC.RECONVERGENT B0 ;  /* 0x0000000000007941 */ /* 0x00cfea0003800200 */
.L_x_22178:
[----:B------:R-:W-:Y:S01]  /*3c70*/  LEA R54, R9, R2, 0x5 ;  /* 0x0000000209367211 */ /* 0x000fe200078e28ff */
[----:B------:R-:W2:Y:S01]  /*3c80*/  LDCU.64 UR6, c[0x0][0x3a8] ;  /* 0x00007500ff0677ac */ /* 0x000ea20008000a00 */
[----:B------:R-:W-:Y:S01]  /*3c90*/  BSSY.RECONVERGENT B0, `(.L_x_22180) ;  /* 0x0000238000007945 */ /* 0x000fe20003800200 */
[----:B------:R-:W-:Y:S02]  /*3ca0*/  CS2R R46, SRZ ;  /* 0x00000000002e7805 */ /* 0x000fe4000001ff00 */
[----:B------:R-:W-:Y:S02]  /*3cb0*/  ISETP.GE.U32.AND P0, PT, R54, R3, PT ;  /* 0x000000033600720c */ /* 0x000fe40003f06070 */
[----:B------:R-:W-:Y:S02]  /*3cc0*/  CS2R R44, SRZ ;  /* 0x00000000002c7805 */ /* 0x000fe4000001ff00 */
[----:B----4-:R-:W-:Y:S02]  /*3cd0*/  CS2R R10, SRZ ;  /* 0x00000000000a7805 */ /* 0x010fe4000001ff00 */
[----:B01----:R-:W-:-:S02]  /*3ce0*/  CS2R R4, SRZ ;  /* 0x0000000000047805 */ /* 0x003fc4000001ff00 */
[----:B------:R-:W-:Y:S02]  /*3cf0*/  CS2R R6, SRZ ;  /* 0x0000000000067805 */ /* 0x000fe4000001ff00 */
[----:B------:R-:W-:-:S03]  /*3d00*/  CS2R R8, SRZ ;  /* 0x0000000000087805 */ /* 0x000fc6000001ff00 */
[----:B------:R-:W-:Y:S05]  /*3d10*/  @P0 BRA `(.L_x_22181) ;  /* 0x0000002000bc0947 */ /* 0x000fea0003800000 */
[----:B------:R-:W0:Y:S01]  /*3d20*/  LDCU UR4, c[0x0][0x3c8] ;  /* 0x00007900ff0477ac */ /* 0x000e220008000800 */
[----:B------:R-:W-:Y:S01]  /*3d30*/  IMAD.WIDE.U32 R4, R54, 0x4, RZ ;  /* 0x0000000436047825 */ /* 0x000fe200078e00ff */
[----:B------:R-:W-:Y:S02]  /*3d40*/  SHF.L.U32 R6, R100, 0x5, RZ ;  /* 0x0000000564067819 */ /* 0x000fe400000006ff */
[----:B------:R-:W-:Y:S01]  /*3d50*/  CS2R R46, SRZ ;  /* 0x00000000002e7805 */ /* 0x000fe2000001ff00 */
[----:B------:R-:W1:Y:S01]  /*3d60*/  LDCU.64 UR8, c[0x0][0x3b8] ;  /* 0x00007700ff0877ac */ /* 0x000e620008000a00 */
[----:B------:R-:W-:Y:S02]  /*3d70*/  IADD3 R108, PT, PT, R108, 0x1a0, RZ ;  /* 0x000001a06c6c7810 */ /* 0x000fe40007ffe0ff */
[----:B------:R-:W-:Y:S02]  /*3d80*/  CS2R R44, SRZ ;  /* 0x00000000002c7805 */ /* 0x000fe4000001ff00 */
[----:B------:R-:W-:-:S02]  /*3d90*/  SHF.L.U32 R12, R100, 0x3, RZ ;  /* 0x00000003640c7819 */ /* 0x000fc400000006ff */
[----:B------:R-:W-:Y:S02]  /*3da0*/  CS2R R10, SRZ ;  /* 0x00000000000a7805 */ /* 0x000fe4000001ff00 */
[----:B------:R-:W-:Y:S02]  /*3db0*/  LEA R108, R101, R108, 0x18 ;  /* 0x0000006c656c7211 */ /* 0x000fe400078ec0ff */
[----:B------:R-:W-:Y:S02]  /*3dc0*/  CS2R R8, SRZ ;  /* 0x0000000000087805 */ /* 0x000fe4000001ff00 */
[----:B------:R-:W-:Y:S02]  /*3dd0*/  LEA R13, R2, R13, 0x4 ;  /* 0x0000000d020d7211 */ /* 0x000fe400078e20ff */
[----:B------:R-:W-:Y:S02]  /*3de0*/  LOP3.LUT R52, R12, 0x8, RZ, 0xc0, !PT ;  /* 0x000000080c347812 */ /* 0x000fe400078ec0ff */
[----:B------:R-:W-:-:S02]  /*3df0*/  IADD3 R53, PT, PT, -R53, R54, RZ ;  /* 0x0000003635357210 */ /* 0x000fc40007ffe1ff */
[----:B------:R-:W-:Y:S01]  /*3e00*/  IADD3 R52, PT, PT, R13, 0x3, R52 ;  /* 0x000000030d347810 */ /* 0x000fe20007ffe034 */
[----:B0-----:R-:W-:Y:S01]  /*3e10*/  UIMAD UR4, UR15, UR4, URZ ;  /* 0x000000040f0472a4 */ /* 0x001fe2000f8e02ff */
[----:B------:R-:W-:-:S05]  /*3e20*/  IADD3 R54, PT, PT, R54, 0x1, RZ ;  /* 0x0000000136367810 */ /* 0x000fca0007ffe0ff */
[----:B------:R-:W-:-:S04]  /*3e30*/  IMAD.U32 R7, RZ, RZ, UR4 ;  /* 0x00000004ff077e24 */ /* 0x000fc8000f8e00ff */
[----:B------:R-:W-:Y:S01]  /*3e40*/  IMAD.WIDE R4, R7, 0x4, R4 ;  /* 0x0000000407047825 */ /* 0x000fe200078e0204 */
[----:B------:R-:W0:Y:S01]  /*3e50*/  LDCU UR4, c[0x0][0x3e0] ;  /* 0x00007c00ff0477ac */ /* 0x000e220008000800 */
[----:B------:R-:W-:Y:S02]  /*3e60*/  LOP3.LUT R7, R6, 0x20, RZ, 0xe2, !PT ;  /* 0x0000002006077812 */ /* 0x000fe400078ee2ff */
[----:B-1----:R-:W-:-:S03]  /*3e70*/  IADD3 R50, P0, PT, R4, UR8, RZ ;  /* 0x0000000804327c10 */ /* 0x002fc6000ff1e0ff */
[----:B------:R-:W-:Y:S01]  /*3e80*/  IMAD R7, R2, 0x40, R7 ;  /* 0x0000004002077824 */ /* 0x000fe200078e0207 */
[----:B------:R-:W-:Y:S02]  /*3e90*/  IADD3.X R49, PT, PT, R5, UR9, RZ, P0, !PT ;  /* 0x0000000905317c10 */ /* 0x000fe400087fe4ff */
[----:B------:R-:W-:Y:S02]  /*3ea0*/  CS2R R4, SRZ ;  /* 0x0000000000047805 */ /* 0x000fe4000001ff00 */
[----:B------:R-:W-:Y:S02]  /*3eb0*/  IADD3 R51, PT, PT, R7, 0x10, R108 ;  /* 0x0000001007337810 */ /* 0x000fe40007ffe06c */
[----:B------:R-:W-:Y:S01]  /*3ec0*/  CS2R R6, SRZ ;  /* 0x0000000000067805 */ /* 0x000fe2000001ff00 */
[----:B0-----:R-:W-:Y:S01]  /*3ed0*/  IMAD R60, R0, UR4, RZ ;  /* 0x00000004003c7c24 */ /* 0x001fe2000f8e02ff */
[----:B------:R-:W-:-:S04]  /*3ee0*/  LOP3.LUT R0, R12, 0xf8, RZ, 0xc0, !PT ;  /* 0x000000f80c007812 */ /* 0x000fc800078ec0ff */
[----:B------:R-:W-:-:S07]  /*3ef0*/  SHF.R.S32.HI R61, RZ, 0x1f, R60 ;  /* 0x0000001fff3d7819 */ /* 0x000fce000001143c */
.L_x_22206:
[----:B------:R-:W-:Y:S01]  /*3f00*/  MOV R14, R50 ;  /* 0x00000032000e7202 */ /* 0x000fe20000000f00 */
[----:B------:R-:W-:Y:S01]  /*3f10*/  IMAD.MOV.U32 R15, RZ, RZ, R49 ;  /* 0x000000ffff0f7224 */ /* 0x000fe200078e0031 */
[----:B0-----:R-:W0:Y:S04]  /*3f20*/  LDS.128 R16, [R51+-0x10] ;  /* 0xfffff00033107984 */ /* 0x001e280000000c00 */
[----:B------:R-:W3:Y:S01]  /*3f30*/  LDG.E.CONSTANT R13, desc[UR12][R14.64] ;  /* 0x0000000c0e0d7981 */ /* 0x000ee2000c1e9900 */
[----:B0-----:R-:W-:Y:S02]  /*3f40*/  F2FP.F16.F32.PACK_AB R56, R19, R18 ;  /* 0x000000121338723e */ /* 0x001fe400000000ff */
[----:B------:R-:W-:Y:S01]  /*3f50*/  F2FP.F16.F32.PACK_AB R57, R17, R16 ;  /* 0x000000101139723e */ /* 0x000fe200000000ff */
[----:B---3--:R-:W-:-:S03]  /*3f60*/  IMAD.WIDE R12, R13, UR20, R60 ;  /* 0x000000140d0c7c25 */ /* 0x008fc6000f8e023c */
[----:B------:R-:W-:-:S04]  /*3f70*/  IADD3 R12, P0, PT, R0, R12, RZ ;  /* 0x0000000c000c7210 */ /* 0x000fc80007f1e0ff */
[----:B------:R-:W-:Y:S02]  /*3f80*/  IADD3.X R13, PT, PT, RZ, R13, RZ, P0, !PT ;  /* 0x0000000dff0d7210 */ /* 0x000fe400007fe4ff */
[----:B--2---:R-:W-:-:S04]  /*3f90*/  LEA R62, P0, R12, UR6, 0x1 ;  /* 0x000000060c3e7c11 */ /* 0x004fc8000f8008ff */
[----:B------:R-:W-:Y:S02]  /*3fa0*/  LEA.HI.X R63, R12, UR7, R13, 0x1, P0 ;  /* 0x000000070c3f7c11 */ /* 0x000fe400080f0c0d */
[----:B------:R0:W1:Y:S04]  /*3fb0*/  LDS.128 R12, [R51] ;  /* 0x00000000330c7984 */ /* 0x0000680000000c00 */
[----:B-----5:R0:W5:Y:S04]  /*3fc0*/  LDG.E.128.CONSTANT R32, desc[UR12][R62.64+0x400] ;  /* 0x0004000c3e207981 */ /* 0x020168000c1e9d00 */
[----:B------:R0:W5:Y:S04]  /*3fd0*/  LDG.E.128.CONSTANT R36, desc[UR12][R62.64+0x600] ;  /* 0x0006000c3e247981 */ /* 0x000168000c1e9d00 */
[----:B------:R0:W5:Y:S04]  /*3fe0*/  LDG.E.128.CONSTANT R28, desc[UR12][R62.64+0xe00] ;  /* 0x000e000c3e1c7981 */ /* 0x000168000c1e9d00 */
[----:B------:R0:W5:Y:S04]  /*3ff0*/  LDG.E.128.CONSTANT R24, desc[UR12][R62.64+0x1000] ;  /* 0x0010000c3e187981 */ /* 0x000168000c1e9d00 */
[----:B------:R0:W5:Y:S01]  /*4000*/  LDG.E.128.CONSTANT R20, desc[UR12][R62.64+0x1200] ;  /* 0x0012000c3e147981 */ /* 0x000162000c1e9d00 */
[----:B------:R-:W-:-:S02]  /*4010*/  ISETP.NE.AND P0, PT, R53, -0x1, PT ;  /* 0xffffffff3500780c */ /* 0x000fc40003f05270 */
[----:B------:R-:W-:Y:S01]  /*4020*/  IADD3 R55, PT, PT, R52, -0x3, RZ ;  /* 0xfffffffd34377810 */ /* 0x000fe20007ffe0ff */
[----:B------:R0:W5:Y:S01]  /*4030*/  LDG.E.128.CONSTANT R16, desc[UR12][R62.64] ;  /* 0x0000000c3e107981 */ /* 0x000162000c1e9d00 */
[----:B------:R-:W-:Y:S09]  /*4040*/  BSSY.RECONVERGENT B1, `(.L_x_22182) ;  /* 0x0000020000017945 */ /* 0x000ff20003800200 */
[----:B0-----:R-:W-:Y:S05]  /*4050*/  @P0 BRA `(.L_x_22183) ;  /* 0x0000000000780947 */ /* 0x001fea0003800000 */
[C---:B------:R-:W-:Y:S01]  /*4060*/  VIADD R41, R52.reuse, 0x1 ;  /* 0x0000000134297836 */ /* 0x040fe20000000000 */
[C---:B------:R-:W-:Y:S02]  /*4070*/  IADD3 R40, PT, PT, R52.reuse, -0x1, RZ ;  /* 0xffffffff34287810 */ /* 0x040fe40007ffe0ff */
[----:B------:R-:W-:Y:S02]  /*4080*/  IADD3 R42, PT, PT, R52, 0x2, RZ ;  /* 0x00000002342a7810 */ /* 0x000fe40007ffe0ff */
[----:B------:R-:W-:Y:S02]  /*4090*/  ISETP.GE.AND P1, PT, R41, UR14, PT ;  /* 0x0000000e29007c0c */ /* 0x000fe4000bf26270 */
[----:B------:R-:W-:Y:S01]  /*40a0*/  ISETP.GE.AND P6, PT, R40, UR14, PT ;  /* 0x0000000e28007c0c */ /* 0x000fe2000bfc6270 */
[C---:B------:R-:W-:Y:S01]  /*40b0*/  VIADD R40, R52.reuse, 0xfffffffe ;  /* 0xfffffffe34287836 */ /* 0x040fe20000000000 */
[----:B------:R-:W-:Y:S02]  /*40c0*/  IADD3 R41, PT, PT, R52, 0x4, RZ ;  /* 0x0000000434297810 */ /* 0x000fe40007ffe0ff */
[----:B------:R-:W-:-:S02]  /*40d0*/  ISETP.GE.AND P2, PT, R42, UR14, PT ;  /* 0x0000000e2a007c0c */ /* 0x000fc4000bf46270 */
[----:B------:R-:W-:Y:S02]  /*40e0*/  IADD3 R42, PT, PT, R52, 0x3, RZ ;  /* 0x00000003342a7810 */ /* 0x000fe40007ffe0ff */
[----:B------:R-:W-:Y:S02]  /*40f0*/  ISETP.GE.AND P4, PT, R41, UR14, PT ;  /* 0x0000000e29007c0c */ /* 0x000fe4000bf86270 */
[----:B-----5:R-:W-:Y:S02]  /*4100*/  PRMT R41, R18, 0x7632, R41 ;  /* 0x0000763212297816 */ /* 0x020fe40000000029 */
[----:B------:R-:W-:Y:S02]  /*4110*/  ISETP.GE.AND P3, PT, R42, UR14, PT ;  /* 0x0000000e2a007c0c */ /* 0x000fe4000bf66270 */
[----:B------:R-:W-:Y:S02]  /*4120*/  ISETP.GE.AND P5, PT, R40, UR14, PT ;  /* 0x0000000e28007c0c */ /* 0x000fe4000bfa6270 */
[----:B------:R-:W-:-:S02]  /*4130*/  SEL R18, R18, RZ, !P1 ;  /* 0x000000ff12127207 */ /* 0x000fc40004800000 */
[C---:B------:R-:W-:Y:S02]  /*4140*/  PRMT R40, R17.reuse, 0x7632, R40 ;  /* 0x0000763211287816 */ /* 0x040fe40000000028 */
        /* <DEDUP_REMOVED lines=15> */
.L_x_22183:
[----:B------:R-:W-:Y:S05]  /*4240*/  BSYNC.RECONVERGENT B1 ;  /* 0x0000000000017941 */ /* 0x000fea0003800200 */
.L_x_22182:
[----:B------:R0:W5:Y:S02]  /*4250*/  LDG.E.128.CONSTANT R40, desc[UR12][R62.64+0x200] ;  /* 0x0002000c3e287981 */ /* 0x000164000c1e9d00 */
[----:B-----5:R-:W-:Y:S01]  /*4260*/  HMUL2 R17, R56, R17 ;  /* 0x0000001138117232 */ /* 0x020fe20000000000 */
[----:B-1----:R-:W-:Y:S02]  /*4270*/  F2FP.F16.F32.PACK_AB R59, R13, R12 ;  /* 0x0000000c0d3b723e */ /* 0x002fe400000000ff */
[----:B------:R-:W-:Y:S01]  /*4280*/  F2FP.F16.F32.PACK_AB R58, R15, R14 ;  /* 0x0000000e0f3a723e */ /* 0x000fe200000000ff */
[----:B------:R-:W-:Y:S01]  /*4290*/  HFMA2 R17, R57, R16, R17 ;  /* 0x0000001039117231 */ /* 0x000fe20000000011 */
[----:B------:R-:W-:Y:S03]  /*42a0*/  BSSY.RECONVERGENT B1, `(.L_x_22184) ;  /* 0x0000022000017945 */ /* 0x000fe60003800200 */
[----:B------:R-:W-:-:S04]  /*42b0*/  HFMA2 R17, R59, R18, R17 ;  /* 0x000000123b117231 */ /* 0x000fc80000000011 */
[----:B------:R-:W-:Y:S01]  /*42c0*/  HFMA2 R64, R58, R19, R17 ;  /* 0x000000133a407231 */ /* 0x000fe20000000011 */
[----:B0-----:R-:W-:Y:S06]  /*42d0*/  @P0 BRA `(.L_x_22185) ;  /* 0x0000000000780947 */ /* 0x001fec0003800000 */
[C---:B------:R-:W-:Y:S01]  /*42e0*/  IADD3 R13, PT, PT, R52.reuse, 0x1, RZ ;  /* 0x00000001340d7810 */ /* 0x040fe20007ffe0ff */
[C---:B------:R-:W-:Y:S01]  /*42f0*/  VIADD R15, R52.reuse, 0x3 ;  /* 0x00000003340f7836 */ /* 0x040fe20000000000 */
[C---:B------:R-:W-:Y:S02]  /*4300*/  IADD3 R12, PT, PT, R52.reuse, -0x1, RZ ;  /* 0xffffffff340c7810 */ /* 0x040fe40007ffe0ff */
[----:B------:R-:W-:Y:S02]  /*4310*/  ISETP.GE.AND P1, PT, R13, UR14, PT ;  /* 0x0000000e0d007c0c */ /* 0x000fe4000bf26270 */
[----:B------:R-:W-:Y:S02]  /*4320*/  IADD3 R13, PT, PT, R52, 0x4, RZ ;  /* 0x00000004340d7810 */ /* 0x000fe40007ffe0ff */
[----:B------:R-:W-:Y:S02]  /*4330*/  ISETP.GE.AND P6, PT, R12, UR14, PT ;  /* 0x0000000e0c007c0c */ /* 0x000fe4000bfc6270 */
[----:B------:R-:W-:-:S02]  /*4340*/  IADD3 R12, PT, PT, R52, -0x2, RZ ;  /* 0xfffffffe340c7810 */ /* 0x000fc40007ffe0ff */
[----:B------:R-:W-:Y:S02]  /*4350*/  IADD3 R14, PT, PT, R52, 0x2, RZ ;  /* 0x00000002340e7810 */ /* 0x000fe40007ffe0ff */
[----:B------:R-:W-:Y:S02]  /*4360*/  ISETP.GE.AND P3, PT, R15, UR14, PT ;  /* 0x0000000e0f007c0c */ /* 0x000fe4000bf66270 */
[----:B------:R-:W-:Y:S02]  /*4370*/  ISETP.GE.AND P4, PT, R13, UR14, PT ;  /* 0x0000000e0d007c0c */ /* 0x000fe4000bf86270 */
[C---:B------:R-:W-:Y:S02]  /*4380*/  PRMT R15, R42.reuse, 0x7632, R15 ;  /* 0x000076322a0f7816 */ /* 0x040fe4000000000f */
[----:B------:R-:W-:Y:S02]  /*4390*/  PRMT R13, R41, 0x7632, R13 ;  /* 0x00007632290d7816 */ /* 0x000fe4000000000d */
[----:B------:R-:W-:-:S02]  /*43a0*/  SEL R42, R42, RZ, !P1 ;  /* 0x000000ff2a2a7207 */ /* 0x000fc40004800000 */
[----:B------:R-:W-:Y:S02]  /*43b0*/  ISETP.GE.AND P5, PT, R12, UR14, PT ;  /* 0x0000000e0c007c0c */ /* 0x000fe4000bfa6270 */
[----:B------:R-:W-:Y:S02]  /*43c0*/  SEL R41, R41, RZ, !P6 ;  /* 0x000000ff29297207 */ /* 0x000fe40007000000 */
[----:B------:R-:W-:Y:S02]  /*43d0*/  ISETP.GE.AND P1, PT, R52, UR14, PT ;  /* 0x0000000e34007c0c */ /* 0x000fe4000bf26270 */
        /* <DEDUP_REMOVED lines=14> */
.L_x_22185:
[----:B------:R-:W-:Y:S05]  /*44c0*/  BSYNC.RECONVERGENT B1 ;  /* 0x0000000000017941 */ /* 0x000fea0003800200 */
.L_x_22184:
[----:B------:R-:W-:Y:S04]  /*44d0*/  BSSY.RECONVERGENT B1, `(.L_x_22186) ;  /* 0x0000020000017945 */ /* 0x000fe80003800200 */
[----:B------:R-:W-:Y:S05]  /*44e0*/  @P0 BRA `(.L_x_22187) ;  /* 0x0000000000780947 */ /* 0x000fea0003800000 */
[C---:B------:R-:W-:Y:S01]  /*44f0*/  VIADD R13, R52.reuse, 0x1 ;  /* 0x00000001340d7836 */ /* 0x040fe20000000000 */
[C---:B------:R-:W-:Y:S02]  /*4500*/  IADD3 R12, PT, PT, R52.reuse, -0x1, RZ ;  /* 0xffffffff340c7810 */ /* 0x040fe40007ffe0ff */
[----:B------:R-:W-:Y:S02]  /*4510*/  IADD3 R15, PT, PT, R52, 0x3, RZ ;  /* 0x00000003340f7810 */ /* 0x000fe40007ffe0ff */
[----:B------:R-:W-:Y:S02]  /*4520*/  ISETP.GE.AND P1, PT, R13, UR14, PT ;  /* 0x0000000e0d007c0c */ /* 0x000fe4000bf26270 */
[----:B------:R-:W-:Y:S01]  /*4530*/  ISETP.GE.AND P6, PT, R12, UR14, PT ;  /* 0x0000000e0c007c0c */ /* 0x000fe2000bfc6270 */
[C---:B------:R-:W-:Y:S01]  /*4540*/  VIADD R12, R52.reuse, 0xfffffffe ;  /* 0xfffffffe340c7836 */ /* 0x040fe20000000000 */
[C---:B------:R-:W-:Y:S02]  /*4550*/  IADD3 R13, PT, PT, R52.reuse, 0x4, RZ ;  /* 0x00000004340d7810 */ /* 0x040fe40007ffe0ff */
[----:B------:R-:W-:-:S02]  /*4560*/  IADD3 R14, PT, PT, R52, 0x2, RZ ;  /* 0x00000002340e7810 */ /* 0x000fc40007ffe0ff */
[----:B------:R-:W-:Y:S02]  /*4570*/  ISETP.GE.AND P3, PT, R15, UR14, PT ;  /* 0x0000000e0f007c0c */ /* 0x000fe4000bf66270 */
[----:B------:R-:W-:Y:S02]  /*4580*/  ISETP.GE.AND P4, PT, R13, UR14, PT ;  /* 0x0000000e0d007c0c */ /* 0x000fe4000bf86270 */
[C---:B------:R-:W-:Y:S02]  /*4590*/  PRMT R15, R34.reuse, 0x7632, R15 ;  /* 0x00007632220f7816 */ /* 0x040fe4000000000f */
        /* <DEDUP_REMOVED lines=19> */
.L_x_22187:
[----:B------:R-:W-:Y:S05]  /*46d0*/  BSYNC.RECONVERGENT B1 ;  /* 0x0000000000017941 */ /* 0x000fea0003800200 */
.L_x_22186:
[----:B------:R-:W-:Y:S04]  /*46e0*/  BSSY.RECONVERGENT B1, `(.L_x_22188) ;  /* 0x0000020000017945 */ /* 0x000fe80003800200 */
[----:B------:R-:W-:Y:S05]  /*46f0*/  @P0 BRA `(.L_x_22189) ;  /* 0x0000000000780947 */ /* 0x000fea0003800000 */
        /* <DEDUP_REMOVED lines=30> */
.L_x_22189:
[----:B------:R-:W-:Y:S05]  /*48e0*/  BSYNC.RECONVERGENT B1 ;  /* 0x0000000000017941 */ /* 0x000fea0003800200 */
.L_x_22188:
[C---:B------:R-:W-:Y:S01]  /*48f0*/  HFMA2 R33, R56.reuse, R33, -RZ ;  /* 0x0000002138217231 */ /* 0x040fe200001000ff */
[----:B------:R0:W5:Y:S03]  /*4900*/  LDG.E.128.CONSTANT R16, desc[UR12][R62.64+0x1400] ;  /* 0x0014000c3e107981 */ /* 0x000166000c1e9d00 */
[----:B------:R-:W-:Y:S01]  /*4910*/  HFMA2 R33, R57, R32, R33 ;  /* 0x0000002039217231 */ /* 0x000fe20000000021 */
[----:B------:R0:W5:Y:S01]  /*4920*/  LDG.E.128.CONSTANT R12, desc[UR12][R62.64+0x1600] ;  /* 0x0016000c3e0c7981 */ /* 0x000162000c1e9d00 */
[----:B------:R-:W-:Y:S02]  /*4930*/  HMUL2 R41, R56, R41 ;  /* 0x0000002938297232 */ /* 0x000fe40000000000 */
[----:B------:R-:W-:Y:S02]  /*4940*/  HFMA2 R33, R59, R34, R33 ;  /* 0x000000223b217231 */ /* 0x000fe40000000021 */
[----:B------:R-:W-:-:S02]  /*4950*/  HFMA2 R40, R57, R40, R41 ;  /* 0x0000002839287231 */ /* 0x000fc40000000029 */
[--C-:B------:R-:W-:Y:S02]  /*4960*/  HADD2.F32 R41, -RZ, R64.reuse.H0_H0 ;  /* 0x20000040ff297230 */ /* 0x100fe40000004100 */
[----:B------:R-:W-:Y:S02]  /*4970*/  HFMA2 R65, R58, R35, R33 ;  /* 0x000000233a417231 */ /* 0x000fe40000000021 */
[----:B------:R-:W-:Y:S01]  /*4980*/  HMUL2 R37, R56, R37 ;  /* 0x0000002538257232 */ /* 0x000fe20000000000 */
[----:B------:R0:W5:Y:S01]  /*4990*/  LDG.E.128.CONSTANT R32, desc[UR12][R62.64+0x800] ;  /* 0x0008000c3e207981 */ /* 0x000162000c1e9d00 */
[----:B------:R-:W-:Y:S02]  /*49a0*/  HADD2.F32 R64, -RZ, R64.H1_H1 ;  /* 0x30000040ff407230 */ /* 0x000fe40000004100 */
[----:B------:R-:W-:Y:S02]  /*49b0*/  HFMA2 R40, R59, R42, R40 ;  /* 0x0000002a3b287231 */ /* 0x000fe40000000028 */
[----:B------:R-:W-:Y:S01]  /*49c0*/  HFMA2 R37, R57, R36, R37 ;  /* 0x0000002439257231 */ /* 0x000fe20000000025 */
[----:B------:R-:W-:Y:S01]  /*49d0*/  BSSY.RECONVERGENT B1, `(.L_x_22190) ;  /* 0x0000025000017945 */ /* 0x000fe20003800200 */
[----:B------:R-:W-:-:S02]  /*49e0*/  FADD.FTZ R64, R41, R64 ;  /* 0x0000004029407221 */ /* 0x000fc40000010000 */
[----:B------:R-:W-:Y:S02]  /*49f0*/  HFMA2 R37, R59, R38, R37 ;  /* 0x000000263b257231 */ /* 0x000fe40000000025 */
[----:B------:R-:W-:Y:S01]  /*4a00*/  FADD.FTZ R47, R64, R47 ;  /* 0x0000002f402f7221 */ /* 0x000fe20000010000 */
[C---:B------:R-:W-:Y:S02]  /*4a10*/  HFMA2 R64, R58.reuse, R43, R40 ;  /* 0x0000002b3a407231 */ /* 0x040fe40000000028 */
[----:B------:R-:W-:Y:S01]  /*4a20*/  HFMA2 R66, R58, R39, R37 ;  /* 0x000000273a427231 */ /* 0x000fe20000000025 */
[----:B0-----:R-:W-:Y:S06]  /*4a30*/  @P0 BRA `(.L_x_22191) ;  /* 0x0000000000780947 */ /* 0x001fec0003800000 */
[C---:B------:R-:W-:Y:S01]  /*4a40*/  VIADD R37, R52.reuse, 0x1 ;  /* 0x0000000134257836 */ /* 0x040fe20000000000 */
[----:B------:R-:W-:Y:S02]  /*4a50*/  IADD3 R36, PT, PT, R52, -0x1, RZ ;  /* 0xffffffff34247810 */ /* 0x000fe40007ffe0ff */
[----:B-----5:R-:W-:Y:S02]  /*4a60*/  PRMT R39, R34, 0x7632, R39 ;  /* 0x0000763222277816 */ /* 0x020fe40000000027 */
[----:B------:R-:W-:Y:S02]  /*4a70*/  ISETP.GE.AND P1, PT, R37, UR14, PT ;  /* 0x0000000e25007c0c */ /* 0x000fe4000bf26270 */
[----:B------:R-:W-:Y:S02]  /*4a80*/  ISETP.GE.AND P6, PT, R36, UR14, PT ;  /* 0x0000000e24007c0c */ /* 0x000fe4000bfc6270 */
[C---:B------:R-:W-:Y:S02]  /*4a90*/  IADD3 R37, PT, PT, R52.reuse, 0x3, RZ ;  /* 0x0000000334257810 */ /* 0x040fe40007ffe0ff */
[----:B------:R-:W-:-:S02]  /*4aa0*/  IADD3 R36, PT, PT, R52, 0x2, RZ ;  /* 0x0000000234247810 */ /* 0x000fc40007ffe0ff */
[----:B------:R-:W-:Y:S02]  /*4ab0*/  ISETP.GE.AND P3, PT, R37, UR14, PT ;  /* 0x0000000e25007c0c */ /* 0x000fe4000bf66270 */
[----:B------:R-:W-:Y:S01]  /*4ac0*/  ISETP.GE.AND P2, PT, R36, UR14, PT ;  /* 0x0000000e24007c0c */ /* 0x000fe2000bf46270 */
[C---:B------:R-:W-:Y:S01]  /*4ad0*/  VIADD R36, R52.reuse, 0xfffffffe ;  /* 0xfffffffe34247836 */ /* 0x040fe20000000000 */
[----:B------:R-:W-:Y:S02]  /*4ae0*/  IADD3 R37, PT, PT, R52, 0x4, RZ ;  /* 0x0000000434257810 */ /* 0x000fe40007ffe0ff */
[----:B------:R-:W-:Y:S02]  /*4af0*/  SEL R34, R34, RZ, !P1 ;  /* 0x000000ff22227207 */ /* 0x000fe40004800000 */
[----:B------:R-:W-:Y:S02]  /*4b00*/  ISETP.GE.AND P4, PT, R37, UR14, PT ;  /* 0x0000000e25007c0c */ /* 0x000fe4000bf86270 */
[----:B------:R-:W-:-:S02]  /*4b10*/  PRMT R37, R33, 0x7632, R37 ;  /* 0x0000763221257816 */ /* 0x000fc40000000025 */
[----:B------:R-:W-:Y:S02]  /*4b20*/  ISETP.GE.AND P5, PT, R36, UR14, PT ;  /* 0x0000000e24007c0c */ /* 0x000fe4000bfa6270 */
        /* <DEDUP_REMOVED lines=15> */
.L_x_22191:
[----:B------:R-:W-:Y:S05]  /*4c20*/  BSYNC.RECONVERGENT B1 ;  /* 0x0000000000017941 */ /* 0x000fea0003800200 */
.L_x_22190:
        /* <DEDUP_REMOVED lines=33> */
.L_x_22193:
[----:B------:R-:W-:Y:S05]  /*4e40*/  BSYNC.RECONVERGENT B1 ;  /* 0x0000000000017941 */ /* 0x000fea0003800200 */
.L_x_22192:
[----:B------:R1:W5:Y:S02]  /*4e50*/  LDG.E.128.CONSTANT R40, desc[UR12][R62.64+0xc00] ;  /* 0x000c000c3e287981 */ /* 0x000364000c1e9d00 */
[C---:B-----5:R-:W-:Y:S01]  /*4e60*/  HMUL2 R33, R56.reuse, R33 ;  /* 0x0000002138217232 */ /* 0x060fe20000000000 */
[----:B------:R-:W-:Y:S01]  /*4e70*/  BSSY.RECONVERGENT B1, `(.L_x_22194) ;  /* 0x0000033000017945 */ /* 0x000fe20003800200 */
[----:B------:R-:W-:Y:S02]  /*4e80*/  HMUL2 R37, R56, R37 ;  /* 0x0000002538257232 */ /* 0x000fe40000000000 */
[C---:B------:R-:W-:Y:S02]  /*4e90*/  HFMA2 R33, R57.reuse, R32, R33 ;  /* 0x0000002039217231 */ /* 0x040fe40000000021 */
[----:B------:R-:W-:Y:S02]  /*4ea0*/  HADD2.F32 R32, -RZ, R64.H0_H0 ;  /* 0x20000040ff207230 */ /* 0x000fe40000004100 */
[----:B------:R-:W-:-:S02]  /*4eb0*/  HFMA2 R37, R57, R36, R37 ;  /* 0x0000002439257231 */ /* 0x000fc40000000025 */
[C---:B------:R-:W-:Y:S02]  /*4ec0*/  HFMA2 R34, R59.reuse, R34, R33 ;  /* 0x000000223b227231 */ /* 0x040fe40000000021 */
[----:B------:R-:W-:Y:S02]  /*4ed0*/  HADD2.F32 R33, -RZ, R64.H1_H1 ;  /* 0x30000040ff217230 */ /* 0x000fe40000004100 */
[----:B------:R-:W-:Y:S02]  /*4ee0*/  HFMA2 R38, R59, R38, R37 ;  /* 0x000000263b267231 */ /* 0x000fe40000000025 */
[----:B------:R-:W-:Y:S02]  /*4ef0*/  HADD2.F32 R37, -RZ, R66.H1_H1 ;  /* 0x30000042ff257230 */ /* 0x000fe40000004100 */
[----:B------:R-:W-:Y:S02]  /*4f00*/  HFMA2 R35, R58, R35, R34 ;  /* 0x000000233a237231 */ /* 0x000fe40000000022 */
[----:B------:R-:W-:-:S02]  /*4f10*/  HADD2.F32 R34, -RZ, R66.H0_H0 ;  /* 0x20000042ff227230 */ /* 0x000fc40000004100 */
[----:B------:R-:W-:Y:S01]  /*4f20*/  FADD.FTZ R33, R32, R33 ;  /* 0x0000002120217221 */ /* 0x000fe20000010000 */
[--C-:B------:R-:W-:Y:S02]  /*4f30*/  HADD2.F32 R32, -RZ, R65.reuse.H0_H0 ;  /* 0x20000041ff207230 */ /* 0x100fe40000004100 */
[----:B------:R-:W-:Y:S02]  /*4f40*/  HFMA2 R39, R58, R39, R38 ;  /* 0x000000273a277231 */ /* 0x000fe40000000026 */
[----:B------:R-:W-:Y:S02]  /*4f50*/  HADD2.F32 R65, -RZ, R65.H1_H1 ;  /* 0x30000041ff417230 */ /* 0x000fe40000004100 */
[----:B------:R-:W-:Y:S01]  /*4f60*/  FADD.FTZ R46, R33, R46 ;  /* 0x0000002e212e7221 */ /* 0x000fe20000010000 */
[----:B------:R-:W-:Y:S01]  /*4f70*/  FADD.FTZ R33, R34, R37 ;  /* 0x0000002522217221 */ /* 0x000fe20000010000 */
[--C-:B------:R-:W-:Y:S02]  /*4f80*/  HADD2.F32 R34, -RZ, R35.reuse.H0_H0 ;  /* 0x20000023ff227230 */ /* 0x100fe40000004100 */
[----:B------:R-:W-:Y:S01]  /*4f90*/  FADD.FTZ R32, R32, R65 ;  /* 0x0000004120207221 */ /* 0x000fe20000010000 */
[----:B------:R-:W-:Y:S01]  /*4fa0*/  HADD2.F32 R35, -RZ, R35.H1_H1 ;  /* 0x30000023ff237230 */ /* 0x000fe20000004100 */
[----:B-1----:R-:W-:Y:S06]  /*4fb0*/  @P0 BRA `(.L_x_22195) ;  /* 0x0000000000780947 */ /* 0x002fec0003800000 */
[C---:B------:R-:W-:Y:S01]  /*4fc0*/  VIADD R37, R52.reuse, 0x1 ;  /* 0x0000000134257836 */ /* 0x040fe20000000000 */
[----:B------:R-:W-:Y:S02]  /*4fd0*/  IADD3 R36, PT, PT, R52, -0x1, RZ ;  /* 0xffffffff34247810 */ /* 0x000fe40007ffe0ff */
[----:B0-----:R-:W-:Y:S02]  /*4fe0*/  PRMT R62, R42, 0x7632, R62 ;  /* 0x000076322a3e7816 */ /* 0x001fe4000000003e */
        /* <DEDUP_REMOVED lines=27> */
.L_x_22195:
[----:B------:R-:W-:Y:S05]  /*51a0*/  BSYNC.RECONVERGENT B1 ;  /* 0x0000000000017941 */ /* 0x000fea0003800200 */
.L_x_22194:
[----:B------:R-:W-:Y:S02]  /*51b0*/  HMUL2 R41, R56, R41 ;  /* 0x0000002938297232 */ /* 0x000fe40000000000 */
[--C-:B------:R-:W-:Y:S01]  /*51c0*/  HADD2.F32 R36, -RZ, R39.reuse.H0_H0 ;  /* 0x20000027ff247230 */ /* 0x100fe20000004100 */
[----:B------:R-:W-:Y:S01]  /*51d0*/  BSSY.RECONVERGENT B1, `(.L_x_22196) ;  /* 0x0000027000017945 */ /* 0x000fe20003800200 */
[----:B------:R-:W-:Y:S02]  /*51e0*/  HADD2.F32 R39, -RZ, R39.H1_H1 ;  /* 0x30000027ff277230 */ /* 0x000fe40000004100 */
[----:B------:R-:W-:Y:S02]  /*51f0*/  HFMA2 R41, R57, R40, R41 ;  /* 0x0000002839297231 */ /* 0x000fe40000000029 */
[----:B------:R-:W-:Y:S01]  /*5200*/  FADD.FTZ R44, R33, R44 ;  /* 0x0000002c212c7221 */ /* 0x000fe20000010000 */
[----:B------:R-:W-:Y:S01]  /*5210*/  FADD.FTZ R45, R32, R45 ;  /* 0x0000002d202d7221 */ /* 0x000fe20000010000 */
[----:B------:R-:W-:Y:S01]  /*5220*/  FADD.FTZ R34, R34, R35 ;  /* 0x0000002322227221 */ /* 0x000fe20000010000 */
[----:B------:R-:W-:Y:S01]  /*5230*/  FADD.FTZ R33, R36, R39 ;  /* 0x0000002724217221 */ /* 0x000fe20000010000 */
[----:B------:R-:W-:Y:S01]  /*5240*/  HFMA2 R42, R59, R42, R41 ;  /* 0x0000002a3b2a7231 */ /* 0x000fe20000000029 */
[----:B------:R-:W-:Y:S06]  /*5250*/  @P0 BRA `(.L_x_22197) ;  /* 0x0000000000780947 */ /* 0x000fec0003800000 */
[C---:B------:R-:W-:Y:S01]  /*5260*/  IADD3 R35, PT, PT, R52.reuse, 0x1, RZ ;  /* 0x0000000134237810 */ /* 0x040fe20007ffe0ff */
[C---:B------:R-:W-:Y:S01]  /*5270*/  VIADD R37, R52.reuse, 0x3 ;  /* 0x0000000334257836 */ /* 0x040fe20000000000 */
[C---:B------:R-:W-:Y:S02]  /*5280*/  IADD3 R32, PT, PT, R52.reuse, -0x1, RZ ;  /* 0xffffffff34207810 */ /* 0x040fe40007ffe0ff */
[----:B------:R-:W-:Y:S02]  /*5290*/  ISETP.GE.AND P1, PT, R35, UR14, PT ;  /* 0x0000000e23007c0c */ /* 0x000fe4000bf26270 */
[----:B------:R-:W-:Y:S02]  /*52a0*/  IADD3 R35, PT, PT, R52, 0x4, RZ ;  /* 0x0000000434237810 */ /* 0x000fe40007ffe0ff */
[----:B------:R-:W-:Y:S02]  /*52b0*/  ISETP.GE.AND P6, PT, R32, UR14, PT ;  /* 0x0000000e20007c0c */ /* 0x000fe4000bfc6270 */
[----:B------:R-:W-:-:S02]  /*52c0*/  IADD3 R36, PT, PT, R52, 0x2, RZ ;  /* 0x0000000234247810 */ /* 0x000fc40007ffe0ff */
[----:B------:R-:W-:Y:S02]  /*52d0*/  IADD3 R32, PT, PT, R52, -0x2, RZ ;  /* 0xfffffffe34207810 */ /* 0x000fe40007ffe0ff */
[----:B------:R-:W-:Y:S02]  /*52e0*/  ISETP.GE.AND P4, PT, R35, UR14, PT ;  /* 0x0000000e23007c0c */ /* 0x000fe4000bf86270 */
[----:B------:R-:W-:Y:S02]  /*52f0*/  PRMT R35, R30, 0x7632, R35 ;  /* 0x000076321e237816 */ /* 0x000fe40000000023 */
[----:B------:R-:W-:Y:S02]  /*5300*/  ISETP.GE.AND P2, PT, R36, UR14, PT ;  /* 0x0000000e24007c0c */ /* 0x000fe4000bf46270 */
[----:B------:R-:W-:Y:S02]  /*5310*/  ISETP.GE.AND P3, PT, R37, UR14, PT ;  /* 0x0000000e25007c0c */ /* 0x000fe4000bf66270 */
[----:B------:R-:W-:-:S02]  /*5320*/  ISETP.GE.AND P5, PT, R32, UR14, PT ;  /* 0x0000000e20007c0c */ /* 0x000fc4000bfa6270 */
[----:B------:R-:W-:Y:S02]  /*5330*/  SEL R30, R30, RZ, !P1 ;  /* 0x000000ff1e1e7207 */ /* 0x000fe40004800000 */
[C---:B------:R-:W-:Y:S02]  /*5340*/  PRMT R32, R29.reuse, 0x7632, R32 ;  /* 0x000076321d207816 */ /* 0x040fe40000000020 */
[----:B------:R-:W-:Y:S02]  /*5350*/  SEL R36, R29, RZ, !P6 ;  /* 0x000000ff1d247207 */ /* 0x000fe40007000000 */
        /* <DEDUP_REMOVED lines=14> */
.L_x_22197:
[----:B------:R-:W-:Y:S05]  /*5440*/  BSYNC.RECONVERGENT B1 ;  /* 0x0000000000017941 */ /* 0x000fea0003800200 */
.L_x_22196:
[----:B------:R-:W-:Y:S01]  /*5450*/  HMUL2 R29, R56, R29 ;  /* 0x0000001d381d7232 */ /* 0x000fe20000000000 */
[----:B------:R-:W-:Y:S01]  /*5460*/  BSSY.RECONVERGENT B1, `(.L_x_22198) ;  /* 0x0000024000017945 */ /* 0x000fe20003800200 */
[----:B------:R-:W-:Y:S02]  /*5470*/  HFMA2 R43, R58, R43, R42 ;  /* 0x0000002b3a2b7231 */ /* 0x000fe4000000002a */
[----:B------:R-:W-:Y:S01]  /*5480*/  FADD.FTZ R11, R34, R11 ;  /* 0x0000000b220b7221 */ /* 0x000fe20000010000 */
[----:B------:R-:W-:Y:S01]  /*5490*/  FADD.FTZ R4, R33, R4 ;  /* 0x0000000421047221 */ /* 0x000fe20000010000 */
[----:B------:R-:W-:Y:S01]  /*54a0*/  HFMA2 R28, R57, R28, R29 ;  /* 0x0000001c391c7231 */ /* 0x000fe2000000001d */
[----:B------:R-:W-:Y:S06]  /*54b0*/  @P0 BRA `(.L_x_22199) ;  /* 0x0000000000780947 */ /* 0x000fec0003800000 */
[C---:B------:R-:W-:Y:S01]  /*54c0*/  IADD3 R29, PT, PT, R52.reuse, -0x1, RZ ;  /* 0xffffffff341d7810 */ /* 0x040fe20007ffe0ff */
[C---:B------:R-:W-:Y:S01]  /*54d0*/  VIADD R32, R52.reuse, 0x1 ;  /* 0x0000000134207836 */ /* 0x040fe20000000000 */
[C---:B------:R-:W-:Y:S02]  /*54e0*/  IADD3 R33, PT, PT, R52.reuse, 0x2, RZ ;  /* 0x0000000234217810 */ /* 0x040fe40007ffe0ff */
[----:B------:R-:W-:Y:S01]  /*54f0*/  ISETP.GE.AND P6, PT, R29, UR14, PT ;  /* 0x0000000e1d007c0c */ /* 0x000fe2000bfc6270 */
[----:B------:R-:W-:Y:S01]  /*5500*/  VIADD R29, R52, 0xfffffffe ;  /* 0xfffffffe341d7836 */ /* 0x000fe20000000000 */
[----:B------:R-:W-:Y:S02]  /*5510*/  ISETP.GE.AND P1, PT, R32, UR14, PT ;  /* 0x0000000e20007c0c */ /* 0x000fe4000bf26270 */
[C---:B------:R-:W-:Y:S02]  /*5520*/  IADD3 R34, PT, PT, R52.reuse, 0x3, RZ ;  /* 0x0000000334227810 */ /* 0x040fe40007ffe0ff */
[----:B------:R-:W-:-:S02]  /*5530*/  IADD3 R32, PT, PT, R52, 0x4, RZ ;  /* 0x0000000434207810 */ /* 0x000fc40007ffe0ff */
[----:B------:R-:W-:Y:S02]  /*5540*/  ISETP.GE.AND P2, PT, R33, UR14, PT ;  /* 0x0000000e21007c0c */ /* 0x000fe4000bf46270 */
[----:B------:R-:W-:Y:S02]  /*5550*/  PRMT R33, R26, 0x7632, R33 ;  /* 0x000076321a217816 */ /* 0x000fe40000000021 */
[----:B------:R-:W-:Y:S02]  /*5560*/  ISETP.GE.AND P3, PT, R34, UR14, PT ;  /* 0x0000000e22007c0c */ /* 0x000fe4000bf66270 */
        /* <DEDUP_REMOVED lines=19> */
.L_x_22199:
[----:B------:R-:W-:Y:S05]  /*56a0*/  BSYNC.RECONVERGENT B1 ;  /* 0x0000000000017941 */ /* 0x000fea0003800200 */
.L_x_22198:
[----:B------:R-:W-:Y:S01]  /*56b0*/  BSSY.RECONVERGENT B1, `(.L_x_22200) ;  /* 0x0000021000017945 */ /* 0x000fe20003800200 */
[----:B------:R-:W-:-:S03]  /*56c0*/  HMUL2 R25, R56, R25 ;  /* 0x0000001938197232 */ /* 0x000fc60000000000 */
[----:B------:R-:W-:Y:S05]  /*56d0*/  @P0 BRA `(.L_x_22201) ;  /* 0x0000000000780947 */ /* 0x000fea0003800000 */
[C---:B------:R-:W-:Y:S02]  /*56e0*/  IADD3 R32, PT, PT, R52.reuse, 0x1, RZ ;  /* 0x0000000134207810 */ /* 0x040fe40007ffe0ff */
[C---:B------:R-:W-:Y:S02]  /*56f0*/  IADD3 R29, PT, PT, R52.reuse, -0x1, RZ ;  /* 0xffffffff341d7810 */ /* 0x040fe40007ffe0ff */
[----:B------:R-:W-:Y:S02]  /*5700*/  IADD3 R33, PT, PT, R52, 0x2, RZ ;  /* 0x0000000234217810 */ /* 0x000fe40007ffe0ff */
[----:B------:R-:W-:Y:S01]  /*5710*/  ISETP.GE.AND P1, PT, R32, UR14, PT ;  /* 0x0000000e20007c0c */ /* 0x000fe2000bf26270 */
[C---:B------:R-:W-:Y:S01]  /*5720*/  VIADD R32, R52.reuse, 0x4 ;  /* 0x0000000434207836 */ /* 0x040fe20000000000 */
        /* <DEDUP_REMOVED lines=25> */
.L_x_22201:
[----:B------:R-:W-:Y:S05]  /*58c0*/  BSYNC.RECONVERGENT B1 ;  /* 0x0000000000017941 */ /* 0x000fea0003800200 */
.L_x_22200:
[----:B------:R-:W-:Y:S01]  /*58d0*/  BSSY.RECONVERGENT B1, `(.L_x_22202) ;  /* 0x0000021000017945 */ /* 0x000fe20003800200 */
[----:B------:R-:W-:-:S03]  /*58e0*/  HFMA2 R21, R56, R21, -RZ ;  /* 0x0000001538157231 */ /* 0x000fc600001000ff */
[----:B------:R-:W-:Y:S05]  /*58f0*/  @P0 BRA `(.L_x_22203) ;  /* 0x0000000000780947 */ /* 0x000fea0003800000 */
[C---:B------:R-:W-:Y:S01]  /*5900*/  IADD3 R29, PT, PT, R52.reuse, -0x1, RZ ;  /* 0xffffffff341d7810 */ /* 0x040fe20007ffe0ff */
[C---:B------:R-:W-:Y:S01]  /*5910*/  VIADD R34, R52.reuse, 0x3 ;  /* 0x0000000334227836 */ /* 0x040fe20000000000 */
[C---:B------:R-:W-:Y:S02]  /*5920*/  IADD3 R32, PT, PT, R52.reuse, 0x1, RZ ;  /* 0x0000000134207810 */ /* 0x040fe40007ffe0ff */
[----:B------:R-:W-:Y:S02]  /*5930*/  IADD3 R33, PT, PT, R52, 0x2, RZ ;  /* 0x0000000234217810 */ /* 0x000fe40007ffe0ff */
[----:B------:R-:W-:Y:S02]  /*5940*/  ISETP.GE.AND P6, PT, R29, UR14, PT ;  /* 0x0000000e1d007c0c */ /* 0x000fe4000bfc6270 */
        /* <DEDUP_REMOVED lines=25> */
.L_x_22203:
[----:B------:R-:W-:Y:S05]  /*5ae0*/  BSYNC.RECONVERGENT B1 ;  /* 0x0000000000017941 */ /* 0x000fea0003800200 */
.L_x_22202:
[----:B------:R-:W-:Y:S02]  /*5af0*/  HMUL2 R17, R56, R17 ;  /* 0x0000001138117232 */ /* 0x000fe40000000000 */
[C---:B------:R-:W-:Y:S02]  /*5b00*/  HFMA2 R21, R57.reuse, R20, R21 ;  /* 0x0000001439157231 */ /* 0x040fe40000000015 */
[----:B------:R-:W-:Y:S02]  /*5b10*/  HFMA2 R25, R57, R24, R25 ;  /* 0x0000001839197231 */ /* 0x000fe40000000019 */
[----:B------:R-:W-:Y:S02]  /*5b20*/  HFMA2 R29, R59, R30, R28 ;  /* 0x0000001e3b1d7231 */ /* 0x000fe4000000001c */
[----:B------:R-:W-:Y:S02]  /*5b30*/  HFMA2 R17, R57, R16, R17 ;  /* 0x0000001039117231 */ /* 0x000fe40000000011 */
[----:B------:R-:W-:-:S02]  /*5b40*/  HFMA2 R21, R59, R22, R21 ;  /* 0x000000163b157231 */ /* 0x000fc40000000015 */
[C---:B------:R-:W-:Y:S02]  /*5b50*/  HFMA2 R25, R59.reuse, R26, R25 ;  /* 0x0000001a3b197231 */ /* 0x040fe40000000019 */
[C---:B------:R-:W-:Y:S02]  /*5b60*/  HFMA2 R29, R58.reuse, R31, R29 ;  /* 0x0000001f3a1d7231 */ /* 0x040fe4000000001d */
[----:B------:R-:W-:Y:S02]  /*5b70*/  HFMA2 R17, R59, R18, R17 ;  /* 0x000000123b117231 */ /* 0x000fe40000000011 */
[----:B------:R-:W-:Y:S02]  /*5b80*/  HADD2.F32 R16, -RZ, R43.H0_H0 ;  /* 0x2000002bff107230 */ /* 0x000fe40000004100 */
[C---:B------:R-:W-:Y:S02]  /*5b90*/  HFMA2 R21, R58.reuse, R23, R21 ;  /* 0x000000173a157231 */ /* 0x040fe40000000015 */
[----:B------:R-:W-:-:S02]  /*5ba0*/  HFMA2 R25, R58, R27, R25 ;  /* 0x0000001b3a197231 */ /* 0x000fc40000000019 */
[----:B------:R-:W-:Y:S02]  /*5bb0*/  HADD2.F32 R43, -RZ, R43.H1_H1 ;  /* 0x3000002bff2b7230 */ /* 0x000fe40000004100 */
[----:B------:R-:W-:Y:S02]  /*5bc0*/  HFMA2 R23, R58, R19, R17 ;  /* 0x000000133a177231 */ /* 0x000fe40000000011 */
[----:B------:R-:W-:Y:S01]  /*5bd0*/  HADD2.F32 R17, -RZ, R29.H0_H0 ;  /* 0x2000001dff117230 */ /* 0x000fe20000004100 */
[----:B------:R-:W-:Y:S01]  /*5be0*/  BSSY.RECONVERGENT B1, `(.L_x_22204) ;  /* 0x0000031000017945 */ /* 0x000fe20003800200 */
[----:B------:R-:W-:Y:S02]  /*5bf0*/  HADD2.F32 R22, -RZ, R21.H0_H0 ;  /* 0x20000015ff167230 */ /* 0x000fe40000004100 */
[----:B------:R-:W-:Y:S01]  /*5c00*/  FADD.FTZ R16, R16, R43 ;  /* 0x0000002b10107221 */ /* 0x000fe20000010000 */
[----:B------:R-:W-:Y:S02]  /*5c10*/  HADD2.F32 R24, -RZ, R23.H0_H0 ;  /* 0x20000017ff187230 */ /* 0x000fe40000004100 */
[----:B------:R-:W-:-:S02]  /*5c20*/  HADD2.F32 R18, -RZ, R29.H1_H1 ;  /* 0x3000001dff127230 */ /* 0x000fc40000004100 */
[----:B------:R-:W-:Y:S01]  /*5c30*/  FADD.FTZ R5, R16, R5 ;  /* 0x0000000510057221 */ /* 0x000fe20000010000 */
[--C-:B------:R-:W-:Y:S02]  /*5c40*/  HADD2.F32 R19, -RZ, R25.reuse.H0_H0 ;  /* 0x20000019ff137230 */ /* 0x100fe40000004100 */
[----:B------:R-:W-:Y:S02]  /*5c50*/  HADD2.F32 R20, -RZ, R25.H1_H1 ;  /* 0x30000019ff147230 */ /* 0x000fe40000004100 */
[----:B------:R-:W-:Y:S01]  /*5c60*/  FADD.FTZ R17, R17, R18 ;  /* 0x0000001211117221 */ /* 0x000fe20000010000 */
[----:B------:R-:W-:Y:S02]  /*5c70*/  HADD2.F32 R21, -RZ, R21.H1_H1 ;  /* 0x30000015ff157230 */ /* 0x000fe40000004100 */
[----:B------:R-:W-:Y:S02]  /*5c80*/  HADD2.F32 R23, -RZ, R23.H1_H1 ;  /* 0x30000017ff177230 */ /* 0x000fe40000004100 */
[----:B------:R-:W-:Y:S01]  /*5c90*/  FADD.FTZ R20, R19, R20 ;  /* 0x0000001413147221 */ /* 0x000fe20000010000 */
[----:B------:R-:W-:Y:S01]  /*5ca0*/  FADD.FTZ R6, R17, R6 ;  /* 0x0000000611067221 */ /* 0x000fe20000010000 */
[----:B------:R-:W-:Y:S01]  /*5cb0*/  FADD.FTZ R21, R22, R21 ;  /* 0x0000001516157221 */ /* 0x000fe20000010000 */
[----:B------:R-:W-:Y:S01]  /*5cc0*/  FADD.FTZ R24, R24, R23 ;  /* 0x0000001718187221 */ /* 0x000fe20000010000 */
[----:B------:R-:W-:-:S02]  /*5cd0*/  FADD.FTZ R7, R20, R7 ;  /* 0x0000000714077221 */ /* 0x000fc40000010000 */
[----:B------:R-:W-:Y:S01]  /*5ce0*/  FADD.FTZ R8, R21, R8 ;  /* 0x0000000815087221 */ /* 0x000fe20000010000 */
[----:B------:R-:W-:Y:S01]  /*5cf0*/  FADD.FTZ R9, R24, R9 ;  /* 0x0000000918097221 */ /* 0x000fe20000010000 */
[----:B------:R-:W-:Y:S06]  /*5d00*/  @P0 BRA `(.L_x_22205) ;  /* 0x0000000000780947 */ /* 0x000fec0003800000 */
[C---:B------:R-:W-:Y:S02]  /*5d10*/  IADD3 R16, PT, PT, R52.reuse, -0x2, RZ ;  /* 0xfffffffe34107810 */ /* 0x040fe40007ffe0ff */
[----:B------:R-:W-:Y:S02]  /*5d20*/  IADD3 R17, PT, PT, R52, -0x1, RZ ;  /* 0xffffffff34117810 */ /* 0x000fe40007ffe0ff */
[----:B------:R-:W-:Y:S02]  /*5d30*/  ISETP.GE.AND P2, PT, R16, UR14, PT ;  /* 0x0000000e10007c0c */ /* 0x000fe4000bf46270 */
[----:B------:R-:W-:Y:S01]  /*5d40*/  ISETP.GE.AND P5, PT, R17, UR14, PT ;  /* 0x0000000e11007c0c */ /* 0x000fe2000bfa6270 */
[C---:B------:R-:W-:Y:S01]  /*5d50*/  VIADD R17, R52.reuse, 0x1 ;  /* 0x0000000134117836 */ /* 0x040fe20000000000 */
[----:B------:R-:W-:Y:S02]  /*5d60*/  IADD3 R16, PT, PT, R52, 0x4, RZ ;  /* 0x0000000434107810 */ /* 0x000fe40007ffe0ff */
[----:B------:R-:W-:-:S02]  /*5d70*/  ISETP.GE.AND P6, PT, R55, UR14, PT ;  /* 0x0000000e37007c0c */ /* 0x000fc4000bfc6270 */
[C---:B------:R-:W-:Y:S02]  /*5d80*/  IADD3 R19, PT, PT, R52.reuse, 0x3, RZ ;  /* 0x0000000334137810 */ /* 0x040fe40007ffe0ff */
[----:B------:R-:W-:Y:S02]  /*5d90*/  IADD3 R18, PT, PT, R52, 0x2, RZ ;  /* 0x0000000234127810 */ /* 0x000fe40007ffe0ff */
[----:B------:R-:W-:Y:S02]  /*5da0*/  ISETP.GE.AND P0, PT, R16, UR14, PT ;  /* 0x0000000e10007c0c */ /* 0x000fe4000bf06270 */
[----:B------:R-:W-:Y:S02]  /*5db0*/  PRMT R16, R12, 0x7632, R16 ;  /* 0x000076320c107816 */ /* 0x000fe40000000010 */
[----:B------:R-:W-:Y:S02]  /*5dc0*/  ISETP.GE.AND P4, PT, R17, UR14, PT ;  /* 0x0000000e11007c0c */ /* 0x000fe4000bf86270 */
[----:B------:R-:W-:-:S02]  /*5dd0*/  ISETP.GE.AND P3, PT, R19, UR14, PT ;  /* 0x0000000e13007c0c */ /* 0x000fc4000bf66270 */
[----:B------:R-:W-:Y:S02]  /*5de0*/  SEL R12, R12, RZ, !P6 ;  /* 0x000000ff0c0c7207 */ /* 0x000fe40007000000 */
[----:B------:R-:W-:Y:S02]  /*5df0*/  ISETP.GE.AND P1, PT, R18, UR14, PT ;  /* 0x0000000e12007c0c */ /* 0x000fe4000bf26270 */
        /* <DEDUP_REMOVED lines=15> */
.L_x_22205:
[----:B------:R-:W-:Y:S05]  /*5ef0*/  BSYNC.RECONVERGENT B1 ;  /* 0x0000000000017941 */ /* 0x000fea0003800200 */
.L_x_22204:
[----:B------:R-:W-:Y:S01]  /*5f00*/  HMUL2 R13, R56, R13 ;  /* 0x0000000d380d7232 */ /* 0x000fe20000000000 */
[----:B------:R-:W-:Y:S01]  /*5f10*/  IADD3 R50, P1, PT, R50, 0x10, RZ ;  /* 0x0000001032327810 */ /* 0x000fe20007f3e0ff */
[----:B------:R-:W-:Y:S01]  /*5f20*/  VIADD R53, R53, 0x4 ;  /* 0x0000000435357836 */ /* 0x000fe20000000000 */
[----:B------:R-:W-:Y:S01]  /*5f30*/  IADD3 R52, PT, PT, R52, 0x40, RZ ;  /* 0x0000004034347810 */ /* 0x000fe20007ffe0ff */
[----:B------:R-:W-:Y:S01]  /*5f40*/  HFMA2 R13, R57, R12, R13 ;  /* 0x0000000c390d7231 */ /* 0x000fe2000000000d */
[----:B------:R-:W-:Y:S02]  /*5f50*/  IADD3 R51, PT, PT, R51, 0x100, RZ ;  /* 0x0000010033337810 */ /* 0x000fe40007ffe0ff */
[----:B------:R-:W-:Y:S01]  /*5f60*/  IADD3.X R49, PT, PT, RZ, R49, RZ, P1, !PT ;  /* 0x00000031ff317210 */ /* 0x000fe20000ffe4ff */
[----:B------:R-:W-:Y:S01]  /*5f70*/  HFMA2 R29, R59, R14, R13 ;  /* 0x0000000e3b1d7231 */ /* 0x000fe2000000000d */
[C---:B------:R-:W-:Y:S02]  /*5f80*/  IADD3 R14, PT, PT, R54.reuse, 0x3, RZ ;  /* 0x00000003360e7810 */ /* 0x040fe40007ffe0ff */
[----:B------:R-:W-:Y:S01]  /*5f90*/  IADD3 R54, PT, PT, R54, 0x4, RZ ;  /* 0x0000000436367810 */ /* 0x000fe20007ffe0ff */
[----:B------:R-:W-:Y:S01]  /*5fa0*/  HFMA2 R29, R58, R15, R29 ;  /* 0x0000000f3a1d7231 */ /* 0x000fe2000000001d */
[----:B------:R-:W-:-:S04]  /*5fb0*/  ISETP.GE.U32.AND P0, PT, R14, R3, PT ;  /* 0x000000030e00720c */ /* 0x000fc80003f06070 */
[--C-:B------:R-:W-:Y:S02]  /*5fc0*/  HADD2.F32 R12, -RZ, R29.reuse.H0_H0 ;  /* 0x2000001dff0c7230 */ /* 0x100fe40000004100 */
[----:B------:R-:W-:-:S05]  /*5fd0*/  HADD2.F32 R29, -RZ, R29.H1_H1 ;  /* 0x3000001dff1d7230 */ /* 0x000fca0000004100 */
[----:B------:R-:W-:-:S04]  /*5fe0*/  FADD.FTZ R29, R12, R29 ;  /* 0x0000001d0c1d7221 */ /* 0x000fc80000010000 */
[----:B------:R-:W-:Y:S01]  /*5ff0*/  FADD.FTZ R10, R29, R10 ;  /* 0x0000000a1d0a7221 */ /* 0x000fe20000010000 */
[----:B------:R-:W-:Y:S06]  /*6000*/  @!P0 BRA `(.L_x_22206) ;  /* 0xffffffdc00bc8947 */ /* 0x000fec000383ffff */
.L_x_22181:
[----:B--2---:R-:W-:Y:S05]  /*6010*/  BSYNC.RECONVERGENT B0 ;  /* 0x0000000000007941 */ /* 0x004fea0003800200 */
.L_x_22180:
[----:B------:R-:W1:Y:S01]  /*6020*/  SHFL.BFLY PT, R0, R47, 0x1, 0x1f ;  /* 0x0c201f002f007f89 */ /* 0x000e6200000e0000 */
[----:B------:R-:W2:Y:S01]  /*6030*/  S2UR UR5, SR_CgaCtaId ;  /* 0x00000000000579c3 */ /* 0x000ea20000008800 */
[----:B------:R-:W-:Y:S01]  /*6040*/  LOP3.LUT R22, R100, 0x1, RZ, 0xc0, !PT ;  /* 0x0000000164167812 */ /* 0x000fe200078ec0ff */
[----:B------:R-:W-:Y:S01]  /*6050*/  UMOV UR4, 0x400 ;  /* 0x0000040000047882 */ /* 0x000fe20000000000 */
[----:B------:R-:W3:Y:S01]  /*6060*/  SHFL.BFLY PT, R3, R46, 0x1, 0x1f ;  /* 0x0c201f002e037f89 */ /* 0x000ee200000e0000 */
[----:B------:R-:W-:Y:S01]  /*6070*/  SHF.R.U32.HI R23, RZ, 0x1, R48 ;  /* 0x00000001ff177819 */ /* 0x000fe20000011630 */
[----:B------:R-:W-:Y:S01]  /*6080*/  UIADD3 UR4, UPT, UPT, UR4, 0x1a0, URZ ;  /* 0x000001a004047890 */ /* 0x000fe2000fffe0ff */
[----:B------:R-:W-:Y:S01]  /*6090*/  ISETP.NE.AND P5, PT, R22, RZ, PT ;  /* 0x000000ff1600720c */ /* 0x000fe20003fa5270 */
[----:B------:R-:W4:Y:S01]  /*60a0*/  SHFL.BFLY PT, R12, R45, 0x1, 0x1f ;  /* 0x0c201f002d0c7f89 */ /* 0x000f2200000e0000 */
[----:B------:R-:W-:Y:S01]  /*60b0*/  LOP3.LUT P0, RZ, R100, 0x3c1, RZ, 0xc0, !PT ;  /* 0x000003c164ff7812 */ /* 0x000fe2000780c0ff */
[----:B------:R-:W-:Y:S01]  /*60c0*/  IMAD R23, R2, 0xc0, R23 ;  /* 0x000000c002177824 */ /* 0x000fe200078e0217 */
[C---:B------:R-:W-:Y:S01]  /*60d0*/  LOP3.LUT P1, RZ, R100.reuse, 0x3e1, RZ, 0xc0, !PT ;  /* 0x000003e164ff7812 */ /* 0x040fe2000782c0ff */
[----:B------:R-:W0:Y:S01]  /*60e0*/  SHFL.BFLY PT, R13, R44, 0x1, 0x1f ;  /* 0x0c201f002c0d7f89 */ /* 0x000e2200000e0000 */
[----:B------:R-:W-:Y:S01]  /*60f0*/  ISETP.GT.U32.AND P2, PT, R100, 0x1f, PT ;  /* 0x0000001f6400780c */ /* 0x000fe20003f44070 */
[----:B------:R-:W-:Y:S02]  /*6100*/  BSSY.RECONVERGENT B0, `(.L_x_22207) ;  /* 0x0000029000007945 */ /* 0x000fe40003800200 */
[----:B------:R-:W0:Y:S04]  /*6110*/  SHFL.BFLY PT, R14, R11, 0x1, 0x1f ;  /* 0x0c201f000b0e7f89 */ /* 0x000e2800000e0000 */
[----:B------:R-:W0:Y:S04]  /*6120*/  SHFL.BFLY PT, R15, R4, 0x1, 0x1f ;  /* 0x0c201f00040f7f89 */ /* 0x000e2800000e0000 */
[----:B------:R-:W0:Y:S01]  /*6130*/  SHFL.BFLY PT, R16, R5, 0x1, 0x1f ;  /* 0x0c201f0005107f89 */ /* 0x000e2200000e0000 */
[----:B-1----:R-:W-:Y:S01]  /*6140*/  FADD.FTZ R47, R0, R47 ;  /* 0x0000002f002f7221 */ /* 0x002fe20000010000 */
[C---:B------:R-:W-:Y:S01]  /*6150*/  LOP3.LUT R0, R100.reuse, 0x3c0, RZ, 0xc0, !PT ;  /* 0x000003c064007812 */ /* 0x040fe200078ec0ff */
[----:B--2---:R-:W-:Y:S01]  /*6160*/  ULEA UR4, UR5, UR4, 0x18 ;  /* 0x0000000405047291 */ /* 0x004fe2000f8ec0ff */
[----:B------:R-:W1:Y:S01]  /*6170*/  SHFL.BFLY PT, R17, R6, 0x1, 0x1f ;  /* 0x0c201f0006117f89 */ /* 0x000e6200000e0000 */
[----:B------:R-:W-:Y:S01]  /*6180*/  LOP3.LUT R100, R100, 0x3e0, RZ, 0xc0, !PT ;  /* 0x000003e064647812 */ /* 0x000fe200078ec0ff */
[----:B---3--:R-:W-:Y:S01]  /*6190*/  FADD.FTZ R46, R3, R46 ;  /* 0x0000002e032e7221 */ /* 0x008fe20000010000 */
[----:B------:R-:W-:Y:S01]  /*61a0*/  ISETP.NE.OR P4, PT, R0, 0x40, P5 ;  /* 0x000000400000780c */ /* 0x000fe20002f85670 */
[----:B------:R-:W2:Y:S01]  /*61b0*/  SHFL.BFLY PT, R18, R7, 0x1, 0x1f ;  /* 0x0c201f0007127f89 */ /* 0x000ea200000e0000 */
[----:B------:R-:W-:Y:S01]  /*61c0*/  LEA R23, R23, UR4, 0x2 ;  /* 0x0000000417177c11 */ /* 0x000fe2000f8e10ff */
[----:B----4-:R-:W-:Y:S01]  /*61d0*/  FADD.FTZ R12, R12, R45 ;  /* 0x0000002d0c0c7221 */ /* 0x010fe20000010000 */
[----:B------:R-:W-:Y:S01]  /*61e0*/  ISETP.NE.OR P3, PT, R100, 0x20, P5 ;  /* 0x000000206400780c */ /* 0x000fe20002f65670 */
[----:B------:R-:W3:Y:S01]  /*61f0*/  SHFL.BFLY PT, R19, R8, 0x1, 0x1f ;  /* 0x0c201f0008137f89 */ /* 0x000ee200000e0000 */
[----:B0-----:R-:W-:-:S03]  /*6200*/  FADD.FTZ R13, R13, R44 ;  /* 0x0000002c0d0d7221 */ /* 0x001fc60000010000 */
[----:B------:R-:W0:Y:S01]  /*6210*/  SHFL.BFLY PT, R20, R9, 0x1, 0x1f ;  /* 0x0c201f0009147f89 */ /* 0x000e2200000e0000 */
[----:B------:R-:W-:-:S03]  /*6220*/  FADD.FTZ R11, R14, R11 ;  /* 0x0000000b0e0b7221 */ /* 0x000fc60000010000 */
[----:B------:R-:W4:Y:S01]  /*6230*/  SHFL.BFLY PT, R21, R10, 0x1, 0x1f ;  /* 0x0c201f000a157f89 */ /* 0x000f2200000e0000 */
[----:B------:R-:W-:Y:S01]  /*6240*/  FADD.FTZ R4, R15, R4 ;  /* 0x000000040f047221 */ /* 0x000fe20000010000 */
[----:B------:R-:W-:Y:S01]  /*6250*/  BAR.SYNC.DEFER_BLOCKING 0x0 ;  /* 0x0000000000007b1d */ /* 0x000fe20000010000 */
[----:B------:R-:W-:Y:S01]  /*6260*/  FADD.FTZ R5, R16, R5 ;  /* 0x0000000510057221 */ /* 0x000fe20000010000 */
[----:B-1----:R-:W-:Y:S01]  /*6270*/  FADD.FTZ R6, R17, R6 ;  /* 0x0000000611067221 */ /* 0x002fe20000010000 */
[----:B--2---:R-:W-:Y:S01]  /*6280*/  FADD.FTZ R7, R18, R7 ;  /* 0x0000000712077221 */ /* 0x004fe20000010000 */
[----:B---3--:R-:W-:Y:S01]  /*6290*/  FADD.FTZ R8, R19, R8 ;  /* 0x0000000813087221 */ /* 0x008fe20000010000 */
[----:B0-----:R-:W-:Y:S01]  /*62a0*/  FADD.FTZ R9, R20, R9 ;  /* 0x0000000914097221 */ /* 0x001fe20000010000 */
        /* <DEDUP_REMOVED lines=14> */
.L_x_22208:
[----:B------:R-:W-:Y:S05]  /*6390*/  BSYNC.RECONVERGENT B0 ;  /* 0x0000000000007941 */ /* 0x000fea0003800200 */
.L_x_22207:
        /* <DEDUP_REMOVED lines=27> */
.L_x_22210:
[----:B------:R-:W-:Y:S05]  /*6550*/  BSYNC.RECONVERGENT B0 ;  /* 0x0000000000007941 */ /* 0x000fea0003800200 */
.L_x_22209:
        /* <DEDUP_REMOVED lines=15> */
.L_x_22212:
[----:B------:R-:W-:Y:S05]  /*6650*/  BSYNC.RECONVERGENT B0 ;  /* 0x0000000000007941 */ /* 0x000fea0003800200 */
.L_x_22211:
        /* <DEDUP_REMOVED lines=27> */
.L_x_22214:
[----:B------:R-:W-:Y:S05]  /*6810*/  BSYNC.RECONVERGENT B0 ;  /* 0x0000000000007941 */ /* 0x000fea0003800200 */
.L_x_22213:
[----:B------:R-:W-:Y:S06]  /*6820*/  BAR.SYNC.DEFER_BLOCKING 0x0 ;  /* 0x0000000000007b1d */ /* 0x000fec0000010000 */
[----:B------:R-:W-:Y:S05]  /*6830*/  @P2 EXIT ;  /* 0x000000000000294d */ /* 0x000fea0003800000 */
[----:B------:R-:W-:-:S04]  /*6840*/  UIMAD UR4, UR15, UR18, UR17 ;  /* 0x000000120f0472a4 */ /* 0x000fc8000f8e0211 */
[----:B------:R-:W-:Y:S01]  /*6850*/  UIMAD UR4, UR4, UR19, URZ ;  /* 0x00000013040472a4 */ /* 0x000fe2000f8e02ff */
[----:B------:R-:W-:Y:S11]  /*6860*/  @P5 EXIT ;  /* 0x000000000000594d */ /* 0x000ff60003800000 */
[----:B------:R-:W2:Y:S01]  /*6870*/  S2R R0, SR_TID.X ;  /* 0x0000000000007919 */ /* 0x000ea20000002100 */
[----:B------:R-:W3:Y:S01]  /*6880*/  LDCU.64 UR8, c[0x0][0x390] ;  /* 0x00007200ff0877ac */ /* 0x000ee20008000a00 */
[----:B01----:R-:W-:Y:S02]  /*6890*/  F2FP.F16.F32.PACK_AB R46, R46, R47 ;  /* 0x0000002f2e2e723e */ /* 0x003fe400000000ff */
[----:B------:R-:W-:Y:S01]  /*68a0*/  F2FP.F16.F32.PACK_AB R12, R13, R12 ;  /* 0x0000000c0d0c723e */ /* 0x000fe200000000ff */
        /* <DEDUP_REMOVED lines=8> */
[----:B------:R-:W-:Y:S02]  /*6930*/  PRMT R11, R4, 0x7632, R11 ;  /* 0x00007632040b7816 */ /* 0x000fe4000000000b */
        /* <DEDUP_REMOVED lines=8> */
[----:B------:R-:W-:Y:S04]  /*69c0*/  STG.E.U16 desc[UR12][R2.64], R46 ;  /* 0x0000002e02007986 */ /* 0x000fe8000c10150c */
        /* <DEDUP_REMOVED lines=13> */
.L_x_22155:
[----:B------:R-:W-:Y:S01]  /*6aa0*/  HFMA2 R10, -RZ, RZ, 0, 5.9604644775390625e-08 ;  /* 0x00000001ff0a7431 */ /* 0x000fe200000001ff */
[----:B------:R-:W-:Y:S01]  /*6ab0*/  BSSY B1, `(.L_x_22215) ;  /* 0x0000007000017945 */ /* 0x000fe20003800000 */
[----:B------:R-:W-:Y:S02]  /*6ac0*/  MOV R5, R3 ;  /* 0x0000000300057202 */ /* 0x000fe40000000f00 */
[----:B------:R-:W-:Y:S02]  /*6ad0*/  MOV R12, 0x1f ;  /* 0x0000001f000c7802 */ /* 0x000fe40000000f00 */
[----:B------:R-:W-:-:S07]  /*6ae0*/  MOV R9, 0xffffffff ;  /* 0xffffffff00097802 */ /* 0x000fce0000000f00 */
[----:B------:R-:W-:Y:S05]  /*6af0*/  WARPSYNC.COLLECTIVE R9, `(.L_x_22216) ;  /* 0x0000000009087348 */ /* 0x000fea0003c00000 */
[----:B------:R0:W1:Y:S02]  /*6b00*/  SHFL.BFLY P2, R8, R5, R10, R12 ;  /* 0x0c00000a05087389 */ /* 0x000064000004000c */
[----:B01----:R-:W-:Y:S05]  /*6b10*/  ENDCOLLECTIVE ;  /* 0x000000000000791b */ /* 0x003fea0003800000 */
.L_x_22216:
[----:B------:R-:W-:Y:S05]  /*6b20*/  BSYNC B1 ;  /* 0x0000000000017941 */ /* 0x000fea0003800000 */
.L_x_22215:
[----:B------:R-:W-:Y:S01]  /*6b30*/  IMAD.MOV.U32 R2, RZ, RZ, R8 ;  /* 0x000000ffff027224 */ /* 0x000fe200078e0008 */
[----:B------:R-:W-:Y:S06]  /*6b40*/  BRA `(.L_x_22217) ;  /* 0xffffffb000d87947 */ /* 0x000fec000383ffff */
.L_x_22157:
[----:B------:R-:W-:Y:S01]  /*6b50*/  HFMA2 R10, -RZ, RZ, 0, 9.5367431640625e-07 ;  /* 0x00000010ff0a7431 */ /* 0x000fe200000001ff */
[----:B------:R-:W-:Y:S01]  /*6b60*/  BSSY B0, `(.L_x_22218) ;  /* 0x0000007000007945 */ /* 0x000fe20003800000 */
[----:B------:R-:W-:Y:S02]  /*6b70*/  MOV R5, R106 ;  /* 0x0000006a00057202 */ /* 0x000fe40000000f00 */
[----:B------:R-:W-:Y:S02]  /*6b80*/  MOV R12, 0x1f ;  /* 0x0000001f000c7802 */ /* 0x000fe40000000f00 */
[----:B------:R-:W-:-:S07]  /*6b90*/  MOV R9, 0xffffffff ;  /* 0xffffffff00097802 */ /* 0x000fce0000000f00 */
[----:B-----5:R-:W-:Y:S05]  /*6ba0*/  WARPSYNC.COLLECTIVE R9, `(.L_x_22219) ;  /* 0x0000000009087348 */ /* 0x020fea0003c00000 */
[----:B------:R0:W1:Y:S02]  /*6bb0*/  SHFL.BFLY P2, R8, R5, R10, R12 ;  /* 0x0c00000a05087389 */ /* 0x000064000004000c */
[----:B01---5:R-:W-:Y:S05]  /*6bc0*/  ENDCOLLECTIVE ;  /* 0x000000000000791b */ /* 0x023fea0003800000 */
.L_x_22219:
[----:B------:R-:W-:Y:S05]  /*6bd0*/  BSYNC B0 ;  /* 0x0000000000007941 */ /* 0x000fea0003800000 */
.L_x_22218:
[----:B------:R-:W-:Y:S02]  /*6be0*/  IMAD.MOV.U32 R5, RZ, RZ, R8 ;  /* 0x000000ffff057224 */ /* 0x000fe400078e0008 */
[----:B------:R-:W-:Y:S01]  /*6bf0*/  HFMA2 R10, -RZ, RZ, 0, 4.76837158203125e-07 ;  /* 0x00000008ff0a7431 */ /* 0x000fe200000001ff */
[----:B------:R-:W-:Y:S02]  /*6c00*/  MOV R12, 0x1f ;  /* 0x0000001f000c7802 */ /* 0x000fe40000000f00 */
[----:B------:R-:W-:Y:S02]  /*6c10*/  MOV R9, 0xffffffff ;  /* 0xffffffff00097802 */ /* 0x000fe40000000f00 */
[----:B------:R-:W-:-:S07]  /*6c20*/  FMNMX.FTZ R5, R5, R106, !PT ;  /* 0x0000006a05057209 */ /* 0x000fce0007810000 */
[----:B------:R-:W-:Y:S05]  /*6c30*/  WARPSYNC.COLLECTIVE R9, `(.L_x_22220) ;  /* 0x0000000009087348 */ /* 0x000fea0003c00000 */
[----:B------:R0:W1:Y:S02]  /*6c40*/  SHFL.BFLY P2, R8, R5, R10, R12 ;  /* 0x0c00000a05087389 */ /* 0x000064000004000c */
[----:B01----:R-:W-:Y:S05]  /*6c50*/  ENDCOLLECTIVE ;  /* 0x000000000000791b */ /* 0x003fea0003800000 */
.L_x_22220:
[----:B------:R-:W-:Y:S01]  /*6c60*/  HFMA2 R10, -RZ, RZ, 0, 2.384185791015625e-07 ;  /* 0x00000004ff0a7431 */ /* 0x000fe200000001ff */
[----:B------:R-:W-:-:S04]  /*6c70*/  MOV R6, R8 ;  /* 0x0000000800067202 */ /* 0x000fc80000000f00 */
[----:B------:R-:W-:-:S05]  /*6c80*/  FMNMX.FTZ R6, R5, R6, !PT ;  /* 0x0000000605067209 */ /* 0x000fca0007810000 */
[----:B------:R-:W-:-:S07]  /*6c90*/  IMAD.MOV.U32 R5, RZ, RZ, R6 ;  /* 0x000000ffff057224 */ /* 0x000fce00078e0006 */
[----:B------:R-:W-:Y:S05]  /*6ca0*/  WARPSYNC.COLLECTIVE R9, `(.L_x_22221) ;  /* 0x0000000009087348 */ /* 0x000fea0003c00000 */
[----:B------:R0:W1:Y:S02]  /*6cb0*/  SHFL.BFLY P2, R8, R5, R10, R12 ;  /* 0x0c00000a05087389 */ /* 0x000064000004000c */
[----:B01----:R-:W-:Y:S05]  /*6cc0*/  ENDCOLLECTIVE ;  /* 0x000000000000791b */ /* 0x003fea0003800000 */
.L_x_22221:
[----:B------:R-:W-:Y:S01]  /*6cd0*/  HFMA2 R10, -RZ, RZ, 0, 1.1920928955078125e-07 ;  /* 0x00000002ff0a7431 */ /* 0x000fe200000001ff */
[----:B------:R-:W-:-:S04]  /*6ce0*/  MOV R7, R8 ;  /* 0x0000000800077202 */ /* 0x000fc80000000f00 */
[----:B------:R-:W-:-:S04]  /*6cf0*/  FMNMX.FTZ R7, R6, R7, !PT ;  /* 0x0000000706077209 */ /* 0x000fc80007810000 */
[----:B------:R-:W-:-:S07]  /*6d00*/  MOV R5, R7 ;  /* 0x0000000700057202 */ /* 0x000fce0000000f00 */
[----:B------:R-:W-:Y:S05]  /*6d10*/  WARPSYNC.COLLECTIVE R9, `(.L_x_22222) ;  /* 0x0000000009087348 */ /* 0x000fea0003c00000 */
[----:B------:R0:W1:Y:S02]  /*6d20*/  SHFL.BFLY P2, R8, R5, R10, R12 ;  /* 0x0c00000a05087389 */ /* 0x000064000004000c */
[----:B01----:R-:W-:Y:S05]  /*6d30*/  ENDCOLLECTIVE ;  /* 0x000000000000791b */ /* 0x003fea0003800000 */
.L_x_22222:
[----:B------:R-:W-:Y:S05]  /*6d40*/  BRA `(.L_x_22223) ;  /* 0xffffffb400007947 */ /* 0x000fea000383ffff */
.L_x_22224:
        /* <DEDUP_REMOVED lines=11> */
.L_x_27563:


//--------------------- .text._ZN4vllm25paged_attention_v2_kernelIttLi128ELi16ELi128ELNS_18Fp8KVCacheDataTypeE0ELb0ELi512EEEvPfS2_PT_PKS3_PKT0_S9_ifPKiSB_iPKfiiiSD_SD_iiiii --------------------------
	.section	.text._ZN4vllm25paged_attention_v2_kernelIttLi128ELi16ELi128ELNS_18Fp8KVCacheDataTypeE0ELb0ELi512EEEvPfS2_PT_PKS3_PKT0_S9_ifPKiSB_iPKfiiiSD_SD_iiiii,"ax",@progbits
	.align	128
        .global         _ZN4vllm25paged_attention_v2_kernelIttLi128ELi16ELi128ELNS_18Fp8KVCacheDataTypeE0ELb0ELi512EEEvPfS2_PT_PKS3_PKT0_S9_ifPKiSB_iPKfiiiSD_SD_iiiii
        .type           _ZN4vllm25paged_attention_v2_kernelIttLi128ELi16ELi128ELNS_18Fp8KVCacheDataTypeE0ELb0ELi512EEEvPfS2_PT_PKS3_PKT0_S9_ifPKiSB_iPKfiiiSD_SD_iiiii,@function
        .size           _ZN4vllm25paged_attention_v2_kernelIttLi128ELi16ELi128ELNS_18Fp8KVCacheDataTypeE0ELb0ELi512EEEvPfS2_PT_PKS3_PKT0_S9_ifPKiSB_iPKfiiiSD_SD_iiiii,(.L_x_27564 - _ZN4vllm25paged_attention_v2_kernelIttLi128ELi16ELi128ELNS_18Fp8KVCacheDataTypeE0ELb0ELi512EEEvPfS2_PT_PKS3_PKT0_S9_ifPKiSB_iPKfiiiSD_SD_iiiii)
        .other          _ZN4vllm25paged_attention_v2_kernelIttLi128ELi16ELi128ELNS_18Fp8KVCacheDataTypeE0ELb0ELi512EEEvPfS2_PT_PKS3_PKT0_S9_ifPKiSB_iPKfiiiSD_SD_iiiii,@"STO_CUDA_ENTRY STV_DEFAULT"
_ZN4vllm25paged_attention_v2_kernelIttLi128ELi16ELi128ELNS_18Fp8KVCacheDataTypeE0ELb0ELi512EEEvPfS2_PT_PKS3_PKT0_S9_ifPKiSB_iPKfiiiSD_SD_iiiii:
.text._ZN4vllm25paged_attention_v2_kernelIttLi128ELi16ELi128ELNS_18Fp8KVCacheDataTypeE0ELb0ELi512EEEvPfS2_PT_PKS3_PKT0_S9_ifPKiSB_iPKfiiiSD_SD_iiiii:
        /* <DEDUP_REMOVED lines=21> */
[----:B------:R-:W-:Y:S01]  /*0150*/  MOV R69, UR14 ;  /* 0x0000000e00457c02 */ /* 0x000fe20008000f00 */
[----:B------:R-:W0:Y:S01]  /*0160*/  LDCU UR10, c[0x0][0x3dc] ;  /* 0x00007b80ff0a77ac */ /* 0x000e220008000800 */
[----:B------:R-:W0:Y:S01]  /*0170*/  LDCU UR19, c[0x0][0x3b4] ;  /* 0x00007680ff1377ac */ /* 0x000e220008000800 */
[----:B--2---:R-:W-:-:S02]  /*0180*/  UIMAD UR4, UR11, UR4, URZ ;  /* 0x000000040b0472a4 */ /* 0x004fc4000f8e02ff */
[----:B---3--:R-:W-:Y:S01]  /*0190*/  UISETP.NE.U32.AND UP0, UPT, UR8, URZ, UPT ;  /* 0x000000ff0800728c */ /* 0x008fe2000bf05070 */
[----:B-1----:R-:W-:Y:S01]  /*01a0*/  IMAD.U32 R3, RZ, RZ, UR15 ;  /* 0x0000000fff037e24 */ /* 0x002fe2000f8e00ff */
[----:B------:R-:W-:Y:S02]  /*01b0*/  USHF.R.S32.HI UR5, URZ, 0x1f, UR4 ;  /* 0x0000001fff057899 */ /* 0x000fe40008011404 */
[----:B------:R-:W-:Y:S01]  /*01c0*/  UISETP.NE.AND.EX UP0, UPT, UR9, URZ, UPT, UP0 ;  /* 0x000000ff0900728c */ /* 0x000fe2000bf05300 */
[----:B------:R-:W1:Y:S01]  /*01d0*/  LDCU.64 UR22, c[0x0][0x3a0] ;  /* 0x00007400ff1677ac */ /* 0x000e620008000a00 */
[----:B0-----:R-:W-:-:S13]  /*01e0*/  ISETP.GT.U32.AND P0, PT, R0, 0x1f, PT ;  /* 0x0000001f0000780c */ /* 0x001fda0003f04070 */
[----:B------:R-:W0:Y:S01]  /*01f0*/  @!P0 LDC.64 R6, c[0x0][0x398] ;  /* 0x0000e600ff068b82 */ /* 0x000e220000000a00 */
[----:B------:R-:W-:Y:S02]  /*0200*/  @!P0 SHF.L.U32 R3, R3, 0x7, RZ ;  /* 0x0000000703038819 */ /* 0x000fe400000006ff */
[----:B------:R-:W-:-:S04]  /*0210*/  @!P0 SHF.L.U32 R2, R0, 0x2, RZ ;  /* 0x0000000200028819 */ /* 0x000fc800000006ff */
[----:B------:R-:W-:-:S04]  /*0220*/  @!P0 IADD3 R3, P1, P2, R2, UR4, R3 ;  /* 0x0000000402038c10 */ /* 0x000fc8000fa3e003 */
[----:B------:R-:W-:Y:S01]  /*0230*/  @!P0 IADD3.X R4, PT, PT, RZ, UR5, RZ, P1, P2 ;  /* 0x00000005ff048c10 */ /* 0x000fe20008fe44ff */
[----:B------:R-:W2:Y:S01]  /*0240*/  @UP0 LDCU.64 UR4, c[0x0][0x3d0] ;  /* 0x00007a00ff0407ac */ /* 0x000ea20008000a00 */
[----:B0-----:R-:W-:-:S04]  /*0250*/  @!P0 LEA R2, P1, R3, R6, 0x1 ;  /* 0x0000000603028211 */ /* 0x001fc800078208ff */
[----:B------:R-:W-:-:S06]  /*0260*/  @!P0 LEA.HI.X R3, R3, R7, R4, 0x1, P1 ;  /* 0x0000000703038211 */ /* 0x000fcc00008f0c04 */
[----:B------:R-:W3:Y:S01]  /*0270*/  @!P0 LDG.E.64.CONSTANT R2, desc[UR12][R2.64] ;  /* 0x0000000c02028981 */ /* 0x000ee2000c1e9b00 */
[----:B----4-:R-:W-:Y:S01]  /*0280*/  IABS R9, R10 ;  /* 0x0000000a00097213 */ /* 0x010fe20000000000 */
[----:B------:R-:W0:Y:S01]  /*0290*/  LDCU UR18, c[0x0][0x370] ;  /* 0x00006e00ff1277ac */ /* 0x000e220008000800 */
[----:B------:R-:W-:Y:S02]  /*02a0*/  PLOP3.LUT P1, PT, PT, PT, UP0, 0x80, 0x8 ;  /* 0x000000000008781c */ /* 0x000fe40003f2f008 */
[----:B------:R-:W4:Y:S01]  /*02b0*/  I2F.RP R8, R9 ;  /* 0x0000000900087306 */ /* 0x000f220000209400 */
[----:B--2---:R-:W-:-:S06]  /*02c0*/  @UP0 UIMAD.WIDE.U32 UR4, UR15, 0x4, UR4 ;  /* 0x000000040f0408a5 */ /* 0x004fcc000f8e0004 */
[----:B------:R-:W-:Y:S02]  /*02d0*/  MOV R4, UR4 ;  /* 0x0000000400047c02 */ /* 0x000fe40008000f00 */
[----:B------:R-:W-:-:S05]  /*02e0*/  MOV R5, UR5 ;  /* 0x0000000500057c02 */ /* 0x000fca0008000f00 */
[----:B------:R0:W5:Y:S01]  /*02f0*/  @P1 LDG.E.CONSTANT R74, desc[UR12][R4.64] ;  /* 0x0000000c044a1981 */ /* 0x000162000c1e9900 */
[----:B----4-:R-:W2:Y:S01]  /*0300*/  MUFU.RCP R8, R8 ;  /* 0x0000000800087308 */ /* 0x010ea20000001000 */
[----:B------:R-:W4:Y:S01]  /*0310*/  S2UR UR9, SR_CgaCtaId ;  /* 0x00000000000979c3 */ /* 0x000f220000008800 */
[----:B------:R-:W-:Y:S01]  /*0320*/  UMOV UR8, 0x400 ;  /* 0x0000040000087882 */ /* 0x000fe20000000000 */
[----:B------:R-:W-:Y:S01]  /*0330*/  UIADD3 UR4, UPT, UPT, UR16, 0xf, URZ ;  /* 0x0000000f10047890 */ /* 0x000fe2000fffe0ff */
[----:B------:R-:W-:Y:S01]  /*0340*/  BSSY B0, `(.L_x_22225) ;  /* 0x0000161000007945 */ /* 0x000fe20003800000 */
[----:B------:R-:W-:Y:S01]  /*0350*/  ULEA UR5, UR14, 0x20, 0x5 ;  /* 0x000000200e057891 */ /* 0x000fe2000f8e28ff */
[----:B------:R-:W-:Y:S01]  /*0360*/  MOV R73, 0xff7fffff ;  /* 0xff7fffff00497802 */ /* 0x000fe20000000f00 */
[----:B------:R-:W-:Y:S01]  /*0370*/  USHF.R.U32.HI UR4, URZ, 0x4, UR4 ;  /* 0x00000004ff047899 */ /* 0x000fe20008011604 */
[----:B0-----:R-:W-:-:S03]  /*0380*/  IABS R4, UR18 ;  /* 0x0000001200047c13 */ /* 0x001fc60008000000 */
[----:B------:R-:W-:-:S04]  /*0390*/  UISETP.LT.U32.AND UP0, UPT, UR4, UR5, UPT ;  /* 0x000000050400728c */ /* 0x000fc8000bf01070 */
[----:B------:R-:W-:Y:S01]  /*03a0*/  USEL UR4, UR4, UR5, UP0 ;  /* 0x0000000504047287 */ /* 0x000fe20008000000 */
[----:B--2---:R-:W-:-:S04]  /*03b0*/  VIADD R6, R8, 0xffffffe ;  /* 0x0ffffffe08067836 */ /* 0x004fc80000000000 */
[----:B------:R0:W2:Y:S01]  /*03c0*/  F2I.FTZ.U32.TRUNC.NTZ R7, R6 ;  /* 0x0000000600077305 */ /* 0x0000a2000021f000 */
[----:B----4-:R-:W-:Y:S01]  /*03d0*/  ULEA UR6, UR9, UR8, 0x18 ;  /* 0x0000000809067291 */ /* 0x010fe2000f8ec0ff */
[----:B0-----:R-:W-:Y:S01]  /*03e0*/  HFMA2 R6, -RZ, RZ, 0, 0 ;  /* 0x00000000ff067431 */ /* 0x001fe200000001ff */
[----:B--2---:R-:W-:-:S05]  /*03f0*/  IADD3 R12, PT, PT, RZ, -R7, RZ ;  /* 0x80000007ff0c7210 */ /* 0x004fca0007ffe0ff */
        /* <DEDUP_REMOVED lines=15> */
[----:B------:R-:W-:-:S04]  /*04f0*/  @!P2 LOP3.LUT R8, RZ, R10, RZ, 0x33, !PT ;  /* 0x0000000aff08a212 */ /* 0x000fc800078e33ff */
[----:B------:R-:W-:-:S04]  /*0500*/  IABS R7, R8 ;  /* 0x0000000800077213 */ /* 0x000fc80000000000 */
[----:B------:R-:W0:Y:S08]  /*0510*/  I2F.RP R6, R7 ;  /* 0x0000000700067306 */ /* 0x000e300000209400 */
[----:B0-----:R-:W0:Y:S02]  /*0520*/  MUFU.RCP R6, R6 ;  /* 0x0000000600067308 */ /* 0x001e240000001000 */
[----:B0-----:R-:W-:Y:S01]  /*0530*/  VIADD R4, R6, 0xffffffe ;  /* 0x0ffffffe06047836 */ /* 0x001fe20000000000 */
[----:B------:R-:W-:-:S05]  /*0540*/  IABS R6, UR15 ;  /* 0x0000000f00067c13 */ /* 0x000fca0008000000 */
[----:B------:R0:W2:Y:S02]  /*0550*/  F2I.FTZ.U32.TRUNC.NTZ R5, R4 ;  /* 0x0000000400057305 */ /* 0x0000a4000021f000 */
[----:B0-----:R-:W-:Y:S01]  /*0560*/  HFMA2 R4, -RZ, RZ, 0, 0 ;  /* 0x00000000ff047431 */ /* 0x001fe200000001ff */
[----:B--2---:R-:W-:-:S05]  /*0570*/  IADD3 R10, PT, PT, RZ, -R5, RZ ;  /* 0x80000005ff0a7210 */ /* 0x004fca0007ffe0ff */
[----:B------:R-:W-:Y:S01]  /*0580*/  IMAD R9, R10, R7, RZ ;  /* 0x000000070a097224 */ /* 0x000fe200078e02ff */
[----:B------:R-:W-:-:S03]  /*0590*/  IABS R10, R8 ;  /* 0x00000008000a7213 */ /* 0x000fc60000000000 */
[----:B------:R-:W-:-:S04]  /*05a0*/  IMAD.HI.U32 R5, R5, R9, R4 ;  /* 0x0000000905057227 */ /* 0x000fc800078e0004 */
[----:B------:R-:W-:Y:S02]  /*05b0*/  IMAD.MOV R9, RZ, RZ, -R10 ;  /* 0x000000ffff097224 */ /* 0x000fe400078e0a0a */
[----:B------:R-:W-:Y:S01]  /*05c0*/  IMAD.HI.U32 R66, R5, R6, RZ ;  /* 0x0000000605427227 */ /* 0x000fe200078e00ff */
[----:B------:R-:W-:-:S03]  /*05d0*/  SHF.L.U32 R5, R0, 0x7, RZ ;  /* 0x0000000700057819 */ /* 0x000fc600000006ff */
[----:B------:R-:W-:Y:S01]  /*05e0*/  IMAD R4, R66, R9, R6 ;  /* 0x0000000942047224 */ /* 0x000fe200078e0206 */
[----:B------:R-:W-:Y:S02]  /*05f0*/  LOP3.LUT R6, R5, 0x80, RZ, 0xc0, !PT ;  /* 0x0000008005067812 */ /* 0x000fe400078ec0ff */
[--C-:B------:R-:W-:Y:S02]  /*0600*/  SHF.R.U32.HI R5, RZ, 0x1, R0.reuse ;  /* 0x00000001ff057819 */ /* 0x100fe40000011600 */
[----:B------:R-:W-:Y:S02]  /*0610*/  ISETP.GT.U32.AND P2, PT, R7, R4, PT ;  /* 0x000000040700720c */ /* 0x000fe40003f44070 */
[----:B------:R-:W-:Y:S01]  /*0620*/  IADD3 R6, PT, PT, R6, UR6, RZ ;  /* 0x0000000606067c10 */ /* 0x000fe2000fffe0ff */
[----:B------:R-:W0:Y:S01]  /*0630*/  LDCU UR6, c[0x0][0x3c8] ;  /* 0x00007900ff0677ac */ /* 0x000e220008000800 */
[----:B------:R-:W-:Y:S02]  /*0640*/  SHF.R.U32.HI R0, RZ, 0x5, R0 ;  /* 0x00000005ff007819 */ /* 0x000fe40000011600 */
[----:B------:R-:W-:-:S02]  /*0650*/  @!P0 LEA R6, R5, R6, 0x3 ;  /* 0x0000000605068211 */ /* 0x000fc400078e18ff */
[----:B------:R-:W-:Y:S02]  /*0660*/  LEA R69, R69, R0, 0x5 ;  /* 0x0000000045457211 */ /* 0x000fe400078e28ff */
[----:B------:R-:W-:-:S03]  /*0670*/  LOP3.LUT R9, R8, UR15, RZ, 0x3c, !PT ;  /* 0x0000000f08097c12 */ /* 0x000fc6000f8e3cff */
[----:B------:R-:W-:Y:S01]  /*0680*/  @!P2 IMAD.IADD R4, R4, 0x1, -R7 ;  /* 0x000000010404a824 */ /* 0x000fe200078e0a07 */
[----:B------:R-:W-:Y:S01]  /*0690*/  ISETP.GE.AND P3, PT, R9, RZ, PT ;  /* 0x000000ff0900720c */ /* 0x000fe20003f66270 */
[----:B------:R-:W-:-:S03]  /*06a0*/  @!P2 VIADD R66, R66, 0x1 ;  /* 0x000000014242a836 */ /* 0x000fc60000000000 */
[----:B------:R-:W-:Y:S01]  /*06b0*/  ISETP.GE.U32.AND P1, PT, R4, R7, PT ;  /* 0x000000070400720c */ /* 0x000fe20003f26070 */
[----:B0-----:R-:W-:-:S12]  /*06c0*/  UIMAD UR5, UR11, UR6, URZ ;  /* 0x000000060b0572a4 */ /* 0x001fd8000f8e02ff */
[----:B------:R-:W-:Y:S02]  /*06d0*/  @P1 IADD3 R66, PT, PT, R66, 0x1, RZ ;  /* 0x0000000142421810 */ /* 0x000fe40007ffe0ff */
[----:B------:R-:W-:-:S03]  /*06e0*/  ISETP.GE.U32.AND P1, PT, R69, UR4, PT ;  /* 0x0000000445007c0c */ /* 0x000fc6000bf26070 */
[----:B------:R-:W-:Y:S01]  /*06f0*/  @!P3 IMAD.MOV R66, RZ, RZ, -R66 ;  /* 0x000000ffff42b224 */ /* 0x000fe200078e0a42 */
[----:B---3--:R0:W-:Y:S01]  /*0700*/  @!P0 STS.64 [R6], R2 ;  /* 0x0000000206008388 */ /* 0x0081e20000000a00 */
[----:B------:R-:W-:Y:S01]  /*0710*/  BAR.SYNC.DEFER_BLOCKING 0x0 ;  /* 0x0000000000007b1d */ /* 0x000fe20000010000 */
[----:B------:R-:W-:-:S13]  /*0720*/  ISETP.NE.AND P0, PT, R8, RZ, PT ;  /* 0x000000ff0800720c */ /* 0x000fda0003f05270 */
[----:B------:R-:W-:Y:S01]  /*0730*/  @!P0 LOP3.LUT R66, RZ, R8, RZ, 0x33, !PT ;  /* 0x00000008ff428212 */ /* 0x000fe200078e33ff */
[----:B01----:R-:W-:Y:S06]  /*0740*/  @P1 BRA `(.L_x_22226) ;  /* 0x0000001000801947 */ /* 0x003fec0003800000 */
[----:B------:R-:W0:Y:S01]  /*0750*/  LDCU.64 UR20, c[0x0][0x3b8] ;  /* 0x00007700ff1477ac */ /* 0x000e220008000a00 */
[----:B------:R-:W-:Y:S01]  /*0760*/  IMAD.WIDE.U32 R2, R69, 0x4, RZ ;  /* 0x0000000445027825 */ /* 0x000fe200078e00ff */
[----:B------:R-:W-:Y:S01]  /*0770*/  MOV R9, UR5 ;  /* 0x0000000500097c02 */ /* 0x000fe20008000f00 */
[----:B------:R-:W1:Y:S01]  /*0780*/  LDCU UR6, c[0x0][0x3e0] ;  /* 0x00007c00ff0677ac */ /* 0x000e620008000800 */
[C---:B------:R-:W-:Y:S01]  /*0790*/  LOP3.LUT R4, R5.reuse, 0xf, RZ, 0xc0, !PT ;  /* 0x0000000f05047812 */ /* 0x040fe200078ec0ff */
[----:B------:R-:W-:Y:S01]  /*07a0*/  IMAD.SHL.U32 R6, R5, 0x4, RZ ;  /* 0x0000000405067824 */ /* 0x000fe200078e00ff */
[----:B------:R-:W-:Y:S01]  /*07b0*/  LEA R7, R0, UR7, 0x4 ;  /* 0x0000000700077c11 */ /* 0x000fe2000f8e20ff */
[----:B------:R-:W-:Y:S01]  /*07c0*/  IMAD.WIDE R2, R9, 0x4, R2 ;  /* 0x0000000409027825 */ /* 0x000fe200078e0202 */
[----:B------:R-:W-:Y:S01]  /*07d0*/  SHF.L.U32 R5, R5, 0x3, RZ ;  /* 0x0000000305057819 */ /* 0x000fe200000006ff */
[----:B------:R-:W-:Y:S01]  /*07e0*/  UIADD3 UR4, UPT, UPT, UR8, 0x120, URZ ;  /* 0x0000012008047890 */ /* 0x000fe2000fffe0ff */
[----:B------:R-:W-:-:S02]  /*07f0*/  IADD3 R4, PT, PT, R4, R7, RZ ;  /* 0x0000000704047210 */ /* 0x000fc40007ffe0ff */
[----:B------:R-:W-:Y:S01]  /*0800*/  LOP3.LUT R7, R6, 0x3c, RZ, 0xc0, !PT ;  /* 0x0000003c06077812 */ /* 0x000fe200078ec0ff */
[----:B------:R-:W-:Y:S01]  /*0810*/  ULEA UR4, UR9, UR4, 0x18 ;  /* 0x0000000409047291 */ /* 0x000fe2000f8ec0ff */
[----:B------:R-:W-:Y:S01]  /*0820*/  LOP3.LUT R5, R5, 0x78, RZ, 0xc0, !PT ;  /* 0x0000007805057812 */ /* 0x000fe200078ec0ff */
[----:B------:R-:W-:Y:S01]  /*0830*/  VIADD R70, R4, 0x1 ;  /* 0x0000000104467836 */ /* 0x000fe20000000000 */
[----:B------:R-:W-:Y:S01]  /*0840*/  MOV R73, 0xff7fffff ;  /* 0xff7fffff00497802 */ /* 0x000fe20000000f00 */
[----:B------:R-:W-:Y:S01]  /*0850*/  IMAD R7, R0, 0x40, R7 ;  /* 0x0000004000077824 */ /* 0x000fe200078e0207 */
[----:B0-----:R-:W-:Y:S02]  /*0860*/  IADD3 R68, P0, PT, R2, UR20, RZ ;  /* 0x0000001402447c10 */ /* 0x001fe4000ff1e0ff */
[----:B------:R-:W-:Y:S01]  /*0870*/  IADD3 R72, PT, PT, R4, -UR16, RZ ;  /* 0x8000001004487c10 */ /* 0x000fe2000fffe0ff */
[----:B-1----:R-:W-:Y:S01]  /*0880*/  IMAD R2, R66, UR6, RZ ;  /* 0x0000000642027c24 */ /* 0x002fe2000f8e02ff */
[----:B------:R-:W-:-:S02]  /*0890*/  IADD3.X R67, PT, PT, R3, UR21, RZ, P0, !PT ;  /* 0x0000001503437c10 */ /* 0x000fc400087fe4ff */
[----:B------:R-:W-:Y:S02]  /*08a0*/  IADD3 R71, PT, PT, R7, UR4, RZ ;  /* 0x0000000407477c10 */ /* 0x000fe4000fffe0ff */
[----:B------:R-:W-:-:S04]  /*08b0*/  IADD3 R76, P0, PT, R2, R5, RZ ;  /* 0x00000005024c7210 */ /* 0x000fc80007f1e0ff */
[----:B------:R-:W-:-:S09]  /*08c0*/  LEA.HI.X.SX32 R77, R2, RZ, 0x1, P0 ;  /* 0x000000ff024d7211 */ /* 0x000fd200000f0eff */
.L_x_22228:
[----:B------:R-:W-:Y:S01]  /*08d0*/  MOV R4, R68 ;  /* 0x0000004400047202 */ /* 0x000fe20000000f00 */
[----:B------:R-:W-:-:S05]  /*08e0*/  IMAD.MOV.U32 R5, RZ, RZ, R67 ;  /* 0x000000ffff057224 */ /* 0x000fca00078e0043 */
[----:B------:R-:W2:Y:S01]  /*08f0*/  LDG.E.CONSTANT R3, desc[UR12][R4.64] ;  /* 0x0000000c04037981 */ /* 0x000ea2000c1e9900 */
[----:B------:R-:W0:Y:S02]  /*0900*/  S2R R6, SR_TID.X ;  /* 0x0000000000067919 */ /* 0x000e240000002100 */
[----:B0-----:R-:W-:Y:S01]  /*0910*/  LOP3.LUT R0, R6, 0x1, RZ, 0xc0, !PT ;  /* 0x0000000106007812 */ /* 0x001fe200078ec0ff */
[----:B------:R-:W0:Y:S01]  /*0920*/  S2UR UR4, SR_CgaCtaId ;  /* 0x00000000000479c3 */ /* 0x000e220000008800 */
        /* <DEDUP_REMOVED lines=17> */
[----:B------:R-:W-:Y:S01]  /*0a40*/  SHF.L.U32 R20, R6, 0x7, RZ ;  /* 0x0000000706147819 */ /* 0x000fe200000006ff */
[----:B0-----:R-:W-:Y:S01]  /*0a50*/  ULEA UR4, UR4, UR6, 0x18 ;  /* 0x0000000604047291 */ /* 0x001fe2000f8ec0ff */
[----:B------:R-:W4:Y:S02]  /*0a60*/  LDG.E.64.CONSTANT R52, desc[UR12][R22.64+0xb00] ;  /* 0x000b000c16347981 */ /* 0x000f24000c1e9b00 */
[----:B------:R-:W-:-:S02]  /*0a70*/  LOP3.LUT R20, R20, 0x80, RZ, 0xc0, !PT ;  /* 0x0000008014147812 */ /* 0x000fc400078ec0ff */
[----:B------:R-:W4:Y:S04]  /*0a80*/  LDG.E.64.CONSTANT R8, desc[UR12][R22.64+0xf00] ;  /* 0x000f000c16087981 */ /* 0x000f28000c1e9b00 */
[----:B------:R-:W0:Y:S04]  /*0a90*/  LDS.128 R24, [R20+UR4] ;  /* 0x0000000414187984 */ /* 0x000e280008000c00 */
[----:B------:R-:W1:Y:S04]  /*0aa0*/  LDS.128 R28, [R20+UR4+0x10] ;  /* 0x00001004141c7984 */ /* 0x000e680008000c00 */
[----:B------:R-:W4:Y:S04]  /*0ab0*/  LDS.128 R32, [R20+UR4+0x20] ;  /* 0x0000200414207984 */ /* 0x000f280008000c00 */
[----:B------:R-:W4:Y:S04]  /*0ac0*/  LDS.128 R36, [R20+UR4+0x30] ;  /* 0x0000300414247984 */ /* 0x000f280008000c00 */
[----:B------:R-:W4:Y:S04]  /*0ad0*/  LDS.128 R40, [R20+UR4+0x40] ;  /* 0x0000400414287984 */ /* 0x000f280008000c00 */
[----:B------:R-:W4:Y:S01]  /*0ae0*/  LDS.128 R12, [R20+UR4+0x50] ;  /* 0x00005004140c7984 */ /* 0x000f220008000c00 */
[----:B0-----:R-:W-:-:S02]  /*0af0*/  HADD2.F32 R2, -RZ, R26.H0_H0 ;  /* 0x2000001aff027230 */ /* 0x001fc40000004100 */
[----:B------:R-:W-:Y:S02]  /*0b00*/  HADD2.F32 R26, -RZ, R26.H1_H1 ;  /* 0x3000001aff1a7230 */ /* 0x000fe40000004100 */
[--C-:B--2---:R-:W-:Y:S02]  /*0b10*/  HADD2.F32 R3, -RZ, R62.reuse.H0_H0 ;  /* 0x2000003eff037230 */ /* 0x104fe40000004100 */
[----:B------:R-:W-:-:S03]  /*0b20*/  HADD2.F32 R5, -RZ, R62.H1_H1 ;  /* 0x3000003eff057230 */ /* 0x000fc60000004100 */
[----:B------:R-:W-:Y:S01]  /*0b30*/  FMUL.FTZ R7, R2, R3 ;  /* 0x0000000302077220 */ /* 0x000fe20000410000 */
[----:B------:R-:W-:Y:S02]  /*0b40*/  HADD2.F32 R2, -RZ, R24.H0_H0 ;  /* 0x20000018ff027230 */ /* 0x000fe40000004100 */
[----:B---3--:R-:W-:Y:S02]  /*0b50*/  HADD2.F32 R3, -RZ, R64.H0_H0 ;  /* 0x20000040ff037230 */ /* 0x008fe40000004100 */
[----:B------:R-:W-:Y:S01]  /*0b60*/  FMUL.FTZ R26, R26, R5 ;  /* 0x000000051a1a7220 */ /* 0x000fe20000410000 */
[----:B-1----:R-:W-:Y:S02]  /*0b70*/  HADD2.F32 R5, -RZ, R28.H0_H0 ;  /* 0x2000001cff057230 */ /* 0x002fe40000004100 */
[----:B----4-:R-:W-:Y:S02]  /*0b80*/  HADD2.F32 R4, -RZ, R60.H0_H0 ;  /* 0x2000003cff047230 */ /* 0x010fe40000004100 */
        /* <DEDUP_REMOVED lines=12> */
[----:B------:R-:W-:Y:S01]  /*0c50*/  FFMA.FTZ R3, R28, R60, R3 ;  /* 0x0000003c1c037223 */ /* 0x000fe20000010003 */
[----:B------:R-:W-:-:S03]  /*0c60*/  HADD2.F32 R5, -RZ, R56.H0_H0 ;  /* 0x20000038ff057230 */ /* 0x000fc60000004100 */
[----:B------:R-:W-:Y:S01]  /*0c70*/  FFMA.FTZ R2, R2, R58, R3 ;  /* 0x0000003a02027223 */ /* 0x000fe20000010003 */
[----:B------:R-:W-:Y:S02]  /*0c80*/  HADD2.F32 R3, -RZ, R32.H0_H0 ;  /* 0x20000020ff037230 */ /* 0x000fe40000004100 */
        /* <DEDUP_REMOVED lines=32> */
[----:B------:R-:W-:Y:S02]  /*0e90*/  FFMA.FTZ R5, R2, R5, R3 ;  /* 0x0000000502057223 */ /* 0x000fe40000010003 */
[----:B------:R-:W2:Y:S01]  /*0ea0*/  LDG.E.64.CONSTANT R2, desc[UR12][R22.64+0xc00] ;  /* 0x000c000c16027981 */ /* 0x000ea2000c1e9b00 */
[----:B------:R-:W-:-:S02]  /*0eb0*/  HADD2.F32 R10, -RZ, R12.H0_H0 ;  /* 0x2000000cff0a7230 */ /* 0x000fc40000004100 */
[----:B------:R-:W-:Y:S01]  /*0ec0*/  FFMA.FTZ R6, R7, R6, R4 ;  /* 0x0000000607067223 */ /* 0x000fe20000010004 */
[----:B------:R-:W-:-:S05]  /*0ed0*/  HADD2.F32 R4, -RZ, R50.H0_H0 ;  /* 0x20000032ff047230 */ /* 0x000fca0000004100 */
[----:B------:R-:W-:Y:S02]  /*0ee0*/  FFMA.FTZ R10, R10, R4, R5 ;  /* 0x000000040a0a7223 */ /* 0x000fe40000010005 */
[----:B------:R-:W3:Y:S01]  /*0ef0*/  LDG.E.64.CONSTANT R4, desc[UR12][R22.64+0xd00] ;  /* 0x000d000c16047981 */ /* 0x000ee2000c1e9b00 */
[----:B------:R-:W-:Y:S02]  /*0f00*/  HADD2.F32 R7, -RZ, R12.H1_H1 ;  /* 0x3000000cff077230 */ /* 0x000fe40000004100 */
[----:B------:R-:W-:-:S05]  /*0f10*/  HADD2.F32 R12, -RZ, R50.H1_H1 ;  /* 0x30000032ff0c7230 */ /* 0x000fca0000004100 */
[----:B------:R-:W-:Y:S01]  /*0f20*/  FFMA.FTZ R12, R7, R12, R6 ;  /* 0x0000000c070c7223 */ /* 0x000fe20000010006 */
[----:B------:R-:W-:Y:S02]  /*0f30*/  HADD2.F32 R7, -RZ, R14.H0_H0 ;  /* 0x2000000eff077230 */ /* 0x000fe40000004100 */
[----:B------:R-:W-:-:S05]  /*0f40*/  HADD2.F32 R6, -RZ, R52.H0_H0 ;  /* 0x20000034ff067230 */ /* 0x000fca0000004100 */
[----:B------:R-:W-:Y:S02]  /*0f50*/  FFMA.FTZ R10, R7, R6, R10 ;  /* 0x00000006070a7223 */ /* 0x000fe4000001000a */
[----:B------:R0:W4:Y:S01]  /*0f60*/  LDG.E.64.CONSTANT R6, desc[UR12][R22.64+0xe00] ;  /* 0x000e000c16067981 */ /* 0x000122000c1e9b00 */
[----:B------:R-:W-:Y:S02]  /*0f70*/  HADD2.F32 R17, -RZ, R14.H1_H1 ;  /* 0x3000000eff117230 */ /* 0x000fe40000004100 */
[----:B------:R-:W-:-:S05]  /*0f80*/  HADD2.F32 R52, -RZ, R52.H1_H1 ;  /* 0x30000034ff347230 */ /* 0x000fca0000004100 */
[----:B------:R-:W-:Y:S02]  /*0f90*/  FFMA.FTZ R12, R17, R52, R12 ;  /* 0x00000034110c7223 */ /* 0x000fe4000001000c */
[----:B------:R-:W1:Y:S02]  /*0fa0*/  LDS.128 R16, [R20+UR4+0x60] ;  /* 0x0000600414107984 */ /* 0x000e640008000c00 */
[----:B-1----:R-:W-:Y:S01]  /*0fb0*/  HADD2.F32 R21, -RZ, R16.H0_H0 ;  /* 0x20000010ff157230 */ /* 0x002fe20000004100 */
[----:B------:R-:W-:Y:S01]  /*0fc0*/  ISETP.NE.AND P1, PT, R0, RZ, PT ;  /* 0x000000ff0000720c */ /* 0x000fe20003f25270 */
[----:B------:R-:W-:Y:S01]  /*0fd0*/  ULEA UR6, UR14, 0x20, 0x5 ;  /* 0x000000200e067891 */ /* 0x000fe2000f8e28ff */
[----:B-----5:R-:W-:Y:S01]  /*0fe0*/  FSETP.NEU.FTZ.AND P0, PT, R74, RZ, PT ;  /* 0x000000ff4a00720b */ /* 0x020fe20003f1d000 */
[--C-:B--2---:R-:W-:Y:S02]  /*0ff0*/  HADD2.F32 R14, -RZ, R2.reuse.H0_H0 ;  /* 0x20000002ff0e7230 */ /* 0x104fe40000004100 */
[----:B------:R-:W-:-:S03]  /*1000*/  HADD2.F32 R2, -RZ, R2.H1_H1 ;  /* 0x30000002ff027230 */ /* 0x000fc60000004100 */
[----:B------:R-:W-:Y:S01]  /*1010*/  FFMA.FTZ R10, R21, R14, R10 ;  /* 0x0000000e150a7223 */ /* 0x000fe2000001000a */
[----:B------:R-:W-:-:S05]  /*1020*/  HADD2.F32 R21, -RZ, R16.H1_H1 ;  /* 0x30000010ff157230 */ /* 0x000fca0000004100 */
[----:B------:R-:W-:Y:S01]  /*1030*/  FFMA.FTZ R12, R21, R2, R12 ;  /* 0x00000002150c7223 */ /* 0x000fe2000001000c */
[----:B------:R-:W-:Y:S02]  /*1040*/  HADD2.F32 R21, -RZ, R18.H0_H0 ;  /* 0x20000012ff157230 */ /* 0x000fe40000004100 */
[--C-:B---3--:R-:W-:Y:S02]  /*1050*/  HADD2.F32 R2, -RZ, R4.reuse.H0_H0 ;  /* 0x20000004ff027230 */ /* 0x108fe40000004100 */
[----:B------:R-:W-:-:S03]  /*1060*/  HADD2.F32 R4, -RZ, R4.H1_H1 ;  /* 0x30000004ff047230 */ /* 0x000fc60000004100 */
[----:B------:R-:W-:Y:S01]  /*1070*/  FFMA.FTZ R2, R21, R2, R10 ;  /* 0x0000000215027223 */ /* 0x000fe2000001000a */
[----:B------:R-:W-:-:S05]  /*1080*/  HADD2.F32 R21, -RZ, R18.H1_H1 ;  /* 0x30000012ff157230 */ /* 0x000fca0000004100 */
[----:B------:R-:W-:Y:S02]  /*1090*/  FFMA.FTZ R12, R21, R4, R12 ;  /* 0x00000004150c7223 */ /* 0x000fe4000001000c */
[----:B0-----:R-:W0:Y:S01]  /*10a0*/  LDS.128 R20, [R20+UR4+0x70] ;  /* 0x0000700414147984 */ /* 0x001e220008000c00 */
[----:B----4-:R-:W-:Y:S02]  /*10b0*/  HADD2.F32 R0, -RZ, R6.H0_H0 ;  /* 0x20000006ff007230 */ /* 0x010fe40000004100 */
        /* <DEDUP_REMOVED lines=52> */
[----:B------:R-:W-:Y:S02]  /*1400*/  HADD2.F32 R11, -RZ, R41.H0_H0 ;  /* 0x20000029ff0b7230 */ /* 0x000fe40000004100 */
[----:B------:R-:W-:Y:S01]  /*1410*/  FFMA.FTZ R4, R27, R10, R4 ;  /* 0x0000000a1b047223 */ /* 0x000fe20000010004 */
[----:B------:R-:W-:Y:S02]  /*1420*/  HADD2.F32 R10, -RZ, R47.H0_H0 ;  /* 0x2000002fff0a7230 */ /* 0x000fe40000004100 */
        /* <DEDUP_REMOVED lines=36> */
[----:B------:R-:W-:Y:S02]  /*1670*/  HADD2.F32 R11, -RZ, R22.H1_H1 ;  /* 0x30000016ff0b7230 */ /* 0x000fe40000004100 */
[----:B------:R-:W-:-:S02]  /*1680*/  HADD2.F32 R10, -RZ, R7.H0_H0 ;  /* 0x20000007ff0a7230 */ /* 0x000fc40000004100 */
[----:B------:R-:W-:Y:S01]  /*1690*/  FFMA.FTZ R3, R12, R5, R3 ;  /* 0x000000050c037223 */ /* 0x000fe20000010003 */
[--C-:B------:R-:W-:Y:S02]  /*16a0*/  HADD2.F32 R5, -RZ, R21.reuse.H0_H0 ;  /* 0x20000015ff057230 */ /* 0x100fe40000004100 */
[----:B------:R-:W-:Y:S02]  /*16b0*/  HADD2.F32 R8, -RZ, R8.H1_H1 ;  /* 0x30000008ff087230 */ /* 0x000fe40000004100 */
[----:B------:R-:W-:Y:S02]  /*16c0*/  HADD2.F32 R6, -RZ, R21.H1_H1 ;  /* 0x30000015ff067230 */ /* 0x000fe40000004100 */
[----:B------:R-:W-:Y:S01]  /*16d0*/  FFMA.FTZ R4, R5, R10, R4 ;  /* 0x0000000a05047223 */ /* 0x000fe20000010004 */
[----:B------:R-:W-:Y:S02]  /*16e0*/  HADD2.F32 R13, -RZ, R23.H0_H0 ;  /* 0x20000017ff0d7230 */ /* 0x000fe40000004100 */
[----:B------:R-:W-:Y:S01]  /*16f0*/  FFMA.FTZ R11, R11, R8, R0 ;  /* 0x000000080b0b7223 */ /* 0x000fe20000010000 */
[----:B------:R-:W-:-:S02]  /*1700*/  HADD2.F32 R7, -RZ, R7.H1_H1 ;  /* 0x30000007ff077230 */ /* 0x000fc40000004100 */
[----:B------:R-:W-:Y:S02]  /*1710*/  HADD2.F32 R14, -RZ, R9.H0_H0 ;  /* 0x20000009ff0e7230 */ /* 0x000fe40000004100 */
[----:B------:R-:W-:Y:S01]  /*1720*/  FADD.FTZ R11, R2, R11 ;  /* 0x0000000b020b7221 */ /* 0x000fe20000010000 */
[----:B------:R-:W-:Y:S02]  /*1730*/  HADD2.F32 R12, -RZ, R23.H1_H1 ;  /* 0x30000017ff0c7230 */ /* 0x000fe40000004100 */
[----:B------:R-:W-:Y:S01]  /*1740*/  FFMA.FTZ R3, R6, R7, R3 ;  /* 0x0000000706037223 */ /* 0x000fe20000010003 */
[----:B------:R-:W-:Y:S02]  /*1750*/  HADD2.F32 R9, -RZ, R9.H1_H1 ;  /* 0x30000009ff097230 */ /* 0x000fe40000004100 */
[----:B------:R-:W-:Y:S01]  /*1760*/  FFMA.FTZ R4, R13, R14, R4 ;  /* 0x0000000e0d047223 */ /* 0x000fe20000010004 */
[----:B------:R-:W-:Y:S02]  /*1770*/  UIADD3 UR4, UPT, UPT, UR16, 0xf, URZ ;  /* 0x0000000f10047890 */ /* 0x000fe4000fffe0ff */
[----:B------:R-:W-:Y:S01]  /*1780*/  FFMA.FTZ R3, R12, R9, R3 ;  /* 0x000000090c037223 */ /* 0x000fe20000010003 */
[----:B------:R-:W-:Y:S01]  /*1790*/  FADD.FTZ R4, R4, R11 ;  /* 0x0000000b04047221 */ /* 0x000fe20000010000 */
[----:B------:R-:W-:-:S03]  /*17a0*/  USHF.R.U32.HI UR4, URZ, 0x4, UR4 ;  /* 0x00000004ff047899 */ /* 0x000fc60008011604 */
[----:B------:R-:W-:Y:S01]  /*17b0*/  FADD.FTZ R3, R3, R4 ;  /* 0x0000000403037221 */ /* 0x000fe20000010000 */
[----:B------:R-:W-:-:S05]  /*17c0*/  IMAD.U32 R4, RZ, RZ, UR6 ;  /* 0x00000006ff047e24 */ /* 0x000fca000f8e00ff */
[----:B------:R-:W-:Y:S01]  /*17d0*/  VIMNMX.U32 R4, PT, PT, R4, UR4, PT ;  /* 0x0000000404047c48 */ /* 0x000fe2000bfe0000 */
[----:B------:R-:W-:-:S03]  /*17e0*/  UMOV UR4, 0xffffffff ;  /* 0xffffffff00047882 */ /* 0x000fc60000000000 */
[----:B------:R-:W-:Y:S05]  /*17f0*/  BRA.DIV UR4, `(.L_x_22227) ;  /* 0x0000003e04dc7947 */ /* 0x000fea000b800000 */
[----:B------:R0:W1:Y:S02]  /*1800*/  SHFL.BFLY PT, R0, R3, 0x1, 0x1f ;  /* 0x0c201f0003007f89 */ /* 0x00006400000e0000 */
.L_x_22281:
[----:B------:R-:W-:Y:S01]  /*1810*/  IADD3 R2, PT, PT, R72, 0x1, RZ ;  /* 0x0000000148027810 */ /* 0x000fe20007ffe0ff */
[----:B-1----:R-:W-:Y:S01]  /*1820*/  FADD.FTZ R0, R3, R0 ;  /* 0x0000000003007221 */ /* 0x002fe20000010000 */
[----:B0-----:R-:W-:Y:S01]  /*1830*/  @!P1 IADD3 R3, PT, PT, R70, -0x1, RZ ;  /* 0xffffffff46039810 */ /* 0x001fe20007ffe0ff */
[----:B------:R-:W-:Y:S01]  /*1840*/  VIADD R69, R69, 0x4 ;  /* 0x0000000445457836 */ /* 0x000fe20000000000 */
[----:B------:R-:W-:Y:S02]  /*1850*/  I2FP.F32.S32 R5, R2 ;  /* 0x0000000200057245 */ /* 0x000fe40000201400 */
[----:B------:R-:W-:Y:S02]  /*1860*/  ISETP.GE.OR P2, PT, R3, UR16, P1 ;  /* 0x0000001003007c0c */ /* 0x000fe40008f46670 */
[----:B------:R-:W-:Y:S01]  /*1870*/  IADD3 R72, PT, PT, R72, 0x40, RZ ;  /* 0x0000004048487810 */ /* 0x000fe20007ffe0ff */
[----:B------:R-:W-:Y:S01]  /*1880*/  FMUL.FTZ R5, R5, R74 ;  /* 0x0000004a05057220 */ /* 0x000fe20000410000 */
[----:B------:R-:W-:-:S04]  /*1890*/  IADD3 R70, PT, PT, R70, 0x40, RZ ;  /* 0x0000004046467810 */ /* 0x000fc80007ffe0ff */
[----:B------:R-:W-:Y:S02]  /*18a0*/  FSEL R5, R5, RZ, P0 ;  /* 0x000000ff05057208 */ /* 0x000fe40000000000 */
[----:B------:R-:W-:-:S03]  /*18b0*/  @!P1 ISETP.GE.AND P0, PT, R3, UR16, PT ;  /* 0x0000001003009c0c */ /* 0x000fc6000bf06270 */
[----:B------:R-:W-:-:S05]  /*18c0*/  FFMA.FTZ R2, R0, UR19, R5 ;  /* 0x0000001300027c23 */ /* 0x000fca0008010005 */
[----:B------:R-:W-:Y:S02]  /*18d0*/  @!P1 FSEL R0, R2, RZ, !P0 ;  /* 0x000000ff02009208 */ /* 0x000fe40004000000 */
[----:B------:R-:W-:Y:S02]  /*18e0*/  IADD3 R68, P0, PT, R68, 0x10, RZ ;  /* 0x0000001044447810 */ /* 0x000fe40007f1e0ff */
[----:B------:R-:W-:Y:S01]  /*18f0*/  @!P2 FMNMX.FTZ R73, R73, R2, !PT ;  /* 0x000000024949a209 */ /* 0x000fe20007810000 */
[----:B------:R0:W-:Y:S01]  /*1900*/  @!P1 STS [R71], R0 ;  /* 0x0000000047009388 */ /* 0x0001e20000000800 */
[----:B------:R-:W-:Y:S01]  /*1910*/  ISETP.GE.U32.AND P1, PT, R69, R4, PT ;  /* 0x000000044500720c */ /* 0x000fe20003f26070 */
[----:B------:R-:W-:Y:S01]  /*1920*/  IMAD.X R67, RZ, RZ, R67, P0 ;  /* 0x000000ffff437224 */ /* 0x000fe200000e0643 */
[----:B0-----:R-:W-:-:S11]  /*1930*/  IADD3 R71, PT, PT, R71, 0x100, RZ ;  /* 0x0000010047477810 */ /* 0x001fd60007ffe0ff */
[----:B------:R-:W-:Y:S05]  /*1940*/  @!P1 BRA `(.L_x_22228) ;  /* 0xffffffec00e09947 */ /* 0x000fea000383ffff */
.L_x_22226:
[----:B------:R-:W-:Y:S05]  /*1950*/  BSYNC B0 ;  /* 0x0000000000007941 */ /* 0x000fea0003800000 */
.L_x_22225:
[----:B------:R-:W0:Y:S01]  /*1960*/  S2R R4, SR_TID.X ;  /* 0x0000000000047919 */ /* 0x000e220000002100 */
[----:B------:R-:W-:Y:S01]  /*1970*/  UIADD3 UR4, UPT, UPT, UR16, 0xf, URZ ;  /* 0x0000000f10047890 */ /* 0x000fe2000fffe0ff */
[----:B------:R-:W-:Y:S01]  /*1980*/  MOV R9, UR14 ;  /* 0x0000000e00097c02 */ /* 0x000fe20008000f00 */
[----:B------:R-:W-:Y:S01]  /*1990*/  IMAD.U32 R0, RZ, RZ, UR14 ;  /* 0x0000000eff007e24 */ /* 0x000fe2000f8e00ff */
[----:B------:R-:W1:Y:S01]  /*19a0*/  S2R R7, SR_CgaCtaId ;  /* 0x0000000000077919 */ /* 0x000e620000008800 */
[----:B------:R-:W-:Y:S02]  /*19b0*/  MOV R8, 0x400 ;  /* 0x0000040000087802 */ /* 0x000fe40000000f00 */
[----:B------:R-:W-:Y:S01]  /*19c0*/  MOV R34, UR4 ;  /* 0x0000000400227c02 */ /* 0x000fe20008000f00 */
[----:B------:R-:W-:Y:S01]  /*19d0*/  ULEA UR4, UR14, 0x20, 0x5 ;  /* 0x000000200e047891 */ /* 0x000fe2000f8e28ff */
[----:B------:R-:W-:Y:S02]  /*19e0*/  SHF.L.U32 R9, R9, 0x9, RZ ;  /* 0x0000000909097819 */ /* 0x000fe400000006ff */
[----:B------:R-:W-:-:S04]  /*19f0*/  SHF.R.U32.HI R34, RZ, 0x4, R34 ;  /* 0x00000004ff227819 */ /* 0x000fc80000011622 */
[----:B------:R-:W-:Y:S01]  /*1a00*/  VIMNMX.U32 R3, PT, PT, R34, UR4, PT ;  /* 0x0000000422037c48 */ /* 0x000fe2000bfe0000 */
[----:B------:R-:W-:-:S04]  /*1a10*/  UMOV UR4, 0xffffffff ;  /* 0xffffffff00047882 */ /* 0x000fc80000000000 */
[----:B------:R-:W-:-:S04]  /*1a20*/  IMAD R0, R0, -0x20, R3 ;  /* 0xffffffe000007824 */ /* 0x000fc800078e0203 */
[----:B------:R-:W-:-:S05]  /*1a30*/  IMAD R0, R0, 0x10, R9 ;  /* 0x0000001000007824 */ /* 0x000fca00078e0209 */
[----:B------:R-:W-:Y:S02]  /*1a40*/  VIMNMX R6, PT, PT, R0, UR16, PT ;  /* 0x0000001000067c48 */ /* 0x000fe4000bfe0100 */
[----:B0-----:R-:W-:Y:S02]  /*1a50*/  LOP3.LUT R2, R4, 0x1f, RZ, 0xc0, !PT ;  /* 0x0000001f04027812 */ /* 0x001fe400078ec0ff */
[----:B------:R-:W-:Y:S02]  /*1a60*/  SHF.R.U32.HI R0, RZ, 0x5, R4 ;  /* 0x00000005ff007819 */ /* 0x000fe40000011604 */
[----:B------:R-:W-:Y:S01]  /*1a70*/  IADD3 R5, PT, PT, -R9, R6, RZ ;  /* 0x0000000609057210 */ /* 0x000fe20007ffe1ff */
[----:B-1----:R-:W-:Y:S06]  /*1a80*/  BRA.DIV UR4, `(.L_x_22229) ;  /* 0x0000003e04647947 */ /* 0x002fec000b800000 */
[----:B------:R-:W0:Y:S02]  /*1a90*/  SHFL.BFLY PT, R10, R73, 0x10, 0x1f ;  /* 0x0e001f00490a7f89 */ /* 0x000e2400000e0000 */
[----:B0-----:R-:W-:-:S05]  /*1aa0*/  FMNMX.FTZ R10, R10, R73, !PT ;  /* 0x000000490a0a7209 */ /* 0x001fca0007810000 */
[----:B------:R-:W0:Y:S02]  /*1ab0*/  SHFL.BFLY PT, R11, R10, 0x8, 0x1f ;  /* 0x0d001f000a0b7f89 */ /* 0x000e2400000e0000 */
[----:B0-----:R-:W-:-:S05]  /*1ac0*/  FMNMX.FTZ R11, R10, R11, !PT ;  /* 0x0000000b0a0b7209 */ /* 0x001fca0007810000 */
[----:B------:R-:W0:Y:S02]  /*1ad0*/  SHFL.BFLY PT, R12, R11, 0x4, 0x1f ;  /* 0x0c801f000b0c7f89 */ /* 0x000e2400000e0000 */
[----:B0-----:R-:W-:-:S05]  /*1ae0*/  FMNMX.FTZ R12, R11, R12, !PT ;  /* 0x0000000c0b0c7209 */ /* 0x001fca0007810000 */
[----:B------:R0:W1:Y:S02]  /*1af0*/  SHFL.BFLY PT, R13, R12, 0x2, 0x1f ;  /* 0x0c401f000c0d7f89 */ /* 0x00006400000e0000 */
.L_x_22287:
[----:B------:R-:W-:Y:S01]  /*1b00*/  IADD3 R10, PT, PT, R8, 0x100, RZ ;  /* 0x00000100080a7810 */ /* 0x000fe20007ffe0ff */
[----:B------:R-:W-:Y:S05]  /*1b10*/  WARPSYNC.ALL ;  /* 0x0000000000007948 */ /* 0x000fea0003800000 */
[----:B------:R-:W-:Y:S02]  /*1b20*/  ISETP.NE.AND P3, PT, R2, RZ, PT ;  /* 0x000000ff0200720c */ /* 0x000fe40003f65270 */
[----:B------:R-:W-:Y:S02]  /*1b30*/  LEA R15, R7, R10, 0x18 ;  /* 0x0000000a070f7211 */ /* 0x000fe400078ec0ff */
[----:B01----:R-:W-:-:S03]  /*1b40*/  FMNMX.FTZ R12, R12, R13, !PT ;  /* 0x0000000d0c0c7209 */ /* 0x003fc60007810000 */
[----:B------:R-:W-:-:S06]  /*1b50*/  IMAD R11, R0, 0x4, R15 ;  /* 0x00000004000b7824 */ /* 0x000fcc00078e020f */
[----:B------:R0:W-:Y:S01]  /*1b60*/  @!P3 STS [R11], R12 ;  /* 0x0000000c0b00b388 */ /* 0x0001e20000000800 */
        /* <DEDUP_REMOVED lines=32> */
.L_x_22234:
        /* <DEDUP_REMOVED lines=11> */
.L_x_22233:
[----:B------:R-:W-:Y:S05]  /*1e20*/  BSYNC.RECONVERGENT B1 ;  /* 0x0000000000017941 */ /* 0x000fea0003800200 */
.L_x_22232:
        /* <DEDUP_REMOVED lines=12> */
.L_x_22237:
        /* <DEDUP_REMOVED lines=81> */
[----:B------:R-:W3:Y:S02]  /*2400*/  MUFU.EX2 R37, R24 ;  /* 0x0000001800257308 */ /* 0x000ee40000000800 */
        /* <DEDUP_REMOVED lines=18> */
.L_x_22236:
[----:B------:R-:W-:Y:S05]  /*2530*/  BSYNC.RECONVERGENT B1 ;  /* 0x0000000000017941 */ /* 0x000fea0003800200 */
.L_x_22235:
        /* <DEDUP_REMOVED lines=55> */
.L_x_22239:
[----:B------:R-:W-:Y:S05]  /*28b0*/  BSYNC.RECONVERGENT B1 ;  /* 0x0000000000017941 */ /* 0x000fea0003800200 */
.L_x_22238:
        /* <DEDUP_REMOVED lines=26> */
.L_x_22231:
[----:B------:R-:W-:Y:S05]  /*2a60*/  BSYNC.RECONVERGENT B0 ;  /* 0x0000000000007941 */ /* 0x000fea0003800200 */
.L_x_22230:
        /* <DEDUP_REMOVED lines=38> */
[----:B------:R-:W-:Y:S01]  /*2cd0*/  LEA R14, R4, R17, 0x2 ;  /* 0x00000011040e7211 */ /* 0x000fe200078e10ff */
[----:B------:R-:W-:-:S07]  /*2ce0*/  IMAD.IADD R12, R11, 0x1, R4 ;  /* 0x000000010b0c7824 */ /* 0x000fce00078e0204 */
.L_x_22244:
[----:B------:R-:W1:Y:S01]  /*2cf0*/  LDS R11, [R14] ;  /* 0x000000000e0b7984 */ /* 0x000e620000000800 */
[----:B------:R-:W-:-:S04]  /*2d00*/  IADD3 R15, PT, PT, R15, 0x1, RZ ;  /* 0x000000010f0f7810 */ /* 0x000fc80007ffe0ff */
[----:B------:R-:W-:Y:S01]  /*2d10*/  ISETP.NE.AND P0, PT, R15, RZ, PT ;  /* 0x000000ff0f00720c */ /* 0x000fe20003f05270 */
[----:B-1----:R-:W-:-:S05]  /*2d20*/  FMUL.FTZ R11, R11, R6 ;  /* 0x000000060b0b7220 */ /* 0x002fca0000410000 */
[----:B------:R1:W-:Y:S02]  /*2d30*/  STS [R14], R11 ;  /* 0x0000000b0e007388 */ /* 0x0003e40000000800 */
[----:B-1----:R-:W-:-:S05]  /*2d40*/  IADD3 R14, PT, PT, R14, 0x200, RZ ;  /* 0x000002000e0e7810 */ /* 0x002fca0007ffe0ff */
[----:B------:R-:W-:Y:S05]  /*2d50*/  @P0 BRA `(.L_x_22244) ;  /* 0xfffffffc00e40947 */ /* 0x000fea000383ffff */
.L_x_22243:
[----:B------:R-:W-:Y:S05]  /*2d60*/  BSYNC.RECONVERGENT B1 ;  /* 0x0000000000017941 */ /* 0x000fea0003800200 */
.L_x_22242:
        /* <DEDUP_REMOVED lines=12> */
.L_x_22247:
        /* <DEDUP_REMOVED lines=52> */
.L_x_22246:
[----:B------:R-:W-:Y:S05]  /*3170*/  BSYNC.RECONVERGENT B1 ;  /* 0x0000000000017941 */ /* 0x000fea0003800200 */
.L_x_22245:
        /* <DEDUP_REMOVED lines=31> */
.L_x_22249:
[----:B------:R-:W-:Y:S05]  /*3370*/  BSYNC.RECONVERGENT B1 ;  /* 0x0000000000017941 */ /* 0x000fea0003800200 */
.L_x_22248:
        /* <DEDUP_REMOVED lines=14> */
.L_x_22241:
[----:B------:R-:W-:Y:S05]  /*3460*/  BSYNC.RECONVERGENT B0 ;  /* 0x0000000000007941 */ /* 0x000fea0003800200 */
.L_x_22240:
[----:B------:R-:W-:Y:S01]  /*3470*/  BAR.SYNC.DEFER_BLOCKING 0x0 ;  /* 0x0000000000007b1d */ /* 0x000fe20000010000 */
[----:B------:R-:W-:Y:S02]  /*3480*/  ISETP.NE.AND P0, PT, R4, RZ, PT ;  /* 0x000000ff0400720c */ /* 0x000fe40003f05270 */
[----:B------:R-:W-:-:S03]  /*3490*/  MOV R5, UR14 ;  /* 0x0000000e00057c02 */ /* 0x000fc60008000f00 */
        /* <DEDUP_REMOVED lines=18> */
[----:B------:R-:W-:Y:S02]  /*35c0*/  MOV R15, UR7 ;  /* 0x00000007000f7c02 */ /* 0x000fe40008000f00 */
[----:B------:R-:W-:-:S03]  /*35d0*/  IMAD.U32 R17, RZ, RZ, UR5 ;  /* 0x00000005ff117e24 */ /* 0x000fc6000f8e00ff */
[----:B------:R0:W-:Y:S04]  /*35e0*/  STG.E desc[UR12][R14.64], R10 ;  /* 0x0000000a0e007986 */ /* 0x0001e8000c10190c */
[----:B-1----:R0:W-:Y:S02]  /*35f0*/  STG.E desc[UR12][R16.64], R13 ;  /* 0x0000000d10007986 */ /* 0x0021e4000c10190c */
.L_x_22251:
[----:B---34-:R-:W-:Y:S05]  /*3600*/  BSYNC.RECONVERGENT B0 ;  /* 0x0000000000007941 */ /* 0x018fea0003800200 */
.L_x_22250:
[----:B------:R-:W-:Y:S01]  /*3610*/  ISETP.GE.U32.AND P0, PT, R36, R3, PT ;  /* 0x000000032400720c */ /* 0x000fe20003f06070 */
[----:B------:R-:W-:Y:S01]  /*3620*/  BSSY.RECONVERGENT B0, `(.L_x_22252) ;  /* 0x000018f000007945 */ /* 0x000fe20003800200 */
[----:B------:R-:W-:Y:S01]  /*3630*/  HFMA2 R42, -RZ, RZ, 0, 0 ;  /* 0x00000000ff2a7431 */ /* 0x000fe200000001ff */
[----:B------:R-:W-:Y:S01]  /*3640*/  CS2R R40, SRZ ;  /* 0x0000000000287805 */ /* 0x000fe2000001ff00 */
[----:B-12---:R-:W-:Y:S01]  /*3650*/  HFMA2 R6, -RZ, RZ, 0, 0 ;  /* 0x00000000ff067431 */ /* 0x006fe200000001ff */
[----:B------:R-:W-:Y:S02]  /*3660*/  CS2R R38, SRZ ;  /* 0x0000000000267805 */ /* 0x000fe4000001ff00 */
[----:B------:R-:W-:Y:S01]  /*3670*/  MOV R37, RZ ;  /* 0x000000ff00257202 */ /* 0x000fe20000000f00 */
[----:B------:R-:W-:-:S05]  /*3680*/  IMAD.MOV.U32 R5, RZ, RZ, RZ ;  /* 0x000000ffff057224 */ /* 0x000fca00078e00ff */
[----:B------:R-:W-:Y:S05]  /*3690*/  @P0 BRA `(.L_x_22253) ;  /* 0x00000018001c0947 */ /* 0x000fea0003800000 */
[----:B------:R-:W1:Y:S01]  /*36a0*/  LDCU UR4, c[0x0][0x3c8] ;  /* 0x00007900ff0477ac */ /* 0x000e620008000800 */
[----:B0-----:R-:W-:Y:S01]  /*36b0*/  IMAD.WIDE.U32 R10, R36, 0x4, RZ ;  /* 0x00000004240a7825 */ /* 0x001fe200078e00ff */
[----:B------:R-:W-:Y:S02]  /*36c0*/  IADD3 R8, PT, PT, R8, 0x120, RZ ;  /* 0x0000012008087810 */ /* 0x000fe40007ffe0ff */
[----:B------:R-:W-:Y:S01]  /*36d0*/  CS2R R40, SRZ ;  /* 0x0000000000287805 */ /* 0x000fe2000001ff00 */
[----:B------:R-:W0:Y:S01]  /*36e0*/  LDCU.64 UR6, c[0x0][0x3b8] ;  /* 0x00007700ff0677ac */ /* 0x000e220008000a00 */
[C---:B------:R-:W-:Y:S01]  /*36f0*/  IMAD.SHL.U32 R6, R4.reuse, 0x20, RZ ;  /* 0x0000002004067824 */ /* 0x040fe200078e00ff */
[----:B------:R-:W-:Y:S02]  /*3700*/  SHF.L.U32 R43, R4, 0x3, RZ ;  /* 0x00000003042b7819 */ /* 0x000fe400000006ff */
[----:B------:R-:W-:Y:S02]  /*3710*/  CS2R R38, SRZ ;  /* 0x0000000000267805 */ /* 0x000fe4000001ff00 */
[----:B------:R-:W-:-:S02]  /*3720*/  LEA R8, R7, R8, 0x18 ;  /* 0x0000000807087211 */ /* 0x000fc400078ec0ff */
[C---:B------:R-:W-:Y:S02]  /*3730*/  LOP3.LUT R7, R43.reuse, 0x8, RZ, 0xc0, !PT ;  /* 0x000000082b077812 */ /* 0x040fe400078ec0ff */
[----:B------:R-:W-:Y:S01]  /*3740*/  IADD3 R34, PT, PT, -R34, R36, RZ ;  /* 0x0000002422227210 */ /* 0x000fe20007ffe1ff */
[----:B------:R-:W-:Y:S01]  /*3750*/  VIADD R36, R36, 0x1 ;  /* 0x0000000124247836 */ /* 0x000fe20000000000 */
[----:B------:R-:W-:Y:S02]  /*3760*/  MOV R42, RZ ;  /* 0x000000ff002a7202 */ /* 0x000fe40000000f00 */
[----:B------:R-:W-:Y:S01]  /*3770*/  MOV R37, RZ ;  /* 0x000000ff00257202 */ /* 0x000fe20000000f00 */
[----:B-1----:R-:W-:Y:S01]  /*3780*/  UIMAD UR4, UR11, UR4, URZ ;  /* 0x000000040b0472a4 */ /* 0x002fe2000f8e02ff */
[----:B------:R-:W-:-:S05]  /*3790*/  LOP3.LUT R43, R43, 0xf8, RZ, 0xc0, !PT ;  /* 0x000000f82b2b7812 */ /* 0x000fca00078ec0ff */
[----:B------:R-:W-:-:S05]  /*37a0*/  MOV R5, UR4 ;  /* 0x0000000400057c02 */ /* 0x000fca0008000f00 */
[----:B------:R-:W1:Y:S01]  /*37b0*/  LDCU UR4, c[0x0][0x3e0] ;  /* 0x00007c00ff0477ac */ /* 0x000e620008000800 */
[----:B------:R-:W-:Y:S01]  /*37c0*/  IMAD.WIDE R10, R5, 0x4, R10 ;  /* 0x00000004050a7825 */ /* 0x000fe200078e020a */
[----:B------:R-:W-:-:S03]  /*37d0*/  LOP3.LUT R5, R6, 0x20, RZ, 0xe2, !PT ;  /* 0x0000002006057812 */ /* 0x000fc600078ee2ff */
[C---:B------:R-:W-:Y:S01]  /*37e0*/  IMAD R6, R0.reuse, 0x10, R9 ;  /* 0x0000001000067824 */ /* 0x040fe200078e0209 */
[----:B------:R-:W-:Y:S02]  /*37f0*/  LEA R5, R0, R5, 0x6 ;  /* 0x0000000500057211 */ /* 0x000fe400078e30ff */
[----:B0-----:R-:W-:Y:S02]  /*3800*/  IADD3 R32, P0, PT, R10, UR6, RZ ;  /* 0x000000060a207c10 */ /* 0x001fe4000ff1e0ff */
[----:B------:R-:W-:Y:S02]  /*3810*/  IADD3 R7, PT, PT, R6, 0x3, R7 ;  /* 0x0000000306077810 */ /* 0x000fe40007ffe007 */
[----:B------:R-:W-:Y:S01]  /*3820*/  IADD3 R33, PT, PT, R5, 0x10, R8 ;  /* 0x0000001005217810 */ /* 0x000fe20007ffe008 */
[----:B------:R-:W-:Y:S01]  /*3830*/  IMAD.MOV.U32 R5, RZ, RZ, RZ ;  /* 0x000000ffff057224 */ /* 0x000fe200078e00ff */
[----:B------:R-:W-:Y:S02]  /*3840*/  IADD3.X R35, PT, PT, R11, UR7, RZ, P0, !PT ;  /* 0x000000070b237c10 */ /* 0x000fe400087fe4ff */
[----:B------:R-:W-:Y:S01]  /*3850*/  MOV R6, RZ ;  /* 0x000000ff00067202 */ /* 0x000fe20000000f00 */
[----:B-1----:R-:W-:-:S05]  /*3860*/  IMAD R66, R66, UR4, RZ ;  /* 0x0000000442427c24 */ /* 0x002fca000f8e02ff */
[----:B------:R-:W-:-:S07]  /*3870*/  SHF.R.S32.HI R67, RZ, 0x1f, R66 ;  /* 0x0000001fff437819 */ /* 0x000fce0000011442 */
.L_x_22270:
[----:B------:R-:W-:Y:S01]  /*3880*/  MOV R28, R32 ;  /* 0x00000020001c7202 */ /* 0x000fe20000000f00 */
[----:B------:R-:W-:Y:S01]  /*3890*/  IMAD.MOV.U32 R29, RZ, RZ, R35 ;  /* 0x000000ffff1d7224 */ /* 0x000fe200078e0023 */
[----:B0-----:R-:W0:Y:S04]  /*38a0*/  LDS.128 R24, [R33+-0x10] ;  /* 0xfffff00021187984 */ /* 0x001e280000000c00 */
[----:B--2---:R-:W2:Y:S04]  /*38b0*/  LDG.E.CONSTANT R9, desc[UR12][R28.64] ;  /* 0x0000000c1c097981 */ /* 0x004ea8000c1e9900 */
[----:B-1----:R1:W3:Y:S01]  /*38c0*/  LDS.128 R20, [R33] ;  /* 0x0000000021147984 */ /* 0x0022e20000000c00 */
[----:B0-----:R-:W-:-:S02]  /*38d0*/  F2FP.F16.F32.PACK_AB R44, R27, R26 ;  /* 0x0000001a1b2c723e */ /* 0x001fc400000000ff */
[----:B------:R-:W-:Y:S01]  /*38e0*/  F2FP.F16.F32.PACK_AB R47, R25, R24 ;  /* 0x00000018192f723e */ /* 0x000fe200000000ff */
[----:B--2---:R-:W-:-:S03]  /*38f0*/  IMAD.WIDE R8, R9, UR19, R66 ;  /* 0x0000001309087c25 */ /* 0x004fc6000f8e0242 */
[----:B------:R-:W-:-:S04]  /*3900*/  IADD3 R8, P0, PT, R43, R8, RZ ;  /* 0x000000082b087210 */ /* 0x000fc80007f1e0ff */
[----:B------:R-:W-:Y:S02]  /*3910*/  IADD3.X R9, PT, PT, RZ, R9, RZ, P0, !PT ;  /* 0x00000009ff097210 */ /* 0x000fe400007fe4ff */
[----:B------:R-:W-:-:S04]  /*3920*/  LEA R50, P0, R8, UR20, 0x1 ;  /* 0x0000001408327c11 */ /* 0x000fc8000f8008ff */
[----:B------:R-:W-:-:S05]  /*3930*/  LEA.HI.X R51, R8, UR21, R9, 0x1, P0 ;  /* 0x0000001508337c11 */ /* 0x000fca00080f0c09 */
[----:B-----5:R1:W5:Y:S04]  /*3940*/  LDG.E.128.CONSTANT R8, desc[UR12][R50.64+0x800] ;  /* 0x0008000c32087981 */ /* 0x020368000c1e9d00 */
[----:B------:R1:W5:Y:S04]  /*3950*/  LDG.E.128.CONSTANT R12, desc[UR12][R50.64+0xa00] ;  /* 0x000a000c320c7981 */ /* 0x000368000c1e9d00 */
[----:B------:R1:W5:Y:S01]  /*3960*/  LDG.E.128.CONSTANT R16, desc[UR12][R50.64+0xc00] ;  /* 0x000c000c32107981 */ /* 0x000362000c1e9d00 */
[----:B------:R-:W-:Y:S02]  /*3970*/  ISETP.NE.AND P0, PT, R34, -0x1, PT ;  /* 0xffffffff2200780c */ /* 0x000fe40003f05270 */
[----:B------:R-:W-:Y:S01]  /*3980*/  IADD3 R45, PT, PT, R7, -0x3, RZ ;  /* 0xfffffffd072d7810 */ /* 0x000fe20007ffe0ff */
[----:B------:R1:W5:Y:S01]  /*3990*/  LDG.E.128.CONSTANT R24, desc[UR12][R50.64] ;  /* 0x0000000c32187981 */ /* 0x000362000c1e9d00 */
[----:B------:R-:W-:Y:S09]  /*39a0*/  BSSY.RECONVERGENT B1, `(.L_x_22254) ;  /* 0x0000020000017945 */ /* 0x000ff20003800200 */
[----:B-1-3--:R-:W-:Y:S05]  /*39b0*/  @P0 BRA `(.L_x_22255) ;  /* 0x0000000000780947 */ /* 0x00afea0003800000 */
[C---:B------:R-:W-:Y:S01]  /*39c0*/  VIADD R28, R7.reuse, 0xffffffff ;  /* 0xffffffff071c7836 */ /* 0x040fe20000000000 */
[----:B------:R-:W-:Y:S02]  /*39d0*/  IADD3 R29, PT, PT, R7, 0x1, RZ ;  /* 0x00000001071d7810 */ /* 0x000fe40007ffe0ff */
[----:B-----5:R-:W-:Y:S02]  /*39e0*/  PRMT R30, R25, 0x7632, R30 ;  /* 0x00007632191e7816 */ /* 0x020fe4000000001e */
[----:B------:R-:W-:Y:S02]  /*39f0*/  ISETP.GE.AND P6, PT, R28, UR16, PT ;  /* 0x000000101c007c0c */ /* 0x000fe4000bfc6270 */
[----:B------:R-:W-:Y:S01]  /*3a00*/  ISETP.GE.AND P1, PT, R29, UR16, PT ;  /* 0x000000101d007c0c */ /* 0x000fe2000bf26270 */
[C---:B------:R-:W-:Y:S01]  /*3a10*/  VIADD R29, R7.reuse, 0x3 ;  /* 0x00000003071d7836 */ /* 0x040fe20000000000 */
[----:B------:R-:W-:Y:S02]  /*3a20*/  IADD3 R28, PT, PT, R7, 0x2, RZ ;  /* 0x00000002071c7810 */ /* 0x000fe40007ffe0ff */
[----:B------:R-:W-:-:S02]  /*3a30*/  SEL R25, R25, RZ, !P6 ;  /* 0x000000ff19197207 */ /* 0x000fc40007000000 */
        /* <DEDUP_REMOVED lines=22> */
.L_x_22255:
[----:B------:R-:W-:Y:S05]  /*3ba0*/  BSYNC.RECONVERGENT B1 ;  /* 0x0000000000017941 */ /* 0x000fea0003800200 */
.L_x_22254:
[----:B-----5:R-:W-:Y:S01]  /*3bb0*/  HMUL2 R25, R44, R25 ;  /* 0x000000192c197232 */ /* 0x020fe20000000000 */
[----:B------:R-:W-:Y:S02]  /*3bc0*/  F2FP.F16.F32.PACK_AB R49, R21, R20 ;  /* 0x000000141531723e */ /* 0x000fe400000000ff */
[----:B------:R-:W-:Y:S01]  /*3bd0*/  F2FP.F16.F32.PACK_AB R46, R23, R22 ;  /* 0x00000016172e723e */ /* 0x000fe200000000ff */
[----:B------:R-:W-:-:S04]  /*3be0*/  HFMA2 R25, R47, R24, R25 ;  /* 0x000000182f197231 */ /* 0x000fc80000000019 */
[----:B------:R-:W-:-:S04]  /*3bf0*/  HFMA2 R23, R49, R26, R25 ;  /* 0x0000001a31177231 */ /* 0x000fc80000000019 */
[----:B------:R-:W-:Y:S02]  /*3c00*/  HFMA2 R27, R46, R27, R23 ;  /* 0x0000001b2e1b7231 */ /* 0x000fe40000000017 */
[----:B------:R0:W5:Y:S01]  /*3c10*/  LDG.E.128.CONSTANT R20, desc[UR12][R50.64+0x200] ;  /* 0x0002000c32147981 */ /* 0x000162000c1e9d00 */
[----:B------:R-:W-:Y:S04]  /*3c20*/  BSSY.RECONVERGENT B1, `(.L_x_22256) ;  /* 0x0000020000017945 */ /* 0x000fe80003800200 */
[----:B------:R-:W-:Y:S05]  /*3c30*/  @P0 BRA `(.L_x_22257) ;  /* 0x0000000000780947 */ /* 0x000fea0003800000 */
[C---:B------:R-:W-:Y:S01]  /*3c40*/  IADD3 R25, PT, PT, R7.reuse, 0x1, RZ ;  /* 0x0000000107197810 */ /* 0x040fe20007ffe0ff */
[----:B------:R-:W-:Y:S01]  /*3c50*/  VIADD R24, R7, 0xffffffff ;  /* 0xffffffff07187836 */ /* 0x000fe20000000000 */
[----:B-----5:R-:W-:Y:S02]  /*3c60*/  PRMT R28, R22, 0x7632, R28 ;  /* 0x00007632161c7816 */ /* 0x020fe4000000001c */
[----:B------:R-:W-:Y:S01]  /*3c70*/  ISETP.GE.AND P1, PT, R25, UR16, PT ;  /* 0x0000001019007c0c */ /* 0x000fe2000bf26270 */
[C---:B------:R-:W-:Y:S01]  /*3c80*/  VIADD R25, R7.reuse, 0x3 ;  /* 0x0000000307197836 */ /* 0x040fe20000000000 */
[----:B------:R-:W-:Y:S02]  /*3c90*/  ISETP.GE.AND P6, PT, R24, UR16, PT ;  /* 0x0000001018007c0c */ /* 0x000fe4000bfc6270 */
[----:B------:R-:W-:Y:S02]  /*3ca0*/  IADD3 R24, PT, PT, R7, 0x2, RZ ;  /* 0x0000000207187810 */ /* 0x000fe40007ffe0ff */
[----:B------:R-:W-:-:S02]  /*3cb0*/  ISETP.GE.AND P3, PT, R25, UR16, PT ;  /* 0x0000001019007c0c */ /* 0x000fc4000bf66270 */
[C---:B------:R-:W-:Y:S02]  /*3cc0*/  IADD3 R25, PT, PT, R7.reuse, 0x4, RZ ;  /* 0x0000000407197810 */ /* 0x040fe40007ffe0ff */
[----:B------:R-:W-:Y:S02]  /*3cd0*/  ISETP.GE.AND P2, PT, R24, UR16, PT ;  /* 0x0000001018007c0c */ /* 0x000fe4000bf46270 */
[----:B------:R-:W-:Y:S02]  /*3ce0*/  IADD3 R24, PT, PT, R7, -0x2, RZ ;  /* 0xfffffffe07187810 */ /* 0x000fe40007ffe0ff */
[----:B------:R-:W-:Y:S02]  /*3cf0*/  ISETP.GE.AND P4, PT, R25, UR16, PT ;  /* 0x0000001019007c0c */ /* 0x000fe4000bf86270 */
[----:B------:R-:W-:Y:S02]  /*3d00*/  PRMT R25, R21, 0x7632, R25 ;  /* 0x0000763215197816 */ /* 0x000fe40000000019 */
[----:B------:R-:W-:-:S02]  /*3d10*/  SEL R22, R22, RZ, !P1 ;  /* 0x000000ff16167207 */ /* 0x000fc40004800000 */
        /* <DEDUP_REMOVED lines=16> */
.L_x_22257:
[----:B------:R-:W-:Y:S05]  /*3e20*/  BSYNC.RECONVERGENT B1 ;  /* 0x0000000000017941 */ /* 0x000fea0003800200 */
.L_x_22256:
[----:B-----5:R-:W-:Y:S02]  /*3e30*/  HMUL2 R21, R44, R21 ;  /* 0x000000152c157232 */ /* 0x020fe40000000000 */
[----:B------:R-:W-:Y:S02]  /*3e40*/  HADD2.F32 R29, -RZ, R27.H0_H0 ;  /* 0x2000001bff1d7230 */ /* 0x000fe40000004100 */
[----:B------:R-:W-:Y:S02]  /*3e50*/  HFMA2 R21, R47, R20, R21 ;  /* 0x000000142f157231 */ /* 0x000fe40000000015 */
[----:B------:R-:W-:Y:S02]  /*3e60*/  HADD2.F32 R20, -RZ, R27.H1_H1 ;  /* 0x3000001bff147230 */ /* 0x000fe40000004100 */
[----:B------:R-:W-:-:S03]  /*3e70*/  HFMA2 R21, R49, R22, R21 ;  /* 0x0000001631157231 */ /* 0x000fc60000000015 */
[----:B------:R-:W-:Y:S01]  /*3e80*/  FADD.FTZ R29, R29, R20 ;  /* 0x000000141d1d7221 */ /* 0x000fe20000010000 */
[----:B------:R-:W-:Y:S02]  /*3e90*/  HFMA2 R28, R46, R23, R21 ;  /* 0x000000172e1c7231 */ /* 0x000fe40000000015 */
[----:B------:R1:W5:Y:S01]  /*3ea0*/  LDG.E.128.CONSTANT R20, desc[UR12][R50.64+0x400] ;  /* 0x0004000c32147981 */ /* 0x000362000c1e9d00 */
[----:B------:R-:W-:Y:S04]  /*3eb0*/  BSSY.RECONVERGENT B1, `(.L_x_22258) ;  /* 0x0000020000017945 */ /* 0x000fe80003800200 */
[----:B------:R-:W-:Y:S05]  /*3ec0*/  @P0 BRA `(.L_x_22259) ;  /* 0x0000000000780947 */ /* 0x000fea0003800000 */
        /* <DEDUP_REMOVED lines=30> */
.L_x_22259:
[----:B------:R-:W-:Y:S05]  /*40b0*/  BSYNC.RECONVERGENT B1 ;  /* 0x0000000000017941 */ /* 0x000fea0003800200 */
.L_x_22258:
[----:B------:R-:W-:Y:S01]  /*40c0*/  FADD.FTZ R42, R29, R42 ;  /* 0x0000002a1d2a7221 */ /* 0x000fe20000010000 */
[--C-:B------:R-:W-:Y:S01]  /*40d0*/  HADD2.F32 R29, -RZ, R28.reuse.H0_H0 ;  /* 0x2000001cff1d7230 */ /* 0x100fe20000004100 */
[----:B------:R2:W5:Y:S01]  /*40e0*/  LDG.E.128.CONSTANT R24, desc[UR12][R50.64+0xe00] ;  /* 0x000e000c32187981 */ /* 0x000562000c1e9d00 */
[----:B------:R-:W-:Y:S02]  /*40f0*/  HADD2.F32 R28, -RZ, R28.H1_H1 ;  /* 0x3000001cff1c7230 */ /* 0x000fe40000004100 */
[----:B-----5:R-:W-:-:S03]  /*4100*/  HMUL2 R21, R44, R21 ;  /* 0x000000152c157232 */ /* 0x020fc60000000000 */
[----:B------:R-:W-:Y:S01]  /*4110*/  FADD.FTZ R48, R29, R28 ;  /* 0x0000001c1d307221 */ /* 0x000fe20000010000 */
[----:B------:R-:W-:Y:S01]  /*4120*/  HFMA2 R20, R47, R20, R21 ;  /* 0x000000142f147231 */ /* 0x000fe20000000015 */
        /* <DEDUP_REMOVED lines=35> */
.L_x_22261:
[----:B------:R-:W-:Y:S05]  /*4360*/  BSYNC.RECONVERGENT B1 ;  /* 0x0000000000017941 */ /* 0x000fea0003800200 */
.L_x_22260:
[----:B-----5:R-:W-:Y:S01]  /*4370*/  HMUL2 R29, R44, R29 ;  /* 0x0000001d2c1d7232 */ /* 0x020fe20000000000 */
[----:B------:R-:W-:Y:S01]  /*4380*/  BSSY.RECONVERGENT B1, `(.L_x_22262) ;  /* 0x0000022000017945 */ /* 0x000fe20003800200 */
[----:B------:R-:W-:Y:S02]  /*4390*/  HFMA2 R23, R46, R23, R20 ;  /* 0x000000172e177231 */ /* 0x000fe40000000014 */
[----:B------:R-:W-:Y:S01]  /*43a0*/  HFMA2 R28, R47, R28, R29 ;  /* 0x0000001c2f1c7231 */ /* 0x000fe2000000001d */
[----:B------:R-:W-:Y:S06]  /*43b0*/  @P0 BRA `(.L_x_22263) ;  /* 0x0000000000780947 */ /* 0x000fec0003800000 */
[C---:B------:R-:W-:Y:S02]  /*43c0*/  IADD3 R21, PT, PT, R7.reuse, 0x1, RZ ;  /* 0x0000000107157810 */ /* 0x040fe40007ffe0ff */
[----:B------:R-:W-:Y:S02]  /*43d0*/  IADD3 R20, PT, PT, R7, -0x1, RZ ;  /* 0xffffffff07147810 */ /* 0x000fe40007ffe0ff */
        /* <DEDUP_REMOVED lines=10> */
[----:B------:R-:W-:-:S02]  /*4480*/  PRMT R21, R10, 0x7632, R21 ;  /* 0x000076320a157816 */ /* 0x000fc40000000015 */
[----:B------:R-:W-:Y:S02]  /*4490*/  ISETP.GE.AND P5, PT, R20, UR16, PT ;  /* 0x0000001014007c0c */ /* 0x000fe4000bfa6270 */
[----:B------:R-:W-:Y:S02]  /*44a0*/  SEL R9, R9, RZ, !P6 ;  /* 0x000000ff09097207 */ /* 0x000fe40007000000 */
        /* <DEDUP_REMOVED lines=15> */
.L_x_22263:
[----:B------:R-:W-:Y:S05]  /*45a0*/  BSYNC.RECONVERGENT B1 ;  /* 0x0000000000017941 */ /* 0x000fea0003800200 */
.L_x_22262:
[----:B------:R-:W-:Y:S01]  /*45b0*/  BSSY.RECONVERGENT B1, `(.L_x_22264) ;  /* 0x0000021000017945 */ /* 0x000fe20003800200 */
[----:B------:R-:W-:-:S03]  /*45c0*/  HMUL2 R9, R44, R9 ;  /* 0x000000092c097232 */ /* 0x000fc60000000000 */
[----:B------:R-:W-:Y:S05]  /*45d0*/  @P0 BRA `(.L_x_22265) ;  /* 0x0000000000780947 */ /* 0x000fea0003800000 */
[C---:B------:R-:W-:Y:S01]  /*45e0*/  VIADD R21, R7.reuse, 0x1 ;  /* 0x0000000107157836 */ /* 0x040fe20000000000 */
[----:B------:R-:W-:Y:S02]  /*45f0*/  IADD3 R20, PT, PT, R7, -0x1, RZ ;  /* 0xffffffff07147810 */ /* 0x000fe40007ffe0ff */
[----:B------:R-:W-:Y:S02]  /*4600*/  PRMT R22, R13, 0x7632, R22 ;  /* 0x000076320d167816 */ /* 0x000fe40000000016 */
        /* <DEDUP_REMOVED lines=27> */
.L_x_22265:
[----:B------:R-:W-:Y:S05]  /*47c0*/  BSYNC.RECONVERGENT B1 ;  /* 0x0000000000017941 */ /* 0x000fea0003800200 */
.L_x_22264:
[----:B------:R-:W-:Y:S01]  /*47d0*/  BSSY.RECONVERGENT B1, `(.L_x_22266) ;  /* 0x0000021000017945 */ /* 0x000fe20003800200 */
[----:B------:R-:W-:-:S03]  /*47e0*/  HFMA2 R13, R44, R13, -RZ ;  /* 0x0000000d2c0d7231 */ /* 0x000fc600001000ff */
[----:B------:R-:W-:Y:S05]  /*47f0*/  @P0 BRA `(.L_x_22267) ;  /* 0x0000000000780947 */ /* 0x000fea0003800000 */
        /* <DEDUP_REMOVED lines=30> */
.L_x_22267:
[----:B------:R-:W-:Y:S05]  /*49e0*/  BSYNC.RECONVERGENT B1 ;  /* 0x0000000000017941 */ /* 0x000fea0003800200 */
.L_x_22266:
[----:B------:R-:W-:Y:S02]  /*49f0*/  HMUL2 R17, R44, R17 ;  /* 0x000000112c117232 */ /* 0x000fe40000000000 */
[C---:B------:R-:W-:Y:S02]  /*4a00*/  HFMA2 R13, R47.reuse, R12, R13 ;  /* 0x0000000c2f0d7231 */ /* 0x040fe4000000000d */
[----:B------:R-:W-:Y:S02]  /*4a10*/  HFMA2 R9, R47, R8, R9 ;  /* 0x000000082f097231 */ /* 0x000fe40000000009 */
[----:B------:R-:W-:Y:S02]  /*4a20*/  HFMA2 R28, R49, R30, R28 ;  /* 0x0000001e311c7231 */ /* 0x000fe4000000001c */
[----:B------:R-:W-:Y:S02]  /*4a30*/  HFMA2 R17, R47, R16, R17 ;  /* 0x000000102f117231 */ /* 0x000fe40000000011 */
[----:B------:R-:W-:-:S02]  /*4a40*/  HFMA2 R13, R49, R14, R13 ;  /* 0x0000000e310d7231 */ /* 0x000fc4000000000d */
[C---:B------:R-:W-:Y:S02]  /*4a50*/  HFMA2 R9, R49.reuse, R10, R9 ;  /* 0x0000000a31097231 */ /* 0x040fe40000000009 */
[----:B------:R-:W-:Y:S02]  /*4a60*/  HADD2.F32 R8, -RZ, R23.H0_H0 ;  /* 0x20000017ff087230 */ /* 0x000fe40000004100 */
[----:B------:R-:W-:Y:S02]  /*4a70*/  HFMA2 R17, R49, R18, R17 ;  /* 0x0000001231117231 */ /* 0x000fe40000000011 */
[----:B------:R-:W-:Y:S02]  /*4a80*/  HADD2.F32 R23, -RZ, R23.H1_H1 ;  /* 0x30000017ff177230 */ /* 0x000fe40000004100 */
[C---:B------:R-:W-:Y:S02]  /*4a90*/  HFMA2 R11, R46.reuse, R11, R9 ;  /* 0x0000000b2e0b7231 */ /* 0x040fe40000000009 */
[----:B------:R-:W-:-:S02]  /*4aa0*/  HFMA2 R13, R46, R15, R13 ;  /* 0x0000000f2e0d7231 */ /* 0x000fc4000000000d */
[C---:B------:R-:W-:Y:S01]  /*4ab0*/  HFMA2 R17, R46.reuse, R19, R17 ;  /* 0x000000132e117231 */ /* 0x040fe20000000011 */
[----:B------:R-:W-:Y:S01]  /*4ac0*/  BSSY.RECONVERGENT B1, `(.L_x_22268) ;  /* 0x0000033000017945 */ /* 0x000fe20003800200 */
[----:B------:R-:W-:Y:S02]  /*4ad0*/  HFMA2 R28, R46, R31, R28 ;  /* 0x0000001f2e1c7231 */ /* 0x000fe4000000001c */
[----:B------:R-:W-:Y:S01]  /*4ae0*/  FADD.FTZ R23, R8, R23 ;  /* 0x0000001708177221 */ /* 0x000fe20000010000 */
[----:B------:R-:W-:Y:S02]  /*4af0*/  HADD2.F32 R10, -RZ, R11.H0_H0 ;  /* 0x2000000bff0a7230 */ /* 0x000fe40000004100 */
[----:B------:R-:W-:Y:S02]  /*4b00*/  HADD2.F32 R12, -RZ, R13.H0_H0 ;  /* 0x2000000dff0c7230 */ /* 0x000fe40000004100 */
[----:B------:R-:W-:Y:S01]  /*4b10*/  FADD.FTZ R40, R23, R40 ;  /* 0x0000002817287221 */ /* 0x000fe20000010000 */
[----:B------:R-:W-:-:S02]  /*4b20*/  HADD2.F32 R14, -RZ, R17.H0_H0 ;  /* 0x20000011ff0e7230 */ /* 0x000fc40000004100 */
[--C-:B------:R-:W-:Y:S02]  /*4b30*/  HADD2.F32 R8, -RZ, R28.reuse.H0_H0 ;  /* 0x2000001cff087230 */ /* 0x100fe40000004100 */
[----:B------:R-:W-:Y:S02]  /*4b40*/  HADD2.F32 R9, -RZ, R28.H1_H1 ;  /* 0x3000001cff097230 */ /* 0x000fe40000004100 */
[----:B------:R-:W-:Y:S02]  /*4b50*/  HADD2.F32 R11, -RZ, R11.H1_H1 ;  /* 0x3000000bff0b7230 */ /* 0x000fe40000004100 */
[----:B------:R-:W-:Y:S02]  /*4b60*/  HADD2.F32 R13, -RZ, R13.H1_H1 ;  /* 0x3000000dff0d7230 */ /* 0x000fe40000004100 */
[----:B------:R-:W-:Y:S01]  /*4b70*/  FADD.FTZ R8, R8, R9 ;  /* 0x0000000908087221 */ /* 0x000fe20000010000 */
[----:B------:R-:W-:Y:S02]  /*4b80*/  HADD2.F32 R17, -RZ, R17.H1_H1 ;  /* 0x30000011ff117230 */ /* 0x000fe40000004100 */
        /* <DEDUP_REMOVED lines=18> */
[C---:B------:R-:W-:Y:S02]  /*4cb0*/  PRMT R8, R24.reuse, 0x7632, R8 ;  /* 0x0000763218087816 */ /* 0x040fe40000000008 */
[----:B------:R-:W-:Y:S02]  /*4cc0*/  ISETP.GE.AND P4, PT, R9, UR16, PT ;  /* 0x0000001009007c0c */ /* 0x000fe4000bf86270 */
[----:B------:R-:W-:Y:S02]  /*4cd0*/  SEL R24, R24, RZ, !P6 ;  /* 0x000000ff18187207 */ /* 0x000fe40007000000 */
[----:B------:R-:W-:-:S02]  /*4ce0*/  ISETP.GE.AND P3, PT, R11, UR16, PT ;  /* 0x000000100b007c0c */ /* 0x000fc4000bf66270 */
        /* <DEDUP_REMOVED lines=16> */
.L_x_22269:
[----:B------:R-:W-:Y:S05]  /*4df0*/  BSYNC.RECONVERGENT B1 ;  /* 0x0000000000017941 */ /* 0x000fea0003800200 */
.L_x_22268:
[----:B------:R-:W-:Y:S01]  /*4e00*/  HMUL2 R12, R44, R25 ;  /* 0x000000192c0c7232 */ /* 0x000fe20000000000 */
[----:B------:R-:W-:Y:S01]  /*4e10*/  IADD3 R10, PT, PT, R36, 0x3, RZ ;  /* 0x00000003240a7810 */ /* 0x000fe20007ffe0ff */
[----:B------:R-:W-:Y:S01]  /*4e20*/  VIADD R7, R7, 0x40 ;  /* 0x0000004007077836 */ /* 0x000fe20000000000 */
        /* <DEDUP_REMOVED lines=14> */
.L_x_22253:
[----:B------:R-:W-:Y:S05]  /*4f10*/  BSYNC.RECONVERGENT B0 ;  /* 0x0000000000007941 */ /* 0x000fea0003800200 */
.L_x_22252:
[----:B------:R-:W3:Y:S01]  /*4f20*/  SHFL.BFLY PT, R3, R42, 0x1, 0x1f ;  /* 0x0c201f002a037f89 */ /* 0x000ee200000e0000 */
[C---:B0-----:R-:W-:Y:S01]  /*4f30*/  LOP3.LUT R13, R4.reuse, 0x1, RZ, 0xc0, !PT ;  /* 0x00000001040d7812 */ /* 0x041fe200078ec0ff */
[----:B------:R-:W-:Y:S02]  /*4f40*/  BSSY.RECONVERGENT B0, `(.L_x_22271) ;  /* 0x0000024000007945 */ /* 0x000fe40003800200 */
[----:B------:R-:W0:Y:S01]  /*4f50*/  SHFL.BFLY PT, R8, R41, 0x1, 0x1f ;  /* 0x0c201f0029087f89 */ /* 0x000e2200000e0000 */
[----:B------:R-:W-:Y:S02]  /*4f60*/  ISETP.NE.AND P3, PT, R13, RZ, PT ;  /* 0x000000ff0d00720c */ /* 0x000fe40003f65270 */
[----:B------:R-:W-:Y:S01]  /*4f70*/  LOP3.LUT R13, R4, 0x3c0, RZ, 0xc0, !PT ;  /* 0x000003c0040d7812 */ /* 0x000fe200078ec0ff */
[----:B------:R-:W4:Y:S03]  /*4f80*/  SHFL.BFLY PT, R7, R40, 0x1, 0x1f ;  /* 0x0c201f0028077f89 */ /* 0x000f2600000e0000 */
[----:B------:R-:W-:Y:S01]  /*4f90*/  ISETP.NE.OR P0, PT, R13, 0x40, P3 ;  /* 0x000000400d00780c */ /* 0x000fe20001f05670 */
[----:B------:R-:W1:Y:S04]  /*4fa0*/  SHFL.BFLY PT, R10, R39, 0x1, 0x1f ;  /* 0x0c201f00270a7f89 */ /* 0x000e6800000e0000 */
[----:B------:R-:W2:Y:S04]  /*4fb0*/  SHFL.BFLY PT, R9, R38, 0x1, 0x1f ;  /* 0x0c201f0026097f89 */ /* 0x000ea800000e0000 */
[----:B------:R-:W2:Y:S04]  /*4fc0*/  SHFL.BFLY PT, R12, R37, 0x1, 0x1f ;  /* 0x0c201f00250c7f89 */ /* 0x000ea800000e0000 */
[----:B------:R-:W2:Y:S01]  /*4fd0*/  SHFL.BFLY PT, R14, R5, 0x1, 0x1f ;  /* 0x0c201f00050e7f89 */ /* 0x000ea200000e0000 */
[----:B---3--:R-:W-:Y:S01]  /*4fe0*/  FADD.FTZ R42, R3, R42 ;  /* 0x0000002a032a7221 */ /* 0x008fe20000010000 */
[----:B------:R-:W-:-:S02]  /*4ff0*/  SHF.R.U32.HI R3, RZ, 0x1, R2 ;  /* 0x00000001ff037819 */ /* 0x000fc40000011602 */
[----:B------:R-:W3:Y:S01]  /*5000*/  SHFL.BFLY PT, R11, R6, 0x1, 0x1f ;  /* 0x0c201f00060b7f89 */ /* 0x000ee200000e0000 */
[----:B0-----:R-:W-:Y:S01]  /*5010*/  FADD.FTZ R41, R8, R41 ;  /* 0x0000002908297221 */ /* 0x001fe20000010000 */
[----:B------:R-:W-:Y:S01]  /*5020*/  LEA R0, R0, R3, 0x7 ;  /* 0x0000000300007211 */ /* 0x000fe200078e38ff */
[----:B------:R-:W-:Y:S01]  /*5030*/  BAR.SYNC.DEFER_BLOCKING 0x0 ;  /* 0x0000000000007b1d */ /* 0x000fe20000010000 */
[----:B----4-:R-:W-:Y:S01]  /*5040*/  FADD.FTZ R7, R7, R40 ;  /* 0x0000002807077221 */ /* 0x010fe20000010000 */
[----:B-1----:R-:W-:Y:S01]  /*5050*/  FADD.FTZ R10, R10, R39 ;  /* 0x000000270a0a7221 */ /* 0x002fe20000010000 */
[----:B--2---:R-:W-:Y:S01]  /*5060*/  FADD.FTZ R9, R9, R38 ;  /* 0x0000002609097221 */ /* 0x004fe20000010000 */
[----:B------:R-:W-:Y:S01]  /*5070*/  FADD.FTZ R12, R12, R37 ;  /* 0x000000250c0c7221 */ /* 0x000fe20000010000 */
        /* <DEDUP_REMOVED lines=16> */
.L_x_22272:
[----:B------:R-:W-:Y:S05]  /*5180*/  BSYNC.RECONVERGENT B0 ;  /* 0x0000000000007941 */ /* 0x000fea0003800200 */
.L_x_22271:
        /* <DEDUP_REMOVED lines=29> */
.L_x_22274:
[----:B------:R-:W-:Y:S05]  /*5360*/  BSYNC.RECONVERGENT B0 ;  /* 0x0000000000007941 */ /* 0x000fea0003800200 */
.L_x_22273:
        /* <DEDUP_REMOVED lines=12> */
.L_x_22276:
[----:B------:R-:W-:Y:S05]  /*5430*/  BSYNC.RECONVERGENT B0 ;  /* 0x0000000000007941 */ /* 0x000fea0003800200 */
.L_x_22275:
        /* <DEDUP_REMOVED lines=19> */
.L_x_22278:
[----:B------:R-:W-:Y:S05]  /*5570*/  BSYNC.RECONVERGENT B0 ;  /* 0x0000000000007941 */ /* 0x000fea0003800200 */
.L_x_22277:
[----:B------:R-:W-:Y:S06]  /*5580*/  BAR.SYNC.DEFER_BLOCKING 0x0 ;  /* 0x0000000000007b1d */ /* 0x000fec0000010000 */
[----:B------:R-:W-:Y:S05]  /*5590*/  @P4 EXIT ;  /* 0x000000000000494d */ /* 0x000fea0003800000 */
[----:B------:R-:W-:-:S04]  /*55a0*/  UIMAD UR4, UR11, UR18, UR15 ;  /* 0x000000120b0472a4 */ /* 0x000fc8000f8e020f */
[----:B------:R-:W-:Y:S01]  /*55b0*/  UIMAD UR4, UR4, UR17, URZ ;  /* 0x00000011040472a4 */ /* 0x000fe2000f8e02ff */
[----:B------:R-:W-:Y:S11]  /*55c0*/  @P3 EXIT ;  /* 0x000000000000394d */ /* 0x000ff60003800000 */
[----:B------:R-:W1:Y:S01]  /*55d0*/  LDCU.64 UR8, c[0x0][0x390] ;  /* 0x00007200ff0877ac */ /* 0x000e620008000a00 */
[--C-:B------:R-:W-:Y:S02]  /*55e0*/  SHF.R.U32.HI R0, RZ, 0x1, R4.reuse ;  /* 0x00000001ff007819 */ /* 0x100fe40000011604 */
        /* <DEDUP_REMOVED lines=24> */
.L_x_22227:
[----:B------:R-:W-:Y:S01]  /*5770*/  HFMA2 R15, -RZ, RZ, 0, 5.9604644775390625e-08 ;  /* 0x00000001ff0f7431 */ /* 0x000fe200000001ff */
[----:B------:R-:W-:Y:S01]  /*5780*/  BSSY B1, `(.L_x_22279) ;  /* 0x0000007000017945 */ /* 0x000fe20003800000 */
[----:B------:R-:W-:Y:S01]  /*5790*/  MOV R10, R3 ;  /* 0x00000003000a7202 */ /* 0x000fe20000000f00 */
[----:B------:R-:W-:Y:S01]  /*57a0*/  IMAD.MOV.U32 R14, RZ, RZ, -0x1 ;  /* 0xffffffffff0e7424 */ /* 0x000fe200078e00ff */
[----:B------:R-:W-:-:S07]  /*57b0*/  MOV R17, 0x1f ;  /* 0x0000001f00117802 */ /* 0x000fce0000000f00 */
[----:B------:R-:W-:Y:S05]  /*57c0*/  WARPSYNC.COLLECTIVE R14, `(.L_x_22280) ;  /* 0x000000000e087348 */ /* 0x000fea0003c00000 */
[----:B------:R0:W1:Y:S02]  /*57d0*/  SHFL.BFLY P2, R13, R10, R15, R17 ;  /* 0x0c00000f0a0d7389 */ /* 0x0000640000040011 */
[----:B01----:R-:W-:Y:S05]  /*57e0*/  ENDCOLLECTIVE ;  /* 0x000000000000791b */ /* 0x003fea0003800000 */
.L_x_22280:
[----:B------:R-:W-:Y:S05]  /*57f0*/  BSYNC B1 ;  /* 0x0000000000017941 */ /* 0x000fea0003800000 */
.L_x_22279:
[----:B------:R-:W-:Y:S01]  /*5800*/  MOV R0, R13 ;  /* 0x0000000d00007202 */ /* 0x000fe20000000f00 */
[----:B------:R-:W-:Y:S06]  /*5810*/  BRA `(.L_x_22281) ;  /* 0xffffffbc00fc7947 */ /* 0x000fec000383ffff */
.L_x_22229:
[----:B------:R-:W-:Y:S01]  /*5820*/  HFMA2 R15, -RZ, RZ, 0, 9.5367431640625e-07 ;  /* 0x00000010ff0f7431 */ /* 0x000fe200000001ff */
[----:B------:R-:W-:Y:S01]  /*5830*/  BSSY B0, `(.L_x_22282) ;  /* 0x0000007000007945 */ /* 0x000fe20003800000 */
[----:B------:R-:W-:Y:S01]  /*5840*/  MOV R10, R73 ;  /* 0x00000049000a7202 */ /* 0x000fe20000000f00 */
[----:B------:R-:W-:Y:S01]  /*5850*/  IMAD.MOV.U32 R17, RZ, RZ, 0x1f ;  /* 0x0000001fff117424 */ /* 0x000fe200078e00ff */
[----:B------:R-:W-:-:S07]  /*5860*/  MOV R14, 0xffffffff ;  /* 0xffffffff000e7802 */ /* 0x000fce0000000f00 */
[----:B-----5:R-:W-:Y:S05]  /*5870*/  WARPSYNC.COLLECTIVE R14, `(.L_x_22283) ;  /* 0x000000000e087348 */ /* 0x020fea0003c00000 */
[----:B------:R0:W1:Y:S02]  /*5880*/  SHFL.BFLY P2, R13, R10, R15, R17 ;  /* 0x0c00000f0a0d7389 */ /* 0x0000640000040011 */
[----:B01---5:R-:W-:Y:S05]  /*5890*/  ENDCOLLECTIVE ;  /* 0x000000000000791b */ /* 0x023fea0003800000 */
.L_x_22283:
[----:B------:R-:W-:Y:S05]  /*58a0*/  BSYNC B0 ;  /* 0x0000000000007941 */ /* 0x000fea0003800000 */
.L_x_22282:
[----:B------:R-:W-:Y:S01]  /*58b0*/  MOV R10, R13 ;  /* 0x0000000d000a7202 */ /* 0x000fe20000000f00 */
[----:B------:R-:W-:Y:S02]  /*58c0*/  HFMA2 R15, -RZ, RZ, 0, 4.76837158203125e-07 ;  /* 0x00000008ff0f7431 */ /* 0x000fe400000001ff */
[----:B------:R-:W-:Y:S01]  /*58d0*/  IMAD.MOV.U32 R17, RZ, RZ, 0x1f ;  /* 0x0000001fff117424 */ /* 0x000fe200078e00ff */
[----:B------:R-:W-:Y:S02]  /*58e0*/  MOV R14, 0xffffffff ;  /* 0xffffffff000e7802 */ /* 0x000fe40000000f00 */
[----:B------:R-:W-:-:S07]  /*58f0*/  FMNMX.FTZ R10, R10, R73, !PT ;  /* 0x000000490a0a7209 */ /* 0x000fce0007810000 */
[----:B------:R-:W-:Y:S05]  /*5900*/  WARPSYNC.COLLECTIVE R14, `(.L_x_22284) ;  /* 0x000000000e087348 */ /* 0x000fea0003c00000 */
[----:B------:R0:W1:Y:S02]  /*5910*/  SHFL.BFLY P2, R13, R10, R15, R17 ;  /* 0x0c00000f0a0d7389 */ /* 0x0000640000040011 */
[----:B01----:R-:W-:Y:S05]  /*5920*/  ENDCOLLECTIVE ;  /* 0x000000000000791b */ /* 0x003fea0003800000 */
.L_x_22284:
[----:B------:R-:W-:Y:S01]  /*5930*/  IMAD.MOV.U32 R15, RZ, RZ, 0x4 ;  /* 0x00000004ff0f7424 */ /* 0x000fe200078e00ff */
[----:B------:R-:W-:-:S04]  /*5940*/  MOV R11, R13 ;  /* 0x0000000d000b7202 */ /* 0x000fc80000000f00 */
[----:B------:R-:W-:-:S04]  /*5950*/  FMNMX.FTZ R11, R10, R11, !PT ;  /* 0x0000000b0a0b7209 */ /* 0x000fc80007810000 */
[----:B------:R-:W-:-:S07]  /*5960*/  MOV R10, R11 ;  /* 0x0000000b000a7202 */ /* 0x000fce0000000f00 */
[----:B------:R-:W-:Y:S05]  /*5970*/  WARPSYNC.COLLECTIVE R14, `(.L_x_22285) ;  /* 0x000000000e087348 */ /* 0x000fea0003c00000 */
[----:B------:R0:W1:Y:S02]  /*5980*/  SHFL.BFLY P2, R13, R10, R15, R17 ;  /* 0x0c00000f0a0d7389 */ /* 0x0000640000040011 */
[----:B01----:R-:W-:Y:S05]  /*5990*/  ENDCOLLECTIVE ;  /* 0x000000000000791b */ /* 0x003fea0003800000 */
.L_x_22285:
[----:B------:R-:W-:Y:S01]  /*59a0*/  HFMA2 R15, -RZ, RZ, 0, 1.1920928955078125e-07 ;  /* 0x00000002ff0f7431 */ /* 0x000fe200000001ff */
[----:B------:R-:W-:-:S04]  /*59b0*/  MOV R12, R13 ;  /* 0x0000000d000c7202 */ /* 0x000fc80000000f00 */
[----:B------:R-:W-:-:S04]  /*59c0*/  FMNMX.FTZ R12, R11, R12, !PT ;  /* 0x0000000c0b0c7209 */ /* 0x000fc80007810000 */
[----:B------:R-:W-:-:S07]  /*59d0*/  MOV R10, R12 ;  /* 0x0000000c000a7202 */ /* 0x000fce0000000f00 */
[----:B------:R-:W-:Y:S05]  /*59e0*/  WARPSYNC.COLLECTIVE R14, `(.L_x_22286) ;  /* 0x000000000e087348 */ /* 0x000fea0003c00000 */
[----:B------:R0:W1:Y:S02]  /*59f0*/  SHFL.BFLY P2, R13, R10, R15, R17 ;  /* 0x0c00000f0a0d7389 */ /* 0x0000640000040011 */
[----:B01----:R-:W-:Y:S05]  /*5a00*/  ENDCOLLECTIVE ;  /* 0x000000000000791b */ /* 0x003fea0003800000 */
.L_x_22286:
[----:B------:R-:W-:Y:S05]  /*5a10*/  BRA `(.L_x_22287) ;  /* 0xffffffc000387947 */ /* 0x000fea000383ffff */
.L_x_22288:
        /* <DEDUP_REMOVED lines=14> */
.L_x_27564:


//--------------------- .text._ZN4vllm25paged_attention_v2_kernelIttLi120ELi16ELi128ELNS_18Fp8KVCacheDataTypeE0ELb0ELi512EEEvPfS2_PT_PKS3_PKT0_S9_ifPKiSB_iPKfiiiSD_SD_iiiii --------------------------
	.section	.text._ZN4vllm25paged_attention_v2_kernelIttLi120ELi16ELi128ELNS_18Fp8KVCacheDataTypeE0ELb0ELi512EEEvPfS2_PT_PKS3_PKT0_S9_ifPKiSB_iPKfiiiSD_SD_iiiii,"ax",@progbits
	.align	128
        .global         _ZN4vllm25paged_attention_v2_kernelIttLi120ELi16ELi128ELNS_18Fp8KVCacheDataTypeE0ELb0ELi512EEEvPfS2_PT_PKS3_PKT0_S9_ifPKiSB_iPKfiiiSD_SD_iiiii
        .type           _ZN4vllm25paged_attention_v2_kernelIttLi120ELi16ELi128ELNS_18Fp8KVCacheDataTypeE0ELb0ELi512EEEvPfS2_PT_PKS3_PKT0_S9_ifPKiSB_iPKfiiiSD_SD_iiiii,@function
        .size           _ZN4vllm25paged_attention_v2_kernelIttLi120ELi16ELi128ELNS_18Fp8KVCacheDataTypeE0ELb0ELi512EEEvPfS2_PT_PKS3_PKT0_S9_ifPKiSB_iPKfiiiSD_SD_iiiii,(.L_x_27565 - _ZN4vllm25paged_attention_v2_kernelIttLi120ELi16ELi128ELNS_18Fp8KVCacheDataTypeE0ELb0ELi512EEEvPfS2_PT_PKS3_PKT0_S9_ifPKiSB_iPKfiiiSD_SD_iiiii)
        .other          _ZN4vllm25paged_attention_v2_kernelIttLi120ELi16ELi128ELNS_18Fp8KVCacheDataTypeE0ELb0ELi512EEEvPfS2_PT_PKS3_PKT0_S9_ifPKiSB_iPKfiiiSD_SD_iiiii,@"STO_CUDA_ENTRY STV_DEFAULT"
_ZN4vllm25paged_attention_v2_kernelIttLi120ELi16ELi128ELNS_18Fp8KVCacheDataTypeE0ELb0ELi512EEEvPfS2_PT_PKS3_PKT0_S9_ifPKiSB_iPKfiiiSD_SD_iiiii:
.text._ZN4vllm25paged_attention_v2_kernelIttLi120ELi16ELi128ELNS_18Fp8KVCacheDataTypeE0ELb0ELi512EEEvPfS2_PT_PKS3_PKT0_S9_ifPKiSB_iPKfiiiSD_SD_iiiii:
        /* <DEDUP_REMOVED lines=32> */
[----:B------:R-:W-:Y:S01]  /*0200*/  BSSY B0, `(.L_x_22289) ;  /* 0x0000168000007945 */ /* 0x000fe20003800000 */
        /* <DEDUP_REMOVED lines=10> */
[----:B------:R-:W3:Y:S01]  /*02b0*/  @!P0 LDG.E.64.CONSTANT R2, desc[UR18][R2.64] ;  /* 0x0000001202028981 */ /* 0x000ee2000c1e9b00 */
[----:B----4-:R-:W4:Y:S01]  /*02c0*/  MUFU.RCP R8, R8 ;  /* 0x0000000800087308 */ /* 0x010f220000001000 */
[----:B------:R-:W-:Y:S01]  /*02d0*/  PLOP3.LUT P1, PT, PT, PT, UP0, 0x80, 0x8 ;  /* 0x000000000008781c */ /* 0x000fe20003f2f008 */
[----:B-1----:R-:W-:-:S06]  /*02e0*/  @UP0 UIMAD.WIDE.U32 UR4, UR13, 0x4, UR4 ;  /* 0x000000040d0408a5 */ /* 0x002fcc000f8e0004 */
[----:B------:R-:W-:Y:S01]  /*02f0*/  IMAD.U32 R4, RZ, RZ, UR4 ;  /* 0x00000004ff047e24 */ /* 0x000fe2000f8e00ff */
[----:B------:R-:W-:-:S05]  /*0300*/  MOV R5, UR5 ;  /* 0x0000000500057c02 */ /* 0x000fca0008000f00 */
[----:B------:R0:W5:Y:S01]  /*0310*/  @P1 LDG.E.CONSTANT R69, desc[UR18][R4.64] ;  /* 0x0000001204451981 */ /* 0x000162000c1e9900 */
[----:B------:R-:W-:Y:S01]  /*0320*/  UIADD3 UR4, UPT, UPT, UR17, 0xf, URZ ;  /* 0x0000000f11047890 */ /* 0x000fe2000fffe0ff */
[----:B------:R-:W-:Y:S01]  /*0330*/  IMAD.MOV.U32 R68, RZ, RZ, -0x800001 ;  /* 0xff7fffffff447424 */ /* 0x000fe200078e00ff */
[----:B------:R-:W-:Y:S01]  /*0340*/  ULEA UR5, UR9, 0x20, 0x5 ;  /* 0x0000002009057891 */ /* 0x000fe2000f8e28ff */
[----:B----4-:R-:W-:Y:S01]  /*0350*/  VIADD R6, R8, 0xffffffe ;  /* 0x0ffffffe08067836 */ /* 0x010fe20000000000 */
[----:B------:R-:W-:-:S03]  /*0360*/  USHF.R.U32.HI UR4, URZ, 0x4, UR4 ;  /* 0x00000004ff047899 */ /* 0x000fc60008011604 */
[----:B------:R1:W4:Y:S01]  /*0370*/  F2I.FTZ.U32.TRUNC.NTZ R7, R6 ;  /* 0x0000000600077305 */ /* 0x000322000021f000 */
[----:B------:R-:W-:Y:S01]  /*0380*/  UISETP.LT.U32.AND UP0, UPT, UR4, UR5, UPT ;  /* 0x000000050400728c */ /* 0x000fe2000bf01070 */
[----:B0-----:R-:W-:-:S03]  /*0390*/  IABS R4, UR14 ;  /* 0x0000000e00047c13 */ /* 0x001fc60008000000 */
[----:B------:R-:W-:Y:S02]  /*03a0*/  USEL UR10, UR4, UR5, UP0 ;  /* 0x00000005040a7287 */ /* 0x000fe40008000000 */
[----:B------:R-:W-:Y:S01]  /*03b0*/  UIMAD UR4, UR8, UR6, URZ ;  /* 0x00000006080472a4 */ /* 0x000fe2000f8e02ff */
[----:B-1----:R-:W-:Y:S01]  /*03c0*/  IMAD.MOV.U32 R6, RZ, RZ, RZ ;  /* 0x000000ffff067224 */ /* 0x002fe200078e00ff */
[----:B----4-:R-:W-:-:S05]  /*03d0*/  IADD3 R12, PT, PT, RZ, -R7, RZ ;  /* 0x80000007ff0c7210 */ /* 0x010fca0007ffe0ff */
        /* <DEDUP_REMOVED lines=10> */
[----:B------:R-:W-:Y:S01]  /*0480*/  LOP3.LUT R4, R10, UR14, RZ, 0x3c, !PT ;  /* 0x0000000e0a047c12 */ /* 0x000fe2000f8e3cff */
[----:B------:R-:W0:Y:S03]  /*0490*/  S2R R9, SR_CgaCtaId ;  /* 0x0000000000097919 */ /* 0x000e260000008800 */
[----:B------:R-:W-:-:S07]  /*04a0*/  ISETP.GE.AND P3, PT, R4, RZ, PT ;  /* 0x000000ff0400720c */ /* 0x000fce0003f66270 */
[----:B------:R-:W-:-:S05]  /*04b0*/  @P1 VIADD R7, R7, 0x1 ;  /* 0x0000000107071836 */ /* 0x000fca0000000000 */
[----:B------:R-:W-:-:S05]  /*04c0*/  MOV R12, R7 ;  /* 0x00000007000c7202 */ /* 0x000fca0000000f00 */
[----:B------:R-:W-:Y:S01]  /*04d0*/  @!P3 IMAD.MOV R12, RZ, RZ, -R12 ;  /* 0x000000ffff0cb224 */ /* 0x000fe200078e0a0c */
[----:B------:R-:W-:-:S04]  /*04e0*/  @!P2 LOP3.LUT R12, RZ, R10, RZ, 0x33, !PT ;  /* 0x0000000aff0ca212 */ /* 0x000fc800078e33ff */
[----:B------:R-:W-:Y:S02]  /*04f0*/  IABS R7, R12 ;  /* 0x0000000c00077213 */ /* 0x000fe40000000000 */
[----:B------:R-:W-:Y:S02]  /*0500*/  LOP3.LUT R10, R12, UR13, RZ, 0x3c, !PT ;  /* 0x0000000d0c0a7c12 */ /* 0x000fe4000f8e3cff */
[----:B------:R-:W1:Y:S02]  /*0510*/  I2F.RP R6, R7 ;  /* 0x0000000700067306 */ /* 0x000e640000209400 */
[----:B------:R-:W-:-:S06]  /*0520*/  ISETP.GE.AND P3, PT, R10, RZ, PT ;  /* 0x000000ff0a00720c */ /* 0x000fcc0003f66270 */
[----:B-1----:R-:W1:Y:S02]  /*0530*/  MUFU.RCP R6, R6 ;  /* 0x0000000600067308 */ /* 0x002e640000001000 */
[----:B-1----:R-:W-:Y:S02]  /*0540*/  IADD3 R4, PT, PT, R6, 0xffffffe, RZ ;  /* 0x0ffffffe06047810 */ /* 0x002fe40007ffe0ff */
[----:B------:R-:W-:-:S04]  /*0550*/  IABS R6, UR13 ;  /* 0x0000000d00067c13 */ /* 0x000fc80008000000 */
[----:B------:R1:W4:Y:S02]  /*0560*/  F2I.FTZ.U32.TRUNC.NTZ R5, R4 ;  /* 0x0000000400057305 */ /* 0x000324000021f000 */
[----:B-1----:R-:W-:Y:S02]  /*0570*/  HFMA2 R4, -RZ, RZ, 0, 0 ;  /* 0x00000000ff047431 */ /* 0x002fe400000001ff */
[----:B----4-:R-:W-:-:S04]  /*0580*/  IMAD.MOV R8, RZ, RZ, -R5 ;  /* 0x000000ffff087224 */ /* 0x010fc800078e0a05 */
[----:B------:R-:W-:Y:S01]  /*0590*/  IMAD R11, R8, R7, RZ ;  /* 0x00000007080b7224 */ /* 0x000fe200078e02ff */
[----:B------:R-:W-:-:S03]  /*05a0*/  IABS R8, R12 ;  /* 0x0000000c00087213 */ /* 0x000fc60000000000 */
[----:B------:R-:W-:-:S04]  /*05b0*/  IMAD.HI.U32 R5, R5, R11, R4 ;  /* 0x0000000b05057227 */ /* 0x000fc800078e0004 */
[----:B------:R-:W-:Y:S02]  /*05c0*/  IMAD.MOV R4, RZ, RZ, -R8 ;  /* 0x000000ffff047224 */ /* 0x000fe400078e0a08 */
[----:B------:R-:W-:Y:S01]  /*05d0*/  IMAD.HI.U32 R61, R5, R6, RZ ;  /* 0x00000006053d7227 */ /* 0x000fe200078e00ff */
[----:B------:R-:W-:-:S03]  /*05e0*/  LOP3.LUT R5, R0, 0x1, RZ, 0xc0, !PT ;  /* 0x0000000100057812 */ /* 0x000fc600078ec0ff */
[----:B------:R-:W-:Y:S01]  /*05f0*/  IMAD R4, R61, R4, R6 ;  /* 0x000000043d047224 */ /* 0x000fe200078e0206 */
[----:B------:R-:W-:-:S04]  /*0600*/  MOV R6, 0x400 ;  /* 0x0000040000067802 */ /* 0x000fc80000000f00 */
[----:B------:R-:W-:Y:S02]  /*0610*/  ISETP.GT.U32.AND P2, PT, R7, R4, PT ;  /* 0x000000040700720c */ /* 0x000fe40003f44070 */
[----:B0-----:R-:W-:-:S05]  /*0620*/  LEA R8, R9, R6, 0x18 ;  /* 0x0000000609087211 */ /* 0x001fca00078ec0ff */
[----:B------:R-:W-:Y:S01]  /*0630*/  IMAD R8, R5, 0x78, R8 ;  /* 0x0000007805087824 */ /* 0x000fe200078e0208 */
[--C-:B------:R-:W-:Y:S02]  /*0640*/  SHF.R.U32.HI R5, RZ, 0x1, R0.reuse ;  /* 0x00000001ff057819 */ /* 0x100fe40000011600 */
[----:B------:R-:W-:-:S03]  /*0650*/  SHF.R.U32.HI R0, RZ, 0x5, R0 ;  /* 0x00000005ff007819 */ /* 0x000fc60000011600 */
[-C--:B------:R-:W-:Y:S01]  /*0660*/  @!P2 IADD3 R4, PT, PT, R4, -R7.reuse, RZ ;  /* 0x800000070404a210 */ /* 0x080fe20007ffe0ff */
[----:B------:R-:W-:Y:S02]  /*0670*/  @!P2 VIADD R61, R61, 0x1 ;  /* 0x000000013d3da836 */ /* 0x000fe40000000000 */
[----:B------:R-:W-:Y:S01]  /*0680*/  @!P0 IMAD R8, R5, 0x8, R8 ;  /* 0x0000000805088824 */ /* 0x000fe200078e0208 */
[----:B------:R-:W-:Y:S02]  /*0690*/  ISETP.GE.U32.AND P1, PT, R4, R7, PT ;  /* 0x000000070400720c */ /* 0x000fe40003f26070 */
[----:B------:R-:W-:-:S05]  /*06a0*/  MOV R7, UR9 ;  /* 0x0000000900077c02 */ /* 0x000fca0008000f00 */
[----:B------:R-:W-:-:S06]  /*06b0*/  IMAD R64, R7, 0x20, R0 ;  /* 0x0000002007407824 */ /* 0x000fcc00078e0200 */
        /* <DEDUP_REMOVED lines=8> */
[----:B------:R-:W0:Y:S01]  /*0740*/  LDCU UR5, c[0x0][0x3e0] ;  /* 0x00007c00ff0577ac */ /* 0x000e220008000800 */
[C---:B------:R-:W-:Y:S01]  /*0750*/  IMAD.SHL.U32 R4, R5.reuse, 0x4, RZ ;  /* 0x0000000405047824 */ /* 0x040fe200078e00ff */
[----:B------:R-:W-:Y:S01]  /*0760*/  MOV R11, UR4 ;  /* 0x00000004000b7c02 */ /* 0x000fe20008000f00 */
[----:B------:R-:W-:Y:S01]  /*0770*/  IMAD.WIDE.U32 R2, R64, 0x4, RZ ;  /* 0x0000000440027825 */ /* 0x000fe200078e00ff */
[----:B------:R-:W1:Y:S01]  /*0780*/  LDCU.64 UR20, c[0x0][0x3b8] ;  /* 0x00007700ff1477ac */ /* 0x000e620008000a00 */
[----:B------:R-:W-:Y:S02]  /*0790*/  IADD3 R6, PT, PT, R6, 0x110, RZ ;  /* 0x0000011006067810 */ /* 0x000fe40007ffe0ff */
[----:B------:R-:W-:Y:S01]  /*07a0*/  LOP3.LUT R7, R4, 0x3c, RZ, 0xc0, !PT ;  /* 0x0000003c04077812 */ /* 0x000fe200078ec0ff */
[----:B------:R-:W-:Y:S01]  /*07b0*/  IMAD.MOV.U32 R68, RZ, RZ, -0x800001 ;  /* 0xff7fffffff447424 */ /* 0x000fe200078e00ff */
[C---:B------:R-:W-:Y:S01]  /*07c0*/  LOP3.LUT R4, R5.reuse, 0xf, RZ, 0xc0, !PT ;  /* 0x0000000f05047812 */ /* 0x040fe200078ec0ff */
[----:B------:R-:W-:Y:S01]  /*07d0*/  IMAD.SHL.U32 R5, R5, 0x8, RZ ;  /* 0x0000000805057824 */ /* 0x000fe200078e00ff */
[C---:B------:R-:W-:Y:S01]  /*07e0*/  LEA R66, R0.reuse, R7, 0x6 ;  /* 0x0000000700427211 */ /* 0x040fe200078e30ff */
[----:B------:R-:W-:Y:S01]  /*07f0*/  IMAD.WIDE R2, R11, 0x4, R2 ;  /* 0x000000040b027825 */ /* 0x000fe200078e0202 */
[----:B------:R-:W-:-:S02]  /*0800*/  LEA R7, R0, UR7, 0x4 ;  /* 0x0000000700077c11 */ /* 0x000fc4000f8e20ff */
[----:B------:R-:W-:Y:S02]  /*0810*/  LOP3.LUT R5, R5, 0x78, RZ, 0xc0, !PT ;  /* 0x0000007805057812 */ /* 0x000fe400078ec0ff */
[----:B------:R-:W-:Y:S01]  /*0820*/  LEA R9, R9, R6, 0x18 ;  /* 0x0000000609097211 */ /* 0x000fe200078ec0ff */
[----:B0-----:R-:W-:Y:S02]  /*0830*/  IMAD R0, R61, UR5, RZ ;  /* 0x000000053d007c24 */ /* 0x001fe4000f8e02ff */
[----:B------:R-:W-:Y:S01]  /*0840*/  IMAD.IADD R4, R4, 0x1, R7 ;  /* 0x0000000104047824 */ /* 0x000fe200078e0207 */
[----:B------:R-:W-:Y:S02]  /*0850*/  IADD3 R66, PT, PT, R66, R9, RZ ;  /* 0x0000000942427210 */ /* 0x000fe40007ffe0ff */
[----:B-1----:R-:W-:Y:S01]  /*0860*/  IADD3 R63, P1, PT, R2, UR20, RZ ;  /* 0x00000014023f7c10 */ /* 0x002fe2000ff3e0ff */
[----:B------:R-:W-:Y:S01]  /*0870*/  VIADD R65, R4, 0x1 ;  /* 0x0000000104417836 */ /* 0x000fe20000000000 */
[----:B------:R-:W-:-:S02]  /*0880*/  IADD3 R70, P0, PT, R0, R5, RZ ;  /* 0x0000000500467210 */ /* 0x000fc40007f1e0ff */
[----:B------:R-:W-:Y:S02]  /*0890*/  IADD3.X R62, PT, PT, R3, UR21, RZ, P1, !PT ;  /* 0x00000015033e7c10 */ /* 0x000fe40008ffe4ff */
[----:B------:R-:W-:Y:S02]  /*08a0*/  IADD3 R67, PT, PT, R4, -UR17, RZ ;  /* 0x8000001104437c10 */ /* 0x000fe4000fffe0ff */
[----:B------:R-:W-:-:S07]  /*08b0*/  LEA.HI.X.SX32 R71, R0, RZ, 0x1, P0 ;  /* 0x000000ff00477211 */ /* 0x000fce00000f0eff */
.L_x_22292:
[----:B------:R-:W-:Y:S01]  /*08c0*/  MOV R4, R63 ;  /* 0x0000003f00047202 */ /* 0x000fe20000000f00 */
[----:B------:R-:W-:-:S05]  /*08d0*/  IMAD.MOV.U32 R5, RZ, RZ, R62 ;  /* 0x000000ffff057224 */ /* 0x000fca00078e003e */
[----:B------:R-:W2:Y:S01]  /*08e0*/  LDG.E.CONSTANT R3, desc[UR18][R4.64] ;  /* 0x0000001204037981 */ /* 0x000ea2000c1e9900 */
[----:B------:R-:W0:Y:S02]  /*08f0*/  S2R R60, SR_TID.X ;  /* 0x00000000003c7919 */ /* 0x000e240000002100 */
[----:B0-----:R-:W-:Y:S01]  /*0900*/  LOP3.LUT R60, R60, 0x1, RZ, 0xc0, !PT ;  /* 0x000000013c3c7812 */ /* 0x001fe200078ec0ff */
        /* <DEDUP_REMOVED lines=15> */
[----:B------:R-:W0:Y:S01]  /*0a00*/  S2R R0, SR_CgaCtaId ;  /* 0x0000000000007919 */ /* 0x000e220000008800 */
[----:B------:R-:W-:-:S02]  /*0a10*/  MOV R3, 0x400 ;  /* 0x0000040000037802 */ /* 0x000fc40000000f00 */
[----:B------:R-:W4:Y:S04]  /*0a20*/  LDG.E.64.CONSTANT R44, desc[UR18][R16.64+0xa00] ;  /* 0x000a0012102c7981 */ /* 0x000f28000c1e9b00 */
[----:B------:R-:W4:Y:S01]  /*0a30*/  LDG.E.64.CONSTANT R52, desc[UR18][R16.64+0xb00] ;  /* 0x000b001210347981 */ /* 0x000f22000c1e9b00 */
[----:B0-----:R-:W-:-:S05]  /*0a40*/  LEA R3, R0, R3, 0x18 ;  /* 0x0000000300037211 */ /* 0x001fca00078ec0ff */
[----:B------:R-:W-:-:S05]  /*0a50*/  IMAD R0, R60, 0x78, R3 ;  /* 0x000000783c007824 */ /* 0x000fca00078e0203 */
[----:B------:R-:W0:Y:S04]  /*0a60*/  LDS.64 R40, [R0+0x8] ;  /* 0x0000080000287984 */ /* 0x000e280000000a00 */
[----:B------:R-:W-:Y:S04]  /*0a70*/  LDS.64 R42, [R0] ;  /* 0x00000000002a7984 */ /* 0x000fe80000000a00 */
[----:B------:R-:W-:Y:S04]  /*0a80*/  LDS.64 R46, [R0+0x10] ;  /* 0x00001000002e7984 */ /* 0x000fe80000000a00 */
[----:B------:R-:W-:Y:S04]  /*0a90*/  LDS.64 R48, [R0+0x18] ;  /* 0x0000180000307984 */ /* 0x000fe80000000a00 */
[----:B------:R-:W1:Y:S01]  /*0aa0*/  LDS.64 R50, [R0+0x20] ;  /* 0x0000200000327984 */ /* 0x000e620000000a00 */
[----:B0-----:R-:W-:-:S02]  /*0ab0*/  HADD2.F32 R2, -RZ, R40.H0_H0 ;  /* 0x20000028ff027230 */ /* 0x001fc40000004100 */
[----:B------:R-:W-:Y:S02]  /*0ac0*/  HADD2.F32 R40, -RZ, R40.H1_H1 ;  /* 0x30000028ff287230 */ /* 0x000fe40000004100 */
[--C-:B-1----:R-:W-:Y:S02]  /*0ad0*/  HADD2.F32 R9, -RZ, R50.reuse.H0_H0 ;  /* 0x20000032ff097230 */ /* 0x102fe40000004100 */
        /* <DEDUP_REMOVED lines=12> */
[--C-:B------:R-:W-:Y:S02]  /*0ba0*/  HADD2.F32 R5, -RZ, R46.reuse.H0_H0 ;  /* 0x2000002eff057230 */ /* 0x100fe40000004100 */
[----:B------:R-:W-:Y:S02]  /*0bb0*/  HADD2.F32 R46, -RZ, R46.H1_H1 ;  /* 0x3000002eff2e7230 */ /* 0x000fe40000004100 */
[----:B------:R-:W-:Y:S02]  /*0bc0*/  HADD2.F32 R54, -RZ, R54.H1_H1 ;  /* 0x30000036ff367230 */ /* 0x000fe40000004100 */
[----:B------:R-:W-:Y:S01]  /*0bd0*/  FFMA.FTZ R4, R5, R4, R2 ;  /* 0x0000000405047223 */ /* 0x000fe20000010002 */
[----:B------:R-:W-:Y:S02]  /*0be0*/  HADD2.F32 R5, -RZ, R48.H0_H0 ;  /* 0x20000030ff057230 */ /* 0x000fe40000004100 */
[----:B------:R-:W-:-:S02]  /*0bf0*/  HADD2.F32 R6, -RZ, R26.H0_H0 ;  /* 0x2000001aff067230 */ /* 0x000fc40000004100 */
[----:B------:R-:W-:Y:S02]  /*0c00*/  FFMA.FTZ R8, R46, R54, R3 ;  /* 0x000000362e087223 */ /* 0x000fe40000010003 */
[----:B------:R-:W0:Y:S01]  /*0c10*/  LDS.64 R2, [R0+0x28] ;  /* 0x0000280000027984 */ /* 0x000e220000000a00 */
[----:B------:R-:W-:Y:S02]  /*0c20*/  HADD2.F32 R26, -RZ, R26.H1_H1 ;  /* 0x3000001aff1a7230 */ /* 0x000fe40000004100 */
[----:B------:R-:W-:Y:S01]  /*0c30*/  FFMA.FTZ R4, R5, R6, R4 ;  /* 0x0000000605047223 */ /* 0x000fe20000010004 */
[----:B------:R-:W-:Y:S01]  /*0c40*/  HADD2.F32 R5, -RZ, R48.H1_H1 ;  /* 0x30000030ff057230 */ /* 0x000fe20000004100 */
[----:B------:R-:W2:Y:S04]  /*0c50*/  LDG.E.64.CONSTANT R6, desc[UR18][R16.64+0xc00] ;  /* 0x000c001210067981 */ /* 0x000ea8000c1e9b00 */
[----:B------:R-:W-:Y:S01]  /*0c60*/  FFMA.FTZ R8, R5, R26, R8 ;  /* 0x0000001a05087223 */ /* 0x000fe20000010008 */
[----:B------:R-:W-:-:S05]  /*0c70*/  HADD2.F32 R5, -RZ, R28.H0_H0 ;  /* 0x2000001cff057230 */ /* 0x000fca0000004100 */
[----:B------:R-:W-:Y:S02]  /*0c80*/  FFMA.FTZ R9, R9, R5, R4 ;  /* 0x0000000509097223 */ /* 0x000fe40000010004 */
[----:B------:R-:W1:Y:S01]  /*0c90*/  LDS.64 R4, [R0+0x30] ;  /* 0x0000300000047984 */ /* 0x000e620000000a00 */
[----:B------:R-:W-:-:S05]  /*0ca0*/  HADD2.F32 R10, -RZ, R28.H1_H1 ;  /* 0x3000001cff0a7230 */ /* 0x000fca0000004100 */
[----:B------:R-:W-:Y:S01]  /*0cb0*/  FFMA.FTZ R10, R11, R10, R8 ;  /* 0x0000000a0b0a7223 */ /* 0x000fe20000010008 */
[----:B------:R-:W-:Y:S02]  /*0cc0*/  HADD2.F32 R11, -RZ, R30.H0_H0 ;  /* 0x2000001eff0b7230 */ /* 0x000fe40000004100 */
[----:B0-----:R-:W-:-:S05]  /*0cd0*/  HADD2.F32 R8, -RZ, R2.H0_H0 ;  /* 0x20000002ff087230 */ /* 0x001fca0000004100 */
[----:B------:R-:W-:Y:S02]  /*0ce0*/  FFMA.FTZ R11, R8, R11, R9 ;  /* 0x0000000b080b7223 */ /* 0x000fe40000010009 */
[----:B------:R-:W0:Y:S01]  /*0cf0*/  LDS.64 R8, [R0+0x38] ;  /* 0x0000380000087984 */ /* 0x000e220000000a00 */
[----:B------:R-:W-:Y:S02]  /*0d00*/  HADD2.F32 R13, -RZ, R2.H1_H1 ;  /* 0x30000002ff0d7230 */ /* 0x000fe40000004100 */
[----:B------:R-:W-:-:S05]  /*0d10*/  HADD2.F32 R2, -RZ, R30.H1_H1 ;  /* 0x3000001eff027230 */ /* 0x000fca0000004100 */
[----:B------:R-:W-:Y:S01]  /*0d20*/  FFMA.FTZ R2, R13, R2, R10 ;  /* 0x000000020d027223 */ /* 0x000fe2000001000a */
[----:B-1----:R-:W-:Y:S02]  /*0d30*/  HADD2.F32 R12, -RZ, R4.H0_H0 ;  /* 0x20000004ff0c7230 */ /* 0x002fe40000004100 */
[----:B------:R-:W-:-:S05]  /*0d40*/  HADD2.F32 R10, -RZ, R32.H0_H0 ;  /* 0x20000020ff0a7230 */ /* 0x000fca0000004100 */
[----:B------:R-:W-:Y:S02]  /*0d50*/  FFMA.FTZ R12, R12, R10, R11 ;  /* 0x0000000a0c0c7223 */ /* 0x000fe4000001000b */
[----:B------:R-:W3:Y:S01]  /*0d60*/  LDG.E.64.CONSTANT R10, desc[UR18][R16.64+0xd00] ;  /* 0x000d0012100a7981 */ /* 0x000ee2000c1e9b00 */
[----:B------:R-:W-:Y:S02]  /*0d70*/  HADD2.F32 R13, -RZ, R4.H1_H1 ;  /* 0x30000004ff0d7230 */ /* 0x000fe40000004100 */
[----:B------:R-:W-:Y:S02]  /*0d80*/  HADD2.F32 R32, -RZ, R32.H1_H1 ;  /* 0x30000020ff207230 */ /* 0x000fe40000004100 */
[----:B------:R-:W-:-:S03]  /*0d90*/  HADD2.F32 R4, -RZ, R34.H0_H0 ;  /* 0x20000022ff047230 */ /* 0x000fc60000004100 */
[----:B------:R-:W-:Y:S01]  /*0da0*/  FFMA.FTZ R2, R13, R32, R2 ;  /* 0x000000200d027223 */ /* 0x000fe20000010002 */
[----:B------:R-:W4:Y:S01]  /*0db0*/  LDG.E.64.CONSTANT R16, desc[UR18][R16.64+0xe00] ;  /* 0x000e001210107981 */ /* 0x000f22000c1e9b00 */
[----:B0-----:R-:W-:-:S05]  /*0dc0*/  HADD2.F32 R13, -RZ, R8.H0_H0 ;  /* 0x20000008ff0d7230 */ /* 0x001fca0000004100 */
[----:B------:R-:W-:Y:S02]  /*0dd0*/  FFMA.FTZ R4, R13, R4, R12 ;  /* 0x000000040d047223 */ /* 0x000fe4000001000c */
[----:B------:R-:W0:Y:S01]  /*0de0*/  LDS.64 R12, [R0+0x40] ;  /* 0x00004000000c7984 */ /* 0x000e220000000a00 */
[----:B------:R-:W-:Y:S02]  /*0df0*/  HADD2.F32 R15, -RZ, R8.H1_H1 ;  /* 0x30000008ff0f7230 */ /* 0x000fe40000004100 */
[----:B------:R-:W-:Y:S02]  /*0e00*/  HADD2.F32 R34, -RZ, R34.H1_H1 ;  /* 0x30000022ff227230 */ /* 0x000fe40000004100 */
[----:B------:R-:W-:-:S03]  /*0e10*/  HADD2.F32 R8, -RZ, R36.H0_H0 ;  /* 0x20000024ff087230 */ /* 0x000fc60000004100 */
[----:B------:R-:W-:Y:S01]  /*0e20*/  FFMA.FTZ R2, R15, R34, R2 ;  /* 0x000000220f027223 */ /* 0x000fe20000010002 */
        /* <DEDUP_REMOVED lines=25> */
[----:B------:R-:W-:-:S05]  /*0fc0*/  HADD2.F32 R52, -RZ, R52.H1_H1 ;  /* 0x30000034ff347230 */ /* 0x000fca0000004100 */
[----:B------:R-:W-:Y:S01]  /*0fd0*/  FFMA.FTZ R2, R25, R52, R2 ;  /* 0x0000003419027223 */ /* 0x000fe20000010002 */
[----:B--2---:R-:W-:Y:S02]  /*0fe0*/  HADD2.F32 R8, -RZ, R6.H0_H0 ;  /* 0x20000006ff087230 */ /* 0x004fe40000004100 */
[----:B0-----:R-:W-:-:S05]  /*0ff0*/  HADD2.F32 R25, -RZ, R22.H0_H0 ;  /* 0x20000016ff197230 */ /* 0x001fca0000004100 */
[----:B------:R-:W-:Y:S02]  /*1000*/  FFMA.FTZ R8, R25, R8, R4 ;  /* 0x0000000819087223 */ /* 0x000fe40000010004 */
[----:B------:R-:W0:Y:S01]  /*1010*/  LDS.64 R24, [R0+0x68] ;  /* 0x0000680000187984 */ /* 0x000e220000000a00 */
[----:B------:R-:W-:Y:S02]  /*1020*/  HADD2.F32 R73, -RZ, R22.H1_H1 ;  /* 0x30000016ff497230 */ /* 0x000fe40000004100 */
[----:B------:R-:W-:-:S05]  /*1030*/  HADD2.F32 R4, -RZ, R6.H1_H1 ;  /* 0x30000006ff047230 */ /* 0x000fca0000004100 */
[----:B------:R-:W-:Y:S01]  /*1040*/  FFMA.FTZ R4, R73, R4, R2 ;  /* 0x0000000449047223 */ /* 0x000fe20000010002 */
[----:B------:R-:W-:Y:S02]  /*1050*/  HADD2.F32 R2, -RZ, R41.H0_H0 ;  /* 0x20000029ff027230 */ /* 0x000fe40000004100 */
[----:B------:R-:W-:Y:S02]  /*1060*/  HADD2.F32 R14, -RZ, R27.H1_H1 ;  /* 0x3000001bff0e7230 */ /* 0x000fe40000004100 */
[----:B---3--:R-:W-:Y:S02]  /*1070*/  HADD2.F32 R6, -RZ, R10.H0_H0 ;  /* 0x2000000aff067230 */ /* 0x008fe40000004100 */
[----:B0-----:R-:W-:-:S05]  /*1080*/  HADD2.F32 R73, -RZ, R24.H0_H0 ;  /* 0x20000018ff497230 */ /* 0x001fca0000004100 */
[----:B------:R-:W-:Y:S01]  /*1090*/  FFMA.FTZ R6, R73, R6, R8 ;  /* 0x0000000649067223 */ /* 0x000fe20000010008 */
[----:B------:R-:W-:Y:S02]  /*10a0*/  HADD2.F32 R73, -RZ, R57.H0_H0 ;  /* 0x20000039ff497230 */ /* 0x000fe40000004100 */
[----:B------:R-:W-:Y:S02]  /*10b0*/  HADD2.F32 R8, -RZ, R41.H1_H1 ;  /* 0x30000029ff087230 */ /* 0x000fe40000004100 */
[----:B------:R-:W-:Y:S02]  /*10c0*/  HADD2.F32 R57, -RZ, R57.H1_H1 ;  /* 0x30000039ff397230 */ /* 0x000fe40000004100 */
[----:B------:R-:W-:Y:S01]  /*10d0*/  FMUL.FTZ R73, R2, R73 ;  /* 0x0000004902497220 */ /* 0x000fe20000410000 */
[----:B------:R-:W-:Y:S02]  /*10e0*/  HADD2.F32 R2, -RZ, R43.H0_H0 ;  /* 0x2000002bff027230 */ /* 0x000fe40000004100 */
[----:B------:R-:W-:-:S02]  /*10f0*/  HADD2.F32 R41, -RZ, R59.H0_H0 ;  /* 0x2000003bff297230 */ /* 0x000fc40000004100 */
[----:B------:R-:W-:Y:S01]  /*1100*/  FMUL.FTZ R12, R8, R57 ;  /* 0x00000039080c7220 */ /* 0x000fe20000410000 */
[----:B------:R-:W-:Y:S02]  /*1110*/  HADD2.F32 R43, -RZ, R43.H1_H1 ;  /* 0x3000002bff2b7230 */ /* 0x000fe40000004100 */
[----:B------:R-:W-:Y:S02]  /*1120*/  HADD2.F32 R8, -RZ, R59.H1_H1 ;  /* 0x3000003bff087230 */ /* 0x000fe40000004100 */
[----:B------:R-:W-:Y:S01]  /*1130*/  FFMA.FTZ R2, R2, R41, R73 ;  /* 0x0000002902027223 */ /* 0x000fe20000010049 */
[----:B------:R-:W-:Y:S02]  /*1140*/  HADD2.F32 R41, -RZ, R47.H0_H0 ;  /* 0x2000002fff297230 */ /* 0x000fe40000004100 */
[----:B------:R-:W-:Y:S01]  /*1150*/  FFMA.FTZ R8, R43, R8, R12 ;  /* 0x000000082b087223 */ /* 0x000fe2000001000c */
[--C-:B------:R-:W-:Y:S02]  /*1160*/  HADD2.F32 R12, -RZ, R55.reuse.H0_H0 ;  /* 0x20000037ff0c7230 */ /* 0x100fe40000004100 */
[----:B------:R-:W-:-:S03]  /*1170*/  HADD2.F32 R55, -RZ, R55.H1_H1 ;  /* 0x30000037ff377230 */ /* 0x000fc60000004100 */
[----:B------:R-:W-:Y:S01]  /*1180*/  FFMA.FTZ R2, R41, R12, R2 ;  /* 0x0000000c29027223 */ /* 0x000fe20000010002 */
[----:B------:R-:W-:Y:S02]  /*1190*/  HADD2.F32 R12, -RZ, R27.H0_H0 ;  /* 0x2000001bff0c7230 */ /* 0x000fe40000004100 */
[----:B------:R-:W-:Y:S02]  /*11a0*/  HADD2.F32 R47, -RZ, R47.H1_H1 ;  /* 0x3000002fff2f7230 */ /* 0x000fe40000004100 */
[--C-:B------:R-:W-:Y:S02]  /*11b0*/  HADD2.F32 R27, -RZ, R49.reuse.H0_H0 ;  /* 0x20000031ff1b7230 */ /* 0x100fe40000004100 */
[----:B------:R-:W-:Y:S02]  /*11c0*/  HADD2.F32 R49, -RZ, R49.H1_H1 ;  /* 0x30000031ff317230 */ /* 0x000fe40000004100 */
[----:B------:R-:W-:Y:S01]  /*11d0*/  FFMA.FTZ R8, R47, R55, R8 ;  /* 0x000000372f087223 */ /* 0x000fe20000010008 */
        /* <DEDUP_REMOVED lines=15> */
[----:B------:R-:W-:Y:S01]  /*12d0*/  FFMA.FTZ R3, R3, R31, R8 ;  /* 0x0000001f03037223 */ /* 0x000fe20000010008 */
[----:B------:R-:W-:-:S02]  /*12e0*/  HADD2.F32 R12, -RZ, R5.H1_H1 ;  /* 0x30000005ff0c7230 */ /* 0x000fc40000004100 */
[----:B------:R-:W-:Y:S02]  /*12f0*/  HADD2.F32 R27, -RZ, R5.H0_H0 ;  /* 0x20000005ff1b7230 */ /* 0x000fe40000004100 */
[----:B------:R-:W-:Y:S02]  /*1300*/  HADD2.F32 R5, -RZ, R35.H0_H0 ;  /* 0x20000023ff057230 */ /* 0x000fe40000004100 */
[----:B------:R-:W-:Y:S01]  /*1310*/  FFMA.FTZ R12, R12, R33, R3 ;  /* 0x000000210c0c7223 */ /* 0x000fe20000010003 */
[----:B------:R-:W-:Y:S02]  /*1320*/  HADD2.F32 R3, -RZ, R9.H0_H0 ;  /* 0x20000009ff037230 */ /* 0x000fe40000004100 */
[----:B------:R-:W-:-:S04]  /*1330*/  FFMA.FTZ R2, R27, R14, R2 ;  /* 0x0000000e1b027223 */ /* 0x000fc80000010002 */
[----:B------:R-:W-:Y:S02]  /*1340*/  FFMA.FTZ R5, R3, R5, R2 ;  /* 0x0000000503057223 */ /* 0x000fe40000010002 */
[----:B------:R0:W1:Y:S01]  /*1350*/  LDS.64 R2, [R0+0x70] ;  /* 0x0000700000027984 */ /* 0x0000620000000a00 */
[----:B------:R-:W-:Y:S02]  /*1360*/  HADD2.F32 R8, -RZ, R13.H0_H0 ;  /* 0x2000000dff087230 */ /* 0x000fe40000004100 */
[----:B------:R-:W-:Y:S02]  /*1370*/  HADD2.F32 R14, -RZ, R37.H0_H0 ;  /* 0x20000025ff0e7230 */ /* 0x000fe40000004100 */
[----:B------:R-:W-:Y:S02]  /*1380*/  HADD2.F32 R35, -RZ, R35.H1_H1 ;  /* 0x30000023ff237230 */ /* 0x000fe40000004100 */
[----:B------:R-:W-:Y:S02]  /*1390*/  HADD2.F32 R9, -RZ, R9.H1_H1 ;  /* 0x30000009ff097230 */ /* 0x000fe40000004100 */
[----:B------:R-:W-:Y:S01]  /*13a0*/  FFMA.FTZ R5, R8, R14, R5 ;  /* 0x0000000e08057223 */ /* 0x000fe20000010005 */
[----:B------:R-:W-:-:S02]  /*13b0*/  HADD2.F32 R37, -RZ, R37.H1_H1 ;  /* 0x30000025ff257230 */ /* 0x000fc40000004100 */
[----:B------:R-:W-:Y:S02]  /*13c0*/  HADD2.F32 R8, -RZ, R13.H1_H1 ;  /* 0x3000000dff087230 */ /* 0x000fe40000004100 */
[----:B------:R-:W-:Y:S01]  /*13d0*/  FFMA.FTZ R9, R9, R35, R12 ;  /* 0x0000002309097223 */ /* 0x000fe2000001000c */
[----:B------:R-:W-:Y:S02]  /*13e0*/  HADD2.F32 R13, -RZ, R39.H0_H0 ;  /* 0x20000027ff0d7230 */ /* 0x000fe40000004100 */
[----:B------:R-:W-:Y:S02]  /*13f0*/  HADD2.F32 R12, -RZ, R15.H0_H0 ;  /* 0x2000000fff0c7230 */ /* 0x000fe40000004100 */
[----:B------:R-:W-:Y:S01]  /*1400*/  FFMA.FTZ R8, R8, R37, R9 ;  /* 0x0000002508087223 */ /* 0x000fe20000010009 */
[----:B0-----:R-:W-:Y:S02]  /*1410*/  HADD2.F32 R0, -RZ, R19.H0_H0 ;  /* 0x20000013ff007230 */ /* 0x001fe40000004100 */
[----:B------:R-:W-:-:S02]  /*1420*/  HADD2.F32 R9, -RZ, R45.H0_H0 ;  /* 0x2000002dff097230 */ /* 0x000fc40000004100 */
        /* <DEDUP_REMOVED lines=25> */
[----:B----4-:R-:W-:Y:S02]  /*15c0*/  HADD2.F32 R10, -RZ, R16.H0_H0 ;  /* 0x20000010ff0a7230 */ /* 0x010fe40000004100 */
[--C-:B-1----:R-:W-:Y:S02]  /*15d0*/  HADD2.F32 R13, -RZ, R2.reuse.H0_H0 ;  /* 0x20000002ff0d7230 */ /* 0x102fe40000004100 */
[----:B------:R-:W-:Y:S02]  /*15e0*/  HADD2.F32 R9, -RZ, R2.H1_H1 ;  /* 0x30000002ff097230 */ /* 0x000fe40000004100 */
[----:B------:R-:W-:-:S02]  /*15f0*/  HADD2.F32 R16, -RZ, R16.H1_H1 ;  /* 0x30000010ff107230 */ /* 0x000fc40000004100 */
[----:B------:R-:W-:Y:S01]  /*1600*/  FFMA.FTZ R7, R23, R7, R8 ;  /* 0x0000000717077223 */ /* 0x000fe20000010008 */
[----:B------:R-:W-:Y:S02]  /*1610*/  HADD2.F32 R11, -RZ, R11.H1_H1 ;  /* 0x3000000bff0b7230 */ /* 0x000fe40000004100 */
[----:B------:R-:W-:Y:S01]  /*1620*/  FFMA.FTZ R6, R13, R10, R6 ;  /* 0x0000000a0d067223 */ /* 0x000fe20000010006 */
[----:B------:R-:W-:Y:S02]  /*1630*/  HADD2.F32 R0, -RZ, R25.H1_H1 ;  /* 0x30000019ff007230 */ /* 0x000fe40000004100 */
[----:B------:R-:W-:Y:S01]  /*1640*/  FFMA.FTZ R9, R9, R16, R4 ;  /* 0x0000001009097223 */ /* 0x000fe20000010004 */
[----:B------:R-:W-:Y:S02]  /*1650*/  HADD2.F32 R2, -RZ, R3.H0_H0 ;  /* 0x20000003ff027230 */ /* 0x000fe40000004100 */
[--C-:B------:R-:W-:Y:S02]  /*1660*/  HADD2.F32 R8, -RZ, R17.reuse.H0_H0 ;  /* 0x20000011ff087230 */ /* 0x100fe40000004100 */
[----:B------:R-:W-:Y:S01]  /*1670*/  FFMA.FTZ R0, R0, R11, R7 ;  /* 0x0000000b00007223 */ /* 0x000fe20000010007 */
[----:B------:R-:W-:-:S02]  /*1680*/  HADD2.F32 R17, -RZ, R17.H1_H1 ;  /* 0x30000011ff117230 */ /* 0x000fc40000004100 */
[----:B------:R-:W-:Y:S01]  /*1690*/  FADD.FTZ R9, R6, R9 ;  /* 0x0000000906097221 */ /* 0x000fe20000010000 */
[----:B------:R-:W-:Y:S02]  /*16a0*/  HADD2.F32 R3, -RZ, R3.H1_H1 ;  /* 0x30000003ff037230 */ /* 0x000fe40000004100 */
[----:B------:R-:W-:Y:S01]  /*16b0*/  FFMA.FTZ R2, R2, R8, R5 ;  /* 0x0000000802027223 */ /* 0x000fe20000010005 */
[----:B------:R-:W-:Y:S02]  /*16c0*/  UMOV UR5, 0xffffffff ;  /* 0xffffffff00057882 */ /* 0x000fe40000000000 */
[----:B------:R-:W-:Y:S01]  /*16d0*/  FFMA.FTZ R0, R3, R17, R0 ;  /* 0x0000001103007223 */ /* 0x000fe20000010000 */
[----:B------:R-:W-:Y:S01]  /*16e0*/  FADD.FTZ R9, R2, R9 ;  /* 0x0000000902097221 */ /* 0x000fe20000010000 */
[----:B------:R-:W-:Y:S02]  /*16f0*/  ISETP.NE.AND P1, PT, R60, RZ, PT ;  /* 0x000000ff3c00720c */ /* 0x000fe40003f25270 */
[----:B-----5:R-:W-:Y:S01]  /*1700*/  FSETP.NEU.FTZ.AND P0, PT, R69, RZ, PT ;  /* 0x000000ff4500720b */ /* 0x020fe20003f1d000 */
[----:B------:R-:W-:Y:S01]  /*1710*/  FADD.FTZ R0, R0, R9 ;  /* 0x0000000900007221 */ /* 0x000fe20000010000 */
[----:B------:R-:W-:Y:S11]  /*1720*/  BRA.DIV UR5, `(.L_x_22291) ;  /* 0x0000004205ec7947 */ /* 0x000ff6000b800000 */
[----:B------:R0:W1:Y:S02]  /*1730*/  SHFL.BFLY PT, R3, R0, 0x1, 0x1f ;  /* 0x0c201f0000037f89 */ /* 0x00006400000e0000 */
.L_x_22353:
[----:B------:R-:W-:Y:S02]  /*1740*/  VIADD R2, R67, 0x1 ;  /* 0x0000000143027836 */ /* 0x000fe40000000000 */
[----:B-1----:R-:W-:Y:S01]  /*1750*/  FADD.FTZ R3, R0, R3 ;  /* 0x0000000300037221 */ /* 0x002fe20000010000 */
[----:B0-----:R-:W-:Y:S01]  /*1760*/  @!P1 IADD3 R0, PT, PT, R65, -0x1, RZ ;  /* 0xffffffff41009810 */ /* 0x001fe20007ffe0ff */
[----:B------:R-:W-:Y:S01]  /*1770*/  VIADD R64, R64, 0x4 ;  /* 0x0000000440407836 */ /* 0x000fe20000000000 */
[----:B------:R-:W-:Y:S01]  /*1780*/  IADD3 R67, PT, PT, R67, 0x40, RZ ;  /* 0x0000004043437810 */ /* 0x000fe20007ffe0ff */
[----:B------:R-:W-:Y:S01]  /*1790*/  VIADD R65, R65, 0x40 ;  /* 0x0000004041417836 */ /* 0x000fe20000000000 */
[----:B------:R-:W-:Y:S02]  /*17a0*/  I2FP.F32.S32 R2, R2 ;  /* 0x0000000200027245 */ /* 0x000fe40000201400 */
[----:B------:R-:W-:-:S03]  /*17b0*/  ISETP.GE.OR P2, PT, R0, UR17, P1 ;  /* 0x0000001100007c0c */ /* 0x000fc60008f46670 */
[----:B------:R-:W-:-:S05]  /*17c0*/  FMUL.FTZ R2, R2, R69 ;  /* 0x0000004502027220 */ /* 0x000fca0000410000 */
[----:B------:R-:W-:Y:S02]  /*17d0*/  FSEL R2, R2, RZ, P0 ;  /* 0x000000ff02027208 */ /* 0x000fe40000000000 */
[----:B------:R-:W-:-:S03]  /*17e0*/  @!P1 ISETP.GE.AND P0, PT, R0, UR17, PT ;  /* 0x0000001100009c0c */ /* 0x000fc6000bf06270 */
[----:B------:R-:W-:-:S05]  /*17f0*/  FFMA.FTZ R5, R3, UR15, R2 ;  /* 0x0000000f03057c23 */ /* 0x000fca0008010002 */
[----:B------:R-:W-:Y:S02]  /*1800*/  @!P1 FSEL R3, R5, RZ, !P0 ;  /* 0x000000ff05039208 */ /* 0x000fe40004000000 */
[----:B------:R-:W-:Y:S02]  /*1810*/  IADD3 R63, P0, PT, R63, 0x10, RZ ;  /* 0x000000103f3f7810 */ /* 0x000fe40007f1e0ff */
[----:B------:R-:W-:Y:S01]  /*1820*/  @!P2 FMNMX.FTZ R68, R68, R5, !PT ;  /* 0x000000054444a209 */ /* 0x000fe20007810000 */
[----:B------:R0:W-:Y:S01]  /*1830*/  @!P1 STS [R66], R3 ;  /* 0x0000000342009388 */ /* 0x0001e20000000800 */
[----:B------:R-:W-:Y:S02]  /*1840*/  ISETP.GE.U32.AND P1, PT, R64, UR10, PT ;  /* 0x0000000a40007c0c */ /* 0x000fe4000bf26070 */
[----:B------:R-:W-:Y:S01]  /*1850*/  IADD3.X R62, PT, PT, RZ, R62, RZ, P0, !PT ;  /* 0x0000003eff3e7210 */ /* 0x000fe200007fe4ff */
[----:B0-----:R-:W-:-:S10]  /*1860*/  VIADD R66, R66, 0x100 ;  /* 0x0000010042427836 */ /* 0x001fd40000000000 */
[----:B------:R-:W-:Y:S05]  /*1870*/  @!P1 BRA `(.L_x_22292) ;  /* 0xfffffff000109947 */ /* 0x000fea000383ffff */
.L_x_22290:
[----:B------:R-:W-:Y:S05]  /*1880*/  BSYNC B0 ;  /* 0x0000000000007941 */ /* 0x000fea0003800000 */
.L_x_22289:
[----:B------:R-:W0:Y:S01]  /*1890*/  S2R R3, SR_TID.X ;  /* 0x0000000000037919 */ /* 0x000e220000002100 */
[----:B------:R-:W-:Y:S02]  /*18a0*/  UIMAD UR5, UR9, -0x20, UR10 ;  /* 0xffffffe0090578a4 */ /* 0x000fe4000f8e020a */
[----:B------:R-:W-:Y:S01]  /*18b0*/  MOV R5, UR9 ;  /* 0x0000000900057c02 */ /* 0x000fe20008000f00 */
[----:B------:R-:W1:Y:S01]  /*18c0*/  S2R R4, SR_CgaCtaId ;  /* 0x0000000000047919 */ /* 0x000e620000008800 */
[----:B------:R-:W-:Y:S02]  /*18d0*/  MOV R6, 0x400 ;  /* 0x0000040000067802 */ /* 0x000fe40000000f00 */
[----:B------:R-:W-:Y:S01]  /*18e0*/  MOV R10, UR5 ;  /* 0x00000005000a7c02 */ /* 0x000fe20008000f00 */
[----:B------:R-:W-:Y:S01]  /*18f0*/  IMAD.SHL.U32 R5, R5, 0x200, RZ ;  /* 0x0000020005057824 */ /* 0x000fe200078e00ff */
[----:B------:R-:W-:-:S03]  /*1900*/  UMOV UR5, 0xffffffff ;  /* 0xffffffff00057882 */ /* 0x000fc60000000000 */
[----:B------:R-:W-:-:S05]  /*1910*/  IMAD R10, R10, 0x10, R5 ;  /* 0x000000100a0a7824 */ /* 0x000fca00078e0205 */
[----:B------:R-:W-:-:S04]  /*1920*/  VIMNMX R10, PT, PT, R10, UR17, PT ;  /* 0x000000110a0a7c48 */ /* 0x000fc8000bfe0100 */
[----:B------:R-:W-:Y:S02]  /*1930*/  IADD3 R8, PT, PT, -R5, R10, RZ ;  /* 0x0000000a05087210 */ /* 0x000fe40007ffe1ff */
[----:B0-----:R-:W-:Y:S02]  /*1940*/  LOP3.LUT R2, R3, 0x1f, RZ, 0xc0, !PT ;  /* 0x0000001f03027812 */ /* 0x001fe400078ec0ff */
[----:B------:R-:W-:Y:S01]  /*1950*/  SHF.R.U32.HI R0, RZ, 0x5, R3 ;  /* 0x00000005ff007819 */ /* 0x000fe20000011603 */
        /* <DEDUP_REMOVED lines=8> */
.L_x_22359:
[----:B------:R-:W-:Y:S01]  /*19e0*/  VIADD R7, R6, 0xf0 ;  /* 0x000000f006077836 */ /* 0x000fe20000000000 */
[----:B------:R-:W-:Y:S01]  /*19f0*/  ISETP.NE.AND P3, PT, R2, RZ, PT ;  /* 0x000000ff0200720c */ /* 0x000fe20003f65270 */
[----:B------:R-:W-:Y:S05]  /*1a00*/  WARPSYNC.ALL ;  /* 0x0000000000007948 */ /* 0x000fea0003800000 */
[----:B-1----:R-:W-:Y:S02]  /*1a10*/  LEA R7, R4, R7, 0x18 ;  /* 0x0000000704077211 */ /* 0x002fe400078ec0ff */
[----:B--2---:R-:W-:Y:S02]  /*1a20*/  FMNMX.FTZ R14, R9, R14, !PT ;  /* 0x0000000e090e7209 */ /* 0x004fe40007810000 */
[----:B0-----:R-:W-:-:S05]  /*1a30*/  LEA R9, R0, R7, 0x2 ;  /* 0x0000000700097211 */ /* 0x001fca00078e10ff */
[----:B------:R-:W-:Y:S01]  /*1a40*/  @!P3 STS [R9], R14 ;  /* 0x0000000e0900b388 */ /* 0x000fe20000000800 */
[----:B------:R-:W-:Y:S01]  /*1a50*/  BAR.SYNC.DEFER_BLOCKING 0x0 ;  /* 0x0000000000007b1d */ /* 0x000fe20000010000 */
[C---:B------:R-:W-:Y:S01]  /*1a60*/  ISETP.GT.U32.AND P2, PT, R2.reuse, 0x3, PT ;  /* 0x000000030200780c */ /* 0x040fe20003f44070 */
[----:B------:R-:W-:Y:S01]  /*1a70*/  IMAD R11, R2, 0x4, R7 ;  /* 0x00000004020b7824 */ /* 0x000fe200078e0207 */
[----:B------:R-:W-:Y:S02]  /*1a80*/  MOV R13, 0xff7fffff ;  /* 0xff7fffff000d7802 */ /* 0x000fe40000000f00 */
[----:B------:R-:W-:Y:S01]  /*1a90*/  ISETP.GE.AND P1, PT, R3, R8, PT ;  /* 0x000000080300720c */ /* 0x000fe20003f26270 */
[----:B------:R-:W-:Y:S08]  /*1aa0*/  BSSY.RECONVERGENT B0, `(.L_x_22294) ;  /* 0x00000ea000007945 */ /* 0x000ff00003800200 */
        /* <DEDUP_REMOVED lines=12> */
[C---:B------:R-:W-:Y:S01]  /*1b70*/  LOP3.LUT R12, R14.reuse, 0x180, RZ, 0xc0, !PT ;  /* 0x000001800e0c7812 */ /* 0x040fe200078ec0ff */
[----:B------:R-:W-:-:S03]  /*1b80*/  IMAD.IADD R13, R14, 0x1, -R5 ;  /* 0x000000010e0d7824 */ /* 0x000fc600078e0a05 */
[----:B------:R-:W-:Y:S01]  /*1b90*/  ISETP.NE.AND P0, PT, R12, 0x180, PT ;  /* 0x000001800c00780c */ /* 0x000fe20003f05270 */
[----:B------:R-:W-:Y:S01]  /*1ba0*/  HFMA2 R12, -RZ, RZ, 0, 0 ;  /* 0x00000000ff0c7431 */ /* 0x000fe200000001ff */
        /* <DEDUP_REMOVED lines=10> */
.L_x_22298:
        /* <DEDUP_REMOVED lines=11> */
.L_x_22297:
[----:B------:R-:W-:Y:S05]  /*1d00*/  BSYNC.RECONVERGENT B1 ;  /* 0x0000000000017941 */ /* 0x000fea0003800200 */
.L_x_22296:
        /* <DEDUP_REMOVED lines=12> */
.L_x_22301:
        /* <DEDUP_REMOVED lines=100> */
.L_x_22300:
[----:B------:R-:W-:Y:S05]  /*2410*/  BSYNC.RECONVERGENT B1 ;  /* 0x0000000000017941 */ /* 0x000fea0003800200 */
.L_x_22299:
        /* <DEDUP_REMOVED lines=55> */
.L_x_22303:
[----:B------:R-:W-:Y:S05]  /*2790*/  BSYNC.RECONVERGENT B1 ;  /* 0x0000000000017941 */ /* 0x000fea0003800200 */
.L_x_22302:
        /* <DEDUP_REMOVED lines=26> */
.L_x_22295:
[----:B------:R-:W-:Y:S05]  /*2940*/  BSYNC.RECONVERGENT B0 ;  /* 0x0000000000007941 */ /* 0x000fea0003800200 */
.L_x_22294:
        /* <DEDUP_REMOVED lines=40> */
.L_x_22308:
[----:B------:R-:W1:Y:S01]  /*2bd0*/  LDS R10, [R13] ;  /* 0x000000000d0a7984 */ /* 0x000e620000000800 */
[----:B------:R-:W-:-:S04]  /*2be0*/  IADD3 R14, PT, PT, R14, 0x1, RZ ;  /* 0x000000010e0e7810 */ /* 0x000fc80007ffe0ff */
[----:B------:R-:W-:Y:S01]  /*2bf0*/  ISETP.NE.AND P0, PT, R14, RZ, PT ;  /* 0x000000ff0e00720c */ /* 0x000fe20003f05270 */
[----:B-1----:R-:W-:-:S05]  /*2c00*/  FMUL.FTZ R10, R10, R9 ;  /* 0x000000090a0a7220 */ /* 0x002fca0000410000 */
[----:B------:R1:W-:Y:S02]  /*2c10*/  STS [R13], R10 ;  /* 0x0000000a0d007388 */ /* 0x0003e40000000800 */
[----:B-1----:R-:W-:-:S05]  /*2c20*/  VIADD R13, R13, 0x200 ;  /* 0x000002000d0d7836 */ /* 0x002fca0000000000 */
[----:B------:R-:W-:Y:S05]  /*2c30*/  @P0 BRA `(.L_x_22308) ;  /* 0xfffffffc00e40947 */ /* 0x000fea000383ffff */
.L_x_22307:
[----:B------:R-:W-:Y:S05]  /*2c40*/  BSYNC.RECONVERGENT B1 ;  /* 0x0000000000017941 */ /* 0x000fea0003800200 */
.L_x_22306:
        /* <DEDUP_REMOVED lines=12> */
.L_x_22311:
        /* <DEDUP_REMOVED lines=52> */
.L_x_22310:
[----:B------:R-:W-:Y:S05]  /*3050*/  BSYNC.RECONVERGENT B1 ;  /* 0x0000000000017941 */ /* 0x000fea0003800200 */
.L_x_22309:
        /* <DEDUP_REMOVED lines=31> */
.L_x_22313:
[----:B------:R-:W-:Y:S05]  /*3250*/  BSYNC.RECONVERGENT B1 ;  /* 0x0000000000017941 */ /* 0x000fea0003800200 */
.L_x_22312:
        /* <DEDUP_REMOVED lines=14> */
.L_x_22305:
[----:B------:R-:W-:Y:S05]  /*3340*/  BSYNC.RECONVERGENT B0 ;  /* 0x0000000000007941 */ /* 0x000fea0003800200 */
.L_x_22304:
[----:B------:R-:W-:Y:S01]  /*3350*/  BAR.SYNC.DEFER_BLOCKING 0x0 ;  /* 0x0000000000007b1d */ /* 0x000fe20000010000 */
[----:B------:R-:W-:Y:S02]  /*3360*/  ISETP.NE.AND P0, PT, R3, RZ, PT ;  /* 0x000000ff0300720c */ /* 0x000fe40003f05270 */
[----:B------:R-:W-:-:S03]  /*3370*/  MOV R31, UR9 ;  /* 0x00000009001f7c02 */ /* 0x000fc60008000f00 */
[----:B------:R-:W3:Y:S01]  /*3380*/  LDCU UR20, c[0x0][0x3dc] ;  /* 0x00007b80ff1477ac */ /* 0x000ee20008000800 */
[----:B------:R-:W-:Y:S01]  /*3390*/  BSSY.RECONVERGENT B0, `(.L_x_22314) ;  /* 0x0000014000007945 */ /* 0x000fe20003800200 */
[----:B------:R-:W-:-:S06]  /*33a0*/  IMAD R31, R31, 0x20, R0 ;  /* 0x000000201f1f7824 */ /* 0x000fcc00078e0200 */
        /* <DEDUP_REMOVED lines=13> */
[----:B--2---:R-:W-:Y:S02]  /*3480*/  IMAD.U32 R10, RZ, RZ, UR4 ;  /* 0x00000004ff0a7e24 */ /* 0x004fe4000f8e00ff */
[----:B-1----:R-:W-:Y:S02]  /*3490*/  MOV R9, UR7 ;  /* 0x0000000700097c02 */ /* 0x002fe40008000f00 */
[----:B------:R-:W-:-:S03]  /*34a0*/  IMAD.U32 R11, RZ, RZ, UR5 ;  /* 0x00000005ff0b7e24 */ /* 0x000fc6000f8e00ff */
[----:B0-----:R4:W-:Y:S04]  /*34b0*/  STG.E desc[UR18][R8.64], R7 ;  /* 0x0000000708007986 */ /* 0x0019e8000c101912 */
[----:B------:R4:W-:Y:S02]  /*34c0*/  STG.E desc[UR18][R10.64], R12 ;  /* 0x0000000c0a007986 */ /* 0x0009e4000c101912 */
.L_x_22315:
[----:B---3--:R-:W-:Y:S05]  /*34d0*/  BSYNC.RECONVERGENT B0 ;  /* 0x0000000000007941 */ /* 0x008fea0003800200 */
.L_x_22314:
[----:B------:R-:W-:Y:S01]  /*34e0*/  ISETP.GE.U32.AND P0, PT, R31, UR10, PT ;  /* 0x0000000a1f007c0c */ /* 0x000fe2000bf06070 */
[----:B------:R-:W-:Y:S01]  /*34f0*/  BSSY.RECONVERGENT B0, `(.L_x_22316) ;  /* 0x00001b8000007945 */ /* 0x000fe20003800200 */
[----:B------:R-:W-:Y:S01]  /*3500*/  HFMA2 R30, -RZ, RZ, 0, 0 ;  /* 0x00000000ff1e7431 */ /* 0x000fe200000001ff */
[----:B------:R-:W-:Y:S02]  /*3510*/  CS2R R28, SRZ ;  /* 0x00000000001c7805 */ /* 0x000fe4000001ff00 */
[----:B------:R-:W-:Y:S02]  /*3520*/  CS2R R26, SRZ ;  /* 0x00000000001a7805 */ /* 0x000fe4000001ff00 */
[----:B------:R-:W-:Y:S01]  /*3530*/  CS2R R24, SRZ ;  /* 0x0000000000187805 */ /* 0x000fe2000001ff00 */
[----:B-12-4-:R-:W-:-:S05]  /*3540*/  IMAD.MOV.U32 R9, RZ, RZ, RZ ;  /* 0x000000ffff097224 */ /* 0x016fca00078e00ff */
[----:B------:R-:W-:Y:S05]  /*3550*/  @P0 BRA `(.L_x_22317) ;  /* 0x0000001800c40947 */ /* 0x000fea0003800000 */
[----:B------:R-:W1:Y:S01]  /*3560*/  LDCU UR4, c[0x0][0x3c8] ;  /* 0x00007900ff0477ac */ /* 0x000e620008000800 */
[----:B------:R-:W-:Y:S01]  /*3570*/  IADD3 R9, PT, PT, R6, 0x110, RZ ;  /* 0x0000011006097810 */ /* 0x000fe20007ffe0ff */
[----:B0-----:R-:W-:Y:S01]  /*3580*/  IMAD.WIDE.U32 R6, R31, 0x4, RZ ;  /* 0x000000041f067825 */ /* 0x001fe200078e00ff */
[C---:B------:R-:W-:Y:S01]  /*3590*/  SHF.L.U32 R12, R3.reuse, 0x5, RZ ;  /* 0x00000005030c7819 */ /* 0x040fe200000006ff */
[----:B------:R-:W0:Y:S01]  /*35a0*/  LDCU.64 UR6, c[0x0][0x3b8] ;  /* 0x00007700ff0677ac */ /* 0x000e220008000a00 */
[----:B------:R-:W-:Y:S01]  /*35b0*/  LEA R10, R4, R9, 0x18 ;  /* 0x00000009040a7211 */ /* 0x000fe200078ec0ff */
[----:B------:R-:W-:Y:S01]  /*35c0*/  IMAD.SHL.U32 R39, R3, 0x8, RZ ;  /* 0x0000000803277824 */ /* 0x000fe200078e00ff */
[----:B------:R-:W-:Y:S01]  /*35d0*/  LEA R4, R0, R5, 0x4 ;  /* 0x0000000500047211 */ /* 0x000fe200078e20ff */
[----:B------:R-:W2:Y:S01]  /*35e0*/  LDCU UR5, c[0x0][0x3e0] ;  /* 0x00007c00ff0577ac */ /* 0x000ea20008000800 */
[----:B------:R-:W-:Y:S01]  /*35f0*/  IMAD.MOV.U32 R30, RZ, RZ, RZ ;  /* 0x000000ffff1e7224 */ /* 0x000fe200078e00ff */
[----:B------:R-:W-:-:S02]  /*3600*/  CS2R R28, SRZ ;  /* 0x00000000001c7805 */ /* 0x000fc4000001ff00 */
[----:B------:R-:W-:Y:S02]  /*3610*/  CS2R R26, SRZ ;  /* 0x00000000001a7805 */ /* 0x000fe4000001ff00 */
[----:B------:R-:W-:Y:S01]  /*3620*/  CS2R R24, SRZ ;  /* 0x0000000000187805 */ /* 0x000fe2000001ff00 */
[----:B-1----:R-:W-:-:S06]  /*3630*/  UIMAD UR4, UR8, UR4, URZ ;  /* 0x00000004080472a4 */ /* 0x002fcc000f8e02ff */
[----:B------:R-:W-:Y:S01]  /*3640*/  IMAD.U32 R11, RZ, RZ, UR4 ;  /* 0x00000004ff0b7e24 */ /* 0x000fe2000f8e00ff */
[----:B------:R-:W-:Y:S01]  /*3650*/  UIADD3 UR4, UPT, UPT, UR17, 0xf, URZ ;  /* 0x0000000f11047890 */ /* 0x000fe2000fffe0ff */
[----:B--2---:R-:W-:Y:S02]  /*3660*/  IMAD R46, R61, UR5, RZ ;  /* 0x000000053d2e7c24 */ /* 0x004fe4000f8e02ff */
[----:B------:R-:W-:Y:S01]  /*3670*/  IMAD.WIDE R8, R11, 0x4, R6 ;  /* 0x000000040b087825 */ /* 0x000fe200078e0206 */
[----:B------:R-:W-:Y:S01]  /*3680*/  LOP3.LUT R11, R12, 0x20, RZ, 0xe2, !PT ;  /* 0x000000200c0b7812 */ /* 0x000fe200078ee2ff */
[----:B------:R-:W-:Y:S01]  /*3690*/  USHF.R.U32.HI UR4, URZ, 0x4, UR4 ;  /* 0x00000004ff047899 */ /* 0x000fe20008011604 */
[C---:B------:R-:W-:Y:S02]  /*36a0*/  LOP3.LUT R7, R39.reuse, 0x8, RZ, 0xc0, !PT ;  /* 0x0000000827077812 */ /* 0x040fe400078ec0ff */
[----:B0-----:R-:W-:Y:S01]  /*36b0*/  IADD3 R8, P0, PT, R8, UR6, RZ ;  /* 0x0000000608087c10 */ /* 0x001fe2000ff1e0ff */
[----:B------:R-:W-:Y:S01]  /*36c0*/  IMAD R11, R0, 0x40, R11 ;  /* 0x00000040000b7824 */ /* 0x000fe200078e020b */
[----:B------:R-:W-:-:S02]  /*36d0*/  LOP3.LUT R39, R39, 0xf8, RZ, 0xc0, !PT ;  /* 0x000000f827277812 */ /* 0x000fc400078ec0ff */
[----:B------:R-:W-:Y:S02]  /*36e0*/  IADD3 R7, PT, PT, R4, 0x3, R7 ;  /* 0x0000000304077810 */ /* 0x000fe40007ffe007 */
[----:B------:R-:W-:Y:S02]  /*36f0*/  IADD3.X R5, PT, PT, R9, UR7, RZ, P0, !PT ;  /* 0x0000000709057c10 */ /* 0x000fe400087fe4ff */
[C---:B------:R-:W-:Y:S01]  /*3700*/  IADD3 R4, PT, PT, R31.reuse, 0x1, RZ ;  /* 0x000000011f047810 */ /* 0x040fe20007ffe0ff */
[----:B------:R-:W-:Y:S01]  /*3710*/  VIADD R31, R31, -UR4 ;  /* 0x800000041f1f7c36 */ /* 0x000fe20008000000 */
[----:B------:R-:W-:Y:S02]  /*3720*/  IADD3 R6, PT, PT, R11, 0x10, R10 ;  /* 0x000000100b067810 */ /* 0x000fe40007ffe00a */
[----:B------:R-:W-:Y:S02]  /*3730*/  MOV R9, RZ ;  /* 0x000000ff00097202 */ /* 0x000fe40000000f00 */
[----:B------:R-:W-:-:S02]  /*3740*/  SHF.R.S32.HI R47, RZ, 0x1f, R46 ;  /* 0x0000001fff2f7819 */ /* 0x000fc4000001142e */
[C---:B------:R-:W-:Y:S02]  /*3750*/  LOP3.LUT R38, R39.reuse, 0x100, RZ, 0xfc, !PT ;  /* 0x0000010027267812 */ /* 0x040fe400078efcff */
[C---:B------:R-:W-:Y:S02]  /*3760*/  LOP3.LUT R37, R39.reuse, 0x200, RZ, 0xfc, !PT ;  /* 0x0000020027257812 */ /* 0x040fe400078efcff */
[C---:B------:R-:W-:Y:S02]  /*3770*/  LOP3.LUT R36, R39.reuse, 0x300, RZ, 0xfc, !PT ;  /* 0x0000030027247812 */ /* 0x040fe400078efcff */
[C---:B------:R-:W-:Y:S02]  /*3780*/  LOP3.LUT R35, R39.reuse, 0x400, RZ, 0xfc, !PT ;  /* 0x0000040027237812 */ /* 0x040fe400078efcff */
[C---:B------:R-:W-:Y:S02]  /*3790*/  LOP3.LUT R34, R39.reuse, 0x500, RZ, 0xfc, !PT ;  /* 0x0000050027227812 */ /* 0x040fe400078efcff */
[----:B------:R-:W-:-:S02]  /*37a0*/  LOP3.LUT R33, R39, 0x600, RZ, 0xfc, !PT ;  /* 0x0000060027217812 */ /* 0x000fc400078efcff */
[----:B------:R-:W-:-:S07]  /*37b0*/  LOP3.LUT R32, R39, 0x700, RZ, 0xfc, !PT ;  /* 0x0000070027207812 */ /* 0x000fce00078efcff */
.L_x_22336:
[----:B------:R-:W-:Y:S01]  /*37c0*/  MOV R20, R8 ;  /* 0x0000000800147202 */ /* 0x000fe20000000f00 */
[----:B------:R-:W-:Y:S01]  /*37d0*/  IMAD.MOV.U32 R21, RZ, RZ, R5 ;  /* 0x000000ffff157224 */ /* 0x000fe200078e0005 */
[----:B------:R-:W0:Y:S01]  /*37e0*/  LDS.128 R12, [R6+-0x10] ;  /* 0xfffff000060c7984 */ /* 0x000e220000000c00 */
[----:B------:R-:W1:Y:S03]  /*37f0*/  LDC.64 R10, c[0x0][0x3a8] ;  /* 0x0000ea00ff0a7b82 */ /* 0x000e660000000a00 */
[----:B------:R-:W2:Y:S01]  /*3800*/  LDG.E.CONSTANT R49, desc[UR18][R20.64] ;  /* 0x0000001214317981 */ /* 0x000ea2000c1e9900 */
[----:B------:R-:W-:-:S03]  /*3810*/  ISETP.NE.AND P0, PT, R31, -0x1, PT ;  /* 0xffffffff1f00780c */ /* 0x000fc60003f05270 */
[----:B------:R3:W4:Y:S01]  /*3820*/  LDS.128 R16, [R6] ;  /* 0x0000000006107984 */ /* 0x0007220000000c00 */
[----:B0-----:R-:W-:Y:S02]  /*3830*/  F2FP.F16.F32.PACK_AB R41, R15, R14 ;  /* 0x0000000e0f29723e */ /* 0x001fe400000000ff */
[----:B------:R-:W-:Y:S01]  /*3840*/  F2FP.F16.F32.PACK_AB R43, R13, R12 ;  /* 0x0000000c0d2b723e */ /* 0x000fe200000000ff */
[----:B--2---:R-:W-:-:S03]  /*3850*/  IMAD.WIDE R48, R49, UR20, R46 ;  /* 0x0000001431307c25 */ /* 0x004fc6000f8e022e */
[-C--:B------:R-:W-:Y:S02]  /*3860*/  IADD3 R23, P1, PT, R39, R48.reuse, RZ ;  /* 0x0000003027177210 */ /* 0x080fe40007f3e0ff */
[----:B------:R-:W-:Y:S02]  /*3870*/  IADD3 R22, P2, PT, R38, R48, RZ ;  /* 0x0000003026167210 */ /* 0x000fe40007f5e0ff */
[----:B------:R-:W-:Y:S02]  /*3880*/  IADD3.X R40, PT, PT, RZ, R49, RZ, P1, !PT ;  /* 0x00000031ff287210 */ /* 0x000fe40000ffe4ff */
[CC--:B-1----:R-:W-:Y:S01]  /*3890*/  LEA R14, P1, R23.reuse, R10.reuse, 0x1 ;  /* 0x0000000a170e7211 */ /* 0x0c2fe200078208ff */
[----:B------:R-:W-:Y:S01]  /*38a0*/  IMAD.X R21, RZ, RZ, R49, P2 ;  /* 0x000000ffff157224 */ /* 0x000fe200010e0631 */
[C---:B------:R-:W-:Y:S02]  /*38b0*/  LEA R20, P2, R22.reuse, R10, 0x1 ;  /* 0x0000000a16147211 */ /* 0x040fe400078408ff */
[----:B------:R-:W-:Y:S01]  /*38c0*/  LEA.HI.X R15, R23, R11, R40, 0x1, P1 ;  /* 0x0000000b170f7211 */ /* 0x000fe200008f0c28 */
[----:B------:R-:W-:Y:S01]  /*38d0*/  BSSY.RECONVERGENT B1, `(.L_x_22318) ;  /* 0x0000024000017945 */ /* 0x000fe20003800200 */
[----:B------:R-:W-:Y:S01]  /*38e0*/  MOV R40, R41 ;  /* 0x0000002900287202 */ /* 0x000fe20000000f00 */
[----:B------:R-:W-:Y:S01]  /*38f0*/  VIADD R41, R7, 0xfffffffd ;  /* 0xfffffffd07297836 */ /* 0x000fe20000000000 */
[----:B------:R-:W-:-:S02]  /*3900*/  LEA.HI.X R21, R22, R11, R21, 0x1, P2 ;  /* 0x0000000b16157211 */ /* 0x000fc400010f0c15 */
[----:B-----5:R-:W5:Y:S01]  /*3910*/  LDG.E.128.CONSTANT R12, desc[UR18][R14.64] ;  /* 0x000000120e0c7981 */ /* 0x020f62000c1e9d00 */
[----:B---34-:R-:W-:Y:S05]  /*3920*/  @P0 BRA `(.L_x_22319) ;  /* 0x0000000000780947 */ /* 0x018fea0003800000 */
        /* <DEDUP_REMOVED lines=8> */
[----:B------:R-:W-:Y:S02]  /*39b0*/  IADD3 R42, PT, PT, R7, 0x3, RZ ;  /* 0x00000003072a7810 */ /* 0x000fe40007ffe0ff */
        /* <DEDUP_REMOVED lines=21> */
.L_x_22319:
[----:B------:R-:W-:Y:S05]  /*3b10*/  BSYNC.RECONVERGENT B1 ;  /* 0x0000000000017941 */ /* 0x000fea0003800200 */
.L_x_22318:
[----:B------:R-:W-:Y:S01]  /*3b20*/  F2FP.F16.F32.PACK_AB R45, R17, R16 ;  /* 0x00000010112d723e */ /* 0x000fe200000000ff */
[----:B-----5:R-:W-:Y:S01]  /*3b30*/  HMUL2 R13, R40, R13 ;  /* 0x0000000d280d7232 */ /* 0x020fe20000000000 */
[----:B------:R-:W-:Y:S02]  /*3b40*/  F2FP.F16.F32.PACK_AB R42, R19, R18 ;  /* 0x00000012132a723e */ /* 0x000fe400000000ff */
[----:B------:R0:W5:Y:S01]  /*3b50*/  LDG.E.128.CONSTANT R16, desc[UR18][R20.64] ;  /* 0x0000001214107981 */ /* 0x000162000c1e9d00 */
[----:B------:R-:W-:Y:S01]  /*3b60*/  BSSY.RECONVERGENT B1, `(.L_x_22320) ;  /* 0x0000021000017945 */ /* 0x000fe20003800200 */
[----:B------:R-:W-:-:S03]  /*3b70*/  HFMA2 R12, R43, R12, R13 ;  /* 0x0000000c2b0c7231 */ /* 0x000fc6000000000d */
[----:B------:R-:W-:Y:S05]  /*3b80*/  @P0 BRA `(.L_x_22321) ;  /* 0x0000000000780947 */ /* 0x000fea0003800000 */
[C---:B0-----:R-:W-:Y:S01]  /*3b90*/  IADD3 R20, PT, PT, R7.reuse, 0x1, RZ ;  /* 0x0000000107147810 */ /* 0x041fe20007ffe0ff */
[C---:B------:R-:W-:Y:S01]  /*3ba0*/  VIADD R21, R7.reuse, 0x2 ;  /* 0x0000000207157836 */ /* 0x040fe20000000000 */
[----:B------:R-:W-:Y:S02]  /*3bb0*/  IADD3 R13, PT, PT, R7, -0x1, RZ ;  /* 0xffffffff070d7810 */ /* 0x000fe40007ffe0ff */
[----:B------:R-:W-:Y:S02]  /*3bc0*/  ISETP.GE.AND P1, PT, R20, UR17, PT ;  /* 0x0000001114007c0c */ /* 0x000fe4000bf26270 */
[----:B------:R-:W-:Y:S01]  /*3bd0*/  ISETP.GE.AND P6, PT, R13, UR17, PT ;  /* 0x000000110d007c0c */ /* 0x000fe2000bfc6270 */
[C---:B------:R-:W-:Y:S01]  /*3be0*/  VIADD R13, R7.reuse, 0xfffffffe ;  /* 0xfffffffe070d7836 */ /* 0x040fe20000000000 */
[C---:B------:R-:W-:Y:S02]  /*3bf0*/  IADD3 R20, PT, PT, R7.reuse, 0x4, RZ ;  /* 0x0000000407147810 */ /* 0x040fe40007ffe0ff */
[----:B------:R-:W-:-:S02]  /*3c00*/  IADD3 R22, PT, PT, R7, 0x3, RZ ;  /* 0x0000000307167810 */ /* 0x000fc40007ffe0ff */
[----:B------:R-:W-:Y:S02]  /*3c10*/  ISETP.GE.AND P2, PT, R21, UR17, PT ;  /* 0x0000001115007c0c */ /* 0x000fe4000bf46270 */
[----:B------:R-:W-:Y:S02]  /*3c20*/  ISETP.GE.AND P4, PT, R20, UR17, PT ;  /* 0x0000001114007c0c */ /* 0x000fe4000bf86270 */
[----:B-----5:R-:W-:Y:S02]  /*3c30*/  PRMT R20, R17, 0x7632, R20 ;  /* 0x0000763211147816 */ /* 0x020fe40000000014 */
[----:B------:R-:W-:Y:S02]  /*3c40*/  PRMT R21, R18, 0x7632, R21 ;  /* 0x0000763212157816 */ /* 0x000fe40000000015 */
[----:B------:R-:W-:Y:S02]  /*3c50*/  ISETP.GE.AND P3, PT, R22, UR17, PT ;  /* 0x0000001116007c0c */ /* 0x000fe4000bf66270 */
        /* <DEDUP_REMOVED lines=17> */
.L_x_22321:
[----:B------:R-:W-:Y:S05]  /*3d70*/  BSYNC.RECONVERGENT B1 ;  /* 0x0000000000017941 */ /* 0x000fea0003800200 */
.L_x_22320:
[----:B-----5:R-:W-:Y:S01]  /*3d80*/  HMUL2 R17, R40, R17 ;  /* 0x0000001128117232 */ /* 0x020fe20000000000 */
[-C--:B------:R-:W-:Y:S01]  /*3d90*/  IADD3 R13, P1, PT, R37, R48.reuse, RZ ;  /* 0x00000030250d7210 */ /* 0x080fe20007f3e0ff */
[----:B0-----:R-:W-:Y:S01]  /*3da0*/  HFMA2 R21, R45, R14, R12 ;  /* 0x0000000e2d157231 */ /* 0x001fe2000000000c */
[----:B------:R-:W-:Y:S01]  /*3db0*/  IADD3 R20, P3, PT, R35, R48, RZ ;  /* 0x0000003023147210 */ /* 0x000fe20007f7e0ff */
[----:B------:R-:W-:Y:S01]  /*3dc0*/  HFMA2 R17, R43, R16, R17 ;  /* 0x000000102b117231 */ /* 0x000fe20000000011 */
[----:B------:R-:W-:Y:S01]  /*3dd0*/  IADD3.X R14, PT, PT, RZ, R49, RZ, P1, !PT ;  /* 0x00000031ff0e7210 */ /* 0x000fe20000ffe4ff */
[----:B------:R-:W-:Y:S01]  /*3de0*/  HFMA2 R21, R42, R15, R21 ;  /* 0x0000000f2a157231 */ /* 0x000fe20000000015 */
[----:B------:R-:W-:Y:S01]  /*3df0*/  LEA R12, P1, R13, R10, 0x1 ;  /* 0x0000000a0d0c7211 */ /* 0x000fe200078208ff */
[----:B------:R-:W-:-:S03]  /*3e00*/  HFMA2 R17, R45, R18, R17 ;  /* 0x000000122d117231 */ /* 0x000fc60000000011 */
[----:B------:R-:W-:Y:S01]  /*3e10*/  LEA.HI.X R13, R13, R11, R14, 0x1, P1 ;  /* 0x0000000b0d0d7211 */ /* 0x000fe200008f0c0e */
[----:B------:R-:W-:Y:S02]  /*3e20*/  HFMA2 R17, R42, R19, R17 ;  /* 0x000000132a117231 */ /* 0x000fe40000000011 */
[--C-:B------:R-:W-:Y:S01]  /*3e30*/  HADD2.F32 R14, -RZ, R21.reuse.H0_H0 ;  /* 0x20000015ff0e7230 */ /* 0x100fe20000004100 */
[----:B------:R-:W-:Y:S01]  /*3e40*/  IADD3 R19, P1, PT, R36, R48, RZ ;  /* 0x0000003024137210 */ /* 0x000fe20007f3e0ff */
[----:B------:R-:W-:Y:S02]  /*3e50*/  HADD2.F32 R21, -RZ, R21.H1_H1 ;  /* 0x30000015ff157230 */ /* 0x000fe40000004100 */
[--C-:B------:R-:W-:Y:S01]  /*3e60*/  HADD2.F32 R15, -RZ, R17.reuse.H0_H0 ;  /* 0x20000011ff0f7230 */ /* 0x100fe20000004100 */
[----:B------:R-:W-:Y:S01]  /*3e70*/  IADD3.X R44, PT, PT, RZ, R49, RZ, P1, !PT ;  /* 0x00000031ff2c7210 */ /* 0x000fe20000ffe4ff */
[----:B------:R-:W-:Y:S02]  /*3e80*/  HADD2.F32 R18, -RZ, R17.H1_H1 ;  /* 0x30000011ff127230 */ /* 0x000fe40000004100 */
[----:B------:R-:W-:Y:S01]  /*3e90*/  FADD.FTZ R21, R14, R21 ;  /* 0x000000150e157221 */ /* 0x000fe20000010000 */
[-C--:B------:R-:W-:Y:S01]  /*3ea0*/  LEA R16, P2, R19, R10.reuse, 0x1 ;  /* 0x0000000a13107211 */ /* 0x080fe200078408ff */
[----:B------:R-:W-:Y:S01]  /*3eb0*/  BSSY.RECONVERGENT B1, `(.L_x_22322) ;  /* 0x0000027000017945 */ /* 0x000fe20003800200 */
[----:B------:R-:W-:Y:S01]  /*3ec0*/  LEA R22, P1, R20, R10, 0x1 ;  /* 0x0000000a14167211 */ /* 0x000fe200078208ff */
[----:B------:R-:W-:Y:S01]  /*3ed0*/  FADD.FTZ R18, R15, R18 ;  /* 0x000000120f127221 */ /* 0x000fe20000010000 */
[----:B------:R-:W-:Y:S01]  /*3ee0*/  FADD.FTZ R30, R21, R30 ;  /* 0x0000001e151e7221 */ /* 0x000fe20000010000 */
[----:B------:R-:W5:Y:S01]  /*3ef0*/  LDG.E.128.CONSTANT R12, desc[UR18][R12.64] ;  /* 0x000000120c0c7981 */ /* 0x000f62000c1e9d00 */
[----:B------:R-:W-:Y:S01]  /*3f00*/  LEA.HI.X R17, R19, R11, R44, 0x1, P2 ;  /* 0x0000000b13117211 */ /* 0x000fe200010f0c2c */
[----:B------:R-:W-:Y:S01]  /*3f10*/  FADD.FTZ R29, R18, R29 ;  /* 0x0000001d121d7221 */ /* 0x000fe20000010000 */
[----:B------:R-:W-:Y:S01]  /*3f20*/  IMAD.X R21, RZ, RZ, R49, P3 ;  /* 0x000000ffff157224 */ /* 0x000fe200018e0631 */
[----:B------:R-:W-:Y:S06]  /*3f30*/  @P0 BRA `(.L_x_22323) ;  /* 0x0000000000780947 */ /* 0x000fec0003800000 */
[C---:B------:R-:W-:Y:S02]  /*3f40*/  IADD3 R18, PT, PT, R7.reuse, -0x1, RZ ;  /* 0xffffffff07127810 */ /* 0x040fe40007ffe0ff */
[C---:B------:R-:W-:Y:S02]  /*3f50*/  IADD3 R19, PT, PT, R7.reuse, 0x1, RZ ;  /* 0x0000000107137810 */ /* 0x040fe40007ffe0ff */
[----:B------:R-:W-:Y:S01]  /*3f60*/  ISETP.GE.AND P2, PT, R18, UR17, PT ;  /* 0x0000001112007c0c */ /* 0x000fe2000bf46270 */
[----:B------:R-:W-:Y:S01]  /*3f70*/  VIADD R18, R7, 0x2 ;  /* 0x0000000207127836 */ /* 0x000fe20000000000 */
[----:B------:R-:W-:Y:S02]  /*3f80*/  ISETP.GE.AND P6, PT, R19, UR17, PT ;  /* 0x0000001113007c0c */ /* 0x000fe4000bfc6270 */
[----:B------:R-:W-:Y:S02]  /*3f90*/  IADD3 R19, PT, PT, R7, 0x3, RZ ;  /* 0x0000000307137810 */ /* 0x000fe40007ffe0ff */
[----:B------:R-:W-:-:S02]  /*3fa0*/  ISETP.GE.AND P4, PT, R18, UR17, PT ;  /* 0x0000001112007c0c */ /* 0x000fc4000bf86270 */
[----:B------:R-:W-:Y:S02]  /*3fb0*/  IADD3 R18, PT, PT, R7, 0x4, RZ ;  /* 0x0000000407127810 */ /* 0x000fe40007ffe0ff */
[----:B------:R-:W-:Y:S01]  /*3fc0*/  ISETP.GE.AND P5, PT, R19, UR17, PT ;  /* 0x0000001113007c0c */ /* 0x000fe2000bfa6270 */
[----:B------:R-:W-:Y:S01]  /*3fd0*/  VIADD R19, R7, 0xfffffffe ;  /* 0xfffffffe07137836 */ /* 0x000fe20000000000 */
[----:B------:R-:W-:Y:S02]  /*3fe0*/  ISETP.GE.AND P3, PT, R18, UR17, PT ;  /* 0x0000001112007c0c */ /* 0x000fe4000bf66270 */
[C---:B-----5:R-:W-:Y:S02]  /*3ff0*/  SEL R18, R13.reuse, RZ, !P2 ;  /* 0x000000ff0d127207 */ /* 0x060fe40005000000 */
[----:B------:R-:W-:Y:S02]  /*4000*/  PRMT R44, R13, 0x7632, R44 ;  /* 0x000076320d2c7816 */ /* 0x000fe4000000002c */
[----:B------:R-:W-:-:S02]  /*4010*/  ISETP.GE.AND P2, PT, R19, UR17, PT ;  /* 0x0000001113007c0c */ /* 0x000fc4000bf46270 */
[C---:B------:R-:W-:Y:S02]  /*4020*/  PRMT R13, R14.reuse, 0x7632, R13 ;  /* 0x000076320e0d7816 */ /* 0x040fe4000000000d */
[----:B------:R-:W-:Y:S02]  /*4030*/  SEL R14, R14, RZ, !P6 ;  /* 0x000000ff0e0e7207 */ /* 0x000fe40007000000 */
[C---:B------:R-:W-:Y:S02]  /*4040*/  SEL R19, R15.reuse, RZ, !P5 ;  /* 0x000000ff0f137207 */ /* 0x040fe40006800000 */
[----:B------:R-:W-:Y:S02]  /*4050*/  PRMT R50, R15, 0x7632, R50 ;  /* 0x000076320f327816 */ /* 0x000fe40000000032 */
[----:B------:R-:W-:Y:S02]  /*4060*/  ISETP.GE.AND P6, PT, R41, UR17, PT ;  /* 0x0000001129007c0c */ /* 0x000fe4000bfc6270 */
[----:B------:R-:W-:-:S02]  /*4070*/  ISETP.GE.AND P5, PT, R7, UR17, PT ;  /* 0x0000001107007c0c */ /* 0x000fc4000bfa6270 */
        /* <DEDUP_REMOVED lines=10> */
.L_x_22323:
[----:B------:R-:W-:Y:S05]  /*4120*/  BSYNC.RECONVERGENT B1 ;  /* 0x0000000000017941 */ /* 0x000fea0003800200 */
.L_x_22322:
[----:B------:R-:W5:Y:S01]  /*4130*/  LDG.E.128.CONSTANT R16, desc[UR18][R16.64] ;  /* 0x0000001210107981 */ /* 0x000f62000c1e9d00 */
[----:B------:R-:W-:Y:S01]  /*4140*/  BSSY.RECONVERGENT B1, `(.L_x_22324) ;  /* 0x0000021000017945 */ /* 0x000fe20003800200 */
[----:B-----5:R-:W-:-:S03]  /*4150*/  HMUL2 R13, R40, R13 ;  /* 0x0000000d280d7232 */ /* 0x020fc60000000000 */
[----:B------:R-:W-:Y:S05]  /*4160*/  @P0 BRA `(.L_x_22325) ;  /* 0x0000000000780947 */ /* 0x000fea0003800000 */
[C---:B------:R-:W-:Y:S02]  /*4170*/  IADD3 R44, PT, PT, R7.reuse, -0x1, RZ ;  /* 0xffffffff072c7810 */ /* 0x040fe40007ffe0ff */
[----:B------:R-:W-:Y:S02]  /*4180*/  ISETP.GE.AND P3, PT, R7, UR17, PT ;  /* 0x0000001107007c0c */ /* 0x000fe4000bf66270 */
[----:B------:R-:W-:Y:S02]  /*4190*/  ISETP.GE.AND P2, PT, R44, UR17, PT ;  /* 0x000000112c007c0c */ /* 0x000fe4000bf46270 */
[C---:B------:R-:W-:Y:S02]  /*41a0*/  PRMT R44, R17.reuse, 0x7632, R44 ;  /* 0x00007632112c7816 */ /* 0x040fe4000000002c */
[----:B------:R-:W-:Y:S02]  /*41b0*/  SEL R17, R17, RZ, !P2 ;  /* 0x000000ff11117207 */ /* 0x000fe40005000000 */
[----:B------:R-:W-:-:S02]  /*41c0*/  SEL R44, R44, RZ, !P3 ;  /* 0x000000ff2c2c7207 */ /* 0x000fc40005800000 */
[----:B------:R-:W-:Y:S02]  /*41d0*/  PRMT R50, R18, 0x7632, R50 ;  /* 0x0000763212327816 */ /* 0x000fe40000000032 */
[----:B------:R-:W-:Y:S02]  /*41e0*/  PRMT R17, R17, 0x5410, R44 ;  /* 0x0000541011117816 */ /* 0x000fe4000000002c */
[----:B------:R-:W-:Y:S02]  /*41f0*/  IADD3 R44, PT, PT, R7, 0x1, RZ ;  /* 0x00000001072c7810 */ /* 0x000fe40007ffe0ff */
[----:B------:R-:W-:Y:S02]  /*4200*/  PRMT R51, R19, 0x7632, R51 ;  /* 0x0000763213337816 */ /* 0x000fe40000000033 */
[----:B------:R-:W-:Y:S01]  /*4210*/  ISETP.GE.AND P6, PT, R44, UR17, PT ;  /* 0x000000112c007c0c */ /* 0x000fe2000bfc6270 */
[----:B------:R-:W-:-:S05]  /*4220*/  VIADD R44, R7, 0x2 ;  /* 0x00000002072c7836 */ /* 0x000fca0000000000 */
[----:B------:R-:W-:Y:S02]  /*4230*/  ISETP.GE.AND P2, PT, R44, UR17, PT ;  /* 0x000000112c007c0c */ /* 0x000fe4000bf46270 */
[C---:B------:R-:W-:Y:S02]  /*4240*/  IADD3 R44, PT, PT, R7.reuse, 0x3, RZ ;  /* 0x00000003072c7810 */ /* 0x040fe40007ffe0ff */
[----:B------:R-:W-:Y:S02]  /*4250*/  SEL R53, R50, RZ, !P2 ;  /* 0x000000ff32357207 */ /* 0x000fe40005000000 */
[----:B------:R-:W-:Y:S02]  /*4260*/  ISETP.GE.AND P3, PT, R44, UR17, PT ;  /* 0x000000112c007c0c */ /* 0x000fe4000bf66270 */
[----:B------:R-:W-:Y:S02]  /*4270*/  IADD3 R44, PT, PT, R7, 0x4, RZ ;  /* 0x00000004072c7810 */ /* 0x000fe40007ffe0ff */
[----:B------:R-:W-:-:S02]  /*4280*/  SEL R19, R19, RZ, !P3 ;  /* 0x000000ff13137207 */ /* 0x000fc40005800000 */
[----:B------:R-:W-:Y:S01]  /*4290*/  ISETP.GE.AND P4, PT, R44, UR17, PT ;  /* 0x000000112c007c0c */ /* 0x000fe2000bf86270 */
[----:B------:R-:W-:-:S03]  /*42a0*/  VIADD R44, R7, 0xfffffffe ;  /* 0xfffffffe072c7836 */ /* 0x000fc60000000000 */
[----:B------:R-:W-:Y:S02]  /*42b0*/  SEL R50, R51, RZ, !P4 ;  /* 0x000000ff33327207 */ /* 0x000fe40006000000 */
[----:B------:R-:W-:Y:S02]  /*42c0*/  ISETP.GE.AND P5, PT, R44, UR17, PT ;  /* 0x000000112c007c0c */ /* 0x000fe4000bfa6270 */
[----:B------:R-:W-:Y:S02]  /*42d0*/  SEL R44, R18, RZ, !P6 ;  /* 0x000000ff122c7207 */ /* 0x000fe40007000000 */
[----:B------:R-:W-:Y:S02]  /*42e0*/  ISETP.GE.AND P6, PT, R41, UR17, PT ;  /* 0x0000001129007c0c */ /* 0x000fe4000bfc6270 */
[C---:B------:R-:W-:Y:S02]  /*42f0*/  PRMT R18, R16.reuse, 0x7632, R18 ;  /* 0x0000763210127816 */ /* 0x040fe40000000012 */
[----:B------:R-:W-:-:S02]  /*4300*/  SEL R16, R16, RZ, !P6 ;  /* 0x000000ff10107207 */ /* 0x000fc40007000000 */
[----:B------:R-:W-:Y:S02]  /*4310*/  SEL R51, R18, RZ, !P5 ;  /* 0x000000ff12337207 */ /* 0x000fe40006800000 */
[----:B------:R-:W-:Y:S02]  /*4320*/  PRMT R18, R44, 0x5410, R53 ;  /* 0x000054102c127816 */ /* 0x000fe40000000035 */
[----:B------:R-:W-:Y:S02]  /*4330*/  PRMT R19, R19, 0x5410, R50 ;  /* 0x0000541013137816 */ /* 0x000fe40000000032 */
[----:B------:R-:W-:-:S07]  /*4340*/  PRMT R16, R16, 0x5410, R51 ;  /* 0x0000541010107816 */ /* 0x000fce0000000033 */
.L_x_22325:
[----:B------:R-:W-:Y:S05]  /*4350*/  BSYNC.RECONVERGENT B1 ;  /* 0x0000000000017941 */ /* 0x000fea0003800200 */
.L_x_22324:
[----:B------:R-:W-:Y:S01]  /*4360*/  HFMA2 R44, R40, R17, -RZ ;  /* 0x00000011282c7231 */ /* 0x000fe200001000ff */
[----:B------:R-:W-:Y:S01]  /*4370*/  LEA.HI.X R23, R20, R11, R21, 0x1, P1 ;  /* 0x0000000b14177211 */ /* 0x000fe200008f0c15 */
[C---:B------:R-:W-:Y:S01]  /*4380*/  HFMA2 R17, R43.reuse, R12, R13 ;  /* 0x0000000c2b117231 */ /* 0x040fe2000000000d */
[-C--:B------:R-:W-:Y:S01]  /*4390*/  IADD3 R12, P1, PT, R34, R48.reuse, RZ ;  /* 0x00000030220c7210 */ /* 0x080fe20007f3e0ff */
[----:B------:R-:W-:Y:S01]  /*43a0*/  HFMA2 R16, R43, R16, R44 ;  /* 0x000000102b107231 */ /* 0x000fe2000000002c */
[----:B------:R-:W-:Y:S01]  /*43b0*/  IADD3 R13, P2, PT, R33, R48, RZ ;  /* 0x00000030210d7210 */ /* 0x000fe20007f5e0ff */
[C---:B------:R-:W-:Y:S01]  /*43c0*/  HFMA2 R44, R45.reuse, R14, R17 ;  /* 0x0000000e2d2c7231 */ /* 0x040fe20000000011 */
[-C--:B------:R-:W-:Y:S01]  /*43d0*/  IADD3.X R17, PT, PT, RZ, R49.reuse, RZ, P1, !PT ;  /* 0x00000031ff117210 */ /* 0x080fe20000ffe4ff */
[----:B------:R-:W-:Y:S01]  /*43e0*/  HFMA2 R50, R45, R18, R16 ;  /* 0x000000122d327231 */ /* 0x000fe20000000010 */
[----:B------:R-:W-:Y:S01]  /*43f0*/  IADD3.X R14, PT, PT, RZ, R49, RZ, P2, !PT ;  /* 0x00000031ff0e7210 */ /* 0x000fe200017fe4ff */
[C---:B------:R-:W-:Y:S01]  /*4400*/  HFMA2 R44, R42.reuse, R15, R44 ;  /* 0x0000000f2a2c7231 */ /* 0x040fe2000000002c */
[CC--:B------:R-:W-:Y:S01]  /*4410*/  LEA R16, P1, R12.reuse, R10.reuse, 0x1 ;  /* 0x0000000a0c107211 */ /* 0x0c0fe200078208ff */
[----:B------:R-:W-:Y:S01]  /*4420*/  BSSY.RECONVERGENT B1, `(.L_x_22326) ;  /* 0x0000025000017945 */ /* 0x000fe20003800200 */
[----:B------:R-:W-:Y:S01]  /*4430*/  LEA R20, P2, R13, R10, 0x1 ;  /* 0x0000000a0d147211 */ /* 0x000fe200078408ff */
[----:B------:R-:W-:Y:S01]  /*4440*/  HFMA2 R50, R42, R19, R50 ;  /* 0x000000132a327231 */ /* 0x000fe20000000032 */
[----:B------:R-:W-:-:S02]  /*4450*/  LEA.HI.X R17, R12, R11, R17, 0x1, P1 ;  /* 0x0000000b0c117211 */ /* 0x000fc400008f0c11 */
[----:B------:R-:W-:Y:S02]  /*4460*/  LEA.HI.X R21, R13, R11, R14, 0x1, P2 ;  /* 0x0000000b0d157211 */ /* 0x000fe400010f0c0e */
[----:B------:R0:W5:Y:S01]  /*4470*/  LDG.E.128.CONSTANT R12, desc[UR18][R22.64] ;  /* 0x00000012160c7981 */ /* 0x000162000c1e9d00 */
[----:B------:R-:W-:Y:S06]  /*4480*/  @P0 BRA `(.L_x_22327) ;  /* 0x0000000000780947 */ /* 0x000fec0003800000 */
[C---:B------:R-:W-:Y:S01]  /*4490*/  VIADD R18, R7.reuse, 0xffffffff ;  /* 0xffffffff07127836 */ /* 0x040fe20000000000 */
[----:B------:R-:W-:Y:S02]  /*44a0*/  IADD3 R19, PT, PT, R7, 0x1, RZ ;  /* 0x0000000107137810 */ /* 0x000fe40007ffe0ff */
[----:B0----5:R-:W-:Y:S02]  /*44b0*/  PRMT R22, R13, 0x7632, R22 ;  /* 0x000076320d167816 */ /* 0x021fe40000000016 */
        /* <DEDUP_REMOVED lines=27> */
.L_x_22327:
[----:B------:R-:W-:Y:S05]  /*4670*/  BSYNC.RECONVERGENT B1 ;  /* 0x0000000000017941 */ /* 0x000fea0003800200 */
.L_x_22326:
[----:B------:R-:W5:Y:S01]  /*4680*/  LDG.E.128.CONSTANT R16, desc[UR18][R16.64] ;  /* 0x0000001210107981 */ /* 0x000f62000c1e9d00 */
        /* <DEDUP_REMOVED lines=32> */
.L_x_22329:
[----:B------:R-:W-:Y:S05]  /*4890*/  BSYNC.RECONVERGENT B1 ;  /* 0x0000000000017941 */ /* 0x000fea0003800200 */
.L_x_22328:
[----:B0-----:R-:W5:Y:S02]  /*48a0*/  LDG.E.128.CONSTANT R20, desc[UR18][R20.64] ;  /* 0x0000001214147981 */ /* 0x001f64000c1e9d00 */
[C---:B-----5:R-:W-:Y:S02]  /*48b0*/  HMUL2 R13, R40.reuse, R13 ;  /* 0x0000000d280d7232 */ /* 0x060fe40000000000 */
[----:B------:R-:W-:Y:S01]  /*48c0*/  HFMA2 R17, R40, R17, -RZ ;  /* 0x0000001128117231 */ /* 0x000fe200001000ff */
[----:B------:R-:W-:Y:S01]  /*48d0*/  BSSY.RECONVERGENT B1, `(.L_x_22330) ;  /* 0x0000024000017945 */ /* 0x000fe20003800200 */
[C---:B------:R-:W-:Y:S02]  /*48e0*/  HFMA2 R12, R43.reuse, R12, R13 ;  /* 0x0000000c2b0c7231 */ /* 0x040fe4000000000d */
[----:B------:R-:W-:Y:S02]  /*48f0*/  HADD2.F32 R13, -RZ, R44.H0_H0 ;  /* 0x2000002cff0d7230 */ /* 0x000fe40000004100 */
[----:B------:R-:W-:-:S02]  /*4900*/  HFMA2 R16, R43, R16, R17 ;  /* 0x000000102b107231 */ /* 0x000fc40000000011 */
[----:B------:R-:W-:Y:S01]  /*4910*/  HADD2.F32 R44, -RZ, R44.H1_H1 ;  /* 0x3000002cff2c7230 */ /* 0x000fe20000004100 */
[----:B------:R-:W-:Y:S06]  /*4920*/  @P0 BRA `(.L_x_22331) ;  /* 0x0000000000780947 */ /* 0x000fec0003800000 */
[C---:B------:R-:W-:Y:S01]  /*4930*/  VIADD R17, R7.reuse, 0xffffffff ;  /* 0xffffffff07117836 */ /* 0x040fe20000000000 */
[----:B------:R-:W-:-:S04]  /*4940*/  ISETP.GE.AND P2, PT, R7, UR17, PT ;  /* 0x0000001107007c0c */ /* 0x000fc8000bf46270 */
        /* <DEDUP_REMOVED lines=28> */
.L_x_22331:
[----:B------:R-:W-:Y:S05]  /*4b10*/  BSYNC.RECONVERGENT B1 ;  /* 0x0000000000017941 */ /* 0x000fea0003800200 */
.L_x_22330:
[----:B------:R-:W-:Y:S02]  /*4b20*/  HMUL2 R21, R40, R21 ;  /* 0x0000001528157232 */ /* 0x000fe40000000000 */
[----:B------:R-:W-:Y:S01]  /*4b30*/  HFMA2 R16, R45, R18, R16 ;  /* 0x000000122d107231 */ /* 0x000fe20000000010 */
[----:B------:R-:W-:Y:S01]  /*4b40*/  ISETP.GT.U32.AND P1, PT, R2, 0xf, PT ;  /* 0x0000000f0200780c */ /* 0x000fe20003f24070 */
[----:B------:R-:W-:Y:S01]  /*4b50*/  FADD.FTZ R13, R13, R44 ;  /* 0x0000002c0d0d7221 */ /* 0x000fe20000010000 */
[----:B------:R-:W-:Y:S02]  /*4b60*/  HFMA2 R20, R43, R20, R21 ;  /* 0x000000142b147231 */ /* 0x000fe40000000015 */
[----:B------:R-:W-:Y:S02]  /*4b70*/  HFMA2 R21, R45, R14, R12 ;  /* 0x0000000e2d157231 */ /* 0x000fe4000000000c */
[----:B------:R-:W-:Y:S02]  /*4b80*/  HADD2.F32 R12, -RZ, R50.H0_H0 ;  /* 0x20000032ff0c7230 */ /* 0x000fe40000004100 */
[----:B------:R-:W-:-:S02]  /*4b90*/  HFMA2 R16, R42, R19, R16 ;  /* 0x000000132a107231 */ /* 0x000fc40000000010 */
[----:B------:R-:W-:Y:S01]  /*4ba0*/  FADD.FTZ R28, R13, R28 ;  /* 0x0000001c0d1c7221 */ /* 0x000fe20000010000 */
[----:B------:R-:W-:Y:S02]  /*4bb0*/  HFMA2 R20, R45, R22, R20 ;  /* 0x000000162d147231 */ /* 0x000fe40000000014 */
[C---:B------:R-:W-:Y:S02]  /*4bc0*/  HFMA2 R21, R42.reuse, R15, R21 ;  /* 0x0000000f2a157231 */ /* 0x040fe40000000015 */
[----:B------:R-:W-:Y:S01]  /*4bd0*/  HADD2.F32 R13, -RZ, R50.H1_H1 ;  /* 0x30000032ff0d7230 */ /* 0x000fe20000004100 */
[----:B------:R-:W-:Y:S01]  /*4be0*/  BSSY.RECONVERGENT B1, `(.L_x_22332) ;  /* 0x000003f000017945 */ /* 0x000fe20003800200 */
[----:B------:R-:W-:Y:S02]  /*4bf0*/  HFMA2 R20, R42, R23, R20 ;  /* 0x000000172a147231 */ /* 0x000fe40000000014 */
[----:B------:R-:W-:Y:S02]  /*4c00*/  HADD2.F32 R15, -RZ, R16.H0_H0 ;  /* 0x20000010ff0f7230 */ /* 0x000fe40000004100 */
[----:B------:R-:W-:-:S02]  /*4c10*/  HADD2.F32 R14, -RZ, R21.H0_H0 ;  /* 0x20000015ff0e7230 */ /* 0x000fc40000004100 */
[----:B------:R-:W-:Y:S01]  /*4c20*/  FADD.FTZ R12, R12, R13 ;  /* 0x0000000d0c0c7221 */ /* 0x000fe20000010000 */
[----:B------:R-:W-:Y:S02]  /*4c30*/  HADD2.F32 R17, -RZ, R20.H0_H0 ;  /* 0x20000014ff117230 */ /* 0x000fe40000004100 */
        /* <DEDUP_REMOVED lines=9> */
[----:B------:R-:W-:Y:S01]  /*4cd0*/  FADD.FTZ R24, R17, R24 ;  /* 0x0000001811187221 */ /* 0x000fe20000010000 */
[----:B------:R-:W-:Y:S06]  /*4ce0*/  @P1 BRA `(.L_x_22333) ;  /* 0x0000000000b81947 */ /* 0x000fec0003800000 */
[----:B------:R-:W-:-:S05]  /*4cf0*/  IADD3 R12, P1, PT, R32, R48, RZ ;  /* 0x00000030200c7210 */ /* 0x000fca0007f3e0ff */
[----:B------:R-:W-:Y:S01]  /*4d00*/  IMAD.X R48, RZ, RZ, R49, P1 ;  /* 0x000000ffff307224 */ /* 0x000fe200008e0631 */
[----:B------:R-:W-:-:S04]  /*4d10*/  LEA R10, P1, R12, R10, 0x1 ;  /* 0x0000000a0c0a7211 */ /* 0x000fc800078208ff */
[----:B------:R-:W-:-:S05]  /*4d20*/  LEA.HI.X R11, R12, R11, R48, 0x1, P1 ;  /* 0x0000000b0c0b7211 */ /* 0x000fca00008f0c30 */
[----:B------:R0:W5:Y:S01]  /*4d30*/  LDG.E.128.CONSTANT R12, desc[UR18][R10.64] ;  /* 0x000000120a0c7981 */ /* 0x000162000c1e9d00 */
[----:B------:R-:W-:Y:S04]  /*4d40*/  BSSY.RECONVERGENT B2, `(.L_x_22334) ;  /* 0x0000020000027945 */ /* 0x000fe80003800200 */
[----:B------:R-:W-:Y:S05]  /*4d50*/  @P0 BRA `(.L_x_22335) ;  /* 0x0000000000780947 */ /* 0x000fea0003800000 */
[C---:B0-----:R-:W-:Y:S02]  /*4d60*/  IADD3 R10, PT, PT, R7.reuse, -0x2, RZ ;  /* 0xfffffffe070a7810 */ /* 0x041fe40007ffe0ff */
[C---:B------:R-:W-:Y:S02]  /*4d70*/  IADD3 R11, PT, PT, R7.reuse, -0x1, RZ ;  /* 0xffffffff070b7810 */ /* 0x040fe40007ffe0ff */
[----:B------:R-:W-:Y:S01]  /*4d80*/  ISETP.GE.AND P2, PT, R10, UR17, PT ;  /* 0x000000110a007c0c */ /* 0x000fe2000bf46270 */
[----:B------:R-:W-:Y:S01]  /*4d90*/  VIADD R10, R7, 0x4 ;  /* 0x00000004070a7836 */ /* 0x000fe20000000000 */
[----:B------:R-:W-:Y:S01]  /*4da0*/  ISETP.GE.AND P5, PT, R11, UR17, PT ;  /* 0x000000110b007c0c */ /* 0x000fe2000bfa6270 */
[----:B------:R-:W-:Y:S01]  /*4db0*/  VIADD R11, R7, 0x1 ;  /* 0x00000001070b7836 */ /* 0x000fe20000000000 */
[----:B------:R-:W-:Y:S02]  /*4dc0*/  ISETP.GE.AND P6, PT, R41, UR17, PT ;  /* 0x0000001129007c0c */ /* 0x000fe4000bfc6270 */
[----:B------:R-:W-:-:S02]  /*4dd0*/  IADD3 R16, PT, PT, R7, 0x2, RZ ;  /* 0x0000000207107810 */ /* 0x000fc40007ffe0ff */
[----:B------:R-:W-:Y:S02]  /*4de0*/  IADD3 R17, PT, PT, R7, 0x3, RZ ;  /* 0x0000000307117810 */ /* 0x000fe40007ffe0ff */
[----:B------:R-:W-:Y:S02]  /*4df0*/  ISETP.GE.AND P0, PT, R10, UR17, PT ;  /* 0x000000110a007c0c */ /* 0x000fe4000bf06270 */
[C---:B-----5:R-:W-:Y:S02]  /*4e00*/  PRMT R10, R12.reuse, 0x7632, R10 ;  /* 0x000076320c0a7816 */ /* 0x060fe4000000000a */
[----:B------:R-:W-:Y:S02]  /*4e10*/  ISETP.GE.AND P4, PT, R11, UR17, PT ;  /* 0x000000110b007c0c */ /* 0x000fe4000bf86270 */
[----:B------:R-:W-:Y:S02]  /*4e20*/  SEL R12, R12, RZ, !P6 ;  /* 0x000000ff0c0c7207 */ /* 0x000fe40007000000 */
[----:B------:R-:W-:-:S02]  /*4e30*/  ISETP.GE.AND P1, PT, R16, UR17, PT ;  /* 0x0000001110007c0c */ /* 0x000fc4000bf26270 */
[----:B------:R-:W-:Y:S02]  /*4e40*/  ISETP.GE.AND P6, PT, R7, UR17, PT ;  /* 0x0000001107007c0c */ /* 0x000fe4000bfc6270 */
[----:B------:R-:W-:Y:S02]  /*4e50*/  PRMT R11, R13, 0x7632, R11 ;  /* 0x000076320d0b7816 */ /* 0x000fe4000000000b */
[----:B------:R-:W-:Y:S02]  /*4e60*/  ISETP.GE.AND P3, PT, R17, UR17, PT ;  /* 0x0000001111007c0c */ /* 0x000fe4000bf66270 */
        /* <DEDUP_REMOVED lines=13> */
.L_x_22335:
[----:B------:R-:W-:Y:S05]  /*4f40*/  BSYNC.RECONVERGENT B2 ;  /* 0x0000000000027941 */ /* 0x000fea0003800200 */
.L_x_22334:
[----:B-----5:R-:W-:-:S04]  /*4f50*/  HMUL2 R13, R40, R13 ;  /* 0x0000000d280d7232 */ /* 0x020fc80000000000 */
[----:B------:R-:W-:-:S04]  /*4f60*/  HFMA2 R13, R43, R12, R13 ;  /* 0x0000000c2b0d7231 */ /* 0x000fc8000000000d */
[----:B------:R-:W-:-:S04]  /*4f70*/  HFMA2 R21, R45, R14, R13 ;  /* 0x0000000e2d157231 */ /* 0x000fc8000000000d */
[----:B------:R-:W-:-:S05]  /*4f80*/  HFMA2 R21, R42, R15, R21 ;  /* 0x0000000f2a157231 */ /* 0x000fca0000000015 */
[--C-:B0-----:R-:W-:Y:S02]  /*4f90*/  HADD2.F32 R10, -RZ, R21.reuse.H0_H0 ;  /* 0x20000015ff0a7230 */ /* 0x101fe40000004100 */
[----:B------:R-:W-:-:S05]  /*4fa0*/  HADD2.F32 R21, -RZ, R21.H1_H1 ;  /* 0x30000015ff157230 */ /* 0x000fca0000004100 */
[----:B------:R-:W-:-:S04]  /*4fb0*/  FADD.FTZ R10, R10, R21 ;  /* 0x000000150a0a7221 */ /* 0x000fc80000010000 */
[----:B------:R-:W-:-:S07]  /*4fc0*/  FADD.FTZ R9, R9, R10 ;  /* 0x0000000a09097221 */ /* 0x000fce0000010000 */
.L_x_22333:
[----:B------:R-:W-:Y:S05]  /*4fd0*/  BSYNC.RECONVERGENT B1 ;  /* 0x0000000000017941 */ /* 0x000fea0003800200 */
.L_x_22332:
[C---:B------:R-:W-:Y:S01]  /*4fe0*/  IADD3 R10, PT, PT, R4.reuse, 0x3, RZ ;  /* 0x00000003040a7810 */ /* 0x040fe20007ffe0ff */
[----:B------:R-:W-:Y:S01]  /*4ff0*/  VIADD R4, R4, 0x4 ;  /* 0x0000000404047836 */ /* 0x000fe20000000000 */
[----:B------:R-:W-:Y:S02]  /*5000*/  IADD3 R8, P1, PT, R8, 0x10, RZ ;  /* 0x0000001008087810 */ /* 0x000fe40007f3e0ff */
[----:B------:R-:W-:Y:S02]  /*5010*/  ISETP.GE.U32.AND P0, PT, R10, UR10, PT ;  /* 0x0000000a0a007c0c */ /* 0x000fe4000bf06070 */
[----:B------:R-:W-:Y:S01]  /*5020*/  IADD3 R31, PT, PT, R31, 0x4, RZ ;  /* 0x000000041f1f7810 */ /* 0x000fe20007ffe0ff */
[----:B------:R-:W-:Y:S01]  /*5030*/  IMAD.X R5, RZ, RZ, R5, P1 ;  /* 0x000000ffff057224 */ /* 0x000fe200008e0605 */
[----:B------:R-:W-:Y:S02]  /*5040*/  IADD3 R7, PT, PT, R7, 0x40, RZ ;  /* 0x0000004007077810 */ /* 0x000fe40007ffe0ff */
[----:B------:R-:W-:-:S07]  /*5050*/  IADD3 R6, PT, PT, R6, 0x100, RZ ;  /* 0x0000010006067810 */ /* 0x000fce0007ffe0ff */
[----:B------:R-:W-:Y:S05]  /*5060*/  @!P0 BRA `(.L_x_22336) ;  /* 0xffffffe400d48947 */ /* 0x000fea000383ffff */
.L_x_22317:
[----:B------:R-:W-:Y:S05]  /*5070*/  BSYNC.RECONVERGENT B0 ;  /* 0x0000000000007941 */ /* 0x000fea0003800200 */
.L_x_22316:
[----:B------:R-:W1:Y:S01]  /*5080*/  SHFL.BFLY PT, R5, R30, 0x1, 0x1f ;  /* 0x0c201f001e057f89 */ /* 0x000e6200000e0000 */
[C---:B------:R-:W-:Y:S01]  /*5090*/  LOP3.LUT R10, R3.reuse, 0x3c0, RZ, 0xc0, !PT ;  /* 0x000003c0030a7812 */ /* 0x040fe200078ec0ff */
[----:B------:R-:W-:Y:S01]  /*50a0*/  BSSY.RECONVERGENT B0, `(.L_x_22337) ;  /* 0x0000026000007945 */ /* 0x000fe20003800200 */
[----:B------:R-:W-:Y:S01]  /*50b0*/  LOP3.LUT R22, R3, 0x1, RZ, 0xc0, !PT ;  /* 0x0000000103167812 */ /* 0x000fe200078ec0ff */
[----:B------:R-:W2:Y:S01]  /*50c0*/  SHFL.BFLY PT, R6, R29, 0x1, 0x1f ;  /* 0x0c201f001d067f89 */ /* 0x000ea200000e0000 */
[----:B------:R-:W-:-:S03]  /*50d0*/  ISETP.NE.AND P0, PT, R10, 0x40, PT ;  /* 0x000000400a00780c */ /* 0x000fc60003f05270 */
[----:B0-----:R-:W0:Y:S04]  /*50e0*/  SHFL.BFLY PT, R7, R28, 0x1, 0x1f ;  /* 0x0c201f001c077f89 */ /* 0x001e2800000e0000 */
[----:B------:R-:W3:Y:S04]  /*50f0*/  SHFL.BFLY PT, R8, R27, 0x1, 0x1f ;  /* 0x0c201f001b087f89 */ /* 0x000ee800000e0000 */
[----:B------:R-:W4:Y:S04]  /*5100*/  SHFL.BFLY PT, R11, R26, 0x1, 0x1f ;  /* 0x0c201f001a0b7f89 */ /* 0x000f2800000e0000 */
[----:B------:R-:W4:Y:S04]  /*5110*/  SHFL.BFLY PT, R14, R9, 0x1, 0x1f ;  /* 0x0c201f00090e7f89 */ /* 0x000f2800000e0000 */
[----:B------:R-:W4:Y:S01]  /*5120*/  SHFL.BFLY PT, R12, R25, 0x1, 0x1f ;  /* 0x0c201f00190c7f89 */ /* 0x000f2200000e0000 */
[----:B-1----:R-:W-:-:S03]  /*5130*/  FADD.FTZ R4, R5, R30 ;  /* 0x0000001e05047221 */ /* 0x002fc60000010000 */
[----:B------:R-:W1:Y:S01]  /*5140*/  SHFL.BFLY PT, R13, R24, 0x1, 0x1f ;  /* 0x0c201f00180d7f89 */ /* 0x000e6200000e0000 */
[----:B--2---:R-:W-:Y:S01]  /*5150*/  FADD.FTZ R5, R6, R29 ;  /* 0x0000001d06057221 */ /* 0x004fe20000010000 */
[----:B0-----:R-:W-:Y:S01]  /*5160*/  FADD.FTZ R6, R7, R28 ;  /* 0x0000001c07067221 */ /* 0x001fe20000010000 */
[----:B------:R-:W-:Y:S01]  /*5170*/  BAR.SYNC.DEFER_BLOCKING 0x0 ;  /* 0x0000000000007b1d */ /* 0x000fe20000010000 */
[----:B---3--:R-:W-:Y:S01]  /*5180*/  FADD.FTZ R7, R8, R27 ;  /* 0x0000001b08077221 */ /* 0x008fe20000010000 */
[----:B----4-:R-:W-:Y:S01]  /*5190*/  FADD.FTZ R10, R11, R26 ;  /* 0x0000001a0b0a7221 */ /* 0x010fe20000010000 */
[----:B------:R-:W-:Y:S01]  /*51a0*/  FADD.FTZ R8, R14, R9 ;  /* 0x000000090e087221 */ /* 0x000fe20000010000 */
[----:B------:R-:W-:Y:S01]  /*51b0*/  SHF.R.U32.HI R9, RZ, 0x1, R2 ;  /* 0x00000001ff097819 */ /* 0x000fe20000011602 */
[----:B------:R-:W-:Y:S01]  /*51c0*/  FADD.FTZ R11, R12, R25 ;  /* 0x000000190c0b7221 */ /* 0x000fe20000010000 */
[----:B-1----:R-:W-:Y:S01]  /*51d0*/  FADD.FTZ R13, R13, R24 ;  /* 0x000000180d0d7221 */ /* 0x002fe20000010000 */
        /* <DEDUP_REMOVED lines=18> */
.L_x_22338:
[----:B------:R-:W-:Y:S05]  /*5300*/  BSYNC.RECONVERGENT B0 ;  /* 0x0000000000007941 */ /* 0x000fea0003800200 */
.L_x_22337:
        /* <DEDUP_REMOVED lines=30> */
.L_x_22342:
[----:B------:R-:W-:Y:S05]  /*54f0*/  BSYNC.RECONVERGENT B1 ;  /* 0x0000000000017941 */ /* 0x000fea0003800200 */
.L_x_22341:
[----:B-1----:R-:W-:-:S07]  /*5500*/  @!P0 FADD.FTZ R8, R8, R21 ;  /* 0x0000001508088221 */ /* 0x002fce0000010000 */
.L_x_22340:
[----:B------:R-:W-:Y:S05]  /*5510*/  BSYNC.RECONVERGENT B0 ;  /* 0x0000000000007941 */ /* 0x000fea0003800200 */
.L_x_22339:
        /* <DEDUP_REMOVED lines=22> */
.L_x_22344:
[----:B------:R-:W-:Y:S05]  /*5680*/  BSYNC.RECONVERGENT B0 ;  /* 0x0000000000007941 */ /* 0x000fea0003800200 */
.L_x_22343:
        /* <DEDUP_REMOVED lines=18> */
[----:B------:R-:W1:Y:S04]  /*57b0*/  LDS R15, [R16+0x80] ;  /* 0x00008000100f7984 */ /* 0x000e680000000800 */
[----:B------:R-:W2:Y:S04]  /*57c0*/  LDS R2, [R16+0xc0] ;  /* 0x0000c00010027984 */ /* 0x000ea80000000800 */
[----:B------:R-:W2:Y:S04]  /*57d0*/  LDS R17, [R16+0x100] ;  /* 0x0001000010117984 */ /* 0x000ea80000000800 */
[----:B0-----:R-:W0:Y:S04]  /*57e0*/  LDS R12, [R16+0x140] ;  /* 0x00014000100c7984 */ /* 0x001e280000000800 */
[----:B------:R-:W0:Y:S01]  /*57f0*/  LDS R14, [R16+0x180] ;  /* 0x00018000100e7984 */ /* 0x000e220000000800 */
[----:B---3--:R-:W-:Y:S01]  /*5800*/  FADD.FTZ R4, R4, R9 ;  /* 0x0000000904047221 */ /* 0x008fe20000010000 */
[----:B----4-:R-:W-:Y:S01]  /*5810*/  FADD.FTZ R5, R5, R0 ;  /* 0x0000000005057221 */ /* 0x010fe20000010000 */
[----:B-1----:R-:W-:Y:S01]  /*5820*/  FADD.FTZ R6, R6, R15 ;  /* 0x0000000f06067221 */ /* 0x002fe20000010000 */
[----:B--2---:R-:W-:Y:S01]  /*5830*/  FADD.FTZ R7, R7, R2 ;  /* 0x0000000207077221 */ /* 0x004fe20000010000 */
[----:B------:R-:W-:Y:S01]  /*5840*/  FADD.FTZ R10, R10, R17 ;  /* 0x000000110a0a7221 */ /* 0x000fe20000010000 */
[----:B0-----:R-:W-:Y:S01]  /*5850*/  FADD.FTZ R11, R11, R12 ;  /* 0x0000000c0b0b7221 */ /* 0x001fe20000010000 */
[----:B------:R-:W-:-:S07]  /*5860*/  FADD.FTZ R13, R13, R14 ;  /* 0x0000000e0d0d7221 */ /* 0x000fce0000010000 */
.L_x_22348:
[----:B------:R-:W-:Y:S05]  /*5870*/  BSYNC.RECONVERGENT B1 ;  /* 0x0000000000017941 */ /* 0x000fea0003800200 */
.L_x_22347:
[----:B0-2---:R-:W-:-:S07]  /*5880*/  @!P0 FADD.FTZ R8, R8, R19 ;  /* 0x0000001308088221 */ /* 0x005fce0000010000 */
.L_x_22346:
[----:B------:R-:W-:Y:S05]  /*5890*/  BSYNC.RECONVERGENT B0 ;  /* 0x0000000000007941 */ /* 0x000fea0003800200 */
.L_x_22345:
        /* <DEDUP_REMOVED lines=13> */
[C---:B--2---:R-:W-:Y:S02]  /*5970*/  LEA R2, P1, R0.reuse, UR6, 0x1 ;  /* 0x0000000600027c11 */ /* 0x044fe4000f8208ff */
        /* <DEDUP_REMOVED lines=17> */
.L_x_22350:
[----:B------:R-:W-:Y:S05]  /*5a90*/  BSYNC.RECONVERGENT B0 ;  /* 0x0000000000007941 */ /* 0x000fea0003800200 */
.L_x_22349:
[----:B------:R-:W-:Y:S05]  /*5aa0*/  @P0 EXIT ;  /* 0x000000000000094d */ /* 0x000fea0003800000 */
[----:B0-----:R-:W-:-:S05]  /*5ab0*/  F2FP.F16.F32.PACK_AB R8, RZ, R8 ;  /* 0x00000008ff08723e */ /* 0x001fca00000000ff */
[----:B------:R-:W-:Y:S01]  /*5ac0*/  STG.E.U16 desc[UR18][R2.64+0xe0], R8 ;  /* 0x0000e00802007986 */ /* 0x000fe2000c101512 */
[----:B------:R-:W-:Y:S05]  /*5ad0*/  EXIT ;  /* 0x000000000000794d */ /* 0x000fea0003800000 */
.L_x_22291:
[----:B------:R-:W-:Y:S01]  /*5ae0*/  HFMA2 R18, -RZ, RZ, 0, 1.847743988037109375e-06 ;  /* 0x0000001fff127431 */ /* 0x000fe200000001ff */
[----:B------:R-:W-:Y:S01]  /*5af0*/  BSSY B1, `(.L_x_22351) ;  /* 0x0000007000017945 */ /* 0x000fe20003800000 */
[----:B------:R-:W-:Y:S01]  /*5b00*/  MOV R7, R0 ;  /* 0x0000000000077202 */ /* 0x000fe20000000f00 */
[----:B------:R-:W-:Y:S01]  /*5b10*/  IMAD.MOV.U32 R16, RZ, RZ, 0x1 ;  /* 0x00000001ff107424 */ /* 0x000fe200078e00ff */
[----:B------:R-:W-:-:S07]  /*5b20*/  MOV R11, 0xffffffff ;  /* 0xffffffff000b7802 */ /* 0x000fce0000000f00 */
[----:B------:R-:W-:Y:S05]  /*5b30*/  WARPSYNC.COLLECTIVE R11, `(.L_x_22352) ;  /* 0x000000000b087348 */ /* 0x000fea0003c00000 */
[----:B------:R0:W1:Y:S02]  /*5b40*/  SHFL.BFLY P2, R14, R7, R16, R18 ;  /* 0x0c000010070e7389 */ /* 0x0000640000040012 */
[----:B01----:R-:W-:Y:S05]  /*5b50*/  ENDCOLLECTIVE ;  /* 0x000000000000791b */ /* 0x003fea0003800000 */
.L_x_22352:
[----:B------:R-:W-:Y:S05]  /*5b60*/  BSYNC B1 ;  /* 0x0000000000017941 */ /* 0x000fea0003800000 */
.L_x_22351:
[----:B------:R-:W-:Y:S01]  /*5b70*/  IMAD.MOV.U32 R3, RZ, RZ, R14 ;  /* 0x000000ffff037224 */ /* 0x000fe200078e000e */
[----:B------:R-:W-:Y:S06]  /*5b80*/  BRA `(.L_x_22353) ;  /* 0xffffffb800ec7947 */ /* 0x000fec000383ffff */
.L_x_22293:
[----:B------:R-:W-:Y:S01]  /*5b90*/  HFMA2 R16, -RZ, RZ, 0, 9.5367431640625e-07 ;  /* 0x00000010ff107431 */ /* 0x000fe200000001ff */
[----:B------:R-:W-:Y:S01]  /*5ba0*/  BSSY B0, `(.L_x_22354) ;  /* 0x0000007000007945 */ /* 0x000fe20003800000 */
[----:B------:R-:W-:Y:S01]  /*5bb0*/  MOV R7, R68 ;  /* 0x0000004400077202 */ /* 0x000fe20000000f00 */
[----:B------:R-:W-:Y:S01]  /*5bc0*/  IMAD.MOV.U32 R18, RZ, RZ, 0x1f ;  /* 0x0000001fff127424 */ /* 0x000fe200078e00ff */
[----:B------:R-:W-:-:S07]  /*5bd0*/  MOV R11, 0xffffffff ;  /* 0xffffffff000b7802 */ /* 0x000fce0000000f00 */
[----:B-1---5:R-:W-:Y:S05]  /*5be0*/  WARPSYNC.COLLECTIVE R11, `(.L_x_22355) ;  /* 0x000000000b087348 */ /* 0x022fea0003c00000 */
[----:B------:R0:W2:Y:S02]  /*5bf0*/  SHFL.BFLY P2, R14, R7, R16, R18 ;  /* 0x0c000010070e7389 */ /* 0x0000a40000040012 */
[----:B012--5:R-:W-:Y:S05]  /*5c00*/  ENDCOLLECTIVE ;  /* 0x000000000000791b */ /* 0x027fea0003800000 */
.L_x_22355:
[----:B------:R-:W-:Y:S05]  /*5c10*/  BSYNC B0 ;  /* 0x0000000000007941 */ /* 0x000fea0003800000 */
.L_x_22354:
        /* <DEDUP_REMOVED lines=8> */
.L_x_22356:
[----:B------:R-:W-:Y:S02]  /*5ca0*/  HFMA2 R16, -RZ, RZ, 0, 2.384185791015625e-07 ;  /* 0x00000004ff107431 */ /* 0x000fe400000001ff */
[----:B------:R-:W-:-:S05]  /*5cb0*/  IMAD.MOV.U32 R12, RZ, RZ, R14 ;  /* 0x000000ffff0c7224 */ /* 0x000fca00078e000e */
[----:B------:R-:W-:-:S04]  /*5cc0*/  FMNMX.FTZ R12, R7, R12, !PT ;  /* 0x0000000c070c7209 */ /* 0x000fc80007810000 */
[----:B------:R-:W-:-:S07]  /*5cd0*/  MOV R7, R12 ;  /* 0x0000000c00077202 */ /* 0x000fce0000000f00 */
[----:B------:R-:W-:Y:S05]  /*5ce0*/  WARPSYNC.COLLECTIVE R11, `(.L_x_22357) ;  /* 0x000000000b087348 */ /* 0x000fea0003c00000 */
[----:B------:R0:W1:Y:S02]  /*5cf0*/  SHFL.BFLY P2, R14, R7, R16, R18 ;  /* 0x0c000010070e7389 */ /* 0x0000640000040012 */
[----:B01----:R-:W-:Y:S05]  /*5d00*/  ENDCOLLECTIVE ;  /* 0x000000000000791b */ /* 0x003fea0003800000 */
.L_x_22357:
[----:B------:R-:W-:Y:S02]  /*5d10*/  HFMA2 R16, -RZ, RZ, 0, 1.1920928955078125e-07 ;  /* 0x00000002ff107431 */ /* 0x000fe400000001ff */
[----:B------:R-:W-:-:S05]  /*5d20*/  IMAD.MOV.U32 R9, RZ, RZ, R14 ;  /* 0x000000ffff097224 */ /* 0x000fca00078e000e */
[----:B------:R-:W-:-:S04]  /*5d30*/  FMNMX.FTZ R9, R12, R9, !PT ;  /* 0x000000090c097209 */ /* 0x000fc80007810000 */
[----:B------:R-:W-:-:S07]  /*5d40*/  MOV R7, R9 ;  /* 0x0000000900077202 */ /* 0x000fce0000000f00 */
[----:B------:R-:W-:Y:S05]  /*5d50*/  WARPSYNC.COLLECTIVE R11, `(.L_x_22358) ;  /* 0x000000000b087348 */ /* 0x000fea0003c00000 */
[----:B------:R0:W1:Y:S02]  /*5d60*/  SHFL.BFLY P2, R14, R7, R16, R18 ;  /* 0x0c000010070e7389 */ /* 0x0000640000040012 */
[----:B01----:R-:W-:Y:S05]  /*5d70*/  ENDCOLLECTIVE ;  /* 0x000000000000791b */ /* 0x003fea0003800000 */
.L_x_22358:
[----:B------:R-:W-:Y:S05]  /*5d80*/  BRA `(.L_x_22359) ;  /* 0xffffffbc00147947 */ /* 0x000fea000383ffff */
.L_x_22360:
        /* <DEDUP_REMOVED lines=15> */
.L_x_27565:


//--------------------- .text._ZN4vllm25paged_attention_v2_kernelIttLi112ELi16ELi128ELNS_18Fp8KVCacheDataTypeE0ELb0ELi512EEEvPfS2_PT_PKS3_PKT0_S9_ifPKiSB_iPKfiiiSD_SD_iiiii --------------------------
	.section	.text._ZN4vllm25paged_attention_v2_kernelIttLi112ELi16ELi128ELNS_18Fp8KVCacheDataTypeE0ELb0ELi512EEEvPfS2_PT_PKS3_PKT0_S9_ifPKiSB_iPKfiiiSD_SD_iiiii,"ax",@progbits
	.align	128
        .global         _ZN4vllm25paged_attention_v2_kernelIttLi112ELi16ELi128ELNS_18Fp8KVCacheDataTypeE0ELb0ELi512EEEvPfS2_PT_PKS3_PKT0_S9_ifPKiSB_iPKfiiiSD_SD_iiiii
        .type           _ZN4vllm25paged_attention_v2_kernelIttLi112ELi16ELi128ELNS_18Fp8KVCacheDataTypeE0ELb0ELi512EEEvPfS2_PT_PKS3_PKT0_S9_ifPKiSB_iPKfiiiSD_SD_iiiii,@function
        .size           _ZN4vllm25paged_attention_v2_kernelIttLi112ELi16ELi128ELNS_18Fp8KVCacheDataTypeE0ELb0ELi512EEEvPfS2_PT_PKS3_PKT0_S9_ifPKiSB_iPKfiiiSD_SD_iiiii,(.L_x_27566 - _ZN4vllm25paged_attention_v2_kernelIttLi112ELi16ELi128ELNS_18Fp8KVCacheDataTypeE0ELb0ELi512EEEvPfS2_PT_PKS3_PKT0_S9_ifPKiSB_iPKfiiiSD_SD_iiiii)
        .other          _ZN4vllm25paged_attention_v2_kernelIttLi112ELi16ELi128ELNS_18Fp8KVCacheDataTypeE0ELb0ELi512EEEvPfS2_PT_PKS3_PKT0_S9_ifPKiSB_iPKfiiiSD_SD_iiiii,@"STO_CUDA_ENTRY STV_DEFAULT"
_ZN4vllm25paged_attention_v2_kernelIttLi112ELi16ELi128ELNS_18Fp8KVCacheDataTypeE0ELb0ELi512EEEvPfS2_PT_PKS3_PKT0_S9_ifPKiSB_iPKfiiiSD_SD_iiiii:
.text._ZN4vllm25paged_attention_v2_kernelIttLi112ELi16ELi128ELNS_18Fp8KVCacheDataTypeE0ELb0ELi512EEEvPfS2_PT_PKS3_PKT0_S9_ifPKiSB_iPKfiiiSD_SD_iiiii:
        /* <DEDUP_REMOVED lines=25> */
[----:B-1----:R-:W-:Y:S01]  /*0190*/  IMAD.U32 R3, RZ, RZ, UR17 ;  /* 0x00000011ff037e24 */ /* 0x002fe2000f8e00ff */
[----:B------:R-:W-:Y:S02]  /*01a0*/  USHF.R.S32.HI UR5, URZ, 0x1f, UR4 ;  /* 0x0000001fff057899 */ /* 0x000fe40008011404 */
[----:B------:R-:W-:Y:S01]  /*01b0*/  UISETP.NE.AND.EX UP0, UPT, UR9, URZ, UPT, UP0 ;  /* 0x000000ff0900728c */ /* 0x000fe2000bf05300 */
[----:B------:R-:W1:Y:S01]  /*01c0*/  LDCU UR19, c[0x0][0x3b4] ;  /* 0x00007680ff1377ac */ /* 0x000e620008000800 */
[----:B0-----:R-:W-:Y:S01]  /*01d0*/  ISETP.GT.U32.AND P0, PT, R4, 0x1b, PT ;  /* 0x0000001b0400780c */ /* 0x001fe20003f04070 */
[----:B------:R-:W0:-:S12]  /*01e0*/  LDCU.64 UR20, c[0x0][0x3a0] ;  /* 0x00007400ff1477ac */ /* 0x000e180008000a00 */
[----:B------:R-:W2:Y:S01]  /*01f0*/  @!P0 LDC.64 R6, c[0x0][0x398] ;  /* 0x0000e600ff068b82 */ /* 0x000ea20000000a00 */
[----:B------:R-:W-:Y:S01]  /*0200*/  @!P0 IMAD R3, R3, 0x70, RZ ;  /* 0x0000007003038824 */ /* 0x000fe200078e02ff */
[----:B------:R-:W-:-:S04]  /*0210*/  @!P0 SHF.L.U32 R0, R4, 0x2, RZ ;  /* 0x0000000204008819 */ /* 0x000fc800000006ff */
[----:B------:R-:W-:-:S04]  /*0220*/  @!P0 IADD3 R0, P1, P2, R0, UR4, R3 ;  /* 0x0000000400008c10 */ /* 0x000fc8000fa3e003 */
[----:B------:R-:W-:Y:S01]  /*0230*/  @!P0 IADD3.X R3, PT, PT, RZ, UR5, RZ, P1, P2 ;  /* 0x00000005ff038c10 */ /* 0x000fe20008fe44ff */
[----:B------:R-:W3:Y:S01]  /*0240*/  @UP0 LDCU.64 UR4, c[0x0][0x3d0] ;  /* 0x00007a00ff0407ac */ /* 0x000ee20008000a00 */
[----:B--2---:R-:W-:-:S04]  /*0250*/  @!P0 LEA R2, P1, R0, R6, 0x1 ;  /* 0x0000000600028211 */ /* 0x004fc800078208ff */
[----:B------:R-:W-:-:S06]  /*0260*/  @!P0 LEA.HI.X R3, R0, R7, R3, 0x1, P1 ;  /* 0x0000000700038211 */ /* 0x000fcc00008f0c03 */
[----:B------:R-:W2:Y:S01]  /*0270*/  @!P0 LDG.E.64.CONSTANT R2, desc[UR12][R2.64] ;  /* 0x0000000c02028981 */ /* 0x000ea2000c1e9b00 */
[----:B----4-:R-:W-:Y:S01]  /*0280*/  IABS R5, R10 ;  /* 0x0000000a00057213 */ /* 0x010fe20000000000 */
[----:B------:R-:W4:Y:S01]  /*0290*/  LDCU UR18, c[0x0][0x370] ;  /* 0x00006e00ff1277ac */ /* 0x000f220008000800 */
[----:B------:R-:W-:Y:S02]  /*02a0*/  PLOP3.LUT P1, PT, PT, PT, UP0, 0x80, 0x8 ;  /* 0x000000000008781c */ /* 0x000fe40003f2f008 */
[----:B------:R-:W1:Y:S01]  /*02b0*/  I2F.RP R0, R5 ;  /* 0x0000000500007306 */ /* 0x000e620000209400 */
[----:B---3--:R-:W-:-:S06]  /*02c0*/  @UP0 UIMAD.WIDE.U32 UR4, UR17, 0x4, UR4 ;  /* 0x00000004110408a5 */ /* 0x008fcc000f8e0004 */
[----:B------:R-:W-:Y:S01]  /*02d0*/  IMAD.U32 R6, RZ, RZ, UR4 ;  /* 0x00000004ff067e24 */ /* 0x000fe2000f8e00ff */
[----:B------:R-:W-:-:S05]  /*02e0*/  MOV R7, UR5 ;  /* 0x0000000500077c02 */ /* 0x000fca0008000f00 */
[----:B------:R3:W5:Y:S01]  /*02f0*/  @P1 LDG.E.CONSTANT R31, desc[UR12][R6.64] ;  /* 0x0000000c061f1981 */ /* 0x000762000c1e9900 */
[----:B------:R-:W-:Y:S01]  /*0300*/  UIADD3 UR4, UPT, UPT, UR11, 0xf, URZ ;  /* 0x0000000f0b047890 */ /* 0x000fe2000fffe0ff */
[----:B-1----:R-:W1:Y:S01]  /*0310*/  MUFU.RCP R0, R0 ;  /* 0x0000000000007308 */ /* 0x002e620000001000 */
[----:B------:R-:W-:Y:S01]  /*0320*/  ULEA UR5, UR15, 0x20, 0x5 ;  /* 0x000000200f057891 */ /* 0x000fe2000f8e28ff */
[----:B------:R-:W-:Y:S01]  /*0330*/  BSSY B0, `(.L_x_22361) ;  /* 0x0000148000007945 */ /* 0x000fe20003800000 */
[----:B------:R-:W-:Y:S01]  /*0340*/  USHF.R.U32.HI UR4, URZ, 0x4, UR4 ;  /* 0x00000004ff047899 */ /* 0x000fe20008011604 */
[----:B------:R-:W-:-:S03]  /*0350*/  MOV R30, 0xff7fffff ;  /* 0xff7fffff001e7802 */ /* 0x000fc60000000f00 */
[----:B------:R-:W-:-:S04]  /*0360*/  UISETP.LT.U32.AND UP0, UPT, UR4, UR5, UPT ;  /* 0x000000050400728c */ /* 0x000fc8000bf01070 */
[----:B------:R-:W-:Y:S02]  /*0370*/  USEL UR4, UR4, UR5, UP0 ;  /* 0x0000000504047287 */ /* 0x000fe40008000000 */
[----:B------:R-:W-:Y:S01]  /*0380*/  UIMAD UR5, UR14, UR6, URZ ;  /* 0x000000060e0572a4 */ /* 0x000fe2000f8e02ff */
[----:B-1----:R-:W-:Y:S02]  /*0390*/  IADD3 R8, PT, PT, R0, 0xffffffe, RZ ;  /* 0x0ffffffe00087810 */ /* 0x002fe40007ffe0ff */
[----:B----4-:R-:W-:Y:S02]  /*03a0*/  IABS R0, UR18 ;  /* 0x0000001200007c13 */ /* 0x010fe40008000000 */
[----:B------:R1:W4:Y:S02]  /*03b0*/  F2I.FTZ.U32.TRUNC.NTZ R9, R8 ;  /* 0x0000000800097305 */ /* 0x000324000021f000 */
[----:B-1----:R-:W-:Y:S01]  /*03c0*/  MOV R8, RZ ;  /* 0x000000ff00087202 */ /* 0x002fe20000000f00 */
[----:B----4-:R-:W-:-:S04]  /*03d0*/  IMAD.MOV R12, RZ, RZ, -R9 ;  /* 0x000000ffff0c7224 */ /* 0x010fc800078e0a09 */
[----:B---3--:R-:W-:-:S04]  /*03e0*/  IMAD R7, R12, R5, RZ ;  /* 0x000000050c077224 */ /* 0x008fc800078e02ff */
[----:B------:R-:W-:Y:S01]  /*03f0*/  IMAD.HI.U32 R9, R9, R7, R8 ;  /* 0x0000000709097227 */ /* 0x000fe200078e0008 */
[----:B------:R-:W-:-:S05]  /*0400*/  IABS R8, UR17 ;  /* 0x0000001100087c13 */ /* 0x000fca0008000000 */
        /* <DEDUP_REMOVED lines=9> */
[----:B------:R-:W-:Y:S02]  /*04a0*/  ISETP.GE.AND P3, PT, R0, RZ, PT ;  /* 0x000000ff0000720c */ /* 0x000fe40003f66270 */
[----:B------:R-:W1:Y:S05]  /*04b0*/  S2R R0, SR_CgaCtaId ;  /* 0x0000000000007919 */ /* 0x000e6a0000008800 */
[----:B------:R-:W-:-:S05]  /*04c0*/  @P1 IADD3 R9, PT, PT, R9, 0x1, RZ ;  /* 0x0000000109091810 */ /* 0x000fca0007ffe0ff */
[----:B------:R-:W-:-:S05]  /*04d0*/  IMAD.MOV.U32 R12, RZ, RZ, R9 ;  /* 0x000000ffff0c7224 */ /* 0x000fca00078e0009 */
[----:B------:R-:W-:Y:S02]  /*04e0*/  @!P3 IADD3 R12, PT, PT, RZ, -R12, RZ ;  /* 0x8000000cff0cb210 */ /* 0x000fe40007ffe0ff */
[----:B------:R-:W-:-:S04]  /*04f0*/  @!P2 LOP3.LUT R12, RZ, R10, RZ, 0x33, !PT ;  /* 0x0000000aff0ca212 */ /* 0x000fc800078e33ff */
[-C--:B------:R-:W-:Y:S02]  /*0500*/  IABS R10, R12.reuse ;  /* 0x0000000c000a7213 */ /* 0x080fe40000000000 */
[----:B------:R-:W-:Y:S02]  /*0510*/  IABS R11, R12 ;  /* 0x0000000c000b7213 */ /* 0x000fe40000000000 */
[----:B------:R-:W3:Y:S08]  /*0520*/  I2F.RP R5, R10 ;  /* 0x0000000a00057306 */ /* 0x000ef00000209400 */
[----:B---3--:R-:W3:Y:S02]  /*0530*/  MUFU.RCP R5, R5 ;  /* 0x0000000500057308 */ /* 0x008ee40000001000 */
[----:B---3--:R-:W-:-:S02]  /*0540*/  IADD3 R6, PT, PT, R5, 0xffffffe, RZ ;  /* 0x0ffffffe05067810 */ /* 0x008fc40007ffe0ff */
[----:B------:R-:W-:-:S04]  /*0550*/  IADD3 R5, PT, PT, RZ, -R11, RZ ;  /* 0x8000000bff057210 */ /* 0x000fc80007ffe0ff */
[----:B------:R3:W4:Y:S02]  /*0560*/  F2I.FTZ.U32.TRUNC.NTZ R7, R6 ;  /* 0x0000000600077305 */ /* 0x000724000021f000 */
[----:B---3--:R-:W-:Y:S02]  /*0570*/  HFMA2 R6, -RZ, RZ, 0, 0 ;  /* 0x00000000ff067431 */ /* 0x008fe400000001ff */
[----:B----4-:R-:W-:-:S04]  /*0580*/  IMAD.MOV R9, RZ, RZ, -R7 ;  /* 0x000000ffff097224 */ /* 0x010fc800078e0a07 */
[----:B------:R-:W-:-:S04]  /*0590*/  IMAD R9, R9, R10, RZ ;  /* 0x0000000a09097224 */ /* 0x000fc800078e02ff */
[----:B------:R-:W-:Y:S01]  /*05a0*/  IMAD.HI.U32 R7, R7, R9, R6 ;  /* 0x0000000907077227 */ /* 0x000fe200078e0006 */
[----:B------:R-:W-:Y:S02]  /*05b0*/  MOV R9, 0x400 ;  /* 0x0000040000097802 */ /* 0x000fe40000000f00 */
[----:B------:R-:W-:Y:S02]  /*05c0*/  LOP3.LUT R6, R4, 0x1, RZ, 0xc0, !PT ;  /* 0x0000000104067812 */ /* 0x000fe400078ec0ff */
[----:B-1----:R-:W-:Y:S01]  /*05d0*/  LEA R11, R0, R9, 0x18 ;  /* 0x00000009000b7211 */ /* 0x002fe200078ec0ff */
[----:B------:R-:W-:-:S04]  /*05e0*/  IMAD.HI.U32 R7, R7, R8, RZ ;  /* 0x0000000807077227 */ /* 0x000fc800078e00ff */
[----:B------:R-:W-:Y:S01]  /*05f0*/  IMAD R5, R7, R5, R8 ;  /* 0x0000000507057224 */ /* 0x000fe200078e0208 */
[--C-:B------:R-:W-:Y:S01]  /*0600*/  SHF.R.U32.HI R8, RZ, 0x1, R4.reuse ;  /* 0x00000001ff087819 */ /* 0x100fe20000011604 */
[----:B------:R-:W-:Y:S01]  /*0610*/  IMAD R11, R6, 0x70, R11 ;  /* 0x00000070060b7824 */ /* 0x000fe200078e020b */
[----:B------:R-:W-:Y:S02]  /*0620*/  LOP3.LUT R6, R12, UR17, RZ, 0x3c, !PT ;  /* 0x000000110c067c12 */ /* 0x000fe4000f8e3cff */
[----:B------:R-:W-:Y:S02]  /*0630*/  ISETP.GT.U32.AND P2, PT, R10, R5, PT ;  /* 0x000000050a00720c */ /* 0x000fe40003f44070 */
[----:B------:R-:W-:Y:S02]  /*0640*/  @!P0 LEA R11, R8, R11, 0x3 ;  /* 0x0000000b080b8211 */ /* 0x000fe400078e18ff */
[----:B------:R-:W-:Y:S02]  /*0650*/  ISETP.GE.AND P3, PT, R6, RZ, PT ;  /* 0x000000ff0600720c */ /* 0x000fe40003f66270 */
[----:B------:R-:W-:-:S07]  /*0660*/  SHF.R.U32.HI R6, RZ, 0x5, R4 ;  /* 0x00000005ff067819 */ /* 0x000fce0000011604 */
[----:B------:R-:W-:Y:S02]  /*0670*/  @!P2 IMAD.IADD R5, R5, 0x1, -R10 ;  /* 0x000000010505a824 */ /* 0x000fe400078e0a0a */
[----:B------:R-:W-:-:S03]  /*0680*/  @!P2 VIADD R7, R7, 0x1 ;  /* 0x000000010707a836 */ /* 0x000fc60000000000 */
[----:B------:R-:W-:Y:S02]  /*0690*/  ISETP.GE.U32.AND P1, PT, R5, R10, PT ;  /* 0x0000000a0500720c */ /* 0x000fe40003f26070 */
[----:B------:R-:W-:-:S11]  /*06a0*/  MOV R5, UR15 ;  /* 0x0000000f00057c02 */ /* 0x000fd60008000f00 */
[----:B------:R-:W-:Y:S01]  /*06b0*/  @P1 IADD3 R7, PT, PT, R7, 0x1, RZ ;  /* 0x0000000107071810 */ /* 0x000fe20007ffe0ff */
[----:B--2---:R1:W-:Y:S01]  /*06c0*/  @!P0 STS.64 [R11], R2 ;  /* 0x000000020b008388 */ /* 0x0043e20000000a00 */
[----:B------:R-:W-:Y:S01]  /*06d0*/  BAR.SYNC.DEFER_BLOCKING 0x0 ;  /* 0x0000000000007b1d */ /* 0x000fe20000010000 */
[----:B------:R-:W-:Y:S02]  /*06e0*/  ISETP.NE.AND P0, PT, R12, RZ, PT ;  /* 0x000000ff0c00720c */ /* 0x000fe40003f05270 */
[----:B-1----:R-:W-:Y:S01]  /*06f0*/  LEA R3, R5, R6, 0x5 ;  /* 0x0000000605037211 */ /* 0x002fe200078e28ff */
[----:B------:R-:W-:-:S03]  /*0700*/  IMAD.MOV.U32 R2, RZ, RZ, R7 ;  /* 0x000000ffff027224 */ /* 0x000fc600078e0007 */
[----:B------:R-:W-:Y:S02]  /*0710*/  ISETP.GE.U32.AND P1, PT, R3, UR4, PT ;  /* 0x0000000403007c0c */ /* 0x000fe4000bf26070 */
[----:B------:R-:W-:-:S05]  /*0720*/  @!P3 IADD3 R2, PT, PT, RZ, -R2, RZ ;  /* 0x80000002ff02b210 */ /* 0x000fca0007ffe0ff */
[----:B------:R-:W-:-:S06]  /*0730*/  @!P0 LOP3.LUT R2, RZ, R12, RZ, 0x33, !PT ;  /* 0x0000000cff028212 */ /* 0x000fcc00078e33ff */
[----:B0-----:R-:W-:Y:S05]  /*0740*/  @P1 BRA `(.L_x_22362) ;  /* 0x0000001000181947 */ /* 0x001fea0003800000 */
[----:B------:R-:W0:Y:S01]  /*0750*/  LDCU UR4, c[0x0][0x3e0] ;  /* 0x00007c00ff0477ac */ /* 0x000e220008000800 */
[----:B------:R-:W-:Y:S01]  /*0760*/  IMAD.WIDE.U32 R4, R3, 0x4, RZ ;  /* 0x0000000403047825 */ /* 0x000fe200078e00ff */
[----:B------:R-:W-:Y:S01]  /*0770*/  SHF.L.U32 R7, R8, 0x2, RZ ;  /* 0x0000000208077819 */ /* 0x000fe200000006ff */
[----:B------:R-:W1:Y:S02]  /*0780*/  LDCU.64 UR8, c[0x0][0x3b8] ;  /* 0x00007700ff0877ac */ /* 0x000e640008000a00 */
[----:B------:R-:W-:Y:S01]  /*0790*/  IMAD.U32 R11, RZ, RZ, UR5 ;  /* 0x00000005ff0b7e24 */ /* 0x000fe2000f8e00ff */
[----:B------:R-:W-:Y:S02]  /*07a0*/  LEA R10, R6, UR7, 0x4 ;  /* 0x00000007060a7c11 */ /* 0x000fe4000f8e20ff */
[----:B------:R-:W-:Y:S01]  /*07b0*/  IADD3 R9, PT, PT, R9, 0x100, RZ ;  /* 0x0000010009097810 */ /* 0x000fe20007ffe0ff */
[----:B------:R-:W-:Y:S01]  /*07c0*/  IMAD.WIDE R4, R11, 0x4, R4 ;  /* 0x000000040b047825 */ /* 0x000fe200078e0204 */
[----:B------:R-:W-:-:S02]  /*07d0*/  LOP3.LUT R11, R7, 0x3c, RZ, 0xc0, !PT ;  /* 0x0000003c070b7812 */ /* 0x000fc400078ec0ff */
[C---:B------:R-:W-:Y:S01]  /*07e0*/  LOP3.LUT R7, R8.reuse, 0xf, RZ, 0xc0, !PT ;  /* 0x0000000f08077812 */ /* 0x040fe200078ec0ff */
[----:B------:R-:W-:Y:S01]  /*07f0*/  IMAD.SHL.U32 R8, R8, 0x8, RZ ;  /* 0x0000000808087824 */ /* 0x000fe200078e00ff */
[----:B------:R-:W-:Y:S02]  /*0800*/  LEA R11, R6, R11, 0x6 ;  /* 0x0000000b060b7211 */ /* 0x000fe400078e30ff */
[----:B------:R-:W-:Y:S01]  /*0810*/  LEA R28, R0, R9, 0x18 ;  /* 0x00000009001c7211 */ /* 0x000fe200078ec0ff */
[----:B0-----:R-:W-:Y:S01]  /*0820*/  IMAD R6, R2, UR4, RZ ;  /* 0x0000000402067c24 */ /* 0x001fe2000f8e02ff */
[----:B------:R-:W-:Y:S02]  /*0830*/  LOP3.LUT R33, R8, 0x78, RZ, 0xc0, !PT ;  /* 0x0000007808217812 */ /* 0x000fe400078ec0ff */
[----:B------:R-:W-:Y:S01]  /*0840*/  IADD3 R7, PT, PT, R7, R10, RZ ;  /* 0x0000000a07077210 */ /* 0x000fe20007ffe0ff */
[----:B------:R-:W-:Y:S01]  /*0850*/  IMAD.IADD R28, R11, 0x1, R28 ;  /* 0x000000010b1c7824 */ /* 0x000fe200078e021c */
[----:B-1----:R-:W-:-:S02]  /*0860*/  IADD3 R4, P1, PT, R4, UR8, RZ ;  /* 0x0000000804047c10 */ /* 0x002fc4000ff3e0ff */
[C---:B------:R-:W-:Y:S02]  /*0870*/  IADD3 R32, P0, PT, R6.reuse, R33, RZ ;  /* 0x0000002106207210 */ /* 0x040fe40007f1e0ff */
[C---:B------:R-:W-:Y:S01]  /*0880*/  IADD3 R29, PT, PT, R7.reuse, -UR11, RZ ;  /* 0x8000000b071d7c10 */ /* 0x040fe2000fffe0ff */
[----:B------:R-:W-:Y:S01]  /*0890*/  VIADD R7, R7, 0x1 ;  /* 0x0000000107077836 */ /* 0x000fe20000000000 */
[----:B------:R-:W-:Y:S02]  /*08a0*/  IADD3.X R5, PT, PT, R5, UR9, RZ, P1, !PT ;  /* 0x0000000905057c10 */ /* 0x000fe40008ffe4ff */
[----:B------:R-:W-:Y:S02]  /*08b0*/  MOV R30, 0xff7fffff ;  /* 0xff7fffff001e7802 */ /* 0x000fe40000000f00 */
[----:B------:R-:W-:-:S07]  /*08c0*/  LEA.HI.X.SX32 R33, R6, RZ, 0x1, P0 ;  /* 0x000000ff06217211 */ /* 0x000fce00000f0eff */
.L_x_22364:
        /* <DEDUP_REMOVED lines=12> */
[----:B------:R-:W4:Y:S01]  /*0990*/  LDG.E.64.CONSTANT R16, desc[UR12][R36.64+0x400] ;  /* 0x0004000c24107981 */ /* 0x000f22000c1e9b00 */
[----:B------:R-:W-:-:S04]  /*09a0*/  MOV R9, 0x400 ;  /* 0x0000040000097802 */ /* 0x000fc80000000f00 */
[----:B------:R-:W-:-:S05]  /*09b0*/  LEA R9, R0, R9, 0x18 ;  /* 0x0000000900097211 */ /* 0x000fca00078ec0ff */
[----:B------:R-:W-:-:S05]  /*09c0*/  IMAD R26, R6, 0x70, R9 ;  /* 0x00000070061a7824 */ /* 0x000fca00078e0209 */
[----:B------:R-:W0:Y:S02]  /*09d0*/  LDS.128 R12, [R26] ;  /* 0x000000001a0c7984 */ /* 0x000e240000000c00 */
[----:B0-----:R-:W-:Y:S02]  /*09e0*/  HADD2.F32 R8, -RZ, R14.H0_H0 ;  /* 0x2000000eff087230 */ /* 0x001fe40000004100 */
[----:B------:R-:W-:Y:S02]  /*09f0*/  HADD2.F32 R27, -RZ, R12.H0_H0 ;  /* 0x2000000cff1b7230 */ /* 0x000fe40000004100 */
[----:B------:R-:W-:Y:S02]  /*0a00*/  HADD2.F32 R14, -RZ, R14.H1_H1 ;  /* 0x3000000eff0e7230 */ /* 0x000fe40000004100 */
[----:B--2---:R-:W-:Y:S02]  /*0a10*/  HADD2.F32 R9, -RZ, R18.H0_H0 ;  /* 0x20000012ff097230 */ /* 0x004fe40000004100 */
[----:B------:R-:W-:-:S03]  /*0a20*/  HADD2.F32 R11, -RZ, R19.H0_H0 ;  /* 0x20000013ff0b7230 */ /* 0x000fc60000004100 */
[----:B------:R-:W-:Y:S01]  /*0a30*/  FMUL.FTZ R10, R8, R9 ;  /* 0x00000009080a7220 */ /* 0x000fe20000410000 */
[----:B---3--:R-:W-:Y:S02]  /*0a40*/  HADD2.F32 R8, -RZ, R20.H0_H0 ;  /* 0x20000014ff087230 */ /* 0x008fe40000004100 */
[----:B------:R-:W-:Y:S02]  /*0a50*/  HADD2.F32 R9, -RZ, R18.H1_H1 ;  /* 0x30000012ff097230 */ /* 0x000fe40000004100 */
[----:B------:R-:W-:Y:S02]  /*0a60*/  HADD2.F32 R18, -RZ, R19.H1_H1 ;  /* 0x30000013ff127230 */ /* 0x000fe40000004100 */
[----:B------:R-:W-:Y:S01]  /*0a70*/  FFMA.FTZ R27, R27, R8, R10 ;  /* 0x000000081b1b7223 */ /* 0x000fe2000001000a */
        /* <DEDUP_REMOVED lines=9> */
[----:B------:R-:W-:-:S02]  /*0b10*/  FFMA.FTZ R12, R12, R11, R8 ;  /* 0x0000000b0c0c7223 */ /* 0x000fc40000010008 */
[----:B------:R-:W0:Y:S01]  /*0b20*/  LDS.128 R8, [R26+0x10] ;  /* 0x000010001a087984 */ /* 0x000e220000000c00 */
[----:B------:R-:W-:-:S03]  /*0b30*/  FMUL.FTZ R34, R15, R18 ;  /* 0x000000120f227220 */ /* 0x000fc60000410000 */
[----:B------:R-:W2:Y:S01]  /*0b40*/  LDG.E.64.CONSTANT R18, desc[UR12][R36.64+0x500] ;  /* 0x0005000c24127981 */ /* 0x000ea2000c1e9b00 */
[----:B------:R-:W-:Y:S02]  /*0b50*/  HADD2.F32 R13, -RZ, R13.H1_H1 ;  /* 0x3000000dff0d7230 */ /* 0x000fe40000004100 */
[----:B------:R-:W-:Y:S02]  /*0b60*/  HADD2.F32 R20, -RZ, R21.H1_H1 ;  /* 0x30000015ff147230 */ /* 0x000fe40000004100 */
[--C-:B----4-:R-:W-:Y:S02]  /*0b70*/  HADD2.F32 R15, -RZ, R22.reuse.H0_H0 ;  /* 0x20000016ff0f7230 */ /* 0x110fe40000004100 */
[----:B------:R-:W-:Y:S02]  /*0b80*/  HADD2.F32 R22, -RZ, R22.H1_H1 ;  /* 0x30000016ff167230 */ /* 0x000fe40000004100 */
[----:B------:R-:W-:Y:S01]  /*0b90*/  FFMA.FTZ R13, R13, R20, R34 ;  /* 0x000000140d0d7223 */ /* 0x000fe20000010022 */
[----:B0-----:R-:W-:-:S05]  /*0ba0*/  HADD2.F32 R20, -RZ, R8.H0_H0 ;  /* 0x20000008ff147230 */ /* 0x001fca0000004100 */
[----:B------:R-:W-:Y:S01]  /*0bb0*/  FFMA.FTZ R27, R20, R15, R27 ;  /* 0x0000000f141b7223 */ /* 0x000fe2000001001b */
[----:B------:R-:W-:Y:S01]  /*0bc0*/  HADD2.F32 R15, -RZ, R8.H1_H1 ;  /* 0x30000008ff0f7230 */ /* 0x000fe20000004100 */
[----:B------:R-:W3:Y:S01]  /*0bd0*/  LDG.E.64.CONSTANT R20, desc[UR12][R36.64+0x600] ;  /* 0x0006000c24147981 */ /* 0x000ee2000c1e9b00 */
[----:B------:R-:W-:-:S03]  /*0be0*/  HADD2.F32 R8, -RZ, R23.H0_H0 ;  /* 0x20000017ff087230 */ /* 0x000fc60000004100 */
[----:B------:R-:W-:Y:S01]  /*0bf0*/  FFMA.FTZ R14, R15, R22, R14 ;  /* 0x000000160f0e7223 */ /* 0x000fe2000001000e */
[----:B------:R-:W-:Y:S02]  /*0c00*/  HADD2.F32 R15, -RZ, R9.H0_H0 ;  /* 0x20000009ff0f7230 */ /* 0x000fe40000004100 */
[----:B------:R-:W-:-:S03]  /*0c10*/  HADD2.F32 R22, -RZ, R10.H0_H0 ;  /* 0x2000000aff167230 */ /* 0x000fc60000004100 */
[----:B------:R-:W-:Y:S01]  /*0c20*/  FFMA.FTZ R12, R15, R8, R12 ;  /* 0x000000080f0c7223 */ /* 0x000fe2000001000c */
[----:B------:R-:W-:Y:S02]  /*0c30*/  HADD2.F32 R8, -RZ, R9.H1_H1 ;  /* 0x30000009ff087230 */ /* 0x000fe40000004100 */
[----:B------:R-:W-:Y:S02]  /*0c40*/  HADD2.F32 R9, -RZ, R24.H0_H0 ;  /* 0x20000018ff097230 */ /* 0x000fe40000004100 */
[----:B------:R-:W-:-:S03]  /*0c50*/  HADD2.F32 R23, -RZ, R23.H1_H1 ;  /* 0x30000017ff177230 */ /* 0x000fc60000004100 */
[----:B------:R-:W-:Y:S01]  /*0c60*/  FFMA.FTZ R9, R22, R9, R27 ;  /* 0x0000000916097223 */ /* 0x000fe2000001001b */
[----:B------:R-:W-:Y:S02]  /*0c70*/  HADD2.F32 R27, -RZ, R10.H1_H1 ;  /* 0x3000000aff1b7230 */ /* 0x000fe40000004100 */
[----:B------:R-:W-:Y:S01]  /*0c80*/  FFMA.FTZ R8, R8, R23, R13 ;  /* 0x0000001708087223 */ /* 0x000fe2000001000d */
[----:B------:R-:W-:Y:S01]  /*0c90*/  HADD2.F32 R13, -RZ, R11.H0_H0 ;  /* 0x2000000bff0d7230 */ /* 0x000fe20000004100 */
[----:B------:R-:W4:Y:S01]  /*0ca0*/  LDG.E.64.CONSTANT R22, desc[UR12][R36.64+0x700] ;  /* 0x0007000c24167981 */ /* 0x000f22000c1e9b00 */
[----:B------:R-:W-:Y:S02]  /*0cb0*/  HADD2.F32 R24, -RZ, R24.H1_H1 ;  /* 0x30000018ff187230 */ /* 0x000fe40000004100 */
[----:B------:R-:W-:-:S03]  /*0cc0*/  HADD2.F32 R10, -RZ, R25.H0_H0 ;  /* 0x20000019ff0a7230 */ /* 0x000fc60000004100 */
[----:B------:R-:W-:Y:S02]  /*0cd0*/  FFMA.FTZ R27, R27, R24, R14 ;  /* 0x000000181b1b7223 */ /* 0x000fe4000001000e */
[----:B------:R-:W-:Y:S02]  /*0ce0*/  FFMA.FTZ R10, R13, R10, R12 ;  /* 0x0000000a0d0a7223 */ /* 0x000fe4000001000c */
[----:B------:R-:W0:Y:S01]  /*0cf0*/  LDS.128 R12, [R26+0x20] ;  /* 0x000020001a0c7984 */ /* 0x000e220000000c00 */
        /* <DEDUP_REMOVED lines=8> */
[----:B------:R-:W-:Y:S02]  /*0d80*/  HADD2.F32 R16, -RZ, R16.H1_H1 ;  /* 0x30000010ff107230 */ /* 0x000fe40000004100 */
[----:B------:R-:W-:-:S03]  /*0d90*/  HADD2.F32 R11, -RZ, R13.H0_H0 ;  /* 0x2000000dff0b7230 */ /* 0x000fc60000004100 */
[----:B------:R-:W-:Y:S01]  /*0da0*/  FFMA.FTZ R27, R12, R16, R27 ;  /* 0x000000100c1b7223 */ /* 0x000fe2000001001b */
[--C-:B------:R-:W-:Y:S02]  /*0db0*/  HADD2.F32 R12, -RZ, R17.reuse.H0_H0 ;  /* 0x20000011ff0c7230 */ /* 0x100fe40000004100 */
[----:B------:R-:W-:Y:S02]  /*0dc0*/  HADD2.F32 R17, -RZ, R17.H1_H1 ;  /* 0x30000011ff117230 */ /* 0x000fe40000004100 */
[----:B------:R-:W-:Y:S02]  /*0dd0*/  HADD2.F32 R13, -RZ, R13.H1_H1 ;  /* 0x3000000dff0d7230 */ /* 0x000fe40000004100 */
[----:B------:R-:W-:-:S03]  /*0de0*/  HADD2.F32 R34, -RZ, R14.H0_H0 ;  /* 0x2000000eff227230 */ /* 0x000fc60000004100 */
[----:B------:R-:W-:Y:S01]  /*0df0*/  FFMA.FTZ R13, R13, R17, R8 ;  /* 0x000000110d0d7223 */ /* 0x000fe20000010008 */
[----:B------:R-:W-:Y:S01]  /*0e00*/  FFMA.FTZ R12, R11, R12, R10 ;  /* 0x0000000c0b0c7223 */ /* 0x000fe2000001000a */
[----:B------:R-:W-:Y:S02]  /*0e10*/  HADD2.F32 R14, -RZ, R14.H1_H1 ;  /* 0x3000000eff0e7230 */ /* 0x000fe40000004100 */
[----:B------:R-:W-:Y:S02]  /*0e20*/  HADD2.F32 R17, -RZ, R15.H0_H0 ;  /* 0x2000000fff117230 */ /* 0x000fe40000004100 */
[----:B--2---:R-:W-:-:S05]  /*0e30*/  HADD2.F32 R8, -RZ, R18.H0_H0 ;  /* 0x20000012ff087230 */ /* 0x004fca0000004100 */
[----:B------:R-:W-:Y:S02]  /*0e40*/  FFMA.FTZ R34, R34, R8, R9 ;  /* 0x0000000822227223 */ /* 0x000fe40000010009 */
[----:B------:R3:W0:Y:S01]  /*0e50*/  LDS.128 R8, [R26+0x30] ;  /* 0x000030001a087984 */ /* 0x0006220000000c00 */
[----:B------:R-:W-:-:S05]  /*0e60*/  HADD2.F32 R18, -RZ, R18.H1_H1 ;  /* 0x30000012ff127230 */ /* 0x000fca0000004100 */
[----:B------:R-:W-:Y:S01]  /*0e70*/  FFMA.FTZ R27, R14, R18, R27 ;  /* 0x000000120e1b7223 */ /* 0x000fe2000001001b */
[----:B------:R-:W-:-:S05]  /*0e80*/  HADD2.F32 R14, -RZ, R19.H0_H0 ;  /* 0x20000013ff0e7230 */ /* 0x000fca0000004100 */
[----:B------:R-:W-:Y:S02]  /*0e90*/  FFMA.FTZ R12, R17, R14, R12 ;  /* 0x0000000e110c7223 */ /* 0x000fe4000001000c */
[----:B------:R-:W2:Y:S01]  /*0ea0*/  LDG.E.64.CONSTANT R16, desc[UR12][R36.64+0x900] ;  /* 0x0009000c24107981 */ /* 0x000ea2000c1e9b00 */
[----:B------:R-:W1:Y:S01]  /*0eb0*/  S2R R14, SR_TID.X ;  /* 0x00000000000e7919 */ /* 0x000e620000002100 */
[----:B------:R-:W-:Y:S02]  /*0ec0*/  HADD2.F32 R18, -RZ, R15.H1_H1 ;  /* 0x3000000fff127230 */ /* 0x000fe40000004100 */
[----:B------:R-:W-:Y:S02]  /*0ed0*/  HADD2.F32 R19, -RZ, R19.H1_H1 ;  /* 0x30000013ff137230 */ /* 0x000fe40000004100 */
[--C-:B---3--:R-:W-:Y:S02]  /*0ee0*/  HADD2.F32 R26, -RZ, R20.reuse.H0_H0 ;  /* 0x20000014ff1a7230 */ /* 0x108fe40000004100 */
[----:B------:R-:W-:-:S02]  /*0ef0*/  HADD2.F32 R20, -RZ, R20.H1_H1 ;  /* 0x30000014ff147230 */ /* 0x000fc40000004100 */
[--C-:B0-----:R-:W-:Y:S02]  /*0f00*/  HADD2.F32 R15, -RZ, R8.reuse.H0_H0 ;  /* 0x20000008ff0f7230 */ /* 0x101fe40000004100 */
[----:B------:R-:W-:-:S03]  /*0f10*/  HADD2.F32 R8, -RZ, R8.H1_H1 ;  /* 0x30000008ff087230 */ /* 0x000fc60000004100 */
[----:B------:R-:W-:Y:S01]  /*0f20*/  FFMA.FTZ R26, R15, R26, R34 ;  /* 0x0000001a0f1a7223 */ /* 0x000fe20000010022 */
[----:B------:R-:W-:Y:S02]  /*0f30*/  HADD2.F32 R15, -RZ, R9.H0_H0 ;  /* 0x20000009ff0f7230 */ /* 0x000fe40000004100 */
[----:B------:R-:W-:Y:S01]  /*0f40*/  FFMA.FTZ R8, R8, R20, R27 ;  /* 0x0000001408087223 */ /* 0x000fe2000001001b */
[--C-:B------:R-:W-:Y:S02]  /*0f50*/  HADD2.F32 R20, -RZ, R21.reuse.H0_H0 ;  /* 0x20000015ff147230 */ /* 0x100fe40000004100 */
[----:B------:R-:W-:Y:S01]  /*0f60*/  FFMA.FTZ R13, R18, R19, R13 ;  /* 0x00000013120d7223 */ /* 0x000fe2000001000d */
[----:B------:R-:W-:Y:S01]  /*0f70*/  HADD2.F32 R27, -RZ, R21.H1_H1 ;  /* 0x30000015ff1b7230 */ /* 0x000fe20000004100 */
[----:B-1----:R-:W-:Y:S01]  /*0f80*/  LOP3.LUT R14, R14, 0x1, RZ, 0xc0, !PT ;  /* 0x000000010e0e7812 */ /* 0x002fe200078ec0ff */
[----:B------:R-:W3:Y:S01]  /*0f90*/  LDG.E.64.CONSTANT R18, desc[UR12][R36.64+0xa00] ;  /* 0x000a000c24127981 */ /* 0x000ee2000c1e9b00 */
[----:B------:R-:W-:Y:S01]  /*0fa0*/  FFMA.FTZ R20, R15, R20, R12 ;  /* 0x000000140f147223 */ /* 0x000fe2000001000c */
[----:B------:R-:W-:Y:S01]  /*0fb0*/  MOV R15, 0x400 ;  /* 0x00000400000f7802 */ /* 0x000fe20000000f00 */
[----:B------:R-:W-:-:S03]  /*0fc0*/  HADD2.F32 R12, -RZ, R9.H1_H1 ;  /* 0x30000009ff0c7230 */ /* 0x000fc60000004100 */
[----:B------:R-:W-:Y:S01]  /*0fd0*/  LEA R15, R0, R15, 0x18 ;  /* 0x0000000f000f7211 */ /* 0x000fe200078ec0ff */
[----:B------:R-:W-:Y:S02]  /*0fe0*/  HADD2.F32 R9, -RZ, R10.H0_H0 ;  /* 0x2000000aff097230 */ /* 0x000fe40000004100 */
[----:B------:R-:W-:Y:S01]  /*0ff0*/  FFMA.FTZ R27, R12, R27, R13 ;  /* 0x0000001b0c1b7223 */ /* 0x000fe2000001000d */
[----:B----4-:R-:W-:Y:S02]  /*1000*/  HADD2.F32 R12, -RZ, R22.H0_H0 ;  /* 0x20000016ff0c7230 */ /* 0x010fe40000004100 */
[----:B------:R-:W-:-:S03]  /*1010*/  IMAD R34, R14, 0x70, R15 ;  /* 0x000000700e227824 */ /* 0x000fc600078e020f */
[----:B------:R-:W-:Y:S02]  /*1020*/  FFMA.FTZ R26, R9, R12, R26 ;  /* 0x0000000c091a7223 */ /* 0x000fe4000001001a */
        /* <DEDUP_REMOVED lines=9> */
[----:B------:R-:W-:-:S05]  /*10c0*/  HADD2.F32 R23, -RZ, R23.H1_H1 ;  /* 0x30000017ff177230 */ /* 0x000fca0000004100 */
[----:B------:R-:W-:Y:S01]  /*10d0*/  FFMA.FTZ R10, R10, R23, R27 ;  /* 0x000000170a0a7223 */ /* 0x000fe2000001001b */
[----:B0-----:R-:W-:Y:S02]  /*10e0*/  HADD2.F32 R11, -RZ, R12.H0_H0 ;  /* 0x2000000cff0b7230 */ /* 0x001fe40000004100 */
[----:B------:R-:W-:-:S05]  /*10f0*/  HADD2.F32 R22, -RZ, R24.H0_H0 ;  /* 0x20000018ff167230 */ /* 0x000fca0000004100 */
[----:B------:R-:W-:Y:S02]  /*1100*/  FFMA.FTZ R11, R11, R22, R26 ;  /* 0x000000160b0b7223 */ /* 0x000fe4000001001a */
[----:B------:R-:W4:Y:S04]  /*1110*/  LDG.E.64.CONSTANT R22, desc[UR12][R36.64+0xc00] ;  /* 0x000c000c24167981 */ /* 0x000f28000c1e9b00 */
        /* <DEDUP_REMOVED lines=10> */
[----:B------:R-:W-:Y:S01]  /*11c0*/  FFMA.FTZ R13, R13, R25, R10 ;  /* 0x000000190d0d7223 */ /* 0x000fe2000001000a */
[----:B------:R-:W-:Y:S01]  /*11d0*/  HADD2.F32 R35, -RZ, R14.H1_H1 ;  /* 0x3000000eff237230 */ /* 0x000fe20000004100 */
[----:B------:R-:W-:-:S02]  /*11e0*/  UIADD3 UR4, UPT, UPT, UR11, 0xf, URZ ;  /* 0x0000000f0b047890 */ /* 0x000fc4000fffe0ff */
[----:B------:R-:W-:Y:S01]  /*11f0*/  ULEA UR6, UR15, 0x20, 0x5 ;  /* 0x000000200f067891 */ /* 0x000fe2000f8e28ff */
[----:B------:R-:W-:Y:S01]  /*1200*/  ISETP.NE.AND P1, PT, R6, RZ, PT ;  /* 0x000000ff0600720c */ /* 0x000fe20003f25270 */
[----:B------:R-:W-:-:S04]  /*1210*/  USHF.R.U32.HI UR4, URZ, 0x4, UR4 ;  /* 0x00000004ff047899 */ /* 0x000fc80008011604 */
[----:B------:R-:W-:Y:S02]  /*1220*/  MOV R6, UR6 ;  /* 0x0000000600067c02 */ /* 0x000fe40008000f00 */
[----:B-----5:R-:W-:Y:S01]  /*1230*/  FSETP.NEU.FTZ.AND P0, PT, R31, RZ, PT ;  /* 0x000000ff1f00720b */ /* 0x020fe20003f1d000 */
[----:B--2---:R-:W-:-:S05]  /*1240*/  HADD2.F32 R25, -RZ, R16.H0_H0 ;  /* 0x20000010ff197230 */ /* 0x004fca0000004100 */
        /* <DEDUP_REMOVED lines=10> */
[----:B---3--:R-:W-:Y:S02]  /*12f0*/  HADD2.F32 R13, -RZ, R18.H0_H0 ;  /* 0x20000012ff0d7230 */ /* 0x008fe40000004100 */
        /* <DEDUP_REMOVED lines=11> */
[----:B------:R-:W-:Y:S02]  /*13b0*/  HADD2.F32 R18, -RZ, R10.H0_H0 ;  /* 0x2000000aff127230 */ /* 0x000fe40000004100 */
[----:B----4-:R-:W-:Y:S02]  /*13c0*/  HADD2.F32 R9, -RZ, R20.H0_H0 ;  /* 0x20000014ff097230 */ /* 0x010fe40000004100 */
[----:B------:R-:W-:Y:S01]  /*13d0*/  FFMA.FTZ R17, R8, R19, R17 ;  /* 0x0000001308117223 */ /* 0x000fe20000010011 */
[----:B------:R-:W-:Y:S02]  /*13e0*/  HADD2.F32 R19, -RZ, R11.H0_H0 ;  /* 0x2000000bff137230 */ /* 0x000fe40000004100 */
[----:B------:R-:W-:Y:S01]  /*13f0*/  FFMA.FTZ R8, R18, R9, R25 ;  /* 0x0000000912087223 */ /* 0x000fe20000010019 */
[----:B------:R-:W-:-:S02]  /*1400*/  HADD2.F32 R9, -RZ, R10.H1_H1 ;  /* 0x3000000aff097230 */ /* 0x000fc40000004100 */
[----:B------:R-:W-:Y:S02]  /*1410*/  HADD2.F32 R10, -RZ, R11.H1_H1 ;  /* 0x3000000bff0a7230 */ /* 0x000fe40000004100 */
[--C-:B------:R-:W-:Y:S02]  /*1420*/  HADD2.F32 R11, -RZ, R21.reuse.H0_H0 ;  /* 0x20000015ff0b7230 */ /* 0x100fe40000004100 */
[----:B------:R-:W-:Y:S02]  /*1430*/  HADD2.F32 R20, -RZ, R20.H1_H1 ;  /* 0x30000014ff147230 */ /* 0x000fe40000004100 */
[----:B------:R-:W-:Y:S02]  /*1440*/  HADD2.F32 R21, -RZ, R21.H1_H1 ;  /* 0x30000015ff157230 */ /* 0x000fe40000004100 */
[----:B------:R-:W-:Y:S01]  /*1450*/  FFMA.FTZ R16, R19, R11, R16 ;  /* 0x0000000b13107223 */ /* 0x000fe20000010010 */
[----:B------:R-:W-:Y:S02]  /*1460*/  FFMA.FTZ R24, R9, R20, R24 ;  /* 0x0000001409187223 */ /* 0x000fe40000010018 */
[----:B------:R-:W-:Y:S01]  /*1470*/  FFMA.FTZ R17, R10, R21, R17 ;  /* 0x000000150a117223 */ /* 0x000fe20000010011 */
[----:B0-----:R-:W-:-:S02]  /*1480*/  HADD2.F32 R9, -RZ, R13.H0_H0 ;  /* 0x2000000dff097230 */ /* 0x001fc40000004100 */
[----:B------:R-:W-:Y:S02]  /*1490*/  HADD2.F32 R10, -RZ, R13.H1_H1 ;  /* 0x3000000dff0a7230 */ /* 0x000fe40000004100 */
[--C-:B------:R-:W-:Y:S02]  /*14a0*/  HADD2.F32 R19, -RZ, R12.reuse.H0_H0 ;  /* 0x2000000cff137230 */ /* 0x100fe40000004100 */
[----:B------:R-:W-:Y:S02]  /*14b0*/  HADD2.F32 R21, -RZ, R12.H1_H1 ;  /* 0x3000000cff157230 */ /* 0x000fe40000004100 */
[----:B------:R-:W-:Y:S02]  /*14c0*/  HADD2.F32 R11, -RZ, R14.H0_H0 ;  /* 0x2000000eff0b7230 */ /* 0x000fe40000004100 */
[--C-:B------:R-:W-:Y:S02]  /*14d0*/  HADD2.F32 R13, -RZ, R22.reuse.H0_H0 ;  /* 0x20000016ff0d7230 */ /* 0x100fe40000004100 */
[----:B------:R-:W-:-:S02]  /*14e0*/  HADD2.F32 R22, -RZ, R22.H1_H1 ;  /* 0x30000016ff167230 */ /* 0x000fc40000004100 */
[----:B------:R-:W-:Y:S02]  /*14f0*/  HADD2.F32 R18, -RZ, R26.H0_H0 ;  /* 0x2000001aff127230 */ /* 0x000fe40000004100 */
[----:B------:R-:W-:Y:S01]  /*1500*/  FFMA.FTZ R8, R19, R13, R8 ;  /* 0x0000000d13087223 */ /* 0x000fe20000010008 */
[----:B------:R-:W-:Y:S02]  /*1510*/  HADD2.F32 R14, -RZ, R14.H1_H1 ;  /* 0x3000000eff0e7230 */ /* 0x000fe40000004100 */
[----:B------:R-:W-:Y:S01]  /*1520*/  FFMA.FTZ R21, R21, R22, R24 ;  /* 0x0000001615157223 */ /* 0x000fe20000010018 */
[----:B------:R-:W-:Y:S02]  /*1530*/  HADD2.F32 R13, -RZ, R23.H0_H0 ;  /* 0x20000017ff0d7230 */ /* 0x000fe40000004100 */
[----:B------:R-:W-:Y:S02]  /*1540*/  HADD2.F32 R26, -RZ, R26.H1_H1 ;  /* 0x3000001aff1a7230 */ /* 0x000fe40000004100 */
[----:B------:R-:W-:Y:S01]  /*1550*/  FFMA.FTZ R8, R11, R18, R8 ;  /* 0x000000120b087223 */ /* 0x000fe20000010008 */
[----:B------:R-:W-:-:S02]  /*1560*/  HADD2.F32 R12, -RZ, R15.H0_H0 ;  /* 0x2000000fff0c7230 */ /* 0x000fc40000004100 */
[----:B------:R-:W-:Y:S01]  /*1570*/  FFMA.FTZ R9, R9, R13, R16 ;  /* 0x0000000d09097223 */ /* 0x000fe20000010010 */
[----:B------:R-:W-:Y:S02]  /*1580*/  HADD2.F32 R23, -RZ, R23.H1_H1 ;  /* 0x30000017ff177230 */ /* 0x000fe40000004100 */
[----:B------:R-:W-:Y:S01]  /*1590*/  FFMA.FTZ R21, R14, R26, R21 ;  /* 0x0000001a0e157223 */ /* 0x000fe20000010015 */
[----:B------:R-:W-:Y:S02]  /*15a0*/  HADD2.F32 R19, -RZ, R27.H0_H0 ;  /* 0x2000001bff137230 */ /* 0x000fe40000004100 */
[----:B------:R-:W-:Y:S02]  /*15b0*/  HADD2.F32 R15, -RZ, R15.H1_H1 ;  /* 0x3000000fff0f7230 */ /* 0x000fe40000004100 */
[----:B------:R-:W-:Y:S01]  /*15c0*/  FFMA.FTZ R10, R10, R23, R17 ;  /* 0x000000170a0a7223 */ /* 0x000fe20000010011 */
[----:B------:R-:W-:Y:S02]  /*15d0*/  HADD2.F32 R27, -RZ, R27.H1_H1 ;  /* 0x3000001bff1b7230 */ /* 0x000fe40000004100 */
[----:B------:R-:W-:Y:S01]  /*15e0*/  FFMA.FTZ R9, R12, R19, R9 ;  /* 0x000000130c097223 */ /* 0x000fe20000010009 */
[----:B------:R-:W-:-:S02]  /*15f0*/  FADD.FTZ R8, R8, R21 ;  /* 0x0000001508087221 */ /* 0x000fc40000010000 */
[----:B------:R-:W-:Y:S02]  /*1600*/  FFMA.FTZ R10, R15, R27, R10 ;  /* 0x0000001b0f0a7223 */ /* 0x000fe4000001000a */
[----:B------:R-:W-:-:S04]  /*1610*/  FADD.FTZ R9, R9, R8 ;  /* 0x0000000809097221 */ /* 0x000fc80000010000 */
[----:B------:R-:W-:Y:S01]  /*1620*/  FADD.FTZ R9, R10, R9 ;  /* 0x000000090a097221 */ /* 0x000fe20000010000 */
[----:B------:R-:W-:Y:S01]  /*1630*/  VIMNMX.U32 R10, PT, PT, R6, UR4, PT ;  /* 0x00000004060a7c48 */ /* 0x000fe2000bfe0000 */
[----:B------:R-:W-:-:S03]  /*1640*/  UMOV UR4, 0xffffffff ;  /* 0xffffffff00047882 */ /* 0x000fc60000000000 */
[----:B------:R-:W-:Y:S05]  /*1650*/  BRA.DIV UR4, `(.L_x_22363) ;  /* 0x0000003a04c47947 */ /* 0x000fea000b800000 */
[----:B------:R0:W1:Y:S02]  /*1660*/  SHFL.BFLY PT, R6, R9, 0x1, 0x1f ;  /* 0x0c201f0009067f89 */ /* 0x00006400000e0000 */
.L_x_22411:
[----:B------:R-:W-:Y:S02]  /*1670*/  VIADD R8, R29, 0x1 ;  /* 0x000000011d087836 */ /* 0x000fe40000000000 */
        /* <DEDUP_REMOVED lines=16> */
[----:B------:R-:W-:Y:S01]  /*1780*/  @!P2 FMNMX.FTZ R30, R30, R11, !PT ;  /* 0x0000000b1e1ea209 */ /* 0x000fe20007810000 */
[----:B0-----:R-:W-:-:S07]  /*1790*/  VIADD R28, R28, 0x100 ;  /* 0x000001001c1c7836 */ /* 0x001fce0000000000 */
[----:B------:R-:W-:Y:S05]  /*17a0*/  @!P1 BRA `(.L_x_22364) ;  /* 0xfffffff000489947 */ /* 0x000fea000383ffff */
.L_x_22362:
[----:B------:R-:W-:Y:S05]  /*17b0*/  BSYNC B0 ;  /* 0x0000000000007941 */ /* 0x000fea0003800000 */
.L_x_22361:
[----:B------:R-:W-:Y:S01]  /*17c0*/  UIADD3 UR4, UPT, UPT, UR11, 0xf, URZ ;  /* 0x0000000f0b047890 */ /* 0x000fe2000fffe0ff */
[----:B------:R-:W0:Y:S01]  /*17d0*/  S2R R6, SR_TID.X ;  /* 0x0000000000067919 */ /* 0x000e220000002100 */
[----:B------:R-:W-:Y:S01]  /*17e0*/  MOV R4, UR15 ;  /* 0x0000000f00047c02 */ /* 0x000fe20008000f00 */
[----:B------:R-:W-:Y:S01]  /*17f0*/  IMAD.U32 R13, RZ, RZ, UR15 ;  /* 0x0000000fff0d7e24 */ /* 0x000fe2000f8e00ff */
[----:B------:R-:W-:Y:S02]  /*1800*/  MOV R12, 0x400 ;  /* 0x00000400000c7802 */ /* 0x000fe40000000f00 */
[----:B------:R-:W-:Y:S01]  /*1810*/  MOV R25, UR4 ;  /* 0x0000000400197c02 */ /* 0x000fe20008000f00 */
[----:B------:R-:W-:Y:S01]  /*1820*/  ULEA UR4, UR15, 0x20, 0x5 ;  /* 0x000000200f047891 */ /* 0x000fe2000f8e28ff */
[----:B------:R-:W-:Y:S02]  /*1830*/  SHF.L.U32 R13, R13, 0x9, RZ ;  /* 0x000000090d0d7819 */ /* 0x000fe400000006ff */
[----:B------:R-:W-:-:S04]  /*1840*/  SHF.R.U32.HI R25, RZ, 0x4, R25 ;  /* 0x00000004ff197819 */ /* 0x000fc80000011619 */
[----:B------:R-:W-:Y:S01]  /*1850*/  VIMNMX.U32 R5, PT, PT, R25, UR4, PT ;  /* 0x0000000419057c48 */ /* 0x000fe2000bfe0000 */
[----:B------:R-:W-:-:S04]  /*1860*/  UMOV UR4, 0xffffffff ;  /* 0xffffffff00047882 */ /* 0x000fc80000000000 */
[----:B------:R-:W-:-:S05]  /*1870*/  IMAD R4, R4, -0x20, R5 ;  /* 0xffffffe004047824 */ /* 0x000fca00078e0205 */
[----:B------:R-:W-:-:S04]  /*1880*/  LEA R4, R4, R13, 0x4 ;  /* 0x0000000d04047211 */ /* 0x000fc800078e20ff */
[----:B------:R-:W-:Y:S02]  /*1890*/  VIMNMX R10, PT, PT, R4, UR11, PT ;  /* 0x0000000b040a7c48 */ /* 0x000fe4000bfe0100 */
[----:B0-----:R-:W-:-:S03]  /*18a0*/  SHF.R.U32.HI R4, RZ, 0x5, R6 ;  /* 0x00000005ff047819 */ /* 0x001fc60000011606 */
[----:B------:R-:W-:Y:S01]  /*18b0*/  IMAD.IADD R7, R10, 0x1, -R13 ;  /* 0x000000010a077824 */ /* 0x000fe200078e0a0d */
        /* <DEDUP_REMOVED lines=9> */
.L_x_22417:
[----:B------:R-:W-:Y:S01]  /*1950*/  ISETP.NE.AND P3, PT, R3, RZ, PT ;  /* 0x000000ff0300720c */ /* 0x000fe20003f65270 */
[----:B------:R-:W-:Y:S05]  /*1960*/  WARPSYNC.ALL ;  /* 0x0000000000007948 */ /* 0x000fea0003800000 */
[----:B------:R-:W-:Y:S02]  /*1970*/  IADD3 R9, PT, PT, R12, 0xe0, RZ ;  /* 0x000000e00c097810 */ /* 0x000fe40007ffe0ff */
[----:B-1----:R-:W-:Y:S02]  /*1980*/  FMNMX.FTZ R14, R11, R14, !PT ;  /* 0x0000000e0b0e7209 */ /* 0x002fe40007810000 */
[----:B------:R-:W-:-:S04]  /*1990*/  LEA R8, R0, R9, 0x18 ;  /* 0x0000000900087211 */ /* 0x000fc800078ec0ff */
        /* <DEDUP_REMOVED lines=23> */
[----:B------:R-:W-:Y:S01]  /*1b10*/  ISETP.GE.U32.AND P4, PT, R16, 0x180, PT ;  /* 0x000001801000780c */ /* 0x000fe20003f86070 */
[----:B------:R-:W-:-:S10]  /*1b20*/  IMAD.MOV.U32 R16, RZ, RZ, R6 ;  /* 0x000000ffff107224 */ /* 0x000fd400078e0006 */
        /* <DEDUP_REMOVED lines=9> */
.L_x_22370:
        /* <DEDUP_REMOVED lines=11> */
.L_x_22369:
[----:B------:R-:W-:Y:S05]  /*1c70*/  BSYNC.RECONVERGENT B1 ;  /* 0x0000000000017941 */ /* 0x000fea0003800200 */
.L_x_22368:
        /* <DEDUP_REMOVED lines=12> */
.L_x_22373:
[----:B------:R-:W0:Y:S01]  /*1d40*/  LDS R19, [R15+-0x200] ;  /* 0xfffe00000f137984 */ /* 0x000e220000000800 */
[----:B------:R-:W-:-:S03]  /*1d50*/  IADD3 R16, PT, PT, R16, 0x800, RZ ;  /* 0x0000080010107810 */ /* 0x000fc60007ffe0ff */
[----:B------:R-:W1:Y:S01]  /*1d60*/  LDS R21, [R15] ;  /* 0x000000000f157984 */ /* 0x000e620000000800 */
[----:B------:R-:W-:-:S03]  /*1d70*/  ISETP.GE.AND P4, PT, R16, R14, PT ;  /* 0x0000000e1000720c */ /* 0x000fc60003f86270 */
[----:B------:R-:W2:Y:S04]  /*1d80*/  LDS R17, [R15+-0x400] ;  /* 0xfffc00000f117984 */ /* 0x000ea80000000800 */
[----:B------:R-:W3:Y:S04]  /*1d90*/  LDS R24, [R15+0x200] ;  /* 0x000200000f187984 */ /* 0x000ee80000000800 */
[----:B------:R-:W4:Y:S04]  /*1da0*/  LDS R20, [R15+0x400] ;  /* 0x000400000f147984 */ /* 0x000f280000000800 */
[----:B------:R-:W4:Y:S04]  /*1db0*/  LDS R22, [R15+0x600] ;  /* 0x000600000f167984 */ /* 0x000f280000000800 */
[----:B------:R-:W4:Y:S04]  /*1dc0*/  LDS R35, [R15+0x800] ;  /* 0x000800000f237984 */ /* 0x000f280000000800 */
[----:B------:R-:W4:Y:S04]  /*1dd0*/  LDS R37, [R15+0xa00] ;  /* 0x000a00000f257984 */ /* 0x000f280000000800 */
[----:B------:R-:W4:Y:S04]  /*1de0*/  LDS R29, [R15+0xc00] ;  /* 0x000c00000f1d7984 */ /* 0x000f280000000800 */
[----:B-----5:R-:W4:Y:S01]  /*1df0*/  LDS R31, [R15+0xe00] ;  /* 0x000e00000f1f7984 */ /* 0x020f220000000800 */
[----:B0-----:R-:W-:-:S03]  /*1e00*/  FADD.FTZ R19, -R8, R19 ;  /* 0x0000001308137221 */ /* 0x001fc60000010100 */
[----:B------:R-:W0:Y:S01]  /*1e10*/  LDS R33, [R15+0x1000] ;  /* 0x001000000f217984 */ /* 0x000e220000000800 */
[----:B------:R-:W-:Y:S01]  /*1e20*/  FMUL.FTZ R28, R19, 1.4426950216293334961 ;  /* 0x3fb8aa3b131c7820 */ /* 0x000fe20000410000 */
[C---:B-1----:R-:W-:Y:S02]  /*1e30*/  FADD.FTZ R21, -R8.reuse, R21 ;  /* 0x0000001508157221 */ /* 0x042fe40000010100 */
[----:B------:R-:W1:Y:S01]  /*1e40*/  LDS R19, [R15+0x1400] ;  /* 0x001400000f137984 */ /* 0x000e620000000800 */
[C---:B--2---:R-:W-:Y:S01]  /*1e50*/  FADD.FTZ R17, -R8.reuse, R17 ;  /* 0x0000001108117221 */ /* 0x044fe20000010100 */
[----:B------:R-:W-:Y:S01]  /*1e60*/  FMUL.FTZ R30, R21, 1.4426950216293334961 ;  /* 0x3fb8aa3b151e7820 */ /* 0x000fe20000410000 */
[----:B------:R-:W-:Y:S01]  /*1e70*/  MUFU.EX2 R28, R28 ;  /* 0x0000001c001c7308 */ /* 0x000fe20000000800 */
[----:B------:R-:W2:Y:S01]  /*1e80*/  LDS R21, [R15+0x1200] ;  /* 0x001200000f157984 */ /* 0x000ea20000000800 */
[----:B------:R-:W-:Y:S01]  /*1e90*/  FMUL.FTZ R23, R17, 1.4426950216293334961 ;  /* 0x3fb8aa3b11177820 */ /* 0x000fe20000410000 */
[----:B---3--:R-:W-:-:S02]  /*1ea0*/  FADD.FTZ R24, -R8, R24 ;  /* 0x0000001808187221 */ /* 0x008fc40000010100 */
[----:B------:R-:W3:Y:S01]  /*1eb0*/  LDS R17, [R15+0x1600] ;  /* 0x001600000f117984 */ /* 0x000ee20000000800 */
[----:B------:R4:W0:Y:S02]  /*1ec0*/  MUFU.EX2 R26, R23 ;  /* 0x00000017001a7308 */ /* 0x0008240000000800 */
[----:B----4-:R-:W-:Y:S01]  /*1ed0*/  FADD.FTZ R32, -R8, R20 ;  /* 0x0000001408207221 */ /* 0x010fe20000010100 */
[----:B------:R-:W-:Y:S01]  /*1ee0*/  FMUL.FTZ R20, R24, 1.4426950216293334961 ;  /* 0x3fb8aa3b18147820 */ /* 0x000fe20000410000 */
[----:B------:R-:W4:Y:S01]  /*1ef0*/  LDS R27, [R15+0x1800] ;  /* 0x001800000f1b7984 */ /* 0x000f220000000800 */
[----:B------:R-:W0:Y:S01]  /*1f00*/  MUFU.EX2 R30, R30 ;  /* 0x0000001e001e7308 */ /* 0x000e220000000800 */
[----:B------:R-:W-:Y:S01]  /*1f10*/  FADD.FTZ R24, -R8, R22 ;  /* 0x0000001608187221 */ /* 0x000fe20000010100 */
[----:B------:R-:W-:Y:S02]  /*1f20*/  FMUL.FTZ R22, R32, 1.4426950216293334961 ;  /* 0x3fb8aa3b20167820 */ /* 0x000fe40000410000 */
[----:B------:R-:W1:Y:S01]  /*1f30*/  MUFU.EX2 R20, R20 ;  /* 0x0000001400147308 */ /* 0x000e620000000800 */
[----:B------:R-:W4:Y:S01]  /*1f40*/  LDS R23, [R15+0x1a00] ;  /* 0x001a00000f177984 */ /* 0x000f220000000800 */
[----:B------:R-:W-:Y:S01]  /*1f50*/  FADD.FTZ R35, -R8, R35 ;  /* 0x0000002308237221 */ /* 0x000fe20000010100 */
[----:B------:R-:W-:Y:S01]  /*1f60*/  FMUL.FTZ R24, R24, 1.4426950216293334961 ;  /* 0x3fb8aa3b18187820 */ /* 0x000fe20000410000 */
[----:B------:R-:W1:Y:S01]  /*1f70*/  MUFU.EX2 R22, R22 ;  /* 0x0000001600167308 */ /* 0x000e620000000800 */
[----:B------:R-:W-:Y:S01]  /*1f80*/  FADD.FTZ R37, -R8, R37 ;  /* 0x0000002508257221 */ /* 0x000fe20000010100 */
[----:B0-----:R-:W-:Y:S01]  /*1f90*/  FADD.FTZ R18, R26, R18 ;  /* 0x000000121a127221 */ /* 0x001fe20000010000 */
[----:B------:R0:W-:Y:S01]  /*1fa0*/  STS [R15+-0x400], R26 ;  /* 0xfffc001a0f007388 */ /* 0x0001e20000000800 */
[----:B------:R-:W-:Y:S01]  /*1fb0*/  FADD.FTZ R29, -R8, R29 ;  /* 0x0000001d081d7221 */ /* 0x000fe20000010100 */
[----:B------:R-:W2:Y:S01]  /*1fc0*/  MUFU.EX2 R24, R24 ;  /* 0x0000001800187308 */ /* 0x000ea20000000800 */
[----:B------:R-:W-:Y:S01]  /*1fd0*/  FADD.FTZ R18, R18, R28 ;  /* 0x0000001c12127221 */ /* 0x000fe20000010000 */
[----:B------:R1:W-:Y:S01]  /*1fe0*/  STS [R15+-0x200], R28 ;  /* 0xfffe001c0f007388 */ /* 0x0003e20000000800 */
[----:B------:R-:W-:Y:S01]  /*1ff0*/  FADD.FTZ R31, -R8, R31 ;  /* 0x0000001f081f7221 */ /* 0x000fe20000010100 */
[----:B------:R-:W-:Y:S01]  /*2000*/  FMUL.FTZ R29, R29, 1.4426950216293334961 ;  /* 0x3fb8aa3b1d1d7820 */ /* 0x000fe20000410000 */
[----:B------:R-:W-:Y:S01]  /*2010*/  FADD.FTZ R18, R18, R30 ;  /* 0x0000001e12127221 */ /* 0x000fe20000010000 */
[----:B------:R2:W-:Y:S01]  /*2020*/  STS [R15], R30 ;  /* 0x0000001e0f007388 */ /* 0x0005e20000000800 */
[----:B------:R-:W-:Y:S01]  /*2030*/  FMUL.FTZ R31, R31, 1.4426950216293334961 ;  /* 0x3fb8aa3b1f1f7820 */ /* 0x000fe20000410000 */
[----:B0-----:R-:W-:Y:S01]  /*2040*/  FMUL.FTZ R26, R35, 1.4426950216293334961 ;  /* 0x3fb8aa3b231a7820 */ /* 0x001fe20000410000 */
[C---:B------:R-:W-:Y:S01]  /*2050*/  FADD.FTZ R33, -R8.reuse, R33 ;  /* 0x0000002108217221 */ /* 0x040fe20000010100 */
[----:B-1----:R0:W-:Y:S01]  /*2060*/  STS [R15+0x200], R20 ;  /* 0x000200140f007388 */ /* 0x0021e20000000800 */
[----:B------:R-:W-:Y:S01]  /*2070*/  MUFU.EX2 R32, R31 ;  /* 0x0000001f00207308 */ /* 0x000fe20000000800 */
[----:B------:R-:W-:Y:S01]  /*2080*/  FMUL.FTZ R28, R37, 1.4426950216293334961 ;  /* 0x3fb8aa3b251c7820 */ /* 0x000fe20000410000 */
[----:B------:R-:W-:Y:S01]  /*2090*/  FADD.FTZ R36, -R8, R19 ;  /* 0x0000001308247221 */ /* 0x000fe20000010100 */
[----:B------:R-:W-:Y:S01]  /*20a0*/  FADD.FTZ R19, R18, R20 ;  /* 0x0000001412137221 */ /* 0x000fe20000010000 */
[----:B------:R-:W1:Y:S01]  /*20b0*/  MUFU.EX2 R26, R26 ;  /* 0x0000001a001a7308 */ /* 0x000e620000000800 */
[----:B------:R-:W-:Y:S01]  /*20c0*/  FMUL.FTZ R33, R33, 1.4426950216293334961 ;  /* 0x3fb8aa3b21217820 */ /* 0x000fe20000410000 */
[----:B------:R-:W-:Y:S01]  /*20d0*/  FMUL.FTZ R36, R36, 1.4426950216293334961 ;  /* 0x3fb8aa3b24247820 */ /* 0x000fe20000410000 */
[----:B------:R-:W-:Y:S01]  /*20e0*/  FADD.FTZ R19, R19, R22 ;  /* 0x0000001613137221 */ /* 0x000fe20000010000 */
[----:B------:R-:W0:Y:S01]  /*20f0*/  MUFU.EX2 R28, R28 ;  /* 0x0000001c001c7308 */ /* 0x000e220000000800 */
[C---:B--2---:R-:W-:Y:S01]  /*2100*/  FADD.FTZ R21, -R8.reuse, R21 ;  /* 0x0000001508157221 */ /* 0x044fe20000010100 */
[----:B------:R-:W-:Y:S01]  /*2110*/  STS [R15+0x400], R22 ;  /* 0x000400160f007388 */ /* 0x000fe20000000800 */
[----:B------:R-:W-:Y:S01]  /*2120*/  FADD.FTZ R19, R19, R24 ;  /* 0x0000001813137221 */ /* 0x000fe20000010000 */
[----:B------:R-:W2:Y:S01]  /*2130*/  MUFU.EX2 R30, R29 ;  /* 0x0000001d001e7308 */ /* 0x000ea20000000800 */
[----:B------:R-:W-:Y:S01]  /*2140*/  FMUL.FTZ R35, R21, 1.4426950216293334961 ;  /* 0x3fb8aa3b15237820 */ /* 0x000fe20000410000 */
[C---:B---3--:R-:W-:Y:S01]  /*2150*/  FADD.FTZ R17, -R8.reuse, R17 ;  /* 0x0000001108117221 */ /* 0x048fe20000010100 */
[C---:B----4-:R-:W-:Y:S01]  /*2160*/  FADD.FTZ R27, -R8.reuse, R27 ;  /* 0x0000001b081b7221 */ /* 0x050fe20000010100 */
[----:B------:R-:W3:Y:S01]  /*2170*/  MUFU.EX2 R34, R33 ;  /* 0x0000002100227308 */ /* 0x000ee20000000800 */
[----:B------:R-:W-:Y:S01]  /*2180*/  STS [R15+0x600], R24 ;  /* 0x000600180f007388 */ /* 0x000fe20000000800 */
[----:B-1----:R-:W-:Y:S01]  /*2190*/  FADD.FTZ R21, R19, R26 ;  /* 0x0000001a13157221 */ /* 0x002fe20000010000 */
[----:B------:R-:W-:Y:S01]  /*21a0*/  FMUL.FTZ R17, R17, 1.4426950216293334961 ;  /* 0x3fb8aa3b11117820 */ /* 0x000fe20000410000 */
[----:B------:R-:W1:Y:S01]  /*21b0*/  MUFU.EX2 R18, R35 ;  /* 0x0000002300127308 */ /* 0x000e620000000800 */
[----:B------:R-:W-:Y:S01]  /*21c0*/  FADD.FTZ R23, -R8, R23 ;  /* 0x0000001708177221 */ /* 0x000fe20000010100 */
[----:B0-----:R-:W-:Y:S01]  /*21d0*/  FADD.FTZ R21, R21, R28 ;  /* 0x0000001c15157221 */ /* 0x001fe20000010000 */
[----:B------:R-:W-:Y:S01]  /*21e0*/  FMUL.FTZ R27, R27, 1.4426950216293334961 ;  /* 0x3fb8aa3b1b1b7820 */ /* 0x000fe20000410000 */
[----:B------:R-:W0:Y:S01]  /*21f0*/  MUFU.EX2 R36, R36 ;  /* 0x0000002400247308 */ /* 0x000e220000000800 */
[----:B------:R-:W-:Y:S01]  /*2200*/  FMUL.FTZ R23, R23, 1.4426950216293334961 ;  /* 0x3fb8aa3b17177820 */ /* 0x000fe20000410000 */
[----:B--2---:R-:W-:Y:S01]  /*2210*/  FADD.FTZ R21, R21, R30 ;  /* 0x0000001e15157221 */ /* 0x004fe20000010000 */
[----:B------:R-:W-:Y:S01]  /*2220*/  STS [R15+0x800], R26 ;  /* 0x0008001a0f007388 */ /* 0x000fe20000000800 */
[----:B------:R-:W2:Y:S02]  /*2230*/  MUFU.EX2 R17, R17 ;  /* 0x0000001100117308 */ /* 0x000ea40000000800 */
[----:B------:R-:W-:Y:S01]  /*2240*/  FADD.FTZ R21, R21, R32 ;  /* 0x0000002015157221 */ /* 0x000fe20000010000 */
[----:B------:R-:W-:Y:S01]  /*2250*/  STS [R15+0xa00], R28 ;  /* 0x000a001c0f007388 */ /* 0x000fe20000000800 */
[----:B------:R-:W4:Y:S02]  /*2260*/  MUFU.EX2 R19, R27 ;  /* 0x0000001b00137308 */ /* 0x000f240000000800 */
        /* <DEDUP_REMOVED lines=8> */
[----:B------:R3:W-:Y:S03]  /*22f0*/  STS [R15+0x1200], R18 ;  /* 0x001200120f007388 */ /* 0x0007e60000000800 */
[----:B----4-:R-:W-:Y:S01]  /*2300*/  FADD.FTZ R20, R20, R19 ;  /* 0x0000001314147221 */ /* 0x010fe20000010000 */
[----:B------:R-:W-:Y:S04]  /*2310*/  STS [R15+0x1400], R36 ;  /* 0x001400240f007388 */ /* 0x000fe80000000800 */
[----:B------:R-:W-:Y:S01]  /*2320*/  STS [R15+0x1600], R17 ;  /* 0x001600110f007388 */ /* 0x000fe20000000800 */
[----:B---3--:R-:W-:-:S03]  /*2330*/  FADD.FTZ R18, R20, R23 ;  /* 0x0000001714127221 */ /* 0x008fc60000010000 */
[----:B------:R-:W-:Y:S04]  /*2340*/  STS [R15+0x1800], R19 ;  /* 0x001800130f007388 */ /* 0x000fe80000000800 */
[----:B------:R0:W-:Y:S02]  /*2350*/  STS [R15+0x1a00], R23 ;  /* 0x001a00170f007388 */ /* 0x0001e40000000800 */
[----:B0-----:R-:W-:Y:S01]  /*2360*/  VIADD R15, R15, 0x2000 ;  /* 0x000020000f0f7836 */ /* 0x001fe20000000000 */
[----:B------:R-:W-:Y:S06]  /*2370*/  @!P4 BRA `(.L_x_22373) ;  /* 0xfffffff80070c947 */ /* 0x000fec000383ffff */
.L_x_22372:
[----:B------:R-:W-:Y:S05]  /*2380*/  BSYNC.RECONVERGENT B1 ;  /* 0x0000000000017941 */ /* 0x000fea0003800200 */
.L_x_22371:
        /* <DEDUP_REMOVED lines=10> */
[----:B-----5:R-:W4:Y:S04]  /*2430*/  LDS R31, [R15+0x400] ;  /* 0x000400000f1f7984 */ /* 0x020f280000000800 */
        /* <DEDUP_REMOVED lines=43> */
[----:B0-----:R-:W-:-:S07]  /*26f0*/  VIADD R15, R15, 0x1000 ;  /* 0x000010000f0f7836 */ /* 0x001fce0000000000 */
.L_x_22375:
[----:B------:R-:W-:Y:S05]  /*2700*/  BSYNC.RECONVERGENT B1 ;  /* 0x0000000000017941 */ /* 0x000fea0003800200 */
.L_x_22374:
        /* <DEDUP_REMOVED lines=26> */
.L_x_22367:
[----:B------:R-:W-:Y:S05]  /*28b0*/  BSYNC.RECONVERGENT B0 ;  /* 0x0000000000007941 */ /* 0x000fea0003800200 */
.L_x_22366:
        /* <DEDUP_REMOVED lines=25> */
[----:B------:R-:W-:Y:S02]  /*2a50*/  LOP3.LUT R11, R10, 0x180, RZ, 0xc0, !PT ;  /* 0x000001800a0b7812 */ /* 0x000fe400078ec0ff */
[----:B------:R-:W-:Y:S01]  /*2a60*/  IADD3 R15, PT, PT, -R13, R10, RZ ;  /* 0x0000000a0d0f7210 */ /* 0x000fe20007ffe1ff */
[----:B------:R-:W1:Y:S01]  /*2a70*/  MUFU.RCP R9, R9 ;  /* 0x0000000900097308 */ /* 0x000e620000001000 */
[----:B------:R-:W-:Y:S02]  /*2a80*/  ISETP.NE.AND P0, PT, R11, 0x180, PT ;  /* 0x000001800b00780c */ /* 0x000fe40003f05270 */
        /* <DEDUP_REMOVED lines=11> */
.L_x_22380:
[----:B------:R-:W1:Y:S01]  /*2b40*/  LDS R18, [R10] ;  /* 0x000000000a127984 */ /* 0x000e620000000800 */
[----:B------:R-:W-:-:S05]  /*2b50*/  VIADD R15, R15, 0x1 ;  /* 0x000000010f0f7836 */ /* 0x000fca0000000000 */
[----:B------:R-:W-:Y:S01]  /*2b60*/  ISETP.NE.AND P0, PT, R15, RZ, PT ;  /* 0x000000ff0f00720c */ /* 0x000fe20003f05270 */
[----:B-1----:R-:W-:-:S05]  /*2b70*/  FMUL.FTZ R11, R18, R9 ;  /* 0x00000009120b7220 */ /* 0x002fca0000410000 */
[----:B------:R1:W-:Y:S02]  /*2b80*/  STS [R10], R11 ;  /* 0x0000000b0a007388 */ /* 0x0003e40000000800 */
[----:B-1----:R-:W-:-:S05]  /*2b90*/  IADD3 R10, PT, PT, R10, 0x200, RZ ;  /* 0x000002000a0a7810 */ /* 0x002fca0007ffe0ff */
[----:B------:R-:W-:Y:S05]  /*2ba0*/  @P0 BRA `(.L_x_22380) ;  /* 0xfffffffc00e40947 */ /* 0x000fea000383ffff */
.L_x_22379:
[----:B------:R-:W-:Y:S05]  /*2bb0*/  BSYNC.RECONVERGENT B1 ;  /* 0x0000000000017941 */ /* 0x000fea0003800200 */
.L_x_22378:
        /* <DEDUP_REMOVED lines=12> */
.L_x_22383:
        /* <DEDUP_REMOVED lines=52> */
.L_x_22382:
[----:B------:R-:W-:Y:S05]  /*2fc0*/  BSYNC.RECONVERGENT B1 ;  /* 0x0000000000017941 */ /* 0x000fea0003800200 */
.L_x_22381:
        /* <DEDUP_REMOVED lines=31> */
.L_x_22385:
[----:B------:R-:W-:Y:S05]  /*31c0*/  BSYNC.RECONVERGENT B1 ;  /* 0x0000000000017941 */ /* 0x000fea0003800200 */
.L_x_22384:
        /* <DEDUP_REMOVED lines=14> */
.L_x_22377:
[----:B------:R-:W-:Y:S05]  /*32b0*/  BSYNC.RECONVERGENT B0 ;  /* 0x0000000000007941 */ /* 0x000fea0003800200 */
.L_x_22376:
        /* <DEDUP_REMOVED lines=24> */
[----:B-1----:R4:W-:Y:S02]  /*3440*/  STG.E desc[UR12][R16.64], R14 ;  /* 0x0000000e10007986 */ /* 0x0029e4000c10190c */
.L_x_22387:
[----:B--23--:R-:W-:Y:S05]  /*3450*/  BSYNC.RECONVERGENT B0 ;  /* 0x0000000000007941 */ /* 0x00cfea0003800200 */
.L_x_22386:
[----:B------:R-:W-:Y:S01]  /*3460*/  ISETP.GE.U32.AND P0, PT, R26, R5, PT ;  /* 0x000000051a00720c */ /* 0x000fe20003f06070 */
[----:B------:R-:W-:Y:S01]  /*3470*/  BSSY.RECONVERGENT B0, `(.L_x_22388) ;  /* 0x0000160000007945 */ /* 0x000fe20003800200 */
[----:B------:R-:W-:Y:S02]  /*3480*/  CS2R R20, SRZ ;  /* 0x0000000000147805 */ /* 0x000fe4000001ff00 */
[----:B----4-:R-:W-:Y:S02]  /*3490*/  CS2R R10, SRZ ;  /* 0x00000000000a7805 */ /* 0x010fe4000001ff00 */
[----:B01----:R-:W-:Y:S01]  /*34a0*/  CS2R R8, SRZ ;  /* 0x0000000000087805 */ /* 0x003fe2000001ff00 */
[----:B------:R-:W-:-:S06]  /*34b0*/  IMAD.MOV.U32 R7, RZ, RZ, RZ ;  /* 0x000000ffff077224 */ /* 0x000fcc00078e00ff */
[----:B------:R-:W-:Y:S05]  /*34c0*/  @P0 BRA `(.L_x_22389) ;  /* 0x0000001400680947 */ /* 0x000fea0003800000 */
[----:B------:R-:W0:Y:S01]  /*34d0*/  LDCU UR4, c[0x0][0x3c8] ;  /* 0x00007900ff0477ac */ /* 0x000e220008000800 */
[----:B------:R-:W-:Y:S01]  /*34e0*/  IMAD.WIDE.U32 R8, R26, 0x4, RZ ;  /* 0x000000041a087825 */ /* 0x000fe200078e00ff */
[----:B------:R-:W-:Y:S02]  /*34f0*/  SHF.L.U32 R10, R6, 0x5, RZ ;  /* 0x00000005060a7819 */ /* 0x000fe400000006ff */
[----:B------:R-:W-:Y:S01]  /*3500*/  CS2R R20, SRZ ;  /* 0x0000000000147805 */ /* 0x000fe2000001ff00 */
[----:B------:R-:W1:Y:S01]  /*3510*/  LDCU.64 UR6, c[0x0][0x3b8] ;  /* 0x00007700ff0677ac */ /* 0x000e620008000a00 */
[----:B------:R-:W-:Y:S01]  /*3520*/  VIADD R11, R12, 0x100 ;  /* 0x000001000c0b7836 */ /* 0x000fe20000000000 */
[----:B------:R-:W-:Y:S02]  /*3530*/  SHF.L.U32 R12, R6, 0x3, RZ ;  /* 0x00000003060c7819 */ /* 0x000fe400000006ff */
[----:B------:R-:W-:Y:S02]  /*3540*/  LEA R13, R4, R13, 0x4 ;  /* 0x0000000d040d7211 */ /* 0x000fe400078e20ff */
[----:B------:R-:W-:-:S02]  /*3550*/  LEA R0, R0, R11, 0x18 ;  /* 0x0000000b00007211 */ /* 0x000fc400078ec0ff */
[----:B------:R-:W-:Y:S02]  /*3560*/  LOP3.LUT R24, R12, 0x8, RZ, 0xc0, !PT ;  /* 0x000000080c187812 */ /* 0x000fe400078ec0ff */
[----:B------:R-:W-:Y:S02]  /*3570*/  IADD3 R25, PT, PT, -R25, R26, RZ ;  /* 0x0000001a19197210 */ /* 0x000fe40007ffe1ff */
[----:B------:R-:W-:Y:S01]  /*3580*/  IADD3 R24, PT, PT, R13, 0x3, R24 ;  /* 0x000000030d187810 */ /* 0x000fe20007ffe018 */
[----:B0-----:R-:W-:Y:S01]  /*3590*/  UIMAD UR4, UR14, UR4, URZ ;  /* 0x000000040e0472a4 */ /* 0x001fe2000f8e02ff */
[----:B------:R-:W-:-:S05]  /*35a0*/  IADD3 R26, PT, PT, R26, 0x1, RZ ;  /* 0x000000011a1a7810 */ /* 0x000fca0007ffe0ff */
[----:B------:R-:W-:-:S05]  /*35b0*/  MOV R7, UR4 ;  /* 0x0000000400077c02 */ /* 0x000fca0008000f00 */
[----:B------:R-:W0:Y:S01]  /*35c0*/  LDCU UR4, c[0x0][0x3e0] ;  /* 0x00007c00ff0477ac */ /* 0x000e220008000800 */
[----:B------:R-:W-:Y:S01]  /*35d0*/  IMAD.WIDE R8, R7, 0x4, R8 ;  /* 0x0000000407087825 */ /* 0x000fe200078e0208 */
[----:B------:R-:W-:Y:S02]  /*35e0*/  LOP3.LUT R7, R10, 0x20, RZ, 0xe2, !PT ;  /* 0x000000200a077812 */ /* 0x000fe400078ee2ff */
[----:B------:R-:W-:Y:S02]  /*35f0*/  CS2R R10, SRZ ;  /* 0x00000000000a7805 */ /* 0x000fe4000001ff00 */
[----:B-1----:R-:W-:Y:S01]  /*3600*/  IADD3 R22, P0, PT, R8, UR6, RZ ;  /* 0x0000000608167c10 */ /* 0x002fe2000ff1e0ff */
[----:B------:R-:W-:-:S03]  /*3610*/  IMAD R7, R4, 0x40, R7 ;  /* 0x0000004004077824 */ /* 0x000fc600078e0207 */
[----:B------:R-:W-:Y:S02]  /*3620*/  IADD3.X R23, PT, PT, R9, UR7, RZ, P0, !PT ;  /* 0x0000000709177c10 */ /* 0x000fe400087fe4ff */
[----:B------:R-:W-:Y:S02]  /*3630*/  CS2R R8, SRZ ;  /* 0x0000000000087805 */ /* 0x000fe4000001ff00 */
[----:B------:R-:W-:Y:S01]  /*3640*/  IADD3 R0, PT, PT, R7, 0x10, R0 ;  /* 0x0000001007007810 */ /* 0x000fe20007ffe000 */
[----:B------:R-:W-:Y:S02]  /*3650*/  IMAD.MOV.U32 R7, RZ, RZ, RZ ;  /* 0x000000ffff077224 */ /* 0x000fe400078e00ff */
[----:B0-----:R-:W-:Y:S01]  /*3660*/  IMAD R32, R2, UR4, RZ ;  /* 0x0000000402207c24 */ /* 0x001fe2000f8e02ff */
[----:B------:R-:W-:-:S04]  /*3670*/  LOP3.LUT R2, R12, 0xf8, RZ, 0xc0, !PT ;  /* 0x000000f80c027812 */ /* 0x000fc800078ec0ff */
[----:B------:R-:W-:-:S07]  /*3680*/  SHF.R.S32.HI R33, RZ, 0x1f, R32 ;  /* 0x0000001fff217819 */ /* 0x000fce0000011420 */
.L_x_22404:
[----:B--2---:R-:W2:Y:S04]  /*3690*/  LDG.E.CONSTANT R29, desc[UR12][R22.64] ;  /* 0x0000000c161d7981 */ /* 0x004ea8000c1e9900 */
[----:B------:R-:W0:Y:S04]  /*36a0*/  LDS.128 R16, [R0+-0x10] ;  /* 0xfffff00000107984 */ /* 0x000e280000000c00 */
[----:B-1-3--:R1:W3:Y:S01]  /*36b0*/  LDS.128 R12, [R0] ;  /* 0x00000000000c7984 */ /* 0x00a2e20000000c00 */
[----:B0-----:R-:W-:Y:S01]  /*36c0*/  F2FP.F16.F32.PACK_AB R18, R19, R18 ;  /* 0x000000121312723e */ /* 0x001fe200000000ff */
[----:B--2---:R-:W-:-:S03]  /*36d0*/  IMAD.WIDE R28, R29, UR19, R32 ;  /* 0x000000131d1c7c25 */ /* 0x004fc6000f8e0220 */
[----:B------:R-:W-:-:S04]  /*36e0*/  IADD3 R27, P0, PT, R2, R28, RZ ;  /* 0x0000001c021b7210 */ /* 0x000fc80007f1e0ff */
[----:B------:R-:W-:Y:S02]  /*36f0*/  IADD3.X R28, PT, PT, RZ, R29, RZ, P0, !PT ;  /* 0x0000001dff1c7210 */ /* 0x000fe400007fe4ff */
[----:B----4-:R-:W-:Y:S02]  /*3700*/  LEA R34, P1, R27, UR20, 0x1 ;  /* 0x000000141b227c11 */ /* 0x010fe4000f8208ff */
[----:B------:R-:W-:Y:S02]  /*3710*/  F2FP.F16.F32.PACK_AB R29, R17, R16 ;  /* 0x00000010111d723e */ /* 0x000fe400000000ff */
[----:B------:R-:W-:Y:S01]  /*3720*/  LEA.HI.X R35, R27, UR21, R28, 0x1, P1 ;  /* 0x000000151b237c11 */ /* 0x000fe200088f0c1c */
[----:B------:R-:W-:Y:S01]  /*3730*/  BSSY.RECONVERGENT B1, `(.L_x_22390) ;  /* 0x0000024000017945 */ /* 0x000fe20003800200 */
[----:B------:R-:W-:Y:S01]  /*3740*/  MOV R28, R18 ;  /* 0x00000012001c7202 */ /* 0x000fe20000000f00 */
[----:B------:R-:W-:Y:S01]  /*3750*/  VIADD R27, R24, 0xfffffffd ;  /* 0xfffffffd181b7836 */ /* 0x000fe20000000000 */
[----:B------:R-:W-:Y:S01]  /*3760*/  ISETP.NE.AND P0, PT, R25, -0x1, PT ;  /* 0xffffffff1900780c */ /* 0x000fe20003f05270 */
[----:B-----5:R1:W5:-:S12]  /*3770*/  LDG.E.128.CONSTANT R16, desc[UR12][R34.64] ;  /* 0x0000000c22107981 */ /* 0x020358000c1e9d00 */
[----:B-1-3--:R-:W-:Y:S05]  /*3780*/  @P0 BRA `(.L_x_22391) ;  /* 0x0000000000780947 */ /* 0x00afea0003800000 */
        /* <DEDUP_REMOVED lines=30> */
.L_x_22391:
[----:B------:R-:W-:Y:S05]  /*3970*/  BSYNC.RECONVERGENT B1 ;  /* 0x0000000000017941 */ /* 0x000fea0003800200 */
.L_x_22390:
        /* <DEDUP_REMOVED lines=39> */
.L_x_22393:
[----:B------:R-:W-:Y:S05]  /*3bf0*/  BSYNC.RECONVERGENT B1 ;  /* 0x0000000000017941 */ /* 0x000fea0003800200 */
.L_x_22392:
        /* <DEDUP_REMOVED lines=41> */
.L_x_22395:
[----:B------:R-:W-:Y:S05]  /*3e90*/  BSYNC.RECONVERGENT B1 ;  /* 0x0000000000017941 */ /* 0x000fea0003800200 */
.L_x_22394:
        /* <DEDUP_REMOVED lines=41> */
.L_x_22397:
[----:B------:R-:W-:Y:S05]  /*4130*/  BSYNC.RECONVERGENT B1 ;  /* 0x0000000000017941 */ /* 0x000fea0003800200 */
.L_x_22396:
        /* <DEDUP_REMOVED lines=41> */
.L_x_22399:
[----:B------:R-:W-:Y:S05]  /*43d0*/  BSYNC.RECONVERGENT B1 ;  /* 0x0000000000017941 */ /* 0x000fea0003800200 */
.L_x_22398:
        /* <DEDUP_REMOVED lines=41> */
.L_x_22401:
[----:B------:R-:W-:Y:S05]  /*4670*/  BSYNC.RECONVERGENT B1 ;  /* 0x0000000000017941 */ /* 0x000fea0003800200 */
.L_x_22400:
        /* <DEDUP_REMOVED lines=16> */
[----:B------:R-:W-:Y:S02]  /*4780*/  IADD3 R13, PT, PT, R24, -0x1, RZ ;  /* 0xffffffff180d7810 */ /* 0x000fe40007ffe0ff */
[----:B------:R-:W-:Y:S01]  /*4790*/  ISETP.GE.AND P2, PT, R12, UR11, PT ;  /* 0x0000000b0c007c0c */ /* 0x000fe2000bf46270 */
[C---:B------:R-:W-:Y:S01]  /*47a0*/  VIADD R12, R24.reuse, 0x4 ;  /* 0x00000004180c7836 */ /* 0x040fe20000000000 */
[----:B------:R-:W-:Y:S01]  /*47b0*/  ISETP.GE.AND P5, PT, R13, UR11, PT ;  /* 0x0000000b0d007c0c */ /* 0x000fe2000bfa6270 */
[C---:B------:R-:W-:Y:S01]  /*47c0*/  VIADD R13, R24.reuse, 0x1 ;  /* 0x00000001180d7836 */ /* 0x040fe20000000000 */
[----:B------:R-:W-:Y:S02]  /*47d0*/  ISETP.GE.AND P6, PT, R27, UR11, PT ;  /* 0x0000000b1b007c0c */ /* 0x000fe4000bfc6270 */
[----:B------:R-:W-:-:S02]  /*47e0*/  IADD3 R15, PT, PT, R24, 0x3, RZ ;  /* 0x00000003180f7810 */ /* 0x000fc40007ffe0ff */
[----:B------:R-:W-:Y:S02]  /*47f0*/  ISETP.GE.AND P0, PT, R12, UR11, PT ;  /* 0x0000000b0c007c0c */ /* 0x000fe4000bf06270 */
[----:B------:R-:W-:Y:S02]  /*4800*/  IADD3 R14, PT, PT, R24, 0x2, RZ ;  /* 0x00000002180e7810 */ /* 0x000fe40007ffe0ff */
[C---:B------:R-:W-:Y:S02]  /*4810*/  PRMT R12, R16.reuse, 0x7632, R12 ;  /* 0x00007632100c7816 */ /* 0x040fe4000000000c */
[----:B------:R-:W-:Y:S02]  /*4820*/  ISETP.GE.AND P4, PT, R13, UR11, PT ;  /* 0x0000000b0d007c0c */ /* 0x000fe4000bf86270 */
[----:B------:R-:W-:Y:S02]  /*4830*/  SEL R16, R16, RZ, !P6 ;  /* 0x000000ff10107207 */ /* 0x000fe40007000000 */
[----:B------:R-:W-:-:S02]  /*4840*/  ISETP.GE.AND P6, PT, R24, UR11, PT ;  /* 0x0000000b18007c0c */ /* 0x000fc4000bfc6270 */
        /* <DEDUP_REMOVED lines=16> */
.L_x_22403:
[----:B------:R-:W-:Y:S05]  /*4950*/  BSYNC.RECONVERGENT B1 ;  /* 0x0000000000017941 */ /* 0x000fea0003800200 */
.L_x_22402:
[----:B------:R-:W-:Y:S01]  /*4960*/  HMUL2 R17, R28, R17 ;  /* 0x000000111c117232 */ /* 0x000fe20000000000 */
[C---:B------:R-:W-:Y:S01]  /*4970*/  IADD3 R14, PT, PT, R26.reuse, 0x3, RZ ;  /* 0x000000031a0e7810 */ /* 0x040fe20007ffe0ff */
[----:B------:R-:W-:Y:S01]  /*4980*/  VIADD R26, R26, 0x4 ;  /* 0x000000041a1a7836 */ /* 0x000fe20000000000 */
[----:B------:R-:W-:Y:S01]  /*4990*/  IADD3 R22, P1, PT, R22, 0x10, RZ ;  /* 0x0000001016167810 */ /* 0x000fe20007f3e0ff */
[----:B------:R-:W-:Y:S01]  /*49a0*/  HFMA2 R17, R29, R16, R17 ;  /* 0x000000101d117231 */ /* 0x000fe20000000011 */
[----:B------:R-:W-:Y:S02]  /*49b0*/  ISETP.GE.U32.AND P0, PT, R14, R5, PT ;  /* 0x000000050e00720c */ /* 0x000fe40003f06070 */
[----:B------:R-:W-:Y:S01]  /*49c0*/  IADD3 R25, PT, PT, R25, 0x4, RZ ;  /* 0x0000000419197810 */ /* 0x000fe20007ffe0ff */
[----:B------:R-:W-:Y:S01]  /*49d0*/  HFMA2 R15, R31, R18, R17 ;  /* 0x000000121f0f7231 */ /* 0x000fe20000000011 */
[----:B------:R-:W-:Y:S01]  /*49e0*/  IADD3 R24, PT, PT, R24, 0x40, RZ ;  /* 0x0000004018187810 */ /* 0x000fe20007ffe0ff */
[----:B------:R-:W-:Y:S01]  /*49f0*/  IMAD.X R23, RZ, RZ, R23, P1 ;  /* 0x000000ffff177224 */ /* 0x000fe200008e0617 */
[----:B------:R-:W-:Y:S01]  /*4a00*/  IADD3 R0, PT, PT, R0, 0x100, RZ ;  /* 0x0000010000007810 */ /* 0x000fe20007ffe0ff */
[----:B------:R-:W-:-:S05]  /*4a10*/  HFMA2 R15, R30, R19, R15 ;  /* 0x000000131e0f7231 */ /* 0x000fca000000000f */
[--C-:B------:R-:W-:Y:S02]  /*4a20*/  HADD2.F32 R12, -RZ, R15.reuse.H0_H0 ;  /* 0x2000000fff0c7230 */ /* 0x100fe40000004100 */
[----:B------:R-:W-:-:S05]  /*4a30*/  HADD2.F32 R15, -RZ, R15.H1_H1 ;  /* 0x3000000fff0f7230 */ /* 0x000fca0000004100 */
[----:B------:R-:W-:-:S04]  /*4a40*/  FADD.FTZ R12, R12, R15 ;  /* 0x0000000f0c0c7221 */ /* 0x000fc80000010000 */
[----:B------:R-:W-:Y:S01]  /*4a50*/  FADD.FTZ R7, R12, R7 ;  /* 0x000000070c077221 */ /* 0x000fe20000010000 */
[----:B------:R-:W-:Y:S06]  /*4a60*/  @!P0 BRA `(.L_x_22404) ;  /* 0xffffffec00088947 */ /* 0x000fec000383ffff */
.L_x_22389:
[----:B------:R-:W-:Y:S05]  /*4a70*/  BSYNC.RECONVERGENT B0 ;  /* 0x0000000000007941 */ /* 0x000fea0003800200 */
.L_x_22388:
[----:B------:R-:W0:Y:S01]  /*4a80*/  SHFL.BFLY PT, R0, R21, 0x1, 0x1f ;  /* 0x0c201f0015007f89 */ /* 0x000e2200000e0000 */
[----:B------:R-:W1:Y:S01]  /*4a90*/  S2UR UR5, SR_CgaCtaId ;  /* 0x00000000000579c3 */ /* 0x000e620000008800 */
[----:B------:R-:W-:Y:S01]  /*4aa0*/  LOP3.LUT R16, R6, 0x1, RZ, 0xc0, !PT ;  /* 0x0000000106107812 */ /* 0x000fe200078ec0ff */
[----:B------:R-:W-:Y:S01]  /*4ab0*/  UMOV UR4, 0x400 ;  /* 0x0000040000047882 */ /* 0x000fe20000000000 */
[----:B------:R-:W2:Y:S01]  /*4ac0*/  SHFL.BFLY PT, R5, R20, 0x1, 0x1f ;  /* 0x0c201f0014057f89 */ /* 0x000ea200000e0000 */
[----:B------:R-:W-:Y:S01]  /*4ad0*/  SHF.R.U32.HI R3, RZ, 0x1, R3 ;  /* 0x00000001ff037819 */ /* 0x000fe20000011603 */
[----:B------:R-:W-:Y:S01]  /*4ae0*/  UIADD3 UR4, UPT, UPT, UR4, 0x100, URZ ;  /* 0x0000010004047890 */ /* 0x000fe2000fffe0ff */
[----:B------:R-:W-:Y:S01]  /*4af0*/  ISETP.NE.AND P5, PT, R16, RZ, PT ;  /* 0x000000ff1000720c */ /* 0x000fe20003fa5270 */
[----:B------:R-:W3:Y:S01]  /*4b00*/  SHFL.BFLY PT, R2, R11, 0x1, 0x1f ;  /* 0x0c201f000b027f89 */ /* 0x000ee200000e0000 */
[----:B------:R-:W-:Y:S01]  /*4b10*/  LOP3.LUT P0, RZ, R6, 0x3c1, RZ, 0xc0, !PT ;  /* 0x000003c106ff7812 */ /* 0x000fe2000780c0ff */
[----:B------:R-:W-:Y:S01]  /*4b20*/  IMAD R3, R4, 0x70, R3 ;  /* 0x0000007004037824 */ /* 0x000fe200078e0203 */
[----:B------:R-:W-:Y:S01]  /*4b30*/  BSSY.RECONVERGENT B0, `(.L_x_22405) ;  /* 0x000002c000007945 */ /* 0x000fe20003800200 */
[----:B------:R-:W4:Y:S01]  /*4b40*/  SHFL.BFLY PT, R13, R10, 0x1, 0x1f ;  /* 0x0c201f000a0d7f89 */ /* 0x000f2200000e0000 */
[----:B------:R-:W-:-:S02]  /*4b50*/  LOP3.LUT P1, RZ, R6, 0x3e1, RZ, 0xc0, !PT ;  /* 0x000003e106ff7812 */ /* 0x000fc4000782c0ff */
[----:B------:R-:W-:Y:S01]  /*4b60*/  ISETP.GT.U32.AND P2, PT, R6, 0x1f, PT ;  /* 0x0000001f0600780c */ /* 0x000fe20003f44070 */
[----:B------:R-:W4:Y:S04]  /*4b70*/  SHFL.BFLY PT, R12, R9, 0x1, 0x1f ;  /* 0x0c201f00090c7f89 */ /* 0x000f2800000e0000 */
[----:B------:R-:W4:Y:S04]  /*4b80*/  SHFL.BFLY PT, R15, R8, 0x1, 0x1f ;  /* 0x0c201f00080f7f89 */ /* 0x000f2800000e0000 */
[----:B------:R-:W4:Y:S01]  /*4b90*/  SHFL.BFLY PT, R14, R7, 0x1, 0x1f ;  /* 0x0c201f00070e7f89 */ /* 0x000f2200000e0000 */
[----:B0-----:R-:W-:Y:S01]  /*4ba0*/  FADD.FTZ R21, R0, R21 ;  /* 0x0000001500157221 */ /* 0x001fe20000010000 */
[----:B------:R-:W-:Y:S01]  /*4bb0*/  LOP3.LUT R0, R6, 0x3c0, RZ, 0xc0, !PT ;  /* 0x000003c006007812 */ /* 0x000fe200078ec0ff */
[----:B-1----:R-:W-:Y:S01]  /*4bc0*/  ULEA UR4, UR5, UR4, 0x18 ;  /* 0x0000000405047291 */ /* 0x002fe2000f8ec0ff */
[----:B------:R-:W-:Y:S01]  /*4bd0*/  BAR.SYNC.DEFER_BLOCKING 0x0 ;  /* 0x0000000000007b1d */ /* 0x000fe20000010000 */
[----:B--2---:R-:W-:Y:S01]  /*4be0*/  FADD.FTZ R20, R5, R20 ;  /* 0x0000001405147221 */ /* 0x004fe20000010000 */
[----:B------:R-:W-:-:S02]  /*4bf0*/  ISETP.NE.OR P4, PT, R0, 0x40, P5 ;  /* 0x000000400000780c */ /* 0x000fc40002f85670 */
[----:B------:R-:W-:Y:S01]  /*4c00*/  LOP3.LUT R0, R6, 0x3e0, RZ, 0xc0, !PT ;  /* 0x000003e006007812 */ /* 0x000fe200078ec0ff */
[----:B---3--:R-:W-:-:S03]  /*4c10*/  FADD.FTZ R11, R2, R11 ;  /* 0x0000000b020b7221 */ /* 0x008fc60000010000 */
[----:B------:R-:W-:Y:S01]  /*4c20*/  ISETP.NE.OR P3, PT, R0, 0x20, P5 ;  /* 0x000000200000780c */ /* 0x000fe20002f65670 */
[----:B----4-:R-:W-:Y:S01]  /*4c30*/  FADD.FTZ R10, R13, R10 ;  /* 0x0000000a0d0a7221 */ /* 0x010fe20000010000 */
[----:B------:R-:W-:Y:S01]  /*4c40*/  LEA R0, R3, UR4, 0x2 ;  /* 0x0000000403007c11 */ /* 0x000fe2000f8e10ff */
[----:B------:R-:W-:Y:S01]  /*4c50*/  FADD.FTZ R9, R12, R9 ;  /* 0x000000090c097221 */ /* 0x000fe20000010000 */
[----:B------:R-:W-:Y:S01]  /*4c60*/  FADD.FTZ R8, R15, R8 ;  /* 0x000000080f087221 */ /* 0x000fe20000010000 */
[----:B------:R-:W-:Y:S02]  /*4c70*/  FADD.FTZ R7, R14, R7 ;  /* 0x000000070e077221 */ /* 0x000fe40000010000 */
        /* <DEDUP_REMOVED lines=22> */
[----:B------:R-:W-:-:S07]  /*4de0*/  FADD.FTZ R7, R7, R14 ;  /* 0x0000000e07077221 */ /* 0x000fce0000010000 */
.L_x_22406:
[----:B------:R-:W-:Y:S05]  /*4df0*/  BSYNC.RECONVERGENT B0 ;  /* 0x0000000000007941 */ /* 0x000fea0003800200 */
.L_x_22405:
        /* <DEDUP_REMOVED lines=24> */
[----:B------:R-:W-:-:S07]  /*4f80*/  FADD.FTZ R7, R7, R14 ;  /* 0x0000000e07077221 */ /* 0x000fce0000010000 */
.L_x_22408:
[----:B------:R-:W-:Y:S05]  /*4f90*/  BSYNC.RECONVERGENT B0 ;  /* 0x0000000000007941 */ /* 0x000fea0003800200 */
.L_x_22407:
[----:B------:R-:W-:Y:S06]  /*4fa0*/  BAR.SYNC.DEFER_BLOCKING 0x0 ;  /* 0x0000000000007b1d */ /* 0x000fec0000010000 */
[----:B------:R-:W-:Y:S05]  /*4fb0*/  @P2 EXIT ;  /* 0x000000000000294d */ /* 0x000fea0003800000 */
[----:B------:R-:W-:-:S04]  /*4fc0*/  UIMAD UR4, UR14, UR18, UR17 ;  /* 0x000000120e0472a4 */ /* 0x000fc8000f8e0211 */
[----:B------:R-:W-:Y:S01]  /*4fd0*/  UIMAD UR4, UR4, UR16, URZ ;  /* 0x00000010040472a4 */ /* 0x000fe2000f8e02ff */
[----:B------:R-:W-:Y:S11]  /*4fe0*/  @P5 EXIT ;  /* 0x000000000000594d */ /* 0x000ff60003800000 */
[----:B------:R-:W2:Y:S01]  /*4ff0*/  LDCU.64 UR8, c[0x0][0x390] ;  /* 0x00007200ff0877ac */ /* 0x000ea20008000a00 */
[----:B01----:R-:W-:Y:S02]  /*5000*/  SHF.R.U32.HI R0, RZ, 0x1, R6 ;  /* 0x00000001ff007819 */ /* 0x003fe40000011606 */
[----:B------:R-:W-:Y:S01]  /*5010*/  F2FP.F16.F32.PACK_AB R20, R20, R21 ;  /* 0x000000151414723e */ /* 0x000fe200000000ff */
        /* <DEDUP_REMOVED lines=21> */
.L_x_22363:
[----:B------:R-:W-:Y:S01]  /*5170*/  HFMA2 R18, -RZ, RZ, 0, 1.847743988037109375e-06 ;  /* 0x0000001fff127431 */ /* 0x000fe200000001ff */
[----:B------:R-:W-:Y:S01]  /*5180*/  BSSY B1, `(.L_x_22409) ;  /* 0x0000006000017945 */ /* 0x000fe20003800000 */
[----:B------:R-:W-:Y:S01]  /*5190*/  MOV R16, 0x1 ;  /* 0x0000000100107802 */ /* 0x000fe20000000f00 */
[----:B------:R-:W-:-:S07]  /*51a0*/  IMAD.MOV.U32 R15, RZ, RZ, -0x1 ;  /* 0xffffffffff0f7424 */ /* 0x000fce00078e00ff */
[----:B------:R-:W-:Y:S05]  /*51b0*/  WARPSYNC.COLLECTIVE R15, `(.L_x_22410) ;  /* 0x000000000f087348 */ /* 0x000fea0003c00000 */
[----:B------:R0:W1:Y:S02]  /*51c0*/  SHFL.BFLY P2, R14, R9, R16, R18 ;  /* 0x0c000010090e7389 */ /* 0x0000640000040012 */
[----:B01----:R-:W-:Y:S05]  /*51d0*/  ENDCOLLECTIVE ;  /* 0x000000000000791b */ /* 0x003fea0003800000 */
.L_x_22410:
[----:B------:R-:W-:Y:S05]  /*51e0*/  BSYNC B1 ;  /* 0x0000000000017941 */ /* 0x000fea0003800000 */
.L_x_22409:
[----:B------:R-:W-:Y:S01]  /*51f0*/  MOV R6, R14 ;  /* 0x0000000e00067202 */ /* 0x000fe20000000f00 */
[----:B------:R-:W-:Y:S06]  /*5200*/  BRA `(.L_x_22411) ;  /* 0xffffffc400187947 */ /* 0x000fec000383ffff */
.L_x_22365:
        /* <DEDUP_REMOVED lines=8> */
.L_x_22413:
[----:B------:R-:W-:Y:S05]  /*5290*/  BSYNC B0 ;  /* 0x0000000000007941 */ /* 0x000fea0003800000 */
.L_x_22412:
        /* <DEDUP_REMOVED lines=8> */
.L_x_22414:
[----:B------:R-:W-:Y:S01]  /*5320*/  IMAD.MOV.U32 R16, RZ, RZ, 0x4 ;  /* 0x00000004ff107424 */ /* 0x000fe200078e00ff */
[----:B------:R-:W-:-:S04]  /*5330*/  MOV R8, R14 ;  /* 0x0000000e00087202 */ /* 0x000fc80000000f00 */
[----:B------:R-:W-:-:S04]  /*5340*/  FMNMX.FTZ R8, R9, R8, !PT ;  /* 0x0000000809087209 */ /* 0x000fc80007810000 */
[----:B------:R-:W-:-:S07]  /*5350*/  MOV R9, R8 ;  /* 0x0000000800097202 */ /* 0x000fce0000000f00 */
[----:B------:R-:W-:Y:S05]  /*5360*/  WARPSYNC.COLLECTIVE R15, `(.L_x_22415) ;  /* 0x000000000f087348 */ /* 0x000fea0003c00000 */
[----:B------:R0:W1:Y:S02]  /*5370*/  SHFL.BFLY P2, R14, R9, R16, R18 ;  /* 0x0c000010090e7389 */ /* 0x0000640000040012 */
[----:B01----:R-:W-:Y:S05]  /*5380*/  ENDCOLLECTIVE ;  /* 0x000000000000791b */ /* 0x003fea0003800000 */
.L_x_22415:
[----:B------:R-:W-:Y:S01]  /*5390*/  HFMA2 R16, -RZ, RZ, 0, 1.1920928955078125e-07 ;  /* 0x00000002ff107431 */ /* 0x000fe200000001ff */
[----:B------:R-:W-:-:S04]  /*53a0*/  MOV R11, R14 ;  /* 0x0000000e000b7202 */ /* 0x000fc80000000f00 */
[----:B------:R-:W-:-:S04]  /*53b0*/  FMNMX.FTZ R11, R8, R11, !PT ;  /* 0x0000000b080b7209 */ /* 0x000fc80007810000 */
[----:B------:R-:W-:-:S07]  /*53c0*/  MOV R9, R11 ;  /* 0x0000000b00097202 */ /* 0x000fce0000000f00 */
[----:B------:R-:W-:Y:S05]  /*53d0*/  WARPSYNC.COLLECTIVE R15, `(.L_x_22416) ;  /* 0x000000000f087348 */ /* 0x000fea0003c00000 */
[----:B------:R0:W1:Y:S02]  /*53e0*/  SHFL.BFLY P2, R14, R9, R16, R18 ;  /* 0x0c000010090e7389 */ /* 0x0000640000040012 */
[----:B01----:R-:W-:Y:S05]  /*53f0*/  ENDCOLLECTIVE ;  /* 0x000000000000791b */ /* 0x003fea0003800000 */
.L_x_22416:
[----:B------:R-:W-:Y:S05]  /*5400*/  BRA `(.L_x_22417) ;  /* 0xffffffc400507947 */ /* 0x000fea000383ffff */
.L_x_22418:
        /* <DEDUP_REMOVED lines=15> */
.L_x_27566:


//--------------------- .text._ZN4vllm25paged_attention_v2_kernelIttLi96ELi16ELi128ELNS_18Fp8KVCacheDataTypeE0ELb0ELi512EEEvPfS2_PT_PKS3_PKT0_S9_ifPKiSB_iPKfiiiSD_SD_iiiii --------------------------
	.section	.text._ZN4vllm25paged_attention_v2_kernelIttLi96ELi16ELi128ELNS_18Fp8KVCacheDataTypeE0ELb0ELi512EEEvPfS2_PT_PKS3_PKT0_S9_ifPKiSB_iPKfiiiSD_SD_iiiii,"ax",@progbits
	.align	128
        .global         _ZN4vllm25paged_attention_v2_kernelIttLi96ELi16ELi128ELNS_18Fp8KVCacheDataTypeE0ELb0ELi512EEEvPfS2_PT_PKS3_PKT0_S9_ifPKiSB_iPKfiiiSD_SD_iiiii
        .type           _ZN4vllm25paged_attention_v2_kernelIttLi96ELi16ELi128ELNS_18Fp8KVCacheDataTypeE0ELb0ELi512EEEvPfS2_PT_PKS3_PKT0_S9_ifPKiSB_iPKfiiiSD_SD_iiiii,@function
        .size           _ZN4vllm25paged_attention_v2_kernelIttLi96ELi16ELi128ELNS_18Fp8KVCacheDataTypeE0ELb0ELi512EEEvPfS2_PT_PKS3_PKT0_S9_ifPKiSB_iPKfiiiSD_SD_iiiii,(.L_x_27567 - _ZN4vllm25paged_attention_v2_kernelIttLi96ELi16ELi128ELNS_18Fp8KVCacheDataTypeE0ELb0ELi512EEEvPfS2_PT_PKS3_PKT0_S9_ifPKiSB_iPKfiiiSD_SD_iiiii)
        .other          _ZN4vllm25paged_attention_v2_kernelIttLi96ELi16ELi128ELNS_18Fp8KVCacheDataTypeE0ELb0ELi512EEEvPfS2_PT_PKS3_PKT0_S9_ifPKiSB_iPKfiiiSD_SD_iiiii,@"STO_CUDA_ENTRY STV_DEFAULT"
_ZN4vllm25paged_attention_v2_kernelIttLi96ELi16ELi128ELNS_18Fp8KVCacheDataTypeE0ELb0ELi512EEEvPfS2_PT_PKS3_PKT0_S9_ifPKiSB_iPKfiiiSD_SD_iiiii:
.text._ZN4vllm25paged_attention_v2_kernelIttLi96ELi16ELi128ELNS_18Fp8KVCacheDataTypeE0ELb0ELi512EEEvPfS2_PT_PKS3_PKT0_S9_ifPKiSB_iPKfiiiSD_SD_iiiii:
        /* <DEDUP_REMOVED lines=21> */
[----:B------:R-:W4:Y:S05]  /*0150*/  LDCU UR6, c[0x0][0x3c8] ;  /* 0x00007900ff0677ac */ /* 0x000f2a0008000800 */
[----:B------:R-:W4:Y:S01]  /*0160*/  S2UR UR22, SR_CgaCtaId ;  /* 0x00000000001679c3 */ /* 0x000f220000008800 */
[----:B------:R-:W4:Y:S01]  /*0170*/  LDCU UR10, c[0x0][0x3dc] ;  /* 0x00007b80ff0a77ac */ /* 0x000f220008000800 */
        /* <DEDUP_REMOVED lines=22> */
[----:B------:R-:W-:Y:S01]  /*02e0*/  MOV R6, UR4 ;  /* 0x0000000400067c02 */ /* 0x000fe20008000f00 */
[----:B------:R-:W-:-:S05]  /*02f0*/  IMAD.U32 R7, RZ, RZ, UR5 ;  /* 0x00000005ff077e24 */ /* 0x000fca000f8e00ff */
[----:B------:R3:W5:Y:S01]  /*0300*/  @P1 LDG.E.CONSTANT R54, desc[UR12][R6.64] ;  /* 0x0000000c06361981 */ /* 0x000762000c1e9900 */
[----:B------:R-:W-:Y:S01]  /*0310*/  UMOV UR4, 0x400 ;  /* 0x0000040000047882 */ /* 0x000fe20000000000 */
[----:B-1----:R-:W1:Y:S01]  /*0320*/  MUFU.RCP R0, R0 ;  /* 0x0000000000007308 */ /* 0x002e620000001000 */
[----:B------:R-:W-:Y:S01]  /*0330*/  MOV R53, UR4 ;  /* 0x0000000400357c02 */ /* 0x000fe20008000f00 */
[----:B------:R-:W-:Y:S01]  /*0340*/  UIADD3 UR4, UPT, UPT, UR11, 0xf, URZ ;  /* 0x0000000f0b047890 */ /* 0x000fe2000fffe0ff */
[----:B------:R-:W-:Y:S01]  /*0350*/  BSSY B0, `(.L_x_22419) ;  /* 0x000012a000007945 */ /* 0x000fe20003800000 */
[----:B------:R-:W-:Y:S01]  /*0360*/  ULEA UR5, UR15, 0x20, 0x5 ;  /* 0x000000200f057891 */ /* 0x000fe2000f8e28ff */
[----:B------:R-:W-:Y:S01]  /*0370*/  IMAD.MOV.U32 R52, RZ, RZ, -0x800001 ;  /* 0xff7fffffff347424 */ /* 0x000fe200078e00ff */
[----:B------:R-:W-:-:S04]  /*0380*/  USHF.R.U32.HI UR4, URZ, 0x4, UR4 ;  /* 0x00000004ff047899 */ /* 0x000fc80008011604 */
[----:B------:R-:W-:-:S04]  /*0390*/  UISETP.LT.U32.AND UP0, UPT, UR4, UR5, UPT ;  /* 0x000000050400728c */ /* 0x000fc8000bf01070 */
[----:B------:R-:W-:Y:S02]  /*03a0*/  USEL UR4, UR4, UR5, UP0 ;  /* 0x0000000504047287 */ /* 0x000fe40008000000 */
[----:B------:R-:W-:Y:S01]  /*03b0*/  UIMAD UR5, UR14, UR6, URZ ;  /* 0x000000060e0572a4 */ /* 0x000fe2000f8e02ff */
[----:B-1----:R-:W-:Y:S02]  /*03c0*/  IADD3 R8, PT, PT, R0, 0xffffffe, RZ ;  /* 0x0ffffffe00087810 */ /* 0x002fe40007ffe0ff */
[----:B----4-:R-:W-:Y:S02]  /*03d0*/  IABS R0, UR18 ;  /* 0x0000001200007c13 */ /* 0x010fe40008000000 */
[----:B------:R1:W4:Y:S02]  /*03e0*/  F2I.FTZ.U32.TRUNC.NTZ R9, R8 ;  /* 0x0000000800097305 */ /* 0x000324000021f000 */
[----:B-1----:R-:W-:Y:S01]  /*03f0*/  IMAD.MOV.U32 R8, RZ, RZ, RZ ;  /* 0x000000ffff087224 */ /* 0x002fe200078e00ff */
[----:B----4-:R-:W-:-:S05]  /*0400*/  IADD3 R12, PT, PT, RZ, -R9, RZ ;  /* 0x80000009ff0c7210 */ /* 0x010fca0007ffe0ff */
[----:B---3--:R-:W-:-:S04]  /*0410*/  IMAD R7, R12, R5, RZ ;  /* 0x000000050c077224 */ /* 0x008fc800078e02ff */
        /* <DEDUP_REMOVED lines=22> */
[----:B-1----:R-:W-:Y:S01]  /*0580*/  IMAD.MOV.U32 R6, RZ, RZ, RZ ;  /* 0x000000ffff067224 */ /* 0x002fe200078e00ff */
[----:B---3--:R-:W-:-:S05]  /*0590*/  IADD3 R5, PT, PT, RZ, -R7, RZ ;  /* 0x80000007ff057210 */ /* 0x008fca0007ffe0ff */
[----:B------:R-:W-:-:S04]  /*05a0*/  IMAD R5, R5, R10, RZ ;  /* 0x0000000a05057224 */ /* 0x000fc800078e02ff */
[----:B------:R-:W-:Y:S01]  /*05b0*/  IMAD.HI.U32 R7, R7, R5, R6 ;  /* 0x0000000507077227 */ /* 0x000fe200078e0006 */
[----:B------:R-:W-:Y:S02]  /*05c0*/  IADD3 R5, PT, PT, RZ, -R8, RZ ;  /* 0x80000008ff057210 */ /* 0x000fe40007ffe0ff */
[----:B------:R-:W-:Y:S02]  /*05d0*/  LOP3.LUT R6, R4, 0x1, RZ, 0xc0, !PT ;  /* 0x0000000104067812 */ /* 0x000fe400078ec0ff */
[----:B------:R-:W-:Y:S01]  /*05e0*/  SHF.R.U32.HI R8, RZ, 0x1, R4 ;  /* 0x00000001ff087819 */ /* 0x000fe20000011604 */
[----:B------:R-:W-:-:S04]  /*05f0*/  IMAD.HI.U32 R7, R7, R0, RZ ;  /* 0x0000000007077227 */ /* 0x000fc800078e00ff */
[----:B------:R-:W-:Y:S02]  /*0600*/  IMAD R5, R7, R5, R0 ;  /* 0x0000000507057224 */ /* 0x000fe400078e0200 */
[----:B------:R-:W-:-:S03]  /*0610*/  IMAD.U32 R0, RZ, RZ, UR22 ;  /* 0x00000016ff007e24 */ /* 0x000fc6000f8e00ff */
[----:B------:R-:W-:Y:S02]  /*0620*/  ISETP.GT.U32.AND P2, PT, R10, R5, PT ;  /* 0x000000050a00720c */ /* 0x000fe40003f44070 */
[----:B------:R-:W-:-:S05]  /*0630*/  LEA R9, R0, R53, 0x18 ;  /* 0x0000003500097211 */ /* 0x000fca00078ec0ff */
[----:B------:R-:W-:Y:S01]  /*0640*/  IMAD R9, R6, 0x60, R9 ;  /* 0x0000006006097824 */ /* 0x000fe200078e0209 */
[----:B------:R-:W-:-:S04]  /*0650*/  LOP3.LUT R6, R11, UR17, RZ, 0x3c, !PT ;  /* 0x000000110b067c12 */ /* 0x000fc8000f8e3cff */
[----:B------:R-:W-:Y:S02]  /*0660*/  @!P0 LEA R9, R8, R9, 0x3 ;  /* 0x0000000908098211 */ /* 0x000fe400078e18ff */
[-C--:B------:R-:W-:Y:S02]  /*0670*/  @!P2 IADD3 R5, PT, PT, R5, -R10.reuse, RZ ;  /* 0x8000000a0505a210 */ /* 0x080fe40007ffe0ff */
[----:B------:R-:W-:Y:S02]  /*0680*/  ISETP.GE.AND P3, PT, R6, RZ, PT ;  /* 0x000000ff0600720c */ /* 0x000fe40003f66270 */
[----:B------:R-:W-:Y:S01]  /*0690*/  ISETP.GE.U32.AND P1, PT, R5, R10, PT ;  /* 0x0000000a0500720c */ /* 0x000fe20003f26070 */
[----:B------:R-:W-:Y:S01]  /*06a0*/  IMAD.U32 R5, RZ, RZ, UR15 ;  /* 0x0000000fff057e24 */ /* 0x000fe2000f8e00ff */
[----:B------:R-:W-:Y:S02]  /*06b0*/  SHF.R.U32.HI R6, RZ, 0x5, R4 ;  /* 0x00000005ff067819 */ /* 0x000fe40000011604 */
[----:B------:R-:W-:-:S09]  /*06c0*/  @!P2 IADD3 R7, PT, PT, R7, 0x1, RZ ;  /* 0x000000010707a810 */ /* 0x000fd20007ffe0ff */
[----:B------:R-:W-:Y:S01]  /*06d0*/  @P1 IADD3 R7, PT, PT, R7, 0x1, RZ ;  /* 0x0000000107071810 */ /* 0x000fe20007ffe0ff */
[----:B--2---:R1:W-:Y:S01]  /*06e0*/  @!P0 STS.64 [R9], R2 ;  /* 0x0000000209008388 */ /* 0x0043e20000000a00 */
[----:B------:R-:W-:Y:S01]  /*06f0*/  BAR.SYNC.DEFER_BLOCKING 0x0 ;  /* 0x0000000000007b1d */ /* 0x000fe20000010000 */
[----:B------:R-:W-:Y:S01]  /*0700*/  ISETP.NE.AND P0, PT, R11, RZ, PT ;  /* 0x000000ff0b00720c */ /* 0x000fe20003f05270 */
[----:B-1----:R-:W-:Y:S01]  /*0710*/  IMAD R3, R5, 0x20, R6 ;  /* 0x0000002005037824 */ /* 0x002fe200078e0206 */
[----:B------:R-:W-:-:S04]  /*0720*/  MOV R2, R7 ;  /* 0x0000000700027202 */ /* 0x000fc80000000f00 */
[----:B------:R-:W-:Y:S02]  /*0730*/  ISETP.GE.U32.AND P1, PT, R3, UR4, PT ;  /* 0x0000000403007c0c */ /* 0x000fe4000bf26070 */
[----:B------:R-:W-:-:S05]  /*0740*/  @!P3 IADD3 R2, PT, PT, RZ, -R2, RZ ;  /* 0x80000002ff02b210 */ /* 0x000fca0007ffe0ff */
[----:B------:R-:W-:-:S06]  /*0750*/  @!P0 LOP3.LUT R2, RZ, R11, RZ, 0x33, !PT ;  /* 0x0000000bff028212 */ /* 0x000fcc00078e33ff */
[----:B0-----:R-:W-:Y:S05]  /*0760*/  @P1 BRA `(.L_x_22420) ;  /* 0x0000000c00a01947 */ /* 0x001fea0003800000 */
[----:B------:R-:W0:Y:S01]  /*0770*/  LDCU UR4, c[0x0][0x3e0] ;  /* 0x00007c00ff0477ac */ /* 0x000e220008000800 */
[----:B------:R-:W-:Y:S01]  /*0780*/  SHF.L.U32 R7, R8, 0x2, RZ ;  /* 0x0000000208077819 */ /* 0x000fe200000006ff */
[----:B------:R-:W-:Y:S01]  /*0790*/  IMAD.WIDE.U32 R4, R3, 0x4, RZ ;  /* 0x0000000403047825 */ /* 0x000fe200078e00ff */
[----:B------:R-:W-:Y:S01]  /*07a0*/  IADD3 R53, PT, PT, R53, 0xe0, RZ ;  /* 0x000000e035357810 */ /* 0x000fe20007ffe0ff */
[----:B------:R-:W1:Y:S01]  /*07b0*/  LDCU.64 UR8, c[0x0][0x3b8] ;  /* 0x00007700ff0877ac */ /* 0x000e620008000a00 */
[----:B------:R-:W-:Y:S01]  /*07c0*/  LOP3.LUT R7, R7, 0x3c, RZ, 0xc0, !PT ;  /* 0x0000003c07077812 */ /* 0x000fe200078ec0ff */
[----:B------:R-:W-:Y:S01]  /*07d0*/  IMAD.U32 R9, RZ, RZ, UR5 ;  /* 0x00000005ff097e24 */ /* 0x000fe2000f8e00ff */
[----:B------:R-:W-:Y:S02]  /*07e0*/  LEA R53, R0, R53, 0x18 ;  /* 0x0000003500357211 */ /* 0x000fe400078ec0ff */
[C---:B------:R-:W-:Y:S01]  /*07f0*/  LOP3.LUT R0, R8.reuse, 0xf, RZ, 0xc0, !PT ;  /* 0x0000000f08007812 */ /* 0x040fe200078ec0ff */
[----:B------:R-:W-:Y:S01]  /*0800*/  IMAD.WIDE R4, R9, 0x4, R4 ;  /* 0x0000000409047825 */ /* 0x000fe200078e0204 */
[----:B------:R-:W-:-:S02]  /*0810*/  SHF.L.U32 R8, R8, 0x3, RZ ;  /* 0x0000000308087819 */ /* 0x000fc400000006ff */
[C---:B------:R-:W-:Y:S02]  /*0820*/  LEA R50, R6.reuse, R7, 0x6 ;  /* 0x0000000706327211 */ /* 0x040fe400078e30ff */
[----:B------:R-:W-:Y:S02]  /*0830*/  LEA R7, R6, UR7, 0x4 ;  /* 0x0000000706077c11 */ /* 0x000fe4000f8e20ff */
[----:B------:R-:W-:Y:S01]  /*0840*/  LOP3.LUT R57, R8, 0x78, RZ, 0xc0, !PT ;  /* 0x0000007808397812 */ /* 0x000fe200078ec0ff */
[----:B0-----:R-:W-:Y:S01]  /*0850*/  IMAD R6, R2, UR4, RZ ;  /* 0x0000000402067c24 */ /* 0x001fe2000f8e02ff */
[----:B------:R-:W-:Y:S01]  /*0860*/  IADD3 R50, PT, PT, R50, R53, RZ ;  /* 0x0000003532327210 */ /* 0x000fe20007ffe0ff */
[----:B------:R-:W-:Y:S01]  /*0870*/  IMAD.IADD R0, R0, 0x1, R7 ;  /* 0x0000000100007824 */ /* 0x000fe200078e0207 */
[----:B------:R-:W-:Y:S02]  /*0880*/  MOV R52, 0xff7fffff ;  /* 0xff7fffff00347802 */ /* 0x000fe40000000f00 */
[----:B-1----:R-:W-:Y:S01]  /*0890*/  IADD3 R4, P1, PT, R4, UR8, RZ ;  /* 0x0000000804047c10 */ /* 0x002fe2000ff3e0ff */
[----:B------:R-:W-:Y:S01]  /*08a0*/  VIADD R51, R0, -UR11 ;  /* 0x8000000b00337c36 */ /* 0x000fe20008000000 */
[----:B------:R-:W-:-:S02]  /*08b0*/  IADD3 R56, P0, PT, R6, R57, RZ ;  /* 0x0000003906387210 */ /* 0x000fc40007f1e0ff */
[----:B------:R-:W-:Y:S02]  /*08c0*/  IADD3.X R5, PT, PT, R5, UR9, RZ, P1, !PT ;  /* 0x0000000905057c10 */ /* 0x000fe40008ffe4ff */
[----:B------:R-:W-:Y:S02]  /*08d0*/  IADD3 R49, PT, PT, R0, 0x1, RZ ;  /* 0x0000000100317810 */ /* 0x000fe40007ffe0ff */
[----:B------:R-:W-:-:S07]  /*08e0*/  LEA.HI.X.SX32 R57, R6, RZ, 0x1, P0 ;  /* 0x000000ff06397211 */ /* 0x000fce00000f0eff */
.L_x_22422:
[----:B------:R-:W2:Y:S01]  /*08f0*/  LDG.E.CONSTANT R7, desc[UR12][R4.64] ;  /* 0x0000000c04077981 */ /* 0x000ea2000c1e9900 */
[----:B------:R-:W0:Y:S02]  /*0900*/  S2R R48, SR_TID.X ;  /* 0x0000000000307919 */ /* 0x000e240000002100 */
[----:B0-----:R-:W-:Y:S01]  /*0910*/  LOP3.LUT R48, R48, 0x1, RZ, 0xc0, !PT ;  /* 0x0000000130307812 */ /* 0x001fe200078ec0ff */
[----:B------:R-:W-:Y:S01]  /*0920*/  UMOV UR4, 0x400 ;  /* 0x0000040000047882 */ /* 0x000fe20000000000 */
        /* <DEDUP_REMOVED lines=16> */
[----:B------:R0:W4:Y:S01]  /*0a30*/  LDG.E.64.CONSTANT R38, desc[UR12][R20.64+0xb00] ;  /* 0x000b000c14267981 */ /* 0x000122000c1e9b00 */
[----:B------:R-:W-:Y:S01]  /*0a40*/  IMAD.U32 R0, RZ, RZ, UR22 ;  /* 0x00000016ff007e24 */ /* 0x000fe2000f8e00ff */
[----:B------:R-:W-:Y:S01]  /*0a50*/  MOV R53, UR4 ;  /* 0x0000000400357c02 */ /* 0x000fe20008000f00 */
[----:B------:R-:W-:Y:S01]  /*0a60*/  UIADD3 UR4, UPT, UPT, UR11, 0xf, URZ ;  /* 0x0000000f0b047890 */ /* 0x000fe2000fffe0ff */
[----:B------:R-:W-:Y:S01]  /*0a70*/  ISETP.NE.AND P1, PT, R48, RZ, PT ;  /* 0x000000ff3000720c */ /* 0x000fe20003f25270 */
[----:B------:R-:W-:Y:S01]  /*0a80*/  ULEA UR6, UR15, 0x20, 0x5 ;  /* 0x000000200f067891 */ /* 0x000fe2000f8e28ff */
[----:B------:R-:W-:Y:S01]  /*0a90*/  LEA R55, R0, R53, 0x18 ;  /* 0x0000003500377211 */ /* 0x000fe200078ec0ff */
[----:B------:R-:W-:Y:S01]  /*0aa0*/  USHF.R.U32.HI UR4, URZ, 0x4, UR4 ;  /* 0x00000004ff047899 */ /* 0x000fe20008011604 */
[----:B-----5:R-:W-:-:S03]  /*0ab0*/  FSETP.NEU.FTZ.AND P0, PT, R54, RZ, PT ;  /* 0x000000ff3600720b */ /* 0x020fc60003f1d000 */
[----:B------:R-:W-:-:S05]  /*0ac0*/  IMAD R55, R48, 0x60, R55 ;  /* 0x0000006030377824 */ /* 0x000fca00078e0237 */
[----:B------:R-:W1:Y:S04]  /*0ad0*/  LDS.128 R12, [R55] ;  /* 0x00000000370c7984 */ /* 0x000e680000000c00 */
[----:B------:R-:W4:Y:S01]  /*0ae0*/  LDS.128 R16, [R55+0x10] ;  /* 0x0000100037107984 */ /* 0x000f220000000c00 */
[--C-:B-1----:R-:W-:Y:S02]  /*0af0*/  HADD2.F32 R22, -RZ, R14.reuse.H0_H0 ;  /* 0x2000000eff167230 */ /* 0x102fe40000004100 */
[----:B0-----:R-:W-:Y:S02]  /*0b00*/  HADD2.F32 R20, -RZ, R14.H1_H1 ;  /* 0x3000000eff147230 */ /* 0x001fe40000004100 */
[--C-:B------:R-:W-:Y:S02]  /*0b10*/  HADD2.F32 R14, -RZ, R12.reuse.H0_H0 ;  /* 0x2000000cff0e7230 */ /* 0x100fe40000004100 */
[----:B------:R-:W-:-:S02]  /*0b20*/  HADD2.F32 R12, -RZ, R12.H1_H1 ;  /* 0x3000000cff0c7230 */ /* 0x000fc40000004100 */
[----:B--2---:R-:W-:Y:S02]  /*0b30*/  HADD2.F32 R23, -RZ, R28.H0_H0 ;  /* 0x2000001cff177230 */ /* 0x004fe40000004100 */
[----:B---3--:R-:W-:-:S03]  /*0b40*/  HADD2.F32 R21, -RZ, R40.H0_H0 ;  /* 0x20000028ff157230 */ /* 0x008fc60000004100 */
[----:B------:R-:W-:Y:S01]  /*0b50*/  FMUL.FTZ R25, R22, R23 ;  /* 0x0000001716197220 */ /* 0x000fe20000410000 */
[----:B------:R-:W-:-:S03]  /*0b60*/  HADD2.F32 R23, -RZ, R28.H1_H1 ;  /* 0x3000001cff177230 */ /* 0x000fc60000004100 */
[----:B------:R-:W-:Y:S01]  /*0b70*/  FFMA.FTZ R14, R14, R21, R25 ;  /* 0x000000150e0e7223 */ /* 0x000fe20000010019 */
[----:B------:R-:W-:Y:S02]  /*0b80*/  HADD2.F32 R21, -RZ, R40.H1_H1 ;  /* 0x30000028ff157230 */ /* 0x000fe40000004100 */
[----:B------:R-:W-:Y:S01]  /*0b90*/  FMUL.FTZ R23, R20, R23 ;  /* 0x0000001714177220 */ /* 0x000fe20000410000 */
[----:B----4-:R-:W-:Y:S02]  /*0ba0*/  HADD2.F32 R20, -RZ, R42.H0_H0 ;  /* 0x2000002aff147230 */ /* 0x010fe40000004100 */
[--C-:B------:R-:W-:Y:S02]  /*0bb0*/  HADD2.F32 R25, -RZ, R16.reuse.H1_H1 ;  /* 0x30000010ff197230 */ /* 0x100fe40000004100 */
[----:B------:R-:W-:Y:S01]  /*0bc0*/  FFMA.FTZ R12, R12, R21, R23 ;  /* 0x000000150c0c7223 */ /* 0x000fe20000010017 */
[----:B------:R-:W-:Y:S02]  /*0bd0*/  HADD2.F32 R21, -RZ, R16.H0_H0 ;  /* 0x20000010ff157230 */ /* 0x000fe40000004100 */
[----:B------:R-:W-:-:S02]  /*0be0*/  HADD2.F32 R42, -RZ, R42.H1_H1 ;  /* 0x3000002aff2a7230 */ /* 0x000fc40000004100 */
[--C-:B------:R-:W-:Y:S02]  /*0bf0*/  HADD2.F32 R16, -RZ, R44.reuse.H0_H0 ;  /* 0x2000002cff107230 */ /* 0x100fe40000004100 */
[----:B------:R-:W-:Y:S01]  /*0c00*/  FFMA.FTZ R14, R21, R20, R14 ;  /* 0x00000014150e7223 */ /* 0x000fe2000001000e */
[----:B------:R-:W-:Y:S01]  /*0c10*/  HADD2.F32 R44, -RZ, R44.H1_H1 ;  /* 0x3000002cff2c7230 */ /* 0x000fe20000004100 */
[----:B------:R-:W0:Y:S01]  /*0c20*/  LDS.128 R20, [R55+0x20] ;  /* 0x0000200037147984 */ /* 0x000e220000000c00 */
[----:B------:R-:W-:Y:S01]  /*0c30*/  FFMA.FTZ R12, R25, R42, R12 ;  /* 0x0000002a190c7223 */ /* 0x000fe2000001000c */
[----:B------:R-:W-:-:S05]  /*0c40*/  HADD2.F32 R25, -RZ, R18.H0_H0 ;  /* 0x20000012ff197230 */ /* 0x000fca0000004100 */
[----:B------:R-:W-:Y:S01]  /*0c50*/  FFMA.FTZ R14, R25, R16, R14 ;  /* 0x00000010190e7223 */ /* 0x000fe2000001000e */
[----:B------:R-:W-:Y:S02]  /*0c60*/  HADD2.F32 R25, -RZ, R18.H1_H1 ;  /* 0x30000012ff197230 */ /* 0x000fe40000004100 */
[--C-:B------:R-:W-:Y:S02]  /*0c70*/  HADD2.F32 R16, -RZ, R46.reuse.H0_H0 ;  /* 0x2000002eff107230 */ /* 0x100fe40000004100 */
[----:B------:R-:W-:Y:S02]  /*0c80*/  HADD2.F32 R46, -RZ, R46.H1_H1 ;  /* 0x3000002eff2e7230 */ /* 0x000fe40000004100 */
[----:B------:R-:W-:Y:S01]  /*0c90*/  FFMA.FTZ R12, R25, R44, R12 ;  /* 0x0000002c190c7223 */ /* 0x000fe2000001000c */
[----:B------:R-:W-:Y:S02]  /*0ca0*/  HADD2.F32 R18, -RZ, R10.H1_H1 ;  /* 0x3000000aff127230 */ /* 0x000fe40000004100 */
[----:B0-----:R-:W-:-:S02]  /*0cb0*/  HADD2.F32 R25, -RZ, R20.H0_H0 ;  /* 0x20000014ff197230 */ /* 0x001fc40000004100 */
[----:B------:R-:W-:-:S03]  /*0cc0*/  HADD2.F32 R31, -RZ, R20.H1_H1 ;  /* 0x30000014ff1f7230 */ /* 0x000fc60000004100 */
[----:B------:R-:W-:Y:S01]  /*0cd0*/  FFMA.FTZ R14, R25, R16, R14 ;  /* 0x00000010190e7223 */ /* 0x000fe2000001000e */
[----:B------:R-:W-:Y:S01]  /*0ce0*/  HADD2.F32 R16, -RZ, R6.H0_H0 ;  /* 0x20000006ff107230 */ /* 0x000fe20000004100 */
[----:B------:R-:W0:Y:S01]  /*0cf0*/  LDS.128 R24, [R55+0x30] ;  /* 0x0000300037187984 */ /* 0x000e220000000c00 */
[----:B------:R-:W-:Y:S01]  /*0d00*/  FFMA.FTZ R12, R31, R46, R12 ;  /* 0x0000002e1f0c7223 */ /* 0x000fe2000001000c */
        /* <DEDUP_REMOVED lines=8> */
[--C-:B0-----:R-:W-:Y:S02]  /*0d90*/  HADD2.F32 R59, -RZ, R24.reuse.H1_H1 ;  /* 0x30000018ff3b7230 */ /* 0x101fe40000004100 */
[----:B------:R-:W-:Y:S02]  /*0da0*/  HADD2.F32 R31, -RZ, R24.H0_H0 ;  /* 0x20000018ff1f7230 */ /* 0x000fe40000004100 */
[----:B------:R-:W-:Y:S02]  /*0db0*/  HADD2.F32 R20, -RZ, R27.H1_H1 ;  /* 0x3000001bff147230 */ /* 0x000fe40000004100 */
[----:B------:R-:W-:Y:S01]  /*0dc0*/  FFMA.FTZ R8, R59, R8, R6 ;  /* 0x000000083b087223 */ /* 0x000fe20000010006 */
[----:B------:R-:W-:-:S02]  /*0dd0*/  HADD2.F32 R59, -RZ, R26.H0_H0 ;  /* 0x2000001aff3b7230 */ /* 0x000fc40000004100 */
[----:B------:R-:W-:Y:S01]  /*0de0*/  FFMA.FTZ R14, R31, R12, R14 ;  /* 0x0000000c1f0e7223 */ /* 0x000fe2000001000e */
[----:B------:R-:W-:Y:S02]  /*0df0*/  HADD2.F32 R6, -RZ, R10.H0_H0 ;  /* 0x2000000aff067230 */ /* 0x000fe40000004100 */
[----:B------:R-:W-:Y:S02]  /*0e00*/  HADD2.F32 R12, -RZ, R15.H0_H0 ;  /* 0x2000000fff0c7230 */ /* 0x000fe40000004100 */
[--C-:B------:R-:W-:Y:S02]  /*0e10*/  HADD2.F32 R31, -RZ, R29.reuse.H0_H0 ;  /* 0x2000001dff1f7230 */ /* 0x100fe40000004100 */
[----:B------:R-:W-:Y:S01]  /*0e20*/  FFMA.FTZ R6, R59, R6, R14 ;  /* 0x000000063b067223 */ /* 0x000fe2000001000e */
[----:B------:R-:W-:Y:S02]  /*0e30*/  HADD2.F32 R59, -RZ, R29.H1_H1 ;  /* 0x3000001dff3b7230 */ /* 0x000fe40000004100 */
[----:B------:R-:W-:-:S02]  /*0e40*/  HADD2.F32 R15, -RZ, R13.H0_H0 ;  /* 0x2000000dff0f7230 */ /* 0x000fc40000004100 */
[----:B------:R-:W-:Y:S01]  /*0e50*/  FMUL.FTZ R12, R12, R31 ;  /* 0x0000001f0c0c7220 */ /* 0x000fe20000410000 */
[----:B------:R-:W-:Y:S01]  /*0e60*/  HADD2.F32 R14, -RZ, R41.H0_H0 ;  /* 0x20000029ff0e7230 */ /* 0x000fe20000004100 */
[----:B------:R-:W0:Y:S01]  /*0e70*/  LDS.128 R28, [R55+0x40] ;  /* 0x00004000371c7984 */ /* 0x000e220000000c00 */
[----:B------:R-:W-:Y:S02]  /*0e80*/  HADD2.F32 R13, -RZ, R13.H1_H1 ;  /* 0x3000000dff0d7230 */ /* 0x000fe40000004100 */
[----:B------:R-:W-:Y:S01]  /*0e90*/  FMUL.FTZ R16, R16, R59 ;  /* 0x0000003b10107220 */ /* 0x000fe20000410000 */
        /* <DEDUP_REMOVED lines=21> */
[----:B------:R-:W-:Y:S01]  /*0ff0*/  FFMA.FTZ R17, R13, R14, R12 ;  /* 0x0000000e0d117223 */ /* 0x000fe2000001000c */
[----:B------:R-:W-:Y:S02]  /*1000*/  HADD2.F32 R18, -RZ, R7.H0_H0 ;  /* 0x20000007ff127230 */ /* 0x000fe40000004100 */
[----:B------:R-:W-:Y:S02]  /*1010*/  HADD2.F32 R21, -RZ, R21.H1_H1 ;  /* 0x30000015ff157230 */ /* 0x000fe40000004100 */
[----:B------:R-:W-:-:S02]  /*1020*/  HADD2.F32 R47, -RZ, R47.H1_H1 ;  /* 0x3000002fff2f7230 */ /* 0x000fc40000004100 */
[----:B------:R-:W-:Y:S01]  /*1030*/  FFMA.FTZ R16, R16, R18, R17 ;  /* 0x0000001210107223 */ /* 0x000fe20000010011 */
[----:B0-----:R-:W-:Y:S02]  /*1040*/  HADD2.F32 R15, -RZ, R28.H0_H0 ;  /* 0x2000001cff0f7230 */ /* 0x001fe40000004100 */
[----:B------:R-:W-:Y:S02]  /*1050*/  HADD2.F32 R23, -RZ, R23.H1_H1 ;  /* 0x30000017ff177230 */ /* 0x000fe40000004100 */
[----:B------:R-:W-:Y:S01]  /*1060*/  FFMA.FTZ R10, R21, R47, R10 ;  /* 0x0000002f150a7223 */ /* 0x000fe2000001000a */
[----:B------:R-:W-:Y:S02]  /*1070*/  HADD2.F32 R7, -RZ, R7.H1_H1 ;  /* 0x30000007ff077230 */ /* 0x000fe40000004100 */
[----:B------:R-:W-:Y:S01]  /*1080*/  FFMA.FTZ R6, R15, R19, R6 ;  /* 0x000000130f067223 */ /* 0x000fe20000010006 */
[--C-:B------:R-:W-:Y:S01]  /*1090*/  HADD2.F32 R17, -RZ, R9.reuse.H0_H0 ;  /* 0x20000009ff117230 */ /* 0x100fe20000004100 */
[----:B------:R-:W0:Y:S01]  /*10a0*/  LDS.128 R12, [R55+0x50] ;  /* 0x00005000370c7984 */ /* 0x000e220000000c00 */
[----:B------:R-:W-:-:S02]  /*10b0*/  HADD2.F32 R19, -RZ, R9.H1_H1 ;  /* 0x30000009ff137230 */ /* 0x000fc40000004100 */
        /* <DEDUP_REMOVED lines=10> */
[----:B------:R-:W-:Y:S02]  /*1160*/  HADD2.F32 R32, -RZ, R32.H1_H1 ;  /* 0x30000020ff207230 */ /* 0x000fe40000004100 */
[----:B------:R-:W-:Y:S01]  /*1170*/  FFMA.FTZ R7, R20, R11, R7 ;  /* 0x0000000b14077223 */ /* 0x000fe20000010007 */
[----:B------:R-:W-:Y:S02]  /*1180*/  HADD2.F32 R10, -RZ, R29.H0_H0 ;  /* 0x2000001dff0a7230 */ /* 0x000fe40000004100 */
[----:B------:R-:W-:Y:S02]  /*1190*/  HADD2.F32 R11, -RZ, R33.H0_H0 ;  /* 0x20000021ff0b7230 */ /* 0x000fe40000004100 */
[----:B------:R-:W-:Y:S01]  /*11a0*/  FFMA.FTZ R8, R17, R32, R8 ;  /* 0x0000002011087223 */ /* 0x000fe20000010008 */
[----:B------:R-:W-:-:S02]  /*11b0*/  HADD2.F32 R17, -RZ, R30.H0_H0 ;  /* 0x2000001eff117230 */ /* 0x000fc40000004100 */
[----:B------:R-:W-:Y:S02]  /*11c0*/  HADD2.F32 R18, -RZ, R31.H0_H0 ;  /* 0x2000001fff127230 */ /* 0x000fe40000004100 */
[----:B------:R-:W-:Y:S01]  /*11d0*/  FFMA.FTZ R9, R10, R11, R9 ;  /* 0x0000000b0a097223 */ /* 0x000fe20000010009 */
[----:B------:R-:W-:Y:S02]  /*11e0*/  HADD2.F32 R10, -RZ, R34.H0_H0 ;  /* 0x20000022ff0a7230 */ /* 0x000fe40000004100 */
[----:B------:R-:W-:Y:S02]  /*11f0*/  HADD2.F32 R11, -RZ, R35.H0_H0 ;  /* 0x20000023ff0b7230 */ /* 0x000fe40000004100 */
[----:B------:R-:W-:Y:S02]  /*1200*/  HADD2.F32 R19, -RZ, R30.H1_H1 ;  /* 0x3000001eff137230 */ /* 0x000fe40000004100 */
[----:B------:R-:W-:Y:S01]  /*1210*/  FFMA.FTZ R6, R17, R10, R6 ;  /* 0x0000000a11067223 */ /* 0x000fe20000010006 */
[----:B------:R-:W-:-:S02]  /*1220*/  HADD2.F32 R34, -RZ, R34.H1_H1 ;  /* 0x30000022ff227230 */ /* 0x000fc40000004100 */
[----:B------:R-:W-:Y:S01]  /*1230*/  FFMA.FTZ R9, R18, R11, R9 ;  /* 0x0000000b12097223 */ /* 0x000fe20000010009 */
[--C-:B------:R-:W-:Y:S02]  /*1240*/  HADD2.F32 R10, -RZ, R36.reuse.H0_H0 ;  /* 0x20000024ff0a7230 */ /* 0x100fe40000004100 */
[----:B------:R-:W-:Y:S02]  /*1250*/  HADD2.F32 R16, -RZ, R29.H1_H1 ;  /* 0x3000001dff107230 */ /* 0x000fe40000004100 */
[----:B------:R-:W-:Y:S01]  /*1260*/  FFMA.FTZ R8, R19, R34, R8 ;  /* 0x0000002213087223 */ /* 0x000fe20000010008 */
[----:B------:R-:W-:Y:S02]  /*1270*/  HADD2.F32 R33, -RZ, R33.H1_H1 ;  /* 0x30000021ff217230 */ /* 0x000fe40000004100 */
[----:B------:R-:W-:Y:S02]  /*1280*/  HADD2.F32 R36, -RZ, R36.H1_H1 ;  /* 0x30000024ff247230 */ /* 0x000fe40000004100 */
[----:B0-----:R-:W-:-:S02]  /*1290*/  HADD2.F32 R11, -RZ, R12.H0_H0 ;  /* 0x2000000cff0b7230 */ /* 0x001fc40000004100 */
[----:B------:R-:W-:Y:S01]  /*12a0*/  FFMA.FTZ R7, R16, R33, R7 ;  /* 0x0000002110077223 */ /* 0x000fe20000010007 */
[----:B------:R-:W-:Y:S02]  /*12b0*/  HADD2.F32 R17, -RZ, R12.H1_H1 ;  /* 0x3000000cff117230 */ /* 0x000fe40000004100 */
[----:B------:R-:W-:Y:S02]  /*12c0*/  HADD2.F32 R20, -RZ, R31.H1_H1 ;  /* 0x3000001fff147230 */ /* 0x000fe40000004100 */
[----:B------:R-:W-:Y:S01]  /*12d0*/  FFMA.FTZ R6, R11, R10, R6 ;  /* 0x0000000a0b067223 */ /* 0x000fe20000010006 */
[----:B------:R-:W-:Y:S02]  /*12e0*/  HADD2.F32 R11, -RZ, R38.H0_H0 ;  /* 0x20000026ff0b7230 */ /* 0x000fe40000004100 */
[----:B------:R-:W-:Y:S01]  /*12f0*/  FFMA.FTZ R8, R17, R36, R8 ;  /* 0x0000002411087223 */ /* 0x000fe20000010008 */
[----:B------:R-:W-:Y:S02]  /*1300*/  HADD2.F32 R35, -RZ, R35.H1_H1 ;  /* 0x30000023ff237230 */ /* 0x000fe40000004100 */
[----:B------:R-:W-:-:S02]  /*1310*/  HADD2.F32 R19, -RZ, R14.H0_H0 ;  /* 0x2000000eff137230 */ /* 0x000fc40000004100 */
[----:B------:R-:W-:Y:S02]  /*1320*/  HADD2.F32 R21, -RZ, R14.H1_H1 ;  /* 0x3000000eff157230 */ /* 0x000fe40000004100 */
[----:B------:R-:W-:Y:S01]  /*1330*/  FFMA.FTZ R7, R20, R35, R7 ;  /* 0x0000002314077223 */ /* 0x000fe20000010007 */
[----:B------:R-:W-:Y:S02]  /*1340*/  HADD2.F32 R12, -RZ, R13.H0_H0 ;  /* 0x2000000dff0c7230 */ /* 0x000fe40000004100 */
[----:B------:R-:W-:Y:S01]  /*1350*/  FFMA.FTZ R6, R19, R11, R6 ;  /* 0x0000000b13067223 */ /* 0x000fe20000010006 */
[----:B------:R-:W-:Y:S02]  /*1360*/  HADD2.F32 R10, -RZ, R37.H0_H0 ;  /* 0x20000025ff0a7230 */ /* 0x000fe40000004100 */
[----:B------:R-:W-:Y:S02]  /*1370*/  HADD2.F32 R38, -RZ, R38.H1_H1 ;  /* 0x30000026ff267230 */ /* 0x000fe40000004100 */
[----:B------:R-:W-:-:S02]  /*1380*/  HADD2.F32 R14, -RZ, R13.H1_H1 ;  /* 0x3000000dff0e7230 */ /* 0x000fc40000004100 */
[----:B------:R-:W-:Y:S01]  /*1390*/  FFMA.FTZ R9, R12, R10, R9 ;  /* 0x0000000a0c097223 */ /* 0x000fe20000010009 */
[----:B------:R-:W-:Y:S02]  /*13a0*/  HADD2.F32 R16, -RZ, R15.H0_H0 ;  /* 0x2000000fff107230 */ /* 0x000fe40000004100 */
[----:B------:R-:W-:Y:S01]  /*13b0*/  FFMA.FTZ R21, R21, R38, R8 ;  /* 0x0000002615157223 */ /* 0x000fe20000010008 */
[----:B------:R-:W-:Y:S01]  /*13c0*/  HADD2.F32 R37, -RZ, R37.H1_H1 ;  /* 0x30000025ff257230 */ /* 0x000fe20000004100 */
[----:B------:R-:W-:Y:S01]  /*13d0*/  MOV R10, UR6 ;  /* 0x00000006000a7c02 */ /* 0x000fe20008000f00 */
[----:B------:R-:W-:Y:S02]  /*13e0*/  HADD2.F32 R13, -RZ, R39.H0_H0 ;  /* 0x20000027ff0d7230 */ /* 0x000fe40000004100 */
[----:B------:R-:W-:Y:S01]  /*13f0*/  FADD.FTZ R6, R6, R21 ;  /* 0x0000001506067221 */ /* 0x000fe20000010000 */
[----:B------:R-:W-:Y:S02]  /*1400*/  HADD2.F32 R18, -RZ, R15.H1_H1 ;  /* 0x3000000fff127230 */ /* 0x000fe40000004100 */
[----:B------:R-:W-:Y:S01]  /*1410*/  FFMA.FTZ R7, R14, R37, R7 ;  /* 0x000000250e077223 */ /* 0x000fe20000010007 */
[----:B------:R-:W-:-:S02]  /*1420*/  HADD2.F32 R39, -RZ, R39.H1_H1 ;  /* 0x30000027ff277230 */ /* 0x000fc40000004100 */
[----:B------:R-:W-:Y:S01]  /*1430*/  FFMA.FTZ R9, R16, R13, R9 ;  /* 0x0000000d10097223 */ /* 0x000fe20000010009 */
[----:B------:R-:W-:Y:S01]  /*1440*/  VIMNMX.U32 R10, PT, PT, R10, UR4, PT ;  /* 0x000000040a0a7c48 */ /* 0x000fe2000bfe0000 */
[----:B------:R-:W-:Y:S01]  /*1450*/  UMOV UR4, 0xffffffff ;  /* 0xffffffff00047882 */ /* 0x000fe20000000000 */
[----:B------:R-:W-:Y:S01]  /*1460*/  FFMA.FTZ R7, R18, R39, R7 ;  /* 0x0000002712077223 */ /* 0x000fe20000010007 */
[----:B------:R-:W-:-:S04]  /*1470*/  FADD.FTZ R6, R9, R6 ;  /* 0x0000000609067221 */ /* 0x000fc80000010000 */
[----:B------:R-:W-:Y:S01]  /*1480*/  FADD.FTZ R6, R7, R6 ;  /* 0x0000000607067221 */ /* 0x000fe20000010000 */
[----:B------:R-:W-:Y:S06]  /*1490*/  BRA.DIV UR4, `(.L_x_22421) ;  /* 0x0000003604f47947 */ /* 0x000fec000b800000 */
[----:B------:R0:W1:Y:S02]  /*14a0*/  SHFL.BFLY PT, R7, R6, 0x1, 0x1f ;  /* 0x0c201f0006077f89 */ /* 0x00006400000e0000 */
.L_x_22467:
[----:B------:R-:W-:Y:S02]  /*14b0*/  VIADD R8, R51, 0x1 ;  /* 0x0000000133087836 */ /* 0x000fe40000000000 */
[----:B-1----:R-:W-:Y:S01]  /*14c0*/  FADD.FTZ R7, R6, R7 ;  /* 0x0000000706077221 */ /* 0x002fe20000010000 */
[----:B0-----:R-:W-:Y:S01]  /*14d0*/  @!P1 IADD3 R6, PT, PT, R49, -0x1, RZ ;  /* 0xffffffff31069810 */ /* 0x001fe20007ffe0ff */
[----:B------:R-:W-:Y:S01]  /*14e0*/  VIADD R51, R51, 0x40 ;  /* 0x0000004033337836 */ /* 0x000fe20000000000 */
[----:B------:R-:W-:Y:S02]  /*14f0*/  IADD3 R3, PT, PT, R3, 0x4, RZ ;  /* 0x0000000403037810 */ /* 0x000fe40007ffe0ff */
[----:B------:R-:W-:Y:S02]  /*1500*/  I2FP.F32.S32 R9, R8 ;  /* 0x0000000800097245 */ /* 0x000fe40000201400 */
[----:B------:R-:W-:Y:S02]  /*1510*/  ISETP.GE.OR P2, PT, R6, UR11, P1 ;  /* 0x0000000b06007c0c */ /* 0x000fe40008f46670 */
[----:B------:R-:W-:Y:S01]  /*1520*/  IADD3 R49, PT, PT, R49, 0x40, RZ ;  /* 0x0000004031317810 */ /* 0x000fe20007ffe0ff */
        /* <DEDUP_REMOVED lines=8> */
[----:B------:R-:W-:Y:S02]  /*15b0*/  ISETP.GE.U32.AND P1, PT, R3, R10, PT ;  /* 0x0000000a0300720c */ /* 0x000fe40003f26070 */
[----:B------:R-:W-:Y:S01]  /*15c0*/  IADD3.X R5, PT, PT, RZ, R5, RZ, P0, !PT ;  /* 0x00000005ff057210 */ /* 0x000fe200007fe4ff */
[----:B0-----:R-:W-:-:S10]  /*15d0*/  VIADD R50, R50, 0x100 ;  /* 0x0000010032327836 */ /* 0x001fd40000000000 */
[----:B------:R-:W-:Y:S05]  /*15e0*/  @!P1 BRA `(.L_x_22422) ;  /* 0xfffffff000c09947 */ /* 0x000fea000383ffff */
.L_x_22420:
[----:B------:R-:W-:Y:S05]  /*15f0*/  BSYNC B0 ;  /* 0x0000000000007941 */ /* 0x000fea0003800000 */
.L_x_22419:
[----:B------:R-:W-:Y:S01]  /*1600*/  UIADD3 UR4, UPT, UPT, UR11, 0xf, URZ ;  /* 0x0000000f0b047890 */ /* 0x000fe2000fffe0ff */
[----:B------:R-:W0:Y:S01]  /*1610*/  S2R R35, SR_TID.X ;  /* 0x0000000000237919 */ /* 0x000e220000002100 */
[----:B------:R-:W-:Y:S01]  /*1620*/  MOV R5, UR15 ;  /* 0x0000000f00057c02 */ /* 0x000fe20008000f00 */
[----:B------:R-:W-:-:S03]  /*1630*/  IMAD.U32 R3, RZ, RZ, UR15 ;  /* 0x0000000fff037e24 */ /* 0x000fc6000f8e00ff */
        /* <DEDUP_REMOVED lines=9> */
[----:B0-----:R-:W-:-:S03]  /*16d0*/  LOP3.LUT R33, R35, 0x1f, RZ, 0xc0, !PT ;  /* 0x0000001f23217812 */ /* 0x001fc600078ec0ff */
[----:B------:R-:W-:Y:S01]  /*16e0*/  IMAD.IADD R4, R6, 0x1, -R3 ;  /* 0x0000000106047824 */ /* 0x000fe200078e0a03 */
        /* <DEDUP_REMOVED lines=9> */
.L_x_22473:
[----:B------:R-:W-:Y:S01]  /*1780*/  ISETP.NE.AND P3, PT, R33, RZ, PT ;  /* 0x000000ff2100720c */ /* 0x000fe20003f65270 */
[----:B------:R-:W-:Y:S05]  /*1790*/  WARPSYNC.ALL ;  /* 0x0000000000007948 */ /* 0x000fea0003800000 */
[----:B------:R-:W-:Y:S02]  /*17a0*/  IADD3 R5, PT, PT, R53, 0xc0, RZ ;  /* 0x000000c035057810 */ /* 0x000fe40007ffe0ff */
[----:B-1----:R-:W-:Y:S02]  /*17b0*/  FMNMX.FTZ R10, R7, R10, !PT ;  /* 0x0000000a070a7209 */ /* 0x002fe40007810000 */
[----:B------:R-:W-:-:S04]  /*17c0*/  LEA R5, R0, R5, 0x18 ;  /* 0x0000000500057211 */ /* 0x000fc800078ec0ff */
        /* <DEDUP_REMOVED lines=23> */
[----:B------:R-:W-:Y:S01]  /*1940*/  IMAD.MOV.U32 R11, RZ, RZ, R35 ;  /* 0x000000ffff0b7224 */ /* 0x000fe200078e0023 */
        /* <DEDUP_REMOVED lines=10> */
.L_x_22428:
        /* <DEDUP_REMOVED lines=11> */
.L_x_22427:
[----:B------:R-:W-:Y:S05]  /*1aa0*/  BSYNC.RECONVERGENT B1 ;  /* 0x0000000000017941 */ /* 0x000fea0003800200 */
.L_x_22426:
        /* <DEDUP_REMOVED lines=12> */
.L_x_22431:
        /* <DEDUP_REMOVED lines=100> */
.L_x_22430:
[----:B------:R-:W-:Y:S05]  /*21b0*/  BSYNC.RECONVERGENT B1 ;  /* 0x0000000000017941 */ /* 0x000fea0003800200 */
.L_x_22429:
        /* <DEDUP_REMOVED lines=55> */
.L_x_22433:
[----:B------:R-:W-:Y:S05]  /*2530*/  BSYNC.RECONVERGENT B1 ;  /* 0x0000000000017941 */ /* 0x000fea0003800200 */
.L_x_22432:
        /* <DEDUP_REMOVED lines=26> */
.L_x_22425:
[----:B------:R-:W-:Y:S05]  /*26e0*/  BSYNC.RECONVERGENT B0 ;  /* 0x0000000000007941 */ /* 0x000fea0003800200 */
.L_x_22424:
        /* <DEDUP_REMOVED lines=40> */
.L_x_22438:
[----:B------:R-:W1:Y:S01]  /*2970*/  LDS R13, [R7] ;  /* 0x00000000070d7984 */ /* 0x000e620000000800 */
[----:B------:R-:W-:-:S05]  /*2980*/  VIADD R10, R10, 0x1 ;  /* 0x000000010a0a7836 */ /* 0x000fca0000000000 */
[----:B------:R-:W-:Y:S01]  /*2990*/  ISETP.NE.AND P0, PT, R10, RZ, PT ;  /* 0x000000ff0a00720c */ /* 0x000fe20003f05270 */
[----:B-1----:R-:W-:-:S05]  /*29a0*/  FMUL.FTZ R8, R13, R6 ;  /* 0x000000060d087220 */ /* 0x002fca0000410000 */
[----:B------:R1:W-:Y:S02]  /*29b0*/  STS [R7], R8 ;  /* 0x0000000807007388 */ /* 0x0003e40000000800 */
[----:B-1----:R-:W-:-:S05]  /*29c0*/  IADD3 R7, PT, PT, R7, 0x200, RZ ;  /* 0x0000020007077810 */ /* 0x002fca0007ffe0ff */
[----:B------:R-:W-:Y:S05]  /*29d0*/  @P0 BRA `(.L_x_22438) ;  /* 0xfffffffc00e40947 */ /* 0x000fea000383ffff */
.L_x_22437:
[----:B------:R-:W-:Y:S05]  /*29e0*/  BSYNC.RECONVERGENT B1 ;  /* 0x0000000000017941 */ /* 0x000fea0003800200 */
.L_x_22436:
        /* <DEDUP_REMOVED lines=12> */
.L_x_22441:
        /* <DEDUP_REMOVED lines=52> */
.L_x_22440:
[----:B------:R-:W-:Y:S05]  /*2df0*/  BSYNC.RECONVERGENT B1 ;  /* 0x0000000000017941 */ /* 0x000fea0003800200 */
.L_x_22439:
        /* <DEDUP_REMOVED lines=31> */
.L_x_22443:
[----:B------:R-:W-:Y:S05]  /*2ff0*/  BSYNC.RECONVERGENT B1 ;  /* 0x0000000000017941 */ /* 0x000fea0003800200 */
.L_x_22442:
        /* <DEDUP_REMOVED lines=14> */
.L_x_22435:
[----:B------:R-:W-:Y:S05]  /*30e0*/  BSYNC.RECONVERGENT B0 ;  /* 0x0000000000007941 */ /* 0x000fea0003800200 */
.L_x_22434:
        /* <DEDUP_REMOVED lines=18> */
[----:B-12---:R-:W-:Y:S01]  /*3210*/  MOV R6, UR6 ;  /* 0x0000000600067c02 */ /* 0x006fe20008000f00 */
[----:B------:R-:W-:-:S02]  /*3220*/  UIADD3.X UR5, UPT, UPT, UR9, UR5, URZ, UP1, !UPT ;  /* 0x0000000509057290 */ /* 0x000fc40008ffe4ff */
[----:B------:R-:W-:Y:S02]  /*3230*/  IMAD.U32 R10, RZ, RZ, UR4 ;  /* 0x00000004ff0a7e24 */ /* 0x000fe4000f8e00ff */
[----:B------:R-:W-:Y:S02]  /*3240*/  MOV R7, UR7 ;  /* 0x0000000700077c02 */ /* 0x000fe40008000f00 */
[----:B------:R-:W-:-:S03]  /*3250*/  MOV R11, UR5 ;  /* 0x00000005000b7c02 */ /* 0x000fc60008000f00 */
[----:B------:R0:W-:Y:S04]  /*3260*/  STG.E desc[UR12][R6.64], R5 ;  /* 0x0000000506007986 */ /* 0x0001e8000c10190c */
[----:B------:R0:W-:Y:S02]  /*3270*/  STG.E desc[UR12][R10.64], R9 ;  /* 0x000000090a007986 */ /* 0x0001e4000c10190c */
.L_x_22445:
[----:B---34-:R-:W-:Y:S05]  /*3280*/  BSYNC.RECONVERGENT B0 ;  /* 0x0000000000007941 */ /* 0x018fea0003800200 */
.L_x_22444:
[----:B------:R-:W-:Y:S01]  /*3290*/  ISETP.GE.U32.AND P0, PT, R13, R34, PT ;  /* 0x000000220d00720c */ /* 0x000fe20003f06070 */
[----:B------:R-:W-:Y:S01]  /*32a0*/  BSSY.RECONVERGENT B0, `(.L_x_22446) ;  /* 0x0000137000007945 */ /* 0x000fe20003800200 */
[----:B------:R-:W-:Y:S02]  /*32b0*/  CS2R R40, SRZ ;  /* 0x0000000000287805 */ /* 0x000fe4000001ff00 */
[----:B------:R-:W-:Y:S02]  /*32c0*/  CS2R R38, SRZ ;  /* 0x0000000000267805 */ /* 0x000fe4000001ff00 */
[----:B------:R-:W-:-:S07]  /*32d0*/  CS2R R36, SRZ ;  /* 0x0000000000247805 */ /* 0x000fce000001ff00 */
[----:B------:R-:W-:Y:S05]  /*32e0*/  @P0 BRA `(.L_x_22447) ;  /* 0x0000001000c80947 */ /* 0x000fea0003800000 */
[----:B------:R-:W3:Y:S01]  /*32f0*/  LDCU UR4, c[0x0][0x3c8] ;  /* 0x00007900ff0477ac */ /* 0x000ee20008000800 */
[----:B0-2---:R-:W-:Y:S01]  /*3300*/  IMAD.WIDE.U32 R4, R13, 0x4, RZ ;  /* 0x000000040d047825 */ /* 0x005fe200078e00ff */
[----:B-1----:R-:W-:Y:S02]  /*3310*/  SHF.L.U32 R6, R35, 0x5, RZ ;  /* 0x0000000523067819 */ /* 0x002fe400000006ff */
[----:B------:R-:W-:Y:S01]  /*3320*/  CS2R R40, SRZ ;  /* 0x0000000000287805 */ /* 0x000fe2000001ff00 */
[----:B------:R-:W0:Y:S01]  /*3330*/  LDCU.64 UR6, c[0x0][0x3b8] ;  /* 0x00007700ff0677ac */ /* 0x000e220008000a00 */
[----:B------:R-:W-:Y:S01]  /*3340*/  IADD3 R53, PT, PT, R53, 0xe0, RZ ;  /* 0x000000e035357810 */ /* 0x000fe20007ffe0ff */
[----:B------:R-:W-:Y:S01]  /*3350*/  IMAD.SHL.U32 R49, R35, 0x8, RZ ;  /* 0x0000000823317824 */ /* 0x000fe200078e00ff */
[----:B------:R-:W-:Y:S01]  /*3360*/  CS2R R38, SRZ ;  /* 0x0000000000267805 */ /* 0x000fe2000001ff00 */
[----:B------:R-:W-:Y:S01]  /*3370*/  IMAD.IADD R44, R13, 0x1, -R44 ;  /* 0x000000010d2c7824 */ /* 0x000fe200078e0a2c */
[----:B------:R-:W-:-:S02]  /*3380*/  LEA R46, R0, R53, 0x18 ;  /* 0x00000035002e7211 */ /* 0x000fc400078ec0ff */
[----:B------:R-:W-:Y:S02]  /*3390*/  CS2R R36, SRZ ;  /* 0x0000000000247805 */ /* 0x000fe4000001ff00 */
[----:B------:R-:W-:Y:S02]  /*33a0*/  LEA R0, R32, R3, 0x4 ;  /* 0x0000000320007211 */ /* 0x000fe400078e20ff */
[C---:B------:R-:W-:Y:S02]  /*33b0*/  LOP3.LUT R47, R49.reuse, 0x8, RZ, 0xc0, !PT ;  /* 0x00000008312f7812 */ /* 0x040fe400078ec0ff */
[----:B------:R-:W-:Y:S02]  /*33c0*/  LOP3.LUT R49, R49, 0xf8, RZ, 0xc0, !PT ;  /* 0x000000f831317812 */ /* 0x000fe400078ec0ff */
[----:B------:R-:W-:Y:S01]  /*33d0*/  IADD3 R47, PT, PT, R0, 0x3, R47 ;  /* 0x00000003002f7810 */ /* 0x000fe20007ffe02f */
[----:B---3--:R-:W-:Y:S01]  /*33e0*/  UIMAD UR4, UR14, UR4, URZ ;  /* 0x000000040e0472a4 */ /* 0x008fe2000f8e02ff */
[----:B------:R-:W-:-:S05]  /*33f0*/  IADD3 R0, PT, PT, R13, 0x1, RZ ;  /* 0x000000010d007810 */ /* 0x000fca0007ffe0ff */
[----:B------:R-:W-:-:S04]  /*3400*/  IMAD.U32 R7, RZ, RZ, UR4 ;  /* 0x00000004ff077e24 */ /* 0x000fc8000f8e00ff */
[----:B------:R-:W-:Y:S01]  /*3410*/  IMAD.WIDE R4, R7, 0x4, R4 ;  /* 0x0000000407047825 */ /* 0x000fe200078e0204 */
[----:B------:R-:W1:Y:S01]  /*3420*/  LDCU UR4, c[0x0][0x3e0] ;  /* 0x00007c00ff0477ac */ /* 0x000e620008000800 */
[----:B------:R-:W-:Y:S02]  /*3430*/  LOP3.LUT R7, R6, 0x20, RZ, 0xe2, !PT ;  /* 0x0000002006077812 */ /* 0x000fe400078ee2ff */
[----:B0-----:R-:W-:Y:S02]  /*3440*/  IADD3 R48, P0, PT, R4, UR6, RZ ;  /* 0x0000000604307c10 */ /* 0x001fe4000ff1e0ff */
[----:B------:R-:W-:Y:S02]  /*3450*/  LEA R7, R32, R7, 0x6 ;  /* 0x0000000720077211 */ /* 0x000fe400078e30ff */
[----:B------:R-:W-:Y:S02]  /*3460*/  IADD3.X R45, PT, PT, R5, UR7, RZ, P0, !PT ;  /* 0x00000007052d7c10 */ /* 0x000fe400087fe4ff */
[----:B------:R-:W-:Y:S01]  /*3470*/  IADD3 R46, PT, PT, R7, 0x10, R46 ;  /* 0x00000010072e7810 */ /* 0x000fe20007ffe02e */
[----:B-1----:R-:W-:-:S05]  /*3480*/  IMAD R2, R2, UR4, RZ ;  /* 0x0000000402027c24 */ /* 0x002fca000f8e02ff */
[----:B------:R-:W-:-:S07]  /*3490*/  SHF.R.S32.HI R3, RZ, 0x1f, R2 ;  /* 0x0000001fff037819 */ /* 0x000fce0000011402 */
.L_x_22460:
[----:B------:R-:W-:Y:S01]  /*34a0*/  MOV R24, R48 ;  /* 0x0000003000187202 */ /* 0x000fe20000000f00 */
[----:B------:R-:W-:Y:S01]  /*34b0*/  IMAD.MOV.U32 R25, RZ, RZ, R45 ;  /* 0x000000ffff197224 */ /* 0x000fe200078e002d */
[----:B------:R-:W0:Y:S04]  /*34c0*/  LDS.128 R28, [R46+-0x10] ;  /* 0xfffff0002e1c7984 */ /* 0x000e280000000c00 */
[----:B------:R-:W2:Y:S01]  /*34d0*/  LDG.E.CONSTANT R5, desc[UR12][R24.64] ;  /* 0x0000000c18057981 */ /* 0x000ea2000c1e9900 */
[----:B------:R-:W-:Y:S01]  /*34e0*/  BSSY.RECONVERGENT B1, `(.L_x_22448) ;  /* 0x000002f000017945 */ /* 0x000fe20003800200 */
[----:B------:R-:W-:Y:S02]  /*34f0*/  IADD3 R50, PT, PT, R47, -0x3, RZ ;  /* 0xfffffffd2f327810 */ /* 0x000fe40007ffe0ff */
[----:B0-----:R-:W-:Y:S01]  /*3500*/  F2FP.F16.F32.PACK_AB R51, R31, R30 ;  /* 0x0000001e1f33723e */ /* 0x001fe200000000ff */
[----:B--2---:R-:W-:-:S03]  /*3510*/  IMAD.WIDE R4, R5, UR19, R2 ;  /* 0x0000001305047c25 */ /* 0x004fc6000f8e0202 */
[----:B------:R-:W-:-:S04]  /*3520*/  IADD3 R4, P0, PT, R49, R4, RZ ;  /* 0x0000000431047210 */ /* 0x000fc80007f1e0ff */
[----:B------:R-:W-:Y:S02]  /*3530*/  IADD3.X R5, PT, PT, RZ, R5, RZ, P0, !PT ;  /* 0x00000005ff057210 */ /* 0x000fe400007fe4ff */
[----:B------:R-:W-:-:S04]  /*3540*/  LEA R42, P0, R4, UR20, 0x1 ;  /* 0x00000014042a7c11 */ /* 0x000fc8000f8008ff */
[----:B------:R-:W-:Y:S02]  /*3550*/  LEA.HI.X R43, R4, UR21, R5, 0x1, P0 ;  /* 0x00000015042b7c11 */ /* 0x000fe400080f0c05 */
[----:B------:R-:W-:-:S03]  /*3560*/  ISETP.NE.AND P0, PT, R44, -0x1, PT ;  /* 0xffffffff2c00780c */ /* 0x000fc60003f05270 */
[----:B-----5:R-:W5:Y:S04]  /*3570*/  LDG.E.128.CONSTANT R4, desc[UR12][R42.64+0x200] ;  /* 0x0002000c2a047981 */ /* 0x020f68000c1e9d00 */
[----:B------:R-:W5:Y:S04]  /*3580*/  LDG.E.128.CONSTANT R8, desc[UR12][R42.64+0x400] ;  /* 0x0004000c2a087981 */ /* 0x000f68000c1e9d00 */
[----:B------:R-:W5:Y:S04]  /*3590*/  LDG.E.128.CONSTANT R12, desc[UR12][R42.64+0x600] ;  /* 0x0006000c2a0c7981 */ /* 0x000f68000c1e9d00 */
[----:B------:R-:W5:Y:S04]  /*35a0*/  LDG.E.128.CONSTANT R16, desc[UR12][R42.64+0x800] ;  /* 0x0008000c2a107981 */ /* 0x000f68000c1e9d00 */
[----:B------:R-:W5:Y:S04]  /*35b0*/  LDG.E.128.CONSTANT R20, desc[UR12][R42.64+0xa00] ;  /* 0x000a000c2a147981 */ /* 0x000f68000c1e9d00 */
[----:B------:R0:W5:Y:S02]  /*35c0*/  LDG.E.128.CONSTANT R24, desc[UR12][R42.64] ;  /* 0x0000000c2a187981 */ /* 0x000164000c1e9d00 */
[----:B0-----:R-:W-:Y:S01]  /*35d0*/  F2FP.F16.F32.PACK_AB R43, R29, R28 ;  /* 0x0000001c1d2b723e */ /* 0x001fe200000000ff */
[----:B------:R-:W-:Y:S06]  /*35e0*/  @P0 BRA `(.L_x_22449) ;  /* 0x0000000000780947 */ /* 0x000fec0003800000 */
        /* <DEDUP_REMOVED lines=30> */
.L_x_22449:
[----:B------:R-:W-:Y:S05]  /*37d0*/  BSYNC.RECONVERGENT B1 ;  /* 0x0000000000017941 */ /* 0x000fea0003800200 */
.L_x_22448:
[----:B------:R-:W0:Y:S01]  /*37e0*/  LDS.128 R28, [R46] ;  /* 0x000000002e1c7984 */ /* 0x000e220000000c00 */
[----:B------:R-:W-:Y:S01]  /*37f0*/  IMAD.MOV.U32 R42, RZ, RZ, R51 ;  /* 0x000000ffff2a7224 */ /* 0x000fe200078e0033 */
[----:B------:R-:W-:Y:S04]  /*3800*/  BSSY.RECONVERGENT B1, `(.L_x_22450) ;  /* 0x0000026000017945 */ /* 0x000fe80003800200 */
[----:B-----5:R-:W-:-:S04]  /*3810*/  HMUL2 R25, R42, R25 ;  /* 0x000000192a197232 */ /* 0x020fc80000000000 */
[----:B------:R-:W-:Y:S01]  /*3820*/  HFMA2 R24, R43, R24, R25 ;  /* 0x000000182b187231 */ /* 0x000fe20000000019 */
[----:B0-----:R-:W-:Y:S02]  /*3830*/  F2FP.F16.F32.PACK_AB R28, R29, R28 ;  /* 0x0000001c1d1c723e */ /* 0x001fe400000000ff */
[----:B------:R-:W-:Y:S02]  /*3840*/  F2FP.F16.F32.PACK_AB R30, R31, R30 ;  /* 0x0000001e1f1e723e */ /* 0x000fe400000000ff */
[----:B------:R-:W-:-:S05]  /*3850*/  MOV R25, R28 ;  /* 0x0000001c00197202 */ /* 0x000fca0000000f00 */
[----:B------:R-:W-:Y:S01]  /*3860*/  HFMA2 R26, R25, R26, R24 ;  /* 0x0000001a191a7231 */ /* 0x000fe20000000018 */
[----:B------:R-:W-:Y:S06]  /*3870*/  @P0 BRA `(.L_x_22451) ;  /* 0x0000000000780947 */ /* 0x000fec0003800000 */
[C---:B------:R-:W-:Y:S01]  /*3880*/  VIADD R28, R47.reuse, 0x1 ;  /* 0x000000012f1c7836 */ /* 0x040fe20000000000 */
[----:B------:R-:W-:Y:S02]  /*3890*/  IADD3 R24, PT, PT, R47, -0x1, RZ ;  /* 0xffffffff2f187810 */ /* 0x000fe40007ffe0ff */
[----:B------:R-:W-:Y:S02]  /*38a0*/  PRMT R29, R5, 0x7632, R29 ;  /* 0x00007632051d7816 */ /* 0x000fe4000000001d */
[----:B------:R-:W-:Y:S02]  /*38b0*/  ISETP.GE.AND P1, PT, R28, UR11, PT ;  /* 0x0000000b1c007c0c */ /* 0x000fe4000bf26270 */
[C---:B------:R-:W-:Y:S02]  /*38c0*/  IADD3 R28, PT, PT, R47.reuse, 0x3, RZ ;  /* 0x000000032f1c7810 */ /* 0x040fe40007ffe0ff */
[----:B------:R-:W-:Y:S02]  /*38d0*/  ISETP.GE.AND P6, PT, R24, UR11, PT ;  /* 0x0000000b18007c0c */ /* 0x000fe4000bfc6270 */
[----:B------:R-:W-:-:S02]  /*38e0*/  IADD3 R24, PT, PT, R47, 0x2, RZ ;  /* 0x000000022f187810 */ /* 0x000fc40007ffe0ff */
[----:B------:R-:W-:Y:S01]  /*38f0*/  ISETP.GE.AND P3, PT, R28, UR11, PT ;  /* 0x0000000b1c007c0c */ /* 0x000fe2000bf66270 */
[C---:B------:R-:W-:Y:S01]  /*3900*/  VIADD R28, R47.reuse, 0x4 ;  /* 0x000000042f1c7836 */ /* 0x040fe20000000000 */
[----:B------:R-:W-:Y:S02]  /*3910*/  ISETP.GE.AND P2, PT, R24, UR11, PT ;  /* 0x0000000b18007c0c */ /* 0x000fe4000bf46270 */
[----:B------:R-:W-:Y:S02]  /*3920*/  IADD3 R24, PT, PT, R47, -0x2, RZ ;  /* 0xfffffffe2f187810 */ /* 0x000fe40007ffe0ff */
[----:B------:R-:W-:Y:S02]  /*3930*/  ISETP.GE.AND P4, PT, R28, UR11, PT ;  /* 0x0000000b1c007c0c */ /* 0x000fe4000bf86270 */
[C---:B------:R-:W-:Y:S02]  /*3940*/  PRMT R28, R6.reuse, 0x7632, R28 ;  /* 0x00007632061c7816 */ /* 0x040fe4000000001c */
        /* <DEDUP_REMOVED lines=17> */
.L_x_22451:
[----:B------:R-:W-:Y:S05]  /*3a60*/  BSYNC.RECONVERGENT B1 ;  /* 0x0000000000017941 */ /* 0x000fea0003800200 */
.L_x_22450:
[----:B------:R-:W-:Y:S01]  /*3a70*/  HMUL2 R5, R42, R5 ;  /* 0x000000052a057232 */ /* 0x000fe20000000000 */
[----:B------:R-:W-:Y:S01]  /*3a80*/  BSSY.RECONVERGENT B1, `(.L_x_22452) ;  /* 0x0000022000017945 */ /* 0x000fe20003800200 */
[----:B------:R-:W-:Y:S02]  /*3a90*/  HFMA2 R26, R30, R27, R26 ;  /* 0x0000001b1e1a7231 */ /* 0x000fe4000000001a */
[----:B------:R-:W-:Y:S01]  /*3aa0*/  HFMA2 R4, R43, R4, R5 ;  /* 0x000000042b047231 */ /* 0x000fe20000000005 */
[----:B------:R-:W-:Y:S06]  /*3ab0*/  @P0 BRA `(.L_x_22453) ;  /* 0x0000000000780947 */ /* 0x000fec0003800000 */
[C---:B------:R-:W-:Y:S01]  /*3ac0*/  VIADD R24, R47.reuse, 0x1 ;  /* 0x000000012f187836 */ /* 0x040fe20000000000 */
[C---:B------:R-:W-:Y:S02]  /*3ad0*/  IADD3 R27, PT, PT, R47.reuse, 0x2, RZ ;  /* 0x000000022f1b7810 */ /* 0x040fe40007ffe0ff */
[C---:B------:R-:W-:Y:S02]  /*3ae0*/  IADD3 R5, PT, PT, R47.reuse, -0x1, RZ ;  /* 0xffffffff2f057810 */ /* 0x040fe40007ffe0ff */
[----:B------:R-:W-:Y:S01]  /*3af0*/  ISETP.GE.AND P1, PT, R24, UR11, PT ;  /* 0x0000000b18007c0c */ /* 0x000fe2000bf26270 */
[----:B------:R-:W-:Y:S01]  /*3b00*/  VIADD R24, R47, 0x4 ;  /* 0x000000042f187836 */ /* 0x000fe20000000000 */
[----:B------:R-:W-:Y:S02]  /*3b10*/  ISETP.GE.AND P2, PT, R27, UR11, PT ;  /* 0x0000000b1b007c0c */ /* 0x000fe4000bf46270 */
[----:B------:R-:W-:Y:S02]  /*3b20*/  IADD3 R27, PT, PT, R47, 0x3, RZ ;  /* 0x000000032f1b7810 */ /* 0x000fe40007ffe0ff */
[----:B------:R-:W-:-:S02]  /*3b30*/  ISETP.GE.AND P6, PT, R5, UR11, PT ;  /* 0x0000000b05007c0c */ /* 0x000fc4000bfc6270 */
[----:B------:R-:W-:Y:S02]  /*3b40*/  IADD3 R5, PT, PT, R47, -0x2, RZ ;  /* 0xfffffffe2f057810 */ /* 0x000fe40007ffe0ff */
[----:B------:R-:W-:Y:S02]  /*3b50*/  ISETP.GE.AND P3, PT, R27, UR11, PT ;  /* 0x0000000b1b007c0c */ /* 0x000fe4000bf66270 */
[----:B------:R-:W-:Y:S02]  /*3b60*/  ISETP.GE.AND P4, PT, R24, UR11, PT ;  /* 0x0000000b18007c0c */ /* 0x000fe4000bf86270 */
[----:B------:R-:W-:Y:S02]  /*3b70*/  PRMT R24, R9, 0x7632, R24 ;  /* 0x0000763209187816 */ /* 0x000fe40000000018 */
        /* <DEDUP_REMOVED lines=18> */
.L_x_22453:
[----:B------:R-:W-:Y:S05]  /*3ca0*/  BSYNC.RECONVERGENT B1 ;  /* 0x0000000000017941 */ /* 0x000fea0003800200 */
.L_x_22452:
[----:B------:R-:W-:Y:S01]  /*3cb0*/  BSSY.RECONVERGENT B1, `(.L_x_22454) ;  /* 0x0000021000017945 */ /* 0x000fe20003800200 */
[----:B------:R-:W-:-:S03]  /*3cc0*/  HMUL2 R9, R42, R9 ;  /* 0x000000092a097232 */ /* 0x000fc60000000000 */
[----:B------:R-:W-:Y:S05]  /*3cd0*/  @P0 BRA `(.L_x_22455) ;  /* 0x0000000000780947 */ /* 0x000fea0003800000 */
        /* <DEDUP_REMOVED lines=30> */
.L_x_22455:
[----:B------:R-:W-:Y:S05]  /*3ec0*/  BSYNC.RECONVERGENT B1 ;  /* 0x0000000000017941 */ /* 0x000fea0003800200 */
.L_x_22454:
[----:B------:R-:W-:Y:S01]  /*3ed0*/  BSSY.RECONVERGENT B1, `(.L_x_22456) ;  /* 0x0000021000017945 */ /* 0x000fe20003800200 */
[----:B------:R-:W-:-:S03]  /*3ee0*/  HFMA2 R13, R42, R13, -RZ ;  /* 0x0000000d2a0d7231 */ /* 0x000fc600001000ff */
        /* <DEDUP_REMOVED lines=31> */
.L_x_22457:
[----:B------:R-:W-:Y:S05]  /*40e0*/  BSYNC.RECONVERGENT B1 ;  /* 0x0000000000017941 */ /* 0x000fea0003800200 */
.L_x_22456:
[----:B------:R-:W-:Y:S02]  /*40f0*/  HMUL2 R17, R42, R17 ;  /* 0x000000112a117232 */ /* 0x000fe40000000000 */
[C---:B------:R-:W-:Y:S02]  /*4100*/  HFMA2 R13, R43.reuse, R12, R13 ;  /* 0x0000000c2b0d7231 */ /* 0x040fe4000000000d */
[----:B------:R-:W-:Y:S02]  /*4110*/  HFMA2 R9, R43, R8, R9 ;  /* 0x000000082b097231 */ /* 0x000fe40000000009 */
[----:B------:R-:W-:Y:S02]  /*4120*/  HFMA2 R6, R25, R6, R4 ;  /* 0x0000000619067231 */ /* 0x000fe40000000004 */
[----:B------:R-:W-:Y:S02]  /*4130*/  HFMA2 R17, R43, R16, R17 ;  /* 0x000000102b117231 */ /* 0x000fe40000000011 */
[----:B------:R-:W-:-:S02]  /*4140*/  HFMA2 R13, R25, R14, R13 ;  /* 0x0000000e190d7231 */ /* 0x000fc4000000000d */
[C---:B------:R-:W-:Y:S02]  /*4150*/  HFMA2 R9, R25.reuse, R10, R9 ;  /* 0x0000000a19097231 */ /* 0x040fe40000000009 */
[--C-:B------:R-:W-:Y:S02]  /*4160*/  HADD2.F32 R4, -RZ, R26.reuse.H0_H0 ;  /* 0x2000001aff047230 */ /* 0x100fe40000004100 */
        /* <DEDUP_REMOVED lines=9> */
[--C-:B------:R-:W-:Y:S02]  /*4200*/  HADD2.F32 R7, -RZ, R9.reuse.H0_H0 ;  /* 0x20000009ff077230 */ /* 0x100fe40000004100 */
[----:B------:R-:W-:Y:S01]  /*4210*/  FADD.FTZ R41, R4, R41 ;  /* 0x0000002904297221 */ /* 0x000fe20000010000 */
[----:B------:R-:W-:-:S02]  /*4220*/  HADD2.F32 R8, -RZ, R9.H1_H1 ;  /* 0x30000009ff087230 */ /* 0x000fc40000004100 */
[----:B------:R-:W-:Y:S02]  /*4230*/  HADD2.F32 R6, -RZ, R6.H1_H1 ;  /* 0x30000006ff067230 */ /* 0x000fe40000004100 */
[--C-:B------:R-:W-:Y:S02]  /*4240*/  HADD2.F32 R9, -RZ, R13.reuse.H0_H0 ;  /* 0x2000000dff097230 */ /* 0x100fe40000004100 */
        /* <DEDUP_REMOVED lines=10> */
[----:B------:R-:W-:Y:S01]  /*42f0*/  FADD.FTZ R37, R12, R37 ;  /* 0x000000250c257221 */ /* 0x000fe20000010000 */
[----:B------:R-:W-:Y:S06]  /*4300*/  @P0 BRA `(.L_x_22459) ;  /* 0x0000000000780947 */ /* 0x000fec0003800000 */
[C---:B------:R-:W-:Y:S01]  /*4310*/  IADD3 R4, PT, PT, R47.reuse, -0x2, RZ ;  /* 0xfffffffe2f047810 */ /* 0x040fe20007ffe0ff */
[C---:B------:R-:W-:Y:S01]  /*4320*/  VIADD R5, R47.reuse, 0xffffffff ;  /* 0xffffffff2f057836 */ /* 0x040fe20000000000 */
[----:B------:R-:W-:Y:S01]  /*4330*/  ISETP.GE.AND P6, PT, R50, UR11, PT ;  /* 0x0000000b32007c0c */ /* 0x000fe2000bfc6270 */
[C---:B------:R-:W-:Y:S01]  /*4340*/  VIADD R7, R47.reuse, 0x3 ;  /* 0x000000032f077836 */ /* 0x040fe20000000000 */
[----:B------:R-:W-:Y:S02]  /*4350*/  ISETP.GE.AND P2, PT, R4, UR11, PT ;  /* 0x0000000b04007c0c */ /* 0x000fe4000bf46270 */
[----:B------:R-:W-:Y:S02]  /*4360*/  IADD3 R4, PT, PT, R47, 0x4, RZ ;  /* 0x000000042f047810 */ /* 0x000fe40007ffe0ff */
[----:B------:R-:W-:Y:S02]  /*4370*/  ISETP.GE.AND P5, PT, R5, UR11, PT ;  /* 0x0000000b05007c0c */ /* 0x000fe4000bfa6270 */
        /* <DEDUP_REMOVED lines=23> */
.L_x_22459:
[----:B------:R-:W-:Y:S05]  /*44f0*/  BSYNC.RECONVERGENT B1 ;  /* 0x0000000000017941 */ /* 0x000fea0003800200 */
.L_x_22458:
[----:B------:R-:W-:Y:S01]  /*4500*/  HMUL2 R10, R42, R21 ;  /* 0x000000152a0a7232 */ /* 0x000fe20000000000 */
[----:B------:R-:W-:Y:S01]  /*4510*/  IADD3 R5, PT, PT, R0, 0x3, RZ ;  /* 0x0000000300057810 */ /* 0x000fe20007ffe0ff */
[----:B------:R-:W-:Y:S01]  /*4520*/  VIADD R44, R44, 0x4 ;  /* 0x000000042c2c7836 */ /* 0x000fe20000000000 */
[----:B------:R-:W-:Y:S01]  /*4530*/  IADD3 R48, P1, PT, R48, 0x10, RZ ;  /* 0x0000001030307810 */ /* 0x000fe20007f3e0ff */
[----:B------:R-:W-:Y:S01]  /*4540*/  HFMA2 R11, R43, R20, R10 ;  /* 0x000000142b0b7231 */ /* 0x000fe2000000000a */
[----:B------:R-:W-:Y:S01]  /*4550*/  ISETP.GE.U32.AND P0, PT, R5, R34, PT ;  /* 0x000000220500720c */ /* 0x000fe20003f06070 */
[----:B------:R-:W-:Y:S01]  /*4560*/  VIADD R46, R46, 0x100 ;  /* 0x000001002e2e7836 */ /* 0x000fe20000000000 */
[----:B------:R-:W-:Y:S01]  /*4570*/  IADD3 R0, PT, PT, R0, 0x4, RZ ;  /* 0x0000000400007810 */ /* 0x000fe20007ffe0ff */
[----:B------:R-:W-:Y:S01]  /*4580*/  HFMA2 R15, R25, R22, R11 ;  /* 0x00000016190f7231 */ /* 0x000fe2000000000b */
[----:B------:R-:W-:Y:S02]  /*4590*/  IADD3 R47, PT, PT, R47, 0x40, RZ ;  /* 0x000000402f2f7810 */ /* 0x000fe40007ffe0ff */
[----:B------:R-:W-:Y:S01]  /*45a0*/  IADD3.X R45, PT, PT, RZ, R45, RZ, P1, !PT ;  /* 0x0000002dff2d7210 */ /* 0x000fe20000ffe4ff */
[----:B------:R-:W-:-:S05]  /*45b0*/  HFMA2 R15, R30, R23, R15 ;  /* 0x000000171e0f7231 */ /* 0x000fca000000000f */
[--C-:B------:R-:W-:Y:S02]  /*45c0*/  HADD2.F32 R4, -RZ, R15.reuse.H0_H0 ;  /* 0x2000000fff047230 */ /* 0x100fe40000004100 */
[----:B------:R-:W-:-:S05]  /*45d0*/  HADD2.F32 R15, -RZ, R15.H1_H1 ;  /* 0x3000000fff0f7230 */ /* 0x000fca0000004100 */
[----:B------:R-:W-:-:S04]  /*45e0*/  FADD.FTZ R15, R4, R15 ;  /* 0x0000000f040f7221 */ /* 0x000fc80000010000 */
[----:B------:R-:W-:Y:S01]  /*45f0*/  FADD.FTZ R36, R15, R36 ;  /* 0x000000240f247221 */ /* 0x000fe20000010000 */
[----:B------:R-:W-:Y:S06]  /*4600*/  @!P0 BRA `(.L_x_22460) ;  /* 0xffffffec00a48947 */ /* 0x000fec000383ffff */
.L_x_22447:
[----:B------:R-:W-:Y:S05]  /*4610*/  BSYNC.RECONVERGENT B0 ;  /* 0x0000000000007941 */ /* 0x000fea0003800200 */
.L_x_22446:
[----:B------:R-:W3:Y:S01]  /*4620*/  S2UR UR5, SR_CgaCtaId ;  /* 0x00000000000579c3 */ /* 0x000ee20000008800 */
[----:B------:R-:W4:Y:S01]  /*4630*/  SHFL.BFLY PT, R0, R41, 0x1, 0x1f ;  /* 0x0c201f0029007f89 */ /* 0x000f2200000e0000 */
[C---:B012---:R-:W-:Y:S01]  /*4640*/  LOP3.LUT R6, R35.reuse, 0x1, RZ, 0xc0, !PT ;  /* 0x0000000123067812 */ /* 0x047fe200078ec0ff */
[----:B------:R-:W-:Y:S01]  /*4650*/  UMOV UR4, 0x400 ;  /* 0x0000040000047882 */ /* 0x000fe20000000000 */
[----:B------:R-:W-:Y:S01]  /*4660*/  SHF.R.U32.HI R33, RZ, 0x1, R33 ;  /* 0x00000001ff217819 */ /* 0x000fe20000011621 */
[----:B------:R-:W0:Y:S01]  /*4670*/  SHFL.BFLY PT, R3, R40, 0x1, 0x1f ;  /* 0x0c201f0028037f89 */ /* 0x000e2200000e0000 */
[----:B------:R-:W-:Y:S01]  /*4680*/  ISETP.NE.AND P5, PT, R6, RZ, PT ;  /* 0x000000ff0600720c */ /* 0x000fe20003fa5270 */
[----:B------:R-:W-:Y:S01]  /*4690*/  UIADD3 UR4, UPT, UPT, UR4, 0xe0, URZ ;  /* 0x000000e004047890 */ /* 0x000fe2000fffe0ff */
[C---:B------:R-:W-:Y:S01]  /*46a0*/  LOP3.LUT R6, R35.reuse, 0x3c0, RZ, 0xc0, !PT ;  /* 0x000003c023067812 */ /* 0x040fe200078ec0ff */
[----:B------:R-:W1:Y:S01]  /*46b0*/  SHFL.BFLY PT, R2, R39, 0x1, 0x1f ;  /* 0x0c201f0027027f89 */ /* 0x000e6200000e0000 */
[C---:B------:R-:W-:Y:S01]  /*46c0*/  LOP3.LUT P0, RZ, R35.reuse, 0x3c1, RZ, 0xc0, !PT ;  /* 0x000003c123ff7812 */ /* 0x040fe2000780c0ff */
[----:B------:R-:W-:Y:S01]  /*46d0*/  IMAD R33, R32, 0x60, R33 ;  /* 0x0000006020217824 */ /* 0x000fe200078e0221 */
[----:B------:R-:W-:Y:S01]  /*46e0*/  ISETP.NE.OR P4, PT, R6, 0x40, P5 ;  /* 0x000000400600780c */ /* 0x000fe20002f85670 */
[----:B------:R-:W2:Y:S01]  /*46f0*/  SHFL.BFLY PT, R5, R38, 0x1, 0x1f ;  /* 0x0c201f0026057f89 */ /* 0x000ea200000e0000 */
[----:B------:R-:W-:Y:S01]  /*4700*/  BSSY.RECONVERGENT B0, `(.L_x_22461) ;  /* 0x0000024000007945 */ /* 0x000fe20003800200 */
[----:B------:R-:W-:-:S02]  /*4710*/  LOP3.LUT P1, RZ, R35, 0x3e1, RZ, 0xc0, !PT ;  /* 0x000003e123ff7812 */ /* 0x000fc4000782c0ff */
[----:B------:R-:W2:Y:S01]  /*4720*/  SHFL.BFLY PT, R4, R37, 0x1, 0x1f ;  /* 0x0c201f0025047f89 */ /* 0x000ea200000e0000 */
[----:B------:R-:W-:-:S03]  /*4730*/  ISETP.GT.U32.AND P2, PT, R35, 0x1f, PT ;  /* 0x0000001f2300780c */ /* 0x000fc60003f44070 */
[----:B------:R-:W2:Y:S01]  /*4740*/  SHFL.BFLY PT, R7, R36, 0x1, 0x1f ;  /* 0x0c201f0024077f89 */ /* 0x000ea200000e0000 */
[----:B---3--:R-:W-:Y:S01]  /*4750*/  ULEA UR4, UR5, UR4, 0x18 ;  /* 0x0000000405047291 */ /* 0x008fe2000f8ec0ff */
[----:B------:R-:W-:Y:S01]  /*4760*/  BAR.SYNC.DEFER_BLOCKING 0x0 ;  /* 0x0000000000007b1d */ /* 0x000fe20000010000 */
[----:B----4-:R-:W-:Y:S01]  /*4770*/  FADD.FTZ R0, R0, R41 ;  /* 0x0000002900007221 */ /* 0x010fe20000010000 */
[----:B0-----:R-:W-:-:S03]  /*4780*/  FADD.FTZ R3, R3, R40 ;  /* 0x0000002803037221 */ /* 0x001fc60000010000 */
[----:B------:R-:W-:Y:S01]  /*4790*/  LEA R33, R33, UR4, 0x2 ;  /* 0x0000000421217c11 */ /* 0x000fe2000f8e10ff */
[----:B-1----:R-:W-:Y:S01]  /*47a0*/  FADD.FTZ R39, R2, R39 ;  /* 0x0000002702277221 */ /* 0x002fe20000010000 */
[----:B------:R-:W-:Y:S01]  /*47b0*/  LOP3.LUT R2, R35, 0x3e0, RZ, 0xc0, !PT ;  /* 0x000003e023027812 */ /* 0x000fe200078ec0ff */
[----:B--2---:R-:W-:-:S03]  /*47c0*/  FADD.FTZ R38, R5, R38 ;  /* 0x0000002605267221 */ /* 0x004fc60000010000 */
[----:B------:R-:W-:Y:S01]  /*47d0*/  ISETP.NE.OR P3, PT, R2, 0x20, P5 ;  /* 0x000000200200780c */ /* 0x000fe20002f65670 */
        /* <DEDUP_REMOVED lines=22> */
.L_x_22462:
[----:B------:R-:W-:Y:S05]  /*4940*/  BSYNC.RECONVERGENT B0 ;  /* 0x0000000000007941 */ /* 0x000fea0003800200 */
.L_x_22461:
        /* <DEDUP_REMOVED lines=22> */
.L_x_22464:
[----:B------:R-:W-:Y:S05]  /*4ab0*/  BSYNC.RECONVERGENT B0 ;  /* 0x0000000000007941 */ /* 0x000fea0003800200 */
.L_x_22463:
        /* <DEDUP_REMOVED lines=13> */
[----:B------:R-:W-:-:S04]  /*4b90*/  MOV R2, UR6 ;  /* 0x0000000600027c02 */ /* 0x000fc80008000f00 */
        /* <DEDUP_REMOVED lines=11> */
[----:B------:R-:W-:Y:S01]  /*4c50*/  STG.E.U16 desc[UR12][R2.64+0xa0], R7 ;  /* 0x0000a00702007986 */ /* 0x000fe2000c10150c */
[----:B------:R-:W-:Y:S05]  /*4c60*/  EXIT ;  /* 0x000000000000794d */ /* 0x000fea0003800000 */
.L_x_22421:
[----:B------:R-:W-:Y:S01]  /*4c70*/  HFMA2 R14, -RZ, RZ, 0, 1.847743988037109375e-06 ;  /* 0x0000001fff0e7431 */ /* 0x000fe200000001ff */
[----:B------:R-:W-:Y:S01]  /*4c80*/  BSSY B1, `(.L_x_22465) ;  /* 0x0000007000017945 */ /* 0x000fe20003800000 */
[----:B------:R-:W-:Y:S01]  /*4c90*/  IMAD.MOV.U32 R12, RZ, RZ, R6 ;  /* 0x000000ffff0c7224 */ /* 0x000fe200078e0006 */
[----:B------:R-:W-:Y:S01]  /*4ca0*/  MOV R13, 0x1 ;  /* 0x00000001000d7802 */ /* 0x000fe20000000f00 */
[----:B------:R-:W-:-:S07]  /*4cb0*/  IMAD.MOV.U32 R9, RZ, RZ, -0x1 ;  /* 0xffffffffff097424 */ /* 0x000fce00078e00ff */
[----:B------:R-:W-:Y:S05]  /*4cc0*/  WARPSYNC.COLLECTIVE R9, `(.L_x_22466) ;  /* 0x0000000009087348 */ /* 0x000fea0003c00000 */
[----:B------:R0:W1:Y:S02]  /*4cd0*/  SHFL.BFLY P2, R11, R12, R13, R14 ;  /* 0x0c00000d0c0b7389 */ /* 0x000064000004000e */
[----:B01----:R-:W-:Y:S05]  /*4ce0*/  ENDCOLLECTIVE ;  /* 0x000000000000791b */ /* 0x003fea0003800000 */
.L_x_22466:
[----:B------:R-:W-:Y:S05]  /*4cf0*/  BSYNC B1 ;  /* 0x0000000000017941 */ /* 0x000fea0003800000 */
.L_x_22465:
[----:B------:R-:W-:Y:S01]  /*4d00*/  MOV R7, R11 ;  /* 0x0000000b00077202 */ /* 0x000fe20000000f00 */
[----:B------:R-:W-:Y:S06]  /*4d10*/  BRA `(.L_x_22467) ;  /* 0xffffffc400e47947 */ /* 0x000fec000383ffff */
.L_x_22423:
[----:B------:R-:W-:Y:S01]  /*4d20*/  HFMA2 R14, -RZ, RZ, 0, 1.847743988037109375e-06 ;  /* 0x0000001fff0e7431 */ /* 0x000fe200000001ff */
[----:B------:R-:W-:Y:S01]  /*4d30*/  BSSY B0, `(.L_x_22468) ;  /* 0x0000007000007945 */ /* 0x000fe20003800000 */
[----:B------:R-:W-:Y:S01]  /*4d40*/  MOV R12, R52 ;  /* 0x00000034000c7202 */ /* 0x000fe20000000f00 */
[----:B------:R-:W-:Y:S01]  /*4d50*/  IMAD.MOV.U32 R13, RZ, RZ, 0x10 ;  /* 0x00000010ff0d7424 */ /* 0x000fe200078e00ff */
[----:B------:R-:W-:-:S07]  /*4d60*/  MOV R9, 0xffffffff ;  /* 0xffffffff00097802 */ /* 0x000fce0000000f00 */
[----:B-----5:R-:W-:Y:S05]  /*4d70*/  WARPSYNC.COLLECTIVE R9, `(.L_x_22469) ;  /* 0x0000000009087348 */ /* 0x020fea0003c00000 */
[----:B------:R0:W1:Y:S02]  /*4d80*/  SHFL.BFLY P2, R11, R12, R13, R14 ;  /* 0x0c00000d0c0b7389 */ /* 0x000064000004000e */
[----:B01---5:R-:W-:Y:S05]  /*4d90*/  ENDCOLLECTIVE ;  /* 0x000000000000791b */ /* 0x023fea0003800000 */
.L_x_22469:
[----:B------:R-:W-:Y:S05]  /*4da0*/  BSYNC B0 ;  /* 0x0000000000007941 */ /* 0x000fea0003800000 */
.L_x_22468:
[----:B------:R-:W-:Y:S02]  /*4db0*/  IMAD.MOV.U32 R5, RZ, RZ, R11 ;  /* 0x000000ffff057224 */ /* 0x000fe400078e000b */
[----:B------:R-:W-:Y:S02]  /*4dc0*/  HFMA2 R13, -RZ, RZ, 0, 4.76837158203125e-07 ;  /* 0x00000008ff0d7431 */ /* 0x000fe400000001ff */
[----:B------:R-:W-:Y:S01]  /*4dd0*/  IMAD.MOV.U32 R14, RZ, RZ, 0x1f ;  /* 0x0000001fff0e7424 */ /* 0x000fe200078e00ff */
[----:B------:R-:W-:Y:S02]  /*4de0*/  MOV R9, 0xffffffff ;  /* 0xffffffff00097802 */ /* 0x000fe40000000f00 */
[----:B------:R-:W-:-:S04]  /*4df0*/  FMNMX.FTZ R5, R5, R52, !PT ;  /* 0x0000003405057209 */ /* 0x000fc80007810000 */
[----:B------:R-:W-:-:S07]  /*4e00*/  MOV R12, R5 ;  /* 0x00000005000c7202 */ /* 0x000fce0000000f00 */
[----:B------:R-:W-:Y:S05]  /*4e10*/  WARPSYNC.COLLECTIVE R9, `(.L_x_22470) ;  /* 0x0000000009087348 */ /* 0x000fea0003c00000 */
[----:B------:R0:W1:Y:S02]  /*4e20*/  SHFL.BFLY P2, R11, R12, R13, R14 ;  /* 0x0c00000d0c0b7389 */ /* 0x000064000004000e */
[----:B01----:R-:W-:Y:S05]  /*4e30*/  ENDCOLLECTIVE ;  /* 0x000000000000791b */ /* 0x003fea0003800000 */
.L_x_22470:
[----:B------:R-:W-:Y:S01]  /*4e40*/  HFMA2 R13, -RZ, RZ, 0, 2.384185791015625e-07 ;  /* 0x00000004ff0d7431 */ /* 0x000fe200000001ff */
[----:B------:R-:W-:-:S04]  /*4e50*/  MOV R8, R11 ;  /* 0x0000000b00087202 */ /* 0x000fc80000000f00 */
[----:B------:R-:W-:-:S05]  /*4e60*/  FMNMX.FTZ R8, R5, R8, !PT ;  /* 0x0000000805087209 */ /* 0x000fca0007810000 */
[----:B------:R-:W-:-:S07]  /*4e70*/  IMAD.MOV.U32 R12, RZ, RZ, R8 ;  /* 0x000000ffff0c7224 */ /* 0x000fce00078e0008 */
[----:B------:R-:W-:Y:S05]  /*4e80*/  WARPSYNC.COLLECTIVE R9, `(.L_x_22471) ;  /* 0x0000000009087348 */ /* 0x000fea0003c00000 */
[----:B------:R0:W1:Y:S02]  /*4e90*/  SHFL.BFLY P2, R11, R12, R13, R14 ;  /* 0x0c00000d0c0b7389 */ /* 0x000064000004000e */
[----:B01----:R-:W-:Y:S05]  /*4ea0*/  ENDCOLLECTIVE ;  /* 0x000000000000791b */ /* 0x003fea0003800000 */
.L_x_22471:
[----:B------:R-:W-:Y:S01]  /*4eb0*/  HFMA2 R13, -RZ, RZ, 0, 1.1920928955078125e-07 ;  /* 0x00000002ff0d7431 */ /* 0x000fe200000001ff */
[----:B------:R-:W-:-:S04]  /*4ec0*/  MOV R7, R11 ;  /* 0x0000000b00077202 */ /* 0x000fc80000000f00 */
[----:B------:R-:W-:-:S05]  /*4ed0*/  FMNMX.FTZ R7, R8, R7, !PT ;  /* 0x0000000708077209 */ /* 0x000fca0007810000 */
[----:B------:R-:W-:-:S07]  /*4ee0*/  IMAD.MOV.U32 R12, RZ, RZ, R7 ;  /* 0x000000ffff0c7224 */ /* 0x000fce00078e0007 */
[----:B------:R-:W-:Y:S05]  /*4ef0*/  WARPSYNC.COLLECTIVE R9, `(.L_x_22472) ;  /* 0x0000000009087348 */ /* 0x000fea0003c00000 */
[----:B------:R0:W1:Y:S02]  /*4f00*/  SHFL.BFLY P2, R11, R12, R13, R14 ;  /* 0x0c00000d0c0b7389 */ /* 0x000064000004000e */
[----:B01----:R-:W-:Y:S05]  /*4f10*/  ENDCOLLECTIVE ;  /* 0x000000000000791b */ /* 0x003fea0003800000 */
.L_x_22472:
[----:B------:R-:W-:Y:S01]  /*4f20*/  MOV R10, R11 ;  /* 0x0000000b000a7202 */ /* 0x000fe20000000f00 */
[----:B------:R-:W-:Y:S06]  /*4f30*/  BRA `(.L_x_22473) ;  /* 0xffffffc800107947 */ /* 0x000fec000383ffff */
.L_x_22474:
        /* <DEDUP_REMOVED lines=12> */
.L_x_27567:


//--------------------- .text._ZN4vllm25paged_attention_v2_kernelIttLi80ELi16ELi128ELNS_18Fp8KVCacheDataTypeE0ELb0ELi512EEEvPfS2_PT_PKS3_PKT0_S9_ifPKiSB_iPKfiiiSD_SD_iiiii --------------------------
	.section	.text._ZN4vllm25paged_attention_v2_kernelIttLi80ELi16ELi128ELNS_18Fp8KVCacheDataTypeE0ELb0ELi512EEEvPfS2_PT_PKS3_PKT0_S9_ifPKiSB_iPKfiiiSD_SD_iiiii,"ax",@progbits
	.align	128
        .global         _ZN4vllm25paged_attention_v2_kernelIttLi80ELi16ELi128ELNS_18Fp8KVCacheDataTypeE0ELb0ELi512EEEvPfS2_PT_PKS3_PKT0_S9_ifPKiSB_iPKfiiiSD_SD_iiiii
        .type           _ZN4vllm25paged_attention_v2_kernelIttLi80ELi16ELi128ELNS_18Fp8KVCacheDataTypeE0ELb0ELi512EEEvPfS2_PT_PKS3_PKT0_S9_ifPKiSB_iPKfiiiSD_SD_iiiii,@function
        .size           _ZN4vllm25paged_attention_v2_kernelIttLi80ELi16ELi128ELNS_18Fp8KVCacheDataTypeE0ELb0ELi512EEEvPfS2_PT_PKS3_PKT0_S9_ifPKiSB_iPKfiiiSD_SD_iiiii,(.L_x_27568 - _ZN4vllm25paged_attention_v2_kernelIttLi80ELi16ELi128ELNS_18Fp8KVCacheDataTypeE0ELb0ELi512EEEvPfS2_PT_PKS3_PKT0_S9_ifPKiSB_iPKfiiiSD_SD_iiiii)
        .other          _ZN4vllm25paged_attention_v2_kernelIttLi80ELi16ELi128ELNS_18Fp8KVCacheDataTypeE0ELb0ELi512EEEvPfS2_PT_PKS3_PKT0_S9_ifPKiSB_iPKfiiiSD_SD_iiiii,@"STO_CUDA_ENTRY STV_DEFAULT"
_ZN4vllm25paged_attention_v2_kernelIttLi80ELi16ELi128ELNS_18Fp8KVCacheDataTypeE0ELb0ELi512EEEvPfS2_PT_PKS3_PKT0_S9_ifPKiSB_iPKfiiiSD_SD_iiiii:
.text._ZN4vllm25paged_attention_v2_kernelIttLi80ELi16ELi128ELNS_18Fp8KVCacheDataTypeE0ELb0ELi512EEEvPfS2_PT_PKS3_PKT0_S9_ifPKiSB_iPKfiiiSD_SD_iiiii:
        /* <DEDUP_REMOVED lines=39> */
[----:B------:R-:W4:Y:S01]  /*0270*/  @UP0 LDCU.64 UR4, c[0x0][0x3d0] ;  /* 0x00007a00ff0407ac */ /* 0x000f220008000a00 */
[----:B---3--:R-:W-:-:S04]  /*0280*/  @!P0 LEA R2, P1, R0, R6, 0x1 ;  /* 0x0000000600028211 */ /* 0x008fc800078208ff */
[----:B------:R-:W-:-:S06]  /*0290*/  @!P0 LEA.HI.X R3, R0, R7, R3, 0x1, P1 ;  /* 0x0000000700038211 */ /* 0x000fcc00008f0c03 */
[----:B------:R-:W3:Y:S01]  /*02a0*/  @!P0 LDG.E.64.CONSTANT R2, desc[UR12][R2.64] ;  /* 0x0000000c02028981 */ /* 0x000ee2000c1e9b00 */
[----:B------:R-:W1:Y:S01]  /*02b0*/  I2F.RP R0, R5 ;  /* 0x0000000500007306 */ /* 0x000e620000209400 */
[----:B------:R-:W-:Y:S01]  /*02c0*/  PLOP3.LUT P1, PT, PT, PT, UP0, 0x80, 0x8 ;  /* 0x000000000008781c */ /* 0x000fe20003f2f008 */
[----:B----4-:R-:W-:-:S06]  /*02d0*/  @UP0 UIMAD.WIDE.U32 UR4, UR18, 0x4, UR4 ;  /* 0x00000004120408a5 */ /* 0x010fcc000f8e0004 */
[----:B------:R-:W-:Y:S01]  /*02e0*/  IMAD.U32 R6, RZ, RZ, UR4 ;  /* 0x00000004ff067e24 */ /* 0x000fe2000f8e00ff */
[----:B------:R-:W-:-:S05]  /*02f0*/  MOV R7, UR5 ;  /* 0x0000000500077c02 */ /* 0x000fca0008000f00 */
[----:B------:R4:W5:Y:S01]  /*0300*/  @P1 LDG.E.CONSTANT R31, desc[UR12][R6.64] ;  /* 0x0000000c061f1981 */ /* 0x000962000c1e9900 */
[----:B-1----:R-:W1:Y:S01]  /*0310*/  MUFU.RCP R0, R0 ;  /* 0x0000000000007308 */ /* 0x002e620000001000 */
[----:B------:R-:W-:Y:S01]  /*0320*/  UIADD3 UR4, UPT, UPT, UR14, 0xf, URZ ;  /* 0x0000000f0e047890 */ /* 0x000fe2000fffe0ff */
[----:B------:R-:W-:Y:S01]  /*0330*/  MOV R30, 0xff7fffff ;  /* 0xff7fffff001e7802 */ /* 0x000fe20000000f00 */
[----:B------:R-:W-:Y:S02]  /*0340*/  ULEA UR5, UR16, 0x20, 0x5 ;  /* 0x0000002010057891 */ /* 0x000fe4000f8e28ff */
[----:B------:R-:W-:-:S04]  /*0350*/  USHF.R.U32.HI UR4, URZ, 0x4, UR4 ;  /* 0x00000004ff047899 */ /* 0x000fc80008011604 */
[----:B------:R-:W-:-:S04]  /*0360*/  UISETP.LT.U32.AND UP0, UPT, UR4, UR5, UPT ;  /* 0x000000050400728c */ /* 0x000fc8000bf01070 */
[----:B------:R-:W-:Y:S02]  /*0370*/  USEL UR8, UR4, UR5, UP0 ;  /* 0x0000000504087287 */ /* 0x000fe40008000000 */
[----:B------:R-:W-:Y:S01]  /*0380*/  UIMAD UR4, UR15, UR6, URZ ;  /* 0x000000060f0472a4 */ /* 0x000fe2000f8e02ff */
[----:B-1----:R-:W-:Y:S01]  /*0390*/  VIADD R8, R0, 0xffffffe ;  /* 0x0ffffffe00087836 */ /* 0x002fe20000000000 */
[----:B0-----:R-:W-:-:S03]  /*03a0*/  IABS R0, UR19 ;  /* 0x0000001300007c13 */ /* 0x001fc60008000000 */
[----:B------:R0:W1:Y:S02]  /*03b0*/  F2I.FTZ.U32.TRUNC.NTZ R9, R8 ;  /* 0x0000000800097305 */ /* 0x000064000021f000 */
[----:B0-----:R-:W-:Y:S01]  /*03c0*/  IMAD.MOV.U32 R8, RZ, RZ, RZ ;  /* 0x000000ffff087224 */ /* 0x001fe200078e00ff */
[----:B-1----:R-:W-:-:S05]  /*03d0*/  IADD3 R12, PT, PT, RZ, -R9, RZ ;  /* 0x80000009ff0c7210 */ /* 0x002fca0007ffe0ff */
[----:B----4-:R-:W-:-:S04]  /*03e0*/  IMAD R7, R12, R5, RZ ;  /* 0x000000050c077224 */ /* 0x010fc800078e02ff */
        /* <DEDUP_REMOVED lines=12> */
[----:B------:R-:W0:Y:S05]  /*04b0*/  S2R R0, SR_CgaCtaId ;  /* 0x0000000000007919 */ /* 0x000e2a0000008800 */
        /* <DEDUP_REMOVED lines=8> */
[----:B-1----:R-:W-:Y:S01]  /*0540*/  IADD3 R6, PT, PT, R5, 0xffffffe, RZ ;  /* 0x0ffffffe05067810 */ /* 0x002fe20007ffe0ff */
[----:B------:R-:W-:-:S05]  /*0550*/  IMAD.MOV R5, RZ, RZ, -R11 ;  /* 0x000000ffff057224 */ /* 0x000fca00078e0a0b */
[----:B------:R1:W4:Y:S02]  /*0560*/  F2I.FTZ.U32.TRUNC.NTZ R7, R6 ;  /* 0x0000000600077305 */ /* 0x000324000021f000 */
[----:B-1----:R-:W-:Y:S02]  /*0570*/  HFMA2 R6, -RZ, RZ, 0, 0 ;  /* 0x00000000ff067431 */ /* 0x002fe400000001ff */
[----:B----4-:R-:W-:-:S04]  /*0580*/  IMAD.MOV R9, RZ, RZ, -R7 ;  /* 0x000000ffff097224 */ /* 0x010fc800078e0a07 */
[----:B------:R-:W-:-:S04]  /*0590*/  IMAD R9, R9, R10, RZ ;  /* 0x0000000a09097224 */ /* 0x000fc800078e02ff */
[----:B------:R-:W-:Y:S01]  /*05a0*/  IMAD.HI.U32 R7, R7, R9, R6 ;  /* 0x0000000907077227 */ /* 0x000fe200078e0006 */
[----:B------:R-:W-:Y:S02]  /*05b0*/  MOV R9, 0x400 ;  /* 0x0000040000097802 */ /* 0x000fe40000000f00 */
[----:B------:R-:W-:Y:S02]  /*05c0*/  LOP3.LUT R6, R4, 0x1, RZ, 0xc0, !PT ;  /* 0x0000000104067812 */ /* 0x000fe400078ec0ff */
[----:B0-----:R-:W-:Y:S01]  /*05d0*/  LEA R11, R0, R9, 0x18 ;  /* 0x00000009000b7211 */ /* 0x001fe200078ec0ff */
[----:B------:R-:W-:-:S04]  /*05e0*/  IMAD.HI.U32 R7, R7, R8, RZ ;  /* 0x0000000807077227 */ /* 0x000fc800078e00ff */
[----:B------:R-:W-:Y:S01]  /*05f0*/  IMAD R5, R7, R5, R8 ;  /* 0x0000000507057224 */ /* 0x000fe200078e0208 */
[--C-:B------:R-:W-:Y:S01]  /*0600*/  SHF.R.U32.HI R8, RZ, 0x1, R4.reuse ;  /* 0x00000001ff087819 */ /* 0x100fe20000011604 */
[----:B------:R-:W-:Y:S01]  /*0610*/  IMAD R11, R6, 0x50, R11 ;  /* 0x00000050060b7824 */ /* 0x000fe200078e020b */
[----:B------:R-:W-:Y:S02]  /*0620*/  LOP3.LUT R6, R12, UR18, RZ, 0x3c, !PT ;  /* 0x000000120c067c12 */ /* 0x000fe4000f8e3cff */
[----:B------:R-:W-:Y:S01]  /*0630*/  ISETP.GT.U32.AND P2, PT, R10, R5, PT ;  /* 0x000000050a00720c */ /* 0x000fe20003f44070 */
[----:B------:R-:W-:Y:S01]  /*0640*/  @!P0 IMAD R11, R8, 0x8, R11 ;  /* 0x00000008080b8824 */ /* 0x000fe200078e020b */
[----:B------:R-:W-:Y:S02]  /*0650*/  ISETP.GE.AND P3, PT, R6, RZ, PT ;  /* 0x000000ff0600720c */ /* 0x000fe40003f66270 */
[----:B------:R-:W-:-:S09]  /*0660*/  SHF.R.U32.HI R6, RZ, 0x5, R4 ;  /* 0x00000005ff067819 */ /* 0x000fd20000011604 */
[----:B------:R-:W-:Y:S01]  /*0670*/  @!P2 IADD3 R5, PT, PT, R5, -R10, RZ ;  /* 0x8000000a0505a210 */ /* 0x000fe20007ffe0ff */
[----:B------:R-:W-:-:S03]  /*0680*/  @!P2 VIADD R7, R7, 0x1 ;  /* 0x000000010707a836 */ /* 0x000fc60000000000 */
[----:B------:R-:W-:Y:S02]  /*0690*/  ISETP.GE.U32.AND P1, PT, R5, R10, PT ;  /* 0x0000000a0500720c */ /* 0x000fe40003f26070 */
[----:B------:R-:W-:-:S11]  /*06a0*/  MOV R5, UR16 ;  /* 0x0000001000057c02 */ /* 0x000fd60008000f00 */
[----:B------:R-:W-:Y:S01]  /*06b0*/  @P1 IADD3 R7, PT, PT, R7, 0x1, RZ ;  /* 0x0000000107071810 */ /* 0x000fe20007ffe0ff */
[----:B---3--:R0:W-:Y:S01]  /*06c0*/  @!P0 STS.64 [R11], R2 ;  /* 0x000000020b008388 */ /* 0x0081e20000000a00 */
[----:B------:R-:W-:Y:S01]  /*06d0*/  BAR.SYNC.DEFER_BLOCKING 0x0 ;  /* 0x0000000000007b1d */ /* 0x000fe20000010000 */
[----:B------:R-:W-:Y:S01]  /*06e0*/  ISETP.NE.AND P0, PT, R12, RZ, PT ;  /* 0x000000ff0c00720c */ /* 0x000fe20003f05270 */
[----:B0-----:R-:W-:Y:S01]  /*06f0*/  IMAD R3, R5, 0x20, R6 ;  /* 0x0000002005037824 */ /* 0x001fe200078e0206 */
[----:B------:R-:W-:-:S04]  /*0700*/  MOV R2, R7 ;  /* 0x0000000700027202 */ /* 0x000fc80000000f00 */
[----:B------:R-:W-:Y:S01]  /*0710*/  ISETP.GE.U32.AND P1, PT, R3, UR8, PT ;  /* 0x0000000803007c0c */ /* 0x000fe2000bf26070 */
[----:B------:R-:W-:-:S06]  /*0720*/  @!P3 IMAD.MOV R2, RZ, RZ, -R2 ;  /* 0x000000ffff02b224 */ /* 0x000fcc00078e0a02 */
[----:B------:R-:W-:-:S06]  /*0730*/  @!P0 LOP3.LUT R2, RZ, R12, RZ, 0x33, !PT ;  /* 0x0000000cff028212 */ /* 0x000fcc00078e33ff */
[----:B--2---:R-:W-:Y:S05]  /*0740*/  @P1 BRA `(.L_x_22476) ;  /* 0x0000000c002c1947 */ /* 0x004fea0003800000 */
[----:B------:R-:W0:Y:S01]  /*0750*/  LDCU UR5, c[0x0][0x3e0] ;  /* 0x00007c00ff0577ac */ /* 0x000e220008000800 */
[----:B------:R-:W-:Y:S01]  /*0760*/  IMAD.WIDE.U32 R4, R3, 0x4, RZ ;  /* 0x0000000403047825 */ /* 0x000fe200078e00ff */
[----:B------:R-:W-:Y:S01]  /*0770*/  MOV R11, UR4 ;  /* 0x00000004000b7c02 */ /* 0x000fe20008000f00 */
[----:B------:R-:W1:Y:S02]  /*0780*/  LDCU.64 UR10, c[0x0][0x3b8] ;  /* 0x00007700ff0a77ac */ /* 0x000e640008000a00 */
[----:B------:R-:W-:Y:S01]  /*0790*/  IMAD.SHL.U32 R7, R8, 0x4, RZ ;  /* 0x0000000408077824 */ /* 0x000fe200078e00ff */
[----:B------:R-:W-:Y:S01]  /*07a0*/  LEA R10, R6, UR7, 0x4 ;  /* 0x00000007060a7c11 */ /* 0x000fe2000f8e20ff */
[----:B------:R-:W-:Y:S01]  /*07b0*/  IMAD.WIDE R4, R11, 0x4, R4 ;  /* 0x000000040b047825 */ /* 0x000fe200078e0204 */
[----:B------:R-:W-:Y:S02]  /*07c0*/  IADD3 R9, PT, PT, R9, 0xc0, RZ ;  /* 0x000000c009097810 */ /* 0x000fe40007ffe0ff */
[----:B------:R-:W-:Y:S01]  /*07d0*/  LOP3.LUT R11, R7, 0x3c, RZ, 0xc0, !PT ;  /* 0x0000003c070b7812 */ /* 0x000fe200078ec0ff */
[----:B------:R-:W-:Y:S01]  /*07e0*/  IMAD.MOV.U32 R30, RZ, RZ, -0x800001 ;  /* 0xff7fffffff1e7424 */ /* 0x000fe200078e00ff */
[----:B------:R-:W-:-:S02]  /*07f0*/  LOP3.LUT R7, R8, 0xf, RZ, 0xc0, !PT ;  /* 0x0000000f08077812 */ /* 0x000fc400078ec0ff */
[----:B------:R-:W-:Y:S01]  /*0800*/  SHF.L.U32 R8, R8, 0x3, RZ ;  /* 0x0000000308087819 */ /* 0x000fe200000006ff */
[----:B------:R-:W-:Y:S01]  /*0810*/  IMAD R11, R6, 0x40, R11 ;  /* 0x00000040060b7824 */ /* 0x000fe200078e020b */
[----:B------:R-:W-:Y:S01]  /*0820*/  IADD3 R7, PT, PT, R7, R10, RZ ;  /* 0x0000000a07077210 */ /* 0x000fe20007ffe0ff */
[----:B0-----:R-:W-:Y:S01]  /*0830*/  IMAD R6, R2, UR5, RZ ;  /* 0x0000000502067c24 */ /* 0x001fe2000f8e02ff */
[----:B------:R-:W-:Y:S02]  /*0840*/  LOP3.LUT R35, R8, 0x78, RZ, 0xc0, !PT ;  /* 0x0000007808237812 */ /* 0x000fe400078ec0ff */
[----:B------:R-:W-:Y:S02]  /*0850*/  LEA R28, R0, R9, 0x18 ;  /* 0x00000009001c7211 */ /* 0x000fe400078ec0ff */
[----:B-1----:R-:W-:Y:S02]  /*0860*/  IADD3 R4, P1, PT, R4, UR10, RZ ;  /* 0x0000000a04047c10 */ /* 0x002fe4000ff3e0ff */
[----:B------:R-:W-:-:S02]  /*0870*/  IADD3 R34, P0, PT, R6, R35, RZ ;  /* 0x0000002306227210 */ /* 0x000fc40007f1e0ff */
[----:B------:R-:W-:Y:S02]  /*0880*/  IADD3 R29, PT, PT, R7, -UR14, RZ ;  /* 0x8000000e071d7c10 */ /* 0x000fe4000fffe0ff */
[----:B------:R-:W-:Y:S02]  /*0890*/  IADD3 R28, PT, PT, R11, R28, RZ ;  /* 0x0000001c0b1c7210 */ /* 0x000fe40007ffe0ff */
[----:B------:R-:W-:Y:S02]  /*08a0*/  IADD3.X R5, PT, PT, R5, UR11, RZ, P1, !PT ;  /* 0x0000000b05057c10 */ /* 0x000fe40008ffe4ff */
[----:B------:R-:W-:Y:S02]  /*08b0*/  IADD3 R7, PT, PT, R7, 0x1, RZ ;  /* 0x0000000107077810 */ /* 0x000fe40007ffe0ff */
[----:B------:R-:W-:-:S07]  /*08c0*/  LEA.HI.X.SX32 R35, R6, RZ, 0x1, P0 ;  /* 0x000000ff06237211 */ /* 0x000fce00000f0eff */
.L_x_22478:
[----:B------:R-:W2:Y:S01]  /*08d0*/  LDG.E.CONSTANT R9, desc[UR12][R4.64] ;  /* 0x0000000c04097981 */ /* 0x000ea2000c1e9900 */
[----:B------:R-:W0:Y:S02]  /*08e0*/  S2R R6, SR_TID.X ;  /* 0x0000000000067919 */ /* 0x000e240000002100 */
[----:B0-----:R-:W-:Y:S01]  /*08f0*/  LOP3.LUT R6, R6, 0x1, RZ, 0xc0, !PT ;  /* 0x0000000106067812 */ /* 0x001fe200078ec0ff */
[----:B--2---:R-:W-:-:S03]  /*0900*/  IMAD.WIDE R8, R9, UR9, R34 ;  /* 0x0000000909087c25 */ /* 0x004fc6000f8e0222 */
[----:B------:R-:W-:-:S05]  /*0910*/  LEA R8, P0, R6, R8, 0x2 ;  /* 0x0000000806087211 */ /* 0x000fca00078010ff */
[----:B------:R-:W-:Y:S01]  /*0920*/  IMAD.X R9, RZ, RZ, R9, P0 ;  /* 0x000000ffff097224 */ /* 0x000fe200000e0609 */
        /* <DEDUP_REMOVED lines=14> */
[----:B--2---:R-:W-:-:S05]  /*0a10*/  HADD2.F32 R13, -RZ, R18.H0_H0 ;  /* 0x20000012ff0d7230 */ /* 0x004fca0000004100 */
[----:B------:R-:W-:Y:S01]  /*0a20*/  FMUL.FTZ R15, R12, R13 ;  /* 0x0000000d0c0f7220 */ /* 0x000fe20000410000 */
[----:B---3--:R-:W-:Y:S02]  /*0a30*/  HADD2.F32 R13, -RZ, R16.H0_H0 ;  /* 0x20000010ff0d7230 */ /* 0x008fe40000004100 */
[--C-:B------:R-:W-:Y:S02]  /*0a40*/  HADD2.F32 R12, -RZ, R11.reuse.H0_H0 ;  /* 0x2000000bff0c7230 */ /* 0x100fe40000004100 */
[----:B------:R-:W-:Y:S02]  /*0a50*/  HADD2.F32 R11, -RZ, R11.H1_H1 ;  /* 0x3000000bff0b7230 */ /* 0x000fe40000004100 */
[----:B------:R-:W-:Y:S01]  /*0a60*/  FFMA.FTZ R26, R26, R13, R15 ;  /* 0x0000000d1a1a7223 */ /* 0x000fe2000001000f */
[----:B------:R-:W-:Y:S02]  /*0a70*/  HADD2.F32 R13, -RZ, R18.H1_H1 ;  /* 0x30000012ff0d7230 */ /* 0x000fe40000004100 */
[----:B------:R-:W-:-:S03]  /*0a80*/  HADD2.F32 R15, -RZ, R19.H0_H0 ;  /* 0x20000013ff0f7230 */ /* 0x000fc60000004100 */
[----:B------:R-:W-:Y:S01]  /*0a90*/  FMUL.FTZ R27, R10, R13 ;  /* 0x0000000d0a1b7220 */ /* 0x000fe20000410000 */
[----:B------:R-:W-:Y:S02]  /*0aa0*/  HADD2.F32 R10, -RZ, R8.H1_H1 ;  /* 0x30000008ff0a7230 */ /* 0x000fe40000004100 */
[----:B------:R-:W-:Y:S01]  /*0ab0*/  FMUL.FTZ R33, R12, R15 ;  /* 0x0000000f0c217220 */ /* 0x000fe20000410000 */
[----:B------:R-:W-:Y:S02]  /*0ac0*/  HADD2.F32 R13, -RZ, R16.H1_H1 ;  /* 0x30000010ff0d7230 */ /* 0x000fe40000004100 */
[----:B------:R-:W-:Y:S02]  /*0ad0*/  HADD2.F32 R8, -RZ, R9.H0_H0 ;  /* 0x20000009ff087230 */ /* 0x000fe40000004100 */
[----:B------:R-:W-:Y:S02]  /*0ae0*/  HADD2.F32 R15, -RZ, R17.H0_H0 ;  /* 0x20000011ff0f7230 */ /* 0x000fe40000004100 */
[----:B------:R-:W-:Y:S01]  /*0af0*/  FFMA.FTZ R10, R10, R13, R27 ;  /* 0x0000000d0a0a7223 */ /* 0x000fe2000001001b */
[----:B------:R-:W-:-:S02]  /*0b00*/  HADD2.F32 R16, -RZ, R19.H1_H1 ;  /* 0x30000013ff107230 */ /* 0x000fc40000004100 */
[----:B------:R-:W2:Y:S01]  /*0b10*/  LDG.E.64.CONSTANT R18, desc[UR12][R36.64+0x500] ;  /* 0x0005000c24127981 */ /* 0x000ea2000c1e9b00 */
[----:B------:R-:W-:Y:S01]  /*0b20*/  FFMA.FTZ R8, R8, R15, R33 ;  /* 0x0000000f08087223 */ /* 0x000fe20000010021 */
[----:B------:R-:W-:Y:S02]  /*0b30*/  HADD2.F32 R27, -RZ, R9.H1_H1 ;  /* 0x30000009ff1b7230 */ /* 0x000fe40000004100 */
[----:B------:R-:W-:Y:S01]  /*0b40*/  FMUL.FTZ R11, R11, R16 ;  /* 0x000000100b0b7220 */ /* 0x000fe20000410000 */
[----:B------:R-:W0:Y:S01]  /*0b50*/  LDS.128 R12, [R32+0x10] ;  /* 0x00001000200c7984 */ /* 0x000e220000000c00 */
[----:B------:R-:W-:-:S05]  /*0b60*/  HADD2.F32 R16, -RZ, R17.H1_H1 ;  /* 0x30000011ff107230 */ /* 0x000fca0000004100 */
[----:B------:R-:W-:Y:S01]  /*0b70*/  FFMA.FTZ R27, R27, R16, R11 ;  /* 0x000000101b1b7223 */ /* 0x000fe2000001000b */
[----:B----4-:R-:W-:Y:S01]  /*0b80*/  HADD2.F32 R11, -RZ, R20.H0_H0 ;  /* 0x20000014ff0b7230 */ /* 0x010fe20000004100 */
[----:B------:R-:W3:Y:S01]  /*0b90*/  LDG.E.64.CONSTANT R16, desc[UR12][R36.64+0x600] ;  /* 0x0006000c24107981 */ /* 0x000ee2000c1e9b00 */
[----:B0-----:R-:W-:-:S05]  /*0ba0*/  HADD2.F32 R9, -RZ, R12.H0_H0 ;  /* 0x2000000cff097230 */ /* 0x001fca0000004100 */
[----:B------:R-:W-:Y:S01]  /*0bb0*/  FFMA.FTZ R26, R9, R11, R26 ;  /* 0x0000000b091a7223 */ /* 0x000fe2000001001a */
        /* <DEDUP_REMOVED lines=14> */
[----:B------:R-:W-:Y:S02]  /*0ca0*/  HADD2.F32 R24, -RZ, R24.H1_H1 ;  /* 0x30000018ff187230 */ /* 0x000fe40000004100 */
[----:B------:R-:W-:Y:S02]  /*0cb0*/  HADD2.F32 R14, -RZ, R15.H0_H0 ;  /* 0x2000000fff0e7230 */ /* 0x000fe40000004100 */
[----:B------:R-:W-:Y:S02]  /*0cc0*/  HADD2.F32 R20, -RZ, R25.H0_H0 ;  /* 0x20000019ff147230 */ /* 0x000fe40000004100 */
[----:B------:R-:W-:-:S03]  /*0cd0*/  FFMA.FTZ R12, R21, R24, R12 ;  /* 0x00000018150c7223 */ /* 0x000fc6000001000c */
[----:B------:R-:W-:Y:S02]  /*0ce0*/  FFMA.FTZ R13, R14, R20, R13 ;  /* 0x000000140e0d7223 */ /* 0x000fe4000001000d */
[----:B------:R-:W4:Y:S01]  /*0cf0*/  LDG.E.64.CONSTANT R20, desc[UR12][R36.64+0x700] ;  /* 0x0007000c24147981 */ /* 0x000f22000c1e9b00 */
[----:B------:R-:W-:Y:S02]  /*0d00*/  HADD2.F32 R14, -RZ, R15.H1_H1 ;  /* 0x3000000fff0e7230 */ /* 0x000fe40000004100 */
[----:B------:R-:W-:Y:S02]  /*0d10*/  HADD2.F32 R25, -RZ, R25.H1_H1 ;  /* 0x30000019ff197230 */ /* 0x000fe40000004100 */
[----:B------:R-:W-:-:S03]  /*0d20*/  HADD2.F32 R24, -RZ, R22.H0_H0 ;  /* 0x20000016ff187230 */ /* 0x000fc60000004100 */
[----:B------:R-:W-:Y:S01]  /*0d30*/  FFMA.FTZ R14, R14, R25, R27 ;  /* 0x000000190e0e7223 */ /* 0x000fe2000001001b */
[----:B0-----:R-:W-:-:S05]  /*0d40*/  HADD2.F32 R15, -RZ, R8.H0_H0 ;  /* 0x20000008ff0f7230 */ /* 0x001fca0000004100 */
[----:B------:R-:W-:Y:S02]  /*0d50*/  FFMA.FTZ R15, R15, R24, R26 ;  /* 0x000000180f0f7223 */ /* 0x000fe4000001001a */
[----:B------:R-:W4:Y:S04]  /*0d60*/  LDG.E.64.CONSTANT R24, desc[UR12][R36.64+0x800] ;  /* 0x0008000c24187981 */ /* 0x000f28000c1e9b00 */
[----:B------:R0:W4:Y:S01]  /*0d70*/  LDG.E.64.CONSTANT R26, desc[UR12][R36.64+0x900] ;  /* 0x0009000c241a7981 */ /* 0x000122000c1e9b00 */
        /* <DEDUP_REMOVED lines=10> */
[----:B------:R-:W1:Y:S01]  /*0e20*/  S2R R33, SR_TID.X ;  /* 0x0000000000217919 */ /* 0x000e620000002100 */
[----:B0-----:R-:W-:Y:S01]  /*0e30*/  HADD2.F32 R37, -RZ, R10.H1_H1 ;  /* 0x3000000aff257230 */ /* 0x001fe20000004100 */
[----:B-1----:R-:W-:Y:S01]  /*0e40*/  LOP3.LUT R33, R33, 0x1, RZ, 0xc0, !PT ;  /* 0x0000000121217812 */ /* 0x002fe200078ec0ff */
[----:B------:R-:W-:Y:S01]  /*0e50*/  UMOV UR5, 0xffffffff ;  /* 0xffffffff00057882 */ /* 0x000fe20000000000 */
[----:B------:R-:W-:-:S02]  /*0e60*/  ISETP.NE.AND P1, PT, R6, RZ, PT ;  /* 0x000000ff0600720c */ /* 0x000fc40003f25270 */
[----:B-----5:R-:W-:Y:S01]  /*0e70*/  FSETP.NEU.FTZ.AND P0, PT, R31, RZ, PT ;  /* 0x000000ff1f00720b */ /* 0x020fe20003f1d000 */
[----:B--2---:R-:W-:-:S05]  /*0e80*/  HADD2.F32 R23, -RZ, R18.H0_H0 ;  /* 0x20000012ff177230 */ /* 0x004fca0000004100 */
[----:B------:R-:W-:Y:S02]  /*0e90*/  FFMA.FTZ R23, R12, R23, R15 ;  /* 0x000000170c177223 */ /* 0x000fe4000001000f */
[----:B------:R-:W0:Y:S01]  /*0ea0*/  LDS.128 R12, [R32+0x30] ;  /* 0x00003000200c7984 */ /* 0x000e220000000c00 */
[----:B------:R-:W-:-:S05]  /*0eb0*/  HADD2.F32 R18, -RZ, R18.H1_H1 ;  /* 0x30000012ff127230 */ /* 0x000fca0000004100 */
[----:B------:R-:W-:Y:S01]  /*0ec0*/  FFMA.FTZ R18, R37, R18, R8 ;  /* 0x0000001225127223 */ /* 0x000fe20000010008 */
[----:B------:R-:W-:Y:S02]  /*0ed0*/  HADD2.F32 R37, -RZ, R11.H0_H0 ;  /* 0x2000000bff257230 */ /* 0x000fe40000004100 */
[----:B------:R-:W-:-:S05]  /*0ee0*/  HADD2.F32 R8, -RZ, R19.H0_H0 ;  /* 0x20000013ff087230 */ /* 0x000fca0000004100 */
[----:B------:R-:W-:Y:S01]  /*0ef0*/  FFMA.FTZ R22, R37, R8, R22 ;  /* 0x0000000825167223 */ /* 0x000fe20000010016 */
[----:B------:R-:W-:Y:S01]  /*0f00*/  HADD2.F32 R8, -RZ, R11.H1_H1 ;  /* 0x3000000bff087230 */ /* 0x000fe20000004100 */
[----:B------:R-:W-:Y:S01]  /*0f10*/  MOV R11, 0x400 ;  /* 0x00000400000b7802 */ /* 0x000fe20000000f00 */
[----:B------:R-:W-:-:S03]  /*0f20*/  HADD2.F32 R19, -RZ, R19.H1_H1 ;  /* 0x30000013ff137230 */ /* 0x000fc60000004100 */
[----:B------:R-:W-:Y:S02]  /*0f30*/  LEA R10, R0, R11, 0x18 ;  /* 0x0000000b000a7211 */ /* 0x000fe400078ec0ff */
[----:B------:R-:W-:Y:S01]  /*0f40*/  FFMA.FTZ R19, R8, R19, R9 ;  /* 0x0000001308137223 */ /* 0x000fe20000010009 */
[----:B---3--:R-:W-:Y:S02]  /*0f50*/  HADD2.F32 R9, -RZ, R16.H0_H0 ;  /* 0x20000010ff097230 */ /* 0x008fe40000004100 */
[----:B------:R-:W-:Y:S02]  /*0f60*/  IMAD R10, R33, 0x50, R10 ;  /* 0x00000050210a7824 */ /* 0x000fe400078e020a */
        /* <DEDUP_REMOVED lines=13> */
[----:B------:R-:W-:Y:S02]  /*1040*/  HADD2.F32 R17, -RZ, R15.H0_H0 ;  /* 0x2000000fff117230 */ /* 0x000fe40000004100 */
[----:B----4-:R-:W-:-:S05]  /*1050*/  HADD2.F32 R13, -RZ, R20.H0_H0 ;  /* 0x20000014ff0d7230 */ /* 0x010fca0000004100 */
[----:B------:R-:W-:Y:S01]  /*1060*/  FFMA.FTZ R12, R16, R13, R23 ;  /* 0x0000000d100c7223 */ /* 0x000fe20000010017 */
[----:B------:R-:W-:Y:S02]  /*1070*/  HADD2.F32 R13, -RZ, R14.H1_H1 ;  /* 0x3000000eff0d7230 */ /* 0x000fe40000004100 */
[----:B------:R-:W-:Y:S02]  /*1080*/  HADD2.F32 R14, -RZ, R15.H1_H1 ;  /* 0x3000000fff0e7230 */ /* 0x000fe40000004100 */
[--C-:B------:R-:W-:Y:S02]  /*1090*/  HADD2.F32 R15, -RZ, R21.reuse.H0_H0 ;  /* 0x20000015ff0f7230 */ /* 0x100fe40000004100 */
[----:B------:R-:W-:Y:S02]  /*10a0*/  HADD2.F32 R21, -RZ, R21.H1_H1 ;  /* 0x30000015ff157230 */ /* 0x000fe40000004100 */
[----:B------:R-:W-:Y:S02]  /*10b0*/  HADD2.F32 R20, -RZ, R20.H1_H1 ;  /* 0x30000014ff147230 */ /* 0x000fe40000004100 */
[----:B------:R-:W-:Y:S01]  /*10c0*/  FFMA.FTZ R22, R17, R15, R22 ;  /* 0x0000000f11167223 */ /* 0x000fe20000010016 */
[----:B0-----:R-:W-:-:S02]  /*10d0*/  HADD2.F32 R17, -RZ, R8.H0_H0 ;  /* 0x20000008ff117230 */ /* 0x001fc40000004100 */
[----:B------:R-:W-:Y:S01]  /*10e0*/  FFMA.FTZ R19, R14, R21, R19 ;  /* 0x000000150e137223 */ /* 0x000fe20000010013 */
[----:B------:R-:W-:Y:S02]  /*10f0*/  HADD2.F32 R21, -RZ, R8.H1_H1 ;  /* 0x30000008ff157230 */ /* 0x000fe40000004100 */
[----:B------:R-:W-:Y:S01]  /*1100*/  FFMA.FTZ R18, R13, R20, R18 ;  /* 0x000000140d127223 */ /* 0x000fe20000010012 */
[--C-:B------:R-:W-:Y:S02]  /*1110*/  HADD2.F32 R15, -RZ, R9.reuse.H0_H0 ;  /* 0x20000009ff0f7230 */ /* 0x100fe40000004100 */
[----:B------:R-:W-:Y:S02]  /*1120*/  HADD2.F32 R8, -RZ, R9.H1_H1 ;  /* 0x30000009ff087230 */ /* 0x000fe40000004100 */
[--C-:B------:R-:W-:Y:S02]  /*1130*/  HADD2.F32 R9, -RZ, R10.reuse.H0_H0 ;  /* 0x2000000aff097230 */ /* 0x100fe40000004100 */
[----:B------:R-:W-:-:S02]  /*1140*/  HADD2.F32 R13, -RZ, R10.H1_H1 ;  /* 0x3000000aff0d7230 */ /* 0x000fc40000004100 */
[--C-:B------:R-:W-:Y:S02]  /*1150*/  HADD2.F32 R14, -RZ, R24.reuse.H0_H0 ;  /* 0x20000018ff0e7230 */ /* 0x100fe40000004100 */
[----:B------:R-:W-:Y:S02]  /*1160*/  HADD2.F32 R24, -RZ, R24.H1_H1 ;  /* 0x30000018ff187230 */ /* 0x000fe40000004100 */
[----:B------:R-:W-:Y:S02]  /*1170*/  HADD2.F32 R16, -RZ, R25.H0_H0 ;  /* 0x20000019ff107230 */ /* 0x000fe40000004100 */
[----:B------:R-:W-:Y:S01]  /*1180*/  FFMA.FTZ R12, R17, R14, R12 ;  /* 0x0000000e110c7223 */ /* 0x000fe2000001000c */
[--C-:B------:R-:W-:Y:S02]  /*1190*/  HADD2.F32 R14, -RZ, R26.reuse.H0_H0 ;  /* 0x2000001aff0e7230 */ /* 0x100fe40000004100 */
[----:B------:R-:W-:Y:S01]  /*11a0*/  FFMA.FTZ R18, R21, R24, R18 ;  /* 0x0000001815127223 */ /* 0x000fe20000010012 */
[----:B------:R-:W-:-:S02]  /*11b0*/  HADD2.F32 R26, -RZ, R26.H1_H1 ;  /* 0x3000001aff1a7230 */ /* 0x000fc40000004100 */
[----:B------:R-:W-:Y:S01]  /*11c0*/  FFMA.FTZ R15, R15, R16, R22 ;  /* 0x000000100f0f7223 */ /* 0x000fe20000010016 */
[----:B------:R-:W-:Y:S02]  /*11d0*/  HADD2.F32 R10, -RZ, R11.H0_H0 ;  /* 0x2000000bff0a7230 */ /* 0x000fe40000004100 */
[----:B------:R-:W-:Y:S01]  /*11e0*/  FFMA.FTZ R9, R9, R14, R12 ;  /* 0x0000000e09097223 */ /* 0x000fe2000001000c */
[----:B------:R-:W-:Y:S02]  /*11f0*/  HADD2.F32 R25, -RZ, R25.H1_H1 ;  /* 0x30000019ff197230 */ /* 0x000fe40000004100 */
[----:B------:R-:W-:Y:S01]  /*1200*/  FFMA.FTZ R18, R13, R26, R18 ;  /* 0x0000001a0d127223 */ /* 0x000fe20000010012 */
[----:B------:R-:W-:Y:S02]  /*1210*/  HADD2.F32 R16, -RZ, R27.H0_H0 ;  /* 0x2000001bff107230 */ /* 0x000fe40000004100 */
[----:B------:R-:W-:Y:S02]  /*1220*/  HADD2.F32 R11, -RZ, R11.H1_H1 ;  /* 0x3000000bff0b7230 */ /* 0x000fe40000004100 */
[----:B------:R-:W-:Y:S01]  /*1230*/  FFMA.FTZ R8, R8, R25, R19 ;  /* 0x0000001908087223 */ /* 0x000fe20000010013 */
[----:B------:R-:W-:-:S02]  /*1240*/  HADD2.F32 R27, -RZ, R27.H1_H1 ;  /* 0x3000001bff1b7230 */ /* 0x000fc40000004100 */
[----:B------:R-:W-:Y:S01]  /*1250*/  FFMA.FTZ R10, R10, R16, R15 ;  /* 0x000000100a0a7223 */ /* 0x000fe2000001000f */
[----:B------:R-:W-:Y:S02]  /*1260*/  FADD.FTZ R9, R9, R18 ;  /* 0x0000001209097221 */ /* 0x000fe40000010000 */
[----:B------:R-:W-:Y:S02]  /*1270*/  FFMA.FTZ R8, R11, R27, R8 ;  /* 0x0000001b0b087223 */ /* 0x000fe40000010008 */
[----:B------:R-:W-:-:S04]  /*1280*/  FADD.FTZ R9, R10, R9 ;  /* 0x000000090a097221 */ /* 0x000fc80000010000 */
[----:B------:R-:W-:Y:S01]  /*1290*/  FADD.FTZ R8, R8, R9 ;  /* 0x0000000908087221 */ /* 0x000fe20000010000 */
[----:B------:R-:W-:Y:S06]  /*12a0*/  BRA.DIV UR5, `(.L_x_22477) ;  /* 0x0000003605187947 */ /* 0x000fec000b800000 */
[----:B------:R0:W1:Y:S02]  /*12b0*/  SHFL.BFLY PT, R9, R8, 0x1, 0x1f ;  /* 0x0c201f0008097f89 */ /* 0x00006400000e0000 */
.L_x_22521:
        /* <DEDUP_REMOVED lines=20> */
.L_x_22476:
[----:B------:R-:W-:Y:S05]  /*1400*/  BSYNC B0 ;  /* 0x0000000000007941 */ /* 0x000fea0003800000 */
.L_x_22475:
[----:B------:R-:W0:Y:S01]  /*1410*/  S2R R5, SR_TID.X ;  /* 0x0000000000057919 */ /* 0x000e220000002100 */
[----:B------:R-:W-:Y:S02]  /*1420*/  UIMAD UR5, UR16, -0x20, UR8 ;  /* 0xffffffe0100578a4 */ /* 0x000fe4000f8e0208 */
[----:B------:R-:W-:Y:S02]  /*1430*/  MOV R8, UR16 ;  /* 0x0000001000087c02 */ /* 0x000fe40008000f00 */
[----:B------:R-:W-:-:S03]  /*1440*/  MOV R9, 0x400 ;  /* 0x0000040000097802 */ /* 0x000fc60000000f00 */
[----:B------:R-:W-:Y:S01]  /*1450*/  IMAD.SHL.U32 R8, R8, 0x200, RZ ;  /* 0x0000020008087824 */ /* 0x000fe200078e00ff */
[----:B------:R-:W-:Y:S01]  /*1460*/  MOV R11, UR5 ;  /* 0x00000005000b7c02 */ /* 0x000fe20008000f00 */
[----:B------:R-:W-:-:S03]  /*1470*/  UMOV UR5, 0xffffffff ;  /* 0xffffffff00057882 */ /* 0x000fc60000000000 */
[----:B------:R-:W-:-:S04]  /*1480*/  LEA R11, R11, R8, 0x4 ;  /* 0x000000080b0b7211 */ /* 0x000fc800078e20ff */
[----:B------:R-:W-:-:S05]  /*1490*/  VIMNMX R11, PT, PT, R11, UR14, PT ;  /* 0x0000000e0b0b7c48 */ /* 0x000fca000bfe0100 */
[----:B------:R-:W-:Y:S01]  /*14a0*/  IMAD.IADD R6, R11, 0x1, -R8 ;  /* 0x000000010b067824 */ /* 0x000fe200078e0a08 */
        /* <DEDUP_REMOVED lines=10> */
.L_x_22527:
[----:B------:R-:W-:Y:S01]  /*1550*/  ISETP.NE.AND P3, PT, R4, RZ, PT ;  /* 0x000000ff0400720c */ /* 0x000fe20003f65270 */
[----:B------:R-:W-:Y:S05]  /*1560*/  WARPSYNC.ALL ;  /* 0x0000000000007948 */ /* 0x000fea0003800000 */
[----:B------:R-:W-:Y:S02]  /*1570*/  IADD3 R7, PT, PT, R9, 0xa0, RZ ;  /* 0x000000a009077810 */ /* 0x000fe40007ffe0ff */
[----:B01----:R-:W-:Y:S02]  /*1580*/  FMNMX.FTZ R13, R13, R12, !PT ;  /* 0x0000000c0d0d7209 */ /* 0x003fe40007810000 */
[----:B------:R-:W-:-:S04]  /*1590*/  LEA R7, R0, R7, 0x18 ;  /* 0x0000000700077211 */ /* 0x000fc800078ec0ff */
        /* <DEDUP_REMOVED lines=33> */
[----:B------:R-:W-:-:S07]  /*17b0*/  IADD3 R13, PT, PT, RZ, -R13, RZ ;  /* 0x8000000dff0d7210 */ /* 0x000fce0007ffe0ff */
.L_x_22484:
        /* <DEDUP_REMOVED lines=11> */
.L_x_22483:
[----:B------:R-:W-:Y:S05]  /*1870*/  BSYNC.RECONVERGENT B1 ;  /* 0x0000000000017941 */ /* 0x000fea0003800200 */
.L_x_22482:
        /* <DEDUP_REMOVED lines=12> */
.L_x_22487:
        /* <DEDUP_REMOVED lines=36> */
[----:B-----5:R-:W-:Y:S01]  /*1b80*/  FMUL.FTZ R31, R26, 1.4426950216293334961 ;  /* 0x3fb8aa3b1a1f7820 */ /* 0x020fe20000410000 */
        /* <DEDUP_REMOVED lines=63> */
.L_x_22486:
[----:B------:R-:W-:Y:S05]  /*1f80*/  BSYNC.RECONVERGENT B1 ;  /* 0x0000000000017941 */ /* 0x000fea0003800200 */
.L_x_22485:
        /* <DEDUP_REMOVED lines=36> */
[----:B-----5:R-:W-:Y:S01]  /*21d0*/  MUFU.EX2 R31, R20 ;  /* 0x00000014001f7308 */ /* 0x020fe20000000800 */
        /* <DEDUP_REMOVED lines=18> */
.L_x_22489:
[----:B------:R-:W-:Y:S05]  /*2300*/  BSYNC.RECONVERGENT B1 ;  /* 0x0000000000017941 */ /* 0x000fea0003800200 */
.L_x_22488:
        /* <DEDUP_REMOVED lines=26> */
.L_x_22481:
[----:B------:R-:W-:Y:S05]  /*24b0*/  BSYNC.RECONVERGENT B0 ;  /* 0x0000000000007941 */ /* 0x000fea0003800200 */
.L_x_22480:
        /* <DEDUP_REMOVED lines=40> */
.L_x_22494:
[----:B------:R-:W1:Y:S01]  /*2740*/  LDS R17, [R11] ;  /* 0x000000000b117984 */ /* 0x000e620000000800 */
[----:B------:R-:W-:-:S05]  /*2750*/  VIADD R14, R14, 0x1 ;  /* 0x000000010e0e7836 */ /* 0x000fca0000000000 */
[----:B------:R-:W-:Y:S01]  /*2760*/  ISETP.NE.AND P0, PT, R14, RZ, PT ;  /* 0x000000ff0e00720c */ /* 0x000fe20003f05270 */
[----:B-1----:R-:W-:-:S05]  /*2770*/  FMUL.FTZ R12, R17, R10 ;  /* 0x0000000a110c7220 */ /* 0x002fca0000410000 */
[----:B------:R1:W-:Y:S02]  /*2780*/  STS [R11], R12 ;  /* 0x0000000c0b007388 */ /* 0x0003e40000000800 */
[----:B-1----:R-:W-:-:S05]  /*2790*/  IADD3 R11, PT, PT, R11, 0x200, RZ ;  /* 0x000002000b0b7810 */ /* 0x002fca0007ffe0ff */
[----:B------:R-:W-:Y:S05]  /*27a0*/  @P0 BRA `(.L_x_22494) ;  /* 0xfffffffc00e40947 */ /* 0x000fea000383ffff */
.L_x_22493:
[----:B------:R-:W-:Y:S05]  /*27b0*/  BSYNC.RECONVERGENT B1 ;  /* 0x0000000000017941 */ /* 0x000fea0003800200 */
.L_x_22492:
        /* <DEDUP_REMOVED lines=12> */
.L_x_22497:
        /* <DEDUP_REMOVED lines=10> */
[----:B-----5:R-:W0:Y:S04]  /*2920*/  LDS R31, [R11+0xc00] ;  /* 0x000c00000b1f7984 */ /* 0x020e280000000800 */
        /* <DEDUP_REMOVED lines=41> */
.L_x_22496:
[----:B------:R-:W-:Y:S05]  /*2bc0*/  BSYNC.RECONVERGENT B1 ;  /* 0x0000000000017941 */ /* 0x000fea0003800200 */
.L_x_22495:
        /* <DEDUP_REMOVED lines=13> */
[----:B-----5:R-:W0:Y:S01]  /*2ca0*/  LDS R31, [R11+0xa00] ;  /* 0x000a00000b1f7984 */ /* 0x020e220000000800 */
        /* <DEDUP_REMOVED lines=17> */
.L_x_22499:
[----:B------:R-:W-:Y:S05]  /*2dc0*/  BSYNC.RECONVERGENT B1 ;  /* 0x0000000000017941 */ /* 0x000fea0003800200 */
.L_x_22498:
        /* <DEDUP_REMOVED lines=14> */
.L_x_22491:
[----:B------:R-:W-:Y:S05]  /*2eb0*/  BSYNC.RECONVERGENT B0 ;  /* 0x0000000000007941 */ /* 0x000fea0003800200 */
.L_x_22490:
[----:B------:R-:W-:Y:S01]  /*2ec0*/  BAR.SYNC.DEFER_BLOCKING 0x0 ;  /* 0x0000000000007b1d */ /* 0x000fe20000010000 */
[----:B------:R-:W-:Y:S01]  /*2ed0*/  ISETP.NE.AND P0, PT, R5, RZ, PT ;  /* 0x000000ff0500720c */ /* 0x000fe20003f05270 */
[----:B-12---:R-:W-:-:S04]  /*2ee0*/  IMAD.U32 R10, RZ, RZ, UR16 ;  /* 0x00000010ff0a7e24 */ /* 0x006fc8000f8e00ff */
[----:B------:R-:W1:Y:S01]  /*2ef0*/  LDCU UR22, c[0x0][0x3dc] ;  /* 0x00007b80ff1677ac */ /* 0x000e620008000800 */
[----:B------:R-:W-:Y:S01]  /*2f00*/  LEA R10, R10, R3, 0x5 ;  /* 0x000000030a0a7211 */ /* 0x000fe200078e28ff */
        /* <DEDUP_REMOVED lines=21> */
.L_x_22501:
[----:B-12---:R-:W-:Y:S05]  /*3060*/  BSYNC.RECONVERGENT B0 ;  /* 0x0000000000007941 */ /* 0x006fea0003800200 */
.L_x_22500:
[----:B------:R-:W-:Y:S01]  /*3070*/  BSSY.RECONVERGENT B0, `(.L_x_22502) ;  /* 0x000010e000007945 */ /* 0x000fe20003800200 */
[----:B------:R-:W-:Y:S01]  /*3080*/  IMAD.MOV.U32 R22, RZ, RZ, RZ ;  /* 0x000000ffff167224 */ /* 0x000fe200078e00ff */
[----:B0--3--:R-:W-:Y:S02]  /*3090*/  CS2R R6, SRZ ;  /* 0x0000000000067805 */ /* 0x009fe4000001ff00 */
[----:B------:R-:W-:Y:S01]  /*30a0*/  CS2R R20, SRZ ;  /* 0x0000000000147805 */ /* 0x000fe2000001ff00 */
[----:B------:R-:W-:Y:S06]  /*30b0*/  @P1 BRA `(.L_x_22503) ;  /* 0x0000001000241947 */ /* 0x000fec0003800000 */
[----:B------:R-:W0:Y:S01]  /*30c0*/  LDCU UR4, c[0x0][0x3c8] ;  /* 0x00007900ff0477ac */ /* 0x000e220008000800 */
[----:B------:R-:W-:Y:S01]  /*30d0*/  IMAD.WIDE.U32 R6, R10, 0x4, RZ ;  /* 0x000000040a067825 */ /* 0x000fe200078e00ff */
[----:B------:R-:W-:-:S03]  /*30e0*/  SHF.L.U32 R12, R5, 0x5, RZ ;  /* 0x00000005050c7819 */ /* 0x000fc600000006ff */
[----:B------:R-:W-:Y:S01]  /*30f0*/  HFMA2 R22, -RZ, RZ, 0, 0 ;  /* 0x00000000ff167431 */ /* 0x000fe200000001ff */
[----:B------:R-:W1:Y:S01]  /*3100*/  LDCU.64 UR6, c[0x0][0x3b8] ;  /* 0x00007700ff0677ac */ /* 0x000e620008000a00 */
[----:B------:R-:W-:Y:S01]  /*3110*/  VIADD R9, R9, 0xc0 ;  /* 0x000000c009097836 */ /* 0x000fe20000000000 */
[----:B------:R-:W-:Y:S02]  /*3120*/  LOP3.LUT R12, R12, 0x20, RZ, 0xe2, !PT ;  /* 0x000000200c0c7812 */ /* 0x000fe400078ee2ff */
[----:B------:R-:W-:Y:S01]  /*3130*/  CS2R R20, SRZ ;  /* 0x0000000000147805 */ /* 0x000fe2000001ff00 */
[----:B------:R-:W2:Y:S01]  /*3140*/  LDCU UR5, c[0x0][0x3e0] ;  /* 0x00007c00ff0577ac */ /* 0x000ea20008000800 */
[----:B------:R-:W-:Y:S02]  /*3150*/  SHF.L.U32 R27, R5, 0x3, RZ ;  /* 0x00000003051b7819 */ /* 0x000fe400000006ff */
[----:B------:R-:W-:Y:S01]  /*3160*/  LEA R9, R0, R9, 0x18 ;  /* 0x0000000900097211 */ /* 0x000fe200078ec0ff */
[C---:B------:R-:W-:Y:S01]  /*3170*/  IMAD R12, R3.reuse, 0x40, R12 ;  /* 0x00000040030c7824 */ /* 0x040fe200078e020c */
[----:B------:R-:W-:-:S02]  /*3180*/  LEA R8, R3, R8, 0x4 ;  /* 0x0000000803087211 */ /* 0x000fc400078e20ff */
[C---:B------:R-:W-:Y:S02]  /*3190*/  LOP3.LUT R25, R27.reuse, 0x8, RZ, 0xc0, !PT ;  /* 0x000000081b197812 */ /* 0x040fe400078ec0ff */
[----:B------:R-:W-:Y:S01]  /*31a0*/  IADD3 R24, PT, PT, R12, 0x10, R9 ;  /* 0x000000100c187810 */ /* 0x000fe20007ffe009 */
[----:B0-----:R-:W-:Y:S01]  /*31b0*/  UIMAD UR4, UR15, UR4, URZ ;  /* 0x000000040f0472a4 */ /* 0x001fe2000f8e02ff */
[----:B------:R-:W-:Y:S02]  /*31c0*/  IADD3 R25, PT, PT, R8, 0x3, R25 ;  /* 0x0000000308197810 */ /* 0x000fe40007ffe019 */
[----:B------:R-:W-:Y:S02]  /*31d0*/  IADD3 R26, PT, PT, R10, 0x1, RZ ;  /* 0x000000010a1a7810 */ /* 0x000fe40007ffe0ff */
[----:B------:R-:W-:Y:S02]  /*31e0*/  LOP3.LUT R27, R27, 0xf8, RZ, 0xc0, !PT ;  /* 0x000000f81b1b7812 */ /* 0x000fe400078ec0ff */
[----:B------:R-:W-:Y:S01]  /*31f0*/  MOV R11, UR4 ;  /* 0x00000004000b7c02 */ /* 0x000fe20008000f00 */
[----:B------:R-:W-:Y:S01]  /*3200*/  UIADD3 UR4, UPT, UPT, UR14, 0xf, URZ ;  /* 0x0000000f0e047890 */ /* 0x000fe2000fffe0ff */
[----:B--2---:R-:W-:-:S03]  /*3210*/  IMAD R32, R2, UR5, RZ ;  /* 0x0000000502207c24 */ /* 0x004fc6000f8e02ff */
[----:B------:R-:W-:Y:S01]  /*3220*/  IMAD.WIDE R6, R11, 0x4, R6 ;  /* 0x000000040b067825 */ /* 0x000fe200078e0206 */
[----:B------:R-:W-:Y:S01]  /*3230*/  USHF.R.U32.HI UR4, URZ, 0x4, UR4 ;  /* 0x00000004ff047899 */ /* 0x000fe20008011604 */
[----:B------:R-:W-:Y:S02]  /*3240*/  SHF.R.S32.HI R33, RZ, 0x1f, R32 ;  /* 0x0000001fff217819 */ /* 0x000fe40000011420 */
[----:B-1----:R-:W-:-:S03]  /*3250*/  IADD3 R0, P0, PT, R6, UR6, RZ ;  /* 0x0000000606007c10 */ /* 0x002fc6000ff1e0ff */
[----:B------:R-:W-:Y:S01]  /*3260*/  VIADD R2, R10, -UR4 ;  /* 0x800000040a027c36 */ /* 0x000fe20008000000 */
[----:B------:R-:W-:Y:S02]  /*3270*/  IADD3.X R23, PT, PT, R7, UR7, RZ, P0, !PT ;  /* 0x0000000707177c10 */ /* 0x000fe400087fe4ff */
[----:B------:R-:W-:-:S07]  /*3280*/  CS2R R6, SRZ ;  /* 0x0000000000067805 */ /* 0x000fce000001ff00 */
.L_x_22514:
[----:B------:R-:W-:Y:S01]  /*3290*/  MOV R14, R0 ;  /* 0x00000000000e7202 */ /* 0x000fe20000000f00 */
[----:B0-----:R-:W0:Y:S01]  /*32a0*/  LDS.128 R8, [R24+-0x10] ;  /* 0xfffff00018087984 */ /* 0x001e220000000c00 */
[----:B------:R-:W-:-:S03]  /*32b0*/  MOV R15, R23 ;  /* 0x00000017000f7202 */ /* 0x000fc60000000f00 */
[----:B--2---:R1:W2:Y:S04]  /*32c0*/  LDS.128 R16, [R24] ;  /* 0x0000000018107984 */ /* 0x0042a80000000c00 */
[----:B---3--:R-:W3:Y:S01]  /*32d0*/  LDG.E.CONSTANT R13, desc[UR12][R14.64] ;  /* 0x0000000c0e0d7981 */ /* 0x008ee2000c1e9900 */
[----:B------:R-:W-:Y:S01]  /*32e0*/  BSSY.RECONVERGENT B1, `(.L_x_22504) ;  /* 0x000002a000017945 */ /* 0x000fe20003800200 */
        /* <DEDUP_REMOVED lines=8> */
[----:B------:R-:W-:-:S05]  /*3370*/  LEA.HI.X R37, R12, UR21, R13, 0x1, P1 ;  /* 0x000000150c257c11 */ /* 0x000fca00088f0c0d */
[----:B------:R1:W5:Y:S04]  /*3380*/  LDG.E.128.CONSTANT R12, desc[UR12][R36.64] ;  /* 0x0000000c240c7981 */ /* 0x000368000c1e9d00 */
[----:B--2---:R-:W-:Y:S05]  /*3390*/  @P0 BRA `(.L_x_22505) ;  /* 0x0000000000780947 */ /* 0x004fea0003800000 */
[C---:B------:R-:W-:Y:S01]  /*33a0*/  IADD3 R8, PT, PT, R25.reuse, -0x1, RZ ;  /* 0xffffffff19087810 */ /* 0x040fe20007ffe0ff */
[----:B------:R-:W-:Y:S01]  /*33b0*/  VIADD R9, R25, 0x1 ;  /* 0x0000000119097836 */ /* 0x000fe20000000000 */
        /* <DEDUP_REMOVED lines=8> */
[----:B------:R-:W-:Y:S02]  /*3440*/  IADD3 R8, PT, PT, R25, -0x2, RZ ;  /* 0xfffffffe19087810 */ /* 0x000fe40007ffe0ff */
        /* <DEDUP_REMOVED lines=19> */
.L_x_22505:
[----:B------:R-:W-:Y:S05]  /*3580*/  BSYNC.RECONVERGENT B1 ;  /* 0x0000000000017941 */ /* 0x000fea0003800200 */
.L_x_22504:
[----:B------:R0:W5:Y:S02]  /*3590*/  LDG.E.128.CONSTANT R8, desc[UR12][R36.64+0x200] ;  /* 0x0002000c24087981 */ /* 0x000164000c1e9d00 */
[----:B-----5:R-:W-:Y:S01]  /*35a0*/  HMUL2 R13, R28, R13 ;  /* 0x0000000d1c0d7232 */ /* 0x020fe20000000000 */
[----:B------:R-:W-:Y:S01]  /*35b0*/  BSSY.RECONVERGENT B1, `(.L_x_22506) ;  /* 0x0000022000017945 */ /* 0x000fe20003800200 */
[----:B------:R-:W-:Y:S02]  /*35c0*/  F2FP.F16.F32.PACK_AB R35, R17, R16 ;  /* 0x000000101123723e */ /* 0x000fe400000000ff */
[----:B------:R-:W-:Y:S01]  /*35d0*/  HFMA2 R12, R31, R12, R13 ;  /* 0x0000000c1f0c7231 */ /* 0x000fe2000000000d */
[----:B------:R-:W-:Y:S06]  /*35e0*/  @P0 BRA `(.L_x_22507) ;  /* 0x0000000000780947 */ /* 0x000fec0003800000 */
[C---:B------:R-:W-:Y:S02]  /*35f0*/  IADD3 R13, PT, PT, R25.reuse, -0x1, RZ ;  /* 0xffffffff190d7810 */ /* 0x040fe40007ffe0ff */
[----:B------:R-:W-:Y:S02]  /*3600*/  ISETP.GE.AND P2, PT, R25, UR14, PT ;  /* 0x0000000e19007c0c */ /* 0x000fe4000bf46270 */
[----:B------:R-:W-:Y:S02]  /*3610*/  ISETP.GE.AND P1, PT, R13, UR14, PT ;  /* 0x0000000e0d007c0c */ /* 0x000fe4000bf26270 */
[C---:B------:R-:W-:Y:S02]  /*3620*/  PRMT R13, R9.reuse, 0x7632, R13 ;  /* 0x00007632090d7816 */ /* 0x040fe4000000000d */
        /* <DEDUP_REMOVED lines=26> */
.L_x_22507:
[----:B------:R-:W-:Y:S05]  /*37d0*/  BSYNC.RECONVERGENT B1 ;  /* 0x0000000000017941 */ /* 0x000fea0003800200 */
.L_x_22506:
[----:B------:R-:W-:Y:S02]  /*37e0*/  HMUL2 R9, R28, R9 ;  /* 0x000000091c097232 */ /* 0x000fe40000000000 */
[----:B------:R-:W-:Y:S02]  /*37f0*/  HFMA2 R12, R35, R14, R12 ;  /* 0x0000000e230c7231 */ /* 0x000fe4000000000c */
[----:B------:R-:W-:Y:S01]  /*3800*/  HFMA2 R9, R31, R8, R9 ;  /* 0x000000081f097231 */ /* 0x000fe20000000009 */
[----:B------:R-:W-:Y:S02]  /*3810*/  F2FP.F16.F32.PACK_AB R8, R19, R18 ;  /* 0x000000121308723e */ /* 0x000fe400000000ff */
        /* <DEDUP_REMOVED lines=34> */
.L_x_22509:
[----:B------:R-:W-:Y:S05]  /*3a40*/  BSYNC.RECONVERGENT B1 ;  /* 0x0000000000017941 */ /* 0x000fea0003800200 */
.L_x_22508:
[----:B-----5:R-:W-:-:S04]  /*3a50*/  HMUL2 R17, R28, R17 ;  /* 0x000000111c117232 */ /* 0x020fc80000000000 */
[----:B------:R-:W-:Y:S01]  /*3a60*/  HFMA2 R9, R31, R16, R17 ;  /* 0x000000101f097231 */ /* 0x000fe20000000011 */
[----:B------:R-:W-:-:S03]  /*3a70*/  MOV R16, R8 ;  /* 0x0000000800107202 */ /* 0x000fc60000000f00 */
[----:B------:R-:W-:Y:S02]  /*3a80*/  HFMA2 R18, R35, R18, R9 ;  /* 0x0000001223127231 */ /* 0x000fe40000000009 */
[C---:B------:R-:W-:Y:S01]  /*3a90*/  HFMA2 R30, R16.reuse, R11, R30 ;  /* 0x0000000b101e7231 */ /* 0x040fe2000000001e */
[----:B------:R-:W-:Y:S01]  /*3aa0*/  BSSY.RECONVERGENT B1, `(.L_x_22510) ;  /* 0x0000022000017945 */ /* 0x000fe20003800200 */
[----:B------:R3:W5:Y:S01]  /*3ab0*/  LDG.E.128.CONSTANT R8, desc[UR12][R36.64+0x600] ;  /* 0x0006000c24087981 */ /* 0x000762000c1e9d00 */
[----:B------:R-:W-:Y:S02]  /*3ac0*/  HFMA2 R17, R16, R15, R12 ;  /* 0x0000000f10117231 */ /* 0x000fe4000000000c */
        /* <DEDUP_REMOVED lines=31> */
.L_x_22511:
[----:B------:R-:W-:Y:S05]  /*3cc0*/  BSYNC.RECONVERGENT B1 ;  /* 0x0000000000017941 */ /* 0x000fea0003800200 */
.L_x_22510:
[----:B------:R4:W5:Y:S02]  /*3cd0*/  LDG.E.128.CONSTANT R12, desc[UR12][R36.64+0x800] ;  /* 0x0008000c240c7981 */ /* 0x000964000c1e9d00 */
[----:B-----5:R-:W-:Y:S02]  /*3ce0*/  HMUL2 R9, R28, R9 ;  /* 0x000000091c097232 */ /* 0x020fe40000000000 */
[----:B------:R-:W-:Y:S02]  /*3cf0*/  HFMA2 R19, R16, R19, R18 ;  /* 0x0000001310137231 */ /* 0x000fe40000000012 */
[----:B------:R-:W-:Y:S01]  /*3d00*/  HADD2.F32 R18, -RZ, R17.H1_H1 ;  /* 0x30000011ff127230 */ /* 0x000fe20000004100 */
[----:B------:R-:W-:Y:S01]  /*3d10*/  BSSY.RECONVERGENT B1, `(.L_x_22512) ;  /* 0x0000032000017945 */ /* 0x000fe20003800200 */
[----:B------:R-:W-:-:S04]  /*3d20*/  HFMA2 R9, R31, R8, R9 ;  /* 0x000000081f097231 */ /* 0x000fc80000000009 */
[----:B------:R-:W-:Y:S02]  /*3d30*/  HFMA2 R8, R35, R10, R9 ;  /* 0x0000000a23087231 */ /* 0x000fe40000000009 */
[----:B------:R-:W-:Y:S02]  /*3d40*/  HADD2.F32 R10, -RZ, R30.H0_H0 ;  /* 0x2000001eff0a7230 */ /* 0x000fe40000004100 */
[----:B------:R-:W-:Y:S02]  /*3d50*/  HADD2.F32 R9, -RZ, R19.H0_H0 ;  /* 0x20000013ff097230 */ /* 0x000fe40000004100 */
[----:B------:R-:W-:Y:S02]  /*3d60*/  HFMA2 R34, R16, R11, R8 ;  /* 0x0000000b10227231 */ /* 0x000fe40000000008 */
[----:B------:R-:W-:Y:S02]  /*3d70*/  HADD2.F32 R11, -RZ, R17.H0_H0 ;  /* 0x20000011ff0b7230 */ /* 0x000fe40000004100 */
[----:B------:R-:W-:-:S02]  /*3d80*/  HADD2.F32 R17, -RZ, R30.H1_H1 ;  /* 0x3000001eff117230 */ /* 0x000fc40000004100 */
[----:B------:R-:W-:Y:S02]  /*3d90*/  HADD2.F32 R30, -RZ, R19.H1_H1 ;  /* 0x30000013ff1e7230 */ /* 0x000fe40000004100 */
[----:B------:R-:W-:Y:S01]  /*3da0*/  FADD.FTZ R11, R11, R18 ;  /* 0x000000120b0b7221 */ /* 0x000fe20000010000 */
[--C-:B------:R-:W-:Y:S02]  /*3db0*/  HADD2.F32 R8, -RZ, R34.reuse.H0_H0 ;  /* 0x20000022ff087230 */ /* 0x100fe40000004100 */
[----:B------:R-:W-:Y:S01]  /*3dc0*/  FADD.FTZ R17, R10, R17 ;  /* 0x000000110a117221 */ /* 0x000fe20000010000 */
[----:B------:R-:W-:Y:S02]  /*3dd0*/  HADD2.F32 R19, -RZ, R34.H1_H1 ;  /* 0x30000022ff137230 */ /* 0x000fe40000004100 */
[----:B------:R-:W-:Y:S01]  /*3de0*/  FADD.FTZ R30, R9, R30 ;  /* 0x0000001e091e7221 */ /* 0x000fe20000010000 */
[----:B------:R-:W-:Y:S01]  /*3df0*/  FADD.FTZ R22, R11, R22 ;  /* 0x000000160b167221 */ /* 0x000fe20000010000 */
[----:B------:R-:W-:Y:S01]  /*3e00*/  FADD.FTZ R6, R17, R6 ;  /* 0x0000000611067221 */ /* 0x000fe20000010000 */
[----:B------:R-:W-:Y:S01]  /*3e10*/  FADD.FTZ R19, R8, R19 ;  /* 0x0000001308137221 */ /* 0x000fe20000010000 */
[----:B------:R-:W-:-:S03]  /*3e20*/  FADD.FTZ R7, R30, R7 ;  /* 0x000000071e077221 */ /* 0x000fc60000010000 */
[----:B------:R-:W-:Y:S01]  /*3e30*/  FADD.FTZ R20, R19, R20 ;  /* 0x0000001413147221 */ /* 0x000fe20000010000 */
[----:B----4-:R-:W-:Y:S06]  /*3e40*/  @P0 BRA `(.L_x_22513) ;  /* 0x0000000000780947 */ /* 0x010fec0003800000 */
[C---:B------:R-:W-:Y:S01]  /*3e50*/  VIADD R8, R25.reuse, 0xfffffffe ;  /* 0xfffffffe19087836 */ /* 0x040fe20000000000 */
[C---:B------:R-:W-:Y:S01]  /*3e60*/  IADD3 R9, PT, PT, R25.reuse, -0x1, RZ ;  /* 0xffffffff19097810 */ /* 0x040fe20007ffe0ff */
[----:B------:R-:W-:Y:S01]  /*3e70*/  VIADD R10, R25, 0x2 ;  /* 0x00000002190a7836 */ /* 0x000fe20000000000 */
[----:B------:R-:W-:Y:S02]  /*3e80*/  ISETP.GE.AND P6, PT, R29, UR14, PT ;  /* 0x0000000e1d007c0c */ /* 0x000fe4000bfc6270 */
        /* <DEDUP_REMOVED lines=26> */
.L_x_22513:
[----:B------:R-:W-:Y:S05]  /*4030*/  BSYNC.RECONVERGENT B1 ;  /* 0x0000000000017941 */ /* 0x000fea0003800200 */
.L_x_22512:
[----:B------:R-:W-:Y:S02]  /*4040*/  HMUL2 R13, R28, R13 ;  /* 0x0000000d1c0d7232 */ /* 0x000fe40000000000 */
[----:B------:R-:W-:Y:S01]  /*4050*/  VIADD R10, R26, 0x3 ;  /* 0x000000031a0a7836 */ /* 0x000fe20000000000 */
[----:B------:R-:W-:Y:S01]  /*4060*/  IADD3 R0, P1, PT, R0, 0x10, RZ ;  /* 0x0000001000007810 */ /* 0x000fe20007f3e0ff */
[----:B------:R-:W-:Y:S02]  /*4070*/  VIADD R25, R25, 0x40 ;  /* 0x0000004019197836 */ /* 0x000fe40000000000 */
[----:B------:R-:W-:Y:S01]  /*4080*/  HFMA2 R13, R31, R12, R13 ;  /* 0x0000000c1f0d7231 */ /* 0x000fe2000000000d */
[----:B------:R-:W-:Y:S02]  /*4090*/  IADD3 R2, PT, PT, R2, 0x4, RZ ;  /* 0x0000000402027810 */ /* 0x000fe40007ffe0ff */
[----:B------:R-:W-:Y:S01]  /*40a0*/  ISETP.GE.U32.AND P0, PT, R10, UR8, PT ;  /* 0x000000080a007c0c */ /* 0x000fe2000bf06070 */
[----:B------:R-:W-:Y:S01]  /*40b0*/  HFMA2 R8, R35, R14, R13 ;  /* 0x0000000e23087231 */ /* 0x000fe2000000000d */
[----:B------:R-:W-:-:S02]  /*40c0*/  IADD3 R26, PT, PT, R26, 0x4, RZ ;  /* 0x000000041a1a7810 */ /* 0x000fc40007ffe0ff */
[----:B-1----:R-:W-:Y:S01]  /*40d0*/  IADD3 R24, PT, PT, R24, 0x100, RZ ;  /* 0x0000010018187810 */ /* 0x002fe20007ffe0ff */
[----:B------:R-:W-:Y:S01]  /*40e0*/  HFMA2 R8, R16, R15, R8 ;  /* 0x0000000f10087231 */ /* 0x000fe20000000008 */
[----:B------:R-:W-:-:S04]  /*40f0*/  IADD3.X R23, PT, PT, RZ, R23, RZ, P1, !PT ;  /* 0x00000017ff177210 */ /* 0x000fc80000ffe4ff */
[--C-:B------:R-:W-:Y:S02]  /*4100*/  HADD2.F32 R9, -RZ, R8.reuse.H0_H0 ;  /* 0x20000008ff097230 */ /* 0x100fe40000004100 */
[----:B------:R-:W-:-:S05]  /*4110*/  HADD2.F32 R8, -RZ, R8.H1_H1 ;  /* 0x30000008ff087230 */ /* 0x000fca0000004100 */
[----:B------:R-:W-:-:S04]  /*4120*/  FADD.FTZ R8, R9, R8 ;  /* 0x0000000809087221 */ /* 0x000fc80000010000 */
[----:B------:R-:W-:Y:S01]  /*4130*/  FADD.FTZ R21, R8, R21 ;  /* 0x0000001508157221 */ /* 0x000fe20000010000 */
[----:B------:R-:W-:Y:S06]  /*4140*/  @!P0 BRA `(.L_x_22514) ;  /* 0xfffffff000508947 */ /* 0x000fec000383ffff */
.L_x_22503:
[----:B------:R-:W-:Y:S05]  /*4150*/  BSYNC.RECONVERGENT B0 ;  /* 0x0000000000007941 */ /* 0x000fea0003800200 */
.L_x_22502:
[----:B------:R-:W1:Y:S01]  /*4160*/  S2UR UR5, SR_CgaCtaId ;  /* 0x00000000000579c3 */ /* 0x000e620000008800 */
[----:B------:R-:W4:Y:S01]  /*4170*/  SHFL.BFLY PT, R9, R22, 0x1, 0x1f ;  /* 0x0c201f0016097f89 */ /* 0x000f2200000e0000 */
[C---:B------:R-:W-:Y:S01]  /*4180*/  LOP3.LUT R8, R5.reuse, 0x1, RZ, 0xc0, !PT ;  /* 0x0000000105087812 */ /* 0x040fe200078ec0ff */
[----:B------:R-:W-:Y:S01]  /*4190*/  UMOV UR4, 0x400 ;  /* 0x0000040000047882 */ /* 0x000fe20000000000 */
[----:B------:R-:W-:Y:S01]  /*41a0*/  SHF.R.U32.HI R4, RZ, 0x1, R4 ;  /* 0x00000001ff047819 */ /* 0x000fe20000011604 */
[----:B------:R-:W0:Y:S01]  /*41b0*/  SHFL.BFLY PT, R11, R6, 0x1, 0x1f ;  /* 0x0c201f00060b7f89 */ /* 0x000e2200000e0000 */
[----:B------:R-:W-:Y:S01]  /*41c0*/  ISETP.NE.AND P5, PT, R8, RZ, PT ;  /* 0x000000ff0800720c */ /* 0x000fe20003fa5270 */
[----:B------:R-:W-:Y:S01]  /*41d0*/  UIADD3 UR4, UPT, UPT, UR4, 0xc0, URZ ;  /* 0x000000c004047890 */ /* 0x000fe2000fffe0ff */
[C---:B------:R-:W-:Y:S01]  /*41e0*/  LOP3.LUT R8, R5.reuse, 0x3c0, RZ, 0xc0, !PT ;  /* 0x000003c005087812 */ /* 0x040fe200078ec0ff */
[----:B------:R-:W2:Y:S01]  /*41f0*/  SHFL.BFLY PT, R0, R7, 0x1, 0x1f ;  /* 0x0c201f0007007f89 */ /* 0x000ea200000e0000 */
[----:B------:R-:W-:Y:S01]  /*4200*/  LOP3.LUT P0, RZ, R5, 0x3c1, RZ, 0xc0, !PT ;  /* 0x000003c105ff7812 */ /* 0x000fe2000780c0ff */
[----:B------:R-:W-:Y:S01]  /*4210*/  IMAD R4, R3, 0x50, R4 ;  /* 0x0000005003047824 */ /* 0x000fe200078e0204 */
[----:B------:R-:W-:Y:S01]  /*4220*/  ISETP.NE.OR P4, PT, R8, 0x40, P5 ;  /* 0x000000400800780c */ /* 0x000fe20002f85670 */
[----:B------:R-:W3:Y:S01]  /*4230*/  SHFL.BFLY PT, R13, R20, 0x1, 0x1f ;  /* 0x0c201f00140d7f89 */ /* 0x000ee200000e0000 */
[C---:B------:R-:W-:Y:S01]  /*4240*/  LOP3.LUT R3, R5.reuse, 0x3e0, RZ, 0xc0, !PT ;  /* 0x000003e005037812 */ /* 0x040fe200078ec0ff */
[----:B------:R-:W-:Y:S01]  /*4250*/  BSSY.RECONVERGENT B0, `(.L_x_22515) ;  /* 0x000001e000007945 */ /* 0x000fe20003800200 */
[----:B------:R-:W-:Y:S01]  /*4260*/  LOP3.LUT P1, RZ, R5, 0x3e1, RZ, 0xc0, !PT ;  /* 0x000003e105ff7812 */ /* 0x000fe2000782c0ff */
[----:B------:R-:W3:Y:S01]  /*4270*/  SHFL.BFLY PT, R2, R21, 0x1, 0x1f ;  /* 0x0c201f0015027f89 */ /* 0x000ee200000e0000 */
[----:B------:R-:W-:Y:S01]  /*4280*/  ISETP.NE.OR P3, PT, R3, 0x20, P5 ;  /* 0x000000200300780c */ /* 0x000fe20002f65670 */
[----:B------:R-:W-:Y:S01]  /*4290*/  BAR.SYNC.DEFER_BLOCKING 0x0 ;  /* 0x0000000000007b1d */ /* 0x000fe20000010000 */
[----:B------:R-:W-:Y:S01]  /*42a0*/  ISETP.GT.U32.AND P2, PT, R5, 0x1f, PT ;  /* 0x0000001f0500780c */ /* 0x000fe20003f44070 */
[----:B-1----:R-:W-:Y:S01]  /*42b0*/  ULEA UR4, UR5, UR4, 0x18 ;  /* 0x0000000405047291 */ /* 0x002fe2000f8ec0ff */
[----:B----4-:R-:W-:Y:S01]  /*42c0*/  FADD.FTZ R9, R9, R22 ;  /* 0x0000001609097221 */ /* 0x010fe20000010000 */
[----:B0-----:R-:W-:-:S04]  /*42d0*/  FADD.FTZ R6, R11, R6 ;  /* 0x000000060b067221 */ /* 0x001fc80000010000 */
[----:B------:R-:W-:Y:S01]  /*42e0*/  LEA R4, R4, UR4, 0x2 ;  /* 0x0000000404047c11 */ /* 0x000fe2000f8e10ff */
[----:B--2---:R-:W-:Y:S01]  /*42f0*/  FADD.FTZ R0, R0, R7 ;  /* 0x0000000700007221 */ /* 0x004fe20000010000 */
[----:B---3--:R-:W-:Y:S01]  /*4300*/  FADD.FTZ R13, R13, R20 ;  /* 0x000000140d0d7221 */ /* 0x008fe20000010000 */
[----:B------:R-:W-:Y:S02]  /*4310*/  FADD.FTZ R21, R2, R21 ;  /* 0x0000001502157221 */ /* 0x000fe40000010000 */
        /* <DEDUP_REMOVED lines=17> */
.L_x_22516:
[----:B------:R-:W-:Y:S05]  /*4430*/  BSYNC.RECONVERGENT B0 ;  /* 0x0000000000007941 */ /* 0x000fea0003800200 */
.L_x_22515:
        /* <DEDUP_REMOVED lines=13> */
[----:B------:R-:W4:Y:S01]  /*4510*/  LDS R10, [R4+0x100] ;  /* 0x00010000040a7984 */ /* 0x000f220000000800 */
[----:B01----:R-:W-:Y:S01]  /*4520*/  FADD.FTZ R9, R9, R2 ;  /* 0x0000000209097221 */ /* 0x003fe20000010000 */
[----:B--2---:R-:W-:Y:S01]  /*4530*/  FADD.FTZ R6, R6, R3 ;  /* 0x0000000306067221 */ /* 0x004fe20000010000 */
[----:B---3--:R-:W-:Y:S01]  /*4540*/  FADD.FTZ R0, R0, R7 ;  /* 0x0000000700007221 */ /* 0x008fe20000010000 */
[----:B----4-:R-:W-:Y:S01]  /*4550*/  FADD.FTZ R13, R13, R8 ;  /* 0x000000080d0d7221 */ /* 0x010fe20000010000 */
[----:B------:R-:W-:-:S07]  /*4560*/  FADD.FTZ R21, R21, R10 ;  /* 0x0000000a15157221 */ /* 0x000fce0000010000 */
.L_x_22518:
[----:B------:R-:W-:Y:S05]  /*4570*/  BSYNC.RECONVERGENT B0 ;  /* 0x0000000000007941 */ /* 0x000fea0003800200 */
.L_x_22517:
[----:B------:R-:W-:Y:S06]  /*4580*/  BAR.SYNC.DEFER_BLOCKING 0x0 ;  /* 0x0000000000007b1d */ /* 0x000fec0000010000 */
[----:B------:R-:W-:Y:S05]  /*4590*/  @P2 EXIT ;  /* 0x000000000000294d */ /* 0x000fea0003800000 */
[----:B------:R-:W-:-:S04]  /*45a0*/  UIMAD UR4, UR15, UR19, UR18 ;  /* 0x000000130f0472a4 */ /* 0x000fc8000f8e0212 */
[----:B------:R-:W-:Y:S01]  /*45b0*/  UIMAD UR4, UR4, UR17, URZ ;  /* 0x00000011040472a4 */ /* 0x000fe2000f8e02ff */
[----:B------:R-:W-:Y:S11]  /*45c0*/  @P5 EXIT ;  /* 0x000000000000594d */ /* 0x000ff60003800000 */
[----:B------:R-:W2:Y:S01]  /*45d0*/  LDCU.64 UR8, c[0x0][0x390] ;  /* 0x00007200ff0877ac */ /* 0x000ea20008000a00 */
[--C-:B------:R-:W-:Y:S02]  /*45e0*/  SHF.R.U32.HI R3, RZ, 0x1, R5.reuse ;  /* 0x00000001ff037819 */ /* 0x100fe40000011605 */
[----:B01----:R-:W-:Y:S01]  /*45f0*/  F2FP.F16.F32.PACK_AB R6, R6, R9 ;  /* 0x000000090606723e */ /* 0x003fe200000000ff */
[----:B------:R-:W-:Y:S01]  /*4600*/  UIMAD UR6, UR16, 0x50, URZ ;  /* 0x00000050100678a4 */ /* 0x000fe2000f8e02ff */
[----:B------:R-:W-:Y:S01]  /*4610*/  F2FP.F16.F32.PACK_AB R0, R13, R0 ;  /* 0x000000000d00723e */ /* 0x000fe200000000ff */
[----:B------:R-:W-:Y:S01]  /*4620*/  UIMAD UR5, UR4, 0x50, URZ ;  /* 0x00000050040578a4 */ /* 0x000fe2000f8e02ff */
[----:B------:R-:W-:Y:S02]  /*4630*/  F2FP.F16.F32.PACK_AB R21, RZ, R21 ;  /* 0x00000015ff15723e */ /* 0x000fe400000000ff */
[----:B------:R-:W-:Y:S01]  /*4640*/  PRMT R5, R0, 0x7632, R5 ;  /* 0x0000763200057816 */ /* 0x000fe20000000005 */
[----:B------:R-:W-:-:S05]  /*4650*/  IMAD.U32 R2, RZ, RZ, UR6 ;  /* 0x00000006ff027e24 */ /* 0x000fca000f8e00ff */
        /* <DEDUP_REMOVED lines=11> */
.L_x_22477:
[----:B------:R-:W-:Y:S01]  /*4710*/  HFMA2 R16, -RZ, RZ, 0, 5.9604644775390625e-08 ;  /* 0x00000001ff107431 */ /* 0x000fe200000001ff */
[----:B------:R-:W-:Y:S01]  /*4720*/  BSSY B1, `(.L_x_22519) ;  /* 0x0000007000017945 */ /* 0x000fe20003800000 */
[----:B------:R-:W-:Y:S01]  /*4730*/  MOV R15, R8 ;  /* 0x00000008000f7202 */ /* 0x000fe20000000f00 */
[----:B------:R-:W-:Y:S01]  /*4740*/  IMAD.MOV.U32 R17, RZ, RZ, 0x1f ;  /* 0x0000001fff117424 */ /* 0x000fe200078e00ff */
[----:B------:R-:W-:-:S07]  /*4750*/  MOV R14, 0xffffffff ;  /* 0xffffffff000e7802 */ /* 0x000fce0000000f00 */
[----:B------:R-:W-:Y:S05]  /*4760*/  WARPSYNC.COLLECTIVE R14, `(.L_x_22520) ;  /* 0x000000000e087348 */ /* 0x000fea0003c00000 */
[----:B------:R0:W1:Y:S02]  /*4770*/  SHFL.BFLY P2, R12, R15, R16, R17 ;  /* 0x0c0000100f0c7389 */ /* 0x0000640000040011 */
[----:B01----:R-:W-:Y:S05]  /*4780*/  ENDCOLLECTIVE ;  /* 0x000000000000791b */ /* 0x003fea0003800000 */
.L_x_22520:
[----:B------:R-:W-:Y:S05]  /*4790*/  BSYNC B1 ;  /* 0x0000000000017941 */ /* 0x000fea0003800000 */
.L_x_22519:
[----:B------:R-:W-:Y:S01]  /*47a0*/  MOV R9, R12 ;  /* 0x0000000c00097202 */ /* 0x000fe20000000f00 */
[----:B------:R-:W-:Y:S06]  /*47b0*/  BRA `(.L_x_22521) ;  /* 0xffffffc800c07947 */ /* 0x000fec000383ffff */
.L_x_22479:
[----:B------:R-:W-:Y:S01]  /*47c0*/  HFMA2 R16, -RZ, RZ, 0, 9.5367431640625e-07 ;  /* 0x00000010ff107431 */ /* 0x000fe200000001ff */
[----:B------:R-:W-:Y:S01]  /*47d0*/  BSSY B0, `(.L_x_22522) ;  /* 0x0000007000007945 */ /* 0x000fe20003800000 */
[----:B------:R-:W-:Y:S01]  /*47e0*/  IMAD.MOV.U32 R15, RZ, RZ, R30 ;  /* 0x000000ffff0f7224 */ /* 0x000fe200078e001e */
[----:B------:R-:W-:Y:S01]  /*47f0*/  MOV R17, 0x1f ;  /* 0x0000001f00117802 */ /* 0x000fe20000000f00 */
[----:B------:R-:W-:-:S07]  /*4800*/  IMAD.MOV.U32 R14, RZ, RZ, -0x1 ;  /* 0xffffffffff0e7424 */ /* 0x000fce00078e00ff */
[----:B-----5:R-:W-:Y:S05]  /*4810*/  WARPSYNC.COLLECTIVE R14, `(.L_x_22523) ;  /* 0x000000000e087348 */ /* 0x020fea0003c00000 */
[----:B------:R0:W1:Y:S02]  /*4820*/  SHFL.BFLY P2, R12, R15, R16, R17 ;  /* 0x0c0000100f0c7389 */ /* 0x0000640000040011 */
[----:B01---5:R-:W-:Y:S05]  /*4830*/  ENDCOLLECTIVE ;  /* 0x000000000000791b */ /* 0x023fea0003800000 */
.L_x_22523:
[----:B------:R-:W-:Y:S05]  /*4840*/  BSYNC B0 ;  /* 0x0000000000007941 */ /* 0x000fea0003800000 */
.L_x_22522:
[----:B------:R-:W-:Y:S01]  /*4850*/  MOV R7, R12 ;  /* 0x0000000c00077202 */ /* 0x000fe20000000f00 */
[----:B------:R-:W-:Y:S02]  /*4860*/  IMAD.MOV.U32 R16, RZ, RZ, 0x8 ;  /* 0x00000008ff107424 */ /* 0x000fe400078e00ff */
[----:B------:R-:W-:Y:S01]  /*4870*/  HFMA2 R17, -RZ, RZ, 0, 1.847743988037109375e-06 ;  /* 0x0000001fff117431 */ /* 0x000fe200000001ff */
[----:B------:R-:W-:Y:S02]  /*4880*/  MOV R14, 0xffffffff ;  /* 0xffffffff000e7802 */ /* 0x000fe40000000f00 */
[----:B------:R-:W-:-:S04]  /*4890*/  FMNMX.FTZ R7, R7, R30, !PT ;  /* 0x0000001e07077209 */ /* 0x000fc80007810000 */
[----:B------:R-:W-:-:S07]  /*48a0*/  MOV R15, R7 ;  /* 0x00000007000f7202 */ /* 0x000fce0000000f00 */
[----:B------:R-:W-:Y:S05]  /*48b0*/  WARPSYNC.COLLECTIVE R14, `(.L_x_22524) ;  /* 0x000000000e087348 */ /* 0x000fea0003c00000 */
[----:B------:R0:W1:Y:S02]  /*48c0*/  SHFL.BFLY P2, R12, R15, R16, R17 ;  /* 0x0c0000100f0c7389 */ /* 0x0000640000040011 */
[----:B01----:R-:W-:Y:S05]  /*48d0*/  ENDCOLLECTIVE ;  /* 0x000000000000791b */ /* 0x003fea0003800000 */
.L_x_22524:
[----:B------:R-:W-:Y:S02]  /*48e0*/  HFMA2 R16, -RZ, RZ, 0, 2.384185791015625e-07 ;  /* 0x00000004ff107431 */ /* 0x000fe400000001ff */
[----:B------:R-:W-:-:S05]  /*48f0*/  IMAD.MOV.U32 R10, RZ, RZ, R12 ;  /* 0x000000ffff0a7224 */ /* 0x000fca00078e000c */
[----:B------:R-:W-:-:S04]  /*4900*/  FMNMX.FTZ R10, R7, R10, !PT ;  /* 0x0000000a070a7209 */ /* 0x000fc80007810000 */
[----:B------:R-:W-:-:S07]  /*4910*/  MOV R15, R10 ;  /* 0x0000000a000f7202 */ /* 0x000fce0000000f00 */
[----:B------:R-:W-:Y:S05]  /*4920*/  WARPSYNC.COLLECTIVE R14, `(.L_x_22525) ;  /* 0x000000000e087348 */ /* 0x000fea0003c00000 */
[----:B------:R0:W1:Y:S02]  /*4930*/  SHFL.BFLY P2, R12, R15, R16, R17 ;  /* 0x0c0000100f0c7389 */ /* 0x0000640000040011 */
[----:B01----:R-:W-:Y:S05]  /*4940*/  ENDCOLLECTIVE ;  /* 0x000000000000791b */ /* 0x003fea0003800000 */
.L_x_22525:
[----:B------:R-:W-:Y:S02]  /*4950*/  HFMA2 R16, -RZ, RZ, 0, 1.1920928955078125e-07 ;  /* 0x00000002ff107431 */ /* 0x000fe400000001ff */
[----:B------:R-:W-:-:S05]  /*4960*/  IMAD.MOV.U32 R13, RZ, RZ, R12 ;  /* 0x000000ffff0d7224 */ /* 0x000fca00078e000c */
[----:B------:R-:W-:-:S04]  /*4970*/  FMNMX.FTZ R13, R10, R13, !PT ;  /* 0x0000000d0a0d7209 */ /* 0x000fc80007810000 */
[----:B------:R-:W-:-:S07]  /*4980*/  MOV R15, R13 ;  /* 0x0000000d000f7202 */ /* 0x000fce0000000f00 */
[----:B------:R-:W-:Y:S05]  /*4990*/  WARPSYNC.COLLECTIVE R14, `(.L_x_22526) ;  /* 0x000000000e087348 */ /* 0x000fea0003c00000 */
[----:B------:R0:W1:Y:S02]  /*49a0*/  SHFL.BFLY P2, R12, R15, R16, R17 ;  /* 0x0c0000100f0c7389 */ /* 0x0000640000040011 */
[----:B01----:R-:W-:Y:S05]  /*49b0*/  ENDCOLLECTIVE ;  /* 0x000000000000791b */ /* 0x003fea0003800000 */
.L_x_22526:
[----:B------:R-:W-:Y:S05]  /*49c0*/  BRA `(.L_x_22527) ;  /* 0xffffffc800e07947 */ /* 0x000fea000383ffff */
.L_x_22528:
        /* <DEDUP_REMOVED lines=11> */
.L_x_27568:


//--------------------- .text._ZN4vllm25paged_attention_v2_kernelIttLi64ELi16ELi128ELNS_18Fp8KVCacheDataTypeE0ELb0ELi512EEEvPfS2_PT_PKS3_PKT0_S9_ifPKiSB_iPKfiiiSD_SD_iiiii --------------------------
	.section	.text._ZN4vllm25paged_attention_v2_kernelIttLi64ELi16ELi128ELNS_18Fp8KVCacheDataTypeE0ELb0ELi512EEEvPfS2_PT_PKS3_PKT0_S9_ifPKiSB_iPKfiiiSD_SD_iiiii,"ax",@progbits
	.align	128
        .global         _ZN4vllm25paged_attention_v2_kernelIttLi64ELi16ELi128ELNS_18Fp8KVCacheDataTypeE0ELb0ELi512EEEvPfS2_PT_PKS3_PKT0_S9_ifPKiSB_iPKfiiiSD_SD_iiiii
        .type           _ZN4vllm25paged_attention_v2_kernelIttLi64ELi16ELi128ELNS_18Fp8KVCacheDataTypeE0ELb0ELi512EEEvPfS2_PT_PKS3_PKT0_S9_ifPKiSB_iPKfiiiSD_SD_iiiii,@function
        .size           _ZN4vllm25paged_attention_v2_kernelIttLi64ELi16ELi128ELNS_18Fp8KVCacheDataTypeE0ELb0ELi512EEEvPfS2_PT_PKS3_PKT0_S9_ifPKiSB_iPKfiiiSD_SD_iiiii,(.L_x_27569 - _ZN4vllm25paged_attention_v2_kernelIttLi64ELi16ELi128ELNS_18Fp8KVCacheDataTypeE0ELb0ELi512EEEvPfS2_PT_PKS3_PKT0_S9_ifPKiSB_iPKfiiiSD_SD_iiiii)
        .other          _ZN4vllm25paged_attention_v2_kernelIttLi64ELi16ELi128ELNS_18Fp8KVCacheDataTypeE0ELb0ELi512EEEvPfS2_PT_PKS3_PKT0_S9_ifPKiSB_iPKfiiiSD_SD_iiiii,@"STO_CUDA_ENTRY STV_DEFAULT"
_ZN4vllm25paged_attention_v2_kernelIttLi64ELi16ELi128ELNS_18Fp8KVCacheDataTypeE0ELb0ELi512EEEvPfS2_PT_PKS3_PKT0_S9_ifPKiSB_iPKfiiiSD_SD_iiiii:
.text._ZN4vllm25paged_attention_v2_kernelIttLi64ELi16ELi128ELNS_18Fp8KVCacheDataTypeE0ELb0ELi512EEEvPfS2_PT_PKS3_PKT0_S9_ifPKiSB_iPKfiiiSD_SD_iiiii:
        /* <DEDUP_REMOVED lines=33> */
[----:B------:R-:W-:Y:S01]  /*0210*/  @!P0 IMAD.SHL.U32 R3, R3, 0x40, RZ ;  /* 0x0000004003038824 */ /* 0x000fe200078e00ff */
        /* <DEDUP_REMOVED lines=15> */
[----:B------:R-:W-:Y:S01]  /*0310*/  UIADD3 UR4, UPT, UPT, UR16, 0xf, URZ ;  /* 0x0000000f10047890 */ /* 0x000fe2000fffe0ff */
[----:B-1----:R-:W1:Y:S01]  /*0320*/  MUFU.RCP R8, R8 ;  /* 0x0000000800087308 */ /* 0x002e620000001000 */
[----:B------:R-:W-:Y:S01]  /*0330*/  IMAD.SHL.U32 R25, R0, 0x40, RZ ;  /* 0x0000004000197824 */ /* 0x000fe200078e00ff */
[----:B------:R-:W-:Y:S01]  /*0340*/  UMOV UR9, 0x400 ;  /* 0x0000040000097882 */ /* 0x000fe20000000000 */
[----:B------:R-:W-:Y:S01]  /*0350*/  ULEA UR5, UR15, 0x20, 0x5 ;  /* 0x000000200f057891 */ /* 0x000fe2000f8e28ff */
[----:B------:R-:W-:Y:S01]  /*0360*/  BSSY B0, `(.L_x_22529) ;  /* 0x00000e9000007945 */ /* 0x000fe20003800000 */
[----:B------:R-:W-:Y:S01]  /*0370*/  ULEA UR10, UR11, UR9, 0x18 ;  /* 0x000000090b0a7291 */ /* 0x000fe2000f8ec0ff */
[----:B------:R-:W-:Y:S01]  /*0380*/  LOP3.LUT R25, R25, 0x40, RZ, 0xc0, !PT ;  /* 0x0000004019197812 */ /* 0x000fe200078ec0ff */
[----:B------:R-:W-:Y:S01]  /*0390*/  USHF.R.U32.HI UR4, URZ, 0x4, UR4 ;  /* 0x00000004ff047899 */ /* 0x000fe20008011604 */
[----:B----4-:R-:W-:Y:S01]  /*03a0*/  IABS R4, UR19 ;  /* 0x0000001300047c13 */ /* 0x010fe20008000000 */
[----:B------:R-:W-:-:S02]  /*03b0*/  IMAD.MOV.U32 R24, RZ, RZ, -0x800001 ;  /* 0xff7fffffff187424 */ /* 0x000fc400078e00ff */
[----:B------:R-:W-:-:S04]  /*03c0*/  UISETP.LT.U32.AND UP0, UPT, UR4, UR5, UPT ;  /* 0x000000050400728c */ /* 0x000fc8000bf01070 */
[----:B------:R-:W-:Y:S02]  /*03d0*/  USEL UR8, UR4, UR5, UP0 ;  /* 0x0000000504087287 */ /* 0x000fe40008000000 */
[----:B------:R-:W-:Y:S01]  /*03e0*/  UIMAD UR4, UR14, UR6, URZ ;  /* 0x000000060e0472a4 */ /* 0x000fe2000f8e02ff */
[----:B-1----:R-:W-:-:S04]  /*03f0*/  IADD3 R6, PT, PT, R8, 0xffffffe, RZ ;  /* 0x0ffffffe08067810 */ /* 0x002fc80007ffe0ff */
[----:B------:R1:W3:Y:S02]  /*0400*/  F2I.FTZ.U32.TRUNC.NTZ R7, R6 ;  /* 0x0000000600077305 */ /* 0x0002e4000021f000 */
[----:B-1----:R-:W-:Y:S02]  /*0410*/  HFMA2 R6, -RZ, RZ, 0, 0 ;  /* 0x00000000ff067431 */ /* 0x002fe400000001ff */
[----:B---3--:R-:W-:-:S04]  /*0420*/  IMAD.MOV R11, RZ, RZ, -R7 ;  /* 0x000000ffff0b7224 */ /* 0x008fc800078e0a07 */
[----:B------:R-:W-:-:S04]  /*0430*/  IMAD R5, R11, R10, RZ ;  /* 0x0000000a0b057224 */ /* 0x000fc800078e02ff */
[----:B------:R-:W-:-:S04]  /*0440*/  IMAD.HI.U32 R7, R7, R5, R6 ;  /* 0x0000000507077227 */ /* 0x000fc800078e0006 */
[----:B------:R-:W-:-:S04]  /*0450*/  IMAD.MOV.U32 R5, RZ, RZ, R4 ;  /* 0x000000ffff057224 */ /* 0x000fc800078e0004 */
        /* <DEDUP_REMOVED lines=8> */
[----:B------:R-:W-:Y:S02]  /*04e0*/  LOP3.LUT R5, R9, UR19, RZ, 0x3c, !PT ;  /* 0x0000001309057c12 */ /* 0x000fe4000f8e3cff */
[----:B------:R-:W-:Y:S02]  /*04f0*/  IABS R10, UR18 ;  /* 0x00000012000a7c13 */ /* 0x000fe40008000000 */
[----:B------:R-:W-:-:S07]  /*0500*/  ISETP.GE.AND P3, PT, R5, RZ, PT ;  /* 0x000000ff0500720c */ /* 0x000fce0003f66270 */
[----:B------:R-:W-:-:S06]  /*0510*/  @P1 VIADD R4, R4, 0x1 ;  /* 0x0000000104041836 */ /* 0x000fcc0000000000 */
[----:B------:R-:W-:Y:S02]  /*0520*/  @!P3 IADD3 R4, PT, PT, RZ, -R4, RZ ;  /* 0x80000004ff04b210 */ /* 0x000fe40007ffe0ff */
[----:B------:R-:W-:-:S04]  /*0530*/  @!P2 LOP3.LUT R4, RZ, R9, RZ, 0x33, !PT ;  /* 0x00000009ff04a212 */ /* 0x000fc800078e33ff */
[-C--:B------:R-:W-:Y:S02]  /*0540*/  IABS R8, R4.reuse ;  /* 0x0000000400087213 */ /* 0x080fe40000000000 */
[----:B------:R-:W-:Y:S02]  /*0550*/  IABS R11, R4 ;  /* 0x00000004000b7213 */ /* 0x000fe40000000000 */
[----:B------:R-:W1:Y:S08]  /*0560*/  I2F.RP R5, R8 ;  /* 0x0000000800057306 */ /* 0x000e700000209400 */
[----:B-1----:R-:W1:Y:S02]  /*0570*/  MUFU.RCP R5, R5 ;  /* 0x0000000500057308 */ /* 0x002e640000001000 */
[----:B-1----:R-:W-:Y:S01]  /*0580*/  VIADD R6, R5, 0xffffffe ;  /* 0x0ffffffe05067836 */ /* 0x002fe20000000000 */
[----:B------:R-:W-:-:S05]  /*0590*/  IADD3 R5, PT, PT, RZ, -R11, RZ ;  /* 0x8000000bff057210 */ /* 0x000fca0007ffe0ff */
[----:B------:R1:W3:Y:S02]  /*05a0*/  F2I.FTZ.U32.TRUNC.NTZ R7, R6 ;  /* 0x0000000600077305 */ /* 0x0002e4000021f000 */
[----:B-1----:R-:W-:Y:S01]  /*05b0*/  IMAD.MOV.U32 R6, RZ, RZ, RZ ;  /* 0x000000ffff067224 */ /* 0x002fe200078e00ff */
[----:B---3--:R-:W-:-:S05]  /*05c0*/  IADD3 R9, PT, PT, RZ, -R7, RZ ;  /* 0x80000007ff097210 */ /* 0x008fca0007ffe0ff */
[----:B------:R-:W-:-:S04]  /*05d0*/  IMAD R9, R9, R8, RZ ;  /* 0x0000000809097224 */ /* 0x000fc800078e02ff */
[----:B------:R-:W-:Y:S01]  /*05e0*/  IMAD.HI.U32 R7, R7, R9, R6 ;  /* 0x0000000907077227 */ /* 0x000fe200078e0006 */
[----:B------:R-:W-:Y:S02]  /*05f0*/  SHF.R.U32.HI R6, RZ, 0x1, R0 ;  /* 0x00000001ff067819 */ /* 0x000fe40000011600 */
[----:B------:R-:W-:-:S03]  /*0600*/  IADD3 R9, PT, PT, R25, UR10, RZ ;  /* 0x0000000a19097c10 */ /* 0x000fc6000fffe0ff */
[----:B------:R-:W-:Y:S01]  /*0610*/  IMAD.HI.U32 R7, R7, R10, RZ ;  /* 0x0000000a07077227 */ /* 0x000fe200078e00ff */
[----:B------:R-:W-:-:S03]  /*0620*/  @!P0 LEA R9, R6, R9, 0x3 ;  /* 0x0000000906098211 */ /* 0x000fc600078e18ff */
[----:B------:R-:W-:Y:S01]  /*0630*/  IMAD R5, R7, R5, R10 ;  /* 0x0000000507057224 */ /* 0x000fe200078e020a */
[----:B------:R-:W-:-:S04]  /*0640*/  LOP3.LUT R10, R4, UR18, RZ, 0x3c, !PT ;  /* 0x00000012040a7c12 */ /* 0x000fc8000f8e3cff */
[----:B------:R-:W-:Y:S02]  /*0650*/  ISETP.GT.U32.AND P3, PT, R8, R5, PT ;  /* 0x000000050800720c */ /* 0x000fe40003f64070 */
[----:B------:R-:W-:-:S11]  /*0660*/  ISETP.GE.AND P1, PT, R10, RZ, PT ;  /* 0x000000ff0a00720c */ /* 0x000fd60003f26270 */
[----:B------:R-:W-:Y:S01]  /*0670*/  @!P3 IMAD.IADD R5, R5, 0x1, -R8 ;  /* 0x000000010505b824 */ /* 0x000fe200078e0a08 */
[----:B------:R-:W-:-:S04]  /*0680*/  @!P3 IADD3 R7, PT, PT, R7, 0x1, RZ ;  /* 0x000000010707b810 */ /* 0x000fc80007ffe0ff */
[----:B------:R-:W-:Y:S01]  /*0690*/  ISETP.GE.U32.AND P2, PT, R5, R8, PT ;  /* 0x000000080500720c */ /* 0x000fe20003f46070 */
[----:B------:R-:W-:Y:S01]  /*06a0*/  IMAD.U32 R8, RZ, RZ, UR15 ;  /* 0x0000000fff087e24 */ /* 0x000fe2000f8e00ff */
[----:B------:R-:W-:-:S04]  /*06b0*/  SHF.R.U32.HI R5, RZ, 0x5, R0 ;  /* 0x00000005ff057819 */ /* 0x000fc80000011600 */
[----:B------:R-:W-:-:S07]  /*06c0*/  LEA R8, R8, R5, 0x5 ;  /* 0x0000000508087211 */ /* 0x000fce00078e28ff */
[----:B------:R-:W-:Y:S01]  /*06d0*/  @P2 VIADD R7, R7, 0x1 ;  /* 0x0000000107072836 */ /* 0x000fe20000000000 */
[----:B------:R-:W-:-:S03]  /*06e0*/  ISETP.GE.U32.AND P2, PT, R8, UR8, PT ;  /* 0x0000000808007c0c */ /* 0x000fc6000bf46070 */
[----:B------:R-:W-:-:S05]  /*06f0*/  IMAD.MOV.U32 R0, RZ, RZ, R7 ;  /* 0x000000ffff007224 */ /* 0x000fca00078e0007 */
[----:B------:R-:W-:Y:S01]  /*0700*/  @!P1 IADD3 R0, PT, PT, RZ, -R0, RZ ;  /* 0x80000000ff009210 */ /* 0x000fe20007ffe0ff */
[----:B--2---:R1:W-:Y:S01]  /*0710*/  @!P0 STS.64 [R9], R2 ;  /* 0x0000000209008388 */ /* 0x0043e20000000a00 */
        /* <DEDUP_REMOVED lines=12> */
[----:B------:R-:W-:Y:S01]  /*07e0*/  UIADD3 UR5, UPT, UPT, UR9, 0xa0, URZ ;  /* 0x000000a009057890 */ /* 0x000fe2000fffe0ff */
[----:B------:R-:W-:Y:S02]  /*07f0*/  MOV R24, 0xff7fffff ;  /* 0xff7fffff00187802 */ /* 0x000fe40000000f00 */
[----:B------:R-:W-:Y:S01]  /*0800*/  IADD3 R9, PT, PT, R4, R7, RZ ;  /* 0x0000000704097210 */ /* 0x000fe20007ffe0ff */
[----:B------:R-:W-:Y:S01]  /*0810*/  IMAD.SHL.U32 R4, R6, 0x8, RZ ;  /* 0x0000000806047824 */ /* 0x000fe200078e00ff */
[----:B------:R-:W-:Y:S01]  /*0820*/  LOP3.LUT R10, R10, 0x3c, RZ, 0xc0, !PT ;  /* 0x0000003c0a0a7812 */ /* 0x000fe200078ec0ff */
[----:B------:R-:W-:-:S02]  /*0830*/  ULEA UR5, UR11, UR5, 0x18 ;  /* 0x000000050b057291 */ /* 0x000fc4000f8ec0ff */
[----:B------:R-:W-:Y:S01]  /*0840*/  VIADD R7, R9, -UR16 ;  /* 0x8000001009077c36 */ /* 0x000fe20008000000 */
[----:B0-----:R-:W-:Y:S02]  /*0850*/  IADD3 R2, P0, PT, R2, UR20, RZ ;  /* 0x0000001402027c10 */ /* 0x001fe4000ff1e0ff */
[----:B------:R-:W-:Y:S01]  /*0860*/  LOP3.LUT R29, R4, 0x78, RZ, 0xc0, !PT ;  /* 0x00000078041d7812 */ /* 0x000fe200078ec0ff */
[----:B------:R-:W-:Y:S01]  /*0870*/  IMAD.MOV.U32 R4, RZ, RZ, R8 ;  /* 0x000000ffff047224 */ /* 0x000fe200078e0008 */
[----:B------:R-:W-:Y:S01]  /*0880*/  IADD3.X R3, PT, PT, R3, UR21, RZ, P0, !PT ;  /* 0x0000001503037c10 */ /* 0x000fe200087fe4ff */
[----:B-1----:R-:W-:Y:S01]  /*0890*/  IMAD R6, R0, UR6, RZ ;  /* 0x0000000600067c24 */ /* 0x002fe2000f8e02ff */
[----:B------:R-:W-:Y:S02]  /*08a0*/  LEA R10, R5, R10, 0x6 ;  /* 0x0000000a050a7211 */ /* 0x000fe400078e30ff */
[----:B------:R-:W-:Y:S02]  /*08b0*/  IADD3 R5, PT, PT, R9, 0x1, RZ ;  /* 0x0000000109057810 */ /* 0x000fe40007ffe0ff */
[----:B------:R-:W-:-:S04]  /*08c0*/  IADD3 R28, P0, PT, R6, R29, RZ ;  /* 0x0000001d061c7210 */ /* 0x000fc80007f1e0ff */
[----:B------:R-:W-:Y:S01]  /*08d0*/  LEA.HI.X.SX32 R29, R6, RZ, 0x1, P0 ;  /* 0x000000ff061d7211 */ /* 0x000fe200000f0eff */
[----:B------:R-:W-:-:S08]  /*08e0*/  VIADD R6, R10, UR5 ;  /* 0x000000050a067c36 */ /* 0x000fd00008000000 */
.L_x_22532:
[----:B------:R-:W2:Y:S01]  /*08f0*/  LDG.E.CONSTANT R9, desc[UR12][R2.64] ;  /* 0x0000000c02097981 */ /* 0x000ea2000c1e9900 */
[----:B------:R-:W0:Y:S02]  /*0900*/  S2R R16, SR_TID.X ;  /* 0x0000000000107919 */ /* 0x000e240000002100 */
[----:B0-----:R-:W-:Y:S01]  /*0910*/  LOP3.LUT R16, R16, 0x1, RZ, 0xc0, !PT ;  /* 0x0000000110107812 */ /* 0x001fe200078ec0ff */
[----:B--2---:R-:W-:-:S03]  /*0920*/  IMAD.WIDE R8, R9, UR22, R28 ;  /* 0x0000001609087c25 */ /* 0x004fc6000f8e021c */
[----:B------:R-:W-:-:S04]  /*0930*/  LEA R8, P0, R16, R8, 0x2 ;  /* 0x0000000810087211 */ /* 0x000fc800078010ff */
[----:B------:R-:W-:Y:S02]  /*0940*/  IADD3.X R9, PT, PT, RZ, R9, RZ, P0, !PT ;  /* 0x00000009ff097210 */ /* 0x000fe400007fe4ff */
[----:B------:R-:W-:-:S04]  /*0950*/  LEA R30, P0, R8, UR24, 0x1 ;  /* 0x00000018081e7c11 */ /* 0x000fc8000f8008ff */
[----:B------:R-:W-:Y:S02]  /*0960*/  LEA.HI.X R31, R8, UR25, R9, 0x1, P0 ;  /* 0x00000019081f7c11 */ /* 0x000fe400080f0c09 */
[----:B------:R-:W0:Y:S04]  /*0970*/  LDS.128 R8, [R25+UR10] ;  /* 0x0000000a19087984 */ /* 0x000e280008000c00 */
[----:B------:R-:W2:Y:S04]  /*0980*/  LDG.E.64.CONSTANT R12, desc[UR12][R30.64+0x100] ;  /* 0x0001000c1e0c7981 */ /* 0x000ea8000c1e9b00 */
[----:B------:R-:W3:Y:S04]  /*0990*/  LDG.E.64.CONSTANT R14, desc[UR12][R30.64] ;  /* 0x0000000c1e0e7981 */ /* 0x000ee8000c1e9b00 */
[----:B------:R-:W4:Y:S01]  /*09a0*/  LDG.E.64.CONSTANT R18, desc[UR12][R30.64+0x200] ;  /* 0x0002000c1e127981 */ /* 0x000f22000c1e9b00 */
[----:B------:R-:W-:Y:S01]  /*09b0*/  ISETP.NE.AND P1, PT, R16, RZ, PT ;  /* 0x000000ff1000720c */ /* 0x000fe20003f25270 */
[----:B0-----:R-:W-:-:S02]  /*09c0*/  HADD2.F32 R17, -RZ, R10.H0_H0 ;  /* 0x2000000aff117230 */ /* 0x001fc40000004100 */
[----:B------:R-:W-:Y:S02]  /*09d0*/  HADD2.F32 R10, -RZ, R10.H1_H1 ;  /* 0x3000000aff0a7230 */ /* 0x000fe40000004100 */
[--C-:B--2---:R-:W-:Y:S02]  /*09e0*/  HADD2.F32 R20, -RZ, R12.reuse.H0_H0 ;  /* 0x2000000cff147230 */ /* 0x104fe40000004100 */
[----:B------:R-:W-:Y:S02]  /*09f0*/  HADD2.F32 R21, -RZ, R12.H1_H1 ;  /* 0x3000000cff157230 */ /* 0x000fe40000004100 */
[----:B------:R-:W-:Y:S02]  /*0a00*/  HADD2.F32 R12, -RZ, R13.H1_H1 ;  /* 0x3000000dff0c7230 */ /* 0x000fe40000004100 */
[----:B------:R-:W-:Y:S01]  /*0a10*/  FMUL.FTZ R22, R17, R20 ;  /* 0x0000001411167220 */ /* 0x000fe20000410000 */
[--C-:B------:R-:W-:Y:S02]  /*0a20*/  HADD2.F32 R17, -RZ, R8.reuse.H0_H0 ;  /* 0x20000008ff117230 */ /* 0x100fe40000004100 */
[----:B------:R-:W-:Y:S01]  /*0a30*/  FMUL.FTZ R23, R10, R21 ;  /* 0x000000150a177220 */ /* 0x000fe20000410000 */
[----:B------:R-:W-:-:S02]  /*0a40*/  HADD2.F32 R8, -RZ, R8.H1_H1 ;  /* 0x30000008ff087230 */ /* 0x000fc40000004100 */
[--C-:B---3--:R-:W-:Y:S02]  /*0a50*/  HADD2.F32 R21, -RZ, R14.reuse.H1_H1 ;  /* 0x3000000eff157230 */ /* 0x108fe40000004100 */
[--C-:B------:R-:W-:Y:S02]  /*0a60*/  HADD2.F32 R10, -RZ, R11.reuse.H0_H0 ;  /* 0x2000000bff0a7230 */ /* 0x100fe40000004100 */
[----:B------:R-:W-:Y:S02]  /*0a70*/  HADD2.F32 R11, -RZ, R11.H1_H1 ;  /* 0x3000000bff0b7230 */ /* 0x000fe40000004100 */
[----:B------:R-:W-:Y:S01]  /*0a80*/  FFMA.FTZ R8, R8, R21, R23 ;  /* 0x0000001508087223 */ /* 0x000fe20000010017 */
[----:B------:R-:W-:Y:S02]  /*0a90*/  HADD2.F32 R21, -RZ, R13.H0_H0 ;  /* 0x2000000dff157230 */ /* 0x000fe40000004100 */
[----:B------:R-:W-:Y:S02]  /*0aa0*/  HADD2.F32 R20, -RZ, R14.H0_H0 ;  /* 0x2000000eff147230 */ /* 0x000fe40000004100 */
[----:B------:R-:W-:Y:S01]  /*0ab0*/  FMUL.FTZ R14, R11, R12 ;  /* 0x0000000c0b0e7220 */ /* 0x000fe20000410000 */
[----:B------:R-:W-:-:S02]  /*0ac0*/  HADD2.F32 R11, -RZ, R9.H1_H1 ;  /* 0x30000009ff0b7230 */ /* 0x000fc40000004100 */
[----:B------:R-:W-:Y:S01]  /*0ad0*/  FMUL.FTZ R21, R10, R21 ;  /* 0x000000150a157220 */ /* 0x000fe20000410000 */
[----:B------:R-:W-:Y:S02]  /*0ae0*/  HADD2.F32 R10, -RZ, R9.H0_H0 ;  /* 0x20000009ff0a7230 */ /* 0x000fe40000004100 */
[----:B------:R-:W-:Y:S01]  /*0af0*/  FFMA.FTZ R17, R17, R20, R22 ;  /* 0x0000001411117223 */ /* 0x000fe20000010016 */
[--C-:B------:R-:W-:Y:S02]  /*0b00*/  HADD2.F32 R9, -RZ, R15.reuse.H0_H0 ;  /* 0x2000000fff097230 */ /* 0x100fe40000004100 */
[----:B------:R-:W-:-:S03]  /*0b10*/  HADD2.F32 R12, -RZ, R15.H1_H1 ;  /* 0x3000000fff0c7230 */ /* 0x000fc60000004100 */
[----:B------:R-:W-:Y:S02]  /*0b20*/  FFMA.FTZ R9, R10, R9, R21 ;  /* 0x000000090a097223 */ /* 0x000fe40000010015 */
[----:B------:R-:W2:Y:S01]  /*0b30*/  LDG.E.64.CONSTANT R20, desc[UR12][R30.64+0x300] ;  /* 0x0003000c1e147981 */ /* 0x000ea2000c1e9b00 */
[----:B------:R-:W-:Y:S01]  /*0b40*/  FFMA.FTZ R10, R11, R12, R14 ;  /* 0x0000000c0b0a7223 */ /* 0x000fe2000001000e */
[----:B----4-:R-:W-:Y:S02]  /*0b50*/  HADD2.F32 R11, -RZ, R18.H0_H0 ;  /* 0x20000012ff0b7230 */ /* 0x010fe40000004100 */
[----:B------:R-:W0:Y:S02]  /*0b60*/  LDS.128 R12, [R25+UR10+0x10] ;  /* 0x0000100a190c7984 */ /* 0x000e240008000c00 */
[----:B0-----:R-:W-:-:S05]  /*0b70*/  HADD2.F32 R16, -RZ, R12.H0_H0 ;  /* 0x2000000cff107230 */ /* 0x001fca0000004100 */
[----:B------:R-:W-:Y:S02]  /*0b80*/  FFMA.FTZ R11, R16, R11, R17 ;  /* 0x0000000b100b7223 */ /* 0x000fe40000010011 */
[----:B------:R-:W3:Y:S01]  /*0b90*/  LDG.E.64.CONSTANT R16, desc[UR12][R30.64+0x400] ;  /* 0x0004000c1e107981 */ /* 0x000ee2000c1e9b00 */
[----:B------:R-:W-:Y:S02]  /*0ba0*/  HADD2.F32 R23, -RZ, R12.H1_H1 ;  /* 0x3000000cff177230 */ /* 0x000fe40000004100 */
[----:B------:R-:W-:Y:S02]  /*0bb0*/  HADD2.F32 R18, -RZ, R18.H1_H1 ;  /* 0x30000012ff127230 */ /* 0x000fe40000004100 */
[----:B------:R-:W-:-:S03]  /*0bc0*/  HADD2.F32 R12, -RZ, R13.H0_H0 ;  /* 0x2000000dff0c7230 */ /* 0x000fc60000004100 */
[----:B------:R-:W-:Y:S01]  /*0bd0*/  FFMA.FTZ R8, R23, R18, R8 ;  /* 0x0000001217087223 */ /* 0x000fe20000010008 */
[----:B------:R-:W-:Y:S01]  /*0be0*/  HADD2.F32 R18, -RZ, R19.H0_H0 ;  /* 0x20000013ff127230 */ /* 0x000fe20000004100 */
[----:B------:R-:W4:Y:S01]  /*0bf0*/  LDG.E.64.CONSTANT R22, desc[UR12][R30.64+0x700] ;  /* 0x0007000c1e167981 */ /* 0x000f22000c1e9b00 */
[----:B------:R-:W-:-:S03]  /*0c00*/  HADD2.F32 R13, -RZ, R13.H1_H1 ;  /* 0x3000000dff0d7230 */ /* 0x000fc60000004100 */
[----:B------:R-:W-:Y:S01]  /*0c10*/  FFMA.FTZ R9, R12, R18, R9 ;  /* 0x000000120c097223 */ /* 0x000fe20000010009 */
[----:B------:R-:W-:-:S05]  /*0c20*/  HADD2.F32 R18, -RZ, R19.H1_H1 ;  /* 0x30000013ff127230 */ /* 0x000fca0000004100 */
[----:B------:R-:W-:Y:S01]  /*0c30*/  FFMA.FTZ R18, R13, R18, R10 ;  /* 0x000000120d127223 */ /* 0x000fe2000001000a */
[----:B------:R-:W-:Y:S02]  /*0c40*/  HADD2.F32 R10, -RZ, R14.H0_H0 ;  /* 0x2000000eff0a7230 */ /* 0x000fe40000004100 */
[--C-:B--2---:R-:W-:Y:S02]  /*0c50*/  HADD2.F32 R19, -RZ, R20.reuse.H0_H0 ;  /* 0x20000014ff137230 */ /* 0x104fe40000004100 */
[----:B------:R-:W-:Y:S02]  /*0c60*/  HADD2.F32 R12, -RZ, R20.H1_H1 ;  /* 0x30000014ff0c7230 */ /* 0x000fe40000004100 */
[----:B------:R-:W-:Y:S02]  /*0c70*/  HADD2.F32 R13, -RZ, R21.H0_H0 ;  /* 0x20000015ff0d7230 */ /* 0x000fe40000004100 */
[----:B------:R-:W-:Y:S01]  /*0c80*/  FFMA.FTZ R19, R10, R19, R11 ;  /* 0x000000130a137223 */ /* 0x000fe2000001000b */
[----:B------:R-:W-:-:S02]  /*0c90*/  HADD2.F32 R11, -RZ, R14.H1_H1 ;  /* 0x3000000eff0b7230 */ /* 0x000fc40000004100 */
[----:B------:R-:W-:-:S03]  /*0ca0*/  HADD2.F32 R10, -RZ, R15.H0_H0 ;  /* 0x2000000fff0a7230 */ /* 0x000fc60000004100 */
[----:B------:R-:W-:Y:S02]  /*0cb0*/  FFMA.FTZ R12, R11, R12, R8 ;  /* 0x0000000c0b0c7223 */ /* 0x000fe40000010008 */
[----:B------:R-:W-:Y:S02]  /*0cc0*/  FFMA.FTZ R13, R10, R13, R9 ;  /* 0x0000000d0a0d7223 */ /* 0x000fe40000010009 */
[----:B------:R-:W0:Y:S01]  /*0cd0*/  LDS.128 R8, [R25+UR10+0x20] ;  /* 0x0000200a19087984 */ /* 0x000e220008000c00 */
[----:B------:R-:W-:Y:S02]  /*0ce0*/  HADD2.F32 R15, -RZ, R15.H1_H1 ;  /* 0x3000000fff0f7230 */ /* 0x000fe40000004100 */
[----:B------:R-:W-:-:S05]  /*0cf0*/  HADD2.F32 R21, -RZ, R21.H1_H1 ;  /* 0x30000015ff157230 */ /* 0x000fca0000004100 */
[----:B------:R-:W-:Y:S02]  /*0d00*/  FFMA.FTZ R15, R15, R21, R18 ;  /* 0x000000150f0f7223 */ /* 0x000fe40000010012 */
[----:B------:R-:W2:Y:S01]  /*0d10*/  LDG.E.64.CONSTANT R20, desc[UR12][R30.64+0x600] ;  /* 0x0006000c1e147981 */ /* 0x000ea2000c1e9b00 */
[----:B---3--:R-:W-:Y:S02]  /*0d20*/  HADD2.F32 R18, -RZ, R16.H0_H0 ;  /* 0x20000010ff127230 */ /* 0x008fe40000004100 */
[----:B0-----:R-:W-:-:S05]  /*0d30*/  HADD2.F32 R14, -RZ, R8.H0_H0 ;  /* 0x20000008ff0e7230 */ /* 0x001fca0000004100 */
[----:B------:R-:W-:Y:S02]  /*0d40*/  FFMA.FTZ R14, R14, R18, R19 ;  /* 0x000000120e0e7223 */ /* 0x000fe40000010013 */
[----:B------:R-:W3:Y:S01]  /*0d50*/  LDG.E.64.CONSTANT R18, desc[UR12][R30.64+0x500] ;  /* 0x0005000c1e127981 */ /* 0x000ee2000c1e9b00 */
        /* <DEDUP_REMOVED lines=12> */
[--C-:B----4-:R-:W-:Y:S02]  /*0e20*/  HADD2.F32 R17, -RZ, R22.reuse.H0_H0 ;  /* 0x20000016ff117230 */ /* 0x110fe40000004100 */
[----:B------:R-:W-:Y:S01]  /*0e30*/  HADD2.F32 R22, -RZ, R22.H1_H1 ;  /* 0x30000016ff167230 */ /* 0x000fe20000004100 */
[----:B------:R-:W-:Y:S01]  /*0e40*/  UMOV UR5, 0xffffffff ;  /* 0xffffffff00057882 */ /* 0x000fe20000000000 */
[----:B-----5:R-:W-:Y:S01]  /*0e50*/  FSETP.NEU.FTZ.AND P0, PT, R26, RZ, PT ;  /* 0x000000ff1a00720b */ /* 0x020fe20003f1d000 */
[----:B---3--:R-:W-:-:S05]  /*0e60*/  HADD2.F32 R15, -RZ, R18.H0_H0 ;  /* 0x20000012ff0f7230 */ /* 0x008fca0000004100 */
[----:B------:R-:W-:Y:S01]  /*0e70*/  FFMA.FTZ R9, R9, R15, R14 ;  /* 0x0000000f09097223 */ /* 0x000fe2000001000e */
[----:B------:R-:W-:Y:S02]  /*0e80*/  HADD2.F32 R15, -RZ, R10.H1_H1 ;  /* 0x3000000aff0f7230 */ /* 0x000fe40000004100 */
[----:B------:R-:W-:Y:S02]  /*0e90*/  HADD2.F32 R10, -RZ, R18.H1_H1 ;  /* 0x30000012ff0a7230 */ /* 0x000fe40000004100 */
[----:B------:R-:W-:-:S03]  /*0ea0*/  HADD2.F32 R14, -RZ, R19.H0_H0 ;  /* 0x20000013ff0e7230 */ /* 0x000fc60000004100 */
[----:B------:R-:W-:Y:S02]  /*0eb0*/  FFMA.FTZ R10, R15, R10, R12 ;  /* 0x0000000a0f0a7223 */ /* 0x000fe4000001000c */
[----:B------:R-:W-:Y:S02]  /*0ec0*/  FFMA.FTZ R16, R16, R14, R13 ;  /* 0x0000000e10107223 */ /* 0x000fe4000001000d */
[----:B------:R-:W0:Y:S01]  /*0ed0*/  LDS.128 R12, [R25+UR10+0x30] ;  /* 0x0000300a190c7984 */ /* 0x000e220008000c00 */
        /* <DEDUP_REMOVED lines=10> */
[----:B------:R-:W-:-:S03]  /*0f80*/  HADD2.F32 R18, -RZ, R14.H0_H0 ;  /* 0x2000000eff127230 */ /* 0x000fc60000004100 */
[----:B------:R-:W-:Y:S01]  /*0f90*/  FFMA.FTZ R16, R11, R12, R16 ;  /* 0x0000000c0b107223 */ /* 0x000fe20000010010 */
[----:B------:R-:W-:Y:S02]  /*0fa0*/  HADD2.F32 R11, -RZ, R14.H1_H1 ;  /* 0x3000000eff0b7230 */ /* 0x000fe40000004100 */
        /* <DEDUP_REMOVED lines=8> */
[----:B------:R-:W-:Y:S01]  /*1030*/  FADD.FTZ R9, R9, R10 ;  /* 0x0000000a09097221 */ /* 0x000fe20000010000 */
[----:B------:R-:W-:Y:S02]  /*1040*/  HADD2.F32 R23, -RZ, R23.H1_H1 ;  /* 0x30000017ff177230 */ /* 0x000fe40000004100 */
[----:B------:R-:W-:-:S03]  /*1050*/  FFMA.FTZ R12, R17, R12, R16 ;  /* 0x0000000c110c7223 */ /* 0x000fc60000010010 */
[----:B------:R-:W-:Y:S01]  /*1060*/  FFMA.FTZ R8, R15, R23, R8 ;  /* 0x000000170f087223 */ /* 0x000fe20000010008 */
[----:B------:R-:W-:-:S04]  /*1070*/  FADD.FTZ R9, R12, R9 ;  /* 0x000000090c097221 */ /* 0x000fc80000010000 */
[----:B------:R-:W-:Y:S01]  /*1080*/  FADD.FTZ R8, R8, R9 ;  /* 0x0000000908087221 */ /* 0x000fe20000010000 */
[----:B------:R-:W-:Y:S06]  /*1090*/  BRA.DIV UR5, `(.L_x_22531) ;  /* 0x00000032054c7947 */ /* 0x000fec000b800000 */
[----:B------:R0:W1:Y:S02]  /*10a0*/  SHFL.BFLY PT, R9, R8, 0x1, 0x1f ;  /* 0x0c201f0008097f89 */ /* 0x00006400000e0000 */
.L_x_22571:
        /* <DEDUP_REMOVED lines=20> */
.L_x_22530:
[----:B------:R-:W-:Y:S05]  /*11f0*/  BSYNC B0 ;  /* 0x0000000000007941 */ /* 0x000fea0003800000 */
.L_x_22529:
[----:B------:R-:W0:Y:S01]  /*1200*/  S2R R4, SR_TID.X ;  /* 0x0000000000047919 */ /* 0x000e220000002100 */
[----:B------:R-:W-:Y:S02]  /*1210*/  UIMAD UR5, UR15, -0x20, UR8 ;  /* 0xffffffe00f0578a4 */ /* 0x000fe4000f8e0208 */
[----:B------:R-:W-:Y:S01]  /*1220*/  MOV R6, UR15 ;  /* 0x0000000f00067c02 */ /* 0x000fe20008000f00 */
[----:B------:R-:W1:Y:S01]  /*1230*/  S2R R5, SR_CgaCtaId ;  /* 0x0000000000057919 */ /* 0x000e620000008800 */
[----:B------:R-:W-:-:S03]  /*1240*/  MOV R7, 0x400 ;  /* 0x0000040000077802 */ /* 0x000fc60000000f00 */
[----:B------:R-:W-:Y:S01]  /*1250*/  IMAD.SHL.U32 R6, R6, 0x200, RZ ;  /* 0x0000020006067824 */ /* 0x000fe200078e00ff */
[----:B------:R-:W-:Y:S01]  /*1260*/  MOV R11, UR5 ;  /* 0x00000005000b7c02 */ /* 0x000fe20008000f00 */
[----:B------:R-:W-:-:S03]  /*1270*/  UMOV UR5, 0xffffffff ;  /* 0xffffffff00057882 */ /* 0x000fc60000000000 */
        /* <DEDUP_REMOVED lines=13> */
.L_x_22577:
[----:B------:R-:W-:Y:S01]  /*1350*/  ISETP.NE.AND P3, PT, R2, RZ, PT ;  /* 0x000000ff0200720c */ /* 0x000fe20003f65270 */
[----:B------:R-:W-:Y:S05]  /*1360*/  WARPSYNC.ALL ;  /* 0x0000000000007948 */ /* 0x000fea0003800000 */
[----:B------:R-:W-:Y:S02]  /*1370*/  IADD3 R8, PT, PT, R7, 0x80, RZ ;  /* 0x0000008007087810 */ /* 0x000fe40007ffe0ff */
[----:B0-2---:R-:W-:Y:S02]  /*1380*/  FMNMX.FTZ R15, R15, R10, !PT ;  /* 0x0000000a0f0f7209 */ /* 0x005fe40007810000 */
[----:B-1----:R-:W-:-:S04]  /*1390*/  LEA R8, R5, R8, 0x18 ;  /* 0x0000000805087211 */ /* 0x002fc800078ec0ff */
[----:B------:R-:W-:-:S05]  /*13a0*/  LEA R10, R3, R8, 0x2 ;  /* 0x00000008030a7211 */ /* 0x000fca00078e10ff */
[----:B------:R-:W-:Y:S01]  /*13b0*/  @!P3 STS [R10], R15 ;  /* 0x0000000f0a00b388 */ /* 0x000fe20000000800 */
[----:B------:R-:W-:Y:S01]  /*13c0*/  BAR.SYNC.DEFER_BLOCKING 0x0 ;  /* 0x0000000000007b1d */ /* 0x000fe20000010000 */
[C---:B------:R-:W-:Y:S01]  /*13d0*/  ISETP.GT.U32.AND P2, PT, R2.reuse, 0x3, PT ;  /* 0x000000030200780c */ /* 0x040fe20003f44070 */
[----:B------:R-:W-:Y:S01]  /*13e0*/  IMAD R12, R2, 0x4, R8 ;  /* 0x00000004020c7824 */ /* 0x000fe200078e0208 */
[----:B------:R-:W-:Y:S01]  /*13f0*/  MOV R13, 0xff7fffff ;  /* 0xff7fffff000d7802 */ /* 0x000fe20000000f00 */
        /* <DEDUP_REMOVED lines=14> */
[----:B------:R-:W-:-:S05]  /*14e0*/  IMAD.IADD R13, R11, 0x1, R14 ;  /* 0x000000010b0d7824 */ /* 0x000fca00078e020e */
[----:B------:R-:W-:Y:S02]  /*14f0*/  LOP3.LUT R14, R13, 0x180, RZ, 0xc0, !PT ;  /* 0x000001800d0e7812 */ /* 0x000fe400078ec0ff */
[----:B------:R-:W-:Y:S02]  /*1500*/  IADD3 R15, PT, PT, -R6, R13, RZ ;  /* 0x0000000d060f7210 */ /* 0x000fe40007ffe1ff */
        /* <DEDUP_REMOVED lines=11> */
.L_x_22538:
        /* <DEDUP_REMOVED lines=11> */
.L_x_22537:
[----:B------:R-:W-:Y:S05]  /*1670*/  BSYNC.RECONVERGENT B1 ;  /* 0x0000000000017941 */ /* 0x000fea0003800200 */
.L_x_22536:
        /* <DEDUP_REMOVED lines=12> */
.L_x_22541:
[----:B------:R-:W0:Y:S01]  /*1740*/  LDS R23, [R14+-0x400] ;  /* 0xfffc00000e177984 */ /* 0x000e220000000800 */
[----:B------:R-:W-:-:S03]  /*1750*/  IADD3 R16, PT, PT, R16, 0x800, RZ ;  /* 0x0000080010107810 */ /* 0x000fc60007ffe0ff */
[----:B------:R-:W1:Y:S01]  /*1760*/  LDS R29, [R14+0x200] ;  /* 0x000200000e1d7984 */ /* 0x000e620000000800 */
[----:B------:R-:W-:-:S03]  /*1770*/  ISETP.GE.AND P4, PT, R16, R13, PT ;  /* 0x0000000d1000720c */ /* 0x000fc60003f86270 */
[----:B------:R-:W2:Y:S04]  /*1780*/  LDS R25, [R14+-0x200] ;  /* 0xfffe00000e197984 */ /* 0x000ea80000000800 */
[----:B------:R-:W3:Y:S04]  /*1790*/  LDS R19, [R14+0x600] ;  /* 0x000600000e137984 */ /* 0x000ee80000000800 */
[----:B------:R-:W4:Y:S04]  /*17a0*/  LDS R21, [R14+0x400] ;  /* 0x000400000e157984 */ /* 0x000f280000000800 */
[----:B------:R-:W4:Y:S04]  /*17b0*/  LDS R27, [R14] ;  /* 0x000000000e1b7984 */ /* 0x000f280000000800 */
[----:B------:R-:W4:Y:S01]  /*17c0*/  LDS R15, [R14+0x800] ;  /* 0x000800000e0f7984 */ /* 0x000f220000000800 */
[----:B0-----:R-:W-:-:S04]  /*17d0*/  FADD.FTZ R23, -R8, R23 ;  /* 0x0000001708177221 */ /* 0x001fc80000010100 */
[----:B------:R-:W-:Y:S01]  /*17e0*/  FMUL.FTZ R18, R23, 1.4426950216293334961 ;  /* 0x3fb8aa3b17127820 */ /* 0x000fe20000410000 */
[C---:B-1----:R-:W-:Y:S01]  /*17f0*/  FADD.FTZ R20, -R8.reuse, R29 ;  /* 0x0000001d08147221 */ /* 0x042fe20000010100 */
[----:B------:R-:W0:Y:S01]  /*1800*/  LDS R23, [R14+0x1000] ;  /* 0x001000000e177984 */ /* 0x000e220000000800 */
[----:B--2---:R-:W-:Y:S02]  /*1810*/  FADD.FTZ R25, -R8, R25 ;  /* 0x0000001908197221 */ /* 0x004fe40000010100 */
[----:B------:R-:W-:Y:S01]  /*1820*/  FMUL.FTZ R35, R20, 1.4426950216293334961 ;  /* 0x3fb8aa3b14237820 */ /* 0x000fe20000410000 */
[----:B------:R-:W1:Y:S01]  /*1830*/  MUFU.EX2 R18, R18 ;  /* 0x0000001200127308 */ /* 0x000e620000000800 */
[----:B---3--:R-:W-:Y:S01]  /*1840*/  FADD.FTZ R19, -R8, R19 ;  /* 0x0000001308137221 */ /* 0x008fe20000010100 */
[----:B------:R-:W-:-:S03]  /*1850*/  FMUL.FTZ R25, R25, 1.4426950216293334961 ;  /* 0x3fb8aa3b19197820 */ /* 0x000fc60000410000 */
[----:B------:R-:W-:Y:S01]  /*1860*/  MUFU.EX2 R35, R35 ;  /* 0x0000002300237308 */ /* 0x000fe20000000800 */
[C---:B----4-:R-:W-:Y:S01]  /*1870*/  FADD.FTZ R21, -R8.reuse, R21 ;  /* 0x0000001508157221 */ /* 0x050fe20000010100 */
[----:B------:R-:W-:Y:S02]  /*1880*/  FMUL.FTZ R37, R19, 1.4426950216293334961 ;  /* 0x3fb8aa3b13257820 */ /* 0x000fe40000410000 */
[----:B------:R-:W2:Y:S01]  /*1890*/  MUFU.EX2 R29, R25 ;  /* 0x00000019001d7308 */ /* 0x000ea20000000800 */
[----:B------:R-:W3:Y:S01]  /*18a0*/  LDS R19, [R14+0xc00] ;  /* 0x000c00000e137984 */ /* 0x000ee20000000800 */
[----:B------:R-:W-:Y:S01]  /*18b0*/  FADD.FTZ R27, -R8, R27 ;  /* 0x0000001b081b7221 */ /* 0x000fe20000010100 */
[----:B------:R-:W-:Y:S01]  /*18c0*/  FMUL.FTZ R33, R21, 1.4426950216293334961 ;  /* 0x3fb8aa3b15217820 */ /* 0x000fe20000410000 */
[----:B------:R-:W-:Y:S01]  /*18d0*/  MUFU.EX2 R37, R37 ;  /* 0x0000002500257308 */ /* 0x000fe20000000800 */
[----:B-1----:R-:W-:Y:S01]  /*18e0*/  FADD.FTZ R20, R18, R17 ;  /* 0x0000001112147221 */ /* 0x002fe20000010000 */
[----:B------:R-:W1:Y:S01]  /*18f0*/  LDS R21, [R14+0xe00] ;  /* 0x000e00000e157984 */ /* 0x000e620000000800 */
[----:B------:R-:W-:Y:S01]  /*1900*/  FMUL.FTZ R27, R27, 1.4426950216293334961 ;  /* 0x3fb8aa3b1b1b7820 */ /* 0x000fe20000410000 */
[----:B------:R-:W-:Y:S01]  /*1910*/  FADD.FTZ R22, -R8, R15 ;  /* 0x0000000f08167221 */ /* 0x000fe20000010100 */
[----:B------:R-:W-:Y:S01]  /*1920*/  MUFU.EX2 R33, R33 ;  /* 0x0000002100217308 */ /* 0x000fe20000000800 */
[----:B------:R-:W4:Y:S02]  /*1930*/  LDS R17, [R14+0xa00] ;  /* 0x000a00000e117984 */ /* 0x000f240000000800 */
[----:B------:R-:W-:Y:S01]  /*1940*/  FMUL.FTZ R22, R22, 1.4426950216293334961 ;  /* 0x3fb8aa3b16167820 */ /* 0x000fe20000410000 */
[----:B------:R-:W0:Y:S01]  /*1950*/  MUFU.EX2 R31, R27 ;  /* 0x0000001b001f7308 */ /* 0x000e220000000800 */
[----:B------:R-:W-:Y:S01]  /*1960*/  STS [R14+-0x400], R18 ;  /* 0xfffc00120e007388 */ /* 0x000fe20000000800 */
[----:B--2---:R-:W-:-:S03]  /*1970*/  FADD.FTZ R20, R20, R29 ;  /* 0x0000001d14147221 */ /* 0x004fc60000010000 */
[----:B------:R-:W2:Y:S01]  /*1980*/  LDS R18, [R14+0x1600] ;  /* 0x001600000e127984 */ /* 0x000ea20000000800 */
[----:B------:R-:W3:Y:S03]  /*1990*/  MUFU.EX2 R22, R22 ;  /* 0x0000001600167308 */ /* 0x000ee60000000800 */
[----:B------:R-:W2:Y:S04]  /*19a0*/  LDS R25, [R14+0x1200] ;  /* 0x001200000e197984 */ /* 0x000ea80000000800 */
[----:B------:R-:W-:Y:S01]  /*19b0*/  STS [R14+-0x200], R29 ;  /* 0xfffe001d0e007388 */ /* 0x000fe20000000800 */
[----:B0-----:R-:W-:Y:S01]  /*19c0*/  FADD.FTZ R20, R20, R31 ;  /* 0x0000001f14147221 */ /* 0x001fe20000010000 */
[----:B------:R-:W-:-:S02]  /*19d0*/  FADD.FTZ R23, -R8, R23 ;  /* 0x0000001708177221 */ /* 0x000fc40000010100 */
[----:B------:R-:W0:Y:S01]  /*19e0*/  LDS R29, [R14+0x1a00] ;  /* 0x001a00000e1d7984 */ /* 0x000e220000000800 */
[----:B------:R-:W-:Y:S01]  /*19f0*/  FADD.FTZ R20, R20, R35 ;  /* 0x0000002314147221 */ /* 0x000fe20000010000 */
[----:B------:R-:W-:Y:S02]  /*1a00*/  FMUL.FTZ R23, R23, 1.4426950216293334961 ;  /* 0x3fb8aa3b17177820 */ /* 0x000fe40000410000 */
[----:B------:R-:W0:Y:S01]  /*1a10*/  LDS R27, [R14+0x1400] ;  /* 0x001400000e1b7984 */ /* 0x000e220000000800 */
[----:B------:R-:W-:-:S03]  /*1a20*/  FADD.FTZ R20, R20, R33 ;  /* 0x0000002114147221 */ /* 0x000fc60000010000 */
[----:B------:R-:W-:Y:S01]  /*1a30*/  STS [R14], R31 ;  /* 0x0000001f0e007388 */ /* 0x000fe20000000800 */
[----:B------:R-:W-:Y:S01]  /*1a40*/  FADD.FTZ R15, R20, R37 ;  /* 0x00000025140f7221 */ /* 0x000fe20000010000 */
[----:B------:R-:W-:Y:S01]  /*1a50*/  MUFU.EX2 R23, R23 ;  /* 0x0000001700177308 */ /* 0x000fe20000000800 */
[C---:B---3--:R-:W-:Y:S01]  /*1a60*/  FADD.FTZ R19, -R8.reuse, R19 ;  /* 0x0000001308137221 */ /* 0x048fe20000010100 */
[----:B------:R-:W3:Y:S01]  /*1a70*/  LDS R31, [R14+0x1800] ;  /* 0x001800000e1f7984 */ /* 0x000ee20000000800 */
[----:B------:R-:W-:Y:S02]  /*1a80*/  FADD.FTZ R15, R15, R22 ;  /* 0x000000160f0f7221 */ /* 0x000fe40000010000 */
[----:B------:R-:W-:Y:S01]  /*1a90*/  FMUL.FTZ R19, R19, 1.4426950216293334961 ;  /* 0x3fb8aa3b13137820 */ /* 0x000fe20000410000 */
[C---:B-1----:R-:W-:Y:S01]  /*1aa0*/  FADD.FTZ R21, -R8.reuse, R21 ;  /* 0x0000001508157221 */ /* 0x042fe20000010100 */
[----:B------:R1:W-:Y:S01]  /*1ab0*/  STS [R14+0x800], R22 ;  /* 0x000800160e007388 */ /* 0x0003e20000000800 */
[----:B----4-:R-:W-:-:S02]  /*1ac0*/  FADD.FTZ R17, -R8, R17 ;  /* 0x0000001108117221 */ /* 0x010fc40000010100 */
[----:B------:R-:W-:Y:S01]  /*1ad0*/  FMUL.FTZ R21, R21, 1.4426950216293334961 ;  /* 0x3fb8aa3b15157820 */ /* 0x000fe20000410000 */
[----:B------:R-:W4:Y:S01]  /*1ae0*/  MUFU.EX2 R19, R19 ;  /* 0x0000001300137308 */ /* 0x000f220000000800 */
[----:B------:R-:W-:Y:S01]  /*1af0*/  STS [R14+0x200], R35 ;  /* 0x000200230e007388 */ /* 0x000fe20000000800 */
[----:B------:R-:W-:-:S03]  /*1b00*/  FMUL.FTZ R17, R17, 1.4426950216293334961 ;  /* 0x3fb8aa3b11117820 */ /* 0x000fc60000410000 */
[----:B------:R-:W1:Y:S01]  /*1b10*/  MUFU.EX2 R21, R21 ;  /* 0x0000001500157308 */ /* 0x000e620000000800 */
[C---:B--2---:R-:W-:Y:S01]  /*1b20*/  FADD.FTZ R18, -R8.reuse, R18 ;  /* 0x0000001208127221 */ /* 0x044fe20000010100 */
[----:B------:R-:W-:Y:S02]  /*1b30*/  STS [R14+0x400], R33 ;  /* 0x000400210e007388 */ /* 0x000fe40000000800 */
[----:B------:R-:W2:Y:S01]  /*1b40*/  MUFU.EX2 R17, R17 ;  /* 0x0000001100117308 */ /* 0x000ea20000000800 */
[----:B------:R-:W-:Y:S01]  /*1b50*/  FADD.FTZ R25, -R8, R25 ;  /* 0x0000001908197221 */ /* 0x000fe20000010100 */
[----:B------:R-:W-:Y:S01]  /*1b60*/  FMUL.FTZ R20, R18, 1.4426950216293334961 ;  /* 0x3fb8aa3b12147820 */ /* 0x000fe20000410000 */
[----:B------:R-:W-:Y:S02]  /*1b70*/  STS [R14+0x600], R37 ;  /* 0x000600250e007388 */ /* 0x000fe40000000800 */
[----:B------:R-:W-:Y:S02]  /*1b80*/  FMUL.FTZ R25, R25, 1.4426950216293334961 ;  /* 0x3fb8aa3b19197820 */ /* 0x000fe40000410000 */
[----:B----4-:R-:W-:Y:S01]  /*1b90*/  STS [R14+0xc00], R19 ;  /* 0x000c00130e007388 */ /* 0x010fe20000000800 */
[----:B0-----:R-:W-:-:S03]  /*1ba0*/  FADD.FTZ R18, -R8, R29 ;  /* 0x0000001d08127221 */ /* 0x001fc60000010100 */
[----:B------:R-:W0:Y:S01]  /*1bb0*/  MUFU.EX2 R25, R25 ;  /* 0x0000001900197308 */ /* 0x000e220000000800 */
[----:B-1----:R-:W-:Y:S01]  /*1bc0*/  STS [R14+0xe00], R21 ;  /* 0x000e00150e007388 */ /* 0x002fe20000000800 */
[----:B------:R-:W-:Y:S01]  /*1bd0*/  FADD.FTZ R27, -R8, R27 ;  /* 0x0000001b081b7221 */ /* 0x000fe20000010100 */
[----:B------:R-:W-:Y:S01]  /*1be0*/  FMUL.FTZ R22, R18, 1.4426950216293334961 ;  /* 0x3fb8aa3b12167820 */ /* 0x000fe20000410000 */
[----:B--2---:R-:W-:Y:S01]  /*1bf0*/  FADD.FTZ R18, R15, R17 ;  /* 0x000000110f127221 */ /* 0x004fe20000010000 */
[----:B------:R-:W1:Y:S01]  /*1c00*/  MUFU.EX2 R29, R20 ;  /* 0x00000014001d7308 */ /* 0x000e620000000800 */
[----:B------:R-:W-:Y:S01]  /*1c10*/  FMUL.FTZ R27, R27, 1.4426950216293334961 ;  /* 0x3fb8aa3b1b1b7820 */ /* 0x000fe20000410000 */
[----:B------:R2:W-:Y:S01]  /*1c20*/  STS [R14+0xa00], R17 ;  /* 0x000a00110e007388 */ /* 0x0005e20000000800 */
[----:B------:R-:W-:Y:S01]  /*1c30*/  FADD.FTZ R18, R18, R19 ;  /* 0x0000001312127221 */ /* 0x000fe20000010000 */
[----:B------:R-:W4:Y:S01]  /*1c40*/  MUFU.EX2 R15, R22 ;  /* 0x00000016000f7308 */ /* 0x000f220000000800 */
[----:B---3--:R-:W-:Y:S01]  /*1c50*/  FADD.FTZ R31, -R8, R31 ;  /* 0x0000001f081f7221 */ /* 0x008fe20000010100 */
[----:B------:R-:W-:Y:S01]  /*1c60*/  STS [R14+0x1000], R23 ;  /* 0x001000170e007388 */ /* 0x000fe20000000800 */
[----:B------:R-:W-:Y:S01]  /*1c70*/  FADD.FTZ R18, R18, R21 ;  /* 0x0000001512127221 */ /* 0x000fe20000010000 */
[----:B------:R-:W3:Y:S01]  /*1c80*/  MUFU.EX2 R27, R27 ;  /* 0x0000001b001b7308 */ /* 0x000ee20000000800 */
[----:B------:R-:W-:Y:S01]  /*1c90*/  FMUL.FTZ R31, R31, 1.4426950216293334961 ;  /* 0x3fb8aa3b1f1f7820 */ /* 0x000fe20000410000 */
[----:B0-----:R-:W-:Y:S01]  /*1ca0*/  STS [R14+0x1200], R25 ;  /* 0x001200190e007388 */ /* 0x001fe20000000800 */
[----:B------:R-:W-:-:S03]  /*1cb0*/  FADD.FTZ R18, R18, R23 ;  /* 0x0000001712127221 */ /* 0x000fc60000010000 */
[----:B-1----:R-:W-:Y:S01]  /*1cc0*/  STS [R14+0x1600], R29 ;  /* 0x0016001d0e007388 */ /* 0x002fe20000000800 */
[----:B------:R-:W0:Y:S01]  /*1cd0*/  MUFU.EX2 R31, R31 ;  /* 0x0000001f001f7308 */ /* 0x000e220000000800 */
[----:B------:R-:W-:Y:S02]  /*1ce0*/  FADD.FTZ R18, R18, R25 ;  /* 0x0000001912127221 */ /* 0x000fe40000010000 */
[----:B----4-:R-:W-:Y:S02]  /*1cf0*/  STS [R14+0x1a00], R15 ;  /* 0x001a000f0e007388 */ /* 0x010fe40000000800 */
[----:B---3--:R-:W-:Y:S02]  /*1d00*/  FADD.FTZ R18, R18, R27 ;  /* 0x0000001b12127221 */ /* 0x008fe40000010000 */
[----:B------:R-:W-:Y:S02]  /*1d10*/  STS [R14+0x1400], R27 ;  /* 0x0014001b0e007388 */ /* 0x000fe40000000800 */
[----:B------:R-:W-:-:S02]  /*1d20*/  FADD.FTZ R18, R18, R29 ;  /* 0x0000001d12127221 */ /* 0x000fc40000010000 */
[----:B0-----:R0:W-:Y:S02]  /*1d30*/  STS [R14+0x1800], R31 ;  /* 0x0018001f0e007388 */ /* 0x0011e40000000800 */
[----:B------:R-:W-:-:S04]  /*1d40*/  FADD.FTZ R18, R18, R31 ;  /* 0x0000001f12127221 */ /* 0x000fc80000010000 */
[----:B--2---:R-:W-:Y:S01]  /*1d50*/  FADD.FTZ R17, R18, R15 ;  /* 0x0000000f12117221 */ /* 0x004fe20000010000 */
[----:B0-----:R-:W-:Y:S01]  /*1d60*/  VIADD R14, R14, 0x2000 ;  /* 0x000020000e0e7836 */ /* 0x001fe20000000000 */
[----:B------:R-:W-:Y:S06]  /*1d70*/  @!P4 BRA `(.L_x_22541) ;  /* 0xfffffff80070c947 */ /* 0x000fec000383ffff */
.L_x_22540:
[----:B------:R-:W-:Y:S05]  /*1d80*/  BSYNC.RECONVERGENT B1 ;  /* 0x0000000000017941 */ /* 0x000fea0003800200 */
.L_x_22539:
        /* <DEDUP_REMOVED lines=17> */
[----:B------:R-:W-:Y:S01]  /*1ea0*/  FMUL.FTZ R23, R25, 1.4426950216293334961 ;  /* 0x3fb8aa3b19177820 */ /* 0x000fe20000410000 */
[----:B--2---:R-:W-:-:S04]  /*1eb0*/  FADD.FTZ R27, -R8, R27 ;  /* 0x0000001b081b7221 */ /* 0x004fc80000010100 */
[----:B------:R-:W0:Y:S01]  /*1ec0*/  MUFU.EX2 R18, R18 ;  /* 0x0000001200127308 */ /* 0x000e220000000800 */
[C---:B---3--:R-:W-:Y:S01]  /*1ed0*/  FADD.FTZ R29, -R8.reuse, R29 ;  /* 0x0000001d081d7221 */ /* 0x048fe20000010100 */
[----:B------:R-:W-:Y:S02]  /*1ee0*/  FMUL.FTZ R27, R27, 1.4426950216293334961 ;  /* 0x3fb8aa3b1b1b7820 */ /* 0x000fe40000410000 */
[----:B------:R-:W1:Y:S01]  /*1ef0*/  MUFU.EX2 R23, R23 ;  /* 0x0000001700177308 */ /* 0x000e620000000800 */
[----:B----4-:R-:W-:Y:S01]  /*1f00*/  FADD.FTZ R20, -R8, R21 ;  /* 0x0000001508147221 */ /* 0x010fe20000010100 */
[----:B------:R-:W-:Y:S02]  /*1f10*/  FMUL.FTZ R29, R29, 1.4426950216293334961 ;  /* 0x3fb8aa3b1d1d7820 */ /* 0x000fe40000410000 */
[----:B------:R-:W2:Y:S01]  /*1f20*/  MUFU.EX2 R21, R27 ;  /* 0x0000001b00157308 */ /* 0x000ea20000000800 */
[----:B------:R-:W-:Y:S01]  /*1f30*/  FMUL.FTZ R22, R20, 1.4426950216293334961 ;  /* 0x3fb8aa3b14167820 */ /* 0x000fe20000410000 */
[C---:B------:R-:W-:Y:S01]  /*1f40*/  FADD.FTZ R20, -R8.reuse, R15 ;  /* 0x0000000f08147221 */ /* 0x040fe20000010100 */
[----:B------:R-:W-:-:S03]  /*1f50*/  FADD.FTZ R24, -R8, R19 ;  /* 0x0000001308187221 */ /* 0x000fc60000010100 */
[----:B------:R-:W-:Y:S01]  /*1f60*/  FMUL.FTZ R25, R20, 1.4426950216293334961 ;  /* 0x3fb8aa3b14197820 */ /* 0x000fe20000410000 */
[----:B------:R-:W3:Y:S01]  /*1f70*/  MUFU.EX2 R19, R29 ;  /* 0x0000001d00137308 */ /* 0x000ee20000000800 */
[----:B0-----:R-:W-:Y:S01]  /*1f80*/  FADD.FTZ R20, R17, R18 ;  /* 0x0000001211147221 */ /* 0x001fe20000010000 */
[----:B------:R-:W-:Y:S01]  /*1f90*/  FMUL.FTZ R24, R24, 1.4426950216293334961 ;  /* 0x3fb8aa3b18187820 */ /* 0x000fe20000410000 */
[----:B-----5:R-:W-:Y:S01]  /*1fa0*/  FADD.FTZ R26, -R8, R13 ;  /* 0x0000000d081a7221 */ /* 0x020fe20000010100 */
        /* <DEDUP_REMOVED lines=21> */
.L_x_22543:
[----:B------:R-:W-:Y:S05]  /*2100*/  BSYNC.RECONVERGENT B1 ;  /* 0x0000000000017941 */ /* 0x000fea0003800200 */
.L_x_22542:
        /* <DEDUP_REMOVED lines=26> */
.L_x_22535:
[----:B------:R-:W-:Y:S05]  /*22b0*/  BSYNC.RECONVERGENT B0 ;  /* 0x0000000000007941 */ /* 0x000fea0003800200 */
.L_x_22534:
        /* <DEDUP_REMOVED lines=40> */
.L_x_22548:
[----:B------:R-:W1:Y:S01]  /*2540*/  LDS R11, [R14] ;  /* 0x000000000e0b7984 */ /* 0x000e620000000800 */
[----:B------:R-:W-:-:S05]  /*2550*/  VIADD R15, R15, 0x1 ;  /* 0x000000010f0f7836 */ /* 0x000fca0000000000 */
[----:B------:R-:W-:Y:S01]  /*2560*/  ISETP.NE.AND P0, PT, R15, RZ, PT ;  /* 0x000000ff0f00720c */ /* 0x000fe20003f05270 */
[----:B-1----:R-:W-:-:S05]  /*2570*/  FMUL.FTZ R11, R11, R10 ;  /* 0x0000000a0b0b7220 */ /* 0x002fca0000410000 */
[----:B------:R1:W-:Y:S02]  /*2580*/  STS [R14], R11 ;  /* 0x0000000b0e007388 */ /* 0x0003e40000000800 */
[----:B-1----:R-:W-:-:S05]  /*2590*/  IADD3 R14, PT, PT, R14, 0x200, RZ ;  /* 0x000002000e0e7810 */ /* 0x002fca0007ffe0ff */
[----:B------:R-:W-:Y:S05]  /*25a0*/  @P0 BRA `(.L_x_22548) ;  /* 0xfffffffc00e40947 */ /* 0x000fea000383ffff */
.L_x_22547:
[----:B------:R-:W-:Y:S05]  /*25b0*/  BSYNC.RECONVERGENT B1 ;  /* 0x0000000000017941 */ /* 0x000fea0003800200 */
.L_x_22546:
        /* <DEDUP_REMOVED lines=12> */
.L_x_22551:
        /* <DEDUP_REMOVED lines=23> */
[----:B------:R-:W0:Y:S04]  /*27f0*/  LDS R33, [R11+0x1a00] ;  /* 0x001a00000b217984 */ /* 0x000e280000000800 */
[----:B------:R1:W-:Y:S04]  /*2800*/  STS [R11+-0x400], R16 ;  /* 0xfffc00100b007388 */ /* 0x0003e80000000800 */
[----:B------:R1:W-:Y:S04]  /*2810*/  STS [R11+-0x200], R18 ;  /* 0xfffe00120b007388 */ /* 0x0003e80000000800 */
[----:B------:R2:W-:Y:S01]  /*2820*/  STS [R11], R20 ;  /* 0x000000140b007388 */ /* 0x0005e20000000800 */
[----:B-1----:R-:W-:-:S03]  /*2830*/  FMUL.FTZ R16, R23, R10 ;  /* 0x0000000a17107220 */ /* 0x002fc60000410000 */
[----:B------:R1:W-:Y:S01]  /*2840*/  STS [R11+0x200], R22 ;  /* 0x000200160b007388 */ /* 0x0003e20000000800 */
[----:B------:R-:W-:-:S03]  /*2850*/  FMUL.FTZ R18, R27, R10 ;  /* 0x0000000a1b127220 */ /* 0x000fc60000410000 */
[----:B------:R3:W-:Y:S01]  /*2860*/  STS [R11+0x400], R24 ;  /* 0x000400180b007388 */ /* 0x0007e20000000800 */
[-C--:B------:R-:W-:Y:S01]  /*2870*/  FMUL.FTZ R14, R14, R10.reuse ;  /* 0x0000000a0e0e7220 */ /* 0x080fe20000410000 */
[-C--:B--2---:R-:W-:Y:S02]  /*2880*/  FMUL.FTZ R20, R17, R10.reuse ;  /* 0x0000000a11147220 */ /* 0x084fe40000410000 */
[----:B------:R4:W-:Y:S01]  /*2890*/  STS [R11+0x600], R26 ;  /* 0x0006001a0b007388 */ /* 0x0009e20000000800 */
[-C--:B------:R-:W-:Y:S01]  /*28a0*/  FMUL.FTZ R28, R29, R10.reuse ;  /* 0x0000000a1d1c7220 */ /* 0x080fe20000410000 */
[-C--:B-1----:R-:W-:Y:S02]  /*28b0*/  FMUL.FTZ R22, R25, R10.reuse ;  /* 0x0000000a19167220 */ /* 0x082fe40000410000 */
[----:B------:R-:W-:Y:S01]  /*28c0*/  STS [R11+0x800], R16 ;  /* 0x000800100b007388 */ /* 0x000fe20000000800 */
[----:B---3--:R-:W-:-:S03]  /*28d0*/  FMUL.FTZ R24, R31, R10 ;  /* 0x0000000a1f187220 */ /* 0x008fc60000410000 */
[----:B------:R-:W-:Y:S01]  /*28e0*/  STS [R11+0xa00], R18 ;  /* 0x000a00120b007388 */ /* 0x000fe20000000800 */
[-C--:B----4-:R-:W-:Y:S01]  /*28f0*/  FMUL.FTZ R26, R37, R10.reuse ;  /* 0x0000000a251a7220 */ /* 0x090fe20000410000 */
[-C--:B0-----:R-:W-:Y:S02]  /*2900*/  FMUL.FTZ R30, R35, R10.reuse ;  /* 0x0000000a231e7220 */ /* 0x081fe40000410000 */
        /* <DEDUP_REMOVED lines=11> */
.L_x_22550:
[----:B------:R-:W-:Y:S05]  /*29c0*/  BSYNC.RECONVERGENT B1 ;  /* 0x0000000000017941 */ /* 0x000fea0003800200 */
.L_x_22549:
        /* <DEDUP_REMOVED lines=30> */
[----:B0-----:R-:W-:-:S07]  /*2bb0*/  IADD3 R11, PT, PT, R11, 0x1000, RZ ;  /* 0x000010000b0b7810 */ /* 0x001fce0007ffe0ff */
.L_x_22553:
[----:B------:R-:W-:Y:S05]  /*2bc0*/  BSYNC.RECONVERGENT B1 ;  /* 0x0000000000017941 */ /* 0x000fea0003800200 */
.L_x_22552:
        /* <DEDUP_REMOVED lines=14> */
.L_x_22545:
[----:B------:R-:W-:Y:S05]  /*2cb0*/  BSYNC.RECONVERGENT B0 ;  /* 0x0000000000007941 */ /* 0x000fea0003800200 */
.L_x_22544:
        /* <DEDUP_REMOVED lines=26> */
.L_x_22555:
[----:B-12---:R-:W-:Y:S05]  /*2e60*/  BSYNC.RECONVERGENT B0 ;  /* 0x0000000000007941 */ /* 0x006fea0003800200 */
.L_x_22554:
[----:B------:R-:W-:Y:S01]  /*2e70*/  BSSY.RECONVERGENT B0, `(.L_x_22556) ;  /* 0x00000e1000007945 */ /* 0x000fe20003800200 */
[----:B------:R-:W-:Y:S02]  /*2e80*/  CS2R R20, SRZ ;  /* 0x0000000000147805 */ /* 0x000fe4000001ff00 */
[----:B------:R-:W-:Y:S01]  /*2e90*/  CS2R R18, SRZ ;  /* 0x0000000000127805 */ /* 0x000fe2000001ff00 */
[----:B------:R-:W-:Y:S06]  /*2ea0*/  @P1 BRA `(.L_x_22557) ;  /* 0x0000000c00741947 */ /* 0x000fec0003800000 */
[----:B------:R-:W1:Y:S01]  /*2eb0*/  LDCU UR4, c[0x0][0x3c8] ;  /* 0x00007900ff0477ac */ /* 0x000e620008000800 */
[----:B---3--:R-:W-:Y:S01]  /*2ec0*/  IMAD.WIDE.U32 R10, R9, 0x4, RZ ;  /* 0x00000004090a7825 */ /* 0x008fe200078e00ff */
[C---:B------:R-:W-:Y:S02]  /*2ed0*/  SHF.L.U32 R12, R4.reuse, 0x5, RZ ;  /* 0x00000005040c7819 */ /* 0x040fe400000006ff */
[----:B------:R-:W-:Y:S01]  /*2ee0*/  CS2R R20, SRZ ;  /* 0x0000000000147805 */ /* 0x000fe2000001ff00 */
[----:B------:R-:W2:Y:S01]  /*2ef0*/  LDCU UR5, c[0x0][0x3e0] ;  /* 0x00007c00ff0577ac */ /* 0x000ea20008000800 */
[----:B0-----:R-:W-:Y:S01]  /*2f00*/  VIADD R8, R7, 0xa0 ;  /* 0x000000a007087836 */ /* 0x001fe20000000000 */
[----:B------:R-:W-:Y:S01]  /*2f10*/  CS2R R18, SRZ ;  /* 0x0000000000127805 */ /* 0x000fe2000001ff00 */
[----:B------:R-:W-:Y:S01]  /*2f20*/  IMAD.SHL.U32 R22, R4, 0x8, RZ ;  /* 0x0000000804167824 */ /* 0x000fe200078e00ff */
[----:B------:R-:W0:Y:S01]  /*2f30*/  LDCU.64 UR6, c[0x0][0x3b8] ;  /* 0x00007700ff0677ac */ /* 0x000e220008000a00 */
[----:B------:R-:W-:Y:S01]  /*2f40*/  VIADD R17, R9, 0x1 ;  /* 0x0000000109117836 */ /* 0x000fe20000000000 */
[----:B------:R-:W-:-:S02]  /*2f50*/  LEA R7, R5, R8, 0x18 ;  /* 0x0000000805077211 */ /* 0x000fc400078ec0ff */
[----:B------:R-:W-:Y:S02]  /*2f60*/  LOP3.LUT R8, R12, 0x20, RZ, 0xe2, !PT ;  /* 0x000000200c087812 */ /* 0x000fe400078ee2ff */
[C---:B------:R-:W-:Y:S02]  /*2f70*/  LEA R5, R3.reuse, R6, 0x4 ;  /* 0x0000000603057211 */ /* 0x040fe400078e20ff */
[----:B------:R-:W-:Y:S01]  /*2f80*/  LOP3.LUT R16, R22, 0x8, RZ, 0xc0, !PT ;  /* 0x0000000816107812 */ /* 0x000fe200078ec0ff */
[----:B-1----:R-:W-:Y:S01]  /*2f90*/  UIMAD UR4, UR14, UR4, URZ ;  /* 0x000000040e0472a4 */ /* 0x002fe2000f8e02ff */
[----:B------:R-:W-:Y:S02]  /*2fa0*/  LEA R8, R3, R8, 0x6 ;  /* 0x0000000803087211 */ /* 0x000fe400078e30ff */
[----:B------:R-:W-:Y:S01]  /*2fb0*/  IADD3 R16, PT, PT, R5, 0x3, R16 ;  /* 0x0000000305107810 */ /* 0x000fe20007ffe010 */
[----:B--2---:R-:W-:Y:S01]  /*2fc0*/  IMAD R28, R0, UR5, RZ ;  /* 0x00000005001c7c24 */ /* 0x004fe2000f8e02ff */
[----:B------:R-:W-:-:S02]  /*2fd0*/  IADD3 R7, PT, PT, R8, 0x10, R7 ;  /* 0x0000001008077810 */ /* 0x000fc40007ffe007 */
[----:B------:R-:W-:Y:S01]  /*2fe0*/  MOV R13, UR4 ;  /* 0x00000004000d7c02 */ /* 0x000fe20008000f00 */
[----:B------:R-:W-:Y:S01]  /*2ff0*/  UIADD3 UR4, UPT, UPT, UR16, 0xf, URZ ;  /* 0x0000000f10047890 */ /* 0x000fe2000fffe0ff */
[----:B------:R-:W-:Y:S02]  /*3000*/  LOP3.LUT R22, R22, 0xf8, RZ, 0xc0, !PT ;  /* 0x000000f816167812 */ /* 0x000fe400078ec0ff */
[----:B------:R-:W-:Y:S01]  /*3010*/  SHF.R.S32.HI R29, RZ, 0x1f, R28 ;  /* 0x0000001fff1d7819 */ /* 0x000fe2000001141c */
[----:B------:R-:W-:Y:S01]  /*3020*/  IMAD.WIDE R10, R13, 0x4, R10 ;  /* 0x000000040d0a7825 */ /* 0x000fe200078e020a */
[----:B------:R-:W-:Y:S02]  /*3030*/  USHF.R.U32.HI UR4, URZ, 0x4, UR4 ;  /* 0x00000004ff047899 */ /* 0x000fe40008011604 */
[----:B0-----:R-:W-:-:S04]  /*3040*/  IADD3 R6, P0, PT, R10, UR6, RZ ;  /* 0x000000060a067c10 */ /* 0x001fc8000ff1e0ff */
[----:B------:R-:W-:Y:S02]  /*3050*/  IADD3 R0, PT, PT, R9, -UR4, RZ ;  /* 0x8000000409007c10 */ /* 0x000fe4000fffe0ff */
[----:B------:R-:W-:-:S07]  /*3060*/  IADD3.X R5, PT, PT, R11, UR7, RZ, P0, !PT ;  /* 0x000000070b057c10 */ /* 0x000fce00087fe4ff */
.L_x_22566:
[----:B------:R-:W-:Y:S01]  /*3070*/  MOV R32, R6 ;  /* 0x0000000600207202 */ /* 0x000fe20000000f00 */
[----:B------:R-:W-:Y:S01]  /*3080*/  IMAD.MOV.U32 R33, RZ, RZ, R5 ;  /* 0x000000ffff217224 */ /* 0x000fe200078e0005 */
[----:B0-----:R-:W0:Y:S04]  /*3090*/  LDS.128 R8, [R7+-0x10] ;  /* 0xfffff00007087984 */ /* 0x001e280000000c00 */
[----:B--2---:R-:W2:Y:S01]  /*30a0*/  LDG.E.CONSTANT R27, desc[UR12][R32.64] ;  /* 0x0000000c201b7981 */ /* 0x004ea2000c1e9900 */
[----:B------:R-:W-:-:S03]  /*30b0*/  IADD3 R23, PT, PT, R16, -0x3, RZ ;  /* 0xfffffffd10177810 */ /* 0x000fc60007ffe0ff */
[----:B-1----:R-:W1:Y:S01]  /*30c0*/  LDS.128 R12, [R7] ;  /* 0x00000000070c7984 */ /* 0x002e620000000c00 */
[----:B0-----:R-:W-:Y:S02]  /*30d0*/  F2FP.F16.F32.PACK_AB R25, R9, R8 ;  /* 0x000000080919723e */ /* 0x001fe400000000ff */
[----:B------:R-:W-:Y:S01]  /*30e0*/  F2FP.F16.F32.PACK_AB R24, R11, R10 ;  /* 0x0000000a0b18723e */ /* 0x000fe200000000ff */
[----:B--2--5:R-:W-:-:S03]  /*30f0*/  IMAD.WIDE R26, R27, UR22, R28 ;  /* 0x000000161b1a7c25 */ /* 0x024fc6000f8e021c */
[----:B------:R-:W-:Y:S01]  /*3100*/  IADD3 R8, P0, PT, R22, R26, RZ ;  /* 0x0000001a16087210 */ /* 0x000fe20007f1e0ff */
[----:B------:R-:W-:Y:S01]  /*3110*/  BSSY.RECONVERGENT B1, `(.L_x_22558) ;  /* 0x0000027000017945 */ /* 0x000fe20003800200 */
[----:B-1----:R-:W-:Y:S02]  /*3120*/  F2FP.F16.F32.PACK_AB R26, R15, R14 ;  /* 0x0000000e0f1a723e */ /* 0x002fe400000000ff */
[----:B------:R-:W-:Y:S02]  /*3130*/  IADD3.X R27, PT, PT, RZ, R27, RZ, P0, !PT ;  /* 0x0000001bff1b7210 */ /* 0x000fe400007fe4ff */
[----:B------:R-:W-:Y:S02]  /*3140*/  LEA R30, P1, R8, UR20, 0x1 ;  /* 0x00000014081e7c11 */ /* 0x000fe4000f8208ff */
[----:B------:R-:W-:Y:S02]  /*3150*/  ISETP.NE.AND P0, PT, R0, -0x1, PT ;  /* 0xffffffff0000780c */ /* 0x000fe40003f05270 */
[----:B------:R-:W-:-:S02]  /*3160*/  LEA.HI.X R31, R8, UR21, R27, 0x1, P1 ;  /* 0x00000015081f7c11 */ /* 0x000fc400088f0c1b */
[----:B------:R-:W-:-:S03]  /*3170*/  F2FP.F16.F32.PACK_AB R27, R13, R12 ;  /* 0x0000000c0d1b723e */ /* 0x000fc600000000ff */
        /* <DEDUP_REMOVED lines=32> */
.L_x_22559:
[----:B------:R-:W-:Y:S05]  /*3380*/  BSYNC.RECONVERGENT B1 ;  /* 0x0000000000017941 */ /* 0x000fea0003800200 */
.L_x_22558:
        /* <DEDUP_REMOVED lines=41> */
.L_x_22561:
[----:B------:R-:W-:Y:S05]  /*3620*/  BSYNC.RECONVERGENT B1 ;  /* 0x0000000000017941 */ /* 0x000fea0003800200 */
.L_x_22560:
[----:B-----5:R-:W-:-:S04]  /*3630*/  HMUL2 R9, R24, R9 ;  /* 0x0000000918097232 */ /* 0x020fc80000000000 */
[----:B------:R-:W-:-:S04]  /*3640*/  HFMA2 R9, R25, R8, R9 ;  /* 0x0000000819097231 */ /* 0x000fc80000000009 */
[----:B------:R-:W-:-:S04]  /*3650*/  HFMA2 R13, R27, R10, R9 ;  /* 0x0000000a1b0d7231 */ /* 0x000fc80000000009 */
[----:B------:R-:W-:-:S05]  /*3660*/  HFMA2 R13, R26, R11, R13 ;  /* 0x0000000b1a0d7231 */ /* 0x000fca000000000d */
[--C-:B------:R-:W-:Y:S02]  /*3670*/  HADD2.F32 R8, -RZ, R13.reuse.H0_H0 ;  /* 0x2000000dff087230 */ /* 0x100fe40000004100 */
[----:B------:R-:W-:-:S05]  /*3680*/  HADD2.F32 R13, -RZ, R13.H1_H1 ;  /* 0x3000000dff0d7230 */ /* 0x000fca0000004100 */
[----:B------:R-:W-:Y:S02]  /*3690*/  FADD.FTZ R13, R8, R13 ;  /* 0x0000000d080d7221 */ /* 0x000fe40000010000 */
        /* <DEDUP_REMOVED lines=34> */
.L_x_22563:
[----:B------:R-:W-:Y:S05]  /*38c0*/  BSYNC.RECONVERGENT B1 ;  /* 0x0000000000017941 */ /* 0x000fea0003800200 */
.L_x_22562:
        /* <DEDUP_REMOVED lines=10> */
[----:B---3--:R-:W-:Y:S06]  /*3970*/  @P0 BRA `(.L_x_22565) ;  /* 0x0000000000780947 */ /* 0x008fec0003800000 */
[C---:B------:R-:W-:Y:S01]  /*3980*/  VIADD R8, R16.reuse, 0xfffffffe ;  /* 0xfffffffe10087836 */ /* 0x040fe20000000000 */
[C---:B------:R-:W-:Y:S02]  /*3990*/  IADD3 R9, PT, PT, R16.reuse, -0x1, RZ ;  /* 0xffffffff10097810 */ /* 0x040fe40007ffe0ff */
[----:B------:R-:W-:Y:S02]  /*39a0*/  ISETP.GE.AND P3, PT, R16, UR16, PT ;  /* 0x0000001010007c0c */ /* 0x000fe4000bf66270 */
[----:B------:R-:W-:Y:S02]  /*39b0*/  ISETP.GE.AND P2, PT, R9, UR16, PT ;  /* 0x0000001009007c0c */ /* 0x000fe4000bf46270 */
[----:B------:R-:W-:Y:S02]  /*39c0*/  ISETP.GE.AND P1, PT, R8, UR16, PT ;  /* 0x0000001008007c0c */ /* 0x000fe4000bf26270 */
[----:B------:R-:W-:Y:S02]  /*39d0*/  PRMT R9, R13, 0x7632, R9 ;  /* 0x000076320d097816 */ /* 0x000fe40000000009 */
[----:B------:R-:W-:-:S02]  /*39e0*/  PRMT R8, R12, 0x7632, R8 ;  /* 0x000076320c087816 */ /* 0x000fc40000000008 */
[----:B------:R-:W-:Y:S02]  /*39f0*/  SEL R10, R9, RZ, !P3 ;  /* 0x000000ff090a7207 */ /* 0x000fe40005800000 */
[----:B------:R-:W-:Y:S02]  /*3a00*/  ISETP.GE.AND P0, PT, R23, UR16, PT ;  /* 0x0000001017007c0c */ /* 0x000fe4000bf06270 */
[----:B------:R-:W-:Y:S02]  /*3a10*/  SEL R9, R8, RZ, !P1 ;  /* 0x000000ff08097207 */ /* 0x000fe40004800000 */
[----:B------:R-:W-:Y:S02]  /*3a20*/  IADD3 R8, PT, PT, R16, 0x1, RZ ;  /* 0x0000000110087810 */ /* 0x000fe40007ffe0ff */
[----:B------:R-:W-:Y:S02]  /*3a30*/  SEL R12, R12, RZ, !P0 ;  /* 0x000000ff0c0c7207 */ /* 0x000fe40004000000 */
[----:B------:R-:W-:Y:S01]  /*3a40*/  ISETP.GE.AND P0, PT, R8, UR16, PT ;  /* 0x0000001008007c0c */ /* 0x000fe2000bf06270 */
[----:B------:R-:W-:Y:S01]  /*3a50*/  VIADD R8, R16, 0x2 ;  /* 0x0000000210087836 */ /* 0x000fe20000000000 */
[----:B------:R-:W-:-:S02]  /*3a60*/  PRMT R12, R12, 0x5410, R9 ;  /* 0x000054100c0c7816 */ /* 0x000fc40000000009 */
[----:B------:R-:W-:Y:S02]  /*3a70*/  IADD3 R9, PT, PT, R16, 0x3, RZ ;  /* 0x0000000310097810 */ /* 0x000fe40007ffe0ff */
[----:B------:R-:W-:Y:S02]  /*3a80*/  ISETP.GE.AND P1, PT, R8, UR16, PT ;  /* 0x0000001008007c0c */ /* 0x000fe4000bf26270 */
[----:B------:R-:W-:Y:S02]  /*3a90*/  PRMT R8, R14, 0x7632, R8 ;  /* 0x000076320e087816 */ /* 0x000fe40000000008 */
[----:B------:R-:W-:Y:S02]  /*3aa0*/  SEL R13, R13, RZ, !P2 ;  /* 0x000000ff0d0d7207 */ /* 0x000fe40005000000 */
[----:B------:R-:W-:Y:S02]  /*3ab0*/  ISETP.GE.AND P2, PT, R9, UR16, PT ;  /* 0x0000001009007c0c */ /* 0x000fe4000bf46270 */
[----:B------:R-:W-:-:S02]  /*3ac0*/  SEL R9, R8, RZ, !P1 ;  /* 0x000000ff08097207 */ /* 0x000fc40004800000 */
[----:B------:R-:W-:Y:S02]  /*3ad0*/  IADD3 R8, PT, PT, R16, 0x4, RZ ;  /* 0x0000000410087810 */ /* 0x000fe40007ffe0ff */
[----:B------:R-:W-:Y:S02]  /*3ae0*/  SEL R14, R14, RZ, !P0 ;  /* 0x000000ff0e0e7207 */ /* 0x000fe40004000000 */
[----:B------:R-:W-:Y:S02]  /*3af0*/  ISETP.GE.AND P0, PT, R8, UR16, PT ;  /* 0x0000001008007c0c */ /* 0x000fe4000bf06270 */
[C---:B------:R-:W-:Y:S02]  /*3b00*/  PRMT R8, R15.reuse, 0x7632, R8 ;  /* 0x000076320f087816 */ /* 0x040fe40000000008 */
[----:B------:R-:W-:Y:S02]  /*3b10*/  SEL R15, R15, RZ, !P2 ;  /* 0x000000ff0f0f7207 */ /* 0x000fe40005000000 */
[----:B------:R-:W-:-:S02]  /*3b20*/  SEL R8, R8, RZ, !P0 ;  /* 0x000000ff08087207 */ /* 0x000fc40004000000 */
[----:B------:R-:W-:Y:S02]  /*3b30*/  PRMT R13, R13, 0x5410, R10 ;  /* 0x000054100d0d7816 */ /* 0x000fe4000000000a */
[----:B------:R-:W-:Y:S02]  /*3b40*/  PRMT R14, R14, 0x5410, R9 ;  /* 0x000054100e0e7816 */ /* 0x000fe40000000009 */
[----:B------:R-:W-:-:S07]  /*3b50*/  PRMT R15, R15, 0x5410, R8 ;  /* 0x000054100f0f7816 */ /* 0x000fce0000000008 */
.L_x_22565:
[----:B------:R-:W-:Y:S05]  /*3b60*/  BSYNC.RECONVERGENT B1 ;  /* 0x0000000000017941 */ /* 0x000fea0003800200 */
.L_x_22564:
        /* <DEDUP_REMOVED lines=17> */
.L_x_22557:
[----:B------:R-:W-:Y:S05]  /*3c80*/  BSYNC.RECONVERGENT B0 ;  /* 0x0000000000007941 */ /* 0x000fea0003800200 */
.L_x_22556:
[----:B------:R-:W4:Y:S01]  /*3c90*/  SHFL.BFLY PT, R0, R21, 0x1, 0x1f ;  /* 0x0c201f0015007f89 */ /* 0x000f2200000e0000 */
[----:B0--3--:R-:W-:Y:S01]  /*3ca0*/  LOP3.LUT R8, R4, 0x1, RZ, 0xc0, !PT ;  /* 0x0000000104087812 */ /* 0x009fe200078ec0ff */
[----:B------:R-:W-:Y:S01]  /*3cb0*/  BSSY.RECONVERGENT B0, `(.L_x_22567) ;  /* 0x0000018000007945 */ /* 0x000fe20003800200 */
[----:B------:R-:W-:Y:S01]  /*3cc0*/  SHF.R.U32.HI R2, RZ, 0x1, R2 ;  /* 0x00000001ff027819 */ /* 0x000fe20000011602 */
[----:B------:R-:W0:Y:S01]  /*3cd0*/  SHFL.BFLY PT, R5, R20, 0x1, 0x1f ;  /* 0x0c201f0014057f89 */ /* 0x000e2200000e0000 */
[----:B------:R-:W-:Y:S01]  /*3ce0*/  BAR.SYNC.DEFER_BLOCKING 0x0 ;  /* 0x0000000000007b1d */ /* 0x000fe20000010000 */
[----:B------:R-:W-:Y:S02]  /*3cf0*/  ISETP.NE.AND P0, PT, R8, RZ, PT ;  /* 0x000000ff0800720c */ /* 0x000fe40003f05270 */
[----:B------:R-:W-:Y:S01]  /*3d00*/  IMAD R3, R3, 0x40, R2 ;  /* 0x0000004003037824 */ /* 0x000fe200078e0202 */
[----:B------:R-:W-:-:S04]  /*3d10*/  LOP3.LUT R8, R4, 0x3c0, RZ, 0xc0, !PT ;  /* 0x000003c004087812 */ /* 0x000fc800078ec0ff */
[----:B------:R-:W-:Y:S01]  /*3d20*/  ISETP.NE.OR P1, PT, R8, 0x40, P0 ;  /* 0x000000400800780c */ /* 0x000fe20000725670 */
[----:B------:R-:W3:Y:S04]  /*3d30*/  SHFL.BFLY PT, R6, R19, 0x1, 0x1f ;  /* 0x0c201f0013067f89 */ /* 0x000ee800000e0000 */
[----:B------:R-:W1:Y:S01]  /*3d40*/  SHFL.BFLY PT, R7, R18, 0x1, 0x1f ;  /* 0x0c201f0012077f89 */ /* 0x000e6200000e0000 */
[----:B----4-:R-:W-:Y:S01]  /*3d50*/  FADD.FTZ R0, R0, R21 ;  /* 0x0000001500007221 */ /* 0x010fe20000010000 */
[----:B0-----:R-:W-:Y:S01]  /*3d60*/  FADD.FTZ R5, R5, R20 ;  /* 0x0000001405057221 */ /* 0x001fe20000010000 */
[----:B---3--:R-:W-:Y:S01]  /*3d70*/  FADD.FTZ R6, R6, R19 ;  /* 0x0000001306067221 */ /* 0x008fe20000010000 */
[----:B-1----:R-:W-:-:S04]  /*3d80*/  FADD.FTZ R7, R7, R18 ;  /* 0x0000001207077221 */ /* 0x002fc80000010000 */
        /* <DEDUP_REMOVED lines=10> */
.L_x_22568:
[----:B------:R-:W-:Y:S05]  /*3e30*/  BSYNC.RECONVERGENT B0 ;  /* 0x0000000000007941 */ /* 0x000fea0003800200 */
.L_x_22567:
        /* <DEDUP_REMOVED lines=13> */
[----:B------:R-:W3:Y:S04]  /*3f10*/  @!P2 LDS R9, [R12+0x80] ;  /* 0x000080000c09a984 */ /* 0x000ee80000000800 */
[----:B------:R-:W4:Y:S01]  /*3f20*/  @!P2 LDS R10, [R12+0xc0] ;  /* 0x0000c0000c0aa984 */ /* 0x000f220000000800 */
[----:B-1----:R-:W-:Y:S01]  /*3f30*/  @!P2 FADD.FTZ R0, R3, R0 ;  /* 0x000000000300a221 */ /* 0x002fe20000010000 */
[----:B------:R-:W-:Y:S01]  /*3f40*/  BAR.SYNC.DEFER_BLOCKING 0x0 ;  /* 0x0000000000007b1d */ /* 0x000fe20000010000 */
[----:B0-----:R-:W-:Y:S01]  /*3f50*/  @!P2 FADD.FTZ R5, R8, R5 ;  /* 0x000000050805a221 */ /* 0x001fe20000010000 */
[----:B---3--:R-:W-:Y:S01]  /*3f60*/  @!P2 FADD.FTZ R6, R9, R6 ;  /* 0x000000060906a221 */ /* 0x008fe20000010000 */
        /* <DEDUP_REMOVED lines=16> */
[----:B------:R-:W2:Y:S01]  /*4070*/  LDCU.64 UR8, c[0x0][0x390] ;  /* 0x00007200ff0877ac */ /* 0x000ea20008000a00 */
[----:B------:R-:W-:Y:S01]  /*4080*/  SHF.R.U32.HI R4, RZ, 0x1, R4 ;  /* 0x00000001ff047819 */ /* 0x000fe20000011604 */
[----:B01----:R-:W-:Y:S01]  /*4090*/  @!P1 FADD.FTZ R0, R3, R0 ;  /* 0x0000000003009221 */ /* 0x003fe20000010000 */
[----:B---3--:R-:W-:Y:S01]  /*40a0*/  @!P1 FADD.FTZ R5, R8, R5 ;  /* 0x0000000508059221 */ /* 0x008fe20000010000 */
[----:B------:R-:W-:Y:S01]  /*40b0*/  USHF.L.U32 UR6, UR15, 0x6, URZ ;  /* 0x000000060f067899 */ /* 0x000fe200080006ff */
[----:B----4-:R-:W-:Y:S01]  /*40c0*/  @!P1 FADD.FTZ R6, R9, R6 ;  /* 0x0000000609069221 */ /* 0x010fe20000010000 */
[----:B------:R-:W-:Y:S01]  /*40d0*/  USHF.L.U32 UR5, UR4, 0x6, URZ ;  /* 0x0000000604057899 */ /* 0x000fe200080006ff */
[----:B------:R-:W-:Y:S01]  /*40e0*/  @!P1 FADD.FTZ R7, R10, R7 ;  /* 0x000000070a079221 */ /* 0x000fe20000010000 */
[----:B------:R-:W-:Y:S02]  /*40f0*/  F2FP.F16.F32.PACK_AB R0, R5, R0 ;  /* 0x000000000500723e */ /* 0x000fe400000000ff */
[----:B------:R-:W-:-:S02]  /*4100*/  MOV R11, UR6 ;  /* 0x00000006000b7c02 */ /* 0x000fc40008000f00 */
[----:B------:R-:W-:Y:S02]  /*4110*/  F2FP.F16.F32.PACK_AB R6, R7, R6 ;  /* 0x000000060706723e */ /* 0x000fe400000000ff */
[----:B------:R-:W-:Y:S02]  /*4120*/  IADD3 R3, P0, P2, R4, UR5, R11 ;  /* 0x0000000504037c10 */ /* 0x000fe4000fa1e00b */
[----:B------:R-:W-:Y:S02]  /*4130*/  PRMT R5, R6, 0x7632, R5 ;  /* 0x0000763206057816 */ /* 0x000fe40000000005 */
[----:B------:R-:W-:Y:S02]  /*4140*/  IADD3.X R4, PT, PT, RZ, RZ, RZ, P0, P2 ;  /* 0x000000ffff047210 */ /* 0x000fe400007e44ff */
[----:B--2---:R-:W-:-:S04]  /*4150*/  LEA R2, P0, R3, UR8, 0x1 ;  /* 0x0000000803027c11 */ /* 0x004fc8000f8008ff */
[--C-:B------:R-:W-:Y:S02]  /*4160*/  LEA.HI.X R3, R3, UR9, R4.reuse, 0x1, P0 ;  /* 0x0000000903037c11 */ /* 0x100fe400080f0c04 */
[----:B------:R-:W-:-:S03]  /*4170*/  PRMT R4, R0, 0x7632, R4 ;  /* 0x0000763200047816 */ /* 0x000fc60000000004 */
[----:B------:R-:W-:Y:S04]  /*4180*/  STG.E.U16 desc[UR12][R2.64], R0 ;  /* 0x0000000002007986 */ /* 0x000fe8000c10150c */
[----:B------:R-:W-:Y:S04]  /*4190*/  STG.E.U16 desc[UR12][R2.64+0x20], R4 ;  /* 0x0000200402007986 */ /* 0x000fe8000c10150c */
[----:B------:R-:W-:Y:S04]  /*41a0*/  STG.E.U16 desc[UR12][R2.64+0x40], R6 ;  /* 0x0000400602007986 */ /* 0x000fe8000c10150c */
[----:B------:R-:W-:Y:S01]  /*41b0*/  STG.E.U16 desc[UR12][R2.64+0x60], R5 ;  /* 0x0000600502007986 */ /* 0x000fe2000c10150c */
[----:B------:R-:W-:Y:S05]  /*41c0*/  EXIT ;  /* 0x000000000000794d */ /* 0x000fea0003800000 */
.L_x_22531:
        /* <DEDUP_REMOVED lines=8> */
.L_x_22570:
[----:B------:R-:W-:Y:S05]  /*4250*/  BSYNC B1 ;  /* 0x0000000000017941 */ /* 0x000fea0003800000 */
.L_x_22569:
[----:B------:R-:W-:Y:S01]  /*4260*/  IMAD.MOV.U32 R9, RZ, RZ, R10 ;  /* 0x000000ffff097224 */ /* 0x000fe200078e000a */
[----:B------:R-:W-:Y:S06]  /*4270*/  BRA `(.L_x_22571) ;  /* 0xffffffcc008c7947 */ /* 0x000fec000383ffff */
.L_x_22533:
        /* <DEDUP_REMOVED lines=8> */
.L_x_22573:
[----:B------:R-:W-:Y:S05]  /*4300*/  BSYNC B0 ;  /* 0x0000000000007941 */ /* 0x000fea0003800000 */
.L_x_22572:
        /* <DEDUP_REMOVED lines=8> */
.L_x_22574:
[----:B------:R-:W-:Y:S02]  /*4390*/  HFMA2 R14, -RZ, RZ, 0, 2.384185791015625e-07 ;  /* 0x00000004ff0e7431 */ /* 0x000fe400000001ff */
[----:B------:R-:W-:-:S05]  /*43a0*/  IMAD.MOV.U32 R8, RZ, RZ, R10 ;  /* 0x000000ffff087224 */ /* 0x000fca00078e000a */
[----:B------:R-:W-:-:S04]  /*43b0*/  FMNMX.FTZ R8, R13, R8, !PT ;  /* 0x000000080d087209 */ /* 0x000fc80007810000 */
[----:B------:R-:W-:-:S07]  /*43c0*/  MOV R13, R8 ;  /* 0x00000008000d7202 */ /* 0x000fce0000000f00 */
[----:B------:R-:W-:Y:S05]  /*43d0*/  WARPSYNC.COLLECTIVE R12, `(.L_x_22575) ;  /* 0x000000000c087348 */ /* 0x000fea0003c00000 */
[----:B------:R0:W1:Y:S02]  /*43e0*/  SHFL.BFLY P2, R10, R13, R14, R17 ;  /* 0x0c00000e0d0a7389 */ /* 0x0000640000040011 */
[----:B01----:R-:W-:Y:S05]  /*43f0*/  ENDCOLLECTIVE ;  /* 0x000000000000791b */ /* 0x003fea0003800000 */
.L_x_22575:
[----:B------:R-:W-:Y:S02]  /*4400*/  HFMA2 R14, -RZ, RZ, 0, 1.1920928955078125e-07 ;  /* 0x00000002ff0e7431 */ /* 0x000fe400000001ff */
[----:B------:R-:W-:-:S05]  /*4410*/  IMAD.MOV.U32 R15, RZ, RZ, R10 ;  /* 0x000000ffff0f7224 */ /* 0x000fca00078e000a */
[----:B------:R-:W-:-:S04]  /*4420*/  FMNMX.FTZ R15, R8, R15, !PT ;  /* 0x0000000f080f7209 */ /* 0x000fc80007810000 */
[----:B------:R-:W-:-:S07]  /*4430*/  MOV R13, R15 ;  /* 0x0000000f000d7202 */ /* 0x000fce0000000f00 */
[----:B------:R-:W-:Y:S05]  /*4440*/  WARPSYNC.COLLECTIVE R12, `(.L_x_22576) ;  /* 0x000000000c087348 */ /* 0x000fea0003c00000 */
[----:B------:R0:W1:Y:S02]  /*4450*/  SHFL.BFLY P2, R10, R13, R14, R17 ;  /* 0x0c00000e0d0a7389 */ /* 0x0000640000040011 */
[----:B01----:R-:W-:Y:S05]  /*4460*/  ENDCOLLECTIVE ;  /* 0x000000000000791b */ /* 0x003fea0003800000 */
.L_x_22576:
[----:B------:R-:W-:Y:S05]  /*4470*/  BRA `(.L_x_22577) ;  /* 0xffffffcc00b47947 */ /* 0x000fea000383ffff */
.L_x_22578:
        /* <DEDUP_REMOVED lines=16> */
.L_x_27569:


//--------------------- .text._ZN4vllm25paged_attention_v2_kernelIttLi32ELi16ELi128ELNS_18Fp8KVCacheDataTypeE0ELb0ELi512EEEvPfS2_PT_PKS3_PKT0_S9_ifPKiSB_iPKfiiiSD_SD_iiiii --------------------------
	.section	.text._ZN4vllm25paged_attention_v2_kernelIttLi32ELi16ELi128ELNS_18Fp8KVCacheDataTypeE0ELb0ELi512EEEvPfS2_PT_PKS3_PKT0_S9_ifPKiSB_iPKfiiiSD_SD_iiiii,"ax",@progbits
	.align	128
        .global         _ZN4vllm25paged_attention_v2_kernelIttLi32ELi16ELi128ELNS_18Fp8KVCacheDataTypeE0ELb0ELi512EEEvPfS2_PT_PKS3_PKT0_S9_ifPKiSB_iPKfiiiSD_SD_iiiii
        .type           _ZN4vllm25paged_attention_v2_kernelIttLi32ELi16ELi128ELNS_18Fp8KVCacheDataTypeE0ELb0ELi512EEEvPfS2_PT_PKS3_PKT0_S9_ifPKiSB_iPKfiiiSD_SD_iiiii,@function
        .size           _ZN4vllm25paged_attention_v2_kernelIttLi32ELi16ELi128ELNS_18Fp8KVCacheDataTypeE0ELb0ELi512EEEvPfS2_PT_PKS3_PKT0_S9_ifPKiSB_iPKfiiiSD_SD_iiiii,(.L_x_27570 - _ZN4vllm25paged_attention_v2_kernelIttLi32ELi16ELi128ELNS_18Fp8KVCacheDataTypeE0ELb0ELi512EEEvPfS2_PT_PKS3_PKT0_S9_ifPKiSB_iPKfiiiSD_SD_iiiii)
        .other          _ZN4vllm25paged_attention_v2_kernelIttLi32ELi16ELi128ELNS_18Fp8KVCacheDataTypeE0ELb0ELi512EEEvPfS2_PT_PKS3_PKT0_S9_ifPKiSB_iPKfiiiSD_SD_iiiii,@"STO_CUDA_ENTRY STV_DEFAULT"
_ZN4vllm25paged_attention_v2_kernelIttLi32ELi16ELi128ELNS_18Fp8KVCacheDataTypeE0ELb0ELi512EEEvPfS2_PT_PKS3_PKT0_S9_ifPKiSB_iPKfiiiSD_SD_iiiii:
.text._ZN4vllm25paged_attention_v2_kernelIttLi32ELi16ELi128ELNS_18Fp8KVCacheDataTypeE0ELb0ELi512EEEvPfS2_PT_PKS3_PKT0_S9_ifPKiSB_iPKfiiiSD_SD_iiiii:
        /* <DEDUP_REMOVED lines=14> */
[----:B------:R-:W4:Y:S01]  /*00e0*/  LDC.64 R12, c[0x0][0x3d0] ;  /* 0x0000f400ff0c7b82 */ /* 0x000f220000000a00 */
[----:B------:R-:W0:Y:S01]  /*00f0*/  LDCU UR10, c[0x0][0x378] ;  /* 0x00006f00ff0a77ac */ /* 0x000e220008000800 */
[----:B------:R-:W-:-:S06]  /*0100*/  IMAD.MOV.U32 R27, RZ, RZ, RZ ;  /* 0x000000ffff1b7224 */ /* 0x000fcc00078e00ff */
[----:B------:R-:W3:Y:S01]  /*0110*/  S2UR UR7, SR_CgaCtaId ;  /* 0x00000000000779c3 */ /* 0x000ee20000008800 */
[----:B-1----:R-:W-:Y:S01]  /*0120*/  IMAD R4, R0, UR4, RZ ;  /* 0x0000000400047c24 */ /* 0x002fe2000f8e02ff */
[----:B------:R-:W-:Y:S01]  /*0130*/  UMOV UR6, 0x400 ;  /* 0x0000040000067882 */ /* 0x000fe20000000000 */
[----:B------:R-:W1:Y:S01]  /*0140*/  LDCU UR11, c[0x0][0x3dc] ;  /* 0x00007b80ff0b77ac */ /* 0x000e620008000800 */
[----:B------:R-:W1:Y:S01]  /*0150*/  LDCU UR16, c[0x0][0x3b4] ;  /* 0x00007680ff1077ac */ /* 0x000e620008000800 */
[----:B------:R-:W1:Y:S01]  /*0160*/  LDCU.64 UR14, c[0x0][0x3a0] ;  /* 0x00007400ff0e77ac */ /* 0x000e620008000a00 */
[----:B0-----:R-:W-:Y:S02]  /*0170*/  ISETP.GT.U32.AND P1, PT, R5, 0x7, PT ;  /* 0x000000070500780c */ /* 0x001fe40003f24070 */
[----:B--2---:R-:W-:Y:S02]  /*0180*/  IABS R15, R17 ;  /* 0x00000011000f7213 */ /* 0x004fe40000000000 */
[----:B----4-:R-:W-:-:S09]  /*0190*/  ISETP.NE.U32.AND P0, PT, R12, RZ, PT ;  /* 0x000000ff0c00720c */ /* 0x010fd20003f05070 */
[----:B------:R-:W0:Y:S01]  /*01a0*/  @!P1 LDC.64 R10, c[0x0][0x398] ;  /* 0x0000e600ff0a9b82 */ /* 0x000e220000000a00 */
[----:B------:R-:W-:Y:S01]  /*01b0*/  @!P1 IMAD.SHL.U32 R7, R5, 0x4, RZ ;  /* 0x0000000405079824 */ /* 0x000fe200078e00ff */
[----:B---3--:R-:W-:Y:S01]  /*01c0*/  @!P1 SHF.L.U32 R6, R3, 0x5, RZ ;  /* 0x0000000503069819 */ /* 0x008fe200000006ff */
[----:B------:R-:W2:Y:S01]  /*01d0*/  I2F.RP R8, R15 ;  /* 0x0000000f00087306 */ /* 0x000ea20000209400 */
[----:B------:R-:W-:Y:S02]  /*01e0*/  ISETP.NE.AND.EX P0, PT, R13, RZ, PT, P0 ;  /* 0x000000ff0d00720c */ /* 0x000fe40003f05300 */
[----:B------:R-:W-:Y:S02]  /*01f0*/  @!P1 IADD3 R7, P2, P3, R7, R4, R6 ;  /* 0x0000000407079210 */ /* 0x000fe40007b5e006 */
[----:B------:R-:W-:-:S04]  /*0200*/  SHF.R.S32.HI R4, RZ, 0x1f, R4 ;  /* 0x0000001fff047819 */ /* 0x000fc80000011404 */
[----:B------:R-:W-:Y:S02]  /*0210*/  @!P1 IADD3.X R4, PT, PT, RZ, R4, RZ, P2, P3 ;  /* 0x00000004ff049210 */ /* 0x000fe400017e64ff */
[----:B0-----:R-:W-:-:S04]  /*0220*/  @!P1 LEA R6, P2, R7, R10, 0x1 ;  /* 0x0000000a07069211 */ /* 0x001fc800078408ff */
[----:B------:R-:W-:Y:S01]  /*0230*/  @!P1 LEA.HI.X R7, R7, R11, R4, 0x1, P2 ;  /* 0x0000000b07079211 */ /* 0x000fe200010f0c04 */
[----:B--2---:R-:W0:Y:S01]  /*0240*/  MUFU.RCP R8, R8 ;  /* 0x0000000800087308 */ /* 0x004e220000001000 */
[----:B------:R-:W2:Y:S04]  /*0250*/  @P0 LDC.64 R10, c[0x0][0x3d0] ;  /* 0x0000f400ff0a0b82 */ /* 0x000ea80000000a00 */
[----:B------:R-:W3:Y:S04]  /*0260*/  @!P1 LDG.E.64.CONSTANT R6, desc[UR8][R6.64] ;  /* 0x0000000806069981 */ /* 0x000ee8000c1e9b00 */
[----:B------:R-:W4:Y:S01]  /*0270*/  LDC R4, c[0x0][0x370] ;  /* 0x0000dc00ff047b82 */ /* 0x000f220000000800 */
[----:B0-----:R-:W-:-:S04]  /*0280*/  IADD3 R12, PT, PT, R8, 0xffffffe, RZ ;  /* 0x0ffffffe080c7810 */ /* 0x001fc80007ffe0ff */
[----:B------:R0:W1:Y:S01]  /*0290*/  F2I.FTZ.U32.TRUNC.NTZ R13, R12 ;  /* 0x0000000c000d7305 */ /* 0x000062000021f000 */
[----:B--2---:R-:W-:-:S05]  /*02a0*/  @P0 IMAD.WIDE.U32 R10, R3, 0x4, R10 ;  /* 0x00000004030a0825 */ /* 0x004fca00078e000a */
[----:B------:R4:W5:Y:S01]  /*02b0*/  @P0 LDG.E.CONSTANT R27, desc[UR8][R10.64] ;  /* 0x000000080a1b0981 */ /* 0x000962000c1e9900 */
[----:B0-----:R-:W-:Y:S01]  /*02c0*/  HFMA2 R12, -RZ, RZ, 0, 0 ;  /* 0x00000000ff0c7431 */ /* 0x001fe200000001ff */
[----:B------:R-:W-:Y:S01]  /*02d0*/  ULEA UR4, UR7, UR6, 0x18 ;  /* 0x0000000607047291 */ /* 0x000fe2000f8ec0ff */
[----:B------:R-:W-:Y:S01]  /*02e0*/  BSSY B0, `(.L_x_22579) ;  /* 0x00000b3000007945 */ /* 0x000fe20003800000 */
[----:B------:R-:W-:Y:S01]  /*02f0*/  MOV R23, 0xff7fffff ;  /* 0xff7fffff00177802 */ /* 0x000fe20000000f00 */
[----:B-1----:R-:W-:Y:S01]  /*0300*/  IMAD.MOV R14, RZ, RZ, -R13 ;  /* 0x000000ffff0e7224 */ /* 0x002fe200078e0a0d */
[----:B----4-:R-:W-:-:S03]  /*0310*/  IABS R10, R4 ;  /* 0x00000004000a7213 */ /* 0x010fc60000000000 */
        /* <DEDUP_REMOVED lines=20> */
[----:B------:R-:W-:-:S04]  /*0460*/  IABS R12, R3 ;  /* 0x00000003000c7213 */ /* 0x000fc80000000000 */
[----:B------:R0:W1:Y:S02]  /*0470*/  F2I.FTZ.U32.TRUNC.NTZ R11, R10 ;  /* 0x0000000a000b7305 */ /* 0x000064000021f000 */
[----:B0-----:R-:W-:Y:S01]  /*0480*/  MOV R10, RZ ;  /* 0x000000ff000a7202 */ /* 0x001fe20000000f00 */
[----:B-1----:R-:W-:-:S04]  /*0490*/  IMAD.MOV R13, RZ, RZ, -R11 ;  /* 0x000000ffff0d7224 */ /* 0x002fc800078e0a0b */
[----:B------:R-:W-:-:S04]  /*04a0*/  IMAD R13, R13, R16, RZ ;  /* 0x000000100d0d7224 */ /* 0x000fc800078e02ff */
[----:B------:R-:W-:Y:S01]  /*04b0*/  IMAD.HI.U32 R11, R11, R13, R10 ;  /* 0x0000000d0b0b7227 */ /* 0x000fe200078e000a */
[----:B------:R-:W-:-:S03]  /*04c0*/  SHF.L.U32 R10, R5, 0x5, RZ ;  /* 0x00000005050a7819 */ /* 0x000fc600000006ff */
[----:B------:R-:W-:Y:S02]  /*04d0*/  IMAD.MOV R13, RZ, RZ, -R14 ;  /* 0x000000ffff0d7224 */ /* 0x000fe400078e0a0e */
[----:B------:R-:W-:-:S04]  /*04e0*/  IMAD.HI.U32 R22, R11, R12, RZ ;  /* 0x0000000c0b167227 */ /* 0x000fc800078e00ff */
[----:B------:R-:W-:Y:S01]  /*04f0*/  IMAD R11, R22, R13, R12 ;  /* 0x0000000d160b7224 */ /* 0x000fe200078e020c */
[----:B------:R-:W-:Y:S02]  /*0500*/  LOP3.LUT R12, R10, 0x20, RZ, 0xc0, !PT ;  /* 0x000000200a0c7812 */ /* 0x000fe400078ec0ff */
[----:B------:R-:W-:Y:S02]  /*0510*/  SHF.R.U32.HI R10, RZ, 0x1, R5 ;  /* 0x00000001ff0a7819 */ /* 0x000fe40000011605 */
[----:B------:R-:W-:Y:S01]  /*0520*/  ISETP.GT.U32.AND P2, PT, R16, R11, PT ;  /* 0x0000000b1000720c */ /* 0x000fe20003f44070 */
[----:B------:R-:W-:Y:S01]  /*0530*/  VIADD R13, R12, UR4 ;  /* 0x000000040c0d7c36 */ /* 0x000fe20008000000 */
[----:B------:R-:W-:Y:S01]  /*0540*/  LOP3.LUT R12, R3, R8, RZ, 0x3c, !PT ;  /* 0x00000008030c7212 */ /* 0x000fe200078e3cff */
[----:B------:R-:W0:Y:S02]  /*0550*/  LDCU UR4, c[0x0][0x3c8] ;  /* 0x00007900ff0477ac */ /* 0x000e240008000800 */
[----:B------:R-:W-:Y:S01]  /*0560*/  @!P1 IMAD R14, R10, 0x8, R13 ;  /* 0x000000080a0e9824 */ /* 0x000fe200078e020d */
[----:B------:R-:W-:Y:S01]  /*0570*/  ISETP.GE.AND P3, PT, R12, RZ, PT ;  /* 0x000000ff0c00720c */ /* 0x000fe20003f66270 */
[----:B------:R-:W-:Y:S01]  /*0580*/  IMAD.SHL.U32 R12, R26, 0x20, RZ ;  /* 0x000000201a0c7824 */ /* 0x000fe200078e00ff */
[----:B------:R-:W-:-:S04]  /*0590*/  SHF.R.U32.HI R13, RZ, 0x5, R5 ;  /* 0x00000005ff0d7819 */ /* 0x000fc80000011605 */
[----:B------:R-:W-:Y:S02]  /*05a0*/  IADD3 R30, PT, PT, R12, R13, RZ ;  /* 0x0000000d0c1e7210 */ /* 0x000fe40007ffe0ff */
[-C--:B------:R-:W-:Y:S02]  /*05b0*/  @!P2 IADD3 R11, PT, PT, R11, -R16.reuse, RZ ;  /* 0x800000100b0ba210 */ /* 0x080fe40007ffe0ff */
[----:B------:R-:W-:Y:S02]  /*05c0*/  @!P2 IADD3 R22, PT, PT, R22, 0x1, RZ ;  /* 0x000000011616a810 */ /* 0x000fe40007ffe0ff */
[----:B------:R-:W-:Y:S02]  /*05d0*/  ISETP.GE.U32.AND P0, PT, R11, R16, PT ;  /* 0x000000100b00720c */ /* 0x000fe40003f06070 */
[----:B------:R-:W-:-:S04]  /*05e0*/  IADD3 R11, PT, PT, R2, 0xf, RZ ;  /* 0x0000000f020b7810 */ /* 0x000fc80007ffe0ff */
[----:B------:R-:W-:Y:S01]  /*05f0*/  SHF.R.U32.HI R5, RZ, 0x4, R11 ;  /* 0x00000004ff057819 */ /* 0x000fe2000001160b */
[----:B0-----:R-:W-:-:S03]  /*0600*/  IMAD R11, R0, UR4, RZ ;  /* 0x00000004000b7c24 */ /* 0x001fc6000f8e02ff */
[----:B------:R-:W-:-:S03]  /*0610*/  VIADDMNMX.U32 R5, R12, 0x20, R5, PT ;  /* 0x000000200c057846 */ /* 0x000fc60003800005 */
[----:B------:R-:W-:Y:S01]  /*0620*/  @P0 VIADD R22, R22, 0x1 ;  /* 0x0000000116160836 */ /* 0x000fe20000000000 */
[----:B------:R-:W-:-:S03]  /*0630*/  ISETP.GE.U32.AND P0, PT, R30, R5, PT ;  /* 0x000000051e00720c */ /* 0x000fc60003f06070 */
[----:B------:R-:W-:Y:S01]  /*0640*/  @!P3 IMAD.MOV R22, RZ, RZ, -R22 ;  /* 0x000000ffff16b224 */ /* 0x000fe200078e0a16 */
[----:B---3--:R0:W-:Y:S01]  /*0650*/  @!P1 STS.64 [R14], R6 ;  /* 0x000000060e009388 */ /* 0x0081e20000000a00 */
[----:B------:R-:W-:Y:S01]  /*0660*/  BAR.SYNC.DEFER_BLOCKING 0x0 ;  /* 0x0000000000007b1d */ /* 0x000fe20000010000 */
[----:B------:R-:W-:-:S13]  /*0670*/  ISETP.NE.AND P1, PT, R8, RZ, PT ;  /* 0x000000ff0800720c */ /* 0x000fda0003f25270 */
[----:B------:R-:W-:Y:S01]  /*0680*/  @!P1 LOP3.LUT R22, RZ, R8, RZ, 0x33, !PT ;  /* 0x00000008ff169212 */ /* 0x000fe200078e33ff */
[----:B0-----:R-:W-:Y:S06]  /*0690*/  @P0 BRA `(.L_x_22580) ;  /* 0x0000000400dc0947 */ /* 0x001fec0003800000 */
[----:B------:R-:W0:Y:S01]  /*06a0*/  LDCU UR5, c[0x0][0x3e0] ;  /* 0x00007c00ff0577ac */ /* 0x000e220008000800 */
[----:B------:R-:W-:Y:S01]  /*06b0*/  IMAD.WIDE.U32 R6, R30, 0x4, RZ ;  /* 0x000000041e067825 */ /* 0x000fe200078e00ff */
[----:B------:R-:W-:Y:S01]  /*06c0*/  LEA R9, R13, R9, 0x4 ;  /* 0x000000090d097211 */ /* 0x000fe200078e20ff */
[----:B------:R-:W1:Y:S01]  /*06d0*/  LDCU.64 UR12, c[0x0][0x3b8] ;  /* 0x00007700ff0c77ac */ /* 0x000e620008000a00 */
[C---:B------:R-:W-:Y:S01]  /*06e0*/  LOP3.LUT R8, R10.reuse, 0xf, RZ, 0xc0, !PT ;  /* 0x0000000f0a087812 */ /* 0x040fe200078ec0ff */
[C---:B------:R-:W-:Y:S01]  /*06f0*/  IMAD.SHL.U32 R12, R10.reuse, 0x4, RZ ;  /* 0x000000040a0c7824 */ /* 0x040fe200078e00ff */
[----:B------:R-:W-:Y:S01]  /*0700*/  MOV R23, 0xff7fffff ;  /* 0xff7fffff00177802 */ /* 0x000fe20000000f00 */
[----:B------:R-:W-:Y:S01]  /*0710*/  IMAD.SHL.U32 R10, R10, 0x8, RZ ;  /* 0x000000080a0a7824 */ /* 0x000fe200078e00ff */
[----:B------:R-:W-:Y:S01]  /*0720*/  UIADD3 UR4, UPT, UPT, UR6, 0x60, URZ ;  /* 0x0000006006047890 */ /* 0x000fe2000fffe0ff */
[----:B------:R-:W-:Y:S01]  /*0730*/  IMAD.WIDE R6, R11, 0x4, R6 ;  /* 0x000000040b067825 */ /* 0x000fe200078e0206 */
[----:B------:R-:W-:-:S02]  /*0740*/  LOP3.LUT R12, R12, 0x3c, RZ, 0xc0, !PT ;  /* 0x0000003c0c0c7812 */ /* 0x000fc400078ec0ff */
[----:B------:R-:W-:Y:S01]  /*0750*/  ULEA UR4, UR7, UR4, 0x18 ;  /* 0x0000000407047291 */ /* 0x000fe2000f8ec0ff */
[----:B------:R-:W-:Y:S01]  /*0760*/  IMAD.IADD R11, R8, 0x1, R9 ;  /* 0x00000001080b7824 */ /* 0x000fe200078e0209 */
[----:B------:R-:W-:Y:S02]  /*0770*/  LOP3.LUT R9, R10, 0x78, RZ, 0xc0, !PT ;  /* 0x000000780a097812 */ /* 0x000fe400078ec0ff */
[----:B------:R-:W-:Y:S01]  /*0780*/  LEA R12, R13, R12, 0x6 ;  /* 0x0000000c0d0c7211 */ /* 0x000fe200078e30ff */
[----:B0-----:R-:W-:Y:S01]  /*0790*/  IMAD R8, R22, UR5, RZ ;  /* 0x0000000516087c24 */ /* 0x001fe2000f8e02ff */
[C---:B------:R-:W-:Y:S01]  /*07a0*/  IADD3 R32, PT, PT, R11.reuse, 0x1, RZ ;  /* 0x000000010b207810 */ /* 0x040fe20007ffe0ff */
[----:B------:R-:W-:Y:S01]  /*07b0*/  IMAD.IADD R31, R11, 0x1, -R2 ;  /* 0x000000010b1f7824 */ /* 0x000fe200078e0a02 */
[----:B-1----:R-:W-:Y:S01]  /*07c0*/  IADD3 R28, P0, PT, R6, UR12, RZ ;  /* 0x0000000c061c7c10 */ /* 0x002fe2000ff1e0ff */
[----:B------:R-:W-:Y:S01]  /*07d0*/  VIADD R33, R12, UR4 ;  /* 0x000000040c217c36 */ /* 0x000fe20008000000 */
[----:B------:R-:W-:-:S02]  /*07e0*/  IADD3 R6, P1, PT, R8, R9, RZ ;  /* 0x0000000908067210 */ /* 0x000fc40007f3e0ff */
[----:B------:R-:W-:Y:S02]  /*07f0*/  IADD3.X R29, PT, PT, R7, UR13, RZ, P0, !PT ;  /* 0x0000000d071d7c10 */ /* 0x000fe400087fe4ff */
[----:B-----5:R-:W-:Y:S02]  /*0800*/  FSETP.NEU.FTZ.AND P0, PT, R27, RZ, PT ;  /* 0x000000ff1b00720b */ /* 0x020fe40003f1d000 */
[----:B------:R-:W-:-:S11]  /*0810*/  LEA.HI.X.SX32 R7, R8, RZ, 0x1, P1 ;  /* 0x000000ff08077211 */ /* 0x000fd600008f0eff */
.L_x_22582:
        /* <DEDUP_REMOVED lines=12> */
[----:B------:R1:W5:Y:S01]  /*08e0*/  LDG.E.64.CONSTANT R24, desc[UR8][R12.64+0x300] ;  /* 0x000300080c187981 */ /* 0x000362000c1e9b00 */
[----:B------:R-:W-:-:S02]  /*08f0*/  UMOV UR4, 0x400 ;  /* 0x0000040000047882 */ /* 0x000fc40000000000 */
[----:B0-----:R-:W-:-:S06]  /*0900*/  ULEA UR4, UR5, UR4, 0x18 ;  /* 0x0000000405047291 */ /* 0x001fcc000f8ec0ff */
[----:B------:R-:W-:Y:S01]  /*0910*/  LEA R36, R11, UR4, 0x5 ;  /* 0x000000040b247c11 */ /* 0x000fe2000f8e28ff */
[----:B------:R-:W-:-:S04]  /*0920*/  UMOV UR4, 0xffffffff ;  /* 0xffffffff00047882 */ /* 0x000fc80000000000 */
[----:B------:R-:W0:Y:S02]  /*0930*/  LDS.128 R8, [R36] ;  /* 0x0000000024087984 */ /* 0x000e240000000c00 */
[----:B0-----:R-:W-:Y:S02]  /*0940*/  HADD2.F32 R14, -RZ, R10.H0_H0 ;  /* 0x2000000aff0e7230 */ /* 0x001fe40000004100 */
[----:B------:R-:W-:Y:S02]  /*0950*/  HADD2.F32 R34, -RZ, R8.H0_H0 ;  /* 0x20000008ff227230 */ /* 0x000fe40000004100 */
[----:B------:R-:W-:Y:S02]  /*0960*/  HADD2.F32 R10, -RZ, R10.H1_H1 ;  /* 0x3000000aff0a7230 */ /* 0x000fe40000004100 */
[----:B--2---:R-:W-:-:S05]  /*0970*/  HADD2.F32 R15, -RZ, R16.H0_H0 ;  /* 0x20000010ff0f7230 */ /* 0x004fca0000004100 */
[----:B------:R-:W-:Y:S01]  /*0980*/  FMUL.FTZ R35, R14, R15 ;  /* 0x0000000f0e237220 */ /* 0x000fe20000410000 */
[----:B---3--:R-:W-:-:S05]  /*0990*/  HADD2.F32 R15, -RZ, R18.H0_H0 ;  /* 0x20000012ff0f7230 */ /* 0x008fca0000004100 */
[----:B------:R-:W-:Y:S01]  /*09a0*/  FFMA.FTZ R34, R34, R15, R35 ;  /* 0x0000000f22227223 */ /* 0x000fe20000010023 */
[----:B------:R-:W-:Y:S01]  /*09b0*/  HADD2.F32 R35, -RZ, R16.H1_H1 ;  /* 0x30000010ff237230 */ /* 0x000fe20000004100 */
[----:B-1----:R-:W0:Y:S01]  /*09c0*/  LDS.128 R12, [R36+0x10] ;  /* 0x00001000240c7984 */ /* 0x002e220000000c00 */
[----:B------:R-:W-:-:S03]  /*09d0*/  HADD2.F32 R16, -RZ, R11.H0_H0 ;  /* 0x2000000bff107230 */ /* 0x000fc60000004100 */
[----:B------:R-:W-:Y:S01]  /*09e0*/  FMUL.FTZ R37, R10, R35 ;  /* 0x000000230a257220 */ /* 0x000fe20000410000 */
[----:B------:R-:W-:Y:S02]  /*09f0*/  HADD2.F32 R10, -RZ, R8.H1_H1 ;  /* 0x30000008ff0a7230 */ /* 0x000fe40000004100 */
[----:B------:R-:W-:Y:S02]  /*0a00*/  HADD2.F32 R35, -RZ, R18.H1_H1 ;  /* 0x30000012ff237230 */ /* 0x000fe40000004100 */
[--C-:B----4-:R-:W-:Y:S02]  /*0a10*/  HADD2.F32 R8, -RZ, R20.reuse.H0_H0 ;  /* 0x20000014ff087230 */ /* 0x110fe40000004100 */
[----:B------:R-:W-:Y:S02]  /*0a20*/  HADD2.F32 R18, -RZ, R17.H1_H1 ;  /* 0x30000011ff127230 */ /* 0x000fe40000004100 */
[----:B------:R-:W-:Y:S01]  /*0a30*/  FFMA.FTZ R10, R10, R35, R37 ;  /* 0x000000230a0a7223 */ /* 0x000fe20000010025 */
[----:B------:R-:W-:-:S02]  /*0a40*/  HADD2.F32 R20, -RZ, R20.H1_H1 ;  /* 0x30000014ff147230 */ /* 0x000fc40000004100 */
[----:B0-----:R-:W-:-:S05]  /*0a50*/  HADD2.F32 R35, -RZ, R12.H0_H0 ;  /* 0x2000000cff237230 */ /* 0x001fca0000004100 */
[----:B------:R-:W-:Y:S01]  /*0a60*/  FFMA.FTZ R8, R35, R8, R34 ;  /* 0x0000000823087223 */ /* 0x000fe20000010022 */
[----:B------:R-:W-:Y:S02]  /*0a70*/  HADD2.F32 R35, -RZ, R17.H0_H0 ;  /* 0x20000011ff237230 */ /* 0x000fe40000004100 */
[----:B------:R-:W-:Y:S02]  /*0a80*/  HADD2.F32 R17, -RZ, R11.H1_H1 ;  /* 0x3000000bff117230 */ /* 0x000fe40000004100 */
[----:B------:R-:W-:Y:S02]  /*0a90*/  HADD2.F32 R11, -RZ, R9.H0_H0 ;  /* 0x20000009ff0b7230 */ /* 0x000fe40000004100 */
[----:B------:R-:W-:Y:S01]  /*0aa0*/  FMUL.FTZ R34, R16, R35 ;  /* 0x0000002310227220 */ /* 0x000fe20000410000 */
[--C-:B------:R-:W-:Y:S02]  /*0ab0*/  HADD2.F32 R16, -RZ, R19.reuse.H0_H0 ;  /* 0x20000013ff107230 */ /* 0x100fe40000004100 */
[----:B------:R-:W-:Y:S01]  /*0ac0*/  FMUL.FTZ R17, R17, R18 ;  /* 0x0000001211117220 */ /* 0x000fe20000410000 */
[----:B------:R-:W-:-:S02]  /*0ad0*/  HADD2.F32 R19, -RZ, R19.H1_H1 ;  /* 0x30000013ff137230 */ /* 0x000fc40000004100 */
[----:B------:R-:W-:Y:S02]  /*0ae0*/  HADD2.F32 R35, -RZ, R12.H1_H1 ;  /* 0x3000000cff237230 */ /* 0x000fe40000004100 */
[----:B------:R-:W-:Y:S01]  /*0af0*/  FFMA.FTZ R11, R11, R16, R34 ;  /* 0x000000100b0b7223 */ /* 0x000fe20000010022 */
[----:B------:R-:W-:Y:S02]  /*0b00*/  HADD2.F32 R16, -RZ, R9.H1_H1 ;  /* 0x30000009ff107230 */ /* 0x000fe40000004100 */
[----:B------:R-:W0:Y:S01]  /*0b10*/  S2R R9, SR_TID.X ;  /* 0x0000000000097919 */ /* 0x000e220000002100 */
[----:B-----5:R-:W-:Y:S02]  /*0b20*/  HADD2.F32 R18, -RZ, R24.H0_H0 ;  /* 0x20000018ff127230 */ /* 0x020fe40000004100 */
[----:B------:R-:W-:Y:S01]  /*0b30*/  FFMA.FTZ R10, R35, R20, R10 ;  /* 0x00000014230a7223 */ /* 0x000fe2000001000a */
[----:B------:R-:W-:Y:S01]  /*0b40*/  FFMA.FTZ R12, R16, R19, R17 ;  /* 0x00000013100c7223 */ /* 0x000fe20000010011 */
[----:B------:R-:W-:-:S02]  /*0b50*/  HADD2.F32 R16, -RZ, R13.H0_H0 ;  /* 0x2000000dff107230 */ /* 0x000fc40000004100 */
[--C-:B------:R-:W-:Y:S02]  /*0b60*/  HADD2.F32 R17, -RZ, R21.reuse.H0_H0 ;  /* 0x20000015ff117230 */ /* 0x100fe40000004100 */
[----:B------:R-:W-:Y:S02]  /*0b70*/  HADD2.F32 R19, -RZ, R14.H0_H0 ;  /* 0x2000000eff137230 */ /* 0x000fe40000004100 */
[----:B------:R-:W-:Y:S02]  /*0b80*/  HADD2.F32 R24, -RZ, R24.H1_H1 ;  /* 0x30000018ff187230 */ /* 0x000fe40000004100 */
[----:B------:R-:W-:Y:S01]  /*0b90*/  FFMA.FTZ R11, R16, R17, R11 ;  /* 0x00000011100b7223 */ /* 0x000fe2000001000b */
        /* <DEDUP_REMOVED lines=9> */
[----:B------:R-:W-:Y:S01]  /*0c30*/  FADD.FTZ R8, R8, R17 ;  /* 0x0000001108087221 */ /* 0x000fe20000010000 */
[----:B------:R-:W-:-:S02]  /*0c40*/  HADD2.F32 R25, -RZ, R25.H1_H1 ;  /* 0x30000019ff197230 */ /* 0x000fc40000004100 */
[----:B------:R-:W-:-:S03]  /*0c50*/  FFMA.FTZ R11, R14, R16, R11 ;  /* 0x000000100e0b7223 */ /* 0x000fc6000001000b */
[----:B------:R-:W-:Y:S01]  /*0c60*/  FFMA.FTZ R12, R15, R25, R12 ;  /* 0x000000190f0c7223 */ /* 0x000fe2000001000c */
[----:B------:R-:W-:Y:S01]  /*0c70*/  FADD.FTZ R11, R11, R8 ;  /* 0x000000080b0b7221 */ /* 0x000fe20000010000 */
[----:B0-----:R-:W-:-:S03]  /*0c80*/  LOP3.LUT R10, R9, 0x1, RZ, 0xc0, !PT ;  /* 0x00000001090a7812 */ /* 0x001fc600078ec0ff */
[----:B------:R-:W-:Y:S01]  /*0c90*/  FADD.FTZ R11, R12, R11 ;  /* 0x0000000b0c0b7221 */ /* 0x000fe20000010000 */
[----:B------:R-:W-:Y:S06]  /*0ca0*/  BRA.DIV UR4, `(.L_x_22581) ;  /* 0x0000002a04747947 */ /* 0x000fec000b800000 */
[----:B------:R0:W1:Y:S02]  /*0cb0*/  SHFL.BFLY PT, R8, R11, 0x1, 0x1f ;  /* 0x0c201f000b087f89 */ /* 0x00006400000e0000 */
.L_x_22615:
[----:B------:R-:W-:Y:S01]  /*0cc0*/  VIADD R9, R31, 0x1 ;  /* 0x000000011f097836 */ /* 0x000fe20000000000 */
[----:B------:R-:W-:Y:S01]  /*0cd0*/  ISETP.NE.AND P2, PT, R10, RZ, PT ;  /* 0x000000ff0a00720c */ /* 0x000fe20003f45270 */
[----:B-1----:R-:W-:Y:S01]  /*0ce0*/  FADD.FTZ R8, R11, R8 ;  /* 0x000000080b087221 */ /* 0x002fe20000010000 */
[----:B------:R-:W-:Y:S01]  /*0cf0*/  VIADD R30, R30, 0x4 ;  /* 0x000000041e1e7836 */ /* 0x000fe20000000000 */
[----:B------:R-:W-:Y:S02]  /*0d00*/  IADD3 R31, PT, PT, R31, 0x40, RZ ;  /* 0x000000401f1f7810 */ /* 0x000fe40007ffe0ff */
[----:B------:R-:W-:-:S05]  /*0d10*/  I2FP.F32.S32 R10, R9 ;  /* 0x00000009000a7245 */ /* 0x000fca0000201400 */
[----:B------:R-:W-:-:S03]  /*0d20*/  FMUL.FTZ R10, R10, R27 ;  /* 0x0000001b0a0a7220 */ /* 0x000fc60000410000 */
[----:B0-----:R-:W-:Y:S02]  /*0d30*/  @!P2 IADD3 R11, PT, PT, R32, -0x1, RZ ;  /* 0xffffffff200ba810 */ /* 0x001fe40007ffe0ff */
[----:B------:R-:W-:Y:S02]  /*0d40*/  FSEL R9, R10, RZ, P0 ;  /* 0x000000ff0a097208 */ /* 0x000fe40000000000 */
[CC--:B------:R-:W-:Y:S02]  /*0d50*/  @!P2 ISETP.GE.AND P1, PT, R11.reuse, R2.reuse, PT ;  /* 0x000000020b00a20c */ /* 0x0c0fe40003f26270 */
[----:B------:R-:W-:Y:S01]  /*0d60*/  ISETP.GE.OR P3, PT, R11, R2, P2 ;  /* 0x000000020b00720c */ /* 0x000fe20001766670 */
[----:B------:R-:W-:Y:S01]  /*0d70*/  FFMA.FTZ R10, R8, UR16, R9 ;  /* 0x00000010080a7c23 */ /* 0x000fe20008010009 */
[----:B------:R-:W-:-:S04]  /*0d80*/  IADD3 R32, PT, PT, R32, 0x40, RZ ;  /* 0x0000004020207810 */ /* 0x000fc80007ffe0ff */
[----:B------:R-:W-:Y:S02]  /*0d90*/  @!P2 FSEL R8, R10, RZ, !P1 ;  /* 0x000000ff0a08a208 */ /* 0x000fe40004800000 */
[----:B------:R-:W-:-:S03]  /*0da0*/  IADD3 R28, P1, PT, R28, 0x10, RZ ;  /* 0x000000101c1c7810 */ /* 0x000fc60007f3e0ff */
[----:B------:R0:W-:Y:S01]  /*0db0*/  @!P2 STS [R33], R8 ;  /* 0x000000082100a388 */ /* 0x0001e20000000800 */
[----:B------:R-:W-:Y:S01]  /*0dc0*/  ISETP.GE.U32.AND P2, PT, R30, R5, PT ;  /* 0x000000051e00720c */ /* 0x000fe20003f46070 */
[----:B------:R-:W-:Y:S01]  /*0dd0*/  IMAD.X R29, RZ, RZ, R29, P1 ;  /* 0x000000ffff1d7224 */ /* 0x000fe200008e061d */
[----:B------:R-:W-:Y:S01]  /*0de0*/  @!P3 FMNMX.FTZ R23, R23, R10, !PT ;  /* 0x0000000a1717b209 */ /* 0x000fe20007810000 */
[----:B0-----:R-:W-:-:S10]  /*0df0*/  VIADD R33, R33, 0x100 ;  /* 0x0000010021217836 */ /* 0x001fd40000000000 */
[----:B------:R-:W-:Y:S05]  /*0e00*/  @!P2 BRA `(.L_x_22582) ;  /* 0xfffffff80084a947 */ /* 0x000fea000383ffff */
.L_x_22580:
[----:B------:R-:W-:Y:S05]  /*0e10*/  BSYNC B0 ;  /* 0x0000000000007941 */ /* 0x000fea0003800000 */
.L_x_22579:
[----:B------:R-:W0:Y:S01]  /*0e20*/  S2R R6, SR_TID.X ;  /* 0x0000000000067919 */ /* 0x000e220000002100 */
[C---:B------:R-:W-:Y:S01]  /*0e30*/  SHF.L.U32 R20, R26.reuse, 0x5, RZ ;  /* 0x000000051a147819 */ /* 0x040fe200000006ff */
[----:B------:R-:W-:Y:S01]  /*0e40*/  IMAD.SHL.U32 R10, R26, 0x200, RZ ;  /* 0x000002001a0a7824 */ /* 0x000fe200078e00ff */
[----:B------:R-:W-:Y:S01]  /*0e50*/  UMOV UR4, 0xffffffff ;  /* 0xffffffff00047882 */ /* 0x000fe20000000000 */
[----:B------:R-:W1:Y:S01]  /*0e60*/  S2R R11, SR_CgaCtaId ;  /* 0x00000000000b7919 */ /* 0x000e620000008800 */
[----:B------:R-:W-:Y:S02]  /*0e70*/  IADD3 R7, PT, PT, -R20, R5, RZ ;  /* 0x0000000514077210 */ /* 0x000fe40007ffe1ff */
[----:B------:R-:W-:-:S03]  /*0e80*/  MOV R8, 0x400 ;  /* 0x0000040000087802 */ /* 0x000fc60000000f00 */
[----:B------:R-:W-:-:S05]  /*0e90*/  IMAD R7, R7, 0x10, R10 ;  /* 0x0000001007077824 */ /* 0x000fca00078e020a */
[----:B------:R-:W-:-:S04]  /*0ea0*/  VIMNMX R15, PT, PT, R2, R7, PT ;  /* 0x00000007020f7248 */ /* 0x000fc80003fe0100 */
        /* <DEDUP_REMOVED lines=11> */
.L_x_22621:
        /* <DEDUP_REMOVED lines=27> */
[----:B------:R-:W-:Y:S02]  /*1110*/  ISETP.NE.AND P0, PT, R18, 0x180, PT ;  /* 0x000001801200780c */ /* 0x000fe40003f05270 */
[----:B------:R-:W-:Y:S01]  /*1120*/  ISETP.GE.U32.AND P4, PT, R19, 0x180, PT ;  /* 0x000001801300780c */ /* 0x000fe20003f86070 */
[----:B------:R-:W-:-:S10]  /*1130*/  HFMA2 R19, -RZ, RZ, 0, 0 ;  /* 0x00000000ff137431 */ /* 0x000fd400000001ff */
        /* <DEDUP_REMOVED lines=9> */
.L_x_22588:
        /* <DEDUP_REMOVED lines=11> */
.L_x_22587:
[----:B------:R-:W-:Y:S05]  /*1280*/  BSYNC.RECONVERGENT B1 ;  /* 0x0000000000017941 */ /* 0x000fea0003800200 */
.L_x_22586:
        /* <DEDUP_REMOVED lines=12> */
.L_x_22591:
[----:B------:R-:W0:Y:S01]  /*1350*/  LDS R23, [R18+-0x400] ;  /* 0xfffc000012177984 */ /* 0x000e220000000800 */
[----:B------:R-:W-:-:S03]  /*1360*/  VIADD R24, R24, 0x800 ;  /* 0x0000080018187836 */ /* 0x000fc60000000000 */
[----:B------:R-:W1:Y:S02]  /*1370*/  LDS R29, [R18+-0x200] ;  /* 0xfffe0000121d7984 */ /* 0x000e640000000800 */
[----:B------:R-:W-:Y:S02]  /*1380*/  ISETP.GE.AND P4, PT, R24, R17, PT ;  /* 0x000000111800720c */ /* 0x000fe40003f86270 */
[----:B------:R-:W2:Y:S04]  /*1390*/  LDS R31, [R18] ;  /* 0x00000000121f7984 */ /* 0x000ea80000000800 */
[----:B------:R-:W3:Y:S04]  /*13a0*/  LDS R33, [R18+0x200] ;  /* 0x0002000012217984 */ /* 0x000ee80000000800 */
[----:B------:R-:W4:Y:S04]  /*13b0*/  LDS R21, [R18+0x400] ;  /* 0x0004000012157984 */ /* 0x000f280000000800 */
[----:B-----5:R-:W4:Y:S01]  /*13c0*/  LDS R27, [R18+0x600] ;  /* 0x00060000121b7984 */ /* 0x020f220000000800 */
[----:B0-----:R-:W-:-:S03]  /*13d0*/  FADD.FTZ R25, -R12, R23 ;  /* 0x000000170c197221 */ /* 0x001fc60000010100 */
[----:B------:R-:W0:Y:S01]  /*13e0*/  LDS R23, [R18+0x800] ;  /* 0x0008000012177984 */ /* 0x000e220000000800 */
[----:B------:R-:W-:Y:S01]  /*13f0*/  FMUL.FTZ R25, R25, 1.4426950216293334961 ;  /* 0x3fb8aa3b19197820 */ /* 0x000fe20000410000 */
[----:B-1----:R-:W-:-:S03]  /*1400*/  FADD.FTZ R29, -R12, R29 ;  /* 0x0000001d0c1d7221 */ /* 0x002fc60000010100 */
[----:B------:R-:W1:Y:S01]  /*1410*/  MUFU.EX2 R28, R25 ;  /* 0x00000019001c7308 */ /* 0x000e620000000800 */
[C---:B--2---:R-:W-:Y:S01]  /*1420*/  FADD.FTZ R31, -R12.reuse, R31 ;  /* 0x0000001f0c1f7221 */ /* 0x044fe20000010100 */
[----:B------:R-:W-:Y:S01]  /*1430*/  FMUL.FTZ R29, R29, 1.4426950216293334961 ;  /* 0x3fb8aa3b1d1d7820 */ /* 0x000fe20000410000 */
[C---:B---3--:R-:W-:Y:S02]  /*1440*/  FADD.FTZ R33, -R12.reuse, R33 ;  /* 0x000000210c217221 */ /* 0x048fe40000010100 */
[----:B------:R-:W-:Y:S01]  /*1450*/  FMUL.FTZ R37, R31, 1.4426950216293334961 ;  /* 0x3fb8aa3b1f257820 */ /* 0x000fe20000410000 */
[----:B------:R-:W2:Y:S01]  /*1460*/  MUFU.EX2 R35, R29 ;  /* 0x0000001d00237308 */ /* 0x000ea20000000800 */
[----:B------:R-:W-:Y:S01]  /*1470*/  FMUL.FTZ R30, R33, 1.4426950216293334961 ;  /* 0x3fb8aa3b211e7820 */ /* 0x000fe20000410000 */
[C---:B----4-:R-:W-:Y:S01]  /*1480*/  FADD.FTZ R21, -R12.reuse, R21 ;  /* 0x000000150c157221 */ /* 0x050fe20000010100 */
[----:B------:R-:W-:Y:S02]  /*1490*/  LDS R33, [R18+0x1000] ;  /* 0x0010000012217984 */ /* 0x000fe40000000800 */
[----:B------:R-:W3:Y:S01]  /*14a0*/  MUFU.EX2 R37, R37 ;  /* 0x0000002500257308 */ /* 0x000ee20000000800 */
[----:B------:R-:W-:Y:S01]  /*14b0*/  FADD.FTZ R27, -R12, R27 ;  /* 0x0000001b0c1b7221 */ /* 0x000fe20000010100 */
[----:B------:R-:W-:Y:S01]  /*14c0*/  FMUL.FTZ R31, R21, 1.4426950216293334961 ;  /* 0x3fb8aa3b151f7820 */ /* 0x000fe20000410000 */
[----:B-1----:R-:W-:Y:S01]  /*14d0*/  FADD.FTZ R32, R28, R19 ;  /* 0x000000131c207221 */ /* 0x002fe20000010000 */
[----:B------:R-:W1:Y:S01]  /*14e0*/  MUFU.EX2 R30, R30 ;  /* 0x0000001e001e7308 */ /* 0x000e620000000800 */
[----:B------:R-:W4:Y:S03]  /*14f0*/  LDS R19, [R18+0xa00] ;  /* 0x000a000012137984 */ /* 0x000f260000000800 */
[----:B------:R-:W0:Y:S01]  /*1500*/  MUFU.EX2 R31, R31 ;  /* 0x0000001f001f7308 */ /* 0x000e220000000800 */
[----:B------:R-:W4:Y:S01]  /*1510*/  LDS R21, [R18+0xc00] ;  /* 0x000c000012157984 */ /* 0x000f220000000800 */
[----:B--2---:R-:W-:-:S03]  /*1520*/  FADD.FTZ R32, R32, R35 ;  /* 0x0000002320207221 */ /* 0x004fc60000010000 */
[----:B------:R-:W2:Y:S01]  /*1530*/  LDS R29, [R18+0xe00] ;  /* 0x000e0000121d7984 */ /* 0x000ea20000000800 */
[----:B---3--:R-:W-:-:S03]  /*1540*/  FADD.FTZ R25, R32, R37 ;  /* 0x0000002520197221 */ /* 0x008fc60000010000 */
[----:B------:R-:W-:Y:S01]  /*1550*/  STS [R18+-0x200], R35 ;  /* 0xfffe002312007388 */ /* 0x000fe20000000800 */
[----:B-1----:R-:W-:-:S03]  /*1560*/  FADD.FTZ R32, R25, R30 ;  /* 0x0000001e19207221 */ /* 0x002fc60000010000 */
[----:B------:R-:W-:Y:S01]  /*1570*/  LDS R25, [R18+0x1200] ;  /* 0x0012000012197984 */ /* 0x000fe20000000800 */
[----:B0-----:R-:W-:-:S03]  /*1580*/  FADD.FTZ R23, -R12, R23 ;  /* 0x000000170c177221 */ /* 0x001fc60000010100 */
[----:B------:R-:W0:Y:S04]  /*1590*/  LDS R35, [R18+0x1400] ;  /* 0x0014000012237984 */ /* 0x000e280000000800 */
[----:B------:R1:W-:Y:S04]  /*15a0*/  STS [R18+-0x400], R28 ;  /* 0xfffc001c12007388 */ /* 0x0003e80000000800 */
[----:B------:R-:W-:Y:S04]  /*15b0*/  STS [R18], R37 ;  /* 0x0000002512007388 */ /* 0x000fe80000000800 */
[----:B------:R-:W3:Y:S01]  /*15c0*/  LDS R37, [R18+0x1600] ;  /* 0x0016000012257984 */ /* 0x000ee20000000800 */
[----:B-1----:R-:W-:Y:S01]  /*15d0*/  FADD.FTZ R28, R32, R31 ;  /* 0x0000001f201c7221 */ /* 0x002fe20000010000 */
[----:B------:R-:W-:-:S02]  /*15e0*/  FMUL.FTZ R32, R27, 1.4426950216293334961 ;  /* 0x3fb8aa3b1b207820 */ /* 0x000fc40000410000 */
[----:B------:R1:W-:Y:S04]  /*15f0*/  STS [R18+0x200], R30 ;  /* 0x0002001e12007388 */ /* 0x0003e80000000800 */
[----:B------:R-:W3:Y:S01]  /*1600*/  LDS R27, [R18+0x1800] ;  /* 0x00180000121b7984 */ /* 0x000ee20000000800 */
[----:B------:R-:W0:Y:S01]  /*1610*/  MUFU.EX2 R32, R32 ;  /* 0x0000002000207308 */ /* 0x000e220000000800 */
[C---:B----4-:R-:W-:Y:S01]  /*1620*/  FADD.FTZ R19, -R12.reuse, R19 ;  /* 0x000000130c137221 */ /* 0x050fe20000010100 */
[C---:B------:R-:W-:Y:S01]  /*1630*/  FADD.FTZ R21, -R12.reuse, R21 ;  /* 0x000000150c157221 */ /* 0x040fe20000010100 */
[----:B------:R4:W-:Y:S01]  /*1640*/  STS [R18+0x400], R31 ;  /* 0x0004001f12007388 */ /* 0x0009e20000000800 */
[----:B-1----:R-:W-:Y:S01]  /*1650*/  FMUL.FTZ R30, R23, 1.4426950216293334961 ;  /* 0x3fb8aa3b171e7820 */ /* 0x002fe20000410000 */
[----:B------:R-:W-:Y:S01]  /*1660*/  FMUL.FTZ R19, R19, 1.4426950216293334961 ;  /* 0x3fb8aa3b13137820 */ /* 0x000fe20000410000 */
[----:B------:R-:W-:Y:S01]  /*1670*/  FMUL.FTZ R21, R21, 1.4426950216293334961 ;  /* 0x3fb8aa3b15157820 */ /* 0x000fe20000410000 */
[----:B------:R-:W1:Y:S01]  /*1680*/  LDS R23, [R18+0x1a00] ;  /* 0x001a000012177984 */ /* 0x000e620000000800 */
[----:B--2---:R-:W-:-:S02]  /*1690*/  FADD.FTZ R29, -R12, R29 ;  /* 0x0000001d0c1d7221 */ /* 0x004fc40000010100 */
[----:B------:R-:W2:Y:S01]  /*16a0*/  MUFU.EX2 R30, R30 ;  /* 0x0000001e001e7308 */ /* 0x000ea20000000800 */
[----:B0-----:R-:W-:-:S03]  /*16b0*/  FADD.FTZ R28, R28, R32 ;  /* 0x000000201c1c7221 */ /* 0x001fc60000010000 */
[----:B------:R-:W0:Y:S01]  /*16c0*/  MUFU.EX2 R19, R19 ;  /* 0x0000001300137308 */ /* 0x000e220000000800 */
[C---:B----4-:R-:W-:Y:S01]  /*16d0*/  FADD.FTZ R31, -R12.reuse, R33 ;  /* 0x000000210c1f7221 */ /* 0x050fe20000010100 */
[----:B------:R-:W-:Y:S01]  /*16e0*/  FMUL.FTZ R33, R29, 1.4426950216293334961 ;  /* 0x3fb8aa3b1d217820 */ /* 0x000fe20000410000 */
[----:B------:R4:W-:Y:S01]  /*16f0*/  STS [R18+0x600], R32 ;  /* 0x0006002012007388 */ /* 0x0009e20000000800 */
[----:B------:R-:W3:Y:S01]  /*1700*/  MUFU.EX2 R21, R21 ;  /* 0x0000001500157308 */ /* 0x000ee20000000800 */
[----:B------:R-:W-:Y:S01]  /*1710*/  FMUL.FTZ R29, R31, 1.4426950216293334961 ;  /* 0x3fb8aa3b1f1d7820 */ /* 0x000fe20000410000 */
[----:B------:R-:W-:Y:S01]  /*1720*/  FADD.FTZ R35, -R12, R35 ;  /* 0x000000230c237221 */ /* 0x000fe20000010100 */
[----:B--2---:R2:W-:Y:S01]  /*1730*/  STS [R18+0x800], R30 ;  /* 0x0008001e12007388 */ /* 0x0045e20000000800 */
[----:B------:R-:W-:-:S03]  /*1740*/  FADD.FTZ R28, R28, R30 ;  /* 0x0000001e1c1c7221 */ /* 0x000fc60000010000 */
[----:B------:R-:W1:Y:S01]  /*1750*/  MUFU.EX2 R29, R29 ;  /* 0x0000001d001d7308 */ /* 0x000e620000000800 */
[----:B----4-:R-:W-:Y:S01]  /*1760*/  FMUL.FTZ R32, R35, 1.4426950216293334961 ;  /* 0x3fb8aa3b23207820 */ /* 0x010fe20000410000 */
[----:B0-----:R0:W-:Y:S01]  /*1770*/  STS [R18+0xa00], R19 ;  /* 0x000a001312007388 */ /* 0x0011e20000000800 */
[----:B------:R-:W-:Y:S01]  /*1780*/  FADD.FTZ R28, R28, R19 ;  /* 0x000000131c1c7221 */ /* 0x000fe20000010000 */
[----:B---3--:R-:W-:Y:S02]  /*1790*/  FADD.FTZ R37, -R12, R37 ;  /* 0x000000250c257221 */ /* 0x008fe40000010100 */
[----:B------:R-:W-:Y:S01]  /*17a0*/  STS [R18+0xc00], R21 ;  /* 0x000c001512007388 */ /* 0x000fe20000000800 */
[----:B------:R-:W-:Y:S01]  /*17b0*/  FADD.FTZ R28, R28, R21 ;  /* 0x000000151c1c7221 */ /* 0x000fe20000010000 */
[----:B--2---:R-:W-:Y:S01]  /*17c0*/  FADD.FTZ R30, -R12, R25 ;  /* 0x000000190c1e7221 */ /* 0x004fe20000010100 */
[----:B------:R-:W-:Y:S01]  /*17d0*/  FMUL.FTZ R37, R37, 1.4426950216293334961 ;  /* 0x3fb8aa3b25257820 */ /* 0x000fe20000410000 */
[----:B------:R2:W3:Y:S02]  /*17e0*/  MUFU.EX2 R25, R33 ;  /* 0x0000002100197308 */ /* 0x0004e40000000800 */
[----:B------:R-:W-:Y:S01]  /*17f0*/  FMUL.FTZ R30, R30, 1.4426950216293334961 ;  /* 0x3fb8aa3b1e1e7820 */ /* 0x000fe20000410000 */
[----:B------:R-:W-:Y:S01]  /*1800*/  FADD.FTZ R34, -R12, R27 ;  /* 0x0000001b0c227221 */ /* 0x000fe20000010100 */
[----:B-1----:R-:W-:Y:S01]  /*1810*/  STS [R18+0x1000], R29 ;  /* 0x0010001d12007388 */ /* 0x002fe20000000800 */
[----:B------:R-:W1:Y:S04]  /*1820*/  MUFU.EX2 R27, R32 ;  /* 0x00000020001b7308 */ /* 0x000e680000000800 */
[----:B------:R-:W4:Y:S01]  /*1830*/  MUFU.EX2 R31, R30 ;  /* 0x0000001e001f7308 */ /* 0x000f220000000800 */
[----:B--2---:R-:W-:Y:S01]  /*1840*/  FMUL.FTZ R33, R34, 1.4426950216293334961 ;  /* 0x3fb8aa3b22217820 */ /* 0x004fe20000410000 */
[----:B------:R-:W-:-:S02]  /*1850*/  FADD.FTZ R35, -R12, R23 ;  /* 0x000000170c237221 */ /* 0x000fc40000010100 */
[----:B------:R-:W2:Y:S01]  /*1860*/  MUFU.EX2 R23, R37 ;  /* 0x0000002500177308 */ /* 0x000ea20000000800 */
[----:B---3--:R-:W-:Y:S01]  /*1870*/  FADD.FTZ R28, R28, R25 ;  /* 0x000000191c1c7221 */ /* 0x008fe20000010000 */
[----:B------:R-:W-:Y:S01]  /*1880*/  FMUL.FTZ R35, R35, 1.4426950216293334961 ;  /* 0x3fb8aa3b23237820 */ /* 0x000fe20000410000 */
[----:B------:R-:W-:Y:S01]  /*1890*/  STS [R18+0xe00], R25 ;  /* 0x000e001912007388 */ /* 0x000fe20000000800 */
[----:B------:R-:W3:Y:S01]  /*18a0*/  MUFU.EX2 R33, R33 ;  /* 0x0000002100217308 */ /* 0x000ee20000000800 */
[----:B------:R-:W-:Y:S02]  /*18b0*/  FADD.FTZ R28, R28, R29 ;  /* 0x0000001d1c1c7221 */ /* 0x000fe40000010000 */
[----:B-1----:R-:W-:Y:S01]  /*18c0*/  STS [R18+0x1400], R27 ;  /* 0x0014001b12007388 */ /* 0x002fe20000000800 */
[----:B------:R-:W1:Y:S01]  /*18d0*/  MUFU.EX2 R35, R35 ;  /* 0x0000002300237308 */ /* 0x000e620000000800 */
[----:B----4-:R-:W-:Y:S02]  /*18e0*/  FADD.FTZ R28, R28, R31 ;  /* 0x0000001f1c1c7221 */ /* 0x010fe40000010000 */
[----:B------:R-:W-:Y:S02]  /*18f0*/  STS [R18+0x1200], R31 ;  /* 0x0012001f12007388 */ /* 0x000fe40000000800 */
[----:B------:R-:W-:-:S02]  /*1900*/  FADD.FTZ R28, R28, R27 ;  /* 0x0000001b1c1c7221 */ /* 0x000fc40000010000 */
[----:B--2---:R-:W-:Y:S02]  /*1910*/  STS [R18+0x1600], R23 ;  /* 0x0016001712007388 */ /* 0x004fe40000000800 */
[----:B------:R-:W-:Y:S02]  /*1920*/  FADD.FTZ R28, R28, R23 ;  /* 0x000000171c1c7221 */ /* 0x000fe40000010000 */
[----:B---3--:R-:W-:Y:S02]  /*1930*/  STS [R18+0x1800], R33 ;  /* 0x0018002112007388 */ /* 0x008fe40000000800 */
[----:B------:R-:W-:Y:S02]  /*1940*/  FADD.FTZ R28, R28, R33 ;  /* 0x000000211c1c7221 */ /* 0x000fe40000010000 */
[----:B-1----:R1:W-:Y:S02]  /*1950*/  STS [R18+0x1a00], R35 ;  /* 0x001a002312007388 */ /* 0x0023e40000000800 */
[----:B0-----:R-:W-:Y:S01]  /*1960*/  FADD.FTZ R19, R28, R35 ;  /* 0x000000231c137221 */ /* 0x001fe20000010000 */
[----:B-1----:R-:W-:Y:S01]  /*1970*/  IADD3 R18, PT, PT, R18, 0x2000, RZ ;  /* 0x0000200012127810 */ /* 0x002fe20007ffe0ff */
[----:B------:R-:W-:Y:S06]  /*1980*/  @!P4 BRA `(.L_x_22591) ;  /* 0xfffffff80070c947 */ /* 0x000fec000383ffff */
.L_x_22590:
[----:B------:R-:W-:Y:S05]  /*1990*/  BSYNC.RECONVERGENT B1 ;  /* 0x0000000000017941 */ /* 0x000fea0003800200 */
.L_x_22589:
        /* <DEDUP_REMOVED lines=33> */
[----:B------:R-:W-:Y:S01]  /*1bb0*/  FADD.FTZ R35, -R12, R17 ;  /* 0x000000110c237221 */ /* 0x000fe20000010100 */
        /* <DEDUP_REMOVED lines=21> */
.L_x_22593:
[----:B------:R-:W-:Y:S05]  /*1d10*/  BSYNC.RECONVERGENT B1 ;  /* 0x0000000000017941 */ /* 0x000fea0003800200 */
.L_x_22592:
        /* <DEDUP_REMOVED lines=26> */
.L_x_22585:
[----:B------:R-:W-:Y:S05]  /*1ec0*/  BSYNC.RECONVERGENT B0 ;  /* 0x0000000000007941 */ /* 0x000fea0003800200 */
.L_x_22584:
        /* <DEDUP_REMOVED lines=40> */
.L_x_22598:
[----:B------:R-:W1:Y:S01]  /*2150*/  LDS R15, [R18] ;  /* 0x00000000120f7984 */ /* 0x000e620000000800 */
[----:B------:R-:W-:-:S04]  /*2160*/  IADD3 R19, PT, PT, R19, 0x1, RZ ;  /* 0x0000000113137810 */ /* 0x000fc80007ffe0ff */
[----:B------:R-:W-:Y:S01]  /*2170*/  ISETP.NE.AND P0, PT, R19, RZ, PT ;  /* 0x000000ff1300720c */ /* 0x000fe20003f05270 */
[----:B-1----:R-:W-:-:S05]  /*2180*/  FMUL.FTZ R15, R15, R14 ;  /* 0x0000000e0f0f7220 */ /* 0x002fca0000410000 */
[----:B------:R1:W-:Y:S02]  /*2190*/  STS [R18], R15 ;  /* 0x0000000f12007388 */ /* 0x0003e40000000800 */
[----:B-1----:R-:W-:-:S05]  /*21a0*/  IADD3 R18, PT, PT, R18, 0x200, RZ ;  /* 0x0000020012127810 */ /* 0x002fca0007ffe0ff */
[----:B------:R-:W-:Y:S05]  /*21b0*/  @P0 BRA `(.L_x_22598) ;  /* 0xfffffffc00e40947 */ /* 0x000fea000383ffff */
.L_x_22597:
[----:B------:R-:W-:Y:S05]  /*21c0*/  BSYNC.RECONVERGENT B1 ;  /* 0x0000000000017941 */ /* 0x000fea0003800200 */
.L_x_22596:
        /* <DEDUP_REMOVED lines=12> */
.L_x_22601:
        /* <DEDUP_REMOVED lines=9> */
[----:B------:R-:W-:Y:S04]  /*2320*/  LDS R31, [R15+0xa00] ;  /* 0x000a00000f1f7984 */ /* 0x000fe80000000800 */
[----:B------:R-:W-:Y:S04]  /*2330*/  LDS R29, [R15+0xc00] ;  /* 0x000c00000f1d7984 */ /* 0x000fe80000000800 */
        /* <DEDUP_REMOVED lines=12> */
[----:B------:R-:W0:Y:S04]  /*2400*/  LDS R18, [R15+0x1a00] ;  /* 0x001a00000f127984 */ /* 0x000e280000000800 */
        /* <DEDUP_REMOVED lines=28> */
.L_x_22600:
[----:B------:R-:W-:Y:S05]  /*25d0*/  BSYNC.RECONVERGENT B1 ;  /* 0x0000000000017941 */ /* 0x000fea0003800200 */
.L_x_22599:
        /* <DEDUP_REMOVED lines=31> */
.L_x_22603:
[----:B------:R-:W-:Y:S05]  /*27d0*/  BSYNC.RECONVERGENT B1 ;  /* 0x0000000000017941 */ /* 0x000fea0003800200 */
.L_x_22602:
        /* <DEDUP_REMOVED lines=14> */
.L_x_22595:
[----:B------:R-:W-:Y:S05]  /*28c0*/  BSYNC.RECONVERGENT B0 ;  /* 0x0000000000007941 */ /* 0x000fea0003800200 */
.L_x_22594:
[----:B------:R-:W-:Y:S01]  /*28d0*/  BAR.SYNC.DEFER_BLOCKING 0x0 ;  /* 0x0000000000007b1d */ /* 0x000fe20000010000 */
[----:B------:R-:W-:Y:S02]  /*28e0*/  ISETP.NE.AND P0, PT, R6, RZ, PT ;  /* 0x000000ff0600720c */ /* 0x000fe40003f05270 */
[----:B------:R-:W-:-:S03]  /*28f0*/  IADD3 R32, PT, PT, R20, R9, RZ ;  /* 0x0000000914207210 */ /* 0x000fc60007ffe0ff */
[----:B------:R-:W3:Y:S01]  /*2900*/  LDCU UR11, c[0x0][0x3dc] ;  /* 0x00007b80ff0b77ac */ /* 0x000ee20008000800 */
[----:B------:R-:W-:Y:S01]  /*2910*/  BSSY.RECONVERGENT B0, `(.L_x_22604) ;  /* 0x0000011000007945 */ /* 0x000fe20003800200 */
[----:B------:R-:W-:Y:S01]  /*2920*/  ISETP.GE.U32.AND P1, PT, R32, R5, PT ;  /* 0x000000052000720c */ /* 0x000fe20003f26070 */
[----:B------:R-:W4:Y:S05]  /*2930*/  LDCU.64 UR12, c[0x0][0x3a8] ;  /* 0x00007500ff0c77ac */ /* 0x000f2a0008000a00 */
[----:B------:R-:W-:Y:S07]  /*2940*/  @P0 BRA `(.L_x_22605) ;  /* 0x0000000000340947 */ /* 0x000fee0003800000 */
[----:B------:R-:W-:Y:S01]  /*2950*/  IMAD R13, R0, R4, R3 ;  /* 0x00000004000d7224 */ /* 0x000fe200078e0203 */
[----:B------:R-:W0:Y:S03]  /*2960*/  LDCU.128 UR4, c[0x0][0x380] ;  /* 0x00007000ff0477ac */ /* 0x000e260008000c00 */
[----:B------:R-:W-:-:S05]  /*2970*/  IMAD R13, R13, UR10, RZ ;  /* 0x0000000a0d0d7c24 */ /* 0x000fca000f8e02ff */
[----:B------:R-:W-:-:S04]  /*2980*/  IADD3 R13, P0, PT, R13, R26, RZ ;  /* 0x0000001a0d0d7210 */ /* 0x000fc80007f1e0ff */
[----:B-12---:R-:W-:Y:S01]  /*2990*/  IADD3.X R14, PT, PT, RZ, RZ, RZ, P0, !PT ;  /* 0x000000ffff0e7210 */ /* 0x006fe200007fe4ff */
        /* <DEDUP_REMOVED lines=8> */
.L_x_22605:
[----:B---34-:R-:W-:Y:S05]  /*2a20*/  BSYNC.RECONVERGENT B0 ;  /* 0x0000000000007941 */ /* 0x018fea0003800200 */
.L_x_22604:
[----:B------:R-:W-:Y:S01]  /*2a30*/  BSSY.RECONVERGENT B0, `(.L_x_22606) ;  /* 0x000008e000007945 */ /* 0x000fe20003800200 */
[----:B------:R-:W-:Y:S01]  /*2a40*/  HFMA2 R21, -RZ, RZ, 0, 0 ;  /* 0x00000000ff157431 */ /* 0x000fe200000001ff */
[----:B--2---:R-:W-:Y:S02]  /*2a50*/  MOV R24, RZ ;  /* 0x000000ff00187202 */ /* 0x004fe40000000f00 */
[----:B------:R-:W-:Y:S05]  /*2a60*/  @P1 BRA `(.L_x_22607) ;  /* 0x0000000800281947 */ /* 0x000fea0003800000 */
[----:B------:R-:W2:Y:S01]  /*2a70*/  LDCU UR5, c[0x0][0x3c8] ;  /* 0x00007900ff0577ac */ /* 0x000ea20008000800 */
[----:B------:R-:W-:Y:S01]  /*2a80*/  VIADD R8, R8, 0x60 ;  /* 0x0000006008087836 */ /* 0x000fe20000000000 */
[----:B01----:R-:W-:Y:S01]  /*2a90*/  SHF.L.U32 R14, R6, 0x5, RZ ;  /* 0x00000005060e7819 */ /* 0x003fe200000006ff */
[----:B------:R-:W-:Y:S01]  /*2aa0*/  IMAD.WIDE.U32 R12, R32, 0x4, RZ ;  /* 0x00000004200c7825 */ /* 0x000fe200078e00ff */
[----:B------:R-:W0:Y:S01]  /*2ab0*/  LDCU UR4, c[0x0][0x3e0] ;  /* 0x00007c00ff0477ac */ /* 0x000e220008000800 */
[----:B------:R-:W-:Y:S02]  /*2ac0*/  SHF.L.U32 R33, R6, 0x3, RZ ;  /* 0x0000000306217819 */ /* 0x000fe400000006ff */
[----:B------:R-:W-:Y:S01]  /*2ad0*/  LEA R11, R11, R8, 0x18 ;  /* 0x000000080b0b7211 */ /* 0x000fe200078ec0ff */
[----:B------:R-:W1:Y:S01]  /*2ae0*/  LDCU.64 UR6, c[0x0][0x3b8] ;  /* 0x00007700ff0677ac */ /* 0x000e620008000a00 */
[----:B------:R-:W-:Y:S01]  /*2af0*/  LOP3.LUT R8, R14, 0x20, RZ, 0xe2, !PT ;  /* 0x000000200e087812 */ /* 0x000fe200078ee2ff */
[C---:B------:R-:W-:Y:S01]  /*2b00*/  IMAD R10, R9.reuse, 0x10, R10 ;  /* 0x00000010090a7824 */ /* 0x040fe200078e020a */
[----:B------:R-:W-:Y:S01]  /*2b10*/  IADD3 R14, PT, PT, R2, 0xf, RZ ;  /* 0x0000000f020e7810 */ /* 0x000fe20007ffe0ff */
[----:B------:R-:W-:Y:S01]  /*2b20*/  IMAD.MOV.U32 R24, RZ, RZ, RZ ;  /* 0x000000ffff187224 */ /* 0x000fe200078e00ff */
[----:B------:R-:W-:-:S02]  /*2b30*/  LEA R8, R9, R8, 0x6 ;  /* 0x0000000809087211 */ /* 0x000fc400078e30ff */
[----:B------:R-:W-:Y:S02]  /*2b40*/  SHF.R.U32.HI R9, RZ, 0x4, R14 ;  /* 0x00000004ff097819 */ /* 0x000fe4000001160e */
[----:B------:R-:W-:Y:S01]  /*2b50*/  LOP3.LUT R25, R33, 0x8, RZ, 0xc0, !PT ;  /* 0x0000000821197812 */ /* 0x000fe200078ec0ff */
[----:B--2---:R-:W-:Y:S01]  /*2b60*/  IMAD R15, R0, UR5, RZ ;  /* 0x00000005000f7c24 */ /* 0x004fe2000f8e02ff */
[----:B-----5:R-:W-:Y:S01]  /*2b70*/  IADD3 R27, PT, PT, R8, 0x10, R11 ;  /* 0x00000010081b7810 */ /* 0x020fe20007ffe00b */
[----:B------:R-:W-:Y:S01]  /*2b80*/  IMAD.IADD R28, R32, 0x1, -R9 ;  /* 0x00000001201c7824 */ /* 0x000fe200078e0a09 */
[----:B------:R-:W-:Y:S01]  /*2b90*/  IADD3 R25, PT, PT, R10, 0x3, R25 ;  /* 0x000000030a197810 */ /* 0x000fe20007ffe019 */
[----:B------:R-:W-:Y:S01]  /*2ba0*/  IMAD.WIDE R12, R15, 0x4, R12 ;  /* 0x000000040f0c7825 */ /* 0x000fe200078e020c */
[----:B------:R-:W-:Y:S02]  /*2bb0*/  IADD3 R32, PT, PT, R32, 0x1, RZ ;  /* 0x0000000120207810 */ /* 0x000fe40007ffe0ff */
[----:B------:R-:W-:Y:S01]  /*2bc0*/  MOV R21, RZ ;  /* 0x000000ff00157202 */ /* 0x000fe20000000f00 */
[----:B0-----:R-:W-:Y:S01]  /*2bd0*/  IMAD R22, R22, UR4, RZ ;  /* 0x0000000416167c24 */ /* 0x001fe2000f8e02ff */
[----:B-1----:R-:W-:-:S02]  /*2be0*/  IADD3 R26, P0, PT, R12, UR6, RZ ;  /* 0x000000060c1a7c10 */ /* 0x002fc4000ff1e0ff */
[----:B------:R-:W-:Y:S02]  /*2bf0*/  LOP3.LUT R33, R33, 0xf8, RZ, 0xc0, !PT ;  /* 0x000000f821217812 */ /* 0x000fe400078ec0ff */
[----:B------:R-:W-:Y:S02]  /*2c00*/  IADD3.X R29, PT, PT, R13, UR7, RZ, P0, !PT ;  /* 0x000000070d1d7c10 */ /* 0x000fe400087fe4ff */
[----:B------:R-:W-:-:S07]  /*2c10*/  SHF.R.S32.HI R23, RZ, 0x1f, R22 ;  /* 0x0000001fff177819 */ /* 0x000fce0000011416 */
.L_x_22612:
[----:B------:R-:W-:Y:S01]  /*2c20*/  MOV R34, R26 ;  /* 0x0000001a00227202 */ /* 0x000fe20000000f00 */
[----:B------:R-:W0:Y:S01]  /*2c30*/  LDS.128 R16, [R27+-0x10] ;  /* 0xfffff0001b107984 */ /* 0x000e220000000c00 */
[----:B------:R-:W-:-:S05]  /*2c40*/  MOV R35, R29 ;  /* 0x0000001d00237202 */ /* 0x000fca0000000f00 */
[----:B------:R1:W2:Y:S01]  /*2c50*/  LDG.E.CONSTANT R9, desc[UR8][R34.64] ;  /* 0x0000000822097981 */ /* 0x0002a2000c1e9900 */
[----:B------:R-:W-:Y:S01]  /*2c60*/  BSSY.RECONVERGENT B1, `(.L_x_22608) ;  /* 0x000002b000017945 */ /* 0x000fe20003800200 */
[----:B-1----:R-:W-:Y:S02]  /*2c70*/  IADD3 R35, PT, PT, R25, -0x3, RZ ;  /* 0xfffffffd19237810 */ /* 0x002fe40007ffe0ff */
[----:B0-----:R-:W-:Y:S01]  /*2c80*/  F2FP.F16.F32.PACK_AB R34, R19, R18 ;  /* 0x000000121322723e */ /* 0x001fe200000000ff */
[----:B--2---:R-:W-:-:S03]  /*2c90*/  IMAD.WIDE R8, R9, UR11, R22 ;  /* 0x0000000b09087c25 */ /* 0x004fc6000f8e0216 */
[----:B------:R-:W-:-:S05]  /*2ca0*/  IADD3 R8, P0, PT, R33, R8, RZ ;  /* 0x0000000821087210 */ /* 0x000fca0007f1e0ff */
[----:B------:R-:W-:Y:S01]  /*2cb0*/  IMAD.X R9, RZ, RZ, R9, P0 ;  /* 0x000000ffff097224 */ /* 0x000fe200000e0609 */
[----:B------:R-:W-:-:S04]  /*2cc0*/  LEA R30, P0, R8, UR12, 0x1 ;  /* 0x0000000c081e7c11 */ /* 0x000fc8000f8008ff */
[----:B------:R-:W-:Y:S02]  /*2cd0*/  LEA.HI.X R31, R8, UR13, R9, 0x1, P0 ;  /* 0x0000000d081f7c11 */ /* 0x000fe400080f0c09 */
[----:B------:R-:W-:-:S03]  /*2ce0*/  ISETP.NE.AND P0, PT, R28, -0x1, PT ;  /* 0xffffffff1c00780c */ /* 0x000fc60003f05270 */
[----:B------:R-:W5:Y:S04]  /*2cf0*/  LDG.E.128.CONSTANT R8, desc[UR8][R30.64+0x200] ;  /* 0x000200081e087981 */ /* 0x000f68000c1e9d00 */
[----:B------:R0:W5:Y:S02]  /*2d00*/  LDG.E.128.CONSTANT R12, desc[UR8][R30.64] ;  /* 0x000000081e0c7981 */ /* 0x000164000c1e9d00 */
[----:B0-----:R-:W-:-:S04]  /*2d10*/  F2FP.F16.F32.PACK_AB R31, R17, R16 ;  /* 0x00000010111f723e */ /* 0x001fc800000000ff */
[----:B------:R-:W-:Y:S05]  /*2d20*/  @P0 BRA `(.L_x_22609) ;  /* 0x0000000000780947 */ /* 0x000fea0003800000 */
[C---:B------:R-:W-:Y:S01]  /*2d30*/  IADD3 R17, PT, PT, R25.reuse, -0x1, RZ ;  /* 0xffffffff19117810 */ /* 0x040fe20007ffe0ff */
[----:B------:R-:W-:Y:S01]  /*2d40*/  VIADD R19, R25, 0x1 ;  /* 0x0000000119137836 */ /* 0x000fe20000000000 */
[----:B-----5:R-:W-:Y:S02]  /*2d50*/  PRMT R18, R13, 0x7632, R18 ;  /* 0x000076320d127816 */ /* 0x020fe40000000012 */
[-C--:B------:R-:W-:Y:S02]  /*2d60*/  ISETP.GE.AND P6, PT, R17, R2.reuse, PT ;  /* 0x000000021100720c */ /* 0x080fe40003fc6270 */
[----:B------:R-:W-:Y:S02]  /*2d70*/  IADD3 R17, PT, PT, R25, 0x2, RZ ;  /* 0x0000000219117810 */ /* 0x000fe40007ffe0ff */
[----:B------:R-:W-:Y:S02]  /*2d80*/  ISETP.GE.AND P1, PT, R19, R2, PT ;  /* 0x000000021300720c */ /* 0x000fe40003f26270 */
[----:B------:R-:W-:-:S02]  /*2d90*/  IADD3 R19, PT, PT, R25, 0x3, RZ ;  /* 0x0000000319137810 */ /* 0x000fc40007ffe0ff */
[-C--:B------:R-:W-:Y:S02]  /*2da0*/  ISETP.GE.AND P2, PT, R17, R2.reuse, PT ;  /* 0x000000021100720c */ /* 0x080fe40003f46270 */
[----:B------:R-:W-:Y:S02]  /*2db0*/  IADD3 R17, PT, PT, R25, -0x2, RZ ;  /* 0xfffffffe19117810 */ /* 0x000fe40007ffe0ff */
[-C--:B------:R-:W-:Y:S01]  /*2dc0*/  ISETP.GE.AND P3, PT, R19, R2.reuse, PT ;  /* 0x000000021300720c */ /* 0x080fe20003f66270 */
[----:B------:R-:W-:Y:S01]  /*2dd0*/  VIADD R19, R25, 0x4 ;  /* 0x0000000419137836 */ /* 0x000fe20000000000 */
[----:B------:R-:W-:Y:S02]  /*2de0*/  ISETP.GE.AND P5, PT, R17, R2, PT ;  /* 0x000000021100720c */ /* 0x000fe40003fa6270 */
[----:B------:R-:W-:Y:S02]  /*2df0*/  PRMT R17, R14, 0x7632, R17 ;  /* 0x000076320e117816 */ /* 0x000fe40000000011 */
        /* <DEDUP_REMOVED lines=17> */
.L_x_22609:
[----:B------:R-:W-:Y:S05]  /*2f10*/  BSYNC.RECONVERGENT B1 ;  /* 0x0000000000017941 */ /* 0x000fea0003800200 */
.L_x_22608:
[----:B------:R-:W0:Y:S01]  /*2f20*/  LDS.128 R16, [R27] ;  /* 0x000000001b107984 */ /* 0x000e220000000c00 */
[----:B-----5:R-:W-:Y:S01]  /*2f30*/  HMUL2 R13, R34, R13 ;  /* 0x0000000d220d7232 */ /* 0x020fe20000000000 */
[----:B------:R-:W-:Y:S03]  /*2f40*/  BSSY.RECONVERGENT B1, `(.L_x_22610) ;  /* 0x000002b000017945 */ /* 0x000fe60003800200 */
[----:B------:R-:W-:Y:S01]  /*2f50*/  HFMA2 R12, R31, R12, R13 ;  /* 0x0000000c1f0c7231 */ /* 0x000fe2000000000d */
[----:B0-----:R-:W-:Y:S02]  /*2f60*/  F2FP.F16.F32.PACK_AB R16, R17, R16 ;  /* 0x000000101110723e */ /* 0x001fe400000000ff */
[----:B------:R-:W-:Y:S02]  /*2f70*/  F2FP.F16.F32.PACK_AB R18, R19, R18 ;  /* 0x000000121312723e */ /* 0x000fe400000000ff */
[----:B------:R-:W-:-:S05]  /*2f80*/  MOV R13, R16 ;  /* 0x00000010000d7202 */ /* 0x000fca0000000f00 */
[----:B------:R-:W-:Y:S02]  /*2f90*/  HFMA2 R14, R13, R14, R12 ;  /* 0x0000000e0d0e7231 */ /* 0x000fe4000000000c */
[----:B------:R-:W-:-:S05]  /*2fa0*/  IMAD.MOV.U32 R12, RZ, RZ, R18 ;  /* 0x000000ffff0c7224 */ /* 0x000fca00078e0012 */
[----:B------:R-:W-:-:S05]  /*2fb0*/  HFMA2 R14, R12, R15, R14 ;  /* 0x0000000f0c0e7231 */ /* 0x000fca000000000e */
[--C-:B------:R-:W-:Y:S02]  /*2fc0*/  HADD2.F32 R15, -RZ, R14.reuse.H0_H0 ;  /* 0x2000000eff0f7230 */ /* 0x100fe40000004100 */
[----:B------:R-:W-:-:S05]  /*2fd0*/  HADD2.F32 R14, -RZ, R14.H1_H1 ;  /* 0x3000000eff0e7230 */ /* 0x000fca0000004100 */
[----:B------:R-:W-:-:S04]  /*2fe0*/  FADD.FTZ R14, R15, R14 ;  /* 0x0000000e0f0e7221 */ /* 0x000fc80000010000 */
[----:B------:R-:W-:Y:S01]  /*2ff0*/  FADD.FTZ R21, R14, R21 ;  /* 0x000000150e157221 */ /* 0x000fe20000010000 */
[----:B------:R-:W-:Y:S06]  /*3000*/  @P0 BRA `(.L_x_22611) ;  /* 0x0000000000780947 */ /* 0x000fec0003800000 */
[C---:B------:R-:W-:Y:S02]  /*3010*/  IADD3 R15, PT, PT, R25.reuse, -0x2, RZ ;  /* 0xfffffffe190f7810 */ /* 0x040fe40007ffe0ff */
[----:B------:R-:W-:Y:S02]  /*3020*/  IADD3 R17, PT, PT, R25, -0x1, RZ ;  /* 0xffffffff19117810 */ /* 0x000fe40007ffe0ff */
[-C--:B------:R-:W-:Y:S01]  /*3030*/  ISETP.GE.AND P2, PT, R15, R2.reuse, PT ;  /* 0x000000020f00720c */ /* 0x080fe20003f46270 */
[----:B------:R-:W-:Y:S01]  /*3040*/  VIADD R15, R25, 0x4 ;  /* 0x00000004190f7836 */ /* 0x000fe20000000000 */
[-C--:B------:R-:W-:Y:S01]  /*3050*/  ISETP.GE.AND P5, PT, R17, R2.reuse, PT ;  /* 0x000000021100720c */ /* 0x080fe20003fa6270 */
[----:B------:R-:W-:Y:S01]  /*3060*/  VIADD R17, R25, 0x1 ;  /* 0x0000000119117836 */ /* 0x000fe20000000000 */
[----:B------:R-:W-:Y:S02]  /*3070*/  ISETP.GE.AND P6, PT, R35, R2, PT ;  /* 0x000000022300720c */ /* 0x000fe40003fc6270 */
        /* <DEDUP_REMOVED lines=23> */
.L_x_22611:
[----:B------:R-:W-:Y:S05]  /*31f0*/  BSYNC.RECONVERGENT B1 ;  /* 0x0000000000017941 */ /* 0x000fea0003800200 */
.L_x_22610:
[----:B------:R-:W-:Y:S01]  /*3200*/  HMUL2 R9, R34, R9 ;  /* 0x0000000922097232 */ /* 0x000fe20000000000 */
[----:B------:R-:W-:Y:S02]  /*3210*/  IADD3 R26, P1, PT, R26, 0x10, RZ ;  /* 0x000000101a1a7810 */ /* 0x000fe40007f3e0ff */
[----:B------:R-:W-:Y:S01]  /*3220*/  IADD3 R28, PT, PT, R28, 0x4, RZ ;  /* 0x000000041c1c7810 */ /* 0x000fe20007ffe0ff */
[----:B------:R-:W-:Y:S01]  /*3230*/  HFMA2 R9, R31, R8, R9 ;  /* 0x000000081f097231 */ /* 0x000fe20000000009 */
[----:B------:R-:W-:Y:S01]  /*3240*/  IADD3 R25, PT, PT, R25, 0x40, RZ ;  /* 0x0000004019197810 */ /* 0x000fe20007ffe0ff */
[----:B------:R-:W-:Y:S01]  /*3250*/  IMAD.X R29, RZ, RZ, R29, P1 ;  /* 0x000000ffff1d7224 */ /* 0x000fe200008e061d */
[----:B------:R-:W-:Y:S01]  /*3260*/  IADD3 R27, PT, PT, R27, 0x100, RZ ;  /* 0x000001001b1b7810 */ /* 0x000fe20007ffe0ff */
[----:B------:R-:W-:Y:S01]  /*3270*/  HFMA2 R9, R13, R10, R9 ;  /* 0x0000000a0d097231 */ /* 0x000fe20000000009 */
[C---:B------:R-:W-:Y:S01]  /*3280*/  IADD3 R10, PT, PT, R32.reuse, 0x3, RZ ;  /* 0x00000003200a7810 */ /* 0x040fe20007ffe0ff */
[----:B------:R-:W-:-:S02]  /*3290*/  VIADD R32, R32, 0x4 ;  /* 0x0000000420207836 */ /* 0x000fc40000000000 */
[----:B------:R-:W-:Y:S01]  /*32a0*/  HFMA2 R9, R12, R11, R9 ;  /* 0x0000000b0c097231 */ /* 0x000fe20000000009 */
[----:B------:R-:W-:-:S04]  /*32b0*/  ISETP.GE.U32.AND P0, PT, R10, R5, PT ;  /* 0x000000050a00720c */ /* 0x000fc80003f06070 */
[--C-:B------:R-:W-:Y:S02]  /*32c0*/  HADD2.F32 R8, -RZ, R9.reuse.H0_H0 ;  /* 0x20000009ff087230 */ /* 0x100fe40000004100 */
[----:B------:R-:W-:-:S05]  /*32d0*/  HADD2.F32 R9, -RZ, R9.H1_H1 ;  /* 0x30000009ff097230 */ /* 0x000fca0000004100 */
[----:B------:R-:W-:-:S04]  /*32e0*/  FADD.FTZ R9, R8, R9 ;  /* 0x0000000908097221 */ /* 0x000fc80000010000 */
[----:B------:R-:W-:Y:S01]  /*32f0*/  FADD.FTZ R24, R9, R24 ;  /* 0x0000001809187221 */ /* 0x000fe20000010000 */
[----:B------:R-:W-:Y:S06]  /*3300*/  @!P0 BRA `(.L_x_22612) ;  /* 0xfffffff800448947 */ /* 0x000fec000383ffff */
.L_x_22607:
[----:B------:R-:W-:Y:S05]  /*3310*/  BSYNC.RECONVERGENT B0 ;  /* 0x0000000000007941 */ /* 0x000fea0003800200 */
.L_x_22606:
        /* <DEDUP_REMOVED lines=13> */
[----:B------:R-:W-:Y:S01]  /*33f0*/  LOP3.LUT R9, R6, 0x3e1, RZ, 0xc0, !PT ;  /* 0x000003e106097812 */ /* 0x000fe200078ec0ff */
        /* <DEDUP_REMOVED lines=10> */
[----:B------:R-:W2:Y:S04]  /*34a0*/  @!P0 LDS R2, [R8] ;  /* 0x0000000008028984 */ /* 0x000ea80000000800 */
[----:B------:R-:W3:Y:S01]  /*34b0*/  @!P0 LDS R5, [R8+0x40] ;  /* 0x0000400008058984 */ /* 0x000ee20000000800 */
[----:B--2---:R-:W-:Y:S01]  /*34c0*/  @!P0 FADD.FTZ R21, R21, R2 ;  /* 0x0000000215158221 */ /* 0x004fe20000010000 */
        /* <DEDUP_REMOVED lines=11> */
[----:B------:R-:W-:Y:S01]  /*3580*/  IMAD R3, R3, UR10, RZ ;  /* 0x0000000a03037c24 */ /* 0x000fe2000f8e02ff */
[----:B------:R-:W-:Y:S06]  /*3590*/  @P3 EXIT ;  /* 0x000000000000394d */ /* 0x000fec0003800000 */
[----:B------:R-:W0:Y:S01]  /*35a0*/  LDCU.64 UR4, c[0x0][0x390] ;  /* 0x00007200ff0477ac */ /* 0x000e220008000a00 */
[----:B------:R-:W-:Y:S01]  /*35b0*/  SHF.R.U32.HI R6, RZ, 0x1, R6 ;  /* 0x00000001ff067819 */ /* 0x000fe20000011606 */
[----:B--23--:R-:W-:Y:S01]  /*35c0*/  @!P2 FADD.FTZ R21, R2, R21 ;  /* 0x000000150215a221 */ /* 0x00cfe20000010000 */
        /* <DEDUP_REMOVED lines=11> */
.L_x_22581:
        /* <DEDUP_REMOVED lines=8> */
.L_x_22614:
[----:B------:R-:W-:Y:S05]  /*3700*/  BSYNC B1 ;  /* 0x0000000000017941 */ /* 0x000fea0003800000 */
.L_x_22613:
[----:B------:R-:W-:Y:S01]  /*3710*/  IMAD.MOV.U32 R8, RZ, RZ, R19 ;  /* 0x000000ffff087224 */ /* 0x000fe200078e0013 */
[----:B------:R-:W-:Y:S06]  /*3720*/  BRA `(.L_x_22615) ;  /* 0xffffffd400647947 */ /* 0x000fec000383ffff */
.L_x_22583:
        /* <DEDUP_REMOVED lines=8> */
.L_x_22617:
[----:B------:R-:W-:Y:S05]  /*37b0*/  BSYNC B0 ;  /* 0x0000000000007941 */ /* 0x000fea0003800000 */
.L_x_22616:
        /* <DEDUP_REMOVED lines=8> */
.L_x_22618:
[----:B------:R-:W-:Y:S02]  /*3840*/  HFMA2 R21, -RZ, RZ, 0, 2.384185791015625e-07 ;  /* 0x00000004ff157431 */ /* 0x000fe400000001ff */
[----:B------:R-:W-:-:S05]  /*3850*/  IMAD.MOV.U32 R17, RZ, RZ, R19 ;  /* 0x000000ffff117224 */ /* 0x000fca00078e0013 */
[----:B------:R-:W-:-:S04]  /*3860*/  FMNMX.FTZ R17, R12, R17, !PT ;  /* 0x000000110c117209 */ /* 0x000fc80007810000 */
[----:B------:R-:W-:-:S07]  /*3870*/  MOV R12, R17 ;  /* 0x00000011000c7202 */ /* 0x000fce0000000f00 */
[----:B------:R-:W-:Y:S05]  /*3880*/  WARPSYNC.COLLECTIVE R16, `(.L_x_22619) ;  /* 0x0000000010087348 */ /* 0x000fea0003c00000 */
[----:B------:R0:W1:Y:S02]  /*3890*/  SHFL.BFLY P1, R19, R12, R21, R25 ;  /* 0x0c0000150c137389 */ /* 0x0000640000020019 */
[----:B01----:R-:W-:Y:S05]  /*38a0*/  ENDCOLLECTIVE ;  /* 0x000000000000791b */ /* 0x003fea0003800000 */
.L_x_22619:
[----:B------:R-:W-:Y:S02]  /*38b0*/  HFMA2 R21, -RZ, RZ, 0, 1.1920928955078125e-07 ;  /* 0x00000002ff157431 */ /* 0x000fe400000001ff */
[----:B------:R-:W-:-:S05]  /*38c0*/  IMAD.MOV.U32 R14, RZ, RZ, R19 ;  /* 0x000000ffff0e7224 */ /* 0x000fca00078e0013 */
[----:B------:R-:W-:-:S04]  /*38d0*/  FMNMX.FTZ R14, R17, R14, !PT ;  /* 0x0000000e110e7209 */ /* 0x000fc80007810000 */
[----:B------:R-:W-:-:S07]  /*38e0*/  MOV R12, R14 ;  /* 0x0000000e000c7202 */ /* 0x000fce0000000f00 */
[----:B------:R-:W-:Y:S05]  /*38f0*/  WARPSYNC.COLLECTIVE R16, `(.L_x_22620) ;  /* 0x0000000010087348 */ /* 0x000fea0003c00000 */
[----:B------:R0:W1:Y:S02]  /*3900*/  SHFL.BFLY P1, R19, R12, R21, R25 ;  /* 0x0c0000150c137389 */ /* 0x0000640000020019 */
[----:B01----:R-:W-:Y:S05]  /*3910*/  ENDCOLLECTIVE ;  /* 0x000000000000791b */ /* 0x003fea0003800000 */
.L_x_22620:
[----:B------:R-:W-:Y:S05]  /*3920*/  BRA `(.L_x_22621) ;  /* 0xffffffd4008c7947 */ /* 0x000fea000383ffff */
.L_x_22622:
        /* <DEDUP_REMOVED lines=13> */
.L_x_27570:


//--------------------- .text._ZN4vllm25paged_attention_v2_kernelIttLi256ELi16ELi128ELNS_18Fp8KVCacheDataTypeE0ELb1ELi512EEEvPfS2_PT_PKS3_PKT0_S9_ifPKiSB_iPKfiiiSD_SD_iiiii --------------------------
	.section	.text._ZN4vllm25paged_attention_v2_kernelIttLi256ELi16ELi128ELNS_18Fp8KVCacheDataTypeE0ELb1ELi512EEEvPfS2_PT_PKS3_PKT0_S9_ifPKiSB_iPKfiiiSD_SD_iiiii,"ax",@progbits
	.align	128
        .global         _ZN4vllm25paged_attention_v2_kernelIttLi256ELi16ELi128ELNS_18Fp8KVCacheDataTypeE0ELb1ELi512EEEvPfS2_PT_PKS3_PKT0_S9_ifPKiSB_iPKfiiiSD_SD_iiiii
        .type           _ZN4vllm25paged_attention_v2_kernelIttLi256ELi16ELi128ELNS_18Fp8KVCacheDataTypeE0ELb1ELi512EEEvPfS2_PT_PKS3_PKT0_S9_ifPKiSB_iPKfiiiSD_SD_iiiii,@function
        .size           _ZN4vllm25paged_attention_v2_kernelIttLi256ELi16ELi128ELNS_18Fp8KVCacheDataTypeE0ELb1ELi512EEEvPfS2_PT_PKS3_PKT0_S9_ifPKiSB_iPKfiiiSD_SD_iiiii,(.L_x_27571 - _ZN4vllm25paged_attention_v2_kernelIttLi256ELi16ELi128ELNS_18Fp8KVCacheDataTypeE0ELb1ELi512EEEvPfS2_PT_PKS3_PKT0_S9_ifPKiSB_iPKfiiiSD_SD_iiiii)
        .other          _ZN4vllm25paged_attention_v2_kernelIttLi256ELi16ELi128ELNS_18Fp8KVCacheDataTypeE0ELb1ELi512EEEvPfS2_PT_PKS3_PKT0_S9_ifPKiSB_iPKfiiiSD_SD_iiiii,@"STO_CUDA_ENTRY STV_DEFAULT"
_ZN4vllm25paged_attention_v2_kernelIttLi256ELi16ELi128ELNS_18Fp8KVCacheDataTypeE0ELb1ELi512EEEvPfS2_PT_PKS3_PKT0_S9_ifPKiSB_iPKfiiiSD_SD_iiiii:
.text._ZN4vllm25paged_attention_v2_kernelIttLi256ELi16ELi128ELNS_18Fp8KVCacheDataTypeE0ELb1ELi512EEEvPfS2_PT_PKS3_PKT0_S9_ifPKiSB_iPKfiiiSD_SD_iiiii:
        /* <DEDUP_REMOVED lines=16> */
[----:B------:R-:W-:Y:S01]  /*0100*/  IMAD.MOV.U32 R50, RZ, RZ, RZ ;  /* 0x000000ffff327224 */ /* 0x000fe200078e00ff */
[----:B------:R-:W4:Y:S01]  /*0110*/  LDCU UR17, c[0x0][0x404] ;  /* 0x00008080ff1177ac */ /* 0x000f220008000800 */
[----:B------:R-:W-:-:S03]  /*0120*/  UIADD3 UR6, UPT, UPT, UR9, -0x1, URZ ;  /* 0xffffffff09067890 */ /* 0x000fc6000fffe0ff */
[----:B------:R-:W4:Y:S01]  /*0130*/  S2UR UR15, SR_CgaCtaId ;  /* 0x00000000000f79c3 */ /* 0x000f220000008800 */
[----:B------:R-:W4:Y:S01]  /*0140*/  LDCU UR18, c[0x0][0x3f8] ;  /* 0x00007f00ff1277ac */ /* 0x000f220008000800 */
[----:B------:R-:W4:Y:S01]  /*0150*/  LDCU UR16, c[0x0][0x3c8] ;  /* 0x00007900ff1077ac */ /* 0x000f220008000800 */
        /* <DEDUP_REMOVED lines=15> */
[C---:B----4-:R-:W-:Y:S02]  /*0250*/  @!P1 LEA R4, P2, R3.reuse, R8, 0x1 ;  /* 0x0000000803049211 */ /* 0x050fe400078408ff */
[----:B------:R-:W3:Y:S02]  /*0260*/  LDC R8, c[0x0][0x3b0] ;  /* 0x0000ec00ff087b82 */ /* 0x000ee40000000800 */
[----:B------:R-:W-:-:S06]  /*0270*/  @!P1 LEA.HI.X R5, R3, R9, R2, 0x1, P2 ;  /* 0x0000000903059211 */ /* 0x000fcc00010f0c02 */
[----:B------:R-:W4:Y:S01]  /*0280*/  @!P1 LDG.E.64.CONSTANT R4, desc[UR10][R4.64] ;  /* 0x0000000a04049981 */ /* 0x000f22000c1e9b00 */
[----:B------:R-:W2:Y:S01]  /*0290*/  @P0 LDC.64 R2, c[0x0][0x3d0] ;  /* 0x0000f400ff020b82 */ /* 0x000ea20000000a00 */
[----:B---3--:R-:W-:-:S04]  /*02a0*/  IABS R13, R8 ;  /* 0x00000008000d7213 */ /* 0x008fc80000000000 */
[----:B------:R-:W3:Y:S08]  /*02b0*/  I2F.RP R12, R13 ;  /* 0x0000000d000c7306 */ /* 0x000ef00000209400 */
[----:B---3--:R-:W3:Y:S01]  /*02c0*/  MUFU.RCP R12, R12 ;  /* 0x0000000c000c7308 */ /* 0x008ee20000001000 */
[----:B------:R-:W1:Y:S01]  /*02d0*/  LDC R9, c[0x0][0x370] ;  /* 0x0000dc00ff097b82 */ /* 0x000e620000000800 */
[----:B---3--:R-:W-:-:S06]  /*02e0*/  IADD3 R10, PT, PT, R12, 0xffffffe, RZ ;  /* 0x0ffffffe0c0a7810 */ /* 0x008fcc0007ffe0ff */
[----:B------:R3:W0:Y:S01]  /*02f0*/  F2I.FTZ.U32.TRUNC.NTZ R11, R10 ;  /* 0x0000000a000b7305 */ /* 0x000622000021f000 */
[----:B--2---:R-:W-:-:S05]  /*0300*/  @P0 IMAD.WIDE.U32 R2, R7, 0x4, R2 ;  /* 0x0000000407020825 */ /* 0x004fca00078e0002 */
[----:B------:R1:W5:Y:S01]  /*0310*/  @P0 LDG.E.CONSTANT R50, desc[UR10][R2.64] ;  /* 0x0000000a02320981 */ /* 0x000362000c1e9900 */
[----:B---3--:R-:W-:Y:S01]  /*0320*/  IMAD.MOV.U32 R10, RZ, RZ, RZ ;  /* 0x000000ffff0a7224 */ /* 0x008fe200078e00ff */
[----:B0-----:R-:W-:-:S05]  /*0330*/  IADD3 R14, PT, PT, RZ, -R11, RZ ;  /* 0x8000000bff0e7210 */ /* 0x001fca0007ffe0ff */
[----:B------:R-:W-:Y:S01]  /*0340*/  IMAD R15, R14, R13, RZ ;  /* 0x0000000d0e0f7224 */ /* 0x000fe200078e02ff */
[----:B-1----:R-:W-:-:S03]  /*0350*/  IABS R2, R9 ;  /* 0x0000000900027213 */ /* 0x002fc60000000000 */
[----:B------:R-:W-:-:S06]  /*0360*/  IMAD.HI.U32 R11, R11, R15, R10 ;  /* 0x0000000f0b0b7227 */ /* 0x000fcc00078e000a */
[----:B------:R-:W-:-:S05]  /*0370*/  IMAD.HI.U32 R11, R11, R2, RZ ;  /* 0x000000020b0b7227 */ /* 0x000fca00078e00ff */
[----:B------:R-:W-:-:S05]  /*0380*/  IADD3 R3, PT, PT, RZ, -R11, RZ ;  /* 0x8000000bff037210 */ /* 0x000fca0007ffe0ff */
[----:B------:R-:W-:-:S05]  /*0390*/  IMAD R2, R13, R3, R2 ;  /* 0x000000030d027224 */ /* 0x000fca00078e0202 */
[----:B------:R-:W-:Y:S02]  /*03a0*/  ISETP.GT.U32.AND P2, PT, R13, R2, PT ;  /* 0x000000020d00720c */ /* 0x000fe40003f44070 */
[----:B------:R-:W-:-:S04]  /*03b0*/  MOV R3, UR17 ;  /* 0x0000001100037c02 */ /* 0x000fc80008000f00 */
[----:B------:R-:W-:-:S07]  /*03c0*/  IABS R3, R3 ;  /* 0x0000000300037213 */ /* 0x000fce0000000000 */
[----:B------:R-:W-:-:S05]  /*03d0*/  @!P2 IMAD.IADD R2, R2, 0x1, -R13 ;  /* 0x000000010202a824 */ /* 0x000fca00078e0a0d */
[----:B------:R-:W-:Y:S02]  /*03e0*/  ISETP.GE.U32.AND P0, PT, R2, R13, PT ;  /* 0x0000000d0200720c */ /* 0x000fe40003f06070 */
[----:B------:R-:W-:-:S04]  /*03f0*/  MOV R2, R3 ;  /* 0x0000000300027202 */ /* 0x000fc80000000f00 */
[----:B------:R-:W0:Y:S01]  /*0400*/  I2F.RP R12, R2 ;  /* 0x00000002000c7306 */ /* 0x000e220000209400 */
[----:B------:R-:W-:Y:S02]  /*0410*/  LOP3.LUT R3, R9, R8, RZ, 0x3c, !PT ;  /* 0x0000000809037212 */ /* 0x000fe400078e3cff */
[----:B------:R-:W-:Y:S02]  /*0420*/  @!P2 IADD3 R11, PT, PT, R11, 0x1, RZ ;  /* 0x000000010b0ba810 */ /* 0x000fe40007ffe0ff */
[----:B------:R-:W-:Y:S02]  /*0430*/  ISETP.GE.AND P3, PT, R3, RZ, PT ;  /* 0x000000ff0300720c */ /* 0x000fe40003f66270 */
[----:B------:R-:W-:Y:S01]  /*0440*/  ISETP.NE.AND P2, PT, R8, RZ, PT ;  /* 0x000000ff0800720c */ /* 0x000fe20003f45270 */
[----:B------:R-:W-:Y:S01]  /*0450*/  @P0 VIADD R11, R11, 0x1 ;  /* 0x000000010b0b0836 */ /* 0x000fe20000000000 */
[----:B0-----:R-:W0:Y:S04]  /*0460*/  MUFU.RCP R12, R12 ;  /* 0x0000000c000c7308 */ /* 0x001e280000001000 */
[----:B------:R-:W-:-:S05]  /*0470*/  MOV R16, R11 ;  /* 0x0000000b00107202 */ /* 0x000fca0000000f00 */
[----:B------:R-:W-:Y:S02]  /*0480*/  @!P3 IADD3 R16, PT, PT, RZ, -R16, RZ ;  /* 0x80000010ff10b210 */ /* 0x000fe40007ffe0ff */
[----:B------:R-:W-:-:S04]  /*0490*/  @!P2 LOP3.LUT R16, RZ, R8, RZ, 0x33, !PT ;  /* 0x00000008ff10a212 */ /* 0x000fc800078e33ff */
[----:B------:R-:W-:-:S04]  /*04a0*/  IABS R13, R16 ;  /* 0x00000010000d7213 */ /* 0x000fc80000000000 */
[----:B------:R-:W1:Y:S01]  /*04b0*/  I2F.RP R3, R13 ;  /* 0x0000000d00037306 */ /* 0x000e620000209400 */
[----:B0-----:R-:W-:-:S07]  /*04c0*/  VIADD R11, R12, 0xffffffe ;  /* 0x0ffffffe0c0b7836 */ /* 0x001fce0000000000 */
[----:B------:R-:W0:Y:S01]  /*04d0*/  F2I.FTZ.U32.TRUNC.NTZ R11, R11 ;  /* 0x0000000b000b7305 */ /* 0x000e22000021f000 */
[----:B------:R-:W-:-:S07]  /*04e0*/  R2UR UR4, R10 ;  /* 0x000000000a0472ca */ /* 0x000fce00000e0000 */
[----:B-1----:R-:W1:Y:S01]  /*04f0*/  MUFU.RCP R3, R3 ;  /* 0x0000000300037308 */ /* 0x002e620000001000 */
[C---:B0-----:R-:W-:Y:S01]  /*0500*/  R2UR UR5, R11.reuse ;  /* 0x000000000b0572ca */ /* 0x041fe200000e0000 */
[----:B------:R-:W-:Y:S01]  /*0510*/  IMAD R10, R11, R2, RZ ;  /* 0x000000020b0a7224 */ /* 0x000fe200078e02ff */
[----:B------:R-:W-:-:S04]  /*0520*/  MOV R12, UR6 ;  /* 0x00000006000c7c02 */ /* 0x000fc80008000f00 */
[----:B------:R-:W-:Y:S02]  /*0530*/  IADD3 R15, PT, PT, RZ, -R10, RZ ;  /* 0x8000000aff0f7210 */ /* 0x000fe40007ffe0ff */
[----:B------:R-:W-:Y:S01]  /*0540*/  IABS R12, R12 ;  /* 0x0000000c000c7213 */ /* 0x000fe20000000000 */
[----:B-1----:R-:W-:-:S04]  /*0550*/  VIADD R10, R3, 0xffffffe ;  /* 0x0ffffffe030a7836 */ /* 0x002fc80000000000 */
[----:B------:R-:W-:Y:S02]  /*0560*/  IMAD.HI.U32 R15, R11, R15, UR4 ;  /* 0x000000040b0f7e27 */ /* 0x000fe4000f8e000f */
[----:B------:R0:W1:Y:S01]  /*0570*/  F2I.FTZ.U32.TRUNC.NTZ R11, R10 ;  /* 0x0000000a000b7305 */ /* 0x000062000021f000 */
[----:B------:R-:W-:Y:S02]  /*0580*/  R2UR UR13, R12 ;  /* 0x000000000c0d72ca */ /* 0x000fe400000e0000 */
[----:B------:R-:W-:Y:S02]  /*0590*/  R2UR UR25, R15 ;  /* 0x000000000f1972ca */ /* 0x000fe400000e0000 */
[----:B------:R-:W-:Y:S01]  /*05a0*/  IABS R14, R7 ;  /* 0x00000007000e7213 */ /* 0x000fe20000000000 */
[----:B0-----:R-:W-:Y:S01]  /*05b0*/  IMAD.MOV.U32 R10, RZ, RZ, RZ ;  /* 0x000000ffff0a7224 */ /* 0x001fe200078e00ff */
[----:B-1----:R-:W-:-:S09]  /*05c0*/  IADD3 R12, PT, PT, RZ, -R11, RZ ;  /* 0x8000000bff0c7210 */ /* 0x002fd20007ffe0ff */
[----:B------:R-:W-:Y:S01]  /*05d0*/  UIMAD.WIDE.U32 UR4, UR25, UR13, URZ ;  /* 0x0000000d190472a5 */ /* 0x000fe2000f8e00ff */
[----:B------:R-:W-:Y:S01]  /*05e0*/  IMAD R3, R12, R13, RZ ;  /* 0x0000000d0c037224 */ /* 0x000fe200078e02ff */
[----:B------:R-:W-:-:S05]  /*05f0*/  IABS R17, R16 ;  /* 0x0000001000117213 */ /* 0x000fca0000000000 */
[----:B------:R-:W-:Y:S01]  /*0600*/  UMOV UR7, UR5 ;  /* 0x0000000500077c82 */ /* 0x000fe20008000000 */
[----:B------:R-:W-:Y:S01]  /*0610*/  IMAD.HI.U32 R10, R11, R3, R10 ;  /* 0x000000030b0a7227 */ /* 0x000fe200078e000a */
[----:B------:R-:W-:Y:S02]  /*0620*/  IADD3 R15, PT, PT, RZ, -UR7, RZ ;  /* 0x80000007ff0f7c10 */ /* 0x000fe4000fffe0ff */
[----:B------:R-:W-:Y:S02]  /*0630*/  MOV R12, R14 ;  /* 0x0000000e000c7202 */ /* 0x000fe40000000f00 */
[----:B------:R-:W-:Y:S01]  /*0640*/  IADD3 R14, PT, PT, RZ, -R17, RZ ;  /* 0x80000011ff0e7210 */ /* 0x000fe20007ffe0ff */
[----:B------:R-:W-:Y:S02]  /*0650*/  IMAD R11, R2, R15, UR13 ;  /* 0x0000000d020b7e24 */ /* 0x000fe4000f8e020f */
[----:B------:R-:W-:-:S03]  /*0660*/  IMAD.HI.U32 R3, R10, R12, RZ ;  /* 0x0000000c0a037227 */ /* 0x000fc600078e00ff */
[----:B------:R-:W-:Y:S01]  /*0670*/  ISETP.GT.U32.AND P2, PT, R2, R11, PT ;  /* 0x0000000b0200720c */ /* 0x000fe20003f44070 */
[----:B------:R-:W-:Y:S02]  /*0680*/  IMAD R10, R3, R14, R12 ;  /* 0x0000000e030a7224 */ /* 0x000fe400078e020c */
[----:B------:R-:W0:Y:S01]  /*0690*/  S2R R14, SR_CTAID.Z ;  /* 0x00000000000e7919 */ /* 0x000e220000002700 */
[----:B------:R-:W1:Y:S02]  /*06a0*/  LDC R12, c[0x0][0x408] ;  /* 0x00010200ff0c7b82 */ /* 0x000e640000000800 */
[----:B------:R-:W-:-:S07]  /*06b0*/  ISETP.GT.U32.AND P0, PT, R13, R10, PT ;  /* 0x0000000a0d00720c */ /* 0x000fce0003f04070 */
[----:B------:R-:W-:Y:S01]  /*06c0*/  VOTEU.ANY UP1, P2 ;  /* 0x0000000000ff7886 */ /* 0x000fe20001020100 */
[----:B------:R-:W-:-:S05]  /*06d0*/  PLOP3.LUT P2, PT, PT, PT, UP1, 0x80, 0x8 ;  /* 0x000000000008781c */ /* 0x000fca0003f4f018 */
[----:B------:R-:W-:Y:S01]  /*06e0*/  @!P0 IMAD.IADD R10, R10, 0x1, -R13 ;  /* 0x000000010a0a8824 */ /* 0x000fe200078e0a0d */
[----:B------:R-:W-:-:S04]  /*06f0*/  UIADD3 UR4, UPT, UPT, UR9, 0xf, URZ ;  /* 0x0000000f09047890 */ /* 0x000fc8000fffe0ff */
[----:B------:R-:W-:Y:S02]  /*0700*/  ISETP.GE.U32.AND P4, PT, R10, R13, PT ;  /* 0x0000000d0a00720c */ /* 0x000fe40003f86070 */
[----:B------:R-:W-:Y:S01]  /*0710*/  LOP3.LUT R10, R7, R16, RZ, 0x3c, !PT ;  /* 0x00000010070a7212 */ /* 0x000fe200078e3cff */
[----:B------:R-:W-:Y:S01]  /*0720*/  @!P0 VIADD R3, R3, 0x1 ;  /* 0x0000000103038836 */ /* 0x000fe20000000000 */
[-C--:B------:R-:W-:Y:S01]  /*0730*/  @!P2 IADD3 R11, PT, PT, R11, -R2.reuse, RZ ;  /* 0x800000020b0ba210 */ /* 0x080fe20007ffe0ff */
[----:B------:R-:W-:Y:S01]  /*0740*/  ULEA UR5, UR8, 0x20, 0x5 ;  /* 0x0000002008057891 */ /* 0x000fe2000f8e28ff */
[----:B------:R-:W-:Y:S01]  /*0750*/  ISETP.GE.AND P3, PT, R10, RZ, PT ;  /* 0x000000ff0a00720c */ /* 0x000fe20003f66270 */
[----:B------:R-:W-:Y:S01]  /*0760*/  USHF.R.U32.HI UR4, URZ, 0x4, UR4 ;  /* 0x00000004ff047899 */ /* 0x000fe20008011604 */
[----:B------:R-:W-:Y:S02]  /*0770*/  ISETP.NE.AND P0, PT, R16, RZ, PT ;  /* 0x000000ff1000720c */ /* 0x000fe40003f05270 */
[----:B------:R-:W-:Y:S01]  /*0780*/  ISETP.GE.U32.AND P2, PT, R11, R2, PT ;  /* 0x000000020b00720c */ /* 0x000fe20003f46070 */
[----:B------:R-:W-:Y:S01]  /*0790*/  UISETP.LT.U32.AND UP3, UPT, UR4, UR5, UPT ;  /* 0x000000050400728c */ /* 0x000fe2000bf61070 */
[----:B------:R-:W-:Y:S01]  /*07a0*/  SHF.R.U32.HI R11, RZ, 0x5, R0 ;  /* 0x00000005ff0b7819 */ /* 0x000fe20000011600 */
[----:B------:R-:W-:Y:S01]  /*07b0*/  UMOV UR13, 0x400 ;  /* 0x00000400000d7882 */ /* 0x000fe20000000000 */
[----:B------:R-:W-:Y:S01]  /*07c0*/  SHF.L.U32 R10, R0, 0x8, RZ ;  /* 0x00000008000a7819 */ /* 0x000fe200000006ff */
[----:B------:R-:W-:Y:S01]  /*07d0*/  USEL UR4, UR4, UR5, UP3 ;  /* 0x0000000504047287 */ /* 0x000fe20009800000 */
[----:B------:R-:W-:Y:S01]  /*07e0*/  @P4 IADD3 R3, PT, PT, R3, 0x1, RZ ;  /* 0x0000000103034810 */ /* 0x000fe20007ffe0ff */
[----:B------:R-:W-:Y:S01]  /*07f0*/  ULEA UR14, UR15, UR13, 0x18 ;  /* 0x0000000d0f0e7291 */ /* 0x000fe2000f8ec0ff */
[----:B-1----:R-:W-:Y:S01]  /*0800*/  ISETP.GE.AND P4, PT, R12, RZ, PT ;  /* 0x000000ff0c00720c */ /* 0x002fe20003f86270 */
[----:B------:R-:W-:Y:S01]  /*0810*/  ULOP3.LUT UR6, UR6, UR17, URZ, 0x3c, !UPT ;  /* 0x0000001106067292 */ /* 0x000fe2000f8e3cff */
[----:B0-----:R-:W-:Y:S01]  /*0820*/  LEA R47, R14, R11, 0x5 ;  /* 0x0000000b0e2f7211 */ /* 0x001fe200078e28ff */
[----:B------:R-:W-:Y:S01]  /*0830*/  @!P3 IMAD.MOV R3, RZ, RZ, -R3 ;  /* 0x000000ffff03b224 */ /* 0x000fe200078e0a03 */
[----:B------:R-:W-:Y:S01]  /*0840*/  LOP3.LUT R10, R10, 0x100, RZ, 0xc0, !PT ;  /* 0x000001000a0a7812 */ /* 0x000fe200078ec0ff */
[----:B------:R-:W-:Y:S01]  /*0850*/  UISETP.GE.AND UP2, UPT, UR6, URZ, UPT ;  /* 0x000000ff0600728c */ /* 0x000fe2000bf46270 */
[----:B------:R-:W-:Y:S01]  /*0860*/  @!P0 LOP3.LUT R3, RZ, R16, RZ, 0x33, !PT ;  /* 0x00000010ff038212 */ /* 0x000fe200078e33ff */
[----:B------:R-:W-:-:S02]  /*0870*/  UIMAD UR5, UR8, -0x20, UR4 ;  /* 0xffffffe0080578a4 */ /* 0x000fc4000f8e0204 */
[----:B------:R-:W-:Y:S01]  /*0880*/  ISETP.GE.U32.AND P0, PT, R47, UR4, PT ;  /* 0x000000042f007c0c */ /* 0x000fe2000bf06070 */
[----:B------:R-:W-:Y:S01]  /*0890*/  UISETP.NE.AND UP0, UPT, UR17, URZ, UPT ;  /* 0x000000ff1100728c */ /* 0x000fe2000bf05270 */
[----:B------:R-:W-:Y:S01]  /*08a0*/  SHF.R.U32.HI R13, RZ, 0x1, R0 ;  /* 0x00000001ff0d7819 */ /* 0x000fe20000011600 */
[----:B------:R-:W-:Y:S01]  /*08b0*/  VOTEU.ANY UP3, P2 ;  /* 0x0000000000ff7886 */ /* 0x000fe20001060100 */
[----:B------:R-:W-:Y:S01]  /*08c0*/  IADD3 R10, PT, PT, R10, UR14, RZ ;  /* 0x0000000e0a0a7c10 */ /* 0x000fe2000fffe0ff */
[----:B------:R-:W-:Y:S02]  /*08d0*/  @!UP1 UIADD3 UR7, UPT, UPT, UR7, 0x1, URZ ;  /* 0x0000000107079890 */ /* 0x000fe4000fffe0ff */
[----:B------:R-:W-:Y:S01]  /*08e0*/  ULEA UR5, UR5, UR12, 0x4 ;  /* 0x0000000c05057291 */ /* 0x000fe2000f8e20ff */
[----:B------:R-:W-:Y:S01]  /*08f0*/  @!P1 LEA R10, R13, R10, 0x3 ;  /* 0x0000000a0d0a9211 */ /* 0x000fe200078e18ff */
[----:B------:R-:W-:Y:S01]  /*0900*/  @UP3 UIADD3 UR7, UPT, UPT, UR7, 0x1, URZ ;  /* 0x0000000107073890 */ /* 0x000fe2000fffe0ff */
[----:B------:R-:W-:Y:S01]  /*0910*/  @P4 IMAD R7, R9, UR18, R7 ;  /* 0x0000001209074c24 */ /* 0x000fe2000f8e0207 */
[----:B------:R-:W-:Y:S01]  /*0920*/  UISETP.LT.AND UP1, UPT, UR9, UR5, UPT ;  /* 0x000000050900728c */ /* 0x000fe2000bf21270 */
[----:B------:R-:W-:Y:S01]  /*0930*/  @!P4 IMAD R8, R8, UR18, R3 ;  /* 0x000000120808cc24 */ /* 0x000fe2000f8e0203 */
[----:B------:R-:W-:Y:S01]  /*0940*/  @!UP2 UIADD3 UR7, UPT, UPT, URZ, -UR7, URZ ;  /* 0x80000007ff07a290 */ /* 0x000fe2000fffe0ff */
[----:B------:R-:W-:Y:S01]  /*0950*/  @P4 IMAD R48, R7, R12, 0x1 ;  /* 0x0000000107304424 */ /* 0x000fe200078e020c */
[----:B------:R-:W-:Y:S01]  /*0960*/  USEL UR5, UR9, UR5, UP1 ;  /* 0x0000000509057287 */ /* 0x000fe20008800000 */
[----:B------:R-:W-:Y:S01]  /*0970*/  IMAD R7, R6, UR16, RZ ;  /* 0x0000001006077c24 */ /* 0x000fe2000f8e02ff */
[----:B------:R-:W-:Y:S01]  /*0980*/  @!UP0 ULOP3.LUT UR7, URZ, UR17, URZ, 0x33, !UPT ;  /* 0x00000011ff078292 */ /* 0x000fe2000f8e33ff */
[----:B------:R-:W-:Y:S01]  /*0990*/  BSSY B0, `(.L_x_22623) ;  /* 0x0000231000007945 */ /* 0x000fe20003800000 */
[----:B----4-:R0:W-:Y:S01]  /*09a0*/  @!P1 STS.64 [R10], R4 ;  /* 0x000000040a009388 */ /* 0x0101e20000000a00 */
[----:B------:R-:W-:-:S02]  /*09b0*/  MOV R46, 0xff7fffff ;  /* 0xff7fffff002e7802 */ /* 0x000fc40000000f00 */
[----:B------:R-:W-:Y:S01]  /*09c0*/  MOV R49, R2 ;  /* 0x0000000200317202 */ /* 0x000fe20000000f00 */
[----:B0-----:R-:W-:-:S04]  /*09d0*/  @!P4 IMAD.MOV R5, RZ, RZ, -R8 ;  /* 0x000000ffff05c224 */ /* 0x001fc800078e0a08 */
[----:B------:R-:W-:Y:S01]  /*09e0*/  @!P4 IMAD R48, R12, R5, 0x1 ;  /* 0x000000010c30c424 */ /* 0x000fe200078e0205 */
[----:B------:R-:W-:Y:S06]  /*09f0*/  BAR.SYNC.DEFER_BLOCKING 0x0 ;  /* 0x0000000000007b1d */ /* 0x000fec0000010000 */
[----:B------:R-:W-:Y:S05]  /*0a00*/  @P0 BRA `(.L_x_22624) ;  /* 0x0000002000a40947 */ /* 0x000fea0003800000 */
[----:B------:R-:W0:Y:S01]  /*0a10*/  LDCU.64 UR16, c[0x0][0x3b8] ;  /* 0x00007700ff1077ac */ /* 0x000e220008000a00 */
[----:B------:R-:W-:Y:S01]  /*0a20*/  IMAD.WIDE.U32 R4, R47, 0x4, RZ ;  /* 0x000000042f047825 */ /* 0x000fe200078e00ff */
[----:B------:R-:W-:-:S03]  /*0a30*/  UIADD3 UR6, UPT, UPT, UR13, 0x220, URZ ;  /* 0x000002200d067890 */ /* 0x000fc6000fffe0ff */
[----:B------:R-:W-:Y:S02]  /*0a40*/  IMAD.SHL.U32 R0, R13, 0x4, RZ ;  /* 0x000000040d007824 */ /* 0x000fe400078e00ff */
[----:B------:R-:W-:Y:S01]  /*0a50*/  IMAD.WIDE R4, R7, 0x4, R4 ;  /* 0x0000000407047825 */ /* 0x000fe200078e0204 */
[----:B------:R-:W-:Y:S01]  /*0a60*/  LEA R7, R11, UR12, 0x4 ;  /* 0x0000000c0b077c11 */ /* 0x000fe2000f8e20ff */
[----:B------:R-:W-:Y:S01]  /*0a70*/  ULEA UR6, UR15, UR6, 0x18 ;  /* 0x000000060f067291 */ /* 0x000fe2000f8ec0ff */
[----:B------:R-:W-:Y:S01]  /*0a80*/  LOP3.LUT R2, R0, 0x3c, RZ, 0xc0, !PT ;  /* 0x0000003c00027812 */ /* 0x000fe200078ec0ff */
[----:B------:R-:W-:Y:S01]  /*0a90*/  IMAD.MOV.U32 R46, RZ, RZ, -0x800001 ;  /* 0xff7fffffff2e7424 */ /* 0x000fe200078e00ff */
[----:B------:R-:W-:Y:S02]  /*0aa0*/  LOP3.LUT R0, R13, 0xf, RZ, 0xc0, !PT ;  /* 0x0000000f0d007812 */ /* 0x000fe400078ec0ff */
[----:B------:R-:W-:Y:S02]  /*0ab0*/  LEA R2, R11, R2, 0x6 ;  /* 0x000000020b027211 */ /* 0x000fe400078e30ff */
[----:B------:R-:W-:-:S02]  /*0ac0*/  IADD3 R0, PT, PT, R0, R7, RZ ;  /* 0x0000000700007210 */ /* 0x000fc40007ffe0ff */
[----:B0-----:R-:W-:Y:S02]  /*0ad0*/  IADD3 R4, P0, PT, R4, UR16, RZ ;  /* 0x0000001004047c10 */ /* 0x001fe4000ff1e0ff */
[----:B------:R-:W-:Y:S01]  /*0ae0*/  IADD3 R42, PT, PT, R7, 0x1, RZ ;  /* 0x00000001072a7810 */ /* 0x000fe20007ffe0ff */
[C---:B------:R-:W-:Y:S01]  /*0af0*/  VIADD R43, R0.reuse, 0x1 ;  /* 0x00000001002b7836 */ /* 0x040fe20000000000 */
[----:B------:R-:W-:Y:S02]  /*0b00*/  IADD3.X R5, PT, PT, R5, UR17, RZ, P0, !PT ;  /* 0x0000001105057c10 */ /* 0x000fe400087fe4ff */
[----:B------:R-:W-:Y:S02]  /*0b10*/  IADD3 R44, PT, PT, R0, -UR9, RZ ;  /* 0x80000009002c7c10 */ /* 0x000fe4000fffe0ff */
[----:B------:R-:W-:-:S07]  /*0b20*/  IADD3 R45, PT, PT, R2, UR6, RZ ;  /* 0x00000006022d7c10 */ /* 0x000fce000fffe0ff */
.L_x_22629:
        /* <DEDUP_REMOVED lines=23> */
[----:B------:R-:W-:-:S05]  /*0ca0*/  MOV R13, R6 ;  /* 0x00000006000d7202 */ /* 0x000fca0000000f00 */
[----:B------:R-:W-:Y:S01]  /*0cb0*/  @!P2 IMAD.MOV R13, RZ, RZ, -R13 ;  /* 0x000000ffff0da224 */ /* 0x000fe200078e0a0d */
        /* <DEDUP_REMOVED lines=17> */
[----:B------:R-:W-:Y:S02]  /*0dd0*/  ISETP.GT.AND P0, PT, R13, UR6, PT ;  /* 0x000000060d007c0c */ /* 0x000fe4000bf04270 */
        /* <DEDUP_REMOVED lines=11> */
.L_x_22626:
        /* <DEDUP_REMOVED lines=21> */
[----:B------:R-:W4:Y:S01]  /*0fe0*/  LDG.E.64.CONSTANT R24, desc[UR10][R52.64+0x700] ;  /* 0x0007000a34187981 */ /* 0x000f22000c1e9b00 */
[----:B------:R-:W-:Y:S01]  /*0ff0*/  UMOV UR6, 0x400 ;  /* 0x0000040000067882 */ /* 0x000fe20000000000 */
[----:B------:R-:W-:Y:S01]  /*1000*/  IMAD.SHL.U32 R51, R0, 0x100, RZ ;  /* 0x0000010000337824 */ /* 0x000fe200078e00ff */
[----:B0-----:R-:W-:Y:S01]  /*1010*/  ULEA UR6, UR8, UR6, 0x18 ;  /* 0x0000000608067291 */ /* 0x001fe2000f8ec0ff */
[----:B------:R-:W4:Y:S03]  /*1020*/  LDG.E.64.CONSTANT R36, desc[UR10][R52.64+0x800] ;  /* 0x0008000a34247981 */ /* 0x000f26000c1e9b00 */
[----:B------:R-:W-:Y:S01]  /*1030*/  LOP3.LUT R51, R51, 0x100, RZ, 0xc0, !PT ;  /* 0x0000010033337812 */ /* 0x000fe200078ec0ff */
[----:B------:R-:W4:Y:S04]  /*1040*/  LDG.E.64.CONSTANT R34, desc[UR10][R52.64+0x900] ;  /* 0x0009000a34227981 */ /* 0x000f28000c1e9b00 */
[----:B------:R-:W0:Y:S04]  /*1050*/  LDS.128 R8, [R51+UR6] ;  /* 0x0000000633087984 */ /* 0x000e280008000c00 */
[----:B------:R-:W4:Y:S01]  /*1060*/  LDG.E.64.CONSTANT R40, desc[UR10][R52.64+0x1500] ;  /* 0x0015000a34287981 */ /* 0x000f22000c1e9b00 */
[----:B0-----:R-:W-:-:S02]  /*1070*/  HADD2.F32 R12, -RZ, R10.H0_H0 ;  /* 0x2000000aff0c7230 */ /* 0x001fc40000004100 */
[----:B------:R-:W-:Y:S02]  /*1080*/  HADD2.F32 R38, -RZ, R8.H0_H0 ;  /* 0x20000008ff267230 */ /* 0x000fe40000004100 */
[----:B------:R-:W-:Y:S02]  /*1090*/  HADD2.F32 R10, -RZ, R10.H1_H1 ;  /* 0x3000000aff0a7230 */ /* 0x000fe40000004100 */
[----:B------:R-:W-:Y:S02]  /*10a0*/  HADD2.F32 R8, -RZ, R8.H1_H1 ;  /* 0x30000008ff087230 */ /* 0x000fe40000004100 */
[----:B--2---:R-:W-:Y:S02]  /*10b0*/  HADD2.F32 R13, -RZ, R26.H0_H0 ;  /* 0x2000001aff0d7230 */ /* 0x004fe40000004100 */
[----:B---3--:R-:W-:-:S03]  /*10c0*/  HADD2.F32 R31, -RZ, R28.H0_H0 ;  /* 0x2000001cff1f7230 */ /* 0x008fc60000004100 */
[----:B------:R-:W-:Y:S02]  /*10d0*/  FMUL.FTZ R33, R12, R13 ;  /* 0x0000000d0c217220 */ /* 0x000fe40000410000 */
[----:B------:R-:W0:Y:S02]  /*10e0*/  LDS.128 R12, [R51+UR6+0x10] ;  /* 0x00001006330c7984 */ /* 0x000e240008000c00 */
[----:B------:R-:W-:Y:S01]  /*10f0*/  FFMA.FTZ R38, R38, R31, R33 ;  /* 0x0000001f26267223 */ /* 0x000fe20000010021 */
[----:B------:R-:W-:-:S05]  /*1100*/  HADD2.F32 R33, -RZ, R26.H1_H1 ;  /* 0x3000001aff217230 */ /* 0x000fca0000004100 */
[----:B------:R-:W-:Y:S02]  /*1110*/  FMUL.FTZ R39, R10, R33 ;  /* 0x000000210a277220 */ /* 0x000fe40000410000 */
[----:B------:R-:W2:Y:S01]  /*1120*/  LDG.E.64.CONSTANT R32, desc[UR10][R52.64+0xa00] ;  /* 0x000a000a34207981 */ /* 0x000ea2000c1e9b00 */
[----:B------:R-:W-:Y:S02]  /*1130*/  HADD2.F32 R31, -RZ, R28.H1_H1 ;  /* 0x3000001cff1f7230 */ /* 0x000fe40000004100 */
[----:B------:R-:W-:-:S03]  /*1140*/  HADD2.F32 R10, -RZ, R11.H0_H0 ;  /* 0x2000000bff0a7230 */ /* 0x000fc60000004100 */
[----:B------:R-:W-:Y:S01]  /*1150*/  FFMA.FTZ R8, R8, R31, R39 ;  /* 0x0000001f08087223 */ /* 0x000fe20000010027 */
[----:B------:R-:W-:-:S05]  /*1160*/  HADD2.F32 R31, -RZ, R27.H0_H0 ;  /* 0x2000001bff1f7230 */ /* 0x000fca0000004100 */
[----:B------:R-:W-:Y:S01]  /*1170*/  FMUL.FTZ R39, R10, R31 ;  /* 0x0000001f0a277220 */ /* 0x000fe20000410000 */
[----:B------:R-:W-:Y:S02]  /*1180*/  HADD2.F32 R10, -RZ, R9.H0_H0 ;  /* 0x20000009ff0a7230 */ /* 0x000fe40000004100 */
[----:B------:R-:W-:-:S05]  /*1190*/  HADD2.F32 R31, -RZ, R29.H0_H0 ;  /* 0x2000001dff1f7230 */ /* 0x000fca0000004100 */
[----:B------:R-:W-:Y:S02]  /*11a0*/  FFMA.FTZ R10, R10, R31, R39 ;  /* 0x0000001f0a0a7223 */ /* 0x000fe40000010027 */
[----:B------:R-:W3:Y:S01]  /*11b0*/  LDG.E.64.CONSTANT R30, desc[UR10][R52.64+0xb00] ;  /* 0x000b000a341e7981 */ /* 0x000ee2000c1e9b00 */
[----:B------:R-:W-:Y:S02]  /*11c0*/  HADD2.F32 R28, -RZ, R27.H1_H1 ;  /* 0x3000001bff1c7230 */ /* 0x000fe40000004100 */
[----:B------:R-:W-:Y:S02]  /*11d0*/  HADD2.F32 R11, -RZ, R11.H1_H1 ;  /* 0x3000000bff0b7230 */ /* 0x000fe40000004100 */
[----:B------:R-:W-:Y:S02]  /*11e0*/  HADD2.F32 R26, -RZ, R9.H1_H1 ;  /* 0x30000009ff1a7230 */ /* 0x000fe40000004100 */
[----:B------:R-:W-:Y:S02]  /*11f0*/  HADD2.F32 R29, -RZ, R29.H1_H1 ;  /* 0x3000001dff1d7230 */ /* 0x000fe40000004100 */
[----:B------:R-:W-:Y:S01]  /*1200*/  FMUL.FTZ R11, R11, R28 ;  /* 0x0000001c0b0b7220 */ /* 0x000fe20000410000 */
[----:B0-----:R-:W-:-:S02]  /*1210*/  HADD2.F32 R27, -RZ, R12.H0_H0 ;  /* 0x2000000cff1b7230 */ /* 0x001fc40000004100 */
[----:B----4-:R-:W-:Y:S02]  /*1220*/  HADD2.F32 R9, -RZ, R22.H0_H0 ;  /* 0x20000016ff097230 */ /* 0x010fe40000004100 */
[----:B------:R-:W-:Y:S02]  /*1230*/  FFMA.FTZ R26, R26, R29, R11 ;  /* 0x0000001d1a1a7223 */ /* 0x000fe4000001000b */
[----:B------:R-:W4:Y:S01]  /*1240*/  LDG.E.64.CONSTANT R28, desc[UR10][R52.64+0xc00] ;  /* 0x000c000a341c7981 */ /* 0x000f22000c1e9b00 */
[----:B------:R-:W-:Y:S01]  /*1250*/  FFMA.FTZ R27, R27, R9, R38 ;  /* 0x000000091b1b7223 */ /* 0x000fe20000010026 */
[----:B------:R-:W-:Y:S02]  /*1260*/  HADD2.F32 R9, -RZ, R12.H1_H1 ;  /* 0x3000000cff097230 */ /* 0x000fe40000004100 */
[----:B------:R-:W-:Y:S02]  /*1270*/  HADD2.F32 R12, -RZ, R22.H1_H1 ;  /* 0x30000016ff0c7230 */ /* 0x000fe40000004100 */
[----:B------:R-:W-:-:S02]  /*1280*/  HADD2.F32 R11, -RZ, R13.H0_H0 ;  /* 0x2000000dff0b7230 */ /* 0x000fc40000004100 */
[--C-:B------:R-:W-:Y:S02]  /*1290*/  HADD2.F32 R22, -RZ, R23.reuse.H0_H0 ;  /* 0x20000017ff167230 */ /* 0x100fe40000004100 */
[----:B------:R-:W-:Y:S01]  /*12a0*/  FFMA.FTZ R12, R9, R12, R8 ;  /* 0x0000000c090c7223 */ /* 0x000fe20000010008 */
[----:B------:R-:W-:Y:S02]  /*12b0*/  HADD2.F32 R23, -RZ, R23.H1_H1 ;  /* 0x30000017ff177230 */ /* 0x000fe40000004100 */
[----:B------:R-:W-:Y:S01]  /*12c0*/  FFMA.FTZ R22, R11, R22, R10 ;  /* 0x000000160b167223 */ /* 0x000fe2000001000a */
[----:B------:R-:W-:Y:S01]  /*12d0*/  HADD2.F32 R13, -RZ, R13.H1_H1 ;  /* 0x3000000dff0d7230 */ /* 0x000fe20000004100 */
[----:B------:R-:W0:Y:S04]  /*12e0*/  LDS.128 R8, [R51+UR6+0x20] ;  /* 0x0000200633087984 */ /* 0x000e280008000c00 */
[----:B------:R-:W-:Y:S01]  /*12f0*/  FFMA.FTZ R13, R13, R23, R26 ;  /* 0x000000170d0d7223 */ /* 0x000fe2000001001a */
[----:B------:R-:W-:-:S02]  /*1300*/  HADD2.F32 R26, -RZ, R14.H0_H0 ;  /* 0x2000000eff1a7230 */ /* 0x000fc40000004100 */
        /* <DEDUP_REMOVED lines=12> */
[----:B------:R-:W-:Y:S02]  /*13d0*/  FFMA.FTZ R13, R20, R21, R13 ;  /* 0x00000015140d7223 */ /* 0x000fe4000001000d */
[----:B------:R-:W4:Y:S01]  /*13e0*/  LDG.E.64.CONSTANT R20, desc[UR10][R52.64+0xe00] ;  /* 0x000e000a34147981 */ /* 0x000f22000c1e9b00 */
[----:B0-----:R-:W-:Y:S02]  /*13f0*/  HADD2.F32 R22, -RZ, R8.H0_H0 ;  /* 0x20000008ff167230 */ /* 0x001fe40000004100 */
        /* <DEDUP_REMOVED lines=8> */
[----:B------:R-:W-:Y:S02]  /*1480*/  HADD2.F32 R23, -RZ, R10.H0_H0 ;  /* 0x2000000aff177230 */ /* 0x000fe40000004100 */
[----:B------:R-:W-:Y:S01]  /*1490*/  FFMA.FTZ R19, R8, R19, R13 ;  /* 0x0000001308137223 */ /* 0x000fe2000001000d */
[----:B------:R-:W-:-:S02]  /*14a0*/  HADD2.F32 R8, -RZ, R6.H0_H0 ;  /* 0x20000006ff087230 */ /* 0x000fc40000004100 */
[----:B------:R-:W-:Y:S02]  /*14b0*/  FFMA.FTZ R9, R15, R12, R14 ;  /* 0x0000000c0f097223 */ /* 0x000fe4000001000e */
[----:B------:R-:W0:Y:S01]  /*14c0*/  LDS.128 R12, [R51+UR6+0x30] ;  /* 0x00003006330c7984 */ /* 0x000e220008000c00 */
[----:B------:R-:W-:Y:S02]  /*14d0*/  HADD2.F32 R6, -RZ, R6.H1_H1 ;  /* 0x30000006ff067230 */ /* 0x000fe40000004100 */
[----:B------:R-:W-:Y:S01]  /*14e0*/  FFMA.FTZ R8, R23, R8, R22 ;  /* 0x0000000817087223 */ /* 0x000fe20000010016 */
[----:B------:R-:W-:Y:S02]  /*14f0*/  HADD2.F32 R23, -RZ, R10.H1_H1 ;  /* 0x3000000aff177230 */ /* 0x000fe40000004100 */
[----:B------:R-:W-:-:S03]  /*1500*/  HADD2.F32 R10, -RZ, R7.H0_H0 ;  /* 0x20000007ff0a7230 */ /* 0x000fc60000004100 */
[----:B------:R-:W-:Y:S02]  /*1510*/  FFMA.FTZ R18, R23, R6, R18 ;  /* 0x0000000617127223 */ /* 0x000fe40000010012 */
[----:B------:R-:W4:Y:S01]  /*1520*/  LDG.E.64.CONSTANT R22, desc[UR10][R52.64+0xf00] ;  /* 0x000f000a34167981 */ /* 0x000f22000c1e9b00 */
[----:B------:R-:W-:Y:S02]  /*1530*/  HADD2.F32 R6, -RZ, R11.H0_H0 ;  /* 0x2000000bff067230 */ /* 0x000fe40000004100 */
[----:B------:R-:W-:-:S03]  /*1540*/  HADD2.F32 R7, -RZ, R7.H1_H1 ;  /* 0x30000007ff077230 */ /* 0x000fc60000004100 */
[----:B------:R-:W-:Y:S01]  /*1550*/  FFMA.FTZ R9, R6, R10, R9 ;  /* 0x0000000a06097223 */ /* 0x000fe20000010009 */
[----:B------:R-:W-:-:S05]  /*1560*/  HADD2.F32 R10, -RZ, R11.H1_H1 ;  /* 0x3000000bff0a7230 */ /* 0x000fca0000004100 */
[----:B------:R-:W-:Y:S02]  /*1570*/  FFMA.FTZ R10, R10, R7, R19 ;  /* 0x000000070a0a7223 */ /* 0x000fe40000010013 */
[----:B------:R-:W4:Y:S01]  /*1580*/  LDG.E.64.CONSTANT R6, desc[UR10][R52.64+0x1000] ;  /* 0x0010000a34067981 */ /* 0x000f22000c1e9b00 */
[--C-:B------:R-:W-:Y:S02]  /*1590*/  HADD2.F32 R19, -RZ, R16.reuse.H0_H0 ;  /* 0x20000010ff137230 */ /* 0x100fe40000004100 */
[----:B------:R-:W-:Y:S02]  /*15a0*/  HADD2.F32 R16, -RZ, R16.H1_H1 ;  /* 0x30000010ff107230 */ /* 0x000fe40000004100 */
[----:B0-----:R-:W-:-:S05]  /*15b0*/  HADD2.F32 R11, -RZ, R12.H0_H0 ;  /* 0x2000000cff0b7230 */ /* 0x001fca0000004100 */
[----:B------:R-:W-:Y:S01]  /*15c0*/  FFMA.FTZ R8, R11, R19, R8 ;  /* 0x000000130b087223 */ /* 0x000fe20000010008 */
[----:B------:R-:W-:-:S05]  /*15d0*/  HADD2.F32 R11, -RZ, R12.H1_H1 ;  /* 0x3000000cff0b7230 */ /* 0x000fca0000004100 */
[----:B------:R-:W-:Y:S02]  /*15e0*/  FFMA.FTZ R11, R11, R16, R18 ;  /* 0x000000100b0b7223 */ /* 0x000fe40000010012 */
[----:B------:R-:W4:Y:S01]  /*15f0*/  LDG.E.64.CONSTANT R18, desc[UR10][R52.64+0x1100] ;  /* 0x0011000a34127981 */ /* 0x000f22000c1e9b00 */
[----:B------:R-:W-:Y:S02]  /*1600*/  HADD2.F32 R12, -RZ, R13.H0_H0 ;  /* 0x2000000dff0c7230 */ /* 0x000fe40000004100 */
[--C-:B------:R-:W-:Y:S02]  /*1610*/  HADD2.F32 R16, -RZ, R17.reuse.H0_H0 ;  /* 0x20000011ff107230 */ /* 0x100fe40000004100 */
[----:B------:R-:W-:Y:S02]  /*1620*/  HADD2.F32 R17, -RZ, R17.H1_H1 ;  /* 0x30000011ff117230 */ /* 0x000fe40000004100 */
[----:B------:R-:W-:Y:S02]  /*1630*/  HADD2.F32 R13, -RZ, R13.H1_H1 ;  /* 0x3000000dff0d7230 */ /* 0x000fe40000004100 */
[----:B------:R-:W-:Y:S01]  /*1640*/  FFMA.FTZ R9, R12, R16, R9 ;  /* 0x000000100c097223 */ /* 0x000fe20000010009 */
[----:B------:R-:W-:-:S02]  /*1650*/  HADD2.F32 R12, -RZ, R24.H0_H0 ;  /* 0x20000018ff0c7230 */ /* 0x000fc40000004100 */
[----:B------:R-:W-:Y:S01]  /*1660*/  FFMA.FTZ R13, R13, R17, R10 ;  /* 0x000000110d0d7223 */ /* 0x000fe2000001000a */
[----:B------:R-:W-:-:S05]  /*1670*/  HADD2.F32 R17, -RZ, R14.H0_H0 ;  /* 0x2000000eff117230 */ /* 0x000fca0000004100 */
[----:B------:R-:W-:Y:S02]  /*1680*/  FFMA.FTZ R12, R17, R12, R8 ;  /* 0x0000000c110c7223 */ /* 0x000fe40000010008 */
[----:B------:R-:W4:Y:S01]  /*1690*/  LDG.E.64.CONSTANT R16, desc[UR10][R52.64+0x1200] ;  /* 0x0012000a34107981 */ /* 0x000f22000c1e9b00 */
[----:B------:R-:W-:Y:S02]  /*16a0*/  HADD2.F32 R14, -RZ, R14.H1_H1 ;  /* 0x3000000eff0e7230 */ /* 0x000fe40000004100 */
[----:B------:R-:W-:Y:S02]  /*16b0*/  HADD2.F32 R38, -RZ, R15.H0_H0 ;  /* 0x2000000fff267230 */ /* 0x000fe40000004100 */
[----:B------:R-:W-:Y:S02]  /*16c0*/  HADD2.F32 R24, -RZ, R24.H1_H1 ;  /* 0x30000018ff187230 */ /* 0x000fe40000004100 */
[----:B------:R-:W-:-:S03]  /*16d0*/  HADD2.F32 R8, -RZ, R25.H0_H0 ;  /* 0x20000019ff087230 */ /* 0x000fc60000004100 */
[----:B------:R-:W-:Y:S02]  /*16e0*/  FFMA.FTZ R14, R14, R24, R11 ;  /* 0x000000180e0e7223 */ /* 0x000fe4000001000b */
[----:B------:R-:W-:Y:S02]  /*16f0*/  FFMA.FTZ R38, R38, R8, R9 ;  /* 0x0000000826267223 */ /* 0x000fe40000010009 */
[----:B------:R-:W0:Y:S01]  /*1700*/  LDS.128 R8, [R51+UR6+0x40] ;  /* 0x0000400633087984 */ /* 0x000e220008000c00 */
        /* <DEDUP_REMOVED lines=8> */
[----:B------:R-:W-:-:S03]  /*1790*/  HADD2.F32 R36, -RZ, R37.H0_H0 ;  /* 0x20000025ff247230 */ /* 0x000fc60000004100 */
[----:B------:R-:W-:Y:S01]  /*17a0*/  FFMA.FTZ R8, R13, R8, R14 ;  /* 0x000000080d087223 */ /* 0x000fe2000001000e */
[----:B------:R-:W-:-:S05]  /*17b0*/  HADD2.F32 R13, -RZ, R9.H0_H0 ;  /* 0x20000009ff0d7230 */ /* 0x000fca0000004100 */
[----:B------:R-:W-:Y:S02]  /*17c0*/  FFMA.FTZ R36, R13, R36, R38 ;  /* 0x000000240d247223 */ /* 0x000fe40000010026 */
[----:B------:R-:W0:Y:S01]  /*17d0*/  LDS.128 R12, [R51+UR6+0x50] ;  /* 0x00005006330c7984 */ /* 0x000e220008000c00 */
[----:B------:R-:W-:Y:S02]  /*17e0*/  HADD2.F32 R37, -RZ, R37.H1_H1 ;  /* 0x30000025ff257230 */ /* 0x000fe40000004100 */
[----:B------:R-:W-:-:S05]  /*17f0*/  HADD2.F32 R9, -RZ, R9.H1_H1 ;  /* 0x30000009ff097230 */ /* 0x000fca0000004100 */
[----:B------:R-:W-:Y:S01]  /*1800*/  FFMA.FTZ R9, R9, R37, R24 ;  /* 0x0000002509097223 */ /* 0x000fe20000010018 */
[----:B------:R-:W-:Y:S02]  /*1810*/  HADD2.F32 R24, -RZ, R10.H0_H0 ;  /* 0x2000000aff187230 */ /* 0x000fe40000004100 */
[----:B------:R-:W-:-:S05]  /*1820*/  HADD2.F32 R37, -RZ, R34.H0_H0 ;  /* 0x20000022ff257230 */ /* 0x000fca0000004100 */
[----:B------:R-:W-:Y:S02]  /*1830*/  FFMA.FTZ R37, R24, R37, R25 ;  /* 0x0000002518257223 */ /* 0x000fe40000010019 */
[----:B------:R-:W4:Y:S01]  /*1840*/  LDG.E.64.CONSTANT R24, desc[UR10][R52.64+0x1300] ;  /* 0x0013000a34187981 */ /* 0x000f22000c1e9b00 */
        /* <DEDUP_REMOVED lines=9> */
[----:B------:R-:W4:Y:S01]  /*18e0*/  LDG.E.64.CONSTANT R38, desc[UR10][R52.64+0x1400] ;  /* 0x0014000a34267981 */ /* 0x000f22000c1e9b00 */
[----:B--2---:R-:W-:Y:S02]  /*18f0*/  HADD2.F32 R11, -RZ, R32.H0_H0 ;  /* 0x20000020ff0b7230 */ /* 0x004fe40000004100 */
[--C-:B0-----:R-:W-:Y:S02]  /*1900*/  HADD2.F32 R10, -RZ, R12.reuse.H0_H0 ;  /* 0x2000000cff0a7230 */ /* 0x101fe40000004100 */
[----:B------:R-:W-:Y:S02]  /*1910*/  HADD2.F32 R9, -RZ, R12.H1_H1 ;  /* 0x3000000cff097230 */ /* 0x000fe40000004100 */
[----:B------:R-:W-:-:S02]  /*1920*/  HADD2.F32 R12, -RZ, R32.H1_H1 ;  /* 0x30000020ff0c7230 */ /* 0x000fc40000004100 */
[----:B------:R-:W-:-:S03]  /*1930*/  FFMA.FTZ R37, R10, R11, R37 ;  /* 0x0000000b0a257223 */ /* 0x000fc60000010025 */
[----:B------:R-:W-:Y:S02]  /*1940*/  FFMA.FTZ R12, R9, R12, R8 ;  /* 0x0000000c090c7223 */ /* 0x000fe40000010008 */
[----:B------:R-:W0:Y:S01]  /*1950*/  LDS.128 R8, [R51+UR6+0x60] ;  /* 0x0000600633087984 */ /* 0x000e220008000c00 */
[----:B------:R-:W-:Y:S02]  /*1960*/  HADD2.F32 R35, -RZ, R13.H0_H0 ;  /* 0x2000000dff237230 */ /* 0x000fe40000004100 */
[--C-:B------:R-:W-:Y:S02]  /*1970*/  HADD2.F32 R32, -RZ, R33.reuse.H0_H0 ;  /* 0x20000021ff207230 */ /* 0x100fe40000004100 */
[----:B------:R-:W-:Y:S02]  /*1980*/  HADD2.F32 R33, -RZ, R33.H1_H1 ;  /* 0x30000021ff217230 */ /* 0x000fe40000004100 */
[----:B------:R-:W-:Y:S02]  /*1990*/  HADD2.F32 R13, -RZ, R13.H1_H1 ;  /* 0x3000000dff0d7230 */ /* 0x000fe40000004100 */
[----:B------:R-:W-:Y:S01]  /*19a0*/  FFMA.FTZ R36, R35, R32, R36 ;  /* 0x0000002023247223 */ /* 0x000fe20000010024 */
[----:B------:R-:W-:-:S02]  /*19b0*/  HADD2.F32 R32, -RZ, R14.H0_H0 ;  /* 0x2000000eff207230 */ /* 0x000fc40000004100 */
[----:B------:R-:W-:Y:S01]  /*19c0*/  FFMA.FTZ R34, R13, R33, R34 ;  /* 0x000000210d227223 */ /* 0x000fe20000010022 */
[--C-:B---3--:R-:W-:Y:S02]  /*19d0*/  HADD2.F32 R13, -RZ, R30.reuse.H0_H0 ;  /* 0x2000001eff0d7230 */ /* 0x108fe40000004100 */
[----:B------:R-:W-:-:S03]  /*19e0*/  HADD2.F32 R30, -RZ, R30.H1_H1 ;  /* 0x3000001eff1e7230 */ /* 0x000fc60000004100 */
[----:B------:R-:W-:Y:S01]  /*19f0*/  FFMA.FTZ R37, R32, R13, R37 ;  /* 0x0000000d20257223 */ /* 0x000fe20000010025 */
[----:B------:R-:W-:Y:S01]  /*1a00*/  HADD2.F32 R13, -RZ, R14.H1_H1 ;  /* 0x3000000eff0d7230 */ /* 0x000fe20000004100 */
[----:B------:R-:W2:Y:S04]  /*1a10*/  LDG.E.64.CONSTANT R32, desc[UR10][R52.64+0x1700] ;  /* 0x0017000a34207981 */ /* 0x000ea8000c1e9b00 */
[----:B------:R-:W-:Y:S01]  /*1a20*/  FFMA.FTZ R30, R13, R30, R12 ;  /* 0x0000001e0d1e7223 */ /* 0x000fe2000001000c */
[----:B------:R-:W-:Y:S02]  /*1a30*/  HADD2.F32 R13, -RZ, R15.H0_H0 ;  /* 0x2000000fff0d7230 */ /* 0x000fe40000004100 */
[----:B------:R-:W-:Y:S02]  /*1a40*/  HADD2.F32 R12, -RZ, R31.H0_H0 ;  /* 0x2000001fff0c7230 */ /* 0x000fe40000004100 */
[----:B------:R-:W-:-:S02]  /*1a50*/  HADD2.F32 R15, -RZ, R15.H1_H1 ;  /* 0x3000000fff0f7230 */ /* 0x000fc40000004100 */
[----:B------:R-:W-:Y:S02]  /*1a60*/  HADD2.F32 R31, -RZ, R31.H1_H1 ;  /* 0x3000001fff1f7230 */ /* 0x000fe40000004100 */
[----:B------:R-:W-:Y:S01]  /*1a70*/  FFMA.FTZ R36, R13, R12, R36 ;  /* 0x0000000c0d247223 */ /* 0x000fe20000010024 */
[----:B----4-:R-:W-:Y:S02]  /*1a80*/  HADD2.F32 R13, -RZ, R28.H0_H0 ;  /* 0x2000001cff0d7230 */ /* 0x010fe40000004100 */
[----:B0-----:R-:W-:Y:S02]  /*1a90*/  HADD2.F32 R12, -RZ, R8.H0_H0 ;  /* 0x20000008ff0c7230 */ /* 0x001fe40000004100 */
[----:B------:R-:W-:-:S03]  /*1aa0*/  FFMA.FTZ R34, R15, R31, R34 ;  /* 0x0000001f0f227223 */ /* 0x000fc60000010022 */
[----:B------:R-:W-:Y:S02]  /*1ab0*/  FFMA.FTZ R37, R12, R13, R37 ;  /* 0x0000000d0c257223 */ /* 0x000fe40000010025 */
[----:B------:R-:W0:Y:S01]  /*1ac0*/  LDS.128 R12, [R51+UR6+0x70] ;  /* 0x00007006330c7984 */ /* 0x000e220008000c00 */
        /* <DEDUP_REMOVED lines=20> */
[----:B------:R-:W-:Y:S01]  /*1c10*/  HADD2.F32 R10, -RZ, R20.H0_H0 ;  /* 0x20000014ff0a7230 */ /* 0x000fe20000004100 */
[----:B------:R-:W3:Y:S01]  /*1c20*/  LDG.E.64.CONSTANT R36, desc[UR10][R52.64+0x1600] ;  /* 0x0016000a34247981 */ /* 0x000ee2000c1e9b00 */
[--C-:B0-----:R-:W-:Y:S02]  /*1c30*/  HADD2.F32 R9, -RZ, R12.reuse.H0_H0 ;  /* 0x2000000cff097230 */ /* 0x101fe40000004100 */
[----:B------:R-:W-:Y:S01]  /*1c40*/  FFMA.FTZ R34, R11, R27, R34 ;  /* 0x0000001b0b227223 */ /* 0x000fe20000010022 */
[----:B------:R-:W-:Y:S01]  /*1c50*/  HADD2.F32 R27, -RZ, R12.H1_H1 ;  /* 0x3000000cff1b7230 */ /* 0x000fe20000004100 */
[----:B------:R-:W4:Y:S01]  /*1c60*/  LDG.E.64.CONSTANT R28, desc[UR10][R52.64+0x1f00] ;  /* 0x001f000a341c7981 */ /* 0x000f22000c1e9b00 */
[----:B------:R-:W-:-:S03]  /*1c70*/  FFMA.FTZ R12, R9, R10, R8 ;  /* 0x0000000a090c7223 */ /* 0x000fc60000010008 */
[----:B------:R-:W0:Y:S01]  /*1c80*/  LDS.128 R8, [R51+UR6+0x80] ;  /* 0x0000800633087984 */ /* 0x000e220008000c00 */
[----:B------:R-:W-:-:S05]  /*1c90*/  HADD2.F32 R20, -RZ, R20.H1_H1 ;  /* 0x30000014ff147230 */ /* 0x000fca0000004100 */
        /* <DEDUP_REMOVED lines=8> */
[--C-:B------:R-:W-:Y:S01]  /*1d20*/  HADD2.F32 R21, -RZ, R14.reuse.H0_H0 ;  /* 0x2000000eff157230 */ /* 0x100fe20000004100 */
[----:B------:R-:W4:Y:S01]  /*1d30*/  LDG.E.64.CONSTANT R34, desc[UR10][R52.64+0x1800] ;  /* 0x0018000a34227981 */ /* 0x000f22000c1e9b00 */
[----:B------:R-:W-:Y:S02]  /*1d40*/  HADD2.F32 R27, -RZ, R14.H1_H1 ;  /* 0x3000000eff1b7230 */ /* 0x000fe40000004100 */
[--C-:B------:R-:W-:Y:S02]  /*1d50*/  HADD2.F32 R14, -RZ, R15.reuse.H1_H1 ;  /* 0x3000000fff0e7230 */ /* 0x100fe40000004100 */
[----:B------:R-:W-:Y:S01]  /*1d60*/  FFMA.FTZ R12, R21, R20, R12 ;  /* 0x00000014150c7223 */ /* 0x000fe2000001000c */
[----:B------:R-:W-:Y:S02]  /*1d70*/  HADD2.F32 R21, -RZ, R15.H0_H0 ;  /* 0x2000000fff157230 */ /* 0x000fe40000004100 */
[----:B------:R-:W-:-:S02]  /*1d80*/  HADD2.F32 R15, -RZ, R23.H0_H0 ;  /* 0x20000017ff0f7230 */ /* 0x000fc40000004100 */
[----:B------:R-:W-:Y:S02]  /*1d90*/  HADD2.F32 R23, -RZ, R23.H1_H1 ;  /* 0x30000017ff177230 */ /* 0x000fe40000004100 */
[----:B------:R-:W-:Y:S02]  /*1da0*/  HADD2.F32 R22, -RZ, R22.H1_H1 ;  /* 0x30000016ff167230 */ /* 0x000fe40000004100 */
[----:B------:R-:W-:Y:S01]  /*1db0*/  FFMA.FTZ R26, R21, R15, R26 ;  /* 0x0000000f151a7223 */ /* 0x000fe2000001001a */
[----:B------:R-:W-:Y:S01]  /*1dc0*/  FFMA.FTZ R13, R14, R23, R13 ;  /* 0x000000170e0d7223 */ /* 0x000fe2000001000d */
[----:B------:R-:W-:Y:S02]  /*1dd0*/  HADD2.F32 R14, -RZ, R6.H1_H1 ;  /* 0x30000006ff0e7230 */ /* 0x000fe40000004100 */
[----:B------:R-:W-:Y:S01]  /*1de0*/  FFMA.FTZ R30, R27, R22, R30 ;  /* 0x000000161b1e7223 */ /* 0x000fe2000001001e */
[--C-:B0-----:R-:W-:Y:S02]  /*1df0*/  HADD2.F32 R15, -RZ, R8.reuse.H0_H0 ;  /* 0x20000008ff0f7230 */ /* 0x101fe40000004100 */
[----:B------:R-:W-:-:S02]  /*1e00*/  HADD2.F32 R21, -RZ, R8.H1_H1 ;  /* 0x30000008ff157230 */ /* 0x000fc40000004100 */
[----:B------:R-:W-:Y:S02]  /*1e10*/  HADD2.F32 R8, -RZ, R6.H0_H0 ;  /* 0x20000006ff087230 */ /* 0x000fe40000004100 */
[----:B------:R-:W-:Y:S02]  /*1e20*/  HADD2.F32 R23, -RZ, R9.H0_H0 ;  /* 0x20000009ff177230 */ /* 0x000fe40000004100 */
[----:B------:R-:W-:Y:S02]  /*1e30*/  HADD2.F32 R6, -RZ, R7.H0_H0 ;  /* 0x20000007ff067230 */ /* 0x000fe40000004100 */
[----:B------:R-:W-:Y:S01]  /*1e40*/  FFMA.FTZ R8, R15, R8, R12 ;  /* 0x000000080f087223 */ /* 0x000fe2000001000c */
[----:B------:R-:W-:Y:S02]  /*1e50*/  FFMA.FTZ R14, R21, R14, R30 ;  /* 0x0000000e150e7223 */ /* 0x000fe4000001001e */
[----:B------:R-:W4:Y:S01]  /*1e60*/  LDG.E.64.CONSTANT R30, desc[UR10][R52.64+0x1900] ;  /* 0x0019000a341e7981 */ /* 0x000f22000c1e9b00 */
[----:B------:R-:W-:-:S03]  /*1e70*/  FFMA.FTZ R12, R23, R6, R26 ;  /* 0x00000006170c7223 */ /* 0x000fc6000001001a */
[----:B------:R-:W0:Y:S01]  /*1e80*/  LDS.128 R20, [R51+UR6+0x90] ;  /* 0x0000900633147984 */ /* 0x000e220008000c00 */
        /* <DEDUP_REMOVED lines=8> */
[----:B------:R-:W-:Y:S02]  /*1f10*/  HADD2.F32 R9, -RZ, R10.H1_H1 ;  /* 0x3000000aff097230 */ /* 0x000fe40000004100 */
[----:B------:R-:W-:-:S03]  /*1f20*/  HADD2.F32 R15, -RZ, R11.H0_H0 ;  /* 0x2000000bff0f7230 */ /* 0x000fc60000004100 */
[----:B------:R-:W-:Y:S01]  /*1f30*/  FFMA.FTZ R14, R9, R18, R14 ;  /* 0x00000012090e7223 */ /* 0x000fe2000001000e */
[----:B------:R-:W-:Y:S01]  /*1f40*/  HADD2.F32 R10, -RZ, R19.H0_H0 ;  /* 0x20000013ff0a7230 */ /* 0x000fe20000004100 */
[----:B------:R-:W4:Y:S01]  /*1f50*/  LDG.E.64.CONSTANT R8, desc[UR10][R52.64+0x1b00] ;  /* 0x001b000a34087981 */ /* 0x000f22000c1e9b00 */
[----:B------:R-:W-:Y:S02]  /*1f60*/  HADD2.F32 R11, -RZ, R11.H1_H1 ;  /* 0x3000000bff0b7230 */ /* 0x000fe40000004100 */
[----:B------:R-:W-:Y:S02]  /*1f70*/  HADD2.F32 R18, -RZ, R19.H1_H1 ;  /* 0x30000013ff127230 */ /* 0x000fe40000004100 */
[----:B------:R-:W-:Y:S01]  /*1f80*/  FFMA.FTZ R15, R15, R10, R12 ;  /* 0x0000000a0f0f7223 */ /* 0x000fe2000001000c */
[--C-:B------:R-:W-:Y:S02]  /*1f90*/  HADD2.F32 R19, -RZ, R16.reuse.H0_H0 ;  /* 0x20000010ff137230 */ /* 0x100fe40000004100 */
[----:B------:R-:W-:Y:S01]  /*1fa0*/  FFMA.FTZ R18, R11, R18, R26 ;  /* 0x000000120b127223 */ /* 0x000fe2000001001a */
[----:B------:R-:W-:Y:S01]  /*1fb0*/  HADD2.F32 R16, -RZ, R16.H1_H1 ;  /* 0x30000010ff107230 */ /* 0x000fe20000004100 */
[----:B------:R-:W4:Y:S01]  /*1fc0*/  LDG.E.64.CONSTANT R10, desc[UR10][R52.64+0x1c00] ;  /* 0x001c000a340a7981 */ /* 0x000f22000c1e9b00 */
[----:B0-----:R-:W-:-:S02]  /*1fd0*/  HADD2.F32 R12, -RZ, R20.H0_H0 ;  /* 0x20000014ff0c7230 */ /* 0x001fc40000004100 */
[----:B------:R-:W-:Y:S02]  /*1fe0*/  HADD2.F32 R27, -RZ, R20.H1_H1 ;  /* 0x30000014ff1b7230 */ /* 0x000fe40000004100 */
[----:B------:R-:W-:Y:S02]  /*1ff0*/  HADD2.F32 R20, -RZ, R21.H0_H0 ;  /* 0x20000015ff147230 */ /* 0x000fe40000004100 */
[----:B------:R-:W-:Y:S01]  /*2000*/  FFMA.FTZ R19, R12, R19, R13 ;  /* 0x000000130c137223 */ /* 0x000fe2000001000d */
[----:B------:R-:W-:Y:S01]  /*2010*/  FFMA.FTZ R16, R27, R16, R14 ;  /* 0x000000101b107223 */ /* 0x000fe2000001000e */
[----:B------:R-:W4:Y:S01]  /*2020*/  LDG.E.64.CONSTANT R12, desc[UR10][R52.64+0x1d00] ;  /* 0x001d000a340c7981 */ /* 0x000f22000c1e9b00 */
        /* <DEDUP_REMOVED lines=26> */
[----:B------:R-:W-:-:S05]  /*21d0*/  HADD2.F32 R23, -RZ, R17.H0_H0 ;  /* 0x20000011ff177230 */ /* 0x000fca0000004100 */
[----:B------:R-:W-:Y:S02]  /*21e0*/  FFMA.FTZ R16, R23, R16, R24 ;  /* 0x0000001017107223 */ /* 0x000fe40000010018 */
[----:B------:R-:W0:Y:S01]  /*21f0*/  LDS.128 R24, [R51+UR6+0xb0] ;  /* 0x0000b00633187984 */ /* 0x000e220008000c00 */
[----:B------:R-:W-:Y:S02]  /*2200*/  HADD2.F32 R38, -RZ, R17.H1_H1 ;  /* 0x30000011ff267230 */ /* 0x000fe40000004100 */
[----:B------:R-:W-:Y:S02]  /*2210*/  HADD2.F32 R17, -RZ, R18.H0_H0 ;  /* 0x20000012ff117230 */ /* 0x000fe40000004100 */
[----:B------:R-:W-:Y:S02]  /*2220*/  HADD2.F32 R23, -RZ, R40.H0_H0 ;  /* 0x20000028ff177230 */ /* 0x000fe40000004100 */
[----:B------:R-:W-:-:S03]  /*2230*/  HADD2.F32 R39, -RZ, R39.H1_H1 ;  /* 0x30000027ff277230 */ /* 0x000fc60000004100 */
[----:B------:R-:W-:Y:S01]  /*2240*/  FFMA.FTZ R20, R17, R23, R20 ;  /* 0x0000001711147223 */ /* 0x000fe20000010014 */
[----:B------:R-:W-:Y:S02]  /*2250*/  HADD2.F32 R17, -RZ, R18.H1_H1 ;  /* 0x30000012ff117230 */ /* 0x000fe40000004100 */
[--C-:B------:R-:W-:Y:S02]  /*2260*/  HADD2.F32 R23, -RZ, R19.reuse.H0_H0 ;  /* 0x20000013ff177230 */ /* 0x100fe40000004100 */
[----:B------:R-:W-:Y:S02]  /*2270*/  HADD2.F32 R18, -RZ, R19.H1_H1 ;  /* 0x30000013ff127230 */ /* 0x000fe40000004100 */
[--C-:B------:R-:W-:Y:S02]  /*2280*/  HADD2.F32 R19, -RZ, R41.reuse.H0_H0 ;  /* 0x20000029ff137230 */ /* 0x100fe40000004100 */
[----:B------:R-:W-:Y:S01]  /*2290*/  FFMA.FTZ R21, R38, R39, R21 ;  /* 0x0000002726157223 */ /* 0x000fe20000010015 */
[----:B------:R-:W-:-:S02]  /*22a0*/  HADD2.F32 R41, -RZ, R41.H1_H1 ;  /* 0x30000029ff297230 */ /* 0x000fc40000004100 */
[----:B------:R-:W-:Y:S02]  /*22b0*/  HADD2.F32 R40, -RZ, R40.H1_H1 ;  /* 0x30000028ff287230 */ /* 0x000fe40000004100 */
[----:B------:R-:W-:Y:S01]  /*22c0*/  FFMA.FTZ R16, R23, R19, R16 ;  /* 0x0000001317107223 */ /* 0x000fe20000010010 */
[----:B------:R-:W-:Y:S02]  /*22d0*/  FFMA.FTZ R18, R18, R41, R21 ;  /* 0x0000002912127223 */ /* 0x000fe40000010015 */
[----:B------:R-:W-:Y:S01]  /*22e0*/  FFMA.FTZ R17, R17, R40, R22 ;  /* 0x0000002811117223 */ /* 0x000fe20000010016 */
[----:B---3--:R-:W-:Y:S02]  /*22f0*/  HADD2.F32 R21, -RZ, R36.H0_H0 ;  /* 0x20000024ff157230 */ /* 0x008fe40000004100 */
[----:B0-----:R-:W-:-:S05]  /*2300*/  HADD2.F32 R19, -RZ, R24.H0_H0 ;  /* 0x20000018ff137230 */ /* 0x001fca0000004100 */
[----:B------:R-:W-:Y:S02]  /*2310*/  FFMA.FTZ R19, R19, R21, R20 ;  /* 0x0000001513137223 */ /* 0x000fe40000010014 */
[----:B------:R-:W0:Y:S01]  /*2320*/  LDS.128 R20, [R51+UR6+0xc0] ;  /* 0x0000c00633147984 */ /* 0x000e220008000c00 */
[----:B------:R-:W-:Y:S02]  /*2330*/  HADD2.F32 R24, -RZ, R24.H1_H1 ;  /* 0x30000018ff187230 */ /* 0x000fe40000004100 */
        /* <DEDUP_REMOVED lines=8> */
[----:B--2---:R-:W-:Y:S02]  /*23c0*/  HADD2.F32 R17, -RZ, R32.H0_H0 ;  /* 0x20000020ff117230 */ /* 0x004fe40000004100 */
[----:B------:R-:W-:Y:S01]  /*23d0*/  FFMA.FTZ R25, R25, R37, R18 ;  /* 0x0000002519197223 */ /* 0x000fe20000010012 */
[----:B------:R-:W-:Y:S02]  /*23e0*/  HADD2.F32 R39, -RZ, R26.H1_H1 ;  /* 0x3000001aff277230 */ /* 0x000fe40000004100 */
[----:B------:R-:W-:Y:S02]  /*23f0*/  HADD2.F32 R32, -RZ, R32.H1_H1 ;  /* 0x30000020ff207230 */ /* 0x000fe40000004100 */
[----:B------:R-:W-:Y:S02]  /*2400*/  FFMA.FTZ R37, R16, R17, R19 ;  /* 0x0000001110257223 */ /* 0x000fe40000010013 */
[----:B------:R-:W1:Y:S01]  /*2410*/  LDS.128 R16, [R51+UR6+0xd0] ;  /* 0x0000d00633107984 */ /* 0x000e620008000c00 */
[----:B------:R-:W-:-:S02]  /*2420*/  HADD2.F32 R26, -RZ, R27.H1_H1 ;  /* 0x3000001bff1a7230 */ /* 0x000fc40000004100 */
[----:B------:R-:W-:Y:S01]  /*2430*/  FFMA.FTZ R24, R39, R32, R24 ;  /* 0x0000002027187223 */ /* 0x000fe20000010018 */
[----:B------:R-:W-:Y:S02]  /*2440*/  HADD2.F32 R39, -RZ, R27.H0_H0 ;  /* 0x2000001bff277230 */ /* 0x000fe40000004100 */
[--C-:B------:R-:W-:Y:S02]  /*2450*/  HADD2.F32 R27, -RZ, R33.reuse.H0_H0 ;  /* 0x20000021ff1b7230 */ /* 0x100fe40000004100 */
[----:B------:R-:W-:Y:S02]  /*2460*/  HADD2.F32 R33, -RZ, R33.H1_H1 ;  /* 0x30000021ff217230 */ /* 0x000fe40000004100 */
[----:B----4-:R-:W-:Y:S02]  /*2470*/  HADD2.F32 R32, -RZ, R34.H0_H0 ;  /* 0x20000022ff207230 */ /* 0x010fe40000004100 */
[----:B------:R-:W-:Y:S01]  /*2480*/  FFMA.FTZ R36, R39, R27, R36 ;  /* 0x0000001b27247223 */ /* 0x000fe20000010024 */
[----:B------:R-:W-:-:S02]  /*2490*/  HADD2.F32 R39, -RZ, R35.H0_H0 ;  /* 0x20000023ff277230 */ /* 0x000fc40000004100 */
[----:B------:R-:W-:Y:S01]  /*24a0*/  FFMA.FTZ R25, R26, R33, R25 ;  /* 0x000000211a197223 */ /* 0x000fe20000010019 */
[----:B------:R-:W-:Y:S02]  /*24b0*/  HADD2.F32 R34, -RZ, R34.H1_H1 ;  /* 0x30000022ff227230 */ /* 0x000fe40000004100 */
[----:B------:R-:W-:Y:S02]  /*24c0*/  HADD2.F32 R35, -RZ, R35.H1_H1 ;  /* 0x30000023ff237230 */ /* 0x000fe40000004100 */
[--C-:B0-----:R-:W-:Y:S02]  /*24d0*/  HADD2.F32 R26, -RZ, R20.reuse.H0_H0 ;  /* 0x20000014ff1a7230 */ /* 0x101fe40000004100 */
[----:B------:R-:W-:Y:S02]  /*24e0*/  HADD2.F32 R27, -RZ, R20.H1_H1 ;  /* 0x30000014ff1b7230 */ /* 0x000fe40000004100 */
[--C-:B------:R-:W-:Y:S02]  /*24f0*/  HADD2.F32 R38, -RZ, R21.reuse.H1_H1 ;  /* 0x30000015ff267230 */ /* 0x100fe40000004100 */
[----:B------:R-:W-:Y:S01]  /*2500*/  FFMA.FTZ R37, R26, R32, R37 ;  /* 0x000000201a257223 */ /* 0x000fe20000010025 */
[----:B------:R-:W-:-:S02]  /*2510*/  HADD2.F32 R33, -RZ, R21.H0_H0 ;  /* 0x20000015ff217230 */ /* 0x000fc40000004100 */
[----:B------:R-:W-:Y:S01]  /*2520*/  FFMA.FTZ R20, R27, R34, R24 ;  /* 0x000000221b147223 */ /* 0x000fe20000010018 */
[----:B------:R-:W-:Y:S02]  /*2530*/  FFMA.FTZ R21, R38, R35, R25 ;  /* 0x0000002326157223 */ /* 0x000fe40000010019 */
[----:B------:R-:W0:Y:S01]  /*2540*/  LDS.128 R24, [R51+UR6+0xe0] ;  /* 0x0000e00633187984 */ /* 0x000e220008000c00 */
[----:B------:R-:W-:Y:S01]  /*2550*/  FFMA.FTZ R36, R33, R39, R36 ;  /* 0x0000002721247223 */ /* 0x000fe20000010024 */
[--C-:B------:R-:W-:Y:S02]  /*2560*/  HADD2.F32 R32, -RZ, R22.reuse.H0_H0 ;  /* 0x20000016ff207230 */ /* 0x100fe40000004100 */
[----:B------:R-:W-:Y:S02]  /*2570*/  HADD2.F32 R35, -RZ, R22.H1_H1 ;  /* 0x30000016ff237230 */ /* 0x000fe40000004100 */
[--C-:B------:R-:W-:Y:S02]  /*2580*/  HADD2.F32 R33, -RZ, R23.reuse.H0_H0 ;  /* 0x20000017ff217230 */ /* 0x100fe40000004100 */
[----:B------:R-:W-:-:S02]  /*2590*/  HADD2.F32 R22, -RZ, R23.H1_H1 ;  /* 0x30000017ff167230 */ /* 0x000fc40000004100 */
[--C-:B------:R-:W-:Y:S02]  /*25a0*/  HADD2.F32 R34, -RZ, R30.reuse.H0_H0 ;  /* 0x2000001eff227230 */ /* 0x100fe40000004100 */
[--C-:B------:R-:W-:Y:S02]  /*25b0*/  HADD2.F32 R23, -RZ, R31.reuse.H0_H0 ;  /* 0x2000001fff177230 */ /* 0x100fe40000004100 */
[----:B------:R-:W-:Y:S02]  /*25c0*/  HADD2.F32 R30, -RZ, R30.H1_H1 ;  /* 0x3000001eff1e7230 */ /* 0x000fe40000004100 */
[----:B------:R-:W-:Y:S02]  /*25d0*/  HADD2.F32 R31, -RZ, R31.H1_H1 ;  /* 0x3000001fff1f7230 */ /* 0x000fe40000004100 */
[----:B------:R-:W-:Y:S01]  /*25e0*/  FFMA.FTZ R36, R33, R23, R36 ;  /* 0x0000001721247223 */ /* 0x000fe20000010024 */
[----:B------:R-:W-:Y:S02]  /*25f0*/  FFMA.FTZ R30, R35, R30, R20 ;  /* 0x0000001e231e7223 */ /* 0x000fe40000010014 */
[----:B------:R-:W-:-:S02]  /*2600*/  FFMA.FTZ R31, R22, R31, R21 ;  /* 0x0000001f161f7223 */ /* 0x000fc40000010015 */
[----:B------:R-:W2:Y:S01]  /*2610*/  LDS.128 R20, [R51+UR6+0xf0] ;  /* 0x0000f00633147984 */ /* 0x000ea20008000c00 */
[----:B------:R-:W-:Y:S01]  /*2620*/  FFMA.FTZ R32, R32, R34, R37 ;  /* 0x0000002220207223 */ /* 0x000fe20000010025 */
[----:B-1----:R-:W-:Y:S02]  /*2630*/  HADD2.F32 R37, -RZ, R16.H0_H0 ;  /* 0x20000010ff257230 */ /* 0x002fe40000004100 */
[----:B------:R-:W-:Y:S02]  /*2640*/  HADD2.F32 R34, -RZ, R6.H0_H0 ;  /* 0x20000006ff227230 */ /* 0x000fe40000004100 */
[----:B------:R-:W-:-:S03]  /*2650*/  HADD2.F32 R33, -RZ, R16.H1_H1 ;  /* 0x30000010ff217230 */ /* 0x000fc60000004100 */
[----:B------:R-:W-:Y:S01]  /*2660*/  FFMA.FTZ R32, R37, R34, R32 ;  /* 0x0000002225207223 */ /* 0x000fe20000010020 */
[----:B------:R-:W-:Y:S02]  /*2670*/  HADD2.F32 R34, -RZ, R6.H1_H1 ;  /* 0x30000006ff227230 */ /* 0x000fe40000004100 */
[----:B------:R-:W-:Y:S02]  /*2680*/  HADD2.F32 R37, -RZ, R7.H0_H0 ;  /* 0x20000007ff257230 */ /* 0x000fe40000004100 */
[----:B------:R-:W-:Y:S02]  /*2690*/  HADD2.F32 R16, -RZ, R17.H1_H1 ;  /* 0x30000011ff107230 */ /* 0x000fe40000004100 */
[----:B------:R-:W-:Y:S01]  /*26a0*/  FFMA.FTZ R33, R33, R34, R30 ;  /* 0x0000002221217223 */ /* 0x000fe2000001001e */
[----:B------:R-:W-:Y:S02]  /*26b0*/  HADD2.F32 R7, -RZ, R7.H1_H1 ;  /* 0x30000007ff077230 */ /* 0x000fe40000004100 */
[----:B------:R-:W-:-:S02]  /*26c0*/  HADD2.F32 R35, -RZ, R17.H0_H0 ;  /* 0x20000011ff237230 */ /* 0x000fc40000004100 */
        /* <DEDUP_REMOVED lines=8> */
[----:B------:R-:W-:Y:S02]  /*2750*/  HADD2.F32 R9, -RZ, R9.H1_H1 ;  /* 0x30000009ff097230 */ /* 0x000fe40000004100 */
[----:B------:R-:W-:Y:S01]  /*2760*/  FFMA.FTZ R8, R18, R8, R33 ;  /* 0x0000000812087223 */ /* 0x000fe20000010021 */
[----:B------:R-:W-:Y:S01]  /*2770*/  FFMA.FTZ R35, R35, R37, R36 ;  /* 0x0000002523237223 */ /* 0x000fe20000010024 */
[----:B------:R-:W-:Y:S02]  /*2780*/  HADD2.F32 R18, -RZ, R10.H0_H0 ;  /* 0x2000000aff127230 */ /* 0x000fe40000004100 */
[----:B------:R-:W-:Y:S01]  /*2790*/  FFMA.FTZ R9, R19, R9, R16 ;  /* 0x0000000913097223 */ /* 0x000fe20000010010 */
[----:B0-----:R-:W-:-:S02]  /*27a0*/  HADD2.F32 R16, -RZ, R24.H0_H0 ;  /* 0x20000018ff107230 */ /* 0x001fc40000004100 */
[----:B------:R-:W-:Y:S02]  /*27b0*/  HADD2.F32 R7, -RZ, R24.H1_H1 ;  /* 0x30000018ff077230 */ /* 0x000fe40000004100 */
[----:B------:R-:W-:Y:S02]  /*27c0*/  HADD2.F32 R10, -RZ, R10.H1_H1 ;  /* 0x3000000aff0a7230 */ /* 0x000fe40000004100 */
[--C-:B------:R-:W-:Y:S02]  /*27d0*/  HADD2.F32 R19, -RZ, R25.reuse.H0_H0 ;  /* 0x20000019ff137230 */ /* 0x100fe40000004100 */
[----:B------:R-:W-:Y:S02]  /*27e0*/  HADD2.F32 R24, -RZ, R25.H1_H1 ;  /* 0x30000019ff187230 */ /* 0x000fe40000004100 */
[----:B------:R-:W-:Y:S01]  /*27f0*/  FFMA.FTZ R6, R6, R34, R35 ;  /* 0x0000002206067223 */ /* 0x000fe20000010023 */
[----:B------:R-:W-:Y:S02]  /*2800*/  HADD2.F32 R25, -RZ, R11.H0_H0 ;  /* 0x2000000bff197230 */ /* 0x000fe40000004100 */
[----:B------:R-:W-:Y:S01]  /*2810*/  FFMA.FTZ R17, R17, R30, R32 ;  /* 0x0000001e11117223 */ /* 0x000fe20000010020 */
[----:B------:R-:W-:Y:S01]  /*2820*/  FFMA.FTZ R7, R7, R10, R8 ;  /* 0x0000000a07077223 */ /* 0x000fe20000010008 */
[----:B------:R-:W-:-:S02]  /*2830*/  HADD2.F32 R33, -RZ, R27.H0_H0 ;  /* 0x2000001bff217230 */ /* 0x000fc40000004100 */
[----:B------:R-:W-:Y:S02]  /*2840*/  HADD2.F32 R11, -RZ, R11.H1_H1 ;  /* 0x3000000bff0b7230 */ /* 0x000fe40000004100 */
[----:B------:R-:W-:Y:S01]  /*2850*/  FFMA.FTZ R6, R19, R25, R6 ;  /* 0x0000001913067223 */ /* 0x000fe20000010006 */
[----:B------:R-:W-:Y:S02]  /*2860*/  HADD2.F32 R10, -RZ, R13.H0_H0 ;  /* 0x2000000dff0a7230 */ /* 0x000fe40000004100 */
[----:B------:R-:W-:Y:S01]  /*2870*/  FFMA.FTZ R16, R16, R18, R17 ;  /* 0x0000001210107223 */ /* 0x000fe20000010011 */
[----:B------:R-:W-:Y:S02]  /*2880*/  HADD2.F32 R31, -RZ, R26.H0_H0 ;  /* 0x2000001aff1f7230 */ /* 0x000fe40000004100 */
[----:B------:R-:W-:Y:S02]  /*2890*/  HADD2.F32 R8, -RZ, R12.H0_H0 ;  /* 0x2000000cff087230 */ /* 0x000fe40000004100 */
[----:B------:R-:W-:Y:S01]  /*28a0*/  FFMA.FTZ R9, R24, R11, R9 ;  /* 0x0000000b18097223 */ /* 0x000fe20000010009 */
[----:B------:R-:W-:Y:S01]  /*28b0*/  FFMA.FTZ R6, R33, R10, R6 ;  /* 0x0000000a21067223 */ /* 0x000fe20000010006 */
[----:B------:R-:W-:-:S02]  /*28c0*/  HADD2.F32 R26, -RZ, R26.H1_H1 ;  /* 0x3000001aff1a7230 */ /* 0x000fc40000004100 */
[----:B------:R-:W-:Y:S02]  /*28d0*/  HADD2.F32 R30, -RZ, R27.H1_H1 ;  /* 0x3000001bff1e7230 */ /* 0x000fe40000004100 */
[----:B------:R-:W-:Y:S01]  /*28e0*/  FFMA.FTZ R8, R31, R8, R16 ;  /* 0x000000081f087223 */ /* 0x000fe20000010010 */
[----:B------:R-:W-:Y:S02]  /*28f0*/  HADD2.F32 R12, -RZ, R12.H1_H1 ;  /* 0x3000000cff0c7230 */ /* 0x000fe40000004100 */
[----:B------:R-:W-:Y:S02]  /*2900*/  HADD2.F32 R13, -RZ, R13.H1_H1 ;  /* 0x3000000dff0d7230 */ /* 0x000fe40000004100 */
[----:B--2---:R-:W-:Y:S02]  /*2910*/  HADD2.F32 R11, -RZ, R20.H0_H0 ;  /* 0x20000014ff0b7230 */ /* 0x004fe40000004100 */
[----:B------:R-:W-:Y:S02]  /*2920*/  HADD2.F32 R10, -RZ, R14.H0_H0 ;  /* 0x2000000eff0a7230 */ /* 0x000fe40000004100 */
[----:B------:R-:W-:Y:S01]  /*2930*/  FFMA.FTZ R7, R26, R12, R7 ;  /* 0x0000000c1a077223 */ /* 0x000fe20000010007 */
[----:B------:R-:W-:-:S02]  /*2940*/  HADD2.F32 R20, -RZ, R20.H1_H1 ;  /* 0x30000014ff147230 */ /* 0x000fc40000004100 */
[----:B------:R-:W-:Y:S01]  /*2950*/  FFMA.FTZ R9, R30, R13, R9 ;  /* 0x0000000d1e097223 */ /* 0x000fe20000010009 */
[----:B------:R-:W-:Y:S02]  /*2960*/  HADD2.F32 R14, -RZ, R14.H1_H1 ;  /* 0x3000000eff0e7230 */ /* 0x000fe40000004100 */
[----:B------:R-:W-:Y:S01]  /*2970*/  FFMA.FTZ R8, R11, R10, R8 ;  /* 0x0000000a0b087223 */ /* 0x000fe20000010008 */
[----:B------:R-:W-:Y:S02]  /*2980*/  HADD2.F32 R13, -RZ, R21.H0_H0 ;  /* 0x20000015ff0d7230 */ /* 0x000fe40000004100 */
[----:B------:R-:W-:Y:S02]  /*2990*/  HADD2.F32 R10, -RZ, R15.H0_H0 ;  /* 0x2000000fff0a7230 */ /* 0x000fe40000004100 */
        /* <DEDUP_REMOVED lines=17> */
[----:B------:R-:W-:Y:S01]  /*2ab0*/  UMOV UR6, 0xffffffff ;  /* 0xffffffff00067882 */ /* 0x000fe20000000000 */
[----:B------:R-:W-:Y:S01]  /*2ac0*/  LOP3.LUT R11, R0, 0x1, RZ, 0xc0, !PT ;  /* 0x00000001000b7812 */ /* 0x000fe200078ec0ff */
[----:B------:R-:W-:Y:S01]  /*2ad0*/  FFMA.FTZ R9, R16, R29, R9 ;  /* 0x0000001d10097223 */ /* 0x000fe20000010009 */
[----:B------:R-:W-:-:S02]  /*2ae0*/  FADD.FTZ R6, R6, R7 ;  /* 0x0000000706067221 */ /* 0x000fc40000010000 */
[----:B------:R-:W-:Y:S02]  /*2af0*/  ISETP.NE.U32.AND P0, PT, R11, 0x1, PT ;  /* 0x000000010b00780c */ /* 0x000fe40003f05070 */
[----:B-----5:R-:W-:Y:S01]  /*2b00*/  FSETP.NEU.FTZ.AND P1, PT, R50, RZ, PT ;  /* 0x000000ff3200720b */ /* 0x020fe20003f3d000 */
[----:B------:R-:W-:Y:S01]  /*2b10*/  FADD.FTZ R6, R9, R6 ;  /* 0x0000000609067221 */ /* 0x000fe20000010000 */
[----:B------:R-:W-:Y:S11]  /*2b20*/  BRA.DIV UR6, `(.L_x_22628) ;  /* 0x0000005e06547947 */ /* 0x000ff6000b800000 */
[----:B------:R0:W1:Y:S02]  /*2b30*/  SHFL.BFLY PT, R7, R6, 0x1, 0x1f ;  /* 0x0c201f0006077f89 */ /* 0x00006400000e0000 */
.L_x_22700:
[----:B------:R-:W-:Y:S01]  /*2b40*/  IADD3 R8, PT, PT, R44, 0x1, RZ ;  /* 0x000000012c087810 */ /* 0x000fe20007ffe0ff */
[----:B-1----:R-:W-:-:S03]  /*2b50*/  FADD.FTZ R7, R6, R7 ;  /* 0x0000000706077221 */ /* 0x002fc60000010000 */
[----:B------:R-:W-:-:S05]  /*2b60*/  I2FP.F32.S32 R9, R8 ;  /* 0x0000000800097245 */ /* 0x000fca0000201400 */
[----:B------:R-:W-:-:S05]  /*2b70*/  FMUL.FTZ R9, R9, R50 ;  /* 0x0000003209097220 */ /* 0x000fca0000410000 */
[----:B------:R-:W-:Y:S02]  /*2b80*/  FSEL R8, R9, RZ, P1 ;  /* 0x000000ff09087208 */ /* 0x000fe40000800000 */
[----:B------:R-:W-:-:S03]  /*2b90*/  @P0 IADD3 R9, PT, PT, R43, -0x1, RZ ;  /* 0xffffffff2b090810 */ /* 0x000fc60007ffe0ff */
[----:B------:R-:W-:Y:S01]  /*2ba0*/  FFMA.FTZ R7, R7, UR24, R8 ;  /* 0x0000001807077c23 */ /* 0x000fe20008010008 */
[----:B------:R-:W-:-:S04]  /*2bb0*/  @P0 ISETP.GE.AND P1, PT, R9, UR9, PT ;  /* 0x0000000909000c0c */ /* 0x000fc8000bf26270 */
[----:B0-----:R-:W-:-:S05]  /*2bc0*/  @P0 FSEL R6, R7, RZ, !P1 ;  /* 0x000000ff07060208 */ /* 0x001fca0004800000 */
[----:B------:R0:W-:Y:S01]  /*2bd0*/  @P0 STS [R45], R6 ;  /* 0x000000062d000388 */ /* 0x0001e20000000800 */
[----:B------:R-:W-:-:S13]  /*2be0*/  ISETP.GE.OR P0, PT, R9, UR9, !P0 ;  /* 0x0000000909007c0c */ /* 0x000fda000c706670 */
[----:B0-----:R-:W-:-:S07]  /*2bf0*/  @!P0 FMNMX.FTZ R46, R46, R7, !PT ;  /* 0x000000072e2e8209 */ /* 0x001fce0007810000 */
.L_x_22627:
[----:B------:R-:W-:Y:S05]  /*2c00*/  BSYNC B1 ;  /* 0x0000000000017941 */ /* 0x000fea0003800000 */
.L_x_22625:
[----:B------:R-:W-:Y:S01]  /*2c10*/  VIADD R47, R47, 0x4 ;  /* 0x000000042f2f7836 */ /* 0x000fe20000000000 */
[----:B------:R-:W-:Y:S01]  /*2c20*/  IADD3 R4, P1, PT, R4, 0x10, RZ ;  /* 0x0000001004047810 */ /* 0x000fe20007f3e0ff */
[----:B------:R-:W-:Y:S01]  /*2c30*/  VIADD R43, R43, 0x40 ;  /* 0x000000402b2b7836 */ /* 0x000fe20000000000 */
[----:B0-----:R-:W-:Y:S02]  /*2c40*/  IADD3 R45, PT, PT, R45, 0x100, RZ ;  /* 0x000001002d2d7810 */ /* 0x001fe40007ffe0ff */
[----:B------:R-:W-:Y:S02]  /*2c50*/  ISETP.GE.U32.AND P0, PT, R47, UR4, PT ;  /* 0x000000042f007c0c */ /* 0x000fe4000bf06070 */
[----:B------:R-:W-:Y:S02]  /*2c60*/  IADD3 R44, PT, PT, R44, 0x40, RZ ;  /* 0x000000402c2c7810 */ /* 0x000fe40007ffe0ff */
[----:B------:R-:W-:Y:S02]  /*2c70*/  IADD3 R42, PT, PT, R42, 0x40, RZ ;  /* 0x000000402a2a7810 */ /* 0x000fe40007ffe0ff */
[----:B------:R-:W-:-:S07]  /*2c80*/  IADD3.X R5, PT, PT, RZ, R5, RZ, P1, !PT ;  /* 0x00000005ff057210 */ /* 0x000fce0000ffe4ff */
[----:B------:R-:W-:Y:S05]  /*2c90*/  @!P0 BRA `(.L_x_22629) ;  /* 0xffffffdc00a48947 */ /* 0x000fea000383ffff */
.L_x_22624:
[----:B------:R-:W-:Y:S05]  /*2ca0*/  BSYNC B0 ;  /* 0x0000000000007941 */ /* 0x000fea0003800000 */
.L_x_22623:
        /* <DEDUP_REMOVED lines=9> */
.L_x_22706:
[----:B------:R-:W2:Y:S01]  /*2d40*/  S2R R5, SR_CgaCtaId ;  /* 0x0000000000057919 */ /* 0x000ea20000008800 */
[----:B------:R-:W-:Y:S01]  /*2d50*/  MOV R4, 0x400 ;  /* 0x0000040000047802 */ /* 0x000fe20000000f00 */
[----:B------:R-:W-:Y:S05]  /*2d60*/  WARPSYNC.ALL ;  /* 0x0000000000007948 */ /* 0x000fea0003800000 */
[----:B------:R-:W-:Y:S01]  /*2d70*/  VIADD R8, R4, 0x200 ;  /* 0x0000020004087836 */ /* 0x000fe20000000000 */
[----:B------:R-:W-:Y:S02]  /*2d80*/  LOP3.LUT P0, R11, R0, 0x1f, RZ, 0xc0, !PT ;  /* 0x0000001f000b7812 */ /* 0x000fe4000780c0ff */
[----:B------:R-:W-:-:S02]  /*2d90*/  SHF.R.U32.HI R10, RZ, 0x5, R0 ;  /* 0x00000005ff0a7819 */ /* 0x000fc40000011600 */
[----:B-1----:R-:W-:Y:S02]  /*2da0*/  FMNMX.FTZ R6, R7, R6, !PT ;  /* 0x0000000607067209 */ /* 0x002fe40007810000 */
[----:B--2---:R-:W-:-:S04]  /*2db0*/  LEA R8, R5, R8, 0x18 ;  /* 0x0000000805087211 */ /* 0x004fc800078ec0ff */
[----:B0-----:R-:W-:-:S05]  /*2dc0*/  LEA R7, R10, R8, 0x2 ;  /* 0x000000080a077211 */ /* 0x001fca00078e10ff */
[----:B------:R-:W-:Y:S01]  /*2dd0*/  @!P0 STS [R7], R6 ;  /* 0x0000000607008388 */ /* 0x000fe20000000800 */
[----:B------:R-:W-:Y:S01]  /*2de0*/  BAR.SYNC.DEFER_BLOCKING 0x0 ;  /* 0x0000000000007b1d */ /* 0x000fe20000010000 */
[C---:B------:R-:W-:Y:S01]  /*2df0*/  ISETP.GT.U32.AND P1, PT, R11.reuse, 0x3, PT ;  /* 0x000000030b00780c */ /* 0x040fe20003f24070 */
[----:B------:R-:W-:Y:S01]  /*2e00*/  IMAD.MOV.U32 R12, RZ, RZ, -0x800001 ;  /* 0xff7fffffff0c7424 */ /* 0x000fe200078e00ff */
[----:B------:R-:W-:-:S05]  /*2e10*/  LEA R8, R11, R8, 0x2 ;  /* 0x000000080b087211 */ /* 0x000fca00078e10ff */
[----:B------:R-:W0:Y:S01]  /*2e20*/  S2UR UR8, SR_CTAID.Z ;  /* 0x00000000000879c3 */ /* 0x000e220000002700 */
[----:B------:R-:W-:Y:S05]  /*2e30*/  BSSY.RECONVERGENT B0, `(.L_x_22631) ;  /* 0x00000ee000007945 */ /* 0x000fea0003800200 */
[----:B------:R-:W1:Y:S01]  /*2e40*/  @!P1 LDS R12, [R8] ;  /* 0x00000000080c9984 */ /* 0x000e620000000800 */
[----:B0-----:R-:W-:-:S04]  /*2e50*/  USHF.L.U32 UR16, UR8, 0x9, URZ ;  /* 0x0000000908107899 */ /* 0x001fc800080006ff */
[----:B------:R-:W-:-:S06]  /*2e60*/  UIADD3 UR6, UPT, UPT, -UR16, UR5, URZ ;  /* 0x0000000510067290 */ /* 0x000fcc000fffe1ff */
[----:B------:R-:W-:Y:S01]  /*2e70*/  ISETP.GE.AND P2, PT, R0, UR6, PT ;  /* 0x0000000600007c0c */ /* 0x000fe2000bf46270 */
[----:B-1----:R-:W0:Y:S02]  /*2e80*/  SHFL.BFLY PT, R9, R12, 0x2, 0x1f ;  /* 0x0c401f000c097f89 */ /* 0x002e2400000e0000 */
        /* <DEDUP_REMOVED lines=19> */
[----:B------:R-:W-:Y:S02]  /*2fc0*/  LEA R15, R5, R14, 0x18 ;  /* 0x0000000e050f7211 */ /* 0x000fe400078ec0ff */
[----:B------:R-:W-:Y:S02]  /*2fd0*/  LOP3.LUT R12, R9, 0x3, RZ, 0xc0, !PT ;  /* 0x00000003090c7812 */ /* 0x000fe400078ec0ff */
[----:B------:R-:W-:Y:S01]  /*2fe0*/  MOV R9, RZ ;  /* 0x000000ff00097202 */ /* 0x000fe20000000f00 */
[----:B------:R-:W-:Y:S01]  /*2ff0*/  IMAD R14, R0, 0x4, R15 ;  /* 0x00000004000e7824 */ /* 0x000fe200078e020f */
[----:B------:R-:W-:-:S07]  /*3000*/  IADD3 R12, PT, PT, RZ, -R12, RZ ;  /* 0x8000000cff0c7210 */ /* 0x000fce0007ffe0ff */
.L_x_22635:
        /* <DEDUP_REMOVED lines=11> */
.L_x_22634:
[----:B------:R-:W-:Y:S05]  /*30c0*/  BSYNC.RECONVERGENT B1 ;  /* 0x0000000000017941 */ /* 0x000fea0003800200 */
.L_x_22633:
        /* <DEDUP_REMOVED lines=13> */
.L_x_22638:
        /* <DEDUP_REMOVED lines=100> */
.L_x_22637:
[----:B------:R-:W-:Y:S05]  /*37e0*/  BSYNC.RECONVERGENT B1 ;  /* 0x0000000000017941 */ /* 0x000fea0003800200 */
.L_x_22636:
        /* <DEDUP_REMOVED lines=55> */
.L_x_22640:
[----:B------:R-:W-:Y:S05]  /*3b60*/  BSYNC.RECONVERGENT B1 ;  /* 0x0000000000017941 */ /* 0x000fea0003800200 */
.L_x_22639:
        /* <DEDUP_REMOVED lines=26> */
.L_x_22632:
[----:B------:R-:W-:Y:S05]  /*3d10*/  BSYNC.RECONVERGENT B0 ;  /* 0x0000000000007941 */ /* 0x000fea0003800200 */
.L_x_22631:
        /* <DEDUP_REMOVED lines=41> */
.L_x_22645:
[----:B------:R-:W1:Y:S01]  /*3fb0*/  LDS R14, [R8] ;  /* 0x00000000080e7984 */ /* 0x000e620000000800 */
[----:B------:R-:W-:-:S04]  /*3fc0*/  IADD3 R13, PT, PT, R13, 0x1, RZ ;  /* 0x000000010d0d7810 */ /* 0x000fc80007ffe0ff */
[----:B------:R-:W-:Y:S01]  /*3fd0*/  ISETP.NE.AND P0, PT, R13, RZ, PT ;  /* 0x000000ff0d00720c */ /* 0x000fe20003f05270 */
[----:B-1----:R-:W-:-:S05]  /*3fe0*/  FMUL.FTZ R15, R14, R7 ;  /* 0x000000070e0f7220 */ /* 0x002fca0000410000 */
[----:B------:R1:W-:Y:S02]  /*3ff0*/  STS [R8], R15 ;  /* 0x0000000f08007388 */ /* 0x0003e40000000800 */
[----:B-1----:R-:W-:-:S05]  /*4000*/  IADD3 R8, PT, PT, R8, 0x200, RZ ;  /* 0x0000020008087810 */ /* 0x002fca0007ffe0ff */
[----:B------:R-:W-:Y:S05]  /*4010*/  @P0 BRA `(.L_x_22645) ;  /* 0xfffffffc00e40947 */ /* 0x000fea000383ffff */
.L_x_22644:
[----:B------:R-:W-:Y:S05]  /*4020*/  BSYNC.RECONVERGENT B1 ;  /* 0x0000000000017941 */ /* 0x000fea0003800200 */
.L_x_22643:
        /* <DEDUP_REMOVED lines=13> */
.L_x_22648:
        /* <DEDUP_REMOVED lines=52> */
.L_x_22647:
[----:B------:R-:W-:Y:S05]  /*4440*/  BSYNC.RECONVERGENT B1 ;  /* 0x0000000000017941 */ /* 0x000fea0003800200 */
.L_x_22646:
        /* <DEDUP_REMOVED lines=31> */
.L_x_22650:
[----:B------:R-:W-:Y:S05]  /*4640*/  BSYNC.RECONVERGENT B1 ;  /* 0x0000000000017941 */ /* 0x000fea0003800200 */
.L_x_22649:
        /* <DEDUP_REMOVED lines=14> */
.L_x_22642:
[----:B------:R-:W-:Y:S05]  /*4730*/  BSYNC.RECONVERGENT B0 ;  /* 0x0000000000007941 */ /* 0x000fea0003800200 */
.L_x_22641:
[----:B--2---:R-:W2:Y:S01]  /*4740*/  LDC R8, c[0x0][0x370] ;  /* 0x0000dc00ff087b82 */ /* 0x004ea20000000800 */
[----:B------:R-:W3:Y:S07]  /*4750*/  S2R R9, SR_CTAID.Y ;  /* 0x0000000000097919 */ /* 0x000eee0000002600 */
[----:B------:R-:W-:Y:S01]  /*4760*/  BAR.SYNC.DEFER_BLOCKING 0x0 ;  /* 0x0000000000007b1d */ /* 0x000fe20000010000 */
[----:B------:R-:W-:Y:S01]  /*4770*/  ISETP.NE.AND P0, PT, R0, RZ, PT ;  /* 0x000000ff0000720c */ /* 0x000fe20003f05270 */
[----:B------:R-:W-:-:S06]  /*4780*/  IMAD.MOV.U32 R37, RZ, RZ, RZ ;  /* 0x000000ffff257224 */ /* 0x000fcc00078e00ff */
[----:B-1----:R-:W1:Y:S01]  /*4790*/  LDC R7, c[0x0][0x378] ;  /* 0x0000de00ff077b82 */ /* 0x002e620000000800 */
[----:B------:R-:W4:Y:S01]  /*47a0*/  LDCU UR17, c[0x0][0x3dc] ;  /* 0x00007b80ff1177ac */ /* 0x000f220008000800 */
[----:B------:R-:W-:Y:S06]  /*47b0*/  BSSY.RECONVERGENT B0, `(.L_x_22651) ;  /* 0x0000010000007945 */ /* 0x000fec0003800200 */
[----:B------:R-:W0:Y:S01]  /*47c0*/  S2UR UR6, SR_CTAID.X ;  /* 0x00000000000679c3 */ /* 0x000e220000002500 */
[----:B------:R-:W-:Y:S05]  /*47d0*/  @P0 BRA `(.L_x_22652) ;  /* 0x0000000000340947 */ /* 0x000fea0003800000 */
[----:B0-23--:R-:W-:Y:S01]  /*47e0*/  IMAD R14, R9, R8, UR6 ;  /* 0x00000006090e7e24 */ /* 0x00dfe2000f8e0208 */
[----:B------:R-:W0:Y:S03]  /*47f0*/  LDCU.128 UR12, c[0x0][0x380] ;  /* 0x00007000ff0c77ac */ /* 0x000e260008000c00 */
[----:B-1----:R-:W-:-:S05]  /*4800*/  IMAD R13, R14, R7, RZ ;  /* 0x000000070e0d7224 */ /* 0x002fca00078e02ff */
[----:B------:R-:W-:-:S04]  /*4810*/  IADD3 R13, P0, PT, R13, UR8, RZ ;  /* 0x000000080d0d7c10 */ /* 0x000fc8000ff1e0ff */
[----:B------:R-:W-:Y:S02]  /*4820*/  IADD3.X R14, PT, PT, RZ, RZ, RZ, P0, !PT ;  /* 0x000000ffff0e7210 */ /* 0x000fe400007fe4ff */
[C---:B------:R-:W-:Y:S02]  /*4830*/  SHF.L.U32 R16, R13.reuse, 0x2, RZ ;  /* 0x000000020d107819 */ /* 0x040fe400000006ff */
[----:B------:R-:W-:Y:S02]  /*4840*/  SHF.L.U64.HI R13, R13, 0x2, R14 ;  /* 0x000000020d0d7819 */ /* 0x000fe4000001020e */
[C---:B0-----:R-:W-:Y:S02]  /*4850*/  IADD3 R14, P0, PT, R16.reuse, UR14, RZ ;  /* 0x0000000e100e7c10 */ /* 0x041fe4000ff1e0ff */
[----:B------:R-:W-:Y:S02]  /*4860*/  IADD3 R16, P1, PT, R16, UR12, RZ ;  /* 0x0000000c10107c10 */ /* 0x000fe4000ff3e0ff */
[----:B------:R-:W-:-:S02]  /*4870*/  IADD3.X R15, PT, PT, R13, UR15, RZ, P0, !PT ;  /* 0x0000000f0d0f7c10 */ /* 0x000fc400087fe4ff */
[----:B------:R-:W-:-:S03]  /*4880*/  IADD3.X R17, PT, PT, R13, UR13, RZ, P1, !PT ;  /* 0x0000000d0d117c10 */ /* 0x000fc60008ffe4ff */
[----:B------:R0:W-:Y:S04]  /*4890*/  STG.E desc[UR10][R14.64], R6 ;  /* 0x000000060e007986 */ /* 0x0001e8000c10190a */
[----:B------:R0:W-:Y:S02]  /*48a0*/  STG.E desc[UR10][R16.64], R12 ;  /* 0x0000000c10007986 */ /* 0x0001e4000c10190a */
.L_x_22652:
[----:B0---4-:R-:W-:Y:S05]  /*48b0*/  BSYNC.RECONVERGENT B0 ;  /* 0x0000000000007941 */ /* 0x011fea0003800200 */
.L_x_22651:
[----:B------:R-:W-:Y:S01]  /*48c0*/  USHF.L.U32 UR5, UR8, 0x5, URZ ;  /* 0x0000000508057899 */ /* 0x000fe200080006ff */
[----:B------:R-:W-:Y:S01]  /*48d0*/  BSSY.RECONVERGENT B1, `(.L_x_22653) ;  /* 0x0000325000017945 */ /* 0x000fe20003800200 */
[----:B------:R-:W0:Y:S01]  /*48e0*/  LDCU.64 UR12, c[0x0][0x3a8] ;  /* 0x00007500ff0c77ac */ /* 0x000e220008000a00 */
[----:B------:R-:W-:Y:S01]  /*48f0*/  IMAD.MOV.U32 R36, RZ, RZ, RZ ;  /* 0x000000ffff247224 */ /* 0x000fe200078e00ff */
[----:B------:R-:W-:Y:S02]  /*4900*/  CS2R R34, SRZ ;  /* 0x0000000000227805 */ /* 0x000fe4000001ff00 */
[----:B------:R-:W-:Y:S02]  /*4910*/  CS2R R32, SRZ ;  /* 0x0000000000207805 */ /* 0x000fe4000001ff00 */
[----:B------:R-:W-:Y:S02]  /*4920*/  LOP3.LUT R41, R10, UR5, RZ, 0xfc, !PT ;  /* 0x000000050a297c12 */ /* 0x000fe4000f8efcff */
[----:B------:R-:W-:-:S02]  /*4930*/  CS2R R30, SRZ ;  /* 0x00000000001e7805 */ /* 0x000fc4000001ff00 */
[----:B------:R-:W-:Y:S02]  /*4940*/  CS2R R28, SRZ ;  /* 0x00000000001c7805 */ /* 0x000fe4000001ff00 */
[----:B------:R-:W-:Y:S02]  /*4950*/  CS2R R26, SRZ ;  /* 0x00000000001a7805 */ /* 0x000fe4000001ff00 */
[----:B------:R-:W-:Y:S02]  /*4960*/  ISETP.GE.U32.AND P0, PT, R41, UR4, PT ;  /* 0x0000000429007c0c */ /* 0x000fe4000bf06070 */
[----:B------:R-:W-:Y:S02]  /*4970*/  CS2R R24, SRZ ;  /* 0x0000000000187805 */ /* 0x000fe4000001ff00 */
[----:B------:R-:W-:-:S09]  /*4980*/  CS2R R22, SRZ ;  /* 0x0000000000167805 */ /* 0x000fd2000001ff00 */
[----:B0-----:R-:W-:Y:S05]  /*4990*/  @P0 BRA `(.L_x_22654) ;  /* 0x0000003000600947 */ /* 0x001fea0003800000 */
[----:B------:R-:W0:Y:S01]  /*49a0*/  I2F.RP R6, R2 ;  /* 0x0000000200067306 */ /* 0x000e220000209400 */
[----:B------:R-:W3:Y:S01]  /*49b0*/  LDCU UR5, c[0x0][0x3c8] ;  /* 0x00007900ff0577ac */ /* 0x000ee20008000800 */
[----:B------:R-:W-:Y:S01]  /*49c0*/  IMAD.WIDE.U32 R14, R41, 0x4, RZ ;  /* 0x00000004290e7825 */ /* 0x000fe200078e00ff */
[----:B------:R-:W-:Y:S02]  /*49d0*/  SHF.L.U32 R17, R0, 0x5, RZ ;  /* 0x0000000500117819 */ /* 0x000fe400000006ff */
[----:B------:R-:W-:Y:S01]  /*49e0*/  CS2R R36, SRZ ;  /* 0x0000000000247805 */ /* 0x000fe2000001ff00 */
[----:B------:R-:W4:Y:S01]  /*49f0*/  LDCU.64 UR14, c[0x0][0x3b8] ;  /* 0x00007700ff0e77ac */ /* 0x000f220008000a00 */
[----:B------:R-:W-:Y:S01]  /*4a00*/  VIADD R4, R4, 0x220 ;  /* 0x0000022004047836 */ /* 0x000fe20000000000 */
[----:B------:R-:W-:Y:S01]  /*4a10*/  LOP3.LUT R17, R17, 0x20, RZ, 0xe2, !PT ;  /* 0x0000002011117812 */ /* 0x000fe200078ee2ff */
[----:B------:R-:W-:Y:S01]  /*4a20*/  VIADD R21, R41, 0x1 ;  /* 0x0000000129157836 */ /* 0x000fe20000000000 */
[----:B------:R-:W-:-:S02]  /*4a30*/  SHF.L.U32 R38, R0, 0x3, RZ ;  /* 0x0000000300267819 */ /* 0x000fc400000006ff */
[----:B------:R-:W-:Y:S02]  /*4a40*/  CS2R R34, SRZ ;  /* 0x0000000000227805 */ /* 0x000fe4000001ff00 */
[----:B------:R-:W-:Y:S02]  /*4a50*/  LEA R4, R5, R4, 0x18 ;  /* 0x0000000405047211 */ /* 0x000fe400078ec0ff */
[----:B------:R-:W-:Y:S02]  /*4a60*/  CS2R R32, SRZ ;  /* 0x0000000000207805 */ /* 0x000fe4000001ff00 */
[C---:B------:R-:W-:Y:S02]  /*4a70*/  LEA R17, R10.reuse, R17, 0x6 ;  /* 0x000000110a117211 */ /* 0x040fe400078e30ff */
[----:B------:R-:W-:Y:S01]  /*4a80*/  CS2R R30, SRZ ;  /* 0x00000000001e7805 */ /* 0x000fe2000001ff00 */
[----:B0-----:R-:W0:Y:S01]  /*4a90*/  MUFU.RCP R6, R6 ;  /* 0x0000000600067308 */ /* 0x001e220000001000 */
[----:B------:R-:W-:-:S02]  /*4aa0*/  LEA R40, R10, UR16, 0x4 ;  /* 0x000000100a287c11 */ /* 0x000fc4000f8e20ff */
[----:B------:R-:W-:Y:S02]  /*4ab0*/  CS2R R28, SRZ ;  /* 0x00000000001c7805 */ /* 0x000fe4000001ff00 */
[----:B------:R-:W-:Y:S01]  /*4ac0*/  IADD3 R20, PT, PT, R17, 0x10, R4 ;  /* 0x0000001011147810 */ /* 0x000fe20007ffe004 */
[----:B---3--:R-:W-:Y:S01]  /*4ad0*/  IMAD R19, R9, UR5, RZ ;  /* 0x0000000509137c24 */ /* 0x008fe2000f8e02ff */
[----:B------:R-:W-:Y:S01]  /*4ae0*/  UIADD3 UR5, UPT, UPT, UR9, 0xf, URZ ;  /* 0x0000000f09057890 */ /* 0x000fe2000fffe0ff */
[----:B------:R-:W-:Y:S02]  /*4af0*/  IADD3 R40, PT, PT, R40, 0x3, RZ ;  /* 0x0000000328287810 */ /* 0x000fe40007ffe0ff */
[----:B------:R-:W-:Y:S01]  /*4b00*/  CS2R R26, SRZ ;  /* 0x00000000001a7805 */ /* 0x000fe2000001ff00 */
[----:B------:R-:W-:Y:S01]  /*4b10*/  IMAD.WIDE R14, R19, 0x4, R14 ;  /* 0x00000004130e7825 */ /* 0x000fe200078e020e */
[----:B------:R-:W-:Y:S01]  /*4b20*/  USHF.R.U32.HI UR5, URZ, 0x4, UR5 ;  /* 0x00000004ff057899 */ /* 0x000fe20008011605 */
[----:B------:R-:W-:-:S02]  /*4b30*/  LOP3.LUT R39, R38, 0x8, RZ, 0xc0, !PT ;  /* 0x0000000826277812 */ /* 0x000fc400078ec0ff */
[----:B------:R-:W-:Y:S02]  /*4b40*/  CS2R R24, SRZ ;  /* 0x0000000000187805 */ /* 0x000fe4000001ff00 */
[----:B------:R-:W-:Y:S02]  /*4b50*/  CS2R R22, SRZ ;  /* 0x0000000000167805 */ /* 0x000fe4000001ff00 */
[----:B------:R-:W-:Y:S02]  /*4b60*/  LOP3.LUT R38, R38, 0xf8, RZ, 0xc0, !PT ;  /* 0x000000f826267812 */ /* 0x000fe400078ec0ff */
[----:B------:R-:W-:Y:S01]  /*4b70*/  IADD3 R41, PT, PT, R41, -UR5, RZ ;  /* 0x8000000529297c10 */ /* 0x000fe2000fffe0ff */
[----:B------:R-:W-:Y:S01]  /*4b80*/  IMAD.IADD R39, R39, 0x1, R40 ;  /* 0x0000000127277824 */ /* 0x000fe200078e0228 */
[----:B0-----:R-:W-:Y:S02]  /*4b90*/  IADD3 R12, PT, PT, R6, 0xffffffe, RZ ;  /* 0x0ffffffe060c7810 */ /* 0x001fe40007ffe0ff */
[----:B----4-:R-:W-:Y:S01]  /*4ba0*/  IADD3 R6, P0, PT, R14, UR14, RZ ;  /* 0x0000000e0e067c10 */ /* 0x010fe2000ff1e0ff */
[----:B------:R-:W0:Y:S01]  /*4bb0*/  LDCU UR14, c[0x0][0x3fc] ;  /* 0x00007f80ff0e77ac */ /* 0x000e220008000800 */
[----:B------:R3:W4:Y:S02]  /*4bc0*/  F2I.FTZ.U32.TRUNC.NTZ R13, R12 ;  /* 0x0000000c000d7305 */ /* 0x000724000021f000 */
[----:B---3--:R-:W-:Y:S01]  /*4bd0*/  HFMA2 R12, -RZ, RZ, 0, 0 ;  /* 0x00000000ff0c7431 */ /* 0x008fe200000001ff */
[----:B----4-:R-:W-:-:S05]  /*4be0*/  IADD3 R16, PT, PT, RZ, -R13, RZ ;  /* 0x8000000dff107210 */ /* 0x010fca0007ffe0ff */
[----:B------:R-:W-:-:S04]  /*4bf0*/  IMAD.MOV.U32 R5, RZ, RZ, R16 ;  /* 0x000000ffff057224 */ /* 0x000fc800078e0010 */
[----:B------:R-:W-:Y:S01]  /*4c00*/  IMAD R17, R5, R2, RZ ;  /* 0x0000000205117224 */ /* 0x000fe200078e02ff */
[----:B------:R-:W-:Y:S01]  /*4c10*/  IADD3.X R5, PT, PT, R15, UR15, RZ, P0, !PT ;  /* 0x0000000f0f057c10 */ /* 0x000fe200087fe4ff */
[----:B------:R-:W3:Y:S02]  /*4c20*/  LDCU UR15, c[0x0][0x3e0] ;  /* 0x00007c00ff0f77ac */ /* 0x000ee40008000800 */
[----:B------:R-:W-:-:S04]  /*4c30*/  IMAD.HI.U32 R4, R13, R17, R12 ;  /* 0x000000110d047227 */ /* 0x000fc800078e000c */
[----:B---3-5:R-:W-:Y:S01]  /*4c40*/  IMAD R50, R3, UR15, RZ ;  /* 0x0000000f03327c24 */ /* 0x028fe2000f8e02ff */
[----:B0-----:R-:W-:-:S04]  /*4c50*/  MOV R3, UR14 ;  /* 0x0000000e00037c02 */ /* 0x001fc80008000f00 */
[----:B------:R-:W-:Y:S02]  /*4c60*/  IADD3 R3, PT, PT, -R3, UR7, RZ ;  /* 0x0000000703037c10 */ /* 0x000fe4000fffe1ff */
[----:B------:R-:W-:-:S07]  /*4c70*/  SHF.R.S32.HI R51, RZ, 0x1f, R50 ;  /* 0x0000001fff337819 */ /* 0x000fce0000011432 */
.L_x_22689:
[----:B------:R-:W0:Y:S01]  /*4c80*/  LDC R18, c[0x0][0x400] ;  /* 0x00010000ff127b82 */ /* 0x000e220000000800 */
[----:B------:R-:W-:Y:S01]  /*4c90*/  IADD3 R13, PT, PT, R40, -0x3, RZ ;  /* 0xfffffffd280d7810 */ /* 0x000fe20007ffe0ff */
[----:B------:R-:W-:Y:S03]  /*4ca0*/  BSSY.RECONVERGENT B0, `(.L_x_22655) ;  /* 0x00002dd000007945 */ /* 0x000fe60003800200 */
[----:B------:R-:W-:-:S03]  /*4cb0*/  IABS R17, R13 ;  /* 0x0000000d00117213 */ /* 0x000fc60000000000 */
[----:B------:R-:W3:Y:S02]  /*4cc0*/  LDC R12, c[0x0][0x404] ;  /* 0x00010100ff0c7b82 */ /* 0x000ee40000000800 */
[----:B------:R-:W-:-:S05]  /*4cd0*/  IMAD.HI.U32 R15, R4, R17, RZ ;  /* 0x00000011040f7227 */ /* 0x000fca00078e00ff */
[----:B------:R-:W-:Y:S02]  /*4ce0*/  IADD3 R16, PT, PT, RZ, -R15, RZ ;  /* 0x8000000fff107210 */ /* 0x000fe40007ffe0ff */
[----:B0-----:R-:W-:-:S04]  /*4cf0*/  IABS R14, R18 ;  /* 0x00000012000e7213 */ /* 0x001fc80000000000 */
[----:B------:R-:W0:Y:S01]  /*4d00*/  I2F.RP R19, R14 ;  /* 0x0000000e00137306 */ /* 0x000e220000209400 */
[-C--:B---3--:R-:W-:Y:S02]  /*4d10*/  IABS R42, R12.reuse ;  /* 0x0000000c002a7213 */ /* 0x088fe40000000000 */
        /* <DEDUP_REMOVED lines=12> */
[----:B------:R-:W-:Y:S02]  /*4de0*/  MOV R16, R15 ;  /* 0x0000000f00107202 */ /* 0x000fe40000000f00 */
[----:B0-----:R-:W-:-:S03]  /*4df0*/  IADD3 R19, PT, PT, RZ, -R13, RZ ;  /* 0x8000000dff137210 */ /* 0x001fc60007ffe0ff */
[----:B------:R-:W-:Y:S01]  /*4e00*/  @!P2 IMAD.MOV R16, RZ, RZ, -R16 ;  /* 0x000000ffff10a224 */ /* 0x000fe200078e0a10 */
[----:B------:R-:W-:Y:S02]  /*4e10*/  @!P1 LOP3.LUT R16, RZ, R12, RZ, 0x33, !PT ;  /* 0x0000000cff109212 */ /* 0x000fe400078e33ff */
[----:B------:R-:W-:Y:S01]  /*4e20*/  MOV R12, RZ ;  /* 0x000000ff000c7202 */ /* 0x000fe20000000f00 */
[----:B------:R-:W-:Y:S01]  /*4e30*/  IMAD R19, R19, R14, RZ ;  /* 0x0000000e13137224 */ /* 0x000fe200078e02ff */
[----:B------:R-:W-:Y:S02]  /*4e40*/  IADD3 R15, PT, PT, R16, R48, RZ ;  /* 0x00000030100f7210 */ /* 0x000fe40007ffe0ff */
[----:B------:R-:W-:Y:S01]  /*4e50*/  ISETP.NE.AND P2, PT, R18, RZ, PT ;  /* 0x000000ff1200720c */ /* 0x000fe20003f45270 */
[----:B------:R-:W-:Y:S01]  /*4e60*/  IMAD.HI.U32 R12, R13, R19, R12 ;  /* 0x000000130d0c7227 */ /* 0x000fe200078e000c */
        /* <DEDUP_REMOVED lines=14> */
[----:B-12-4-:R-:W-:Y:S05]  /*4f50*/  @!P0 BRA P1, `(.L_x_22656) ;  /* 0x0000002800c48947 */ /* 0x016fea0000800000 */
[----:B------:R-:W-:Y:S01]  /*4f60*/  MOV R44, R6 ;  /* 0x00000006002c7202 */ /* 0x000fe20000000f00 */
[----:B------:R-:W0:Y:S01]  /*4f70*/  LDS.128 R16, [R20+-0x10] ;  /* 0xfffff00014107984 */ /* 0x000e220000000c00 */
[----:B------:R-:W-:-:S03]  /*4f80*/  MOV R45, R5 ;  /* 0x00000005002d7202 */ /* 0x000fc60000000f00 */
[----:B------:R3:W4:Y:S04]  /*4f90*/  LDS.128 R12, [R20] ;  /* 0x00000000140c7984 */ /* 0x0007280000000c00 */
[----:B------:R1:W2:Y:S01]  /*4fa0*/  LDG.E.CONSTANT R43, desc[UR10][R44.64] ;  /* 0x0000000a2c2b7981 */ /* 0x0002a2000c1e9900 */
[----:B0-----:R-:W-:Y:S02]  /*4fb0*/  F2FP.F16.F32.PACK_AB R18, R19, R18 ;  /* 0x000000121312723e */ /* 0x001fe400000000ff */
[----:B-1----:R-:W-:Y:S01]  /*4fc0*/  F2FP.F16.F32.PACK_AB R45, R17, R16 ;  /* 0x00000010112d723e */ /* 0x002fe200000000ff */
[----:B--2---:R-:W-:-:S03]  /*4fd0*/  IMAD.WIDE R42, R43, UR17, R50 ;  /* 0x000000112b2a7c25 */ /* 0x004fc6000f8e0232 */
[----:B------:R-:W-:-:S04]  /*4fe0*/  IADD3 R42, P0, PT, R38, R42, RZ ;  /* 0x0000002a262a7210 */ /* 0x000fc80007f1e0ff */
[----:B------:R-:W-:Y:S02]  /*4ff0*/  IADD3.X R43, PT, PT, RZ, R43, RZ, P0, !PT ;  /* 0x0000002bff2b7210 */ /* 0x000fe400007fe4ff */
[C---:B------:R-:W-:Y:S02]  /*5000*/  LEA R52, P1, R42.reuse, UR12, 0x1 ;  /* 0x0000000c2a347c11 */ /* 0x040fe4000f8208ff */
[----:B------:R-:W-:Y:S02]  /*5010*/  ISETP.NE.AND P0, PT, R41, -0x1, PT ;  /* 0xffffffff2900780c */ /* 0x000fe40003f05270 */
[----:B------:R-:W-:Y:S01]  /*5020*/  LEA.HI.X R53, R42, UR13, R43, 0x1, P1 ;  /* 0x0000000d2a357c11 */ /* 0x000fe200088f0c2b */
[----:B------:R-:W-:Y:S01]  /*5030*/  IMAD.MOV.U32 R42, RZ, RZ, R18 ;  /* 0x000000ffff2a7224 */ /* 0x000fe200078e0012 */
[----:B------:R-:W-:Y:S01]  /*5040*/  BSSY.RECONVERGENT B2, `(.L_x_22657) ;  /* 0x0000022000027945 */ /* 0x000fe20003800200 */
[----:B------:R-:W-:Y:S02]  /*5050*/  IADD3 R43, PT, PT, R39, -0x3, RZ ;  /* 0xfffffffd272b7810 */ /* 0x000fe40007ffe0ff */
[----:B------:R3:W5:Y:S06]  /*5060*/  LDG.E.128.CONSTANT R16, desc[UR10][R52.64] ;  /* 0x0000000a34107981 */ /* 0x00076c000c1e9d00 */
        /* <DEDUP_REMOVED lines=31> */
.L_x_22658:
[----:B------:R-:W-:Y:S05]  /*5260*/  BSYNC.RECONVERGENT B2 ;  /* 0x0000000000027941 */ /* 0x000fea0003800200 */
.L_x_22657:
        /* <DEDUP_REMOVED lines=39> */
.L_x_22660:
[----:B------:R-:W-:Y:S05]  /*54e0*/  BSYNC.RECONVERGENT B2 ;  /* 0x0000000000027941 */ /* 0x000fea0003800200 */
.L_x_22659:
        /* <DEDUP_REMOVED lines=41> */
.L_x_22662:
[----:B------:R-:W-:Y:S05]  /*5780*/  BSYNC.RECONVERGENT B2 ;  /* 0x0000000000027941 */ /* 0x000fea0003800200 */
.L_x_22661:
        /* <DEDUP_REMOVED lines=41> */
.L_x_22664:
[----:B------:R-:W-:Y:S05]  /*5a20*/  BSYNC.RECONVERGENT B2 ;  /* 0x0000000000027941 */ /* 0x000fea0003800200 */
.L_x_22663:
        /* <DEDUP_REMOVED lines=41> */
.L_x_22666:
[----:B------:R-:W-:Y:S05]  /*5cc0*/  BSYNC.RECONVERGENT B2 ;  /* 0x0000000000027941 */ /* 0x000fea0003800200 */
.L_x_22665:
        /* <DEDUP_REMOVED lines=41> */
.L_x_22668:
[----:B------:R-:W-:Y:S05]  /*5f60*/  BSYNC.RECONVERGENT B2 ;  /* 0x0000000000027941 */ /* 0x000fea0003800200 */
.L_x_22667:
        /* <DEDUP_REMOVED lines=41> */
.L_x_22670:
[----:B------:R-:W-:Y:S05]  /*6200*/  BSYNC.RECONVERGENT B2 ;  /* 0x0000000000027941 */ /* 0x000fea0003800200 */
.L_x_22669:
        /* <DEDUP_REMOVED lines=41> */
.L_x_22672:
[----:B------:R-:W-:Y:S05]  /*64a0*/  BSYNC.RECONVERGENT B2 ;  /* 0x0000000000027941 */ /* 0x000fea0003800200 */
.L_x_22671:
        /* <DEDUP_REMOVED lines=41> */
.L_x_22674:
[----:B------:R-:W-:Y:S05]  /*6740*/  BSYNC.RECONVERGENT B2 ;  /* 0x0000000000027941 */ /* 0x000fea0003800200 */
.L_x_22673:
        /* <DEDUP_REMOVED lines=41> */
.L_x_22676:
[----:B------:R-:W-:Y:S05]  /*69e0*/  BSYNC.RECONVERGENT B2 ;  /* 0x0000000000027941 */ /* 0x000fea0003800200 */
.L_x_22675:
        /* <DEDUP_REMOVED lines=41> */
.L_x_22678:
[----:B------:R-:W-:Y:S05]  /*6c80*/  BSYNC.RECONVERGENT B2 ;  /* 0x0000000000027941 */ /* 0x000fea0003800200 */
.L_x_22677:
        /* <DEDUP_REMOVED lines=41> */
.L_x_22680:
[----:B------:R-:W-:Y:S05]  /*6f20*/  BSYNC.RECONVERGENT B2 ;  /* 0x0000000000027941 */ /* 0x000fea0003800200 */
.L_x_22679:
        /* <DEDUP_REMOVED lines=41> */
.L_x_22682:
[----:B------:R-:W-:Y:S05]  /*71c0*/  BSYNC.RECONVERGENT B2 ;  /* 0x0000000000027941 */ /* 0x000fea0003800200 */
.L_x_22681:
        /* <DEDUP_REMOVED lines=41> */
.L_x_22684:
[----:B------:R-:W-:Y:S05]  /*7460*/  BSYNC.RECONVERGENT B2 ;  /* 0x0000000000027941 */ /* 0x000fea0003800200 */
.L_x_22683:
[----:B-----5:R-:W-:-:S04]  /*7470*/  HMUL2 R13, R42, R13 ;  /* 0x0000000d2a0d7232 */ /* 0x020fc80000000000 */
        /* <DEDUP_REMOVED lines=36> */
.L_x_22686:
[----:B------:R-:W-:Y:S05]  /*76c0*/  BSYNC.RECONVERGENT B2 ;  /* 0x0000000000027941 */ /* 0x000fea0003800200 */
.L_x_22685:
[----:B------:R0:W5:Y:S02]  /*76d0*/  LDG.E.128.CONSTANT R16, desc[UR10][R52.64+0x1e00] ;  /* 0x001e000a34107981 */ /* 0x000164000c1e9d00 */
[----:B-----5:R-:W-:Y:S01]  /*76e0*/  HMUL2 R13, R42, R13 ;  /* 0x0000000d2a0d7232 */ /* 0x020fe20000000000 */
[----:B------:R-:W-:Y:S03]  /*76f0*/  BSSY.RECONVERGENT B2, `(.L_x_22687) ;  /* 0x0000022000027945 */ /* 0x000fe60003800200 */
[----:B------:R-:W-:-:S04]  /*7700*/  HFMA2 R13, R45, R12, R13 ;  /* 0x0000000c2d0d7231 */ /* 0x000fc8000000000d */
[----:B------:R-:W-:Y:S01]  /*7710*/  HFMA2 R14, R47, R14, R13 ;  /* 0x0000000e2f0e7231 */ /* 0x000fe2000000000d */
[----:B0-----:R-:W-:Y:S06]  /*7720*/  @P0 BRA `(.L_x_22688) ;  /* 0x0000000000780947 */ /* 0x001fec0003800000 */
[C---:B------:R-:W-:Y:S01]  /*7730*/  VIADD R12, R39.reuse, 0xfffffffe ;  /* 0xfffffffe270c7836 */ /* 0x040fe20000000000 */
[----:B------:R-:W-:Y:S02]  /*7740*/  ISETP.GE.AND P3, PT, R39, UR9, PT ;  /* 0x0000000927007c0c */ /* 0x000fe4000bf66270 */
[----:B------:R-:W-:Y:S02]  /*7750*/  PRMT R13, R17, 0x7632, R13 ;  /* 0x00007632110d7816 */ /* 0x000fe4000000000d */
[----:B------:R-:W-:Y:S02]  /*7760*/  ISETP.GE.AND P1, PT, R12, UR9, PT ;  /* 0x000000090c007c0c */ /* 0x000fe4000bf26270 */
[----:B------:R-:W-:Y:S02]  /*7770*/  IADD3 R12, PT, PT, R39, -0x1, RZ ;  /* 0xffffffff270c7810 */ /* 0x000fe40007ffe0ff */
[----:B-1234-:R-:W-:Y:S02]  /*7780*/  SEL R52, R13, RZ, !P3 ;  /* 0x000000ff0d347207 */ /* 0x01efe40005800000 */
[----:B------:R-:W-:-:S02]  /*7790*/  ISETP.GE.AND P2, PT, R12, UR9, PT ;  /* 0x000000090c007c0c */ /* 0x000fc4000bf46270 */
[----:B------:R-:W-:Y:S02]  /*77a0*/  PRMT R12, R16, 0x7632, R12 ;  /* 0x00007632100c7816 */ /* 0x000fe4000000000c */
[----:B------:R-:W-:Y:S02]  /*77b0*/  ISETP.GE.AND P0, PT, R43, UR9, PT ;  /* 0x000000092b007c0c */ /* 0x000fe4000bf06270 */
[----:B------:R-:W-:Y:S02]  /*77c0*/  SEL R13, R12, RZ, !P1 ;  /* 0x000000ff0c0d7207 */ /* 0x000fe40004800000 */
[----:B------:R-:W-:Y:S02]  /*77d0*/  IADD3 R12, PT, PT, R39, 0x1, RZ ;  /* 0x00000001270c7810 */ /* 0x000fe40007ffe0ff */
[----:B------:R-:W-:Y:S02]  /*77e0*/  SEL R16, R16, RZ, !P0 ;  /* 0x000000ff10107207 */ /* 0x000fe40004000000 */
[----:B------:R-:W-:-:S02]  /*77f0*/  ISETP.GE.AND P0, PT, R12, UR9, PT ;  /* 0x000000090c007c0c */ /* 0x000fc4000bf06270 */
[----:B------:R-:W-:Y:S02]  /*7800*/  IADD3 R12, PT, PT, R39, 0x2, RZ ;  /* 0x00000002270c7810 */ /* 0x000fe40007ffe0ff */
[----:B------:R-:W-:Y:S02]  /*7810*/  SEL R17, R17, RZ, !P2 ;  /* 0x000000ff11117207 */ /* 0x000fe40005000000 */
[----:B------:R-:W-:Y:S01]  /*7820*/  ISETP.GE.AND P1, PT, R12, UR9, PT ;  /* 0x000000090c007c0c */ /* 0x000fe2000bf26270 */
[----:B------:R-:W-:Y:S01]  /*7830*/  VIADD R12, R39, 0x3 ;  /* 0x00000003270c7836 */ /* 0x000fe20000000000 */
[----:B------:R-:W-:Y:S02]  /*7840*/  PRMT R16, R16, 0x5410, R13 ;  /* 0x0000541010107816 */ /* 0x000fe4000000000d */
[----:B------:R-:W-:Y:S02]  /*7850*/  PRMT R17, R17, 0x5410, R52 ;  /* 0x0000541011117816 */ /* 0x000fe40000000034 */
[----:B------:R-:W-:-:S02]  /*7860*/  ISETP.GE.AND P2, PT, R12, UR9, PT ;  /* 0x000000090c007c0c */ /* 0x000fc4000bf46270 */
[C---:B------:R-:W-:Y:S02]  /*7870*/  PRMT R12, R18.reuse, 0x7632, R12 ;  /* 0x00007632120c7816 */ /* 0x040fe4000000000c */
[----:B------:R-:W-:Y:S02]  /*7880*/  SEL R18, R18, RZ, !P0 ;  /* 0x000000ff12127207 */ /* 0x000fe40004000000 */
[----:B------:R-:W-:Y:S02]  /*7890*/  SEL R13, R12, RZ, !P1 ;  /* 0x000000ff0c0d7207 */ /* 0x000fe40004800000 */
[----:B------:R-:W-:Y:S02]  /*78a0*/  IADD3 R12, PT, PT, R39, 0x4, RZ ;  /* 0x00000004270c7810 */ /* 0x000fe40007ffe0ff */
[----:B------:R-:W-:Y:S02]  /*78b0*/  PRMT R18, R18, 0x5410, R13 ;  /* 0x0000541012127816 */ /* 0x000fe4000000000d */
[----:B------:R-:W-:-:S02]  /*78c0*/  ISETP.GE.AND P0, PT, R12, UR9, PT ;  /* 0x000000090c007c0c */ /* 0x000fc4000bf06270 */
[C---:B------:R-:W-:Y:S02]  /*78d0*/  PRMT R12, R19.reuse, 0x7632, R12 ;  /* 0x00007632130c7816 */ /* 0x040fe4000000000c */
[----:B------:R-:W-:Y:S02]  /*78e0*/  SEL R19, R19, RZ, !P2 ;  /* 0x000000ff13137207 */ /* 0x000fe40005000000 */
[----:B------:R-:W-:-:S04]  /*78f0*/  SEL R12, R12, RZ, !P0 ;  /* 0x000000ff0c0c7207 */ /* 0x000fc80004000000 */
[----:B------:R-:W-:-:S07]  /*7900*/  PRMT R19, R19, 0x5410, R12 ;  /* 0x0000541013137816 */ /* 0x000fce000000000c */
.L_x_22688:
[----:B------:R-:W-:Y:S05]  /*7910*/  BSYNC.RECONVERGENT B2 ;  /* 0x0000000000027941 */ /* 0x000fea0003800200 */
.L_x_22687:
[----:B------:R-:W-:Y:S02]  /*7920*/  HMUL2 R17, R42, R17 ;  /* 0x000000112a117232 */ /* 0x000fe40000000000 */
[----:B------:R-:W-:Y:S02]  /*7930*/  HFMA2 R14, R44, R15, R14 ;  /* 0x0000000f2c0e7231 */ /* 0x000fe4000000000e */
[--C-:B------:R-:W-:Y:S02]  /*7940*/  HADD2.F32 R12, -RZ, R46.reuse.H0_H0 ;  /* 0x2000002eff0c7230 */ /* 0x100fe40000004100 */
[----:B------:R-:W-:Y:S02]  /*7950*/  HFMA2 R17, R45, R16, R17 ;  /* 0x000000102d117231 */ /* 0x000fe40000000011 */
[----:B------:R-:W-:Y:S02]  /*7960*/  HADD2.F32 R13, -RZ, R46.H1_H1 ;  /* 0x3000002eff0d7230 */ /* 0x000fe40000004100 */
[----:B------:R-:W-:-:S02]  /*7970*/  HADD2.F32 R15, -RZ, R14.H0_H0 ;  /* 0x2000000eff0f7230 */ /* 0x000fc40000004100 */
[----:B------:R-:W-:Y:S02]  /*7980*/  HFMA2 R17, R47, R18, R17 ;  /* 0x000000122f117231 */ /* 0x000fe40000000011 */
[--C-:B------:R-:W-:Y:S02]  /*7990*/  HADD2.F32 R16, -RZ, R49.reuse.H1_H1 ;  /* 0x30000031ff107230 */ /* 0x100fe40000004100 */
        /* <DEDUP_REMOVED lines=13> */
.L_x_22656:
[----:B------:R-:W-:Y:S05]  /*7a70*/  BSYNC.RECONVERGENT B0 ;  /* 0x0000000000007941 */ /* 0x000fea0003800200 */
.L_x_22655:
[----:B------:R-:W-:Y:S01]  /*7a80*/  IADD3 R12, PT, PT, R21, 0x3, RZ ;  /* 0x00000003150c7810 */ /* 0x000fe20007ffe0ff */
[----:B------:R-:W-:Y:S01]  /*7a90*/  VIADD R39, R39, 0x40 ;  /* 0x0000004027277836 */ /* 0x000fe20000000000 */
[----:B------:R-:W-:Y:S02]  /*7aa0*/  IADD3 R6, P1, PT, R6, 0x10, RZ ;  /* 0x0000001006067810 */ /* 0x000fe40007f3e0ff */
[----:B------:R-:W-:Y:S02]  /*7ab0*/  ISETP.GE.U32.AND P0, PT, R12, UR4, PT ;  /* 0x000000040c007c0c */ /* 0x000fe4000bf06070 */
[----:B------:R-:W-:Y:S01]  /*7ac0*/  IADD3 R41, PT, PT, R41, 0x4, RZ ;  /* 0x0000000429297810 */ /* 0x000fe20007ffe0ff */
[----:B------:R-:W-:Y:S01]  /*7ad0*/  IMAD.X R5, RZ, RZ, R5, P1 ;  /* 0x000000ffff057224 */ /* 0x000fe200008e0605 */
[----:B------:R-:W-:Y:S02]  /*7ae0*/  IADD3 R21, PT, PT, R21, 0x4, RZ ;  /* 0x0000000415157810 */ /* 0x000fe40007ffe0ff */
[----:B---3--:R-:W-:-:S02]  /*7af0*/  IADD3 R20, PT, PT, R20, 0x100, RZ ;  /* 0x0000010014147810 */ /* 0x008fc40007ffe0ff */
[----:B------:R-:W-:-:S05]  /*7b00*/  IADD3 R40, PT, PT, R40, 0x40, RZ ;  /* 0x0000004028287810 */ /* 0x000fca0007ffe0ff */
[----:B------:R-:W-:Y:S05]  /*7b10*/  @!P0 BRA `(.L_x_22689) ;  /* 0xffffffd000588947 */ /* 0x000fea000383ffff */
.L_x_22654:
[----:B------:R-:W-:Y:S05]  /*7b20*/  BSYNC.RECONVERGENT B1 ;  /* 0x0000000000017941 */ /* 0x000fea0003800200 */
.L_x_22653:
        /* <DEDUP_REMOVED lines=62> */
.L_x_22691:
[----:B------:R-:W-:Y:S05]  /*7f10*/  BSYNC.RECONVERGENT B0 ;  /* 0x0000000000007941 */ /* 0x000fea0003800200 */
.L_x_22690:
        /* <DEDUP_REMOVED lines=45> */
.L_x_22693:
[----:B------:R-:W-:Y:S05]  /*81f0*/  BSYNC.RECONVERGENT B0 ;  /* 0x0000000000007941 */ /* 0x000fea0003800200 */
.L_x_22692:
        /* <DEDUP_REMOVED lines=20> */
.L_x_22695:
[----:B------:R-:W-:Y:S05]  /*8340*/  BSYNC.RECONVERGENT B0 ;  /* 0x0000000000007941 */ /* 0x000fea0003800200 */
.L_x_22694:
        /* <DEDUP_REMOVED lines=35> */
.L_x_22697:
[----:B------:R-:W-:Y:S05]  /*8580*/  BSYNC.RECONVERGENT B0 ;  /* 0x0000000000007941 */ /* 0x000fea0003800200 */
.L_x_22696:
[----:B------:R-:W-:Y:S06]  /*8590*/  BAR.SYNC.DEFER_BLOCKING 0x0 ;  /* 0x0000000000007b1d */ /* 0x000fec0000010000 */
[----:B------:R-:W-:Y:S05]  /*85a0*/  @P4 EXIT ;  /* 0x000000000000494d */ /* 0x000fea0003800000 */
[----:B0-----:R-:W-:Y:S01]  /*85b0*/  IMAD R0, R9, R8, UR6 ;  /* 0x0000000609007e24 */ /* 0x001fe2000f8e0208 */
[----:B------:R-:W-:Y:S06]  /*85c0*/  @P0 EXIT ;  /* 0x000000000000094d */ /* 0x000fec0003800000 */
[----:B------:R-:W0:Y:S01]  /*85d0*/  S2R R3, SR_TID.X ;  /* 0x0000000000037919 */ /* 0x000e220000002100 */
[----:B------:R-:W1:Y:S01]  /*85e0*/  LDCU.64 UR6, c[0x0][0x390] ;  /* 0x00007200ff0677ac */ /* 0x000e620008000a00 */
[----:B------:R-:W-:Y:S01]  /*85f0*/  IMAD R0, R0, R7, RZ ;  /* 0x0000000700007224 */ /* 0x000fe200078e02ff */
[----:B------:R-:W-:Y:S01]  /*8600*/  F2FP.F16.F32.PACK_AB R36, R36, R37 ;  /* 0x000000252424723e */ /* 0x000fe200000000ff */
[----:B------:R-:W-:Y:S01]  /*8610*/  USHF.L.U32 UR4, UR8, 0x8, URZ ;  /* 0x0000000808047899 */ /* 0x000fe200080006ff */
[----:B------:R-:W-:Y:S02]  /*8620*/  F2FP.F16.F32.PACK_AB R34, R34, R35 ;  /* 0x000000232222723e */ /* 0x000fe400000000ff */
[----:B------:R-:W-:Y:S02]  /*8630*/  SHF.L.U32 R0, R0, 0x8, RZ ;  /* 0x0000000800007819 */ /* 0x000fe400000006ff */
[----:B------:R-:W-:Y:S02]  /*8640*/  F2FP.F16.F32.PACK_AB R32, R32, R33 ;  /* 0x000000212020723e */ /* 0x000fe400000000ff */
[----:B------:R-:W-:-:S02]  /*8650*/  PRMT R4, R34, 0x7632, R4 ;  /* 0x0000763222047816 */ /* 0x000fc40000000004 */
[----:B------:R-:W-:Y:S02]  /*8660*/  PRMT R5, R32, 0x7632, R5 ;  /* 0x0000763220057816 */ /* 0x000fe40000000005 */
[----:B------:R-:W-:Y:S02]  /*8670*/  F2FP.F16.F32.PACK_AB R30, R30, R31 ;  /* 0x0000001f1e1e723e */ /* 0x000fe400000000ff */
[----:B------:R-:W-:Y:S02]  /*8680*/  F2FP.F16.F32.PACK_AB R28, R28, R29 ;  /* 0x0000001d1c1c723e */ /* 0x000fe400000000ff */
[----:B------:R-:W-:Y:S02]  /*8690*/  F2FP.F16.F32.PACK_AB R26, R26, R27 ;  /* 0x0000001b1a1a723e */ /* 0x000fe400000000ff */
[----:B------:R-:W-:Y:S02]  /*86a0*/  F2FP.F16.F32.PACK_AB R24, R24, R25 ;  /* 0x000000191818723e */ /* 0x000fe400000000ff */
[----:B------:R-:W-:-:S02]  /*86b0*/  F2FP.F16.F32.PACK_AB R22, R22, R23 ;  /* 0x000000171616723e */ /* 0x000fc400000000ff */
[----:B------:R-:W-:Y:S02]  /*86c0*/  PRMT R6, R28, 0x7632, R6 ;  /* 0x000076321c067816 */ /* 0x000fe40000000006 */
        /* <DEDUP_REMOVED lines=27> */
.L_x_22628:
        /* <DEDUP_REMOVED lines=8> */
.L_x_22699:
[----:B------:R-:W-:Y:S05]  /*8900*/  BSYNC B2 ;  /* 0x0000000000027941 */ /* 0x000fea0003800000 */
.L_x_22698:
[----:B------:R-:W-:Y:S01]  /*8910*/  MOV R7, R9 ;  /* 0x0000000900077202 */ /* 0x000fe20000000f00 */
[----:B------:R-:W-:Y:S06]  /*8920*/  BRA `(.L_x_22700) ;  /* 0xffffffa000847947 */ /* 0x000fec000383ffff */
.L_x_22630:
[----:B------:R-:W-:Y:S01]  /*8930*/  HFMA2 R10, -RZ, RZ, 0, 9.5367431640625e-07 ;  /* 0x00000010ff0a7431 */ /* 0x000fe200000001ff */
[----:B------:R-:W-:Y:S01]  /*8940*/  BSSY B0, `(.L_x_22701) ;  /* 0x0000007000007945 */ /* 0x000fe20003800000 */
[----:B------:R-:W-:Y:S01]  /*8950*/  IMAD.MOV.U32 R11, RZ, RZ, R46 ;  /* 0x000000ffff0b7224 */ /* 0x000fe200078e002e */
[----:B------:R-:W-:Y:S02]  /*8960*/  MOV R13, 0x1f ;  /* 0x0000001f000d7802 */ /* 0x000fe40000000f00 */
[----:B------:R-:W-:-:S07]  /*8970*/  MOV R8, 0xffffffff ;  /* 0xffffffff00087802 */ /* 0x000fce0000000f00 */
[----:B-----5:R-:W-:Y:S05]  /*8980*/  WARPSYNC.COLLECTIVE R8, `(.L_x_22702) ;  /* 0x0000000008087348 */ /* 0x020fea0003c00000 */
[----:B------:R0:W1:Y:S02]  /*8990*/  SHFL.BFLY P2, R9, R11, R10, R13 ;  /* 0x0c00000a0b097389 */ /* 0x000064000004000d */
[----:B01---5:R-:W-:Y:S05]  /*89a0*/  ENDCOLLECTIVE ;  /* 0x000000000000791b */ /* 0x023fea0003800000 */
.L_x_22702:
[----:B------:R-:W-:Y:S05]  /*89b0*/  BSYNC B0 ;  /* 0x0000000000007941 */ /* 0x000fea0003800000 */
.L_x_22701:
[----:B------:R-:W-:Y:S02]  /*89c0*/  IMAD.MOV.U32 R5, RZ, RZ, R9 ;  /* 0x000000ffff057224 */ /* 0x000fe400078e0009 */
[----:B------:R-:W-:Y:S01]  /*89d0*/  HFMA2 R10, -RZ, RZ, 0, 4.76837158203125e-07 ;  /* 0x00000008ff0a7431 */ /* 0x000fe200000001ff */
[----:B------:R-:W-:Y:S01]  /*89e0*/  MOV R13, 0x1f ;  /* 0x0000001f000d7802 */ /* 0x000fe20000000f00 */
[----:B------:R-:W-:Y:S01]  /*89f0*/  IMAD.MOV.U32 R8, RZ, RZ, -0x1 ;  /* 0xffffffffff087424 */ /* 0x000fe200078e00ff */
[----:B------:R-:W-:-:S04]  /*8a00*/  FMNMX.FTZ R5, R5, R46, !PT ;  /* 0x0000002e05057209 */ /* 0x000fc80007810000 */
[----:B------:R-:W-:-:S07]  /*8a10*/  MOV R11, R5 ;  /* 0x00000005000b7202 */ /* 0x000fce0000000f00 */
[----:B------:R-:W-:Y:S05]  /*8a20*/  WARPSYNC.COLLECTIVE R8, `(.L_x_22703) ;  /* 0x0000000008087348 */ /* 0x000fea0003c00000 */
[----:B------:R0:W1:Y:S02]  /*8a30*/  SHFL.BFLY P2, R9, R11, R10, R13 ;  /* 0x0c00000a0b097389 */ /* 0x000064000004000d */
[----:B01----:R-:W-:Y:S05]  /*8a40*/  ENDCOLLECTIVE ;  /* 0x000000000000791b */ /* 0x003fea0003800000 */
.L_x_22703:
[----:B------:R-:W-:Y:S01]  /*8a50*/  HFMA2 R10, -RZ, RZ, 0, 2.384185791015625e-07 ;  /* 0x00000004ff0a7431 */ /* 0x000fe200000001ff */
[----:B------:R-:W-:-:S04]  /*8a60*/  MOV R4, R9 ;  /* 0x0000000900047202 */ /* 0x000fc80000000f00 */
[----:B------:R-:W-:-:S04]  /*8a70*/  FMNMX.FTZ R4, R5, R4, !PT ;  /* 0x0000000405047209 */ /* 0x000fc80007810000 */
[----:B------:R-:W-:-:S07]  /*8a80*/  MOV R11, R4 ;  /* 0x00000004000b7202 */ /* 0x000fce0000000f00 */
[----:B------:R-:W-:Y:S05]  /*8a90*/  WARPSYNC.COLLECTIVE R8, `(.L_x_22704) ;  /* 0x0000000008087348 */ /* 0x000fea0003c00000 */
[----:B------:R0:W1:Y:S02]  /*8aa0*/  SHFL.BFLY P2, R9, R11, R10, R13 ;  /* 0x0c00000a0b097389 */ /* 0x000064000004000d */
[----:B01----:R-:W-:Y:S05]  /*8ab0*/  ENDCOLLECTIVE ;  /* 0x000000000000791b */ /* 0x003fea0003800000 */
.L_x_22704:
[----:B------:R-:W-:Y:S02]  /*8ac0*/  HFMA2 R10, -RZ, RZ, 0, 1.1920928955078125e-07 ;  /* 0x00000002ff0a7431 */ /* 0x000fe400000001ff */
[----:B------:R-:W-:-:S05]  /*8ad0*/  IMAD.MOV.U32 R7, RZ, RZ, R9 ;  /* 0x000000ffff077224 */ /* 0x000fca00078e0009 */
[----:B------:R-:W-:-:S04]  /*8ae0*/  FMNMX.FTZ R7, R4, R7, !PT ;  /* 0x0000000704077209 */ /* 0x000fc80007810000 */
[----:B------:R-:W-:-:S07]  /*8af0*/  MOV R11, R7 ;  /* 0x00000007000b7202 */ /* 0x000fce0000000f00 */
[----:B------:R-:W-:Y:S05]  /*8b00*/  WARPSYNC.COLLECTIVE R8, `(.L_x_22705) ;  /* 0x0000000008087348 */ /* 0x000fea0003c00000 */
[----:B------:R0:W1:Y:S02]  /*8b10*/  SHFL.BFLY P2, R9, R11, R10, R13 ;  /* 0x0c00000a0b097389 */ /* 0x000064000004000d */
[----:B01----:R-:W-:Y:S05]  /*8b20*/  ENDCOLLECTIVE ;  /* 0x000000000000791b */ /* 0x003fea0003800000 */
.L_x_22705:
[----:B------:R-:W-:Y:S01]  /*8b30*/  MOV R6, R9 ;  /* 0x0000000900067202 */ /* 0x000fe20000000f00 */
[----:B------:R-:W-:Y:S06]  /*8b40*/  BRA `(.L_x_22706) ;  /* 0xffffffa0007c7947 */ /* 0x000fec000383ffff */
.L_x_22707:
        /* <DEDUP_REMOVED lines=11> */
.L_x_27571:


//--------------------- .text._ZN4vllm25paged_attention_v2_kernelIttLi192ELi16ELi128ELNS_18Fp8KVCacheDataTypeE0ELb1ELi512EEEvPfS2_PT_PKS3_PKT0_S9_ifPKiSB_iPKfiiiSD_SD_iiiii --------------------------
	.section	.text._ZN4vllm25paged_attention_v2_kernelIttLi192ELi16ELi128ELNS_18Fp8KVCacheDataTypeE0ELb1ELi512EEEvPfS2_PT_PKS3_PKT0_S9_ifPKiSB_iPKfiiiSD_SD_iiiii,"ax",@progbits
	.align	128
        .global         _ZN4vllm25paged_attention_v2_kernelIttLi192ELi16ELi128ELNS_18Fp8KVCacheDataTypeE0ELb1ELi512EEEvPfS2_PT_PKS3_PKT0_S9_ifPKiSB_iPKfiiiSD_SD_iiiii
        .type           _ZN4vllm25paged_attention_v2_kernelIttLi192ELi16ELi128ELNS_18Fp8KVCacheDataTypeE0ELb1ELi512EEEvPfS2_PT_PKS3_PKT0_S9_ifPKiSB_iPKfiiiSD_SD_iiiii,@function
        .size           _ZN4vllm25paged_attention_v2_kernelIttLi192ELi16ELi128ELNS_18Fp8KVCacheDataTypeE0ELb1ELi512EEEvPfS2_PT_PKS3_PKT0_S9_ifPKiSB_iPKfiiiSD_SD_iiiii,(.L_x_27572 - _ZN4vllm25paged_attention_v2_kernelIttLi192ELi16ELi128ELNS_18Fp8KVCacheDataTypeE0ELb1ELi512EEEvPfS2_PT_PKS3_PKT0_S9_ifPKiSB_iPKfiiiSD_SD_iiiii)
        .other          _ZN4vllm25paged_attention_v2_kernelIttLi192ELi16ELi128ELNS_18Fp8KVCacheDataTypeE0ELb1ELi512EEEvPfS2_PT_PKS3_PKT0_S9_ifPKiSB_iPKfiiiSD_SD_iiiii,@"STO_CUDA_ENTRY STV_DEFAULT"
_ZN4vllm25paged_attention_v2_kernelIttLi192ELi16ELi128ELNS_18Fp8KVCacheDataTypeE0ELb1ELi512EEEvPfS2_PT_PKS3_PKT0_S9_ifPKiSB_iPKfiiiSD_SD_iiiii:
.text._ZN4vllm25paged_attention_v2_kernelIttLi192ELi16ELi128ELNS_18Fp8KVCacheDataTypeE0ELb1ELi512EEEvPfS2_PT_PKS3_PKT0_S9_ifPKiSB_iPKfiiiSD_SD_iiiii:
        /* <DEDUP_REMOVED lines=22> */
[----:B------:R-:W-:Y:S01]  /*0160*/  IMAD.MOV.U32 R39, RZ, RZ, RZ ;  /* 0x000000ffff277224 */ /* 0x000fe200078e00ff */
[----:B------:R-:W2:Y:S01]  /*0170*/  S2R R11, SR_CgaCtaId ;  /* 0x00000000000b7919 */ /* 0x000ea20000008800 */
[----:B------:R-:W2:Y:S01]  /*0180*/  LDCU UR27, c[0x0][0x408] ;  /* 0x00008100ff1b77ac */ /* 0x000ea20008000800 */
        /* <DEDUP_REMOVED lines=12> */
[----:B------:R-:W0:Y:S01]  /*0250*/  @!P0 LDC.64 R4, c[0x0][0x398] ;  /* 0x0000e600ff048b82 */ /* 0x000e220000000a00 */
[----:B------:R-:W-:Y:S01]  /*0260*/  @!P0 IMAD R3, R3, 0xc0, RZ ;  /* 0x000000c003038824 */ /* 0x000fe200078e02ff */
[----:B------:R-:W-:Y:S01]  /*0270*/  @!P0 SHF.L.U32 R2, R0, 0x2, RZ ;  /* 0x0000000200028819 */ /* 0x000fe200000006ff */
[----:B------:R-:W0:Y:S03]  /*0280*/  LDCU UR30, c[0x0][0x3b4] ;  /* 0x00007680ff1e77ac */ /* 0x000e260008000800 */
[----:B------:R-:W-:Y:S01]  /*0290*/  @!P0 IADD3 R2, P1, P2, R2, UR4, R3 ;  /* 0x0000000402028c10 */ /* 0x000fe2000fa3e003 */
[----:B------:R-:W0:Y:S03]  /*02a0*/  LDCU.64 UR24, c[0x0][0x3a0] ;  /* 0x00007400ff1877ac */ /* 0x000e260008000a00 */
[----:B------:R-:W-:Y:S01]  /*02b0*/  @!P0 IADD3.X R3, PT, PT, RZ, UR5, RZ, P1, P2 ;  /* 0x00000005ff038c10 */ /* 0x000fe20008fe44ff */
[----:B---3--:R-:W3:Y:S01]  /*02c0*/  MUFU.RCP R6, R6 ;  /* 0x0000000600067308 */ /* 0x008ee20000001000 */
[----:B------:R-:W1:Y:S01]  /*02d0*/  @UP0 LDCU.64 UR4, c[0x0][0x3d0] ;  /* 0x00007a00ff0407ac */ /* 0x000e620008000a00 */
[----:B0-----:R-:W-:-:S04]  /*02e0*/  @!P0 LEA R4, P1, R2, R4, 0x1 ;  /* 0x0000000402048211 */ /* 0x001fc800078208ff */
[----:B------:R-:W-:-:S06]  /*02f0*/  @!P0 LEA.HI.X R5, R2, R5, R3, 0x1, P1 ;  /* 0x0000000502058211 */ /* 0x000fcc00008f0c03 */
[----:B------:R-:W4:Y:S01]  /*0300*/  @!P0 LDG.E.64.CONSTANT R4, desc[UR12][R4.64] ;  /* 0x0000000c04048981 */ /* 0x000f22000c1e9b00 */
[----:B---3--:R-:W-:Y:S01]  /*0310*/  IADD3 R7, PT, PT, R6, 0xffffffe, RZ ;  /* 0x0ffffffe06077810 */ /* 0x008fe20007ffe0ff */
[----:B-1----:R-:W-:Y:S01]  /*0320*/  @UP0 UIMAD.WIDE.U32 UR4, UR20, 0x4, UR4 ;  /* 0x00000004140408a5 */ /* 0x002fe2000f8e0004 */
[----:B------:R-:W-:-:S04]  /*0330*/  PLOP3.LUT P1, PT, PT, PT, UP0, 0x80, 0x8 ;  /* 0x000000000008781c */ /* 0x000fc80003f2f008 */
[----:B------:R-:W0:Y:S01]  /*0340*/  F2I.FTZ.U32.TRUNC.NTZ R7, R7 ;  /* 0x0000000700077305 */ /* 0x000e22000021f000 */
[----:B------:R-:W-:Y:S01]  /*0350*/  IMAD.U32 R3, RZ, RZ, UR5 ;  /* 0x00000005ff037e24 */ /* 0x000fe2000f8e00ff */
[----:B------:R-:W-:Y:S02]  /*0360*/  IABS R6, UR22 ;  /* 0x0000001600067c13 */ /* 0x000fe40008000000 */
[----:B------:R-:W-:Y:S02]  /*0370*/  MOV R2, UR4 ;  /* 0x0000000400027c02 */ /* 0x000fe40008000f00 */
[----:B0-----:R-:W-:Y:S02]  /*0380*/  R2UR UR5, R7 ;  /* 0x00000000070572ca */ /* 0x001fe400000e0000 */
[----:B------:R-:W-:Y:S01]  /*0390*/  R2UR UR8, R6 ;  /* 0x00000000060872ca */ /* 0x000fe200000e0000 */
[----:B------:R-:W-:Y:S01]  /*03a0*/  UMOV UR4, URZ ;  /* 0x000000ff00047c82 */ /* 0x000fe20008000000 */
[----:B------:R0:W5:Y:S01]  /*03b0*/  @P1 LDG.E.CONSTANT R39, desc[UR12][R2.64] ;  /* 0x0000000c02271981 */ /* 0x000162000c1e9900 */
[----:B------:R-:W-:Y:S01]  /*03c0*/  HFMA2 R6, -RZ, RZ, 0, 0 ;  /* 0x00000000ff067431 */ /* 0x000fe200000001ff */
[----:B------:R-:W-:Y:S01]  /*03d0*/  UIADD3 UR10, UPT, UPT, UR21, -0x1, URZ ;  /* 0xffffffff150a7890 */ /* 0x000fe2000fffe0ff */
[----:B------:R-:W-:Y:S01]  /*03e0*/  LOP3.LUT R38, R0, 0x1, RZ, 0xc0, !PT ;  /* 0x0000000100267812 */ /* 0x000fe200078ec0ff */
[----:B------:R-:W-:Y:S01]  /*03f0*/  BSSY B0, `(.L_x_22708) ;  /* 0x0000227000007945 */ /* 0x000fe20003800000 */
[----:B------:R-:W-:-:S04]  /*0400*/  MOV R36, 0xff7fffff ;  /* 0xff7fffff00247802 */ /* 0x000fc80000000f00 */
[----:B------:R-:W-:Y:S01]  /*0410*/  UIADD3 UR7, UPT, UPT, URZ, -UR5, URZ ;  /* 0x80000005ff077290 */ /* 0x000fe2000fffe0ff */
[----:B0-----:R-:W-:-:S03]  /*0420*/  MOV R2, UR26 ;  /* 0x0000001a00027c02 */ /* 0x001fc60008000f00 */
[----:B------:R-:W-:Y:S01]  /*0430*/  UIMAD UR7, UR7, UR9, URZ ;  /* 0x00000009070772a4 */ /* 0x000fe2000f8e02ff */
[----:B------:R-:W-:-:S03]  /*0440*/  IABS R2, R2 ;  /* 0x0000000200027213 */ /* 0x000fc60000000000 */
[----:B------:R-:W-:Y:S01]  /*0450*/  UIMAD.WIDE.U32 UR4, UR5, UR7, UR4 ;  /* 0x00000007050472a5 */ /* 0x000fe2000f8e0004 */
[----:B------:R-:W0:Y:S01]  /*0460*/  I2F.RP R8, R2 ;  /* 0x0000000200087306 */ /* 0x000e220000209400 */
[----:B------:R-:W-:Y:S01]  /*0470*/  UIADD3 UR7, UPT, UPT, UR21, 0xf, URZ ;  /* 0x0000000f15077890 */ /* 0x000fe2000fffe0ff */
[----:B------:R-:W-:Y:S01]  /*0480*/  MOV R37, R2 ;  /* 0x0000000200257202 */ /* 0x000fe20000000f00 */
[----:B------:R-:W-:Y:S02]  /*0490*/  UIMAD.WIDE.U32 UR4, UR5, UR8, URZ ;  /* 0x00000008050472a5 */ /* 0x000fe4000f8e00ff */
[----:B------:R-:W-:Y:S02]  /*04a0*/  USHF.R.U32.HI UR7, URZ, 0x4, UR7 ;  /* 0x00000004ff077899 */ /* 0x000fe40008011607 */
        /* <DEDUP_REMOVED lines=8> */
[----:B0-----:R-:W-:Y:S01]  /*0530*/  IADD3 R7, PT, PT, R8, 0xffffffe, RZ ;  /* 0x0ffffffe08077810 */ /* 0x001fe20007ffe0ff */
[----:B------:R-:W-:Y:S02]  /*0540*/  IMAD.U32 R8, RZ, RZ, UR10 ;  /* 0x0000000aff087e24 */ /* 0x000fe4000f8e00ff */
[----:B------:R-:W-:Y:S02]  /*0550*/  UISETP.GE.AND UP1, UPT, UR4, URZ, UPT ;  /* 0x000000ff0400728c */ /* 0x000fe4000bf26270 */
[----:B------:R-:W-:Y:S01]  /*0560*/  ULOP3.LUT UR10, UR10, UR26, URZ, 0x3c, !UPT ;  /* 0x0000001a0a0a7292 */ /* 0x000fe2000f8e3cff */
[----:B------:R-:W-:Y:S01]  /*0570*/  R2UR UR4, R6 ;  /* 0x00000000060472ca */ /* 0x000fe200000e0000 */
[----:B------:R-:W0:Y:S01]  /*0580*/  F2I.FTZ.U32.TRUNC.NTZ R7, R7 ;  /* 0x0000000700077305 */ /* 0x000e22000021f000 */
[----:B------:R-:W-:Y:S01]  /*0590*/  @UP0 UIADD3 UR5, UPT, UPT, UR5, 0x1, URZ ;  /* 0x0000000105050890 */ /* 0x000fe2000fffe0ff */
[----:B------:R-:W-:Y:S01]  /*05a0*/  IABS R8, R8 ;  /* 0x0000000800087213 */ /* 0x000fe20000000000 */
[----:B------:R-:W-:-:S02]  /*05b0*/  UISETP.NE.AND UP0, UPT, UR6, URZ, UPT ;  /* 0x000000ff0600728c */ /* 0x000fc4000bf05270 */
[----:B------:R-:W-:-:S03]  /*05c0*/  UISETP.GE.AND UP2, UPT, UR10, URZ, UPT ;  /* 0x000000ff0a00728c */ /* 0x000fc6000bf46270 */
[----:B------:R-:W-:Y:S02]  /*05d0*/  UMOV UR16, UR5 ;  /* 0x0000000500107c82 */ /* 0x000fe40008000000 */
[----:B------:R-:W-:Y:S02]  /*05e0*/  @!UP1 UIADD3 UR16, UPT, UPT, URZ, -UR16, URZ ;  /* 0x80000010ff109290 */ /* 0x000fe4000fffe0ff */
[----:B------:R-:W-:Y:S02]  /*05f0*/  UISETP.NE.AND UP1, UPT, UR26, URZ, UPT ;  /* 0x000000ff1a00728c */ /* 0x000fe4000bf25270 */
[----:B------:R-:W-:Y:S01]  /*0600*/  @!UP0 ULOP3.LUT UR16, URZ, UR6, URZ, 0x33, !UPT ;  /* 0x00000006ff108292 */ /* 0x000fe2000f8e33ff */
[C---:B0-----:R-:W-:Y:S01]  /*0610*/  R2UR UR5, R7.reuse ;  /* 0x00000000070572ca */ /* 0x041fe200000e0000 */
[----:B------:R-:W-:Y:S01]  /*0620*/  IMAD R6, R7, R2, RZ ;  /* 0x0000000207067224 */ /* 0x000fe200078e02ff */
[----:B--2---:R-:W-:-:S03]  /*0630*/  UISETP.GE.AND UP0, UPT, UR27, URZ, UPT ;  /* 0x000000ff1b00728c */ /* 0x004fc6000bf06270 */
[----:B------:R-:W-:Y:S01]  /*0640*/  IMAD.U32 R10, RZ, RZ, UR16 ;  /* 0x00000010ff0a7e24 */ /* 0x000fe2000f8e00ff */
[----:B------:R-:W-:-:S04]  /*0650*/  IADD3 R9, PT, PT, RZ, -R6, RZ ;  /* 0x80000006ff097210 */ /* 0x000fc80007ffe0ff */
[-C--:B------:R-:W-:Y:S02]  /*0660*/  IABS R3, R10.reuse ;  /* 0x0000000a00037213 */ /* 0x080fe40000000000 */
[----:B------:R-:W-:Y:S01]  /*0670*/  IABS R10, R10 ;  /* 0x0000000a000a7213 */ /* 0x000fe20000000000 */
[----:B------:R-:W-:Y:S01]  /*0680*/  IMAD.HI.U32 R9, R7, R9, UR4 ;  /* 0x0000000407097e27 */ /* 0x000fe2000f8e0009 */
[----:B------:R-:W-:-:S03]  /*0690*/  R2UR UR17, R3 ;  /* 0x00000000031172ca */ /* 0x000fc600000e0000 */
[----:B------:R-:W-:Y:S01]  /*06a0*/  IMAD.MOV.U32 R7, RZ, RZ, R8 ;  /* 0x000000ffff077224 */ /* 0x000fe200078e0008 */
[----:B------:R-:W-:Y:S02]  /*06b0*/  R2UR UR31, R9 ;  /* 0x00000000091f72ca */ /* 0x000fe400000e0000 */
[----:B------:R-:W-:Y:S02]  /*06c0*/  MOV R8, 0x400 ;  /* 0x0000040000087802 */ /* 0x000fe40000000f00 */
[----:B------:R-:W-:Y:S02]  /*06d0*/  R2UR UR4, R7 ;  /* 0x00000000070472ca */ /* 0x000fe400000e0000 */
[----:B------:R-:W-:Y:S02]  /*06e0*/  IABS R7, UR20 ;  /* 0x0000001400077c13 */ /* 0x000fe40008000000 */
[----:B------:R-:W-:Y:S01]  /*06f0*/  MOV R9, UR19 ;  /* 0x0000001300097c02 */ /* 0x000fe20008000f00 */
[----:B------:R-:W0:Y:S01]  /*0700*/  I2F.RP R3, UR17 ;  /* 0x0000001100037d06 */ /* 0x000e220008209400 */
[----:B------:R-:W-:-:S02]  /*0710*/  R2UR UR11, R7 ;  /* 0x00000000070b72ca */ /* 0x000fc400000e0000 */
[----:B------:R-:W-:-:S05]  /*0720*/  SHF.R.U32.HI R7, RZ, 0x1, R0 ;  /* 0x00000001ff077819 */ /* 0x000fca0000011600 */
[----:B------:R-:W-:Y:S01]  /*0730*/  UIMAD.WIDE.U32 UR8, UR31, UR4, URZ ;  /* 0x000000041f0872a5 */ /* 0x000fe2000f8e00ff */
[----:B0-----:R-:W0:Y:S02]  /*0740*/  MUFU.RCP R3, R3 ;  /* 0x0000000300037308 */ /* 0x001e240000001000 */
[----:B0-----:R-:W-:-:S03]  /*0750*/  IADD3 R6, PT, PT, R3, 0xffffffe, RZ ;  /* 0x0ffffffe03067810 */ /* 0x001fc60007ffe0ff */
[----:B------:R-:W-:-:S03]  /*0760*/  IADD3 R3, PT, PT, RZ, -UR9, RZ ;  /* 0x80000009ff037c10 */ /* 0x000fc6000fffe0ff */
[----:B------:R-:W0:Y:S02]  /*0770*/  F2I.FTZ.U32.TRUNC.NTZ R6, R6 ;  /* 0x0000000600067305 */ /* 0x000e24000021f000 */
[----:B------:R-:W-:Y:S01]  /*0780*/  IMAD R3, R2, R3, UR4 ;  /* 0x0000000402037e24 */ /* 0x000fe2000f8e0203 */
[----:B------:R-:W-:-:S04]  /*0790*/  UMOV UR4, URZ ;  /* 0x000000ff00047c82 */ /* 0x000fc80008000000 */
[----:B------:R-:W-:Y:S02]  /*07a0*/  ISETP.GT.U32.AND P1, PT, R2, R3, PT ;  /* 0x000000030200720c */ /* 0x000fe40003f24070 */
[----:B0-----:R-:W-:Y:S02]  /*07b0*/  R2UR UR5, R6 ;  /* 0x00000000060572ca */ /* 0x001fe400000e0000 */
[----:B------:R-:W-:-:S09]  /*07c0*/  IADD3 R6, PT, PT, RZ, -R10, RZ ;  /* 0x8000000aff067210 */ /* 0x000fd20007ffe0ff */
[----:B------:R-:W-:Y:S01]  /*07d0*/  VOTEU.ANY UP3, P1 ;  /* 0x0000000000ff7886 */ /* 0x000fe20000860100 */
[----:B------:R-:W-:Y:S02]  /*07e0*/  PLOP3.LUT P1, PT, PT, PT, UP3, 0x80, 0x8 ;  /* 0x000000000008781c */ /* 0x000fe40003f2f038 */
[----:B------:R-:W-:Y:S02]  /*07f0*/  R2UR UR14, R6 ;  /* 0x00000000060e72ca */ /* 0x000fe400000e0000 */
[----:B------:R-:W-:Y:S02]  /*0800*/  @!UP3 UIADD3 UR9, UPT, UPT, UR9, 0x1, URZ ;  /* 0x000000010909b890 */ /* 0x000fe4000fffe0ff */
[----:B------:R-:W-:-:S04]  /*0810*/  UIADD3 UR8, UPT, UPT, URZ, -UR5, URZ ;  /* 0x80000005ff087290 */ /* 0x000fc8000fffe0ff */
[----:B------:R-:W-:-:S03]  /*0820*/  UIMAD UR8, UR8, UR17, URZ ;  /* 0x00000011080872a4 */ /* 0x000fc6000f8e02ff */
[----:B------:R-:W-:Y:S01]  /*0830*/  @!P1 IMAD.IADD R3, R3, 0x1, -R2 ;  /* 0x0000000103039824 */ /* 0x000fe200078e0a02 */
[----:B------:R-:W-:-:S04]  /*0840*/  UIMAD.WIDE.U32 UR4, UR5, UR8, UR4 ;  /* 0x00000008050472a5 */ /* 0x000fc8000f8e0004 */
[----:B------:R-:W-:Y:S01]  /*0850*/  ISETP.GE.U32.AND P1, PT, R3, R2, PT ;  /* 0x000000020300720c */ /* 0x000fe20003f26070 */
[----:B------:R-:W-:Y:S01]  /*0860*/  ULEA UR8, UR19, 0x20, 0x5 ;  /* 0x0000002013087891 */ /* 0x000fe2000f8e28ff */
[----:B------:R-:W-:Y:S01]  /*0870*/  LEA R3, R11, R8, 0x18 ;  /* 0x000000080b037211 */ /* 0x000fe200078ec0ff */
[----:B------:R-:W-:Y:S02]  /*0880*/  UIMAD.WIDE.U32 UR4, UR5, UR11, URZ ;  /* 0x0000000b050472a5 */ /* 0x000fe4000f8e00ff */
[----:B------:R-:W-:Y:S02]  /*0890*/  UISETP.LT.U32.AND UP6, UPT, UR7, UR8, UPT ;  /* 0x000000080700728c */ /* 0x000fe4000bfc1070 */
[----:B------:R-:W-:Y:S01]  /*08a0*/  UIMAD UR4, UR5, UR14, UR11 ;  /* 0x0000000e050472a4 */ /* 0x000fe2000f8e020b */
[----:B------:R-:W-:Y:S01]  /*08b0*/  IMAD R6, R38, 0xc0, R3 ;  /* 0x000000c026067824 */ /* 0x000fe200078e0203 */
[----:B------:R-:W-:Y:S02]  /*08c0*/  USEL UR8, UR7, UR8, UP6 ;  /* 0x0000000807087287 */ /* 0x000fe4000b000000 */
[----:B------:R-:W-:-:S02]  /*08d0*/  UISETP.GT.U32.AND UP5, UPT, UR17, UR4, UPT ;  /* 0x000000041100728c */ /* 0x000fc4000bfa4070 */
[----:B------:R-:W-:Y:S01]  /*08e0*/  @!P0 LEA R3, R7, R6, 0x3 ;  /* 0x0000000607038211 */ /* 0x000fe200078e18ff */
[----:B------:R-:W-:Y:S01]  /*08f0*/  VOTEU.ANY UP3, P1 ;  /* 0x0000000000ff7886 */ /* 0x000fe20000860100 */
[----:B------:R-:W-:Y:S01]  /*0900*/  SHF.R.U32.HI R6, RZ, 0x5, R0 ;  /* 0x00000005ff067819 */ /* 0x000fe20000011600 */
[----:B------:R-:W-:Y:S01]  /*0910*/  @UP0 UIMAD UR11, UR22, UR15, UR20 ;  /* 0x0000000f160b02a4 */ /* 0x000fe2000f8e0214 */
[----:B------:R-:W0:Y:S03]  /*0920*/  LDCU UR14, c[0x0][0x3dc] ;  /* 0x00007b80ff0e77ac */ /* 0x000e260008000800 */
[----:B------:R-:W-:Y:S02]  /*0930*/  IMAD R9, R9, 0x20, R6 ;  /* 0x0000002009097824 */ /* 0x000fe400078e0206 */
[----:B------:R-:W-:Y:S02]  /*0940*/  @!UP5 UIADD3 UR4, UPT, UPT, UR4, -UR17, URZ ;  /* 0x800000110404d290 */ /* 0x000fe4000fffe0ff */
[----:B------:R-:W-:-:S02]  /*0950*/  @!UP5 UIADD3 UR5, UPT, UPT, UR5, 0x1, URZ ;  /* 0x000000010505d890 */ /* 0x000fc4000fffe0ff */
[----:B------:R-:W-:Y:S02]  /*0960*/  UISETP.GE.U32.AND UP4, UPT, UR4, UR17, UPT ;  /* 0x000000110400728c */ /* 0x000fe4000bf86070 */
[----:B------:R-:W-:Y:S02]  /*0970*/  ULOP3.LUT UR4, UR20, UR16, URZ, 0x3c, !UPT ;  /* 0x0000001014047292 */ /* 0x000fe4000f8e3cff */
[----:B------:R-:W-:Y:S02]  /*0980*/  @UP3 UIADD3 UR9, UPT, UPT, UR9, 0x1, URZ ;  /* 0x0000000109093890 */ /* 0x000fe4000fffe0ff */
[----:B------:R-:W-:Y:S02]  /*0990*/  UISETP.GE.AND UP5, UPT, UR4, URZ, UPT ;  /* 0x000000ff0400728c */ /* 0x000fe4000bfa6270 */
[----:B------:R-:W-:-:S03]  /*09a0*/  @UP0 UIMAD UR11, UR11, UR27, 0x1 ;  /* 0x000000010b0b04a4 */ /* 0x000fc6000f8e021b */
        /* <DEDUP_REMOVED lines=11> */
[----:B----4-:R1:W-:Y:S01]  /*0a60*/  @!P0 STS.64 [R3], R4 ;  /* 0x0000000403008388 */ /* 0x0103e20000000a00 */
[----:B------:R-:W-:Y:S01]  /*0a70*/  BAR.SYNC.DEFER_BLOCKING 0x0 ;  /* 0x0000000000007b1d */ /* 0x000fe20000010000 */
[----:B------:R-:W-:-:S13]  /*0a80*/  ISETP.GE.U32.AND P0, PT, R9, UR8, PT ;  /* 0x0000000809007c0c */ /* 0x000fda000bf06070 */
[----:B01----:R-:W-:Y:S05]  /*0a90*/  @P0 BRA `(.L_x_22709) ;  /* 0x0000001800f00947 */ /* 0x003fea0003800000 */
[----:B------:R-:W0:Y:S01]  /*0aa0*/  LDCU UR4, c[0x0][0x3c8] ;  /* 0x00007900ff0477ac */ /* 0x000e220008000800 */
[----:B------:R-:W-:Y:S01]  /*0ab0*/  IMAD.WIDE.U32 R2, R9, 0x4, RZ ;  /* 0x0000000409027825 */ /* 0x000fe200078e00ff */
[C---:B------:R-:W-:Y:S01]  /*0ac0*/  SHF.L.U32 R4, R7.reuse, 0x2, RZ ;  /* 0x0000000207047819 */ /* 0x040fe200000006ff */
[----:B------:R-:W1:Y:S01]  /*0ad0*/  LDCU.64 UR6, c[0x0][0x3b8] ;  /* 0x00007700ff0677ac */ /* 0x000e620008000a00 */
[----:B------:R-:W-:Y:S02]  /*0ae0*/  IADD3 R8, PT, PT, R8, 0x1a0, RZ ;  /* 0x000001a008087810 */ /* 0x000fe40007ffe0ff */
[----:B------:R-:W-:Y:S02]  /*0af0*/  LOP3.LUT R7, R7, 0xf, RZ, 0xc0, !PT ;  /* 0x0000000f07077812 */ /* 0x000fe400078ec0ff */
[----:B------:R-:W-:Y:S02]  /*0b00*/  LEA R32, R6, UR23, 0x4 ;  /* 0x0000001706207c11 */ /* 0x000fe4000f8e20ff */
[----:B------:R-:W-:-:S02]  /*0b10*/  LEA R8, R11, R8, 0x18 ;  /* 0x000000080b087211 */ /* 0x000fc400078ec0ff */
[----:B------:R-:W-:Y:S02]  /*0b20*/  IADD3 R7, PT, PT, R7, R32, RZ ;  /* 0x0000002007077210 */ /* 0x000fe40007ffe0ff */
[----:B------:R-:W-:Y:S02]  /*0b30*/  MOV R36, 0xff7fffff ;  /* 0xff7fffff00247802 */ /* 0x000fe40000000f00 */
[----:B------:R-:W-:Y:S01]  /*0b40*/  IADD3 R32, PT, PT, R32, 0x1, RZ ;  /* 0x0000000120207810 */ /* 0x000fe20007ffe0ff */
[----:B0-----:R-:W-:Y:S01]  /*0b50*/  UIMAD UR4, UR18, UR4, URZ ;  /* 0x00000004120472a4 */ /* 0x001fe2000f8e02ff */
[C---:B------:R-:W-:Y:S01]  /*0b60*/  VIADD R34, R7.reuse, -UR21 ;  /* 0x8000001507227c36 */ /* 0x040fe20008000000 */
[----:B------:R-:W-:-:S04]  /*0b70*/  IADD3 R33, PT, PT, R7, 0x1, RZ ;  /* 0x0000000107217810 */ /* 0x000fc80007ffe0ff */
[----:B------:R-:W-:-:S04]  /*0b80*/  IMAD.U32 R5, RZ, RZ, UR4 ;  /* 0x00000004ff057e24 */ /* 0x000fc8000f8e00ff */
[----:B------:R-:W-:Y:S01]  /*0b90*/  IMAD.WIDE R2, R5, 0x4, R2 ;  /* 0x0000000405027825 */ /* 0x000fe200078e0202 */
[----:B------:R-:W-:Y:S02]  /*0ba0*/  LOP3.LUT R5, R4, 0x3c, RZ, 0xc0, !PT ;  /* 0x0000003c04057812 */ /* 0x000fe400078ec0ff */
[----:B-1----:R-:W-:-:S03]  /*0bb0*/  IADD3 R4, P0, PT, R2, UR6, RZ ;  /* 0x0000000602047c10 */ /* 0x002fc6000ff1e0ff */
[----:B------:R-:W-:-:S05]  /*0bc0*/  IMAD R5, R6, 0x40, R5 ;  /* 0x0000004006057824 */ /* 0x000fca00078e0205 */
[----:B------:R-:W-:Y:S02]  /*0bd0*/  IADD3 R35, PT, PT, R5, R8, RZ ;  /* 0x0000000805237210 */ /* 0x000fe40007ffe0ff */
[----:B------:R-:W-:Y:S01]  /*0be0*/  IADD3.X R5, PT, PT, R3, UR7, RZ, P0, !PT ;  /* 0x0000000703057c10 */ /* 0x000fe200087fe4ff */
[----:B------:R-:W-:-:S07]  /*0bf0*/  IMAD.MOV.U32 R3, RZ, RZ, R9 ;  /* 0x000000ffff037224 */ /* 0x000fce00078e0009 */
.L_x_22714:
        /* <DEDUP_REMOVED lines=27> */
[----:B------:R-:W-:Y:S02]  /*0db0*/  IADD3 R8, PT, PT, R10, UR11, RZ ;  /* 0x0000000b0a087c10 */ /* 0x000fe4000fffe0ff */
        /* <DEDUP_REMOVED lines=24> */
.L_x_22711:
[----:B------:R-:W2:Y:S01]  /*0f40*/  LDG.E.CONSTANT R9, desc[UR12][R4.64] ;  /* 0x0000000c04097981 */ /* 0x000ea2000c1e9900 */
[----:B------:R-:W-:Y:S01]  /*0f50*/  SHF.L.U32 R6, R0, 0x2, RZ ;  /* 0x0000000200067819 */ /* 0x000fe200000006ff */
[----:B------:R-:W-:-:S03]  /*0f60*/  UIMAD UR4, UR17, UR29, URZ ;  /* 0x0000001d110472a4 */ /* 0x000fc6000f8e02ff */
[----:B------:R-:W-:-:S03]  /*0f70*/  LOP3.LUT R6, R6, 0x78, RZ, 0xc0, !PT ;  /* 0x0000007806067812 */ /* 0x000fc600078ec0ff */
[----:B------:R-:W-:Y:S02]  /*0f80*/  MOV R7, UR4 ;  /* 0x0000000400077c02 */ /* 0x000fe40008000f00 */
[----:B------:R-:W-:-:S04]  /*0f90*/  IADD3 R6, P0, PT, R6, UR4, RZ ;  /* 0x0000000406067c10 */ /* 0x000fc8000ff1e0ff */
[----:B------:R-:W-:Y:S02]  /*0fa0*/  LEA.HI.X.SX32 R7, R7, RZ, 0x1, P0 ;  /* 0x000000ff07077211 */ /* 0x000fe400000f0eff */
[----:B------:R-:W-:Y:S01]  /*0fb0*/  MOV R8, 0x400 ;  /* 0x0000040000087802 */ /* 0x000fe20000000f00 */
        /* <DEDUP_REMOVED lines=11> */
[----:B------:R-:W4:Y:S01]  /*1070*/  LDG.E.64.CONSTANT R30, desc[UR12][R42.64+0x600] ;  /* 0x0006000c2a1e7981 */ /* 0x000f22000c1e9b00 */
[----:B------:R-:W0:Y:S03]  /*1080*/  S2R R9, SR_CgaCtaId ;  /* 0x0000000000097919 */ /* 0x000e260000008800 */
[----:B------:R-:W4:Y:S01]  /*1090*/  LDG.E.64.CONSTANT R28, desc[UR12][R42.64+0x700] ;  /* 0x0007000c2a1c7981 */ /* 0x000f22000c1e9b00 */
[----:B0-----:R-:W-:-:S05]  /*10a0*/  LEA R9, R9, R8, 0x18 ;  /* 0x0000000809097211 */ /* 0x001fca00078ec0ff */
[----:B------:R-:W-:-:S05]  /*10b0*/  IMAD R40, R38, 0xc0, R9 ;  /* 0x000000c026287824 */ /* 0x000fca00078e0209 */
[----:B------:R-:W0:Y:S02]  /*10c0*/  LDS.128 R8, [R40] ;  /* 0x0000000028087984 */ /* 0x000e240000000c00 */
[----:B0-----:R-:W-:Y:S02]  /*10d0*/  HADD2.F32 R12, -RZ, R10.H0_H0 ;  /* 0x2000000aff0c7230 */ /* 0x001fe40000004100 */
[--C-:B--2---:R-:W-:Y:S02]  /*10e0*/  HADD2.F32 R13, -RZ, R22.reuse.H0_H0 ;  /* 0x20000016ff0d7230 */ /* 0x104fe40000004100 */
[----:B------:R-:W-:-:S03]  /*10f0*/  HADD2.F32 R27, -RZ, R22.H1_H1 ;  /* 0x30000016ff1b7230 */ /* 0x000fc60000004100 */
[----:B------:R-:W-:Y:S01]  /*1100*/  FMUL.FTZ R41, R12, R13 ;  /* 0x0000000d0c297220 */ /* 0x000fe20000410000 */
[----:B------:R-:W-:Y:S02]  /*1110*/  HADD2.F32 R12, -RZ, R10.H1_H1 ;  /* 0x3000000aff0c7230 */ /* 0x000fe40000004100 */
[----:B------:R-:W-:Y:S02]  /*1120*/  HADD2.F32 R10, -RZ, R8.H1_H1 ;  /* 0x30000008ff0a7230 */ /* 0x000fe40000004100 */
[----:B---3--:R-:W-:Y:S02]  /*1130*/  HADD2.F32 R15, -RZ, R24.H1_H1 ;  /* 0x30000018ff0f7230 */ /* 0x008fe40000004100 */
[----:B------:R-:W-:Y:S01]  /*1140*/  FMUL.FTZ R27, R12, R27 ;  /* 0x0000001b0c1b7220 */ /* 0x000fe20000410000 */
[----:B------:R-:W-:Y:S02]  /*1150*/  HADD2.F32 R22, -RZ, R8.H0_H0 ;  /* 0x20000008ff167230 */ /* 0x000fe40000004100 */
[----:B------:R-:W-:-:S02]  /*1160*/  HADD2.F32 R13, -RZ, R24.H0_H0 ;  /* 0x20000018ff0d7230 */ /* 0x000fc40000004100 */
[----:B------:R-:W-:Y:S01]  /*1170*/  FFMA.FTZ R10, R10, R15, R27 ;  /* 0x0000000f0a0a7223 */ /* 0x000fe2000001001b */
[----:B------:R-:W-:Y:S02]  /*1180*/  HADD2.F32 R8, -RZ, R11.H0_H0 ;  /* 0x2000000bff087230 */ /* 0x000fe40000004100 */
[----:B------:R-:W-:Y:S02]  /*1190*/  HADD2.F32 R27, -RZ, R23.H0_H0 ;  /* 0x20000017ff1b7230 */ /* 0x000fe40000004100 */
[----:B------:R-:W-:Y:S02]  /*11a0*/  FFMA.FTZ R22, R22, R13, R41 ;  /* 0x0000000d16167223 */ /* 0x000fe40000010029 */
[----:B------:R-:W0:Y:S01]  /*11b0*/  LDS.128 R12, [R40+0x10] ;  /* 0x00001000280c7984 */ /* 0x000e220000000c00 */
[----:B------:R-:W-:Y:S01]  /*11c0*/  FMUL.FTZ R41, R8, R27 ;  /* 0x0000001b08297220 */ /* 0x000fe20000410000 */
[----:B------:R-:W-:Y:S02]  /*11d0*/  HADD2.F32 R8, -RZ, R9.H0_H0 ;  /* 0x20000009ff087230 */ /* 0x000fe40000004100 */
[----:B------:R-:W-:-:S05]  /*11e0*/  HADD2.F32 R27, -RZ, R25.H0_H0 ;  /* 0x20000019ff1b7230 */ /* 0x000fca0000004100 */
[----:B------:R-:W-:Y:S02]  /*11f0*/  FFMA.FTZ R8, R8, R27, R41 ;  /* 0x0000001b08087223 */ /* 0x000fe40000010029 */
[----:B------:R-:W2:Y:S01]  /*1200*/  LDG.E.64.CONSTANT R26, desc[UR12][R42.64+0x800] ;  /* 0x0008000c2a1a7981 */ /* 0x000ea2000c1e9b00 */
[----:B------:R-:W-:Y:S02]  /*1210*/  HADD2.F32 R24, -RZ, R23.H1_H1 ;  /* 0x30000017ff187230 */ /* 0x000fe40000004100 */
[----:B------:R-:W-:Y:S02]  /*1220*/  HADD2.F32 R11, -RZ, R11.H1_H1 ;  /* 0x3000000bff0b7230 */ /* 0x000fe40000004100 */
[----:B----4-:R-:W-:-:S03]  /*1230*/  HADD2.F32 R23, -RZ, R20.H0_H0 ;  /* 0x20000014ff177230 */ /* 0x010fc60000004100 */
[----:B------:R-:W-:Y:S01]  /*1240*/  FMUL.FTZ R44, R11, R24 ;  /* 0x000000180b2c7220 */ /* 0x000fe20000410000 */
[----:B------:R-:W-:Y:S02]  /*1250*/  HADD2.F32 R24, -RZ, R25.H1_H1 ;  /* 0x30000019ff187230 */ /* 0x000fe40000004100 */
[----:B------:R-:W-:Y:S02]  /*1260*/  HADD2.F32 R9, -RZ, R9.H1_H1 ;  /* 0x30000009ff097230 */ /* 0x000fe40000004100 */
[----:B------:R-:W-:-:S03]  /*1270*/  HADD2.F32 R41, -RZ, R21.H1_H1 ;  /* 0x30000015ff297230 */ /* 0x000fc60000004100 */
[----:B------:R-:W-:Y:S01]  /*1280*/  FFMA.FTZ R9, R9, R24, R44 ;  /* 0x0000001809097223 */ /* 0x000fe2000001002c */
[--C-:B0-----:R-:W-:Y:S02]  /*1290*/  HADD2.F32 R11, -RZ, R12.reuse.H0_H0 ;  /* 0x2000000cff0b7230 */ /* 0x101fe40000004100 */
[----:B------:R-:W-:Y:S02]  /*12a0*/  HADD2.F32 R25, -RZ, R12.H1_H1 ;  /* 0x3000000cff197230 */ /* 0x000fe40000004100 */
[----:B------:R-:W-:Y:S02]  /*12b0*/  HADD2.F32 R12, -RZ, R20.H1_H1 ;  /* 0x30000014ff0c7230 */ /* 0x000fe40000004100 */
[----:B------:R-:W-:Y:S01]  /*12c0*/  FFMA.FTZ R20, R11, R23, R22 ;  /* 0x000000170b147223 */ /* 0x000fe20000010016 */
[----:B------:R-:W-:Y:S01]  /*12d0*/  HADD2.F32 R11, -RZ, R21.H0_H0 ;  /* 0x20000015ff0b7230 */ /* 0x000fe20000004100 */
[----:B------:R-:W3:Y:S01]  /*12e0*/  LDG.E.64.CONSTANT R22, desc[UR12][R42.64+0x900] ;  /* 0x0009000c2a167981 */ /* 0x000ee2000c1e9b00 */
[----:B------:R-:W-:-:S02]  /*12f0*/  HADD2.F32 R21, -RZ, R13.H0_H0 ;  /* 0x2000000dff157230 */ /* 0x000fc40000004100 */
[----:B------:R-:W-:Y:S01]  /*1300*/  FFMA.FTZ R12, R25, R12, R10 ;  /* 0x0000000c190c7223 */ /* 0x000fe2000001000a */
[----:B------:R-:W-:Y:S02]  /*1310*/  HADD2.F32 R10, -RZ, R13.H1_H1 ;  /* 0x3000000dff0a7230 */ /* 0x000fe40000004100 */
[----:B------:R-:W-:-:S03]  /*1320*/  FFMA.FTZ R21, R21, R11, R8 ;  /* 0x0000000b15157223 */ /* 0x000fc60000010008 */
[----:B------:R-:W-:Y:S02]  /*1330*/  FFMA.FTZ R41, R10, R41, R9 ;  /* 0x000000290a297223 */ /* 0x000fe40000010009 */
[----:B------:R-:W0:Y:S01]  /*1340*/  LDS.128 R8, [R40+0x20] ;  /* 0x0000200028087984 */ /* 0x000e220000000c00 */
[----:B------:R-:W-:Y:S02]  /*1350*/  HADD2.F32 R13, -RZ, R14.H0_H0 ;  /* 0x2000000eff0d7230 */ /* 0x000fe40000004100 */
[----:B------:R-:W-:-:S05]  /*1360*/  HADD2.F32 R24, -RZ, R18.H0_H0 ;  /* 0x20000012ff187230 */ /* 0x000fca0000004100 */
[----:B------:R-:W-:Y:S02]  /*1370*/  FFMA.FTZ R13, R13, R24, R20 ;  /* 0x000000180d0d7223 */ /* 0x000fe40000010014 */
[----:B------:R-:W4:Y:S01]  /*1380*/  LDG.E.64.CONSTANT R24, desc[UR12][R42.64+0xa00] ;  /* 0x000a000c2a187981 */ /* 0x000f22000c1e9b00 */
[----:B------:R-:W-:Y:S02]  /*1390*/  HADD2.F32 R45, -RZ, R14.H1_H1 ;  /* 0x3000000eff2d7230 */ /* 0x000fe40000004100 */
[----:B------:R-:W-:Y:S02]  /*13a0*/  HADD2.F32 R18, -RZ, R18.H1_H1 ;  /* 0x30000012ff127230 */ /* 0x000fe40000004100 */
[----:B------:R-:W-:-:S03]  /*13b0*/  HADD2.F32 R14, -RZ, R15.H0_H0 ;  /* 0x2000000fff0e7230 */ /* 0x000fc60000004100 */
[----:B------:R-:W-:Y:S01]  /*13c0*/  FFMA.FTZ R12, R45, R18, R12 ;  /* 0x000000122d0c7223 */ /* 0x000fe2000001000c */
[--C-:B------:R-:W-:Y:S02]  /*13d0*/  HADD2.F32 R18, -RZ, R19.reuse.H0_H0 ;  /* 0x20000013ff127230 */ /* 0x100fe40000004100 */
[----:B------:R-:W-:-:S03]  /*13e0*/  HADD2.F32 R19, -RZ, R19.H1_H1 ;  /* 0x30000013ff137230 */ /* 0x000fc60000004100 */
[----:B------:R-:W-:Y:S01]  /*13f0*/  FFMA.FTZ R14, R14, R18, R21 ;  /* 0x000000120e0e7223 */ /* 0x000fe20000010015 */
[----:B------:R-:W-:Y:S01]  /*1400*/  HADD2.F32 R18, -RZ, R15.H1_H1 ;  /* 0x3000000fff127230 */ /* 0x000fe20000004100 */
[----:B------:R-:W4:Y:S01]  /*1410*/  LDG.E.64.CONSTANT R20, desc[UR12][R42.64+0xb00] ;  /* 0x000b000c2a147981 */ /* 0x000f22000c1e9b00 */
        /* <DEDUP_REMOVED lines=12> */
[----:B------:R-:W-:-:S02]  /*14e0*/  HADD2.F32 R12, -RZ, R10.H0_H0 ;  /* 0x2000000aff0c7230 */ /* 0x000fc40000004100 */
[----:B------:R-:W-:Y:S01]  /*14f0*/  FFMA.FTZ R8, R8, R7, R41 ;  /* 0x0000000708087223 */ /* 0x000fe20000010029 */
[----:B------:R-:W-:Y:S01]  /*1500*/  HADD2.F32 R9, -RZ, R16.H0_H0 ;  /* 0x20000010ff097230 */ /* 0x000fe20000004100 */
[----:B------:R-:W4:Y:S04]  /*1510*/  LDG.E.64.CONSTANT R6, desc[UR12][R42.64+0xc00] ;  /* 0x000c000c2a067981 */ /* 0x000f28000c1e9b00 */
[----:B------:R-:W-:Y:S02]  /*1520*/  FFMA.FTZ R9, R12, R9, R13 ;  /* 0x000000090c097223 */ /* 0x000fe4000001000d */
[----:B------:R-:W0:Y:S01]  /*1530*/  LDS.128 R12, [R40+0x30] ;  /* 0x00003000280c7984 */ /* 0x000e220000000c00 */
[----:B------:R-:W-:Y:S02]  /*1540*/  HADD2.F32 R41, -RZ, R10.H1_H1 ;  /* 0x3000000aff297230 */ /* 0x000fe40000004100 */
[----:B------:R-:W-:-:S02]  /*1550*/  HADD2.F32 R16, -RZ, R16.H1_H1 ;  /* 0x30000010ff107230 */ /* 0x000fc40000004100 */
        /* <DEDUP_REMOVED lines=29> */
[----:B------:R-:W-:Y:S02]  /*1730*/  HADD2.F32 R28, -RZ, R15.H1_H1 ;  /* 0x3000000fff1c7230 */ /* 0x000fe40000004100 */
[----:B------:R-:W-:Y:S02]  /*1740*/  HADD2.F32 R29, -RZ, R29.H1_H1 ;  /* 0x3000001dff1d7230 */ /* 0x000fe40000004100 */
[----:B------:R-:W-:-:S03]  /*1750*/  HADD2.F32 R31, -RZ, R15.H0_H0 ;  /* 0x2000000fff1f7230 */ /* 0x000fc60000004100 */
[----:B------:R-:W-:Y:S02]  /*1760*/  FFMA.FTZ R28, R28, R29, R13 ;  /* 0x0000001d1c1c7223 */ /* 0x000fe4000001000d */
[----:B------:R-:W-:Y:S01]  /*1770*/  FFMA.FTZ R12, R31, R14, R12 ;  /* 0x0000000e1f0c7223 */ /* 0x000fe2000001000c */
[--C-:B0-----:R-:W-:Y:S02]  /*1780*/  HADD2.F32 R29, -RZ, R8.reuse.H0_H0 ;  /* 0x20000008ff1d7230 */ /* 0x101fe40000004100 */
[----:B------:R-:W-:Y:S02]  /*1790*/  HADD2.F32 R8, -RZ, R8.H1_H1 ;  /* 0x30000008ff087230 */ /* 0x000fe40000004100 */
[--C-:B--2---:R-:W-:Y:S02]  /*17a0*/  HADD2.F32 R13, -RZ, R26.reuse.H0_H0 ;  /* 0x2000001aff0d7230 */ /* 0x104fe40000004100 */
[----:B------:R-:W-:Y:S02]  /*17b0*/  HADD2.F32 R26, -RZ, R26.H1_H1 ;  /* 0x3000001aff1a7230 */ /* 0x000fe40000004100 */
[----:B------:R-:W-:-:S02]  /*17c0*/  HADD2.F32 R14, -RZ, R27.H0_H0 ;  /* 0x2000001bff0e7230 */ /* 0x000fc40000004100 */
[----:B------:R-:W-:Y:S01]  /*17d0*/  FFMA.FTZ R29, R29, R13, R30 ;  /* 0x0000000d1d1d7223 */ /* 0x000fe2000001001e */
[----:B------:R-:W-:Y:S02]  /*17e0*/  HADD2.F32 R13, -RZ, R9.H0_H0 ;  /* 0x20000009ff0d7230 */ /* 0x000fe40000004100 */
[----:B------:R-:W-:Y:S01]  /*17f0*/  FFMA.FTZ R41, R8, R26, R41 ;  /* 0x0000001a08297223 */ /* 0x000fe20000010029 */
[----:B------:R-:W2:Y:S02]  /*1800*/  LDG.E.64.CONSTANT R30, desc[UR12][R42.64+0xf00] ;  /* 0x000f000c2a1e7981 */ /* 0x000ea4000c1e9b00 */
[----:B------:R-:W-:Y:S02]  /*1810*/  FFMA.FTZ R8, R13, R14, R12 ;  /* 0x0000000e0d087223 */ /* 0x000fe4000001000c */
[----:B------:R-:W0:Y:S01]  /*1820*/  LDS.128 R12, [R40+0x50] ;  /* 0x00005000280c7984 */ /* 0x000e220000000c00 */
[----:B------:R-:W-:Y:S02]  /*1830*/  HADD2.F32 R27, -RZ, R27.H1_H1 ;  /* 0x3000001bff1b7230 */ /* 0x000fe40000004100 */
[----:B------:R-:W-:-:S02]  /*1840*/  HADD2.F32 R9, -RZ, R9.H1_H1 ;  /* 0x30000009ff097230 */ /* 0x000fc40000004100 */
[----:B------:R-:W-:-:S03]  /*1850*/  HADD2.F32 R26, -RZ, R10.H0_H0 ;  /* 0x2000000aff1a7230 */ /* 0x000fc60000004100 */
[----:B------:R-:W-:Y:S01]  /*1860*/  FFMA.FTZ R28, R9, R27, R28 ;  /* 0x0000001b091c7223 */ /* 0x000fe2000001001c */
[----:B------:R-:W-:Y:S02]  /*1870*/  HADD2.F32 R10, -RZ, R10.H1_H1 ;  /* 0x3000000aff0a7230 */ /* 0x000fe40000004100 */
[----:B---3--:R-:W-:-:S05]  /*1880*/  HADD2.F32 R9, -RZ, R22.H0_H0 ;  /* 0x20000016ff097230 */ /* 0x008fca0000004100 */
[----:B------:R-:W-:Y:S01]  /*1890*/  FFMA.FTZ R29, R26, R9, R29 ;  /* 0x000000091a1d7223 */ /* 0x000fe2000001001d */
[----:B------:R-:W-:Y:S02]  /*18a0*/  HADD2.F32 R9, -RZ, R11.H0_H0 ;  /* 0x2000000bff097230 */ /* 0x000fe40000004100 */
[----:B------:R-:W-:Y:S02]  /*18b0*/  HADD2.F32 R26, -RZ, R23.H0_H0 ;  /* 0x20000017ff1a7230 */ /* 0x000fe40000004100 */
[----:B------:R-:W-:Y:S02]  /*18c0*/  HADD2.F32 R22, -RZ, R22.H1_H1 ;  /* 0x30000016ff167230 */ /* 0x000fe40000004100 */
[----:B------:R-:W-:Y:S02]  /*18d0*/  HADD2.F32 R11, -RZ, R11.H1_H1 ;  /* 0x3000000bff0b7230 */ /* 0x000fe40000004100 */
[----:B------:R-:W-:Y:S01]  /*18e0*/  FFMA.FTZ R26, R9, R26, R8 ;  /* 0x0000001a091a7223 */ /* 0x000fe20000010008 */
[----:B------:R-:W-:-:S02]  /*18f0*/  HADD2.F32 R23, -RZ, R23.H1_H1 ;  /* 0x30000017ff177230 */ /* 0x000fc40000004100 */
[----:B0-----:R-:W-:Y:S02]  /*1900*/  HADD2.F32 R8, -RZ, R12.H0_H0 ;  /* 0x2000000cff087230 */ /* 0x001fe40000004100 */
[----:B----4-:R-:W-:Y:S02]  /*1910*/  HADD2.F32 R9, -RZ, R24.H0_H0 ;  /* 0x20000018ff097230 */ /* 0x010fe40000004100 */
[----:B------:R-:W-:Y:S01]  /*1920*/  FFMA.FTZ R41, R10, R22, R41 ;  /* 0x000000160a297223 */ /* 0x000fe20000010029 */
[----:B------:R-:W-:Y:S02]  /*1930*/  FFMA.FTZ R28, R11, R23, R28 ;  /* 0x000000170b1c7223 */ /* 0x000fe4000001001c */
[----:B------:R-:W3:Y:S01]  /*1940*/  LDG.E.64.CONSTANT R22, desc[UR12][R42.64+0x1000] ;  /* 0x0010000c2a167981 */ /* 0x000ee2000c1e9b00 */
[----:B------:R-:W-:-:S03]  /*1950*/  FFMA.FTZ R29, R8, R9, R29 ;  /* 0x00000009081d7223 */ /* 0x000fc6000001001d */
        /* <DEDUP_REMOVED lines=15> */
[----:B------:R-:W4:Y:S01]  /*1a50*/  LDG.E.64.CONSTANT R28, desc[UR12][R42.64+0x1100] ;  /* 0x0011000c2a1c7981 */ /* 0x000f22000c1e9b00 */
[----:B------:R-:W-:Y:S01]  /*1a60*/  FFMA.FTZ R41, R14, R20, R41 ;  /* 0x000000140e297223 */ /* 0x000fe20000010029 */
[----:B------:R-:W-:-:S02]  /*1a70*/  HADD2.F32 R14, -RZ, R21.H0_H0 ;  /* 0x20000015ff0e7230 */ /* 0x000fc40000004100 */
[--C-:B------:R-:W-:Y:S02]  /*1a80*/  HADD2.F32 R13, -RZ, R15.reuse.H0_H0 ;  /* 0x2000000fff0d7230 */ /* 0x100fe40000004100 */
[----:B------:R-:W-:Y:S02]  /*1a90*/  HADD2.F32 R12, -RZ, R15.H1_H1 ;  /* 0x3000000fff0c7230 */ /* 0x000fe40000004100 */
[----:B------:R-:W-:Y:S02]  /*1aa0*/  HADD2.F32 R21, -RZ, R21.H1_H1 ;  /* 0x30000015ff157230 */ /* 0x000fe40000004100 */
[----:B------:R-:W-:Y:S01]  /*1ab0*/  FFMA.FTZ R26, R13, R14, R26 ;  /* 0x0000000e0d1a7223 */ /* 0x000fe2000001001a */
[----:B0-----:R-:W-:Y:S02]  /*1ac0*/  HADD2.F32 R13, -RZ, R8.H0_H0 ;  /* 0x20000008ff0d7230 */ /* 0x001fe40000004100 */
[----:B------:R-:W-:Y:S01]  /*1ad0*/  FFMA.FTZ R25, R12, R21, R25 ;  /* 0x000000150c197223 */ /* 0x000fe20000010019 */
[----:B------:R-:W-:Y:S01]  /*1ae0*/  HADD2.F32 R12, -RZ, R6.H0_H0 ;  /* 0x20000006ff0c7230 */ /* 0x000fe20000004100 */
[----:B------:R-:W4:Y:S01]  /*1af0*/  LDG.E.64.CONSTANT R20, desc[UR12][R42.64+0x1200] ;  /* 0x0012000c2a147981 */ /* 0x000f22000c1e9b00 */
[----:B------:R-:W-:-:S02]  /*1b00*/  HADD2.F32 R8, -RZ, R8.H1_H1 ;  /* 0x30000008ff087230 */ /* 0x000fc40000004100 */
        /* <DEDUP_REMOVED lines=8> */
[----:B------:R-:W-:Y:S01]  /*1b90*/  HADD2.F32 R26, -RZ, R9.H1_H1 ;  /* 0x30000009ff1a7230 */ /* 0x000fe20000004100 */
[----:B------:R-:W4:Y:S01]  /*1ba0*/  LDG.E.64.CONSTANT R6, desc[UR12][R42.64+0x1300] ;  /* 0x0013000c2a067981 */ /* 0x000f22000c1e9b00 */
[----:B------:R-:W-:-:S03]  /*1bb0*/  HADD2.F32 R9, -RZ, R10.H0_H0 ;  /* 0x2000000aff097230 */ /* 0x000fc60000004100 */
[----:B------:R-:W-:Y:S01]  /*1bc0*/  FFMA.FTZ R25, R26, R27, R25 ;  /* 0x0000001b1a197223 */ /* 0x000fe20000010019 */
[--C-:B------:R-:W-:Y:S02]  /*1bd0*/  HADD2.F32 R26, -RZ, R18.reuse.H0_H0 ;  /* 0x20000012ff1a7230 */ /* 0x100fe40000004100 */
        /* <DEDUP_REMOVED lines=11> */
[----:B------:R-:W-:Y:S02]  /*1c90*/  FFMA.FTZ R19, R26, R19, R25 ;  /* 0x000000131a137223 */ /* 0x000fe40000010019 */
[----:B------:R-:W4:Y:S01]  /*1ca0*/  LDG.E.64.CONSTANT R26, desc[UR12][R42.64+0x1700] ;  /* 0x0017000c2a1a7981 */ /* 0x000f22000c1e9b00 */
[----:B------:R-:W-:Y:S02]  /*1cb0*/  HADD2.F32 R44, -RZ, R16.H0_H0 ;  /* 0x20000010ff2c7230 */ /* 0x000fe40000004100 */
[----:B0-----:R-:W-:-:S05]  /*1cc0*/  HADD2.F32 R25, -RZ, R12.H0_H0 ;  /* 0x2000000cff197230 */ /* 0x001fca0000004100 */
[----:B------:R-:W-:Y:S02]  /*1cd0*/  FFMA.FTZ R44, R25, R44, R24 ;  /* 0x0000002c192c7223 */ /* 0x000fe40000010018 */
[----:B------:R0:W4:Y:S01]  /*1ce0*/  LDG.E.64.CONSTANT R24, desc[UR12][R42.64+0x1600] ;  /* 0x0016000c2a187981 */ /* 0x000122000c1e9b00 */
        /* <DEDUP_REMOVED lines=10> */
[----:B0-----:R-:W-:Y:S02]  /*1d90*/  HADD2.F32 R43, -RZ, R14.H1_H1 ;  /* 0x3000000eff2b7230 */ /* 0x001fe40000004100 */
[----:B------:R-:W-:Y:S02]  /*1da0*/  HADD2.F32 R14, -RZ, R15.H0_H0 ;  /* 0x2000000fff0e7230 */ /* 0x000fe40000004100 */
[----:B--2---:R-:W-:-:S05]  /*1db0*/  HADD2.F32 R16, -RZ, R30.H0_H0 ;  /* 0x2000001eff107230 */ /* 0x004fca0000004100 */
[----:B------:R-:W-:Y:S02]  /*1dc0*/  FFMA.FTZ R44, R17, R16, R44 ;  /* 0x00000010112c7223 */ /* 0x000fe4000001002c */
[----:B------:R-:W0:Y:S01]  /*1dd0*/  LDS.128 R16, [R40+0x80] ;  /* 0x0000800028107984 */ /* 0x000e220000000c00 */
[----:B------:R-:W-:-:S05]  /*1de0*/  HADD2.F32 R30, -RZ, R30.H1_H1 ;  /* 0x3000001eff1e7230 */ /* 0x000fca0000004100 */
        /* <DEDUP_REMOVED lines=19> */
[----:B------:R-:W-:Y:S02]  /*1f20*/  HADD2.F32 R17, -RZ, R18.H0_H0 ;  /* 0x20000012ff117230 */ /* 0x000fe40000004100 */
[----:B------:R-:W-:Y:S02]  /*1f30*/  HADD2.F32 R23, -RZ, R19.H1_H1 ;  /* 0x30000013ff177230 */ /* 0x000fe40000004100 */
[----:B----4-:R-:W-:-:S05]  /*1f40*/  HADD2.F32 R22, -RZ, R28.H0_H0 ;  /* 0x2000001cff167230 */ /* 0x010fca0000004100 */
        /* <DEDUP_REMOVED lines=8> */
[----:B------:R-:W-:-:S02]  /*1fd0*/  HADD2.F32 R28, -RZ, R20.H0_H0 ;  /* 0x20000014ff1c7230 */ /* 0x000fc40000004100 */
[----:B------:R-:W-:Y:S01]  /*1fe0*/  FFMA.FTZ R30, R23, R29, R30 ;  /* 0x0000001d171e7223 */ /* 0x000fe2000001001e */
[----:B0-----:R-:W-:Y:S01]  /*1ff0*/  HADD2.F32 R23, -RZ, R12.H0_H0 ;  /* 0x2000000cff177230 */ /* 0x001fe20000004100 */
[----:B------:R-:W0:Y:S01]  /*2000*/  LDS.128 R16, [R40+0xa0] ;  /* 0x0000a00028107984 */ /* 0x000e220000000c00 */
[----:B------:R-:W-:-:S03]  /*2010*/  HADD2.F32 R29, -RZ, R21.H1_H1 ;  /* 0x30000015ff1d7230 */ /* 0x000fc60000004100 */
[----:B------:R-:W-:Y:S01]  /*2020*/  FFMA.FTZ R44, R23, R28, R44 ;  /* 0x0000001c172c7223 */ /* 0x000fe2000001002c */
[----:B------:R-:W-:Y:S02]  /*2030*/  HADD2.F32 R23, -RZ, R21.H0_H0 ;  /* 0x20000015ff177230 */ /* 0x000fe40000004100 */
[----:B------:R-:W-:Y:S02]  /*2040*/  HADD2.F32 R20, -RZ, R20.H1_H1 ;  /* 0x30000014ff147230 */ /* 0x000fe40000004100 */
[----:B------:R-:W-:Y:S02]  /*2050*/  HADD2.F32 R21, -RZ, R12.H1_H1 ;  /* 0x3000000cff157230 */ /* 0x000fe40000004100 */
[----:B------:R-:W-:-:S03]  /*2060*/  HADD2.F32 R28, -RZ, R13.H0_H0 ;  /* 0x2000000dff1c7230 */ /* 0x000fc60000004100 */
[----:B------:R-:W-:Y:S02]  /*2070*/  FFMA.FTZ R12, R21, R20, R22 ;  /* 0x00000014150c7223 */ /* 0x000fe40000010016 */
[----:B------:R-:W-:Y:S02]  /*2080*/  FFMA.FTZ R41, R28, R23, R41 ;  /* 0x000000171c297223 */ /* 0x000fe40000010029 */
[----:B------:R-:W1:Y:S01]  /*2090*/  LDS.128 R20, [R40+0xb0] ;  /* 0x0000b00028147984 */ /* 0x000e620000000c00 */
[----:B------:R-:W-:Y:S02]  /*20a0*/  HADD2.F32 R13, -RZ, R13.H1_H1 ;  /* 0x3000000dff0d7230 */ /* 0x000fe40000004100 */
[----:B------:R-:W-:-:S03]  /*20b0*/  HADD2.F32 R28, -RZ, R6.H0_H0 ;  /* 0x20000006ff1c7230 */ /* 0x000fc60000004100 */
[----:B------:R-:W-:Y:S01]  /*20c0*/  FFMA.FTZ R30, R13, R29, R30 ;  /* 0x0000001d0d1e7223 */ /* 0x000fe2000001001e */
[----:B------:R-:W-:-:S05]  /*20d0*/  HADD2.F32 R13, -RZ, R14.H0_H0 ;  /* 0x2000000eff0d7230 */ /* 0x000fca0000004100 */
[----:B------:R-:W-:Y:S01]  /*20e0*/  FFMA.FTZ R44, R13, R28, R44 ;  /* 0x0000001c0d2c7223 */ /* 0x000fe2000001002c */
[----:B------:R-:W-:Y:S02]  /*20f0*/  HADD2.F32 R13, -RZ, R14.H1_H1 ;  /* 0x3000000eff0d7230 */ /* 0x000fe40000004100 */
[----:B------:R-:W-:Y:S02]  /*2100*/  HADD2.F32 R14, -RZ, R15.H0_H0 ;  /* 0x2000000fff0e7230 */ /* 0x000fe40000004100 */
[----:B------:R-:W-:Y:S02]  /*2110*/  HADD2.F32 R28, -RZ, R7.H0_H0 ;  /* 0x20000007ff1c7230 */ /* 0x000fe40000004100 */
[----:B------:R-:W-:Y:S02]  /*2120*/  HADD2.F32 R15, -RZ, R15.H1_H1 ;  /* 0x3000000fff0f7230 */ /* 0x000fe40000004100 */
[----:B------:R-:W-:Y:S02]  /*2130*/  HADD2.F32 R7, -RZ, R7.H1_H1 ;  /* 0x30000007ff077230 */ /* 0x000fe40000004100 */
[----:B------:R-:W-:-:S02]  /*2140*/  HADD2.F32 R6, -RZ, R6.H1_H1 ;  /* 0x30000006ff067230 */ /* 0x000fc40000004100 */
[----:B------:R-:W-:Y:S01]  /*2150*/  FFMA.FTZ R41, R14, R28, R41 ;  /* 0x0000001c0e297223 */ /* 0x000fe20000010029 */
[----:B------:R-:W-:Y:S02]  /*2160*/  HADD2.F32 R14, -RZ, R8.H0_H0 ;  /* 0x20000008ff0e7230 */ /* 0x000fe40000004100 */
[----:B------:R-:W-:Y:S01]  /*2170*/  FFMA.FTZ R30, R15, R7, R30 ;  /* 0x000000070f1e7223 */ /* 0x000fe2000001001e */
[----:B0-----:R-:W-:Y:S02]  /*2180*/  HADD2.F32 R15, -RZ, R16.H1_H1 ;  /* 0x30000010ff0f7230 */ /* 0x001fe40000004100 */
[----:B------:R-:W-:Y:S01]  /*2190*/  FFMA.FTZ R12, R13, R6, R12 ;  /* 0x000000060d0c7223 */ /* 0x000fe2000001000c */
[----:B------:R-:W-:Y:S02]  /*21a0*/  HADD2.F32 R8, -RZ, R8.H1_H1 ;  /* 0x30000008ff087230 */ /* 0x000fe40000004100 */
[----:B------:R-:W-:Y:S02]  /*21b0*/  HADD2.F32 R13, -RZ, R16.H0_H0 ;  /* 0x20000010ff0d7230 */ /* 0x000fe40000004100 */
[----:B------:R-:W-:-:S02]  /*21c0*/  HADD2.F32 R16, -RZ, R17.H0_H0 ;  /* 0x20000011ff107230 */ /* 0x000fc40000004100 */
[----:B------:R-:W-:Y:S01]  /*21d0*/  FFMA.FTZ R15, R15, R8, R12 ;  /* 0x000000080f0f7223 */ /* 0x000fe2000001000c */
[----:B------:R-:W-:Y:S02]  /*21e0*/  HADD2.F32 R28, -RZ, R9.H0_H0 ;  /* 0x20000009ff1c7230 */ /* 0x000fe40000004100 */
[----:B------:R-:W-:Y:S01]  /*21f0*/  FFMA.FTZ R13, R13, R14, R44 ;  /* 0x0000000e0d0d7223 */ /* 0x000fe2000001002c */
[----:B------:R-:W-:Y:S02]  /*2200*/  HADD2.F32 R17, -RZ, R17.H1_H1 ;  /* 0x30000011ff117230 */ /* 0x000fe40000004100 */
[----:B------:R-:W-:Y:S02]  /*2210*/  HADD2.F32 R6, -RZ, R18.H0_H0 ;  /* 0x20000012ff067230 */ /* 0x000fe40000004100 */
[----:B------:R-:W-:Y:S02]  /*2220*/  HADD2.F32 R9, -RZ, R9.H1_H1 ;  /* 0x30000009ff097230 */ /* 0x000fe40000004100 */
[----:B------:R-:W-:-:S02]  /*2230*/  HADD2.F32 R8, -RZ, R10.H0_H0 ;  /* 0x2000000aff087230 */ /* 0x000fc40000004100 */
[----:B------:R-:W-:Y:S01]  /*2240*/  FFMA.FTZ R16, R16, R28, R41 ;  /* 0x0000001c10107223 */ /* 0x000fe20000010029 */
[----:B------:R-:W-:Y:S02]  /*2250*/  HADD2.F32 R18, -RZ, R18.H1_H1 ;  /* 0x30000012ff127230 */ /* 0x000fe40000004100 */
[----:B------:R-:W-:Y:S01]  /*2260*/  FFMA.FTZ R30, R17, R9, R30 ;  /* 0x00000009111e7223 */ /* 0x000fe2000001001e */
[----:B------:R-:W-:Y:S02]  /*2270*/  HADD2.F32 R7, -RZ, R19.H0_H0 ;  /* 0x20000013ff077230 */ /* 0x000fe40000004100 */
[----:B------:R-:W-:Y:S01]  /*2280*/  FFMA.FTZ R6, R6, R8, R13 ;  /* 0x0000000806067223 */ /* 0x000fe2000001000d */
[----:B------:R-:W-:Y:S02]  /*2290*/  HADD2.F32 R10, -RZ, R10.H1_H1 ;  /* 0x3000000aff0a7230 */ /* 0x000fe40000004100 */
[----:B------:R-:W-:Y:S02]  /*22a0*/  HADD2.F32 R12, -RZ, R11.H0_H0 ;  /* 0x2000000bff0c7230 */ /* 0x000fe40000004100 */
[----:B-1----:R-:W-:-:S02]  /*22b0*/  HADD2.F32 R9, -RZ, R20.H0_H0 ;  /* 0x20000014ff097230 */ /* 0x002fc40000004100 */
[----:B------:R-:W-:Y:S02]  /*22c0*/  HADD2.F32 R8, -RZ, R24.H0_H0 ;  /* 0x20000018ff087230 */ /* 0x000fe40000004100 */
[----:B------:R-:W-:Y:S01]  /*22d0*/  FFMA.FTZ R10, R18, R10, R15 ;  /* 0x0000000a120a7223 */ /* 0x000fe2000001000f */
[----:B------:R-:W-:Y:S02]  /*22e0*/  HADD2.F32 R13, -RZ, R20.H1_H1 ;  /* 0x30000014ff0d7230 */ /* 0x000fe40000004100 */
[----:B------:R-:W-:Y:S01]  /*22f0*/  FFMA.FTZ R7, R7, R12, R16 ;  /* 0x0000000c07077223 */ /* 0x000fe20000010010 */
[----:B------:R-:W-:Y:S02]  /*2300*/  HADD2.F32 R24, -RZ, R24.H1_H1 ;  /* 0x30000018ff187230 */ /* 0x000fe40000004100 */
[----:B------:R-:W-:Y:S01]  /*2310*/  FFMA.FTZ R6, R9, R8, R6 ;  /* 0x0000000809067223 */ /* 0x000fe20000010006 */
[----:B------:R-:W-:Y:S02]  /*2320*/  HADD2.F32 R12, -RZ, R21.H0_H0 ;  /* 0x20000015ff0c7230 */ /* 0x000fe40000004100 */
[----:B------:R-:W-:-:S02]  /*2330*/  HADD2.F32 R8, -RZ, R25.H0_H0 ;  /* 0x20000019ff087230 */ /* 0x000fc40000004100 */
[----:B------:R-:W-:Y:S02]  /*2340*/  HADD2.F32 R9, -RZ, R26.H0_H0 ;  /* 0x2000001aff097230 */ /* 0x000fe40000004100 */
[----:B------:R-:W-:Y:S01]  /*2350*/  FFMA.FTZ R10, R13, R24, R10 ;  /* 0x000000180d0a7223 */ /* 0x000fe2000001000a */
[----:B------:R-:W-:Y:S02]  /*2360*/  HADD2.F32 R19, -RZ, R19.H1_H1 ;  /* 0x30000013ff137230 */ /* 0x000fe40000004100 */
[----:B------:R-:W-:Y:S02]  /*2370*/  HADD2.F32 R11, -RZ, R11.H1_H1 ;  /* 0x3000000bff0b7230 */ /* 0x000fe40000004100 */
[--C-:B------:R-:W-:Y:S02]  /*2380*/  HADD2.F32 R15, -RZ, R22.reuse.H0_H0 ;  /* 0x20000016ff0f7230 */ /* 0x100fe40000004100 */
[----:B------:R-:W-:Y:S02]  /*2390*/  HADD2.F32 R17, -RZ, R22.H1_H1 ;  /* 0x30000016ff117230 */ /* 0x000fe40000004100 */
[----:B------:R-:W-:-:S02]  /*23a0*/  HADD2.F32 R26, -RZ, R26.H1_H1 ;  /* 0x3000001aff1a7230 */ /* 0x000fc40000004100 */
[----:B------:R-:W-:Y:S01]  /*23b0*/  FFMA.FTZ R7, R12, R8, R7 ;  /* 0x000000080c077223 */ /* 0x000fe20000010007 */
[----:B------:R-:W-:Y:S02]  /*23c0*/  HADD2.F32 R14, -RZ, R21.H1_H1 ;  /* 0x30000015ff0e7230 */ /* 0x000fe40000004100 */
[----:B------:R-:W-:Y:S01]  /*23d0*/  FFMA.FTZ R11, R19, R11, R30 ;  /* 0x0000000b130b7223 */ /* 0x000fe2000001001e */
[----:B------:R-:W-:Y:S02]  /*23e0*/  HADD2.F32 R16, -RZ, R23.H0_H0 ;  /* 0x20000017ff107230 */ /* 0x000fe40000004100 */
[----:B------:R-:W-:Y:S01]  /*23f0*/  FFMA.FTZ R6, R15, R9, R6 ;  /* 0x000000090f067223 */ /* 0x000fe20000010006 */
[----:B------:R-:W-:Y:S02]  /*2400*/  HADD2.F32 R25, -RZ, R25.H1_H1 ;  /* 0x30000019ff197230 */ /* 0x000fe40000004100 */
[----:B------:R-:W-:Y:S01]  /*2410*/  FFMA.FTZ R17, R17, R26, R10 ;  /* 0x0000001a11117223 */ /* 0x000fe2000001000a */
[----:B------:R-:W-:-:S02]  /*2420*/  HADD2.F32 R8, -RZ, R27.H0_H0 ;  /* 0x2000001bff087230 */ /* 0x000fc40000004100 */
[----:B------:R-:W-:Y:S02]  /*2430*/  HADD2.F32 R18, -RZ, R23.H1_H1 ;  /* 0x30000017ff127230 */ /* 0x000fe40000004100 */
[----:B------:R-:W-:Y:S01]  /*2440*/  FFMA.FTZ R11, R14, R25, R11 ;  /* 0x000000190e0b7223 */ /* 0x000fe2000001000b */
[----:B------:R-:W-:Y:S02]  /*2450*/  HADD2.F32 R27, -RZ, R27.H1_H1 ;  /* 0x3000001bff1b7230 */ /* 0x000fe40000004100 */
[----:B------:R-:W-:Y:S01]  /*2460*/  FFMA.FTZ R7, R16, R8, R7 ;  /* 0x0000000810077223 */ /* 0x000fe20000010007 */
[----:B------:R-:W-:Y:S01]  /*2470*/  FADD.FTZ R6, R6, R17 ;  /* 0x0000001106067221 */ /* 0x000fe20000010000 */
[----:B------:R-:W-:Y:S01]  /*2480*/  UMOV UR4, 0xffffffff ;  /* 0xffffffff00047882 */ /* 0x000fe20000000000 */
[----:B------:R-:W-:Y:S02]  /*2490*/  FFMA.FTZ R11, R18, R27, R11 ;  /* 0x0000001b120b7223 */ /* 0x000fe4000001000b */
[----:B------:R-:W-:Y:S01]  /*24a0*/  FADD.FTZ R6, R7, R6 ;  /* 0x0000000607067221 */ /* 0x000fe20000010000 */
[----:B------:R-:W-:-:S02]  /*24b0*/  ISETP.NE.AND P0, PT, R38, RZ, PT ;  /* 0x000000ff2600720c */ /* 0x000fc40003f05270 */
[----:B-----5:R-:W-:Y:S01]  /*24c0*/  FSETP.NEU.FTZ.AND P1, PT, R39, RZ, PT ;  /* 0x000000ff2700720b */ /* 0x020fe20003f3d000 */
[----:B------:R-:W-:Y:S01]  /*24d0*/  FADD.FTZ R6, R11, R6 ;  /* 0x000000060b067221 */ /* 0x000fe20000010000 */
[----:B------:R-:W-:Y:S11]  /*24e0*/  BRA.DIV UR4, `(.L_x_22713) ;  /* 0x0000004e04fc7947 */ /* 0x000ff6000b800000 */
[----:B------:R0:W1:Y:S02]  /*24f0*/  SHFL.BFLY PT, R7, R6, 0x1, 0x1f ;  /* 0x0c201f0006077f89 */ /* 0x00006400000e0000 */
.L_x_22777:
[----:B------:R-:W-:Y:S01]  /*2500*/  IADD3 R8, PT, PT, R34, 0x1, RZ ;  /* 0x0000000122087810 */ /* 0x000fe20007ffe0ff */
        /* <DEDUP_REMOVED lines=11> */
.L_x_22712:
[----:B------:R-:W-:Y:S05]  /*25c0*/  BSYNC B1 ;  /* 0x0000000000017941 */ /* 0x000fea0003800000 */
.L_x_22710:
        /* <DEDUP_REMOVED lines=9> */
.L_x_22709:
[----:B------:R-:W-:Y:S05]  /*2660*/  BSYNC B0 ;  /* 0x0000000000007941 */ /* 0x000fea0003800000 */
.L_x_22708:
[----:B------:R-:W-:Y:S02]  /*2670*/  UIMAD UR4, UR19, -0x20, UR8 ;  /* 0xffffffe0130478a4 */ /* 0x000fe4000f8e0208 */
[----:B------:R-:W-:-:S05]  /*2680*/  IMAD.U32 R10, RZ, RZ, UR19 ;  /* 0x00000013ff0a7e24 */ /* 0x000fca000f8e00ff */
[----:B------:R-:W-:Y:S02]  /*2690*/  SHF.L.U32 R10, R10, 0x9, RZ ;  /* 0x000000090a0a7819 */ /* 0x000fe400000006ff */
[----:B------:R-:W-:Y:S01]  /*26a0*/  MOV R9, UR4 ;  /* 0x0000000400097c02 */ /* 0x000fe20008000f00 */
[----:B------:R-:W-:-:S04]  /*26b0*/  UMOV UR4, 0xffffffff ;  /* 0xffffffff00047882 */ /* 0x000fc80000000000 */
[----:B------:R-:W-:-:S05]  /*26c0*/  IMAD R9, R9, 0x10, R10 ;  /* 0x0000001009097824 */ /* 0x000fca00078e020a */
        /* <DEDUP_REMOVED lines=9> */
.L_x_22783:
[----:B------:R-:W2:Y:S01]  /*2760*/  S2R R3, SR_CgaCtaId ;  /* 0x0000000000037919 */ /* 0x000ea20000008800 */
[----:B------:R-:W-:Y:S01]  /*2770*/  MOV R4, 0x400 ;  /* 0x0000040000047802 */ /* 0x000fe20000000f00 */
[----:B------:R-:W-:Y:S05]  /*2780*/  WARPSYNC.ALL ;  /* 0x0000000000007948 */ /* 0x000fea0003800000 */
[----:B------:R-:W-:Y:S02]  /*2790*/  LOP3.LUT P0, R34, R0, 0x1f, RZ, 0xc0, !PT ;  /* 0x0000001f00227812 */ /* 0x000fe4000780c0ff */
[----:B------:R-:W-:Y:S02]  /*27a0*/  IADD3 R8, PT, PT, R4, 0x180, RZ ;  /* 0x0000018004087810 */ /* 0x000fe40007ffe0ff */
[----:B------:R-:W-:-:S02]  /*27b0*/  SHF.R.U32.HI R7, RZ, 0x5, R0 ;  /* 0x00000005ff077819 */ /* 0x000fc40000011600 */
        /* <DEDUP_REMOVED lines=9> */
[----:B------:R-:W-:Y:S01]  /*2850*/  IADD3 R11, PT, PT, -R10, R9, RZ ;  /* 0x000000090a0b7210 */ /* 0x000fe20007ffe1ff */
[----:B------:R-:W-:Y:S03]  /*2860*/  BSSY.RECONVERGENT B0, `(.L_x_22716) ;  /* 0x00000ea000007945 */ /* 0x000fe60003800200 */
        /* <DEDUP_REMOVED lines=14> */
[----:B------:R-:W-:Y:S01]  /*2950*/  ISETP.GE.U32.AND P3, PT, R13, 0x180, PT ;  /* 0x000001800d00780c */ /* 0x000fe20003f66070 */
[----:B------:R-:W-:Y:S01]  /*2960*/  IMAD.MOV.U32 R13, RZ, RZ, RZ ;  /* 0x000000ffff0d7224 */ /* 0x000fe200078e00ff */
        /* <DEDUP_REMOVED lines=10> */
.L_x_22720:
        /* <DEDUP_REMOVED lines=11> */
.L_x_22719:
[----:B------:R-:W-:Y:S05]  /*2ac0*/  BSYNC.RECONVERGENT B1 ;  /* 0x0000000000017941 */ /* 0x000fea0003800200 */
.L_x_22718:
        /* <DEDUP_REMOVED lines=12> */
.L_x_22723:
        /* <DEDUP_REMOVED lines=33> */
[C---:B------:R-:W-:Y:S01]  /*2da0*/  FADD.FTZ R42, -R5.reuse, R42 ;  /* 0x0000002a052a7221 */ /* 0x040fe20000010100 */
[----:B------:R-:W-:Y:S01]  /*2db0*/  FMUL.FTZ R31, R32, 1.4426950216293334961 ;  /* 0x3fb8aa3b201f7820 */ /* 0x000fe20000410000 */
[----:B------:R2:W-:Y:S01]  /*2dc0*/  STS [R14+-0x400], R19 ;  /* 0xfffc00130e007388 */ /* 0x0005e20000000800 */
[----:B------:R-:W1:Y:S01]  /*2dd0*/  MUFU.EX2 R25, R25 ;  /* 0x0000001900197308 */ /* 0x000e620000000800 */
[----:B------:R-:W-:Y:S01]  /*2de0*/  FADD.FTZ R32, -R5, R26 ;  /* 0x0000001a05207221 */ /* 0x000fe20000010100 */
[----:B------:R-:W-:Y:S01]  /*2df0*/  FMUL.FTZ R27, R42, 1.4426950216293334961 ;  /* 0x3fb8aa3b2a1b7820 */ /* 0x000fe20000410000 */
        /* <DEDUP_REMOVED lines=8> */
[----:B------:R-:W-:Y:S01]  /*2e80*/  FADD.FTZ R26, R26, R17 ;  /* 0x000000111a1a7221 */ /* 0x000fe20000010000 */
[----:B------:R-:W-:Y:S01]  /*2e90*/  MUFU.EX2 R33, R32 ;  /* 0x0000002000217308 */ /* 0x000fe20000000800 */
[----:B------:R3:W-:Y:S01]  /*2ea0*/  STS [R14+-0x200], R23 ;  /* 0xfffe00170e007388 */ /* 0x0007e20000000800 */
[----:B------:R-:W-:Y:S01]  /*2eb0*/  FMUL.FTZ R30, R30, 1.4426950216293334961 ;  /* 0x3fb8aa3b1e1e7820 */ /* 0x000fe20000410000 */
[----:B------:R-:W-:Y:S01]  /*2ec0*/  FADD.FTZ R26, R26, R21 ;  /* 0x000000151a1a7221 */ /* 0x000fe20000010000 */
[----:B------:R-:W4:Y:S01]  /*2ed0*/  MUFU.EX2 R29, R29 ;  /* 0x0000001d001d7308 */ /* 0x000f220000000800 */
[C---:B------:R-:W-:Y:S01]  /*2ee0*/  FADD.FTZ R22, -R5.reuse, R22 ;  /* 0x0000001605167221 */ /* 0x040fe20000010100 */
[----:B------:R-:W-:Y:S01]  /*2ef0*/  STS [R14], R17 ;  /* 0x000000110e007388 */ /* 0x000fe20000000800 */
[----:B-1----:R-:W-:Y:S01]  /*2f00*/  FADD.FTZ R26, R26, R25 ;  /* 0x000000191a1a7221 */ /* 0x002fe20000010000 */
[----:B------:R-:W1:Y:S01]  /*2f10*/  MUFU.EX2 R13, R30 ;  /* 0x0000001e000d7308 */ /* 0x000e620000000800 */
[C---:B------:R-:W-:Y:S01]  /*2f20*/  FADD.FTZ R18, -R5.reuse, R18 ;  /* 0x0000001205127221 */ /* 0x040fe20000010100 */
[----:B------:R-:W-:Y:S01]  /*2f30*/  FMUL.FTZ R22, R22, 1.4426950216293334961 ;  /* 0x3fb8aa3b16167820 */ /* 0x000fe20000410000 */
[----:B0-----:R-:W-:Y:S01]  /*2f40*/  FADD.FTZ R26, R26, R27 ;  /* 0x0000001b1a1a7221 */ /* 0x001fe20000010000 */
[C---:B--2---:R-:W-:Y:S01]  /*2f50*/  FADD.FTZ R16, -R5.reuse, R16 ;  /* 0x0000001005107221 */ /* 0x044fe20000010100 */
[----:B------:R-:W-:Y:S01]  /*2f60*/  FMUL.FTZ R18, R18, 1.4426950216293334961 ;  /* 0x3fb8aa3b12127820 */ /* 0x000fe20000410000 */
[----:B------:R-:W0:Y:S01]  /*2f70*/  MUFU.EX2 R19, R22 ;  /* 0x0000001600137308 */ /* 0x000e220000000800 */
[C---:B---3--:R-:W-:Y:S01]  /*2f80*/  FADD.FTZ R20, -R5.reuse, R20 ;  /* 0x0000001405147221 */ /* 0x048fe20000010100 */
[----:B------:R-:W-:Y:S01]  /*2f90*/  FMUL.FTZ R16, R16, 1.4426950216293334961 ;  /* 0x3fb8aa3b10107820 */ /* 0x000fe20000410000 */
[----:B------:R-:W-:Y:S01]  /*2fa0*/  STS [R14+0x200], R21 ;  /* 0x000200150e007388 */ /* 0x000fe20000000800 */
[----:B----4-:R-:W-:Y:S01]  /*2fb0*/  FADD.FTZ R26, R26, R29 ;  /* 0x0000001d1a1a7221 */ /* 0x010fe20000010000 */
[----:B------:R-:W2:Y:S01]  /*2fc0*/  MUFU.EX2 R23, R18 ;  /* 0x0000001200177308 */ /* 0x000ea20000000800 */
[C---:B------:R-:W-:Y:S01]  /*2fd0*/  FADD.FTZ R24, -R5.reuse, R24 ;  /* 0x0000001805187221 */ /* 0x040fe20000010100 */
[----:B------:R-:W-:Y:S01]  /*2fe0*/  FMUL.FTZ R20, R20, 1.4426950216293334961 ;  /* 0x3fb8aa3b14147820 */ /* 0x000fe20000410000 */
[----:B------:R-:W-:Y:S01]  /*2ff0*/  FADD.FTZ R26, R26, R31 ;  /* 0x0000001f1a1a7221 */ /* 0x000fe20000010000 */
[----:B------:R-:W3:Y:S01]  /*3000*/  MUFU.EX2 R35, R16 ;  /* 0x0000001000237308 */ /* 0x000ee20000000800 */
[----:B------:R-:W-:Y:S01]  /*3010*/  FADD.FTZ R28, -R5, R28 ;  /* 0x0000001c051c7221 */ /* 0x000fe20000010100 */
[----:B------:R-:W-:Y:S01]  /*3020*/  FMUL.FTZ R24, R24, 1.4426950216293334961 ;  /* 0x3fb8aa3b18187820 */ /* 0x000fe20000410000 */
[----:B-1----:R-:W-:Y:S01]  /*3030*/  FADD.FTZ R26, R26, R13 ;  /* 0x0000000d1a1a7221 */ /* 0x002fe20000010000 */
[----:B------:R-:W1:Y:S01]  /*3040*/  MUFU.EX2 R37, R20 ;  /* 0x0000001400257308 */ /* 0x000e620000000800 */
[----:B------:R-:W-:Y:S01]  /*3050*/  FMUL.FTZ R28, R28, 1.4426950216293334961 ;  /* 0x3fb8aa3b1c1c7820 */ /* 0x000fe20000410000 */
[----:B------:R-:W-:Y:S01]  /*3060*/  STS [R14+0x400], R25 ;  /* 0x000400190e007388 */ /* 0x000fe20000000800 */
[----:B------:R-:W-:Y:S01]  /*3070*/  FADD.FTZ R26, R26, R33 ;  /* 0x000000211a1a7221 */ /* 0x000fe20000010000 */
[----:B-----5:R-:W4:Y:S02]  /*3080*/  MUFU.EX2 R39, R24 ;  /* 0x0000001800277308 */ /* 0x020f240000000800 */
[----:B------:R-:W-:Y:S01]  /*3090*/  STS [R14+0x600], R27 ;  /* 0x0006001b0e007388 */ /* 0x000fe20000000800 */
[----:B0-----:R-:W-:Y:S01]  /*30a0*/  FADD.FTZ R26, R26, R19 ;  /* 0x000000131a1a7221 */ /* 0x001fe20000010000 */
[----:B------:R-:W0:Y:S02]  /*30b0*/  MUFU.EX2 R41, R28 ;  /* 0x0000001c00297308 */ /* 0x000e240000000800 */
[----:B------:R-:W-:Y:S01]  /*30c0*/  STS [R14+0x800], R29 ;  /* 0x0008001d0e007388 */ /* 0x000fe20000000800 */
[----:B--2---:R-:W-:-:S03]  /*30d0*/  FADD.FTZ R26, R26, R23 ;  /* 0x000000171a1a7221 */ /* 0x004fc60000010000 */
[----:B------:R-:W-:Y:S01]  /*30e0*/  STS [R14+0xa00], R31 ;  /* 0x000a001f0e007388 */ /* 0x000fe20000000800 */
[----:B---3--:R-:W-:-:S03]  /*30f0*/  FADD.FTZ R26, R26, R35 ;  /* 0x000000231a1a7221 */ /* 0x008fc60000010000 */
[----:B------:R0:W-:Y:S01]  /*3100*/  STS [R14+0xc00], R13 ;  /* 0x000c000d0e007388 */ /* 0x0001e20000000800 */
[----:B-1----:R-:W-:-:S03]  /*3110*/  FADD.FTZ R26, R26, R37 ;  /* 0x000000251a1a7221 */ /* 0x002fc60000010000 */
[----:B------:R-:W-:Y:S01]  /*3120*/  STS [R14+0xe00], R33 ;  /* 0x000e00210e007388 */ /* 0x000fe20000000800 */
[----:B----4-:R-:W-:-:S03]  /*3130*/  FADD.FTZ R26, R26, R39 ;  /* 0x000000271a1a7221 */ /* 0x010fc60000010000 */
        /* <DEDUP_REMOVED lines=9> */
.L_x_22722:
[----:B------:R-:W-:Y:S05]  /*31d0*/  BSYNC.RECONVERGENT B1 ;  /* 0x0000000000017941 */ /* 0x000fea0003800200 */
.L_x_22721:
        /* <DEDUP_REMOVED lines=55> */
.L_x_22725:
[----:B------:R-:W-:Y:S05]  /*3550*/  BSYNC.RECONVERGENT B1 ;  /* 0x0000000000017941 */ /* 0x000fea0003800200 */
.L_x_22724:
        /* <DEDUP_REMOVED lines=26> */
.L_x_22717:
[----:B------:R-:W-:Y:S05]  /*3700*/  BSYNC.RECONVERGENT B0 ;  /* 0x0000000000007941 */ /* 0x000fea0003800200 */
.L_x_22716:
        /* <DEDUP_REMOVED lines=41> */
.L_x_22730:
[----:B------:R-:W1:Y:S01]  /*39a0*/  LDS R9, [R8] ;  /* 0x0000000008097984 */ /* 0x000e620000000800 */
[----:B------:R-:W-:-:S04]  /*39b0*/  IADD3 R13, PT, PT, R13, 0x1, RZ ;  /* 0x000000010d0d7810 */ /* 0x000fc80007ffe0ff */
[----:B------:R-:W-:Y:S01]  /*39c0*/  ISETP.NE.AND P0, PT, R13, RZ, PT ;  /* 0x000000ff0d00720c */ /* 0x000fe20003f05270 */
[----:B-1----:R-:W-:-:S05]  /*39d0*/  FMUL.FTZ R9, R9, R6 ;  /* 0x0000000609097220 */ /* 0x002fca0000410000 */
[----:B------:R1:W-:Y:S02]  /*39e0*/  STS [R8], R9 ;  /* 0x0000000908007388 */ /* 0x0003e40000000800 */
[----:B-1----:R-:W-:-:S05]  /*39f0*/  IADD3 R8, PT, PT, R8, 0x200, RZ ;  /* 0x0000020008087810 */ /* 0x002fca0007ffe0ff */
[----:B------:R-:W-:Y:S05]  /*3a00*/  @P0 BRA `(.L_x_22730) ;  /* 0xfffffffc00e40947 */ /* 0x000fea000383ffff */
.L_x_22729:
[----:B------:R-:W-:Y:S05]  /*3a10*/  BSYNC.RECONVERGENT B1 ;  /* 0x0000000000017941 */ /* 0x000fea0003800200 */
.L_x_22728:
        /* <DEDUP_REMOVED lines=12> */
.L_x_22733:
        /* <DEDUP_REMOVED lines=16> */
[----:B-----5:R-:W2:Y:S01]  /*3be0*/  LDS R39, [R8+0x1400] ;  /* 0x0014000008277984 */ /* 0x020ea20000000800 */
        /* <DEDUP_REMOVED lines=35> */
.L_x_22732:
[----:B------:R-:W-:Y:S05]  /*3e20*/  BSYNC.RECONVERGENT B1 ;  /* 0x0000000000017941 */ /* 0x000fea0003800200 */
.L_x_22731:
        /* <DEDUP_REMOVED lines=31> */
.L_x_22735:
[----:B------:R-:W-:Y:S05]  /*4020*/  BSYNC.RECONVERGENT B1 ;  /* 0x0000000000017941 */ /* 0x000fea0003800200 */
.L_x_22734:
        /* <DEDUP_REMOVED lines=14> */
.L_x_22727:
[----:B------:R-:W-:Y:S05]  /*4110*/  BSYNC.RECONVERGENT B0 ;  /* 0x0000000000007941 */ /* 0x000fea0003800200 */
.L_x_22726:
[----:B------:R-:W-:Y:S01]  /*4120*/  BAR.SYNC.DEFER_BLOCKING 0x0 ;  /* 0x0000000000007b1d */ /* 0x000fe20000010000 */
[----:B------:R-:W-:Y:S02]  /*4130*/  ISETP.NE.AND P0, PT, R0, RZ, PT ;  /* 0x000000ff0000720c */ /* 0x000fe40003f05270 */
[----:B------:R-:W-:Y:S02]  /*4140*/  SHF.R.U32.HI R20, RZ, 0x5, R0 ;  /* 0x00000005ff147819 */ /* 0x000fe40000011600 */
[----:B--2---:R-:W-:Y:S01]  /*4150*/  MOV R9, UR19 ;  /* 0x0000001300097c02 */ /* 0x004fe20008000f00 */
[----:B------:R-:W2:Y:S01]  /*4160*/  LDCU UR23, c[0x0][0x3dc] ;  /* 0x00007b80ff1777ac */ /* 0x000ea20008000800 */
[----:B------:R-:W-:Y:S02]  /*4170*/  BSSY.RECONVERGENT B0, `(.L_x_22736) ;  /* 0x0000015000007945 */ /* 0x000fe40003800200 */
[----:B------:R-:W-:Y:S01]  /*4180*/  LEA R20, R9, R20, 0x5 ;  /* 0x0000001409147211 */ /* 0x000fe200078e28ff */
[----:B------:R-:W3:Y:S04]  /*4190*/  LDCU UR15, c[0x0][0x378] ;  /* 0x00006f00ff0f77ac */ /* 0x000ee80008000800 */
        /* <DEDUP_REMOVED lines=17> */
[----:B-1----:R4:W-:Y:S02]  /*42b0*/  STG.E desc[UR12][R14.64], R12 ;  /* 0x0000000c0e007986 */ /* 0x0029e4000c10190c */
.L_x_22737:
[----:B--23--:R-:W-:Y:S05]  /*42c0*/  BSYNC.RECONVERGENT B0 ;  /* 0x0000000000007941 */ /* 0x00cfea0003800200 */
.L_x_22736:
[----:B------:R-:W-:Y:S01]  /*42d0*/  ISETP.GE.U32.AND P0, PT, R20, UR8, PT ;  /* 0x0000000814007c0c */ /* 0x000fe2000bf06070 */
[----:B------:R-:W2:Y:S01]  /*42e0*/  LDCU.64 UR6, c[0x0][0x3a8] ;  /* 0x00007500ff0677ac */ /* 0x000ea20008000a00 */
        /* <DEDUP_REMOVED lines=8> */
[----:B----4-:R-:W3:Y:S01]  /*4370*/  I2F.RP R9, R2 ;  /* 0x0000000200097306 */ /* 0x010ee20000209400 */
[----:B------:R-:W4:Y:S01]  /*4380*/  LDCU UR4, c[0x0][0x3c8] ;  /* 0x00007900ff0477ac */ /* 0x000f220008000800 */
[----:B-1----:R-:W-:Y:S01]  /*4390*/  IMAD.SHL.U32 R6, R0, 0x20, RZ ;  /* 0x0000002000067824 */ /* 0x002fe200078e00ff */
[----:B------:R-:W-:Y:S01]  /*43a0*/  IADD3 R8, PT, PT, R4, 0x1a0, RZ ;  /* 0x000001a004087810 */ /* 0x000fe20007ffe0ff */
[----:B0-----:R-:W-:Y:S01]  /*43b0*/  IMAD.WIDE.U32 R4, R20, 0x4, RZ ;  /* 0x0000000414047825 */ /* 0x001fe200078e00ff */
[----:B------:R-:W0:Y:S01]  /*43c0*/  LDCU.64 UR24, c[0x0][0x3b8] ;  /* 0x00007700ff1877ac */ /* 0x000e220008000a00 */
[----:B------:R-:W-:Y:S02]  /*43d0*/  LEA R10, R7, R10, 0x4 ;  /* 0x0000000a070a7211 */ /* 0x000fe400078e20ff */
[----:B------:R-:W-:Y:S02]  /*43e0*/  CS2R R32, SRZ ;  /* 0x0000000000207805 */ /* 0x000fe4000001ff00 */
[----:B------:R-:W-:Y:S01]  /*43f0*/  LOP3.LUT R6, R6, 0x20, RZ, 0xe2, !PT ;  /* 0x0000002006067812 */ /* 0x000fe200078ee2ff */
[----:B------:R-:W1:Y:S01]  /*4400*/  LDCU UR9, c[0x0][0x3fc] ;  /* 0x00007f80ff0977ac */ /* 0x000e620008000800 */
[----:B------:R-:W-:Y:S01]  /*4410*/  LEA R3, R3, R8, 0x18 ;  /* 0x0000000803037211 */ /* 0x000fe200078ec0ff */
[----:B------:R-:W-:Y:S01]  /*4420*/  IMAD.SHL.U32 R21, R0, 0x8, RZ ;  /* 0x0000000800157824 */ /* 0x000fe200078e00ff */
[----:B------:R-:W-:Y:S01]  /*4430*/  IADD3 R10, PT, PT, R10, 0x3, RZ ;  /* 0x000000030a0a7810 */ /* 0x000fe20007ffe0ff */
[----:B------:R-:W-:Y:S01]  /*4440*/  IMAD R6, R7, 0x40, R6 ;  /* 0x0000004007067824 */ /* 0x000fe200078e0206 */
[----:B------:R-:W-:Y:S01]  /*4450*/  UIADD3 UR5, UPT, UPT, UR21, 0xf, URZ ;  /* 0x0000000f15057890 */ /* 0x000fe2000fffe0ff */
[----:B---3--:R-:W3:Y:S01]  /*4460*/  MUFU.RCP R9, R9 ;  /* 0x0000000900097308 */ /* 0x008ee20000001000 */
[----:B------:R-:W-:-:S02]  /*4470*/  CS2R R30, SRZ ;  /* 0x00000000001e7805 */ /* 0x000fc4000001ff00 */
[----:B------:R-:W-:Y:S02]  /*4480*/  CS2R R28, SRZ ;  /* 0x00000000001c7805 */ /* 0x000fe4000001ff00 */
[----:B------:R-:W-:Y:S01]  /*4490*/  IADD3 R6, PT, PT, R6, 0x10, R3 ;  /* 0x0000001006067810 */ /* 0x000fe20007ffe003 */
[----:B----4-:R-:W-:Y:S01]  /*44a0*/  UIMAD UR4, UR18, UR4, URZ ;  /* 0x00000004120472a4 */ /* 0x010fe2000f8e02ff */
[----:B------:R-:W-:Y:S01]  /*44b0*/  CS2R R26, SRZ ;  /* 0x00000000001a7805 */ /* 0x000fe2000001ff00 */
[----:B------:R-:W-:Y:S01]  /*44c0*/  USHF.R.U32.HI UR5, URZ, 0x4, UR5 ;  /* 0x00000004ff057899 */ /* 0x000fe20008011605 */
[----:B------:R-:W-:Y:S02]  /*44d0*/  CS2R R24, SRZ ;  /* 0x0000000000187805 */ /* 0x000fe4000001ff00 */
[----:B------:R-:W-:Y:S02]  /*44e0*/  CS2R R22, SRZ ;  /* 0x0000000000167805 */ /* 0x000fe4000001ff00 */
[----:B------:R-:W-:-:S04]  /*44f0*/  MOV R11, UR4 ;  /* 0x00000004000b7c02 */ /* 0x000fc80008000f00 */
[----:B------:R-:W4:Y:S01]  /*4500*/  LDCU UR4, c[0x0][0x3e0] ;  /* 0x00007c00ff0477ac */ /* 0x000f220008000800 */
[----:B------:R-:W-:Y:S01]  /*4510*/  IMAD.WIDE R4, R11, 0x4, R4 ;  /* 0x000000040b047825 */ /* 0x000fe200078e0204 */
[----:B------:R-:W-:Y:S02]  /*4520*/  IADD3 R11, PT, PT, R20, 0x1, RZ ;  /* 0x00000001140b7810 */ /* 0x000fe40007ffe0ff */
[----:B---3--:R-:W-:Y:S02]  /*4530*/  IADD3 R12, PT, PT, R9, 0xffffffe, RZ ;  /* 0x0ffffffe090c7810 */ /* 0x008fe40007ffe0ff */
[----:B0-----:R-:W-:Y:S02]  /*4540*/  IADD3 R8, P0, PT, R4, UR24, RZ ;  /* 0x0000001804087c10 */ /* 0x001fe4000ff1e0ff */
[----:B------:R0:W3:Y:S01]  /*4550*/  F2I.FTZ.U32.TRUNC.NTZ R13, R12 ;  /* 0x0000000c000d7305 */ /* 0x0000e2000021f000 */
[----:B------:R-:W-:Y:S02]  /*4560*/  IADD3 R20, PT, PT, R20, -UR5, RZ ;  /* 0x8000000514147c10 */ /* 0x000fe4000fffe0ff */
[----:B------:R-:W-:Y:S01]  /*4570*/  IADD3.X R5, PT, PT, R5, UR25, RZ, P0, !PT ;  /* 0x0000001905057c10 */ /* 0x000fe200087fe4ff */
[----:B0-----:R-:W-:Y:S01]  /*4580*/  HFMA2 R12, -RZ, RZ, 0, 0 ;  /* 0x00000000ff0c7431 */ /* 0x001fe200000001ff */
[----:B----4-:R-:W-:Y:S01]  /*4590*/  UIMAD UR4, UR17, UR4, URZ ;  /* 0x00000004110472a4 */ /* 0x010fe2000f8e02ff */
[----:B---3--:R-:W-:-:S05]  /*45a0*/  IADD3 R9, PT, PT, RZ, -R13, RZ ;  /* 0x8000000dff097210 */ /* 0x008fca0007ffe0ff */
[----:B------:R-:W-:Y:S02]  /*45b0*/  IMAD.U32 R42, RZ, RZ, UR4 ;  /* 0x00000004ff2a7e24 */ /* 0x000fe4000f8e00ff */
[----:B------:R-:W-:Y:S01]  /*45c0*/  IMAD R3, R9, R2, RZ ;  /* 0x0000000209037224 */ /* 0x000fe200078e02ff */
[C---:B------:R-:W-:Y:S02]  /*45d0*/  LOP3.LUT R9, R21.reuse, 0x8, RZ, 0xc0, !PT ;  /* 0x0000000815097812 */ /* 0x040fe400078ec0ff */
[----:B------:R-:W-:Y:S01]  /*45e0*/  LOP3.LUT R21, R21, 0xf8, RZ, 0xc0, !PT ;  /* 0x000000f815157812 */ /* 0x000fe200078ec0ff */
[----:B------:R-:W-:Y:S01]  /*45f0*/  IMAD.HI.U32 R4, R13, R3, R12 ;  /* 0x000000030d047227 */ /* 0x000fe200078e000c */
[----:B------:R-:W-:-:S03]  /*4600*/  IADD3 R9, PT, PT, R9, R10, RZ ;  /* 0x0000000a09097210 */ /* 0x000fc60007ffe0ff */
[----:B-1----:R-:W-:Y:S01]  /*4610*/  IMAD.U32 R3, RZ, RZ, UR9 ;  /* 0x00000009ff037e24 */ /* 0x002fe2000f8e00ff */
[----:B------:R-:W-:-:S04]  /*4620*/  USHF.R.S32.HI UR9, URZ, 0x1f, UR4 ;  /* 0x0000001fff097899 */ /* 0x000fc80008011404 */
[----:B------:R-:W-:Y:S02]  /*4630*/  IADD3 R3, PT, PT, -R3, UR16, RZ ;  /* 0x0000001003037c10 */ /* 0x000fe4000fffe1ff */
[----:B------:R-:W-:-:S07]  /*4640*/  MOV R43, UR9 ;  /* 0x00000009002b7c02 */ /* 0x000fce0008000f00 */
.L_x_22766:
[----:B0-----:R-:W0:Y:S01]  /*4650*/  LDC R17, c[0x0][0x400] ;  /* 0x00010000ff117b82 */ /* 0x001e220000000800 */
[----:B------:R-:W-:Y:S01]  /*4660*/  IADD3 R13, PT, PT, R10, -0x3, RZ ;  /* 0xfffffffd0a0d7810 */ /* 0x000fe20007ffe0ff */
[----:B------:R-:W-:Y:S03]  /*4670*/  BSSY.RECONVERGENT B0, `(.L_x_22740) ;  /* 0x0000234000007945 */ /* 0x000fe60003800200 */
[----:B------:R-:W-:-:S03]  /*4680*/  IABS R15, R13 ;  /* 0x0000000d000f7213 */ /* 0x000fc60000000000 */
[----:B-1----:R-:W1:Y:S02]  /*4690*/  LDC R12, c[0x0][0x404] ;  /* 0x00010100ff0c7b82 */ /* 0x002e640000000800 */
        /* <DEDUP_REMOVED lines=14> */
[----:B0-----:R-:W-:-:S04]  /*4780*/  IADD3 R18, PT, PT, R19, 0xffffffe, RZ ;  /* 0x0ffffffe13127810 */ /* 0x001fc80007ffe0ff */
[----:B------:R-:W0:Y:S07]  /*4790*/  F2I.FTZ.U32.TRUNC.NTZ R13, R18 ;  /* 0x00000012000d7305 */ /* 0x000e2e000021f000 */
[----:B------:R-:W-:-:S04]  /*47a0*/  @P0 IADD3 R16, PT, PT, R16, 0x1, RZ ;  /* 0x0000000110100810 */ /* 0x000fc80007ffe0ff */
[----:B------:R-:W-:Y:S02]  /*47b0*/  @!P2 IADD3 R16, PT, PT, RZ, -R16, RZ ;  /* 0x80000010ff10a210 */ /* 0x000fe40007ffe0ff */
[----:B------:R-:W-:Y:S01]  /*47c0*/  @!P1 LOP3.LUT R16, RZ, R12, RZ, 0x33, !PT ;  /* 0x0000000cff109212 */ /* 0x000fe200078e33ff */
[--C-:B0-----:R-:W-:Y:S01]  /*47d0*/  IMAD.MOV R19, RZ, RZ, -R13.reuse ;  /* 0x000000ffff137224 */ /* 0x101fe200078e0a0d */
[----:B------:R-:W-:Y:S02]  /*47e0*/  MOV R12, RZ ;  /* 0x000000ff000c7202 */ /* 0x000fe40000000f00 */
[----:B------:R-:W-:Y:S01]  /*47f0*/  IADD3 R15, PT, PT, R16, UR11, RZ ;  /* 0x0000000b100f7c10 */ /* 0x000fe2000fffe0ff */
[----:B------:R-:W-:Y:S01]  /*4800*/  IMAD R19, R19, R14, RZ ;  /* 0x0000000e13137224 */ /* 0x000fe200078e02ff */
[----:B------:R-:W-:Y:S02]  /*4810*/  ISETP.NE.AND P2, PT, R17, RZ, PT ;  /* 0x000000ff1100720c */ /* 0x000fe40003f45270 */
        /* <DEDUP_REMOVED lines=15> */
[----:B---34-:R-:W-:Y:S05]  /*4910*/  @!P0 BRA P1, `(.L_x_22741) ;  /* 0x0000002000248947 */ /* 0x018fea0000800000 */
[----:B------:R-:W-:Y:S01]  /*4920*/  MOV R40, R8 ;  /* 0x0000000800287202 */ /* 0x000fe20000000f00 */
[----:B------:R-:W-:Y:S01]  /*4930*/  IMAD.MOV.U32 R41, RZ, RZ, R5 ;  /* 0x000000ffff297224 */ /* 0x000fe200078e0005 */
[----:B------:R-:W0:Y:S04]  /*4940*/  LDS.128 R12, [R6+-0x10] ;  /* 0xfffff000060c7984 */ /* 0x000e280000000c00 */
[----:B------:R1:W3:Y:S04]  /*4950*/  LDG.E.CONSTANT R37, desc[UR12][R40.64] ;  /* 0x0000000c28257981 */ /* 0x0002e8000c1e9900 */
[----:B------:R-:W4:Y:S01]  /*4960*/  LDS.128 R16, [R6] ;  /* 0x0000000006107984 */ /* 0x000f220000000c00 */
[----:B0-----:R-:W-:Y:S01]  /*4970*/  F2FP.F16.F32.PACK_AB R14, R15, R14 ;  /* 0x0000000e0f0e723e */ /* 0x001fe200000000ff */
[----:B------:R-:W-:Y:S01]  /*4980*/  BSSY.RECONVERGENT B2, `(.L_x_22742) ;  /* 0x000002c000027945 */ /* 0x000fe20003800200 */
[----:B----45:R-:W-:-:S02]  /*4990*/  F2FP.F16.F32.PACK_AB R39, R17, R16 ;  /* 0x000000101127723e */ /* 0x030fc400000000ff */
[----:B-1----:R-:W-:Y:S01]  /*49a0*/  F2FP.F16.F32.PACK_AB R40, R19, R18 ;  /* 0x000000121328723e */ /* 0x002fe200000000ff */
[----:B---3--:R-:W-:-:S03]  /*49b0*/  IMAD.WIDE R36, R37, UR23, R42 ;  /* 0x0000001725247c25 */ /* 0x008fc6000f8e022a */
[----:B------:R-:W-:-:S04]  /*49c0*/  IADD3 R35, P0, PT, R21, R36, RZ ;  /* 0x0000002415237210 */ /* 0x000fc80007f1e0ff */
[----:B------:R-:W-:Y:S02]  /*49d0*/  IADD3.X R36, PT, PT, RZ, R37, RZ, P0, !PT ;  /* 0x00000025ff247210 */ /* 0x000fe400007fe4ff */
[----:B--2---:R-:W-:Y:S02]  /*49e0*/  LEA R44, P1, R35, UR6, 0x1 ;  /* 0x00000006232c7c11 */ /* 0x004fe4000f8208ff */
[----:B------:R-:W-:Y:S02]  /*49f0*/  F2FP.F16.F32.PACK_AB R37, R13, R12 ;  /* 0x0000000c0d25723e */ /* 0x000fe400000000ff */
[----:B------:R-:W-:Y:S01]  /*4a00*/  LEA.HI.X R45, R35, UR7, R36, 0x1, P1 ;  /* 0x00000007232d7c11 */ /* 0x000fe200088f0c24 */
[----:B------:R-:W-:Y:S01]  /*4a10*/  VIADD R35, R9, 0xfffffffd ;  /* 0xfffffffd09237836 */ /* 0x000fe20000000000 */
[----:B------:R-:W-:Y:S02]  /*4a20*/  MOV R36, R14 ;  /* 0x0000000e00247202 */ /* 0x000fe40000000f00 */
[----:B------:R-:W-:Y:S01]  /*4a30*/  ISETP.NE.AND P0, PT, R20, -0x1, PT ;  /* 0xffffffff1400780c */ /* 0x000fe20003f05270 */
[----:B------:R0:W5:-:S12]  /*4a40*/  LDG.E.128.CONSTANT R12, desc[UR12][R44.64] ;  /* 0x0000000c2c0c7981 */ /* 0x000158000c1e9d00 */
        /* <DEDUP_REMOVED lines=31> */
.L_x_22743:
[----:B------:R-:W-:Y:S05]  /*4c40*/  BSYNC.RECONVERGENT B2 ;  /* 0x0000000000027941 */ /* 0x000fea0003800200 */
.L_x_22742:
        /* <DEDUP_REMOVED lines=41> */
.L_x_22745:
[----:B------:R-:W-:Y:S05]  /*4ee0*/  BSYNC.RECONVERGENT B2 ;  /* 0x0000000000027941 */ /* 0x000fea0003800200 */
.L_x_22744:
        /* <DEDUP_REMOVED lines=41> */
.L_x_22747:
[----:B------:R-:W-:Y:S05]  /*5180*/  BSYNC.RECONVERGENT B2 ;  /* 0x0000000000027941 */ /* 0x000fea0003800200 */
.L_x_22746:
        /* <DEDUP_REMOVED lines=41> */
.L_x_22749:
[----:B------:R-:W-:Y:S05]  /*5420*/  BSYNC.RECONVERGENT B2 ;  /* 0x0000000000027941 */ /* 0x000fea0003800200 */
.L_x_22748:
        /* <DEDUP_REMOVED lines=41> */
.L_x_22751:
[----:B------:R-:W-:Y:S05]  /*56c0*/  BSYNC.RECONVERGENT B2 ;  /* 0x0000000000027941 */ /* 0x000fea0003800200 */
.L_x_22750:
        /* <DEDUP_REMOVED lines=41> */
.L_x_22753:
[----:B------:R-:W-:Y:S05]  /*5960*/  BSYNC.RECONVERGENT B2 ;  /* 0x0000000000027941 */ /* 0x000fea0003800200 */
.L_x_22752:
        /* <DEDUP_REMOVED lines=41> */
.L_x_22755:
[----:B------:R-:W-:Y:S05]  /*5c00*/  BSYNC.RECONVERGENT B2 ;  /* 0x0000000000027941 */ /* 0x000fea0003800200 */
.L_x_22754:
        /* <DEDUP_REMOVED lines=41> */
.L_x_22757:
[----:B------:R-:W-:Y:S05]  /*5ea0*/  BSYNC.RECONVERGENT B2 ;  /* 0x0000000000027941 */ /* 0x000fea0003800200 */
.L_x_22756:
        /* <DEDUP_REMOVED lines=41> */
.L_x_22759:
[----:B------:R-:W-:Y:S05]  /*6140*/  BSYNC.RECONVERGENT B2 ;  /* 0x0000000000027941 */ /* 0x000fea0003800200 */
.L_x_22758:
        /* <DEDUP_REMOVED lines=41> */
.L_x_22761:
[----:B------:R-:W-:Y:S05]  /*63e0*/  BSYNC.RECONVERGENT B2 ;  /* 0x0000000000027941 */ /* 0x000fea0003800200 */
.L_x_22760:
        /* <DEDUP_REMOVED lines=41> */
.L_x_22763:
[----:B------:R-:W-:Y:S05]  /*6680*/  BSYNC.RECONVERGENT B2 ;  /* 0x0000000000027941 */ /* 0x000fea0003800200 */
.L_x_22762:
        /* <DEDUP_REMOVED lines=15> */
[----:B------:R-:W-:Y:S01]  /*6780*/  PRMT R16, R16, 0x5410, R13 ;  /* 0x0000541010107816 */ /* 0x000fe2000000000d */
[C---:B------:R-:W-:Y:S01]  /*6790*/  VIADD R13, R9.reuse, 0x1 ;  /* 0x00000001090d7836 */ /* 0x040fe20000000000 */
[----:B------:R-:W-:-:S04]  /*67a0*/  ISETP.GE.AND P3, PT, R9, UR21, PT ;  /* 0x0000001509007c0c */ /* 0x000fc8000bf66270 */
[----:B------:R-:W-:Y:S02]  /*67b0*/  ISETP.GE.AND P0, PT, R13, UR21, PT ;  /* 0x000000150d007c0c */ /* 0x000fe4000bf06270 */
[----:B------:R-:W-:Y:S02]  /*67c0*/  IADD3 R13, PT, PT, R9, 0x2, RZ ;  /* 0x00000002090d7810 */ /* 0x000fe40007ffe0ff */
[----:B01234-:R-:W-:Y:S01]  /*67d0*/  SEL R44, R35, RZ, !P3 ;  /* 0x000000ff232c7207 */ /* 0x01ffe20005800000 */
[----:B------:R-:W-:Y:S01]  /*67e0*/  VIADD R35, R9, 0x4 ;  /* 0x0000000409237836 */ /* 0x000fe20000000000 */
[----:B------:R-:W-:Y:S02]  /*67f0*/  ISETP.GE.AND P1, PT, R13, UR21, PT ;  /* 0x000000150d007c0c */ /* 0x000fe4000bf26270 */
[----:B------:R-:W-:Y:S02]  /*6800*/  IADD3 R13, PT, PT, R9, 0x3, RZ ;  /* 0x00000003090d7810 */ /* 0x000fe40007ffe0ff */
[----:B------:R-:W-:-:S02]  /*6810*/  PRMT R17, R17, 0x5410, R44 ;  /* 0x0000541011117816 */ /* 0x000fc4000000002c */
        /* <DEDUP_REMOVED lines=10> */
.L_x_22765:
[----:B------:R-:W-:Y:S05]  /*68c0*/  BSYNC.RECONVERGENT B2 ;  /* 0x0000000000027941 */ /* 0x000fea0003800200 */
.L_x_22764:
[----:B------:R-:W-:Y:S02]  /*68d0*/  HMUL2 R17, R36, R17 ;  /* 0x0000001124117232 */ /* 0x000fe40000000000 */
[----:B------:R-:W-:Y:S02]  /*68e0*/  HFMA2 R12, R39, R14, R12 ;  /* 0x0000000e270c7231 */ /* 0x000fe4000000000c */
[----:B------:R-:W-:Y:S02]  /*68f0*/  HFMA2 R17, R37, R16, R17 ;  /* 0x0000001025117231 */ /* 0x000fe40000000011 */
[----:B------:R-:W-:Y:S02]  /*6900*/  HFMA2 R12, R40, R15, R12 ;  /* 0x0000000f280c7231 */ /* 0x000fe4000000000c */
[----:B------:R-:W-:-:S03]  /*6910*/  HFMA2 R17, R39, R18, R17 ;  /* 0x0000001227117231 */ /* 0x000fc60000000011 */
[--C-:B------:R-:W-:Y:S02]  /*6920*/  HADD2.F32 R13, -RZ, R12.reuse.H0_H0 ;  /* 0x2000000cff0d7230 */ /* 0x100fe40000004100 */
[----:B------:R-:W-:Y:S02]  /*6930*/  HFMA2 R17, R40, R19, R17 ;  /* 0x0000001328117231 */ /* 0x000fe40000000011 */
[----:B------:R-:W-:-:S03]  /*6940*/  HADD2.F32 R12, -RZ, R12.H1_H1 ;  /* 0x3000000cff0c7230 */ /* 0x000fc60000004100 */
[--C-:B------:R-:W-:Y:S02]  /*6950*/  HADD2.F32 R14, -RZ, R17.reuse.H0_H0 ;  /* 0x20000011ff0e7230 */ /* 0x100fe40000004100 */
[----:B------:R-:W-:Y:S01]  /*6960*/  FADD.FTZ R12, R13, R12 ;  /* 0x0000000c0d0c7221 */ /* 0x000fe20000010000 */
[----:B------:R-:W-:-:S03]  /*6970*/  HADD2.F32 R17, -RZ, R17.H1_H1 ;  /* 0x30000011ff117230 */ /* 0x000fc60000004100 */
[----:B------:R-:W-:Y:S02]  /*6980*/  FADD.FTZ R23, R23, R12 ;  /* 0x0000000c17177221 */ /* 0x000fe40000010000 */
[----:B------:R-:W-:-:S04]  /*6990*/  FADD.FTZ R17, R14, R17 ;  /* 0x000000110e117221 */ /* 0x000fc80000010000 */
[----:B------:R-:W-:-:S07]  /*69a0*/  FADD.FTZ R22, R22, R17 ;  /* 0x0000001116167221 */ /* 0x000fce0000010000 */
.L_x_22741:
[----:B--2---:R-:W-:Y:S05]  /*69b0*/  BSYNC.RECONVERGENT B0 ;  /* 0x0000000000007941 */ /* 0x004fea0003800200 */
.L_x_22740:
        /* <DEDUP_REMOVED lines=10> */
.L_x_22739:
[----:B--2---:R-:W-:Y:S05]  /*6a60*/  BSYNC.RECONVERGENT B1 ;  /* 0x0000000000017941 */ /* 0x004fea0003800200 */
.L_x_22738:
[----:B------:R-:W2:Y:S01]  /*6a70*/  SHFL.BFLY PT, R2, R33, 0x1, 0x1f ;  /* 0x0c201f0021027f89 */ /* 0x000ea200000e0000 */
[----:B------:R-:W3:Y:S01]  /*6a80*/  S2UR UR5, SR_CgaCtaId ;  /* 0x00000000000579c3 */ /* 0x000ee20000008800 */
[----:B------:R-:W-:Y:S01]  /*6a90*/  ISETP.NE.AND P5, PT, R38, RZ, PT ;  /* 0x000000ff2600720c */ /* 0x000fe20003fa5270 */
[----:B------:R-:W-:Y:S01]  /*6aa0*/  UMOV UR4, 0x400 ;  /* 0x0000040000047882 */ /* 0x000fe20000000000 */
[----:B------:R-:W3:Y:S01]  /*6ab0*/  SHFL.BFLY PT, R3, R32, 0x1, 0x1f ;  /* 0x0c201f0020037f89 */ /* 0x000ee200000e0000 */
[----:B------:R-:W-:Y:S01]  /*6ac0*/  SHF.R.U32.HI R34, RZ, 0x1, R34 ;  /* 0x00000001ff227819 */ /* 0x000fe20000011622 */
[----:B------:R-:W-:Y:S01]  /*6ad0*/  UIADD3 UR4, UPT, UPT, UR4, 0x1a0, URZ ;  /* 0x000001a004047890 */ /* 0x000fe2000fffe0ff */
[C---:B------:R-:W-:Y:S01]  /*6ae0*/  LOP3.LUT P0, RZ, R0.reuse, 0x3c1, RZ, 0xc0, !PT ;  /* 0x000003c100ff7812 */ /* 0x040fe2000780c0ff */
[----:B------:R-:W3:Y:S01]  /*6af0*/  SHFL.BFLY PT, R4, R31, 0x1, 0x1f ;  /* 0x0c201f001f047f89 */ /* 0x000ee200000e0000 */
[C---:B------:R-:W-:Y:S01]  /*6b00*/  LOP3.LUT P1, RZ, R0.reuse, 0x3e1, RZ, 0xc0, !PT ;  /* 0x000003e100ff7812 */ /* 0x040fe2000782c0ff */
[----:B------:R-:W-:Y:S01]  /*6b10*/  IMAD R34, R7, 0xc0, R34 ;  /* 0x000000c007227824 */ /* 0x000fe200078e0222 */
[----:B------:R-:W-:Y:S01]  /*6b20*/  ISETP.GT.U32.AND P2, PT, R0, 0x1f, PT ;  /* 0x0000001f0000780c */ /* 0x000fe20003f44070 */
[----:B0---4-:R-:W0:Y:S01]  /*6b30*/  SHFL.BFLY PT, R5, R30, 0x1, 0x1f ;  /* 0x0c201f001e057f89 */ /* 0x011e2200000e0000 */
[----:B------:R-:W-:Y:S03]  /*6b40*/  BSSY.RECONVERGENT B0, `(.L_x_22767) ;  /* 0x0000029000007945 */ /* 0x000fe60003800200 */
[----:B-1----:R-:W1:Y:S04]  /*6b50*/  SHFL.BFLY PT, R6, R29, 0x1, 0x1f ;  /* 0x0c201f001d067f89 */ /* 0x002e6800000e0000 */
[----:B------:R-:W4:Y:S04]  /*6b60*/  SHFL.BFLY PT, R9, R28, 0x1, 0x1f ;  /* 0x0c201f001c097f89 */ /* 0x000f2800000e0000 */
[----:B------:R-:W4:Y:S01]  /*6b70*/  SHFL.BFLY PT, R8, R27, 0x1, 0x1f ;  /* 0x0c201f001b087f89 */ /* 0x000f2200000e0000 */
[----:B--2---:R-:W-:Y:S01]  /*6b80*/  FADD.FTZ R33, R2, R33 ;  /* 0x0000002102217221 */ /* 0x004fe20000010000 */
[C---:B------:R-:W-:Y:S01]  /*6b90*/  LOP3.LUT R2, R0.reuse, 0x3c0, RZ, 0xc0, !PT ;  /* 0x000003c000027812 */ /* 0x040fe200078ec0ff */
[----:B---3--:R-:W-:Y:S01]  /*6ba0*/  ULEA UR4, UR5, UR4, 0x18 ;  /* 0x0000000405047291 */ /* 0x008fe2000f8ec0ff */
[----:B------:R-:W2:Y:S01]  /*6bb0*/  SHFL.BFLY PT, R11, R26, 0x1, 0x1f ;  /* 0x0c201f001a0b7f89 */ /* 0x000ea200000e0000 */
[----:B------:R-:W-:Y:S01]  /*6bc0*/  LOP3.LUT R0, R0, 0x3e0, RZ, 0xc0, !PT ;  /* 0x000003e000007812 */ /* 0x000fe200078ec0ff */
[----:B------:R-:W-:Y:S01]  /*6bd0*/  FADD.FTZ R32, R3, R32 ;  /* 0x0000002003207221 */ /* 0x000fe20000010000 */
[----:B------:R-:W-:Y:S01]  /*6be0*/  ISETP.NE.OR P4, PT, R2, 0x40, P5 ;  /* 0x000000400200780c */ /* 0x000fe20002f85670 */
[----:B------:R-:W3:Y:S01]  /*6bf0*/  SHFL.BFLY PT, R10, R25, 0x1, 0x1f ;  /* 0x0c201f00190a7f89 */ /* 0x000ee200000e0000 */
[----:B------:R-:W-:Y:S01]  /*6c00*/  LEA R34, R34, UR4, 0x2 ;  /* 0x0000000422227c11 */ /* 0x000fe2000f8e10ff */
[----:B------:R-:W-:Y:S01]  /*6c10*/  FADD.FTZ R31, R4, R31 ;  /* 0x0000001f041f7221 */ /* 0x000fe20000010000 */
[----:B------:R-:W-:Y:S01]  /*6c20*/  ISETP.NE.OR P3, PT, R0, 0x20, P5 ;  /* 0x000000200000780c */ /* 0x000fe20002f65670 */
[----:B------:R-:W3:Y:S01]  /*6c30*/  SHFL.BFLY PT, R13, R24, 0x1, 0x1f ;  /* 0x0c201f00180d7f89 */ /* 0x000ee200000e0000 */
[----:B0-----:R-:W-:-:S03]  /*6c40*/  FADD.FTZ R30, R5, R30 ;  /* 0x0000001e051e7221 */ /* 0x001fc60000010000 */
[----:B------:R-:W0:Y:S01]  /*6c50*/  SHFL.BFLY PT, R12, R23, 0x1, 0x1f ;  /* 0x0c201f00170c7f89 */ /* 0x000e2200000e0000 */
[----:B-1----:R-:W-:-:S03]  /*6c60*/  FADD.FTZ R29, R6, R29 ;  /* 0x0000001d061d7221 */ /* 0x002fc60000010000 */
[----:B------:R-:W1:Y:S01]  /*6c70*/  SHFL.BFLY PT, R15, R22, 0x1, 0x1f ;  /* 0x0c201f00160f7f89 */ /* 0x000e6200000e0000 */
[----:B----4-:R-:W-:Y:S01]  /*6c80*/  FADD.FTZ R28, R9, R28 ;  /* 0x0000001c091c7221 */ /* 0x010fe20000010000 */
[----:B------:R-:W-:Y:S01]  /*6c90*/  BAR.SYNC.DEFER_BLOCKING 0x0 ;  /* 0x0000000000007b1d */ /* 0x000fe20000010000 */
[----:B------:R-:W-:Y:S01]  /*6ca0*/  FADD.FTZ R27, R8, R27 ;  /* 0x0000001b081b7221 */ /* 0x000fe20000010000 */
[----:B--2---:R-:W-:Y:S01]  /*6cb0*/  FADD.FTZ R26, R11, R26 ;  /* 0x0000001a0b1a7221 */ /* 0x004fe20000010000 */
[----:B---3--:R-:W-:Y:S01]  /*6cc0*/  FADD.FTZ R25, R10, R25 ;  /* 0x000000190a197221 */ /* 0x008fe20000010000 */
[----:B------:R-:W-:Y:S01]  /*6cd0*/  FADD.FTZ R24, R13, R24 ;  /* 0x000000180d187221 */ /* 0x000fe20000010000 */
[----:B0-----:R-:W-:Y:S01]  /*6ce0*/  FADD.FTZ R23, R12, R23 ;  /* 0x000000170c177221 */ /* 0x001fe20000010000 */
        /* <DEDUP_REMOVED lines=14> */
.L_x_22768:
[----:B------:R-:W-:Y:S05]  /*6dd0*/  BSYNC.RECONVERGENT B0 ;  /* 0x0000000000007941 */ /* 0x000fea0003800200 */
.L_x_22767:
        /* <DEDUP_REMOVED lines=27> */
.L_x_22770:
[----:B------:R-:W-:Y:S05]  /*6f90*/  BSYNC.RECONVERGENT B0 ;  /* 0x0000000000007941 */ /* 0x000fea0003800200 */
.L_x_22769:
        /* <DEDUP_REMOVED lines=15> */
.L_x_22772:
[----:B------:R-:W-:Y:S05]  /*7090*/  BSYNC.RECONVERGENT B0 ;  /* 0x0000000000007941 */ /* 0x000fea0003800200 */
.L_x_22771:
        /* <DEDUP_REMOVED lines=27> */
.L_x_22774:
[----:B------:R-:W-:Y:S05]  /*7250*/  BSYNC.RECONVERGENT B0 ;  /* 0x0000000000007941 */ /* 0x000fea0003800200 */
.L_x_22773:
        /* <DEDUP_REMOVED lines=13> */
[----:B------:R-:W-:-:S02]  /*7330*/  F2FP.F16.F32.PACK_AB R24, R24, R25 ;  /* 0x000000191818723e */ /* 0x000fc400000000ff */
[----:B------:R-:W-:Y:S02]  /*7340*/  MOV R3, UR6 ;  /* 0x0000000600037c02 */ /* 0x000fe40008000f00 */
[----:B------:R-:W-:Y:S02]  /*7350*/  F2FP.F16.F32.PACK_AB R22, R22, R23 ;  /* 0x000000171616723e */ /* 0x000fe400000000ff */
[----:B------:R-:W-:Y:S02]  /*7360*/  PRMT R4, R30, 0x7632, R4 ;  /* 0x000076321e047816 */ /* 0x000fe40000000004 */
[----:B------:R-:W-:Y:S02]  /*7370*/  PRMT R5, R28, 0x7632, R5 ;  /* 0x000076321c057816 */ /* 0x000fe40000000005 */
[----:B------:R-:W-:Y:S02]  /*7380*/  PRMT R6, R24, 0x7632, R6 ;  /* 0x0000763218067816 */ /* 0x000fe40000000006 */
[----:B------:R-:W-:-:S02]  /*7390*/  PRMT R7, R22, 0x7632, R7 ;  /* 0x0000763216077816 */ /* 0x000fc40000000007 */
        /* <DEDUP_REMOVED lines=20> */
.L_x_22713:
        /* <DEDUP_REMOVED lines=8> */
.L_x_22776:
[----:B------:R-:W-:Y:S05]  /*7560*/  BSYNC B2 ;  /* 0x0000000000027941 */ /* 0x000fea0003800000 */
.L_x_22775:
[----:B------:R-:W-:Y:S01]  /*7570*/  MOV R7, R8 ;  /* 0x0000000800077202 */ /* 0x000fe20000000f00 */
[----:B------:R-:W-:Y:S06]  /*7580*/  BRA `(.L_x_22777) ;  /* 0xffffffac00dc7947 */ /* 0x000fec000383ffff */
.L_x_22715:
        /* <DEDUP_REMOVED lines=8> */
.L_x_22779:
[----:B------:R-:W-:Y:S05]  /*7610*/  BSYNC B0 ;  /* 0x0000000000007941 */ /* 0x000fea0003800000 */
.L_x_22778:
        /* <DEDUP_REMOVED lines=9> */
.L_x_22780:
[----:B------:R-:W-:Y:S01]  /*76b0*/  HFMA2 R11, -RZ, RZ, 0, 2.384185791015625e-07 ;  /* 0x00000004ff0b7431 */ /* 0x000fe200000001ff */
[----:B------:R-:W-:-:S04]  /*76c0*/  MOV R4, R8 ;  /* 0x0000000800047202 */ /* 0x000fc80000000f00 */
[----:B------:R-:W-:-:S05]  /*76d0*/  FMNMX.FTZ R4, R3, R4, !PT ;  /* 0x0000000403047209 */ /* 0x000fca0007810000 */
[----:B------:R-:W-:-:S07]  /*76e0*/  IMAD.MOV.U32 R12, RZ, RZ, R4 ;  /* 0x000000ffff0c7224 */ /* 0x000fce00078e0004 */
[----:B------:R-:W-:Y:S05]  /*76f0*/  WARPSYNC.COLLECTIVE R7, `(.L_x_22781) ;  /* 0x0000000007087348 */ /* 0x000fea0003c00000 */
[----:B------:R0:W1:Y:S02]  /*7700*/  SHFL.BFLY P2, R8, R12, R11, R14 ;  /* 0x0c00000b0c087389 */ /* 0x000064000004000e */
[----:B01----:R-:W-:Y:S05]  /*7710*/  ENDCOLLECTIVE ;  /* 0x000000000000791b */ /* 0x003fea0003800000 */
.L_x_22781:
[----:B------:R-:W-:Y:S01]  /*7720*/  HFMA2 R11, -RZ, RZ, 0, 1.1920928955078125e-07 ;  /* 0x00000002ff0b7431 */ /* 0x000fe200000001ff */
[----:B------:R-:W-:-:S04]  /*7730*/  MOV R5, R8 ;  /* 0x0000000800057202 */ /* 0x000fc80000000f00 */
[----:B------:R-:W-:-:S05]  /*7740*/  FMNMX.FTZ R5, R4, R5, !PT ;  /* 0x0000000504057209 */ /* 0x000fca0007810000 */
[----:B------:R-:W-:-:S07]  /*7750*/  IMAD.MOV.U32 R12, RZ, RZ, R5 ;  /* 0x000000ffff0c7224 */ /* 0x000fce00078e0005 */
[----:B------:R-:W-:Y:S05]  /*7760*/  WARPSYNC.COLLECTIVE R7, `(.L_x_22782) ;  /* 0x0000000007087348 */ /* 0x000fea0003c00000 */
[----:B------:R0:W1:Y:S02]  /*7770*/  SHFL.BFLY P2, R8, R12, R11, R14 ;  /* 0x0c00000b0c087389 */ /* 0x000064000004000e */
[----:B01----:R-:W-:Y:S05]  /*7780*/  ENDCOLLECTIVE ;  /* 0x000000000000791b */ /* 0x003fea0003800000 */
.L_x_22782:
[----:B------:R-:W-:Y:S01]  /*7790*/  MOV R6, R8 ;  /* 0x0000000800067202 */ /* 0x000fe20000000f00 */
[----:B------:R-:W-:Y:S06]  /*77a0*/  BRA `(.L_x_22783) ;  /* 0xffffffac00ec7947 */ /* 0x000fec000383ffff */
.L_x_22784:
        /* <DEDUP_REMOVED lines=13> */
.L_x_27572:


//--------------------- .text._ZN4vllm25paged_attention_v2_kernelIttLi128ELi16ELi128ELNS_18Fp8KVCacheDataTypeE0ELb1ELi512EEEvPfS2_PT_PKS3_PKT0_S9_ifPKiSB_iPKfiiiSD_SD_iiiii --------------------------
	.section	.text._ZN4vllm25paged_attention_v2_kernelIttLi128ELi16ELi128ELNS_18Fp8KVCacheDataTypeE0ELb1ELi512EEEvPfS2_PT_PKS3_PKT0_S9_ifPKiSB_iPKfiiiSD_SD_iiiii,"ax",@progbits
	.align	128
        .global         _ZN4vllm25paged_attention_v2_kernelIttLi128ELi16ELi128ELNS_18Fp8KVCacheDataTypeE0ELb1ELi512EEEvPfS2_PT_PKS3_PKT0_S9_ifPKiSB_iPKfiiiSD_SD_iiiii
        .type           _ZN4vllm25paged_attention_v2_kernelIttLi128ELi16ELi128ELNS_18Fp8KVCacheDataTypeE0ELb1ELi512EEEvPfS2_PT_PKS3_PKT0_S9_ifPKiSB_iPKfiiiSD_SD_iiiii,@function
        .size           _ZN4vllm25paged_attention_v2_kernelIttLi128ELi16ELi128ELNS_18Fp8KVCacheDataTypeE0ELb1ELi512EEEvPfS2_PT_PKS3_PKT0_S9_ifPKiSB_iPKfiiiSD_SD_iiiii,(.L_x_27573 - _ZN4vllm25paged_attention_v2_kernelIttLi128ELi16ELi128ELNS_18Fp8KVCacheDataTypeE0ELb1ELi512EEEvPfS2_PT_PKS3_PKT0_S9_ifPKiSB_iPKfiiiSD_SD_iiiii)
        .other          _ZN4vllm25paged_attention_v2_kernelIttLi128ELi16ELi128ELNS_18Fp8KVCacheDataTypeE0ELb1ELi512EEEvPfS2_PT_PKS3_PKT0_S9_ifPKiSB_iPKfiiiSD_SD_iiiii,@"STO_CUDA_ENTRY STV_DEFAULT"
_ZN4vllm25paged_attention_v2_kernelIttLi128ELi16ELi128ELNS_18Fp8KVCacheDataTypeE0ELb1ELi512EEEvPfS2_PT_PKS3_PKT0_S9_ifPKiSB_iPKfiiiSD_SD_iiiii:
.text._ZN4vllm25paged_attention_v2_kernelIttLi128ELi16ELi128ELNS_18Fp8KVCacheDataTypeE0ELb1ELi512EEEvPfS2_PT_PKS3_PKT0_S9_ifPKiSB_iPKfiiiSD_SD_iiiii:
        /* <DEDUP_REMOVED lines=45> */
[----:B-1----:R-:W-:Y:S01]  /*02d0*/  IADD3 R2, PT, PT, R2, 0xffffffe, RZ ;  /* 0x0ffffffe02027810 */ /* 0x002fe20007ffe0ff */
[----:B------:R-:W1:Y:S03]  /*02e0*/  @UP0 LDCU.64 UR4, c[0x0][0x3d0] ;  /* 0x00007a00ff0407ac */ /* 0x000e660008000a00 */
[----:B------:R-:W3:Y:S01]  /*02f0*/  F2I.FTZ.U32.TRUNC.NTZ R7, R2 ;  /* 0x0000000200077305 */ /* 0x000ee2000021f000 */
[----:B----4-:R-:W-:-:S04]  /*0300*/  @!P0 LEA R4, P1, R3, R10, 0x1 ;  /* 0x0000000a03048211 */ /* 0x010fc800078208ff */
[----:B------:R-:W-:-:S06]  /*0310*/  @!P0 LEA.HI.X R5, R3, R11, R6, 0x1, P1 ;  /* 0x0000000b03058211 */ /* 0x000fcc00008f0c06 */
[----:B------:R-:W4:Y:S01]  /*0320*/  @!P0 LDG.E.64.CONSTANT R4, desc[UR14][R4.64] ;  /* 0x0000000e04048981 */ /* 0x000f22000c1e9b00 */
[--C-:B---3--:R-:W-:Y:S01]  /*0330*/  IMAD.MOV R6, RZ, RZ, -R7.reuse ;  /* 0x000000ffff067224 */ /* 0x108fe200078e0a07 */
[----:B--2---:R-:W-:Y:S01]  /*0340*/  IABS R8, UR20 ;  /* 0x0000001400087c13 */ /* 0x004fe20008000000 */
[----:B-1----:R-:W-:Y:S01]  /*0350*/  @UP0 UIMAD.WIDE.U32 UR4, UR17, 0x4, UR4 ;  /* 0x00000004110408a5 */ /* 0x002fe2000f8e0004 */
[----:B------:R-:W-:Y:S01]  /*0360*/  PLOP3.LUT P1, PT, PT, PT, UP0, 0x80, 0x8 ;  /* 0x000000000008781c */ /* 0x000fe20003f2f008 */
[----:B------:R-:W-:Y:S02]  /*0370*/  IMAD R11, R6, R9, RZ ;  /* 0x00000009060b7224 */ /* 0x000fe400078e02ff */
[----:B------:R-:W-:Y:S02]  /*0380*/  IMAD.MOV.U32 R6, RZ, RZ, RZ ;  /* 0x000000ffff067224 */ /* 0x000fe400078e00ff */
[----:B------:R-:W-:Y:S01]  /*0390*/  IMAD.U32 R2, RZ, RZ, UR4 ;  /* 0x00000004ff027e24 */ /* 0x000fe2000f8e00ff */
[----:B------:R-:W-:Y:S01]  /*03a0*/  MOV R3, UR5 ;  /* 0x0000000500037c02 */ /* 0x000fe20008000f00 */
[----:B------:R-:W-:Y:S01]  /*03b0*/  IMAD.HI.U32 R6, R7, R11, R6 ;  /* 0x0000000b07067227 */ /* 0x000fe200078e0006 */
[----:B------:R-:W-:-:S05]  /*03c0*/  MOV R7, R8 ;  /* 0x0000000800077202 */ /* 0x000fca0000000f00 */
[----:B------:R-:W-:Y:S01]  /*03d0*/  IMAD.HI.U32 R6, R6, R7, RZ ;  /* 0x0000000706067227 */ /* 0x000fe200078e00ff */
[----:B------:R1:W5:Y:S01]  /*03e0*/  @P1 LDG.E.CONSTANT R69, desc[UR14][R2.64] ;  /* 0x0000000e02451981 */ /* 0x000362000c1e9900 */
[----:B------:R-:W-:Y:S01]  /*03f0*/  ULOP3.LUT UR5, UR20, UR10, URZ, 0x3c, !UPT ;  /* 0x0000000a14057292 */ /* 0x000fe2000f8e3cff */
[----:B------:R-:W-:Y:S01]  /*0400*/  IABS R13, UR17 ;  /* 0x00000011000d7c13 */ /* 0x000fe20008000000 */
[----:B------:R-:W-:Y:S01]  /*0410*/  UISETP.NE.AND UP0, UPT, UR10, URZ, UPT ;  /* 0x000000ff0a00728c */ /* 0x000fe2000bf05270 */
[----:B------:R-:W-:Y:S01]  /*0420*/  R2UR UR4, R6 ;  /* 0x00000000060472ca */ /* 0x000fe200000e0000 */
[----:B------:R-:W-:Y:S01]  /*0430*/  UISETP.GE.AND UP1, UPT, UR5, URZ, UPT ;  /* 0x000000ff0500728c */ /* 0x000fe2000bf26270 */
[----:B------:R-:W-:Y:S01]  /*0440*/  BSSY B0, `(.L_x_22785) ;  /* 0x00001c7000007945 */ /* 0x000fe20003800000 */
[----:B0-----:R-:W-:Y:S01]  /*0450*/  ULEA UR13, UR26, UR25, 0x18 ;  /* 0x000000191a0d7291 */ /* 0x001fe2000f8ec0ff */
[----:B------:R-:W-:-:S09]  /*0460*/  MOV R67, 0xff7fffff ;  /* 0xff7fffff00437802 */ /* 0x000fd20000000f00 */
[----:B------:R-:W-:-:S04]  /*0470*/  IMAD R6, RZ, RZ, -UR4 ;  /* 0x80000004ff067e24 */ /* 0x000fc8000f8e02ff */
[----:B------:R-:W-:Y:S01]  /*0480*/  IMAD R6, R9, R6, R7 ;  /* 0x0000000609067224 */ /* 0x000fe200078e0207 */
[----:B------:R-:W-:-:S04]  /*0490*/  MOV R7, UR4 ;  /* 0x0000000400077c02 */ /* 0x000fc80008000f00 */
[----:B------:R-:W-:-:S13]  /*04a0*/  ISETP.GT.U32.AND P1, PT, R9, R6, PT ;  /* 0x000000060900720c */ /* 0x000fda0003f24070 */
[----:B------:R-:W-:Y:S01]  /*04b0*/  @!P1 VIADD R7, R7, 0x1 ;  /* 0x0000000107079836 */ /* 0x000fe20000000000 */
[----:B------:R-:W-:-:S04]  /*04c0*/  @!P1 IADD3 R6, PT, PT, R6, -R9, RZ ;  /* 0x8000000906069210 */ /* 0x000fc80007ffe0ff */
[----:B------:R-:W-:Y:S02]  /*04d0*/  @!P1 R2UR UR4, R7 ;  /* 0x00000000070492ca */ /* 0x000fe400000e0000 */
[----:B------:R-:W-:-:S11]  /*04e0*/  ISETP.GE.U32.AND P1, PT, R6, R9, PT ;  /* 0x000000090600720c */ /* 0x000fd60003f26070 */
[----:B-1----:R-:W-:-:S05]  /*04f0*/  IMAD.U32 R2, RZ, RZ, UR4 ;  /* 0x00000004ff027e24 */ /* 0x002fca000f8e00ff */
[----:B------:R-:W-:-:S04]  /*0500*/  @P1 IADD3 R2, PT, PT, R2, 0x1, RZ ;  /* 0x0000000102021810 */ /* 0x000fc80007ffe0ff */
[----:B------:R-:W-:Y:S02]  /*0510*/  @P1 R2UR UR4, R2 ;  /* 0x00000000020412ca */ /* 0x000fe400000e0000 */
[----:B------:R-:W-:-:S04]  /*0520*/  MOV R2, UR27 ;  /* 0x0000001b00027c02 */ /* 0x000fc80008000f00 */
[----:B------:R-:W-:-:S04]  /*0530*/  IABS R3, R2 ;  /* 0x0000000200037213 */ /* 0x000fc80000000000 */
[----:B------:R-:W0:Y:S01]  /*0540*/  I2F.RP R10, R3 ;  /* 0x00000003000a7306 */ /* 0x000e220000209400 */
[----:B------:R-:W-:Y:S02]  /*0550*/  IMAD.MOV.U32 R68, RZ, RZ, R3 ;  /* 0x000000ffff447224 */ /* 0x000fe400078e0003 */
[----:B------:R-:W-:Y:S02]  /*0560*/  UMOV UR12, UR4 ;  /* 0x00000004000c7c82 */ /* 0x000fe40008000000 */
[----:B------:R-:W-:Y:S02]  /*0570*/  @!UP1 UIADD3 UR12, UPT, UPT, URZ, -UR12, URZ ;  /* 0x8000000cff0c9290 */ /* 0x000fe4000fffe0ff */
[----:B------:R-:W-:Y:S02]  /*0580*/  @!UP0 ULOP3.LUT UR12, URZ, UR10, URZ, 0x33, !UPT ;  /* 0x0000000aff0c8292 */ /* 0x000fe4000f8e33ff */
[----:B------:R-:W-:Y:S02]  /*0590*/  UISETP.GE.AND UP0, UPT, UR28, URZ, UPT ;  /* 0x000000ff1c00728c */ /* 0x000fe4000bf06270 */
[----:B------:R-:W-:-:S02]  /*05a0*/  UISETP.NE.AND UP1, UPT, UR27, URZ, UPT ;  /* 0x000000ff1b00728c */ /* 0x000fc4000bf25270 */
[----:B------:R-:W-:Y:S01]  /*05b0*/  IMAD.U32 R12, RZ, RZ, UR12 ;  /* 0x0000000cff0c7e24 */ /* 0x000fe2000f8e00ff */
[----:B0-----:R-:W0:Y:S04]  /*05c0*/  MUFU.RCP R10, R10 ;  /* 0x0000000a000a7308 */ /* 0x001e280000001000 */
[-C--:B------:R-:W-:Y:S02]  /*05d0*/  IABS R11, R12.reuse ;  /* 0x0000000c000b7213 */ /* 0x080fe40000000000 */
[----:B------:R-:W-:Y:S02]  /*05e0*/  IABS R12, R12 ;  /* 0x0000000c000c7213 */ /* 0x000fe40000000000 */
[----:B------:R-:W1:Y:S01]  /*05f0*/  I2F.RP R2, R11 ;  /* 0x0000000b00027306 */ /* 0x000e620000209400 */
[----:B0-----:R-:W-:-:S02]  /*0600*/  IADD3 R8, PT, PT, R10, 0xffffffe, RZ ;  /* 0x0ffffffe0a087810 */ /* 0x001fc40007ffe0ff */
[----:B------:R-:W-:Y:S01]  /*0610*/  MOV R10, UR9 ;  /* 0x00000009000a7c02 */ /* 0x000fe20008000f00 */
[----:B------:R-:W-:-:S04]  /*0620*/  ULOP3.LUT UR9, UR9, UR27, URZ, 0x3c, !UPT ;  /* 0x0000001b09097292 */ /* 0x000fc8000f8e3cff */
[----:B------:R0:W2:Y:S01]  /*0630*/  F2I.FTZ.U32.TRUNC.NTZ R9, R8 ;  /* 0x0000000800097305 */ /* 0x0000a2000021f000 */
[----:B------:R-:W-:Y:S01]  /*0640*/  IABS R10, R10 ;  /* 0x0000000a000a7213 */ /* 0x000fe20000000000 */
[----:B------:R-:W-:Y:S02]  /*0650*/  UISETP.GE.AND UP2, UPT, UR9, URZ, UPT ;  /* 0x000000ff0900728c */ /* 0x000fe4000bf46270 */
[----:B------:R-:W-:-:S04]  /*0660*/  ULOP3.LUT UR9, UR17, UR12, URZ, 0x3c, !UPT ;  /* 0x0000000c11097292 */ /* 0x000fc8000f8e3cff */
[----:B-1----:R-:W1:Y:S01]  /*0670*/  MUFU.RCP R2, R2 ;  /* 0x0000000200027308 */ /* 0x002e620000001000 */
[----:B0-----:R-:W-:-:S05]  /*0680*/  HFMA2 R8, -RZ, RZ, 0, 0 ;  /* 0x00000000ff087431 */ /* 0x001fca00000001ff */
[----:B------:R-:W-:Y:S02]  /*0690*/  R2UR UR6, R8 ;  /* 0x00000000080672ca */ /* 0x000fe400000e0000 */
[C---:B--2---:R-:W-:Y:S01]  /*06a0*/  R2UR UR7, R9.reuse ;  /* 0x00000000090772ca */ /* 0x044fe200000e0000 */
[----:B-1----:R-:W-:Y:S02]  /*06b0*/  VIADD R6, R2, 0xffffffe ;  /* 0x0ffffffe02067836 */ /* 0x002fe40000000000 */
[----:B------:R-:W-:Y:S02]  /*06c0*/  IMAD R2, R9, R3, RZ ;  /* 0x0000000309027224 */ /* 0x000fe400078e02ff */
[----:B------:R0:W1:Y:S02]  /*06d0*/  F2I.FTZ.U32.TRUNC.NTZ R7, R6 ;  /* 0x0000000600077305 */ /* 0x000064000021f000 */
[----:B------:R-:W-:Y:S01]  /*06e0*/  IMAD.MOV R8, RZ, RZ, -R2 ;  /* 0x000000ffff087224 */ /* 0x000fe200078e0a02 */
[----:B------:R-:W-:-:S05]  /*06f0*/  MOV R2, R13 ;  /* 0x0000000d00027202 */ /* 0x000fca0000000f00 */
[----:B------:R-:W-:Y:S01]  /*0700*/  IMAD.HI.U32 R8, R9, R8, UR6 ;  /* 0x0000000609087e27 */ /* 0x000fe2000f8e0008 */
[----:B------:R-:W-:Y:S02]  /*0710*/  R2UR UR6, R2 ;  /* 0x00000000020672ca */ /* 0x000fe400000e0000 */
[----:B------:R-:W-:Y:S01]  /*0720*/  IADD3 R2, PT, PT, RZ, -R12, RZ ;  /* 0x8000000cff027210 */ /* 0x000fe20007ffe0ff */
[----:B0-----:R-:W-:Y:S01]  /*0730*/  IMAD.MOV.U32 R6, RZ, RZ, RZ ;  /* 0x000000ffff067224 */ /* 0x001fe200078e00ff */
[----:B------:R-:W-:Y:S02]  /*0740*/  R2UR UR31, R8 ;  /* 0x00000000081f72ca */ /* 0x000fe400000e0000 */
[----:B------:R-:W-:Y:S02]  /*0750*/  MOV R9, UR18 ;  /* 0x0000001200097c02 */ /* 0x000fe40008000f00 */
[----:B------:R-:W-:Y:S01]  /*0760*/  R2UR UR4, R6 ;  /* 0x00000000060472ca */ /* 0x000fe200000e0000 */
[----:B-1----:R-:W-:Y:S01]  /*0770*/  IMAD.MOV R14, RZ, RZ, -R7 ;  /* 0x000000ffff0e7224 */ /* 0x002fe200078e0a07 */
[----:B------:R-:W-:-:S03]  /*0780*/  R2UR UR5, R7 ;  /* 0x00000000070572ca */ /* 0x000fc600000e0000 */
[----:B------:R-:W-:-:S10]  /*0790*/  IMAD R6, R14, R11, RZ ;  /* 0x0000000b0e067224 */ /* 0x000fd400078e02ff */
[----:B------:R-:W-:-:S04]  /*07a0*/  IMAD.HI.U32 R6, R7, R6, UR4 ;  /* 0x0000000407067e27 */ /* 0x000fc8000f8e0006 */
[----:B------:R-:W-:Y:S01]  /*07b0*/  IMAD.MOV.U32 R7, RZ, RZ, R10 ;  /* 0x000000ffff077224 */ /* 0x000fe200078e000a */
[----:B------:R-:W-:-:S04]  /*07c0*/  R2UR UR4, R6 ;  /* 0x00000000060472ca */ /* 0x000fc800000e0000 */
[----:B------:R-:W-:Y:S01]  /*07d0*/  R2UR UR11, R7 ;  /* 0x00000000070b72ca */ /* 0x000fe200000e0000 */
[----:B------:R-:W-:-:S08]  /*07e0*/  IMAD.U32 R7, RZ, RZ, UR6 ;  /* 0x00000006ff077e24 */ /* 0x000fd0000f8e00ff */
[----:B------:R-:W-:Y:S02]  /*07f0*/  UIMAD.WIDE.U32 UR4, UR4, UR6, URZ ;  /* 0x00000006040472a5 */ /* 0x000fe4000f8e00ff */
[----:B------:R-:W-:Y:S02]  /*0800*/  UIADD3 UR4, UPT, UPT, UR21, 0xf, URZ ;  /* 0x0000000f15047890 */ /* 0x000fe4000fffe0ff */
[----:B------:R-:W-:Y:S02]  /*0810*/  UIMAD.WIDE.U32 UR6, UR31, UR11, URZ ;  /* 0x0000000b1f0672a5 */ /* 0x000fe4000f8e00ff */
[----:B------:R-:W-:Y:S01]  /*0820*/  USHF.R.U32.HI UR4, URZ, 0x4, UR4 ;  /* 0x00000004ff047899 */ /* 0x000fe20008011604 */
[----:B------:R-:W-:Y:S01]  /*0830*/  UMOV UR8, UR5 ;  /* 0x0000000500087c82 */ /* 0x000fe20008000000 */
[----:B------:R-:W-:Y:S01]  /*0840*/  ULEA UR5, UR18, 0x20, 0x5 ;  /* 0x0000002012057891 */ /* 0x000fe2000f8e28ff */
[----:B------:R-:W-:Y:S01]  /*0850*/  IMAD R2, R2, UR8, R7 ;  /* 0x0000000802027c24 */ /* 0x000fe2000f8e0207 */
[----:B------:R-:W-:-:S02]  /*0860*/  IADD3 R6, PT, PT, RZ, -UR7, RZ ;  /* 0x80000007ff067c10 */ /* 0x000fc4000fffe0ff */
[----:B------:R-:W-:Y:S02]  /*0870*/  UISETP.LT.U32.AND UP3, UPT, UR4, UR5, UPT ;  /* 0x000000050400728c */ /* 0x000fe4000bf61070 */
[----:B------:R-:W-:Y:S01]  /*0880*/  ISETP.GT.U32.AND P1, PT, R11, R2, PT ;  /* 0x000000020b00720c */ /* 0x000fe20003f24070 */
[C---:B------:R-:W-:Y:S01]  /*0890*/  IMAD R6, R3.reuse, R6, UR11 ;  /* 0x0000000b03067e24 */ /* 0x040fe2000f8e0206 */
[----:B------:R-:W0:Y:S04]  /*08a0*/  LDCU UR11, c[0x0][0x3f8] ;  /* 0x00007f00ff0b77ac */ /* 0x000e280008000800 */
[----:B------:R-:W-:Y:S01]  /*08b0*/  ISETP.GT.U32.AND P2, PT, R3, R6, PT ;  /* 0x000000060300720c */ /* 0x000fe20003f44070 */
[----:B------:R-:W1:Y:S01]  /*08c0*/  LDCU UR6, c[0x0][0x3c8] ;  /* 0x00007900ff0677ac */ /* 0x000e620008000800 */
[----:B------:R-:W-:-:S05]  /*08d0*/  USEL UR4, UR4, UR5, UP3 ;  /* 0x0000000504047287 */ /* 0x000fca0009800000 */
        /* <DEDUP_REMOVED lines=11> */
[----:B------:R-:W-:Y:S01]  /*0990*/  ISETP.GE.U32.AND P1, PT, R2, R11, PT ;  /* 0x0000000b0200720c */ /* 0x000fe20003f26070 */
[----:B------:R-:W-:Y:S01]  /*09a0*/  IMAD.SHL.U32 R2, R0, 0x80, RZ ;  /* 0x0000008000027824 */ /* 0x000fe200078e00ff */
[----:B------:R-:W-:-:S04]  /*09b0*/  @!P2 IADD3 R6, PT, PT, R6, -R3, RZ ;  /* 0x800000030606a210 */ /* 0x000fc80007ffe0ff */
[----:B------:R-:W-:Y:S02]  /*09c0*/  ISETP.GE.U32.AND P2, PT, R6, R3, PT ;  /* 0x000000030600720c */ /* 0x000fe40003f46070 */
[----:B------:R-:W-:Y:S02]  /*09d0*/  LOP3.LUT R2, R2, 0x80, RZ, 0xc0, !PT ;  /* 0x0000008002027812 */ /* 0x000fe400078ec0ff */
[--C-:B------:R-:W-:Y:S02]  /*09e0*/  SHF.R.U32.HI R6, RZ, 0x1, R0.reuse ;  /* 0x00000001ff067819 */ /* 0x100fe40000011600 */
[----:B------:R-:W-:Y:S01]  /*09f0*/  IADD3 R7, PT, PT, R2, UR13, RZ ;  /* 0x0000000d02077c10 */ /* 0x000fe2000fffe0ff */
[----:B------:R-:W-:Y:S01]  /*0a00*/  VOTEU.ANY UP5, P1 ;  /* 0x0000000000ff7886 */ /* 0x000fe200008a0100 */
[----:B------:R-:W-:-:S03]  /*0a10*/  SHF.R.U32.HI R0, RZ, 0x5, R0 ;  /* 0x00000005ff007819 */ /* 0x000fc60000011600 */
[----:B------:R-:W-:Y:S01]  /*0a20*/  @!P0 IMAD R7, R6, 0x8, R7 ;  /* 0x0000000806078824 */ /* 0x000fe200078e0207 */
[----:B------:R-:W-:Y:S01]  /*0a30*/  @UP5 UIADD3 UR8, UPT, UPT, UR8, 0x1, URZ ;  /* 0x0000000108085890 */ /* 0x000fe2000fffe0ff */
[----:B------:R-:W-:Y:S01]  /*0a40*/  IMAD R62, R9, 0x20, R0 ;  /* 0x00000020093e7824 */ /* 0x000fe200078e0200 */
[----:B------:R-:W-:Y:S01]  /*0a50*/  UISETP.NE.AND UP5, UPT, UR12, URZ, UPT ;  /* 0x000000ff0c00728c */ /* 0x000fe2000bfa5270 */
[----:B------:R-:W-:Y:S01]  /*0a60*/  VOTEU.ANY UP6, P2 ;  /* 0x0000000000ff7886 */ /* 0x000fe200010c0100 */
[----:B------:R-:W-:-:S04]  /*0a70*/  @!UP4 UIADD3 UR8, UPT, UPT, URZ, -UR8, URZ ;  /* 0x80000008ff08c290 */ /* 0x000fc8000fffe0ff */
[----:B------:R-:W-:-:S05]  /*0a80*/  @UP6 UIADD3 UR7, UPT, UPT, UR7, 0x1, URZ ;  /* 0x0000000107076890 */ /* 0x000fca000fffe0ff */
[----:B------:R-:W-:Y:S02]  /*0a90*/  @!UP5 ULOP3.LUT UR8, URZ, UR12, URZ, 0x33, !UPT ;  /* 0x0000000cff08d292 */ /* 0x000fe4000f8e33ff */
[----:B------:R-:W-:Y:S02]  /*0aa0*/  UMOV UR13, UR7 ;  /* 0x00000007000d7c82 */ /* 0x000fe40008000000 */
[----:B------:R-:W-:Y:S02]  /*0ab0*/  @!UP0 UIMAD UR5, UR10, UR11, UR8 ;  /* 0x0000000b0a0582a4 */ /* 0x000fe4000f8e0208 */
[----:B------:R-:W-:Y:S02]  /*0ac0*/  @!UP2 UIADD3 UR13, UPT, UPT, URZ, -UR13, URZ ;  /* 0x8000000dff0da290 */ /* 0x000fe4000fffe0ff */
[----:B------:R-:W-:Y:S02]  /*0ad0*/  @!UP0 UIADD3 UR5, UPT, UPT, URZ, -UR5, URZ ;  /* 0x80000005ff058290 */ /* 0x000fe4000fffe0ff */
[----:B------:R-:W-:-:S02]  /*0ae0*/  @!UP1 ULOP3.LUT UR13, URZ, UR27, URZ, 0x33, !UPT ;  /* 0x0000001bff0d9292 */ /* 0x000fc4000f8e33ff */
        /* <DEDUP_REMOVED lines=8> */
[----:B------:R-:W1:Y:S01]  /*0b70*/  LDCU UR4, c[0x0][0x3e0] ;  /* 0x00007c00ff0477ac */ /* 0x000e620008000800 */
[----:B------:R-:W-:-:S03]  /*0b80*/  LEA R63, R0, UR24, 0x4 ;  /* 0x00000018003f7c11 */ /* 0x000fc6000f8e20ff */
[----:B------:R-:W-:Y:S01]  /*0b90*/  IMAD.WIDE R2, R5, 0x4, R2 ;  /* 0x0000000405027825 */ /* 0x000fe200078e0202 */
[----:B------:R-:W2:Y:S01]  /*0ba0*/  LDCU UR7, c[0x0][0x3fc] ;  /* 0x00007f80ff0777ac */ /* 0x000ea20008000800 */
[----:B------:R-:W-:Y:S01]  /*0bb0*/  MOV R67, 0xff7fffff ;  /* 0xff7fffff00437802 */ /* 0x000fe20000000f00 */
[----:B------:R-:W-:-:S04]  /*0bc0*/  UIADD3 UR5, UPT, UPT, UR25, 0x120, URZ ;  /* 0x0000012019057890 */ /* 0x000fc8000fffe0ff */
[----:B------:R-:W-:Y:S01]  /*0bd0*/  ULEA UR5, UR26, UR5, 0x18 ;  /* 0x000000051a057291 */ /* 0x000fe2000f8ec0ff */
[----:B0-----:R-:W-:Y:S01]  /*0be0*/  IADD3 R60, P0, PT, R2, UR10, RZ ;  /* 0x0000000a023c7c10 */ /* 0x001fe2000ff1e0ff */
[----:B------:R-:W-:-:S03]  /*0bf0*/  IMAD.SHL.U32 R2, R6, 0x4, RZ ;  /* 0x0000000406027824 */ /* 0x000fc600078e00ff */
[----:B------:R-:W-:Y:S01]  /*0c00*/  IADD3.X R61, PT, PT, R3, UR11, RZ, P0, !PT ;  /* 0x0000000b033d7c10 */ /* 0x000fe200087fe4ff */
[----:B-1----:R-:W-:Y:S01]  /*0c10*/  UIMAD UR4, UR8, UR4, URZ ;  /* 0x00000004080472a4 */ /* 0x002fe2000f8e02ff */
[----:B------:R-:W-:Y:S02]  /*0c20*/  LOP3.LUT R3, R2, 0x3c, RZ, 0xc0, !PT ;  /* 0x0000003c02037812 */ /* 0x000fe400078ec0ff */
[C---:B------:R-:W-:Y:S02]  /*0c30*/  SHF.L.U32 R2, R6.reuse, 0x3, RZ ;  /* 0x0000000306027819 */ /* 0x040fe400000006ff */
[----:B------:R-:W-:Y:S01]  /*0c40*/  LOP3.LUT R6, R6, 0xf, RZ, 0xc0, !PT ;  /* 0x0000000f06067812 */ /* 0x000fe200078ec0ff */
[----:B------:R-:W-:Y:S01]  /*0c50*/  IMAD R3, R0, 0x40, R3 ;  /* 0x0000004000037824 */ /* 0x000fe200078e0203 */
[----:B------:R-:W-:Y:S01]  /*0c60*/  LOP3.LUT R2, R2, 0x78, RZ, 0xc0, !PT ;  /* 0x0000007802027812 */ /* 0x000fe200078ec0ff */
[----:B--2---:R-:W-:Y:S02]  /*0c70*/  IMAD.U32 R0, RZ, RZ, UR7 ;  /* 0x00000007ff007e24 */ /* 0x004fe4000f8e00ff */
[----:B------:R-:W-:Y:S01]  /*0c80*/  IMAD.IADD R6, R6, 0x1, R63 ;  /* 0x0000000106067824 */ /* 0x000fe200078e023f */
[----:B------:R-:W-:Y:S01]  /*0c90*/  IADD3 R72, P0, PT, R2, UR4, RZ ;  /* 0x0000000402487c10 */ /* 0x000fe2000ff1e0ff */
[----:B------:R-:W-:Y:S01]  /*0ca0*/  IMAD.U32 R2, RZ, RZ, UR4 ;  /* 0x00000004ff027e24 */ /* 0x000fe2000f8e00ff */
[----:B------:R-:W-:Y:S01]  /*0cb0*/  IADD3 R63, PT, PT, R63, 0x1, RZ ;  /* 0x000000013f3f7810 */ /* 0x000fe20007ffe0ff */
[----:B------:R-:W-:Y:S01]  /*0cc0*/  VIADD R66, R3, UR5 ;  /* 0x0000000503427c36 */ /* 0x000fe20008000000 */
[----:B------:R-:W-:-:S02]  /*0cd0*/  IADD3 R65, PT, PT, R6, -UR21, RZ ;  /* 0x8000001506417c10 */ /* 0x000fc4000fffe0ff */
[----:B------:R-:W-:Y:S02]  /*0ce0*/  IADD3 R64, PT, PT, R6, 0x1, RZ ;  /* 0x0000000106407810 */ /* 0x000fe40007ffe0ff */
[----:B------:R-:W-:Y:S02]  /*0cf0*/  IADD3 R0, PT, PT, -R0, UR13, RZ ;  /* 0x0000000d00007c10 */ /* 0x000fe4000fffe1ff */
[----:B------:R-:W-:-:S07]  /*0d00*/  LEA.HI.X.SX32 R73, R2, RZ, 0x1, P0 ;  /* 0x000000ff02497211 */ /* 0x000fce00000f0eff */
.L_x_22791:
        /* <DEDUP_REMOVED lines=21> */
[----:B------:R-:W-:-:S05]  /*0e60*/  @P0 VIADD R4, R4, 0x1 ;  /* 0x0000000104040836 */ /* 0x000fca0000000000 */
[----:B------:R-:W-:-:S05]  /*0e70*/  MOV R11, R4 ;  /* 0x00000004000b7202 */ /* 0x000fca0000000f00 */
[----:B------:R-:W-:Y:S01]  /*0e80*/  @!P2 IMAD.MOV R11, RZ, RZ, -R11 ;  /* 0x000000ffff0ba224 */ /* 0x000fe200078e0a0b */
        /* <DEDUP_REMOVED lines=8> */
[----:B------:R-:W-:-:S04]  /*0f10*/  IMAD.HI.U32 R4, R5, R9, R4 ;  /* 0x0000000905047227 */ /* 0x000fc800078e0004 */
[----:B------:R-:W-:-:S04]  /*0f20*/  IMAD.MOV.U32 R5, RZ, RZ, R6 ;  /* 0x000000ffff057224 */ /* 0x000fc800078e0006 */
[----:B------:R-:W-:-:S05]  /*0f30*/  IMAD.HI.U32 R4, R4, R5, RZ ;  /* 0x0000000504047227 */ /* 0x000fca00078e00ff */
[----:B------:R-:W-:-:S05]  /*0f40*/  IADD3 R4, PT, PT, RZ, -R4, RZ ;  /* 0x80000004ff047210 */ /* 0x000fca0007ffe0ff */
[C---:B------:R-:W-:Y:S02]  /*0f50*/  IMAD R4, R7.reuse, R4, R5 ;  /* 0x0000000407047224 */ /* 0x040fe400078e0205 */
[----:B------:R-:W0:Y:S03]  /*0f60*/  S2R R5, SR_TID.X ;  /* 0x0000000000057919 */ /* 0x000e260000002100 */
[----:B------:R-:W-:-:S13]  /*0f70*/  ISETP.GT.U32.AND P0, PT, R7, R4, PT ;  /* 0x000000040700720c */ /* 0x000fda0003f04070 */
[----:B------:R-:W-:-:S05]  /*0f80*/  @!P0 IMAD.IADD R4, R4, 0x1, -R7 ;  /* 0x0000000104048824 */ /* 0x000fca00078e0a07 */
[----:B------:R-:W-:Y:S02]  /*0f90*/  ISETP.GT.U32.AND P0, PT, R7, R4, PT ;  /* 0x000000040700720c */ /* 0x000fe40003f04070 */
[----:B0-----:R-:W-:-:S11]  /*0fa0*/  LOP3.LUT R2, R5, 0x1, RZ, 0xc0, !PT ;  /* 0x0000000105027812 */ /* 0x001fd600078ec0ff */
        /* <DEDUP_REMOVED lines=11> */
.L_x_22788:
        /* <DEDUP_REMOVED lines=21> */
[----:B------:R-:W-:-:S03]  /*11b0*/  LEA R70, R2, UR4, 0x7 ;  /* 0x0000000402467c11 */ /* 0x000fc6000f8e38ff */
[----:B------:R-:W4:Y:S04]  /*11c0*/  LDG.E.64.CONSTANT R52, desc[UR14][R20.64+0xc00] ;  /* 0x000c000e14347981 */ /* 0x000f28000c1e9b00 */
[----:B------:R-:W0:Y:S04]  /*11d0*/  LDS.128 R36, [R70] ;  /* 0x0000000046247984 */ /* 0x000e280000000c00 */
[----:B------:R-:W4:Y:S04]  /*11e0*/  LDG.E.64.CONSTANT R54, desc[UR14][R20.64+0xd00] ;  /* 0x000d000e14367981 */ /* 0x000f28000c1e9b00 */
[----:B------:R-:W1:Y:S01]  /*11f0*/  LDS.128 R32, [R70+0x10] ;  /* 0x0000100046207984 */ /* 0x000e620000000c00 */
[----:B0-----:R-:W-:-:S02]  /*1200*/  HADD2.F32 R4, -RZ, R38.H0_H0 ;  /* 0x20000026ff047230 */ /* 0x001fc40000004100 */
[----:B------:R-:W-:Y:S02]  /*1210*/  HADD2.F32 R38, -RZ, R38.H1_H1 ;  /* 0x30000026ff267230 */ /* 0x000fe40000004100 */
        /* <DEDUP_REMOVED lines=9> */
[----:B----4-:R-:W-:Y:S02]  /*12b0*/  HADD2.F32 R6, -RZ, R8.H0_H0 ;  /* 0x20000008ff067230 */ /* 0x010fe40000004100 */
[----:B------:R-:W-:Y:S01]  /*12c0*/  FFMA.FTZ R4, R4, R5, R17 ;  /* 0x0000000504047223 */ /* 0x000fe20000010011 */
[----:B------:R-:W-:Y:S01]  /*12d0*/  HADD2.F32 R5, -RZ, R58.H1_H1 ;  /* 0x3000003aff057230 */ /* 0x000fe20000004100 */
[----:B------:R-:W0:Y:S02]  /*12e0*/  LDS.128 R16, [R70+0x20] ;  /* 0x0000200046107984 */ /* 0x000e240000000c00 */
[----:B------:R-:W-:-:S02]  /*12f0*/  FFMA.FTZ R23, R23, R6, R4 ;  /* 0x0000000617177223 */ /* 0x000fc40000010004 */
[----:B------:R-:W-:Y:S02]  /*1300*/  FFMA.FTZ R22, R22, R5, R7 ;  /* 0x0000000516167223 */ /* 0x000fe40000010007 */
[----:B------:R-:W2:Y:S04]  /*1310*/  LDG.E.64.CONSTANT R4, desc[UR14][R20.64+0xe00] ;  /* 0x000e000e14047981 */ /* 0x000ea8000c1e9b00 */
[----:B------:R1:W3:Y:S01]  /*1320*/  LDG.E.64.CONSTANT R6, desc[UR14][R20.64+0xf00] ;  /* 0x000f000e14067981 */ /* 0x0002e2000c1e9b00 */
        /* <DEDUP_REMOVED lines=9> */
[----:B0-----:R-:W-:-:S05]  /*13c0*/  HADD2.F32 R23, -RZ, R16.H0_H0 ;  /* 0x20000010ff177230 */ /* 0x001fca0000004100 */
[----:B------:R-:W-:Y:S02]  /*13d0*/  FFMA.FTZ R10, R23, R10, R22 ;  /* 0x0000000a170a7223 */ /* 0x000fe40000010016 */
[----:B-1----:R-:W0:Y:S01]  /*13e0*/  LDS.128 R20, [R70+0x30] ;  /* 0x0000300046147984 */ /* 0x002e220000000c00 */
        /* <DEDUP_REMOVED lines=24> */
[--C-:B0-----:R-:W-:Y:S02]  /*1570*/  HADD2.F32 R29, -RZ, R24.reuse.H0_H0 ;  /* 0x20000018ff1d7230 */ /* 0x101fe40000004100 */
        /* <DEDUP_REMOVED lines=12> */
[----:B------:R-:W-:Y:S02]  /*1640*/  HADD2.F32 R8, -RZ, R39.H0_H0 ;  /* 0x20000027ff087230 */ /* 0x000fe40000004100 */
[----:B------:R-:W-:-:S03]  /*1650*/  HADD2.F32 R57, -RZ, R57.H1_H1 ;  /* 0x30000039ff397230 */ /* 0x000fc60000004100 */
[----:B------:R-:W-:Y:S01]  /*1660*/  FMUL.FTZ R71, R8, R71 ;  /* 0x0000004708477220 */ /* 0x000fe20000410000 */
[--C-:B------:R-:W-:Y:S02]  /*1670*/  HADD2.F32 R8, -RZ, R37.reuse.H0_H0 ;  /* 0x20000025ff087230 */ /* 0x100fe40000004100 */
[----:B------:R-:W-:Y:S01]  /*1680*/  FMUL.FTZ R57, R14, R57 ;  /* 0x000000390e397220 */ /* 0x000fe20000410000 */
[----:B------:R-:W-:Y:S02]  /*1690*/  HADD2.F32 R14, -RZ, R37.H1_H1 ;  /* 0x30000025ff0e7230 */ /* 0x000fe40000004100 */
[----:B------:R-:W-:Y:S02]  /*16a0*/  HADD2.F32 R39, -RZ, R59.H0_H0 ;  /* 0x2000003bff277230 */ /* 0x000fe40000004100 */
[--C-:B------:R-:W-:Y:S02]  /*16b0*/  HADD2.F32 R16, -RZ, R48.reuse.H0_H0 ;  /* 0x20000030ff107230 */ /* 0x100fe40000004100 */
[----:B------:R-:W-:-:S02]  /*16c0*/  HADD2.F32 R48, -RZ, R48.H1_H1 ;  /* 0x30000030ff307230 */ /* 0x000fc40000004100 */
[----:B------:R-:W-:Y:S01]  /*16d0*/  FFMA.FTZ R8, R8, R39, R71 ;  /* 0x0000002708087223 */ /* 0x000fe20000010047 */
[----:B0-----:R-:W-:Y:S02]  /*16e0*/  HADD2.F32 R37, -RZ, R28.H0_H0 ;  /* 0x2000001cff257230 */ /* 0x001fe40000004100 */
[----:B------:R-:W-:-:S03]  /*16f0*/  HADD2.F32 R39, -RZ, R30.H0_H0 ;  /* 0x2000001eff277230 */ /* 0x000fc60000004100 */
[----:B------:R-:W-:Y:S01]  /*1700*/  FFMA.FTZ R10, R37, R16, R10 ;  /* 0x00000010250a7223 */ /* 0x000fe2000001000a */
[----:B------:R-:W-:Y:S02]  /*1710*/  HADD2.F32 R37, -RZ, R28.H1_H1 ;  /* 0x3000001cff257230 */ /* 0x000fe40000004100 */
[----:B------:R-:W-:-:S03]  /*1720*/  HADD2.F32 R16, -RZ, R50.H0_H0 ;  /* 0x20000032ff107230 */ /* 0x000fc60000004100 */
[----:B------:R-:W-:Y:S02]  /*1730*/  FFMA.FTZ R12, R37, R48, R12 ;  /* 0x00000030250c7223 */ /* 0x000fe4000001000c */
[----:B------:R-:W-:Y:S02]  /*1740*/  FFMA.FTZ R10, R39, R16, R10 ;  /* 0x00000010270a7223 */ /* 0x000fe4000001000a */
[----:B------:R-:W0:Y:S01]  /*1750*/  LDS.128 R36, [R70+0x60] ;  /* 0x0000600046247984 */ /* 0x000e220000000c00 */
[--C-:B------:R-:W-:Y:S02]  /*1760*/  HADD2.F32 R16, -RZ, R9.reuse.H0_H0 ;  /* 0x20000009ff107230 */ /* 0x100fe40000004100 */
[----:B------:R-:W-:Y:S02]  /*1770*/  HADD2.F32 R18, -RZ, R9.H1_H1 ;  /* 0x30000009ff127230 */ /* 0x000fe40000004100 */
[----:B------:R-:W-:Y:S02]  /*1780*/  HADD2.F32 R59, -RZ, R59.H1_H1 ;  /* 0x3000003bff3b7230 */ /* 0x000fe40000004100 */
[----:B------:R-:W-:-:S02]  /*1790*/  HADD2.F32 R9, -RZ, R33.H0_H0 ;  /* 0x20000021ff097230 */ /* 0x000fc40000004100 */
[----:B------:R-:W-:Y:S02]  /*17a0*/  HADD2.F32 R33, -RZ, R33.H1_H1 ;  /* 0x30000021ff217230 */ /* 0x000fe40000004100 */
[----:B------:R-:W-:Y:S01]  /*17b0*/  FFMA.FTZ R14, R14, R59, R57 ;  /* 0x0000003b0e0e7223 */ /* 0x000fe20000010039 */
[----:B------:R-:W-:Y:S01]  /*17c0*/  FFMA.FTZ R8, R9, R16, R8 ;  /* 0x0000001009087223 */ /* 0x000fe20000010008 */
        /* <DEDUP_REMOVED lines=24> */
[----:B------:R-:W-:Y:S02]  /*1950*/  HADD2.F32 R41, -RZ, R41.H1_H1 ;  /* 0x30000029ff297230 */ /* 0x000fe40000004100 */
[----:B------:R-:W-:Y:S02]  /*1960*/  HADD2.F32 R14, -RZ, R21.H1_H1 ;  /* 0x30000015ff0e7230 */ /* 0x000fe40000004100 */
[----:B0-----:R-:W-:-:S02]  /*1970*/  HADD2.F32 R17, -RZ, R36.H0_H0 ;  /* 0x20000024ff117230 */ /* 0x001fc40000004100 */
[----:B------:R-:W-:Y:S02]  /*1980*/  HADD2.F32 R18, -RZ, R52.H0_H0 ;  /* 0x20000034ff127230 */ /* 0x000fe40000004100 */
[----:B------:R-:W-:Y:S01]  /*1990*/  FFMA.FTZ R8, R9, R13, R8 ;  /* 0x0000000d09087223 */ /* 0x000fe20000010008 */
[----:B------:R-:W-:Y:S01]  /*19a0*/  FFMA.FTZ R11, R14, R41, R11 ;  /* 0x000000290e0b7223 */ /* 0x000fe2000001000b */
[----:B------:R-:W-:Y:S02]  /*19b0*/  HADD2.F32 R9, -RZ, R43.H0_H0 ;  /* 0x2000002bff097230 */ /* 0x000fe40000004100 */
[----:B------:R-:W-:Y:S01]  /*19c0*/  FFMA.FTZ R10, R17, R18, R10 ;  /* 0x00000012110a7223 */ /* 0x000fe2000001000a */
[----:B------:R-:W-:Y:S02]  /*19d0*/  HADD2.F32 R13, -RZ, R36.H1_H1 ;  /* 0x30000024ff0d7230 */ /* 0x000fe40000004100 */
[----:B------:R-:W-:Y:S02]  /*19e0*/  HADD2.F32 R52, -RZ, R52.H1_H1 ;  /* 0x30000034ff347230 */ /* 0x000fe40000004100 */
[----:B------:R-:W-:-:S02]  /*19f0*/  HADD2.F32 R15, -RZ, R23.H0_H0 ;  /* 0x20000017ff0f7230 */ /* 0x000fc40000004100 */
[----:B------:R-:W-:Y:S02]  /*1a00*/  HADD2.F32 R16, -RZ, R23.H1_H1 ;  /* 0x30000017ff107230 */ /* 0x000fe40000004100 */
[----:B------:R-:W-:Y:S02]  /*1a10*/  HADD2.F32 R43, -RZ, R43.H1_H1 ;  /* 0x3000002bff2b7230 */ /* 0x000fe40000004100 */
[----:B------:R-:W-:Y:S02]  /*1a20*/  HADD2.F32 R17, -RZ, R38.H0_H0 ;  /* 0x20000026ff117230 */ /* 0x000fe40000004100 */
[----:B------:R-:W-:Y:S02]  /*1a30*/  HADD2.F32 R14, -RZ, R54.H0_H0 ;  /* 0x20000036ff0e7230 */ /* 0x000fe40000004100 */
[----:B------:R-:W-:Y:S01]  /*1a40*/  FFMA.FTZ R13, R13, R52, R12 ;  /* 0x000000340d0d7223 */ /* 0x000fe2000001000c */
[----:B------:R-:W-:Y:S01]  /*1a50*/  FFMA.FTZ R15, R15, R9, R8 ;  /* 0x000000090f0f7223 */ /* 0x000fe20000010008 */
[----:B------:R-:W-:Y:S01]  /*1a60*/  FFMA.FTZ R16, R16, R43, R11 ;  /* 0x0000002b10107223 */ /* 0x000fe2000001000b */
[----:B------:R-:W-:-:S02]  /*1a70*/  FFMA.FTZ R12, R17, R14, R10 ;  /* 0x0000000e110c7223 */ /* 0x000fc4000001000a */
[----:B------:R-:W0:Y:S01]  /*1a80*/  LDS.128 R8, [R70+0x70] ;  /* 0x0000700046087984 */ /* 0x000e220000000c00 */
[----:B------:R-:W-:Y:S02]  /*1a90*/  HADD2.F32 R17, -RZ, R45.H0_H0 ;  /* 0x2000002dff117230 */ /* 0x000fe40000004100 */
[----:B------:R-:W-:Y:S02]  /*1aa0*/  HADD2.F32 R14, -RZ, R25.H0_H0 ;  /* 0x20000019ff0e7230 */ /* 0x000fe40000004100 */
[----:B------:R-:W-:-:S03]  /*1ab0*/  HADD2.F32 R19, -RZ, R27.H0_H0 ;  /* 0x2000001bff137230 */ /* 0x000fc60000004100 */
[----:B------:R-:W-:Y:S01]  /*1ac0*/  FFMA.FTZ R14, R14, R17, R15 ;  /* 0x000000110e0e7223 */ /* 0x000fe2000001000f */
        /* <DEDUP_REMOVED lines=22> */
[----:B------:R-:W-:-:S02]  /*1c30*/  HADD2.F32 R38, -RZ, R38.H1_H1 ;  /* 0x30000026ff267230 */ /* 0x000fc40000004100 */
[----:B------:R-:W-:Y:S02]  /*1c40*/  HADD2.F32 R54, -RZ, R54.H1_H1 ;  /* 0x30000036ff367230 */ /* 0x000fe40000004100 */
[--C-:B0-----:R-:W-:Y:S02]  /*1c50*/  HADD2.F32 R19, -RZ, R10.reuse.H0_H0 ;  /* 0x2000000aff137230 */ /* 0x101fe40000004100 */
[----:B------:R-:W-:Y:S02]  /*1c60*/  HADD2.F32 R21, -RZ, R10.H1_H1 ;  /* 0x3000000aff157230 */ /* 0x000fe40000004100 */
[----:B------:R-:W-:Y:S01]  /*1c70*/  FFMA.FTZ R16, R29, R49, R16 ;  /* 0x000000311d107223 */ /* 0x000fe20000010010 */
[----:B------:R-:W-:Y:S02]  /*1c80*/  HADD2.F32 R31, -RZ, R31.H1_H1 ;  /* 0x3000001fff1f7230 */ /* 0x000fe40000004100 */
[----:B------:R-:W-:Y:S02]  /*1c90*/  HADD2.F32 R51, -RZ, R51.H1_H1 ;  /* 0x30000033ff337230 */ /* 0x000fe40000004100 */
[----:B------:R-:W-:-:S02]  /*1ca0*/  HADD2.F32 R15, -RZ, R8.H0_H0 ;  /* 0x20000008ff0f7230 */ /* 0x000fc40000004100 */
[----:B--2---:R-:W-:Y:S02]  /*1cb0*/  HADD2.F32 R10, -RZ, R4.H0_H0 ;  /* 0x20000004ff0a7230 */ /* 0x004fe40000004100 */
[----:B------:R-:W-:Y:S01]  /*1cc0*/  FFMA.FTZ R13, R38, R54, R13 ;  /* 0x00000036260d7223 */ /* 0x000fe2000001000d */
[----:B------:R-:W-:Y:S02]  /*1cd0*/  HADD2.F32 R8, -RZ, R8.H1_H1 ;  /* 0x30000008ff087230 */ /* 0x000fe40000004100 */
[----:B------:R-:W-:Y:S02]  /*1ce0*/  HADD2.F32 R4, -RZ, R4.H1_H1 ;  /* 0x30000004ff047230 */ /* 0x000fe40000004100 */
[----:B------:R-:W-:Y:S01]  /*1cf0*/  FFMA.FTZ R16, R31, R51, R16 ;  /* 0x000000331f107223 */ /* 0x000fe20000010010 */
[----:B------:R-:W-:Y:S02]  /*1d00*/  HADD2.F32 R37, -RZ, R37.H1_H1 ;  /* 0x30000025ff257230 */ /* 0x000fe40000004100 */
[----:B------:R-:W-:-:S02]  /*1d10*/  HADD2.F32 R53, -RZ, R53.H1_H1 ;  /* 0x30000035ff357230 */ /* 0x000fc40000004100 */
[----:B------:R-:W-:Y:S01]  /*1d20*/  FFMA.FTZ R4, R8, R4, R13 ;  /* 0x0000000408047223 */ /* 0x000fe2000001000d */
[--C-:B------:R-:W-:Y:S02]  /*1d30*/  HADD2.F32 R18, -RZ, R11.reuse.H0_H0 ;  /* 0x2000000bff127230 */ /* 0x100fe40000004100 */
[----:B------:R-:W-:Y:S02]  /*1d40*/  HADD2.F32 R20, -RZ, R11.H1_H1 ;  /* 0x3000000bff147230 */ /* 0x000fe40000004100 */
[----:B---3--:R-:W-:Y:S02]  /*1d50*/  HADD2.F32 R8, -RZ, R6.H0_H0 ;  /* 0x20000006ff087230 */ /* 0x008fe40000004100 */
[----:B------:R-:W-:Y:S01]  /*1d60*/  FFMA.FTZ R16, R37, R53, R16 ;  /* 0x0000003525107223 */ /* 0x000fe20000010010 */
[----:B------:R-:W-:Y:S02]  /*1d70*/  HADD2.F32 R39, -RZ, R39.H1_H1 ;  /* 0x30000027ff277230 */ /* 0x000fe40000004100 */
[----:B------:R-:W-:Y:S01]  /*1d80*/  FFMA.FTZ R10, R15, R10, R12 ;  /* 0x0000000a0f0a7223 */ /* 0x000fe2000001000c */
[----:B------:R-:W-:-:S02]  /*1d90*/  HADD2.F32 R55, -RZ, R55.H1_H1 ;  /* 0x30000037ff377230 */ /* 0x000fc40000004100 */
[----:B------:R-:W-:Y:S02]  /*1da0*/  HADD2.F32 R17, -RZ, R9.H0_H0 ;  /* 0x20000009ff117230 */ /* 0x000fe40000004100 */
[----:B------:R-:W-:Y:S02]  /*1db0*/  HADD2.F32 R11, -RZ, R5.H0_H0 ;  /* 0x20000005ff0b7230 */ /* 0x000fe40000004100 */
[----:B------:R-:W-:Y:S02]  /*1dc0*/  HADD2.F32 R6, -RZ, R6.H1_H1 ;  /* 0x30000006ff067230 */ /* 0x000fe40000004100 */
[----:B------:R-:W-:Y:S01]  /*1dd0*/  FFMA.FTZ R16, R39, R55, R16 ;  /* 0x0000003727107223 */ /* 0x000fe20000010010 */
[----:B------:R-:W-:Y:S02]  /*1de0*/  HADD2.F32 R9, -RZ, R9.H1_H1 ;  /* 0x30000009ff097230 */ /* 0x000fe40000004100 */
[----:B------:R-:W-:Y:S01]  /*1df0*/  FFMA.FTZ R11, R17, R11, R14 ;  /* 0x0000000b110b7223 */ /* 0x000fe2000001000e */
[----:B------:R-:W-:-:S02]  /*1e00*/  HADD2.F32 R5, -RZ, R5.H1_H1 ;  /* 0x30000005ff057230 */ /* 0x000fc40000004100 */
[----:B------:R-:W-:Y:S01]  /*1e10*/  FFMA.FTZ R8, R19, R8, R10 ;  /* 0x0000000813087223 */ /* 0x000fe2000001000a */
[--C-:B------:R-:W-:Y:S02]  /*1e20*/  HADD2.F32 R12, -RZ, R7.reuse.H0_H0 ;  /* 0x20000007ff0c7230 */ /* 0x100fe40000004100 */
[----:B------:R-:W-:Y:S01]  /*1e30*/  FFMA.FTZ R21, R21, R6, R4 ;  /* 0x0000000615157223 */ /* 0x000fe20000010004 */
[----:B------:R-:W-:Y:S02]  /*1e40*/  HADD2.F32 R7, -RZ, R7.H1_H1 ;  /* 0x30000007ff077230 */ /* 0x000fe40000004100 */
[----:B------:R-:W-:Y:S01]  /*1e50*/  FFMA.FTZ R5, R9, R5, R16 ;  /* 0x0000000509057223 */ /* 0x000fe20000010010 */
[----:B------:R-:W-:Y:S01]  /*1e60*/  FFMA.FTZ R11, R18, R12, R11 ;  /* 0x0000000c120b7223 */ /* 0x000fe2000001000b */
[----:B------:R-:W-:Y:S01]  /*1e70*/  FADD.FTZ R8, R8, R21 ;  /* 0x0000001508087221 */ /* 0x000fe20000010000 */
[----:B------:R-:W-:Y:S01]  /*1e80*/  UMOV UR4, 0xffffffff ;  /* 0xffffffff00047882 */ /* 0x000fe20000000000 */
[----:B------:R-:W-:-:S02]  /*1e90*/  FFMA.FTZ R5, R20, R7, R5 ;  /* 0x0000000714057223 */ /* 0x000fc40000010005 */
[----:B------:R-:W-:Y:S01]  /*1ea0*/  FADD.FTZ R8, R11, R8 ;  /* 0x000000080b087221 */ /* 0x000fe20000010000 */
[----:B------:R-:W-:Y:S02]  /*1eb0*/  ISETP.NE.AND P0, PT, R2, RZ, PT ;  /* 0x000000ff0200720c */ /* 0x000fe40003f05270 */
[----:B-----5:R-:W-:Y:S01]  /*1ec0*/  FSETP.NEU.FTZ.AND P1, PT, R69, RZ, PT ;  /* 0x000000ff4500720b */ /* 0x020fe20003f3d000 */
[----:B------:R-:W-:Y:S01]  /*1ed0*/  FADD.FTZ R5, R5, R8 ;  /* 0x0000000805057221 */ /* 0x000fe20000010000 */
[----:B------:R-:W-:Y:S11]  /*1ee0*/  BRA.DIV UR4, `(.L_x_22790) ;  /* 0x0000004204e07947 */ /* 0x000ff6000b800000 */
[----:B------:R0:W1:Y:S02]  /*1ef0*/  SHFL.BFLY PT, R2, R5, 0x1, 0x1f ;  /* 0x0c201f0005027f89 */ /* 0x00006400000e0000 */
.L_x_22846:
        /* <DEDUP_REMOVED lines=12> */
.L_x_22789:
[----:B------:R-:W-:Y:S05]  /*1fc0*/  BSYNC B1 ;  /* 0x0000000000017941 */ /* 0x000fea0003800000 */
.L_x_22787:
[----:B------:R-:W-:Y:S01]  /*1fd0*/  UIADD3 UR4, UPT, UPT, UR21, 0xf, URZ ;  /* 0x0000000f15047890 */ /* 0x000fe2000fffe0ff */
[----:B------:R-:W-:Y:S01]  /*1fe0*/  IADD3 R62, PT, PT, R62, 0x4, RZ ;  /* 0x000000043e3e7810 */ /* 0x000fe20007ffe0ff */
[----:B------:R-:W-:Y:S01]  /*1ff0*/  ULEA UR5, UR18, 0x20, 0x5 ;  /* 0x0000002012057891 */ /* 0x000fe2000f8e28ff */
[----:B------:R-:W-:Y:S01]  /*2000*/  IADD3 R60, P1, PT, R60, 0x10, RZ ;  /* 0x000000103c3c7810 */ /* 0x000fe20007f3e0ff */
[----:B------:R-:W-:Y:S01]  /*2010*/  USHF.R.U32.HI UR4, URZ, 0x4, UR4 ;  /* 0x00000004ff047899 */ /* 0x000fe20008011604 */
[----:B0-----:R-:W-:Y:S01]  /*2020*/  VIADD R66, R66, 0x100 ;  /* 0x0000010042427836 */ /* 0x001fe20000000000 */
[----:B------:R-:W-:Y:S01]  /*2030*/  IADD3 R65, PT, PT, R65, 0x40, RZ ;  /* 0x0000004041417810 */ /* 0x000fe20007ffe0ff */
[----:B------:R-:W-:Y:S01]  /*2040*/  VIADD R64, R64, 0x40 ;  /* 0x0000004040407836 */ /* 0x000fe20000000000 */
[----:B------:R-:W-:Y:S01]  /*2050*/  UISETP.LT.U32.AND UP0, UPT, UR4, UR5, UPT ;  /* 0x000000050400728c */ /* 0x000fe2000bf01070 */
[----:B------:R-:W-:Y:S01]  /*2060*/  IADD3 R63, PT, PT, R63, 0x40, RZ ;  /* 0x000000403f3f7810 */ /* 0x000fe20007ffe0ff */
[----:B------:R-:W-:-:S02]  /*2070*/  IMAD.X R61, RZ, RZ, R61, P1 ;  /* 0x000000ffff3d7224 */ /* 0x000fc400008e063d */
[----:B------:R-:W-:-:S06]  /*2080*/  USEL UR4, UR4, UR5, UP0 ;  /* 0x0000000504047287 */ /* 0x000fcc0008000000 */
[----:B------:R-:W-:-:S13]  /*2090*/  ISETP.GE.U32.AND P0, PT, R62, UR4, PT ;  /* 0x000000043e007c0c */ /* 0x000fda000bf06070 */
[----:B------:R-:W-:Y:S05]  /*20a0*/  @!P0 BRA `(.L_x_22791) ;  /* 0xffffffec00188947 */ /* 0x000fea000383ffff */
.L_x_22786:
[----:B------:R-:W-:Y:S05]  /*20b0*/  BSYNC B0 ;  /* 0x0000000000007941 */ /* 0x000fea0003800000 */
.L_x_22785:
[----:B------:R-:W-:Y:S01]  /*20c0*/  UIADD3 UR4, UPT, UPT, UR21, 0xf, URZ ;  /* 0x0000000f15047890 */ /* 0x000fe2000fffe0ff */
[----:B------:R-:W0:Y:S01]  /*20d0*/  S2R R5, SR_TID.X ;  /* 0x0000000000057919 */ /* 0x000e220000002100 */
[----:B------:R-:W-:Y:S01]  /*20e0*/  MOV R9, UR18 ;  /* 0x0000001200097c02 */ /* 0x000fe20008000f00 */
[----:B------:R-:W-:-:S03]  /*20f0*/  IMAD.U32 R7, RZ, RZ, UR18 ;  /* 0x00000012ff077e24 */ /* 0x000fc6000f8e00ff */
[----:B------:R-:W-:Y:S01]  /*2100*/  MOV R44, UR4 ;  /* 0x00000004002c7c02 */ /* 0x000fe20008000f00 */
[----:B------:R-:W-:Y:S01]  /*2110*/  ULEA UR4, UR18, 0x20, 0x5 ;  /* 0x0000002012047891 */ /* 0x000fe2000f8e28ff */
[----:B------:R-:W-:Y:S02]  /*2120*/  IMAD.SHL.U32 R9, R9, 0x200, RZ ;  /* 0x0000020009097824 */ /* 0x000fe400078e00ff */
        /* <DEDUP_REMOVED lines=17> */
.L_x_22852:
        /* <DEDUP_REMOVED lines=29> */
[----:B------:R-:W-:Y:S01]  /*2410*/  ISETP.NE.AND P0, PT, R14, 0x180, PT ;  /* 0x000001800e00780c */ /* 0x000fe20003f05270 */
[----:B------:R-:W-:Y:S01]  /*2420*/  IMAD.MOV.U32 R14, RZ, RZ, RZ ;  /* 0x000000ffff0e7224 */ /* 0x000fe200078e00ff */
[----:B------:R-:W-:-:S11]  /*2430*/  ISETP.GE.U32.AND P4, PT, R15, 0x180, PT ;  /* 0x000001800f00780c */ /* 0x000fd60003f86070 */
        /* <DEDUP_REMOVED lines=9> */
.L_x_22797:
        /* <DEDUP_REMOVED lines=11> */
.L_x_22796:
[----:B------:R-:W-:Y:S05]  /*2580*/  BSYNC.RECONVERGENT B1 ;  /* 0x0000000000017941 */ /* 0x000fea0003800200 */
.L_x_22795:
        /* <DEDUP_REMOVED lines=12> */
.L_x_22800:
        /* <DEDUP_REMOVED lines=8> */
[----:B------:R-:W-:Y:S04]  /*26d0*/  LDS R40, [R15+0xe00] ;  /* 0x000e00000f287984 */ /* 0x000fe80000000800 */
[----:B------:R-:W4:Y:S04]  /*26e0*/  LDS R34, [R15+0x800] ;  /* 0x000800000f227984 */ /* 0x000f280000000800 */
[----:B------:R-:W4:Y:S04]  /*26f0*/  LDS R36, [R15+0xa00] ;  /* 0x000a00000f247984 */ /* 0x000f280000000800 */
[----:B------:R-:W4:Y:S01]  /*2700*/  LDS R38, [R15+0xc00] ;  /* 0x000c00000f267984 */ /* 0x000f220000000800 */
[----:B0-----:R-:W-:-:S03]  /*2710*/  FADD.FTZ R19, -R7, R18 ;  /* 0x0000001207137221 */ /* 0x001fc60000010100 */
[----:B------:R-:W0:Y:S01]  /*2720*/  LDS R24, [R15+0x1000] ;  /* 0x001000000f187984 */ /* 0x000e220000000800 */
[----:B-1----:R-:W-:-:S03]  /*2730*/  FADD.FTZ R21, -R7, R22 ;  /* 0x0000001607157221 */ /* 0x002fc60000010100 */
[----:B------:R-:W1:Y:S01]  /*2740*/  LDS R20, [R15+0x1200] ;  /* 0x001200000f147984 */ /* 0x000e620000000800 */
[----:B------:R-:W-:Y:S01]  /*2750*/  FMUL.FTZ R19, R19, 1.4426950216293334961 ;  /* 0x3fb8aa3b13137820 */ /* 0x000fe20000410000 */
[----:B------:R-:W-:Y:S02]  /*2760*/  FMUL.FTZ R21, R21, 1.4426950216293334961 ;  /* 0x3fb8aa3b15157820 */ /* 0x000fe40000410000 */
[----:B------:R-:W1:Y:S01]  /*2770*/  LDS R18, [R15+0x1400] ;  /* 0x001400000f127984 */ /* 0x000e620000000800 */
        /* <DEDUP_REMOVED lines=9> */
[----:B------:R4:W3:Y:S01]  /*2810*/  MUFU.EX2 R30, R23 ;  /* 0x00000017001e7308 */ /* 0x0008e20000000800 */
[----:B------:R-:W1:Y:S01]  /*2820*/  LDS R28, [R15+0x1a00] ;  /* 0x001a00000f1c7984 */ /* 0x000e620000000800 */
[----:B------:R-:W-:Y:S01]  /*2830*/  FADD.FTZ R29, -R7, R32 ;  /* 0x00000020071d7221 */ /* 0x000fe20000010100 */
[----:B------:R-:W-:Y:S01]  /*2840*/  FMUL.FTZ R27, R27, 1.4426950216293334961 ;  /* 0x3fb8aa3b1b1b7820 */ /* 0x000fe20000410000 */
[----:B------:R3:W0:Y:S01]  /*2850*/  MUFU.EX2 R32, R25 ;  /* 0x0000001900207308 */ /* 0x0006220000000800 */
[----:B--2---:R-:W-:Y:S01]  /*2860*/  FADD.FTZ R14, R19, R14 ;  /* 0x0000000e130e7221 */ /* 0x004fe20000010000 */
[----:B------:R-:W-:Y:S01]  /*2870*/  FMUL.FTZ R29, R29, 1.4426950216293334961 ;  /* 0x3fb8aa3b1d1d7820 */ /* 0x000fe20000410000 */
[C---:B------:R-:W-:Y:S01]  /*2880*/  FADD.FTZ R31, -R7.reuse, R34 ;  /* 0x00000022071f7221 */ /* 0x040fe20000010100 */
[C---:B----4-:R-:W-:Y:S01]  /*2890*/  FADD.FTZ R23, -R7.reuse, R40 ;  /* 0x0000002807177221 */ /* 0x050fe20000010100 */
[----:B------:R2:W4:Y:S01]  /*28a0*/  MUFU.EX2 R34, R27 ;  /* 0x0000001b00227308 */ /* 0x0005220000000800 */
[----:B------:R4:W-:Y:S01]  /*28b0*/  STS [R15+-0x400], R19 ;  /* 0xfffc00130f007388 */ /* 0x0009e20000000800 */
[----:B------:R-:W-:Y:S01]  /*28c0*/  FADD.FTZ R33, -R7, R36 ;  /* 0x0000002407217221 */ /* 0x000fe20000010100 */
[----:B---3--:R-:W-:Y:S01]  /*28d0*/  FMUL.FTZ R25, R23, 1.4426950216293334961 ;  /* 0x3fb8aa3b17197820 */ /* 0x008fe20000410000 */
[----:B------:R-:W-:Y:S01]  /*28e0*/  FADD.FTZ R23, R14, R21 ;  /* 0x000000150e177221 */ /* 0x000fe20000010000 */
[----:B------:R-:W-:Y:S01]  /*28f0*/  FMUL.FTZ R31, R31, 1.4426950216293334961 ;  /* 0x3fb8aa3b1f1f7820 */ /* 0x000fe20000410000 */
[----:B------:R-:W3:Y:S01]  /*2900*/  MUFU.EX2 R36, R29 ;  /* 0x0000001d00247308 */ /* 0x000ee20000000800 */
[----:B------:R-:W-:Y:S01]  /*2910*/  FADD.FTZ R35, -R7, R38 ;  /* 0x0000002607237221 */ /* 0x000fe20000010100 */
[----:B------:R-:W-:Y:S01]  /*2920*/  FADD.FTZ R23, R23, R30 ;  /* 0x0000001e17177221 */ /* 0x000fe20000010000 */
[----:B------:R-:W-:Y:S01]  /*2930*/  FMUL.FTZ R33, R33, 1.4426950216293334961 ;  /* 0x3fb8aa3b21217820 */ /* 0x000fe20000410000 */
[----:B------:R-:W3:Y:S01]  /*2940*/  MUFU.EX2 R38, R31 ;  /* 0x0000001f00267308 */ /* 0x000ee20000000800 */
[----:B------:R-:W-:Y:S01]  /*2950*/  FMUL.FTZ R35, R35, 1.4426950216293334961 ;  /* 0x3fb8aa3b23237820 */ /* 0x000fe20000410000 */
[----:B0-----:R-:W-:Y:S01]  /*2960*/  FADD.FTZ R23, R23, R32 ;  /* 0x0000002017177221 */ /* 0x001fe20000010000 */
[C---:B--2---:R-:W-:Y:S01]  /*2970*/  FADD.FTZ R27, -R7.reuse, R24 ;  /* 0x00000018071b7221 */ /* 0x044fe20000010100 */
[----:B------:R-:W0:Y:S01]  /*2980*/  MUFU.EX2 R40, R33 ;  /* 0x0000002100287308 */ /* 0x000e220000000800 */
[----:B-1----:R-:W-:Y:S01]  /*2990*/  FADD.FTZ R20, -R7, R20 ;  /* 0x0000001407147221 */ /* 0x002fe20000010100 */
[----:B----4-:R-:W-:Y:S01]  /*29a0*/  FADD.FTZ R23, R23, R34 ;  /* 0x0000002217177221 */ /* 0x010fe20000010000 */
[----:B------:R-:W-:Y:S01]  /*29b0*/  FMUL.FTZ R27, R27, 1.4426950216293334961 ;  /* 0x3fb8aa3b1b1b7820 */ /* 0x000fe20000410000 */
[----:B------:R-:W1:Y:S01]  /*29c0*/  MUFU.EX2 R24, R35 ;  /* 0x0000002300187308 */ /* 0x000e620000000800 */
[----:B------:R-:W-:Y:S01]  /*29d0*/  FMUL.FTZ R20, R20, 1.4426950216293334961 ;  /* 0x3fb8aa3b14147820 */ /* 0x000fe20000410000 */
[----:B---3--:R-:W-:Y:S01]  /*29e0*/  FADD.FTZ R23, R23, R36 ;  /* 0x0000002417177221 */ /* 0x008fe20000010000 */
[C---:B------:R-:W-:Y:S01]  /*29f0*/  FADD.FTZ R19, -R7.reuse, R18 ;  /* 0x0000001207137221 */ /* 0x040fe20000010100 */
[----:B------:R2:W3:Y:S01]  /*2a00*/  MUFU.EX2 R14, R25 ;  /* 0x00000019000e7308 */ /* 0x0004e20000000800 */
[----:B------:R-:W-:Y:S01]  /*2a10*/  FADD.FTZ R22, -R7, R22 ;  /* 0x0000001607167221 */ /* 0x000fe20000010100 */
[----:B------:R-:W-:Y:S01]  /*2a20*/  FADD.FTZ R23, R23, R38 ;  /* 0x0000002617177221 */ /* 0x000fe20000010000 */
[----:B------:R-:W-:Y:S01]  /*2a30*/  FMUL.FTZ R19, R19, 1.4426950216293334961 ;  /* 0x3fb8aa3b13137820 */ /* 0x000fe20000410000 */
[----:B------:R4:W3:Y:S01]  /*2a40*/  MUFU.EX2 R18, R27 ;  /* 0x0000001b00127308 */ /* 0x0008e20000000800 */
[----:B------:R3:W-:Y:S01]  /*2a50*/  STS [R15+-0x200], R21 ;  /* 0xfffe00150f007388 */ /* 0x0007e20000000800 */
[----:B0-----:R-:W-:Y:S01]  /*2a60*/  FADD.FTZ R23, R23, R40 ;  /* 0x0000002817177221 */ /* 0x001fe20000010000 */
[C---:B------:R-:W-:Y:S01]  /*2a70*/  FADD.FTZ R26, -R7.reuse, R26 ;  /* 0x0000001a071a7221 */ /* 0x040fe20000010100 */
[----:B------:R-:W0:Y:S01]  /*2a80*/  MUFU.EX2 R20, R20 ;  /* 0x0000001400147308 */ /* 0x000e220000000800 */
[----:B------:R-:W-:Y:S01]  /*2a90*/  FADD.FTZ R28, -R7, R28 ;  /* 0x0000001c071c7221 */ /* 0x000fe20000010100 */
[----:B-1----:R-:W-:Y:S01]  /*2aa0*/  FADD.FTZ R23, R23, R24 ;  /* 0x0000001817177221 */ /* 0x002fe20000010000 */
[----:B--2---:R-:W-:Y:S01]  /*2ab0*/  FMUL.FTZ R25, R26, 1.4426950216293334961 ;  /* 0x3fb8aa3b1a197820 */ /* 0x004fe20000410000 */
[----:B------:R-:W-:Y:S01]  /*2ac0*/  STS [R15], R30 ;  /* 0x0000001e0f007388 */ /* 0x000fe20000000800 */
[----:B----4-:R-:W-:Y:S01]  /*2ad0*/  FMUL.FTZ R27, R28, 1.4426950216293334961 ;  /* 0x3fb8aa3b1c1b7820 */ /* 0x010fe20000410000 */
[----:B---3--:R-:W-:Y:S01]  /*2ae0*/  FADD.FTZ R23, R23, R14 ;  /* 0x0000000e17177221 */ /* 0x008fe20000010000 */
[----:B------:R-:W-:Y:S01]  /*2af0*/  FMUL.FTZ R21, R22, 1.4426950216293334961 ;  /* 0x3fb8aa3b16157820 */ /* 0x000fe20000410000 */
[----:B------:R-:W-:Y:S01]  /*2b00*/  MUFU.EX2 R28, R25 ;  /* 0x00000019001c7308 */ /* 0x000fe20000000800 */
[----:B------:R-:W-:Y:S01]  /*2b10*/  STS [R15+0x200], R32 ;  /* 0x000200200f007388 */ /* 0x000fe20000000800 */
[----:B------:R-:W-:-:S02]  /*2b20*/  FADD.FTZ R23, R23, R18 ;  /* 0x0000001217177221 */ /* 0x000fc40000010000 */
[----:B------:R-:W1:Y:S01]  /*2b30*/  MUFU.EX2 R22, R19 ;  /* 0x0000001300167308 */ /* 0x000e620000000800 */
[----:B------:R-:W-:Y:S01]  /*2b40*/  STS [R15+0x400], R34 ;  /* 0x000400220f007388 */ /* 0x000fe20000000800 */
[----:B0-----:R-:W-:Y:S02]  /*2b50*/  FADD.FTZ R23, R23, R20 ;  /* 0x0000001417177221 */ /* 0x001fe40000010000 */
[----:B------:R-:W0:Y:S01]  /*2b60*/  MUFU.EX2 R26, R21 ;  /* 0x00000015001a7308 */ /* 0x000e220000000800 */
[----:B------:R-:W-:Y:S03]  /*2b70*/  STS [R15+0x600], R36 ;  /* 0x000600240f007388 */ /* 0x000fe60000000800 */
[----:B------:R-:W2:Y:S01]  /*2b80*/  MUFU.EX2 R42, R27 ;  /* 0x0000001b002a7308 */ /* 0x000ea20000000800 */
[----:B------:R-:W-:Y:S04]  /*2b90*/  STS [R15+0x800], R38 ;  /* 0x000800260f007388 */ /* 0x000fe80000000800 */
[----:B------:R-:W-:Y:S01]  /*2ba0*/  STS [R15+0xa00], R40 ;  /* 0x000a00280f007388 */ /* 0x000fe20000000800 */
[----:B-1----:R-:W-:-:S03]  /*2bb0*/  FADD.FTZ R23, R23, R22 ;  /* 0x0000001617177221 */ /* 0x002fc60000010000 */
[----:B------:R-:W-:Y:S01]  /*2bc0*/  STS [R15+0xc00], R24 ;  /* 0x000c00180f007388 */ /* 0x000fe20000000800 */
[----:B0-----:R-:W-:-:S03]  /*2bd0*/  FADD.FTZ R23, R23, R26 ;  /* 0x0000001a17177221 */ /* 0x001fc60000010000 */
[----:B------:R2:W-:Y:S01]  /*2be0*/  STS [R15+0xe00], R14 ;  /* 0x000e000e0f007388 */ /* 0x0005e20000000800 */
[----:B------:R-:W-:-:S03]  /*2bf0*/  FADD.FTZ R23, R23, R28 ;  /* 0x0000001c17177221 */ /* 0x000fc60000010000 */
[----:B------:R-:W-:Y:S04]  /*2c00*/  STS [R15+0x1000], R18 ;  /* 0x001000120f007388 */ /* 0x000fe80000000800 */
        /* <DEDUP_REMOVED lines=8> */
.L_x_22799:
[----:B------:R-:W-:Y:S05]  /*2c90*/  BSYNC.RECONVERGENT B1 ;  /* 0x0000000000017941 */ /* 0x000fea0003800200 */
.L_x_22798:
        /* <DEDUP_REMOVED lines=55> */
.L_x_22802:
[----:B------:R-:W-:Y:S05]  /*3010*/  BSYNC.RECONVERGENT B1 ;  /* 0x0000000000017941 */ /* 0x000fea0003800200 */
.L_x_22801:
        /* <DEDUP_REMOVED lines=26> */
.L_x_22794:
[----:B------:R-:W-:Y:S05]  /*31c0*/  BSYNC.RECONVERGENT B0 ;  /* 0x0000000000007941 */ /* 0x000fea0003800200 */
.L_x_22793:
        /* <DEDUP_REMOVED lines=40> */
.L_x_22807:
[----:B------:R-:W1:Y:S01]  /*3450*/  LDS R12, [R15] ;  /* 0x000000000f0c7984 */ /* 0x000e620000000800 */
[----:B------:R-:W-:-:S04]  /*3460*/  IADD3 R16, PT, PT, R16, 0x1, RZ ;  /* 0x0000000110107810 */ /* 0x000fc80007ffe0ff */
[----:B------:R-:W-:Y:S01]  /*3470*/  ISETP.NE.AND P0, PT, R16, RZ, PT ;  /* 0x000000ff1000720c */ /* 0x000fe20003f05270 */
[----:B-1----:R-:W-:-:S05]  /*3480*/  FMUL.FTZ R12, R12, R11 ;  /* 0x0000000b0c0c7220 */ /* 0x002fca0000410000 */
[----:B------:R1:W-:Y:S02]  /*3490*/  STS [R15], R12 ;  /* 0x0000000c0f007388 */ /* 0x0003e40000000800 */
[----:B-1----:R-:W-:-:S05]  /*34a0*/  VIADD R15, R15, 0x200 ;  /* 0x000002000f0f7836 */ /* 0x002fca0000000000 */
[----:B------:R-:W-:Y:S05]  /*34b0*/  @P0 BRA `(.L_x_22807) ;  /* 0xfffffffc00e40947 */ /* 0x000fea000383ffff */
.L_x_22806:
[----:B------:R-:W-:Y:S05]  /*34c0*/  BSYNC.RECONVERGENT B1 ;  /* 0x0000000000017941 */ /* 0x000fea0003800200 */
.L_x_22805:
        /* <DEDUP_REMOVED lines=12> */
.L_x_22810:
        /* <DEDUP_REMOVED lines=52> */
.L_x_22809:
[----:B------:R-:W-:Y:S05]  /*38d0*/  BSYNC.RECONVERGENT B1 ;  /* 0x0000000000017941 */ /* 0x000fea0003800200 */
.L_x_22808:
        /* <DEDUP_REMOVED lines=31> */
.L_x_22812:
[----:B------:R-:W-:Y:S05]  /*3ad0*/  BSYNC.RECONVERGENT B1 ;  /* 0x0000000000017941 */ /* 0x000fea0003800200 */
.L_x_22811:
        /* <DEDUP_REMOVED lines=14> */
.L_x_22804:
[----:B------:R-:W-:Y:S05]  /*3bc0*/  BSYNC.RECONVERGENT B0 ;  /* 0x0000000000007941 */ /* 0x000fea0003800200 */
.L_x_22803:
[----:B------:R-:W-:Y:S01]  /*3bd0*/  BAR.SYNC.DEFER_BLOCKING 0x0 ;  /* 0x0000000000007b1d */ /* 0x000fe20000010000 */
[----:B------:R-:W-:Y:S02]  /*3be0*/  ISETP.NE.AND P0, PT, R5, RZ, PT ;  /* 0x000000ff0500720c */ /* 0x000fe40003f05270 */
[----:B------:R-:W-:-:S03]  /*3bf0*/  MOV R45, UR18 ;  /* 0x00000012002d7c02 */ /* 0x000fc60008000f00 */
[----:B------:R-:W3:Y:S01]  /*3c00*/  LDCU UR24, c[0x0][0x3dc] ;  /* 0x00007b80ff1877ac */ /* 0x000ee20008000800 */
[----:B------:R-:W-:Y:S01]  /*3c10*/  BSSY.RECONVERGENT B0, `(.L_x_22813) ;  /* 0x0000015000007945 */ /* 0x000fe20003800200 */
[----:B------:R-:W-:Y:S01]  /*3c20*/  IMAD R45, R45, 0x20, R2 ;  /* 0x000000202d2d7824 */ /* 0x000fe200078e0202 */
        /* <DEDUP_REMOVED lines=12> */
[----:B--2---:R-:W-:Y:S01]  /*3cf0*/  MOV R12, UR6 ;  /* 0x00000006000c7c02 */ /* 0x004fe20008000f00 */
[----:B------:R-:W-:-:S02]  /*3d00*/  UIADD3.X UR5, UPT, UPT, UR11, UR5, URZ, UP1, !UPT ;  /* 0x000000050b057290 */ /* 0x000fc40008ffe4ff */
[----:B------:R-:W-:Y:S02]  /*3d10*/  MOV R16, UR4 ;  /* 0x0000000400107c02 */ /* 0x000fe40008000f00 */
[----:B------:R-:W-:Y:S02]  /*3d20*/  IMAD.U32 R13, RZ, RZ, UR7 ;  /* 0x00000007ff0d7e24 */ /* 0x000fe4000f8e00ff */
[----:B------:R-:W-:-:S03]  /*3d30*/  MOV R17, UR5 ;  /* 0x0000000500117c02 */ /* 0x000fc60008000f00 */
[----:B------:R0:W-:Y:S04]  /*3d40*/  STG.E desc[UR14][R12.64], R7 ;  /* 0x000000070c007986 */ /* 0x0001e8000c10190e */
[----:B-1----:R0:W-:Y:S02]  /*3d50*/  STG.E desc[UR14][R16.64], R14 ;  /* 0x0000000e10007986 */ /* 0x0021e4000c10190e */
.L_x_22814:
[----:B---34-:R-:W-:Y:S05]  /*3d60*/  BSYNC.RECONVERGENT B0 ;  /* 0x0000000000007941 */ /* 0x018fea0003800200 */
.L_x_22813:
[----:B------:R-:W-:Y:S01]  /*3d70*/  ISETP.GE.U32.AND P0, PT, R45, R4, PT ;  /* 0x000000042d00720c */ /* 0x000fe20003f06070 */
[----:B------:R-:W-:Y:S01]  /*3d80*/  BSSY.RECONVERGENT B1, `(.L_x_22815) ;  /* 0x00001c9000017945 */ /* 0x000fe20003800200 */
[----:B------:R-:W-:Y:S02]  /*3d90*/  CS2R R50, SRZ ;  /* 0x0000000000327805 */ /* 0x000fe4000001ff00 */
[----:B0-----:R-:W-:Y:S02]  /*3da0*/  CS2R R6, SRZ ;  /* 0x0000000000067805 */ /* 0x001fe4000001ff00 */
[----:B------:R-:W-:Y:S02]  /*3db0*/  CS2R R36, SRZ ;  /* 0x0000000000247805 */ /* 0x000fe4000001ff00 */
[----:B------:R-:W-:-:S05]  /*3dc0*/  CS2R R38, SRZ ;  /* 0x0000000000267805 */ /* 0x000fca000001ff00 */
[----:B------:R-:W-:Y:S05]  /*3dd0*/  @P0 BRA `(.L_x_22816) ;  /* 0x0000001c000c0947 */ /* 0x000fea0003800000 */
[----:B--2---:R-:W0:Y:S01]  /*3de0*/  I2F.RP R12, R3 ;  /* 0x00000003000c7306 */ /* 0x004e220000209400 */
[----:B------:R-:W2:Y:S01]  /*3df0*/  LDCU UR4, c[0x0][0x3c8] ;  /* 0x00007900ff0477ac */ /* 0x000ea20008000800 */
[----:B------:R-:W-:Y:S01]  /*3e00*/  SHF.L.U32 R13, R5, 0x5, RZ ;  /* 0x00000005050d7819 */ /* 0x000fe200000006ff */
[----:B------:R-:W-:Y:S01]  /*3e10*/  VIADD R15, R10, 0x120 ;  /* 0x000001200a0f7836 */ /* 0x000fe20000000000 */
[----:B------:R-:W-:Y:S01]  /*3e20*/  LEA R9, R2, R9, 0x4 ;  /* 0x0000000902097211 */ /* 0x000fe200078e20ff */
[----:B------:R-:W3:Y:S01]  /*3e30*/  LDCU UR5, c[0x0][0x3fc] ;  /* 0x00007f80ff0577ac */ /* 0x000ee20008000800 */
[----:B------:R-:W-:Y:S01]  /*3e40*/  IMAD.WIDE.U32 R6, R45, 0x4, RZ ;  /* 0x000000042d067825 */ /* 0x000fe200078e00ff */
[----:B------:R-:W-:Y:S02]  /*3e50*/  LOP3.LUT R13, R13, 0x20, RZ, 0xe2, !PT ;  /* 0x000000200d0d7812 */ /* 0x000fe400078ee2ff */
[----:B------:R-:W-:Y:S01]  /*3e60*/  CS2R R50, SRZ ;  /* 0x0000000000327805 */ /* 0x000fe2000001ff00 */
[----:B------:R-:W4:Y:S01]  /*3e70*/  LDCU.64 UR6, c[0x0][0x3b8] ;  /* 0x00007700ff0677ac */ /* 0x000f220008000a00 */
[----:B------:R-:W-:Y:S01]  /*3e80*/  LEA R8, R8, R15, 0x18 ;  /* 0x0000000f08087211 */ /* 0x000fe200078ec0ff */
[----:B------:R-:W-:Y:S01]  /*3e90*/  IMAD.SHL.U32 R47, R5, 0x8, RZ ;  /* 0x00000008052f7824 */ /* 0x000fe200078e00ff */
[----:B------:R-:W-:Y:S01]  /*3ea0*/  LEA R13, R2, R13, 0x6 ;  /* 0x0000000d020d7211 */ /* 0x000fe200078e30ff */
[----:B------:R-:W-:Y:S01]  /*3eb0*/  IMAD.IADD R44, R45, 0x1, -R44 ;  /* 0x000000012d2c7824 */ /* 0x000fe200078e0a2c */
[----:B------:R-:W-:Y:S01]  /*3ec0*/  IADD3 R46, PT, PT, R9, 0x3, RZ ;  /* 0x00000003092e7810 */ /* 0x000fe20007ffe0ff */
[----:B0-----:R-:W1:Y:S01]  /*3ed0*/  MUFU.RCP R12, R12 ;  /* 0x0000000c000c7308 */ /* 0x001e620000001000 */
[----:B------:R-:W-:-:S02]  /*3ee0*/  IADD3 R41, PT, PT, R13, 0x10, R8 ;  /* 0x000000100d297810 */ /* 0x000fc40007ffe008 */
[----:B------:R-:W-:Y:S02]  /*3ef0*/  CS2R R36, SRZ ;  /* 0x0000000000247805 */ /* 0x000fe4000001ff00 */
[----:B------:R-:W-:Y:S01]  /*3f00*/  LOP3.LUT R9, R47, 0x8, RZ, 0xc0, !PT ;  /* 0x000000082f097812 */ /* 0x000fe200078ec0ff */
[----:B--2---:R-:W-:Y:S01]  /*3f10*/  UIMAD UR4, UR16, UR4, URZ ;  /* 0x00000004100472a4 */ /* 0x004fe2000f8e02ff */
[----:B------:R-:W-:Y:S02]  /*3f20*/  IADD3 R45, PT, PT, R45, 0x1, RZ ;  /* 0x000000012d2d7810 */ /* 0x000fe40007ffe0ff */
[----:B------:R-:W-:Y:S02]  /*3f30*/  CS2R R38, SRZ ;  /* 0x0000000000267805 */ /* 0x000fe4000001ff00 */
[----:B------:R-:W-:Y:S01]  /*3f40*/  LOP3.LUT R47, R47, 0xf8, RZ, 0xc0, !PT ;  /* 0x000000f82f2f7812 */ /* 0x000fe200078ec0ff */
[----:B------:R-:W-:Y:S01]  /*3f50*/  IMAD.IADD R48, R9, 0x1, R46 ;  /* 0x0000000109307824 */ /* 0x000fe200078e022e */
[----:B---3--:R-:W-:-:S02]  /*3f60*/  MOV R49, UR5 ;  /* 0x0000000500317c02 */ /* 0x008fc40008000f00 */
[----:B------:R-:W-:Y:S02]  /*3f70*/  MOV R17, UR4 ;  /* 0x0000000400117c02 */ /* 0x000fe40008000f00 */
[----:B------:R-:W-:Y:S01]  /*3f80*/  IADD3 R49, PT, PT, -R49, UR13, RZ ;  /* 0x0000000d31317c10 */ /* 0x000fe2000fffe1ff */
[----:B------:R-:W0:Y:S02]  /*3f90*/  LDCU UR4, c[0x0][0x3e0] ;  /* 0x00007c00ff0477ac */ /* 0x000e240008000800 */
[----:B------:R-:W-:Y:S01]  /*3fa0*/  IMAD.WIDE R6, R17, 0x4, R6 ;  /* 0x0000000411067825 */ /* 0x000fe200078e0206 */
[----:B-1----:R-:W-:Y:S02]  /*3fb0*/  IADD3 R11, PT, PT, R12, 0xffffffe, RZ ;  /* 0x0ffffffe0c0b7810 */ /* 0x002fe40007ffe0ff */
[----:B----4-:R-:W-:-:S04]  /*3fc0*/  IADD3 R40, P0, PT, R6, UR6, RZ ;  /* 0x0000000606287c10 */ /* 0x010fc8000ff1e0ff */
[----:B------:R-:W1:Y:S01]  /*3fd0*/  F2I.FTZ.U32.TRUNC.NTZ R11, R11 ;  /* 0x0000000b000b7305 */ /* 0x000e62000021f000 */
[----:B------:R-:W-:Y:S02]  /*3fe0*/  IADD3.X R43, PT, PT, R7, UR7, RZ, P0, !PT ;  /* 0x00000007072b7c10 */ /* 0x000fe400087fe4ff */
[----:B------:R-:W-:Y:S01]  /*3ff0*/  CS2R R6, SRZ ;  /* 0x0000000000067805 */ /* 0x000fe2000001ff00 */
[----:B0-----:R-:W-:-:S04]  /*4000*/  UIMAD UR4, UR8, UR4, URZ ;  /* 0x00000004080472a4 */ /* 0x001fc8000f8e02ff */
[----:B------:R-:W-:Y:S01]  /*4010*/  USHF.R.S32.HI UR5, URZ, 0x1f, UR4 ;  /* 0x0000001fff057899 */ /* 0x000fe20008011404 */
[----:B-1----:R-:W-:Y:S01]  /*4020*/  IMAD.MOV R10, RZ, RZ, -R11 ;  /* 0x000000ffff0a7224 */ /* 0x002fe200078e0a0b */
[----:B------:R-:W-:-:S03]  /*4030*/  MOV R54, UR4 ;  /* 0x0000000400367c02 */ /* 0x000fc60008000f00 */
[----:B------:R-:W-:Y:S02]  /*4040*/  IMAD R13, R10, R3, RZ ;  /* 0x000000030a0d7224 */ /* 0x000fe400078e02ff */
[----:B------:R-:W-:Y:S01]  /*4050*/  HFMA2 R10, -RZ, RZ, 0, 0 ;  /* 0x00000000ff0a7431 */ /* 0x000fe200000001ff */
[----:B------:R-:W-:-:S04]  /*4060*/  MOV R55, UR5 ;  /* 0x0000000500377c02 */ /* 0x000fc80008000f00 */
[----:B------:R-:W-:-:S07]  /*4070*/  IMAD.HI.U32 R42, R11, R13, R10 ;  /* 0x0000000d0b2a7227 */ /* 0x000fce00078e000a */
.L_x_22835:
        /* <DEDUP_REMOVED lines=28> */
[----:B------:R-:W-:Y:S01]  /*4240*/  IMAD R11, R8, R15, RZ ;  /* 0x0000000f080b7224 */ /* 0x000fe200078e02ff */
[----:B------:R-:W-:-:S02]  /*4250*/  MOV R8, RZ ;  /* 0x000000ff00087202 */ /* 0x000fc40000000f00 */
[----:B------:R-:W-:Y:S02]  /*4260*/  IABS R13, R10 ;  /* 0x0000000a000d7213 */ /* 0x000fe40000000000 */
[----:B------:R-:W-:Y:S01]  /*4270*/  ISETP.GE.AND P1, PT, R10, RZ, PT ;  /* 0x000000ff0a00720c */ /* 0x000fe20003f26270 */
        /* <DEDUP_REMOVED lines=15> */
[----:B------:R-:W0:Y:S01]  /*4370*/  LDS.128 R28, [R41+-0x10] ;  /* 0xfffff000291c7984 */ /* 0x000e220000000c00 */
[----:B------:R-:W-:-:S05]  /*4380*/  MOV R25, R43 ;  /* 0x0000002b00197202 */ /* 0x000fca0000000f00 */
[----:B------:R1:W2:Y:S04]  /*4390*/  LDG.E.CONSTANT R9, desc[UR14][R24.64] ;  /* 0x0000000e18097981 */ /* 0x0002a8000c1e9900 */
[----:B-1----:R1:W3:Y:S01]  /*43a0*/  LDS.128 R24, [R41] ;  /* 0x0000000029187984 */ /* 0x0022e20000000c00 */
[----:B0-----:R-:W-:Y:S02]  /*43b0*/  F2FP.F16.F32.PACK_AB R52, R31, R30 ;  /* 0x0000001e1f34723e */ /* 0x001fe400000000ff */
[----:B------:R-:W-:Y:S01]  /*43c0*/  F2FP.F16.F32.PACK_AB R57, R29, R28 ;  /* 0x0000001c1d39723e */ /* 0x000fe200000000ff */
[----:B--2---:R-:W-:-:S03]  /*43d0*/  IMAD.WIDE R8, R9, UR24, R54 ;  /* 0x0000001809087c25 */ /* 0x004fc6000f8e0236 */
[----:B------:R-:W-:-:S05]  /*43e0*/  IADD3 R8, P0, PT, R47, R8, RZ ;  /* 0x000000082f087210 */ /* 0x000fca0007f1e0ff */
[----:B------:R-:W-:Y:S01]  /*43f0*/  IMAD.X R9, RZ, RZ, R9, P0 ;  /* 0x000000ffff097224 */ /* 0x000fe200000e0609 */
[----:B------:R-:W-:-:S04]  /*4400*/  LEA R32, P0, R8, UR22, 0x1 ;  /* 0x0000001608207c11 */ /* 0x000fc8000f8008ff */
[----:B------:R-:W-:-:S05]  /*4410*/  LEA.HI.X R33, R8, UR23, R9, 0x1, P0 ;  /* 0x0000001708217c11 */ /* 0x000fca00080f0c09 */
        /* <DEDUP_REMOVED lines=8> */
[----:B-1-3--:R-:W-:Y:S05]  /*44a0*/  @P0 BRA `(.L_x_22820) ;  /* 0x0000000000780947 */ /* 0x00afea0003800000 */
        /* <DEDUP_REMOVED lines=30> */
.L_x_22820:
[----:B------:R-:W-:Y:S05]  /*4690*/  BSYNC.RECONVERGENT B2 ;  /* 0x0000000000027941 */ /* 0x000fea0003800200 */
.L_x_22819:
        /* <DEDUP_REMOVED lines=38> */
.L_x_22822:
[----:B------:R-:W-:Y:S05]  /*4900*/  BSYNC.RECONVERGENT B2 ;  /* 0x0000000000027941 */ /* 0x000fea0003800200 */
.L_x_22821:
[----:B-----5:R-:W-:Y:S02]  /*4910*/  HMUL2 R29, R52, R25 ;  /* 0x00000019341d7232 */ /* 0x020fe40000000000 */
[----:B------:R-:W-:Y:S02]  /*4920*/  HFMA2 R25, R56, R31, R28 ;  /* 0x0000001f38197231 */ /* 0x000fe4000000001c */
        /* <DEDUP_REMOVED lines=34> */
.L_x_22824:
[----:B------:R-:W-:Y:S05]  /*4b50*/  BSYNC.RECONVERGENT B2 ;  /* 0x0000000000027941 */ /* 0x000fea0003800200 */
.L_x_22823:
[----:B01----:R-:W5:Y:S02]  /*4b60*/  LDG.E.128.CONSTANT R32, desc[UR14][R32.64+0x600] ;  /* 0x0006000e20207981 */ /* 0x003f64000c1e9d00 */
[----:B-----5:R-:W-:Y:S02]  /*4b70*/  HMUL2 R29, R52, R29 ;  /* 0x0000001d341d7232 */ /* 0x020fe40000000000 */
[----:B------:R-:W-:Y:S01]  /*4b80*/  HFMA2 R24, R59, R26, R24 ;  /* 0x0000001a3b187231 */ /* 0x000fe20000000018 */
[----:B------:R-:W-:Y:S01]  /*4b90*/  BSSY.RECONVERGENT B2, `(.L_x_22825) ;  /* 0x0000029000027945 */ /* 0x000fe20003800200 */
[----:B------:R-:W-:Y:S02]  /*4ba0*/  HFMA2 R29, R57, R28, R29 ;  /* 0x0000001c391d7231 */ /* 0x000fe4000000001d */
[----:B------:R-:W-:Y:S02]  /*4bb0*/  HFMA2 R27, R56, R27, R24 ;  /* 0x0000001b381b7231 */ /* 0x000fe40000000018 */
[----:B------:R-:W-:-:S02]  /*4bc0*/  HADD2.F32 R24, -RZ, R25.H0_H0 ;  /* 0x20000019ff187230 */ /* 0x000fc40000004100 */
[----:B------:R-:W-:Y:S02]  /*4bd0*/  HFMA2 R28, R59, R30, R29 ;  /* 0x0000001e3b1c7231 */ /* 0x000fe4000000001d */
[----:B------:R-:W-:Y:S02]  /*4be0*/  HADD2.F32 R25, -RZ, R25.H1_H1 ;  /* 0x30000019ff197230 */ /* 0x000fe40000004100 */
[--C-:B------:R-:W-:Y:S02]  /*4bf0*/  HADD2.F32 R26, -RZ, R27.reuse.H1_H1 ;  /* 0x3000001bff1a7230 */ /* 0x100fe40000004100 */
[----:B------:R-:W-:Y:S02]  /*4c00*/  HFMA2 R31, R56, R31, R28 ;  /* 0x0000001f381f7231 */ /* 0x000fe4000000001c */
[----:B------:R-:W-:Y:S01]  /*4c10*/  FADD.FTZ R24, R24, R25 ;  /* 0x0000001918187221 */ /* 0x000fe20000010000 */
[----:B------:R-:W-:Y:S01]  /*4c20*/  HADD2.F32 R25, -RZ, R27.H0_H0 ;  /* 0x2000001bff197230 */ /* 0x000fe20000004100 */
        /* <DEDUP_REMOVED lines=31> */
.L_x_22826:
[----:B------:R-:W-:Y:S05]  /*4e20*/  BSYNC.RECONVERGENT B2 ;  /* 0x0000000000027941 */ /* 0x000fea0003800200 */
.L_x_22825:
        /* <DEDUP_REMOVED lines=8> */
[----:B------:R-:W-:Y:S01]  /*4eb0*/  HFMA2 R28, R59, R34, R33 ;  /* 0x000000223b1c7231 */ /* 0x000fe20000000021 */
[----:B------:R-:W-:Y:S06]  /*4ec0*/  @P0 BRA `(.L_x_22828) ;  /* 0x0000000000780947 */ /* 0x000fec0003800000 */
[C---:B------:R-:W-:Y:S01]  /*4ed0*/  VIADD R26, R48.reuse, 0x1 ;  /* 0x00000001301a7836 */ /* 0x040fe20000000000 */
[C---:B------:R-:W-:Y:S02]  /*4ee0*/  IADD3 R24, PT, PT, R48.reuse, -0x1, RZ ;  /* 0xffffffff30187810 */ /* 0x040fe40007ffe0ff */
[----:B------:R-:W-:Y:S02]  /*4ef0*/  IADD3 R29, PT, PT, R48, 0x2, RZ ;  /* 0x00000002301d7810 */ /* 0x000fe40007ffe0ff */
[----:B------:R-:W-:Y:S01]  /*4f00*/  ISETP.GE.AND P1, PT, R26, UR21, PT ;  /* 0x000000151a007c0c */ /* 0x000fe2000bf26270 */
[----:B------:R-:W-:Y:S01]  /*4f10*/  VIADD R26, R48, 0x4 ;  /* 0x00000004301a7836 */ /* 0x000fe20000000000 */
[----:B------:R-:W-:Y:S02]  /*4f20*/  ISETP.GE.AND P6, PT, R24, UR21, PT ;  /* 0x0000001518007c0c */ /* 0x000fe4000bfc6270 */
[C---:B------:R-:W-:Y:S02]  /*4f30*/  IADD3 R30, PT, PT, R48.reuse, 0x3, RZ ;  /* 0x00000003301e7810 */ /* 0x040fe40007ffe0ff */
[----:B------:R-:W-:-:S02]  /*4f40*/  IADD3 R24, PT, PT, R48, -0x2, RZ ;  /* 0xfffffffe30187810 */ /* 0x000fc40007ffe0ff */
        /* <DEDUP_REMOVED lines=22> */
.L_x_22828:
[----:B------:R-:W-:Y:S05]  /*50b0*/  BSYNC.RECONVERGENT B2 ;  /* 0x0000000000027941 */ /* 0x000fea0003800200 */
.L_x_22827:
[----:B------:R-:W-:Y:S01]  /*50c0*/  HMUL2 R9, R52, R9 ;  /* 0x0000000934097232 */ /* 0x000fe20000000000 */
[----:B------:R-:W-:Y:S01]  /*50d0*/  BSSY.RECONVERGENT B2, `(.L_x_22829) ;  /* 0x0000024000027945 */ /* 0x000fe20003800200 */
[----:B------:R-:W-:Y:S01]  /*50e0*/  FADD.FTZ R50, R50, R25 ;  /* 0x0000001932327221 */ /* 0x000fe20000010000 */
[----:B------:R-:W-:Y:S01]  /*50f0*/  FADD.FTZ R6, R6, R27 ;  /* 0x0000001b06067221 */ /* 0x000fe20000010000 */
[----:B------:R-:W-:Y:S02]  /*5100*/  HFMA2 R8, R57, R8, R9 ;  /* 0x0000000839087231 */ /* 0x000fe40000000009 */
[----:B------:R-:W-:Y:S01]  /*5110*/  HFMA2 R28, R56, R35, R28 ;  /* 0x00000023381c7231 */ /* 0x000fe2000000001c */
[----:B------:R-:W-:Y:S06]  /*5120*/  @P0 BRA `(.L_x_22830) ;  /* 0x0000000000780947 */ /* 0x000fec0003800000 */
[C---:B------:R-:W-:Y:S01]  /*5130*/  VIADD R24, R48.reuse, 0x1 ;  /* 0x0000000130187836 */ /* 0x040fe20000000000 */
[C---:B------:R-:W-:Y:S02]  /*5140*/  IADD3 R9, PT, PT, R48.reuse, -0x1, RZ ;  /* 0xffffffff30097810 */ /* 0x040fe40007ffe0ff */
[----:B------:R-:W-:Y:S02]  /*5150*/  IADD3 R25, PT, PT, R48, 0x2, RZ ;  /* 0x0000000230197810 */ /* 0x000fe40007ffe0ff */
[----:B------:R-:W-:Y:S01]  /*5160*/  ISETP.GE.AND P1, PT, R24, UR21, PT ;  /* 0x0000001518007c0c */ /* 0x000fe2000bf26270 */
[C---:B------:R-:W-:Y:S01]  /*5170*/  VIADD R24, R48.reuse, 0x4 ;  /* 0x0000000430187836 */ /* 0x040fe20000000000 */
[----:B------:R-:W-:Y:S02]  /*5180*/  ISETP.GE.AND P6, PT, R9, UR21, PT ;  /* 0x0000001509007c0c */ /* 0x000fe4000bfc6270 */
[C---:B------:R-:W-:Y:S02]  /*5190*/  IADD3 R26, PT, PT, R48.reuse, 0x3, RZ ;  /* 0x00000003301a7810 */ /* 0x040fe40007ffe0ff */
[----:B------:R-:W-:-:S02]  /*51a0*/  IADD3 R9, PT, PT, R48, -0x2, RZ ;  /* 0xfffffffe30097810 */ /* 0x000fc40007ffe0ff */
[----:B------:R-:W-:Y:S02]  /*51b0*/  ISETP.GE.AND P2, PT, R25, UR21, PT ;  /* 0x0000001519007c0c */ /* 0x000fe4000bf46270 */
[----:B------:R-:W-:Y:S02]  /*51c0*/  ISETP.GE.AND P4, PT, R24, UR21, PT ;  /* 0x0000001518007c0c */ /* 0x000fe4000bf86270 */
[----:B------:R-:W-:Y:S02]  /*51d0*/  PRMT R24, R13, 0x7632, R24 ;  /* 0x000076320d187816 */ /* 0x000fe40000000018 */
        /* <DEDUP_REMOVED lines=19> */
.L_x_22830:
[----:B------:R-:W-:Y:S05]  /*5310*/  BSYNC.RECONVERGENT B2 ;  /* 0x0000000000027941 */ /* 0x000fea0003800200 */
.L_x_22829:
[----:B------:R-:W-:Y:S04]  /*5320*/  BSSY.RECONVERGENT B2, `(.L_x_22831) ;  /* 0x0000020000027945 */ /* 0x000fe80003800200 */
[----:B------:R-:W-:Y:S05]  /*5330*/  @P0 BRA `(.L_x_22832) ;  /* 0x0000000000780947 */ /* 0x000fea0003800000 */
        /* <DEDUP_REMOVED lines=30> */
.L_x_22832:
[----:B------:R-:W-:Y:S05]  /*5520*/  BSYNC.RECONVERGENT B2 ;  /* 0x0000000000027941 */ /* 0x000fea0003800200 */
.L_x_22831:
[----:B------:R-:W-:Y:S04]  /*5530*/  BSSY.RECONVERGENT B2, `(.L_x_22833) ;  /* 0x0000020000027945 */ /* 0x000fe80003800200 */
[----:B------:R-:W-:Y:S05]  /*5540*/  @P0 BRA `(.L_x_22834) ;  /* 0x0000000000780947 */ /* 0x000fea0003800000 */
        /* <DEDUP_REMOVED lines=10> */
[----:B------:R-:W-:Y:S02]  /*55f0*/  PRMT R9, R20, 0x7632, R9 ;  /* 0x0000763214097816 */ /* 0x000fe40000000009 */
[----:B------:R-:W-:Y:S02]  /*5600*/  ISETP.GE.AND P4, PT, R24, UR21, PT ;  /* 0x0000001518007c0c */ /* 0x000fe4000bf86270 */
[----:B------:R-:W-:Y:S02]  /*5610*/  ISETP.GE.AND P1, PT, R25, UR21, PT ;  /* 0x0000001519007c0c */ /* 0x000fe4000bf26270 */
[----:B------:R-:W-:-:S02]  /*5620*/  ISETP.GE.AND P3, PT, R26, UR21, PT ;  /* 0x000000151a007c0c */ /* 0x000fc4000bf66270 */
[----:B------:R-:W-:Y:S02]  /*5630*/  SEL R20, R20, RZ, !P6 ;  /* 0x000000ff14147207 */ /* 0x000fe40007000000 */
        /* <DEDUP_REMOVED lines=15> */
.L_x_22834:
[----:B------:R-:W-:Y:S05]  /*5730*/  BSYNC.RECONVERGENT B2 ;  /* 0x0000000000027941 */ /* 0x000fea0003800200 */
.L_x_22833:
[C---:B------:R-:W-:Y:S02]  /*5740*/  HMUL2 R13, R52.reuse, R13 ;  /* 0x0000000d340d7232 */ /* 0x040fe40000000000 */
[C---:B------:R-:W-:Y:S02]  /*5750*/  HFMA2 R17, R52.reuse, R17, -RZ ;  /* 0x0000001134117231 */ /* 0x040fe400001000ff */
[----:B------:R-:W-:Y:S02]  /*5760*/  HMUL2 R21, R52, R21 ;  /* 0x0000001534157232 */ /* 0x000fe40000000000 */
[----:B------:R-:W-:Y:S02]  /*5770*/  HFMA2 R10, R59, R10, R8 ;  /* 0x0000000a3b0a7231 */ /* 0x000fe40000000008 */
[C---:B------:R-:W-:Y:S02]  /*5780*/  HFMA2 R13, R57.reuse, R12, R13 ;  /* 0x0000000c390d7231 */ /* 0x040fe4000000000d */
[----:B------:R-:W-:-:S02]  /*5790*/  HFMA2 R17, R57, R16, R17 ;  /* 0x0000001039117231 */ /* 0x000fc40000000011 */
[----:B------:R-:W-:Y:S02]  /*57a0*/  HFMA2 R21, R57, R20, R21 ;  /* 0x0000001439157231 */ /* 0x000fe40000000015 */
[----:B------:R-:W-:Y:S02]  /*57b0*/  HADD2.F32 R8, -RZ, R28.H0_H0 ;  /* 0x2000001cff087230 */ /* 0x000fe40000004100 */
[----:B------:R-:W-:Y:S02]  /*57c0*/  HFMA2 R10, R56, R11, R10 ;  /* 0x0000000b380a7231 */ /* 0x000fe4000000000a */
[----:B------:R-:W-:Y:S02]  /*57d0*/  HADD2.F32 R9, -RZ, R28.H1_H1 ;  /* 0x3000001cff097230 */ /* 0x000fe40000004100 */
[C---:B------:R-:W-:Y:S02]  /*57e0*/  HFMA2 R28, R59.reuse, R14, R13 ;  /* 0x0000000e3b1c7231 */ /* 0x040fe4000000000d */
[----:B------:R-:W-:-:S02]  /*57f0*/  HFMA2 R17, R59, R18, R17 ;  /* 0x000000123b117231 */ /* 0x000fc40000000011 */
[----:B------:R-:W-:Y:S02]  /*5800*/  HFMA2 R21, R59, R22, R21 ;  /* 0x000000163b157231 */ /* 0x000fe40000000015 */
[C---:B------:R-:W-:Y:S02]  /*5810*/  HFMA2 R28, R56.reuse, R15, R28 ;  /* 0x0000000f381c7231 */ /* 0x040fe4000000001c */
[C---:B------:R-:W-:Y:S02]  /*5820*/  HFMA2 R17, R56.reuse, R19, R17 ;  /* 0x0000001338117231 */ /* 0x040fe40000000011 */
[----:B------:R-:W-:Y:S02]  /*5830*/  HFMA2 R21, R56, R23, R21 ;  /* 0x0000001738157231 */ /* 0x000fe40000000015 */
[----:B------:R-:W-:Y:S01]  /*5840*/  FADD.FTZ R8, R8, R9 ;  /* 0x0000000908087221 */ /* 0x000fe20000010000 */
[----:B------:R-:W-:Y:S02]  /*5850*/  HADD2.F32 R9, -RZ, R10.H0_H0 ;  /* 0x2000000aff097230 */ /* 0x000fe40000004100 */
[----:B------:R-:W-:-:S02]  /*5860*/  HADD2.F32 R11, -RZ, R28.H0_H0 ;  /* 0x2000001cff0b7230 */ /* 0x000fc40000004100 */
[----:B------:R-:W-:Y:S01]  /*5870*/  FADD.FTZ R7, R7, R8 ;  /* 0x0000000807077221 */ /* 0x000fe20000010000 */
[--C-:B------:R-:W-:Y:S02]  /*5880*/  HADD2.F32 R12, -RZ, R17.reuse.H0_H0 ;  /* 0x20000011ff0c7230 */ /* 0x100fe40000004100 */
[----:B------:R-:W-:Y:S02]  /*5890*/  HADD2.F32 R10, -RZ, R10.H1_H1 ;  /* 0x3000000aff0a7230 */ /* 0x000fe40000004100 */
[----:B------:R-:W-:Y:S02]  /*58a0*/  HADD2.F32 R28, -RZ, R28.H1_H1 ;  /* 0x3000001cff1c7230 */ /* 0x000fe40000004100 */
[----:B------:R-:W-:Y:S02]  /*58b0*/  HADD2.F32 R17, -RZ, R17.H1_H1 ;  /* 0x30000011ff117230 */ /* 0x000fe40000004100 */
[----:B------:R-:W-:Y:S01]  /*58c0*/  FADD.FTZ R9, R9, R10 ;  /* 0x0000000a09097221 */ /* 0x000fe20000010000 */
[----:B------:R-:W-:-:S02]  /*58d0*/  HADD2.F32 R13, -RZ, R21.H0_H0 ;  /* 0x20000015ff0d7230 */ /* 0x000fc40000004100 */
[----:B------:R-:W-:Y:S01]  /*58e0*/  FADD.FTZ R28, R11, R28 ;  /* 0x0000001c0b1c7221 */ /* 0x000fe20000010000 */
[----:B------:R-:W-:Y:S02]  /*58f0*/  HADD2.F32 R14, -RZ, R21.H1_H1 ;  /* 0x30000015ff0e7230 */ /* 0x000fe40000004100 */
[----:B------:R-:W-:Y:S01]  /*5900*/  FADD.FTZ R17, R12, R17 ;  /* 0x000000110c117221 */ /* 0x000fe20000010000 */
[----:B------:R-:W-:Y:S01]  /*5910*/  FADD.FTZ R36, R36, R9 ;  /* 0x0000000924247221 */ /* 0x000fe20000010000 */
[----:B------:R-:W-:Y:S01]  /*5920*/  FADD.FTZ R37, R37, R28 ;  /* 0x0000001c25257221 */ /* 0x000fe20000010000 */
[----:B------:R-:W-:Y:S01]  /*5930*/  FADD.FTZ R14, R13, R14 ;  /* 0x0000000e0d0e7221 */ /* 0x000fe20000010000 */
[----:B------:R-:W-:-:S03]  /*5940*/  FADD.FTZ R38, R38, R17 ;  /* 0x0000001126267221 */ /* 0x000fc60000010000 */
[----:B------:R-:W-:-:S07]  /*5950*/  FADD.FTZ R39, R39, R14 ;  /* 0x0000000e27277221 */ /* 0x000fce0000010000 */
.L_x_22818:
[----:B------:R-:W-:Y:S05]  /*5960*/  BSYNC.RECONVERGENT B0 ;  /* 0x0000000000007941 */ /* 0x000fea0003800200 */
.L_x_22817:
[----:B------:R-:W-:Y:S01]  /*5970*/  IADD3 R9, PT, PT, R45, 0x3, RZ ;  /* 0x000000032d097810 */ /* 0x000fe20007ffe0ff */
[----:B------:R-:W-:Y:S01]  /*5980*/  VIADD R44, R44, 0x4 ;  /* 0x000000042c2c7836 */ /* 0x000fe20000000000 */
[----:B------:R-:W-:Y:S01]  /*5990*/  IADD3 R40, P1, PT, R40, 0x10, RZ ;  /* 0x0000001028287810 */ /* 0x000fe20007f3e0ff */
[----:B------:R-:W-:Y:S01]  /*59a0*/  VIADD R41, R41, 0x100 ;  /* 0x0000010029297836 */ /* 0x000fe20000000000 */
[----:B------:R-:W-:Y:S02]  /*59b0*/  ISETP.GE.U32.AND P0, PT, R9, R4, PT ;  /* 0x000000040900720c */ /* 0x000fe40003f06070 */
[----:B------:R-:W-:Y:S02]  /*59c0*/  IADD3 R48, PT, PT, R48, 0x40, RZ ;  /* 0x0000004030307810 */ /* 0x000fe40007ffe0ff */
[----:B------:R-:W-:Y:S02]  /*59d0*/  IADD3 R45, PT, PT, R45, 0x4, RZ ;  /* 0x000000042d2d7810 */ /* 0x000fe40007ffe0ff */
[----:B------:R-:W-:-:S02]  /*59e0*/  IADD3 R46, PT, PT, R46, 0x40, RZ ;  /* 0x000000402e2e7810 */ /* 0x000fc40007ffe0ff */
[----:B------:R-:W-:-:S05]  /*59f0*/  IADD3.X R43, PT, PT, RZ, R43, RZ, P1, !PT ;  /* 0x0000002bff2b7210 */ /* 0x000fca0000ffe4ff */
[----:B------:R-:W-:Y:S05]  /*5a00*/  @!P0 BRA `(.L_x_22835) ;  /* 0xffffffe4009c8947 */ /* 0x000fea000383ffff */
.L_x_22816:
[----:B------:R-:W-:Y:S05]  /*5a10*/  BSYNC.RECONVERGENT B1 ;  /* 0x0000000000017941 */ /* 0x000fea0003800200 */
.L_x_22815:
[----:B------:R-:W0:Y:S01]  /*5a20*/  SHFL.BFLY PT, R9, R6, 0x1, 0x1f ;  /* 0x0c201f0006097f89 */ /* 0x000e2200000e0000 */
[C---:B-1----:R-:W-:Y:S01]  /*5a30*/  LOP3.LUT R14, R5.reuse, 0x1, RZ, 0xc0, !PT ;  /* 0x00000001050e7812 */ /* 0x042fe200078ec0ff */
[----:B------:R-:W-:Y:S02]  /*5a40*/  BSSY.RECONVERGENT B0, `(.L_x_22836) ;  /* 0x0000024000007945 */ /* 0x000fe40003800200 */
[----:B------:R-:W1:Y:S01]  /*5a50*/  SHFL.BFLY PT, R4, R51, 0x1, 0x1f ;  /* 0x0c201f0033047f89 */ /* 0x000e6200000e0000 */
[----:B------:R-:W-:Y:S02]  /*5a60*/  ISETP.NE.AND P3, PT, R14, RZ, PT ;  /* 0x000000ff0e00720c */ /* 0x000fe40003f65270 */
[----:B------:R-:W-:Y:S01]  /*5a70*/  LOP3.LUT R14, R5, 0x3c0, RZ, 0xc0, !PT ;  /* 0x000003c0050e7812 */ /* 0x000fe200078ec0ff */
[----:B------:R-:W3:Y:S03]  /*5a80*/  SHFL.BFLY PT, R3, R50, 0x1, 0x1f ;  /* 0x0c201f0032037f89 */ /* 0x000ee600000e0000 */
[----:B------:R-:W-:Y:S01]  /*5a90*/  ISETP.NE.OR P0, PT, R14, 0x40, P3 ;  /* 0x000000400e00780c */ /* 0x000fe20001f05670 */
[----:B------:R-:W4:Y:S04]  /*5aa0*/  SHFL.BFLY PT, R8, R7, 0x1, 0x1f ;  /* 0x0c201f0007087f89 */ /* 0x000f2800000e0000 */
[----:B--2---:R-:W2:Y:S04]  /*5ab0*/  SHFL.BFLY PT, R11, R36, 0x1, 0x1f ;  /* 0x0c201f00240b7f89 */ /* 0x004ea800000e0000 */
[----:B------:R-:W2:Y:S04]  /*5ac0*/  SHFL.BFLY PT, R10, R37, 0x1, 0x1f ;  /* 0x0c201f00250a7f89 */ /* 0x000ea800000e0000 */
[----:B------:R-:W2:Y:S01]  /*5ad0*/  SHFL.BFLY PT, R13, R38, 0x1, 0x1f ;  /* 0x0c201f00260d7f89 */ /* 0x000ea200000e0000 */
[----:B0-----:R-:W-:Y:S01]  /*5ae0*/  FADD.FTZ R6, R9, R6 ;  /* 0x0000000609067221 */ /* 0x001fe20000010000 */
[----:B------:R-:W-:-:S02]  /*5af0*/  SHF.R.U32.HI R9, RZ, 0x1, R0 ;  /* 0x00000001ff097819 */ /* 0x000fc40000011600 */
[----:B------:R-:W0:Y:S01]  /*5b00*/  SHFL.BFLY PT, R12, R39, 0x1, 0x1f ;  /* 0x0c201f00270c7f89 */ /* 0x000e2200000e0000 */
[----:B-1----:R-:W-:Y:S02]  /*5b10*/  FADD.FTZ R4, R4, R51 ;  /* 0x0000003304047221 */ /* 0x002fe40000010000 */
[----:B------:R-:W-:Y:S01]  /*5b20*/  IMAD R2, R2, 0x80, R9 ;  /* 0x0000008002027824 */ /* 0x000fe200078e0209 */
[----:B------:R-:W-:Y:S01]  /*5b30*/  BAR.SYNC.DEFER_BLOCKING 0x0 ;  /* 0x0000000000007b1d */ /* 0x000fe20000010000 */
[----:B---3--:R-:W-:Y:S01]  /*5b40*/  FADD.FTZ R3, R3, R50 ;  /* 0x0000003203037221 */ /* 0x008fe20000010000 */
[----:B----4-:R-:W-:Y:S01]  /*5b50*/  FADD.FTZ R7, R8, R7 ;  /* 0x0000000708077221 */ /* 0x010fe20000010000 */
[----:B--2---:R-:W-:Y:S01]  /*5b60*/  FADD.FTZ R11, R11, R36 ;  /* 0x000000240b0b7221 */ /* 0x004fe20000010000 */
        /* <DEDUP_REMOVED lines=17> */
.L_x_22837:
[----:B------:R-:W-:Y:S05]  /*5c80*/  BSYNC.RECONVERGENT B0 ;  /* 0x0000000000007941 */ /* 0x000fea0003800200 */
.L_x_22836:
        /* <DEDUP_REMOVED lines=29> */
.L_x_22839:
[----:B------:R-:W-:Y:S05]  /*5e60*/  BSYNC.RECONVERGENT B0 ;  /* 0x0000000000007941 */ /* 0x000fea0003800200 */
.L_x_22838:
        /* <DEDUP_REMOVED lines=12> */
.L_x_22841:
[----:B------:R-:W-:Y:S05]  /*5f30*/  BSYNC.RECONVERGENT B0 ;  /* 0x0000000000007941 */ /* 0x000fea0003800200 */
.L_x_22840:
        /* <DEDUP_REMOVED lines=19> */
.L_x_22843:
[----:B------:R-:W-:Y:S05]  /*6070*/  BSYNC.RECONVERGENT B0 ;  /* 0x0000000000007941 */ /* 0x000fea0003800200 */
.L_x_22842:
        /* <DEDUP_REMOVED lines=31> */
.L_x_22790:
        /* <DEDUP_REMOVED lines=8> */
.L_x_22845:
[----:B------:R-:W-:Y:S05]  /*62f0*/  BSYNC B2 ;  /* 0x0000000000027941 */ /* 0x000fea0003800000 */
.L_x_22844:
[----:B------:R-:W-:Y:S01]  /*6300*/  IMAD.MOV.U32 R2, RZ, RZ, R10 ;  /* 0x000000ffff027224 */ /* 0x000fe200078e000a */
[----:B------:R-:W-:Y:S06]  /*6310*/  BRA `(.L_x_22846) ;  /* 0xffffffb800f87947 */ /* 0x000fec000383ffff */
.L_x_22792:
        /* <DEDUP_REMOVED lines=8> */
.L_x_22848:
[----:B------:R-:W-:Y:S05]  /*63a0*/  BSYNC B0 ;  /* 0x0000000000007941 */ /* 0x000fea0003800000 */
.L_x_22847:
        /* <DEDUP_REMOVED lines=8> */
.L_x_22849:
[----:B------:R-:W-:Y:S02]  /*6430*/  HFMA2 R15, -RZ, RZ, 0, 2.384185791015625e-07 ;  /* 0x00000004ff0f7431 */ /* 0x000fe400000001ff */
[----:B------:R-:W-:-:S05]  /*6440*/  IMAD.MOV.U32 R7, RZ, RZ, R10 ;  /* 0x000000ffff077224 */ /* 0x000fca00078e000a */
[----:B------:R-:W-:-:S04]  /*6450*/  FMNMX.FTZ R7, R8, R7, !PT ;  /* 0x0000000708077209 */ /* 0x000fc80007810000 */
[----:B------:R-:W-:-:S07]  /*6460*/  MOV R8, R7 ;  /* 0x0000000700087202 */ /* 0x000fce0000000f00 */
[----:B------:R-:W-:Y:S05]  /*6470*/  WARPSYNC.COLLECTIVE R13, `(.L_x_22850) ;  /* 0x000000000d087348 */ /* 0x000fea0003c00000 */
[----:B------:R0:W1:Y:S02]  /*6480*/  SHFL.BFLY P2, R10, R8, R15, R16 ;  /* 0x0c00000f080a7389 */ /* 0x0000640000040010 */
[----:B01----:R-:W-:Y:S05]  /*6490*/  ENDCOLLECTIVE ;  /* 0x000000000000791b */ /* 0x003fea0003800000 */
.L_x_22850:
[----:B------:R-:W-:Y:S02]  /*64a0*/  MOV R15, 0x2 ;  /* 0x00000002000f7802 */ /* 0x000fe40000000f00 */
[----:B------:R-:W-:-:S05]  /*64b0*/  FMNMX.FTZ R11, R7, R10, !PT ;  /* 0x0000000a070b7209 */ /* 0x000fca0007810000 */
[----:B------:R-:W-:-:S07]  /*64c0*/  IMAD.MOV.U32 R8, RZ, RZ, R11 ;  /* 0x000000ffff087224 */ /* 0x000fce00078e000b */
[----:B------:R-:W-:Y:S05]  /*64d0*/  WARPSYNC.COLLECTIVE R13, `(.L_x_22851) ;  /* 0x000000000d087348 */ /* 0x000fea0003c00000 */
[----:B------:R0:W1:Y:S02]  /*64e0*/  SHFL.BFLY P2, R10, R8, R15, R16 ;  /* 0x0c00000f080a7389 */ /* 0x0000640000040010 */
[----:B01----:R-:W-:Y:S05]  /*64f0*/  ENDCOLLECTIVE ;  /* 0x000000000000791b */ /* 0x003fea0003800000 */
.L_x_22851:
[----:B------:R-:W-:Y:S01]  /*6500*/  MOV R14, R10 ;  /* 0x0000000a000e7202 */ /* 0x000fe20000000f00 */
[----:B------:R-:W-:Y:S06]  /*6510*/  BRA `(.L_x_22852) ;  /* 0xffffffbc00487947 */ /* 0x000fec000383ffff */
.L_x_22853:
        /* <DEDUP_REMOVED lines=14> */
.L_x_27573:


//--------------------- .text._ZN4vllm25paged_attention_v2_kernelIttLi120ELi16ELi128ELNS_18Fp8KVCacheDataTypeE0ELb1ELi512EEEvPfS2_PT_PKS3_PKT0_S9_ifPKiSB_iPKfiiiSD_SD_iiiii --------------------------
	.section	.text._ZN4vllm25paged_attention_v2_kernelIttLi120ELi16ELi128ELNS_18Fp8KVCacheDataTypeE0ELb1ELi512EEEvPfS2_PT_PKS3_PKT0_S9_ifPKiSB_iPKfiiiSD_SD_iiiii,"ax",@progbits
	.align	128
        .global         _ZN4vllm25paged_attention_v2_kernelIttLi120ELi16ELi128ELNS_18Fp8KVCacheDataTypeE0ELb1ELi512EEEvPfS2_PT_PKS3_PKT0_S9_ifPKiSB_iPKfiiiSD_SD_iiiii
        .type           _ZN4vllm25paged_attention_v2_kernelIttLi120ELi16ELi128ELNS_18Fp8KVCacheDataTypeE0ELb1ELi512EEEvPfS2_PT_PKS3_PKT0_S9_ifPKiSB_iPKfiiiSD_SD_iiiii,@function
        .size           _ZN4vllm25paged_attention_v2_kernelIttLi120ELi16ELi128ELNS_18Fp8KVCacheDataTypeE0ELb1ELi512EEEvPfS2_PT_PKS3_PKT0_S9_ifPKiSB_iPKfiiiSD_SD_iiiii,(.L_x_27574 - _ZN4vllm25paged_attention_v2_kernelIttLi120ELi16ELi128ELNS_18Fp8KVCacheDataTypeE0ELb1ELi512EEEvPfS2_PT_PKS3_PKT0_S9_ifPKiSB_iPKfiiiSD_SD_iiiii)
        .other          _ZN4vllm25paged_attention_v2_kernelIttLi120ELi16ELi128ELNS_18Fp8KVCacheDataTypeE0ELb1ELi512EEEvPfS2_PT_PKS3_PKT0_S9_ifPKiSB_iPKfiiiSD_SD_iiiii,@"STO_CUDA_ENTRY STV_DEFAULT"
_ZN4vllm25paged_attention_v2_kernelIttLi120ELi16ELi128ELNS_18Fp8KVCacheDataTypeE0ELb1ELi512EEEvPfS2_PT_PKS3_PKT0_S9_ifPKiSB_iPKfiiiSD_SD_iiiii:
.text._ZN4vllm25paged_attention_v2_kernelIttLi120ELi16ELi128ELNS_18Fp8KVCacheDataTypeE0ELb1ELi512EEEvPfS2_PT_PKS3_PKT0_S9_ifPKiSB_iPKfiiiSD_SD_iiiii:
        /* <DEDUP_REMOVED lines=19> */
[----:B------:R-:W-:Y:S01]  /*0130*/  HFMA2 R72, -RZ, RZ, 0, 0 ;  /* 0x00000000ff487431 */ /* 0x000fe200000001ff */
[----:B------:R-:W0:Y:S01]  /*0140*/  LDCU UR25, c[0x0][0x404] ;  /* 0x00008080ff1977ac */ /* 0x000e220008000800 */
[----:B------:R-:W-:Y:S01]  /*0150*/  UIADD3 UR14, UPT, UPT, UR21, -0x1, URZ ;  /* 0xffffffff150e7890 */ /* 0x000fe2000fffe0ff */
[----:B-1----:R-:W-:Y:S01]  /*0160*/  MOV R2, UR15 ;  /* 0x0000000f00027c02 */ /* 0x002fe20008000f00 */
[----:B------:R-:W1:Y:S03]  /*0170*/  LDCU UR26, c[0x0][0x408] ;  /* 0x00008100ff1a77ac */ /* 0x000e660008000800 */
[----:B------:R-:W-:Y:S01]  /*0180*/  IABS R7, R2 ;  /* 0x0000000200077213 */ /* 0x000fe20000000000 */
[----:B---3--:R-:W-:Y:S01]  /*0190*/  UIMAD UR7, UR4, UR7, URZ ;  /* 0x00000007040772a4 */ /* 0x008fe2000f8e02ff */
[----:B--2---:R-:W-:-:S02]  /*01a0*/  IMAD.U32 R4, RZ, RZ, UR6 ;  /* 0x00000006ff047e24 */ /* 0x004fc4000f8e00ff */
[----:B------:R-:W2:Y:S01]  /*01b0*/  I2F.RP R2, R7 ;  /* 0x0000000700027306 */ /* 0x000ea20000209400 */
[----:B------:R-:W-:Y:S02]  /*01c0*/  USHF.R.S32.HI UR8, URZ, 0x1f, UR7 ;  /* 0x0000001fff087899 */ /* 0x000fe40008011407 */
[----:B----4-:R-:W-:Y:S01]  /*01d0*/  UISETP.NE.U32.AND UP0, UPT, UR10, URZ, UPT ;  /* 0x000000ff0a00728c */ /* 0x010fe2000bf05070 */
[----:B0-----:R-:W-:Y:S01]  /*01e0*/  ISETP.GT.U32.AND P0, PT, R0, 0x1d, PT ;  /* 0x0000001d0000780c */ /* 0x001fe20003f04070 */
[----:B------:R-:W0:Y:S02]  /*01f0*/  LDCU UR27, c[0x0][0x3dc] ;  /* 0x00007b80ff1b77ac */ /* 0x000e240008000800 */
[----:B------:R-:W-:Y:S01]  /*0200*/  UISETP.NE.AND.EX UP0, UPT, UR11, URZ, UPT, UP0 ;  /* 0x000000ff0b00728c */ /* 0x000fe2000bf05300 */
[----:B------:R-:W3:Y:S01]  /*0210*/  LDCU UR28, c[0x0][0x3b4] ;  /* 0x00007680ff1c77ac */ /* 0x000ee20008000800 */
[----:B--2---:R-:W2:Y:S01]  /*0220*/  MUFU.RCP R2, R2 ;  /* 0x0000000200027308 */ /* 0x004ea20000001000 */
[----:B------:R-:W4:Y:S07]  /*0230*/  LDCU.64 UR22, c[0x0][0x3a0] ;  /* 0x00007400ff1677ac */ /* 0x000f2e0008000a00 */
[----:B------:R-:W1:Y:S01]  /*0240*/  @!P0 LDC.64 R8, c[0x0][0x398] ;  /* 0x0000e600ff088b82 */ /* 0x000e620000000a00 */
[----:B------:R-:W-:-:S02]  /*0250*/  @!P0 IMAD R4, R4, 0x78, RZ ;  /* 0x0000007804048824 */ /* 0x000fc400078e02ff */
[----:B------:R-:W-:Y:S01]  /*0260*/  @!P0 IMAD.SHL.U32 R3, R0, 0x4, RZ ;  /* 0x0000000400038824 */ /* 0x000fe200078e00ff */
[----:B------:R-:W0:Y:S04]  /*0270*/  @UP0 LDCU.64 UR10, c[0x0][0x3d0] ;  /* 0x00007a00ff0a07ac */ /* 0x000e280008000a00 */
[----:B------:R-:W-:Y:S01]  /*0280*/  @!P0 IADD3 R3, P1, P2, R3, UR7, R4 ;  /* 0x0000000703038c10 */ /* 0x000fe2000fa3e004 */
[----:B------:R-:W0:Y:S03]  /*0290*/  LDCU UR7, c[0x0][0x378] ;  /* 0x00006f00ff0777ac */ /* 0x000e260008000800 */
[----:B------:R-:W-:Y:S02]  /*02a0*/  @!P0 IADD3.X R6, PT, PT, RZ, UR8, RZ, P1, P2 ;  /* 0x00000008ff068c10 */ /* 0x000fe40008fe44ff */
[----:B--2---:R-:W-:-:S04]  /*02b0*/  IADD3 R4, PT, PT, R2, 0xffffffe, RZ ;  /* 0x0ffffffe02047810 */ /* 0x004fc80007ffe0ff */
[----:B------:R-:W2:Y:S01]  /*02c0*/  F2I.FTZ.U32.TRUNC.NTZ R5, R4 ;  /* 0x0000000400057305 */ /* 0x000ea2000021f000 */
[----:B-1----:R-:W-:-:S04]  /*02d0*/  @!P0 LEA R2, P1, R3, R8, 0x1 ;  /* 0x0000000803028211 */ /* 0x002fc800078208ff */
[----:B------:R-:W-:-:S06]  /*02e0*/  @!P0 LEA.HI.X R3, R3, R9, R6, 0x1, P1 ;  /* 0x0000000903038211 */ /* 0x000fcc00008f0c06 */
[----:B------:R-:W3:Y:S01]  /*02f0*/  @!P0 LDG.E.64.CONSTANT R2, desc[UR16][R2.64] ;  /* 0x0000001002028981 */ /* 0x000ee2000c1e9b00 */
[----:B------:R-:W1:Y:S01]  /*0300*/  LDCU UR8, c[0x0][0x370] ;  /* 0x00006e00ff0877ac */ /* 0x000e620008000800 */
[----:B--2---:R-:W-:Y:S01]  /*0310*/  IMAD.MOV R6, RZ, RZ, -R5 ;  /* 0x000000ffff067224 */ /* 0x004fe200078e0a05 */
[----:B------:R-:W-:Y:S01]  /*0320*/  PLOP3.LUT P1, PT, PT, PT, UP0, 0x80, 0x8 ;  /* 0x000000000008781c */ /* 0x000fe20003f2f008 */
[----:B------:R-:W-:Y:S01]  /*0330*/  IMAD.MOV.U32 R4, RZ, RZ, RZ ;  /* 0x000000ffff047224 */ /* 0x000fe200078e00ff */
[----:B0-----:R-:W-:Y:S01]  /*0340*/  @UP0 UIMAD.WIDE.U32 UR10, UR6, 0x4, UR10 ;  /* 0x00000004060a08a5 */ /* 0x001fe2000f8e000a */
[----:B------:R-:W-:-:S04]  /*0350*/  IMAD R9, R6, R7, RZ ;  /* 0x0000000706097224 */ /* 0x000fc800078e02ff */
[----:B------:R-:W-:Y:S01]  /*0360*/  IMAD.HI.U32 R6, R5, R9, R4 ;  /* 0x0000000905067227 */ /* 0x000fe200078e0004 */
[----:B------:R-:W-:-:S03]  /*0370*/  MOV R5, UR11 ;  /* 0x0000000b00057c02 */ /* 0x000fc60008000f00 */
[----:B------:R-:W-:Y:S01]  /*0380*/  IMAD.U32 R4, RZ, RZ, UR10 ;  /* 0x0000000aff047e24 */ /* 0x000fe2000f8e00ff */
[----:B-1----:R-:W-:-:S04]  /*0390*/  IABS R8, UR8 ;  /* 0x0000000800087c13 */ /* 0x002fc80008000000 */
[----:B------:R0:W5:Y:S01]  /*03a0*/  @P1 LDG.E.CONSTANT R72, desc[UR16][R4.64] ;  /* 0x0000001004481981 */ /* 0x000162000c1e9900 */
[----:B------:R-:W-:Y:S01]  /*03b0*/  ULOP3.LUT UR10, UR8, UR15, URZ, 0x3c, !UPT ;  /* 0x0000000f080a7292 */ /* 0x000fe2000f8e3cff */
[----:B------:R-:W-:Y:S01]  /*03c0*/  IABS R13, UR6 ;  /* 0x00000006000d7c13 */ /* 0x000fe20008000000 */
[----:B------:R-:W-:Y:S01]  /*03d0*/  UISETP.NE.AND UP0, UPT, UR15, URZ, UPT ;  /* 0x000000ff0f00728c */ /* 0x000fe2000bf05270 */
[----:B------:R-:W-:Y:S01]  /*03e0*/  IMAD.HI.U32 R6, R6, R8, RZ ;  /* 0x0000000806067227 */ /* 0x000fe200078e00ff */
[----:B------:R-:W-:Y:S01]  /*03f0*/  UISETP.GE.AND UP1, UPT, UR10, URZ, UPT ;  /* 0x000000ff0a00728c */ /* 0x000fe2000bf26270 */
[----:B------:R-:W-:Y:S01]  /*0400*/  MOV R65, UR5 ;  /* 0x0000000500417c02 */ /* 0x000fe20008000f00 */
[----:B------:R-:W-:Y:S01]  /*0410*/  BSSY B0, `(.L_x_22854) ;  /* 0x00001c4000007945 */ /* 0x000fe20003800000 */
[----:B------:R-:W-:Y:S02]  /*0420*/  MOV R70, 0xff7fffff ;  /* 0xff7fffff00467802 */ /* 0x000fe40000000f00 */
[----:B------:R-:W-:-:S13]  /*0430*/  R2UR UR9, R6 ;  /* 0x00000000060972ca */ /* 0x000fda00000e0000 */
        /* <DEDUP_REMOVED lines=8> */
[----:B0-----:R-:W-:-:S05]  /*04c0*/  IMAD.U32 R4, RZ, RZ, UR9 ;  /* 0x00000009ff047e24 */ /* 0x001fca000f8e00ff */
        /* <DEDUP_REMOVED lines=28> */
[C---:B------:R-:W-:Y:S02]  /*0690*/  IMAD R8, R7.reuse, R62, RZ ;  /* 0x0000003e07087224 */ /* 0x040fe400078e02ff */
[----:B------:R0:W1:Y:S02]  /*06a0*/  F2I.FTZ.U32.TRUNC.NTZ R5, R4 ;  /* 0x0000000400057305 */ /* 0x000064000021f000 */
[----:B------:R-:W-:Y:S02]  /*06b0*/  IMAD.MOV R6, RZ, RZ, -R8 ;  /* 0x000000ffff067224 */ /* 0x000fe400078e0a08 */
[----:B------:R-:W2:Y:S04]  /*06c0*/  S2R R8, SR_CgaCtaId ;  /* 0x0000000000087919 */ /* 0x000ea80000008800 */
[----:B------:R-:W-:-:S04]  /*06d0*/  IMAD.HI.U32 R6, R7, R6, UR12 ;  /* 0x0000000c07067e27 */ /* 0x000fc8000f8e0006 */
[----:B0-----:R-:W-:Y:S01]  /*06e0*/  IMAD.MOV.U32 R4, RZ, RZ, RZ ;  /* 0x000000ffff047224 */ /* 0x001fe200078e00ff */
[----:B------:R-:W-:Y:S01]  /*06f0*/  R2UR UR29, R6 ;  /* 0x00000000061d72ca */ /* 0x000fe200000e0000 */
[----:B------:R-:W-:-:S03]  /*0700*/  IMAD.MOV.U32 R7, RZ, RZ, R9 ;  /* 0x000000ffff077224 */ /* 0x000fc600078e0009 */
[----:B------:R-:W-:Y:S01]  /*0710*/  R2UR UR10, R4 ;  /* 0x00000000040a72ca */ /* 0x000fe200000e0000 */
[----:B-1----:R-:W-:Y:S01]  /*0720*/  IMAD.MOV R12, RZ, RZ, -R5 ;  /* 0x000000ffff0c7224 */ /* 0x002fe200078e0a05 */
[----:B------:R-:W-:Y:S02]  /*0730*/  R2UR UR11, R5 ;  /* 0x00000000050b72ca */ /* 0x000fe400000e0000 */
[----:B------:R-:W-:Y:S01]  /*0740*/  R2UR UR18, R7 ;  /* 0x00000000071272ca */ /* 0x000fe200000e0000 */
[----:B------:R-:W-:-:S10]  /*0750*/  IMAD R4, R12, R11, RZ ;  /* 0x0000000b0c047224 */ /* 0x000fd400078e02ff */
[----:B------:R-:W-:Y:S01]  /*0760*/  IMAD.HI.U32 R4, R5, R4, UR10 ;  /* 0x0000000a05047e27 */ /* 0x000fe2000f8e0004 */
[----:B------:R-:W-:Y:S01]  /*0770*/  MOV R5, R13 ;  /* 0x0000000d00057202 */ /* 0x000fe20000000f00 */
[----:B------:R-:W-:-:S03]  /*0780*/  UIMAD.WIDE.U32 UR12, UR29, UR18, URZ ;  /* 0x000000121d0c72a5 */ /* 0x000fc6000f8e00ff */
[----:B------:R-:W-:Y:S02]  /*0790*/  R2UR UR9, R5 ;  /* 0x00000000050972ca */ /* 0x000fe400000e0000 */
[----:B------:R-:W-:Y:S02]  /*07a0*/  R2UR UR10, R4 ;  /* 0x00000000040a72ca */ /* 0x000fe400000e0000 */
[----:B------:R-:W-:-:S04]  /*07b0*/  IADD3 R4, PT, PT, RZ, -R10, RZ ;  /* 0x8000000aff047210 */ /* 0x000fc80007ffe0ff */
[----:B------:R-:W0:Y:S05]  /*07c0*/  LDCU UR12, c[0x0][0x3c8] ;  /* 0x00007900ff0c77ac */ /* 0x000e2a0008000800 */
[----:B------:R-:W-:Y:S02]  /*07d0*/  IMAD.U32 R5, RZ, RZ, UR9 ;  /* 0x00000009ff057e24 */ /* 0x000fe4000f8e00ff */
[----:B------:R-:W-:Y:S02]  /*07e0*/  UIMAD.WIDE.U32 UR10, UR10, UR9, URZ ;  /* 0x000000090a0a72a5 */ /* 0x000fe4000f8e00ff */
[----:B------:R-:W-:Y:S02]  /*07f0*/  UIADD3 UR9, UPT, UPT, UR21, 0xf, URZ ;  /* 0x0000000f15097890 */ /* 0x000fe4000fffe0ff */
[----:B------:R-:W-:-:S02]  /*0800*/  ULEA UR10, UR5, 0x20, 0x5 ;  /* 0x00000020050a7891 */ /* 0x000fc4000f8e28ff */
[----:B------:R-:W-:Y:S01]  /*0810*/  IMAD R4, R4, UR11, R5 ;  /* 0x0000000b04047c24 */ /* 0x000fe2000f8e0205 */
[----:B------:R-:W-:Y:S01]  /*0820*/  IADD3 R5, PT, PT, RZ, -UR13, RZ ;  /* 0x8000000dff057c10 */ /* 0x000fe2000fffe0ff */
[----:B------:R-:W-:-:S03]  /*0830*/  USHF.R.U32.HI UR9, URZ, 0x4, UR9 ;  /* 0x00000004ff097899 */ /* 0x000fc60008011609 */
[----:B------:R-:W-:Y:S01]  /*0840*/  ISETP.GT.U32.AND P1, PT, R11, R4, PT ;  /* 0x000000040b00720c */ /* 0x000fe20003f24070 */
[C---:B------:R-:W-:Y:S01]  /*0850*/  IMAD R5, R62.reuse, R5, UR18 ;  /* 0x000000123e057e24 */ /* 0x040fe2000f8e0205 */
[----:B------:R-:W1:Y:S04]  /*0860*/  LDCU UR18, c[0x0][0x3f8] ;  /* 0x00007f00ff1277ac */ /* 0x000e680008000800 */
[----:B------:R-:W-:Y:S01]  /*0870*/  ISETP.GT.U32.AND P2, PT, R62, R5, PT ;  /* 0x000000053e00720c */ /* 0x000fe20003f44070 */
[----:B------:R-:W-:Y:S02]  /*0880*/  UISETP.LT.U32.AND UP3, UPT, UR9, UR10, UPT ;  /* 0x0000000a0900728c */ /* 0x000fe4000bf61070 */
[----:B0-----:R-:W-:Y:S02]  /*0890*/  UIMAD UR12, UR4, UR12, URZ ;  /* 0x0000000c040c72a4 */ /* 0x001fe4000f8e02ff */
[----:B------:R-:W-:-:S02]  /*08a0*/  USEL UR9, UR9, UR10, UP3 ;  /* 0x0000000a09097287 */ /* 0x000fc40009800000 */
        /* <DEDUP_REMOVED lines=12> */
[----:B------:R-:W-:Y:S02]  /*0970*/  LOP3.LUT R4, R0, 0x1, RZ, 0xc0, !PT ;  /* 0x0000000100047812 */ /* 0x000fe400078ec0ff */
[----:B------:R-:W-:Y:S02]  /*0980*/  ISETP.GE.U32.AND P2, PT, R5, R62, PT ;  /* 0x0000003e0500720c */ /* 0x000fe40003f46070 */
[----:B------:R-:W-:-:S04]  /*0990*/  MOV R5, 0x400 ;  /* 0x0000040000057802 */ /* 0x000fc80000000f00 */
[----:B--2---:R-:W-:Y:S01]  /*09a0*/  LEA R7, R8, R5, 0x18 ;  /* 0x0000000508077211 */ /* 0x004fe200078ec0ff */
[----:B------:R-:W-:-:S04]  /*09b0*/  VOTEU.ANY UP5, P1 ;  /* 0x0000000000ff7886 */ /* 0x000fc800008a0100 */
[----:B------:R-:W-:Y:S01]  /*09c0*/  IMAD R7, R4, 0x78, R7 ;  /* 0x0000007804077824 */ /* 0x000fe200078e0207 */
[----:B------:R-:W-:Y:S01]  /*09d0*/  @UP5 UIADD3 UR11, UPT, UPT, UR11, 0x1, URZ ;  /* 0x000000010b0b5890 */ /* 0x000fe2000fffe0ff */
[--C-:B------:R-:W-:Y:S01]  /*09e0*/  SHF.R.U32.HI R4, RZ, 0x1, R0.reuse ;  /* 0x00000001ff047819 */ /* 0x100fe20000011600 */
[----:B------:R-:W-:Y:S01]  /*09f0*/  UISETP.NE.AND UP5, UPT, UR19, URZ, UPT ;  /* 0x000000ff1300728c */ /* 0x000fe2000bfa5270 */
[----:B------:R-:W-:Y:S01]  /*0a00*/  SHF.R.U32.HI R0, RZ, 0x5, R0 ;  /* 0x00000005ff007819 */ /* 0x000fe20000011600 */
[----:B------:R-:W-:Y:S02]  /*0a10*/  VOTEU.ANY UP6, P2 ;  /* 0x0000000000ff7886 */ /* 0x000fe400010c0100 */
[----:B------:R-:W-:Y:S01]  /*0a20*/  @!P0 IMAD R7, R4, 0x8, R7 ;  /* 0x0000000804078824 */ /* 0x000fe200078e0207 */
[----:B------:R-:W-:Y:S01]  /*0a30*/  UMOV UR20, UR11 ;  /* 0x0000000b00147c82 */ /* 0x000fe20008000000 */
[----:B------:R-:W-:Y:S01]  /*0a40*/  IMAD R65, R65, 0x20, R0 ;  /* 0x0000002041417824 */ /* 0x000fe200078e0200 */
[----:B------:R-:W-:-:S02]  /*0a50*/  @!UP4 UIADD3 UR20, UPT, UPT, URZ, -UR20, URZ ;  /* 0x80000014ff14c290 */ /* 0x000fc4000fffe0ff */
[----:B------:R-:W-:Y:S02]  /*0a60*/  @UP6 UIADD3 UR13, UPT, UPT, UR13, 0x1, URZ ;  /* 0x000000010d0d6890 */ /* 0x000fe4000fffe0ff */
[----:B------:R-:W-:-:S04]  /*0a70*/  @!UP5 ULOP3.LUT UR20, URZ, UR19, URZ, 0x33, !UPT ;  /* 0x00000013ff14d292 */ /* 0x000fc8000f8e33ff */
[----:B------:R-:W-:Y:S01]  /*0a80*/  @!UP0 UIMAD UR11, UR15, UR18, UR20 ;  /* 0x000000120f0b82a4 */ /* 0x000fe2000f8e0214 */
[----:B------:R-:W-:Y:S01]  /*0a90*/  UMOV UR19, UR13 ;  /* 0x0000000d00137c82 */ /* 0x000fe20008000000 */
[----:B---3--:R0:W-:Y:S01]  /*0aa0*/  @!P0 STS.64 [R7], R2 ;  /* 0x0000000207008388 */ /* 0x0081e20000000a00 */
[----:B------:R-:W-:Y:S01]  /*0ab0*/  BAR.SYNC.DEFER_BLOCKING 0x0 ;  /* 0x0000000000007b1d */ /* 0x000fe20000010000 */
[----:B------:R-:W-:Y:S01]  /*0ac0*/  ISETP.GE.U32.AND P0, PT, R65, UR9, PT ;  /* 0x0000000941007c0c */ /* 0x000fe2000bf06070 */
[----:B------:R-:W-:Y:S02]  /*0ad0*/  @!UP0 UIADD3 UR11, UPT, UPT, URZ, -UR11, URZ ;  /* 0x8000000bff0b8290 */ /* 0x000fe4000fffe0ff */
[----:B------:R-:W-:Y:S02]  /*0ae0*/  @!UP2 UIADD3 UR19, UPT, UPT, URZ, -UR19, URZ ;  /* 0x80000013ff13a290 */ /* 0x000fe4000fffe0ff */
[----:B------:R-:W-:Y:S02]  /*0af0*/  @!UP1 ULOP3.LUT UR19, URZ, UR25, URZ, 0x33, !UPT ;  /* 0x00000019ff139292 */ /* 0x000fe4000f8e33ff */
[----:B------:R-:W-:-:S06]  /*0b00*/  @!UP0 UIMAD UR10, UR26, UR11, 0x1 ;  /* 0x000000011a0a84a4 */ /* 0x000fcc000f8e020b */
[----:B0---4-:R-:W-:Y:S06]  /*0b10*/  @P0 BRA `(.L_x_22855) ;  /* 0x00000014004c0947 */ /* 0x011fec0003800000 */
[----:B------:R-:W0:Y:S01]  /*0b20*/  LDCU.64 UR14, c[0x0][0x3b8] ;  /* 0x00007700ff0e77ac */ /* 0x000e220008000a00 */
[----:B------:R-:W-:Y:S01]  /*0b30*/  IMAD.WIDE.U32 R2, R65, 0x4, RZ ;  /* 0x0000000441027825 */ /* 0x000fe200078e00ff */
[----:B------:R-:W-:Y:S01]  /*0b40*/  MOV R7, UR12 ;  /* 0x0000000c00077c02 */ /* 0x000fe20008000f00 */
[----:B------:R-:W1:Y:S02]  /*0b50*/  LDCU UR9, c[0x0][0x3e0] ;  /* 0x00007c00ff0977ac */ /* 0x000e640008000800 */
[----:B------:R-:W-:Y:S01]  /*0b60*/  IMAD.SHL.U32 R6, R4, 0x4, RZ ;  /* 0x0000000404067824 */ /* 0x000fe200078e00ff */
[----:B------:R-:W-:Y:S01]  /*0b70*/  MOV R70, 0xff7fffff ;  /* 0xff7fffff00467802 */ /* 0x000fe20000000f00 */
[----:B------:R-:W-:Y:S01]  /*0b80*/  IMAD.WIDE R2, R7, 0x4, R2 ;  /* 0x0000000407027825 */ /* 0x000fe200078e0202 */
[----:B------:R-:W2:Y:S01]  /*0b90*/  LDCU UR11, c[0x0][0x3fc] ;  /* 0x00007f80ff0b77ac */ /* 0x000ea20008000800 */
[----:B------:R-:W-:Y:S02]  /*0ba0*/  IADD3 R7, PT, PT, R5, 0x110, RZ ;  /* 0x0000011005077810 */ /* 0x000fe40007ffe0ff */
[----:B------:R-:W-:-:S02]  /*0bb0*/  LOP3.LUT R5, R6, 0x3c, RZ, 0xc0, !PT ;  /* 0x0000003c06057812 */ /* 0x000fc400078ec0ff */
[----:B------:R-:W-:-:S03]  /*0bc0*/  LEA R6, R8, R7, 0x18 ;  /* 0x0000000708067211 */ /* 0x000fc600078ec0ff */
[----:B------:R-:W-:Y:S01]  /*0bd0*/  IMAD R5, R0, 0x40, R5 ;  /* 0x0000004000057824 */ /* 0x000fe200078e0205 */
[----:B0-----:R-:W-:Y:S01]  /*0be0*/  IADD3 R64, P0, PT, R2, UR14, RZ ;  /* 0x0000000e02407c10 */ /* 0x001fe2000ff1e0ff */
[C---:B------:R-:W-:Y:S01]  /*0bf0*/  IMAD.SHL.U32 R2, R4.reuse, 0x8, RZ ;  /* 0x0000000804027824 */ /* 0x040fe200078e00ff */
[----:B------:R-:W-:Y:S02]  /*0c00*/  LOP3.LUT R4, R4, 0xf, RZ, 0xc0, !PT ;  /* 0x0000000f04047812 */ /* 0x000fe400078ec0ff */
[----:B------:R-:W-:Y:S01]  /*0c10*/  IADD3.X R63, PT, PT, R3, UR15, RZ, P0, !PT ;  /* 0x0000000f033f7c10 */ /* 0x000fe200087fe4ff */
[----:B-1----:R-:W-:Y:S01]  /*0c20*/  UIMAD UR9, UR20, UR9, URZ ;  /* 0x00000009140972a4 */ /* 0x002fe2000f8e02ff */
[----:B------:R-:W-:Y:S02]  /*0c30*/  LEA R3, R0, UR24, 0x4 ;  /* 0x0000001800037c11 */ /* 0x000fe4000f8e20ff */
[----:B------:R-:W-:Y:S01]  /*0c40*/  LOP3.LUT R2, R2, 0x78, RZ, 0xc0, !PT ;  /* 0x0000007802027812 */ /* 0x000fe200078ec0ff */
[----:B--2---:R-:W-:Y:S01]  /*0c50*/  IMAD.U32 R0, RZ, RZ, UR11 ;  /* 0x0000000bff007e24 */ /* 0x004fe2000f8e00ff */
[----:B------:R-:W-:Y:S01]  /*0c60*/  IADD3 R69, PT, PT, R5, R6, RZ ;  /* 0x0000000605457210 */ /* 0x000fe20007ffe0ff */
[----:B------:R-:W-:Y:S01]  /*0c70*/  IMAD.IADD R4, R4, 0x1, R3 ;  /* 0x0000000104047824 */ /* 0x000fe200078e0203 */
[----:B------:R-:W-:-:S02]  /*0c80*/  IADD3 R74, P0, PT, R2, UR9, RZ ;  /* 0x00000009024a7c10 */ /* 0x000fc4000ff1e0ff */
[----:B------:R-:W-:Y:S01]  /*0c90*/  MOV R2, UR9 ;  /* 0x0000000900027c02 */ /* 0x000fe20008000f00 */
[C---:B------:R-:W-:Y:S01]  /*0ca0*/  VIADD R68, R4.reuse, -UR21 ;  /* 0x8000001504447c36 */ /* 0x040fe20008000000 */
[----:B------:R-:W-:Y:S02]  /*0cb0*/  IADD3 R66, PT, PT, R3, 0x1, RZ ;  /* 0x0000000103427810 */ /* 0x000fe40007ffe0ff */
[----:B------:R-:W-:Y:S02]  /*0cc0*/  IADD3 R67, PT, PT, R4, 0x1, RZ ;  /* 0x0000000104437810 */ /* 0x000fe40007ffe0ff */
[----:B------:R-:W-:Y:S02]  /*0cd0*/  IADD3 R0, PT, PT, -R0, UR19, RZ ;  /* 0x0000001300007c10 */ /* 0x000fe4000fffe1ff */
[----:B------:R-:W-:-:S07]  /*0ce0*/  LEA.HI.X.SX32 R75, R2, RZ, 0x1, P0 ;  /* 0x000000ff024b7211 */ /* 0x000fce00000f0eff */
.L_x_22860:
[----:B------:R-:W0:Y:S01]  /*0cf0*/  LDC R8, c[0x0][0x400] ;  /* 0x00010000ff087b82 */ /* 0x000e220000000800 */
[----:B------:R-:W-:Y:S01]  /*0d00*/  VIADD R2, R66, 0xffffffff ;  /* 0xffffffff42027836 */ /* 0x000fe20000000000 */
[----:B------:R-:W1:Y:S01]  /*0d10*/  S2R R26, SR_TID.X ;  /* 0x00000000001a7919 */ /* 0x000e620000002100 */
[----:B------:R-:W-:Y:S03]  /*0d20*/  BSSY B1, `(.L_x_22856) ;  /* 0x0000124000017945 */ /* 0x000fe60003800000 */
[----:B------:R-:W-:Y:S02]  /*0d30*/  IABS R3, R2 ;  /* 0x0000000200037213 */ /* 0x000fe40000000000 */
[----:B------:R-:W2:Y:S03]  /*0d40*/  LDC R11, c[0x0][0x404] ;  /* 0x00010100ff0b7b82 */ /* 0x000ea60000000800 */
[----:B------:R-:W-:-:S05]  /*0d50*/  IMAD.HI.U32 R4, R3, UR29, RZ ;  /* 0x0000001d03047c27 */ /* 0x000fca000f8e00ff */
[----:B------:R-:W-:Y:S02]  /*0d60*/  IADD3 R6, PT, PT, RZ, -R4, RZ ;  /* 0x80000004ff067210 */ /* 0x000fe40007ffe0ff */
[----:B0-----:R-:W-:-:S04]  /*0d70*/  IABS R7, R8 ;  /* 0x0000000800077213 */ /* 0x001fc80000000000 */
[----:B------:R-:W0:Y:S01]  /*0d80*/  I2F.RP R5, R7 ;  /* 0x0000000700057306 */ /* 0x000e220000209400 */
[-C--:B--2---:R-:W-:Y:S02]  /*0d90*/  IABS R62, R11.reuse ;  /* 0x0000000b003e7213 */ /* 0x084fe40000000000 */
[----:B------:R-:W-:Y:S02]  /*0da0*/  LOP3.LUT R2, R2, R11, RZ, 0x3c, !PT ;  /* 0x0000000b02027212 */ /* 0x000fe400078e3cff */
[----:B-1----:R-:W-:Y:S01]  /*0db0*/  LOP3.LUT R26, R26, 0x1, RZ, 0xc0, !PT ;  /* 0x000000011a1a7812 */ /* 0x002fe200078ec0ff */
        /* <DEDUP_REMOVED lines=15> */
[----:B------:R-:W-:Y:S01]  /*0eb0*/  ISETP.NE.AND P1, PT, R8, RZ, PT ;  /* 0x000000ff0800720c */ /* 0x000fe20003f25270 */
[----:B------:R-:W-:Y:S01]  /*0ec0*/  IMAD R5, R2, R7, RZ ;  /* 0x0000000702057224 */ /* 0x000fe200078e02ff */
[----:B------:R-:W-:Y:S01]  /*0ed0*/  IADD3 R4, PT, PT, R9, UR10, RZ ;  /* 0x0000000a09047c10 */ /* 0x000fe2000fffe0ff */
        /* <DEDUP_REMOVED lines=22> */
.L_x_22857:
[----:B------:R-:W-:Y:S01]  /*1040*/  MOV R4, R64 ;  /* 0x0000004000047202 */ /* 0x000fe20000000f00 */
[----:B------:R-:W-:-:S05]  /*1050*/  IMAD.MOV.U32 R5, RZ, RZ, R63 ;  /* 0x000000ffff057224 */ /* 0x000fca00078e003f */
[----:B------:R-:W2:Y:S02]  /*1060*/  LDG.E.CONSTANT R3, desc[UR16][R4.64] ;  /* 0x0000001004037981 */ /* 0x000ea4000c1e9900 */
        /* <DEDUP_REMOVED lines=18> */
[----:B------:R-:W4:Y:S02]  /*1190*/  LDG.E.64.CONSTANT R18, desc[UR16][R22.64+0xe00] ;  /* 0x000e001016127981 */ /* 0x000f24000c1e9b00 */
[----:B0-----:R-:W-:-:S05]  /*11a0*/  LEA R3, R3, R2, 0x18 ;  /* 0x0000000203037211 */ /* 0x001fca00078ec0ff */
[----:B------:R-:W-:-:S05]  /*11b0*/  IMAD R73, R26, 0x78, R3 ;  /* 0x000000781a497824 */ /* 0x000fca00078e0203 */
[----:B------:R-:W0:Y:S04]  /*11c0*/  LDS.64 R42, [R73+0x8] ;  /* 0x00000800492a7984 */ /* 0x000e280000000a00 */
[----:B------:R-:W-:Y:S04]  /*11d0*/  LDS.64 R44, [R73] ;  /* 0x00000000492c7984 */ /* 0x000fe80000000a00 */
[----:B------:R-:W-:Y:S04]  /*11e0*/  LDS.64 R46, [R73+0x10] ;  /* 0x00001000492e7984 */ /* 0x000fe80000000a00 */
[----:B------:R-:W1:Y:S04]  /*11f0*/  LDS.64 R48, [R73+0x18] ;  /* 0x0000180049307984 */ /* 0x000e680000000a00 */
[----:B------:R-:W1:Y:S04]  /*1200*/  LDS.64 R50, [R73+0x20] ;  /* 0x0000200049327984 */ /* 0x000e680000000a00 */
[----:B------:R-:W1:Y:S04]  /*1210*/  LDS.64 R52, [R73+0x28] ;  /* 0x0000280049347984 */ /* 0x000e680000000a00 */
[----:B------:R-:W-:Y:S04]  /*1220*/  LDS.64 R10, [R73+0x48] ;  /* 0x00004800490a7984 */ /* 0x000fe80000000a00 */
[----:B------:R-:W-:Y:S01]  /*1230*/  LDS.64 R14, [R73+0x50] ;  /* 0x00005000490e7984 */ /* 0x000fe20000000a00 */
[----:B0-----:R-:W-:-:S02]  /*1240*/  HADD2.F32 R2, -RZ, R42.H0_H0 ;  /* 0x2000002aff027230 */ /* 0x001fc40000004100 */
[----:B------:R-:W-:Y:S02]  /*1250*/  HADD2.F32 R42, -RZ, R42.H1_H1 ;  /* 0x3000002aff2a7230 */ /* 0x000fe40000004100 */
[----:B-1----:R-:W-:Y:S02]  /*1260*/  HADD2.F32 R6, -RZ, R48.H1_H1 ;  /* 0x30000030ff067230 */ /* 0x002fe40000004100 */
[--C-:B------:R-:W-:Y:S02]  /*1270*/  HADD2.F32 R9, -RZ, R50.reuse.H1_H1 ;  /* 0x30000032ff097230 */ /* 0x100fe40000004100 */
[----:B------:R-:W-:Y:S02]  /*1280*/  HADD2.F32 R7, -RZ, R50.H0_H0 ;  /* 0x20000032ff077230 */ /* 0x000fe40000004100 */
[----:B------:R-:W-:Y:S02]  /*1290*/  HADD2.F32 R8, -RZ, R52.H0_H0 ;  /* 0x20000034ff087230 */ /* 0x000fe40000004100 */
[----:B--2---:R-:W-:-:S05]  /*12a0*/  HADD2.F32 R3, -RZ, R58.H0_H0 ;  /* 0x2000003aff037230 */ /* 0x004fca0000004100 */
[----:B------:R-:W-:Y:S01]  /*12b0*/  FMUL.FTZ R5, R2, R3 ;  /* 0x0000000302057220 */ /* 0x000fe20000410000 */
[----:B------:R-:W-:Y:S02]  /*12c0*/  HADD2.F32 R2, -RZ, R44.H0_H0 ;  /* 0x2000002cff027230 */ /* 0x000fe40000004100 */
[----:B---3--:R-:W-:-:S05]  /*12d0*/  HADD2.F32 R3, -RZ, R60.H0_H0 ;  /* 0x2000003cff037230 */ /* 0x008fca0000004100 */
[----:B------:R-:W-:Y:S01]  /*12e0*/  FFMA.FTZ R2, R2, R3, R5 ;  /* 0x0000000302027223 */ /* 0x000fe20000010005 */
[----:B------:R-:W-:Y:S02]  /*12f0*/  HADD2.F32 R3, -RZ, R58.H1_H1 ;  /* 0x3000003aff037230 */ /* 0x000fe40000004100 */
[----:B------:R-:W-:-:S03]  /*1300*/  HADD2.F32 R44, -RZ, R44.H1_H1 ;  /* 0x3000002cff2c7230 */ /* 0x000fc60000004100 */
[----:B------:R-:W-:Y:S01]  /*1310*/  FMUL.FTZ R5, R42, R3 ;  /* 0x000000032a057220 */ /* 0x000fe20000410000 */
        /* <DEDUP_REMOVED lines=11> */
[----:B------:R-:W-:-:S03]  /*13d0*/  FFMA.FTZ R4, R5, R2, R4 ;  /* 0x0000000205047223 */ /* 0x000fc60000010004 */
[----:B------:R-:W-:Y:S02]  /*13e0*/  FFMA.FTZ R6, R6, R54, R3 ;  /* 0x0000003606067223 */ /* 0x000fe40000010003 */
[----:B------:R-:W0:Y:S01]  /*13f0*/  LDS.64 R2, [R73+0x30] ;  /* 0x0000300049027984 */ /* 0x000e220000000a00 */
[--C-:B------:R-:W-:Y:S02]  /*1400*/  HADD2.F32 R5, -RZ, R28.reuse.H0_H0 ;  /* 0x2000001cff057230 */ /* 0x100fe40000004100 */
[----:B------:R-:W-:-:S03]  /*1410*/  HADD2.F32 R28, -RZ, R28.H1_H1 ;  /* 0x3000001cff1c7230 */ /* 0x000fc60000004100 */
[----:B------:R-:W-:Y:S02]  /*1420*/  FFMA.FTZ R7, R7, R5, R4 ;  /* 0x0000000507077223 */ /* 0x000fe40000010004 */
[----:B------:R-:W-:Y:S01]  /*1430*/  FFMA.FTZ R6, R9, R28, R6 ;  /* 0x0000001c09067223 */ /* 0x000fe20000010006 */
[--C-:B------:R-:W-:Y:S01]  /*1440*/  HADD2.F32 R9, -RZ, R30.reuse.H0_H0 ;  /* 0x2000001eff097230 */ /* 0x100fe20000004100 */
[----:B------:R-:W1:Y:S01]  /*1450*/  LDS.64 R4, [R73+0x38] ;  /* 0x0000380049047984 */ /* 0x000e620000000a00 */
[----:B------:R-:W-:-:S03]  /*1460*/  HADD2.F32 R30, -RZ, R30.H1_H1 ;  /* 0x3000001eff1e7230 */ /* 0x000fc60000004100 */
[----:B------:R-:W-:Y:S01]  /*1470*/  FFMA.FTZ R7, R8, R9, R7 ;  /* 0x0000000908077223 */ /* 0x000fe20000010007 */
[----:B------:R-:W-:-:S05]  /*1480*/  HADD2.F32 R9, -RZ, R52.H1_H1 ;  /* 0x30000034ff097230 */ /* 0x000fca0000004100 */
[----:B------:R-:W-:Y:S01]  /*1490*/  FFMA.FTZ R6, R9, R30, R6 ;  /* 0x0000001e09067223 */ /* 0x000fe20000010006 */
[--C-:B0-----:R-:W-:Y:S02]  /*14a0*/  HADD2.F32 R8, -RZ, R2.reuse.H0_H0 ;  /* 0x20000002ff087230 */ /* 0x101fe40000004100 */
[----:B------:R-:W-:Y:S02]  /*14b0*/  HADD2.F32 R9, -RZ, R2.H1_H1 ;  /* 0x30000002ff097230 */ /* 0x000fe40000004100 */
[--C-:B------:R-:W-:Y:S02]  /*14c0*/  HADD2.F32 R2, -RZ, R32.reuse.H0_H0 ;  /* 0x20000020ff027230 */ /* 0x100fe40000004100 */
[----:B------:R-:W-:-:S03]  /*14d0*/  HADD2.F32 R32, -RZ, R32.H1_H1 ;  /* 0x30000020ff207230 */ /* 0x000fc60000004100 */
[----:B------:R-:W-:Y:S02]  /*14e0*/  FFMA.FTZ R8, R8, R2, R7 ;  /* 0x0000000208087223 */ /* 0x000fe40000010007 */
[----:B------:R-:W-:Y:S02]  /*14f0*/  FFMA.FTZ R2, R9, R32, R6 ;  /* 0x0000002009027223 */ /* 0x000fe40000010006 */
[----:B------:R-:W0:Y:S01]  /*1500*/  LDS.64 R6, [R73+0x40] ;  /* 0x0000400049067984 */ /* 0x000e220000000a00 */
[----:B------:R-:W-:Y:S02]  /*1510*/  HADD2.F32 R12, -RZ, R34.H0_H0 ;  /* 0x20000022ff0c7230 */ /* 0x000fe40000004100 */
[----:B-1----:R-:W-:Y:S02]  /*1520*/  HADD2.F32 R13, -RZ, R4.H1_H1 ;  /* 0x30000004ff0d7230 */ /* 0x002fe40000004100 */
[----:B------:R-:W-:Y:S02]  /*1530*/  HADD2.F32 R34, -RZ, R34.H1_H1 ;  /* 0x30000022ff227230 */ /* 0x000fe40000004100 */
[----:B------:R-:W-:-:S02]  /*1540*/  HADD2.F32 R9, -RZ, R4.H0_H0 ;  /* 0x20000004ff097230 */ /* 0x000fc40000004100 */
[--C-:B------:R-:W-:Y:S02]  /*1550*/  HADD2.F32 R4, -RZ, R36.reuse.H0_H0 ;  /* 0x20000024ff047230 */ /* 0x100fe40000004100 */
[----:B------:R-:W-:Y:S01]  /*1560*/  FFMA.FTZ R2, R13, R34, R2 ;  /* 0x000000220d027223 */ /* 0x000fe20000010002 */
[----:B------:R-:W-:Y:S01]  /*1570*/  FFMA.FTZ R12, R9, R12, R8 ;  /* 0x0000000c090c7223 */ /* 0x000fe20000010008 */
[----:B------:R-:W-:Y:S01]  /*1580*/  HADD2.F32 R36, -RZ, R36.H1_H1 ;  /* 0x30000024ff247230 */ /* 0x000fe20000004100 */
[----:B------:R-:W2:Y:S01]  /*1590*/  LDG.E.64.CONSTANT R8, desc[UR16][R22.64+0xb00] ;  /* 0x000b001016087981 */ /* 0x000ea2000c1e9b00 */
[----:B0-----:R-:W-:-:S05]  /*15a0*/  HADD2.F32 R13, -RZ, R6.H0_H0 ;  /* 0x20000006ff0d7230 */ /* 0x001fca0000004100 */
        /* <DEDUP_REMOVED lines=17> */
[----:B------:R-:W1:Y:S04]  /*16c0*/  LDS.64 R20, [R73+0x58] ;  /* 0x0000580049147984 */ /* 0x000e680000000a00 */
[----:B0-----:R-:W0:Y:S01]  /*16d0*/  LDS.64 R22, [R73+0x60] ;  /* 0x0000600049167984 */ /* 0x001e220000000a00 */
[----:B-1----:R-:W-:Y:S01]  /*16e0*/  HADD2.F32 R25, -RZ, R20.H0_H0 ;  /* 0x20000014ff197230 */ /* 0x002fe20000004100 */
[----:B------:R-:W-:Y:S01]  /*16f0*/  ISETP.NE.AND P0, PT, R26, RZ, PT ;  /* 0x000000ff1a00720c */ /* 0x000fe20003f05270 */
[--C-:B------:R-:W-:Y:S02]  /*1700*/  HADD2.F32 R10, -RZ, R57.reuse.H0_H0 ;  /* 0x20000039ff0a7230 */ /* 0x100fe40000004100 */
[----:B------:R-:W-:-:S02]  /*1710*/  HADD2.F32 R57, -RZ, R57.H1_H1 ;  /* 0x30000039ff397230 */ /* 0x000fc40000004100 */
[--C-:B--2---:R-:W-:Y:S02]  /*1720*/  HADD2.F32 R6, -RZ, R8.reuse.H0_H0 ;  /* 0x20000008ff067230 */ /* 0x104fe40000004100 */
[----:B------:R-:W-:-:S03]  /*1730*/  HADD2.F32 R8, -RZ, R8.H1_H1 ;  /* 0x30000008ff087230 */ /* 0x000fc60000004100 */
[----:B------:R-:W-:Y:S01]  /*1740*/  FFMA.FTZ R2, R25, R6, R2 ;  /* 0x0000000619027223 */ /* 0x000fe20000010002 */
[----:B------:R-:W-:-:S05]  /*1750*/  HADD2.F32 R25, -RZ, R20.H1_H1 ;  /* 0x30000014ff197230 */ /* 0x000fca0000004100 */
[----:B------:R-:W-:Y:S01]  /*1760*/  FFMA.FTZ R4, R25, R8, R4 ;  /* 0x0000000819047223 */ /* 0x000fe20000010004 */
[----:B0-----:R-:W-:Y:S02]  /*1770*/  HADD2.F32 R25, -RZ, R22.H0_H0 ;  /* 0x20000016ff197230 */ /* 0x001fe40000004100 */
[--C-:B---3--:R-:W-:Y:S02]  /*1780*/  HADD2.F32 R6, -RZ, R12.reuse.H0_H0 ;  /* 0x2000000cff067230 */ /* 0x108fe40000004100 */
[----:B------:R-:W-:-:S03]  /*1790*/  HADD2.F32 R12, -RZ, R12.H1_H1 ;  /* 0x3000000cff0c7230 */ /* 0x000fc60000004100 */
[----:B------:R-:W-:Y:S01]  /*17a0*/  FFMA.FTZ R2, R25, R6, R2 ;  /* 0x0000000619027223 */ /* 0x000fe20000010002 */
[----:B------:R-:W-:-:S05]  /*17b0*/  HADD2.F32 R25, -RZ, R22.H1_H1 ;  /* 0x30000016ff197230 */ /* 0x000fca0000004100 */
[----:B------:R-:W-:Y:S02]  /*17c0*/  FFMA.FTZ R4, R25, R12, R4 ;  /* 0x0000000c19047223 */ /* 0x000fe40000010004 */
[----:B------:R-:W0:Y:S01]  /*17d0*/  LDS.64 R24, [R73+0x68] ;  /* 0x0000680049187984 */ /* 0x000e220000000a00 */
[----:B----4-:R-:W-:Y:S02]  /*17e0*/  HADD2.F32 R6, -RZ, R16.H0_H0 ;  /* 0x20000010ff067230 */ /* 0x010fe40000004100 */
        /* <DEDUP_REMOVED lines=8> */
[----:B0-----:R-:W-:-:S05]  /*1870*/  HADD2.F32 R77, -RZ, R26.H0_H0 ;  /* 0x2000001aff4d7230 */ /* 0x001fca0000004100 */
[----:B------:R-:W-:Y:S01]  /*1880*/  FFMA.FTZ R4, R77, R4, R6 ;  /* 0x000000044d047223 */ /* 0x000fe20000010006 */
[--C-:B------:R-:W-:Y:S02]  /*1890*/  HADD2.F32 R6, -RZ, R43.reuse.H0_H0 ;  /* 0x2000002bff067230 */ /* 0x100fe40000004100 */
[----:B------:R-:W-:Y:S02]  /*18a0*/  HADD2.F32 R43, -RZ, R43.H1_H1 ;  /* 0x3000002bff2b7230 */ /* 0x000fe40000004100 */
[----:B------:R-:W-:-:S03]  /*18b0*/  HADD2.F32 R77, -RZ, R59.H0_H0 ;  /* 0x2000003bff4d7230 */ /* 0x000fc60000004100 */
[----:B------:R-:W-:Y:S01]  /*18c0*/  FMUL.FTZ R8, R43, R8 ;  /* 0x000000082b087220 */ /* 0x000fe20000410000 */
[----:B------:R-:W-:Y:S02]  /*18d0*/  HADD2.F32 R43, -RZ, R61.H0_H0 ;  /* 0x2000003dff2b7230 */ /* 0x000fe40000004100 */
[----:B------:R-:W-:Y:S01]  /*18e0*/  FMUL.FTZ R77, R6, R77 ;  /* 0x0000004d064d7220 */ /* 0x000fe20000410000 */
[--C-:B------:R-:W-:Y:S02]  /*18f0*/  HADD2.F32 R6, -RZ, R45.reuse.H0_H0 ;  /* 0x2000002dff067230 */ /* 0x100fe40000004100 */
[----:B------:R-:W-:-:S03]  /*1900*/  HADD2.F32 R45, -RZ, R45.H1_H1 ;  /* 0x3000002dff2d7230 */ /* 0x000fc60000004100 */
[----:B------:R-:W-:Y:S01]  /*1910*/  FFMA.FTZ R43, R6, R43, R77 ;  /* 0x0000002b062b7223 */ /* 0x000fe2000001004d */
[----:B------:R-:W-:-:S05]  /*1920*/  HADD2.F32 R6, -RZ, R61.H1_H1 ;  /* 0x3000003dff067230 */ /* 0x000fca0000004100 */
        /* <DEDUP_REMOVED lines=14> */
[----:B------:R-:W-:Y:S02]  /*1a10*/  HADD2.F32 R12, -RZ, R31.H1_H1 ;  /* 0x3000001fff0c7230 */ /* 0x000fe40000004100 */
        /* <DEDUP_REMOVED lines=51> */
[----:B------:R-:W-:-:S02]  /*1d50*/  HADD2.F32 R7, -RZ, R26.H1_H1 ;  /* 0x3000001aff077230 */ /* 0x000fc40000004100 */
[----:B------:R-:W-:Y:S02]  /*1d60*/  HADD2.F32 R18, -RZ, R18.H1_H1 ;  /* 0x30000012ff127230 */ /* 0x000fe40000004100 */
[----:B------:R-:W-:Y:S01]  /*1d70*/  FFMA.FTZ R3, R8, R13, R3 ;  /* 0x0000000d08037223 */ /* 0x000fe20000010003 */
        /* <DEDUP_REMOVED lines=11> */
[----:B------:R-:W-:Y:S02]  /*1e30*/  UMOV UR9, 0xffffffff ;  /* 0xffffffff00097882 */ /* 0x000fe40000000000 */
[----:B------:R-:W-:Y:S01]  /*1e40*/  FFMA.FTZ R2, R2, R19, R3 ;  /* 0x0000001302027223 */ /* 0x000fe20000010003 */
[----:B------:R-:W-:Y:S01]  /*1e50*/  FADD.FTZ R5, R5, R4 ;  /* 0x0000000405057221 */ /* 0x000fe20000010000 */
[----:B-----5:R-:W-:-:S03]  /*1e60*/  FSETP.NEU.FTZ.AND P1, PT, R72, RZ, PT ;  /* 0x000000ff4800720b */ /* 0x020fc60003f3d000 */
[----:B------:R-:W-:Y:S01]  /*1e70*/  FADD.FTZ R2, R2, R5 ;  /* 0x0000000502027221 */ /* 0x000fe20000010000 */
[----:B------:R-:W-:Y:S09]  /*1e80*/  BRA.DIV UR9, `(.L_x_22859) ;  /* 0x0000004a09047947 */ /* 0x000ff2000b800000 */
[----:B------:R0:W1:Y:S02]  /*1e90*/  SHFL.BFLY PT, R3, R2, 0x1, 0x1f ;  /* 0x0c201f0002037f89 */ /* 0x00006400000e0000 */
.L_x_22921:
        /* <DEDUP_REMOVED lines=12> */
.L_x_22858:
[----:B------:R-:W-:Y:S05]  /*1f60*/  BSYNC B1 ;  /* 0x0000000000017941 */ /* 0x000fea0003800000 */
.L_x_22856:
        /* <DEDUP_REMOVED lines=9> */
[----:B------:R-:W-:Y:S01]  /*2000*/  VIADD R66, R66, 0x40 ;  /* 0x0000004042427836 */ /* 0x000fe20000000000 */
[----:B------:R-:W-:-:S02]  /*2010*/  IADD3.X R63, PT, PT, RZ, R63, RZ, P1, !PT ;  /* 0x0000003fff3f7210 */ /* 0x000fc40000ffe4ff */
[----:B------:R-:W-:-:S06]  /*2020*/  USEL UR9, UR9, UR11, UP0 ;  /* 0x0000000b09097287 */ /* 0x000fcc0008000000 */
[----:B------:R-:W-:-:S13]  /*2030*/  ISETP.GE.U32.AND P0, PT, R65, UR9, PT ;  /* 0x0000000941007c0c */ /* 0x000fda000bf06070 */
[----:B------:R-:W-:Y:S05]  /*2040*/  @!P0 BRA `(.L_x_22860) ;  /* 0xffffffec00288947 */ /* 0x000fea000383ffff */
.L_x_22855:
[----:B------:R-:W-:Y:S05]  /*2050*/  BSYNC B0 ;  /* 0x0000000000007941 */ /* 0x000fea0003800000 */
.L_x_22854:
[----:B------:R-:W-:Y:S01]  /*2060*/  UIADD3 UR9, UPT, UPT, UR21, 0xf, URZ ;  /* 0x0000000f15097890 */ /* 0x000fe2000fffe0ff */
[----:B------:R-:W0:Y:S01]  /*2070*/  S2R R4, SR_TID.X ;  /* 0x0000000000047919 */ /* 0x000e220000002100 */
[----:B------:R-:W-:Y:S01]  /*2080*/  IMAD.U32 R9, RZ, RZ, UR5 ;  /* 0x00000005ff097e24 */ /* 0x000fe2000f8e00ff */
        /* <DEDUP_REMOVED lines=8> */
[----:B------:R-:W-:-:S05]  /*2110*/  IMAD R0, R0, 0x10, R9 ;  /* 0x0000001000007824 */ /* 0x000fca00078e0209 */
[----:B------:R-:W-:Y:S02]  /*2120*/  VIMNMX R8, PT, PT, R0, UR21, PT ;  /* 0x0000001500087c48 */ /* 0x000fe4000bfe0100 */
[----:B0-----:R-:W-:Y:S02]  /*2130*/  SHF.R.U32.HI R2, RZ, 0x5, R4 ;  /* 0x00000005ff027819 */ /* 0x001fe40000011604 */
[----:B------:R-:W-:Y:S02]  /*2140*/  LOP3.LUT R0, R4, 0x1f, RZ, 0xc0, !PT ;  /* 0x0000001f04007812 */ /* 0x000fe400078ec0ff */
[----:B------:R-:W-:Y:S01]  /*2150*/  IADD3 R7, PT, PT, -R9, R8, RZ ;  /* 0x0000000809077210 */ /* 0x000fe20007ffe1ff */
        /* <DEDUP_REMOVED lines=8> */
.L_x_22927:
        /* <DEDUP_REMOVED lines=33> */
[----:B------:R-:W-:Y:S02]  /*23f0*/  IADD3 R13, PT, PT, R5, 0x110, RZ ;  /* 0x00000110050d7810 */ /* 0x000fe40007ffe0ff */
[----:B------:R-:W-:Y:S02]  /*2400*/  LEA.HI R14, R14, 0x1, RZ, 0x19 ;  /* 0x000000010e0e7811 */ /* 0x000fe400078fc8ff */
[----:B------:R-:W-:Y:S01]  /*2410*/  LEA R15, R6, R13, 0x18 ;  /* 0x0000000d060f7211 */ /* 0x000fe200078ec0ff */
[----:B------:R-:W-:Y:S01]  /*2420*/  IMAD.MOV.U32 R13, RZ, RZ, RZ ;  /* 0x000000ffff0d7224 */ /* 0x000fe200078e00ff */
[----:B------:R-:W-:Y:S02]  /*2430*/  LOP3.LUT R14, R14, 0x3, RZ, 0xc0, !PT ;  /* 0x000000030e0e7812 */ /* 0x000fe400078ec0ff */
[----:B------:R-:W-:Y:S01]  /*2440*/  MOV R16, R4 ;  /* 0x0000000400107202 */ /* 0x000fe20000000f00 */
[----:B------:R-:W-:Y:S01]  /*2450*/  IMAD R15, R4, 0x4, R15 ;  /* 0x00000004040f7824 */ /* 0x000fe200078e020f */
[----:B------:R-:W-:-:S07]  /*2460*/  IADD3 R14, PT, PT, RZ, -R14, RZ ;  /* 0x8000000eff0e7210 */ /* 0x000fce0007ffe0ff */
.L_x_22866:
        /* <DEDUP_REMOVED lines=11> */
.L_x_22865:
[----:B------:R-:W-:Y:S05]  /*2520*/  BSYNC.RECONVERGENT B1 ;  /* 0x0000000000017941 */ /* 0x000fea0003800200 */
.L_x_22864:
        /* <DEDUP_REMOVED lines=12> */
.L_x_22869:
        /* <DEDUP_REMOVED lines=100> */
.L_x_22868:
[----:B------:R-:W-:Y:S05]  /*2c30*/  BSYNC.RECONVERGENT B1 ;  /* 0x0000000000017941 */ /* 0x000fea0003800200 */
.L_x_22867:
        /* <DEDUP_REMOVED lines=55> */
.L_x_22871:
[----:B------:R-:W-:Y:S05]  /*2fb0*/  BSYNC.RECONVERGENT B1 ;  /* 0x0000000000017941 */ /* 0x000fea0003800200 */
.L_x_22870:
        /* <DEDUP_REMOVED lines=26> */
.L_x_22863:
[----:B------:R-:W-:Y:S05]  /*3160*/  BSYNC.RECONVERGENT B0 ;  /* 0x0000000000007941 */ /* 0x000fea0003800200 */
.L_x_22862:
        /* <DEDUP_REMOVED lines=40> */
.L_x_22876:
[----:B------:R-:W1:Y:S01]  /*33f0*/  LDS R11, [R14] ;  /* 0x000000000e0b7984 */ /* 0x000e620000000800 */
[----:B------:R-:W-:-:S04]  /*3400*/  IADD3 R15, PT, PT, R15, 0x1, RZ ;  /* 0x000000010f0f7810 */ /* 0x000fc80007ffe0ff */
[----:B------:R-:W-:Y:S01]  /*3410*/  ISETP.NE.AND P0, PT, R15, RZ, PT ;  /* 0x000000ff0f00720c */ /* 0x000fe20003f05270 */
[----:B-1----:R-:W-:-:S05]  /*3420*/  FMUL.FTZ R11, R11, R8 ;  /* 0x000000080b0b7220 */ /* 0x002fca0000410000 */
[----:B------:R1:W-:Y:S02]  /*3430*/  STS [R14], R11 ;  /* 0x0000000b0e007388 */ /* 0x0003e40000000800 */
[----:B-1----:R-:W-:-:S05]  /*3440*/  VIADD R14, R14, 0x200 ;  /* 0x000002000e0e7836 */ /* 0x002fca0000000000 */
[----:B------:R-:W-:Y:S05]  /*3450*/  @P0 BRA `(.L_x_22876) ;  /* 0xfffffffc00e40947 */ /* 0x000fea000383ffff */
.L_x_22875:
[----:B------:R-:W-:Y:S05]  /*3460*/  BSYNC.RECONVERGENT B1 ;  /* 0x0000000000017941 */ /* 0x000fea0003800200 */
.L_x_22874:
        /* <DEDUP_REMOVED lines=12> */
.L_x_22879:
        /* <DEDUP_REMOVED lines=52> */
.L_x_22878:
[----:B------:R-:W-:Y:S05]  /*3870*/  BSYNC.RECONVERGENT B1 ;  /* 0x0000000000017941 */ /* 0x000fea0003800200 */
.L_x_22877:
        /* <DEDUP_REMOVED lines=31> */
.L_x_22881:
[----:B------:R-:W-:Y:S05]  /*3a70*/  BSYNC.RECONVERGENT B1 ;  /* 0x0000000000017941 */ /* 0x000fea0003800200 */
.L_x_22880:
        /* <DEDUP_REMOVED lines=14> */
.L_x_22873:
[----:B------:R-:W-:Y:S05]  /*3b60*/  BSYNC.RECONVERGENT B0 ;  /* 0x0000000000007941 */ /* 0x000fea0003800200 */
.L_x_22872:
        /* <DEDUP_REMOVED lines=17> */
[----:B--2---:R-:W-:Y:S01]  /*3c80*/  MOV R14, UR14 ;  /* 0x0000000e000e7c02 */ /* 0x004fe20008000f00 */
[----:B------:R-:W-:-:S02]  /*3c90*/  UIADD3.X UR13, UPT, UPT, UR11, UR13, URZ, UP1, !UPT ;  /* 0x0000000d0b0d7290 */ /* 0x000fc40008ffe4ff */
[----:B------:R-:W-:Y:S02]  /*3ca0*/  IMAD.U32 R16, RZ, RZ, UR12 ;  /* 0x0000000cff107e24 */ /* 0x000fe4000f8e00ff */
[----:B------:R-:W-:Y:S02]  /*3cb0*/  MOV R15, UR15 ;  /* 0x0000000f000f7c02 */ /* 0x000fe40008000f00 */
[----:B------:R-:W-:-:S03]  /*3cc0*/  IMAD.U32 R17, RZ, RZ, UR13 ;  /* 0x0000000dff117e24 */ /* 0x000fc6000f8e00ff */
[----:B0-----:R4:W-:Y:S04]  /*3cd0*/  STG.E desc[UR16][R14.64], R10 ;  /* 0x0000000a0e007986 */ /* 0x0019e8000c101910 */
[----:B-1----:R4:W-:Y:S02]  /*3ce0*/  STG.E desc[UR16][R16.64], R13 ;  /* 0x0000000d10007986 */ /* 0x0029e4000c101910 */
.L_x_22883:
[----:B---3--:R-:W-:Y:S05]  /*3cf0*/  BSYNC.RECONVERGENT B0 ;  /* 0x0000000000007941 */ /* 0x008fea0003800200 */
.L_x_22882:
[----:B------:R-:W-:Y:S01]  /*3d00*/  ISETP.GE.U32.AND P0, PT, R26, R3, PT ;  /* 0x000000031a00720c */ /* 0x000fe20003f06070 */
[----:B------:R-:W-:Y:S01]  /*3d10*/  BSSY.RECONVERGENT B1, `(.L_x_22884) ;  /* 0x00001f2000017945 */ /* 0x000fe20003800200 */
[----:B------:R-:W-:Y:S02]  /*3d20*/  CS2R R42, SRZ ;  /* 0x00000000002a7805 */ /* 0x000fe4000001ff00 */
[----:B------:R-:W-:Y:S02]  /*3d30*/  CS2R R40, SRZ ;  /* 0x0000000000287805 */ /* 0x000fe4000001ff00 */
[----:B------:R-:W-:Y:S02]  /*3d40*/  CS2R R38, SRZ ;  /* 0x0000000000267805 */ /* 0x000fe4000001ff00 */
[----:B------:R-:W-:-:S05]  /*3d50*/  CS2R R36, SRZ ;  /* 0x0000000000247805 */ /* 0x000fca000001ff00 */
[----:B------:R-:W-:Y:S05]  /*3d60*/  @P0 BRA `(.L_x_22885) ;  /* 0x0000001c00b00947 */ /* 0x000fea0003800000 */
[----:B-12---:R-:W1:Y:S01]  /*3d70*/  I2F.RP R8, R62 ;  /* 0x0000003e00087306 */ /* 0x006e620000209400 */
[----:B------:R-:W2:Y:S01]  /*3d80*/  LDCU UR9, c[0x0][0x3c8] ;  /* 0x00007900ff0977ac */ /* 0x000ea20008000800 */
[----:B----4-:R-:W-:Y:S01]  /*3d90*/  IMAD.SHL.U32 R14, R4, 0x20, RZ ;  /* 0x00000020040e7824 */ /* 0x010fe200078e00ff */
[----:B------:R-:W-:Y:S01]  /*3da0*/  IADD3 R27, PT, PT, -R27, R26, RZ ;  /* 0x0000001a1b1b7210 */ /* 0x000fe20007ffe1ff */
[C---:B0-----:R-:W-:Y:S01]  /*3db0*/  IMAD.WIDE.U32 R10, R26.reuse, 0x4, RZ ;  /* 0x000000041a0a7825 */ /* 0x041fe200078e00ff */
[----:B------:R-:W0:Y:S01]  /*3dc0*/  LDCU UR11, c[0x0][0x3fc] ;  /* 0x00007f80ff0b77ac */ /* 0x000e220008000800 */
[----:B------:R-:W-:Y:S02]  /*3dd0*/  IADD3 R26, PT, PT, R26, 0x1, RZ ;  /* 0x000000011a1a7810 */ /* 0x000fe40007ffe0ff */
[----:B------:R-:W-:Y:S01]  /*3de0*/  CS2R R42, SRZ ;  /* 0x00000000002a7805 */ /* 0x000fe2000001ff00 */
[----:B------:R-:W-:Y:S01]  /*3df0*/  VIADD R7, R5, 0x110 ;  /* 0x0000011005077836 */ /* 0x000fe20000000000 */
[----:B------:R-:W3:Y:S01]  /*3e00*/  LDCU.64 UR12, c[0x0][0x3b8] ;  /* 0x00007700ff0c77ac */ /* 0x000ee20008000a00 */
[----:B------:R-:W-:Y:S01]  /*3e10*/  LOP3.LUT R5, R14, 0x20, RZ, 0xe2, !PT ;  /* 0x000000200e057812 */ /* 0x000fe200078ee2ff */
[----:B------:R-:W-:Y:S01]  /*3e20*/  IMAD.SHL.U32 R35, R4, 0x8, RZ ;  /* 0x0000000804237824 */ /* 0x000fe200078e00ff */
[----:B------:R-:W-:-:S02]  /*3e30*/  CS2R R40, SRZ ;  /* 0x0000000000287805 */ /* 0x000fc4000001ff00 */
[----:B------:R-:W-:Y:S01]  /*3e40*/  LEA R6, R6, R7, 0x18 ;  /* 0x0000000706067211 */ /* 0x000fe200078ec0ff */
[C---:B------:R-:W-:Y:S01]  /*3e50*/  IMAD R9, R2.reuse, 0x10, R9 ;  /* 0x0000001002097824 */ /* 0x040fe200078e0209 */
[----:B-1----:R-:W1:Y:S01]  /*3e60*/  MUFU.RCP R8, R8 ;  /* 0x0000000800087308 */ /* 0x002e620000001000 */
[----:B------:R-:W-:Y:S01]  /*3e70*/  IMAD R5, R2, 0x40, R5 ;  /* 0x0000004002057824 */ /* 0x000fe200078e0205 */
[----:B------:R-:W-:Y:S02]  /*3e80*/  CS2R R38, SRZ ;  /* 0x0000000000267805 */ /* 0x000fe4000001ff00 */
[----:B------:R-:W-:Y:S01]  /*3e90*/  CS2R R36, SRZ ;  /* 0x0000000000247805 */ /* 0x000fe2000001ff00 */
[----:B--2---:R-:W-:Y:S01]  /*3ea0*/  UIMAD UR9, UR4, UR9, URZ ;  /* 0x00000009040972a4 */ /* 0x004fe2000f8e02ff */
[----:B------:R-:W-:Y:S02]  /*3eb0*/  IADD3 R25, PT, PT, R9, 0x3, RZ ;  /* 0x0000000309197810 */ /* 0x000fe40007ffe0ff */
[----:B------:R-:W-:Y:S01]  /*3ec0*/  IADD3 R6, PT, PT, R5, 0x10, R6 ;  /* 0x0000001005067810 */ /* 0x000fe20007ffe006 */
[----:B0-----:R-:W-:-:S02]  /*3ed0*/  IMAD.U32 R24, RZ, RZ, UR11 ;  /* 0x0000000bff187e24 */ /* 0x001fc4000f8e00ff */
[----:B------:R-:W-:-:S03]  /*3ee0*/  MOV R15, UR9 ;  /* 0x00000009000f7c02 */ /* 0x000fc60008000f00 */
[----:B------:R-:W-:Y:S02]  /*3ef0*/  IADD3 R24, PT, PT, -R24, UR19, RZ ;  /* 0x0000001318187c10 */ /* 0x000fe4000fffe1ff */
[----:B------:R-:W0:Y:S01]  /*3f00*/  LDCU UR9, c[0x0][0x3e0] ;  /* 0x00007c00ff0977ac */ /* 0x000e220008000800 */
[----:B------:R-:W-:Y:S01]  /*3f10*/  IMAD.WIDE R10, R15, 0x4, R10 ;  /* 0x000000040f0a7825 */ /* 0x000fe200078e020a */
[----:B-1----:R-:W-:-:S04]  /*3f20*/  IADD3 R12, PT, PT, R8, 0xffffffe, RZ ;  /* 0x0ffffffe080c7810 */ /* 0x002fc80007ffe0ff */
[----:B------:R1:W2:Y:S02]  /*3f30*/  F2I.FTZ.U32.TRUNC.NTZ R13, R12 ;  /* 0x0000000c000d7305 */ /* 0x0002a4000021f000 */
[----:B-1----:R-:W-:Y:S01]  /*3f40*/  IMAD.MOV.U32 R12, RZ, RZ, RZ ;  /* 0x000000ffff0c7224 */ /* 0x002fe200078e00ff */
[----:B0-----:R-:W-:Y:S01]  /*3f50*/  UIMAD UR9, UR20, UR9, URZ ;  /* 0x00000009140972a4 */ /* 0x001fe2000f8e02ff */
[----:B--2---:R-:W-:-:S03]  /*3f60*/  IADD3 R8, PT, PT, RZ, -R13, RZ ;  /* 0x8000000dff087210 */ /* 0x004fc60007ffe0ff */
[----:B------:R-:W-:Y:S02]  /*3f70*/  USHF.R.S32.HI UR11, URZ, 0x1f, UR9 ;  /* 0x0000001fff0b7899 */ /* 0x000fe40008011409 */
[----:B------:R-:W-:Y:S01]  /*3f80*/  IMAD.U32 R50, RZ, RZ, UR9 ;  /* 0x00000009ff327e24 */ /* 0x000fe2000f8e00ff */
[----:B------:R-:W-:Y:S02]  /*3f90*/  MOV R7, R8 ;  /* 0x0000000800077202 */ /* 0x000fe40000000f00 */
[----:B---3--:R-:W-:Y:S02]  /*3fa0*/  IADD3 R8, P0, PT, R10, UR12, RZ ;  /* 0x0000000c0a087c10 */ /* 0x008fe4000ff1e0ff */
[----:B------:R-:W-:Y:S01]  /*3fb0*/  LOP3.LUT R10, R35, 0x8, RZ, 0xc0, !PT ;  /* 0x00000008230a7812 */ /* 0x000fe200078ec0ff */
[----:B------:R-:W-:Y:S01]  /*3fc0*/  IMAD R5, R7, R62, RZ ;  /* 0x0000003e07057224 */ /* 0x000fe200078e02ff */
[----:B------:R-:W-:Y:S02]  /*3fd0*/  LOP3.LUT R35, R35, 0xf8, RZ, 0xc0, !PT ;  /* 0x000000f823237812 */ /* 0x000fe400078ec0ff */
[----:B------:R-:W-:Y:S01]  /*3fe0*/  IADD3.X R7, PT, PT, R11, UR13, RZ, P0, !PT ;  /* 0x0000000d0b077c10 */ /* 0x000fe200087fe4ff */
[----:B------:R-:W-:Y:S01]  /*3ff0*/  IMAD.HI.U32 R5, R13, R5, R12 ;  /* 0x000000050d057227 */ /* 0x000fe200078e000c */
[----:B------:R-:W-:-:S02]  /*4000*/  IADD3 R9, PT, PT, R10, R25, RZ ;  /* 0x000000190a097210 */ /* 0x000fc40007ffe0ff */
[C---:B------:R-:W-:Y:S02]  /*4010*/  LOP3.LUT R34, R35.reuse, 0x100, RZ, 0xfc, !PT ;  /* 0x0000010023227812 */ /* 0x040fe400078efcff */
[C---:B------:R-:W-:Y:S02]  /*4020*/  LOP3.LUT R33, R35.reuse, 0x200, RZ, 0xfc, !PT ;  /* 0x0000020023217812 */ /* 0x040fe400078efcff */
[C---:B------:R-:W-:Y:S02]  /*4030*/  LOP3.LUT R32, R35.reuse, 0x300, RZ, 0xfc, !PT ;  /* 0x0000030023207812 */ /* 0x040fe400078efcff */
[C---:B------:R-:W-:Y:S02]  /*4040*/  LOP3.LUT R31, R35.reuse, 0x400, RZ, 0xfc, !PT ;  /* 0x00000400231f7812 */ /* 0x040fe400078efcff */
[C---:B------:R-:W-:Y:S02]  /*4050*/  LOP3.LUT R30, R35.reuse, 0x500, RZ, 0xfc, !PT ;  /* 0x00000500231e7812 */ /* 0x040fe400078efcff */
[----:B------:R-:W-:-:S02]  /*4060*/  LOP3.LUT R29, R35, 0x600, RZ, 0xfc, !PT ;  /* 0x00000600231d7812 */ /* 0x000fc400078efcff */
[----:B------:R-:W-:Y:S02]  /*4070*/  LOP3.LUT R28, R35, 0x700, RZ, 0xfc, !PT ;  /* 0x00000700231c7812 */ /* 0x000fe400078efcff */
[----:B------:R-:W-:-:S07]  /*4080*/  MOV R51, UR11 ;  /* 0x0000000b00337c02 */ /* 0x000fce0008000f00 */
.L_x_22904:
        /* <DEDUP_REMOVED lines=49> */
[----:B------:R-:W0:Y:S01]  /*43a0*/  LDS.128 R12, [R6+-0x10] ;  /* 0xfffff000060c7984 */ /* 0x000e220000000c00 */
[----:B------:R-:W1:Y:S03]  /*43b0*/  LDC.64 R10, c[0x0][0x3a8] ;  /* 0x0000ea00ff0a7b82 */ /* 0x000e660000000a00 */
[----:B------:R-:W2:Y:S01]  /*43c0*/  LDG.E.CONSTANT R53, desc[UR16][R22.64] ;  /* 0x0000001016357981 */ /* 0x000ea2000c1e9900 */
[----:B------:R-:W-:-:S03]  /*43d0*/  IADD3 R45, PT, PT, R9, -0x3, RZ ;  /* 0xfffffffd092d7810 */ /* 0x000fc60007ffe0ff */
[----:B------:R-:W3:Y:S01]  /*43e0*/  LDS.128 R16, [R6] ;  /* 0x0000000006107984 */ /* 0x000ee20000000c00 */
[----:B0-----:R-:W-:Y:S02]  /*43f0*/  F2FP.F16.F32.PACK_AB R14, R15, R14 ;  /* 0x0000000e0f0e723e */ /* 0x001fe400000000ff */
[----:B------:R-:W-:Y:S01]  /*4400*/  F2FP.F16.F32.PACK_AB R47, R13, R12 ;  /* 0x0000000c0d2f723e */ /* 0x000fe200000000ff */
[----:B------:R-:W-:Y:S01]  /*4410*/  BSSY.RECONVERGENT B2, `(.L_x_22888) ;  /* 0x000002a000027945 */ /* 0x000fe20003800200 */
[----:B---3--:R-:W-:Y:S02]  /*4420*/  F2FP.F16.F32.PACK_AB R49, R17, R16 ;  /* 0x000000101131723e */ /* 0x008fe400000000ff */
[----:B------:R-:W-:Y:S01]  /*4430*/  F2FP.F16.F32.PACK_AB R46, R19, R18 ;  /* 0x00000012132e723e */ /* 0x000fe200000000ff */
[----:B--2---:R-:W-:-:S03]  /*4440*/  IMAD.WIDE R52, R53, UR22, R50 ;  /* 0x0000001635347c25 */ /* 0x004fc6000f8e0232 */
[----:B------:R-:W-:-:S04]  /*4450*/  IADD3 R21, P0, PT, R35, R52, RZ ;  /* 0x0000003423157210 */ /* 0x000fc80007f1e0ff */
[----:B------:R-:W-:Y:S02]  /*4460*/  IADD3.X R44, PT, PT, RZ, R53, RZ, P0, !PT ;  /* 0x00000035ff2c7210 */ /* 0x000fe400007fe4ff */
[----:B-1----:R-:W-:Y:S02]  /*4470*/  LEA R20, P1, R21, R10, 0x1 ;  /* 0x0000000a15147211 */ /* 0x002fe400078208ff */
[----:B------:R-:W-:Y:S02]  /*4480*/  ISETP.NE.AND P0, PT, R27, -0x1, PT ;  /* 0xffffffff1b00780c */ /* 0x000fe40003f05270 */
[----:B------:R-:W-:Y:S01]  /*4490*/  LEA.HI.X R21, R21, R11, R44, 0x1, P1 ;  /* 0x0000000b15157211 */ /* 0x000fe200008f0c2c */
[----:B------:R-:W-:-:S04]  /*44a0*/  IMAD.MOV.U32 R44, RZ, RZ, R14 ;  /* 0x000000ffff2c7224 */ /* 0x000fc800078e000e */
[----:B------:R0:W5:Y:S06]  /*44b0*/  LDG.E.128.CONSTANT R12, desc[UR16][R20.64] ;  /* 0x00000010140c7981 */ /* 0x00016c000c1e9d00 */
[----:B------:R-:W-:Y:S05]  /*44c0*/  @P0 BRA `(.L_x_22889) ;  /* 0x0000000000780947 */ /* 0x000fea0003800000 */
[C---:B------:R-:W-:Y:S01]  /*44d0*/  IADD3 R17, PT, PT, R9.reuse, 0x1, RZ ;  /* 0x0000000109117810 */ /* 0x040fe20007ffe0ff */
[----:B------:R-:W-:Y:S01]  /*44e0*/  VIADD R16, R9, 0xffffffff ;  /* 0xffffffff09107836 */ /* 0x000fe20000000000 */
[----:B-----5:R-:W-:Y:S02]  /*44f0*/  PRMT R19, R14, 0x7632, R19 ;  /* 0x000076320e137816 */ /* 0x020fe40000000013 */
[----:B------:R-:W-:Y:S02]  /*4500*/  ISETP.GE.AND P1, PT, R17, UR21, PT ;  /* 0x0000001511007c0c */ /* 0x000fe4000bf26270 */
[C---:B------:R-:W-:Y:S02]  /*4510*/  IADD3 R17, PT, PT, R9.reuse, 0x3, RZ ;  /* 0x0000000309117810 */ /* 0x040fe40007ffe0ff */
[----:B------:R-:W-:Y:S01]  /*4520*/  ISETP.GE.AND P6, PT, R16, UR21, PT ;  /* 0x0000001510007c0c */ /* 0x000fe2000bfc6270 */
[----:B------:R-:W-:Y:S01]  /*4530*/  VIADD R16, R9, 0x2 ;  /* 0x0000000209107836 */ /* 0x000fe20000000000 */
[----:B------:R-:W-:Y:S01]  /*4540*/  ISETP.GE.AND P3, PT, R17, UR21, PT ;  /* 0x0000001511007c0c */ /* 0x000fe2000bf66270 */
[----:B------:R-:W-:Y:S01]  /*4550*/  VIADD R17, R9, 0x4 ;  /* 0x0000000409117836 */ /* 0x000fe20000000000 */
[----:B------:R-:W-:-:S02]  /*4560*/  SEL R14, R14, RZ, !P1 ;  /* 0x000000ff0e0e7207 */ /* 0x000fc40004800000 */
[----:B------:R-:W-:Y:S02]  /*4570*/  ISETP.GE.AND P2, PT, R16, UR21, PT ;  /* 0x0000001510007c0c */ /* 0x000fe4000bf46270 */
[----:B------:R-:W-:Y:S02]  /*4580*/  IADD3 R16, PT, PT, R9, -0x2, RZ ;  /* 0xfffffffe09107810 */ /* 0x000fe40007ffe0ff */
[----:B------:R-:W-:Y:S02]  /*4590*/  ISETP.GE.AND P4, PT, R17, UR21, PT ;  /* 0x0000001511007c0c */ /* 0x000fe4000bf86270 */
[C---:B------:R-:W-:Y:S02]  /*45a0*/  PRMT R17, R13.reuse, 0x7632, R17 ;  /* 0x000076320d117816 */ /* 0x040fe40000000011 */
[----:B------:R-:W-:Y:S02]  /*45b0*/  ISETP.GE.AND P5, PT, R16, UR21, PT ;  /* 0x0000001510007c0c */ /* 0x000fe4000bfa6270 */
[----:B------:R-:W-:-:S02]  /*45c0*/  SEL R13, R13, RZ, !P6 ;  /* 0x000000ff0d0d7207 */ /* 0x000fc40007000000 */
[----:B------:R-:W-:Y:S02]  /*45d0*/  ISETP.GE.AND P1, PT, R9, UR21, PT ;  /* 0x0000001509007c0c */ /* 0x000fe4000bf26270 */
[----:B------:R-:W-:Y:S02]  /*45e0*/  ISETP.GE.AND P6, PT, R45, UR21, PT ;  /* 0x000000152d007c0c */ /* 0x000fe4000bfc6270 */
[C---:B------:R-:W-:Y:S02]  /*45f0*/  PRMT R16, R12.reuse, 0x7632, R16 ;  /* 0x000076320c107816 */ /* 0x040fe40000000010 */
[----:B0-----:R-:W-:Y:S02]  /*4600*/  PRMT R20, R15, 0x7632, R20 ;  /* 0x000076320f147816 */ /* 0x001fe40000000014 */
        /* <DEDUP_REMOVED lines=10> */
.L_x_22889:
[----:B------:R-:W-:Y:S05]  /*46b0*/  BSYNC.RECONVERGENT B2 ;  /* 0x0000000000027941 */ /* 0x000fea0003800200 */
.L_x_22888:
[----:B-----5:R-:W-:Y:S01]  /*46c0*/  HMUL2 R13, R44, R13 ;  /* 0x0000000d2c0d7232 */ /* 0x020fe20000000000 */
[----:B------:R-:W-:-:S03]  /*46d0*/  IADD3 R17, P1, PT, R34, R52, RZ ;  /* 0x0000003422117210 */ /* 0x000fc60007f3e0ff */
[----:B------:R-:W-:Y:S02]  /*46e0*/  HFMA2 R13, R47, R12, R13 ;  /* 0x0000000c2f0d7231 */ /* 0x000fe4000000000d */
[----:B------:R-:W-:Y:S01]  /*46f0*/  IMAD.X R12, RZ, RZ, R53, P1 ;  /* 0x000000ffff0c7224 */ /* 0x000fe200008e0635 */
[----:B------:R-:W-:Y:S01]  /*4700*/  LEA R16, P1, R17, R10, 0x1 ;  /* 0x0000000a11107211 */ /* 0x000fe200078208ff */
[----:B------:R-:W-:-:S03]  /*4710*/  HFMA2 R23, R49, R14, R13 ;  /* 0x0000000e31177231 */ /* 0x000fc6000000000d */
[----:B------:R-:W-:Y:S01]  /*4720*/  LEA.HI.X R17, R17, R11, R12, 0x1, P1 ;  /* 0x0000000b11117211 */ /* 0x000fe200008f0c0c */
[----:B------:R-:W-:Y:S01]  /*4730*/  BSSY.RECONVERGENT B2, `(.L_x_22890) ;  /* 0x0000022000027945 */ /* 0x000fe20003800200 */
[----:B------:R-:W-:-:S04]  /*4740*/  HFMA2 R15, R46, R15, R23 ;  /* 0x0000000f2e0f7231 */ /* 0x000fc80000000017 */
[----:B------:R-:W5:Y:S01]  /*4750*/  LDG.E.128.CONSTANT R16, desc[UR16][R16.64] ;  /* 0x0000001010107981 */ /* 0x000f62000c1e9d00 */
[----:B------:R-:W-:Y:S05]  /*4760*/  @P0 BRA `(.L_x_22891) ;  /* 0x0000000000780947 */ /* 0x000fea0003800000 */
[C---:B------:R-:W-:Y:S01]  /*4770*/  IADD3 R12, PT, PT, R9.reuse, -0x1, RZ ;  /* 0xffffffff090c7810 */ /* 0x040fe20007ffe0ff */
[----:B------:R-:W-:Y:S01]  /*4780*/  VIADD R13, R9, 0x1 ;  /* 0x00000001090d7836 */ /* 0x000fe20000000000 */
[----:B-----5:R-:W-:Y:S02]  /*4790*/  PRMT R14, R17, 0x7632, R14 ;  /* 0x00007632110e7816 */ /* 0x020fe4000000000e */
[----:B------:R-:W-:Y:S02]  /*47a0*/  ISETP.GE.AND P6, PT, R12, UR21, PT ;  /* 0x000000150c007c0c */ /* 0x000fe4000bfc6270 */
[----:B------:R-:W-:Y:S02]  /*47b0*/  IADD3 R12, PT, PT, R9, 0x2, RZ ;  /* 0x00000002090c7810 */ /* 0x000fe40007ffe0ff */
[----:B------:R-:W-:Y:S01]  /*47c0*/  ISETP.GE.AND P1, PT, R13, UR21, PT ;  /* 0x000000150d007c0c */ /* 0x000fe2000bf26270 */
[C---:B------:R-:W-:Y:S01]  /*47d0*/  VIADD R13, R9.reuse, 0x3 ;  /* 0x00000003090d7836 */ /* 0x040fe20000000000 */
[----:B------:R-:W-:Y:S01]  /*47e0*/  ISETP.GE.AND P2, PT, R12, UR21, PT ;  /* 0x000000150c007c0c */ /* 0x000fe2000bf46270 */
[----:B------:R-:W-:Y:S01]  /*47f0*/  VIADD R12, R9, 0xfffffffe ;  /* 0xfffffffe090c7836 */ /* 0x000fe20000000000 */
[----:B------:R-:W-:-:S02]  /*4800*/  SEL R17, R17, RZ, !P6 ;  /* 0x000000ff11117207 */ /* 0x000fc40007000000 */
[----:B------:R-:W-:Y:S02]  /*4810*/  ISETP.GE.AND P3, PT, R13, UR21, PT ;  /* 0x000000150d007c0c */ /* 0x000fe4000bf66270 */
[----:B------:R-:W-:Y:S02]  /*4820*/  IADD3 R13, PT, PT, R9, 0x4, RZ ;  /* 0x00000004090d7810 */ /* 0x000fe40007ffe0ff */
[----:B------:R-:W-:Y:S02]  /*4830*/  ISETP.GE.AND P5, PT, R12, UR21, PT ;  /* 0x000000150c007c0c */ /* 0x000fe4000bfa6270 */
[C---:B------:R-:W-:Y:S02]  /*4840*/  PRMT R12, R18.reuse, 0x7632, R12 ;  /* 0x00007632120c7816 */ /* 0x040fe4000000000c */
[----:B------:R-:W-:Y:S02]  /*4850*/  ISETP.GE.AND P4, PT, R13, UR21, PT ;  /* 0x000000150d007c0c */ /* 0x000fe4000bf86270 */
[----:B------:R-:W-:-:S02]  /*4860*/  SEL R18, R18, RZ, !P1 ;  /* 0x000000ff12127207 */ /* 0x000fc40004800000 */
[----:B------:R-:W-:Y:S02]  /*4870*/  ISETP.GE.AND P6, PT, R45, UR21, PT ;  /* 0x000000152d007c0c */ /* 0x000fe4000bfc6270 */
[----:B------:R-:W-:Y:S02]  /*4880*/  ISETP.GE.AND P1, PT, R9, UR21, PT ;  /* 0x0000001509007c0c */ /* 0x000fe4000bf26270 */
[C---:B------:R-:W-:Y:S02]  /*4890*/  PRMT R13, R16.reuse, 0x7632, R13 ;  /* 0x00007632100d7816 */ /* 0x040fe4000000000d */
[C---:B0-----:R-:W-:Y:S02]  /*48a0*/  PRMT R20, R19.reuse, 0x7632, R20 ;  /* 0x0000763213147816 */ /* 0x041fe40000000014 */
        /* <DEDUP_REMOVED lines=10> */
.L_x_22891:
[----:B------:R-:W-:Y:S05]  /*4950*/  BSYNC.RECONVERGENT B2 ;  /* 0x0000000000027941 */ /* 0x000fea0003800200 */
.L_x_22890:
[----:B------:R-:W-:Y:S01]  /*4960*/  IADD3 R13, P1, PT, R33, R52, RZ ;  /* 0x00000034210d7210 */ /* 0x000fe20007f3e0ff */
[----:B-----5:R-:W-:-:S03]  /*4970*/  HMUL2 R17, R44, R17 ;  /* 0x000000112c117232 */ /* 0x020fc60000000000 */
[----:B------:R-:W-:Y:S01]  /*4980*/  IADD3.X R14, PT, PT, RZ, R53, RZ, P1, !PT ;  /* 0x00000035ff0e7210 */ /* 0x000fe20000ffe4ff */
[----:B------:R-:W-:Y:S01]  /*4990*/  HFMA2 R17, R47, R16, R17 ;  /* 0x000000102f117231 */ /* 0x000fe20000000011 */
[C---:B------:R-:W-:Y:S01]  /*49a0*/  LEA R12, P1, R13.reuse, R10, 0x1 ;  /* 0x0000000a0d0c7211 */ /* 0x040fe200078208ff */
[----:B------:R-:W-:Y:S02]  /*49b0*/  HADD2.F32 R16, -RZ, R15.H0_H0 ;  /* 0x2000000fff107230 */ /* 0x000fe40000004100 */
[----:B------:R-:W-:Y:S01]  /*49c0*/  HFMA2 R23, R49, R18, R17 ;  /* 0x0000001231177231 */ /* 0x000fe20000000011 */
[----:B------:R-:W-:Y:S01]  /*49d0*/  LEA.HI.X R13, R13, R11, R14, 0x1, P1 ;  /* 0x0000000b0d0d7211 */ /* 0x000fe200008f0c0e */
[----:B------:R-:W-:-:S05]  /*49e0*/  HADD2.F32 R17, -RZ, R15.H1_H1 ;  /* 0x3000000fff117230 */ /* 0x000fca0000004100 */
[----:B------:R-:W5:Y:S01]  /*49f0*/  LDG.E.128.CONSTANT R12, desc[UR16][R12.64] ;  /* 0x000000100c0c7981 */ /* 0x000f62000c1e9d00 */
        /* <DEDUP_REMOVED lines=15> */
[----:B0-----:R-:W-:Y:S02]  /*4af0*/  SEL R21, R18, RZ, !P2 ;  /* 0x000000ff12157207 */ /* 0x001fe40005000000 */
        /* <DEDUP_REMOVED lines=16> */
.L_x_22893:
[----:B------:R-:W-:Y:S05]  /*4c00*/  BSYNC.RECONVERGENT B2 ;  /* 0x0000000000027941 */ /* 0x000fea0003800200 */
.L_x_22892:
[----:B-----5:R-:W-:Y:S02]  /*4c10*/  HMUL2 R13, R44, R13 ;  /* 0x0000000d2c0d7232 */ /* 0x020fe40000000000 */
[----:B------:R-:W-:Y:S01]  /*4c20*/  FADD.FTZ R18, R16, R17 ;  /* 0x0000001110127221 */ /* 0x000fe20000010000 */
[----:B------:R-:W-:Y:S02]  /*4c30*/  HFMA2 R23, R46, R19, R23 ;  /* 0x000000132e177231 */ /* 0x000fe40000000017 */
[----:B------:R-:W-:Y:S01]  /*4c40*/  HFMA2 R12, R47, R12, R13 ;  /* 0x0000000c2f0c7231 */ /* 0x000fe2000000000d */
[----:B------:R-:W-:Y:S01]  /*4c50*/  IADD3 R13, P1, PT, R32, R52, RZ ;  /* 0x00000034200d7210 */ /* 0x000fe20007f3e0ff */
[----:B------:R-:W-:Y:S01]  /*4c60*/  FADD.FTZ R43, R43, R18 ;  /* 0x000000122b2b7221 */ /* 0x000fe20000010000 */
[----:B------:R-:W-:Y:S01]  /*4c70*/  BSSY.RECONVERGENT B2, `(.L_x_22894) ;  /* 0x0000025000027945 */ /* 0x000fe20003800200 */
[----:B------:R-:W-:Y:S02]  /*4c80*/  HFMA2 R14, R49, R14, R12 ;  /* 0x0000000e310e7231 */ /* 0x000fe4000000000c */
[----:B0-----:R-:W-:Y:S01]  /*4c90*/  IMAD.X R20, RZ, RZ, R53, P1 ;  /* 0x000000ffff147224 */ /* 0x001fe200008e0635 */
[----:B------:R-:W-:-:S04]  /*4ca0*/  LEA R16, P1, R13, R10, 0x1 ;  /* 0x0000000a0d107211 */ /* 0x000fc800078208ff */
[----:B------:R-:W-:-:S06]  /*4cb0*/  LEA.HI.X R17, R13, R11, R20, 0x1, P1 ;  /* 0x0000000b0d117211 */ /* 0x000fcc00008f0c14 */
[----:B------:R-:W5:Y:S01]  /*4cc0*/  LDG.E.128.CONSTANT R16, desc[UR16][R16.64] ;  /* 0x0000001010107981 */ /* 0x000f62000c1e9d00 */
        /* <DEDUP_REMOVED lines=31> */
.L_x_22895:
[----:B------:R-:W-:Y:S05]  /*4ec0*/  BSYNC.RECONVERGENT B2 ;  /* 0x0000000000027941 */ /* 0x000fea0003800200 */
.L_x_22894:
[--C-:B------:R-:W-:Y:S02]  /*4ed0*/  HADD2.F32 R12, -RZ, R23.reuse.H0_H0 ;  /* 0x20000017ff0c7230 */ /* 0x100fe40000004100 */
[----:B-----5:R-:W-:Y:S02]  /*4ee0*/  HMUL2 R17, R44, R17 ;  /* 0x000000112c117232 */ /* 0x020fe40000000000 */
[----:B------:R-:W-:Y:S01]  /*4ef0*/  HADD2.F32 R23, -RZ, R23.H1_H1 ;  /* 0x30000017ff177230 */ /* 0x000fe20000004100 */
[----:B------:R-:W-:Y:S01]  /*4f00*/  IADD3 R13, P1, PT, R31, R52, RZ ;  /* 0x000000341f0d7210 */ /* 0x000fe20007f3e0ff */
[----:B------:R-:W-:Y:S02]  /*4f10*/  HFMA2 R14, R46, R15, R14 ;  /* 0x0000000f2e0e7231 */ /* 0x000fe4000000000e */
[----:B------:R-:W-:Y:S02]  /*4f20*/  HFMA2 R17, R47, R16, R17 ;  /* 0x000000102f117231 */ /* 0x000fe40000000011 */
[----:B------:R-:W-:Y:S01]  /*4f30*/  FADD.FTZ R23, R12, R23 ;  /* 0x000000170c177221 */ /* 0x000fe20000010000 */
[----:B------:R-:W-:-:S02]  /*4f40*/  IADD3.X R16, PT, PT, RZ, R53, RZ, P1, !PT ;  /* 0x00000035ff107210 */ /* 0x000fc40000ffe4ff */
[C---:B------:R-:W-:Y:S01]  /*4f50*/  LEA R12, P1, R13.reuse, R10, 0x1 ;  /* 0x0000000a0d0c7211 */ /* 0x040fe200078208ff */
[----:B------:R-:W-:Y:S01]  /*4f60*/  FADD.FTZ R42, R42, R23 ;  /* 0x000000172a2a7221 */ /* 0x000fe20000010000 */
[----:B------:R-:W-:Y:S02]  /*4f70*/  HFMA2 R23, R49, R18, R17 ;  /* 0x0000001231177231 */ /* 0x000fe40000000011 */
[--C-:B------:R-:W-:Y:S01]  /*4f80*/  HADD2.F32 R17, -RZ, R14.reuse.H1_H1 ;  /* 0x3000000eff117230 */ /* 0x100fe20000004100 */
[----:B------:R-:W-:Y:S01]  /*4f90*/  LEA.HI.X R13, R13, R11, R16, 0x1, P1 ;  /* 0x0000000b0d0d7211 */ /* 0x000fe200008f0c10 */
[----:B------:R-:W-:-:S05]  /*4fa0*/  HADD2.F32 R16, -RZ, R14.H0_H0 ;  /* 0x2000000eff107230 */ /* 0x000fca0000004100 */
        /* <DEDUP_REMOVED lines=33> */
.L_x_22897:
[----:B------:R-:W-:Y:S05]  /*51c0*/  BSYNC.RECONVERGENT B2 ;  /* 0x0000000000027941 */ /* 0x000fea0003800200 */
.L_x_22896:
[----:B-----5:R-:W-:-:S04]  /*51d0*/  HMUL2 R13, R44, R13 ;  /* 0x0000000d2c0d7232 */ /* 0x020fc80000000000 */
[----:B------:R-:W-:Y:S02]  /*51e0*/  HFMA2 R13, R47, R12, R13 ;  /* 0x0000000c2f0d7231 */ /* 0x000fe4000000000d */
[----:B------:R-:W-:Y:S01]  /*51f0*/  FADD.FTZ R12, R16, R17 ;  /* 0x00000011100c7221 */ /* 0x000fe20000010000 */
[----:B------:R-:W-:Y:S01]  /*5200*/  IADD3 R17, P1, PT, R30, R52, RZ ;  /* 0x000000341e117210 */ /* 0x000fe20007f3e0ff */
[----:B------:R-:W-:Y:S01]  /*5210*/  BSSY.RECONVERGENT B2, `(.L_x_22898) ;  /* 0x0000027000027945 */ /* 0x000fe20003800200 */
[----:B------:R-:W-:Y:S02]  /*5220*/  HFMA2 R14, R49, R14, R13 ;  /* 0x0000000e310e7231 */ /* 0x000fe4000000000d */
[----:B------:R-:W-:Y:S01]  /*5230*/  FADD.FTZ R41, R41, R12 ;  /* 0x0000000c29297221 */ /* 0x000fe20000010000 */
[----:B------:R-:W-:Y:S02]  /*5240*/  HFMA2 R12, R46, R19, R23 ;  /* 0x000000132e0c7231 */ /* 0x000fe40000000017 */
[----:B------:R-:W-:Y:S01]  /*5250*/  IMAD.X R18, RZ, RZ, R53, P1 ;  /* 0x000000ffff127224 */ /* 0x000fe200008e0635 */
        /* <DEDUP_REMOVED lines=34> */
.L_x_22899:
[----:B------:R-:W-:Y:S05]  /*5480*/  BSYNC.RECONVERGENT B2 ;  /* 0x0000000000027941 */ /* 0x000fea0003800200 */
.L_x_22898:
[----:B------:R-:W-:-:S04]  /*5490*/  IADD3 R13, P1, PT, R29, R52, RZ ;  /* 0x000000341d0d7210 */ /* 0x000fc80007f3e0ff */
[----:B------:R-:W-:Y:S02]  /*54a0*/  IADD3.X R22, PT, PT, RZ, R53, RZ, P1, !PT ;  /* 0x00000035ff167210 */ /* 0x000fe40000ffe4ff */
[----:B------:R-:W-:-:S04]  /*54b0*/  LEA R20, P1, R13, R10, 0x1 ;  /* 0x0000000a0d147211 */ /* 0x000fc800078208ff */
[----:B------:R-:W-:-:S06]  /*54c0*/  LEA.HI.X R21, R13, R11, R22, 0x1, P1 ;  /* 0x0000000b0d157211 */ /* 0x000fcc00008f0c16 */
[----:B------:R-:W5:Y:S02]  /*54d0*/  LDG.E.128.CONSTANT R20, desc[UR16][R20.64] ;  /* 0x0000001014147981 */ /* 0x000f64000c1e9d00 */
[----:B-----5:R-:W-:Y:S01]  /*54e0*/  HMUL2 R17, R44, R17 ;  /* 0x000000112c117232 */ /* 0x020fe20000000000 */
[----:B------:R-:W-:Y:S01]  /*54f0*/  BSSY.RECONVERGENT B2, `(.L_x_22900) ;  /* 0x0000024000027945 */ /* 0x000fe20003800200 */
[----:B------:R-:W-:Y:S02]  /*5500*/  HFMA2 R14, R46, R15, R14 ;  /* 0x0000000f2e0e7231 */ /* 0x000fe4000000000e */
[----:B------:R-:W-:-:S04]  /*5510*/  HFMA2 R17, R47, R16, R17 ;  /* 0x000000102f117231 */ /* 0x000fc80000000011 */
[----:B------:R-:W-:-:S04]  /*5520*/  HFMA2 R17, R49, R18, R17 ;  /* 0x0000001231117231 */ /* 0x000fc80000000011 */
[----:B------:R-:W-:Y:S01]  /*5530*/  HFMA2 R19, R46, R19, R17 ;  /* 0x000000132e137231 */ /* 0x000fe20000000011 */
[----:B------:R-:W-:Y:S06]  /*5540*/  @P0 BRA `(.L_x_22901) ;  /* 0x0000000000780947 */ /* 0x000fec0003800000 */
[C---:B------:R-:W-:Y:S01]  /*5550*/  VIADD R13, R9.reuse, 0xffffffff ;  /* 0xffffffff090d7836 */ /* 0x040fe20000000000 */
[----:B------:R-:W-:Y:S02]  /*5560*/  ISETP.GE.AND P2, PT, R9, UR21, PT ;  /* 0x0000001509007c0c */ /* 0x000fe4000bf46270 */
[----:B------:R-:W-:Y:S02]  /*5570*/  PRMT R15, R23, 0x7632, R15 ;  /* 0x00007632170f7816 */ /* 0x000fe4000000000f */
        /* <DEDUP_REMOVED lines=27> */
.L_x_22901:
[----:B------:R-:W-:Y:S05]  /*5730*/  BSYNC.RECONVERGENT B2 ;  /* 0x0000000000027941 */ /* 0x000fea0003800200 */
.L_x_22900:
[----:B------:R-:W-:Y:S02]  /*5740*/  HMUL2 R21, R44, R21 ;  /* 0x000000152c157232 */ /* 0x000fe40000000000 */
[--C-:B------:R-:W-:Y:S01]  /*5750*/  HADD2.F32 R13, -RZ, R12.reuse.H0_H0 ;  /* 0x2000000cff0d7230 */ /* 0x100fe20000004100 */
[----:B------:R-:W-:Y:S01]  /*5760*/  ISETP.GT.U32.AND P1, PT, R0, 0xf, PT ;  /* 0x0000000f0000780c */ /* 0x000fe20003f24070 */
[----:B------:R-:W-:Y:S02]  /*5770*/  HADD2.F32 R12, -RZ, R12.H1_H1 ;  /* 0x3000000cff0c7230 */ /* 0x000fe40000004100 */
[----:B------:R-:W-:Y:S02]  /*5780*/  HFMA2 R21, R47, R20, R21 ;  /* 0x000000142f157231 */ /* 0x000fe40000000015 */
[----:B------:R-:W-:Y:S02]  /*5790*/  HADD2.F32 R15, -RZ, R14.H1_H1 ;  /* 0x3000000eff0f7230 */ /* 0x000fe40000004100 */
[----:B------:R-:W-:-:S02]  /*57a0*/  HFMA2 R21, R49, R22, R21 ;  /* 0x0000001631157231 */ /* 0x000fc40000000015 */
[----:B------:R-:W-:Y:S01]  /*57b0*/  FADD.FTZ R13, R13, R12 ;  /* 0x0000000c0d0d7221 */ /* 0x000fe20000010000 */
[----:B------:R-:W-:Y:S02]  /*57c0*/  HADD2.F32 R12, -RZ, R14.H0_H0 ;  /* 0x2000000eff0c7230 */ /* 0x000fe40000004100 */
[----:B------:R-:W-:Y:S02]  /*57d0*/  HFMA2 R21, R46, R23, R21 ;  /* 0x000000172e157231 */ /* 0x000fe40000000015 */
[--C-:B------:R-:W-:Y:S02]  /*57e0*/  HADD2.F32 R14, -RZ, R19.reuse.H0_H0 ;  /* 0x20000013ff0e7230 */ /* 0x100fe40000004100 */
[----:B------:R-:W-:Y:S01]  /*57f0*/  FADD.FTZ R40, R40, R13 ;  /* 0x0000000d28287221 */ /* 0x000fe20000010000 */
[----:B------:R-:W-:Y:S02]  /*5800*/  HADD2.F32 R19, -RZ, R19.H1_H1 ;  /* 0x30000013ff137230 */ /* 0x000fe40000004100 */
[----:B------:R-:W-:Y:S01]  /*5810*/  FADD.FTZ R12, R12, R15 ;  /* 0x0000000f0c0c7221 */ /* 0x000fe20000010000 */
[----:B------:R-:W-:-:S02]  /*5820*/  HADD2.F32 R16, -RZ, R21.H0_H0 ;  /* 0x20000015ff107230 */ /* 0x000fc40000004100 */
[----:B------:R-:W-:Y:S02]  /*5830*/  HADD2.F32 R21, -RZ, R21.H1_H1 ;  /* 0x30000015ff157230 */ /* 0x000fe40000004100 */
[----:B------:R-:W-:Y:S01]  /*5840*/  FADD.FTZ R19, R14, R19 ;  /* 0x000000130e137221 */ /* 0x000fe20000010000 */
[----:B------:R-:W-:Y:S02]  /*5850*/  FADD.FTZ R39, R39, R12 ;  /* 0x0000000c27277221 */ /* 0x000fe40000010000 */
        /* <DEDUP_REMOVED lines=11> */
[C---:B0-----:R-:W-:Y:S01]  /*5910*/  IADD3 R10, PT, PT, R9.reuse, -0x2, RZ ;  /* 0xfffffffe090a7810 */ /* 0x041fe20007ffe0ff */
[----:B------:R-:W-:Y:S01]  /*5920*/  VIADD R11, R9, 0xffffffff ;  /* 0xffffffff090b7836 */ /* 0x000fe20000000000 */
[----:B------:R-:W-:Y:S01]  /*5930*/  ISETP.GE.AND P6, PT, R45, UR21, PT ;  /* 0x000000152d007c0c */ /* 0x000fe2000bfc6270 */
[C---:B------:R-:W-:Y:S01]  /*5940*/  VIADD R16, R9.reuse, 0x2 ;  /* 0x0000000209107836 */ /* 0x040fe20000000000 */
[----:B------:R-:W-:Y:S01]  /*5950*/  ISETP.GE.AND P2, PT, R10, UR21, PT ;  /* 0x000000150a007c0c */ /* 0x000fe2000bf46270 */
[----:B------:R-:W-:Y:S01]  /*5960*/  VIADD R10, R9, 0x4 ;  /* 0x00000004090a7836 */ /* 0x000fe20000000000 */
[----:B------:R-:W-:Y:S02]  /*5970*/  ISETP.GE.AND P5, PT, R11, UR21, PT ;  /* 0x000000150b007c0c */ /* 0x000fe4000bfa6270 */
[C---:B------:R-:W-:Y:S02]  /*5980*/  IADD3 R11, PT, PT, R9.reuse, 0x1, RZ ;  /* 0x00000001090b7810 */ /* 0x040fe40007ffe0ff */
[----:B------:R-:W-:-:S02]  /*5990*/  IADD3 R17, PT, PT, R9, 0x3, RZ ;  /* 0x0000000309117810 */ /* 0x000fc40007ffe0ff */
[----:B------:R-:W-:Y:S02]  /*59a0*/  ISETP.GE.AND P0, PT, R10, UR21, PT ;  /* 0x000000150a007c0c */ /* 0x000fe4000bf06270 */
[C---:B-----5:R-:W-:Y:S02]  /*59b0*/  PRMT R10, R12.reuse, 0x7632, R10 ;  /* 0x000076320c0a7816 */ /* 0x060fe4000000000a */
[----:B------:R-:W-:Y:S02]  /*59c0*/  ISETP.GE.AND P4, PT, R11, UR21, PT ;  /* 0x000000150b007c0c */ /* 0x000fe4000bf86270 */
[----:B------:R-:W-:Y:S02]  /*59d0*/  SEL R12, R12, RZ, !P6 ;  /* 0x000000ff0c0c7207 */ /* 0x000fe40007000000 */
[----:B------:R-:W-:Y:S02]  /*59e0*/  ISETP.GE.AND P1, PT, R16, UR21, PT ;  /* 0x0000001510007c0c */ /* 0x000fe4000bf26270 */
[----:B------:R-:W-:-:S02]  /*59f0*/  ISETP.GE.AND P6, PT, R9, UR21, PT ;  /* 0x0000001509007c0c */ /* 0x000fc4000bfc6270 */
[----:B------:R-:W-:Y:S02]  /*5a00*/  PRMT R11, R13, 0x7632, R11 ;  /* 0x000076320d0b7816 */ /* 0x000fe4000000000b */
[----:B------:R-:W-:Y:S02]  /*5a10*/  ISETP.GE.AND P3, PT, R17, UR21, PT ;  /* 0x0000001511007c0c */ /* 0x000fe4000bf66270 */
[C---:B------:R-:W-:Y:S02]  /*5a20*/  PRMT R16, R14.reuse, 0x7632, R16 ;  /* 0x000076320e107816 */ /* 0x040fe40000000010 */
        /* <DEDUP_REMOVED lines=12> */
.L_x_22903:
[----:B------:R-:W-:Y:S05]  /*5af0*/  BSYNC.RECONVERGENT B2 ;  /* 0x0000000000027941 */ /* 0x000fea0003800200 */
.L_x_22902:
        /* <DEDUP_REMOVED lines=8> */
.L_x_22887:
[----:B------:R-:W-:Y:S05]  /*5b80*/  BSYNC.RECONVERGENT B0 ;  /* 0x0000000000007941 */ /* 0x000fea0003800200 */
.L_x_22886:
[----:B------:R-:W-:Y:S01]  /*5b90*/  IADD3 R10, PT, PT, R26, 0x3, RZ ;  /* 0x000000031a0a7810 */ /* 0x000fe20007ffe0ff */
[----:B------:R-:W-:Y:S01]  /*5ba0*/  VIADD R27, R27, 0x4 ;  /* 0x000000041b1b7836 */ /* 0x000fe20000000000 */
[----:B------:R-:W-:Y:S01]  /*5bb0*/  IADD3 R8, P1, PT, R8, 0x10, RZ ;  /* 0x0000001008087810 */ /* 0x000fe20007f3e0ff */
[----:B------:R-:W-:Y:S01]  /*5bc0*/  VIADD R26, R26, 0x4 ;  /* 0x000000041a1a7836 */ /* 0x000fe20000000000 */
[----:B------:R-:W-:Y:S01]  /*5bd0*/  ISETP.GE.U32.AND P0, PT, R10, R3, PT ;  /* 0x000000030a00720c */ /* 0x000fe20003f06070 */
[----:B------:R-:W-:Y:S01]  /*5be0*/  VIADD R25, R25, 0x40 ;  /* 0x0000004019197836 */ /* 0x000fe20000000000 */
[----:B------:R-:W-:Y:S02]  /*5bf0*/  IADD3 R9, PT, PT, R9, 0x40, RZ ;  /* 0x0000004009097810 */ /* 0x000fe40007ffe0ff */
[----:B------:R-:W-:Y:S02]  /*5c00*/  IADD3 R6, PT, PT, R6, 0x100, RZ ;  /* 0x0000010006067810 */ /* 0x000fe40007ffe0ff */
[----:B------:R-:W-:-:S07]  /*5c10*/  IADD3.X R7, PT, PT, RZ, R7, RZ, P1, !PT ;  /* 0x00000007ff077210 */ /* 0x000fce0000ffe4ff */
[----:B------:R-:W-:Y:S05]  /*5c20*/  @!P0 BRA `(.L_x_22904) ;  /* 0xffffffe400188947 */ /* 0x000fea000383ffff */
.L_x_22885:
[----:B------:R-:W-:Y:S05]  /*5c30*/  BSYNC.RECONVERGENT B1 ;  /* 0x0000000000017941 */ /* 0x000fea0003800200 */
.L_x_22884:
[----:B------:R-:W3:Y:S01]  /*5c40*/  SHFL.BFLY PT, R6, R43, 0x1, 0x1f ;  /* 0x0c201f002b067f89 */ /* 0x000ee200000e0000 */
[C---:B------:R-:W-:Y:S01]  /*5c50*/  LOP3.LUT R9, R4.reuse, 0x3c0, RZ, 0xc0, !PT ;  /* 0x000003c004097812 */ /* 0x040fe200078ec0ff */
[----:B------:R-:W-:Y:S01]  /*5c60*/  BSSY.RECONVERGENT B0, `(.L_x_22905) ;  /* 0x0000026000007945 */ /* 0x000fe20003800200 */
[----:B------:R-:W-:Y:S01]  /*5c70*/  LOP3.LUT R22, R4, 0x1, RZ, 0xc0, !PT ;  /* 0x0000000104167812 */ /* 0x000fe200078ec0ff */
[----:B------:R-:W3:Y:S01]  /*5c80*/  SHFL.BFLY PT, R5, R42, 0x1, 0x1f ;  /* 0x0c201f002a057f89 */ /* 0x000ee200000e0000 */
[----:B------:R-:W-:-:S03]  /*5c90*/  ISETP.NE.AND P0, PT, R9, 0x40, PT ;  /* 0x000000400900780c */ /* 0x000fc60003f05270 */
[----:B-12---:R-:W1:Y:S04]  /*5ca0*/  SHFL.BFLY PT, R8, R41, 0x1, 0x1f ;  /* 0x0c201f0029087f89 */ /* 0x006e6800000e0000 */
[----:B------:R-:W2:Y:S04]  /*5cb0*/  SHFL.BFLY PT, R7, R40, 0x1, 0x1f ;  /* 0x0c201f0028077f89 */ /* 0x000ea800000e0000 */
[----:B------:R-:W2:Y:S04]  /*5cc0*/  SHFL.BFLY PT, R11, R38, 0x1, 0x1f ;  /* 0x0c201f00260b7f89 */ /* 0x000ea800000e0000 */
[----:B0---4-:R-:W0:Y:S04]  /*5cd0*/  SHFL.BFLY PT, R10, R39, 0x1, 0x1f ;  /* 0x0c201f00270a7f89 */ /* 0x011e2800000e0000 */
[----:B------:R-:W4:Y:S01]  /*5ce0*/  SHFL.BFLY PT, R12, R37, 0x1, 0x1f ;  /* 0x0c201f00250c7f89 */ /* 0x000f2200000e0000 */
[----:B---3--:R-:W-:-:S03]  /*5cf0*/  FADD.FTZ R3, R6, R43 ;  /* 0x0000002b06037221 */ /* 0x008fc60000010000 */
[----:B------:R-:W3:Y:S01]  /*5d00*/  SHFL.BFLY PT, R13, R36, 0x1, 0x1f ;  /* 0x0c201f00240d7f89 */ /* 0x000ee200000e0000 */
[----:B------:R-:W-:Y:S01]  /*5d10*/  FADD.FTZ R6, R5, R42 ;  /* 0x0000002a05067221 */ /* 0x000fe20000010000 */
[----:B------:R-:W-:Y:S01]  /*5d20*/  BAR.SYNC.DEFER_BLOCKING 0x0 ;  /* 0x0000000000007b1d */ /* 0x000fe20000010000 */
[----:B-1----:R-:W-:Y:S01]  /*5d30*/  FADD.FTZ R5, R8, R41 ;  /* 0x0000002908057221 */ /* 0x002fe20000010000 */
[----:B--2---:R-:W-:Y:S01]  /*5d40*/  FADD.FTZ R8, R7, R40 ;  /* 0x0000002807087221 */ /* 0x004fe20000010000 */
[----:B------:R-:W-:Y:S01]  /*5d50*/  FADD.FTZ R14, R11, R38 ;  /* 0x000000260b0e7221 */ /* 0x000fe20000010000 */
[----:B------:R-:W-:Y:S01]  /*5d60*/  SHF.R.U32.HI R11, RZ, 0x1, R0 ;  /* 0x00000001ff0b7819 */ /* 0x000fe20000011600 */
[----:B0-----:R-:W-:Y:S01]  /*5d70*/  FADD.FTZ R9, R10, R39 ;  /* 0x000000270a097221 */ /* 0x001fe20000010000 */
[----:B----4-:R-:W-:Y:S01]  /*5d80*/  FADD.FTZ R12, R12, R37 ;  /* 0x000000250c0c7221 */ /* 0x010fe20000010000 */
[----:B---3--:R-:W-:Y:S01]  /*5d90*/  FADD.FTZ R7, R13, R36 ;  /* 0x000000240d077221 */ /* 0x008fe20000010000 */
        /* <DEDUP_REMOVED lines=18> */
.L_x_22906:
[----:B------:R-:W-:Y:S05]  /*5ec0*/  BSYNC.RECONVERGENT B0 ;  /* 0x0000000000007941 */ /* 0x000fea0003800200 */
.L_x_22905:
        /* <DEDUP_REMOVED lines=30> */
.L_x_22910:
[----:B------:R-:W-:Y:S05]  /*60b0*/  BSYNC.RECONVERGENT B1 ;  /* 0x0000000000017941 */ /* 0x000fea0003800200 */
.L_x_22909:
[----:B-1----:R-:W-:-:S07]  /*60c0*/  @!P0 FADD.FTZ R7, R7, R20 ;  /* 0x0000001407078221 */ /* 0x002fce0000010000 */
.L_x_22908:
[----:B------:R-:W-:Y:S05]  /*60d0*/  BSYNC.RECONVERGENT B0 ;  /* 0x0000000000007941 */ /* 0x000fea0003800200 */
.L_x_22907:
        /* <DEDUP_REMOVED lines=22> */
.L_x_22912:
[----:B------:R-:W-:Y:S05]  /*6240*/  BSYNC.RECONVERGENT B0 ;  /* 0x0000000000007941 */ /* 0x000fea0003800200 */
.L_x_22911:
        /* <DEDUP_REMOVED lines=20> */
[----:B0-----:R-:W0:Y:S04]  /*6390*/  LDS R10, [R18+0x100] ;  /* 0x00010000120a7984 */ /* 0x001e280000000800 */
[----:B------:R-:W0:Y:S04]  /*63a0*/  LDS R15, [R18+0x140] ;  /* 0x00014000120f7984 */ /* 0x000e280000000800 */
[----:B------:R-:W0:Y:S01]  /*63b0*/  LDS R17, [R18+0x180] ;  /* 0x0001800012117984 */ /* 0x000e220000000800 */
[----:B---3--:R-:W-:Y:S01]  /*63c0*/  FADD.FTZ R3, R3, R0 ;  /* 0x0000000003037221 */ /* 0x008fe20000010000 */
[----:B----4-:R-:W-:Y:S01]  /*63d0*/  FADD.FTZ R6, R6, R11 ;  /* 0x0000000b06067221 */ /* 0x010fe20000010000 */
[----:B-1----:R-:W-:Y:S01]  /*63e0*/  FADD.FTZ R5, R5, R2 ;  /* 0x0000000205057221 */ /* 0x002fe20000010000 */
[----:B--2---:R-:W-:Y:S01]  /*63f0*/  FADD.FTZ R8, R8, R13 ;  /* 0x0000000d08087221 */ /* 0x004fe20000010000 */
[----:B0-----:R-:W-:Y:S01]  /*6400*/  FADD.FTZ R9, R9, R10 ;  /* 0x0000000a09097221 */ /* 0x001fe20000010000 */
[----:B------:R-:W-:Y:S01]  /*6410*/  FADD.FTZ R14, R14, R15 ;  /* 0x0000000f0e0e7221 */ /* 0x000fe20000010000 */
[----:B------:R-:W-:-:S07]  /*6420*/  FADD.FTZ R12, R12, R17 ;  /* 0x000000110c0c7221 */ /* 0x000fce0000010000 */
.L_x_22916:
[----:B------:R-:W-:Y:S05]  /*6430*/  BSYNC.RECONVERGENT B1 ;  /* 0x0000000000017941 */ /* 0x000fea0003800200 */
.L_x_22915:
[----:B0-2---:R-:W-:-:S07]  /*6440*/  @!P0 FADD.FTZ R7, R7, R16 ;  /* 0x0000001007078221 */ /* 0x005fce0000010000 */
.L_x_22914:
[----:B------:R-:W-:Y:S05]  /*6450*/  BSYNC.RECONVERGENT B0 ;  /* 0x0000000000007941 */ /* 0x000fea0003800200 */
.L_x_22913:
        /* <DEDUP_REMOVED lines=13> */
[----:B0-----:R-:W-:Y:S02]  /*6530*/  LEA R10, P1, R0, UR8, 0x1 ;  /* 0x00000008000a7c11 */ /* 0x001fe4000f8208ff */
[----:B------:R-:W-:Y:S02]  /*6540*/  LOP3.LUT P0, RZ, R4, 0x11, RZ, 0xc0, !PT ;  /* 0x0000001104ff7812 */ /* 0x000fe4000780c0ff */
[----:B------:R-:W-:Y:S01]  /*6550*/  LEA.HI.X R11, R0, UR9, R11, 0x1, P1 ;  /* 0x00000009000b7c11 */ /* 0x000fe200088f0c0b */
[----:B------:R-:W-:Y:S10]  /*6560*/  @P2 BRA `(.L_x_22918) ;  /* 0x0000000000382947 */ /* 0x000ff40003800000 */
[----:B------:R-:W-:Y:S02]  /*6570*/  F2FP.F16.F32.PACK_AB R3, R6, R3 ;  /* 0x000000030603723e */ /* 0x000fe400000000ff */
        /* <DEDUP_REMOVED lines=13> */
.L_x_22918:
[----:B------:R-:W-:Y:S05]  /*6650*/  BSYNC.RECONVERGENT B0 ;  /* 0x0000000000007941 */ /* 0x000fea0003800200 */
.L_x_22917:
[----:B------:R-:W-:Y:S05]  /*6660*/  @P0 EXIT ;  /* 0x000000000000094d */ /* 0x000fea0003800000 */
[----:B------:R-:W-:-:S05]  /*6670*/  F2FP.F16.F32.PACK_AB R7, RZ, R7 ;  /* 0x00000007ff07723e */ /* 0x000fca00000000ff */
[----:B------:R-:W-:Y:S01]  /*6680*/  STG.E.U16 desc[UR16][R10.64+0xe0], R7 ;  /* 0x0000e0070a007986 */ /* 0x000fe2000c101510 */
[----:B------:R-:W-:Y:S05]  /*6690*/  EXIT ;  /* 0x000000000000794d */ /* 0x000fea0003800000 */
.L_x_22859:
        /* <DEDUP_REMOVED lines=8> */
.L_x_22920:
[----:B------:R-:W-:Y:S05]  /*6720*/  BSYNC B2 ;  /* 0x0000000000027941 */ /* 0x000fea0003800000 */
.L_x_22919:
[----:B------:R-:W-:Y:S01]  /*6730*/  MOV R3, R10 ;  /* 0x0000000a00037202 */ /* 0x000fe20000000f00 */
[----:B------:R-:W-:Y:S06]  /*6740*/  BRA `(.L_x_22921) ;  /* 0xffffffb400d47947 */ /* 0x000fec000383ffff */
.L_x_22861:
        /* <DEDUP_REMOVED lines=8> */
.L_x_22923:
[----:B------:R-:W-:Y:S05]  /*67d0*/  BSYNC B0 ;  /* 0x0000000000007941 */ /* 0x000fea0003800000 */
.L_x_22922:
        /* <DEDUP_REMOVED lines=8> */
.L_x_22924:
[----:B------:R-:W-:Y:S02]  /*6860*/  IMAD.MOV.U32 R13, RZ, RZ, 0x4 ;  /* 0x00000004ff0d7424 */ /* 0x000fe400078e00ff */
[----:B------:R-:W-:-:S05]  /*6870*/  IMAD.MOV.U32 R6, RZ, RZ, R10 ;  /* 0x000000ffff067224 */ /* 0x000fca00078e000a */
[----:B------:R-:W-:-:S04]  /*6880*/  FMNMX.FTZ R6, R5, R6, !PT ;  /* 0x0000000605067209 */ /* 0x000fc80007810000 */
[----:B------:R-:W-:-:S07]  /*6890*/  MOV R5, R6 ;  /* 0x0000000600057202 */ /* 0x000fce0000000f00 */
[----:B------:R-:W-:Y:S05]  /*68a0*/  WARPSYNC.COLLECTIVE R12, `(.L_x_22925) ;  /* 0x000000000c087348 */ /* 0x000fea0003c00000 */
[----:B------:R0:W1:Y:S02]  /*68b0*/  SHFL.BFLY P2, R10, R5, R13, R14 ;  /* 0x0c00000d050a7389 */ /* 0x000064000004000e */
[----:B01----:R-:W-:Y:S05]  /*68c0*/  ENDCOLLECTIVE ;  /* 0x000000000000791b */ /* 0x003fea0003800000 */
.L_x_22925:
[----:B------:R-:W-:Y:S01]  /*68d0*/  HFMA2 R13, -RZ, RZ, 0, 1.1920928955078125e-07 ;  /* 0x00000002ff0d7431 */ /* 0x000fe200000001ff */
[----:B------:R-:W-:-:S04]  /*68e0*/  MOV R11, R10 ;  /* 0x0000000a000b7202 */ /* 0x000fc80000000f00 */
[----:B------:R-:W-:-:S05]  /*68f0*/  FMNMX.FTZ R11, R6, R11, !PT ;  /* 0x0000000b060b7209 */ /* 0x000fca0007810000 */
[----:B------:R-:W-:-:S07]  /*6900*/  IMAD.MOV.U32 R5, RZ, RZ, R11 ;  /* 0x000000ffff057224 */ /* 0x000fce00078e000b */
[----:B------:R-:W-:Y:S05]  /*6910*/  WARPSYNC.COLLECTIVE R12, `(.L_x_22926) ;  /* 0x000000000c087348 */ /* 0x000fea0003c00000 */
[----:B------:R0:W1:Y:S02]  /*6920*/  SHFL.BFLY P2, R10, R5, R13, R14 ;  /* 0x0c00000d050a7389 */ /* 0x000064000004000e */
[----:B01----:R-:W-:Y:S05]  /*6930*/  ENDCOLLECTIVE ;  /* 0x000000000000791b */ /* 0x003fea0003800000 */
.L_x_22926:
[----:B------:R-:W-:Y:S05]  /*6940*/  BRA `(.L_x_22927) ;  /* 0xffffffb800247947 */ /* 0x000fea000383ffff */
.L_x_22928:
        /* <DEDUP_REMOVED lines=11> */
.L_x_27574:


//--------------------- .text._ZN4vllm25paged_attention_v2_kernelIttLi112ELi16ELi128ELNS_18Fp8KVCacheDataTypeE0ELb1ELi512EEEvPfS2_PT_PKS3_PKT0_S9_ifPKiSB_iPKfiiiSD_SD_iiiii --------------------------
	.section	.text._ZN4vllm25paged_attention_v2_kernelIttLi112ELi16ELi128ELNS_18Fp8KVCacheDataTypeE0ELb1ELi512EEEvPfS2_PT_PKS3_PKT0_S9_ifPKiSB_iPKfiiiSD_SD_iiiii,"ax",@progbits
	.align	128
        .global         _ZN4vllm25paged_attention_v2_kernelIttLi112ELi16ELi128ELNS_18Fp8KVCacheDataTypeE0ELb1ELi512EEEvPfS2_PT_PKS3_PKT0_S9_ifPKiSB_iPKfiiiSD_SD_iiiii
        .type           _ZN4vllm25paged_attention_v2_kernelIttLi112ELi16ELi128ELNS_18Fp8KVCacheDataTypeE0ELb1ELi512EEEvPfS2_PT_PKS3_PKT0_S9_ifPKiSB_iPKfiiiSD_SD_iiiii,@function
        .size           _ZN4vllm25paged_attention_v2_kernelIttLi112ELi16ELi128ELNS_18Fp8KVCacheDataTypeE0ELb1ELi512EEEvPfS2_PT_PKS3_PKT0_S9_ifPKiSB_iPKfiiiSD_SD_iiiii,(.L_x_27575 - _ZN4vllm25paged_attention_v2_kernelIttLi112ELi16ELi128ELNS_18Fp8KVCacheDataTypeE0ELb1ELi512EEEvPfS2_PT_PKS3_PKT0_S9_ifPKiSB_iPKfiiiSD_SD_iiiii)
        .other          _ZN4vllm25paged_attention_v2_kernelIttLi112ELi16ELi128ELNS_18Fp8KVCacheDataTypeE0ELb1ELi512EEEvPfS2_PT_PKS3_PKT0_S9_ifPKiSB_iPKfiiiSD_SD_iiiii,@"STO_CUDA_ENTRY STV_DEFAULT"
_ZN4vllm25paged_attention_v2_kernelIttLi112ELi16ELi128ELNS_18Fp8KVCacheDataTypeE0ELb1ELi512EEEvPfS2_PT_PKS3_PKT0_S9_ifPKiSB_iPKfiiiSD_SD_iiiii:
.text._ZN4vllm25paged_attention_v2_kernelIttLi112ELi16ELi128ELNS_18Fp8KVCacheDataTypeE0ELb1ELi512EEEvPfS2_PT_PKS3_PKT0_S9_ifPKiSB_iPKfiiiSD_SD_iiiii:
        /* <DEDUP_REMOVED lines=31> */
[----:B------:R-:W0:Y:S02]  /*01f0*/  S2R R30, SR_CgaCtaId ;  /* 0x00000000001e7919 */ /* 0x000e240000008800 */
[----:B------:R-:W-:Y:S01]  /*0200*/  UISETP.NE.AND.EX UP0, UPT, UR7, URZ, UPT, UP0 ;  /* 0x000000ff0700728c */ /* 0x000fe2000bf05300 */
[----:B------:R-:W2:Y:S01]  /*0210*/  LDCU UR26, c[0x0][0x408] ;  /* 0x00008100ff1a77ac */ /* 0x000ea20008000800 */
[----:B------:R-:W3:Y:S01]  /*0220*/  LDCU UR27, c[0x0][0x3dc] ;  /* 0x00007b80ff1b77ac */ /* 0x000ee20008000800 */
[----:B-1----:R-:W1:Y:S01]  /*0230*/  MUFU.RCP R0, R0 ;  /* 0x0000000000007308 */ /* 0x002e620000001000 */
[----:B------:R-:W4:Y:S06]  /*0240*/  LDCU UR28, c[0x0][0x3b4] ;  /* 0x00007680ff1c77ac */ /* 0x000f2c0008000800 */
[----:B------:R-:W2:Y:S01]  /*0250*/  @!P0 LDC.64 R10, c[0x0][0x398] ;  /* 0x0000e600ff0a8b82 */ /* 0x000ea20000000a00 */
[----:B------:R-:W-:Y:S01]  /*0260*/  @!P0 IMAD R3, R3, 0x70, RZ ;  /* 0x0000007003038824 */ /* 0x000fe200078e02ff */
[----:B------:R-:W-:Y:S01]  /*0270*/  @!P0 SHF.L.U32 R2, R4, 0x2, RZ ;  /* 0x0000000204028819 */ /* 0x000fe200000006ff */
[----:B------:R-:W0:Y:S03]  /*0280*/  LDCU.64 UR22, c[0x0][0x3a0] ;  /* 0x00007400ff1677ac */ /* 0x000e260008000a00 */
[----:B------:R-:W-:-:S04]  /*0290*/  @!P0 IADD3 R3, P1, P2, R2, UR4, R3 ;  /* 0x0000000402038c10 */ /* 0x000fc8000fa3e003 */
[----:B------:R-:W-:Y:S01]  /*02a0*/  @!P0 IADD3.X R8, PT, PT, RZ, UR5, RZ, P1, P2 ;  /* 0x00000005ff088c10 */ /* 0x000fe20008fe44ff */
[----:B------:R-:W3:Y:S01]  /*02b0*/  LDCU UR20, c[0x0][0x370] ;  /* 0x00006e00ff1477ac */ /* 0x000ee20008000800 */
[----:B-1----:R-:W-:Y:S01]  /*02c0*/  VIADD R6, R0, 0xffffffe ;  /* 0x0ffffffe00067836 */ /* 0x002fe20000000000 */
[----:B------:R-:W1:Y:S03]  /*02d0*/  @UP0 LDCU.64 UR4, c[0x0][0x3d0] ;  /* 0x00007a00ff0407ac */ /* 0x000e660008000a00 */
[----:B------:R-:W4:Y:S01]  /*02e0*/  F2I.FTZ.U32.TRUNC.NTZ R7, R6 ;  /* 0x0000000600077305 */ /* 0x000f22000021f000 */
[----:B--2---:R-:W-:-:S04]  /*02f0*/  @!P0 LEA R2, P1, R3, R10, 0x1 ;  /* 0x0000000a03028211 */ /* 0x004fc800078208ff */
[----:B------:R-:W-:-:S06]  /*0300*/  @!P0 LEA.HI.X R3, R3, R11, R8, 0x1, P1 ;  /* 0x0000000b03038211 */ /* 0x000fcc00008f0c08 */
[----:B------:R-:W2:Y:S01]  /*0310*/  @!P0 LDG.E.64.CONSTANT R2, desc[UR12][R2.64] ;  /* 0x0000000c02028981 */ /* 0x000ea2000c1e9b00 */
[----:B----4-:R-:W-:Y:S01]  /*0320*/  IADD3 R0, PT, PT, RZ, -R7, RZ ;  /* 0x80000007ff007210 */ /* 0x010fe20007ffe0ff */
[----:B------:R-:W-:Y:S01]  /*0330*/  IMAD.MOV.U32 R6, RZ, RZ, RZ ;  /* 0x000000ffff067224 */ /* 0x000fe200078e00ff */
[----:B---3--:R-:W-:Y:S01]  /*0340*/  IABS R8, UR20 ;  /* 0x0000001400087c13 */ /* 0x008fe20008000000 */
[----:B-1----:R-:W-:Y:S01]  /*0350*/  @UP0 UIMAD.WIDE.U32 UR4, UR18, 0x4, UR4 ;  /* 0x00000004120408a5 */ /* 0x002fe2000f8e0004 */
[----:B------:R-:W-:Y:S01]  /*0360*/  PLOP3.LUT P1, PT, PT, PT, UP0, 0x80, 0x8 ;  /* 0x000000000008781c */ /* 0x000fe20003f2f008 */
[----:B------:R-:W-:-:S04]  /*0370*/  IMAD R9, R0, R5, RZ ;  /* 0x0000000500097224 */ /* 0x000fc800078e02ff */
[----:B------:R-:W-:Y:S01]  /*0380*/  IMAD.HI.U32 R0, R7, R9, R6 ;  /* 0x0000000907007227 */ /* 0x000fe200078e0006 */
[----:B------:R-:W-:-:S03]  /*0390*/  MOV R7, UR5 ;  /* 0x0000000500077c02 */ /* 0x000fc60008000f00 */
[----:B------:R-:W-:Y:S02]  /*03a0*/  IMAD.U32 R6, RZ, RZ, UR4 ;  /* 0x00000004ff067e24 */ /* 0x000fe4000f8e00ff */
[----:B------:R-:W-:-:S03]  /*03b0*/  IMAD.HI.U32 R0, R0, R8, RZ ;  /* 0x0000000800007227 */ /* 0x000fc600078e00ff */
[----:B------:R1:W5:Y:S01]  /*03c0*/  @P1 LDG.E.CONSTANT R34, desc[UR12][R6.64] ;  /* 0x0000000c06221981 */ /* 0x000362000c1e9900 */
[----:B------:R-:W-:Y:S01]  /*03d0*/  ULOP3.LUT UR5, UR20, UR10, URZ, 0x3c, !UPT ;  /* 0x0000000a14057292 */ /* 0x000fe2000f8e3cff */
[----:B------:R-:W-:Y:S01]  /*03e0*/  R2UR UR4, R0 ;  /* 0x00000000000472ca */ /* 0x000fe200000e0000 */
[----:B------:R-:W-:Y:S01]  /*03f0*/  UISETP.NE.AND UP0, UPT, UR10, URZ, UPT ;  /* 0x000000ff0a00728c */ /* 0x000fe2000bf05270 */
[----:B------:R-:W-:Y:S01]  /*0400*/  IABS R13, UR18 ;  /* 0x00000012000d7c13 */ /* 0x000fe20008000000 */
[----:B------:R-:W-:Y:S01]  /*0410*/  UISETP.GE.AND UP1, UPT, UR5, URZ, UPT ;  /* 0x000000ff0500728c */ /* 0x000fe2000bf26270 */
[----:B------:R-:W-:Y:S01]  /*0420*/  LOP3.LUT R33, R4, 0x1, RZ, 0xc0, !PT ;  /* 0x0000000104217812 */ /* 0x000fe200078ec0ff */
[----:B------:R-:W-:Y:S01]  /*0430*/  BSSY B0, `(.L_x_22929) ;  /* 0x00001a9000007945 */ /* 0x000fe20003800000 */
[----:B------:R-:W-:-:S07]  /*0440*/  MOV R31, 0xff7fffff ;  /* 0xff7fffff001f7802 */ /* 0x000fce0000000f00 */
        /* <DEDUP_REMOVED lines=8> */
[----:B------:R-:W-:-:S05]  /*04d0*/  IMAD.U32 R0, RZ, RZ, UR4 ;  /* 0x00000004ff007e24 */ /* 0x000fca000f8e00ff */
[----:B------:R-:W-:-:S04]  /*04e0*/  @P1 IADD3 R0, PT, PT, R0, 0x1, RZ ;  /* 0x0000000100001810 */ /* 0x000fc80007ffe0ff */
[----:B------:R-:W-:Y:S02]  /*04f0*/  @P1 R2UR UR4, R0 ;  /* 0x00000000000412ca */ /* 0x000fe400000e0000 */
[----:B------:R-:W-:-:S04]  /*0500*/  MOV R0, UR25 ;  /* 0x0000001900007c02 */ /* 0x000fc80008000f00 */
[----:B------:R-:W-:-:S04]  /*0510*/  IABS R0, R0 ;  /* 0x0000000000007213 */ /* 0x000fc80000000000 */
[----:B------:R-:W3:Y:S01]  /*0520*/  I2F.RP R11, R0 ;  /* 0x00000000000b7306 */ /* 0x000ee20000209400 */
[----:B------:R-:W-:Y:S02]  /*0530*/  IMAD.MOV.U32 R32, RZ, RZ, R0 ;  /* 0x000000ffff207224 */ /* 0x000fe400078e0000 */
        /* <DEDUP_REMOVED lines=9> */
[----:B------:R-:W4:Y:S01]  /*05d0*/  I2F.RP R10, R5 ;  /* 0x00000005000a7306 */ /* 0x000f220000209400 */
[----:B---3--:R-:W-:-:S02]  /*05e0*/  IADD3 R8, PT, PT, R11, 0xffffffe, RZ ;  /* 0x0ffffffe0b087810 */ /* 0x008fc40007ffe0ff */
[----:B------:R-:W-:Y:S01]  /*05f0*/  MOV R11, UR9 ;  /* 0x00000009000b7c02 */ /* 0x000fe20008000f00 */
[----:B------:R-:W-:-:S04]  /*0600*/  ULOP3.LUT UR9, UR9, UR25, URZ, 0x3c, !UPT ;  /* 0x0000001909097292 */ /* 0x000fc8000f8e3cff */
[----:B------:R3:W0:Y:S01]  /*0610*/  F2I.FTZ.U32.TRUNC.NTZ R9, R8 ;  /* 0x0000000800097305 */ /* 0x000622000021f000 */
[----:B------:R-:W-:Y:S01]  /*0620*/  IABS R11, R11 ;  /* 0x0000000b000b7213 */ /* 0x000fe20000000000 */
[----:B------:R-:W-:Y:S02]  /*0630*/  UISETP.GE.AND UP2, UPT, UR9, URZ, UPT ;  /* 0x000000ff0900728c */ /* 0x000fe4000bf46270 */
[----:B------:R-:W-:-:S04]  /*0640*/  ULOP3.LUT UR9, UR18, UR14, URZ, 0x3c, !UPT ;  /* 0x0000000e12097292 */ /* 0x000fc8000f8e3cff */
[----:B----4-:R-:W1:Y:S01]  /*0650*/  MUFU.RCP R10, R10 ;  /* 0x0000000a000a7308 */ /* 0x010e620000001000 */
[----:B---3--:R-:W-:-:S05]  /*0660*/  HFMA2 R8, -RZ, RZ, 0, 0 ;  /* 0x00000000ff087431 */ /* 0x008fca00000001ff */
[----:B------:R-:W-:Y:S02]  /*0670*/  R2UR UR6, R8 ;  /* 0x00000000080672ca */ /* 0x000fe400000e0000 */
[C---:B0-----:R-:W-:Y:S01]  /*0680*/  R2UR UR7, R9.reuse ;  /* 0x00000000090772ca */ /* 0x041fe200000e0000 */
[----:B-1----:R-:W-:Y:S02]  /*0690*/  VIADD R6, R10, 0xffffffe ;  /* 0x0ffffffe0a067836 */ /* 0x002fe40000000000 */
[----:B------:R-:W-:Y:S02]  /*06a0*/  IMAD R10, R9, R0, RZ ;  /* 0x00000000090a7224 */ /* 0x000fe400078e02ff */
[----:B------:R0:W1:Y:S02]  /*06b0*/  F2I.FTZ.U32.TRUNC.NTZ R7, R6 ;  /* 0x0000000600077305 */ /* 0x000064000021f000 */
[----:B------:R-:W-:-:S06]  /*06c0*/  IMAD.MOV R8, RZ, RZ, -R10 ;  /* 0x000000ffff087224 */ /* 0x000fcc00078e0a0a */
        /* <DEDUP_REMOVED lines=8> */
[----:B------:R-:W-:Y:S01]  /*0750*/  IMAD R6, R14, R5, RZ ;  /* 0x000000050e067224 */ /* 0x000fe200078e02ff */
[----:B------:R-:W-:-:S09]  /*0760*/  MOV R9, UR17 ;  /* 0x0000001100097c02 */ /* 0x000fd20008000f00 */
[----:B------:R-:W-:Y:S01]  /*0770*/  IMAD.HI.U32 R6, R7, R6, UR4 ;  /* 0x0000000407067e27 */ /* 0x000fe2000f8e0006 */
[----:B------:R-:W-:-:S04]  /*0780*/  MOV R7, R13 ;  /* 0x0000000d00077202 */ /* 0x000fc80000000f00 */
[----:B------:R-:W-:Y:S02]  /*0790*/  R2UR UR6, R7 ;  /* 0x00000000070672ca */ /* 0x000fe400000e0000 */
[----:B------:R-:W-:Y:S02]  /*07a0*/  R2UR UR4, R6 ;  /* 0x00000000060472ca */ /* 0x000fe400000e0000 */
[----:B------:R-:W-:-:S09]  /*07b0*/  IADD3 R6, PT, PT, RZ, -R12, RZ ;  /* 0x8000000cff067210 */ /* 0x000fd20007ffe0ff */
        /* <DEDUP_REMOVED lines=9> */
[----:B------:R-:W0:Y:S01]  /*0850*/  LDCU UR6, c[0x0][0x3c8] ;  /* 0x00007900ff0677ac */ /* 0x000e220008000800 */
[----:B------:R-:W-:Y:S01]  /*0860*/  ISETP.GT.U32.AND P1, PT, R5, R6, PT ;  /* 0x000000060500720c */ /* 0x000fe20003f24070 */
[C---:B------:R-:W-:Y:S01]  /*0870*/  IMAD R7, R0.reuse, R7, UR11 ;  /* 0x0000000b00077e24 */ /* 0x040fe2000f8e0207 */
[----:B------:R-:W1:Y:S04]  /*0880*/  LDCU UR11, c[0x0][0x3f8] ;  /* 0x00007f00ff0b77ac */ /* 0x000e680008000800 */
[----:B------:R-:W-:Y:S01]  /*0890*/  ISETP.GT.U32.AND P2, PT, R0, R7, PT ;  /* 0x000000070000720c */ /* 0x000fe20003f44070 */
[----:B------:R-:W-:-:S04]  /*08a0*/  UISETP.LT.U32.AND UP3, UPT, UR4, UR5, UPT ;  /* 0x000000050400728c */ /* 0x000fc8000bf61070 */
[----:B------:R-:W-:Y:S02]  /*08b0*/  USEL UR4, UR4, UR5, UP3 ;  /* 0x0000000504047287 */ /* 0x000fe40009800000 */
        /* <DEDUP_REMOVED lines=11> */
[----:B------:R-:W-:Y:S01]  /*0970*/  @UP0 UIMAD UR9, UR9, UR26, 0x1 ;  /* 0x00000001090904a4 */ /* 0x000fe2000f8e021a */
[----:B------:R-:W-:Y:S02]  /*0980*/  MOV R5, 0x400 ;  /* 0x0000040000057802 */ /* 0x000fe40000000f00 */
[-C--:B------:R-:W-:Y:S02]  /*0990*/  @!P2 IADD3 R7, PT, PT, R7, -R0.reuse, RZ ;  /* 0x800000000707a210 */ /* 0x080fe40007ffe0ff */
[----:B------:R-:W-:Y:S02]  /*09a0*/  LEA R6, R30, R5, 0x18 ;  /* 0x000000051e067211 */ /* 0x000fe400078ec0ff */
[----:B------:R-:W-:-:S03]  /*09b0*/  ISETP.GE.U32.AND P2, PT, R7, R0, PT ;  /* 0x000000000700720c */ /* 0x000fc60003f46070 */
[----:B------:R-:W-:Y:S01]  /*09c0*/  IMAD R33, R33, 0x70, R6 ;  /* 0x0000007021217824 */ /* 0x000fe200078e0206 */
[--C-:B------:R-:W-:Y:S01]  /*09d0*/  SHF.R.U32.HI R6, RZ, 0x1, R4.reuse ;  /* 0x00000001ff067819 */ /* 0x100fe20000011604 */
[----:B------:R-:W-:Y:S01]  /*09e0*/  VOTEU.ANY UP5, P1 ;  /* 0x0000000000ff7886 */ /* 0x000fe200008a0100 */
[----:B------:R-:W-:-:S03]  /*09f0*/  SHF.R.U32.HI R4, RZ, 0x5, R4 ;  /* 0x00000005ff047819 */ /* 0x000fc60000011604 */
[----:B------:R-:W-:Y:S01]  /*0a00*/  @!P0 IMAD R7, R6, 0x8, R33 ;  /* 0x0000000806078824 */ /* 0x000fe200078e0221 */
[----:B------:R-:W-:Y:S01]  /*0a10*/  @UP5 UIADD3 UR8, UPT, UPT, UR8, 0x1, URZ ;  /* 0x0000000108085890 */ /* 0x000fe2000fffe0ff */
[----:B------:R-:W-:Y:S01]  /*0a20*/  IMAD R8, R9, 0x20, R4 ;  /* 0x0000002009087824 */ /* 0x000fe200078e0204 */
        /* <DEDUP_REMOVED lines=11> */
[----:B--2---:R0:W-:Y:S01]  /*0ae0*/  @!P0 STS.64 [R7], R2 ;  /* 0x0000000207008388 */ /* 0x0041e20000000a00 */
[----:B------:R-:W-:Y:S01]  /*0af0*/  BAR.SYNC.DEFER_BLOCKING 0x0 ;  /* 0x0000000000007b1d */ /* 0x000fe20000010000 */
[----:B------:R-:W-:Y:S01]  /*0b00*/  ISETP.GE.U32.AND P0, PT, R8, UR4, PT ;  /* 0x0000000408007c0c */ /* 0x000fe2000bf06070 */
[----:B------:R-:W-:-:S12]  /*0b10*/  @!UP0 UIMAD UR9, UR26, UR5, 0x1 ;  /* 0x000000011a0984a4 */ /* 0x000fd8000f8e0205 */
[----:B0-----:R-:W-:Y:S05]  /*0b20*/  @P0 BRA `(.L_x_22930) ;  /* 0x0000001000e40947 */ /* 0x001fea0003800000 */
[----:B------:R-:W0:Y:S01]  /*0b30*/  LDCU UR4, c[0x0][0x3e0] ;  /* 0x00007c00ff0477ac */ /* 0x000e220008000800 */
[----:B------:R-:W-:Y:S01]  /*0b40*/  IMAD.WIDE.U32 R2, R8, 0x4, RZ ;  /* 0x0000000408027825 */ /* 0x000fe200078e00ff */
[----:B------:R-:W-:Y:S01]  /*0b50*/  MOV R7, UR6 ;  /* 0x0000000600077c02 */ /* 0x000fe20008000f00 */
[----:B------:R-:W1:Y:S02]  /*0b60*/  LDCU.64 UR10, c[0x0][0x3b8] ;  /* 0x00007700ff0a77ac */ /* 0x000e640008000a00 */
[----:B------:R-:W-:Y:S02]  /*0b70*/  IMAD.SHL.U32 R0, R6, 0x4, RZ ;  /* 0x0000000406007824 */ /* 0x000fe400078e00ff */
[----:B------:R-:W-:Y:S01]  /*0b80*/  IMAD.WIDE R2, R7, 0x4, R2 ;  /* 0x0000000407027825 */ /* 0x000fe200078e0202 */
[----:B------:R-:W2:Y:S01]  /*0b90*/  LDCU UR5, c[0x0][0x3fc] ;  /* 0x00007f80ff0577ac */ /* 0x000ea20008000800 */
[----:B------:R-:W-:Y:S02]  /*0ba0*/  IADD3 R7, PT, PT, R5, 0x100, RZ ;  /* 0x0000010005077810 */ /* 0x000fe40007ffe0ff */
[----:B------:R-:W-:Y:S01]  /*0bb0*/  LOP3.LUT R5, R0, 0x3c, RZ, 0xc0, !PT ;  /* 0x0000003c00057812 */ /* 0x000fe200078ec0ff */
[----:B------:R-:W-:Y:S01]  /*0bc0*/  IMAD.SHL.U32 R0, R6, 0x8, RZ ;  /* 0x0000000806007824 */ /* 0x000fe200078e00ff */
[----:B------:R-:W-:Y:S01]  /*0bd0*/  LEA R30, R30, R7, 0x18 ;  /* 0x000000071e1e7211 */ /* 0x000fe200078ec0ff */
[----:B------:R-:W-:Y:S01]  /*0be0*/  IMAD.MOV.U32 R31, RZ, RZ, -0x800001 ;  /* 0xff7fffffff1f7424 */ /* 0x000fe200078e00ff */
[----:B------:R-:W-:Y:S01]  /*0bf0*/  LOP3.LUT R6, R6, 0xf, RZ, 0xc0, !PT ;  /* 0x0000000f06067812 */ /* 0x000fe200078ec0ff */
[----:B------:R-:W-:Y:S01]  /*0c00*/  IMAD R5, R4, 0x40, R5 ;  /* 0x0000004004057824 */ /* 0x000fe200078e0205 */
[----:B------:R-:W-:Y:S01]  /*0c10*/  LOP3.LUT R0, R0, 0x78, RZ, 0xc0, !PT ;  /* 0x0000007800007812 */ /* 0x000fe200078ec0ff */
[----:B0-----:R-:W-:Y:S01]  /*0c20*/  UIMAD UR4, UR15, UR4, URZ ;  /* 0x000000040f0472a4 */ /* 0x001fe2000f8e02ff */
[----:B------:R-:W-:-:S02]  /*0c30*/  LEA R7, R4, UR24, 0x4 ;  /* 0x0000001804077c11 */ /* 0x000fc4000f8e20ff */
[----:B------:R-:W-:Y:S02]  /*0c40*/  IADD3 R30, PT, PT, R5, R30, RZ ;  /* 0x0000001e051e7210 */ /* 0x000fe40007ffe0ff */
[----:B-1----:R-:W-:Y:S02]  /*0c50*/  IADD3 R2, P0, PT, R2, UR10, RZ ;  /* 0x0000000a02027c10 */ /* 0x002fe4000ff1e0ff */
[----:B------:R-:W-:Y:S01]  /*0c60*/  IADD3 R6, PT, PT, R6, R7, RZ ;  /* 0x0000000706067210 */ /* 0x000fe20007ffe0ff */
[----:B------:R-:W-:Y:S01]  /*0c70*/  VIADD R7, R7, 0x1 ;  /* 0x0000000107077836 */ /* 0x000fe20000000000 */
[----:B------:R-:W-:Y:S02]  /*0c80*/  IADD3.X R3, PT, PT, R3, UR11, RZ, P0, !PT ;  /* 0x0000000b03037c10 */ /* 0x000fe400087fe4ff */
[----:B------:R-:W-:Y:S01]  /*0c90*/  IADD3 R36, P0, PT, R0, UR4, RZ ;  /* 0x0000000400247c10 */ /* 0x000fe2000ff1e0ff */
[----:B------:R-:W-:Y:S01]  /*0ca0*/  IMAD.U32 R0, RZ, RZ, UR4 ;  /* 0x00000004ff007e24 */ /* 0x000fe2000f8e00ff */
[----:B--2---:R-:W-:Y:S01]  /*0cb0*/  MOV R5, UR5 ;  /* 0x0000000500057c02 */ /* 0x004fe20008000f00 */
[----:B------:R-:W-:Y:S01]  /*0cc0*/  VIADD R28, R6, 0x1 ;  /* 0x00000001061c7836 */ /* 0x000fe20000000000 */
[----:B------:R-:W-:-:S02]  /*0cd0*/  MOV R4, R8 ;  /* 0x0000000800047202 */ /* 0x000fc40000000f00 */
[----:B------:R-:W-:Y:S02]  /*0ce0*/  IADD3 R29, PT, PT, R6, -UR21, RZ ;  /* 0x80000015061d7c10 */ /* 0x000fe4000fffe0ff */
[----:B------:R-:W-:Y:S02]  /*0cf0*/  IADD3 R5, PT, PT, -R5, UR14, RZ ;  /* 0x0000000e05057c10 */ /* 0x000fe4000fffe1ff */
[----:B------:R-:W-:-:S07]  /*0d00*/  LEA.HI.X.SX32 R37, R0, RZ, 0x1, P0 ;  /* 0x000000ff00257211 */ /* 0x000fce00000f0eff */
.L_x_22935:
        /* <DEDUP_REMOVED lines=36> */
[C---:B------:R-:W-:Y:S02]  /*0f50*/  IMAD R9, R6.reuse, R8, R9 ;  /* 0x0000000806097224 */ /* 0x040fe400078e0209 */
[----:B------:R-:W0:Y:S03]  /*0f60*/  S2R R8, SR_TID.X ;  /* 0x0000000000087919 */ /* 0x000e260000002100 */
[----:B------:R-:W-:-:S13]  /*0f70*/  ISETP.GT.U32.AND P0, PT, R6, R9, PT ;  /* 0x000000090600720c */ /* 0x000fda0003f04070 */
[----:B------:R-:W-:-:S05]  /*0f80*/  @!P0 IMAD.IADD R9, R9, 0x1, -R6 ;  /* 0x0000000109098824 */ /* 0x000fca00078e0a06 */
[----:B------:R-:W-:-:S13]  /*0f90*/  ISETP.GT.U32.AND P0, PT, R6, R9, PT ;  /* 0x000000090600720c */ /* 0x000fda0003f04070 */
[----:B------:R-:W-:Y:S02]  /*0fa0*/  @!P0 IADD3 R9, PT, PT, R9, -R6, RZ ;  /* 0x8000000609098210 */ /* 0x000fe40007ffe0ff */
[----:B------:R-:W-:Y:S02]  /*0fb0*/  ISETP.GT.AND P0, PT, R12, R5, PT ;  /* 0x000000050c00720c */ /* 0x000fe40003f04270 */
[----:B0-----:R-:W-:Y:S01]  /*0fc0*/  LOP3.LUT R6, R8, 0x1, RZ, 0xc0, !PT ;  /* 0x0000000108067812 */ /* 0x001fe200078ec0ff */
        /* <DEDUP_REMOVED lines=9> */
.L_x_22932:
[----:B------:R-:W2:Y:S02]  /*1060*/  LDG.E.CONSTANT R9, desc[UR12][R2.64] ;  /* 0x0000000c02097981 */ /* 0x000ea4000c1e9900 */
[----:B--2---:R-:W-:-:S03]  /*1070*/  IMAD.WIDE R8, R9, UR27, R36 ;  /* 0x0000001b09087c25 */ /* 0x004fc6000f8e0224 */
[----:B------:R-:W-:-:S05]  /*1080*/  LEA R8, P0, R6, R8, 0x2 ;  /* 0x0000000806087211 */ /* 0x000fca00078010ff */
[----:B------:R-:W-:Y:S01]  /*1090*/  IMAD.X R9, RZ, RZ, R9, P0 ;  /* 0x000000ffff097224 */ /* 0x000fe200000e0609 */
[----:B------:R-:W-:-:S04]  /*10a0*/  LEA R38, P0, R8, UR22, 0x1 ;  /* 0x0000001608267c11 */ /* 0x000fc8000f8008ff */
[----:B------:R-:W-:Y:S02]  /*10b0*/  LEA.HI.X R39, R8, UR23, R9, 0x1, P0 ;  /* 0x0000001708277c11 */ /* 0x000fe400080f0c09 */
[----:B------:R-:W0:Y:S04]  /*10c0*/  LDS.128 R8, [R33] ;  /* 0x0000000021087984 */ /* 0x000e280000000c00 */
[----:B------:R-:W2:Y:S04]  /*10d0*/  LDG.E.64.CONSTANT R12, desc[UR12][R38.64+0x100] ;  /* 0x0001000c260c7981 */ /* 0x000ea8000c1e9b00 */
[----:B------:R-:W3:Y:S04]  /*10e0*/  LDG.E.64.CONSTANT R20, desc[UR12][R38.64] ;  /* 0x0000000c26147981 */ /* 0x000ee8000c1e9b00 */
[----:B------:R-:W4:Y:S04]  /*10f0*/  LDG.E.64.CONSTANT R22, desc[UR12][R38.64+0x200] ;  /* 0x0002000c26167981 */ /* 0x000f28000c1e9b00 */
[----:B------:R-:W4:Y:S04]  /*1100*/  LDG.E.64.CONSTANT R18, desc[UR12][R38.64+0x300] ;  /* 0x0003000c26127981 */ /* 0x000f28000c1e9b00 */
[----:B------:R-:W4:Y:S01]  /*1110*/  LDG.E.64.CONSTANT R16, desc[UR12][R38.64+0x400] ;  /* 0x0004000c26107981 */ /* 0x000f22000c1e9b00 */
[----:B0-----:R-:W-:-:S02]  /*1120*/  HADD2.F32 R14, -RZ, R10.H0_H0 ;  /* 0x2000000aff0e7230 */ /* 0x001fc40000004100 */
[----:B------:R-:W-:Y:S02]  /*1130*/  HADD2.F32 R24, -RZ, R8.H0_H0 ;  /* 0x20000008ff187230 */ /* 0x000fe40000004100 */
[----:B------:R-:W-:Y:S02]  /*1140*/  HADD2.F32 R10, -RZ, R10.H1_H1 ;  /* 0x3000000aff0a7230 */ /* 0x000fe40000004100 */
[----:B------:R-:W-:Y:S02]  /*1150*/  HADD2.F32 R8, -RZ, R8.H1_H1 ;  /* 0x30000008ff087230 */ /* 0x000fe40000004100 */
[----:B--2---:R-:W-:-:S05]  /*1160*/  HADD2.F32 R15, -RZ, R12.H0_H0 ;  /* 0x2000000cff0f7230 */ /* 0x004fca0000004100 */
[----:B------:R-:W-:Y:S01]  /*1170*/  FMUL.FTZ R25, R14, R15 ;  /* 0x0000000f0e197220 */ /* 0x000fe20000410000 */
[----:B---3--:R-:W-:-:S05]  /*1180*/  HADD2.F32 R15, -RZ, R20.H0_H0 ;  /* 0x20000014ff0f7230 */ /* 0x008fca0000004100 */
[----:B------:R-:W-:Y:S01]  /*1190*/  FFMA.FTZ R24, R24, R15, R25 ;  /* 0x0000000f18187223 */ /* 0x000fe20000010019 */
[----:B------:R-:W-:Y:S02]  /*11a0*/  HADD2.F32 R15, -RZ, R12.H1_H1 ;  /* 0x3000000cff0f7230 */ /* 0x000fe40000004100 */
[----:B------:R-:W-:-:S03]  /*11b0*/  HADD2.F32 R12, -RZ, R11.H1_H1 ;  /* 0x3000000bff0c7230 */ /* 0x000fc60000004100 */
[----:B------:R-:W-:Y:S01]  /*11c0*/  FMUL.FTZ R25, R10, R15 ;  /* 0x0000000f0a197220 */ /* 0x000fe20000410000 */
[----:B------:R-:W-:Y:S02]  /*11d0*/  HADD2.F32 R15, -RZ, R20.H1_H1 ;  /* 0x30000014ff0f7230 */ /* 0x000fe40000004100 */
[----:B------:R-:W-:Y:S02]  /*11e0*/  HADD2.F32 R10, -RZ, R11.H0_H0 ;  /* 0x2000000bff0a7230 */ /* 0x000fe40000004100 */
[----:B------:R-:W-:Y:S02]  /*11f0*/  HADD2.F32 R11, -RZ, R21.H0_H0 ;  /* 0x20000015ff0b7230 */ /* 0x000fe40000004100 */
[----:B------:R-:W-:Y:S01]  /*1200*/  FFMA.FTZ R8, R8, R15, R25 ;  /* 0x0000000f08087223 */ /* 0x000fe20000010019 */
[--C-:B------:R-:W-:Y:S02]  /*1210*/  HADD2.F32 R15, -RZ, R13.reuse.H0_H0 ;  /* 0x2000000dff0f7230 */ /* 0x100fe40000004100 */
[----:B------:R-:W-:-:S02]  /*1220*/  HADD2.F32 R13, -RZ, R13.H1_H1 ;  /* 0x3000000dff0d7230 */ /* 0x000fc40000004100 */
[----:B------:R-:W-:Y:S02]  /*1230*/  HADD2.F32 R20, -RZ, R21.H1_H1 ;  /* 0x30000015ff147230 */ /* 0x000fe40000004100 */
[----:B------:R-:W-:Y:S01]  /*1240*/  FMUL.FTZ R15, R10, R15 ;  /* 0x0000000f0a0f7220 */ /* 0x000fe20000410000 */
[--C-:B------:R-:W-:Y:S02]  /*1250*/  HADD2.F32 R10, -RZ, R9.reuse.H0_H0 ;  /* 0x20000009ff0a7230 */ /* 0x100fe40000004100 */
[----:B------:R-:W-:Y:S01]  /*1260*/  FMUL.FTZ R26, R12, R13 ;  /* 0x0000000d0c1a7220 */ /* 0x000fe20000410000 */
[----:B------:R-:W-:Y:S02]  /*1270*/  HADD2.F32 R9, -RZ, R9.H1_H1 ;  /* 0x30000009ff097230 */ /* 0x000fe40000004100 */
[----:B------:R-:W-:Y:S02]  /*1280*/  FFMA.FTZ R10, R10, R11, R15 ;  /* 0x0000000b0a0a7223 */ /* 0x000fe4000001000f */
[----:B------:R-:W0:Y:S01]  /*1290*/  LDS.128 R12, [R33+0x10] ;  /* 0x00001000210c7984 */ /* 0x000e220000000c00 */
[----:B------:R-:W-:Y:S01]  /*12a0*/  FFMA.FTZ R9, R9, R20, R26 ;  /* 0x0000001409097223 */ /* 0x000fe2000001001a */
[----:B----4-:R-:W-:-:S02]  /*12b0*/  HADD2.F32 R20, -RZ, R22.H0_H0 ;  /* 0x20000016ff147230 */ /* 0x010fc40000004100 */
[----:B------:R-:W-:Y:S01]  /*12c0*/  HADD2.F32 R22, -RZ, R22.H1_H1 ;  /* 0x30000016ff167230 */ /* 0x000fe20000004100 */
[----:B------:R-:W2:Y:S01]  /*12d0*/  LDG.E.64.CONSTANT R26, desc[UR12][R38.64+0xd00] ;  /* 0x000d000c261a7981 */ /* 0x000ea2000c1e9b00 */
[----:B0-----:R-:W-:-:S05]  /*12e0*/  HADD2.F32 R11, -RZ, R12.H0_H0 ;  /* 0x2000000cff0b7230 */ /* 0x001fca0000004100 */
[----:B------:R-:W-:Y:S02]  /*12f0*/  FFMA.FTZ R24, R11, R20, R24 ;  /* 0x000000140b187223 */ /* 0x000fe40000010018 */
[----:B------:R-:W3:Y:S01]  /*1300*/  LDG.E.64.CONSTANT R20, desc[UR12][R38.64+0x500] ;  /* 0x0005000c26147981 */ /* 0x000ee2000c1e9b00 */
[----:B------:R-:W-:Y:S02]  /*1310*/  HADD2.F32 R11, -RZ, R12.H1_H1 ;  /* 0x3000000cff0b7230 */ /* 0x000fe40000004100 */
[--C-:B------:R-:W-:Y:S02]  /*1320*/  HADD2.F32 R12, -RZ, R23.reuse.H0_H0 ;  /* 0x20000017ff0c7230 */ /* 0x100fe40000004100 */
[----:B------:R-:W-:Y:S02]  /*1330*/  HADD2.F32 R23, -RZ, R23.H1_H1 ;  /* 0x30000017ff177230 */ /* 0x000fe40000004100 */
[----:B------:R-:W-:Y:S01]  /*1340*/  FFMA.FTZ R8, R11, R22, R8 ;  /* 0x000000160b087223 */ /* 0x000fe20000010008 */
[----:B------:R-:W-:-:S05]  /*1350*/  HADD2.F32 R11, -RZ, R13.H0_H0 ;  /* 0x2000000dff0b7230 */ /* 0x000fca0000004100 */
[----:B------:R-:W-:Y:S01]  /*1360*/  FFMA.FTZ R10, R11, R12, R10 ;  /* 0x0000000c0b0a7223 */ /* 0x000fe2000001000a */
[----:B------:R-:W-:Y:S02]  /*1370*/  HADD2.F32 R12, -RZ, R13.H1_H1 ;  /* 0x3000000dff0c7230 */ /* 0x000fe40000004100 */
[----:B------:R-:W-:-:S03]  /*1380*/  HADD2.F32 R11, -RZ, R14.H1_H1 ;  /* 0x3000000eff0b7230 */ /* 0x000fc60000004100 */
[----:B------:R-:W-:Y:S01]  /*1390*/  FFMA.FTZ R13, R12, R23, R9 ;  /* 0x000000170c0d7223 */ /* 0x000fe20000010009 */
[----:B------:R-:W-:Y:S02]  /*13a0*/  HADD2.F32 R9, -RZ, R14.H0_H0 ;  /* 0x2000000eff097230 */ /* 0x000fe40000004100 */
[--C-:B------:R-:W-:Y:S02]  /*13b0*/  HADD2.F32 R12, -RZ, R18.reuse.H0_H0 ;  /* 0x20000012ff0c7230 */ /* 0x100fe40000004100 */
[----:B------:R-:W-:-:S03]  /*13c0*/  HADD2.F32 R14, -RZ, R18.H1_H1 ;  /* 0x30000012ff0e7230 */ /* 0x000fc60000004100 */
[----:B------:R-:W-:Y:S01]  /*13d0*/  FFMA.FTZ R18, R9, R12, R24 ;  /* 0x0000000c09127223 */ /* 0x000fe20000010018 */
[----:B------:R-:W-:Y:S01]  /*13e0*/  HADD2.F32 R9, -RZ, R15.H0_H0 ;  /* 0x2000000fff097230 */ /* 0x000fe20000004100 */
[----:B------:R-:W4:Y:S01]  /*13f0*/  LDG.E.64.CONSTANT R24, desc[UR12][R38.64+0x600] ;  /* 0x0006000c26187981 */ /* 0x000f22000c1e9b00 */
[----:B------:R-:W-:Y:S01]  /*1400*/  FFMA.FTZ R12, R11, R14, R8 ;  /* 0x0000000e0b0c7223 */ /* 0x000fe20000010008 */
[----:B------:R-:W-:-:S05]  /*1410*/  HADD2.F32 R14, -RZ, R19.H0_H0 ;  /* 0x20000013ff0e7230 */ /* 0x000fca0000004100 */
[----:B------:R-:W-:Y:S02]  /*1420*/  FFMA.FTZ R14, R9, R14, R10 ;  /* 0x0000000e090e7223 */ /* 0x000fe4000001000a */
[----:B------:R-:W0:Y:S01]  /*1430*/  LDS.128 R8, [R33+0x20] ;  /* 0x0000200021087984 */ /* 0x000e220000000c00 */
[----:B------:R-:W-:Y:S02]  /*1440*/  HADD2.F32 R22, -RZ, R15.H1_H1 ;  /* 0x3000000fff167230 */ /* 0x000fe40000004100 */
[----:B------:R-:W-:-:S05]  /*1450*/  HADD2.F32 R19, -RZ, R19.H1_H1 ;  /* 0x30000013ff137230 */ /* 0x000fca0000004100 */
[----:B------:R-:W-:Y:S02]  /*1460*/  FFMA.FTZ R13, R22, R19, R13 ;  /* 0x00000013160d7223 */ /* 0x000fe4000001000d */
[----:B------:R-:W2:Y:S01]  /*1470*/  LDG.E.64.CONSTANT R22, desc[UR12][R38.64+0x700] ;  /* 0x0007000c26167981 */ /* 0x000ea2000c1e9b00 */
        /* <DEDUP_REMOVED lines=9> */
[----:B------:R-:W2:Y:S01]  /*1510*/  LDG.E.64.CONSTANT R18, desc[UR12][R38.64+0x800] ;  /* 0x0008000c26127981 */ /* 0x000ea2000c1e9b00 */
[----:B------:R-:W-:Y:S02]  /*1520*/  HADD2.F32 R17, -RZ, R17.H1_H1 ;  /* 0x30000011ff117230 */ /* 0x000fe40000004100 */
[----:B------:R-:W-:Y:S02]  /*1530*/  HADD2.F32 R8, -RZ, R9.H1_H1 ;  /* 0x30000009ff087230 */ /* 0x000fe40000004100 */
[----:B------:R-:W-:-:S03]  /*1540*/  HADD2.F32 R16, -RZ, R10.H0_H0 ;  /* 0x2000000aff107230 */ /* 0x000fc60000004100 */
[----:B------:R-:W-:Y:S01]  /*1550*/  FFMA.FTZ R8, R8, R17, R13 ;  /* 0x0000001108087223 */ /* 0x000fe2000001000d */
[----:B------:R-:W-:Y:S02]  /*1560*/  HADD2.F32 R13, -RZ, R10.H1_H1 ;  /* 0x3000000aff0d7230 */ /* 0x000fe40000004100 */
[--C-:B---3--:R-:W-:Y:S02]  /*1570*/  HADD2.F32 R9, -RZ, R20.reuse.H0_H0 ;  /* 0x20000014ff097230 */ /* 0x108fe40000004100 */
        /* <DEDUP_REMOVED lines=8> */
[----:B------:R-:W-:-:S05]  /*1600*/  HADD2.F32 R21, -RZ, R21.H1_H1 ;  /* 0x30000015ff157230 */ /* 0x000fca0000004100 */
[----:B------:R-:W-:Y:S01]  /*1610*/  FFMA.FTZ R8, R11, R21, R8 ;  /* 0x000000150b087223 */ /* 0x000fe20000010008 */
[----:B----4-:R-:W-:Y:S02]  /*1620*/  HADD2.F32 R11, -RZ, R24.H0_H0 ;  /* 0x20000018ff0b7230 */ /* 0x010fe40000004100 */
        /* <DEDUP_REMOVED lines=13> */
[----:B------:R-:W-:Y:S02]  /*1700*/  HADD2.F32 R8, -RZ, R14.H0_H0 ;  /* 0x2000000eff087230 */ /* 0x000fe40000004100 */
[--C-:B--2---:R-:W-:Y:S02]  /*1710*/  HADD2.F32 R13, -RZ, R22.reuse.H0_H0 ;  /* 0x20000016ff0d7230 */ /* 0x104fe40000004100 */
[----:B------:R-:W-:Y:S02]  /*1720*/  HADD2.F32 R14, -RZ, R22.H1_H1 ;  /* 0x30000016ff0e7230 */ /* 0x000fe40000004100 */
[----:B------:R-:W-:Y:S02]  /*1730*/  HADD2.F32 R17, -RZ, R15.H0_H0 ;  /* 0x2000000fff117230 */ /* 0x000fe40000004100 */
[----:B------:R-:W-:Y:S01]  /*1740*/  FFMA.FTZ R13, R8, R13, R9 ;  /* 0x0000000d080d7223 */ /* 0x000fe20000010009 */
[----:B------:R-:W-:-:S02]  /*1750*/  HADD2.F32 R24, -RZ, R23.H0_H0 ;  /* 0x20000017ff187230 */ /* 0x000fc40000004100 */
[----:B------:R-:W-:Y:S02]  /*1760*/  FFMA.FTZ R14, R11, R14, R10 ;  /* 0x0000000e0b0e7223 */ /* 0x000fe4000001000a */
[----:B------:R-:W0:Y:S01]  /*1770*/  LDS.128 R8, [R33+0x40] ;  /* 0x0000400021087984 */ /* 0x000e220000000c00 */
[----:B------:R-:W-:-:S03]  /*1780*/  FFMA.FTZ R24, R17, R24, R16 ;  /* 0x0000001811187223 */ /* 0x000fc60000010010 */
[----:B------:R-:W2:Y:S01]  /*1790*/  LDG.E.64.CONSTANT R16, desc[UR12][R38.64+0xa00] ;  /* 0x000a000c26107981 */ /* 0x000ea2000c1e9b00 */
[----:B------:R-:W-:Y:S02]  /*17a0*/  HADD2.F32 R15, -RZ, R15.H1_H1 ;  /* 0x3000000fff0f7230 */ /* 0x000fe40000004100 */
[----:B------:R-:W-:-:S05]  /*17b0*/  HADD2.F32 R23, -RZ, R23.H1_H1 ;  /* 0x30000017ff177230 */ /* 0x000fca0000004100 */
[----:B------:R-:W-:Y:S01]  /*17c0*/  FFMA.FTZ R12, R15, R23, R12 ;  /* 0x000000170f0c7223 */ /* 0x000fe2000001000c */
[--C-:B------:R-:W-:Y:S02]  /*17d0*/  HADD2.F32 R15, -RZ, R18.reuse.H0_H0 ;  /* 0x20000012ff0f7230 */ /* 0x100fe40000004100 */
[----:B------:R-:W-:Y:S02]  /*17e0*/  HADD2.F32 R18, -RZ, R18.H1_H1 ;  /* 0x30000012ff127230 */ /* 0x000fe40000004100 */
[----:B0-----:R-:W-:-:S05]  /*17f0*/  HADD2.F32 R22, -RZ, R8.H0_H0 ;  /* 0x20000008ff167230 */ /* 0x001fca0000004100 */
[----:B------:R-:W-:Y:S02]  /*1800*/  FFMA.FTZ R13, R22, R15, R13 ;  /* 0x0000000f160d7223 */ /* 0x000fe4000001000d */
[----:B------:R-:W4:Y:S01]  /*1810*/  LDG.E.64.CONSTANT R22, desc[UR12][R38.64+0xb00] ;  /* 0x000b000c26167981 */ /* 0x000f22000c1e9b00 */
        /* <DEDUP_REMOVED lines=10> */
[----:B------:R-:W-:Y:S01]  /*18c0*/  UMOV UR4, 0xffffffff ;  /* 0xffffffff00047882 */ /* 0x000fe20000000000 */
[----:B------:R-:W-:Y:S02]  /*18d0*/  ISETP.NE.AND P0, PT, R6, RZ, PT ;  /* 0x000000ff0600720c */ /* 0x000fe40003f05270 */
[----:B-----5:R-:W-:Y:S01]  /*18e0*/  FSETP.NEU.FTZ.AND P1, PT, R34, RZ, PT ;  /* 0x000000ff2200720b */ /* 0x020fe20003f3d000 */
[----:B---3--:R-:W-:-:S05]  /*18f0*/  HADD2.F32 R12, -RZ, R20.H0_H0 ;  /* 0x20000014ff0c7230 */ /* 0x008fca0000004100 */
        /* <DEDUP_REMOVED lines=11> */
[----:B--2---:R-:W-:Y:S02]  /*19b0*/  HADD2.F32 R11, -RZ, R16.H0_H0 ;  /* 0x20000010ff0b7230 */ /* 0x004fe40000004100 */
        /* <DEDUP_REMOVED lines=13> */
[--C-:B----4-:R-:W-:Y:S02]  /*1a90*/  HADD2.F32 R17, -RZ, R22.reuse.H0_H0 ;  /* 0x20000016ff117230 */ /* 0x110fe40000004100 */
        /* <DEDUP_REMOVED lines=14> */
[--C-:B------:R-:W-:Y:S02]  /*1b80*/  HADD2.F32 R14, -RZ, R9.reuse.H1_H1 ;  /* 0x30000009ff0e7230 */ /* 0x100fe40000004100 */
[----:B------:R-:W-:Y:S01]  /*1b90*/  FFMA.FTZ R18, R13, R8, R18 ;  /* 0x000000080d127223 */ /* 0x000fe20000010012 */
[----:B------:R-:W-:-:S02]  /*1ba0*/  HADD2.F32 R13, -RZ, R9.H0_H0 ;  /* 0x20000009ff0d7230 */ /* 0x000fc40000004100 */
[----:B------:R-:W-:Y:S01]  /*1bb0*/  FFMA.FTZ R12, R15, R24, R12 ;  /* 0x000000180f0c7223 */ /* 0x000fe2000001000c */
[--C-:B------:R-:W-:Y:S02]  /*1bc0*/  HADD2.F32 R15, -RZ, R10.reuse.H0_H0 ;  /* 0x2000000aff0f7230 */ /* 0x100fe40000004100 */
[----:B------:R-:W-:Y:S02]  /*1bd0*/  HADD2.F32 R17, -RZ, R10.H1_H1 ;  /* 0x3000000aff117230 */ /* 0x000fe40000004100 */
[----:B------:R-:W-:Y:S02]  /*1be0*/  HADD2.F32 R9, -RZ, R25.H0_H0 ;  /* 0x20000019ff097230 */ /* 0x000fe40000004100 */
[--C-:B------:R-:W-:Y:S02]  /*1bf0*/  HADD2.F32 R10, -RZ, R26.reuse.H0_H0 ;  /* 0x2000001aff0a7230 */ /* 0x100fe40000004100 */
        /* <DEDUP_REMOVED lines=15> */
[----:B------:R-:W-:Y:S06]  /*1cf0*/  BRA.DIV UR4, `(.L_x_22934) ;  /* 0x0000003e04d07947 */ /* 0x000fec000b800000 */
[----:B------:R0:W1:Y:S02]  /*1d00*/  SHFL.BFLY PT, R9, R8, 0x1, 0x1f ;  /* 0x0c201f0008097f89 */ /* 0x00006400000e0000 */
.L_x_22984:
        /* <DEDUP_REMOVED lines=12> */
.L_x_22933:
[----:B------:R-:W-:Y:S05]  /*1dd0*/  BSYNC B1 ;  /* 0x0000000000017941 */ /* 0x000fea0003800000 */
.L_x_22931:
        /* <DEDUP_REMOVED lines=14> */
.L_x_22930:
[----:B------:R-:W-:Y:S05]  /*1ec0*/  BSYNC B0 ;  /* 0x0000000000007941 */ /* 0x000fea0003800000 */
.L_x_22929:
        /* <DEDUP_REMOVED lines=24> */
.L_x_22990:
        /* <DEDUP_REMOVED lines=27> */
[----:B------:R-:W-:-:S05]  /*2200*/  IMAD.IADD R15, R11, 0x1, R14 ;  /* 0x000000010b0f7824 */ /* 0x000fca00078e020e */
        /* <DEDUP_REMOVED lines=8> */
[----:B------:R-:W-:Y:S02]  /*2290*/  LOP3.LUT R15, R15, 0x3, RZ, 0xc0, !PT ;  /* 0x000000030f0f7812 */ /* 0x000fe400078ec0ff */
[----:B------:R-:W-:Y:S01]  /*22a0*/  LEA R14, R8, R17, 0x18 ;  /* 0x00000011080e7211 */ /* 0x000fe200078ec0ff */
[----:B------:R-:W-:Y:S02]  /*22b0*/  IMAD.MOV.U32 R17, RZ, RZ, R5 ;  /* 0x000000ffff117224 */ /* 0x000fe400078e0005 */
[----:B------:R-:W-:Y:S01]  /*22c0*/  IMAD.MOV R15, RZ, RZ, -R15 ;  /* 0x000000ffff0f7224 */ /* 0x000fe200078e0a0f */
[----:B------:R-:W-:-:S07]  /*22d0*/  LEA R14, R5, R14, 0x2 ;  /* 0x0000000e050e7211 */ /* 0x000fce00078e10ff */
.L_x_22941:
        /* <DEDUP_REMOVED lines=11> */
.L_x_22940:
[----:B------:R-:W-:Y:S05]  /*2390*/  BSYNC.RECONVERGENT B1 ;  /* 0x0000000000017941 */ /* 0x000fea0003800200 */
.L_x_22939:
        /* <DEDUP_REMOVED lines=12> */
.L_x_22944:
        /* <DEDUP_REMOVED lines=8> */
[----:B------:R-:W-:Y:S04]  /*24e0*/  LDS R30, [R15+0x800] ;  /* 0x000800000f1e7984 */ /* 0x000fe80000000800 */
[----:B------:R-:W4:Y:S04]  /*24f0*/  LDS R32, [R15+0xa00] ;  /* 0x000a00000f207984 */ /* 0x000f280000000800 */
[----:B-----5:R-:W-:Y:S04]  /*2500*/  LDS R34, [R15+0xc00] ;  /* 0x000c00000f227984 */ /* 0x020fe80000000800 */
[----:B------:R-:W4:Y:S01]  /*2510*/  LDS R36, [R15+0xe00] ;  /* 0x000e00000f247984 */ /* 0x000f220000000800 */
[----:B0-----:R-:W-:-:S03]  /*2520*/  FADD.FTZ R16, -R9, R16 ;  /* 0x0000001009107221 */ /* 0x001fc60000010100 */
[----:B------:R-:W0:Y:S01]  /*2530*/  LDS R38, [R15+0x1000] ;  /* 0x001000000f267984 */ /* 0x000e220000000800 */
[C---:B-1----:R-:W-:Y:S01]  /*2540*/  FADD.FTZ R20, -R9.reuse, R20 ;  /* 0x0000001409147221 */ /* 0x042fe20000010100 */
[----:B------:R-:W-:Y:S02]  /*2550*/  FMUL.FTZ R21, R16, 1.4426950216293334961 ;  /* 0x3fb8aa3b10157820 */ /* 0x000fe40000410000 */
[----:B------:R-:W-:Y:S01]  /*2560*/  LDS R26, [R15+0x1800] ;  /* 0x001800000f1a7984 */ /* 0x000fe20000000800 */
[C---:B--2---:R-:W-:Y:S01]  /*2570*/  FADD.FTZ R18, -R9.reuse, R18 ;  /* 0x0000001209127221 */ /* 0x044fe20000010100 */
[----:B------:R-:W-:Y:S01]  /*2580*/  FMUL.FTZ R25, R20, 1.4426950216293334961 ;  /* 0x3fb8aa3b14197820 */ /* 0x000fe20000410000 */
[----:B------:R4:W1:Y:S01]  /*2590*/  MUFU.EX2 R44, R21 ;  /* 0x00000015002c7308 */ /* 0x0008620000000800 */
[----:B------:R-:W2:Y:S01]  /*25a0*/  LDS R20, [R15+0x1200] ;  /* 0x001200000f147984 */ /* 0x000ea20000000800 */
[----:B------:R-:W-:Y:S01]  /*25b0*/  FMUL.FTZ R23, R18, 1.4426950216293334961 ;  /* 0x3fb8aa3b12177820 */ /* 0x000fe20000410000 */
[----:B---3--:R-:W-:-:S02]  /*25c0*/  FADD.FTZ R42, -R9, R42 ;  /* 0x0000002a092a7221 */ /* 0x008fc40000010100 */
[----:B------:R-:W3:Y:S01]  /*25d0*/  LDS R18, [R15+0x1400] ;  /* 0x001400000f127984 */ /* 0x000ee20000000800 */
[----:B------:R-:W1:Y:S03]  /*25e0*/  MUFU.EX2 R25, R25 ;  /* 0x0000001900197308 */ /* 0x000e660000000800 */
[----:B------:R-:W3:Y:S01]  /*25f0*/  LDS R16, [R15+0x1600] ;  /* 0x001600000f107984 */ /* 0x000ee20000000800 */
[----:B------:R-:W0:Y:S01]  /*2600*/  MUFU.EX2 R23, R23 ;  /* 0x0000001700177308 */ /* 0x000e220000000800 */
[C---:B----4-:R-:W-:Y:S01]  /*2610*/  FADD.FTZ R21, -R9.reuse, R28 ;  /* 0x0000001c09157221 */ /* 0x050fe20000010100 */
[----:B------:R-:W-:Y:S01]  /*2620*/  FMUL.FTZ R28, R42, 1.4426950216293334961 ;  /* 0x3fb8aa3b2a1c7820 */ /* 0x000fe20000410000 */
[----:B------:R-:W4:Y:S01]  /*2630*/  LDS R24, [R15+0x1a00] ;  /* 0x001a00000f187984 */ /* 0x000f220000000800 */
[----:B-1----:R-:W-:Y:S01]  /*2640*/  FADD.FTZ R19, R44, R19 ;  /* 0x000000132c137221 */ /* 0x002fe20000010000 */
[----:B------:R-:W-:Y:S01]  /*2650*/  FADD.FTZ R40, -R9, R40 ;  /* 0x0000002809287221 */ /* 0x000fe20000010100 */
[----:B------:R-:W-:Y:S01]  /*2660*/  FMUL.FTZ R21, R21, 1.4426950216293334961 ;  /* 0x3fb8aa3b15157820 */ /* 0x000fe20000410000 */
[----:B------:R-:W-:Y:S01]  /*2670*/  STS [R15+-0x400], R44 ;  /* 0xfffc002c0f007388 */ /* 0x000fe20000000800 */
[----:B------:R-:W1:Y:S01]  /*2680*/  MUFU.EX2 R28, R28 ;  /* 0x0000001c001c7308 */ /* 0x000e620000000800 */
[----:B------:R-:W-:Y:S01]  /*2690*/  FMUL.FTZ R40, R40, 1.4426950216293334961 ;  /* 0x3fb8aa3b28287820 */ /* 0x000fe20000410000 */
[----:B------:R-:W-:Y:S01]  /*26a0*/  FADD.FTZ R27, -R9, R32 ;  /* 0x00000020091b7221 */ /* 0x000fe20000010100 */
[----:B------:R1:W-:Y:S02]  /*26b0*/  STS [R15], R25 ;  /* 0x000000190f007388 */ /* 0x0003e40000000800 */
[----:B------:R-:W2:Y:S01]  /*26c0*/  MUFU.EX2 R32, R40 ;  /* 0x0000002800207308 */ /* 0x000ea20000000800 */
[----:B0-----:R-:W-:Y:S01]  /*26d0*/  FADD.FTZ R19, R19, R23 ;  /* 0x0000001713137221 */ /* 0x001fe20000010000 */
[----:B------:R0:W-:Y:S01]  /*26e0*/  STS [R15+-0x200], R23 ;  /* 0xfffe00170f007388 */ /* 0x0001e20000000800 */
[----:B------:R-:W-:Y:S01]  /*26f0*/  FMUL.FTZ R27, R27, 1.4426950216293334961 ;  /* 0x3fb8aa3b1b1b7820 */ /* 0x000fe20000410000 */
[----:B------:R-:W-:Y:S01]  /*2700*/  FADD.FTZ R29, -R9, R36 ;  /* 0x00000024091d7221 */ /* 0x000fe20000010100 */
[----:B------:R-:W-:-:S02]  /*2710*/  FADD.FTZ R19, R19, R25 ;  /* 0x0000001913137221 */ /* 0x000fc40000010000 */
[----:B------:R-:W3:Y:S01]  /*2720*/  MUFU.EX2 R36, R27 ;  /* 0x0000001b00247308 */ /* 0x000ee20000000800 */
[----:B-1----:R-:W-:Y:S01]  /*2730*/  FADD.FTZ R25, -R9, R34 ;  /* 0x0000002209197221 */ /* 0x002fe20000010100 */
[----:B------:R-:W-:Y:S01]  /*2740*/  FADD.FTZ R19, R19, R28 ;  /* 0x0000001c13137221 */ /* 0x000fe20000010000 */
[----:B------:R-:W-:Y:S01]  /*2750*/  FADD.FTZ R31, -R9, R38 ;  /* 0x00000026091f7221 */ /* 0x000fe20000010100 */
[----:B------:R-:W-:Y:S01]  /*2760*/  FMUL.FTZ R29, R29, 1.4426950216293334961 ;  /* 0x3fb8aa3b1d1d7820 */ /* 0x000fe20000410000 */
[----:B0-----:R-:W-:Y:S01]  /*2770*/  FADD.FTZ R23, -R9, R30 ;  /* 0x0000001e09177221 */ /* 0x001fe20000010100 */
[----:B------:R-:W-:Y:S01]  /*2780*/  FMUL.FTZ R25, R25, 1.4426950216293334961 ;  /* 0x3fb8aa3b19197820 */ /* 0x000fe20000410000 */
[----:B------:R0:W1:Y:S01]  /*2790*/  MUFU.EX2 R30, R21 ;  /* 0x00000015001e7308 */ /* 0x0000620000000800 */
[----:B------:R-:W-:Y:S01]  /*27a0*/  FMUL.FTZ R31, R31, 1.4426950216293334961 ;  /* 0x3fb8aa3b1f1f7820 */ /* 0x000fe20000410000 */
[----:B------:R-:W-:Y:S01]  /*27b0*/  FMUL.FTZ R23, R23, 1.4426950216293334961 ;  /* 0x3fb8aa3b17177820 */ /* 0x000fe20000410000 */
[----:B------:R-:W-:Y:S01]  /*27c0*/  STS [R15+0x200], R28 ;  /* 0x0002001c0f007388 */ /* 0x000fe20000000800 */
[----:B------:R-:W-:Y:S03]  /*27d0*/  MUFU.EX2 R38, R25 ;  /* 0x0000001900267308 */ /* 0x000fe60000000800 */
[----:B--2---:R-:W-:Y:S01]  /*27e0*/  STS [R15+0x600], R32 ;  /* 0x000600200f007388 */ /* 0x004fe20000000800 */
[----:B------:R2:W4:Y:S01]  /*27f0*/  MUFU.EX2 R34, R23 ;  /* 0x0000001700227308 */ /* 0x0005220000000800 */
[C---:B0-----:R-:W-:Y:S01]  /*2800*/  FADD.FTZ R21, -R9.reuse, R20 ;  /* 0x0000001409157221 */ /* 0x041fe20000010100 */
[----:B---3--:R-:W-:Y:S01]  /*2810*/  FADD.FTZ R33, -R9, R18 ;  /* 0x0000001209217221 */ /* 0x008fe20000010100 */
[----:B------:R-:W-:Y:S01]  /*2820*/  STS [R15+0xa00], R36 ;  /* 0x000a00240f007388 */ /* 0x000fe20000000800 */
[----:B------:R-:W0:Y:S01]  /*2830*/  MUFU.EX2 R20, R29 ;  /* 0x0000001d00147308 */ /* 0x000e220000000800 */
[----:B------:R-:W-:Y:S01]  /*2840*/  FMUL.FTZ R21, R21, 1.4426950216293334961 ;  /* 0x3fb8aa3b15157820 */ /* 0x000fe20000410000 */
[----:B-1----:R-:W-:Y:S01]  /*2850*/  FADD.FTZ R19, R19, R30 ;  /* 0x0000001e13137221 */ /* 0x002fe20000010000 */
[----:B------:R-:W-:Y:S01]  /*2860*/  FMUL.FTZ R33, R33, 1.4426950216293334961 ;  /* 0x3fb8aa3b21217820 */ /* 0x000fe20000410000 */
[----:B------:R-:W1:Y:S01]  /*2870*/  MUFU.EX2 R18, R31 ;  /* 0x0000001f00127308 */ /* 0x000e620000000800 */
[----:B--2---:R-:W-:Y:S01]  /*2880*/  FADD.FTZ R23, -R9, R16 ;  /* 0x0000001009177221 */ /* 0x004fe20000010100 */
[----:B------:R-:W-:Y:S01]  /*2890*/  FADD.FTZ R19, R19, R32 ;  /* 0x0000002013137221 */ /* 0x000fe20000010000 */
[----:B------:R-:W-:Y:S01]  /*28a0*/  FADD.FTZ R25, -R9, R26 ;  /* 0x0000001a09197221 */ /* 0x000fe20000010100 */
[----:B------:R-:W2:Y:S01]  /*28b0*/  MUFU.EX2 R16, R21 ;  /* 0x0000001500107308 */ /* 0x000ea20000000800 */
[----:B------:R-:W-:Y:S01]  /*28c0*/  FMUL.FTZ R23, R23, 1.4426950216293334961 ;  /* 0x3fb8aa3b17177820 */ /* 0x000fe20000410000 */
[----:B----4-:R-:W-:Y:S01]  /*28d0*/  FADD.FTZ R19, R19, R34 ;  /* 0x0000002213137221 */ /* 0x010fe20000010000 */
[----:B------:R-:W-:Y:S01]  /*28e0*/  FADD.FTZ R27, -R9, R24 ;  /* 0x00000018091b7221 */ /* 0x000fe20000010100 */
[----:B------:R-:W3:Y:S01]  /*28f0*/  MUFU.EX2 R26, R33 ;  /* 0x00000021001a7308 */ /* 0x000ee20000000800 */
[----:B------:R-:W-:Y:S01]  /*2900*/  FMUL.FTZ R25, R25, 1.4426950216293334961 ;  /* 0x3fb8aa3b19197820 */ /* 0x000fe20000410000 */
[----:B------:R-:W-:Y:S01]  /*2910*/  FADD.FTZ R19, R19, R36 ;  /* 0x0000002413137221 */ /* 0x000fe20000010000 */
[----:B------:R-:W-:Y:S01]  /*2920*/  FMUL.FTZ R27, R27, 1.4426950216293334961 ;  /* 0x3fb8aa3b1b1b7820 */ /* 0x000fe20000410000 */
[----:B------:R-:W4:Y:S01]  /*2930*/  MUFU.EX2 R24, R23 ;  /* 0x0000001700187308 */ /* 0x000f220000000800 */
[----:B------:R-:W-:Y:S01]  /*2940*/  STS [R15+0x400], R30 ;  /* 0x0004001e0f007388 */ /* 0x000fe20000000800 */
[----:B------:R-:W-:-:S02]  /*2950*/  FADD.FTZ R19, R19, R38 ;  /* 0x0000002613137221 */ /* 0x000fc40000010000 */
[----:B------:R-:W4:Y:S01]  /*2960*/  MUFU.EX2 R40, R25 ;  /* 0x0000001900287308 */ /* 0x000f220000000800 */
[----:B------:R-:W-:Y:S01]  /*2970*/  STS [R15+0x800], R34 ;  /* 0x000800220f007388 */ /* 0x000fe20000000800 */
[----:B0-----:R-:W-:Y:S02]  /*2980*/  FADD.FTZ R19, R19, R20 ;  /* 0x0000001413137221 */ /* 0x001fe40000010000 */
[----:B------:R-:W0:Y:S01]  /*2990*/  MUFU.EX2 R42, R27 ;  /* 0x0000001b002a7308 */ /* 0x000e220000000800 */
[----:B------:R-:W-:Y:S01]  /*29a0*/  STS [R15+0xc00], R38 ;  /* 0x000c00260f007388 */ /* 0x000fe20000000800 */
[----:B-1----:R-:W-:-:S03]  /*29b0*/  FADD.FTZ R19, R19, R18 ;  /* 0x0000001213137221 */ /* 0x002fc60000010000 */
[----:B------:R-:W-:Y:S01]  /*29c0*/  STS [R15+0xe00], R20 ;  /* 0x000e00140f007388 */ /* 0x000fe20000000800 */
[----:B--2---:R-:W-:-:S03]  /*29d0*/  FADD.FTZ R19, R19, R16 ;  /* 0x0000001013137221 */ /* 0x004fc60000010000 */
[----:B------:R-:W-:Y:S01]  /*29e0*/  STS [R15+0x1000], R18 ;  /* 0x001000120f007388 */ /* 0x000fe20000000800 */
[----:B---3--:R-:W-:-:S03]  /*29f0*/  FADD.FTZ R19, R19, R26 ;  /* 0x0000001a13137221 */ /* 0x008fc60000010000 */
[----:B------:R-:W-:Y:S01]  /*2a00*/  STS [R15+0x1200], R16 ;  /* 0x001200100f007388 */ /* 0x000fe20000000800 */
[----:B----4-:R-:W-:-:S03]  /*2a10*/  FADD.FTZ R19, R19, R24 ;  /* 0x0000001813137221 */ /* 0x010fc60000010000 */
[----:B------:R-:W-:Y:S01]  /*2a20*/  STS [R15+0x1400], R26 ;  /* 0x0014001a0f007388 */ /* 0x000fe20000000800 */
[----:B------:R-:W-:-:S03]  /*2a30*/  FADD.FTZ R19, R19, R40 ;  /* 0x0000002813137221 */ /* 0x000fc60000010000 */
[----:B------:R-:W-:Y:S01]  /*2a40*/  STS [R15+0x1600], R24 ;  /* 0x001600180f007388 */ /* 0x000fe20000000800 */
[----:B0-----:R-:W-:-:S03]  /*2a50*/  FADD.FTZ R19, R19, R42 ;  /* 0x0000002a13137221 */ /* 0x001fc60000010000 */
[----:B------:R-:W-:Y:S04]  /*2a60*/  STS [R15+0x1800], R40 ;  /* 0x001800280f007388 */ /* 0x000fe80000000800 */
[----:B------:R0:W-:Y:S02]  /*2a70*/  STS [R15+0x1a00], R42 ;  /* 0x001a002a0f007388 */ /* 0x0001e40000000800 */
[----:B0-----:R-:W-:Y:S01]  /*2a80*/  VIADD R15, R15, 0x2000 ;  /* 0x000020000f0f7836 */ /* 0x001fe20000000000 */
[----:B------:R-:W-:Y:S06]  /*2a90*/  @!P4 BRA `(.L_x_22944) ;  /* 0xfffffff80070c947 */ /* 0x000fec000383ffff */
.L_x_22943:
[----:B------:R-:W-:Y:S05]  /*2aa0*/  BSYNC.RECONVERGENT B1 ;  /* 0x0000000000017941 */ /* 0x000fea0003800200 */
.L_x_22942:
        /* <DEDUP_REMOVED lines=55> */
.L_x_22946:
[----:B------:R-:W-:Y:S05]  /*2e20*/  BSYNC.RECONVERGENT B1 ;  /* 0x0000000000017941 */ /* 0x000fea0003800200 */
.L_x_22945:
        /* <DEDUP_REMOVED lines=26> */
.L_x_22938:
[----:B------:R-:W-:Y:S05]  /*2fd0*/  BSYNC.RECONVERGENT B0 ;  /* 0x0000000000007941 */ /* 0x000fea0003800200 */
.L_x_22937:
        /* <DEDUP_REMOVED lines=40> */
.L_x_22951:
[----:B------:R-:W1:Y:S01]  /*3260*/  LDS R12, [R15] ;  /* 0x000000000f0c7984 */ /* 0x000e620000000800 */
[----:B------:R-:W-:-:S04]  /*3270*/  IADD3 R16, PT, PT, R16, 0x1, RZ ;  /* 0x0000000110107810 */ /* 0x000fc80007ffe0ff */
[----:B------:R-:W-:Y:S01]  /*3280*/  ISETP.NE.AND P0, PT, R16, RZ, PT ;  /* 0x000000ff1000720c */ /* 0x000fe20003f05270 */
[----:B-1----:R-:W-:-:S05]  /*3290*/  FMUL.FTZ R12, R12, R11 ;  /* 0x0000000b0c0c7220 */ /* 0x002fca0000410000 */
[----:B------:R1:W-:Y:S02]  /*32a0*/  STS [R15], R12 ;  /* 0x0000000c0f007388 */ /* 0x0003e40000000800 */
[----:B-1----:R-:W-:-:S05]  /*32b0*/  IADD3 R15, PT, PT, R15, 0x200, RZ ;  /* 0x000002000f0f7810 */ /* 0x002fca0007ffe0ff */
[----:B------:R-:W-:Y:S05]  /*32c0*/  @P0 BRA `(.L_x_22951) ;  /* 0xfffffffc00e40947 */ /* 0x000fea000383ffff */
.L_x_22950:
[----:B------:R-:W-:Y:S05]  /*32d0*/  BSYNC.RECONVERGENT B1 ;  /* 0x0000000000017941 */ /* 0x000fea0003800200 */
.L_x_22949:
        /* <DEDUP_REMOVED lines=12> */
.L_x_22954:
        /* <DEDUP_REMOVED lines=11> */
[----:B-----5:R-:W0:Y:S04]  /*3450*/  LDS R34, [R12+0xe00] ;  /* 0x000e00000c227984 */ /* 0x020e280000000800 */
        /* <DEDUP_REMOVED lines=40> */
.L_x_22953:
[----:B------:R-:W-:Y:S05]  /*36e0*/  BSYNC.RECONVERGENT B1 ;  /* 0x0000000000017941 */ /* 0x000fea0003800200 */
.L_x_22952:
        /* <DEDUP_REMOVED lines=31> */
.L_x_22956:
[----:B------:R-:W-:Y:S05]  /*38e0*/  BSYNC.RECONVERGENT B1 ;  /* 0x0000000000017941 */ /* 0x000fea0003800200 */
.L_x_22955:
        /* <DEDUP_REMOVED lines=14> */
.L_x_22948:
[----:B------:R-:W-:Y:S05]  /*39d0*/  BSYNC.RECONVERGENT B0 ;  /* 0x0000000000007941 */ /* 0x000fea0003800200 */
.L_x_22947:
        /* <DEDUP_REMOVED lines=20> */
[----:B--2---:R-:W-:Y:S02]  /*3b20*/  MOV R12, UR4 ;  /* 0x00000004000c7c02 */ /* 0x004fe40008000f00 */
[----:B-1----:R-:W-:Y:S02]  /*3b30*/  MOV R11, UR7 ;  /* 0x00000007000b7c02 */ /* 0x002fe40008000f00 */
[----:B------:R-:W-:-:S03]  /*3b40*/  IMAD.U32 R13, RZ, RZ, UR5 ;  /* 0x00000005ff0d7e24 */ /* 0x000fc6000f8e00ff */
[----:B------:R0:W-:Y:S04]  /*3b50*/  STG.E desc[UR12][R10.64], R9 ;  /* 0x000000090a007986 */ /* 0x0001e8000c10190c */
[----:B------:R0:W-:Y:S02]  /*3b60*/  STG.E desc[UR12][R12.64], R14 ;  /* 0x0000000e0c007986 */ /* 0x0001e4000c10190c */
.L_x_22958:
[----:B---34-:R-:W-:Y:S05]  /*3b70*/  BSYNC.RECONVERGENT B0 ;  /* 0x0000000000007941 */ /* 0x018fea0003800200 */
.L_x_22957:
[----:B------:R-:W-:Y:S01]  /*3b80*/  ISETP.GE.U32.AND P0, PT, R21, R4, PT ;  /* 0x000000041500720c */ /* 0x000fe20003f06070 */
[----:B------:R-:W-:Y:S01]  /*3b90*/  BSSY.RECONVERGENT B1, `(.L_x_22959) ;  /* 0x000019b000017945 */ /* 0x000fe20003800200 */
[----:B------:R-:W-:Y:S01]  /*3ba0*/  HFMA2 R30, -RZ, RZ, 0, 0 ;  /* 0x00000000ff1e7431 */ /* 0x000fe200000001ff */
[----:B------:R-:W-:Y:S02]  /*3bb0*/  CS2R R28, SRZ ;  /* 0x00000000001c7805 */ /* 0x000fe4000001ff00 */
[----:B------:R-:W-:Y:S02]  /*3bc0*/  CS2R R26, SRZ ;  /* 0x00000000001a7805 */ /* 0x000fe4000001ff00 */
[----:B------:R-:W-:-:S06]  /*3bd0*/  CS2R R24, SRZ ;  /* 0x0000000000187805 */ /* 0x000fcc000001ff00 */
[----:B------:R-:W-:Y:S05]  /*3be0*/  @P0 BRA `(.L_x_22960) ;  /* 0x0000001800540947 */ /* 0x000fea0003800000 */
[----:B0-2---:R-:W0:Y:S01]  /*3bf0*/  I2F.RP R12, R0 ;  /* 0x00000000000c7306 */ /* 0x005e220000209400 */
[----:B------:R-:W2:Y:S01]  /*3c00*/  LDCU UR4, c[0x0][0x3c8] ;  /* 0x00007900ff0477ac */ /* 0x000ea20008000800 */
[----:B-1----:R-:W-:Y:S01]  /*3c10*/  IMAD.WIDE.U32 R10, R21, 0x4, RZ ;  /* 0x00000004150a7825 */ /* 0x002fe200078e00ff */
[----:B------:R-:W-:Y:S02]  /*3c20*/  SHF.L.U32 R14, R5, 0x5, RZ ;  /* 0x00000005050e7819 */ /* 0x000fe400000006ff */
[----:B------:R-:W-:Y:S01]  /*3c30*/  CS2R R28, SRZ ;  /* 0x00000000001c7805 */ /* 0x000fe2000001ff00 */
[----:B------:R-:W1:Y:S01]  /*3c40*/  LDCU UR5, c[0x0][0x3fc] ;  /* 0x00007f80ff0577ac */ /* 0x000e620008000800 */
[----:B------:R-:W-:Y:S01]  /*3c50*/  LEA R6, R3, R6, 0x4 ;  /* 0x0000000603067211 */ /* 0x000fe200078e20ff */
[----:B------:R-:W-:Y:S01]  /*3c60*/  VIADD R7, R7, 0x100 ;  /* 0x0000010007077836 */ /* 0x000fe20000000000 */
[----:B------:R-:W-:Y:S01]  /*3c70*/  MOV R30, RZ ;  /* 0x000000ff001e7202 */ /* 0x000fe20000000f00 */
[----:B------:R-:W3:Y:S01]  /*3c80*/  LDCU.64 UR6, c[0x0][0x3b8] ;  /* 0x00007700ff0677ac */ /* 0x000ee20008000a00 */
[----:B------:R-:W-:Y:S01]  /*3c90*/  IMAD.SHL.U32 R23, R5, 0x8, RZ ;  /* 0x0000000805177824 */ /* 0x000fe200078e00ff */
[----:B------:R-:W-:Y:S01]  /*3ca0*/  IADD3 R20, PT, PT, R6, 0x3, RZ ;  /* 0x0000000306147810 */ /* 0x000fe20007ffe0ff */
[C---:B------:R-:W-:Y:S01]  /*3cb0*/  IMAD.IADD R22, R21.reuse, 0x1, -R22 ;  /* 0x0000000115167824 */ /* 0x040fe200078e0a16 */
[----:B------:R-:W-:-:S02]  /*3cc0*/  IADD3 R21, PT, PT, R21, 0x1, RZ ;  /* 0x0000000115157810 */ /* 0x000fc40007ffe0ff */
[----:B------:R-:W-:Y:S01]  /*3cd0*/  CS2R R26, SRZ ;  /* 0x00000000001a7805 */ /* 0x000fe2000001ff00 */
[----:B0-----:R-:W0:Y:S01]  /*3ce0*/  MUFU.RCP R12, R12 ;  /* 0x0000000c000c7308 */ /* 0x001e220000001000 */
[C---:B------:R-:W-:Y:S02]  /*3cf0*/  LOP3.LUT R19, R23.reuse, 0x8, RZ, 0xc0, !PT ;  /* 0x0000000817137812 */ /* 0x040fe400078ec0ff */
[----:B------:R-:W-:Y:S02]  /*3d00*/  CS2R R24, SRZ ;  /* 0x0000000000187805 */ /* 0x000fe4000001ff00 */
[----:B------:R-:W-:Y:S01]  /*3d10*/  LOP3.LUT R23, R23, 0xf8, RZ, 0xc0, !PT ;  /* 0x000000f817177812 */ /* 0x000fe200078ec0ff */
[----:B--2---:R-:W-:Y:S01]  /*3d20*/  UIMAD UR4, UR16, UR4, URZ ;  /* 0x00000004100472a4 */ /* 0x004fe2000f8e02ff */
[----:B------:R-:W-:Y:S01]  /*3d30*/  IADD3 R19, PT, PT, R19, R20, RZ ;  /* 0x0000001413137210 */ /* 0x000fe20007ffe0ff */
[----:B-1----:R-:W-:-:S04]  /*3d40*/  IMAD.U32 R6, RZ, RZ, UR5 ;  /* 0x00000005ff067e24 */ /* 0x002fc8000f8e00ff */
[----:B------:R-:W-:Y:S01]  /*3d50*/  IMAD.U32 R13, RZ, RZ, UR4 ;  /* 0x00000004ff0d7e24 */ /* 0x000fe2000f8e00ff */
[----:B------:R-:W-:-:S03]  /*3d60*/  IADD3 R6, PT, PT, -R6, UR14, RZ ;  /* 0x0000000e06067c10 */ /* 0x000fc6000fffe1ff */
[----:B------:R-:W-:Y:S01]  /*3d70*/  IMAD.WIDE R10, R13, 0x4, R10 ;  /* 0x000000040d0a7825 */ /* 0x000fe200078e020a */
[----:B------:R-:W1:Y:S01]  /*3d80*/  LDCU UR4, c[0x0][0x3e0] ;  /* 0x00007c00ff0477ac */ /* 0x000e620008000800 */
[----:B------:R-:W-:Y:S02]  /*3d90*/  LEA R13, R8, R7, 0x18 ;  /* 0x00000007080d7211 */ /* 0x000fe400078ec0ff */
[----:B0-----:R-:W-:Y:S02]  /*3da0*/  IADD3 R9, PT, PT, R12, 0xffffffe, RZ ;  /* 0x0ffffffe0c097810 */ /* 0x001fe40007ffe0ff */
[----:B------:R-:W-:Y:S02]  /*3db0*/  LOP3.LUT R12, R14, 0x20, RZ, 0xe2, !PT ;  /* 0x000000200e0c7812 */ /* 0x000fe400078ee2ff */
[----:B------:R-:W-:Y:S02]  /*3dc0*/  MOV R8, RZ ;  /* 0x000000ff00087202 */ /* 0x000fe40000000f00 */
[----:B------:R-:W0:Y:S01]  /*3dd0*/  F2I.FTZ.U32.TRUNC.NTZ R9, R9 ;  /* 0x0000000900097305 */ /* 0x000e22000021f000 */
[----:B------:R-:W-:-:S02]  /*3de0*/  LEA R12, R3, R12, 0x6 ;  /* 0x0000000c030c7211 */ /* 0x000fc400078e30ff */
[----:B---3--:R-:W-:Y:S02]  /*3df0*/  IADD3 R16, P0, PT, R10, UR6, RZ ;  /* 0x000000060a107c10 */ /* 0x008fe4000ff1e0ff */
[----:B------:R-:W-:Y:S02]  /*3e00*/  IADD3 R18, PT, PT, R12, 0x10, R13 ;  /* 0x000000100c127810 */ /* 0x000fe40007ffe00d */
[----:B------:R-:W-:Y:S01]  /*3e10*/  IADD3.X R17, PT, PT, R11, UR7, RZ, P0, !PT ;  /* 0x000000070b117c10 */ /* 0x000fe200087fe4ff */
[----:B-1----:R-:W-:-:S04]  /*3e20*/  UIMAD UR4, UR15, UR4, URZ ;  /* 0x000000040f0472a4 */ /* 0x002fc8000f8e02ff */
[----:B------:R-:W-:Y:S01]  /*3e30*/  USHF.R.S32.HI UR5, URZ, 0x1f, UR4 ;  /* 0x0000001fff057899 */ /* 0x000fe20008011404 */
[----:B0-----:R-:W-:Y:S02]  /*3e40*/  IADD3 R15, PT, PT, RZ, -R9, RZ ;  /* 0x80000009ff0f7210 */ /* 0x001fe40007ffe0ff */
[----:B------:R-:W-:-:S03]  /*3e50*/  MOV R36, UR4 ;  /* 0x0000000400247c02 */ /* 0x000fc60008000f00 */
[----:B------:R-:W-:Y:S02]  /*3e60*/  IMAD.U32 R37, RZ, RZ, UR5 ;  /* 0x00000005ff257e24 */ /* 0x000fe4000f8e00ff */
[----:B------:R-:W-:-:S04]  /*3e70*/  IMAD R7, R15, R0, RZ ;  /* 0x000000000f077224 */ /* 0x000fc800078e02ff */
[----:B------:R-:W-:-:S07]  /*3e80*/  IMAD.HI.U32 R7, R9, R7, R8 ;  /* 0x0000000709077227 */ /* 0x000fce00078e0008 */
.L_x_22977:
        /* <DEDUP_REMOVED lines=18> */
[----:B------:R-:W-:Y:S02]  /*3fb0*/  ISETP.GE.U32.AND P0, PT, R13, R0, PT ;  /* 0x000000000d00720c */ /* 0x000fe40003f06070 */
[----:B0-----:R-:W-:-:S04]  /*3fc0*/  IADD3 R31, PT, PT, R15, 0xffffffe, RZ ;  /* 0x0ffffffe0f1f7810 */ /* 0x001fc80007ffe0ff */
[----:B------:R-:W0:Y:S07]  /*3fd0*/  F2I.FTZ.U32.TRUNC.NTZ R9, R31 ;  /* 0x0000001f00097305 */ /* 0x000e2e000021f000 */
[----:B------:R-:W-:-:S05]  /*3fe0*/  @P0 VIADD R11, R11, 0x1 ;  /* 0x000000010b0b0836 */ /* 0x000fca0000000000 */
[----:B------:R-:W-:Y:S02]  /*3ff0*/  @!P2 IADD3 R11, PT, PT, RZ, -R11, RZ ;  /* 0x8000000bff0ba210 */ /* 0x000fe40007ffe0ff */
[----:B------:R-:W-:Y:S02]  /*4000*/  @!P1 LOP3.LUT R11, RZ, R8, RZ, 0x33, !PT ;  /* 0x00000008ff0b9212 */ /* 0x000fe400078e33ff */
[----:B0-----:R-:W-:Y:S02]  /*4010*/  IADD3 R13, PT, PT, RZ, -R9, RZ ;  /* 0x80000009ff0d7210 */ /* 0x001fe40007ffe0ff */
[----:B------:R-:W-:Y:S01]  /*4020*/  MOV R8, RZ ;  /* 0x000000ff00087202 */ /* 0x000fe20000000f00 */
[----:B------:R-:W-:Y:S01]  /*4030*/  VIADD R12, R11, UR9 ;  /* 0x000000090b0c7c36 */ /* 0x000fe20008000000 */
[----:B------:R-:W-:Y:S01]  /*4040*/  ISETP.NE.AND P2, PT, R14, RZ, PT ;  /* 0x000000ff0e00720c */ /* 0x000fe20003f45270 */
[----:B------:R-:W-:-:S03]  /*4050*/  IMAD R13, R13, R10, RZ ;  /* 0x0000000a0d0d7224 */ /* 0x000fc600078e02ff */
[----:B------:R-:W-:Y:S01]  /*4060*/  ISETP.GE.AND P1, PT, R12, RZ, PT ;  /* 0x000000ff0c00720c */ /* 0x000fe20003f26270 */
        /* <DEDUP_REMOVED lines=13> */
[----:B--234-:R-:W-:Y:S05]  /*4140*/  @!P0 BRA P1, `(.L_x_22962) ;  /* 0x0000001000d08947 */ /* 0x01cfea0000800000 */
[----:B------:R-:W2:Y:S04]  /*4150*/  LDG.E.CONSTANT R31, desc[UR12][R16.64] ;  /* 0x0000000c101f7981 */ /* 0x000ea8000c1e9900 */
[----:B------:R-:W0:Y:S04]  /*4160*/  LDS.128 R8, [R18+-0x10] ;  /* 0xfffff00012087984 */ /* 0x000e280000000c00 */
[----:B------:R-:W1:Y:S01]  /*4170*/  LDS.128 R12, [R18] ;  /* 0x00000000120c7984 */ /* 0x000e620000000c00 */
[----:B0-----:R-:W-:Y:S02]  /*4180*/  F2FP.F16.F32.PACK_AB R33, R9, R8 ;  /* 0x000000080921723e */ /* 0x001fe400000000ff */
[----:B------:R-:W-:Y:S01]  /*4190*/  F2FP.F16.F32.PACK_AB R32, R11, R10 ;  /* 0x0000000a0b20723e */ /* 0x000fe200000000ff */
[----:B------:R-:W-:Y:S01]  /*41a0*/  BSSY.RECONVERGENT B2, `(.L_x_22963) ;  /* 0x000002a000027945 */ /* 0x000fe20003800200 */
[----:B-1----:R-:W-:-:S02]  /*41b0*/  F2FP.F16.F32.PACK_AB R35, R13, R12 ;  /* 0x0000000c0d23723e */ /* 0x002fc400000000ff */
[----:B-----5:R-:W-:Y:S01]  /*41c0*/  F2FP.F16.F32.PACK_AB R34, R15, R14 ;  /* 0x0000000e0f22723e */ /* 0x020fe200000000ff */
[----:B--2---:R-:W-:Y:S01]  /*41d0*/  IMAD.WIDE R8, R31, UR24, R36 ;  /* 0x000000181f087c25 */ /* 0x004fe2000f8e0224 */
[----:B------:R-:W-:Y:S02]  /*41e0*/  IADD3 R31, PT, PT, R19, -0x3, RZ ;  /* 0xfffffffd131f7810 */ /* 0x000fe40007ffe0ff */
[----:B------:R-:W-:-:S04]  /*41f0*/  IADD3 R8, P0, PT, R23, R8, RZ ;  /* 0x0000000817087210 */ /* 0x000fc80007f1e0ff */
[----:B------:R-:W-:Y:S01]  /*4200*/  LEA R38, P1, R8, UR22, 0x1 ;  /* 0x0000001608267c11 */ /* 0x000fe2000f8208ff */
[----:B------:R-:W-:Y:S01]  /*4210*/  IMAD.X R9, RZ, RZ, R9, P0 ;  /* 0x000000ffff097224 */ /* 0x000fe200000e0609 */
[----:B------:R-:W-:-:S04]  /*4220*/  ISETP.NE.AND P0, PT, R22, -0x1, PT ;  /* 0xffffffff1600780c */ /* 0x000fc80003f05270 */
[----:B------:R-:W-:-:S05]  /*4230*/  LEA.HI.X R39, R8, UR23, R9, 0x1, P1 ;  /* 0x0000001708277c11 */ /* 0x000fca00088f0c09 */
[----:B------:R0:W5:Y:S04]  /*4240*/  LDG.E.128.CONSTANT R8, desc[UR12][R38.64] ;  /* 0x0000000c26087981 */ /* 0x000168000c1e9d00 */
        /* <DEDUP_REMOVED lines=31> */
.L_x_22964:
[----:B------:R-:W-:Y:S05]  /*4440*/  BSYNC.RECONVERGENT B2 ;  /* 0x0000000000027941 */ /* 0x000fea0003800200 */
.L_x_22963:
        /* <DEDUP_REMOVED lines=41> */
.L_x_22966:
[----:B------:R-:W-:Y:S05]  /*46e0*/  BSYNC.RECONVERGENT B2 ;  /* 0x0000000000027941 */ /* 0x000fea0003800200 */
.L_x_22965:
        /* <DEDUP_REMOVED lines=41> */
.L_x_22968:
[----:B------:R-:W-:Y:S05]  /*4980*/  BSYNC.RECONVERGENT B2 ;  /* 0x0000000000027941 */ /* 0x000fea0003800200 */
.L_x_22967:
        /* <DEDUP_REMOVED lines=41> */
.L_x_22970:
[----:B------:R-:W-:Y:S05]  /*4c20*/  BSYNC.RECONVERGENT B2 ;  /* 0x0000000000027941 */ /* 0x000fea0003800200 */
.L_x_22969:
        /* <DEDUP_REMOVED lines=41> */
.L_x_22972:
[----:B------:R-:W-:Y:S05]  /*4ec0*/  BSYNC.RECONVERGENT B2 ;  /* 0x0000000000027941 */ /* 0x000fea0003800200 */
.L_x_22971:
        /* <DEDUP_REMOVED lines=41> */
.L_x_22974:
[----:B------:R-:W-:Y:S05]  /*5160*/  BSYNC.RECONVERGENT B2 ;  /* 0x0000000000027941 */ /* 0x000fea0003800200 */
.L_x_22973:
        /* <DEDUP_REMOVED lines=13> */
[----:B------:R-:W-:Y:S01]  /*5240*/  ISETP.GE.AND P1, PT, R8, UR21, PT ;  /* 0x0000001508007c0c */ /* 0x000fe2000bf26270 */
[----:B------:R-:W-:Y:S01]  /*5250*/  VIADD R8, R19, 0xffffffff ;  /* 0xffffffff13087836 */ /* 0x000fe20000000000 */
[----:B------:R-:W-:Y:S02]  /*5260*/  PRMT R9, R13, 0x7632, R9 ;  /* 0x000076320d097816 */ /* 0x000fe40000000009 */
[----:B------:R-:W-:Y:S02]  /*5270*/  ISETP.GE.AND P0, PT, R31, UR21, PT ;  /* 0x000000151f007c0c */ /* 0x000fe4000bf06270 */
[----:B------:R-:W-:-:S02]  /*5280*/  ISETP.GE.AND P2, PT, R8, UR21, PT ;  /* 0x0000001508007c0c */ /* 0x000fc4000bf46270 */
[----:B------:R-:W-:Y:S02]  /*5290*/  PRMT R8, R12, 0x7632, R8 ;  /* 0x000076320c087816 */ /* 0x000fe40000000008 */
[----:B------:R-:W-:Y:S02]  /*52a0*/  SEL R10, R9, RZ, !P3 ;  /* 0x000000ff090a7207 */ /* 0x000fe40005800000 */
        /* <DEDUP_REMOVED lines=21> */
.L_x_22976:
[----:B------:R-:W-:Y:S05]  /*5400*/  BSYNC.RECONVERGENT B2 ;  /* 0x0000000000027941 */ /* 0x000fea0003800200 */
.L_x_22975:
        /* <DEDUP_REMOVED lines=8> */
.L_x_22962:
[----:B------:R-:W-:Y:S05]  /*5490*/  BSYNC.RECONVERGENT B0 ;  /* 0x0000000000007941 */ /* 0x000fea0003800200 */
.L_x_22961:
        /* <DEDUP_REMOVED lines=10> */
.L_x_22960:
[----:B------:R-:W-:Y:S05]  /*5540*/  BSYNC.RECONVERGENT B1 ;  /* 0x0000000000017941 */ /* 0x000fea0003800200 */
.L_x_22959:
[----:B------:R-:W3:Y:S01]  /*5550*/  S2UR UR5, SR_CgaCtaId ;  /* 0x00000000000579c3 */ /* 0x000ee20000008800 */
[----:B------:R-:W4:Y:S01]  /*5560*/  SHFL.BFLY PT, R7, R30, 0x1, 0x1f ;  /* 0x0c201f001e077f89 */ /* 0x000f2200000e0000 */
[----:B------:R-:W-:Y:S01]  /*5570*/  SHF.R.U32.HI R2, RZ, 0x1, R2 ;  /* 0x00000001ff027819 */ /* 0x000fe20000011602 */
[----:B------:R-:W-:Y:S01]  /*5580*/  UMOV UR4, 0x400 ;  /* 0x0000040000047882 */ /* 0x000fe20000000000 */
[----:B------:R-:W-:Y:S01]  /*5590*/  LOP3.LUT R8, R5, 0x1, RZ, 0xc0, !PT ;  /* 0x0000000105087812 */ /* 0x000fe200078ec0ff */
[----:B------:R-:W4:Y:S01]  /*55a0*/  SHFL.BFLY PT, R0, R29, 0x1, 0x1f ;  /* 0x0c201f001d007f89 */ /* 0x000f2200000e0000 */
[----:B------:R-:W-:Y:S01]  /*55b0*/  UIADD3 UR4, UPT, UPT, UR4, 0x100, URZ ;  /* 0x0000010004047890 */ /* 0x000fe2000fffe0ff */
[----:B------:R-:W-:Y:S01]  /*55c0*/  IMAD R2, R3, 0x70, R2 ;  /* 0x0000007003027824 */ /* 0x000fe200078e0202 */
[----:B------:R-:W-:Y:S01]  /*55d0*/  ISETP.NE.AND P5, PT, R8, RZ, PT ;  /* 0x000000ff0800720c */ /* 0x000fe20003fa5270 */
[----:B0-----:R-:W0:Y:S01]  /*55e0*/  SHFL.BFLY PT, R9, R28, 0x1, 0x1f ;  /* 0x0c201f001c097f89 */ /* 0x001e2200000e0000 */
[C---:B------:R-:W-:Y:S01]  /*55f0*/  LOP3.LUT R3, R5.reuse, 0x3c0, RZ, 0xc0, !PT ;  /* 0x000003c005037812 */ /* 0x040fe200078ec0ff */
[----:B------:R-:W-:Y:S01]  /*5600*/  BSSY.RECONVERGENT B0, `(.L_x_22978) ;  /* 0x000002c000007945 */ /* 0x000fe20003800200 */
[----:B------:R-:W-:Y:S01]  /*5610*/  LOP3.LUT P0, RZ, R5, 0x3c1, RZ, 0xc0, !PT ;  /* 0x000003c105ff7812 */ /* 0x000fe2000780c0ff */
[----:B------:R-:W0:Y:S01]  /*5620*/  SHFL.BFLY PT, R4, R27, 0x1, 0x1f ;  /* 0x0c201f001b047f89 */ /* 0x000e2200000e0000 */
[----:B------:R-:W-:-:S02]  /*5630*/  ISETP.NE.OR P4, PT, R3, 0x40, P5 ;  /* 0x000000400300780c */ /* 0x000fc40002f85670 */
[C---:B------:R-:W-:Y:S01]  /*5640*/  LOP3.LUT P1, RZ, R5.reuse, 0x3e1, RZ, 0xc0, !PT ;  /* 0x000003e105ff7812 */ /* 0x040fe2000782c0ff */
[----:B-12---:R-:W1:Y:S01]  /*5650*/  SHFL.BFLY PT, R11, R26, 0x1, 0x1f ;  /* 0x0c201f001a0b7f89 */ /* 0x006e6200000e0000 */
[----:B------:R-:W-:-:S03]  /*5660*/  ISETP.GT.U32.AND P2, PT, R5, 0x1f, PT ;  /* 0x0000001f0500780c */ /* 0x000fc60003f44070 */
[----:B------:R-:W2:Y:S01]  /*5670*/  SHFL.BFLY PT, R6, R25, 0x1, 0x1f ;  /* 0x0c201f0019067f89 */ /* 0x000ea200000e0000 */
[----:B---3--:R-:W-:-:S03]  /*5680*/  ULEA UR4, UR5, UR4, 0x18 ;  /* 0x0000000405047291 */ /* 0x008fc6000f8ec0ff */
[----:B------:R-:W3:Y:S01]  /*5690*/  SHFL.BFLY PT, R13, R24, 0x1, 0x1f ;  /* 0x0c201f00180d7f89 */ /* 0x000ee200000e0000 */
[----:B----4-:R-:W-:Y:S01]  /*56a0*/  FADD.FTZ R30, R7, R30 ;  /* 0x0000001e071e7221 */ /* 0x010fe20000010000 */
[----:B------:R-:W-:Y:S01]  /*56b0*/  BAR.SYNC.DEFER_BLOCKING 0x0 ;  /* 0x0000000000007b1d */ /* 0x000fe20000010000 */
[----:B------:R-:W-:Y:S01]  /*56c0*/  FADD.FTZ R29, R0, R29 ;  /* 0x0000001d001d7221 */ /* 0x000fe20000010000 */
[----:B------:R-:W-:Y:S01]  /*56d0*/  LEA R2, R2, UR4, 0x2 ;  /* 0x0000000402027c11 */ /* 0x000fe2000f8e10ff */
[----:B0-----:R-:W-:Y:S01]  /*56e0*/  FADD.FTZ R28, R9, R28 ;  /* 0x0000001c091c7221 */ /* 0x001fe20000010000 */
[----:B------:R-:W-:Y:S01]  /*56f0*/  LOP3.LUT R0, R5, 0x3e0, RZ, 0xc0, !PT ;  /* 0x000003e005007812 */ /* 0x000fe200078ec0ff */
[----:B------:R-:W-:-:S03]  /*5700*/  FADD.FTZ R27, R4, R27 ;  /* 0x0000001b041b7221 */ /* 0x000fc60000010000 */
[----:B------:R-:W-:Y:S01]  /*5710*/  ISETP.NE.OR P3, PT, R0, 0x20, P5 ;  /* 0x000000200000780c */ /* 0x000fe20002f65670 */
[----:B-1----:R-:W-:Y:S01]  /*5720*/  FADD.FTZ R26, R11, R26 ;  /* 0x0000001a0b1a7221 */ /* 0x002fe20000010000 */
[----:B--2---:R-:W-:Y:S01]  /*5730*/  FADD.FTZ R25, R6, R25 ;  /* 0x0000001906197221 */ /* 0x004fe20000010000 */
[----:B---3--:R-:W-:Y:S01]  /*5740*/  FADD.FTZ R13, R13, R24 ;  /* 0x000000180d0d7221 */ /* 0x008fe20000010000 */
        /* <DEDUP_REMOVED lines=23> */
.L_x_22979:
[----:B------:R-:W-:Y:S05]  /*58c0*/  BSYNC.RECONVERGENT B0 ;  /* 0x0000000000007941 */ /* 0x000fea0003800200 */
.L_x_22978:
        /* <DEDUP_REMOVED lines=25> */
.L_x_22981:
[----:B------:R-:W-:Y:S05]  /*5a60*/  BSYNC.RECONVERGENT B0 ;  /* 0x0000000000007941 */ /* 0x000fea0003800200 */
.L_x_22980:
        /* <DEDUP_REMOVED lines=12> */
[----:B------:R-:W-:Y:S01]  /*5b30*/  F2FP.F16.F32.PACK_AB R13, RZ, R13 ;  /* 0x0000000dff0d723e */ /* 0x000fe200000000ff */
[----:B------:R-:W-:Y:S01]  /*5b40*/  IMAD.U32 R3, RZ, RZ, UR6 ;  /* 0x00000006ff037e24 */ /* 0x000fe2000f8e00ff */
[----:B------:R-:W-:-:S02]  /*5b50*/  PRMT R4, R27, 0x7632, R4 ;  /* 0x000076321b047816 */ /* 0x000fc40000000004 */
        /* <DEDUP_REMOVED lines=14> */
.L_x_22934:
[----:B------:R-:W-:Y:S01]  /*5c40*/  HFMA2 R15, -RZ, RZ, 0, 1.847743988037109375e-06 ;  /* 0x0000001fff0f7431 */ /* 0x000fe200000001ff */
[----:B------:R-:W-:Y:S01]  /*5c50*/  BSSY B2, `(.L_x_22982) ;  /* 0x0000006000027945 */ /* 0x000fe20003800000 */
[----:B------:R-:W-:Y:S01]  /*5c60*/  MOV R14, 0x1 ;  /* 0x00000001000e7802 */ /* 0x000fe20000000f00 */
[----:B------:R-:W-:-:S07]  /*5c70*/  IMAD.MOV.U32 R13, RZ, RZ, -0x1 ;  /* 0xffffffffff0d7424 */ /* 0x000fce00078e00ff */
[----:B------:R-:W-:Y:S05]  /*5c80*/  WARPSYNC.COLLECTIVE R13, `(.L_x_22983) ;  /* 0x000000000d087348 */ /* 0x000fea0003c00000 */
[----:B------:R0:W1:Y:S02]  /*5c90*/  SHFL.BFLY P2, R9, R8, R14, R15 ;  /* 0x0c00000e08097389 */ /* 0x000064000004000f */
[----:B01----:R-:W-:Y:S05]  /*5ca0*/  ENDCOLLECTIVE ;  /* 0x000000000000791b */ /* 0x003fea0003800000 */
.L_x_22983:
[----:B------:R-:W-:Y:S05]  /*5cb0*/  BSYNC B2 ;  /* 0x0000000000027941 */ /* 0x000fea0003800000 */
.L_x_22982:
[----:B------:R-:W-:Y:S05]  /*5cc0*/  BRA `(.L_x_22984) ;  /* 0xffffffc000107947 */ /* 0x000fea000383ffff */
.L_x_22936:
        /* <DEDUP_REMOVED lines=8> */
.L_x_22986:
[----:B------:R-:W-:Y:S05]  /*5d50*/  BSYNC B0 ;  /* 0x0000000000007941 */ /* 0x000fea0003800000 */
.L_x_22985:
        /* <DEDUP_REMOVED lines=8> */
.L_x_22987:
[----:B------:R-:W-:Y:S02]  /*5de0*/  HFMA2 R14, -RZ, RZ, 0, 2.384185791015625e-07 ;  /* 0x00000004ff0e7431 */ /* 0x000fe400000001ff */
[----:B------:R-:W-:-:S05]  /*5df0*/  IMAD.MOV.U32 R7, RZ, RZ, R9 ;  /* 0x000000ffff077224 */ /* 0x000fca00078e0009 */
[----:B------:R-:W-:-:S04]  /*5e00*/  FMNMX.FTZ R7, R8, R7, !PT ;  /* 0x0000000708077209 */ /* 0x000fc80007810000 */
[----:B------:R-:W-:-:S07]  /*5e10*/  MOV R8, R7 ;  /* 0x0000000700087202 */ /* 0x000fce0000000f00 */
[----:B------:R-:W-:Y:S05]  /*5e20*/  WARPSYNC.COLLECTIVE R13, `(.L_x_22988) ;  /* 0x000000000d087348 */ /* 0x000fea0003c00000 */
[----:B------:R0:W1:Y:S02]  /*5e30*/  SHFL.BFLY P2, R9, R8, R14, R15 ;  /* 0x0c00000e08097389 */ /* 0x000064000004000f */
[----:B01----:R-:W-:Y:S05]  /*5e40*/  ENDCOLLECTIVE ;  /* 0x000000000000791b */ /* 0x003fea0003800000 */
.L_x_22988:
[----:B------:R-:W-:Y:S02]  /*5e50*/  HFMA2 R14, -RZ, RZ, 0, 1.1920928955078125e-07 ;  /* 0x00000002ff0e7431 */ /* 0x000fe400000001ff */
[----:B------:R-:W-:-:S05]  /*5e60*/  IMAD.MOV.U32 R12, RZ, RZ, R9 ;  /* 0x000000ffff0c7224 */ /* 0x000fca00078e0009 */
[----:B------:R-:W-:-:S04]  /*5e70*/  FMNMX.FTZ R12, R7, R12, !PT ;  /* 0x0000000c070c7209 */ /* 0x000fc80007810000 */
[----:B------:R-:W-:-:S07]  /*5e80*/  MOV R8, R12 ;  /* 0x0000000c00087202 */ /* 0x000fce0000000f00 */
[----:B------:R-:W-:Y:S05]  /*5e90*/  WARPSYNC.COLLECTIVE R13, `(.L_x_22989) ;  /* 0x000000000d087348 */ /* 0x000fea0003c00000 */
[----:B------:R0:W1:Y:S02]  /*5ea0*/  SHFL.BFLY P2, R9, R8, R14, R15 ;  /* 0x0c00000e08097389 */ /* 0x000064000004000f */
[----:B01----:R-:W-:Y:S05]  /*5eb0*/  ENDCOLLECTIVE ;  /* 0x000000000000791b */ /* 0x003fea0003800000 */
.L_x_22989:
[----:B------:R-:W-:Y:S05]  /*5ec0*/  BRA `(.L_x_22990) ;  /* 0xffffffc000607947 */ /* 0x000fea000383ffff */
.L_x_22991:
        /* <DEDUP_REMOVED lines=11> */
.L_x_27575:


//--------------------- .text._ZN4vllm25paged_attention_v2_kernelIttLi96ELi16ELi128ELNS_18Fp8KVCacheDataTypeE0ELb1ELi512EEEvPfS2_PT_PKS3_PKT0_S9_ifPKiSB_iPKfiiiSD_SD_iiiii --------------------------
	.section	.text._ZN4vllm25paged_attention_v2_kernelIttLi96ELi16ELi128ELNS_18Fp8KVCacheDataTypeE0ELb1ELi512EEEvPfS2_PT_PKS3_PKT0_S9_ifPKiSB_iPKfiiiSD_SD_iiiii,"ax",@progbits
	.align	128
        .global         _ZN4vllm25paged_attention_v2_kernelIttLi96ELi16ELi128ELNS_18Fp8KVCacheDataTypeE0ELb1ELi512EEEvPfS2_PT_PKS3_PKT0_S9_ifPKiSB_iPKfiiiSD_SD_iiiii
        .type           _ZN4vllm25paged_attention_v2_kernelIttLi96ELi16ELi128ELNS_18Fp8KVCacheDataTypeE0ELb1ELi512EEEvPfS2_PT_PKS3_PKT0_S9_ifPKiSB_iPKfiiiSD_SD_iiiii,@function
        .size           _ZN4vllm25paged_attention_v2_kernelIttLi96ELi16ELi128ELNS_18Fp8KVCacheDataTypeE0ELb1ELi512EEEvPfS2_PT_PKS3_PKT0_S9_ifPKiSB_iPKfiiiSD_SD_iiiii,(.L_x_27576 - _ZN4vllm25paged_attention_v2_kernelIttLi96ELi16ELi128ELNS_18Fp8KVCacheDataTypeE0ELb1ELi512EEEvPfS2_PT_PKS3_PKT0_S9_ifPKiSB_iPKfiiiSD_SD_iiiii)
        .other          _ZN4vllm25paged_attention_v2_kernelIttLi96ELi16ELi128ELNS_18Fp8KVCacheDataTypeE0ELb1ELi512EEEvPfS2_PT_PKS3_PKT0_S9_ifPKiSB_iPKfiiiSD_SD_iiiii,@"STO_CUDA_ENTRY STV_DEFAULT"
_ZN4vllm25paged_attention_v2_kernelIttLi96ELi16ELi128ELNS_18Fp8KVCacheDataTypeE0ELb1ELi512EEEvPfS2_PT_PKS3_PKT0_S9_ifPKiSB_iPKfiiiSD_SD_iiiii:
.text._ZN4vllm25paged_attention_v2_kernelIttLi96ELi16ELi128ELNS_18Fp8KVCacheDataTypeE0ELb1ELi512EEEvPfS2_PT_PKS3_PKT0_S9_ifPKiSB_iPKfiiiSD_SD_iiiii:
        /* <DEDUP_REMOVED lines=209> */
.L_x_22998:
        /* <DEDUP_REMOVED lines=53> */
.L_x_22995:
[----:B------:R-:W2:Y:S04]  /*1060*/  LDG.E.CONSTANT R9, desc[UR12][R2.64] ;  /* 0x0000000c02097981 */ /* 0x000ea8000c1e9900 */
[----:B------:R-:W0:Y:S01]  /*1070*/  LDS.128 R12, [R33] ;  /* 0x00000000210c7984 */ /* 0x000e220000000c00 */
        /* <DEDUP_REMOVED lines=8> */
[----:B------:R-:W4:Y:S01]  /*1100*/  LDG.E.64.CONSTANT R16, desc[UR12][R38.64+0x300] ;  /* 0x0003000c26107981 */ /* 0x000f22000c1e9b00 */
[----:B0-----:R-:W-:-:S02]  /*1110*/  HADD2.F32 R10, -RZ, R14.H0_H0 ;  /* 0x2000000eff0a7230 */ /* 0x001fc40000004100 */
[----:B------:R-:W-:Y:S01]  /*1120*/  HADD2.F32 R22, -RZ, R12.H0_H0 ;  /* 0x2000000cff167230 */ /* 0x000fe20000004100 */
[----:B------:R-:W4:Y:S01]  /*1130*/  LDG.E.64.CONSTANT R26, desc[UR12][R38.64+0xb00] ;  /* 0x000b000c261a7981 */ /* 0x000f22000c1e9b00 */
[----:B------:R-:W-:Y:S02]  /*1140*/  HADD2.F32 R14, -RZ, R14.H1_H1 ;  /* 0x3000000eff0e7230 */ /* 0x000fe40000004100 */
[----:B------:R-:W-:Y:S02]  /*1150*/  HADD2.F32 R12, -RZ, R12.H1_H1 ;  /* 0x3000000cff0c7230 */ /* 0x000fe40000004100 */
[----:B--2---:R-:W-:Y:S02]  /*1160*/  HADD2.F32 R11, -RZ, R8.H0_H0 ;  /* 0x20000008ff0b7230 */ /* 0x004fe40000004100 */
[----:B------:R-:W-:-:S03]  /*1170*/  HADD2.F32 R25, -RZ, R9.H0_H0 ;  /* 0x20000009ff197230 */ /* 0x000fc60000004100 */
[----:B------:R-:W-:Y:S01]  /*1180*/  FMUL.FTZ R23, R10, R11 ;  /* 0x0000000b0a177220 */ /* 0x000fe20000410000 */
[----:B---3--:R-:W-:Y:S02]  /*1190*/  HADD2.F32 R11, -RZ, R18.H0_H0 ;  /* 0x20000012ff0b7230 */ /* 0x008fe40000004100 */
[----:B------:R-:W-:-:S03]  /*11a0*/  HADD2.F32 R10, -RZ, R15.H0_H0 ;  /* 0x2000000fff0a7230 */ /* 0x000fc60000004100 */
[----:B------:R-:W-:Y:S01]  /*11b0*/  FFMA.FTZ R22, R22, R11, R23 ;  /* 0x0000000b16167223 */ /* 0x000fe20000010017 */
[----:B------:R-:W-:Y:S02]  /*11c0*/  HADD2.F32 R23, -RZ, R8.H1_H1 ;  /* 0x30000008ff177230 */ /* 0x000fe40000004100 */
[----:B------:R-:W-:Y:S01]  /*11d0*/  FMUL.FTZ R25, R10, R25 ;  /* 0x000000190a197220 */ /* 0x000fe20000410000 */
[----:B------:R-:W-:Y:S02]  /*11e0*/  HADD2.F32 R11, -RZ, R18.H1_H1 ;  /* 0x30000012ff0b7230 */ /* 0x000fe40000004100 */
[----:B------:R-:W-:Y:S02]  /*11f0*/  HADD2.F32 R8, -RZ, R13.H0_H0 ;  /* 0x2000000dff087230 */ /* 0x000fe40000004100 */
[----:B------:R-:W-:Y:S01]  /*1200*/  FMUL.FTZ R23, R14, R23 ;  /* 0x000000170e177220 */ /* 0x000fe20000410000 */
[----:B------:R-:W-:Y:S02]  /*1210*/  HADD2.F32 R10, -RZ, R9.H1_H1 ;  /* 0x30000009ff0a7230 */ /* 0x000fe40000004100 */
[----:B------:R-:W-:-:S02]  /*1220*/  HADD2.F32 R9, -RZ, R15.H1_H1 ;  /* 0x3000000fff097230 */ /* 0x000fc40000004100 */
[----:B------:R-:W-:Y:S01]  /*1230*/  FFMA.FTZ R12, R12, R11, R23 ;  /* 0x0000000b0c0c7223 */ /* 0x000fe20000010017 */
[----:B------:R-:W-:-:S05]  /*1240*/  HADD2.F32 R11, -RZ, R19.H0_H0 ;  /* 0x20000013ff0b7230 */ /* 0x000fca0000004100 */
[----:B------:R-:W-:Y:S02]  /*1250*/  FFMA.FTZ R15, R8, R11, R25 ;  /* 0x0000000b080f7223 */ /* 0x000fe40000010019 */
[----:B------:R-:W2:Y:S01]  /*1260*/  LDG.E.64.CONSTANT R24, desc[UR12][R38.64+0x400] ;  /* 0x0004000c26187981 */ /* 0x000ea2000c1e9b00 */
[----:B------:R-:W-:Y:S01]  /*1270*/  FMUL.FTZ R18, R9, R10 ;  /* 0x0000000a09127220 */ /* 0x000fe20000410000 */
[----:B------:R-:W-:Y:S02]  /*1280*/  HADD2.F32 R13, -RZ, R13.H1_H1 ;  /* 0x3000000dff0d7230 */ /* 0x000fe40000004100 */
[----:B------:R-:W0:Y:S01]  /*1290*/  LDS.128 R8, [R33+0x10] ;  /* 0x0000100021087984 */ /* 0x000e220000000c00 */
        /* <DEDUP_REMOVED lines=27> */
[----:B------:R-:W0:Y:S01]  /*1450*/  LDS.128 R12, [R33+0x20] ;  /* 0x00002000210c7984 */ /* 0x000e220000000c00 */
[----:B------:R-:W-:Y:S01]  /*1460*/  FFMA.FTZ R8, R11, R17, R8 ;  /* 0x000000110b087223 */ /* 0x000fe20000010008 */
[----:B0-----:R-:W-:Y:S02]  /*1470*/  HADD2.F32 R20, -RZ, R12.H0_H0 ;  /* 0x2000000cff147230 */ /* 0x001fe40000004100 */
[--C-:B------:R-:W-:Y:S02]  /*1480*/  HADD2.F32 R17, -RZ, R15.reuse.H0_H0 ;  /* 0x2000000fff117230 */ /* 0x100fe40000004100 */
[----:B------:R-:W-:Y:S02]  /*1490*/  HADD2.F32 R15, -RZ, R15.H1_H1 ;  /* 0x3000000fff0f7230 */ /* 0x000fe40000004100 */
[----:B--2---:R-:W-:-:S05]  /*14a0*/  HADD2.F32 R11, -RZ, R24.H0_H0 ;  /* 0x20000018ff0b7230 */ /* 0x004fca0000004100 */
[----:B------:R-:W-:Y:S02]  /*14b0*/  FFMA.FTZ R9, R20, R11, R9 ;  /* 0x0000000b14097223 */ /* 0x000fe40000010009 */
[----:B------:R-:W2:Y:S01]  /*14c0*/  LDG.E.64.CONSTANT R20, desc[UR12][R38.64+0x700] ;  /* 0x0007000c26147981 */ /* 0x000ea2000c1e9b00 */
        /* <DEDUP_REMOVED lines=11> */
[--C-:B---3--:R-:W-:Y:S02]  /*1580*/  HADD2.F32 R13, -RZ, R22.reuse.H0_H0 ;  /* 0x20000016ff0d7230 */ /* 0x108fe40000004100 */
[----:B------:R-:W-:Y:S02]  /*1590*/  HADD2.F32 R14, -RZ, R22.H1_H1 ;  /* 0x30000016ff0e7230 */ /* 0x000fe40000004100 */
[----:B------:R-:W-:Y:S02]  /*15a0*/  HADD2.F32 R24, -RZ, R23.H0_H0 ;  /* 0x20000017ff187230 */ /* 0x000fe40000004100 */
[----:B------:R-:W-:Y:S01]  /*15b0*/  FFMA.FTZ R13, R8, R13, R9 ;  /* 0x0000000d080d7223 */ /* 0x000fe20000010009 */
[----:B------:R-:W-:-:S02]  /*15c0*/  FFMA.FTZ R14, R11, R14, R10 ;  /* 0x0000000e0b0e7223 */ /* 0x000fc4000001000a */
[----:B------:R-:W0:Y:S01]  /*15d0*/  LDS.128 R8, [R33+0x30] ;  /* 0x0000300021087984 */ /* 0x000e220000000c00 */
[----:B------:R-:W-:-:S03]  /*15e0*/  FFMA.FTZ R24, R17, R24, R16 ;  /* 0x0000001811187223 */ /* 0x000fc60000010010 */
[----:B------:R-:W3:Y:S01]  /*15f0*/  LDG.E.64.CONSTANT R16, desc[UR12][R38.64+0x800] ;  /* 0x0008000c26107981 */ /* 0x000ee2000c1e9b00 */
[----:B------:R-:W-:-:S05]  /*1600*/  HADD2.F32 R23, -RZ, R23.H1_H1 ;  /* 0x30000017ff177230 */ /* 0x000fca0000004100 */
[----:B------:R-:W-:Y:S01]  /*1610*/  FFMA.FTZ R12, R15, R23, R12 ;  /* 0x000000170f0c7223 */ /* 0x000fe2000001000c */
[--C-:B----4-:R-:W-:Y:S02]  /*1620*/  HADD2.F32 R15, -RZ, R18.reuse.H0_H0 ;  /* 0x20000012ff0f7230 */ /* 0x110fe40000004100 */
        /* <DEDUP_REMOVED lines=29> */
[----:B---3--:R-:W-:Y:S02]  /*1800*/  HADD2.F32 R11, -RZ, R16.H0_H0 ;  /* 0x20000010ff0b7230 */ /* 0x008fe40000004100 */
        /* <DEDUP_REMOVED lines=23> */
[--C-:B0-----:R-:W-:Y:S02]  /*1980*/  HADD2.F32 R13, -RZ, R8.reuse.H0_H0 ;  /* 0x20000008ff0d7230 */ /* 0x101fe40000004100 */
[----:B------:R-:W-:Y:S02]  /*1990*/  HADD2.F32 R15, -RZ, R8.H1_H1 ;  /* 0x30000008ff0f7230 */ /* 0x000fe40000004100 */
[--C-:B------:R-:W-:Y:S02]  /*19a0*/  HADD2.F32 R8, -RZ, R24.reuse.H0_H0 ;  /* 0x20000018ff087230 */ /* 0x100fe40000004100 */
[----:B------:R-:W-:Y:S02]  /*19b0*/  HADD2.F32 R24, -RZ, R24.H1_H1 ;  /* 0x30000018ff187230 */ /* 0x000fe40000004100 */
[----:B------:R-:W-:Y:S01]  /*19c0*/  FFMA.FTZ R19, R14, R23, R19 ;  /* 0x000000170e137223 */ /* 0x000fe20000010013 */
[----:B------:R-:W-:-:S02]  /*19d0*/  HADD2.F32 R14, -RZ, R9.H1_H1 ;  /* 0x30000009ff0e7230 */ /* 0x000fc40000004100 */
[----:B------:R-:W-:Y:S01]  /*19e0*/  FFMA.FTZ R18, R13, R8, R18 ;  /* 0x000000080d127223 */ /* 0x000fe20000010012 */
[----:B------:R-:W-:Y:S02]  /*19f0*/  HADD2.F32 R13, -RZ, R9.H0_H0 ;  /* 0x20000009ff0d7230 */ /* 0x000fe40000004100 */
[----:B------:R-:W-:Y:S01]  /*1a00*/  FFMA.FTZ R12, R15, R24, R12 ;  /* 0x000000180f0c7223 */ /* 0x000fe2000001000c */
[--C-:B------:R-:W-:Y:S02]  /*1a10*/  HADD2.F32 R15, -RZ, R10.reuse.H0_H0 ;  /* 0x2000000aff0f7230 */ /* 0x100fe40000004100 */
[----:B------:R-:W-:Y:S02]  /*1a20*/  HADD2.F32 R17, -RZ, R10.H1_H1 ;  /* 0x3000000aff117230 */ /* 0x000fe40000004100 */
[----:B------:R-:W-:Y:S02]  /*1a30*/  HADD2.F32 R9, -RZ, R25.H0_H0 ;  /* 0x20000019ff097230 */ /* 0x000fe40000004100 */
[----:B------:R-:W-:-:S02]  /*1a40*/  HADD2.F32 R10, -RZ, R26.H0_H0 ;  /* 0x2000001aff0a7230 */ /* 0x000fc40000004100 */
[----:B------:R-:W-:Y:S02]  /*1a50*/  HADD2.F32 R26, -RZ, R26.H1_H1 ;  /* 0x3000001aff1a7230 */ /* 0x000fe40000004100 */
[----:B------:R-:W-:Y:S01]  /*1a60*/  FFMA.FTZ R9, R13, R9, R16 ;  /* 0x000000090d097223 */ /* 0x000fe20000010010 */
[----:B------:R-:W-:Y:S02]  /*1a70*/  HADD2.F32 R8, -RZ, R11.H0_H0 ;  /* 0x2000000bff087230 */ /* 0x000fe40000004100 */
[----:B------:R-:W-:Y:S01]  /*1a80*/  FFMA.FTZ R10, R15, R10, R18 ;  /* 0x0000000a0f0a7223 */ /* 0x000fe20000010012 */
[----:B------:R-:W-:Y:S02]  /*1a90*/  HADD2.F32 R25, -RZ, R25.H1_H1 ;  /* 0x30000019ff197230 */ /* 0x000fe40000004100 */
[----:B------:R-:W-:Y:S01]  /*1aa0*/  FFMA.FTZ R17, R17, R26, R12 ;  /* 0x0000001a11117223 */ /* 0x000fe2000001000c */
[----:B------:R-:W-:Y:S02]  /*1ab0*/  HADD2.F32 R13, -RZ, R27.H0_H0 ;  /* 0x2000001bff0d7230 */ /* 0x000fe40000004100 */
[----:B------:R-:W-:-:S02]  /*1ac0*/  HADD2.F32 R11, -RZ, R11.H1_H1 ;  /* 0x3000000bff0b7230 */ /* 0x000fc40000004100 */
[----:B------:R-:W-:Y:S01]  /*1ad0*/  FFMA.FTZ R14, R14, R25, R19 ;  /* 0x000000190e0e7223 */ /* 0x000fe20000010013 */
[----:B------:R-:W-:Y:S02]  /*1ae0*/  HADD2.F32 R27, -RZ, R27.H1_H1 ;  /* 0x3000001bff1b7230 */ /* 0x000fe40000004100 */
[----:B------:R-:W-:Y:S01]  /*1af0*/  FFMA.FTZ R8, R8, R13, R9 ;  /* 0x0000000d08087223 */ /* 0x000fe20000010009 */
[----:B------:R-:W-:Y:S02]  /*1b00*/  FADD.FTZ R17, R10, R17 ;  /* 0x000000110a117221 */ /* 0x000fe40000010000 */
[----:B------:R-:W-:Y:S02]  /*1b10*/  FFMA.FTZ R11, R11, R27, R14 ;  /* 0x0000001b0b0b7223 */ /* 0x000fe4000001000e */
[----:B------:R-:W-:-:S04]  /*1b20*/  FADD.FTZ R8, R8, R17 ;  /* 0x0000001108087221 */ /* 0x000fc80000010000 */
[----:B------:R-:W-:Y:S01]  /*1b30*/  FADD.FTZ R8, R11, R8 ;  /* 0x000000080b087221 */ /* 0x000fe20000010000 */
[----:B------:R-:W-:Y:S06]  /*1b40*/  BRA.DIV UR4, `(.L_x_22997) ;  /* 0x0000003e04007947 */ /* 0x000fec000b800000 */
[----:B------:R0:W1:Y:S02]  /*1b50*/  SHFL.BFLY PT, R9, R8, 0x1, 0x1f ;  /* 0x0c201f0008097f89 */ /* 0x00006400000e0000 */
.L_x_23045:
        /* <DEDUP_REMOVED lines=12> */
.L_x_22996:
[----:B------:R-:W-:Y:S05]  /*1c20*/  BSYNC B1 ;  /* 0x0000000000017941 */ /* 0x000fea0003800000 */
.L_x_22994:
        /* <DEDUP_REMOVED lines=14> */
.L_x_22993:
[----:B------:R-:W-:Y:S05]  /*1d10*/  BSYNC B0 ;  /* 0x0000000000007941 */ /* 0x000fea0003800000 */
.L_x_22992:
        /* <DEDUP_REMOVED lines=24> */
.L_x_23051:
        /* <DEDUP_REMOVED lines=41> */
.L_x_23004:
        /* <DEDUP_REMOVED lines=11> */
.L_x_23003:
[----:B------:R-:W-:Y:S05]  /*21e0*/  BSYNC.RECONVERGENT B1 ;  /* 0x0000000000017941 */ /* 0x000fea0003800200 */
.L_x_23002:
        /* <DEDUP_REMOVED lines=12> */
.L_x_23007:
        /* <DEDUP_REMOVED lines=100> */
.L_x_23006:
[----:B------:R-:W-:Y:S05]  /*28f0*/  BSYNC.RECONVERGENT B1 ;  /* 0x0000000000017941 */ /* 0x000fea0003800200 */
.L_x_23005:
        /* <DEDUP_REMOVED lines=55> */
.L_x_23009:
[----:B------:R-:W-:Y:S05]  /*2c70*/  BSYNC.RECONVERGENT B1 ;  /* 0x0000000000017941 */ /* 0x000fea0003800200 */
.L_x_23008:
        /* <DEDUP_REMOVED lines=26> */
.L_x_23001:
[----:B------:R-:W-:Y:S05]  /*2e20*/  BSYNC.RECONVERGENT B0 ;  /* 0x0000000000007941 */ /* 0x000fea0003800200 */
.L_x_23000:
        /* <DEDUP_REMOVED lines=40> */
.L_x_23014:
[----:B------:R-:W1:Y:S01]  /*30b0*/  LDS R12, [R15] ;  /* 0x000000000f0c7984 */ /* 0x000e620000000800 */
[----:B------:R-:W-:-:S05]  /*30c0*/  VIADD R16, R16, 0x1 ;  /* 0x0000000110107836 */ /* 0x000fca0000000000 */
[----:B------:R-:W-:Y:S01]  /*30d0*/  ISETP.NE.AND P0, PT, R16, RZ, PT ;  /* 0x000000ff1000720c */ /* 0x000fe20003f05270 */
[----:B-1----:R-:W-:-:S05]  /*30e0*/  FMUL.FTZ R12, R12, R11 ;  /* 0x0000000b0c0c7220 */ /* 0x002fca0000410000 */
[----:B------:R1:W-:Y:S02]  /*30f0*/  STS [R15], R12 ;  /* 0x0000000c0f007388 */ /* 0x0003e40000000800 */
[----:B-1----:R-:W-:-:S05]  /*3100*/  IADD3 R15, PT, PT, R15, 0x200, RZ ;  /* 0x000002000f0f7810 */ /* 0x002fca0007ffe0ff */
[----:B------:R-:W-:Y:S05]  /*3110*/  @P0 BRA `(.L_x_23014) ;  /* 0xfffffffc00e40947 */ /* 0x000fea000383ffff */
.L_x_23013:
[----:B------:R-:W-:Y:S05]  /*3120*/  BSYNC.RECONVERGENT B1 ;  /* 0x0000000000017941 */ /* 0x000fea0003800200 */
.L_x_23012:
        /* <DEDUP_REMOVED lines=12> */
.L_x_23017:
        /* <DEDUP_REMOVED lines=52> */
.L_x_23016:
[----:B------:R-:W-:Y:S05]  /*3530*/  BSYNC.RECONVERGENT B1 ;  /* 0x0000000000017941 */ /* 0x000fea0003800200 */
.L_x_23015:
        /* <DEDUP_REMOVED lines=31> */
.L_x_23019:
[----:B------:R-:W-:Y:S05]  /*3730*/  BSYNC.RECONVERGENT B1 ;  /* 0x0000000000017941 */ /* 0x000fea0003800200 */
.L_x_23018:
        /* <DEDUP_REMOVED lines=14> */
.L_x_23011:
[----:B------:R-:W-:Y:S05]  /*3820*/  BSYNC.RECONVERGENT B0 ;  /* 0x0000000000007941 */ /* 0x000fea0003800200 */
.L_x_23010:
        /* <DEDUP_REMOVED lines=21> */
[----:B-1----:R-:W-:Y:S02]  /*3980*/  IMAD.U32 R11, RZ, RZ, UR7 ;  /* 0x00000007ff0b7e24 */ /* 0x002fe4000f8e00ff */
[----:B------:R-:W-:-:S03]  /*3990*/  MOV R13, UR5 ;  /* 0x00000005000d7c02 */ /* 0x000fc60008000f00 */
[----:B------:R0:W-:Y:S04]  /*39a0*/  STG.E desc[UR12][R10.64], R9 ;  /* 0x000000090a007986 */ /* 0x0001e8000c10190c */
[----:B------:R0:W-:Y:S02]  /*39b0*/  STG.E desc[UR12][R12.64], R14 ;  /* 0x0000000e0c007986 */ /* 0x0001e4000c10190c */
.L_x_23021:
[----:B---34-:R-:W-:Y:S05]  /*39c0*/  BSYNC.RECONVERGENT B0 ;  /* 0x0000000000007941 */ /* 0x018fea0003800200 */
.L_x_23020:
[----:B------:R-:W-:Y:S01]  /*39d0*/  ISETP.GE.U32.AND P0, PT, R21, R4, PT ;  /* 0x000000041500720c */ /* 0x000fe20003f06070 */
[----:B------:R-:W-:Y:S01]  /*39e0*/  BSSY.RECONVERGENT B1, `(.L_x_23022) ;  /* 0x0000171000017945 */ /* 0x000fe20003800200 */
[----:B------:R-:W-:Y:S02]  /*39f0*/  CS2R R28, SRZ ;  /* 0x00000000001c7805 */ /* 0x000fe4000001ff00 */
[----:B------:R-:W-:Y:S02]  /*3a00*/  CS2R R26, SRZ ;  /* 0x00000000001a7805 */ /* 0x000fe4000001ff00 */
[----:B------:R-:W-:-:S07]  /*3a10*/  CS2R R24, SRZ ;  /* 0x0000000000187805 */ /* 0x000fce000001ff00 */
[----:B------:R-:W-:Y:S05]  /*3a20*/  @P0 BRA `(.L_x_23023) ;  /* 0x0000001400b00947 */ /* 0x000fea0003800000 */
[----:B0-2---:R-:W0:Y:S01]  /*3a30*/  I2F.RP R12, R0 ;  /* 0x00000000000c7306 */ /* 0x005e220000209400 */
[----:B------:R-:W2:Y:S01]  /*3a40*/  LDCU UR4, c[0x0][0x3c8] ;  /* 0x00007900ff0477ac */ /* 0x000ea20008000800 */
[----:B-1----:R-:W-:Y:S01]  /*3a50*/  IMAD.WIDE.U32 R10, R21, 0x4, RZ ;  /* 0x00000004150a7825 */ /* 0x002fe200078e00ff */
[----:B------:R-:W-:Y:S02]  /*3a60*/  IADD3 R7, PT, PT, R7, 0xe0, RZ ;  /* 0x000000e007077810 */ /* 0x000fe40007ffe0ff */
[----:B------:R-:W-:Y:S01]  /*3a70*/  CS2R R28, SRZ ;  /* 0x00000000001c7805 */ /* 0x000fe2000001ff00 */
[----:B------:R-:W1:Y:S01]  /*3a80*/  LDCU UR5, c[0x0][0x3fc] ;  /* 0x00007f80ff0577ac */ /* 0x000e620008000800 */
[C---:B------:R-:W-:Y:S01]  /*3a90*/  IMAD.SHL.U32 R14, R5.reuse, 0x20, RZ ;  /* 0x00000020050e7824 */ /* 0x040fe200078e00ff */
[----:B------:R-:W-:Y:S01]  /*3aa0*/  SHF.L.U32 R23, R5, 0x3, RZ ;  /* 0x0000000305177819 */ /* 0x000fe200000006ff */
[----:B------:R-:W-:Y:S01]  /*3ab0*/  IMAD R6, R3, 0x10, R6 ;  /* 0x0000001003067824 */ /* 0x000fe200078e0206 */
[----:B------:R-:W3:Y:S01]  /*3ac0*/  LDCU.64 UR6, c[0x0][0x3b8] ;  /* 0x00007700ff0677ac */ /* 0x000ee20008000a00 */
[----:B------:R-:W-:-:S02]  /*3ad0*/  IADD3 R22, PT, PT, -R22, R21, RZ ;  /* 0x0000001516167210 */ /* 0x000fc40007ffe1ff */
[----:B------:R-:W-:Y:S01]  /*3ae0*/  CS2R R26, SRZ ;  /* 0x00000000001a7805 */ /* 0x000fe2000001ff00 */
[----:B------:R-:W-:Y:S01]  /*3af0*/  VIADD R20, R6, 0x3 ;  /* 0x0000000306147836 */ /* 0x000fe20000000000 */
[----:B------:R-:W-:Y:S02]  /*3b00*/  LOP3.LUT R19, R23, 0x8, RZ, 0xc0, !PT ;  /* 0x0000000817137812 */ /* 0x000fe400078ec0ff */
[----:B------:R-:W-:Y:S01]  /*3b10*/  CS2R R24, SRZ ;  /* 0x0000000000187805 */ /* 0x000fe2000001ff00 */
[----:B0-----:R-:W0:Y:S01]  /*3b20*/  MUFU.RCP R12, R12 ;  /* 0x0000000c000c7308 */ /* 0x001e220000001000 */
[----:B------:R-:W-:Y:S02]  /*3b30*/  IADD3 R21, PT, PT, R21, 0x1, RZ ;  /* 0x0000000115157810 */ /* 0x000fe40007ffe0ff */
[----:B------:R-:W-:Y:S01]  /*3b40*/  LOP3.LUT R23, R23, 0xf8, RZ, 0xc0, !PT ;  /* 0x000000f817177812 */ /* 0x000fe200078ec0ff */
[----:B--2---:R-:W-:Y:S01]  /*3b50*/  UIMAD UR4, UR16, UR4, URZ ;  /* 0x00000004100472a4 */ /* 0x004fe2000f8e02ff */
[----:B------:R-:W-:-:S02]  /*3b60*/  IADD3 R19, PT, PT, R19, R20, RZ ;  /* 0x0000001413137210 */ /* 0x000fc40007ffe0ff */
[----:B-1----:R-:W-:-:S03]  /*3b70*/  MOV R6, UR5 ;  /* 0x0000000500067c02 */ /* 0x002fc60008000f00 */
[----:B------:R-:W-:Y:S02]  /*3b80*/  MOV R13, UR4 ;  /* 0x00000004000d7c02 */ /* 0x000fe40008000f00 */
[----:B------:R-:W-:-:S03]  /*3b90*/  IADD3 R6, PT, PT, -R6, UR14, RZ ;  /* 0x0000000e06067c10 */ /* 0x000fc6000fffe1ff */
[----:B------:R-:W1:Y:S01]  /*3ba0*/  LDCU UR4, c[0x0][0x3e0] ;  /* 0x00007c00ff0477ac */ /* 0x000e620008000800 */
[----:B------:R-:W-:Y:S01]  /*3bb0*/  IMAD.WIDE R10, R13, 0x4, R10 ;  /* 0x000000040d0a7825 */ /* 0x000fe200078e020a */
[----:B------:R-:W-:-:S03]  /*3bc0*/  LEA R13, R8, R7, 0x18 ;  /* 0x00000007080d7211 */ /* 0x000fc600078ec0ff */
[----:B------:R-:W-:Y:S02]  /*3bd0*/  HFMA2 R8, -RZ, RZ, 0, 0 ;  /* 0x00000000ff087431 */ /* 0x000fe400000001ff */
[----:B0-----:R-:W-:Y:S01]  /*3be0*/  VIADD R9, R12, 0xffffffe ;  /* 0x0ffffffe0c097836 */ /* 0x001fe20000000000 */
[----:B------:R-:W-:Y:S02]  /*3bf0*/  LOP3.LUT R12, R14, 0x20, RZ, 0xe2, !PT ;  /* 0x000000200e0c7812 */ /* 0x000fe400078ee2ff */
[----:B---3--:R-:W-:-:S03]  /*3c00*/  IADD3 R16, P0, PT, R10, UR6, RZ ;  /* 0x000000060a107c10 */ /* 0x008fc6000ff1e0ff */
[----:B------:R-:W0:Y:S01]  /*3c10*/  F2I.FTZ.U32.TRUNC.NTZ R9, R9 ;  /* 0x0000000900097305 */ /* 0x000e22000021f000 */
[----:B------:R-:W-:Y:S01]  /*3c20*/  IMAD R12, R3, 0x40, R12 ;  /* 0x00000040030c7824 */ /* 0x000fe200078e020c */
[----:B------:R-:W-:-:S04]  /*3c30*/  IADD3.X R17, PT, PT, R11, UR7, RZ, P0, !PT ;  /* 0x000000070b117c10 */ /* 0x000fc800087fe4ff */
[----:B------:R-:W-:Y:S01]  /*3c40*/  IADD3 R18, PT, PT, R12, 0x10, R13 ;  /* 0x000000100c127810 */ /* 0x000fe20007ffe00d */
[----:B-1----:R-:W-:-:S04]  /*3c50*/  UIMAD UR4, UR15, UR4, URZ ;  /* 0x000000040f0472a4 */ /* 0x002fc8000f8e02ff */
[----:B------:R-:W-:Y:S02]  /*3c60*/  USHF.R.S32.HI UR5, URZ, 0x1f, UR4 ;  /* 0x0000001fff057899 */ /* 0x000fe40008011404 */
[----:B------:R-:W-:Y:S01]  /*3c70*/  IMAD.U32 R36, RZ, RZ, UR4 ;  /* 0x00000004ff247e24 */ /* 0x000fe2000f8e00ff */
[----:B0-----:R-:W-:-:S03]  /*3c80*/  IADD3 R15, PT, PT, RZ, -R9, RZ ;  /* 0x80000009ff0f7210 */ /* 0x001fc60007ffe0ff */
[----:B------:R-:W-:Y:S02]  /*3c90*/  MOV R37, UR5 ;  /* 0x0000000500257c02 */ /* 0x000fe40008000f00 */
[----:B------:R-:W-:-:S04]  /*3ca0*/  IMAD R7, R15, R0, RZ ;  /* 0x000000000f077224 */ /* 0x000fc800078e02ff */
[----:B------:R-:W-:-:S07]  /*3cb0*/  IMAD.HI.U32 R7, R9, R7, R8 ;  /* 0x0000000709077227 */ /* 0x000fce00078e0008 */
.L_x_23038:
[----:B------:R-:W0:Y:S01]  /*3cc0*/  LDC R14, c[0x0][0x400] ;  /* 0x00010000ff0e7b82 */ /* 0x000e220000000800 */
        /* <DEDUP_REMOVED lines=51> */
[----:B------:R-:W-:Y:S01]  /*4000*/  F2FP.F16.F32.PACK_AB R32, R15, R14 ;  /* 0x0000000e0f20723e */ /* 0x000fe200000000ff */
[----:B--2---:R-:W-:-:S03]  /*4010*/  IMAD.WIDE R30, R31, UR24, R36 ;  /* 0x000000181f1e7c25 */ /* 0x004fc6000f8e0224 */
[----:B------:R-:W-:Y:S01]  /*4020*/  IADD3 R8, P0, PT, R23, R30, RZ ;  /* 0x0000001e17087210 */ /* 0x000fe20007f1e0ff */
[----:B------:R-:W-:-:S03]  /*4030*/  IMAD.MOV.U32 R30, RZ, RZ, R10 ;  /* 0x000000ffff1e7224 */ /* 0x000fc600078e000a */
[----:B------:R-:W-:Y:S02]  /*4040*/  IADD3.X R31, PT, PT, RZ, R31, RZ, P0, !PT ;  /* 0x0000001fff1f7210 */ /* 0x000fe400007fe4ff */
[----:B------:R-:W-:Y:S02]  /*4050*/  LEA R38, P1, R8, UR22, 0x1 ;  /* 0x0000001608267c11 */ /* 0x000fe4000f8208ff */
[----:B------:R-:W-:Y:S02]  /*4060*/  ISETP.NE.AND P0, PT, R22, -0x1, PT ;  /* 0xffffffff1600780c */ /* 0x000fe40003f05270 */
[----:B------:R-:W-:Y:S02]  /*4070*/  LEA.HI.X R39, R8, UR23, R31, 0x1, P1 ;  /* 0x0000001708277c11 */ /* 0x000fe400088f0c1f */
[----:B------:R-:W-:-:S03]  /*4080*/  IADD3 R31, PT, PT, R19, -0x3, RZ ;  /* 0xfffffffd131f7810 */ /* 0x000fc60007ffe0ff */
        /* <DEDUP_REMOVED lines=32> */
.L_x_23027:
[----:B------:R-:W-:Y:S05]  /*4290*/  BSYNC.RECONVERGENT B2 ;  /* 0x0000000000027941 */ /* 0x000fea0003800200 */
.L_x_23026:
        /* <DEDUP_REMOVED lines=41> */
.L_x_23029:
[----:B------:R-:W-:Y:S05]  /*4530*/  BSYNC.RECONVERGENT B2 ;  /* 0x0000000000027941 */ /* 0x000fea0003800200 */
.L_x_23028:
        /* <DEDUP_REMOVED lines=41> */
.L_x_23031:
[----:B------:R-:W-:Y:S05]  /*47d0*/  BSYNC.RECONVERGENT B2 ;  /* 0x0000000000027941 */ /* 0x000fea0003800200 */
.L_x_23030:
        /* <DEDUP_REMOVED lines=41> */
.L_x_23033:
[----:B------:R-:W-:Y:S05]  /*4a70*/  BSYNC.RECONVERGENT B2 ;  /* 0x0000000000027941 */ /* 0x000fea0003800200 */
.L_x_23032:
        /* <DEDUP_REMOVED lines=41> */
.L_x_23035:
[----:B------:R-:W-:Y:S05]  /*4d10*/  BSYNC.RECONVERGENT B2 ;  /* 0x0000000000027941 */ /* 0x000fea0003800200 */
.L_x_23034:
[----:B------:R0:W5:Y:S02]  /*4d20*/  LDG.E.128.CONSTANT R12, desc[UR12][R38.64+0xa00] ;  /* 0x000a000c260c7981 */ /* 0x000164000c1e9d00 */
[----:B-----5:R-:W-:Y:S01]  /*4d30*/  HMUL2 R9, R30, R9 ;  /* 0x000000091e097232 */ /* 0x020fe20000000000 */
[----:B------:R-:W-:Y:S03]  /*4d40*/  BSSY.RECONVERGENT B2, `(.L_x_23036) ;  /* 0x0000023000027945 */ /* 0x000fe60003800200 */
[----:B------:R-:W-:-:S04]  /*4d50*/  HFMA2 R9, R33, R8, R9 ;  /* 0x0000000821097231 */ /* 0x000fc80000000009 */
[----:B------:R-:W-:-:S04]  /*4d60*/  HFMA2 R9, R35, R10, R9 ;  /* 0x0000000a23097231 */ /* 0x000fc80000000009 */
[----:B------:R-:W-:Y:S01]  /*4d70*/  HFMA2 R11, R32, R11, R9 ;  /* 0x0000000b200b7231 */ /* 0x000fe20000000009 */
        /* <DEDUP_REMOVED lines=31> */
.L_x_23037:
[----:B------:R-:W-:Y:S05]  /*4f70*/  BSYNC.RECONVERGENT B2 ;  /* 0x0000000000027941 */ /* 0x000fea0003800200 */
.L_x_23036:
[----:B------:R-:W-:Y:S02]  /*4f80*/  HMUL2 R13, R30, R13 ;  /* 0x0000000d1e0d7232 */ /* 0x000fe40000000000 */
[--C-:B------:R-:W-:Y:S02]  /*4f90*/  HADD2.F32 R8, -RZ, R11.reuse.H0_H0 ;  /* 0x2000000bff087230 */ /* 0x100fe40000004100 */
[----:B------:R-:W-:Y:S02]  /*4fa0*/  HADD2.F32 R11, -RZ, R11.H1_H1 ;  /* 0x3000000bff0b7230 */ /* 0x000fe40000004100 */
[----:B------:R-:W-:-:S04]  /*4fb0*/  HFMA2 R13, R33, R12, R13 ;  /* 0x0000000c210d7231 */ /* 0x000fc8000000000d */
[----:B------:R-:W-:Y:S02]  /*4fc0*/  HFMA2 R13, R35, R14, R13 ;  /* 0x0000000e230d7231 */ /* 0x000fe4000000000d */
[----:B------:R-:W-:Y:S02]  /*4fd0*/  FADD.FTZ R8, R8, R11 ;  /* 0x0000000b08087221 */ /* 0x000fe40000010000 */
[----:B------:R-:W-:Y:S02]  /*4fe0*/  HFMA2 R13, R32, R15, R13 ;  /* 0x0000000f200d7231 */ /* 0x000fe4000000000d */
[----:B------:R-:W-:-:S03]  /*4ff0*/  FADD.FTZ R25, R25, R8 ;  /* 0x0000000819197221 */ /* 0x000fc60000010000 */
[--C-:B------:R-:W-:Y:S02]  /*5000*/  HADD2.F32 R9, -RZ, R13.reuse.H0_H0 ;  /* 0x2000000dff097230 */ /* 0x100fe40000004100 */
[----:B------:R-:W-:-:S05]  /*5010*/  HADD2.F32 R10, -RZ, R13.H1_H1 ;  /* 0x3000000dff0a7230 */ /* 0x000fca0000004100 */
[----:B------:R-:W-:-:S04]  /*5020*/  FADD.FTZ R9, R9, R10 ;  /* 0x0000000a09097221 */ /* 0x000fc80000010000 */
[----:B------:R-:W-:-:S07]  /*5030*/  FADD.FTZ R24, R24, R9 ;  /* 0x0000000918187221 */ /* 0x000fce0000010000 */
.L_x_23025:
[----:B------:R-:W-:Y:S05]  /*5040*/  BSYNC.RECONVERGENT B0 ;  /* 0x0000000000007941 */ /* 0x000fea0003800200 */
.L_x_23024:
        /* <DEDUP_REMOVED lines=10> */
.L_x_23023:
[----:B------:R-:W-:Y:S05]  /*50f0*/  BSYNC.RECONVERGENT B1 ;  /* 0x0000000000017941 */ /* 0x000fea0003800200 */
.L_x_23022:
        /* <DEDUP_REMOVED lines=9> */
[----:B------:R-:W4:Y:S01]  /*5190*/  SHFL.BFLY PT, R4, R27, 0x1, 0x1f ;  /* 0x0c201f001b047f89 */ /* 0x000f2200000e0000 */
[C---:B------:R-:W-:Y:S01]  /*51a0*/  LOP3.LUT R3, R5.reuse, 0x3c0, RZ, 0xc0, !PT ;  /* 0x000003c005037812 */ /* 0x040fe200078ec0ff */
[----:B------:R-:W-:Y:S01]  /*51b0*/  BSSY.RECONVERGENT B0, `(.L_x_23039) ;  /* 0x0000027000007945 */ /* 0x000fe20003800200 */
[----:B------:R-:W-:Y:S01]  /*51c0*/  LOP3.LUT P0, RZ, R5, 0x3c1, RZ, 0xc0, !PT ;  /* 0x000003c105ff7812 */ /* 0x000fe2000780c0ff */
[----:B0-----:R-:W0:Y:S01]  /*51d0*/  SHFL.BFLY PT, R9, R26, 0x1, 0x1f ;  /* 0x0c201f001a097f89 */ /* 0x001e2200000e0000 */
[----:B------:R-:W-:-:S02]  /*51e0*/  ISETP.NE.OR P4, PT, R3, 0x40, P5 ;  /* 0x000000400300780c */ /* 0x000fc40002f85670 */
[C---:B------:R-:W-:Y:S01]  /*51f0*/  LOP3.LUT P1, RZ, R5.reuse, 0x3e1, RZ, 0xc0, !PT ;  /* 0x000003e105ff7812 */ /* 0x040fe2000782c0ff */
[----:B------:R-:W0:Y:S01]  /*5200*/  SHFL.BFLY PT, R6, R25, 0x1, 0x1f ;  /* 0x0c201f0019067f89 */ /* 0x000e2200000e0000 */
[----:B------:R-:W-:-:S03]  /*5210*/  ISETP.GT.U32.AND P2, PT, R5, 0x1f, PT ;  /* 0x0000001f0500780c */ /* 0x000fc60003f44070 */
[----:B-12---:R-:W1:Y:S01]  /*5220*/  SHFL.BFLY PT, R11, R24, 0x1, 0x1f ;  /* 0x0c201f00180b7f89 */ /* 0x006e6200000e0000 */
[----:B---3--:R-:W-:Y:S01]  /*5230*/  ULEA UR4, UR5, UR4, 0x18 ;  /* 0x0000000405047291 */ /* 0x008fe2000f8ec0ff */
[----:B------:R-:W-:Y:S01]  /*5240*/  BAR.SYNC.DEFER_BLOCKING 0x0 ;  /* 0x0000000000007b1d */ /* 0x000fe20000010000 */
[----:B----4-:R-:W-:Y:S01]  /*5250*/  FADD.FTZ R29, R0, R29 ;  /* 0x0000001d001d7221 */ /* 0x010fe20000010000 */
[----:B------:R-:W-:Y:S01]  /*5260*/  LOP3.LUT R0, R5, 0x3e0, RZ, 0xc0, !PT ;  /* 0x000003e005007812 */ /* 0x000fe200078ec0ff */
[----:B------:R-:W-:Y:S02]  /*5270*/  FADD.FTZ R28, R7, R28 ;  /* 0x0000001c071c7221 */ /* 0x000fe40000010000 */
[----:B------:R-:W-:Y:S02]  /*5280*/  LEA R2, R2, UR4, 0x2 ;  /* 0x0000000402027c11 */ /* 0x000fe4000f8e10ff */
[----:B------:R-:W-:Y:S01]  /*5290*/  ISETP.NE.OR P3, PT, R0, 0x20, P5 ;  /* 0x000000200000780c */ /* 0x000fe20002f65670 */
[----:B------:R-:W-:Y:S01]  /*52a0*/  FADD.FTZ R4, R4, R27 ;  /* 0x0000001b04047221 */ /* 0x000fe20000010000 */
[----:B0-----:R-:W-:Y:S01]  /*52b0*/  FADD.FTZ R9, R9, R26 ;  /* 0x0000001a09097221 */ /* 0x001fe20000010000 */
[----:B------:R-:W-:Y:S01]  /*52c0*/  FADD.FTZ R6, R6, R25 ;  /* 0x0000001906067221 */ /* 0x000fe20000010000 */
[----:B-1----:R-:W-:Y:S01]  /*52d0*/  FADD.FTZ R11, R11, R24 ;  /* 0x000000180b0b7221 */ /* 0x002fe20000010000 */
        /* <DEDUP_REMOVED lines=20> */
.L_x_23040:
[----:B------:R-:W-:Y:S05]  /*5420*/  BSYNC.RECONVERGENT B0 ;  /* 0x0000000000007941 */ /* 0x000fea0003800200 */
.L_x_23039:
        /* <DEDUP_REMOVED lines=22> */
.L_x_23042:
[----:B------:R-:W-:Y:S05]  /*5590*/  BSYNC.RECONVERGENT B0 ;  /* 0x0000000000007941 */ /* 0x000fea0003800200 */
.L_x_23041:
        /* <DEDUP_REMOVED lines=12> */
[----:B------:R-:W-:Y:S01]  /*5660*/  PRMT R7, R6, 0x7632, R7 ;  /* 0x0000763206077816 */ /* 0x000fe20000000007 */
[----:B------:R-:W-:Y:S01]  /*5670*/  IMAD.U32 R3, RZ, RZ, UR6 ;  /* 0x00000006ff037e24 */ /* 0x000fe2000f8e00ff */
[----:B------:R-:W-:-:S04]  /*5680*/  PRMT R5, R4, 0x7632, R5 ;  /* 0x0000763204057816 */ /* 0x000fc80000000005 */
        /* <DEDUP_REMOVED lines=12> */
.L_x_22997:
[----:B------:R-:W-:Y:S01]  /*5750*/  HFMA2 R15, -RZ, RZ, 0, 1.847743988037109375e-06 ;  /* 0x0000001fff0f7431 */ /* 0x000fe200000001ff */
[----:B------:R-:W-:Y:S01]  /*5760*/  BSSY B2, `(.L_x_23043) ;  /* 0x0000006000027945 */ /* 0x000fe20003800000 */
[----:B------:R-:W-:Y:S01]  /*5770*/  MOV R14, 0x1 ;  /* 0x00000001000e7802 */ /* 0x000fe20000000f00 */
[----:B------:R-:W-:-:S07]  /*5780*/  IMAD.MOV.U32 R13, RZ, RZ, -0x1 ;  /* 0xffffffffff0d7424 */ /* 0x000fce00078e00ff */
[----:B------:R-:W-:Y:S05]  /*5790*/  WARPSYNC.COLLECTIVE R13, `(.L_x_23044) ;  /* 0x000000000d087348 */ /* 0x000fea0003c00000 */
[----:B------:R0:W1:Y:S02]  /*57a0*/  SHFL.BFLY P2, R9, R8, R14, R15 ;  /* 0x0c00000e08097389 */ /* 0x000064000004000f */
[----:B01----:R-:W-:Y:S05]  /*57b0*/  ENDCOLLECTIVE ;  /* 0x000000000000791b */ /* 0x003fea0003800000 */
.L_x_23044:
[----:B------:R-:W-:Y:S05]  /*57c0*/  BSYNC B2 ;  /* 0x0000000000027941 */ /* 0x000fea0003800000 */
.L_x_23043:
[----:B------:R-:W-:Y:S05]  /*57d0*/  BRA `(.L_x_23045) ;  /* 0xffffffc000e07947 */ /* 0x000fea000383ffff */
.L_x_22999:
        /* <DEDUP_REMOVED lines=8> */
.L_x_23047:
[----:B------:R-:W-:Y:S05]  /*5860*/  BSYNC B0 ;  /* 0x0000000000007941 */ /* 0x000fea0003800000 */
.L_x_23046:
        /* <DEDUP_REMOVED lines=8> */
.L_x_23048:
[----:B------:R-:W-:Y:S02]  /*58f0*/  HFMA2 R14, -RZ, RZ, 0, 2.384185791015625e-07 ;  /* 0x00000004ff0e7431 */ /* 0x000fe400000001ff */
[----:B------:R-:W-:-:S05]  /*5900*/  IMAD.MOV.U32 R7, RZ, RZ, R9 ;  /* 0x000000ffff077224 */ /* 0x000fca00078e0009 */
[----:B------:R-:W-:-:S04]  /*5910*/  FMNMX.FTZ R7, R8, R7, !PT ;  /* 0x0000000708077209 */ /* 0x000fc80007810000 */
[----:B------:R-:W-:-:S07]  /*5920*/  MOV R8, R7 ;  /* 0x0000000700087202 */ /* 0x000fce0000000f00 */
[----:B------:R-:W-:Y:S05]  /*5930*/  WARPSYNC.COLLECTIVE R13, `(.L_x_23049) ;  /* 0x000000000d087348 */ /* 0x000fea0003c00000 */
[----:B------:R0:W1:Y:S02]  /*5940*/  SHFL.BFLY P2, R9, R8, R14, R15 ;  /* 0x0c00000e08097389 */ /* 0x000064000004000f */
[----:B01----:R-:W-:Y:S05]  /*5950*/  ENDCOLLECTIVE ;  /* 0x000000000000791b */ /* 0x003fea0003800000 */
.L_x_23049:
[----:B------:R-:W-:Y:S02]  /*5960*/  HFMA2 R14, -RZ, RZ, 0, 1.1920928955078125e-07 ;  /* 0x00000002ff0e7431 */ /* 0x000fe400000001ff */
[----:B------:R-:W-:-:S05]  /*5970*/  IMAD.MOV.U32 R12, RZ, RZ, R9 ;  /* 0x000000ffff0c7224 */ /* 0x000fca00078e0009 */
[----:B------:R-:W-:-:S04]  /*5980*/  FMNMX.FTZ R12, R7, R12, !PT ;  /* 0x0000000c070c7209 */ /* 0x000fc80007810000 */
[----:B------:R-:W-:-:S07]  /*5990*/  MOV R8, R12 ;  /* 0x0000000c00087202 */ /* 0x000fce0000000f00 */
[----:B------:R-:W-:Y:S05]  /*59a0*/  WARPSYNC.COLLECTIVE R13, `(.L_x_23050) ;  /* 0x000000000d087348 */ /* 0x000fea0003c00000 */
[----:B------:R0:W1:Y:S02]  /*59b0*/  SHFL.BFLY P2, R9, R8, R14, R15 ;  /* 0x0c00000e08097389 */ /* 0x000064000004000f */
[----:B01----:R-:W-:Y:S05]  /*59c0*/  ENDCOLLECTIVE ;  /* 0x000000000000791b */ /* 0x003fea0003800000 */
.L_x_23050:
[----:B------:R-:W-:Y:S05]  /*59d0*/  BRA `(.L_x_23051) ;  /* 0xffffffc400307947 */ /* 0x000fea000383ffff */
.L_x_23052:
        /* <DEDUP_REMOVED lines=10> */
.L_x_27576:


//--------------------- .text._ZN4vllm25paged_attention_v2_kernelIttLi80ELi16ELi128ELNS_18Fp8KVCacheDataTypeE0ELb1ELi512EEEvPfS2_PT_PKS3_PKT0_S9_ifPKiSB_iPKfiiiSD_SD_iiiii --------------------------
	.section	.text._ZN4vllm25paged_attention_v2_kernelIttLi80ELi16ELi128ELNS_18Fp8KVCacheDataTypeE0ELb1ELi512EEEvPfS2_PT_PKS3_PKT0_S9_ifPKiSB_iPKfiiiSD_SD_iiiii,"ax",@progbits
	.align	128
        .global         _ZN4vllm25paged_attention_v2_kernelIttLi80ELi16ELi128ELNS_18Fp8KVCacheDataTypeE0ELb1ELi512EEEvPfS2_PT_PKS3_PKT0_S9_ifPKiSB_iPKfiiiSD_SD_iiiii
        .type           _ZN4vllm25paged_attention_v2_kernelIttLi80ELi16ELi128ELNS_18Fp8KVCacheDataTypeE0ELb1ELi512EEEvPfS2_PT_PKS3_PKT0_S9_ifPKiSB_iPKfiiiSD_SD_iiiii,@function
        .size           _ZN4vllm25paged_attention_v2_kernelIttLi80ELi16ELi128ELNS_18Fp8KVCacheDataTypeE0ELb1ELi512EEEvPfS2_PT_PKS3_PKT0_S9_ifPKiSB_iPKfiiiSD_SD_iiiii,(.L_x_27577 - _ZN4vllm25paged_attention_v2_kernelIttLi80ELi16ELi128ELNS_18Fp8KVCacheDataTypeE0ELb1ELi512EEEvPfS2_PT_PKS3_PKT0_S9_ifPKiSB_iPKfiiiSD_SD_iiiii)
        .other          _ZN4vllm25paged_attention_v2_kernelIttLi80ELi16ELi128ELNS_18Fp8KVCacheDataTypeE0ELb1ELi512EEEvPfS2_PT_PKS3_PKT0_S9_ifPKiSB_iPKfiiiSD_SD_iiiii,@"STO_CUDA_ENTRY STV_DEFAULT"
_ZN4vllm25paged_attention_v2_kernelIttLi80ELi16ELi128ELNS_18Fp8KVCacheDataTypeE0ELb1ELi512EEEvPfS2_PT_PKS3_PKT0_S9_ifPKiSB_iPKfiiiSD_SD_iiiii:
.text._ZN4vllm25paged_attention_v2_kernelIttLi80ELi16ELi128ELNS_18Fp8KVCacheDataTypeE0ELb1ELi512EEEvPfS2_PT_PKS3_PKT0_S9_ifPKiSB_iPKfiiiSD_SD_iiiii:
        /* <DEDUP_REMOVED lines=44> */
[----:B----4-:R-:W-:-:S02]  /*02c0*/  @!P0 LEA R2, P1, R3, R6, 0x1 ;  /* 0x0000000603028211 */ /* 0x010fc400078208ff */
[----:B------:R-:W4:Y:S02]  /*02d0*/  I2F.RP R6, UR9 ;  /* 0x0000000900067d06 */ /* 0x000f240008209400 */
[----:B------:R-:W-:-:S06]  /*02e0*/  @!P0 LEA.HI.X R3, R3, R7, R4, 0x1, P1 ;  /* 0x0000000703038211 */ /* 0x000fcc00008f0c04 */
[----:B------:R-:W3:Y:S01]  /*02f0*/  @!P0 LDG.E.64.CONSTANT R2, desc[UR14][R2.64] ;  /* 0x0000000e02028981 */ /* 0x000ee2000c1e9b00 */
[----:B------:R-:W1:Y:S01]  /*0300*/  LDCU UR22, c[0x0][0x370] ;  /* 0x00006e00ff1677ac */ /* 0x000e620008000800 */
[----:B------:R-:W-:Y:S01]  /*0310*/  PLOP3.LUT P1, PT, PT, PT, UP0, 0x80, 0x8 ;  /* 0x000000000008781c */ /* 0x000fe20003f2f008 */
[----:B--2---:R-:W-:Y:S01]  /*0320*/  @UP0 UIMAD.WIDE.U32 UR4, UR20, 0x4, UR4 ;  /* 0x00000004140408a5 */ /* 0x004fe2000f8e0004 */
[----:B----4-:R-:W2:Y:S05]  /*0330*/  MUFU.RCP R6, R6 ;  /* 0x0000000600067308 */ /* 0x010eaa0000001000 */
[----:B------:R-:W-:Y:S01]  /*0340*/  IMAD.U32 R5, RZ, RZ, UR5 ;  /* 0x00000005ff057e24 */ /* 0x000fe2000f8e00ff */
[----:B------:R-:W-:-:S02]  /*0350*/  MOV R4, UR4 ;  /* 0x0000000400047c02 */ /* 0x000fc40008000f00 */
[----:B--2---:R-:W-:Y:S01]  /*0360*/  IADD3 R7, PT, PT, R6, 0xffffffe, RZ ;  /* 0x0ffffffe06077810 */ /* 0x004fe20007ffe0ff */
[----:B------:R-:W-:Y:S02]  /*0370*/  UMOV UR4, URZ ;  /* 0x000000ff00047c82 */ /* 0x000fe40008000000 */
[----:B------:R2:W5:Y:S01]  /*0380*/  @P1 LDG.E.CONSTANT R52, desc[UR14][R4.64] ;  /* 0x0000000e04341981 */ /* 0x000562000c1e9900 */
[----:B-1----:R-:W-:Y:S01]  /*0390*/  IABS R6, UR22 ;  /* 0x0000001600067c13 */ /* 0x002fe20008000000 */
[----:B------:R-:W-:Y:S01]  /*03a0*/  UIADD3 UR10, UPT, UPT, UR21, -0x1, URZ ;  /* 0xffffffff150a7890 */ /* 0x000fe2000fffe0ff */
[----:B------:R-:W-:Y:S01]  /*03b0*/  BSSY B0, `(.L_x_23053) ;  /* 0x0000172000007945 */ /* 0x000fe20003800000 */
[----:B------:R-:W1:Y:S01]  /*03c0*/  F2I.FTZ.U32.TRUNC.NTZ R7, R7 ;  /* 0x0000000700077305 */ /* 0x000e62000021f000 */
[----:B------:R-:W-:Y:S01]  /*03d0*/  R2UR UR8, R6 ;  /* 0x00000000060872ca */ /* 0x000fe200000e0000 */
[----:B------:R-:W-:Y:S02]  /*03e0*/  IMAD.MOV.U32 R50, RZ, RZ, -0x800001 ;  /* 0xff7fffffff327424 */ /* 0x000fe400078e00ff */
[----:B------:R-:W-:Y:S01]  /*03f0*/  IMAD.U32 R10, RZ, RZ, UR10 ;  /* 0x0000000aff0a7e24 */ /* 0x000fe2000f8e00ff */
[----:B------:R-:W-:-:S02]  /*0400*/  ULOP3.LUT UR10, UR10, UR28, URZ, 0x3c, !UPT ;  /* 0x0000001c0a0a7292 */ /* 0x000fc4000f8e3cff */
[----:B--2---:R-:W-:Y:S02]  /*0410*/  IMAD.U32 R4, RZ, RZ, UR28 ;  /* 0x0000001cff047e24 */ /* 0x004fe4000f8e00ff */
[----:B------:R-:W-:Y:S01]  /*0420*/  IABS R10, R10 ;  /* 0x0000000a000a7213 */ /* 0x000fe20000000000 */
[----:B------:R-:W-:Y:S02]  /*0430*/  UISETP.GE.AND UP2, UPT, UR10, URZ, UPT ;  /* 0x000000ff0a00728c */ /* 0x000fe4000bf46270 */
[----:B------:R-:W-:Y:S02]  /*0440*/  IABS R44, R4 ;  /* 0x00000004002c7213 */ /* 0x000fe40000000000 */
[----:B-1----:R-:W-:Y:S02]  /*0450*/  R2UR UR5, R7 ;  /* 0x00000000070572ca */ /* 0x002fe400000e0000 */
[----:B------:R-:W1:Y:S01]  /*0460*/  I2F.RP R7, R44 ;  /* 0x0000002c00077306 */ /* 0x000e620000209400 */
[----:B------:R-:W-:-:S10]  /*0470*/  MOV R51, R44 ;  /* 0x0000002c00337202 */ /* 0x000fd40000000f00 */
[----:B------:R-:W-:-:S04]  /*0480*/  UIADD3 UR7, UPT, UPT, URZ, -UR5, URZ ;  /* 0x80000005ff077290 */ /* 0x000fc8000fffe0ff */
[----:B------:R-:W-:Y:S01]  /*0490*/  UIMAD UR7, UR7, UR9, URZ ;  /* 0x00000009070772a4 */ /* 0x000fe2000f8e02ff */
[----:B-1----:R-:W1:Y:S03]  /*04a0*/  MUFU.RCP R7, R7 ;  /* 0x0000000700077308 */ /* 0x002e660000001000 */
[----:B------:R-:W-:Y:S02]  /*04b0*/  UIMAD.WIDE.U32 UR4, UR5, UR7, UR4 ;  /* 0x00000007050472a5 */ /* 0x000fe4000f8e0004 */
[----:B------:R-:W-:Y:S02]  /*04c0*/  UIADD3 UR7, UPT, UPT, UR21, 0xf, URZ ;  /* 0x0000000f15077890 */ /* 0x000fe4000fffe0ff */
[----:B------:R-:W-:Y:S02]  /*04d0*/  UIMAD.WIDE.U32 UR4, UR5, UR8, URZ ;  /* 0x00000008050472a5 */ /* 0x000fe4000f8e00ff */
[----:B------:R-:W-:-:S02]  /*04e0*/  USHF.R.U32.HI UR7, URZ, 0x4, UR7 ;  /* 0x00000004ff077899 */ /* 0x000fc40008011607 */
[----:B------:R-:W-:-:S04]  /*04f0*/  UIADD3 UR4, UPT, UPT, URZ, -UR5, URZ ;  /* 0x80000005ff047290 */ /* 0x000fc8000fffe0ff */
[----:B------:R-:W-:Y:S01]  /*0500*/  UIMAD UR4, UR9, UR4, UR8 ;  /* 0x00000004090472a4 */ /* 0x000fe2000f8e0208 */
[----:B-1----:R-:W-:-:S03]  /*0510*/  VIADD R5, R7, 0xffffffe ;  /* 0x0ffffffe07057836 */ /* 0x002fc60000000000 */
[----:B------:R-:W-:-:S03]  /*0520*/  UISETP.GT.U32.AND UP1, UPT, UR9, UR4, UPT ;  /* 0x000000040900728c */ /* 0x000fc6000bf24070 */
[----:B------:R-:W1:Y:S08]  /*0530*/  F2I.FTZ.U32.TRUNC.NTZ R5, R5 ;  /* 0x0000000500057305 */ /* 0x000e70000021f000 */
[----:B------:R-:W-:Y:S02]  /*0540*/  @!UP1 UIADD3 UR4, UPT, UPT, UR4, -UR9, URZ ;  /* 0x8000000904049290 */ /* 0x000fe4000fffe0ff */
[----:B------:R-:W-:-:S02]  /*0550*/  @!UP1 UIADD3 UR5, UPT, UPT, UR5, 0x1, URZ ;  /* 0x0000000105059890 */ /* 0x000fc4000fffe0ff */
[----:B------:R-:W-:Y:S02]  /*0560*/  UISETP.GE.U32.AND UP0, UPT, UR4, UR9, UPT ;  /* 0x000000090400728c */ /* 0x000fe4000bf06070 */
[----:B------:R-:W-:Y:S01]  /*0570*/  ULOP3.LUT UR4, UR22, UR6, URZ, 0x3c, !UPT ;  /* 0x0000000616047292 */ /* 0x000fe2000f8e3cff */
[----:B-1----:R-:W-:-:S03]  /*0580*/  IMAD R8, R5, R44, RZ ;  /* 0x0000002c05087224 */ /* 0x002fc600078e02ff */
[----:B------:R-:W-:Y:S02]  /*0590*/  UISETP.GE.AND UP1, UPT, UR4, URZ, UPT ;  /* 0x000000ff0400728c */ /* 0x000fe4000bf26270 */
[----:B------:R-:W-:-:S03]  /*05a0*/  IADD3 R7, PT, PT, RZ, -R8, RZ ;  /* 0x80000008ff077210 */ /* 0x000fc60007ffe0ff */
[----:B------:R-:W-:Y:S01]  /*05b0*/  @UP0 UIADD3 UR5, UPT, UPT, UR5, 0x1, URZ ;  /* 0x0000000105050890 */ /* 0x000fe2000fffe0ff */
[----:B------:R-:W1:Y:S01]  /*05c0*/  S2R R8, SR_CgaCtaId ;  /* 0x0000000000087919 */ /* 0x000e620000008800 */
        /* <DEDUP_REMOVED lines=12> */
[----:B--2---:R2:W4:Y:S02]  /*0690*/  MUFU.RCP R6, R4 ;  /* 0x0000000400067308 */ /* 0x0045240000001000 */
[----:B--2---:R-:W-:-:S05]  /*06a0*/  HFMA2 R4, -RZ, RZ, 0, 0 ;  /* 0x00000000ff047431 */ /* 0x004fca00000001ff */
[----:B------:R-:W-:Y:S02]  /*06b0*/  R2UR UR4, R4 ;  /* 0x00000000040472ca */ /* 0x000fe400000e0000 */
[----:B------:R-:W-:Y:S01]  /*06c0*/  IABS R4, UR20 ;  /* 0x0000001400047c13 */ /* 0x000fe20008000000 */
[----:B----4-:R-:W-:-:S03]  /*06d0*/  VIADD R6, R6, 0xffffffe ;  /* 0x0ffffffe06067836 */ /* 0x010fc60000000000 */
[----:B------:R-:W-:Y:S02]  /*06e0*/  R2UR UR12, R4 ;  /* 0x00000000040c72ca */ /* 0x000fe400000e0000 */
[----:B------:R-:W-:Y:S01]  /*06f0*/  IADD3 R4, PT, PT, RZ, -R9, RZ ;  /* 0x80000009ff047210 */ /* 0x000fe20007ffe0ff */
[----:B------:R-:W-:Y:S01]  /*0700*/  IMAD.U32 R9, RZ, RZ, UR19 ;  /* 0x00000013ff097e24 */ /* 0x000fe2000f8e00ff */
[----:B------:R-:W2:Y:S03]  /*0710*/  F2I.FTZ.U32.TRUNC.NTZ R6, R6 ;  /* 0x0000000600067305 */ /* 0x000ea6000021f000 */
[----:B------:R-:W-:Y:S01]  /*0720*/  IMAD.HI.U32 R7, R5, R7, UR4 ;  /* 0x0000000405077e27 */ /* 0x000fe2000f8e0007 */
[----:B------:R-:W-:-:S04]  /*0730*/  MOV R5, R10 ;  /* 0x0000000a00057202 */ /* 0x000fc80000000f00 */
[----:B------:R-:W-:Y:S02]  /*0740*/  R2UR UR4, R5 ;  /* 0x00000000050472ca */ /* 0x000fe400000e0000 */
[----:B------:R-:W-:Y:S02]  /*0750*/  R2UR UR33, R7 ;  /* 0x00000000072172ca */ /* 0x000fe400000e0000 */
[----:B--2---:R-:W-:-:S11]  /*0760*/  R2UR UR5, R6 ;  /* 0x00000000060572ca */ /* 0x004fd600000e0000 */
[----:B------:R-:W-:Y:S02]  /*0770*/  UIMAD.WIDE.U32 UR8, UR33, UR4, URZ ;  /* 0x00000004210872a5 */ /* 0x000fe4000f8e00ff */
[----:B------:R-:W-:-:S04]  /*0780*/  ULEA UR8, UR19, 0x20, 0x5 ;  /* 0x0000002013087891 */ /* 0x000fc8000f8e28ff */
[----:B------:R-:W-:Y:S01]  /*0790*/  UISETP.LT.U32.AND UP6, UPT, UR7, UR8, UPT ;  /* 0x000000080700728c */ /* 0x000fe2000bfc1070 */
[----:B------:R-:W-:Y:S01]  /*07a0*/  UMOV UR11, UR9 ;  /* 0x00000009000b7c82 */ /* 0x000fe20008000000 */
[----:B------:R-:W-:Y:S01]  /*07b0*/  UIADD3 UR9, UPT, UPT, URZ, -UR5, URZ ;  /* 0x80000005ff097290 */ /* 0x000fe2000fffe0ff */
[----:B------:R-:W-:Y:S01]  /*07c0*/  IMAD R5, RZ, RZ, -UR11 ;  /* 0x8000000bff057e24 */ /* 0x000fe2000f8e02ff */
[----:B------:R-:W-:Y:S02]  /*07d0*/  USEL UR8, UR7, UR8, UP6 ;  /* 0x0000000807087287 */ /* 0x000fe4000b000000 */
[----:B------:R-:W-:Y:S01]  /*07e0*/  UIMAD UR9, UR9, UR25, URZ ;  /* 0x00000019090972a4 */ /* 0x000fe2000f8e02ff */
[----:B------:R-:W-:Y:S01]  /*07f0*/  IMAD R5, R44, R5, UR4 ;  /* 0x000000042c057e24 */ /* 0x000fe2000f8e0205 */
[----:B------:R-:W-:Y:S02]  /*0800*/  UMOV UR4, URZ ;  /* 0x000000ff00047c82 */ /* 0x000fe40008000000 */
[----:B------:R-:W-:-:S02]  /*0810*/  UIMAD.WIDE.U32 UR4, UR5, UR9, UR4 ;  /* 0x00000009050472a5 */ /* 0x000fc4000f8e0004 */
[----:B------:R-:W-:Y:S02]  /*0820*/  ISETP.GT.U32.AND P1, PT, R44, R5, PT ;  /* 0x000000052c00720c */ /* 0x000fe40003f24070 */
[----:B------:R-:W-:Y:S01]  /*0830*/  R2UR UR9, R4 ;  /* 0x00000000040972ca */ /* 0x000fe200000e0000 */
[----:B------:R-:W-:Y:S01]  /*0840*/  UIMAD.WIDE.U32 UR4, UR5, UR12, URZ ;  /* 0x0000000c050472a5 */ /* 0x000fe2000f8e00ff */
[----:B------:R-:W-:-:S09]  /*0850*/  LOP3.LUT R4, R0, 0x1, RZ, 0xc0, !PT ;  /* 0x0000000100047812 */ /* 0x000fd200078ec0ff */
[----:B------:R-:W-:Y:S01]  /*0860*/  VOTEU.ANY UP3, P1 ;  /* 0x0000000000ff7886 */ /* 0x000fe20000860100 */
[----:B------:R-:W-:Y:S01]  /*0870*/  PLOP3.LUT P1, PT, PT, PT, UP3, 0x80, 0x8 ;  /* 0x000000000008781c */ /* 0x000fe20003f2f038 */
[----:B------:R-:W-:Y:S02]  /*0880*/  UIMAD UR4, UR5, UR9, UR12 ;  /* 0x00000009050472a4 */ /* 0x000fe4000f8e020c */
[----:B0-----:R-:W-:Y:S02]  /*0890*/  UIMAD UR9, UR18, UR13, URZ ;  /* 0x0000000d120972a4 */ /* 0x001fe4000f8e02ff */
[----:B------:R-:W-:Y:S02]  /*08a0*/  UISETP.GT.U32.AND UP5, UPT, UR25, UR4, UPT ;  /* 0x000000041900728c */ /* 0x000fe4000bfa4070 */
[----:B------:R-:W-:Y:S02]  /*08b0*/  @!UP3 UIADD3 UR11, UPT, UPT, UR11, 0x1, URZ ;  /* 0x000000010b0bb890 */ /* 0x000fe4000fffe0ff */
[----:B------:R-:W-:-:S04]  /*08c0*/  @UP0 UIMAD UR12, UR22, UR16, UR20 ;  /* 0x00000010160c02a4 */ /* 0x000fc8000f8e0214 */
[----:B------:R-:W-:Y:S01]  /*08d0*/  @!P1 IMAD.IADD R5, R5, 0x1, -R44 ;  /* 0x0000000105059824 */ /* 0x000fe200078e0a2c */
[----:B------:R-:W-:Y:S02]  /*08e0*/  @UP0 UIMAD UR12, UR12, UR29, 0x1 ;  /* 0x000000010c0c04a4 */ /* 0x000fe4000f8e021d */
[----:B------:R-:W-:Y:S02]  /*08f0*/  @!UP5 UIADD3 UR4, UPT, UPT, UR4, -UR25, URZ ;  /* 0x800000190404d290 */ /* 0x000fe4000fffe0ff */
[----:B------:R-:W-:Y:S01]  /*0900*/  ISETP.GE.U32.AND P1, PT, R5, R44, PT ;  /* 0x0000002c0500720c */ /* 0x000fe20003f26070 */
[----:B------:R-:W-:Y:S01]  /*0910*/  @!UP5 UIADD3 UR5, UPT, UPT, UR5, 0x1, URZ ;  /* 0x000000010505d890 */ /* 0x000fe2000fffe0ff */
[----:B------:R-:W-:Y:S01]  /*0920*/  MOV R5, 0x400 ;  /* 0x0000040000057802 */ /* 0x000fe20000000f00 */
[----:B------:R-:W-:Y:S02]  /*0930*/  UISETP.GE.U32.AND UP4, UPT, UR4, UR25, UPT ;  /* 0x000000190400728c */ /* 0x000fe4000bf86070 */
[----:B------:R-:W-:Y:S01]  /*0940*/  ULOP3.LUT UR4, UR20, UR17, URZ, 0x3c, !UPT ;  /* 0x0000001114047292 */ /* 0x000fe2000f8e3cff */
[----:B-1----:R-:W-:-:S03]  /*0950*/  LEA R7, R8, R5, 0x18 ;  /* 0x0000000508077211 */ /* 0x002fc600078ec0ff */
[----:B------:R-:W-:Y:S02]  /*0960*/  UISETP.GE.AND UP5, UPT, UR4, URZ, UPT ;  /* 0x000000ff0400728c */ /* 0x000fe4000bfa6270 */
[----:B------:R-:W-:Y:S01]  /*0970*/  IMAD R7, R4, 0x50, R7 ;  /* 0x0000005004077824 */ /* 0x000fe200078e0207 */
[--C-:B------:R-:W-:Y:S01]  /*0980*/  SHF.R.U32.HI R4, RZ, 0x1, R0.reuse ;  /* 0x00000001ff047819 */ /* 0x100fe20000011600 */
[----:B------:R-:W-:Y:S01]  /*0990*/  VOTEU.ANY UP3, P1 ;  /* 0x0000000000ff7886 */ /* 0x000fe20000860100 */
[----:B------:R-:W-:Y:S01]  /*09a0*/  @UP4 UIADD3 UR5, UPT, UPT, UR5, 0x1, URZ ;  /* 0x0000000105054890 */ /* 0x000fe2000fffe0ff */
[----:B------:R-:W-:Y:S01]  /*09b0*/  SHF.R.U32.HI R0, RZ, 0x5, R0 ;  /* 0x00000005ff007819 */ /* 0x000fe20000011600 */
[----:B------:R-:W-:Y:S01]  /*09c0*/  UISETP.NE.AND UP4, UPT, UR17, URZ, UPT ;  /* 0x000000ff1100728c */ /* 0x000fe2000bf85270 */
[----:B------:R-:W-:Y:S01]  /*09d0*/  @!P0 LEA R7, R4, R7, 0x3 ;  /* 0x0000000704078211 */ /* 0x000fe200078e18ff */
[----:B------:R-:W-:Y:S01]  /*09e0*/  @UP3 UIADD3 UR11, UPT, UPT, UR11, 0x1, URZ ;  /* 0x000000010b0b3890 */ /* 0x000fe2000fffe0ff */
[----:B------:R-:W-:-:S02]  /*09f0*/  LEA R6, R9, R0, 0x5 ;  /* 0x0000000009067211 */ /* 0x000fc400078e28ff */
        /* <DEDUP_REMOVED lines=8> */
[----:B---3--:R0:W-:Y:S01]  /*0a80*/  @!P0 STS.64 [R7], R2 ;  /* 0x0000000207008388 */ /* 0x0081e20000000a00 */
[----:B------:R-:W-:Y:S01]  /*0a90*/  BAR.SYNC.DEFER_BLOCKING 0x0 ;  /* 0x0000000000007b1d */ /* 0x000fe20000010000 */
[----:B------:R-:W-:Y:S01]  /*0aa0*/  ISETP.GE.U32.AND P0, PT, R6, UR8, PT ;  /* 0x0000000806007c0c */ /* 0x000fe2000bf06070 */
[----:B------:R-:W-:-:S12]  /*0ab0*/  @!UP0 UIMAD UR12, UR29, UR6, 0x1 ;  /* 0x000000011d0c84a4 */ /* 0x000fd8000f8e0206 */
[----:B0-----:R-:W-:Y:S05]  /*0ac0*/  @P0 BRA `(.L_x_23054) ;  /* 0x0000001000000947 */ /* 0x001fea0003800000 */
[----:B------:R-:W0:Y:S01]  /*0ad0*/  LDCU UR4, c[0x0][0x3e0] ;  /* 0x00007c00ff0477ac */ /* 0x000e220008000800 */
[----:B------:R-:W-:Y:S01]  /*0ae0*/  IMAD.SHL.U32 R7, R4, 0x4, RZ ;  /* 0x0000000404077824 */ /* 0x000fe200078e00ff */
[----:B------:R-:W-:Y:S01]  /*0af0*/  IADD3 R5, PT, PT, R5, 0xc0, RZ ;  /* 0x000000c005057810 */ /* 0x000fe20007ffe0ff */
[----:B------:R-:W-:Y:S01]  /*0b00*/  IMAD.WIDE.U32 R2, R6, 0x4, RZ ;  /* 0x0000000406027825 */ /* 0x000fe200078e00ff */
[----:B------:R-:W1:Y:S02]  /*0b10*/  LDCU.64 UR6, c[0x0][0x3b8] ;  /* 0x00007700ff0677ac */ /* 0x000e640008000a00 */
[----:B------:R-:W-:Y:S01]  /*0b20*/  LOP3.LUT R7, R7, 0x3c, RZ, 0xc0, !PT ;  /* 0x0000003c07077812 */ /* 0x000fe200078ec0ff */
[----:B------:R-:W-:Y:S01]  /*0b30*/  IMAD.U32 R9, RZ, RZ, UR9 ;  /* 0x00000009ff097e24 */ /* 0x000fe2000f8e00ff */
[----:B------:R-:W-:Y:S01]  /*0b40*/  LEA R8, R8, R5, 0x18 ;  /* 0x0000000508087211 */ /* 0x000fe200078ec0ff */
[----:B------:R-:W-:Y:S01]  /*0b50*/  IMAD.MOV.U32 R50, RZ, RZ, -0x800001 ;  /* 0xff7fffffff327424 */ /* 0x000fe200078e00ff */
[----:B------:R-:W-:Y:S01]  /*0b60*/  LEA R7, R0, R7, 0x6 ;  /* 0x0000000700077211 */ /* 0x000fe200078e30ff */
[----:B------:R-:W-:Y:S01]  /*0b70*/  IMAD.WIDE R2, R9, 0x4, R2 ;  /* 0x0000000409027825 */ /* 0x000fe200078e0202 */
[----:B------:R-:W-:-:S02]  /*0b80*/  SHF.L.U32 R5, R4, 0x3, RZ ;  /* 0x0000000304057819 */ /* 0x000fc400000006ff */
[----:B------:R-:W-:Y:S01]  /*0b90*/  LOP3.LUT R4, R4, 0xf, RZ, 0xc0, !PT ;  /* 0x0000000f04047812 */ /* 0x000fe200078ec0ff */
[----:B------:R-:W-:Y:S01]  /*0ba0*/  IMAD.IADD R49, R7, 0x1, R8 ;  /* 0x0000000107317824 */ /* 0x000fe200078e0208 */
[----:B------:R-:W-:Y:S01]  /*0bb0*/  LEA R7, R0, UR24, 0x4 ;  /* 0x0000001800077c11 */ /* 0x000fe2000f8e20ff */
[----:B------:R-:W-:Y:S01]  /*0bc0*/  IMAD.MOV.U32 R0, RZ, RZ, R6 ;  /* 0x000000ffff007224 */ /* 0x000fe200078e0006 */
[----:B0-----:R-:W-:Y:S01]  /*0bd0*/  UIMAD UR4, UR13, UR4, URZ ;  /* 0x000000040d0472a4 */ /* 0x001fe2000f8e02ff */
[----:B------:R-:W-:Y:S02]  /*0be0*/  LOP3.LUT R5, R5, 0x78, RZ, 0xc0, !PT ;  /* 0x0000007805057812 */ /* 0x000fe400078ec0ff */
[----:B------:R-:W-:Y:S01]  /*0bf0*/  IADD3 R4, PT, PT, R4, R7, RZ ;  /* 0x0000000704047210 */ /* 0x000fe20007ffe0ff */
[----:B------:R-:W-:Y:S01]  /*0c00*/  VIADD R46, R7, 0x1 ;  /* 0x00000001072e7836 */ /* 0x000fe20000000000 */
[----:B-1----:R-:W-:Y:S02]  /*0c10*/  IADD3 R2, P0, PT, R2, UR6, RZ ;  /* 0x0000000602027c10 */ /* 0x002fe4000ff1e0ff */
[C---:B------:R-:W-:Y:S01]  /*0c20*/  IADD3 R48, PT, PT, R4.reuse, -UR21, RZ ;  /* 0x8000001504307c10 */ /* 0x040fe2000fffe0ff */
[----:B------:R-:W-:Y:S01]  /*0c30*/  VIADD R47, R4, 0x1 ;  /* 0x00000001042f7836 */ /* 0x000fe20000000000 */
[----:B------:R-:W-:-:S02]  /*0c40*/  IADD3.X R3, PT, PT, R3, UR7, RZ, P0, !PT ;  /* 0x0000000703037c10 */ /* 0x000fc400087fe4ff */
[----:B------:R-:W-:Y:S02]  /*0c50*/  IADD3 R54, P0, PT, R5, UR4, RZ ;  /* 0x0000000405367c10 */ /* 0x000fe4000ff1e0ff */
[----:B------:R-:W-:-:S04]  /*0c60*/  MOV R5, UR4 ;  /* 0x0000000400057c02 */ /* 0x000fc80008000f00 */
[----:B------:R-:W-:-:S07]  /*0c70*/  LEA.HI.X.SX32 R55, R5, RZ, 0x1, P0 ;  /* 0x000000ff05377211 */ /* 0x000fce00000f0eff */
.L_x_23059:
[----:B------:R-:W0:Y:S01]  /*0c80*/  LDC R12, c[0x0][0x400] ;  /* 0x00010000ff0c7b82 */ /* 0x000e220000000800 */
[----:B------:R-:W-:Y:S01]  /*0c90*/  IADD3 R4, PT, PT, R46, -0x1, RZ ;  /* 0xffffffff2e047810 */ /* 0x000fe20007ffe0ff */
[----:B------:R-:W1:Y:S01]  /*0ca0*/  S2R R45, SR_TID.X ;  /* 0x00000000002d7919 */ /* 0x000e620000002100 */
[----:B------:R-:W-:Y:S01]  /*0cb0*/  UIADD3 UR4, UPT, UPT, UR17, -UR30, URZ ;  /* 0x8000001e11047290 */ /* 0x000fe2000fffe0ff */
[----:B------:R-:W-:Y:S01]  /*0cc0*/  BSSY B1, `(.L_x_23055) ;  /* 0x00000d7000017945 */ /* 0x000fe20003800000 */
[----:B------:R-:W-:-:S03]  /*0cd0*/  IABS R5, R4 ;  /* 0x0000000400057213 */ /* 0x000fc60000000000 */
[----:B------:R-:W2:Y:S02]  /*0ce0*/  LDC R11, c[0x0][0x404] ;  /* 0x00010100ff0b7b82 */ /* 0x000ea40000000800 */
[----:B------:R-:W-:-:S04]  /*0cf0*/  IMAD.HI.U32 R6, R5, UR33, RZ ;  /* 0x0000002105067c27 */ /* 0x000fc8000f8e00ff */
[----:B------:R-:W-:Y:S01]  /*0d00*/  IMAD.MOV R8, RZ, RZ, -R6 ;  /* 0x000000ffff087224 */ /* 0x000fe200078e0a06 */
        /* <DEDUP_REMOVED lines=45> */
.L_x_23056:
[----:B------:R-:W2:Y:S01]  /*0fe0*/  LDG.E.CONSTANT R5, desc[UR14][R2.64] ;  /* 0x0000000e02057981 */ /* 0x000ea2000c1e9900 */
[----:B------:R-:W0:Y:S01]  /*0ff0*/  S2R R13, SR_CgaCtaId ;  /* 0x00000000000d7919 */ /* 0x000e220000008800 */
        /* <DEDUP_REMOVED lines=11> */
[----:B0-----:R-:W-:-:S03]  /*10b0*/  LEA R12, R13, R12, 0x18 ;  /* 0x0000000c0d0c7211 */ /* 0x001fc600078ec0ff */
[----:B------:R-:W4:Y:S02]  /*10c0*/  LDG.E.64.CONSTANT R34, desc[UR14][R16.64+0x500] ;  /* 0x0005000e10227981 */ /* 0x000f24000c1e9b00 */
[----:B------:R-:W-:Y:S02]  /*10d0*/  IMAD R53, R45, 0x50, R12 ;  /* 0x000000502d357824 */ /* 0x000fe400078e020c */
[----:B------:R-:W4:Y:S04]  /*10e0*/  LDG.E.64.CONSTANT R36, desc[UR14][R16.64+0x600] ;  /* 0x0006000e10247981 */ /* 0x000f28000c1e9b00 */
[----:B------:R-:W4:Y:S04]  /*10f0*/  LDG.E.64.CONSTANT R38, desc[UR14][R16.64+0x700] ;  /* 0x0007000e10267981 */ /* 0x000f28000c1e9b00 */
[----:B------:R-:W4:Y:S04]  /*1100*/  LDG.E.64.CONSTANT R40, desc[UR14][R16.64+0x800] ;  /* 0x0008000e10287981 */ /* 0x000f28000c1e9b00 */
[----:B------:R0:W4:Y:S04]  /*1110*/  LDG.E.64.CONSTANT R42, desc[UR14][R16.64+0x900] ;  /* 0x0009000e102a7981 */ /* 0x000128000c1e9b00 */
[----:B------:R-:W1:Y:S04]  /*1120*/  LDS.128 R20, [R53] ;  /* 0x0000000035147984 */ /* 0x000e680000000c00 */
[----:B------:R-:W0:Y:S01]  /*1130*/  LDS.128 R24, [R53+0x10] ;  /* 0x0000100035187984 */ /* 0x000e220000000c00 */
[----:B-1----:R-:W-:-:S02]  /*1140*/  HADD2.F32 R12, -RZ, R22.H0_H0 ;  /* 0x20000016ff0c7230 */ /* 0x002fc40000004100 */
[----:B------:R-:W-:Y:S02]  /*1150*/  HADD2.F32 R22, -RZ, R22.H1_H1 ;  /* 0x30000016ff167230 */ /* 0x000fe40000004100 */
[--C-:B--2---:R-:W-:Y:S02]  /*1160*/  HADD2.F32 R15, -RZ, R4.reuse.H1_H1 ;  /* 0x30000004ff0f7230 */ /* 0x104fe40000004100 */
[----:B------:R-:W-:Y:S02]  /*1170*/  HADD2.F32 R13, -RZ, R4.H0_H0 ;  /* 0x20000004ff0d7230 */ /* 0x000fe40000004100 */
[--C-:B------:R-:W-:Y:S02]  /*1180*/  HADD2.F32 R4, -RZ, R20.reuse.H0_H0 ;  /* 0x20000014ff047230 */ /* 0x100fe40000004100 */
[----:B------:R-:W-:Y:S01]  /*1190*/  FMUL.FTZ R29, R22, R15 ;  /* 0x0000000f161d7220 */ /* 0x000fe20000410000 */
[----:B------:R-:W-:Y:S02]  /*11a0*/  HADD2.F32 R20, -RZ, R20.H1_H1 ;  /* 0x30000014ff147230 */ /* 0x000fe40000004100 */
[----:B---3--:R-:W-:-:S05]  /*11b0*/  HADD2.F32 R15, -RZ, R6.H1_H1 ;  /* 0x30000006ff0f7230 */ /* 0x008fca0000004100 */
[----:B------:R-:W-:Y:S02]  /*11c0*/  FFMA.FTZ R15, R20, R15, R29 ;  /* 0x0000000f140f7223 */ /* 0x000fe4000001001d */
[----:B------:R-:W1:Y:S01]  /*11d0*/  LDS.128 R28, [R53+0x20] ;  /* 0x00002000351c7984 */ /* 0x000e620000000c00 */
[----:B------:R-:W-:Y:S01]  /*11e0*/  FMUL.FTZ R19, R12, R13 ;  /* 0x0000000d0c137220 */ /* 0x000fe20000410000 */
[----:B------:R-:W-:Y:S02]  /*11f0*/  HADD2.F32 R13, -RZ, R6.H0_H0 ;  /* 0x20000006ff0d7230 */ /* 0x000fe40000004100 */
[----:B----4-:R-:W-:-:S03]  /*1200*/  HADD2.F32 R6, -RZ, R8.H0_H0 ;  /* 0x20000008ff067230 */ /* 0x010fc60000004100 */
[----:B------:R-:W-:Y:S01]  /*1210*/  FFMA.FTZ R4, R4, R13, R19 ;  /* 0x0000000d04047223 */ /* 0x000fe20000010013 */
        /* <DEDUP_REMOVED lines=10> */
[----:B------:R-:W-:-:S03]  /*12c0*/  HADD2.F32 R8, -RZ, R32.H0_H0 ;  /* 0x20000020ff087230 */ /* 0x000fc60000004100 */
[----:B------:R-:W-:Y:S01]  /*12d0*/  FFMA.FTZ R4, R13, R10, R4 ;  /* 0x0000000a0d047223 */ /* 0x000fe20000010004 */
[----:B------:R-:W-:Y:S02]  /*12e0*/  HADD2.F32 R32, -RZ, R32.H1_H1 ;  /* 0x30000020ff207230 */ /* 0x000fe40000004100 */
[----:B-1----:R-:W-:-:S05]  /*12f0*/  HADD2.F32 R13, -RZ, R28.H0_H0 ;  /* 0x2000001cff0d7230 */ /* 0x002fca0000004100 */
[----:B------:R-:W-:Y:S01]  /*1300*/  FFMA.FTZ R6, R13, R8, R6 ;  /* 0x000000080d067223 */ /* 0x000fe20000010006 */
[----:B------:R-:W-:Y:S02]  /*1310*/  HADD2.F32 R13, -RZ, R28.H1_H1 ;  /* 0x3000001cff0d7230 */ /* 0x000fe40000004100 */
[----:B------:R-:W-:Y:S02]  /*1320*/  HADD2.F32 R8, -RZ, R34.H0_H0 ;  /* 0x20000022ff087230 */ /* 0x000fe40000004100 */
[--C-:B------:R-:W-:Y:S02]  /*1330*/  HADD2.F32 R15, -RZ, R30.reuse.H1_H1 ;  /* 0x3000001eff0f7230 */ /* 0x100fe40000004100 */
[----:B------:R-:W-:Y:S01]  /*1340*/  FFMA.FTZ R4, R13, R32, R4 ;  /* 0x000000200d047223 */ /* 0x000fe20000010004 */
[----:B------:R-:W-:Y:S02]  /*1350*/  HADD2.F32 R13, -RZ, R30.H0_H0 ;  /* 0x2000001eff0d7230 */ /* 0x000fe40000004100 */
[----:B------:R-:W-:-:S03]  /*1360*/  HADD2.F32 R34, -RZ, R34.H1_H1 ;  /* 0x30000022ff227230 */ /* 0x000fc60000004100 */
[----:B------:R-:W-:Y:S02]  /*1370*/  FFMA.FTZ R6, R13, R8, R6 ;  /* 0x000000080d067223 */ /* 0x000fe40000010006 */
[----:B------:R-:W-:Y:S02]  /*1380*/  FFMA.FTZ R4, R15, R34, R4 ;  /* 0x000000220f047223 */ /* 0x000fe40000010004 */
[----:B------:R-:W0:Y:S01]  /*1390*/  LDS.128 R12, [R53+0x30] ;  /* 0x00003000350c7984 */ /* 0x000e220000000c00 */
        /* <DEDUP_REMOVED lines=14> */
[----:B------:R-:W-:Y:S02]  /*1480*/  HADD2.F32 R10, -RZ, R5.H1_H1 ;  /* 0x30000005ff0a7230 */ /* 0x000fe40000004100 */
[----:B0-----:R-:W-:-:S05]  /*1490*/  HADD2.F32 R57, -RZ, R16.H0_H0 ;  /* 0x20000010ff397230 */ /* 0x001fca0000004100 */
[----:B------:R-:W-:Y:S01]  /*14a0*/  FFMA.FTZ R6, R57, R8, R6 ;  /* 0x0000000839067223 */ /* 0x000fe20000010006 */
[----:B------:R-:W-:Y:S02]  /*14b0*/  HADD2.F32 R8, -RZ, R5.H0_H0 ;  /* 0x20000005ff087230 */ /* 0x000fe40000004100 */
[--C-:B------:R-:W-:Y:S02]  /*14c0*/  HADD2.F32 R5, -RZ, R23.reuse.H0_H0 ;  /* 0x20000017ff057230 */ /* 0x100fe40000004100 */
[----:B------:R-:W-:-:S03]  /*14d0*/  HADD2.F32 R23, -RZ, R23.H1_H1 ;  /* 0x30000017ff177230 */ /* 0x000fc60000004100 */
[----:B------:R-:W-:Y:S01]  /*14e0*/  FMUL.FTZ R12, R5, R8 ;  /* 0x00000008050c7220 */ /* 0x000fe20000410000 */
[----:B------:R-:W-:Y:S02]  /*14f0*/  HADD2.F32 R5, -RZ, R21.H0_H0 ;  /* 0x20000015ff057230 */ /* 0x000fe40000004100 */
[----:B------:R-:W-:Y:S02]  /*1500*/  HADD2.F32 R8, -RZ, R7.H0_H0 ;  /* 0x20000007ff087230 */ /* 0x000fe40000004100 */
[----:B------:R-:W-:Y:S01]  /*1510*/  FMUL.FTZ R10, R23, R10 ;  /* 0x0000000a170a7220 */ /* 0x000fe20000410000 */
[----:B------:R-:W-:Y:S02]  /*1520*/  HADD2.F32 R21, -RZ, R21.H1_H1 ;  /* 0x30000015ff157230 */ /* 0x000fe40000004100 */
[----:B------:R-:W-:Y:S01]  /*1530*/  FFMA.FTZ R5, R5, R8, R12 ;  /* 0x0000000805057223 */ /* 0x000fe2000001000c */
[----:B------:R-:W-:Y:S02]  /*1540*/  HADD2.F32 R8, -RZ, R7.H1_H1 ;  /* 0x30000007ff087230 */ /* 0x000fe40000004100 */
[----:B------:R-:W-:-:S03]  /*1550*/  HADD2.F32 R7, -RZ, R9.H0_H0 ;  /* 0x20000009ff077230 */ /* 0x000fc60000004100 */
[----:B------:R-:W-:Y:S01]  /*1560*/  FFMA.FTZ R8, R21, R8, R10 ;  /* 0x0000000815087223 */ /* 0x000fe2000001000a */
        /* <DEDUP_REMOVED lines=64> */
.L_x_23104:
        /* <DEDUP_REMOVED lines=12> */
.L_x_23057:
[----:B------:R-:W-:Y:S05]  /*1a30*/  BSYNC B1 ;  /* 0x0000000000017941 */ /* 0x000fea0003800000 */
.L_x_23055:
[----:B------:R-:W-:Y:S01]  /*1a40*/  IADD3 R0, PT, PT, R0, 0x4, RZ ;  /* 0x0000000400007810 */ /* 0x000fe20007ffe0ff */
[----:B0-----:R-:W-:Y:S01]  /*1a50*/  VIADD R49, R49, 0x100 ;  /* 0x0000010031317836 */ /* 0x001fe20000000000 */
[----:B------:R-:W-:Y:S01]  /*1a60*/  IADD3 R2, P1, PT, R2, 0x10, RZ ;  /* 0x0000001002027810 */ /* 0x000fe20007f3e0ff */
[----:B------:R-:W-:Y:S01]  /*1a70*/  VIADD R47, R47, 0x40 ;  /* 0x000000402f2f7836 */ /* 0x000fe20000000000 */
[----:B------:R-:W-:Y:S02]  /*1a80*/  ISETP.GE.U32.AND P0, PT, R0, UR8, PT ;  /* 0x0000000800007c0c */ /* 0x000fe4000bf06070 */
[----:B------:R-:W-:Y:S01]  /*1a90*/  IADD3 R48, PT, PT, R48, 0x40, RZ ;  /* 0x0000004030307810 */ /* 0x000fe20007ffe0ff */
[----:B------:R-:W-:Y:S01]  /*1aa0*/  IMAD.X R3, RZ, RZ, R3, P1 ;  /* 0x000000ffff037224 */ /* 0x000fe200008e0603 */
[----:B------:R-:W-:-:S09]  /*1ab0*/  IADD3 R46, PT, PT, R46, 0x40, RZ ;  /* 0x000000402e2e7810 */ /* 0x000fd20007ffe0ff */
[----:B------:R-:W-:Y:S05]  /*1ac0*/  @!P0 BRA `(.L_x_23059) ;  /* 0xfffffff0006c8947 */ /* 0x000fea000383ffff */
.L_x_23054:
[----:B------:R-:W-:Y:S05]  /*1ad0*/  BSYNC B0 ;  /* 0x0000000000007941 */ /* 0x000fea0003800000 */
.L_x_23053:
[----:B------:R-:W0:Y:S01]  /*1ae0*/  S2R R0, SR_TID.X ;  /* 0x0000000000007919 */ /* 0x000e220000002100 */
[----:B------:R-:W-:Y:S02]  /*1af0*/  UIMAD UR4, UR19, -0x20, UR8 ;  /* 0xffffffe0130478a4 */ /* 0x000fe4000f8e0208 */
[----:B------:R-:W-:-:S04]  /*1b00*/  MOV R9, UR19 ;  /* 0x0000001300097c02 */ /* 0x000fc80008000f00 */
[----:B------:R-:W-:Y:S01]  /*1b10*/  MOV R4, UR4 ;  /* 0x0000000400047c02 */ /* 0x000fe20008000f00 */
[----:B------:R-:W-:Y:S01]  /*1b20*/  IMAD.SHL.U32 R9, R9, 0x200, RZ ;  /* 0x0000020009097824 */ /* 0x000fe200078e00ff */
[----:B------:R-:W-:-:S03]  /*1b30*/  UMOV UR4, 0xffffffff ;  /* 0xffffffff00047882 */ /* 0x000fc60000000000 */
[----:B------:R-:W-:-:S05]  /*1b40*/  IMAD R4, R4, 0x10, R9 ;  /* 0x0000001004047824 */ /* 0x000fca00078e0209 */
[----:B------:R-:W-:-:S04]  /*1b50*/  VIMNMX R4, PT, PT, R4, UR21, PT ;  /* 0x0000001504047c48 */ /* 0x000fc8000bfe0100 */
[----:B------:R-:W-:Y:S01]  /*1b60*/  IADD3 R5, PT, PT, -R9, R4, RZ ;  /* 0x0000000409057210 */ /* 0x000fe20007ffe1ff */
[----:B------:R-:W-:Y:S06]  /*1b70*/  BRA.DIV UR4, `(.L_x_23060) ;  /* 0x0000003604c47947 */ /* 0x000fec000b800000 */
[----:B------:R-:W1:Y:S02]  /*1b80*/  SHFL.BFLY PT, R3, R50, 0x10, 0x1f ;  /* 0x0e001f0032037f89 */ /* 0x000e6400000e0000 */
[----:B-1----:R-:W-:-:S05]  /*1b90*/  FMNMX.FTZ R3, R3, R50, !PT ;  /* 0x0000003203037209 */ /* 0x002fca0007810000 */
[----:B------:R-:W1:Y:S02]  /*1ba0*/  SHFL.BFLY PT, R2, R3, 0x8, 0x1f ;  /* 0x0d001f0003027f89 */ /* 0x000e6400000e0000 */
[----:B-1----:R-:W-:-:S05]  /*1bb0*/  FMNMX.FTZ R2, R3, R2, !PT ;  /* 0x0000000203027209 */ /* 0x002fca0007810000 */
[----:B------:R-:W1:Y:S02]  /*1bc0*/  SHFL.BFLY PT, R7, R2, 0x4, 0x1f ;  /* 0x0c801f0002077f89 */ /* 0x000e6400000e0000 */
[----:B-1----:R-:W-:-:S05]  /*1bd0*/  FMNMX.FTZ R6, R2, R7, !PT ;  /* 0x0000000702067209 */ /* 0x002fca0007810000 */
[----:B------:R1:W2:Y:S02]  /*1be0*/  SHFL.BFLY PT, R11, R6, 0x2, 0x1f ;  /* 0x0c401f00060b7f89 */ /* 0x0002a400000e0000 */
.L_x_23110:
[----:B------:R-:W3:Y:S01]  /*1bf0*/  S2R R7, SR_CgaCtaId ;  /* 0x0000000000077919 */ /* 0x000ee20000008800 */
[----:B------:R-:W-:Y:S01]  /*1c00*/  MOV R8, 0x400 ;  /* 0x0000040000087802 */ /* 0x000fe20000000f00 */
[----:B------:R-:W-:Y:S05]  /*1c10*/  WARPSYNC.ALL ;  /* 0x0000000000007948 */ /* 0x000fea0003800000 */
[----:B------:R-:W-:Y:S01]  /*1c20*/  VIADD R10, R8, 0xa0 ;  /* 0x000000a0080a7836 */ /* 0x000fe20000000000 */
[----:B0-----:R-:W-:Y:S02]  /*1c30*/  LOP3.LUT P0, R34, R0, 0x1f, RZ, 0xc0, !PT ;  /* 0x0000001f00227812 */ /* 0x001fe4000780c0ff */
[----:B------:R-:W-:-:S02]  /*1c40*/  SHF.R.U32.HI R2, RZ, 0x5, R0 ;  /* 0x00000005ff027819 */ /* 0x000fc40000011600 */
[----:B--2---:R-:W-:Y:S02]  /*1c50*/  FMNMX.FTZ R11, R6, R11, !PT ;  /* 0x0000000b060b7209 */ /* 0x004fe40007810000 */
[----:B---3--:R-:W-:-:S04]  /*1c60*/  LEA R3, R7, R10, 0x18 ;  /* 0x0000000a07037211 */ /* 0x008fc800078ec0ff */
[----:B-1----:R-:W-:-:S05]  /*1c70*/  LEA R6, R2, R3, 0x2 ;  /* 0x0000000302067211 */ /* 0x002fca00078e10ff */
[----:B------:R0:W-:Y:S01]  /*1c80*/  @!P0 STS [R6], R11 ;  /* 0x0000000b06008388 */ /* 0x0001e20000000800 */
        /* <DEDUP_REMOVED lines=19> */
[----:B------:R-:W-:Y:S01]  /*1dc0*/  ISETP.NE.AND P0, PT, R11, 0x180, PT ;  /* 0x000001800b00780c */ /* 0x000fe20003f05270 */
[----:B------:R-:W-:Y:S01]  /*1dd0*/  HFMA2 R11, -RZ, RZ, 0, 0 ;  /* 0x00000000ff0b7431 */ /* 0x000fe200000001ff */
[----:B------:R-:W-:Y:S01]  /*1de0*/  ISETP.GE.U32.AND P3, PT, R12, 0x180, PT ;  /* 0x000001800c00780c */ /* 0x000fe20003f66070 */
[----:B------:R-:W-:-:S10]  /*1df0*/  IMAD.MOV.U32 R12, RZ, RZ, R0 ;  /* 0x000000ffff0c7224 */ /* 0x000fd400078e0000 */
        /* <DEDUP_REMOVED lines=9> */
.L_x_23065:
        /* <DEDUP_REMOVED lines=11> */
.L_x_23064:
[----:B------:R-:W-:Y:S05]  /*1f40*/  BSYNC.RECONVERGENT B1 ;  /* 0x0000000000017941 */ /* 0x000fea0003800200 */
.L_x_23063:
        /* <DEDUP_REMOVED lines=12> */
.L_x_23068:
        /* <DEDUP_REMOVED lines=100> */
.L_x_23067:
[----:B------:R-:W-:Y:S05]  /*2650*/  BSYNC.RECONVERGENT B1 ;  /* 0x0000000000017941 */ /* 0x000fea0003800200 */
.L_x_23066:
        /* <DEDUP_REMOVED lines=55> */
.L_x_23070:
[----:B------:R-:W-:Y:S05]  /*29d0*/  BSYNC.RECONVERGENT B1 ;  /* 0x0000000000017941 */ /* 0x000fea0003800200 */
.L_x_23069:
        /* <DEDUP_REMOVED lines=26> */
.L_x_23062:
[----:B------:R-:W-:Y:S05]  /*2b80*/  BSYNC.RECONVERGENT B0 ;  /* 0x0000000000007941 */ /* 0x000fea0003800200 */
.L_x_23061:
        /* <DEDUP_REMOVED lines=41> */
.L_x_23075:
[----:B------:R-:W1:Y:S01]  /*2e20*/  LDS R13, [R6] ;  /* 0x00000000060d7984 */ /* 0x000e620000000800 */
[----:B------:R-:W-:-:S04]  /*2e30*/  IADD3 R12, PT, PT, R12, 0x1, RZ ;  /* 0x000000010c0c7810 */ /* 0x000fc80007ffe0ff */
[----:B------:R-:W-:Y:S01]  /*2e40*/  ISETP.NE.AND P0, PT, R12, RZ, PT ;  /* 0x000000ff0c00720c */ /* 0x000fe20003f05270 */
[----:B-1----:R-:W-:-:S05]  /*2e50*/  FMUL.FTZ R13, R13, R4 ;  /* 0x000000040d0d7220 */ /* 0x002fca0000410000 */
[----:B------:R1:W-:Y:S02]  /*2e60*/  STS [R6], R13 ;  /* 0x0000000d06007388 */ /* 0x0003e40000000800 */
[----:B-1----:R-:W-:-:S05]  /*2e70*/  VIADD R6, R6, 0x200 ;  /* 0x0000020006067836 */ /* 0x002fca0000000000 */
[----:B------:R-:W-:Y:S05]  /*2e80*/  @P0 BRA `(.L_x_23075) ;  /* 0xfffffffc00e40947 */ /* 0x000fea000383ffff */
.L_x_23074:
[----:B------:R-:W-:Y:S05]  /*2e90*/  BSYNC.RECONVERGENT B1 ;  /* 0x0000000000017941 */ /* 0x000fea0003800200 */
.L_x_23073:
        /* <DEDUP_REMOVED lines=12> */
.L_x_23078:
        /* <DEDUP_REMOVED lines=52> */
.L_x_23077:
[----:B------:R-:W-:Y:S05]  /*32a0*/  BSYNC.RECONVERGENT B1 ;  /* 0x0000000000017941 */ /* 0x000fea0003800200 */
.L_x_23076:
        /* <DEDUP_REMOVED lines=31> */
.L_x_23080:
[----:B------:R-:W-:Y:S05]  /*34a0*/  BSYNC.RECONVERGENT B1 ;  /* 0x0000000000017941 */ /* 0x000fea0003800200 */
.L_x_23079:
        /* <DEDUP_REMOVED lines=14> */
.L_x_23072:
[----:B------:R-:W-:Y:S05]  /*3590*/  BSYNC.RECONVERGENT B0 ;  /* 0x0000000000007941 */ /* 0x000fea0003800200 */
.L_x_23071:
        /* <DEDUP_REMOVED lines=27> */
.L_x_23082:
[----:B-1-3--:R-:W-:Y:S05]  /*3750*/  BSYNC.RECONVERGENT B0 ;  /* 0x0000000000007941 */ /* 0x00afea0003800200 */
.L_x_23081:
[----:B------:R-:W-:Y:S01]  /*3760*/  BSSY.RECONVERGENT B1, `(.L_x_23083) ;  /* 0x000014c000017945 */ /* 0x000fe20003800200 */
[----:B------:R-:W-:Y:S02]  /*3770*/  HFMA2 R33, -RZ, RZ, 0, 0 ;  /* 0x00000000ff217431 */ /* 0x000fe400000001ff */
[----:B0---4-:R-:W-:Y:S01]  /*3780*/  IMAD.MOV.U32 R3, RZ, RZ, RZ ;  /* 0x000000ffff037224 */ /* 0x011fe200078e00ff */
[----:B--2---:R-:W-:Y:S02]  /*3790*/  CS2R R4, SRZ ;  /* 0x0000000000047805 */ /* 0x004fe4000001ff00 */
[----:B------:R-:W-:Y:S01]  /*37a0*/  MOV R6, RZ ;  /* 0x000000ff00067202 */ /* 0x000fe20000000f00 */
[----:B------:R-:W-:Y:S06]  /*37b0*/  @P1 BRA `(.L_x_23084) ;  /* 0x0000001400181947 */ /* 0x000fec0003800000 */
[----:B------:R-:W0:Y:S01]  /*37c0*/  I2F.RP R3, R44 ;  /* 0x0000002c00037306 */ /* 0x000e220000209400 */
[----:B------:R-:W1:Y:S01]  /*37d0*/  LDCU UR4, c[0x0][0x3c8] ;  /* 0x00007900ff0477ac */ /* 0x000e620008000800 */
[----:B------:R-:W-:Y:S01]  /*37e0*/  IMAD.WIDE.U32 R4, R31, 0x4, RZ ;  /* 0x000000041f047825 */ /* 0x000fe200078e00ff */
[----:B------:R-:W-:Y:S01]  /*37f0*/  LEA R9, R2, R9, 0x4 ;  /* 0x0000000902097211 */ /* 0x000fe200078e20ff */
[----:B------:R-:W2:Y:S02]  /*3800*/  LDCU.64 UR6, c[0x0][0x3b8] ;  /* 0x00007700ff0677ac */ /* 0x000ea40008000a00 */
[----:B------:R-:W-:Y:S01]  /*3810*/  IMAD.SHL.U32 R6, R0, 0x20, RZ ;  /* 0x0000002000067824 */ /* 0x000fe200078e00ff */
[----:B------:R-:W-:Y:S01]  /*3820*/  IADD3 R28, PT, PT, R9, 0x3, RZ ;  /* 0x00000003091c7810 */ /* 0x000fe20007ffe0ff */
[----:B------:R-:W-:Y:S01]  /*3830*/  VIADD R8, R8, 0xc0 ;  /* 0x000000c008087836 */ /* 0x000fe20000000000 */
[----:B------:R-:W-:Y:S01]  /*3840*/  UIADD3 UR5, UPT, UPT, UR21, 0xf, URZ ;  /* 0x0000000f15057890 */ /* 0x000fe2000fffe0ff */
[----:B------:R-:W-:-:S02]  /*3850*/  IMAD.SHL.U32 R29, R0, 0x8, RZ ;  /* 0x00000008001d7824 */ /* 0x000fc400078e00ff */
[----:B------:R-:W-:Y:S01]  /*3860*/  IMAD.MOV.U32 R33, RZ, RZ, RZ ;  /* 0x000000ffff217224 */ /* 0x000fe200078e00ff */
[----:B------:R-:W-:Y:S01]  /*3870*/  USHF.R.U32.HI UR5, URZ, 0x4, UR5 ;  /* 0x00000004ff057899 */ /* 0x000fe20008011605 */
[----:B------:R-:W-:Y:S01]  /*3880*/  LEA R8, R7, R8, 0x18 ;  /* 0x0000000807087211 */ /* 0x000fe200078ec0ff */
[----:B0-----:R-:W0:Y:S01]  /*3890*/  MUFU.RCP R3, R3 ;  /* 0x0000000300037308 */ /* 0x001e220000001000 */
[C---:B------:R-:W-:Y:S02]  /*38a0*/  LOP3.LUT R9, R29.reuse, 0x8, RZ, 0xc0, !PT ;  /* 0x000000081d097812 */ /* 0x040fe400078ec0ff */
[----:B------:R-:W-:Y:S01]  /*38b0*/  LOP3.LUT R29, R29, 0xf8, RZ, 0xc0, !PT ;  /* 0x000000f81d1d7812 */ /* 0x000fe200078ec0ff */
[----:B-1----:R-:W-:Y:S01]  /*38c0*/  UIMAD UR4, UR18, UR4, URZ ;  /* 0x00000004120472a4 */ /* 0x002fe2000f8e02ff */
[----:B------:R-:W-:-:S05]  /*38d0*/  IADD3 R30, PT, PT, R9, R28, RZ ;  /* 0x0000001c091e7210 */ /* 0x000fca0007ffe0ff */
[----:B------:R-:W-:-:S05]  /*38e0*/  MOV R11, UR4 ;  /* 0x00000004000b7c02 */ /* 0x000fca0008000f00 */
[----:B------:R-:W-:Y:S01]  /*38f0*/  IMAD.WIDE R4, R11, 0x4, R4 ;  /* 0x000000040b047825 */ /* 0x000fe200078e0204 */
[----:B------:R-:W1:Y:S03]  /*3900*/  LDCU UR4, c[0x0][0x3e0] ;  /* 0x00007c00ff0477ac */ /* 0x000e660008000800 */
[----:B0-----:R-:W-:Y:S01]  /*3910*/  VIADD R26, R3, 0xffffffe ;  /* 0x0ffffffe031a7836 */ /* 0x001fe20000000000 */
[----:B--2---:R-:W-:Y:S01]  /*3920*/  IADD3 R24, P0, PT, R4, UR6, RZ ;  /* 0x0000000604187c10 */ /* 0x004fe2000ff1e0ff */
[----:B------:R-:W0:Y:S01]  /*3930*/  LDCU UR6, c[0x0][0x3fc] ;  /* 0x00007f80ff0677ac */ /* 0x000e220008000800 */
[----:B------:R-:W-:Y:S01]  /*3940*/  LOP3.LUT R3, R6, 0x20, RZ, 0xe2, !PT ;  /* 0x0000002006037812 */ /* 0x000fe200078ee2ff */
[----:B------:R2:W3:Y:S01]  /*3950*/  F2I.FTZ.U32.TRUNC.NTZ R27, R26 ;  /* 0x0000001a001b7305 */ /* 0x0004e2000021f000 */
[----:B------:R-:W-:Y:S02]  /*3960*/  IADD3.X R25, PT, PT, R5, UR7, RZ, P0, !PT ;  /* 0x0000000705197c10 */ /* 0x000fe400087fe4ff */
[----:B------:R-:W-:-:S02]  /*3970*/  CS2R R4, SRZ ;  /* 0x0000000000047805 */ /* 0x000fc4000001ff00 */
[----:B------:R-:W-:Y:S01]  /*3980*/  LEA R3, R2, R3, 0x6 ;  /* 0x0000000302037211 */ /* 0x000fe200078e30ff */
[----:B------:R-:W-:-:S03]  /*3990*/  IMAD.MOV.U32 R6, RZ, RZ, RZ ;  /* 0x000000ffff067224 */ /* 0x000fc600078e00ff */
[----:B------:R-:W-:Y:S01]  /*39a0*/  IADD3 R7, PT, PT, R3, 0x10, R8 ;  /* 0x0000001003077810 */ /* 0x000fe20007ffe008 */
[----:B--2---:R-:W-:Y:S01]  /*39b0*/  IMAD.MOV.U32 R26, RZ, RZ, RZ ;  /* 0x000000ffff1a7224 */ /* 0x004fe200078e00ff */
[----:B------:R-:W-:Y:S01]  /*39c0*/  MOV R3, RZ ;  /* 0x000000ff00037202 */ /* 0x000fe20000000f00 */
[----:B-1----:R-:W-:Y:S01]  /*39d0*/  UIMAD UR4, UR13, UR4, URZ ;  /* 0x000000040d0472a4 */ /* 0x002fe2000f8e02ff */
[----:B---3--:R-:W-:Y:S01]  /*39e0*/  IADD3 R11, PT, PT, RZ, -R27, RZ ;  /* 0x8000001bff0b7210 */ /* 0x008fe20007ffe0ff */
[----:B0-----:R-:W-:Y:S02]  /*39f0*/  IMAD.U32 R32, RZ, RZ, UR6 ;  /* 0x00000006ff207e24 */ /* 0x001fe4000f8e00ff */
[----:B------:R-:W-:Y:S02]  /*3a00*/  USHF.R.S32.HI UR6, URZ, 0x1f, UR4 ;  /* 0x0000001fff067899 */ /* 0x000fe40008011404 */
[----:B------:R-:W-:Y:S01]  /*3a10*/  MOV R38, UR4 ;  /* 0x0000000400267c02 */ /* 0x000fe20008000f00 */
[----:B------:R-:W-:Y:S01]  /*3a20*/  IMAD R11, R11, R44, RZ ;  /* 0x0000002c0b0b7224 */ /* 0x000fe200078e02ff */
[----:B------:R-:W-:-:S02]  /*3a30*/  IADD3 R32, PT, PT, -R32, UR17, RZ ;  /* 0x0000001120207c10 */ /* 0x000fc4000fffe1ff */
[----:B------:R-:W-:Y:S02]  /*3a40*/  IMAD.U32 R39, RZ, RZ, UR6 ;  /* 0x00000006ff277e24 */ /* 0x000fe4000f8e00ff */
[----:B------:R-:W-:Y:S01]  /*3a50*/  IMAD.HI.U32 R26, R27, R11, R26 ;  /* 0x0000000b1b1a7227 */ /* 0x000fe200078e001a */
[----:B------:R-:W-:-:S03]  /*3a60*/  IADD3 R27, PT, PT, R31, 0x1, RZ ;  /* 0x000000011f1b7810 */ /* 0x000fc60007ffe0ff */
[----:B------:R-:W-:-:S07]  /*3a70*/  VIADD R31, R31, -UR5 ;  /* 0x800000051f1f7c36 */ /* 0x000fce0008000000 */
.L_x_23097:
        /* <DEDUP_REMOVED lines=22> */
[----:B------:R-:W-:Y:S02]  /*3be0*/  MOV R13, R11 ;  /* 0x0000000b000d7202 */ /* 0x000fe40000000f00 */
[----:B0-----:R-:W-:-:S03]  /*3bf0*/  IADD3 R8, PT, PT, RZ, -R9, RZ ;  /* 0x80000009ff087210 */ /* 0x001fc60007ffe0ff */
[----:B------:R-:W-:Y:S01]  /*3c00*/  @!P2 IMAD.MOV R13, RZ, RZ, -R13 ;  /* 0x000000ffff0da224 */ /* 0x000fe200078e0a0d */
[----:B------:R-:W-:Y:S02]  /*3c10*/  @!P1 LOP3.LUT R13, RZ, R15, RZ, 0x33, !PT ;  /* 0x0000000fff0d9212 */ /* 0x000fe400078e33ff */
[----:B------:R-:W-:Y:S01]  /*3c20*/  ISETP.NE.AND P2, PT, R17, RZ, PT ;  /* 0x000000ff1100720c */ /* 0x000fe20003f45270 */
[----:B------:R-:W-:Y:S01]  /*3c30*/  IMAD.MOV.U32 R15, RZ, RZ, R8 ;  /* 0x000000ffff0f7224 */ /* 0x000fe200078e0008 */
[----:B------:R-:W-:Y:S01]  /*3c40*/  IADD3 R11, PT, PT, R13, UR12, RZ ;  /* 0x0000000c0d0b7c10 */ /* 0x000fe2000fffe0ff */
[----:B------:R-:W-:Y:S02]  /*3c50*/  IMAD.MOV.U32 R8, RZ, RZ, RZ ;  /* 0x000000ffff087224 */ /* 0x000fe400078e00ff */
[----:B------:R-:W-:Y:S01]  /*3c60*/  IMAD R15, R15, R10, RZ ;  /* 0x0000000a0f0f7224 */ /* 0x000fe200078e02ff */
[----:B------:R-:W-:Y:S02]  /*3c70*/  IABS R12, R11 ;  /* 0x0000000b000c7213 */ /* 0x000fe40000000000 */
[----:B------:R-:W-:Y:S01]  /*3c80*/  ISETP.GE.AND P1, PT, R11, RZ, PT ;  /* 0x000000ff0b00720c */ /* 0x000fe20003f26270 */
        /* <DEDUP_REMOVED lines=14> */
[----:B------:R-:W2:Y:S01]  /*3d70*/  LDG.E.CONSTANT R17, desc[UR14][R24.64] ;  /* 0x0000000e18117981 */ /* 0x000ea2000c1e9900 */
[----:B------:R-:W-:-:S03]  /*3d80*/  IADD3 R35, PT, PT, R30, -0x3, RZ ;  /* 0xfffffffd1e237810 */ /* 0x000fc60007ffe0ff */
[----:B------:R-:W0:Y:S04]  /*3d90*/  LDS.128 R12, [R7+-0x10] ;  /* 0xfffff000070c7984 */ /* 0x000e280000000c00 */
[----:B------:R-:W1:Y:S01]  /*3da0*/  LDS.128 R8, [R7] ;  /* 0x0000000007087984 */ /* 0x000e620000000c00 */
        /* <DEDUP_REMOVED lines=18> */
[C---:B------:R-:W-:Y:S02]  /*3ed0*/  IADD3 R16, PT, PT, R30.reuse, 0x2, RZ ;  /* 0x000000021e107810 */ /* 0x040fe40007ffe0ff */
[----:B------:R-:W-:-:S02]  /*3ee0*/  IADD3 R8, PT, PT, R30, -0x2, RZ ;  /* 0xfffffffe1e087810 */ /* 0x000fc40007ffe0ff */
[----:B------:R-:W-:Y:S02]  /*3ef0*/  ISETP.GE.AND P3, PT, R17, UR21, PT ;  /* 0x0000001511007c0c */ /* 0x000fe4000bf66270 */
[----:B------:R-:W-:Y:S02]  /*3f00*/  ISETP.GE.AND P4, PT, R9, UR21, PT ;  /* 0x0000001509007c0c */ /* 0x000fe4000bf86270 */
[----:B-----5:R-:W-:Y:S02]  /*3f10*/  PRMT R9, R13, 0x7632, R9 ;  /* 0x000076320d097816 */ /* 0x020fe40000000009 */
[----:B------:R-:W-:Y:S02]  /*3f20*/  SEL R17, R14, RZ, !P1 ;  /* 0x000000ff0e117207 */ /* 0x000fe40004800000 */
        /* <DEDUP_REMOVED lines=18> */
.L_x_23088:
[----:B------:R-:W-:Y:S05]  /*4050*/  BSYNC.RECONVERGENT B2 ;  /* 0x0000000000027941 */ /* 0x000fea0003800200 */
.L_x_23087:
[----:B------:R-:W-:Y:S01]  /*4060*/  F2FP.F16.F32.PACK_AB R40, R11, R10 ;  /* 0x0000000a0b28723e */ /* 0x000fe200000000ff */
[----:B-----5:R-:W-:Y:S01]  /*4070*/  HMUL2 R13, R36, R13 ;  /* 0x0000000d240d7232 */ /* 0x020fe20000000000 */
[----:B------:R1:W5:Y:S01]  /*4080*/  LDG.E.128.CONSTANT R8, desc[UR14][R20.64+0x200] ;  /* 0x0002000e14087981 */ /* 0x000362000c1e9d00 */
[----:B------:R-:W-:Y:S02]  /*4090*/  BSSY.RECONVERGENT B2, `(.L_x_23089) ;  /* 0x0000021000027945 */ /* 0x000fe40003800200 */
[----:B------:R-:W-:Y:S02]  /*40a0*/  HFMA2 R12, R37, R12, R13 ;  /* 0x0000000c250c7231 */ /* 0x000fe4000000000d */
        /* <DEDUP_REMOVED lines=31> */
.L_x_23090:
[----:B------:R-:W-:Y:S05]  /*42a0*/  BSYNC.RECONVERGENT B2 ;  /* 0x0000000000027941 */ /* 0x000fea0003800200 */
.L_x_23089:
[----:B------:R-:W-:Y:S02]  /*42b0*/  HFMA2 R12, R41, R14, R12 ;  /* 0x0000000e290c7231 */ /* 0x000fe4000000000c */
[----:B-----5:R-:W-:Y:S02]  /*42c0*/  HMUL2 R13, R36, R9 ;  /* 0x00000009240d7232 */ /* 0x020fe40000000000 */
[----:B------:R-:W-:Y:S02]  /*42d0*/  HFMA2 R9, R40, R15, R12 ;  /* 0x0000000f28097231 */ /* 0x000fe4000000000c */
[----:B------:R-:W-:Y:S02]  /*42e0*/  HFMA2 R8, R37, R8, R13 ;  /* 0x0000000825087231 */ /* 0x000fe4000000000d */
[----:B------:R2:W5:Y:S01]  /*42f0*/  LDG.E.128.CONSTANT R12, desc[UR14][R20.64+0x400] ;  /* 0x0004000e140c7981 */ /* 0x000562000c1e9d00 */
[----:B------:R-:W-:Y:S04]  /*4300*/  BSSY.RECONVERGENT B2, `(.L_x_23091) ;  /* 0x0000020000027945 */ /* 0x000fe80003800200 */
        /* <DEDUP_REMOVED lines=31> */
.L_x_23092:
[----:B------:R-:W-:Y:S05]  /*4500*/  BSYNC.RECONVERGENT B2 ;  /* 0x0000000000027941 */ /* 0x000fea0003800200 */
.L_x_23091:
        /* <DEDUP_REMOVED lines=33> */
.L_x_23094:
[----:B------:R-:W-:Y:S05]  /*4720*/  BSYNC.RECONVERGENT B2 ;  /* 0x0000000000027941 */ /* 0x000fea0003800200 */
.L_x_23093:
[----:B0123--:R-:W5:Y:S01]  /*4730*/  LDG.E.128.CONSTANT R20, desc[UR14][R20.64+0x800] ;  /* 0x0008000e14147981 */ /* 0x00ff62000c1e9d00 */
[----:B------:R-:W-:Y:S01]  /*4740*/  BSSY.RECONVERGENT B2, `(.L_x_23095) ;  /* 0x0000021000027945 */ /* 0x000fe20003800200 */
[----:B------:R-:W-:-:S03]  /*4750*/  HFMA2 R8, R41, R10, R8 ;  /* 0x0000000a29087231 */ /* 0x000fc60000000008 */
[----:B------:R-:W-:Y:S05]  /*4760*/  @P0 BRA `(.L_x_23096) ;  /* 0x0000000000780947 */ /* 0x000fea0003800000 */
[----:B------:R-:W-:Y:S02]  /*4770*/  IADD3 R10, PT, PT, R30, -0x2, RZ ;  /* 0xfffffffe1e0a7810 */ /* 0x000fe40007ffe0ff */
[----:B------:R-:W-:Y:S02]  /*4780*/  ISETP.GE.AND P0, PT, R35, UR21, PT ;  /* 0x0000001523007c0c */ /* 0x000fe4000bf06270 */
[----:B------:R-:W-:Y:S01]  /*4790*/  ISETP.GE.AND P1, PT, R10, UR21, PT ;  /* 0x000000150a007c0c */ /* 0x000fe2000bf26270 */
[C---:B------:R-:W-:Y:S01]  /*47a0*/  VIADD R10, R30.reuse, 0xffffffff ;  /* 0xffffffff1e0a7836 */ /* 0x040fe20000000000 */
[----:B------:R-:W-:Y:S02]  /*47b0*/  ISETP.GE.AND P3, PT, R30, UR21, PT ;  /* 0x000000151e007c0c */ /* 0x000fe4000bf66270 */
[----:B-----5:R-:W-:Y:S02]  /*47c0*/  PRMT R35, R21, 0x7632, R35 ;  /* 0x0000763215237816 */ /* 0x020fe40000000023 */
        /* <DEDUP_REMOVED lines=24> */
.L_x_23096:
[----:B------:R-:W-:Y:S05]  /*4950*/  BSYNC.RECONVERGENT B2 ;  /* 0x0000000000027941 */ /* 0x000fea0003800200 */
.L_x_23095:
[C---:B-----5:R-:W-:Y:S02]  /*4960*/  HMUL2 R13, R36.reuse, R13 ;  /* 0x0000000d240d7232 */ /* 0x060fe40000000000 */
[C---:B------:R-:W-:Y:S02]  /*4970*/  HFMA2 R17, R36.reuse, R17, -RZ ;  /* 0x0000001124117231 */ /* 0x040fe400001000ff */
[----:B------:R-:W-:Y:S02]  /*4980*/  HMUL2 R10, R36, R21 ;  /* 0x00000015240a7232 */ /* 0x000fe40000000000 */
[C---:B------:R-:W-:Y:S02]  /*4990*/  HFMA2 R13, R37.reuse, R12, R13 ;  /* 0x0000000c250d7231 */ /* 0x040fe4000000000d */
[C---:B------:R-:W-:Y:S02]  /*49a0*/  HFMA2 R17, R37.reuse, R16, R17 ;  /* 0x0000001025117231 */ /* 0x040fe40000000011 */
[----:B------:R-:W-:-:S02]  /*49b0*/  HFMA2 R37, R37, R20, R10 ;  /* 0x0000001425257231 */ /* 0x000fc4000000000a */
[----:B------:R-:W-:Y:S02]  /*49c0*/  HADD2.F32 R10, -RZ, R9.H0_H0 ;  /* 0x20000009ff0a7230 */ /* 0x000fe40000004100 */
[C---:B------:R-:W-:Y:S02]  /*49d0*/  HFMA2 R20, R41.reuse, R14, R13 ;  /* 0x0000000e29147231 */ /* 0x040fe4000000000d */
[C---:B------:R-:W-:Y:S02]  /*49e0*/  HFMA2 R17, R41.reuse, R18, R17 ;  /* 0x0000001229117231 */ /* 0x040fe40000000011 */
[----:B------:R-:W-:Y:S02]  /*49f0*/  HFMA2 R37, R41, R22, R37 ;  /* 0x0000001629257231 */ /* 0x000fe40000000025 */
[----:B------:R-:W-:Y:S02]  /*4a00*/  HADD2.F32 R9, -RZ, R9.H1_H1 ;  /* 0x30000009ff097230 */ /* 0x000fe40000004100 */
[----:B------:R-:W-:-:S02]  /*4a10*/  HFMA2 R8, R40, R11, R8 ;  /* 0x0000000b28087231 */ /* 0x000fc40000000008 */
[C---:B------:R-:W-:Y:S02]  /*4a20*/  HFMA2 R17, R40.reuse, R19, R17 ;  /* 0x0000001328117231 */ /* 0x040fe40000000011 */
[C---:B------:R-:W-:Y:S02]  /*4a30*/  HFMA2 R20, R40.reuse, R15, R20 ;  /* 0x0000000f28147231 */ /* 0x040fe40000000014 */
[----:B------:R-:W-:Y:S02]  /*4a40*/  HFMA2 R37, R40, R23, R37 ;  /* 0x0000001728257231 */ /* 0x000fe40000000025 */
[----:B------:R-:W-:Y:S01]  /*4a50*/  FADD.FTZ R10, R10, R9 ;  /* 0x000000090a0a7221 */ /* 0x000fe20000010000 */
[----:B------:R-:W-:Y:S02]  /*4a60*/  HADD2.F32 R9, -RZ, R8.H0_H0 ;  /* 0x20000008ff097230 */ /* 0x000fe40000004100 */
[----:B------:R-:W-:Y:S02]  /*4a70*/  HADD2.F32 R11, -RZ, R20.H0_H0 ;  /* 0x20000014ff0b7230 */ /* 0x000fe40000004100 */
[----:B------:R-:W-:Y:S01]  /*4a80*/  FADD.FTZ R33, R33, R10 ;  /* 0x0000000a21217221 */ /* 0x000fe20000010000 */
[----:B------:R-:W-:-:S02]  /*4a90*/  HADD2.F32 R12, -RZ, R17.H0_H0 ;  /* 0x20000011ff0c7230 */ /* 0x000fc40000004100 */
[----:B------:R-:W-:Y:S02]  /*4aa0*/  HADD2.F32 R8, -RZ, R8.H1_H1 ;  /* 0x30000008ff087230 */ /* 0x000fe40000004100 */
[----:B------:R-:W-:Y:S02]  /*4ab0*/  HADD2.F32 R20, -RZ, R20.H1_H1 ;  /* 0x30000014ff147230 */ /* 0x000fe40000004100 */
[----:B------:R-:W-:Y:S02]  /*4ac0*/  HADD2.F32 R17, -RZ, R17.H1_H1 ;  /* 0x30000011ff117230 */ /* 0x000fe40000004100 */
[----:B------:R-:W-:Y:S01]  /*4ad0*/  FADD.FTZ R8, R9, R8 ;  /* 0x0000000809087221 */ /* 0x000fe20000010000 */
[--C-:B------:R-:W-:Y:S02]  /*4ae0*/  HADD2.F32 R13, -RZ, R37.reuse.H0_H0 ;  /* 0x20000025ff0d7230 */ /* 0x100fe40000004100 */
[----:B------:R-:W-:Y:S01]  /*4af0*/  FADD.FTZ R11, R11, R20 ;  /* 0x000000140b0b7221 */ /* 0x000fe20000010000 */
[----:B------:R-:W-:-:S02]  /*4b00*/  HADD2.F32 R14, -RZ, R37.H1_H1 ;  /* 0x30000025ff0e7230 */ /* 0x000fc40000004100 */
[----:B------:R-:W-:Y:S01]  /*4b10*/  FADD.FTZ R12, R12, R17 ;  /* 0x000000110c0c7221 */ /* 0x000fe20000010000 */
[----:B------:R-:W-:Y:S01]  /*4b20*/  FADD.FTZ R3, R3, R8 ;  /* 0x0000000803037221 */ /* 0x000fe20000010000 */
[----:B------:R-:W-:Y:S01]  /*4b30*/  FADD.FTZ R4, R4, R11 ;  /* 0x0000000b04047221 */ /* 0x000fe20000010000 */
[----:B------:R-:W-:Y:S01]  /*4b40*/  FADD.FTZ R13, R13, R14 ;  /* 0x0000000e0d0d7221 */ /* 0x000fe20000010000 */
[----:B------:R-:W-:-:S03]  /*4b50*/  FADD.FTZ R5, R5, R12 ;  /* 0x0000000c05057221 */ /* 0x000fc60000010000 */
[----:B------:R-:W-:-:S07]  /*4b60*/  FADD.FTZ R6, R6, R13 ;  /* 0x0000000d06067221 */ /* 0x000fce0000010000 */
.L_x_23086:
[----:B------:R-:W-:Y:S05]  /*4b70*/  BSYNC.RECONVERGENT B0 ;  /* 0x0000000000007941 */ /* 0x000fea0003800200 */
.L_x_23085:
        /* <DEDUP_REMOVED lines=10> */
.L_x_23084:
[----:B------:R-:W-:Y:S05]  /*4c20*/  BSYNC.RECONVERGENT B1 ;  /* 0x0000000000017941 */ /* 0x000fea0003800200 */
.L_x_23083:
[----:B------:R-:W0:Y:S01]  /*4c30*/  S2UR UR5, SR_CgaCtaId ;  /* 0x00000000000579c3 */ /* 0x000e220000008800 */
[----:B------:R-:W1:Y:S01]  /*4c40*/  SHFL.BFLY PT, R8, R33, 0x1, 0x1f ;  /* 0x0c201f0021087f89 */ /* 0x000e6200000e0000 */
[C---:B------:R-:W-:Y:S01]  /*4c50*/  LOP3.LUT R13, R0.reuse, 0x1, RZ, 0xc0, !PT ;  /* 0x00000001000d7812 */ /* 0x040fe200078ec0ff */
[----:B------:R-:W-:Y:S01]  /*4c60*/  UMOV UR4, 0x400 ;  /* 0x0000040000047882 */ /* 0x000fe20000000000 */
[----:B------:R-:W-:Y:S01]  /*4c70*/  SHF.R.U32.HI R11, RZ, 0x1, R34 ;  /* 0x00000001ff0b7819 */ /* 0x000fe20000011622 */
[----:B------:R-:W2:Y:S01]  /*4c80*/  SHFL.BFLY PT, R10, R3, 0x1, 0x1f ;  /* 0x0c201f00030a7f89 */ /* 0x000ea200000e0000 */
        /* <DEDUP_REMOVED lines=8> */
[C---:B------:R-:W-:Y:S01]  /*4d10*/  LOP3.LUT R2, R0.reuse, 0x3e0, RZ, 0xc0, !PT ;  /* 0x000003e000027812 */ /* 0x040fe200078ec0ff */
[----:B------:R-:W-:Y:S01]  /*4d20*/  BSSY.RECONVERGENT B0, `(.L_x_23098) ;  /* 0x000001e000007945 */ /* 0x000fe20003800200 */
[----:B------:R-:W-:Y:S01]  /*4d30*/  LOP3.LUT P1, RZ, R0, 0x3e1, RZ, 0xc0, !PT ;  /* 0x000003e100ff7812 */ /* 0x000fe2000782c0ff */
[----:B------:R-:W4:Y:S01]  /*4d40*/  SHFL.BFLY PT, R9, R6, 0x1, 0x1f ;  /* 0x0c201f0006097f89 */ /* 0x000f2200000e0000 */
[----:B------:R-:W-:Y:S01]  /*4d50*/  ISETP.NE.OR P3, PT, R2, 0x20, P5 ;  /* 0x000000200200780c */ /* 0x000fe20002f65670 */
[----:B------:R-:W-:Y:S01]  /*4d60*/  BAR.SYNC.DEFER_BLOCKING 0x0 ;  /* 0x0000000000007b1d */ /* 0x000fe20000010000 */
[----:B------:R-:W-:Y:S01]  /*4d70*/  ISETP.GT.U32.AND P2, PT, R0, 0x1f, PT ;  /* 0x0000001f0000780c */ /* 0x000fe20003f44070 */
[----:B0-----:R-:W-:Y:S01]  /*4d80*/  ULEA UR4, UR5, UR4, 0x18 ;  /* 0x0000000405047291 */ /* 0x001fe2000f8ec0ff */
[----:B-1----:R-:W-:Y:S01]  /*4d90*/  FADD.FTZ R8, R8, R33 ;  /* 0x0000002108087221 */ /* 0x002fe20000010000 */
[----:B--2---:R-:W-:-:S04]  /*4da0*/  FADD.FTZ R3, R10, R3 ;  /* 0x000000030a037221 */ /* 0x004fc80000010000 */
[----:B------:R-:W-:Y:S01]  /*4db0*/  LEA R11, R11, UR4, 0x2 ;  /* 0x000000040b0b7c11 */ /* 0x000fe2000f8e10ff */
[----:B---3--:R-:W-:Y:S01]  /*4dc0*/  FADD.FTZ R4, R7, R4 ;  /* 0x0000000407047221 */ /* 0x008fe20000010000 */
[----:B----4-:R-:W-:Y:S01]  /*4dd0*/  FADD.FTZ R5, R12, R5 ;  /* 0x000000050c057221 */ /* 0x010fe20000010000 */
        /* <DEDUP_REMOVED lines=18> */
.L_x_23099:
[----:B------:R-:W-:Y:S05]  /*4f00*/  BSYNC.RECONVERGENT B0 ;  /* 0x0000000000007941 */ /* 0x000fea0003800200 */
.L_x_23098:
        /* <DEDUP_REMOVED lines=19> */
.L_x_23101:
[----:B------:R-:W-:Y:S05]  /*5040*/  BSYNC.RECONVERGENT B0 ;  /* 0x0000000000007941 */ /* 0x000fea0003800200 */
.L_x_23100:
        /* <DEDUP_REMOVED lines=25> */
.L_x_23058:
        /* <DEDUP_REMOVED lines=8> */
.L_x_23103:
[----:B------:R-:W-:Y:S05]  /*5260*/  BSYNC B2 ;  /* 0x0000000000027941 */ /* 0x000fea0003800000 */
.L_x_23102:
[----:B------:R-:W-:Y:S01]  /*5270*/  MOV R4, R7 ;  /* 0x0000000700047202 */ /* 0x000fe20000000f00 */
[----:B------:R-:W-:Y:S06]  /*5280*/  BRA `(.L_x_23104) ;  /* 0xffffffc400b87947 */ /* 0x000fec000383ffff */
.L_x_23060:
[----:B------:R-:W-:Y:S01]  /*5290*/  HFMA2 R10, -RZ, RZ, 0, 9.5367431640625e-07 ;  /* 0x00000010ff0a7431 */ /* 0x000fe200000001ff */
[----:B------:R-:W-:Y:S01]  /*52a0*/  BSSY B0, `(.L_x_23105) ;  /* 0x0000007000007945 */ /* 0x000fe20003800000 */
[----:B------:R-:W-:Y:S01]  /*52b0*/  IMAD.MOV.U32 R13, RZ, RZ, R50 ;  /* 0x000000ffff0d7224 */ /* 0x000fe200078e0032 */
[----:B------:R-:W-:Y:S01]  /*52c0*/  MOV R15, 0x1f ;  /* 0x0000001f000f7802 */ /* 0x000fe20000000f00 */
[----:B------:R-:W-:-:S07]  /*52d0*/  IMAD.MOV.U32 R8, RZ, RZ, -0x1 ;  /* 0xffffffffff087424 */ /* 0x000fce00078e00ff */
[----:B0----5:R-:W-:Y:S05]  /*52e0*/  WARPSYNC.COLLECTIVE R8, `(.L_x_23106) ;  /* 0x0000000008087348 */ /* 0x021fea0003c00000 */
[----:B------:R1:W2:Y:S02]  /*52f0*/  SHFL.BFLY P2, R7, R13, R10, R15 ;  /* 0x0c00000a0d077389 */ /* 0x0002a4000004000f */
[----:B012--5:R-:W-:Y:S05]  /*5300*/  ENDCOLLECTIVE ;  /* 0x000000000000791b */ /* 0x027fea0003800000 */
.L_x_23106:
[----:B------:R-:W-:Y:S05]  /*5310*/  BSYNC B0 ;  /* 0x0000000000007941 */ /* 0x000fea0003800000 */
.L_x_23105:
        /* <DEDUP_REMOVED lines=9> */
.L_x_23107:
[----:B------:R-:W-:Y:S02]  /*53b0*/  HFMA2 R10, -RZ, RZ, 0, 2.384185791015625e-07 ;  /* 0x00000004ff0a7431 */ /* 0x000fe400000001ff */
[----:B------:R-:W-:-:S05]  /*53c0*/  IMAD.MOV.U32 R2, RZ, RZ, R7 ;  /* 0x000000ffff027224 */ /* 0x000fca00078e0007 */
[----:B------:R-:W-:-:S04]  /*53d0*/  FMNMX.FTZ R2, R3, R2, !PT ;  /* 0x0000000203027209 */ /* 0x000fc80007810000 */
[----:B------:R-:W-:-:S07]  /*53e0*/  MOV R13, R2 ;  /* 0x00000002000d7202 */ /* 0x000fce0000000f00 */
[----:B------:R-:W-:Y:S05]  /*53f0*/  WARPSYNC.COLLECTIVE R8, `(.L_x_23108) ;  /* 0x0000000008087348 */ /* 0x000fea0003c00000 */
[----:B------:R0:W1:Y:S02]  /*5400*/  SHFL.BFLY P2, R7, R13, R10, R15 ;  /* 0x0c00000a0d077389 */ /* 0x000064000004000f */
[----:B01----:R-:W-:Y:S05]  /*5410*/  ENDCOLLECTIVE ;  /* 0x000000000000791b */ /* 0x003fea0003800000 */
.L_x_23108:
[----:B------:R-:W-:Y:S02]  /*5420*/  MOV R10, 0x2 ;  /* 0x00000002000a7802 */ /* 0x000fe40000000f00 */
[----:B------:R-:W-:-:S05]  /*5430*/  FMNMX.FTZ R6, R2, R7, !PT ;  /* 0x0000000702067209 */ /* 0x000fca0007810000 */
[----:B------:R-:W-:-:S07]  /*5440*/  IMAD.MOV.U32 R13, RZ, RZ, R6 ;  /* 0x000000ffff0d7224 */ /* 0x000fce00078e0006 */
[----:B------:R-:W-:Y:S05]  /*5450*/  WARPSYNC.COLLECTIVE R8, `(.L_x_23109) ;  /* 0x0000000008087348 */ /* 0x000fea0003c00000 */
[----:B------:R0:W1:Y:S02]  /*5460*/  SHFL.BFLY P2, R7, R13, R10, R15 ;  /* 0x0c00000a0d077389 */ /* 0x000064000004000f */
[----:B01----:R-:W-:Y:S05]  /*5470*/  ENDCOLLECTIVE ;  /* 0x000000000000791b */ /* 0x003fea0003800000 */
.L_x_23109:
[----:B------:R-:W-:Y:S01]  /*5480*/  MOV R11, R7 ;  /* 0x00000007000b7202 */ /* 0x000fe20000000f00 */
[----:B------:R-:W-:Y:S06]  /*5490*/  BRA `(.L_x_23110) ;  /* 0xffffffc400d47947 */ /* 0x000fec000383ffff */
.L_x_23111:
        /* <DEDUP_REMOVED lines=14> */
.L_x_27577:


//--------------------- .text._ZN4vllm25paged_attention_v2_kernelIttLi64ELi16ELi128ELNS_18Fp8KVCacheDataTypeE0ELb1ELi512EEEvPfS2_PT_PKS3_PKT0_S9_ifPKiSB_iPKfiiiSD_SD_iiiii --------------------------
	.section	.text._ZN4vllm25paged_attention_v2_kernelIttLi64ELi16ELi128ELNS_18Fp8KVCacheDataTypeE0ELb1ELi512EEEvPfS2_PT_PKS3_PKT0_S9_ifPKiSB_iPKfiiiSD_SD_iiiii,"ax",@progbits
	.align	128
        .global         _ZN4vllm25paged_attention_v2_kernelIttLi64ELi16ELi128ELNS_18Fp8KVCacheDataTypeE0ELb1ELi512EEEvPfS2_PT_PKS3_PKT0_S9_ifPKiSB_iPKfiiiSD_SD_iiiii
        .type           _ZN4vllm25paged_attention_v2_kernelIttLi64ELi16ELi128ELNS_18Fp8KVCacheDataTypeE0ELb1ELi512EEEvPfS2_PT_PKS3_PKT0_S9_ifPKiSB_iPKfiiiSD_SD_iiiii,@function
        .size           _ZN4vllm25paged_attention_v2_kernelIttLi64ELi16ELi128ELNS_18Fp8KVCacheDataTypeE0ELb1ELi512EEEvPfS2_PT_PKS3_PKT0_S9_ifPKiSB_iPKfiiiSD_SD_iiiii,(.L_x_27578 - _ZN4vllm25paged_attention_v2_kernelIttLi64ELi16ELi128ELNS_18Fp8KVCacheDataTypeE0ELb1ELi512EEEvPfS2_PT_PKS3_PKT0_S9_ifPKiSB_iPKfiiiSD_SD_iiiii)
        .other          _ZN4vllm25paged_attention_v2_kernelIttLi64ELi16ELi128ELNS_18Fp8KVCacheDataTypeE0ELb1ELi512EEEvPfS2_PT_PKS3_PKT0_S9_ifPKiSB_iPKfiiiSD_SD_iiiii,@"STO_CUDA_ENTRY STV_DEFAULT"
_ZN4vllm25paged_attention_v2_kernelIttLi64ELi16ELi128ELNS_18Fp8KVCacheDataTypeE0ELb1ELi512EEEvPfS2_PT_PKS3_PKT0_S9_ifPKiSB_iPKfiiiSD_SD_iiiii:
.text._ZN4vllm25paged_attention_v2_kernelIttLi64ELi16ELi128ELNS_18Fp8KVCacheDataTypeE0ELb1ELi512EEEvPfS2_PT_PKS3_PKT0_S9_ifPKiSB_iPKfiiiSD_SD_iiiii:
        /* <DEDUP_REMOVED lines=33> */
[----:B------:R-:W-:Y:S01]  /*0210*/  UMOV UR25, 0x400 ;  /* 0x0000040000197882 */ /* 0x000fe20000000000 */
[----:B------:R-:W1:Y:S01]  /*0220*/  LDCU UR16, c[0x0][0x3f8] ;  /* 0x00007f00ff1077ac */ /* 0x000e620008000800 */
[----:B------:R-:W3:Y:S08]  /*0230*/  LDCU UR33, c[0x0][0x3dc] ;  /* 0x00007b80ff2177ac */ /* 0x000ef00008000800 */
[----:B------:R-:W4:Y:S01]  /*0240*/  @!P0 LDC.64 R6, c[0x0][0x398] ;  /* 0x0000e600ff068b82 */ /* 0x000f220000000a00 */
[----:B------:R-:W-:Y:S01]  /*0250*/  @!P0 IMAD.SHL.U32 R2, R0, 0x4, RZ ;  /* 0x0000000400028824 */ /* 0x000fe200078e00ff */
[----:B------:R-:W-:Y:S01]  /*0260*/  @!P0 SHF.L.U32 R3, R3, 0x6, RZ ;  /* 0x0000000603038819 */ /* 0x000fe200000006ff */
[----:B------:R-:W0:Y:S03]  /*0270*/  LDCU UR34, c[0x0][0x3b4] ;  /* 0x00007680ff2277ac */ /* 0x000e260008000800 */
[----:B------:R-:W-:Y:S01]  /*0280*/  @!P0 IADD3 R3, P1, P2, R2, UR4, R3 ;  /* 0x0000000402038c10 */ /* 0x000fe2000fa3e003 */
[----:B------:R-:W0:Y:S03]  /*0290*/  LDCU.64 UR26, c[0x0][0x3a0] ;  /* 0x00007400ff1a77ac */ /* 0x000e260008000a00 */
[----:B------:R-:W-:Y:S01]  /*02a0*/  @!P0 IADD3.X R4, PT, PT, RZ, UR5, RZ, P1, P2 ;  /* 0x00000005ff048c10 */ /* 0x000fe20008fe44ff */
[----:B------:R-:W2:Y:S01]  /*02b0*/  @UP0 LDCU.64 UR4, c[0x0][0x3d0] ;  /* 0x00007a00ff0407ac */ /* 0x000ea20008000a00 */
[----:B----4-:R-:W-:-:S04]  /*02c0*/  @!P0 LEA R2, P1, R3, R6, 0x1 ;  /* 0x0000000603028211 */ /* 0x010fc800078208ff */
[----:B------:R-:W-:Y:S02]  /*02d0*/  @!P0 LEA.HI.X R3, R3, R7, R4, 0x1, P1 ;  /* 0x0000000703038211 */ /* 0x000fe400008f0c04 */
[----:B------:R-:W4:Y:S04]  /*02e0*/  I2F.RP R7, UR9 ;  /* 0x0000000900077d06 */ /* 0x000f280008209400 */
[----:B------:R-:W3:Y:S01]  /*02f0*/  @!P0 LDG.E.64.CONSTANT R2, desc[UR14][R2.64] ;  /* 0x0000000e02028981 */ /* 0x000ee2000c1e9b00 */
[----:B------:R-:W1:Y:S01]  /*0300*/  LDCU UR23, c[0x0][0x370] ;  /* 0x00006e00ff1777ac */ /* 0x000e620008000800 */
[----:B------:R-:W-:Y:S01]  /*0310*/  PLOP3.LUT P1, PT, PT, PT, UP0, 0x80, 0x8 ;  /* 0x000000000008781c */ /* 0x000fe20003f2f008 */
[----:B------:R-:W-:Y:S01]  /*0320*/  HFMA2 R6, -RZ, RZ, 0, 0 ;  /* 0x00000000ff067431 */ /* 0x000fe200000001ff */
        /* <DEDUP_REMOVED lines=9> */
[----:B------:R-:W-:Y:S01]  /*03c0*/  BSSY B0, `(.L_x_23112) ;  /* 0x000015a000007945 */ /* 0x000fe20003800000 */
[----:B------:R-:W1:Y:S01]  /*03d0*/  F2I.FTZ.U32.TRUNC.NTZ R8, R8 ;  /* 0x0000000800087305 */ /* 0x000e62000021f000 */
[----:B------:R-:W-:Y:S01]  /*03e0*/  R2UR UR8, R7 ;  /* 0x00000000070872ca */ /* 0x000fe200000e0000 */
[----:B------:R-:W-:Y:S01]  /*03f0*/  ULEA UR28, UR29, UR25, 0x18 ;  /* 0x000000191d1c7291 */ /* 0x000fe2000f8ec0ff */
[----:B------:R-:W-:-:S02]  /*0400*/  MOV R41, 0xff7fffff ;  /* 0xff7fffff00297802 */ /* 0x000fc40000000f00 */
[----:B--2---:R-:W-:-:S04]  /*0410*/  MOV R4, UR31 ;  /* 0x0000001f00047c02 */ /* 0x004fc80008000f00 */
[----:B------:R-:W-:Y:S02]  /*0420*/  IABS R40, R4 ;  /* 0x0000000400287213 */ /* 0x000fe40000000000 */
[----:B-1----:R-:W-:Y:S02]  /*0430*/  R2UR UR5, R8 ;  /* 0x00000000080572ca */ /* 0x002fe400000e0000 */
[----:B------:R-:W1:Y:S11]  /*0440*/  I2F.RP R8, R40 ;  /* 0x0000002800087306 */ /* 0x000e760000209400 */
[----:B------:R-:W-:-:S04]  /*0450*/  UIADD3 UR7, UPT, UPT, URZ, -UR5, URZ ;  /* 0x80000005ff077290 */ /* 0x000fc8000fffe0ff */
[----:B------:R-:W-:Y:S01]  /*0460*/  UIMAD UR7, UR7, UR9, URZ ;  /* 0x00000009070772a4 */ /* 0x000fe2000f8e02ff */
[----:B-1----:R-:W1:Y:S03]  /*0470*/  MUFU.RCP R8, R8 ;  /* 0x0000000800087308 */ /* 0x002e660000001000 */
[----:B------:R-:W-:-:S04]  /*0480*/  UIMAD.WIDE.U32 UR4, UR5, UR7, UR4 ;  /* 0x00000007050472a5 */ /* 0x000fc8000f8e0004 */
[----:B------:R-:W-:-:S04]  /*0490*/  UIMAD.WIDE.U32 UR4, UR5, UR8, URZ ;  /* 0x00000008050472a5 */ /* 0x000fc8000f8e00ff */
[----:B------:R-:W-:-:S04]  /*04a0*/  UIADD3 UR4, UPT, UPT, URZ, -UR5, URZ ;  /* 0x80000005ff047290 */ /* 0x000fc8000fffe0ff */
[----:B------:R-:W-:Y:S01]  /*04b0*/  UIMAD UR4, UR9, UR4, UR8 ;  /* 0x00000004090472a4 */ /* 0x000fe2000f8e0208 */
[----:B-1----:R-:W-:-:S03]  /*04c0*/  IADD3 R5, PT, PT, R8, 0xffffffe, RZ ;  /* 0x0ffffffe08057810 */ /* 0x002fc60007ffe0ff */
[----:B------:R-:W-:Y:S01]  /*04d0*/  UISETP.GT.U32.AND UP1, UPT, UR9, UR4, UPT ;  /* 0x000000040900728c */ /* 0x000fe2000bf24070 */
[----:B------:R-:W-:Y:S01]  /*04e0*/  MOV R8, UR10 ;  /* 0x0000000a00087c02 */ /* 0x000fe20008000f00 */
[----:B------:R-:W-:Y:S01]  /*04f0*/  ULOP3.LUT UR10, UR10, UR31, URZ, 0x3c, !UPT ;  /* 0x0000001f0a0a7292 */ /* 0x000fe2000f8e3cff */
[----:B------:R-:W1:Y:S02]  /*0500*/  F2I.FTZ.U32.TRUNC.NTZ R5, R5 ;  /* 0x0000000500057305 */ /* 0x000e64000021f000 */
[----:B------:R-:W-:Y:S01]  /*0510*/  IABS R8, R8 ;  /* 0x0000000800087213 */ /* 0x000fe20000000000 */
[----:B------:R-:W-:-:S05]  /*0520*/  UISETP.GE.AND UP2, UPT, UR10, URZ, UPT ;  /* 0x000000ff0a00728c */ /* 0x000fca000bf46270 */
[----:B------:R-:W-:Y:S02]  /*0530*/  @!UP1 UIADD3 UR4, UPT, UPT, UR4, -UR9, URZ ;  /* 0x8000000904049290 */ /* 0x000fe4000fffe0ff */
[----:B------:R-:W-:Y:S02]  /*0540*/  @!UP1 UIADD3 UR5, UPT, UPT, UR5, 0x1, URZ ;  /* 0x0000000105059890 */ /* 0x000fe4000fffe0ff */
[----:B------:R-:W-:Y:S02]  /*0550*/  UISETP.GE.U32.AND UP0, UPT, UR4, UR9, UPT ;  /* 0x000000090400728c */ /* 0x000fe4000bf06070 */
[----:B------:R-:W-:Y:S01]  /*0560*/  ULOP3.LUT UR4, UR23, UR6, URZ, 0x3c, !UPT ;  /* 0x0000000617047292 */ /* 0x000fe2000f8e3cff */
[----:B-1----:R-:W-:-:S03]  /*0570*/  IMAD R9, R5, R40, RZ ;  /* 0x0000002805097224 */ /* 0x002fc600078e02ff */
[----:B------:R-:W-:Y:S01]  /*0580*/  UISETP.GE.AND UP1, UPT, UR4, URZ, UPT ;  /* 0x000000ff0400728c */ /* 0x000fe2000bf26270 */
[----:B------:R-:W-:-:S04]  /*0590*/  IMAD.MOV R9, RZ, RZ, -R9 ;  /* 0x000000ffff097224 */ /* 0x000fc800078e0a09 */
        /* <DEDUP_REMOVED lines=8> */
[----:B------:R-:W-:-:S05]  /*0620*/  IMAD.U32 R10, RZ, RZ, UR17 ;  /* 0x00000011ff0a7e24 */ /* 0x000fca000f8e00ff */
[-C--:B------:R-:W-:Y:S02]  /*0630*/  IABS R4, R10.reuse ;  /* 0x0000000a00047213 */ /* 0x080fe40000000000 */
[----:B------:R-:W-:Y:S02]  /*0640*/  IABS R10, R10 ;  /* 0x0000000a000a7213 */ /* 0x000fe40000000000 */
[----:B------:R-:W-:-:S13]  /*0650*/  R2UR UR30, R4 ;  /* 0x00000000041e72ca */ /* 0x000fda00000e0000 */
[----:B------:R-:W1:Y:S08]  /*0660*/  I2F.RP R4, UR30 ;  /* 0x0000001e00047d06 */ /* 0x000e700008209400 */
[----:B-1----:R1:W2:Y:S02]  /*0670*/  MUFU.RCP R7, R4 ;  /* 0x0000000400077308 */ /* 0x0022a40000001000 */
[----:B-1----:R-:W-:-:S05]  /*0680*/  IMAD.MOV.U32 R4, RZ, RZ, RZ ;  /* 0x000000ffff047224 */ /* 0x002fca00078e00ff */
[----:B------:R-:W-:Y:S02]  /*0690*/  R2UR UR4, R4 ;  /* 0x00000000040472ca */ /* 0x000fe400000e0000 */
[----:B------:R-:W-:Y:S02]  /*06a0*/  IABS R4, UR20 ;  /* 0x0000001400047c13 */ /* 0x000fe40008000000 */
[----:B--2---:R-:W-:-:S06]  /*06b0*/  IADD3 R7, PT, PT, R7, 0xffffffe, RZ ;  /* 0x0ffffffe07077810 */ /* 0x004fcc0007ffe0ff */
[----:B------:R-:W1:Y:S03]  /*06c0*/  F2I.FTZ.U32.TRUNC.NTZ R7, R7 ;  /* 0x0000000700077305 */ /* 0x000e66000021f000 */
[----:B------:R-:W-:-:S04]  /*06d0*/  IMAD.HI.U32 R9, R5, R9, UR4 ;  /* 0x0000000405097e27 */ /* 0x000fc8000f8e0009 */
[----:B------:R-:W-:Y:S01]  /*06e0*/  IMAD.MOV.U32 R5, RZ, RZ, R8 ;  /* 0x000000ffff057224 */ /* 0x000fe200078e0008 */
[----:B------:R-:W-:-:S04]  /*06f0*/  R2UR UR35, R9 ;  /* 0x00000000092372ca */ /* 0x000fc800000e0000 */
[----:B------:R-:W-:Y:S02]  /*0700*/  R2UR UR4, R5 ;  /* 0x00000000050472ca */ /* 0x000fe400000e0000 */
[----:B-1----:R-:W-:Y:S02]  /*0710*/  R2UR UR5, R7 ;  /* 0x00000000070572ca */ /* 0x002fe400000e0000 */
[----:B------:R-:W-:-:S09]  /*0720*/  SHF.R.U32.HI R7, RZ, 0x1, R0 ;  /* 0x00000001ff077819 */ /* 0x000fd20000011600 */
[----:B------:R-:W-:Y:S02]  /*0730*/  UIMAD.WIDE.U32 UR8, UR35, UR4, URZ ;  /* 0x00000004230872a5 */ /* 0x000fe4000f8e00ff */
[----:B------:R-:W-:Y:S02]  /*0740*/  ULEA UR8, UR19, 0x20, 0x5 ;  /* 0x0000002013087891 */ /* 0x000fe4000f8e28ff */
[----:B------:R-:W-:-:S03]  /*0750*/  UIADD3 UR7, UPT, UPT, URZ, -UR5, URZ ;  /* 0x80000005ff077290 */ /* 0x000fc6000fffe0ff */
[----:B------:R-:W-:Y:S01]  /*0760*/  UMOV UR11, UR9 ;  /* 0x00000009000b7c82 */ /* 0x000fe20008000000 */
[----:B------:R-:W-:Y:S01]  /*0770*/  R2UR UR9, R4 ;  /* 0x00000000040972ca */ /* 0x000fe200000e0000 */
[----:B------:R-:W-:Y:S01]  /*0780*/  IMAD.MOV R4, RZ, RZ, -R10 ;  /* 0x000000ffff047224 */ /* 0x000fe200078e0a0a */
[----:B------:R-:W-:Y:S01]  /*0790*/  IADD3 R5, PT, PT, RZ, -UR11, RZ ;  /* 0x8000000bff057c10 */ /* 0x000fe2000fffe0ff */
[----:B------:R-:W-:-:S03]  /*07a0*/  UIMAD UR7, UR7, UR30, URZ ;  /* 0x0000001e070772a4 */ /* 0x000fc6000f8e02ff */
[----:B------:R-:W-:Y:S01]  /*07b0*/  R2UR UR12, R4 ;  /* 0x00000000040c72ca */ /* 0x000fe200000e0000 */
[----:B------:R-:W-:Y:S01]  /*07c0*/  IMAD R5, R40, R5, UR4 ;  /* 0x0000000428057e24 */ /* 0x000fe2000f8e0205 */
[----:B------:R-:W-:Y:S01]  /*07d0*/  UMOV UR4, URZ ;  /* 0x000000ff00047c82 */ /* 0x000fe20008000000 */
[----:B------:R-:W-:Y:S01]  /*07e0*/  IMAD.SHL.U32 R4, R0, 0x40, RZ ;  /* 0x0000004000047824 */ /* 0x000fe200078e00ff */
[----:B------:R-:W-:Y:S01]  /*07f0*/  UIMAD.WIDE.U32 UR4, UR5, UR7, UR4 ;  /* 0x00000007050472a5 */ /* 0x000fe2000f8e0004 */
[----:B------:R-:W-:Y:S01]  /*0800*/  SHF.R.U32.HI R0, RZ, 0x5, R0 ;  /* 0x00000005ff007819 */ /* 0x000fe20000011600 */
[----:B------:R-:W-:Y:S01]  /*0810*/  UIADD3 UR7, UPT, UPT, UR21, 0xf, URZ ;  /* 0x0000000f15077890 */ /* 0x000fe2000fffe0ff */
[----:B------:R-:W-:Y:S01]  /*0820*/  ISETP.GT.U32.AND P1, PT, R40, R5, PT ;  /* 0x000000052800720c */ /* 0x000fe20003f24070 */
[----:B------:R-:W-:Y:S01]  /*0830*/  UIMAD.WIDE.U32 UR4, UR5, UR9, URZ ;  /* 0x00000009050472a5 */ /* 0x000fe2000f8e00ff */
[----:B------:R-:W-:Y:S01]  /*0840*/  LOP3.LUT R4, R4, 0x40, RZ, 0xc0, !PT ;  /* 0x0000004004047812 */ /* 0x000fe200078ec0ff */
[----:B------:R-:W-:-:S03]  /*0850*/  USHF.R.U32.HI UR7, URZ, 0x4, UR7 ;  /* 0x00000004ff077899 */ /* 0x000fc60008011607 */
[----:B------:R-:W-:Y:S01]  /*0860*/  UIMAD UR4, UR5, UR12, UR9 ;  /* 0x0000000c050472a4 */ /* 0x000fe2000f8e0209 */
[----:B------:R-:W-:Y:S01]  /*0870*/  IADD3 R4, PT, PT, R4, UR28, RZ ;  /* 0x0000001c04047c10 */ /* 0x000fe2000fffe0ff */
[----:B------:R-:W-:Y:S02]  /*0880*/  UISETP.LT.U32.AND UP6, UPT, UR7, UR8, UPT ;  /* 0x000000080700728c */ /* 0x000fe4000bfc1070 */
[----:B------:R-:W-:Y:S02]  /*0890*/  UISETP.GT.U32.AND UP5, UPT, UR30, UR4, UPT ;  /* 0x000000041e00728c */ /* 0x000fe4000bfa4070 */
[----:B------:R-:W-:Y:S01]  /*08a0*/  @!P0 IMAD R4, R7, 0x8, R4 ;  /* 0x0000000807048824 */ /* 0x000fe200078e0204 */
[----:B------:R-:W-:Y:S01]  /*08b0*/  VOTEU.ANY UP3, P1 ;  /* 0x0000000000ff7886 */ /* 0x000fe20000860100 */
[----:B------:R-:W-:Y:S01]  /*08c0*/  PLOP3.LUT P1, PT, PT, PT, UP3, 0x80, 0x8 ;  /* 0x000000000008781c */ /* 0x000fe20003f2f038 */
[----:B------:R-:W-:Y:S02]  /*08d0*/  USEL UR8, UR7, UR8, UP6 ;  /* 0x0000000807087287 */ /* 0x000fe4000b000000 */
[----:B0-----:R-:W-:-:S02]  /*08e0*/  UIMAD UR9, UR18, UR13, URZ ;  /* 0x0000000d120972a4 */ /* 0x001fc4000f8e02ff */
[----:B------:R-:W-:Y:S02]  /*08f0*/  @!UP3 UIADD3 UR11, UPT, UPT, UR11, 0x1, URZ ;  /* 0x000000010b0bb890 */ /* 0x000fe4000fffe0ff */
[----:B------:R-:W-:Y:S02]  /*0900*/  @!UP5 UIADD3 UR4, UPT, UPT, UR4, -UR30, URZ ;  /* 0x8000001e0404d290 */ /* 0x000fe4000fffe0ff */
[----:B------:R-:W-:Y:S02]  /*0910*/  @!UP5 UIADD3 UR5, UPT, UPT, UR5, 0x1, URZ ;  /* 0x000000010505d890 */ /* 0x000fe4000fffe0ff */
[----:B------:R-:W-:Y:S02]  /*0920*/  UISETP.GE.U32.AND UP4, UPT, UR4, UR30, UPT ;  /* 0x0000001e0400728c */ /* 0x000fe4000bf86070 */
[-C--:B------:R-:W-:Y:S01]  /*0930*/  @!P1 IADD3 R5, PT, PT, R5, -R40.reuse, RZ ;  /* 0x8000002805059210 */ /* 0x080fe20007ffe0ff */
[----:B------:R-:W-:Y:S02]  /*0940*/  ULOP3.LUT UR4, UR20, UR17, URZ, 0x3c, !UPT ;  /* 0x0000001114047292 */ /* 0x000fe4000f8e3cff */
[----:B------:R-:W-:Y:S01]  /*0950*/  @UP0 UIMAD UR12, UR23, UR16, UR20 ;  /* 0x00000010170c02a4 */ /* 0x000fe2000f8e0214 */
[----:B------:R-:W-:Y:S01]  /*0960*/  ISETP.GE.U32.AND P1, PT, R5, R40, PT ;  /* 0x000000280500720c */ /* 0x000fe20003f26070 */
[----:B------:R-:W-:Y:S01]  /*0970*/  UISETP.GE.AND UP5, UPT, UR4, URZ, UPT ;  /* 0x000000ff0400728c */ /* 0x000fe2000bfa6270 */
[----:B------:R-:W-:Y:S01]  /*0980*/  MOV R5, UR19 ;  /* 0x0000001300057c02 */ /* 0x000fe20008000f00 */
[----:B------:R-:W-:-:S02]  /*0990*/  @UP0 UIMAD UR12, UR12, UR32, 0x1 ;  /* 0x000000010c0c04a4 */ /* 0x000fc4000f8e0220 */
[----:B------:R-:W-:Y:S02]  /*09a0*/  @UP4 UIADD3 UR5, UPT, UPT, UR5, 0x1, URZ ;  /* 0x0000000105054890 */ /* 0x000fe4000fffe0ff */
[----:B------:R-:W-:Y:S01]  /*09b0*/  UISETP.NE.AND UP4, UPT, UR17, URZ, UPT ;  /* 0x000000ff1100728c */ /* 0x000fe2000bf85270 */
[----:B------:R-:W-:Y:S02]  /*09c0*/  IMAD R8, R5, 0x20, R0 ;  /* 0x0000002005087824 */ /* 0x000fe400078e0200 */
[----:B------:R-:W-:Y:S02]  /*09d0*/  IMAD.MOV.U32 R5, RZ, RZ, R40 ;  /* 0x000000ffff057224 */ /* 0x000fe400078e0028 */
[----:B------:R-:W-:Y:S01]  /*09e0*/  UMOV UR13, UR5 ;  /* 0x00000005000d7c82 */ /* 0x000fe20008000000 */
[----:B------:R-:W-:Y:S01]  /*09f0*/  VOTEU.ANY UP3, P1 ;  /* 0x0000000000ff7886 */ /* 0x000fe20000860100 */
[----:B------:R-:W-:-:S04]  /*0a00*/  @!UP5 UIADD3 UR13, UPT, UPT, URZ, -UR13, URZ ;  /* 0x8000000dff0dd290 */ /* 0x000fc8000fffe0ff */
[----:B------:R-:W-:Y:S02]  /*0a10*/  @!UP4 ULOP3.LUT UR13, URZ, UR17, URZ, 0x33, !UPT ;  /* 0x00000011ff0dc292 */ /* 0x000fe4000f8e33ff */
[----:B------:R-:W-:Y:S02]  /*0a20*/  @UP3 UIADD3 UR11, UPT, UPT, UR11, 0x1, URZ ;  /* 0x000000010b0b3890 */ /* 0x000fe4000fffe0ff */
[----:B------:R-:W-:-:S04]  /*0a30*/  @!UP0 UIMAD UR6, UR6, UR16, UR13 ;  /* 0x00000010060682a4 */ /* 0x000fc8000f8e020d */
[----:B------:R-:W-:Y:S01]  /*0a40*/  @!UP0 UIADD3 UR6, UPT, UPT, URZ, -UR6, URZ ;  /* 0x80000006ff068290 */ /* 0x000fe2000fffe0ff */
[----:B------:R-:W-:Y:S01]  /*0a50*/  UMOV UR17, UR11 ;  /* 0x0000000b00117c82 */ /* 0x000fe20008000000 */
[----:B---3--:R0:W-:Y:S01]  /*0a60*/  @!P0 STS.64 [R4], R2 ;  /* 0x0000000204008388 */ /* 0x0081e20000000a00 */
[----:B------:R-:W-:Y:S01]  /*0a70*/  BAR.SYNC.DEFER_BLOCKING 0x0 ;  /* 0x0000000000007b1d */ /* 0x000fe20000010000 */
[----:B------:R-:W-:Y:S01]  /*0a80*/  ISETP.GE.U32.AND P0, PT, R8, UR8, PT ;  /* 0x0000000808007c0c */ /* 0x000fe2000bf06070 */
[----:B------:R-:W-:Y:S02]  /*0a90*/  @!UP2 UIADD3 UR17, UPT, UPT, URZ, -UR17, URZ ;  /* 0x80000011ff11a290 */ /* 0x000fe4000fffe0ff */
[----:B------:R-:W-:Y:S02]  /*0aa0*/  @!UP1 ULOP3.LUT UR17, URZ, UR31, URZ, 0x33, !UPT ;  /* 0x0000001fff119292 */ /* 0x000fe4000f8e33ff */
[----:B------:R-:W-:-:S08]  /*0ab0*/  @!UP0 UIMAD UR12, UR32, UR6, 0x1 ;  /* 0x00000001200c84a4 */ /* 0x000fd0000f8e0206 */
        /* <DEDUP_REMOVED lines=11> */
[----:B------:R-:W-:Y:S01]  /*0b70*/  IMAD.SHL.U32 R2, R7, 0x4, RZ ;  /* 0x0000000407027824 */ /* 0x000fe200078e00ff */
[----:B-1----:R-:W-:Y:S02]  /*0b80*/  UIMAD UR4, UR13, UR4, URZ ;  /* 0x000000040d0472a4 */ /* 0x002fe4000f8e02ff */
[----:B------:R-:W-:Y:S02]  /*0b90*/  IADD3.X R3, PT, PT, R3, UR11, RZ, P0, !PT ;  /* 0x0000000b03037c10 */ /* 0x000fe400087fe4ff */
[----:B------:R-:W-:Y:S02]  /*0ba0*/  LOP3.LUT R9, R2, 0x3c, RZ, 0xc0, !PT ;  /* 0x0000003c02097812 */ /* 0x000fe400078ec0ff */
[----:B------:R-:W-:Y:S01]  /*0bb0*/  MOV R2, R8 ;  /* 0x0000000800027202 */ /* 0x000fe20000000f00 */
[----:B------:R-:W-:Y:S01]  /*0bc0*/  IMAD.SHL.U32 R8, R7, 0x8, RZ ;  /* 0x0000000807087824 */ /* 0x000fe200078e00ff */
[----:B------:R-:W-:-:S02]  /*0bd0*/  LEA R9, R0, R9, 0x6 ;  /* 0x0000000900097211 */ /* 0x000fc400078e30ff */
[----:B------:R-:W-:Y:S02]  /*0be0*/  LOP3.LUT R7, R7, 0xf, RZ, 0xc0, !PT ;  /* 0x0000000f07077812 */ /* 0x000fe400078ec0ff */
[----:B------:R-:W-:Y:S02]  /*0bf0*/  LEA R0, R0, UR24, 0x4 ;  /* 0x0000001800007c11 */ /* 0x000fe4000f8e20ff */
[----:B------:R-:W-:Y:S02]  /*0c00*/  LOP3.LUT R8, R8, 0x78, RZ, 0xc0, !PT ;  /* 0x0000007808087812 */ /* 0x000fe400078ec0ff */
[----:B------:R-:W-:Y:S01]  /*0c10*/  IADD3 R7, PT, PT, R7, R0, RZ ;  /* 0x0000000007077210 */ /* 0x000fe20007ffe0ff */
[----:B------:R-:W-:Y:S01]  /*0c20*/  VIADD R0, R0, 0x1 ;  /* 0x0000000100007836 */ /* 0x000fe20000000000 */
[----:B------:R-:W-:Y:S02]  /*0c30*/  IADD3 R44, P0, PT, R8, UR4, RZ ;  /* 0x00000004082c7c10 */ /* 0x000fe4000ff1e0ff */
[----:B--2---:R-:W-:Y:S01]  /*0c40*/  MOV R38, UR6 ;  /* 0x0000000600267c02 */ /* 0x004fe20008000f00 */
[C---:B------:R-:W-:Y:S01]  /*0c50*/  VIADD R43, R7.reuse, -UR21 ;  /* 0x80000015072b7c36 */ /* 0x040fe20008000000 */
[----:B------:R-:W-:Y:S01]  /*0c60*/  MOV R8, UR4 ;  /* 0x0000000400087c02 */ /* 0x000fe20008000f00 */
[----:B------:R-:W-:Y:S01]  /*0c70*/  VIADD R7, R7, 0x1 ;  /* 0x0000000107077836 */ /* 0x000fe20000000000 */
[----:B------:R-:W-:-:S02]  /*0c80*/  IADD3 R38, PT, PT, -R38, UR17, RZ ;  /* 0x0000001126267c10 */ /* 0x000fc4000fffe1ff */
[----:B------:R-:W-:Y:S02]  /*0c90*/  IADD3 R39, PT, PT, R9, UR5, RZ ;  /* 0x0000000509277c10 */ /* 0x000fe4000fffe0ff */
[----:B------:R-:W-:-:S07]  /*0ca0*/  LEA.HI.X.SX32 R45, R8, RZ, 0x1, P0 ;  /* 0x000000ff082d7211 */ /* 0x000fce00000f0eff */
.L_x_23118:
        /* <DEDUP_REMOVED lines=53> */
.L_x_23115:
[----:B------:R-:W-:Y:S01]  /*1000*/  MOV R10, R4 ;  /* 0x00000004000a7202 */ /* 0x000fe20000000f00 */
[----:B------:R-:W-:-:S05]  /*1010*/  IMAD.MOV.U32 R11, RZ, RZ, R3 ;  /* 0x000000ffff0b7224 */ /* 0x000fca00078e0003 */
[----:B------:R-:W2:Y:S01]  /*1020*/  LDG.E.CONSTANT R9, desc[UR14][R10.64] ;  /* 0x0000000e0a097981 */ /* 0x000ea2000c1e9900 */
[----:B------:R-:W0:Y:S01]  /*1030*/  S2UR UR5, SR_CgaCtaId ;  /* 0x00000000000579c3 */ /* 0x000e220000008800 */
[----:B------:R-:W-:Y:S02]  /*1040*/  UMOV UR4, 0x400 ;  /* 0x0000040000047882 */ /* 0x000fe40000000000 */
[----:B0-----:R-:W-:Y:S01]  /*1050*/  ULEA UR4, UR5, UR4, 0x18 ;  /* 0x0000000405047291 */ /* 0x001fe2000f8ec0ff */
        /* <DEDUP_REMOVED lines=12> */
[----:B------:R0:W4:Y:S01]  /*1120*/  LDG.E.64.CONSTANT R36, desc[UR14][R12.64+0x700] ;  /* 0x0007000e0c247981 */ /* 0x000122000c1e9b00 */
[C---:B------:R-:W-:Y:S01]  /*1130*/  LEA R22, R42.reuse, UR4, 0x6 ;  /* 0x000000042a167c11 */ /* 0x040fe2000f8e30ff */
[----:B------:R-:W-:Y:S01]  /*1140*/  UMOV UR4, 0xffffffff ;  /* 0xffffffff00047882 */ /* 0x000fe20000000000 */
[----:B------:R-:W-:-:S02]  /*1150*/  ISETP.NE.AND P0, PT, R42, RZ, PT ;  /* 0x000000ff2a00720c */ /* 0x000fc40003f05270 */
[----:B-----5:R-:W-:Y:S01]  /*1160*/  FSETP.NEU.FTZ.AND P1, PT, R6, RZ, PT ;  /* 0x000000ff0600720b */ /* 0x020fe20003f3d000 */
[----:B------:R-:W1:Y:S02]  /*1170*/  LDS.128 R8, [R22] ;  /* 0x0000000016087984 */ /* 0x000e640000000c00 */
[----:B-1----:R-:W-:Y:S02]  /*1180*/  HADD2.F32 R14, -RZ, R10.H0_H0 ;  /* 0x2000000aff0e7230 */ /* 0x002fe40000004100 */
[----:B------:R-:W-:Y:S02]  /*1190*/  HADD2.F32 R16, -RZ, R8.H0_H0 ;  /* 0x20000008ff107230 */ /* 0x000fe40000004100 */
[----:B------:R-:W-:Y:S02]  /*11a0*/  HADD2.F32 R10, -RZ, R10.H1_H1 ;  /* 0x3000000aff0a7230 */ /* 0x000fe40000004100 */
[----:B------:R-:W-:Y:S02]  /*11b0*/  HADD2.F32 R8, -RZ, R8.H1_H1 ;  /* 0x30000008ff087230 */ /* 0x000fe40000004100 */
[----:B--2---:R-:W-:-:S02]  /*11c0*/  HADD2.F32 R17, -RZ, R20.H0_H0 ;  /* 0x20000014ff117230 */ /* 0x004fc40000004100 */
[----:B---3--:R-:W-:-:S03]  /*11d0*/  HADD2.F32 R15, -RZ, R24.H0_H0 ;  /* 0x20000018ff0f7230 */ /* 0x008fc60000004100 */
[----:B------:R-:W-:-:S04]  /*11e0*/  FMUL.FTZ R17, R14, R17 ;  /* 0x000000110e117220 */ /* 0x000fc80000410000 */
[----:B------:R-:W-:Y:S01]  /*11f0*/  FFMA.FTZ R16, R16, R15, R17 ;  /* 0x0000000f10107223 */ /* 0x000fe20000010011 */
[----:B------:R-:W-:Y:S01]  /*1200*/  HADD2.F32 R17, -RZ, R20.H1_H1 ;  /* 0x30000014ff117230 */ /* 0x000fe20000004100 */
[----:B0-----:R-:W0:Y:S04]  /*1210*/  LDS.128 R12, [R22+0x10] ;  /* 0x00001000160c7984 */ /* 0x001e280000000c00 */
[----:B------:R-:W-:Y:S01]  /*1220*/  FMUL.FTZ R19, R10, R17 ;  /* 0x000000110a137220 */ /* 0x000fe20000410000 */
[----:B------:R-:W-:Y:S02]  /*1230*/  HADD2.F32 R17, -RZ, R24.H1_H1 ;  /* 0x30000018ff117230 */ /* 0x000fe40000004100 */
[--C-:B----4-:R-:W-:Y:S02]  /*1240*/  HADD2.F32 R10, -RZ, R26.reuse.H0_H0 ;  /* 0x2000001aff0a7230 */ /* 0x110fe40000004100 */
[----:B------:R-:W-:-:S02]  /*1250*/  HADD2.F32 R26, -RZ, R26.H1_H1 ;  /* 0x3000001aff1a7230 */ /* 0x000fc40000004100 */
[----:B------:R-:W-:Y:S01]  /*1260*/  FFMA.FTZ R8, R8, R17, R19 ;  /* 0x0000001108087223 */ /* 0x000fe20000010013 */
[--C-:B------:R-:W-:Y:S02]  /*1270*/  HADD2.F32 R20, -RZ, R32.reuse.H0_H0 ;  /* 0x20000020ff147230 */ /* 0x100fe40000004100 */
[----:B------:R-:W-:Y:S02]  /*1280*/  HADD2.F32 R32, -RZ, R32.H1_H1 ;  /* 0x30000020ff207230 */ /* 0x000fe40000004100 */
[--C-:B0-----:R-:W-:Y:S02]  /*1290*/  HADD2.F32 R17, -RZ, R12.reuse.H0_H0 ;  /* 0x2000000cff117230 */ /* 0x101fe40000004100 */
[----:B------:R-:W-:Y:S02]  /*12a0*/  HADD2.F32 R23, -RZ, R12.H1_H1 ;  /* 0x3000000cff177230 */ /* 0x000fe40000004100 */
[----:B------:R-:W-:Y:S02]  /*12b0*/  HADD2.F32 R12, -RZ, R28.H0_H0 ;  /* 0x2000001cff0c7230 */ /* 0x000fe40000004100 */
[----:B------:R-:W-:-:S02]  /*12c0*/  FFMA.FTZ R10, R17, R10, R16 ;  /* 0x0000000a110a7223 */ /* 0x000fc40000010010 */
[----:B------:R-:W0:Y:S01]  /*12d0*/  LDS.128 R16, [R22+0x20] ;  /* 0x0000200016107984 */ /* 0x000e220000000c00 */
[----:B------:R-:W-:Y:S01]  /*12e0*/  FFMA.FTZ R8, R23, R26, R8 ;  /* 0x0000001a17087223 */ /* 0x000fe20000010008 */
[----:B------:R-:W-:-:S05]  /*12f0*/  HADD2.F32 R23, -RZ, R14.H0_H0 ;  /* 0x2000000eff177230 */ /* 0x000fca0000004100 */
[----:B------:R-:W-:Y:S01]  /*1300*/  FFMA.FTZ R12, R23, R12, R10 ;  /* 0x0000000c170c7223 */ /* 0x000fe2000001000a */
[----:B------:R-:W-:Y:S02]  /*1310*/  HADD2.F32 R23, -RZ, R14.H1_H1 ;  /* 0x3000000eff177230 */ /* 0x000fe40000004100 */
        /* <DEDUP_REMOVED lines=10> */
[----:B------:R-:W-:-:S03]  /*13c0*/  HADD2.F32 R16, -RZ, R21.H1_H1 ;  /* 0x30000015ff107230 */ /* 0x000fc60000004100 */
[----:B------:R-:W-:Y:S01]  /*13d0*/  FMUL.FTZ R14, R8, R23 ;  /* 0x00000017080e7220 */ /* 0x000fe20000410000 */
[----:B------:R-:W-:Y:S02]  /*13e0*/  HADD2.F32 R8, -RZ, R9.H0_H0 ;  /* 0x20000009ff087230 */ /* 0x000fe40000004100 */
[----:B------:R-:W-:Y:S02]  /*13f0*/  HADD2.F32 R23, -RZ, R25.H0_H0 ;  /* 0x20000019ff177230 */ /* 0x000fe40000004100 */
[----:B------:R-:W-:-:S03]  /*1400*/  HADD2.F32 R9, -RZ, R9.H1_H1 ;  /* 0x30000009ff097230 */ /* 0x000fc60000004100 */
[----:B------:R-:W-:Y:S01]  /*1410*/  FFMA.FTZ R8, R8, R23, R14 ;  /* 0x0000001708087223 */ /* 0x000fe2000001000e */
[----:B------:R-:W-:Y:S02]  /*1420*/  HADD2.F32 R23, -RZ, R18.H0_H0 ;  /* 0x20000012ff177230 */ /* 0x000fe40000004100 */
[----:B------:R-:W-:-:S03]  /*1430*/  HADD2.F32 R14, -RZ, R11.H1_H1 ;  /* 0x3000000bff0e7230 */ /* 0x000fc60000004100 */
[----:B------:R-:W-:Y:S01]  /*1440*/  FFMA.FTZ R11, R23, R20, R12 ;  /* 0x00000014170b7223 */ /* 0x000fe2000001000c */
[----:B------:R-:W-:Y:S01]  /*1450*/  HADD2.F32 R12, -RZ, R25.H1_H1 ;  /* 0x30000019ff0c7230 */ /* 0x000fe20000004100 */
[----:B------:R-:W0:Y:S01]  /*1460*/  LDS.128 R20, [R22+0x30] ;  /* 0x0000300016147984 */ /* 0x000e220000000c00 */
[----:B------:R-:W-:Y:S01]  /*1470*/  FMUL.FTZ R14, R14, R16 ;  /* 0x000000100e0e7220 */ /* 0x000fe20000410000 */
[----:B------:R-:W-:Y:S02]  /*1480*/  HADD2.F32 R25, -RZ, R13.H0_H0 ;  /* 0x2000000dff197230 */ /* 0x000fe40000004100 */
[--C-:B------:R-:W-:Y:S02]  /*1490*/  HADD2.F32 R16, -RZ, R27.reuse.H0_H0 ;  /* 0x2000001bff107230 */ /* 0x100fe40000004100 */
[----:B------:R-:W-:Y:S01]  /*14a0*/  FFMA.FTZ R9, R9, R12, R14 ;  /* 0x0000000c09097223 */ /* 0x000fe2000001000e */
[----:B------:R-:W-:Y:S02]  /*14b0*/  HADD2.F32 R27, -RZ, R27.H1_H1 ;  /* 0x3000001bff1b7230 */ /* 0x000fe40000004100 */
[----:B------:R-:W-:-:S02]  /*14c0*/  HADD2.F32 R12, -RZ, R29.H0_H0 ;  /* 0x2000001dff0c7230 */ /* 0x000fc40000004100 */
[----:B------:R-:W-:Y:S01]  /*14d0*/  FFMA.FTZ R16, R25, R16, R8 ;  /* 0x0000001019107223 */ /* 0x000fe20000010008 */
[----:B------:R-:W-:Y:S02]  /*14e0*/  HADD2.F32 R8, -RZ, R13.H1_H1 ;  /* 0x3000000dff087230 */ /* 0x000fe40000004100 */
[--C-:B------:R-:W-:Y:S02]  /*14f0*/  HADD2.F32 R13, -RZ, R15.reuse.H0_H0 ;  /* 0x2000000fff0d7230 */ /* 0x100fe40000004100 */
[----:B------:R-:W-:Y:S02]  /*1500*/  HADD2.F32 R15, -RZ, R15.H1_H1 ;  /* 0x3000000fff0f7230 */ /* 0x000fe40000004100 */
[----:B------:R-:W-:Y:S01]  /*1510*/  FFMA.FTZ R8, R8, R27, R9 ;  /* 0x0000001b08087223 */ /* 0x000fe20000010009 */
[----:B------:R-:W-:Y:S02]  /*1520*/  HADD2.F32 R9, -RZ, R17.H0_H0 ;  /* 0x20000011ff097230 */ /* 0x000fe40000004100 */
[----:B------:R-:W-:Y:S01]  /*1530*/  FFMA.FTZ R12, R13, R12, R16 ;  /* 0x0000000c0d0c7223 */ /* 0x000fe20000010010 */
[----:B------:R-:W-:-:S02]  /*1540*/  HADD2.F32 R13, -RZ, R31.H0_H0 ;  /* 0x2000001fff0d7230 */ /* 0x000fc40000004100 */
[----:B------:R-:W-:Y:S02]  /*1550*/  HADD2.F32 R29, -RZ, R29.H1_H1 ;  /* 0x3000001dff1d7230 */ /* 0x000fe40000004100 */
[----:B------:R-:W-:Y:S02]  /*1560*/  HADD2.F32 R14, -RZ, R19.H0_H0 ;  /* 0x20000013ff0e7230 */ /* 0x000fe40000004100 */
[----:B------:R-:W-:Y:S01]  /*1570*/  FFMA.FTZ R9, R9, R13, R12 ;  /* 0x0000000d09097223 */ /* 0x000fe2000001000c */
[----:B------:R-:W-:Y:S02]  /*1580*/  HADD2.F32 R12, -RZ, R33.H0_H0 ;  /* 0x20000021ff0c7230 */ /* 0x000fe40000004100 */
[----:B------:R-:W-:Y:S01]  /*1590*/  FFMA.FTZ R8, R15, R29, R8 ;  /* 0x0000001d0f087223 */ /* 0x000fe20000010008 */
[----:B------:R-:W-:Y:S02]  /*15a0*/  HADD2.F32 R15, -RZ, R18.H1_H1 ;  /* 0x30000012ff0f7230 */ /* 0x000fe40000004100 */
[----:B------:R-:W-:-:S02]  /*15b0*/  HADD2.F32 R17, -RZ, R17.H1_H1 ;  /* 0x30000011ff117230 */ /* 0x000fc40000004100 */
[----:B------:R-:W-:Y:S01]  /*15c0*/  FFMA.FTZ R9, R14, R12, R9 ;  /* 0x0000000c0e097223 */ /* 0x000fe20000010009 */
[--C-:B------:R-:W-:Y:S02]  /*15d0*/  HADD2.F32 R14, -RZ, R34.reuse.H0_H0 ;  /* 0x20000022ff0e7230 */ /* 0x100fe40000004100 */
[----:B------:R-:W-:Y:S01]  /*15e0*/  FFMA.FTZ R10, R15, R32, R10 ;  /* 0x000000200f0a7223 */ /* 0x000fe2000001000a */
[----:B------:R-:W-:Y:S02]  /*15f0*/  HADD2.F32 R34, -RZ, R34.H1_H1 ;  /* 0x30000022ff227230 */ /* 0x000fe40000004100 */
[----:B------:R-:W-:Y:S02]  /*1600*/  HADD2.F32 R31, -RZ, R31.H1_H1 ;  /* 0x3000001fff1f7230 */ /* 0x000fe40000004100 */
[----:B------:R-:W-:Y:S02]  /*1610*/  HADD2.F32 R19, -RZ, R19.H1_H1 ;  /* 0x30000013ff137230 */ /* 0x000fe40000004100 */
[----:B------:R-:W-:-:S02]  /*1620*/  HADD2.F32 R33, -RZ, R33.H1_H1 ;  /* 0x30000021ff217230 */ /* 0x000fc40000004100 */
[----:B------:R-:W-:Y:S01]  /*1630*/  FFMA.FTZ R8, R17, R31, R8 ;  /* 0x0000001f11087223 */ /* 0x000fe20000010008 */
[--C-:B0-----:R-:W-:Y:S02]  /*1640*/  HADD2.F32 R12, -RZ, R20.reuse.H0_H0 ;  /* 0x20000014ff0c7230 */ /* 0x101fe40000004100 */
[----:B------:R-:W-:Y:S02]  /*1650*/  HADD2.F32 R13, -RZ, R20.H1_H1 ;  /* 0x30000014ff0d7230 */ /* 0x000fe40000004100 */
[----:B------:R-:W-:Y:S01]  /*1660*/  FFMA.FTZ R8, R19, R33, R8 ;  /* 0x0000002113087223 */ /* 0x000fe20000010008 */
[----:B------:R-:W-:Y:S02]  /*1670*/  HADD2.F32 R16, -RZ, R21.H0_H0 ;  /* 0x20000015ff107230 */ /* 0x000fe40000004100 */
[----:B------:R-:W-:Y:S01]  /*1680*/  FFMA.FTZ R11, R12, R14, R11 ;  /* 0x0000000e0c0b7223 */ /* 0x000fe2000001000b */
[----:B------:R-:W-:Y:S02]  /*1690*/  HADD2.F32 R12, -RZ, R35.H0_H0 ;  /* 0x20000023ff0c7230 */ /* 0x000fe40000004100 */
        /* <DEDUP_REMOVED lines=10> */
[----:B------:R-:W-:Y:S02]  /*1740*/  HADD2.F32 R35, -RZ, R35.H1_H1 ;  /* 0x30000023ff237230 */ /* 0x000fe40000004100 */
[----:B------:R-:W-:Y:S02]  /*1750*/  HADD2.F32 R12, -RZ, R37.H0_H0 ;  /* 0x20000025ff0c7230 */ /* 0x000fe40000004100 */
[----:B------:R-:W-:Y:S01]  /*1760*/  FADD.FTZ R10, R11, R10 ;  /* 0x0000000a0b0a7221 */ /* 0x000fe20000010000 */
[----:B------:R-:W-:Y:S02]  /*1770*/  HADD2.F32 R23, -RZ, R23.H1_H1 ;  /* 0x30000017ff177230 */ /* 0x000fe40000004100 */
[----:B------:R-:W-:Y:S01]  /*1780*/  FFMA.FTZ R8, R21, R35, R8 ;  /* 0x0000002315087223 */ /* 0x000fe20000010008 */
[----:B------:R-:W-:Y:S02]  /*1790*/  HADD2.F32 R37, -RZ, R37.H1_H1 ;  /* 0x30000025ff257230 */ /* 0x000fe40000004100 */
[----:B------:R-:W-:-:S03]  /*17a0*/  FFMA.FTZ R9, R20, R12, R9 ;  /* 0x0000000c14097223 */ /* 0x000fc60000010009 */
[----:B------:R-:W-:Y:S01]  /*17b0*/  FFMA.FTZ R8, R23, R37, R8 ;  /* 0x0000002517087223 */ /* 0x000fe20000010008 */
[----:B------:R-:W-:-:S04]  /*17c0*/  FADD.FTZ R9, R9, R10 ;  /* 0x0000000a09097221 */ /* 0x000fc80000010000 */
[----:B------:R-:W-:Y:S01]  /*17d0*/  FADD.FTZ R8, R8, R9 ;  /* 0x0000000908087221 */ /* 0x000fe20000010000 */
[----:B------:R-:W-:Y:S06]  /*17e0*/  BRA.DIV UR4, `(.L_x_23117) ;  /* 0x0000003604587947 */ /* 0x000fec000b800000 */
[----:B------:R0:W1:Y:S02]  /*17f0*/  SHFL.BFLY PT, R9, R8, 0x1, 0x1f ;  /* 0x0c201f0008097f89 */ /* 0x00006400000e0000 */
.L_x_23159:
        /* <DEDUP_REMOVED lines=12> */
.L_x_23116:
[----:B------:R-:W-:Y:S05]  /*18c0*/  BSYNC B1 ;  /* 0x0000000000017941 */ /* 0x000fea0003800000 */
.L_x_23114:
[----:B------:R-:W-:Y:S01]  /*18d0*/  VIADD R2, R2, 0x4 ;  /* 0x0000000402027836 */ /* 0x000fe20000000000 */
[----:B------:R-:W-:Y:S01]  /*18e0*/  IADD3 R4, P1, PT, R4, 0x10, RZ ;  /* 0x0000001004047810 */ /* 0x000fe20007f3e0ff */
[----:B------:R-:W-:Y:S01]  /*18f0*/  VIADD R43, R43, 0x40 ;  /* 0x000000402b2b7836 */ /* 0x000fe20000000000 */
[----:B0-----:R-:W-:Y:S01]  /*1900*/  IADD3 R39, PT, PT, R39, 0x100, RZ ;  /* 0x0000010027277810 */ /* 0x001fe20007ffe0ff */
[----:B------:R-:W-:Y:S01]  /*1910*/  VIADD R0, R0, 0x40 ;  /* 0x0000004000007836 */ /* 0x000fe20000000000 */
[----:B------:R-:W-:Y:S02]  /*1920*/  ISETP.GE.U32.AND P0, PT, R2, UR8, PT ;  /* 0x0000000802007c0c */ /* 0x000fe4000bf06070 */
[----:B------:R-:W-:Y:S02]  /*1930*/  IADD3 R7, PT, PT, R7, 0x40, RZ ;  /* 0x0000004007077810 */ /* 0x000fe40007ffe0ff */
[----:B------:R-:W-:-:S09]  /*1940*/  IADD3.X R3, PT, PT, RZ, R3, RZ, P1, !PT ;  /* 0x00000003ff037210 */ /* 0x000fd20000ffe4ff */
[----:B------:R-:W-:Y:S05]  /*1950*/  @!P0 BRA `(.L_x_23118) ;  /* 0xfffffff000d48947 */ /* 0x000fea000383ffff */
.L_x_23113:
[----:B------:R-:W-:Y:S05]  /*1960*/  BSYNC B0 ;  /* 0x0000000000007941 */ /* 0x000fea0003800000 */
.L_x_23112:
[----:B------:R-:W0:Y:S01]  /*1970*/  S2R R39, SR_TID.X ;  /* 0x0000000000277919 */ /* 0x000e220000002100 */
[----:B------:R-:W-:Y:S02]  /*1980*/  UIMAD UR4, UR19, -0x20, UR8 ;  /* 0xffffffe0130478a4 */ /* 0x000fe4000f8e0208 */
[----:B------:R-:W-:-:S04]  /*1990*/  IMAD.U32 R0, RZ, RZ, UR19 ;  /* 0x00000013ff007e24 */ /* 0x000fc8000f8e00ff */
[----:B------:R-:W-:Y:S01]  /*19a0*/  IMAD.U32 R5, RZ, RZ, UR4 ;  /* 0x00000004ff057e24 */ /* 0x000fe2000f8e00ff */
[----:B------:R-:W-:Y:S01]  /*19b0*/  SHF.L.U32 R0, R0, 0x9, RZ ;  /* 0x0000000900007819 */ /* 0x000fe200000006ff */
[----:B------:R-:W-:-:S03]  /*19c0*/  UMOV UR4, 0xffffffff ;  /* 0xffffffff00047882 */ /* 0x000fc60000000000 */
[----:B------:R-:W-:-:S04]  /*19d0*/  LEA R5, R5, R0, 0x4 ;  /* 0x0000000005057211 */ /* 0x000fc800078e20ff */
[----:B------:R-:W-:-:S05]  /*19e0*/  VIMNMX R5, PT, PT, R5, UR21, PT ;  /* 0x0000001505057c48 */ /* 0x000fca000bfe0100 */
[----:B-----5:R-:W-:Y:S01]  /*19f0*/  IMAD.IADD R6, R5, 0x1, -R0 ;  /* 0x0000000105067824 */ /* 0x020fe200078e0a00 */
        /* <DEDUP_REMOVED lines=10> */
.L_x_23165:
        /* <DEDUP_REMOVED lines=11> */
[----:B------:R-:W-:Y:S01]  /*1b50*/  HFMA2 R10, -RZ, RZ, 0, 0 ;  /* 0x00000000ff0a7431 */ /* 0x000fe200000001ff */
[----:B------:R-:W-:Y:S01]  /*1b60*/  LEA R8, R38, R9, 0x2 ;  /* 0x0000000926087211 */ /* 0x000fe200078e10ff */
        /* <DEDUP_REMOVED lines=28> */
.L_x_23124:
        /* <DEDUP_REMOVED lines=11> */
.L_x_23123:
[----:B------:R-:W-:Y:S05]  /*1de0*/  BSYNC.RECONVERGENT B1 ;  /* 0x0000000000017941 */ /* 0x000fea0003800200 */
.L_x_23122:
        /* <DEDUP_REMOVED lines=12> */
.L_x_23127:
        /* <DEDUP_REMOVED lines=72> */
[----:B-----5:R-:W-:Y:S01]  /*2330*/  FADD.FTZ R25, -R4, R25 ;  /* 0x0000001904197221 */ /* 0x020fe20000010100 */
[----:B------:R-:W-:Y:S01]  /*2340*/  FMUL.FTZ R19, R19, 1.4426950216293334961 ;  /* 0x3fb8aa3b13137820 */ /* 0x000fe20000410000 */
[----:B-1----:R-:W-:Y:S01]  /*2350*/  FADD.FTZ R23, R23, R10 ;  /* 0x0000000a17177221 */ /* 0x002fe20000010000 */
[----:B------:R-:W1:Y:S01]  /*2360*/  MUFU.EX2 R34, R17 ;  /* 0x0000001100227308 */ /* 0x000e620000000800 */
[----:B------:R-:W-:Y:S01]  /*2370*/  FMUL.FTZ R25, R25, 1.4426950216293334961 ;  /* 0x3fb8aa3b19197820 */ /* 0x000fe20000410000 */
[----:B------:R-:W-:Y:S01]  /*2380*/  STS [R11+0x400], R22 ;  /* 0x000400160b007388 */ /* 0x000fe20000000800 */
[----:B------:R-:W-:Y:S01]  /*2390*/  FADD.FTZ R23, R23, R30 ;  /* 0x0000001e17177221 */ /* 0x000fe20000010000 */
[----:B------:R-:W4:Y:S02]  /*23a0*/  MUFU.EX2 R36, R19 ;  /* 0x0000001300247308 */ /* 0x000f240000000800 */
        /* <DEDUP_REMOVED lines=18> */
[----:B0-----:R-:W-:Y:S01]  /*24d0*/  VIADD R11, R11, 0x2000 ;  /* 0x000020000b0b7836 */ /* 0x001fe20000000000 */
[----:B------:R-:W-:Y:S06]  /*24e0*/  @!P4 BRA `(.L_x_23127) ;  /* 0xfffffff80070c947 */ /* 0x000fec000383ffff */
.L_x_23126:
[----:B------:R-:W-:Y:S05]  /*24f0*/  BSYNC.RECONVERGENT B1 ;  /* 0x0000000000017941 */ /* 0x000fea0003800200 */
.L_x_23125:
        /* <DEDUP_REMOVED lines=55> */
.L_x_23129:
[----:B------:R-:W-:Y:S05]  /*2870*/  BSYNC.RECONVERGENT B1 ;  /* 0x0000000000017941 */ /* 0x000fea0003800200 */
.L_x_23128:
        /* <DEDUP_REMOVED lines=26> */
.L_x_23121:
[----:B------:R-:W-:Y:S05]  /*2a20*/  BSYNC.RECONVERGENT B0 ;  /* 0x0000000000007941 */ /* 0x000fea0003800200 */
.L_x_23120:
        /* <DEDUP_REMOVED lines=40> */
.L_x_23134:
[----:B------:R-:W1:Y:S01]  /*2cb0*/  LDS R8, [R7] ;  /* 0x0000000007087984 */ /* 0x000e620000000800 */
[----:B------:R-:W-:-:S05]  /*2cc0*/  VIADD R10, R10, 0x1 ;  /* 0x000000010a0a7836 */ /* 0x000fca0000000000 */
[----:B------:R-:W-:Y:S01]  /*2cd0*/  ISETP.NE.AND P0, PT, R10, RZ, PT ;  /* 0x000000ff0a00720c */ /* 0x000fe20003f05270 */
[----:B-1----:R-:W-:-:S05]  /*2ce0*/  FMUL.FTZ R8, R8, R5 ;  /* 0x0000000508087220 */ /* 0x002fca0000410000 */
[----:B------:R1:W-:Y:S02]  /*2cf0*/  STS [R7], R8 ;  /* 0x0000000807007388 */ /* 0x0003e40000000800 */
[----:B-1----:R-:W-:-:S05]  /*2d00*/  IADD3 R7, PT, PT, R7, 0x200, RZ ;  /* 0x0000020007077810 */ /* 0x002fca0007ffe0ff */
[----:B------:R-:W-:Y:S05]  /*2d10*/  @P0 BRA `(.L_x_23134) ;  /* 0xfffffffc00e40947 */ /* 0x000fea000383ffff */
.L_x_23133:
[----:B------:R-:W-:Y:S05]  /*2d20*/  BSYNC.RECONVERGENT B1 ;  /* 0x0000000000017941 */ /* 0x000fea0003800200 */
.L_x_23132:
        /* <DEDUP_REMOVED lines=12> */
.L_x_23137:
        /* <DEDUP_REMOVED lines=52> */
.L_x_23136:
[----:B------:R-:W-:Y:S05]  /*3130*/  BSYNC.RECONVERGENT B1 ;  /* 0x0000000000017941 */ /* 0x000fea0003800200 */
.L_x_23135:
        /* <DEDUP_REMOVED lines=31> */
.L_x_23139:
[----:B------:R-:W-:Y:S05]  /*3330*/  BSYNC.RECONVERGENT B1 ;  /* 0x0000000000017941 */ /* 0x000fea0003800200 */
.L_x_23138:
        /* <DEDUP_REMOVED lines=14> */
.L_x_23131:
[----:B------:R-:W-:Y:S05]  /*3420*/  BSYNC.RECONVERGENT B0 ;  /* 0x0000000000007941 */ /* 0x000fea0003800200 */
.L_x_23130:
[----:B------:R-:W-:Y:S01]  /*3430*/  BAR.SYNC.DEFER_BLOCKING 0x0 ;  /* 0x0000000000007b1d */ /* 0x000fe20000010000 */
[----:B------:R-:W-:Y:S01]  /*3440*/  ISETP.NE.AND P0, PT, R39, RZ, PT ;  /* 0x000000ff2700720c */ /* 0x000fe20003f05270 */
[----:B--2---:R-:W-:-:S04]  /*3450*/  IMAD.U32 R8, RZ, RZ, UR19 ;  /* 0x00000013ff087e24 */ /* 0x004fc8000f8e00ff */
[----:B------:R-:W2:Y:S01]  /*3460*/  LDCU UR16, c[0x0][0x3dc] ;  /* 0x00007b80ff1077ac */ /* 0x000ea20008000800 */
[----:B------:R-:W-:Y:S01]  /*3470*/  LEA R8, R8, R37, 0x5 ;  /* 0x0000002508087211 */ /* 0x000fe200078e28ff */
[----:B------:R-:W-:Y:S01]  /*3480*/  BSSY.RECONVERGENT B0, `(.L_x_23140) ;  /* 0x0000015000007945 */ /* 0x000fe20003800200 */
[----:B------:R-:W3:Y:S02]  /*3490*/  LDCU.64 UR24, c[0x0][0x3a8] ;  /* 0x00007500ff1877ac */ /* 0x000ee40008000a00 */
[----:B------:R-:W-:-:S03]  /*34a0*/  ISETP.GE.U32.AND P1, PT, R8, UR8, PT ;  /* 0x0000000808007c0c */ /* 0x000fc6000bf26070 */
[----:B------:R-:W-:Y:S10]  /*34b0*/  @P0 BRA `(.L_x_23141) ;  /* 0x0000000000440947 */ /* 0x000ff40003800000 */
        /* <DEDUP_REMOVED lines=13> */
[----:B------:R-:W-:Y:S02]  /*3590*/  IMAD.U32 R7, RZ, RZ, UR7 ;  /* 0x00000007ff077e24 */ /* 0x000fe4000f8e00ff */
[----:B------:R-:W-:-:S03]  /*35a0*/  MOV R11, UR5 ;  /* 0x00000005000b7c02 */ /* 0x000fc60008000f00 */
[----:B0-----:R4:W-:Y:S04]  /*35b0*/  STG.E desc[UR14][R6.64], R4 ;  /* 0x0000000406007986 */ /* 0x0019e8000c10190e */
[----:B-1----:R4:W-:Y:S02]  /*35c0*/  STG.E desc[UR14][R10.64], R9 ;  /* 0x000000090a007986 */ /* 0x0029e4000c10190e */
.L_x_23141:
[----:B--23--:R-:W-:Y:S05]  /*35d0*/  BSYNC.RECONVERGENT B0 ;  /* 0x0000000000007941 */ /* 0x00cfea0003800200 */
.L_x_23140:
[----:B------:R-:W-:Y:S01]  /*35e0*/  BSSY.RECONVERGENT B1, `(.L_x_23142) ;  /* 0x0000122000017945 */ /* 0x000fe20003800200 */
[----:B------:R-:W-:Y:S02]  /*35f0*/  HFMA2 R33, -RZ, RZ, 0, 0 ;  /* 0x00000000ff217431 */ /* 0x000fe400000001ff */
[----:B------:R-:W-:Y:S01]  /*3600*/  IMAD.MOV.U32 R36, RZ, RZ, RZ ;  /* 0x000000ffff247224 */ /* 0x000fe200078e00ff */
[----:B------:R-:W-:Y:S01]  /*3610*/  CS2R R34, SRZ ;  /* 0x0000000000227805 */ /* 0x000fe2000001ff00 */
[----:B------:R-:W-:Y:S06]  /*3620*/  @P1 BRA `(.L_x_23143) ;  /* 0x0000001000741947 */ /* 0x000fec0003800000 */
[----:B-1--4-:R-:W1:Y:S01]  /*3630*/  I2F.RP R9, R40 ;  /* 0x0000002800097306 */ /* 0x012e620000209400 */
[----:B------:R-:W2:Y:S01]  /*3640*/  LDCU UR4, c[0x0][0x3c8] ;  /* 0x00007900ff0477ac */ /* 0x000ea20008000800 */
[----:B------:R-:W-:Y:S01]  /*3650*/  IMAD.WIDE.U32 R6, R8, 0x4, RZ ;  /* 0x0000000408067825 */ /* 0x000fe200078e00ff */
[----:B------:R-:W-:Y:S02]  /*3660*/  LEA R0, R37, R0, 0x4 ;  /* 0x0000000025007211 */ /* 0x000fe400078e20ff */
[----:B------:R-:W-:Y:S01]  /*3670*/  CS2R R34, SRZ ;  /* 0x0000000000227805 */ /* 0x000fe2000001ff00 */
[----:B------:R-:W3:Y:S01]  /*3680*/  LDCU.64 UR6, c[0x0][0x3b8] ;  /* 0x00007700ff0677ac */ /* 0x000ee20008000a00 */
[----:B0-----:R-:W-:Y:S01]  /*3690*/  IMAD.SHL.U32 R4, R39, 0x20, RZ ;  /* 0x0000002027047824 */ /* 0x001fe200078e00ff */
[----:B------:R-:W-:Y:S01]  /*36a0*/  MOV R33, RZ ;  /* 0x000000ff00217202 */ /* 0x000fe20000000f00 */
[----:B------:R-:W-:Y:S01]  /*36b0*/  VIADD R3, R3, 0xa0 ;  /* 0x000000a003037836 */ /* 0x000fe20000000000 */
[----:B------:R-:W-:Y:S01]  /*36c0*/  UIADD3 UR5, UPT, UPT, UR21, 0xf, URZ ;  /* 0x0000000f15057890 */ /* 0x000fe2000fffe0ff */
[----:B------:R-:W-:Y:S01]  /*36d0*/  IMAD.MOV.U32 R36, RZ, RZ, RZ ;  /* 0x000000ffff247224 */ /* 0x000fe200078e00ff */
[----:B------:R-:W-:-:S02]  /*36e0*/  LOP3.LUT R4, R4, 0x20, RZ, 0xe2, !PT ;  /* 0x0000002004047812 */ /* 0x000fc400078ee2ff */
[----:B------:R-:W-:Y:S01]  /*36f0*/  USHF.R.U32.HI UR5, URZ, 0x4, UR5 ;  /* 0x00000004ff057899 */ /* 0x000fe20008011605 */
[----:B-1----:R-:W0:Y:S01]  /*3700*/  MUFU.RCP R9, R9 ;  /* 0x0000000900097308 */ /* 0x002e220000001000 */
[----:B------:R-:W-:Y:S01]  /*3710*/  LEA R4, R37, R4, 0x6 ;  /* 0x0000000425047211 */ /* 0x000fe200078e30ff */
[----:B--2---:R-:W-:-:S06]  /*3720*/  UIMAD UR4, UR18, UR4, URZ ;  /* 0x00000004120472a4 */ /* 0x004fcc000f8e02ff */
[----:B------:R-:W-:-:S05]  /*3730*/  MOV R11, UR4 ;  /* 0x00000004000b7c02 */ /* 0x000fca0008000f00 */
[----:B------:R-:W-:Y:S01]  /*3740*/  IMAD.WIDE R6, R11, 0x4, R6 ;  /* 0x000000040b067825 */ /* 0x000fe200078e0206 */
[----:B------:R-:W1:Y:S03]  /*3750*/  LDCU UR4, c[0x0][0x3e0] ;  /* 0x00007c00ff0477ac */ /* 0x000e660008000800 */
[----:B0-----:R-:W-:Y:S01]  /*3760*/  VIADD R5, R9, 0xffffffe ;  /* 0x0ffffffe09057836 */ /* 0x001fe20000000000 */
[----:B---3--:R-:W-:Y:S01]  /*3770*/  IADD3 R32, P0, PT, R6, UR6, RZ ;  /* 0x0000000606207c10 */ /* 0x008fe2000ff1e0ff */
[----:B------:R-:W0:Y:S01]  /*3780*/  LDCU UR6, c[0x0][0x3fc] ;  /* 0x00007f80ff0677ac */ /* 0x000e220008000800 */
[----:B------:R-:W-:Y:S02]  /*3790*/  LEA R9, R2, R3, 0x18 ;  /* 0x0000000302097211 */ /* 0x000fe400078ec0ff */
[----:B------:R-:W-:Y:S01]  /*37a0*/  IADD3.X R29, PT, PT, R7, UR7, RZ, P0, !PT ;  /* 0x00000007071d7c10 */ /* 0x000fe200087fe4ff */
[----:B------:R-:W2:Y:S01]  /*37b0*/  F2I.FTZ.U32.TRUNC.NTZ R5, R5 ;  /* 0x0000000500057305 */ /* 0x000ea2000021f000 */
[----:B------:R-:W-:Y:S01]  /*37c0*/  IADD3 R28, PT, PT, R4, 0x10, R9 ;  /* 0x00000010041c7810 */ /* 0x000fe20007ffe009 */
[----:B------:R-:W-:Y:S01]  /*37d0*/  IMAD.MOV.U32 R4, RZ, RZ, RZ ;  /* 0x000000ffff047224 */ /* 0x000fe200078e00ff */
[----:B------:R-:W-:-:S02]  /*37e0*/  IADD3 R6, PT, PT, R8, 0x1, RZ ;  /* 0x0000000108067810 */ /* 0x000fc40007ffe0ff */
[----:B------:R-:W-:Y:S01]  /*37f0*/  IADD3 R2, PT, PT, R8, -UR5, RZ ;  /* 0x8000000508027c10 */ /* 0x000fe2000fffe0ff */
[----:B-1----:R-:W-:Y:S01]  /*3800*/  UIMAD UR4, UR13, UR4, URZ ;  /* 0x000000040d0472a4 */ /* 0x002fe2000f8e02ff */
[----:B0-----:R-:W-:-:S03]  /*3810*/  MOV R9, UR6 ;  /* 0x0000000600097c02 */ /* 0x001fc60008000f00 */
[----:B------:R-:W-:Y:S01]  /*3820*/  USHF.R.S32.HI UR6, URZ, 0x1f, UR4 ;  /* 0x0000001fff067899 */ /* 0x000fe20008011404 */
[----:B--2---:R-:W-:Y:S01]  /*3830*/  IADD3 R11, PT, PT, RZ, -R5, RZ ;  /* 0x80000005ff0b7210 */ /* 0x004fe20007ffe0ff */
[----:B------:R-:W-:-:S04]  /*3840*/  IMAD.U32 R30, RZ, RZ, UR4 ;  /* 0x00000004ff1e7e24 */ /* 0x000fc8000f8e00ff */
[----:B------:R-:W-:Y:S01]  /*3850*/  IMAD R3, R11, R40, RZ ;  /* 0x000000280b037224 */ /* 0x000fe200078e02ff */
[----:B------:R-:W-:-:S03]  /*3860*/  MOV R31, UR6 ;  /* 0x00000006001f7c02 */ /* 0x000fc60008000f00 */
[----:B------:R-:W-:-:S04]  /*3870*/  IMAD.HI.U32 R7, R5, R3, R4 ;  /* 0x0000000305077227 */ /* 0x000fc800078e0004 */
[----:B------:R-:W-:Y:S02]  /*3880*/  IMAD.SHL.U32 R4, R39, 0x8, RZ ;  /* 0x0000000827047824 */ /* 0x000fe400078e00ff */
[----:B------:R-:W-:-:S03]  /*3890*/  VIADD R5, R0, 0x3 ;  /* 0x0000000300057836 */ /* 0x000fc60000000000 */
[C---:B------:R-:W-:Y:S02]  /*38a0*/  LOP3.LUT R0, R4.reuse, 0x8, RZ, 0xc0, !PT ;  /* 0x0000000804007812 */ /* 0x040fe400078ec0ff */
[----:B------:R-:W-:-:S03]  /*38b0*/  LOP3.LUT R4, R4, 0xf8, RZ, 0xc0, !PT ;  /* 0x000000f804047812 */ /* 0x000fc600078ec0ff */
[----:B------:R-:W-:Y:S01]  /*38c0*/  IMAD.IADD R3, R0, 0x1, R5 ;  /* 0x0000000100037824 */ /* 0x000fe200078e0205 */
[----:B------:R-:W-:-:S07]  /*38d0*/  IADD3 R0, PT, PT, -R9, UR17, RZ ;  /* 0x0000001109007c10 */ /* 0x000fce000fffe1ff */
.L_x_23154:
        /* <DEDUP_REMOVED lines=49> */
[----:B------:R-:W0:Y:S04]  /*3bf0*/  LDS.128 R16, [R28+-0x10] ;  /* 0xfffff0001c107984 */ /* 0x000e280000000c00 */
[----:B------:R-:W2:Y:S04]  /*3c00*/  LDG.E.CONSTANT R9, desc[UR14][R22.64] ;  /* 0x0000000e16097981 */ /* 0x000ea8000c1e9900 */
[----:B------:R-:W1:Y:S01]  /*3c10*/  LDS.128 R24, [R28] ;  /* 0x000000001c187984 */ /* 0x000e620000000c00 */
[----:B0-----:R-:W-:-:S02]  /*3c20*/  F2FP.F16.F32.PACK_AB R41, R17, R16 ;  /* 0x000000101129723e */ /* 0x001fc400000000ff */
[----:B------:R-:W-:Y:S01]  /*3c30*/  F2FP.F16.F32.PACK_AB R42, R19, R18 ;  /* 0x00000012132a723e */ /* 0x000fe200000000ff */
[----:B--2---:R-:W-:-:S03]  /*3c40*/  IMAD.WIDE R8, R9, UR16, R30 ;  /* 0x0000001009087c25 */ /* 0x004fc6000f8e021e */
[----:B------:R-:W-:-:S04]  /*3c50*/  IADD3 R8, P0, PT, R4, R8, RZ ;  /* 0x0000000804087210 */ /* 0x000fc80007f1e0ff */
[----:B------:R-:W-:Y:S02]  /*3c60*/  IADD3.X R9, PT, PT, RZ, R9, RZ, P0, !PT ;  /* 0x00000009ff097210 */ /* 0x000fe400007fe4ff */
[----:B------:R-:W-:-:S04]  /*3c70*/  LEA R20, P0, R8, UR24, 0x1 ;  /* 0x0000001808147c11 */ /* 0x000fc8000f8008ff */
[----:B------:R-:W-:-:S05]  /*3c80*/  LEA.HI.X R21, R8, UR25, R9, 0x1, P0 ;  /* 0x0000001908157c11 */ /* 0x000fca00080f0c09 */
[----:B------:R0:W5:Y:S04]  /*3c90*/  LDG.E.128.CONSTANT R8, desc[UR14][R20.64+0x400] ;  /* 0x0004000e14087981 */ /* 0x000168000c1e9d00 */
[----:B------:R0:W5:Y:S01]  /*3ca0*/  LDG.E.128.CONSTANT R12, desc[UR14][R20.64+0x600] ;  /* 0x0006000e140c7981 */ /* 0x000162000c1e9d00 */
[----:B------:R-:W-:Y:S01]  /*3cb0*/  ISETP.NE.AND P0, PT, R2, -0x1, PT ;  /* 0xffffffff0200780c */ /* 0x000fe20003f05270 */
[----:B------:R-:W-:Y:S01]  /*3cc0*/  BSSY.RECONVERGENT B2, `(.L_x_23146) ;  /* 0x0000023000027945 */ /* 0x000fe20003800200 */
[----:B-1----:R-:W-:Y:S01]  /*3cd0*/  F2FP.F16.F32.PACK_AB R25, R25, R24 ;  /* 0x000000181919723e */ /* 0x002fe200000000ff */
[----:B------:R0:W5:Y:S01]  /*3ce0*/  LDG.E.128.CONSTANT R16, desc[UR14][R20.64] ;  /* 0x0000000e14107981 */ /* 0x000162000c1e9d00 */
[----:B------:R-:W-:-:S09]  /*3cf0*/  VIADD R24, R3, 0xfffffffd ;  /* 0xfffffffd03187836 */ /* 0x000fd20000000000 */
[----:B0-----:R-:W-:Y:S05]  /*3d00*/  @P0 BRA `(.L_x_23147) ;  /* 0x0000000000780947 */ /* 0x001fea0003800000 */
        /* <DEDUP_REMOVED lines=30> */
.L_x_23147:
[----:B------:R-:W-:Y:S05]  /*3ef0*/  BSYNC.RECONVERGENT B2 ;  /* 0x0000000000027941 */ /* 0x000fea0003800200 */
.L_x_23146:
[----:B------:R-:W5:Y:S02]  /*3f00*/  LDG.E.128.CONSTANT R20, desc[UR14][R20.64+0x200] ;  /* 0x0002000e14147981 */ /* 0x000f64000c1e9d00 */
        /* <DEDUP_REMOVED lines=11> */
[----:B------:R-:W-:Y:S01]  /*3fc0*/  VIADD R17, R3, 0x1 ;  /* 0x0000000103117836 */ /* 0x000fe20000000000 */
[----:B------:R-:W-:-:S02]  /*3fd0*/  PRMT R27, R23, 0x7632, R27 ;  /* 0x00007632171b7816 */ /* 0x000fc4000000001b */
        /* <DEDUP_REMOVED lines=22> */
.L_x_23149:
[----:B------:R-:W-:Y:S05]  /*4140*/  BSYNC.RECONVERGENT B2 ;  /* 0x0000000000027941 */ /* 0x000fea0003800200 */
.L_x_23148:
[----:B------:R-:W-:Y:S04]  /*4150*/  BSSY.RECONVERGENT B2, `(.L_x_23150) ;  /* 0x0000020000027945 */ /* 0x000fe80003800200 */
[----:B------:R-:W-:Y:S05]  /*4160*/  @P0 BRA `(.L_x_23151) ;  /* 0x0000000000780947 */ /* 0x000fea0003800000 */
        /* <DEDUP_REMOVED lines=30> */
.L_x_23151:
[----:B------:R-:W-:Y:S05]  /*4350*/  BSYNC.RECONVERGENT B2 ;  /* 0x0000000000027941 */ /* 0x000fea0003800200 */
.L_x_23150:
[----:B------:R-:W-:Y:S04]  /*4360*/  BSSY.RECONVERGENT B2, `(.L_x_23152) ;  /* 0x0000020000027945 */ /* 0x000fe80003800200 */
[----:B------:R-:W-:Y:S05]  /*4370*/  @P0 BRA `(.L_x_23153) ;  /* 0x0000000000780947 */ /* 0x000fea0003800000 */
[----:B------:R-:W-:Y:S01]  /*4380*/  ISETP.GE.AND P0, PT, R24, UR21, PT ;  /* 0x0000001518007c0c */ /* 0x000fe2000bf06270 */
[C---:B------:R-:W-:Y:S01]  /*4390*/  VIADD R24, R3.reuse, 0xffffffff ;  /* 0xffffffff03187836 */ /* 0x040fe20000000000 */
[C---:B------:R-:W-:Y:S02]  /*43a0*/  IADD3 R17, PT, PT, R3.reuse, -0x2, RZ ;  /* 0xfffffffe03117810 */ /* 0x040fe40007ffe0ff */
[----:B------:R-:W-:Y:S02]  /*43b0*/  ISETP.GE.AND P3, PT, R3, UR21, PT ;  /* 0x0000001503007c0c */ /* 0x000fe4000bf66270 */
        /* <DEDUP_REMOVED lines=9> */
[----:B------:R-:W-:Y:S01]  /*4450*/  PRMT R13, R13, 0x5410, R24 ;  /* 0x000054100d0d7816 */ /* 0x000fe20000000018 */
[C---:B------:R-:W-:Y:S01]  /*4460*/  VIADD R24, R3.reuse, 0x2 ;  /* 0x0000000203187836 */ /* 0x040fe20000000000 */
[----:B------:R-:W-:-:S04]  /*4470*/  IADD3 R17, PT, PT, R3, 0x1, RZ ;  /* 0x0000000103117810 */ /* 0x000fc80007ffe0ff */
[----:B------:R-:W-:Y:S01]  /*4480*/  ISETP.GE.AND P0, PT, R17, UR21, PT ;  /* 0x0000001511007c0c */ /* 0x000fe2000bf06270 */
[C---:B------:R-:W-:Y:S01]  /*4490*/  VIADD R17, R3.reuse, 0x4 ;  /* 0x0000000403117836 */ /* 0x040fe20000000000 */
[----:B------:R-:W-:Y:S02]  /*44a0*/  ISETP.GE.AND P1, PT, R24, UR21, PT ;  /* 0x0000001518007c0c */ /* 0x000fe4000bf26270 */
[----:B------:R-:W-:Y:S02]  /*44b0*/  IADD3 R24, PT, PT, R3, 0x3, RZ ;  /* 0x0000000303187810 */ /* 0x000fe40007ffe0ff */
        /* <DEDUP_REMOVED lines=9> */
[----:B------:R-:W-:-:S07]  /*4550*/  PRMT R15, R15, 0x5410, R24 ;  /* 0x000054100f0f7816 */ /* 0x000fce0000000018 */
.L_x_23153:
[----:B------:R-:W-:Y:S05]  /*4560*/  BSYNC.RECONVERGENT B2 ;  /* 0x0000000000027941 */ /* 0x000fea0003800200 */
.L_x_23152:
[C---:B------:R-:W-:Y:S02]  /*4570*/  HMUL2 R21, R42.reuse, R21 ;  /* 0x000000152a157232 */ /* 0x040fe40000000000 */
[C---:B------:R-:W-:Y:S02]  /*4580*/  HFMA2 R9, R42.reuse, R9, -RZ ;  /* 0x000000092a097231 */ /* 0x040fe400001000ff */
[----:B------:R-:W-:Y:S02]  /*4590*/  HMUL2 R13, R42, R13 ;  /* 0x0000000d2a0d7232 */ /* 0x000fe40000000000 */
[----:B------:R-:W-:Y:S02]  /*45a0*/  HFMA2 R16, R25, R18, R16 ;  /* 0x0000001219107231 */ /* 0x000fe40000000010 */
[C---:B------:R-:W-:Y:S02]  /*45b0*/  HFMA2 R21, R41.reuse, R20, R21 ;  /* 0x0000001429157231 */ /* 0x040fe40000000015 */
[----:B------:R-:W-:-:S02]  /*45c0*/  HFMA2 R9, R41, R8, R9 ;  /* 0x0000000829097231 */ /* 0x000fc40000000009 */
[----:B------:R-:W-:Y:S02]  /*45d0*/  HFMA2 R13, R41, R12, R13 ;  /* 0x0000000c290d7231 */ /* 0x000fe4000000000d */
[C---:B------:R-:W-:Y:S02]  /*45e0*/  HFMA2 R16, R26.reuse, R19, R16 ;  /* 0x000000131a107231 */ /* 0x040fe40000000010 */
[C---:B------:R-:W-:Y:S02]  /*45f0*/  HFMA2 R21, R25.reuse, R22, R21 ;  /* 0x0000001619157231 */ /* 0x040fe40000000015 */
[C---:B------:R-:W-:Y:S02]  /*4600*/  HFMA2 R9, R25.reuse, R10, R9 ;  /* 0x0000000a19097231 */ /* 0x040fe40000000009 */
[----:B------:R-:W-:Y:S02]  /*4610*/  HFMA2 R13, R25, R14, R13 ;  /* 0x0000000e190d7231 */ /* 0x000fe4000000000d */
[----:B------:R-:W-:-:S02]  /*4620*/  HFMA2 R21, R26, R23, R21 ;  /* 0x000000171a157231 */ /* 0x000fc40000000015 */
[C---:B------:R-:W-:Y:S02]  /*4630*/  HFMA2 R11, R26.reuse, R11, R9 ;  /* 0x0000000b1a0b7231 */ /* 0x040fe40000000009 */
[----:B------:R-:W-:Y:S02]  /*4640*/  HFMA2 R13, R26, R15, R13 ;  /* 0x0000000f1a0d7231 */ /* 0x000fe4000000000d */
[----:B------:R-:W-:Y:S02]  /*4650*/  HADD2.F32 R8, -RZ, R16.H0_H0 ;  /* 0x20000010ff087230 */ /* 0x000fe40000004100 */
[----:B------:R-:W-:Y:S02]  /*4660*/  HADD2.F32 R10, -RZ, R21.H0_H0 ;  /* 0x20000015ff0a7230 */ /* 0x000fe40000004100 */
[----:B------:R-:W-:Y:S02]  /*4670*/  HADD2.F32 R12, -RZ, R11.H0_H0 ;  /* 0x2000000bff0c7230 */ /* 0x000fe40000004100 */
[----:B------:R-:W-:-:S02]  /*4680*/  HADD2.F32 R14, -RZ, R13.H0_H0 ;  /* 0x2000000dff0e7230 */ /* 0x000fc40000004100 */
        /* <DEDUP_REMOVED lines=11> */
[----:B------:R-:W-:-:S07]  /*4740*/  FADD.FTZ R33, R33, R14 ;  /* 0x0000000e21217221 */ /* 0x000fce0000010000 */
.L_x_23145:
[----:B------:R-:W-:Y:S05]  /*4750*/  BSYNC.RECONVERGENT B0 ;  /* 0x0000000000007941 */ /* 0x000fea0003800200 */
.L_x_23144:
        /* <DEDUP_REMOVED lines=10> */
.L_x_23143:
[----:B------:R-:W-:Y:S05]  /*4800*/  BSYNC.RECONVERGENT B1 ;  /* 0x0000000000017941 */ /* 0x000fea0003800200 */
.L_x_23142:
[----:B------:R-:W2:Y:S01]  /*4810*/  SHFL.BFLY PT, R3, R36, 0x1, 0x1f ;  /* 0x0c201f0024037f89 */ /* 0x000ea200000e0000 */
[C---:B0---4-:R-:W-:Y:S01]  /*4820*/  LOP3.LUT R4, R39.reuse, 0x1, RZ, 0xc0, !PT ;  /* 0x0000000127047812 */ /* 0x051fe200078ec0ff */
[----:B------:R-:W-:Y:S01]  /*4830*/  BSSY.RECONVERGENT B0, `(.L_x_23155) ;  /* 0x0000018000007945 */ /* 0x000fe20003800200 */
[----:B------:R-:W-:Y:S01]  /*4840*/  SHF.R.U32.HI R38, RZ, 0x1, R38 ;  /* 0x00000001ff267819 */ /* 0x000fe20000011626 */
[----:B------:R-:W0:Y:S01]  /*4850*/  SHFL.BFLY PT, R0, R35, 0x1, 0x1f ;  /* 0x0c201f0023007f89 */ /* 0x000e2200000e0000 */
[----:B------:R-:W-:Y:S01]  /*4860*/  BAR.SYNC.DEFER_BLOCKING 0x0 ;  /* 0x0000000000007b1d */ /* 0x000fe20000010000 */
[----:B------:R-:W-:Y:S02]  /*4870*/  ISETP.NE.AND P0, PT, R4, RZ, PT ;  /* 0x000000ff0400720c */ /* 0x000fe40003f05270 */
[----:B------:R-:W-:Y:S02]  /*4880*/  LOP3.LUT R4, R39, 0x3c0, RZ, 0xc0, !PT ;  /* 0x000003c027047812 */ /* 0x000fe400078ec0ff */
[----:B------:R-:W-:-:S02]  /*4890*/  LEA R37, R37, R38, 0x6 ;  /* 0x0000002625257211 */ /* 0x000fc400078e30ff */
[----:B------:R-:W-:Y:S01]  /*48a0*/  ISETP.NE.OR P1, PT, R4, 0x40, P0 ;  /* 0x000000400400780c */ /* 0x000fe20000725670 */
[----:B-1----:R-:W1:Y:S04]  /*48b0*/  SHFL.BFLY PT, R5, R34, 0x1, 0x1f ;  /* 0x0c201f0022057f89 */ /* 0x002e6800000e0000 */
[----:B------:R-:W3:Y:S01]  /*48c0*/  SHFL.BFLY PT, R2, R33, 0x1, 0x1f ;  /* 0x0c201f0021027f89 */ /* 0x000ee200000e0000 */
[----:B--2---:R-:W-:Y:S01]  /*48d0*/  FADD.FTZ R3, R3, R36 ;  /* 0x0000002403037221 */ /* 0x004fe20000010000 */
[----:B0-----:R-:W-:Y:S01]  /*48e0*/  FADD.FTZ R0, R0, R35 ;  /* 0x0000002300007221 */ /* 0x001fe20000010000 */
[----:B-1----:R-:W-:Y:S01]  /*48f0*/  FADD.FTZ R5, R5, R34 ;  /* 0x0000002205057221 */ /* 0x002fe20000010000 */
[----:B---3--:R-:W-:-:S04]  /*4900*/  FADD.FTZ R4, R2, R33 ;  /* 0x0000002102047221 */ /* 0x008fc80000010000 */
        /* <DEDUP_REMOVED lines=10> */
.L_x_23156:
[----:B------:R-:W-:Y:S05]  /*49b0*/  BSYNC.RECONVERGENT B0 ;  /* 0x0000000000007941 */ /* 0x000fea0003800200 */
.L_x_23155:
        /* <DEDUP_REMOVED lines=45> */
[----:B------:R-:W-:Y:S02]  /*4c90*/  F2FP.F16.F32.PACK_AB R4, R4, R5 ;  /* 0x000000050404723e */ /* 0x000fe400000000ff */
[----:B------:R-:W-:Y:S02]  /*4ca0*/  PRMT R5, R0, 0x7632, R5 ;  /* 0x0000763200057816 */ /* 0x000fe40000000005 */
[----:B------:R-:W-:Y:S02]  /*4cb0*/  IADD3 R8, P0, P2, R8, UR5, R11 ;  /* 0x0000000508087c10 */ /* 0x000fe4000fa1e00b */
[----:B------:R-:W-:Y:S02]  /*4cc0*/  PRMT R6, R4, 0x7632, R6 ;  /* 0x0000763204067816 */ /* 0x000fe40000000006 */
[----:B------:R-:W-:Y:S02]  /*4cd0*/  IADD3.X R7, PT, PT, RZ, RZ, RZ, P0, P2 ;  /* 0x000000ffff077210 */ /* 0x000fe400007e44ff */
[----:B-----5:R-:W-:-:S04]  /*4ce0*/  LEA R2, P0, R8, UR8, 0x1 ;  /* 0x0000000808027c11 */ /* 0x020fc8000f8008ff */
[----:B------:R-:W-:-:S05]  /*4cf0*/  LEA.HI.X R3, R8, UR9, R7, 0x1, P0 ;  /* 0x0000000908037c11 */ /* 0x000fca00080f0c07 */
[----:B------:R-:W-:Y:S04]  /*4d00*/  STG.E.U16 desc[UR14][R2.64], R0 ;  /* 0x0000000002007986 */ /* 0x000fe8000c10150e */
[----:B------:R-:W-:Y:S04]  /*4d10*/  STG.E.U16 desc[UR14][R2.64+0x20], R5 ;  /* 0x0000200502007986 */ /* 0x000fe8000c10150e */
[----:B------:R-:W-:Y:S04]  /*4d20*/  STG.E.U16 desc[UR14][R2.64+0x40], R4 ;  /* 0x0000400402007986 */ /* 0x000fe8000c10150e */
[----:B------:R-:W-:Y:S01]  /*4d30*/  STG.E.U16 desc[UR14][R2.64+0x60], R6 ;  /* 0x0000600602007986 */ /* 0x000fe2000c10150e */
[----:B------:R-:W-:Y:S05]  /*4d40*/  EXIT ;  /* 0x000000000000794d */ /* 0x000fea0003800000 */
.L_x_23117:
[----:B------:R-:W-:Y:S01]  /*4d50*/  HFMA2 R12, -RZ, RZ, 0, 1.847743988037109375e-06 ;  /* 0x0000001fff0c7431 */ /* 0x000fe200000001ff */
[----:B------:R-:W-:Y:S01]  /*4d60*/  BSSY B2, `(.L_x_23157) ;  /* 0x0000006000027945 */ /* 0x000fe20003800000 */
[----:B------:R-:W-:Y:S01]  /*4d70*/  MOV R11, 0x1 ;  /* 0x00000001000b7802 */ /* 0x000fe20000000f00 */
[----:B------:R-:W-:-:S07]  /*4d80*/  IMAD.MOV.U32 R9, RZ, RZ, -0x1 ;  /* 0xffffffffff097424 */ /* 0x000fce00078e00ff */
[----:B------:R-:W-:Y:S05]  /*4d90*/  WARPSYNC.COLLECTIVE R9, `(.L_x_23158) ;  /* 0x0000000009087348 */ /* 0x000fea0003c00000 */
[----:B------:R0:W1:Y:S02]  /*4da0*/  SHFL.BFLY P2, R10, R8, R11, R12 ;  /* 0x0c00000b080a7389 */ /* 0x000064000004000c */
[----:B01----:R-:W-:Y:S05]  /*4db0*/  ENDCOLLECTIVE ;  /* 0x000000000000791b */ /* 0x003fea0003800000 */
.L_x_23158:
[----:B------:R-:W-:Y:S05]  /*4dc0*/  BSYNC B2 ;  /* 0x0000000000027941 */ /* 0x000fea0003800000 */
.L_x_23157:
[----:B------:R-:W-:Y:S01]  /*4dd0*/  MOV R9, R10 ;  /* 0x0000000a00097202 */ /* 0x000fe20000000f00 */
[----:B------:R-:W-:Y:S06]  /*4de0*/  BRA `(.L_x_23159) ;  /* 0xffffffc800847947 */ /* 0x000fec000383ffff */
.L_x_23119:
        /* <DEDUP_REMOVED lines=8> */
.L_x_23161:
[----:B------:R-:W-:Y:S05]  /*4e70*/  BSYNC B0 ;  /* 0x0000000000007941 */ /* 0x000fea0003800000 */
.L_x_23160:
        /* <DEDUP_REMOVED lines=9> */
.L_x_23162:
[----:B------:R-:W-:Y:S01]  /*4f10*/  HFMA2 R11, -RZ, RZ, 0, 2.384185791015625e-07 ;  /* 0x00000004ff0b7431 */ /* 0x000fe200000001ff */
[----:B------:R-:W-:-:S04]  /*4f20*/  MOV R3, R10 ;  /* 0x0000000a00037202 */ /* 0x000fc80000000f00 */
[----:B------:R-:W-:-:S05]  /*4f30*/  FMNMX.FTZ R3, R2, R3, !PT ;  /* 0x0000000302037209 */ /* 0x000fca0007810000 */
[----:B------:R-:W-:-:S07]  /*4f40*/  IMAD.MOV.U32 R8, RZ, RZ, R3 ;  /* 0x000000ffff087224 */ /* 0x000fce00078e0003 */
[----:B------:R-:W-:Y:S05]  /*4f50*/  WARPSYNC.COLLECTIVE R9, `(.L_x_23163) ;  /* 0x0000000009087348 */ /* 0x000fea0003c00000 */
[----:B------:R0:W1:Y:S02]  /*4f60*/  SHFL.BFLY P2, R10, R8, R11, R12 ;  /* 0x0c00000b080a7389 */ /* 0x000064000004000c */
[----:B01----:R-:W-:Y:S05]  /*4f70*/  ENDCOLLECTIVE ;  /* 0x000000000000791b */ /* 0x003fea0003800000 */
.L_x_23163:
[----:B------:R-:W-:Y:S01]  /*4f80*/  HFMA2 R11, -RZ, RZ, 0, 1.1920928955078125e-07 ;  /* 0x00000002ff0b7431 */ /* 0x000fe200000001ff */
[----:B------:R-:W-:-:S04]  /*4f90*/  MOV R4, R10 ;  /* 0x0000000a00047202 */ /* 0x000fc80000000f00 */
[----:B------:R-:W-:-:S05]  /*4fa0*/  FMNMX.FTZ R4, R3, R4, !PT ;  /* 0x0000000403047209 */ /* 0x000fca0007810000 */
[----:B------:R-:W-:-:S07]  /*4fb0*/  IMAD.MOV.U32 R8, RZ, RZ, R4 ;  /* 0x000000ffff087224 */ /* 0x000fce00078e0004 */
[----:B------:R-:W-:Y:S05]  /*4fc0*/  WARPSYNC.COLLECTIVE R9, `(.L_x_23164) ;  /* 0x0000000009087348 */ /* 0x000fea0003c00000 */
[----:B------:R0:W1:Y:S02]  /*4fd0*/  SHFL.BFLY P2, R10, R8, R11, R12 ;  /* 0x0c00000b080a7389 */ /* 0x000064000004000c */
[----:B01----:R-:W-:Y:S05]  /*4fe0*/  ENDCOLLECTIVE ;  /* 0x000000000000791b */ /* 0x003fea0003800000 */
.L_x_23164:
[----:B------:R-:W-:Y:S01]  /*4ff0*/  MOV R7, R10 ;  /* 0x0000000a00077202 */ /* 0x000fe20000000f00 */
[----:B------:R-:W-:Y:S06]  /*5000*/  BRA `(.L_x_23165) ;  /* 0xffffffc800a47947 */ /* 0x000fec000383ffff */
.L_x_23166:
        /* <DEDUP_REMOVED lines=15> */
.L_x_27578:


//--------------------- .text._ZN4vllm25paged_attention_v2_kernelIttLi32ELi16ELi128ELNS_18Fp8KVCacheDataTypeE0ELb1ELi512EEEvPfS2_PT_PKS3_PKT0_S9_ifPKiSB_iPKfiiiSD_SD_iiiii --------------------------
	.section	.text._ZN4vllm25paged_attention_v2_kernelIttLi32ELi16ELi128ELNS_18Fp8KVCacheDataTypeE0ELb1ELi512EEEvPfS2_PT_PKS3_PKT0_S9_ifPKiSB_iPKfiiiSD_SD_iiiii,"ax",@progbits
	.align	128
        .global         _ZN4vllm25paged_attention_v2_kernelIttLi32ELi16ELi128ELNS_18Fp8KVCacheDataTypeE0ELb1ELi512EEEvPfS2_PT_PKS3_PKT0_S9_ifPKiSB_iPKfiiiSD_SD_iiiii
        .type           _ZN4vllm25paged_attention_v2_kernelIttLi32ELi16ELi128ELNS_18Fp8KVCacheDataTypeE0ELb1ELi512EEEvPfS2_PT_PKS3_PKT0_S9_ifPKiSB_iPKfiiiSD_SD_iiiii,@function
        .size           _ZN4vllm25paged_attention_v2_kernelIttLi32ELi16ELi128ELNS_18Fp8KVCacheDataTypeE0ELb1ELi512EEEvPfS2_PT_PKS3_PKT0_S9_ifPKiSB_iPKfiiiSD_SD_iiiii,(.L_x_27579 - _ZN4vllm25paged_attention_v2_kernelIttLi32ELi16ELi128ELNS_18Fp8KVCacheDataTypeE0ELb1ELi512EEEvPfS2_PT_PKS3_PKT0_S9_ifPKiSB_iPKfiiiSD_SD_iiiii)
        .other          _ZN4vllm25paged_attention_v2_kernelIttLi32ELi16ELi128ELNS_18Fp8KVCacheDataTypeE0ELb1ELi512EEEvPfS2_PT_PKS3_PKT0_S9_ifPKiSB_iPKfiiiSD_SD_iiiii,@"STO_CUDA_ENTRY STV_DEFAULT"
_ZN4vllm25paged_attention_v2_kernelIttLi32ELi16ELi128ELNS_18Fp8KVCacheDataTypeE0ELb1ELi512EEEvPfS2_PT_PKS3_PKT0_S9_ifPKiSB_iPKfiiiSD_SD_iiiii:
.text._ZN4vllm25paged_attention_v2_kernelIttLi32ELi16ELi128ELNS_18Fp8KVCacheDataTypeE0ELb1ELi512EEEvPfS2_PT_PKS3_PKT0_S9_ifPKiSB_iPKfiiiSD_SD_iiiii:
        /* <DEDUP_REMOVED lines=20> */
[----:B------:R-:W-:Y:S01]  /*0140*/  HFMA2 R21, -RZ, RZ, 0, 0 ;  /* 0x00000000ff157431 */ /* 0x000fe200000001ff */
[----:B------:R-:W0:Y:S01]  /*0150*/  LDCU UR29, c[0x0][0x404] ;  /* 0x00008080ff1d77ac */ /* 0x000e220008000800 */
[----:B--2---:R-:W-:Y:S01]  /*0160*/  MOV R0, UR10 ;  /* 0x0000000a00007c02 */ /* 0x004fe20008000f00 */
[----:B------:R-:W2:Y:S01]  /*0170*/  S2UR UR28, SR_CgaCtaId ;  /* 0x00000000001c79c3 */ /* 0x000ea20000008800 */
[----:B------:R-:W2:Y:S02]  /*0180*/  LDCU UR30, c[0x0][0x408] ;  /* 0x00008100ff1e77ac */ /* 0x000ea40008000800 */
[----:B------:R-:W-:Y:S01]  /*0190*/  IABS R5, R0 ;  /* 0x0000000000057213 */ /* 0x000fe20000000000 */
[----:B-1----:R-:W-:Y:S01]  /*01a0*/  IMAD.U32 R3, RZ, RZ, UR17 ;  /* 0x00000011ff037e24 */ /* 0x002fe2000f8e00ff */
[----:B---3--:R-:W-:-:S02]  /*01b0*/  UIMAD UR4, UR16, UR4, URZ ;  /* 0x00000004100472a4 */ /* 0x008fc4000f8e02ff */
[----:B------:R-:W1:Y:S01]  /*01c0*/  I2F.RP R0, R5 ;  /* 0x0000000500007306 */ /* 0x000e620000209400 */
[----:B----4-:R-:W-:Y:S02]  /*01d0*/  UISETP.NE.U32.AND UP0, UPT, UR6, URZ, UPT ;  /* 0x000000ff0600728c */ /* 0x010fe4000bf05070 */
[----:B------:R-:W-:Y:S01]  /*01e0*/  USHF.R.S32.HI UR5, URZ, 0x1f, UR4 ;  /* 0x0000001fff057899 */ /* 0x000fe20008011404 */
[C---:B0-----:R-:W-:Y:S01]  /*01f0*/  ISETP.GT.U32.AND P0, PT, R4.reuse, 0x7, PT ;  /* 0x000000070400780c */ /* 0x041fe20003f04070 */
[----:B------:R-:W-:Y:S01]  /*0200*/  UISETP.NE.AND.EX UP0, UPT, UR7, URZ, UPT, UP0 ;  /* 0x000000ff0700728c */ /* 0x000fe2000bf05300 */
[----:B------:R-:W-:Y:S01]  /*0210*/  UMOV UR26, 0x400 ;  /* 0x00000400001a7882 */ /* 0x000fe20000000000 */
[----:B------:R-:W-:Y:S01]  /*0220*/  USHF.L.U32 UR25, UR21, 0x5, URZ ;  /* 0x0000000515197899 */ /* 0x000fe200080006ff */
[----:B------:R-:W0:Y:S01]  /*0230*/  LDCU UR31, c[0x0][0x3dc] ;  /* 0x00007b80ff1f77ac */ /* 0x000e220008000800 */
[----:B------:R-:W3:Y:S01]  /*0240*/  LDCU UR32, c[0x0][0x3b4] ;  /* 0x00007680ff2077ac */ /* 0x000ee20008000800 */
[----:B-1----:R-:W1:Y:S07]  /*0250*/  MUFU.RCP R0, R0 ;  /* 0x0000000000007308 */ /* 0x002e6e0000001000 */
[----:B------:R-:W4:Y:S01]  /*0260*/  @!P0 LDC.64 R8, c[0x0][0x398] ;  /* 0x0000e600ff088b82 */ /* 0x000f220000000a00 */
[----:B------:R-:W-:Y:S01]  /*0270*/  @!P0 IMAD.SHL.U32 R3, R3, 0x20, RZ ;  /* 0x0000002003038824 */ /* 0x000fe200078e00ff */
[----:B------:R-:W-:Y:S01]  /*0280*/  @!P0 SHF.L.U32 R2, R4, 0x2, RZ ;  /* 0x0000000204028819 */ /* 0x000fe200000006ff */
[----:B------:R-:W0:Y:S03]  /*0290*/  LDCU.64 UR22, c[0x0][0x3a0] ;  /* 0x00007400ff1677ac */ /* 0x000e260008000a00 */
[----:B------:R-:W-:-:S04]  /*02a0*/  @!P0 IADD3 R3, P1, P2, R2, UR4, R3 ;  /* 0x0000000402038c10 */ /* 0x000fc8000fa3e003 */
[----:B------:R-:W-:Y:S01]  /*02b0*/  @!P0 IADD3.X R6, PT, PT, RZ, UR5, RZ, P1, P2 ;  /* 0x00000005ff068c10 */ /* 0x000fe20008fe44ff */
[----:B------:R-:W2:Y:S01]  /*02c0*/  LDCU UR20, c[0x0][0x370] ;  /* 0x00006e00ff1477ac */ /* 0x000ea20008000800 */
[----:B------:R-:W3:Y:S01]  /*02d0*/  @UP0 LDCU.64 UR4, c[0x0][0x3d0] ;  /* 0x00007a00ff0407ac */ /* 0x000ee20008000a00 */
[----:B----4-:R-:W-:Y:S01]  /*02e0*/  @!P0 LEA R2, P1, R3, R8, 0x1 ;  /* 0x0000000803028211 */ /* 0x010fe200078208ff */
[----:B-1----:R-:W-:-:S03]  /*02f0*/  VIADD R8, R0, 0xffffffe ;  /* 0x0ffffffe00087836 */ /* 0x002fc60000000000 */
[----:B------:R-:W-:-:S06]  /*0300*/  @!P0 LEA.HI.X R3, R3, R9, R6, 0x1, P1 ;  /* 0x0000000903038211 */ /* 0x000fcc00008f0c06 */
[----:B------:R-:W4:Y:S01]  /*0310*/  @!P0 LDG.E.64.CONSTANT R2, desc[UR12][R2.64] ;  /* 0x0000000c02028981 */ /* 0x000f22000c1e9b00 */
[----:B------:R1:W0:Y:S01]  /*0320*/  F2I.FTZ.U32.TRUNC.NTZ R9, R8 ;  /* 0x0000000800097305 */ /* 0x000222000021f000 */
[----:B---3--:R-:W-:Y:S01]  /*0330*/  @UP0 UIMAD.WIDE.U32 UR4, UR17, 0x4, UR4 ;  /* 0x00000004110408a5 */ /* 0x008fe2000f8e0004 */
[----:B------:R-:W-:-:S05]  /*0340*/  PLOP3.LUT P1, PT, PT, PT, UP0, 0x80, 0x8 ;  /* 0x000000000008781c */ /* 0x000fca0003f2f008 */
[----:B------:R-:W-:Y:S01]  /*0350*/  IMAD.U32 R6, RZ, RZ, UR4 ;  /* 0x00000004ff067e24 */ /* 0x000fe2000f8e00ff */
[----:B-1----:R-:W-:Y:S01]  /*0360*/  MOV R8, RZ ;  /* 0x000000ff00087202 */ /* 0x002fe20000000f00 */
[----:B------:R-:W-:Y:S02]  /*0370*/  IMAD.U32 R7, RZ, RZ, UR5 ;  /* 0x00000005ff077e24 */ /* 0x000fe4000f8e00ff */
[----:B0-----:R-:W-:-:S04]  /*0380*/  IMAD.MOV R0, RZ, RZ, -R9 ;  /* 0x000000ffff007224 */ /* 0x001fc800078e0a09 */
[----:B------:R0:W5:Y:S01]  /*0390*/  @P1 LDG.E.CONSTANT R21, desc[UR12][R6.64] ;  /* 0x0000000c06151981 */ /* 0x000162000c1e9900 */
[----:B------:R-:W-:Y:S01]  /*03a0*/  IMAD R11, R0, R5, RZ ;  /* 0x00000005000b7224 */ /* 0x000fe200078e02ff */
[----:B--2---:R-:W-:-:S03]  /*03b0*/  IABS R0, UR20 ;  /* 0x0000001400007c13 */ /* 0x004fc60008000000 */
        /* <DEDUP_REMOVED lines=16> */
[----:B------:R-:W-:Y:S01]  /*04c0*/  UISETP.NE.AND UP0, UPT, UR10, URZ, UPT ;  /* 0x000000ff0a00728c */ /* 0x000fe2000bf05270 */
[----:B------:R-:W-:-:S09]  /*04d0*/  IMAD.U32 R0, RZ, RZ, UR29 ;  /* 0x0000001dff007e24 */ /* 0x000fd2000f8e00ff */
[----:B------:R-:W-:Y:S02]  /*04e0*/  UMOV UR9, UR4 ;  /* 0x0000000400097c82 */ /* 0x000fe40008000000 */
[----:B------:R-:W-:Y:S02]  /*04f0*/  @!UP1 UIADD3 UR9, UPT, UPT, URZ, -UR9, URZ ;  /* 0x80000009ff099290 */ /* 0x000fe4000fffe0ff */
[----:B------:R-:W-:Y:S01]  /*0500*/  @!UP0 ULOP3.LUT UR9, URZ, UR10, URZ, 0x33, !UPT ;  /* 0x0000000aff098292 */ /* 0x000fe2000f8e33ff */
[----:B------:R-:W-:-:S04]  /*0510*/  IABS R0, R0 ;  /* 0x0000000000007213 */ /* 0x000fc80000000000 */
[----:B------:R-:W1:Y:S01]  /*0520*/  I2F.RP R10, R0 ;  /* 0x00000000000a7306 */ /* 0x000e620000209400 */
[----:B------:R-:W-:-:S05]  /*0530*/  IMAD.U32 R13, RZ, RZ, UR9 ;  /* 0x00000009ff0d7e24 */ /* 0x000fca000f8e00ff */
[----:B------:R-:W-:-:S04]  /*0540*/  IABS R12, R13 ;  /* 0x0000000d000c7213 */ /* 0x000fc80000000000 */
[----:B------:R-:W2:Y:S08]  /*0550*/  I2F.RP R5, R12 ;  /* 0x0000000c00057306 */ /* 0x000eb00000209400 */
[----:B-1----:R-:W1:Y:S08]  /*0560*/  MUFU.RCP R10, R10 ;  /* 0x0000000a000a7308 */ /* 0x002e700000001000 */
[----:B--2---:R-:W0:Y:S01]  /*0570*/  MUFU.RCP R5, R5 ;  /* 0x0000000500057308 */ /* 0x004e220000001000 */
[----:B-1----:R-:W-:-:S07]  /*0580*/  IADD3 R8, PT, PT, R10, 0xffffffe, RZ ;  /* 0x0ffffffe0a087810 */ /* 0x002fce0007ffe0ff */
[----:B------:R1:W2:Y:S01]  /*0590*/  F2I.FTZ.U32.TRUNC.NTZ R9, R8 ;  /* 0x0000000800097305 */ /* 0x0002a2000021f000 */
[----:B0-----:R-:W-:-:S07]  /*05a0*/  VIADD R6, R5, 0xffffffe ;  /* 0x0ffffffe05067836 */ /* 0x001fce0000000000 */
[----:B------:R0:W3:Y:S01]  /*05b0*/  F2I.FTZ.U32.TRUNC.NTZ R7, R6 ;  /* 0x0000000600077305 */ /* 0x0000e2000021f000 */
[----:B-1----:R-:W-:Y:S01]  /*05c0*/  IMAD.MOV.U32 R8, RZ, RZ, RZ ;  /* 0x000000ffff087224 */ /* 0x002fe200078e00ff */
[----:B------:R-:W-:-:S04]  /*05d0*/  UIADD3 UR7, UPT, UPT, UR18, -0x1, URZ ;  /* 0xffffffff12077890 */ /* 0x000fc8000fffe0ff */
[----:B------:R-:W-:Y:S02]  /*05e0*/  R2UR UR14, R8 ;  /* 0x00000000080e72ca */ /* 0x000fe400000e0000 */
[C---:B--2---:R-:W-:Y:S01]  /*05f0*/  R2UR UR15, R9.reuse ;  /* 0x00000000090f72ca */ /* 0x044fe200000e0000 */
[----:B0-----:R-:W-:Y:S02]  /*0600*/  HFMA2 R6, -RZ, RZ, 0, 0 ;  /* 0x00000000ff067431 */ /* 0x001fe400000001ff */
[----:B------:R-:W-:Y:S01]  /*0610*/  IMAD R11, R9, R0, RZ ;  /* 0x00000000090b7224 */ /* 0x000fe200078e02ff */
[----:B------:R-:W-:Y:S02]  /*0620*/  MOV R14, UR7 ;  /* 0x00000007000e7c02 */ /* 0x000fe40008000f00 */
[----:B------:R-:W-:Y:S01]  /*0630*/  R2UR UR4, R6 ;  /* 0x00000000060472ca */ /* 0x000fe200000e0000 */
[----:B------:R-:W-:Y:S01]  /*0640*/  IMAD.MOV R11, RZ, RZ, -R11 ;  /* 0x000000ffff0b7224 */ /* 0x000fe200078e0a0b */
[----:B---3--:R-:W-:Y:S01]  /*0650*/  R2UR UR5, R7 ;  /* 0x00000000070572ca */ /* 0x008fe200000e0000 */
[----:B------:R-:W-:Y:S01]  /*0660*/  IMAD.MOV R5, RZ, RZ, -R7 ;  /* 0x000000ffff057224 */ /* 0x000fe200078e0a07 */
[----:B------:R-:W-:-:S03]  /*0670*/  IABS R6, R14 ;  /* 0x0000000e00067213 */ /* 0x000fc60000000000 */
[----:B------:R-:W-:Y:S01]  /*0680*/  IMAD.HI.U32 R11, R9, R11, UR14 ;  /* 0x0000000e090b7e27 */ /* 0x000fe2000f8e000b */
[----:B------:R-:W-:-:S03]  /*0690*/  R2UR UR14, R6 ;  /* 0x00000000060e72ca */ /* 0x000fc600000e0000 */
[----:B------:R-:W-:Y:S01]  /*06a0*/  IMAD R5, R5, R12, RZ ;  /* 0x0000000c05057224 */ /* 0x000fe200078e02ff */
[----:B------:R-:W-:Y:S02]  /*06b0*/  R2UR UR33, R11 ;  /* 0x000000000b2172ca */ /* 0x000fe400000e0000 */
[----:B------:R-:W-:Y:S01]  /*06c0*/  IABS R6, UR17 ;  /* 0x0000001100067c13 */ /* 0x000fe20008000000 */
[----:B------:R-:W-:-:S03]  /*06d0*/  IMAD.HI.U32 R5, R7, R5, UR4 ;  /* 0x0000000407057e27 */ /* 0x000fc6000f8e0005 */
[----:B------:R-:W-:Y:S02]  /*06e0*/  R2UR UR11, R6 ;  /* 0x00000000060b72ca */ /* 0x000fe400000e0000 */
[----:B------:R-:W-:-:S05]  /*06f0*/  R2UR UR6, R5 ;  /* 0x00000000050672ca */ /* 0x000fca00000e0000 */
[----:B------:R-:W-:Y:S01]  /*0700*/  UIMAD.WIDE.U32 UR4, UR33, UR14, URZ ;  /* 0x0000000e210472a5 */ /* 0x000fe2000f8e00ff */
[----:B------:R-:W-:-:S04]  /*0710*/  IABS R13, R13 ;  /* 0x0000000d000d7213 */ /* 0x000fc80000000000 */
[----:B------:R-:W-:Y:S02]  /*0720*/  IADD3 R5, PT, PT, RZ, -R13, RZ ;  /* 0x8000000dff057210 */ /* 0x000fe40007ffe0ff */
[----:B------:R-:W-:Y:S01]  /*0730*/  UMOV UR8, UR5 ;  /* 0x0000000500087c82 */ /* 0x000fe20008000000 */
[----:B------:R-:W-:Y:S02]  /*0740*/  UIMAD.WIDE.U32 UR4, UR6, UR11, URZ ;  /* 0x0000000b060472a5 */ /* 0x000fe4000f8e00ff */
[----:B------:R-:W-:Y:S01]  /*0750*/  MOV R6, UR11 ;  /* 0x0000000b00067c02 */ /* 0x000fe20008000f00 */
[----:B------:R-:W-:Y:S02]  /*0760*/  IMAD R7, RZ, RZ, -UR8 ;  /* 0x80000008ff077e24 */ /* 0x000fe4000f8e02ff */
[----:B------:R-:W-:Y:S01]  /*0770*/  IMAD.SHL.U32 R22, R4, 0x20, RZ ;  /* 0x0000002004167824 */ /* 0x000fe200078e00ff */
[----:B------:R-:W-:Y:S01]  /*0780*/  ULEA UR27, UR28, UR26, 0x18 ;  /* 0x0000001a1c1b7291 */ /* 0x000fe2000f8ec0ff */
[----:B------:R-:W-:Y:S01]  /*0790*/  IMAD R5, R5, UR5, R6 ;  /* 0x0000000505057c24 */ /* 0x000fe2000f8e0206 */
[----:B------:R-:W-:Y:S01]  /*07a0*/  UIADD3 UR4, UPT, UPT, UR18, 0xf, URZ ;  /* 0x0000000f12047890 */ /* 0x000fe2000fffe0ff */
[----:B------:R-:W0:Y:S03]  /*07b0*/  LDCU UR11, c[0x0][0x3f8] ;  /* 0x00007f00ff0b77ac */ /* 0x000e260008000800 */
[----:B------:R-:W-:Y:S01]  /*07c0*/  ISETP.GT.U32.AND P1, PT, R12, R5, PT ;  /* 0x000000050c00720c */ /* 0x000fe20003f24070 */
[C---:B------:R-:W-:Y:S01]  /*07d0*/  IMAD R7, R0.reuse, R7, UR14 ;  /* 0x0000000e00077e24 */ /* 0x040fe2000f8e0207 */
[----:B------:R-:W-:Y:S01]  /*07e0*/  MOV R8, UR25 ;  /* 0x0000001900087c02 */ /* 0x000fe20008000f00 */
[----:B------:R-:W-:Y:S01]  /*07f0*/  UISETP.GE.AND UP1, UPT, UR30, URZ, UPT ;  /* 0x000000ff1e00728c */ /* 0x000fe2000bf26270 */
[----:B------:R-:W1:Y:S02]  /*0800*/  LDCU UR6, c[0x0][0x3c8] ;  /* 0x00007900ff0677ac */ /* 0x000e640008000800 */
[----:B------:R-:W-:-:S07]  /*0810*/  ISETP.GT.U32.AND P2, PT, R0, R7, PT ;  /* 0x000000070000720c */ /* 0x000fce0003f44070 */
[----:B------:R-:W-:Y:S01]  /*0820*/  VOTEU.ANY UP3, P1 ;  /* 0x0000000000ff7886 */ /* 0x000fe20000860100 */
[----:B------:R-:W-:-:S05]  /*0830*/  PLOP3.LUT P1, PT, PT, PT, UP3, 0x80, 0x8 ;  /* 0x000000000008781c */ /* 0x000fca0003f2f038 */
[----:B------:R-:W-:Y:S01]  /*0840*/  VOTEU.ANY UP2, P2 ;  /* 0x0000000000ff7886 */ /* 0x000fe20001040100 */
[----:B------:R-:W-:-:S07]  /*0850*/  PLOP3.LUT P2, PT, PT, PT, UP2, 0x80, 0x8 ;  /* 0x000000000008781c */ /* 0x000fce0003f4f028 */
[----:B------:R-:W-:-:S04]  /*0860*/  @!P1 IADD3 R5, PT, PT, R5, -R12, RZ ;  /* 0x8000000c05059210 */ /* 0x000fc80007ffe0ff */
[----:B------:R-:W-:Y:S02]  /*0870*/  ISETP.GE.U32.AND P1, PT, R5, R12, PT ;  /* 0x0000000c0500720c */ /* 0x000fe40003f26070 */
[----:B------:R-:W-:Y:S01]  /*0880*/  @!P2 IMAD.IADD R7, R7, 0x1, -R0 ;  /* 0x000000010707a824 */ /* 0x000fe200078e0a00 */
[----:B------:R-:W-:Y:S01]  /*0890*/  LOP3.LUT R22, R22, 0x20, RZ, 0xc0, !PT ;  /* 0x0000002016167812 */ /* 0x000fe200078ec0ff */
[----:B------:R-:W-:Y:S01]  /*08a0*/  ULOP3.LUT UR14, UR17, UR9, URZ, 0x3c, !UPT ;  /* 0x00000009110e7292 */ /* 0x000fe2000f8e3cff */
[----:B------:R-:W-:Y:S01]  /*08b0*/  SHF.R.U32.HI R5, RZ, 0x1, R4 ;  /* 0x00000001ff057819 */ /* 0x000fe20000011604 */
[----:B------:R-:W-:Y:S01]  /*08c0*/  @!UP3 UIADD3 UR5, UPT, UPT, UR5, 0x1, URZ ;  /* 0x000000010505b890 */ /* 0x000fe2000fffe0ff */
[----:B------:R-:W-:Y:S01]  /*08d0*/  ISETP.GE.U32.AND P2, PT, R7, R0, PT ;  /* 0x000000000700720c */ /* 0x000fe20003f46070 */
[----:B------:R-:W-:Y:S01]  /*08e0*/  USHF.R.U32.HI UR4, URZ, 0x4, UR4 ;  /* 0x00000004ff047899 */ /* 0x000fe20008011604 */
[----:B------:R-:W-:-:S04]  /*08f0*/  IADD3 R6, PT, PT, R22, UR27, RZ ;  /* 0x0000001b16067c10 */ /* 0x000fc8000fffe0ff */
[----:B------:R-:W-:Y:S01]  /*0900*/  VOTEU.ANY UP4, P1 ;  /* 0x0000000000ff7886 */ /* 0x000fe20000880100 */
[----:B------:R-:W-:Y:S01]  /*0910*/  UISETP.GE.AND UP3, UPT, UR14, URZ, UPT ;  /* 0x000000ff0e00728c */ /* 0x000fe2000bf66270 */
[----:B------:R-:W-:-:S03]  /*0920*/  @!P0 IMAD R6, R5, 0x8, R6 ;  /* 0x0000000805068824 */ /* 0x000fc600078e0206 */
[----:B------:R-:W-:Y:S02]  /*0930*/  @UP4 UIADD3 UR5, UPT, UPT, UR5, 0x1, URZ ;  /* 0x0000000105054890 */ /* 0x000fe4000fffe0ff */
[----:B------:R-:W-:Y:S01]  /*0940*/  UISETP.NE.AND UP4, UPT, UR9, URZ, UPT ;  /* 0x000000ff0900728c */ /* 0x000fe2000bf85270 */
[----:B------:R-:W-:Y:S01]  /*0950*/  IMAD.U32 R7, RZ, RZ, UR4 ;  /* 0x00000004ff077e24 */ /* 0x000fe2000f8e00ff */
[----:B------:R-:W-:Y:S01]  /*0960*/  SHF.R.U32.HI R4, RZ, 0x5, R4 ;  /* 0x00000005ff047819 */ /* 0x000fe20000011604 */
[----:B------:R-:W-:Y:S02]  /*0970*/  ULOP3.LUT UR7, UR7, UR29, URZ, 0x3c, !UPT ;  /* 0x0000001d07077292 */ /* 0x000fe4000f8e3cff */
[----:B------:R-:W-:Y:S01]  /*0980*/  @!UP2 UIADD3 UR8, UPT, UPT, UR8, 0x1, URZ ;  /* 0x000000010808a890 */ /* 0x000fe2000fffe0ff */
[----:B------:R-:W-:Y:S01]  /*0990*/  IADD3 R28, PT, PT, R4, UR25, RZ ;  /* 0x00000019041c7c10 */ /* 0x000fe2000fffe0ff */
[----:B------:R-:W-:Y:S01]  /*09a0*/  VOTEU.ANY UP2, P2 ;  /* 0x0000000000ff7886 */ /* 0x000fe20001040100 */
[----:B------:R-:W-:Y:S01]  /*09b0*/  UMOV UR14, UR5 ;  /* 0x00000005000e7c82 */ /* 0x000fe20008000000 */
[----:B------:R-:W-:-:S02]  /*09c0*/  UISETP.GE.AND UP5, UPT, UR7, URZ, UPT ;  /* 0x000000ff0700728c */ /* 0x000fc4000bfa6270 */
[----:B------:R-:W-:Y:S02]  /*09d0*/  @!UP3 UIADD3 UR14, UPT, UPT, URZ, -UR14, URZ ;  /* 0x8000000eff0eb290 */ /* 0x000fe4000fffe0ff */
[----:B------:R-:W-:Y:S02]  /*09e0*/  @!UP4 ULOP3.LUT UR14, URZ, UR9, URZ, 0x33, !UPT ;  /* 0x00000009ff0ec292 */ /* 0x000fe4000f8e33ff */
[----:B------:R-:W-:Y:S02]  /*09f0*/  UISETP.NE.AND UP0, UPT, UR29, URZ, UPT ;  /* 0x000000ff1d00728c */ /* 0x000fe4000bf05270 */
[----:B------:R-:W-:Y:S01]  /*0a00*/  @UP2 UIADD3 UR8, UPT, UPT, UR8, 0x1, URZ ;  /* 0x0000000108082890 */ /* 0x000fe2000fffe0ff */
[----:B----4-:R2:W-:Y:S01]  /*0a10*/  @!P0 STS.64 [R6], R2 ;  /* 0x0000000206008388 */ /* 0x0105e20000000a00 */
[----:B0-----:R-:W-:Y:S01]  /*0a20*/  @!UP1 UIMAD UR4, UR10, UR11, UR14 ;  /* 0x0000000b0a0492a4 */ /* 0x001fe2000f8e020e */
[----:B--2---:R-:W-:-:S04]  /*0a30*/  VIADDMNMX.U32 R2, R8, 0x20, R7, PT ;  /* 0x0000002008027846 */ /* 0x004fc80003800007 */
[----:B------:R-:W-:Y:S01]  /*0a40*/  ISETP.GE.U32.AND P0, PT, R28, R2, PT ;  /* 0x000000021c00720c */ /* 0x000fe20003f06070 */
[----:B------:R-:W-:Y:S02]  /*0a50*/  @UP1 UIMAD UR5, UR20, UR11, UR17 ;  /* 0x0000000b140512a4 */ /* 0x000fe4000f8e0211 */
[----:B------:R-:W-:Y:S01]  /*0a60*/  @!UP1 UIADD3 UR4, UPT, UPT, URZ, -UR4, URZ ;  /* 0x80000004ff049290 */ /* 0x000fe2000fffe0ff */
[----:B------:R-:W-:Y:S01]  /*0a70*/  UMOV UR15, UR8 ;  /* 0x00000008000f7c82 */ /* 0x000fe20008000000 */
[----:B------:R-:W-:Y:S01]  /*0a80*/  @UP1 UIMAD UR9, UR5, UR30, 0x1 ;  /* 0x00000001050914a4 */ /* 0x000fe2000f8e021e */
[----:B------:R-:W-:Y:S01]  /*0a90*/  BSSY B0, `(.L_x_23167) ;  /* 0x00000bb000007945 */ /* 0x000fe20003800000 */
[----:B------:R-:W-:Y:S02]  /*0aa0*/  @!UP5 UIADD3 UR15, UPT, UPT, URZ, -UR15, URZ ;  /* 0x8000000fff0fd290 */ /* 0x000fe4000fffe0ff */
[----:B-1----:R-:W-:Y:S02]  /*0ab0*/  UIMAD UR6, UR16, UR6, URZ ;  /* 0x00000006100672a4 */ /* 0x002fe4000f8e02ff */
[----:B------:R-:W-:-:S02]  /*0ac0*/  @!UP0 ULOP3.LUT UR15, URZ, UR29, URZ, 0x33, !UPT ;  /* 0x0000001dff0f8292 */ /* 0x000fc4000f8e33ff */
[----:B------:R-:W-:Y:S01]  /*0ad0*/  @!UP1 UIMAD UR9, UR30, UR4, 0x1 ;  /* 0x000000011e0994a4 */ /* 0x000fe2000f8e0204 */
[----:B------:R-:W-:Y:S01]  /*0ae0*/  IMAD.MOV.U32 R20, RZ, RZ, -0x800001 ;  /* 0xff7fffffff147424 */ /* 0x000fe200078e00ff */
[----:B------:R-:W-:Y:S01]  /*0af0*/  MOV R23, R0 ;  /* 0x0000000000177202 */ /* 0x000fe20000000f00 */
[----:B------:R-:W-:Y:S06]  /*0b00*/  BAR.SYNC.DEFER_BLOCKING 0x0 ;  /* 0x0000000000007b1d */ /* 0x000fec0000010000 */
[----:B------:R-:W-:Y:S05]  /*0b10*/  @P0 BRA `(.L_x_23168) ;  /* 0x0000000800c80947 */ /* 0x000fea0003800000 */
[----:B------:R-:W0:Y:S01]  /*0b20*/  LDCU.64 UR10, c[0x0][0x3b8] ;  /* 0x00007700ff0a77ac */ /* 0x000e220008000a00 */
[----:B------:R-:W-:Y:S01]  /*0b30*/  IMAD.WIDE.U32 R2, R28, 0x4, RZ ;  /* 0x000000041c027825 */ /* 0x000fe200078e00ff */
[----:B------:R-:W-:Y:S01]  /*0b40*/  SHF.L.U32 R0, R5, 0x2, RZ ;  /* 0x0000000205007819 */ /* 0x000fe200000006ff */
[----:B------:R-:W1:Y:S02]  /*0b50*/  LDCU UR4, c[0x0][0x3e0] ;  /* 0x00007c00ff0477ac */ /* 0x000e640008000800 */
[----:B------:R-:W-:Y:S02]  /*0b60*/  IMAD.U32 R7, RZ, RZ, UR6 ;  /* 0x00000006ff077e24 */ /* 0x000fe4000f8e00ff */
[----:B------:R-:W-:Y:S01]  /*0b70*/  IMAD.MOV.U32 R20, RZ, RZ, -0x800001 ;  /* 0xff7fffffff147424 */ /* 0x000fe200078e00ff */
[----:B------:R-:W2:Y:S01]  /*0b80*/  LDCU UR7, c[0x0][0x3fc] ;  /* 0x00007f80ff0777ac */ /* 0x000ea20008000800 */
[----:B------:R-:W-:Y:S01]  /*0b90*/  IMAD.WIDE R2, R7, 0x4, R2 ;  /* 0x0000000407027825 */ /* 0x000fe200078e0202 */
[----:B------:R-:W-:-:S04]  /*0ba0*/  UIADD3 UR5, UPT, UPT, UR26, 0x60, URZ ;  /* 0x000000601a057890 */ /* 0x000fc8000fffe0ff */
[----:B------:R-:W-:Y:S01]  /*0bb0*/  ULEA UR5, UR28, UR5, 0x18 ;  /* 0x000000051c057291 */ /* 0x000fe2000f8ec0ff */
[----:B0-----:R-:W-:-:S04]  /*0bc0*/  IADD3 R26, P0, PT, R2, UR10, RZ ;  /* 0x0000000a021a7c10 */ /* 0x001fc8000ff1e0ff */
[----:B------:R-:W-:Y:S01]  /*0bd0*/  IADD3.X R27, PT, PT, R3, UR11, RZ, P0, !PT ;  /* 0x0000000b031b7c10 */ /* 0x000fe200087fe4ff */
[----:B-1----:R-:W-:Y:S01]  /*0be0*/  UIMAD UR4, UR14, UR4, URZ ;  /* 0x000000040e0472a4 */ /* 0x002fe2000f8e02ff */
[----:B------:R-:W-:Y:S01]  /*0bf0*/  LOP3.LUT R3, R0, 0x3c, RZ, 0xc0, !PT ;  /* 0x0000003c00037812 */ /* 0x000fe200078ec0ff */
[C---:B------:R-:W-:Y:S01]  /*0c00*/  IMAD.SHL.U32 R0, R5.reuse, 0x8, RZ ;  /* 0x0000000805007824 */ /* 0x040fe200078e00ff */
[----:B------:R-:W-:Y:S02]  /*0c10*/  LOP3.LUT R5, R5, 0xf, RZ, 0xc0, !PT ;  /* 0x0000000f05057812 */ /* 0x000fe400078ec0ff */
[C---:B------:R-:W-:Y:S02]  /*0c20*/  LEA R3, R4.reuse, R3, 0x6 ;  /* 0x0000000304037211 */ /* 0x040fe400078e30ff */
[----:B------:R-:W-:Y:S02]  /*0c30*/  LEA R4, R4, UR24, 0x4 ;  /* 0x0000001804047c11 */ /* 0x000fe4000f8e20ff */
[----:B------:R-:W-:-:S02]  /*0c40*/  LOP3.LUT R0, R0, 0x78, RZ, 0xc0, !PT ;  /* 0x0000007800007812 */ /* 0x000fc400078ec0ff */
[----:B------:R-:W-:Y:S01]  /*0c50*/  IADD3 R5, PT, PT, R5, R4, RZ ;  /* 0x0000000405057210 */ /* 0x000fe20007ffe0ff */
[----:B------:R-:W-:Y:S01]  /*0c60*/  VIADD R29, R4, 0x1 ;  /* 0x00000001041d7836 */ /* 0x000fe20000000000 */
[----:B------:R-:W-:Y:S02]  /*0c70*/  IADD3 R2, P0, PT, R0, UR4, RZ ;  /* 0x0000000400027c10 */ /* 0x000fe4000ff1e0ff */
[----:B--2---:R-:W-:Y:S01]  /*0c80*/  MOV R31, UR7 ;  /* 0x00000007001f7c02 */ /* 0x004fe20008000f00 */
[C---:B------:R-:W-:Y:S01]  /*0c90*/  VIADD R35, R5.reuse, -UR18 ;  /* 0x8000001205237c36 */ /* 0x040fe20008000000 */
[----:B------:R-:W-:Y:S01]  /*0ca0*/  MOV R0, UR4 ;  /* 0x0000000400007c02 */ /* 0x000fe20008000f00 */
[----:B------:R-:W-:Y:S01]  /*0cb0*/  VIADD R30, R5, 0x1 ;  /* 0x00000001051e7836 */ /* 0x000fe20000000000 */
[----:B------:R-:W-:Y:S02]  /*0cc0*/  IADD3 R32, PT, PT, R3, UR5, RZ ;  /* 0x0000000503207c10 */ /* 0x000fe4000fffe0ff */
[----:B------:R-:W-:-:S02]  /*0cd0*/  IADD3 R31, PT, PT, -R31, UR15, RZ ;  /* 0x0000000f1f1f7c10 */ /* 0x000fc4000fffe1ff */
[----:B------:R-:W-:-:S07]  /*0ce0*/  LEA.HI.X.SX32 R3, R0, RZ, 0x1, P0 ;  /* 0x000000ff00037211 */ /* 0x000fce00000f0eff */
.L_x_23173:
[----:B0-----:R-:W0:Y:S01]  /*0cf0*/  LDC R10, c[0x0][0x400] ;  /* 0x00010000ff0a7b82 */ /* 0x001e220000000800 */
        /* <DEDUP_REMOVED lines=52> */
.L_x_23170:
[----:B------:R-:W2:Y:S02]  /*1040*/  LDG.E.CONSTANT R5, desc[UR12][R26.64] ;  /* 0x0000000c1a057981 */ /* 0x000ea4000c1e9900 */
        /* <DEDUP_REMOVED lines=8> */
[----:B------:R-:W4:Y:S04]  /*10d0*/  LDG.E.64.CONSTANT R16, desc[UR12][R24.64+0x200] ;  /* 0x0002000c18107981 */ /* 0x000f28000c1e9b00 */
[----:B------:R1:W4:Y:S01]  /*10e0*/  LDG.E.64.CONSTANT R18, desc[UR12][R24.64+0x300] ;  /* 0x0003000c18127981 */ /* 0x000322000c1e9b00 */
[----:B------:R-:W-:Y:S01]  /*10f0*/  UMOV UR4, 0xffffffff ;  /* 0xffffffff00047882 */ /* 0x000fe20000000000 */
[----:B------:R-:W-:-:S02]  /*1100*/  ISETP.NE.AND P0, PT, R33, RZ, PT ;  /* 0x000000ff2100720c */ /* 0x000fc40003f05270 */
[----:B-----5:R-:W-:Y:S01]  /*1110*/  FSETP.NEU.FTZ.AND P1, PT, R21, RZ, PT ;  /* 0x000000ff1500720b */ /* 0x020fe20003f3d000 */
[----:B0-----:R-:W-:Y:S02]  /*1120*/  HADD2.F32 R8, -RZ, R6.H0_H0 ;  /* 0x20000006ff087230 */ /* 0x001fe40000004100 */
[----:B------:R-:W-:Y:S02]  /*1130*/  HADD2.F32 R34, -RZ, R4.H0_H0 ;  /* 0x20000004ff227230 */ /* 0x000fe40000004100 */
[----:B------:R-:W-:Y:S02]  /*1140*/  HADD2.F32 R6, -RZ, R6.H1_H1 ;  /* 0x30000006ff067230 */ /* 0x000fe40000004100 */
[----:B------:R-:W-:Y:S02]  /*1150*/  HADD2.F32 R4, -RZ, R4.H1_H1 ;  /* 0x30000004ff047230 */ /* 0x000fe40000004100 */
[--C-:B--2---:R-:W-:Y:S02]  /*1160*/  HADD2.F32 R11, -RZ, R12.reuse.H0_H0 ;  /* 0x2000000cff0b7230 */ /* 0x104fe40000004100 */
[----:B------:R-:W-:-:S02]  /*1170*/  HADD2.F32 R37, -RZ, R12.H1_H1 ;  /* 0x3000000cff257230 */ /* 0x000fc40000004100 */
[--C-:B---3--:R-:W-:Y:S02]  /*1180*/  HADD2.F32 R9, -RZ, R14.reuse.H0_H0 ;  /* 0x2000000eff097230 */ /* 0x108fe40000004100 */
[----:B------:R-:W-:Y:S01]  /*1190*/  FMUL.FTZ R11, R8, R11 ;  /* 0x0000000b080b7220 */ /* 0x000fe20000410000 */
[----:B-1----:R-:W-:Y:S02]  /*11a0*/  HADD2.F32 R25, -RZ, R14.H1_H1 ;  /* 0x3000000eff197230 */ /* 0x002fe40000004100 */
[----:B------:R-:W-:Y:S01]  /*11b0*/  FMUL.FTZ R37, R6, R37 ;  /* 0x0000002506257220 */ /* 0x000fe20000410000 */
[----:B------:R-:W-:Y:S02]  /*11c0*/  HADD2.F32 R6, -RZ, R7.H0_H0 ;  /* 0x20000007ff067230 */ /* 0x000fe40000004100 */
[----:B------:R-:W-:Y:S01]  /*11d0*/  FFMA.FTZ R34, R34, R9, R11 ;  /* 0x0000000922227223 */ /* 0x000fe2000001000b */
[--C-:B------:R-:W-:Y:S01]  /*11e0*/  HADD2.F32 R12, -RZ, R13.reuse.H1_H1 ;  /* 0x3000000dff0c7230 */ /* 0x100fe20000004100 */
[----:B------:R-:W0:Y:S01]  /*11f0*/  LDS.128 R8, [R22+UR27+0x10] ;  /* 0x0000101b16087984 */ /* 0x000e220008000c00 */
[----:B------:R-:W-:Y:S01]  /*1200*/  FFMA.FTZ R4, R4, R25, R37 ;  /* 0x0000001904047223 */ /* 0x000fe20000010025 */
[----:B------:R-:W-:-:S02]  /*1210*/  HADD2.F32 R25, -RZ, R13.H0_H0 ;  /* 0x2000000dff197230 */ /* 0x000fc40000004100 */
[----:B------:R-:W-:Y:S02]  /*1220*/  HADD2.F32 R13, -RZ, R15.H0_H0 ;  /* 0x2000000fff0d7230 */ /* 0x000fe40000004100 */
[----:B------:R-:W-:Y:S02]  /*1230*/  HADD2.F32 R7, -RZ, R7.H1_H1 ;  /* 0x30000007ff077230 */ /* 0x000fe40000004100 */
[----:B------:R-:W-:Y:S01]  /*1240*/  FMUL.FTZ R25, R6, R25 ;  /* 0x0000001906197220 */ /* 0x000fe20000410000 */
[--C-:B------:R-:W-:Y:S02]  /*1250*/  HADD2.F32 R6, -RZ, R5.reuse.H0_H0 ;  /* 0x20000005ff067230 */ /* 0x100fe40000004100 */
[----:B------:R-:W-:Y:S02]  /*1260*/  HADD2.F32 R5, -RZ, R5.H1_H1 ;  /* 0x30000005ff057230 */ /* 0x000fe40000004100 */
[----:B------:R-:W-:Y:S01]  /*1270*/  FMUL.FTZ R14, R7, R12 ;  /* 0x0000000c070e7220 */ /* 0x000fe20000410000 */
[----:B------:R-:W-:-:S02]  /*1280*/  HADD2.F32 R12, -RZ, R15.H1_H1 ;  /* 0x3000000fff0c7230 */ /* 0x000fc40000004100 */
[----:B------:R-:W-:-:S03]  /*1290*/  FFMA.FTZ R6, R6, R13, R25 ;  /* 0x0000000d06067223 */ /* 0x000fc60000010019 */
[----:B------:R-:W-:Y:S01]  /*12a0*/  FFMA.FTZ R5, R5, R12, R14 ;  /* 0x0000000c05057223 */ /* 0x000fe2000001000e */
[--C-:B0-----:R-:W-:Y:S02]  /*12b0*/  HADD2.F32 R7, -RZ, R8.reuse.H0_H0 ;  /* 0x20000008ff077230 */ /* 0x101fe40000004100 */
[----:B------:R-:W-:Y:S02]  /*12c0*/  HADD2.F32 R13, -RZ, R8.H1_H1 ;  /* 0x30000008ff0d7230 */ /* 0x000fe40000004100 */
[--C-:B----4-:R-:W-:Y:S02]  /*12d0*/  HADD2.F32 R8, -RZ, R16.reuse.H0_H0 ;  /* 0x20000010ff087230 */ /* 0x110fe40000004100 */
[----:B------:R-:W-:Y:S02]  /*12e0*/  HADD2.F32 R16, -RZ, R16.H1_H1 ;  /* 0x30000010ff107230 */ /* 0x000fe40000004100 */
[----:B------:R-:W-:Y:S02]  /*12f0*/  HADD2.F32 R15, -RZ, R10.H0_H0 ;  /* 0x2000000aff0f7230 */ /* 0x000fe40000004100 */
[----:B------:R-:W-:Y:S01]  /*1300*/  FFMA.FTZ R34, R7, R8, R34 ;  /* 0x0000000807227223 */ /* 0x000fe20000010022 */
[----:B------:R-:W-:-:S02]  /*1310*/  HADD2.F32 R8, -RZ, R9.H1_H1 ;  /* 0x30000009ff087230 */ /* 0x000fc40000004100 */
[----:B------:R-:W-:Y:S01]  /*1320*/  FFMA.FTZ R4, R13, R16, R4 ;  /* 0x000000100d047223 */ /* 0x000fe20000010004 */
[----:B------:R-:W-:Y:S02]  /*1330*/  HADD2.F32 R13, -RZ, R9.H0_H0 ;  /* 0x20000009ff0d7230 */ /* 0x000fe40000004100 */
        /* <DEDUP_REMOVED lines=20> */
.L_x_23208:
        /* <DEDUP_REMOVED lines=12> */
.L_x_23171:
[----:B------:R-:W-:Y:S05]  /*1540*/  BSYNC B1 ;  /* 0x0000000000017941 */ /* 0x000fea0003800000 */
.L_x_23169:
[----:B------:R-:W-:Y:S01]  /*1550*/  UIADD3 UR4, UPT, UPT, UR18, 0xf, URZ ;  /* 0x0000000f12047890 */ /* 0x000fe2000fffe0ff */
[----:B------:R-:W-:Y:S01]  /*1560*/  VIADD R28, R28, 0x4 ;  /* 0x000000041c1c7836 */ /* 0x000fe20000000000 */
[----:B------:R-:W-:Y:S01]  /*1570*/  USHF.L.U32 UR5, UR21, 0x5, URZ ;  /* 0x0000000515057899 */ /* 0x000fe200080006ff */
[----:B------:R-:W-:Y:S01]  /*1580*/  IADD3 R26, P1, PT, R26, 0x10, RZ ;  /* 0x000000101a1a7810 */ /* 0x000fe20007f3e0ff */
[----:B------:R-:W-:Y:S01]  /*1590*/  USHF.R.U32.HI UR4, URZ, 0x4, UR4 ;  /* 0x00000004ff047899 */ /* 0x000fe20008011604 */
[----:B-1----:R-:W-:Y:S01]  /*15a0*/  IADD3 R32, PT, PT, R32, 0x100, RZ ;  /* 0x0000010020207810 */ /* 0x002fe20007ffe0ff */
[----:B------:R-:W-:Y:S01]  /*15b0*/  VIADD R35, R35, 0x40 ;  /* 0x0000004023237836 */ /* 0x000fe20000000000 */
[----:B------:R-:W-:Y:S01]  /*15c0*/  IADD3 R30, PT, PT, R30, 0x40, RZ ;  /* 0x000000401e1e7810 */ /* 0x000fe20007ffe0ff */
[----:B------:R-:W-:Y:S01]  /*15d0*/  IMAD.U32 R4, RZ, RZ, UR5 ;  /* 0x00000005ff047e24 */ /* 0x000fe2000f8e00ff */
[----:B------:R-:W-:Y:S01]  /*15e0*/  IADD3.X R27, PT, PT, RZ, R27, RZ, P1, !PT ;  /* 0x0000001bff1b7210 */ /* 0x000fe20000ffe4ff */
[----:B------:R-:W-:Y:S01]  /*15f0*/  VIADD R29, R29, 0x40 ;  /* 0x000000401d1d7836 */ /* 0x000fe20000000000 */
[----:B------:R-:W-:-:S04]  /*1600*/  MOV R5, UR4 ;  /* 0x0000000400057c02 */ /* 0x000fc80008000f00 */
[----:B------:R-:W-:-:S04]  /*1610*/  VIADDMNMX.U32 R5, R4, 0x20, R5, PT ;  /* 0x0000002004057846 */ /* 0x000fc80003800005 */
[----:B------:R-:W-:-:S13]  /*1620*/  ISETP.GE.U32.AND P0, PT, R28, R5, PT ;  /* 0x000000051c00720c */ /* 0x000fda0003f06070 */
[----:B------:R-:W-:Y:S05]  /*1630*/  @!P0 BRA `(.L_x_23173) ;  /* 0xfffffff400ac8947 */ /* 0x000fea000383ffff */
.L_x_23168:
[----:B------:R-:W-:Y:S05]  /*1640*/  BSYNC B0 ;  /* 0x0000000000007941 */ /* 0x000fea0003800000 */
.L_x_23167:
[----:B------:R-:W1:Y:S01]  /*1650*/  S2R R2, SR_TID.X ;  /* 0x0000000000027919 */ /* 0x000e620000002100 */
[----:B------:R-:W-:Y:S01]  /*1660*/  UIADD3 UR4, UPT, UPT, UR18, 0xf, URZ ;  /* 0x0000000f12047890 */ /* 0x000fe2000fffe0ff */
[----:B------:R-:W-:Y:S01]  /*1670*/  IMAD.U32 R3, RZ, RZ, UR21 ;  /* 0x00000015ff037e24 */ /* 0x000fe2000f8e00ff */
[----:B------:R-:W-:-:S03]  /*1680*/  MOV R9, UR21 ;  /* 0x0000001500097c02 */ /* 0x000fc60008000f00 */
[----:B------:R-:W-:Y:S01]  /*1690*/  IMAD.SHL.U32 R3, R3, 0x20, RZ ;  /* 0x0000002003037824 */ /* 0x000fe200078e00ff */
[----:B------:R-:W-:Y:S01]  /*16a0*/  MOV R26, UR4 ;  /* 0x00000004001a7c02 */ /* 0x000fe20008000f00 */
[----:B------:R-:W-:Y:S01]  /*16b0*/  IMAD.SHL.U32 R9, R9, 0x200, RZ ;  /* 0x0000020009097824 */ /* 0x000fe200078e00ff */
[----:B------:R-:W-:Y:S02]  /*16c0*/  UMOV UR4, 0xffffffff ;  /* 0xffffffff00047882 */ /* 0x000fe40000000000 */
[----:B------:R-:W-:-:S04]  /*16d0*/  SHF.R.U32.HI R26, RZ, 0x4, R26 ;  /* 0x00000004ff1a7819 */ /* 0x000fc8000001161a */
[----:B------:R-:W-:-:S04]  /*16e0*/  VIADDMNMX.U32 R4, R3, 0x20, R26, PT ;  /* 0x0000002003047846 */ /* 0x000fc8000380001a */
[----:B------:R-:W-:-:S05]  /*16f0*/  IADD3 R6, PT, PT, -R3, R4, RZ ;  /* 0x0000000403067210 */ /* 0x000fca0007ffe1ff */
[----:B------:R-:W-:-:S05]  /*1700*/  IMAD R6, R6, 0x10, R9 ;  /* 0x0000001006067824 */ /* 0x000fca00078e0209 */
[----:B------:R-:W-:Y:S02]  /*1710*/  VIMNMX R12, PT, PT, R6, UR18, PT ;  /* 0x00000012060c7c48 */ /* 0x000fe4000bfe0100 */
[----:B-1----:R-:W-:Y:S02]  /*1720*/  LOP3.LUT R5, R2, 0x1f, RZ, 0xc0, !PT ;  /* 0x0000001f02057812 */ /* 0x002fe400078ec0ff */
[----:B0-----:R-:W-:Y:S02]  /*1730*/  SHF.R.U32.HI R8, RZ, 0x5, R2 ;  /* 0x00000005ff087819 */ /* 0x001fe40000011602 */
        /* <DEDUP_REMOVED lines=9> */
.L_x_23214:
        /* <DEDUP_REMOVED lines=8> */
[----:B------:R0:W-:Y:S01]  /*1850*/  @!P3 STS [R13], R14 ;  /* 0x0000000e0d00b388 */ /* 0x0001e20000000800 */
[----:B------:R-:W-:Y:S01]  /*1860*/  BAR.SYNC.DEFER_BLOCKING 0x0 ;  /* 0x0000000000007b1d */ /* 0x000fe20000010000 */
[C---:B------:R-:W-:Y:S01]  /*1870*/  ISETP.GT.U32.AND P2, PT, R5.reuse, 0x3, PT ;  /* 0x000000030500780c */ /* 0x040fe20003f44070 */
[----:B0-----:R-:W-:Y:S01]  /*1880*/  IMAD R14, R5, 0x4, R6 ;  /* 0x00000004050e7824 */ /* 0x001fe200078e0206 */
        /* <DEDUP_REMOVED lines=13> */
[----:B------:R-:W-:Y:S02]  /*1960*/  HFMA2 R20, -RZ, RZ, 0, 0 ;  /* 0x00000000ff147431 */ /* 0x000fe400000001ff */
[----:B------:R-:W-:Y:S01]  /*1970*/  IMAD.MOV.U32 R18, RZ, RZ, R2 ;  /* 0x000000ffff127224 */ /* 0x000fe200078e0002 */
        /* <DEDUP_REMOVED lines=14> */
.L_x_23179:
        /* <DEDUP_REMOVED lines=11> */
.L_x_23178:
[----:B------:R-:W-:Y:S05]  /*1b10*/  BSYNC.RECONVERGENT B1 ;  /* 0x0000000000017941 */ /* 0x000fea0003800200 */
.L_x_23177:
        /* <DEDUP_REMOVED lines=12> */
.L_x_23182:
[----:B------:R-:W0:Y:S01]  /*1be0*/  LDS R17, [R16+-0x400] ;  /* 0xfffc000010117984 */ /* 0x000e220000000800 */
[----:B------:R-:W-:-:S03]  /*1bf0*/  VIADD R18, R18, 0x800 ;  /* 0x0000080012127836 */ /* 0x000fc60000000000 */
[----:B------:R-:W1:Y:S02]  /*1c00*/  LDS R19, [R16+-0x200] ;  /* 0xfffe000010137984 */ /* 0x000e640000000800 */
[----:B------:R-:W-:Y:S02]  /*1c10*/  ISETP.GE.AND P4, PT, R18, R15, PT ;  /* 0x0000000f1200720c */ /* 0x000fe40003f86270 */
[----:B-----5:R-:W2:Y:S04]  /*1c20*/  LDS R21, [R16] ;  /* 0x0000000010157984 */ /* 0x020ea80000000800 */
[----:B------:R-:W3:Y:S04]  /*1c30*/  LDS R23, [R16+0x200] ;  /* 0x0002000010177984 */ /* 0x000ee80000000800 */
[----:B------:R-:W4:Y:S04]  /*1c40*/  LDS R31, [R16+0x400] ;  /* 0x00040000101f7984 */ /* 0x000f280000000800 */
[----:B------:R-:W4:Y:S04]  /*1c50*/  LDS R33, [R16+0x600] ;  /* 0x0006000010217984 */ /* 0x000f280000000800 */
[----:B------:R-:W4:Y:S04]  /*1c60*/  LDS R37, [R16+0x800] ;  /* 0x0008000010257984 */ /* 0x000f280000000800 */
[----:B------:R-:W4:Y:S04]  /*1c70*/  LDS R22, [R16+0xa00] ;  /* 0x000a000010167984 */ /* 0x000f280000000800 */
[----:B------:R-:W-:Y:S04]  /*1c80*/  LDS R35, [R16+0xc00] ;  /* 0x000c000010237984 */ /* 0x000fe80000000800 */
[----:B------:R-:W4:Y:S01]  /*1c90*/  LDS R25, [R16+0x1400] ;  /* 0x0014000010197984 */ /* 0x000f220000000800 */
[----:B0-----:R-:W-:-:S03]  /*1ca0*/  FADD.FTZ R17, -R6, R17 ;  /* 0x0000001106117221 */ /* 0x001fc60000010100 */
[----:B------:R-:W-:Y:S01]  /*1cb0*/  LDS R29, [R16+0x1800] ;  /* 0x00180000101d7984 */ /* 0x000fe20000000800 */
[----:B------:R-:W-:Y:S01]  /*1cc0*/  FMUL.FTZ R28, R17, 1.4426950216293334961 ;  /* 0x3fb8aa3b111c7820 */ /* 0x000fe20000410000 */
[C---:B-1----:R-:W-:Y:S01]  /*1cd0*/  FADD.FTZ R19, -R6.reuse, R19 ;  /* 0x0000001306137221 */ /* 0x042fe20000010100 */
[----:B--2---:R-:W-:-:S03]  /*1ce0*/  FADD.FTZ R17, -R6, R21 ;  /* 0x0000001506117221 */ /* 0x004fc60000010100 */
[----:B------:R-:W-:Y:S01]  /*1cf0*/  FMUL.FTZ R24, R19, 1.4426950216293334961 ;  /* 0x3fb8aa3b13187820 */ /* 0x000fe20000410000 */
[----:B------:R-:W0:Y:S01]  /*1d00*/  LDS R21, [R16+0xe00] ;  /* 0x000e000010157984 */ /* 0x000e220000000800 */
[----:B------:R-:W1:Y:S01]  /*1d10*/  MUFU.EX2 R28, R28 ;  /* 0x0000001c001c7308 */ /* 0x000e620000000800 */
[----:B------:R-:W-:Y:S01]  /*1d20*/  FMUL.FTZ R30, R17, 1.4426950216293334961 ;  /* 0x3fb8aa3b111e7820 */ /* 0x000fe20000410000 */
[C---:B---3--:R-:W-:Y:S01]  /*1d30*/  FADD.FTZ R23, -R6.reuse, R23 ;  /* 0x0000001706177221 */ /* 0x048fe20000010100 */
[----:B------:R-:W2:Y:S01]  /*1d40*/  LDS R19, [R16+0x1000] ;  /* 0x0010000010137984 */ /* 0x000ea20000000800 */
[----:B------:R-:W3:Y:S01]  /*1d50*/  MUFU.EX2 R24, R24 ;  /* 0x0000001800187308 */ /* 0x000ee20000000800 */
[C---:B----4-:R-:W-:Y:S01]  /*1d60*/  FADD.FTZ R31, -R6.reuse, R31 ;  /* 0x0000001f061f7221 */ /* 0x050fe20000010100 */
[----:B------:R-:W-:Y:S01]  /*1d70*/  FMUL.FTZ R32, R23, 1.4426950216293334961 ;  /* 0x3fb8aa3b17207820 */ /* 0x000fe20000410000 */
[----:B------:R-:W4:Y:S01]  /*1d80*/  LDS R17, [R16+0x1200] ;  /* 0x0012000010117984 */ /* 0x000f220000000800 */
[----:B------:R-:W3:Y:S01]  /*1d90*/  MUFU.EX2 R30, R30 ;  /* 0x0000001e001e7308 */ /* 0x000ee20000000800 */
[----:B------:R-:W-:Y:S01]  /*1da0*/  FADD.FTZ R33, -R6, R33 ;  /* 0x0000002106217221 */ /* 0x000fe20000010100 */
[----:B------:R-:W-:Y:S01]  /*1db0*/  FMUL.FTZ R31, R31, 1.4426950216293334961 ;  /* 0x3fb8aa3b1f1f7820 */ /* 0x000fe20000410000 */
[----:B------:R-:W4:Y:S01]  /*1dc0*/  LDS R23, [R16+0x1600] ;  /* 0x0016000010177984 */ /* 0x000f220000000800 */
[----:B------:R-:W3:Y:S01]  /*1dd0*/  MUFU.EX2 R32, R32 ;  /* 0x0000002000207308 */ /* 0x000ee20000000800 */
[----:B------:R-:W-:Y:S01]  /*1de0*/  FMUL.FTZ R33, R33, 1.4426950216293334961 ;  /* 0x3fb8aa3b21217820 */ /* 0x000fe20000410000 */
[----:B-1----:R-:W-:Y:S01]  /*1df0*/  FADD.FTZ R27, R28, R20 ;  /* 0x000000141c1b7221 */ /* 0x002fe20000010000 */
[C---:B------:R-:W-:Y:S01]  /*1e00*/  FADD.FTZ R37, -R6.reuse, R37 ;  /* 0x0000002506257221 */ /* 0x040fe20000010100 */
[----:B------:R-:W1:Y:S01]  /*1e10*/  MUFU.EX2 R31, R31 ;  /* 0x0000001f001f7308 */ /* 0x000e620000000800 */
[----:B------:R-:W-:Y:S01]  /*1e20*/  FADD.FTZ R22, -R6, R22 ;  /* 0x0000001606167221 */ /* 0x000fe20000010100 */
[----:B---3--:R-:W-:Y:S01]  /*1e30*/  FADD.FTZ R20, R27, R24 ;  /* 0x000000181b147221 */ /* 0x008fe20000010000 */
[----:B------:R-:W-:Y:S01]  /*1e40*/  FMUL.FTZ R37, R37, 1.4426950216293334961 ;  /* 0x3fb8aa3b25257820 */ /* 0x000fe20000410000 */
[----:B------:R-:W3:Y:S01]  /*1e50*/  LDS R27, [R16+0x1a00] ;  /* 0x001a0000101b7984 */ /* 0x000ee20000000800 */
[----:B------:R-:W0:Y:S01]  /*1e60*/  MUFU.EX2 R33, R33 ;  /* 0x0000002100217308 */ /* 0x000e220000000800 */
[----:B------:R-:W-:Y:S01]  /*1e70*/  FADD.FTZ R20, R20, R30 ;  /* 0x0000001e14147221 */ /* 0x000fe20000010000 */
[----:B------:R-:W-:Y:S01]  /*1e80*/  FMUL.FTZ R22, R22, 1.4426950216293334961 ;  /* 0x3fb8aa3b16167820 */ /* 0x000fe20000410000 */
[----:B------:R0:W-:Y:S01]  /*1e90*/  STS [R16+-0x200], R24 ;  /* 0xfffe001810007388 */ /* 0x0001e20000000800 */
[----:B------:R-:W-:Y:S01]  /*1ea0*/  FADD.FTZ R34, -R6, R25 ;  /* 0x0000001906227221 */ /* 0x000fe20000010100 */
[----:B------:R-:W-:-:S02]  /*1eb0*/  FADD.FTZ R20, R20, R32 ;  /* 0x0000002014147221 */ /* 0x000fc40000010000 */
[----:B------:R0:W-:Y:S01]  /*1ec0*/  STS [R16+-0x400], R28 ;  /* 0xfffc001c10007388 */ /* 0x0001e20000000800 */
[----:B------:R-:W-:Y:S01]  /*1ed0*/  FMUL.FTZ R34, R34, 1.4426950216293334961 ;  /* 0x3fb8aa3b22227820 */ /* 0x000fe20000410000 */
[----:B-1----:R-:W-:Y:S02]  /*1ee0*/  FADD.FTZ R20, R20, R31 ;  /* 0x0000001f14147221 */ /* 0x002fe40000010000 */
[----:B------:R2:W-:Y:S01]  /*1ef0*/  STS [R16], R30 ;  /* 0x0000001e10007388 */ /* 0x0005e20000000800 */
[----:B0-----:R-:W-:Y:S01]  /*1f00*/  FADD.FTZ R24, -R6, R35 ;  /* 0x0000002306187221 */ /* 0x001fe20000010100 */
[----:B------:R-:W-:Y:S01]  /*1f10*/  FADD.FTZ R20, R20, R33 ;  /* 0x0000002114147221 */ /* 0x000fe20000010000 */
[----:B------:R-:W0:Y:S01]  /*1f20*/  MUFU.EX2 R35, R37 ;  /* 0x0000002500237308 */ /* 0x000e220000000800 */
[----:B------:R4:W-:Y:S01]  /*1f30*/  STS [R16+0x200], R32 ;  /* 0x0002002010007388 */ /* 0x0009e20000000800 */
[----:B------:R-:W-:Y:S01]  /*1f40*/  FMUL.FTZ R24, R24, 1.4426950216293334961 ;  /* 0x3fb8aa3b18187820 */ /* 0x000fe20000410000 */
[----:B------:R-:W-:-:S02]  /*1f50*/  FADD.FTZ R28, -R6, R21 ;  /* 0x00000015061c7221 */ /* 0x000fc40000010100 */
[----:B------:R1:W1:Y:S01]  /*1f60*/  MUFU.EX2 R21, R22 ;  /* 0x0000001600157308 */ /* 0x0002620000000800 */
[----:B------:R-:W-:Y:S01]  /*1f70*/  STS [R16+0x400], R31 ;  /* 0x0004001f10007388 */ /* 0x000fe20000000800 */
[----:B--2---:R-:W-:Y:S01]  /*1f80*/  FADD.FTZ R30, -R6, R19 ;  /* 0x00000013061e7221 */ /* 0x004fe20000010100 */
[----:B------:R-:W-:Y:S01]  /*1f90*/  FMUL.FTZ R28, R28, 1.4426950216293334961 ;  /* 0x3fb8aa3b1c1c7820 */ /* 0x000fe20000410000 */
[----:B------:R-:W2:Y:S01]  /*1fa0*/  MUFU.EX2 R19, R24 ;  /* 0x0000001800137308 */ /* 0x000ea20000000800 */
[----:B------:R-:W-:Y:S01]  /*1fb0*/  STS [R16+0x600], R33 ;  /* 0x0006002110007388 */ /* 0x000fe20000000800 */
[----:B----4-:R-:W-:Y:S01]  /*1fc0*/  FADD.FTZ R32, -R6, R17 ;  /* 0x0000001106207221 */ /* 0x010fe20000010100 */
[----:B------:R-:W-:Y:S01]  /*1fd0*/  FMUL.FTZ R30, R30, 1.4426950216293334961 ;  /* 0x3fb8aa3b1e1e7820 */ /* 0x000fe20000410000 */
[----:B------:R-:W4:Y:S01]  /*1fe0*/  MUFU.EX2 R17, R28 ;  /* 0x0000001c00117308 */ /* 0x000f220000000800 */
[----:B0-----:R-:W-:Y:S01]  /*1ff0*/  FADD.FTZ R20, R20, R35 ;  /* 0x0000002314147221 */ /* 0x001fe20000010000 */
[----:B------:R-:W-:Y:S01]  /*2000*/  FMUL.FTZ R32, R32, 1.4426950216293334961 ;  /* 0x3fb8aa3b20207820 */ /* 0x000fe20000410000 */
[C---:B------:R-:W-:Y:S01]  /*2010*/  FADD.FTZ R36, -R6.reuse, R23 ;  /* 0x0000001706247221 */ /* 0x040fe20000010100 */
[----:B------:R-:W0:Y:S01]  /*2020*/  MUFU.EX2 R25, R30 ;  /* 0x0000001e00197308 */ /* 0x000e220000000800 */
[----:B-1----:R-:W-:Y:S01]  /*2030*/  FADD.FTZ R22, -R6, R29 ;  /* 0x0000001d06167221 */ /* 0x002fe20000010100 */
[----:B------:R-:W-:Y:S01]  /*2040*/  FADD.FTZ R20, R20, R21 ;  /* 0x0000001514147221 */ /* 0x000fe20000010000 */
[----:B------:R-:W-:Y:S01]  /*2050*/  FMUL.FTZ R36, R36, 1.4426950216293334961 ;  /* 0x3fb8aa3b24247820 */ /* 0x000fe20000410000 */
[----:B------:R-:W1:Y:S01]  /*2060*/  MUFU.EX2 R23, R32 ;  /* 0x0000002000177308 */ /* 0x000e620000000800 */
[----:B------:R-:W-:Y:S01]  /*2070*/  FMUL.FTZ R22, R22, 1.4426950216293334961 ;  /* 0x3fb8aa3b16167820 */ /* 0x000fe20000410000 */
[----:B--2---:R-:W-:Y:S01]  /*2080*/  FADD.FTZ R20, R20, R19 ;  /* 0x0000001314147221 */ /* 0x004fe20000010000 */
[----:B---3--:R-:W-:Y:S01]  /*2090*/  FADD.FTZ R24, -R6, R27 ;  /* 0x0000001b06187221 */ /* 0x008fe20000010100 */
[----:B------:R-:W2:Y:S01]  /*20a0*/  MUFU.EX2 R29, R34 ;  /* 0x00000022001d7308 */ /* 0x000ea20000000800 */
[----:B------:R-:W-:Y:S01]  /*20b0*/  STS [R16+0x800], R35 ;  /* 0x0008002310007388 */ /* 0x000fe20000000800 */
[----:B----4-:R-:W-:Y:S01]  /*20c0*/  FADD.FTZ R20, R20, R17 ;  /* 0x0000001114147221 */ /* 0x010fe20000010000 */
[----:B------:R-:W-:Y:S01]  /*20d0*/  FMUL.FTZ R24, R24, 1.4426950216293334961 ;  /* 0x3fb8aa3b18187820 */ /* 0x000fe20000410000 */
[----:B------:R-:W3:Y:S01]  /*20e0*/  MUFU.EX2 R27, R36 ;  /* 0x00000024001b7308 */ /* 0x000ee20000000800 */
[----:B------:R-:W-:Y:S01]  /*20f0*/  STS [R16+0xa00], R21 ;  /* 0x000a001510007388 */ /* 0x000fe20000000800 */
[----:B0-----:R-:W-:-:S02]  /*2100*/  FADD.FTZ R20, R20, R25 ;  /* 0x0000001914147221 */ /* 0x001fc40000010000 */
        /* <DEDUP_REMOVED lines=14> */
[----:B------:R0:W-:Y:S02]  /*21f0*/  STS [R16+0x1a00], R24 ;  /* 0x001a001810007388 */ /* 0x0001e40000000800 */
[----:B0-----:R-:W-:Y:S01]  /*2200*/  IADD3 R16, PT, PT, R16, 0x2000, RZ ;  /* 0x0000200010107810 */ /* 0x001fe20007ffe0ff */
[----:B------:R-:W-:Y:S06]  /*2210*/  @!P4 BRA `(.L_x_23182) ;  /* 0xfffffff80070c947 */ /* 0x000fec000383ffff */
.L_x_23181:
[----:B------:R-:W-:Y:S05]  /*2220*/  BSYNC.RECONVERGENT B1 ;  /* 0x0000000000017941 */ /* 0x000fea0003800200 */
.L_x_23180:
        /* <DEDUP_REMOVED lines=27> */
[----:B------:R-:W-:-:S02]  /*23e0*/  FADD.FTZ R22, -R6, R19 ;  /* 0x0000001306167221 */ /* 0x000fc40000010100 */
[----:B------:R-:W3:Y:S01]  /*23f0*/  MUFU.EX2 R19, R27 ;  /* 0x0000001b00137308 */ /* 0x000ee20000000800 */
[----:B------:R-:W-:Y:S01]  /*2400*/  FADD.FTZ R15, -R6, R15 ;  /* 0x0000000f060f7221 */ /* 0x000fe20000010100 */
[----:B0-----:R-:W-:Y:S01]  /*2410*/  FADD.FTZ R20, R20, R21 ;  /* 0x0000001514147221 */ /* 0x001fe20000010000 */
[----:B------:R-:W-:Y:S01]  /*2420*/  FMUL.FTZ R22, R22, 1.4426950216293334961 ;  /* 0x3fb8aa3b16167820 */ /* 0x000fe20000410000 */
        /* <DEDUP_REMOVED lines=23> */
.L_x_23184:
[----:B------:R-:W-:Y:S05]  /*25a0*/  BSYNC.RECONVERGENT B1 ;  /* 0x0000000000017941 */ /* 0x000fea0003800200 */
.L_x_23183:
        /* <DEDUP_REMOVED lines=26> */
.L_x_23176:
[----:B------:R-:W-:Y:S05]  /*2750*/  BSYNC.RECONVERGENT B0 ;  /* 0x0000000000007941 */ /* 0x000fea0003800200 */
.L_x_23175:
        /* <DEDUP_REMOVED lines=40> */
.L_x_23189:
[----:B------:R-:W1:Y:S01]  /*29e0*/  LDS R13, [R16] ;  /* 0x00000000100d7984 */ /* 0x000e620000000800 */
[----:B------:R-:W-:-:S04]  /*29f0*/  IADD3 R17, PT, PT, R17, 0x1, RZ ;  /* 0x0000000111117810 */ /* 0x000fc80007ffe0ff */
[----:B------:R-:W-:Y:S01]  /*2a00*/  ISETP.NE.AND P0, PT, R17, RZ, PT ;  /* 0x000000ff1100720c */ /* 0x000fe20003f05270 */
[----:B-1----:R-:W-:-:S05]  /*2a10*/  FMUL.FTZ R13, R13, R12 ;  /* 0x0000000c0d0d7220 */ /* 0x002fca0000410000 */
[----:B------:R1:W-:Y:S02]  /*2a20*/  STS [R16], R13 ;  /* 0x0000000d10007388 */ /* 0x0003e40000000800 */
[----:B-1----:R-:W-:-:S05]  /*2a30*/  VIADD R16, R16, 0x200 ;  /* 0x0000020010107836 */ /* 0x002fca0000000000 */
[----:B------:R-:W-:Y:S05]  /*2a40*/  @P0 BRA `(.L_x_23189) ;  /* 0xfffffffc00e40947 */ /* 0x000fea000383ffff */
.L_x_23188:
[----:B------:R-:W-:Y:S05]  /*2a50*/  BSYNC.RECONVERGENT B1 ;  /* 0x0000000000017941 */ /* 0x000fea0003800200 */
.L_x_23187:
        /* <DEDUP_REMOVED lines=12> */
.L_x_23192:
        /* <DEDUP_REMOVED lines=10> */
[----:B------:R-:W-:Y:S04]  /*2bc0*/  LDS R35, [R13+0xc00] ;  /* 0x000c00000d237984 */ /* 0x000fe80000000800 */
[----:B------:R-:W0:Y:S04]  /*2bd0*/  LDS R33, [R13+0xe00] ;  /* 0x000e00000d217984 */ /* 0x000e280000000800 */
[----:B------:R-:W0:Y:S01]  /*2be0*/  LDS R31, [R13+0x1000] ;  /* 0x001000000d1f7984 */ /* 0x000e220000000800 */
[----:B-1----:R-:W-:-:S03]  /*2bf0*/  FMUL.FTZ R18, R18, R12 ;  /* 0x0000000c12127220 */ /* 0x002fc60000410000 */
[----:B------:R-:W-:Y:S01]  /*2c00*/  LDS R27, [R13+0x1200] ;  /* 0x001200000d1b7984 */ /* 0x000fe20000000800 */
[----:B--2---:R-:W-:-:S03]  /*2c10*/  FMUL.FTZ R20, R20, R12 ;  /* 0x0000000c14147220 */ /* 0x004fc60000410000 */
[----:B------:R-:W1:Y:S01]  /*2c20*/  LDS R19, [R13+0x1400] ;  /* 0x001400000d137984 */ /* 0x000e620000000800 */
[----:B---3--:R-:W-:-:S03]  /*2c30*/  FMUL.FTZ R22, R22, R12 ;  /* 0x0000000c16167220 */ /* 0x008fc60000410000 */
[----:B------:R-:W2:Y:S01]  /*2c40*/  LDS R25, [R13+0x1600] ;  /* 0x001600000d197984 */ /* 0x000ea20000000800 */
[----:B----4-:R-:W-:-:S03]  /*2c50*/  FMUL.FTZ R24, R24, R12 ;  /* 0x0000000c18187220 */ /* 0x010fc60000410000 */
[----:B------:R-:W3:Y:S01]  /*2c60*/  LDS R23, [R13+0x1800] ;  /* 0x001800000d177984 */ /* 0x000ee20000000800 */
[----:B0-----:R-:W-:-:S03]  /*2c70*/  FMUL.FTZ R28, R28, R12 ;  /* 0x0000000c1c1c7220 */ /* 0x001fc60000410000 */
[----:B-----5:R-:W0:Y:S01]  /*2c80*/  LDS R21, [R13+0x1a00] ;  /* 0x001a00000d157984 */ /* 0x020e220000000800 */
[----:B------:R-:W-:-:S03]  /*2c90*/  FMUL.FTZ R16, R16, R12 ;  /* 0x0000000c10107220 */ /* 0x000fc60000410000 */
[----:B------:R4:W-:Y:S01]  /*2ca0*/  STS [R13+-0x400], R18 ;  /* 0xfffc00120d007388 */ /* 0x0009e20000000800 */
[----:B------:R-:W-:-:S03]  /*2cb0*/  FMUL.FTZ R30, R37, R12 ;  /* 0x0000000c251e7220 */ /* 0x000fc60000410000 */
[----:B------:R4:W-:Y:S04]  /*2cc0*/  STS [R13+-0x200], R20 ;  /* 0xfffe00140d007388 */ /* 0x0009e80000000800 */
[----:B------:R1:W-:Y:S01]  /*2cd0*/  STS [R13], R22 ;  /* 0x000000160d007388 */ /* 0x0003e20000000800 */
[----:B----4-:R-:W-:-:S03]  /*2ce0*/  FMUL.FTZ R18, R29, R12 ;  /* 0x0000000c1d127220 */ /* 0x010fc60000410000 */
[----:B------:R2:W-:Y:S01]  /*2cf0*/  STS [R13+0x200], R24 ;  /* 0x000200180d007388 */ /* 0x0005e20000000800 */
[-C--:B------:R-:W-:Y:S01]  /*2d00*/  FMUL.FTZ R32, R33, R12.reuse ;  /* 0x0000000c21207220 */ /* 0x080fe20000410000 */
[-C--:B------:R-:W-:Y:S02]  /*2d10*/  FMUL.FTZ R20, R35, R12.reuse ;  /* 0x0000000c23147220 */ /* 0x080fe40000410000 */
[----:B------:R-:W-:Y:S01]  /*2d20*/  STS [R13+0x400], R28 ;  /* 0x0004001c0d007388 */ /* 0x000fe20000000800 */
[----:B------:R-:W-:-:S03]  /*2d30*/  FMUL.FTZ R34, R31, R12 ;  /* 0x0000000c1f227220 */ /* 0x000fc60000410000 */
[----:B------:R4:W-:Y:S01]  /*2d40*/  STS [R13+0x600], R16 ;  /* 0x000600100d007388 */ /* 0x0009e20000000800 */
[----:B-1----:R-:W-:-:S03]  /*2d50*/  FMUL.FTZ R22, R19, R12 ;  /* 0x0000000c13167220 */ /* 0x002fc60000410000 */
[----:B------:R-:W-:Y:S01]  /*2d60*/  STS [R13+0x800], R30 ;  /* 0x0008001e0d007388 */ /* 0x000fe20000000800 */
[----:B--2---:R-:W-:-:S03]  /*2d70*/  FMUL.FTZ R24, R25, R12 ;  /* 0x0000000c19187220 */ /* 0x004fc60000410000 */
[----:B------:R-:W-:Y:S01]  /*2d80*/  STS [R13+0xa00], R18 ;  /* 0x000a00120d007388 */ /* 0x000fe20000000800 */
[-C--:B----4-:R-:W-:Y:S01]  /*2d90*/  FMUL.FTZ R16, R27, R12.reuse ;  /* 0x0000000c1b107220 */ /* 0x090fe20000410000 */
[-C--:B---3--:R-:W-:Y:S02]  /*2da0*/  FMUL.FTZ R28, R23, R12.reuse ;  /* 0x0000000c171c7220 */ /* 0x088fe40000410000 */
        /* <DEDUP_REMOVED lines=11> */
.L_x_23191:
[----:B------:R-:W-:Y:S05]  /*2e60*/  BSYNC.RECONVERGENT B1 ;  /* 0x0000000000017941 */ /* 0x000fea0003800200 */
.L_x_23190:
        /* <DEDUP_REMOVED lines=8> */
[----:B-----5:R-:W3:Y:S04]  /*2ef0*/  LDS R21, [R13] ;  /* 0x000000000d157984 */ /* 0x020ee80000000800 */
        /* <DEDUP_REMOVED lines=22> */
.L_x_23194:
[----:B------:R-:W-:Y:S05]  /*3060*/  BSYNC.RECONVERGENT B1 ;  /* 0x0000000000017941 */ /* 0x000fea0003800200 */
.L_x_23193:
[----:B------:R-:W-:-:S13]  /*3070*/  ISETP.LT.OR P0, PT, R14, R7, P0 ;  /* 0x000000070e00720c */ /* 0x000fda0000701670 */
[----:B------:R-:W-:Y:S05]  /*3080*/  @!P0 BRA `(.L_x_23186) ;  /* 0x0000000000308947 */ /* 0x000fea0003800000 */
[----:B------:R-:W1:Y:S04]  /*3090*/  LDS R7, [R13+-0x400] ;  /* 0xfffc00000d077984 */ /* 0x000e680000000800 */
[----:B------:R-:W2:Y:S04]  /*30a0*/  LDS R17, [R13+-0x200] ;  /* 0xfffe00000d117984 */ /* 0x000ea80000000800 */
[----:B------:R-:W3:Y:S04]  /*30b0*/  LDS R19, [R13] ;  /* 0x000000000d137984 */ /* 0x000ee80000000800 */
[----:B-----5:R-:W4:Y:S01]  /*30c0*/  LDS R21, [R13+0x200] ;  /* 0x000200000d157984 */ /* 0x020f220000000800 */
        /* <DEDUP_REMOVED lines=8> */
.L_x_23186:
[----:B------:R-:W-:Y:S05]  /*3150*/  BSYNC.RECONVERGENT B0 ;  /* 0x0000000000007941 */ /* 0x000fea0003800200 */
.L_x_23185:
        /* <DEDUP_REMOVED lines=18> */
[----:B-12---:R-:W-:Y:S01]  /*3280*/  IMAD.U32 R12, RZ, RZ, UR6 ;  /* 0x00000006ff0c7e24 */ /* 0x006fe2000f8e00ff */
[----:B------:R-:W-:-:S02]  /*3290*/  UIADD3.X UR5, UPT, UPT, UR10, UR5, URZ, UP1, !UPT ;  /* 0x000000050a057290 */ /* 0x000fc40008ffe4ff */
[----:B------:R-:W-:Y:S02]  /*32a0*/  MOV R16, UR4 ;  /* 0x0000000400107c02 */ /* 0x000fe40008000f00 */
[----:B------:R-:W-:Y:S02]  /*32b0*/  IMAD.U32 R13, RZ, RZ, UR7 ;  /* 0x00000007ff0d7e24 */ /* 0x000fe4000f8e00ff */
[----:B------:R-:W-:-:S03]  /*32c0*/  MOV R17, UR5 ;  /* 0x0000000500117c02 */ /* 0x000fc60008000f00 */
[----:B------:R0:W-:Y:S04]  /*32d0*/  STG.E desc[UR12][R12.64], R6 ;  /* 0x000000060c007986 */ /* 0x0001e8000c10190c */
[----:B------:R0:W-:Y:S02]  /*32e0*/  STG.E desc[UR12][R16.64], R15 ;  /* 0x0000000f10007986 */ /* 0x0001e4000c10190c */
.L_x_23196:
[----:B---34-:R-:W-:Y:S05]  /*32f0*/  BSYNC.RECONVERGENT B0 ;  /* 0x0000000000007941 */ /* 0x018fea0003800200 */
.L_x_23195:
[----:B------:R-:W-:Y:S01]  /*3300*/  BSSY.RECONVERGENT B1, `(.L_x_23197) ;  /* 0x00000c7000017945 */ /* 0x000fe20003800200 */
[----:B0-----:R-:W-:-:S03]  /*3310*/  CS2R R6, SRZ ;  /* 0x0000000000067805 */ /* 0x001fc6000001ff00 */
[----:B------:R-:W-:Y:S05]  /*3320*/  @P1 BRA `(.L_x_23198) ;  /* 0x0000000c00101947 */ /* 0x000fea0003800000 */
[----:B--2---:R-:W0:Y:S01]  /*3330*/  I2F.RP R14, R0 ;  /* 0x00000000000e7306 */ /* 0x004e220000209400 */
[----:B------:R-:W2:Y:S01]  /*3340*/  LDCU UR4, c[0x0][0x3c8] ;  /* 0x00007900ff0477ac */ /* 0x000ea20008000800 */
[C---:B-1----:R-:W-:Y:S01]  /*3350*/  IMAD.WIDE.U32 R12, R27.reuse, 0x4, RZ ;  /* 0x000000041b0c7825 */ /* 0x042fe200078e00ff */
[----:B------:R-:W1:Y:S03]  /*3360*/  LDCU UR5, c[0x0][0x3fc] ;  /* 0x00007f80ff0577ac */ /* 0x000e660008000800 */
[----:B------:R-:W-:Y:S02]  /*3370*/  VIADD R10, R10, 0x60 ;  /* 0x000000600a0a7836 */ /* 0x000fe40000000000 */
[----:B------:R-:W-:Y:S01]  /*3380*/  IMAD.SHL.U32 R29, R2, 0x8, RZ ;  /* 0x00000008021d7824 */ /* 0x000fe200078e00ff */
[----:B------:R-:W3:Y:S01]  /*3390*/  LDCU.64 UR6, c[0x0][0x3b8] ;  /* 0x00007700ff0677ac */ /* 0x000ee20008000a00 */
[----:B------:R-:W-:Y:S01]  /*33a0*/  IMAD.IADD R26, R27, 0x1, -R26 ;  /* 0x000000011b1a7824 */ /* 0x000fe200078e0a1a */
[----:B------:R-:W-:-:S02]  /*33b0*/  LEA R10, R11, R10, 0x18 ;  /* 0x0000000a0b0a7211 */ /* 0x000fc400078ec0ff */
[----:B------:R-:W-:Y:S01]  /*33c0*/  IADD3 R27, PT, PT, R27, 0x1, RZ ;  /* 0x000000011b1b7810 */ /* 0x000fe20007ffe0ff */
[----:B0-----:R-:W0:Y:S01]  /*33d0*/  MUFU.RCP R14, R14 ;  /* 0x0000000e000e7308 */ /* 0x001e220000001000 */
[----:B--2---:R-:W-:Y:S01]  /*33e0*/  UIMAD UR4, UR16, UR4, URZ ;  /* 0x00000004100472a4 */ /* 0x004fe2000f8e02ff */
[----:B-1----:R-:W-:-:S05]  /*33f0*/  IMAD.U32 R33, RZ, RZ, UR5 ;  /* 0x00000005ff217e24 */ /* 0x002fca000f8e00ff */
[----:B------:R-:W-:Y:S02]  /*3400*/  MOV R15, UR4 ;  /* 0x00000004000f7c02 */ /* 0x000fe40008000f00 */
[----:B------:R-:W-:-:S03]  /*3410*/  IADD3 R33, PT, PT, -R33, UR15, RZ ;  /* 0x0000000f21217c10 */ /* 0x000fc6000fffe1ff */
[----:B------:R-:W1:Y:S01]  /*3420*/  LDCU UR4, c[0x0][0x3e0] ;  /* 0x00007c00ff0477ac */ /* 0x000e620008000800 */
[----:B------:R-:W-:-:S04]  /*3430*/  IMAD.WIDE R12, R15, 0x4, R12 ;  /* 0x000000040f0c7825 */ /* 0x000fc800078e020c */
[----:B0-----:R-:W-:Y:S01]  /*3440*/  VIADD R6, R14, 0xffffffe ;  /* 0x0ffffffe0e067836 */ /* 0x001fe20000000000 */
[----:B---3--:R-:W-:Y:S01]  /*3450*/  IADD3 R20, P0, PT, R12, UR6, RZ ;  /* 0x000000060c147c10 */ /* 0x008fe2000ff1e0ff */
[----:B------:R-:W-:Y:S02]  /*3460*/  IMAD.SHL.U32 R15, R2, 0x20, RZ ;  /* 0x00000020020f7824 */ /* 0x000fe400078e00ff */
[----:B------:R0:W2:Y:S01]  /*3470*/  F2I.FTZ.U32.TRUNC.NTZ R7, R6 ;  /* 0x0000000600077305 */ /* 0x0000a2000021f000 */
[----:B------:R-:W-:Y:S02]  /*3480*/  IADD3.X R25, PT, PT, R13, UR7, RZ, P0, !PT ;  /* 0x000000070d197c10 */ /* 0x000fe400087fe4ff */
[----:B------:R-:W-:-:S04]  /*3490*/  LOP3.LUT R15, R15, 0x20, RZ, 0xe2, !PT ;  /* 0x000000200f0f7812 */ /* 0x000fc800078ee2ff */
[C---:B------:R-:W-:Y:S01]  /*34a0*/  LEA R15, R8.reuse, R15, 0x6 ;  /* 0x0000000f080f7211 */ /* 0x040fe200078e30ff */
[----:B------:R-:W-:Y:S02]  /*34b0*/  IMAD R8, R8, 0x10, R9 ;  /* 0x0000001008087824 */ /* 0x000fe400078e0209 */
[----:B0-----:R-:W-:Y:S01]  /*34c0*/  HFMA2 R6, -RZ, RZ, 0, 0 ;  /* 0x00000000ff067431 */ /* 0x001fe200000001ff */
[----:B-1----:R-:W-:Y:S01]  /*34d0*/  UIMAD UR4, UR14, UR4, URZ ;  /* 0x000000040e0472a4 */ /* 0x002fe2000f8e02ff */
[----:B-----5:R-:W-:Y:S02]  /*34e0*/  IADD3 R21, PT, PT, R15, 0x10, R10 ;  /* 0x000000100f157810 */ /* 0x020fe40007ffe00a */
[----:B------:R-:W-:Y:S01]  /*34f0*/  IADD3 R28, PT, PT, R8, 0x3, RZ ;  /* 0x00000003081c7810 */ /* 0x000fe20007ffe0ff */
[----:B------:R-:W-:Y:S01]  /*3500*/  USHF.R.S32.HI UR5, URZ, 0x1f, UR4 ;  /* 0x0000001fff057899 */ /* 0x000fe20008011404 */
[----:B--2---:R-:W-:Y:S01]  /*3510*/  IADD3 R17, PT, PT, RZ, -R7, RZ ;  /* 0x80000007ff117210 */ /* 0x004fe20007ffe0ff */
[----:B------:R-:W-:-:S04]  /*3520*/  IMAD.U32 R22, RZ, RZ, UR4 ;  /* 0x00000004ff167e24 */ /* 0x000fc8000f8e00ff */
[----:B------:R-:W-:Y:S01]  /*3530*/  IMAD R9, R17, R0, RZ ;  /* 0x0000000011097224 */ /* 0x000fe200078e02ff */
[----:B------:R-:W-:-:S03]  /*3540*/  MOV R23, UR5 ;  /* 0x0000000500177c02 */ /* 0x000fc60008000f00 */
[----:B------:R-:W-:Y:S01]  /*3550*/  IMAD.HI.U32 R24, R7, R9, R6 ;  /* 0x0000000907187227 */ /* 0x000fe200078e0006 */
[C---:B------:R-:W-:Y:S02]  /*3560*/  LOP3.LUT R9, R29.reuse, 0x8, RZ, 0xc0, !PT ;  /* 0x000000081d097812 */ /* 0x040fe400078ec0ff */
[----:B------:R-:W-:Y:S02]  /*3570*/  CS2R R6, SRZ ;  /* 0x0000000000067805 */ /* 0x000fe4000001ff00 */
[----:B------:R-:W-:Y:S02]  /*3580*/  LOP3.LUT R29, R29, 0xf8, RZ, 0xc0, !PT ;  /* 0x000000f81d1d7812 */ /* 0x000fe400078ec0ff */
[----:B------:R-:W-:-:S07]  /*3590*/  IADD3 R32, PT, PT, R9, R28, RZ ;  /* 0x0000001c09207210 */ /* 0x000fce0007ffe0ff */
.L_x_23205:
        /* <DEDUP_REMOVED lines=19> */
[----:B0-----:R-:W-:-:S04]  /*36d0*/  IADD3 R13, PT, PT, R15, 0xffffffe, RZ ;  /* 0x0ffffffe0f0d7810 */ /* 0x001fc80007ffe0ff */
[----:B------:R-:W0:Y:S07]  /*36e0*/  F2I.FTZ.U32.TRUNC.NTZ R9, R13 ;  /* 0x0000000d00097305 */ /* 0x000e2e000021f000 */
[----:B------:R-:W-:-:S05]  /*36f0*/  @P0 IADD3 R11, PT, PT, R11, 0x1, RZ ;  /* 0x000000010b0b0810 */ /* 0x000fca0007ffe0ff */
[----:B------:R-:W-:Y:S02]  /*3700*/  IMAD.MOV.U32 R12, RZ, RZ, R11 ;  /* 0x000000ffff0c7224 */ /* 0x000fe400078e000b */
[----:B0-----:R-:W-:-:S03]  /*3710*/  IMAD.MOV R15, RZ, RZ, -R9 ;  /* 0x000000ffff0f7224 */ /* 0x001fc600078e0a09 */
[----:B------:R-:W-:Y:S02]  /*3720*/  @!P2 IADD3 R12, PT, PT, RZ, -R12, RZ ;  /* 0x8000000cff0ca210 */ /* 0x000fe40007ffe0ff */
[----:B------:R-:W-:Y:S01]  /*3730*/  @!P1 LOP3.LUT R12, RZ, R8, RZ, 0x33, !PT ;  /* 0x00000008ff0c9212 */ /* 0x000fe200078e33ff */
[----:B------:R-:W-:Y:S01]  /*3740*/  IMAD R15, R15, R10, RZ ;  /* 0x0000000a0f0f7224 */ /* 0x000fe200078e02ff */
[----:B------:R-:W-:Y:S01]  /*3750*/  ISETP.NE.AND P2, PT, R14, RZ, PT ;  /* 0x000000ff0e00720c */ /* 0x000fe20003f45270 */
[----:B------:R-:W-:Y:S01]  /*3760*/  IMAD.MOV.U32 R8, RZ, RZ, RZ ;  /* 0x000000ffff087224 */ /* 0x000fe200078e00ff */
        /* <DEDUP_REMOVED lines=18> */
[----:B------:R-:W-:Y:S01]  /*3890*/  MOV R35, R25 ;  /* 0x0000001900237202 */ /* 0x000fe20000000f00 */
[----:B------:R-:W0:Y:S04]  /*38a0*/  LDS.128 R16, [R21+-0x10] ;  /* 0xfffff00015107984 */ /* 0x000e280000000c00 */
        /* <DEDUP_REMOVED lines=14> */
[C---:B------:R-:W-:Y:S01]  /*3990*/  IADD3 R17, PT, PT, R32.reuse, 0x1, RZ ;  /* 0x0000000120117810 */ /* 0x040fe20007ffe0ff */
[C---:B------:R-:W-:Y:S01]  /*39a0*/  VIADD R16, R32.reuse, 0xffffffff ;  /* 0xffffffff20107836 */ /* 0x040fe20000000000 */
        /* <DEDUP_REMOVED lines=9> */
[----:B------:R-:W-:Y:S02]  /*3a40*/  IADD3 R16, PT, PT, R32, -0x2, RZ ;  /* 0xfffffffe20107810 */ /* 0x000fe40007ffe0ff */
[----:B------:R-:W-:Y:S02]  /*3a50*/  ISETP.GE.AND P4, PT, R17, UR18, PT ;  /* 0x0000001211007c0c */ /* 0x000fe4000bf86270 */
[----:B------:R-:W-:Y:S02]  /*3a60*/  PRMT R17, R14, 0x7632, R17 ;  /* 0x000076320e117816 */ /* 0x000fe40000000011 */
[----:B------:R-:W-:Y:S02]  /*3a70*/  ISETP.GE.AND P5, PT, R16, UR18, PT ;  /* 0x0000001210007c0c */ /* 0x000fe4000bfa6270 */
[----:B------:R-:W-:-:S02]  /*3a80*/  SEL R14, R14, RZ, !P1 ;  /* 0x000000ff0e0e7207 */ /* 0x000fc40004800000 */
[----:B------:R-:W-:Y:S02]  /*3a90*/  ISETP.GE.AND P6, PT, R34, UR18, PT ;  /* 0x0000001222007c0c */ /* 0x000fe4000bfc6270 */
        /* <DEDUP_REMOVED lines=13> */
.L_x_23202:
[----:B------:R-:W-:Y:S05]  /*3b70*/  BSYNC.RECONVERGENT B2 ;  /* 0x0000000000027941 */ /* 0x000fea0003800200 */
.L_x_23201:
[----:B------:R0:W1:Y:S01]  /*3b80*/  LDS.128 R16, [R21] ;  /* 0x0000000015107984 */ /* 0x0000620000000c00 */
[----:B------:R-:W-:Y:S04]  /*3b90*/  BSSY.RECONVERGENT B2, `(.L_x_23203) ;  /* 0x0000020000027945 */ /* 0x000fe80003800200 */
[----:B------:R-:W-:Y:S05]  /*3ba0*/  @P0 BRA `(.L_x_23204) ;  /* 0x0000000000780947 */ /* 0x000fea0003800000 */
[----:B------:R-:W-:Y:S01]  /*3bb0*/  VIADD R30, R32, 0xfffffffe ;  /* 0xfffffffe201e7836 */ /* 0x000fe20000000000 */
[----:B------:R-:W-:-:S04]  /*3bc0*/  ISETP.GE.AND P0, PT, R34, UR18, PT ;  /* 0x0000001222007c0c */ /* 0x000fc8000bf06270 */
[----:B------:R-:W-:Y:S02]  /*3bd0*/  ISETP.GE.AND P1, PT, R30, UR18, PT ;  /* 0x000000121e007c0c */ /* 0x000fe4000bf26270 */
[C---:B-----5:R-:W-:Y:S02]  /*3be0*/  PRMT R30, R8.reuse, 0x7632, R30 ;  /* 0x00007632081e7816 */ /* 0x060fe4000000001e */
[----:B------:R-:W-:Y:S02]  /*3bf0*/  SEL R8, R8, RZ, !P0 ;  /* 0x000000ff08087207 */ /* 0x000fe40004000000 */
[----:B------:R-:W-:Y:S02]  /*3c00*/  SEL R37, R30, RZ, !P1 ;  /* 0x000000ff1e257207 */ /* 0x000fe40004800000 */
[C---:B------:R-:W-:Y:S02]  /*3c10*/  IADD3 R30, PT, PT, R32.reuse, -0x1, RZ ;  /* 0xffffffff201e7810 */ /* 0x040fe40007ffe0ff */
[----:B------:R-:W-:-:S02]  /*3c20*/  ISETP.GE.AND P1, PT, R32, UR18, PT ;  /* 0x0000001220007c0c */ /* 0x000fc4000bf26270 */
[----:B------:R-:W-:Y:S02]  /*3c30*/  ISETP.GE.AND P0, PT, R30, UR18, PT ;  /* 0x000000121e007c0c */ /* 0x000fe4000bf06270 */
[C---:B------:R-:W-:Y:S02]  /*3c40*/  PRMT R30, R9.reuse, 0x7632, R30 ;  /* 0x00007632091e7816 */ /* 0x040fe4000000001e */
[----:B------:R-:W-:Y:S02]  /*3c50*/  SEL R9, R9, RZ, !P0 ;  /* 0x000000ff09097207 */ /* 0x000fe40004000000 */
[----:B------:R-:W-:Y:S02]  /*3c60*/  SEL R30, R30, RZ, !P1 ;  /* 0x000000ff1e1e7207 */ /* 0x000fe40004800000 */
        /* <DEDUP_REMOVED lines=17> */
[----:B------:R-:W-:-:S07]  /*3d80*/  PRMT R11, R11, 0x5410, R30 ;  /* 0x000054100b0b7816 */ /* 0x000fce000000001e */
.L_x_23204:
[----:B------:R-:W-:Y:S05]  /*3d90*/  BSYNC.RECONVERGENT B2 ;  /* 0x0000000000027941 */ /* 0x000fea0003800200 */
.L_x_23203:
[C---:B-----5:R-:W-:Y:S02]  /*3da0*/  HMUL2 R13, R35.reuse, R13 ;  /* 0x0000000d230d7232 */ /* 0x060fe40000000000 */
[----:B------:R-:W-:Y:S01]  /*3db0*/  HFMA2 R9, R35, R9, -RZ ;  /* 0x0000000923097231 */ /* 0x000fe200001000ff */
[----:B-1----:R-:W-:Y:S01]  /*3dc0*/  F2FP.F16.F32.PACK_AB R16, R17, R16 ;  /* 0x000000101110723e */ /* 0x002fe200000000ff */
[C---:B------:R-:W-:Y:S02]  /*3dd0*/  HFMA2 R13, R31.reuse, R12, R13 ;  /* 0x0000000c1f0d7231 */ /* 0x040fe4000000000d */
[----:B------:R-:W-:Y:S01]  /*3de0*/  HFMA2 R9, R31, R8, R9 ;  /* 0x000000081f097231 */ /* 0x000fe20000000009 */
[----:B------:R-:W-:Y:S01]  /*3df0*/  F2FP.F16.F32.PACK_AB R18, R19, R18 ;  /* 0x000000121312723e */ /* 0x000fe200000000ff */
[C---:B------:R-:W-:Y:S02]  /*3e00*/  HFMA2 R13, R16.reuse, R14, R13 ;  /* 0x0000000e100d7231 */ /* 0x040fe4000000000d */
[----:B------:R-:W-:-:S02]  /*3e10*/  HFMA2 R9, R16, R10, R9 ;  /* 0x0000000a10097231 */ /* 0x000fc40000000009 */
[C---:B------:R-:W-:Y:S02]  /*3e20*/  HFMA2 R13, R18.reuse, R15, R13 ;  /* 0x0000000f120d7231 */ /* 0x040fe4000000000d */
[----:B------:R-:W-:-:S03]  /*3e30*/  HFMA2 R9, R18, R11, R9 ;  /* 0x0000000b12097231 */ /* 0x000fc60000000009 */
[----:B------:R-:W-:Y:S02]  /*3e40*/  HADD2.F32 R8, -RZ, R13.H0_H0 ;  /* 0x2000000dff087230 */ /* 0x000fe40000004100 */
[----:B------:R-:W-:Y:S02]  /*3e50*/  HADD2.F32 R10, -RZ, R9.H0_H0 ;  /* 0x20000009ff0a7230 */ /* 0x000fe40000004100 */
[----:B------:R-:W-:Y:S02]  /*3e60*/  HADD2.F32 R13, -RZ, R13.H1_H1 ;  /* 0x3000000dff0d7230 */ /* 0x000fe40000004100 */
[----:B------:R-:W-:-:S03]  /*3e70*/  HADD2.F32 R9, -RZ, R9.H1_H1 ;  /* 0x30000009ff097230 */ /* 0x000fc60000004100 */
[----:B------:R-:W-:Y:S02]  /*3e80*/  FADD.FTZ R13, R8, R13 ;  /* 0x0000000d080d7221 */ /* 0x000fe40000010000 */
[----:B------:R-:W-:Y:S02]  /*3e90*/  FADD.FTZ R10, R10, R9 ;  /* 0x000000090a0a7221 */ /* 0x000fe40000010000 */
[----:B------:R-:W-:Y:S02]  /*3ea0*/  FADD.FTZ R6, R6, R13 ;  /* 0x0000000d06067221 */ /* 0x000fe40000010000 */
[----:B------:R-:W-:-:S07]  /*3eb0*/  FADD.FTZ R7, R7, R10 ;  /* 0x0000000a07077221 */ /* 0x000fce0000010000 */
.L_x_23200:
[----:B------:R-:W-:Y:S05]  /*3ec0*/  BSYNC.RECONVERGENT B0 ;  /* 0x0000000000007941 */ /* 0x000fea0003800200 */
.L_x_23199:
[----:B------:R-:W-:Y:S01]  /*3ed0*/  VIADD R9, R27, 0x3 ;  /* 0x000000031b097836 */ /* 0x000fe20000000000 */
[----:B------:R-:W-:Y:S01]  /*3ee0*/  IADD3 R20, P1, PT, R20, 0x10, RZ ;  /* 0x0000001014147810 */ /* 0x000fe20007f3e0ff */
[----:B------:R-:W-:Y:S01]  /*3ef0*/  VIADD R32, R32, 0x40 ;  /* 0x0000004020207836 */ /* 0x000fe20000000000 */
[----:B------:R-:W-:Y:S01]  /*3f00*/  IADD3 R26, PT, PT, R26, 0x4, RZ ;  /* 0x000000041a1a7810 */ /* 0x000fe20007ffe0ff */
[----:B0-----:R-:W-:Y:S01]  /*3f10*/  VIADD R21, R21, 0x100 ;  /* 0x0000010015157836 */ /* 0x001fe20000000000 */
[----:B------:R-:W-:Y:S01]  /*3f20*/  ISETP.GE.U32.AND P0, PT, R9, R4, PT ;  /* 0x000000040900720c */ /* 0x000fe20003f06070 */
[----:B------:R-:W-:Y:S01]  /*3f30*/  IMAD.X R25, RZ, RZ, R25, P1 ;  /* 0x000000ffff197224 */ /* 0x000fe200008e0619 */
[----:B------:R-:W-:Y:S02]  /*3f40*/  IADD3 R27, PT, PT, R27, 0x4, RZ ;  /* 0x000000041b1b7810 */ /* 0x000fe40007ffe0ff */
[----:B------:R-:W-:-:S09]  /*3f50*/  IADD3 R28, PT, PT, R28, 0x40, RZ ;  /* 0x000000401c1c7810 */ /* 0x000fd20007ffe0ff */
[----:B------:R-:W-:Y:S05]  /*3f60*/  @!P0 BRA `(.L_x_23205) ;  /* 0xfffffff4008c8947 */ /* 0x000fea000383ffff */
.L_x_23198:
[----:B------:R-:W-:Y:S05]  /*3f70*/  BSYNC.RECONVERGENT B1 ;  /* 0x0000000000017941 */ /* 0x000fea0003800200 */
.L_x_23197:
[----:B------:R-:W0:Y:S01]  /*3f80*/  S2UR UR5, SR_CgaCtaId ;  /* 0x00000000000579c3 */ /* 0x000e220000008800 */
        /* <DEDUP_REMOVED lines=13> */
[----:B0-----:R-:W-:Y:S01]  /*4060*/  ULEA UR4, UR5, UR4, 0x18 ;  /* 0x0000000405047291 */ /* 0x001fe2000f8ec0ff */
        /* <DEDUP_REMOVED lines=22> */
[----:B------:R-:W-:-:S04]  /*41d0*/  UIMAD UR4, UR16, UR20, UR17 ;  /* 0x00000014100472a4 */ /* 0x000fc8000f8e0211 */
[----:B------:R-:W-:Y:S01]  /*41e0*/  UIMAD UR4, UR4, UR19, URZ ;  /* 0x00000013040472a4 */ /* 0x000fe2000f8e02ff */
[----:B------:R-:W-:Y:S11]  /*41f0*/  @P3 EXIT ;  /* 0x000000000000394d */ /* 0x000ff60003800000 */
[----:B------:R-:W1:Y:S01]  /*4200*/  LDCU.64 UR6, c[0x0][0x390] ;  /* 0x00007200ff0677ac */ /* 0x000e620008000a00 */
[----:B------:R-:W-:Y:S01]  /*4210*/  SHF.R.U32.HI R2, RZ, 0x1, R2 ;  /* 0x00000001ff027819 */ /* 0x000fe20000011602 */
[----:B0--3--:R-:W-:Y:S01]  /*4220*/  @!P2 FADD.FTZ R6, R9, R6 ;  /* 0x000000060906a221 */ /* 0x009fe20000010000 */
[----:B----4-:R-:W-:Y:S01]  /*4230*/  @!P2 FADD.FTZ R7, R0, R7 ;  /* 0x000000070007a221 */ /* 0x010fe20000010000 */
[----:B------:R-:W-:-:S04]  /*4240*/  USHF.L.U32 UR5, UR4, 0x5, URZ ;  /* 0x0000000504057899 */ /* 0x000fc800080006ff */
[----:B------:R-:W-:Y:S02]  /*4250*/  F2FP.F16.F32.PACK_AB R6, R7, R6 ;  /* 0x000000060706723e */ /* 0x000fe400000000ff */
[----:B------:R-:W-:-:S04]  /*4260*/  IADD3 R3, P0, P1, R2, UR5, R3 ;  /* 0x0000000502037c10 */ /* 0x000fc8000f91e003 */
[----:B------:R-:W-:Y:S02]  /*4270*/  IADD3.X R0, PT, PT, RZ, RZ, RZ, P0, P1 ;  /* 0x000000ffff007210 */ /* 0x000fe400007e24ff */
[----:B-1----:R-:W-:-:S04]  /*4280*/  LEA R2, P0, R3, UR6, 0x1 ;  /* 0x0000000603027c11 */ /* 0x002fc8000f8008ff */
[--C-:B------:R-:W-:Y:S02]  /*4290*/  LEA.HI.X R3, R3, UR7, R0.reuse, 0x1, P0 ;  /* 0x0000000703037c11 */ /* 0x100fe400080f0c00 */
[----:B------:R-:W-:-:S03]  /*42a0*/  PRMT R0, R6, 0x7632, R0 ;  /* 0x0000763206007816 */ /* 0x000fc60000000000 */
[----:B------:R-:W-:Y:S04]  /*42b0*/  STG.E.U16 desc[UR12][R2.64], R6 ;  /* 0x0000000602007986 */ /* 0x000fe8000c10150c */
[----:B------:R-:W-:Y:S01]  /*42c0*/  STG.E.U16 desc[UR12][R2.64+0x20], R0 ;  /* 0x0000200002007986 */ /* 0x000fe2000c10150c */
[----:B------:R-:W-:Y:S05]  /*42d0*/  EXIT ;  /* 0x000000000000794d */ /* 0x000fea0003800000 */
.L_x_23172:
        /* <DEDUP_REMOVED lines=8> */
.L_x_23207:
[----:B------:R-:W-:Y:S05]  /*4360*/  BSYNC B2 ;  /* 0x0000000000027941 */ /* 0x000fea0003800000 */
.L_x_23206:
[----:B------:R-:W-:Y:S01]  /*4370*/  MOV R5, R14 ;  /* 0x0000000e00057202 */ /* 0x000fe20000000f00 */
[----:B------:R-:W-:Y:S06]  /*4380*/  BRA `(.L_x_23208) ;  /* 0xffffffd0003c7947 */ /* 0x000fec000383ffff */
.L_x_23174:
        /* <DEDUP_REMOVED lines=8> */
.L_x_23210:
[----:B------:R-:W-:Y:S05]  /*4410*/  BSYNC B0 ;  /* 0x0000000000007941 */ /* 0x000fea0003800000 */
.L_x_23209:
        /* <DEDUP_REMOVED lines=8> */
.L_x_23211:
[----:B------:R-:W-:Y:S02]  /*44a0*/  IMAD.MOV.U32 R15, RZ, RZ, 0x4 ;  /* 0x00000004ff0f7424 */ /* 0x000fe400078e00ff */
[----:B------:R-:W-:-:S05]  /*44b0*/  IMAD.MOV.U32 R6, RZ, RZ, R14 ;  /* 0x000000ffff067224 */ /* 0x000fca00078e000e */
[----:B------:R-:W-:-:S04]  /*44c0*/  FMNMX.FTZ R6, R11, R6, !PT ;  /* 0x000000060b067209 */ /* 0x000fc80007810000 */
[----:B------:R-:W-:-:S07]  /*44d0*/  MOV R11, R6 ;  /* 0x00000006000b7202 */ /* 0x000fce0000000f00 */
[----:B------:R-:W-:Y:S05]  /*44e0*/  WARPSYNC.COLLECTIVE R10, `(.L_x_23212) ;  /* 0x000000000a087348 */ /* 0x000fea0003c00000 */
[----:B------:R0:W1:Y:S02]  /*44f0*/  SHFL.BFLY P2, R14, R11, R15, R16 ;  /* 0x0c00000f0b0e7389 */ /* 0x0000640000040010 */
[----:B01----:R-:W-:Y:S05]  /*4500*/  ENDCOLLECTIVE ;  /* 0x000000000000791b */ /* 0x003fea0003800000 */
.L_x_23212:
[----:B------:R-:W-:Y:S01]  /*4510*/  HFMA2 R15, -RZ, RZ, 0, 1.1920928955078125e-07 ;  /* 0x00000002ff0f7431 */ /* 0x000fe200000001ff */
[----:B------:R-:W-:-:S04]  /*4520*/  MOV R13, R14 ;  /* 0x0000000e000d7202 */ /* 0x000fc80000000f00 */
[----:B------:R-:W-:-:S05]  /*4530*/  FMNMX.FTZ R13, R6, R13, !PT ;  /* 0x0000000d060d7209 */ /* 0x000fca0007810000 */
[----:B------:R-:W-:-:S07]  /*4540*/  IMAD.MOV.U32 R11, RZ, RZ, R13 ;  /* 0x000000ffff0b7224 */ /* 0x000fce00078e000d */
[----:B------:R-:W-:Y:S05]  /*4550*/  WARPSYNC.COLLECTIVE R10, `(.L_x_23213) ;  /* 0x000000000a087348 */ /* 0x000fea0003c00000 */
[----:B------:R0:W1:Y:S02]  /*4560*/  SHFL.BFLY P2, R14, R11, R15, R16 ;  /* 0x0c00000f0b0e7389 */ /* 0x0000640000040010 */
[----:B01----:R-:W-:Y:S05]  /*4570*/  ENDCOLLECTIVE ;  /* 0x000000000000791b */ /* 0x003fea0003800000 */
.L_x_23213:
[----:B------:R-:W-:Y:S05]  /*4580*/  BRA `(.L_x_23214) ;  /* 0xffffffd000907947 */ /* 0x000fea000383ffff */
.L_x_23215:
        /* <DEDUP_REMOVED lines=15> */
.L_x_27579:


//--------------------- .text._ZN4vllm25paged_attention_v2_kernelIttLi256ELi8ELi128ELNS_18Fp8KVCacheDataTypeE0ELb0ELi512EEEvPfS2_PT_PKS3_PKT0_S9_ifPKiSB_iPKfiiiSD_SD_iiiii --------------------------
	.section	.text._ZN4vllm25paged_attention_v2_kernelIttLi256ELi8ELi128ELNS_18Fp8KVCacheDataTypeE0ELb0ELi512EEEvPfS2_PT_PKS3_PKT0_S9_ifPKiSB_iPKfiiiSD_SD_iiiii,"ax",@progbits
	.align	128
        .global         _ZN4vllm25paged_attention_v2_kernelIttLi256ELi8ELi128ELNS_18Fp8KVCacheDataTypeE0ELb0ELi512EEEvPfS2_PT_PKS3_PKT0_S9_ifPKiSB_iPKfiiiSD_SD_iiiii
        .type           _ZN4vllm25paged_attention_v2_kernelIttLi256ELi8ELi128ELNS_18Fp8KVCacheDataTypeE0ELb0ELi512EEEvPfS2_PT_PKS3_PKT0_S9_ifPKiSB_iPKfiiiSD_SD_iiiii,@function
        .size           _ZN4vllm25paged_attention_v2_kernelIttLi256ELi8ELi128ELNS_18Fp8KVCacheDataTypeE0ELb0ELi512EEEvPfS2_PT_PKS3_PKT0_S9_ifPKiSB_iPKfiiiSD_SD_iiiii,(.L_x_27580 - _ZN4vllm25paged_attention_v2_kernelIttLi256ELi8ELi128ELNS_18Fp8KVCacheDataTypeE0ELb0ELi512EEEvPfS2_PT_PKS3_PKT0_S9_ifPKiSB_iPKfiiiSD_SD_iiiii)
        .other          _ZN4vllm25paged_attention_v2_kernelIttLi256ELi8ELi128ELNS_18Fp8KVCacheDataTypeE0ELb0ELi512EEEvPfS2_PT_PKS3_PKT0_S9_ifPKiSB_iPKfiiiSD_SD_iiiii,@"STO_CUDA_ENTRY STV_DEFAULT"
_ZN4vllm25paged_attention_v2_kernelIttLi256ELi8ELi128ELNS_18Fp8KVCacheDataTypeE0ELb0ELi512EEEvPfS2_PT_PKS3_PKT0_S9_ifPKiSB_iPKfiiiSD_SD_iiiii:
.text._ZN4vllm25paged_attention_v2_kernelIttLi256ELi8ELi128ELNS_18Fp8KVCacheDataTypeE0ELb0ELi512EEEvPfS2_PT_PKS3_PKT0_S9_ifPKiSB_iPKfiiiSD_SD_iiiii:
        /* <DEDUP_REMOVED lines=37> */
[----:B------:R-:W-:-:S05]  /*0250*/  @!P0 LEA.HI.X R3, R3, R7, R4, 0x1, P1 ;  /* 0x0000000703038211 */ /* 0x000fca00008f0c04 */
[----:B------:R-:W3:Y:S01]  /*0260*/  @!P0 LDG.E.CONSTANT R2, desc[UR12][R2.64] ;  /* 0x0000000c02028981 */ /* 0x000ee2000c1e9900 */
        /* <DEDUP_REMOVED lines=13> */
[----:B------:R-:W-:Y:S02]  /*0340*/  ULEA UR5, UR15, 0x40, 0x6 ;  /* 0x000000400f057891 */ /* 0x000fe4000f8e30ff */
        /* <DEDUP_REMOVED lines=10> */
[----:B------:R-:W-:-:S04]  /*03f0*/  IMAD.HI.U32 R7, R7, R3, R6 ;  /* 0x0000000307077227 */ /* 0x000fc800078e0006 */
[----:B------:R-:W-:-:S04]  /*0400*/  IMAD.MOV.U32 R3, RZ, RZ, R4 ;  /* 0x000000ffff037224 */ /* 0x000fc800078e0004 */
        /* <DEDUP_REMOVED lines=19> */
[----:B------:R-:W-:-:S04]  /*0540*/  IABS R3, UR14 ;  /* 0x0000000e00037c13 */ /* 0x000fc80008000000 */
[----:B------:R0:W2:Y:S02]  /*0550*/  F2I.FTZ.U32.TRUNC.NTZ R5, R4 ;  /* 0x0000000400057305 */ /* 0x0000a4000021f000 */
[----:B0-----:R-:W-:Y:S01]  /*0560*/  IMAD.MOV.U32 R4, RZ, RZ, RZ ;  /* 0x000000ffff047224 */ /* 0x001fe200078e00ff */
[----:B--2---:R-:W-:-:S05]  /*0570*/  IADD3 R7, PT, PT, RZ, -R5, RZ ;  /* 0x80000005ff077210 */ /* 0x004fca0007ffe0ff */
[----:B------:R-:W-:-:S04]  /*0580*/  IMAD R7, R7, R6, RZ ;  /* 0x0000000607077224 */ /* 0x000fc800078e02ff */
[----:B------:R-:W-:Y:S01]  /*0590*/  IMAD.HI.U32 R5, R5, R7, R4 ;  /* 0x0000000705057227 */ /* 0x000fe200078e0004 */
[----:B------:R-:W-:-:S05]  /*05a0*/  IADD3 R4, PT, PT, RZ, -R9, RZ ;  /* 0x80000009ff047210 */ /* 0x000fca0007ffe0ff */
[----:B------:R-:W-:Y:S01]  /*05b0*/  IMAD.HI.U32 R32, R5, R3, RZ ;  /* 0x0000000305207227 */ /* 0x000fe200078e00ff */
[----:B------:R-:W-:-:S03]  /*05c0*/  SHF.R.U32.HI R5, RZ, 0x2, R0 ;  /* 0x00000002ff057819 */ /* 0x000fc60000011600 */
[----:B------:R-:W-:Y:S01]  /*05d0*/  IMAD R3, R32, R4, R3 ;  /* 0x0000000420037224 */ /* 0x000fe200078e0203 */
[----:B------:R-:W-:-:S04]  /*05e0*/  SHF.L.U32 R4, R0, 0x7, RZ ;  /* 0x0000000700047819 */ /* 0x000fc800000006ff */
[----:B------:R-:W-:Y:S02]  /*05f0*/  ISETP.GT.U32.AND P2, PT, R6, R3, PT ;  /* 0x000000030600720c */ /* 0x000fe40003f44070 */
[----:B------:R-:W-:-:S05]  /*0600*/  LOP3.LUT R4, R4, 0x180, RZ, 0xc0, !PT ;  /* 0x0000018004047812 */ /* 0x000fca00078ec0ff */
[----:B------:R-:W-:Y:S01]  /*0610*/  VIADD R4, R4, UR6 ;  /* 0x0000000604047c36 */ /* 0x000fe20008000000 */
[----:B------:R-:W0:Y:S04]  /*0620*/  LDCU UR6, c[0x0][0x3c8] ;  /* 0x00007900ff0677ac */ /* 0x000e280008000800 */
[----:B------:R-:W-:Y:S02]  /*0630*/  @!P0 LEA R7, R5, R4, 0x2 ;  /* 0x0000000405078211 */ /* 0x000fe400078e10ff */
[-C--:B------:R-:W-:Y:S02]  /*0640*/  @!P2 IADD3 R3, PT, PT, R3, -R6.reuse, RZ ;  /* 0x800000060303a210 */ /* 0x080fe40007ffe0ff */
[----:B------:R-:W-:Y:S02]  /*0650*/  LOP3.LUT R4, R8, UR14, RZ, 0x3c, !PT ;  /* 0x0000000e08047c12 */ /* 0x000fe4000f8e3cff */
[----:B------:R-:W-:Y:S01]  /*0660*/  ISETP.GE.U32.AND P1, PT, R3, R6, PT ;  /* 0x000000060300720c */ /* 0x000fe20003f26070 */
[----:B------:R-:W-:Y:S01]  /*0670*/  IMAD.U32 R3, RZ, RZ, UR15 ;  /* 0x0000000fff037e24 */ /* 0x000fe2000f8e00ff */
[----:B------:R-:W-:-:S02]  /*0680*/  ISETP.GE.AND P3, PT, R4, RZ, PT ;  /* 0x000000ff0400720c */ /* 0x000fc40003f66270 */
[----:B------:R-:W-:Y:S02]  /*0690*/  SHF.R.U32.HI R4, RZ, 0x5, R0 ;  /* 0x00000005ff047819 */ /* 0x000fe40000011600 */
[----:B------:R-:W-:Y:S01]  /*06a0*/  @!P2 IADD3 R32, PT, PT, R32, 0x1, RZ ;  /* 0x000000012020a810 */ /* 0x000fe20007ffe0ff */
[----:B0-----:R-:W-:Y:S02]  /*06b0*/  UIMAD UR5, UR11, UR6, URZ ;  /* 0x000000060b0572a4 */ /* 0x001fe4000f8e02ff */
[----:B------:R-:W-:Y:S01]  /*06c0*/  IMAD R6, R3, 0x40, R4 ;  /* 0x0000004003067824 */ /* 0x000fe200078e0204 */
[----:B------:R-:W-:-:S03]  /*06d0*/  MOV R0, 0xff7fffff ;  /* 0xff7fffff00007802 */ /* 0x000fc60000000f00 */
[----:B------:R-:W-:Y:S02]  /*06e0*/  @P1 IADD3 R32, PT, PT, R32, 0x1, RZ ;  /* 0x0000000120201810 */ /* 0x000fe40007ffe0ff */
[----:B------:R-:W-:Y:S02]  /*06f0*/  ISETP.GE.U32.AND P1, PT, R6, UR4, PT ;  /* 0x0000000406007c0c */ /* 0x000fe4000bf26070 */
[----:B------:R-:W-:Y:S01]  /*0700*/  @!P3 IADD3 R32, PT, PT, RZ, -R32, RZ ;  /* 0x80000020ff20b210 */ /* 0x000fe20007ffe0ff */
[----:B---3--:R0:W-:Y:S01]  /*0710*/  @!P0 STS [R7], R2 ;  /* 0x0000000207008388 */ /* 0x0081e20000000800 */
[----:B------:R-:W-:Y:S01]  /*0720*/  BAR.SYNC.DEFER_BLOCKING 0x0 ;  /* 0x0000000000007b1d */ /* 0x000fe20000010000 */
[----:B------:R-:W-:-:S13]  /*0730*/  ISETP.NE.AND P0, PT, R8, RZ, PT ;  /* 0x000000ff0800720c */ /* 0x000fda0003f05270 */
[----:B------:R-:W-:Y:S01]  /*0740*/  @!P0 LOP3.LUT R32, RZ, R8, RZ, 0x33, !PT ;  /* 0x00000008ff208212 */ /* 0x000fe200078e33ff */
[----:B01----:R-:W-:Y:S06]  /*0750*/  @P1 BRA `(.L_x_23217) ;  /* 0x0000001000bc1947 */ /* 0x003fec0003800000 */
[----:B------:R-:W0:Y:S01]  /*0760*/  LDCU.64 UR20, c[0x0][0x3b8] ;  /* 0x00007700ff1477ac */ /* 0x000e220008000a00 */
[----:B------:R-:W-:Y:S01]  /*0770*/  IMAD.WIDE.U32 R2, R6, 0x4, RZ ;  /* 0x0000000406027825 */ /* 0x000fe200078e00ff */
[C---:B------:R-:W-:Y:S01]  /*0780*/  LOP3.LUT R0, R5.reuse, 0x7, RZ, 0xc0, !PT ;  /* 0x0000000705007812 */ /* 0x040fe200078ec0ff */
[----:B------:R-:W1:Y:S02]  /*0790*/  LDCU UR6, c[0x0][0x3e0] ;  /* 0x00007c00ff0677ac */ /* 0x000e640008000800 */
[----:B------:R-:W-:Y:S01]  /*07a0*/  IMAD.U32 R9, RZ, RZ, UR5 ;  /* 0x00000005ff097e24 */ /* 0x000fe2000f8e00ff */
[----:B------:R-:W-:Y:S02]  /*07b0*/  LEA R7, R4, UR7, 0x3 ;  /* 0x0000000704077c11 */ /* 0x000fe4000f8e18ff */
[----:B------:R-:W-:Y:S01]  /*07c0*/  SHF.L.U32 R8, R5, 0x2, RZ ;  /* 0x0000000205087819 */ /* 0x000fe200000006ff */
[----:B------:R-:W-:Y:S01]  /*07d0*/  IMAD.WIDE R2, R9, 0x4, R2 ;  /* 0x0000000409027825 */ /* 0x000fe200078e0202 */
[----:B------:R-:W-:Y:S01]  /*07e0*/  IADD3 R7, PT, PT, R0, R7, RZ ;  /* 0x0000000700077210 */ /* 0x000fe20007ffe0ff */
[----:B------:R-:W-:Y:S01]  /*07f0*/  UIADD3 UR4, UPT, UPT, UR8, 0x220, URZ ;  /* 0x0000022008047890 */ /* 0x000fe2000fffe0ff */
[----:B------:R-:W-:Y:S01]  /*0800*/  LOP3.LUT R9, R8, 0x1c, RZ, 0xc0, !PT ;  /* 0x0000001c08097812 */ /* 0x000fe200078ec0ff */
[----:B------:R-:W-:Y:S01]  /*0810*/  IMAD.SHL.U32 R0, R5, 0x8, RZ ;  /* 0x0000000805007824 */ /* 0x000fe200078e00ff */
[----:B------:R-:W-:Y:S01]  /*0820*/  IADD3 R16, PT, PT, R7, -UR18, RZ ;  /* 0x8000001207107c10 */ /* 0x000fe2000fffe0ff */
[----:B------:R-:W-:Y:S01]  /*0830*/  ULEA UR4, UR9, UR4, 0x18 ;  /* 0x0000000409047291 */ /* 0x000fe2000f8ec0ff */
[----:B------:R-:W-:-:S02]  /*0840*/  LEA R9, R4, R9, 0x5 ;  /* 0x0000000904097211 */ /* 0x000fc400078e28ff */
[----:B0-----:R-:W-:Y:S02]  /*0850*/  IADD3 R2, P0, PT, R2, UR20, RZ ;  /* 0x0000001402027c10 */ /* 0x001fe4000ff1e0ff */
[----:B------:R-:W-:Y:S01]  /*0860*/  LOP3.LUT R0, R0, 0x38, RZ, 0xc0, !PT ;  /* 0x0000003800007812 */ /* 0x000fe200078ec0ff */
[----:B-1----:R-:W-:Y:S01]  /*0870*/  IMAD R5, R32, UR6, RZ ;  /* 0x0000000620057c24 */ /* 0x002fe2000f8e02ff */
[----:B------:R-:W-:Y:S02]  /*0880*/  IADD3.X R3, PT, PT, R3, UR21, RZ, P0, !PT ;  /* 0x0000001503037c10 */ /* 0x000fe400087fe4ff */
[----:B------:R-:W-:Y:S02]  /*0890*/  MOV R4, R6 ;  /* 0x0000000600047202 */ /* 0x000fe40000000f00 */
[----:B------:R-:W-:Y:S01]  /*08a0*/  IADD3 R20, P0, PT, R5, R0, RZ ;  /* 0x0000000005147210 */ /* 0x000fe20007f1e0ff */
[----:B------:R-:W-:Y:S01]  /*08b0*/  IMAD.MOV.U32 R0, RZ, RZ, -0x800001 ;  /* 0xff7fffffff007424 */ /* 0x000fe200078e00ff */
[----:B------:R-:W-:Y:S01]  /*08c0*/  IADD3 R6, PT, PT, R7, 0x1, RZ ;  /* 0x0000000107067810 */ /* 0x000fe20007ffe0ff */
[----:B------:R-:W-:Y:S01]  /*08d0*/  VIADD R7, R9, UR4 ;  /* 0x0000000409077c36 */ /* 0x000fe20008000000 */
[----:B------:R-:W-:-:S09]  /*08e0*/  LEA.HI.X.SX32 R21, R5, RZ, 0x1, P0 ;  /* 0x000000ff05157211 */ /* 0x000fd200000f0eff */
.L_x_23219:
        /* <DEDUP_REMOVED lines=17> */
[----:B------:R-:W-:Y:S01]  /*0a00*/  UMOV UR6, 0x400 ;  /* 0x0000040000067882 */ /* 0x000fe20000000000 */
[----:B------:R-:W-:Y:S01]  /*0a10*/  SHF.L.U32 R18, R10, 0x7, RZ ;  /* 0x000000070a127819 */ /* 0x000fe200000006ff */
[----:B0-----:R-:W-:Y:S01]  /*0a20*/  ULEA UR4, UR4, UR6, 0x18 ;  /* 0x0000000604047291 */ /* 0x001fe2000f8ec0ff */
[----:B------:R-:W4:Y:S02]  /*0a30*/  LDG.E.CONSTANT R29, desc[UR12][R38.64+0x400] ;  /* 0x0004000c261d7981 */ /* 0x000f24000c1e9900 */
[----:B------:R-:W-:-:S02]  /*0a40*/  LOP3.LUT R18, R18, 0x180, RZ, 0xc0, !PT ;  /* 0x0000018012127812 */ /* 0x000fc400078ec0ff */
[----:B------:R-:W4:Y:S04]  /*0a50*/  LDG.E.CONSTANT R28, desc[UR12][R38.64+0x480] ;  /* 0x0004800c261c7981 */ /* 0x000f28000c1e9900 */
[----:B------:R-:W0:Y:S04]  /*0a60*/  LDS.128 R12, [R18+UR4] ;  /* 0x00000004120c7984 */ /* 0x000e280008000c00 */
[----:B------:R-:W4:Y:S04]  /*0a70*/  LDG.E.CONSTANT R22, desc[UR12][R38.64+0x500] ;  /* 0x0005000c26167981 */ /* 0x000f28000c1e9900 */
[----:B------:R-:W4:Y:S04]  /*0a80*/  LDG.E.CONSTANT R25, desc[UR12][R38.64+0x580] ;  /* 0x0005800c26197981 */ /* 0x000f28000c1e9900 */
[----:B------:R-:W4:Y:S04]  /*0a90*/  LDG.E.CONSTANT R36, desc[UR12][R38.64+0x900] ;  /* 0x0009000c26247981 */ /* 0x000f28000c1e9900 */
[----:B------:R-:W4:Y:S01]  /*0aa0*/  LDG.E.CONSTANT R35, desc[UR12][R38.64+0xa00] ;  /* 0x000a000c26237981 */ /* 0x000f22000c1e9900 */
[----:B0-----:R-:W-:-:S02]  /*0ab0*/  HADD2.F32 R10, -RZ, R13.H0_H0 ;  /* 0x2000000dff0a7230 */ /* 0x001fc40000004100 */
[----:B------:R-:W-:Y:S02]  /*0ac0*/  HADD2.F32 R13, -RZ, R13.H1_H1 ;  /* 0x3000000dff0d7230 */ /* 0x000fe40000004100 */
[----:B------:R-:W-:Y:S02]  /*0ad0*/  HADD2.F32 R27, -RZ, R14.H1_H1 ;  /* 0x3000000eff1b7230 */ /* 0x000fe40000004100 */
[--C-:B--2---:R-:W-:Y:S02]  /*0ae0*/  HADD2.F32 R11, -RZ, R9.reuse.H0_H0 ;  /* 0x20000009ff0b7230 */ /* 0x104fe40000004100 */
[----:B------:R-:W-:Y:S02]  /*0af0*/  HADD2.F32 R24, -RZ, R9.H1_H1 ;  /* 0x30000009ff187230 */ /* 0x000fe40000004100 */
[----:B------:R-:W-:Y:S02]  /*0b00*/  HADD2.F32 R9, -RZ, R12.H0_H0 ;  /* 0x2000000cff097230 */ /* 0x000fe40000004100 */
[----:B------:R-:W-:Y:S01]  /*0b10*/  FMUL.FTZ R26, R10, R11 ;  /* 0x0000000b0a1a7220 */ /* 0x000fe20000410000 */
[----:B---3--:R-:W-:-:S02]  /*0b20*/  HADD2.F32 R10, -RZ, R8.H0_H0 ;  /* 0x20000008ff0a7230 */ /* 0x008fc40000004100 */
[----:B------:R-:W-:Y:S01]  /*0b30*/  FMUL.FTZ R13, R13, R24 ;  /* 0x000000180d0d7220 */ /* 0x000fe20000410000 */
[----:B------:R-:W-:Y:S01]  /*0b40*/  HADD2.F32 R12, -RZ, R12.H1_H1 ;  /* 0x3000000cff0c7230 */ /* 0x000fe20000004100 */
[----:B------:R-:W2:Y:S01]  /*0b50*/  LDG.E.CONSTANT R24, desc[UR12][R38.64+0x680] ;  /* 0x0006800c26187981 */ /* 0x000ea2000c1e9900 */
[----:B------:R-:W-:Y:S02]  /*0b60*/  HADD2.F32 R11, -RZ, R8.H1_H1 ;  /* 0x30000008ff0b7230 */ /* 0x000fe40000004100 */
[----:B------:R-:W-:Y:S01]  /*0b70*/  FFMA.FTZ R9, R9, R10, R26 ;  /* 0x0000000a09097223 */ /* 0x000fe2000001001a */
[--C-:B----4-:R-:W-:Y:S01]  /*0b80*/  HADD2.F32 R10, -RZ, R19.reuse.H0_H0 ;  /* 0x20000013ff0a7230 */ /* 0x110fe20000004100 */
[----:B------:R-:W3:Y:S01]  /*0b90*/  LDG.E.CONSTANT R26, desc[UR12][R38.64+0x800] ;  /* 0x0008000c261a7981 */ /* 0x000ee2000c1e9900 */
[----:B------:R-:W-:Y:S02]  /*0ba0*/  HADD2.F32 R19, -RZ, R19.H1_H1 ;  /* 0x30000013ff137230 */ /* 0x000fe40000004100 */
[----:B------:R-:W-:-:S04]  /*0bb0*/  FFMA.FTZ R12, R12, R11, R13 ;  /* 0x0000000b0c0c7223 */ /* 0x000fc8000001000d */
[----:B------:R-:W-:Y:S02]  /*0bc0*/  FFMA.FTZ R12, R27, R19, R12 ;  /* 0x000000131b0c7223 */ /* 0x000fe4000001000c */
[----:B------:R-:W4:Y:S01]  /*0bd0*/  LDG.E.CONSTANT R27, desc[UR12][R38.64+0x600] ;  /* 0x0006000c261b7981 */ /* 0x000f22000c1e9900 */
[----:B------:R-:W-:Y:S02]  /*0be0*/  HADD2.F32 R8, -RZ, R14.H0_H0 ;  /* 0x2000000eff087230 */ /* 0x000fe40000004100 */
[----:B------:R-:W-:Y:S02]  /*0bf0*/  HADD2.F32 R14, -RZ, R15.H0_H0 ;  /* 0x2000000fff0e7230 */ /* 0x000fe40000004100 */
[----:B------:R-:W-:Y:S02]  /*0c00*/  HADD2.F32 R19, -RZ, R23.H0_H0 ;  /* 0x20000017ff137230 */ /* 0x000fe40000004100 */
[----:B------:R-:W-:Y:S01]  /*0c10*/  FFMA.FTZ R13, R8, R10, R9 ;  /* 0x0000000a080d7223 */ /* 0x000fe20000010009 */
[----:B------:R-:W-:Y:S01]  /*0c20*/  HADD2.F32 R15, -RZ, R15.H1_H1 ;  /* 0x3000000fff0f7230 */ /* 0x000fe20000004100 */
[----:B------:R-:W0:Y:S02]  /*0c30*/  LDS.128 R8, [R18+UR4+0x10] ;  /* 0x0000100412087984 */ /* 0x000e240008000c00 */
[----:B------:R-:W-:-:S02]  /*0c40*/  FFMA.FTZ R13, R14, R19, R13 ;  /* 0x000000130e0d7223 */ /* 0x000fc4000001000d */
[----:B------:R-:W3:Y:S01]  /*0c50*/  LDG.E.CONSTANT R19, desc[UR12][R38.64+0x700] ;  /* 0x0007000c26137981 */ /* 0x000ee2000c1e9900 */
[----:B------:R-:W-:-:S05]  /*0c60*/  HADD2.F32 R23, -RZ, R23.H1_H1 ;  /* 0x30000017ff177230 */ /* 0x000fca0000004100 */
[----:B------:R-:W-:Y:S02]  /*0c70*/  FFMA.FTZ R12, R15, R23, R12 ;  /* 0x000000170f0c7223 */ /* 0x000fe4000001000c */
[----:B------:R-:W3:Y:S01]  /*0c80*/  LDG.E.CONSTANT R23, desc[UR12][R38.64+0x780] ;  /* 0x0007800c26177981 */ /* 0x000ee2000c1e9900 */
[--C-:B------:R-:W-:Y:S02]  /*0c90*/  HADD2.F32 R15, -RZ, R33.reuse.H0_H0 ;  /* 0x20000021ff0f7230 */ /* 0x100fe40000004100 */
[----:B------:R-:W-:Y:S02]  /*0ca0*/  HADD2.F32 R33, -RZ, R33.H1_H1 ;  /* 0x30000021ff217230 */ /* 0x000fe40000004100 */
[----:B0-----:R-:W-:-:S05]  /*0cb0*/  HADD2.F32 R14, -RZ, R8.H0_H0 ;  /* 0x20000008ff0e7230 */ /* 0x001fca0000004100 */
[----:B------:R-:W-:Y:S01]  /*0cc0*/  FFMA.FTZ R13, R14, R15, R13 ;  /* 0x0000000f0e0d7223 */ /* 0x000fe2000001000d */
[----:B------:R-:W-:Y:S02]  /*0cd0*/  HADD2.F32 R15, -RZ, R8.H1_H1 ;  /* 0x30000008ff0f7230 */ /* 0x000fe40000004100 */
[----:B------:R-:W-:Y:S02]  /*0ce0*/  HADD2.F32 R8, -RZ, R9.H0_H0 ;  /* 0x20000009ff087230 */ /* 0x000fe40000004100 */
[----:B------:R-:W-:Y:S02]  /*0cf0*/  HADD2.F32 R14, -RZ, R31.H0_H0 ;  /* 0x2000001fff0e7230 */ /* 0x000fe40000004100 */
[----:B------:R-:W-:Y:S01]  /*0d00*/  FFMA.FTZ R12, R15, R33, R12 ;  /* 0x000000210f0c7223 */ /* 0x000fe2000001000c */
[----:B------:R-:W-:Y:S01]  /*0d10*/  HADD2.F32 R9, -RZ, R9.H1_H1 ;  /* 0x30000009ff097230 */ /* 0x000fe20000004100 */
[----:B------:R-:W3:Y:S01]  /*0d20*/  LDG.E.CONSTANT R33, desc[UR12][R38.64+0x880] ;  /* 0x0008800c26217981 */ /* 0x000ee2000c1e9900 */
[----:B------:R-:W-:-:S02]  /*0d30*/  HADD2.F32 R31, -RZ, R31.H1_H1 ;  /* 0x3000001fff1f7230 */ /* 0x000fc40000004100 */
[----:B------:R-:W-:Y:S01]  /*0d40*/  FFMA.FTZ R13, R8, R14, R13 ;  /* 0x0000000e080d7223 */ /* 0x000fe2000001000d */
[----:B------:R-:W-:Y:S02]  /*0d50*/  HADD2.F32 R8, -RZ, R10.H0_H0 ;  /* 0x2000000aff087230 */ /* 0x000fe40000004100 */
[----:B------:R-:W-:Y:S01]  /*0d60*/  FFMA.FTZ R12, R9, R31, R12 ;  /* 0x0000001f090c7223 */ /* 0x000fe2000001000c */
[----:B------:R-:W-:Y:S01]  /*0d70*/  HADD2.F32 R9, -RZ, R34.H0_H0 ;  /* 0x20000022ff097230 */ /* 0x000fe20000004100 */
[----:B------:R-:W3:Y:S01]  /*0d80*/  LDG.E.CONSTANT R31, desc[UR12][R38.64+0x980] ;  /* 0x0009800c261f7981 */ /* 0x000ee2000c1e9900 */
[----:B------:R-:W-:-:S03]  /*0d90*/  HADD2.F32 R14, -RZ, R30.H0_H0 ;  /* 0x2000001eff0e7230 */ /* 0x000fc60000004100 */
[----:B------:R-:W-:Y:S01]  /*0da0*/  FFMA.FTZ R13, R8, R9, R13 ;  /* 0x00000009080d7223 */ /* 0x000fe2000001000d */
[----:B------:R-:W-:Y:S02]  /*0db0*/  HADD2.F32 R9, -RZ, R10.H1_H1 ;  /* 0x3000000aff097230 */ /* 0x000fe40000004100 */
[----:B------:R-:W-:Y:S02]  /*0dc0*/  HADD2.F32 R8, -RZ, R34.H1_H1 ;  /* 0x30000022ff087230 */ /* 0x000fe40000004100 */
[----:B------:R-:W-:Y:S01]  /*0dd0*/  HADD2.F32 R10, -RZ, R11.H0_H0 ;  /* 0x2000000bff0a7230 */ /* 0x000fe20000004100 */
[----:B------:R-:W3:Y:S02]  /*0de0*/  LDG.E.CONSTANT R34, desc[UR12][R38.64+0xb00] ;  /* 0x000b000c26227981 */ /* 0x000ee4000c1e9900 */
[----:B------:R-:W-:Y:S02]  /*0df0*/  FFMA.FTZ R8, R9, R8, R12 ;  /* 0x0000000809087223 */ /* 0x000fe4000001000c */
[----:B------:R-:W-:-:S02]  /*0e00*/  FFMA.FTZ R9, R10, R14, R13 ;  /* 0x0000000e0a097223 */ /* 0x000fc4000001000d */
[----:B------:R-:W0:Y:S01]  /*0e10*/  LDS.128 R12, [R18+UR4+0x20] ;  /* 0x00002004120c7984 */ /* 0x000e220008000c00 */
[----:B------:R-:W-:Y:S02]  /*0e20*/  HADD2.F32 R11, -RZ, R11.H1_H1 ;  /* 0x3000000bff0b7230 */ /* 0x000fe40000004100 */
[----:B------:R-:W-:-:S05]  /*0e30*/  HADD2.F32 R30, -RZ, R30.H1_H1 ;  /* 0x3000001eff1e7230 */ /* 0x000fca0000004100 */
[----:B------:R-:W-:Y:S01]  /*0e40*/  FFMA.FTZ R8, R11, R30, R8 ;  /* 0x0000001e0b087223 */ /* 0x000fe20000010008 */
[--C-:B------:R-:W-:Y:S01]  /*0e50*/  HADD2.F32 R11, -RZ, R29.reuse.H0_H0 ;  /* 0x2000001dff0b7230 */ /* 0x100fe20000004100 */
[----:B------:R-:W3:Y:S01]  /*0e60*/  LDG.E.CONSTANT R30, desc[UR12][R38.64+0xd80] ;  /* 0x000d800c261e7981 */ /* 0x000ee2000c1e9900 */
        /* <DEDUP_REMOVED lines=10> */
[----:B------:R-:W-:Y:S01]  /*0f10*/  HADD2.F32 R10, -RZ, R14.H0_H0 ;  /* 0x2000000eff0a7230 */ /* 0x000fe20000004100 */
[----:B------:R-:W3:Y:S01]  /*0f20*/  LDG.E.CONSTANT R28, desc[UR12][R38.64+0xf00] ;  /* 0x000f000c261c7981 */ /* 0x000ee2000c1e9900 */
[----:B------:R-:W-:-:S02]  /*0f30*/  HADD2.F32 R11, -RZ, R22.H0_H0 ;  /* 0x20000016ff0b7230 */ /* 0x000fc40000004100 */
[----:B------:R-:W-:-:S03]  /*0f40*/  FFMA.FTZ R12, R13, R12, R8 ;  /* 0x0000000c0d0c7223 */ /* 0x000fc60000010008 */
[----:B------:R-:W-:Y:S02]  /*0f50*/  FFMA.FTZ R13, R10, R11, R9 ;  /* 0x0000000b0a0d7223 */ /* 0x000fe40000010009 */
[----:B------:R-:W0:Y:S01]  /*0f60*/  LDS.128 R8, [R18+UR4+0x30] ;  /* 0x0000300412087984 */ /* 0x000e220008000c00 */
[----:B------:R-:W-:Y:S02]  /*0f70*/  HADD2.F32 R29, -RZ, R14.H1_H1 ;  /* 0x3000000eff1d7230 */ /* 0x000fe40000004100 */
[----:B------:R-:W-:Y:S02]  /*0f80*/  HADD2.F32 R22, -RZ, R22.H1_H1 ;  /* 0x30000016ff167230 */ /* 0x000fe40000004100 */
[----:B------:R-:W-:-:S03]  /*0f90*/  HADD2.F32 R14, -RZ, R15.H0_H0 ;  /* 0x2000000fff0e7230 */ /* 0x000fc60000004100 */
[----:B------:R-:W-:Y:S01]  /*0fa0*/  FFMA.FTZ R12, R29, R22, R12 ;  /* 0x000000161d0c7223 */ /* 0x000fe2000001000c */
[----:B------:R-:W-:Y:S01]  /*0fb0*/  HADD2.F32 R22, -RZ, R25.H0_H0 ;  /* 0x20000019ff167230 */ /* 0x000fe20000004100 */
[----:B------:R-:W3:Y:S01]  /*0fc0*/  LDG.E.CONSTANT R29, desc[UR12][R38.64+0xf80] ;  /* 0x000f800c261d7981 */ /* 0x000ee2000c1e9900 */
[----:B------:R-:W-:Y:S02]  /*0fd0*/  HADD2.F32 R15, -RZ, R15.H1_H1 ;  /* 0x3000000fff0f7230 */ /* 0x000fe40000004100 */
[----:B------:R-:W-:Y:S02]  /*0fe0*/  HADD2.F32 R25, -RZ, R25.H1_H1 ;  /* 0x30000019ff197230 */ /* 0x000fe40000004100 */
[----:B------:R-:W-:-:S03]  /*0ff0*/  FFMA.FTZ R13, R14, R22, R13 ;  /* 0x000000160e0d7223 */ /* 0x000fc6000001000d */
[----:B------:R-:W-:Y:S02]  /*1000*/  FFMA.FTZ R12, R15, R25, R12 ;  /* 0x000000190f0c7223 */ /* 0x000fe4000001000c */
[----:B------:R-:W3:Y:S01]  /*1010*/  LDG.E.CONSTANT R25, desc[UR12][R38.64+0xa80] ;  /* 0x000a800c26197981 */ /* 0x000ee2000c1e9900 */
[--C-:B0-----:R-:W-:Y:S02]  /*1020*/  HADD2.F32 R14, -RZ, R8.reuse.H0_H0 ;  /* 0x20000008ff0e7230 */ /* 0x101fe40000004100 */
[----:B------:R-:W-:Y:S02]  /*1030*/  HADD2.F32 R15, -RZ, R8.H1_H1 ;  /* 0x30000008ff0f7230 */ /* 0x000fe40000004100 */
[--C-:B----4-:R-:W-:Y:S02]  /*1040*/  HADD2.F32 R8, -RZ, R27.reuse.H0_H0 ;  /* 0x2000001bff087230 */ /* 0x110fe40000004100 */
[----:B------:R-:W-:-:S03]  /*1050*/  HADD2.F32 R27, -RZ, R27.H1_H1 ;  /* 0x3000001bff1b7230 */ /* 0x000fc60000004100 */
[----:B------:R-:W-:Y:S01]  /*1060*/  FFMA.FTZ R8, R14, R8, R13 ;  /* 0x000000080e087223 */ /* 0x000fe2000001000d */
[--C-:B------:R-:W-:Y:S02]  /*1070*/  HADD2.F32 R13, -RZ, R9.reuse.H0_H0 ;  /* 0x20000009ff0d7230 */ /* 0x100fe40000004100 */
[----:B------:R-:W-:Y:S01]  /*1080*/  FFMA.FTZ R12, R15, R27, R12 ;  /* 0x0000001b0f0c7223 */ /* 0x000fe2000001000c */
[--C-:B--2---:R-:W-:Y:S02]  /*1090*/  HADD2.F32 R14, -RZ, R24.reuse.H0_H0 ;  /* 0x20000018ff0e7230 */ /* 0x104fe40000004100 */
[----:B------:R-:W-:Y:S02]  /*10a0*/  HADD2.F32 R9, -RZ, R9.H1_H1 ;  /* 0x30000009ff097230 */ /* 0x000fe40000004100 */
[----:B------:R-:W-:Y:S02]  /*10b0*/  HADD2.F32 R24, -RZ, R24.H1_H1 ;  /* 0x30000018ff187230 */ /* 0x000fe40000004100 */
[----:B------:R-:W-:-:S03]  /*10c0*/  FFMA.FTZ R22, R13, R14, R8 ;  /* 0x0000000e0d167223 */ /* 0x000fc60000010008 */
[----:B------:R-:W-:Y:S02]  /*10d0*/  FFMA.FTZ R8, R9, R24, R12 ;  /* 0x0000001809087223 */ /* 0x000fe4000001000c */
[----:B------:R-:W0:Y:S01]  /*10e0*/  LDS.128 R12, [R18+UR4+0x40] ;  /* 0x00004004120c7984 */ /* 0x000e220008000c00 */
[--C-:B------:R-:W-:Y:S02]  /*10f0*/  HADD2.F32 R9, -RZ, R10.reuse.H0_H0 ;  /* 0x2000000aff097230 */ /* 0x100fe40000004100 */
[----:B------:R-:W-:Y:S02]  /*1100*/  HADD2.F32 R27, -RZ, R10.H1_H1 ;  /* 0x3000000aff1b7230 */ /* 0x000fe40000004100 */
[--C-:B---3--:R-:W-:Y:S02]  /*1110*/  HADD2.F32 R24, -RZ, R19.reuse.H0_H0 ;  /* 0x20000013ff187230 */ /* 0x108fe40000004100 */
[----:B------:R-:W-:Y:S02]  /*1120*/  HADD2.F32 R10, -RZ, R19.H1_H1 ;  /* 0x30000013ff0a7230 */ /* 0x000fe40000004100 */
[----:B------:R-:W2:Y:S01]  /*1130*/  LDG.E.CONSTANT R19, desc[UR12][R38.64+0xb80] ;  /* 0x000b800c26137981 */ /* 0x000ea2000c1e9900 */
[----:B------:R-:W-:Y:S01]  /*1140*/  FFMA.FTZ R9, R9, R24, R22 ;  /* 0x0000001809097223 */ /* 0x000fe20000010016 */
[----:B------:R-:W-:-:S02]  /*1150*/  HADD2.F32 R22, -RZ, R23.H0_H0 ;  /* 0x20000017ff167230 */ /* 0x000fc40000004100 */
[----:B------:R-:W-:Y:S01]  /*1160*/  FFMA.FTZ R8, R27, R10, R8 ;  /* 0x0000000a1b087223 */ /* 0x000fe20000010008 */
[--C-:B------:R-:W-:Y:S01]  /*1170*/  HADD2.F32 R10, -RZ, R11.reuse.H0_H0 ;  /* 0x2000000bff0a7230 */ /* 0x100fe20000004100 */
[----:B------:R-:W3:Y:S01]  /*1180*/  LDG.E.CONSTANT R24, desc[UR12][R38.64+0xc80] ;  /* 0x000c800c26187981 */ /* 0x000ee2000c1e9900 */
[----:B------:R-:W-:-:S03]  /*1190*/  HADD2.F32 R11, -RZ, R11.H1_H1 ;  /* 0x3000000bff0b7230 */ /* 0x000fc60000004100 */
[----:B------:R-:W-:Y:S01]  /*11a0*/  FFMA.FTZ R9, R10, R22, R9 ;  /* 0x000000160a097223 */ /* 0x000fe20000010009 */
[----:B------:R-:W-:Y:S01]  /*11b0*/  HADD2.F32 R23, -RZ, R23.H1_H1 ;  /* 0x30000017ff177230 */ /* 0x000fe20000004100 */
[----:B------:R-:W4:Y:S04]  /*11c0*/  LDG.E.CONSTANT R22, desc[UR12][R38.64+0xc00] ;  /* 0x000c000c26167981 */ /* 0x000f28000c1e9900 */
[----:B------:R-:W-:Y:S01]  /*11d0*/  FFMA.FTZ R8, R11, R23, R8 ;  /* 0x000000170b087223 */ /* 0x000fe20000010008 */
[--C-:B------:R-:W-:Y:S01]  /*11e0*/  HADD2.F32 R11, -RZ, R26.reuse.H0_H0 ;  /* 0x2000001aff0b7230 */ /* 0x100fe20000004100 */
[----:B------:R-:W3:Y:S01]  /*11f0*/  LDG.E.CONSTANT R23, desc[UR12][R38.64+0xd00] ;  /* 0x000d000c26177981 */ /* 0x000ee2000c1e9900 */
[----:B------:R-:W-:-:S03]  /*1200*/  HADD2.F32 R26, -RZ, R26.H1_H1 ;  /* 0x3000001aff1a7230 */ /* 0x000fc60000004100 */
[----:B------:R-:W3:Y:S01]  /*1210*/  LDG.E.CONSTANT R27, desc[UR12][R38.64+0xe80] ;  /* 0x000e800c261b7981 */ /* 0x000ee2000c1e9900 */
[----:B0-----:R-:W-:-:S05]  /*1220*/  HADD2.F32 R10, -RZ, R12.H0_H0 ;  /* 0x2000000cff0a7230 */ /* 0x001fca0000004100 */
[----:B------:R-:W-:Y:S01]  /*1230*/  FFMA.FTZ R9, R10, R11, R9 ;  /* 0x0000000b0a097223 */ /* 0x000fe20000010009 */
[----:B------:R-:W-:-:S05]  /*1240*/  HADD2.F32 R11, -RZ, R12.H1_H1 ;  /* 0x3000000cff0b7230 */ /* 0x000fca0000004100 */
[----:B------:R-:W-:Y:S02]  /*1250*/  FFMA.FTZ R8, R11, R26, R8 ;  /* 0x0000001a0b087223 */ /* 0x000fe40000010008 */
[----:B------:R-:W3:Y:S01]  /*1260*/  LDG.E.CONSTANT R26, desc[UR12][R38.64+0xe00] ;  /* 0x000e000c261a7981 */ /* 0x000ee2000c1e9900 */
        /* <DEDUP_REMOVED lines=9> */
[----:B------:R-:W-:Y:S02]  /*1300*/  HADD2.F32 R13, -RZ, R15.H0_H0 ;  /* 0x2000000fff0d7230 */ /* 0x000fe40000004100 */
[----:B------:R-:W-:Y:S01]  /*1310*/  FFMA.FTZ R10, R10, R11, R9 ;  /* 0x0000000b0a0a7223 */ /* 0x000fe20000010009 */
        /* <DEDUP_REMOVED lines=17> */
[----:B------:R-:W-:-:S03]  /*1430*/  HADD2.F32 R25, -RZ, R25.H1_H1 ;  /* 0x30000019ff197230 */ /* 0x000fc60000004100 */
[----:B------:R-:W-:Y:S02]  /*1440*/  FFMA.FTZ R31, R31, R15, R14 ;  /* 0x0000000f1f1f7223 */ /* 0x000fe4000001000e */
[----:B------:R-:W0:Y:S01]  /*1450*/  LDS.128 R12, [R18+UR4+0x60] ;  /* 0x00006004120c7984 */ /* 0x000e220008000c00 */
[----:B------:R-:W-:Y:S01]  /*1460*/  FFMA.FTZ R25, R9, R25, R8 ;  /* 0x0000001909197223 */ /* 0x000fe20000010008 */
[----:B------:R-:W-:Y:S02]  /*1470*/  HADD2.F32 R8, -RZ, R10.H0_H0 ;  /* 0x2000000aff087230 */ /* 0x000fe40000004100 */
[----:B------:R-:W-:Y:S02]  /*1480*/  HADD2.F32 R9, -RZ, R34.H0_H0 ;  /* 0x20000022ff097230 */ /* 0x000fe40000004100 */
[----:B------:R-:W-:Y:S02]  /*1490*/  HADD2.F32 R10, -RZ, R10.H1_H1 ;  /* 0x3000000aff0a7230 */ /* 0x000fe40000004100 */
[----:B------:R-:W-:-:S02]  /*14a0*/  HADD2.F32 R34, -RZ, R34.H1_H1 ;  /* 0x30000022ff227230 */ /* 0x000fc40000004100 */
[----:B------:R-:W-:Y:S01]  /*14b0*/  FFMA.FTZ R8, R8, R9, R31 ;  /* 0x0000000908087223 */ /* 0x000fe2000001001f */
[--C-:B------:R-:W-:Y:S02]  /*14c0*/  HADD2.F32 R9, -RZ, R11.reuse.H0_H0 ;  /* 0x2000000bff097230 */ /* 0x100fe40000004100 */
[----:B------:R-:W-:Y:S01]  /*14d0*/  FFMA.FTZ R25, R10, R34, R25 ;  /* 0x000000220a197223 */ /* 0x000fe20000010019 */
[----:B------:R-:W-:Y:S01]  /*14e0*/  HADD2.F32 R34, -RZ, R11.H1_H1 ;  /* 0x3000000bff227230 */ /* 0x000fe20000004100 */
[----:B------:R-:W-:Y:S01]  /*14f0*/  ULEA UR6, UR15, 0x40, 0x6 ;  /* 0x000000400f067891 */ /* 0x000fe2000f8e30ff */
[----:B------:R-:W-:Y:S02]  /*1500*/  ISETP.NE.AND P1, PT, R5, RZ, PT ;  /* 0x000000ff0500720c */ /* 0x000fe40003f25270 */
[----:B-----5:R-:W-:Y:S01]  /*1510*/  FSETP.NEU.FTZ.AND P0, PT, R17, RZ, PT ;  /* 0x000000ff1100720b */ /* 0x020fe20003f1d000 */
[----:B--2---:R-:W-:-:S05]  /*1520*/  HADD2.F32 R10, -RZ, R19.H0_H0 ;  /* 0x20000013ff0a7230 */ /* 0x004fca0000004100 */
[----:B------:R-:W-:Y:S02]  /*1530*/  FFMA.FTZ R31, R9, R10, R8 ;  /* 0x0000000a091f7223 */ /* 0x000fe40000010008 */
[----:B------:R1:W2:Y:S01]  /*1540*/  LDS.128 R8, [R18+UR4+0x70] ;  /* 0x0000700412087984 */ /* 0x0002a20008000c00 */
[----:B------:R-:W-:-:S05]  /*1550*/  HADD2.F32 R19, -RZ, R19.H1_H1 ;  /* 0x30000013ff137230 */ /* 0x000fca0000004100 */
[----:B------:R-:W-:Y:S01]  /*1560*/  FFMA.FTZ R19, R34, R19, R25 ;  /* 0x0000001322137223 */ /* 0x000fe20000010019 */
[----:B0-----:R-:W-:Y:S02]  /*1570*/  HADD2.F32 R34, -RZ, R12.H0_H0 ;  /* 0x2000000cff227230 */ /* 0x001fe40000004100 */
[----:B----4-:R-:W-:Y:S02]  /*1580*/  HADD2.F32 R25, -RZ, R22.H0_H0 ;  /* 0x20000016ff197230 */ /* 0x010fe40000004100 */
[----:B------:R-:W-:Y:S02]  /*1590*/  HADD2.F32 R12, -RZ, R12.H1_H1 ;  /* 0x3000000cff0c7230 */ /* 0x000fe40000004100 */
[----:B------:R-:W-:Y:S02]  /*15a0*/  HADD2.F32 R22, -RZ, R22.H1_H1 ;  /* 0x30000016ff167230 */ /* 0x000fe40000004100 */
[----:B------:R-:W-:Y:S01]  /*15b0*/  FFMA.FTZ R25, R34, R25, R31 ;  /* 0x0000001922197223 */ /* 0x000fe2000001001f */
[----:B------:R-:W-:-:S02]  /*15c0*/  HADD2.F32 R34, -RZ, R13.H0_H0 ;  /* 0x2000000dff227230 */ /* 0x000fc40000004100 */
[--C-:B---3--:R-:W-:Y:S02]  /*15d0*/  HADD2.F32 R31, -RZ, R24.reuse.H0_H0 ;  /* 0x20000018ff1f7230 */ /* 0x108fe40000004100 */
[----:B------:R-:W-:Y:S01]  /*15e0*/  FFMA.FTZ R12, R12, R22, R19 ;  /* 0x000000160c0c7223 */ /* 0x000fe20000010013 */
[----:B------:R-:W-:Y:S02]  /*15f0*/  HADD2.F32 R19, -RZ, R13.H1_H1 ;  /* 0x3000000dff137230 */ /* 0x000fe40000004100 */
[----:B------:R-:W-:Y:S02]  /*1600*/  HADD2.F32 R24, -RZ, R24.H1_H1 ;  /* 0x30000018ff187230 */ /* 0x000fe40000004100 */
[----:B------:R-:W-:Y:S01]  /*1610*/  FFMA.FTZ R25, R34, R31, R25 ;  /* 0x0000001f22197223 */ /* 0x000fe20000010019 */
[----:B-1----:R-:W-:Y:S02]  /*1620*/  HADD2.F32 R18, -RZ, R14.H0_H0 ;  /* 0x2000000eff127230 */ /* 0x002fe40000004100 */
[----:B------:R-:W-:-:S02]  /*1630*/  HADD2.F32 R22, -RZ, R23.H0_H0 ;  /* 0x20000017ff167230 */ /* 0x000fc40000004100 */
[----:B------:R-:W-:Y:S01]  /*1640*/  FFMA.FTZ R19, R19, R24, R12 ;  /* 0x0000001813137223 */ /* 0x000fe2000001000c */
[----:B------:R-:W-:Y:S02]  /*1650*/  HADD2.F32 R14, -RZ, R14.H1_H1 ;  /* 0x3000000eff0e7230 */ /* 0x000fe40000004100 */
[----:B------:R-:W-:Y:S02]  /*1660*/  HADD2.F32 R23, -RZ, R23.H1_H1 ;  /* 0x30000017ff177230 */ /* 0x000fe40000004100 */
[----:B------:R-:W-:Y:S01]  /*1670*/  FFMA.FTZ R18, R18, R22, R25 ;  /* 0x0000001612127223 */ /* 0x000fe20000010019 */
[--C-:B------:R-:W-:Y:S02]  /*1680*/  HADD2.F32 R13, -RZ, R15.reuse.H0_H0 ;  /* 0x2000000fff0d7230 */ /* 0x100fe40000004100 */
[----:B------:R-:W-:Y:S02]  /*1690*/  HADD2.F32 R12, -RZ, R30.H0_H0 ;  /* 0x2000001eff0c7230 */ /* 0x000fe40000004100 */
[----:B------:R-:W-:Y:S01]  /*16a0*/  FFMA.FTZ R14, R14, R23, R19 ;  /* 0x000000170e0e7223 */ /* 0x000fe20000010013 */
[----:B------:R-:W-:-:S02]  /*16b0*/  HADD2.F32 R15, -RZ, R15.H1_H1 ;  /* 0x3000000fff0f7230 */ /* 0x000fc40000004100 */
[----:B------:R-:W-:Y:S02]  /*16c0*/  HADD2.F32 R30, -RZ, R30.H1_H1 ;  /* 0x3000001eff1e7230 */ /* 0x000fe40000004100 */
[----:B------:R-:W-:Y:S01]  /*16d0*/  FFMA.FTZ R12, R13, R12, R18 ;  /* 0x0000000c0d0c7223 */ /* 0x000fe20000010012 */
[----:B------:R-:W-:Y:S02]  /*16e0*/  HADD2.F32 R18, -RZ, R26.H0_H0 ;  /* 0x2000001aff127230 */ /* 0x000fe40000004100 */
[--C-:B--2---:R-:W-:Y:S02]  /*16f0*/  HADD2.F32 R13, -RZ, R8.reuse.H0_H0 ;  /* 0x20000008ff0d7230 */ /* 0x104fe40000004100 */
[----:B------:R-:W-:Y:S01]  /*1700*/  FFMA.FTZ R14, R15, R30, R14 ;  /* 0x0000001e0f0e7223 */ /* 0x000fe2000001000e */
[----:B------:R-:W-:Y:S02]  /*1710*/  HADD2.F32 R15, -RZ, R8.H1_H1 ;  /* 0x30000008ff0f7230 */ /* 0x000fe40000004100 */
[----:B------:R-:W-:-:S02]  /*1720*/  HADD2.F32 R26, -RZ, R26.H1_H1 ;  /* 0x3000001aff1a7230 */ /* 0x000fc40000004100 */
[----:B------:R-:W-:Y:S02]  /*1730*/  HADD2.F32 R22, -RZ, R27.H0_H0 ;  /* 0x2000001bff167230 */ /* 0x000fe40000004100 */
[----:B------:R-:W-:Y:S01]  /*1740*/  FFMA.FTZ R12, R13, R18, R12 ;  /* 0x000000120d0c7223 */ /* 0x000fe2000001000c */
[--C-:B------:R-:W-:Y:S02]  /*1750*/  HADD2.F32 R19, -RZ, R9.reuse.H0_H0 ;  /* 0x20000009ff137230 */ /* 0x100fe40000004100 */
[----:B------:R-:W-:Y:S01]  /*1760*/  FFMA.FTZ R14, R15, R26, R14 ;  /* 0x0000001a0f0e7223 */ /* 0x000fe2000001000e */
[----:B------:R-:W-:Y:S02]  /*1770*/  HADD2.F32 R23, -RZ, R9.H1_H1 ;  /* 0x30000009ff177230 */ /* 0x000fe40000004100 */
[----:B------:R-:W-:Y:S02]  /*1780*/  HADD2.F32 R27, -RZ, R27.H1_H1 ;  /* 0x3000001bff1b7230 */ /* 0x000fe40000004100 */
[----:B------:R-:W-:-:S02]  /*1790*/  HADD2.F32 R8, -RZ, R10.H0_H0 ;  /* 0x2000000aff087230 */ /* 0x000fc40000004100 */
[----:B------:R-:W-:Y:S02]  /*17a0*/  HADD2.F32 R13, -RZ, R28.H0_H0 ;  /* 0x2000001cff0d7230 */ /* 0x000fe40000004100 */
[----:B------:R-:W-:Y:S01]  /*17b0*/  FFMA.FTZ R19, R19, R22, R12 ;  /* 0x0000001613137223 */ /* 0x000fe2000001000c */
[----:B------:R-:W-:Y:S02]  /*17c0*/  HADD2.F32 R10, -RZ, R10.H1_H1 ;  /* 0x3000000aff0a7230 */ /* 0x000fe40000004100 */
[----:B------:R-:W-:Y:S01]  /*17d0*/  FFMA.FTZ R23, R23, R27, R14 ;  /* 0x0000001b17177223 */ /* 0x000fe2000001000e */
[----:B------:R-:W-:Y:S02]  /*17e0*/  HADD2.F32 R28, -RZ, R28.H1_H1 ;  /* 0x3000001cff1c7230 */ /* 0x000fe40000004100 */
[----:B------:R-:W-:Y:S02]  /*17f0*/  HADD2.F32 R9, -RZ, R11.H0_H0 ;  /* 0x2000000bff097230 */ /* 0x000fe40000004100 */
[----:B------:R-:W-:-:S02]  /*1800*/  HADD2.F32 R12, -RZ, R29.H0_H0 ;  /* 0x2000001dff0c7230 */ /* 0x000fc40000004100 */
[----:B------:R-:W-:Y:S01]  /*1810*/  FFMA.FTZ R8, R8, R13, R19 ;  /* 0x0000000d08087223 */ /* 0x000fe20000010013 */
[----:B------:R-:W-:Y:S02]  /*1820*/  HADD2.F32 R11, -RZ, R11.H1_H1 ;  /* 0x3000000bff0b7230 */ /* 0x000fe40000004100 */
[----:B------:R-:W-:Y:S01]  /*1830*/  FFMA.FTZ R10, R10, R28, R23 ;  /* 0x0000001c0a0a7223 */ /* 0x000fe20000010017 */
[----:B------:R-:W-:Y:S01]  /*1840*/  HADD2.F32 R29, -RZ, R29.H1_H1 ;  /* 0x3000001dff1d7230 */ /* 0x000fe20000004100 */
[----:B------:R-:W-:Y:S01]  /*1850*/  UIADD3 UR4, UPT, UPT, UR18, 0x7, URZ ;  /* 0x0000000712047890 */ /* 0x000fe2000fffe0ff */
[----:B------:R-:W-:-:S03]  /*1860*/  FFMA.FTZ R8, R9, R12, R8 ;  /* 0x0000000c09087223 */ /* 0x000fc60000010008 */
[----:B------:R-:W-:Y:S01]  /*1870*/  FFMA.FTZ R11, R11, R29, R10 ;  /* 0x0000001d0b0b7223 */ /* 0x000fe2000001000a */
[----:B------:R-:W-:-:S03]  /*1880*/  USHF.R.U32.HI UR4, URZ, 0x3, UR4 ;  /* 0x00000003ff047899 */ /* 0x000fc60008011604 */
[----:B------:R-:W-:Y:S01]  /*1890*/  FADD.FTZ R8, R8, R11 ;  /* 0x0000000b08087221 */ /* 0x000fe20000010000 */
[----:B------:R-:W-:-:S05]  /*18a0*/  IMAD.U32 R11, RZ, RZ, UR6 ;  /* 0x00000006ff0b7e24 */ /* 0x000fca000f8e00ff */
[----:B------:R-:W-:Y:S01]  /*18b0*/  VIMNMX.U32 R11, PT, PT, R11, UR4, PT ;  /* 0x000000040b0b7c48 */ /* 0x000fe2000bfe0000 */
[----:B------:R-:W-:-:S03]  /*18c0*/  UMOV UR4, 0xffffffff ;  /* 0xffffffff00047882 */ /* 0x000fc60000000000 */
[----:B------:R-:W-:Y:S05]  /*18d0*/  BRA.DIV UR4, `(.L_x_23218) ;  /* 0x0000003e048c7947 */ /* 0x000fea000b800000 */
[----:B------:R-:W0:Y:S02]  /*18e0*/  SHFL.BFLY PT, R5, R8, 0x2, 0x1f ;  /* 0x0c401f0008057f89 */ /* 0x000e2400000e0000 */
[----:B0-----:R-:W-:-:S05]  /*18f0*/  FADD.FTZ R5, R8, R5 ;  /* 0x0000000508057221 */ /* 0x001fca0000010000 */
[----:B------:R0:W1:Y:S02]  /*1900*/  SHFL.BFLY PT, R10, R5, 0x1, 0x1f ;  /* 0x0c201f00050a7f89 */ /* 0x00006400000e0000 */
.L_x_23273:
        /* <DEDUP_REMOVED lines=20> */
.L_x_23217:
[----:B------:R-:W-:Y:S05]  /*1a50*/  BSYNC B0 ;  /* 0x0000000000007941 */ /* 0x000fea0003800000 */
.L_x_23216:
[----:B------:R-:W0:Y:S01]  /*1a60*/  S2R R7, SR_TID.X ;  /* 0x0000000000077919 */ /* 0x000e220000002100 */
[----:B------:R-:W-:Y:S01]  /*1a70*/  UIADD3 UR4, UPT, UPT, UR18, 0x7, URZ ;  /* 0x0000000712047890 */ /* 0x000fe2000fffe0ff */
[----:B------:R-:W-:Y:S01]  /*1a80*/  MOV R9, UR15 ;  /* 0x0000000f00097c02 */ /* 0x000fe20008000f00 */
[----:B------:R-:W-:Y:S01]  /*1a90*/  IMAD.U32 R5, RZ, RZ, UR15 ;  /* 0x0000000fff057e24 */ /* 0x000fe2000f8e00ff */
[----:B------:R-:W1:Y:S02]  /*1aa0*/  S2R R3, SR_CgaCtaId ;  /* 0x0000000000037919 */ /* 0x000e640000008800 */
[----:B------:R-:W-:Y:S02]  /*1ab0*/  SHF.L.U32 R9, R9, 0x9, RZ ;  /* 0x0000000909097819 */ /* 0x000fe400000006ff */
[----:B-----5:R-:W-:Y:S01]  /*1ac0*/  MOV R17, UR4 ;  /* 0x0000000400117c02 */ /* 0x020fe20008000f00 */
[----:B------:R-:W-:-:S03]  /*1ad0*/  ULEA UR4, UR15, 0x40, 0x6 ;  /* 0x000000400f047891 */ /* 0x000fc6000f8e30ff */
[----:B------:R-:W-:-:S04]  /*1ae0*/  SHF.R.U32.HI R17, RZ, 0x3, R17 ;  /* 0x00000003ff117819 */ /* 0x000fc80000011611 */
[----:B------:R-:W-:Y:S01]  /*1af0*/  VIMNMX.U32 R6, PT, PT, R17, UR4, PT ;  /* 0x0000000411067c48 */ /* 0x000fe2000bfe0000 */
[----:B------:R-:W-:-:S04]  /*1b00*/  UMOV UR4, 0xffffffff ;  /* 0xffffffff00047882 */ /* 0x000fc80000000000 */
[----:B------:R-:W-:-:S04]  /*1b10*/  IMAD R2, R5, -0x40, R6 ;  /* 0xffffffc005027824 */ /* 0x000fc800078e0206 */
[----:B------:R-:W-:-:S05]  /*1b20*/  IMAD R2, R2, 0x8, R9 ;  /* 0x0000000802027824 */ /* 0x000fca00078e0209 */
[----:B------:R-:W-:Y:S02]  /*1b30*/  VIMNMX R10, PT, PT, R2, UR18, PT ;  /* 0x00000012020a7c48 */ /* 0x000fe4000bfe0100 */
[----:B------:R-:W-:Y:S02]  /*1b40*/  MOV R2, 0x400 ;  /* 0x0000040000027802 */ /* 0x000fe40000000f00 */
        /* <DEDUP_REMOVED lines=8> */
[----:B------:R0:W1:Y:S02]  /*1bd0*/  SHFL.BFLY PT, R13, R12, 0x4, 0x1f ;  /* 0x0c801f000c0d7f89 */ /* 0x00006400000e0000 */
.L_x_23278:
        /* <DEDUP_REMOVED lines=31> */
[----:B------:R-:W-:Y:S02]  /*1dd0*/  LEA.HI R14, R14, 0x1, RZ, 0x19 ;  /* 0x000000010e0e7811 */ /* 0x000fe400078fc8ff */
[----:B------:R-:W-:Y:S02]  /*1de0*/  IADD3 R16, PT, PT, R2, 0x220, RZ ;  /* 0x0000022002107810 */ /* 0x000fe40007ffe0ff */
[----:B------:R-:W-:Y:S02]  /*1df0*/  LOP3.LUT R14, R14, 0x3, RZ, 0xc0, !PT ;  /* 0x000000030e0e7812 */ /* 0x000fe400078ec0ff */
[----:B------:R-:W-:Y:S01]  /*1e00*/  LEA R18, R3, R16, 0x18 ;  /* 0x0000001003127211 */ /* 0x000fe200078ec0ff */
[----:B------:R-:W-:Y:S01]  /*1e10*/  IMAD.MOV.U32 R16, RZ, RZ, RZ ;  /* 0x000000ffff107224 */ /* 0x000fe200078e00ff */
[----:B------:R-:W-:Y:S01]  /*1e20*/  MOV R15, R7 ;  /* 0x00000007000f7202 */ /* 0x000fe20000000f00 */
[----:B------:R-:W-:Y:S01]  /*1e30*/  IMAD.MOV R14, RZ, RZ, -R14 ;  /* 0x000000ffff0e7224 */ /* 0x000fe200078e0a0e */
[----:B------:R-:W-:-:S07]  /*1e40*/  LEA R13, R7, R18, 0x2 ;  /* 0x00000012070d7211 */ /* 0x000fce00078e10ff */
.L_x_23225:
        /* <DEDUP_REMOVED lines=11> */
.L_x_23224:
[----:B------:R-:W-:Y:S05]  /*1f00*/  BSYNC.RECONVERGENT B1 ;  /* 0x0000000000017941 */ /* 0x000fea0003800200 */
.L_x_23223:
        /* <DEDUP_REMOVED lines=12> */
.L_x_23228:
[----:B------:R-:W0:Y:S01]  /*1fd0*/  LDS R19, [R14+-0x400] ;  /* 0xfffc00000e137984 */ /* 0x000e220000000800 */
[----:B------:R-:W-:-:S03]  /*1fe0*/  VIADD R15, R15, 0x800 ;  /* 0x000008000f0f7836 */ /* 0x000fc60000000000 */
[----:B------:R-:W1:Y:S02]  /*1ff0*/  LDS R23, [R14] ;  /* 0x000000000e177984 */ /* 0x000e640000000800 */
[----:B------:R-:W-:Y:S02]  /*2000*/  ISETP.GE.AND P4, PT, R15, R13, PT ;  /* 0x0000000d0f00720c */ /* 0x000fe40003f86270 */
[----:B------:R-:W2:Y:S04]  /*2010*/  LDS R21, [R14+-0x200] ;  /* 0xfffe00000e157984 */ /* 0x000ea80000000800 */
[----:B------:R-:W3:Y:S04]  /*2020*/  LDS R43, [R14+0x200] ;  /* 0x000200000e2b7984 */ /* 0x000ee80000000800 */
[----:B------:R-:W4:Y:S04]  /*2030*/  LDS R29, [R14+0x400] ;  /* 0x000400000e1d7984 */ /* 0x000f280000000800 */
[----:B------:R-:W5:Y:S04]  /*2040*/  LDS R41, [R14+0x600] ;  /* 0x000600000e297984 */ /* 0x000f680000000800 */
        /* <DEDUP_REMOVED lines=16> */
[----:B------:R-:W5:Y:S03]  /*2150*/  MUFU.EX2 R22, R22 ;  /* 0x0000001600167308 */ /* 0x000f660000000800 */
[----:B------:R-:W3:Y:S01]  /*2160*/  LDS R19, [R14+0x1600] ;  /* 0x001600000e137984 */ /* 0x000ee20000000800 */
[----:B------:R-:W0:Y:S01]  /*2170*/  MUFU.EX2 R20, R20 ;  /* 0x0000001400147308 */ /* 0x000e220000000800 */
[C---:B----4-:R-:W-:Y:S01]  /*2180*/  FADD.FTZ R18, -R0.reuse, R29 ;  /* 0x0000001d00127221 */ /* 0x050fe20000010100 */
[----:B------:R-:W-:Y:S01]  /*2190*/  FMUL.FTZ R29, R43, 1.4426950216293334961 ;  /* 0x3fb8aa3b2b1d7820 */ /* 0x000fe20000410000 */
[----:B------:R-:W4:Y:S01]  /*21a0*/  LDS R25, [R14+0x1a00] ;  /* 0x001a00000e197984 */ /* 0x000f220000000800 */
[----:B-1----:R-:W-:Y:S01]  /*21b0*/  FADD.FTZ R16, R45, R16 ;  /* 0x000000102d107221 */ /* 0x002fe20000010000 */
[----:B-----5:R-:W-:Y:S01]  /*21c0*/  FADD.FTZ R41, -R0, R41 ;  /* 0x0000002900297221 */ /* 0x020fe20000010100 */
        /* <DEDUP_REMOVED lines=13> */
[----:B-----5:R-:W-:Y:S01]  /*22a0*/  FADD.FTZ R22, -R0, R35 ;  /* 0x0000002300167221 */ /* 0x020fe20000010100 */
[----:B-1----:R-:W-:Y:S01]  /*22b0*/  FADD.FTZ R16, R16, R29 ;  /* 0x0000001d10107221 */ /* 0x002fe20000010000 */
        /* <DEDUP_REMOVED lines=10> */
[----:B------:R2:W5:Y:S01]  /*2360*/  MUFU.EX2 R35, R20 ;  /* 0x0000001400237308 */ /* 0x0005620000000800 */
        /* <DEDUP_REMOVED lines=13> */
[----:B-----5:R-:W-:Y:S01]  /*2440*/  FADD.FTZ R16, R16, R35 ;  /* 0x0000002310107221 */ /* 0x020fe20000010000 */
[----:B----4-:R-:W-:Y:S01]  /*2450*/  FADD.FTZ R24, -R0, R25 ;  /* 0x0000001900187221 */ /* 0x010fe20000010100 */
[----:B------:R-:W3:Y:S01]  /*2460*/  MUFU.EX2 R27, R30 ;  /* 0x0000001e001b7308 */ /* 0x000ee20000000800 */
[----:B------:R-:W-:Y:S01]  /*2470*/  FMUL.FTZ R22, R22, 1.4426950216293334961 ;  /* 0x3fb8aa3b16167820 */ /* 0x000fe20000410000 */
[----:B------:R-:W-:Y:S01]  /*2480*/  FADD.FTZ R16, R16, R37 ;  /* 0x0000002510107221 */ /* 0x000fe20000010000 */
[----:B------:R-:W-:Y:S01]  /*2490*/  FMUL.FTZ R24, R24, 1.4426950216293334961 ;  /* 0x3fb8aa3b18187820 */ /* 0x000fe20000410000 */
[----:B------:R-:W4:Y:S01]  /*24a0*/  MUFU.EX2 R25, R20 ;  /* 0x0000001400197308 */ /* 0x000f220000000800 */
[----:B------:R-:W-:Y:S01]  /*24b0*/  STS [R14+0x400], R31 ;  /* 0x0004001f0e007388 */ /* 0x000fe20000000800 */
[----:B------:R-:W-:-:S02]  /*24c0*/  FADD.FTZ R16, R16, R39 ;  /* 0x0000002710107221 */ /* 0x000fc40000010000 */
[----:B------:R-:W5:Y:S01]  /*24d0*/  MUFU.EX2 R41, R22 ;  /* 0x0000001600297308 */ /* 0x000f620000000800 */
        /* <DEDUP_REMOVED lines=12> */
[----:B-----5:R-:W-:-:S03]  /*25a0*/  FADD.FTZ R16, R16, R41 ;  /* 0x0000002910107221 */ /* 0x020fc60000010000 */
[----:B------:R-:W-:Y:S01]  /*25b0*/  STS [R14+0x1600], R25 ;  /* 0x001600190e007388 */ /* 0x000fe20000000800 */
[----:B0-----:R-:W-:-:S03]  /*25c0*/  FADD.FTZ R16, R16, R43 ;  /* 0x0000002b10107221 */ /* 0x001fc60000010000 */
[----:B------:R-:W-:Y:S04]  /*25d0*/  STS [R14+0x1800], R41 ;  /* 0x001800290e007388 */ /* 0x000fe80000000800 */
[----:B------:R0:W-:Y:S02]  /*25e0*/  STS [R14+0x1a00], R43 ;  /* 0x001a002b0e007388 */ /* 0x0001e40000000800 */
[----:B0-----:R-:W-:Y:S01]  /*25f0*/  IADD3 R14, PT, PT, R14, 0x2000, RZ ;  /* 0x000020000e0e7810 */ /* 0x001fe20007ffe0ff */
[----:B------:R-:W-:Y:S06]  /*2600*/  @!P4 BRA `(.L_x_23228) ;  /* 0xfffffff80070c947 */ /* 0x000fec000383ffff */
.L_x_23227:
[----:B------:R-:W-:Y:S05]  /*2610*/  BSYNC.RECONVERGENT B1 ;  /* 0x0000000000017941 */ /* 0x000fea0003800200 */
.L_x_23226:
        /* <DEDUP_REMOVED lines=55> */
.L_x_23230:
[----:B------:R-:W-:Y:S05]  /*2990*/  BSYNC.RECONVERGENT B1 ;  /* 0x0000000000017941 */ /* 0x000fea0003800200 */
.L_x_23229:
        /* <DEDUP_REMOVED lines=26> */
.L_x_23222:
[----:B------:R-:W-:Y:S05]  /*2b40*/  BSYNC.RECONVERGENT B0 ;  /* 0x0000000000007941 */ /* 0x000fea0003800200 */
.L_x_23221:
        /* <DEDUP_REMOVED lines=40> */
.L_x_23235:
[----:B------:R-:W1:Y:S01]  /*2dd0*/  LDS R19, [R11] ;  /* 0x000000000b137984 */ /* 0x000e620000000800 */
[----:B------:R-:W-:-:S04]  /*2de0*/  IADD3 R14, PT, PT, R14, 0x1, RZ ;  /* 0x000000010e0e7810 */ /* 0x000fc80007ffe0ff */
[----:B------:R-:W-:Y:S01]  /*2df0*/  ISETP.NE.AND P0, PT, R14, RZ, PT ;  /* 0x000000ff0e00720c */ /* 0x000fe20003f05270 */
[----:B-1----:R-:W-:-:S05]  /*2e00*/  FMUL.FTZ R12, R19, R10 ;  /* 0x0000000a130c7220 */ /* 0x002fca0000410000 */
[----:B------:R1:W-:Y:S02]  /*2e10*/  STS [R11], R12 ;  /* 0x0000000c0b007388 */ /* 0x0003e40000000800 */
[----:B-1----:R-:W-:-:S05]  /*2e20*/  IADD3 R11, PT, PT, R11, 0x200, RZ ;  /* 0x000002000b0b7810 */ /* 0x002fca0007ffe0ff */
[----:B------:R-:W-:Y:S05]  /*2e30*/  @P0 BRA `(.L_x_23235) ;  /* 0xfffffffc00e40947 */ /* 0x000fea000383ffff */
.L_x_23234:
[----:B------:R-:W-:Y:S05]  /*2e40*/  BSYNC.RECONVERGENT B1 ;  /* 0x0000000000017941 */ /* 0x000fea0003800200 */
.L_x_23233:
        /* <DEDUP_REMOVED lines=12> */
.L_x_23238:
        /* <DEDUP_REMOVED lines=52> */
.L_x_23237:
[----:B------:R-:W-:Y:S05]  /*3250*/  BSYNC.RECONVERGENT B1 ;  /* 0x0000000000017941 */ /* 0x000fea0003800200 */
.L_x_23236:
        /* <DEDUP_REMOVED lines=31> */
.L_x_23240:
[----:B------:R-:W-:Y:S05]  /*3450*/  BSYNC.RECONVERGENT B1 ;  /* 0x0000000000017941 */ /* 0x000fea0003800200 */
.L_x_23239:
        /* <DEDUP_REMOVED lines=14> */
.L_x_23232:
[----:B------:R-:W-:Y:S05]  /*3540*/  BSYNC.RECONVERGENT B0 ;  /* 0x0000000000007941 */ /* 0x000fea0003800200 */
.L_x_23231:
        /* <DEDUP_REMOVED lines=21> */
[----:B------:R-:W-:Y:S02]  /*36a0*/  MOV R11, UR7 ;  /* 0x00000007000b7c02 */ /* 0x000fe40008000f00 */
[----:B------:R-:W-:-:S03]  /*36b0*/  IMAD.U32 R15, RZ, RZ, UR5 ;  /* 0x00000005ff0f7e24 */ /* 0x000fc6000f8e00ff */
[----:B0-----:R4:W-:Y:S04]  /*36c0*/  STG.E desc[UR12][R10.64], R0 ;  /* 0x000000000a007986 */ /* 0x0019e8000c10190c */
[----:B------:R4:W-:Y:S02]  /*36d0*/  STG.E desc[UR12][R14.64], R13 ;  /* 0x0000000d0e007986 */ /* 0x0009e4000c10190c */
.L_x_23242:
[----:B--23--:R-:W-:Y:S05]  /*36e0*/  BSYNC.RECONVERGENT B0 ;  /* 0x0000000000007941 */ /* 0x00cfea0003800200 */
.L_x_23241:
[----:B------:R-:W-:Y:S01]  /*36f0*/  ISETP.GE.U32.AND P0, PT, R18, R6, PT ;  /* 0x000000061200720c */ /* 0x000fe20003f06070 */
[----:B------:R-:W-:Y:S01]  /*3700*/  BSSY.RECONVERGENT B0, `(.L_x_23243) ;  /* 0x0000187000007945 */ /* 0x000fe20003800200 */
[----:B------:R-:W-:Y:S01]  /*3710*/  HFMA2 R26, -RZ, RZ, 0, 0 ;  /* 0x00000000ff1a7431 */ /* 0x000fe200000001ff */
[----:B------:R-:W-:Y:S02]  /*3720*/  CS2R R24, SRZ ;  /* 0x0000000000187805 */ /* 0x000fe4000001ff00 */
[----:B------:R-:W-:Y:S02]  /*3730*/  CS2R R22, SRZ ;  /* 0x0000000000167805 */ /* 0x000fe4000001ff00 */
[----:B------:R-:W-:Y:S02]  /*3740*/  CS2R R20, SRZ ;  /* 0x0000000000147805 */ /* 0x000fe4000001ff00 */
[----:B------:R-:W-:-:S04]  /*3750*/  MOV R19, RZ ;  /* 0x000000ff00137202 */ /* 0x000fc80000000f00 */
[----:B------:R-:W-:Y:S05]  /*3760*/  @P0 BRA `(.L_x_23244) ;  /* 0x0000001800000947 */ /* 0x000fea0003800000 */
[----:B------:R-:W2:Y:S01]  /*3770*/  LDCU UR4, c[0x0][0x3c8] ;  /* 0x00007900ff0477ac */ /* 0x000ea20008000800 */
[----:B-1--4-:R-:W-:Y:S01]  /*3780*/  IMAD.WIDE.U32 R10, R18, 0x4, RZ ;  /* 0x00000004120a7825 */ /* 0x012fe200078e00ff */
[----:B0-----:R-:W-:Y:S02]  /*3790*/  IADD3 R0, PT, PT, R2, 0x220, RZ ;  /* 0x0000022002007810 */ /* 0x001fe40007ffe0ff */
[----:B------:R-:W-:Y:S01]  /*37a0*/  CS2R R24, SRZ ;  /* 0x0000000000187805 */ /* 0x000fe2000001ff00 */
[----:B------:R-:W0:Y:S01]  /*37b0*/  LDCU.64 UR6, c[0x0][0x3b8] ;  /* 0x00007700ff0677ac */ /* 0x000e220008000a00 */
[----:B------:R-:W-:Y:S01]  /*37c0*/  IMAD R9, R4, 0x8, R9 ;  /* 0x0000000804097824 */ /* 0x000fe200078e0209 */
[----:B------:R-:W-:Y:S02]  /*37d0*/  IADD3 R17, PT, PT, -R17, R18, RZ ;  /* 0x0000001211117210 */ /* 0x000fe40007ffe1ff */
[----:B------:R-:W-:Y:S02]  /*37e0*/  CS2R R22, SRZ ;  /* 0x0000000000167805 */ /* 0x000fe4000001ff00 */
[----:B------:R-:W-:-:S02]  /*37f0*/  IADD3 R18, PT, PT, R18, 0x1, RZ ;  /* 0x0000000112127810 */ /* 0x000fc40007ffe0ff */
[----:B------:R-:W-:Y:S02]  /*3800*/  CS2R R20, SRZ ;  /* 0x0000000000147805 */ /* 0x000fe4000001ff00 */
[----:B------:R-:W-:Y:S02]  /*3810*/  MOV R26, RZ ;  /* 0x000000ff001a7202 */ /* 0x000fe40000000f00 */
[----:B------:R-:W-:Y:S02]  /*3820*/  MOV R19, RZ ;  /* 0x000000ff00137202 */ /* 0x000fe40000000f00 */
[----:B------:R-:W-:Y:S01]  /*3830*/  IADD3 R16, PT, PT, R9, 0x3, RZ ;  /* 0x0000000309107810 */ /* 0x000fe20007ffe0ff */
[----:B--2---:R-:W-:-:S06]  /*3840*/  UIMAD UR4, UR11, UR4, URZ ;  /* 0x000000040b0472a4 */ /* 0x004fcc000f8e02ff */
[----:B------:R-:W-:-:S04]  /*3850*/  IMAD.U32 R13, RZ, RZ, UR4 ;  /* 0x00000004ff0d7e24 */ /* 0x000fc8000f8e00ff */
[----:B------:R-:W-:Y:S01]  /*3860*/  IMAD.WIDE R10, R13, 0x4, R10 ;  /* 0x000000040d0a7825 */ /* 0x000fe200078e020a */
[----:B------:R-:W1:Y:S01]  /*3870*/  LDCU UR4, c[0x0][0x3e0] ;  /* 0x00007c00ff0477ac */ /* 0x000e620008000800 */
[----:B------:R-:W-:Y:S02]  /*3880*/  LEA R13, R3, R0, 0x18 ;  /* 0x00000000030d7211 */ /* 0x000fe400078ec0ff */
[----:B0-----:R-:W-:-:S03]  /*3890*/  IADD3 R2, P0, PT, R10, UR6, RZ ;  /* 0x000000060a027c10 */ /* 0x001fc6000ff1e0ff */
[----:B------:R-:W-:Y:S01]  /*38a0*/  IMAD R0, R4, 0x20, R13 ;  /* 0x0000002004007824 */ /* 0x000fe200078e020d */
[----:B------:R-:W-:-:S03]  /*38b0*/  IADD3.X R3, PT, PT, R11, UR7, RZ, P0, !PT ;  /* 0x000000070b037c10 */ /* 0x000fc600087fe4ff */
[----:B------:R-:W-:Y:S02]  /*38c0*/  VIADD R0, R0, 0x10 ;  /* 0x0000001000007836 */ /* 0x000fe40000000000 */
[----:B-1----:R-:W-:-:S05]  /*38d0*/  IMAD R32, R32, UR4, RZ ;  /* 0x0000000420207c24 */ /* 0x002fca000f8e02ff */
[----:B------:R-:W-:-:S07]  /*38e0*/  SHF.R.S32.HI R33, RZ, 0x1f, R32 ;  /* 0x0000001fff217819 */ /* 0x000fce0000011420 */
.L_x_23261:
[----:B--2---:R-:W2:Y:S04]  /*38f0*/  LDG.E.CONSTANT R29, desc[UR12][R2.64] ;  /* 0x0000000c021d7981 */ /* 0x004ea8000c1e9900 */
[----:B------:R-:W0:Y:S04]  /*3900*/  LDS.128 R12, [R0+-0x10] ;  /* 0xfffff000000c7984 */ /* 0x000e280000000c00 */
[----:B-1-3--:R1:W3:Y:S01]  /*3910*/  LDS.128 R8, [R0] ;  /* 0x0000000000087984 */ /* 0x00a2e20000000c00 */
[----:B0-----:R-:W-:Y:S01]  /*3920*/  F2FP.F16.F32.PACK_AB R14, R15, R14 ;  /* 0x0000000e0f0e723e */ /* 0x001fe200000000ff */
[----:B--2---:R-:W-:-:S03]  /*3930*/  IMAD.WIDE R28, R29, UR19, R32 ;  /* 0x000000131d1c7c25 */ /* 0x004fc6000f8e0220 */
[----:B------:R-:W-:-:S04]  /*3940*/  LEA R27, P0, R5, R28, 0x3 ;  /* 0x0000001c051b7211 */ /* 0x000fc800078018ff */
        /* <DEDUP_REMOVED lines=8> */
[----:B------:R1:W5:-:S12]  /*39d0*/  LDG.E.128.CONSTANT R12, desc[UR12][R34.64] ;  /* 0x0000000c220c7981 */ /* 0x000358000c1e9d00 */
        /* <DEDUP_REMOVED lines=31> */
.L_x_23246:
[----:B------:R-:W-:Y:S05]  /*3bd0*/  BSYNC.RECONVERGENT B1 ;  /* 0x0000000000017941 */ /* 0x000fea0003800200 */
.L_x_23245:
        /* <DEDUP_REMOVED lines=39> */
.L_x_23248:
[----:B------:R-:W-:Y:S05]  /*3e50*/  BSYNC.RECONVERGENT B1 ;  /* 0x0000000000017941 */ /* 0x000fea0003800200 */
.L_x_23247:
        /* <DEDUP_REMOVED lines=41> */
.L_x_23250:
[----:B------:R-:W-:Y:S05]  /*40f0*/  BSYNC.RECONVERGENT B1 ;  /* 0x0000000000017941 */ /* 0x000fea0003800200 */
.L_x_23249:
        /* <DEDUP_REMOVED lines=41> */
.L_x_23252:
[----:B------:R-:W-:Y:S05]  /*4390*/  BSYNC.RECONVERGENT B1 ;  /* 0x0000000000017941 */ /* 0x000fea0003800200 */
.L_x_23251:
        /* <DEDUP_REMOVED lines=41> */
.L_x_23254:
[----:B------:R-:W-:Y:S05]  /*4630*/  BSYNC.RECONVERGENT B1 ;  /* 0x0000000000017941 */ /* 0x000fea0003800200 */
.L_x_23253:
        /* <DEDUP_REMOVED lines=41> */
.L_x_23256:
[----:B------:R-:W-:Y:S05]  /*48d0*/  BSYNC.RECONVERGENT B1 ;  /* 0x0000000000017941 */ /* 0x000fea0003800200 */
.L_x_23255:
        /* <DEDUP_REMOVED lines=41> */
.L_x_23258:
[----:B------:R-:W-:Y:S05]  /*4b70*/  BSYNC.RECONVERGENT B1 ;  /* 0x0000000000017941 */ /* 0x000fea0003800200 */
.L_x_23257:
        /* <DEDUP_REMOVED lines=45> */
.L_x_23260:
[----:B------:R-:W-:Y:S05]  /*4e50*/  BSYNC.RECONVERGENT B1 ;  /* 0x0000000000017941 */ /* 0x000fea0003800200 */
.L_x_23259:
        /* <DEDUP_REMOVED lines=17> */
.L_x_23244:
[----:B------:R-:W-:Y:S05]  /*4f70*/  BSYNC.RECONVERGENT B0 ;  /* 0x0000000000007941 */ /* 0x000fea0003800200 */
.L_x_23243:
[C---:B0---4-:R-:W-:Y:S01]  /*4f80*/  LOP3.LUT R0, R7.reuse, 0x3c0, RZ, 0xc0, !PT ;  /* 0x000003c007007812 */ /* 0x051fe200078ec0ff */
[----:B------:R-:W-:Y:S01]  /*4f90*/  BAR.SYNC.DEFER_BLOCKING 0x0 ;  /* 0x0000000000007b1d */ /* 0x000fe20000010000 */
[C---:B------:R-:W-:Y:S02]  /*4fa0*/  LOP3.LUT R2, R7.reuse, 0x3e0, RZ, 0xc0, !PT ;  /* 0x000003e007027812 */ /* 0x040fe400078ec0ff */
[----:B------:R-:W-:Y:S02]  /*4fb0*/  ISETP.NE.AND P0, PT, R0, 0x40, PT ;  /* 0x000000400000780c */ /* 0x000fe40003f05270 */
[C---:B------:R-:W-:Y:S01]  /*4fc0*/  ISETP.GT.U32.AND P1, PT, R7.reuse, 0x3f, PT ;  /* 0x0000003f0700780c */ /* 0x040fe20003f24070 */
[----:B------:R-:W-:Y:S01]  /*4fd0*/  BSSY.RECONVERGENT B0, `(.L_x_23262) ;  /* 0x0000012000007945 */ /* 0x000fe20003800200 */
[----:B------:R-:W-:Y:S02]  /*4fe0*/  ISETP.NE.AND P2, PT, R2, 0x20, PT ;  /* 0x000000200200780c */ /* 0x000fe40003f45270 */
[----:B------:R-:W-:-:S02]  /*4ff0*/  ISETP.GT.U32.AND P3, PT, R7, 0x1f, PT ;  /* 0x0000001f0700780c */ /* 0x000fc40003f64070 */
[----:B------:R-:W-:-:S05]  /*5000*/  LEA R4, R4, R5, 0x8 ;  /* 0x0000000504047211 */ /* 0x000fca00078e40ff */
        /* <DEDUP_REMOVED lines=14> */
.L_x_23263:
[----:B------:R-:W-:Y:S05]  /*50f0*/  BSYNC.RECONVERGENT B0 ;  /* 0x0000000000007941 */ /* 0x000fea0003800200 */
.L_x_23262:
[----:B------:R-:W-:Y:S06]  /*5100*/  BAR.SYNC.DEFER_BLOCKING 0x0 ;  /* 0x0000000000007b1d */ /* 0x000fec0000010000 */
[----:B------:R-:W-:Y:S04]  /*5110*/  BSSY.RECONVERGENT B0, `(.L_x_23264) ;  /* 0x0000017000007945 */ /* 0x000fe80003800200 */
[----:B------:R-:W-:Y:S05]  /*5120*/  @P1 BRA `(.L_x_23265) ;  /* 0x0000000000541947 */ /* 0x000fea0003800000 */
[----:B------:R-:W4:Y:S01]  /*5130*/  S2UR UR5, SR_CgaCtaId ;  /* 0x00000000000579c3 */ /* 0x000f220000008800 */
[----:B------:R-:W-:Y:S02]  /*5140*/  UMOV UR4, 0x400 ;  /* 0x0000040000047882 */ /* 0x000fe40000000000 */
[----:B------:R-:W-:-:S04]  /*5150*/  UIADD3 UR4, UPT, UPT, UR4, 0x220, URZ ;  /* 0x0000022004047890 */ /* 0x000fc8000fffe0ff */
[----:B----4-:R-:W-:-:S06]  /*5160*/  ULEA UR4, UR5, UR4, 0x18 ;  /* 0x0000000405047291 */ /* 0x010fcc000f8ec0ff */
[----:B-1----:R-:W-:-:S05]  /*5170*/  LEA R10, R4, UR4, 0x2 ;  /* 0x00000004040a7c11 */ /* 0x002fca000f8e10ff */
[----:B------:R-:W1:Y:S04]  /*5180*/  LDS R3, [R10] ;  /* 0x000000000a037984 */ /* 0x000e680000000800 */
[----:B0-----:R-:W0:Y:S04]  /*5190*/  LDS R0, [R10+0x80] ;  /* 0x000080000a007984 */ /* 0x001e280000000800 */
[----:B------:R-:W4:Y:S04]  /*51a0*/  LDS R9, [R10+0x100] ;  /* 0x000100000a097984 */ /* 0x000f280000000800 */
[----:B------:R-:W5:Y:S04]  /*51b0*/  LDS R2, [R10+0x180] ;  /* 0x000180000a027984 */ /* 0x000f680000000800 */
[----:B------:R-:W2:Y:S04]  /*51c0*/  LDS R11, [R10+0x200] ;  /* 0x000200000a0b7984 */ /* 0x000ea80000000800 */
[----:B------:R-:W3:Y:S04]  /*51d0*/  LDS R6, [R10+0x280] ;  /* 0x000280000a067984 */ /* 0x000ee80000000800 */
[----:B------:R-:W3:Y:S04]  /*51e0*/  LDS R13, [R10+0x300] ;  /* 0x000300000a0d7984 */ /* 0x000ee80000000800 */
[----:B------:R-:W3:Y:S01]  /*51f0*/  LDS R8, [R10+0x380] ;  /* 0x000380000a087984 */ /* 0x000ee20000000800 */
[----:B-1----:R-:W-:Y:S01]  /*5200*/  FADD.FTZ R26, R26, R3 ;  /* 0x000000031a1a7221 */ /* 0x002fe20000010000 */
[----:B0-----:R-:W-:Y:S01]  /*5210*/  FADD.FTZ R25, R25, R0 ;  /* 0x0000000019197221 */ /* 0x001fe20000010000 */
[----:B----4-:R-:W-:Y:S01]  /*5220*/  FADD.FTZ R24, R24, R9 ;  /* 0x0000000918187221 */ /* 0x010fe20000010000 */
[----:B-----5:R-:W-:Y:S01]  /*5230*/  FADD.FTZ R23, R23, R2 ;  /* 0x0000000217177221 */ /* 0x020fe20000010000 */
[----:B--2---:R-:W-:Y:S01]  /*5240*/  FADD.FTZ R22, R22, R11 ;  /* 0x0000000b16167221 */ /* 0x004fe20000010000 */
[----:B---3--:R-:W-:Y:S01]  /*5250*/  FADD.FTZ R21, R21, R6 ;  /* 0x0000000615157221 */ /* 0x008fe20000010000 */
[----:B------:R-:W-:Y:S01]  /*5260*/  FADD.FTZ R20, R20, R13 ;  /* 0x0000000d14147221 */ /* 0x000fe20000010000 */
[----:B------:R-:W-:-:S07]  /*5270*/  FADD.FTZ R19, R19, R8 ;  /* 0x0000000813137221 */ /* 0x000fce0000010000 */
.L_x_23265:
[----:B------:R-:W-:Y:S05]  /*5280*/  BSYNC.RECONVERGENT B0 ;  /* 0x0000000000007941 */ /* 0x000fea0003800200 */
.L_x_23264:
        /* <DEDUP_REMOVED lines=16> */
.L_x_23267:
[----:B------:R-:W-:Y:S05]  /*5390*/  BSYNC.RECONVERGENT B0 ;  /* 0x0000000000007941 */ /* 0x000fea0003800200 */
.L_x_23266:
[----:B------:R-:W-:Y:S06]  /*53a0*/  BAR.SYNC.DEFER_BLOCKING 0x0 ;  /* 0x0000000000007b1d */ /* 0x000fec0000010000 */
[----:B------:R-:W-:Y:S04]  /*53b0*/  BSSY.RECONVERGENT B0, `(.L_x_23268) ;  /* 0x0000017000007945 */ /* 0x000fe80003800200 */
[----:B------:R-:W-:Y:S05]  /*53c0*/  @P3 BRA `(.L_x_23269) ;  /* 0x0000000000543947 */ /* 0x000fea0003800000 */
[----:B------:R-:W5:Y:S01]  /*53d0*/  S2UR UR5, SR_CgaCtaId ;  /* 0x00000000000579c3 */ /* 0x000f620000008800 */
[----:B------:R-:W-:Y:S02]  /*53e0*/  UMOV UR4, 0x400 ;  /* 0x0000040000047882 */ /* 0x000fe40000000000 */
[----:B------:R-:W-:-:S04]  /*53f0*/  UIADD3 UR4, UPT, UPT, UR4, 0x220, URZ ;  /* 0x0000022004047890 */ /* 0x000fc8000fffe0ff */
[----:B-----5:R-:W-:-:S06]  /*5400*/  ULEA UR4, UR5, UR4, 0x18 ;  /* 0x0000000405047291 */ /* 0x020fcc000f8ec0ff */
[----:B------:R-:W-:-:S05]  /*5410*/  LEA R8, R4, UR4, 0x2 ;  /* 0x0000000404087c11 */ /* 0x000fca000f8e10ff */
[----:B------:R-:W5:Y:S04]  /*5420*/  LDS R3, [R8] ;  /* 0x0000000008037984 */ /* 0x000f680000000800 */
[----:B0-----:R-:W0:Y:S04]  /*5430*/  LDS R0, [R8+0x80] ;  /* 0x0000800008007984 */ /* 0x001e280000000800 */
[----:B----4-:R-:W4:Y:S04]  /*5440*/  LDS R5, [R8+0x100] ;  /* 0x0001000008057984 */ /* 0x010f280000000800 */
[----:B------:R-:W1:Y:S04]  /*5450*/  LDS R2, [R8+0x180] ;  /* 0x0001800008027984 */ /* 0x000e680000000800 */
[----:B------:R-:W2:Y:S04]  /*5460*/  LDS R9, [R8+0x200] ;  /* 0x0002000008097984 */ /* 0x000ea80000000800 */
[----:B------:R-:W3:Y:S04]  /*5470*/  LDS R4, [R8+0x280] ;  /* 0x0002800008047984 */ /* 0x000ee80000000800 */
[----:B------:R-:W3:Y:S04]  /*5480*/  LDS R11, [R8+0x300] ;  /* 0x00030000080b7984 */ /* 0x000ee80000000800 */
[----:B------:R-:W3:Y:S01]  /*5490*/  LDS R6, [R8+0x380] ;  /* 0x0003800008067984 */ /* 0x000ee20000000800 */
[----:B-----5:R-:W-:Y:S01]  /*54a0*/  FADD.FTZ R26, R26, R3 ;  /* 0x000000031a1a7221 */ /* 0x020fe20000010000 */
[----:B0-----:R-:W-:Y:S01]  /*54b0*/  FADD.FTZ R25, R25, R0 ;  /* 0x0000000019197221 */ /* 0x001fe20000010000 */
[----:B----4-:R-:W-:Y:S01]  /*54c0*/  FADD.FTZ R24, R24, R5 ;  /* 0x0000000518187221 */ /* 0x010fe20000010000 */
[----:B-1----:R-:W-:Y:S01]  /*54d0*/  FADD.FTZ R23, R23, R2 ;  /* 0x0000000217177221 */ /* 0x002fe20000010000 */
[----:B--2---:R-:W-:Y:S01]  /*54e0*/  FADD.FTZ R22, R22, R9 ;  /* 0x0000000916167221 */ /* 0x004fe20000010000 */
[----:B---3--:R-:W-:Y:S01]  /*54f0*/  FADD.FTZ R21, R21, R4 ;  /* 0x0000000415157221 */ /* 0x008fe20000010000 */
[----:B------:R-:W-:Y:S01]  /*5500*/  FADD.FTZ R20, R20, R11 ;  /* 0x0000000b14147221 */ /* 0x000fe20000010000 */
[----:B------:R-:W-:-:S07]  /*5510*/  FADD.FTZ R19, R19, R6 ;  /* 0x0000000613137221 */ /* 0x000fce0000010000 */
.L_x_23269:
[----:B------:R-:W-:Y:S05]  /*5520*/  BSYNC.RECONVERGENT B0 ;  /* 0x0000000000007941 */ /* 0x000fea0003800200 */
.L_x_23268:
[----:B------:R-:W-:Y:S06]  /*5530*/  BAR.SYNC.DEFER_BLOCKING 0x0 ;  /* 0x0000000000007b1d */ /* 0x000fec0000010000 */
[----:B------:R-:W-:Y:S05]  /*5540*/  @P3 EXIT ;  /* 0x000000000000394d */ /* 0x000fea0003800000 */
[----:B------:R-:W-:Y:S01]  /*5550*/  UIMAD UR5, UR11, UR17, UR14 ;  /* 0x000000110b0572a4 */ /* 0x000fe2000f8e020e */
[----:B0---4-:R-:W-:Y:S01]  /*5560*/  F2FP.F16.F32.PACK_AB R25, R25, R26 ;  /* 0x0000001a1919723e */ /* 0x011fe200000000ff */
[----:B------:R-:W-:Y:S01]  /*5570*/  USHF.L.U32 UR4, UR15, 0x8, URZ ;  /* 0x000000080f047899 */ /* 0x000fe200080006ff */
[----:B------:R-:W-:Y:S01]  /*5580*/  F2FP.F16.F32.PACK_AB R23, R23, R24 ;  /* 0x000000181717723e */ /* 0x000fe200000000ff */
[----:B------:R-:W-:Y:S01]  /*5590*/  UIMAD UR5, UR5, UR16, URZ ;  /* 0x00000010050572a4 */ /* 0x000fe2000f8e02ff */
[----:B------:R-:W-:Y:S01]  /*55a0*/  F2FP.F16.F32.PACK_AB R21, R21, R22 ;  /* 0x000000161515723e */ /* 0x000fe200000000ff */
[----:B------:R-:W0:Y:S01]  /*55b0*/  LDCU.64 UR6, c[0x0][0x390] ;  /* 0x00007200ff0677ac */ /* 0x000e220008000a00 */
[----:B------:R-:W-:Y:S02]  /*55c0*/  F2FP.F16.F32.PACK_AB R19, R19, R20 ;  /* 0x000000141313723e */ /* 0x000fe400000000ff */
[----:B------:R-:W-:Y:S01]  /*55d0*/  PRMT R4, R23, 0x7632, R4 ;  /* 0x0000763217047816 */ /* 0x000fe20000000004 */
[----:B------:R-:W-:Y:S01]  /*55e0*/  ULEA UR4, UP0, UR5, UR4, 0x8 ;  /* 0x0000000405047291 */ /* 0x000fe2000f8040ff */
[----:B------:R-:W-:-:S02]  /*55f0*/  PRMT R5, R21, 0x7632, R5 ;  /* 0x0000763215057816 */ /* 0x000fc40000000005 */
[----:B------:R-:W-:-:S03]  /*5600*/  PRMT R6, R19, 0x7632, R6 ;  /* 0x0000763213067816 */ /* 0x000fc60000000006 */
[----:B------:R-:W-:Y:S01]  /*5610*/  IMAD.U32 R0, RZ, RZ, UR4 ;  /* 0x00000004ff007e24 */ /* 0x000fe2000f8e00ff */
[----:B------:R-:W-:-:S04]  /*5620*/  UIADD3.X UR4, UPT, UPT, URZ, URZ, URZ, UP0, !UPT ;  /* 0x000000ffff047290 */ /* 0x000fc800087fe4ff */
[----:B------:R-:W-:Y:S02]  /*5630*/  LOP3.LUT R7, R0, 0x1f, R7, 0xf8, !PT ;  /* 0x0000001f00077812 */ /* 0x000fe400078ef807 */
[----:B------:R-:W-:Y:S02]  /*5640*/  MOV R0, UR4 ;  /* 0x0000000400007c02 */ /* 0x000fe40008000f00 */
        /* <DEDUP_REMOVED lines=12> */
.L_x_23218:
[----:B------:R-:W-:Y:S01]  /*5710*/  HFMA2 R18, -RZ, RZ, 0, 1.1920928955078125e-07 ;  /* 0x00000002ff127431 */ /* 0x000fe200000001ff */
[----:B------:R-:W-:Y:S01]  /*5720*/  BSSY B1, `(.L_x_23270) ;  /* 0x0000007000017945 */ /* 0x000fe20003800000 */
[----:B------:R-:W-:Y:S01]  /*5730*/  MOV R15, R8 ;  /* 0x00000008000f7202 */ /* 0x000fe20000000f00 */
[----:B------:R-:W-:Y:S01]  /*5740*/  IMAD.MOV.U32 R19, RZ, RZ, 0x1f ;  /* 0x0000001fff137424 */ /* 0x000fe200078e00ff */
[----:B------:R-:W-:-:S07]  /*5750*/  MOV R14, 0xffffffff ;  /* 0xffffffff000e7802 */ /* 0x000fce0000000f00 */
[----:B------:R-:W-:Y:S05]  /*5760*/  WARPSYNC.COLLECTIVE R14, `(.L_x_23271) ;  /* 0x000000000e087348 */ /* 0x000fea0003c00000 */
[----:B------:R0:W1:Y:S02]  /*5770*/  SHFL.BFLY P2, R13, R15, R18, R19 ;  /* 0x0c0000120f0d7389 */ /* 0x0000640000040013 */
[----:B01----:R-:W-:Y:S05]  /*5780*/  ENDCOLLECTIVE ;  /* 0x000000000000791b */ /* 0x003fea0003800000 */
.L_x_23271:
[----:B------:R-:W-:Y:S05]  /*5790*/  BSYNC B1 ;  /* 0x0000000000017941 */ /* 0x000fea0003800000 */
.L_x_23270:
[----:B------:R-:W-:Y:S01]  /*57a0*/  MOV R5, R13 ;  /* 0x0000000d00057202 */ /* 0x000fe20000000f00 */
[----:B------:R-:W-:Y:S02]  /*57b0*/  IMAD.MOV.U32 R18, RZ, RZ, 0x1 ;  /* 0x00000001ff127424 */ /* 0x000fe400078e00ff */
[----:B------:R-:W-:Y:S01]  /*57c0*/  HFMA2 R19, -RZ, RZ, 0, 1.847743988037109375e-06 ;  /* 0x0000001fff137431 */ /* 0x000fe200000001ff */
[----:B------:R-:W-:Y:S01]  /*57d0*/  MOV R14, 0xffffffff ;  /* 0xffffffff000e7802 */ /* 0x000fe20000000f00 */
[----:B------:R-:W-:-:S05]  /*57e0*/  FADD.FTZ R5, R8, R5 ;  /* 0x0000000508057221 */ /* 0x000fca0000010000 */
[----:B------:R-:W-:-:S07]  /*57f0*/  MOV R15, R5 ;  /* 0x00000005000f7202 */ /* 0x000fce0000000f00 */
[----:B------:R-:W-:Y:S05]  /*5800*/  WARPSYNC.COLLECTIVE R14, `(.L_x_23272) ;  /* 0x000000000e087348 */ /* 0x000fea0003c00000 */
[----:B------:R0:W1:Y:S02]  /*5810*/  SHFL.BFLY P2, R13, R15, R18, R19 ;  /* 0x0c0000120f0d7389 */ /* 0x0000640000040013 */
[----:B01----:R-:W-:Y:S05]  /*5820*/  ENDCOLLECTIVE ;  /* 0x000000000000791b */ /* 0x003fea0003800000 */
.L_x_23272:
[----:B------:R-:W-:Y:S01]  /*5830*/  MOV R10, R13 ;  /* 0x0000000d000a7202 */ /* 0x000fe20000000f00 */
[----:B------:R-:W-:Y:S06]  /*5840*/  BRA `(.L_x_23273) ;  /* 0xffffffc000307947 */ /* 0x000fec000383ffff */
.L_x_23220:
[----:B------:R-:W-:Y:S01]  /*5850*/  HFMA2 R18, -RZ, RZ, 0, 9.5367431640625e-07 ;  /* 0x00000010ff127431 */ /* 0x000fe200000001ff */
[----:B------:R-:W-:Y:S01]  /*5860*/  BSSY B0, `(.L_x_23274) ;  /* 0x0000007000007945 */ /* 0x000fe20003800000 */
[----:B------:R-:W-:Y:S01]  /*5870*/  IMAD.MOV.U32 R15, RZ, RZ, R0 ;  /* 0x000000ffff0f7224 */ /* 0x000fe200078e0000 */
[----:B------:R-:W-:Y:S02]  /*5880*/  MOV R19, 0x1f ;  /* 0x0000001f00137802 */ /* 0x000fe40000000f00 */
[----:B------:R-:W-:-:S07]  /*5890*/  MOV R14, 0xffffffff ;  /* 0xffffffff000e7802 */ /* 0x000fce0000000f00 */
[----:B------:R-:W-:Y:S05]  /*58a0*/  WARPSYNC.COLLECTIVE R14, `(.L_x_23275) ;  /* 0x000000000e087348 */ /* 0x000fea0003c00000 */
[----:B------:R0:W1:Y:S02]  /*58b0*/  SHFL.BFLY P2, R13, R15, R18, R19 ;  /* 0x0c0000120f0d7389 */ /* 0x0000640000040013 */
[----:B01----:R-:W-:Y:S05]  /*58c0*/  ENDCOLLECTIVE ;  /* 0x000000000000791b */ /* 0x003fea0003800000 */
.L_x_23275:
[----:B------:R-:W-:Y:S05]  /*58d0*/  BSYNC B0 ;  /* 0x0000000000007941 */ /* 0x000fea0003800000 */
.L_x_23274:
        /* <DEDUP_REMOVED lines=9> */
.L_x_23276:
[----:B------:R-:W-:Y:S01]  /*5970*/  HFMA2 R18, -RZ, RZ, 0, 2.384185791015625e-07 ;  /* 0x00000004ff127431 */ /* 0x000fe200000001ff */
[----:B------:R-:W-:-:S04]  /*5980*/  MOV R12, R13 ;  /* 0x0000000d000c7202 */ /* 0x000fc80000000f00 */
[----:B------:R-:W-:-:S04]  /*5990*/  FMNMX.FTZ R12, R11, R12, !PT ;  /* 0x0000000c0b0c7209 */ /* 0x000fc80007810000 */
[----:B------:R-:W-:-:S07]  /*59a0*/  MOV R15, R12 ;  /* 0x0000000c000f7202 */ /* 0x000fce0000000f00 */
[----:B------:R-:W-:Y:S05]  /*59b0*/  WARPSYNC.COLLECTIVE R14, `(.L_x_23277) ;  /* 0x000000000e087348 */ /* 0x000fea0003c00000 */
[----:B------:R0:W1:Y:S02]  /*59c0*/  SHFL.BFLY P2, R13, R15, R18, R19 ;  /* 0x0c0000120f0d7389 */ /* 0x0000640000040013 */
[----:B01----:R-:W-:Y:S05]  /*59d0*/  ENDCOLLECTIVE ;  /* 0x000000000000791b */ /* 0x003fea0003800000 */
.L_x_23277:
[----:B------:R-:W-:Y:S05]  /*59e0*/  BRA `(.L_x_23278) ;  /* 0xffffffc0007c7947 */ /* 0x000fea000383ffff */
.L_x_23279:
        /* <DEDUP_REMOVED lines=9> */
.L_x_27580:


//--------------------- .text._ZN4vllm25paged_attention_v2_kernelIttLi192ELi8ELi128ELNS_18Fp8KVCacheDataTypeE0ELb0ELi512EEEvPfS2_PT_PKS3_PKT0_S9_ifPKiSB_iPKfiiiSD_SD_iiiii --------------------------
	.section	.text._ZN4vllm25paged_attention_v2_kernelIttLi192ELi8ELi128ELNS_18Fp8KVCacheDataTypeE0ELb0ELi512EEEvPfS2_PT_PKS3_PKT0_S9_ifPKiSB_iPKfiiiSD_SD_iiiii,"ax",@progbits
	.align	128
        .global         _ZN4vllm25paged_attention_v2_kernelIttLi192ELi8ELi128ELNS_18Fp8KVCacheDataTypeE0ELb0ELi512EEEvPfS2_PT_PKS3_PKT0_S9_ifPKiSB_iPKfiiiSD_SD_iiiii
        .type           _ZN4vllm25paged_attention_v2_kernelIttLi192ELi8ELi128ELNS_18Fp8KVCacheDataTypeE0ELb0ELi512EEEvPfS2_PT_PKS3_PKT0_S9_ifPKiSB_iPKfiiiSD_SD_iiiii,@function
        .size           _ZN4vllm25paged_attention_v2_kernelIttLi192ELi8ELi128ELNS_18Fp8KVCacheDataTypeE0ELb0ELi512EEEvPfS2_PT_PKS3_PKT0_S9_ifPKiSB_iPKfiiiSD_SD_iiiii,(.L_x_27581 - _ZN4vllm25paged_attention_v2_kernelIttLi192ELi8ELi128ELNS_18Fp8KVCacheDataTypeE0ELb0ELi512EEEvPfS2_PT_PKS3_PKT0_S9_ifPKiSB_iPKfiiiSD_SD_iiiii)
        .other          _ZN4vllm25paged_attention_v2_kernelIttLi192ELi8ELi128ELNS_18Fp8KVCacheDataTypeE0ELb0ELi512EEEvPfS2_PT_PKS3_PKT0_S9_ifPKiSB_iPKfiiiSD_SD_iiiii,@"STO_CUDA_ENTRY STV_DEFAULT"
_ZN4vllm25paged_attention_v2_kernelIttLi192ELi8ELi128ELNS_18Fp8KVCacheDataTypeE0ELb0ELi512EEEvPfS2_PT_PKS3_PKT0_S9_ifPKiSB_iPKfiiiSD_SD_iiiii:
.text._ZN4vllm25paged_attention_v2_kernelIttLi192ELi8ELi128ELNS_18Fp8KVCacheDataTypeE0ELb0ELi512EEEvPfS2_PT_PKS3_PKT0_S9_ifPKiSB_iPKfiiiSD_SD_iiiii:
        /* <DEDUP_REMOVED lines=45> */
[----:B------:R-:W-:Y:S01]  /*02d0*/  IMAD.U32 R6, RZ, RZ, UR4 ;  /* 0x00000004ff067e24 */ /* 0x000fe2000f8e00ff */
[----:B------:R-:W-:-:S05]  /*02e0*/  MOV R7, UR5 ;  /* 0x0000000500077c02 */ /* 0x000fca0008000f00 */
[----:B------:R4:W5:Y:S01]  /*02f0*/  @P1 LDG.E.CONSTANT R3, desc[UR12][R6.64] ;  /* 0x0000000c06031981 */ /* 0x000962000c1e9900 */
[----:B------:R-:W3:Y:S01]  /*0300*/  S2UR UR5, SR_CgaCtaId ;  /* 0x00000000000579c3 */ /* 0x000ee20000008800 */
[----:B-1----:R-:W1:Y:S01]  /*0310*/  MUFU.RCP R8, R8 ;  /* 0x0000000800087308 */ /* 0x002e620000001000 */
[----:B------:R-:W-:Y:S01]  /*0320*/  UMOV UR4, 0x400 ;  /* 0x0000040000047882 */ /* 0x000fe20000000000 */
[----:B------:R-:W-:Y:S01]  /*0330*/  BSSY B0, `(.L_x_23280) ;  /* 0x000013a000007945 */ /* 0x000fe20003800000 */
[----:B----4-:R-:W-:Y:S02]  /*0340*/  IABS R6, UR18 ;  /* 0x0000001200067c13 */ /* 0x010fe40008000000 */
[----:B-1----:R-:W-:-:S04]  /*0350*/  IADD3 R4, PT, PT, R8, 0xffffffe, RZ ;  /* 0x0ffffffe08047810 */ /* 0x002fc80007ffe0ff */
[----:B------:R1:W4:Y:S02]  /*0360*/  F2I.FTZ.U32.TRUNC.NTZ R5, R4 ;  /* 0x0000000400057305 */ /* 0x000324000021f000 */
[----:B-1----:R-:W-:Y:S01]  /*0370*/  MOV R4, RZ ;  /* 0x000000ff00047202 */ /* 0x002fe20000000f00 */
[----:B----4-:R-:W-:-:S04]  /*0380*/  IMAD.MOV R12, RZ, RZ, -R5 ;  /* 0x000000ffff0c7224 */ /* 0x010fc800078e0a05 */
        /* <DEDUP_REMOVED lines=12> */
[----:B------:R-:W-:-:S05]  /*0450*/  @P1 IADD3 R5, PT, PT, R5, 0x1, RZ ;  /* 0x0000000105051810 */ /* 0x000fca0007ffe0ff */
[----:B------:R-:W-:-:S05]  /*0460*/  IMAD.MOV.U32 R11, RZ, RZ, R5 ;  /* 0x000000ffff0b7224 */ /* 0x000fca00078e0005 */
[----:B------:R-:W-:Y:S02]  /*0470*/  @!P3 IADD3 R11, PT, PT, RZ, -R11, RZ ;  /* 0x8000000bff0bb210 */ /* 0x000fe40007ffe0ff */
        /* <DEDUP_REMOVED lines=13> */
[----:B------:R-:W-:Y:S01]  /*0550*/  IMAD.HI.U32 R5, R5, R7, R4 ;  /* 0x0000000705057227 */ /* 0x000fe200078e0004 */
[----:B------:R-:W-:-:S05]  /*0560*/  IADD3 R7, PT, PT, RZ, -R8, RZ ;  /* 0x80000008ff077210 */ /* 0x000fca0007ffe0ff */
[----:B------:R-:W-:Y:S01]  /*0570*/  IMAD.HI.U32 R32, R5, R6, RZ ;  /* 0x0000000605207227 */ /* 0x000fe200078e00ff */
[----:B---3--:R-:W-:Y:S01]  /*0580*/  MOV R5, UR5 ;  /* 0x0000000500057c02 */ /* 0x008fe20008000f00 */
[----:B------:R-:W-:Y:S02]  /*0590*/  ULEA UR5, UR14, 0x40, 0x6 ;  /* 0x000000400e057891 */ /* 0x000fe4000f8e30ff */
[----:B------:R-:W-:Y:S01]  /*05a0*/  IMAD R4, R32, R7, R6 ;  /* 0x0000000720047224 */ /* 0x000fe200078e0206 */
[----:B------:R-:W-:Y:S01]  /*05b0*/  LOP3.LUT R7, R0, 0x3, RZ, 0xc0, !PT ;  /* 0x0000000300077812 */ /* 0x000fe200078ec0ff */
[----:B------:R-:W-:Y:S01]  /*05c0*/  IMAD.U32 R6, RZ, RZ, UR4 ;  /* 0x00000004ff067e24 */ /* 0x000fe2000f8e00ff */
[----:B------:R-:W-:Y:S02]  /*05d0*/  UIADD3 UR4, UPT, UPT, UR16, 0x7, URZ ;  /* 0x0000000710047890 */ /* 0x000fe4000fffe0ff */
[----:B------:R-:W-:Y:S02]  /*05e0*/  ISETP.GT.U32.AND P2, PT, R9, R4, PT ;  /* 0x000000040900720c */ /* 0x000fe40003f44070 */
[----:B------:R-:W-:Y:S01]  /*05f0*/  LEA R8, R5, R6, 0x18 ;  /* 0x0000000605087211 */ /* 0x000fe200078ec0ff */
[----:B------:R-:W-:-:S04]  /*0600*/  USHF.R.U32.HI UR4, URZ, 0x3, UR4 ;  /* 0x00000003ff047899 */ /* 0x000fc80008011604 */
[----:B------:R-:W-:Y:S01]  /*0610*/  IMAD R7, R7, 0x60, R8 ;  /* 0x0000006007077824 */ /* 0x000fe200078e0208 */
[----:B------:R-:W-:Y:S01]  /*0620*/  UISETP.LT.U32.AND UP0, UPT, UR4, UR5, UPT ;  /* 0x000000050400728c */ /* 0x000fe2000bf01070 */
[--C-:B------:R-:W-:Y:S02]  /*0630*/  SHF.R.U32.HI R8, RZ, 0x2, R0.reuse ;  /* 0x00000002ff087819 */ /* 0x100fe40000011600 */
[----:B------:R-:W-:Y:S01]  /*0640*/  SHF.R.U32.HI R0, RZ, 0x5, R0 ;  /* 0x00000005ff007819 */ /* 0x000fe20000011600 */
[----:B------:R-:W-:Y:S01]  /*0650*/  USEL UR4, UR4, UR5, UP0 ;  /* 0x0000000504047287 */ /* 0x000fe20008000000 */
[-C--:B------:R-:W-:Y:S01]  /*0660*/  @!P2 IADD3 R4, PT, PT, R4, -R9.reuse, RZ ;  /* 0x800000090404a210 */ /* 0x080fe20007ffe0ff */
[----:B------:R-:W-:Y:S01]  /*0670*/  @!P0 IMAD R7, R8, 0x4, R7 ;  /* 0x0000000408078824 */ /* 0x000fe200078e0207 */
[----:B------:R-:W-:Y:S01]  /*0680*/  @!P2 IADD3 R32, PT, PT, R32, 0x1, RZ ;  /* 0x000000012020a810 */ /* 0x000fe20007ffe0ff */
[----:B------:R-:W-:Y:S01]  /*0690*/  UIMAD UR5, UR11, UR6, URZ ;  /* 0x000000060b0572a4 */ /* 0x000fe2000f8e02ff */
[----:B------:R-:W-:-:S02]  /*06a0*/  ISETP.GE.U32.AND P1, PT, R4, R9, PT ;  /* 0x000000090400720c */ /* 0x000fc40003f26070 */
[----:B------:R-:W-:-:S04]  /*06b0*/  MOV R9, UR14 ;  /* 0x0000000e00097c02 */ /* 0x000fc80008000f00 */
[----:B------:R-:W-:-:S07]  /*06c0*/  LEA R4, R9, R0, 0x6 ;  /* 0x0000000009047211 */ /* 0x000fce00078e30ff */
[----:B------:R-:W-:Y:S01]  /*06d0*/  @P1 VIADD R32, R32, 0x1 ;  /* 0x0000000120201836 */ /* 0x000fe20000000000 */
[----:B------:R-:W-:-:S04]  /*06e0*/  ISETP.GE.U32.AND P1, PT, R4, UR4, PT ;  /* 0x0000000404007c0c */ /* 0x000fc8000bf26070 */
[----:B------:R-:W-:Y:S01]  /*06f0*/  @!P3 IADD3 R32, PT, PT, RZ, -R32, RZ ;  /* 0x80000020ff20b210 */ /* 0x000fe20007ffe0ff */
[----:B--2---:R1:W-:Y:S01]  /*0700*/  @!P0 STS [R7], R2 ;  /* 0x0000000207008388 */ /* 0x0043e20000000800 */
[----:B------:R-:W-:Y:S01]  /*0710*/  BAR.SYNC.DEFER_BLOCKING 0x0 ;  /* 0x0000000000007b1d */ /* 0x000fe20000010000 */
[----:B------:R-:W-:Y:S01]  /*0720*/  ISETP.NE.AND P0, PT, R11, RZ, PT ;  /* 0x000000ff0b00720c */ /* 0x000fe20003f05270 */
[----:B-1----:R-:W-:-:S12]  /*0730*/  IMAD.MOV.U32 R7, RZ, RZ, -0x800001 ;  /* 0xff7fffffff077424 */ /* 0x002fd800078e00ff */
[----:B------:R-:W-:Y:S01]  /*0740*/  @!P0 LOP3.LUT R32, RZ, R11, RZ, 0x33, !PT ;  /* 0x0000000bff208212 */ /* 0x000fe200078e33ff */
[----:B0-----:R-:W-:Y:S06]  /*0750*/  @P1 BRA `(.L_x_23281) ;  /* 0x0000000c00dc1947 */ /* 0x001fec0003800000 */
[----:B------:R-:W0:Y:S01]  /*0760*/  LDCU UR4, c[0x0][0x3e0] ;  /* 0x00007c00ff0477ac */ /* 0x000e220008000800 */
[----:B------:R-:W-:Y:S01]  /*0770*/  SHF.L.U32 R2, R8, 0x2, RZ ;  /* 0x0000000208027819 */ /* 0x000fe200000006ff */
[----:B------:R-:W-:Y:S01]  /*0780*/  IMAD.U32 R11, RZ, RZ, UR5 ;  /* 0x00000005ff0b7e24 */ /* 0x000fe2000f8e00ff */
[----:B------:R-:W-:Y:S01]  /*0790*/  IADD3 R10, PT, PT, R6, 0x1a0, RZ ;  /* 0x000001a0060a7810 */ /* 0x000fe20007ffe0ff */
[----:B------:R-:W1:Y:S01]  /*07a0*/  LDCU.64 UR8, c[0x0][0x3b8] ;  /* 0x00007700ff0877ac */ /* 0x000e620008000a00 */
[----:B------:R-:W-:Y:S01]  /*07b0*/  IMAD.WIDE.U32 R6, R4, 0x4, RZ ;  /* 0x0000000404067825 */ /* 0x000fe200078e00ff */
[----:B------:R-:W-:Y:S02]  /*07c0*/  LOP3.LUT R9, R2, 0x1c, RZ, 0xc0, !PT ;  /* 0x0000001c02097812 */ /* 0x000fe400078ec0ff */
[----:B------:R-:W-:Y:S02]  /*07d0*/  SHF.L.U32 R2, R8, 0x3, RZ ;  /* 0x0000000308027819 */ /* 0x000fe400000006ff */
[----:B------:R-:W-:Y:S01]  /*07e0*/  LEA R10, R5, R10, 0x18 ;  /* 0x0000000a050a7211 */ /* 0x000fe200078ec0ff */
[----:B------:R-:W-:Y:S01]  /*07f0*/  IMAD.WIDE R6, R11, 0x4, R6 ;  /* 0x000000040b067825 */ /* 0x000fe200078e0206 */
[----:B------:R-:W-:-:S02]  /*0800*/  LEA R9, R0, R9, 0x5 ;  /* 0x0000000900097211 */ /* 0x000fc400078e28ff */
[----:B------:R-:W-:Y:S02]  /*0810*/  LOP3.LUT R5, R8, 0x7, RZ, 0xc0, !PT ;  /* 0x0000000708057812 */ /* 0x000fe400078ec0ff */
[----:B------:R-:W-:Y:S01]  /*0820*/  LEA R0, R0, UR7, 0x3 ;  /* 0x0000000700007c11 */ /* 0x000fe2000f8e18ff */
[----:B0-----:R-:W-:Y:S01]  /*0830*/  IMAD R8, R32, UR4, RZ ;  /* 0x0000000420087c24 */ /* 0x001fe2000f8e02ff */
[----:B------:R-:W-:-:S03]  /*0840*/  LOP3.LUT R21, R2, 0x38, RZ, 0xc0, !PT ;  /* 0x0000003802157812 */ /* 0x000fc600078ec0ff */
[----:B------:R-:W-:Y:S01]  /*0850*/  IMAD.IADD R5, R5, 0x1, R0 ;  /* 0x0000000105057824 */ /* 0x000fe200078e0200 */
[----:B-1----:R-:W-:Y:S02]  /*0860*/  IADD3 R2, P1, PT, R6, UR8, RZ ;  /* 0x0000000806027c10 */ /* 0x002fe4000ff3e0ff */
[----:B------:R-:W-:Y:S01]  /*0870*/  IADD3 R20, P0, PT, R8, R21, RZ ;  /* 0x0000001508147210 */ /* 0x000fe20007f1e0ff */
[----:B------:R-:W-:Y:S01]  /*0880*/  VIADD R16, R5, -UR16 ;  /* 0x8000001005107c36 */ /* 0x000fe20008000000 */
[----:B------:R-:W-:Y:S02]  /*0890*/  IADD3.X R17, PT, PT, R7, UR9, RZ, P1, !PT ;  /* 0x0000000907117c10 */ /* 0x000fe40008ffe4ff */
[----:B------:R-:W-:Y:S02]  /*08a0*/  IADD3 R0, PT, PT, R9, R10, RZ ;  /* 0x0000000a09007210 */ /* 0x000fe40007ffe0ff */
[----:B------:R-:W-:Y:S02]  /*08b0*/  MOV R7, 0xff7fffff ;  /* 0xff7fffff00077802 */ /* 0x000fe40000000f00 */
[----:B------:R-:W-:-:S02]  /*08c0*/  IADD3 R18, PT, PT, R5, 0x1, RZ ;  /* 0x0000000105127810 */ /* 0x000fc40007ffe0ff */
[----:B------:R-:W-:-:S07]  /*08d0*/  LEA.HI.X.SX32 R21, R8, RZ, 0x1, P0 ;  /* 0x000000ff08157211 */ /* 0x000fce00000f0eff */
.L_x_23283:
        /* <DEDUP_REMOVED lines=17> */
[----:B------:R-:W4:Y:S01]  /*09f0*/  LDG.E.CONSTANT R30, desc[UR12][R36.64+0x300] ;  /* 0x0003000c241e7981 */ /* 0x000f22000c1e9900 */
[----:B------:R-:W-:Y:S01]  /*0a00*/  UMOV UR4, 0x400 ;  /* 0x0000040000047882 */ /* 0x000fe20000000000 */
[----:B0-----:R-:W-:Y:S01]  /*0a10*/  IMAD.U32 R5, RZ, RZ, UR6 ;  /* 0x00000006ff057e24 */ /* 0x001fe2000f8e00ff */
[----:B------:R-:W-:Y:S01]  /*0a20*/  MOV R6, UR4 ;  /* 0x0000000400067c02 */ /* 0x000fe20008000f00 */
[----:B------:R-:W4:Y:S03]  /*0a30*/  LDG.E.CONSTANT R24, desc[UR12][R36.64+0x380] ;  /* 0x0003800c24187981 */ /* 0x000f26000c1e9900 */
[----:B------:R-:W-:Y:S01]  /*0a40*/  LEA R22, R5, R6, 0x18 ;  /* 0x0000000605167211 */ /* 0x000fe200078ec0ff */
[----:B------:R-:W4:Y:S04]  /*0a50*/  LDG.E.CONSTANT R29, desc[UR12][R36.64+0x400] ;  /* 0x0004000c241d7981 */ /* 0x000f28000c1e9900 */
[----:B------:R-:W-:Y:S01]  /*0a60*/  IMAD R22, R19, 0x60, R22 ;  /* 0x0000006013167824 */ /* 0x000fe200078e0216 */
[----:B------:R-:W4:Y:S04]  /*0a70*/  LDG.E.CONSTANT R28, desc[UR12][R36.64+0x480] ;  /* 0x0004800c241c7981 */ /* 0x000f28000c1e9900 */
[----:B------:R-:W0:Y:S04]  /*0a80*/  LDS.128 R8, [R22] ;  /* 0x0000000016087984 */ /* 0x000e280000000c00 */
[----:B------:R-:W4:Y:S04]  /*0a90*/  LDG.E.CONSTANT R26, desc[UR12][R36.64+0x500] ;  /* 0x0005000c241a7981 */ /* 0x000f28000c1e9900 */
[----:B------:R-:W4:Y:S01]  /*0aa0*/  LDG.E.CONSTANT R35, desc[UR12][R36.64+0x680] ;  /* 0x0006800c24237981 */ /* 0x000f22000c1e9900 */
[----:B0-----:R-:W-:-:S02]  /*0ab0*/  HADD2.F32 R14, -RZ, R9.H0_H0 ;  /* 0x20000009ff0e7230 */ /* 0x001fc40000004100 */
[----:B------:R-:W-:Y:S02]  /*0ac0*/  HADD2.F32 R9, -RZ, R9.H1_H1 ;  /* 0x30000009ff097230 */ /* 0x000fe40000004100 */
[----:B--2---:R-:W-:-:S05]  /*0ad0*/  HADD2.F32 R23, -RZ, R15.H0_H0 ;  /* 0x2000000fff177230 */ /* 0x004fca0000004100 */
[----:B------:R-:W-:Y:S01]  /*0ae0*/  FMUL.FTZ R27, R14, R23 ;  /* 0x000000170e1b7220 */ /* 0x000fe20000410000 */
[----:B------:R-:W-:Y:S02]  /*0af0*/  HADD2.F32 R14, -RZ, R8.H0_H0 ;  /* 0x20000008ff0e7230 */ /* 0x000fe40000004100 */
[----:B---3--:R-:W-:-:S05]  /*0b00*/  HADD2.F32 R23, -RZ, R13.H0_H0 ;  /* 0x2000000dff177230 */ /* 0x008fca0000004100 */
[----:B------:R-:W-:Y:S02]  /*0b10*/  FFMA.FTZ R14, R14, R23, R27 ;  /* 0x000000170e0e7223 */ /* 0x000fe4000001001b */
[----:B------:R-:W2:Y:S04]  /*0b20*/  LDG.E.CONSTANT R27, desc[UR12][R36.64+0x580] ;  /* 0x0005800c241b7981 */ /* 0x000ea8000c1e9900 */
[----:B------:R-:W3:Y:S01]  /*0b30*/  LDG.E.CONSTANT R23, desc[UR12][R36.64+0x600] ;  /* 0x0006000c24177981 */ /* 0x000ee2000c1e9900 */
[----:B------:R-:W-:Y:S02]  /*0b40*/  HADD2.F32 R34, -RZ, R15.H1_H1 ;  /* 0x3000000fff227230 */ /* 0x000fe40000004100 */
[----:B------:R-:W-:Y:S02]  /*0b50*/  HADD2.F32 R8, -RZ, R8.H1_H1 ;  /* 0x30000008ff087230 */ /* 0x000fe40000004100 */
[----:B------:R-:W-:-:S02]  /*0b60*/  HADD2.F32 R13, -RZ, R13.H1_H1 ;  /* 0x3000000dff0d7230 */ /* 0x000fc40000004100 */
[----:B------:R-:W-:Y:S02]  /*0b70*/  FMUL.FTZ R9, R9, R34 ;  /* 0x0000002209097220 */ /* 0x000fe40000410000 */
[----:B------:R-:W3:Y:S02]  /*0b80*/  LDG.E.CONSTANT R34, desc[UR12][R36.64+0x780] ;  /* 0x0007800c24227981 */ /* 0x000ee4000c1e9900 */
[----:B------:R-:W-:Y:S01]  /*0b90*/  FFMA.FTZ R8, R8, R13, R9 ;  /* 0x0000000d08087223 */ /* 0x000fe20000010009 */
[----:B------:R-:W-:Y:S02]  /*0ba0*/  HADD2.F32 R9, -RZ, R10.H0_H0 ;  /* 0x2000000aff097230 */ /* 0x000fe40000004100 */
[--C-:B----4-:R-:W-:Y:S02]  /*0bb0*/  HADD2.F32 R13, -RZ, R12.reuse.H0_H0 ;  /* 0x2000000cff0d7230 */ /* 0x110fe40000004100 */
        /* <DEDUP_REMOVED lines=18> */
[--C-:B------:R-:W-:Y:S01]  /*0ce0*/  HADD2.F32 R9, -RZ, R13.reuse.H0_H0 ;  /* 0x2000000dff097230 */ /* 0x100fe20000004100 */
[----:B------:R-:W4:Y:S01]  /*0cf0*/  LDG.E.CONSTANT R25, desc[UR12][R36.64+0x700] ;  /* 0x0007000c24197981 */ /* 0x000f22000c1e9900 */
[----:B------:R-:W-:Y:S02]  /*0d00*/  HADD2.F32 R13, -RZ, R13.H1_H1 ;  /* 0x3000000dff0d7230 */ /* 0x000fe40000004100 */
[----:B------:R-:W-:Y:S02]  /*0d10*/  HADD2.F32 R12, -RZ, R33.H1_H1 ;  /* 0x30000021ff0c7230 */ /* 0x000fe40000004100 */
[----:B------:R-:W-:Y:S01]  /*0d20*/  FFMA.FTZ R9, R9, R11, R10 ;  /* 0x0000000b09097223 */ /* 0x000fe2000001000a */
[----:B------:R-:W-:Y:S01]  /*0d30*/  HADD2.F32 R10, -RZ, R14.H0_H0 ;  /* 0x2000000eff0a7230 */ /* 0x000fe20000004100 */
[----:B------:R-:W4:Y:S01]  /*0d40*/  LDG.E.CONSTANT R33, desc[UR12][R36.64+0xb80] ;  /* 0x000b800c24217981 */ /* 0x000f22000c1e9900 */
[----:B------:R-:W-:-:S02]  /*0d50*/  HADD2.F32 R11, -RZ, R30.H0_H0 ;  /* 0x2000001eff0b7230 */ /* 0x000fc40000004100 */
[----:B------:R-:W-:-:S03]  /*0d60*/  FFMA.FTZ R12, R13, R12, R8 ;  /* 0x0000000c0d0c7223 */ /* 0x000fc60000010008 */
[----:B------:R-:W-:Y:S02]  /*0d70*/  FFMA.FTZ R13, R10, R11, R9 ;  /* 0x0000000b0a0d7223 */ /* 0x000fe40000010009 */
[----:B------:R-:W0:Y:S01]  /*0d80*/  LDS.128 R8, [R22+0x20] ;  /* 0x0000200016087984 */ /* 0x000e220000000c00 */
[----:B------:R-:W-:Y:S02]  /*0d90*/  HADD2.F32 R31, -RZ, R14.H1_H1 ;  /* 0x3000000eff1f7230 */ /* 0x000fe40000004100 */
[----:B------:R-:W-:Y:S02]  /*0da0*/  HADD2.F32 R30, -RZ, R30.H1_H1 ;  /* 0x3000001eff1e7230 */ /* 0x000fe40000004100 */
[----:B------:R-:W-:-:S03]  /*0db0*/  HADD2.F32 R14, -RZ, R15.H0_H0 ;  /* 0x2000000fff0e7230 */ /* 0x000fc60000004100 */
[----:B------:R-:W-:Y:S01]  /*0dc0*/  FFMA.FTZ R12, R31, R30, R12 ;  /* 0x0000001e1f0c7223 */ /* 0x000fe2000001000c */
[--C-:B------:R-:W-:Y:S01]  /*0dd0*/  HADD2.F32 R30, -RZ, R24.reuse.H0_H0 ;  /* 0x20000018ff1e7230 */ /* 0x100fe20000004100 */
[----:B------:R-:W4:Y:S01]  /*0de0*/  LDG.E.CONSTANT R31, desc[UR12][R36.64+0xb00] ;  /* 0x000b000c241f7981 */ /* 0x000f22000c1e9900 */
[----:B------:R-:W-:Y:S02]  /*0df0*/  HADD2.F32 R15, -RZ, R15.H1_H1 ;  /* 0x3000000fff0f7230 */ /* 0x000fe40000004100 */
[----:B------:R-:W-:Y:S02]  /*0e00*/  HADD2.F32 R24, -RZ, R24.H1_H1 ;  /* 0x30000018ff187230 */ /* 0x000fe40000004100 */
[----:B------:R-:W-:Y:S02]  /*0e10*/  FFMA.FTZ R13, R14, R30, R13 ;  /* 0x0000001e0e0d7223 */ /* 0x000fe4000001000d */
[----:B------:R-:W4:Y:S01]  /*0e20*/  LDG.E.CONSTANT R30, desc[UR12][R36.64+0xa80] ;  /* 0x000a800c241e7981 */ /* 0x000f22000c1e9900 */
[----:B------:R-:W-:Y:S01]  /*0e30*/  FFMA.FTZ R12, R15, R24, R12 ;  /* 0x000000180f0c7223 */ /* 0x000fe2000001000c */
[----:B------:R-:W-:-:S02]  /*0e40*/  HADD2.F32 R15, -RZ, R29.H0_H0 ;  /* 0x2000001dff0f7230 */ /* 0x000fc40000004100 */
[----:B------:R-:W4:Y:S01]  /*0e50*/  LDG.E.CONSTANT R24, desc[UR12][R36.64+0x800] ;  /* 0x0008000c24187981 */ /* 0x000f22000c1e9900 */
[----:B0-----:R-:W-:-:S05]  /*0e60*/  HADD2.F32 R14, -RZ, R8.H0_H0 ;  /* 0x20000008ff0e7230 */ /* 0x001fca0000004100 */
[----:B------:R-:W-:Y:S01]  /*0e70*/  FFMA.FTZ R14, R14, R15, R13 ;  /* 0x0000000f0e0e7223 */ /* 0x000fe2000001000d */
[----:B------:R-:W-:Y:S02]  /*0e80*/  HADD2.F32 R13, -RZ, R8.H1_H1 ;  /* 0x30000008ff0d7230 */ /* 0x000fe40000004100 */
        /* <DEDUP_REMOVED lines=13> */
[----:B------:R-:W-:Y:S01]  /*0f60*/  HADD2.F32 R9, -RZ, R10.H1_H1 ;  /* 0x3000000aff097230 */ /* 0x000fe20000004100 */
[----:B------:R-:W4:Y:S01]  /*0f70*/  LDG.E.CONSTANT R28, desc[UR12][R36.64+0x980] ;  /* 0x0009800c241c7981 */ /* 0x000f22000c1e9900 */
[----:B------:R-:W-:-:S03]  /*0f80*/  HADD2.F32 R10, -RZ, R11.H0_H0 ;  /* 0x2000000bff0a7230 */ /* 0x000fc60000004100 */
[----:B------:R-:W-:Y:S02]  /*0f90*/  FFMA.FTZ R8, R9, R26, R8 ;  /* 0x0000001a09087223 */ /* 0x000fe40000010008 */
[----:B------:R-:W4:Y:S01]  /*0fa0*/  LDG.E.CONSTANT R26, desc[UR12][R36.64+0x880] ;  /* 0x0008800c241a7981 */ /* 0x000f22000c1e9900 */
[----:B------:R-:W-:Y:S02]  /*0fb0*/  HADD2.F32 R11, -RZ, R11.H1_H1 ;  /* 0x3000000bff0b7230 */ /* 0x000fe40000004100 */
[----:B--2---:R-:W-:-:S05]  /*0fc0*/  HADD2.F32 R9, -RZ, R27.H0_H0 ;  /* 0x2000001bff097230 */ /* 0x004fca0000004100 */
[----:B------:R-:W-:Y:S01]  /*0fd0*/  FFMA.FTZ R29, R10, R9, R29 ;  /* 0x000000090a1d7223 */ /* 0x000fe2000001001d */
[----:B------:R-:W-:Y:S02]  /*0fe0*/  HADD2.F32 R9, -RZ, R27.H1_H1 ;  /* 0x3000001bff097230 */ /* 0x000fe40000004100 */
[----:B------:R-:W2:Y:S01]  /*0ff0*/  LDG.E.CONSTANT R27, desc[UR12][R36.64+0x900] ;  /* 0x0009000c241b7981 */ /* 0x000ea2000c1e9900 */
[----:B0-----:R-:W-:Y:S02]  /*1000*/  HADD2.F32 R10, -RZ, R12.H0_H0 ;  /* 0x2000000cff0a7230 */ /* 0x001fe40000004100 */
[----:B------:R-:W-:Y:S01]  /*1010*/  FFMA.FTZ R8, R11, R9, R8 ;  /* 0x000000090b087223 */ /* 0x000fe20000010008 */
[----:B---3--:R-:W-:-:S05]  /*1020*/  HADD2.F32 R9, -RZ, R23.H0_H0 ;  /* 0x20000017ff097230 */ /* 0x008fca0000004100 */
[----:B------:R-:W-:Y:S02]  /*1030*/  FFMA.FTZ R9, R10, R9, R29 ;  /* 0x000000090a097223 */ /* 0x000fe4000001001d */
[----:B------:R-:W3:Y:S01]  /*1040*/  LDG.E.CONSTANT R29, desc[UR12][R36.64+0xa00] ;  /* 0x000a000c241d7981 */ /* 0x000ee2000c1e9900 */
        /* <DEDUP_REMOVED lines=11> */
[----:B------:R-:W-:Y:S02]  /*1100*/  HADD2.F32 R14, -RZ, R15.H0_H0 ;  /* 0x2000000fff0e7230 */ /* 0x000fe40000004100 */
[----:B----4-:R-:W-:-:S05]  /*1110*/  HADD2.F32 R11, -RZ, R25.H0_H0 ;  /* 0x20000019ff0b7230 */ /* 0x010fca0000004100 */
        /* <DEDUP_REMOVED lines=12> */
[----:B------:R2:W0:Y:S01]  /*11e0*/  LDS.128 R12, [R22+0x50] ;  /* 0x00005000160c7984 */ /* 0x0004220000000c00 */
[----:B------:R-:W-:Y:S02]  /*11f0*/  HADD2.F32 R8, -RZ, R8.H1_H1 ;  /* 0x30000008ff087230 */ /* 0x000fe40000004100 */
[----:B------:R-:W-:-:S05]  /*1200*/  HADD2.F32 R24, -RZ, R24.H1_H1 ;  /* 0x30000018ff187230 */ /* 0x000fca0000004100 */
[----:B------:R-:W-:Y:S01]  /*1210*/  FFMA.FTZ R8, R8, R24, R23 ;  /* 0x0000001808087223 */ /* 0x000fe20000010017 */
[--C-:B------:R-:W-:Y:S02]  /*1220*/  HADD2.F32 R24, -RZ, R9.reuse.H0_H0 ;  /* 0x20000009ff187230 */ /* 0x100fe40000004100 */
[----:B------:R-:W-:Y:S01]  /*1230*/  HADD2.F32 R9, -RZ, R9.H1_H1 ;  /* 0x30000009ff097230 */ /* 0x000fe20000004100 */
[----:B------:R-:W-:Y:S02]  /*1240*/  UIADD3 UR4, UPT, UPT, UR16, 0x7, URZ ;  /* 0x0000000710047890 */ /* 0x000fe4000fffe0ff */
[----:B------:R-:W-:Y:S01]  /*1250*/  ULEA UR6, UR14, 0x40, 0x6 ;  /* 0x000000400e067891 */ /* 0x000fe2000f8e30ff */
[--C-:B------:R-:W-:Y:S02]  /*1260*/  HADD2.F32 R23, -RZ, R26.reuse.H0_H0 ;  /* 0x2000001aff177230 */ /* 0x100fe40000004100 */
[----:B------:R-:W-:-:S03]  /*1270*/  HADD2.F32 R26, -RZ, R26.H1_H1 ;  /* 0x3000001aff1a7230 */ /* 0x000fc60000004100 */
[----:B------:R-:W-:Y:S01]  /*1280*/  FFMA.FTZ R23, R24, R23, R25 ;  /* 0x0000001718177223 */ /* 0x000fe20000010019 */
[--C-:B------:R-:W-:Y:S02]  /*1290*/  HADD2.F32 R24, -RZ, R10.reuse.H0_H0 ;  /* 0x2000000aff187230 */ /* 0x100fe40000004100 */
[----:B------:R-:W-:Y:S01]  /*12a0*/  FFMA.FTZ R8, R9, R26, R8 ;  /* 0x0000001a09087223 */ /* 0x000fe20000010008 */
[----:B------:R-:W-:Y:S02]  /*12b0*/  HADD2.F32 R9, -RZ, R10.H1_H1 ;  /* 0x3000000aff097230 */ /* 0x000fe40000004100 */
[--C-:B------:R-:W-:Y:S02]  /*12c0*/  HADD2.F32 R25, -RZ, R11.reuse.H0_H0 ;  /* 0x2000000bff197230 */ /* 0x100fe40000004100 */
[----:B------:R-:W-:Y:S02]  /*12d0*/  HADD2.F32 R10, -RZ, R28.H0_H0 ;  /* 0x2000001cff0a7230 */ /* 0x000fe40000004100 */
[----:B------:R-:W-:-:S02]  /*12e0*/  HADD2.F32 R11, -RZ, R11.H1_H1 ;  /* 0x3000000bff0b7230 */ /* 0x000fc40000004100 */
[----:B------:R-:W-:Y:S01]  /*12f0*/  HADD2.F32 R28, -RZ, R28.H1_H1 ;  /* 0x3000001cff1c7230 */ /* 0x000fe20000004100 */
[----:B------:R-:W-:Y:S01]  /*1300*/  USHF.R.U32.HI UR4, URZ, 0x3, UR4 ;  /* 0x00000003ff047899 */ /* 0x000fe20008011604 */
[----:B------:R-:W-:Y:S02]  /*1310*/  ISETP.NE.AND P1, PT, R19, RZ, PT ;  /* 0x000000ff1300720c */ /* 0x000fe40003f25270 */
[----:B-----5:R-:W-:Y:S01]  /*1320*/  FSETP.NEU.FTZ.AND P0, PT, R3, RZ, PT ;  /* 0x000000ff0300720b */ /* 0x020fe20003f1d000 */
[--C-:B--2---:R-:W-:Y:S02]  /*1330*/  HADD2.F32 R22, -RZ, R27.reuse.H0_H0 ;  /* 0x2000001bff167230 */ /* 0x104fe40000004100 */
[----:B------:R-:W-:-:S03]  /*1340*/  HADD2.F32 R27, -RZ, R27.H1_H1 ;  /* 0x3000001bff1b7230 */ /* 0x000fc60000004100 */
[----:B------:R-:W-:Y:S02]  /*1350*/  FFMA.FTZ R22, R24, R22, R23 ;  /* 0x0000001618167223 */ /* 0x000fe40000010017 */
[----:B------:R-:W-:Y:S01]  /*1360*/  FFMA.FTZ R8, R9, R27, R8 ;  /* 0x0000001b09087223 */ /* 0x000fe20000010008 */
[--C-:B0-----:R-:W-:Y:S02]  /*1370*/  HADD2.F32 R9, -RZ, R12.reuse.H0_H0 ;  /* 0x2000000cff097230 */ /* 0x101fe40000004100 */
[----:B------:R-:W-:Y:S01]  /*1380*/  FFMA.FTZ R10, R25, R10, R22 ;  /* 0x0000000a190a7223 */ /* 0x000fe20000010016 */
[----:B---3--:R-:W-:Y:S02]  /*1390*/  HADD2.F32 R22, -RZ, R29.H0_H0 ;  /* 0x2000001dff167230 */ /* 0x008fe40000004100 */
        /* <DEDUP_REMOVED lines=16> */
[----:B------:R-:W-:Y:S01]  /*14a0*/  HADD2.F32 R14, -RZ, R15.H0_H0 ;  /* 0x2000000fff0e7230 */ /* 0x000fe20000004100 */
[----:B------:R-:W-:Y:S01]  /*14b0*/  MOV R13, UR6 ;  /* 0x00000006000d7c02 */ /* 0x000fe20008000f00 */
[----:B------:R-:W-:-:S02]  /*14c0*/  HADD2.F32 R10, -RZ, R33.H0_H0 ;  /* 0x20000021ff0a7230 */ /* 0x000fc40000004100 */
[----:B------:R-:W-:Y:S01]  /*14d0*/  FFMA.FTZ R8, R11, R31, R8 ;  /* 0x0000001f0b087223 */ /* 0x000fe20000010008 */
[----:B------:R-:W-:Y:S02]  /*14e0*/  HADD2.F32 R15, -RZ, R15.H1_H1 ;  /* 0x3000000fff0f7230 */ /* 0x000fe40000004100 */
[----:B------:R-:W-:Y:S01]  /*14f0*/  HADD2.F32 R33, -RZ, R33.H1_H1 ;  /* 0x30000021ff217230 */ /* 0x000fe20000004100 */
[----:B------:R-:W-:Y:S01]  /*1500*/  VIMNMX.U32 R13, PT, PT, R13, UR4, PT ;  /* 0x000000040d0d7c48 */ /* 0x000fe2000bfe0000 */
[----:B------:R-:W-:Y:S01]  /*1510*/  UMOV UR4, 0xffffffff ;  /* 0xffffffff00047882 */ /* 0x000fe20000000000 */
[----:B------:R-:W-:Y:S02]  /*1520*/  FFMA.FTZ R9, R14, R10, R9 ;  /* 0x0000000a0e097223 */ /* 0x000fe40000010009 */
[----:B------:R-:W-:-:S04]  /*1530*/  FFMA.FTZ R8, R15, R33, R8 ;  /* 0x000000210f087223 */ /* 0x000fc80000010008 */
[----:B------:R-:W-:Y:S01]  /*1540*/  FADD.FTZ R8, R9, R8 ;  /* 0x0000000809087221 */ /* 0x000fe20000010000 */
[----:B------:R-:W-:Y:S06]  /*1550*/  BRA.DIV UR4, `(.L_x_23282) ;  /* 0x00000036049c7947 */ /* 0x000fec000b800000 */
[----:B------:R-:W0:Y:S02]  /*1560*/  SHFL.BFLY PT, R9, R8, 0x2, 0x1f ;  /* 0x0c401f0008097f89 */ /* 0x000e2400000e0000 */
[----:B0-----:R-:W-:-:S05]  /*1570*/  FADD.FTZ R9, R8, R9 ;  /* 0x0000000908097221 */ /* 0x001fca0000010000 */
[----:B------:R0:W1:Y:S02]  /*1580*/  SHFL.BFLY PT, R10, R9, 0x1, 0x1f ;  /* 0x0c201f00090a7f89 */ /* 0x00006400000e0000 */
.L_x_23329:
[----:B------:R-:W-:Y:S01]  /*1590*/  IADD3 R8, PT, PT, R16, 0x1, RZ ;  /* 0x0000000110087810 */ /* 0x000fe20007ffe0ff */
[----:B-1----:R-:W-:Y:S01]  /*15a0*/  FADD.FTZ R10, R9, R10 ;  /* 0x0000000a090a7221 */ /* 0x002fe20000010000 */
[----:B------:R-:W-:Y:S02]  /*15b0*/  IADD3 R4, PT, PT, R4, 0x4, RZ ;  /* 0x0000000404047810 */ /* 0x000fe40007ffe0ff */
        /* <DEDUP_REMOVED lines=17> */
.L_x_23281:
[----:B------:R-:W-:Y:S05]  /*16d0*/  BSYNC B0 ;  /* 0x0000000000007941 */ /* 0x000fea0003800000 */
.L_x_23280:
[----:B------:R-:W-:Y:S01]  /*16e0*/  UIADD3 UR4, UPT, UPT, UR16, 0x7, URZ ;  /* 0x0000000710047890 */ /* 0x000fe2000fffe0ff */
[----:B------:R-:W0:Y:S01]  /*16f0*/  S2R R0, SR_TID.X ;  /* 0x0000000000007919 */ /* 0x000e220000002100 */
[----:B-----5:R-:W-:Y:S02]  /*1700*/  MOV R3, UR14 ;  /* 0x0000000e00037c02 */ /* 0x020fe40008000f00 */
[----:B------:R-:W-:Y:S02]  /*1710*/  MOV R9, UR14 ;  /* 0x0000000e00097c02 */ /* 0x000fe40008000f00 */
[----:B------:R-:W-:Y:S01]  /*1720*/  IMAD.U32 R17, RZ, RZ, UR4 ;  /* 0x00000004ff117e24 */ /* 0x000fe2000f8e00ff */
[----:B------:R-:W-:Y:S02]  /*1730*/  ULEA UR4, UR14, 0x40, 0x6 ;  /* 0x000000400e047891 */ /* 0x000fe4000f8e30ff */
[----:B------:R-:W-:Y:S02]  /*1740*/  IMAD.SHL.U32 R9, R9, 0x200, RZ ;  /* 0x0000020009097824 */ /* 0x000fe400078e00ff */
[----:B------:R-:W-:-:S04]  /*1750*/  SHF.R.U32.HI R17, RZ, 0x3, R17 ;  /* 0x00000003ff117819 */ /* 0x000fc80000011611 */
[----:B------:R-:W-:Y:S01]  /*1760*/  VIMNMX.U32 R2, PT, PT, R17, UR4, PT ;  /* 0x0000000411027c48 */ /* 0x000fe2000bfe0000 */
[----:B------:R-:W-:-:S04]  /*1770*/  UMOV UR4, 0xffffffff ;  /* 0xffffffff00047882 */ /* 0x000fc80000000000 */
[----:B------:R-:W-:-:S05]  /*1780*/  IMAD R4, R3, -0x40, R2 ;  /* 0xffffffc003047824 */ /* 0x000fca00078e0202 */
[----:B------:R-:W-:-:S04]  /*1790*/  LEA R4, R4, R9, 0x3 ;  /* 0x0000000904047211 */ /* 0x000fc800078e18ff */
[----:B------:R-:W-:Y:S02]  /*17a0*/  VIMNMX R8, PT, PT, R4, UR16, PT ;  /* 0x0000001004087c48 */ /* 0x000fe4000bfe0100 */
[----:B0-----:R-:W-:Y:S02]  /*17b0*/  LOP3.LUT R3, R0, 0x1f, RZ, 0xc0, !PT ;  /* 0x0000001f00037812 */ /* 0x001fe400078ec0ff */
[----:B------:R-:W-:Y:S02]  /*17c0*/  SHF.R.U32.HI R4, RZ, 0x5, R0 ;  /* 0x00000005ff047819 */ /* 0x000fe40000011600 */
[----:B------:R-:W-:Y:S01]  /*17d0*/  IADD3 R11, PT, PT, -R9, R8, RZ ;  /* 0x00000008090b7210 */ /* 0x000fe20007ffe1ff */
[----:B------:R-:W-:Y:S06]  /*17e0*/  BRA.DIV UR4, `(.L_x_23284) ;  /* 0x0000003604487947 */ /* 0x000fec000b800000 */
[----:B------:R-:W0:Y:S02]  /*17f0*/  SHFL.BFLY PT, R10, R7, 0x10, 0x1f ;  /* 0x0e001f00070a7f89 */ /* 0x000e2400000e0000 */
[----:B0-----:R-:W-:-:S05]  /*1800*/  FMNMX.FTZ R10, R10, R7, !PT ;  /* 0x000000070a0a7209 */ /* 0x001fca0007810000 */
[----:B------:R-:W0:Y:S02]  /*1810*/  SHFL.BFLY PT, R13, R10, 0x8, 0x1f ;  /* 0x0d001f000a0d7f89 */ /* 0x000e2400000e0000 */
[----:B0-----:R-:W-:-:S05]  /*1820*/  FMNMX.FTZ R13, R10, R13, !PT ;  /* 0x0000000d0a0d7209 */ /* 0x001fca0007810000 */
[----:B------:R0:W1:Y:S02]  /*1830*/  SHFL.BFLY PT, R12, R13, 0x4, 0x1f ;  /* 0x0c801f000d0c7f89 */ /* 0x00006400000e0000 */
.L_x_23334:
[----:B------:R-:W-:Y:S01]  /*1840*/  VIADD R10, R6, 0x180 ;  /* 0x00000180060a7836 */ /* 0x000fe20000000000 */
[----:B------:R-:W-:Y:S01]  /*1850*/  ISETP.NE.AND P3, PT, R3, RZ, PT ;  /* 0x000000ff0300720c */ /* 0x000fe20003f65270 */
[----:B------:R-:W-:Y:S05]  /*1860*/  WARPSYNC.ALL ;  /* 0x0000000000007948 */ /* 0x000fea0003800000 */
[----:B------:R-:W-:Y:S02]  /*1870*/  LEA R7, R5, R10, 0x18 ;  /* 0x0000000a05077211 */ /* 0x000fe400078ec0ff */
[----:B01----:R-:W-:Y:S02]  /*1880*/  FMNMX.FTZ R13, R13, R12, !PT ;  /* 0x0000000c0d0d7209 */ /* 0x003fe40007810000 */
        /* <DEDUP_REMOVED lines=34> */
.L_x_23289:
        /* <DEDUP_REMOVED lines=11> */
.L_x_23288:
[----:B------:R-:W-:Y:S05]  /*1b60*/  BSYNC.RECONVERGENT B1 ;  /* 0x0000000000017941 */ /* 0x000fea0003800200 */
.L_x_23287:
        /* <DEDUP_REMOVED lines=12> */
.L_x_23292:
        /* <DEDUP_REMOVED lines=21> */
[----:B------:R-:W-:Y:S01]  /*1d80*/  FMUL.FTZ R24, R18, 1.4426950216293334961 ;  /* 0x3fb8aa3b12187820 */ /* 0x000fe20000410000 */
[----:B---3--:R-:W-:-:S02]  /*1d90*/  FADD.FTZ R25, -R7, R25 ;  /* 0x0000001907197221 */ /* 0x008fc40000010100 */
[----:B------:R-:W3:Y:S01]  /*1da0*/  LDS R18, [R14+0x1600] ;  /* 0x001600000e127984 */ /* 0x000ee20000000800 */
[----:B------:R1:W1:Y:S01]  /*1db0*/  MUFU.EX2 R27, R24 ;  /* 0x00000018001b7308 */ /* 0x0002620000000800 */
[----:B----4-:R-:W-:Y:S01]  /*1dc0*/  FADD.FTZ R33, -R7, R19 ;  /* 0x0000001307217221 */ /* 0x010fe20000010100 */
[----:B------:R-:W-:Y:S01]  /*1dd0*/  FMUL.FTZ R19, R25, 1.4426950216293334961 ;  /* 0x3fb8aa3b19137820 */ /* 0x000fe20000410000 */
[----:B------:R-:W4:Y:S01]  /*1de0*/  LDS R26, [R14+0x1800] ;  /* 0x001800000e1a7984 */ /* 0x000f220000000800 */
[----:B------:R-:W0:Y:S01]  /*1df0*/  MUFU.EX2 R31, R31 ;  /* 0x0000001f001f7308 */ /* 0x000e220000000800 */
[----:B-----5:R-:W-:Y:S01]  /*1e00*/  FADD.FTZ R25, -R7, R21 ;  /* 0x0000001507197221 */ /* 0x020fe20000010100 */
[----:B------:R-:W-:Y:S02]  /*1e10*/  FMUL.FTZ R21, R33, 1.4426950216293334961 ;  /* 0x3fb8aa3b21157820 */ /* 0x000fe40000410000 */
[----:B------:R-:W5:Y:S01]  /*1e20*/  MUFU.EX2 R19, R19 ;  /* 0x0000001300137308 */ /* 0x000f620000000800 */
[----:B-1----:R-:W1:Y:S01]  /*1e30*/  LDS R24, [R14+0x1a00] ;  /* 0x001a00000e187984 */ /* 0x002e620000000800 */
[----:B------:R-:W-:Y:S01]  /*1e40*/  FADD.FTZ R36, -R7, R36 ;  /* 0x0000002407247221 */ /* 0x000fe20000010100 */
[----:B------:R-:W-:Y:S01]  /*1e50*/  FMUL.FTZ R33, R25, 1.4426950216293334961 ;  /* 0x3fb8aa3b19217820 */ /* 0x000fe20000410000 */
[----:B------:R-:W5:Y:S01]  /*1e60*/  MUFU.EX2 R21, R21 ;  /* 0x0000001500157308 */ /* 0x000f620000000800 */
[----:B------:R-:W-:Y:S01]  /*1e70*/  STS [R14+-0x200], R29 ;  /* 0xfffe001d0e007388 */ /* 0x000fe20000000800 */
[----:B------:R-:W-:Y:S01]  /*1e80*/  FADD.FTZ R15, R27, R15 ;  /* 0x0000000f1b0f7221 */ /* 0x000fe20000010000 */
[----:B------:R-:W-:Y:S01]  /*1e90*/  FMUL.FTZ R25, R36, 1.4426950216293334961 ;  /* 0x3fb8aa3b24197820 */ /* 0x000fe20000410000 */
[----:B------:R-:W-:Y:S01]  /*1ea0*/  FADD.FTZ R34, -R7, R34 ;  /* 0x0000002207227221 */ /* 0x000fe20000010100 */
[----:B------:R5:W-:Y:S01]  /*1eb0*/  STS [R14+-0x400], R27 ;  /* 0xfffc001b0e007388 */ /* 0x000be20000000800 */
[----:B------:R-:W-:Y:S01]  /*1ec0*/  FADD.FTZ R15, R15, R29 ;  /* 0x0000001d0f0f7221 */ /* 0x000fe20000010000 */
[----:B------:R-:W-:-:S02]  /*1ed0*/  FADD.FTZ R28, -R7, R28 ;  /* 0x0000001c071c7221 */ /* 0x000fc40000010100 */
[----:B------:R-:W2:Y:S01]  /*1ee0*/  MUFU.EX2 R25, R25 ;  /* 0x0000001900197308 */ /* 0x000ea20000000800 */
[----:B0-----:R-:W-:Y:S01]  /*1ef0*/  FADD.FTZ R15, R15, R31 ;  /* 0x0000001f0f0f7221 */ /* 0x001fe20000010000 */
[----:B------:R0:W-:Y:S01]  /*1f00*/  STS [R14], R31 ;  /* 0x0000001f0e007388 */ /* 0x0001e20000000800 */
[----:B------:R-:W-:Y:S01]  /*1f10*/  FMUL.FTZ R28, R28, 1.4426950216293334961 ;  /* 0x3fb8aa3b1c1c7820 */ /* 0x000fe20000410000 */
[C---:B------:R-:W-:Y:S01]  /*1f20*/  FADD.FTZ R30, -R7.reuse, R30 ;  /* 0x0000001e071e7221 */ /* 0x040fe20000010100 */
[----:B-----5:R-:W-:Y:S02]  /*1f30*/  FADD.FTZ R27, -R7, R23 ;  /* 0x00000017071b7221 */ /* 0x020fe40000010100 */
[----:B------:R-:W-:Y:S01]  /*1f40*/  MUFU.EX2 R29, R28 ;  /* 0x0000001c001d7308 */ /* 0x000fe20000000800 */
[----:B------:R-:W-:Y:S01]  /*1f50*/  FMUL.FTZ R30, R30, 1.4426950216293334961 ;  /* 0x3fb8aa3b1e1e7820 */ /* 0x000fe20000410000 */
[----:B------:R5:W-:Y:S01]  /*1f60*/  STS [R14+0x200], R19 ;  /* 0x000200130e007388 */ /* 0x000be20000000800 */
[----:B------:R-:W-:Y:S01]  /*1f70*/  FMUL.FTZ R27, R27, 1.4426950216293334961 ;  /* 0x3fb8aa3b1b1b7820 */ /* 0x000fe20000410000 */
[----:B------:R3:W5:Y:S02]  /*1f80*/  MUFU.EX2 R23, R33 ;  /* 0x0000002100177308 */ /* 0x0007640000000800 */
[----:B------:R-:W-:Y:S01]  /*1f90*/  STS [R14+0x400], R21 ;  /* 0x000400150e007388 */ /* 0x000fe20000000800 */
[C---:B--2---:R-:W-:Y:S01]  /*1fa0*/  FADD.FTZ R22, -R7.reuse, R22 ;  /* 0x0000001607167221 */ /* 0x044fe20000010100 */
[----:B0-----:R-:W-:Y:S02]  /*1fb0*/  MUFU.EX2 R31, R30 ;  /* 0x0000001e001f7308 */ /* 0x001fe40000000800 */
[----:B------:R-:W-:Y:S01]  /*1fc0*/  STS [R14+0x800], R25 ;  /* 0x000800190e007388 */ /* 0x000fe20000000800 */
[----:B------:R-:W-:Y:S01]  /*1fd0*/  FMUL.FTZ R22, R22, 1.4426950216293334961 ;  /* 0x3fb8aa3b16167820 */ /* 0x000fe20000410000 */
[----:B------:R-:W0:Y:S01]  /*1fe0*/  MUFU.EX2 R27, R27 ;  /* 0x0000001b001b7308 */ /* 0x000e220000000800 */
[----:B---3--:R-:W-:Y:S01]  /*1ff0*/  FMUL.FTZ R33, R34, 1.4426950216293334961 ;  /* 0x3fb8aa3b22217820 */ /* 0x008fe20000410000 */
[----:B------:R-:W-:Y:S01]  /*2000*/  FADD.FTZ R34, -R7, R20 ;  /* 0x0000001407227221 */ /* 0x000fe20000010100 */
[----:B------:R-:W-:Y:S01]  /*2010*/  FADD.FTZ R20, R15, R19 ;  /* 0x000000130f147221 */ /* 0x000fe20000010000 */
[C---:B------:R-:W-:Y:S01]  /*2020*/  FADD.FTZ R18, -R7.reuse, R18 ;  /* 0x0000001207127221 */ /* 0x040fe20000010100 */
[----:B------:R-:W-:Y:S01]  /*2030*/  MUFU.EX2 R15, R22 ;  /* 0x00000016000f7308 */ /* 0x000fe20000000800 */
[----:B------:R-:W-:Y:S01]  /*2040*/  FMUL.FTZ R34, R34, 1.4426950216293334961 ;  /* 0x3fb8aa3b22227820 */ /* 0x000fe20000410000 */
[----:B------:R-:W-:Y:S01]  /*2050*/  FADD.FTZ R20, R20, R21 ;  /* 0x0000001514147221 */ /* 0x000fe20000010000 */
[C---:B----4-:R-:W-:Y:S01]  /*2060*/  FADD.FTZ R26, -R7.reuse, R26 ;  /* 0x0000001a071a7221 */ /* 0x050fe20000010100 */
[----:B------:R-:W2:Y:S01]  /*2070*/  MUFU.EX2 R33, R33 ;  /* 0x0000002100217308 */ /* 0x000ea20000000800 */
[----:B------:R-:W-:Y:S01]  /*2080*/  FMUL.FTZ R37, R18, 1.4426950216293334961 ;  /* 0x3fb8aa3b12257820 */ /* 0x000fe20000410000 */
[----:B-----5:R-:W-:Y:S01]  /*2090*/  FADD.FTZ R20, R20, R23 ;  /* 0x0000001714147221 */ /* 0x020fe20000010000 */
[----:B-1----:R-:W-:Y:S01]  /*20a0*/  FADD.FTZ R24, -R7, R24 ;  /* 0x0000001807187221 */ /* 0x002fe20000010100 */
[----:B------:R-:W1:Y:S01]  /*20b0*/  MUFU.EX2 R35, R34 ;  /* 0x0000002200237308 */ /* 0x000e620000000800 */
[----:B------:R-:W-:Y:S01]  /*20c0*/  FMUL.FTZ R18, R26, 1.4426950216293334961 ;  /* 0x3fb8aa3b1a127820 */ /* 0x000fe20000410000 */
[----:B------:R-:W-:Y:S01]  /*20d0*/  FADD.FTZ R20, R20, R25 ;  /* 0x0000001914147221 */ /* 0x000fe20000010000 */
[----:B------:R-:W-:Y:S01]  /*20e0*/  FMUL.FTZ R24, R24, 1.4426950216293334961 ;  /* 0x3fb8aa3b18187820 */ /* 0x000fe20000410000 */
[----:B------:R-:W3:Y:S01]  /*20f0*/  MUFU.EX2 R37, R37 ;  /* 0x0000002500257308 */ /* 0x000ee20000000800 */
[----:B------:R-:W-:Y:S01]  /*2100*/  STS [R14+0x600], R23 ;  /* 0x000600170e007388 */ /* 0x000fe20000000800 */
[----:B0-----:R-:W-:-:S02]  /*2110*/  FADD.FTZ R20, R20, R27 ;  /* 0x0000001b14147221 */ /* 0x001fc40000010000 */
[----:B------:R-:W0:Y:S01]  /*2120*/  MUFU.EX2 R18, R18 ;  /* 0x0000001200127308 */ /* 0x000e220000000800 */
[----:B------:R-:W-:Y:S01]  /*2130*/  STS [R14+0xa00], R27 ;  /* 0x000a001b0e007388 */ /* 0x000fe20000000800 */
[----:B------:R-:W-:Y:S02]  /*2140*/  FADD.FTZ R20, R20, R29 ;  /* 0x0000001d14147221 */ /* 0x000fe40000010000 */
[----:B------:R-:W4:Y:S01]  /*2150*/  MUFU.EX2 R24, R24 ;  /* 0x0000001800187308 */ /* 0x000f220000000800 */
[----:B------:R-:W-:Y:S01]  /*2160*/  STS [R14+0xc00], R29 ;  /* 0x000c001d0e007388 */ /* 0x000fe20000000800 */
[----:B------:R-:W-:-:S03]  /*2170*/  FADD.FTZ R20, R20, R31 ;  /* 0x0000001f14147221 */ /* 0x000fc60000010000 */
[----:B------:R-:W-:Y:S01]  /*2180*/  STS [R14+0xe00], R31 ;  /* 0x000e001f0e007388 */ /* 0x000fe20000000800 */
[----:B--2---:R-:W-:-:S03]  /*2190*/  FADD.FTZ R20, R20, R33 ;  /* 0x0000002114147221 */ /* 0x004fc60000010000 */
[----:B------:R-:W-:Y:S01]  /*21a0*/  STS [R14+0x1000], R33 ;  /* 0x001000210e007388 */ /* 0x000fe20000000800 */
[----:B------:R-:W-:-:S03]  /*21b0*/  FADD.FTZ R20, R20, R15 ;  /* 0x0000000f14147221 */ /* 0x000fc60000010000 */
[----:B------:R4:W-:Y:S01]  /*21c0*/  STS [R14+0x1200], R15 ;  /* 0x0012000f0e007388 */ /* 0x0009e20000000800 */
[----:B-1----:R-:W-:-:S03]  /*21d0*/  FADD.FTZ R20, R20, R35 ;  /* 0x0000002314147221 */ /* 0x002fc60000010000 */
[----:B------:R-:W-:Y:S01]  /*21e0*/  STS [R14+0x1400], R35 ;  /* 0x001400230e007388 */ /* 0x000fe20000000800 */
[----:B---3--:R-:W-:-:S03]  /*21f0*/  FADD.FTZ R19, R20, R37 ;  /* 0x0000002514137221 */ /* 0x008fc60000010000 */
[----:B------:R-:W-:Y:S01]  /*2200*/  STS [R14+0x1600], R37 ;  /* 0x001600250e007388 */ /* 0x000fe20000000800 */
[----:B0-----:R-:W-:-:S03]  /*2210*/  FADD.FTZ R19, R19, R18 ;  /* 0x0000001213137221 */ /* 0x001fc60000010000 */
[----:B------:R-:W-:Y:S01]  /*2220*/  STS [R14+0x1800], R18 ;  /* 0x001800120e007388 */ /* 0x000fe20000000800 */
[----:B----4-:R-:W-:-:S03]  /*2230*/  FADD.FTZ R15, R19, R24 ;  /* 0x00000018130f7221 */ /* 0x010fc60000010000 */
[----:B------:R0:W-:Y:S02]  /*2240*/  STS [R14+0x1a00], R24 ;  /* 0x001a00180e007388 */ /* 0x0001e40000000800 */
[----:B0-----:R-:W-:Y:S01]  /*2250*/  IADD3 R14, PT, PT, R14, 0x2000, RZ ;  /* 0x000020000e0e7810 */ /* 0x001fe20007ffe0ff */
[----:B------:R-:W-:Y:S06]  /*2260*/  @!P4 BRA `(.L_x_23292) ;  /* 0xfffffff80070c947 */ /* 0x000fec000383ffff */
.L_x_23291:
[----:B------:R-:W-:Y:S05]  /*2270*/  BSYNC.RECONVERGENT B1 ;  /* 0x0000000000017941 */ /* 0x000fea0003800200 */
.L_x_23290:
        /* <DEDUP_REMOVED lines=55> */
.L_x_23294:
[----:B------:R-:W-:Y:S05]  /*25f0*/  BSYNC.RECONVERGENT B1 ;  /* 0x0000000000017941 */ /* 0x000fea0003800200 */
.L_x_23293:
        /* <DEDUP_REMOVED lines=26> */
.L_x_23286:
[----:B------:R-:W-:Y:S05]  /*27a0*/  BSYNC.RECONVERGENT B0 ;  /* 0x0000000000007941 */ /* 0x000fea0003800200 */
.L_x_23285:
        /* <DEDUP_REMOVED lines=40> */
.L_x_23299:
[----:B------:R-:W1:Y:S01]  /*2a30*/  LDS R15, [R10] ;  /* 0x000000000a0f7984 */ /* 0x000e620000000800 */
[----:B------:R-:W-:-:S04]  /*2a40*/  IADD3 R14, PT, PT, R14, 0x1, RZ ;  /* 0x000000010e0e7810 */ /* 0x000fc80007ffe0ff */
[----:B------:R-:W-:Y:S01]  /*2a50*/  ISETP.NE.AND P0, PT, R14, RZ, PT ;  /* 0x000000ff0e00720c */ /* 0x000fe20003f05270 */
[----:B-1----:R-:W-:-:S05]  /*2a60*/  FMUL.FTZ R15, R15, R8 ;  /* 0x000000080f0f7220 */ /* 0x002fca0000410000 */
[----:B------:R1:W-:Y:S02]  /*2a70*/  STS [R10], R15 ;  /* 0x0000000f0a007388 */ /* 0x0003e40000000800 */
[----:B-1----:R-:W-:-:S05]  /*2a80*/  VIADD R10, R10, 0x200 ;  /* 0x000002000a0a7836 */ /* 0x002fca0000000000 */
[----:B------:R-:W-:Y:S05]  /*2a90*/  @P0 BRA `(.L_x_23299) ;  /* 0xfffffffc00e40947 */ /* 0x000fea000383ffff */
.L_x_23298:
[----:B------:R-:W-:Y:S05]  /*2aa0*/  BSYNC.RECONVERGENT B1 ;  /* 0x0000000000017941 */ /* 0x000fea0003800200 */
.L_x_23297:
        /* <DEDUP_REMOVED lines=12> */
.L_x_23302:
        /* <DEDUP_REMOVED lines=52> */
.L_x_23301:
[----:B------:R-:W-:Y:S05]  /*2eb0*/  BSYNC.RECONVERGENT B1 ;  /* 0x0000000000017941 */ /* 0x000fea0003800200 */
.L_x_23300:
        /* <DEDUP_REMOVED lines=31> */
.L_x_23304:
[----:B------:R-:W-:Y:S05]  /*30b0*/  BSYNC.RECONVERGENT B1 ;  /* 0x0000000000017941 */ /* 0x000fea0003800200 */
.L_x_23303:
        /* <DEDUP_REMOVED lines=14> */
.L_x_23296:
[----:B------:R-:W-:Y:S05]  /*31a0*/  BSYNC.RECONVERGENT B0 ;  /* 0x0000000000007941 */ /* 0x000fea0003800200 */
.L_x_23295:
        /* <DEDUP_REMOVED lines=25> */
.L_x_23306:
[----:B--23--:R-:W-:Y:S05]  /*3340*/  BSYNC.RECONVERGENT B0 ;  /* 0x0000000000007941 */ /* 0x00cfea0003800200 */
.L_x_23305:
[----:B------:R-:W-:Y:S01]  /*3350*/  ISETP.GE.U32.AND P0, PT, R18, R2, PT ;  /* 0x000000021200720c */ /* 0x000fe20003f06070 */
[----:B------:R-:W-:Y:S01]  /*3360*/  BSSY.RECONVERGENT B0, `(.L_x_23307) ;  /* 0x0000131000007945 */ /* 0x000fe20003800200 */
[----:B------:R-:W-:Y:S01]  /*3370*/  HFMA2 R24, -RZ, RZ, 0, 0 ;  /* 0x00000000ff187431 */ /* 0x000fe200000001ff */
[----:B------:R-:W-:Y:S02]  /*3380*/  CS2R R22, SRZ ;  /* 0x0000000000167805 */ /* 0x000fe4000001ff00 */
[----:B------:R-:W-:Y:S01]  /*3390*/  CS2R R20, SRZ ;  /* 0x0000000000147805 */ /* 0x000fe2000001ff00 */
[----:B------:R-:W-:-:S07]  /*33a0*/  IMAD.MOV.U32 R19, RZ, RZ, RZ ;  /* 0x000000ffff137224 */ /* 0x000fce00078e00ff */
[----:B------:R-:W-:Y:S05]  /*33b0*/  @P0 BRA `(.L_x_23308) ;  /* 0x0000001000ac0947 */ /* 0x000fea0003800000 */
[----:B------:R-:W2:Y:S01]  /*33c0*/  LDCU UR4, c[0x0][0x3c8] ;  /* 0x00007900ff0477ac */ /* 0x000ea20008000800 */
[----:B----4-:R-:W-:Y:S01]  /*33d0*/  IMAD.WIDE.U32 R10, R18, 0x4, RZ ;  /* 0x00000004120a7825 */ /* 0x010fe200078e00ff */
[----:B-1----:R-:W-:Y:S02]  /*33e0*/  IADD3 R8, PT, PT, R6, 0x1a0, RZ ;  /* 0x000001a006087810 */ /* 0x002fe40007ffe0ff */
[----:B------:R-:W-:Y:S01]  /*33f0*/  CS2R R22, SRZ ;  /* 0x0000000000167805 */ /* 0x000fe2000001ff00 */
[----:B------:R-:W1:Y:S01]  /*3400*/  LDCU.64 UR6, c[0x0][0x3b8] ;  /* 0x00007700ff0677ac */ /* 0x000e620008000a00 */
[----:B------:R-:W-:Y:S01]  /*3410*/  LEA R9, R4, R9, 0x3 ;  /* 0x0000000904097211 */ /* 0x000fe200078e18ff */
[C---:B------:R-:W-:Y:S01]  /*3420*/  IMAD.IADD R17, R18.reuse, 0x1, -R17 ;  /* 0x0000000112117824 */ /* 0x040fe200078e0a11 */
[----:B------:R-:W-:Y:S01]  /*3430*/  LEA R5, R5, R8, 0x18 ;  /* 0x0000000805057211 */ /* 0x000fe200078ec0ff */
[----:B------:R-:W-:Y:S01]  /*3440*/  IMAD.MOV.U32 R24, RZ, RZ, RZ ;  /* 0x000000ffff187224 */ /* 0x000fe200078e00ff */
[----:B------:R-:W-:-:S02]  /*3450*/  IADD3 R18, PT, PT, R18, 0x1, RZ ;  /* 0x0000000112127810 */ /* 0x000fc40007ffe0ff */
[----:B------:R-:W-:Y:S02]  /*3460*/  CS2R R20, SRZ ;  /* 0x0000000000147805 */ /* 0x000fe4000001ff00 */
[----:B------:R-:W-:Y:S01]  /*3470*/  LEA R5, R4, R5, 0x5 ;  /* 0x0000000504057211 */ /* 0x000fe200078e28ff */
[----:B------:R-:W-:Y:S01]  /*3480*/  VIADD R16, R9, 0x3 ;  /* 0x0000000309107836 */ /* 0x000fe20000000000 */
[----:B------:R-:W-:Y:S02]  /*3490*/  MOV R19, RZ ;  /* 0x000000ff00137202 */ /* 0x000fe40000000f00 */
[----:B------:R-:W-:Y:S01]  /*34a0*/  IADD3 R5, PT, PT, R5, 0x10, RZ ;  /* 0x0000001005057810 */ /* 0x000fe20007ffe0ff */
[----:B--2---:R-:W-:-:S06]  /*34b0*/  UIMAD UR4, UR11, UR4, URZ ;  /* 0x000000040b0472a4 */ /* 0x004fcc000f8e02ff */
[----:B0-----:R-:W-:-:S05]  /*34c0*/  MOV R7, UR4 ;  /* 0x0000000400077c02 */ /* 0x001fca0008000f00 */
[----:B------:R-:W0:Y:S01]  /*34d0*/  LDCU UR4, c[0x0][0x3e0] ;  /* 0x00007c00ff0477ac */ /* 0x000e220008000800 */
[----:B------:R-:W-:-:S03]  /*34e0*/  IMAD.WIDE R10, R7, 0x4, R10 ;  /* 0x00000004070a7825 */ /* 0x000fc600078e020a */
[----:B-1----:R-:W-:-:S04]  /*34f0*/  IADD3 R6, P0, PT, R10, UR6, RZ ;  /* 0x000000060a067c10 */ /* 0x002fc8000ff1e0ff */
[----:B------:R-:W-:Y:S01]  /*3500*/  IADD3.X R7, PT, PT, R11, UR7, RZ, P0, !PT ;  /* 0x000000070b077c10 */ /* 0x000fe200087fe4ff */
[----:B0-----:R-:W-:-:S05]  /*3510*/  IMAD R32, R32, UR4, RZ ;  /* 0x0000000420207c24 */ /* 0x001fca000f8e02ff */
[----:B------:R-:W-:-:S07]  /*3520*/  SHF.R.S32.HI R33, RZ, 0x1f, R32 ;  /* 0x0000001fff217819 */ /* 0x000fce0000011420 */
.L_x_23321:
[----:B------:R-:W2:Y:S04]  /*3530*/  LDG.E.CONSTANT R27, desc[UR12][R6.64] ;  /* 0x0000000c061b7981 */ /* 0x000ea8000c1e9900 */
[----:B------:R-:W0:Y:S04]  /*3540*/  LDS.128 R12, [R5+-0x10] ;  /* 0xfffff000050c7984 */ /* 0x000e280000000c00 */
[----:B------:R1:W3:Y:S01]  /*3550*/  LDS.128 R8, [R5] ;  /* 0x0000000005087984 */ /* 0x0002e20000000c00 */
[----:B0-----:R-:W-:Y:S01]  /*3560*/  F2FP.F16.F32.PACK_AB R14, R15, R14 ;  /* 0x0000000e0f0e723e */ /* 0x001fe200000000ff */
[----:B--2---:R-:W-:-:S03]  /*3570*/  IMAD.WIDE R26, R27, UR19, R32 ;  /* 0x000000131b1a7c25 */ /* 0x004fc6000f8e0220 */
[----:B------:R-:W-:-:S04]  /*3580*/  LEA R25, P0, R3, R26, 0x3 ;  /* 0x0000001a03197211 */ /* 0x000fc800078018ff */
[----:B------:R-:W-:Y:S02]  /*3590*/  IADD3.X R26, PT, PT, RZ, R27, RZ, P0, !PT ;  /* 0x0000001bff1a7210 */ /* 0x000fe400007fe4ff */
[----:B------:R-:W-:Y:S02]  /*35a0*/  LEA R34, P1, R25, UR20, 0x1 ;  /* 0x0000001419227c11 */ /* 0x000fe4000f8208ff */
[----:B------:R-:W-:Y:S02]  /*35b0*/  F2FP.F16.F32.PACK_AB R27, R13, R12 ;  /* 0x0000000c0d1b723e */ /* 0x000fe400000000ff */
[----:B------:R-:W-:Y:S01]  /*35c0*/  LEA.HI.X R35, R25, UR21, R26, 0x1, P1 ;  /* 0x0000001519237c11 */ /* 0x000fe200088f0c1a */
[----:B------:R-:W-:Y:S01]  /*35d0*/  IMAD.MOV.U32 R26, RZ, RZ, R14 ;  /* 0x000000ffff1a7224 */ /* 0x000fe200078e000e */
[----:B------:R-:W-:Y:S01]  /*35e0*/  ISETP.NE.AND P0, PT, R17, -0x1, PT ;  /* 0xffffffff1100780c */ /* 0x000fe20003f05270 */
[----:B------:R-:W-:Y:S01]  /*35f0*/  BSSY.RECONVERGENT B1, `(.L_x_23309) ;  /* 0x0000022000017945 */ /* 0x000fe20003800200 */
[----:B------:R-:W-:Y:S01]  /*3600*/  IADD3 R25, PT, PT, R16, -0x3, RZ ;  /* 0xfffffffd10197810 */ /* 0x000fe20007ffe0ff */
[----:B------:R1:W5:Y:S10]  /*3610*/  LDG.E.128.CONSTANT R12, desc[UR12][R34.64] ;  /* 0x0000000c220c7981 */ /* 0x000374000c1e9d00 */
[----:B-1-3--:R-:W-:Y:S05]  /*3620*/  @P0 BRA `(.L_x_23310) ;  /* 0x0000000000780947 */ /* 0x00afea0003800000 */
[C---:B------:R-:W-:Y:S02]  /*3630*/  IADD3 R28, PT, PT, R16.reuse, -0x1, RZ ;  /* 0xffffffff101c7810 */ /* 0x040fe40007ffe0ff */
[----:B------:R-:W-:Y:S02]  /*3640*/  ISETP.GE.AND P2, PT, R16, UR16, PT ;  /* 0x0000001010007c0c */ /* 0x000fe4000bf46270 */
[----:B------:R-:W-:Y:S02]  /*3650*/  ISETP.GE.AND P1, PT, R28, UR16, PT ;  /* 0x000000101c007c0c */ /* 0x000fe4000bf26270 */
[C---:B-----5:R-:W-:Y:S02]  /*3660*/  PRMT R28, R13.reuse, 0x7632, R28 ;  /* 0x000076320d1c7816 */ /* 0x060fe4000000001c */
        /* <DEDUP_REMOVED lines=26> */
.L_x_23310:
[----:B------:R-:W-:Y:S05]  /*3810*/  BSYNC.RECONVERGENT B1 ;  /* 0x0000000000017941 */ /* 0x000fea0003800200 */
.L_x_23309:
        /* <DEDUP_REMOVED lines=38> */
.L_x_23312:
[----:B------:R-:W-:Y:S05]  /*3a80*/  BSYNC.RECONVERGENT B1 ;  /* 0x0000000000017941 */ /* 0x000fea0003800200 */
.L_x_23311:
        /* <DEDUP_REMOVED lines=39> */
.L_x_23314:
[----:B------:R-:W-:Y:S05]  /*3d00*/  BSYNC.RECONVERGENT B1 ;  /* 0x0000000000017941 */ /* 0x000fea0003800200 */
.L_x_23313:
        /* <DEDUP_REMOVED lines=39> */
.L_x_23316:
[----:B------:R-:W-:Y:S05]  /*3f80*/  BSYNC.RECONVERGENT B1 ;  /* 0x0000000000017941 */ /* 0x000fea0003800200 */
.L_x_23315:
        /* <DEDUP_REMOVED lines=38> */
.L_x_23318:
[----:B------:R-:W-:Y:S05]  /*41f0*/  BSYNC.RECONVERGENT B1 ;  /* 0x0000000000017941 */ /* 0x000fea0003800200 */
.L_x_23317:
[----:B-----5:R-:W-:Y:S01]  /*4200*/  HMUL2 R9, R26, R9 ;  /* 0x000000091a097232 */ /* 0x020fe20000000000 */
[----:B------:R0:W5:Y:S01]  /*4210*/  LDG.E.128.CONSTANT R12, desc[UR12][R34.64+0xa00] ;  /* 0x000a000c220c7981 */ /* 0x000162000c1e9d00 */
[----:B------:R-:W-:Y:S02]  /*4220*/  BSSY.RECONVERGENT B1, `(.L_x_23319) ;  /* 0x0000033000017945 */ /* 0x000fe40003800200 */
[----:B------:R-:W-:Y:S02]  /*4230*/  HFMA2 R9, R27, R8, R9 ;  /* 0x000000081b097231 */ /* 0x000fe40000000009 */
[--C-:B------:R-:W-:Y:S02]  /*4240*/  HADD2.F32 R8, -RZ, R30.reuse.H0_H0 ;  /* 0x2000001eff087230 */ /* 0x100fe40000004100 */
[----:B------:R-:W-:Y:S02]  /*4250*/  HFMA2 R10, R29, R10, R9 ;  /* 0x0000000a1d0a7231 */ /* 0x000fe40000000009 */
[----:B------:R-:W-:-:S02]  /*4260*/  HADD2.F32 R9, -RZ, R30.H1_H1 ;  /* 0x3000001eff097230 */ /* 0x000fc40000004100 */
[----:B------:R-:W-:Y:S02]  /*4270*/  HADD2.F32 R30, -RZ, R36.H0_H0 ;  /* 0x20000024ff1e7230 */ /* 0x000fe40000004100 */
[----:B------:R-:W-:Y:S02]  /*4280*/  HFMA2 R11, R28, R11, R10 ;  /* 0x0000000b1c0b7231 */ /* 0x000fe4000000000a */
[--C-:B------:R-:W-:Y:S02]  /*4290*/  HADD2.F32 R10, -RZ, R31.reuse.H1_H1 ;  /* 0x3000001fff0a7230 */ /* 0x100fe40000004100 */
[----:B------:R-:W-:Y:S01]  /*42a0*/  FADD.FTZ R8, R8, R9 ;  /* 0x0000000908087221 */ /* 0x000fe20000010000 */
[----:B------:R-:W-:Y:S02]  /*42b0*/  HADD2.F32 R9, -RZ, R31.H0_H0 ;  /* 0x2000001fff097230 */ /* 0x000fe40000004100 */
[----:B0123--:R-:W-:Y:S02]  /*42c0*/  HADD2.F32 R34, -RZ, R11.H0_H0 ;  /* 0x2000000bff227230 */ /* 0x00ffe40000004100 */
[----:B------:R-:W-:Y:S01]  /*42d0*/  FADD.FTZ R23, R8, R23 ;  /* 0x0000001708177221 */ /* 0x000fe20000010000 */
[----:B------:R-:W-:-:S02]  /*42e0*/  HADD2.F32 R31, -RZ, R36.H1_H1 ;  /* 0x30000024ff1f7230 */ /* 0x000fc40000004100 */
[----:B------:R-:W-:Y:S01]  /*42f0*/  FADD.FTZ R9, R9, R10 ;  /* 0x0000000a09097221 */ /* 0x000fe20000010000 */
        /* <DEDUP_REMOVED lines=10> */
[----:B------:R-:W-:Y:S01]  /*43a0*/  VIADD R11, R16, 0x3 ;  /* 0x00000003100b7836 */ /* 0x000fe20000000000 */
[----:B------:R-:W-:Y:S02]  /*43b0*/  ISETP.GE.AND P2, PT, R8, UR16, PT ;  /* 0x0000001008007c0c */ /* 0x000fe4000bf46270 */
[C---:B------:R-:W-:Y:S02]  /*43c0*/  IADD3 R8, PT, PT, R16.reuse, 0x4, RZ ;  /* 0x0000000410087810 */ /* 0x040fe40007ffe0ff */
[----:B------:R-:W-:Y:S02]  /*43d0*/  ISETP.GE.AND P5, PT, R9, UR16, PT ;  /* 0x0000001009007c0c */ /* 0x000fe4000bfa6270 */
[----:B------:R-:W-:-:S02]  /*43e0*/  IADD3 R9, PT, PT, R16, 0x1, RZ ;  /* 0x0000000110097810 */ /* 0x000fc40007ffe0ff */
[----:B------:R-:W-:Y:S02]  /*43f0*/  ISETP.GE.AND P0, PT, R8, UR16, PT ;  /* 0x0000001008007c0c */ /* 0x000fe4000bf06270 */
[----:B------:R-:W-:Y:S02]  /*4400*/  IADD3 R10, PT, PT, R16, 0x2, RZ ;  /* 0x00000002100a7810 */ /* 0x000fe40007ffe0ff */
[C---:B-----5:R-:W-:Y:S02]  /*4410*/  PRMT R8, R12.reuse, 0x7632, R8 ;  /* 0x000076320c087816 */ /* 0x060fe40000000008 */
        /* <DEDUP_REMOVED lines=19> */
.L_x_23320:
[----:B------:R-:W-:Y:S05]  /*4550*/  BSYNC.RECONVERGENT B1 ;  /* 0x0000000000017941 */ /* 0x000fea0003800200 */
.L_x_23319:
[----:B-----5:R-:W-:Y:S01]  /*4560*/  HMUL2 R13, R26, R13 ;  /* 0x0000000d1a0d7232 */ /* 0x020fe20000000000 */
[C---:B------:R-:W-:Y:S01]  /*4570*/  IADD3 R11, PT, PT, R18.reuse, 0x3, RZ ;  /* 0x00000003120b7810 */ /* 0x040fe20007ffe0ff */
        /* <DEDUP_REMOVED lines=15> */
.L_x_23308:
[----:B------:R-:W-:Y:S05]  /*4670*/  BSYNC.RECONVERGENT B0 ;  /* 0x0000000000007941 */ /* 0x000fea0003800200 */
.L_x_23307:
[----:B------:R-:W2:Y:S08]  /*4680*/  S2UR UR5, SR_CgaCtaId ;  /* 0x00000000000579c3 */ /* 0x000eb00000008800 */
        /* <DEDUP_REMOVED lines=11> */
[----:B--2---:R-:W-:-:S06]  /*4740*/  ULEA UR4, UR5, UR4, 0x18 ;  /* 0x0000000405047291 */ /* 0x004fcc000f8ec0ff */
        /* <DEDUP_REMOVED lines=10> */
[----:B------:R-:W3:Y:S04]  /*47f0*/  LDS R2, [R3+0x80] ;  /* 0x0000800003027984 */ /* 0x000ee80000000800 */
[----:B0---4-:R-:W0:Y:S04]  /*4800*/  LDS R7, [R3+0x100] ;  /* 0x0001000003077984 */ /* 0x011e280000000800 */
[----:B------:R-:W4:Y:S04]  /*4810*/  LDS R4, [R3+0x180] ;  /* 0x0001800003047984 */ /* 0x000f280000000800 */
[----:B------:R-:W5:Y:S04]  /*4820*/  LDS R9, [R3+0x200] ;  /* 0x0002000003097984 */ /* 0x000f680000000800 */
[----:B------:R-:W1:Y:S01]  /*4830*/  LDS R6, [R3+0x280] ;  /* 0x0002800003067984 */ /* 0x000e620000000800 */
[----:B--2---:R-:W-:Y:S01]  /*4840*/  FADD.FTZ R24, R24, R5 ;  /* 0x0000000518187221 */ /* 0x004fe20000010000 */
[----:B---3--:R-:W-:Y:S01]  /*4850*/  FADD.FTZ R23, R23, R2 ;  /* 0x0000000217177221 */ /* 0x008fe20000010000 */
[----:B0-----:R-:W-:Y:S01]  /*4860*/  FADD.FTZ R22, R22, R7 ;  /* 0x0000000716167221 */ /* 0x001fe20000010000 */
[----:B----4-:R-:W-:Y:S01]  /*4870*/  FADD.FTZ R21, R21, R4 ;  /* 0x0000000415157221 */ /* 0x010fe20000010000 */
[----:B-----5:R-:W-:Y:S01]  /*4880*/  FADD.FTZ R20, R20, R9 ;  /* 0x0000000914147221 */ /* 0x020fe20000010000 */
[----:B-1----:R-:W-:-:S07]  /*4890*/  FADD.FTZ R19, R19, R6 ;  /* 0x0000000613137221 */ /* 0x002fce0000010000 */
.L_x_23323:
[----:B------:R-:W-:Y:S05]  /*48a0*/  BSYNC.RECONVERGENT B0 ;  /* 0x0000000000007941 */ /* 0x000fea0003800200 */
.L_x_23322:
        /* <DEDUP_REMOVED lines=11> */
[----:B------:R-:W5:Y:S04]  /*4960*/  LDS R2, [R3+0x80] ;  /* 0x0000800003027984 */ /* 0x000f680000000800 */
[----:B0---4-:R-:W0:Y:S04]  /*4970*/  LDS R7, [R3+0x100] ;  /* 0x0001000003077984 */ /* 0x011e280000000800 */
[----:B------:R-:W4:Y:S04]  /*4980*/  LDS R4, [R3+0x180] ;  /* 0x0001800003047984 */ /* 0x000f280000000800 */
[----:B------:R-:W1:Y:S04]  /*4990*/  LDS R9, [R3+0x200] ;  /* 0x0002000003097984 */ /* 0x000e680000000800 */
[----:B------:R-:W1:Y:S01]  /*49a0*/  LDS R6, [R3+0x280] ;  /* 0x0002800003067984 */ /* 0x000e620000000800 */
[----:B--23--:R-:W-:Y:S01]  /*49b0*/  FADD.FTZ R24, R24, R5 ;  /* 0x0000000518187221 */ /* 0x00cfe20000010000 */
[----:B-----5:R-:W-:Y:S01]  /*49c0*/  FADD.FTZ R23, R23, R2 ;  /* 0x0000000217177221 */ /* 0x020fe20000010000 */
[----:B0-----:R-:W-:Y:S01]  /*49d0*/  FADD.FTZ R22, R22, R7 ;  /* 0x0000000716167221 */ /* 0x001fe20000010000 */
[----:B----4-:R-:W-:Y:S01]  /*49e0*/  FADD.FTZ R21, R21, R4 ;  /* 0x0000000415157221 */ /* 0x010fe20000010000 */
[----:B-1----:R-:W-:Y:S01]  /*49f0*/  FADD.FTZ R20, R20, R9 ;  /* 0x0000000914147221 */ /* 0x002fe20000010000 */
[----:B------:R-:W-:-:S07]  /*4a00*/  FADD.FTZ R19, R19, R6 ;  /* 0x0000000613137221 */ /* 0x000fce0000010000 */
.L_x_23325:
[----:B------:R-:W-:Y:S05]  /*4a10*/  BSYNC.RECONVERGENT B0 ;  /* 0x0000000000007941 */ /* 0x000fea0003800200 */
.L_x_23324:
[----:B------:R-:W-:Y:S06]  /*4a20*/  BAR.SYNC.DEFER_BLOCKING 0x0 ;  /* 0x0000000000007b1d */ /* 0x000fec0000010000 */
[----:B------:R-:W-:Y:S05]  /*4a30*/  @P3 EXIT ;  /* 0x000000000000394d */ /* 0x000fea0003800000 */
[----:B------:R-:W-:Y:S01]  /*4a40*/  UIMAD UR5, UR11, UR18, UR15 ;  /* 0x000000120b0572a4 */ /* 0x000fe2000f8e020f */
[----:B--23--:R-:W-:Y:S01]  /*4a50*/  F2FP.F16.F32.PACK_AB R23, R23, R24 ;  /* 0x000000181717723e */ /* 0x00cfe200000000ff */
[----:B------:R-:W-:Y:S01]  /*4a60*/  UIMAD UR4, UR14, 0xc0, URZ ;  /* 0x000000c00e0478a4 */ /* 0x000fe2000f8e02ff */
[----:B------:R-:W-:Y:S01]  /*4a70*/  F2FP.F16.F32.PACK_AB R19, R19, R20 ;  /* 0x000000141313723e */ /* 0x000fe200000000ff */
[----:B------:R-:W-:Y:S01]  /*4a80*/  UIMAD UR5, UR5, UR17, URZ ;  /* 0x00000011050572a4 */ /* 0x000fe2000f8e02ff */
[----:B------:R-:W-:Y:S01]  /*4a90*/  F2FP.F16.F32.PACK_AB R21, R21, R22 ;  /* 0x000000161515723e */ /* 0x000fe200000000ff */
[----:B------:R-:W2:Y:S01]  /*4aa0*/  LDCU.64 UR6, c[0x0][0x390] ;  /* 0x00007200ff0677ac */ /* 0x000ea20008000a00 */
[----:B------:R-:W-:Y:S02]  /*4ab0*/  PRMT R5, R19, 0x7632, R5 ;  /* 0x0000763213057816 */ /* 0x000fe40000000005 */
[----:B------:R-:W-:Y:S01]  /*4ac0*/  PRMT R4, R21, 0x7632, R4 ;  /* 0x0000763215047816 */ /* 0x000fe20000000004 */
[----:B------:R-:W-:-:S04]  /*4ad0*/  UIMAD UR5, UR5, 0xc0, URZ ;  /* 0x000000c0050578a4 */ /* 0x000fc8000f8e02ff */
[----:B------:R-:W-:-:S06]  /*4ae0*/  UIADD3 UR4, UP0, UPT, UR5, UR4, URZ ;  /* 0x0000000405047290 */ /* 0x000fcc000ff1e0ff */
[----:B------:R-:W-:Y:S01]  /*4af0*/  IMAD.U32 R3, RZ, RZ, UR4 ;  /* 0x00000004ff037e24 */ /* 0x000fe2000f8e00ff */
[----:B------:R-:W-:-:S04]  /*4b00*/  UIADD3.X UR4, UPT, UPT, URZ, URZ, URZ, UP0, !UPT ;  /* 0x000000ffff047290 */ /* 0x000fc800087fe4ff */
[----:B------:R-:W-:Y:S02]  /*4b10*/  LOP3.LUT R0, R3, 0x1f, R0, 0xf8, !PT ;  /* 0x0000001f03007812 */ /* 0x000fe400078ef800 */
[----:B------:R-:W-:Y:S02]  /*4b20*/  MOV R3, UR4 ;  /* 0x0000000400037c02 */ /* 0x000fe40008000f00 */
        /* <DEDUP_REMOVED lines=10> */
.L_x_23282:
        /* <DEDUP_REMOVED lines=8> */
.L_x_23327:
[----:B------:R-:W-:Y:S05]  /*4c50*/  BSYNC B1 ;  /* 0x0000000000017941 */ /* 0x000fea0003800000 */
.L_x_23326:
        /* <DEDUP_REMOVED lines=9> */
.L_x_23328:
[----:B------:R-:W-:Y:S01]  /*4cf0*/  MOV R10, R12 ;  /* 0x0000000c000a7202 */ /* 0x000fe20000000f00 */
[----:B------:R-:W-:Y:S06]  /*4d00*/  BRA `(.L_x_23329) ;  /* 0xffffffc800207947 */ /* 0x000fec000383ffff */
.L_x_23284:
        /* <DEDUP_REMOVED lines=8> */
.L_x_23331:
[----:B------:R-:W-:Y:S05]  /*4d90*/  BSYNC B0 ;  /* 0x0000000000007941 */ /* 0x000fea0003800000 */
.L_x_23330:
        /* <DEDUP_REMOVED lines=9> */
.L_x_23332:
[----:B------:R-:W-:Y:S01]  /*4e30*/  HFMA2 R19, -RZ, RZ, 0, 2.384185791015625e-07 ;  /* 0x00000004ff137431 */ /* 0x000fe200000001ff */
[----:B------:R-:W-:-:S04]  /*4e40*/  MOV R13, R12 ;  /* 0x0000000c000d7202 */ /* 0x000fc80000000f00 */
[----:B------:R-:W-:-:S04]  /*4e50*/  FMNMX.FTZ R13, R10, R13, !PT ;  /* 0x0000000d0a0d7209 */ /* 0x000fc80007810000 */
[----:B------:R-:W-:-:S07]  /*4e60*/  MOV R15, R13 ;  /* 0x0000000d000f7202 */ /* 0x000fce0000000f00 */
[----:B------:R-:W-:Y:S05]  /*4e70*/  WARPSYNC.COLLECTIVE R14, `(.L_x_23333) ;  /* 0x000000000e087348 */ /* 0x000fea0003c00000 */
[----:B------:R0:W1:Y:S02]  /*4e80*/  SHFL.BFLY P2, R12, R15, R19, R22 ;  /* 0x0c0000130f0c7389 */ /* 0x0000640000040016 */
[----:B01----:R-:W-:Y:S05]  /*4e90*/  ENDCOLLECTIVE ;  /* 0x000000000000791b */ /* 0x003fea0003800000 */
.L_x_23333:
[----:B------:R-:W-:Y:S05]  /*4ea0*/  BRA `(.L_x_23334) ;  /* 0xffffffc800647947 */ /* 0x000fea000383ffff */
.L_x_23335:
        /* <DEDUP_REMOVED lines=13> */
.L_x_27581:


//--------------------- .text._ZN4vllm25paged_attention_v2_kernelIttLi128ELi8ELi128ELNS_18Fp8KVCacheDataTypeE0ELb0ELi512EEEvPfS2_PT_PKS3_PKT0_S9_ifPKiSB_iPKfiiiSD_SD_iiiii --------------------------
	.section	.text._ZN4vllm25paged_attention_v2_kernelIttLi128ELi8ELi128ELNS_18Fp8KVCacheDataTypeE0ELb0ELi512EEEvPfS2_PT_PKS3_PKT0_S9_ifPKiSB_iPKfiiiSD_SD_iiiii,"ax",@progbits
	.align	128
        .global         _ZN4vllm25paged_attention_v2_kernelIttLi128ELi8ELi128ELNS_18Fp8KVCacheDataTypeE0ELb0ELi512EEEvPfS2_PT_PKS3_PKT0_S9_ifPKiSB_iPKfiiiSD_SD_iiiii
        .type           _ZN4vllm25paged_attention_v2_kernelIttLi128ELi8ELi128ELNS_18Fp8KVCacheDataTypeE0ELb0ELi512EEEvPfS2_PT_PKS3_PKT0_S9_ifPKiSB_iPKfiiiSD_SD_iiiii,@function
        .size           _ZN4vllm25paged_attention_v2_kernelIttLi128ELi8ELi128ELNS_18Fp8KVCacheDataTypeE0ELb0ELi512EEEvPfS2_PT_PKS3_PKT0_S9_ifPKiSB_iPKfiiiSD_SD_iiiii,(.L_x_27582 - _ZN4vllm25paged_attention_v2_kernelIttLi128ELi8ELi128ELNS_18Fp8KVCacheDataTypeE0ELb0ELi512EEEvPfS2_PT_PKS3_PKT0_S9_ifPKiSB_iPKfiiiSD_SD_iiiii)
        .other          _ZN4vllm25paged_attention_v2_kernelIttLi128ELi8ELi128ELNS_18Fp8KVCacheDataTypeE0ELb0ELi512EEEvPfS2_PT_PKS3_PKT0_S9_ifPKiSB_iPKfiiiSD_SD_iiiii,@"STO_CUDA_ENTRY STV_DEFAULT"
_ZN4vllm25paged_attention_v2_kernelIttLi128ELi8ELi128ELNS_18Fp8KVCacheDataTypeE0ELb0ELi512EEEvPfS2_PT_PKS3_PKT0_S9_ifPKiSB_iPKfiiiSD_SD_iiiii:
.text._ZN4vllm25paged_attention_v2_kernelIttLi128ELi8ELi128ELNS_18Fp8KVCacheDataTypeE0ELb0ELi512EEEvPfS2_PT_PKS3_PKT0_S9_ifPKiSB_iPKfiiiSD_SD_iiiii:
        /* <DEDUP_REMOVED lines=28> */
[----:B0-----:R-:W-:-:S13]  /*01c0*/  ISETP.GT.U32.AND P0, PT, R6, 0x3f, PT ;  /* 0x0000003f0600780c */ /* 0x001fda0003f04070 */
[----:B------:R-:W0:Y:S01]  /*01d0*/  @!P0 LDC.64 R4, c[0x0][0x398] ;  /* 0x0000e600ff048b82 */ /* 0x000e220000000a00 */
[----:B------:R-:W-:Y:S01]  /*01e0*/  @!P0 IMAD.SHL.U32 R3, R3, 0x80, RZ ;  /* 0x0000008003038824 */ /* 0x000fe200078e00ff */
        /* <DEDUP_REMOVED lines=9> */
[----:B------:R-:W-:Y:S01]  /*0280*/  PLOP3.LUT P1, PT, PT, PT, UP0, 0x80, 0x8 ;  /* 0x000000000008781c */ /* 0x000fe20003f2f008 */
[----:B------:R-:W-:Y:S01]  /*0290*/  IMAD.MOV.U32 R0, RZ, RZ, RZ ;  /* 0x000000ffff007224 */ /* 0x000fe200078e00ff */
[----:B------:R-:W4:Y:S01]  /*02a0*/  I2F.RP R7, R11 ;  /* 0x0000000b00077306 */ /* 0x000f220000209400 */
[----:B--2---:R-:W-:-:S06]  /*02b0*/  @UP0 UIMAD.WIDE.U32 UR4, UR14, 0x4, UR4 ;  /* 0x000000040e0408a5 */ /* 0x004fcc000f8e0004 */
[----:B------:R-:W-:Y:S01]  /*02c0*/  MOV R4, UR4 ;  /* 0x0000000400047c02 */ /* 0x000fe20008000f00 */
[----:B------:R-:W-:-:S05]  /*02d0*/  IMAD.U32 R5, RZ, RZ, UR5 ;  /* 0x00000005ff057e24 */ /* 0x000fca000f8e00ff */
[----:B------:R0:W5:Y:S01]  /*02e0*/  @P1 LDG.E.CONSTANT R0, desc[UR12][R4.64] ;  /* 0x0000000c04001981 */ /* 0x000162000c1e9900 */
[----:B------:R-:W2:Y:S01]  /*02f0*/  S2UR UR9, SR_CgaCtaId ;  /* 0x00000000000979c3 */ /* 0x000ea20000008800 */
[----:B----4-:R-:W4:Y:S01]  /*0300*/  MUFU.RCP R7, R7 ;  /* 0x0000000700077308 */ /* 0x010f220000001000 */
        /* <DEDUP_REMOVED lines=8> */
[----:B----4-:R-:W-:-:S04]  /*0390*/  IADD3 R8, PT, PT, R7, 0xffffffe, RZ ;  /* 0x0ffffffe07087810 */ /* 0x010fc80007ffe0ff */
[----:B------:R0:W4:Y:S01]  /*03a0*/  F2I.FTZ.U32.TRUNC.NTZ R9, R8 ;  /* 0x0000000800097305 */ /* 0x000122000021f000 */
[----:B--2---:R-:W-:Y:S01]  /*03b0*/  ULEA UR6, UR9, UR8, 0x18 ;  /* 0x0000000809067291 */ /* 0x004fe2000f8ec0ff */
[----:B0-----:R-:W-:Y:S02]  /*03c0*/  HFMA2 R8, -RZ, RZ, 0, 0 ;  /* 0x00000000ff087431 */ /* 0x001fe400000001ff */
        /* <DEDUP_REMOVED lines=13> */
[----:B------:R-:W-:-:S06]  /*04a0*/  @P1 IADD3 R3, PT, PT, R3, 0x1, RZ ;  /* 0x0000000103031810 */ /* 0x000fcc0007ffe0ff */
[----:B------:R-:W-:Y:S01]  /*04b0*/  @!P3 IMAD.MOV R3, RZ, RZ, -R3 ;  /* 0x000000ffff03b224 */ /* 0x000fe200078e0a03 */
[----:B------:R-:W-:-:S04]  /*04c0*/  @!P2 LOP3.LUT R3, RZ, R10, RZ, 0x33, !PT ;  /* 0x0000000aff03a212 */ /* 0x000fc800078e33ff */
[----:B------:R-:W-:-:S04]  /*04d0*/  IABS R11, R3 ;  /* 0x00000003000b7213 */ /* 0x000fc80000000000 */
[----:B------:R-:W0:Y:S08]  /*04e0*/  I2F.RP R7, R11 ;  /* 0x0000000b00077306 */ /* 0x000e300000209400 */
[----:B0-----:R-:W0:Y:S02]  /*04f0*/  MUFU.RCP R7, R7 ;  /* 0x0000000700077308 */ /* 0x001e240000001000 */
[----:B0-----:R-:W-:-:S02]  /*0500*/  IADD3 R4, PT, PT, R7, 0xffffffe, RZ ;  /* 0x0ffffffe07047810 */ /* 0x001fc40007ffe0ff */
[----:B------:R-:W-:-:S04]  /*0510*/  IABS R7, UR14 ;  /* 0x0000000e00077c13 */ /* 0x000fc80008000000 */
[----:B------:R0:W2:Y:S02]  /*0520*/  F2I.FTZ.U32.TRUNC.NTZ R5, R4 ;  /* 0x0000000400057305 */ /* 0x0000a4000021f000 */
[----:B0-----:R-:W-:Y:S01]  /*0530*/  MOV R4, RZ ;  /* 0x000000ff00047202 */ /* 0x001fe20000000f00 */
[----:B--2---:R-:W-:-:S04]  /*0540*/  IMAD.MOV R8, RZ, RZ, -R5 ;  /* 0x000000ffff087224 */ /* 0x004fc800078e0a05 */
        /* <DEDUP_REMOVED lines=8> */
[----:B------:R-:W-:Y:S02]  /*05d0*/  SHF.R.U32.HI R7, RZ, 0x2, R6 ;  /* 0x00000002ff077819 */ /* 0x000fe40000011606 */
[----:B------:R-:W-:Y:S01]  /*05e0*/  ISETP.GT.U32.AND P3, PT, R11, R4, PT ;  /* 0x000000040b00720c */ /* 0x000fe20003f64070 */
[----:B------:R-:W-:Y:S01]  /*05f0*/  VIADD R8, R5, UR6 ;  /* 0x0000000605087c36 */ /* 0x000fe20008000000 */
[----:B------:R-:W-:Y:S01]  /*0600*/  LOP3.LUT R5, R3, UR14, RZ, 0x3c, !PT ;  /* 0x0000000e03057c12 */ /* 0x000fe2000f8e3cff */
[----:B------:R-:W0:Y:S02]  /*0610*/  LDCU UR6, c[0x0][0x3c8] ;  /* 0x00007900ff0677ac */ /* 0x000e240008000800 */
[----:B------:R-:W-:Y:S01]  /*0620*/  @!P0 IMAD R9, R7, 0x4, R8 ;  /* 0x0000000407098824 */ /* 0x000fe200078e0208 */
[----:B------:R-:W-:-:S02]  /*0630*/  ISETP.GE.AND P1, PT, R5, RZ, PT ;  /* 0x000000ff0500720c */ /* 0x000fc40003f26270 */
[----:B------:R-:W-:Y:S02]  /*0640*/  MOV R8, UR15 ;  /* 0x0000000f00087c02 */ /* 0x000fe40008000f00 */
[----:B------:R-:W-:-:S03]  /*0650*/  SHF.R.U32.HI R5, RZ, 0x5, R6 ;  /* 0x00000005ff057819 */ /* 0x000fc60000011606 */
[-C--:B------:R-:W-:Y:S01]  /*0660*/  @!P3 IADD3 R4, PT, PT, R4, -R11.reuse, RZ ;  /* 0x8000000b0404b210 */ /* 0x080fe20007ffe0ff */
[----:B------:R-:W-:Y:S02]  /*0670*/  @!P3 VIADD R28, R28, 0x1 ;  /* 0x000000011c1cb836 */ /* 0x000fe40000000000 */
[----:B------:R-:W-:Y:S01]  /*0680*/  IMAD R8, R8, 0x40, R5 ;  /* 0x0000004008087824 */ /* 0x000fe200078e0205 */
[----:B------:R-:W-:Y:S01]  /*0690*/  ISETP.GE.U32.AND P2, PT, R4, R11, PT ;  /* 0x0000000b0400720c */ /* 0x000fe20003f46070 */
[----:B------:R-:W-:Y:S01]  /*06a0*/  IMAD.MOV.U32 R4, RZ, RZ, -0x800001 ;  /* 0xff7fffffff047424 */ /* 0x000fe200078e00ff */
[----:B0-----:R-:W-:-:S11]  /*06b0*/  UIMAD UR5, UR11, UR6, URZ ;  /* 0x000000060b0572a4 */ /* 0x001fd6000f8e02ff */
        /* <DEDUP_REMOVED lines=10> */
[----:B------:R-:W-:Y:S01]  /*0760*/  MOV R11, UR5 ;  /* 0x00000005000b7c02 */ /* 0x000fe20008000f00 */
[----:B------:R-:W1:Y:S02]  /*0770*/  LDCU UR6, c[0x0][0x3e0] ;  /* 0x00007c00ff0677ac */ /* 0x000e640008000800 */
[C---:B------:R-:W-:Y:S01]  /*0780*/  IMAD.SHL.U32 R10, R7.reuse, 0x4, RZ ;  /* 0x00000004070a7824 */ /* 0x040fe200078e00ff */
[----:B------:R-:W-:Y:S01]  /*0790*/  LOP3.LUT R4, R7, 0x7, RZ, 0xc0, !PT ;  /* 0x0000000707047812 */ /* 0x000fe200078ec0ff */
[----:B------:R-:W-:Y:S01]  /*07a0*/  IMAD.WIDE R2, R11, 0x4, R2 ;  /* 0x000000040b027825 */ /* 0x000fe200078e0202 */
[----:B------:R-:W-:Y:S01]  /*07b0*/  LEA R9, R5, UR7, 0x3 ;  /* 0x0000000705097c11 */ /* 0x000fe2000f8e18ff */
[----:B------:R-:W-:Y:S01]  /*07c0*/  UIADD3 UR4, UPT, UPT, UR8, 0x120, URZ ;  /* 0x0000012008047890 */ /* 0x000fe2000fffe0ff */
[----:B------:R-:W-:-:S02]  /*07d0*/  SHF.L.U32 R7, R7, 0x3, RZ ;  /* 0x0000000307077819 */ /* 0x000fc400000006ff */
[----:B------:R-:W-:Y:S01]  /*07e0*/  IADD3 R18, PT, PT, R4, R9, RZ ;  /* 0x0000000904127210 */ /* 0x000fe20007ffe0ff */
[----:B------:R-:W-:Y:S01]  /*07f0*/  ULEA UR4, UR9, UR4, 0x18 ;  /* 0x0000000409047291 */ /* 0x000fe2000f8ec0ff */
[----:B------:R-:W-:Y:S02]  /*0800*/  LOP3.LUT R10, R10, 0x1c, RZ, 0xc0, !PT ;  /* 0x0000001c0a0a7812 */ /* 0x000fe400078ec0ff */
[----:B------:R-:W-:Y:S01]  /*0810*/  LOP3.LUT R16, R7, 0x38, RZ, 0xc0, !PT ;  /* 0x0000003807107812 */ /* 0x000fe200078ec0ff */
[----:B------:R-:W-:Y:S01]  /*0820*/  VIADD R7, R18, -UR18 ;  /* 0x8000001212077c36 */ /* 0x000fe20008000000 */
[----:B0-----:R-:W-:Y:S01]  /*0830*/  IADD3 R2, P0, PT, R2, UR20, RZ ;  /* 0x0000001402027c10 */ /* 0x001fe2000ff1e0ff */
[----:B------:R-:W-:Y:S01]  /*0840*/  IMAD R10, R5, 0x20, R10 ;  /* 0x00000020050a7824 */ /* 0x000fe200078e020a */
[----:B------:R-:W-:Y:S01]  /*0850*/  MOV R5, R8 ;  /* 0x0000000800057202 */ /* 0x000fe20000000f00 */
[----:B-1----:R-:W-:Y:S01]  /*0860*/  IMAD R9, R28, UR6, RZ ;  /* 0x000000061c097c24 */ /* 0x002fe2000f8e02ff */
[----:B------:R-:W-:-:S02]  /*0870*/  IADD3.X R3, PT, PT, R3, UR21, RZ, P0, !PT ;  /* 0x0000001503037c10 */ /* 0x000fc400087fe4ff */
[----:B------:R-:W-:Y:S02]  /*0880*/  MOV R4, 0xff7fffff ;  /* 0xff7fffff00047802 */ /* 0x000fe40000000f00 */
[C---:B------:R-:W-:Y:S02]  /*0890*/  IADD3 R16, P0, PT, R9.reuse, R16, RZ ;  /* 0x0000001009107210 */ /* 0x040fe40007f1e0ff */
[----:B------:R-:W-:Y:S02]  /*08a0*/  IADD3 R18, PT, PT, R18, 0x1, RZ ;  /* 0x0000000112127810 */ /* 0x000fe40007ffe0ff */
[----:B------:R-:W-:Y:S02]  /*08b0*/  LEA.HI.X.SX32 R17, R9, RZ, 0x1, P0 ;  /* 0x000000ff09117211 */ /* 0x000fe400000f0eff */
[----:B------:R-:W-:-:S07]  /*08c0*/  IADD3 R19, PT, PT, R10, UR4, RZ ;  /* 0x000000040a137c10 */ /* 0x000fce000fffe0ff */
.L_x_23339:
[----:B------:R-:W2:Y:S01]  /*08d0*/  LDG.E.CONSTANT R9, desc[UR12][R2.64] ;  /* 0x0000000c02097981 */ /* 0x000ea2000c1e9900 */
[C---:B------:R-:W-:Y:S01]  /*08e0*/  LOP3.LUT R20, R6.reuse, 0x3, RZ, 0xc0, !PT ;  /* 0x0000000306147812 */ /* 0x040fe200078ec0ff */
[----:B------:R-:W-:Y:S01]  /*08f0*/  UMOV UR4, 0x400 ;  /* 0x0000040000047882 */ /* 0x000fe20000000000 */
[----:B------:R-:W-:Y:S01]  /*0900*/  SHF.L.U32 R12, R6, 0x6, RZ ;  /* 0x00000006060c7819 */ /* 0x000fe200000006ff */
[----:B------:R-:W-:-:S03]  /*0910*/  ULEA UR4, UR9, UR4, 0x18 ;  /* 0x0000000409047291 */ /* 0x000fc6000f8ec0ff */
[----:B------:R-:W-:Y:S01]  /*0920*/  LOP3.LUT R12, R12, 0xc0, RZ, 0xc0, !PT ;  /* 0x000000c00c0c7812 */ /* 0x000fe200078ec0ff */
        /* <DEDUP_REMOVED lines=9> */
[----:B------:R-:W4:Y:S01]  /*09c0*/  LDG.E.CONSTANT R21, desc[UR12][R22.64+0x180] ;  /* 0x0001800c16157981 */ /* 0x000f22000c1e9900 */
[----:B0-----:R-:W-:-:S02]  /*09d0*/  HADD2.F32 R13, -RZ, R9.H0_H0 ;  /* 0x20000009ff0d7230 */ /* 0x001fc40000004100 */
[----:B------:R-:W-:Y:S02]  /*09e0*/  HADD2.F32 R9, -RZ, R9.H1_H1 ;  /* 0x30000009ff097230 */ /* 0x000fe40000004100 */
[--C-:B------:R-:W-:Y:S02]  /*09f0*/  HADD2.F32 R25, -RZ, R8.reuse.H0_H0 ;  /* 0x20000008ff197230 */ /* 0x100fe40000004100 */
[----:B------:R-:W-:Y:S02]  /*0a00*/  HADD2.F32 R8, -RZ, R8.H1_H1 ;  /* 0x30000008ff087230 */ /* 0x000fe40000004100 */
[----:B--2---:R-:W-:-:S05]  /*0a10*/  HADD2.F32 R26, -RZ, R14.H0_H0 ;  /* 0x2000000eff1a7230 */ /* 0x004fca0000004100 */
[----:B------:R-:W-:Y:S01]  /*0a20*/  FMUL.FTZ R30, R13, R26 ;  /* 0x0000001a0d1e7220 */ /* 0x000fe20000410000 */
[----:B------:R-:W-:Y:S01]  /*0a30*/  HADD2.F32 R14, -RZ, R14.H1_H1 ;  /* 0x3000000eff0e7230 */ /* 0x000fe20000004100 */
[----:B------:R-:W2:Y:S01]  /*0a40*/  LDG.E.CONSTANT R13, desc[UR12][R22.64+0x200] ;  /* 0x0002000c160d7981 */ /* 0x000ea2000c1e9900 */
[----:B---3--:R-:W-:-:S03]  /*0a50*/  HADD2.F32 R26, -RZ, R15.H0_H0 ;  /* 0x2000000fff1a7230 */ /* 0x008fc60000004100 */
[----:B------:R-:W-:Y:S02]  /*0a60*/  FMUL.FTZ R9, R9, R14 ;  /* 0x0000000e09097220 */ /* 0x000fe40000410000 */
[----:B------:R-:W3:Y:S01]  /*0a70*/  LDG.E.CONSTANT R14, desc[UR12][R22.64+0x280] ;  /* 0x0002800c160e7981 */ /* 0x000ee2000c1e9900 */
[----:B------:R-:W-:Y:S02]  /*0a80*/  HADD2.F32 R15, -RZ, R15.H1_H1 ;  /* 0x3000000fff0f7230 */ /* 0x000fe40000004100 */
[----:B------:R-:W-:-:S03]  /*0a90*/  FFMA.FTZ R25, R25, R26, R30 ;  /* 0x0000001a19197223 */ /* 0x000fc6000001001e */
[----:B------:R-:W-:Y:S02]  /*0aa0*/  FFMA.FTZ R8, R8, R15, R9 ;  /* 0x0000000f08087223 */ /* 0x000fe40000010009 */
[----:B------:R-:W3:Y:S01]  /*0ab0*/  LDG.E.CONSTANT R15, desc[UR12][R22.64+0x300] ;  /* 0x0003000c160f7981 */ /* 0x000ee2000c1e9900 */
[----:B------:R-:W-:Y:S02]  /*0ac0*/  HADD2.F32 R26, -RZ, R10.H0_H0 ;  /* 0x2000000aff1a7230 */ /* 0x000fe40000004100 */
[--C-:B----4-:R-:W-:Y:S02]  /*0ad0*/  HADD2.F32 R9, -RZ, R24.reuse.H0_H0 ;  /* 0x20000018ff097230 */ /* 0x110fe40000004100 */
        /* <DEDUP_REMOVED lines=10> */
[----:B------:R-:W0:Y:S02]  /*0b80*/  LDS.128 R8, [R12+UR4+0x10] ;  /* 0x000010040c087984 */ /* 0x000e240008000c00 */
[--C-:B0-----:R-:W-:Y:S02]  /*0b90*/  HADD2.F32 R24, -RZ, R8.reuse.H0_H0 ;  /* 0x20000008ff187230 */ /* 0x101fe40000004100 */
[----:B------:R-:W-:Y:S02]  /*0ba0*/  HADD2.F32 R8, -RZ, R8.H1_H1 ;  /* 0x30000008ff087230 */ /* 0x000fe40000004100 */
[----:B--2---:R-:W-:-:S05]  /*0bb0*/  HADD2.F32 R26, -RZ, R13.H0_H0 ;  /* 0x2000000dff1a7230 */ /* 0x004fca0000004100 */
[----:B------:R-:W-:Y:S02]  /*0bc0*/  FFMA.FTZ R25, R24, R26, R25 ;  /* 0x0000001a18197223 */ /* 0x000fe40000010019 */
[----:B------:R-:W2:Y:S01]  /*0bd0*/  LDG.E.CONSTANT R24, desc[UR12][R22.64+0x380] ;  /* 0x0003800c16187981 */ /* 0x000ea2000c1e9900 */
[----:B------:R-:W-:-:S05]  /*0be0*/  HADD2.F32 R13, -RZ, R13.H1_H1 ;  /* 0x3000000dff0d7230 */ /* 0x000fca0000004100 */
[----:B------:R-:W-:Y:S02]  /*0bf0*/  FFMA.FTZ R8, R8, R13, R21 ;  /* 0x0000000d08087223 */ /* 0x000fe40000010015 */
[----:B------:R-:W4:Y:S01]  /*0c00*/  LDG.E.CONSTANT R21, desc[UR12][R22.64+0x400] ;  /* 0x0004000c16157981 */ /* 0x000f22000c1e9900 */
[----:B------:R-:W-:Y:S02]  /*0c10*/  HADD2.F32 R26, -RZ, R9.H0_H0 ;  /* 0x20000009ff1a7230 */ /* 0x000fe40000004100 */
[----:B---3--:R-:W-:-:S05]  /*0c20*/  HADD2.F32 R13, -RZ, R14.H0_H0 ;  /* 0x2000000eff0d7230 */ /* 0x008fca0000004100 */
[----:B------:R-:W-:Y:S02]  /*0c30*/  FFMA.FTZ R25, R26, R13, R25 ;  /* 0x0000000d1a197223 */ /* 0x000fe40000010019 */
[----:B------:R-:W3:Y:S01]  /*0c40*/  LDG.E.CONSTANT R13, desc[UR12][R22.64+0x480] ;  /* 0x0004800c160d7981 */ /* 0x000ee2000c1e9900 */
[----:B------:R-:W-:Y:S02]  /*0c50*/  HADD2.F32 R9, -RZ, R9.H1_H1 ;  /* 0x30000009ff097230 */ /* 0x000fe40000004100 */
[----:B------:R-:W-:-:S05]  /*0c60*/  HADD2.F32 R14, -RZ, R14.H1_H1 ;  /* 0x3000000eff0e7230 */ /* 0x000fca0000004100 */
[----:B------:R-:W-:Y:S01]  /*0c70*/  FFMA.FTZ R8, R9, R14, R8 ;  /* 0x0000000e09087223 */ /* 0x000fe20000010008 */
[----:B------:R-:W-:Y:S02]  /*0c80*/  HADD2.F32 R14, -RZ, R10.H0_H0 ;  /* 0x2000000aff0e7230 */ /* 0x000fe40000004100 */
[----:B------:R-:W-:-:S05]  /*0c90*/  HADD2.F32 R9, -RZ, R15.H0_H0 ;  /* 0x2000000fff097230 */ /* 0x000fca0000004100 */
[----:B------:R-:W-:Y:S02]  /*0ca0*/  FFMA.FTZ R25, R14, R9, R25 ;  /* 0x000000090e197223 */ /* 0x000fe40000010019 */
[----:B------:R-:W3:Y:S01]  /*0cb0*/  LDG.E.CONSTANT R14, desc[UR12][R22.64+0x500] ;  /* 0x0005000c160e7981 */ /* 0x000ee2000c1e9900 */
[----:B------:R-:W-:Y:S02]  /*0cc0*/  HADD2.F32 R9, -RZ, R10.H1_H1 ;  /* 0x3000000aff097230 */ /* 0x000fe40000004100 */
[----:B------:R-:W-:Y:S02]  /*0cd0*/  HADD2.F32 R15, -RZ, R15.H1_H1 ;  /* 0x3000000fff0f7230 */ /* 0x000fe40000004100 */
[----:B------:R-:W-:-:S03]  /*0ce0*/  HADD2.F32 R10, -RZ, R11.H1_H1 ;  /* 0x3000000bff0a7230 */ /* 0x000fc60000004100 */
[----:B------:R-:W-:Y:S01]  /*0cf0*/  FFMA.FTZ R15, R9, R15, R8 ;  /* 0x0000000f090f7223 */ /* 0x000fe20000010008 */
[----:B------:R-:W-:Y:S02]  /*0d00*/  HADD2.F32 R8, -RZ, R11.H0_H0 ;  /* 0x2000000bff087230 */ /* 0x000fe40000004100 */
[--C-:B--2---:R-:W-:Y:S02]  /*0d10*/  HADD2.F32 R9, -RZ, R24.reuse.H0_H0 ;  /* 0x20000018ff097230 */ /* 0x104fe40000004100 */
[----:B------:R-:W-:-:S03]  /*0d20*/  HADD2.F32 R24, -RZ, R24.H1_H1 ;  /* 0x30000018ff187230 */ /* 0x000fc60000004100 */
[----:B------:R-:W-:Y:S02]  /*0d30*/  FFMA.FTZ R25, R8, R9, R25 ;  /* 0x0000000908197223 */ /* 0x000fe40000010019 */
[----:B------:R-:W-:Y:S02]  /*0d40*/  FFMA.FTZ R15, R10, R24, R15 ;  /* 0x000000180a0f7223 */ /* 0x000fe4000001000f */
[----:B------:R-:W0:Y:S01]  /*0d50*/  LDS.128 R8, [R12+UR4+0x20] ;  /* 0x000020040c087984 */ /* 0x000e220008000c00 */
[----:B----4-:R-:W-:Y:S02]  /*0d60*/  HADD2.F32 R26, -RZ, R21.H0_H0 ;  /* 0x20000015ff1a7230 */ /* 0x010fe40000004100 */
[----:B0-----:R-:W-:-:S05]  /*0d70*/  HADD2.F32 R24, -RZ, R8.H0_H0 ;  /* 0x20000008ff187230 */ /* 0x001fca0000004100 */
[----:B------:R-:W-:Y:S02]  /*0d80*/  FFMA.FTZ R25, R24, R26, R25 ;  /* 0x0000001a18197223 */ /* 0x000fe40000010019 */
[----:B------:R-:W2:Y:S01]  /*0d90*/  LDG.E.CONSTANT R24, desc[UR12][R22.64+0x580] ;  /* 0x0005800c16187981 */ /* 0x000ea2000c1e9900 */
[----:B------:R-:W-:Y:S02]  /*0da0*/  HADD2.F32 R8, -RZ, R8.H1_H1 ;  /* 0x30000008ff087230 */ /* 0x000fe40000004100 */
[----:B------:R-:W-:-:S05]  /*0db0*/  HADD2.F32 R21, -RZ, R21.H1_H1 ;  /* 0x30000015ff157230 */ /* 0x000fca0000004100 */
[----:B------:R-:W-:Y:S01]  /*0dc0*/  FFMA.FTZ R15, R8, R21, R15 ;  /* 0x00000015080f7223 */ /* 0x000fe2000001000f */
[----:B------:R-:W-:Y:S02]  /*0dd0*/  HADD2.F32 R8, -RZ, R9.H0_H0 ;  /* 0x20000009ff087230 */ /* 0x000fe40000004100 */
[----:B---3--:R-:W-:-:S05]  /*0de0*/  HADD2.F32 R21, -RZ, R13.H0_H0 ;  /* 0x2000000dff157230 */ /* 0x008fca0000004100 */
[----:B------:R-:W-:Y:S02]  /*0df0*/  FFMA.FTZ R25, R8, R21, R25 ;  /* 0x0000001508197223 */ /* 0x000fe40000010019 */
[----:B------:R-:W3:Y:S01]  /*0e00*/  LDG.E.CONSTANT R8, desc[UR12][R22.64+0x600] ;  /* 0x0006000c16087981 */ /* 0x000ee2000c1e9900 */
[----:B------:R-:W-:Y:S02]  /*0e10*/  HADD2.F32 R26, -RZ, R9.H1_H1 ;  /* 0x30000009ff1a7230 */ /* 0x000fe40000004100 */
[----:B------:R-:W-:Y:S01]  /*0e20*/  HADD2.F32 R13, -RZ, R13.H1_H1 ;  /* 0x3000000dff0d7230 */ /* 0x000fe20000004100 */
[----:B------:R-:W4:Y:S04]  /*0e30*/  LDG.E.CONSTANT R9, desc[UR12][R22.64+0x680] ;  /* 0x0006800c16097981 */ /* 0x000f28000c1e9900 */
[----:B------:R-:W-:Y:S01]  /*0e40*/  FFMA.FTZ R15, R26, R13, R15 ;  /* 0x0000000d1a0f7223 */ /* 0x000fe2000001000f */
[----:B------:R-:W-:Y:S01]  /*0e50*/  HADD2.F32 R26, -RZ, R10.H0_H0 ;  /* 0x2000000aff1a7230 */ /* 0x000fe20000004100 */
[----:B------:R-:W4:Y:S01]  /*0e60*/  LDG.E.CONSTANT R21, desc[UR12][R22.64+0x700] ;  /* 0x0007000c16157981 */ /* 0x000f22000c1e9900 */
[----:B------:R-:W-:-:S05]  /*0e70*/  HADD2.F32 R13, -RZ, R14.H0_H0 ;  /* 0x2000000eff0d7230 */ /* 0x000fca0000004100 */
[----:B------:R-:W-:Y:S02]  /*0e80*/  FFMA.FTZ R13, R26, R13, R25 ;  /* 0x0000000d1a0d7223 */ /* 0x000fe40000010019 */
[----:B------:R3:W4:Y:S01]  /*0e90*/  LDG.E.CONSTANT R25, desc[UR12][R22.64+0x780] ;  /* 0x0007800c16197981 */ /* 0x000722000c1e9900 */
[----:B------:R-:W-:Y:S02]  /*0ea0*/  HADD2.F32 R10, -RZ, R10.H1_H1 ;  /* 0x3000000aff0a7230 */ /* 0x000fe40000004100 */
[----:B------:R-:W-:Y:S02]  /*0eb0*/  HADD2.F32 R14, -RZ, R14.H1_H1 ;  /* 0x3000000eff0e7230 */ /* 0x000fe40000004100 */
[----:B------:R-:W-:-:S03]  /*0ec0*/  HADD2.F32 R26, -RZ, R11.H0_H0 ;  /* 0x2000000bff1a7230 */ /* 0x000fc60000004100 */
[----:B------:R-:W-:Y:S01]  /*0ed0*/  FFMA.FTZ R10, R10, R14, R15 ;  /* 0x0000000e0a0a7223 */ /* 0x000fe2000001000f */
[----:B------:R-:W-:Y:S01]  /*0ee0*/  HADD2.F32 R11, -RZ, R11.H1_H1 ;  /* 0x3000000bff0b7230 */ /* 0x000fe20000004100 */
[----:B------:R-:W-:Y:S01]  /*0ef0*/  ULEA UR6, UR15, 0x40, 0x6 ;  /* 0x000000400f067891 */ /* 0x000fe2000f8e30ff */
[----:B------:R-:W-:Y:S02]  /*0f00*/  ISETP.NE.AND P1, PT, R20, RZ, PT ;  /* 0x000000ff1400720c */ /* 0x000fe40003f25270 */
[----:B-----5:R-:W-:Y:S01]  /*0f10*/  FSETP.NEU.FTZ.AND P0, PT, R0, RZ, PT ;  /* 0x000000ff0000720b */ /* 0x020fe20003f1d000 */
[----:B--2---:R-:W-:-:S05]  /*0f20*/  HADD2.F32 R14, -RZ, R24.H0_H0 ;  /* 0x20000018ff0e7230 */ /* 0x004fca0000004100 */
[----:B------:R-:W-:Y:S02]  /*0f30*/  FFMA.FTZ R26, R26, R14, R13 ;  /* 0x0000000e1a1a7223 */ /* 0x000fe4000001000d */
[----:B------:R-:W0:Y:S01]  /*0f40*/  LDS.128 R12, [R12+UR4+0x30] ;  /* 0x000030040c0c7984 */ /* 0x000e220008000c00 */
[----:B------:R-:W-:-:S05]  /*0f50*/  HADD2.F32 R24, -RZ, R24.H1_H1 ;  /* 0x30000018ff187230 */ /* 0x000fca0000004100 */
[----:B------:R-:W-:Y:S01]  /*0f60*/  FFMA.FTZ R10, R11, R24, R10 ;  /* 0x000000180b0a7223 */ /* 0x000fe2000001000a */
[--C-:B---3--:R-:W-:Y:S02]  /*0f70*/  HADD2.F32 R22, -RZ, R8.reuse.H0_H0 ;  /* 0x20000008ff167230 */ /* 0x108fe40000004100 */
[----:B------:R-:W-:Y:S02]  /*0f80*/  HADD2.F32 R8, -RZ, R8.H1_H1 ;  /* 0x30000008ff087230 */ /* 0x000fe40000004100 */
[--C-:B----4-:R-:W-:Y:S02]  /*0f90*/  HADD2.F32 R24, -RZ, R9.reuse.H0_H0 ;  /* 0x20000009ff187230 */ /* 0x110fe40000004100 */
[----:B------:R-:W-:Y:S01]  /*0fa0*/  HADD2.F32 R9, -RZ, R9.H1_H1 ;  /* 0x30000009ff097230 */ /* 0x000fe20000004100 */
[----:B------:R-:W-:Y:S01]  /*0fb0*/  UIADD3 UR4, UPT, UPT, UR18, 0x7, URZ ;  /* 0x0000000712047890 */ /* 0x000fe2000fffe0ff */
[----:B0-----:R-:W-:Y:S02]  /*0fc0*/  HADD2.F32 R11, -RZ, R12.H0_H0 ;  /* 0x2000000cff0b7230 */ /* 0x001fe40000004100 */
[----:B------:R-:W-:-:S03]  /*0fd0*/  HADD2.F32 R23, -RZ, R13.H0_H0 ;  /* 0x2000000dff177230 */ /* 0x000fc60000004100 */
        /* <DEDUP_REMOVED lines=8> */
[----:B------:R-:W-:Y:S01]  /*1060*/  FFMA.FTZ R9, R13, R9, R10 ;  /* 0x000000090d097223 */ /* 0x000fe2000001000a */
[----:B------:R-:W-:Y:S02]  /*1070*/  HADD2.F32 R21, -RZ, R21.H1_H1 ;  /* 0x30000015ff157230 */ /* 0x000fe40000004100 */
[----:B------:R-:W-:Y:S01]  /*1080*/  FFMA.FTZ R8, R11, R12, R8 ;  /* 0x0000000c0b087223 */ /* 0x000fe20000010008 */
[----:B------:R-:W-:Y:S02]  /*1090*/  HADD2.F32 R11, -RZ, R25.H0_H0 ;  /* 0x20000019ff0b7230 */ /* 0x000fe40000004100 */
[--C-:B------:R-:W-:Y:S02]  /*10a0*/  HADD2.F32 R13, -RZ, R15.reuse.H0_H0 ;  /* 0x2000000fff0d7230 */ /* 0x100fe40000004100 */
[----:B------:R-:W-:Y:S01]  /*10b0*/  FFMA.FTZ R9, R14, R21, R9 ;  /* 0x000000150e097223 */ /* 0x000fe20000010009 */
[----:B------:R-:W-:Y:S02]  /*10c0*/  HADD2.F32 R10, -RZ, R15.H1_H1 ;  /* 0x3000000fff0a7230 */ /* 0x000fe40000004100 */
[----:B------:R-:W-:Y:S01]  /*10d0*/  HADD2.F32 R25, -RZ, R25.H1_H1 ;  /* 0x30000019ff197230 */ /* 0x000fe20000004100 */
[----:B------:R-:W-:Y:S01]  /*10e0*/  USHF.R.U32.HI UR4, URZ, 0x3, UR4 ;  /* 0x00000003ff047899 */ /* 0x000fe20008011604 */
[----:B------:R-:W-:-:S03]  /*10f0*/  FFMA.FTZ R8, R13, R11, R8 ;  /* 0x0000000b0d087223 */ /* 0x000fc60000010008 */
[----:B------:R-:W-:Y:S01]  /*1100*/  FFMA.FTZ R9, R10, R25, R9 ;  /* 0x000000190a097223 */ /* 0x000fe20000010009 */
[----:B------:R-:W-:-:S03]  /*1110*/  MOV R10, UR6 ;  /* 0x00000006000a7c02 */ /* 0x000fc60008000f00 */
[----:B------:R-:W-:Y:S01]  /*1120*/  FADD.FTZ R9, R8, R9 ;  /* 0x0000000908097221 */ /* 0x000fe20000010000 */
[----:B------:R-:W-:Y:S01]  /*1130*/  VIMNMX.U32 R8, PT, PT, R10, UR4, PT ;  /* 0x000000040a087c48 */ /* 0x000fe2000bfe0000 */
[----:B------:R-:W-:-:S03]  /*1140*/  UMOV UR4, 0xffffffff ;  /* 0xffffffff00047882 */ /* 0x000fc60000000000 */
[----:B------:R-:W-:Y:S05]  /*1150*/  BRA.DIV UR4, `(.L_x_23338) ;  /* 0x0000003204547947 */ /* 0x000fea000b800000 */
[----:B------:R-:W0:Y:S02]  /*1160*/  SHFL.BFLY PT, R10, R9, 0x2, 0x1f ;  /* 0x0c401f00090a7f89 */ /* 0x000e2400000e0000 */
[----:B0-----:R-:W-:-:S05]  /*1170*/  FADD.FTZ R10, R9, R10 ;  /* 0x0000000a090a7221 */ /* 0x001fca0000010000 */
[----:B------:R0:W1:Y:S02]  /*1180*/  SHFL.BFLY PT, R11, R10, 0x1, 0x1f ;  /* 0x0c201f000a0b7f89 */ /* 0x00006400000e0000 */
.L_x_23385:
        /* <DEDUP_REMOVED lines=20> */
.L_x_23337:
[----:B------:R-:W-:Y:S05]  /*12d0*/  BSYNC B0 ;  /* 0x0000000000007941 */ /* 0x000fea0003800000 */
.L_x_23336:
[----:B------:R-:W-:Y:S01]  /*12e0*/  UIADD3 UR4, UPT, UPT, UR18, 0x7, URZ ;  /* 0x0000000712047890 */ /* 0x000fe2000fffe0ff */
[----:B------:R-:W-:Y:S01]  /*12f0*/  MOV R3, UR15 ;  /* 0x0000000f00037c02 */ /* 0x000fe20008000f00 */
[----:B------:R-:W-:Y:S01]  /*1300*/  IMAD.U32 R8, RZ, RZ, UR15 ;  /* 0x0000000fff087e24 */ /* 0x000fe2000f8e00ff */
[----:B------:R-:W-:Y:S02]  /*1310*/  LOP3.LUT R2, R6, 0x1f, RZ, 0xc0, !PT ;  /* 0x0000001f06027812 */ /* 0x000fe400078ec0ff */
[----:B------:R-:W-:Y:S02]  /*1320*/  MOV R5, 0x400 ;  /* 0x0000040000057802 */ /* 0x000fe40000000f00 */
[----:B------:R-:W-:Y:S01]  /*1330*/  MOV R17, UR4 ;  /* 0x0000000400117c02 */ /* 0x000fe20008000f00 */
[----:B------:R-:W-:Y:S01]  /*1340*/  ULEA UR4, UR15, 0x40, 0x6 ;  /* 0x000000400f047891 */ /* 0x000fe2000f8e30ff */
[----:B------:R-:W-:Y:S02]  /*1350*/  SHF.L.U32 R8, R8, 0x9, RZ ;  /* 0x0000000908087819 */ /* 0x000fe400000006ff */
[----:B------:R-:W-:-:S04]  /*1360*/  SHF.R.U32.HI R17, RZ, 0x3, R17 ;  /* 0x00000003ff117819 */ /* 0x000fc80000011611 */
[----:B-----5:R-:W-:Y:S01]  /*1370*/  VIMNMX.U32 R0, PT, PT, R17, UR4, PT ;  /* 0x0000000411007c48 */ /* 0x020fe2000bfe0000 */
        /* <DEDUP_REMOVED lines=12> */
.L_x_23390:
[----:B------:R-:W2:Y:S01]  /*1440*/  S2R R7, SR_CgaCtaId ;  /* 0x0000000000077919 */ /* 0x000ea20000008800 */
[----:B------:R-:W-:Y:S01]  /*1450*/  ISETP.NE.AND P3, PT, R2, RZ, PT ;  /* 0x000000ff0200720c */ /* 0x000fe20003f65270 */
[----:B------:R-:W-:Y:S05]  /*1460*/  WARPSYNC.ALL ;  /* 0x0000000000007948 */ /* 0x000fea0003800000 */
[----:B------:R-:W-:Y:S02]  /*1470*/  IADD3 R4, PT, PT, R5, 0x100, RZ ;  /* 0x0000010005047810 */ /* 0x000fe40007ffe0ff */
        /* <DEDUP_REMOVED lines=36> */
.L_x_23345:
        /* <DEDUP_REMOVED lines=11> */
.L_x_23344:
[----:B------:R-:W-:Y:S05]  /*1770*/  BSYNC.RECONVERGENT B1 ;  /* 0x0000000000017941 */ /* 0x000fea0003800200 */
.L_x_23343:
        /* <DEDUP_REMOVED lines=12> */
.L_x_23348:
        /* <DEDUP_REMOVED lines=15> */
[----:B------:R-:W5:Y:S01]  /*1930*/  MUFU.EX2 R31, R18 ;  /* 0x00000012001f7308 */ /* 0x000f620000000800 */
[C---:B--2---:R-:W-:Y:S01]  /*1940*/  FADD.FTZ R29, -R4.reuse, R29 ;  /* 0x0000001d041d7221 */ /* 0x044fe20000010100 */
[C---:B---3--:R-:W-:Y:S02]  /*1950*/  FADD.FTZ R24, -R4.reuse, R25 ;  /* 0x0000001904187221 */ /* 0x048fe40000010100 */
[----:B------:R-:W2:Y:S01]  /*1960*/  MUFU.EX2 R33, R20 ;  /* 0x0000001400217308 */ /* 0x000ea20000000800 */
[----:B------:R-:W-:Y:S01]  /*1970*/  FMUL.FTZ R22, R29, 1.4426950216293334961 ;  /* 0x3fb8aa3b1d167820 */ /* 0x000fe20000410000 */
[----:B----4-:R-:W-:Y:S01]  /*1980*/  FADD.FTZ R27, -R4, R27 ;  /* 0x0000001b041b7221 */ /* 0x010fe20000010100 */
[----:B------:R-:W-:-:S02]  /*1990*/  FMUL.FTZ R24, R24, 1.4426950216293334961 ;  /* 0x3fb8aa3b18187820 */ /* 0x000fc40000410000 */
[----:B------:R-:W3:Y:S01]  /*19a0*/  MUFU.EX2 R25, R22 ;  /* 0x0000001600197308 */ /* 0x000ee20000000800 */
[C---:B-----5:R-:W-:Y:S01]  /*19b0*/  FADD.FTZ R21, -R4.reuse, R21 ;  /* 0x0000001504157221 */ /* 0x060fe20000010100 */
[----:B------:R-:W-:Y:S01]  /*19c0*/  FMUL.FTZ R29, R27, 1.4426950216293334961 ;  /* 0x3fb8aa3b1b1d7820 */ /* 0x000fe20000410000 */
[----:B------:R-:W-:Y:S01]  /*19d0*/  FADD.FTZ R16, R31, R16 ;  /* 0x000000101f107221 */ /* 0x000fe20000010000 */
[----:B------:R-:W4:Y:S01]  /*19e0*/  MUFU.EX2 R27, R24 ;  /* 0x00000018001b7308 */ /* 0x000f220000000800 */
[----:B------:R-:W-:Y:S01]  /*19f0*/  STS [R10+-0x400], R31 ;  /* 0xfffc001f0a007388 */ /* 0x000fe20000000800 */
[----:B------:R-:W-:Y:S01]  /*1a00*/  FADD.FTZ R37, -R4, R37 ;  /* 0x0000002504257221 */ /* 0x000fe20000010100 */
[----:B--2---:R-:W-:Y:S01]  /*1a10*/  FADD.FTZ R16, R16, R33 ;  /* 0x0000002110107221 */ /* 0x004fe20000010000 */
[----:B------:R-:W2:Y:S01]  /*1a20*/  MUFU.EX2 R29, R29 ;  /* 0x0000001d001d7308 */ /* 0x000ea20000000800 */
[----:B------:R5:W-:Y:S02]  /*1a30*/  STS [R10+-0x200], R33 ;  /* 0xfffe00210a007388 */ /* 0x000be40000000800 */
[----:B---3--:R-:W-:-:S02]  /*1a40*/  FADD.FTZ R16, R16, R25 ;  /* 0x0000001910107221 */ /* 0x008fc40000010000 */
[----:B------:R-:W-:Y:S04]  /*1a50*/  STS [R10], R25 ;  /* 0x000000190a007388 */ /* 0x000fe80000000800 */
[----:B------:R-:W3:Y:S01]  /*1a60*/  LDS R25, [R10+0x1400] ;  /* 0x001400000a197984 */ /* 0x000ee20000000800 */
[----:B----4-:R-:W-:Y:S01]  /*1a70*/  FADD.FTZ R16, R16, R27 ;  /* 0x0000001b10107221 */ /* 0x010fe20000010000 */
[----:B-----5:R-:W-:Y:S02]  /*1a80*/  FMUL.FTZ R33, R21, 1.4426950216293334961 ;  /* 0x3fb8aa3b15217820 */ /* 0x020fe40000410000 */
[----:B------:R-:W4:Y:S01]  /*1a90*/  LDS R21, [R10+0xe00] ;  /* 0x000e00000a157984 */ /* 0x000f220000000800 */
[----:B0-----:R-:W-:Y:S01]  /*1aa0*/  FADD.FTZ R19, -R4, R19 ;  /* 0x0000001304137221 */ /* 0x001fe20000010100 */
[----:B--2---:R-:W-:-:S02]  /*1ab0*/  FADD.FTZ R16, R16, R29 ;  /* 0x0000001d10107221 */ /* 0x004fc40000010000 */
[----:B------:R-:W0:Y:S01]  /*1ac0*/  MUFU.EX2 R33, R33 ;  /* 0x0000002100217308 */ /* 0x000e220000000800 */
[----:B------:R-:W-:Y:S01]  /*1ad0*/  FMUL.FTZ R35, R19, 1.4426950216293334961 ;  /* 0x3fb8aa3b13237820 */ /* 0x000fe20000410000 */
[----:B-1----:R-:W-:Y:S01]  /*1ae0*/  FADD.FTZ R23, -R4, R23 ;  /* 0x0000001704177221 */ /* 0x002fe20000010100 */
[----:B------:R-:W1:Y:S03]  /*1af0*/  LDS R19, [R10+0xc00] ;  /* 0x000c00000a137984 */ /* 0x000e660000000800 */
[----:B------:R-:W-:Y:S01]  /*1b00*/  FMUL.FTZ R18, R23, 1.4426950216293334961 ;  /* 0x3fb8aa3b17127820 */ /* 0x000fe20000410000 */
[----:B------:R-:W2:Y:S01]  /*1b10*/  MUFU.EX2 R35, R35 ;  /* 0x0000002300237308 */ /* 0x000ea20000000800 */
[----:B------:R-:W5:Y:S04]  /*1b20*/  LDS R23, [R10+0x1200] ;  /* 0x001200000a177984 */ /* 0x000f680000000800 */
[----:B------:R-:W2:Y:S01]  /*1b30*/  MUFU.EX2 R18, R18 ;  /* 0x0000001200127308 */ /* 0x000ea20000000800 */
[----:B------:R-:W-:Y:S01]  /*1b40*/  STS [R10+0x200], R27 ;  /* 0x0002001b0a007388 */ /* 0x000fe20000000800 */
[----:B0-----:R-:W-:-:S03]  /*1b50*/  FADD.FTZ R16, R16, R33 ;  /* 0x0000002110107221 */ /* 0x001fc60000010000 */
[----:B------:R-:W0:Y:S01]  /*1b60*/  LDS R27, [R10+0x1600] ;  /* 0x001600000a1b7984 */ /* 0x000e220000000800 */
[----:B--2---:R-:W-:-:S03]  /*1b70*/  FADD.FTZ R31, R16, R35 ;  /* 0x00000023101f7221 */ /* 0x004fc60000010000 */
[----:B------:R-:W-:Y:S01]  /*1b80*/  STS [R10+0x400], R29 ;  /* 0x0004001d0a007388 */ /* 0x000fe20000000800 */
[----:B------:R-:W-:-:S03]  /*1b90*/  FADD.FTZ R16, R31, R18 ;  /* 0x000000121f107221 */ /* 0x000fc60000010000 */
[----:B------:R-:W2:Y:S04]  /*1ba0*/  LDS R29, [R10+0x1a00] ;  /* 0x001a00000a1d7984 */ /* 0x000ea80000000800 */
[----:B------:R-:W2:Y:S01]  /*1bb0*/  LDS R31, [R10+0x1800] ;  /* 0x001800000a1f7984 */ /* 0x000ea20000000800 */
[----:B---3--:R-:W-:-:S03]  /*1bc0*/  FADD.FTZ R25, -R4, R25 ;  /* 0x0000001904197221 */ /* 0x008fc60000010100 */
[----:B------:R0:W-:Y:S01]  /*1bd0*/  STS [R10+0xa00], R18 ;  /* 0x000a00120a007388 */ /* 0x0001e20000000800 */
[----:B----4-:R-:W-:-:S03]  /*1be0*/  FADD.FTZ R21, -R4, R21 ;  /* 0x0000001504157221 */ /* 0x010fc60000010100 */
[----:B------:R3:W-:Y:S01]  /*1bf0*/  STS [R10+0x600], R33 ;  /* 0x000600210a007388 */ /* 0x0007e20000000800 */
[----:B------:R-:W-:Y:S01]  /*1c00*/  FMUL.FTZ R21, R21, 1.4426950216293334961 ;  /* 0x3fb8aa3b15157820 */ /* 0x000fe20000410000 */
[C---:B-1----:R-:W-:Y:S02]  /*1c10*/  FADD.FTZ R19, -R4.reuse, R19 ;  /* 0x0000001304137221 */ /* 0x042fe40000010100 */
[----:B------:R-:W-:Y:S03]  /*1c20*/  STS [R10+0x800], R35 ;  /* 0x000800230a007388 */ /* 0x000fe60000000800 */
[----:B------:R-:W1:Y:S01]  /*1c30*/  MUFU.EX2 R21, R21 ;  /* 0x0000001500157308 */ /* 0x000e620000000800 */
[----:B------:R-:W-:Y:S01]  /*1c40*/  FMUL.FTZ R19, R19, 1.4426950216293334961 ;  /* 0x3fb8aa3b13137820 */ /* 0x000fe20000410000 */
[----:B-----5:R-:W-:Y:S01]  /*1c50*/  FADD.FTZ R20, -R4, R23 ;  /* 0x0000001704147221 */ /* 0x020fe20000010100 */
[----:B------:R-:W-:-:S03]  /*1c60*/  FMUL.FTZ R23, R37, 1.4426950216293334961 ;  /* 0x3fb8aa3b25177820 */ /* 0x000fc60000410000 */
[----:B------:R-:W-:Y:S01]  /*1c70*/  FMUL.FTZ R20, R20, 1.4426950216293334961 ;  /* 0x3fb8aa3b14147820 */ /* 0x000fe20000410000 */
[----:B------:R-:W4:Y:S04]  /*1c80*/  MUFU.EX2 R19, R19 ;  /* 0x0000001300137308 */ /* 0x000f280000000800 */
[----:B------:R-:W5:Y:S01]  /*1c90*/  MUFU.EX2 R23, R23 ;  /* 0x0000001700177308 */ /* 0x000f620000000800 */
[----:B0-----:R-:W-:Y:S01]  /*1ca0*/  FADD.FTZ R18, -R4, R27 ;  /* 0x0000001b04127221 */ /* 0x001fe20000010100 */
[----:B------:R-:W-:Y:S01]  /*1cb0*/  FMUL.FTZ R27, R25, 1.4426950216293334961 ;  /* 0x3fb8aa3b191b7820 */ /* 0x000fe20000410000 */
[----:B-1----:R-:W-:Y:S01]  /*1cc0*/  STS [R10+0xe00], R21 ;  /* 0x000e00150a007388 */ /* 0x002fe20000000800 */
[----:B------:R-:W0:Y:S01]  /*1cd0*/  MUFU.EX2 R25, R20 ;  /* 0x0000001400197308 */ /* 0x000e220000000800 */
[----:B------:R-:W-:-:S03]  /*1ce0*/  FMUL.FTZ R18, R18, 1.4426950216293334961 ;  /* 0x3fb8aa3b12127820 */ /* 0x000fc60000410000 */
[----:B------:R-:W1:Y:S01]  /*1cf0*/  MUFU.EX2 R27, R27 ;  /* 0x0000001b001b7308 */ /* 0x000e620000000800 */
[----:B----4-:R-:W-:Y:S01]  /*1d00*/  FADD.FTZ R16, R16, R19 ;  /* 0x0000001310107221 */ /* 0x010fe20000010000 */
[C---:B--2---:R-:W-:Y:S01]  /*1d10*/  FADD.FTZ R22, -R4.reuse, R29 ;  /* 0x0000001d04167221 */ /* 0x044fe20000010100 */
[----:B------:R-:W-:Y:S01]  /*1d20*/  STS [R10+0xc00], R19 ;  /* 0x000c00130a007388 */ /* 0x000fe20000000800 */
[----:B------:R-:W2:Y:S01]  /*1d30*/  MUFU.EX2 R29, R18 ;  /* 0x00000012001d7308 */ /* 0x000ea20000000800 */
[----:B------:R-:W-:Y:S01]  /*1d40*/  FADD.FTZ R31, -R4, R31 ;  /* 0x0000001f041f7221 */ /* 0x000fe20000010100 */
[----:B------:R-:W-:Y:S01]  /*1d50*/  FADD.FTZ R16, R16, R21 ;  /* 0x0000001510107221 */ /* 0x000fe20000010000 */
[----:B------:R-:W-:Y:S01]  /*1d60*/  FMUL.FTZ R22, R22, 1.4426950216293334961 ;  /* 0x3fb8aa3b16167820 */ /* 0x000fe20000410000 */
[----:B-----5:R-:W-:Y:S01]  /*1d70*/  STS [R10+0x1000], R23 ;  /* 0x001000170a007388 */ /* 0x020fe20000000800 */
[----:B---3--:R-:W-:Y:S01]  /*1d80*/  FMUL.FTZ R33, R31, 1.4426950216293334961 ;  /* 0x3fb8aa3b1f217820 */ /* 0x008fe20000410000 */
[----:B------:R-:W-:Y:S01]  /*1d90*/  FADD.FTZ R16, R16, R23 ;  /* 0x0000001710107221 */ /* 0x000fe20000010000 */
[----:B------:R-:W3:Y:S01]  /*1da0*/  MUFU.EX2 R31, R22 ;  /* 0x00000016001f7308 */ /* 0x000ee20000000800 */
[----:B0-----:R-:W-:Y:S02]  /*1db0*/  STS [R10+0x1200], R25 ;  /* 0x001200190a007388 */ /* 0x001fe40000000800 */
[----:B------:R-:W-:Y:S01]  /*1dc0*/  FADD.FTZ R16, R16, R25 ;  /* 0x0000001910107221 */ /* 0x000fe20000010000 */
[----:B------:R-:W0:Y:S01]  /*1dd0*/  MUFU.EX2 R33, R33 ;  /* 0x0000002100217308 */ /* 0x000e220000000800 */
[----:B-1----:R-:W-:Y:S02]  /*1de0*/  STS [R10+0x1400], R27 ;  /* 0x0014001b0a007388 */ /* 0x002fe40000000800 */
[----:B------:R-:W-:-:S02]  /*1df0*/  FADD.FTZ R16, R16, R27 ;  /* 0x0000001b10107221 */ /* 0x000fc40000010000 */
[----:B--2---:R-:W-:Y:S02]  /*1e00*/  STS [R10+0x1600], R29 ;  /* 0x0016001d0a007388 */ /* 0x004fe40000000800 */
[----:B------:R-:W-:Y:S02]  /*1e10*/  FADD.FTZ R16, R16, R29 ;  /* 0x0000001d10107221 */ /* 0x000fe40000010000 */
[----:B---3--:R-:W-:Y:S02]  /*1e20*/  STS [R10+0x1a00], R31 ;  /* 0x001a001f0a007388 */ /* 0x008fe40000000800 */
[----:B0-----:R-:W-:Y:S02]  /*1e30*/  FADD.FTZ R16, R16, R33 ;  /* 0x0000002110107221 */ /* 0x001fe40000010000 */
[----:B------:R0:W-:Y:S02]  /*1e40*/  STS [R10+0x1800], R33 ;  /* 0x001800210a007388 */ /* 0x0001e40000000800 */
[----:B------:R-:W-:Y:S01]  /*1e50*/  FADD.FTZ R16, R16, R31 ;  /* 0x0000001f10107221 */ /* 0x000fe20000010000 */
[----:B0-----:R-:W-:Y:S01]  /*1e60*/  VIADD R10, R10, 0x2000 ;  /* 0x000020000a0a7836 */ /* 0x001fe20000000000 */
[----:B------:R-:W-:Y:S06]  /*1e70*/  @!P4 BRA `(.L_x_23348) ;  /* 0xfffffff80070c947 */ /* 0x000fec000383ffff */
.L_x_23347:
[----:B------:R-:W-:Y:S05]  /*1e80*/  BSYNC.RECONVERGENT B1 ;  /* 0x0000000000017941 */ /* 0x000fea0003800200 */
.L_x_23346:
        /* <DEDUP_REMOVED lines=55> */
.L_x_23350:
[----:B------:R-:W-:Y:S05]  /*2200*/  BSYNC.RECONVERGENT B1 ;  /* 0x0000000000017941 */ /* 0x000fea0003800200 */
.L_x_23349:
        /* <DEDUP_REMOVED lines=26> */
.L_x_23342:
[----:B------:R-:W-:Y:S05]  /*23b0*/  BSYNC.RECONVERGENT B0 ;  /* 0x0000000000007941 */ /* 0x000fea0003800200 */
.L_x_23341:
        /* <DEDUP_REMOVED lines=40> */
.L_x_23355:
[----:B------:R-:W1:Y:S01]  /*2640*/  LDS R16, [R14] ;  /* 0x000000000e107984 */ /* 0x000e620000000800 */
[----:B------:R-:W-:-:S05]  /*2650*/  VIADD R15, R15, 0x1 ;  /* 0x000000010f0f7836 */ /* 0x000fca0000000000 */
[----:B------:R-:W-:Y:S01]  /*2660*/  ISETP.NE.AND P0, PT, R15, RZ, PT ;  /* 0x000000ff0f00720c */ /* 0x000fe20003f05270 */
[----:B-1----:R-:W-:-:S05]  /*2670*/  FMUL.FTZ R13, R16, R11 ;  /* 0x0000000b100d7220 */ /* 0x002fca0000410000 */
[----:B------:R1:W-:Y:S02]  /*2680*/  STS [R14], R13 ;  /* 0x0000000d0e007388 */ /* 0x0003e40000000800 */
[----:B-1----:R-:W-:-:S05]  /*2690*/  IADD3 R14, PT, PT, R14, 0x200, RZ ;  /* 0x000002000e0e7810 */ /* 0x002fca0007ffe0ff */
[----:B------:R-:W-:Y:S05]  /*26a0*/  @P0 BRA `(.L_x_23355) ;  /* 0xfffffffc00e40947 */ /* 0x000fea000383ffff */
.L_x_23354:
[----:B------:R-:W-:Y:S05]  /*26b0*/  BSYNC.RECONVERGENT B1 ;  /* 0x0000000000017941 */ /* 0x000fea0003800200 */
.L_x_23353:
        /* <DEDUP_REMOVED lines=12> */
.L_x_23358:
        /* <DEDUP_REMOVED lines=23> */
[----:B------:R-:W4:Y:S01]  /*28f0*/  LDS R24, [R13+0x1400] ;  /* 0x001400000d187984 */ /* 0x000f220000000800 */
[----:B------:R-:W-:-:S03]  /*2900*/  FMUL.FTZ R18, R18, R11 ;  /* 0x0000000b12127220 */ /* 0x000fc60000410000 */
[----:B------:R-:W5:Y:S04]  /*2910*/  LDS R32, [R13+0x1600] ;  /* 0x001600000d207984 */ /* 0x000f680000000800 */
[----:B------:R-:W5:Y:S04]  /*2920*/  LDS R30, [R13+0x1800] ;  /* 0x001800000d1e7984 */ /* 0x000f680000000800 */
[----:B------:R-:W5:Y:S01]  /*2930*/  LDS R26, [R13+0x1a00] ;  /* 0x001a00000d1a7984 */ /* 0x000f620000000800 */
[----:B-1----:R-:W-:-:S03]  /*2940*/  FMUL.FTZ R14, R14, R11 ;  /* 0x0000000b0e0e7220 */ /* 0x002fc60000410000 */
[----:B------:R-:W-:Y:S04]  /*2950*/  STS [R13], R36 ;  /* 0x000000240d007388 */ /* 0x000fe80000000800 */
[----:B------:R-:W-:Y:S04]  /*2960*/  STS [R13+0x200], R19 ;  /* 0x000200130d007388 */ /* 0x000fe80000000800 */
        /* <DEDUP_REMOVED lines=21> */
.L_x_23357:
[----:B------:R-:W-:Y:S05]  /*2ac0*/  BSYNC.RECONVERGENT B1 ;  /* 0x0000000000017941 */ /* 0x000fea0003800200 */
.L_x_23356:
        /* <DEDUP_REMOVED lines=31> */
.L_x_23360:
[----:B------:R-:W-:Y:S05]  /*2cc0*/  BSYNC.RECONVERGENT B1 ;  /* 0x0000000000017941 */ /* 0x000fea0003800200 */
.L_x_23359:
        /* <DEDUP_REMOVED lines=14> */
.L_x_23352:
[----:B------:R-:W-:Y:S05]  /*2db0*/  BSYNC.RECONVERGENT B0 ;  /* 0x0000000000007941 */ /* 0x000fea0003800200 */
.L_x_23351:
[----:B------:R-:W-:Y:S01]  /*2dc0*/  BAR.SYNC.DEFER_BLOCKING 0x0 ;  /* 0x0000000000007b1d */ /* 0x000fe20000010000 */
[----:B------:R-:W-:Y:S01]  /*2dd0*/  ISETP.NE.AND P0, PT, R6, RZ, PT ;  /* 0x000000ff0600720c */ /* 0x000fe20003f05270 */
[----:B--2---:R-:W-:-:S04]  /*2de0*/  IMAD.U32 R18, RZ, RZ, UR15 ;  /* 0x0000000fff127e24 */ /* 0x004fc8000f8e00ff */
[----:B------:R-:W2:Y:S01]  /*2df0*/  LDCU UR19, c[0x0][0x3dc] ;  /* 0x00007b80ff1377ac */ /* 0x000ea20008000800 */
[----:B------:R-:W-:Y:S01]  /*2e00*/  LEA R18, R18, R3, 0x6 ;  /* 0x0000000312127211 */ /* 0x000fe200078e30ff */
[----:B------:R-:W-:Y:S01]  /*2e10*/  BSSY.RECONVERGENT B0, `(.L_x_23361) ;  /* 0x0000015000007945 */ /* 0x000fe20003800200 */
[----:B------:R-:W3:Y:S02]  /*2e20*/  LDCU.64 UR20, c[0x0][0x3a8] ;  /* 0x00007500ff1477ac */ /* 0x000ee40008000a00 */
[----:B------:R-:W-:-:S03]  /*2e30*/  ISETP.GE.U32.AND P1, PT, R18, R0, PT ;  /* 0x000000001200720c */ /* 0x000fc60003f26070 */
        /* <DEDUP_REMOVED lines=18> */
.L_x_23362:
[----:B--23--:R-:W-:Y:S05]  /*2f60*/  BSYNC.RECONVERGENT B0 ;  /* 0x0000000000007941 */ /* 0x00cfea0003800200 */
.L_x_23361:
[----:B------:R-:W-:Y:S01]  /*2f70*/  BSSY.RECONVERGENT B0, `(.L_x_23363) ;  /* 0x00000da000007945 */ /* 0x000fe20003800200 */
[----:B------:R-:W-:Y:S02]  /*2f80*/  HFMA2 R19, -RZ, RZ, 0, 0 ;  /* 0x00000000ff137431 */ /* 0x000fe400000001ff */
[----:B------:R-:W-:Y:S01]  /*2f90*/  IMAD.MOV.U32 R22, RZ, RZ, RZ ;  /* 0x000000ffff167224 */ /* 0x000fe200078e00ff */
[----:B------:R-:W-:Y:S01]  /*2fa0*/  CS2R R20, SRZ ;  /* 0x0000000000147805 */ /* 0x000fe2000001ff00 */
[----:B------:R-:W-:Y:S06]  /*2fb0*/  @P1 BRA `(.L_x_23364) ;  /* 0x0000000c00541947 */ /* 0x000fec0003800000 */
[----:B------:R-:W2:Y:S01]  /*2fc0*/  LDCU UR4, c[0x0][0x3c8] ;  /* 0x00007900ff0477ac */ /* 0x000ea20008000800 */
[C---:B-1--4-:R-:W-:Y:S01]  /*2fd0*/  IMAD.WIDE.U32 R10, R18.reuse, 0x4, RZ ;  /* 0x00000004120a7825 */ /* 0x052fe200078e00ff */
[----:B------:R-:W-:Y:S02]  /*2fe0*/  LEA R8, R3, R8, 0x3 ;  /* 0x0000000803087211 */ /* 0x000fe400078e18ff */
[----:B------:R-:W-:Y:S01]  /*2ff0*/  CS2R R20, SRZ ;  /* 0x0000000000147805 */ /* 0x000fe2000001ff00 */
[----:B------:R-:W0:Y:S01]  /*3000*/  LDCU.64 UR6, c[0x0][0x3b8] ;  /* 0x00007700ff0677ac */ /* 0x000e220008000a00 */
[----:B------:R-:W-:Y:S01]  /*3010*/  VIADD R12, R5, 0x120 ;  /* 0x00000120050c7836 */ /* 0x000fe20000000000 */
[----:B------:R-:W-:Y:S01]  /*3020*/  IADD3 R17, PT, PT, -R17, R18, RZ ;  /* 0x0000001211117210 */ /* 0x000fe20007ffe1ff */
[----:B------:R-:W-:Y:S01]  /*3030*/  VIADD R18, R18, 0x1 ;  /* 0x0000000112127836 */ /* 0x000fe20000000000 */
[----:B------:R-:W-:Y:S01]  /*3040*/  MOV R22, RZ ;  /* 0x000000ff00167202 */ /* 0x000fe20000000f00 */
[----:B------:R-:W-:Y:S01]  /*3050*/  IMAD.MOV.U32 R19, RZ, RZ, RZ ;  /* 0x000000ffff137224 */ /* 0x000fe200078e00ff */
[----:B------:R-:W-:-:S02]  /*3060*/  LEA R12, R7, R12, 0x18 ;  /* 0x0000000c070c7211 */ /* 0x000fc400078ec0ff */
[----:B------:R-:W-:Y:S02]  /*3070*/  IADD3 R16, PT, PT, R8, 0x3, RZ ;  /* 0x0000000308107810 */ /* 0x000fe40007ffe0ff */
[----:B------:R-:W-:Y:S01]  /*3080*/  LEA R7, R3, R12, 0x5 ;  /* 0x0000000c03077211 */ /* 0x000fe200078e28ff */
[----:B--2---:R-:W-:-:S03]  /*3090*/  UIMAD UR4, UR11, UR4, URZ ;  /* 0x000000040b0472a4 */ /* 0x004fc6000f8e02ff */
[----:B------:R-:W-:-:S03]  /*30a0*/  IADD3 R7, PT, PT, R7, 0x10, RZ ;  /* 0x0000001007077810 */ /* 0x000fc60007ffe0ff */
[----:B------:R-:W-:-:S05]  /*30b0*/  MOV R9, UR4 ;  /* 0x0000000400097c02 */ /* 0x000fca0008000f00 */
[----:B------:R-:W1:Y:S01]  /*30c0*/  LDCU UR4, c[0x0][0x3e0] ;  /* 0x00007c00ff0477ac */ /* 0x000e620008000800 */
[----:B------:R-:W-:-:S03]  /*30d0*/  IMAD.WIDE R10, R9, 0x4, R10 ;  /* 0x00000004090a7825 */ /* 0x000fc600078e020a */
[----:B0-----:R-:W-:-:S04]  /*30e0*/  IADD3 R4, P0, PT, R10, UR6, RZ ;  /* 0x000000060a047c10 */ /* 0x001fc8000ff1e0ff */
[----:B------:R-:W-:Y:S01]  /*30f0*/  IADD3.X R5, PT, PT, R11, UR7, RZ, P0, !PT ;  /* 0x000000070b057c10 */ /* 0x000fe200087fe4ff */
[----:B-1----:R-:W-:-:S05]  /*3100*/  IMAD R28, R28, UR4, RZ ;  /* 0x000000041c1c7c24 */ /* 0x002fca000f8e02ff */
[----:B------:R-:W-:-:S07]  /*3110*/  SHF.R.S32.HI R29, RZ, 0x1f, R28 ;  /* 0x0000001fff1d7819 */ /* 0x000fce000001141c */
.L_x_23373:
[----:B--2---:R-:W2:Y:S01]  /*3120*/  LDG.E.CONSTANT R27, desc[UR12][R4.64] ;  /* 0x0000000c041b7981 */ /* 0x004ea2000c1e9900 */
[----:B------:R-:W-:-:S03]  /*3130*/  IADD3 R23, PT, PT, R16, -0x3, RZ ;  /* 0xfffffffd10177810 */ /* 0x000fc60007ffe0ff */
[----:B0-----:R-:W0:Y:S04]  /*3140*/  LDS.128 R8, [R7+-0x10] ;  /* 0xfffff00007087984 */ /* 0x001e280000000c00 */
[----:B-1----:R-:W1:Y:S01]  /*3150*/  LDS.128 R12, [R7] ;  /* 0x00000000070c7984 */ /* 0x002e620000000c00 */
[----:B0-----:R-:W-:Y:S02]  /*3160*/  F2FP.F16.F32.PACK_AB R25, R9, R8 ;  /* 0x000000080919723e */ /* 0x001fe400000000ff */
[----:B------:R-:W-:Y:S01]  /*3170*/  F2FP.F16.F32.PACK_AB R24, R11, R10 ;  /* 0x0000000a0b18723e */ /* 0x000fe200000000ff */
[----:B--2---:R-:W-:-:S03]  /*3180*/  IMAD.WIDE R26, R27, UR19, R28 ;  /* 0x000000131b1a7c25 */ /* 0x004fc6000f8e021c */
[----:B------:R-:W-:Y:S01]  /*3190*/  LEA R8, P0, R2, R26, 0x3 ;  /* 0x0000001a02087211 */ /* 0x000fe200078018ff */
[----:B------:R-:W-:Y:S01]  /*31a0*/  BSSY.RECONVERGENT B1, `(.L_x_23365) ;  /* 0x0000027000017945 */ /* 0x000fe20003800200 */
[----:B-1----:R-:W-:Y:S02]  /*31b0*/  F2FP.F16.F32.PACK_AB R26, R15, R14 ;  /* 0x0000000e0f1a723e */ /* 0x002fe400000000ff */
[----:B------:R-:W-:Y:S01]  /*31c0*/  LEA R30, P1, R8, UR20, 0x1 ;  /* 0x00000014081e7c11 */ /* 0x000fe2000f8208ff */
[----:B------:R-:W-:Y:S01]  /*31d0*/  IMAD.X R27, RZ, RZ, R27, P0 ;  /* 0x000000ffff1b7224 */ /* 0x000fe200000e061b */
[----:B------:R-:W-:-:S04]  /*31e0*/  ISETP.NE.AND P0, PT, R17, -0x1, PT ;  /* 0xffffffff1100780c */ /* 0x000fc80003f05270 */
[----:B------:R-:W-:Y:S02]  /*31f0*/  LEA.HI.X R31, R8, UR21, R27, 0x1, P1 ;  /* 0x00000015081f7c11 */ /* 0x000fe400088f0c1b */
[----:B------:R-:W-:-:S03]  /*3200*/  F2FP.F16.F32.PACK_AB R27, R13, R12 ;  /* 0x0000000c0d1b723e */ /* 0x000fc600000000ff */
        /* <DEDUP_REMOVED lines=32> */
.L_x_23366:
[----:B------:R-:W-:Y:S05]  /*3410*/  BSYNC.RECONVERGENT B1 ;  /* 0x0000000000017941 */ /* 0x000fea0003800200 */
.L_x_23365:
        /* <DEDUP_REMOVED lines=41> */
.L_x_23368:
[----:B------:R-:W-:Y:S05]  /*36b0*/  BSYNC.RECONVERGENT B1 ;  /* 0x0000000000017941 */ /* 0x000fea0003800200 */
.L_x_23367:
        /* <DEDUP_REMOVED lines=41> */
.L_x_23370:
[----:B------:R-:W-:Y:S05]  /*3950*/  BSYNC.RECONVERGENT B1 ;  /* 0x0000000000017941 */ /* 0x000fea0003800200 */
.L_x_23369:
        /* <DEDUP_REMOVED lines=23> */
[----:B------:R-:W-:-:S02]  /*3ad0*/  ISETP.GE.AND P0, PT, R8, UR18, PT ;  /* 0x0000001208007c0c */ /* 0x000fc4000bf06270 */
[----:B------:R-:W-:Y:S02]  /*3ae0*/  IADD3 R8, PT, PT, R16, 0x2, RZ ;  /* 0x0000000210087810 */ /* 0x000fe40007ffe0ff */
[----:B------:R-:W-:Y:S01]  /*3af0*/  PRMT R12, R12, 0x5410, R9 ;  /* 0x000054100c0c7816 */ /* 0x000fe20000000009 */
[----:B------:R-:W-:Y:S01]  /*3b00*/  VIADD R9, R16, 0x3 ;  /* 0x0000000310097836 */ /* 0x000fe20000000000 */
[----:B------:R-:W-:Y:S02]  /*3b10*/  ISETP.GE.AND P1, PT, R8, UR18, PT ;  /* 0x0000001208007c0c */ /* 0x000fe4000bf26270 */
[----:B------:R-:W-:Y:S02]  /*3b20*/  PRMT R8, R14, 0x7632, R8 ;  /* 0x000076320e087816 */ /* 0x000fe40000000008 */
[----:B------:R-:W-:Y:S02]  /*3b30*/  SEL R13, R13, RZ, !P2 ;  /* 0x000000ff0d0d7207 */ /* 0x000fe40005000000 */
[----:B------:R-:W-:-:S02]  /*3b40*/  ISETP.GE.AND P2, PT, R9, UR18, PT ;  /* 0x0000001209007c0c */ /* 0x000fc4000bf46270 */
[----:B------:R-:W-:Y:S02]  /*3b50*/  SEL R9, R8, RZ, !P1 ;  /* 0x000000ff08097207 */ /* 0x000fe40004800000 */
[----:B------:R-:W-:Y:S02]  /*3b60*/  IADD3 R8, PT, PT, R16, 0x4, RZ ;  /* 0x0000000410087810 */ /* 0x000fe40007ffe0ff */
        /* <DEDUP_REMOVED lines=8> */
.L_x_23372:
[----:B------:R-:W-:Y:S05]  /*3bf0*/  BSYNC.RECONVERGENT B1 ;  /* 0x0000000000017941 */ /* 0x000fea0003800200 */
.L_x_23371:
        /* <DEDUP_REMOVED lines=17> */
.L_x_23364:
[----:B------:R-:W-:Y:S05]  /*3d10*/  BSYNC.RECONVERGENT B0 ;  /* 0x0000000000007941 */ /* 0x000fea0003800200 */
.L_x_23363:
[C---:B------:R-:W-:Y:S01]  /*3d20*/  LOP3.LUT R0, R6.reuse, 0x3c0, RZ, 0xc0, !PT ;  /* 0x000003c006007812 */ /* 0x040fe200078ec0ff */
[----:B------:R-:W-:Y:S01]  /*3d30*/  BAR.SYNC.DEFER_BLOCKING 0x0 ;  /* 0x0000000000007b1d */ /* 0x000fe20000010000 */
[----:B0---4-:R-:W-:Y:S02]  /*3d40*/  LOP3.LUT R4, R6, 0x3e0, RZ, 0xc0, !PT ;  /* 0x000003e006047812 */ /* 0x011fe400078ec0ff */
[----:B------:R-:W-:Y:S02]  /*3d50*/  ISETP.NE.AND P0, PT, R0, 0x40, PT ;  /* 0x000000400000780c */ /* 0x000fe40003f05270 */
[----:B------:R-:W-:Y:S01]  /*3d60*/  ISETP.GT.U32.AND P3, PT, R6, 0x3f, PT ;  /* 0x0000003f0600780c */ /* 0x000fe20003f64070 */
        /* <DEDUP_REMOVED lines=14> */
.L_x_23375:
[----:B------:R-:W-:Y:S05]  /*3e50*/  BSYNC.RECONVERGENT B0 ;  /* 0x0000000000007941 */ /* 0x000fea0003800200 */
.L_x_23374:
        /* <DEDUP_REMOVED lines=9> */
[----:B0-----:R-:W0:Y:S04]  /*3ef0*/  LDS R0, [R8+0x80] ;  /* 0x0000800008007984 */ /* 0x001e280000000800 */
[----:B------:R-:W4:Y:S04]  /*3f00*/  LDS R7, [R8+0x100] ;  /* 0x0001000008077984 */ /* 0x000f280000000800 */
[----:B------:R-:W5:Y:S01]  /*3f10*/  LDS R4, [R8+0x180] ;  /* 0x0001800008047984 */ /* 0x000f620000000800 */
[----:B---3--:R-:W-:Y:S01]  /*3f20*/  FADD.FTZ R22, R22, R5 ;  /* 0x0000000516167221 */ /* 0x008fe20000010000 */
[----:B0-----:R-:W-:Y:S01]  /*3f30*/  FADD.FTZ R21, R21, R0 ;  /* 0x0000000015157221 */ /* 0x001fe20000010000 */
[----:B----4-:R-:W-:Y:S01]  /*3f40*/  FADD.FTZ R20, R20, R7 ;  /* 0x0000000714147221 */ /* 0x010fe20000010000 */
[----:B-----5:R-:W-:-:S07]  /*3f50*/  FADD.FTZ R19, R19, R4 ;  /* 0x0000000413137221 */ /* 0x020fce0000010000 */
.L_x_23377:
[----:B------:R-:W-:Y:S05]  /*3f60*/  BSYNC.RECONVERGENT B0 ;  /* 0x0000000000007941 */ /* 0x000fea0003800200 */
.L_x_23376:
        /* <DEDUP_REMOVED lines=12> */
.L_x_23379:
[----:B------:R-:W-:Y:S05]  /*4030*/  BSYNC.RECONVERGENT B0 ;  /* 0x0000000000007941 */ /* 0x000fea0003800200 */
.L_x_23378:
        /* <DEDUP_REMOVED lines=8> */
[----:B------:R-:W4:Y:S04]  /*40c0*/  LDS R3, [R4] ;  /* 0x0000000004037984 */ /* 0x000f280000000800 */
[----:B0-----:R-:W0:Y:S04]  /*40d0*/  LDS R0, [R4+0x80] ;  /* 0x0000800004007984 */ /* 0x001e280000000800 */
[----:B------:R-:W5:Y:S04]  /*40e0*/  LDS R5, [R4+0x100] ;  /* 0x0001000004057984 */ /* 0x000f680000000800 */
[----:B---3--:R-:W3:Y:S01]  /*40f0*/  LDS R2, [R4+0x180] ;  /* 0x0001800004027984 */ /* 0x008ee20000000800 */
[----:B----4-:R-:W-:Y:S01]  /*4100*/  FADD.FTZ R22, R22, R3 ;  /* 0x0000000316167221 */ /* 0x010fe20000010000 */
[----:B0-----:R-:W-:Y:S01]  /*4110*/  FADD.FTZ R21, R21, R0 ;  /* 0x0000000015157221 */ /* 0x001fe20000010000 */
[----:B-----5:R-:W-:Y:S01]  /*4120*/  FADD.FTZ R20, R20, R5 ;  /* 0x0000000514147221 */ /* 0x020fe20000010000 */
[----:B---3--:R-:W-:-:S07]  /*4130*/  FADD.FTZ R19, R19, R2 ;  /* 0x0000000213137221 */ /* 0x008fce0000010000 */
.L_x_23381:
[----:B------:R-:W-:Y:S05]  /*4140*/  BSYNC.RECONVERGENT B0 ;  /* 0x0000000000007941 */ /* 0x000fea0003800200 */
.L_x_23380:
[----:B------:R-:W-:Y:S06]  /*4150*/  BAR.SYNC.DEFER_BLOCKING 0x0 ;  /* 0x0000000000007b1d */ /* 0x000fec0000010000 */
[----:B------:R-:W-:Y:S05]  /*4160*/  @P2 EXIT ;  /* 0x000000000000294d */ /* 0x000fea0003800000 */
[----:B------:R-:W-:Y:S01]  /*4170*/  UIMAD UR5, UR11, UR17, UR14 ;  /* 0x000000110b0572a4 */ /* 0x000fe2000f8e020e */
[----:B0--3--:R-:W-:Y:S01]  /*4180*/  F2FP.F16.F32.PACK_AB R21, R21, R22 ;  /* 0x000000161515723e */ /* 0x009fe200000000ff */
[----:B------:R-:W-:Y:S01]  /*4190*/  USHF.L.U32 UR4, UR15, 0x7, URZ ;  /* 0x000000070f047899 */ /* 0x000fe200080006ff */
[----:B------:R-:W-:Y:S01]  /*41a0*/  F2FP.F16.F32.PACK_AB R19, R19, R20 ;  /* 0x000000141313723e */ /* 0x000fe200000000ff */
[----:B------:R-:W-:Y:S01]  /*41b0*/  UIMAD UR5, UR5, UR16, URZ ;  /* 0x00000010050572a4 */ /* 0x000fe2000f8e02ff */
[----:B------:R-:W-:Y:S01]  /*41c0*/  PRMT R0, R21, 0x7632, R0 ;  /* 0x0000763215007816 */ /* 0x000fe20000000000 */
[----:B------:R-:W0:Y:S01]  /*41d0*/  LDCU.64 UR6, c[0x0][0x390] ;  /* 0x00007200ff0677ac */ /* 0x000e220008000a00 */
[----:B------:R-:W-:Y:S01]  /*41e0*/  PRMT R4, R19, 0x7632, R4 ;  /* 0x0000763213047816 */ /* 0x000fe20000000004 */
[----:B------:R-:W-:-:S06]  /*41f0*/  ULEA UR4, UP0, UR5, UR4, 0x7 ;  /* 0x0000000405047291 */ /* 0x000fcc000f8038ff */
[----:B------:R-:W-:Y:S01]  /*4200*/  IMAD.U32 R3, RZ, RZ, UR4 ;  /* 0x00000004ff037e24 */ /* 0x000fe2000f8e00ff */
[----:B------:R-:W-:-:S04]  /*4210*/  UIADD3.X UR4, UPT, UPT, URZ, URZ, URZ, UP0, !UPT ;  /* 0x000000ffff047290 */ /* 0x000fc800087fe4ff */
[----:B------:R-:W-:Y:S02]  /*4220*/  LOP3.LUT R6, R3, 0x1f, R6, 0xf8, !PT ;  /* 0x0000001f03067812 */ /* 0x000fe400078ef806 */
[----:B------:R-:W-:Y:S02]  /*4230*/  MOV R3, UR4 ;  /* 0x0000000400037c02 */ /* 0x000fe40008000f00 */
[----:B0-----:R-:W-:-:S04]  /*4240*/  LEA R2, P0, R6, UR6, 0x1 ;  /* 0x0000000606027c11 */ /* 0x001fc8000f8008ff */
[----:B------:R-:W-:-:S05]  /*4250*/  LEA.HI.X R3, R6, UR7, R3, 0x1, P0 ;  /* 0x0000000706037c11 */ /* 0x000fca00080f0c03 */
[----:B------:R-:W-:Y:S04]  /*4260*/  STG.E.U16 desc[UR12][R2.64], R21 ;  /* 0x0000001502007986 */ /* 0x000fe8000c10150c */
[----:B------:R-:W-:Y:S04]  /*4270*/  STG.E.U16 desc[UR12][R2.64+0x40], R0 ;  /* 0x0000400002007986 */ /* 0x000fe8000c10150c */
[----:B------:R-:W-:Y:S04]  /*4280*/  STG.E.U16 desc[UR12][R2.64+0x80], R19 ;  /* 0x0000801302007986 */ /* 0x000fe8000c10150c */
[----:B------:R-:W-:Y:S01]  /*4290*/  STG.E.U16 desc[UR12][R2.64+0xc0], R4 ;  /* 0x0000c00402007986 */ /* 0x000fe2000c10150c */
[----:B------:R-:W-:Y:S05]  /*42a0*/  EXIT ;  /* 0x000000000000794d */ /* 0x000fea0003800000 */
.L_x_23338:
        /* <DEDUP_REMOVED lines=8> */
.L_x_23383:
[----:B------:R-:W-:Y:S05]  /*4330*/  BSYNC B1 ;  /* 0x0000000000017941 */ /* 0x000fea0003800000 */
.L_x_23382:
[----:B------:R-:W-:Y:S02]  /*4340*/  IMAD.MOV.U32 R10, RZ, RZ, R13 ;  /* 0x000000ffff0a7224 */ /* 0x000fe400078e000d */
[----:B------:R-:W-:Y:S02]  /*4350*/  HFMA2 R14, -RZ, RZ, 0, 5.9604644775390625e-08 ;  /* 0x00000001ff0e7431 */ /* 0x000fe400000001ff */
[----:B------:R-:W-:Y:S01]  /*4360*/  IMAD.MOV.U32 R21, RZ, RZ, 0x1f ;  /* 0x0000001fff157424 */ /* 0x000fe200078e00ff */
[----:B------:R-:W-:Y:S01]  /*4370*/  MOV R12, 0xffffffff ;  /* 0xffffffff000c7802 */ /* 0x000fe20000000f00 */
[----:B------:R-:W-:-:S05]  /*4380*/  FADD.FTZ R10, R9, R10 ;  /* 0x0000000a090a7221 */ /* 0x000fca0000010000 */
[----:B------:R-:W-:-:S07]  /*4390*/  MOV R15, R10 ;  /* 0x0000000a000f7202 */ /* 0x000fce0000000f00 */
[----:B------:R-:W-:Y:S05]  /*43a0*/  WARPSYNC.COLLECTIVE R12, `(.L_x_23384) ;  /* 0x000000000c087348 */ /* 0x000fea0003c00000 */
[----:B------:R0:W1:Y:S02]  /*43b0*/  SHFL.BFLY P2, R13, R15, R14, R21 ;  /* 0x0c00000e0f0d7389 */ /* 0x0000640000040015 */
[----:B01----:R-:W-:Y:S05]  /*43c0*/  ENDCOLLECTIVE ;  /* 0x000000000000791b */ /* 0x003fea0003800000 */
.L_x_23384:
[----:B------:R-:W-:Y:S01]  /*43d0*/  MOV R11, R13 ;  /* 0x0000000d000b7202 */ /* 0x000fe20000000f00 */
[----:B------:R-:W-:Y:S06]  /*43e0*/  BRA `(.L_x_23385) ;  /* 0xffffffcc00687947 */ /* 0x000fec000383ffff */
.L_x_23340:
[----:B------:R-:W-:Y:S01]  /*43f0*/  HFMA2 R14, -RZ, RZ, 0, 9.5367431640625e-07 ;  /* 0x00000010ff0e7431 */ /* 0x000fe200000001ff */
[----:B------:R-:W-:Y:S01]  /*4400*/  BSSY B0, `(.L_x_23386) ;  /* 0x0000007000007945 */ /* 0x000fe20003800000 */
[----:B------:R-:W-:Y:S01]  /*4410*/  IMAD.MOV.U32 R15, RZ, RZ, R4 ;  /* 0x000000ffff0f7224 */ /* 0x000fe200078e0004 */
[----:B------:R-:W-:Y:S01]  /*4420*/  MOV R21, 0x1f ;  /* 0x0000001f00157802 */ /* 0x000fe20000000f00 */
[----:B------:R-:W-:-:S07]  /*4430*/  IMAD.MOV.U32 R12, RZ, RZ, -0x1 ;  /* 0xffffffffff0c7424 */ /* 0x000fce00078e00ff */
[----:B------:R-:W-:Y:S05]  /*4440*/  WARPSYNC.COLLECTIVE R12, `(.L_x_23387) ;  /* 0x000000000c087348 */ /* 0x000fea0003c00000 */
[----:B------:R0:W1:Y:S02]  /*4450*/  SHFL.BFLY P2, R13, R15, R14, R21 ;  /* 0x0c00000e0f0d7389 */ /* 0x0000640000040015 */
[----:B01----:R-:W-:Y:S05]  /*4460*/  ENDCOLLECTIVE ;  /* 0x000000000000791b */ /* 0x003fea0003800000 */
.L_x_23387:
[----:B------:R-:W-:Y:S05]  /*4470*/  BSYNC B0 ;  /* 0x0000000000007941 */ /* 0x000fea0003800000 */
.L_x_23386:
        /* <DEDUP_REMOVED lines=9> */
.L_x_23388:
[----:B------:R-:W-:Y:S02]  /*4510*/  HFMA2 R14, -RZ, RZ, 0, 2.384185791015625e-07 ;  /* 0x00000004ff0e7431 */ /* 0x000fe400000001ff */
[----:B------:R-:W-:-:S05]  /*4520*/  IMAD.MOV.U32 R10, RZ, RZ, R13 ;  /* 0x000000ffff0a7224 */ /* 0x000fca00078e000d */
[----:B------:R-:W-:-:S04]  /*4530*/  FMNMX.FTZ R10, R7, R10, !PT ;  /* 0x0000000a070a7209 */ /* 0x000fc80007810000 */
[----:B------:R-:W-:-:S07]  /*4540*/  MOV R15, R10 ;  /* 0x0000000a000f7202 */ /* 0x000fce0000000f00 */
[----:B------:R-:W-:Y:S05]  /*4550*/  WARPSYNC.COLLECTIVE R12, `(.L_x_23389) ;  /* 0x000000000c087348 */ /* 0x000fea0003c00000 */
[----:B------:R0:W1:Y:S02]  /*4560*/  SHFL.BFLY P2, R13, R15, R14, R21 ;  /* 0x0c00000e0f0d7389 */ /* 0x0000640000040015 */
[----:B01----:R-:W-:Y:S05]  /*4570*/  ENDCOLLECTIVE ;  /* 0x000000000000791b */ /* 0x003fea0003800000 */
.L_x_23389:
[----:B------:R-:W-:Y:S05]  /*4580*/  BRA `(.L_x_23390) ;  /* 0xffffffcc00ac7947 */ /* 0x000fea000383ffff */
.L_x_23391:
        /* <DEDUP_REMOVED lines=15> */
.L_x_27582:


//--------------------- .text._ZN4vllm25paged_attention_v2_kernelIttLi120ELi8ELi128ELNS_18Fp8KVCacheDataTypeE0ELb0ELi512EEEvPfS2_PT_PKS3_PKT0_S9_ifPKiSB_iPKfiiiSD_SD_iiiii --------------------------
	.section	.text._ZN4vllm25paged_attention_v2_kernelIttLi120ELi8ELi128ELNS_18Fp8KVCacheDataTypeE0ELb0ELi512EEEvPfS2_PT_PKS3_PKT0_S9_ifPKiSB_iPKfiiiSD_SD_iiiii,"ax",@progbits
	.align	128
        .global         _ZN4vllm25paged_attention_v2_kernelIttLi120ELi8ELi128ELNS_18Fp8KVCacheDataTypeE0ELb0ELi512EEEvPfS2_PT_PKS3_PKT0_S9_ifPKiSB_iPKfiiiSD_SD_iiiii
        .type           _ZN4vllm25paged_attention_v2_kernelIttLi120ELi8ELi128ELNS_18Fp8KVCacheDataTypeE0ELb0ELi512EEEvPfS2_PT_PKS3_PKT0_S9_ifPKiSB_iPKfiiiSD_SD_iiiii,@function
        .size           _ZN4vllm25paged_attention_v2_kernelIttLi120ELi8ELi128ELNS_18Fp8KVCacheDataTypeE0ELb0ELi512EEEvPfS2_PT_PKS3_PKT0_S9_ifPKiSB_iPKfiiiSD_SD_iiiii,(.L_x_27583 - _ZN4vllm25paged_attention_v2_kernelIttLi120ELi8ELi128ELNS_18Fp8KVCacheDataTypeE0ELb0ELi512EEEvPfS2_PT_PKS3_PKT0_S9_ifPKiSB_iPKfiiiSD_SD_iiiii)
        .other          _ZN4vllm25paged_attention_v2_kernelIttLi120ELi8ELi128ELNS_18Fp8KVCacheDataTypeE0ELb0ELi512EEEvPfS2_PT_PKS3_PKT0_S9_ifPKiSB_iPKfiiiSD_SD_iiiii,@"STO_CUDA_ENTRY STV_DEFAULT"
_ZN4vllm25paged_attention_v2_kernelIttLi120ELi8ELi128ELNS_18Fp8KVCacheDataTypeE0ELb0ELi512EEEvPfS2_PT_PKS3_PKT0_S9_ifPKiSB_iPKfiiiSD_SD_iiiii:
.text._ZN4vllm25paged_attention_v2_kernelIttLi120ELi8ELi128ELNS_18Fp8KVCacheDataTypeE0ELb0ELi512EEEvPfS2_PT_PKS3_PKT0_S9_ifPKiSB_iPKfiiiSD_SD_iiiii:
        /* <DEDUP_REMOVED lines=20> */
[----:B------:R-:W-:Y:S01]  /*0140*/  MOV R12, 0x400 ;  /* 0x00000400000c7802 */ /* 0x000fe20000000f00 */
        /* <DEDUP_REMOVED lines=22> */
[----:B------:R-:W3:Y:S01]  /*02b0*/  @!P0 LDG.E.CONSTANT R2, desc[UR12][R2.64] ;  /* 0x0000000c02028981 */ /* 0x000ee2000c1e9900 */
[----:B----4-:R-:W4:Y:S01]  /*02c0*/  MUFU.RCP R8, R8 ;  /* 0x0000000800087308 */ /* 0x010f220000001000 */
[----:B------:R-:W-:Y:S01]  /*02d0*/  PLOP3.LUT P1, PT, PT, PT, UP0, 0x80, 0x8 ;  /* 0x000000000008781c */ /* 0x000fe20003f2f008 */
[----:B-1----:R-:W-:Y:S01]  /*02e0*/  @UP0 UIMAD.WIDE.U32 UR4, UR18, 0x4, UR4 ;  /* 0x00000004120408a5 */ /* 0x002fe2000f8e0004 */
[----:B------:R-:W-:-:S05]  /*02f0*/  HFMA2 R0, -RZ, RZ, 0, 0 ;  /* 0x00000000ff007431 */ /* 0x000fca00000001ff */
[----:B------:R-:W-:Y:S01]  /*0300*/  IMAD.U32 R4, RZ, RZ, UR4 ;  /* 0x00000004ff047e24 */ /* 0x000fe2000f8e00ff */
[----:B------:R-:W-:-:S05]  /*0310*/  MOV R5, UR5 ;  /* 0x0000000500057c02 */ /* 0x000fca0008000f00 */
[----:B------:R0:W5:Y:S01]  /*0320*/  @P1 LDG.E.CONSTANT R0, desc[UR12][R4.64] ;  /* 0x0000000c04001981 */ /* 0x000162000c1e9900 */
[----:B------:R-:W-:Y:S02]  /*0330*/  UIADD3 UR4, UPT, UPT, UR14, 0x7, URZ ;  /* 0x000000070e047890 */ /* 0x000fe4000fffe0ff */
        /* <DEDUP_REMOVED lines=22> */
[----:B------:R-:W-:Y:S02]  /*04a0*/  ISETP.GE.AND P3, PT, R3, RZ, PT ;  /* 0x000000ff0300720c */ /* 0x000fe40003f66270 */
[----:B------:R-:W0:Y:S05]  /*04b0*/  S2R R3, SR_CgaCtaId ;  /* 0x0000000000037919 */ /* 0x000e2a0000008800 */
[----:B------:R-:W-:-:S06]  /*04c0*/  @P1 IADD3 R4, PT, PT, R4, 0x1, RZ ;  /* 0x0000000104041810 */ /* 0x000fcc0007ffe0ff */
        /* <DEDUP_REMOVED lines=8> */
[----:B------:R1:W4:Y:S02]  /*0550*/  F2I.FTZ.U32.TRUNC.NTZ R7, R6 ;  /* 0x0000000600077305 */ /* 0x000324000021f000 */
[----:B-1----:R-:W-:Y:S02]  /*0560*/  HFMA2 R6, -RZ, RZ, 0, 0 ;  /* 0x00000000ff067431 */ /* 0x002fe400000001ff */
[----:B----4-:R-:W-:-:S04]  /*0570*/  IMAD.MOV R9, RZ, RZ, -R7 ;  /* 0x000000ffff097224 */ /* 0x010fc800078e0a07 */
[----:B------:R-:W-:-:S04]  /*0580*/  IMAD R9, R9, R10, RZ ;  /* 0x0000000a09097224 */ /* 0x000fc800078e02ff */
[----:B------:R-:W-:-:S04]  /*0590*/  IMAD.HI.U32 R7, R7, R9, R6 ;  /* 0x0000000907077227 */ /* 0x000fc800078e0006 */
[----:B------:R-:W-:Y:S01]  /*05a0*/  IMAD.MOV R6, RZ, RZ, -R8 ;  /* 0x000000ffff067224 */ /* 0x000fe200078e0a08 */
[----:B------:R-:W-:Y:S01]  /*05b0*/  SHF.R.U32.HI R8, RZ, 0x2, R21 ;  /* 0x00000002ff087819 */ /* 0x000fe20000011615 */
[----:B------:R-:W-:Y:S01]  /*05c0*/  IMAD.HI.U32 R28, R7, R5, RZ ;  /* 0x00000005071c7227 */ /* 0x000fe200078e00ff */
[----:B0-----:R-:W-:-:S03]  /*05d0*/  LEA R7, R3, R12, 0x18 ;  /* 0x0000000c03077211 */ /* 0x001fc600078ec0ff */
[----:B------:R-:W-:Y:S01]  /*05e0*/  IMAD R5, R28, R6, R5 ;  /* 0x000000061c057224 */ /* 0x000fe200078e0205 */
[----:B------:R-:W-:-:S04]  /*05f0*/  LOP3.LUT R6, R21, 0x3, RZ, 0xc0, !PT ;  /* 0x0000000315067812 */ /* 0x000fc800078ec0ff */
[----:B------:R-:W-:Y:S01]  /*0600*/  ISETP.GT.U32.AND P3, PT, R10, R5, PT ;  /* 0x000000050a00720c */ /* 0x000fe20003f64070 */
[----:B------:R-:W-:Y:S01]  /*0610*/  IMAD R7, R6, 0x3c, R7 ;  /* 0x0000003c06077824 */ /* 0x000fe200078e0207 */
[----:B------:R-:W-:-:S03]  /*0620*/  LOP3.LUT R6, R4, UR18, RZ, 0x3c, !PT ;  /* 0x0000001204067c12 */ /* 0x000fc6000f8e3cff */
[----:B------:R-:W-:Y:S01]  /*0630*/  @!P0 IMAD R9, R8, 0x4, R7 ;  /* 0x0000000408098824 */ /* 0x000fe200078e0207 */
[----:B------:R-:W-:Y:S02]  /*0640*/  SHF.R.U32.HI R7, RZ, 0x5, R21 ;  /* 0x00000005ff077819 */ /* 0x000fe40000011615 */
[----:B------:R-:W-:Y:S01]  /*0650*/  ISETP.GE.AND P1, PT, R6, RZ, PT ;  /* 0x000000ff0600720c */ /* 0x000fe20003f26270 */
[----:B------:R-:W-:Y:S01]  /*0660*/  IMAD.MOV.U32 R6, RZ, RZ, -0x800001 ;  /* 0xff7fffffff067424 */ /* 0x000fe200078e00ff */
[----:B------:R-:W-:-:S03]  /*0670*/  LOP3.LUT R21, R21, 0x1f, RZ, 0xc0, !PT ;  /* 0x0000001f15157812 */ /* 0x000fc600078ec0ff */
[----:B------:R-:W-:Y:S01]  /*0680*/  @!P3 IADD3 R5, PT, PT, R5, -R10, RZ ;  /* 0x8000000a0505b210 */ /* 0x000fe20007ffe0ff */
[----:B------:R-:W-:-:S03]  /*0690*/  @!P3 VIADD R28, R28, 0x1 ;  /* 0x000000011c1cb836 */ /* 0x000fc60000000000 */
[----:B------:R-:W-:Y:S02]  /*06a0*/  ISETP.GE.U32.AND P2, PT, R5, R10, PT ;  /* 0x0000000a0500720c */ /* 0x000fe40003f46070 */
[----:B------:R-:W-:-:S05]  /*06b0*/  MOV R10, UR16 ;  /* 0x00000010000a7c02 */ /* 0x000fca0008000f00 */
[----:B------:R-:W-:-:S06]  /*06c0*/  IMAD R10, R10, 0x40, R7 ;  /* 0x000000400a0a7824 */ /* 0x000fcc00078e0207 */
[----:B------:R-:W-:Y:S02]  /*06d0*/  @P2 IADD3 R28, PT, PT, R28, 0x1, RZ ;  /* 0x000000011c1c2810 */ /* 0x000fe40007ffe0ff */
[----:B------:R-:W-:Y:S02]  /*06e0*/  ISETP.GE.U32.AND P2, PT, R10, UR8, PT ;  /* 0x000000080a007c0c */ /* 0x000fe4000bf46070 */
[----:B------:R-:W-:Y:S01]  /*06f0*/  @!P1 IADD3 R28, PT, PT, RZ, -R28, RZ ;  /* 0x8000001cff1c9210 */ /* 0x000fe20007ffe0ff */
[----:B---3--:R0:W-:Y:S01]  /*0700*/  @!P0 STS [R9], R2 ;  /* 0x0000000209008388 */ /* 0x0081e20000000800 */
[----:B------:R-:W-:Y:S01]  /*0710*/  BAR.SYNC.DEFER_BLOCKING 0x0 ;  /* 0x0000000000007b1d */ /* 0x000fe20000010000 */
[----:B------:R-:W-:-:S13]  /*0720*/  ISETP.NE.AND P0, PT, R4, RZ, PT ;  /* 0x000000ff0400720c */ /* 0x000fda0003f05270 */
[----:B------:R-:W-:Y:S01]  /*0730*/  @!P0 LOP3.LUT R28, RZ, R4, RZ, 0x33, !PT ;  /* 0x00000004ff1c8212 */ /* 0x000fe200078e33ff */
[----:B0-2---:R-:W-:Y:S06]  /*0740*/  @P2 BRA `(.L_x_23393) ;  /* 0x0000000800e02947 */ /* 0x005fec0003800000 */
[----:B------:R-:W0:Y:S01]  /*0750*/  LDCU UR5, c[0x0][0x3e0] ;  /* 0x00007c00ff0577ac */ /* 0x000e220008000800 */
[----:B------:R-:W-:Y:S01]  /*0760*/  IMAD.SHL.U32 R2, R8, 0x4, RZ ;  /* 0x0000000408027824 */ /* 0x000fe200078e00ff */
[----:B------:R-:W-:Y:S01]  /*0770*/  IADD3 R12, PT, PT, R12, 0x110, RZ ;  /* 0x000001100c0c7810 */ /* 0x000fe20007ffe0ff */
[----:B------:R-:W-:Y:S01]  /*0780*/  IMAD.WIDE.U32 R4, R10, 0x4, RZ ;  /* 0x000000040a047825 */ /* 0x000fe200078e00ff */
[----:B------:R-:W1:Y:S01]  /*0790*/  LDCU.64 UR10, c[0x0][0x3b8] ;  /* 0x00007700ff0a77ac */ /* 0x000e620008000a00 */
[----:B------:R-:W-:Y:S02]  /*07a0*/  MOV R9, UR4 ;  /* 0x0000000400097c02 */ /* 0x000fe40008000f00 */
[----:B------:R-:W-:Y:S02]  /*07b0*/  LEA R12, R3, R12, 0x18 ;  /* 0x0000000c030c7211 */ /* 0x000fe400078ec0ff */
[----:B------:R-:W-:Y:S01]  /*07c0*/  LOP3.LUT R6, R2, 0x1c, RZ, 0xc0, !PT ;  /* 0x0000001c02067812 */ /* 0x000fe200078ec0ff */
[----:B------:R-:W-:Y:S01]  /*07d0*/  IMAD.WIDE R2, R9, 0x4, R4 ;  /* 0x0000000409027825 */ /* 0x000fe200078e0204 */
[----:B------:R-:W-:-:S02]  /*07e0*/  LOP3.LUT R4, R8, 0x7, RZ, 0xc0, !PT ;  /* 0x0000000708047812 */ /* 0x000fc400078ec0ff */
[C---:B------:R-:W-:Y:S01]  /*07f0*/  LEA R9, R7.reuse, R6, 0x5 ;  /* 0x0000000607097211 */ /* 0x040fe200078e28ff */
[----:B------:R-:W-:Y:S01]  /*0800*/  IMAD.SHL.U32 R8, R8, 0x8, RZ ;  /* 0x0000000808087824 */ /* 0x000fe200078e00ff */
[----:B------:R-:W-:Y:S01]  /*0810*/  LEA R7, R7, UR7, 0x3 ;  /* 0x0000000707077c11 */ /* 0x000fe2000f8e18ff */
[----:B0-----:R-:W-:-:S03]  /*0820*/  IMAD R5, R28, UR5, RZ ;  /* 0x000000051c057c24 */ /* 0x001fc6000f8e02ff */
[----:B------:R-:W-:Y:S01]  /*0830*/  LOP3.LUT R6, R8, 0x38, RZ, 0xc0, !PT ;  /* 0x0000003808067812 */ /* 0x000fe200078ec0ff */
[----:B------:R-:W-:Y:S01]  /*0840*/  IMAD.IADD R4, R4, 0x1, R7 ;  /* 0x0000000104047824 */ /* 0x000fe200078e0207 */
[----:B------:R-:W-:Y:S02]  /*0850*/  IADD3 R7, PT, PT, R9, R12, RZ ;  /* 0x0000000c09077210 */ /* 0x000fe40007ffe0ff */
[----:B-1----:R-:W-:Y:S01]  /*0860*/  IADD3 R8, P1, PT, R2, UR10, RZ ;  /* 0x0000000a02087c10 */ /* 0x002fe2000ff3e0ff */
[C---:B------:R-:W-:Y:S01]  /*0870*/  VIADD R12, R4.reuse, 0x1 ;  /* 0x00000001040c7836 */ /* 0x040fe20000000000 */
[----:B------:R-:W-:Y:S01]  /*0880*/  IADD3 R2, P0, PT, R5, R6, RZ ;  /* 0x0000000605027210 */ /* 0x000fe20007f1e0ff */
[----:B------:R-:W-:Y:S01]  /*0890*/  IMAD.MOV.U32 R6, RZ, RZ, -0x800001 ;  /* 0xff7fffffff067424 */ /* 0x000fe200078e00ff */
[----:B------:R-:W-:Y:S02]  /*08a0*/  IADD3.X R9, PT, PT, R3, UR11, RZ, P1, !PT ;  /* 0x0000000b03097c10 */ /* 0x000fe40008ffe4ff */
[----:B------:R-:W-:-:S02]  /*08b0*/  IADD3 R11, PT, PT, R4, -UR14, RZ ;  /* 0x8000000e040b7c10 */ /* 0x000fc4000fffe0ff */
[----:B------:R-:W-:-:S07]  /*08c0*/  LEA.HI.X.SX32 R3, R5, RZ, 0x1, P0 ;  /* 0x000000ff05037211 */ /* 0x000fce00000f0eff */
.L_x_23395:
[----:B------:R-:W2:Y:S01]  /*08d0*/  LDG.E.CONSTANT R5, desc[UR12][R8.64] ;  /* 0x0000000c08057981 */ /* 0x000ea2000c1e9900 */
[----:B------:R-:W0:Y:S02]  /*08e0*/  S2R R13, SR_TID.X ;  /* 0x00000000000d7919 */ /* 0x000e240000002100 */
[----:B0-----:R-:W-:Y:S01]  /*08f0*/  LOP3.LUT R13, R13, 0x3, RZ, 0xc0, !PT ;  /* 0x000000030d0d7812 */ /* 0x001fe200078ec0ff */
[----:B------:R-:W0:Y:S01]  /*0900*/  S2R R17, SR_CgaCtaId ;  /* 0x0000000000117919 */ /* 0x000e220000008800 */
        /* <DEDUP_REMOVED lines=9> */
[----:B------:R-:W-:-:S03]  /*09a0*/  MOV R14, 0x400 ;  /* 0x00000400000e7802 */ /* 0x000fc60000000f00 */
[----:B------:R-:W4:Y:S01]  /*09b0*/  LDG.E.CONSTANT R20, desc[UR12][R4.64+0x200] ;  /* 0x0002000c04147981 */ /* 0x000f22000c1e9900 */
[----:B0-----:R-:W-:-:S03]  /*09c0*/  LEA R14, R17, R14, 0x18 ;  /* 0x0000000e110e7211 */ /* 0x001fc600078ec0ff */
[----:B------:R-:W4:Y:S02]  /*09d0*/  LDG.E.CONSTANT R18, desc[UR12][R4.64+0x280] ;  /* 0x0002800c04127981 */ /* 0x000f24000c1e9900 */
[----:B------:R-:W-:-:S05]  /*09e0*/  IMAD R14, R13, 0x3c, R14 ;  /* 0x0000003c0d0e7824 */ /* 0x000fca00078e020e */
[----:B------:R-:W0:Y:S04]  /*09f0*/  LDS R25, [R14+0x4] ;  /* 0x000004000e197984 */ /* 0x000e280000000800 */
[----:B------:R-:W1:Y:S01]  /*0a00*/  LDS R23, [R14] ;  /* 0x000000000e177984 */ /* 0x000e620000000800 */
[--C-:B0-----:R-:W-:Y:S02]  /*0a10*/  HADD2.F32 R16, -RZ, R25.reuse.H0_H0 ;  /* 0x20000019ff107230 */ /* 0x101fe40000004100 */
[----:B------:R-:W-:Y:S02]  /*0a20*/  HADD2.F32 R25, -RZ, R25.H1_H1 ;  /* 0x30000019ff197230 */ /* 0x000fe40000004100 */
[----:B--2---:R-:W-:-:S05]  /*0a30*/  HADD2.F32 R17, -RZ, R24.H0_H0 ;  /* 0x20000018ff117230 */ /* 0x004fca0000004100 */
[----:B------:R-:W-:Y:S01]  /*0a40*/  FMUL.FTZ R27, R16, R17 ;  /* 0x00000011101b7220 */ /* 0x000fe20000410000 */
[----:B-1----:R-:W-:Y:S02]  /*0a50*/  HADD2.F32 R16, -RZ, R23.H0_H0 ;  /* 0x20000017ff107230 */ /* 0x002fe40000004100 */
[----:B---3--:R-:W-:-:S05]  /*0a60*/  HADD2.F32 R17, -RZ, R15.H0_H0 ;  /* 0x2000000fff117230 */ /* 0x008fca0000004100 */
[----:B------:R-:W-:Y:S02]  /*0a70*/  FFMA.FTZ R16, R16, R17, R27 ;  /* 0x0000001110107223 */ /* 0x000fe4000001001b */
[----:B------:R-:W0:Y:S01]  /*0a80*/  LDS R17, [R14+0x8] ;  /* 0x000008000e117984 */ /* 0x000e220000000800 */
[----:B------:R-:W-:Y:S02]  /*0a90*/  HADD2.F32 R24, -RZ, R24.H1_H1 ;  /* 0x30000018ff187230 */ /* 0x000fe40000004100 */
[----:B------:R-:W-:-:S03]  /*0aa0*/  HADD2.F32 R15, -RZ, R15.H1_H1 ;  /* 0x3000000fff0f7230 */ /* 0x000fc60000004100 */
[----:B------:R-:W-:Y:S01]  /*0ab0*/  FMUL.FTZ R25, R25, R24 ;  /* 0x0000001819197220 */ /* 0x000fe20000410000 */
[----:B------:R-:W-:Y:S02]  /*0ac0*/  HADD2.F32 R24, -RZ, R23.H1_H1 ;  /* 0x30000017ff187230 */ /* 0x000fe40000004100 */
[----:B----4-:R-:W-:-:S03]  /*0ad0*/  HADD2.F32 R23, -RZ, R22.H0_H0 ;  /* 0x20000016ff177230 */ /* 0x010fc60000004100 */
[----:B------:R-:W-:Y:S02]  /*0ae0*/  FFMA.FTZ R24, R24, R15, R25 ;  /* 0x0000000f18187223 */ /* 0x000fe40000010019 */
[----:B------:R-:W2:Y:S01]  /*0af0*/  LDG.E.CONSTANT R15, desc[UR12][R4.64+0x300] ;  /* 0x0003000c040f7981 */ /* 0x000ea2000c1e9900 */
[----:B0-----:R-:W-:-:S05]  /*0b00*/  HADD2.F32 R25, -RZ, R17.H0_H0 ;  /* 0x20000011ff197230 */ /* 0x001fca0000004100 */
[----:B------:R-:W-:Y:S02]  /*0b10*/  FFMA.FTZ R25, R25, R23, R16 ;  /* 0x0000001719197223 */ /* 0x000fe40000010010 */
[----:B------:R-:W0:Y:S01]  /*0b20*/  LDS R23, [R14+0xc] ;  /* 0x00000c000e177984 */ /* 0x000e220000000800 */
[----:B------:R-:W-:Y:S02]  /*0b30*/  HADD2.F32 R17, -RZ, R17.H1_H1 ;  /* 0x30000011ff117230 */ /* 0x000fe40000004100 */
[----:B------:R-:W-:Y:S01]  /*0b40*/  HADD2.F32 R22, -RZ, R22.H1_H1 ;  /* 0x30000016ff167230 */ /* 0x000fe20000004100 */
[----:B------:R-:W3:Y:S04]  /*0b50*/  LDG.E.CONSTANT R16, desc[UR12][R4.64+0x380] ;  /* 0x0003800c04107981 */ /* 0x000ee8000c1e9900 */
[----:B------:R-:W-:Y:S01]  /*0b60*/  FFMA.FTZ R24, R17, R22, R24 ;  /* 0x0000001611187223 */ /* 0x000fe20000010018 */
[----:B------:R-:W-:-:S02]  /*0b70*/  HADD2.F32 R17, -RZ, R19.H0_H0 ;  /* 0x20000013ff117230 */ /* 0x000fc40000004100 */
[----:B0-----:R-:W-:-:S05]  /*0b80*/  HADD2.F32 R22, -RZ, R23.H0_H0 ;  /* 0x20000017ff167230 */ /* 0x001fca0000004100 */
[----:B------:R-:W-:Y:S02]  /*0b90*/  FFMA.FTZ R25, R22, R17, R25 ;  /* 0x0000001116197223 */ /* 0x000fe40000010019 */
[----:B------:R-:W4:Y:S04]  /*0ba0*/  LDG.E.CONSTANT R17, desc[UR12][R4.64+0x400] ;  /* 0x0004000c04117981 */ /* 0x000f28000c1e9900 */
[----:B------:R-:W0:Y:S01]  /*0bb0*/  LDS R22, [R14+0x10] ;  /* 0x000010000e167984 */ /* 0x000e220000000800 */
[----:B------:R-:W-:Y:S02]  /*0bc0*/  HADD2.F32 R23, -RZ, R23.H1_H1 ;  /* 0x30000017ff177230 */ /* 0x000fe40000004100 */
[----:B------:R-:W-:-:S05]  /*0bd0*/  HADD2.F32 R19, -RZ, R19.H1_H1 ;  /* 0x30000013ff137230 */ /* 0x000fca0000004100 */
[----:B------:R-:W-:Y:S02]  /*0be0*/  FFMA.FTZ R24, R23, R19, R24 ;  /* 0x0000001317187223 */ /* 0x000fe40000010018 */
[----:B------:R-:W1:Y:S01]  /*0bf0*/  LDS R23, [R14+0x14] ;  /* 0x000014000e177984 */ /* 0x000e620000000800 */
[--C-:B------:R-:W-:Y:S02]  /*0c00*/  HADD2.F32 R19, -RZ, R20.reuse.H0_H0 ;  /* 0x20000014ff137230 */ /* 0x100fe40000004100 */
[----:B------:R-:W-:Y:S02]  /*0c10*/  HADD2.F32 R20, -RZ, R20.H1_H1 ;  /* 0x30000014ff147230 */ /* 0x000fe40000004100 */
[----:B0-----:R-:W-:-:S05]  /*0c20*/  HADD2.F32 R26, -RZ, R22.H0_H0 ;  /* 0x20000016ff1a7230 */ /* 0x001fca0000004100 */
[----:B------:R-:W-:Y:S01]  /*0c30*/  FFMA.FTZ R25, R26, R19, R25 ;  /* 0x000000131a197223 */ /* 0x000fe20000010019 */
[----:B------:R-:W-:-:S05]  /*0c40*/  HADD2.F32 R19, -RZ, R22.H1_H1 ;  /* 0x30000016ff137230 */ /* 0x000fca0000004100 */
[----:B------:R-:W-:Y:S01]  /*0c50*/  FFMA.FTZ R24, R19, R20, R24 ;  /* 0x0000001413187223 */ /* 0x000fe20000010018 */
[----:B-1----:R-:W-:Y:S02]  /*0c60*/  HADD2.F32 R20, -RZ, R23.H0_H0 ;  /* 0x20000017ff147230 */ /* 0x002fe40000004100 */
[----:B------:R-:W-:-:S05]  /*0c70*/  HADD2.F32 R19, -RZ, R18.H0_H0 ;  /* 0x20000012ff137230 */ /* 0x000fca0000004100 */
[----:B------:R-:W-:Y:S02]  /*0c80*/  FFMA.FTZ R25, R20, R19, R25 ;  /* 0x0000001314197223 */ /* 0x000fe40000010019 */
[----:B------:R-:W0:Y:S04]  /*0c90*/  LDS R20, [R14+0x18] ;  /* 0x000018000e147984 */ /* 0x000e280000000800 */
[----:B------:R-:W4:Y:S01]  /*0ca0*/  LDG.E.CONSTANT R19, desc[UR12][R4.64+0x480] ;  /* 0x0004800c04137981 */ /* 0x000f22000c1e9900 */
[----:B------:R-:W-:Y:S02]  /*0cb0*/  HADD2.F32 R23, -RZ, R23.H1_H1 ;  /* 0x30000017ff177230 */ /* 0x000fe40000004100 */
[----:B------:R-:W-:-:S05]  /*0cc0*/  HADD2.F32 R18, -RZ, R18.H1_H1 ;  /* 0x30000012ff127230 */ /* 0x000fca0000004100 */
[----:B------:R-:W-:Y:S02]  /*0cd0*/  FFMA.FTZ R24, R23, R18, R24 ;  /* 0x0000001217187223 */ /* 0x000fe40000010018 */
[----:B------:R-:W1:Y:S01]  /*0ce0*/  LDS R23, [R14+0x1c] ;  /* 0x00001c000e177984 */ /* 0x000e620000000800 */
[--C-:B0-----:R-:W-:Y:S02]  /*0cf0*/  HADD2.F32 R18, -RZ, R20.reuse.H0_H0 ;  /* 0x20000014ff127230 */ /* 0x101fe40000004100 */
[----:B------:R-:W-:Y:S02]  /*0d00*/  HADD2.F32 R27, -RZ, R20.H1_H1 ;  /* 0x30000014ff1b7230 */ /* 0x000fe40000004100 */
[--C-:B-1----:R-:W-:Y:S02]  /*0d10*/  HADD2.F32 R20, -RZ, R23.reuse.H0_H0 ;  /* 0x20000017ff147230 */ /* 0x102fe40000004100 */
[----:B------:R-:W-:Y:S02]  /*0d20*/  HADD2.F32 R23, -RZ, R23.H1_H1 ;  /* 0x30000017ff177230 */ /* 0x000fe40000004100 */
[----:B--2---:R-:W-:-:S05]  /*0d30*/  HADD2.F32 R22, -RZ, R15.H0_H0 ;  /* 0x2000000fff167230 */ /* 0x004fca0000004100 */
[----:B------:R-:W-:Y:S02]  /*0d40*/  FFMA.FTZ R25, R18, R22, R25 ;  /* 0x0000001612197223 */ /* 0x000fe40000010019 */
[----:B------:R-:W2:Y:S04]  /*0d50*/  LDG.E.CONSTANT R18, desc[UR12][R4.64+0x500] ;  /* 0x0005000c04127981 */ /* 0x000ea8000c1e9900 */
[----:B------:R-:W0:Y:S01]  /*0d60*/  LDS R22, [R14+0x20] ;  /* 0x000020000e167984 */ /* 0x000e220000000800 */
[----:B------:R-:W-:-:S05]  /*0d70*/  HADD2.F32 R15, -RZ, R15.H1_H1 ;  /* 0x3000000fff0f7230 */ /* 0x000fca0000004100 */
[----:B------:R-:W-:Y:S01]  /*0d80*/  FFMA.FTZ R24, R27, R15, R24 ;  /* 0x0000000f1b187223 */ /* 0x000fe20000010018 */
[--C-:B---3--:R-:W-:Y:S02]  /*0d90*/  HADD2.F32 R15, -RZ, R16.reuse.H0_H0 ;  /* 0x20000010ff0f7230 */ /* 0x108fe40000004100 */
[----:B------:R-:W-:-:S03]  /*0da0*/  HADD2.F32 R16, -RZ, R16.H1_H1 ;  /* 0x30000010ff107230 */ /* 0x000fc60000004100 */
[----:B------:R-:W-:Y:S02]  /*0db0*/  FFMA.FTZ R25, R20, R15, R25 ;  /* 0x0000000f14197223 */ /* 0x000fe40000010019 */
[----:B------:R-:W3:Y:S01]  /*0dc0*/  LDG.E.CONSTANT R15, desc[UR12][R4.64+0x580] ;  /* 0x0005800c040f7981 */ /* 0x000ee2000c1e9900 */
[----:B------:R-:W-:-:S03]  /*0dd0*/  FFMA.FTZ R24, R23, R16, R24 ;  /* 0x0000001017187223 */ /* 0x000fc60000010018 */
[----:B------:R-:W3:Y:S01]  /*0de0*/  LDG.E.CONSTANT R16, desc[UR12][R4.64+0x600] ;  /* 0x0006000c04107981 */ /* 0x000ee2000c1e9900 */
[----:B0-----:R-:W-:-:S03]  /*0df0*/  HADD2.F32 R26, -RZ, R22.H0_H0 ;  /* 0x20000016ff1a7230 */ /* 0x001fc60000004100 */
[----:B------:R-:W3:Y:S01]  /*0e00*/  LDG.E.CONSTANT R23, desc[UR12][R4.64+0x700] ;  /* 0x0007000c04177981 */ /* 0x000ee2000c1e9900 */
[----:B----4-:R-:W-:-:S05]  /*0e10*/  HADD2.F32 R20, -RZ, R17.H0_H0 ;  /* 0x20000011ff147230 */ /* 0x010fca0000004100 */
[----:B------:R-:W-:Y:S02]  /*0e20*/  FFMA.FTZ R26, R26, R20, R25 ;  /* 0x000000141a1a7223 */ /* 0x000fe40000010019 */
[----:B------:R0:W4:Y:S04]  /*0e30*/  LDG.E.CONSTANT R20, desc[UR12][R4.64+0x680] ;  /* 0x0006800c04147981 */ /* 0x000128000c1e9900 */
[----:B------:R-:W1:Y:S01]  /*0e40*/  LDS R25, [R14+0x24] ;  /* 0x000024000e197984 */ /* 0x000e620000000800 */
[----:B------:R-:W-:Y:S02]  /*0e50*/  HADD2.F32 R27, -RZ, R22.H1_H1 ;  /* 0x30000016ff1b7230 */ /* 0x000fe40000004100 */
[----:B------:R-:W-:Y:S01]  /*0e60*/  HADD2.F32 R17, -RZ, R17.H1_H1 ;  /* 0x30000011ff117230 */ /* 0x000fe20000004100 */
[----:B0-----:R-:W-:Y:S04]  /*0e70*/  LDS R4, [R14+0x2c] ;  /* 0x00002c000e047984 */ /* 0x001fe80000000800 */
[----:B------:R-:W-:Y:S01]  /*0e80*/  FFMA.FTZ R24, R27, R17, R24 ;  /* 0x000000111b187223 */ /* 0x000fe20000010018 */
[----:B-1----:R-:W-:-:S02]  /*0e90*/  HADD2.F32 R17, -RZ, R25.H0_H0 ;  /* 0x20000019ff117230 */ /* 0x002fc40000004100 */
[----:B------:R-:W-:-:S05]  /*0ea0*/  HADD2.F32 R22, -RZ, R19.H0_H0 ;  /* 0x20000013ff167230 */ /* 0x000fca0000004100 */
[----:B------:R-:W-:Y:S02]  /*0eb0*/  FFMA.FTZ R26, R17, R22, R26 ;  /* 0x00000016111a7223 */ /* 0x000fe4000001001a */
[----:B------:R-:W0:Y:S01]  /*0ec0*/  LDS R17, [R14+0x28] ;  /* 0x000028000e117984 */ /* 0x000e220000000800 */
[----:B------:R-:W-:Y:S02]  /*0ed0*/  HADD2.F32 R25, -RZ, R25.H1_H1 ;  /* 0x30000019ff197230 */ /* 0x000fe40000004100 */
[----:B------:R-:W-:-:S05]  /*0ee0*/  HADD2.F32 R19, -RZ, R19.H1_H1 ;  /* 0x30000013ff137230 */ /* 0x000fca0000004100 */
[----:B------:R-:W-:Y:S02]  /*0ef0*/  FFMA.FTZ R5, R25, R19, R24 ;  /* 0x0000001319057223 */ /* 0x000fe40000010018 */
[----:B------:R-:W-:Y:S01]  /*0f00*/  LDS R24, [R14+0x38] ;  /* 0x000038000e187984 */ /* 0x000fe20000000800 */
[--C-:B0-----:R-:W-:Y:S02]  /*0f10*/  HADD2.F32 R19, -RZ, R17.reuse.H0_H0 ;  /* 0x20000011ff137230 */ /* 0x101fe40000004100 */
[----:B------:R-:W-:Y:S02]  /*0f20*/  HADD2.F32 R30, -RZ, R17.H1_H1 ;  /* 0x30000011ff1e7230 */ /* 0x000fe40000004100 */
[--C-:B------:R-:W-:Y:S02]  /*0f30*/  HADD2.F32 R17, -RZ, R4.reuse.H0_H0 ;  /* 0x20000004ff117230 */ /* 0x100fe40000004100 */
[----:B------:R-:W-:Y:S01]  /*0f40*/  HADD2.F32 R4, -RZ, R4.H1_H1 ;  /* 0x30000004ff047230 */ /* 0x000fe20000004100 */
[----:B------:R-:W-:Y:S01]  /*0f50*/  UMOV UR5, 0xffffffff ;  /* 0xffffffff00057882 */ /* 0x000fe20000000000 */
[----:B------:R-:W-:-:S02]  /*0f60*/  ISETP.NE.AND P1, PT, R13, RZ, PT ;  /* 0x000000ff0d00720c */ /* 0x000fc40003f25270 */
[----:B-----5:R-:W-:Y:S01]  /*0f70*/  FSETP.NEU.FTZ.AND P0, PT, R0, RZ, PT ;  /* 0x000000ff0000720b */ /* 0x020fe20003f1d000 */
[----:B--2---:R-:W-:-:S05]  /*0f80*/  HADD2.F32 R22, -RZ, R18.H0_H0 ;  /* 0x20000012ff167230 */ /* 0x004fca0000004100 */
[----:B------:R-:W-:Y:S02]  /*0f90*/  FFMA.FTZ R26, R19, R22, R26 ;  /* 0x00000016131a7223 */ /* 0x000fe4000001001a */
[----:B------:R-:W0:Y:S04]  /*0fa0*/  LDS R19, [R14+0x30] ;  /* 0x000030000e137984 */ /* 0x000e280000000800 */
[----:B------:R-:W1:Y:S01]  /*0fb0*/  LDS R22, [R14+0x34] ;  /* 0x000034000e167984 */ /* 0x000e620000000800 */
[----:B------:R-:W-:-:S05]  /*0fc0*/  HADD2.F32 R18, -RZ, R18.H1_H1 ;  /* 0x30000012ff127230 */ /* 0x000fca0000004100 */
[----:B------:R-:W-:Y:S01]  /*0fd0*/  FFMA.FTZ R5, R30, R18, R5 ;  /* 0x000000121e057223 */ /* 0x000fe20000010005 */
[--C-:B---3--:R-:W-:Y:S02]  /*0fe0*/  HADD2.F32 R18, -RZ, R15.reuse.H0_H0 ;  /* 0x2000000fff127230 */ /* 0x108fe40000004100 */
[----:B------:R-:W-:Y:S02]  /*0ff0*/  HADD2.F32 R15, -RZ, R15.H1_H1 ;  /* 0x3000000fff0f7230 */ /* 0x000fe40000004100 */
[----:B------:R-:W-:Y:S02]  /*1000*/  HADD2.F32 R25, -RZ, R16.H0_H0 ;  /* 0x20000010ff197230 */ /* 0x000fe40000004100 */
[----:B------:R-:W-:Y:S01]  /*1010*/  FFMA.FTZ R17, R17, R18, R26 ;  /* 0x0000001211117223 */ /* 0x000fe2000001001a */
[----:B------:R-:W-:Y:S01]  /*1020*/  FFMA.FTZ R4, R4, R15, R5 ;  /* 0x0000000f04047223 */ /* 0x000fe20000010005 */
[--C-:B0-----:R-:W-:Y:S02]  /*1030*/  HADD2.F32 R18, -RZ, R19.reuse.H0_H0 ;  /* 0x20000013ff127230 */ /* 0x101fe40000004100 */
[----:B------:R-:W-:-:S02]  /*1040*/  HADD2.F32 R19, -RZ, R19.H1_H1 ;  /* 0x30000013ff137230 */ /* 0x000fc40000004100 */
[----:B-1----:R-:W-:Y:S02]  /*1050*/  HADD2.F32 R14, -RZ, R22.H0_H0 ;  /* 0x20000016ff0e7230 */ /* 0x002fe40000004100 */
[----:B------:R-:W-:Y:S01]  /*1060*/  FFMA.FTZ R17, R18, R25, R17 ;  /* 0x0000001912117223 */ /* 0x000fe20000010011 */
[----:B------:R-:W-:Y:S02]  /*1070*/  HADD2.F32 R16, -RZ, R16.H1_H1 ;  /* 0x30000010ff107230 */ /* 0x000fe40000004100 */
[----:B------:R-:W-:-:S03]  /*1080*/  HADD2.F32 R15, -RZ, R24.H0_H0 ;  /* 0x20000018ff0f7230 */ /* 0x000fc60000004100 */
[----:B------:R-:W-:Y:S01]  /*1090*/  FFMA.FTZ R4, R19, R16, R4 ;  /* 0x0000001013047223 */ /* 0x000fe20000010004 */
[--C-:B------:R-:W-:Y:S02]  /*10a0*/  HADD2.F32 R16, -RZ, R23.reuse.H0_H0 ;  /* 0x20000017ff107230 */ /* 0x100fe40000004100 */
[----:B------:R-:W-:Y:S02]  /*10b0*/  HADD2.F32 R23, -RZ, R23.H1_H1 ;  /* 0x30000017ff177230 */ /* 0x000fe40000004100 */
[--C-:B----4-:R-:W-:Y:S02]  /*10c0*/  HADD2.F32 R5, -RZ, R20.reuse.H0_H0 ;  /* 0x20000014ff057230 */ /* 0x110fe40000004100 */
[----:B------:R-:W-:-:S03]  /*10d0*/  HADD2.F32 R20, -RZ, R20.H1_H1 ;  /* 0x30000014ff147230 */ /* 0x000fc60000004100 */
[----:B------:R-:W-:Y:S01]  /*10e0*/  FFMA.FTZ R14, R14, R5, R17 ;  /* 0x000000050e0e7223 */ /* 0x000fe20000010011 */
[----:B------:R-:W-:Y:S02]  /*10f0*/  HADD2.F32 R5, -RZ, R22.H1_H1 ;  /* 0x30000016ff057230 */ /* 0x000fe40000004100 */
[----:B------:R-:W-:-:S03]  /*1100*/  HADD2.F32 R17, -RZ, R24.H1_H1 ;  /* 0x30000018ff117230 */ /* 0x000fc60000004100 */
        /* <DEDUP_REMOVED lines=8> */
.L_x_23443:
        /* <DEDUP_REMOVED lines=20> */
.L_x_23393:
[----:B------:R-:W-:Y:S05]  /*12d0*/  BSYNC B0 ;  /* 0x0000000000007941 */ /* 0x000fea0003800000 */
.L_x_23392:
        /* <DEDUP_REMOVED lines=11> */
[----:B0----5:R-:W-:Y:S01]  /*1390*/  SHF.R.U32.HI R0, RZ, 0x5, R4 ;  /* 0x00000005ff007819 */ /* 0x021fe20000011604 */
[----:B------:R-:W-:Y:S06]  /*13a0*/  BRA.DIV UR5, `(.L_x_23396) ;  /* 0x0000002e05e87947 */ /* 0x000fec000b800000 */
[----:B------:R-:W0:Y:S02]  /*13b0*/  SHFL.BFLY PT, R9, R6, 0x10, 0x1f ;  /* 0x0e001f0006097f89 */ /* 0x000e2400000e0000 */
[----:B0-----:R-:W-:-:S05]  /*13c0*/  FMNMX.FTZ R9, R9, R6, !PT ;  /* 0x0000000609097209 */ /* 0x001fca0007810000 */
[----:B------:R-:W0:Y:S02]  /*13d0*/  SHFL.BFLY PT, R10, R9, 0x8, 0x1f ;  /* 0x0d001f00090a7f89 */ /* 0x000e2400000e0000 */
[----:B0-----:R-:W-:-:S05]  /*13e0*/  FMNMX.FTZ R10, R9, R10, !PT ;  /* 0x0000000a090a7209 */ /* 0x001fca0007810000 */
[----:B------:R0:W2:Y:S02]  /*13f0*/  SHFL.BFLY PT, R11, R10, 0x4, 0x1f ;  /* 0x0c801f000a0b7f89 */ /* 0x0000a400000e0000 */
.L_x_23448:
[----:B------:R-:W-:Y:S01]  /*1400*/  VIADD R6, R2, 0xf0 ;  /* 0x000000f002067836 */ /* 0x000fe20000000000 */
[----:B------:R-:W-:Y:S01]  /*1410*/  ISETP.NE.AND P3, PT, R21, RZ, PT ;  /* 0x000000ff1500720c */ /* 0x000fe20003f65270 */
[----:B------:R-:W-:Y:S05]  /*1420*/  WARPSYNC.ALL ;  /* 0x0000000000007948 */ /* 0x000fea0003800000 */
[----:B-1----:R-:W-:Y:S02]  /*1430*/  LEA R6, R3, R6, 0x18 ;  /* 0x0000000603067211 */ /* 0x002fe400078ec0ff */
[----:B0-2---:R-:W-:Y:S02]  /*1440*/  FMNMX.FTZ R10, R10, R11, !PT ;  /* 0x0000000b0a0a7209 */ /* 0x005fe40007810000 */
[----:B------:R-:W-:-:S05]  /*1450*/  LEA R9, R0, R6, 0x2 ;  /* 0x0000000600097211 */ /* 0x000fca00078e10ff */
[----:B------:R0:W-:Y:S01]  /*1460*/  @!P3 STS [R9], R10 ;  /* 0x0000000a0900b388 */ /* 0x0001e20000000800 */
[----:B------:R-:W-:Y:S01]  /*1470*/  BAR.SYNC.DEFER_BLOCKING 0x0 ;  /* 0x0000000000007b1d */ /* 0x000fe20000010000 */
[C---:B------:R-:W-:Y:S01]  /*1480*/  ISETP.GT.U32.AND P2, PT, R21.reuse, 0x3, PT ;  /* 0x000000031500780c */ /* 0x040fe20003f44070 */
[----:B------:R-:W-:Y:S01]  /*1490*/  IMAD.MOV.U32 R11, RZ, RZ, -0x800001 ;  /* 0xff7fffffff0b7424 */ /* 0x000fe200078e00ff */
[----:B0-----:R-:W-:Y:S01]  /*14a0*/  LEA R10, R21, R6, 0x2 ;  /* 0x00000006150a7211 */ /* 0x001fe200078e10ff */
        /* <DEDUP_REMOVED lines=28> */
.L_x_23401:
        /* <DEDUP_REMOVED lines=11> */
.L_x_23400:
[----:B------:R-:W-:Y:S05]  /*1720*/  BSYNC.RECONVERGENT B1 ;  /* 0x0000000000017941 */ /* 0x000fea0003800200 */
.L_x_23399:
        /* <DEDUP_REMOVED lines=12> */
.L_x_23404:
[----:B------:R-:W0:Y:S01]  /*17f0*/  LDS R23, [R12+-0x400] ;  /* 0xfffc00000c177984 */ /* 0x000e220000000800 */
[----:B------:R-:W-:-:S03]  /*1800*/  IADD3 R14, PT, PT, R14, 0x800, RZ ;  /* 0x000008000e0e7810 */ /* 0x000fc60007ffe0ff */
[----:B------:R-:W1:Y:S01]  /*1810*/  LDS R29, [R12+0x200] ;  /* 0x000200000c1d7984 */ /* 0x000e620000000800 */
[----:B------:R-:W-:-:S03]  /*1820*/  ISETP.GE.AND P4, PT, R14, R11, PT ;  /* 0x0000000b0e00720c */ /* 0x000fc60003f86270 */
[----:B------:R-:W2:Y:S04]  /*1830*/  LDS R25, [R12+-0x200] ;  /* 0xfffe00000c197984 */ /* 0x000ea80000000800 */
[----:B------:R-:W3:Y:S04]  /*1840*/  LDS R17, [R12+0x600] ;  /* 0x000600000c117984 */ /* 0x000ee80000000800 */
[----:B------:R-:W4:Y:S04]  /*1850*/  LDS R19, [R12+0x400] ;  /* 0x000400000c137984 */ /* 0x000f280000000800 */
[----:B------:R-:W5:Y:S04]  /*1860*/  LDS R27, [R12] ;  /* 0x000000000c1b7984 */ /* 0x000f680000000800 */
[----:B------:R-:W5:Y:S01]  /*1870*/  LDS R13, [R12+0x800] ;  /* 0x000800000c0d7984 */ /* 0x000f620000000800 */
        /* <DEDUP_REMOVED lines=14> */
[----:B-----5:R-:W-:Y:S01]  /*1960*/  FADD.FTZ R27, -R6, R27 ;  /* 0x0000001b061b7221 */ /* 0x020fe20000010100 */
        /* <DEDUP_REMOVED lines=9> */
[----:B------:R-:W5:Y:S01]  /*1a00*/  MUFU.EX2 R31, R27 ;  /* 0x0000001b001f7308 */ /* 0x000f620000000800 */
[----:B------:R-:W-:Y:S01]  /*1a10*/  STS [R12+-0x400], R16 ;  /* 0xfffc00100c007388 */ /* 0x000fe20000000800 */
[----:B--2---:R-:W-:-:S03]  /*1a20*/  FADD.FTZ R18, R18, R29 ;  /* 0x0000001d12127221 */ /* 0x004fc60000010000 */
[----:B------:R-:W2:Y:S01]  /*1a30*/  LDS R16, [R12+0x1600] ;  /* 0x001600000c107984 */ /* 0x000ea20000000800 */
[----:B------:R-:W3:Y:S03]  /*1a40*/  MUFU.EX2 R20, R20 ;  /* 0x0000001400147308 */ /* 0x000ee60000000800 */
[----:B------:R-:W2:Y:S04]  /*1a50*/  LDS R25, [R12+0x1200] ;  /* 0x001200000c197984 */ /* 0x000ea80000000800 */
[----:B------:R-:W-:Y:S01]  /*1a60*/  STS [R12+-0x200], R29 ;  /* 0xfffe001d0c007388 */ /* 0x000fe20000000800 */
[----:B-----5:R-:W-:Y:S01]  /*1a70*/  FADD.FTZ R18, R18, R31 ;  /* 0x0000001f12127221 */ /* 0x020fe20000010000 */
[----:B0-----:R-:W-:-:S02]  /*1a80*/  FADD.FTZ R23, -R6, R23 ;  /* 0x0000001706177221 */ /* 0x001fc40000010100 */
[----:B------:R-:W0:Y:S01]  /*1a90*/  LDS R29, [R12+0x1a00] ;  /* 0x001a00000c1d7984 */ /* 0x000e220000000800 */
[----:B------:R-:W-:Y:S01]  /*1aa0*/  FADD.FTZ R18, R18, R35 ;  /* 0x0000002312127221 */ /* 0x000fe20000010000 */
[----:B------:R-:W-:Y:S02]  /*1ab0*/  FMUL.FTZ R23, R23, 1.4426950216293334961 ;  /* 0x3fb8aa3b17177820 */ /* 0x000fe40000410000 */
[----:B------:R-:W5:Y:S01]  /*1ac0*/  LDS R27, [R12+0x1400] ;  /* 0x001400000c1b7984 */ /* 0x000f620000000800 */
        /* <DEDUP_REMOVED lines=27> */
[----:B-----5:R-:W-:Y:S01]  /*1c80*/  FADD.FTZ R27, -R6, R27 ;  /* 0x0000001b061b7221 */ /* 0x020fe20000010100 */
        /* <DEDUP_REMOVED lines=24> */
[----:B0-----:R-:W-:Y:S01]  /*1e10*/  IADD3 R12, PT, PT, R12, 0x2000, RZ ;  /* 0x000020000c0c7810 */ /* 0x001fe20007ffe0ff */
[----:B------:R-:W-:Y:S06]  /*1e20*/  @!P4 BRA `(.L_x_23404) ;  /* 0xfffffff80070c947 */ /* 0x000fec000383ffff */
.L_x_23403:
[----:B------:R-:W-:Y:S05]  /*1e30*/  BSYNC.RECONVERGENT B1 ;  /* 0x0000000000017941 */ /* 0x000fea0003800200 */
.L_x_23402:
        /* <DEDUP_REMOVED lines=27> */
[C---:B-----5:R-:W-:Y:S01]  /*1ff0*/  FADD.FTZ R18, -R6.reuse, R13 ;  /* 0x0000000d06127221 */ /* 0x060fe20000010100 */
        /* <DEDUP_REMOVED lines=27> */
.L_x_23406:
[----:B------:R-:W-:Y:S05]  /*21b0*/  BSYNC.RECONVERGENT B1 ;  /* 0x0000000000017941 */ /* 0x000fea0003800200 */
.L_x_23405:
        /* <DEDUP_REMOVED lines=26> */
.L_x_23398:
[----:B------:R-:W-:Y:S05]  /*2360*/  BSYNC.RECONVERGENT B0 ;  /* 0x0000000000007941 */ /* 0x000fea0003800200 */
.L_x_23397:
        /* <DEDUP_REMOVED lines=40> */
.L_x_23411:
[----:B------:R-:W1:Y:S01]  /*25f0*/  LDS R9, [R12] ;  /* 0x000000000c097984 */ /* 0x000e620000000800 */
[----:B------:R-:W-:-:S04]  /*2600*/  IADD3 R13, PT, PT, R13, 0x1, RZ ;  /* 0x000000010d0d7810 */ /* 0x000fc80007ffe0ff */
[----:B------:R-:W-:Y:S01]  /*2610*/  ISETP.NE.AND P0, PT, R13, RZ, PT ;  /* 0x000000ff0d00720c */ /* 0x000fe20003f05270 */
[----:B-1----:R-:W-:-:S05]  /*2620*/  FMUL.FTZ R9, R9, R8 ;  /* 0x0000000809097220 */ /* 0x002fca0000410000 */
[----:B------:R1:W-:Y:S02]  /*2630*/  STS [R12], R9 ;  /* 0x000000090c007388 */ /* 0x0003e40000000800 */
[----:B-1----:R-:W-:-:S05]  /*2640*/  VIADD R12, R12, 0x200 ;  /* 0x000002000c0c7836 */ /* 0x002fca0000000000 */
[----:B------:R-:W-:Y:S05]  /*2650*/  @P0 BRA `(.L_x_23411) ;  /* 0xfffffffc00e40947 */ /* 0x000fea000383ffff */
.L_x_23410:
[----:B------:R-:W-:Y:S05]  /*2660*/  BSYNC.RECONVERGENT B1 ;  /* 0x0000000000017941 */ /* 0x000fea0003800200 */
.L_x_23409:
        /* <DEDUP_REMOVED lines=12> */
.L_x_23414:
        /* <DEDUP_REMOVED lines=40> */
[-C--:B-----5:R-:W-:Y:S02]  /*29b0*/  FMUL.FTZ R30, R35, R8.reuse ;  /* 0x00000008231e7220 */ /* 0x0a0fe40000410000 */
        /* <DEDUP_REMOVED lines=11> */
.L_x_23413:
[----:B------:R-:W-:Y:S05]  /*2a70*/  BSYNC.RECONVERGENT B1 ;  /* 0x0000000000017941 */ /* 0x000fea0003800200 */
.L_x_23412:
        /* <DEDUP_REMOVED lines=31> */
.L_x_23416:
[----:B------:R-:W-:Y:S05]  /*2c70*/  BSYNC.RECONVERGENT B1 ;  /* 0x0000000000017941 */ /* 0x000fea0003800200 */
.L_x_23415:
        /* <DEDUP_REMOVED lines=14> */
.L_x_23408:
[----:B------:R-:W-:Y:S05]  /*2d60*/  BSYNC.RECONVERGENT B0 ;  /* 0x0000000000007941 */ /* 0x000fea0003800200 */
.L_x_23407:
        /* <DEDUP_REMOVED lines=21> */
[----:B------:R-:W-:Y:S02]  /*2ec0*/  MOV R12, UR4 ;  /* 0x00000004000c7c02 */ /* 0x000fe40008000f00 */
[----:B------:R-:W-:Y:S02]  /*2ed0*/  IMAD.U32 R9, RZ, RZ, UR7 ;  /* 0x00000007ff097e24 */ /* 0x000fe4000f8e00ff */
[----:B------:R-:W-:-:S03]  /*2ee0*/  MOV R13, UR5 ;  /* 0x00000005000d7c02 */ /* 0x000fc60008000f00 */
[----:B0-----:R0:W-:Y:S04]  /*2ef0*/  STG.E desc[UR12][R8.64], R6 ;  /* 0x0000000608007986 */ /* 0x0011e8000c10190c */
[----:B------:R0:W-:Y:S02]  /*2f00*/  STG.E desc[UR12][R12.64], R11 ;  /* 0x0000000b0c007986 */ /* 0x0001e4000c10190c */
.L_x_23418:
[----:B---34-:R-:W-:Y:S05]  /*2f10*/  BSYNC.RECONVERGENT B0 ;  /* 0x0000000000007941 */ /* 0x018fea0003800200 */
.L_x_23417:
[----:B------:R-:W-:Y:S01]  /*2f20*/  BSSY.RECONVERGENT B0, `(.L_x_23419) ;  /* 0x00000e0000007945 */ /* 0x000fe20003800200 */
[----:B------:R-:W-:Y:S01]  /*2f30*/  HFMA2 R20, -RZ, RZ, 0, 0 ;  /* 0x00000000ff147431 */ /* 0x000fe200000001ff */
[----:B------:R-:W-:Y:S01]  /*2f40*/  CS2R R18, SRZ ;  /* 0x0000000000127805 */ /* 0x000fe2000001ff00 */
[----:B------:R-:W-:Y:S01]  /*2f50*/  IMAD.MOV.U32 R17, RZ, RZ, RZ ;  /* 0x000000ffff117224 */ /* 0x000fe200078e00ff */
[----:B------:R-:W-:Y:S06]  /*2f60*/  @P1 BRA `(.L_x_23420) ;  /* 0x0000000c006c1947 */ /* 0x000fec0003800000 */
[----:B------:R-:W3:Y:S01]  /*2f70*/  LDCU UR4, c[0x0][0x3c8] ;  /* 0x00007900ff0477ac */ /* 0x000ee20008000800 */
[C---:B012---:R-:W-:Y:S01]  /*2f80*/  IMAD.WIDE.U32 R8, R7.reuse, 0x4, RZ ;  /* 0x0000000407087825 */ /* 0x047fe200078e00ff */
[----:B------:R-:W-:Y:S02]  /*2f90*/  IADD3 R6, PT, PT, R2, 0x110, RZ ;  /* 0x0000011002067810 */ /* 0x000fe40007ffe0ff */
[----:B------:R-:W-:Y:S01]  /*2fa0*/  CS2R R18, SRZ ;  /* 0x0000000000127805 */ /* 0x000fe2000001ff00 */
[----:B------:R-:W0:Y:S01]  /*2fb0*/  LDCU UR5, c[0x0][0x3e0] ;  /* 0x00007c00ff0577ac */ /* 0x000e220008000800 */
[----:B------:R-:W-:Y:S01]  /*2fc0*/  IADD3 R16, PT, PT, R7, 0x1, RZ ;  /* 0x0000000107107810 */ /* 0x000fe20007ffe0ff */
[----:B------:R-:W-:Y:S01]  /*2fd0*/  IMAD.MOV.U32 R17, RZ, RZ, RZ ;  /* 0x000000ffff117224 */ /* 0x000fe200078e00ff */
[----:B------:R-:W-:Y:S01]  /*2fe0*/  MOV R20, RZ ;  /* 0x000000ff00147202 */ /* 0x000fe20000000f00 */
[----:B------:R-:W1:Y:S01]  /*2ff0*/  LDCU.64 UR6, c[0x0][0x3b8] ;  /* 0x00007700ff0677ac */ /* 0x000e620008000a00 */
[----:B---3--:R-:W-:Y:S01]  /*3000*/  UIMAD UR4, UR15, UR4, URZ ;  /* 0x000000040f0472a4 */ /* 0x008fe2000f8e02ff */
[----:B0-----:R-:W-:-:S05]  /*3010*/  IMAD R28, R28, UR5, RZ ;  /* 0x000000051c1c7c24 */ /* 0x001fca000f8e02ff */
[----:B------:R-:W-:Y:S01]  /*3020*/  MOV R11, UR4 ;  /* 0x00000004000b7c02 */ /* 0x000fe20008000f00 */
[----:B------:R-:W-:Y:S01]  /*3030*/  UIADD3 UR4, UPT, UPT, UR14, 0x7, URZ ;  /* 0x000000070e047890 */ /* 0x000fe2000fffe0ff */
[----:B------:R-:W-:-:S03]  /*3040*/  SHF.R.S32.HI R29, RZ, 0x1f, R28 ;  /* 0x0000001fff1d7819 */ /* 0x000fc6000001141c */
[----:B------:R-:W-:Y:S01]  /*3050*/  IMAD.WIDE R8, R11, 0x4, R8 ;  /* 0x000000040b087825 */ /* 0x000fe200078e0208 */
[----:B------:R-:W-:Y:S01]  /*3060*/  LEA R11, R3, R6, 0x18 ;  /* 0x00000006030b7211 */ /* 0x000fe200078ec0ff */
[----:B------:R-:W-:Y:S02]  /*3070*/  USHF.R.U32.HI UR4, URZ, 0x3, UR4 ;  /* 0x00000003ff047899 */ /* 0x000fe40008011604 */
[----:B------:R-:W-:Y:S01]  /*3080*/  IMAD R6, R0, 0x8, R5 ;  /* 0x0000000800067824 */ /* 0x000fe200078e0205 */
[----:B-1----:R-:W-:Y:S02]  /*3090*/  IADD3 R2, P0, PT, R8, UR6, RZ ;  /* 0x0000000608027c10 */ /* 0x002fe4000ff1e0ff */
[----:B------:R-:W-:Y:S01]  /*30a0*/  LEA R5, R0, R11, 0x5 ;  /* 0x0000000b00057211 */ /* 0x000fe200078e28ff */
[----:B------:R-:W-:Y:S01]  /*30b0*/  VIADD R7, R7, -UR4 ;  /* 0x8000000407077c36 */ /* 0x000fe20008000000 */
[----:B------:R-:W-:Y:S02]  /*30c0*/  IADD3.X R3, PT, PT, R9, UR7, RZ, P0, !PT ;  /* 0x0000000709037c10 */ /* 0x000fe400087fe4ff */
[----:B------:R-:W-:-:S02]  /*30d0*/  IADD3 R6, PT, PT, R6, 0x3, RZ ;  /* 0x0000000306067810 */ /* 0x000fc40007ffe0ff */
[----:B------:R-:W-:-:S07]  /*30e0*/  IADD3 R5, PT, PT, R5, 0x10, RZ ;  /* 0x0000001005057810 */ /* 0x000fce0007ffe0ff */
.L_x_23431:
[----:B--2---:R-:W2:Y:S04]  /*30f0*/  LDG.E.CONSTANT R23, desc[UR12][R2.64] ;  /* 0x0000000c02177981 */ /* 0x004ea8000c1e9900 */
[----:B0-----:R-:W0:Y:S04]  /*3100*/  LDS.128 R8, [R5+-0x10] ;  /* 0xfffff00005087984 */ /* 0x001e280000000c00 */
[----:B-1----:R-:W1:Y:S01]  /*3110*/  LDS.128 R12, [R5] ;  /* 0x00000000050c7984 */ /* 0x002e620000000c00 */
[----:B0-----:R-:W-:Y:S01]  /*3120*/  F2FP.F16.F32.PACK_AB R25, R9, R8 ;  /* 0x000000080919723e */ /* 0x001fe200000000ff */
[----:B------:R-:W-:Y:S01]  /*3130*/  BSSY.RECONVERGENT B1, `(.L_x_23421) ;  /* 0x000002b000017945 */ /* 0x000fe20003800200 */
[----:B-1----:R-:W-:-:S02]  /*3140*/  F2FP.F16.F32.PACK_AB R27, R13, R12 ;  /* 0x0000000c0d1b723e */ /* 0x002fc400000000ff */
[----:B------:R-:W-:Y:S01]  /*3150*/  F2FP.F16.F32.PACK_AB R24, R15, R14 ;  /* 0x0000000e0f18723e */ /* 0x000fe200000000ff */
[----:B--2---:R-:W-:-:S03]  /*3160*/  IMAD.WIDE R22, R23, UR22, R28 ;  /* 0x0000001617167c25 */ /* 0x004fc6000f8e021c */
[----:B------:R-:W-:Y:S02]  /*3170*/  LEA R8, P0, R21, R22, 0x3 ;  /* 0x0000001615087211 */ /* 0x000fe400078018ff */
[----:B------:R-:W-:Y:S02]  /*3180*/  F2FP.F16.F32.PACK_AB R22, R11, R10 ;  /* 0x0000000a0b16723e */ /* 0x000fe400000000ff */
[----:B------:R-:W-:Y:S02]  /*3190*/  IADD3.X R23, PT, PT, RZ, R23, RZ, P0, !PT ;  /* 0x00000017ff177210 */ /* 0x000fe400007fe4ff */
[C---:B------:R-:W-:Y:S02]  /*31a0*/  LEA R30, P1, R8.reuse, UR20, 0x1 ;  /* 0x00000014081e7c11 */ /* 0x040fe4000f8208ff */
[----:B------:R-:W-:Y:S02]  /*31b0*/  ISETP.NE.AND P0, PT, R7, -0x1, PT ;  /* 0xffffffff0700780c */ /* 0x000fe40003f05270 */
[----:B------:R-:W-:Y:S01]  /*31c0*/  LEA.HI.X R31, R8, UR21, R23, 0x1, P1 ;  /* 0x00000015081f7c11 */ /* 0x000fe200088f0c17 */
[----:B------:R-:W-:-:S04]  /*31d0*/  VIADD R23, R6, 0xfffffffd ;  /* 0xfffffffd06177836 */ /* 0x000fc80000000000 */
        /* <DEDUP_REMOVED lines=32> */
.L_x_23422:
[----:B------:R-:W-:Y:S05]  /*33e0*/  BSYNC.RECONVERGENT B1 ;  /* 0x0000000000017941 */ /* 0x000fea0003800200 */
.L_x_23421:
        /* <DEDUP_REMOVED lines=41> */
.L_x_23424:
[----:B------:R-:W-:Y:S05]  /*3680*/  BSYNC.RECONVERGENT B1 ;  /* 0x0000000000017941 */ /* 0x000fea0003800200 */
.L_x_23423:
        /* <DEDUP_REMOVED lines=10> */
[----:B--2---:R-:W-:Y:S06]  /*3730*/  @P0 BRA `(.L_x_23426) ;  /* 0x0000000000780947 */ /* 0x004fec0003800000 */
[C---:B------:R-:W-:Y:S02]  /*3740*/  IADD3 R8, PT, PT, R6.reuse, -0x1, RZ ;  /* 0xffffffff06087810 */ /* 0x040fe40007ffe0ff */
[----:B------:R-:W-:Y:S02]  /*3750*/  ISETP.GE.AND P2, PT, R6, UR14, PT ;  /* 0x0000000e06007c0c */ /* 0x000fe4000bf46270 */
        /* <DEDUP_REMOVED lines=28> */
.L_x_23426:
[----:B------:R-:W-:Y:S05]  /*3920*/  BSYNC.RECONVERGENT B1 ;  /* 0x0000000000017941 */ /* 0x000fea0003800200 */
.L_x_23425:
[----:B------:R-:W-:Y:S01]  /*3930*/  HMUL2 R13, R22, R13 ;  /* 0x0000000d160d7232 */ /* 0x000fe20000000000 */
[----:B------:R-:W-:Y:S01]  /*3940*/  ISETP.GT.U32.AND P1, PT, R21, 0x17, PT ;  /* 0x000000171500780c */ /* 0x000fe20003f24070 */
[----:B------:R-:W-:Y:S02]  /*3950*/  BSSY.RECONVERGENT B1, `(.L_x_23427) ;  /* 0x0000033000017945 */ /* 0x000fe40003800200 */
[----:B------:R-:W-:-:S04]  /*3960*/  HFMA2 R13, R25, R12, R13 ;  /* 0x0000000c190d7231 */ /* 0x000fc8000000000d */
[----:B------:R-:W-:-:S04]  /*3970*/  HFMA2 R12, R27, R14, R13 ;  /* 0x0000000e1b0c7231 */ /* 0x000fc8000000000d */
[----:B------:R-:W-:-:S05]  /*3980*/  HFMA2 R12, R24, R15, R12 ;  /* 0x0000000f180c7231 */ /* 0x000fca000000000c */
[--C-:B------:R-:W-:Y:S02]  /*3990*/  HADD2.F32 R8, -RZ, R12.reuse.H0_H0 ;  /* 0x2000000cff087230 */ /* 0x100fe40000004100 */
[----:B------:R-:W-:-:S05]  /*39a0*/  HADD2.F32 R9, -RZ, R12.H1_H1 ;  /* 0x3000000cff097230 */ /* 0x000fca0000004100 */
[----:B------:R-:W-:-:S04]  /*39b0*/  FADD.FTZ R9, R8, R9 ;  /* 0x0000000908097221 */ /* 0x000fc80000010000 */
[----:B------:R-:W-:Y:S01]  /*39c0*/  FADD.FTZ R18, R9, R18 ;  /* 0x0000001209127221 */ /* 0x000fe20000010000 */
[----:B------:R-:W-:Y:S06]  /*39d0*/  @P1 BRA `(.L_x_23428) ;  /* 0x0000000000a81947 */ /* 0x000fec0003800000 */
[----:B------:R2:W5:Y:S01]  /*39e0*/  LDG.E.128.CONSTANT R8, desc[UR12][R30.64+0x600] ;  /* 0x0006000c1e087981 */ /* 0x000562000c1e9d00 */
[----:B------:R-:W-:Y:S04]  /*39f0*/  BSSY.RECONVERGENT B2, `(.L_x_23429) ;  /* 0x0000020000027945 */ /* 0x000fe80003800200 */
[----:B------:R-:W-:Y:S05]  /*3a00*/  @P0 BRA `(.L_x_23430) ;  /* 0x0000000000780947 */ /* 0x000fea0003800000 */
[C---:B------:R-:W-:Y:S01]  /*3a10*/  IADD3 R12, PT, PT, R6.reuse, -0x2, RZ ;  /* 0xfffffffe060c7810 */ /* 0x040fe20007ffe0ff */
[----:B------:R-:W-:Y:S01]  /*3a20*/  VIADD R14, R6, 0x1 ;  /* 0x00000001060e7836 */ /* 0x000fe20000000000 */
[----:B------:R-:W-:Y:S02]  /*3a30*/  ISETP.GE.AND P0, PT, R23, UR14, PT ;  /* 0x0000000e17007c0c */ /* 0x000fe4000bf06270 */
[----:B------:R-:W-:Y:S02]  /*3a40*/  ISETP.GE.AND P1, PT, R12, UR14, PT ;  /* 0x0000000e0c007c0c */ /* 0x000fe4000bf26270 */
[C---:B-----5:R-:W-:Y:S02]  /*3a50*/  PRMT R12, R8.reuse, 0x7632, R12 ;  /* 0x00007632080c7816 */ /* 0x060fe4000000000c */
[----:B------:R-:W-:Y:S02]  /*3a60*/  SEL R8, R8, RZ, !P0 ;  /* 0x000000ff08087207 */ /* 0x000fe40004000000 */
[----:B------:R-:W-:-:S02]  /*3a70*/  SEL R13, R12, RZ, !P1 ;  /* 0x000000ff0c0d7207 */ /* 0x000fc40004800000 */
[----:B------:R-:W-:Y:S02]  /*3a80*/  IADD3 R12, PT, PT, R6, -0x1, RZ ;  /* 0xffffffff060c7810 */ /* 0x000fe40007ffe0ff */
[----:B------:R-:W-:Y:S02]  /*3a90*/  PRMT R8, R8, 0x5410, R13 ;  /* 0x0000541008087816 */ /* 0x000fe4000000000d */
[----:B------:R-:W-:Y:S02]  /*3aa0*/  ISETP.GE.AND P2, PT, R12, UR14, PT ;  /* 0x0000000e0c007c0c */ /* 0x000fe4000bf46270 */
[C---:B------:R-:W-:Y:S02]  /*3ab0*/  IADD3 R13, PT, PT, R6.reuse, 0x2, RZ ;  /* 0x00000002060d7810 */ /* 0x040fe40007ffe0ff */
[----:B------:R-:W-:Y:S02]  /*3ac0*/  ISETP.GE.AND P3, PT, R6, UR14, PT ;  /* 0x0000000e06007c0c */ /* 0x000fe4000bf66270 */
[----:B------:R-:W-:-:S02]  /*3ad0*/  PRMT R12, R9, 0x7632, R12 ;  /* 0x00007632090c7816 */ /* 0x000fc4000000000c */
[----:B------:R-:W-:Y:S02]  /*3ae0*/  ISETP.GE.AND P1, PT, R14, UR14, PT ;  /* 0x0000000e0e007c0c */ /* 0x000fe4000bf26270 */
[----:B------:R-:W-:Y:S01]  /*3af0*/  ISETP.GE.AND P0, PT, R13, UR14, PT ;  /* 0x0000000e0d007c0c */ /* 0x000fe2000bf06270 */
[----:B------:R-:W-:Y:S01]  /*3b00*/  VIADD R13, R6, 0x4 ;  /* 0x00000004060d7836 */ /* 0x000fe20000000000 */
[----:B------:R-:W-:Y:S02]  /*3b10*/  SEL R12, R12, RZ, !P3 ;  /* 0x000000ff0c0c7207 */ /* 0x000fe40005800000 */
[----:B------:R-:W-:Y:S02]  /*3b20*/  SEL R9, R9, RZ, !P2 ;  /* 0x000000ff09097207 */ /* 0x000fe40005000000 */
[----:B------:R-:W-:Y:S02]  /*3b30*/  IADD3 R14, PT, PT, R6, 0x3, RZ ;  /* 0x00000003060e7810 */ /* 0x000fe40007ffe0ff */
[----:B------:R-:W-:-:S02]  /*3b40*/  PRMT R9, R9, 0x5410, R12 ;  /* 0x0000541009097816 */ /* 0x000fc4000000000c */
[----:B------:R-:W-:Y:S02]  /*3b50*/  ISETP.GE.AND P2, PT, R14, UR14, PT ;  /* 0x0000000e0e007c0c */ /* 0x000fe4000bf46270 */
[----:B------:R-:W-:Y:S02]  /*3b60*/  ISETP.GE.AND P3, PT, R13, UR14, PT ;  /* 0x0000000e0d007c0c */ /* 0x000fe4000bf66270 */
[C---:B------:R-:W-:Y:S02]  /*3b70*/  PRMT R12, R10.reuse, 0x7632, R12 ;  /* 0x000076320a0c7816 */ /* 0x040fe4000000000c */
[C---:B------:R-:W-:Y:S02]  /*3b80*/  PRMT R13, R11.reuse, 0x7632, R13 ;  /* 0x000076320b0d7816 */ /* 0x040fe4000000000d */
[----:B------:R-:W-:Y:S02]  /*3b90*/  SEL R14, R11, RZ, !P2 ;  /* 0x000000ff0b0e7207 */ /* 0x000fe40005000000 */
[----:B------:R-:W-:-:S02]  /*3ba0*/  SEL R10, R10, RZ, !P1 ;  /* 0x000000ff0a0a7207 */ /* 0x000fc40004800000 */
[----:B------:R-:W-:Y:S02]  /*3bb0*/  SEL R11, R12, RZ, !P0 ;  /* 0x000000ff0c0b7207 */ /* 0x000fe40004000000 */
[----:B------:R-:W-:Y:S02]  /*3bc0*/  SEL R13, R13, RZ, !P3 ;  /* 0x000000ff0d0d7207 */ /* 0x000fe40005800000 */
[----:B------:R-:W-:Y:S02]  /*3bd0*/  PRMT R10, R10, 0x5410, R11 ;  /* 0x000054100a0a7816 */ /* 0x000fe4000000000b */
[----:B------:R-:W-:-:S07]  /*3be0*/  PRMT R11, R14, 0x5410, R13 ;  /* 0x000054100e0b7816 */ /* 0x000fce000000000d */
.L_x_23430:
[----:B------:R-:W-:Y:S05]  /*3bf0*/  BSYNC.RECONVERGENT B2 ;  /* 0x0000000000027941 */ /* 0x000fea0003800200 */
.L_x_23429:
[----:B-----5:R-:W-:-:S04]  /*3c00*/  HMUL2 R9, R22, R9 ;  /* 0x0000000916097232 */ /* 0x020fc80000000000 */
[----:B------:R-:W-:-:S04]  /*3c10*/  HFMA2 R9, R25, R8, R9 ;  /* 0x0000000819097231 */ /* 0x000fc80000000009 */
[----:B------:R-:W-:-:S04]  /*3c20*/  HFMA2 R12, R27, R10, R9 ;  /* 0x0000000a1b0c7231 */ /* 0x000fc80000000009 */
[----:B------:R-:W-:-:S05]  /*3c30*/  HFMA2 R12, R24, R11, R12 ;  /* 0x0000000b180c7231 */ /* 0x000fca000000000c */
[--C-:B------:R-:W-:Y:S02]  /*3c40*/  HADD2.F32 R8, -RZ, R12.reuse.H0_H0 ;  /* 0x2000000cff087230 */ /* 0x100fe40000004100 */
[----:B------:R-:W-:-:S05]  /*3c50*/  HADD2.F32 R9, -RZ, R12.H1_H1 ;  /* 0x3000000cff097230 */ /* 0x000fca0000004100 */
[----:B------:R-:W-:-:S04]  /*3c60*/  FADD.FTZ R8, R8, R9 ;  /* 0x0000000908087221 */ /* 0x000fc80000010000 */
[----:B------:R-:W-:-:S07]  /*3c70*/  FADD.FTZ R17, R17, R8 ;  /* 0x0000000811117221 */ /* 0x000fce0000010000 */
.L_x_23428:
[----:B------:R-:W-:Y:S05]  /*3c80*/  BSYNC.RECONVERGENT B1 ;  /* 0x0000000000017941 */ /* 0x000fea0003800200 */
.L_x_23427:
        /* <DEDUP_REMOVED lines=9> */
.L_x_23420:
[----:B------:R-:W-:Y:S05]  /*3d20*/  BSYNC.RECONVERGENT B0 ;  /* 0x0000000000007941 */ /* 0x000fea0003800200 */
.L_x_23419:
[----:B------:R-:W3:Y:S01]  /*3d30*/  S2UR UR5, SR_CgaCtaId ;  /* 0x00000000000579c3 */ /* 0x000ee20000008800 */
[C---:B------:R-:W-:Y:S01]  /*3d40*/  LOP3.LUT R2, R4.reuse, 0x3c0, RZ, 0xc0, !PT ;  /* 0x000003c004027812 */ /* 0x040fe200078ec0ff */
[----:B------:R-:W-:Y:S01]  /*3d50*/  UMOV UR4, 0x400 ;  /* 0x0000040000047882 */ /* 0x000fe20000000000 */
[----:B------:R-:W-:Y:S01]  /*3d60*/  LOP3.LUT R3, R4, 0x3e0, RZ, 0xc0, !PT ;  /* 0x000003e004037812 */ /* 0x000fe200078ec0ff */
[----:B------:R-:W-:-:S04]  /*3d70*/  UIADD3 UR4, UPT, UPT, UR4, 0x110, URZ ;  /* 0x0000011004047890 */ /* 0x000fc8000fffe0ff */
[----:B------:R-:W-:Y:S01]  /*3d80*/  BAR.SYNC.DEFER_BLOCKING 0x0 ;  /* 0x0000000000007b1d */ /* 0x000fe20000010000 */
[----:B------:R-:W-:Y:S01]  /*3d90*/  ISETP.NE.AND P2, PT, R2, 0x40, PT ;  /* 0x000000400200780c */ /* 0x000fe20003f45270 */
[----:B------:R-:W-:Y:S01]  /*3da0*/  IMAD R0, R0, 0x78, R21 ;  /* 0x0000007800007824 */ /* 0x000fe200078e0215 */
[----:B------:R-:W-:Y:S02]  /*3db0*/  ISETP.NE.AND P1, PT, R3, 0x20, PT ;  /* 0x000000200300780c */ /* 0x000fe40003f25270 */
[C---:B------:R-:W-:Y:S01]  /*3dc0*/  ISETP.GT.U32.AND P3, PT, R4.reuse, 0x3f, PT ;  /* 0x0000003f0400780c */ /* 0x040fe20003f64070 */
[----:B------:R-:W-:Y:S01]  /*3dd0*/  BSSY.RECONVERGENT B0, `(.L_x_23432) ;  /* 0x000000a000007945 */ /* 0x000fe20003800200 */
[----:B------:R-:W-:Y:S01]  /*3de0*/  ISETP.GT.U32.AND P0, PT, R4, 0x1f, PT ;  /* 0x0000001f0400780c */ /* 0x000fe20003f04070 */
[----:B---3--:R-:W-:-:S06]  /*3df0*/  ULEA UR4, UR5, UR4, 0x18 ;  /* 0x0000000405047291 */ /* 0x008fcc000f8ec0ff */
[----:B------:R-:W-:Y:S01]  /*3e00*/  LEA R3, R0, UR4, 0x2 ;  /* 0x0000000400037c11 */ /* 0x000fe2000f8e10ff */
[----:B------:R-:W-:Y:S06]  /*3e10*/  @P2 BRA `(.L_x_23433) ;  /* 0x0000000000142947 */ /* 0x000fec0003800000 */
[----:B------:R-:W-:Y:S01]  /*3e20*/  ISETP.GT.U32.AND P2, PT, R21, 0x17, PT ;  /* 0x000000171500780c */ /* 0x000fe20003f44070 */
[----:B------:R3:W-:Y:S04]  /*3e30*/  STS [R3+-0x3c0], R20 ;  /* 0xfffc401403007388 */ /* 0x0007e80000000800 */
[----:B------:R3:W-:Y:S04]  /*3e40*/  STS [R3+-0x340], R19 ;  /* 0xfffcc01303007388 */ /* 0x0007e80000000800 */
[----:B------:R3:W-:Y:S04]  /*3e50*/  STS [R3+-0x2c0], R18 ;  /* 0xfffd401203007388 */ /* 0x0007e80000000800 */
[----:B------:R3:W-:Y:S02]  /*3e60*/  @!P2 STS [R3+-0x240], R17 ;  /* 0xfffdc0110300a388 */ /* 0x0007e40000000800 */
.L_x_23433:
[----:B------:R-:W-:Y:S05]  /*3e70*/  BSYNC.RECONVERGENT B0 ;  /* 0x0000000000007941 */ /* 0x000fea0003800200 */
.L_x_23432:
[----:B------:R-:W-:Y:S06]  /*3e80*/  BAR.SYNC.DEFER_BLOCKING 0x0 ;  /* 0x0000000000007b1d */ /* 0x000fec0000010000 */
[----:B------:R-:W-:Y:S04]  /*3e90*/  BSSY.RECONVERGENT B0, `(.L_x_23434) ;  /* 0x000000b000007945 */ /* 0x000fe80003800200 */
[----:B------:R-:W-:Y:S05]  /*3ea0*/  @P3 BRA `(.L_x_23435) ;  /* 0x0000000000243947 */ /* 0x000fea0003800000 */
[----:B------:R-:W-:Y:S01]  /*3eb0*/  ISETP.GT.U32.AND P2, PT, R21, 0x17, PT ;  /* 0x000000171500780c */ /* 0x000fe20003f44070 */
[----:B------:R-:W3:Y:S04]  /*3ec0*/  LDS R5, [R3] ;  /* 0x0000000003057984 */ /* 0x000ee80000000800 */
[----:B------:R-:W4:Y:S04]  /*3ed0*/  LDS R0, [R3+0x80] ;  /* 0x0000800003007984 */ /* 0x000f280000000800 */
[----:B------:R-:W5:Y:S04]  /*3ee0*/  LDS R7, [R3+0x100] ;  /* 0x0001000003077984 */ /* 0x000f680000000800 */
[----:B------:R-:W0:Y:S01]  /*3ef0*/  @!P2 LDS R2, [R3+0x180] ;  /* 0x000180000302a984 */ /* 0x000e220000000800 */
[----:B---3--:R-:W-:Y:S01]  /*3f00*/  FADD.FTZ R20, R20, R5 ;  /* 0x0000000514147221 */ /* 0x008fe20000010000 */
[----:B----4-:R-:W-:Y:S01]  /*3f10*/  FADD.FTZ R19, R19, R0 ;  /* 0x0000000013137221 */ /* 0x010fe20000010000 */
[----:B-----5:R-:W-:Y:S01]  /*3f20*/  FADD.FTZ R18, R18, R7 ;  /* 0x0000000712127221 */ /* 0x020fe20000010000 */
[----:B0-----:R-:W-:-:S07]  /*3f30*/  @!P2 FADD.FTZ R17, R2, R17 ;  /* 0x000000110211a221 */ /* 0x001fce0000010000 */
.L_x_23435:
[----:B------:R-:W-:Y:S05]  /*3f40*/  BSYNC.RECONVERGENT B0 ;  /* 0x0000000000007941 */ /* 0x000fea0003800200 */
.L_x_23434:
        /* <DEDUP_REMOVED lines=8> */
.L_x_23437:
[----:B------:R-:W-:Y:S05]  /*3fd0*/  BSYNC.RECONVERGENT B0 ;  /* 0x0000000000007941 */ /* 0x000fea0003800200 */
.L_x_23436:
[----:B------:R-:W-:Y:S06]  /*3fe0*/  BAR.SYNC.DEFER_BLOCKING 0x0 ;  /* 0x0000000000007b1d */ /* 0x000fec0000010000 */
[----:B------:R-:W-:Y:S04]  /*3ff0*/  BSSY.RECONVERGENT B0, `(.L_x_23438) ;  /* 0x000000b000007945 */ /* 0x000fe80003800200 */
[----:B------:R-:W-:Y:S05]  /*4000*/  @P0 BRA `(.L_x_23439) ;  /* 0x0000000000240947 */ /* 0x000fea0003800000 */
[----:B------:R-:W-:Y:S01]  /*4010*/  ISETP.GT.U32.AND P1, PT, R21, 0x17, PT ;  /* 0x000000171500780c */ /* 0x000fe20003f24070 */
[----:B------:R-:W3:Y:S04]  /*4020*/  LDS R5, [R3] ;  /* 0x0000000003057984 */ /* 0x000ee80000000800 */
[----:B------:R-:W5:Y:S04]  /*4030*/  LDS R0, [R3+0x80] ;  /* 0x0000800003007984 */ /* 0x000f680000000800 */
[----:B------:R-:W0:Y:S04]  /*4040*/  LDS R7, [R3+0x100] ;  /* 0x0001000003077984 */ /* 0x000e280000000800 */
[----:B------:R-:W1:Y:S01]  /*4050*/  @!P1 LDS R2, [R3+0x180] ;  /* 0x0001800003029984 */ /* 0x000e620000000800 */
[----:B---34-:R-:W-:Y:S01]  /*4060*/  FADD.FTZ R20, R20, R5 ;  /* 0x0000000514147221 */ /* 0x018fe20000010000 */
[----:B-----5:R-:W-:Y:S01]  /*4070*/  FADD.FTZ R19, R19, R0 ;  /* 0x0000000013137221 */ /* 0x020fe20000010000 */
[----:B0-----:R-:W-:Y:S01]  /*4080*/  FADD.FTZ R18, R18, R7 ;  /* 0x0000000712127221 */ /* 0x001fe20000010000 */
[----:B-1----:R-:W-:-:S07]  /*4090*/  @!P1 FADD.FTZ R17, R2, R17 ;  /* 0x0000001102119221 */ /* 0x002fce0000010000 */
.L_x_23439:
[----:B------:R-:W-:Y:S05]  /*40a0*/  BSYNC.RECONVERGENT B0 ;  /* 0x0000000000007941 */ /* 0x000fea0003800200 */
.L_x_23438:
[----:B------:R-:W-:Y:S06]  /*40b0*/  BAR.SYNC.DEFER_BLOCKING 0x0 ;  /* 0x0000000000007b1d */ /* 0x000fec0000010000 */
[----:B------:R-:W-:Y:S05]  /*40c0*/  @P0 EXIT ;  /* 0x000000000000094d */ /* 0x000fea0003800000 */
[----:B------:R-:W-:Y:S01]  /*40d0*/  UIMAD UR4, UR15, UR19, UR18 ;  /* 0x000000130f0472a4 */ /* 0x000fe2000f8e0212 */
[----:B---34-:R-:W-:Y:S01]  /*40e0*/  F2FP.F16.F32.PACK_AB R19, R19, R20 ;  /* 0x000000141313723e */ /* 0x018fe200000000ff */
[----:B------:R-:W3:Y:S01]  /*40f0*/  LDCU.64 UR6, c[0x0][0x390] ;  /* 0x00007200ff0677ac */ /* 0x000ee20008000a00 */
[----:B------:R-:W-:Y:S01]  /*4100*/  F2FP.F16.F32.PACK_AB R18, RZ, R18 ;  /* 0x00000012ff12723e */ /* 0x000fe200000000ff */
[----:B------:R-:W-:Y:S02]  /*4110*/  UIMAD UR5, UR16, 0x78, URZ ;  /* 0x00000078100578a4 */ /* 0x000fe4000f8e02ff */
[----:B------:R-:W-:-:S04]  /*4120*/  UIMAD UR4, UR4, UR17, URZ ;  /* 0x00000011040472a4 */ /* 0x000fc8000f8e02ff */
[----:B------:R-:W-:Y:S01]  /*4130*/  UIMAD UR4, UR4, 0x78, URZ ;  /* 0x00000078040478a4 */ /* 0x000fe2000f8e02ff */
[----:B------:R-:W-:-:S05]  /*4140*/  MOV R0, UR5 ;  /* 0x0000000500007c02 */ /* 0x000fca0008000f00 */
[----:B------:R-:W-:-:S04]  /*4150*/  IADD3 R0, P0, P1, R21, UR4, R0 ;  /* 0x0000000415007c10 */ /* 0x000fc8000f91e000 */
[----:B------:R-:W-:Y:S02]  /*4160*/  IADD3.X R3, PT, PT, RZ, RZ, RZ, P0, P1 ;  /* 0x000000ffff037210 */ /* 0x000fe400007e24ff */
[----:B---3--:R-:W-:-:S04]  /*4170*/  LEA R2, P0, R0, UR6, 0x1 ;  /* 0x0000000600027c11 */ /* 0x008fc8000f8008ff */
[----:B------:R-:W-:Y:S02]  /*4180*/  LEA.HI.X R3, R0, UR7, R3, 0x1, P0 ;  /* 0x0000000700037c11 */ /* 0x000fe400080f0c03 */
[----:B------:R-:W-:Y:S02]  /*4190*/  ISETP.GT.U32.AND P0, PT, R21, 0x17, PT ;  /* 0x000000171500780c */ /* 0x000fe40003f04070 */
[----:B------:R-:W-:Y:S01]  /*41a0*/  PRMT R0, R19, 0x7632, R0 ;  /* 0x0000763213007816 */ /* 0x000fe20000000000 */
[----:B------:R3:W-:Y:S04]  /*41b0*/  STG.E.U16 desc[UR12][R2.64], R19 ;  /* 0x0000001302007986 */ /* 0x0007e8000c10150c */
[----:B------:R3:W-:Y:S04]  /*41c0*/  STG.E.U16 desc[UR12][R2.64+0x40], R0 ;  /* 0x0000400002007986 */ /* 0x0007e8000c10150c */
[----:B------:R3:W-:Y:S02]  /*41d0*/  STG.E.U16 desc[UR12][R2.64+0x80], R18 ;  /* 0x0000801202007986 */ /* 0x0007e4000c10150c */
[----:B------:R-:W-:Y:S05]  /*41e0*/  @P0 EXIT ;  /* 0x000000000000094d */ /* 0x000fea0003800000 */
[----:B---3--:R-:W-:-:S05]  /*41f0*/  F2FP.F16.F32.PACK_AB R0, RZ, R17 ;  /* 0x00000011ff00723e */ /* 0x008fca00000000ff */
[----:B------:R-:W-:Y:S01]  /*4200*/  STG.E.U16 desc[UR12][R2.64+0xc0], R0 ;  /* 0x0000c00002007986 */ /* 0x000fe2000c10150c */
[----:B------:R-:W-:Y:S05]  /*4210*/  EXIT ;  /* 0x000000000000794d */ /* 0x000fea0003800000 */
.L_x_23394:
[----:B------:R-:W-:Y:S01]  /*4220*/  BSSY B1, `(.L_x_23440) ;  /* 0x0000007000017945 */ /* 0x000fe20003800000 */
[----:B------:R-:W-:Y:S01]  /*4230*/  MOV R16, 0x2 ;  /* 0x0000000200107802 */ /* 0x000fe20000000f00 */
[----:B------:R-:W-:Y:S01]  /*4240*/  IMAD.MOV.U32 R17, RZ, RZ, 0x1f ;  /* 0x0000001fff117424 */ /* 0x000fe200078e00ff */
[----:B------:R-:W-:-:S07]  /*4250*/  MOV R13, 0xffffffff ;  /* 0xffffffff000d7802 */ /* 0x000fce0000000f00 */
[----:B------:R-:W-:Y:S05]  /*4260*/  WARPSYNC.COLLECTIVE R13, `(.L_x_23441) ;  /* 0x000000000d087348 */ /* 0x000fea0003c00000 */
[----:B------:R0:W1:Y:S02]  /*4270*/  SHFL.BFLY P2, R15, R14, R16, R17 ;  /* 0x0c0000100e0f7389 */ /* 0x0000640000040011 */
[----:B01----:R-:W-:Y:S05]  /*4280*/  ENDCOLLECTIVE ;  /* 0x000000000000791b */ /* 0x003fea0003800000 */
.L_x_23441:
[----:B------:R-:W-:Y:S05]  /*4290*/  BSYNC B1 ;  /* 0x0000000000017941 */ /* 0x000fea0003800000 */
.L_x_23440:
[----:B------:R-:W-:Y:S01]  /*42a0*/  MOV R5, R15 ;  /* 0x0000000f00057202 */ /* 0x000fe20000000f00 */
[----:B------:R-:W-:Y:S01]  /*42b0*/  HFMA2 R16, -RZ, RZ, 0, 5.9604644775390625e-08 ;  /* 0x00000001ff107431 */ /* 0x000fe200000001ff */
[----:B------:R-:W-:Y:S01]  /*42c0*/  MOV R17, 0x1f ;  /* 0x0000001f00117802 */ /* 0x000fe20000000f00 */
[----:B------:R-:W-:Y:S02]  /*42d0*/  IMAD.MOV.U32 R13, RZ, RZ, -0x1 ;  /* 0xffffffffff0d7424 */ /* 0x000fe400078e00ff */
[----:B------:R-:W-:-:S04]  /*42e0*/  FADD.FTZ R5, R14, R5 ;  /* 0x000000050e057221 */ /* 0x000fc80000010000 */
[----:B------:R-:W-:-:S07]  /*42f0*/  IMAD.MOV.U32 R14, RZ, RZ, R5 ;  /* 0x000000ffff0e7224 */ /* 0x000fce00078e0005 */
[----:B------:R-:W-:Y:S05]  /*4300*/  WARPSYNC.COLLECTIVE R13, `(.L_x_23442) ;  /* 0x000000000d087348 */ /* 0x000fea0003c00000 */
[----:B------:R0:W1:Y:S02]  /*4310*/  SHFL.BFLY P2, R15, R14, R16, R17 ;  /* 0x0c0000100e0f7389 */ /* 0x0000640000040011 */
[----:B01----:R-:W-:Y:S05]  /*4320*/  ENDCOLLECTIVE ;  /* 0x000000000000791b */ /* 0x003fea0003800000 */
.L_x_23442:
[----:B------:R-:W-:Y:S01]  /*4330*/  MOV R4, R15 ;  /* 0x0000000f00047202 */ /* 0x000fe20000000f00 */
[----:B------:R-:W-:Y:S06]  /*4340*/  BRA `(.L_x_23443) ;  /* 0xffffffcc00907947 */ /* 0x000fec000383ffff */
.L_x_23396:
[----:B------:R-:W-:Y:S01]  /*4350*/  HFMA2 R17, -RZ, RZ, 0, 1.847743988037109375e-06 ;  /* 0x0000001fff117431 */ /* 0x000fe200000001ff */
[----:B------:R-:W-:Y:S01]  /*4360*/  BSSY B0, `(.L_x_23444) ;  /* 0x0000007000007945 */ /* 0x000fe20003800000 */
[----:B------:R-:W-:Y:S01]  /*4370*/  MOV R14, R6 ;  /* 0x00000006000e7202 */ /* 0x000fe20000000f00 */
[----:B------:R-:W-:Y:S01]  /*4380*/  IMAD.MOV.U32 R16, RZ, RZ, 0x10 ;  /* 0x00000010ff107424 */ /* 0x000fe200078e00ff */
[----:B------:R-:W-:-:S07]  /*4390*/  MOV R13, 0xffffffff ;  /* 0xffffffff000d7802 */ /* 0x000fce0000000f00 */
[----:B-1----:R-:W-:Y:S05]  /*43a0*/  WARPSYNC.COLLECTIVE R13, `(.L_x_23445) ;  /* 0x000000000d087348 */ /* 0x002fea0003c00000 */
[----:B------:R0:W2:Y:S02]  /*43b0*/  SHFL.BFLY P2, R15, R14, R16, R17 ;  /* 0x0c0000100e0f7389 */ /* 0x0000a40000040011 */
[----:B012---:R-:W-:Y:S05]  /*43c0*/  ENDCOLLECTIVE ;  /* 0x000000000000791b */ /* 0x007fea0003800000 */
.L_x_23445:
[----:B------:R-:W-:Y:S05]  /*43d0*/  BSYNC B0 ;  /* 0x0000000000007941 */ /* 0x000fea0003800000 */
.L_x_23444:
        /* <DEDUP_REMOVED lines=9> */
.L_x_23446:
[----:B------:R-:W-:Y:S01]  /*4470*/  HFMA2 R16, -RZ, RZ, 0, 2.384185791015625e-07 ;  /* 0x00000004ff107431 */ /* 0x000fe200000001ff */
[----:B------:R-:W-:-:S04]  /*4480*/  MOV R10, R15 ;  /* 0x0000000f000a7202 */ /* 0x000fc80000000f00 */
[----:B------:R-:W-:-:S05]  /*4490*/  FMNMX.FTZ R10, R9, R10, !PT ;  /* 0x0000000a090a7209 */ /* 0x000fca0007810000 */
[----:B------:R-:W-:-:S07]  /*44a0*/  IMAD.MOV.U32 R14, RZ, RZ, R10 ;  /* 0x000000ffff0e7224 */ /* 0x000fce00078e000a */
[----:B------:R-:W-:Y:S05]  /*44b0*/  WARPSYNC.COLLECTIVE R13, `(.L_x_23447) ;  /* 0x000000000d087348 */ /* 0x000fea0003c00000 */
[----:B------:R0:W1:Y:S02]  /*44c0*/  SHFL.BFLY P2, R15, R14, R16, R17 ;  /* 0x0c0000100e0f7389 */ /* 0x0000640000040011 */
[----:B01----:R-:W-:Y:S05]  /*44d0*/  ENDCOLLECTIVE ;  /* 0x000000000000791b */ /* 0x003fea0003800000 */
.L_x_23447:
[----:B------:R-:W-:Y:S01]  /*44e0*/  MOV R11, R15 ;  /* 0x0000000f000b7202 */ /* 0x000fe20000000f00 */
[----:B------:R-:W-:Y:S06]  /*44f0*/  BRA `(.L_x_23448) ;  /* 0xffffffcc00c07947 */ /* 0x000fec000383ffff */
.L_x_23449:
        /* <DEDUP_REMOVED lines=16> */
.L_x_27583:


//--------------------- .text._ZN4vllm25paged_attention_v2_kernelIttLi112ELi8ELi128ELNS_18Fp8KVCacheDataTypeE0ELb0ELi512EEEvPfS2_PT_PKS3_PKT0_S9_ifPKiSB_iPKfiiiSD_SD_iiiii --------------------------
	.section	.text._ZN4vllm25paged_attention_v2_kernelIttLi112ELi8ELi128ELNS_18Fp8KVCacheDataTypeE0ELb0ELi512EEEvPfS2_PT_PKS3_PKT0_S9_ifPKiSB_iPKfiiiSD_SD_iiiii,"ax",@progbits
	.align	128
        .global         _ZN4vllm25paged_attention_v2_kernelIttLi112ELi8ELi128ELNS_18Fp8KVCacheDataTypeE0ELb0ELi512EEEvPfS2_PT_PKS3_PKT0_S9_ifPKiSB_iPKfiiiSD_SD_iiiii
        .type           _ZN4vllm25paged_attention_v2_kernelIttLi112ELi8ELi128ELNS_18Fp8KVCacheDataTypeE0ELb0ELi512EEEvPfS2_PT_PKS3_PKT0_S9_ifPKiSB_iPKfiiiSD_SD_iiiii,@function
        .size           _ZN4vllm25paged_attention_v2_kernelIttLi112ELi8ELi128ELNS_18Fp8KVCacheDataTypeE0ELb0ELi512EEEvPfS2_PT_PKS3_PKT0_S9_ifPKiSB_iPKfiiiSD_SD_iiiii,(.L_x_27584 - _ZN4vllm25paged_attention_v2_kernelIttLi112ELi8ELi128ELNS_18Fp8KVCacheDataTypeE0ELb0ELi512EEEvPfS2_PT_PKS3_PKT0_S9_ifPKiSB_iPKfiiiSD_SD_iiiii)
        .other          _ZN4vllm25paged_attention_v2_kernelIttLi112ELi8ELi128ELNS_18Fp8KVCacheDataTypeE0ELb0ELi512EEEvPfS2_PT_PKS3_PKT0_S9_ifPKiSB_iPKfiiiSD_SD_iiiii,@"STO_CUDA_ENTRY STV_DEFAULT"
_ZN4vllm25paged_attention_v2_kernelIttLi112ELi8ELi128ELNS_18Fp8KVCacheDataTypeE0ELb0ELi512EEEvPfS2_PT_PKS3_PKT0_S9_ifPKiSB_iPKfiiiSD_SD_iiiii:
.text._ZN4vllm25paged_attention_v2_kernelIttLi112ELi8ELi128ELNS_18Fp8KVCacheDataTypeE0ELb0ELi512EEEvPfS2_PT_PKS3_PKT0_S9_ifPKiSB_iPKfiiiSD_SD_iiiii:
        /* <DEDUP_REMOVED lines=78> */
[----:B------:R-:W-:-:S04]  /*04e0*/  IABS R11, R5 ;  /* 0x00000005000b7213 */ /* 0x000fc80000000000 */
[----:B------:R-:W1:Y:S08]  /*04f0*/  I2F.RP R8, R11 ;  /* 0x0000000b00087306 */ /* 0x000e700000209400 */
[----:B-1----:R-:W1:Y:S02]  /*0500*/  MUFU.RCP R8, R8 ;  /* 0x0000000800087308 */ /* 0x002e640000001000 */
[----:B-1----:R-:W-:-:S02]  /*0510*/  IADD3 R6, PT, PT, R8, 0xffffffe, RZ ;  /* 0x0ffffffe08067810 */ /* 0x002fc40007ffe0ff */
[----:B------:R-:W-:-:S04]  /*0520*/  IABS R8, UR18 ;  /* 0x0000001200087c13 */ /* 0x000fc80008000000 */
[----:B------:R1:W4:Y:S02]  /*0530*/  F2I.FTZ.U32.TRUNC.NTZ R7, R6 ;  /* 0x0000000600077305 */ /* 0x000324000021f000 */
[----:B-1----:R-:W-:Y:S02]  /*0540*/  HFMA2 R6, -RZ, RZ, 0, 0 ;  /* 0x00000000ff067431 */ /* 0x002fe400000001ff */
[----:B----4-:R-:W-:-:S04]  /*0550*/  IMAD.MOV R10, RZ, RZ, -R7 ;  /* 0x000000ffff0a7224 */ /* 0x010fc800078e0a07 */
[----:B------:R-:W-:Y:S01]  /*0560*/  IMAD R9, R10, R11, RZ ;  /* 0x0000000b0a097224 */ /* 0x000fe200078e02ff */
[----:B------:R-:W-:-:S03]  /*0570*/  IABS R10, R5 ;  /* 0x00000005000a7213 */ /* 0x000fc60000000000 */
[----:B------:R-:W-:-:S04]  /*0580*/  IMAD.HI.U32 R7, R7, R9, R6 ;  /* 0x0000000907077227 */ /* 0x000fc800078e0006 */
[----:B------:R-:W-:Y:S01]  /*0590*/  IMAD.MOV R9, RZ, RZ, -R10 ;  /* 0x000000ffff097224 */ /* 0x000fe200078e0a0a */
[----:B------:R-:W-:Y:S01]  /*05a0*/  MOV R10, 0x400 ;  /* 0x00000400000a7802 */ /* 0x000fe20000000f00 */
[----:B------:R-:W-:Y:S01]  /*05b0*/  IMAD.HI.U32 R28, R7, R8, RZ ;  /* 0x00000008071c7227 */ /* 0x000fe200078e00ff */
[----:B------:R-:W-:-:S03]  /*05c0*/  LOP3.LUT R7, R4, 0x3, RZ, 0xc0, !PT ;  /* 0x0000000304077812 */ /* 0x000fc600078ec0ff */
[----:B------:R-:W-:Y:S01]  /*05d0*/  IMAD R6, R28, R9, R8 ;  /* 0x000000091c067224 */ /* 0x000fe200078e0208 */
[----:B0-----:R-:W-:-:S04]  /*05e0*/  LEA R8, R3, R10, 0x18 ;  /* 0x0000000a03087211 */ /* 0x001fc800078ec0ff */
[----:B------:R-:W-:Y:S01]  /*05f0*/  ISETP.GT.U32.AND P3, PT, R11, R6, PT ;  /* 0x000000060b00720c */ /* 0x000fe20003f64070 */
[----:B------:R-:W-:Y:S01]  /*0600*/  IMAD R8, R7, 0x38, R8 ;  /* 0x0000003807087824 */ /* 0x000fe200078e0208 */
[----:B------:R-:W-:-:S05]  /*0610*/  SHF.R.U32.HI R7, RZ, 0x2, R4 ;  /* 0x00000002ff077819 */ /* 0x000fca0000011604 */
[----:B------:R-:W-:Y:S01]  /*0620*/  @!P0 IMAD R9, R7, 0x4, R8 ;  /* 0x0000000407098824 */ /* 0x000fe200078e0208 */
[----:B------:R-:W-:-:S04]  /*0630*/  LOP3.LUT R8, R5, UR18, RZ, 0x3c, !PT ;  /* 0x0000001205087c12 */ /* 0x000fc8000f8e3cff */
[----:B------:R-:W-:Y:S01]  /*0640*/  ISETP.GE.AND P1, PT, R8, RZ, PT ;  /* 0x000000ff0800720c */ /* 0x000fe20003f26270 */
[----:B------:R-:W-:Y:S01]  /*0650*/  @!P3 VIADD R28, R28, 0x1 ;  /* 0x000000011c1cb836 */ /* 0x000fe20000000000 */
[-C--:B------:R-:W-:Y:S02]  /*0660*/  @!P3 IADD3 R6, PT, PT, R6, -R11.reuse, RZ ;  /* 0x8000000b0606b210 */ /* 0x080fe40007ffe0ff */
[----:B------:R-:W-:Y:S02]  /*0670*/  SHF.R.U32.HI R8, RZ, 0x5, R4 ;  /* 0x00000005ff087819 */ /* 0x000fe40000011604 */
        /* <DEDUP_REMOVED lines=8> */
[----:B------:R-:W-:Y:S01]  /*0700*/  ISETP.NE.AND P0, PT, R5, RZ, PT ;  /* 0x000000ff0500720c */ /* 0x000fe20003f05270 */
[----:B0-----:R-:W-:-:S12]  /*0710*/  IMAD.MOV.U32 R2, RZ, RZ, -0x800001 ;  /* 0xff7fffffff027424 */ /* 0x001fd800078e00ff */
[----:B------:R-:W-:Y:S01]  /*0720*/  @!P0 LOP3.LUT R28, RZ, R5, RZ, 0x33, !PT ;  /* 0x00000005ff1c8212 */ /* 0x000fe200078e33ff */
[----:B--2---:R-:W-:Y:S06]  /*0730*/  @P2 BRA `(.L_x_23451) ;  /* 0x0000000800a02947 */ /* 0x004fec0003800000 */
[----:B------:R-:W0:Y:S01]  /*0740*/  LDCU UR5, c[0x0][0x3e0] ;  /* 0x00007c00ff0577ac */ /* 0x000e220008000800 */
[C---:B------:R-:W-:Y:S01]  /*0750*/  LOP3.LUT R2, R7.reuse, 0x7, RZ, 0xc0, !PT ;  /* 0x0000000707027812 */ /* 0x040fe200078ec0ff */
[----:B------:R-:W-:Y:S01]  /*0760*/  IMAD.U32 R11, RZ, RZ, UR4 ;  /* 0x00000004ff0b7e24 */ /* 0x000fe2000f8e00ff */
[----:B------:R-:W-:Y:S01]  /*0770*/  SHF.L.U32 R9, R7, 0x2, RZ ;  /* 0x0000000207097819 */ /* 0x000fe200000006ff */
[----:B------:R-:W1:Y:S01]  /*0780*/  LDCU.64 UR10, c[0x0][0x3b8] ;  /* 0x00007700ff0a77ac */ /* 0x000e620008000a00 */
[----:B------:R-:W-:Y:S01]  /*0790*/  IMAD.WIDE.U32 R6, R18, 0x4, RZ ;  /* 0x0000000412067825 */ /* 0x000fe200078e00ff */
[----:B------:R-:W-:Y:S02]  /*07a0*/  LEA R5, R8, UR7, 0x3 ;  /* 0x0000000708057c11 */ /* 0x000fe4000f8e18ff */
[----:B------:R-:W-:Y:S01]  /*07b0*/  LOP3.LUT R9, R9, 0x1c, RZ, 0xc0, !PT ;  /* 0x0000001c09097812 */ /* 0x000fe200078ec0ff */
[----:B------:R-:W-:Y:S01]  /*07c0*/  VIADD R10, R10, 0x100 ;  /* 0x000001000a0a7836 */ /* 0x000fe20000000000 */
[----:B------:R-:W-:Y:S01]  /*07d0*/  IADD3 R20, PT, PT, R2, R5, RZ ;  /* 0x0000000502147210 */ /* 0x000fe20007ffe0ff */
[----:B------:R-:W-:Y:S01]  /*07e0*/  IMAD.WIDE R6, R11, 0x4, R6 ;  /* 0x000000040b067825 */ /* 0x000fe200078e0206 */
[----:B------:R-:W-:-:S02]  /*07f0*/  SHF.L.U32 R11, R4, 0x1, RZ ;  /* 0x00000001040b7819 */ /* 0x000fc400000006ff */
[----:B------:R-:W-:Y:S01]  /*0800*/  LEA R10, R3, R10, 0x18 ;  /* 0x0000000a030a7211 */ /* 0x000fe200078ec0ff */
[----:B------:R-:W-:Y:S01]  /*0810*/  IMAD R9, R8, 0x20, R9 ;  /* 0x0000002008097824 */ /* 0x000fe200078e0209 */
[----:B------:R-:W-:Y:S01]  /*0820*/  LOP3.LUT R11, R11, 0x38, RZ, 0xc0, !PT ;  /* 0x000000380b0b7812 */ /* 0x000fe200078ec0ff */
[----:B------:R-:W-:Y:S01]  /*0830*/  IMAD.MOV.U32 R2, RZ, RZ, -0x800001 ;  /* 0xff7fffffff027424 */ /* 0x000fe200078e00ff */
[----:B------:R-:W-:Y:S01]  /*0840*/  IADD3 R19, PT, PT, R20, -UR14, RZ ;  /* 0x8000000e14137c10 */ /* 0x000fe2000fffe0ff */
[----:B0-----:R-:W-:Y:S01]  /*0850*/  IMAD R8, R28, UR5, RZ ;  /* 0x000000051c087c24 */ /* 0x001fe2000f8e02ff */
[----:B------:R-:W-:Y:S01]  /*0860*/  IADD3 R5, PT, PT, R9, R10, RZ ;  /* 0x0000000a09057210 */ /* 0x000fe20007ffe0ff */
[----:B------:R-:W-:Y:S01]  /*0870*/  VIADD R20, R20, 0x1 ;  /* 0x0000000114147836 */ /* 0x000fe20000000000 */
[----:B-1----:R-:W-:Y:S02]  /*0880*/  IADD3 R16, P1, PT, R6, UR10, RZ ;  /* 0x0000000a06107c10 */ /* 0x002fe4000ff3e0ff */
[----:B------:R-:W-:-:S02]  /*0890*/  IADD3 R6, P2, PT, R8, R11, RZ ;  /* 0x0000000b08067210 */ /* 0x000fc40007f5e0ff */
[----:B------:R-:W-:Y:S02]  /*08a0*/  IADD3.X R17, PT, PT, R7, UR11, RZ, P1, !PT ;  /* 0x0000000b07117c10 */ /* 0x000fe40008ffe4ff */
[----:B-----5:R-:W-:Y:S02]  /*08b0*/  FSETP.NEU.FTZ.AND P0, PT, R0, RZ, PT ;  /* 0x000000ff0000720b */ /* 0x020fe40003f1d000 */
[----:B------:R-:W-:-:S11]  /*08c0*/  LEA.HI.X.SX32 R7, R8, RZ, 0x1, P2 ;  /* 0x000000ff08077211 */ /* 0x000fd600010f0eff */
.L_x_23453:
[----:B------:R-:W2:Y:S01]  /*08d0*/  LDG.E.CONSTANT R9, desc[UR12][R16.64] ;  /* 0x0000000c10097981 */ /* 0x000ea2000c1e9900 */
[----:B------:R-:W-:Y:S01]  /*08e0*/  LOP3.LUT R21, R4, 0x3, RZ, 0xc0, !PT ;  /* 0x0000000304157812 */ /* 0x000fe200078ec0ff */
        /* <DEDUP_REMOVED lines=9> */
[----:B------:R-:W-:-:S03]  /*0980*/  MOV R10, 0x400 ;  /* 0x00000400000a7802 */ /* 0x000fc60000000f00 */
[----:B------:R-:W5:Y:S01]  /*0990*/  LDG.E.CONSTANT R14, desc[UR12][R8.64+0x200] ;  /* 0x0002000c080e7981 */ /* 0x000f62000c1e9900 */
[----:B------:R-:W-:-:S05]  /*09a0*/  LEA R10, R3, R10, 0x18 ;  /* 0x0000000a030a7211 */ /* 0x000fca00078ec0ff */
[----:B------:R-:W-:-:S05]  /*09b0*/  IMAD R21, R21, 0x38, R10 ;  /* 0x0000003815157824 */ /* 0x000fca00078e020a */
[----:B------:R-:W0:Y:S02]  /*09c0*/  LDS.64 R12, [R21] ;  /* 0x00000000150c7984 */ /* 0x000e240000000a00 */
[--C-:B0-----:R-:W-:Y:S02]  /*09d0*/  HADD2.F32 R10, -RZ, R13.reuse.H0_H0 ;  /* 0x2000000dff0a7230 */ /* 0x101fe40000004100 */
[--C-:B------:R-:W-:Y:S02]  /*09e0*/  HADD2.F32 R25, -RZ, R12.reuse.H0_H0 ;  /* 0x2000000cff197230 */ /* 0x100fe40000004100 */
[----:B------:R-:W-:Y:S02]  /*09f0*/  HADD2.F32 R13, -RZ, R13.H1_H1 ;  /* 0x3000000dff0d7230 */ /* 0x000fe40000004100 */
[----:B------:R-:W-:Y:S02]  /*0a00*/  HADD2.F32 R12, -RZ, R12.H1_H1 ;  /* 0x3000000cff0c7230 */ /* 0x000fe40000004100 */
[----:B--2---:R-:W-:-:S02]  /*0a10*/  HADD2.F32 R11, -RZ, R24.H0_H0 ;  /* 0x20000018ff0b7230 */ /* 0x004fc40000004100 */
[----:B------:R-:W-:-:S03]  /*0a20*/  HADD2.F32 R24, -RZ, R24.H1_H1 ;  /* 0x30000018ff187230 */ /* 0x000fc60000004100 */
[----:B------:R-:W-:Y:S01]  /*0a30*/  FMUL.FTZ R26, R10, R11 ;  /* 0x0000000b0a1a7220 */ /* 0x000fe20000410000 */
[----:B---3--:R-:W-:Y:S02]  /*0a40*/  HADD2.F32 R10, -RZ, R23.H0_H0 ;  /* 0x20000017ff0a7230 */ /* 0x008fe40000004100 */
[----:B------:R-:W-:Y:S02]  /*0a50*/  FMUL.FTZ R13, R13, R24 ;  /* 0x000000180d0d7220 */ /* 0x000fe40000410000 */
[----:B------:R-:W2:Y:S01]  /*0a60*/  LDG.E.CONSTANT R24, desc[UR12][R8.64+0x280] ;  /* 0x0002800c08187981 */ /* 0x000ea2000c1e9900 */
[----:B------:R-:W-:-:S03]  /*0a70*/  FFMA.FTZ R25, R25, R10, R26 ;  /* 0x0000000a19197223 */ /* 0x000fc6000001001a */
[----:B------:R-:W0:Y:S01]  /*0a80*/  LDS.64 R10, [R21+0x8] ;  /* 0x00000800150a7984 */ /* 0x000e220000000a00 */
[----:B------:R-:W-:-:S05]  /*0a90*/  HADD2.F32 R23, -RZ, R23.H1_H1 ;  /* 0x30000017ff177230 */ /* 0x000fca0000004100 */
[----:B------:R-:W-:Y:S01]  /*0aa0*/  FFMA.FTZ R12, R12, R23, R13 ;  /* 0x000000170c0c7223 */ /* 0x000fe2000001000d */
[----:B----4-:R-:W-:Y:S02]  /*0ab0*/  HADD2.F32 R13, -RZ, R22.H0_H0 ;  /* 0x20000016ff0d7230 */ /* 0x010fe40000004100 */
[----:B-----5:R-:W-:Y:S02]  /*0ac0*/  HADD2.F32 R23, -RZ, R15.H0_H0 ;  /* 0x2000000fff177230 */ /* 0x020fe40000004100 */
[----:B0-----:R-:W-:-:S05]  /*0ad0*/  HADD2.F32 R26, -RZ, R10.H0_H0 ;  /* 0x2000000aff1a7230 */ /* 0x001fca0000004100 */
[----:B------:R-:W-:Y:S01]  /*0ae0*/  FFMA.FTZ R25, R26, R13, R25 ;  /* 0x0000000d1a197223 */ /* 0x000fe20000010019 */
[----:B------:R-:W-:Y:S01]  /*0af0*/  HADD2.F32 R13, -RZ, R10.H1_H1 ;  /* 0x3000000aff0d7230 */ /* 0x000fe20000004100 */
[----:B------:R-:W3:Y:S01]  /*0b00*/  LDG.E.CONSTANT R26, desc[UR12][R8.64+0x400] ;  /* 0x0004000c081a7981 */ /* 0x000ee2000c1e9900 */
[----:B------:R-:W-:Y:S02]  /*0b10*/  HADD2.F32 R10, -RZ, R22.H1_H1 ;  /* 0x30000016ff0a7230 */ /* 0x000fe40000004100 */
[----:B------:R-:W-:-:S05]  /*0b20*/  HADD2.F32 R22, -RZ, R11.H0_H0 ;  /* 0x2000000bff167230 */ /* 0x000fca0000004100 */
[----:B------:R-:W-:Y:S02]  /*0b30*/  FFMA.FTZ R22, R22, R23, R25 ;  /* 0x0000001716167223 */ /* 0x000fe40000010019 */
[----:B------:R-:W4:Y:S04]  /*0b40*/  LDG.E.CONSTANT R25, desc[UR12][R8.64+0x300] ;  /* 0x0003000c08197981 */ /* 0x000f28000c1e9900 */
[----:B------:R-:W5:Y:S01]  /*0b50*/  LDG.E.CONSTANT R23, desc[UR12][R8.64+0x380] ;  /* 0x0003800c08177981 */ /* 0x000f62000c1e9900 */
[----:B------:R-:W-:-:S03]  /*0b60*/  FFMA.FTZ R10, R13, R10, R12 ;  /* 0x0000000a0d0a7223 */ /* 0x000fc6000001000c */
[----:B------:R-:W0:Y:S01]  /*0b70*/  LDS.64 R12, [R21+0x10] ;  /* 0x00001000150c7984 */ /* 0x000e220000000a00 */
[----:B------:R-:W-:Y:S02]  /*0b80*/  HADD2.F32 R11, -RZ, R11.H1_H1 ;  /* 0x3000000bff0b7230 */ /* 0x000fe40000004100 */
        /* <DEDUP_REMOVED lines=8> */
[--C-:B------:R-:W-:Y:S01]  /*0c10*/  HADD2.F32 R11, -RZ, R13.reuse.H0_H0 ;  /* 0x2000000dff0b7230 */ /* 0x100fe20000004100 */
[----:B------:R-:W0:Y:S01]  /*0c20*/  LDS.64 R14, [R21+0x18] ;  /* 0x00001800150e7984 */ /* 0x000e220000000a00 */
[----:B------:R-:W-:Y:S02]  /*0c30*/  HADD2.F32 R13, -RZ, R13.H1_H1 ;  /* 0x3000000dff0d7230 */ /* 0x000fe40000004100 */
[----:B0-----:R-:W-:Y:S02]  /*0c40*/  HADD2.F32 R27, -RZ, R14.H1_H1 ;  /* 0x3000000eff1b7230 */ /* 0x001fe40000004100 */
[----:B--2---:R-:W-:-:S05]  /*0c50*/  HADD2.F32 R12, -RZ, R24.H0_H0 ;  /* 0x20000018ff0c7230 */ /* 0x004fca0000004100 */
[----:B------:R-:W-:Y:S02]  /*0c60*/  FFMA.FTZ R11, R11, R12, R22 ;  /* 0x0000000c0b0b7223 */ /* 0x000fe40000010016 */
[----:B------:R-:W2:Y:S01]  /*0c70*/  LDG.E.CONSTANT R22, desc[UR12][R8.64+0x480] ;  /* 0x0004800c08167981 */ /* 0x000ea2000c1e9900 */
[----:B------:R-:W-:-:S05]  /*0c80*/  HADD2.F32 R12, -RZ, R24.H1_H1 ;  /* 0x30000018ff0c7230 */ /* 0x000fca0000004100 */
[----:B------:R-:W-:Y:S01]  /*0c90*/  FFMA.FTZ R12, R13, R12, R10 ;  /* 0x0000000c0d0c7223 */ /* 0x000fe2000001000a */
[----:B------:R-:W-:Y:S02]  /*0ca0*/  HADD2.F32 R10, -RZ, R14.H0_H0 ;  /* 0x2000000eff0a7230 */ /* 0x000fe40000004100 */
[--C-:B------:R-:W-:Y:S02]  /*0cb0*/  HADD2.F32 R14, -RZ, R15.reuse.H0_H0 ;  /* 0x2000000fff0e7230 */ /* 0x100fe40000004100 */
[----:B------:R-:W-:Y:S02]  /*0cc0*/  HADD2.F32 R15, -RZ, R15.H1_H1 ;  /* 0x3000000fff0f7230 */ /* 0x000fe40000004100 */
[----:B----4-:R-:W-:Y:S02]  /*0cd0*/  HADD2.F32 R13, -RZ, R25.H0_H0 ;  /* 0x20000019ff0d7230 */ /* 0x010fe40000004100 */
[----:B-----5:R-:W-:-:S03]  /*0ce0*/  HADD2.F32 R24, -RZ, R23.H0_H0 ;  /* 0x20000017ff187230 */ /* 0x020fc60000004100 */
[----:B------:R-:W-:Y:S01]  /*0cf0*/  FFMA.FTZ R13, R10, R13, R11 ;  /* 0x0000000d0a0d7223 */ /* 0x000fe2000001000b */
[----:B------:R-:W-:Y:S01]  /*0d00*/  HADD2.F32 R25, -RZ, R25.H1_H1 ;  /* 0x30000019ff197230 */ /* 0x000fe20000004100 */
[----:B------:R-:W0:Y:S02]  /*0d10*/  LDS.64 R10, [R21+0x20] ;  /* 0x00002000150a7984 */ /* 0x000e240000000a00 */
[----:B------:R-:W-:Y:S01]  /*0d20*/  FFMA.FTZ R13, R14, R24, R13 ;  /* 0x000000180e0d7223 */ /* 0x000fe2000001000d */
[----:B------:R-:W-:Y:S01]  /*0d30*/  HADD2.F32 R23, -RZ, R23.H1_H1 ;  /* 0x30000017ff177230 */ /* 0x000fe20000004100 */
[----:B------:R-:W4:Y:S01]  /*0d40*/  LDG.E.CONSTANT R24, desc[UR12][R8.64+0x500] ;  /* 0x0005000c08187981 */ /* 0x000f22000c1e9900 */
[----:B------:R-:W-:-:S03]  /*0d50*/  FFMA.FTZ R12, R27, R25, R12 ;  /* 0x000000191b0c7223 */ /* 0x000fc6000001000c */
[----:B------:R-:W5:Y:S01]  /*0d60*/  LDG.E.CONSTANT R25, desc[UR12][R8.64+0x600] ;  /* 0x0006000c08197981 */ /* 0x000f62000c1e9900 */
[----:B------:R-:W-:-:S03]  /*0d70*/  FFMA.FTZ R12, R15, R23, R12 ;  /* 0x000000170f0c7223 */ /* 0x000fc6000001000c */
[----:B------:R-:W5:Y:S04]  /*0d80*/  LDG.E.CONSTANT R23, desc[UR12][R8.64+0x580] ;  /* 0x0005800c08177981 */ /* 0x000f68000c1e9900 */
[----:B------:R1:W5:Y:S01]  /*0d90*/  LDG.E.CONSTANT R27, desc[UR12][R8.64+0x680] ;  /* 0x0006800c081b7981 */ /* 0x000362000c1e9900 */
[----:B---3--:R-:W-:Y:S02]  /*0da0*/  HADD2.F32 R15, -RZ, R26.H0_H0 ;  /* 0x2000001aff0f7230 */ /* 0x008fe40000004100 */
[----:B0-----:R-:W-:-:S05]  /*0db0*/  HADD2.F32 R14, -RZ, R10.H0_H0 ;  /* 0x2000000aff0e7230 */ /* 0x001fca0000004100 */
[----:B------:R-:W-:Y:S01]  /*0dc0*/  FFMA.FTZ R13, R14, R15, R13 ;  /* 0x0000000f0e0d7223 */ /* 0x000fe2000001000d */
[----:B------:R-:W-:Y:S02]  /*0dd0*/  HADD2.F32 R15, -RZ, R10.H1_H1 ;  /* 0x3000000aff0f7230 */ /* 0x000fe40000004100 */
[----:B------:R-:W-:Y:S02]  /*0de0*/  HADD2.F32 R10, -RZ, R26.H1_H1 ;  /* 0x3000001aff0a7230 */ /* 0x000fe40000004100 */
[----:B------:R-:W-:-:S03]  /*0df0*/  HADD2.F32 R26, -RZ, R11.H0_H0 ;  /* 0x2000000bff1a7230 */ /* 0x000fc60000004100 */
[----:B------:R-:W-:Y:S02]  /*0e00*/  FFMA.FTZ R10, R15, R10, R12 ;  /* 0x0000000a0f0a7223 */ /* 0x000fe4000001000c */
[----:B------:R-:W-:Y:S01]  /*0e10*/  LDS.64 R14, [R21+0x30] ;  /* 0x00003000150e7984 */ /* 0x000fe20000000a00 */
[----:B------:R-:W-:Y:S01]  /*0e20*/  HADD2.F32 R11, -RZ, R11.H1_H1 ;  /* 0x3000000bff0b7230 */ /* 0x000fe20000004100 */
[----:B------:R-:W-:Y:S01]  /*0e30*/  UMOV UR5, 0xffffffff ;  /* 0xffffffff00057882 */ /* 0x000fe20000000000 */
[----:B--2---:R-:W-:-:S05]  /*0e40*/  HADD2.F32 R12, -RZ, R22.H0_H0 ;  /* 0x20000016ff0c7230 */ /* 0x004fca0000004100 */
[----:B------:R-:W-:Y:S02]  /*0e50*/  FFMA.FTZ R26, R26, R12, R13 ;  /* 0x0000000c1a1a7223 */ /* 0x000fe4000001000d */
[----:B------:R0:W1:Y:S01]  /*0e60*/  LDS.64 R12, [R21+0x28] ;  /* 0x00002800150c7984 */ /* 0x0000620000000a00 */
[----:B------:R-:W-:-:S05]  /*0e70*/  HADD2.F32 R22, -RZ, R22.H1_H1 ;  /* 0x30000016ff167230 */ /* 0x000fca0000004100 */
[----:B------:R-:W-:Y:S01]  /*0e80*/  FFMA.FTZ R10, R11, R22, R10 ;  /* 0x000000160b0a7223 */ /* 0x000fe2000001000a */
[----:B0-----:R-:W-:Y:S01]  /*0e90*/  LOP3.LUT R21, R4, 0x3, RZ, 0xc0, !PT ;  /* 0x0000000304157812 */ /* 0x001fe200078ec0ff */
[----:B-1----:R-:W-:Y:S02]  /*0ea0*/  HADD2.F32 R9, -RZ, R12.H0_H0 ;  /* 0x2000000cff097230 */ /* 0x002fe40000004100 */
[----:B------:R-:W-:Y:S02]  /*0eb0*/  HADD2.F32 R11, -RZ, R13.H0_H0 ;  /* 0x2000000dff0b7230 */ /* 0x000fe40000004100 */
[----:B----4-:R-:W-:-:S05]  /*0ec0*/  HADD2.F32 R8, -RZ, R24.H0_H0 ;  /* 0x20000018ff087230 */ /* 0x010fca0000004100 */
[----:B------:R-:W-:Y:S01]  /*0ed0*/  FFMA.FTZ R8, R9, R8, R26 ;  /* 0x0000000809087223 */ /* 0x000fe2000001001a */
[----:B------:R-:W-:Y:S02]  /*0ee0*/  HADD2.F32 R9, -RZ, R12.H1_H1 ;  /* 0x3000000cff097230 */ /* 0x000fe40000004100 */
[--C-:B-----5:R-:W-:Y:S02]  /*0ef0*/  HADD2.F32 R12, -RZ, R23.reuse.H0_H0 ;  /* 0x20000017ff0c7230 */ /* 0x120fe40000004100 */
[----:B------:R-:W-:Y:S02]  /*0f00*/  HADD2.F32 R24, -RZ, R24.H1_H1 ;  /* 0x30000018ff187230 */ /* 0x000fe40000004100 */
[----:B------:R-:W-:Y:S02]  /*0f10*/  HADD2.F32 R23, -RZ, R23.H1_H1 ;  /* 0x30000017ff177230 */ /* 0x000fe40000004100 */
[----:B------:R-:W-:Y:S01]  /*0f20*/  FFMA.FTZ R11, R11, R12, R8 ;  /* 0x0000000c0b0b7223 */ /* 0x000fe20000010008 */
[----:B------:R-:W-:-:S02]  /*0f30*/  HADD2.F32 R8, -RZ, R13.H1_H1 ;  /* 0x3000000dff087230 */ /* 0x000fc40000004100 */
[----:B------:R-:W-:Y:S01]  /*0f40*/  FFMA.FTZ R9, R9, R24, R10 ;  /* 0x0000001809097223 */ /* 0x000fe2000001000a */
[--C-:B------:R-:W-:Y:S02]  /*0f50*/  HADD2.F32 R10, -RZ, R14.reuse.H0_H0 ;  /* 0x2000000eff0a7230 */ /* 0x100fe40000004100 */
        /* <DEDUP_REMOVED lines=10> */
[----:B------:R-:W-:-:S03]  /*1000*/  FFMA.FTZ R10, R11, R12, R10 ;  /* 0x0000000c0b0a7223 */ /* 0x000fc6000001000a */
[----:B------:R-:W-:-:S04]  /*1010*/  FFMA.FTZ R15, R15, R27, R8 ;  /* 0x0000001b0f0f7223 */ /* 0x000fc80000010008 */
[----:B------:R-:W-:Y:S01]  /*1020*/  FADD.FTZ R10, R10, R15 ;  /* 0x0000000f0a0a7221 */ /* 0x000fe20000010000 */
[----:B------:R-:W-:Y:S06]  /*1030*/  BRA.DIV UR5, `(.L_x_23452) ;  /* 0x00000032052c7947 */ /* 0x000fec000b800000 */
[----:B------:R-:W0:Y:S02]  /*1040*/  SHFL.BFLY PT, R9, R10, 0x2, 0x1f ;  /* 0x0c401f000a097f89 */ /* 0x000e2400000e0000 */
[----:B0-----:R-:W-:-:S05]  /*1050*/  FADD.FTZ R9, R10, R9 ;  /* 0x000000090a097221 */ /* 0x001fca0000010000 */
[----:B------:R0:W1:Y:S02]  /*1060*/  SHFL.BFLY PT, R8, R9, 0x1, 0x1f ;  /* 0x0c201f0009087f89 */ /* 0x00006400000e0000 */
.L_x_23501:
        /* <DEDUP_REMOVED lines=9> */
[C---:B------:R-:W-:Y:S02]  /*1100*/  @!P2 ISETP.GE.AND P1, PT, R9.reuse, UR14, PT ;  /* 0x0000000e0900ac0c */ /* 0x040fe4000bf26270 */
[----:B------:R-:W-:Y:S01]  /*1110*/  ISETP.GE.OR P3, PT, R9, UR14, P2 ;  /* 0x0000000e09007c0c */ /* 0x000fe20009766670 */
[----:B------:R-:W-:Y:S01]  /*1120*/  FFMA.FTZ R11, R8, UR22, R11 ;  /* 0x00000016080b7c23 */ /* 0x000fe2000801000b */
[----:B------:R-:W-:-:S04]  /*1130*/  IADD3 R20, PT, PT, R20, 0x20, RZ ;  /* 0x0000002014147810 */ /* 0x000fc80007ffe0ff */
[----:B------:R-:W-:Y:S02]  /*1140*/  @!P2 FSEL R8, R11, RZ, !P1 ;  /* 0x000000ff0b08a208 */ /* 0x000fe40004800000 */
[----:B------:R-:W-:-:S03]  /*1150*/  IADD3 R16, P1, PT, R16, 0x10, RZ ;  /* 0x0000001010107810 */ /* 0x000fc60007f3e0ff */
[----:B------:R0:W-:Y:S01]  /*1160*/  @!P2 STS [R5], R8 ;  /* 0x000000080500a388 */ /* 0x0001e20000000800 */
[----:B------:R-:W-:Y:S01]  /*1170*/  ISETP.GE.U32.AND P2, PT, R18, UR8, PT ;  /* 0x0000000812007c0c */ /* 0x000fe2000bf46070 */
[----:B------:R-:W-:Y:S01]  /*1180*/  IMAD.X R17, RZ, RZ, R17, P1 ;  /* 0x000000ffff117224 */ /* 0x000fe200008e0611 */
[----:B------:R-:W-:Y:S01]  /*1190*/  @!P3 FMNMX.FTZ R2, R2, R11, !PT ;  /* 0x0000000b0202b209 */ /* 0x000fe20007810000 */
[----:B0-----:R-:W-:-:S10]  /*11a0*/  VIADD R5, R5, 0x80 ;  /* 0x0000008005057836 */ /* 0x001fd40000000000 */
[----:B------:R-:W-:Y:S05]  /*11b0*/  @!P2 BRA `(.L_x_23453) ;  /* 0xfffffff400c4a947 */ /* 0x000fea000383ffff */
.L_x_23451:
[----:B------:R-:W-:Y:S05]  /*11c0*/  BSYNC B0 ;  /* 0x0000000000007941 */ /* 0x000fea0003800000 */
.L_x_23450:
[----:B-----5:R-:W0:Y:S01]  /*11d0*/  S2R R0, SR_TID.X ;  /* 0x0000000000007919 */ /* 0x020e220000002100 */
[----:B------:R-:W-:Y:S02]  /*11e0*/  UIMAD UR5, UR16, -0x40, UR8 ;  /* 0xffffffc0100578a4 */ /* 0x000fe4000f8e0208 */
[----:B------:R-:W-:Y:S02]  /*11f0*/  MOV R6, UR16 ;  /* 0x0000001000067c02 */ /* 0x000fe40008000f00 */
[----:B------:R-:W-:Y:S02]  /*1200*/  SHF.R.U32.HI R5, RZ, 0x5, R4 ;  /* 0x00000005ff057819 */ /* 0x000fe40000011604 */
[----:B------:R-:W-:Y:S01]  /*1210*/  MOV R7, 0x400 ;  /* 0x0000040000077802 */ /* 0x000fe20000000f00 */
[----:B------:R-:W-:Y:S01]  /*1220*/  IMAD.SHL.U32 R6, R6, 0x200, RZ ;  /* 0x0000020006067824 */ /* 0x000fe200078e00ff */
[----:B------:R-:W-:Y:S01]  /*1230*/  MOV R9, UR5 ;  /* 0x0000000500097c02 */ /* 0x000fe20008000f00 */
[----:B------:R-:W-:-:S04]  /*1240*/  UMOV UR5, 0xffffffff ;  /* 0xffffffff00057882 */ /* 0x000fc80000000000 */
[----:B------:R-:W-:-:S05]  /*1250*/  IMAD R9, R9, 0x8, R6 ;  /* 0x0000000809097824 */ /* 0x000fca00078e0206 */
        /* <DEDUP_REMOVED lines=8> */
.L_x_23506:
[----:B------:R-:W-:Y:S01]  /*12e0*/  IADD3 R2, PT, PT, R7, 0xe0, RZ ;  /* 0x000000e007027810 */ /* 0x000fe20007ffe0ff */
[----:B------:R-:W-:Y:S05]  /*12f0*/  WARPSYNC.ALL ;  /* 0x0000000000007948 */ /* 0x000fea0003800000 */
[----:B------:R-:W-:Y:S02]  /*1300*/  ISETP.NE.AND P3, PT, R0, RZ, PT ;  /* 0x000000ff0000720c */ /* 0x000fe40003f65270 */
[----:B------:R-:W-:Y:S02]  /*1310*/  LEA R2, R3, R2, 0x18 ;  /* 0x0000000203027211 */ /* 0x000fe400078ec0ff */
[----:B-1----:R-:W-:-:S03]  /*1320*/  FMNMX.FTZ R13, R8, R13, !PT ;  /* 0x0000000d080d7209 */ /* 0x002fc60007810000 */
[----:B0-----:R-:W-:-:S06]  /*1330*/  IMAD R8, R5, 0x4, R2 ;  /* 0x0000000405087824 */ /* 0x001fcc00078e0202 */
[----:B------:R-:W-:Y:S01]  /*1340*/  @!P3 STS [R8], R13 ;  /* 0x0000000d0800b388 */ /* 0x000fe20000000800 */
[----:B------:R-:W-:Y:S01]  /*1350*/  BAR.SYNC.DEFER_BLOCKING 0x0 ;  /* 0x0000000000007b1d */ /* 0x000fe20000010000 */
[C---:B------:R-:W-:Y:S01]  /*1360*/  ISETP.GT.U32.AND P2, PT, R0.reuse, 0x3, PT ;  /* 0x000000030000780c */ /* 0x040fe20003f44070 */
[----:B------:R-:W-:Y:S01]  /*1370*/  IMAD.MOV.U32 R12, RZ, RZ, -0x800001 ;  /* 0xff7fffffff0c7424 */ /* 0x000fe200078e00ff */
[----:B------:R-:W-:Y:S01]  /*1380*/  LEA R10, R0, R2, 0x2 ;  /* 0x00000002000a7211 */ /* 0x000fe200078e10ff */
[----:B------:R-:W-:Y:S02]  /*1390*/  IMAD.MOV.U32 R16, RZ, RZ, RZ ;  /* 0x000000ffff107224 */ /* 0x000fe400078e00ff */
        /* <DEDUP_REMOVED lines=12> */
[----:B------:R-:W-:Y:S02]  /*1460*/  HFMA2 R16, -RZ, RZ, 0, 0 ;  /* 0x00000000ff107431 */ /* 0x000fe400000001ff */
[----:B------:R-:W-:-:S04]  /*1470*/  IADD3 R13, PT, PT, R9, R12, RZ ;  /* 0x0000000c090d7210 */ /* 0x000fc80007ffe0ff */
[C---:B------:R-:W-:Y:S01]  /*1480*/  LOP3.LUT R12, R13.reuse, 0x180, RZ, 0xc0, !PT ;  /* 0x000001800d0c7812 */ /* 0x040fe200078ec0ff */
[----:B------:R-:W-:-:S03]  /*1490*/  IMAD.IADD R14, R13, 0x1, -R6 ;  /* 0x000000010d0e7824 */ /* 0x000fc600078e0a06 */
[----:B------:R-:W-:Y:S02]  /*14a0*/  ISETP.NE.AND P4, PT, R12, 0x180, PT ;  /* 0x000001800c00780c */ /* 0x000fe40003f85270 */
        /* <DEDUP_REMOVED lines=11> */
.L_x_23459:
        /* <DEDUP_REMOVED lines=11> */
.L_x_23458:
[----:B------:R-:W-:Y:S05]  /*1610*/  BSYNC.RECONVERGENT B1 ;  /* 0x0000000000017941 */ /* 0x000fea0003800200 */
.L_x_23457:
        /* <DEDUP_REMOVED lines=12> */
.L_x_23462:
        /* <DEDUP_REMOVED lines=9> */
[----:B------:R-:W5:Y:S04]  /*1770*/  LDS R33, [R13+0x1600] ;  /* 0x001600000d217984 */ /* 0x000f680000000800 */
[----:B------:R-:W5:Y:S01]  /*1780*/  LDS R31, [R13+0x1800] ;  /* 0x001800000d1f7984 */ /* 0x000f620000000800 */
[C---:B0-----:R-:W-:Y:S01]  /*1790*/  FADD.FTZ R21, -R2.reuse, R21 ;  /* 0x0000001502157221 */ /* 0x041fe20000010100 */
[----:B-1----:R-:W-:-:S03]  /*17a0*/  FADD.FTZ R23, -R2, R23 ;  /* 0x0000001702177221 */ /* 0x002fc60000010100 */
[----:B------:R-:W-:Y:S01]  /*17b0*/  FMUL.FTZ R21, R21, 1.4426950216293334961 ;  /* 0x3fb8aa3b15157820 */ /* 0x000fe20000410000 */
[----:B------:R-:W-:Y:S01]  /*17c0*/  FMUL.FTZ R18, R23, 1.4426950216293334961 ;  /* 0x3fb8aa3b17127820 */ /* 0x000fe20000410000 */
[C---:B--2---:R-:W-:Y:S02]  /*17d0*/  FADD.FTZ R25, -R2.reuse, R25 ;  /* 0x0000001902197221 */ /* 0x044fe40000010100 */
[----:B------:R-:W0:Y:S01]  /*17e0*/  MUFU.EX2 R24, R21 ;  /* 0x0000001500187308 */ /* 0x000e220000000800 */
[----:B------:R-:W1:Y:S01]  /*17f0*/  LDS R23, [R13+0x1000] ;  /* 0x001000000d177984 */ /* 0x000e620000000800 */
[C---:B---3--:R-:W-:Y:S01]  /*1800*/  FADD.FTZ R27, -R2.reuse, R27 ;  /* 0x0000001b021b7221 */ /* 0x048fe20000010100 */
[----:B------:R-:W-:Y:S01]  /*1810*/  FMUL.FTZ R20, R25, 1.4426950216293334961 ;  /* 0x3fb8aa3b19147820 */ /* 0x000fe20000410000 */
[----:B------:R-:W2:Y:S02]  /*1820*/  MUFU.EX2 R18, R18 ;  /* 0x0000001200127308 */ /* 0x000ea40000000800 */
[----:B------:R-:W-:Y:S01]  /*1830*/  FMUL.FTZ R22, R27, 1.4426950216293334961 ;  /* 0x3fb8aa3b1b167820 */ /* 0x000fe20000410000 */
[----:B----4-:R-:W-:-:S02]  /*1840*/  FADD.FTZ R17, -R2, R17 ;  /* 0x0000001102117221 */ /* 0x010fc40000010100 */
[----:B------:R-:W3:Y:S01]  /*1850*/  MUFU.EX2 R20, R20 ;  /* 0x0000001400147308 */ /* 0x000ee20000000800 */
[----:B-----5:R-:W-:Y:S01]  /*1860*/  FADD.FTZ R19, -R2, R19 ;  /* 0x0000001302137221 */ /* 0x020fe20000010100 */
[----:B------:R-:W-:Y:S02]  /*1870*/  FMUL.FTZ R26, R17, 1.4426950216293334961 ;  /* 0x3fb8aa3b111a7820 */ /* 0x000fe40000410000 */
[----:B------:R-:W4:Y:S01]  /*1880*/  MUFU.EX2 R22, R22 ;  /* 0x0000001600167308 */ /* 0x000f220000000800 */
[----:B------:R-:W-:Y:S01]  /*1890*/  FMUL.FTZ R27, R19, 1.4426950216293334961 ;  /* 0x3fb8aa3b131b7820 */ /* 0x000fe20000410000 */
[----:B0-----:R-:W-:Y:S01]  /*18a0*/  FADD.FTZ R19, R24, R16 ;  /* 0x0000001018137221 */ /* 0x001fe20000010000 */
[----:B------:R-:W0:Y:S01]  /*18b0*/  LDS R17, [R13+0xa00] ;  /* 0x000a00000d117984 */ /* 0x000e220000000800 */
[----:B------:R-:W-:Y:S01]  /*18c0*/  MUFU.EX2 R26, R26 ;  /* 0x0000001a001a7308 */ /* 0x000fe20000000800 */
[C---:B------:R-:W-:Y:S01]  /*18d0*/  FADD.FTZ R33, -R2.reuse, R33 ;  /* 0x0000002102217221 */ /* 0x040fe20000010100 */
[----:B--2---:R-:W-:Y:S01]  /*18e0*/  FADD.FTZ R21, R19, R18 ;  /* 0x0000001213157221 */ /* 0x004fe20000010000 */
[----:B------:R2:W-:Y:S01]  /*18f0*/  STS [R13+-0x200], R18 ;  /* 0xfffe00120d007388 */ /* 0x0005e20000000800 */
[----:B------:R4:W5:Y:S01]  /*1900*/  MUFU.EX2 R16, R27 ;  /* 0x0000001b00107308 */ /* 0x0009620000000800 */
[----:B------:R-:W-:Y:S01]  /*1910*/  FMUL.FTZ R30, R33, 1.4426950216293334961 ;  /* 0x3fb8aa3b211e7820 */ /* 0x000fe20000410000 */
[----:B---3--:R-:W-:Y:S01]  /*1920*/  FADD.FTZ R25, R21, R20 ;  /* 0x0000001415197221 */ /* 0x008fe20000010000 */
[----:B------:R-:W3:Y:S01]  /*1930*/  LDS R19, [R13+0xc00] ;  /* 0x000c00000d137984 */ /* 0x000ee20000000800 */
[----:B------:R-:W-:-:S03]  /*1940*/  FADD.FTZ R31, -R2, R31 ;  /* 0x0000001f021f7221 */ /* 0x000fc60000010100 */
[----:B------:R-:W3:Y:S01]  /*1950*/  LDS R21, [R13+0xe00] ;  /* 0x000e00000d157984 */ /* 0x000ee20000000800 */
[----:B------:R-:W-:Y:S01]  /*1960*/  FMUL.FTZ R31, R31, 1.4426950216293334961 ;  /* 0x3fb8aa3b1f1f7820 */ /* 0x000fe20000410000 */
[----:B----4-:R-:W-:Y:S01]  /*1970*/  FADD.FTZ R27, R25, R22 ;  /* 0x00000016191b7221 */ /* 0x010fe20000010000 */
[----:B--2---:R-:W-:Y:S01]  /*1980*/  FADD.FTZ R18, -R2, R15 ;  /* 0x0000000f02127221 */ /* 0x004fe20000010100 */
[----:B------:R-:W2:Y:S01]  /*1990*/  LDS R25, [R13+0x1200] ;  /* 0x001200000d197984 */ /* 0x000ea20000000800 */
[----:B------:R-:W4:Y:S01]  /*19a0*/  MUFU.EX2 R30, R30 ;  /* 0x0000001e001e7308 */ /* 0x000f220000000800 */
[----:B-----5:R-:W-:Y:S01]  /*19b0*/  FADD.FTZ R29, R27, R16 ;  /* 0x000000101b1d7221 */ /* 0x020fe20000010000 */
[----:B------:R-:W-:Y:S01]  /*19c0*/  FMUL.FTZ R18, R18, 1.4426950216293334961 ;  /* 0x3fb8aa3b12127820 */ /* 0x000fe20000410000 */
[----:B------:R-:W5:Y:S01]  /*19d0*/  LDS R27, [R13+0x1400] ;  /* 0x001400000d1b7984 */ /* 0x000f620000000800 */
[----:B------:R-:W-:Y:S01]  /*19e0*/  MUFU.EX2 R32, R31 ;  /* 0x0000001f00207308 */ /* 0x000fe20000000800 */
[----:B------:R-:W-:-:S02]  /*19f0*/  FADD.FTZ R15, R29, R26 ;  /* 0x0000001a1d0f7221 */ /* 0x000fc40000010000 */
[----:B------:R-:W5:Y:S01]  /*1a00*/  LDS R29, [R13+0x1a00] ;  /* 0x001a00000d1d7984 */ /* 0x000f620000000800 */
[----:B-1----:R-:W-:-:S03]  /*1a10*/  FADD.FTZ R23, -R2, R23 ;  /* 0x0000001702177221 */ /* 0x002fc60000010100 */
[----:B------:R1:W-:Y:S04]  /*1a20*/  STS [R13], R20 ;  /* 0x000000140d007388 */ /* 0x0003e80000000800 */
[----:B------:R4:W-:Y:S04]  /*1a30*/  STS [R13+0x400], R16 ;  /* 0x000400100d007388 */ /* 0x0009e80000000800 */
[----:B------:R3:W-:Y:S01]  /*1a40*/  STS [R13+0x200], R22 ;  /* 0x000200160d007388 */ /* 0x0007e20000000800 */
[----:B-1----:R-:W1:Y:S01]  /*1a50*/  MUFU.EX2 R20, R18 ;  /* 0x0000001200147308 */ /* 0x002e620000000800 */
[----:B0-----:R-:W-:-:S02]  /*1a60*/  FADD.FTZ R17, -R2, R17 ;  /* 0x0000001102117221 */ /* 0x001fc40000010100 */
[----:B------:R0:W-:Y:S02]  /*1a70*/  STS [R13+-0x400], R24 ;  /* 0xfffc00180d007388 */ /* 0x0001e40000000800 */
[----:B----4-:R-:W-:Y:S02]  /*1a80*/  FMUL.FTZ R16, R17, 1.4426950216293334961 ;  /* 0x3fb8aa3b11107820 */ /* 0x010fe40000410000 */
[----:B------:R4:W-:Y:S01]  /*1a90*/  STS [R13+0x600], R26 ;  /* 0x0006001a0d007388 */ /* 0x0009e20000000800 */
[----:B---3--:R-:W-:Y:S01]  /*1aa0*/  FMUL.FTZ R22, R23, 1.4426950216293334961 ;  /* 0x3fb8aa3b17167820 */ /* 0x008fe20000410000 */
[C---:B------:R-:W-:Y:S02]  /*1ab0*/  FADD.FTZ R19, -R2.reuse, R19 ;  /* 0x0000001302137221 */ /* 0x040fe40000010100 */
[----:B------:R-:W-:Y:S01]  /*1ac0*/  STS [R13+0x1600], R30 ;  /* 0x0016001e0d007388 */ /* 0x000fe20000000800 */
[----:B------:R-:W3:Y:S01]  /*1ad0*/  MUFU.EX2 R16, R16 ;  /* 0x0000001000107308 */ /* 0x000ee20000000800 */
[C---:B------:R-:W-:Y:S01]  /*1ae0*/  FADD.FTZ R21, -R2.reuse, R21 ;  /* 0x0000001502157221 */ /* 0x040fe20000010100 */
[----:B------:R-:W-:Y:S01]  /*1af0*/  FMUL.FTZ R19, R19, 1.4426950216293334961 ;  /* 0x3fb8aa3b13137820 */ /* 0x000fe20000410000 */
[----:B-1----:R1:W-:Y:S01]  /*1b00*/  STS [R13+0x800], R20 ;  /* 0x000800140d007388 */ /* 0x0023e20000000800 */
[----:B------:R-:W-:Y:S01]  /*1b10*/  FADD.FTZ R15, R15, R20 ;  /* 0x000000140f0f7221 */ /* 0x000fe20000010000 */
[----:B------:R-:W-:Y:S01]  /*1b20*/  FMUL.FTZ R21, R21, 1.4426950216293334961 ;  /* 0x3fb8aa3b15157820 */ /* 0x000fe20000410000 */
[----:B------:R-:W1:Y:S01]  /*1b30*/  MUFU.EX2 R18, R19 ;  /* 0x0000001300127308 */ /* 0x000e620000000800 */
[C---:B--2---:R-:W-:Y:S01]  /*1b40*/  FADD.FTZ R25, -R2.reuse, R25 ;  /* 0x0000001902197221 */ /* 0x044fe20000010100 */
[----:B------:R-:W-:Y:S01]  /*1b50*/  STS [R13+0x1800], R32 ;  /* 0x001800200d007388 */ /* 0x000fe20000000800 */
[----:B-----5:R-:W-:-:S02]  /*1b60*/  FADD.FTZ R27, -R2, R27 ;  /* 0x0000001b021b7221 */ /* 0x020fc40000010100 */
[----:B0-----:R-:W-:Y:S01]  /*1b70*/  FMUL.FTZ R24, R25, 1.4426950216293334961 ;  /* 0x3fb8aa3b19187820 */ /* 0x001fe20000410000 */
[----:B------:R-:W0:Y:S01]  /*1b80*/  MUFU.EX2 R22, R22 ;  /* 0x0000001600167308 */ /* 0x000e220000000800 */
[----:B---3--:R-:W-:Y:S01]  /*1b90*/  FADD.FTZ R15, R15, R16 ;  /* 0x000000100f0f7221 */ /* 0x008fe20000010000 */
[----:B----4-:R-:W-:Y:S01]  /*1ba0*/  FMUL.FTZ R26, R27, 1.4426950216293334961 ;  /* 0x3fb8aa3b1b1a7820 */ /* 0x010fe20000410000 */
[----:B------:R-:W-:Y:S01]  /*1bb0*/  FADD.FTZ R29, -R2, R29 ;  /* 0x0000001d021d7221 */ /* 0x000fe20000010100 */
[----:B-1----:R-:W1:Y:S01]  /*1bc0*/  MUFU.EX2 R20, R21 ;  /* 0x0000001500147308 */ /* 0x002e620000000800 */
[----:B------:R-:W-:Y:S02]  /*1bd0*/  STS [R13+0xa00], R16 ;  /* 0x000a00100d007388 */ /* 0x000fe40000000800 */
[----:B------:R-:W-:Y:S01]  /*1be0*/  FMUL.FTZ R29, R29, 1.4426950216293334961 ;  /* 0x3fb8aa3b1d1d7820 */ /* 0x000fe20000410000 */
[----:B------:R-:W2:Y:S01]  /*1bf0*/  MUFU.EX2 R24, R24 ;  /* 0x0000001800187308 */ /* 0x000ea20000000800 */
[----:B------:R-:W-:Y:S01]  /*1c00*/  FADD.FTZ R15, R15, R18 ;  /* 0x000000120f0f7221 */ /* 0x000fe20000010000 */
[----:B------:R-:W-:Y:S02]  /*1c10*/  STS [R13+0xc00], R18 ;  /* 0x000c00120d007388 */ /* 0x000fe40000000800 */
[----:B------:R-:W3:Y:S02]  /*1c20*/  MUFU.EX2 R26, R26 ;  /* 0x0000001a001a7308 */ /* 0x000ee40000000800 */
[----:B0-----:R-:W-:Y:S02]  /*1c30*/  STS [R13+0x1000], R22 ;  /* 0x001000160d007388 */ /* 0x001fe40000000800 */
[----:B------:R-:W0:Y:S01]  /*1c40*/  MUFU.EX2 R34, R29 ;  /* 0x0000001d00227308 */ /* 0x000e220000000800 */
[----:B-1----:R-:W-:Y:S01]  /*1c50*/  FADD.FTZ R15, R15, R20 ;  /* 0x000000140f0f7221 */ /* 0x002fe20000010000 */
[----:B------:R-:W-:Y:S03]  /*1c60*/  STS [R13+0xe00], R20 ;  /* 0x000e00140d007388 */ /* 0x000fe60000000800 */
[----:B------:R-:W-:Y:S01]  /*1c70*/  FADD.FTZ R15, R15, R22 ;  /* 0x000000160f0f7221 */ /* 0x000fe20000010000 */
[----:B--2---:R-:W-:Y:S03]  /*1c80*/  STS [R13+0x1200], R24 ;  /* 0x001200180d007388 */ /* 0x004fe60000000800 */
[----:B------:R-:W-:Y:S01]  /*1c90*/  FADD.FTZ R15, R15, R24 ;  /* 0x000000180f0f7221 */ /* 0x000fe20000010000 */
[----:B---3--:R-:W-:Y:S03]  /*1ca0*/  STS [R13+0x1400], R26 ;  /* 0x0014001a0d007388 */ /* 0x008fe60000000800 */
[----:B------:R-:W-:Y:S01]  /*1cb0*/  FADD.FTZ R15, R15, R26 ;  /* 0x0000001a0f0f7221 */ /* 0x000fe20000010000 */
[----:B0-----:R0:W-:Y:S03]  /*1cc0*/  STS [R13+0x1a00], R34 ;  /* 0x001a00220d007388 */ /* 0x0011e60000000800 */
[----:B------:R-:W-:-:S04]  /*1cd0*/  FADD.FTZ R15, R15, R30 ;  /* 0x0000001e0f0f7221 */ /* 0x000fc80000010000 */
[----:B------:R-:W-:Y:S01]  /*1ce0*/  FADD.FTZ R15, R15, R32 ;  /* 0x000000200f0f7221 */ /* 0x000fe20000010000 */
[----:B0-----:R-:W-:-:S03]  /*1cf0*/  IADD3 R13, PT, PT, R13, 0x2000, RZ ;  /* 0x000020000d0d7810 */ /* 0x001fc60007ffe0ff */
[----:B------:R-:W-:Y:S01]  /*1d00*/  FADD.FTZ R16, R15, R34 ;  /* 0x000000220f107221 */ /* 0x000fe20000010000 */
[----:B------:R-:W-:Y:S06]  /*1d10*/  @!P4 BRA `(.L_x_23462) ;  /* 0xfffffff80070c947 */ /* 0x000fec000383ffff */
.L_x_23461:
[----:B------:R-:W-:Y:S05]  /*1d20*/  BSYNC.RECONVERGENT B1 ;  /* 0x0000000000017941 */ /* 0x000fea0003800200 */
.L_x_23460:
        /* <DEDUP_REMOVED lines=55> */
.L_x_23464:
[----:B------:R-:W-:Y:S05]  /*20a0*/  BSYNC.RECONVERGENT B1 ;  /* 0x0000000000017941 */ /* 0x000fea0003800200 */
.L_x_23463:
        /* <DEDUP_REMOVED lines=26> */
.L_x_23456:
[----:B------:R-:W-:Y:S05]  /*2250*/  BSYNC.RECONVERGENT B0 ;  /* 0x0000000000007941 */ /* 0x000fea0003800200 */
.L_x_23455:
        /* <DEDUP_REMOVED lines=40> */
.L_x_23469:
[----:B------:R-:W1:Y:S01]  /*24e0*/  LDS R9, [R13] ;  /* 0x000000000d097984 */ /* 0x000e620000000800 */
[----:B------:R-:W-:-:S04]  /*24f0*/  IADD3 R14, PT, PT, R14, 0x1, RZ ;  /* 0x000000010e0e7810 */ /* 0x000fc80007ffe0ff */
[----:B------:R-:W-:Y:S01]  /*2500*/  ISETP.NE.AND P0, PT, R14, RZ, PT ;  /* 0x000000ff0e00720c */ /* 0x000fe20003f05270 */
[----:B-1----:R-:W-:-:S05]  /*2510*/  FMUL.FTZ R16, R9, R8 ;  /* 0x0000000809107220 */ /* 0x002fca0000410000 */
[----:B------:R1:W-:Y:S02]  /*2520*/  STS [R13], R16 ;  /* 0x000000100d007388 */ /* 0x0003e40000000800 */
[----:B-1----:R-:W-:-:S05]  /*2530*/  IADD3 R13, PT, PT, R13, 0x200, RZ ;  /* 0x000002000d0d7810 */ /* 0x002fca0007ffe0ff */
[----:B------:R-:W-:Y:S05]  /*2540*/  @P0 BRA `(.L_x_23469) ;  /* 0xfffffffc00e40947 */ /* 0x000fea000383ffff */
.L_x_23468:
[----:B------:R-:W-:Y:S05]  /*2550*/  BSYNC.RECONVERGENT B1 ;  /* 0x0000000000017941 */ /* 0x000fea0003800200 */
.L_x_23467:
        /* <DEDUP_REMOVED lines=12> */
.L_x_23472:
        /* <DEDUP_REMOVED lines=11> */
[----:B------:R-:W-:Y:S01]  /*26d0*/  LDS R23, [R9+0xe00] ;  /* 0x000e000009177984 */ /* 0x000fe20000000800 */
[----:B-1----:R-:W-:-:S03]  /*26e0*/  FMUL.FTZ R14, R27, R8 ;  /* 0x000000081b0e7220 */ /* 0x002fc60000410000 */
[----:B------:R-:W-:Y:S01]  /*26f0*/  LDS R37, [R9+0x1200] ;  /* 0x0012000009257984 */ /* 0x000fe20000000800 */
[----:B--2---:R-:W-:-:S03]  /*2700*/  FMUL.FTZ R16, R29, R8 ;  /* 0x000000081d107220 */ /* 0x004fc60000410000 */
[----:B------:R-:W1:Y:S01]  /*2710*/  LDS R27, [R9+0x1000] ;  /* 0x00100000091b7984 */ /* 0x000e620000000800 */
[----:B---3--:R-:W-:-:S03]  /*2720*/  FMUL.FTZ R18, R31, R8 ;  /* 0x000000081f127220 */ /* 0x008fc60000410000 */
[----:B------:R-:W-:Y:S01]  /*2730*/  LDS R29, [R9+0x1400] ;  /* 0x00140000091d7984 */ /* 0x000fe20000000800 */
[----:B----4-:R-:W-:-:S03]  /*2740*/  FMUL.FTZ R20, R33, R8 ;  /* 0x0000000821147220 */ /* 0x010fc60000410000 */
[----:B------:R-:W2:Y:S01]  /*2750*/  LDS R35, [R9+0x1600] ;  /* 0x0016000009237984 */ /* 0x000ea20000000800 */
[----:B-----5:R-:W-:-:S03]  /*2760*/  FMUL.FTZ R22, R17, R8 ;  /* 0x0000000811167220 */ /* 0x020fc60000410000 */
[----:B------:R-:W3:Y:S01]  /*2770*/  LDS R33, [R9+0x1800] ;  /* 0x0018000009217984 */ /* 0x000ee20000000800 */
[----:B0-----:R-:W-:-:S03]  /*2780*/  FMUL.FTZ R24, R19, R8 ;  /* 0x0000000813187220 */ /* 0x001fc60000410000 */
[----:B------:R-:W0:Y:S04]  /*2790*/  LDS R31, [R9+0x1a00] ;  /* 0x001a0000091f7984 */ /* 0x000e280000000800 */
[----:B------:R4:W-:Y:S04]  /*27a0*/  STS [R9+-0x400], R14 ;  /* 0xfffc000e09007388 */ /* 0x0009e80000000800 */
[----:B------:R5:W-:Y:S04]  /*27b0*/  STS [R9+-0x200], R16 ;  /* 0xfffe001009007388 */ /* 0x000be80000000800 */
[----:B------:R1:W-:Y:S01]  /*27c0*/  STS [R9], R18 ;  /* 0x0000001209007388 */ /* 0x0003e20000000800 */
[----:B----4-:R-:W-:-:S03]  /*27d0*/  FMUL.FTZ R14, R21, R8 ;  /* 0x00000008150e7220 */ /* 0x010fc60000410000 */
[----:B------:R4:W-:Y:S01]  /*27e0*/  STS [R9+0x200], R20 ;  /* 0x0002001409007388 */ /* 0x0009e20000000800 */
[----:B-----5:R-:W-:-:S03]  /*27f0*/  FMUL.FTZ R16, R25, R8 ;  /* 0x0000000819107220 */ /* 0x020fc60000410000 */
[----:B------:R5:W-:Y:S01]  /*2800*/  STS [R9+0x400], R22 ;  /* 0x0004001609007388 */ /* 0x000be20000000800 */
[----:B-1----:R-:W-:-:S03]  /*2810*/  FMUL.FTZ R18, R15, R8 ;  /* 0x000000080f127220 */ /* 0x002fc60000410000 */
[----:B------:R1:W-:Y:S01]  /*2820*/  STS [R9+0x600], R24 ;  /* 0x0006001809007388 */ /* 0x0003e20000000800 */
[-C--:B------:R-:W-:Y:S01]  /*2830*/  FMUL.FTZ R26, R27, R8.reuse ;  /* 0x000000081b1a7220 */ /* 0x080fe20000410000 */
[-C--:B----4-:R-:W-:Y:S02]  /*2840*/  FMUL.FTZ R20, R23, R8.reuse ;  /* 0x0000000817147220 */ /* 0x090fe40000410000 */
[----:B------:R-:W-:Y:S01]  /*2850*/  STS [R9+0x800], R14 ;  /* 0x0008000e09007388 */ /* 0x000fe20000000800 */
[-C--:B-----5:R-:W-:Y:S01]  /*2860*/  FMUL.FTZ R22, R37, R8.reuse ;  /* 0x0000000825167220 */ /* 0x0a0fe20000410000 */
[-C--:B--2---:R-:W-:Y:S02]  /*2870*/  FMUL.FTZ R30, R35, R8.reuse ;  /* 0x00000008231e7220 */ /* 0x084fe40000410000 */
[----:B------:R-:W-:Y:S01]  /*2880*/  STS [R9+0xa00], R16 ;  /* 0x000a001009007388 */ /* 0x000fe20000000800 */
[-C--:B-1----:R-:W-:Y:S01]  /*2890*/  FMUL.FTZ R24, R29, R8.reuse ;  /* 0x000000081d187220 */ /* 0x082fe20000410000 */
[----:B---3--:R-:W-:-:S02]  /*28a0*/  FMUL.FTZ R32, R33, R8 ;  /* 0x0000000821207220 */ /* 0x008fc40000410000 */
        /* <DEDUP_REMOVED lines=11> */
.L_x_23471:
[----:B------:R-:W-:Y:S05]  /*2960*/  BSYNC.RECONVERGENT B1 ;  /* 0x0000000000017941 */ /* 0x000fea0003800200 */
.L_x_23470:
        /* <DEDUP_REMOVED lines=31> */
.L_x_23474:
[----:B------:R-:W-:Y:S05]  /*2b60*/  BSYNC.RECONVERGENT B1 ;  /* 0x0000000000017941 */ /* 0x000fea0003800200 */
.L_x_23473:
        /* <DEDUP_REMOVED lines=14> */
.L_x_23466:
[----:B------:R-:W-:Y:S05]  /*2c50*/  BSYNC.RECONVERGENT B0 ;  /* 0x0000000000007941 */ /* 0x000fea0003800200 */
.L_x_23465:
[----:B------:R-:W-:Y:S01]  /*2c60*/  BAR.SYNC.DEFER_BLOCKING 0x0 ;  /* 0x0000000000007b1d */ /* 0x000fe20000010000 */
[----:B------:R-:W-:Y:S02]  /*2c70*/  ISETP.NE.AND P0, PT, R4, RZ, PT ;  /* 0x000000ff0400720c */ /* 0x000fe40003f05270 */
[----:B--2---:R-:W-:-:S03]  /*2c80*/  MOV R16, UR16 ;  /* 0x0000001000107c02 */ /* 0x004fc60008000f00 */
        /* <DEDUP_REMOVED lines=23> */
.L_x_23476:
[----:B--23--:R-:W-:Y:S05]  /*2e00*/  BSYNC.RECONVERGENT B0 ;  /* 0x0000000000007941 */ /* 0x00cfea0003800200 */
.L_x_23475:
[----:B------:R-:W-:Y:S01]  /*2e10*/  BSSY.RECONVERGENT B0, `(.L_x_23477) ;  /* 0x00000de000007945 */ /* 0x000fe20003800200 */
[----:B------:R-:W-:Y:S02]  /*2e20*/  CS2R R20, SRZ ;  /* 0x0000000000147805 */ /* 0x000fe4000001ff00 */
[----:B------:R-:W-:Y:S01]  /*2e30*/  CS2R R18, SRZ ;  /* 0x0000000000127805 */ /* 0x000fe2000001ff00 */
[----:B------:R-:W-:Y:S06]  /*2e40*/  @P1 BRA `(.L_x_23478) ;  /* 0x0000000c00681947 */ /* 0x000fec0003800000 */
[----:B------:R-:W2:Y:S01]  /*2e50*/  LDCU UR4, c[0x0][0x3c8] ;  /* 0x00007900ff0477ac */ /* 0x000ea20008000800 */
[C---:B-1--4-:R-:W-:Y:S01]  /*2e60*/  IMAD.WIDE.U32 R8, R16.reuse, 0x4, RZ ;  /* 0x0000000410087825 */ /* 0x052fe200078e00ff */
[----:B------:R-:W-:Y:S02]  /*2e70*/  IADD3 R10, PT, PT, R7, 0x100, RZ ;  /* 0x00000100070a7810 */ /* 0x000fe40007ffe0ff */
[----:B------:R-:W-:Y:S01]  /*2e80*/  CS2R R20, SRZ ;  /* 0x0000000000147805 */ /* 0x000fe2000001ff00 */
[----:B------:R-:W1:Y:S01]  /*2e90*/  LDCU UR5, c[0x0][0x3e0] ;  /* 0x00007c00ff0577ac */ /* 0x000e620008000800 */
[----:B------:R-:W-:Y:S01]  /*2ea0*/  IMAD R7, R5, 0x8, R6 ;  /* 0x0000000805077824 */ /* 0x000fe200078e0206 */
[----:B------:R-:W-:Y:S02]  /*2eb0*/  LEA R10, R3, R10, 0x18 ;  /* 0x0000000a030a7211 */ /* 0x000fe400078ec0ff */
[----:B------:R-:W-:Y:S01]  /*2ec0*/  CS2R R18, SRZ ;  /* 0x0000000000127805 */ /* 0x000fe2000001ff00 */
[----:B------:R-:W0:Y:S01]  /*2ed0*/  LDCU.64 UR6, c[0x0][0x3b8] ;  /* 0x00007700ff0677ac */ /* 0x000e220008000a00 */
[----:B------:R-:W-:Y:S01]  /*2ee0*/  IADD3 R17, PT, PT, R16, 0x1, RZ ;  /* 0x0000000110117810 */ /* 0x000fe20007ffe0ff */
[----:B------:R-:W-:Y:S01]  /*2ef0*/  VIADD R7, R7, 0x3 ;  /* 0x0000000307077836 */ /* 0x000fe20000000000 */
[----:B------:R-:W-:-:S04]  /*2f00*/  LEA R6, R5, R10, 0x5 ;  /* 0x0000000a05067211 */ /* 0x000fc800078e28ff */
[----:B------:R-:W-:Y:S01]  /*2f10*/  IADD3 R6, PT, PT, R6, 0x10, RZ ;  /* 0x0000001006067810 */ /* 0x000fe20007ffe0ff */
[----:B--2---:R-:W-:Y:S01]  /*2f20*/  UIMAD UR4, UR15, UR4, URZ ;  /* 0x000000040f0472a4 */ /* 0x004fe2000f8e02ff */
[----:B-1----:R-:W-:-:S05]  /*2f30*/  IMAD R28, R28, UR5, RZ ;  /* 0x000000051c1c7c24 */ /* 0x002fca000f8e02ff */
[----:B------:R-:W-:Y:S01]  /*2f40*/  MOV R11, UR4 ;  /* 0x00000004000b7c02 */ /* 0x000fe20008000f00 */
[----:B------:R-:W-:Y:S01]  /*2f50*/  UIADD3 UR4, UPT, UPT, UR14, 0x7, URZ ;  /* 0x000000070e047890 */ /* 0x000fe2000fffe0ff */
[----:B------:R-:W-:-:S03]  /*2f60*/  SHF.R.S32.HI R29, RZ, 0x1f, R28 ;  /* 0x0000001fff1d7819 */ /* 0x000fc6000001141c */
[----:B------:R-:W-:Y:S01]  /*2f70*/  IMAD.WIDE R8, R11, 0x4, R8 ;  /* 0x000000040b087825 */ /* 0x000fe200078e0208 */
[----:B------:R-:W-:Y:S02]  /*2f80*/  USHF.R.U32.HI UR4, URZ, 0x3, UR4 ;  /* 0x00000003ff047899 */ /* 0x000fe40008011604 */
[----:B0-----:R-:W-:-:S04]  /*2f90*/  IADD3 R2, P0, PT, R8, UR6, RZ ;  /* 0x0000000608027c10 */ /* 0x001fc8000ff1e0ff */
[----:B------:R-:W-:Y:S02]  /*2fa0*/  IADD3 R16, PT, PT, R16, -UR4, RZ ;  /* 0x8000000410107c10 */ /* 0x000fe4000fffe0ff */
[----:B------:R-:W-:-:S07]  /*2fb0*/  IADD3.X R3, PT, PT, R9, UR7, RZ, P0, !PT ;  /* 0x0000000709037c10 */ /* 0x000fce00087fe4ff */
.L_x_23489:
        /* <DEDUP_REMOVED lines=10> */
[----:B------:R-:W-:Y:S01]  /*3060*/  LEA R30, P1, R8, UR20, 0x1 ;  /* 0x00000014081e7c11 */ /* 0x000fe2000f8208ff */
[----:B------:R-:W-:Y:S01]  /*3070*/  IMAD.X R23, RZ, RZ, R23, P0 ;  /* 0x000000ffff177224 */ /* 0x000fe200000e0617 */
[----:B------:R-:W-:-:S04]  /*3080*/  ISETP.NE.AND P0, PT, R16, -0x1, PT ;  /* 0xffffffff1000780c */ /* 0x000fc80003f05270 */
[----:B------:R-:W-:Y:S02]  /*3090*/  LEA.HI.X R31, R8, UR21, R23, 0x1, P1 ;  /* 0x00000015081f7c11 */ /* 0x000fe400088f0c17 */
[----:B------:R-:W-:-:S03]  /*30a0*/  IADD3 R23, PT, PT, R7, -0x3, RZ ;  /* 0xfffffffd07177810 */ /* 0x000fc60007ffe0ff */
        /* <DEDUP_REMOVED lines=32> */
.L_x_23480:
[----:B------:R-:W-:Y:S05]  /*32b0*/  BSYNC.RECONVERGENT B1 ;  /* 0x0000000000017941 */ /* 0x000fea0003800200 */
.L_x_23479:
        /* <DEDUP_REMOVED lines=41> */
.L_x_23482:
[----:B------:R-:W-:Y:S05]  /*3550*/  BSYNC.RECONVERGENT B1 ;  /* 0x0000000000017941 */ /* 0x000fea0003800200 */
.L_x_23481:
        /* <DEDUP_REMOVED lines=41> */
.L_x_23484:
[----:B------:R-:W-:Y:S05]  /*37f0*/  BSYNC.RECONVERGENT B1 ;  /* 0x0000000000017941 */ /* 0x000fea0003800200 */
.L_x_23483:
        /* <DEDUP_REMOVED lines=14> */
[----:B------:R-:W-:Y:S02]  /*38e0*/  IADD3 R12, PT, PT, R7, -0x2, RZ ;  /* 0xfffffffe070c7810 */ /* 0x000fe40007ffe0ff */
[----:B------:R-:W-:Y:S02]  /*38f0*/  ISETP.GE.AND P0, PT, R23, UR14, PT ;  /* 0x0000000e17007c0c */ /* 0x000fe4000bf06270 */
[----:B------:R-:W-:Y:S02]  /*3900*/  ISETP.GE.AND P1, PT, R12, UR14, PT ;  /* 0x0000000e0c007c0c */ /* 0x000fe4000bf26270 */
[C---:B-----5:R-:W-:Y:S02]  /*3910*/  PRMT R12, R8.reuse, 0x7632, R12 ;  /* 0x00007632080c7816 */ /* 0x060fe4000000000c */
[----:B------:R-:W-:Y:S02]  /*3920*/  SEL R8, R8, RZ, !P0 ;  /* 0x000000ff08087207 */ /* 0x000fe40004000000 */
[----:B------:R-:W-:Y:S01]  /*3930*/  SEL R13, R12, RZ, !P1 ;  /* 0x000000ff0c0d7207 */ /* 0x000fe20004800000 */
[C---:B------:R-:W-:Y:S01]  /*3940*/  VIADD R12, R7.reuse, 0xffffffff ;  /* 0xffffffff070c7836 */ /* 0x040fe20000000000 */
[----:B------:R-:W-:-:S02]  /*3950*/  IADD3 R14, PT, PT, R7, 0x1, RZ ;  /* 0x00000001070e7810 */ /* 0x000fc40007ffe0ff */
[----:B------:R-:W-:Y:S02]  /*3960*/  PRMT R8, R8, 0x5410, R13 ;  /* 0x0000541008087816 */ /* 0x000fe4000000000d */
[----:B------:R-:W-:Y:S02]  /*3970*/  ISETP.GE.AND P2, PT, R12, UR14, PT ;  /* 0x0000000e0c007c0c */ /* 0x000fe4000bf46270 */
[C---:B------:R-:W-:Y:S02]  /*3980*/  ISETP.GE.AND P3, PT, R7.reuse, UR14, PT ;  /* 0x0000000e07007c0c */ /* 0x040fe4000bf66270 */
[----:B------:R-:W-:Y:S02]  /*3990*/  IADD3 R13, PT, PT, R7, 0x2, RZ ;  /* 0x00000002070d7810 */ /* 0x000fe40007ffe0ff */
        /* <DEDUP_REMOVED lines=10> */
[C---:B------:R-:W-:Y:S02]  /*3a40*/  PRMT R12, R10.reuse, 0x7632, R12 ;  /* 0x000076320a0c7816 */ /* 0x040fe4000000000c */
[C---:B------:R-:W-:Y:S02]  /*3a50*/  PRMT R13, R11.reuse, 0x7632, R13 ;  /* 0x000076320b0d7816 */ /* 0x040fe4000000000d */
[----:B------:R-:W-:Y:S02]  /*3a60*/  SEL R14, R11, RZ, !P2 ;  /* 0x000000ff0b0e7207 */ /* 0x000fe40005000000 */
[----:B------:R-:W-:Y:S02]  /*3a70*/  SEL R10, R10, RZ, !P1 ;  /* 0x000000ff0a0a7207 */ /* 0x000fe40004800000 */
[----:B------:R-:W-:Y:S02]  /*3a80*/  SEL R11, R12, RZ, !P0 ;  /* 0x000000ff0c0b7207 */ /* 0x000fe40004000000 */
[----:B------:R-:W-:-:S02]  /*3a90*/  SEL R13, R13, RZ, !P3 ;  /* 0x000000ff0d0d7207 */ /* 0x000fc40005800000 */
[----:B------:R-:W-:Y:S02]  /*3aa0*/  PRMT R10, R10, 0x5410, R11 ;  /* 0x000054100a0a7816 */ /* 0x000fe4000000000b */
[----:B------:R-:W-:-:S07]  /*3ab0*/  PRMT R11, R14, 0x5410, R13 ;  /* 0x000054100e0b7816 */ /* 0x000fce000000000d */
.L_x_23488:
[----:B------:R-:W-:Y:S05]  /*3ac0*/  BSYNC.RECONVERGENT B2 ;  /* 0x0000000000027941 */ /* 0x000fea0003800200 */
.L_x_23487:
        /* <DEDUP_REMOVED lines=8> */
.L_x_23486:
[----:B------:R-:W-:Y:S05]  /*3b50*/  BSYNC.RECONVERGENT B1 ;  /* 0x0000000000017941 */ /* 0x000fea0003800200 */
.L_x_23485:
[C---:B------:R-:W-:Y:S01]  /*3b60*/  IADD3 R8, PT, PT, R17.reuse, 0x3, RZ ;  /* 0x0000000311087810 */ /* 0x040fe20007ffe0ff */
[----:B------:R-:W-:Y:S01]  /*3b70*/  VIADD R16, R16, 0x4 ;  /* 0x0000000410107836 */ /* 0x000fe20000000000 */
[----:B------:R-:W-:Y:S01]  /*3b80*/  IADD3 R2, P1, PT, R2, 0x10, RZ ;  /* 0x0000001002027810 */ /* 0x000fe20007f3e0ff */
[----:B------:R-:W-:Y:S01]  /*3b90*/  VIADD R6, R6, 0x80 ;  /* 0x0000008006067836 */ /* 0x000fe20000000000 */
[----:B------:R-:W-:Y:S02]  /*3ba0*/  ISETP.GE.U32.AND P0, PT, R8, UR8, PT ;  /* 0x0000000808007c0c */ /* 0x000fe4000bf06070 */
[----:B------:R-:W-:Y:S02]  /*3bb0*/  IADD3 R17, PT, PT, R17, 0x4, RZ ;  /* 0x0000000411117810 */ /* 0x000fe40007ffe0ff */
[----:B------:R-:W-:Y:S02]  /*3bc0*/  IADD3 R7, PT, PT, R7, 0x20, RZ ;  /* 0x0000002007077810 */ /* 0x000fe40007ffe0ff */
[----:B------:R-:W-:-:S07]  /*3bd0*/  IADD3.X R3, PT, PT, RZ, R3, RZ, P1, !PT ;  /* 0x00000003ff037210 */ /* 0x000fce0000ffe4ff */
[----:B------:R-:W-:Y:S05]  /*3be0*/  @!P0 BRA `(.L_x_23489) ;  /* 0xfffffff000f48947 */ /* 0x000fea000383ffff */
.L_x_23478:
[----:B------:R-:W-:Y:S05]  /*3bf0*/  BSYNC.RECONVERGENT B0 ;  /* 0x0000000000007941 */ /* 0x000fea0003800200 */
.L_x_23477:
[----:B------:R-:W3:Y:S01]  /*3c00*/  S2UR UR5, SR_CgaCtaId ;  /* 0x00000000000579c3 */ /* 0x000ee20000008800 */
[----:B0---4-:R-:W-:Y:S01]  /*3c10*/  LOP3.LUT R2, R4, 0x3c0, RZ, 0xc0, !PT ;  /* 0x000003c004027812 */ /* 0x011fe200078ec0ff */
        /* <DEDUP_REMOVED lines=18> */
.L_x_23491:
[----:B------:R-:W-:Y:S05]  /*3d40*/  BSYNC.RECONVERGENT B0 ;  /* 0x0000000000007941 */ /* 0x000fea0003800200 */
.L_x_23490:
[----:B------:R-:W-:Y:S06]  /*3d50*/  BAR.SYNC.DEFER_BLOCKING 0x0 ;  /* 0x0000000000007b1d */ /* 0x000fec0000010000 */
[----:B------:R-:W-:Y:S04]  /*3d60*/  BSSY.RECONVERGENT B0, `(.L_x_23492) ;  /* 0x000000b000007945 */ /* 0x000fe80003800200 */
[----:B------:R-:W-:Y:S05]  /*3d70*/  @P3 BRA `(.L_x_23493) ;  /* 0x0000000000243947 */ /* 0x000fea0003800000 */
[----:B------:R-:W-:Y:S01]  /*3d80*/  ISETP.GT.U32.AND P2, PT, R0, 0xf, PT ;  /* 0x0000000f0000780c */ /* 0x000fe20003f44070 */
[----:B------:R-:W0:Y:S04]  /*3d90*/  LDS R4, [R2] ;  /* 0x0000000002047984 */ /* 0x000e280000000800 */
[----:B------:R-:W3:Y:S04]  /*3da0*/  LDS R3, [R2+0x80] ;  /* 0x0000800002037984 */ /* 0x000ee80000000800 */
[----:B------:R-:W4:Y:S04]  /*3db0*/  LDS R6, [R2+0x100] ;  /* 0x0001000002067984 */ /* 0x000f280000000800 */
[----:B------:R-:W5:Y:S01]  /*3dc0*/  @!P2 LDS R5, [R2+0x180] ;  /* 0x000180000205a984 */ /* 0x000f620000000800 */
[----:B0-----:R-:W-:Y:S01]  /*3dd0*/  FADD.FTZ R21, R21, R4 ;  /* 0x0000000415157221 */ /* 0x001fe20000010000 */
[----:B---3--:R-:W-:Y:S01]  /*3de0*/  FADD.FTZ R20, R20, R3 ;  /* 0x0000000314147221 */ /* 0x008fe20000010000 */
[----:B----4-:R-:W-:Y:S01]  /*3df0*/  FADD.FTZ R19, R19, R6 ;  /* 0x0000000613137221 */ /* 0x010fe20000010000 */
[----:B-----5:R-:W-:-:S07]  /*3e00*/  @!P2 FADD.FTZ R18, R5, R18 ;  /* 0x000000120512a221 */ /* 0x020fce0000010000 */
.L_x_23493:
[----:B------:R-:W-:Y:S05]  /*3e10*/  BSYNC.RECONVERGENT B0 ;  /* 0x0000000000007941 */ /* 0x000fea0003800200 */
.L_x_23492:
        /* <DEDUP_REMOVED lines=8> */
.L_x_23495:
[----:B------:R-:W-:Y:S05]  /*3ea0*/  BSYNC.RECONVERGENT B0 ;  /* 0x0000000000007941 */ /* 0x000fea0003800200 */
.L_x_23494:
[----:B------:R-:W-:Y:S06]  /*3eb0*/  BAR.SYNC.DEFER_BLOCKING 0x0 ;  /* 0x0000000000007b1d */ /* 0x000fec0000010000 */
[----:B------:R-:W-:Y:S04]  /*3ec0*/  BSSY.RECONVERGENT B0, `(.L_x_23496) ;  /* 0x000000b000007945 */ /* 0x000fe80003800200 */
[----:B------:R-:W-:Y:S05]  /*3ed0*/  @P0 BRA `(.L_x_23497) ;  /* 0x0000000000240947 */ /* 0x000fea0003800000 */
[----:B------:R-:W-:Y:S01]  /*3ee0*/  ISETP.GT.U32.AND P1, PT, R0, 0xf, PT ;  /* 0x0000000f0000780c */ /* 0x000fe20003f24070 */
[----:B------:R-:W0:Y:S04]  /*3ef0*/  LDS R4, [R2] ;  /* 0x0000000002047984 */ /* 0x000e280000000800 */
[----:B------:R-:W4:Y:S04]  /*3f00*/  LDS R3, [R2+0x80] ;  /* 0x0000800002037984 */ /* 0x000f280000000800 */
[----:B------:R-:W5:Y:S04]  /*3f10*/  LDS R6, [R2+0x100] ;  /* 0x0001000002067984 */ /* 0x000f680000000800 */
[----:B------:R-:W1:Y:S01]  /*3f20*/  @!P1 LDS R5, [R2+0x180] ;  /* 0x0001800002059984 */ /* 0x000e620000000800 */
[----:B0--3--:R-:W-:Y:S01]  /*3f30*/  FADD.FTZ R21, R21, R4 ;  /* 0x0000000415157221 */ /* 0x009fe20000010000 */
[----:B----4-:R-:W-:Y:S01]  /*3f40*/  FADD.FTZ R20, R20, R3 ;  /* 0x0000000314147221 */ /* 0x010fe20000010000 */
[----:B-----5:R-:W-:Y:S01]  /*3f50*/  FADD.FTZ R19, R19, R6 ;  /* 0x0000000613137221 */ /* 0x020fe20000010000 */
[----:B-1----:R-:W-:-:S07]  /*3f60*/  @!P1 FADD.FTZ R18, R5, R18 ;  /* 0x0000001205129221 */ /* 0x002fce0000010000 */
.L_x_23497:
[----:B------:R-:W-:Y:S05]  /*3f70*/  BSYNC.RECONVERGENT B0 ;  /* 0x0000000000007941 */ /* 0x000fea0003800200 */
.L_x_23496:
[----:B------:R-:W-:Y:S06]  /*3f80*/  BAR.SYNC.DEFER_BLOCKING 0x0 ;  /* 0x0000000000007b1d */ /* 0x000fec0000010000 */
[----:B------:R-:W-:Y:S05]  /*3f90*/  @P0 EXIT ;  /* 0x000000000000094d */ /* 0x000fea0003800000 */
[----:B------:R-:W-:Y:S01]  /*3fa0*/  UIMAD UR4, UR15, UR19, UR18 ;  /* 0x000000130f0472a4 */ /* 0x000fe2000f8e0212 */
[----:B0--3--:R-:W-:Y:S01]  /*3fb0*/  F2FP.F16.F32.PACK_AB R20, R20, R21 ;  /* 0x000000151414723e */ /* 0x009fe200000000ff */
[----:B------:R-:W0:Y:S01]  /*3fc0*/  LDCU.64 UR6, c[0x0][0x390] ;  /* 0x00007200ff0677ac */ /* 0x000e220008000a00 */
[----:B------:R-:W-:Y:S01]  /*3fd0*/  F2FP.F16.F32.PACK_AB R19, RZ, R19 ;  /* 0x00000013ff13723e */ /* 0x000fe200000000ff */
[----:B------:R-:W-:Y:S02]  /*3fe0*/  UIMAD UR5, UR16, 0x70, URZ ;  /* 0x00000070100578a4 */ /* 0x000fe4000f8e02ff */
[----:B------:R-:W-:-:S04]  /*3ff0*/  UIMAD UR4, UR4, UR17, URZ ;  /* 0x00000011040472a4 */ /* 0x000fc8000f8e02ff */
[----:B------:R-:W-:Y:S01]  /*4000*/  UIMAD UR4, UR4, 0x70, URZ ;  /* 0x00000070040478a4 */ /* 0x000fe2000f8e02ff */
[----:B------:R-:W-:-:S05]  /*4010*/  MOV R3, UR5 ;  /* 0x0000000500037c02 */ /* 0x000fca0008000f00 */
        /* <DEDUP_REMOVED lines=10> */
[----:B------:R-:W-:-:S05]  /*40c0*/  F2FP.F16.F32.PACK_AB R0, RZ, R18 ;  /* 0x00000012ff00723e */ /* 0x000fca00000000ff */
[----:B------:R-:W-:Y:S01]  /*40d0*/  STG.E.U16 desc[UR12][R2.64+0xc0], R0 ;  /* 0x0000c00002007986 */ /* 0x000fe2000c10150c */
[----:B------:R-:W-:Y:S05]  /*40e0*/  EXIT ;  /* 0x000000000000794d */ /* 0x000fea0003800000 */
.L_x_23452:
        /* <DEDUP_REMOVED lines=8> */
.L_x_23499:
[----:B------:R-:W-:Y:S05]  /*4170*/  BSYNC B1 ;  /* 0x0000000000017941 */ /* 0x000fea0003800000 */
.L_x_23498:
        /* <DEDUP_REMOVED lines=9> */
.L_x_23500:
[----:B------:R-:W-:Y:S01]  /*4210*/  IMAD.MOV.U32 R8, RZ, RZ, R13 ;  /* 0x000000ffff087224 */ /* 0x000fe200078e000d */
[----:B------:R-:W-:Y:S06]  /*4220*/  BRA `(.L_x_23501) ;  /* 0xffffffcc00907947 */ /* 0x000fec000383ffff */
.L_x_23454:
[----:B------:R-:W-:Y:S01]  /*4230*/  HFMA2 R14, -RZ, RZ, 0, 9.5367431640625e-07 ;  /* 0x00000010ff0e7431 */ /* 0x000fe200000001ff */
[----:B------:R-:W-:Y:S01]  /*4240*/  BSSY B0, `(.L_x_23502) ;  /* 0x0000007000007945 */ /* 0x000fe20003800000 */
[----:B------:R-:W-:Y:S01]  /*4250*/  MOV R11, R2 ;  /* 0x00000002000b7202 */ /* 0x000fe20000000f00 */
[----:B------:R-:W-:Y:S01]  /*4260*/  IMAD.MOV.U32 R15, RZ, RZ, 0x1f ;  /* 0x0000001fff0f7424 */ /* 0x000fe200078e00ff */
[----:B------:R-:W-:-:S07]  /*4270*/  MOV R12, 0xffffffff ;  /* 0xffffffff000c7802 */ /* 0x000fce0000000f00 */
[----:B------:R-:W-:Y:S05]  /*4280*/  WARPSYNC.COLLECTIVE R12, `(.L_x_23503) ;  /* 0x000000000c087348 */ /* 0x000fea0003c00000 */
[----:B------:R0:W1:Y:S02]  /*4290*/  SHFL.BFLY P1, R13, R11, R14, R15 ;  /* 0x0c00000e0b0d7389 */ /* 0x000064000002000f */
[----:B01----:R-:W-:Y:S05]  /*42a0*/  ENDCOLLECTIVE ;  /* 0x000000000000791b */ /* 0x003fea0003800000 */
.L_x_23503:
[----:B------:R-:W-:Y:S05]  /*42b0*/  BSYNC B0 ;  /* 0x0000000000007941 */ /* 0x000fea0003800000 */
.L_x_23502:
        /* <DEDUP_REMOVED lines=8> */
.L_x_23504:
[----:B------:R-:W-:Y:S02]  /*4340*/  HFMA2 R14, -RZ, RZ, 0, 2.384185791015625e-07 ;  /* 0x00000004ff0e7431 */ /* 0x000fe400000001ff */
[----:B------:R-:W-:-:S05]  /*4350*/  IMAD.MOV.U32 R8, RZ, RZ, R13 ;  /* 0x000000ffff087224 */ /* 0x000fca00078e000d */
[----:B------:R-:W-:-:S04]  /*4360*/  FMNMX.FTZ R8, R11, R8, !PT ;  /* 0x000000080b087209 */ /* 0x000fc80007810000 */
[----:B------:R-:W-:-:S07]  /*4370*/  MOV R11, R8 ;  /* 0x00000008000b7202 */ /* 0x000fce0000000f00 */
[----:B------:R-:W-:Y:S05]  /*4380*/  WARPSYNC.COLLECTIVE R12, `(.L_x_23505) ;  /* 0x000000000c087348 */ /* 0x000fea0003c00000 */
[----:B------:R0:W1:Y:S02]  /*4390*/  SHFL.BFLY P1, R13, R11, R14, R15 ;  /* 0x0c00000e0b0d7389 */ /* 0x000064000002000f */
[----:B01----:R-:W-:Y:S05]  /*43a0*/  ENDCOLLECTIVE ;  /* 0x000000000000791b */ /* 0x003fea0003800000 */
.L_x_23505:
[----:B------:R-:W-:Y:S05]  /*43b0*/  BRA `(.L_x_23506) ;  /* 0xffffffcc00c87947 */ /* 0x000fea000383ffff */
.L_x_23507:
        /* <DEDUP_REMOVED lines=12> */
.L_x_27584:


//--------------------- .text._ZN4vllm25paged_attention_v2_kernelIttLi96ELi8ELi128ELNS_18Fp8KVCacheDataTypeE0ELb0ELi512EEEvPfS2_PT_PKS3_PKT0_S9_ifPKiSB_iPKfiiiSD_SD_iiiii --------------------------
	.section	.text._ZN4vllm25paged_attention_v2_kernelIttLi96ELi8ELi128ELNS_18Fp8KVCacheDataTypeE0ELb0ELi512EEEvPfS2_PT_PKS3_PKT0_S9_ifPKiSB_iPKfiiiSD_SD_iiiii,"ax",@progbits
	.align	128
        .global         _ZN4vllm25paged_attention_v2_kernelIttLi96ELi8ELi128ELNS_18Fp8KVCacheDataTypeE0ELb0ELi512EEEvPfS2_PT_PKS3_PKT0_S9_ifPKiSB_iPKfiiiSD_SD_iiiii
        .type           _ZN4vllm25paged_attention_v2_kernelIttLi96ELi8ELi128ELNS_18Fp8KVCacheDataTypeE0ELb0ELi512EEEvPfS2_PT_PKS3_PKT0_S9_ifPKiSB_iPKfiiiSD_SD_iiiii,@function
        .size           _ZN4vllm25paged_attention_v2_kernelIttLi96ELi8ELi128ELNS_18Fp8KVCacheDataTypeE0ELb0ELi512EEEvPfS2_PT_PKS3_PKT0_S9_ifPKiSB_iPKfiiiSD_SD_iiiii,(.L_x_27585 - _ZN4vllm25paged_attention_v2_kernelIttLi96ELi8ELi128ELNS_18Fp8KVCacheDataTypeE0ELb0ELi512EEEvPfS2_PT_PKS3_PKT0_S9_ifPKiSB_iPKfiiiSD_SD_iiiii)
        .other          _ZN4vllm25paged_attention_v2_kernelIttLi96ELi8ELi128ELNS_18Fp8KVCacheDataTypeE0ELb0ELi512EEEvPfS2_PT_PKS3_PKT0_S9_ifPKiSB_iPKfiiiSD_SD_iiiii,@"STO_CUDA_ENTRY STV_DEFAULT"
_ZN4vllm25paged_attention_v2_kernelIttLi96ELi8ELi128ELNS_18Fp8KVCacheDataTypeE0ELb0ELi512EEEvPfS2_PT_PKS3_PKT0_S9_ifPKiSB_iPKfiiiSD_SD_iiiii:
.text._ZN4vllm25paged_attention_v2_kernelIttLi96ELi8ELi128ELNS_18Fp8KVCacheDataTypeE0ELb0ELi512EEEvPfS2_PT_PKS3_PKT0_S9_ifPKiSB_iPKfiiiSD_SD_iiiii:
        /* <DEDUP_REMOVED lines=47> */
[----:B------:R-:W-:Y:S01]  /*02f0*/  IMAD.U32 R6, RZ, RZ, UR4 ;  /* 0x00000004ff067e24 */ /* 0x000fe2000f8e00ff */
[----:B------:R-:W-:-:S05]  /*0300*/  MOV R7, UR5 ;  /* 0x0000000500077c02 */ /* 0x000fca0008000f00 */
[----:B------:R0:W5:Y:S01]  /*0310*/  @P1 LDG.E.CONSTANT R0, desc[UR12][R6.64] ;  /* 0x0000000c06001981 */ /* 0x000162000c1e9900 */
[----:B------:R-:W-:Y:S01]  /*0320*/  UIADD3 UR4, UPT, UPT, UR14, 0x7, URZ ;  /* 0x000000070e047890 */ /* 0x000fe2000fffe0ff */
[----:B------:R-:W-:Y:S01]  /*0330*/  MOV R14, 0xff7fffff ;  /* 0xff7fffff000e7802 */ /* 0x000fe20000000f00 */
[----:B------:R-:W-:Y:S01]  /*0340*/  ULEA UR5, UR16, 0x40, 0x6 ;  /* 0x0000004010057891 */ /* 0x000fe2000f8e30ff */
[----:B---3--:R-:W-:Y:S01]  /*0350*/  VIADD R4, R8, 0xffffffe ;  /* 0x0ffffffe08047836 */ /* 0x008fe20000000000 */
[----:B------:R-:W-:-:S03]  /*0360*/  USHF.R.U32.HI UR4, URZ, 0x3, UR4 ;  /* 0x00000003ff047899 */ /* 0x000fc60008011604 */
[----:B------:R1:W3:Y:S01]  /*0370*/  F2I.FTZ.U32.TRUNC.NTZ R5, R4 ;  /* 0x0000000400057305 */ /* 0x0002e2000021f000 */
[----:B------:R-:W-:Y:S01]  /*0380*/  UISETP.LT.U32.AND UP0, UPT, UR4, UR5, UPT ;  /* 0x000000050400728c */ /* 0x000fe2000bf01070 */
[----:B0-----:R-:W-:-:S03]  /*0390*/  IABS R6, UR19 ;  /* 0x0000001300067c13 */ /* 0x001fc60008000000 */
[----:B------:R-:W-:Y:S02]  /*03a0*/  USEL UR8, UR4, UR5, UP0 ;  /* 0x0000000504087287 */ /* 0x000fe40008000000 */
[----:B------:R-:W-:Y:S01]  /*03b0*/  UIMAD UR4, UR15, UR6, URZ ;  /* 0x000000060f0472a4 */ /* 0x000fe2000f8e02ff */
[----:B-1----:R-:W-:Y:S01]  /*03c0*/  IMAD.MOV.U32 R4, RZ, RZ, RZ ;  /* 0x000000ffff047224 */ /* 0x002fe200078e00ff */
[----:B---3--:R-:W-:-:S05]  /*03d0*/  IADD3 R12, PT, PT, RZ, -R5, RZ ;  /* 0x80000005ff0c7210 */ /* 0x008fca0007ffe0ff */
        /* <DEDUP_REMOVED lines=13> */
[----:B------:R-:W-:-:S06]  /*04b0*/  @P1 VIADD R5, R5, 0x1 ;  /* 0x0000000105051836 */ /* 0x000fcc0000000000 */
[----:B------:R-:W-:Y:S02]  /*04c0*/  @!P3 IADD3 R5, PT, PT, RZ, -R5, RZ ;  /* 0x80000005ff05b210 */ /* 0x000fe40007ffe0ff */
        /* <DEDUP_REMOVED lines=11> */
[----:B------:R-:W-:Y:S01]  /*0580*/  IMAD.HI.U32 R7, R7, R9, R6 ;  /* 0x0000000907077227 */ /* 0x000fe200078e0006 */
[----:B------:R-:W-:Y:S02]  /*0590*/  IADD3 R9, PT, PT, RZ, -R10, RZ ;  /* 0x8000000aff097210 */ /* 0x000fe40007ffe0ff */
[----:B------:R-:W-:-:S03]  /*05a0*/  LOP3.LUT R10, R5, UR18, RZ, 0x3c, !PT ;  /* 0x00000012050a7c12 */ /* 0x000fc6000f8e3cff */
[----:B------:R-:W-:Y:S01]  /*05b0*/  IMAD.HI.U32 R22, R7, R8, RZ ;  /* 0x0000000807167227 */ /* 0x000fe200078e00ff */
[----:B------:R-:W-:Y:S02]  /*05c0*/  LOP3.LUT R7, R2, 0x3, RZ, 0xc0, !PT ;  /* 0x0000000302077812 */ /* 0x000fe400078ec0ff */
[----:B------:R-:W-:Y:S01]  /*05d0*/  ISETP.GE.AND P3, PT, R10, RZ, PT ;  /* 0x000000ff0a00720c */ /* 0x000fe20003f66270 */
[----:B------:R-:W-:Y:S01]  /*05e0*/  IMAD R6, R22, R9, R8 ;  /* 0x0000000916067224 */ /* 0x000fe200078e0208 */
[----:B------:R-:W-:-:S04]  /*05f0*/  MOV R9, 0x400 ;  /* 0x0000040000097802 */ /* 0x000fc80000000f00 */
[----:B------:R-:W-:Y:S02]  /*0600*/  ISETP.GT.U32.AND P2, PT, R11, R6, PT ;  /* 0x000000060b00720c */ /* 0x000fe40003f44070 */
[----:B0-----:R-:W-:-:S05]  /*0610*/  LEA R8, R4, R9, 0x18 ;  /* 0x0000000904087211 */ /* 0x001fca00078ec0ff */
[----:B------:R-:W-:Y:S01]  /*0620*/  IMAD R8, R7, 0x30, R8 ;  /* 0x0000003007087824 */ /* 0x000fe200078e0208 */
[----:B------:R-:W-:-:S04]  /*0630*/  SHF.R.U32.HI R7, RZ, 0x2, R2 ;  /* 0x00000002ff077819 */ /* 0x000fc80000011602 */
[----:B------:R-:W-:Y:S01]  /*0640*/  @!P0 LEA R8, R7, R8, 0x2 ;  /* 0x0000000807088211 */ /* 0x000fe200078e10ff */
        /* <DEDUP_REMOVED lines=8> */
[----:B------:R-:W-:Y:S01]  /*06d0*/  @!P3 IMAD.MOV R22, RZ, RZ, -R22 ;  /* 0x000000ffff16b224 */ /* 0x000fe200078e0a16 */
[----:B--2---:R0:W-:Y:S01]  /*06e0*/  @!P0 STS [R8], R3 ;  /* 0x0000000308008388 */ /* 0x0041e20000000800 */
[----:B------:R-:W-:Y:S01]  /*06f0*/  BAR.SYNC.DEFER_BLOCKING 0x0 ;  /* 0x0000000000007b1d */ /* 0x000fe20000010000 */
[----:B------:R-:W-:-:S13]  /*0700*/  ISETP.NE.AND P0, PT, R5, RZ, PT ;  /* 0x000000ff0500720c */ /* 0x000fda0003f05270 */
[----:B------:R-:W-:Y:S01]  /*0710*/  @!P0 LOP3.LUT R22, RZ, R5, RZ, 0x33, !PT ;  /* 0x00000005ff168212 */ /* 0x000fe200078e33ff */
[----:B0-----:R-:W-:Y:S06]  /*0720*/  @P1 BRA `(.L_x_23509) ;  /* 0x0000000800641947 */ /* 0x001fec0003800000 */
[----:B------:R-:W0:Y:S01]  /*0730*/  LDCU UR5, c[0x0][0x3e0] ;  /* 0x00007c00ff0577ac */ /* 0x000e220008000800 */
[----:B------:R-:W-:Y:S01]  /*0740*/  VIADD R9, R9, 0xe0 ;  /* 0x000000e009097836 */ /* 0x000fe20000000000 */
[----:B------:R-:W-:Y:S01]  /*0750*/  LEA R5, R6, UR7, 0x3 ;  /* 0x0000000706057c11 */ /* 0x000fe2000f8e18ff */
[----:B------:R-:W-:Y:S01]  /*0760*/  IMAD.WIDE.U32 R2, R18, 0x4, RZ ;  /* 0x0000000412027825 */ /* 0x000fe200078e00ff */
[----:B------:R-:W1:Y:S01]  /*0770*/  LDCU.64 UR10, c[0x0][0x3b8] ;  /* 0x00007700ff0a77ac */ /* 0x000e620008000a00 */
[C---:B------:R-:W-:Y:S02]  /*0780*/  SHF.L.U32 R8, R7.reuse, 0x2, RZ ;  /* 0x0000000207087819 */ /* 0x040fe400000006ff */
[----:B------:R-:W-:Y:S01]  /*0790*/  LEA R10, R4, R9, 0x18 ;  /* 0x00000009040a7211 */ /* 0x000fe200078ec0ff */
[----:B------:R-:W-:Y:S01]  /*07a0*/  IMAD.U32 R11, RZ, RZ, UR4 ;  /* 0x00000004ff0b7e24 */ /* 0x000fe2000f8e00ff */
[C---:B------:R-:W-:Y:S01]  /*07b0*/  LOP3.LUT R4, R7.reuse, 0x7, RZ, 0xc0, !PT ;  /* 0x0000000707047812 */ /* 0x040fe200078ec0ff */
[----:B------:R-:W-:Y:S01]  /*07c0*/  IMAD.MOV.U32 R14, RZ, RZ, -0x800001 ;  /* 0xff7fffffff0e7424 */ /* 0x000fe200078e00ff */
[----:B------:R-:W-:Y:S01]  /*07d0*/  SHF.L.U32 R7, R7, 0x3, RZ ;  /* 0x0000000307077819 */ /* 0x000fe200000006ff */
[----:B------:R-:W-:Y:S01]  /*07e0*/  IMAD.WIDE R2, R11, 0x4, R2 ;  /* 0x000000040b027825 */ /* 0x000fe200078e0202 */
[----:B------:R-:W-:-:S02]  /*07f0*/  LOP3.LUT R9, R8, 0x1c, RZ, 0xc0, !PT ;  /* 0x0000001c08097812 */ /* 0x000fc400078ec0ff */
[----:B------:R-:W-:Y:S01]  /*0800*/  LOP3.LUT R7, R7, 0x38, RZ, 0xc0, !PT ;  /* 0x0000003807077812 */ /* 0x000fe200078ec0ff */
[----:B------:R-:W-:Y:S01]  /*0810*/  IMAD.IADD R5, R4, 0x1, R5 ;  /* 0x0000000104057824 */ /* 0x000fe200078e0205 */
[----:B------:R-:W-:Y:S01]  /*0820*/  LEA R9, R6, R9, 0x5 ;  /* 0x0000000906097211 */ /* 0x000fe200078e28ff */
[----:B0-----:R-:W-:Y:S01]  /*0830*/  IMAD R4, R22, UR5, RZ ;  /* 0x0000000516047c24 */ /* 0x001fe2000f8e02ff */
[----:B-----5:R-:W-:Y:S02]  /*0840*/  FSETP.NEU.FTZ.AND P0, PT, R0, RZ, PT ;  /* 0x000000ff0000720b */ /* 0x020fe40003f1d000 */
[----:B------:R-:W-:Y:S02]  /*0850*/  IADD3 R15, PT, PT, R9, R10, RZ ;  /* 0x0000000a090f7210 */ /* 0x000fe40007ffe0ff */
[----:B-1----:R-:W-:Y:S02]  /*0860*/  IADD3 R16, P2, PT, R2, UR10, RZ ;  /* 0x0000000a02107c10 */ /* 0x002fe4000ff5e0ff */
[----:B------:R-:W-:-:S02]  /*0870*/  IADD3 R2, P1, PT, R4, R7, RZ ;  /* 0x0000000704027210 */ /* 0x000fc40007f3e0ff */
[----:B------:R-:W-:Y:S02]  /*0880*/  IADD3.X R17, PT, PT, R3, UR11, RZ, P2, !PT ;  /* 0x0000000b03117c10 */ /* 0x000fe400097fe4ff */
[C---:B------:R-:W-:Y:S02]  /*0890*/  IADD3 R19, PT, PT, R5.reuse, -UR14, RZ ;  /* 0x8000000e05137c10 */ /* 0x040fe4000fffe0ff */
[----:B------:R-:W-:Y:S02]  /*08a0*/  IADD3 R20, PT, PT, R5, 0x1, RZ ;  /* 0x0000000105147810 */ /* 0x000fe40007ffe0ff */
[----:B------:R-:W-:-:S07]  /*08b0*/  LEA.HI.X.SX32 R3, R4, RZ, 0x1, P1 ;  /* 0x000000ff04037211 */ /* 0x000fce00008f0eff */
.L_x_23511:
[----:B------:R-:W2:Y:S01]  /*08c0*/  LDG.E.CONSTANT R5, desc[UR12][R16.64] ;  /* 0x0000000c10057981 */ /* 0x000ea2000c1e9900 */
[----:B------:R-:W0:Y:S02]  /*08d0*/  S2R R6, SR_TID.X ;  /* 0x0000000000067919 */ /* 0x000e240000002100 */
[----:B0-----:R-:W-:Y:S01]  /*08e0*/  LOP3.LUT R23, R6, 0x3, RZ, 0xc0, !PT ;  /* 0x0000000306177812 */ /* 0x001fe200078ec0ff */
        /* <DEDUP_REMOVED lines=9> */
[----:B------:R-:W-:-:S03]  /*0980*/  MOV R7, 0x400 ;  /* 0x0000040000077802 */ /* 0x000fc60000000f00 */
[----:B------:R-:W5:Y:S01]  /*0990*/  LDG.E.CONSTANT R25, desc[UR12][R12.64+0x180] ;  /* 0x0001800c0c197981 */ /* 0x000f62000c1e9900 */
[----:B0-----:R-:W-:-:S03]  /*09a0*/  LEA R8, R8, R7, 0x18 ;  /* 0x0000000708087211 */ /* 0x001fc600078ec0ff */
[----:B------:R-:W5:Y:S02]  /*09b0*/  LDG.E.CONSTANT R27, desc[UR12][R12.64+0x200] ;  /* 0x0002000c0c1b7981 */ /* 0x000f64000c1e9900 */
[----:B------:R-:W-:Y:S02]  /*09c0*/  IMAD R23, R23, 0x30, R8 ;  /* 0x0000003017177824 */ /* 0x000fe400078e0208 */
[----:B------:R-:W5:Y:S04]  /*09d0*/  LDG.E.CONSTANT R28, desc[UR12][R12.64+0x580] ;  /* 0x0005800c0c1c7981 */ /* 0x000f68000c1e9900 */
[----:B------:R-:W0:Y:S02]  /*09e0*/  LDS.128 R8, [R23] ;  /* 0x0000000017087984 */ /* 0x000e240000000c00 */
        /* <DEDUP_REMOVED lines=8> */
[----:B------:R-:W-:Y:S02]  /*0a70*/  HADD2.F32 R6, -RZ, R10.H0_H0 ;  /* 0x2000000aff067230 */ /* 0x000fe40000004100 */
[----:B------:R-:W-:Y:S01]  /*0a80*/  FFMA.FTZ R7, R7, R24, R26 ;  /* 0x0000001807077223 */ /* 0x000fe2000001001a */
[----:B----4-:R-:W-:Y:S01]  /*0a90*/  HADD2.F32 R21, -RZ, R4.H0_H0 ;  /* 0x20000004ff157230 */ /* 0x010fe20000004100 */
[----:B------:R-:W2:Y:S01]  /*0aa0*/  LDG.E.CONSTANT R24, desc[UR12][R12.64+0x280] ;  /* 0x0002800c0c187981 */ /* 0x000ea2000c1e9900 */
[----:B------:R-:W-:-:S02]  /*0ab0*/  HADD2.F32 R8, -RZ, R8.H1_H1 ;  /* 0x30000008ff087230 */ /* 0x000fc40000004100 */
[----:B------:R-:W-:Y:S02]  /*0ac0*/  HADD2.F32 R5, -RZ, R5.H1_H1 ;  /* 0x30000005ff057230 */ /* 0x000fe40000004100 */
[----:B------:R-:W-:Y:S01]  /*0ad0*/  FFMA.FTZ R6, R6, R21, R7 ;  /* 0x0000001506067223 */ /* 0x000fe20000010007 */
[----:B------:R-:W3:Y:S01]  /*0ae0*/  LDG.E.CONSTANT R26, desc[UR12][R12.64+0x380] ;  /* 0x0003800c0c1a7981 */ /* 0x000ee2000c1e9900 */
[----:B------:R-:W-:Y:S02]  /*0af0*/  HADD2.F32 R4, -RZ, R4.H1_H1 ;  /* 0x30000004ff047230 */ /* 0x000fe40000004100 */
[----:B------:R-:W-:Y:S01]  /*0b00*/  FFMA.FTZ R8, R8, R5, R9 ;  /* 0x0000000508087223 */ /* 0x000fe20000010009 */
[----:B------:R-:W4:Y:S01]  /*0b10*/  LDG.E.CONSTANT R21, desc[UR12][R12.64+0x300] ;  /* 0x0003000c0c157981 */ /* 0x000f22000c1e9900 */
[----:B------:R-:W-:Y:S02]  /*0b20*/  HADD2.F32 R5, -RZ, R10.H1_H1 ;  /* 0x3000000aff057230 */ /* 0x000fe40000004100 */
[----:B------:R-:W-:-:S02]  /*0b30*/  HADD2.F32 R9, -RZ, R11.H0_H0 ;  /* 0x2000000bff097230 */ /* 0x000fc40000004100 */
[----:B-----5:R-:W-:Y:S02]  /*0b40*/  HADD2.F32 R7, -RZ, R25.H0_H0 ;  /* 0x20000019ff077230 */ /* 0x020fe40000004100 */
[----:B------:R-:W-:-:S03]  /*0b50*/  FFMA.FTZ R8, R5, R4, R8 ;  /* 0x0000000405087223 */ /* 0x000fc60000010008 */
[----:B------:R-:W-:Y:S02]  /*0b60*/  FFMA.FTZ R9, R9, R7, R6 ;  /* 0x0000000709097223 */ /* 0x000fe40000010006 */
[----:B------:R-:W0:Y:S01]  /*0b70*/  LDS.128 R4, [R23+0x10] ;  /* 0x0000100017047984 */ /* 0x000e220000000c00 */
[----:B------:R-:W-:Y:S02]  /*0b80*/  HADD2.F32 R11, -RZ, R11.H1_H1 ;  /* 0x3000000bff0b7230 */ /* 0x000fe40000004100 */
[----:B------:R-:W-:-:S05]  /*0b90*/  HADD2.F32 R25, -RZ, R25.H1_H1 ;  /* 0x30000019ff197230 */ /* 0x000fca0000004100 */
[----:B------:R-:W-:Y:S02]  /*0ba0*/  FFMA.FTZ R8, R11, R25, R8 ;  /* 0x000000190b087223 */ /* 0x000fe40000010008 */
[----:B------:R-:W5:Y:S01]  /*0bb0*/  LDG.E.CONSTANT R25, desc[UR12][R12.64+0x400] ;  /* 0x0004000c0c197981 */ /* 0x000f62000c1e9900 */
[--C-:B------:R-:W-:Y:S02]  /*0bc0*/  HADD2.F32 R11, -RZ, R27.reuse.H0_H0 ;  /* 0x2000001bff0b7230 */ /* 0x100fe40000004100 */
[----:B------:R-:W-:Y:S02]  /*0bd0*/  HADD2.F32 R27, -RZ, R27.H1_H1 ;  /* 0x3000001bff1b7230 */ /* 0x000fe40000004100 */
[----:B0-----:R-:W-:-:S05]  /*0be0*/  HADD2.F32 R10, -RZ, R4.H0_H0 ;  /* 0x20000004ff0a7230 */ /* 0x001fca0000004100 */
[----:B------:R-:W-:Y:S01]  /*0bf0*/  FFMA.FTZ R9, R10, R11, R9 ;  /* 0x0000000b0a097223 */ /* 0x000fe20000010009 */
[----:B------:R-:W-:Y:S02]  /*0c00*/  HADD2.F32 R11, -RZ, R4.H1_H1 ;  /* 0x30000004ff0b7230 */ /* 0x000fe40000004100 */
[----:B------:R-:W5:Y:S03]  /*0c10*/  LDG.E.CONSTANT R4, desc[UR12][R12.64+0x480] ;  /* 0x0004800c0c047981 */ /* 0x000f66000c1e9900 */
[----:B------:R-:W-:Y:S02]  /*0c20*/  FFMA.FTZ R8, R11, R27, R8 ;  /* 0x0000001b0b087223 */ /* 0x000fe40000010008 */
[----:B------:R0:W5:Y:S01]  /*0c30*/  LDG.E.CONSTANT R27, desc[UR12][R12.64+0x500] ;  /* 0x0005000c0c1b7981 */ /* 0x000162000c1e9900 */
[--C-:B------:R-:W-:Y:S02]  /*0c40*/  HADD2.F32 R10, -RZ, R5.reuse.H0_H0 ;  /* 0x20000005ff0a7230 */ /* 0x100fe40000004100 */
[----:B------:R-:W-:-:S02]  /*0c50*/  HADD2.F32 R5, -RZ, R5.H1_H1 ;  /* 0x30000005ff057230 */ /* 0x000fc40000004100 */
[----:B0-----:R-:W-:Y:S01]  /*0c60*/  HADD2.F32 R13, -RZ, R7.H0_H0 ;  /* 0x20000007ff0d7230 */ /* 0x001fe20000004100 */
[----:B------:R-:W-:Y:S01]  /*0c70*/  UMOV UR5, 0xffffffff ;  /* 0xffffffff00057882 */ /* 0x000fe20000000000 */
[--C-:B--2---:R-:W-:Y:S02]  /*0c80*/  HADD2.F32 R11, -RZ, R24.reuse.H0_H0 ;  /* 0x20000018ff0b7230 */ /* 0x104fe40000004100 */
[----:B------:R-:W-:-:S03]  /*0c90*/  HADD2.F32 R24, -RZ, R24.H1_H1 ;  /* 0x30000018ff187230 */ /* 0x000fc60000004100 */
[----:B------:R-:W-:Y:S02]  /*0ca0*/  FFMA.FTZ R9, R10, R11, R9 ;  /* 0x0000000b0a097223 */ /* 0x000fe40000010009 */
[----:B------:R-:W-:Y:S01]  /*0cb0*/  FFMA.FTZ R5, R5, R24, R8 ;  /* 0x0000001805057223 */ /* 0x000fe20000010008 */
[----:B------:R-:W-:Y:S02]  /*0cc0*/  HADD2.F32 R24, -RZ, R6.H0_H0 ;  /* 0x20000006ff187230 */ /* 0x000fe40000004100 */
[----:B----4-:R-:W-:-:S05]  /*0cd0*/  HADD2.F32 R8, -RZ, R21.H0_H0 ;  /* 0x20000015ff087230 */ /* 0x010fca0000004100 */
[----:B------:R-:W-:Y:S02]  /*0ce0*/  FFMA.FTZ R24, R24, R8, R9 ;  /* 0x0000000818187223 */ /* 0x000fe40000010009 */
[----:B------:R-:W0:Y:S01]  /*0cf0*/  LDS.128 R8, [R23+0x20] ;  /* 0x0000200017087984 */ /* 0x000e220000000c00 */
[----:B------:R-:W-:Y:S02]  /*0d00*/  HADD2.F32 R6, -RZ, R6.H1_H1 ;  /* 0x30000006ff067230 */ /* 0x000fe40000004100 */
[----:B------:R-:W-:-:S05]  /*0d10*/  HADD2.F32 R21, -RZ, R21.H1_H1 ;  /* 0x30000015ff157230 */ /* 0x000fca0000004100 */
[----:B------:R-:W-:Y:S01]  /*0d20*/  FFMA.FTZ R5, R6, R21, R5 ;  /* 0x0000001506057223 */ /* 0x000fe20000010005 */
[----:B------:R-:W-:Y:S02]  /*0d30*/  HADD2.F32 R6, -RZ, R7.H1_H1 ;  /* 0x30000007ff067230 */ /* 0x000fe40000004100 */
[--C-:B---3--:R-:W-:Y:S02]  /*0d40*/  HADD2.F32 R7, -RZ, R26.reuse.H0_H0 ;  /* 0x2000001aff077230 */ /* 0x108fe40000004100 */
[----:B------:R-:W-:-:S05]  /*0d50*/  HADD2.F32 R26, -RZ, R26.H1_H1 ;  /* 0x3000001aff1a7230 */ /* 0x000fca0000004100 */
[----:B------:R-:W-:Y:S02]  /*0d60*/  FFMA.FTZ R6, R6, R26, R5 ;  /* 0x0000001a06067223 */ /* 0x000fe40000010005 */
[----:B------:R-:W1:Y:S01]  /*0d70*/  S2R R5, SR_TID.X ;  /* 0x0000000000057919 */ /* 0x000e620000002100 */
[----:B------:R-:W-:Y:S01]  /*0d80*/  FFMA.FTZ R7, R13, R7, R24 ;  /* 0x000000070d077223 */ /* 0x000fe20000010018 */
[--C-:B-----5:R-:W-:Y:S02]  /*0d90*/  HADD2.F32 R13, -RZ, R25.reuse.H0_H0 ;  /* 0x20000019ff0d7230 */ /* 0x120fe40000004100 */
[----:B------:R-:W-:Y:S02]  /*0da0*/  HADD2.F32 R25, -RZ, R25.H1_H1 ;  /* 0x30000019ff197230 */ /* 0x000fe40000004100 */
[----:B0-----:R-:W-:-:S05]  /*0db0*/  HADD2.F32 R12, -RZ, R8.H0_H0 ;  /* 0x20000008ff0c7230 */ /* 0x001fca0000004100 */
[----:B------:R-:W-:Y:S01]  /*0dc0*/  FFMA.FTZ R12, R12, R13, R7 ;  /* 0x0000000d0c0c7223 */ /* 0x000fe20000010007 */
[----:B------:R-:W-:Y:S02]  /*0dd0*/  HADD2.F32 R7, -RZ, R8.H1_H1 ;  /* 0x30000008ff077230 */ /* 0x000fe40000004100 */
[--C-:B------:R-:W-:Y:S02]  /*0de0*/  HADD2.F32 R13, -RZ, R9.reuse.H0_H0 ;  /* 0x20000009ff0d7230 */ /* 0x100fe40000004100 */
[--C-:B------:R-:W-:Y:S02]  /*0df0*/  HADD2.F32 R8, -RZ, R4.reuse.H0_H0 ;  /* 0x20000004ff087230 */ /* 0x100fe40000004100 */
[----:B------:R-:W-:Y:S01]  /*0e00*/  FFMA.FTZ R6, R7, R25, R6 ;  /* 0x0000001907067223 */ /* 0x000fe20000010006 */
[----:B------:R-:W-:Y:S02]  /*0e10*/  HADD2.F32 R9, -RZ, R9.H1_H1 ;  /* 0x30000009ff097230 */ /* 0x000fe40000004100 */
[----:B------:R-:W-:-:S02]  /*0e20*/  HADD2.F32 R7, -RZ, R4.H1_H1 ;  /* 0x30000004ff077230 */ /* 0x000fc40000004100 */
[----:B------:R-:W-:Y:S01]  /*0e30*/  FFMA.FTZ R8, R13, R8, R12 ;  /* 0x000000080d087223 */ /* 0x000fe2000001000c */
[--C-:B------:R-:W-:Y:S02]  /*0e40*/  HADD2.F32 R13, -RZ, R10.reuse.H0_H0 ;  /* 0x2000000aff0d7230 */ /* 0x100fe40000004100 */
[--C-:B------:R-:W-:Y:S02]  /*0e50*/  HADD2.F32 R12, -RZ, R27.reuse.H0_H0 ;  /* 0x2000001bff0c7230 */ /* 0x100fe40000004100 */
        /* <DEDUP_REMOVED lines=8> */
[----:B------:R-:W-:Y:S02]  /*0ee0*/  HADD2.F32 R28, -RZ, R28.H1_H1 ;  /* 0x3000001cff1c7230 */ /* 0x000fe40000004100 */
[----:B------:R-:W-:-:S03]  /*0ef0*/  FFMA.FTZ R4, R4, R6, R13 ;  /* 0x0000000604047223 */ /* 0x000fc6000001000d */
[----:B------:R-:W-:Y:S01]  /*0f00*/  FFMA.FTZ R11, R11, R28, R10 ;  /* 0x0000001c0b0b7223 */ /* 0x000fe2000001000a */
[----:B-1----:R-:W-:-:S03]  /*0f10*/  LOP3.LUT R7, R5, 0x3, RZ, 0xc0, !PT ;  /* 0x0000000305077812 */ /* 0x002fc600078ec0ff */
[----:B------:R-:W-:Y:S01]  /*0f20*/  FADD.FTZ R4, R4, R11 ;  /* 0x0000000b04047221 */ /* 0x000fe20000010000 */
[----:B------:R-:W-:Y:S06]  /*0f30*/  BRA.DIV UR5, `(.L_x_23510) ;  /* 0x0000002e051c7947 */ /* 0x000fec000b800000 */
[----:B------:R-:W0:Y:S02]  /*0f40*/  SHFL.BFLY PT, R5, R4, 0x2, 0x1f ;  /* 0x0c401f0004057f89 */ /* 0x000e2400000e0000 */
[----:B0-----:R-:W-:-:S05]  /*0f50*/  FADD.FTZ R5, R4, R5 ;  /* 0x0000000504057221 */ /* 0x001fca0000010000 */
[----:B------:R0:W1:Y:S02]  /*0f60*/  SHFL.BFLY PT, R6, R5, 0x1, 0x1f ;  /* 0x0c201f0005067f89 */ /* 0x00006400000e0000 */
.L_x_23547:
[----:B------:R-:W-:Y:S01]  /*0f70*/  IADD3 R4, PT, PT, R19, 0x1, RZ ;  /* 0x0000000113047810 */ /* 0x000fe20007ffe0ff */
[----:B-1----:R-:W-:Y:S01]  /*0f80*/  FADD.FTZ R6, R5, R6 ;  /* 0x0000000605067221 */ /* 0x002fe20000010000 */
[----:B------:R-:W-:Y:S01]  /*0f90*/  ISETP.NE.AND P2, PT, R7, RZ, PT ;  /* 0x000000ff0700720c */ /* 0x000fe20003f45270 */
[----:B------:R-:W-:Y:S01]  /*0fa0*/  VIADD R18, R18, 0x4 ;  /* 0x0000000412127836 */ /* 0x000fe20000000000 */
[----:B------:R-:W-:Y:S02]  /*0fb0*/  I2FP.F32.S32 R7, R4 ;  /* 0x0000000400077245 */ /* 0x000fe40000201400 */
[----:B------:R-:W-:-:S03]  /*0fc0*/  IADD3 R19, PT, PT, R19, 0x20, RZ ;  /* 0x0000002013137810 */ /* 0x000fc60007ffe0ff */
[----:B------:R-:W-:-:S05]  /*0fd0*/  FMUL.FTZ R7, R7, R0 ;  /* 0x0000000007077220 */ /* 0x000fca0000410000 */
[----:B------:R-:W-:Y:S02]  /*0fe0*/  FSEL R7, R7, RZ, P0 ;  /* 0x000000ff07077208 */ /* 0x000fe40000000000 */
[C---:B0-----:R-:W-:Y:S01]  /*0ff0*/  @!P2 IADD3 R5, PT, PT, R20.reuse, -0x1, RZ ;  /* 0xffffffff1405a810 */ /* 0x041fe20007ffe0ff */
        /* <DEDUP_REMOVED lines=10> */
[----:B0-----:R-:W-:-:S06]  /*10a0*/  IADD3 R15, PT, PT, R15, 0x80, RZ ;  /* 0x000000800f0f7810 */ /* 0x001fcc0007ffe0ff */
[----:B------:R-:W-:Y:S05]  /*10b0*/  @!P2 BRA `(.L_x_23511) ;  /* 0xfffffff80000a947 */ /* 0x000fea000383ffff */
.L_x_23509:
[----:B------:R-:W-:Y:S05]  /*10c0*/  BSYNC B0 ;  /* 0x0000000000007941 */ /* 0x000fea0003800000 */
.L_x_23508:
        /* <DEDUP_REMOVED lines=18> */
[----:B------:R0:W2:Y:S02]  /*11f0*/  SHFL.BFLY PT, R13, R8, 0x4, 0x1f ;  /* 0x0c801f00080d7f89 */ /* 0x0000a400000e0000 */
.L_x_23552:
[----:B------:R-:W-:Y:S01]  /*1200*/  ISETP.NE.AND P1, PT, R0, RZ, PT ;  /* 0x000000ff0000720c */ /* 0x000fe20003f25270 */
[----:B------:R-:W-:Y:S05]  /*1210*/  WARPSYNC.ALL ;  /* 0x0000000000007948 */ /* 0x000fea0003800000 */
[----:B------:R-:W-:Y:S02]  /*1220*/  IADD3 R10, PT, PT, R4, 0xc0, RZ ;  /* 0x000000c0040a7810 */ /* 0x000fe40007ffe0ff */
[----:B--2---:R-:W-:Y:S02]  /*1230*/  FMNMX.FTZ R13, R8, R13, !PT ;  /* 0x0000000d080d7209 */ /* 0x004fe40007810000 */
        /* <DEDUP_REMOVED lines=35> */
.L_x_23517:
        /* <DEDUP_REMOVED lines=11> */
.L_x_23516:
[----:B------:R-:W-:Y:S05]  /*1520*/  BSYNC.RECONVERGENT B1 ;  /* 0x0000000000017941 */ /* 0x000fea0003800200 */
.L_x_23515:
        /* <DEDUP_REMOVED lines=12> */
.L_x_23520:
        /* <DEDUP_REMOVED lines=11> */
[----:B------:R-:W-:Y:S01]  /*16a0*/  FMUL.FTZ R21, R21, 1.4426950216293334961 ;  /* 0x3fb8aa3b15157820 */ /* 0x000fe20000410000 */
[----:B------:R-:W-:Y:S01]  /*16b0*/  FMUL.FTZ R18, R23, 1.4426950216293334961 ;  /* 0x3fb8aa3b17127820 */ /* 0x000fe20000410000 */
[C---:B--2---:R-:W-:Y:S01]  /*16c0*/  FADD.FTZ R20, -R8.reuse, R25 ;  /* 0x0000001908147221 */ /* 0x044fe20000010100 */
[----:B------:R-:W0:Y:S01]  /*16d0*/  LDS R23, [R13+0x1000] ;  /* 0x001000000d177984 */ /* 0x000e220000000800 */
[----:B------:R-:W1:Y:S01]  /*16e0*/  MUFU.EX2 R25, R21 ;  /* 0x0000001500197308 */ /* 0x000e620000000800 */
[----:B---3--:R-:W-:Y:S01]  /*16f0*/  FADD.FTZ R27, -R8, R27 ;  /* 0x0000001b081b7221 */ /* 0x008fe20000010100 */
[----:B------:R-:W-:Y:S02]  /*1700*/  FMUL.FTZ R20, R20, 1.4426950216293334961 ;  /* 0x3fb8aa3b14147820 */ /* 0x000fe40000410000 */
[----:B------:R-:W2:Y:S01]  /*1710*/  MUFU.EX2 R18, R18 ;  /* 0x0000001200127308 */ /* 0x000ea20000000800 */
[----:B----4-:R-:W-:Y:S01]  /*1720*/  FADD.FTZ R19, -R8, R19 ;  /* 0x0000001308137221 */ /* 0x010fe20000010100 */
[----:B------:R-:W-:-:S02]  /*1730*/  FMUL.FTZ R26, R27, 1.4426950216293334961 ;  /* 0x3fb8aa3b1b1a7820 */ /* 0x000fc40000410000 */
[----:B------:R-:W3:Y:S01]  /*1740*/  MUFU.EX2 R20, R20 ;  /* 0x0000001400147308 */ /* 0x000ee20000000800 */
[C---:B-----5:R-:W-:Y:S01]  /*1750*/  FADD.FTZ R17, -R8.reuse, R17 ;  /* 0x0000001108117221 */ /* 0x060fe20000010100 */
[----:B------:R-:W-:Y:S02]  /*1760*/  FMUL.FTZ R24, R19, 1.4426950216293334961 ;  /* 0x3fb8aa3b13187820 */ /* 0x000fe40000410000 */
[----:B------:R-:W4:Y:S01]  /*1770*/  MUFU.EX2 R26, R26 ;  /* 0x0000001a001a7308 */ /* 0x000f220000000800 */
[----:B------:R-:W-:Y:S01]  /*1780*/  FMUL.FTZ R28, R17, 1.4426950216293334961 ;  /* 0x3fb8aa3b111c7820 */ /* 0x000fe20000410000 */
[----:B-1----:R-:W-:Y:S01]  /*1790*/  FADD.FTZ R19, R25, R16 ;  /* 0x0000001019137221 */ /* 0x002fe20000010000 */
[----:B------:R-:W1:Y:S01]  /*17a0*/  LDS R17, [R13+0xa00] ;  /* 0x000a00000d117984 */ /* 0x000e620000000800 */
[----:B------:R-:W5:Y:S01]  /*17b0*/  MUFU.EX2 R24, R24 ;  /* 0x0000001800187308 */ /* 0x000f620000000800 */
[C---:B------:R-:W-:Y:S01]  /*17c0*/  FADD.FTZ R16, -R8.reuse, R15 ;  /* 0x0000000f08107221 */ /* 0x040fe20000010100 */
[----:B--2---:R-:W-:Y:S01]  /*17d0*/  FADD.FTZ R21, R19, R18 ;  /* 0x0000001213157221 */ /* 0x004fe20000010000 */
[----:B------:R-:W-:Y:S01]  /*17e0*/  STS [R13+-0x400], R25 ;  /* 0xfffc00190d007388 */ /* 0x000fe20000000800 */
[----:B------:R-:W2:Y:S02]  /*17f0*/  MUFU.EX2 R28, R28 ;  /* 0x0000001c001c7308 */ /* 0x000ea40000000800 */
[----:B---3--:R-:W-:Y:S01]  /*1800*/  FADD.FTZ R27, R21, R20 ;  /* 0x00000014151b7221 */ /* 0x008fe20000010000 */
[----:B------:R-:W3:Y:S03]  /*1810*/  LDS R19, [R13+0xc00] ;  /* 0x000c00000d137984 */ /* 0x000ee60000000800 */
[----:B----4-:R-:W-:Y:S01]  /*1820*/  FADD.FTZ R27, R27, R26 ;  /* 0x0000001a1b1b7221 */ /* 0x010fe20000010000 */
[----:B------:R-:W4:Y:S03]  /*1830*/  LDS R21, [R13+0xe00] ;  /* 0x000e00000d157984 */ /* 0x000f260000000800 */
[----:B-----5:R-:W-:Y:S01]  /*1840*/  FADD.FTZ R29, R27, R24 ;  /* 0x000000181b1d7221 */ /* 0x020fe20000010000 */
[----:B------:R-:W5:Y:S03]  /*1850*/  LDS R25, [R13+0x1200] ;  /* 0x001200000d197984 */ /* 0x000f660000000800 */
[----:B--2---:R-:W-:Y:S01]  /*1860*/  FADD.FTZ R15, R29, R28 ;  /* 0x0000001c1d0f7221 */ /* 0x004fe20000010000 */
[----:B------:R-:W2:Y:S04]  /*1870*/  LDS R27, [R13+0x1400] ;  /* 0x001400000d1b7984 */ /* 0x000ea80000000800 */
[----:B------:R-:W-:Y:S01]  /*1880*/  STS [R13+0x400], R24 ;  /* 0x000400180d007388 */ /* 0x000fe20000000800 */
[----:B0-----:R-:W-:-:S03]  /*1890*/  FADD.FTZ R23, -R8, R23 ;  /* 0x0000001708177221 */ /* 0x001fc60000010100 */
[----:B------:R-:W0:Y:S01]  /*18a0*/  LDS R24, [R13+0x1600] ;  /* 0x001600000d187984 */ /* 0x000e220000000800 */
[----:B------:R-:W-:-:S03]  /*18b0*/  FMUL.FTZ R23, R23, 1.4426950216293334961 ;  /* 0x3fb8aa3b17177820 */ /* 0x000fc60000410000 */
[----:B------:R1:W-:Y:S04]  /*18c0*/  STS [R13], R20 ;  /* 0x000000140d007388 */ /* 0x0003e80000000800 */
[----:B------:R-:W0:Y:S04]  /*18d0*/  LDS R29, [R13+0x1a00] ;  /* 0x001a00000d1d7984 */ /* 0x000e280000000800 */
[----:B------:R4:W-:Y:S01]  /*18e0*/  STS [R13+0x200], R26 ;  /* 0x0002001a0d007388 */ /* 0x0009e20000000800 */
[----:B-1----:R-:W-:Y:S01]  /*18f0*/  FADD.FTZ R17, -R8, R17 ;  /* 0x0000001108117221 */ /* 0x002fe20000010100 */
[----:B------:R-:W-:-:S02]  /*1900*/  FMUL.FTZ R20, R16, 1.4426950216293334961 ;  /* 0x3fb8aa3b10147820 */ /* 0x000fc40000410000 */
[----:B------:R-:W1:Y:S01]  /*1910*/  LDS R16, [R13+0x1800] ;  /* 0x001800000d107984 */ /* 0x000e620000000800 */
[----:B------:R-:W-:Y:S01]  /*1920*/  FMUL.FTZ R17, R17, 1.4426950216293334961 ;  /* 0x3fb8aa3b11117820 */ /* 0x000fe20000410000 */
[C---:B---3--:R-:W-:Y:S02]  /*1930*/  FADD.FTZ R19, -R8.reuse, R19 ;  /* 0x0000001308137221 */ /* 0x048fe40000010100 */
[----:B------:R3:W-:Y:S01]  /*1940*/  STS [R13+-0x200], R18 ;  /* 0xfffe00120d007388 */ /* 0x0007e20000000800 */
[----:B----4-:R-:W4:Y:S01]  /*1950*/  MUFU.EX2 R26, R20 ;  /* 0x00000014001a7308 */ /* 0x010f220000000800 */
[C---:B------:R-:W-:Y:S01]  /*1960*/  FADD.FTZ R21, -R8.reuse, R21 ;  /* 0x0000001508157221 */ /* 0x040fe20000010100 */
[----:B------:R-:W-:Y:S01]  /*1970*/  FMUL.FTZ R19, R19, 1.4426950216293334961 ;  /* 0x3fb8aa3b13137820 */ /* 0x000fe20000410000 */
[----:B------:R4:W-:Y:S02]  /*1980*/  STS [R13+0x600], R28 ;  /* 0x0006001c0d007388 */ /* 0x0009e40000000800 */
[----:B------:R-:W-:Y:S01]  /*1990*/  FMUL.FTZ R21, R21, 1.4426950216293334961 ;  /* 0x3fb8aa3b15157820 */ /* 0x000fe20000410000 */
[----:B------:R-:W0:Y:S01]  /*19a0*/  MUFU.EX2 R20, R19 ;  /* 0x0000001300147308 */ /* 0x000e220000000800 */
[C---:B-----5:R-:W-:Y:S01]  /*19b0*/  FADD.FTZ R25, -R8.reuse, R25 ;  /* 0x0000001908197221 */ /* 0x060fe20000010100 */
[----:B--2---:R-:W-:-:S02]  /*19c0*/  FADD.FTZ R27, -R8, R27 ;  /* 0x0000001b081b7221 */ /* 0x004fc40000010100 */
[----:B---3--:R0:W2:Y:S01]  /*19d0*/  MUFU.EX2 R18, R17 ;  /* 0x0000001100127308 */ /* 0x0080a20000000800 */
[----:B------:R-:W-:Y:S01]  /*19e0*/  FMUL.FTZ R25, R25, 1.4426950216293334961 ;  /* 0x3fb8aa3b19197820 */ /* 0x000fe20000410000 */
[----:B----4-:R3:W-:Y:S01]  /*19f0*/  STS [R13+0x800], R26 ;  /* 0x0008001a0d007388 */ /* 0x0107e20000000800 */
[----:B------:R-:W-:Y:S01]  /*1a00*/  FADD.FTZ R15, R15, R26 ;  /* 0x0000001a0f0f7221 */ /* 0x000fe20000010000 */
[----:B------:R-:W4:Y:S01]  /*1a10*/  MUFU.EX2 R28, R23 ;  /* 0x00000017001c7308 */ /* 0x000f220000000800 */
[----:B------:R-:W-:Y:S01]  /*1a20*/  FMUL.FTZ R27, R27, 1.4426950216293334961 ;  /* 0x3fb8aa3b1b1b7820 */ /* 0x000fe20000410000 */
[C---:B0-----:R-:W-:Y:S01]  /*1a30*/  FADD.FTZ R17, -R8.reuse, R24 ;  /* 0x0000001808117221 */ /* 0x041fe20000010100 */
[----:B------:R-:W-:Y:S01]  /*1a40*/  STS [R13+0xc00], R20 ;  /* 0x000c00140d007388 */ /* 0x000fe20000000800 */
[----:B------:R-:W0:Y:S02]  /*1a50*/  MUFU.EX2 R24, R25 ;  /* 0x0000001900187308 */ /* 0x000e240000000800 */
[----:B------:R-:W-:Y:S01]  /*1a60*/  FMUL.FTZ R17, R17, 1.4426950216293334961 ;  /* 0x3fb8aa3b11117820 */ /* 0x000fe20000410000 */
[----:B--2---:R2:W-:Y:S01]  /*1a70*/  STS [R13+0xa00], R18 ;  /* 0x000a00120d007388 */ /* 0x0045e20000000800 */
[----:B---3--:R3:W5:Y:S01]  /*1a80*/  MUFU.EX2 R26, R21 ;  /* 0x00000015001a7308 */ /* 0x0087620000000800 */
[----:B------:R-:W-:-:S03]  /*1a90*/  FADD.FTZ R29, -R8, R29 ;  /* 0x0000001d081d7221 */ /* 0x000fc60000010100 */
[----:B------:R-:W2:Y:S01]  /*1aa0*/  MUFU.EX2 R17, R17 ;  /* 0x0000001100117308 */ /* 0x000ea20000000800 */
[----:B------:R-:W-:Y:S01]  /*1ab0*/  FMUL.FTZ R29, R29, 1.4426950216293334961 ;  /* 0x3fb8aa3b1d1d7820 */ /* 0x000fe20000410000 */
[----:B----4-:R-:W-:Y:S01]  /*1ac0*/  STS [R13+0x1000], R28 ;  /* 0x0010001c0d007388 */ /* 0x010fe20000000800 */
[----:B-1----:R-:W-:Y:S01]  /*1ad0*/  FADD.FTZ R19, -R8, R16 ;  /* 0x0000001008137221 */ /* 0x002fe20000010100 */
[----:B---3--:R-:W-:Y:S01]  /*1ae0*/  FADD.FTZ R21, R15, R18 ;  /* 0x000000120f157221 */ /* 0x008fe20000010000 */
[----:B------:R-:W1:Y:S01]  /*1af0*/  MUFU.EX2 R16, R27 ;  /* 0x0000001b00107308 */ /* 0x000e620000000800 */
[----:B0-----:R-:W-:Y:S01]  /*1b00*/  STS [R13+0x1200], R24 ;  /* 0x001200180d007388 */ /* 0x001fe20000000800 */
[----:B------:R-:W-:Y:S01]  /*1b10*/  FMUL.FTZ R19, R19, 1.4426950216293334961 ;  /* 0x3fb8aa3b13137820 */ /* 0x000fe20000410000 */
[----:B------:R-:W-:Y:S01]  /*1b20*/  FADD.FTZ R21, R21, R20 ;  /* 0x0000001415157221 */ /* 0x000fe20000010000 */
[----:B------:R-:W0:Y:S01]  /*1b30*/  MUFU.EX2 R15, R29 ;  /* 0x0000001d000f7308 */ /* 0x000e220000000800 */
[----:B-----5:R-:W-:Y:S02]  /*1b40*/  STS [R13+0xe00], R26 ;  /* 0x000e001a0d007388 */ /* 0x020fe40000000800 */
[----:B------:R-:W-:Y:S01]  /*1b50*/  FADD.FTZ R21, R21, R26 ;  /* 0x0000001a15157221 */ /* 0x000fe20000010000 */
[----:B------:R-:W3:Y:S01]  /*1b60*/  MUFU.EX2 R19, R19 ;  /* 0x0000001300137308 */ /* 0x000ee20000000800 */
[----:B--2---:R-:W-:Y:S02]  /*1b70*/  STS [R13+0x1600], R17 ;  /* 0x001600110d007388 */ /* 0x004fe40000000800 */
[----:B------:R-:W-:-:S02]  /*1b80*/  FADD.FTZ R21, R21, R28 ;  /* 0x0000001c15157221 */ /* 0x000fc40000010000 */
[----:B-1----:R1:W-:Y:S02]  /*1b90*/  STS [R13+0x1400], R16 ;  /* 0x001400100d007388 */ /* 0x0023e40000000800 */
[----:B------:R-:W-:Y:S02]  /*1ba0*/  FADD.FTZ R21, R21, R24 ;  /* 0x0000001815157221 */ /* 0x000fe40000010000 */
[----:B0-----:R-:W-:Y:S02]  /*1bb0*/  STS [R13+0x1a00], R15 ;  /* 0x001a000f0d007388 */ /* 0x001fe40000000800 */
[----:B------:R-:W-:Y:S02]  /*1bc0*/  FADD.FTZ R18, R21, R16 ;  /* 0x0000001015127221 */ /* 0x000fe40000010000 */
[----:B---3--:R0:W-:Y:S02]  /*1bd0*/  STS [R13+0x1800], R19 ;  /* 0x001800130d007388 */ /* 0x0081e40000000800 */
[----:B------:R-:W-:-:S04]  /*1be0*/  FADD.FTZ R18, R18, R17 ;  /* 0x0000001112127221 */ /* 0x000fc80000010000 */
[----:B------:R-:W-:-:S04]  /*1bf0*/  FADD.FTZ R18, R18, R19 ;  /* 0x0000001312127221 */ /* 0x000fc80000010000 */
[----:B-1----:R-:W-:Y:S01]  /*1c00*/  FADD.FTZ R16, R18, R15 ;  /* 0x0000000f12107221 */ /* 0x002fe20000010000 */
[----:B0-----:R-:W-:Y:S01]  /*1c10*/  VIADD R13, R13, 0x2000 ;  /* 0x000020000d0d7836 */ /* 0x001fe20000000000 */
[----:B------:R-:W-:Y:S06]  /*1c20*/  @!P4 BRA `(.L_x_23520) ;  /* 0xfffffff80070c947 */ /* 0x000fec000383ffff */
.L_x_23519:
[----:B------:R-:W-:Y:S05]  /*1c30*/  BSYNC.RECONVERGENT B1 ;  /* 0x0000000000017941 */ /* 0x000fea0003800200 */
.L_x_23518:
        /* <DEDUP_REMOVED lines=30> */
[----:B0-----:R0:W-:Y:S02]  /*1e20*/  STS [R13+-0x400], R12 ;  /* 0xfffc000c0d007388 */ /* 0x0011e40000000800 */
[----:B------:R-:W4:Y:S01]  /*1e30*/  MUFU.EX2 R26, R21 ;  /* 0x00000015001a7308 */ /* 0x000f220000000800 */
[----:B------:R-:W-:Y:S01]  /*1e40*/  FADD.FTZ R23, -R8, R15 ;  /* 0x0000000f08177221 */ /* 0x000fe20000010100 */
[----:B------:R-:W-:Y:S01]  /*1e50*/  FMUL.FTZ R15, R17, 1.4426950216293334961 ;  /* 0x3fb8aa3b110f7820 */ /* 0x000fe20000410000 */
[----:B------:R-:W-:Y:S01]  /*1e60*/  FADD.FTZ R17, R16, R12 ;  /* 0x0000000c10117221 */ /* 0x000fe20000010000 */
[----:B------:R-:W-:Y:S01]  /*1e70*/  FMUL.FTZ R19, R19, 1.4426950216293334961 ;  /* 0x3fb8aa3b13137820 */ /* 0x000fe20000410000 */
[----:B------:R-:W-:Y:S01]  /*1e80*/  FMUL.FTZ R23, R23, 1.4426950216293334961 ;  /* 0x3fb8aa3b17177820 */ /* 0x000fe20000410000 */
[----:B-1----:R-:W-:Y:S01]  /*1e90*/  STS [R13+-0x200], R18 ;  /* 0xfffe00120d007388 */ /* 0x002fe20000000800 */
[----:B------:R-:W-:Y:S01]  /*1ea0*/  FADD.FTZ R17, R17, R18 ;  /* 0x0000001211117221 */ /* 0x000fe20000010000 */
[----:B------:R-:W1:Y:S02]  /*1eb0*/  MUFU.EX2 R28, R19 ;  /* 0x00000013001c7308 */ /* 0x000e640000000800 */
[----:B--2---:R-:W-:Y:S01]  /*1ec0*/  STS [R13], R20 ;  /* 0x000000140d007388 */ /* 0x004fe20000000800 */
[----:B------:R-:W-:Y:S01]  /*1ed0*/  FADD.FTZ R17, R17, R20 ;  /* 0x0000001411117221 */ /* 0x000fe20000010000 */
[----:B------:R-:W2:Y:S02]  /*1ee0*/  MUFU.EX2 R15, R15 ;  /* 0x0000000f000f7308 */ /* 0x000ea40000000800 */
[----:B---3--:R-:W-:Y:S01]  /*1ef0*/  STS [R13+0x200], R24 ;  /* 0x000200180d007388 */ /* 0x008fe20000000800 */
[----:B------:R-:W-:Y:S01]  /*1f00*/  FADD.FTZ R17, R17, R24 ;  /* 0x0000001811117221 */ /* 0x000fe20000010000 */
[----:B------:R-:W3:Y:S02]  /*1f10*/  MUFU.EX2 R23, R23 ;  /* 0x0000001700177308 */ /* 0x000ee40000000800 */
[----:B----4-:R-:W-:Y:S01]  /*1f20*/  STS [R13+0x400], R26 ;  /* 0x0004001a0d007388 */ /* 0x010fe20000000800 */
[----:B------:R-:W-:-:S03]  /*1f30*/  FADD.FTZ R17, R17, R26 ;  /* 0x0000001a11117221 */ /* 0x000fc60000010000 */
[----:B-1----:R-:W-:Y:S01]  /*1f40*/  STS [R13+0x600], R28 ;  /* 0x0006001c0d007388 */ /* 0x002fe20000000800 */
[----:B0-----:R-:W-:-:S03]  /*1f50*/  FADD.FTZ R12, R17, R28 ;  /* 0x0000001c110c7221 */ /* 0x001fc60000010000 */
[----:B--2---:R-:W-:Y:S01]  /*1f60*/  STS [R13+0x800], R15 ;  /* 0x0008000f0d007388 */ /* 0x004fe20000000800 */
[----:B------:R-:W-:-:S03]  /*1f70*/  FADD.FTZ R12, R12, R15 ;  /* 0x0000000f0c0c7221 */ /* 0x000fc60000010000 */
[----:B---3--:R0:W-:Y:S01]  /*1f80*/  STS [R13+0xa00], R23 ;  /* 0x000a00170d007388 */ /* 0x0081e20000000800 */
[----:B------:R-:W-:Y:S01]  /*1f90*/  FADD.FTZ R16, R12, R23 ;  /* 0x000000170c107221 */ /* 0x000fe20000010000 */
[----:B0-----:R-:W-:-:S07]  /*1fa0*/  VIADD R13, R13, 0x1000 ;  /* 0x000010000d0d7836 */ /* 0x001fce0000000000 */
.L_x_23522:
[----:B------:R-:W-:Y:S05]  /*1fb0*/  BSYNC.RECONVERGENT B1 ;  /* 0x0000000000017941 */ /* 0x000fea0003800200 */
.L_x_23521:
        /* <DEDUP_REMOVED lines=26> */
.L_x_23514:
[----:B------:R-:W-:Y:S05]  /*2160*/  BSYNC.RECONVERGENT B0 ;  /* 0x0000000000007941 */ /* 0x000fea0003800200 */
.L_x_23513:
        /* <DEDUP_REMOVED lines=40> */
.L_x_23527:
[----:B------:R-:W1:Y:S01]  /*23f0*/  LDS R16, [R13] ;  /* 0x000000000d107984 */ /* 0x000e620000000800 */
[----:B------:R-:W-:-:S05]  /*2400*/  VIADD R14, R14, 0x1 ;  /* 0x000000010e0e7836 */ /* 0x000fca0000000000 */
[----:B------:R-:W-:Y:S01]  /*2410*/  ISETP.NE.AND P0, PT, R14, RZ, PT ;  /* 0x000000ff0e00720c */ /* 0x000fe20003f05270 */
[----:B-1----:R-:W-:-:S05]  /*2420*/  FMUL.FTZ R16, R16, R9 ;  /* 0x0000000910107220 */ /* 0x002fca0000410000 */
[----:B------:R1:W-:Y:S02]  /*2430*/  STS [R13], R16 ;  /* 0x000000100d007388 */ /* 0x0003e40000000800 */
[----:B-1----:R-:W-:-:S05]  /*2440*/  IADD3 R13, PT, PT, R13, 0x200, RZ ;  /* 0x000002000d0d7810 */ /* 0x002fca0007ffe0ff */
[----:B------:R-:W-:Y:S05]  /*2450*/  @P0 BRA `(.L_x_23527) ;  /* 0xfffffffc00e40947 */ /* 0x000fea000383ffff */
.L_x_23526:
[----:B------:R-:W-:Y:S05]  /*2460*/  BSYNC.RECONVERGENT B1 ;  /* 0x0000000000017941 */ /* 0x000fea0003800200 */
.L_x_23525:
        /* <DEDUP_REMOVED lines=12> */
.L_x_23530:
[----:B------:R-:W1:Y:S01]  /*2530*/  LDS R19, [R11+0x200] ;  /* 0x000200000b137984 */ /* 0x000e620000000800 */
[----:B------:R-:W-:-:S03]  /*2540*/  IADD3 R10, PT, PT, R10, 0x800, RZ ;  /* 0x000008000a0a7810 */ /* 0x000fc60007ffe0ff */
[----:B------:R-:W2:Y:S01]  /*2550*/  LDS R28, [R11+-0x400] ;  /* 0xfffc00000b1c7984 */ /* 0x000ea20000000800 */
[----:B------:R-:W-:-:S03]  /*2560*/  ISETP.GE.AND P1, PT, R10, R13, PT ;  /* 0x0000000d0a00720c */ /* 0x000fc60003f26270 */
[----:B------:R-:W3:Y:S04]  /*2570*/  LDS R15, [R11+-0x200] ;  /* 0xfffe00000b0f7984 */ /* 0x000ee80000000800 */
[----:B------:R-:W4:Y:S04]  /*2580*/  LDS R17, [R11] ;  /* 0x000000000b117984 */ /* 0x000f280000000800 */
        /* <DEDUP_REMOVED lines=9> */
[----:B------:R-:W-:Y:S01]  /*2620*/  STS [R11+0x200], R19 ;  /* 0x000200130b007388 */ /* 0x000fe20000000800 */
[----:B---3--:R-:W-:-:S03]  /*2630*/  FMUL.FTZ R27, R15, R9 ;  /* 0x000000090f1b7220 */ /* 0x008fc60000410000 */
[----:B------:R-:W2:Y:S01]  /*2640*/  LDS R28, [R11+0x1000] ;  /* 0x001000000b1c7984 */ /* 0x000ea20000000800 */
[----:B----4-:R-:W-:-:S03]  /*2650*/  FMUL.FTZ R29, R17, R9 ;  /* 0x00000009111d7220 */ /* 0x010fc60000410000 */
[----:B------:R-:W3:Y:S01]  /*2660*/  LDS R15, [R11+0x1400] ;  /* 0x001400000b0f7984 */ /* 0x000ee20000000800 */
[----:B-----5:R-:W-:-:S03]  /*2670*/  FMUL.FTZ R16, R16, R9 ;  /* 0x0000000910107220 */ /* 0x020fc60000410000 */
[----:B------:R-:W4:Y:S01]  /*2680*/  LDS R21, [R11+0x1600] ;  /* 0x001600000b157984 */ /* 0x000f220000000800 */
[----:B0-----:R-:W-:-:S03]  /*2690*/  FMUL.FTZ R18, R18, R9 ;  /* 0x0000000912127220 */ /* 0x001fc60000410000 */
[----:B------:R-:W0:Y:S01]  /*26a0*/  LDS R19, [R11+0x1800] ;  /* 0x001800000b137984 */ /* 0x000e220000000800 */
[----:B------:R-:W-:-:S03]  /*26b0*/  FMUL.FTZ R20, R20, R9 ;  /* 0x0000000914147220 */ /* 0x000fc60000410000 */
[----:B------:R-:W5:Y:S01]  /*26c0*/  LDS R17, [R11+0x1a00] ;  /* 0x001a00000b117984 */ /* 0x000f620000000800 */
[----:B------:R-:W-:-:S03]  /*26d0*/  FMUL.FTZ R26, R26, R9 ;  /* 0x000000091a1a7220 */ /* 0x000fc60000410000 */
[----:B------:R1:W-:Y:S01]  /*26e0*/  STS [R11+0x400], R16 ;  /* 0x000400100b007388 */ /* 0x0003e20000000800 */
[----:B------:R-:W-:-:S03]  /*26f0*/  FMUL.FTZ R14, R14, R9 ;  /* 0x000000090e0e7220 */ /* 0x000fc60000410000 */
[----:B------:R3:W-:Y:S01]  /*2700*/  STS [R11+0x600], R18 ;  /* 0x000600120b007388 */ /* 0x0007e20000000800 */
[----:B------:R-:W-:-:S03]  /*2710*/  FMUL.FTZ R24, R24, R9 ;  /* 0x0000000918187220 */ /* 0x000fc60000410000 */
[----:B------:R-:W-:Y:S01]  /*2720*/  STS [R11+-0x400], R25 ;  /* 0xfffc00190b007388 */ /* 0x000fe20000000800 */
[----:B-1----:R-:W-:-:S03]  /*2730*/  FMUL.FTZ R16, R23, R9 ;  /* 0x0000000917107220 */ /* 0x002fc60000410000 */
[----:B------:R-:W-:Y:S04]  /*2740*/  STS [R11+-0x200], R27 ;  /* 0xfffe001b0b007388 */ /* 0x000fe80000000800 */
[----:B------:R-:W-:Y:S01]  /*2750*/  STS [R11], R29 ;  /* 0x0000001d0b007388 */ /* 0x000fe20000000800 */
[----:B--2---:R-:W-:-:S03]  /*2760*/  FMUL.FTZ R28, R28, R9 ;  /* 0x000000091c1c7220 */ /* 0x004fc60000410000 */
[----:B------:R-:W-:Y:S01]  /*2770*/  STS [R11+0x800], R20 ;  /* 0x000800140b007388 */ /* 0x000fe20000000800 */
[----:B---3--:R-:W-:-:S03]  /*2780*/  FMUL.FTZ R18, R15, R9 ;  /* 0x000000090f127220 */ /* 0x008fc60000410000 */
[----:B------:R-:W-:Y:S01]  /*2790*/  STS [R11+0xa00], R26 ;  /* 0x000a001a0b007388 */ /* 0x000fe20000000800 */
[----:B----4-:R-:W-:-:S03]  /*27a0*/  FMUL.FTZ R21, R21, R9 ;  /* 0x0000000915157220 */ /* 0x010fc60000410000 */
[----:B------:R-:W-:Y:S01]  /*27b0*/  STS [R11+0xc00], R14 ;  /* 0x000c000e0b007388 */ /* 0x000fe20000000800 */
[----:B0-----:R-:W-:-:S03]  /*27c0*/  FMUL.FTZ R19, R19, R9 ;  /* 0x0000000913137220 */ /* 0x001fc60000410000 */
[----:B------:R-:W-:Y:S01]  /*27d0*/  STS [R11+0xe00], R24 ;  /* 0x000e00180b007388 */ /* 0x000fe20000000800 */
[----:B-----5:R-:W-:-:S03]  /*27e0*/  FMUL.FTZ R17, R17, R9 ;  /* 0x0000000911117220 */ /* 0x020fc60000410000 */
        /* <DEDUP_REMOVED lines=8> */
.L_x_23529:
[----:B------:R-:W-:Y:S05]  /*2870*/  BSYNC.RECONVERGENT B1 ;  /* 0x0000000000017941 */ /* 0x000fea0003800200 */
.L_x_23528:
        /* <DEDUP_REMOVED lines=31> */
.L_x_23532:
[----:B------:R-:W-:Y:S05]  /*2a70*/  BSYNC.RECONVERGENT B1 ;  /* 0x0000000000017941 */ /* 0x000fea0003800200 */
.L_x_23531:
        /* <DEDUP_REMOVED lines=14> */
.L_x_23524:
[----:B------:R-:W-:Y:S05]  /*2b60*/  BSYNC.RECONVERGENT B0 ;  /* 0x0000000000007941 */ /* 0x000fea0003800200 */
.L_x_23523:
        /* <DEDUP_REMOVED lines=26> */
.L_x_23534:
[----:B--23--:R-:W-:Y:S05]  /*2d10*/  BSYNC.RECONVERGENT B0 ;  /* 0x0000000000007941 */ /* 0x00cfea0003800200 */
.L_x_23533:
[----:B------:R-:W-:Y:S01]  /*2d20*/  BSSY.RECONVERGENT B0, `(.L_x_23535) ;  /* 0x00000b1000007945 */ /* 0x000fe20003800200 */
[----:B------:R-:W-:Y:S01]  /*2d30*/  IMAD.MOV.U32 R20, RZ, RZ, RZ ;  /* 0x000000ffff147224 */ /* 0x000fe200078e00ff */
[----:B------:R-:W-:Y:S02]  /*2d40*/  CS2R R18, SRZ ;  /* 0x0000000000127805 */ /* 0x000fe4000001ff00 */
[----:B------:R-:W-:Y:S05]  /*2d50*/  @P1 BRA `(.L_x_23536) ;  /* 0x0000000800b41947 */ /* 0x000fea0003800000 */
[----:B------:R-:W2:Y:S01]  /*2d60*/  LDCU UR4, c[0x0][0x3c8] ;  /* 0x00007900ff0477ac */ /* 0x000ea20008000800 */
[----:B01--4-:R-:W-:Y:S01]  /*2d70*/  IMAD.WIDE.U32 R8, R16, 0x4, RZ ;  /* 0x0000000410087825 */ /* 0x013fe200078e00ff */
[----:B------:R-:W-:-:S03]  /*2d80*/  IADD3 R10, PT, PT, R4, 0xe0, RZ ;  /* 0x000000e0040a7810 */ /* 0x000fc60007ffe0ff */
[----:B------:R-:W-:Y:S01]  /*2d90*/  HFMA2 R20, -RZ, RZ, 0, 0 ;  /* 0x00000000ff147431 */ /* 0x000fe200000001ff */
[----:B------:R-:W0:Y:S01]  /*2da0*/  LDCU UR5, c[0x0][0x3e0] ;  /* 0x00007c00ff0577ac */ /* 0x000e220008000800 */
[----:B------:R-:W-:Y:S02]  /*2db0*/  CS2R R18, SRZ ;  /* 0x0000000000127805 */ /* 0x000fe4000001ff00 */
[----:B------:R-:W-:Y:S01]  /*2dc0*/  LEA R10, R5, R10, 0x18 ;  /* 0x0000000a050a7211 */ /* 0x000fe200078ec0ff */
[----:B------:R-:W1:Y:S04]  /*2dd0*/  LDCU.64 UR6, c[0x0][0x3b8] ;  /* 0x00007700ff0677ac */ /* 0x000e680008000a00 */
[----:B------:R-:W-:-:S04]  /*2de0*/  IMAD R17, R3, 0x20, R10 ;  /* 0x0000002003117824 */ /* 0x000fc800078e020a */
[----:B------:R-:W-:Y:S01]  /*2df0*/  VIADD R17, R17, 0x10 ;  /* 0x0000001011117836 */ /* 0x000fe20000000000 */
[----:B--2---:R-:W-:Y:S01]  /*2e00*/  UIMAD UR4, UR15, UR4, URZ ;  /* 0x000000040f0472a4 */ /* 0x004fe2000f8e02ff */
[----:B0-----:R-:W-:-:S05]  /*2e10*/  IMAD R22, R22, UR5, RZ ;  /* 0x0000000516167c24 */ /* 0x001fca000f8e02ff */
[----:B------:R-:W-:Y:S01]  /*2e20*/  MOV R7, UR4 ;  /* 0x0000000400077c02 */ /* 0x000fe20008000f00 */
[----:B------:R-:W-:Y:S01]  /*2e30*/  UIADD3 UR4, UPT, UPT, UR14, 0x7, URZ ;  /* 0x000000070e047890 */ /* 0x000fe2000fffe0ff */
[----:B------:R-:W-:-:S03]  /*2e40*/  SHF.R.S32.HI R23, RZ, 0x1f, R22 ;  /* 0x0000001fff177819 */ /* 0x000fc60000011416 */
[----:B------:R-:W-:Y:S01]  /*2e50*/  IMAD.WIDE R8, R7, 0x4, R8 ;  /* 0x0000000407087825 */ /* 0x000fe200078e0208 */
[----:B------:R-:W-:-:S03]  /*2e60*/  USHF.R.U32.HI UR4, URZ, 0x3, UR4 ;  /* 0x00000003ff047899 */ /* 0x000fc60008011604 */
[----:B------:R-:W-:Y:S01]  /*2e70*/  IMAD R7, R3, 0x8, R6 ;  /* 0x0000000803077824 */ /* 0x000fe200078e0206 */
[----:B-1----:R-:W-:Y:S02]  /*2e80*/  IADD3 R4, P0, PT, R8, UR6, RZ ;  /* 0x0000000608047c10 */ /* 0x002fe4000ff1e0ff */
[C---:B------:R-:W-:Y:S02]  /*2e90*/  IADD3 R6, PT, PT, R16.reuse, 0x1, RZ ;  /* 0x0000000110067810 */ /* 0x040fe40007ffe0ff */
[----:B------:R-:W-:Y:S02]  /*2ea0*/  IADD3.X R5, PT, PT, R9, UR7, RZ, P0, !PT ;  /* 0x0000000709057c10 */ /* 0x000fe400087fe4ff */
[----:B------:R-:W-:Y:S02]  /*2eb0*/  IADD3 R7, PT, PT, R7, 0x3, RZ ;  /* 0x0000000307077810 */ /* 0x000fe40007ffe0ff */
[----:B------:R-:W-:-:S07]  /*2ec0*/  IADD3 R16, PT, PT, R16, -UR4, RZ ;  /* 0x8000000410107c10 */ /* 0x000fce000fffe0ff */
.L_x_23543:
[----:B------:R-:W2:Y:S04]  /*2ed0*/  LDG.E.CONSTANT R25, desc[UR12][R4.64] ;  /* 0x0000000c04197981 */ /* 0x000ea8000c1e9900 */
[----:B0-----:R-:W0:Y:S04]  /*2ee0*/  LDS.128 R8, [R17+-0x10] ;  /* 0xfffff00011087984 */ /* 0x001e280000000c00 */
[----:B------:R-:W1:Y:S01]  /*2ef0*/  LDS.128 R12, [R17] ;  /* 0x00000000110c7984 */ /* 0x000e620000000c00 */
[----:B0-----:R-:W-:Y:S01]  /*2f00*/  F2FP.F16.F32.PACK_AB R10, R11, R10 ;  /* 0x0000000a0b0a723e */ /* 0x001fe200000000ff */
[----:B------:R-:W-:Y:S01]  /*2f10*/  BSSY.RECONVERGENT B1, `(.L_x_23537) ;  /* 0x000002c000017945 */ /* 0x000fe20003800200 */
[----:B-1----:R-:W-:-:S02]  /*2f20*/  F2FP.F16.F32.PACK_AB R27, R13, R12 ;  /* 0x0000000c0d1b723e */ /* 0x002fc400000000ff */
[----:B------:R-:W-:Y:S01]  /*2f30*/  F2FP.F16.F32.PACK_AB R26, R15, R14 ;  /* 0x0000000e0f1a723e */ /* 0x000fe200000000ff */
[----:B--2---:R-:W-:-:S03]  /*2f40*/  IMAD.WIDE R24, R25, UR22, R22 ;  /* 0x0000001619187c25 */ /* 0x004fc6000f8e0216 */
[----:B------:R-:W-:-:S04]  /*2f50*/  LEA R21, P0, R0, R24, 0x3 ;  /* 0x0000001800157211 */ /* 0x000fc800078018ff */
[----:B------:R-:W-:Y:S02]  /*2f60*/  IADD3.X R24, PT, PT, RZ, R25, RZ, P0, !PT ;  /* 0x00000019ff187210 */ /* 0x000fe400007fe4ff */
[----:B------:R-:W-:Y:S02]  /*2f70*/  LEA R28, P1, R21, UR20, 0x1 ;  /* 0x00000014151c7c11 */ /* 0x000fe4000f8208ff */
        /* <DEDUP_REMOVED lines=37> */
.L_x_23538:
[----:B------:R-:W-:Y:S05]  /*31d0*/  BSYNC.RECONVERGENT B1 ;  /* 0x0000000000017941 */ /* 0x000fea0003800200 */
.L_x_23537:
        /* <DEDUP_REMOVED lines=41> */
.L_x_23540:
[----:B------:R-:W-:Y:S05]  /*3470*/  BSYNC.RECONVERGENT B1 ;  /* 0x0000000000017941 */ /* 0x000fea0003800200 */
.L_x_23539:
        /* <DEDUP_REMOVED lines=10> */
[----:B-1----:R-:W-:Y:S06]  /*3520*/  @P0 BRA `(.L_x_23542) ;  /* 0x0000000000780947 */ /* 0x002fec0003800000 */
[C---:B------:R-:W-:Y:S01]  /*3530*/  IADD3 R8, PT, PT, R7.reuse, -0x2, RZ ;  /* 0xfffffffe07087810 */ /* 0x040fe20007ffe0ff */
[C---:B------:R-:W-:Y:S01]  /*3540*/  VIADD R10, R7.reuse, 0x1 ;  /* 0x00000001070a7836 */ /* 0x040fe20000000000 */
[----:B------:R-:W-:Y:S02]  /*3550*/  IADD3 R9, PT, PT, R7, -0x1, RZ ;  /* 0xffffffff07097810 */ /* 0x000fe40007ffe0ff */
[----:B------:R-:W-:Y:S02]  /*3560*/  ISETP.GE.AND P4, PT, R8, UR14, PT ;  /* 0x0000000e08007c0c */ /* 0x000fe4000bf86270 */
[----:B------:R-:W-:Y:S02]  /*3570*/  ISETP.GE.AND P3, PT, R21, UR14, PT ;  /* 0x0000000e15007c0c */ /* 0x000fe4000bf66270 */
[----:B------:R-:W-:Y:S02]  /*3580*/  IADD3 R11, PT, PT, R7, 0x2, RZ ;  /* 0x00000002070b7810 */ /* 0x000fe40007ffe0ff */
[----:B------:R-:W-:-:S02]  /*3590*/  PRMT R8, R12, 0x7632, R8 ;  /* 0x000076320c087816 */ /* 0x000fc40000000008 */
[----:B------:R-:W-:Y:S01]  /*35a0*/  ISETP.GE.AND P2, PT, R10, UR14, PT ;  /* 0x0000000e0a007c0c */ /* 0x000fe2000bf46270 */
[----:B------:R-:W-:Y:S01]  /*35b0*/  VIADD R10, R7, 0x4 ;  /* 0x00000004070a7836 */ /* 0x000fe20000000000 */
[----:B------:R-:W-:Y:S02]  /*35c0*/  ISETP.GE.AND P0, PT, R9, UR14, PT ;  /* 0x0000000e09007c0c */ /* 0x000fe4000bf06270 */
[----:B------:R-:W-:Y:S02]  /*35d0*/  ISETP.GE.AND P1, PT, R11, UR14, PT ;  /* 0x0000000e0b007c0c */ /* 0x000fe4000bf26270 */
[----:B------:R-:W-:Y:S02]  /*35e0*/  SEL R12, R12, RZ, !P3 ;  /* 0x000000ff0c0c7207 */ /* 0x000fe40005800000 */
[----:B------:R-:W-:Y:S02]  /*35f0*/  SEL R9, R8, RZ, !P4 ;  /* 0x000000ff08097207 */ /* 0x000fe40006000000 */
[----:B------:R-:W-:-:S02]  /*3600*/  IADD3 R11, PT, PT, R7, 0x3, RZ ;  /* 0x00000003070b7810 */ /* 0x000fc40007ffe0ff */
[----:B------:R-:W-:Y:S02]  /*3610*/  ISETP.GE.AND P5, PT, R10, UR14, PT ;  /* 0x0000000e0a007c0c */ /* 0x000fe4000bfa6270 */
[--C-:B------:R-:W-:Y:S02]  /*3620*/  PRMT R12, R12, 0x5410, R9.reuse ;  /* 0x000054100c0c7816 */ /* 0x100fe40000000009 */
[----:B------:R-:W-:Y:S02]  /*3630*/  ISETP.GE.AND P4, PT, R11, UR14, PT ;  /* 0x0000000e0b007c0c */ /* 0x000fe4000bf86270 */
[----:B------:R-:W-:Y:S02]  /*3640*/  ISETP.GE.AND P3, PT, R7, UR14, PT ;  /* 0x0000000e07007c0c */ /* 0x000fe4000bf66270 */
[----:B------:R-:W-:Y:S02]  /*3650*/  PRMT R8, R13, 0x7632, R8 ;  /* 0x000076320d087816 */ /* 0x000fe40000000008 */
        /* <DEDUP_REMOVED lines=11> */
.L_x_23542:
[----:B------:R-:W-:Y:S05]  /*3710*/  BSYNC.RECONVERGENT B1 ;  /* 0x0000000000017941 */ /* 0x000fea0003800200 */
.L_x_23541:
[----:B------:R-:W-:Y:S01]  /*3720*/  HMUL2 R13, R24, R13 ;  /* 0x0000000d180d7232 */ /* 0x000fe20000000000 */
[C---:B------:R-:W-:Y:S01]  /*3730*/  IADD3 R9, PT, PT, R6.reuse, 0x3, RZ ;  /* 0x0000000306097810 */ /* 0x040fe20007ffe0ff */
[----:B------:R-:W-:Y:S01]  /*3740*/  VIADD R6, R6, 0x4 ;  /* 0x0000000406067836 */ /* 0x000fe20000000000 */
[----:B------:R-:W-:Y:S01]  /*3750*/  IADD3 R4, P1, PT, R4, 0x10, RZ ;  /* 0x0000001004047810 */ /* 0x000fe20007f3e0ff */
[----:B------:R-:W-:Y:S01]  /*3760*/  HFMA2 R13, R25, R12, R13 ;  /* 0x0000000c190d7231 */ /* 0x000fe2000000000d */
[----:B------:R-:W-:Y:S02]  /*3770*/  ISETP.GE.U32.AND P0, PT, R9, UR8, PT ;  /* 0x0000000809007c0c */ /* 0x000fe4000bf06070 */
        /* <DEDUP_REMOVED lines=11> */
.L_x_23536:
[----:B------:R-:W-:Y:S05]  /*3830*/  BSYNC.RECONVERGENT B0 ;  /* 0x0000000000007941 */ /* 0x000fea0003800200 */
.L_x_23535:
[----:B------:R-:W2:Y:S08]  /*3840*/  S2UR UR5, SR_CgaCtaId ;  /* 0x00000000000579c3 */ /* 0x000eb00000008800 */
[----:B------:R-:W-:Y:S01]  /*3850*/  BAR.SYNC.DEFER_BLOCKING 0x0 ;  /* 0x0000000000007b1d */ /* 0x000fe20000010000 */
[C---:B------:R-:W-:Y:S01]  /*3860*/  LOP3.LUT R4, R2.reuse, 0x3c0, RZ, 0xc0, !PT ;  /* 0x000003c002047812 */ /* 0x040fe200078ec0ff */
[----:B------:R-:W-:Y:S01]  /*3870*/  IMAD R0, R3, 0x60, R0 ;  /* 0x0000006003007824 */ /* 0x000fe200078e0200 */
[----:B------:R-:W-:-:S02]  /*3880*/  ISETP.GT.U32.AND P1, PT, R2, 0x3f, PT ;  /* 0x0000003f0200780c */ /* 0x000fc40003f24070 */
[----:B------:R-:W-:Y:S01]  /*3890*/  ISETP.NE.AND P0, PT, R4, 0x40, PT ;  /* 0x000000400400780c */ /* 0x000fe20003f05270 */
[----:B------:R-:W-:Y:S01]  /*38a0*/  UMOV UR4, 0x400 ;  /* 0x0000040000047882 */ /* 0x000fe20000000000 */
[C---:B------:R-:W-:Y:S01]  /*38b0*/  LOP3.LUT R4, R2.reuse, 0x3e0, RZ, 0xc0, !PT ;  /* 0x000003e002047812 */ /* 0x040fe200078ec0ff */
[----:B------:R-:W-:Y:S01]  /*38c0*/  UIADD3 UR4, UPT, UPT, UR4, 0xe0, URZ ;  /* 0x000000e004047890 */ /* 0x000fe2000fffe0ff */
[----:B------:R-:W-:-:S03]  /*38d0*/  ISETP.GT.U32.AND P2, PT, R2, 0x1f, PT ;  /* 0x0000001f0200780c */ /* 0x000fc60003f44070 */
[----:B--2---:R-:W-:-:S06]  /*38e0*/  ULEA UR4, UR5, UR4, 0x18 ;  /* 0x0000000405047291 */ /* 0x004fcc000f8ec0ff */
        /* <DEDUP_REMOVED lines=8> */
[----:B------:R-:W5:Y:S01]  /*3970*/  @!P1 LDS R7, [R3+0x100] ;  /* 0x0001000003079984 */ /* 0x000f620000000800 */
[----:B--2---:R-:W-:Y:S01]  /*3980*/  @!P1 FADD.FTZ R20, R5, R20 ;  /* 0x0000001405149221 */ /* 0x004fe20000010000 */
[----:B------:R-:W-:Y:S01]  /*3990*/  BAR.SYNC.DEFER_BLOCKING 0x0 ;  /* 0x0000000000007b1d */ /* 0x000fe20000010000 */
[----:B---3--:R-:W-:Y:S01]  /*39a0*/  @!P1 FADD.FTZ R19, R0, R19 ;  /* 0x0000001300139221 */ /* 0x008fe20000010000 */
[----:B-----5:R-:W-:-:S04]  /*39b0*/  @!P1 FADD.FTZ R18, R7, R18 ;  /* 0x0000001207129221 */ /* 0x020fc80000010000 */
[----:B------:R2:W-:Y:S04]  /*39c0*/  @!P0 STS [R3+-0x180], R20 ;  /* 0xfffe801403008388 */ /* 0x0005e80000000800 */
[----:B------:R2:W-:Y:S04]  /*39d0*/  @!P0 STS [R3+-0x100], R19 ;  /* 0xffff001303008388 */ /* 0x0005e80000000800 */
[----:B------:R2:W-:Y:S01]  /*39e0*/  @!P0 STS [R3+-0x80], R18 ;  /* 0xffff801203008388 */ /* 0x0005e20000000800 */
[----:B------:R-:W-:Y:S06]  /*39f0*/  BAR.SYNC.DEFER_BLOCKING 0x0 ;  /* 0x0000000000007b1d */ /* 0x000fec0000010000 */
[----:B------:R2:W3:Y:S04]  /*3a00*/  @!P2 LDS R5, [R3] ;  /* 0x000000000305a984 */ /* 0x0004e80000000800 */
[----:B------:R2:W0:Y:S04]  /*3a10*/  @!P2 LDS R0, [R3+0x80] ;  /* 0x000080000300a984 */ /* 0x0004280000000800 */
[----:B------:R2:W0:Y:S01]  /*3a20*/  @!P2 LDS R7, [R3+0x100] ;  /* 0x000100000307a984 */ /* 0x0004220000000800 */
[----:B------:R-:W-:Y:S06]  /*3a30*/  BAR.SYNC.DEFER_BLOCKING 0x0 ;  /* 0x0000000000007b1d */ /* 0x000fec0000010000 */
[----:B------:R-:W-:Y:S05]  /*3a40*/  @P2 EXIT ;  /* 0x000000000000294d */ /* 0x000fea0003800000 */
[----:B------:R-:W-:Y:S01]  /*3a50*/  UIMAD UR5, UR15, UR19, UR18 ;  /* 0x000000130f0572a4 */ /* 0x000fe2000f8e0212 */
[----:B0-2---:R-:W-:Y:S01]  /*3a60*/  @!P2 FADD.FTZ R19, R0, R19 ;  /* 0x000000130013a221 */ /* 0x005fe20000010000 */
[----:B------:R-:W-:Y:S01]  /*3a70*/  UIMAD UR4, UR16, 0x60, URZ ;  /* 0x00000060100478a4 */ /* 0x000fe2000f8e02ff */
[----:B---3--:R-:W-:Y:S01]  /*3a80*/  @!P2 FADD.FTZ R20, R5, R20 ;  /* 0x000000140514a221 */ /* 0x008fe20000010000 */
[----:B------:R-:W-:Y:S01]  /*3a90*/  UIMAD UR5, UR5, UR17, URZ ;  /* 0x00000011050572a4 */ /* 0x000fe2000f8e02ff */
[----:B------:R-:W-:Y:S01]  /*3aa0*/  @!P2 FADD.FTZ R18, R7, R18 ;  /* 0x000000120712a221 */ /* 0x000fe20000010000 */
        /* <DEDUP_REMOVED lines=8> */
[----:B------:R-:W-:Y:S02]  /*3b30*/  MOV R3, UR4 ;  /* 0x0000000400037c02 */ /* 0x000fe40008000f00 */
[----:B0-----:R-:W-:-:S04]  /*3b40*/  LEA R2, P0, R0, UR6, 0x1 ;  /* 0x0000000600027c11 */ /* 0x001fc8000f8008ff */
[----:B------:R-:W-:Y:S02]  /*3b50*/  LEA.HI.X R3, R0, UR7, R3, 0x1, P0 ;  /* 0x0000000700037c11 */ /* 0x000fe400080f0c03 */
[----:B------:R-:W-:-:S03]  /*3b60*/  PRMT R0, R19, 0x7632, R0 ;  /* 0x0000763213007816 */ /* 0x000fc60000000000 */
[----:B------:R-:W-:Y:S04]  /*3b70*/  STG.E.U16 desc[UR12][R2.64], R19 ;  /* 0x0000001302007986 */ /* 0x000fe8000c10150c */
[----:B------:R-:W-:Y:S04]  /*3b80*/  STG.E.U16 desc[UR12][R2.64+0x40], R0 ;  /* 0x0000400002007986 */ /* 0x000fe8000c10150c */
[----:B------:R-:W-:Y:S01]  /*3b90*/  STG.E.U16 desc[UR12][R2.64+0x80], R18 ;  /* 0x0000801202007986 */ /* 0x000fe2000c10150c */
[----:B------:R-:W-:Y:S05]  /*3ba0*/  EXIT ;  /* 0x000000000000794d */ /* 0x000fea0003800000 */
.L_x_23510:
        /* <DEDUP_REMOVED lines=8> */
.L_x_23545:
[----:B------:R-:W-:Y:S05]  /*3c30*/  BSYNC B1 ;  /* 0x0000000000017941 */ /* 0x000fea0003800000 */
.L_x_23544:
        /* <DEDUP_REMOVED lines=9> */
.L_x_23546:
[----:B------:R-:W-:Y:S01]  /*3cd0*/  IMAD.MOV.U32 R6, RZ, RZ, R13 ;  /* 0x000000ffff067224 */ /* 0x000fe200078e000d */
[----:B------:R-:W-:Y:S06]  /*3ce0*/  BRA `(.L_x_23547) ;  /* 0xffffffd000a07947 */ /* 0x000fec000383ffff */
.L_x_23512:
[----:B------:R-:W-:Y:S01]  /*3cf0*/  HFMA2 R12, -RZ, RZ, 0, 9.5367431640625e-07 ;  /* 0x00000010ff0c7431 */ /* 0x000fe200000001ff */
[----:B------:R-:W-:Y:S01]  /*3d00*/  BSSY B0, `(.L_x_23548) ;  /* 0x0000007000007945 */ /* 0x000fe20003800000 */
[----:B------:R-:W-:Y:S01]  /*3d10*/  MOV R11, R14 ;  /* 0x0000000e000b7202 */ /* 0x000fe20000000f00 */
[----:B------:R-:W-:Y:S01]  /*3d20*/  IMAD.MOV.U32 R21, RZ, RZ, 0x1f ;  /* 0x0000001fff157424 */ /* 0x000fe200078e00ff */
[----:B------:R-:W-:-:S07]  /*3d30*/  MOV R10, 0xffffffff ;  /* 0xffffffff000a7802 */ /* 0x000fce0000000f00 */
[----:B-1----:R-:W-:Y:S05]  /*3d40*/  WARPSYNC.COLLECTIVE R10, `(.L_x_23549) ;  /* 0x000000000a087348 */ /* 0x002fea0003c00000 */
[----:B------:R0:W2:Y:S02]  /*3d50*/  SHFL.BFLY P1, R13, R11, R12, R21 ;  /* 0x0c00000c0b0d7389 */ /* 0x0000a40000020015 */
[----:B012---:R-:W-:Y:S05]  /*3d60*/  ENDCOLLECTIVE ;  /* 0x000000000000791b */ /* 0x007fea0003800000 */
.L_x_23549:
[----:B------:R-:W-:Y:S05]  /*3d70*/  BSYNC B0 ;  /* 0x0000000000007941 */ /* 0x000fea0003800000 */
.L_x_23548:
        /* <DEDUP_REMOVED lines=8> */
.L_x_23550:
[----:B------:R-:W-:Y:S02]  /*3e00*/  HFMA2 R12, -RZ, RZ, 0, 2.384185791015625e-07 ;  /* 0x00000004ff0c7431 */ /* 0x000fe400000001ff */
[----:B------:R-:W-:-:S05]  /*3e10*/  IMAD.MOV.U32 R8, RZ, RZ, R13 ;  /* 0x000000ffff087224 */ /* 0x000fca00078e000d */
[----:B------:R-:W-:-:S04]  /*3e20*/  FMNMX.FTZ R8, R11, R8, !PT ;  /* 0x000000080b087209 */ /* 0x000fc80007810000 */
[----:B------:R-:W-:-:S07]  /*3e30*/  MOV R11, R8 ;  /* 0x00000008000b7202 */ /* 0x000fce0000000f00 */
[----:B------:R-:W-:Y:S05]  /*3e40*/  WARPSYNC.COLLECTIVE R10, `(.L_x_23551) ;  /* 0x000000000a087348 */ /* 0x000fea0003c00000 */
[----:B------:R0:W1:Y:S02]  /*3e50*/  SHFL.BFLY P1, R13, R11, R12, R21 ;  /* 0x0c00000c0b0d7389 */ /* 0x0000640000020015 */
[----:B01----:R-:W-:Y:S05]  /*3e60*/  ENDCOLLECTIVE ;  /* 0x000000000000791b */ /* 0x003fea0003800000 */
.L_x_23551:
[----:B------:R-:W-:Y:S05]  /*3e70*/  BRA `(.L_x_23552) ;  /* 0xffffffd000e07947 */ /* 0x000fea000383ffff */
.L_x_23553:
        /* <DEDUP_REMOVED lines=16> */
.L_x_27585:


//--------------------- .text._ZN4vllm25paged_attention_v2_kernelIttLi80ELi8ELi128ELNS_18Fp8KVCacheDataTypeE0ELb0ELi512EEEvPfS2_PT_PKS3_PKT0_S9_ifPKiSB_iPKfiiiSD_SD_iiiii --------------------------
	.section	.text._ZN4vllm25paged_attention_v2_kernelIttLi80ELi8ELi128ELNS_18Fp8KVCacheDataTypeE0ELb0ELi512EEEvPfS2_PT_PKS3_PKT0_S9_ifPKiSB_iPKfiiiSD_SD_iiiii,"ax",@progbits
	.align	128
        .global         _ZN4vllm25paged_attention_v2_kernelIttLi80ELi8ELi128ELNS_18Fp8KVCacheDataTypeE0ELb0ELi512EEEvPfS2_PT_PKS3_PKT0_S9_ifPKiSB_iPKfiiiSD_SD_iiiii
        .type           _ZN4vllm25paged_attention_v2_kernelIttLi80ELi8ELi128ELNS_18Fp8KVCacheDataTypeE0ELb0ELi512EEEvPfS2_PT_PKS3_PKT0_S9_ifPKiSB_iPKfiiiSD_SD_iiiii,@function
        .size           _ZN4vllm25paged_attention_v2_kernelIttLi80ELi8ELi128ELNS_18Fp8KVCacheDataTypeE0ELb0ELi512EEEvPfS2_PT_PKS3_PKT0_S9_ifPKiSB_iPKfiiiSD_SD_iiiii,(.L_x_27586 - _ZN4vllm25paged_attention_v2_kernelIttLi80ELi8ELi128ELNS_18Fp8KVCacheDataTypeE0ELb0ELi512EEEvPfS2_PT_PKS3_PKT0_S9_ifPKiSB_iPKfiiiSD_SD_iiiii)
        .other          _ZN4vllm25paged_attention_v2_kernelIttLi80ELi8ELi128ELNS_18Fp8KVCacheDataTypeE0ELb0ELi512EEEvPfS2_PT_PKS3_PKT0_S9_ifPKiSB_iPKfiiiSD_SD_iiiii,@"STO_CUDA_ENTRY STV_DEFAULT"
_ZN4vllm25paged_attention_v2_kernelIttLi80ELi8ELi128ELNS_18Fp8KVCacheDataTypeE0ELb0ELi512EEEvPfS2_PT_PKS3_PKT0_S9_ifPKiSB_iPKfiiiSD_SD_iiiii:
.text._ZN4vllm25paged_attention_v2_kernelIttLi80ELi8ELi128ELNS_18Fp8KVCacheDataTypeE0ELb0ELi512EEEvPfS2_PT_PKS3_PKT0_S9_ifPKiSB_iPKfiiiSD_SD_iiiii:
        /* <DEDUP_REMOVED lines=46> */
[----:B-1----:R-:W-:-:S06]  /*02e0*/  @UP0 UIMAD.WIDE.U32 UR4, UR18, 0x4, UR4 ;  /* 0x00000004120408a5 */ /* 0x002fcc000f8e0004 */
[----:B------:R-:W-:Y:S01]  /*02f0*/  IMAD.U32 R4, RZ, RZ, UR4 ;  /* 0x00000004ff047e24 */ /* 0x000fe2000f8e00ff */
[----:B------:R-:W-:-:S05]  /*0300*/  MOV R5, UR5 ;  /* 0x0000000500057c02 */ /* 0x000fca0008000f00 */
[----:B------:R0:W5:Y:S01]  /*0310*/  @P1 LDG.E.CONSTANT R13, desc[UR12][R4.64] ;  /* 0x0000000c040d1981 */ /* 0x000162000c1e9900 */
[----:B------:R-:W-:Y:S01]  /*0320*/  UIADD3 UR4, UPT, UPT, UR14, 0x7, URZ ;  /* 0x000000070e047890 */ /* 0x000fe2000fffe0ff */
[----:B------:R-:W-:Y:S01]  /*0330*/  LOP3.LUT R18, R0, 0x1f, RZ, 0xc0, !PT ;  /* 0x0000001f00127812 */ /* 0x000fe200078ec0ff */
        /* <DEDUP_REMOVED lines=10> */
[----:B------:R-:W-:Y:S01]  /*03e0*/  IMAD R3, R12, R9, RZ ;  /* 0x000000090c037224 */ /* 0x000fe200078e02ff */
[----:B------:R-:W-:-:S03]  /*03f0*/  MOV R12, 0xff7fffff ;  /* 0xff7fffff000c7802 */ /* 0x000fc60000000f00 */
        /* <DEDUP_REMOVED lines=25> */
[----:B------:R-:W-:Y:S01]  /*0590*/  IMAD.HI.U32 R7, R7, R9, R6 ;  /* 0x0000000907077227 */ /* 0x000fe200078e0006 */
[----:B------:R-:W-:-:S05]  /*05a0*/  IADD3 R6, PT, PT, RZ, -R8, RZ ;  /* 0x80000008ff067210 */ /* 0x000fca0007ffe0ff */
[----:B------:R-:W-:Y:S01]  /*05b0*/  IMAD.HI.U32 R20, R7, R5, RZ ;  /* 0x0000000507147227 */ /* 0x000fe200078e00ff */
[----:B------:R-:W-:-:S03]  /*05c0*/  MOV R7, 0x400 ;  /* 0x0000040000077802 */ /* 0x000fc60000000f00 */
[----:B------:R-:W-:Y:S01]  /*05d0*/  IMAD R6, R20, R6, R5 ;  /* 0x0000000614067224 */ /* 0x000fe200078e0205 */
[----:B------:R-:W-:Y:S02]  /*05e0*/  LOP3.LUT R5, R0, 0x3, RZ, 0xc0, !PT ;  /* 0x0000000300057812 */ /* 0x000fe400078ec0ff */
[----:B0-----:R-:W-:Y:S02]  /*05f0*/  LEA R8, R4, R7, 0x18 ;  /* 0x0000000704087211 */ /* 0x001fe400078ec0ff */
[----:B------:R-:W-:-:S03]  /*0600*/  ISETP.GT.U32.AND P2, PT, R11, R6, PT ;  /* 0x000000060b00720c */ /* 0x000fc60003f44070 */
[----:B------:R-:W-:Y:S01]  /*0610*/  IMAD R8, R5, 0x28, R8 ;  /* 0x0000002805087824 */ /* 0x000fe200078e0208 */
[----:B------:R-:W-:-:S04]  /*0620*/  SHF.R.U32.HI R5, RZ, 0x2, R0 ;  /* 0x00000002ff057819 */ /* 0x000fc80000011600 */
[----:B------:R-:W-:Y:S02]  /*0630*/  @!P0 LEA R9, R5, R8, 0x2 ;  /* 0x0000000805098211 */ /* 0x000fe400078e10ff */
[----:B------:R-:W-:-:S03]  /*0640*/  LOP3.LUT R8, R3, UR18, RZ, 0x3c, !PT ;  /* 0x0000001203087c12 */ /* 0x000fc6000f8e3cff */
[----:B------:R-:W-:Y:S01]  /*0650*/  @!P2 IMAD.IADD R6, R6, 0x1, -R11 ;  /* 0x000000010606a824 */ /* 0x000fe200078e0a0b */
[----:B------:R-:W-:Y:S02]  /*0660*/  @!P2 IADD3 R20, PT, PT, R20, 0x1, RZ ;  /* 0x000000011414a810 */ /* 0x000fe40007ffe0ff */
[----:B------:R-:W-:Y:S02]  /*0670*/  ISETP.GE.AND P3, PT, R8, RZ, PT ;  /* 0x000000ff0800720c */ /* 0x000fe40003f66270 */
[----:B------:R-:W-:Y:S01]  /*0680*/  ISETP.GE.U32.AND P1, PT, R6, R11, PT ;  /* 0x0000000b0600720c */ /* 0x000fe20003f26070 */
[----:B------:R-:W-:Y:S01]  /*0690*/  IMAD.U32 R11, RZ, RZ, UR16 ;  /* 0x00000010ff0b7e24 */ /* 0x000fe2000f8e00ff */
[----:B------:R-:W-:-:S04]  /*06a0*/  SHF.R.U32.HI R6, RZ, 0x5, R0 ;  /* 0x00000005ff067819 */ /* 0x000fc80000011600 */
[----:B------:R-:W-:-:S07]  /*06b0*/  LEA R16, R11, R6, 0x6 ;  /* 0x000000060b107211 */ /* 0x000fce00078e30ff */
[----:B------:R-:W-:Y:S01]  /*06c0*/  @P1 VIADD R20, R20, 0x1 ;  /* 0x0000000114141836 */ /* 0x000fe20000000000 */
[----:B------:R-:W-:-:S03]  /*06d0*/  ISETP.GE.U32.AND P1, PT, R16, UR8, PT ;  /* 0x0000000810007c0c */ /* 0x000fc6000bf26070 */
[----:B------:R-:W-:Y:S01]  /*06e0*/  @!P3 IMAD.MOV R20, RZ, RZ, -R20 ;  /* 0x000000ffff14b224 */ /* 0x000fe200078e0a14 */
[----:B---3--:R0:W-:Y:S01]  /*06f0*/  @!P0 STS [R9], R2 ;  /* 0x0000000209008388 */ /* 0x0081e20000000800 */
[----:B------:R-:W-:Y:S01]  /*0700*/  BAR.SYNC.DEFER_BLOCKING 0x0 ;  /* 0x0000000000007b1d */ /* 0x000fe20000010000 */
[----:B------:R-:W-:-:S13]  /*0710*/  ISETP.NE.AND P0, PT, R3, RZ, PT ;  /* 0x000000ff0300720c */ /* 0x000fda0003f05270 */
[----:B------:R-:W-:Y:S01]  /*0720*/  @!P0 LOP3.LUT R20, RZ, R3, RZ, 0x33, !PT ;  /* 0x00000003ff148212 */ /* 0x000fe200078e33ff */
[----:B0-2---:R-:W-:Y:S06]  /*0730*/  @P1 BRA `(.L_x_23555) ;  /* 0x0000000800341947 */ /* 0x005fec0003800000 */
[----:B------:R-:W0:Y:S01]  /*0740*/  LDCU UR5, c[0x0][0x3e0] ;  /* 0x00007c00ff0577ac */ /* 0x000e220008000800 */
[----:B------:R-:W-:Y:S01]  /*0750*/  VIADD R7, R7, 0xc0 ;  /* 0x000000c007077836 */ /* 0x000fe20000000000 */
[----:B------:R-:W-:Y:S01]  /*0760*/  SHF.L.U32 R8, R5, 0x2, RZ ;  /* 0x0000000205087819 */ /* 0x000fe200000006ff */
[----:B------:R-:W-:Y:S01]  /*0770*/  IMAD.WIDE.U32 R2, R16, 0x4, RZ ;  /* 0x0000000410027825 */ /* 0x000fe200078e00ff */
[----:B------:R-:W1:Y:S01]  /*0780*/  LDCU.64 UR10, c[0x0][0x3b8] ;  /* 0x00007700ff0a77ac */ /* 0x000e620008000a00 */
[----:B-----5:R-:W-:Y:S02]  /*0790*/  FSETP.NEU.FTZ.AND P0, PT, R13, RZ, PT ;  /* 0x000000ff0d00720b */ /* 0x020fe40003f1d000 */
[----:B------:R-:W-:Y:S01]  /*07a0*/  LEA R10, R4, R7, 0x18 ;  /* 0x00000007040a7211 */ /* 0x000fe200078ec0ff */
[----:B------:R-:W-:Y:S01]  /*07b0*/  IMAD.U32 R11, RZ, RZ, UR4 ;  /* 0x00000004ff0b7e24 */ /* 0x000fe2000f8e00ff */
[----:B------:R-:W-:Y:S02]  /*07c0*/  LOP3.LUT R4, R5, 0x7, RZ, 0xc0, !PT ;  /* 0x0000000705047812 */ /* 0x000fe400078ec0ff */
[----:B------:R-:W-:Y:S01]  /*07d0*/  LEA R7, R6, UR7, 0x3 ;  /* 0x0000000706077c11 */ /* 0x000fe2000f8e18ff */
[----:B------:R-:W-:Y:S01]  /*07e0*/  IMAD.WIDE R2, R11, 0x4, R2 ;  /* 0x000000040b027825 */ /* 0x000fe200078e0202 */
[----:B------:R-:W-:-:S02]  /*07f0*/  SHF.L.U32 R5, R5, 0x3, RZ ;  /* 0x0000000305057819 */ /* 0x000fc400000006ff */
[----:B------:R-:W-:Y:S01]  /*0800*/  LOP3.LUT R9, R8, 0x1c, RZ, 0xc0, !PT ;  /* 0x0000001c08097812 */ /* 0x000fe200078ec0ff */
[----:B------:R-:W-:Y:S01]  /*0810*/  IMAD.IADD R7, R4, 0x1, R7 ;  /* 0x0000000104077824 */ /* 0x000fe200078e0207 */
[----:B------:R-:W-:Y:S01]  /*0820*/  LOP3.LUT R5, R5, 0x38, RZ, 0xc0, !PT ;  /* 0x0000003805057812 */ /* 0x000fe200078ec0ff */
[----:B0-----:R-:W-:Y:S01]  /*0830*/  IMAD R4, R20, UR5, RZ ;  /* 0x0000000514047c24 */ /* 0x001fe2000f8e02ff */
[----:B------:R-:W-:Y:S01]  /*0840*/  LEA R9, R6, R9, 0x5 ;  /* 0x0000000906097211 */ /* 0x000fe200078e28ff */
[----:B------:R-:W-:Y:S01]  /*0850*/  VIADD R19, R7, -UR14 ;  /* 0x8000000e07137c36 */ /* 0x000fe20008000000 */
[----:B------:R-:W-:Y:S02]  /*0860*/  MOV R12, 0xff7fffff ;  /* 0xff7fffff000c7802 */ /* 0x000fe40000000f00 */
[----:B-1----:R-:W-:Y:S01]  /*0870*/  IADD3 R14, P2, PT, R2, UR10, RZ ;  /* 0x0000000a020e7c10 */ /* 0x002fe2000ff5e0ff */
[----:B------:R-:W-:Y:S01]  /*0880*/  IMAD.IADD R15, R9, 0x1, R10 ;  /* 0x00000001090f7824 */ /* 0x000fe200078e020a */
[----:B------:R-:W-:-:S02]  /*0890*/  IADD3 R2, P1, PT, R4, R5, RZ ;  /* 0x0000000504027210 */ /* 0x000fc40007f3e0ff */
[----:B------:R-:W-:Y:S02]  /*08a0*/  IADD3.X R17, PT, PT, R3, UR11, RZ, P2, !PT ;  /* 0x0000000b03117c10 */ /* 0x000fe400097fe4ff */
[----:B------:R-:W-:Y:S02]  /*08b0*/  IADD3 R21, PT, PT, R7, 0x1, RZ ;  /* 0x0000000107157810 */ /* 0x000fe40007ffe0ff */
[----:B------:R-:W-:-:S07]  /*08c0*/  LEA.HI.X.SX32 R3, R4, RZ, 0x1, P1 ;  /* 0x000000ff04037211 */ /* 0x000fce00008f0eff */
.L_x_23557:
[----:B------:R-:W-:Y:S01]  /*08d0*/  IMAD.MOV.U32 R8, RZ, RZ, R14 ;  /* 0x000000ffff087224 */ /* 0x000fe200078e000e */
[----:B------:R-:W-:-:S05]  /*08e0*/  MOV R9, R17 ;  /* 0x0000001100097202 */ /* 0x000fca0000000f00 */
[----:B------:R-:W2:Y:S01]  /*08f0*/  LDG.E.CONSTANT R5, desc[UR12][R8.64] ;  /* 0x0000000c08057981 */ /* 0x000ea2000c1e9900 */
[----:B------:R-:W-:Y:S01]  /*0900*/  LOP3.LUT R23, R0, 0x3, RZ, 0xc0, !PT ;  /* 0x0000000300177812 */ /* 0x000fe200078ec0ff */
        /* <DEDUP_REMOVED lines=8> */
[----:B------:R-:W5:Y:S04]  /*0990*/  LDG.E.CONSTANT R11, desc[UR12][R6.64+0x180] ;  /* 0x0001800c060b7981 */ /* 0x000f68000c1e9900 */
[----:B------:R-:W5:Y:S01]  /*09a0*/  LDG.E.CONSTANT R10, desc[UR12][R6.64+0x200] ;  /* 0x0002000c060a7981 */ /* 0x000f62000c1e9900 */
[----:B------:R-:W-:Y:S01]  /*09b0*/  MOV R5, 0x400 ;  /* 0x0000040000057802 */ /* 0x000fe20000000f00 */
[----:B------:R-:W0:Y:S03]  /*09c0*/  S2R R4, SR_CgaCtaId ;  /* 0x0000000000047919 */ /* 0x000e260000008800 */
[----:B0-----:R-:W-:-:S05]  /*09d0*/  LEA R4, R4, R5, 0x18 ;  /* 0x0000000504047211 */ /* 0x001fca00078ec0ff */
        /* <DEDUP_REMOVED lines=9> */
[--C-:B---3--:R-:W-:Y:S02]  /*0a70*/  HADD2.F32 R9, -RZ, R25.reuse.H0_H0 ;  /* 0x20000019ff097230 */ /* 0x108fe40000004100 */
[----:B------:R-:W-:Y:S01]  /*0a80*/  FMUL.FTZ R5, R5, R22 ;  /* 0x0000001605057220 */ /* 0x000fe20000410000 */
[----:B------:R-:W-:Y:S01]  /*0a90*/  HADD2.F32 R25, -RZ, R25.H1_H1 ;  /* 0x30000019ff197230 */ /* 0x000fe20000004100 */
[----:B------:R-:W2:Y:S01]  /*0aa0*/  LDG.E.CONSTANT R22, desc[UR12][R6.64+0x280] ;  /* 0x0002800c06167981 */ /* 0x000ea2000c1e9900 */
[----:B------:R-:W-:-:S03]  /*0ab0*/  FFMA.FTZ R26, R26, R9, R27 ;  /* 0x000000091a1a7223 */ /* 0x000fc6000001001b */
[----:B------:R-:W0:Y:S01]  /*0ac0*/  LDS.64 R8, [R23+0x8] ;  /* 0x0000080017087984 */ /* 0x000e220000000a00 */
[----:B------:R-:W-:Y:S01]  /*0ad0*/  FFMA.FTZ R25, R4, R25, R5 ;  /* 0x0000001904197223 */ /* 0x000fe20000010005 */
[--C-:B----4-:R-:W-:Y:S02]  /*0ae0*/  HADD2.F32 R4, -RZ, R24.reuse.H0_H0 ;  /* 0x20000018ff047230 */ /* 0x110fe40000004100 */
[----:B------:R-:W-:Y:S02]  /*0af0*/  HADD2.F32 R24, -RZ, R24.H1_H1 ;  /* 0x30000018ff187230 */ /* 0x000fe40000004100 */
[----:B0-----:R-:W-:-:S05]  /*0b00*/  HADD2.F32 R5, -RZ, R8.H0_H0 ;  /* 0x20000008ff057230 */ /* 0x001fca0000004100 */
[----:B------:R-:W-:Y:S02]  /*0b10*/  FFMA.FTZ R26, R5, R4, R26 ;  /* 0x00000004051a7223 */ /* 0x000fe4000001001a */
[----:B------:R-:W0:Y:S01]  /*0b20*/  LDS.64 R4, [R23+0x10] ;  /* 0x0000100017047984 */ /* 0x000e220000000a00 */
[----:B------:R-:W-:Y:S02]  /*0b30*/  HADD2.F32 R8, -RZ, R8.H1_H1 ;  /* 0x30000008ff087230 */ /* 0x000fe40000004100 */
[----:B------:R-:W-:-:S03]  /*0b40*/  HADD2.F32 R27, -RZ, R9.H0_H0 ;  /* 0x20000009ff1b7230 */ /* 0x000fc60000004100 */
[----:B------:R-:W-:Y:S01]  /*0b50*/  FFMA.FTZ R25, R8, R24, R25 ;  /* 0x0000001808197223 */ /* 0x000fe20000010019 */
[--C-:B-----5:R-:W-:Y:S01]  /*0b60*/  HADD2.F32 R8, -RZ, R11.reuse.H0_H0 ;  /* 0x2000000bff087230 */ /* 0x120fe20000004100 */
[----:B------:R-:W3:Y:S01]  /*0b70*/  LDG.E.CONSTANT R24, desc[UR12][R6.64+0x300] ;  /* 0x0003000c06187981 */ /* 0x000ee2000c1e9900 */
[----:B------:R-:W-:-:S03]  /*0b80*/  HADD2.F32 R11, -RZ, R11.H1_H1 ;  /* 0x3000000bff0b7230 */ /* 0x000fc60000004100 */
[----:B------:R-:W-:Y:S01]  /*0b90*/  FFMA.FTZ R26, R27, R8, R26 ;  /* 0x000000081b1a7223 */ /* 0x000fe2000001001a */
[----:B------:R-:W-:Y:S01]  /*0ba0*/  HADD2.F32 R8, -RZ, R9.H1_H1 ;  /* 0x30000009ff087230 */ /* 0x000fe20000004100 */
[----:B------:R-:W4:Y:S04]  /*0bb0*/  LDG.E.CONSTANT R27, desc[UR12][R6.64+0x480] ;  /* 0x0004800c061b7981 */ /* 0x000f28000c1e9900 */
[----:B------:R-:W-:Y:S01]  /*0bc0*/  FFMA.FTZ R8, R8, R11, R25 ;  /* 0x0000000b08087223 */ /* 0x000fe20000010019 */
[----:B------:R-:W-:Y:S01]  /*0bd0*/  HADD2.F32 R11, -RZ, R10.H0_H0 ;  /* 0x2000000aff0b7230 */ /* 0x000fe20000004100 */
[----:B------:R-:W5:Y:S01]  /*0be0*/  LDG.E.CONSTANT R25, desc[UR12][R6.64+0x380] ;  /* 0x0003800c06197981 */ /* 0x000f62000c1e9900 */
[----:B0-----:R-:W-:-:S05]  /*0bf0*/  HADD2.F32 R9, -RZ, R4.H0_H0 ;  /* 0x20000004ff097230 */ /* 0x001fca0000004100 */
[----:B------:R-:W-:Y:S02]  /*0c00*/  FFMA.FTZ R9, R9, R11, R26 ;  /* 0x0000000b09097223 */ /* 0x000fe4000001001a */
[----:B------:R0:W4:Y:S01]  /*0c10*/  LDG.E.CONSTANT R26, desc[UR12][R6.64+0x400] ;  /* 0x0004000c061a7981 */ /* 0x000122000c1e9900 */
        /* <DEDUP_REMOVED lines=9> */
[----:B------:R-:W1:Y:S01]  /*0cb0*/  LDS.64 R8, [R23+0x18] ;  /* 0x0000180017087984 */ /* 0x000e620000000a00 */
[----:B------:R-:W-:-:S05]  /*0cc0*/  HADD2.F32 R22, -RZ, R22.H1_H1 ;  /* 0x30000016ff167230 */ /* 0x000fca0000004100 */
[----:B------:R-:W-:Y:S01]  /*0cd0*/  FFMA.FTZ R4, R5, R22, R4 ;  /* 0x0000001605047223 */ /* 0x000fe20000010004 */
[----:B-1----:R-:W-:Y:S02]  /*0ce0*/  HADD2.F32 R5, -RZ, R8.H0_H0 ;  /* 0x20000008ff057230 */ /* 0x002fe40000004100 */
[----:B0-----:R-:W-:Y:S02]  /*0cf0*/  HADD2.F32 R7, -RZ, R9.H0_H0 ;  /* 0x20000009ff077230 */ /* 0x001fe40000004100 */
[--C-:B---3--:R-:W-:Y:S02]  /*0d00*/  HADD2.F32 R6, -RZ, R24.reuse.H0_H0 ;  /* 0x20000018ff067230 */ /* 0x108fe40000004100 */
[----:B------:R-:W-:-:S03]  /*0d10*/  HADD2.F32 R24, -RZ, R24.H1_H1 ;  /* 0x30000018ff187230 */ /* 0x000fc60000004100 */
[----:B------:R-:W-:Y:S01]  /*0d20*/  FFMA.FTZ R6, R5, R6, R28 ;  /* 0x0000000605067223 */ /* 0x000fe2000001001c */
[----:B------:R-:W-:Y:S02]  /*0d30*/  HADD2.F32 R5, -RZ, R8.H1_H1 ;  /* 0x30000008ff057230 */ /* 0x000fe40000004100 */
[----:B-----5:R-:W-:-:S03]  /*0d40*/  HADD2.F32 R8, -RZ, R25.H0_H0 ;  /* 0x20000019ff087230 */ /* 0x020fc60000004100 */
[----:B------:R-:W-:Y:S01]  /*0d50*/  FFMA.FTZ R4, R5, R24, R4 ;  /* 0x0000001805047223 */ /* 0x000fe20000010004 */
[----:B------:R-:W-:Y:S02]  /*0d60*/  HADD2.F32 R5, -RZ, R10.H0_H0 ;  /* 0x2000000aff057230 */ /* 0x000fe40000004100 */
[----:B------:R-:W-:Y:S01]  /*0d70*/  FFMA.FTZ R6, R7, R8, R6 ;  /* 0x0000000807067223 */ /* 0x000fe20000010006 */
[----:B------:R-:W-:Y:S02]  /*0d80*/  HADD2.F32 R9, -RZ, R9.H1_H1 ;  /* 0x30000009ff097230 */ /* 0x000fe40000004100 */
[----:B------:R-:W-:Y:S02]  /*0d90*/  HADD2.F32 R25, -RZ, R25.H1_H1 ;  /* 0x30000019ff197230 */ /* 0x000fe40000004100 */
[----:B----4-:R-:W-:-:S03]  /*0da0*/  HADD2.F32 R8, -RZ, R27.H0_H0 ;  /* 0x2000001bff087230 */ /* 0x010fc60000004100 */
[----:B------:R-:W-:Y:S01]  /*0db0*/  FFMA.FTZ R4, R9, R25, R4 ;  /* 0x0000001909047223 */ /* 0x000fe20000010004 */
[----:B------:R-:W-:Y:S02]  /*0dc0*/  HADD2.F32 R27, -RZ, R27.H1_H1 ;  /* 0x3000001bff1b7230 */ /* 0x000fe40000004100 */
[--C-:B------:R-:W-:Y:S02]  /*0dd0*/  HADD2.F32 R7, -RZ, R26.reuse.H0_H0 ;  /* 0x2000001aff077230 */ /* 0x100fe40000004100 */
[----:B------:R-:W-:-:S03]  /*0de0*/  HADD2.F32 R26, -RZ, R26.H1_H1 ;  /* 0x3000001aff1a7230 */ /* 0x000fc60000004100 */
[----:B------:R-:W-:Y:S01]  /*0df0*/  FFMA.FTZ R6, R5, R7, R6 ;  /* 0x0000000705067223 */ /* 0x000fe20000010006 */
[----:B------:R-:W-:Y:S02]  /*0e00*/  HADD2.F32 R5, -RZ, R10.H1_H1 ;  /* 0x3000000aff057230 */ /* 0x000fe40000004100 */
[--C-:B------:R-:W-:Y:S02]  /*0e10*/  HADD2.F32 R7, -RZ, R11.reuse.H0_H0 ;  /* 0x2000000bff077230 */ /* 0x100fe40000004100 */
[----:B------:R-:W-:Y:S02]  /*0e20*/  HADD2.F32 R11, -RZ, R11.H1_H1 ;  /* 0x3000000bff0b7230 */ /* 0x000fe40000004100 */
[----:B------:R-:W-:Y:S01]  /*0e30*/  FFMA.FTZ R4, R5, R26, R4 ;  /* 0x0000001a05047223 */ /* 0x000fe20000010004 */
[----:B------:R-:W-:-:S03]  /*0e40*/  FFMA.FTZ R6, R7, R8, R6 ;  /* 0x0000000807067223 */ /* 0x000fc60000010006 */
[----:B------:R-:W-:Y:S01]  /*0e50*/  FFMA.FTZ R11, R11, R27, R4 ;  /* 0x0000001b0b0b7223 */ /* 0x000fe20000010004 */
[----:B------:R-:W-:-:S03]  /*0e60*/  LOP3.LUT R7, R0, 0x3, RZ, 0xc0, !PT ;  /* 0x0000000300077812 */ /* 0x000fc600078ec0ff */
[----:B------:R-:W-:Y:S01]  /*0e70*/  FADD.FTZ R6, R6, R11 ;  /* 0x0000000b06067221 */ /* 0x000fe20000010000 */
[----:B------:R-:W-:Y:S06]  /*0e80*/  BRA.DIV UR5, `(.L_x_23556) ;  /* 0x0000002e05687947 */ /* 0x000fec000b800000 */
[----:B------:R-:W0:Y:S02]  /*0e90*/  SHFL.BFLY PT, R5, R6, 0x2, 0x1f ;  /* 0x0c401f0006057f89 */ /* 0x000e2400000e0000 */
[----:B0-----:R-:W-:-:S05]  /*0ea0*/  FADD.FTZ R5, R6, R5 ;  /* 0x0000000506057221 */ /* 0x001fca0000010000 */
[----:B------:R0:W1:Y:S02]  /*0eb0*/  SHFL.BFLY PT, R4, R5, 0x1, 0x1f ;  /* 0x0c201f0005047f89 */ /* 0x00006400000e0000 */
.L_x_23603:
        /* <DEDUP_REMOVED lines=8> */
[C---:B0-----:R-:W-:Y:S02]  /*0f40*/  @!P2 VIADD R5, R21.reuse, 0xffffffff ;  /* 0xffffffff1505a836 */ /* 0x041fe40000000000 */
        /* <DEDUP_REMOVED lines=12> */
.L_x_23555:
[----:B------:R-:W-:Y:S05]  /*1010*/  BSYNC B0 ;  /* 0x0000000000007941 */ /* 0x000fea0003800000 */
.L_x_23554:
[----:B------:R-:W0:Y:S01]  /*1020*/  S2R R4, SR_CgaCtaId ;  /* 0x0000000000047919 */ /* 0x000e220000008800 */
[----:B------:R-:W-:Y:S02]  /*1030*/  UIMAD UR5, UR16, -0x40, UR8 ;  /* 0xffffffc0100578a4 */ /* 0x000fe4000f8e0208 */
[----:B------:R-:W-:Y:S01]  /*1040*/  IMAD.U32 R5, RZ, RZ, UR16 ;  /* 0x00000010ff057e24 */ /* 0x000fe2000f8e00ff */
[----:B------:R-:W-:Y:S02]  /*1050*/  MOV R7, 0x400 ;  /* 0x0000040000077802 */ /* 0x000fe40000000f00 */
[----:B------:R-:W-:Y:S01]  /*1060*/  SHF.R.U32.HI R6, RZ, 0x5, R0 ;  /* 0x00000005ff067819 */ /* 0x000fe20000011600 */
[----:B------:R-:W-:Y:S01]  /*1070*/  IMAD.U32 R2, RZ, RZ, UR5 ;  /* 0x00000005ff027e24 */ /* 0x000fe2000f8e00ff */
[----:B------:R-:W-:Y:S01]  /*1080*/  SHF.L.U32 R5, R5, 0x9, RZ ;  /* 0x0000000905057819 */ /* 0x000fe200000006ff */
[----:B------:R-:W-:-:S03]  /*1090*/  UMOV UR5, 0xffffffff ;  /* 0xffffffff00057882 */ /* 0x000fc60000000000 */
[----:B------:R-:W-:-:S04]  /*10a0*/  LEA R2, R2, R5, 0x3 ;  /* 0x0000000502027211 */ /* 0x000fc800078e18ff */
[----:B------:R-:W-:-:S05]  /*10b0*/  VIMNMX R2, PT, PT, R2, UR14, PT ;  /* 0x0000000e02027c48 */ /* 0x000fca000bfe0100 */
[----:B------:R-:W-:Y:S01]  /*10c0*/  IMAD.IADD R3, R2, 0x1, -R5 ;  /* 0x0000000102037824 */ /* 0x000fe200078e0a05 */
[----:B------:R-:W-:Y:S06]  /*10d0*/  BRA.DIV UR5, `(.L_x_23558) ;  /* 0x0000002e05247947 */ /* 0x000fec000b800000 */
[----:B------:R-:W1:Y:S02]  /*10e0*/  SHFL.BFLY PT, R9, R12, 0x10, 0x1f ;  /* 0x0e001f000c097f89 */ /* 0x000e6400000e0000 */
[----:B-1----:R-:W-:-:S05]  /*10f0*/  FMNMX.FTZ R9, R9, R12, !PT ;  /* 0x0000000c09097209 */ /* 0x002fca0007810000 */
[----:B------:R-:W1:Y:S02]  /*1100*/  SHFL.BFLY PT, R8, R9, 0x8, 0x1f ;  /* 0x0d001f0009087f89 */ /* 0x000e6400000e0000 */
[----:B-1----:R-:W-:-:S05]  /*1110*/  FMNMX.FTZ R8, R9, R8, !PT ;  /* 0x0000000809087209 */ /* 0x002fca0007810000 */
[----:B------:R1:W2:Y:S02]  /*1120*/  SHFL.BFLY PT, R11, R8, 0x4, 0x1f ;  /* 0x0c801f00080b7f89 */ /* 0x0002a400000e0000 */
.L_x_23608:
[----:B------:R-:W-:Y:S01]  /*1130*/  IADD3 R9, PT, PT, R7, 0xa0, RZ ;  /* 0x000000a007097810 */ /* 0x000fe20007ffe0ff */
[----:B------:R-:W-:Y:S05]  /*1140*/  WARPSYNC.ALL ;  /* 0x0000000000007948 */ /* 0x000fea0003800000 */
[----:B------:R-:W-:Y:S02]  /*1150*/  ISETP.NE.AND P3, PT, R18, RZ, PT ;  /* 0x000000ff1200720c */ /* 0x000fe40003f65270 */
[----:B0----5:R-:W-:Y:S02]  /*1160*/  LEA R13, R4, R9, 0x18 ;  /* 0x00000009040d7211 */ /* 0x021fe400078ec0ff */
[----:B-12---:R-:W-:-:S03]  /*1170*/  FMNMX.FTZ R8, R8, R11, !PT ;  /* 0x0000000b08087209 */ /* 0x006fc60007810000 */
        /* <DEDUP_REMOVED lines=34> */
.L_x_23563:
        /* <DEDUP_REMOVED lines=11> */
.L_x_23562:
[----:B------:R-:W-:Y:S05]  /*1450*/  BSYNC.RECONVERGENT B1 ;  /* 0x0000000000017941 */ /* 0x000fea0003800200 */
.L_x_23561:
        /* <DEDUP_REMOVED lines=12> */
.L_x_23566:
        /* <DEDUP_REMOVED lines=13> */
[C---:B--2---:R-:W-:Y:S02]  /*15f0*/  FADD.FTZ R25, -R8.reuse, R25 ;  /* 0x0000001908197221 */ /* 0x044fe40000010100 */
[----:B------:R0:W1:Y:S01]  /*1600*/  MUFU.EX2 R23, R21 ;  /* 0x0000001500177308 */ /* 0x0000620000000800 */
[C---:B---3--:R-:W-:Y:S01]  /*1610*/  FADD.FTZ R29, -R8.reuse, R29 ;  /* 0x0000001d081d7221 */ /* 0x048fe20000010100 */
[----:B------:R-:W-:Y:S02]  /*1620*/  FMUL.FTZ R25, R25, 1.4426950216293334961 ;  /* 0x3fb8aa3b19197820 */ /* 0x000fe40000410000 */
[----:B------:R-:W2:Y:S01]  /*1630*/  MUFU.EX2 R27, R27 ;  /* 0x0000001b001b7308 */ /* 0x000ea20000000800 */
[----:B------:R-:W-:Y:S01]  /*1640*/  FMUL.FTZ R22, R29, 1.4426950216293334961 ;  /* 0x3fb8aa3b1d167820 */ /* 0x000fe20000410000 */
[----:B----4-:R-:W-:-:S02]  /*1650*/  FADD.FTZ R19, -R8, R19 ;  /* 0x0000001308137221 */ /* 0x010fc40000010100 */
[----:B------:R-:W3:Y:S01]  /*1660*/  MUFU.EX2 R29, R25 ;  /* 0x00000019001d7308 */ /* 0x000ee20000000800 */
[----:B0-----:R-:W0:Y:S01]  /*1670*/  LDS R21, [R12+0x1000] ;  /* 0x001000000c157984 */ /* 0x001e220000000800 */
[----:B-----5:R-:W-:Y:S01]  /*1680*/  FADD.FTZ R17, -R8, R17 ;  /* 0x0000001108117221 */ /* 0x020fe20000010100 */
[----:B------:R-:W-:Y:S01]  /*1690*/  FMUL.FTZ R16, R19, 1.4426950216293334961 ;  /* 0x3fb8aa3b13107820 */ /* 0x000fe20000410000 */
[----:B------:R-:W4:Y:S01]  /*16a0*/  MUFU.EX2 R22, R22 ;  /* 0x0000001600167308 */ /* 0x000f220000000800 */
[----:B------:R-:W5:Y:S01]  /*16b0*/  LDS R19, [R12+0xe00] ;  /* 0x000e00000c137984 */ /* 0x000f620000000800 */
[----:B-1----:R-:W-:Y:S01]  /*16c0*/  FADD.FTZ R24, R23, R15 ;  /* 0x0000000f17187221 */ /* 0x002fe20000010000 */
[----:B------:R-:W-:Y:S02]  /*16d0*/  FMUL.FTZ R28, R17, 1.4426950216293334961 ;  /* 0x3fb8aa3b111c7820 */ /* 0x000fe40000410000 */
[----:B------:R-:W1:Y:S01]  /*16e0*/  LDS R15, [R12+0xa00] ;  /* 0x000a00000c0f7984 */ /* 0x000e620000000800 */
[----:B------:R-:W4:Y:S01]  /*16f0*/  MUFU.EX2 R16, R16 ;  /* 0x0000001000107308 */ /* 0x000f220000000800 */
[----:B--2---:R-:W-:-:S02]  /*1700*/  FADD.FTZ R26, R24, R27 ;  /* 0x0000001b181a7221 */ /* 0x004fc40000010000 */
[----:B------:R-:W2:Y:S01]  /*1710*/  LDS R17, [R12+0xc00] ;  /* 0x000c00000c117984 */ /* 0x000ea20000000800 */
[----:B------:R-:W4:Y:S01]  /*1720*/  MUFU.EX2 R24, R28 ;  /* 0x0000001c00187308 */ /* 0x000f220000000800 */
[----:B---3--:R-:W-:Y:S02]  /*1730*/  FADD.FTZ R25, R26, R29 ;  /* 0x0000001d1a197221 */ /* 0x008fe40000010000 */
[----:B------:R3:W-:Y:S02]  /*1740*/  STS [R12+-0x200], R27 ;  /* 0xfffe001b0c007388 */ /* 0x0007e40000000800 */
[----:B----4-:R-:W-:Y:S02]  /*1750*/  FADD.FTZ R25, R25, R22 ;  /* 0x0000001619197221 */ /* 0x010fe40000010000 */
[----:B------:R-:W-:Y:S02]  /*1760*/  STS [R12+-0x400], R23 ;  /* 0xfffc00170c007388 */ /* 0x000fe40000000800 */
[----:B------:R-:W-:-:S02]  /*1770*/  FADD.FTZ R26, R25, R16 ;  /* 0x00000010191a7221 */ /* 0x000fc40000010000 */
[----:B------:R-:W4:Y:S01]  /*1780*/  LDS R23, [R12+0x1200] ;  /* 0x001200000c177984 */ /* 0x000f220000000800 */
[----:B---3--:R-:W-:Y:S01]  /*1790*/  FADD.FTZ R27, -R8, R13 ;  /* 0x0000000d081b7221 */ /* 0x008fe20000010100 */
[----:B------:R-:W-:Y:S02]  /*17a0*/  FADD.FTZ R13, R26, R24 ;  /* 0x000000181a0d7221 */ /* 0x000fe40000010000 */
[----:B------:R-:W3:Y:S01]  /*17b0*/  LDS R25, [R12+0x1400] ;  /* 0x001400000c197984 */ /* 0x000ee20000000800 */
[----:B------:R-:W-:-:S03]  /*17c0*/  FMUL.FTZ R28, R27, 1.4426950216293334961 ;  /* 0x3fb8aa3b1b1c7820 */ /* 0x000fc60000410000 */
[----:B------:R-:W3:Y:S04]  /*17d0*/  LDS R27, [R12+0x1a00] ;  /* 0x001a00000c1b7984 */ /* 0x000ee80000000800 */
[----:B------:R-:W3:Y:S01]  /*17e0*/  LDS R26, [R12+0x1600] ;  /* 0x001600000c1a7984 */ /* 0x000ee20000000800 */
[----:B------:R-:W2:Y:S03]  /*17f0*/  MUFU.EX2 R28, R28 ;  /* 0x0000001c001c7308 */ /* 0x000ea60000000800 */
[----:B------:R-:W-:Y:S01]  /*1800*/  STS [R12], R29 ;  /* 0x0000001d0c007388 */ /* 0x000fe20000000800 */
[----:B0-----:R-:W-:-:S03]  /*1810*/  FADD.FTZ R21, -R8, R21 ;  /* 0x0000001508157221 */ /* 0x001fc60000010100 */
[----:B------:R-:W0:Y:S01]  /*1820*/  LDS R29, [R12+0x1800] ;  /* 0x001800000c1d7984 */ /* 0x000e220000000800 */
[C---:B-----5:R-:W-:Y:S01]  /*1830*/  FADD.FTZ R19, -R8.reuse, R19 ;  /* 0x0000001308137221 */ /* 0x060fe20000010100 */
[----:B------:R-:W-:Y:S01]  /*1840*/  FMUL.FTZ R21, R21, 1.4426950216293334961 ;  /* 0x3fb8aa3b15157820 */ /* 0x000fe20000410000 */
[C---:B-1----:R-:W-:Y:S02]  /*1850*/  FADD.FTZ R15, -R8.reuse, R15 ;  /* 0x0000000f080f7221 */ /* 0x042fe40000010100 */
[----:B------:R-:W-:Y:S01]  /*1860*/  FMUL.FTZ R19, R19, 1.4426950216293334961 ;  /* 0x3fb8aa3b13137820 */ /* 0x000fe20000410000 */
[----:B------:R1:W-:Y:S01]  /*1870*/  STS [R12+0x400], R16 ;  /* 0x000400100c007388 */ /* 0x0003e20000000800 */
[----:B--2---:R-:W-:Y:S01]  /*1880*/  FADD.FTZ R13, R13, R28 ;  /* 0x0000001c0d0d7221 */ /* 0x004fe20000010000 */
[----:B------:R-:W-:Y:S01]  /*1890*/  FADD.FTZ R17, -R8, R17 ;  /* 0x0000001108117221 */ /* 0x000fe20000010100 */
[----:B------:R-:W-:Y:S01]  /*18a0*/  FMUL.FTZ R15, R15, 1.4426950216293334961 ;  /* 0x3fb8aa3b0f0f7820 */ /* 0x000fe20000410000 */
[----:B------:R2:W-:Y:S01]  /*18b0*/  STS [R12+0x200], R22 ;  /* 0x000200160c007388 */ /* 0x0005e20000000800 */
[----:B------:R-:W5:Y:S01]  /*18c0*/  MUFU.EX2 R19, R19 ;  /* 0x0000001300137308 */ /* 0x000f620000000800 */
[----:B------:R-:W-:-:S02]  /*18d0*/  FMUL.FTZ R17, R17, 1.4426950216293334961 ;  /* 0x3fb8aa3b11117820 */ /* 0x000fc40000410000 */
[----:B------:R-:W-:Y:S01]  /*18e0*/  STS [R12+0x600], R24 ;  /* 0x000600180c007388 */ /* 0x000fe20000000800 */
[----:B------:R-:W2:Y:S03]  /*18f0*/  MUFU.EX2 R15, R15 ;  /* 0x0000000f000f7308 */ /* 0x000ea60000000800 */
[----:B------:R-:W-:Y:S01]  /*1900*/  STS [R12+0x800], R28 ;  /* 0x0008001c0c007388 */ /* 0x000fe20000000800 */
[----:B------:R-:W2:Y:S01]  /*1910*/  MUFU.EX2 R17, R17 ;  /* 0x0000001100117308 */ /* 0x000ea20000000800 */
[----:B----4-:R-:W-:-:S03]  /*1920*/  FADD.FTZ R23, -R8, R23 ;  /* 0x0000001708177221 */ /* 0x010fc60000010100 */
[----:B------:R-:W4:Y:S01]  /*1930*/  MUFU.EX2 R21, R21 ;  /* 0x0000001500157308 */ /* 0x000f220000000800 */
[C---:B---3--:R-:W-:Y:S01]  /*1940*/  FADD.FTZ R25, -R8.reuse, R25 ;  /* 0x0000001908197221 */ /* 0x048fe20000010100 */
[----:B------:R-:W-:Y:S01]  /*1950*/  FMUL.FTZ R23, R23, 1.4426950216293334961 ;  /* 0x3fb8aa3b17177820 */ /* 0x000fe20000410000 */
[----:B-----5:R-:W-:Y:S01]  /*1960*/  STS [R12+0xe00], R19 ;  /* 0x000e00130c007388 */ /* 0x020fe20000000800 */
[----:B-1----:R-:W-:Y:S01]  /*1970*/  FADD.FTZ R16, -R8, R27 ;  /* 0x0000001b08107221 */ /* 0x002fe20000010100 */
[----:B------:R-:W-:Y:S02]  /*1980*/  FMUL.FTZ R25, R25, 1.4426950216293334961 ;  /* 0x3fb8aa3b19197820 */ /* 0x000fe40000410000 */
[----:B--2---:R1:W-:Y:S01]  /*1990*/  STS [R12+0xa00], R15 ;  /* 0x000a000f0c007388 */ /* 0x0043e20000000800 */
[----:B------:R-:W2:Y:S01]  /*19a0*/  MUFU.EX2 R23, R23 ;  /* 0x0000001700177308 */ /* 0x000ea20000000800 */
[----:B------:R-:W-:Y:S01]  /*19b0*/  FMUL.FTZ R22, R16, 1.4426950216293334961 ;  /* 0x3fb8aa3b10167820 */ /* 0x000fe20000410000 */
[----:B------:R-:W-:Y:S01]  /*19c0*/  FADD.FTZ R16, R13, R15 ;  /* 0x0000000f0d107221 */ /* 0x000fe20000010000 */
[----:B------:R-:W-:Y:S01]  /*19d0*/  FADD.FTZ R26, -R8, R26 ;  /* 0x0000001a081a7221 */ /* 0x000fe20000010100 */
[----:B------:R-:W3:Y:S01]  /*19e0*/  MUFU.EX2 R25, R25 ;  /* 0x0000001900197308 */ /* 0x000ee20000000800 */
[----:B------:R-:W-:Y:S01]  /*19f0*/  STS [R12+0xc00], R17 ;  /* 0x000c00110c007388 */ /* 0x000fe20000000800 */
[----:B------:R-:W-:Y:S01]  /*1a00*/  FADD.FTZ R16, R16, R17 ;  /* 0x0000001110107221 */ /* 0x000fe20000010000 */
[----:B------:R-:W-:Y:S01]  /*1a10*/  FMUL.FTZ R26, R26, 1.4426950216293334961 ;  /* 0x3fb8aa3b1a1a7820 */ /* 0x000fe20000410000 */
[----:B------:R-:W5:Y:S01]  /*1a20*/  MUFU.EX2 R13, R22 ;  /* 0x00000016000d7308 */ /* 0x000f620000000800 */
[----:B0-----:R-:W-:Y:S01]  /*1a30*/  FADD.FTZ R29, -R8, R29 ;  /* 0x0000001d081d7221 */ /* 0x001fe20000010100 */
[----:B------:R-:W-:Y:S01]  /*1a40*/  FADD.FTZ R16, R16, R19 ;  /* 0x0000001310107221 */ /* 0x000fe20000010000 */
[----:B----4-:R-:W-:Y:S01]  /*1a50*/  STS [R12+0x1000], R21 ;  /* 0x001000150c007388 */ /* 0x010fe20000000800 */
[----:B------:R-:W0:Y:S01]  /*1a60*/  MUFU.EX2 R27, R26 ;  /* 0x0000001a001b7308 */ /* 0x000e220000000800 */
[----:B------:R-:W-:Y:S01]  /*1a70*/  FMUL.FTZ R29, R29, 1.4426950216293334961 ;  /* 0x3fb8aa3b1d1d7820 */ /* 0x000fe20000410000 */
[----:B------:R-:W-:Y:S01]  /*1a80*/  FADD.FTZ R16, R16, R21 ;  /* 0x0000001510107221 */ /* 0x000fe20000010000 */
[----:B--2---:R-:W-:Y:S03]  /*1a90*/  STS [R12+0x1200], R23 ;  /* 0x001200170c007388 */ /* 0x004fe60000000800 */
[----:B------:R-:W-:Y:S01]  /*1aa0*/  FADD.FTZ R16, R16, R23 ;  /* 0x0000001710107221 */ /* 0x000fe20000010000 */
[----:B------:R-:W2:Y:S01]  /*1ab0*/  MUFU.EX2 R29, R29 ;  /* 0x0000001d001d7308 */ /* 0x000ea20000000800 */
[----:B---3--:R-:W-:Y:S02]  /*1ac0*/  STS [R12+0x1400], R25 ;  /* 0x001400190c007388 */ /* 0x008fe40000000800 */
[----:B------:R-:W-:-:S02]  /*1ad0*/  FADD.FTZ R16, R16, R25 ;  /* 0x0000001910107221 */ /* 0x000fc40000010000 */
[----:B-----5:R-:W-:Y:S02]  /*1ae0*/  STS [R12+0x1a00], R13 ;  /* 0x001a000d0c007388 */ /* 0x020fe40000000800 */
[----:B0-----:R-:W-:Y:S02]  /*1af0*/  FADD.FTZ R16, R16, R27 ;  /* 0x0000001b10107221 */ /* 0x001fe40000010000 */
[----:B------:R-:W-:Y:S02]  /*1b00*/  STS [R12+0x1600], R27 ;  /* 0x0016001b0c007388 */ /* 0x000fe40000000800 */
[----:B--2---:R-:W-:Y:S02]  /*1b10*/  FADD.FTZ R16, R16, R29 ;  /* 0x0000001d10107221 */ /* 0x004fe40000010000 */
[----:B------:R0:W-:Y:S02]  /*1b20*/  STS [R12+0x1800], R29 ;  /* 0x0018001d0c007388 */ /* 0x0001e40000000800 */
[----:B-1----:R-:W-:Y:S01]  /*1b30*/  FADD.FTZ R15, R16, R13 ;  /* 0x0000000d100f7221 */ /* 0x002fe20000010000 */
[----:B0-----:R-:W-:Y:S01]  /*1b40*/  VIADD R12, R12, 0x2000 ;  /* 0x000020000c0c7836 */ /* 0x001fe20000000000 */
[----:B------:R-:W-:Y:S06]  /*1b50*/  @!P4 BRA `(.L_x_23566) ;  /* 0xfffffff80070c947 */ /* 0x000fec000383ffff */
.L_x_23565:
[----:B------:R-:W-:Y:S05]  /*1b60*/  BSYNC.RECONVERGENT B1 ;  /* 0x0000000000017941 */ /* 0x000fea0003800200 */
.L_x_23564:
        /* <DEDUP_REMOVED lines=47> */
[----:B------:R-:W-:Y:S02]  /*1e60*/  FADD.FTZ R22, R22, R13 ;  /* 0x0000000d16167221 */ /* 0x000fe40000010000 */
[----:B-1----:R-:W-:Y:S02]  /*1e70*/  STS [R12+0x600], R11 ;  /* 0x0006000b0c007388 */ /* 0x002fe40000000800 */
[----:B------:R-:W-:-:S02]  /*1e80*/  FADD.FTZ R22, R22, R11 ;  /* 0x0000000b16167221 */ /* 0x000fc40000010000 */
[----:B--2---:R-:W-:Y:S02]  /*1e90*/  STS [R12+0x800], R23 ;  /* 0x000800170c007388 */ /* 0x004fe40000000800 */
[----:B------:R-:W-:Y:S02]  /*1ea0*/  FADD.FTZ R22, R22, R23 ;  /* 0x0000001716167221 */ /* 0x000fe40000010000 */
[----:B---3--:R0:W-:Y:S02]  /*1eb0*/  STS [R12+0xa00], R25 ;  /* 0x000a00190c007388 */ /* 0x0081e40000000800 */
[----:B------:R-:W-:Y:S01]  /*1ec0*/  FADD.FTZ R15, R22, R25 ;  /* 0x00000019160f7221 */ /* 0x000fe20000010000 */
[----:B0-----:R-:W-:-:S07]  /*1ed0*/  IADD3 R12, PT, PT, R12, 0x1000, RZ ;  /* 0x000010000c0c7810 */ /* 0x001fce0007ffe0ff */
.L_x_23568:
[----:B------:R-:W-:Y:S05]  /*1ee0*/  BSYNC.RECONVERGENT B1 ;  /* 0x0000000000017941 */ /* 0x000fea0003800200 */
.L_x_23567:
        /* <DEDUP_REMOVED lines=26> */
.L_x_23560:
[----:B------:R-:W-:Y:S05]  /*2090*/  BSYNC.RECONVERGENT B0 ;  /* 0x0000000000007941 */ /* 0x000fea0003800200 */
.L_x_23559:
        /* <DEDUP_REMOVED lines=40> */
.L_x_23573:
[----:B------:R-:W1:Y:S01]  /*2320*/  LDS R9, [R12] ;  /* 0x000000000c097984 */ /* 0x000e620000000800 */
[----:B------:R-:W-:-:S05]  /*2330*/  VIADD R13, R13, 0x1 ;  /* 0x000000010d0d7836 */ /* 0x000fca0000000000 */
[----:B------:R-:W-:Y:S01]  /*2340*/  ISETP.NE.AND P0, PT, R13, RZ, PT ;  /* 0x000000ff0d00720c */ /* 0x000fe20003f05270 */
[----:B-1----:R-:W-:-:S05]  /*2350*/  FMUL.FTZ R9, R9, R2 ;  /* 0x0000000209097220 */ /* 0x002fca0000410000 */
[----:B------:R1:W-:Y:S02]  /*2360*/  STS [R12], R9 ;  /* 0x000000090c007388 */ /* 0x0003e40000000800 */
[----:B-1----:R-:W-:-:S05]  /*2370*/  IADD3 R12, PT, PT, R12, 0x200, RZ ;  /* 0x000002000c0c7810 */ /* 0x002fca0007ffe0ff */
[----:B------:R-:W-:Y:S05]  /*2380*/  @P0 BRA `(.L_x_23573) ;  /* 0xfffffffc00e40947 */ /* 0x000fea000383ffff */
.L_x_23572:
[----:B------:R-:W-:Y:S05]  /*2390*/  BSYNC.RECONVERGENT B1 ;  /* 0x0000000000017941 */ /* 0x000fea0003800200 */
.L_x_23571:
        /* <DEDUP_REMOVED lines=12> */
.L_x_23576:
        /* <DEDUP_REMOVED lines=8> */
[----:B------:R-:W-:Y:S04]  /*24e0*/  LDS R21, [R9+0x800] ;  /* 0x0008000009157984 */ /* 0x000fe80000000800 */
[----:B------:R-:W-:Y:S04]  /*24f0*/  LDS R25, [R9+0xa00] ;  /* 0x000a000009197984 */ /* 0x000fe80000000800 */
[----:B------:R-:W-:Y:S04]  /*2500*/  LDS R15, [R9+0xc00] ;  /* 0x000c0000090f7984 */ /* 0x000fe80000000800 */
        /* <DEDUP_REMOVED lines=12> */
[----:B------:R-:W0:Y:S04]  /*25d0*/  LDS R14, [R9+0x1800] ;  /* 0x00180000090e7984 */ /* 0x000e280000000800 */
[----:B------:R-:W5:Y:S04]  /*25e0*/  LDS R12, [R9+0x1a00] ;  /* 0x001a0000090c7984 */ /* 0x000f680000000800 */
[----:B------:R1:W-:Y:S04]  /*25f0*/  STS [R9+-0x400], R24 ;  /* 0xfffc001809007388 */ /* 0x0003e80000000800 */
[----:B------:R1:W-:Y:S01]  /*2600*/  STS [R9+-0x200], R26 ;  /* 0xfffe001a09007388 */ /* 0x0003e20000000800 */
[----:B------:R-:W-:-:S03]  /*2610*/  FMUL.FTZ R23, R23, R2 ;  /* 0x0000000217177220 */ /* 0x000fc60000410000 */
[----:B------:R2:W-:Y:S01]  /*2620*/  STS [R9], R28 ;  /* 0x0000001c09007388 */ /* 0x0005e20000000800 */
[-C--:B-1----:R-:W-:Y:S01]  /*2630*/  FMUL.FTZ R24, R21, R2.reuse ;  /* 0x0000000215187220 */ /* 0x082fe20000410000 */
[-C--:B------:R-:W-:Y:S02]  /*2640*/  FMUL.FTZ R22, R22, R2.reuse ;  /* 0x0000000216167220 */ /* 0x080fe40000410000 */
[----:B------:R-:W-:Y:S01]  /*2650*/  STS [R9+0x400], R17 ;  /* 0x0004001109007388 */ /* 0x000fe20000000800 */
[----:B------:R-:W-:-:S03]  /*2660*/  FMUL.FTZ R26, R25, R2 ;  /* 0x00000002191a7220 */ /* 0x000fc60000410000 */
        /* <DEDUP_REMOVED lines=19> */
.L_x_23575:
[----:B------:R-:W-:Y:S05]  /*27a0*/  BSYNC.RECONVERGENT B1 ;  /* 0x0000000000017941 */ /* 0x000fea0003800200 */
.L_x_23574:
        /* <DEDUP_REMOVED lines=31> */
.L_x_23578:
[----:B------:R-:W-:Y:S05]  /*29a0*/  BSYNC.RECONVERGENT B1 ;  /* 0x0000000000017941 */ /* 0x000fea0003800200 */
.L_x_23577:
        /* <DEDUP_REMOVED lines=14> */
.L_x_23570:
[----:B------:R-:W-:Y:S05]  /*2a90*/  BSYNC.RECONVERGENT B0 ;  /* 0x0000000000007941 */ /* 0x000fea0003800200 */
.L_x_23569:
[----:B------:R-:W-:Y:S01]  /*2aa0*/  BAR.SYNC.DEFER_BLOCKING 0x0 ;  /* 0x0000000000007b1d */ /* 0x000fe20000010000 */
[----:B------:R-:W-:Y:S02]  /*2ab0*/  ISETP.NE.AND P0, PT, R0, RZ, PT ;  /* 0x000000ff0000720c */ /* 0x000fe40003f05270 */
[----:B------:R-:W-:-:S03]  /*2ac0*/  MOV R3, UR16 ;  /* 0x0000001000037c02 */ /* 0x000fc60008000f00 */
        /* <DEDUP_REMOVED lines=18> */
[----:B------:R-:W-:Y:S02]  /*2bf0*/  MOV R12, UR4 ;  /* 0x00000004000c7c02 */ /* 0x000fe40008000f00 */
[----:B------:R-:W-:Y:S02]  /*2c00*/  MOV R3, UR7 ;  /* 0x0000000700037c02 */ /* 0x000fe40008000f00 */
[----:B------:R-:W-:-:S03]  /*2c10*/  IMAD.U32 R13, RZ, RZ, UR5 ;  /* 0x00000005ff0d7e24 */ /* 0x000fc6000f8e00ff */
[----:B0-----:R0:W-:Y:S04]  /*2c20*/  STG.E desc[UR12][R2.64], R8 ;  /* 0x0000000802007986 */ /* 0x0011e8000c10190c */
[----:B------:R0:W-:Y:S02]  /*2c30*/  STG.E desc[UR12][R12.64], R11 ;  /* 0x0000000b0c007986 */ /* 0x0001e4000c10190c */
.L_x_23580:
[----:B---34-:R-:W-:Y:S05]  /*2c40*/  BSYNC.RECONVERGENT B0 ;  /* 0x0000000000007941 */ /* 0x018fea0003800200 */
.L_x_23579:
[----:B------:R-:W-:Y:S01]  /*2c50*/  BSSY.RECONVERGENT B0, `(.L_x_23581) ;  /* 0x00000b4000007945 */ /* 0x000fe20003800200 */
[----:B------:R-:W-:Y:S01]  /*2c60*/  HFMA2 R19, -RZ, RZ, 0, 0 ;  /* 0x00000000ff137431 */ /* 0x000fe200000001ff */
[----:B012---:R-:W-:Y:S02]  /*2c70*/  CS2R R2, SRZ ;  /* 0x0000000000027805 */ /* 0x007fe4000001ff00 */
[----:B------:R-:W-:Y:S05]  /*2c80*/  @P1 BRA `(.L_x_23582) ;  /* 0x0000000800c01947 */ /* 0x000fea0003800000 */
[----:B------:R-:W0:Y:S01]  /*2c90*/  LDCU UR4, c[0x0][0x3c8] ;  /* 0x00007900ff0477ac */ /* 0x000e220008000800 */
[----:B------:R-:W-:Y:S01]  /*2ca0*/  IMAD.WIDE.U32 R2, R16, 0x4, RZ ;  /* 0x0000000410027825 */ /* 0x000fe200078e00ff */
[----:B------:R-:W-:Y:S01]  /*2cb0*/  MOV R19, RZ ;  /* 0x000000ff00137202 */ /* 0x000fe20000000f00 */
[----:B------:R-:W1:Y:S02]  /*2cc0*/  LDCU.64 UR6, c[0x0][0x3b8] ;  /* 0x00007700ff0677ac */ /* 0x000e640008000a00 */
[----:B------:R-:W-:Y:S01]  /*2cd0*/  VIADD R7, R7, 0xc0 ;  /* 0x000000c007077836 */ /* 0x000fe20000000000 */
[----:B------:R-:W2:Y:S04]  /*2ce0*/  LDCU UR5, c[0x0][0x3e0] ;  /* 0x00007c00ff0577ac */ /* 0x000ea80008000800 */
[----:B------:R-:W-:-:S02]  /*2cf0*/  LEA R17, R4, R7, 0x18 ;  /* 0x0000000704117211 */ /* 0x000fc400078ec0ff */
[C---:B------:R-:W-:Y:S02]  /*2d00*/  LEA R7, R6.reuse, R5, 0x3 ;  /* 0x0000000506077211 */ /* 0x040fe400078e18ff */
[----:B------:R-:W-:Y:S01]  /*2d10*/  LEA R17, R6, R17, 0x5 ;  /* 0x0000001106117211 */ /* 0x000fe200078e28ff */
[----:B------:R-:W-:Y:S01]  /*2d20*/  VIADD R6, R16, 0x1 ;  /* 0x0000000110067836 */ /* 0x000fe20000000000 */
[----:B------:R-:W-:Y:S01]  /*2d30*/  IADD3 R7, PT, PT, R7, 0x3, RZ ;  /* 0x0000000307077810 */ /* 0x000fe20007ffe0ff */
[----:B0-----:R-:W-:Y:S01]  /*2d40*/  UIMAD UR4, UR15, UR4, URZ ;  /* 0x000000040f0472a4 */ /* 0x001fe2000f8e02ff */
[----:B------:R-:W-:-:S05]  /*2d50*/  IADD3 R17, PT, PT, R17, 0x10, RZ ;  /* 0x0000001011117810 */ /* 0x000fca0007ffe0ff */
        /* <DEDUP_REMOVED lines=10> */
.L_x_23591:
[----:B------:R-:W2:Y:S04]  /*2e00*/  LDG.E.CONSTANT R23, desc[UR12][R4.64] ;  /* 0x0000000c04177981 */ /* 0x000ea8000c1e9900 */
[----:B0-----:R-:W0:Y:S04]  /*2e10*/  LDS.128 R8, [R17+-0x10] ;  /* 0xfffff00011087984 */ /* 0x001e280000000c00 */
[----:B-1----:R-:W1:Y:S01]  /*2e20*/  LDS.128 R12, [R17] ;  /* 0x00000000110c7984 */ /* 0x002e620000000c00 */
        /* <DEDUP_REMOVED lines=8> */
[----:B------:R-:W-:Y:S02]  /*2eb0*/  ISETP.NE.AND P0, PT, R16, -0x1, PT ;  /* 0xffffffff1000780c */ /* 0x000fe40003f05270 */
[----:B------:R-:W-:Y:S01]  /*2ec0*/  LEA.HI.X R29, R22, UR21, R23, 0x1, P1 ;  /* 0x00000015161d7c11 */ /* 0x000fe200088f0c17 */
[----:B------:R-:W-:Y:S01]  /*2ed0*/  VIADD R23, R7, 0xfffffffd ;  /* 0xfffffffd07177836 */ /* 0x000fe20000000000 */
[----:B------:R-:W-:-:S03]  /*2ee0*/  F2FP.F16.F32.PACK_AB R22, R9, R8 ;  /* 0x000000080916723e */ /* 0x000fc600000000ff */
[----:B------:R0:W5:Y:S06]  /*2ef0*/  LDG.E.128.CONSTANT R8, desc[UR12][R28.64] ;  /* 0x0000000c1c087981 */ /* 0x00016c000c1e9d00 */
[----:B------:R-:W-:Y:S05]  /*2f00*/  @P0 BRA `(.L_x_23584) ;  /* 0x0000000000780947 */ /* 0x000fea0003800000 */
        /* <DEDUP_REMOVED lines=17> */
[C---:B------:R-:W-:Y:S01]  /*3020*/  VIADD R12, R7.reuse, 0xfffffffe ;  /* 0xfffffffe070c7836 */ /* 0x040fe20000000000 */
[----:B------:R-:W-:Y:S02]  /*3030*/  IADD3 R13, PT, PT, R7, 0x3, RZ ;  /* 0x00000003070d7810 */ /* 0x000fe40007ffe0ff */
        /* <DEDUP_REMOVED lines=11> */
.L_x_23584:
[----:B------:R-:W-:Y:S05]  /*30f0*/  BSYNC.RECONVERGENT B1 ;  /* 0x0000000000017941 */ /* 0x000fea0003800200 */
.L_x_23583:
        /* <DEDUP_REMOVED lines=13> */
[----:B------:R-:W-:Y:S02]  /*31d0*/  ISETP.GE.AND P2, PT, R7, UR14, PT ;  /* 0x0000000e07007c0c */ /* 0x000fe4000bf46270 */
[----:B------:R-:W-:Y:S02]  /*31e0*/  ISETP.GE.AND P1, PT, R8, UR14, PT ;  /* 0x0000000e08007c0c */ /* 0x000fe4000bf26270 */
[C---:B------:R-:W-:Y:S02]  /*31f0*/  PRMT R8, R13.reuse, 0x7632, R8 ;  /* 0x000076320d087816 */ /* 0x040fe40000000008 */
        /* <DEDUP_REMOVED lines=25> */
.L_x_23586:
[----:B------:R-:W-:Y:S05]  /*3390*/  BSYNC.RECONVERGENT B1 ;  /* 0x0000000000017941 */ /* 0x000fea0003800200 */
.L_x_23585:
        /* <DEDUP_REMOVED lines=14> */
[C---:B------:R-:W-:Y:S02]  /*3480*/  IADD3 R12, PT, PT, R7.reuse, -0x2, RZ ;  /* 0xfffffffe070c7810 */ /* 0x040fe40007ffe0ff */
        /* <DEDUP_REMOVED lines=9> */
[----:B-----5:R-:W-:Y:S02]  /*3520*/  PRMT R12, R8, 0x7632, R12 ;  /* 0x00007632080c7816 */ /* 0x020fe4000000000c */
        /* <DEDUP_REMOVED lines=19> */
.L_x_23590:
[----:B------:R-:W-:Y:S05]  /*3660*/  BSYNC.RECONVERGENT B2 ;  /* 0x0000000000027941 */ /* 0x000fea0003800200 */
.L_x_23589:
        /* <DEDUP_REMOVED lines=8> */
.L_x_23588:
[----:B------:R-:W-:Y:S05]  /*36f0*/  BSYNC.RECONVERGENT B1 ;  /* 0x0000000000017941 */ /* 0x000fea0003800200 */
.L_x_23587:
        /* <DEDUP_REMOVED lines=9> */
.L_x_23582:
[----:B------:R-:W-:Y:S05]  /*3790*/  BSYNC.RECONVERGENT B0 ;  /* 0x0000000000007941 */ /* 0x000fea0003800200 */
.L_x_23581:
[----:B------:R-:W2:Y:S01]  /*37a0*/  S2UR UR5, SR_CgaCtaId ;  /* 0x00000000000579c3 */ /* 0x000ea20000008800 */
[----:B------:R-:W-:Y:S01]  /*37b0*/  LOP3.LUT R4, R0, 0x3c0, RZ, 0xc0, !PT ;  /* 0x000003c000047812 */ /* 0x000fe200078ec0ff */
[----:B------:R-:W-:Y:S01]  /*37c0*/  UMOV UR4, 0x400 ;  /* 0x0000040000047882 */ /* 0x000fe20000000000 */
[----:B------:R-:W-:Y:S01]  /*37d0*/  SHF.R.U32.HI R5, RZ, 0x5, R0 ;  /* 0x00000005ff057819 */ /* 0x000fe20000011600 */
[----:B------:R-:W-:-:S04]  /*37e0*/  UIADD3 UR4, UPT, UPT, UR4, 0xc0, URZ ;  /* 0x000000c004047890 */ /* 0x000fc8000fffe0ff */
[----:B------:R-:W-:Y:S01]  /*37f0*/  BAR.SYNC.DEFER_BLOCKING 0x0 ;  /* 0x0000000000007b1d */ /* 0x000fe20000010000 */
[----:B------:R-:W-:Y:S02]  /*3800*/  ISETP.NE.AND P1, PT, R4, 0x40, PT ;  /* 0x000000400400780c */ /* 0x000fe40003f25270 */
[C---:B------:R-:W-:Y:S02]  /*3810*/  ISETP.GT.U32.AND P2, PT, R0.reuse, 0x3f, PT ;  /* 0x0000003f0000780c */ /* 0x040fe40003f44070 */
[C---:B------:R-:W-:Y:S01]  /*3820*/  LOP3.LUT R6, R0.reuse, 0x3e0, RZ, 0xc0, !PT ;  /* 0x000003e000067812 */ /* 0x040fe200078ec0ff */
[----:B------:R-:W-:Y:S01]  /*3830*/  BSSY.RECONVERGENT B0, `(.L_x_23592) ;  /* 0x000000c000007945 */ /* 0x000fe20003800200 */
[----:B------:R-:W-:Y:S01]  /*3840*/  ISETP.GT.U32.AND P0, PT, R0, 0x1f, PT ;  /* 0x0000001f0000780c */ /* 0x000fe20003f04070 */
[----:B------:R-:W-:Y:S01]  /*3850*/  IMAD R0, R5, 0x50, R18 ;  /* 0x0000005005007824 */ /* 0x000fe200078e0212 */
[----:B------:R-:W-:Y:S02]  /*3860*/  ISETP.NE.AND P3, PT, R6, 0x20, PT ;  /* 0x000000200600780c */ /* 0x000fe40003f65270 */
[----:B------:R-:W-:Y:S01]  /*3870*/  MOV R6, R3 ;  /* 0x0000000300067202 */ /* 0x000fe20000000f00 */
[----:B--2---:R-:W-:-:S06]  /*3880*/  ULEA UR4, UR5, UR4, 0x18 ;  /* 0x0000000405047291 */ /* 0x004fcc000f8ec0ff */
[----:B------:R-:W-:Y:S01]  /*3890*/  LEA R0, R0, UR4, 0x2 ;  /* 0x0000000400007c11 */ /* 0x000fe2000f8e10ff */
[----:B------:R-:W-:Y:S06]  /*38a0*/  @P1 BRA `(.L_x_23593) ;  /* 0x0000000000101947 */ /* 0x000fec0003800000 */
[----:B------:R-:W-:Y:S01]  /*38b0*/  ISETP.GT.U32.AND P1, PT, R18, 0xf, PT ;  /* 0x0000000f1200780c */ /* 0x000fe20003f24070 */
[----:B------:R2:W-:Y:S04]  /*38c0*/  STS [R0+-0x280], R19 ;  /* 0xfffd801300007388 */ /* 0x0005e80000000800 */
[----:B------:R2:W-:Y:S08]  /*38d0*/  STS [R0+-0x200], R2 ;  /* 0xfffe000200007388 */ /* 0x0005f00000000800 */
[----:B------:R2:W-:Y:S02]  /*38e0*/  @!P1 STS [R0+-0x180], R6 ;  /* 0xfffe800600009388 */ /* 0x0005e40000000800 */
.L_x_23593:
[----:B------:R-:W-:Y:S05]  /*38f0*/  BSYNC.RECONVERGENT B0 ;  /* 0x0000000000007941 */ /* 0x000fea0003800200 */
.L_x_23592:
        /* <DEDUP_REMOVED lines=10> */
.L_x_23595:
[----:B------:R-:W-:Y:S05]  /*39a0*/  BSYNC.RECONVERGENT B0 ;  /* 0x0000000000007941 */ /* 0x000fea0003800200 */
.L_x_23594:
[----:B------:R-:W-:Y:S06]  /*39b0*/  BAR.SYNC.DEFER_BLOCKING 0x0 ;  /* 0x0000000000007b1d */ /* 0x000fec0000010000 */
[----:B------:R-:W-:Y:S04]  /*39c0*/  BSSY.RECONVERGENT B0, `(.L_x_23596) ;  /* 0x0000006000007945 */ /* 0x000fe80003800200 */
[----:B------:R-:W-:Y:S05]  /*39d0*/  @P3 BRA `(.L_x_23597) ;  /* 0x0000000000103947 */ /* 0x000fea0003800000 */
[----:B------:R-:W-:Y:S01]  /*39e0*/  ISETP.GT.U32.AND P1, PT, R18, 0xf, PT ;  /* 0x0000000f1200780c */ /* 0x000fe20003f24070 */
[----:B------:R3:W-:Y:S04]  /*39f0*/  STS [R0+-0x140], R19 ;  /* 0xfffec01300007388 */ /* 0x0007e80000000800 */
[----:B------:R3:W-:Y:S08]  /*3a00*/  STS [R0+-0xc0], R2 ;  /* 0xffff400200007388 */ /* 0x0007f00000000800 */
[----:B------:R3:W-:Y:S02]  /*3a10*/  @!P1 STS [R0+-0x40], R6 ;  /* 0xffffc00600009388 */ /* 0x0007e40000000800 */
.L_x_23597:
[----:B------:R-:W-:Y:S05]  /*3a20*/  BSYNC.RECONVERGENT B0 ;  /* 0x0000000000007941 */ /* 0x000fea0003800200 */
.L_x_23596:
[----:B------:R-:W-:Y:S06]  /*3a30*/  BAR.SYNC.DEFER_BLOCKING 0x0 ;  /* 0x0000000000007b1d */ /* 0x000fec0000010000 */
[----:B------:R-:W-:Y:S04]  /*3a40*/  BSSY.RECONVERGENT B0, `(.L_x_23598) ;  /* 0x0000009000007945 */ /* 0x000fe80003800200 */
[----:B------:R-:W-:Y:S05]  /*3a50*/  @P0 BRA `(.L_x_23599) ;  /* 0x00000000001c0947 */ /* 0x000fea0003800000 */
[----:B------:R-:W-:Y:S01]  /*3a60*/  ISETP.GT.U32.AND P1, PT, R18, 0xf, PT ;  /* 0x0000000f1200780c */ /* 0x000fe20003f24070 */
[----:B------:R-:W2:Y:S04]  /*3a70*/  LDS R4, [R0] ;  /* 0x0000000000047984 */ /* 0x000ea80000000800 */
[----:B------:R-:W4:Y:S08]  /*3a80*/  LDS R3, [R0+0x80] ;  /* 0x0000800000037984 */ /* 0x000f300000000800 */
[----:B------:R-:W5:Y:S01]  /*3a90*/  @!P1 LDS R5, [R0+0x100] ;  /* 0x0001000000059984 */ /* 0x000f620000000800 */
[----:B--23--:R-:W-:Y:S01]  /*3aa0*/  FADD.FTZ R19, R19, R4 ;  /* 0x0000000413137221 */ /* 0x00cfe20000010000 */
[----:B----4-:R-:W-:Y:S01]  /*3ab0*/  FADD.FTZ R2, R2, R3 ;  /* 0x0000000302027221 */ /* 0x010fe20000010000 */
[----:B-----5:R-:W-:-:S07]  /*3ac0*/  @!P1 FADD.FTZ R6, R5, R6 ;  /* 0x0000000605069221 */ /* 0x020fce0000010000 */
.L_x_23599:
[----:B------:R-:W-:Y:S05]  /*3ad0*/  BSYNC.RECONVERGENT B0 ;  /* 0x0000000000007941 */ /* 0x000fea0003800200 */
.L_x_23598:
[----:B------:R-:W-:Y:S06]  /*3ae0*/  BAR.SYNC.DEFER_BLOCKING 0x0 ;  /* 0x0000000000007b1d */ /* 0x000fec0000010000 */
[----:B------:R-:W-:Y:S05]  /*3af0*/  @P0 EXIT ;  /* 0x000000000000094d */ /* 0x000fea0003800000 */
[----:B------:R-:W-:Y:S01]  /*3b00*/  UIMAD UR4, UR15, UR19, UR18 ;  /* 0x000000130f0472a4 */ /* 0x000fe2000f8e0212 */
[----:B--23--:R-:W-:Y:S01]  /*3b10*/  F2FP.F16.F32.PACK_AB R2, R2, R19 ;  /* 0x000000130202723e */ /* 0x00cfe200000000ff */
[----:B------:R-:W2:Y:S01]  /*3b20*/  LDCU.64 UR6, c[0x0][0x390] ;  /* 0x00007200ff0677ac */ /* 0x000ea20008000a00 */
        /* <DEDUP_REMOVED lines=13> */
[----:B--2---:R-:W-:-:S05]  /*3c00*/  F2FP.F16.F32.PACK_AB R0, RZ, R6 ;  /* 0x00000006ff00723e */ /* 0x004fca00000000ff */
[----:B------:R-:W-:Y:S01]  /*3c10*/  STG.E.U16 desc[UR12][R4.64+0x80], R0 ;  /* 0x0000800004007986 */ /* 0x000fe2000c10150c */
[----:B------:R-:W-:Y:S05]  /*3c20*/  EXIT ;  /* 0x000000000000794d */ /* 0x000fea0003800000 */
.L_x_23556:
[----:B------:R-:W-:Y:S01]  /*3c30*/  HFMA2 R22, -RZ, RZ, 0, 1.1920928955078125e-07 ;  /* 0x00000002ff167431 */ /* 0x000fe200000001ff */
[----:B------:R-:W-:Y:S01]  /*3c40*/  BSSY B1, `(.L_x_23600) ;  /* 0x0000007000017945 */ /* 0x000fe20003800000 */
[----:B------:R-:W-:Y:S01]  /*3c50*/  IMAD.MOV.U32 R9, RZ, RZ, R6 ;  /* 0x000000ffff097224 */ /* 0x000fe200078e0006 */
[----:B------:R-:W-:Y:S01]  /*3c60*/  MOV R23, 0x1f ;  /* 0x0000001f00177802 */ /* 0x000fe20000000f00 */
[----:B------:R-:W-:-:S07]  /*3c70*/  IMAD.MOV.U32 R10, RZ, RZ, -0x1 ;  /* 0xffffffffff0a7424 */ /* 0x000fce00078e00ff */
[----:B------:R-:W-:Y:S05]  /*3c80*/  WARPSYNC.COLLECTIVE R10, `(.L_x_23601) ;  /* 0x000000000a087348 */ /* 0x000fea0003c00000 */
[----:B------:R0:W1:Y:S02]  /*3c90*/  SHFL.BFLY P1, R11, R9, R22, R23 ;  /* 0x0c000016090b7389 */ /* 0x0000640000020017 */
[----:B01----:R-:W-:Y:S05]  /*3ca0*/  ENDCOLLECTIVE ;  /* 0x000000000000791b */ /* 0x003fea0003800000 */
.L_x_23601:
[----:B------:R-:W-:Y:S05]  /*3cb0*/  BSYNC B1 ;  /* 0x0000000000017941 */ /* 0x000fea0003800000 */
.L_x_23600:
        /* <DEDUP_REMOVED lines=9> */
.L_x_23602:
[----:B------:R-:W-:Y:S01]  /*3d50*/  IMAD.MOV.U32 R4, RZ, RZ, R11 ;  /* 0x000000ffff047224 */ /* 0x000fe200078e000b */
[----:B------:R-:W-:Y:S06]  /*3d60*/  BRA `(.L_x_23603) ;  /* 0xffffffd000547947 */ /* 0x000fec000383ffff */
.L_x_23558:
[----:B------:R-:W-:Y:S01]  /*3d70*/  HFMA2 R22, -RZ, RZ, 0, 9.5367431640625e-07 ;  /* 0x00000010ff167431 */ /* 0x000fe200000001ff */
[----:B------:R-:W-:Y:S01]  /*3d80*/  BSSY B0, `(.L_x_23604) ;  /* 0x0000007000007945 */ /* 0x000fe20003800000 */
[----:B------:R-:W-:Y:S01]  /*3d90*/  MOV R9, R12 ;  /* 0x0000000c00097202 */ /* 0x000fe20000000f00 */
[----:B------:R-:W-:Y:S01]  /*3da0*/  IMAD.MOV.U32 R23, RZ, RZ, 0x1f ;  /* 0x0000001fff177424 */ /* 0x000fe200078e00ff */
[----:B------:R-:W-:-:S07]  /*3db0*/  MOV R10, 0xffffffff ;  /* 0xffffffff000a7802 */ /* 0x000fce0000000f00 */
[----:B0----5:R-:W-:Y:S05]  /*3dc0*/  WARPSYNC.COLLECTIVE R10, `(.L_x_23605) ;  /* 0x000000000a087348 */ /* 0x021fea0003c00000 */
[----:B------:R1:W2:Y:S02]  /*3dd0*/  SHFL.BFLY P1, R11, R9, R22, R23 ;  /* 0x0c000016090b7389 */ /* 0x0002a40000020017 */
[----:B012--5:R-:W-:Y:S05]  /*3de0*/  ENDCOLLECTIVE ;  /* 0x000000000000791b */ /* 0x027fea0003800000 */
.L_x_23605:
[----:B------:R-:W-:Y:S05]  /*3df0*/  BSYNC B0 ;  /* 0x0000000000007941 */ /* 0x000fea0003800000 */
.L_x_23604:
        /* <DEDUP_REMOVED lines=8> */
.L_x_23606:
[----:B------:R-:W-:Y:S02]  /*3e80*/  HFMA2 R22, -RZ, RZ, 0, 2.384185791015625e-07 ;  /* 0x00000004ff167431 */ /* 0x000fe400000001ff */
[----:B------:R-:W-:-:S05]  /*3e90*/  IMAD.MOV.U32 R8, RZ, RZ, R11 ;  /* 0x000000ffff087224 */ /* 0x000fca00078e000b */
[----:B------:R-:W-:-:S04]  /*3ea0*/  FMNMX.FTZ R8, R9, R8, !PT ;  /* 0x0000000809087209 */ /* 0x000fc80007810000 */
[----:B------:R-:W-:-:S07]  /*3eb0*/  MOV R9, R8 ;  /* 0x0000000800097202 */ /* 0x000fce0000000f00 */
[----:B------:R-:W-:Y:S05]  /*3ec0*/  WARPSYNC.COLLECTIVE R10, `(.L_x_23607) ;  /* 0x000000000a087348 */ /* 0x000fea0003c00000 */
[----:B------:R0:W1:Y:S02]  /*3ed0*/  SHFL.BFLY P1, R11, R9, R22, R23 ;  /* 0x0c000016090b7389 */ /* 0x0000640000020017 */
[----:B01----:R-:W-:Y:S05]  /*3ee0*/  ENDCOLLECTIVE ;  /* 0x000000000000791b */ /* 0x003fea0003800000 */
.L_x_23607:
[----:B------:R-:W-:Y:S05]  /*3ef0*/  BRA `(.L_x_23608) ;  /* 0xffffffd0008c7947 */ /* 0x000fea000383ffff */
.L_x_23609:
        /* <DEDUP_REMOVED lines=16> */
.L_x_27586:


//--------------------- .text._ZN4vllm25paged_attention_v2_kernelIttLi64ELi8ELi128ELNS_18Fp8KVCacheDataTypeE0ELb0ELi512EEEvPfS2_PT_PKS3_PKT0_S9_ifPKiSB_iPKfiiiSD_SD_iiiii --------------------------
	.section	.text._ZN4vllm25paged_attention_v2_kernelIttLi64ELi8ELi128ELNS_18Fp8KVCacheDataTypeE0ELb0ELi512EEEvPfS2_PT_PKS3_PKT0_S9_ifPKiSB_iPKfiiiSD_SD_iiiii,"ax",@progbits
	.align	128
        .global         _ZN4vllm25paged_attention_v2_kernelIttLi64ELi8ELi128ELNS_18Fp8KVCacheDataTypeE0ELb0ELi512EEEvPfS2_PT_PKS3_PKT0_S9_ifPKiSB_iPKfiiiSD_SD_iiiii
        .type           _ZN4vllm25paged_attention_v2_kernelIttLi64ELi8ELi128ELNS_18Fp8KVCacheDataTypeE0ELb0ELi512EEEvPfS2_PT_PKS3_PKT0_S9_ifPKiSB_iPKfiiiSD_SD_iiiii,@function
        .size           _ZN4vllm25paged_attention_v2_kernelIttLi64ELi8ELi128ELNS_18Fp8KVCacheDataTypeE0ELb0ELi512EEEvPfS2_PT_PKS3_PKT0_S9_ifPKiSB_iPKfiiiSD_SD_iiiii,(.L_x_27587 - _ZN4vllm25paged_attention_v2_kernelIttLi64ELi8ELi128ELNS_18Fp8KVCacheDataTypeE0ELb0ELi512EEEvPfS2_PT_PKS3_PKT0_S9_ifPKiSB_iPKfiiiSD_SD_iiiii)
        .other          _ZN4vllm25paged_attention_v2_kernelIttLi64ELi8ELi128ELNS_18Fp8KVCacheDataTypeE0ELb0ELi512EEEvPfS2_PT_PKS3_PKT0_S9_ifPKiSB_iPKfiiiSD_SD_iiiii,@"STO_CUDA_ENTRY STV_DEFAULT"
_ZN4vllm25paged_attention_v2_kernelIttLi64ELi8ELi128ELNS_18Fp8KVCacheDataTypeE0ELb0ELi512EEEvPfS2_PT_PKS3_PKT0_S9_ifPKiSB_iPKfiiiSD_SD_iiiii:
.text._ZN4vllm25paged_attention_v2_kernelIttLi64ELi8ELi128ELNS_18Fp8KVCacheDataTypeE0ELb0ELi512EEEvPfS2_PT_PKS3_PKT0_S9_ifPKiSB_iPKfiiiSD_SD_iiiii:
        /* <DEDUP_REMOVED lines=21> */
[----:B------:R-:W-:Y:S01]  /*0150*/  USHF.L.U32 UR15, UR16, 0x6, URZ ;  /* 0x00000006100f7899 */ /* 0x000fe200080006ff */
[----:B------:R-:W0:Y:S01]  /*0160*/  LDCU UR7, c[0x0][0x3dc] ;  /* 0x00007b80ff0777ac */ /* 0x000e220008000800 */
[----:B--2---:R-:W-:Y:S01]  /*0170*/  UIMAD UR4, UR11, UR4, URZ ;  /* 0x000000040b0472a4 */ /* 0x004fe2000f8e02ff */
[----:B------:R-:W2:Y:S01]  /*0180*/  LDCU UR10, c[0x0][0x3b4] ;  /* 0x00007680ff0a77ac */ /* 0x000ea20008000800 */
[----:B-1----:R-:W-:-:S02]  /*0190*/  MOV R3, UR18 ;  /* 0x0000001200037c02 */ /* 0x002fc40008000f00 */
[----:B------:R-:W-:Y:S02]  /*01a0*/  USHF.R.S32.HI UR5, URZ, 0x1f, UR4 ;  /* 0x0000001fff057899 */ /* 0x000fe40008011404 */
[----:B---3--:R-:W-:Y:S01]  /*01b0*/  UISETP.NE.U32.AND UP0, UPT, UR8, URZ, UPT ;  /* 0x000000ff0800728c */ /* 0x008fe2000bf05070 */
[----:B------:R-:W1:Y:S01]  /*01c0*/  LDCU.64 UR20, c[0x0][0x3a0] ;  /* 0x00007400ff1477ac */ /* 0x000e620008000a00 */
[----:B0-----:R-:W-:Y:S02]  /*01d0*/  ISETP.GT.U32.AND P0, PT, R18, 0x1f, PT ;  /* 0x0000001f1200780c */ /* 0x001fe40003f04070 */
[----:B----4-:R-:W-:Y:S01]  /*01e0*/  IABS R9, R8 ;  /* 0x0000000800097213 */ /* 0x010fe20000000000 */
[----:B------:R-:W-:-:S10]  /*01f0*/  UISETP.NE.AND.EX UP0, UPT, UR9, URZ, UPT, UP0 ;  /* 0x000000ff0900728c */ /* 0x000fd4000bf05300 */
[----:B------:R-:W0:Y:S01]  /*0200*/  @!P0 LDC.64 R4, c[0x0][0x398] ;  /* 0x0000e600ff048b82 */ /* 0x000e220000000a00 */
[----:B------:R-:W-:Y:S01]  /*0210*/  @!P0 IMAD.SHL.U32 R3, R3, 0x40, RZ ;  /* 0x0000004003038824 */ /* 0x000fe200078e00ff */
[----:B------:R-:W-:-:S04]  /*0220*/  @!P0 SHF.L.U32 R0, R18, 0x1, RZ ;  /* 0x0000000112008819 */ /* 0x000fc800000006ff */
[----:B------:R-:W-:-:S04]  /*0230*/  @!P0 IADD3 R0, P1, P2, R0, UR4, R3 ;  /* 0x0000000400008c10 */ /* 0x000fc8000fa3e003 */
[----:B------:R-:W-:Y:S01]  /*0240*/  @!P0 IADD3.X R3, PT, PT, RZ, UR5, RZ, P1, P2 ;  /* 0x00000005ff038c10 */ /* 0x000fe20008fe44ff */
[----:B------:R-:W3:Y:S01]  /*0250*/  @UP0 LDCU.64 UR4, c[0x0][0x3d0] ;  /* 0x00007a00ff0407ac */ /* 0x000ee20008000a00 */
[----:B0-----:R-:W-:-:S04]  /*0260*/  @!P0 LEA R2, P1, R0, R4, 0x1 ;  /* 0x0000000400028211 */ /* 0x001fc800078208ff */
[----:B------:R-:W-:-:S05]  /*0270*/  @!P0 LEA.HI.X R3, R0, R5, R3, 0x1, P1 ;  /* 0x0000000500038211 */ /* 0x000fca00008f0c03 */
[----:B------:R0:W4:Y:S01]  /*0280*/  @!P0 LDG.E.CONSTANT R2, desc[UR12][R2.64] ;  /* 0x0000000c02028981 */ /* 0x000122000c1e9900 */
[----:B------:R-:W2:Y:S01]  /*0290*/  I2F.RP R0, R9 ;  /* 0x0000000900007306 */ /* 0x000ea20000209400 */
[----:B------:R-:W1:Y:S01]  /*02a0*/  LDCU UR19, c[0x0][0x370] ;  /* 0x00006e00ff1377ac */ /* 0x000e620008000800 */
[----:B------:R-:W-:Y:S01]  /*02b0*/  PLOP3.LUT P1, PT, PT, PT, UP0, 0x80, 0x8 ;  /* 0x000000000008781c */ /* 0x000fe20003f2f008 */
[----:B---3--:R-:W-:-:S06]  /*02c0*/  @UP0 UIMAD.WIDE.U32 UR4, UR18, 0x4, UR4 ;  /* 0x00000004120408a5 */ /* 0x008fcc000f8e0004 */
[----:B------:R-:W-:Y:S01]  /*02d0*/  MOV R4, UR4 ;  /* 0x0000000400047c02 */ /* 0x000fe20008000f00 */
[----:B------:R-:W-:Y:S01]  /*02e0*/  IMAD.U32 R5, RZ, RZ, UR5 ;  /* 0x00000005ff057e24 */ /* 0x000fe2000f8e00ff */
[----:B--2---:R-:W2:Y:S04]  /*02f0*/  MUFU.RCP R0, R0 ;  /* 0x0000000000007308 */ /* 0x004ea80000001000 */
[----:B------:R3:W5:Y:S01]  /*0300*/  @P1 LDG.E.CONSTANT R15, desc[UR12][R4.64] ;  /* 0x0000000c040f1981 */ /* 0x000762000c1e9900 */
[----:B------:R-:W-:Y:S01]  /*0310*/  UIADD3 UR4, UPT, UPT, UR14, 0x7, URZ ;  /* 0x000000070e047890 */ /* 0x000fe2000fffe0ff */
[----:B------:R-:W-:Y:S01]  /*0320*/  BSSY B0, `(.L_x_23610) ;  /* 0x00000c1000007945 */ /* 0x000fe20003800000 */
[----:B------:R-:W-:Y:S02]  /*0330*/  MOV R14, 0xff7fffff ;  /* 0xff7fffff000e7802 */ /* 0x000fe40000000f00 */
[----:B------:R-:W-:Y:S01]  /*0340*/  USHF.R.U32.HI UR4, URZ, 0x3, UR4 ;  /* 0x00000003ff047899 */ /* 0x000fe20008011604 */
[----:B--2---:R-:W-:-:S02]  /*0350*/  IADD3 R6, PT, PT, R0, 0xffffffe, RZ ;  /* 0x0ffffffe00067810 */ /* 0x004fc40007ffe0ff */
[----:B-1----:R-:W-:Y:S02]  /*0360*/  IABS R0, UR19 ;  /* 0x0000001300007c13 */ /* 0x002fe40008000000 */
[----:B------:R1:W2:Y:S02]  /*0370*/  F2I.FTZ.U32.TRUNC.NTZ R7, R6 ;  /* 0x0000000600077305 */ /* 0x0002a4000021f000 */
[----:B-1----:R-:W-:Y:S02]  /*0380*/  HFMA2 R6, -RZ, RZ, 0, 0 ;  /* 0x00000000ff067431 */ /* 0x002fe400000001ff */
[----:B--2---:R-:W-:-:S04]  /*0390*/  IMAD.MOV R10, RZ, RZ, -R7 ;  /* 0x000000ffff0a7224 */ /* 0x004fc800078e0a07 */
[----:B0-----:R-:W-:-:S04]  /*03a0*/  IMAD R3, R10, R9, RZ ;  /* 0x000000090a037224 */ /* 0x001fc800078e02ff */
[----:B------:R-:W-:-:S06]  /*03b0*/  IMAD.HI.U32 R7, R7, R3, R6 ;  /* 0x0000000307077227 */ /* 0x000fcc00078e0006 */
[----:B------:R-:W-:-:S04]  /*03c0*/  IMAD.HI.U32 R3, R7, R0, RZ ;  /* 0x0000000007037227 */ /* 0x000fc800078e00ff */
[----:B---3--:R-:W-:-:S04]  /*03d0*/  IMAD.MOV R4, RZ, RZ, -R3 ;  /* 0x000000ffff047224 */ /* 0x008fc800078e0a03 */
        /* <DEDUP_REMOVED lines=17> */
[----:B------:R1:W2:Y:S02]  /*04f0*/  F2I.FTZ.U32.TRUNC.NTZ R5, R4 ;  /* 0x0000000400057305 */ /* 0x0002a4000021f000 */
[----:B-1----:R-:W-:Y:S01]  /*0500*/  MOV R4, RZ ;  /* 0x000000ff00047202 */ /* 0x002fe20000000f00 */
[----:B--2---:R-:W-:-:S04]  /*0510*/  IMAD.MOV R8, RZ, RZ, -R5 ;  /* 0x000000ffff087224 */ /* 0x004fc800078e0a05 */
[----:B------:R-:W-:Y:S01]  /*0520*/  IMAD R7, R8, R11, RZ ;  /* 0x0000000b08077224 */ /* 0x000fe200078e02ff */
[----:B------:R-:W-:-:S03]  /*0530*/  IABS R8, R3 ;  /* 0x0000000300087213 */ /* 0x000fc60000000000 */
[----:B------:R-:W-:-:S04]  /*0540*/  IMAD.HI.U32 R5, R5, R7, R4 ;  /* 0x0000000705057227 */ /* 0x000fc800078e0004 */
[----:B------:R-:W-:Y:S01]  /*0550*/  IMAD.MOV R7, RZ, RZ, -R8 ;  /* 0x000000ffff077224 */ /* 0x000fe200078e0a08 */
[----:B------:R-:W-:Y:S01]  /*0560*/  @!P0 LOP3.LUT R8, R18, 0x3fc, RZ, 0xc0, !PT ;  /* 0x000003fc12088812 */ /* 0x000fe200078ec0ff */
[----:B------:R-:W-:Y:S01]  /*0570*/  IMAD.HI.U32 R22, R5, R6, RZ ;  /* 0x0000000605167227 */ /* 0x000fe200078e00ff */
[----:B------:R-:W-:-:S03]  /*0580*/  MOV R5, 0x400 ;  /* 0x0000040000057802 */ /* 0x000fc60000000f00 */
[----:B------:R-:W-:Y:S01]  /*0590*/  IMAD R4, R22, R7, R6 ;  /* 0x0000000716047224 */ /* 0x000fe200078e0206 */
[----:B------:R-:W-:Y:S02]  /*05a0*/  SHF.L.U32 R6, R18, 0x5, RZ ;  /* 0x0000000512067819 */ /* 0x000fe400000006ff */
[----:B0-----:R-:W-:Y:S02]  /*05b0*/  LEA R7, R0, R5, 0x18 ;  /* 0x0000000500077211 */ /* 0x001fe400078ec0ff */
[----:B------:R-:W-:Y:S02]  /*05c0*/  ISETP.GT.U32.AND P2, PT, R11, R4, PT ;  /* 0x000000040b00720c */ /* 0x000fe40003f44070 */
[----:B------:R-:W-:-:S04]  /*05d0*/  LOP3.LUT R6, R6, 0x60, RZ, 0xc0, !PT ;  /* 0x0000006006067812 */ /* 0x000fc800078ec0ff */
[----:B------:R-:W-:Y:S01]  /*05e0*/  @!P0 IADD3 R9, PT, PT, R8, R7, R6 ;  /* 0x0000000708098210 */ /* 0x000fe20007ffe006 */
[----:B------:R-:W-:Y:S01]  /*05f0*/  IMAD.U32 R7, RZ, RZ, UR4 ;  /* 0x00000004ff077e24 */ /* 0x000fe2000f8e00ff */
[----:B------:R-:W0:Y:S01]  /*0600*/  LDCU UR4, c[0x0][0x3c8] ;  /* 0x00007900ff0477ac */ /* 0x000e220008000800 */
[----:B------:R-:W-:-:S04]  /*0610*/  LOP3.LUT R6, R3, UR18, RZ, 0x3c, !PT ;  /* 0x0000001203067c12 */ /* 0x000fc8000f8e3cff */
[----:B------:R-:W-:Y:S01]  /*0620*/  @!P2 IMAD.IADD R4, R4, 0x1, -R11 ;  /* 0x000000010404a824 */ /* 0x000fe200078e0a0b */
[----:B------:R-:W-:Y:S02]  /*0630*/  @!P2 IADD3 R22, PT, PT, R22, 0x1, RZ ;  /* 0x000000011616a810 */ /* 0x000fe40007ffe0ff */
[----:B------:R-:W-:Y:S02]  /*0640*/  ISETP.GE.AND P3, PT, R6, RZ, PT ;  /* 0x000000ff0600720c */ /* 0x000fe40003f66270 */
[----:B------:R-:W-:Y:S02]  /*0650*/  ISETP.GE.U32.AND P1, PT, R4, R11, PT ;  /* 0x0000000b0400720c */ /* 0x000fe40003f26070 */
[----:B------:R-:W-:-:S04]  /*0660*/  MOV R4, UR15 ;  /* 0x0000000f00047c02 */ /* 0x000fc80008000f00 */
[----:B------:R-:W-:Y:S02]  /*0670*/  VIADDMNMX.U32 R7, R4, 0x40, R7, PT ;  /* 0x0000004004077846 */ /* 0x000fe40003800007 */
[----:B------:R-:W-:Y:S01]  /*0680*/  SHF.R.U32.HI R4, RZ, 0x5, R18 ;  /* 0x00000005ff047819 */ /* 0x000fe20000011612 */
[----:B0-----:R-:W-:-:S03]  /*0690*/  UIMAD UR4, UR11, UR4, URZ ;  /* 0x000000040b0472a4 */ /* 0x001fc6000f8e02ff */
[----:B------:R-:W-:Y:S01]  /*06a0*/  IADD3 R20, PT, PT, R4, UR15, RZ ;  /* 0x0000000f04147c10 */ /* 0x000fe2000fffe0ff */
[----:B------:R-:W-:-:S03]  /*06b0*/  @P1 VIADD R22, R22, 0x1 ;  /* 0x0000000116161836 */ /* 0x000fc60000000000 */
[----:B------:R-:W-:Y:S01]  /*06c0*/  ISETP.GE.U32.AND P1, PT, R20, R7, PT ;  /* 0x000000071400720c */ /* 0x000fe20003f26070 */
[----:B------:R-:W-:Y:S01]  /*06d0*/  @!P3 IMAD.MOV R22, RZ, RZ, -R22 ;  /* 0x000000ffff16b224 */ /* 0x000fe200078e0a16 */
[----:B----4-:R0:W-:Y:S01]  /*06e0*/  @!P0 STS [R9], R2 ;  /* 0x0000000209008388 */ /* 0x0101e20000000800 */
[----:B------:R-:W-:Y:S01]  /*06f0*/  BAR.SYNC.DEFER_BLOCKING 0x0 ;  /* 0x0000000000007b1d */ /* 0x000fe20000010000 */
[----:B------:R-:W-:-:S13]  /*0700*/  ISETP.NE.AND P0, PT, R3, RZ, PT ;  /* 0x000000ff0300720c */ /* 0x000fda0003f05270 */
[----:B------:R-:W-:Y:S01]  /*0710*/  @!P0 LOP3.LUT R22, RZ, R3, RZ, 0x33, !PT ;  /* 0x00000003ff168212 */ /* 0x000fe200078e33ff */
[----:B0-----:R-:W-:Y:S06]  /*0720*/  @P1 BRA `(.L_x_23611) ;  /* 0x0000000800001947 */ /* 0x001fec0003800000 */
[----:B------:R-:W0:Y:S01]  /*0730*/  LDCU UR5, c[0x0][0x3e0] ;  /* 0x00007c00ff0577ac */ /* 0x000e220008000800 */
[----:B------:R-:W-:Y:S01]  /*0740*/  IMAD.WIDE.U32 R2, R20, 0x4, RZ ;  /* 0x0000000414027825 */ /* 0x000fe200078e00ff */
[----:B------:R-:W-:Y:S01]  /*0750*/  LOP3.LUT R7, R18, 0x1c, RZ, 0xc0, !PT ;  /* 0x0000001c12077812 */ /* 0x000fe200078ec0ff */
[----:B------:R-:W1:Y:S02]  /*0760*/  LDCU.64 UR8, c[0x0][0x3b8] ;  /* 0x00007700ff0877ac */ /* 0x000e640008000a00 */
[----:B------:R-:W-:Y:S01]  /*0770*/  IMAD.U32 R9, RZ, RZ, UR4 ;  /* 0x00000004ff097e24 */ /* 0x000fe2000f8e00ff */
[----:B------:R-:W-:Y:S01]  /*0780*/  SHF.R.U32.HI R6, RZ, 0x2, R18 ;  /* 0x00000002ff067819 */ /* 0x000fe20000011612 */
[----:B------:R-:W-:Y:S01]  /*0790*/  VIADD R5, R5, 0xa0 ;  /* 0x000000a005057836 */ /* 0x000fe20000000000 */
[----:B------:R-:W-:Y:S01]  /*07a0*/  LEA R17, R4, R7, 0x5 ;  /* 0x0000000704117211 */ /* 0x000fe200078e28ff */
[----:B------:R-:W-:Y:S01]  /*07b0*/  IMAD.WIDE R2, R9, 0x4, R2 ;  /* 0x0000000409027825 */ /* 0x000fe200078e0202 */
[----:B------:R-:W-:-:S02]  /*07c0*/  SHF.L.U32 R9, R18, 0x1, RZ ;  /* 0x0000000112097819 */ /* 0x000fc400000006ff */
[----:B------:R-:W-:Y:S01]  /*07d0*/  LEA R7, R4, UR6, 0x3 ;  /* 0x0000000604077c11 */ /* 0x000fe2000f8e18ff */
[----:B------:R-:W-:Y:S01]  /*07e0*/  IMAD.MOV.U32 R14, RZ, RZ, -0x800001 ;  /* 0xff7fffffff0e7424 */ /* 0x000fe200078e00ff */
[----:B------:R-:W-:Y:S02]  /*07f0*/  LOP3.LUT R6, R6, 0x7, RZ, 0xc0, !PT ;  /* 0x0000000706067812 */ /* 0x000fe400078ec0ff */
[----:B------:R-:W-:Y:S01]  /*0800*/  LEA R8, R0, R5, 0x18 ;  /* 0x0000000500087211 */ /* 0x000fe200078ec0ff */
[----:B0-----:R-:W-:Y:S01]  /*0810*/  IMAD R4, R22, UR5, RZ ;  /* 0x0000000516047c24 */ /* 0x001fe2000f8e02ff */
[----:B------:R-:W-:Y:S01]  /*0820*/  LOP3.LUT R5, R9, 0x38, RZ, 0xc0, !PT ;  /* 0x0000003809057812 */ /* 0x000fe200078ec0ff */
[----:B------:R-:W-:Y:S01]  /*0830*/  IMAD.IADD R6, R6, 0x1, R7 ;  /* 0x0000000106067824 */ /* 0x000fe200078e0207 */
[----:B------:R-:W-:Y:S02]  /*0840*/  IADD3 R17, PT, PT, R17, R8, RZ ;  /* 0x0000000811117210 */ /* 0x000fe40007ffe0ff */
[----:B-1----:R-:W-:Y:S01]  /*0850*/  IADD3 R16, P2, PT, R2, UR8, RZ ;  /* 0x0000000802107c10 */ /* 0x002fe2000ff5e0ff */
[----:B------:R-:W-:Y:S01]  /*0860*/  VIADD R23, R6, 0x1 ;  /* 0x0000000106177836 */ /* 0x000fe20000000000 */
[----:B------:R-:W-:-:S02]  /*0870*/  IADD3 R2, P1, PT, R4, R5, RZ ;  /* 0x0000000504027210 */ /* 0x000fc40007f3e0ff */
[----:B------:R-:W-:Y:S02]  /*0880*/  IADD3.X R19, PT, PT, R3, UR9, RZ, P2, !PT ;  /* 0x0000000903137c10 */ /* 0x000fe400097fe4ff */
[----:B-----5:R-:W-:Y:S02]  /*0890*/  FSETP.NEU.FTZ.AND P0, PT, R15, RZ, PT ;  /* 0x000000ff0f00720b */ /* 0x020fe40003f1d000 */
[----:B------:R-:W-:Y:S02]  /*08a0*/  LEA.HI.X.SX32 R3, R4, RZ, 0x1, P1 ;  /* 0x000000ff04037211 */ /* 0x000fe400008f0eff */
[----:B------:R-:W-:-:S09]  /*08b0*/  IADD3 R21, PT, PT, R6, -UR14, RZ ;  /* 0x8000000e06157c10 */ /* 0x000fd2000fffe0ff */
.L_x_23613:
[----:B------:R-:W-:Y:S01]  /*08c0*/  MOV R6, R16 ;  /* 0x0000001000067202 */ /* 0x000fe20000000f00 */
[----:B0-----:R-:W-:-:S05]  /*08d0*/  IMAD.MOV.U32 R7, RZ, RZ, R19 ;  /* 0x000000ffff077224 */ /* 0x001fca00078e0013 */
        /* <DEDUP_REMOVED lines=10> */
[----:B------:R-:W-:-:S03]  /*0980*/  MOV R5, 0x400 ;  /* 0x0000040000057802 */ /* 0x000fc60000000f00 */
[----:B------:R-:W5:Y:S01]  /*0990*/  LDG.E.CONSTANT R24, desc[UR12][R12.64+0x180] ;  /* 0x0001800c0c187981 */ /* 0x000f62000c1e9900 */
[----:B------:R-:W-:-:S05]  /*09a0*/  LEA R8, R0, R5, 0x18 ;  /* 0x0000000500087211 */ /* 0x000fca00078ec0ff */
[----:B------:R-:W-:-:S05]  /*09b0*/  IMAD R8, R27, 0x20, R8 ;  /* 0x000000201b087824 */ /* 0x000fca00078e0208 */
[----:B------:R-:W0:Y:S02]  /*09c0*/  LDS.128 R4, [R8] ;  /* 0x0000000008047984 */ /* 0x000e240000000c00 */
[--C-:B0-----:R-:W-:Y:S02]  /*09d0*/  HADD2.F32 R26, -RZ, R5.reuse.H1_H1 ;  /* 0x30000005ff1a7230 */ /* 0x101fe40000004100 */
[----:B------:R-:W-:Y:S02]  /*09e0*/  HADD2.F32 R10, -RZ, R5.H0_H0 ;  /* 0x20000005ff0a7230 */ /* 0x000fe40000004100 */
[----:B------:R-:W5:Y:S01]  /*09f0*/  LDG.E.CONSTANT R5, desc[UR12][R12.64+0x200] ;  /* 0x0002000c0c057981 */ /* 0x000f62000c1e9900 */
[--C-:B--2---:R-:W-:Y:S02]  /*0a00*/  HADD2.F32 R27, -RZ, R25.reuse.H0_H0 ;  /* 0x20000019ff1b7230 */ /* 0x104fe40000004100 */
[----:B------:R-:W-:-:S03]  /*0a10*/  HADD2.F32 R25, -RZ, R25.H1_H1 ;  /* 0x30000019ff197230 */ /* 0x000fc60000004100 */
[----:B------:R-:W-:Y:S01]  /*0a20*/  FMUL.FTZ R29, R10, R27 ;  /* 0x0000001b0a1d7220 */ /* 0x000fe20000410000 */
[--C-:B------:R-:W-:Y:S02]  /*0a30*/  HADD2.F32 R10, -RZ, R4.reuse.H0_H0 ;  /* 0x20000004ff0a7230 */ /* 0x100fe40000004100 */
[----:B------:R-:W-:Y:S01]  /*0a40*/  FMUL.FTZ R28, R26, R25 ;  /* 0x000000191a1c7220 */ /* 0x000fe20000410000 */
[----:B------:R-:W-:Y:S02]  /*0a50*/  HADD2.F32 R25, -RZ, R4.H1_H1 ;  /* 0x30000004ff197230 */ /* 0x000fe40000004100 */
[--C-:B---3--:R-:W-:Y:S01]  /*0a60*/  HADD2.F32 R26, -RZ, R11.reuse.H1_H1 ;  /* 0x3000000bff1a7230 */ /* 0x108fe20000004100 */
[----:B------:R-:W2:Y:S01]  /*0a70*/  LDG.E.CONSTANT R4, desc[UR12][R12.64+0x280] ;  /* 0x0002800c0c047981 */ /* 0x000ea2000c1e9900 */
[----:B------:R-:W-:-:S03]  /*0a80*/  HADD2.F32 R27, -RZ, R11.H0_H0 ;  /* 0x2000000bff1b7230 */ /* 0x000fc60000004100 */
[----:B------:R-:W-:Y:S01]  /*0a90*/  FFMA.FTZ R11, R25, R26, R28 ;  /* 0x0000001a190b7223 */ /* 0x000fe2000001001c */
[----:B------:R-:W-:Y:S02]  /*0aa0*/  HADD2.F32 R25, -RZ, R6.H0_H0 ;  /* 0x20000006ff197230 */ /* 0x000fe40000004100 */
[----:B------:R-:W-:Y:S01]  /*0ab0*/  FFMA.FTZ R10, R10, R27, R29 ;  /* 0x0000001b0a0a7223 */ /* 0x000fe2000001001d */
[----:B----4-:R-:W-:-:S05]  /*0ac0*/  HADD2.F32 R26, -RZ, R9.H0_H0 ;  /* 0x20000009ff1a7230 */ /* 0x010fca0000004100 */
[----:B------:R-:W-:Y:S02]  /*0ad0*/  FFMA.FTZ R10, R25, R26, R10 ;  /* 0x0000001a190a7223 */ /* 0x000fe4000001000a */
[----:B------:R-:W3:Y:S04]  /*0ae0*/  LDG.E.CONSTANT R25, desc[UR12][R12.64+0x300] ;  /* 0x0003000c0c197981 */ /* 0x000ee8000c1e9900 */
[----:B------:R0:W4:Y:S01]  /*0af0*/  LDG.E.CONSTANT R26, desc[UR12][R12.64+0x380] ;  /* 0x0003800c0c1a7981 */ /* 0x000122000c1e9900 */
[----:B------:R-:W-:Y:S02]  /*0b00*/  HADD2.F32 R6, -RZ, R6.H1_H1 ;  /* 0x30000006ff067230 */ /* 0x000fe40000004100 */
[----:B------:R-:W-:Y:S02]  /*0b10*/  HADD2.F32 R9, -RZ, R9.H1_H1 ;  /* 0x30000009ff097230 */ /* 0x000fe40000004100 */
[----:B------:R-:W-:-:S03]  /*0b20*/  HADD2.F32 R27, -RZ, R7.H0_H0 ;  /* 0x20000007ff1b7230 */ /* 0x000fc60000004100 */
[----:B------:R-:W-:Y:S01]  /*0b30*/  FFMA.FTZ R6, R6, R9, R11 ;  /* 0x0000000906067223 */ /* 0x000fe2000001000b */
[----:B-----5:R-:W-:-:S05]  /*0b40*/  HADD2.F32 R9, -RZ, R24.H0_H0 ;  /* 0x20000018ff097230 */ /* 0x020fca0000004100 */
[----:B------:R-:W-:Y:S02]  /*0b50*/  FFMA.FTZ R27, R27, R9, R10 ;  /* 0x000000091b1b7223 */ /* 0x000fe4000001000a */
[----:B------:R-:W0:Y:S01]  /*0b60*/  LDS.128 R8, [R8+0x10] ;  /* 0x0000100008087984 */ /* 0x000e220000000c00 */
[----:B------:R-:W-:Y:S02]  /*0b70*/  HADD2.F32 R7, -RZ, R7.H1_H1 ;  /* 0x30000007ff077230 */ /* 0x000fe40000004100 */
[----:B------:R-:W-:-:S05]  /*0b80*/  HADD2.F32 R24, -RZ, R24.H1_H1 ;  /* 0x30000018ff187230 */ /* 0x000fca0000004100 */
[----:B------:R-:W-:Y:S01]  /*0b90*/  FFMA.FTZ R6, R7, R24, R6 ;  /* 0x0000001807067223 */ /* 0x000fe20000010006 */
[----:B------:R-:W-:Y:S01]  /*0ba0*/  UIADD3 UR5, UPT, UPT, UR14, 0x7, URZ ;  /* 0x000000070e057890 */ /* 0x000fe2000fffe0ff */
[--C-:B------:R-:W-:Y:S02]  /*0bb0*/  HADD2.F32 R7, -RZ, R5.reuse.H0_H0 ;  /* 0x20000005ff077230 */ /* 0x100fe40000004100 */
[----:B------:R-:W-:Y:S02]  /*0bc0*/  HADD2.F32 R5, -RZ, R5.H1_H1 ;  /* 0x30000005ff057230 */ /* 0x000fe40000004100 */
[----:B0-----:R-:W-:-:S05]  /*0bd0*/  HADD2.F32 R12, -RZ, R8.H0_H0 ;  /* 0x20000008ff0c7230 */ /* 0x001fca0000004100 */
[----:B------:R-:W-:Y:S01]  /*0be0*/  FFMA.FTZ R12, R12, R7, R27 ;  /* 0x000000070c0c7223 */ /* 0x000fe2000001001b */
[----:B------:R-:W-:Y:S02]  /*0bf0*/  HADD2.F32 R7, -RZ, R8.H1_H1 ;  /* 0x30000008ff077230 */ /* 0x000fe40000004100 */
[--C-:B------:R-:W-:Y:S02]  /*0c00*/  HADD2.F32 R13, -RZ, R9.reuse.H0_H0 ;  /* 0x20000009ff0d7230 */ /* 0x100fe40000004100 */
[----:B------:R-:W-:Y:S02]  /*0c10*/  HADD2.F32 R9, -RZ, R9.H1_H1 ;  /* 0x30000009ff097230 */ /* 0x000fe40000004100 */
[----:B------:R-:W-:Y:S01]  /*0c20*/  FFMA.FTZ R6, R7, R5, R6 ;  /* 0x0000000507067223 */ /* 0x000fe20000010006 */
[--C-:B------:R-:W-:Y:S01]  /*0c30*/  HADD2.F32 R8, -RZ, R10.reuse.H0_H0 ;  /* 0x2000000aff087230 */ /* 0x100fe20000004100 */
[----:B------:R-:W-:Y:S01]  /*0c40*/  USHF.R.U32.HI UR5, URZ, 0x3, UR5 ;  /* 0x00000003ff057899 */ /* 0x000fe20008011605 */
[----:B------:R-:W-:-:S02]  /*0c50*/  HADD2.F32 R10, -RZ, R10.H1_H1 ;  /* 0x3000000aff0a7230 */ /* 0x000fc40000004100 */
[--C-:B--2---:R-:W-:Y:S02]  /*0c60*/  HADD2.F32 R24, -RZ, R4.reuse.H0_H0 ;  /* 0x20000004ff187230 */ /* 0x104fe40000004100 */
[----:B------:R-:W-:-:S03]  /*0c70*/  HADD2.F32 R7, -RZ, R4.H1_H1 ;  /* 0x30000004ff077230 */ /* 0x000fc60000004100 */
[----:B------:R-:W-:Y:S02]  /*0c80*/  FFMA.FTZ R5, R13, R24, R12 ;  /* 0x000000180d057223 */ /* 0x000fe4000001000c */
[----:B------:R-:W-:Y:S01]  /*0c90*/  FFMA.FTZ R7, R9, R7, R6 ;  /* 0x0000000709077223 */ /* 0x000fe20000010006 */
[----:B------:R-:W-:Y:S02]  /*0ca0*/  HADD2.F32 R4, -RZ, R11.H0_H0 ;  /* 0x2000000bff047230 */ /* 0x000fe40000004100 */
[--C-:B---3--:R-:W-:Y:S02]  /*0cb0*/  HADD2.F32 R12, -RZ, R25.reuse.H0_H0 ;  /* 0x20000019ff0c7230 */ /* 0x108fe40000004100 */
[----:B------:R-:W-:Y:S02]  /*0cc0*/  HADD2.F32 R25, -RZ, R25.H1_H1 ;  /* 0x30000019ff197230 */ /* 0x000fe40000004100 */
[----:B----4-:R-:W-:Y:S02]  /*0cd0*/  HADD2.F32 R6, -RZ, R26.H0_H0 ;  /* 0x2000001aff067230 */ /* 0x010fe40000004100 */
[----:B------:R-:W-:Y:S01]  /*0ce0*/  FFMA.FTZ R5, R8, R12, R5 ;  /* 0x0000000c08057223 */ /* 0x000fe20000010005 */
[----:B------:R-:W-:-:S02]  /*0cf0*/  HADD2.F32 R11, -RZ, R11.H1_H1 ;  /* 0x3000000bff0b7230 */ /* 0x000fc40000004100 */
[----:B------:R-:W-:Y:S01]  /*0d00*/  FFMA.FTZ R10, R10, R25, R7 ;  /* 0x000000190a0a7223 */ /* 0x000fe20000010007 */
[----:B------:R-:W-:Y:S02]  /*0d10*/  HADD2.F32 R26, -RZ, R26.H1_H1 ;  /* 0x3000001aff1a7230 */ /* 0x000fe40000004100 */
[----:B------:R-:W-:Y:S01]  /*0d20*/  IMAD.U32 R7, RZ, RZ, UR5 ;  /* 0x00000005ff077e24 */ /* 0x000fe2000f8e00ff */
[----:B------:R-:W-:Y:S01]  /*0d30*/  UMOV UR5, 0xffffffff ;  /* 0xffffffff00057882 */ /* 0x000fe20000000000 */
[----:B------:R-:W-:Y:S01]  /*0d40*/  MOV R8, UR15 ;  /* 0x0000000f00087c02 */ /* 0x000fe20008000f00 */
[----:B------:R-:W-:Y:S01]  /*0d50*/  FFMA.FTZ R4, R4, R6, R5 ;  /* 0x0000000604047223 */ /* 0x000fe20000010005 */
[----:B------:R-:W-:Y:S01]  /*0d60*/  FFMA.FTZ R11, R11, R26, R10 ;  /* 0x0000001a0b0b7223 */ /* 0x000fe2000001000a */
[----:B------:R-:W-:Y:S02]  /*0d70*/  LOP3.LUT R9, R18, 0x3, RZ, 0xc0, !PT ;  /* 0x0000000312097812 */ /* 0x000fe400078ec0ff */
[----:B------:R-:W-:Y:S01]  /*0d80*/  VIADDMNMX.U32 R5, R8, 0x40, R7, PT ;  /* 0x0000004008057846 */ /* 0x000fe20003800007 */
[----:B------:R-:W-:Y:S01]  /*0d90*/  FADD.FTZ R4, R4, R11 ;  /* 0x0000000b04047221 */ /* 0x000fe20000010000 */
[----:B------:R-:W-:Y:S06]  /*0da0*/  BRA.DIV UR5, `(.L_x_23612) ;  /* 0x0000002a05a87947 */ /* 0x000fec000b800000 */
[----:B------:R-:W0:Y:S02]  /*0db0*/  SHFL.BFLY PT, R7, R4, 0x2, 0x1f ;  /* 0x0c401f0004077f89 */ /* 0x000e2400000e0000 */
[----:B0-----:R-:W-:-:S05]  /*0dc0*/  FADD.FTZ R7, R4, R7 ;  /* 0x0000000704077221 */ /* 0x001fca0000010000 */
[----:B------:R0:W1:Y:S02]  /*0dd0*/  SHFL.BFLY PT, R10, R7, 0x1, 0x1f ;  /* 0x0c201f00070a7f89 */ /* 0x00006400000e0000 */
.L_x_23651:
        /* <DEDUP_REMOVED lines=16> */
[----:B------:R-:W-:Y:S02]  /*0ee0*/  ISETP.GE.U32.AND P2, PT, R20, R5, PT ;  /* 0x000000051400720c */ /* 0x000fe40003f46070 */
[----:B------:R-:W-:-:S03]  /*0ef0*/  IADD3.X R19, PT, PT, RZ, R19, RZ, P1, !PT ;  /* 0x00000013ff137210 */ /* 0x000fc60000ffe4ff */
[----:B------:R-:W-:Y:S02]  /*0f00*/  @!P3 FMNMX.FTZ R14, R14, R9, !PT ;  /* 0x000000090e0eb209 */ /* 0x000fe40007810000 */
[----:B-1----:R-:W-:-:S06]  /*0f10*/  IADD3 R17, PT, PT, R17, 0x80, RZ ;  /* 0x0000008011117810 */ /* 0x002fcc0007ffe0ff */
[----:B------:R-:W-:Y:S05]  /*0f20*/  @!P2 BRA `(.L_x_23613) ;  /* 0xfffffff80064a947 */ /* 0x000fea000383ffff */
.L_x_23611:
[----:B------:R-:W-:Y:S05]  /*0f30*/  BSYNC B0 ;  /* 0x0000000000007941 */ /* 0x000fea0003800000 */
.L_x_23610:
[----:B------:R-:W-:Y:S01]  /*0f40*/  UIADD3 UR5, UPT, UPT, UR14, 0x7, URZ ;  /* 0x000000070e057890 */ /* 0x000fe2000fffe0ff */
[----:B0-----:R-:W0:Y:S01]  /*0f50*/  S2R R7, SR_TID.X ;  /* 0x0000000000077919 */ /* 0x001e220000002100 */
[----:B------:R-:W-:Y:S01]  /*0f60*/  MOV R17, UR15 ;  /* 0x0000000f00117c02 */ /* 0x000fe20008000f00 */
[----:B------:R-:W-:Y:S01]  /*0f70*/  IMAD.U32 R9, RZ, RZ, UR16 ;  /* 0x00000010ff097e24 */ /* 0x000fe2000f8e00ff */
[----:B------:R-:W-:Y:S02]  /*0f80*/  MOV R3, 0x400 ;  /* 0x0000040000037802 */ /* 0x000fe40000000f00 */
[----:B------:R-:W-:Y:S01]  /*0f90*/  IMAD.U32 R2, RZ, RZ, UR5 ;  /* 0x00000005ff027e24 */ /* 0x000fe2000f8e00ff */
[----:B------:R-:W-:Y:S01]  /*0fa0*/  UMOV UR5, 0xffffffff ;  /* 0xffffffff00057882 */ /* 0x000fe20000000000 */
[----:B------:R-:W-:Y:S02]  /*0fb0*/  SHF.L.U32 R9, R9, 0x9, RZ ;  /* 0x0000000909097819 */ /* 0x000fe400000006ff */
[----:B------:R-:W-:-:S02]  /*0fc0*/  SHF.R.U32.HI R16, RZ, 0x5, R18 ;  /* 0x00000005ff107819 */ /* 0x000fc40000011612 */
[----:B------:R-:W-:-:S04]  /*0fd0*/  SHF.R.U32.HI R2, RZ, 0x3, R2 ;  /* 0x00000003ff027819 */ /* 0x000fc80000011602 */
[----:B------:R-:W-:-:S05]  /*0fe0*/  VIADDMNMX.U32 R17, R17, 0x40, R2, PT ;  /* 0x0000004011117846 */ /* 0x000fca0003800002 */
[----:B------:R-:W-:-:S05]  /*0ff0*/  VIADD R4, R17, -UR15 ;  /* 0x8000000f11047c36 */ /* 0x000fca0008000000 */
[----:B------:R-:W-:-:S04]  /*1000*/  LEA R4, R4, R9, 0x3 ;  /* 0x0000000904047211 */ /* 0x000fc800078e18ff */
        /* <DEDUP_REMOVED lines=9> */
.L_x_23656:
[----:B------:R-:W-:Y:S01]  /*10a0*/  IADD3 R11, PT, PT, R3, 0x80, RZ ;  /* 0x00000080030b7810 */ /* 0x000fe20007ffe0ff */
[----:B------:R-:W-:Y:S05]  /*10b0*/  WARPSYNC.ALL ;  /* 0x0000000000007948 */ /* 0x000fea0003800000 */
[----:B------:R-:W-:Y:S02]  /*10c0*/  ISETP.NE.AND P1, PT, R7, RZ, PT ;  /* 0x000000ff0700720c */ /* 0x000fe40003f25270 */
[----:B------:R-:W-:Y:S02]  /*10d0*/  LEA R11, R0, R11, 0x18 ;  /* 0x0000000b000b7211 */ /* 0x000fe400078ec0ff */
        /* <DEDUP_REMOVED lines=36> */
.L_x_23619:
        /* <DEDUP_REMOVED lines=11> */
.L_x_23618:
[----:B------:R-:W-:Y:S05]  /*13d0*/  BSYNC.RECONVERGENT B1 ;  /* 0x0000000000017941 */ /* 0x000fea0003800200 */
.L_x_23617:
        /* <DEDUP_REMOVED lines=12> */
.L_x_23622:
[----:B------:R-:W0:Y:S01]  /*14a0*/  LDS R21, [R11+-0x400] ;  /* 0xfffc00000b157984 */ /* 0x000e220000000800 */
[----:B------:R-:W-:-:S03]  /*14b0*/  IADD3 R10, PT, PT, R10, 0x800, RZ ;  /* 0x000008000a0a7810 */ /* 0x000fc60007ffe0ff */
[----:B------:R-:W1:Y:S01]  /*14c0*/  LDS R23, [R11+-0x200] ;  /* 0xfffe00000b177984 */ /* 0x000e620000000800 */
[----:B------:R-:W-:-:S03]  /*14d0*/  ISETP.GE.AND P4, PT, R10, R13, PT ;  /* 0x0000000d0a00720c */ /* 0x000fc60003f86270 */
[----:B------:R-:W2:Y:S04]  /*14e0*/  LDS R24, [R11] ;  /* 0x000000000b187984 */ /* 0x000ea80000000800 */
[----:B------:R-:W3:Y:S04]  /*14f0*/  LDS R20, [R11+0x200] ;  /* 0x000200000b147984 */ /* 0x000ee80000000800 */
[----:B------:R-:W4:Y:S04]  /*1500*/  LDS R19, [R11+0x400] ;  /* 0x000400000b137984 */ /* 0x000f280000000800 */
[----:B-----5:R-:W4:Y:S04]  /*1510*/  LDS R15, [R11+0x600] ;  /* 0x000600000b0f7984 */ /* 0x020f280000000800 */
[----:B------:R-:W4:Y:S01]  /*1520*/  LDS R14, [R11+0x800] ;  /* 0x000800000b0e7984 */ /* 0x000f220000000800 */
[----:B0-----:R-:W-:-:S04]  /*1530*/  FADD.FTZ R21, R21, -UR22 ;  /* 0x8000001615157e21 */ /* 0x001fc80008010000 */
[----:B------:R-:W-:Y:S01]  /*1540*/  FMUL.FTZ R21, R21, 1.4426950216293334961 ;  /* 0x3fb8aa3b15157820 */ /* 0x000fe20000410000 */
[----:B-1----:R-:W-:Y:S01]  /*1550*/  FADD.FTZ R23, R23, -UR22 ;  /* 0x8000001617177e21 */ /* 0x002fe20008010000 */
[----:B--2---:R-:W-:-:S03]  /*1560*/  FADD.FTZ R24, R24, -UR22 ;  /* 0x8000001618187e21 */ /* 0x004fc60008010000 */
[----:B------:R-:W-:Y:S01]  /*1570*/  FMUL.FTZ R23, R23, 1.4426950216293334961 ;  /* 0x3fb8aa3b17177820 */ /* 0x000fe20000410000 */
[----:B------:R-:W0:Y:S01]  /*1580*/  MUFU.EX2 R21, R21 ;  /* 0x0000001500157308 */ /* 0x000e220000000800 */
[----:B------:R-:W-:Y:S01]  /*1590*/  FMUL.FTZ R24, R24, 1.4426950216293334961 ;  /* 0x3fb8aa3b18187820 */ /* 0x000fe20000410000 */
[----:B---3--:R-:W-:-:S03]  /*15a0*/  FADD.FTZ R20, R20, -UR22 ;  /* 0x8000001614147e21 */ /* 0x008fc60008010000 */
[----:B------:R-:W1:Y:S01]  /*15b0*/  MUFU.EX2 R23, R23 ;  /* 0x0000001700177308 */ /* 0x000e620000000800 */
[----:B----4-:R-:W-:Y:S01]  /*15c0*/  FADD.FTZ R19, R19, -UR22 ;  /* 0x8000001613137e21 */ /* 0x010fe20008010000 */
[----:B------:R-:W-:Y:S02]  /*15d0*/  FMUL.FTZ R20, R20, 1.4426950216293334961 ;  /* 0x3fb8aa3b14147820 */ /* 0x000fe40000410000 */
[----:B------:R-:W2:Y:S01]  /*15e0*/  MUFU.EX2 R24, R24 ;  /* 0x0000001800187308 */ /* 0x000ea20000000800 */
[----:B------:R-:W-:Y:S01]  /*15f0*/  FADD.FTZ R15, R15, -UR22 ;  /* 0x800000160f0f7e21 */ /* 0x000fe20008010000 */
[----:B------:R-:W-:Y:S02]  /*1600*/  FMUL.FTZ R19, R19, 1.4426950216293334961 ;  /* 0x3fb8aa3b13137820 */ /* 0x000fe40000410000 */
[----:B------:R-:W3:Y:S01]  /*1610*/  MUFU.EX2 R26, R20 ;  /* 0x00000014001a7308 */ /* 0x000ee20000000800 */
[----:B0-----:R-:W-:Y:S01]  /*1620*/  FADD.FTZ R12, R21, R12 ;  /* 0x0000000c150c7221 */ /* 0x001fe20000010000 */
[----:B------:R-:W-:Y:S01]  /*1630*/  FADD.FTZ R14, R14, -UR22 ;  /* 0x800000160e0e7e21 */ /* 0x000fe20008010000 */
[----:B------:R-:W-:Y:S01]  /*1640*/  FMUL.FTZ R27, R15, 1.4426950216293334961 ;  /* 0x3fb8aa3b0f1b7820 */ /* 0x000fe20000410000 */
[----:B------:R0:W4:Y:S01]  /*1650*/  MUFU.EX2 R28, R19 ;  /* 0x00000013001c7308 */ /* 0x0001220000000800 */
[----:B------:R-:W-:Y:S01]  /*1660*/  STS [R11+-0x400], R21 ;  /* 0xfffc00150b007388 */ /* 0x000fe20000000800 */
[----:B-1----:R-:W-:Y:S01]  /*1670*/  FADD.FTZ R15, R12, R23 ;  /* 0x000000170c0f7221 */ /* 0x002fe20000010000 */
[----:B------:R-:W-:-:S02]  /*1680*/  FMUL.FTZ R29, R14, 1.4426950216293334961 ;  /* 0x3fb8aa3b0e1d7820 */ /* 0x000fc40000410000 */
[----:B------:R-:W1:Y:S01]  /*1690*/  LDS R12, [R11+0xa00] ;  /* 0x000a00000b0c7984 */ /* 0x000e620000000800 */
[----:B------:R-:W4:Y:S01]  /*16a0*/  MUFU.EX2 R27, R27 ;  /* 0x0000001b001b7308 */ /* 0x000f220000000800 */
[----:B--2---:R-:W-:Y:S02]  /*16b0*/  FADD.FTZ R15, R15, R24 ;  /* 0x000000180f0f7221 */ /* 0x004fe40000010000 */
[----:B------:R-:W2:Y:S01]  /*16c0*/  LDS R14, [R11+0xc00] ;  /* 0x000c00000b0e7984 */ /* 0x000ea20000000800 */
[----:B------:R-:W2:Y:S01]  /*16d0*/  MUFU.EX2 R29, R29 ;  /* 0x0000001d001d7308 */ /* 0x000ea20000000800 */
[----:B---3--:R-:W-:Y:S02]  /*16e0*/  FADD.FTZ R15, R15, R26 ;  /* 0x0000001a0f0f7221 */ /* 0x008fe40000010000 */
[----:B------:R-:W3:Y:S04]  /*16f0*/  LDS R20, [R11+0xe00] ;  /* 0x000e00000b147984 */ /* 0x000ee80000000800 */
[----:B------:R4:W-:Y:S04]  /*1700*/  STS [R11+-0x200], R23 ;  /* 0xfffe00170b007388 */ /* 0x0009e80000000800 */
[----:B------:R-:W3:Y:S04]  /*1710*/  LDS R21, [R11+0x1000] ;  /* 0x001000000b157984 */ /* 0x000ee80000000800 */
[----:B0-----:R-:W0:Y:S01]  /*1720*/  LDS R19, [R11+0x1400] ;  /* 0x001400000b137984 */ /* 0x001e220000000800 */
[----:B----4-:R-:W-:-:S03]  /*1730*/  FADD.FTZ R23, R15, R28 ;  /* 0x0000001c0f177221 */ /* 0x010fc60000010000 */
[----:B------:R-:W4:Y:S01]  /*1740*/  LDS R15, [R11+0x1200] ;  /* 0x001200000b0f7984 */ /* 0x000f220000000800 */
[----:B------:R-:W-:-:S03]  /*1750*/  FADD.FTZ R25, R23, R27 ;  /* 0x0000001b17197221 */ /* 0x000fc60000010000 */
[----:B------:R-:W4:Y:S04]  /*1760*/  LDS R23, [R11+0x1600] ;  /* 0x001600000b177984 */ /* 0x000f280000000800 */
[----:B------:R-:W-:Y:S04]  /*1770*/  STS [R11+0x200], R26 ;  /* 0x0002001a0b007388 */ /* 0x000fe80000000800 */
[----:B------:R-:W4:Y:S04]  /*1780*/  LDS R26, [R11+0x1800] ;  /* 0x001800000b1a7984 */ /* 0x000f280000000800 */
[----:B------:R3:W-:Y:S01]  /*1790*/  STS [R11], R24 ;  /* 0x000000180b007388 */ /* 0x0007e20000000800 */
[----:B-1----:R-:W-:Y:S01]  /*17a0*/  FADD.FTZ R12, R12, -UR22 ;  /* 0x800000160c0c7e21 */ /* 0x002fe20008010000 */
[----:B--2---:R-:W-:-:S03]  /*17b0*/  FADD.FTZ R14, R14, -UR22 ;  /* 0x800000160e0e7e21 */ /* 0x004fc60008010000 */
[----:B------:R-:W-:Y:S01]  /*17c0*/  FMUL.FTZ R12, R12, 1.4426950216293334961 ;  /* 0x3fb8aa3b0c0c7820 */ /* 0x000fe20000410000 */
[----:B------:R1:W-:Y:S01]  /*17d0*/  STS [R11+0x400], R28 ;  /* 0x0004001c0b007388 */ /* 0x0003e20000000800 */
[----:B---3--:R-:W-:Y:S01]  /*17e0*/  FADD.FTZ R20, R20, -UR22 ;  /* 0x8000001614147e21 */ /* 0x008fe20008010000 */
[----:B------:R-:W-:Y:S01]  /*17f0*/  FMUL.FTZ R14, R14, 1.4426950216293334961 ;  /* 0x3fb8aa3b0e0e7820 */ /* 0x000fe20000410000 */
[----:B------:R-:W-:Y:S02]  /*1800*/  FADD.FTZ R24, R25, R29 ;  /* 0x0000001d19187221 */ /* 0x000fe40000010000 */
[----:B------:R-:W2:Y:S01]  /*1810*/  MUFU.EX2 R12, R12 ;  /* 0x0000000c000c7308 */ /* 0x000ea20000000800 */
[----:B------:R-:W3:Y:S01]  /*1820*/  LDS R25, [R11+0x1a00] ;  /* 0x001a00000b197984 */ /* 0x000ee20000000800 */
[----:B------:R-:W-:Y:S02]  /*1830*/  FMUL.FTZ R20, R20, 1.4426950216293334961 ;  /* 0x3fb8aa3b14147820 */ /* 0x000fe40000410000 */
[----:B------:R-:W2:Y:S01]  /*1840*/  MUFU.EX2 R14, R14 ;  /* 0x0000000e000e7308 */ /* 0x000ea20000000800 */
[----:B------:R-:W-:Y:S01]  /*1850*/  FADD.FTZ R21, R21, -UR22 ;  /* 0x8000001615157e21 */ /* 0x000fe20008010000 */
[----:B------:R2:W-:Y:S02]  /*1860*/  STS [R11+0x600], R27 ;  /* 0x0006001b0b007388 */ /* 0x0005e40000000800 */
[----:B------:R-:W2:Y:S01]  /*1870*/  MUFU.EX2 R20, R20 ;  /* 0x0000001400147308 */ /* 0x000ea20000000800 */
[----:B------:R-:W-:Y:S01]  /*1880*/  FMUL.FTZ R21, R21, 1.4426950216293334961 ;  /* 0x3fb8aa3b15157820 */ /* 0x000fe20000410000 */
[----:B0-----:R-:W-:Y:S01]  /*1890*/  FADD.FTZ R19, R19, -UR22 ;  /* 0x8000001613137e21 */ /* 0x001fe20008010000 */
[----:B------:R0:W-:Y:S01]  /*18a0*/  STS [R11+0x800], R29 ;  /* 0x0008001d0b007388 */ /* 0x0001e20000000800 */
[----:B----4-:R-:W-:Y:S01]  /*18b0*/  FADD.FTZ R15, R15, -UR22 ;  /* 0x800000160f0f7e21 */ /* 0x010fe20008010000 */
[----:B-1----:R-:W1:Y:S02]  /*18c0*/  MUFU.EX2 R28, R21 ;  /* 0x00000015001c7308 */ /* 0x002e640000000800 */
[----:B--2---:R2:W-:Y:S01]  /*18d0*/  STS [R11+0xa00], R12 ;  /* 0x000a000c0b007388 */ /* 0x0045e20000000800 */
[----:B------:R-:W-:Y:S01]  /*18e0*/  FMUL.FTZ R27, R19, 1.4426950216293334961 ;  /* 0x3fb8aa3b131b7820 */ /* 0x000fe20000410000 */
[----:B------:R-:W-:Y:S01]  /*18f0*/  FADD.FTZ R23, R23, -UR22 ;  /* 0x8000001617177e21 */ /* 0x000fe20008010000 */
[----:B------:R-:W-:Y:S01]  /*1900*/  FMUL.FTZ R15, R15, 1.4426950216293334961 ;  /* 0x3fb8aa3b0f0f7820 */ /* 0x000fe20000410000 */
[----:B------:R-:W-:Y:S02]  /*1910*/  STS [R11+0xc00], R14 ;  /* 0x000c000e0b007388 */ /* 0x000fe40000000800 */
[----:B------:R-:W-:Y:S01]  /*1920*/  FMUL.FTZ R19, R23, 1.4426950216293334961 ;  /* 0x3fb8aa3b17137820 */ /* 0x000fe20000410000 */
[----:B------:R-:W-:Y:S01]  /*1930*/  FADD.FTZ R23, R24, R12 ;  /* 0x0000000c18177221 */ /* 0x000fe20000010000 */
[----:B------:R-:W-:Y:S01]  /*1940*/  STS [R11+0xe00], R20 ;  /* 0x000e00140b007388 */ /* 0x000fe20000000800 */
[----:B------:R-:W4:Y:S01]  /*1950*/  MUFU.EX2 R15, R15 ;  /* 0x0000000f000f7308 */ /* 0x000f220000000800 */
[----:B0-----:R-:W-:Y:S01]  /*1960*/  FADD.FTZ R29, R26, -UR22 ;  /* 0x800000161a1d7e21 */ /* 0x001fe20008010000 */
[----:B------:R-:W-:-:S02]  /*1970*/  FADD.FTZ R23, R23, R14 ;  /* 0x0000000e17177221 */ /* 0x000fc40000010000 */
[----:B------:R-:W2:Y:S01]  /*1980*/  MUFU.EX2 R26, R27 ;  /* 0x0000001b001a7308 */ /* 0x000ea20000000800 */
[----:B------:R-:W-:Y:S01]  /*1990*/  FMUL.FTZ R29, R29, 1.4426950216293334961 ;  /* 0x3fb8aa3b1d1d7820 */ /* 0x000fe20000410000 */
[----:B------:R-:W-:Y:S01]  /*19a0*/  FADD.FTZ R23, R23, R20 ;  /* 0x0000001417177221 */ /* 0x000fe20000010000 */
[----:B-1----:R-:W-:Y:S01]  /*19b0*/  STS [R11+0x1000], R28 ;  /* 0x0010001c0b007388 */ /* 0x002fe20000000800 */
[----:B------:R-:W0:Y:S02]  /*19c0*/  MUFU.EX2 R19, R19 ;  /* 0x0000001300137308 */ /* 0x000e240000000800 */
[----:B------:R-:W-:Y:S02]  /*19d0*/  FADD.FTZ R23, R23, R28 ;  /* 0x0000001c17177221 */ /* 0x000fe40000010000 */
[----:B------:R-:W1:Y:S02]  /*19e0*/  MUFU.EX2 R21, R29 ;  /* 0x0000001d00157308 */ /* 0x000e640000000800 */
[----:B----4-:R-:W-:Y:S01]  /*19f0*/  FADD.FTZ R23, R23, R15 ;  /* 0x0000000f17177221 */ /* 0x010fe20000010000 */
[----:B------:R-:W-:Y:S01]  /*1a00*/  STS [R11+0x1200], R15 ;  /* 0x0012000f0b007388 */ /* 0x000fe20000000800 */
[----:B---3--:R-:W-:-:S02]  /*1a10*/  FADD.FTZ R25, R25, -UR22 ;  /* 0x8000001619197e21 */ /* 0x008fc40008010000 */
[----:B--2---:R-:W-:Y:S01]  /*1a20*/  FADD.FTZ R12, R23, R26 ;  /* 0x0000001a170c7221 */ /* 0x004fe20000010000 */
[----:B------:R-:W-:Y:S01]  /*1a30*/  STS [R11+0x1400], R26 ;  /* 0x0014001a0b007388 */ /* 0x000fe20000000800 */
[----:B------:R-:W-:Y:S02]  /*1a40*/  FMUL.FTZ R25, R25, 1.4426950216293334961 ;  /* 0x3fb8aa3b19197820 */ /* 0x000fe40000410000 */
[----:B0-----:R-:W-:Y:S01]  /*1a50*/  FADD.FTZ R12, R12, R19 ;  /* 0x000000130c0c7221 */ /* 0x001fe20000010000 */
[----:B------:R-:W-:Y:S01]  /*1a60*/  STS [R11+0x1600], R19 ;  /* 0x001600130b007388 */ /* 0x000fe20000000800 */
[----:B------:R-:W0:Y:S02]  /*1a70*/  MUFU.EX2 R24, R25 ;  /* 0x0000001900187308 */ /* 0x000e240000000800 */
[----:B-1----:R-:W-:Y:S01]  /*1a80*/  FADD.FTZ R23, R12, R21 ;  /* 0x000000150c177221 */ /* 0x002fe20000010000 */
[----:B------:R-:W-:Y:S04]  /*1a90*/  STS [R11+0x1800], R21 ;  /* 0x001800150b007388 */ /* 0x000fe80000000800 */
[----:B0-----:R0:W-:Y:S01]  /*1aa0*/  STS [R11+0x1a00], R24 ;  /* 0x001a00180b007388 */ /* 0x0011e20000000800 */
[----:B------:R-:W-:Y:S01]  /*1ab0*/  FADD.FTZ R12, R23, R24 ;  /* 0x00000018170c7221 */ /* 0x000fe20000010000 */
[----:B0-----:R-:W-:Y:S01]  /*1ac0*/  VIADD R11, R11, 0x2000 ;  /* 0x000020000b0b7836 */ /* 0x001fe20000000000 */
[----:B------:R-:W-:Y:S06]  /*1ad0*/  @!P4 BRA `(.L_x_23622) ;  /* 0xfffffff80070c947 */ /* 0x000fec000383ffff */
.L_x_23621:
[----:B------:R-:W-:Y:S05]  /*1ae0*/  BSYNC.RECONVERGENT B1 ;  /* 0x0000000000017941 */ /* 0x000fea0003800200 */
.L_x_23620:
        /* <DEDUP_REMOVED lines=26> */
[----:B------:R-:W-:Y:S01]  /*1c90*/  FADD.FTZ R19, R19, -UR22 ;  /* 0x8000001613137e21 */ /* 0x000fe20008010000 */
[----:B------:R-:W-:-:S02]  /*1ca0*/  FMUL.FTZ R28, R21, 1.4426950216293334961 ;  /* 0x3fb8aa3b151c7820 */ /* 0x000fc40000410000 */
[----:B------:R-:W3:Y:S01]  /*1cb0*/  MUFU.EX2 R26, R25 ;  /* 0x00000019001a7308 */ /* 0x000ee20000000800 */
[----:B------:R-:W-:Y:S01]  /*1cc0*/  FADD.FTZ R21, R15, -UR22 ;  /* 0x800000160f157e21 */ /* 0x000fe20008010000 */
[----:B------:R-:W-:Y:S01]  /*1cd0*/  FMUL.FTZ R15, R19, 1.4426950216293334961 ;  /* 0x3fb8aa3b130f7820 */ /* 0x000fe20000410000 */
[----:B0-----:R0:W-:Y:S01]  /*1ce0*/  STS [R11+-0x400], R13 ;  /* 0xfffc000d0b007388 */ /* 0x0011e20000000800 */
[----:B------:R-:W4:Y:S01]  /*1cf0*/  MUFU.EX2 R28, R28 ;  /* 0x0000001c001c7308 */ /* 0x000f220000000800 */
[----:B------:R-:W-:Y:S01]  /*1d00*/  FADD.FTZ R19, R14, -UR22 ;  /* 0x800000160e137e21 */ /* 0x000fe20008010000 */
[----:B------:R-:W-:Y:S01]  /*1d10*/  FMUL.FTZ R14, R21, 1.4426950216293334961 ;  /* 0x3fb8aa3b150e7820 */ /* 0x000fe20000410000 */
[----:B------:R-:W-:Y:S01]  /*1d20*/  FADD.FTZ R21, R12, R13 ;  /* 0x0000000d0c157221 */ /* 0x000fe20000010000 */
[----:B------:R-:W0:Y:S01]  /*1d30*/  MUFU.EX2 R15, R15 ;  /* 0x0000000f000f7308 */ /* 0x000e220000000800 */
        /* <DEDUP_REMOVED lines=8> */
[----:B------:R-:W-:-:S03]  /*1dc0*/  FADD.FTZ R21, R21, R26 ;  /* 0x0000001a15157221 */ /* 0x000fc60000010000 */
[----:B----4-:R-:W-:Y:S01]  /*1dd0*/  STS [R11+0x400], R28 ;  /* 0x0004001c0b007388 */ /* 0x010fe20000000800 */
[----:B------:R-:W-:-:S03]  /*1de0*/  FADD.FTZ R12, R21, R28 ;  /* 0x0000001c150c7221 */ /* 0x000fc60000010000 */
[----:B0-----:R-:W-:Y:S01]  /*1df0*/  STS [R11+0x600], R15 ;  /* 0x0006000f0b007388 */ /* 0x001fe20000000800 */
[----:B------:R-:W-:-:S03]  /*1e00*/  FADD.FTZ R13, R12, R15 ;  /* 0x0000000f0c0d7221 */ /* 0x000fc60000010000 */
[----:B-1----:R-:W-:Y:S01]  /*1e10*/  STS [R11+0x800], R14 ;  /* 0x0008000e0b007388 */ /* 0x002fe20000000800 */
[----:B------:R-:W-:-:S03]  /*1e20*/  FADD.FTZ R12, R13, R14 ;  /* 0x0000000e0d0c7221 */ /* 0x000fc60000010000 */
[----:B--2---:R0:W-:Y:S01]  /*1e30*/  STS [R11+0xa00], R19 ;  /* 0x000a00130b007388 */ /* 0x0041e20000000800 */
[----:B------:R-:W-:Y:S01]  /*1e40*/  FADD.FTZ R12, R12, R19 ;  /* 0x000000130c0c7221 */ /* 0x000fe20000010000 */
[----:B0-----:R-:W-:-:S07]  /*1e50*/  IADD3 R11, PT, PT, R11, 0x1000, RZ ;  /* 0x000010000b0b7810 */ /* 0x001fce0007ffe0ff */
.L_x_23624:
[----:B------:R-:W-:Y:S05]  /*1e60*/  BSYNC.RECONVERGENT B1 ;  /* 0x0000000000017941 */ /* 0x000fea0003800200 */
.L_x_23623:
[----:B------:R-:W-:-:S13]  /*1e70*/  ISETP.LT.OR P0, PT, R10, R5, P0 ;  /* 0x000000050a00720c */ /* 0x000fda0000701670 */
[----:B------:R-:W-:Y:S05]  /*1e80*/  @!P0 BRA `(.L_x_23616) ;  /* 0x0000000000608947 */ /* 0x000fea0003800000 */
[----:B------:R-:W0:Y:S04]  /*1e90*/  LDS R10, [R11+-0x400] ;  /* 0xfffc00000b0a7984 */ /* 0x000e280000000800 */
[----:B------:R-:W1:Y:S04]  /*1ea0*/  LDS R13, [R11+-0x200] ;  /* 0xfffe00000b0d7984 */ /* 0x000e680000000800 */
[----:B------:R-:W2:Y:S04]  /*1eb0*/  LDS R14, [R11] ;  /* 0x000000000b0e7984 */ /* 0x000ea80000000800 */
[----:B-----5:R-:W3:Y:S01]  /*1ec0*/  LDS R15, [R11+0x200] ;  /* 0x000200000b0f7984 */ /* 0x020ee20000000800 */
        /* <DEDUP_REMOVED lines=20> */
.L_x_23616:
[----:B------:R-:W-:Y:S05]  /*2010*/  BSYNC.RECONVERGENT B0 ;  /* 0x0000000000007941 */ /* 0x000fea0003800200 */
.L_x_23615:
        /* <DEDUP_REMOVED lines=9> */
[----:B-----5:R-:W0:Y:S02]  /*20b0*/  SHFL.BFLY PT, R15, R14, 0x1, 0x1f ;  /* 0x0c201f000e0f7f89 */ /* 0x020e2400000e0000 */
        /* <DEDUP_REMOVED lines=30> */
.L_x_23629:
[----:B------:R-:W0:Y:S01]  /*22a0*/  LDS R11, [R8] ;  /* 0x00000000080b7984 */ /* 0x000e220000000800 */
[----:B------:R-:W-:-:S05]  /*22b0*/  VIADD R12, R12, 0x1 ;  /* 0x000000010c0c7836 */ /* 0x000fca0000000000 */
[----:B------:R-:W-:Y:S01]  /*22c0*/  ISETP.NE.AND P0, PT, R12, RZ, PT ;  /* 0x000000ff0c00720c */ /* 0x000fe20003f05270 */
[----:B0-----:R-:W-:-:S05]  /*22d0*/  FMUL.FTZ R11, R11, R4 ;  /* 0x000000040b0b7220 */ /* 0x001fca0000410000 */
[----:B------:R0:W-:Y:S02]  /*22e0*/  STS [R8], R11 ;  /* 0x0000000b08007388 */ /* 0x0001e40000000800 */
[----:B0-----:R-:W-:-:S05]  /*22f0*/  IADD3 R8, PT, PT, R8, 0x200, RZ ;  /* 0x0000020008087810 */ /* 0x001fca0007ffe0ff */
[----:B------:R-:W-:Y:S05]  /*2300*/  @P0 BRA `(.L_x_23629) ;  /* 0xfffffffc00e40947 */ /* 0x000fea000383ffff */
.L_x_23628:
[----:B------:R-:W-:Y:S05]  /*2310*/  BSYNC.RECONVERGENT B1 ;  /* 0x0000000000017941 */ /* 0x000fea0003800200 */
.L_x_23627:
        /* <DEDUP_REMOVED lines=12> */
.L_x_23632:
[----:B------:R-:W0:Y:S01]  /*23e0*/  LDS R13, [R8+-0x400] ;  /* 0xfffc0000080d7984 */ /* 0x000e220000000800 */
[----:B------:R-:W-:-:S03]  /*23f0*/  IADD3 R6, PT, PT, R6, 0x800, RZ ;  /* 0x0000080006067810 */ /* 0x000fc60007ffe0ff */
[----:B------:R-:W1:Y:S01]  /*2400*/  LDS R29, [R8] ;  /* 0x00000000081d7984 */ /* 0x000e620000000800 */
[----:B------:R-:W-:-:S03]  /*2410*/  ISETP.GE.AND P1, PT, R6, R11, PT ;  /* 0x0000000b0600720c */ /* 0x000fc60003f26270 */
[----:B------:R-:W2:Y:S04]  /*2420*/  LDS R14, [R8+0x400] ;  /* 0x00040000080e7984 */ /* 0x000ea80000000800 */
[----:B------:R-:W3:Y:S04]  /*2430*/  LDS R25, [R8+-0x200] ;  /* 0xfffe000008197984 */ /* 0x000ee80000000800 */
[----:B------:R-:W4:Y:S04]  /*2440*/  LDS R12, [R8+0x200] ;  /* 0x00020000080c7984 */ /* 0x000f280000000800 */
        /* <DEDUP_REMOVED lines=12> */
[----:B------:R-:W-:Y:S01]  /*2510*/  STS [R8+0x400], R29 ;  /* 0x0004001d08007388 */ /* 0x000fe20000000800 */
[----:B----4-:R-:W-:-:S03]  /*2520*/  FMUL.FTZ R28, R12, R4 ;  /* 0x000000040c1c7220 */ /* 0x010fc60000410000 */
[----:B------:R-:W2:Y:S01]  /*2530*/  LDS R25, [R8+0x1000] ;  /* 0x0010000008197984 */ /* 0x000ea20000000800 */
[----:B-----5:R-:W-:-:S03]  /*2540*/  FMUL.FTZ R15, R15, R4 ;  /* 0x000000040f0f7220 */ /* 0x020fc60000410000 */
[----:B------:R-:W3:Y:S01]  /*2550*/  LDS R14, [R8+0x1600] ;  /* 0x00160000080e7984 */ /* 0x000ee20000000800 */
        /* <DEDUP_REMOVED lines=26> */
[----:B0-----:R-:W-:Y:S01]  /*2700*/  VIADD R8, R8, 0x2000 ;  /* 0x0000200008087836 */ /* 0x001fe20000000000 */
[----:B------:R-:W-:Y:S06]  /*2710*/  @!P1 BRA `(.L_x_23632) ;  /* 0xfffffffc00309947 */ /* 0x000fec000383ffff */
.L_x_23631:
[----:B------:R-:W-:Y:S05]  /*2720*/  BSYNC.RECONVERGENT B1 ;  /* 0x0000000000017941 */ /* 0x000fea0003800200 */
.L_x_23630:
        /* <DEDUP_REMOVED lines=31> */
.L_x_23634:
[----:B------:R-:W-:Y:S05]  /*2920*/  BSYNC.RECONVERGENT B1 ;  /* 0x0000000000017941 */ /* 0x000fea0003800200 */
.L_x_23633:
        /* <DEDUP_REMOVED lines=14> */
.L_x_23626:
[----:B------:R-:W-:Y:S05]  /*2a10*/  BSYNC.RECONVERGENT B0 ;  /* 0x0000000000007941 */ /* 0x000fea0003800200 */
.L_x_23625:
[----:B------:R-:W-:Y:S01]  /*2a20*/  BAR.SYNC.DEFER_BLOCKING 0x0 ;  /* 0x0000000000007b1d */ /* 0x000fe20000010000 */
[----:B------:R-:W-:Y:S01]  /*2a30*/  ISETP.NE.AND P0, PT, R18, RZ, PT ;  /* 0x000000ff1200720c */ /* 0x000fe20003f05270 */
[----:B-1----:R-:W-:-:S04]  /*2a40*/  VIADD R8, R16, UR15 ;  /* 0x0000000f10087c36 */ /* 0x002fc80008000000 */
[----:B------:R-:W1:Y:S01]  /*2a50*/  LDCU UR23, c[0x0][0x3dc] ;  /* 0x00007b80ff1777ac */ /* 0x000e620008000800 */
[----:B------:R-:W-:Y:S01]  /*2a60*/  BSSY.RECONVERGENT B0, `(.L_x_23635) ;  /* 0x0000016000007945 */ /* 0x000fe20003800200 */
[----:B------:R-:W-:Y:S01]  /*2a70*/  ISETP.GE.U32.AND P1, PT, R8, R17, PT ;  /* 0x000000110800720c */ /* 0x000fe20003f26070 */
[----:B------:R-:W2:Y:S05]  /*2a80*/  LDCU.64 UR20, c[0x0][0x3a8] ;  /* 0x00007500ff1477ac */ /* 0x000eaa0008000a00 */
[----:B------:R-:W-:Y:S07]  /*2a90*/  @P0 BRA `(.L_x_23636) ;  /* 0x0000000000480947 */ /* 0x000fee0003800000 */
[----:B------:R-:W3:Y:S01]  /*2aa0*/  LDCU.128 UR4, c[0x0][0x380] ;  /* 0x00007000ff0477ac */ /* 0x000ee20008000c00 */
[----:B------:R-:W-:Y:S01]  /*2ab0*/  MOV R11, UR22 ;  /* 0x00000016000b7c02 */ /* 0x000fe20008000f00 */
        /* <DEDUP_REMOVED lines=9> */
[----:B0-----:R-:W-:Y:S01]  /*2b50*/  MOV R4, UR6 ;  /* 0x0000000600047c02 */ /* 0x001fe20008000f00 */
[----:B------:R-:W-:-:S02]  /*2b60*/  UIADD3.X UR5, UPT, UPT, UR9, UR5, URZ, UP1, !UPT ;  /* 0x0000000509057290 */ /* 0x000fc40008ffe4ff */
[----:B------:R-:W-:Y:S02]  /*2b70*/  IMAD.U32 R12, RZ, RZ, UR4 ;  /* 0x00000004ff0c7e24 */ /* 0x000fe4000f8e00ff */
[----:B------:R-:W-:Y:S02]  /*2b80*/  MOV R5, UR7 ;  /* 0x0000000700057c02 */ /* 0x000fe40008000f00 */
[----:B------:R-:W-:-:S03]  /*2b90*/  IMAD.U32 R13, RZ, RZ, UR5 ;  /* 0x00000005ff0d7e24 */ /* 0x000fc6000f8e00ff */
[----:B------:R3:W-:Y:S04]  /*2ba0*/  STG.E desc[UR12][R4.64], R11 ;  /* 0x0000000b04007986 */ /* 0x0007e8000c10190c */
[----:B------:R3:W-:Y:S02]  /*2bb0*/  STG.E desc[UR12][R12.64], R10 ;  /* 0x0000000a0c007986 */ /* 0x0007e4000c10190c */
.L_x_23636:
[----:B-12---:R-:W-:Y:S05]  /*2bc0*/  BSYNC.RECONVERGENT B0 ;  /* 0x0000000000007941 */ /* 0x006fea0003800200 */
.L_x_23635:
[----:B------:R-:W-:Y:S01]  /*2bd0*/  BSSY.RECONVERGENT B0, `(.L_x_23637) ;  /* 0x0000086000007945 */ /* 0x000fe20003800200 */
[----:B---3--:R-:W-:Y:S02]  /*2be0*/  HFMA2 R5, -RZ, RZ, 0, 0 ;  /* 0x00000000ff057431 */ /* 0x008fe400000001ff */
[----:B------:R-:W-:Y:S01]  /*2bf0*/  IMAD.MOV.U32 R6, RZ, RZ, RZ ;  /* 0x000000ffff067224 */ /* 0x000fe200078e00ff */
[----:B------:R-:W-:Y:S06]  /*2c00*/  @P1 BRA `(.L_x_23638) ;  /* 0x0000000800081947 */ /* 0x000fec0003800000 */
[----:B------:R-:W1:Y:S01]  /*2c10*/  LDCU UR4, c[0x0][0x3c8] ;  /* 0x00007900ff0477ac */ /* 0x000e620008000800 */
[----:B0-----:R-:W-:Y:S01]  /*2c20*/  IMAD.WIDE.U32 R4, R8, 0x4, RZ ;  /* 0x0000000408047825 */ /* 0x001fe200078e00ff */
[----:B------:R-:W-:Y:S01]  /*2c30*/  IADD3 R3, PT, PT, R3, 0xa0, RZ ;  /* 0x000000a003037810 */ /* 0x000fe20007ffe0ff */
[----:B------:R-:W0:Y:S02]  /*2c40*/  LDCU.64 UR6, c[0x0][0x3b8] ;  /* 0x00007700ff0677ac */ /* 0x000e240008000a00 */
[----:B------:R-:W-:Y:S01]  /*2c50*/  IMAD R9, R16, 0x8, R9 ;  /* 0x0000000810097824 */ /* 0x000fe200078e0209 */
[----:B------:R-:W-:Y:S01]  /*2c60*/  IADD3 R2, PT, PT, -R2, R8, RZ ;  /* 0x0000000802027210 */ /* 0x000fe20007ffe1ff */
[----:B------:R-:W2:Y:S01]  /*2c70*/  LDCU UR5, c[0x0][0x3e0] ;  /* 0x00007c00ff0577ac */ /* 0x000ea20008000800 */
[----:B------:R-:W-:Y:S02]  /*2c80*/  MOV R6, RZ ;  /* 0x000000ff00067202 */ /* 0x000fe40000000f00 */
[----:B------:R-:W-:Y:S01]  /*2c90*/  IADD3 R19, PT, PT, R9, 0x3, RZ ;  /* 0x0000000309137810 */ /* 0x000fe20007ffe0ff */
[----:B-1----:R-:W-:-:S06]  /*2ca0*/  UIMAD UR4, UR11, UR4, URZ ;  /* 0x000000040b0472a4 */ /* 0x002fcc000f8e02ff */
[----:B------:R-:W-:Y:S02]  /*2cb0*/  IMAD.U32 R11, RZ, RZ, UR4 ;  /* 0x00000004ff0b7e24 */ /* 0x000fe4000f8e00ff */
[----:B--2---:R-:W-:Y:S02]  /*2cc0*/  IMAD R22, R22, UR5, RZ ;  /* 0x0000000516167c24 */ /* 0x004fe4000f8e02ff */
[----:B------:R-:W-:Y:S01]  /*2cd0*/  IMAD.WIDE R4, R11, 0x4, R4 ;  /* 0x000000040b047825 */ /* 0x000fe200078e0204 */
[----:B------:R-:W-:Y:S02]  /*2ce0*/  LEA R11, R0, R3, 0x18 ;  /* 0x00000003000b7211 */ /* 0x000fe400078ec0ff */
[----:B------:R-:W-:Y:S02]  /*2cf0*/  IADD3 R0, PT, PT, R8, 0x1, RZ ;  /* 0x0000000108007810 */ /* 0x000fe40007ffe0ff */
[----:B0-----:R-:W-:Y:S01]  /*2d00*/  IADD3 R4, P0, PT, R4, UR6, RZ ;  /* 0x0000000604047c10 */ /* 0x001fe2000ff1e0ff */
[----:B------:R-:W-:Y:S01]  /*2d10*/  IMAD R20, R16, 0x20, R11 ;  /* 0x0000002010147824 */ /* 0x000fe200078e020b */
[----:B------:R-:W-:-:S02]  /*2d20*/  SHF.R.S32.HI R23, RZ, 0x1f, R22 ;  /* 0x0000001fff177819 */ /* 0x000fc40000011416 */
[----:B------:R-:W-:Y:S01]  /*2d30*/  IADD3.X R3, PT, PT, R5, UR7, RZ, P0, !PT ;  /* 0x0000000705037c10 */ /* 0x000fe200087fe4ff */
[----:B------:R-:W-:Y:S01]  /*2d40*/  VIADD R20, R20, 0x10 ;  /* 0x0000001014147836 */ /* 0x000fe20000000000 */
[----:B------:R-:W-:-:S07]  /*2d50*/  MOV R5, RZ ;  /* 0x000000ff00057202 */ /* 0x000fce0000000f00 */
.L_x_23643:
[----:B------:R-:W-:Y:S01]  /*2d60*/  MOV R28, R4 ;  /* 0x00000004001c7202 */ /* 0x000fe20000000f00 */
[----:B------:R-:W-:Y:S01]  /*2d70*/  LDS.128 R8, [R20+-0x10] ;  /* 0xfffff00014087984 */ /* 0x000fe20000000c00 */
[----:B------:R-:W-:-:S03]  /*2d80*/  MOV R29, R3 ;  /* 0x00000003001d7202 */ /* 0x000fc60000000f00 */
[----:B0-----:R-:W0:Y:S04]  /*2d90*/  LDS.128 R12, [R20] ;  /* 0x00000000140c7984 */ /* 0x001e280000000c00 */
[----:B------:R1:W2:Y:S01]  /*2da0*/  LDG.E.CONSTANT R25, desc[UR12][R28.64] ;  /* 0x0000000c1c197981 */ /* 0x0002a2000c1e9900 */
[----:B------:R-:W-:Y:S01]  /*2db0*/  BSSY.RECONVERGENT B1, `(.L_x_23639) ;  /* 0x000002c000017945 */ /* 0x000fe20003800200 */
[----:B-1----:R-:W-:Y:S02]  /*2dc0*/  IADD3 R29, PT, PT, R19, -0x3, RZ ;  /* 0xfffffffd131d7810 */ /* 0x002fe40007ffe0ff */
[----:B0-----:R-:W-:Y:S01]  /*2dd0*/  F2FP.F16.F32.PACK_AB R28, R15, R14 ;  /* 0x0000000e0f1c723e */ /* 0x001fe200000000ff */
[----:B--2---:R-:W-:-:S03]  /*2de0*/  IMAD.WIDE R24, R25, UR23, R22 ;  /* 0x0000001719187c25 */ /* 0x004fc6000f8e0216 */
[----:B------:R-:W-:-:S04]  /*2df0*/  LEA R21, P0, R7, R24, 0x3 ;  /* 0x0000001807157211 */ /* 0x000fc800078018ff */
[----:B------:R-:W-:Y:S01]  /*2e00*/  LEA R26, P1, R21, UR20, 0x1 ;  /* 0x00000014151a7c11 */ /* 0x000fe2000f8208ff */
[----:B------:R-:W-:Y:S01]  /*2e10*/  IMAD.X R24, RZ, RZ, R25, P0 ;  /* 0x000000ffff187224 */ /* 0x000fe200000e0619 */
[----:B------:R-:W-:Y:S02]  /*2e20*/  ISETP.NE.AND P0, PT, R2, -0x1, PT ;  /* 0xffffffff0200780c */ /* 0x000fe40003f05270 */
[----:B------:R-:W-:Y:S02]  /*2e30*/  F2FP.F16.F32.PACK_AB R25, R13, R12 ;  /* 0x0000000c0d19723e */ /* 0x000fe400000000ff */
[----:B------:R-:W-:Y:S02]  /*2e40*/  LEA.HI.X R27, R21, UR21, R24, 0x1, P1 ;  /* 0x00000015151b7c11 */ /* 0x000fe400088f0c18 */
[----:B------:R-:W-:Y:S02]  /*2e50*/  F2FP.F16.F32.PACK_AB R21, R9, R8 ;  /* 0x000000080915723e */ /* 0x000fe400000000ff */
[----:B------:R-:W-:-:S02]  /*2e60*/  F2FP.F16.F32.PACK_AB R24, R11, R10 ;  /* 0x0000000a0b18723e */ /* 0x000fc400000000ff */
[----:B------:R0:W5:Y:S03]  /*2e70*/  LDG.E.128.CONSTANT R8, desc[UR12][R26.64] ;  /* 0x0000000c1a087981 */ /* 0x000166000c1e9d00 */
        /* <DEDUP_REMOVED lines=31> */
.L_x_23640:
[----:B------:R-:W-:Y:S05]  /*3070*/  BSYNC.RECONVERGENT B1 ;  /* 0x0000000000017941 */ /* 0x000fea0003800200 */
.L_x_23639:
        /* <DEDUP_REMOVED lines=13> */
[C---:B------:R-:W-:Y:S02]  /*3150*/  IADD3 R10, PT, PT, R19.reuse, 0x1, RZ ;  /* 0x00000001130a7810 */ /* 0x040fe40007ffe0ff */
[----:B------:R-:W-:Y:S02]  /*3160*/  ISETP.GE.AND P4, PT, R8, UR14, PT ;  /* 0x0000000e08007c0c */ /* 0x000fe4000bf86270 */
[----:B------:R-:W-:Y:S02]  /*3170*/  IADD3 R11, PT, PT, R19, 0x2, RZ ;  /* 0x00000002130b7810 */ /* 0x000fe40007ffe0ff */
[----:B------:R-:W-:Y:S02]  /*3180*/  ISETP.GE.AND P3, PT, R29, UR14, PT ;  /* 0x0000000e1d007c0c */ /* 0x000fe4000bf66270 */
[----:B------:R-:W-:-:S02]  /*3190*/  PRMT R8, R12, 0x7632, R8 ;  /* 0x000076320c087816 */ /* 0x000fc40000000008 */
[----:B------:R-:W-:Y:S02]  /*31a0*/  ISETP.GE.AND P0, PT, R9, UR14, PT ;  /* 0x0000000e09007c0c */ /* 0x000fe4000bf06270 */
[----:B------:R-:W-:Y:S02]  /*31b0*/  ISETP.GE.AND P2, PT, R10, UR14, PT ;  /* 0x0000000e0a007c0c */ /* 0x000fe4000bf46270 */
[----:B------:R-:W-:Y:S01]  /*31c0*/  ISETP.GE.AND P1, PT, R11, UR14, PT ;  /* 0x0000000e0b007c0c */ /* 0x000fe2000bf26270 */
[C---:B------:R-:W-:Y:S01]  /*31d0*/  VIADD R11, R19.reuse, 0x3 ;  /* 0x00000003130b7836 */ /* 0x040fe20000000000 */
[----:B------:R-:W-:Y:S02]  /*31e0*/  SEL R12, R12, RZ, !P3 ;  /* 0x000000ff0c0c7207 */ /* 0x000fe40005800000 */
[----:B------:R-:W-:Y:S02]  /*31f0*/  SEL R9, R8, RZ, !P4 ;  /* 0x000000ff08097207 */ /* 0x000fe40006000000 */
[----:B------:R-:W-:-:S02]  /*3200*/  IADD3 R10, PT, PT, R19, 0x4, RZ ;  /* 0x00000004130a7810 */ /* 0x000fc40007ffe0ff */
[--C-:B------:R-:W-:Y:S02]  /*3210*/  PRMT R12, R12, 0x5410, R9.reuse ;  /* 0x000054100c0c7816 */ /* 0x100fe40000000009 */
[----:B------:R-:W-:Y:S02]  /*3220*/  ISETP.GE.AND P5, PT, R10, UR14, PT ;  /* 0x0000000e0a007c0c */ /* 0x000fe4000bfa6270 */
        /* <DEDUP_REMOVED lines=14> */
.L_x_23642:
[----:B------:R-:W-:Y:S05]  /*3310*/  BSYNC.RECONVERGENT B1 ;  /* 0x0000000000017941 */ /* 0x000fea0003800200 */
.L_x_23641:
        /* <DEDUP_REMOVED lines=17> */
.L_x_23638:
[----:B------:R-:W-:Y:S05]  /*3430*/  BSYNC.RECONVERGENT B0 ;  /* 0x0000000000007941 */ /* 0x000fea0003800200 */
.L_x_23637:
        /* <DEDUP_REMOVED lines=12> */
[----:B------:R-:W2:Y:S01]  /*3500*/  @!P2 S2R R9, SR_CgaCtaId ;  /* 0x000000000009a919 */ /* 0x000ea20000008800 */
[----:B------:R-:W-:-:S04]  /*3510*/  @!P2 MOV R2, 0x400 ;  /* 0x000004000002a802 */ /* 0x000fc80000000f00 */
[----:B------:R-:W-:Y:S02]  /*3520*/  @!P2 IADD3 R2, PT, PT, R2, 0xa0, RZ ;  /* 0x000000a00202a810 */ /* 0x000fe40007ffe0ff */
[----:B-1----:R-:W-:-:S04]  /*3530*/  @!P0 LEA R3, R3, R0, 0x18 ;  /* 0x0000000003038211 */ /* 0x002fc800078ec0ff */
[----:B------:R-:W-:Y:S02]  /*3540*/  @!P0 LEA R0, R16, R3, 0x2 ;  /* 0x0000000310008211 */ /* 0x000fe400078e10ff */
[----:B--2---:R-:W-:-:S03]  /*3550*/  @!P2 LEA R2, R9, R2, 0x18 ;  /* 0x000000020902a211 */ /* 0x004fc600078ec0ff */
[----:B------:R1:W-:Y:S02]  /*3560*/  @!P0 STS [R0+-0x200], R6 ;  /* 0xfffe000600008388 */ /* 0x0003e40000000800 */
[----:B------:R-:W-:Y:S02]  /*3570*/  @!P2 IMAD R2, R7, 0x4, R2 ;  /* 0x000000040702a824 */ /* 0x000fe400078e0202 */
[----:B------:R1:W-:Y:S01]  /*3580*/  @!P0 STS [R0+-0x180], R5 ;  /* 0xfffe800500008388 */ /* 0x0003e20000000800 */
[----:B------:R-:W-:Y:S06]  /*3590*/  BAR.SYNC.DEFER_BLOCKING 0x0 ;  /* 0x0000000000007b1d */ /* 0x000fec0000010000 */
[----:B------:R-:W-:Y:S05]  /*35a0*/  @P1 BRA `(.L_x_23645) ;  /* 0x0000000000241947 */ /* 0x000fea0003800000 */
[----:B------:R-:W2:Y:S01]  /*35b0*/  S2UR UR5, SR_CgaCtaId ;  /* 0x00000000000579c3 */ /* 0x000ea20000008800 */
[----:B------:R-:W-:Y:S02]  /*35c0*/  UMOV UR4, 0x400 ;  /* 0x0000040000047882 */ /* 0x000fe40000000000 */
[----:B------:R-:W-:-:S04]  /*35d0*/  UIADD3 UR4, UPT, UPT, UR4, 0xa0, URZ ;  /* 0x000000a004047890 */ /* 0x000fc8000fffe0ff */
[----:B--2---:R-:W-:-:S06]  /*35e0*/  ULEA UR4, UR5, UR4, 0x18 ;  /* 0x0000000405047291 */ /* 0x004fcc000f8ec0ff */
[----:B0-----:R-:W-:-:S05]  /*35f0*/  LEA R4, R16, UR4, 0x2 ;  /* 0x0000000410047c11 */ /* 0x001fca000f8e10ff */
[----:B------:R-:W0:Y:S04]  /*3600*/  LDS R3, [R4] ;  /* 0x0000000004037984 */ /* 0x000e280000000800 */
[----:B-1----:R-:W1:Y:S01]  /*3610*/  LDS R0, [R4+0x80] ;  /* 0x0000800004007984 */ /* 0x002e620000000800 */
[----:B0-----:R-:W-:Y:S01]  /*3620*/  FADD.FTZ R6, R6, R3 ;  /* 0x0000000306067221 */ /* 0x001fe20000010000 */
[----:B-1----:R-:W-:-:S07]  /*3630*/  FADD.FTZ R5, R5, R0 ;  /* 0x0000000005057221 */ /* 0x002fce0000010000 */
.L_x_23645:
[----:B------:R-:W-:Y:S05]  /*3640*/  BSYNC.RECONVERGENT B0 ;  /* 0x0000000000007941 */ /* 0x000fea0003800200 */
.L_x_23644:
        /* <DEDUP_REMOVED lines=11> */
[----:B------:R-:W2:Y:S04]  /*3700*/  LDS R3, [R16] ;  /* 0x0000000010037984 */ /* 0x000ea80000000800 */
[----:B-1----:R-:W1:Y:S01]  /*3710*/  LDS R0, [R16+0x80] ;  /* 0x0000800010007984 */ /* 0x002e620000000800 */
[----:B--2---:R-:W-:Y:S01]  /*3720*/  FADD.FTZ R6, R6, R3 ;  /* 0x0000000306067221 */ /* 0x004fe20000010000 */
[----:B-1----:R-:W-:-:S07]  /*3730*/  FADD.FTZ R5, R5, R0 ;  /* 0x0000000005057221 */ /* 0x002fce0000010000 */
.L_x_23647:
[----:B------:R-:W-:Y:S05]  /*3740*/  BSYNC.RECONVERGENT B0 ;  /* 0x0000000000007941 */ /* 0x000fea0003800200 */
.L_x_23646:
[----:B------:R-:W-:Y:S06]  /*3750*/  BAR.SYNC.DEFER_BLOCKING 0x0 ;  /* 0x0000000000007b1d */ /* 0x000fec0000010000 */
[----:B------:R-:W-:Y:S05]  /*3760*/  @P3 EXIT ;  /* 0x000000000000394d */ /* 0x000fea0003800000 */
[----:B------:R-:W-:Y:S01]  /*3770*/  UIMAD UR4, UR11, UR19, UR18 ;  /* 0x000000130b0472a4 */ /* 0x000fe2000f8e0212 */
[----:B-12---:R-:W-:Y:S01]  /*3780*/  F2FP.F16.F32.PACK_AB R5, R5, R6 ;  /* 0x000000060505723e */ /* 0x006fe200000000ff */
[----:B------:R-:W1:Y:S02]  /*3790*/  LDCU.64 UR6, c[0x0][0x390] ;  /* 0x00007200ff0677ac */ /* 0x000e640008000a00 */
[----:B------:R-:W-:-:S04]  /*37a0*/  UIMAD UR4, UR4, UR17, URZ ;  /* 0x00000011040472a4 */ /* 0x000fc8000f8e02ff */
[----:B------:R-:W-:-:S06]  /*37b0*/  USHF.L.U32 UR4, UR4, 0x6, URZ ;  /* 0x0000000604047899 */ /* 0x000fcc00080006ff */
[----:B------:R-:W-:-:S04]  /*37c0*/  MOV R0, UR4 ;  /* 0x0000000400007c02 */ /* 0x000fc80008000f00 */
        /* <DEDUP_REMOVED lines=8> */
.L_x_23612:
        /* <DEDUP_REMOVED lines=8> */
.L_x_23649:
[----:B------:R-:W-:Y:S05]  /*38d0*/  BSYNC B1 ;  /* 0x0000000000017941 */ /* 0x000fea0003800000 */
.L_x_23648:
        /* <DEDUP_REMOVED lines=9> */
.L_x_23650:
[----:B------:R-:W-:Y:S01]  /*3970*/  MOV R10, R12 ;  /* 0x0000000c000a7202 */ /* 0x000fe20000000f00 */
[----:B------:R-:W-:Y:S06]  /*3980*/  BRA `(.L_x_23651) ;  /* 0xffffffd400147947 */ /* 0x000fec000383ffff */
.L_x_23614:
        /* <DEDUP_REMOVED lines=8> */
.L_x_23653:
[----:B------:R-:W-:Y:S05]  /*3a10*/  BSYNC B0 ;  /* 0x0000000000007941 */ /* 0x000fea0003800000 */
.L_x_23652:
[----:B------:R-:W-:Y:S01]  /*3a20*/  MOV R11, R12 ;  /* 0x0000000c000b7202 */ /* 0x000fe20000000f00 */
[----:B------:R-:W-:Y:S01]  /*3a30*/  IMAD.MOV.U32 R6, RZ, RZ, 0x8 ;  /* 0x00000008ff067424 */ /* 0x000fe200078e00ff */
[----:B------:R-:W-:Y:S02]  /*3a40*/  MOV R8, 0xffffffff ;  /* 0xffffffff00087802 */ /* 0x000fe40000000f00 */
[----:B------:R-:W-:Y:S01]  /*3a50*/  FMNMX.FTZ R10, R11, R14, !PT ;  /* 0x0000000e0b0a7209 */ /* 0x000fe20007810000 */
[----:B------:R-:W-:-:S03]  /*3a60*/  HFMA2 R11, -RZ, RZ, 0, 1.847743988037109375e-06 ;  /* 0x0000001fff0b7431 */ /* 0x000fc600000001ff */
[----:B------:R-:W-:-:S07]  /*3a70*/  MOV R25, R10 ;  /* 0x0000000a00197202 */ /* 0x000fce0000000f00 */
[----:B------:R-:W-:Y:S05]  /*3a80*/  WARPSYNC.COLLECTIVE R8, `(.L_x_23654) ;  /* 0x0000000008087348 */ /* 0x000fea0003c00000 */
[----:B------:R0:W1:Y:S02]  /*3a90*/  SHFL.BFLY P1, R12, R25, R6, R11 ;  /* 0x0c000006190c7389 */ /* 0x000064000002000b */
[----:B01----:R-:W-:Y:S05]  /*3aa0*/  ENDCOLLECTIVE ;  /* 0x000000000000791b */ /* 0x003fea0003800000 */
.L_x_23654:
[----:B------:R-:W-:Y:S02]  /*3ab0*/  HFMA2 R6, -RZ, RZ, 0, 2.384185791015625e-07 ;  /* 0x00000004ff067431 */ /* 0x000fe400000001ff */
[----:B------:R-:W-:-:S05]  /*3ac0*/  IMAD.MOV.U32 R13, RZ, RZ, R12 ;  /* 0x000000ffff0d7224 */ /* 0x000fca00078e000c */
[----:B------:R-:W-:-:S04]  /*3ad0*/  FMNMX.FTZ R13, R10, R13, !PT ;  /* 0x0000000d0a0d7209 */ /* 0x000fc80007810000 */
[----:B------:R-:W-:-:S07]  /*3ae0*/  MOV R25, R13 ;  /* 0x0000000d00197202 */ /* 0x000fce0000000f00 */
[----:B------:R-:W-:Y:S05]  /*3af0*/  WARPSYNC.COLLECTIVE R8, `(.L_x_23655) ;  /* 0x0000000008087348 */ /* 0x000fea0003c00000 */
[----:B------:R0:W1:Y:S02]  /*3b00*/  SHFL.BFLY P1, R12, R25, R6, R11 ;  /* 0x0c000006190c7389 */ /* 0x000064000002000b */
[----:B01----:R-:W-:Y:S05]  /*3b10*/  ENDCOLLECTIVE ;  /* 0x000000000000791b */ /* 0x003fea0003800000 */
.L_x_23655:
[----:B------:R-:W-:Y:S05]  /*3b20*/  BRA `(.L_x_23656) ;  /* 0xffffffd4005c7947 */ /* 0x000fea000383ffff */
.L_x_23657:
        /* <DEDUP_REMOVED lines=13> */
.L_x_27587:


//--------------------- .text._ZN4vllm25paged_attention_v2_kernelIttLi32ELi8ELi128ELNS_18Fp8KVCacheDataTypeE0ELb0ELi512EEEvPfS2_PT_PKS3_PKT0_S9_ifPKiSB_iPKfiiiSD_SD_iiiii --------------------------
	.section	.text._ZN4vllm25paged_attention_v2_kernelIttLi32ELi8ELi128ELNS_18Fp8KVCacheDataTypeE0ELb0ELi512EEEvPfS2_PT_PKS3_PKT0_S9_ifPKiSB_iPKfiiiSD_SD_iiiii,"ax",@progbits
	.align	128
        .global         _ZN4vllm25paged_attention_v2_kernelIttLi32ELi8ELi128ELNS_18Fp8KVCacheDataTypeE0ELb0ELi512EEEvPfS2_PT_PKS3_PKT0_S9_ifPKiSB_iPKfiiiSD_SD_iiiii
        .type           _ZN4vllm25paged_attention_v2_kernelIttLi32ELi8ELi128ELNS_18Fp8KVCacheDataTypeE0ELb0ELi512EEEvPfS2_PT_PKS3_PKT0_S9_ifPKiSB_iPKfiiiSD_SD_iiiii,@function
        .size           _ZN4vllm25paged_attention_v2_kernelIttLi32ELi8ELi128ELNS_18Fp8KVCacheDataTypeE0ELb0ELi512EEEvPfS2_PT_PKS3_PKT0_S9_ifPKiSB_iPKfiiiSD_SD_iiiii,(.L_x_27588 - _ZN4vllm25paged_attention_v2_kernelIttLi32ELi8ELi128ELNS_18Fp8KVCacheDataTypeE0ELb0ELi512EEEvPfS2_PT_PKS3_PKT0_S9_ifPKiSB_iPKfiiiSD_SD_iiiii)
        .other          _ZN4vllm25paged_attention_v2_kernelIttLi32ELi8ELi128ELNS_18Fp8KVCacheDataTypeE0ELb0ELi512EEEvPfS2_PT_PKS3_PKT0_S9_ifPKiSB_iPKfiiiSD_SD_iiiii,@"STO_CUDA_ENTRY STV_DEFAULT"
_ZN4vllm25paged_attention_v2_kernelIttLi32ELi8ELi128ELNS_18Fp8KVCacheDataTypeE0ELb0ELi512EEEvPfS2_PT_PKS3_PKT0_S9_ifPKiSB_iPKfiiiSD_SD_iiiii:
.text._ZN4vllm25paged_attention_v2_kernelIttLi32ELi8ELi128ELNS_18Fp8KVCacheDataTypeE0ELb0ELi512EEEvPfS2_PT_PKS3_PKT0_S9_ifPKiSB_iPKfiiiSD_SD_iiiii:
        /* <DEDUP_REMOVED lines=22> */
[----:B------:R-:W-:Y:S01]  /*0160*/  IMAD.U32 R25, RZ, RZ, UR15 ;  /* 0x0000000fff197e24 */ /* 0x000fe2000f8e00ff */
        /* <DEDUP_REMOVED lines=18> */
[----:B------:R-:W3:Y:S01]  /*0290*/  @!P0 LDG.E.CONSTANT R0, desc[UR12][R4.64] ;  /* 0x0000000c04008981 */ /* 0x000ee2000c1e9900 */
[----:B----4-:R-:W-:Y:S01]  /*02a0*/  IABS R9, R8 ;  /* 0x0000000800097213 */ /* 0x010fe20000000000 */
[----:B------:R-:W4:Y:S01]  /*02b0*/  LDCU UR19, c[0x0][0x370] ;  /* 0x00006e00ff1377ac */ /* 0x000f220008000800 */
[----:B------:R-:W-:Y:S02]  /*02c0*/  PLOP3.LUT P1, PT, PT, PT, UP0, 0x80, 0x8 ;  /* 0x000000000008781c */ /* 0x000fe40003f2f008 */
[----:B------:R-:W1:Y:S01]  /*02d0*/  I2F.RP R3, R9 ;  /* 0x0000000900037306 */ /* 0x000e620000209400 */
[----:B0-----:R-:W-:-:S06]  /*02e0*/  @UP0 UIMAD.WIDE.U32 UR4, UR16, 0x4, UR4 ;  /* 0x00000004100408a5 */ /* 0x001fcc000f8e0004 */
[----:B------:R-:W-:Y:S02]  /*02f0*/  IMAD.U32 R6, RZ, RZ, UR4 ;  /* 0x00000004ff067e24 */ /* 0x000fe4000f8e00ff */
[----:B------:R-:W-:-:S05]  /*0300*/  IMAD.U32 R7, RZ, RZ, UR5 ;  /* 0x00000005ff077e24 */ /* 0x000fca000f8e00ff */
[----:B------:R4:W5:Y:S01]  /*0310*/  @P1 LDG.E.CONSTANT R11, desc[UR12][R6.64] ;  /* 0x0000000c060b1981 */ /* 0x000962000c1e9900 */
[----:B-1----:R-:W0:Y:S01]  /*0320*/  MUFU.RCP R3, R3 ;  /* 0x0000000300037308 */ /* 0x002e220000001000 */
[----:B------:R-:W-:Y:S01]  /*0330*/  SHF.L.U32 R12, R2, 0x4, RZ ;  /* 0x00000004020c7819 */ /* 0x000fe200000006ff */
[----:B------:R-:W-:Y:S01]  /*0340*/  UMOV UR9, 0x400 ;  /* 0x0000040000097882 */ /* 0x000fe20000000000 */
[----:B------:R-:W-:Y:S01]  /*0350*/  UIADD3 UR4, UPT, UPT, UR17, 0x7, URZ ;  /* 0x0000000711047890 */ /* 0x000fe2000fffe0ff */
[----:B------:R-:W-:Y:S01]  /*0360*/  BSSY B0, `(.L_x_23658) ;  /* 0x000009d000007945 */ /* 0x000fe20003800000 */
[----:B------:R-:W-:Y:S01]  /*0370*/  ULEA UR10, UR11, UR9, 0x18 ;  /* 0x000000090b0a7291 */ /* 0x000fe2000f8ec0ff */
[----:B------:R-:W-:Y:S01]  /*0380*/  LOP3.LUT R12, R12, 0x30, RZ, 0xc0, !PT ;  /* 0x000000300c0c7812 */ /* 0x000fe200078ec0ff */
[----:B------:R-:W-:Y:S01]  /*0390*/  ULEA UR5, UR15, 0x40, 0x6 ;  /* 0x000000400f057891 */ /* 0x000fe2000f8e30ff */
[----:B----4-:R-:W-:Y:S01]  /*03a0*/  IABS R6, UR19 ;  /* 0x0000001300067c13 */ /* 0x010fe20008000000 */
[----:B------:R-:W-:-:S04]  /*03b0*/  USHF.R.U32.HI UR4, URZ, 0x3, UR4 ;  /* 0x00000003ff047899 */ /* 0x000fc80008011604 */
[----:B------:R-:W-:Y:S01]  /*03c0*/  UISETP.LT.U32.AND UP0, UPT, UR4, UR5, UPT ;  /* 0x000000050400728c */ /* 0x000fe2000bf01070 */
[----:B0-----:R-:W-:-:S03]  /*03d0*/  IADD3 R4, PT, PT, R3, 0xffffffe, RZ ;  /* 0x0ffffffe03047810 */ /* 0x001fc60007ffe0ff */
[----:B------:R-:W-:Y:S02]  /*03e0*/  USEL UR8, UR4, UR5, UP0 ;  /* 0x0000000504087287 */ /* 0x000fe40008000000 */
[----:B------:R-:W-:Y:S01]  /*03f0*/  UIMAD UR5, UR14, UR6, URZ ;  /* 0x000000060e0572a4 */ /* 0x000fe2000f8e02ff */
[----:B------:R0:W1:Y:S01]  /*0400*/  F2I.FTZ.U32.TRUNC.NTZ R5, R4 ;  /* 0x0000000400057305 */ /* 0x000062000021f000 */
[----:B------:R-:W-:-:S04]  /*0410*/  UIMAD UR4, UR15, -0x40, UR8 ;  /* 0xffffffc00f0478a4 */ /* 0x000fc8000f8e0208 */
[----:B------:R-:W-:Y:S01]  /*0420*/  ULEA UR4, UR4, UR7, 0x3 ;  /* 0x0000000704047291 */ /* 0x000fe2000f8e18ff */
[----:B0-----:R-:W-:-:S03]  /*0430*/  IMAD.MOV.U32 R4, RZ, RZ, RZ ;  /* 0x000000ffff047224 */ /* 0x001fc600078e00ff */
[----:B------:R-:W-:-:S04]  /*0440*/  UISETP.LT.AND UP0, UPT, UR17, UR4, UPT ;  /* 0x000000041100728c */ /* 0x000fc8000bf01270 */
[----:B------:R-:W-:Y:S01]  /*0450*/  USEL UR4, UR17, UR4, UP0 ;  /* 0x0000000411047287 */ /* 0x000fe20008000000 */
[----:B-1----:R-:W-:-:S03]  /*0460*/  IMAD.MOV R10, RZ, RZ, -R5 ;  /* 0x000000ffff0a7224 */ /* 0x002fc600078e0a05 */
[----:B------:R-:W-:Y:S01]  /*0470*/  UIADD3 UR4, UPT, UPT, -UR7, UR4, URZ ;  /* 0x0000000407047290 */ /* 0x000fe2000fffe1ff */
[----:B------:R-:W-:Y:S02]  /*0480*/  IMAD R7, R10, R9, RZ ;  /* 0x000000090a077224 */ /* 0x000fe400078e02ff */
[----:B------:R-:W-:Y:S02]  /*0490*/  IMAD.MOV.U32 R10, RZ, RZ, -0x800001 ;  /* 0xff7fffffff0a7424 */ /* 0x000fe400078e00ff */
        /* <DEDUP_REMOVED lines=17> */
[----:B0-----:R-:W-:Y:S01]  /*05b0*/  VIADD R4, R6, 0xffffffe ;  /* 0x0ffffffe06047836 */ /* 0x001fe20000000000 */
[----:B------:R-:W-:-:S05]  /*05c0*/  IABS R6, UR16 ;  /* 0x0000001000067c13 */ /* 0x000fca0008000000 */
[----:B------:R0:W1:Y:S02]  /*05d0*/  F2I.FTZ.U32.TRUNC.NTZ R5, R4 ;  /* 0x0000000400057305 */ /* 0x000064000021f000 */
[----:B0-----:R-:W-:Y:S01]  /*05e0*/  IMAD.MOV.U32 R4, RZ, RZ, RZ ;  /* 0x000000ffff047224 */ /* 0x001fe200078e00ff */
[----:B-1----:R-:W-:-:S05]  /*05f0*/  IADD3 R8, PT, PT, RZ, -R5, RZ ;  /* 0x80000005ff087210 */ /* 0x002fca0007ffe0ff */
[----:B------:R-:W-:Y:S01]  /*0600*/  IMAD R7, R8, R9, RZ ;  /* 0x0000000908077224 */ /* 0x000fe200078e02ff */
[----:B------:R-:W-:-:S03]  /*0610*/  IABS R8, R3 ;  /* 0x0000000300087213 */ /* 0x000fc60000000000 */
[----:B------:R-:W-:Y:S01]  /*0620*/  IMAD.HI.U32 R5, R5, R7, R4 ;  /* 0x0000000705057227 */ /* 0x000fe200078e0004 */
[----:B------:R-:W-:-:S03]  /*0630*/  @!P0 LOP3.LUT R7, R2, 0x3fc, RZ, 0xc0, !PT ;  /* 0x000003fc02078812 */ /* 0x000fc600078ec0ff */
[----:B------:R-:W-:Y:S02]  /*0640*/  IMAD.MOV R4, RZ, RZ, -R8 ;  /* 0x000000ffff047224 */ /* 0x000fe400078e0a08 */
[----:B------:R-:W-:-:S04]  /*0650*/  IMAD.HI.U32 R5, R5, R6, RZ ;  /* 0x0000000605057227 */ /* 0x000fc800078e00ff */
[----:B------:R-:W-:Y:S02]  /*0660*/  IMAD R4, R5, R4, R6 ;  /* 0x0000000405047224 */ /* 0x000fe400078e0206 */
[----:B------:R-:W-:-:S03]  /*0670*/  VIADD R6, R12, UR10 ;  /* 0x0000000a0c067c36 */ /* 0x000fc60008000000 */
[----:B------:R-:W-:Y:S02]  /*0680*/  ISETP.GT.U32.AND P2, PT, R9, R4, PT ;  /* 0x000000040900720c */ /* 0x000fe40003f44070 */
[----:B------:R-:W-:Y:S02]  /*0690*/  @!P0 IADD3 R7, PT, PT, R6, R7, RZ ;  /* 0x0000000706078210 */ /* 0x000fe40007ffe0ff */
[----:B------:R-:W-:-:S04]  /*06a0*/  LOP3.LUT R6, R3, UR16, RZ, 0x3c, !PT ;  /* 0x0000001003067c12 */ /* 0x000fc8000f8e3cff */
[----:B------:R-:W-:Y:S02]  /*06b0*/  ISETP.GE.AND P3, PT, R6, RZ, PT ;  /* 0x000000ff0600720c */ /* 0x000fe40003f66270 */
[----:B------:R-:W-:-:S03]  /*06c0*/  SHF.R.U32.HI R6, RZ, 0x5, R2 ;  /* 0x00000005ff067819 */ /* 0x000fc60000011602 */
[----:B------:R-:W-:Y:S02]  /*06d0*/  @!P2 IMAD.IADD R4, R4, 0x1, -R9 ;  /* 0x000000010404a824 */ /* 0x000fe400078e0a09 */
[----:B------:R-:W-:Y:S02]  /*06e0*/  @!P2 VIADD R5, R5, 0x1 ;  /* 0x000000010505a836 */ /* 0x000fe40000000000 */
[----:B------:R-:W-:Y:S01]  /*06f0*/  IMAD R25, R25, 0x40, R6 ;  /* 0x0000004019197824 */ /* 0x000fe200078e0206 */
[----:B------:R-:W-:-:S13]  /*0700*/  ISETP.GE.U32.AND P1, PT, R4, R9, PT ;  /* 0x000000090400720c */ /* 0x000fda0003f26070 */
[----:B------:R-:W-:Y:S02]  /*0710*/  @P1 IADD3 R5, PT, PT, R5, 0x1, RZ ;  /* 0x0000000105051810 */ /* 0x000fe40007ffe0ff */
[----:B------:R-:W-:Y:S01]  /*0720*/  ISETP.GE.U32.AND P1, PT, R25, UR8, PT ;  /* 0x0000000819007c0c */ /* 0x000fe2000bf26070 */
[----:B---3--:R0:W-:Y:S01]  /*0730*/  @!P0 STS [R7], R0 ;  /* 0x0000000007008388 */ /* 0x0081e20000000800 */
[----:B------:R-:W-:Y:S01]  /*0740*/  BAR.SYNC.DEFER_BLOCKING 0x0 ;  /* 0x0000000000007b1d */ /* 0x000fe20000010000 */
[----:B------:R-:W-:Y:S01]  /*0750*/  ISETP.NE.AND P0, PT, R3, RZ, PT ;  /* 0x000000ff0300720c */ /* 0x000fe20003f05270 */
[----:B0-----:R-:W-:-:S05]  /*0760*/  IMAD.MOV.U32 R0, RZ, RZ, R5 ;  /* 0x000000ffff007224 */ /* 0x001fca00078e0005 */
[----:B------:R-:W-:-:S07]  /*0770*/  @!P3 IADD3 R0, PT, PT, -R0, RZ, RZ ;  /* 0x000000ff0000b210 */ /* 0x000fce0007ffe1ff */
[----:B------:R-:W-:Y:S01]  /*0780*/  @!P0 LOP3.LUT R0, RZ, R3, RZ, 0x33, !PT ;  /* 0x00000003ff008212 */ /* 0x000fe200078e33ff */
[----:B--2---:R-:W-:Y:S06]  /*0790*/  @P1 BRA `(.L_x_23659) ;  /* 0x0000000400641947 */ /* 0x004fec0003800000 */
[----:B------:R-:W0:Y:S01]  /*07a0*/  LDCU.64 UR22, c[0x0][0x3b8] ;  /* 0x00007700ff1677ac */ /* 0x000e220008000a00 */
[----:B------:R-:W-:Y:S01]  /*07b0*/  IMAD.WIDE.U32 R4, R25, 0x4, RZ ;  /* 0x0000000419047825 */ /* 0x000fe200078e00ff */
[----:B------:R-:W-:Y:S01]  /*07c0*/  SHF.R.U32.HI R3, RZ, 0x2, R2 ;  /* 0x00000002ff037819 */ /* 0x000fe20000011602 */
[----:B------:R-:W1:Y:S02]  /*07d0*/  LDCU UR20, c[0x0][0x3e0] ;  /* 0x00007c00ff1477ac */ /* 0x000e640008000800 */
[----:B------:R-:W-:Y:S01]  /*07e0*/  IMAD.U32 R7, RZ, RZ, UR5 ;  /* 0x00000005ff077e24 */ /* 0x000fe2000f8e00ff */
[----:B------:R-:W-:Y:S01]  /*07f0*/  LEA R8, R6, UR7, 0x3 ;  /* 0x0000000706087c11 */ /* 0x000fe2000f8e18ff */
[----:B------:R-:W-:Y:S01]  /*0800*/  IMAD.MOV.U32 R16, RZ, RZ, R25 ;  /* 0x000000ffff107224 */ /* 0x000fe200078e0019 */
[----:B------:R-:W-:Y:S01]  /*0810*/  LOP3.LUT R3, R3, 0x7, RZ, 0xc0, !PT ;  /* 0x0000000703037812 */ /* 0x000fe200078ec0ff */
[----:B------:R-:W-:Y:S01]  /*0820*/  IMAD.WIDE R4, R7, 0x4, R4 ;  /* 0x0000000407047825 */ /* 0x000fe200078e0204 */
[----:B------:R-:W-:Y:S01]  /*0830*/  UIADD3 UR6, UPT, UPT, UR9, 0x60, URZ ;  /* 0x0000006009067890 */ /* 0x000fe2000fffe0ff */
[----:B------:R-:W-:-:S02]  /*0840*/  LOP3.LUT R7, R2, 0x1c, RZ, 0xc0, !PT ;  /* 0x0000001c02077812 */ /* 0x000fc400078ec0ff */
[----:B------:R-:W-:Y:S01]  /*0850*/  IMAD.IADD R8, R3, 0x1, R8 ;  /* 0x0000000103087824 */ /* 0x000fe200078e0208 */
[----:B------:R-:W-:Y:S01]  /*0860*/  ULEA UR6, UR11, UR6, 0x18 ;  /* 0x000000060b067291 */ /* 0x000fe2000f8ec0ff */
[----:B------:R-:W-:Y:S02]  /*0870*/  LEA R7, R6, R7, 0x5 ;  /* 0x0000000706077211 */ /* 0x000fe400078e28ff */
[----:B------:R-:W-:Y:S01]  /*0880*/  LOP3.LUT R13, R2, 0x3, RZ, 0xc0, !PT ;  /* 0x00000003020d7812 */ /* 0x000fe200078ec0ff */
[----:B------:R-:W-:Y:S01]  /*0890*/  VIADD R19, R8, 0x1 ;  /* 0x0000000108137836 */ /* 0x000fe20000000000 */
[----:B0-----:R-:W-:Y:S01]  /*08a0*/  IADD3 R14, P0, PT, R4, UR22, RZ ;  /* 0x00000016040e7c10 */ /* 0x001fe2000ff1e0ff */
[----:B------:R-:W-:Y:S01]  /*08b0*/  IMAD.SHL.U32 R4, R2, 0x2, RZ ;  /* 0x0000000202047824 */ /* 0x000fe200078e00ff */
[----:B------:R-:W-:Y:S01]  /*08c0*/  MOV R10, 0xff7fffff ;  /* 0xff7fffff000a7802 */ /* 0x000fe20000000f00 */
[----:B-1----:R-:W-:Y:S01]  /*08d0*/  IMAD R3, R0, UR20, RZ ;  /* 0x0000001400037c24 */ /* 0x002fe2000f8e02ff */
[----:B------:R-:W-:Y:S01]  /*08e0*/  IADD3.X R15, PT, PT, R5, UR23, RZ, P0, !PT ;  /* 0x00000017050f7c10 */ /* 0x000fe200087fe4ff */
[----:B------:R-:W-:Y:S01]  /*08f0*/  VIADD R17, R7, UR6 ;  /* 0x0000000607117c36 */ /* 0x000fe20008000000 */
[----:B------:R-:W-:-:S02]  /*0900*/  LOP3.LUT R4, R4, 0x38, RZ, 0xc0, !PT ;  /* 0x0000003804047812 */ /* 0x000fc400078ec0ff */
[----:B-----5:R-:W-:Y:S02]  /*0910*/  FSETP.NEU.FTZ.AND P0, PT, R11, RZ, PT ;  /* 0x000000ff0b00720b */ /* 0x020fe40003f1d000 */
[C---:B------:R-:W-:Y:S02]  /*0920*/  IADD3 R2, P1, PT, R3.reuse, R4, RZ ;  /* 0x0000000403027210 */ /* 0x040fe40007f3e0ff */
[----:B------:R-:W-:Y:S02]  /*0930*/  IADD3 R18, PT, PT, R8, -UR17, RZ ;  /* 0x8000001108127c10 */ /* 0x000fe4000fffe0ff */
[----:B------:R-:W-:-:S09]  /*0940*/  LEA.HI.X.SX32 R3, R3, RZ, 0x1, P1 ;  /* 0x000000ff03037211 */ /* 0x000fd200008f0eff */
.L_x_23661:
        /* <DEDUP_REMOVED lines=10> */
[----:B------:R1:W5:Y:S01]  /*09f0*/  LDG.E.CONSTANT R22, desc[UR12][R8.64+0x180] ;  /* 0x0001800c08167981 */ /* 0x000362000c1e9900 */
[----:B------:R-:W-:Y:S01]  /*0a00*/  UMOV UR6, 0xffffffff ;  /* 0xffffffff00067882 */ /* 0x000fe20000000000 */
[----:B0-----:R-:W-:-:S02]  /*0a10*/  HADD2.F32 R24, -RZ, R5.H0_H0 ;  /* 0x20000005ff187230 */ /* 0x001fc40000004100 */
[----:B------:R-:W-:Y:S02]  /*0a20*/  HADD2.F32 R5, -RZ, R5.H1_H1 ;  /* 0x30000005ff057230 */ /* 0x000fe40000004100 */
[--C-:B-1----:R-:W-:Y:S02]  /*0a30*/  HADD2.F32 R8, -RZ, R6.reuse.H0_H0 ;  /* 0x20000006ff087230 */ /* 0x102fe40000004100 */
[----:B------:R-:W-:Y:S02]  /*0a40*/  HADD2.F32 R9, -RZ, R6.H1_H1 ;  /* 0x30000006ff097230 */ /* 0x000fe40000004100 */
[--C-:B------:R-:W-:Y:S02]  /*0a50*/  HADD2.F32 R6, -RZ, R7.reuse.H0_H0 ;  /* 0x20000007ff067230 */ /* 0x100fe40000004100 */
[----:B------:R-:W-:Y:S02]  /*0a60*/  HADD2.F32 R7, -RZ, R7.H1_H1 ;  /* 0x30000007ff077230 */ /* 0x000fe40000004100 */
        /* <DEDUP_REMOVED lines=8> */
[----:B------:R-:W-:-:S03]  /*0af0*/  FFMA.FTZ R5, R5, R24, R28 ;  /* 0x0000001805057223 */ /* 0x000fc6000001001c */
[----:B------:R-:W-:Y:S01]  /*0b00*/  FFMA.FTZ R4, R4, R21, R23 ;  /* 0x0000001504047223 */ /* 0x000fe20000010017 */
[--C-:B----4-:R-:W-:Y:S02]  /*0b10*/  HADD2.F32 R21, -RZ, R20.reuse.H0_H0 ;  /* 0x20000014ff157230 */ /* 0x110fe40000004100 */
[----:B------:R-:W-:-:S03]  /*0b20*/  HADD2.F32 R20, -RZ, R20.H1_H1 ;  /* 0x30000014ff147230 */ /* 0x000fc60000004100 */
[----:B------:R-:W-:Y:S01]  /*0b30*/  FFMA.FTZ R5, R8, R21, R5 ;  /* 0x0000001508057223 */ /* 0x000fe20000010005 */
[--C-:B-----5:R-:W-:Y:S02]  /*0b40*/  HADD2.F32 R8, -RZ, R22.reuse.H0_H0 ;  /* 0x20000016ff087230 */ /* 0x120fe40000004100 */
[----:B------:R-:W-:Y:S01]  /*0b50*/  FFMA.FTZ R4, R9, R20, R4 ;  /* 0x0000001409047223 */ /* 0x000fe20000010004 */
        /* <DEDUP_REMOVED lines=8> */
.L_x_23699:
[----:B------:R-:W-:Y:S01]  /*0be0*/  ISETP.NE.AND P3, PT, R13, RZ, PT ;  /* 0x000000ff0d00720c */ /* 0x000fe20003f65270 */
[----:B------:R-:W-:Y:S01]  /*0bf0*/  VIADD R16, R16, 0x4 ;  /* 0x0000000410107836 */ /* 0x000fe20000000000 */
[C---:B------:R-:W-:Y:S01]  /*0c00*/  IADD3 R4, PT, PT, R18.reuse, 0x1, RZ ;  /* 0x0000000112047810 */ /* 0x040fe20007ffe0ff */
[----:B-1----:R-:W-:Y:S01]  /*0c10*/  FADD.FTZ R6, R5, R6 ;  /* 0x0000000605067221 */ /* 0x002fe20000010000 */
[----:B------:R-:W-:Y:S02]  /*0c20*/  IADD3 R18, PT, PT, R18, 0x20, RZ ;  /* 0x0000002012127810 */ /* 0x000fe40007ffe0ff */
[----:B------:R-:W-:Y:S02]  /*0c30*/  I2FP.F32.S32 R4, R4 ;  /* 0x0000000400047245 */ /* 0x000fe40000201400 */
[----:B------:R-:W-:-:S03]  /*0c40*/  ISETP.GE.U32.AND P2, PT, R16, UR8, PT ;  /* 0x0000000810007c0c */ /* 0x000fc6000bf46070 */
[----:B------:R-:W-:Y:S02]  /*0c50*/  FMUL.FTZ R4, R4, R11 ;  /* 0x0000000b04047220 */ /* 0x000fe40000410000 */
[C---:B0-----:R-:W-:Y:S02]  /*0c60*/  @!P3 VIADD R5, R19.reuse, 0xffffffff ;  /* 0xffffffff1305b836 */ /* 0x041fe40000000000 */
[----:B------:R-:W-:Y:S01]  /*0c70*/  VIADD R19, R19, 0x20 ;  /* 0x0000002013137836 */ /* 0x000fe20000000000 */
[----:B------:R-:W-:Y:S02]  /*0c80*/  FSEL R7, R4, RZ, P0 ;  /* 0x000000ff04077208 */ /* 0x000fe40000000000 */
[C---:B------:R-:W-:Y:S02]  /*0c90*/  ISETP.GE.OR P4, PT, R5.reuse, UR17, P3 ;  /* 0x0000001105007c0c */ /* 0x040fe40009f86670 */
[----:B------:R-:W-:Y:S01]  /*0ca0*/  @!P3 ISETP.GE.AND P1, PT, R5, UR17, PT ;  /* 0x000000110500bc0c */ /* 0x000fe2000bf26270 */
[----:B------:R-:W-:-:S05]  /*0cb0*/  FFMA.FTZ R7, R6, UR26, R7 ;  /* 0x0000001a06077c23 */ /* 0x000fca0008010007 */
[----:B------:R-:W-:Y:S02]  /*0cc0*/  @!P3 FSEL R4, R7, RZ, !P1 ;  /* 0x000000ff0704b208 */ /* 0x000fe40004800000 */
[----:B------:R-:W-:-:S03]  /*0cd0*/  IADD3 R14, P1, PT, R14, 0x10, RZ ;  /* 0x000000100e0e7810 */ /* 0x000fc60007f3e0ff */
[----:B------:R0:W-:Y:S01]  /*0ce0*/  @!P3 STS [R17], R4 ;  /* 0x000000041100b388 */ /* 0x0001e20000000800 */
[----:B------:R-:W-:Y:S01]  /*0cf0*/  @!P4 FMNMX.FTZ R10, R10, R7, !PT ;  /* 0x000000070a0ac209 */ /* 0x000fe20007810000 */
[----:B------:R-:W-:Y:S01]  /*0d00*/  IMAD.X R15, RZ, RZ, R15, P1 ;  /* 0x000000ffff0f7224 */ /* 0x000fe200008e060f */
[----:B0-----:R-:W-:Y:S01]  /*0d10*/  IADD3 R17, PT, PT, R17, 0x80, RZ ;  /* 0x0000008011117810 */ /* 0x001fe20007ffe0ff */
[----:B------:R-:W-:Y:S06]  /*0d20*/  @!P2 BRA `(.L_x_23661) ;  /* 0xfffffffc0008a947 */ /* 0x000fec000383ffff */
.L_x_23659:
[----:B------:R-:W-:Y:S05]  /*0d30*/  BSYNC B0 ;  /* 0x0000000000007941 */ /* 0x000fea0003800000 */
.L_x_23658:
[----:B------:R-:W0:Y:S01]  /*0d40*/  S2R R3, SR_TID.X ;  /* 0x0000000000037919 */ /* 0x000e220000002100 */
[----:B------:R-:W-:Y:S01]  /*0d50*/  UMOV UR6, 0xffffffff ;  /* 0xffffffff00067882 */ /* 0x000fe20000000000 */
[----:B------:R-:W-:-:S04]  /*0d60*/  IMAD.U32 R2, RZ, RZ, UR15 ;  /* 0x0000000fff027e24 */ /* 0x000fc8000f8e00ff */
[----:B------:R-:W-:Y:S01]  /*0d70*/  IMAD.SHL.U32 R2, R2, 0x200, RZ ;  /* 0x0000020002027824 */ /* 0x000fe200078e00ff */
        /* <DEDUP_REMOVED lines=8> */
.L_x_23704:
        /* <DEDUP_REMOVED lines=12> */
[----:B0-----:R-:W-:Y:S02]  /*0ec0*/  MOV R7, 0xff7fffff ;  /* 0xff7fffff00077802 */ /* 0x001fe40000000f00 */
[----:B------:R-:W-:Y:S01]  /*0ed0*/  ISETP.GE.AND P1, PT, R3, UR4, PT ;  /* 0x0000000403007c0c */ /* 0x000fe2000bf26270 */
        /* <DEDUP_REMOVED lines=10> */
[----:B------:R-:W-:Y:S01]  /*0f80*/  UIMAD UR5, UR15, -0x40, UR8 ;  /* 0xffffffc00f0578a4 */ /* 0x000fe2000f8e0208 */
[----:B------:R-:W-:Y:S01]  /*0f90*/  BSSY.RECONVERGENT B1, `(.L_x_23665) ;  /* 0x0000020000017945 */ /* 0x000fe20003800200 */
[----:B------:R-:W-:-:S04]  /*0fa0*/  HFMA2 R9, -RZ, RZ, 0, 0 ;  /* 0x00000000ff097431 */ /* 0x000fc800000001ff */
[----:B------:R-:W-:-:S05]  /*0fb0*/  IMAD.U32 R7, RZ, RZ, UR5 ;  /* 0x00000005ff077e24 */ /* 0x000fca000f8e00ff */
[----:B------:R-:W-:Y:S02]  /*0fc0*/  LEA R8, R7, R2, 0x3 ;  /* 0x0000000207087211 */ /* 0x000fe400078e18ff */
[----:B------:R-:W-:Y:S02]  /*0fd0*/  LOP3.LUT R7, RZ, R3, RZ, 0x33, !PT ;  /* 0x00000003ff077212 */ /* 0x000fe400078e33ff */
[----:B------:R-:W-:-:S05]  /*0fe0*/  VIMNMX R8, PT, PT, R8, UR17, PT ;  /* 0x0000001108087c48 */ /* 0x000fca000bfe0100 */
[----:B-----5:R-:W-:-:S04]  /*0ff0*/  IMAD.IADD R11, R8, 0x1, R7 ;  /* 0x00000001080b7824 */ /* 0x020fc800078e0207 */
        /* <DEDUP_REMOVED lines=14> */
.L_x_23667:
        /* <DEDUP_REMOVED lines=11> */
.L_x_23666:
[----:B------:R-:W-:Y:S05]  /*1190*/  BSYNC.RECONVERGENT B1 ;  /* 0x0000000000017941 */ /* 0x000fea0003800200 */
.L_x_23665:
        /* <DEDUP_REMOVED lines=13> */
.L_x_23670:
        /* <DEDUP_REMOVED lines=10> */
[----:B-1----:R-:W-:-:S03]  /*1310*/  FADD.FTZ R12, R12, -UR20 ;  /* 0x800000140c0c7e21 */ /* 0x002fc60008010000 */
[----:B------:R-:W0:Y:S01]  /*1320*/  MUFU.EX2 R18, R11 ;  /* 0x0000000b00127308 */ /* 0x000e220000000800 */
[----:B--2---:R-:W-:Y:S01]  /*1330*/  FADD.FTZ R15, R14, -UR20 ;  /* 0x800000140e0f7e21 */ /* 0x004fe20008010000 */
[----:B------:R-:W-:Y:S01]  /*1340*/  FMUL.FTZ R21, R12, 1.4426950216293334961 ;  /* 0x3fb8aa3b0c157820 */ /* 0x000fe20000410000 */
[----:B------:R-:W1:Y:S01]  /*1350*/  LDS R14, [R8+0x600] ;  /* 0x00060000080e7984 */ /* 0x000e620000000800 */
[----:B---3--:R-:W-:Y:S01]  /*1360*/  FADD.FTZ R12, R17, -UR20 ;  /* 0x80000014110c7e21 */ /* 0x008fe20008010000 */
[----:B------:R-:W-:Y:S02]  /*1370*/  FMUL.FTZ R23, R15, 1.4426950216293334961 ;  /* 0x3fb8aa3b0f177820 */ /* 0x000fe40000410000 */
[----:B------:R-:W2:Y:S01]  /*1380*/  LDS R15, [R8+0x800] ;  /* 0x00080000080f7984 */ /* 0x000ea20000000800 */
[----:B------:R-:W-:Y:S01]  /*1390*/  FMUL.FTZ R27, R12, 1.4426950216293334961 ;  /* 0x3fb8aa3b0c1b7820 */ /* 0x000fe20000410000 */
[----:B----4-:R-:W-:Y:S01]  /*13a0*/  FADD.FTZ R19, R13, -UR20 ;  /* 0x800000140d137e21 */ /* 0x010fe20008010000 */
[----:B------:R-:W3:Y:S01]  /*13b0*/  MUFU.EX2 R21, R21 ;  /* 0x0000001500157308 */ /* 0x000ee20000000800 */
[----:B------:R-:W-:Y:S01]  /*13c0*/  LDS R17, [R8+0xa00] ;  /* 0x000a000008117984 */ /* 0x000fe20000000800 */
[----:B-----5:R-:W-:Y:S01]  /*13d0*/  FADD.FTZ R30, R22, -UR20 ;  /* 0x80000014161e7e21 */ /* 0x020fe20008010000 */
[----:B------:R-:W-:Y:S01]  /*13e0*/  FMUL.FTZ R29, R19, 1.4426950216293334961 ;  /* 0x3fb8aa3b131d7820 */ /* 0x000fe20000410000 */
[----:B0-----:R-:W-:Y:S01]  /*13f0*/  FADD.FTZ R20, R18, R9 ;  /* 0x0000000912147221 */ /* 0x001fe20000010000 */
[----:B------:R-:W0:Y:S01]  /*1400*/  LDS R12, [R8+0xe00] ;  /* 0x000e0000080c7984 */ /* 0x000e220000000800 */
[----:B------:R-:W4:Y:S03]  /*1410*/  MUFU.EX2 R23, R23 ;  /* 0x0000001700177308 */ /* 0x000f260000000800 */
[----:B------:R-:W5:Y:S01]  /*1420*/  LDS R9, [R8+0x1000] ;  /* 0x0010000008097984 */ /* 0x000f620000000800 */
[----:B------:R-:W4:Y:S03]  /*1430*/  MUFU.EX2 R27, R27 ;  /* 0x0000001b001b7308 */ /* 0x000f260000000800 */
[----:B------:R-:W5:Y:S01]  /*1440*/  LDS R11, [R8+0xc00] ;  /* 0x000c0000080b7984 */ /* 0x000f620000000800 */
[----:B---3--:R-:W-:Y:S01]  /*1450*/  FADD.FTZ R20, R20, R21 ;  /* 0x0000001514147221 */ /* 0x008fe20000010000 */
[----:B------:R-:W3:Y:S02]  /*1460*/  MUFU.EX2 R29, R29 ;  /* 0x0000001d001d7308 */ /* 0x000ee40000000800 */
[----:B------:R-:W5:Y:S01]  /*1470*/  LDS R13, [R8+0x1200] ;  /* 0x00120000080d7984 */ /* 0x000f620000000800 */
[----:B----4-:R-:W-:-:S03]  /*1480*/  FADD.FTZ R20, R20, R23 ;  /* 0x0000001714147221 */ /* 0x010fc60000010000 */
[----:B------:R-:W-:Y:S01]  /*1490*/  STS [R8+-0x400], R18 ;  /* 0xfffc001208007388 */ /* 0x000fe20000000800 */
[----:B------:R-:W-:-:S03]  /*14a0*/  FADD.FTZ R26, R20, R27 ;  /* 0x0000001b141a7221 */ /* 0x000fc60000010000 */
[----:B------:R-:W4:Y:S04]  /*14b0*/  LDS R18, [R8+0x1400] ;  /* 0x0014000008127984 */ /* 0x000f280000000800 */
[----:B------:R-:W4:Y:S01]  /*14c0*/  LDS R19, [R8+0x1600] ;  /* 0x0016000008137984 */ /* 0x000f220000000800 */
[----:B-1----:R-:W-:-:S03]  /*14d0*/  FADD.FTZ R14, R14, -UR20 ;  /* 0x800000140e0e7e21 */ /* 0x002fc60008010000 */
[----:B------:R-:W1:Y:S01]  /*14e0*/  LDS R20, [R8+0x1a00] ;  /* 0x001a000008147984 */ /* 0x000e620000000800 */
[----:B------:R-:W-:-:S03]  /*14f0*/  FMUL.FTZ R14, R14, 1.4426950216293334961 ;  /* 0x3fb8aa3b0e0e7820 */ /* 0x000fc60000410000 */
[----:B------:R3:W-:Y:S01]  /*1500*/  STS [R8], R23 ;  /* 0x0000001708007388 */ /* 0x0007e20000000800 */
[----:B--2---:R-:W-:-:S03]  /*1510*/  FADD.FTZ R15, R15, -UR20 ;  /* 0x800000140f0f7e21 */ /* 0x004fc60008010000 */
[----:B------:R2:W-:Y:S01]  /*1520*/  STS [R8+-0x200], R21 ;  /* 0xfffe001508007388 */ /* 0x0005e20000000800 */
[----:B------:R-:W4:Y:S01]  /*1530*/  MUFU.EX2 R14, R14 ;  /* 0x0000000e000e7308 */ /* 0x000f220000000800 */
[----:B0-----:R-:W-:Y:S02]  /*1540*/  FADD.FTZ R12, R12, -UR20 ;  /* 0x800000140c0c7e21 */ /* 0x001fe40008010000 */
[----:B------:R0:W-:Y:S01]  /*1550*/  STS [R8+0x200], R27 ;  /* 0x0002001b08007388 */ /* 0x0001e20000000800 */
[----:B---3--:R-:W-:Y:S01]  /*1560*/  FADD.FTZ R23, R17, -UR20 ;  /* 0x8000001411177e21 */ /* 0x008fe20008010000 */
[----:B------:R-:W-:Y:S02]  /*1570*/  FMUL.FTZ R17, R15, 1.4426950216293334961 ;  /* 0x3fb8aa3b0f117820 */ /* 0x000fe40000410000 */
[----:B------:R3:W-:Y:S01]  /*1580*/  STS [R8+0x400], R29 ;  /* 0x0004001d08007388 */ /* 0x0007e20000000800 */
[----:B------:R-:W-:Y:S01]  /*1590*/  FMUL.FTZ R15, R23, 1.4426950216293334961 ;  /* 0x3fb8aa3b170f7820 */ /* 0x000fe20000410000 */
[----:B--2---:R-:W-:Y:S01]  /*15a0*/  FADD.FTZ R21, R26, R29 ;  /* 0x0000001d1a157221 */ /* 0x004fe20000010000 */
[----:B-----5:R-:W-:Y:S01]  /*15b0*/  FADD.FTZ R23, R9, -UR20 ;  /* 0x8000001409177e21 */ /* 0x020fe20008010000 */
[----:B------:R-:W-:Y:S01]  /*15c0*/  FADD.FTZ R26, R11, -UR20 ;  /* 0x800000140b1a7e21 */ /* 0x000fe20008010000 */
[----:B0-----:R-:W-:Y:S01]  /*15d0*/  FMUL.FTZ R27, R12, 1.4426950216293334961 ;  /* 0x3fb8aa3b0c1b7820 */ /* 0x001fe20000410000 */
[----:B------:R-:W0:Y:S01]  /*15e0*/  MUFU.EX2 R11, R17 ;  /* 0x00000011000b7308 */ /* 0x000e220000000800 */
[----:B------:R-:W-:Y:S01]  /*15f0*/  FADD.FTZ R12, R13, -UR20 ;  /* 0x800000140d0c7e21 */ /* 0x000fe20008010000 */
[----:B------:R-:W-:Y:S01]  /*1600*/  FMUL.FTZ R26, R26, 1.4426950216293334961 ;  /* 0x3fb8aa3b1a1a7820 */ /* 0x000fe20000410000 */
[----:B---3--:R-:W-:Y:S01]  /*1610*/  FMUL.FTZ R29, R23, 1.4426950216293334961 ;  /* 0x3fb8aa3b171d7820 */ /* 0x008fe20000410000 */
[----:B------:R-:W2:Y:S01]  /*1620*/  MUFU.EX2 R15, R15 ;  /* 0x0000000f000f7308 */ /* 0x000ea20000000800 */
[----:B----4-:R-:W-:Y:S01]  /*1630*/  STS [R8+0x600], R14 ;  /* 0x0006000e08007388 */ /* 0x010fe20000000800 */
[----:B------:R-:W-:Y:S01]  /*1640*/  FADD.FTZ R23, R18, -UR20 ;  /* 0x8000001412177e21 */ /* 0x000fe20008010000 */
[----:B------:R-:W-:Y:S01]  /*1650*/  FMUL.FTZ R18, R12, 1.4426950216293334961 ;  /* 0x3fb8aa3b0c127820 */ /* 0x000fe20000410000 */
[----:B------:R-:W3:Y:S01]  /*1660*/  MUFU.EX2 R9, R26 ;  /* 0x0000001a00097308 */ /* 0x000ee20000000800 */
[----:B------:R-:W-:Y:S01]  /*1670*/  FADD.FTZ R12, R19, -UR20 ;  /* 0x80000014130c7e21 */ /* 0x000fe20008010000 */
[----:B------:R-:W-:-:S02]  /*1680*/  FMUL.FTZ R23, R23, 1.4426950216293334961 ;  /* 0x3fb8aa3b17177820 */ /* 0x000fc40000410000 */
[----:B------:R4:W5:Y:S01]  /*1690*/  MUFU.EX2 R13, R27 ;  /* 0x0000001b000d7308 */ /* 0x0009620000000800 */
[----:B0-----:R-:W-:Y:S01]  /*16a0*/  STS [R8+0x800], R11 ;  /* 0x0008000b08007388 */ /* 0x001fe20000000800 */
[----:B------:R-:W-:Y:S01]  /*16b0*/  FMUL.FTZ R22, R12, 1.4426950216293334961 ;  /* 0x3fb8aa3b0c167820 */ /* 0x000fe20000410000 */
[----:B------:R-:W-:Y:S01]  /*16c0*/  FADD.FTZ R12, R21, R14 ;  /* 0x0000000e150c7221 */ /* 0x000fe20000010000 */
[----:B------:R-:W0:Y:S01]  /*16d0*/  MUFU.EX2 R17, R29 ;  /* 0x0000001d00117308 */ /* 0x000e220000000800 */
[----:B-1----:R-:W-:Y:S01]  /*16e0*/  FADD.FTZ R20, R20, -UR20 ;  /* 0x8000001414147e21 */ /* 0x002fe20008010000 */
[----:B--2---:R-:W-:Y:S01]  /*16f0*/  STS [R8+0xa00], R15 ;  /* 0x000a000f08007388 */ /* 0x004fe20000000800 */
[----:B------:R-:W-:Y:S01]  /*1700*/  FADD.FTZ R12, R12, R11 ;  /* 0x0000000b0c0c7221 */ /* 0x000fe20000010000 */
[----:B------:R-:W1:Y:S01]  /*1710*/  MUFU.EX2 R19, R18 ;  /* 0x0000001200137308 */ /* 0x000e620000000800 */
[----:B----4-:R-:W-:Y:S01]  /*1720*/  FMUL.FTZ R27, R30, 1.4426950216293334961 ;  /* 0x3fb8aa3b1e1b7820 */ /* 0x010fe20000410000 */
[----:B------:R-:W-:Y:S01]  /*1730*/  FMUL.FTZ R20, R20, 1.4426950216293334961 ;  /* 0x3fb8aa3b14147820 */ /* 0x000fe20000410000 */
[----:B------:R-:W-:Y:S01]  /*1740*/  FADD.FTZ R12, R12, R15 ;  /* 0x0000000f0c0c7221 */ /* 0x000fe20000010000 */
[----:B------:R-:W2:Y:S01]  /*1750*/  MUFU.EX2 R23, R23 ;  /* 0x0000001700177308 */ /* 0x000ea20000000800 */
[----:B---3--:R3:W-:Y:S02]  /*1760*/  STS [R8+0xc00], R9 ;  /* 0x000c000908007388 */ /* 0x0087e40000000800 */
[----:B------:R-:W-:Y:S01]  /*1770*/  FADD.FTZ R12, R12, R9 ;  /* 0x000000090c0c7221 */ /* 0x000fe20000010000 */
[----:B------:R-:W4:Y:S01]  /*1780*/  MUFU.EX2 R21, R22 ;  /* 0x0000001600157308 */ /* 0x000f220000000800 */
[----:B-----5:R-:W-:Y:S02]  /*1790*/  STS [R8+0xe00], R13 ;  /* 0x000e000d08007388 */ /* 0x020fe40000000800 */
[----:B------:R-:W-:Y:S01]  /*17a0*/  FADD.FTZ R12, R12, R13 ;  /* 0x0000000d0c0c7221 */ /* 0x000fe20000010000 */
[----:B------:R-:W5:Y:S01]  /*17b0*/  MUFU.EX2 R27, R27 ;  /* 0x0000001b001b7308 */ /* 0x000f620000000800 */
[----:B0-----:R-:W-:Y:S02]  /*17c0*/  STS [R8+0x1000], R17 ;  /* 0x0010001108007388 */ /* 0x001fe40000000800 */
[----:B------:R-:W-:Y:S01]  /*17d0*/  FADD.FTZ R12, R12, R17 ;  /* 0x000000110c0c7221 */ /* 0x000fe20000010000 */
[----:B------:R-:W0:Y:S01]  /*17e0*/  MUFU.EX2 R29, R20 ;  /* 0x00000014001d7308 */ /* 0x000e220000000800 */
[----:B-1----:R-:W-:Y:S02]  /*17f0*/  STS [R8+0x1200], R19 ;  /* 0x0012001308007388 */ /* 0x002fe40000000800 */
[----:B------:R-:W-:-:S02]  /*1800*/  FADD.FTZ R12, R12, R19 ;  /* 0x000000130c0c7221 */ /* 0x000fc40000010000 */
[----:B--2---:R-:W-:Y:S02]  /*1810*/  STS [R8+0x1400], R23 ;  /* 0x0014001708007388 */ /* 0x004fe40000000800 */
[----:B------:R-:W-:Y:S02]  /*1820*/  FADD.FTZ R12, R12, R23 ;  /* 0x000000170c0c7221 */ /* 0x000fe40000010000 */
[----:B----4-:R-:W-:Y:S02]  /*1830*/  STS [R8+0x1600], R21 ;  /* 0x0016001508007388 */ /* 0x010fe40000000800 */
[----:B------:R-:W-:Y:S02]  /*1840*/  FADD.FTZ R12, R12, R21 ;  /* 0x000000150c0c7221 */ /* 0x000fe40000010000 */
[----:B-----5:R-:W-:Y:S02]  /*1850*/  STS [R8+0x1800], R27 ;  /* 0x0018001b08007388 */ /* 0x020fe40000000800 */
[----:B------:R-:W-:-:S02]  /*1860*/  FADD.FTZ R12, R12, R27 ;  /* 0x0000001b0c0c7221 */ /* 0x000fc40000010000 */
[----:B0-----:R0:W-:Y:S02]  /*1870*/  STS [R8+0x1a00], R29 ;  /* 0x001a001d08007388 */ /* 0x0011e40000000800 */
[----:B---3--:R-:W-:Y:S01]  /*1880*/  FADD.FTZ R9, R12, R29 ;  /* 0x0000001d0c097221 */ /* 0x008fe20000010000 */
[----:B0-----:R-:W-:Y:S01]  /*1890*/  VIADD R8, R8, 0x2000 ;  /* 0x0000200008087836 */ /* 0x001fe20000000000 */
[----:B------:R-:W-:Y:S06]  /*18a0*/  @!P4 BRA `(.L_x_23670) ;  /* 0xfffffff80070c947 */ /* 0x000fec000383ffff */
.L_x_23669:
[----:B------:R-:W-:Y:S05]  /*18b0*/  BSYNC.RECONVERGENT B1 ;  /* 0x0000000000017941 */ /* 0x000fea0003800200 */
.L_x_23668:
        /* <DEDUP_REMOVED lines=23> */
[----:B------:R-:W-:Y:S01]  /*1a30*/  FMUL.FTZ R17, R19, 1.4426950216293334961 ;  /* 0x3fb8aa3b13117820 */ /* 0x000fe20000410000 */
[----:B----4-:R-:W-:Y:S02]  /*1a40*/  FADD.FTZ R20, R13, -UR20 ;  /* 0x800000140d147e21 */ /* 0x010fe40008010000 */
[----:B------:R-:W2:Y:S01]  /*1a50*/  MUFU.EX2 R13, R18 ;  /* 0x00000012000d7308 */ /* 0x000ea20000000800 */
[----:B-----5:R-:W-:Y:S01]  /*1a60*/  FADD.FTZ R10, R10, -UR20 ;  /* 0x800000140a0a7e21 */ /* 0x020fe20008010000 */
[----:B------:R-:W-:-:S02]  /*1a70*/  FMUL.FTZ R20, R20, 1.4426950216293334961 ;  /* 0x3fb8aa3b14147820 */ /* 0x000fc40000410000 */
[----:B------:R-:W3:Y:S01]  /*1a80*/  MUFU.EX2 R17, R17 ;  /* 0x0000001100117308 */ /* 0x000ee20000000800 */
[----:B------:R-:W-:Y:S01]  /*1a90*/  FADD.FTZ R12, R12, -UR20 ;  /* 0x800000140c0c7e21 */ /* 0x000fe20008010000 */
[----:B------:R-:W-:Y:S01]  /*1aa0*/  FMUL.FTZ R22, R10, 1.4426950216293334961 ;  /* 0x3fb8aa3b0a167820 */ /* 0x000fe20000410000 */
[----:B0-----:R-:W-:Y:S01]  /*1ab0*/  FADD.FTZ R10, R9, R14 ;  /* 0x0000000e090a7221 */ /* 0x001fe20000010000 */
[----:B------:R-:W-:Y:S01]  /*1ac0*/  STS [R8+-0x400], R14 ;  /* 0xfffc000e08007388 */ /* 0x000fe20000000800 */
[----:B------:R-:W-:Y:S01]  /*1ad0*/  FADD.FTZ R19, R11, -UR20 ;  /* 0x800000140b137e21 */ /* 0x000fe20008010000 */
[----:B------:R-:W-:Y:S01]  /*1ae0*/  FMUL.FTZ R12, R12, 1.4426950216293334961 ;  /* 0x3fb8aa3b0c0c7820 */ /* 0x000fe20000410000 */
[----:B------:R-:W0:Y:S01]  /*1af0*/  MUFU.EX2 R11, R20 ;  /* 0x00000014000b7308 */ /* 0x000e220000000800 */
[----:B-1----:R-:W-:Y:S01]  /*1b00*/  FADD.FTZ R10, R10, R15 ;  /* 0x0000000f0a0a7221 */ /* 0x002fe20000010000 */
[----:B------:R-:W-:Y:S01]  /*1b10*/  FMUL.FTZ R21, R19, 1.4426950216293334961 ;  /* 0x3fb8aa3b13157820 */ /* 0x000fe20000410000 */
[----:B------:R-:W-:Y:S01]  /*1b20*/  STS [R8+-0x200], R15 ;  /* 0xfffe000f08007388 */ /* 0x000fe20000000800 */
[----:B------:R-:W1:Y:S01]  /*1b30*/  MUFU.EX2 R19, R12 ;  /* 0x0000000c00137308 */ /* 0x000e620000000800 */
[----:B--2---:R-:W-:-:S02]  /*1b40*/  FADD.FTZ R10, R10, R13 ;  /* 0x0000000d0a0a7221 */ /* 0x004fc40000010000 */
[----:B------:R-:W-:Y:S01]  /*1b50*/  STS [R8], R13 ;  /* 0x0000000d08007388 */ /* 0x000fe20000000800 */
[----:B------:R-:W2:Y:S01]  /*1b60*/  MUFU.EX2 R21, R21 ;  /* 0x0000001500157308 */ /* 0x000ea20000000800 */
[----:B---3--:R-:W-:Y:S02]  /*1b70*/  FADD.FTZ R10, R10, R17 ;  /* 0x000000110a0a7221 */ /* 0x008fe40000010000 */
[----:B------:R-:W-:Y:S01]  /*1b80*/  STS [R8+0x200], R17 ;  /* 0x0002001108007388 */ /* 0x000fe20000000800 */
[----:B------:R-:W3:Y:S01]  /*1b90*/  MUFU.EX2 R23, R22 ;  /* 0x0000001600177308 */ /* 0x000ee20000000800 */
[----:B0-----:R-:W-:Y:S02]  /*1ba0*/  FADD.FTZ R10, R10, R11 ;  /* 0x0000000b0a0a7221 */ /* 0x001fe40000010000 */
[----:B------:R-:W-:Y:S02]  /*1bb0*/  STS [R8+0x400], R11 ;  /* 0x0004000b08007388 */ /* 0x000fe40000000800 */
[----:B-1----:R-:W-:-:S02]  /*1bc0*/  FADD.FTZ R10, R10, R19 ;  /* 0x000000130a0a7221 */ /* 0x002fc40000010000 */
[----:B------:R-:W-:Y:S02]  /*1bd0*/  STS [R8+0x600], R19 ;  /* 0x0006001308007388 */ /* 0x000fe40000000800 */
[----:B--2---:R-:W-:Y:S02]  /*1be0*/  FADD.FTZ R10, R10, R21 ;  /* 0x000000150a0a7221 */ /* 0x004fe40000010000 */
[----:B------:R-:W-:Y:S02]  /*1bf0*/  STS [R8+0x800], R21 ;  /* 0x0008001508007388 */ /* 0x000fe40000000800 */
[----:B---3--:R-:W-:Y:S02]  /*1c00*/  FADD.FTZ R9, R10, R23 ;  /* 0x000000170a097221 */ /* 0x008fe40000010000 */
[----:B------:R0:W-:Y:S02]  /*1c10*/  STS [R8+0xa00], R23 ;  /* 0x000a001708007388 */ /* 0x0001e40000000800 */
[----:B0-----:R-:W-:-:S07]  /*1c20*/  VIADD R8, R8, 0x1000 ;  /* 0x0000100008087836 */ /* 0x001fce0000000000 */
.L_x_23672:
[----:B------:R-:W-:Y:S05]  /*1c30*/  BSYNC.RECONVERGENT B1 ;  /* 0x0000000000017941 */ /* 0x000fea0003800200 */
.L_x_23671:
[----:B------:R-:W-:-:S13]  /*1c40*/  ISETP.LT.OR P0, PT, R7, UR4, P0 ;  /* 0x0000000407007c0c */ /* 0x000fda0008701670 */
        /* <DEDUP_REMOVED lines=25> */
.L_x_23664:
[----:B------:R-:W-:Y:S05]  /*1de0*/  BSYNC.RECONVERGENT B0 ;  /* 0x0000000000007941 */ /* 0x000fea0003800200 */
.L_x_23663:
[----:B0-----:R-:W0:Y:S01]  /*1df0*/  SHFL.BFLY PT, R8, R9, 0x10, 0x1f ;  /* 0x0e001f0009087f89 */ /* 0x001e2200000e0000 */
[----:B------:R-:W-:Y:S01]  /*1e00*/  BSSY.RECONVERGENT B0, `(.L_x_23673) ;  /* 0x00000a3000007945 */ /* 0x000fe20003800200 */
[----:B0-----:R-:W-:-:S05]  /*1e10*/  FADD.FTZ R8, R8, R9 ;  /* 0x0000000908087221 */ /* 0x001fca0000010000 */
[----:B------:R-:W0:Y:S02]  /*1e20*/  SHFL.BFLY PT, R7, R8, 0x8, 0x1f ;  /* 0x0d001f0008077f89 */ /* 0x000e2400000e0000 */
[----:B0-----:R-:W-:-:S05]  /*1e30*/  FADD.FTZ R7, R8, R7 ;  /* 0x0000000708077221 */ /* 0x001fca0000010000 */
[----:B------:R-:W0:Y:S02]  /*1e40*/  SHFL.BFLY PT, R10, R7, 0x4, 0x1f ;  /* 0x0c801f00070a7f89 */ /* 0x000e2400000e0000 */
[----:B0-----:R-:W-:-:S05]  /*1e50*/  FADD.FTZ R10, R7, R10 ;  /* 0x0000000a070a7221 */ /* 0x001fca0000010000 */
[----:B-----5:R-:W0:Y:S02]  /*1e60*/  SHFL.BFLY PT, R11, R10, 0x2, 0x1f ;  /* 0x0c401f000a0b7f89 */ /* 0x020e2400000e0000 */
        /* <DEDUP_REMOVED lines=12> */
[----:B------:R-:W-:Y:S01]  /*1f30*/  UIMAD UR5, UR15, -0x40, UR8 ;  /* 0xffffffc00f0578a4 */ /* 0x000fe2000f8e0208 */
[----:B------:R-:W-:Y:S05]  /*1f40*/  BSSY.RECONVERGENT B1, `(.L_x_23675) ;  /* 0x000001e000017945 */ /* 0x000fea0003800200 */
[----:B------:R-:W-:-:S05]  /*1f50*/  MOV R5, UR5 ;  /* 0x0000000500057c02 */ /* 0x000fca0008000f00 */
[----:B------:R-:W-:Y:S01]  /*1f60*/  IMAD R6, R5, 0x8, R2 ;  /* 0x0000000805067824 */ /* 0x000fe200078e0202 */
[----:B------:R-:W-:-:S04]  /*1f70*/  LOP3.LUT R5, RZ, R3, RZ, 0x33, !PT ;  /* 0x00000003ff057212 */ /* 0x000fc800078e33ff */
[----:B------:R-:W-:-:S04]  /*1f80*/  VIMNMX R6, PT, PT, R6, UR17, PT ;  /* 0x0000001106067c48 */ /* 0x000fc8000bfe0100 */
        /* <DEDUP_REMOVED lines=18> */
.L_x_23677:
[----:B------:R-:W0:Y:S01]  /*20b0*/  LDS R10, [R8] ;  /* 0x00000000080a7984 */ /* 0x000e220000000800 */
[----:B------:R-:W-:-:S04]  /*20c0*/  IADD3 R9, PT, PT, R9, 0x1, RZ ;  /* 0x0000000109097810 */ /* 0x000fc80007ffe0ff */
[----:B------:R-:W-:Y:S01]  /*20d0*/  ISETP.NE.AND P0, PT, R9, RZ, PT ;  /* 0x000000ff0900720c */ /* 0x000fe20003f05270 */
[----:B0-----:R-:W-:-:S05]  /*20e0*/  FMUL.FTZ R11, R10, R5 ;  /* 0x000000050a0b7220 */ /* 0x001fca0000410000 */
[----:B------:R0:W-:Y:S02]  /*20f0*/  STS [R8], R11 ;  /* 0x0000000b08007388 */ /* 0x0001e40000000800 */
[----:B0-----:R-:W-:-:S05]  /*2100*/  VIADD R8, R8, 0x200 ;  /* 0x0000020008087836 */ /* 0x001fca0000000000 */
[----:B------:R-:W-:Y:S05]  /*2110*/  @P0 BRA `(.L_x_23677) ;  /* 0xfffffffc00e40947 */ /* 0x000fea000383ffff */
.L_x_23676:
[----:B------:R-:W-:Y:S05]  /*2120*/  BSYNC.RECONVERGENT B1 ;  /* 0x0000000000017941 */ /* 0x000fea0003800200 */
.L_x_23675:
        /* <DEDUP_REMOVED lines=13> */
.L_x_23680:
        /* <DEDUP_REMOVED lines=29> */
[----:B------:R2:W-:Y:S01]  /*23d0*/  STS [R8+0x200], R21 ;  /* 0x0002001508007388 */ /* 0x0005e20000000800 */
[----:B------:R-:W-:-:S03]  /*23e0*/  FMUL.FTZ R17, R22, R5 ;  /* 0x0000000516117220 */ /* 0x000fc60000410000 */
[----:B------:R4:W-:Y:S01]  /*23f0*/  STS [R8+0x400], R23 ;  /* 0x0004001708007388 */ /* 0x0009e20000000800 */
[-C--:B------:R-:W-:Y:S01]  /*2400*/  FMUL.FTZ R31, R26, R5.reuse ;  /* 0x000000051a1f7220 */ /* 0x080fe20000410000 */
[-C--:B-1----:R-:W-:Y:S02]  /*2410*/  FMUL.FTZ R19, R20, R5.reuse ;  /* 0x0000000514137220 */ /* 0x082fe40000410000 */
        /* <DEDUP_REMOVED lines=18> */
.L_x_23679:
[----:B------:R-:W-:Y:S05]  /*2540*/  BSYNC.RECONVERGENT B1 ;  /* 0x0000000000017941 */ /* 0x000fea0003800200 */
.L_x_23678:
        /* <DEDUP_REMOVED lines=31> */
.L_x_23682:
[----:B------:R-:W-:Y:S05]  /*2740*/  BSYNC.RECONVERGENT B1 ;  /* 0x0000000000017941 */ /* 0x000fea0003800200 */
.L_x_23681:
[----:B------:R-:W-:-:S13]  /*2750*/  ISETP.LT.OR P0, PT, R6, UR4, P0 ;  /* 0x0000000406007c0c */ /* 0x000fda0008701670 */
        /* <DEDUP_REMOVED lines=13> */
.L_x_23674:
[----:B------:R-:W-:Y:S05]  /*2830*/  BSYNC.RECONVERGENT B0 ;  /* 0x0000000000007941 */ /* 0x000fea0003800200 */
.L_x_23673:
[----:B------:R-:W-:Y:S01]  /*2840*/  BAR.SYNC.DEFER_BLOCKING 0x0 ;  /* 0x0000000000007b1d */ /* 0x000fe20000010000 */
[----:B------:R-:W-:Y:S02]  /*2850*/  ISETP.NE.AND P0, PT, R3, RZ, PT ;  /* 0x000000ff0300720c */ /* 0x000fe40003f05270 */
[----:B------:R-:W-:-:S03]  /*2860*/  ISETP.GE.U32.AND P1, PT, R25, UR8, PT ;  /* 0x0000000819007c0c */ /* 0x000fc6000bf26070 */
[----:B------:R-:W-:Y:S08]  /*2870*/  BSSY.RECONVERGENT B0, `(.L_x_23683) ;  /* 0x0000014000007945 */ /* 0x000ff00003800200 */
[----:B------:R-:W-:Y:S05]  /*2880*/  @P0 BRA `(.L_x_23684) ;  /* 0x0000000000480947 */ /* 0x000fea0003800000 */
[----:B------:R-:W2:Y:S01]  /*2890*/  LDCU.128 UR4, c[0x0][0x380] ;  /* 0x00007000ff0477ac */ /* 0x000ea20008000c00 */
[----:B01----:R-:W-:Y:S01]  /*28a0*/  IMAD.U32 R5, RZ, RZ, UR20 ;  /* 0x00000014ff057e24 */ /* 0x003fe2000f8e00ff */
        /* <DEDUP_REMOVED lines=14> */
[----:B------:R2:W-:Y:S04]  /*2990*/  STG.E desc[UR12][R8.64], R5 ;  /* 0x0000000508007986 */ /* 0x0005e8000c10190c */
[----:B------:R2:W-:Y:S02]  /*29a0*/  STG.E desc[UR12][R10.64], R7 ;  /* 0x000000070a007986 */ /* 0x0005e4000c10190c */
.L_x_23684:
[----:B------:R-:W-:Y:S05]  /*29b0*/  BSYNC.RECONVERGENT B0 ;  /* 0x0000000000007941 */ /* 0x000fea0003800200 */
.L_x_23683:
[----:B------:R-:W-:Y:S01]  /*29c0*/  BSSY.RECONVERGENT B0, `(.L_x_23685) ;  /* 0x00000d6000007945 */ /* 0x000fe20003800200 */
[----:B------:R-:W-:-:S03]  /*29d0*/  HFMA2 R26, -RZ, RZ, 0, 0 ;  /* 0x00000000ff1a7431 */ /* 0x000fc600000001ff */
[----:B------:R-:W-:Y:S05]  /*29e0*/  @P1 BRA `(.L_x_23686) ;  /* 0x0000000c004c1947 */ /* 0x000fea0003800000 */
[----:B------:R-:W3:Y:S01]  /*29f0*/  LDCU UR5, c[0x0][0x3c8] ;  /* 0x00007900ff0577ac */ /* 0x000ee20008000800 */
[----:B------:R-:W-:Y:S01]  /*2a00*/  VIADD R17, R25, 0x4 ;  /* 0x0000000419117836 */ /* 0x000fe20000000000 */
[----:B------:R-:W4:Y:S01]  /*2a10*/  LDC.64 R30, c[0x0][0x3b8] ;  /* 0x0000ee00ff1e7b82 */ /* 0x000f220000000a00 */
[----:B012---:R-:W-:Y:S01]  /*2a20*/  LOP3.LUT R5, RZ, R4, RZ, 0x33, !PT ;  /* 0x00000004ff057212 */ /* 0x007fe200078e33ff */
[----:B------:R-:W0:Y:S01]  /*2a30*/  LDCU UR6, c[0x0][0x3e0] ;  /* 0x00007c00ff0677ac */ /* 0x000e220008000800 */
[----:B------:R-:W-:Y:S01]  /*2a40*/  IMAD.U32 R9, RZ, RZ, UR15 ;  /* 0x0000000fff097e24 */ /* 0x000fe2000f8e00ff */
[----:B------:R-:W-:Y:S01]  /*2a50*/  VIMNMX.U32 R4, PT, PT, R17, UR8, !PT ;  /* 0x0000000811047c48 */ /* 0x000fe2000ffe0000 */
[----:B------:R-:W-:Y:S01]  /*2a60*/  BSSY.RECONVERGENT B1, `(.L_x_23687) ;  /* 0x000004f000017945 */ /* 0x000fe20003800200 */
[----:B------:R-:W-:Y:S01]  /*2a70*/  UIADD3 UR4, UPT, UPT, UR17, 0x7, URZ ;  /* 0x0000000711047890 */ /* 0x000fe2000fffe0ff */
[----:B------:R-:W-:Y:S02]  /*2a80*/  MOV R26, RZ ;  /* 0x000000ff001a7202 */ /* 0x000fe40000000f00 */
[----:B------:R-:W-:Y:S01]  /*2a90*/  IADD3 R4, PT, PT, R4, R5, RZ ;  /* 0x0000000504047210 */ /* 0x000fe20007ffe0ff */
[----:B------:R-:W-:-:S03]  /*2aa0*/  USHF.R.U32.HI UR4, URZ, 0x3, UR4 ;  /* 0x00000003ff047899 */ /* 0x000fc60008011604 */
[----:B------:R-:W-:Y:S01]  /*2ab0*/  LOP3.LUT P0, RZ, R4, 0x4, RZ, 0xc0, !PT ;  /* 0x0000000404ff7812 */ /* 0x000fe2000780c0ff */
[----:B------:R-:W-:Y:S01]  /*2ac0*/  IMAD R18, R9, -0x40, R4 ;  /* 0xffffffc009127824 */ /* 0x000fe200078e0204 */
[----:B---3--:R-:W-:Y:S01]  /*2ad0*/  UIMAD UR5, UR14, UR5, URZ ;  /* 0x000000050e0572a4 */ /* 0x008fe2000f8e02ff */
[----:B0-----:R-:W-:-:S05]  /*2ae0*/  IMAD R7, R0, UR6, RZ ;  /* 0x0000000600077c24 */ /* 0x001fca000f8e02ff */
[----:B------:R-:W-:Y:S01]  /*2af0*/  MOV R5, UR5 ;  /* 0x0000000500057c02 */ /* 0x000fe20008000f00 */
[----:B------:R-:W-:Y:S01]  /*2b00*/  IMAD.U32 R0, RZ, RZ, UR4 ;  /* 0x00000004ff007e24 */ /* 0x000fe2000f8e00ff */
[----:B------:R-:W-:-:S03]  /*2b10*/  LEA R28, P1, R28, R7, 0x3 ;  /* 0x000000071c1c7211 */ /* 0x000fc600078218ff */
[----:B----4-:R-:W-:Y:S01]  /*2b20*/  IMAD.WIDE R30, R5, 0x4, R30 ;  /* 0x00000004051e7825 */ /* 0x010fe200078e021e */
[----:B------:R-:W-:-:S03]  /*2b30*/  LEA.HI.X.SX32 R29, R7, RZ, 0x1, P1 ;  /* 0x000000ff071d7211 */ /* 0x000fc600008f0eff */
[----:B------:R-:W-:Y:S01]  /*2b40*/  VIADD R0, R0, 0xffffffff ;  /* 0xffffffff00007836 */ /* 0x000fe20000000000 */
[----:B------:R-:W-:Y:S06]  /*2b50*/  @P0 BRA `(.L_x_23688) ;  /* 0x0000000000fc0947 */ /* 0x000fec0003800000 */
[C---:B------:R-:W-:Y:S01]  /*2b60*/  IMAD.WIDE.U32 R8, R25.reuse, 0x4, R30 ;  /* 0x0000000419087825 */ /* 0x040fe200078e001e */
[----:B------:R-:W0:Y:S04]  /*2b70*/  LDCU UR6, c[0x0][0x3dc] ;  /* 0x00007b80ff0677ac */ /* 0x000e280008000800 */
[----:B------:R1:W0:Y:S01]  /*2b80*/  LDG.E.CONSTANT R5, desc[UR12][R8.64] ;  /* 0x0000000c08057981 */ /* 0x000222000c1e9900 */
[----:B------:R-:W2:Y:S01]  /*2b90*/  LDCU.64 UR4, c[0x0][0x3a8] ;  /* 0x00007500ff0477ac */ /* 0x000ea20008000a00 */
[----:B------:R-:W-:Y:S01]  /*2ba0*/  IMAD.SHL.U32 R19, R25, 0x8, RZ ;  /* 0x0000000819137824 */ /* 0x000fe200078e00ff */
[----:B------:R-:W-:-:S04]  /*2bb0*/  IADD3 R11, PT, PT, R16, 0x60, RZ ;  /* 0x00000060100b7810 */ /* 0x000fc80007ffe0ff */
[----:B------:R-:W-:Y:S02]  /*2bc0*/  LEA R11, R24, R11, 0x18 ;  /* 0x0000000b180b7211 */ /* 0x000fe400078ec0ff */
[----:B------:R-:W-:-:S05]  /*2bd0*/  IADD3 R10, PT, PT, -R2, R19, RZ ;  /* 0x00000013020a7210 */ /* 0x000fca0007ffe1ff */
[----:B------:R-:W-:-:S05]  /*2be0*/  IMAD R20, R10, 0x4, R11 ;  /* 0x000000040a147824 */ /* 0x000fca00078e020b */
[----:B------:R-:W3:Y:S04]  /*2bf0*/  LDS.128 R12, [R20] ;  /* 0x00000000140c7984 */ /* 0x000ee80000000c00 */
[----:B-1----:R1:W4:Y:S01]  /*2c00*/  LDS.128 R8, [R20+0x10] ;  /* 0x0000100014087984 */ /* 0x0023220000000c00 */
[----:B0-----:R-:W-:-:S03]  /*2c10*/  IMAD.WIDE R4, R5, UR6, R28 ;  /* 0x0000000605047c25 */ /* 0x001fc6000f8e021c */
[----:B--2---:R-:W-:-:S04]  /*2c20*/  LEA R6, P0, R4, UR4, 0x1 ;  /* 0x0000000404067c11 */ /* 0x004fc8000f8008ff */
[----:B------:R-:W-:-:S06]  /*2c30*/  LEA.HI.X R7, R4, UR5, R5, 0x1, P0 ;  /* 0x0000000504077c11 */ /* 0x000fcc00080f0c05 */
[----:B------:R-:W5:Y:S01]  /*2c40*/  LDG.E.128.CONSTANT R4, desc[UR12][R6.64] ;  /* 0x0000000c06047981 */ /* 0x000f62000c1e9d00 */
[----:B------:R-:W-:Y:S01]  /*2c50*/  ISETP.NE.AND P0, PT, R25, R0, PT ;  /* 0x000000001900720c */ /* 0x000fe20003f05270 */
[----:B------:R-:W-:Y:S01]  /*2c60*/  BSSY.RECONVERGENT B2, `(.L_x_23689) ;  /* 0x0000023000027945 */ /* 0x000fe20003800200 */
[----:B---3--:R-:W-:Y:S02]  /*2c70*/  F2FP.F16.F32.PACK_AB R12, R13, R12 ;  /* 0x0000000c0d0c723e */ /* 0x008fe400000000ff */
[----:B------:R-:W-:-:S09]  /*2c80*/  F2FP.F16.F32.PACK_AB R14, R15, R14 ;  /* 0x0000000e0f0e723e */ /* 0x000fd200000000ff */
[----:B-1--4-:R-:W-:Y:S05]  /*2c90*/  @P0 BRA `(.L_x_23690) ;  /* 0x00000000007c0947 */ /* 0x012fea0003800000 */
[C---:B------:R-:W-:Y:S01]  /*2ca0*/  IADD3 R13, PT, PT, R19.reuse, 0x1, RZ ;  /* 0x00000001130d7810 */ /* 0x040fe20007ffe0ff */
[C---:B------:R-:W-:Y:S01]  /*2cb0*/  VIADD R15, R19.reuse, 0x2 ;  /* 0x00000002130f7836 */ /* 0x040fe20000000000 */
[C---:B------:R-:W-:Y:S01]  /*2cc0*/  ISETP.GE.AND P6, PT, R19.reuse, UR17, PT ;  /* 0x0000001113007c0c */ /* 0x040fe2000bfc6270 */
[----:B------:R-:W-:Y:S01]  /*2cd0*/  VIADD R20, R19, 0x4 ;  /* 0x0000000413147836 */ /* 0x000fe20000000000 */
[----:B------:R-:W-:Y:S02]  /*2ce0*/  ISETP.GE.AND P2, PT, R13, UR17, PT ;  /* 0x000000110d007c0c */ /* 0x000fe4000bf46270 */
[----:B------:R-:W-:Y:S02]  /*2cf0*/  IADD3 R13, PT, PT, R19, 0x3, RZ ;  /* 0x00000003130d7810 */ /* 0x000fe40007ffe0ff */
[----:B------:R-:W-:Y:S01]  /*2d00*/  ISETP.GE.AND P5, PT, R15, UR17, PT ;  /* 0x000000110f007c0c */ /* 0x000fe2000bfa6270 */
[----:B------:R-:W-:Y:S01]  /*2d10*/  VIADD R15, R19, 0x6 ;  /* 0x00000006130f7836 */ /* 0x000fe20000000000 */
[----:B------:R-:W-:-:S02]  /*2d20*/  ISETP.GE.AND P1, PT, R13, UR17, PT ;  /* 0x000000110d007c0c */ /* 0x000fc4000bf26270 */
[C---:B------:R-:W-:Y:S02]  /*2d30*/  IADD3 R13, PT, PT, R19.reuse, 0x5, RZ ;  /* 0x00000005130d7810 */ /* 0x040fe40007ffe0ff */
[----:B------:R-:W-:Y:S02]  /*2d40*/  IADD3 R19, PT, PT, R19, 0x7, RZ ;  /* 0x0000000713137810 */ /* 0x000fe40007ffe0ff */
[----:B------:R-:W-:Y:S02]  /*2d50*/  ISETP.GE.AND P0, PT, R13, UR17, PT ;  /* 0x000000110d007c0c */ /* 0x000fe4000bf06270 */
[----:B------:R-:W-:Y:S02]  /*2d60*/  ISETP.GE.AND P3, PT, R15, UR17, PT ;  /* 0x000000110f007c0c */ /* 0x000fe4000bf66270 */
[----:B-----5:R-:W-:Y:S02]  /*2d70*/  SEL R13, R4, RZ, !P6 ;  /* 0x000000ff040d7207 */ /* 0x020fe40007000000 */
[----:B------:R-:W-:-:S02]  /*2d80*/  ISETP.GE.AND P6, PT, R19, UR17, PT ;  /* 0x0000001113007c0c */ /* 0x000fc4000bfc6270 */
[----:B------:R-:W-:Y:S02]  /*2d90*/  PRMT R15, R4, 0x7632, R15 ;  /* 0x00007632040f7816 */ /* 0x000fe4000000000f */
        /* <DEDUP_REMOVED lines=15> */
.L_x_23690:
[----:B------:R-:W-:Y:S05]  /*2e90*/  BSYNC.RECONVERGENT B2 ;  /* 0x0000000000027941 */ /* 0x000fea0003800200 */
.L_x_23689:
[----:B-----5:R-:W-:Y:S01]  /*2ea0*/  HMUL2 R5, R14, R5 ;  /* 0x000000050e057232 */ /* 0x020fe20000000000 */
[----:B------:R-:W-:Y:S01]  /*2eb0*/  F2FP.F16.F32.PACK_AB R8, R9, R8 ;  /* 0x000000080908723e */ /* 0x000fe200000000ff */
[----:B------:R-:W-:Y:S01]  /*2ec0*/  IMAD.MOV.U32 R25, RZ, RZ, R17 ;  /* 0x000000ffff197224 */ /* 0x000fe200078e0011 */
[----:B------:R-:W-:Y:S01]  /*2ed0*/  F2FP.F16.F32.PACK_AB R10, R11, R10 ;  /* 0x0000000a0b0a723e */ /* 0x000fe200000000ff */
[----:B------:R-:W-:-:S04]  /*2ee0*/  HFMA2 R5, R12, R4, R5 ;  /* 0x000000040c057231 */ /* 0x000fc80000000005 */
[----:B------:R-:W-:-:S04]  /*2ef0*/  HFMA2 R5, R8, R6, R5 ;  /* 0x0000000608057231 */ /* 0x000fc80000000005 */
[----:B------:R-:W-:-:S05]  /*2f00*/  HFMA2 R5, R10, R7, R5 ;  /* 0x000000070a057231 */ /* 0x000fca0000000005 */
[--C-:B------:R-:W-:Y:S02]  /*2f10*/  HADD2.F32 R4, -RZ, R5.reuse.H0_H0 ;  /* 0x20000005ff047230 */ /* 0x100fe40000004100 */
[----:B------:R-:W-:-:S05]  /*2f20*/  HADD2.F32 R5, -RZ, R5.H1_H1 ;  /* 0x30000005ff057230 */ /* 0x000fca0000004100 */
[----:B------:R-:W-:-:S04]  /*2f30*/  FADD.FTZ R4, R4, R5 ;  /* 0x0000000504047221 */ /* 0x000fc80000010000 */
[----:B------:R-:W-:-:S07]  /*2f40*/  FADD.FTZ R26, RZ, R4 ;  /* 0x00000004ff1a7221 */ /* 0x000fce0000010000 */
.L_x_23688:
[----:B------:R-:W-:Y:S05]  /*2f50*/  BSYNC.RECONVERGENT B1 ;  /* 0x0000000000017941 */ /* 0x000fea0003800200 */
.L_x_23687:
[----:B------:R-:W-:-:S13]  /*2f60*/  ISETP.GE.U32.AND P0, PT, R18, 0x4, PT ;  /* 0x000000041200780c */ /* 0x000fda0003f06070 */
[----:B------:R-:W-:Y:S05]  /*2f70*/  @!P0 BRA `(.L_x_23686) ;  /* 0x0000000400e88947 */ /* 0x000fea0003800000 */
[----:B------:R-:W-:-:S04]  /*2f80*/  IADD3 R5, PT, PT, R16, 0x60, RZ ;  /* 0x0000006010057810 */ /* 0x000fc80007ffe0ff */
[----:B------:R-:W-:-:S07]  /*2f90*/  LEA R24, R24, R5, 0x18 ;  /* 0x0000000518187211 */ /* 0x000fce00078ec0ff */
.L_x_23695:
[C-C-:B------:R-:W-:Y:S01]  /*2fa0*/  IMAD.WIDE.U32 R14, R25.reuse, 0x4, R30.reuse ;  /* 0x00000004190e7825 */ /* 0x140fe200078e001e */
[----:B------:R-:W0:Y:S03]  /*2fb0*/  LDC R10, c[0x0][0x3dc] ;  /* 0x0000f700ff0a7b82 */ /* 0x000e260000000800 */
[C---:B------:R-:W-:Y:S01]  /*2fc0*/  IMAD.WIDE.U32 R12, R25.reuse, 0x4, R30 ;  /* 0x00000004190c7825 */ /* 0x040fe200078e001e */
[----:B------:R-:W0:Y:S04]  /*2fd0*/  LDG.E.CONSTANT R5, desc[UR12][R14.64+0x10] ;  /* 0x0000100c0e057981 */ /* 0x000e28000c1e9900 */
[----:B------:R1:W2:Y:S01]  /*2fe0*/  LDG.E.CONSTANT R11, desc[UR12][R12.64] ;  /* 0x0000000c0c0b7981 */ /* 0x0002a2000c1e9900 */
[----:B------:R-:W3:Y:S01]  /*2ff0*/  LDC.64 R8, c[0x0][0x3a8] ;  /* 0x0000ea00ff087b82 */ /* 0x000ee20000000a00 */
[----:B------:R-:W-:-:S05]  /*3000*/  IMAD.SHL.U32 R19, R25, 0x8, RZ ;  /* 0x0000000819137824 */ /* 0x000fca00078e00ff */
[----:B------:R-:W-:-:S05]  /*3010*/  IADD3 R27, PT, PT, -R2, R19, RZ ;  /* 0x00000013021b7210 */ /* 0x000fca0007ffe1ff */
[----:B------:R-:W-:-:S05]  /*3020*/  IMAD R27, R27, 0x4, R24 ;  /* 0x000000041b1b7824 */ /* 0x000fca00078e0218 */
[----:B-1----:R-:W1:Y:S01]  /*3030*/  LDS.128 R12, [R27] ;  /* 0x000000001b0c7984 */ /* 0x002e620000000c00 */
[----:B0-----:R-:W-:-:S04]  /*3040*/  IMAD.WIDE R4, R5, R10, R28 ;  /* 0x0000000a05047225 */ /* 0x001fc800078e021c */
[----:B--2---:R-:W-:Y:S01]  /*3050*/  IMAD.WIDE R10, R11, R10, R28 ;  /* 0x0000000a0b0a7225 */ /* 0x004fe200078e021c */
[----:B---3--:R-:W-:-:S04]  /*3060*/  LEA R6, P0, R4, R8, 0x1 ;  /* 0x0000000804067211 */ /* 0x008fc800078008ff */
[----:B------:R-:W-:Y:S02]  /*3070*/  LEA.HI.X R7, R4, R9, R5, 0x1, P0 ;  /* 0x0000000904077211 */ /* 0x000fe400000f0c05 */
[----:B------:R-:W-:-:S04]  /*3080*/  LEA R8, P0, R10, R8, 0x1 ;  /* 0x000000080a087211 */ /* 0x000fc800078008ff */
[----:B------:R-:W-:Y:S01]  /*3090*/  LEA.HI.X R9, R10, R9, R11, 0x1, P0 ;  /* 0x000000090a097211 */ /* 0x000fe200000f0c0b */
[----:B------:R-:W5:Y:S05]  /*30a0*/  LDG.E.128.CONSTANT R4, desc[UR12][R6.64] ;  /* 0x0000000c06047981 */ /* 0x000f6a000c1e9d00 */
[----:B------:R-:W5:Y:S01]  /*30b0*/  LDG.E.128.CONSTANT R8, desc[UR12][R8.64] ;  /* 0x0000000c08087981 */ /* 0x000f62000c1e9d00 */
[----:B------:R-:W-:Y:S01]  /*30c0*/  ISETP.NE.AND P0, PT, R25, R0, PT ;  /* 0x000000001900720c */ /* 0x000fe20003f05270 */
[----:B------:R-:W-:Y:S01]  /*30d0*/  BSSY.RECONVERGENT B1, `(.L_x_23691) ;  /* 0x0000023000017945 */ /* 0x000fe20003800200 */
[----:B-1----:R-:W-:Y:S02]  /*30e0*/  F2FP.F16.F32.PACK_AB R16, R13, R12 ;  /* 0x0000000c0d10723e */ /* 0x002fe400000000ff */
[----:B------:R-:W-:-:S09]  /*30f0*/  F2FP.F16.F32.PACK_AB R17, R15, R14 ;  /* 0x0000000e0f11723e */ /* 0x000fd200000000ff */
[----:B------:R-:W-:Y:S05]  /*3100*/  @P0 BRA `(.L_x_23692) ;  /* 0x00000000007c0947 */ /* 0x000fea0003800000 */
[C---:B------:R-:W-:Y:S01]  /*3110*/  IADD3 R12, PT, PT, R19.reuse, 0x1, RZ ;  /* 0x00000001130c7810 */ /* 0x040fe20007ffe0ff */
[C---:B------:R-:W-:Y:S01]  /*3120*/  VIADD R13, R19.reuse, 0x2 ;  /* 0x00000002130d7836 */ /* 0x040fe20000000000 */
[C---:B------:R-:W-:Y:S01]  /*3130*/  ISETP.GE.AND P6, PT, R19.reuse, UR17, PT ;  /* 0x0000001113007c0c */ /* 0x040fe2000bfc6270 */
[C---:B------:R-:W-:Y:S01]  /*3140*/  VIADD R14, R19.reuse, 0x4 ;  /* 0x00000004130e7836 */ /* 0x040fe20000000000 */
        /* <DEDUP_REMOVED lines=9> */
[----:B------:R-:W-:Y:S02]  /*31e0*/  ISETP.GE.AND P4, PT, R14, UR17, PT ;  /* 0x000000110e007c0c */ /* 0x000fe4000bf86270 */
[----:B-----5:R-:W-:-:S02]  /*31f0*/  SEL R12, R8, RZ, !P6 ;  /* 0x000000ff080c7207 */ /* 0x020fc40007000000 */
        /* <DEDUP_REMOVED lines=16> */
.L_x_23692:
[----:B------:R-:W-:Y:S05]  /*3300*/  BSYNC.RECONVERGENT B1 ;  /* 0x0000000000017941 */ /* 0x000fea0003800200 */
.L_x_23691:
[----:B------:R-:W0:Y:S01]  /*3310*/  LDS.128 R12, [R27+0x10] ;  /* 0x000010001b0c7984 */ /* 0x000e220000000c00 */
[----:B-----5:R-:W-:Y:S01]  /*3320*/  HMUL2 R9, R17, R9 ;  /* 0x0000000911097232 */ /* 0x020fe20000000000 */
[----:B------:R-:W-:Y:S02]  /*3330*/  BSSY.RECONVERGENT B1, `(.L_x_23693) ;  /* 0x0000033000017945 */ /* 0x000fe40003800200 */
[----:B------:R-:W1:Y:S01]  /*3340*/  LDS.128 R20, [R27+0x90] ;  /* 0x000090001b147984 */ /* 0x000e620000000c00 */
[----:B------:R-:W-:-:S03]  /*3350*/  HFMA2 R9, R16, R8, R9 ;  /* 0x0000000810097231 */ /* 0x000fc60000000009 */
[----:B------:R-:W2:Y:S01]  /*3360*/  LDS.128 R16, [R27+0x80] ;  /* 0x000080001b107984 */ /* 0x000ea20000000c00 */
[----:B0-----:R-:W-:Y:S02]  /*3370*/  F2FP.F16.F32.PACK_AB R12, R13, R12 ;  /* 0x0000000c0d0c723e */ /* 0x001fe400000000ff */
[----:B------:R-:W-:Y:S02]  /*3380*/  F2FP.F16.F32.PACK_AB R14, R15, R14 ;  /* 0x0000000e0f0e723e */ /* 0x000fe400000000ff */
[----:B-1----:R-:W-:Y:S01]  /*3390*/  F2FP.F16.F32.PACK_AB R20, R21, R20 ;  /* 0x000000141514723e */ /* 0x002fe200000000ff */
[----:B------:R-:W-:Y:S01]  /*33a0*/  HFMA2 R9, R12, R10, R9 ;  /* 0x0000000a0c097231 */ /* 0x000fe20000000009 */
[----:B------:R-:W-:Y:S02]  /*33b0*/  F2FP.F16.F32.PACK_AB R22, R23, R22 ;  /* 0x000000161716723e */ /* 0x000fe400000000ff */
[----:B--2---:R-:W-:Y:S01]  /*33c0*/  F2FP.F16.F32.PACK_AB R16, R17, R16 ;  /* 0x000000101110723e */ /* 0x004fe200000000ff */
[----:B------:R-:W-:-:S02]  /*33d0*/  HFMA2 R9, R14, R11, R9 ;  /* 0x0000000b0e097231 */ /* 0x000fc40000000009 */
[----:B------:R-:W-:Y:S01]  /*33e0*/  VIADD R11, R25, 0x4 ;  /* 0x00000004190b7836 */ /* 0x000fe20000000000 */
[----:B------:R-:W-:Y:S02]  /*33f0*/  F2FP.F16.F32.PACK_AB R18, R19, R18 ;  /* 0x000000121312723e */ /* 0x000fe400000000ff */
[--C-:B------:R-:W-:Y:S02]  /*3400*/  HADD2.F32 R8, -RZ, R9.reuse.H0_H0 ;  /* 0x20000009ff087230 */ /* 0x100fe40000004100 */
[----:B------:R-:W-:Y:S01]  /*3410*/  ISETP.NE.AND P0, PT, R11, R0, PT ;  /* 0x000000000b00720c */ /* 0x000fe20003f05270 */
[----:B------:R-:W-:-:S05]  /*3420*/  HADD2.F32 R9, -RZ, R9.H1_H1 ;  /* 0x30000009ff097230 */ /* 0x000fca0000004100 */
[----:B------:R-:W-:-:S04]  /*3430*/  FADD.FTZ R9, R8, R9 ;  /* 0x0000000908097221 */ /* 0x000fc80000010000 */
[----:B------:R-:W-:-:S03]  /*3440*/  FADD.FTZ R26, R9, R26 ;  /* 0x0000001a091a7221 */ /* 0x000fc60000010000 */
[----:B------:R-:W-:Y:S05]  /*3450*/  @P0 BRA `(.L_x_23694) ;  /* 0x0000000000800947 */ /* 0x000fea0003800000 */
[----:B------:R-:W-:-:S04]  /*3460*/  SHF.L.U32 R8, R0, 0x3, RZ ;  /* 0x0000000300087819 */ /* 0x000fc800000006ff */
        /* <DEDUP_REMOVED lines=9> */
[----:B------:R-:W-:-:S02]  /*3500*/  IADD3 R12, PT, PT, R8, 0x4, RZ ;  /* 0x00000004080c7810 */ /* 0x000fc40007ffe0ff */
[----:B------:R-:W-:Y:S02]  /*3510*/  IADD3 R11, PT, PT, R8, 0x6, RZ ;  /* 0x00000006080b7810 */ /* 0x000fe40007ffe0ff */
[----:B------:R-:W-:Y:S02]  /*3520*/  SEL R8, R4, RZ, !P6 ;  /* 0x000000ff04087207 */ /* 0x000fe40007000000 */
[----:B------:R-:W-:Y:S02]  /*3530*/  ISETP.GE.AND P4, PT, R12, UR17, PT ;  /* 0x000000110c007c0c */ /* 0x000fe4000bf86270 */
        /* <DEDUP_REMOVED lines=18> */
.L_x_23694:
[----:B------:R-:W-:Y:S05]  /*3660*/  BSYNC.RECONVERGENT B1 ;  /* 0x0000000000017941 */ /* 0x000fea0003800200 */
.L_x_23693:
[----:B------:R-:W-:Y:S01]  /*3670*/  HMUL2 R5, R18, R5 ;  /* 0x0000000512057232 */ /* 0x000fe20000000000 */
[----:B------:R-:W-:-:S03]  /*3680*/  IADD3 R25, PT, PT, R25, 0x8, RZ ;  /* 0x0000000819197810 */ /* 0x000fc60007ffe0ff */
[----:B------:R-:W-:Y:S01]  /*3690*/  HFMA2 R5, R16, R4, R5 ;  /* 0x0000000410057231 */ /* 0x000fe20000000005 */
[----:B------:R-:W-:-:S03]  /*36a0*/  ISETP.GE.U32.AND P0, PT, R25, UR8, PT ;  /* 0x0000000819007c0c */ /* 0x000fc6000bf06070 */
[----:B------:R-:W-:-:S04]  /*36b0*/  HFMA2 R5, R20, R6, R5 ;  /* 0x0000000614057231 */ /* 0x000fc80000000005 */
[----:B------:R-:W-:-:S05]  /*36c0*/  HFMA2 R5, R22, R7, R5 ;  /* 0x0000000716057231 */ /* 0x000fca0000000005 */
[--C-:B------:R-:W-:Y:S02]  /*36d0*/  HADD2.F32 R4, -RZ, R5.reuse.H0_H0 ;  /* 0x20000005ff047230 */ /* 0x100fe40000004100 */
[----:B------:R-:W-:-:S05]  /*36e0*/  HADD2.F32 R5, -RZ, R5.H1_H1 ;  /* 0x30000005ff057230 */ /* 0x000fca0000004100 */
[----:B------:R-:W-:-:S04]  /*36f0*/  FADD.FTZ R5, R4, R5 ;  /* 0x0000000504057221 */ /* 0x000fc80000010000 */
[----:B------:R-:W-:Y:S01]  /*3700*/  FADD.FTZ R26, R26, R5 ;  /* 0x000000051a1a7221 */ /* 0x000fe20000010000 */
[----:B------:R-:W-:Y:S06]  /*3710*/  @!P0 BRA `(.L_x_23695) ;  /* 0xfffffff800208947 */ /* 0x000fec000383ffff */
.L_x_23686:
[----:B------:R-:W-:Y:S05]  /*3720*/  BSYNC.RECONVERGENT B0 ;  /* 0x0000000000007941 */ /* 0x000fea0003800200 */
.L_x_23685:
        /* <DEDUP_REMOVED lines=11> */
[----:B012---:R-:W-:-:S05]  /*37e0*/  LEA R5, R2, UR4, 0x2 ;  /* 0x0000000402057c11 */ /* 0x007fca000f8e10ff */
[----:B------:R-:W-:Y:S01]  /*37f0*/  @!P0 STS [R5+-0x100], R26 ;  /* 0xffff001a05008388 */ /* 0x000fe20000000800 */
[----:B------:R-:W-:Y:S01]  /*3800*/  BAR.SYNC.DEFER_BLOCKING 0x0 ;  /* 0x0000000000007b1d */ /* 0x000fe20000010000 */
[----:B------:R-:W-:Y:S02]  /*3810*/  ISETP.NE.AND P0, PT, R0, 0x20, PT ;  /* 0x000000200000780c */ /* 0x000fe40003f05270 */
[----:B------:R-:W-:-:S11]  /*3820*/  LOP3.LUT R0, R3, 0x1f, RZ, 0xc0, !PT ;  /* 0x0000001f03007812 */ /* 0x000fd600078ec0ff */
[----:B------:R-:W-:Y:S01]  /*3830*/  @!P0 LEA R3, R0, UR4, 0x2 ;  /* 0x0000000400038c11 */ /* 0x000fe2000f8e10ff */
[----:B------:R-:W0:Y:S02]  /*3840*/  @!P1 LDS R7, [R5] ;  /* 0x0000000005079984 */ /* 0x000e240000000800 */
        /* <DEDUP_REMOVED lines=8> */
[----:B0-----:R-:W-:Y:S01]  /*38d0*/  IMAD.U32 R3, RZ, RZ, UR15 ;  /* 0x0000000fff037e24 */ /* 0x001fe2000f8e00ff */
[----:B------:R-:W0:Y:S01]  /*38e0*/  LDCU.64 UR6, c[0x0][0x390] ;  /* 0x00007200ff0677ac */ /* 0x000e220008000a00 */
[----:B-1----:R-:W-:Y:S01]  /*38f0*/  @!P2 FADD.FTZ R26, R26, R7 ;  /* 0x000000071a1aa221 */ /* 0x002fe20000010000 */
[----:B------:R-:W-:Y:S02]  /*3900*/  UIMAD UR4, UR4, UR18, URZ ;  /* 0x00000012040472a4 */ /* 0x000fe4000f8e02ff */
[----:B------:R-:W-:Y:S02]  /*3910*/  LEA R0, R3, R0, 0x5 ;  /* 0x0000000003007211 */ /* 0x000fe400078e28ff */
[----:B------:R-:W-:Y:S02]  /*3920*/  F2FP.F16.F32.PACK_AB R26, RZ, R26 ;  /* 0x0000001aff1a723e */ /* 0x000fe400000000ff */
[----:B------:R-:W-:-:S05]  /*3930*/  IMAD.U32 R3, RZ, RZ, UR4 ;  /* 0x00000004ff037e24 */ /* 0x000fca000f8e00ff */
[----:B------:R-:W-:-:S04]  /*3940*/  LEA R0, P0, R3, R0, 0x5 ;  /* 0x0000000003007211 */ /* 0x000fc800078028ff */
[----:B------:R-:W-:Y:S02]  /*3950*/  IADD3.X R3, PT, PT, RZ, RZ, RZ, P0, !PT ;  /* 0x000000ffff037210 */ /* 0x000fe400007fe4ff */
[----:B0-----:R-:W-:-:S04]  /*3960*/  LEA R2, P0, R0, UR6, 0x1 ;  /* 0x0000000600027c11 */ /* 0x001fc8000f8008ff */
[----:B------:R-:W-:-:S05]  /*3970*/  LEA.HI.X R3, R0, UR7, R3, 0x1, P0 ;  /* 0x0000000700037c11 */ /* 0x000fca00080f0c03 */
[----:B------:R-:W-:Y:S01]  /*3980*/  STG.E.U16 desc[UR12][R2.64], R26 ;  /* 0x0000001a02007986 */ /* 0x000fe2000c10150c */
[----:B------:R-:W-:Y:S05]  /*3990*/  EXIT ;  /* 0x000000000000794d */ /* 0x000fea0003800000 */
.L_x_23660:
        /* <DEDUP_REMOVED lines=8> */
.L_x_23697:
[----:B------:R-:W-:Y:S05]  /*3a20*/  BSYNC B1 ;  /* 0x0000000000017941 */ /* 0x000fea0003800000 */
.L_x_23696:
[----:B------:R-:W-:Y:S02]  /*3a30*/  IMAD.MOV.U32 R5, RZ, RZ, R7 ;  /* 0x000000ffff057224 */ /* 0x000fe400078e0007 */
[----:B------:R-:W-:Y:S02]  /*3a40*/  HFMA2 R9, -RZ, RZ, 0, 5.9604644775390625e-08 ;  /* 0x00000001ff097431 */ /* 0x000fe400000001ff */
[----:B------:R-:W-:Y:S01]  /*3a50*/  IMAD.MOV.U32 R20, RZ, RZ, 0x1f ;  /* 0x0000001fff147424 */ /* 0x000fe200078e00ff */
[----:B------:R-:W-:Y:S01]  /*3a60*/  MOV R8, 0xffffffff ;  /* 0xffffffff00087802 */ /* 0x000fe20000000f00 */
[----:B------:R-:W-:-:S07]  /*3a70*/  FADD.FTZ R5, R4, R5 ;  /* 0x0000000504057221 */ /* 0x000fce0000010000 */
[----:B------:R-:W-:Y:S05]  /*3a80*/  WARPSYNC.COLLECTIVE R8, `(.L_x_23698) ;  /* 0x0000000008087348 */ /* 0x000fea0003c00000 */
[----:B------:R0:W1:Y:S02]  /*3a90*/  SHFL.BFLY P1, R7, R5, R9, R20 ;  /* 0x0c00000905077389 */ /* 0x0000640000020014 */
[----:B01----:R-:W-:Y:S05]  /*3aa0*/  ENDCOLLECTIVE ;  /* 0x000000000000791b */ /* 0x003fea0003800000 */
.L_x_23698:
[----:B------:R-:W-:Y:S01]  /*3ab0*/  IMAD.MOV.U32 R6, RZ, RZ, R7 ;  /* 0x000000ffff067224 */ /* 0x000fe200078e0007 */
[----:B------:R-:W-:Y:S06]  /*3ac0*/  BRA `(.L_x_23699) ;  /* 0xffffffd000447947 */ /* 0x000fec000383ffff */
.L_x_23662:
        /* <DEDUP_REMOVED lines=8> */
.L_x_23701:
[----:B------:R-:W-:Y:S05]  /*3b50*/  BSYNC B0 ;  /* 0x0000000000007941 */ /* 0x000fea0003800000 */
.L_x_23700:
        /* <DEDUP_REMOVED lines=8> */
.L_x_23702:
[----:B------:R-:W-:Y:S01]  /*3be0*/  HFMA2 R9, -RZ, RZ, 0, 2.384185791015625e-07 ;  /* 0x00000004ff097431 */ /* 0x000fe200000001ff */
[----:B------:R-:W-:-:S04]  /*3bf0*/  MOV R6, R7 ;  /* 0x0000000700067202 */ /* 0x000fc80000000f00 */
[----:B------:R-:W-:-:S05]  /*3c00*/  FMNMX.FTZ R6, R5, R6, !PT ;  /* 0x0000000605067209 */ /* 0x000fca0007810000 */
[----:B------:R-:W-:-:S07]  /*3c10*/  IMAD.MOV.U32 R5, RZ, RZ, R6 ;  /* 0x000000ffff057224 */ /* 0x000fce00078e0006 */
[----:B------:R-:W-:Y:S05]  /*3c20*/  WARPSYNC.COLLECTIVE R8, `(.L_x_23703) ;  /* 0x0000000008087348 */ /* 0x000fea0003c00000 */
[----:B------:R0:W1:Y:S02]  /*3c30*/  SHFL.BFLY P1, R7, R5, R9, R20 ;  /* 0x0c00000905077389 */ /* 0x0000640000020014 */
[----:B01----:R-:W-:Y:S05]  /*3c40*/  ENDCOLLECTIVE ;  /* 0x000000000000791b */ /* 0x003fea0003800000 */
.L_x_23703:
[----:B------:R-:W-:Y:S05]  /*3c50*/  BRA `(.L_x_23704) ;  /* 0xffffffd000687947 */ /* 0x000fea000383ffff */
.L_x_23705:
        /* <DEDUP_REMOVED lines=10> */
.L_x_27588:


//--------------------- .text._ZN4vllm32paged_attention_v2_reduce_kernelItLi256ELi128ELi512EEEvPT_PKfS4_PKS1_PKii --------------------------
	.section	.text._ZN4vllm32paged_attention_v2_reduce_kernelItLi256ELi128ELi512EEEvPT_PKfS4_PKS1_PKii,"ax",@progbits
	.align	128
        .global         _ZN4vllm32paged_attention_v2_reduce_kernelItLi256ELi128ELi512EEEvPT_PKfS4_PKS1_PKii
        .type           _ZN4vllm32paged_attention_v2_reduce_kernelItLi256ELi128ELi512EEEvPT_PKfS4_PKS1_PKii,@function
        .size           _ZN4vllm32paged_attention_v2_reduce_kernelItLi256ELi128ELi512EEEvPT_PKfS4_PKS1_PKii,(.L_x_27589 - _ZN4vllm32paged_attention_v2_reduce_kernelItLi256ELi128ELi512EEEvPT_PKfS4_PKS1_PKii)
        .other          _ZN4vllm32paged_attention_v2_reduce_kernelItLi256ELi128ELi512EEEvPT_PKfS4_PKS1_PKii,@"STO_CUDA_ENTRY STV_DEFAULT"
_ZN4vllm32paged_attention_v2_reduce_kernelItLi256ELi128ELi512EEEvPT_PKfS4_PKS1_PKii:
.text._ZN4vllm32paged_attention_v2_reduce_kernelItLi256ELi128ELi512EEEvPT_PKfS4_PKS1_PKii:
        /* <DEDUP_REMOVED lines=68> */
.L_x_23709:
        /* <DEDUP_REMOVED lines=10> */
.L_x_23708:
[----:B------:R-:W-:Y:S05]  /*04e0*/  BSYNC.RECONVERGENT B0 ;  /* 0x0000000000007941 */ /* 0x000fea0003800200 */
.L_x_23707:
        /* <DEDUP_REMOVED lines=11> */
.L_x_23710:
        /* <DEDUP_REMOVED lines=40> */
.L_x_23706:
        /* <DEDUP_REMOVED lines=61> */
.L_x_23715:
        /* <DEDUP_REMOVED lines=11> */
.L_x_23714:
[----:B------:R-:W-:Y:S05]  /*0ca0*/  BSYNC.RECONVERGENT B1 ;  /* 0x0000000000017941 */ /* 0x000fea0003800200 */
.L_x_23713:
        /* <DEDUP_REMOVED lines=9> */
.L_x_23716:
        /* <DEDUP_REMOVED lines=37> */
.L_x_23712:
[----:B------:R-:W-:Y:S05]  /*0f90*/  BSYNC.RECONVERGENT B0 ;  /* 0x0000000000007941 */ /* 0x000fea0003800200 */
.L_x_23711:
        /* <DEDUP_REMOVED lines=66> */
[----:B------:R-:W-:Y:S01]  /*13c0*/  IMAD.MOV.U32 R9, RZ, RZ, RZ ;  /* 0x000000ffff097224 */ /* 0x000fe200078e00ff */
[----:B------:R-:W-:Y:S01]  /*13d0*/  IADD3 R10, PT, PT, R10, 0x1, RZ ;  /* 0x000000010a0a7810 */ /* 0x000fe20007ffe0ff */
[----:B------:R-:W-:Y:S02]  /*13e0*/  UIADD3 UR4, UPT, UPT, UR12, 0x20, URZ ;  /* 0x000000200c047890 */ /* 0x000fe4000fffe0ff */
[----:B------:R-:W-:Y:S01]  /*13f0*/  IMAD.X R14, RZ, RZ, R19, P3 ;  /* 0x000000ffff0e7224 */ /* 0x000fe200018e0613 */
[----:B------:R-:W-:Y:S01]  /*1400*/  LOP3.LUT R10, R10, 0x3, RZ, 0xc0, !PT ;  /* 0x000000030a0a7812 */ /* 0x000fe200078ec0ff */
[----:B------:R-:W-:-:S03]  /*1410*/  ULEA UR4, UR13, UR4, 0x18 ;  /* 0x000000040d047291 */ /* 0x000fc6000f8ec0ff */
[----:B------:R-:W-:Y:S02]  /*1420*/  IADD3 R15, PT, PT, -R10, RZ, RZ ;  /* 0x000000ff0a0f7210 */ /* 0x000fe40007ffe1ff */
[----:B-1----:R-:W-:-:S04]  /*1430*/  LEA R12, P3, R13, UR10, 0x2 ;  /* 0x0000000a0d0c7c11 */ /* 0x002fc8000f8610ff */
[----:B------:R-:W-:Y:S02]  /*1440*/  LEA.HI.X R13, R13, UR11, R14, 0x2, P3 ;  /* 0x0000000b0d0d7c11 */ /* 0x000fe400098f140e */
[----:B------:R-:W-:-:S07]  /*1450*/  LEA R14, R18, UR4, 0x2 ;  /* 0x00000004120e7c11 */ /* 0x000fce000f8e10ff */
.L_x_23721:
[----:B------:R-:W-:Y:S02]  /*1460*/  IMAD.MOV.U32 R10, RZ, RZ, R12 ;  /* 0x000000ffff0a7224 */ /* 0x000fe400078e000c */
[----:B------:R-:W-:Y:S01]  /*1470*/  IMAD.MOV.U32 R11, RZ, RZ, R13 ;  /* 0x000000ffff0b7224 */ /* 0x000fe200078e000d */
[----:B-1----:R1:W0:Y:S04]  /*1480*/  LDS R12, [R14] ;  /* 0x000000000e0c7984 */ /* 0x0022280000000800 */
[----:B------:R-:W2:Y:S01]  /*1490*/  LDG.E.CONSTANT R13, desc[UR6][R10.64] ;  /* 0x000000060a0d7981 */ /* 0x000ea2000c1e9900 */
[-C--:B------:R-:W-:Y:S01]  /*14a0*/  LEA R17, R8, R14.reuse, 0x2 ;  /* 0x0000000e08117211 */ /* 0x080fe200078e10ff */
[----:B------:R-:W-:Y:S02]  /*14b0*/  VIADD R15, R15, 0x1 ;  /* 0x000000010f0f7836 */ /* 0x000fe40000000000 */
[C---:B------:R-:W-:Y:S01]  /*14c0*/  IMAD.IADD R18, R7.reuse, 0x1, R18 ;  /* 0x0000000107127824 */ /* 0x040fe200078e0212 */
[----:B-1----:R-:W-:-:S02]  /*14d0*/  LEA R14, R7, R14, 0x2 ;  /* 0x0000000e070e7211 */ /* 0x002fc400078e10ff */
        /* <DEDUP_REMOVED lines=9> */
.L_x_23720:
[----:B------:R-:W-:Y:S05]  /*1570*/  BSYNC.RECONVERGENT B1 ;  /* 0x0000000000017941 */ /* 0x000fea0003800200 */
.L_x_23719:
        /* <DEDUP_REMOVED lines=10> */
.L_x_23722:
[----:B------:R-:W-:-:S05]  /*1620*/  IADD3 R11, P0, PT, R18, R3, RZ ;  /* 0x00000003120b7210 */ /* 0x000fca0007f1e0ff */
[----:B------:R-:W-:Y:S01]  /*1630*/  IMAD.X R12, RZ, RZ, R19, P0 ;  /* 0x000000ffff0c7224 */ /* 0x000fe200000e0613 */
[----:B--2---:R-:W-:-:S04]  /*1640*/  LEA R10, P0, R11, UR14, 0x2 ;  /* 0x0000000e0b0a7c11 */ /* 0x004fc8000f8010ff */
[----:B------:R-:W-:-:S05]  /*1650*/  LEA.HI.X R11, R11, UR15, R12, 0x2, P0 ;  /* 0x0000000f0b0b7c11 */ /* 0x000fca00080f140c */
[----:B------:R1:W2:Y:S01]  /*1660*/  LDG.E.CONSTANT R25, desc[UR6][R10.64] ;  /* 0x000000060a197981 */ /* 0x0002a2000c1e9900 */
[----:B------:R-:W-:-:S04]  /*1670*/  IADD3 R13, P0, PT, R22, R3, RZ ;  /* 0x00000003160d7210 */ /* 0x000fc80007f1e0ff */
[----:B------:R-:W-:Y:S02]  /*1680*/  IADD3.X R14, PT, PT, RZ, R19, RZ, P0, !PT ;  /* 0x00000013ff0e7210 */ /* 0x000fe400007fe4ff */
        /* <DEDUP_REMOVED lines=14> */
[----:B----4-:R-:W-:Y:S01]  /*1770*/  IADD3 R15, PT, PT, R2, R24, RZ ;  /* 0x00000018020f7210 */ /* 0x010fe20007ffe0ff */
[C---:B------:R-:W-:Y:S01]  /*1780*/  IMAD R20, R7.reuse, 0x4, R20 ;  /* 0x0000000407147824 */ /* 0x040fe200078e0214 */
[C---:B------:R-:W-:Y:S01]  /*1790*/  IADD3 R18, PT, PT, R7.reuse, R18, R7 ;  /* 0x0000001207127210 */ /* 0x040fe20007ffe007 */
[C---:B------:R-:W-:Y:S01]  /*17a0*/  IMAD R22, R7.reuse, 0x4, R22 ;  /* 0x0000000407167824 */ /* 0x040fe200078e0216 */
[----:B------:R-:W-:-:S02]  /*17b0*/  LEA R16, R7, R16, 0x2 ;  /* 0x0000001007107211 */ /* 0x000fc400078e10ff */
        /* <DEDUP_REMOVED lines=22> */
[----:B------:R-:W-:Y:S01]  /*1920*/  IMAD.IADD R13, R17, 0x1, R24 ;  /* 0x00000001110d7824 */ /* 0x000fe200078e0218 */
[----:B------:R-:W-:-:S02]  /*1930*/  LEA R24, R7, R24, 0x4 ;  /* 0x0000001807187211 */ /* 0x000fc400078e20ff */
        /* <DEDUP_REMOVED lines=13> */
.L_x_23718:
[----:B------:R-:W-:Y:S05]  /*1a10*/  BSYNC.RECONVERGENT B0 ;  /* 0x0000000000007941 */ /* 0x000fea0003800200 */
.L_x_23717:
        /* <DEDUP_REMOVED lines=20> */
[--C-:B------:R-:W-:Y:S02]  /*1b60*/  IMAD.IADD R16, R15, 0x1, R14.reuse ;  /* 0x000000010f107824 */ /* 0x100fe400078e020e */
[----:B------:R-:W-:Y:S02]  /*1b70*/  IMAD R14, R5, 0x4, R14 ;  /* 0x00000004050e7824 */ /* 0x000fe400078e020e */
        /* <DEDUP_REMOVED lines=9> */
[----:B------:R-:W-:-:S04]  /*1c10*/  SHF.L.U32 R5, R4, 0x8, RZ ;  /* 0x0000000804057819 */ /* 0x000fc800000006ff */
[C---:B------:R-:W-:Y:S01]  /*1c20*/  IADD3 R4, P0, PT, R5.reuse, UR4, RZ ;  /* 0x0000000405047c10 */ /* 0x040fe2000ff1e0ff */
[----:B------:R-:W0:Y:S03]  /*1c30*/  SHFL.IDX PT, R7, R7, RZ, 0x1f ;  /* 0x00001fff07077589 */ /* 0x000e2600000e0000 */
[----:B------:R-:W-:Y:S01]  /*1c40*/  LEA.HI.X.SX32 R5, R5, UR5, 0x1, P0 ;  /* 0x0000000505057c11 */ /* 0x000fe200080f0eff */
[----:B------:R-:W-:Y:S08]  /*1c50*/  @P1 EXIT ;  /* 0x000000000000194d */ /* 0x000ff00003800000 */
[----:B0-----:R-:W-:Y:S01]  /*1c60*/  FADD.FTZ R7, R7, 9.9999999747524270788e-07 ;  /* 0x358637bd07077421 */ /* 0x001fe20000010000 */
[----:B------:R-:W-:Y:S01]  /*1c70*/  ISETP.GE.AND P0, PT, R0, 0x1, PT ;  /* 0x000000010000780c */ /* 0x000fe20003f06270 */
[----:B------:R-:W-:Y:S01]  /*1c80*/  VIADD R9, R9, 0x20 ;  /* 0x0000002009097836 */ /* 0x000fe20000000000 */
[----:B------:R-:W-:Y:S02]  /*1c90*/  VIMNMX R8, PT, PT, R8, 0x1, !PT ;  /* 0x0000000108087848 */ /* 0x000fe40007fe0100 */
[----:B------:R-:W-:Y:S01]  /*1ca0*/  MOV R12, RZ ;  /* 0x000000ff000c7202 */ /* 0x000fe20000000f00 */
        /* <DEDUP_REMOVED lines=8> */
[----:B------:R-:W-:Y:S01]  /*1d30*/  HFMA2 R12, -RZ, RZ, 0, 0 ;  /* 0x00000000ff0c7431 */ /* 0x000fe200000001ff */
[----:B------:R-:W-:Y:S01]  /*1d40*/  ISETP.NE.AND P1, PT, R11, RZ, PT ;  /* 0x000000ff0b00720c */ /* 0x000fe20003f25270 */
[----:B------:R-:W-:-:S10]  /*1d50*/  IMAD.MOV.U32 R24, RZ, RZ, RZ ;  /* 0x000000ffff187224 */ /* 0x000fd400078e00ff */
[----:B------:R-:W-:Y:S05]  /*1d60*/  @!P2 BRA `(.L_x_23724) ;  /* 0x000000040060a947 */ /* 0x000fea0003800000 */
[----:B------:R-:W-:Y:S01]  /*1d70*/  LOP3.LUT R24, R8, 0x3ffff8, RZ, 0xc0, !PT ;  /* 0x003ffff808187812 */ /* 0x000fe200078ec0ff */
[----:B------:R-:W-:Y:S01]  /*1d80*/  IMAD.MOV.U32 R12, RZ, RZ, RZ ;  /* 0x000000ffff0c7224 */ /* 0x000fe200078e00ff */
[----:B------:R-:W-:Y:S01]  /*1d90*/  MOV R18, RZ ;  /* 0x000000ff00127202 */ /* 0x000fe20000000f00 */
[----:B------:R-:W2:Y:S06]  /*1da0*/  LDCU.64 UR4, c[0x0][0x398] ;  /* 0x00007300ff0477ac */ /* 0x000eac0008000a00 */
.L_x_23725:
[----:B------:R-:W-:-:S05]  /*1db0*/  IMAD R19, R18, 0x100, R3 ;  /* 0x0000010012137824 */ /* 0x000fca00078e0203 */
[----:B------:R-:W-:-:S05]  /*1dc0*/  IADD3 R15, P2, PT, R19, R4, RZ ;  /* 0x00000004130f7210 */ /* 0x000fca0007f5e0ff */
[----:B------:R-:W-:Y:S01]  /*1dd0*/  IMAD.X R16, RZ, RZ, R5, P2 ;  /* 0x000000ffff107224 */ /* 0x000fe200010e0605 */
[----:B--2---:R-:W-:-:S04]  /*1de0*/  LEA R14, P2, R15, UR4, 0x1 ;  /* 0x000000040f0e7c11 */ /* 0x004fc8000f8408ff */
[----:B------:R-:W-:-:S05]  /*1df0*/  LEA.HI.X R15, R15, UR5, R16, 0x1, P2 ;  /* 0x000000050f0f7c11 */ /* 0x000fca00090f0c10 */
[----:B------:R2:W3:Y:S01]  /*1e00*/  LDG.E.U16.CONSTANT R23, desc[UR6][R14.64] ;  /* 0x000000060e177981 */ /* 0x0004e2000c1e9500 */
[----:B-1----:R-:W-:-:S04]  /*1e10*/  IADD3 R17, PT, PT, R19, 0x100, RZ ;  /* 0x0000010013117810 */ /* 0x002fc80007ffe0ff */
[----:B------:R-:W-:-:S05]  /*1e20*/  IADD3 R17, P2, PT, R17, R4, RZ ;  /* 0x0000000411117210 */ /* 0x000fca0007f5e0ff */
[----:B------:R-:W-:Y:S01]  /*1e30*/  IMAD.X R20, RZ, RZ, R5, P2 ;  /* 0x000000ffff147224 */ /* 0x000fe200010e0605 */
[----:B------:R-:W-:-:S04]  /*1e40*/  LEA R16, P2, R17, UR4, 0x1 ;  /* 0x0000000411107c11 */ /* 0x000fc8000f8408ff */
[----:B------:R-:W-:-:S05]  /*1e50*/  LEA.HI.X R17, R17, UR5, R20, 0x1, P2 ;  /* 0x0000000511117c11 */ /* 0x000fca00090f0c14 */
[----:B------:R1:W4:Y:S01]  /*1e60*/  LDG.E.U16.CONSTANT R25, desc[UR6][R16.64] ;  /* 0x0000000610197981 */ /* 0x000322000c1e9500 */
[----:B------:R-:W-:Y:S01]  /*1e70*/  IMAD R20, R18, 0x4, R13 ;  /* 0x0000000412147824 */ /* 0x000fe200078e020d */
[----:B------:R-:W-:-:S04]  /*1e80*/  IADD3 R21, PT, PT, R19, 0x200, RZ ;  /* 0x0000020013157810 */ /* 0x000fc80007ffe0ff */
[----:B------:R-:W5:Y:S01]  /*1e90*/  LDS R26, [R20] ;  /* 0x00000000141a7984 */ /* 0x000f620000000800 */
[----:B------:R-:W-:Y:S01]  /*1ea0*/  IADD3 R21, P2, PT, R21, R4, RZ ;  /* 0x0000000415157210 */ /* 0x000fe20007f5e0ff */
[----:B------:R-:W-:-:S04]  /*1eb0*/  VIADD R27, R19, 0x300 ;  /* 0x00000300131b7836 */ /* 0x000fc80000000000 */
[----:B------:R-:W-:Y:S01]  /*1ec0*/  IMAD.X R28, RZ, RZ, R5, P2 ;  /* 0x000000ffff1c7224 */ /* 0x000fe200010e0605 */
[----:B--2---:R-:W-:-:S04]  /*1ed0*/  LEA R14, P2, R21, UR4, 0x1 ;  /* 0x00000004150e7c11 */ /* 0x004fc8000f8408ff */
[----:B------:R-:W-:Y:S02]  /*1ee0*/  LEA.HI.X R15, R21, UR5, R28, 0x1, P2 ;  /* 0x00000005150f7c11 */ /* 0x000fe400090f0c1c */
[----:B------:R-:W-:Y:S01]  /*1ef0*/  IADD3 R27, P2, PT, R27, R4, RZ ;  /* 0x000000041b1b7210 */ /* 0x000fe20007f5e0ff */
[----:B------:R-:W-:Y:S02]  /*1f00*/  VIADD R29, R19, 0x400 ;  /* 0x00000400131d7836 */ /* 0x000fe40000000000 */
[----:B------:R2:W4:Y:S01]  /*1f10*/  LDG.E.U16.CONSTANT R21, desc[UR6][R14.64] ;  /* 0x000000060e157981 */ /* 0x000522000c1e9500 */
[----:B------:R-:W-:Y:S02]  /*1f20*/  IADD3.X R28, PT, PT, RZ, R5, RZ, P2, !PT ;  /* 0x00000005ff1c7210 */ /* 0x000fe400017fe4ff */
[----:B-1----:R-:W-:-:S04]  /*1f30*/  LEA R16, P2, R27, UR4, 0x1 ;  /* 0x000000041b107c11 */ /* 0x002fc8000f8408ff */
[----:B------:R-:W-:Y:S02]  /*1f40*/  LEA.HI.X R17, R27, UR5, R28, 0x1, P2 ;  /* 0x000000051b117c11 */ /* 0x000fe400090f0c1c */
[----:B------:R-:W1:Y:S01]  /*1f50*/  LDS R28, [R20+0x4] ;  /* 0x00000400141c7984 */ /* 0x000e620000000800 */
[----:B------:R-:W-:Y:S01]  /*1f60*/  IADD3 R29, P2, PT, R29, R4, RZ ;  /* 0x000000041d1d7210 */ /* 0x000fe20007f5e0ff */
[----:B---3--:R-:W-:Y:S02]  /*1f70*/  HADD2.F32 R27, -RZ, R23.H0_H0 ;  /* 0x20000017ff1b7230 */ /* 0x008fe40000004100 */
[----:B------:R3:W4:Y:S03]  /*1f80*/  LDG.E.U16.CONSTANT R23, desc[UR6][R16.64] ;  /* 0x0000000610177981 */ /* 0x000726000c1e9500 */
[----:B-----5:R-:W-:Y:S01]  /*1f90*/  FMUL.FTZ R27, R27, R26 ;  /* 0x0000001a1b1b7220 */ /* 0x020fe20000410000 */
[----:B------:R-:W-:Y:S01]  /*1fa0*/  IMAD.X R26, RZ, RZ, R5, P2 ;  /* 0x000000ffff1a7224 */ /* 0x000fe200010e0605 */
[----:B--2---:R-:W-:-:S04]  /*1fb0*/  LEA R14, P2, R29, UR4, 0x1 ;  /* 0x000000041d0e7c11 */ /* 0x004fc8000f8408ff */
[----:B------:R-:W-:Y:S02]  /*1fc0*/  LEA.HI.X R15, R29, UR5, R26, 0x1, P2 ;  /* 0x000000051d0f7c11 */ /* 0x000fe400090f0c1a */
[----:B------:R-:W-:-:S03]  /*1fd0*/  IADD3 R29, PT, PT, R19, 0x500, RZ ;  /* 0x00000500131d7810 */ /* 0x000fc60007ffe0ff */
[----:B------:R2:W5:Y:S01]  /*1fe0*/  LDG.E.U16.CONSTANT R26, desc[UR6][R14.64] ;  /* 0x000000060e1a7981 */ /* 0x000562000c1e9500 */
[----:B------:R-:W-:Y:S01]  /*1ff0*/  IADD3 R29, P2, PT, R29, R4, RZ ;  /* 0x000000041d1d7210 */ /* 0x000fe20007f5e0ff */
[----:B0-----:R-:W-:-:S04]  /*2000*/  FFMA.FTZ R12, R27, R7, R12 ;  /* 0x000000071b0c7223 */ /* 0x001fc8000001000c */
[----:B---3--:R-:W-:Y:S01]  /*2010*/  IMAD.X R17, RZ, RZ, R5, P2 ;  /* 0x000000ffff117224 */ /* 0x008fe200010e0605 */
[----:B------:R-:W-:-:S04]  /*2020*/  LEA R16, P2, R29, UR4, 0x1 ;  /* 0x000000041d107c11 */ /* 0x000fc8000f8408ff */
[----:B------:R-:W-:Y:S01]  /*2030*/  LEA.HI.X R17, R29, UR5, R17, 0x1, P2 ;  /* 0x000000051d117c11 */ /* 0x000fe200090f0c11 */
[----:B------:R-:W-:Y:S02]  /*2040*/  VIADD R29, R19, 0x600 ;  /* 0x00000600131d7836 */ /* 0x000fe40000000000 */
[----:B----4-:R-:W-:Y:S02]  /*2050*/  HADD2.F32 R25, -RZ, R25.H0_H0 ;  /* 0x20000019ff197230 */ /* 0x010fe40000004100 */
[----:B------:R0:W3:Y:S01]  /*2060*/  LDG.E.U16.CONSTANT R27, desc[UR6][R16.64] ;  /* 0x00000006101b7981 */ /* 0x0000e2000c1e9500 */
[----:B------:R-:W-:Y:S01]  /*2070*/  IADD3 R29, P2, PT, R29, R4, RZ ;  /* 0x000000041d1d7210 */ /* 0x000fe20007f5e0ff */
[----:B------:R-:W-:Y:S02]  /*2080*/  VIADD R19, R19, 0x700 ;  /* 0x0000070013137836 */ /* 0x000fe40000000000 */
[----:B-1----:R-:W-:Y:S01]  /*2090*/  FMUL.FTZ R25, R25, R28 ;  /* 0x0000001c19197220 */ /* 0x002fe20000410000 */
[----:B------:R-:W-:-:S02]  /*20a0*/  IADD3.X R28, PT, PT, RZ, R5, RZ, P2, !PT ;  /* 0x00000005ff1c7210 */ /* 0x000fc400017fe4ff */
[----:B--2---:R-:W-:-:S04]  /*20b0*/  LEA R14, P2, R29, UR4, 0x1 ;  /* 0x000000041d0e7c11 */ /* 0x004fc8000f8408ff */
[----:B------:R-:W-:Y:S02]  /*20c0*/  LEA.HI.X R15, R29, UR5, R28, 0x1, P2 ;  /* 0x000000051d0f7c11 */ /* 0x000fe400090f0c1c */
[----:B------:R-:W-:-:S03]  /*20d0*/  IADD3 R19, P2, PT, R19, R4, RZ ;  /* 0x0000000413137210 */ /* 0x000fc60007f5e0ff */
[----:B------:R1:W2:Y:S02]  /*20e0*/  LDG.E.U16.CONSTANT R14, desc[UR6][R14.64] ;  /* 0x000000060e0e7981 */ /* 0x0002a4000c1e9500 */
[----:B------:R-:W-:Y:S01]  /*20f0*/  IMAD.X R28, RZ, RZ, R5, P2 ;  /* 0x000000ffff1c7224 */ /* 0x000fe200010e0605 */
[----:B0-----:R-:W-:-:S04]  /*2100*/  LEA R16, P2, R19, UR4, 0x1 ;  /* 0x0000000413107c11 */ /* 0x001fc8000f8408ff */
[----:B------:R-:W-:Y:S02]  /*2110*/  LEA.HI.X R17, R19, UR5, R28, 0x1, P2 ;  /* 0x0000000513117c11 */ /* 0x000fe400090f0c1c */
[----:B------:R-:W0:Y:S04]  /*2120*/  LDS R28, [R20+0x8] ;  /* 0x00000800141c7984 */ /* 0x000e280000000800 */
[----:B------:R4:W2:Y:S01]  /*2130*/  LDG.E.U16.CONSTANT R16, desc[UR6][R16.64] ;  /* 0x0000000610107981 */ /* 0x0008a2000c1e9500 */
[----:B------:R-:W-:Y:S02]  /*2140*/  HADD2.F32 R21, -RZ, R21.H0_H0 ;  /* 0x20000015ff157230 */ /* 0x000fe40000004100 */
[----:B------:R-:W-:Y:S01]  /*2150*/  FFMA.FTZ R12, R25, R7, R12 ;  /* 0x00000007190c7223 */ /* 0x000fe2000001000c */
[----:B------:R-:W-:Y:S01]  /*2160*/  IADD3 R18, PT, PT, R18, 0x8, RZ ;  /* 0x0000000812127810 */ /* 0x000fe20007ffe0ff */
[----:B------:R-:W0:Y:S03]  /*2170*/  LDS R19, [R20+0xc] ;  /* 0x00000c0014137984 */ /* 0x000e260000000800 */
[----:B------:R-:W-:Y:S01]  /*2180*/  ISETP.NE.AND P2, PT, R18, R24, PT ;  /* 0x000000181200720c */ /* 0x000fe20003f45270 */
[----:B-1----:R-:W-:Y:S04]  /*2190*/  LDS R15, [R20+0x14] ;  /* 0x00001400140f7984 */ /* 0x002fe80000000800 */
[----:B----4-:R-:W-:Y:S01]  /*21a0*/  LDS R17, [R20+0x18] ;  /* 0x0000180014117984 */ /* 0x010fe20000000800 */
[----:B0-----:R-:W-:-:S04]  /*21b0*/  FMUL.FTZ R21, R21, R28 ;  /* 0x0000001c15157220 */ /* 0x001fc80000410000 */
[----:B------:R-:W-:Y:S02]  /*21c0*/  FFMA.FTZ R28, R21, R7, R12 ;  /* 0x00000007151c7223 */ /* 0x000fe4000001000c */
[----:B------:R-:W0:Y:S01]  /*21d0*/  LDS R12, [R20+0x10] ;  /* 0x00001000140c7984 */ /* 0x000e220000000800 */
[----:B------:R-:W-:-:S05]  /*21e0*/  HADD2.F32 R23, -RZ, R23.H0_H0 ;  /* 0x20000017ff177230 */ /* 0x000fca0000004100 */
[----:B------:R-:W-:-:S04]  /*21f0*/  FMUL.FTZ R19, R23, R19 ;  /* 0x0000001317137220 */ /* 0x000fc80000410000 */
[----:B------:R-:W-:Y:S02]  /*2200*/  FFMA.FTZ R28, R19, R7, R28 ;  /* 0x00000007131c7223 */ /* 0x000fe4000001001c */
[----:B------:R-:W1:Y:S01]  /*2210*/  LDS R19, [R20+0x1c] ;  /* 0x00001c0014137984 */ /* 0x000e620000000800 */
[----:B-----5:R-:W-:-:S05]  /*2220*/  HADD2.F32 R21, -RZ, R26.H0_H0 ;  /* 0x2000001aff157230 */ /* 0x020fca0000004100 */
[----:B0-----:R-:W-:-:S04]  /*2230*/  FMUL.FTZ R21, R21, R12 ;  /* 0x0000000c15157220 */ /* 0x001fc80000410000 */
[----:B------:R-:W-:Y:S01]  /*2240*/  FFMA.FTZ R28, R21, R7, R28 ;  /* 0x00000007151c7223 */ /* 0x000fe2000001001c */
[----:B---3--:R-:W-:-:S05]  /*2250*/  HADD2.F32 R12, -RZ, R27.H0_H0 ;  /* 0x2000001bff0c7230 */ /* 0x008fca0000004100 */
[----:B------:R-:W-:-:S04]  /*2260*/  FMUL.FTZ R15, R12, R15 ;  /* 0x0000000f0c0f7220 */ /* 0x000fc80000410000 */
[----:B------:R-:W-:Y:S01]  /*2270*/  FFMA.FTZ R28, R15, R7, R28 ;  /* 0x000000070f1c7223 */ /* 0x000fe2000001001c */
[----:B--2---:R-:W-:-:S05]  /*2280*/  HADD2.F32 R14, -RZ, R14.H0_H0 ;  /* 0x2000000eff0e7230 */ /* 0x004fca0000004100 */
[----:B------:R-:W-:-:S04]  /*2290*/  FMUL.FTZ R17, R14, R17 ;  /* 0x000000110e117220 */ /* 0x000fc80000410000 */
[----:B------:R-:W-:Y:S01]  /*22a0*/  FFMA.FTZ R28, R17, R7, R28 ;  /* 0x00000007111c7223 */ /* 0x000fe2000001001c */
[----:B------:R-:W-:-:S05]  /*22b0*/  HADD2.F32 R16, -RZ, R16.H0_H0 ;  /* 0x20000010ff107230 */ /* 0x000fca0000004100 */
[----:B-1----:R-:W-:-:S04]  /*22c0*/  FMUL.FTZ R19, R16, R19 ;  /* 0x0000001310137220 */ /* 0x002fc80000410000 */
[----:B------:R-:W-:Y:S01]  /*22d0*/  FFMA.FTZ R12, R19, R7, R28 ;  /* 0x00000007130c7223 */ /* 0x000fe2000001001c */
[----:B------:R-:W-:Y:S06]  /*22e0*/  @P2 BRA `(.L_x_23725) ;  /* 0xfffffff800b02947 */ /* 0x000fec000383ffff */
.L_x_23724:
[----:B------:R-:W-:Y:S05]  /*22f0*/  @!P1 BRA `(.L_x_23723) ;  /* 0x00000004005c9947 */ /* 0x000fea0003800000 */
[----:B------:R-:W-:Y:S02]  /*2300*/  ISETP.GE.U32.AND P2, PT, R11, 0x4, PT ;  /* 0x000000040b00780c */ /* 0x000fe40003f46070 */
[----:B------:R-:W-:-:S11]  /*2310*/  ISETP.NE.AND P1, PT, R10, RZ, PT ;  /* 0x000000ff0a00720c */ /* 0x000fd60003f25270 */
[----:B------:R-:W-:Y:S05]  /*2320*/  @!P2 BRA `(.L_x_23726) ;  /* 0x0000000000aca947 */ /* 0x000fea0003800000 */
[----:B------:R-:W2:Y:S01]  /*2330*/  LDCU.64 UR4, c[0x0][0x398] ;  /* 0x00007300ff0477ac */ /* 0x000ea20008000a00 */
[----:B------:R-:W-:-:S04]  /*2340*/  IMAD R15, R24, 0x100, R3 ;  /* 0x00000100180f7824 */ /* 0x000fc800078e0203 */
[C---:B-1----:R-:W-:Y:S01]  /*2350*/  VIADD R17, R15.reuse, 0x100 ;  /* 0x000001000f117836 */ /* 0x042fe20000000000 */
[CC--:B------:R-:W-:Y:S02]  /*2360*/  IADD3 R19, P2, PT, R15.reuse, R4.reuse, RZ ;  /* 0x000000040f137210 */ /* 0x0c0fe40007f5e0ff */
[----:B------:R-:W-:Y:S02]  /*2370*/  IADD3 R21, PT, PT, R15, 0x300, RZ ;  /* 0x000003000f157810 */ /* 0x000fe40007ffe0ff */
[----:B------:R-:W-:Y:S01]  /*2380*/  IADD3 R14, P3, PT, R17, R4, RZ ;  /* 0x00000004110e7210 */ /* 0x000fe20007f7e0ff */
[----:B------:R-:W-:Y:S01]  /*2390*/  IMAD.X R20, RZ, RZ, R5, P2 ;  /* 0x000000ffff147224 */ /* 0x000fe200010e0605 */
[----:B------:R-:W-:-:S03]  /*23a0*/  IADD3 R17, PT, PT, R15, 0x200, RZ ;  /* 0x000002000f117810 */ /* 0x000fc60007ffe0ff */
[--C-:B------:R-:W-:Y:S01]  /*23b0*/  IMAD.X R23, RZ, RZ, R5.reuse, P3 ;  /* 0x000000ffff177224 */ /* 0x100fe200018e0605 */
[-C--:B------:R-:W-:Y:S02]  /*23c0*/  IADD3 R15, P3, PT, R17, R4.reuse, RZ ;  /* 0x00000004110f7210 */ /* 0x080fe40007f7e0ff */
[C---:B--2---:R-:W-:Y:S02]  /*23d0*/  LEA R18, P2, R19.reuse, UR4, 0x1 ;  /* 0x0000000413127c11 */ /* 0x044fe4000f8408ff */
[C---:B------:R-:W-:Y:S02]  /*23e0*/  LEA R16, P4, R14.reuse, UR4, 0x1 ;  /* 0x000000040e107c11 */ /* 0x040fe4000f8808ff */
[----:B------:R-:W-:Y:S01]  /*23f0*/  LEA.HI.X R19, R19, UR5, R20, 0x1, P2 ;  /* 0x0000000513137c11 */ /* 0x000fe200090f0c14 */
[----:B------:R-:W-:Y:S01]  /*2400*/  IMAD.X R20, RZ, RZ, R5, P3 ;  /* 0x000000ffff147224 */ /* 0x000fe200018e0605 */
[----:B------:R-:W-:Y:S02]  /*2410*/  LEA.HI.X R17, R14, UR5, R23, 0x1, P4 ;  /* 0x000000050e117c11 */ /* 0x000fe4000a0f0c17 */
[----:B------:R-:W-:Y:S01]  /*2420*/  IADD3 R21, P4, PT, R21, R4, RZ ;  /* 0x0000000415157210 */ /* 0x000fe20007f9e0ff */
[----:B------:R1:W2:Y:S01]  /*2430*/  LDG.E.U16.CONSTANT R18, desc[UR6][R18.64] ;  /* 0x0000000612127981 */ /* 0x0002a2000c1e9500 */
[----:B------:R-:W-:-:S03]  /*2440*/  LEA R14, P2, R15, UR4, 0x1 ;  /* 0x000000040f0e7c11 */ /* 0x000fc6000f8408ff */
[----:B------:R-:W-:Y:S01]  /*2450*/  IMAD.X R26, RZ, RZ, R5, P4 ;  /* 0x000000ffff1a7224 */ /* 0x000fe200020e0605 */
[----:B------:R-:W-:Y:S01]  /*2460*/  LEA.HI.X R15, R15, UR5, R20, 0x1, P2 ;  /* 0x000000050f0f7c11 */ /* 0x000fe200090f0c14 */
[----:B------:R-:W3:Y:S01]  /*2470*/  LDG.E.U16.CONSTANT R16, desc[UR6][R16.64] ;  /* 0x0000000610107981 */ /* 0x000ee2000c1e9500 */
[----:B------:R-:W-:-:S03]  /*2480*/  LEA R20, P2, R21, UR4, 0x1 ;  /* 0x0000000415147c11 */ /* 0x000fc6000f8408ff */
[----:B------:R-:W4:Y:S01]  /*2490*/  LDG.E.U16.CONSTANT R14, desc[UR6][R14.64] ;  /* 0x000000060e0e7981 */ /* 0x000f22000c1e9500 */
[----:B------:R-:W-:-:S05]  /*24a0*/  LEA.HI.X R21, R21, UR5, R26, 0x1, P2 ;  /* 0x0000000515157c11 */ /* 0x000fca00090f0c1a */
[----:B------:R-:W5:Y:S01]  /*24b0*/  LDG.E.U16.CONSTANT R20, desc[UR6][R20.64] ;  /* 0x0000000614147981 */ /* 0x000f62000c1e9500 */
[----:B------:R-:W-:-:S05]  /*24c0*/  LEA R25, R24, R13, 0x2 ;  /* 0x0000000d18197211 */ /* 0x000fca00078e10ff */
[----:B------:R-:W0:Y:S04]  /*24d0*/  LDS R27, [R25] ;  /* 0x00000000191b7984 */ /* 0x000e280000000800 */
[----:B------:R-:W4:Y:S04]  /*24e0*/  LDS R29, [R25+0x4] ;  /* 0x00000400191d7984 */ /* 0x000f280000000800 */
[----:B-1----:R-:W1:Y:S04]  /*24f0*/  LDS R19, [R25+0x8] ;  /* 0x0000080019137984 */ /* 0x002e680000000800 */
[----:B------:R-:W1:Y:S01]  /*2500*/  LDS R23, [R25+0xc] ;  /* 0x00000c0019177984 */ /* 0x000e620000000800 */
[----:B------:R-:W-:-:S02]  /*2510*/  VIADD R24, R24, 0x4 ;  /* 0x0000000418187836 */ /* 0x000fc40000000000 */
[----:B--2---:R-:W-:-:S05]  /*2520*/  HADD2.F32 R18, -RZ, R18.H0_H0 ;  /* 0x20000012ff127230 */ /* 0x004fca0000004100 */
[----:B0-----:R-:W-:Y:S01]  /*2530*/  FMUL.FTZ R27, R18, R27 ;  /* 0x0000001b121b7220 */ /* 0x001fe20000410000 */
[----:B---3--:R-:W-:-:S03]  /*2540*/  HADD2.F32 R16, -RZ, R16.H0_H0 ;  /* 0x20000010ff107230 */ /* 0x008fc60000004100 */
[----:B------:R-:W-:Y:S01]  /*2550*/  FFMA.FTZ R12, R27, R7, R12 ;  /* 0x000000071b0c7223 */ /* 0x000fe2000001000c */
[----:B----4-:R-:W-:Y:S02]  /*2560*/  HADD2.F32 R14, -RZ, R14.H0_H0 ;  /* 0x2000000eff0e7230 */ /* 0x010fe40000004100 */
[----:B------:R-:W-:-:S04]  /*2570*/  FMUL.FTZ R29, R16, R29 ;  /* 0x0000001d101d7220 */ /* 0x000fc80000410000 */
[----:B------:R-:W-:Y:S01]  /*2580*/  FFMA.FTZ R12, R29, R7, R12 ;  /* 0x000000071d0c7223 */ /* 0x000fe2000001000c */
[----:B-----5:R-:W-:Y:S02]  /*2590*/  HADD2.F32 R20, -RZ, R20.H0_H0 ;  /* 0x20000014ff147230 */ /* 0x020fe40000004100 */
[----:B-1----:R-:W-:-:S03]  /*25a0*/  FMUL.FTZ R19, R14, R19 ;  /* 0x000000130e137220 */ /* 0x002fc60000410000 */
[----:B------:R-:W-:Y:S01]  /*25b0*/  FMUL.FTZ R23, R20, R23 ;  /* 0x0000001714177220 */ /* 0x000fe20000410000 */
[----:B------:R-:W-:-:S04]  /*25c0*/  FFMA.FTZ R12, R19, R7, R12 ;  /* 0x00000007130c7223 */ /* 0x000fc8000001000c */
[----:B------:R-:W-:-:S07]  /*25d0*/  FFMA.FTZ R12, R23, R7, R12 ;  /* 0x00000007170c7223 */ /* 0x000fce000001000c */
.L_x_23726:
        /* <DEDUP_REMOVED lines=18> */
[----:B------:R-:W-:-:S05]  /*2700*/  LEA R19, R24, R13, 0x2 ;  /* 0x0000000d18137211 */ /* 0x000fca00078e10ff */
[----:B------:R-:W1:Y:S04]  /*2710*/  LDS R21, [R19] ;  /* 0x0000000013157984 */ /* 0x000e680000000800 */
[----:B------:R-:W4:Y:S01]  /*2720*/  LDS R23, [R19+0x4] ;  /* 0x0000040013177984 */ /* 0x000f220000000800 */
[----:B------:R-:W-:Y:S02]  /*2730*/  VIADD R24, R24, 0x2 ;  /* 0x0000000218187836 */ /* 0x000fe40000000000 */
[----:B--2---:R-:W-:-:S05]  /*2740*/  HADD2.F32 R18, -RZ, R14.H0_H0 ;  /* 0x2000000eff127230 */ /* 0x004fca0000004100 */
[----:B-1----:R-:W-:Y:S01]  /*2750*/  FMUL.FTZ R21, R18, R21 ;  /* 0x0000001512157220 */ /* 0x002fe20000410000 */
[----:B---3--:R-:W-:-:S03]  /*2760*/  HADD2.F32 R18, -RZ, R16.H0_H0 ;  /* 0x20000010ff127230 */ /* 0x008fc60000004100 */
[----:B0-----:R-:W-:Y:S02]  /*2770*/  FFMA.FTZ R12, R21, R7, R12 ;  /* 0x00000007150c7223 */ /* 0x001fe4000001000c */
[----:B----4-:R-:W-:-:S04]  /*2780*/  FMUL.FTZ R23, R18, R23 ;  /* 0x0000001712177220 */ /* 0x010fc80000410000 */
[----:B------:R-:W-:-:S07]  /*2790*/  FFMA.FTZ R12, R23, R7, R12 ;  /* 0x00000007170c7223 */ /* 0x000fce000001000c */
.L_x_23727:
        /* <DEDUP_REMOVED lines=10> */
[----:B--2---:R-:W-:-:S05]  /*2840*/  HADD2.F32 R16, -RZ, R14.H0_H0 ;  /* 0x2000000eff107230 */ /* 0x004fca0000004100 */
[----:B-1----:R-:W-:-:S04]  /*2850*/  FMUL.FTZ R17, R16, R17 ;  /* 0x0000001110117220 */ /* 0x002fc80000410000 */
[----:B0-----:R-:W-:-:S07]  /*2860*/  FFMA.FTZ R12, R17, R7, R12 ;  /* 0x00000007110c7223 */ /* 0x001fce000001000c */
.L_x_23723:
[----:B------:R-:W2:Y:S01]  /*2870*/  LDC.64 R14, c[0x0][0x380] ;  /* 0x0000e000ff0e7b82 */ /* 0x000ea20000000a00 */
[----:B------:R-:W-:Y:S01]  /*2880*/  ISETP.GT.U32.AND P1, PT, R3, 0x7f, PT ;  /* 0x0000007f0300780c */ /* 0x000fe20003f24070 */
[----:B-1----:R-:W-:Y:S01]  /*2890*/  IMAD.U32 R17, R6, 0x100, R3 ;  /* 0x0000010006117824 */ /* 0x002fe200078e0003 */
[----:B------:R-:W-:-:S03]  /*28a0*/  F2FP.F16.F32.PACK_AB R12, RZ, R12 ;  /* 0x0000000cff0c723e */ /* 0x000fc600000000ff */
        /* <DEDUP_REMOVED lines=16> */
.L_x_23730:
        /* <DEDUP_REMOVED lines=14> */
[----:B------:R-:W-:-:S02]  /*2a90*/  VIADD R26, R26, 0x8 ;  /* 0x000000081a1a7836 */ /* 0x000fc40000000000 */
[----:B------:R-:W-:-:S03]  /*2aa0*/  VIADD R9, R9, 0x800 ;  /* 0x0000080009097836 */ /* 0x000fc60000000000 */
[----:B------:R-:W-:Y:S01]  /*2ab0*/  ISETP.NE.AND P0, PT, R26, RZ, PT ;  /* 0x000000ff1a00720c */ /* 0x000fe20003f05270 */
[----:B0-----:R-:W0:Y:S04]  /*2ac0*/  LDS R16, [R2] ;  /* 0x0000000002107984 */ /* 0x001e280000000800 */
[----:B------:R-:W-:Y:S01]  /*2ad0*/  LDS R17, [R2+0x4] ;  /* 0x0000040002117984 */ /* 0x000fe20000000800 */
[----:B--2---:R-:W-:Y:S02]  /*2ae0*/  HADD2.F32 R25, -RZ, R25.H0_H0 ;  /* 0x20000019ff197230 */ /* 0x004fe40000004100 */
[----:B----4-:R-:W-:-:S03]  /*2af0*/  HADD2.F32 R24, -RZ, R24.H0_H0 ;  /* 0x20000018ff187230 */ /* 0x010fc60000004100 */
[----:B-1----:R-:W-:-:S04]  /*2b00*/  FMUL.FTZ R25, R25, R28 ;  /* 0x0000001c19197220 */ /* 0x002fc80000410000 */
[----:B------:R-:W-:Y:S01]  /*2b10*/  FFMA.FTZ R28, R25, R7, R6 ;  /* 0x00000007191c7223 */ /* 0x000fe20000010006 */
[----:B---3--:R-:W-:Y:S01]  /*2b20*/  FMUL.FTZ R27, R24, R27 ;  /* 0x0000001b181b7220 */ /* 0x008fe20000410000 */
[----:B------:R-:W1:Y:S01]  /*2b30*/  LDS R25, [R2+-0x8] ;  /* 0xfffff80002197984 */ /* 0x000e620000000800 */
[----:B-----5:R-:W-:Y:S02]  /*2b40*/  HADD2.F32 R24, -RZ, R23.H0_H0 ;  /* 0x20000017ff187230 */ /* 0x020fe40000004100 */
[----:B------:R-:W-:Y:S01]  /*2b50*/  FFMA.FTZ R28, R27, R7, R28 ;  /* 0x000000071b1c7223 */ /* 0x000fe2000001001c */
[----:B------:R-:W-:Y:S01]  /*2b60*/  LDS R6, [R2+-0x4] ;  /* 0xfffffc0002067984 */ /* 0x000fe20000000800 */
[----:B------:R-:W-:-:S03]  /*2b70*/  HADD2.F32 R27, -RZ, R20.H0_H0 ;  /* 0x20000014ff1b7230 */ /* 0x000fc60000004100 */
[----:B------:R-:W2:Y:S02]  /*2b80*/  LDS R23, [R2+0x8] ;  /* 0x0000080002177984 */ /* 0x000ea40000000800 */
[----:B0-----:R-:W-:Y:S01]  /*2b90*/  FMUL.FTZ R27, R27, R16 ;  /* 0x000000101b1b7220 */ /* 0x001fe20000410000 */
[----:B------:R-:W-:Y:S02]  /*2ba0*/  HADD2.F32 R18, -RZ, R18.H0_H0 ;  /* 0x20000012ff127230 */ /* 0x000fe40000004100 */
[----:B------:R-:W-:Y:S02]  /*2bb0*/  HADD2.F32 R21, -RZ, R21.H0_H0 ;  /* 0x20000015ff157230 */ /* 0x000fe40000004100 */
[----:B-1----:R-:W-:Y:S02]  /*2bc0*/  FMUL.FTZ R25, R24, R25 ;  /* 0x0000001918197220 */ /* 0x002fe40000410000 */
[----:B------:R0:W1:Y:S02]  /*2bd0*/  LDS R24, [R2+0xc] ;  /* 0x00000c0002187984 */ /* 0x0000640000000800 */
[----:B------:R-:W-:Y:S01]  /*2be0*/  FFMA.FTZ R28, R25, R7, R28 ;  /* 0x00000007191c7223 */ /* 0x000fe2000001001c */
[----:B------:R-:W-:-:S02]  /*2bf0*/  HADD2.F32 R25, -RZ, R12.H0_H0 ;  /* 0x2000000cff197230 */ /* 0x000fc40000004100 */
[----:B--2---:R-:W-:-:S03]  /*2c00*/  FMUL.FTZ R23, R18, R23 ;  /* 0x0000001712177220 */ /* 0x004fc60000410000 */
[----:B------:R-:W-:Y:S01]  /*2c10*/  FMUL.FTZ R25, R25, R6 ;  /* 0x0000000619197220 */ /* 0x000fe20000410000 */
[----:B------:R-:W-:Y:S01]  /*2c20*/  HADD2.F32 R6, -RZ, R19.H0_H0 ;  /* 0x20000013ff067230 */ /* 0x000fe20000004100 */
[----:B0-----:R-:W-:Y:S02]  /*2c30*/  IADD3 R2, PT, PT, R2, 0x20, RZ ;  /* 0x0000002002027810 */ /* 0x001fe40007ffe0ff */
        /* <DEDUP_REMOVED lines=8> */
.L_x_23729:
[----:B------:R-:W-:Y:S05]  /*2cc0*/  @!P1 BRA `(.L_x_23728) ;  /* 0x00000004005c9947 */ /* 0x000fea0003800000 */
[----:B------:R-:W-:Y:S02]  /*2cd0*/  ISETP.GE.U32.AND P1, PT, R11, 0x4, PT ;  /* 0x000000040b00780c */ /* 0x000fe40003f26070 */
[----:B------:R-:W-:-:S11]  /*2ce0*/  ISETP.NE.AND P0, PT, R10, RZ, PT ;  /* 0x000000ff0a00720c */ /* 0x000fd60003f05270 */
[----:B------:R-:W-:Y:S05]  /*2cf0*/  @!P1 BRA `(.L_x_23731) ;  /* 0x0000000000ac9947 */ /* 0x000fea0003800000 */
[----:B------:R-:W2:Y:S01]  /*2d00*/  LDCU.64 UR4, c[0x0][0x398] ;  /* 0x00007300ff0477ac */ /* 0x000ea20008000a00 */
[----:B------:R-:W-:-:S04]  /*2d10*/  IMAD R9, R0, 0x100, R3 ;  /* 0x0000010000097824 */ /* 0x000fc800078e0203 */
[C---:B------:R-:W-:Y:S01]  /*2d20*/  VIADD R11, R9.reuse, 0x100 ;  /* 0x00000100090b7836 */ /* 0x040fe20000000000 */
[----:B------:R-:W-:-:S04]  /*2d30*/  IADD3 R10, P1, PT, R9, R4, RZ ;  /* 0x00000004090a7210 */ /* 0x000fc80007f3e0ff */
[-C--:B------:R-:W-:Y:S01]  /*2d40*/  IADD3 R2, P2, PT, R11, R4.reuse, RZ ;  /* 0x000000040b027210 */ /* 0x080fe20007f5e0ff */
[--C-:B------:R-:W-:Y:S01]  /*2d50*/  IMAD.X R19, RZ, RZ, R5.reuse, P1 ;  /* 0x000000ffff137224 */ /* 0x100fe200008e0605 */
[C---:B------:R-:W-:Y:S02]  /*2d60*/  IADD3 R11, PT, PT, R9.reuse, 0x200, RZ ;  /* 0x00000200090b7810 */ /* 0x040fe40007ffe0ff */
[----:B------:R-:W-:Y:S01]  /*2d70*/  IADD3 R9, PT, PT, R9, 0x300, RZ ;  /* 0x0000030009097810 */ /* 0x000fe20007ffe0ff */
[----:B------:R-:W-:Y:S01]  /*2d80*/  IMAD.X R17, RZ, RZ, R5, P2 ;  /* 0x000000ffff117224 */ /* 0x000fe200010e0605 */
[----:B------:R-:W-:Y:S02]  /*2d90*/  IADD3 R11, P3, PT, R11, R4, RZ ;  /* 0x000000040b0b7210 */ /* 0x000fe40007f7e0ff */
[----:B--2---:R-:W-:Y:S02]  /*2da0*/  LEA R20, P1, R10, UR4, 0x1 ;  /* 0x000000040a147c11 */ /* 0x004fe4000f8208ff */
[----:B------:R-:W-:-:S02]  /*2db0*/  LEA R16, P2, R2, UR4, 0x1 ;  /* 0x0000000402107c11 */ /* 0x000fc4000f8408ff */
[----:B------:R-:W-:Y:S02]  /*2dc0*/  LEA.HI.X R21, R10, UR5, R19, 0x1, P1 ;  /* 0x000000050a157c11 */ /* 0x000fe400088f0c13 */
[----:B------:R-:W-:Y:S01]  /*2dd0*/  LEA.HI.X R17, R2, UR5, R17, 0x1, P2 ;  /* 0x0000000502117c11 */ /* 0x000fe200090f0c11 */
[----:B------:R-:W-:Y:S01]  /*2de0*/  IMAD.X R2, RZ, RZ, R5, P3 ;  /* 0x000000ffff027224 */ /* 0x000fe200018e0605 */
[----:B------:R-:W-:Y:S01]  /*2df0*/  IADD3 R9, P2, PT, R9, R4, RZ ;  /* 0x0000000409097210 */ /* 0x000fe20007f5e0ff */
[----:B------:R2:W3:Y:S01]  /*2e00*/  LDG.E.U16.CONSTANT R20, desc[UR6][R20.64+0x100] ;  /* 0x0001000614147981 */ /* 0x0004e2000c1e9500 */
[----:B------:R-:W-:-:S03]  /*2e10*/  LEA R10, P1, R11, UR4, 0x1 ;  /* 0x000000040b0a7c11 */ /* 0x000fc6000f8208ff */
[----:B------:R-:W4:Y:S01]  /*2e20*/  LDG.E.U16.CONSTANT R16, desc[UR6][R16.64+0x100] ;  /* 0x0001000610107981 */ /* 0x000f22000c1e9500 */
[----:B------:R-:W-:Y:S01]  /*2e30*/  LEA.HI.X R11, R11, UR5, R2, 0x1, P1 ;  /* 0x000000050b0b7c11 */ /* 0x000fe200088f0c02 */
[----:B------:R-:W-:Y:S01]  /*2e40*/  IMAD.X R2, RZ, RZ, R5, P2 ;  /* 0x000000ffff027224 */ /* 0x000fe200010e0605 */
[----:B------:R-:W-:-:S03]  /*2e50*/  LEA R18, P1, R9, UR4, 0x1 ;  /* 0x0000000409127c11 */ /* 0x000fc6000f8208ff */
[----:B------:R-:W5:Y:S01]  /*2e60*/  LDG.E.U16.CONSTANT R10, desc[UR6][R10.64+0x100] ;  /* 0x000100060a0a7981 */ /* 0x000f62000c1e9500 */
[----:B------:R-:W-:-:S05]  /*2e70*/  LEA.HI.X R19, R9, UR5, R2, 0x1, P1 ;  /* 0x0000000509137c11 */ /* 0x000fca00088f0c02 */
[----:B------:R-:W5:Y:S01]  /*2e80*/  LDG.E.U16.CONSTANT R18, desc[UR6][R18.64+0x100] ;  /* 0x0001000612127981 */ /* 0x000f62000c1e9500 */
[----:B------:R-:W-:-:S05]  /*2e90*/  LEA R2, R0, R13, 0x2 ;  /* 0x0000000d00027211 */ /* 0x000fca00078e10ff */
[----:B------:R-:W0:Y:S04]  /*2ea0*/  LDS R9, [R2] ;  /* 0x0000000002097984 */ /* 0x000e280000000800 */
[----:B------:R-:W1:Y:S04]  /*2eb0*/  LDS R23, [R2+0x4] ;  /* 0x0000040002177984 */ /* 0x000e680000000800 */
[----:B--2---:R-:W2:Y:S04]  /*2ec0*/  LDS R21, [R2+0x8] ;  /* 0x0000080002157984 */ /* 0x004ea80000000800 */
[----:B------:R-:W2:Y:S01]  /*2ed0*/  LDS R25, [R2+0xc] ;  /* 0x00000c0002197984 */ /* 0x000ea20000000800 */
[----:B------:R-:W-:-:S02]  /*2ee0*/  VIADD R0, R0, 0x4 ;  /* 0x0000000400007836 */ /* 0x000fc40000000000 */
[----:B---3--:R-:W-:Y:S02]  /*2ef0*/  HADD2.F32 R20, -RZ, R20.H0_H0 ;  /* 0x20000014ff147230 */ /* 0x008fe40000004100 */
[----:B----4-:R-:W-:-:S03]  /*2f00*/  HADD2.F32 R16, -RZ, R16.H0_H0 ;  /* 0x20000010ff107230 */ /* 0x010fc60000004100 */
[----:B0-----:R-:W-:-:S04]  /*2f10*/  FMUL.FTZ R9, R20, R9 ;  /* 0x0000000914097220 */ /* 0x001fc80000410000 */
[----:B------:R-:W-:Y:S01]  /*2f20*/  FFMA.FTZ R6, R9, R7, R6 ;  /* 0x0000000709067223 */ /* 0x000fe20000010006 */
[----:B-----5:R-:W-:Y:S02]  /*2f30*/  HADD2.F32 R10, -RZ, R10.H0_H0 ;  /* 0x2000000aff0a7230 */ /* 0x020fe40000004100 */
[----:B-1----:R-:W-:-:S04]  /*2f40*/  FMUL.FTZ R23, R16, R23 ;  /* 0x0000001710177220 */ /* 0x002fc80000410000 */
[----:B------:R-:W-:Y:S01]  /*2f50*/  FFMA.FTZ R6, R23, R7, R6 ;  /* 0x0000000717067223 */ /* 0x000fe20000010006 */
[----:B------:R-:W-:Y:S02]  /*2f60*/  HADD2.F32 R18, -RZ, R18.H0_H0 ;  /* 0x20000012ff127230 */ /* 0x000fe40000004100 */
[----:B--2---:R-:W-:-:S03]  /*2f70*/  FMUL.FTZ R21, R10, R21 ;  /* 0x000000150a157220 */ /* 0x004fc60000410000 */
[----:B------:R-:W-:Y:S01]  /*2f80*/  FMUL.FTZ R25, R18, R25 ;  /* 0x0000001912197220 */ /* 0x000fe20000410000 */
[----:B------:R-:W-:-:S04]  /*2f90*/  FFMA.FTZ R6, R21, R7, R6 ;  /* 0x0000000715067223 */ /* 0x000fc80000010006 */
[----:B------:R-:W-:-:S07]  /*2fa0*/  FFMA.FTZ R6, R25, R7, R6 ;  /* 0x0000000719067223 */ /* 0x000fce0000010006 */
.L_x_23731:
        /* <DEDUP_REMOVED lines=28> */
.L_x_23732:
        /* <DEDUP_REMOVED lines=8> */
[----:B------:R-:W-:-:S06]  /*31f0*/  IMAD R13, R0, 0x4, R13 ;  /* 0x00000004000d7824 */ /* 0x000fcc00078e020d */
[----:B------:R-:W3:Y:S01]  /*3200*/  LDS R13, [R13] ;  /* 0x000000000d0d7984 */ /* 0x000ee20000000800 */
[----:B--2---:R-:W-:-:S05]  /*3210*/  HADD2.F32 R0, -RZ, R2.H0_H0 ;  /* 0x20000002ff007230 */ /* 0x004fca0000004100 */
[----:B---3--:R-:W-:-:S04]  /*3220*/  FMUL.FTZ R5, R0, R13 ;  /* 0x0000000d00057220 */ /* 0x008fc80000410000 */
[----:B0-----:R-:W-:-:S07]  /*3230*/  FFMA.FTZ R6, R5, R7, R6 ;  /* 0x0000000705067223 */ /* 0x001fce0000010006 */
.L_x_23728:
[----:B------:R-:W-:-:S05]  /*3240*/  F2FP.F16.F32.PACK_AB R6, RZ, R6 ;  /* 0x00000006ff06723e */ /* 0x000fca00000000ff */
[----:B------:R-:W-:Y:S01]  /*3250*/  STG.E.U16 desc[UR6][R14.64+0x100], R6 ;  /* 0x000100060e007986 */ /* 0x000fe2000c101506 */
[----:B------:R-:W-:Y:S05]  /*3260*/  EXIT ;  /* 0x000000000000794d */ /* 0x000fea0003800000 */
.L_x_23733:
        /* <DEDUP_REMOVED lines=9> */
.L_x_27589:


//--------------------- .text._ZN4vllm25paged_attention_v2_kernelIttLi256ELi8ELi128ELNS_18Fp8KVCacheDataTypeE0ELb1ELi512EEEvPfS2_PT_PKS3_PKT0_S9_ifPKiSB_iPKfiiiSD_SD_iiiii --------------------------
	.section	.text._ZN4vllm25paged_attention_v2_kernelIttLi256ELi8ELi128ELNS_18Fp8KVCacheDataTypeE0ELb1ELi512EEEvPfS2_PT_PKS3_PKT0_S9_ifPKiSB_iPKfiiiSD_SD_iiiii,"ax",@progbits
	.align	128
        .global         _ZN4vllm25paged_attention_v2_kernelIttLi256ELi8ELi128ELNS_18Fp8KVCacheDataTypeE0ELb1ELi512EEEvPfS2_PT_PKS3_PKT0_S9_ifPKiSB_iPKfiiiSD_SD_iiiii
        .type           _ZN4vllm25paged_attention_v2_kernelIttLi256ELi8ELi128ELNS_18Fp8KVCacheDataTypeE0ELb1ELi512EEEvPfS2_PT_PKS3_PKT0_S9_ifPKiSB_iPKfiiiSD_SD_iiiii,@function
        .size           _ZN4vllm25paged_attention_v2_kernelIttLi256ELi8ELi128ELNS_18Fp8KVCacheDataTypeE0ELb1ELi512EEEvPfS2_PT_PKS3_PKT0_S9_ifPKiSB_iPKfiiiSD_SD_iiiii,(.L_x_27590 - _ZN4vllm25paged_attention_v2_kernelIttLi256ELi8ELi128ELNS_18Fp8KVCacheDataTypeE0ELb1ELi512EEEvPfS2_PT_PKS3_PKT0_S9_ifPKiSB_iPKfiiiSD_SD_iiiii)
        .other          _ZN4vllm25paged_attention_v2_kernelIttLi256ELi8ELi128ELNS_18Fp8KVCacheDataTypeE0ELb1ELi512EEEvPfS2_PT_PKS3_PKT0_S9_ifPKiSB_iPKfiiiSD_SD_iiiii,@"STO_CUDA_ENTRY STV_DEFAULT"
_ZN4vllm25paged_attention_v2_kernelIttLi256ELi8ELi128ELNS_18Fp8KVCacheDataTypeE0ELb1ELi512EEEvPfS2_PT_PKS3_PKT0_S9_ifPKiSB_iPKfiiiSD_SD_iiiii:
.text._ZN4vllm25paged_attention_v2_kernelIttLi256ELi8ELi128ELNS_18Fp8KVCacheDataTypeE0ELb1ELi512EEEvPfS2_PT_PKS3_PKT0_S9_ifPKiSB_iPKfiiiSD_SD_iiiii:
        /* <DEDUP_REMOVED lines=51> */
[----:B---3--:R-:W-:Y:S01]  /*0330*/  IMAD.MOV R9, RZ, RZ, -R7 ;  /* 0x000000ffff097224 */ /* 0x008fe200078e0a07 */
[----:B-1----:R-:W-:Y:S01]  /*0340*/  @UP0 UIMAD.WIDE.U32 UR4, UR17, 0x4, UR4 ;  /* 0x00000004110408a5 */ /* 0x002fe2000f8e0004 */
[----:B------:R-:W-:Y:S01]  /*0350*/  IMAD.MOV.U32 R6, RZ, RZ, RZ ;  /* 0x000000ffff067224 */ /* 0x000fe200078e00ff */
[----:B------:R-:W-:Y:S01]  /*0360*/  PLOP3.LUT P1, PT, PT, PT, UP0, 0x80, 0x8 ;  /* 0x000000000008781c */ /* 0x000fe20003f2f008 */
[----:B------:R-:W-:-:S03]  /*0370*/  IMAD R9, R9, R8, RZ ;  /* 0x0000000809097224 */ /* 0x000fc600078e02ff */
[----:B------:R-:W-:Y:S01]  /*0380*/  IMAD.U32 R4, RZ, RZ, UR4 ;  /* 0x00000004ff047e24 */ /* 0x000fe2000f8e00ff */
[----:B------:R-:W-:Y:S01]  /*0390*/  MOV R5, UR5 ;  /* 0x0000000500057c02 */ /* 0x000fe20008000f00 */
[----:B------:R-:W-:Y:S01]  /*03a0*/  IMAD.HI.U32 R6, R7, R9, R6 ;  /* 0x0000000907067227 */ /* 0x000fe200078e0006 */
[----:B--2---:R-:W-:-:S05]  /*03b0*/  IABS R3, UR20 ;  /* 0x0000001400037c13 */ /* 0x004fca0008000000 */
[----:B------:R-:W-:Y:S01]  /*03c0*/  IMAD.HI.U32 R6, R6, R3, RZ ;  /* 0x0000000306067227 */ /* 0x000fe200078e00ff */
[----:B------:R1:W5:Y:S01]  /*03d0*/  @P1 LDG.E.CONSTANT R22, desc[UR12][R4.64] ;  /* 0x0000000c04161981 */ /* 0x000362000c1e9900 */
[----:B------:R-:W-:Y:S01]  /*03e0*/  ULOP3.LUT UR5, UR20, UR10, URZ, 0x3c, !UPT ;  /* 0x0000000a14057292 */ /* 0x000fe2000f8e3cff */
[----:B------:R-:W-:Y:S01]  /*03f0*/  IABS R12, UR17 ;  /* 0x00000011000c7c13 */ /* 0x000fe20008000000 */
[----:B------:R-:W-:Y:S01]  /*0400*/  UISETP.NE.AND UP0, UPT, UR10, URZ, UPT ;  /* 0x000000ff0a00728c */ /* 0x000fe2000bf05270 */
[----:B------:R-:W-:Y:S01]  /*0410*/  R2UR UR4, R6 ;  /* 0x00000000060472ca */ /* 0x000fe200000e0000 */
[----:B------:R-:W-:Y:S01]  /*0420*/  UISETP.GE.AND UP1, UPT, UR5, URZ, UPT ;  /* 0x000000ff0500728c */ /* 0x000fe2000bf26270 */
[----:B------:R-:W-:Y:S01]  /*0430*/  IMAD.SHL.U32 R21, R0, 0x80, RZ ;  /* 0x0000008000157824 */ /* 0x000fe200078e00ff */
[----:B0-----:R-:W-:Y:S01]  /*0440*/  ULEA UR26, UR27, UR25, 0x18 ;  /* 0x000000191b1a7291 */ /* 0x001fe2000f8ec0ff */
[----:B------:R-:W-:Y:S03]  /*0450*/  BSSY B0, `(.L_x_23734) ;  /* 0x00001d1000007945 */ /* 0x000fe60003800000 */
[----:B------:R-:W-:-:S06]  /*0460*/  LOP3.LUT R21, R21, 0x180, RZ, 0xc0, !PT ;  /* 0x0000018015157812 */ /* 0x000fcc00078ec0ff */
[----:B------:R-:W-:-:S05]  /*0470*/  IADD3 R6, PT, PT, RZ, -UR4, RZ ;  /* 0x80000004ff067c10 */ /* 0x000fca000fffe0ff */
[----:B------:R-:W-:Y:S02]  /*0480*/  IMAD R3, R8, R6, R3 ;  /* 0x0000000608037224 */ /* 0x000fe400078e0203 */
[----:B------:R-:W-:-:S03]  /*0490*/  IMAD.U32 R6, RZ, RZ, UR4 ;  /* 0x00000004ff067e24 */ /* 0x000fc6000f8e00ff */
[----:B------:R-:W-:-:S13]  /*04a0*/  ISETP.GT.U32.AND P1, PT, R8, R3, PT ;  /* 0x000000030800720c */ /* 0x000fda0003f24070 */
[----:B------:R-:W-:Y:S01]  /*04b0*/  @!P1 IADD3 R6, PT, PT, R6, 0x1, RZ ;  /* 0x0000000106069810 */ /* 0x000fe20007ffe0ff */
[----:B------:R-:W-:-:S03]  /*04c0*/  @!P1 IMAD.IADD R3, R3, 0x1, -R8 ;  /* 0x0000000103039824 */ /* 0x000fc600078e0a08 */
[----:B------:R-:W-:Y:S02]  /*04d0*/  @!P1 R2UR UR4, R6 ;  /* 0x00000000060492ca */ /* 0x000fe400000e0000 */
[----:B------:R-:W-:-:S11]  /*04e0*/  ISETP.GE.U32.AND P1, PT, R3, R8, PT ;  /* 0x000000080300720c */ /* 0x000fd60003f26070 */
[----:B------:R-:W-:-:S05]  /*04f0*/  MOV R3, UR4 ;  /* 0x0000000400037c02 */ /* 0x000fca0008000f00 */
[----:B------:R-:W-:-:S05]  /*0500*/  @P1 VIADD R3, R3, 0x1 ;  /* 0x0000000103031836 */ /* 0x000fca0000000000 */
[----:B------:R-:W-:Y:S01]  /*0510*/  @P1 R2UR UR4, R3 ;  /* 0x00000000030412ca */ /* 0x000fe200000e0000 */
[----:B------:R-:W-:-:S05]  /*0520*/  IMAD.U32 R3, RZ, RZ, UR28 ;  /* 0x0000001cff037e24 */ /* 0x000fca000f8e00ff */
        /* <DEDUP_REMOVED lines=8> */
[----:B------:R-:W-:Y:S01]  /*05b0*/  MOV R9, UR14 ;  /* 0x0000000e00097c02 */ /* 0x000fe20008000f00 */
[----:B0-----:R-:W0:Y:S03]  /*05c0*/  MUFU.RCP R8, R8 ;  /* 0x0000000800087308 */ /* 0x001e260000001000 */
[-C--:B------:R-:W-:Y:S02]  /*05d0*/  IABS R10, R9.reuse ;  /* 0x00000009000a7213 */ /* 0x080fe40000000000 */
[----:B------:R-:W-:-:S03]  /*05e0*/  IABS R9, R9 ;  /* 0x0000000900097213 */ /* 0x000fc60000000000 */
[----:B------:R-:W2:Y:S01]  /*05f0*/  I2F.RP R3, R10 ;  /* 0x0000000a00037306 */ /* 0x000ea20000209400 */
[----:B0-----:R-:W-:Y:S02]  /*0600*/  VIADD R6, R8, 0xffffffe ;  /* 0x0ffffffe08067836 */ /* 0x001fe40000000000 */
[----:B------:R-:W-:Y:S01]  /*0610*/  IMAD.U32 R8, RZ, RZ, UR9 ;  /* 0x00000009ff087e24 */ /* 0x000fe2000f8e00ff */
[----:B------:R-:W-:-:S04]  /*0620*/  ULOP3.LUT UR9, UR9, UR28, URZ, 0x3c, !UPT ;  /* 0x0000001c09097292 */ /* 0x000fc8000f8e3cff */
[----:B------:R0:W3:Y:S01]  /*0630*/  F2I.FTZ.U32.TRUNC.NTZ R7, R6 ;  /* 0x0000000600077305 */ /* 0x0000e2000021f000 */
[----:B------:R-:W-:Y:S02]  /*0640*/  UISETP.GE.AND UP2, UPT, UR9, URZ, UPT ;  /* 0x000000ff0900728c */ /* 0x000fe4000bf46270 */
[----:B------:R-:W-:-:S05]  /*0650*/  ULOP3.LUT UR9, UR17, UR14, URZ, 0x3c, !UPT ;  /* 0x0000000e11097292 */ /* 0x000fca000f8e3cff */
[----:B--2---:R-:W1:Y:S01]  /*0660*/  MUFU.RCP R3, R3 ;  /* 0x0000000300037308 */ /* 0x004e620000001000 */
[----:B0-----:R-:W-:-:S05]  /*0670*/  IMAD.MOV.U32 R6, RZ, RZ, RZ ;  /* 0x000000ffff067224 */ /* 0x001fca00078e00ff */
[----:B------:R-:W-:Y:S02]  /*0680*/  R2UR UR6, R6 ;  /* 0x00000000060672ca */ /* 0x000fe400000e0000 */
[----:B---3--:R-:W-:Y:S02]  /*0690*/  R2UR UR7, R7 ;  /* 0x00000000070772ca */ /* 0x008fe400000e0000 */
[----:B------:R-:W-:-:S04]  /*06a0*/  IABS R6, R8 ;  /* 0x0000000800067213 */ /* 0x000fc80000000000 */
[----:B------:R-:W-:Y:S02]  /*06b0*/  R2UR UR11, R6 ;  /* 0x00000000060b72ca */ /* 0x000fe400000e0000 */
[----:B-1----:R-:W-:Y:S01]  /*06c0*/  IADD3 R4, PT, PT, R3, 0xffffffe, RZ ;  /* 0x0ffffffe03047810 */ /* 0x002fe20007ffe0ff */
[----:B------:R-:W-:-:S03]  /*06d0*/  IMAD R3, R7, R16, RZ ;  /* 0x0000001007037224 */ /* 0x000fc600078e02ff */
[----:B------:R0:W1:Y:S02]  /*06e0*/  F2I.FTZ.U32.TRUNC.NTZ R5, R4 ;  /* 0x0000000400057305 */ /* 0x000064000021f000 */
[----:B------:R-:W-:-:S05]  /*06f0*/  IADD3 R3, PT, PT, RZ, -R3, RZ ;  /* 0x80000003ff037210 */ /* 0x000fca0007ffe0ff */
[----:B------:R-:W-:Y:S01]  /*0700*/  IMAD.HI.U32 R3, R7, R3, UR6 ;  /* 0x0000000607037e27 */ /* 0x000fe2000f8e0003 */
[----:B------:R-:W-:-:S03]  /*0710*/  MOV R7, UR18 ;  /* 0x0000001200077c02 */ /* 0x000fc60008000f00 */
[----:B0-----:R-:W-:Y:S01]  /*0720*/  HFMA2 R4, -RZ, RZ, 0, 0 ;  /* 0x00000000ff047431 */ /* 0x001fe200000001ff */
[----:B------:R-:W-:-:S04]  /*0730*/  R2UR UR32, R3 ;  /* 0x00000000032072ca */ /* 0x000fc800000e0000 */
[----:B------:R-:W-:Y:S02]  /*0740*/  R2UR UR4, R4 ;  /* 0x00000000040472ca */ /* 0x000fe400000e0000 */
[----:B-1----:R-:W-:Y:S02]  /*0750*/  R2UR UR5, R5 ;  /* 0x00000000050572ca */ /* 0x002fe400000e0000 */
[----:B------:R-:W-:Y:S02]  /*0760*/  IADD3 R11, PT, PT, RZ, -R5, RZ ;  /* 0x80000005ff0b7210 */ /* 0x000fe40007ffe0ff */
[----:B------:R-:W-:-:S03]  /*0770*/  IADD3 R3, PT, PT, RZ, -R9, RZ ;  /* 0x80000009ff037210 */ /* 0x000fc60007ffe0ff */
[----:B------:R-:W-:-:S06]  /*0780*/  IMAD R4, R11, R10, RZ ;  /* 0x0000000a0b047224 */ /* 0x000fcc00078e02ff */
        /* <DEDUP_REMOVED lines=9> */
[----:B------:R-:W-:Y:S01]  /*0820*/  IADD3 R5, PT, PT, RZ, -UR7, RZ ;  /* 0x80000007ff057c10 */ /* 0x000fe2000fffe0ff */
[----:B------:R-:W-:Y:S01]  /*0830*/  IMAD R3, R3, UR8, R4 ;  /* 0x0000000803037c24 */ /* 0x000fe2000f8e0204 */
[----:B------:R-:W-:Y:S01]  /*0840*/  IADD3 R4, PT, PT, R21, UR26, RZ ;  /* 0x0000001a15047c10 */ /* 0x000fe2000fffe0ff */
[----:B------:R-:W-:-:S02]  /*0850*/  ULEA UR5, UR18, 0x40, 0x6 ;  /* 0x0000004012057891 */ /* 0x000fc4000f8e30ff */
[----:B------:R-:W-:Y:S01]  /*0860*/  IMAD R5, R16, R5, UR11 ;  /* 0x0000000b10057e24 */ /* 0x000fe2000f8e0205 */
[----:B------:R-:W-:Y:S01]  /*0870*/  ISETP.GT.U32.AND P1, PT, R10, R3, PT ;  /* 0x000000030a00720c */ /* 0x000fe20003f24070 */
[----:B------:R-:W0:Y:S03]  /*0880*/  LDCU UR11, c[0x0][0x3f8] ;  /* 0x00007f00ff0b77ac */ /* 0x000e260008000800 */
[----:B------:R-:W-:Y:S01]  /*0890*/  ISETP.GT.U32.AND P2, PT, R16, R5, PT ;  /* 0x000000051000720c */ /* 0x000fe20003f44070 */
[----:B------:R-:W-:Y:S01]  /*08a0*/  USHF.R.U32.HI UR4, URZ, 0x3, UR4 ;  /* 0x00000003ff047899 */ /* 0x000fe20008011604 */
[----:B------:R-:W1:Y:S03]  /*08b0*/  LDCU UR6, c[0x0][0x3c8] ;  /* 0x00007900ff0677ac */ /* 0x000e660008000800 */
[----:B------:R-:W-:-:S04]  /*08c0*/  UISETP.LT.U32.AND UP3, UPT, UR4, UR5, UPT ;  /* 0x000000050400728c */ /* 0x000fc8000bf61070 */
[----:B------:R-:W-:Y:S01]  /*08d0*/  VOTEU.ANY UP4, P1 ;  /* 0x0000000000ff7886 */ /* 0x000fe20000880100 */
[----:B------:R-:W-:Y:S01]  /*08e0*/  PLOP3.LUT P1, PT, PT, PT, UP4, 0x80, 0x8 ;  /* 0x000000000008781c */ /* 0x000fe20003f2f048 */
[----:B------:R-:W-:Y:S02]  /*08f0*/  USEL UR4, UR4, UR5, UP3 ;  /* 0x0000000504047287 */ /* 0x000fe40009800000 */
[----:B------:R-:W-:Y:S01]  /*0900*/  VOTEU.ANY UP5, P2 ;  /* 0x0000000000ff7886 */ /* 0x000fe200010a0100 */
[----:B------:R-:W-:Y:S01]  /*0910*/  PLOP3.LUT P2, PT, PT, PT, UP5, 0x80, 0x8 ;  /* 0x000000000008781c */ /* 0x000fe20003f4f058 */
[----:B------:R-:W-:Y:S02]  /*0920*/  @!UP4 UIADD3 UR8, UPT, UPT, UR8, 0x1, URZ ;  /* 0x000000010808c890 */ /* 0x000fe4000fffe0ff */
[----:B------:R-:W-:Y:S02]  /*0930*/  UISETP.GE.AND UP4, UPT, UR9, URZ, UPT ;  /* 0x000000ff0900728c */ /* 0x000fe4000bf86270 */
[----:B------:R-:W-:-:S02]  /*0940*/  @!UP5 UIADD3 UR7, UPT, UPT, UR7, 0x1, URZ ;  /* 0x000000010707d890 */ /* 0x000fc4000fffe0ff */
[----:B0-----:R-:W-:Y:S02]  /*0950*/  @UP0 UIMAD UR9, UR20, UR11, UR17 ;  /* 0x0000000b140902a4 */ /* 0x001fe4000f8e0211 */
[----:B------:R-:W-:Y:S01]  /*0960*/  @!P1 IMAD.IADD R3, R3, 0x1, -R10 ;  /* 0x0000000103039824 */ /* 0x000fe200078e0a0a */
[----:B-1----:R-:W-:Y:S02]  /*0970*/  UIMAD UR6, UR16, UR6, URZ ;  /* 0x00000006100672a4 */ /* 0x002fe4000f8e02ff */
[----:B------:R-:W-:Y:S01]  /*0980*/  @UP0 UIMAD UR9, UR9, UR29, 0x1 ;  /* 0x00000001090904a4 */ /* 0x000fe2000f8e021d */
[----:B------:R-:W-:Y:S02]  /*0990*/  @!P2 IADD3 R5, PT, PT, R5, -R16, RZ ;  /* 0x800000100505a210 */ /* 0x000fe40007ffe0ff */
[----:B------:R-:W-:Y:S02]  /*09a0*/  ISETP.GE.U32.AND P1, PT, R3, R10, PT ;  /* 0x0000000a0300720c */ /* 0x000fe40003f26070 */
[----:B------:R-:W-:-:S02]  /*09b0*/  ISETP.GE.U32.AND P2, PT, R5, R16, PT ;  /* 0x000000100500720c */ /* 0x000fc40003f46070 */
[----:B------:R-:W-:-:S05]  /*09c0*/  SHF.R.U32.HI R5, RZ, 0x2, R0 ;  /* 0x00000002ff057819 */ /* 0x000fca0000011600 */
[----:B------:R-:W-:Y:S01]  /*09d0*/  @!P0 IMAD R3, R5, 0x4, R4 ;  /* 0x0000000405038824 */ /* 0x000fe200078e0204 */
[----:B------:R-:W-:Y:S02]  /*09e0*/  SHF.R.U32.HI R4, RZ, 0x5, R0 ;  /* 0x00000005ff047819 */ /* 0x000fe40000011600 */
[----:B------:R-:W-:Y:S01]  /*09f0*/  MOV R0, 0xff7fffff ;  /* 0xff7fffff00007802 */ /* 0x000fe20000000f00 */
[----:B------:R-:W-:Y:S02]  /*0a00*/  VOTEU.ANY UP5, P1 ;  /* 0x0000000000ff7886 */ /* 0x000fe400008a0100 */
[----:B------:R-:W-:Y:S01]  /*0a10*/  IMAD R6, R7, 0x40, R4 ;  /* 0x0000004007067824 */ /* 0x000fe200078e0204 */
[----:B------:R-:W-:Y:S02]  /*0a20*/  VOTEU.ANY UP6, P2 ;  /* 0x0000000000ff7886 */ /* 0x000fe400010c0100 */
[----:B------:R-:W-:Y:S02]  /*0a30*/  @UP5 UIADD3 UR8, UPT, UPT, UR8, 0x1, URZ ;  /* 0x0000000108085890 */ /* 0x000fe4000fffe0ff */
[----:B------:R-:W-:-:S02]  /*0a40*/  UISETP.NE.AND UP5, UPT, UR14, URZ, UPT ;  /* 0x000000ff0e00728c */ /* 0x000fc4000bfa5270 */
[----:B------:R-:W-:-:S03]  /*0a50*/  @UP6 UIADD3 UR7, UPT, UPT, UR7, 0x1, URZ ;  /* 0x0000000107076890 */ /* 0x000fc6000fffe0ff */
[----:B------:R-:W-:Y:S02]  /*0a60*/  UMOV UR15, UR8 ;  /* 0x00000008000f7c82 */ /* 0x000fe40008000000 */
[----:B------:R-:W-:-:S04]  /*0a70*/  @!UP4 UIADD3 UR15, UPT, UPT, URZ, -UR15, URZ ;  /* 0x8000000fff0fc290 */ /* 0x000fc8000fffe0ff */
[----:B------:R-:W-:-:S03]  /*0a80*/  @!UP5 ULOP3.LUT UR15, URZ, UR14, URZ, 0x33, !UPT ;  /* 0x0000000eff0fd292 */ /* 0x000fc6000f8e33ff */
[----:B------:R-:W-:Y:S01]  /*0a90*/  UMOV UR14, UR7 ;  /* 0x00000007000e7c82 */ /* 0x000fe20008000000 */
[----:B------:R-:W-:Y:S02]  /*0aa0*/  @!UP0 UIMAD UR5, UR10, UR11, UR15 ;  /* 0x0000000b0a0582a4 */ /* 0x000fe4000f8e020f */
[----:B------:R-:W-:Y:S02]  /*0ab0*/  @!UP2 UIADD3 UR14, UPT, UPT, URZ, -UR14, URZ ;  /* 0x8000000eff0ea290 */ /* 0x000fe4000fffe0ff */
[----:B------:R-:W-:Y:S01]  /*0ac0*/  @!UP0 UIADD3 UR5, UPT, UPT, URZ, -UR5, URZ ;  /* 0x80000005ff058290 */ /* 0x000fe2000fffe0ff */
[----:B----4-:R0:W-:Y:S01]  /*0ad0*/  @!P0 STS [R3], R2 ;  /* 0x0000000203008388 */ /* 0x0101e20000000800 */
        /* <DEDUP_REMOVED lines=11> */
[----:B------:R-:W2:Y:S01]  /*0b90*/  LDCU UR7, c[0x0][0x3fc] ;  /* 0x00007f80ff0777ac */ /* 0x000ea20008000800 */
[----:B------:R-:W-:Y:S01]  /*0ba0*/  IMAD.WIDE R2, R7, 0x4, R2 ;  /* 0x0000000407027825 */ /* 0x000fe200078e0202 */
[C---:B------:R-:W-:Y:S02]  /*0bb0*/  SHF.L.U32 R7, R5.reuse, 0x3, RZ ;  /* 0x0000000305077819 */ /* 0x040fe400000006ff */
[----:B------:R-:W-:Y:S01]  /*0bc0*/  LOP3.LUT R5, R5, 0x7, RZ, 0xc0, !PT ;  /* 0x0000000705057812 */ /* 0x000fe200078ec0ff */
[C---:B------:R-:W-:Y:S01]  /*0bd0*/  IMAD R9, R4.reuse, 0x20, R9 ;  /* 0x0000002004097824 */ /* 0x040fe200078e0209 */
[----:B------:R-:W-:Y:S01]  /*0be0*/  LEA R4, R4, UR24, 0x3 ;  /* 0x0000001804047c11 */ /* 0x000fe2000f8e18ff */
[----:B------:R-:W-:Y:S01]  /*0bf0*/  UIADD3 UR5, UPT, UPT, UR25, 0x220, URZ ;  /* 0x0000022019057890 */ /* 0x000fe2000fffe0ff */
[----:B------:R-:W-:Y:S01]  /*0c00*/  LOP3.LUT R24, R7, 0x38, RZ, 0xc0, !PT ;  /* 0x0000003807187812 */ /* 0x000fe200078ec0ff */
[----:B0-----:R-:W-:-:S02]  /*0c10*/  UIMAD UR4, UR15, UR4, URZ ;  /* 0x000000040f0472a4 */ /* 0x001fc4000f8e02ff */
[----:B------:R-:W-:Y:S01]  /*0c20*/  IMAD.IADD R5, R5, 0x1, R4 ;  /* 0x0000000105057824 */ /* 0x000fe200078e0204 */
[----:B------:R-:W-:Y:S01]  /*0c30*/  ULEA UR5, UR27, UR5, 0x18 ;  /* 0x000000051b057291 */ /* 0x000fe2000f8ec0ff */
[----:B------:R-:W-:Y:S02]  /*0c40*/  IADD3 R7, PT, PT, R4, 0x1, RZ ;  /* 0x0000000104077810 */ /* 0x000fe40007ffe0ff */
[----:B-1----:R-:W-:Y:S01]  /*0c50*/  IADD3 R2, P0, PT, R2, UR10, RZ ;  /* 0x0000000a02027c10 */ /* 0x002fe2000ff1e0ff */
[----:B------:R-:W-:Y:S01]  /*0c60*/  IMAD.U32 R8, RZ, RZ, UR4 ;  /* 0x00000004ff087e24 */ /* 0x000fe2000f8e00ff */
[----:B------:R-:W-:Y:S01]  /*0c70*/  MOV R0, 0xff7fffff ;  /* 0xff7fffff00007802 */ /* 0x000fe20000000f00 */
[----:B--2---:R-:W-:Y:S01]  /*0c80*/  IMAD.U32 R4, RZ, RZ, UR7 ;  /* 0x00000007ff047e24 */ /* 0x004fe2000f8e00ff */
[----:B------:R-:W-:Y:S01]  /*0c90*/  IADD3.X R3, PT, PT, R3, UR11, RZ, P0, !PT ;  /* 0x0000000b03037c10 */ /* 0x000fe200087fe4ff */
[----:B------:R-:W-:Y:S01]  /*0ca0*/  VIADD R19, R9, UR5 ;  /* 0x0000000509137c36 */ /* 0x000fe20008000000 */
[----:B------:R-:W-:-:S02]  /*0cb0*/  IADD3 R24, P0, PT, R24, UR4, RZ ;  /* 0x0000000418187c10 */ /* 0x000fc4000ff1e0ff */
[C---:B------:R-:W-:Y:S02]  /*0cc0*/  IADD3 R18, PT, PT, R5.reuse, -UR21, RZ ;  /* 0x8000001505127c10 */ /* 0x040fe4000fffe0ff */
[----:B------:R-:W-:Y:S02]  /*0cd0*/  IADD3 R17, PT, PT, R5, 0x1, RZ ;  /* 0x0000000105117810 */ /* 0x000fe40007ffe0ff */
[----:B------:R-:W-:Y:S02]  /*0ce0*/  IADD3 R4, PT, PT, -R4, UR14, RZ ;  /* 0x0000000e04047c10 */ /* 0x000fe4000fffe1ff */
[----:B------:R-:W-:-:S07]  /*0cf0*/  LEA.HI.X.SX32 R25, R8, RZ, 0x1, P0 ;  /* 0x000000ff08197211 */ /* 0x000fce00000f0eff */
.L_x_23740:
        /* <DEDUP_REMOVED lines=53> */
.L_x_23737:
        /* <DEDUP_REMOVED lines=15> */
[----:B0-----:R-:W-:-:S02]  /*1140*/  HADD2.F32 R10, -RZ, R13.H0_H0 ;  /* 0x2000000dff0a7230 */ /* 0x001fc40000004100 */
[----:B------:R-:W-:Y:S01]  /*1150*/  HADD2.F32 R13, -RZ, R13.H1_H1 ;  /* 0x3000000dff0d7230 */ /* 0x000fe20000004100 */
[----:B------:R-:W4:Y:S04]  /*1160*/  LDG.E.CONSTANT R33, desc[UR12][R26.64+0x400] ;  /* 0x0004000c1a217981 */ /* 0x000f28000c1e9900 */
[----:B------:R-:W4:Y:S04]  /*1170*/  LDG.E.CONSTANT R32, desc[UR12][R26.64+0x480] ;  /* 0x0004800c1a207981 */ /* 0x000f28000c1e9900 */
[----:B------:R-:W4:Y:S01]  /*1180*/  LDG.E.CONSTANT R36, desc[UR12][R26.64+0x680] ;  /* 0x0006800c1a247981 */ /* 0x000f22000c1e9900 */
[----:B--2---:R-:W-:-:S02]  /*1190*/  HADD2.F32 R31, -RZ, R11.H0_H0 ;  /* 0x2000000bff1f7230 */ /* 0x004fc40000004100 */
[----:B------:R-:W-:-:S03]  /*11a0*/  HADD2.F32 R30, -RZ, R11.H1_H1 ;  /* 0x3000000bff1e7230 */ /* 0x000fc60000004100 */
[----:B------:R-:W-:Y:S02]  /*11b0*/  FMUL.FTZ R10, R10, R31 ;  /* 0x0000001f0a0a7220 */ /* 0x000fe40000410000 */
[----:B------:R-:W-:Y:S02]  /*11c0*/  FMUL.FTZ R31, R13, R30 ;  /* 0x0000001e0d1f7220 */ /* 0x000fe40000410000 */
[----:B------:R-:W2:Y:S01]  /*11d0*/  LDG.E.CONSTANT R30, desc[UR12][R26.64+0x500] ;  /* 0x0005000c1a1e7981 */ /* 0x000ea2000c1e9900 */
[--C-:B------:R-:W-:Y:S02]  /*11e0*/  HADD2.F32 R11, -RZ, R12.reuse.H0_H0 ;  /* 0x2000000cff0b7230 */ /* 0x100fe40000004100 */
[--C-:B---3--:R-:W-:Y:S02]  /*11f0*/  HADD2.F32 R13, -RZ, R9.reuse.H0_H0 ;  /* 0x20000009ff0d7230 */ /* 0x108fe40000004100 */
[----:B------:R-:W-:Y:S02]  /*1200*/  HADD2.F32 R12, -RZ, R12.H1_H1 ;  /* 0x3000000cff0c7230 */ /* 0x000fe40000004100 */
[----:B------:R-:W-:-:S02]  /*1210*/  HADD2.F32 R9, -RZ, R9.H1_H1 ;  /* 0x30000009ff097230 */ /* 0x000fc40000004100 */
[----:B------:R-:W-:Y:S01]  /*1220*/  FFMA.FTZ R10, R11, R13, R10 ;  /* 0x0000000d0b0a7223 */ /* 0x000fe2000001000a */
[----:B------:R-:W-:Y:S02]  /*1230*/  HADD2.F32 R11, -RZ, R14.H0_H0 ;  /* 0x2000000eff0b7230 */ /* 0x000fe40000004100 */
[----:B------:R-:W-:Y:S01]  /*1240*/  FFMA.FTZ R9, R12, R9, R31 ;  /* 0x000000090c097223 */ /* 0x000fe2000001001f */
[--C-:B----4-:R-:W-:Y:S01]  /*1250*/  HADD2.F32 R12, -RZ, R8.reuse.H0_H0 ;  /* 0x20000008ff0c7230 */ /* 0x110fe20000004100 */
[----:B------:R-:W3:Y:S01]  /*1260*/  LDG.E.CONSTANT R31, desc[UR12][R26.64+0x580] ;  /* 0x0005800c1a1f7981 */ /* 0x000ee2000c1e9900 */
        /* <DEDUP_REMOVED lines=10> */
[----:B------:R-:W-:Y:S01]  /*1310*/  FFMA.FTZ R12, R15, R28, R12 ;  /* 0x0000001c0f0c7223 */ /* 0x000fe2000001000c */
[--C-:B------:R-:W-:Y:S01]  /*1320*/  HADD2.F32 R15, -RZ, R23.reuse.H0_H0 ;  /* 0x20000017ff0f7230 */ /* 0x100fe20000004100 */
[----:B------:R-:W4:Y:S01]  /*1330*/  LDG.E.CONSTANT R28, desc[UR12][R26.64+0x600] ;  /* 0x0006000c1a1c7981 */ /* 0x000f22000c1e9900 */
        /* <DEDUP_REMOVED lines=11> */
[----:B------:R-:W-:Y:S01]  /*13f0*/  FFMA.FTZ R9, R9, R34, R12 ;  /* 0x0000002209097223 */ /* 0x000fe2000001000c */
[--C-:B------:R-:W-:Y:S01]  /*1400*/  HADD2.F32 R12, -RZ, R35.reuse.H0_H0 ;  /* 0x20000023ff0c7230 */ /* 0x100fe20000004100 */
[----:B------:R-:W4:Y:S01]  /*1410*/  LDG.E.CONSTANT R34, desc[UR12][R26.64+0x880] ;  /* 0x0008800c1a227981 */ /* 0x000f22000c1e9900 */
[----:B------:R-:W-:Y:S02]  /*1420*/  HADD2.F32 R10, -RZ, R10.H1_H1 ;  /* 0x3000000aff0a7230 */ /* 0x000fe40000004100 */
[----:B------:R-:W-:Y:S02]  /*1430*/  HADD2.F32 R35, -RZ, R35.H1_H1 ;  /* 0x30000023ff237230 */ /* 0x000fe40000004100 */
[----:B------:R-:W-:-:S02]  /*1440*/  FFMA.FTZ R23, R13, R12, R8 ;  /* 0x0000000c0d177223 */ /* 0x000fc40000010008 */
[----:B------:R-:W0:Y:S01]  /*1450*/  LDS.128 R12, [R21+UR26+0x20] ;  /* 0x0000201a150c7984 */ /* 0x000e220008000c00 */
[----:B------:R-:W-:-:S03]  /*1460*/  FFMA.FTZ R8, R10, R35, R9 ;  /* 0x000000230a087223 */ /* 0x000fc60000010009 */
[----:B------:R-:W4:Y:S01]  /*1470*/  LDG.E.CONSTANT R35, desc[UR12][R26.64+0x700] ;  /* 0x0007000c1a237981 */ /* 0x000f22000c1e9900 */
[----:B------:R-:W-:Y:S02]  /*1480*/  HADD2.F32 R10, -RZ, R11.H0_H0 ;  /* 0x2000000bff0a7230 */ /* 0x000fe40000004100 */
[----:B------:R-:W-:-:S05]  /*1490*/  HADD2.F32 R9, -RZ, R29.H0_H0 ;  /* 0x2000001dff097230 */ /* 0x000fca0000004100 */
[----:B------:R-:W-:Y:S02]  /*14a0*/  FFMA.FTZ R9, R10, R9, R23 ;  /* 0x000000090a097223 */ /* 0x000fe40000010017 */
[----:B------:R-:W4:Y:S01]  /*14b0*/  LDG.E.CONSTANT R23, desc[UR12][R26.64+0x780] ;  /* 0x0007800c1a177981 */ /* 0x000f22000c1e9900 */
        /* <DEDUP_REMOVED lines=8> */
[----:B------:R-:W-:-:S05]  /*1540*/  HADD2.F32 R11, -RZ, R12.H1_H1 ;  /* 0x3000000cff0b7230 */ /* 0x000fca0000004100 */
[----:B------:R-:W-:Y:S02]  /*1550*/  FFMA.FTZ R8, R11, R33, R8 ;  /* 0x000000210b087223 */ /* 0x000fe40000010008 */
[----:B------:R-:W4:Y:S01]  /*1560*/  LDG.E.CONSTANT R33, desc[UR12][R26.64+0x800] ;  /* 0x0008000c1a217981 */ /* 0x000f22000c1e9900 */
[----:B------:R-:W-:Y:S02]  /*1570*/  HADD2.F32 R10, -RZ, R13.H0_H0 ;  /* 0x2000000dff0a7230 */ /* 0x000fe40000004100 */
[----:B------:R-:W-:-:S05]  /*1580*/  HADD2.F32 R11, -RZ, R32.H0_H0 ;  /* 0x20000020ff0b7230 */ /* 0x000fca0000004100 */
[----:B------:R-:W-:Y:S01]  /*1590*/  FFMA.FTZ R9, R10, R11, R9 ;  /* 0x0000000b0a097223 */ /* 0x000fe20000010009 */
[----:B------:R-:W-:Y:S02]  /*15a0*/  HADD2.F32 R13, -RZ, R13.H1_H1 ;  /* 0x3000000dff0d7230 */ /* 0x000fe40000004100 */
[----:B------:R-:W-:-:S05]  /*15b0*/  HADD2.F32 R32, -RZ, R32.H1_H1 ;  /* 0x30000020ff207230 */ /* 0x000fca0000004100 */
[----:B------:R-:W-:Y:S02]  /*15c0*/  FFMA.FTZ R8, R13, R32, R8 ;  /* 0x000000200d087223 */ /* 0x000fe40000010008 */
[----:B------:R-:W4:Y:S01]  /*15d0*/  LDG.E.CONSTANT R32, desc[UR12][R26.64+0xa00] ;  /* 0x000a000c1a207981 */ /* 0x000f22000c1e9900 */
[--C-:B--2---:R-:W-:Y:S02]  /*15e0*/  HADD2.F32 R11, -RZ, R30.reuse.H0_H0 ;  /* 0x2000001eff0b7230 */ /* 0x104fe40000004100 */
[----:B------:R-:W-:Y:S02]  /*15f0*/  HADD2.F32 R12, -RZ, R30.H1_H1 ;  /* 0x3000001eff0c7230 */ /* 0x000fe40000004100 */
[----:B------:R-:W2:Y:S01]  /*1600*/  LDG.E.CONSTANT R30, desc[UR12][R26.64+0x900] ;  /* 0x0009000c1a1e7981 */ /* 0x000ea2000c1e9900 */
[----:B------:R-:W-:Y:S02]  /*1610*/  HADD2.F32 R10, -RZ, R14.H0_H0 ;  /* 0x2000000eff0a7230 */ /* 0x000fe40000004100 */
[----:B------:R-:W-:-:S03]  /*1620*/  HADD2.F32 R13, -RZ, R15.H0_H0 ;  /* 0x2000000fff0d7230 */ /* 0x000fc60000004100 */
[----:B------:R-:W-:Y:S01]  /*1630*/  FFMA.FTZ R10, R10, R11, R9 ;  /* 0x0000000b0a0a7223 */ /* 0x000fe20000010009 */
[----:B------:R-:W-:Y:S02]  /*1640*/  HADD2.F32 R9, -RZ, R14.H1_H1 ;  /* 0x3000000eff097230 */ /* 0x000fe40000004100 */
[----:B---3--:R-:W-:-:S03]  /*1650*/  HADD2.F32 R11, -RZ, R31.H0_H0 ;  /* 0x2000001fff0b7230 */ /* 0x008fc60000004100 */
[----:B------:R-:W-:Y:S02]  /*1660*/  FFMA.FTZ R12, R9, R12, R8 ;  /* 0x0000000c090c7223 */ /* 0x000fe40000010008 */
[----:B------:R-:W-:Y:S02]  /*1670*/  FFMA.FTZ R13, R13, R11, R10 ;  /* 0x0000000b0d0d7223 */ /* 0x000fe4000001000a */
[----:B------:R-:W0:Y:S01]  /*1680*/  LDS.128 R8, [R21+UR26+0x30] ;  /* 0x0000301a15087984 */ /* 0x000e220008000c00 */
[----:B------:R-:W-:Y:S02]  /*1690*/  HADD2.F32 R15, -RZ, R15.H1_H1 ;  /* 0x3000000fff0f7230 */ /* 0x000fe40000004100 */
[----:B------:R-:W-:-:S05]  /*16a0*/  HADD2.F32 R31, -RZ, R31.H1_H1 ;  /* 0x3000001fff1f7230 */ /* 0x000fca0000004100 */
[----:B------:R-:W-:Y:S02]  /*16b0*/  FFMA.FTZ R12, R15, R31, R12 ;  /* 0x0000001f0f0c7223 */ /* 0x000fe4000001000c */
[----:B------:R-:W3:Y:S01]  /*16c0*/  LDG.E.CONSTANT R31, desc[UR12][R26.64+0xa80] ;  /* 0x000a800c1a1f7981 */ /* 0x000ee2000c1e9900 */
        /* <DEDUP_REMOVED lines=12> */
[--C-:B------:R-:W-:Y:S01]  /*1790*/  HADD2.F32 R9, -RZ, R10.reuse.H0_H0 ;  /* 0x2000000aff097230 */ /* 0x100fe20000004100 */
[----:B------:R-:W4:Y:S01]  /*17a0*/  LDG.E.CONSTANT R36, desc[UR12][R26.64+0xb00] ;  /* 0x000b000c1a247981 */ /* 0x000f22000c1e9900 */
[----:B------:R-:W-:Y:S02]  /*17b0*/  HADD2.F32 R37, -RZ, R10.H1_H1 ;  /* 0x3000000aff257230 */ /* 0x000fe40000004100 */
[----:B------:R-:W-:-:S05]  /*17c0*/  HADD2.F32 R13, -RZ, R35.H0_H0 ;  /* 0x20000023ff0d7230 */ /* 0x000fca0000004100 */
[----:B------:R-:W-:Y:S02]  /*17d0*/  FFMA.FTZ R9, R9, R13, R12 ;  /* 0x0000000d09097223 */ /* 0x000fe4000001000c */
[----:B------:R-:W0:Y:S01]  /*17e0*/  LDS.128 R12, [R21+UR26+0x40] ;  /* 0x0000401a150c7984 */ /* 0x000e220008000c00 */
[----:B------:R-:W-:Y:S02]  /*17f0*/  HADD2.F32 R10, -RZ, R11.H0_H0 ;  /* 0x2000000bff0a7230 */ /* 0x000fe40000004100 */
[----:B------:R-:W-:-:S05]  /*1800*/  HADD2.F32 R28, -RZ, R23.H0_H0 ;  /* 0x20000017ff1c7230 */ /* 0x000fca0000004100 */
[----:B------:R-:W-:Y:S02]  /*1810*/  FFMA.FTZ R9, R10, R28, R9 ;  /* 0x0000001c0a097223 */ /* 0x000fe40000010009 */
[----:B------:R-:W4:Y:S01]  /*1820*/  LDG.E.CONSTANT R28, desc[UR12][R26.64+0xb80] ;  /* 0x000b800c1a1c7981 */ /* 0x000f22000c1e9900 */
[----:B------:R-:W-:Y:S02]  /*1830*/  HADD2.F32 R35, -RZ, R35.H1_H1 ;  /* 0x30000023ff237230 */ /* 0x000fe40000004100 */
[----:B------:R-:W-:Y:S02]  /*1840*/  HADD2.F32 R11, -RZ, R11.H1_H1 ;  /* 0x3000000bff0b7230 */ /* 0x000fe40000004100 */
[----:B------:R-:W-:Y:S02]  /*1850*/  HADD2.F32 R23, -RZ, R23.H1_H1 ;  /* 0x30000017ff177230 */ /* 0x000fe40000004100 */
[----:B------:R-:W-:Y:S02]  /*1860*/  FFMA.FTZ R8, R37, R35, R8 ;  /* 0x0000002325087223 */ /* 0x000fe40000010008 */
[----:B------:R-:W4:Y:S02]  /*1870*/  LDG.E.CONSTANT R35, desc[UR12][R26.64+0xc00] ;  /* 0x000c000c1a237981 */ /* 0x000f24000c1e9900 */
[----:B------:R-:W-:-:S02]  /*1880*/  FFMA.FTZ R8, R11, R23, R8 ;  /* 0x000000170b087223 */ /* 0x000fc40000010008 */
[----:B------:R-:W4:Y:S04]  /*1890*/  LDG.E.CONSTANT R23, desc[UR12][R26.64+0xc80] ;  /* 0x000c800c1a177981 */ /* 0x000f28000c1e9900 */
[----:B------:R-:W4:Y:S01]  /*18a0*/  LDG.E.CONSTANT R37, desc[UR12][R26.64+0xf80] ;  /* 0x000f800c1a257981 */ /* 0x000f22000c1e9900 */
        /* <DEDUP_REMOVED lines=11> */
[--C-:B------:R-:W-:Y:S01]  /*1960*/  HADD2.F32 R10, -RZ, R14.reuse.H0_H0 ;  /* 0x2000000eff0a7230 */ /* 0x100fe20000004100 */
[----:B------:R-:W4:Y:S01]  /*1970*/  LDG.E.CONSTANT R34, desc[UR12][R26.64+0xf00] ;  /* 0x000f000c1a227981 */ /* 0x000f22000c1e9900 */
[----:B------:R-:W-:Y:S01]  /*1980*/  FFMA.FTZ R12, R13, R12, R8 ;  /* 0x0000000c0d0c7223 */ /* 0x000fe20000010008 */
[----:B------:R-:W-:-:S02]  /*1990*/  HADD2.F32 R33, -RZ, R14.H1_H1 ;  /* 0x3000000eff217230 */ /* 0x000fc40000004100 */
[--C-:B------:R-:W-:Y:S02]  /*19a0*/  HADD2.F32 R14, -RZ, R15.reuse.H0_H0 ;  /* 0x2000000fff0e7230 */ /* 0x100fe40000004100 */
[----:B------:R-:W-:Y:S02]  /*19b0*/  HADD2.F32 R15, -RZ, R15.H1_H1 ;  /* 0x3000000fff0f7230 */ /* 0x000fe40000004100 */
[----:B--2---:R-:W-:-:S05]  /*19c0*/  HADD2.F32 R11, -RZ, R30.H0_H0 ;  /* 0x2000001eff0b7230 */ /* 0x004fca0000004100 */
[----:B------:R-:W-:Y:S02]  /*19d0*/  FFMA.FTZ R13, R10, R11, R9 ;  /* 0x0000000b0a0d7223 */ /* 0x000fe40000010009 */
[----:B------:R-:W0:Y:S01]  /*19e0*/  LDS.128 R8, [R21+UR26+0x50] ;  /* 0x0000501a15087984 */ /* 0x000e220008000c00 */
[----:B------:R-:W-:-:S05]  /*19f0*/  HADD2.F32 R30, -RZ, R30.H1_H1 ;  /* 0x3000001eff1e7230 */ /* 0x000fca0000004100 */
[----:B------:R-:W-:Y:S01]  /*1a00*/  FFMA.FTZ R12, R33, R30, R12 ;  /* 0x0000001e210c7223 */ /* 0x000fe2000001000c */
[--C-:B------:R-:W-:Y:S01]  /*1a10*/  HADD2.F32 R30, -RZ, R29.reuse.H0_H0 ;  /* 0x2000001dff1e7230 */ /* 0x100fe20000004100 */
[----:B------:R-:W2:Y:S01]  /*1a20*/  LDG.E.CONSTANT R33, desc[UR12][R26.64+0xe80] ;  /* 0x000e800c1a217981 */ /* 0x000ea2000c1e9900 */
[----:B------:R-:W-:-:S05]  /*1a30*/  HADD2.F32 R29, -RZ, R29.H1_H1 ;  /* 0x3000001dff1d7230 */ /* 0x000fca0000004100 */
[----:B------:R-:W-:Y:S02]  /*1a40*/  FFMA.FTZ R12, R15, R29, R12 ;  /* 0x0000001d0f0c7223 */ /* 0x000fe4000001000c */
[----:B------:R-:W2:Y:S01]  /*1a50*/  LDG.E.CONSTANT R29, desc[UR12][R26.64+0xd00] ;  /* 0x000d000c1a1d7981 */ /* 0x000ea2000c1e9900 */
[----:B------:R-:W-:Y:S01]  /*1a60*/  FFMA.FTZ R13, R14, R30, R13 ;  /* 0x0000001e0e0d7223 */ /* 0x000fe2000001000d */
[----:B------:R-:W-:Y:S02]  /*1a70*/  HADD2.F32 R15, -RZ, R32.H0_H0 ;  /* 0x20000020ff0f7230 */ /* 0x000fe40000004100 */
[----:B------:R-:W2:Y:S01]  /*1a80*/  LDG.E.CONSTANT R30, desc[UR12][R26.64+0xd80] ;  /* 0x000d800c1a1e7981 */ /* 0x000ea2000c1e9900 */
[----:B0-----:R-:W-:-:S05]  /*1a90*/  HADD2.F32 R14, -RZ, R8.H0_H0 ;  /* 0x20000008ff0e7230 */ /* 0x001fca0000004100 */
[----:B------:R-:W-:Y:S01]  /*1aa0*/  FFMA.FTZ R13, R14, R15, R13 ;  /* 0x0000000f0e0d7223 */ /* 0x000fe2000001000d */
[----:B------:R-:W-:Y:S02]  /*1ab0*/  HADD2.F32 R15, -RZ, R8.H1_H1 ;  /* 0x30000008ff0f7230 */ /* 0x000fe40000004100 */
[----:B------:R-:W-:Y:S02]  /*1ac0*/  HADD2.F32 R8, -RZ, R32.H1_H1 ;  /* 0x30000020ff087230 */ /* 0x000fe40000004100 */
[----:B------:R0:W2:Y:S01]  /*1ad0*/  LDG.E.CONSTANT R32, desc[UR12][R26.64+0xe00] ;  /* 0x000e000c1a207981 */ /* 0x0000a2000c1e9900 */
[----:B---3--:R-:W-:Y:S02]  /*1ae0*/  HADD2.F32 R14, -RZ, R31.H0_H0 ;  /* 0x2000001fff0e7230 */ /* 0x008fe40000004100 */
[----:B------:R-:W-:Y:S01]  /*1af0*/  FFMA.FTZ R8, R15, R8, R12 ;  /* 0x000000080f087223 */ /* 0x000fe2000001000c */
[--C-:B------:R-:W-:Y:S02]  /*1b00*/  HADD2.F32 R12, -RZ, R9.reuse.H0_H0 ;  /* 0x20000009ff0c7230 */ /* 0x100fe40000004100 */
[----:B------:R-:W-:-:S02]  /*1b10*/  HADD2.F32 R9, -RZ, R9.H1_H1 ;  /* 0x30000009ff097230 */ /* 0x000fc40000004100 */
[----:B------:R-:W-:Y:S02]  /*1b20*/  HADD2.F32 R31, -RZ, R31.H1_H1 ;  /* 0x3000001fff1f7230 */ /* 0x000fe40000004100 */
[----:B------:R-:W-:Y:S01]  /*1b30*/  FFMA.FTZ R13, R12, R14, R13 ;  /* 0x0000000e0c0d7223 */ /* 0x000fe2000001000d */
[----:B------:R-:W-:Y:S02]  /*1b40*/  HADD2.F32 R12, -RZ, R10.H0_H0 ;  /* 0x2000000aff0c7230 */ /* 0x000fe40000004100 */
[----:B------:R-:W-:Y:S01]  /*1b50*/  FFMA.FTZ R8, R9, R31, R8 ;  /* 0x0000001f09087223 */ /* 0x000fe20000010008 */
[----:B----4-:R-:W-:-:S05]  /*1b60*/  HADD2.F32 R9, -RZ, R36.H0_H0 ;  /* 0x20000024ff097230 */ /* 0x010fca0000004100 */
[----:B------:R-:W-:Y:S01]  /*1b70*/  FFMA.FTZ R12, R12, R9, R13 ;  /* 0x000000090c0c7223 */ /* 0x000fe2000001000d */
[----:B------:R-:W-:Y:S02]  /*1b80*/  HADD2.F32 R9, -RZ, R10.H1_H1 ;  /* 0x3000000aff097230 */ /* 0x000fe40000004100 */
[----:B------:R-:W-:Y:S02]  /*1b90*/  HADD2.F32 R13, -RZ, R11.H0_H0 ;  /* 0x2000000bff0d7230 */ /* 0x000fe40000004100 */
[----:B------:R-:W-:-:S05]  /*1ba0*/  HADD2.F32 R10, -RZ, R28.H0_H0 ;  /* 0x2000001cff0a7230 */ /* 0x000fca0000004100 */
[----:B------:R-:W-:Y:S02]  /*1bb0*/  FFMA.FTZ R10, R13, R10, R12 ;  /* 0x0000000a0d0a7223 */ /* 0x000fe4000001000c */
[----:B------:R-:W1:Y:S01]  /*1bc0*/  LDS.128 R12, [R21+UR26+0x60] ;  /* 0x0000601a150c7984 */ /* 0x000e620008000c00 */
[----:B------:R-:W-:Y:S02]  /*1bd0*/  HADD2.F32 R36, -RZ, R36.H1_H1 ;  /* 0x30000024ff247230 */ /* 0x000fe40000004100 */
[----:B------:R-:W-:Y:S02]  /*1be0*/  HADD2.F32 R11, -RZ, R11.H1_H1 ;  /* 0x3000000bff0b7230 */ /* 0x000fe40000004100 */
[----:B------:R-:W-:Y:S02]  /*1bf0*/  HADD2.F32 R28, -RZ, R28.H1_H1 ;  /* 0x3000001cff1c7230 */ /* 0x000fe40000004100 */
[----:B------:R-:W-:-:S04]  /*1c00*/  FFMA.FTZ R8, R9, R36, R8 ;  /* 0x0000002409087223 */ /* 0x000fc80000010008 */
[----:B------:R-:W-:Y:S01]  /*1c10*/  FFMA.FTZ R8, R11, R28, R8 ;  /* 0x0000001c0b087223 */ /* 0x000fe20000010008 */
[--C-:B------:R-:W-:Y:S02]  /*1c20*/  HADD2.F32 R11, -RZ, R35.reuse.H0_H0 ;  /* 0x20000023ff0b7230 */ /* 0x100fe40000004100 */
[----:B------:R-:W-:Y:S02]  /*1c30*/  HADD2.F32 R35, -RZ, R35.H1_H1 ;  /* 0x30000023ff237230 */ /* 0x000fe40000004100 */
[----:B-1----:R-:W-:-:S05]  /*1c40*/  HADD2.F32 R9, -RZ, R12.H0_H0 ;  /* 0x2000000cff097230 */ /* 0x002fca0000004100 */
[----:B------:R-:W-:Y:S01]  /*1c50*/  FFMA.FTZ R10, R9, R11, R10 ;  /* 0x0000000b090a7223 */ /* 0x000fe2000001000a */
[----:B------:R-:W-:Y:S02]  /*1c60*/  HADD2.F32 R9, -RZ, R12.H1_H1 ;  /* 0x3000000cff097230 */ /* 0x000fe40000004100 */
[----:B------:R-:W-:Y:S02]  /*1c70*/  HADD2.F32 R11, -RZ, R13.H0_H0 ;  /* 0x2000000dff0b7230 */ /* 0x000fe40000004100 */
[----:B------:R-:W-:Y:S02]  /*1c80*/  HADD2.F32 R12, -RZ, R23.H0_H0 ;  /* 0x20000017ff0c7230 */ /* 0x000fe40000004100 */
[----:B------:R-:W-:-:S03]  /*1c90*/  FFMA.FTZ R35, R9, R35, R8 ;  /* 0x0000002309237223 */ /* 0x000fc60000010008 */
[----:B------:R-:W-:Y:S02]  /*1ca0*/  FFMA.FTZ R12, R11, R12, R10 ;  /* 0x0000000c0b0c7223 */ /* 0x000fe4000001000a */
[----:B------:R-:W1:Y:S01]  /*1cb0*/  LDS.128 R8, [R21+UR26+0x70] ;  /* 0x0000701a15087984 */ /* 0x000e620008000c00 */
[----:B0-----:R-:W-:Y:S02]  /*1cc0*/  HADD2.F32 R26, -RZ, R13.H1_H1 ;  /* 0x3000000dff1a7230 */ /* 0x001fe40000004100 */
[----:B------:R-:W-:Y:S02]  /*1cd0*/  HADD2.F32 R23, -RZ, R23.H1_H1 ;  /* 0x30000017ff177230 */ /* 0x000fe40000004100 */
[----:B------:R-:W-:-:S03]  /*1ce0*/  HADD2.F32 R13, -RZ, R14.H0_H0 ;  /* 0x2000000eff0d7230 */ /* 0x000fc60000004100 */
[----:B------:R-:W-:Y:S01]  /*1cf0*/  FFMA.FTZ R23, R26, R23, R35 ;  /* 0x000000171a177223 */ /* 0x000fe20000010023 */
[----:B------:R-:W-:Y:S01]  /*1d00*/  HADD2.F32 R14, -RZ, R14.H1_H1 ;  /* 0x3000000eff0e7230 */ /* 0x000fe20000004100 */
[----:B------:R-:W-:Y:S01]  /*1d10*/  UMOV UR4, 0xffffffff ;  /* 0xffffffff00047882 */ /* 0x000fe20000000000 */
[----:B------:R-:W-:Y:S02]  /*1d20*/  ISETP.NE.AND P0, PT, R5, RZ, PT ;  /* 0x000000ff0500720c */ /* 0x000fe40003f05270 */
[----:B-----5:R-:W-:Y:S01]  /*1d30*/  FSETP.NEU.FTZ.AND P1, PT, R22, RZ, PT ;  /* 0x000000ff1600720b */ /* 0x020fe20003f3d000 */
[--C-:B-1----:R-:W-:Y:S02]  /*1d40*/  HADD2.F32 R27, -RZ, R9.reuse.H0_H0 ;  /* 0x20000009ff1b7230 */ /* 0x102fe40000004100 */
[----:B------:R-:W-:Y:S02]  /*1d50*/  HADD2.F32 R9, -RZ, R9.H1_H1 ;  /* 0x30000009ff097230 */ /* 0x000fe40000004100 */
[----:B--2---:R-:W-:-:S02]  /*1d60*/  HADD2.F32 R26, -RZ, R29.H0_H0 ;  /* 0x2000001dff1a7230 */ /* 0x004fc40000004100 */
[----:B------:R-:W-:-:S03]  /*1d70*/  HADD2.F32 R29, -RZ, R29.H1_H1 ;  /* 0x3000001dff1d7230 */ /* 0x000fc60000004100 */
[----:B------:R-:W-:Y:S01]  /*1d80*/  FFMA.FTZ R12, R13, R26, R12 ;  /* 0x0000001a0d0c7223 */ /* 0x000fe2000001000c */
[--C-:B------:R-:W-:Y:S02]  /*1d90*/  HADD2.F32 R13, -RZ, R15.reuse.H0_H0 ;  /* 0x2000000fff0d7230 */ /* 0x100fe40000004100 */
[----:B------:R-:W-:Y:S01]  /*1da0*/  FFMA.FTZ R14, R14, R29, R23 ;  /* 0x0000001d0e0e7223 */ /* 0x000fe20000010017 */
[--C-:B------:R-:W-:Y:S02]  /*1db0*/  HADD2.F32 R23, -RZ, R30.reuse.H0_H0 ;  /* 0x2000001eff177230 */ /* 0x100fe40000004100 */
[----:B------:R-:W-:Y:S02]  /*1dc0*/  HADD2.F32 R15, -RZ, R15.H1_H1 ;  /* 0x3000000fff0f7230 */ /* 0x000fe40000004100 */
[----:B------:R-:W-:Y:S02]  /*1dd0*/  HADD2.F32 R30, -RZ, R30.H1_H1 ;  /* 0x3000001eff1e7230 */ /* 0x000fe40000004100 */
[----:B------:R-:W-:Y:S01]  /*1de0*/  FFMA.FTZ R12, R13, R23, R12 ;  /* 0x000000170d0c7223 */ /* 0x000fe2000001000c */
[----:B------:R-:W-:-:S02]  /*1df0*/  HADD2.F32 R13, -RZ, R8.H0_H0 ;  /* 0x20000008ff0d7230 */ /* 0x000fc40000004100 */
[----:B------:R-:W-:Y:S01]  /*1e00*/  FFMA.FTZ R14, R15, R30, R14 ;  /* 0x0000001e0f0e7223 */ /* 0x000fe2000001000e */
[----:B------:R-:W-:Y:S02]  /*1e10*/  HADD2.F32 R15, -RZ, R8.H1_H1 ;  /* 0x30000008ff0f7230 */ /* 0x000fe40000004100 */
[--C-:B------:R-:W-:Y:S02]  /*1e20*/  HADD2.F32 R8, -RZ, R33.reuse.H0_H0 ;  /* 0x20000021ff087230 */ /* 0x100fe40000004100 */
[----:B------:R-:W-:Y:S02]  /*1e30*/  HADD2.F32 R33, -RZ, R33.H1_H1 ;  /* 0x30000021ff217230 */ /* 0x000fe40000004100 */
[--C-:B------:R-:W-:Y:S02]  /*1e40*/  HADD2.F32 R23, -RZ, R32.reuse.H0_H0 ;  /* 0x20000020ff177230 */ /* 0x100fe40000004100 */
[----:B------:R-:W-:-:S03]  /*1e50*/  HADD2.F32 R32, -RZ, R32.H1_H1 ;  /* 0x30000020ff207230 */ /* 0x000fc60000004100 */
[----:B------:R-:W-:Y:S02]  /*1e60*/  FFMA.FTZ R12, R13, R23, R12 ;  /* 0x000000170d0c7223 */ /* 0x000fe4000001000c */
[----:B------:R-:W-:Y:S01]  /*1e70*/  FFMA.FTZ R14, R15, R32, R14 ;  /* 0x000000200f0e7223 */ /* 0x000fe2000001000e */
[----:B------:R-:W-:Y:S02]  /*1e80*/  HADD2.F32 R13, -RZ, R10.H0_H0 ;  /* 0x2000000aff0d7230 */ /* 0x000fe40000004100 */
[----:B------:R-:W-:Y:S01]  /*1e90*/  FFMA.FTZ R8, R27, R8, R12 ;  /* 0x000000081b087223 */ /* 0x000fe2000001000c */
[----:B------:R-:W-:Y:S02]  /*1ea0*/  HADD2.F32 R12, -RZ, R34.H0_H0 ;  /* 0x20000022ff0c7230 */ /* 0x000fe40000004100 */
[----:B------:R-:W-:Y:S01]  /*1eb0*/  FFMA.FTZ R9, R9, R33, R14 ;  /* 0x0000002109097223 */ /* 0x000fe2000001000e */
[----:B------:R-:W-:Y:S02]  /*1ec0*/  HADD2.F32 R10, -RZ, R10.H1_H1 ;  /* 0x3000000aff0a7230 */ /* 0x000fe40000004100 */
[----:B------:R-:W-:-:S02]  /*1ed0*/  HADD2.F32 R34, -RZ, R34.H1_H1 ;  /* 0x30000022ff227230 */ /* 0x000fc40000004100 */
[--C-:B------:R-:W-:Y:S02]  /*1ee0*/  HADD2.F32 R15, -RZ, R11.reuse.H0_H0 ;  /* 0x2000000bff0f7230 */ /* 0x100fe40000004100 */
[----:B------:R-:W-:Y:S02]  /*1ef0*/  HADD2.F32 R26, -RZ, R11.H1_H1 ;  /* 0x3000000bff1a7230 */ /* 0x000fe40000004100 */
[--C-:B------:R-:W-:Y:S02]  /*1f00*/  HADD2.F32 R11, -RZ, R37.reuse.H0_H0 ;  /* 0x20000025ff0b7230 */ /* 0x100fe40000004100 */
[----:B------:R-:W-:Y:S01]  /*1f10*/  FFMA.FTZ R8, R13, R12, R8 ;  /* 0x0000000c0d087223 */ /* 0x000fe20000010008 */
[----:B------:R-:W-:Y:S02]  /*1f20*/  HADD2.F32 R37, -RZ, R37.H1_H1 ;  /* 0x30000025ff257230 */ /* 0x000fe40000004100 */
        /* <DEDUP_REMOVED lines=8> */
.L_x_23796:
        /* <DEDUP_REMOVED lines=12> */
.L_x_23738:
[----:B------:R-:W-:Y:S05]  /*2070*/  BSYNC B1 ;  /* 0x0000000000017941 */ /* 0x000fea0003800000 */
.L_x_23736:
        /* <DEDUP_REMOVED lines=14> */
.L_x_23735:
[----:B------:R-:W-:Y:S05]  /*2160*/  BSYNC B0 ;  /* 0x0000000000007941 */ /* 0x000fea0003800000 */
.L_x_23734:
[----:B------:R-:W-:Y:S01]  /*2170*/  UIADD3 UR4, UPT, UPT, UR21, 0x7, URZ ;  /* 0x0000000715047890 */ /* 0x000fe2000fffe0ff */
[----:B------:R-:W0:Y:S01]  /*2180*/  S2R R7, SR_TID.X ;  /* 0x0000000000077919 */ /* 0x000e220000002100 */
[----:B------:R-:W-:Y:S01]  /*2190*/  MOV R2, UR18 ;  /* 0x0000001200027c02 */ /* 0x000fe20008000f00 */
[----:B------:R-:W-:-:S03]  /*21a0*/  IMAD.U32 R3, RZ, RZ, UR18 ;  /* 0x00000012ff037e24 */ /* 0x000fc6000f8e00ff */
[----:B-----5:R-:W-:Y:S01]  /*21b0*/  MOV R22, UR4 ;  /* 0x0000000400167c02 */ /* 0x020fe20008000f00 */
        /* <DEDUP_REMOVED lines=16> */
[----:B------:R0:W1:Y:S02]  /*22c0*/  SHFL.BFLY PT, R9, R10, 0x4, 0x1f ;  /* 0x0c801f000a097f89 */ /* 0x00006400000e0000 */
.L_x_23801:
        /* <DEDUP_REMOVED lines=41> */
.L_x_23746:
        /* <DEDUP_REMOVED lines=11> */
.L_x_23745:
[----:B------:R-:W-:Y:S05]  /*2610*/  BSYNC.RECONVERGENT B1 ;  /* 0x0000000000017941 */ /* 0x000fea0003800200 */
.L_x_23744:
        /* <DEDUP_REMOVED lines=12> */
.L_x_23749:
        /* <DEDUP_REMOVED lines=24> */
[----:B------:R-:W2:Y:S01]  /*2860*/  MUFU.EX2 R19, R19 ;  /* 0x0000001300137308 */ /* 0x000ea20000000800 */
[C---:B----4-:R-:W-:Y:S01]  /*2870*/  FADD.FTZ R40, -R9.reuse, R40 ;  /* 0x0000002809287221 */ /* 0x050fe20000010100 */
[----:B------:R-:W-:Y:S01]  /*2880*/  FMUL.FTZ R44, R44, 1.4426950216293334961 ;  /* 0x3fb8aa3b2c2c7820 */ /* 0x000fe20000410000 */
[----:B------:R-:W4:Y:S01]  /*2890*/  LDS R28, [R14+0x1800] ;  /* 0x001800000e1c7984 */ /* 0x000f220000000800 */
[----:B------:R-:W2:Y:S01]  /*28a0*/  MUFU.EX2 R23, R23 ;  /* 0x0000001700177308 */ /* 0x000ea20000000800 */
[C---:B-----5:R-:W-:Y:S01]  /*28b0*/  FADD.FTZ R42, -R9.reuse, R42 ;  /* 0x0000002a092a7221 */ /* 0x060fe20000010100 */
[----:B------:R-:W-:Y:S01]  /*28c0*/  FMUL.FTZ R40, R40, 1.4426950216293334961 ;  /* 0x3fb8aa3b28287820 */ /* 0x000fe20000410000 */
[----:B------:R-:W5:Y:S01]  /*28d0*/  LDS R26, [R14+0x1a00] ;  /* 0x001a00000e1a7984 */ /* 0x000f620000000800 */
[----:B------:R-:W-:Y:S01]  /*28e0*/  FADD.FTZ R36, -R9, R36 ;  /* 0x0000002409247221 */ /* 0x000fe20000010100 */
[----:B------:R-:W-:-:S02]  /*28f0*/  FMUL.FTZ R42, R42, 1.4426950216293334961 ;  /* 0x3fb8aa3b2a2a7820 */ /* 0x000fc40000410000 */
[----:B--2---:R2:W-:Y:S01]  /*2900*/  STS [R14+-0x200], R21 ;  /* 0xfffe00150e007388 */ /* 0x0045e20000000800 */
[----:B------:R-:W-:Y:S01]  /*2910*/  FADD.FTZ R38, -R9, R38 ;  /* 0x0000002609267221 */ /* 0x000fe20000010100 */
[----:B------:R-:W-:Y:S01]  /*2920*/  FMUL.FTZ R25, R36, 1.4426950216293334961 ;  /* 0x3fb8aa3b24197820 */ /* 0x000fe20000410000 */
[----:B------:R-:W-:Y:S01]  /*2930*/  FADD.FTZ R17, R19, R17 ;  /* 0x0000001113117221 */ /* 0x000fe20000010000 */
[----:B------:R0:W-:Y:S01]  /*2940*/  STS [R14+-0x400], R19 ;  /* 0xfffc00130e007388 */ /* 0x0001e20000000800 */
[----:B------:R-:W-:Y:S01]  /*2950*/  FADD.FTZ R30, -R9, R30 ;  /* 0x0000001e091e7221 */ /* 0x000fe20000010100 */
[----:B------:R-:W-:Y:S01]  /*2960*/  FMUL.FTZ R27, R38, 1.4426950216293334961 ;  /* 0x3fb8aa3b261b7820 */ /* 0x000fe20000410000 */
[----:B------:R-:W-:Y:S01]  /*2970*/  FADD.FTZ R17, R17, R21 ;  /* 0x0000001511117221 */ /* 0x000fe20000010000 */
[----:B------:R1:W-:Y:S01]  /*2980*/  STS [R14], R23 ;  /* 0x000000170e007388 */ /* 0x0003e20000000800 */
[----:B------:R-:W3:Y:S01]  /*2990*/  MUFU.EX2 R25, R25 ;  /* 0x0000001900197308 */ /* 0x000ee20000000800 */
[----:B------:R-:W-:Y:S01]  /*29a0*/  FMUL.FTZ R29, R30, 1.4426950216293334961 ;  /* 0x3fb8aa3b1e1d7820 */ /* 0x000fe20000410000 */
[----:B------:R-:W-:Y:S01]  /*29b0*/  FADD.FTZ R17, R17, R23 ;  /* 0x0000001711117221 */ /* 0x000fe20000010000 */
[C---:B------:R-:W-:Y:S01]  /*29c0*/  FADD.FTZ R32, -R9.reuse, R32 ;  /* 0x0000002009207221 */ /* 0x040fe20000010100 */
[----:B--2---:R-:W-:Y:S01]  /*29d0*/  MUFU.EX2 R21, R40 ;  /* 0x0000002800157308 */ /* 0x004fe20000000800 */
[----:B0-----:R-:W-:-:S02]  /*29e0*/  FADD.FTZ R34, -R9, R34 ;  /* 0x0000002209227221 */ /* 0x001fc40000010100 */
[----:B------:R-:W-:Y:S01]  /*29f0*/  FMUL.FTZ R31, R32, 1.4426950216293334961 ;  /* 0x3fb8aa3b201f7820 */ /* 0x000fe20000410000 */
[----:B------:R-:W0:Y:S01]  /*2a00*/  MUFU.EX2 R19, R44 ;  /* 0x0000002c00137308 */ /* 0x000e220000000800 */
[----:B------:R-:W-:Y:S01]  /*2a10*/  FMUL.FTZ R33, R34, 1.4426950216293334961 ;  /* 0x3fb8aa3b22217820 */ /* 0x000fe20000410000 */
[C---:B-1----:R-:W-:Y:S02]  /*2a20*/  FADD.FTZ R30, -R9.reuse, R20 ;  /* 0x00000014091e7221 */ /* 0x042fe40000010100 */
[----:B------:R-:W1:Y:S02]  /*2a30*/  MUFU.EX2 R23, R42 ;  /* 0x0000002a00177308 */ /* 0x000e640000000800 */
[----:B------:R-:W-:Y:S01]  /*2a40*/  FMUL.FTZ R30, R30, 1.4426950216293334961 ;  /* 0x3fb8aa3b1e1e7820 */ /* 0x000fe20000410000 */
[C---:B------:R-:W-:Y:S01]  /*2a50*/  FADD.FTZ R18, -R9.reuse, R18 ;  /* 0x0000001209127221 */ /* 0x040fe20000010100 */
[----:B------:R-:W2:Y:S01]  /*2a60*/  MUFU.EX2 R27, R27 ;  /* 0x0000001b001b7308 */ /* 0x000ea20000000800 */
[----:B---3--:R-:W-:Y:S01]  /*2a70*/  STS [R14+0x800], R25 ;  /* 0x000800190e007388 */ /* 0x008fe20000000800 */
[----:B------:R-:W-:-:S02]  /*2a80*/  FADD.FTZ R24, -R9, R24 ;  /* 0x0000001809187221 */ /* 0x000fc40000010100 */
[----:B------:R-:W3:Y:S01]  /*2a90*/  MUFU.EX2 R29, R29 ;  /* 0x0000001d001d7308 */ /* 0x000ee20000000800 */
[----:B------:R-:W-:Y:S01]  /*2aa0*/  FMUL.FTZ R18, R18, 1.4426950216293334961 ;  /* 0x3fb8aa3b12127820 */ /* 0x000fe20000410000 */
[----:B0-----:R-:W-:Y:S01]  /*2ab0*/  FADD.FTZ R20, R17, R19 ;  /* 0x0000001311147221 */ /* 0x001fe20000010000 */
[----:B------:R-:W-:Y:S01]  /*2ac0*/  FMUL.FTZ R24, R24, 1.4426950216293334961 ;  /* 0x3fb8aa3b18187820 */ /* 0x000fe20000410000 */
[----:B------:R-:W0:Y:S01]  /*2ad0*/  MUFU.EX2 R31, R31 ;  /* 0x0000001f001f7308 */ /* 0x000e220000000800 */
[C---:B----4-:R-:W-:Y:S01]  /*2ae0*/  FADD.FTZ R28, -R9.reuse, R28 ;  /* 0x0000001c091c7221 */ /* 0x050fe20000010100 */
[----:B------:R-:W-:Y:S01]  /*2af0*/  FADD.FTZ R20, R20, R21 ;  /* 0x0000001514147221 */ /* 0x000fe20000010000 */
[----:B-----5:R-:W-:Y:S01]  /*2b00*/  FADD.FTZ R26, -R9, R26 ;  /* 0x0000001a091a7221 */ /* 0x020fe20000010100 */
[----:B------:R-:W4:Y:S01]  /*2b10*/  MUFU.EX2 R33, R33 ;  /* 0x0000002100217308 */ /* 0x000f220000000800 */
[----:B------:R-:W-:Y:S01]  /*2b20*/  FMUL.FTZ R28, R28, 1.4426950216293334961 ;  /* 0x3fb8aa3b1c1c7820 */ /* 0x000fe20000410000 */
[----:B-1----:R-:W-:Y:S01]  /*2b30*/  FADD.FTZ R20, R20, R23 ;  /* 0x0000001714147221 */ /* 0x002fe20000010000 */
[----:B------:R-:W-:Y:S01]  /*2b40*/  FMUL.FTZ R26, R26, 1.4426950216293334961 ;  /* 0x3fb8aa3b1a1a7820 */ /* 0x000fe20000410000 */
[----:B------:R-:W1:Y:S01]  /*2b50*/  MUFU.EX2 R17, R24 ;  /* 0x0000001800117308 */ /* 0x000e620000000800 */
[----:B------:R-:W-:Y:S01]  /*2b60*/  STS [R14+0x200], R19 ;  /* 0x000200130e007388 */ /* 0x000fe20000000800 */
[----:B------:R-:W-:-:S02]  /*2b70*/  FADD.FTZ R20, R20, R25 ;  /* 0x0000001914147221 */ /* 0x000fc40000010000 */
[----:B------:R-:W5:Y:S01]  /*2b80*/  MUFU.EX2 R35, R30 ;  /* 0x0000001e00237308 */ /* 0x000f620000000800 */
[----:B------:R-:W-:Y:S01]  /*2b90*/  STS [R14+0x400], R21 ;  /* 0x000400150e007388 */ /* 0x000fe20000000800 */
[----:B--2---:R-:W-:Y:S02]  /*2ba0*/  FADD.FTZ R20, R20, R27 ;  /* 0x0000001b14147221 */ /* 0x004fe40000010000 */
[----:B------:R-:W2:Y:S01]  /*2bb0*/  MUFU.EX2 R37, R18 ;  /* 0x0000001200257308 */ /* 0x000ea20000000800 */
[----:B------:R-:W-:Y:S01]  /*2bc0*/  STS [R14+0x600], R23 ;  /* 0x000600170e007388 */ /* 0x000fe20000000800 */
[----:B---3--:R-:W-:Y:S02]  /*2bd0*/  FADD.FTZ R20, R20, R29 ;  /* 0x0000001d14147221 */ /* 0x008fe40000010000 */
[----:B------:R-:W3:Y:S01]  /*2be0*/  MUFU.EX2 R39, R28 ;  /* 0x0000001c00277308 */ /* 0x000ee20000000800 */
[----:B------:R-:W-:Y:S01]  /*2bf0*/  STS [R14+0xa00], R27 ;  /* 0x000a001b0e007388 */ /* 0x000fe20000000800 */
[----:B0-----:R-:W-:-:S02]  /*2c00*/  FADD.FTZ R20, R20, R31 ;  /* 0x0000001f14147221 */ /* 0x001fc40000010000 */
[----:B------:R-:W0:Y:S01]  /*2c10*/  MUFU.EX2 R41, R26 ;  /* 0x0000001a00297308 */ /* 0x000e220000000800 */
[----:B------:R-:W-:Y:S01]  /*2c20*/  STS [R14+0xc00], R29 ;  /* 0x000c001d0e007388 */ /* 0x000fe20000000800 */
[----:B----4-:R-:W-:-:S03]  /*2c30*/  FADD.FTZ R20, R20, R33 ;  /* 0x0000002114147221 */ /* 0x010fc60000010000 */
[----:B------:R-:W-:Y:S01]  /*2c40*/  STS [R14+0xe00], R31 ;  /* 0x000e001f0e007388 */ /* 0x000fe20000000800 */
[----:B-1----:R-:W-:-:S03]  /*2c50*/  FADD.FTZ R20, R20, R17 ;  /* 0x0000001114147221 */ /* 0x002fc60000010000 */
[----:B------:R-:W-:Y:S01]  /*2c60*/  STS [R14+0x1000], R33 ;  /* 0x001000210e007388 */ /* 0x000fe20000000800 */
[----:B-----5:R-:W-:-:S03]  /*2c70*/  FADD.FTZ R20, R20, R35 ;  /* 0x0000002314147221 */ /* 0x020fc60000010000 */
[----:B------:R0:W-:Y:S01]  /*2c80*/  STS [R14+0x1200], R17 ;  /* 0x001200110e007388 */ /* 0x0001e20000000800 */
[----:B--2---:R-:W-:-:S03]  /*2c90*/  FADD.FTZ R20, R20, R37 ;  /* 0x0000002514147221 */ /* 0x004fc60000010000 */
[----:B------:R-:W-:Y:S01]  /*2ca0*/  STS [R14+0x1400], R35 ;  /* 0x001400230e007388 */ /* 0x000fe20000000800 */
[----:B---3--:R-:W-:-:S03]  /*2cb0*/  FADD.FTZ R20, R20, R39 ;  /* 0x0000002714147221 */ /* 0x008fc60000010000 */
[----:B------:R-:W-:Y:S01]  /*2cc0*/  STS [R14+0x1600], R37 ;  /* 0x001600250e007388 */ /* 0x000fe20000000800 */
[----:B0-----:R-:W-:-:S03]  /*2cd0*/  FADD.FTZ R17, R20, R41 ;  /* 0x0000002914117221 */ /* 0x001fc60000010000 */
[----:B------:R-:W-:Y:S04]  /*2ce0*/  STS [R14+0x1800], R39 ;  /* 0x001800270e007388 */ /* 0x000fe80000000800 */
[----:B------:R0:W-:Y:S02]  /*2cf0*/  STS [R14+0x1a00], R41 ;  /* 0x001a00290e007388 */ /* 0x0001e40000000800 */
[----:B0-----:R-:W-:Y:S01]  /*2d00*/  IADD3 R14, PT, PT, R14, 0x2000, RZ ;  /* 0x000020000e0e7810 */ /* 0x001fe20007ffe0ff */
[----:B------:R-:W-:Y:S06]  /*2d10*/  @!P4 BRA `(.L_x_23749) ;  /* 0xfffffff80070c947 */ /* 0x000fec000383ffff */
.L_x_23748:
[----:B------:R-:W-:Y:S05]  /*2d20*/  BSYNC.RECONVERGENT B1 ;  /* 0x0000000000017941 */ /* 0x000fea0003800200 */
.L_x_23747:
        /* <DEDUP_REMOVED lines=55> */
.L_x_23751:
[----:B------:R-:W-:Y:S05]  /*30a0*/  BSYNC.RECONVERGENT B1 ;  /* 0x0000000000017941 */ /* 0x000fea0003800200 */
.L_x_23750:
        /* <DEDUP_REMOVED lines=26> */
.L_x_23743:
[----:B------:R-:W-:Y:S05]  /*3250*/  BSYNC.RECONVERGENT B0 ;  /* 0x0000000000007941 */ /* 0x000fea0003800200 */
.L_x_23742:
        /* <DEDUP_REMOVED lines=40> */
.L_x_23756:
[----:B------:R-:W1:Y:S01]  /*34e0*/  LDS R17, [R11] ;  /* 0x000000000b117984 */ /* 0x000e620000000800 */
[----:B------:R-:W-:-:S04]  /*34f0*/  IADD3 R14, PT, PT, R14, 0x1, RZ ;  /* 0x000000010e0e7810 */ /* 0x000fc80007ffe0ff */
[----:B------:R-:W-:Y:S01]  /*3500*/  ISETP.NE.AND P0, PT, R14, RZ, PT ;  /* 0x000000ff0e00720c */ /* 0x000fe20003f05270 */
[----:B-1----:R-:W-:-:S05]  /*3510*/  FMUL.FTZ R12, R17, R10 ;  /* 0x0000000a110c7220 */ /* 0x002fca0000410000 */
[----:B------:R1:W-:Y:S02]  /*3520*/  STS [R11], R12 ;  /* 0x0000000c0b007388 */ /* 0x0003e40000000800 */
[----:B-1----:R-:W-:-:S05]  /*3530*/  IADD3 R11, PT, PT, R11, 0x200, RZ ;  /* 0x000002000b0b7810 */ /* 0x002fca0007ffe0ff */
[----:B------:R-:W-:Y:S05]  /*3540*/  @P0 BRA `(.L_x_23756) ;  /* 0xfffffffc00e40947 */ /* 0x000fea000383ffff */
.L_x_23755:
[----:B------:R-:W-:Y:S05]  /*3550*/  BSYNC.RECONVERGENT B1 ;  /* 0x0000000000017941 */ /* 0x000fea0003800200 */
.L_x_23754:
        /* <DEDUP_REMOVED lines=12> */
.L_x_23759:
        /* <DEDUP_REMOVED lines=52> */
.L_x_23758:
[----:B------:R-:W-:Y:S05]  /*3960*/  BSYNC.RECONVERGENT B1 ;  /* 0x0000000000017941 */ /* 0x000fea0003800200 */
.L_x_23757:
        /* <DEDUP_REMOVED lines=31> */
.L_x_23761:
[----:B------:R-:W-:Y:S05]  /*3b60*/  BSYNC.RECONVERGENT B1 ;  /* 0x0000000000017941 */ /* 0x000fea0003800200 */
.L_x_23760:
        /* <DEDUP_REMOVED lines=14> */
.L_x_23753:
[----:B------:R-:W-:Y:S05]  /*3c50*/  BSYNC.RECONVERGENT B0 ;  /* 0x0000000000007941 */ /* 0x000fea0003800200 */
.L_x_23752:
        /* <DEDUP_REMOVED lines=25> */
.L_x_23763:
[----:B--23--:R-:W-:Y:S05]  /*3df0*/  BSYNC.RECONVERGENT B0 ;  /* 0x0000000000007941 */ /* 0x00cfea0003800200 */
.L_x_23762:
        /* <DEDUP_REMOVED lines=8> */
[----:B------:R-:W2:Y:S01]  /*3e80*/  I2F.RP R12, R16 ;  /* 0x00000010000c7306 */ /* 0x000ea20000209400 */
[----:B------:R-:W3:Y:S01]  /*3e90*/  LDCU UR4, c[0x0][0x3c8] ;  /* 0x00007900ff0477ac */ /* 0x000ee20008000800 */
[----:B-1--4-:R-:W-:Y:S01]  /*3ea0*/  IMAD.WIDE.U32 R10, R21, 0x4, RZ ;  /* 0x00000004150a7825 */ /* 0x012fe200078e00ff */
[----:B------:R-:W-:Y:S02]  /*3eb0*/  IADD3 R22, PT, PT, -R22, R21, RZ ;  /* 0x0000001516167210 */ /* 0x000fe40007ffe1ff */
[----:B------:R-:W-:Y:S01]  /*3ec0*/  CS2R R28, SRZ ;  /* 0x00000000001c7805 */ /* 0x000fe2000001ff00 */
[----:B------:R-:W1:Y:S01]  /*3ed0*/  LDCU UR5, c[0x0][0x3fc] ;  /* 0x00007f80ff0577ac */ /* 0x000e620008000800 */
[----:B------:R-:W-:Y:S01]  /*3ee0*/  IMAD R2, R5, 0x8, R2 ;  /* 0x0000000805027824 */ /* 0x000fe200078e0202 */
[----:B------:R-:W-:Y:S02]  /*3ef0*/  IADD3 R21, PT, PT, R21, 0x1, RZ ;  /* 0x0000000115157810 */ /* 0x000fe40007ffe0ff */
[----:B------:R-:W-:Y:S01]  /*3f00*/  CS2R R26, SRZ ;  /* 0x00000000001a7805 */ /* 0x000fe2000001ff00 */
[----:B------:R-:W4:Y:S01]  /*3f10*/  LDCU.64 UR6, c[0x0][0x3b8] ;  /* 0x00007700ff0677ac */ /* 0x000f220008000a00 */
[----:B------:R-:W-:Y:S01]  /*3f20*/  VIADD R20, R2, 0x3 ;  /* 0x0000000302147836 */ /* 0x000fe20000000000 */
[----:B------:R-:W-:-:S02]  /*3f30*/  MOV R30, RZ ;  /* 0x000000ff001e7202 */ /* 0x000fc40000000f00 */
[----:B------:R-:W-:Y:S01]  /*3f40*/  CS2R R24, SRZ ;  /* 0x0000000000187805 */ /* 0x000fe2000001ff00 */
[----:B------:R-:W-:Y:S01]  /*3f50*/  IMAD.MOV.U32 R23, RZ, RZ, RZ ;  /* 0x000000ffff177224 */ /* 0x000fe200078e00ff */
[----:B--2---:R-:W2:Y:S01]  /*3f60*/  MUFU.RCP R12, R12 ;  /* 0x0000000c000c7308 */ /* 0x004ea20000001000 */
[----:B---3--:R-:W-:-:S06]  /*3f70*/  UIMAD UR4, UR16, UR4, URZ ;  /* 0x00000004100472a4 */ /* 0x008fcc000f8e02ff */
[----:B------:R-:W-:-:S05]  /*3f80*/  MOV R13, UR4 ;  /* 0x00000004000d7c02 */ /* 0x000fca0008000f00 */
[----:B------:R-:W3:Y:S01]  /*3f90*/  LDCU UR4, c[0x0][0x3e0] ;  /* 0x00007c00ff0477ac */ /* 0x000ee20008000800 */
[----:B------:R-:W-:-:S04]  /*3fa0*/  IMAD.WIDE R10, R13, 0x4, R10 ;  /* 0x000000040d0a7825 */ /* 0x000fc800078e020a */
[----:B--2---:R-:W-:Y:S01]  /*3fb0*/  VIADD R8, R12, 0xffffffe ;  /* 0x0ffffffe0c087836 */ /* 0x004fe20000000000 */
[----:B----4-:R-:W-:Y:S01]  /*3fc0*/  IADD3 R18, P0, PT, R10, UR6, RZ ;  /* 0x000000060a127c10 */ /* 0x010fe2000ff1e0ff */
[----:B------:R-:W-:Y:S02]  /*3fd0*/  VIADD R13, R3, 0x220 ;  /* 0x00000220030d7836 */ /* 0x000fe40000000000 */
[----:B0-----:R0:W2:Y:S01]  /*3fe0*/  F2I.FTZ.U32.TRUNC.NTZ R9, R8 ;  /* 0x0000000800097305 */ /* 0x0010a2000021f000 */
[----:B------:R-:W-:Y:S02]  /*3ff0*/  IADD3.X R17, PT, PT, R11, UR7, RZ, P0, !PT ;  /* 0x000000070b117c10 */ /* 0x000fe400087fe4ff */
[----:B------:R-:W-:-:S04]  /*4000*/  LEA R0, R0, R13, 0x18 ;  /* 0x0000000d00007211 */ /* 0x000fc800078ec0ff */
[----:B------:R-:W-:Y:S02]  /*4010*/  LEA R19, R5, R0, 0x5 ;  /* 0x0000000005137211 */ /* 0x000fe400078e28ff */
[----:B0-----:R-:W-:Y:S01]  /*4020*/  MOV R8, RZ ;  /* 0x000000ff00087202 */ /* 0x001fe20000000f00 */
[----:B---3--:R-:W-:Y:S01]  /*4030*/  UIMAD UR4, UR15, UR4, URZ ;  /* 0x000000040f0472a4 */ /* 0x008fe2000f8e02ff */
[----:B------:R-:W-:Y:S02]  /*4040*/  IADD3 R19, PT, PT, R19, 0x10, RZ ;  /* 0x0000001013137810 */ /* 0x000fe40007ffe0ff */
[----:B--2---:R-:W-:-:S03]  /*4050*/  IADD3 R15, PT, PT, RZ, -R9, RZ ;  /* 0x80000009ff0f7210 */ /* 0x004fc60007ffe0ff */
[----:B------:R-:W-:Y:S02]  /*4060*/  MOV R36, UR4 ;  /* 0x0000000400247c02 */ /* 0x000fe40008000f00 */
[----:B------:R-:W-:-:S04]  /*4070*/  IMAD R3, R15, R16, RZ ;  /* 0x000000100f037224 */ /* 0x000fc800078e02ff */
[----:B------:R-:W-:Y:S01]  /*4080*/  IMAD.HI.U32 R3, R9, R3, R8 ;  /* 0x0000000309037227 */ /* 0x000fe200078e0008 */
[----:B-1----:R-:W-:Y:S01]  /*4090*/  MOV R8, UR5 ;  /* 0x0000000500087c02 */ /* 0x002fe20008000f00 */
[----:B------:R-:W-:-:S03]  /*40a0*/  USHF.R.S32.HI UR5, URZ, 0x1f, UR4 ;  /* 0x0000001fff057899 */ /* 0x000fc60008011404 */
[----:B------:R-:W-:-:S03]  /*40b0*/  IADD3 R2, PT, PT, -R8, UR14, RZ ;  /* 0x0000000e08027c10 */ /* 0x000fc6000fffe1ff */
[----:B------:R-:W-:-:S07]  /*40c0*/  IMAD.U32 R37, RZ, RZ, UR5 ;  /* 0x00000005ff257e24 */ /* 0x000fce000f8e00ff */
.L_x_23784:
        /* <DEDUP_REMOVED lines=23> */
[----:B------:R-:W-:Y:S01]  /*4240*/  HFMA2 R8, -RZ, RZ, 0, 0 ;  /* 0x00000000ff087431 */ /* 0x000fe200000001ff */
[----:B0-----:R-:W-:-:S03]  /*4250*/  IADD3 R31, PT, PT, RZ, -R9, RZ ;  /* 0x80000009ff1f7210 */ /* 0x001fc60007ffe0ff */
[----:B------:R-:W-:Y:S01]  /*4260*/  @!P2 IMAD.MOV R13, RZ, RZ, -R13 ;  /* 0x000000ffff0da224 */ /* 0x000fe200078e0a0d */
[----:B------:R-:W-:Y:S01]  /*4270*/  @!P1 LOP3.LUT R13, RZ, R11, RZ, 0x33, !PT ;  /* 0x0000000bff0d9212 */ /* 0x000fe200078e33ff */
[----:B------:R-:W-:Y:S01]  /*4280*/  IMAD R11, R31, R10, RZ ;  /* 0x0000000a1f0b7224 */ /* 0x000fe200078e02ff */
[----:B------:R-:W-:Y:S02]  /*4290*/  ISETP.NE.AND P2, PT, R14, RZ, PT ;  /* 0x000000ff0e00720c */ /* 0x000fe40003f45270 */
[----:B------:R-:W-:Y:S01]  /*42a0*/  IADD3 R12, PT, PT, R13, UR9, RZ ;  /* 0x000000090d0c7c10 */ /* 0x000fe2000fffe0ff */
[----:B------:R-:W-:-:S03]  /*42b0*/  IMAD.HI.U32 R8, R9, R11, R8 ;  /* 0x0000000b09087227 */ /* 0x000fc600078e0008 */
        /* <DEDUP_REMOVED lines=22> */
[----:B-1----:R-:W-:Y:S01]  /*4420*/  F2FP.F16.F32.PACK_AB R34, R15, R14 ;  /* 0x0000000e0f22723e */ /* 0x002fe200000000ff */
[----:B--2---:R-:W-:-:S03]  /*4430*/  IMAD.WIDE R32, R33, UR24, R36 ;  /* 0x0000001821207c25 */ /* 0x004fc6000f8e0224 */
[----:B------:R-:W-:-:S04]  /*4440*/  LEA R11, P0, R4, R32, 0x3 ;  /* 0x00000020040b7211 */ /* 0x000fc800078018ff */
[----:B------:R-:W-:Y:S01]  /*4450*/  LEA R38, P1, R11, UR22, 0x1 ;  /* 0x000000160b267c11 */ /* 0x000fe2000f8208ff */
[----:B------:R-:W-:Y:S01]  /*4460*/  IMAD.X R32, RZ, RZ, R33, P0 ;  /* 0x000000ffff207224 */ /* 0x000fe200000e0621 */
[----:B------:R-:W-:Y:S02]  /*4470*/  ISETP.NE.AND P0, PT, R22, -0x1, PT ;  /* 0xffffffff1600780c */ /* 0x000fe40003f05270 */
[----:B------:R-:W-:Y:S02]  /*4480*/  F2FP.F16.F32.PACK_AB R33, R13, R12 ;  /* 0x0000000c0d21723e */ /* 0x000fe400000000ff */
[----:B------:R-:W-:Y:S02]  /*4490*/  LEA.HI.X R39, R11, UR23, R32, 0x1, P1 ;  /* 0x000000170b277c11 */ /* 0x000fe400088f0c20 */
[----:B------:R-:W-:-:S03]  /*44a0*/  MOV R32, R10 ;  /* 0x0000000a00207202 */ /* 0x000fc60000000f00 */
        /* <DEDUP_REMOVED lines=32> */
.L_x_23769:
[----:B------:R-:W-:Y:S05]  /*46b0*/  BSYNC.RECONVERGENT B2 ;  /* 0x0000000000027941 */ /* 0x000fea0003800200 */
.L_x_23768:
        /* <DEDUP_REMOVED lines=41> */
.L_x_23771:
[----:B------:R-:W-:Y:S05]  /*4950*/  BSYNC.RECONVERGENT B2 ;  /* 0x0000000000027941 */ /* 0x000fea0003800200 */
.L_x_23770:
        /* <DEDUP_REMOVED lines=41> */
.L_x_23773:
[----:B------:R-:W-:Y:S05]  /*4bf0*/  BSYNC.RECONVERGENT B2 ;  /* 0x0000000000027941 */ /* 0x000fea0003800200 */
.L_x_23772:
        /* <DEDUP_REMOVED lines=41> */
.L_x_23775:
[----:B------:R-:W-:Y:S05]  /*4e90*/  BSYNC.RECONVERGENT B2 ;  /* 0x0000000000027941 */ /* 0x000fea0003800200 */
.L_x_23774:
        /* <DEDUP_REMOVED lines=41> */
.L_x_23777:
[----:B------:R-:W-:Y:S05]  /*5130*/  BSYNC.RECONVERGENT B2 ;  /* 0x0000000000027941 */ /* 0x000fea0003800200 */
.L_x_23776:
        /* <DEDUP_REMOVED lines=41> */
.L_x_23779:
[----:B------:R-:W-:Y:S05]  /*53d0*/  BSYNC.RECONVERGENT B2 ;  /* 0x0000000000027941 */ /* 0x000fea0003800200 */
.L_x_23778:
        /* <DEDUP_REMOVED lines=41> */
.L_x_23781:
[----:B------:R-:W-:Y:S05]  /*5670*/  BSYNC.RECONVERGENT B2 ;  /* 0x0000000000027941 */ /* 0x000fea0003800200 */
.L_x_23780:
[----:B------:R0:W5:Y:S02]  /*5680*/  LDG.E.128.CONSTANT R12, desc[UR12][R38.64+0xe00] ;  /* 0x000e000c260c7981 */ /* 0x000164000c1e9d00 */
[----:B-----5:R-:W-:Y:S01]  /*5690*/  HMUL2 R9, R32, R9 ;  /* 0x0000000920097232 */ /* 0x020fe20000000000 */
[----:B------:R-:W-:Y:S03]  /*56a0*/  BSSY.RECONVERGENT B2, `(.L_x_23782) ;  /* 0x0000023000027945 */ /* 0x000fe60003800200 */
[----:B------:R-:W-:-:S04]  /*56b0*/  HFMA2 R9, R31, R8, R9 ;  /* 0x000000081f097231 */ /* 0x000fc80000000009 */
[----:B------:R-:W-:-:S04]  /*56c0*/  HFMA2 R9, R33, R10, R9 ;  /* 0x0000000a21097231 */ /* 0x000fc80000000009 */
[----:B------:R-:W-:Y:S01]  /*56d0*/  HFMA2 R11, R34, R11, R9 ;  /* 0x0000000b220b7231 */ /* 0x000fe20000000009 */
[----:B0-----:R-:W-:Y:S06]  /*56e0*/  @P0 BRA `(.L_x_23783) ;  /* 0x0000000000780947 */ /* 0x001fec0003800000 */
[----:B------:R-:W-:Y:S02]  /*56f0*/  ISETP.GE.AND P0, PT, R0, UR21, PT ;  /* 0x0000001500007c0c */ /* 0x000fe4000bf06270 */
[----:B------:R-:W-:Y:S02]  /*5700*/  IADD3 R0, PT, PT, R20, -0x2, RZ ;  /* 0xfffffffe14007810 */ /* 0x000fe40007ffe0ff */
[----:B------:R-:W-:Y:S02]  /*5710*/  PRMT R8, R13, 0x7632, R8 ;  /* 0x000076320d087816 */ /* 0x000fe40000000008 */
[----:B------:R-:W-:Y:S01]  /*5720*/  ISETP.GE.AND P1, PT, R0, UR21, PT ;  /* 0x0000001500007c0c */ /* 0x000fe2000bf26270 */
[C---:B------:R-:W-:Y:S01]  /*5730*/  VIADD R0, R20.reuse, 0xffffffff ;  /* 0xffffffff14007836 */ /* 0x040fe20000000000 */
[----:B------:R-:W-:-:S04]  /*5740*/  ISETP.GE.AND P3, PT, R20, UR21, PT ;  /* 0x0000001514007c0c */ /* 0x000fc8000bf66270 */
[----:B------:R-:W-:Y:S02]  /*5750*/  ISETP.GE.AND P2, PT, R0, UR21, PT ;  /* 0x0000001500007c0c */ /* 0x000fe4000bf46270 */
[C---:B------:R-:W-:Y:S02]  /*5760*/  PRMT R0, R12.reuse, 0x7632, R0 ;  /* 0x000076320c007816 */ /* 0x040fe40000000000 */
[----:B------:R-:W-:Y:S02]  /*5770*/  SEL R12, R12, RZ, !P0 ;  /* 0x000000ff0c0c7207 */ /* 0x000fe40004000000 */
[----:B------:R-:W-:Y:S02]  /*5780*/  SEL R9, R0, RZ, !P1 ;  /* 0x000000ff00097207 */ /* 0x000fe40004800000 */
[----:B------:R-:W-:Y:S02]  /*5790*/  IADD3 R0, PT, PT, R20, 0x1, RZ ;  /* 0x0000000114007810 */ /* 0x000fe40007ffe0ff */
[----:B------:R-:W-:-:S02]  /*57a0*/  SEL R13, R13, RZ, !P2 ;  /* 0x000000ff0d0d7207 */ /* 0x000fc40005000000 */
[----:B------:R-:W-:Y:S02]  /*57b0*/  ISETP.GE.AND P0, PT, R0, UR21, PT ;  /* 0x0000001500007c0c */ /* 0x000fe4000bf06270 */
[----:B------:R-:W-:Y:S02]  /*57c0*/  IADD3 R0, PT, PT, R20, 0x2, RZ ;  /* 0x0000000214007810 */ /* 0x000fe40007ffe0ff */
[----:B------:R-:W-:Y:S02]  /*57d0*/  PRMT R12, R12, 0x5410, R9 ;  /* 0x000054100c0c7816 */ /* 0x000fe40000000009 */
[----:B------:R-:W-:Y:S01]  /*57e0*/  ISETP.GE.AND P1, PT, R0, UR21, PT ;  /* 0x0000001500007c0c */ /* 0x000fe2000bf26270 */
[----:B------:R-:W-:Y:S01]  /*57f0*/  VIADD R0, R20, 0x3 ;  /* 0x0000000314007836 */ /* 0x000fe20000000000 */
[----:B------:R-:W-:-:S04]  /*5800*/  SEL R8, R8, RZ, !P3 ;  /* 0x000000ff08087207 */ /* 0x000fc80005800000 */
        /* <DEDUP_REMOVED lines=12> */
.L_x_23783:
[----:B------:R-:W-:Y:S05]  /*58d0*/  BSYNC.RECONVERGENT B2 ;  /* 0x0000000000027941 */ /* 0x000fea0003800200 */
.L_x_23782:
        /* <DEDUP_REMOVED lines=12> */
.L_x_23767:
[----:B------:R-:W-:Y:S05]  /*59a0*/  BSYNC.RECONVERGENT B0 ;  /* 0x0000000000007941 */ /* 0x000fea0003800200 */
.L_x_23766:
[----:B------:R-:W-:Y:S01]  /*59b0*/  IADD3 R9, PT, PT, R21, 0x3, RZ ;  /* 0x0000000315097810 */ /* 0x000fe20007ffe0ff */
[----:B------:R-:W-:Y:S01]  /*59c0*/  VIADD R22, R22, 0x4 ;  /* 0x0000000416167836 */ /* 0x000fe20000000000 */
[----:B------:R-:W-:Y:S01]  /*59d0*/  IADD3 R18, P1, PT, R18, 0x10, RZ ;  /* 0x0000001012127810 */ /* 0x000fe20007f3e0ff */
[----:B------:R-:W-:Y:S01]  /*59e0*/  VIADD R19, R19, 0x80 ;  /* 0x0000008013137836 */ /* 0x000fe20000000000 */
[----:B------:R-:W-:Y:S02]  /*59f0*/  ISETP.GE.U32.AND P0, PT, R9, R6, PT ;  /* 0x000000060900720c */ /* 0x000fe40003f06070 */
[----:B------:R-:W-:Y:S02]  /*5a00*/  IADD3 R21, PT, PT, R21, 0x4, RZ ;  /* 0x0000000415157810 */ /* 0x000fe40007ffe0ff */
[----:B------:R-:W-:Y:S02]  /*5a10*/  IADD3 R20, PT, PT, R20, 0x20, RZ ;  /* 0x0000002014147810 */ /* 0x000fe40007ffe0ff */
[----:B------:R-:W-:-:S07]  /*5a20*/  IADD3.X R17, PT, PT, RZ, R17, RZ, P1, !PT ;  /* 0x00000011ff117210 */ /* 0x000fce0000ffe4ff */
[----:B------:R-:W-:Y:S05]  /*5a30*/  @!P0 BRA `(.L_x_23784) ;  /* 0xffffffe400a48947 */ /* 0x000fea000383ffff */
.L_x_23765:
[----:B------:R-:W-:Y:S05]  /*5a40*/  BSYNC.RECONVERGENT B1 ;  /* 0x0000000000017941 */ /* 0x000fea0003800200 */
.L_x_23764:
[C---:B------:R-:W-:Y:S01]  /*5a50*/  LOP3.LUT R0, R7.reuse, 0x3c0, RZ, 0xc0, !PT ;  /* 0x000003c007007812 */ /* 0x040fe200078ec0ff */
[----:B------:R-:W-:Y:S01]  /*5a60*/  BAR.SYNC.DEFER_BLOCKING 0x0 ;  /* 0x0000000000007b1d */ /* 0x000fe20000010000 */
[C---:B------:R-:W-:Y:S02]  /*5a70*/  LOP3.LUT R2, R7.reuse, 0x3e0, RZ, 0xc0, !PT ;  /* 0x000003e007027812 */ /* 0x040fe400078ec0ff */
[----:B------:R-:W-:Y:S02]  /*5a80*/  ISETP.NE.AND P0, PT, R0, 0x40, PT ;  /* 0x000000400000780c */ /* 0x000fe40003f05270 */
[----:B------:R-:W-:Y:S01]  /*5a90*/  ISETP.NE.AND P2, PT, R2, 0x20, PT ;  /* 0x000000200200780c */ /* 0x000fe20003f45270 */
[----:B------:R-:W-:Y:S01]  /*5aa0*/  BSSY.RECONVERGENT B0, `(.L_x_23785) ;  /* 0x0000012000007945 */ /* 0x000fe20003800200 */
[C---:B------:R-:W-:Y:S02]  /*5ab0*/  ISETP.GT.U32.AND P1, PT, R7.reuse, 0x3f, PT ;  /* 0x0000003f0700780c */ /* 0x040fe40003f24070 */
[----:B------:R-:W-:-:S02]  /*5ac0*/  ISETP.GT.U32.AND P3, PT, R7, 0x1f, PT ;  /* 0x0000001f0700780c */ /* 0x000fc40003f64070 */
[----:B------:R-:W-:-:S05]  /*5ad0*/  LEA R5, R5, R4, 0x8 ;  /* 0x0000000405057211 */ /* 0x000fca00078e40ff */
[----:B------:R-:W-:Y:S06]  /*5ae0*/  @P0 BRA `(.L_x_23786) ;  /* 0x0000000000340947 */ /* 0x000fec0003800000 */
[----:B------:R-:W5:Y:S01]  /*5af0*/  S2UR UR5, SR_CgaCtaId ;  /* 0x00000000000579c3 */ /* 0x000f620000008800 */
[----:B------:R-:W-:Y:S02]  /*5b00*/  UMOV UR4, 0x400 ;  /* 0x0000040000047882 */ /* 0x000fe40000000000 */
[----:B------:R-:W-:-:S04]  /*5b10*/  UIADD3 UR4, UPT, UPT, UR4, 0x220, URZ ;  /* 0x0000022004047890 */ /* 0x000fc8000fffe0ff */
[----:B-----5:R-:W-:-:S06]  /*5b20*/  ULEA UR4, UR5, UR4, 0x18 ;  /* 0x0000000405047291 */ /* 0x020fcc000f8ec0ff */
        /* <DEDUP_REMOVED lines=9> */
.L_x_23786:
[----:B------:R-:W-:Y:S05]  /*5bc0*/  BSYNC.RECONVERGENT B0 ;  /* 0x0000000000007941 */ /* 0x000fea0003800200 */
.L_x_23785:
[----:B------:R-:W-:Y:S06]  /*5bd0*/  BAR.SYNC.DEFER_BLOCKING 0x0 ;  /* 0x0000000000007b1d */ /* 0x000fec0000010000 */
[----:B------:R-:W-:Y:S04]  /*5be0*/  BSSY.RECONVERGENT B0, `(.L_x_23787) ;  /* 0x0000017000007945 */ /* 0x000fe80003800200 */
[----:B------:R-:W-:Y:S05]  /*5bf0*/  @P1 BRA `(.L_x_23788) ;  /* 0x0000000000541947 */ /* 0x000fea0003800000 */
[----:B------:R-:W5:Y:S01]  /*5c00*/  S2UR UR5, SR_CgaCtaId ;  /* 0x00000000000579c3 */ /* 0x000f620000008800 */
[----:B------:R-:W-:Y:S02]  /*5c10*/  UMOV UR4, 0x400 ;  /* 0x0000040000047882 */ /* 0x000fe40000000000 */
[----:B------:R-:W-:-:S04]  /*5c20*/  UIADD3 UR4, UPT, UPT, UR4, 0x220, URZ ;  /* 0x0000022004047890 */ /* 0x000fc8000fffe0ff */
[----:B-----5:R-:W-:-:S06]  /*5c30*/  ULEA UR4, UR5, UR4, 0x18 ;  /* 0x0000000405047291 */ /* 0x020fcc000f8ec0ff */
[----:B-1--4-:R-:W-:-:S05]  /*5c40*/  LEA R10, R5, UR4, 0x2 ;  /* 0x00000004050a7c11 */ /* 0x012fca000f8e10ff */
        /* <DEDUP_REMOVED lines=16> */
.L_x_23788:
[----:B------:R-:W-:Y:S05]  /*5d50*/  BSYNC.RECONVERGENT B0 ;  /* 0x0000000000007941 */ /* 0x000fea0003800200 */
.L_x_23787:
        /* <DEDUP_REMOVED lines=16> */
.L_x_23790:
[----:B------:R-:W-:Y:S05]  /*5e60*/  BSYNC.RECONVERGENT B0 ;  /* 0x0000000000007941 */ /* 0x000fea0003800200 */
.L_x_23789:
        /* <DEDUP_REMOVED lines=10> */
[----:B------:R-:W1:Y:S04]  /*5f10*/  LDS R5, [R8+0x100] ;  /* 0x0001000008057984 */ /* 0x000e680000000800 */
[----:B------:R-:W2:Y:S04]  /*5f20*/  LDS R2, [R8+0x180] ;  /* 0x0001800008027984 */ /* 0x000ea80000000800 */
[----:B----4-:R-:W4:Y:S04]  /*5f30*/  LDS R9, [R8+0x200] ;  /* 0x0002000008097984 */ /* 0x010f280000000800 */
[----:B------:R-:W3:Y:S04]  /*5f40*/  LDS R4, [R8+0x280] ;  /* 0x0002800008047984 */ /* 0x000ee80000000800 */
[----:B------:R-:W3:Y:S04]  /*5f50*/  LDS R11, [R8+0x300] ;  /* 0x00030000080b7984 */ /* 0x000ee80000000800 */
[----:B------:R-:W3:Y:S01]  /*5f60*/  LDS R6, [R8+0x380] ;  /* 0x0003800008067984 */ /* 0x000ee20000000800 */
[----:B-----5:R-:W-:Y:S01]  /*5f70*/  FADD.FTZ R30, R3, R30 ;  /* 0x0000001e031e7221 */ /* 0x020fe20000010000 */
[----:B0-----:R-:W-:Y:S01]  /*5f80*/  FADD.FTZ R29, R0, R29 ;  /* 0x0000001d001d7221 */ /* 0x001fe20000010000 */
[----:B-1----:R-:W-:Y:S01]  /*5f90*/  FADD.FTZ R28, R5, R28 ;  /* 0x0000001c051c7221 */ /* 0x002fe20000010000 */
[----:B--2---:R-:W-:Y:S01]  /*5fa0*/  FADD.FTZ R27, R2, R27 ;  /* 0x0000001b021b7221 */ /* 0x004fe20000010000 */
[----:B----4-:R-:W-:Y:S01]  /*5fb0*/  FADD.FTZ R26, R9, R26 ;  /* 0x0000001a091a7221 */ /* 0x010fe20000010000 */
[----:B---3--:R-:W-:Y:S01]  /*5fc0*/  FADD.FTZ R25, R4, R25 ;  /* 0x0000001904197221 */ /* 0x008fe20000010000 */
[----:B------:R-:W-:Y:S01]  /*5fd0*/  FADD.FTZ R24, R11, R24 ;  /* 0x000000180b187221 */ /* 0x000fe20000010000 */
[----:B------:R-:W-:-:S07]  /*5fe0*/  FADD.FTZ R23, R6, R23 ;  /* 0x0000001706177221 */ /* 0x000fce0000010000 */
.L_x_23792:
[----:B------:R-:W-:Y:S05]  /*5ff0*/  BSYNC.RECONVERGENT B0 ;  /* 0x0000000000007941 */ /* 0x000fea0003800200 */
.L_x_23791:
[----:B------:R-:W-:Y:S06]  /*6000*/  BAR.SYNC.DEFER_BLOCKING 0x0 ;  /* 0x0000000000007b1d */ /* 0x000fec0000010000 */
[----:B------:R-:W-:Y:S05]  /*6010*/  @P3 EXIT ;  /* 0x000000000000394d */ /* 0x000fea0003800000 */
[----:B------:R-:W-:Y:S01]  /*6020*/  UIMAD UR5, UR16, UR20, UR17 ;  /* 0x00000014100572a4 */ /* 0x000fe2000f8e0211 */
[----:B0-----:R-:W-:Y:S01]  /*6030*/  F2FP.F16.F32.PACK_AB R29, R29, R30 ;  /* 0x0000001e1d1d723e */ /* 0x001fe200000000ff */
        /* <DEDUP_REMOVED lines=26> */
.L_x_23739:
        /* <DEDUP_REMOVED lines=8> */
.L_x_23794:
[----:B------:R-:W-:Y:S05]  /*6260*/  BSYNC B2 ;  /* 0x0000000000027941 */ /* 0x000fea0003800000 */
.L_x_23793:
        /* <DEDUP_REMOVED lines=9> */
.L_x_23795:
[----:B------:R-:W-:Y:S01]  /*6300*/  MOV R10, R9 ;  /* 0x00000009000a7202 */ /* 0x000fe20000000f00 */
[----:B------:R-:W-:Y:S06]  /*6310*/  BRA `(.L_x_23796) ;  /* 0xffffffbc00247947 */ /* 0x000fec000383ffff */
.L_x_23741:
        /* <DEDUP_REMOVED lines=8> */
.L_x_23798:
[----:B------:R-:W-:Y:S05]  /*63a0*/  BSYNC B0 ;  /* 0x0000000000007941 */ /* 0x000fea0003800000 */
.L_x_23797:
        /* <DEDUP_REMOVED lines=9> */
.L_x_23799:
[----:B------:R-:W-:Y:S02]  /*6440*/  HFMA2 R14, -RZ, RZ, 0, 2.384185791015625e-07 ;  /* 0x00000004ff0e7431 */ /* 0x000fe400000001ff */
[----:B------:R-:W-:-:S05]  /*6450*/  IMAD.MOV.U32 R10, RZ, RZ, R9 ;  /* 0x000000ffff0a7224 */ /* 0x000fca00078e0009 */
[----:B------:R-:W-:-:S04]  /*6460*/  FMNMX.FTZ R10, R3, R10, !PT ;  /* 0x0000000a030a7209 */ /* 0x000fc80007810000 */
[----:B------:R-:W-:-:S07]  /*6470*/  MOV R13, R10 ;  /* 0x0000000a000d7202 */ /* 0x000fce0000000f00 */
[----:B------:R-:W-:Y:S05]  /*6480*/  WARPSYNC.COLLECTIVE R12, `(.L_x_23800) ;  /* 0x000000000c087348 */ /* 0x000fea0003c00000 */
[----:B------:R0:W1:Y:S02]  /*6490*/  SHFL.BFLY P2, R9, R13, R14, R15 ;  /* 0x0c00000e0d097389 */ /* 0x000064000004000f */
[----:B01----:R-:W-:Y:S05]  /*64a0*/  ENDCOLLECTIVE ;  /* 0x000000000000791b */ /* 0x003fea0003800000 */
.L_x_23800:
[----:B------:R-:W-:Y:S05]  /*64b0*/  BRA `(.L_x_23801) ;  /* 0xffffffbc00847947 */ /* 0x000fea000383ffff */
.L_x_23802:
        /* <DEDUP_REMOVED lines=12> */
.L_x_27590:


//--------------------- .text._ZN4vllm32paged_attention_v2_reduce_kernelItLi192ELi128ELi512EEEvPT_PKfS4_PKS1_PKii --------------------------
	.section	.text._ZN4vllm32paged_attention_v2_reduce_kernelItLi192ELi128ELi512EEEvPT_PKfS4_PKS1_PKii,"ax",@progbits
	.align	128
        .global         _ZN4vllm32paged_attention_v2_reduce_kernelItLi192ELi128ELi512EEEvPT_PKfS4_PKS1_PKii
        .type           _ZN4vllm32paged_attention_v2_reduce_kernelItLi192ELi128ELi512EEEvPT_PKfS4_PKS1_PKii,@function
        .size           _ZN4vllm32paged_attention_v2_reduce_kernelItLi192ELi128ELi512EEEvPT_PKfS4_PKS1_PKii,(.L_x_27591 - _ZN4vllm32paged_attention_v2_reduce_kernelItLi192ELi128ELi512EEEvPT_PKfS4_PKS1_PKii)
        .other          _ZN4vllm32paged_attention_v2_reduce_kernelItLi192ELi128ELi512EEEvPT_PKfS4_PKS1_PKii,@"STO_CUDA_ENTRY STV_DEFAULT"
_ZN4vllm32paged_attention_v2_reduce_kernelItLi192ELi128ELi512EEEvPT_PKfS4_PKS1_PKii:
.text._ZN4vllm32paged_attention_v2_reduce_kernelItLi192ELi128ELi512EEEvPT_PKfS4_PKS1_PKii:
        /* <DEDUP_REMOVED lines=31> */
[----:B------:R-:W-:Y:S02]  /*01f0*/  IADD3 R3, PT, PT, R11, R10, RZ ;  /* 0x0000000a0b037210 */ /* 0x000fe40007ffe0ff */
[----:B------:R-:W-:Y:S02]  /*0200*/  ISETP.NE.U32.AND P2, PT, R10, RZ, PT ;  /* 0x000000ff0a00720c */ /* 0x000fe40003f45070 */
[----:B------:R-:W-:-:S02]  /*0210*/  ISETP.GE.U32.AND P0, PT, R3, 0xc0, PT ;  /* 0x000000c00300780c */ /* 0x000fc40003f06070 */
        /* <DEDUP_REMOVED lines=39> */
.L_x_23806:
        /* <DEDUP_REMOVED lines=10> */
.L_x_23805:
[----:B------:R-:W-:Y:S05]  /*0530*/  BSYNC.RECONVERGENT B0 ;  /* 0x0000000000007941 */ /* 0x000fea0003800200 */
.L_x_23804:
[----:B------:R-:W-:Y:S05]  /*0540*/  @!P0 EXIT ;  /* 0x000000000000894d */ /* 0x000fea0003800000 */
[----:B------:R-:W-:Y:S01]  /*0550*/  IADD3 R12, P0, PT, R2, UR4, RZ ;  /* 0x00000004020c7c10 */ /* 0x000fe2000ff1e0ff */
[C---:B------:R-:W-:Y:S01]  /*0560*/  IMAD R15, R10.reuse, 0x3, R11 ;  /* 0x000000030a0f7824 */ /* 0x040fe200078e020b */
[----:B------:R-:W-:Y:S01]  /*0570*/  LEA R13, R10, R11, 0x1 ;  /* 0x0000000b0a0d7211 */ /* 0x000fe200078e08ff */
[----:B------:R-:W-:Y:S01]  /*0580*/  IMAD.IADD R17, R11, 0x1, R10 ;  /* 0x000000010b117824 */ /* 0x000fe200078e020a */
[----:B------:R-:W-:Y:S01]  /*0590*/  IADD3.X R14, PT, PT, R19, UR5, RZ, P0, !PT ;  /* 0x00000005130e7c10 */ /* 0x000fe200087fe4ff */
[----:B------:R-:W1:Y:S01]  /*05a0*/  LDCU.64 UR6, c[0x0][0x398] ;  /* 0x00007300ff0677ac */ /* 0x000e620008000a00 */
[----:B------:R-:W2:Y:S07]  /*05b0*/  LDCU.64 UR10, c[0x0][0x380] ;  /* 0x00007000ff0a77ac */ /* 0x000eae0008000a00 */
.L_x_23807:
        /* <DEDUP_REMOVED lines=20> */
[----:B------:R-:W-:-:S04]  /*0700*/  IADD3 R5, P0, PT, R0, R11, RZ ;  /* 0x0000000b00057210 */ /* 0x000fc80007f1e0ff */
[----:B------:R-:W-:Y:S02]  /*0710*/  IADD3.X R16, PT, PT, RZ, RZ, RZ, P0, !PT ;  /* 0x000000ffff107210 */ /* 0x000fe400007fe4ff */
        /* <DEDUP_REMOVED lines=26> */
.L_x_23803:
        /* <DEDUP_REMOVED lines=16> */
[----:B------:R-:W-:Y:S01]  /*09c0*/  IMAD.MOV.U32 R18, RZ, RZ, -0x800001 ;  /* 0xff7fffffff127424 */ /* 0x000fe200078e00ff */
[----:B------:R-:W-:Y:S01]  /*09d0*/  MOV R16, R14 ;  /* 0x0000000e00107202 */ /* 0x000fe20000000f00 */
        /* <DEDUP_REMOVED lines=32> */
[----:B------:R-:W-:Y:S01]  /*0be0*/  UMOV UR4, 0x400 ;  /* 0x0000040000047882 */ /* 0x000fe20000000000 */
[----:B------:R-:W-:Y:S01]  /*0bf0*/  IMAD.MOV.U32 R18, RZ, RZ, -0x800001 ;  /* 0xff7fffffff127424 */ /* 0x000fe200078e00ff */
[----:B------:R-:W-:Y:S01]  /*0c00*/  UIADD3 UR4, UPT, UPT, UR4, 0x20, URZ ;  /* 0x0000002004047890 */ /* 0x000fe2000fffe0ff */
[----:B------:R-:W-:Y:S01]  /*0c10*/  IMAD.X R6, RZ, RZ, R15, P2 ;  /* 0x000000ffff067224 */ /* 0x000fe200010e060f */
[----:B------:R-:W-:Y:S01]  /*0c20*/  LOP3.LUT R5, R5, 0x3, RZ, 0xc0, !PT ;  /* 0x0000000305057812 */ /* 0x000fe200078ec0ff */
[----:B------:R-:W-:-:S04]  /*0c30*/  IMAD.MOV.U32 R16, RZ, RZ, R14 ;  /* 0x000000ffff107224 */ /* 0x000fc800078e000e */
[----:B------:R-:W-:Y:S01]  /*0c40*/  IMAD.MOV R9, RZ, RZ, -R5 ;  /* 0x000000ffff097224 */ /* 0x000fe200078e0a05 */
[----:B-1----:R-:W-:-:S04]  /*0c50*/  LEA R4, P2, R7, UR12, 0x2 ;  /* 0x0000000c07047c11 */ /* 0x002fc8000f8410ff */
[----:B------:R-:W-:Y:S01]  /*0c60*/  LEA.HI.X R7, R7, UR13, R6, 0x2, P2 ;  /* 0x0000000d07077c11 */ /* 0x000fe200090f1406 */
[----:B0-----:R-:W-:-:S06]  /*0c70*/  ULEA UR4, UR5, UR4, 0x18 ;  /* 0x0000000405047291 */ /* 0x001fcc000f8ec0ff */
[----:B------:R-:W-:-:S07]  /*0c80*/  LEA R8, R14, UR4, 0x2 ;  /* 0x000000040e087c11 */ /* 0x000fce000f8e10ff */
.L_x_23812:
[----:B------:R-:W-:-:S05]  /*0c90*/  MOV R6, R4 ;  /* 0x0000000400067202 */ /* 0x000fca0000000f00 */
        /* <DEDUP_REMOVED lines=10> */
.L_x_23811:
[----:B------:R-:W-:Y:S05]  /*0d40*/  BSYNC.RECONVERGENT B1 ;  /* 0x0000000000017941 */ /* 0x000fea0003800200 */
.L_x_23810:
[----:B------:R-:W-:Y:S05]  /*0d50*/  @!P1 BRA `(.L_x_23809) ;  /* 0x0000000000b49947 */ /* 0x000fea0003800000 */
[----:B------:R-:W0:Y:S01]  /*0d60*/  S2UR UR5, SR_CgaCtaId ;  /* 0x00000000000579c3 */ /* 0x000e220000008800 */
[----:B------:R-:W-:Y:S01]  /*0d70*/  UMOV UR4, 0x400 ;  /* 0x0000040000047882 */ /* 0x000fe20000000000 */
[C-C-:B------:R-:W-:Y:S01]  /*0d80*/  IMAD R20, R17.reuse, 0x2, R16.reuse ;  /* 0x0000000211147824 */ /* 0x140fe200078e0210 */
[----:B------:R-:W-:Y:S01]  /*0d90*/  UIADD3 UR4, UPT, UPT, UR4, 0x20, URZ ;  /* 0x0000002004047890 */ /* 0x000fe2000fffe0ff */
[----:B------:R-:W-:Y:S01]  /*0da0*/  IMAD R22, R17, 0x3, R16 ;  /* 0x0000000311167824 */ /* 0x000fe200078e0210 */
[----:B------:R-:W-:Y:S02]  /*0db0*/  IADD3 R24, PT, PT, R16, R17, RZ ;  /* 0x0000001110187210 */ /* 0x000fe40007ffe0ff */
[----:B0-----:R-:W-:-:S06]  /*0dc0*/  ULEA UR4, UR5, UR4, 0x18 ;  /* 0x0000000405047291 */ /* 0x001fcc000f8ec0ff */
[----:B------:R-:W-:-:S07]  /*0dd0*/  LEA R26, R16, UR4, 0x2 ;  /* 0x00000004101a7c11 */ /* 0x000fce000f8e10ff */
.L_x_23813:
[-C--:B------:R-:W-:Y:S02]  /*0de0*/  IADD3 R5, P1, PT, R16, R3.reuse, RZ ;  /* 0x0000000310057210 */ /* 0x080fe40007f3e0ff */
[-C--:B------:R-:W-:Y:S02]  /*0df0*/  IADD3 R7, P3, PT, R24, R3.reuse, RZ ;  /* 0x0000000318077210 */ /* 0x080fe40007f7e0ff */
[----:B------:R-:W-:Y:S01]  /*0e00*/  LEA R4, P2, R5, UR14, 0x2 ;  /* 0x0000000e05047c11 */ /* 0x000fe2000f8410ff */
[--C-:B-1----:R-:W-:Y:S01]  /*0e10*/  IMAD.X R6, RZ, RZ, R15.reuse, P1 ;  /* 0x000000ffff067224 */ /* 0x102fe200008e060f */
[----:B------:R-:W-:Y:S01]  /*0e20*/  IADD3 R9, P1, PT, R20, R3, RZ ;  /* 0x0000000314097210 */ /* 0x000fe20007f3e0ff */
[----:B------:R-:W-:-:S03]  /*0e30*/  IMAD.X R21, RZ, RZ, R15, P3 ;  /* 0x000000ffff157224 */ /* 0x000fc600018e060f */
[----:B------:R-:W-:Y:S01]  /*0e40*/  LEA.HI.X R5, R5, UR15, R6, 0x2, P2 ;  /* 0x0000000f05057c11 */ /* 0x000fe200090f1406 */
[--C-:B------:R-:W-:Y:S01]  /*0e50*/  IMAD.X R19, RZ, RZ, R15.reuse, P1 ;  /* 0x000000ffff137224 */ /* 0x100fe200008e060f */
[----:B------:R-:W-:Y:S02]  /*0e60*/  IADD3 R11, P2, PT, R22, R3, RZ ;  /* 0x00000003160b7210 */ /* 0x000fe40007f5e0ff */
[----:B------:R-:W-:Y:S02]  /*0e70*/  LEA R6, P3, R7, UR14, 0x2 ;  /* 0x0000000e07067c11 */ /* 0x000fe4000f8610ff */
[----:B------:R-:W-:Y:S01]  /*0e80*/  LEA R8, P1, R9, UR14, 0x2 ;  /* 0x0000000e09087c11 */ /* 0x000fe2000f8210ff */
[----:B------:R-:W-:Y:S01]  /*0e90*/  IMAD.X R28, RZ, RZ, R15, P2 ;  /* 0x000000ffff1c7224 */ /* 0x000fe200010e060f */
[----:B------:R-:W-:Y:S01]  /*0ea0*/  LEA R10, P2, R11, UR14, 0x2 ;  /* 0x0000000e0b0a7c11 */ /* 0x000fe2000f8410ff */
[----:B------:R-:W2:Y:S01]  /*0eb0*/  LDG.E.CONSTANT R5, desc[UR8][R4.64] ;  /* 0x0000000804057981 */ /* 0x000ea2000c1e9900 */
[----:B------:R-:W-:-:S02]  /*0ec0*/  LEA.HI.X R7, R7, UR15, R21, 0x2, P3 ;  /* 0x0000000f07077c11 */ /* 0x000fc400098f1415 */
[----:B------:R-:W-:Y:S02]  /*0ed0*/  LEA.HI.X R9, R9, UR15, R19, 0x2, P1 ;  /* 0x0000000f09097c11 */ /* 0x000fe400088f1413 */
[----:B------:R-:W-:Y:S01]  /*0ee0*/  LEA.HI.X R11, R11, UR15, R28, 0x2, P2 ;  /* 0x0000000f0b0b7c11 */ /* 0x000fe200090f141c */
[----:B------:R-:W3:Y:S04]  /*0ef0*/  LDG.E.CONSTANT R6, desc[UR8][R6.64] ;  /* 0x0000000806067981 */ /* 0x000ee8000c1e9900 */
[----:B------:R-:W4:Y:S04]  /*0f00*/  LDG.E.CONSTANT R9, desc[UR8][R8.64] ;  /* 0x0000000808097981 */ /* 0x000f28000c1e9900 */
[----:B------:R-:W5:Y:S01]  /*0f10*/  LDG.E.CONSTANT R10, desc[UR8][R10.64] ;  /* 0x000000080a0a7981 */ /* 0x000f62000c1e9900 */
[C-C-:B------:R-:W-:Y:S01]  /*0f20*/  IMAD R19, R17.reuse, 0x4, R26.reuse ;  /* 0x0000000411137824 */ /* 0x140fe200078e021a */
[C---:B------:R-:W-:Y:S01]  /*0f30*/  LEA R28, R17.reuse, R26, 0x3 ;  /* 0x0000001a111c7211 */ /* 0x040fe200078e18ff */
[C---:B------:R-:W-:Y:S01]  /*0f40*/  IMAD R21, R17.reuse, 0xc, R26 ;  /* 0x0000000c11157824 */ /* 0x040fe200078e021a */
[----:B------:R-:W-:-:S04]  /*0f50*/  IADD3 R16, PT, PT, R17, R16, R17 ;  /* 0x0000001011107210 */ /* 0x000fc80007ffe011 */
[----:B------:R-:W-:-:S04]  /*0f60*/  IADD3 R16, PT, PT, R17, R16, R17 ;  /* 0x0000001011107210 */ /* 0x000fc80007ffe011 */
[----:B------:R-:W-:Y:S01]  /*0f70*/  ISETP.GE.AND P1, PT, R16, UR7, PT ;  /* 0x0000000710007c0c */ /* 0x000fe2000bf26270 */
[C---:B------:R-:W-:Y:S02]  /*0f80*/  IMAD R20, R17.reuse, 0x4, R20 ;  /* 0x0000000411147824 */ /* 0x040fe400078e0214 */
[C---:B------:R-:W-:Y:S02]  /*0f90*/  IMAD R22, R17.reuse, 0x4, R22 ;  /* 0x0000000411167824 */ /* 0x040fe400078e0216 */
        /* <DEDUP_REMOVED lines=9> */
.L_x_23809:
[----:B------:R-:W-:Y:S05]  /*1030*/  BSYNC.RECONVERGENT B0 ;  /* 0x0000000000007941 */ /* 0x000fea0003800200 */
.L_x_23808:
        /* <DEDUP_REMOVED lines=19> */
[----:B0-----:R-:W-:-:S02]  /*1170*/  FMNMX.FTZ R6, R7, R6, !PT ;  /* 0x0000000607067209 */ /* 0x001fc40007810000 */
[----:B------:R-:W-:-:S03]  /*1180*/  MOV R7, 0xff7fffff ;  /* 0xff7fffff00077802 */ /* 0x000fc60000000f00 */
        /* <DEDUP_REMOVED lines=20> */
[----:B0-----:R-:W-:-:S06]  /*12d0*/  VIADD R4, R9, 0xffffffe ;  /* 0x0ffffffe09047836 */ /* 0x001fcc0000000000 */
[----:B------:R0:W2:Y:S02]  /*12e0*/  F2I.FTZ.U32.TRUNC.NTZ R5, R4 ;  /* 0x0000000400057305 */ /* 0x0000a4000021f000 */
[----:B0-----:R-:W-:Y:S02]  /*12f0*/  HFMA2 R4, -RZ, RZ, 0, 0 ;  /* 0x00000000ff047431 */ /* 0x001fe400000001ff */
        /* <DEDUP_REMOVED lines=21> */
[----:B------:R-:W-:Y:S01]  /*1450*/  IADD3 R7, P3, PT, R14, R3, RZ ;  /* 0x000000030e077210 */ /* 0x000fe20007f7e0ff */
[----:B------:R-:W-:Y:S01]  /*1460*/  VIADD R5, R5, 0x1 ;  /* 0x0000000105057836 */ /* 0x000fe20000000000 */
[----:B------:R-:W-:Y:S01]  /*1470*/  UIADD3 UR5, UPT, UPT, UR14, 0x20, URZ ;  /* 0x000000200e057890 */ /* 0x000fe2000fffe0ff */
[----:B------:R-:W-:Y:S02]  /*1480*/  IMAD.MOV.U32 R13, RZ, RZ, RZ ;  /* 0x000000ffff0d7224 */ /* 0x000fe400078e00ff */
[----:B------:R-:W-:Y:S01]  /*1490*/  IMAD.X R6, RZ, RZ, R15, P3 ;  /* 0x000000ffff067224 */ /* 0x000fe200018e060f */
[----:B------:R-:W-:Y:S01]  /*14a0*/  ULEA UR5, UR15, UR5, 0x18 ;  /* 0x000000050f057291 */ /* 0x000fe2000f8ec0ff */
[----:B------:R-:W-:-:S04]  /*14b0*/  LOP3.LUT R5, R5, 0x3, RZ, 0xc0, !PT ;  /* 0x0000000305057812 */ /* 0x000fc800078ec0ff */
[----:B------:R-:W-:Y:S02]  /*14c0*/  IADD3 R9, PT, PT, -R5, RZ, RZ ;  /* 0x000000ff05097210 */ /* 0x000fe40007ffe1ff */
[----:B------:R-:W-:Y:S02]  /*14d0*/  LEA R8, R14, UR5, 0x2 ;  /* 0x000000050e087c11 */ /* 0x000fe4000f8e10ff */
[----:B0-----:R-:W-:-:S04]  /*14e0*/  LEA R4, P3, R7, UR12, 0x2 ;  /* 0x0000000c07047c11 */ /* 0x001fc8000f8610ff */
[----:B------:R-:W-:-:S09]  /*14f0*/  LEA.HI.X R7, R7, UR13, R6, 0x2, P3 ;  /* 0x0000000d07077c11 */ /* 0x000fd200098f1406 */
.L_x_23818:
        /* <DEDUP_REMOVED lines=18> */
.L_x_23817:
[----:B------:R-:W-:Y:S05]  /*1620*/  BSYNC.RECONVERGENT B1 ;  /* 0x0000000000017941 */ /* 0x000fea0003800200 */
.L_x_23816:
[----:B------:R-:W-:Y:S05]  /*1630*/  @!P0 BRA `(.L_x_23815) ;  /* 0x0000000400208947 */ /* 0x000fea0003800000 */
[----:B------:R-:W-:Y:S01]  /*1640*/  UIADD3 UR5, UPT, UPT, UR14, 0x20, URZ ;  /* 0x000000200e057890 */ /* 0x000fe2000fffe0ff */
[----:B------:R-:W-:Y:S01]  /*1650*/  IMAD.U32 R4, RZ, RZ, UR4 ;  /* 0x00000004ff047e24 */ /* 0x000fe2000f8e00ff */
[C---:B------:R-:W-:Y:S01]  /*1660*/  IADD3 R20, PT, PT, R14.reuse, R11, RZ ;  /* 0x0000000b0e147210 */ /* 0x040fe20007ffe0ff */
[C-C-:B------:R-:W-:Y:S01]  /*1670*/  IMAD R16, R11.reuse, 0x2, R14.reuse ;  /* 0x000000020b107824 */ /* 0x140fe200078e020e */
[----:B------:R-:W-:Y:S01]  /*1680*/  ULEA UR5, UR15, UR5, 0x18 ;  /* 0x000000050f057291 */ /* 0x000fe2000f8ec0ff */
[C---:B0-----:R-:W-:Y:S01]  /*1690*/  IMAD R18, R11.reuse, 0x3, R14 ;  /* 0x000000030b127824 */ /* 0x041fe200078e020e */
[C---:B------:R-:W-:Y:S01]  /*16a0*/  LEA R17, R11.reuse, UR4, 0x3 ;  /* 0x000000040b117c11 */ /* 0x040fe2000f8e18ff */
[C---:B------:R-:W-:Y:S01]  /*16b0*/  IMAD R21, R11.reuse, 0xc, R4 ;  /* 0x0000000c0b157824 */ /* 0x040fe200078e0204 */
[----:B------:R-:W-:Y:S02]  /*16c0*/  LEA R19, R11, UR4, 0x2 ;  /* 0x000000040b137c11 */ /* 0x000fe4000f8e10ff */
[----:B------:R-:W-:-:S07]  /*16d0*/  LEA R22, R14, UR5, 0x2 ;  /* 0x000000050e167c11 */ /* 0x000fce000f8e10ff */
.L_x_23819:
[----:B--2---:R-:W-:-:S05]  /*16e0*/  IADD3 R5, P0, PT, R14, R3, RZ ;  /* 0x000000030e057210 */ /* 0x004fca0007f1e0ff */
[----:B------:R-:W-:Y:S01]  /*16f0*/  IMAD.X R6, RZ, RZ, R15, P0 ;  /* 0x000000ffff067224 */ /* 0x000fe200000e060f */
        /* <DEDUP_REMOVED lines=19> */
[C---:B0-----:R-:W-:Y:S01]  /*1830*/  LEA R9, R11.reuse, R22, 0x2 ;  /* 0x000000160b097211 */ /* 0x041fe200078e10ff */
[C---:B------:R-:W-:Y:S01]  /*1840*/  IMAD R25, R11.reuse, 0x8, R22 ;  /* 0x000000080b197824 */ /* 0x040fe200078e0216 */
[C-C-:B------:R-:W-:Y:S01]  /*1850*/  IADD3 R14, PT, PT, R11.reuse, R14, R11.reuse ;  /* 0x0000000e0b0e7210 */ /* 0x140fe20007ffe00b */
[C---:B------:R-:W-:Y:S01]  /*1860*/  IMAD R18, R11.reuse, 0x4, R18 ;  /* 0x000000040b127824 */ /* 0x040fe200078e0212 */
[C---:B------:R-:W-:Y:S01]  /*1870*/  LEA R16, R11.reuse, R16, 0x2 ;  /* 0x000000100b107211 */ /* 0x040fe200078e10ff */
        /* <DEDUP_REMOVED lines=20> */
[--C-:B0-----:R-:W-:Y:S02]  /*19c0*/  IMAD.IADD R5, R21, 0x1, R22.reuse ;  /* 0x0000000115057824 */ /* 0x101fe400078e0216 */
[----:B------:R-:W-:Y:S02]  /*19d0*/  IMAD R22, R11, 0x10, R22 ;  /* 0x000000100b167824 */ /* 0x000fe400078e0216 */
        /* <DEDUP_REMOVED lines=14> */
.L_x_23815:
[----:B------:R-:W-:Y:S05]  /*1ac0*/  BSYNC.RECONVERGENT B0 ;  /* 0x0000000000007941 */ /* 0x000fea0003800200 */
.L_x_23814:
        /* <DEDUP_REMOVED lines=37> */
[----:B------:R-:W-:Y:S01]  /*1d20*/  UIADD3 UR5, UPT, UPT, UR5, 0x20, URZ ;  /* 0x0000002005057890 */ /* 0x000fe2000fffe0ff */
[----:B------:R-:W-:Y:S01]  /*1d30*/  MOV R15, UR7 ;  /* 0x00000007000f7c02 */ /* 0x000fe20008000f00 */
[----:B------:R1:W2:Y:S01]  /*1d40*/  MUFU.RCP R14, R4 ;  /* 0x00000004000e7308 */ /* 0x0002a20000001000 */
[----:B------:R-:W-:Y:S01]  /*1d50*/  IMAD.MOV.U32 R21, RZ, RZ, RZ ;  /* 0x000000ffff157224 */ /* 0x000fe200078e00ff */
[----:B------:R-:W-:Y:S01]  /*1d60*/  ULEA UR5, UR6, UR5, 0x18 ;  /* 0x0000000506057291 */ /* 0x000fe2000f8ec0ff */
[----:B------:R-:W-:-:S03]  /*1d70*/  VIMNMX R15, PT, PT, R15, 0x1, !PT ;  /* 0x000000010f0f7848 */ /* 0x000fc60007fe0100 */
[----:B------:R-:W-:Y:S01]  /*1d80*/  UIADD3 UR4, UPT, UPT, UR5, UR4, URZ ;  /* 0x0000000405047290 */ /* 0x000fe2000fffe0ff */
[C---:B------:R-:W-:Y:S02]  /*1d90*/  LOP3.LUT R16, R15.reuse, 0x3, RZ, 0xc0, !PT ;  /* 0x000000030f107812 */ /* 0x040fe400078ec0ff */
[----:B0-----:R-:W-:-:S03]  /*1da0*/  LOP3.LUT R17, R15, 0x7, RZ, 0xc0, !PT ;  /* 0x000000070f117812 */ /* 0x001fc600078ec0ff */
[----:B------:R-:W-:Y:S01]  /*1db0*/  VIADD R18, R16, 0xffffffff ;  /* 0xffffffff10127836 */ /* 0x000fe20000000000 */
[----:B------:R-:W-:Y:S06]  /*1dc0*/  @!P0 BRA `(.L_x_23820) ;  /* 0x0000000800d08947 */ /* 0x000fec0003800000 */
[----:B------:R-:W-:Y:S01]  /*1dd0*/  ISETP.GE.U32.AND P2, PT, R0, 0xe01, PT ;  /* 0x00000e010000780c */ /* 0x000fe20003f46070 */
[----:B------:R-:W-:Y:S01]  /*1de0*/  IMAD.MOV.U32 R21, RZ, RZ, RZ ;  /* 0x000000ffff157224 */ /* 0x000fe200078e00ff */
[----:B------:R-:W-:Y:S01]  /*1df0*/  ISETP.NE.AND P1, PT, R17, RZ, PT ;  /* 0x000000ff1100720c */ /* 0x000fe20003f25270 */
[----:B------:R-:W-:-:S10]  /*1e00*/  IMAD.MOV.U32 R19, RZ, RZ, RZ ;  /* 0x000000ffff137224 */ /* 0x000fd400078e00ff */
[----:B------:R-:W-:Y:S05]  /*1e10*/  @!P2 BRA `(.L_x_23821) ;  /* 0x00000004005ca947 */ /* 0x000fea0003800000 */
[----:B------:R-:W-:Y:S02]  /*1e20*/  LOP3.LUT R19, R15, 0x3ffff8, RZ, 0xc0, !PT ;  /* 0x003ffff80f137812 */ /* 0x000fe400078ec0ff */
[----:B------:R-:W-:Y:S01]  /*1e30*/  CS2R R20, SRZ ;  /* 0x0000000000147805 */ /* 0x000fe2000001ff00 */
[----:B------:R-:W0:Y:S06]  /*1e40*/  LDCU.64 UR6, c[0x0][0x398] ;  /* 0x00007300ff0677ac */ /* 0x000e2c0008000a00 */
.L_x_23822:
[----:B------:R-:W-:-:S05]  /*1e50*/  IMAD R8, R20, 0xc0, R10 ;  /* 0x000000c014087824 */ /* 0x000fca00078e020a */
[----:B------:R-:W-:-:S04]  /*1e60*/  IADD3 R3, P2, PT, R8, R11, RZ ;  /* 0x0000000b08037210 */ /* 0x000fc80007f5e0ff */
[----:B-1----:R-:W-:Y:S02]  /*1e70*/  IADD3.X R4, PT, PT, RZ, R13, RZ, P2, !PT ;  /* 0x0000000dff047210 */ /* 0x002fe400017fe4ff */
[----:B0-----:R-:W-:-:S04]  /*1e80*/  LEA R2, P2, R3, UR6, 0x1 ;  /* 0x0000000603027c11 */ /* 0x001fc8000f8408ff */
[----:B------:R-:W-:-:S05]  /*1e90*/  LEA.HI.X R3, R3, UR7, R4, 0x1, P2 ;  /* 0x0000000703037c11 */ /* 0x000fca00090f0c04 */
[----:B------:R0:W3:Y:S01]  /*1ea0*/  LDG.E.U16.CONSTANT R24, desc[UR8][R2.64] ;  /* 0x0000000802187981 */ /* 0x0000e2000c1e9500 */
[C---:B------:R-:W-:Y:S02]  /*1eb0*/  VIADD R4, R8.reuse, 0xc0 ;  /* 0x000000c008047836 */ /* 0x040fe40000000000 */
[----:B------:R-:W-:-:S03]  /*1ec0*/  VIADD R6, R8, 0x180 ;  /* 0x0000018008067836 */ /* 0x000fc60000000000 */
[----:B------:R-:W-:-:S05]  /*1ed0*/  IADD3 R5, P2, PT, R4, R11, RZ ;  /* 0x0000000b04057210 */ /* 0x000fca0007f5e0ff */
[----:B------:R-:W-:Y:S01]  /*1ee0*/  IMAD.X R22, RZ, RZ, R13, P2 ;  /* 0x000000ffff167224 */ /* 0x000fe200010e060d */
[----:B------:R-:W-:-:S04]  /*1ef0*/  LEA R4, P2, R5, UR6, 0x1 ;  /* 0x0000000605047c11 */ /* 0x000fc8000f8408ff */
[----:B------:R-:W-:Y:S02]  /*1f00*/  LEA.HI.X R5, R5, UR7, R22, 0x1, P2 ;  /* 0x0000000705057c11 */ /* 0x000fe400090f0c16 */
[----:B------:R-:W-:-:S03]  /*1f10*/  IADD3 R7, P2, PT, R6, R11, RZ ;  /* 0x0000000b06077210 */ /* 0x000fc60007f5e0ff */
[----:B------:R1:W4:Y:S01]  /*1f20*/  LDG.E.U16.CONSTANT R25, desc[UR8][R4.64] ;  /* 0x0000000804197981 */ /* 0x000322000c1e9500 */
[----:B0-----:R-:W-:Y:S01]  /*1f30*/  IADD3 R2, PT, PT, R8, 0x240, RZ ;  /* 0x0000024008027810 */ /* 0x001fe20007ffe0ff */
[----:B------:R-:W-:Y:S01]  /*1f40*/  IMAD.X R22, RZ, RZ, R13, P2 ;  /* 0x000000ffff167224 */ /* 0x000fe200010e060d */
[----:B------:R-:W-:-:S04]  /*1f50*/  LEA R6, P2, R7, UR6, 0x1 ;  /* 0x0000000607067c11 */ /* 0x000fc8000f8408ff */
[----:B------:R-:W-:-:S05]  /*1f60*/  LEA.HI.X R7, R7, UR7, R22, 0x1, P2 ;  /* 0x0000000707077c11 */ /* 0x000fca00090f0c16 */
[----:B------:R0:W5:Y:S01]  /*1f70*/  LDG.E.U16.CONSTANT R26, desc[UR8][R6.64] ;  /* 0x00000008061a7981 */ /* 0x000162000c1e9500 */
[-C--:B------:R-:W-:Y:S01]  /*1f80*/  IADD3 R3, P2, PT, R2, R11.reuse, RZ ;  /* 0x0000000b02037210 */ /* 0x080fe20007f5e0ff */
[C---:B------:R-:W-:Y:S02]  /*1f90*/  VIADD R22, R8.reuse, 0x300 ;  /* 0x0000030008167836 */ /* 0x040fe40000000000 */
[----:B------:R-:W-:Y:S01]  /*1fa0*/  VIADD R28, R8, 0x3c0 ;  /* 0x000003c0081c7836 */ /* 0x000fe20000000000 */
[C---:B------:R-:W-:Y:S01]  /*1fb0*/  LEA R2, P3, R3.reuse, UR6, 0x1 ;  /* 0x0000000603027c11 */ /* 0x040fe2000f8608ff */
[----:B------:R-:W-:Y:S01]  /*1fc0*/  IMAD.X R9, RZ, RZ, R13, P2 ;  /* 0x000000ffff097224 */ /* 0x000fe200010e060d */
[-C--:B-1----:R-:W-:Y:S02]  /*1fd0*/  IADD3 R5, P4, PT, R22, R11.reuse, RZ ;  /* 0x0000000b16057210 */ /* 0x082fe40007f9e0ff */
[----:B------:R-:W-:Y:S02]  /*1fe0*/  IADD3 R28, P2, PT, R28, R11, RZ ;  /* 0x0000000b1c1c7210 */ /* 0x000fe40007f5e0ff */
[----:B------:R-:W-:Y:S01]  /*1ff0*/  LEA.HI.X R3, R3, UR7, R9, 0x1, P3 ;  /* 0x0000000703037c11 */ /* 0x000fe200098f0c09 */
[----:B------:R-:W-:Y:S01]  /*2000*/  IMAD.X R22, RZ, RZ, R13, P4 ;  /* 0x000000ffff167224 */ /* 0x000fe200020e060d */
[----:B------:R-:W-:-:S02]  /*2010*/  LEA R4, P3, R5, UR6, 0x1 ;  /* 0x0000000605047c11 */ /* 0x000fc4000f8608ff */
[----:B0-----:R-:W-:Y:S01]  /*2020*/  IADD3.X R7, PT, PT, RZ, R13, RZ, P2, !PT ;  /* 0x0000000dff077210 */ /* 0x001fe200017fe4ff */
[----:B------:R0:W5:Y:S01]  /*2030*/  LDG.E.U16.CONSTANT R2, desc[UR8][R2.64] ;  /* 0x0000000802027981 */ /* 0x000162000c1e9500 */
[----:B------:R-:W-:Y:S01]  /*2040*/  LEA.HI.X R5, R5, UR7, R22, 0x1, P3 ;  /* 0x0000000705057c11 */ /* 0x000fe200098f0c16 */
[----:B------:R-:W-:Y:S01]  /*2050*/  VIADD R22, R8, 0x480 ;  /* 0x0000048008167836 */ /* 0x000fe20000000000 */
[----:B------:R-:W-:Y:S01]  /*2060*/  LEA R6, P2, R28, UR6, 0x1 ;  /* 0x000000061c067c11 */ /* 0x000fe2000f8408ff */
[----:B------:R-:W-:Y:S02]  /*2070*/  VIADD R8, R8, 0x540 ;  /* 0x0000054008087836 */ /* 0x000fe40000000000 */
[----:B------:R1:W5:Y:S01]  /*2080*/  LDG.E.U16.CONSTANT R4, desc[UR8][R4.64] ;  /* 0x0000000804047981 */ /* 0x000362000c1e9500 */
[----:B------:R-:W-:Y:S02]  /*2090*/  LEA.HI.X R7, R28, UR7, R7, 0x1, P2 ;  /* 0x000000071c077c11 */ /* 0x000fe400090f0c07 */
[----:B------:R-:W-:-:S02]  /*20a0*/  IADD3 R9, P2, PT, R22, R11, RZ ;  /* 0x0000000b16097210 */ /* 0x000fc40007f5e0ff */
[----:B------:R-:W-:Y:S01]  /*20b0*/  IADD3 R23, P3, PT, R8, R11, RZ ;  /* 0x0000000b08177210 */ /* 0x000fe20007f7e0ff */
[----:B------:R2:W5:Y:S02]  /*20c0*/  LDG.E.U16.CONSTANT R6, desc[UR8][R6.64] ;  /* 0x0000000806067981 */ /* 0x000564000c1e9500 */
[--C-:B------:R-:W-:Y:S01]  /*20d0*/  IMAD.X R27, RZ, RZ, R13.reuse, P2 ;  /* 0x000000ffff1b7224 */ /* 0x100fe200010e060d */
[----:B------:R-:W-:Y:S01]  /*20e0*/  LEA R8, P2, R9, UR6, 0x1 ;  /* 0x0000000609087c11 */ /* 0x000fe2000f8408ff */
[----:B------:R-:W-:Y:S01]  /*20f0*/  IMAD.X R28, RZ, RZ, R13, P3 ;  /* 0x000000ffff1c7224 */ /* 0x000fe200018e060d */
[----:B------:R-:W-:Y:S02]  /*2100*/  LEA R22, P3, R23, UR6, 0x1 ;  /* 0x0000000617167c11 */ /* 0x000fe4000f8608ff */
[----:B------:R-:W-:Y:S02]  /*2110*/  LEA.HI.X R9, R9, UR7, R27, 0x1, P2 ;  /* 0x0000000709097c11 */ /* 0x000fe400090f0c1b */
[----:B------:R-:W-:-:S03]  /*2120*/  LEA.HI.X R23, R23, UR7, R28, 0x1, P3 ;  /* 0x0000000717177c11 */ /* 0x000fc600098f0c1c */
[----:B------:R2:W5:Y:S04]  /*2130*/  LDG.E.U16.CONSTANT R8, desc[UR8][R8.64] ;  /* 0x0000000808087981 */ /* 0x000568000c1e9500 */
[----:B------:R2:W5:Y:S01]  /*2140*/  LDG.E.U16.CONSTANT R22, desc[UR8][R22.64] ;  /* 0x0000000816167981 */ /* 0x000562000c1e9500 */
[----:B0-----:R-:W-:-:S05]  /*2150*/  LEA R3, R20, UR4, 0x2 ;  /* 0x0000000414037c11 */ /* 0x001fca000f8e10ff */
[----:B------:R-:W0:Y:S04]  /*2160*/  LDS R27, [R3] ;  /* 0x00000000031b7984 */ /* 0x000e280000000800 */
[----:B-1----:R-:W1:Y:S04]  /*2170*/  LDS R5, [R3+0x4] ;  /* 0x0000040003057984 */ /* 0x002e680000000800 */
[----:B--2---:R-:W-:Y:S04]  /*2180*/  LDS R7, [R3+0xc] ;  /* 0x00000c0003077984 */ /* 0x004fe80000000800 */
[----:B------:R-:W-:Y:S04]  /*2190*/  LDS R9, [R3+0x14] ;  /* 0x0000140003097984 */ /* 0x000fe80000000800 */
[----:B------:R-:W-:Y:S01]  /*21a0*/  LDS R23, [R3+0x1c] ;  /* 0x00001c0003177984 */ /* 0x000fe20000000800 */
[----:B------:R-:W-:-:S04]  /*21b0*/  IADD3 R20, PT, PT, R20, 0x8, RZ ;  /* 0x0000000814147810 */ /* 0x000fc80007ffe0ff */
[----:B------:R-:W-:Y:S01]  /*21c0*/  ISETP.NE.AND P2, PT, R20, R19, PT ;  /* 0x000000131400720c */ /* 0x000fe20003f45270 */
[----:B---3--:R-:W-:-:S05]  /*21d0*/  HADD2.F32 R24, -RZ, R24.H0_H0 ;  /* 0x20000018ff187230 */ /* 0x008fca0000004100 */
[----:B0-----:R-:W-:Y:S02]  /*21e0*/  FMUL.FTZ R28, R24, R27 ;  /* 0x0000001b181c7220 */ /* 0x001fe40000410000 */
[----:B------:R-:W0:Y:S02]  /*21f0*/  LDS R24, [R3+0x8] ;  /* 0x0000080003187984 */ /* 0x000e240000000800 */
[----:B------:R-:W-:Y:S01]  /*2200*/  FFMA.FTZ R21, R28, R14, R21 ;  /* 0x0000000e1c157223 */ /* 0x000fe20000010015 */
[----:B----4-:R-:W-:-:S05]  /*2210*/  HADD2.F32 R28, -RZ, R25.H0_H0 ;  /* 0x20000019ff1c7230 */ /* 0x010fca0000004100 */
[----:B-1----:R-:W-:Y:S02]  /*2220*/  FMUL.FTZ R28, R28, R5 ;  /* 0x000000051c1c7220 */ /* 0x002fe40000410000 */
[----:B------:R-:W1:Y:S02]  /*2230*/  LDS R5, [R3+0x10] ;  /* 0x0000100003057984 */ /* 0x000e640000000800 */
[----:B------:R-:W-:Y:S01]  /*2240*/  FFMA.FTZ R25, R28, R14, R21 ;  /* 0x0000000e1c197223 */ /* 0x000fe20000010015 */
[----:B-----5:R-:W-:-:S05]  /*2250*/  HADD2.F32 R21, -RZ, R26.H0_H0 ;  /* 0x2000001aff157230 */ /* 0x020fca0000004100 */
[----:B0-----:R-:W-:Y:S02]  /*2260*/  FMUL.FTZ R24, R21, R24 ;  /* 0x0000001815187220 */ /* 0x001fe40000410000 */
[----:B------:R-:W0:Y:S01]  /*2270*/  LDS R21, [R3+0x18] ;  /* 0x0000180003157984 */ /* 0x000e220000000800 */
[----:B------:R-:W-:Y:S02]  /*2280*/  HADD2.F32 R2, -RZ, R2.H0_H0 ;  /* 0x20000002ff027230 */ /* 0x000fe40000004100 */
[----:B------:R-:W-:Y:S01]  /*2290*/  FFMA.FTZ R25, R24, R14, R25 ;  /* 0x0000000e18197223 */ /* 0x000fe20000010019 */
[----:B------:R-:W-:Y:S02]  /*22a0*/  HADD2.F32 R4, -RZ, R4.H0_H0 ;  /* 0x20000004ff047230 */ /* 0x000fe40000004100 */
[----:B------:R-:W-:-:S04]  /*22b0*/  FMUL.FTZ R2, R2, R7 ;  /* 0x0000000702027220 */ /* 0x000fc80000410000 */
[----:B------:R-:W-:Y:S01]  /*22c0*/  FFMA.FTZ R25, R2, R14, R25 ;  /* 0x0000000e02197223 */ /* 0x000fe20000010019 */
[----:B------:R-:W-:Y:S02]  /*22d0*/  HADD2.F32 R6, -RZ, R6.H0_H0 ;  /* 0x20000006ff067230 */ /* 0x000fe40000004100 */
[----:B-1----:R-:W-:-:S03]  /*22e0*/  FMUL.FTZ R4, R4, R5 ;  /* 0x0000000504047220 */ /* 0x002fc60000410000 */
[----:B------:R-:W-:Y:S01]  /*22f0*/  FMUL.FTZ R6, R6, R9 ;  /* 0x0000000906067220 */ /* 0x000fe20000410000 */
[----:B------:R-:W-:Y:S01]  /*2300*/  FFMA.FTZ R25, R4, R14, R25 ;  /* 0x0000000e04197223 */ /* 0x000fe20000010019 */
[----:B------:R-:W-:-:S03]  /*2310*/  HADD2.F32 R8, -RZ, R8.H0_H0 ;  /* 0x20000008ff087230 */ /* 0x000fc60000004100 */
[----:B------:R-:W-:Y:S01]  /*2320*/  FFMA.FTZ R25, R6, R14, R25 ;  /* 0x0000000e06197223 */ /* 0x000fe20000010019 */
[----:B------:R-:W-:-:S05]  /*2330*/  HADD2.F32 R22, -RZ, R22.H0_H0 ;  /* 0x20000016ff167230 */ /* 0x000fca0000004100 */
[----:B------:R-:W-:Y:S01]  /*2340*/  FMUL.FTZ R22, R22, R23 ;  /* 0x0000001716167220 */ /* 0x000fe20000410000 */
[----:B0-----:R-:W-:-:S04]  /*2350*/  FMUL.FTZ R8, R8, R21 ;  /* 0x0000001508087220 */ /* 0x001fc80000410000 */
[----:B------:R-:W-:-:S04]  /*2360*/  FFMA.FTZ R25, R8, R14, R25 ;  /* 0x0000000e08197223 */ /* 0x000fc80000010019 */
[----:B------:R-:W-:Y:S01]  /*2370*/  FFMA.FTZ R21, R22, R14, R25 ;  /* 0x0000000e16157223 */ /* 0x000fe20000010019 */
[----:B------:R-:W-:Y:S06]  /*2380*/  @P2 BRA `(.L_x_23822) ;  /* 0xfffffff800b02947 */ /* 0x000fec000383ffff */
.L_x_23821:
        /* <DEDUP_REMOVED lines=8> */
[C---:B------:R-:W-:Y:S01]  /*2410*/  VIADD R8, R4.reuse, 0x180 ;  /* 0x0000018004087836 */ /* 0x040fe20000000000 */
[----:B------:R-:W-:Y:S02]  /*2420*/  IADD3 R4, PT, PT, R4, 0x240, RZ ;  /* 0x0000024004047810 */ /* 0x000fe40007ffe0ff */
[----:B------:R-:W-:Y:S01]  /*2430*/  IADD3 R3, P3, PT, R2, R11, RZ ;  /* 0x0000000b02037210 */ /* 0x000fe20007f7e0ff */
[----:B------:R-:W-:-:S04]  /*2440*/  IMAD.X R22, RZ, RZ, R13, P2 ;  /* 0x000000ffff167224 */ /* 0x000fc800010e060d */
        /* <DEDUP_REMOVED lines=23> */
[----:B---3--:R-:W-:-:S05]  /*25c0*/  HADD2.F32 R6, -RZ, R6.H0_H0 ;  /* 0x20000006ff067230 */ /* 0x008fca0000004100 */
[----:B-1----:R-:W-:Y:S01]  /*25d0*/  FMUL.FTZ R6, R6, R23 ;  /* 0x0000001706067220 */ /* 0x002fe20000410000 */
[----:B----4-:R-:W-:-:S03]  /*25e0*/  HADD2.F32 R2, -RZ, R2.H0_H0 ;  /* 0x20000002ff027230 */ /* 0x010fc60000004100 */
[----:B--2---:R-:W-:Y:S01]  /*25f0*/  FFMA.FTZ R21, R6, R14, R21 ;  /* 0x0000000e06157223 */ /* 0x004fe20000010015 */
[----:B-----5:R-:W-:Y:S02]  /*2600*/  HADD2.F32 R4, -RZ, R4.H0_H0 ;  /* 0x20000004ff047230 */ /* 0x020fe40000004100 */
[----:B------:R-:W-:-:S04]  /*2610*/  FMUL.FTZ R2, R2, R25 ;  /* 0x0000001902027220 */ /* 0x000fc80000410000 */
[----:B------:R-:W-:Y:S01]  /*2620*/  FFMA.FTZ R21, R2, R14, R21 ;  /* 0x0000000e02157223 */ /* 0x000fe20000010015 */
[----:B------:R-:W-:Y:S02]  /*2630*/  HADD2.F32 R8, -RZ, R8.H0_H0 ;  /* 0x20000008ff087230 */ /* 0x000fe40000004100 */
[----:B0-----:R-:W-:-:S03]  /*2640*/  FMUL.FTZ R4, R4, R7 ;  /* 0x0000000704047220 */ /* 0x001fc60000410000 */
[----:B------:R-:W-:Y:S01]  /*2650*/  FMUL.FTZ R8, R8, R27 ;  /* 0x0000001b08087220 */ /* 0x000fe20000410000 */
[----:B------:R-:W-:-:S04]  /*2660*/  FFMA.FTZ R21, R4, R14, R21 ;  /* 0x0000000e04157223 */ /* 0x000fc80000010015 */
[----:B------:R-:W-:-:S07]  /*2670*/  FFMA.FTZ R21, R8, R14, R21 ;  /* 0x0000000e08157223 */ /* 0x000fce0000010015 */
.L_x_23823:
        /* <DEDUP_REMOVED lines=9> */
[----:B-1----:R-:W-:Y:S02]  /*2710*/  IADD3.X R4, PT, PT, RZ, R13, RZ, P2, !PT ;  /* 0x0000000dff047210 */ /* 0x002fe400017fe4ff */
        /* <DEDUP_REMOVED lines=12> */
[----:B---3--:R-:W-:-:S05]  /*27e0*/  HADD2.F32 R6, -RZ, R2.H0_H0 ;  /* 0x20000002ff067230 */ /* 0x008fca0000004100 */
[----:B0-----:R-:W-:Y:S01]  /*27f0*/  FMUL.FTZ R6, R6, R9 ;  /* 0x0000000906067220 */ /* 0x001fe20000410000 */
[----:B----4-:R-:W-:-:S03]  /*2800*/  HADD2.F32 R8, -RZ, R4.H0_H0 ;  /* 0x20000004ff087230 */ /* 0x010fc60000004100 */
[----:B--2---:R-:W-:Y:S02]  /*2810*/  FFMA.FTZ R21, R6, R14, R21 ;  /* 0x0000000e06157223 */ /* 0x004fe40000010015 */
[----:B-1----:R-:W-:-:S04]  /*2820*/  FMUL.FTZ R8, R8, R23 ;  /* 0x0000001708087220 */ /* 0x002fc80000410000 */
[----:B------:R-:W-:-:S07]  /*2830*/  FFMA.FTZ R21, R8, R14, R21 ;  /* 0x0000000e08157223 */ /* 0x000fce0000010015 */
.L_x_23824:
        /* <DEDUP_REMOVED lines=10> */
[----:B---3--:R-:W-:-:S05]  /*28e0*/  HADD2.F32 R4, -RZ, R2.H0_H0 ;  /* 0x20000002ff047230 */ /* 0x008fca0000004100 */
[----:B0-----:R-:W-:-:S04]  /*28f0*/  FMUL.FTZ R4, R4, R19 ;  /* 0x0000001304047220 */ /* 0x001fc80000410000 */
[----:B--2---:R-:W-:-:S07]  /*2900*/  FFMA.FTZ R21, R4, R14, R21 ;  /* 0x0000000e04157223 */ /* 0x004fce0000010015 */
.L_x_23820:
[----:B------:R-:W0:Y:S01]  /*2910*/  LDCU.64 UR6, c[0x0][0x380] ;  /* 0x00007000ff0677ac */ /* 0x000e220008000a00 */
[----:B------:R-:W-:Y:S01]  /*2920*/  IMAD R3, R12, 0xc0, RZ ;  /* 0x000000c00c037824 */ /* 0x000fe200078e02ff */
[----:B------:R-:W-:-:S04]  /*2930*/  F2FP.F16.F32.PACK_AB R21, RZ, R21 ;  /* 0x00000015ff15723e */ /* 0x000fc800000000ff */
        /* <DEDUP_REMOVED lines=18> */
.L_x_23827:
[----:B------:R-:W-:-:S05]  /*2a60*/  IMAD R8, R12, 0xc0, R10 ;  /* 0x000000c00c087824 */ /* 0x000fca00078e020a */
[----:B------:R-:W-:-:S04]  /*2a70*/  IADD3 R0, P1, PT, R8, R11, RZ ;  /* 0x0000000b08007210 */ /* 0x000fc80007f3e0ff */
[----:B------:R-:W-:Y:S02]  /*2a80*/  IADD3.X R5, PT, PT, RZ, R13, RZ, P1, !PT ;  /* 0x0000000dff057210 */ /* 0x000fe40000ffe4ff */
[----:B0-----:R-:W-:-:S04]  /*2a90*/  LEA R6, P1, R0, UR6, 0x1 ;  /* 0x0000000600067c11 */ /* 0x001fc8000f8208ff */
[----:B------:R-:W-:-:S05]  /*2aa0*/  LEA.HI.X R7, R0, UR7, R5, 0x1, P1 ;  /* 0x0000000700077c11 */ /* 0x000fca00088f0c05 */
[----:B------:R-:W3:Y:S04]  /*2ab0*/  LDG.E.U16.CONSTANT R26, desc[UR8][R6.64+0x100] ;  /* 0x00010008061a7981 */ /* 0x000ee8000c1e9500 */
[----:B------:R-:W4:Y:S01]  /*2ac0*/  LDG.E.U16.CONSTANT R0, desc[UR8][R6.64+0x280] ;  /* 0x0002800806007981 */ /* 0x000f22000c1e9500 */
[----:B------:R-:W-:-:S05]  /*2ad0*/  VIADD R4, R8, 0x240 ;  /* 0x0000024008047836 */ /* 0x000fca0000000000 */
        /* <DEDUP_REMOVED lines=15> */
[----:B0-----:R-:W-:-:S02]  /*2bd0*/  LEA R6, R12, UR4, 0x2 ;  /* 0x000000040c067c11 */ /* 0x001fc4000f8e10ff */
[----:B------:R-:W-:-:S03]  /*2be0*/  IADD3 R12, PT, PT, R12, 0x8, RZ ;  /* 0x000000080c0c7810 */ /* 0x000fc60007ffe0ff */
[----:B------:R-:W0:Y:S01]  /*2bf0*/  LDS R29, [R6] ;  /* 0x00000000061d7984 */ /* 0x000e220000000800 */
[----:B------:R-:W-:-:S03]  /*2c00*/  ISETP.NE.AND P1, PT, R12, R21, PT ;  /* 0x000000150c00720c */ /* 0x000fc60003f25270 */
[----:B------:R-:W0:Y:S04]  /*2c10*/  LDS R28, [R6+0x4] ;  /* 0x00000400061c7984 */ /* 0x000e280000000800 */
[----:B------:R-:W5:Y:S04]  /*2c20*/  LDS R7, [R6+0x8] ;  /* 0x0000080006077984 */ /* 0x000f680000000800 */
[----:B-1----:R-:W1:Y:S04]  /*2c30*/  LDS R4, [R6+0x14] ;  /* 0x0000140006047984 */ /* 0x002e680000000800 */
[----:B--2---:R-:W-:Y:S01]  /*2c40*/  LDS R8, [R6+0x1c] ;  /* 0x00001c0006087984 */ /* 0x004fe20000000800 */
[----:B---3--:R-:W-:-:S02]  /*2c50*/  HADD2.F32 R26, -RZ, R26.H0_H0 ;  /* 0x2000001aff1a7230 */ /* 0x008fc40000004100 */
[----:B----4-:R-:W-:-:S03]  /*2c60*/  HADD2.F32 R5, -RZ, R0.H0_H0 ;  /* 0x20000000ff057230 */ /* 0x010fc60000004100 */
[----:B0-----:R-:W-:Y:S01]  /*2c70*/  FMUL.FTZ R29, R26, R29 ;  /* 0x0000001d1a1d7220 */ /* 0x001fe20000410000 */
[----:B------:R-:W0:Y:S01]  /*2c80*/  LDS R0, [R6+0x10] ;  /* 0x0000100006007984 */ /* 0x000e220000000800 */
[----:B------:R-:W-:-:S03]  /*2c90*/  FMUL.FTZ R28, R5, R28 ;  /* 0x0000001c051c7220 */ /* 0x000fc60000410000 */
[----:B------:R-:W2:Y:S01]  /*2ca0*/  LDS R26, [R6+0xc] ;  /* 0x00000c00061a7984 */ /* 0x000ea20000000800 */
[----:B------:R-:W-:-:S03]  /*2cb0*/  FFMA.FTZ R29, R29, R14, R19 ;  /* 0x0000000e1d1d7223 */ /* 0x000fc60000010013 */
[----:B------:R-:W3:Y:S01]  /*2cc0*/  LDS R5, [R6+0x18] ;  /* 0x0000180006057984 */ /* 0x000ee20000000800 */
[----:B------:R-:W-:Y:S01]  /*2cd0*/  FFMA.FTZ R29, R28, R14, R29 ;  /* 0x0000000e1c1d7223 */ /* 0x000fe2000001001d */
[----:B-----5:R-:W-:Y:S02]  /*2ce0*/  HADD2.F32 R20, -RZ, R20.H0_H0 ;  /* 0x20000014ff147230 */ /* 0x020fe40000004100 */
[----:B------:R-:W-:-:S03]  /*2cf0*/  HADD2.F32 R23, -RZ, R23.H0_H0 ;  /* 0x20000017ff177230 */ /* 0x000fc60000004100 */
[----:B------:R-:W-:Y:S01]  /*2d00*/  FMUL.FTZ R20, R20, R7 ;  /* 0x0000000714147220 */ /* 0x000fe20000410000 */
[----:B------:R-:W-:-:S03]  /*2d10*/  HADD2.F32 R7, -RZ, R22.H0_H0 ;  /* 0x20000016ff077230 */ /* 0x000fc60000004100 */
[----:B------:R-:W-:Y:S01]  /*2d20*/  FFMA.FTZ R29, R20, R14, R29 ;  /* 0x0000000e141d7223 */ /* 0x000fe2000001001d */
[----:B------:R-:W-:Y:S02]  /*2d30*/  HADD2.F32 R25, -RZ, R25.H0_H0 ;  /* 0x20000019ff197230 */ /* 0x000fe40000004100 */
[----:B------:R-:W-:-:S03]  /*2d40*/  HADD2.F32 R24, -RZ, R24.H0_H0 ;  /* 0x20000018ff187230 */ /* 0x000fc60000004100 */
[----:B-1----:R-:W-:Y:S01]  /*2d50*/  FMUL.FTZ R4, R25, R4 ;  /* 0x0000000419047220 */ /* 0x002fe20000410000 */
[----:B------:R-:W-:Y:S02]  /*2d60*/  HADD2.F32 R27, -RZ, R27.H0_H0 ;  /* 0x2000001bff1b7230 */ /* 0x000fe40000004100 */
[----:B0-----:R-:W-:-:S03]  /*2d70*/  FMUL.FTZ R0, R7, R0 ;  /* 0x0000000007007220 */ /* 0x001fc60000410000 */
[----:B------:R-:W-:Y:S01]  /*2d80*/  FMUL.FTZ R8, R27, R8 ;  /* 0x000000081b087220 */ /* 0x000fe20000410000 */
[----:B--2---:R-:W-:-:S04]  /*2d90*/  FMUL.FTZ R26, R23, R26 ;  /* 0x0000001a171a7220 */ /* 0x004fc80000410000 */
[----:B------:R-:W-:Y:S01]  /*2da0*/  FFMA.FTZ R29, R26, R14, R29 ;  /* 0x0000000e1a1d7223 */ /* 0x000fe2000001001d */
[----:B---3--:R-:W-:-:S03]  /*2db0*/  FMUL.FTZ R24, R24, R5 ;  /* 0x0000000518187220 */ /* 0x008fc60000410000 */
[----:B------:R-:W-:-:S04]  /*2dc0*/  FFMA.FTZ R29, R0, R14, R29 ;  /* 0x0000000e001d7223 */ /* 0x000fc8000001001d */
[----:B------:R-:W-:-:S04]  /*2dd0*/  FFMA.FTZ R29, R4, R14, R29 ;  /* 0x0000000e041d7223 */ /* 0x000fc8000001001d */
[----:B------:R-:W-:-:S04]  /*2de0*/  FFMA.FTZ R29, R24, R14, R29 ;  /* 0x0000000e181d7223 */ /* 0x000fc8000001001d */
[----:B------:R-:W-:Y:S01]  /*2df0*/  FFMA.FTZ R19, R8, R14, R29 ;  /* 0x0000000e08137223 */ /* 0x000fe2000001001d */
[----:B------:R-:W-:Y:S06]  /*2e00*/  @P1 BRA `(.L_x_23827) ;  /* 0xfffffffc00141947 */ /* 0x000fec000383ffff */
.L_x_23826:
        /* <DEDUP_REMOVED lines=8> */
[C---:B------:R-:W-:Y:S01]  /*2e90*/  VIADD R6, R0.reuse, 0x180 ;  /* 0x0000018000067836 */ /* 0x040fe20000000000 */
[----:B------:R-:W-:Y:S02]  /*2ea0*/  IADD3 R0, PT, PT, R0, 0x240, RZ ;  /* 0x0000024000007810 */ /* 0x000fe40007ffe0ff */
[-C--:B------:R-:W-:Y:S01]  /*2eb0*/  IADD3 R5, P2, PT, R4, R11.reuse, RZ ;  /* 0x0000000b04057210 */ /* 0x080fe20007f5e0ff */
[----:B------:R-:W-:Y:S01]  /*2ec0*/  IMAD.X R12, RZ, RZ, R13, P1 ;  /* 0x000000ffff0c7224 */ /* 0x000fe200008e060d */
[----:B------:R-:W-:-:S03]  /*2ed0*/  IADD3 R7, P3, PT, R6, R11, RZ ;  /* 0x0000000b06077210 */ /* 0x000fc60007f7e0ff */
[--C-:B------:R-:W-:Y:S01]  /*2ee0*/  IMAD.X R8, RZ, RZ, R13.reuse, P2 ;  /* 0x000000ffff087224 */ /* 0x100fe200010e060d */
[----:B0-----:R-:W-:Y:S02]  /*2ef0*/  LEA R16, P1, R9, UR6, 0x1 ;  /* 0x0000000609107c11 */ /* 0x001fe4000f8208ff */
[----:B------:R-:W-:Y:S02]  /*2f00*/  LEA R4, P2, R5, UR6, 0x1 ;  /* 0x0000000605047c11 */ /* 0x000fe4000f8408ff */
[----:B------:R-:W-:Y:S02]  /*2f10*/  LEA.HI.X R17, R9, UR7, R12, 0x1, P1 ;  /* 0x0000000709117c11 */ /* 0x000fe400088f0c0c */
[----:B------:R-:W-:Y:S01]  /*2f20*/  LEA.HI.X R5, R5, UR7, R8, 0x1, P2 ;  /* 0x0000000705057c11 */ /* 0x000fe200090f0c08 */
[----:B------:R-:W-:Y:S01]  /*2f30*/  IMAD.X R8, RZ, RZ, R13, P3 ;  /* 0x000000ffff087224 */ /* 0x000fe200018e060d */
        /* <DEDUP_REMOVED lines=28> */
.L_x_23828:
        /* <DEDUP_REMOVED lines=10> */
[----:B------:R-:W-:Y:S02]  /*31a0*/  IADD3 R7, P2, PT, R6, R11, RZ ;  /* 0x0000000b06077210 */ /* 0x000fe40007f5e0ff */
        /* <DEDUP_REMOVED lines=17> */
.L_x_23829:
        /* <DEDUP_REMOVED lines=13> */
.L_x_23825:
[----:B------:R-:W-:-:S05]  /*3390*/  F2FP.F16.F32.PACK_AB R19, RZ, R19 ;  /* 0x00000013ff13723e */ /* 0x000fca00000000ff */
[----:B------:R-:W-:Y:S01]  /*33a0*/  STG.E.U16 desc[UR8][R2.64+0x100], R19 ;  /* 0x0001001302007986 */ /* 0x000fe2000c101508 */
[----:B------:R-:W-:Y:S05]  /*33b0*/  EXIT ;  /* 0x000000000000794d */ /* 0x000fea0003800000 */
.L_x_23830:
        /* <DEDUP_REMOVED lines=12> */
.L_x_27591:


//--------------------- .text._ZN4vllm25paged_attention_v2_kernelIttLi192ELi8ELi128ELNS_18Fp8KVCacheDataTypeE0ELb1ELi512EEEvPfS2_PT_PKS3_PKT0_S9_ifPKiSB_iPKfiiiSD_SD_iiiii --------------------------
	.section	.text._ZN4vllm25paged_attention_v2_kernelIttLi192ELi8ELi128ELNS_18Fp8KVCacheDataTypeE0ELb1ELi512EEEvPfS2_PT_PKS3_PKT0_S9_ifPKiSB_iPKfiiiSD_SD_iiiii,"ax",@progbits
	.align	128
        .global         _ZN4vllm25paged_attention_v2_kernelIttLi192ELi8ELi128ELNS_18Fp8KVCacheDataTypeE0ELb1ELi512EEEvPfS2_PT_PKS3_PKT0_S9_ifPKiSB_iPKfiiiSD_SD_iiiii
        .type           _ZN4vllm25paged_attention_v2_kernelIttLi192ELi8ELi128ELNS_18Fp8KVCacheDataTypeE0ELb1ELi512EEEvPfS2_PT_PKS3_PKT0_S9_ifPKiSB_iPKfiiiSD_SD_iiiii,@function
        .size           _ZN4vllm25paged_attention_v2_kernelIttLi192ELi8ELi128ELNS_18Fp8KVCacheDataTypeE0ELb1ELi512EEEvPfS2_PT_PKS3_PKT0_S9_ifPKiSB_iPKfiiiSD_SD_iiiii,(.L_x_27592 - _ZN4vllm25paged_attention_v2_kernelIttLi192ELi8ELi128ELNS_18Fp8KVCacheDataTypeE0ELb1ELi512EEEvPfS2_PT_PKS3_PKT0_S9_ifPKiSB_iPKfiiiSD_SD_iiiii)
        .other          _ZN4vllm25paged_attention_v2_kernelIttLi192ELi8ELi128ELNS_18Fp8KVCacheDataTypeE0ELb1ELi512EEEvPfS2_PT_PKS3_PKT0_S9_ifPKiSB_iPKfiiiSD_SD_iiiii,@"STO_CUDA_ENTRY STV_DEFAULT"
_ZN4vllm25paged_attention_v2_kernelIttLi192ELi8ELi128ELNS_18Fp8KVCacheDataTypeE0ELb1ELi512EEEvPfS2_PT_PKS3_PKT0_S9_ifPKiSB_iPKfiiiSD_SD_iiiii:
.text._ZN4vllm25paged_attention_v2_kernelIttLi192ELi8ELi128ELNS_18Fp8KVCacheDataTypeE0ELb1ELi512EEEvPfS2_PT_PKS3_PKT0_S9_ifPKiSB_iPKfiiiSD_SD_iiiii:
        /* <DEDUP_REMOVED lines=41> */
[----:B------:R-:W0:Y:S03]  /*0290*/  LDCU.64 UR26, c[0x0][0x3a0] ;  /* 0x00007400ff1a77ac */ /* 0x000e260008000a00 */
[----:B------:R-:W-:Y:S01]  /*02a0*/  @!P0 IADD3.X R4, PT, PT, RZ, UR5, RZ, P1, P2 ;  /* 0x00000005ff048c10 */ /* 0x000fe20008fe44ff */
[----:B------:R-:W1:Y:S01]  /*02b0*/  @UP0 LDCU.64 UR4, c[0x0][0x3d0] ;  /* 0x00007a00ff0407ac */ /* 0x000e620008000a00 */
[----:B----4-:R-:W-:-:S02]  /*02c0*/  @!P0 LEA R2, P1, R3, R6, 0x1 ;  /* 0x0000000603028211 */ /* 0x010fc400078208ff */
[----:B------:R-:W4:Y:S02]  /*02d0*/  I2F.RP R6, UR9 ;  /* 0x0000000900067d06 */ /* 0x000f240008209400 */
[----:B------:R-:W-:-:S06]  /*02e0*/  @!P0 LEA.HI.X R3, R3, R7, R4, 0x1, P1 ;  /* 0x0000000703038211 */ /* 0x000fcc00008f0c04 */
[----:B------:R2:W3:Y:S01]  /*02f0*/  @!P0 LDG.E.CONSTANT R3, desc[UR14][R2.64] ;  /* 0x0000000e02038981 */ /* 0x0004e2000c1e9900 */
[----:B------:R-:W2:Y:S01]  /*0300*/  LDCU UR23, c[0x0][0x370] ;  /* 0x00006e00ff1777ac */ /* 0x000ea20008000800 */
[----:B------:R-:W-:Y:S01]  /*0310*/  PLOP3.LUT P1, PT, PT, PT, UP0, 0x80, 0x8 ;  /* 0x000000000008781c */ /* 0x000fe20003f2f008 */
[----:B-1----:R-:W-:Y:S01]  /*0320*/  @UP0 UIMAD.WIDE.U32 UR4, UR20, 0x4, UR4 ;  /* 0x00000004140408a5 */ /* 0x002fe2000f8e0004 */
[----:B----4-:R-:W1:Y:S05]  /*0330*/  MUFU.RCP R6, R6 ;  /* 0x0000000600067308 */ /* 0x010e6a0000001000 */
[----:B------:R-:W-:Y:S01]  /*0340*/  IMAD.U32 R5, RZ, RZ, UR5 ;  /* 0x00000005ff057e24 */ /* 0x000fe2000f8e00ff */
[----:B------:R-:W-:-:S02]  /*0350*/  MOV R4, UR4 ;  /* 0x0000000400047c02 */ /* 0x000fc40008000f00 */
[----:B-1----:R-:W-:Y:S02]  /*0360*/  IADD3 R7, PT, PT, R6, 0xffffffe, RZ ;  /* 0x0ffffffe06077810 */ /* 0x002fe40007ffe0ff */
[----:B--2---:R-:W-:Y:S01]  /*0370*/  IABS R2, UR23 ;  /* 0x0000001700027c13 */ /* 0x004fe20008000000 */
[----:B------:R-:W-:Y:S01]  /*0380*/  UMOV UR4, URZ ;  /* 0x000000ff00047c82 */ /* 0x000fe20008000000 */
[----:B------:R1:W5:Y:S01]  /*0390*/  @P1 LDG.E.CONSTANT R22, desc[UR14][R4.64] ;  /* 0x0000000e04161981 */ /* 0x000362000c1e9900 */
[----:B------:R-:W-:Y:S01]  /*03a0*/  UIADD3 UR10, UPT, UPT, UR21, -0x1, URZ ;  /* 0xffffffff150a7890 */ /* 0x000fe2000fffe0ff */
[----:B------:R-:W2:Y:S01]  /*03b0*/  F2I.FTZ.U32.TRUNC.NTZ R7, R7 ;  /* 0x0000000700077305 */ /* 0x000ea2000021f000 */
[----:B------:R-:W-:Y:S01]  /*03c0*/  R2UR UR8, R2 ;  /* 0x00000000020872ca */ /* 0x000fe200000e0000 */
[----:B------:R-:W-:Y:S01]  /*03d0*/  IMAD.U32 R2, RZ, RZ, UR28 ;  /* 0x0000001cff027e24 */ /* 0x000fe2000f8e00ff */
[----:B------:R-:W-:Y:S01]  /*03e0*/  MOV R10, 0x400 ;  /* 0x00000400000a7802 */ /* 0x000fe20000000f00 */
[----:B------:R-:W-:Y:S01]  /*03f0*/  BSSY B0, `(.L_x_23831) ;  /* 0x0000197000007945 */ /* 0x000fe20003800000 */
[----:B------:R-:W-:Y:S01]  /*0400*/  IMAD.U32 R9, RZ, RZ, UR10 ;  /* 0x0000000aff097e24 */ /* 0x000fe2000f8e00ff */
[----:B------:R-:W-:Y:S01]  /*0410*/  MOV R11, UR19 ;  /* 0x00000013000b7c02 */ /* 0x000fe20008000f00 */
[----:B------:R-:W-:Y:S01]  /*0420*/  ULOP3.LUT UR10, UR10, UR28, URZ, 0x3c, !UPT ;  /* 0x0000001c0a0a7292 */ /* 0x000fe2000f8e3cff */
[----:B------:R-:W-:Y:S01]  /*0430*/  IABS R16, R2 ;  /* 0x0000000200107213 */ /* 0x000fe20000000000 */
[----:B-1----:R-:W-:-:S02]  /*0440*/  HFMA2 R4, -RZ, RZ, 0, 0 ;  /* 0x00000000ff047431 */ /* 0x002fc400000001ff */
[----:B------:R-:W-:Y:S01]  /*0450*/  UISETP.GE.AND UP2, UPT, UR10, URZ, UPT ;  /* 0x000000ff0a00728c */ /* 0x000fe2000bf46270 */
[----:B------:R-:W1:Y:S01]  /*0460*/  I2F.RP R6, R16 ;  /* 0x0000001000067306 */ /* 0x000e620000209400 */
[----:B--2---:R-:W-:-:S07]  /*0470*/  R2UR UR5, R7 ;  /* 0x00000000070572ca */ /* 0x004fce00000e0000 */
[----:B-1----:R-:W1:Y:S06]  /*0480*/  MUFU.RCP R6, R6 ;  /* 0x0000000600067308 */ /* 0x002e6c0000001000 */
        /* <DEDUP_REMOVED lines=25> */
[----:B------:R-:W-:Y:S02]  /*0620*/  MOV R8, UR17 ;  /* 0x0000001100087c02 */ /* 0x000fe40008000f00 */
[----:B------:R-:W-:Y:S02]  /*0630*/  IMAD.HI.U32 R7, R5, R7, UR4 ;  /* 0x0000000405077e27 */ /* 0x000fe4000f8e0007 */
[-C--:B------:R-:W-:Y:S02]  /*0640*/  IABS R2, R8.reuse ;  /* 0x0000000800027213 */ /* 0x080fe40000000000 */
[----:B------:R-:W-:Y:S02]  /*0650*/  IABS R8, R8 ;  /* 0x0000000800087213 */ /* 0x000fe40000000000 */
[----:B------:R-:W-:Y:S02]  /*0660*/  R2UR UR25, R2 ;  /* 0x00000000021972ca */ /* 0x000fe400000e0000 */
[----:B------:R-:W-:-:S11]  /*0670*/  R2UR UR32, R7 ;  /* 0x00000000072072ca */ /* 0x000fd600000e0000 */
[----:B------:R-:W1:Y:S08]  /*0680*/  I2F.RP R2, UR25 ;  /* 0x0000001900027d06 */ /* 0x000e700008209400 */
[----:B-1----:R-:W1:Y:S02]  /*0690*/  MUFU.RCP R2, R2 ;  /* 0x0000000200027308 */ /* 0x002e640000001000 */
[----:B-1----:R-:W-:Y:S01]  /*06a0*/  VIADD R4, R2, 0xffffffe ;  /* 0x0ffffffe02047836 */ /* 0x002fe20000000000 */
[----:B------:R-:W-:-:S02]  /*06b0*/  IABS R2, R9 ;  /* 0x0000000900027213 */ /* 0x000fc40000000000 */
[----:B------:R-:W-:Y:S02]  /*06c0*/  SHF.R.U32.HI R9, RZ, 0x2, R0 ;  /* 0x00000002ff097819 */ /* 0x000fe40000011600 */
[----:B------:R-:W-:Y:S01]  /*06d0*/  R2UR UR4, R2 ;  /* 0x00000000020472ca */ /* 0x000fe200000e0000 */
[----:B------:R-:W1:Y:S01]  /*06e0*/  F2I.FTZ.U32.TRUNC.NTZ R4, R4 ;  /* 0x0000000400047305 */ /* 0x000e62000021f000 */
[----:B------:R-:W-:-:S11]  /*06f0*/  IABS R2, UR20 ;  /* 0x0000001400027c13 */ /* 0x000fd60008000000 */
[----:B------:R-:W-:Y:S02]  /*0700*/  UIMAD.WIDE.U32 UR8, UR32, UR4, URZ ;  /* 0x00000004200872a5 */ /* 0x000fe4000f8e00ff */
[----:B------:R-:W-:Y:S01]  /*0710*/  ULEA UR8, UR19, 0x40, 0x6 ;  /* 0x0000004013087891 */ /* 0x000fe2000f8e30ff */
[----:B-1----:R-:W-:-:S04]  /*0720*/  R2UR UR5, R4 ;  /* 0x00000000040572ca */ /* 0x002fc800000e0000 */
[----:B------:R-:W-:Y:S01]  /*0730*/  UMOV UR11, UR9 ;  /* 0x00000009000b7c82 */ /* 0x000fe20008000000 */
[----:B------:R-:W-:Y:S01]  /*0740*/  R2UR UR9, R2 ;  /* 0x00000000020972ca */ /* 0x000fe200000e0000 */
[----:B------:R-:W-:Y:S01]  /*0750*/  IMAD.MOV R2, RZ, RZ, -R8 ;  /* 0x000000ffff027224 */ /* 0x000fe200078e0a08 */
[----:B------:R-:W-:Y:S02]  /*0760*/  IADD3 R5, PT, PT, RZ, -UR11, RZ ;  /* 0x8000000bff057c10 */ /* 0x000fe4000fffe0ff */
[----:B------:R-:W-:Y:S02]  /*0770*/  SHF.R.U32.HI R8, RZ, 0x5, R0 ;  /* 0x00000005ff087819 */ /* 0x000fe40000011600 */
[----:B------:R-:W-:Y:S01]  /*0780*/  R2UR UR12, R2 ;  /* 0x00000000020c72ca */ /* 0x000fe200000e0000 */
[----:B------:R-:W-:Y:S01]  /*0790*/  IMAD R5, R16, R5, UR4 ;  /* 0x0000000410057e24 */ /* 0x000fe2000f8e0205 */
[----:B------:R-:W-:Y:S01]  /*07a0*/  UIADD3 UR7, UPT, UPT, URZ, -UR5, URZ ;  /* 0x80000005ff077290 */ /* 0x000fe2000fffe0ff */
[----:B------:R-:W-:Y:S01]  /*07b0*/  LOP3.LUT R2, R0, 0x3, RZ, 0xc0, !PT ;  /* 0x0000000300027812 */ /* 0x000fe200078ec0ff */
[----:B------:R-:W-:Y:S01]  /*07c0*/  UMOV UR4, URZ ;  /* 0x000000ff00047c82 */ /* 0x000fe20008000000 */
[----:B------:R-:W-:Y:S01]  /*07d0*/  IMAD R11, R11, 0x40, R8 ;  /* 0x000000400b0b7824 */ /* 0x000fe200078e0208 */
[----:B------:R-:W-:Y:S01]  /*07e0*/  UIMAD UR7, UR7, UR25, URZ ;  /* 0x00000019070772a4 */ /* 0x000fe2000f8e02ff */
[----:B------:R-:W-:-:S02]  /*07f0*/  ISETP.GT.U32.AND P1, PT, R16, R5, PT ;  /* 0x000000051000720c */ /* 0x000fc40003f24070 */
[----:B------:R-:W-:Y:S01]  /*0800*/  MOV R0, 0xff7fffff ;  /* 0xff7fffff00007802 */ /* 0x000fe20000000f00 */
[----:B------:R-:W-:Y:S02]  /*0810*/  UIMAD.WIDE.U32 UR4, UR5, UR7, UR4 ;  /* 0x00000007050472a5 */ /* 0x000fe4000f8e0004 */
[----:B------:R-:W-:Y:S02]  /*0820*/  UIADD3 UR7, UPT, UPT, UR21, 0x7, URZ ;  /* 0x0000000715077890 */ /* 0x000fe4000fffe0ff */
[----:B------:R-:W-:Y:S02]  /*0830*/  UIMAD.WIDE.U32 UR4, UR5, UR9, URZ ;  /* 0x00000009050472a5 */ /* 0x000fe4000f8e00ff */
[----:B------:R-:W-:Y:S02]  /*0840*/  USHF.R.U32.HI UR7, URZ, 0x3, UR7 ;  /* 0x00000003ff077899 */ /* 0x000fe40008011607 */
[----:B------:R-:W-:Y:S02]  /*0850*/  UIMAD UR4, UR5, UR12, UR9 ;  /* 0x0000000c050472a4 */ /* 0x000fe4000f8e0209 */
[----:B------:R-:W-:Y:S01]  /*0860*/  VOTEU.ANY UP3, P1 ;  /* 0x0000000000ff7886 */ /* 0x000fe20000860100 */
[----:B------:R-:W-:Y:S01]  /*0870*/  PLOP3.LUT P1, PT, PT, PT, UP3, 0x80, 0x8 ;  /* 0x000000000008781c */ /* 0x000fe20003f2f038 */
[----:B------:R-:W-:-:S02]  /*0880*/  UISETP.GT.U32.AND UP5, UPT, UR25, UR4, UPT ;  /* 0x000000041900728c */ /* 0x000fc4000bfa4070 */
[----:B------:R-:W-:Y:S02]  /*0890*/  UISETP.LT.U32.AND UP6, UPT, UR7, UR8, UPT ;  /* 0x000000080700728c */ /* 0x000fe4000bfc1070 */
[----:B0-----:R-:W-:Y:S02]  /*08a0*/  UIMAD UR9, UR18, UR13, URZ ;  /* 0x0000000d120972a4 */ /* 0x001fe4000f8e02ff */
[----:B------:R-:W-:Y:S02]  /*08b0*/  USEL UR7, UR7, UR8, UP6 ;  /* 0x0000000807077287 */ /* 0x000fe4000b000000 */
[----:B------:R-:W-:Y:S02]  /*08c0*/  @!UP3 UIADD3 UR11, UPT, UPT, UR11, 0x1, URZ ;  /* 0x000000010b0bb890 */ /* 0x000fe4000fffe0ff */
[----:B------:R-:W-:Y:S02]  /*08d0*/  @UP0 UIMAD UR12, UR23, UR16, UR20 ;  /* 0x00000010170c02a4 */ /* 0x000fe4000f8e0214 */
[----:B------:R-:W-:Y:S01]  /*08e0*/  @!UP5 UIADD3 UR4, UPT, UPT, UR4, -UR25, URZ ;  /* 0x800000190404d290 */ /* 0x000fe2000fffe0ff */
[----:B------:R-:W-:Y:S01]  /*08f0*/  @!P1 IADD3 R5, PT, PT, R5, -R16, RZ ;  /* 0x8000001005059210 */ /* 0x000fe20007ffe0ff */
[----:B------:R-:W-:-:S02]  /*0900*/  @!UP5 UIADD3 UR5, UPT, UPT, UR5, 0x1, URZ ;  /* 0x000000010505d890 */ /* 0x000fc4000fffe0ff */
[----:B------:R-:W-:Y:S01]  /*0910*/  UISETP.GE.U32.AND UP4, UPT, UR4, UR25, UPT ;  /* 0x000000190400728c */ /* 0x000fe2000bf86070 */
[----:B------:R-:W-:Y:S01]  /*0920*/  ISETP.GE.U32.AND P1, PT, R5, R16, PT ;  /* 0x000000100500720c */ /* 0x000fe20003f26070 */
[----:B------:R-:W-:Y:S01]  /*0930*/  ULOP3.LUT UR4, UR20, UR17, URZ, 0x3c, !UPT ;  /* 0x0000001114047292 */ /* 0x000fe2000f8e3cff */
[----:B------:R-:W-:Y:S01]  /*0940*/  LEA R5, R13, R10, 0x18 ;  /* 0x0000000a0d057211 */ /* 0x000fe200078ec0ff */
[----:B------:R-:W-:Y:S02]  /*0950*/  @UP0 UIMAD UR12, UR12, UR29, 0x1 ;  /* 0x000000010c0c04a4 */ /* 0x000fe4000f8e021d */
[----:B------:R-:W-:Y:S02]  /*0960*/  UISETP.GE.AND UP5, UPT, UR4, URZ, UPT ;  /* 0x000000ff0400728c */ /* 0x000fe4000bfa6270 */
[----:B------:R-:W-:-:S03]  /*0970*/  IMAD R2, R2, 0x60, R5 ;  /* 0x0000006002027824 */ /* 0x000fc600078e0205 */
[----:B------:R-:W-:Y:S01]  /*0980*/  @UP4 UIADD3 UR5, UPT, UPT, UR5, 0x1, URZ ;  /* 0x0000000105054890 */ /* 0x000fe2000fffe0ff */
[----:B------:R-:W-:Y:S01]  /*0990*/  @!P0 IMAD R4, R9, 0x4, R2 ;  /* 0x0000000409048824 */ /* 0x000fe200078e0202 */
[----:B------:R-:W-:Y:S01]  /*09a0*/  UISETP.NE.AND UP4, UPT, UR17, URZ, UPT ;  /* 0x000000ff1100728c */ /* 0x000fe2000bf85270 */
[----:B------:R-:W-:-:S04]  /*09b0*/  VOTEU.ANY UP3, P1 ;  /* 0x0000000000ff7886 */ /* 0x000fc80000860100 */
[----:B------:R-:W-:Y:S02]  /*09c0*/  UMOV UR13, UR5 ;  /* 0x00000005000d7c82 */ /* 0x000fe40008000000 */
[----:B------:R-:W-:Y:S02]  /*09d0*/  @!UP5 UIADD3 UR13, UPT, UPT, URZ, -UR13, URZ ;  /* 0x8000000dff0dd290 */ /* 0x000fe4000fffe0ff */
[----:B------:R-:W-:Y:S02]  /*09e0*/  @UP3 UIADD3 UR11, UPT, UPT, UR11, 0x1, URZ ;  /* 0x000000010b0b3890 */ /* 0x000fe4000fffe0ff */
[----:B------:R-:W-:Y:S02]  /*09f0*/  @!UP4 ULOP3.LUT UR13, URZ, UR17, URZ, 0x33, !UPT ;  /* 0x00000011ff0dc292 */ /* 0x000fe4000f8e33ff */
[----:B------:R-:W-:Y:S02]  /*0a00*/  @!UP2 UIADD3 UR11, UPT, UPT, URZ, -UR11, URZ ;  /* 0x8000000bff0ba290 */ /* 0x000fe4000fffe0ff */
[----:B------:R-:W-:-:S02]  /*0a10*/  @!UP0 UIMAD UR6, UR6, UR16, UR13 ;  /* 0x00000010060682a4 */ /* 0x000fc4000f8e020d */
[----:B------:R-:W-:Y:S02]  /*0a20*/  @!UP1 ULOP3.LUT UR11, URZ, UR28, URZ, 0x33, !UPT ;  /* 0x0000001cff0b9292 */ /* 0x000fe4000f8e33ff */
[----:B------:R-:W-:-:S04]  /*0a30*/  @!UP0 UIADD3 UR6, UPT, UPT, URZ, -UR6, URZ ;  /* 0x80000006ff068290 */ /* 0x000fc8000fffe0ff */
[----:B------:R-:W-:Y:S01]  /*0a40*/  @!UP0 UIMAD UR12, UR29, UR6, 0x1 ;  /* 0x000000011d0c84a4 */ /* 0x000fe2000f8e0206 */
[----:B---3--:R0:W-:Y:S01]  /*0a50*/  @!P0 STS [R4], R3 ;  /* 0x0000000304008388 */ /* 0x0081e20000000800 */
[----:B------:R-:W-:Y:S01]  /*0a60*/  BAR.SYNC.DEFER_BLOCKING 0x0 ;  /* 0x0000000000007b1d */ /* 0x000fe20000010000 */
[----:B------:R-:W-:Y:S01]  /*0a70*/  ISETP.GE.U32.AND P0, PT, R11, UR7, PT ;  /* 0x000000070b007c0c */ /* 0x000fe2000bf06070 */
[----:B0-----:R-:W-:-:S12]  /*0a80*/  IMAD.MOV.U32 R3, RZ, RZ, R16 ;  /* 0x000000ffff037224 */ /* 0x001fd800078e0010 */
[----:B------:R-:W-:Y:S05]  /*0a90*/  @P0 BRA `(.L_x_23832) ;  /* 0x0000001000b00947 */ /* 0x000fea0003800000 */
[----:B------:R-:W0:Y:S01]  /*0aa0*/  LDCU UR4, c[0x0][0x3e0] ;  /* 0x00007c00ff0477ac */ /* 0x000e220008000800 */
[----:B------:R-:W-:Y:S01]  /*0ab0*/  IMAD.WIDE.U32 R4, R11, 0x4, RZ ;  /* 0x000000040b047825 */ /* 0x000fe200078e00ff */
[----:B------:R-:W-:Y:S01]  /*0ac0*/  MOV R7, UR9 ;  /* 0x0000000900077c02 */ /* 0x000fe20008000f00 */
[----:B------:R-:W1:Y:S02]  /*0ad0*/  LDCU.64 UR6, c[0x0][0x3b8] ;  /* 0x00007700ff0677ac */ /* 0x000e640008000a00 */
[----:B------:R-:W-:Y:S01]  /*0ae0*/  IMAD.SHL.U32 R0, R9, 0x4, RZ ;  /* 0x0000000409007824 */ /* 0x000fe200078e00ff */
[----:B------:R-:W-:Y:S01]  /*0af0*/  IADD3 R10, PT, PT, R10, 0x1a0, RZ ;  /* 0x000001a00a0a7810 */ /* 0x000fe20007ffe0ff */
[----:B------:R-:W-:Y:S01]  /*0b00*/  IMAD.WIDE R6, R7, 0x4, R4 ;  /* 0x0000000407067825 */ /* 0x000fe200078e0204 */
[----:B------:R-:W2:Y:S02]  /*0b10*/  LDCU UR5, c[0x0][0x3fc] ;  /* 0x00007f80ff0577ac */ /* 0x000ea40008000800 */
[----:B------:R-:W-:Y:S01]  /*0b20*/  LOP3.LUT R5, R0, 0x1c, RZ, 0xc0, !PT ;  /* 0x0000001c00057812 */ /* 0x000fe200078ec0ff */
[C---:B------:R-:W-:Y:S01]  /*0b30*/  IMAD.SHL.U32 R0, R9.reuse, 0x8, RZ ;  /* 0x0000000809007824 */ /* 0x040fe200078e00ff */
[----:B------:R-:W-:-:S02]  /*0b40*/  LOP3.LUT R9, R9, 0x7, RZ, 0xc0, !PT ;  /* 0x0000000709097812 */ /* 0x000fc400078ec0ff */
[----:B------:R-:W-:Y:S01]  /*0b50*/  LEA R10, R13, R10, 0x18 ;  /* 0x0000000a0d0a7211 */ /* 0x000fe200078ec0ff */
[C---:B------:R-:W-:Y:S01]  /*0b60*/  IMAD R5, R8.reuse, 0x20, R5 ;  /* 0x0000002008057824 */ /* 0x040fe200078e0205 */
[----:B------:R-:W-:Y:S01]  /*0b70*/  LEA R8, R8, UR24, 0x3 ;  /* 0x0000001808087c11 */ /* 0x000fe2000f8e18ff */
[----:B0-----:R-:W-:Y:S01]  /*0b80*/  UIMAD UR4, UR13, UR4, URZ ;  /* 0x000000040d0472a4 */ /* 0x001fe2000f8e02ff */
[----:B------:R-:W-:Y:S01]  /*0b90*/  LOP3.LUT R24, R0, 0x38, RZ, 0xc0, !PT ;  /* 0x0000003800187812 */ /* 0x000fe200078ec0ff */
[----:B------:R-:W-:Y:S01]  /*0ba0*/  IMAD.MOV.U32 R0, RZ, RZ, -0x800001 ;  /* 0xff7fffffff007424 */ /* 0x000fe200078e00ff */
[----:B------:R-:W-:Y:S01]  /*0bb0*/  IADD3 R9, PT, PT, R9, R8, RZ ;  /* 0x0000000809097210 */ /* 0x000fe20007ffe0ff */
[----:B------:R-:W-:Y:S01]  /*0bc0*/  VIADD R17, R8, 0x1 ;  /* 0x0000000108117836 */ /* 0x000fe20000000000 */
[----:B-1----:R-:W-:Y:S01]  /*0bd0*/  IADD3 R4, P0, PT, R6, UR6, RZ ;  /* 0x0000000606047c10 */ /* 0x002fe2000ff1e0ff */
[----:B------:R-:W-:Y:S01]  /*0be0*/  IMAD.U32 R8, RZ, RZ, UR4 ;  /* 0x00000004ff087e24 */ /* 0x000fe2000f8e00ff */
[----:B------:R-:W-:Y:S01]  /*0bf0*/  IADD3 R5, PT, PT, R5, R10, RZ ;  /* 0x0000000a05057210 */ /* 0x000fe20007ffe0ff */
[----:B------:R-:W-:Y:S01]  /*0c00*/  VIADD R19, R9, 0x1 ;  /* 0x0000000109137836 */ /* 0x000fe20000000000 */
[----:B------:R-:W-:-:S02]  /*0c10*/  IADD3.X R7, PT, PT, R7, UR7, RZ, P0, !PT ;  /* 0x0000000707077c10 */ /* 0x000fc400087fe4ff */
[----:B------:R-:W-:Y:S02]  /*0c20*/  IADD3 R24, P0, PT, R24, UR4, RZ ;  /* 0x0000000418187c10 */ /* 0x000fe4000ff1e0ff */
[----:B--2---:R-:W-:Y:S02]  /*0c30*/  MOV R20, UR5 ;  /* 0x0000000500147c02 */ /* 0x004fe40008000f00 */
[----:B------:R-:W-:Y:S02]  /*0c40*/  MOV R6, R11 ;  /* 0x0000000b00067202 */ /* 0x000fe40000000f00 */
[----:B------:R-:W-:Y:S02]  /*0c50*/  IADD3 R18, PT, PT, R9, -UR21, RZ ;  /* 0x8000001509127c10 */ /* 0x000fe4000fffe0ff */
[----:B------:R-:W-:Y:S02]  /*0c60*/  IADD3 R20, PT, PT, -R20, UR11, RZ ;  /* 0x0000000b14147c10 */ /* 0x000fe4000fffe1ff */
[----:B------:R-:W-:-:S07]  /*0c70*/  LEA.HI.X.SX32 R25, R8, RZ, 0x1, P0 ;  /* 0x000000ff08197211 */ /* 0x000fce00000f0eff */
.L_x_23837:
        /* <DEDUP_REMOVED lines=26> */
[----:B0-----:R-:W-:Y:S01]  /*0e20*/  IADD3 R13, PT, PT, RZ, -R9, RZ ;  /* 0x80000009ff0d7210 */ /* 0x001fe20007ffe0ff */
[----:B------:R-:W0:Y:S01]  /*0e30*/  S2R R21, SR_TID.X ;  /* 0x0000000000157919 */ /* 0x000e220000002100 */
        /* <DEDUP_REMOVED lines=10> */
[----:B------:R-:W-:Y:S02]  /*0ee0*/  ISETP.GT.U32.AND P0, PT, R10, R9, PT ;  /* 0x000000090a00720c */ /* 0x000fe40003f04070 */
[----:B0-----:R-:W-:-:S11]  /*0ef0*/  LOP3.LUT R21, R21, 0x3, RZ, 0xc0, !PT ;  /* 0x0000000315157812 */ /* 0x001fd600078ec0ff */
        /* <DEDUP_REMOVED lines=13> */
.L_x_23834:
        /* <DEDUP_REMOVED lines=18> */
[----:B0-----:R-:W-:-:S03]  /*10f0*/  HADD2.F32 R15, -RZ, R9.H0_H0 ;  /* 0x20000009ff0f7230 */ /* 0x001fc60000004100 */
[----:B------:R-:W4:Y:S01]  /*1100*/  LDG.E.CONSTANT R32, desc[UR14][R36.64+0x480] ;  /* 0x0004800e24207981 */ /* 0x000f22000c1e9900 */
[----:B------:R-:W-:-:S03]  /*1110*/  HADD2.F32 R9, -RZ, R9.H1_H1 ;  /* 0x30000009ff097230 */ /* 0x000fc60000004100 */
[----:B------:R-:W4:Y:S04]  /*1120*/  LDG.E.CONSTANT R29, desc[UR14][R36.64+0x580] ;  /* 0x0005800e241d7981 */ /* 0x000f28000c1e9900 */
[----:B------:R-:W4:Y:S04]  /*1130*/  LDG.E.CONSTANT R30, desc[UR14][R36.64+0x600] ;  /* 0x0006000e241e7981 */ /* 0x000f28000c1e9900 */
[----:B------:R-:W4:Y:S01]  /*1140*/  LDG.E.CONSTANT R35, desc[UR14][R36.64+0x700] ;  /* 0x0007000e24237981 */ /* 0x000f22000c1e9900 */
[--C-:B--2---:R-:W-:Y:S02]  /*1150*/  HADD2.F32 R28, -RZ, R14.reuse.H0_H0 ;  /* 0x2000000eff1c7230 */ /* 0x104fe40000004100 */
[----:B------:R-:W-:-:S03]  /*1160*/  HADD2.F32 R14, -RZ, R14.H1_H1 ;  /* 0x3000000eff0e7230 */ /* 0x000fc60000004100 */
[----:B------:R-:W-:Y:S02]  /*1170*/  FMUL.FTZ R28, R15, R28 ;  /* 0x0000001c0f1c7220 */ /* 0x000fe40000410000 */
[----:B------:R-:W-:Y:S01]  /*1180*/  FMUL.FTZ R15, R9, R14 ;  /* 0x0000000e090f7220 */ /* 0x000fe20000410000 */
[----:B------:R-:W-:Y:S02]  /*1190*/  HADD2.F32 R9, -RZ, R8.H0_H0 ;  /* 0x20000008ff097230 */ /* 0x000fe40000004100 */
[----:B---3--:R-:W-:-:S05]  /*11a0*/  HADD2.F32 R14, -RZ, R13.H0_H0 ;  /* 0x2000000dff0e7230 */ /* 0x008fca0000004100 */
[----:B------:R-:W-:Y:S02]  /*11b0*/  FFMA.FTZ R9, R9, R14, R28 ;  /* 0x0000000e09097223 */ /* 0x000fe4000001001c */
[----:B------:R-:W2:Y:S01]  /*11c0*/  LDG.E.CONSTANT R28, desc[UR14][R36.64+0x500] ;  /* 0x0005000e241c7981 */ /* 0x000ea2000c1e9900 */
        /* <DEDUP_REMOVED lines=32> */
[----:B------:R-:W4:Y:S01]  /*13d0*/  LDG.E.CONSTANT R33, desc[UR14][R36.64+0xb80] ;  /* 0x000b800e24217981 */ /* 0x000f22000c1e9900 */
[----:B------:R-:W-:Y:S02]  /*13e0*/  HADD2.F32 R34, -RZ, R34.H1_H1 ;  /* 0x30000022ff227230 */ /* 0x000fe40000004100 */
[----:B------:R-:W-:-:S03]  /*13f0*/  FFMA.FTZ R13, R10, R12, R9 ;  /* 0x0000000c0a0d7223 */ /* 0x000fc60000010009 */
[----:B------:R-:W-:Y:S02]  /*1400*/  FFMA.FTZ R12, R11, R34, R8 ;  /* 0x000000220b0c7223 */ /* 0x000fe40000010008 */
[----:B------:R-:W0:Y:S01]  /*1410*/  LDS.128 R8, [R2+0x20] ;  /* 0x0000200002087984 */ /* 0x000e220000000c00 */
[----:B------:R-:W-:Y:S02]  /*1420*/  HADD2.F32 R14, -RZ, R15.H0_H0 ;  /* 0x2000000fff0e7230 */ /* 0x000fe40000004100 */
[----:B------:R-:W-:Y:S01]  /*1430*/  HADD2.F32 R26, -RZ, R23.H0_H0 ;  /* 0x20000017ff1a7230 */ /* 0x000fe20000004100 */
[----:B------:R-:W4:Y:S04]  /*1440*/  LDG.E.CONSTANT R34, desc[UR14][R36.64+0x800] ;  /* 0x0008000e24227981 */ /* 0x000f28000c1e9900 */
[----:B------:R-:W-:-:S02]  /*1450*/  FFMA.FTZ R13, R14, R26, R13 ;  /* 0x0000001a0e0d7223 */ /* 0x000fc4000001000d */
[----:B------:R-:W4:Y:S01]  /*1460*/  LDG.E.CONSTANT R26, desc[UR14][R36.64+0x780] ;  /* 0x0007800e241a7981 */ /* 0x000f22000c1e9900 */
[----:B------:R-:W-:Y:S02]  /*1470*/  HADD2.F32 R15, -RZ, R15.H1_H1 ;  /* 0x3000000fff0f7230 */ /* 0x000fe40000004100 */
[----:B------:R-:W-:-:S05]  /*1480*/  HADD2.F32 R23, -RZ, R23.H1_H1 ;  /* 0x30000017ff177230 */ /* 0x000fca0000004100 */
[----:B------:R-:W-:Y:S01]  /*1490*/  FFMA.FTZ R12, R15, R23, R12 ;  /* 0x000000170f0c7223 */ /* 0x000fe2000001000c */
[----:B------:R-:W-:Y:S01]  /*14a0*/  HADD2.F32 R15, -RZ, R31.H0_H0 ;  /* 0x2000001fff0f7230 */ /* 0x000fe20000004100 */
[----:B------:R-:W4:Y:S01]  /*14b0*/  LDG.E.CONSTANT R23, desc[UR14][R36.64+0x880] ;  /* 0x0008800e24177981 */ /* 0x000f22000c1e9900 */
[----:B0-----:R-:W-:-:S05]  /*14c0*/  HADD2.F32 R14, -RZ, R8.H0_H0 ;  /* 0x20000008ff0e7230 */ /* 0x001fca0000004100 */
[----:B------:R-:W-:Y:S01]  /*14d0*/  FFMA.FTZ R14, R14, R15, R13 ;  /* 0x0000000f0e0e7223 */ /* 0x000fe2000001000d */
[----:B------:R-:W-:Y:S02]  /*14e0*/  HADD2.F32 R13, -RZ, R8.H1_H1 ;  /* 0x30000008ff0d7230 */ /* 0x000fe40000004100 */
[----:B------:R-:W-:-:S05]  /*14f0*/  HADD2.F32 R8, -RZ, R31.H1_H1 ;  /* 0x3000001fff087230 */ /* 0x000fca0000004100 */
[----:B------:R-:W-:Y:S01]  /*1500*/  FFMA.FTZ R8, R13, R8, R12 ;  /* 0x000000080d087223 */ /* 0x000fe2000001000c */
[--C-:B------:R-:W-:Y:S02]  /*1510*/  HADD2.F32 R13, -RZ, R9.reuse.H0_H0 ;  /* 0x20000009ff0d7230 */ /* 0x100fe40000004100 */
[--C-:B------:R-:W-:Y:S02]  /*1520*/  HADD2.F32 R12, -RZ, R32.reuse.H0_H0 ;  /* 0x20000020ff0c7230 */ /* 0x100fe40000004100 */
[----:B------:R-:W-:Y:S02]  /*1530*/  HADD2.F32 R9, -RZ, R9.H1_H1 ;  /* 0x30000009ff097230 */ /* 0x000fe40000004100 */
[----:B------:R-:W-:Y:S02]  /*1540*/  HADD2.F32 R32, -RZ, R32.H1_H1 ;  /* 0x30000020ff207230 */ /* 0x000fe40000004100 */
[----:B------:R-:W-:Y:S01]  /*1550*/  FFMA.FTZ R12, R13, R12, R14 ;  /* 0x0000000c0d0c7223 */ /* 0x000fe2000001000e */
[----:B------:R-:W-:-:S02]  /*1560*/  HADD2.F32 R13, -RZ, R10.H0_H0 ;  /* 0x2000000aff0d7230 */ /* 0x000fc40000004100 */
[----:B------:R-:W-:Y:S01]  /*1570*/  FFMA.FTZ R8, R9, R32, R8 ;  /* 0x0000002009087223 */ /* 0x000fe20000010008 */
[----:B------:R-:W-:Y:S01]  /*1580*/  HADD2.F32 R31, -RZ, R10.H1_H1 ;  /* 0x3000000aff1f7230 */ /* 0x000fe20000004100 */
[----:B------:R-:W4:Y:S01]  /*1590*/  LDG.E.CONSTANT R32, desc[UR14][R36.64+0xb00] ;  /* 0x000b000e24207981 */ /* 0x000f22000c1e9900 */
[--C-:B------:R-:W-:Y:S02]  /*15a0*/  HADD2.F32 R10, -RZ, R11.reuse.H0_H0 ;  /* 0x2000000bff0a7230 */ /* 0x100fe40000004100 */
[----:B------:R-:W-:Y:S02]  /*15b0*/  HADD2.F32 R11, -RZ, R11.H1_H1 ;  /* 0x3000000bff0b7230 */ /* 0x000fe40000004100 */
[----:B--2---:R-:W-:-:S05]  /*15c0*/  HADD2.F32 R14, -RZ, R28.H0_H0 ;  /* 0x2000001cff0e7230 */ /* 0x004fca0000004100 */
[----:B------:R-:W-:Y:S02]  /*15d0*/  FFMA.FTZ R9, R13, R14, R12 ;  /* 0x0000000e0d097223 */ /* 0x000fe4000001000c */
[----:B------:R-:W0:Y:S01]  /*15e0*/  LDS.128 R12, [R2+0x30] ;  /* 0x00003000020c7984 */ /* 0x000e220000000c00 */
[----:B------:R-:W-:-:S05]  /*15f0*/  HADD2.F32 R28, -RZ, R28.H1_H1 ;  /* 0x3000001cff1c7230 */ /* 0x000fca0000004100 */
[----:B------:R-:W-:Y:S01]  /*1600*/  FFMA.FTZ R8, R31, R28, R8 ;  /* 0x0000001c1f087223 */ /* 0x000fe20000010008 */
[--C-:B------:R-:W-:Y:S01]  /*1610*/  HADD2.F32 R28, -RZ, R29.reuse.H0_H0 ;  /* 0x2000001dff1c7230 */ /* 0x100fe20000004100 */
[----:B------:R-:W2:Y:S01]  /*1620*/  LDG.E.CONSTANT R31, desc[UR14][R36.64+0xa80] ;  /* 0x000a800e241f7981 */ /* 0x000ea2000c1e9900 */
[----:B------:R-:W-:-:S03]  /*1630*/  HADD2.F32 R29, -RZ, R29.H1_H1 ;  /* 0x3000001dff1d7230 */ /* 0x000fc60000004100 */
        /* <DEDUP_REMOVED lines=8> */
[----:B------:R-:W2:Y:S01]  /*16c0*/  LDG.E.CONSTANT R30, desc[UR14][R36.64+0xa00] ;  /* 0x000a000e241e7981 */ /* 0x000ea2000c1e9900 */
[----:B------:R-:W-:-:S05]  /*16d0*/  HADD2.F32 R11, -RZ, R12.H1_H1 ;  /* 0x3000000cff0b7230 */ /* 0x000fca0000004100 */
[----:B------:R-:W-:Y:S01]  /*16e0*/  FFMA.FTZ R8, R11, R10, R8 ;  /* 0x0000000a0b087223 */ /* 0x000fe20000010008 */
[----:B------:R-:W-:Y:S02]  /*16f0*/  HADD2.F32 R10, -RZ, R13.H0_H0 ;  /* 0x2000000dff0a7230 */ /* 0x000fe40000004100 */
[----:B---3--:R-:W-:Y:S02]  /*1700*/  HADD2.F32 R11, -RZ, R27.H0_H0 ;  /* 0x2000001bff0b7230 */ /* 0x008fe40000004100 */
[----:B------:R-:W-:-:S03]  /*1710*/  HADD2.F32 R13, -RZ, R13.H1_H1 ;  /* 0x3000000dff0d7230 */ /* 0x000fc60000004100 */
[----:B------:R-:W-:Y:S01]  /*1720*/  FFMA.FTZ R9, R10, R11, R9 ;  /* 0x0000000b0a097223 */ /* 0x000fe20000010009 */
[--C-:B------:R-:W-:Y:S02]  /*1730*/  HADD2.F32 R10, -RZ, R14.reuse.H0_H0 ;  /* 0x2000000eff0a7230 */ /* 0x100fe40000004100 */
[----:B------:R-:W-:Y:S02]  /*1740*/  HADD2.F32 R11, -RZ, R35.H0_H0 ;  /* 0x20000023ff0b7230 */ /* 0x000fe40000004100 */
[----:B------:R-:W-:Y:S02]  /*1750*/  HADD2.F32 R27, -RZ, R27.H1_H1 ;  /* 0x3000001bff1b7230 */ /* 0x000fe40000004100 */
[----:B------:R-:W-:Y:S02]  /*1760*/  HADD2.F32 R35, -RZ, R35.H1_H1 ;  /* 0x30000023ff237230 */ /* 0x000fe40000004100 */
[----:B------:R-:W-:Y:S01]  /*1770*/  FFMA.FTZ R10, R10, R11, R9 ;  /* 0x0000000b0a0a7223 */ /* 0x000fe20000010009 */
[----:B------:R-:W-:-:S02]  /*1780*/  HADD2.F32 R9, -RZ, R14.H1_H1 ;  /* 0x3000000eff097230 */ /* 0x000fc40000004100 */
[----:B------:R-:W-:Y:S01]  /*1790*/  FFMA.FTZ R8, R13, R27, R8 ;  /* 0x0000001b0d087223 */ /* 0x000fe20000010008 */
[----:B------:R-:W-:-:S03]  /*17a0*/  HADD2.F32 R11, -RZ, R15.H0_H0 ;  /* 0x2000000fff0b7230 */ /* 0x000fc60000004100 */
[----:B------:R-:W-:Y:S01]  /*17b0*/  FFMA.FTZ R35, R9, R35, R8 ;  /* 0x0000002309237223 */ /* 0x000fe20000010008 */
[----:B----4-:R-:W-:-:S05]  /*17c0*/  HADD2.F32 R12, -RZ, R26.H0_H0 ;  /* 0x2000001aff0c7230 */ /* 0x010fca0000004100 */
[----:B------:R-:W-:Y:S02]  /*17d0*/  FFMA.FTZ R13, R11, R12, R10 ;  /* 0x0000000c0b0d7223 */ /* 0x000fe4000001000a */
[----:B------:R-:W0:Y:S01]  /*17e0*/  LDS.128 R8, [R2+0x40] ;  /* 0x0000400002087984 */ /* 0x000e220000000c00 */
[----:B------:R-:W-:Y:S02]  /*17f0*/  HADD2.F32 R12, -RZ, R15.H1_H1 ;  /* 0x3000000fff0c7230 */ /* 0x000fe40000004100 */
[----:B------:R-:W-:Y:S02]  /*1800*/  HADD2.F32 R15, -RZ, R34.H0_H0 ;  /* 0x20000022ff0f7230 */ /* 0x000fe40000004100 */
[----:B------:R-:W-:Y:S02]  /*1810*/  HADD2.F32 R26, -RZ, R26.H1_H1 ;  /* 0x3000001aff1a7230 */ /* 0x000fe40000004100 */
[----:B------:R-:W-:-:S03]  /*1820*/  HADD2.F32 R34, -RZ, R34.H1_H1 ;  /* 0x30000022ff227230 */ /* 0x000fc60000004100 */
[----:B------:R-:W-:Y:S01]  /*1830*/  FFMA.FTZ R12, R12, R26, R35 ;  /* 0x0000001a0c0c7223 */ /* 0x000fe20000010023 */
[----:B0-----:R-:W-:-:S05]  /*1840*/  HADD2.F32 R14, -RZ, R8.H0_H0 ;  /* 0x20000008ff0e7230 */ /* 0x001fca0000004100 */
        /* <DEDUP_REMOVED lines=11> */
[----:B------:R-:W-:Y:S01]  /*1900*/  HADD2.F32 R10, -RZ, R10.H1_H1 ;  /* 0x3000000aff0a7230 */ /* 0x000fe20000004100 */
[----:B------:R-:W-:Y:S01]  /*1910*/  UMOV UR4, 0xffffffff ;  /* 0xffffffff00047882 */ /* 0x000fe20000000000 */
[----:B------:R-:W-:Y:S02]  /*1920*/  ISETP.NE.AND P0, PT, R21, RZ, PT ;  /* 0x000000ff1500720c */ /* 0x000fe40003f05270 */
[----:B-----5:R-:W-:Y:S01]  /*1930*/  FSETP.NEU.FTZ.AND P1, PT, R22, RZ, PT ;  /* 0x000000ff1600720b */ /* 0x020fe20003f3d000 */
[--C-:B0-----:R-:W-:Y:S02]  /*1940*/  HADD2.F32 R27, -RZ, R13.reuse.H0_H0 ;  /* 0x2000000dff1b7230 */ /* 0x101fe40000004100 */
[----:B------:R-:W-:-:S02]  /*1950*/  HADD2.F32 R13, -RZ, R13.H1_H1 ;  /* 0x3000000dff0d7230 */ /* 0x000fc40000004100 */
[--C-:B--2---:R-:W-:Y:S02]  /*1960*/  HADD2.F32 R26, -RZ, R28.reuse.H0_H0 ;  /* 0x2000001cff1a7230 */ /* 0x104fe40000004100 */
[----:B------:R-:W-:-:S03]  /*1970*/  HADD2.F32 R28, -RZ, R28.H1_H1 ;  /* 0x3000001cff1c7230 */ /* 0x000fc60000004100 */
[----:B------:R-:W-:Y:S01]  /*1980*/  FFMA.FTZ R8, R23, R26, R8 ;  /* 0x0000001a17087223 */ /* 0x000fe20000010008 */
[----:B------:R-:W-:Y:S02]  /*1990*/  HADD2.F32 R23, -RZ, R11.H0_H0 ;  /* 0x2000000bff177230 */ /* 0x000fe40000004100 */
[----:B------:R-:W-:Y:S02]  /*19a0*/  HADD2.F32 R26, -RZ, R29.H0_H0 ;  /* 0x2000001dff1a7230 */ /* 0x000fe40000004100 */
[----:B------:R-:W-:Y:S01]  /*19b0*/  FFMA.FTZ R9, R10, R28, R9 ;  /* 0x0000001c0a097223 */ /* 0x000fe20000010009 */
[----:B------:R-:W-:Y:S02]  /*19c0*/  HADD2.F32 R10, -RZ, R11.H1_H1 ;  /* 0x3000000bff0a7230 */ /* 0x000fe40000004100 */
[----:B------:R-:W-:Y:S01]  /*19d0*/  FFMA.FTZ R23, R23, R26, R8 ;  /* 0x0000001a17177223 */ /* 0x000fe20000010008 */
[----:B------:R-:W-:Y:S02]  /*19e0*/  HADD2.F32 R8, -RZ, R29.H1_H1 ;  /* 0x3000001dff087230 */ /* 0x000fe40000004100 */
[----:B------:R-:W-:-:S03]  /*19f0*/  HADD2.F32 R26, -RZ, R12.H0_H0 ;  /* 0x2000000cff1a7230 */ /* 0x000fc60000004100 */
[----:B------:R-:W-:Y:S01]  /*1a00*/  FFMA.FTZ R8, R10, R8, R9 ;  /* 0x000000080a087223 */ /* 0x000fe20000010009 */
[----:B------:R-:W-:Y:S02]  /*1a10*/  HADD2.F32 R9, -RZ, R14.H0_H0 ;  /* 0x2000000eff097230 */ /* 0x000fe40000004100 */
[--C-:B------:R-:W-:Y:S02]  /*1a20*/  HADD2.F32 R11, -RZ, R30.reuse.H0_H0 ;  /* 0x2000001eff0b7230 */ /* 0x100fe40000004100 */
[----:B------:R-:W-:-:S03]  /*1a30*/  HADD2.F32 R30, -RZ, R30.H1_H1 ;  /* 0x3000001eff1e7230 */ /* 0x000fc60000004100 */
[----:B------:R-:W-:Y:S01]  /*1a40*/  FFMA.FTZ R10, R26, R11, R23 ;  /* 0x0000000b1a0a7223 */ /* 0x000fe20000010017 */
[----:B------:R-:W-:Y:S02]  /*1a50*/  HADD2.F32 R23, -RZ, R12.H1_H1 ;  /* 0x3000000cff177230 */ /* 0x000fe40000004100 */
[--C-:B------:R-:W-:Y:S02]  /*1a60*/  HADD2.F32 R12, -RZ, R31.reuse.H0_H0 ;  /* 0x2000001fff0c7230 */ /* 0x100fe40000004100 */
[----:B------:R-:W-:Y:S02]  /*1a70*/  HADD2.F32 R31, -RZ, R31.H1_H1 ;  /* 0x3000001fff1f7230 */ /* 0x000fe40000004100 */
[----:B------:R-:W-:Y:S01]  /*1a80*/  FFMA.FTZ R8, R23, R30, R8 ;  /* 0x0000001e17087223 */ /* 0x000fe20000010008 */
[----:B------:R-:W-:Y:S02]  /*1a90*/  HADD2.F32 R23, -RZ, R32.H0_H0 ;  /* 0x20000020ff177230 */ /* 0x000fe40000004100 */
[----:B------:R-:W-:Y:S01]  /*1aa0*/  FFMA.FTZ R10, R27, R12, R10 ;  /* 0x0000000c1b0a7223 */ /* 0x000fe2000001000a */
[----:B------:R-:W-:-:S02]  /*1ab0*/  HADD2.F32 R14, -RZ, R14.H1_H1 ;  /* 0x3000000eff0e7230 */ /* 0x000fc40000004100 */
[----:B------:R-:W-:Y:S01]  /*1ac0*/  FFMA.FTZ R13, R13, R31, R8 ;  /* 0x0000001f0d0d7223 */ /* 0x000fe20000010008 */
[----:B------:R-:W-:Y:S02]  /*1ad0*/  HADD2.F32 R32, -RZ, R32.H1_H1 ;  /* 0x30000020ff207230 */ /* 0x000fe40000004100 */
[----:B------:R-:W-:Y:S02]  /*1ae0*/  HADD2.F32 R11, -RZ, R15.H0_H0 ;  /* 0x2000000fff0b7230 */ /* 0x000fe40000004100 */
[----:B------:R-:W-:Y:S02]  /*1af0*/  HADD2.F32 R8, -RZ, R33.H0_H0 ;  /* 0x20000021ff087230 */ /* 0x000fe40000004100 */
[----:B------:R-:W-:Y:S01]  /*1b00*/  FFMA.FTZ R10, R9, R23, R10 ;  /* 0x00000017090a7223 */ /* 0x000fe2000001000a */
[----:B------:R-:W-:Y:S02]  /*1b10*/  HADD2.F32 R15, -RZ, R15.H1_H1 ;  /* 0x3000000fff0f7230 */ /* 0x000fe40000004100 */
[----:B------:R-:W-:Y:S01]  /*1b20*/  FFMA.FTZ R14, R14, R32, R13 ;  /* 0x000000200e0e7223 */ /* 0x000fe2000001000d */
[----:B------:R-:W-:-:S02]  /*1b30*/  HADD2.F32 R33, -RZ, R33.H1_H1 ;  /* 0x30000021ff217230 */ /* 0x000fc40000004100 */
[----:B------:R-:W-:-:S03]  /*1b40*/  FFMA.FTZ R8, R11, R8, R10 ;  /* 0x000000080b087223 */ /* 0x000fc6000001000a */
[----:B------:R-:W-:-:S04]  /*1b50*/  FFMA.FTZ R15, R15, R33, R14 ;  /* 0x000000210f0f7223 */ /* 0x000fc8000001000e */
[----:B------:R-:W-:Y:S01]  /*1b60*/  FADD.FTZ R8, R8, R15 ;  /* 0x0000000f08087221 */ /* 0x000fe20000010000 */
[----:B------:R-:W-:Y:S06]  /*1b70*/  BRA.DIV UR4, `(.L_x_23836) ;  /* 0x0000003a04ac7947 */ /* 0x000fec000b800000 */
[----:B------:R-:W0:Y:S02]  /*1b80*/  SHFL.BFLY PT, R9, R8, 0x2, 0x1f ;  /* 0x0c401f0008097f89 */ /* 0x000e2400000e0000 */
[----:B0-----:R-:W-:-:S05]  /*1b90*/  FADD.FTZ R9, R8, R9 ;  /* 0x0000000908097221 */ /* 0x001fca0000010000 */
[----:B------:R0:W1:Y:S02]  /*1ba0*/  SHFL.BFLY PT, R10, R9, 0x1, 0x1f ;  /* 0x0c201f00090a7f89 */ /* 0x00006400000e0000 */
.L_x_23885:
        /* <DEDUP_REMOVED lines=12> */
.L_x_23835:
[----:B------:R-:W-:Y:S05]  /*1c70*/  BSYNC B1 ;  /* 0x0000000000017941 */ /* 0x000fea0003800000 */
.L_x_23833:
        /* <DEDUP_REMOVED lines=14> */
.L_x_23832:
[----:B------:R-:W-:Y:S05]  /*1d60*/  BSYNC B0 ;  /* 0x0000000000007941 */ /* 0x000fea0003800000 */
.L_x_23831:
        /* <DEDUP_REMOVED lines=22> */
.L_x_23890:
        /* <DEDUP_REMOVED lines=41> */
.L_x_23843:
        /* <DEDUP_REMOVED lines=11> */
.L_x_23842:
[----:B------:R-:W-:Y:S05]  /*2210*/  BSYNC.RECONVERGENT B1 ;  /* 0x0000000000017941 */ /* 0x000fea0003800200 */
.L_x_23841:
        /* <DEDUP_REMOVED lines=12> */
.L_x_23846:
        /* <DEDUP_REMOVED lines=98> */
[----:B0-----:R-:W-:Y:S01]  /*2900*/  VIADD R14, R14, 0x2000 ;  /* 0x000020000e0e7836 */ /* 0x001fe20000000000 */
[----:B------:R-:W-:Y:S06]  /*2910*/  @!P4 BRA `(.L_x_23846) ;  /* 0xfffffff80070c947 */ /* 0x000fec000383ffff */
.L_x_23845:
[----:B------:R-:W-:Y:S05]  /*2920*/  BSYNC.RECONVERGENT B1 ;  /* 0x0000000000017941 */ /* 0x000fea0003800200 */
.L_x_23844:
        /* <DEDUP_REMOVED lines=55> */
.L_x_23848:
[----:B------:R-:W-:Y:S05]  /*2ca0*/  BSYNC.RECONVERGENT B1 ;  /* 0x0000000000017941 */ /* 0x000fea0003800200 */
.L_x_23847:
        /* <DEDUP_REMOVED lines=26> */
.L_x_23840:
[----:B------:R-:W-:Y:S05]  /*2e50*/  BSYNC.RECONVERGENT B0 ;  /* 0x0000000000007941 */ /* 0x000fea0003800200 */
.L_x_23839:
        /* <DEDUP_REMOVED lines=40> */
.L_x_23853:
[----:B------:R-:W1:Y:S01]  /*30e0*/  LDS R17, [R11] ;  /* 0x000000000b117984 */ /* 0x000e620000000800 */
[----:B------:R-:W-:-:S05]  /*30f0*/  VIADD R14, R14, 0x1 ;  /* 0x000000010e0e7836 */ /* 0x000fca0000000000 */
[----:B------:R-:W-:Y:S01]  /*3100*/  ISETP.NE.AND P0, PT, R14, RZ, PT ;  /* 0x000000ff0e00720c */ /* 0x000fe20003f05270 */
[----:B-1----:R-:W-:-:S05]  /*3110*/  FMUL.FTZ R12, R17, R10 ;  /* 0x0000000a110c7220 */ /* 0x002fca0000410000 */
[----:B------:R1:W-:Y:S02]  /*3120*/  STS [R11], R12 ;  /* 0x0000000c0b007388 */ /* 0x0003e40000000800 */
[----:B-1----:R-:W-:-:S05]  /*3130*/  IADD3 R11, PT, PT, R11, 0x200, RZ ;  /* 0x000002000b0b7810 */ /* 0x002fca0007ffe0ff */
[----:B------:R-:W-:Y:S05]  /*3140*/  @P0 BRA `(.L_x_23853) ;  /* 0xfffffffc00e40947 */ /* 0x000fea000383ffff */
.L_x_23852:
[----:B------:R-:W-:Y:S05]  /*3150*/  BSYNC.RECONVERGENT B1 ;  /* 0x0000000000017941 */ /* 0x000fea0003800200 */
.L_x_23851:
        /* <DEDUP_REMOVED lines=12> */
.L_x_23856:
        /* <DEDUP_REMOVED lines=52> */
.L_x_23855:
[----:B------:R-:W-:Y:S05]  /*3560*/  BSYNC.RECONVERGENT B1 ;  /* 0x0000000000017941 */ /* 0x000fea0003800200 */
.L_x_23854:
        /* <DEDUP_REMOVED lines=31> */
.L_x_23858:
[----:B------:R-:W-:Y:S05]  /*3760*/  BSYNC.RECONVERGENT B1 ;  /* 0x0000000000017941 */ /* 0x000fea0003800200 */
.L_x_23857:
        /* <DEDUP_REMOVED lines=14> */
.L_x_23850:
[----:B------:R-:W-:Y:S05]  /*3850*/  BSYNC.RECONVERGENT B0 ;  /* 0x0000000000007941 */ /* 0x000fea0003800200 */
.L_x_23849:
        /* <DEDUP_REMOVED lines=18> */
[----:B-1----:R-:W-:Y:S01]  /*3980*/  MOV R10, UR6 ;  /* 0x00000006000a7c02 */ /* 0x002fe20008000f00 */
[----:B------:R-:W-:-:S02]  /*3990*/  UIADD3.X UR5, UPT, UPT, UR9, UR5, URZ, UP1, !UPT ;  /* 0x0000000509057290 */ /* 0x000fc40008ffe4ff */
[----:B------:R-:W-:Y:S02]  /*39a0*/  MOV R14, UR4 ;  /* 0x00000004000e7c02 */ /* 0x000fe40008000f00 */
[----:B------:R-:W-:Y:S02]  /*39b0*/  IMAD.U32 R11, RZ, RZ, UR7 ;  /* 0x00000007ff0b7e24 */ /* 0x000fe4000f8e00ff */
[----:B------:R-:W-:-:S03]  /*39c0*/  MOV R15, UR5 ;  /* 0x00000005000f7c02 */ /* 0x000fc60008000f00 */
[----:B0-----:R4:W-:Y:S04]  /*39d0*/  STG.E desc[UR14][R10.64], R9 ;  /* 0x000000090a007986 */ /* 0x0019e8000c10190e */
[----:B------:R4:W-:Y:S02]  /*39e0*/  STG.E desc[UR14][R14.64], R13 ;  /* 0x0000000d0e007986 */ /* 0x0009e4000c10190e */
.L_x_23860:
[----:B--23--:R-:W-:Y:S05]  /*39f0*/  BSYNC.RECONVERGENT B0 ;  /* 0x0000000000007941 */ /* 0x00cfea0003800200 */
.L_x_23859:
[----:B------:R-:W-:Y:S01]  /*3a00*/  ISETP.GE.U32.AND P0, PT, R21, R6, PT ;  /* 0x000000061500720c */ /* 0x000fe20003f06070 */
        /* <DEDUP_REMOVED lines=9> */
[----:B------:R-:W-:Y:S02]  /*3aa0*/  LEA R2, R5, R2, 0x3 ;  /* 0x0000000205027211 */ /* 0x000fe400078e18ff */
[----:B------:R-:W-:Y:S01]  /*3ab0*/  CS2R R26, SRZ ;  /* 0x00000000001a7805 */ /* 0x000fe2000001ff00 */
[----:B------:R-:W1:Y:S01]  /*3ac0*/  LDCU UR5, c[0x0][0x3fc] ;  /* 0x00007f80ff0577ac */ /* 0x000e620008000800 */
[C---:B------:R-:W-:Y:S01]  /*3ad0*/  IMAD.IADD R22, R21.reuse, 0x1, -R22 ;  /* 0x0000000115167824 */ /* 0x040fe200078e0a16 */
[----:B------:R-:W-:Y:S01]  /*3ae0*/  IADD3 R20, PT, PT, R2, 0x3, RZ ;  /* 0x0000000302147810 */ /* 0x000fe20007ffe0ff */
[----:B------:R-:W-:Y:S01]  /*3af0*/  IMAD.MOV.U32 R28, RZ, RZ, RZ ;  /* 0x000000ffff1c7224 */ /* 0x000fe200078e00ff */
[----:B------:R-:W4:Y:S01]  /*3b00*/  LDCU.64 UR6, c[0x0][0x3b8] ;  /* 0x00007700ff0677ac */ /* 0x000f220008000a00 */
[----:B------:R-:W-:-:S02]  /*3b10*/  IADD3 R21, PT, PT, R21, 0x1, RZ ;  /* 0x0000000115157810 */ /* 0x000fc40007ffe0ff */
[----:B------:R-:W-:Y:S02]  /*3b20*/  CS2R R24, SRZ ;  /* 0x0000000000187805 */ /* 0x000fe4000001ff00 */
[----:B------:R-:W-:Y:S01]  /*3b30*/  MOV R23, RZ ;  /* 0x000000ff00177202 */ /* 0x000fe20000000f00 */
[----:B--2---:R-:W2:Y:S01]  /*3b40*/  MUFU.RCP R12, R12 ;  /* 0x0000000c000c7308 */ /* 0x004ea20000001000 */
[----:B---3--:R-:W-:-:S06]  /*3b50*/  UIMAD UR4, UR18, UR4, URZ ;  /* 0x00000004120472a4 */ /* 0x008fcc000f8e02ff */
[----:B------:R-:W-:-:S05]  /*3b60*/  MOV R13, UR4 ;  /* 0x00000004000d7c02 */ /* 0x000fca0008000f00 */
[----:B------:R-:W3:Y:S01]  /*3b70*/  LDCU UR4, c[0x0][0x3e0] ;  /* 0x00007c00ff0477ac */ /* 0x000ee20008000800 */
[----:B------:R-:W-:Y:S01]  /*3b80*/  IMAD.WIDE R10, R13, 0x4, R10 ;  /* 0x000000040d0a7825 */ /* 0x000fe200078e020a */
[----:B------:R-:W-:Y:S02]  /*3b90*/  IADD3 R13, PT, PT, R3, 0x1a0, RZ ;  /* 0x000001a0030d7810 */ /* 0x000fe40007ffe0ff */
[----:B--2---:R-:W-:Y:S02]  /*3ba0*/  IADD3 R8, PT, PT, R12, 0xffffffe, RZ ;  /* 0x0ffffffe0c087810 */ /* 0x004fe40007ffe0ff */
[----:B------:R-:W-:Y:S02]  /*3bb0*/  LEA R0, R0, R13, 0x18 ;  /* 0x0000000d00007211 */ /* 0x000fe400078ec0ff */
[----:B0-----:R0:W2:Y:S01]  /*3bc0*/  F2I.FTZ.U32.TRUNC.NTZ R9, R8 ;  /* 0x0000000800097305 */ /* 0x0010a2000021f000 */
[----:B----4-:R-:W-:Y:S02]  /*3bd0*/  IADD3 R18, P0, PT, R10, UR6, RZ ;  /* 0x000000060a127c10 */ /* 0x010fe4000ff1e0ff */
[----:B------:R-:W-:-:S02]  /*3be0*/  IMAD R19, R5, 0x20, R0 ;  /* 0x0000002005137824 */ /* 0x000fc400078e0200 */
[----:B------:R-:W-:Y:S02]  /*3bf0*/  IADD3.X R17, PT, PT, R11, UR7, RZ, P0, !PT ;  /* 0x000000070b117c10 */ /* 0x000fe400087fe4ff */
[----:B------:R-:W-:Y:S01]  /*3c00*/  VIADD R19, R19, 0x10 ;  /* 0x0000001013137836 */ /* 0x000fe20000000000 */
[----:B0-----:R-:W-:Y:S01]  /*3c10*/  MOV R8, RZ ;  /* 0x000000ff00087202 */ /* 0x001fe20000000f00 */
[----:B---3--:R-:W-:Y:S01]  /*3c20*/  UIMAD UR4, UR13, UR4, URZ ;  /* 0x000000040d0472a4 */ /* 0x008fe2000f8e02ff */
[----:B--2---:R-:W-:-:S05]  /*3c30*/  IMAD.MOV R15, RZ, RZ, -R9 ;  /* 0x000000ffff0f7224 */ /* 0x004fca00078e0a09 */
[----:B------:R-:W-:Y:S01]  /*3c40*/  MOV R34, UR4 ;  /* 0x0000000400227c02 */ /* 0x000fe20008000f00 */
[----:B------:R-:W-:-:S04]  /*3c50*/  IMAD R3, R15, R16, RZ ;  /* 0x000000100f037224 */ /* 0x000fc800078e02ff */
[----:B------:R-:W-:Y:S01]  /*3c60*/  IMAD.HI.U32 R3, R9, R3, R8 ;  /* 0x0000000309037227 */ /* 0x000fe200078e0008 */
[----:B-1----:R-:W-:Y:S01]  /*3c70*/  MOV R8, UR5 ;  /* 0x0000000500087c02 */ /* 0x002fe20008000f00 */
[----:B------:R-:W-:-:S03]  /*3c80*/  USHF.R.S32.HI UR5, URZ, 0x1f, UR4 ;  /* 0x0000001fff057899 */ /* 0x000fc60008011404 */
[----:B------:R-:W-:-:S03]  /*3c90*/  IADD3 R2, PT, PT, -R8, UR11, RZ ;  /* 0x0000000b08027c10 */ /* 0x000fc6000fffe1ff */
[----:B------:R-:W-:-:S07]  /*3ca0*/  MOV R35, UR5 ;  /* 0x0000000500237c02 */ /* 0x000fce0008000f00 */
.L_x_23877:
        /* <DEDUP_REMOVED lines=14> */
[----:B------:R-:W-:Y:S02]  /*3d90*/  ISETP.GE.AND P2, PT, R8, RZ, PT ;  /* 0x000000ff0800720c */ /* 0x000fe40003f46270 */
[----:B------:R-:W-:-:S09]  /*3da0*/  MOV R8, RZ ;  /* 0x000000ff00087202 */ /* 0x000fd20000000f00 */
[----:B------:R-:W-:Y:S01]  /*3db0*/  @!P1 IADD3 R9, PT, PT, R9, -R14, RZ ;  /* 0x8000000e09099210 */ /* 0x000fe20007ffe0ff */
[----:B------:R-:W-:Y:S01]  /*3dc0*/  @!P1 VIADD R13, R13, 0x1 ;  /* 0x000000010d0d9836 */ /* 0x000fe20000000000 */
[----:B------:R-:W-:Y:S02]  /*3dd0*/  ISETP.NE.AND P1, PT, R11, RZ, PT ;  /* 0x000000ff0b00720c */ /* 0x000fe40003f25270 */
[----:B------:R-:W-:Y:S02]  /*3de0*/  ISETP.GE.U32.AND P0, PT, R9, R16, PT ;  /* 0x000000100900720c */ /* 0x000fe40003f06070 */
[----:B0-----:R-:W-:-:S06]  /*3df0*/  IADD3 R9, PT, PT, R15, 0xffffffe, RZ ;  /* 0x0ffffffe0f097810 */ /* 0x001fcc0007ffe0ff */
[----:B------:R-:W0:Y:S05]  /*3e00*/  F2I.FTZ.U32.TRUNC.NTZ R9, R9 ;  /* 0x0000000900097305 */ /* 0x000e2a000021f000 */
[----:B------:R-:W-:-:S04]  /*3e10*/  @P0 IADD3 R13, PT, PT, R13, 0x1, RZ ;  /* 0x000000010d0d0810 */ /* 0x000fc80007ffe0ff */
[----:B------:R-:W-:Y:S02]  /*3e20*/  @!P2 IADD3 R13, PT, PT, RZ, -R13, RZ ;  /* 0x8000000dff0da210 */ /* 0x000fe40007ffe0ff */
[----:B------:R-:W-:Y:S02]  /*3e30*/  @!P1 LOP3.LUT R13, RZ, R11, RZ, 0x33, !PT ;  /* 0x0000000bff0d9212 */ /* 0x000fe400078e33ff */
[----:B------:R-:W-:Y:S01]  /*3e40*/  ISETP.NE.AND P2, PT, R12, RZ, PT ;  /* 0x000000ff0c00720c */ /* 0x000fe20003f45270 */
[----:B0-----:R-:W-:Y:S01]  /*3e50*/  IMAD.MOV R15, RZ, RZ, -R9 ;  /* 0x000000ffff0f7224 */ /* 0x001fe200078e0a09 */
[----:B------:R-:W-:-:S03]  /*3e60*/  IADD3 R11, PT, PT, R13, UR12, RZ ;  /* 0x0000000c0d0b7c10 */ /* 0x000fc6000fffe0ff */
        /* <DEDUP_REMOVED lines=18> */
[----:B------:R-:W-:Y:S01]  /*3f90*/  IMAD.MOV.U32 R33, RZ, RZ, R17 ;  /* 0x000000ffff217224 */ /* 0x000fe200078e0011 */
[----:B------:R-:W-:Y:S04]  /*3fa0*/  LDS.128 R8, [R19+-0x10] ;  /* 0xfffff00013087984 */ /* 0x000fe80000000c00 */
[----:B------:R0:W2:Y:S04]  /*3fb0*/  LDG.E.CONSTANT R31, desc[UR14][R32.64] ;  /* 0x0000000e201f7981 */ /* 0x0000a8000c1e9900 */
[----:B------:R-:W0:Y:S01]  /*3fc0*/  LDS.128 R12, [R19] ;  /* 0x00000000130c7984 */ /* 0x000e220000000c00 */
[----:B------:R-:W-:Y:S01]  /*3fd0*/  BSSY.RECONVERGENT B2, `(.L_x_23865) ;  /* 0x000002b000027945 */ /* 0x000fe20003800200 */
[----:B0-----:R-:W-:Y:S01]  /*3fe0*/  F2FP.F16.F32.PACK_AB R32, R15, R14 ;  /* 0x0000000e0f20723e */ /* 0x001fe200000000ff */
[----:B--2---:R-:W-:-:S03]  /*3ff0*/  IMAD.WIDE R30, R31, UR24, R34 ;  /* 0x000000181f1e7c25 */ /* 0x004fc6000f8e0222 */
[----:B------:R-:W-:Y:S02]  /*4000*/  LEA R29, P0, R4, R30, 0x3 ;  /* 0x0000001e041d7211 */ /* 0x000fe400078018ff */
[----:B------:R-:W-:Y:S02]  /*4010*/  F2FP.F16.F32.PACK_AB R30, R11, R10 ;  /* 0x0000000a0b1e723e */ /* 0x000fe400000000ff */
[----:B------:R-:W-:Y:S02]  /*4020*/  IADD3.X R10, PT, PT, RZ, R31, RZ, P0, !PT ;  /* 0x0000001fff0a7210 */ /* 0x000fe400007fe4ff */
[C---:B------:R-:W-:Y:S02]  /*4030*/  LEA R36, P1, R29.reuse, UR16, 0x1 ;  /* 0x000000101d247c11 */ /* 0x040fe4000f8208ff */
[----:B------:R-:W-:Y:S02]  /*4040*/  ISETP.NE.AND P0, PT, R22, -0x1, PT ;  /* 0xffffffff1600780c */ /* 0x000fe40003f05270 */
[----:B------:R-:W-:-:S02]  /*4050*/  LEA.HI.X R37, R29, UR17, R10, 0x1, P1 ;  /* 0x000000111d257c11 */ /* 0x000fc400088f0c0a */
[----:B------:R-:W-:Y:S02]  /*4060*/  F2FP.F16.F32.PACK_AB R29, R9, R8 ;  /* 0x00000008091d723e */ /* 0x000fe400000000ff */
[----:B------:R-:W-:Y:S01]  /*4070*/  F2FP.F16.F32.PACK_AB R31, R13, R12 ;  /* 0x0000000c0d1f723e */ /* 0x000fe200000000ff */
        /* <DEDUP_REMOVED lines=32> */
.L_x_23866:
[----:B------:R-:W-:Y:S05]  /*4280*/  BSYNC.RECONVERGENT B2 ;  /* 0x0000000000027941 */ /* 0x000fea0003800200 */
.L_x_23865:
        /* <DEDUP_REMOVED lines=41> */
.L_x_23868:
[----:B------:R-:W-:Y:S05]  /*4520*/  BSYNC.RECONVERGENT B2 ;  /* 0x0000000000027941 */ /* 0x000fea0003800200 */
.L_x_23867:
        /* <DEDUP_REMOVED lines=41> */
.L_x_23870:
[----:B------:R-:W-:Y:S05]  /*47c0*/  BSYNC.RECONVERGENT B2 ;  /* 0x0000000000027941 */ /* 0x000fea0003800200 */
.L_x_23869:
        /* <DEDUP_REMOVED lines=41> */
.L_x_23872:
[----:B------:R-:W-:Y:S05]  /*4a60*/  BSYNC.RECONVERGENT B2 ;  /* 0x0000000000027941 */ /* 0x000fea0003800200 */
.L_x_23871:
        /* <DEDUP_REMOVED lines=41> */
.L_x_23874:
[----:B------:R-:W-:Y:S05]  /*4d00*/  BSYNC.RECONVERGENT B2 ;  /* 0x0000000000027941 */ /* 0x000fea0003800200 */
.L_x_23873:
[----:B------:R0:W5:Y:S02]  /*4d10*/  LDG.E.128.CONSTANT R12, desc[UR14][R36.64+0xa00] ;  /* 0x000a000e240c7981 */ /* 0x000164000c1e9d00 */
[----:B-----5:R-:W-:Y:S01]  /*4d20*/  HMUL2 R9, R30, R9 ;  /* 0x000000091e097232 */ /* 0x020fe20000000000 */
[----:B------:R-:W-:Y:S03]  /*4d30*/  BSSY.RECONVERGENT B2, `(.L_x_23875) ;  /* 0x0000021000027945 */ /* 0x000fe60003800200 */
[----:B------:R-:W-:Y:S01]  /*4d40*/  HFMA2 R8, R29, R8, R9 ;  /* 0x000000081d087231 */ /* 0x000fe20000000009 */
[----:B------:R-:W-:Y:S06]  /*4d50*/  @P0 BRA `(.L_x_23876) ;  /* 0x0000000000780947 */ /* 0x000fec0003800000 */
[----:B------:R-:W-:Y:S02]  /*4d60*/  ISETP.GE.AND P0, PT, R0, UR21, PT ;  /* 0x0000001500007c0c */ /* 0x000fe4000bf06270 */
[C---:B------:R-:W-:Y:S02]  /*4d70*/  IADD3 R0, PT, PT, R20.reuse, -0x2, RZ ;  /* 0xfffffffe14007810 */ /* 0x040fe40007ffe0ff */
[----:B------:R-:W-:Y:S02]  /*4d80*/  ISETP.GE.AND P3, PT, R20, UR21, PT ;  /* 0x0000001514007c0c */ /* 0x000fe4000bf66270 */
[----:B------:R-:W-:Y:S01]  /*4d90*/  ISETP.GE.AND P1, PT, R0, UR21, PT ;  /* 0x0000001500007c0c */ /* 0x000fe2000bf26270 */
[----:B------:R-:W-:Y:S01]  /*4da0*/  VIADD R0, R20, 0xffffffff ;  /* 0xffffffff14007836 */ /* 0x000fe20000000000 */
[----:B------:R-:W-:-:S04]  /*4db0*/  PRMT R9, R13, 0x7632, R9 ;  /* 0x000076320d097816 */ /* 0x000fc80000000009 */
[----:B------:R-:W-:Y:S02]  /*4dc0*/  ISETP.GE.AND P2, PT, R0, UR21, PT ;  /* 0x0000001500007c0c */ /* 0x000fe4000bf46270 */
[----:B------:R-:W-:Y:S02]  /*4dd0*/  PRMT R0, R12, 0x7632, R0 ;  /* 0x000076320c007816 */ /* 0x000fe40000000000 */
[----:B01234-:R-:W-:Y:S02]  /*4de0*/  SEL R36, R9, RZ, !P3 ;  /* 0x000000ff09247207 */ /* 0x01ffe40005800000 */
[----:B------:R-:W-:Y:S02]  /*4df0*/  SEL R9, R0, RZ, !P1 ;  /* 0x000000ff00097207 */ /* 0x000fe40004800000 */
[----:B------:R-:W-:Y:S02]  /*4e00*/  IADD3 R0, PT, PT, R20, 0x1, RZ ;  /* 0x0000000114007810 */ /* 0x000fe40007ffe0ff */
[----:B------:R-:W-:-:S02]  /*4e10*/  SEL R12, R12, RZ, !P0 ;  /* 0x000000ff0c0c7207 */ /* 0x000fc40004000000 */
[----:B------:R-:W-:Y:S02]  /*4e20*/  ISETP.GE.AND P0, PT, R0, UR21, PT ;  /* 0x0000001500007c0c */ /* 0x000fe4000bf06270 */
[----:B------:R-:W-:Y:S02]  /*4e30*/  IADD3 R0, PT, PT, R20, 0x2, RZ ;  /* 0x0000000214007810 */ /* 0x000fe40007ffe0ff */
[----:B------:R-:W-:Y:S02]  /*4e40*/  SEL R13, R13, RZ, !P2 ;  /* 0x000000ff0d0d7207 */ /* 0x000fe40005000000 */
[----:B------:R-:W-:Y:S01]  /*4e50*/  ISETP.GE.AND P1, PT, R0, UR21, PT ;  /* 0x0000001500007c0c */ /* 0x000fe2000bf26270 */
[----:B------:R-:W-:Y:S01]  /*4e60*/  VIADD R0, R20, 0x3 ;  /* 0x0000000314007836 */ /* 0x000fe20000000000 */
[----:B------:R-:W-:Y:S02]  /*4e70*/  PRMT R12, R12, 0x5410, R9 ;  /* 0x000054100c0c7816 */ /* 0x000fe40000000009 */
        /* <DEDUP_REMOVED lines=12> */
.L_x_23876:
[----:B------:R-:W-:Y:S05]  /*4f40*/  BSYNC.RECONVERGENT B2 ;  /* 0x0000000000027941 */ /* 0x000fea0003800200 */
.L_x_23875:
        /* <DEDUP_REMOVED lines=14> */
.L_x_23864:
[----:B------:R-:W-:Y:S05]  /*5030*/  BSYNC.RECONVERGENT B0 ;  /* 0x0000000000007941 */ /* 0x000fea0003800200 */
.L_x_23863:
        /* <DEDUP_REMOVED lines=9> */
.L_x_23862:
[----:B------:R-:W-:Y:S05]  /*50d0*/  BSYNC.RECONVERGENT B1 ;  /* 0x0000000000017941 */ /* 0x000fea0003800200 */
.L_x_23861:
[----:B------:R-:W5:Y:S08]  /*50e0*/  S2UR UR5, SR_CgaCtaId ;  /* 0x00000000000579c3 */ /* 0x000f700000008800 */
        /* <DEDUP_REMOVED lines=11> */
[----:B-----5:R-:W-:-:S06]  /*51a0*/  ULEA UR4, UR5, UR4, 0x18 ;  /* 0x0000000405047291 */ /* 0x020fcc000f8ec0ff */
        /* <DEDUP_REMOVED lines=10> */
[----:B------:R-:W5:Y:S04]  /*5250*/  LDS R2, [R4+0x80] ;  /* 0x0000800004027984 */ /* 0x000f680000000800 */
[----:B------:R-:W1:Y:S04]  /*5260*/  LDS R3, [R4+0x100] ;  /* 0x0001000004037984 */ /* 0x000e680000000800 */
[----:B------:R-:W2:Y:S04]  /*5270*/  LDS R5, [R4+0x180] ;  /* 0x0001800004057984 */ /* 0x000ea80000000800 */
[----:B------:R-:W3:Y:S04]  /*5280*/  LDS R6, [R4+0x200] ;  /* 0x0002000004067984 */ /* 0x000ee80000000800 */
[----:B------:R-:W4:Y:S01]  /*5290*/  LDS R8, [R4+0x280] ;  /* 0x0002800004087984 */ /* 0x000f220000000800 */
[----:B0-----:R-:W-:Y:S01]  /*52a0*/  FADD.FTZ R28, R0, R28 ;  /* 0x0000001c001c7221 */ /* 0x001fe20000010000 */
[----:B-----5:R-:W-:Y:S01]  /*52b0*/  FADD.FTZ R27, R2, R27 ;  /* 0x0000001b021b7221 */ /* 0x020fe20000010000 */
[----:B-1----:R-:W-:Y:S01]  /*52c0*/  FADD.FTZ R26, R3, R26 ;  /* 0x0000001a031a7221 */ /* 0x002fe20000010000 */
[----:B--2---:R-:W-:Y:S01]  /*52d0*/  FADD.FTZ R25, R5, R25 ;  /* 0x0000001905197221 */ /* 0x004fe20000010000 */
[----:B---3--:R-:W-:Y:S01]  /*52e0*/  FADD.FTZ R24, R6, R24 ;  /* 0x0000001806187221 */ /* 0x008fe20000010000 */
[----:B----4-:R-:W-:-:S07]  /*52f0*/  FADD.FTZ R23, R8, R23 ;  /* 0x0000001708177221 */ /* 0x010fce0000010000 */
.L_x_23879:
[----:B------:R-:W-:Y:S05]  /*5300*/  BSYNC.RECONVERGENT B0 ;  /* 0x0000000000007941 */ /* 0x000fea0003800200 */
.L_x_23878:
        /* <DEDUP_REMOVED lines=22> */
.L_x_23881:
[----:B------:R-:W-:Y:S05]  /*5470*/  BSYNC.RECONVERGENT B0 ;  /* 0x0000000000007941 */ /* 0x000fea0003800200 */
.L_x_23880:
[----:B------:R-:W-:Y:S06]  /*5480*/  BAR.SYNC.DEFER_BLOCKING 0x0 ;  /* 0x0000000000007b1d */ /* 0x000fec0000010000 */
[----:B------:R-:W-:Y:S05]  /*5490*/  @P3 EXIT ;  /* 0x000000000000394d */ /* 0x000fea0003800000 */
[----:B------:R-:W-:Y:S01]  /*54a0*/  UIMAD UR5, UR18, UR23, UR20 ;  /* 0x00000017120572a4 */ /* 0x000fe2000f8e0214 */
[----:B------:R-:W-:Y:S01]  /*54b0*/  F2FP.F16.F32.PACK_AB R5, R23, R24 ;  /* 0x000000181705723e */ /* 0x000fe200000000ff */
[----:B------:R-:W-:Y:S02]  /*54c0*/  UIMAD UR4, UR19, 0xc0, URZ ;  /* 0x000000c0130478a4 */ /* 0x000fe4000f8e02ff */
[----:B------:R-:W-:Y:S01]  /*54d0*/  UIMAD UR5, UR5, UR22, URZ ;  /* 0x00000016050572a4 */ /* 0x000fe2000f8e02ff */
[----:B------:R-:W-:Y:S01]  /*54e0*/  PRMT R8, R5, 0x7632, R8 ;  /* 0x0000763205087816 */ /* 0x000fe20000000008 */
[----:B------:R-:W5:Y:S02]  /*54f0*/  LDCU.64 UR6, c[0x0][0x390] ;  /* 0x00007200ff0677ac */ /* 0x000f640008000a00 */
[----:B------:R-:W-:-:S04]  /*5500*/  UIMAD UR5, UR5, 0xc0, URZ ;  /* 0x000000c0050578a4 */ /* 0x000fc8000f8e02ff */
[----:B------:R-:W-:-:S06]  /*5510*/  UIADD3 UR4, UP0, UPT, UR5, UR4, URZ ;  /* 0x0000000405047290 */ /* 0x000fcc000ff1e0ff */
[----:B------:R-:W-:Y:S01]  /*5520*/  MOV R0, UR4 ;  /* 0x0000000400007c02 */ /* 0x000fe20008000f00 */
[----:B------:R-:W-:-:S03]  /*5530*/  UIADD3.X UR4, UPT, UPT, URZ, URZ, URZ, UP0, !UPT ;  /* 0x000000ffff047290 */ /* 0x000fc600087fe4ff */
[----:B------:R-:W-:Y:S02]  /*5540*/  LOP3.LUT R7, R0, 0x1f, R7, 0xf8, !PT ;  /* 0x0000001f00077812 */ /* 0x000fe400078ef807 */
[----:B------:R-:W-:Y:S01]  /*5550*/  F2FP.F16.F32.PACK_AB R0, R27, R28 ;  /* 0x0000001c1b00723e */ /* 0x000fe200000000ff */
[----:B0-----:R-:W-:Y:S01]  /*5560*/  IMAD.U32 R4, RZ, RZ, UR4 ;  /* 0x00000004ff047e24 */ /* 0x001fe2000f8e00ff */
[C---:B-----5:R-:W-:Y:S02]  /*5570*/  LEA R2, P0, R7.reuse, UR6, 0x1 ;  /* 0x0000000607027c11 */ /* 0x060fe4000f8008ff */
[----:B------:R-:W-:Y:S02]  /*5580*/  PRMT R6, R0, 0x7632, R6 ;  /* 0x0000763200067816 */ /* 0x000fe40000000006 */
[----:B------:R-:W-:Y:S02]  /*5590*/  LEA.HI.X R3, R7, UR7, R4, 0x1, P0 ;  /* 0x0000000707037c11 */ /* 0x000fe400080f0c04 */
[----:B------:R-:W-:-:S03]  /*55a0*/  F2FP.F16.F32.PACK_AB R4, R25, R26 ;  /* 0x0000001a1904723e */ /* 0x000fc600000000ff */
        /* <DEDUP_REMOVED lines=8> */
.L_x_23836:
        /* <DEDUP_REMOVED lines=8> */
.L_x_23883:
[----:B------:R-:W-:Y:S05]  /*56b0*/  BSYNC B2 ;  /* 0x0000000000027941 */ /* 0x000fea0003800000 */
.L_x_23882:
        /* <DEDUP_REMOVED lines=9> */
.L_x_23884:
[----:B------:R-:W-:Y:S01]  /*5750*/  MOV R10, R13 ;  /* 0x0000000d000a7202 */ /* 0x000fe20000000f00 */
[----:B------:R-:W-:Y:S06]  /*5760*/  BRA `(.L_x_23885) ;  /* 0xffffffc400107947 */ /* 0x000fec000383ffff */
.L_x_23838:
        /* <DEDUP_REMOVED lines=8> */
.L_x_23887:
[----:B------:R-:W-:Y:S05]  /*57f0*/  BSYNC B0 ;  /* 0x0000000000007941 */ /* 0x000fea0003800000 */
.L_x_23886:
        /* <DEDUP_REMOVED lines=9> */
.L_x_23888:
[----:B------:R-:W-:Y:S01]  /*5890*/  HFMA2 R14, -RZ, RZ, 0, 2.384185791015625e-07 ;  /* 0x00000004ff0e7431 */ /* 0x000fe200000001ff */
[----:B------:R-:W-:-:S04]  /*58a0*/  MOV R10, R13 ;  /* 0x0000000d000a7202 */ /* 0x000fc80000000f00 */
[----:B------:R-:W-:-:S05]  /*58b0*/  FMNMX.FTZ R10, R3, R10, !PT ;  /* 0x0000000a030a7209 */ /* 0x000fca0007810000 */
[----:B------:R-:W-:-:S07]  /*58c0*/  IMAD.MOV.U32 R15, RZ, RZ, R10 ;  /* 0x000000ffff0f7224 */ /* 0x000fce00078e000a */
[----:B------:R-:W-:Y:S05]  /*58d0*/  WARPSYNC.COLLECTIVE R12, `(.L_x_23889) ;  /* 0x000000000c087348 */ /* 0x000fea0003c00000 */
[----:B------:R0:W1:Y:S02]  /*58e0*/  SHFL.BFLY P2, R13, R15, R14, R21 ;  /* 0x0c00000e0f0d7389 */ /* 0x0000640000040015 */
[----:B01----:R-:W-:Y:S05]  /*58f0*/  ENDCOLLECTIVE ;  /* 0x000000000000791b */ /* 0x003fea0003800000 */
.L_x_23889:
[----:B------:R-:W-:Y:S01]  /*5900*/  MOV R9, R13 ;  /* 0x0000000d00097202 */ /* 0x000fe20000000f00 */
[----:B------:R-:W-:Y:S06]  /*5910*/  BRA `(.L_x_23890) ;  /* 0xffffffc4006c7947 */ /* 0x000fec000383ffff */
.L_x_23891:
        /* <DEDUP_REMOVED lines=14> */
.L_x_27592:


//--------------------- .text._ZN4vllm32paged_attention_v2_reduce_kernelItLi128ELi128ELi512EEEvPT_PKfS4_PKS1_PKii --------------------------
	.section	.text._ZN4vllm32paged_attention_v2_reduce_kernelItLi128ELi128ELi512EEEvPT_PKfS4_PKS1_PKii,"ax",@progbits
	.align	128
        .global         _ZN4vllm32paged_attention_v2_reduce_kernelItLi128ELi128ELi512EEEvPT_PKfS4_PKS1_PKii
        .type           _ZN4vllm32paged_attention_v2_reduce_kernelItLi128ELi128ELi512EEEvPT_PKfS4_PKS1_PKii,@function
        .size           _ZN4vllm32paged_attention_v2_reduce_kernelItLi128ELi128ELi512EEEvPT_PKfS4_PKS1_PKii,(.L_x_27593 - _ZN4vllm32paged_attention_v2_reduce_kernelItLi128ELi128ELi512EEEvPT_PKfS4_PKS1_PKii)
        .other          _ZN4vllm32paged_attention_v2_reduce_kernelItLi128ELi128ELi512EEEvPT_PKfS4_PKS1_PKii,@"STO_CUDA_ENTRY STV_DEFAULT"
_ZN4vllm32paged_attention_v2_reduce_kernelItLi128ELi128ELi512EEEvPT_PKfS4_PKS1_PKii:
.text._ZN4vllm32paged_attention_v2_reduce_kernelItLi128ELi128ELi512EEEvPT_PKfS4_PKS1_PKii:
        /* <DEDUP_REMOVED lines=69> */
.L_x_23895:
        /* <DEDUP_REMOVED lines=10> */
.L_x_23894:
[----:B------:R-:W-:Y:S05]  /*04f0*/  BSYNC.RECONVERGENT B0 ;  /* 0x0000000000007941 */ /* 0x000fea0003800200 */
.L_x_23893:
[----:B------:R-:W-:Y:S05]  /*0500*/  @!P1 EXIT ;  /* 0x000000000000994d */ /* 0x000fea0003800000 */
[----:B------:R-:W1:Y:S01]  /*0510*/  LDC.64 R2, c[0x0][0x380] ;  /* 0x0000e000ff027b82 */ /* 0x000e620000000a00 */
[----:B------:R-:W-:Y:S01]  /*0520*/  IMAD.IADD R23, R22, 0x1, R21 ;  /* 0x0000000116177824 */ /* 0x000fe200078e0215 */
[----:B------:R-:W-:Y:S01]  /*0530*/  IADD3 R5, PT, PT, R4, UR10, RZ ;  /* 0x0000000a04057c10 */ /* 0x000fe2000fffe0ff */
[C-C-:B------:R-:W-:Y:S01]  /*0540*/  IMAD R24, R21.reuse, 0x3, R22.reuse ;  /* 0x0000000315187824 */ /* 0x140fe200078e0216 */
[--C-:B------:R-:W-:Y:S01]  /*0550*/  IADD3 R26, PT, PT, R22, UR4, R27.reuse ;  /* 0x00000004161a7c10 */ /* 0x100fe2000fffe01b */
[----:B------:R-:W-:Y:S01]  /*0560*/  IMAD R25, R21, 0x2, R22 ;  /* 0x0000000215197824 */ /* 0x000fe200078e0216 */
[----:B------:R-:W-:Y:S01]  /*0570*/  IADD3 R27, PT, PT, R23, UR4, R27 ;  /* 0x00000004171b7c10 */ /* 0x000fe2000fffe01b */
[----:B------:R-:W-:Y:S01]  /*0580*/  IMAD R28, R5, 0x80, R24 ;  /* 0x00000080051c7824 */ /* 0x000fe200078e0218 */
[----:B------:R-:W2:Y:S01]  /*0590*/  LDCU.64 UR8, c[0x0][0x398] ;  /* 0x00007300ff0877ac */ /* 0x000ea20008000a00 */
[----:B------:R-:W-:-:S07]  /*05a0*/  IMAD R29, R21, 0x2, R26 ;  /* 0x00000002151d7824 */ /* 0x000fce00078e021a */
.L_x_23896:
[-C--:B0-----:R-:W-:Y:S02]  /*05b0*/  IADD3 R5, P0, PT, R22, R0.reuse, RZ ;  /* 0x0000000016057210 */ /* 0x081fe40007f1e0ff */
[-C--:B------:R-:W-:Y:S02]  /*05c0*/  IADD3 R9, P2, PT, R25, R0.reuse, RZ ;  /* 0x0000000019097210 */ /* 0x080fe40007f5e0ff */
[-C--:B0-----:R-:W-:Y:S01]  /*05d0*/  IADD3 R7, P1, PT, R23, R0.reuse, RZ ;  /* 0x0000000017077210 */ /* 0x081fe20007f3e0ff */
[--C-:B------:R-:W-:Y:S01]  /*05e0*/  IMAD.X R6, RZ, RZ, R20.reuse, P0 ;  /* 0x000000ffff067224 */ /* 0x100fe200000e0614 */
[C---:B--2---:R-:W-:Y:S01]  /*05f0*/  LEA R4, P0, R5.reuse, UR8, 0x1 ;  /* 0x0000000805047c11 */ /* 0x044fe2000f8008ff */
[----:B------:R-:W-:Y:S01]  /*0600*/  IMAD.X R14, RZ, RZ, R20, P2 ;  /* 0x000000ffff0e7224 */ /* 0x000fe200010e0614 */
[----:B------:R-:W-:Y:S02]  /*0610*/  IADD3 R11, P3, PT, R24, R0, RZ ;  /* 0x00000000180b7210 */ /* 0x000fe40007f7e0ff */
[----:B------:R-:W-:-:S02]  /*0620*/  LEA.HI.X R5, R5, UR9, R6, 0x1, P0 ;  /* 0x0000000905057c11 */ /* 0x000fc400080f0c06 */
[----:B------:R-:W-:Y:S01]  /*0630*/  IADD3.X R16, PT, PT, RZ, R20, RZ, P1, !PT ;  /* 0x00000014ff107210 */ /* 0x000fe20000ffe4ff */
[----:B------:R-:W-:Y:S01]  /*0640*/  IMAD.X R12, RZ, RZ, R20, P3 ;  /* 0x000000ffff0c7224 */ /* 0x000fe200018e0614 */
[----:B------:R-:W-:Y:S02]  /*0650*/  LEA R6, P0, R7, UR8, 0x1 ;  /* 0x0000000807067c11 */ /* 0x000fe4000f8008ff */
[----:B------:R-:W-:Y:S01]  /*0660*/  LEA R8, P1, R9, UR8, 0x1 ;  /* 0x0000000809087c11 */ /* 0x000fe2000f8208ff */
        /* <DEDUP_REMOVED lines=28> */
.L_x_23892:
        /* <DEDUP_REMOVED lines=16> */
[----:B------:R-:W-:Y:S01]  /*0930*/  MOV R18, 0xff7fffff ;  /* 0xff7fffff00127802 */ /* 0x000fe20000000f00 */
        /* <DEDUP_REMOVED lines=44> */
.L_x_23901:
[----:B------:R-:W-:-:S05]  /*0c00*/  IMAD.MOV.U32 R8, RZ, RZ, R6 ;  /* 0x000000ffff087224 */ /* 0x000fca00078e0006 */
[----:B------:R0:W2:Y:S01]  /*0c10*/  LDG.E.CONSTANT R12, desc[UR6][R8.64] ;  /* 0x00000006080c7981 */ /* 0x0000a2000c1e9900 */
[----:B------:R-:W-:Y:S01]  /*0c20*/  VIADD R10, R10, 0x1 ;  /* 0x000000010a0a7836 */ /* 0x000fe20000000000 */
[C---:B------:R-:W-:Y:S01]  /*0c30*/  IADD3 R17, PT, PT, R16.reuse, R17, RZ ;  /* 0x0000001110117210 */ /* 0x040fe20007ffe0ff */
[----:B------:R-:W-:-:S03]  /*0c40*/  IMAD.WIDE.U32 R6, R16, 0x4, R8 ;  /* 0x0000000410067825 */ /* 0x000fc600078e0008 */
[----:B------:R-:W-:Y:S01]  /*0c50*/  ISETP.NE.AND P2, PT, R10, RZ, PT ;  /* 0x000000ff0a00720c */ /* 0x000fe20003f45270 */
[----:B0-----:R-:W-:Y:S01]  /*0c60*/  IMAD.MOV.U32 R9, RZ, RZ, R7 ;  /* 0x000000ffff097224 */ /* 0x001fe200078e0007 */
[----:B--2---:R0:W-:Y:S01]  /*0c70*/  STS [R11], R12 ;  /* 0x0000000c0b007388 */ /* 0x0041e20000000800 */
[----:B------:R-:W-:Y:S01]  /*0c80*/  FMNMX.FTZ R18, R12, R18, !PT ;  /* 0x000000120c127209 */ /* 0x000fe20007810000 */
[----:B0-----:R-:W-:-:S09]  /*0c90*/  IMAD R11, R16, 0x4, R11 ;  /* 0x00000004100b7824 */ /* 0x001fd200078e020b */
[----:B------:R-:W-:Y:S05]  /*0ca0*/  @P2 BRA `(.L_x_23901) ;  /* 0xfffffffc00d42947 */ /* 0x000fea000383ffff */
.L_x_23900:
[----:B------:R-:W-:Y:S05]  /*0cb0*/  BSYNC.RECONVERGENT B1 ;  /* 0x0000000000017941 */ /* 0x000fea0003800200 */
.L_x_23899:
        /* <DEDUP_REMOVED lines=9> */
.L_x_23902:
[-C--:B------:R-:W-:Y:S02]  /*0d50*/  IADD3 R7, P1, PT, R17, R4.reuse, RZ ;  /* 0x0000000411077210 */ /* 0x080fe40007f3e0ff */
[-C--:B-1----:R-:W-:Y:S02]  /*0d60*/  IADD3 R9, P3, PT, R23, R4.reuse, RZ ;  /* 0x0000000417097210 */ /* 0x082fe40007f7e0ff */
[----:B------:R-:W-:Y:S01]  /*0d70*/  LEA R6, P2, R7, UR14, 0x2 ;  /* 0x0000000e07067c11 */ /* 0x000fe2000f8410ff */
[----:B------:R-:W-:Y:S01]  /*0d80*/  IMAD.X R8, RZ, RZ, R14, P1 ;  /* 0x000000ffff087224 */ /* 0x000fe200008e060e */
[----:B------:R-:W-:Y:S02]  /*0d90*/  IADD3 R11, P1, PT, R19, R4, RZ ;  /* 0x00000004130b7210 */ /* 0x000fe40007f3e0ff */
[----:B------:R-:W-:Y:S02]  /*0da0*/  IADD3.X R24, PT, PT, RZ, R14, RZ, P3, !PT ;  /* 0x0000000eff187210 */ /* 0x000fe40001ffe4ff */
[----:B------:R-:W-:Y:S01]  /*0db0*/  LEA.HI.X R7, R7, UR15, R8, 0x2, P2 ;  /* 0x0000000f07077c11 */ /* 0x000fe200090f1408 */
[----:B------:R-:W-:Y:S01]  /*0dc0*/  IMAD.X R22, RZ, RZ, R14, P1 ;  /* 0x000000ffff167224 */ /* 0x000fe200008e060e */
[----:B------:R-:W-:-:S02]  /*0dd0*/  IADD3 R13, P2, PT, R21, R4, RZ ;  /* 0x00000004150d7210 */ /* 0x000fc40007f5e0ff */
[----:B------:R-:W-:Y:S01]  /*0de0*/  LEA R8, P3, R9, UR14, 0x2 ;  /* 0x0000000e09087c11 */ /* 0x000fe2000f8610ff */
[----:B------:R-:W2:Y:S01]  /*0df0*/  LDG.E.CONSTANT R6, desc[UR6][R6.64] ;  /* 0x0000000606067981 */ /* 0x000ea2000c1e9900 */
[----:B------:R-:W-:Y:S01]  /*0e00*/  LEA R10, P1, R11, UR14, 0x2 ;  /* 0x0000000e0b0a7c11 */ /* 0x000fe2000f8210ff */
[----:B------:R-:W-:Y:S01]  /*0e10*/  IMAD.X R20, RZ, RZ, R14, P2 ;  /* 0x000000ffff147224 */ /* 0x000fe200010e060e */
[----:B------:R-:W-:Y:S02]  /*0e20*/  LEA R12, P2, R13, UR14, 0x2 ;  /* 0x0000000e0d0c7c11 */ /* 0x000fe4000f8410ff */
[----:B------:R-:W-:Y:S02]  /*0e30*/  LEA.HI.X R9, R9, UR15, R24, 0x2, P3 ;  /* 0x0000000f09097c11 */ /* 0x000fe400098f1418 */
[----:B------:R-:W-:Y:S02]  /*0e40*/  LEA.HI.X R11, R11, UR15, R22, 0x2, P1 ;  /* 0x0000000f0b0b7c11 */ /* 0x000fe400088f1416 */
[----:B------:R-:W-:-:S02]  /*0e50*/  LEA.HI.X R13, R13, UR15, R20, 0x2, P2 ;  /* 0x0000000f0d0d7c11 */ /* 0x000fc400090f1414 */
[----:B------:R-:W3:Y:S04]  /*0e60*/  LDG.E.CONSTANT R9, desc[UR6][R8.64] ;  /* 0x0000000608097981 */ /* 0x000ee8000c1e9900 */
[----:B------:R-:W4:Y:S04]  /*0e70*/  LDG.E.CONSTANT R11, desc[UR6][R10.64] ;  /* 0x000000060a0b7981 */ /* 0x000f28000c1e9900 */
[----:B------:R-:W5:Y:S01]  /*0e80*/  LDG.E.CONSTANT R12, desc[UR6][R12.64] ;  /* 0x000000060c0c7981 */ /* 0x000f62000c1e9900 */
[C-C-:B------:R-:W-:Y:S02]  /*0e90*/  IMAD R20, R16.reuse, 0x4, R25.reuse ;  /* 0x0000000410147824 */ /* 0x140fe400078e0219 */
[----:B------:R-:W-:-:S02]  /*0ea0*/  IMAD R22, R16, 0x8, R25 ;  /* 0x0000000810167824 */ /* 0x000fc400078e0219 */
        /* <DEDUP_REMOVED lines=15> */
.L_x_23898:
[----:B------:R-:W-:Y:S05]  /*0fa0*/  BSYNC.RECONVERGENT B0 ;  /* 0x0000000000007941 */ /* 0x000fea0003800200 */
.L_x_23897:
        /* <DEDUP_REMOVED lines=76> */
.L_x_23907:
        /* <DEDUP_REMOVED lines=18> */
.L_x_23906:
[----:B------:R-:W-:Y:S05]  /*1590*/  BSYNC.RECONVERGENT B1 ;  /* 0x0000000000017941 */ /* 0x000fea0003800200 */
.L_x_23905:
        /* <DEDUP_REMOVED lines=11> */
.L_x_23908:
        /* <DEDUP_REMOVED lines=62> */
.L_x_23904:
[----:B------:R-:W-:Y:S05]  /*1a30*/  BSYNC.RECONVERGENT B0 ;  /* 0x0000000000007941 */ /* 0x000fea0003800200 */
.L_x_23903:
[----:B------:R-:W3:Y:S01]  /*1a40*/  SHFL.BFLY PT, R4, R13, 0x10, 0x1f ;  /* 0x0e001f000d047f89 */ /* 0x000ee200000e0000 */
[----:B------:R-:W4:Y:S01]  /*1a50*/  S2UR UR12, SR_CgaCtaId ;  /* 0x00000000000c79c3 */ /* 0x000f220000008800 */
[----:B------:R-:W-:Y:S01]  /*1a60*/  UMOV UR13, 0x400 ;  /* 0x00000400000d7882 */ /* 0x000fe20000000000 */
[----:B------:R-:W-:Y:S01]  /*1a70*/  IMAD.SHL.U32 R3, R3, 0x80, RZ ;  /* 0x0000008003037824 */ /* 0x000fe200078e00ff */
[----:B------:R-:W5:Y:S01]  /*1a80*/  S2R R12, SR_TID.X ;  /* 0x00000000000c7919 */ /* 0x000f620000002100 */
[----:B------:R-:W-:-:S04]  /*1a90*/  VIADD R15, R2, UR10 ;  /* 0x0000000a020f7c36 */ /* 0x000fc80008000000 */
[----:B------:R-:W-:Y:S01]  /*1aa0*/  BAR.SYNC.DEFER_BLOCKING 0x0 ;  /* 0x0000000000007b1d */ /* 0x000fe20000010000 */
[----:B---3--:R-:W-:Y:S01]  /*1ab0*/  FADD.FTZ R4, R4, R13 ;  /* 0x0000000d04047221 */ /* 0x008fe20000010000 */
[----:B----4-:R-:W-:-:S04]  /*1ac0*/  ULEA UR4, UR12, UR13, 0x18 ;  /* 0x0000000d0c047291 */ /* 0x010fc8000f8ec0ff */
[----:B0-----:R-:W0:Y:S01]  /*1ad0*/  SHFL.BFLY PT, R5, R4, 0x8, 0x1f ;  /* 0x0d001f0004057f89 */ /* 0x001e2200000e0000 */
[----:B-----5:R-:W-:-:S04]  /*1ae0*/  SHF.R.U32.HI R9, RZ, 0x3, R12 ;  /* 0x00000003ff097819 */ /* 0x020fc8000001160c */
[----:B------:R-:W-:Y:S01]  /*1af0*/  LOP3.LUT R9, R9, 0x7c, RZ, 0xc0, !PT ;  /* 0x0000007c09097812 */ /* 0x000fe200078ec0ff */
[----:B0-----:R-:W-:Y:S01]  /*1b00*/  FADD.FTZ R5, R4, R5 ;  /* 0x0000000504057221 */ /* 0x001fe20000010000 */
[----:B------:R-:W-:-:S04]  /*1b10*/  LOP3.LUT R4, R12, 0x1f, RZ, 0xc0, !PT ;  /* 0x0000001f0c047812 */ /* 0x000fc800078ec0ff */
[----:B--2---:R-:W0:Y:S02]  /*1b20*/  SHFL.BFLY PT, R6, R5, 0x4, 0x1f ;  /* 0x0c801f0005067f89 */ /* 0x004e2400000e0000 */
[----:B0-----:R-:W-:-:S05]  /*1b30*/  FADD.FTZ R6, R5, R6 ;  /* 0x0000000605067221 */ /* 0x001fca0000010000 */
[----:B------:R-:W0:Y:S02]  /*1b40*/  SHFL.BFLY PT, R7, R6, 0x2, 0x1f ;  /* 0x0c401f0006077f89 */ /* 0x000e2400000e0000 */
        /* <DEDUP_REMOVED lines=19> */
[----:B-1----:R-:W-:-:S12]  /*1c80*/  HFMA2 R17, -RZ, RZ, 0, 0 ;  /* 0x00000000ff117431 */ /* 0x002fd800000001ff */
[----:B------:R-:W-:Y:S05]  /*1c90*/  @!P0 BRA `(.L_x_23909) ;  /* 0x0000000800f88947 */ /* 0x000fea0003800000 */
[----:B------:R-:W-:Y:S01]  /*1ca0*/  ISETP.GE.U32.AND P1, PT, R0, 0xe01, PT ;  /* 0x00000e010000780c */ /* 0x000fe20003f26070 */
[----:B0-----:R-:W-:Y:S01]  /*1cb0*/  FADD.FTZ R0, R4, 9.9999999747524270788e-07 ;  /* 0x358637bd04007421 */ /* 0x001fe20000010000 */
[----:B------:R-:W-:Y:S01]  /*1cc0*/  IMAD.U32 R16, RZ, RZ, UR8 ;  /* 0x00000008ff107e24 */ /* 0x000fe2000f8e00ff */
[----:B------:R-:W-:Y:S01]  /*1cd0*/  UIADD3 UR4, UPT, UPT, UR13, 0x20, URZ ;  /* 0x000000200d047890 */ /* 0x000fe2000fffe0ff */
[----:B------:R-:W-:Y:S02]  /*1ce0*/  IMAD.MOV.U32 R17, RZ, RZ, RZ ;  /* 0x000000ffff117224 */ /* 0x000fe400078e00ff */
[----:B------:R-:W-:Y:S01]  /*1cf0*/  IMAD.MOV.U32 R19, RZ, RZ, RZ ;  /* 0x000000ffff137224 */ /* 0x000fe200078e00ff */
[----:B------:R-:W0:Y:S01]  /*1d00*/  MUFU.RCP R0, R0 ;  /* 0x0000000000007308 */ /* 0x000e220000001000 */
[----:B------:R-:W-:Y:S01]  /*1d10*/  VIMNMX R16, PT, PT, R16, 0x1, !PT ;  /* 0x0000000110107848 */ /* 0x000fe20007fe0100 */
[----:B------:R-:W-:-:S03]  /*1d20*/  ULEA UR4, UR12, UR4, 0x18 ;  /* 0x000000040c047291 */ /* 0x000fc6000f8ec0ff */
[----:B------:R-:W-:Y:S01]  /*1d30*/  LOP3.LUT R23, R16, 0x7, RZ, 0xc0, !PT ;  /* 0x0000000710177812 */ /* 0x000fe200078ec0ff */
[----:B------:R-:W-:-:S03]  /*1d40*/  UIADD3 UR4, UPT, UPT, UR4, UR5, URZ ;  /* 0x0000000504047290 */ /* 0x000fc6000fffe0ff */
[----:B------:R-:W-:Y:S01]  /*1d50*/  ISETP.NE.AND P0, PT, R23, RZ, PT ;  /* 0x000000ff1700720c */ /* 0x000fe20003f05270 */
[----:B------:R-:W-:-:S12]  /*1d60*/  @!P1 BRA `(.L_x_23910) ;  /* 0x0000000400609947 */ /* 0x000fd80003800000 */
[----:B------:R-:W-:Y:S01]  /*1d70*/  LOP3.LUT R19, R16, 0x3ffff8, RZ, 0xc0, !PT ;  /* 0x003ffff810137812 */ /* 0x000fe200078ec0ff */
[----:B------:R-:W-:Y:S01]  /*1d80*/  IMAD.MOV.U32 R17, RZ, RZ, RZ ;  /* 0x000000ffff117224 */ /* 0x000fe200078e00ff */
[----:B------:R-:W-:Y:S01]  /*1d90*/  MOV R18, RZ ;  /* 0x000000ff00127202 */ /* 0x000fe20000000f00 */
[----:B------:R-:W1:Y:S06]  /*1da0*/  LDCU.64 UR10, c[0x0][0x398] ;  /* 0x00007300ff0a77ac */ /* 0x000e6c0008000a00 */
.L_x_23911:
[----:B------:R-:W-:-:S04]  /*1db0*/  IMAD R6, R18, 0x80, R12 ;  /* 0x0000008012067824 */ /* 0x000fc800078e020c */
[C---:B------:R-:W-:Y:S01]  /*1dc0*/  VIADD R2, R6.reuse, 0x80 ;  /* 0x0000008006027836 */ /* 0x040fe20000000000 */
[C---:B------:R-:W-:Y:S01]  /*1dd0*/  IADD3 R3, P1, PT, R6.reuse, R13, RZ ;  /* 0x0000000d06037210 */ /* 0x040fe20007f3e0ff */
[----:B------:R-:W-:-:S04]  /*1de0*/  VIADD R4, R6, 0x100 ;  /* 0x0000010006047836 */ /* 0x000fc80000000000 */
[----:B------:R-:W-:Y:S01]  /*1df0*/  IMAD.X R8, RZ, RZ, R14, P1 ;  /* 0x000000ffff087224 */ /* 0x000fe200008e060e */
[----:B-1----:R-:W-:-:S04]  /*1e00*/  LEA R20, P1, R3, UR10, 0x1 ;  /* 0x0000000a03147c11 */ /* 0x002fc8000f8208ff */
[----:B------:R-:W-:Y:S02]  /*1e10*/  LEA.HI.X R21, R3, UR11, R8, 0x1, P1 ;  /* 0x0000000b03157c11 */ /* 0x000fe400088f0c08 */
[-C--:B------:R-:W-:Y:S02]  /*1e20*/  IADD3 R5, P1, PT, R2, R13.reuse, RZ ;  /* 0x0000000d02057210 */ /* 0x080fe40007f3e0ff */
[----:B------:R-:W-:Y:S01]  /*1e30*/  IADD3 R3, P2, PT, R4, R13, RZ ;  /* 0x0000000d04037210 */ /* 0x000fe20007f5e0ff */
[C---:B------:R-:W-:Y:S01]  /*1e40*/  VIADD R4, R6.reuse, 0x200 ;  /* 0x0000020006047836 */ /* 0x040fe20000000000 */
[----:B------:R-:W2:Y:S01]  /*1e50*/  LDG.E.U16.CONSTANT R20, desc[UR6][R20.64] ;  /* 0x0000000614147981 */ /* 0x000ea2000c1e9500 */
[--C-:B------:R-:W-:Y:S01]  /*1e60*/  IMAD.X R24, RZ, RZ, R14.reuse, P1 ;  /* 0x000000ffff187224 */ /* 0x100fe200008e060e */
[----:B------:R-:W-:Y:S01]  /*1e70*/  LEA R10, P1, R5, UR10, 0x1 ;  /* 0x0000000a050a7c11 */ /* 0x000fe2000f8208ff */
[----:B------:R-:W-:Y:S01]  /*1e80*/  IMAD.X R22, RZ, RZ, R14, P2 ;  /* 0x000000ffff167224 */ /* 0x000fe200010e060e */
[----:B------:R-:W-:-:S02]  /*1e90*/  IADD3 R2, PT, PT, R6, 0x180, RZ ;  /* 0x0000018006027810 */ /* 0x000fc40007ffe0ff */
[----:B------:R-:W-:Y:S02]  /*1ea0*/  LEA R8, P2, R3, UR10, 0x1 ;  /* 0x0000000a03087c11 */ /* 0x000fe4000f8408ff */
[----:B------:R-:W-:Y:S02]  /*1eb0*/  LEA.HI.X R11, R5, UR11, R24, 0x1, P1 ;  /* 0x0000000b050b7c11 */ /* 0x000fe400088f0c18 */
[-C--:B------:R-:W-:Y:S02]  /*1ec0*/  IADD3 R5, P1, PT, R2, R13.reuse, RZ ;  /* 0x0000000d02057210 */ /* 0x080fe40007f3e0ff */
[----:B------:R-:W-:Y:S01]  /*1ed0*/  LEA.HI.X R9, R3, UR11, R22, 0x1, P2 ;  /* 0x0000000b03097c11 */ /* 0x000fe200090f0c16 */
[----:B------:R-:W-:Y:S01]  /*1ee0*/  VIADD R22, R6, 0x280 ;  /* 0x0000028006167836 */ /* 0x000fe20000000000 */
[----:B------:R-:W-:Y:S01]  /*1ef0*/  IADD3 R3, P2, PT, R4, R13, RZ ;  /* 0x0000000d04037210 */ /* 0x000fe20007f5e0ff */
[----:B------:R1:W3:Y:S01]  /*1f00*/  LDG.E.U16.CONSTANT R21, desc[UR6][R10.64] ;  /* 0x000000060a157981 */ /* 0x0002e2000c1e9500 */
[----:B------:R-:W-:-:S02]  /*1f10*/  IADD3.X R26, PT, PT, RZ, R14, RZ, P1, !PT ;  /* 0x0000000eff1a7210 */ /* 0x000fc40000ffe4ff */
[----:B------:R-:W-:Y:S01]  /*1f20*/  LEA R4, P1, R5, UR10, 0x1 ;  /* 0x0000000a05047c11 */ /* 0x000fe2000f8208ff */
[----:B------:R-:W-:Y:S01]  /*1f30*/  IMAD.X R24, RZ, RZ, R14, P2 ;  /* 0x000000ffff187224 */ /* 0x000fe200010e060e */
[----:B------:R-:W-:Y:S02]  /*1f40*/  LEA R2, P2, R3, UR10, 0x1 ;  /* 0x0000000a03027c11 */ /* 0x000fe4000f8408ff */
[----:B------:R-:W-:Y:S02]  /*1f50*/  LEA.HI.X R5, R5, UR11, R26, 0x1, P1 ;  /* 0x0000000b05057c11 */ /* 0x000fe400088f0c1a */
[----:B------:R-:W-:Y:S02]  /*1f60*/  IADD3 R7, P1, PT, R22, R13, RZ ;  /* 0x0000000d16077210 */ /* 0x000fe40007f3e0ff */
[----:B------:R-:W-:Y:S01]  /*1f70*/  LEA.HI.X R3, R3, UR11, R24, 0x1, P2 ;  /* 0x0000000b03037c11 */ /* 0x000fe200090f0c18 */
[C---:B------:R-:W-:Y:S01]  /*1f80*/  VIADD R24, R6.reuse, 0x300 ;  /* 0x0000030006187836 */ /* 0x040fe20000000000 */
[----:B------:R4:W5:Y:S01]  /*1f90*/  LDG.E.U16.CONSTANT R22, desc[UR6][R8.64] ;  /* 0x0000000608167981 */ /* 0x000962000c1e9500 */
[----:B------:R-:W-:-:S02]  /*1fa0*/  VIADD R26, R6, 0x380 ;  /* 0x00000380061a7836 */ /* 0x000fc40000000000 */
[----:B------:R-:W-:Y:S01]  /*1fb0*/  IMAD.X R28, RZ, RZ, R14, P1 ;  /* 0x000000ffff1c7224 */ /* 0x000fe200008e060e */
[C---:B------:R-:W-:Y:S01]  /*1fc0*/  LEA R6, P1, R7.reuse, UR10, 0x1 ;  /* 0x0000000a07067c11 */ /* 0x040fe2000f8208ff */
[----:B------:R0:W5:Y:S01]  /*1fd0*/  LDG.E.U16.CONSTANT R4, desc[UR6][R4.64] ;  /* 0x0000000604047981 */ /* 0x000162000c1e9500 */
[-C--:B------:R-:W-:Y:S02]  /*1fe0*/  IADD3 R24, P2, PT, R24, R13.reuse, RZ ;  /* 0x0000000d18187210 */ /* 0x080fe40007f5e0ff */
[----:B------:R-:W-:Y:S01]  /*1ff0*/  LEA.HI.X R7, R7, UR11, R28, 0x1, P1 ;  /* 0x0000000b07077c11 */ /* 0x000fe200088f0c1c */
[----:B------:R0:W5:Y:S01]  /*2000*/  LDG.E.U16.CONSTANT R2, desc[UR6][R2.64] ;  /* 0x0000000602027981 */ /* 0x000162000c1e9500 */
[----:B------:R-:W-:Y:S02]  /*2010*/  IADD3 R26, P3, PT, R26, R13, RZ ;  /* 0x0000000d1a1a7210 */ /* 0x000fe40007f7e0ff */
[----:B-1----:R-:W-:Y:S01]  /*2020*/  IADD3.X R11, PT, PT, RZ, R14, RZ, P2, !PT ;  /* 0x0000000eff0b7210 */ /* 0x002fe200017fe4ff */
[----:B------:R1:W5:Y:S01]  /*2030*/  LDG.E.U16.CONSTANT R6, desc[UR6][R6.64] ;  /* 0x0000000606067981 */ /* 0x000362000c1e9500 */
[----:B------:R-:W-:Y:S01]  /*2040*/  LEA R10, P1, R24, UR10, 0x1 ;  /* 0x0000000a180a7c11 */ /* 0x000fe2000f8208ff */
[----:B----4-:R-:W-:-:S03]  /*2050*/  IMAD.X R9, RZ, RZ, R14, P3 ;  /* 0x000000ffff097224 */ /* 0x010fc600018e060e */
[----:B------:R-:W-:Y:S02]  /*2060*/  LEA.HI.X R11, R24, UR11, R11, 0x1, P1 ;  /* 0x0000000b180b7c11 */ /* 0x000fe400088f0c0b */
[----:B------:R-:W-:-:S03]  /*2070*/  LEA R8, P1, R26, UR10, 0x1 ;  /* 0x0000000a1a087c11 */ /* 0x000fc6000f8208ff */
[----:B------:R-:W4:Y:S01]  /*2080*/  LDG.E.U16.CONSTANT R10, desc[UR6][R10.64] ;  /* 0x000000060a0a7981 */ /* 0x000f22000c1e9500 */
[----:B------:R-:W-:-:S05]  /*2090*/  LEA.HI.X R9, R26, UR11, R9, 0x1, P1 ;  /* 0x0000000b1a097c11 */ /* 0x000fca00088f0c09 */
[----:B------:R1:W4:Y:S01]  /*20a0*/  LDG.E.U16.CONSTANT R8, desc[UR6][R8.64] ;  /* 0x0000000608087981 */ /* 0x000322000c1e9500 */
[----:B------:R-:W-:-:S05]  /*20b0*/  LEA R26, R18, UR4, 0x2 ;  /* 0x00000004121a7c11 */ /* 0x000fca000f8e10ff */
[----:B------:R-:W2:Y:S04]  /*20c0*/  LDS R27, [R26] ;  /* 0x000000001a1b7984 */ /* 0x000ea80000000800 */
[----:B------:R-:W3:Y:S04]  /*20d0*/  LDS R25, [R26+0x4] ;  /* 0x000004001a197984 */ /* 0x000ee80000000800 */
[----:B------:R-:W5:Y:S04]  /*20e0*/  LDS R24, [R26+0x8] ;  /* 0x000008001a187984 */ /* 0x000f680000000800 */
[----:B0-----:R-:W0:Y:S04]  /*20f0*/  LDS R5, [R26+0xc] ;  /* 0x00000c001a057984 */ /* 0x001e280000000800 */
[----:B------:R-:W0:Y:S04]  /*2100*/  LDS R3, [R26+0x10] ;  /* 0x000010001a037984 */ /* 0x000e280000000800 */
[----:B-1----:R-:W1:Y:S04]  /*2110*/  LDS R7, [R26+0x14] ;  /* 0x000014001a077984 */ /* 0x002e680000000800 */
[----:B------:R-:W4:Y:S04]  /*2120*/  LDS R9, [R26+0x18] ;  /* 0x000018001a097984 */ /* 0x000f280000000800 */
[----:B------:R-:W4:Y:S01]  /*2130*/  LDS R11, [R26+0x1c] ;  /* 0x00001c001a0b7984 */ /* 0x000f220000000800 */
[----:B------:R-:W-:-:S05]  /*2140*/  VIADD R18, R18, 0x8 ;  /* 0x0000000812127836 */ /* 0x000fca0000000000 */
[----:B------:R-:W-:Y:S01]  /*2150*/  ISETP.NE.AND P1, PT, R18, R19, PT ;  /* 0x000000131200720c */ /* 0x000fe20003f25270 */
[----:B--2---:R-:W-:-:S05]  /*2160*/  HADD2.F32 R20, -RZ, R20.H0_H0 ;  /* 0x20000014ff147230 */ /* 0x004fca0000004100 */
[----:B------:R-:W-:-:S04]  /*2170*/  FMUL.FTZ R20, R20, R27 ;  /* 0x0000001b14147220 */ /* 0x000fc80000410000 */
[----:B------:R-:W-:Y:S01]  /*2180*/  FFMA.FTZ R17, R20, R0, R17 ;  /* 0x0000000014117223 */ /* 0x000fe20000010011 */
[----:B---3--:R-:W-:-:S05]  /*2190*/  HADD2.F32 R20, -RZ, R21.H0_H0 ;  /* 0x20000015ff147230 */ /* 0x008fca0000004100 */
[----:B------:R-:W-:Y:S01]  /*21a0*/  FMUL.FTZ R20, R20, R25 ;  /* 0x0000001914147220 */ /* 0x000fe20000410000 */
[----:B-----5:R-:W-:-:S03]  /*21b0*/  HADD2.F32 R21, -RZ, R22.H0_H0 ;  /* 0x20000016ff157230 */ /* 0x020fc60000004100 */
[----:B------:R-:W-:Y:S01]  /*21c0*/  FFMA.FTZ R17, R20, R0, R17 ;  /* 0x0000000014117223 */ /* 0x000fe20000010011 */
[----:B------:R-:W-:Y:S02]  /*21d0*/  HADD2.F32 R4, -RZ, R4.H0_H0 ;  /* 0x20000004ff047230 */ /* 0x000fe40000004100 */
[----:B------:R-:W-:Y:S01]  /*21e0*/  FMUL.FTZ R24, R21, R24 ;  /* 0x0000001815187220 */ /* 0x000fe20000410000 */
[----:B------:R-:W-:-:S03]  /*21f0*/  HADD2.F32 R2, -RZ, R2.H0_H0 ;  /* 0x20000002ff027230 */ /* 0x000fc60000004100 */
[-C--:B------:R-:W-:Y:S01]  /*2200*/  FFMA.FTZ R17, R24, R0.reuse, R17 ;  /* 0x0000000018117223 */ /* 0x080fe20000010011 */
[----:B0-----:R-:W-:Y:S01]  /*2210*/  FMUL.FTZ R4, R4, R5 ;  /* 0x0000000504047220 */ /* 0x001fe20000410000 */
[----:B------:R-:W-:Y:S02]  /*2220*/  HADD2.F32 R6, -RZ, R6.H0_H0 ;  /* 0x20000006ff067230 */ /* 0x000fe40000004100 */
[----:B------:R-:W-:Y:S01]  /*2230*/  FMUL.FTZ R2, R2, R3 ;  /* 0x0000000302027220 */ /* 0x000fe20000410000 */
[-C--:B------:R-:W-:Y:S02]  /*2240*/  FFMA.FTZ R17, R4, R0.reuse, R17 ;  /* 0x0000000004117223 */ /* 0x080fe40000010011 */
[----:B-1----:R-:W-:Y:S02]  /*2250*/  FMUL.FTZ R6, R6, R7 ;  /* 0x0000000706067220 */ /* 0x002fe40000410000 */
[----:B------:R-:W-:Y:S01]  /*2260*/  FFMA.FTZ R17, R2, R0, R17 ;  /* 0x0000000002117223 */ /* 0x000fe20000010011 */
[----:B----4-:R-:W-:-:S03]  /*2270*/  HADD2.F32 R10, -RZ, R10.H0_H0 ;  /* 0x2000000aff0a7230 */ /* 0x010fc60000004100 */
[----:B------:R-:W-:Y:S02]  /*2280*/  FFMA.FTZ R17, R6, R0, R17 ;  /* 0x0000000006117223 */ /* 0x000fe40000010011 */
[----:B------:R-:W-:Y:S01]  /*2290*/  FMUL.FTZ R10, R10, R9 ;  /* 0x000000090a0a7220 */ /* 0x000fe20000410000 */
[----:B------:R-:W-:-:S03]  /*22a0*/  HADD2.F32 R8, -RZ, R8.H0_H0 ;  /* 0x20000008ff087230 */ /* 0x000fc60000004100 */
[----:B------:R-:W-:Y:S02]  /*22b0*/  FFMA.FTZ R17, R10, R0, R17 ;  /* 0x000000000a117223 */ /* 0x000fe40000010011 */
[----:B------:R-:W-:-:S04]  /*22c0*/  FMUL.FTZ R8, R8, R11 ;  /* 0x0000000b08087220 */ /* 0x000fc80000410000 */
[----:B------:R-:W-:Y:S01]  /*22d0*/  FFMA.FTZ R17, R8, R0, R17 ;  /* 0x0000000008117223 */ /* 0x000fe20000010011 */
[----:B------:R-:W-:Y:S06]  /*22e0*/  @P1 BRA `(.L_x_23911) ;  /* 0xfffffff800b01947 */ /* 0x000fec000383ffff */
.L_x_23910:
[----:B------:R-:W-:Y:S05]  /*22f0*/  @!P0 BRA `(.L_x_23909) ;  /* 0x0000000400608947 */ /* 0x000fea0003800000 */
[----:B------:R-:W-:Y:S02]  /*2300*/  ISETP.GE.U32.AND P1, PT, R23, 0x4, PT ;  /* 0x000000041700780c */ /* 0x000fe40003f26070 */
[----:B------:R-:W-:-:S04]  /*2310*/  LOP3.LUT R18, R16, 0x3, RZ, 0xc0, !PT ;  /* 0x0000000310127812 */ /* 0x000fc800078ec0ff */
[----:B------:R-:W-:-:S07]  /*2320*/  ISETP.NE.AND P0, PT, R18, RZ, PT ;  /* 0x000000ff1200720c */ /* 0x000fce0003f05270 */
[----:B------:R-:W-:Y:S06]  /*2330*/  @!P1 BRA `(.L_x_23912) ;  /* 0x0000000000ac9947 */ /* 0x000fec0003800000 */
[----:B------:R-:W1:Y:S01]  /*2340*/  LDCU.64 UR10, c[0x0][0x398] ;  /* 0x00007300ff0a77ac */ /* 0x000e620008000a00 */
[----:B------:R-:W-:-:S04]  /*2350*/  IMAD R4, R19, 0x80, R12 ;  /* 0x0000008013047824 */ /* 0x000fc800078e020c */
[C---:B------:R-:W-:Y:S01]  /*2360*/  VIADD R2, R4.reuse, 0x80 ;  /* 0x0000008004027836 */ /* 0x040fe20000000000 */
[CC--:B------:R-:W-:Y:S02]  /*2370*/  IADD3 R5, P1, PT, R4.reuse, R13.reuse, RZ ;  /* 0x0000000d04057210 */ /* 0x0c0fe40007f3e0ff */
[C---:B------:R-:W-:Y:S01]  /*2380*/  IADD3 R6, PT, PT, R4.reuse, 0x100, RZ ;  /* 0x0000010004067810 */ /* 0x040fe20007ffe0ff */
[----:B------:R-:W-:Y:S01]  /*2390*/  VIADD R4, R4, 0x180 ;  /* 0x0000018004047836 */ /* 0x000fe20000000000 */
[-C--:B------:R-:W-:Y:S01]  /*23a0*/  IADD3 R3, P2, PT, R2, R13.reuse, RZ ;  /* 0x0000000d02037210 */ /* 0x080fe20007f5e0ff */
[----:B------:R-:W-:Y:S01]  /*23b0*/  IMAD.X R20, RZ, RZ, R14, P1 ;  /* 0x000000ffff147224 */ /* 0x000fe200008e060e */
[----:B------:R-:W-:-:S03]  /*23c0*/  IADD3 R6, P3, PT, R6, R13, RZ ;  /* 0x0000000d06067210 */ /* 0x000fc60007f7e0ff */
[----:B------:R-:W-:Y:S01]  /*23d0*/  IMAD.X R10, RZ, RZ, R14, P2 ;  /* 0x000000ffff0a7224 */ /* 0x000fe200010e060e */
[----:B-1----:R-:W-:Y:S02]  /*23e0*/  LEA R8, P1, R5, UR10, 0x1 ;  /* 0x0000000a05087c11 */ /* 0x002fe4000f8208ff */
[----:B------:R-:W-:Y:S02]  /*23f0*/  LEA R2, P2, R3, UR10, 0x1 ;  /* 0x0000000a03027c11 */ /* 0x000fe4000f8408ff */
[----:B------:R-:W-:Y:S02]  /*2400*/  LEA.HI.X R9, R5, UR11, R20, 0x1, P1 ;  /* 0x0000000b05097c11 */ /* 0x000fe400088f0c14 */
[----:B------:R-:W-:Y:S02]  /*2410*/  LEA.HI.X R3, R3, UR11, R10, 0x1, P2 ;  /* 0x0000000b03037c11 */ /* 0x000fe400090f0c0a */
[----:B------:R-:W-:Y:S01]  /*2420*/  IADD3 R7, P2, PT, R4, R13, RZ ;  /* 0x0000000d04077210 */ /* 0x000fe20007f5e0ff */
[----:B------:R1:W2:Y:S01]  /*2430*/  LDG.E.U16.CONSTANT R8, desc[UR6][R8.64] ;  /* 0x0000000608087981 */ /* 0x0002a2000c1e9500 */
[----:B------:R-:W-:-:S02]  /*2440*/  IADD3.X R5, PT, PT, RZ, R14, RZ, P3, !PT ;  /* 0x0000000eff057210 */ /* 0x000fc40001ffe4ff */
[C---:B------:R-:W-:Y:S01]  /*2450*/  LEA R4, P1, R6.reuse, UR10, 0x1 ;  /* 0x0000000a06047c11 */ /* 0x040fe2000f8208ff */
[----:B------:R-:W-:Y:S01]  /*2460*/  IMAD.X R10, RZ, RZ, R14, P2 ;  /* 0x000000ffff0a7224 */ /* 0x000fe200010e060e */
[----:B------:R-:W3:Y:S02]  /*2470*/  LDG.E.U16.CONSTANT R2, desc[UR6][R2.64] ;  /* 0x0000000602027981 */ /* 0x000ee4000c1e9500 */
[----:B------:R-:W-:Y:S02]  /*2480*/  LEA.HI.X R5, R6, UR11, R5, 0x1, P1 ;  /* 0x0000000b06057c11 */ /* 0x000fe400088f0c05 */
[----:B------:R-:W-:-:S03]  /*2490*/  LEA R6, P1, R7, UR10, 0x1 ;  /* 0x0000000a07067c11 */ /* 0x000fc6000f8208ff */
[----:B------:R-:W4:Y:S01]  /*24a0*/  LDG.E.U16.CONSTANT R4, desc[UR6][R4.64] ;  /* 0x0000000604047981 */ /* 0x000f22000c1e9500 */
[----:B------:R-:W-:-:S05]  /*24b0*/  LEA.HI.X R7, R7, UR11, R10, 0x1, P1 ;  /* 0x0000000b07077c11 */ /* 0x000fca00088f0c0a */
[----:B------:R-:W5:Y:S01]  /*24c0*/  LDG.E.U16.CONSTANT R6, desc[UR6][R6.64] ;  /* 0x0000000606067981 */ /* 0x000f62000c1e9500 */
[----:B------:R-:W-:-:S05]  /*24d0*/  LEA R10, R19, UR4, 0x2 ;  /* 0x00000004130a7c11 */ /* 0x000fca000f8e10ff */
[----:B------:R-:W0:Y:S04]  /*24e0*/  LDS R11, [R10] ;  /* 0x000000000a0b7984 */ /* 0x000e280000000800 */
[----:B------:R-:W0:Y:S04]  /*24f0*/  LDS R21, [R10+0x4] ;  /* 0x000004000a157984 */ /* 0x000e280000000800 */
[----:B-1----:R-:W1:Y:S04]  /*2500*/  LDS R9, [R10+0x8] ;  /* 0x000008000a097984 */ /* 0x002e680000000800 */
[----:B------:R-:W5:Y:S01]  /*2510*/  LDS R23, [R10+0xc] ;  /* 0x00000c000a177984 */ /* 0x000f620000000800 */
[----:B------:R-:W-:-:S02]  /*2520*/  VIADD R19, R19, 0x4 ;  /* 0x0000000413137836 */ /* 0x000fc40000000000 */
[----:B--2---:R-:W-:Y:S02]  /*2530*/  HADD2.F32 R8, -RZ, R8.H0_H0 ;  /* 0x20000008ff087230 */ /* 0x004fe40000004100 */
[----:B---3--:R-:W-:-:S03]  /*2540*/  HADD2.F32 R2, -RZ, R2.H0_H0 ;  /* 0x20000002ff027230 */ /* 0x008fc60000004100 */
[----:B0-----:R-:W-:-:S04]  /*2550*/  FMUL.FTZ R8, R8, R11 ;  /* 0x0000000b08087220 */ /* 0x001fc80000410000 */
[----:B------:R-:W-:Y:S01]  /*2560*/  FFMA.FTZ R17, R8, R0, R17 ;  /* 0x0000000008117223 */ /* 0x000fe20000010011 */
[----:B------:R-:W-:Y:S01]  /*2570*/  FMUL.FTZ R2, R2, R21 ;  /* 0x0000001502027220 */ /* 0x000fe20000410000 */
[----:B----4-:R-:W-:-:S03]  /*2580*/  HADD2.F32 R4, -RZ, R4.H0_H0 ;  /* 0x20000004ff047230 */ /* 0x010fc60000004100 */
[----:B------:R-:W-:Y:S02]  /*2590*/  FFMA.FTZ R17, R2, R0, R17 ;  /* 0x0000000002117223 */ /* 0x000fe40000010011 */
[----:B-1----:R-:W-:Y:S01]  /*25a0*/  FMUL.FTZ R4, R4, R9 ;  /* 0x0000000904047220 */ /* 0x002fe20000410000 */
[----:B-----5:R-:W-:-:S03]  /*25b0*/  HADD2.F32 R6, -RZ, R6.H0_H0 ;  /* 0x20000006ff067230 */ /* 0x020fc60000004100 */
[----:B------:R-:W-:Y:S02]  /*25c0*/  FFMA.FTZ R17, R4, R0, R17 ;  /* 0x0000000004117223 */ /* 0x000fe40000010011 */
[----:B------:R-:W-:-:S04]  /*25d0*/  FMUL.FTZ R6, R6, R23 ;  /* 0x0000001706067220 */ /* 0x000fc80000410000 */
[----:B------:R-:W-:-:S07]  /*25e0*/  FFMA.FTZ R17, R6, R0, R17 ;  /* 0x0000000006117223 */ /* 0x000fce0000010011 */
.L_x_23912:
[----:B------:R-:W-:Y:S05]  /*25f0*/  @!P0 BRA `(.L_x_23909) ;  /* 0x0000000000a08947 */ /* 0x000fea0003800000 */
[----:B------:R-:W-:Y:S02]  /*2600*/  ISETP.NE.AND P1, PT, R18, 0x1, PT ;  /* 0x000000011200780c */ /* 0x000fe40003f25270 */
[----:B------:R-:W-:-:S04]  /*2610*/  LOP3.LUT R16, R16, 0x1, RZ, 0xc0, !PT ;  /* 0x0000000110107812 */ /* 0x000fc800078ec0ff */
[----:B------:R-:W-:-:S07]  /*2620*/  ISETP.NE.U32.AND P0, PT, R16, 0x1, PT ;  /* 0x000000011000780c */ /* 0x000fce0003f05070 */
[----:B------:R-:W-:Y:S06]  /*2630*/  @!P1 BRA `(.L_x_23913) ;  /* 0x00000000005c9947 */ /* 0x000fec0003800000 */
[----:B------:R-:W1:Y:S01]  /*2640*/  LDCU.64 UR10, c[0x0][0x398] ;  /* 0x00007300ff0a77ac */ /* 0x000e620008000a00 */
[----:B------:R-:W-:-:S05]  /*2650*/  IMAD R2, R19, 0x80, R12 ;  /* 0x0000008013027824 */ /* 0x000fca00078e020c */
[C---:B------:R-:W-:Y:S02]  /*2660*/  IADD3 R3, P1, PT, R2.reuse, R13, RZ ;  /* 0x0000000d02037210 */ /* 0x040fe40007f3e0ff */
[----:B------:R-:W-:-:S03]  /*2670*/  IADD3 R6, PT, PT, R2, 0x80, RZ ;  /* 0x0000008002067810 */ /* 0x000fc60007ffe0ff */
[----:B------:R-:W-:Y:S01]  /*2680*/  IMAD.X R4, RZ, RZ, R14, P1 ;  /* 0x000000ffff047224 */ /* 0x000fe200008e060e */
[----:B------:R-:W-:-:S05]  /*2690*/  IADD3 R6, P2, PT, R6, R13, RZ ;  /* 0x0000000d06067210 */ /* 0x000fca0007f5e0ff */
[----:B------:R-:W-:Y:S01]  /*26a0*/  IMAD.X R5, RZ, RZ, R14, P2 ;  /* 0x000000ffff057224 */ /* 0x000fe200010e060e */
[----:B-1----:R-:W-:-:S04]  /*26b0*/  LEA R2, P1, R3, UR10, 0x1 ;  /* 0x0000000a03027c11 */ /* 0x002fc8000f8208ff */
[----:B------:R-:W-:Y:S02]  /*26c0*/  LEA.HI.X R3, R3, UR11, R4, 0x1, P1 ;  /* 0x0000000b03037c11 */ /* 0x000fe400088f0c04 */
[----:B------:R-:W-:-:S03]  /*26d0*/  LEA R4, P1, R6, UR10, 0x1 ;  /* 0x0000000a06047c11 */ /* 0x000fc6000f8208ff */
[----:B------:R-:W2:Y:S01]  /*26e0*/  LDG.E.U16.CONSTANT R2, desc[UR6][R2.64] ;  /* 0x0000000602027981 */ /* 0x000ea2000c1e9500 */
[----:B------:R-:W-:-:S05]  /*26f0*/  LEA.HI.X R5, R6, UR11, R5, 0x1, P1 ;  /* 0x0000000b06057c11 */ /* 0x000fca00088f0c05 */
[----:B------:R-:W3:Y:S01]  /*2700*/  LDG.E.U16.CONSTANT R4, desc[UR6][R4.64] ;  /* 0x0000000604047981 */ /* 0x000ee2000c1e9500 */
[----:B------:R-:W-:-:S05]  /*2710*/  LEA R7, R19, UR4, 0x2 ;  /* 0x0000000413077c11 */ /* 0x000fca000f8e10ff */
        /* <DEDUP_REMOVED lines=9> */
.L_x_23913:
[----:B------:R-:W-:Y:S05]  /*27b0*/  @P0 BRA `(.L_x_23909) ;  /* 0x0000000000300947 */ /* 0x000fea0003800000 */
[----:B------:R-:W1:Y:S01]  /*27c0*/  LDCU.64 UR10, c[0x0][0x398] ;  /* 0x00007300ff0a77ac */ /* 0x000e620008000a00 */
[----:B------:R-:W-:-:S04]  /*27d0*/  LEA R2, R19, R12, 0x7 ;  /* 0x0000000c13027211 */ /* 0x000fc800078e38ff */
[----:B------:R-:W-:-:S05]  /*27e0*/  IADD3 R13, P0, PT, R2, R13, RZ ;  /* 0x0000000d020d7210 */ /* 0x000fca0007f1e0ff */
[----:B------:R-:W-:Y:S01]  /*27f0*/  IMAD.X R14, RZ, RZ, R14, P0 ;  /* 0x000000ffff0e7224 */ /* 0x000fe200000e060e */
[----:B-1----:R-:W-:-:S04]  /*2800*/  LEA R2, P0, R13, UR10, 0x1 ;  /* 0x0000000a0d027c11 */ /* 0x002fc8000f8008ff */
[----:B------:R-:W-:-:S05]  /*2810*/  LEA.HI.X R3, R13, UR11, R14, 0x1, P0 ;  /* 0x0000000b0d037c11 */ /* 0x000fca00080f0c0e */
[----:B------:R-:W2:Y:S01]  /*2820*/  LDG.E.U16.CONSTANT R2, desc[UR6][R2.64] ;  /* 0x0000000602027981 */ /* 0x000ea2000c1e9500 */
[----:B------:R-:W-:-:S06]  /*2830*/  LEA R19, R19, UR4, 0x2 ;  /* 0x0000000413137c11 */ /* 0x000fcc000f8e10ff */
[----:B------:R-:W1:Y:S01]  /*2840*/  LDS R19, [R19] ;  /* 0x0000000013137984 */ /* 0x000e620000000800 */
[----:B--2---:R-:W-:-:S05]  /*2850*/  HADD2.F32 R4, -RZ, R2.H0_H0 ;  /* 0x20000002ff047230 */ /* 0x004fca0000004100 */
[----:B-1----:R-:W-:-:S04]  /*2860*/  FMUL.FTZ R4, R4, R19 ;  /* 0x0000001304047220 */ /* 0x002fc80000410000 */
[----:B0-----:R-:W-:-:S07]  /*2870*/  FFMA.FTZ R17, R4, R0, R17 ;  /* 0x0000000004117223 */ /* 0x001fce0000010011 */
.L_x_23909:
[----:B------:R-:W1:Y:S01]  /*2880*/  LDC.64 R2, c[0x0][0x380] ;  /* 0x0000e000ff027b82 */ /* 0x000e620000000a00 */
[----:B------:R-:W-:Y:S01]  /*2890*/  IMAD.U32 R15, R15, 0x80, R12 ;  /* 0x000000800f0f7824 */ /* 0x000fe200078e000c */
[----:B------:R-:W-:-:S03]  /*28a0*/  F2FP.F16.F32.PACK_AB R17, RZ, R17 ;  /* 0x00000011ff11723e */ /* 0x000fc600000000ff */
[----:B-1----:R-:W-:-:S05]  /*28b0*/  IMAD.WIDE.U32 R2, R15, 0x2, R2 ;  /* 0x000000020f027825 */ /* 0x002fca00078e0002 */
[----:B------:R-:W-:Y:S01]  /*28c0*/  STG.E.U16 desc[UR6][R2.64], R17 ;  /* 0x0000001102007986 */ /* 0x000fe2000c101506 */
[----:B------:R-:W-:Y:S05]  /*28d0*/  EXIT ;  /* 0x000000000000794d */ /* 0x000fea0003800000 */
.L_x_23914:
        /* <DEDUP_REMOVED lines=10> */
.L_x_27593:


//--------------------- .text._ZN4vllm25paged_attention_v2_kernelIttLi128ELi8ELi128ELNS_18Fp8KVCacheDataTypeE0ELb1ELi512EEEvPfS2_PT_PKS3_PKT0_S9_ifPKiSB_iPKfiiiSD_SD_iiiii --------------------------
	.section	.text._ZN4vllm25paged_attention_v2_kernelIttLi128ELi8ELi128ELNS_18Fp8KVCacheDataTypeE0ELb1ELi512EEEvPfS2_PT_PKS3_PKT0_S9_ifPKiSB_iPKfiiiSD_SD_iiiii,"ax",@progbits
	.align	128
        .global         _ZN4vllm25paged_attention_v2_kernelIttLi128ELi8ELi128ELNS_18Fp8KVCacheDataTypeE0ELb1ELi512EEEvPfS2_PT_PKS3_PKT0_S9_ifPKiSB_iPKfiiiSD_SD_iiiii
        .type           _ZN4vllm25paged_attention_v2_kernelIttLi128ELi8ELi128ELNS_18Fp8KVCacheDataTypeE0ELb1ELi512EEEvPfS2_PT_PKS3_PKT0_S9_ifPKiSB_iPKfiiiSD_SD_iiiii,@function
        .size           _ZN4vllm25paged_attention_v2_kernelIttLi128ELi8ELi128ELNS_18Fp8KVCacheDataTypeE0ELb1ELi512EEEvPfS2_PT_PKS3_PKT0_S9_ifPKiSB_iPKfiiiSD_SD_iiiii,(.L_x_27594 - _ZN4vllm25paged_attention_v2_kernelIttLi128ELi8ELi128ELNS_18Fp8KVCacheDataTypeE0ELb1ELi512EEEvPfS2_PT_PKS3_PKT0_S9_ifPKiSB_iPKfiiiSD_SD_iiiii)
        .other          _ZN4vllm25paged_attention_v2_kernelIttLi128ELi8ELi128ELNS_18Fp8KVCacheDataTypeE0ELb1ELi512EEEvPfS2_PT_PKS3_PKT0_S9_ifPKiSB_iPKfiiiSD_SD_iiiii,@"STO_CUDA_ENTRY STV_DEFAULT"
_ZN4vllm25paged_attention_v2_kernelIttLi128ELi8ELi128ELNS_18Fp8KVCacheDataTypeE0ELb1ELi512EEEvPfS2_PT_PKS3_PKT0_S9_ifPKiSB_iPKfiiiSD_SD_iiiii:
.text._ZN4vllm25paged_attention_v2_kernelIttLi128ELi8ELi128ELNS_18Fp8KVCacheDataTypeE0ELb1ELi512EEEvPfS2_PT_PKS3_PKT0_S9_ifPKiSB_iPKfiiiSD_SD_iiiii:
        /* <DEDUP_REMOVED lines=69> */
[----:B------:R-:W-:Y:S01]  /*0450*/  MOV R17, UR18 ;  /* 0x0000001200117c02 */ /* 0x000fe20008000f00 */
[----:B------:R-:W-:Y:S02]  /*0460*/  BSSY B0, `(.L_x_23915) ;  /* 0x000015c000007945 */ /* 0x000fe40003800000 */
        /* <DEDUP_REMOVED lines=42> */
[----:B------:R-:W-:-:S04]  /*0710*/  IMAD.HI.U32 R3, R7, R3, UR6 ;  /* 0x0000000607037e27 */ /* 0x000fc8000f8e0003 */
        /* <DEDUP_REMOVED lines=65> */
[----:B------:R-:W0:Y:S01]  /*0b30*/  LDCU.64 UR10, c[0x0][0x3b8] ;  /* 0x00007700ff0a77ac */ /* 0x000e220008000a00 */
[----:B------:R-:W-:Y:S01]  /*0b40*/  IMAD.WIDE.U32 R2, R17, 0x4, RZ ;  /* 0x0000000411027825 */ /* 0x000fe200078e00ff */
[----:B------:R-:W-:Y:S01]  /*0b50*/  MOV R7, UR6 ;  /* 0x0000000600077c02 */ /* 0x000fe20008000f00 */
[----:B------:R-:W1:Y:S02]  /*0b60*/  LDCU UR4, c[0x0][0x3e0] ;  /* 0x00007c00ff0477ac */ /* 0x000e640008000800 */
[----:B------:R-:W-:Y:S02]  /*0b70*/  IMAD.SHL.U32 R0, R5, 0x4, RZ ;  /* 0x0000000405007824 */ /* 0x000fe400078e00ff */
[----:B------:R-:W-:Y:S01]  /*0b80*/  IMAD.WIDE R2, R7, 0x4, R2 ;  /* 0x0000000407027825 */ /* 0x000fe200078e0202 */
[----:B------:R-:W2:Y:S01]  /*0b90*/  LDCU UR7, c[0x0][0x3fc] ;  /* 0x00007f80ff0777ac */ /* 0x000ea20008000800 */
[----:B------:R-:W-:-:S04]  /*0ba0*/  UIADD3 UR5, UPT, UPT, UR25, 0x120, URZ ;  /* 0x0000012019057890 */ /* 0x000fc8000fffe0ff */
[----:B------:R-:W-:Y:S01]  /*0bb0*/  ULEA UR5, UR27, UR5, 0x18 ;  /* 0x000000051b057291 */ /* 0x000fe2000f8ec0ff */
[----:B0-----:R-:W-:Y:S02]  /*0bc0*/  IADD3 R18, P0, PT, R2, UR10, RZ ;  /* 0x0000000a02127c10 */ /* 0x001fe4000ff1e0ff */
[----:B------:R-:W-:Y:S02]  /*0bd0*/  SHF.L.U32 R2, R5, 0x3, RZ ;  /* 0x0000000305027819 */ /* 0x000fe400000006ff */
[----:B------:R-:W-:Y:S01]  /*0be0*/  IADD3.X R19, PT, PT, R3, UR11, RZ, P0, !PT ;  /* 0x0000000b03137c10 */ /* 0x000fe200087fe4ff */
[----:B-1----:R-:W-:Y:S01]  /*0bf0*/  UIMAD UR4, UR15, UR4, URZ ;  /* 0x000000040f0472a4 */ /* 0x002fe2000f8e02ff */
[----:B------:R-:W-:Y:S02]  /*0c00*/  LOP3.LUT R3, R0, 0x1c, RZ, 0xc0, !PT ;  /* 0x0000001c00037812 */ /* 0x000fe400078ec0ff */
[----:B------:R-:W-:Y:S01]  /*0c10*/  LOP3.LUT R5, R5, 0x7, RZ, 0xc0, !PT ;  /* 0x0000000705057812 */ /* 0x000fe200078ec0ff */
[----:B--2---:R-:W-:Y:S01]  /*0c20*/  IMAD.U32 R23, RZ, RZ, UR7 ;  /* 0x00000007ff177e24 */ /* 0x004fe2000f8e00ff */
[----:B------:R-:W-:Y:S01]  /*0c30*/  LOP3.LUT R2, R2, 0x38, RZ, 0xc0, !PT ;  /* 0x0000003802027812 */ /* 0x000fe200078ec0ff */
[C---:B------:R-:W-:Y:S01]  /*0c40*/  IMAD R3, R4.reuse, 0x20, R3 ;  /* 0x0000002004037824 */ /* 0x040fe200078e0203 */
[----:B------:R-:W-:-:S02]  /*0c50*/  LEA R4, R4, UR24, 0x3 ;  /* 0x0000001804047c11 */ /* 0x000fc4000f8e18ff */
[----:B------:R-:W-:Y:S01]  /*0c60*/  IADD3 R2, P0, PT, R2, UR4, RZ ;  /* 0x0000000402027c10 */ /* 0x000fe2000ff1e0ff */
[----:B------:R-:W-:Y:S01]  /*0c70*/  VIADD R24, R3, UR5 ;  /* 0x0000000503187c36 */ /* 0x000fe20008000000 */
[----:B------:R-:W-:Y:S01]  /*0c80*/  IADD3 R21, PT, PT, R4, 0x1, RZ ;  /* 0x0000000104157810 */ /* 0x000fe20007ffe0ff */
[----:B------:R-:W-:Y:S01]  /*0c90*/  IMAD.IADD R5, R5, 0x1, R4 ;  /* 0x0000000105057824 */ /* 0x000fe200078e0204 */
[----:B------:R-:W-:Y:S01]  /*0ca0*/  MOV R0, 0xff7fffff ;  /* 0xff7fffff00007802 */ /* 0x000fe20000000f00 */
[----:B------:R-:W-:Y:S01]  /*0cb0*/  IMAD.U32 R4, RZ, RZ, UR4 ;  /* 0x00000004ff047e24 */ /* 0x000fe2000f8e00ff */
[----:B------:R-:W-:Y:S02]  /*0cc0*/  IADD3 R23, PT, PT, -R23, UR14, RZ ;  /* 0x0000000e17177c10 */ /* 0x000fe4000fffe1ff */
[C---:B------:R-:W-:Y:S02]  /*0cd0*/  IADD3 R29, PT, PT, R5.reuse, -UR21, RZ ;  /* 0x80000015051d7c10 */ /* 0x040fe4000fffe0ff */
[----:B------:R-:W-:-:S02]  /*0ce0*/  IADD3 R22, PT, PT, R5, 0x1, RZ ;  /* 0x0000000105167810 */ /* 0x000fc40007ffe0ff */
[----:B------:R-:W-:-:S07]  /*0cf0*/  LEA.HI.X.SX32 R3, R4, RZ, 0x1, P0 ;  /* 0x000000ff04037211 */ /* 0x000fce00000f0eff */
.L_x_23921:
[----:B------:R-:W0:Y:S01]  /*0d00*/  LDC R11, c[0x0][0x400] ;  /* 0x00010000ff0b7b82 */ /* 0x000e220000000800 */
[----:B------:R-:W-:Y:S01]  /*0d10*/  IADD3 R4, PT, PT, R21, -0x1, RZ ;  /* 0xffffffff15047810 */ /* 0x000fe20007ffe0ff */
[----:B------:R-:W1:Y:S01]  /*0d20*/  S2R R25, SR_TID.X ;  /* 0x0000000000197919 */ /* 0x000e620000002100 */
[----:B------:R-:W-:Y:S02]  /*0d30*/  BSSY B1, `(.L_x_23917) ;  /* 0x00000c0000017945 */ /* 0x000fe40003800000 */
        /* <DEDUP_REMOVED lines=49> */
.L_x_23918:
        /* <DEDUP_REMOVED lines=17> */
[----:B------:R-:W4:Y:S01]  /*1160*/  LDG.E.CONSTANT R34, desc[UR12][R12.64+0x400] ;  /* 0x0004000c0c227981 */ /* 0x000f22000c1e9900 */
[----:B------:R-:W-:-:S03]  /*1170*/  HADD2.F32 R33, -RZ, R10.H1_H1 ;  /* 0x3000000aff217230 */ /* 0x000fc60000004100 */
[----:B------:R-:W4:Y:S01]  /*1180*/  LDG.E.CONSTANT R35, desc[UR12][R12.64+0x780] ;  /* 0x0007800c0c237981 */ /* 0x000f22000c1e9900 */
[--C-:B--2---:R-:W-:Y:S02]  /*1190*/  HADD2.F32 R7, -RZ, R5.reuse.H0_H0 ;  /* 0x20000005ff077230 */ /* 0x104fe40000004100 */
[----:B------:R-:W-:Y:S02]  /*11a0*/  HADD2.F32 R26, -RZ, R5.H1_H1 ;  /* 0x30000005ff1a7230 */ /* 0x000fe40000004100 */
[----:B------:R-:W-:Y:S02]  /*11b0*/  HADD2.F32 R5, -RZ, R8.H0_H0 ;  /* 0x20000008ff057230 */ /* 0x000fe40000004100 */
[----:B------:R-:W-:Y:S01]  /*11c0*/  FMUL.FTZ R32, R6, R7 ;  /* 0x0000000706207220 */ /* 0x000fe20000410000 */
[----:B---3--:R-:W-:Y:S02]  /*11d0*/  HADD2.F32 R6, -RZ, R4.H0_H0 ;  /* 0x20000004ff067230 */ /* 0x008fe40000004100 */
[----:B------:R-:W-:Y:S01]  /*11e0*/  FMUL.FTZ R9, R9, R26 ;  /* 0x0000001a09097220 */ /* 0x000fe20000410000 */
[----:B------:R-:W-:Y:S01]  /*11f0*/  HADD2.F32 R8, -RZ, R8.H1_H1 ;  /* 0x30000008ff087230 */ /* 0x000fe20000004100 */
[----:B------:R-:W2:Y:S01]  /*1200*/  LDG.E.CONSTANT R26, desc[UR12][R12.64+0x480] ;  /* 0x0004800c0c1a7981 */ /* 0x000ea2000c1e9900 */
[----:B------:R-:W-:-:S02]  /*1210*/  HADD2.F32 R7, -RZ, R10.H0_H0 ;  /* 0x2000000aff077230 */ /* 0x000fc40000004100 */
[----:B------:R-:W-:Y:S01]  /*1220*/  FFMA.FTZ R6, R5, R6, R32 ;  /* 0x0000000605067223 */ /* 0x000fe20000010020 */
[----:B------:R-:W-:Y:S01]  /*1230*/  HADD2.F32 R5, -RZ, R4.H1_H1 ;  /* 0x30000004ff057230 */ /* 0x000fe20000004100 */
[----:B------:R-:W3:Y:S01]  /*1240*/  LDG.E.CONSTANT R32, desc[UR12][R12.64+0x680] ;  /* 0x0006800c0c207981 */ /* 0x000ee2000c1e9900 */
[----:B----4-:R-:W-:-:S03]  /*1250*/  HADD2.F32 R4, -RZ, R30.H0_H0 ;  /* 0x2000001eff047230 */ /* 0x010fc60000004100 */
[----:B------:R-:W-:Y:S02]  /*1260*/  FFMA.FTZ R8, R8, R5, R9 ;  /* 0x0000000508087223 */ /* 0x000fe40000010009 */
[----:B------:R-:W-:Y:S02]  /*1270*/  FFMA.FTZ R9, R7, R4, R6 ;  /* 0x0000000407097223 */ /* 0x000fe40000010006 */
[----:B------:R-:W0:Y:S01]  /*1280*/  LDS.128 R4, [R15+UR26+0x10] ;  /* 0x0000101a0f047984 */ /* 0x000e220008000c00 */
[----:B------:R-:W-:Y:S02]  /*1290*/  HADD2.F32 R30, -RZ, R30.H1_H1 ;  /* 0x3000001eff1e7230 */ /* 0x000fe40000004100 */
[----:B------:R-:W-:-:S03]  /*12a0*/  HADD2.F32 R10, -RZ, R11.H0_H0 ;  /* 0x2000000bff0a7230 */ /* 0x000fc60000004100 */
[----:B------:R-:W-:Y:S01]  /*12b0*/  FFMA.FTZ R8, R33, R30, R8 ;  /* 0x0000001e21087223 */ /* 0x000fe20000010008 */
[--C-:B------:R-:W-:Y:S01]  /*12c0*/  HADD2.F32 R30, -RZ, R28.reuse.H0_H0 ;  /* 0x2000001cff1e7230 */ /* 0x100fe20000004100 */
[----:B------:R-:W4:Y:S01]  /*12d0*/  LDG.E.CONSTANT R33, desc[UR12][R12.64+0x600] ;  /* 0x0006000c0c217981 */ /* 0x000f22000c1e9900 */
[----:B------:R-:W-:Y:S02]  /*12e0*/  HADD2.F32 R11, -RZ, R11.H1_H1 ;  /* 0x3000000bff0b7230 */ /* 0x000fe40000004100 */
[----:B------:R-:W-:-:S05]  /*12f0*/  HADD2.F32 R28, -RZ, R28.H1_H1 ;  /* 0x3000001cff1c7230 */ /* 0x000fca0000004100 */
[----:B------:R-:W-:Y:S02]  /*1300*/  FFMA.FTZ R8, R11, R28, R8 ;  /* 0x0000001c0b087223 */ /* 0x000fe40000010008 */
[----:B------:R-:W3:Y:S01]  /*1310*/  LDG.E.CONSTANT R28, desc[UR12][R12.64+0x500] ;  /* 0x0005000c0c1c7981 */ /* 0x000ee2000c1e9900 */
[----:B------:R-:W-:-:S03]  /*1320*/  FFMA.FTZ R9, R10, R30, R9 ;  /* 0x0000001e0a097223 */ /* 0x000fc60000010009 */
[----:B------:R-:W4:Y:S01]  /*1330*/  LDG.E.CONSTANT R30, desc[UR12][R12.64+0x580] ;  /* 0x0005800c0c1e7981 */ /* 0x000f22000c1e9900 */
[----:B------:R-:W-:Y:S02]  /*1340*/  HADD2.F32 R11, -RZ, R31.H0_H0 ;  /* 0x2000001fff0b7230 */ /* 0x000fe40000004100 */
[----:B0-----:R-:W-:-:S05]  /*1350*/  HADD2.F32 R10, -RZ, R4.H0_H0 ;  /* 0x20000004ff0a7230 */ /* 0x001fca0000004100 */
[----:B------:R-:W-:Y:S01]  /*1360*/  FFMA.FTZ R9, R10, R11, R9 ;  /* 0x0000000b0a097223 */ /* 0x000fe20000010009 */
[----:B------:R-:W-:Y:S02]  /*1370*/  HADD2.F32 R11, -RZ, R4.H1_H1 ;  /* 0x30000004ff0b7230 */ /* 0x000fe40000004100 */
[----:B------:R-:W-:Y:S02]  /*1380*/  HADD2.F32 R4, -RZ, R31.H1_H1 ;  /* 0x3000001fff047230 */ /* 0x000fe40000004100 */
[----:B------:R0:W4:Y:S01]  /*1390*/  LDG.E.CONSTANT R31, desc[UR12][R12.64+0x700] ;  /* 0x0007000c0c1f7981 */ /* 0x000122000c1e9900 */
[----:B------:R-:W-:Y:S02]  /*13a0*/  HADD2.F32 R10, -RZ, R36.H0_H0 ;  /* 0x20000024ff0a7230 */ /* 0x000fe40000004100 */
[----:B------:R-:W-:Y:S01]  /*13b0*/  FFMA.FTZ R4, R11, R4, R8 ;  /* 0x000000040b047223 */ /* 0x000fe20000010008 */
[--C-:B------:R-:W-:Y:S02]  /*13c0*/  HADD2.F32 R8, -RZ, R5.reuse.H0_H0 ;  /* 0x20000005ff087230 */ /* 0x100fe40000004100 */
[----:B------:R-:W-:-:S02]  /*13d0*/  HADD2.F32 R5, -RZ, R5.H1_H1 ;  /* 0x30000005ff057230 */ /* 0x000fc40000004100 */
[----:B------:R-:W-:Y:S02]  /*13e0*/  HADD2.F32 R36, -RZ, R36.H1_H1 ;  /* 0x30000024ff247230 */ /* 0x000fe40000004100 */
[----:B------:R-:W-:Y:S01]  /*13f0*/  FFMA.FTZ R9, R8, R10, R9 ;  /* 0x0000000a08097223 */ /* 0x000fe20000010009 */
[----:B------:R-:W-:Y:S02]  /*1400*/  HADD2.F32 R8, -RZ, R6.H0_H0 ;  /* 0x20000006ff087230 */ /* 0x000fe40000004100 */
[----:B------:R-:W-:Y:S01]  /*1410*/  FFMA.FTZ R4, R5, R36, R4 ;  /* 0x0000002405047223 */ /* 0x000fe20000010004 */
[----:B------:R-:W-:-:S05]  /*1420*/  HADD2.F32 R5, -RZ, R37.H0_H0 ;  /* 0x20000025ff057230 */ /* 0x000fca0000004100 */
        /* <DEDUP_REMOVED lines=16> */
[----:B------:R-:W-:-:S03]  /*1530*/  HADD2.F32 R7, -RZ, R9.H0_H0 ;  /* 0x20000009ff077230 */ /* 0x000fc60000004100 */
[----:B------:R-:W-:Y:S01]  /*1540*/  FFMA.FTZ R34, R5, R34, R4 ;  /* 0x0000002205227223 */ /* 0x000fe20000010004 */
[----:B------:R-:W-:Y:S02]  /*1550*/  HADD2.F32 R9, -RZ, R9.H1_H1 ;  /* 0x30000009ff097230 */ /* 0x000fe40000004100 */
[--C-:B0-----:R-:W-:Y:S02]  /*1560*/  HADD2.F32 R13, -RZ, R10.reuse.H0_H0 ;  /* 0x2000000aff0d7230 */ /* 0x101fe40000004100 */
[----:B------:R-:W-:Y:S01]  /*1570*/  HADD2.F32 R10, -RZ, R10.H1_H1 ;  /* 0x3000000aff0a7230 */ /* 0x000fe20000004100 */
[----:B------:R-:W-:Y:S01]  /*1580*/  UMOV UR4, 0xffffffff ;  /* 0xffffffff00047882 */ /* 0x000fe20000000000 */
        /* <DEDUP_REMOVED lines=8> */
[----:B------:R-:W-:-:S03]  /*1610*/  HADD2.F32 R28, -RZ, R28.H1_H1 ;  /* 0x3000001cff1c7230 */ /* 0x000fc60000004100 */
[----:B------:R-:W-:Y:S01]  /*1620*/  FFMA.FTZ R8, R13, R12, R8 ;  /* 0x0000000c0d087223 */ /* 0x000fe20000010008 */
[--C-:B------:R-:W-:Y:S02]  /*1630*/  HADD2.F32 R13, -RZ, R11.reuse.H0_H0 ;  /* 0x2000000bff0d7230 */ /* 0x100fe40000004100 */
[----:B------:R-:W-:Y:S01]  /*1640*/  FFMA.FTZ R9, R10, R28, R9 ;  /* 0x0000001c0a097223 */ /* 0x000fe20000010009 */
[--C-:B----4-:R-:W-:Y:S02]  /*1650*/  HADD2.F32 R10, -RZ, R30.reuse.H0_H0 ;  /* 0x2000001eff0a7230 */ /* 0x110fe40000004100 */
[----:B------:R-:W-:Y:S02]  /*1660*/  HADD2.F32 R12, -RZ, R11.H1_H1 ;  /* 0x3000000bff0c7230 */ /* 0x000fe40000004100 */
[----:B------:R-:W-:Y:S02]  /*1670*/  HADD2.F32 R30, -RZ, R30.H1_H1 ;  /* 0x3000001eff1e7230 */ /* 0x000fe40000004100 */
[----:B------:R-:W-:Y:S01]  /*1680*/  FFMA.FTZ R8, R13, R10, R8 ;  /* 0x0000000a0d087223 */ /* 0x000fe20000010008 */
[----:B------:R-:W-:-:S02]  /*1690*/  HADD2.F32 R10, -RZ, R33.H0_H0 ;  /* 0x20000021ff0a7230 */ /* 0x000fc40000004100 */
[----:B------:R-:W-:Y:S02]  /*16a0*/  HADD2.F32 R33, -RZ, R33.H1_H1 ;  /* 0x30000021ff217230 */ /* 0x000fe40000004100 */
[--C-:B0-----:R-:W-:Y:S02]  /*16b0*/  HADD2.F32 R11, -RZ, R4.reuse.H0_H0 ;  /* 0x20000004ff0b7230 */ /* 0x101fe40000004100 */
[----:B------:R-:W-:Y:S01]  /*16c0*/  FFMA.FTZ R9, R12, R30, R9 ;  /* 0x0000001e0c097223 */ /* 0x000fe20000010009 */
[----:B------:R-:W-:Y:S02]  /*16d0*/  HADD2.F32 R4, -RZ, R4.H1_H1 ;  /* 0x30000004ff047230 */ /* 0x000fe40000004100 */
[--C-:B------:R-:W-:Y:S02]  /*16e0*/  HADD2.F32 R13, -RZ, R5.reuse.H0_H0 ;  /* 0x20000005ff0d7230 */ /* 0x100fe40000004100 */
[----:B------:R-:W-:Y:S02]  /*16f0*/  HADD2.F32 R12, -RZ, R32.H0_H0 ;  /* 0x20000020ff0c7230 */ /* 0x000fe40000004100 */
[----:B------:R-:W-:Y:S01]  /*1700*/  FFMA.FTZ R8, R11, R10, R8 ;  /* 0x0000000a0b087223 */ /* 0x000fe20000010008 */
[----:B------:R-:W-:-:S02]  /*1710*/  HADD2.F32 R5, -RZ, R5.H1_H1 ;  /* 0x30000005ff057230 */ /* 0x000fc40000004100 */
[----:B------:R-:W-:Y:S01]  /*1720*/  FFMA.FTZ R4, R4, R33, R9 ;  /* 0x0000002104047223 */ /* 0x000fe20000010009 */
[----:B------:R-:W-:Y:S02]  /*1730*/  HADD2.F32 R32, -RZ, R32.H1_H1 ;  /* 0x30000020ff207230 */ /* 0x000fe40000004100 */
[--C-:B------:R-:W-:Y:S02]  /*1740*/  HADD2.F32 R9, -RZ, R6.reuse.H0_H0 ;  /* 0x20000006ff097230 */ /* 0x100fe40000004100 */
[----:B------:R-:W-:Y:S02]  /*1750*/  HADD2.F32 R11, -RZ, R6.H1_H1 ;  /* 0x30000006ff0b7230 */ /* 0x000fe40000004100 */
[--C-:B------:R-:W-:Y:S02]  /*1760*/  HADD2.F32 R6, -RZ, R31.reuse.H0_H0 ;  /* 0x2000001fff067230 */ /* 0x100fe40000004100 */
[----:B------:R-:W-:Y:S01]  /*1770*/  FFMA.FTZ R8, R13, R12, R8 ;  /* 0x0000000c0d087223 */ /* 0x000fe20000010008 */
[----:B------:R-:W-:-:S02]  /*1780*/  HADD2.F32 R31, -RZ, R31.H1_H1 ;  /* 0x3000001fff1f7230 */ /* 0x000fc40000004100 */
[----:B------:R-:W-:Y:S01]  /*1790*/  FFMA.FTZ R4, R5, R32, R4 ;  /* 0x0000002005047223 */ /* 0x000fe20000010004 */
[----:B------:R-:W-:Y:S02]  /*17a0*/  HADD2.F32 R13, -RZ, R7.H0_H0 ;  /* 0x20000007ff0d7230 */ /* 0x000fe40000004100 */
[----:B------:R-:W-:Y:S02]  /*17b0*/  HADD2.F32 R5, -RZ, R35.H0_H0 ;  /* 0x20000023ff057230 */ /* 0x000fe40000004100 */
[----:B------:R-:W-:Y:S01]  /*17c0*/  FFMA.FTZ R6, R9, R6, R8 ;  /* 0x0000000609067223 */ /* 0x000fe20000010008 */
[----:B------:R-:W-:Y:S02]  /*17d0*/  HADD2.F32 R7, -RZ, R7.H1_H1 ;  /* 0x30000007ff077230 */ /* 0x000fe40000004100 */
        /* <DEDUP_REMOVED lines=9> */
.L_x_23969:
        /* <DEDUP_REMOVED lines=12> */
.L_x_23919:
[----:B------:R-:W-:Y:S05]  /*1930*/  BSYNC B1 ;  /* 0x0000000000017941 */ /* 0x000fea0003800000 */
.L_x_23917:
        /* <DEDUP_REMOVED lines=14> */
.L_x_23916:
[----:B------:R-:W-:Y:S05]  /*1a20*/  BSYNC B0 ;  /* 0x0000000000007941 */ /* 0x000fea0003800000 */
.L_x_23915:
        /* <DEDUP_REMOVED lines=22> */
.L_x_23974:
        /* <DEDUP_REMOVED lines=17> */
[----:B0----5:R-:W0:Y:S02]  /*1ca0*/  SHFL.BFLY PT, R14, R13, 0x2, 0x1f ;  /* 0x0c401f000d0e7f89 */ /* 0x021e2400000e0000 */
        /* <DEDUP_REMOVED lines=23> */
.L_x_23927:
        /* <DEDUP_REMOVED lines=11> */
.L_x_23926:
[----:B------:R-:W-:Y:S05]  /*1ed0*/  BSYNC.RECONVERGENT B1 ;  /* 0x0000000000017941 */ /* 0x000fea0003800200 */
.L_x_23925:
        /* <DEDUP_REMOVED lines=12> */
.L_x_23930:
        /* <DEDUP_REMOVED lines=100> */
.L_x_23929:
[----:B------:R-:W-:Y:S05]  /*25e0*/  BSYNC.RECONVERGENT B1 ;  /* 0x0000000000017941 */ /* 0x000fea0003800200 */
.L_x_23928:
        /* <DEDUP_REMOVED lines=55> */
.L_x_23932:
[----:B------:R-:W-:Y:S05]  /*2960*/  BSYNC.RECONVERGENT B1 ;  /* 0x0000000000017941 */ /* 0x000fea0003800200 */
.L_x_23931:
        /* <DEDUP_REMOVED lines=26> */
.L_x_23924:
[----:B------:R-:W-:Y:S05]  /*2b10*/  BSYNC.RECONVERGENT B0 ;  /* 0x0000000000007941 */ /* 0x000fea0003800200 */
.L_x_23923:
        /* <DEDUP_REMOVED lines=40> */
.L_x_23937:
[----:B------:R-:W1:Y:S01]  /*2da0*/  LDS R12, [R11] ;  /* 0x000000000b0c7984 */ /* 0x000e620000000800 */
[----:B------:R-:W-:-:S05]  /*2db0*/  VIADD R14, R14, 0x1 ;  /* 0x000000010e0e7836 */ /* 0x000fca0000000000 */
[----:B------:R-:W-:Y:S01]  /*2dc0*/  ISETP.NE.AND P0, PT, R14, RZ, PT ;  /* 0x000000ff0e00720c */ /* 0x000fe20003f05270 */
[----:B-1----:R-:W-:-:S05]  /*2dd0*/  FMUL.FTZ R12, R12, R9 ;  /* 0x000000090c0c7220 */ /* 0x002fca0000410000 */
[----:B------:R1:W-:Y:S02]  /*2de0*/  STS [R11], R12 ;  /* 0x0000000c0b007388 */ /* 0x0003e40000000800 */
[----:B-1----:R-:W-:-:S05]  /*2df0*/  IADD3 R11, PT, PT, R11, 0x200, RZ ;  /* 0x000002000b0b7810 */ /* 0x002fca0007ffe0ff */
[----:B------:R-:W-:Y:S05]  /*2e00*/  @P0 BRA `(.L_x_23937) ;  /* 0xfffffffc00e40947 */ /* 0x000fea000383ffff */
.L_x_23936:
[----:B------:R-:W-:Y:S05]  /*2e10*/  BSYNC.RECONVERGENT B1 ;  /* 0x0000000000017941 */ /* 0x000fea0003800200 */
.L_x_23935:
        /* <DEDUP_REMOVED lines=12> */
.L_x_23940:
        /* <DEDUP_REMOVED lines=52> */
.L_x_23939:
[----:B------:R-:W-:Y:S05]  /*3220*/  BSYNC.RECONVERGENT B1 ;  /* 0x0000000000017941 */ /* 0x000fea0003800200 */
.L_x_23938:
        /* <DEDUP_REMOVED lines=31> */
.L_x_23942:
[----:B------:R-:W-:Y:S05]  /*3420*/  BSYNC.RECONVERGENT B1 ;  /* 0x0000000000017941 */ /* 0x000fea0003800200 */
.L_x_23941:
        /* <DEDUP_REMOVED lines=14> */
.L_x_23934:
[----:B------:R-:W-:Y:S05]  /*3510*/  BSYNC.RECONVERGENT B0 ;  /* 0x0000000000007941 */ /* 0x000fea0003800200 */
.L_x_23933:
        /* <DEDUP_REMOVED lines=26> */
.L_x_23944:
[----:B--23--:R-:W-:Y:S05]  /*36c0*/  BSYNC.RECONVERGENT B0 ;  /* 0x0000000000007941 */ /* 0x00cfea0003800200 */
.L_x_23943:
[----:B------:R-:W-:Y:S01]  /*36d0*/  BSSY.RECONVERGENT B1, `(.L_x_23945) ;  /* 0x0000117000017945 */ /* 0x000fe20003800200 */
[----:B------:R-:W-:Y:S02]  /*36e0*/  HFMA2 R27, -RZ, RZ, 0, 0 ;  /* 0x00000000ff1b7431 */ /* 0x000fe400000001ff */
[----:B------:R-:W-:Y:S01]  /*36f0*/  IMAD.MOV.U32 R30, RZ, RZ, RZ ;  /* 0x000000ffff1e7224 */ /* 0x000fe200078e00ff */
[----:B------:R-:W-:Y:S01]  /*3700*/  CS2R R28, SRZ ;  /* 0x00000000001c7805 */ /* 0x000fe2000001ff00 */
[----:B------:R-:W-:Y:S06]  /*3710*/  @P1 BRA `(.L_x_23946) ;  /* 0x0000001000481947 */ /* 0x000fec0003800000 */
[----:B0---4-:R-:W0:Y:S01]  /*3720*/  I2F.RP R3, R20 ;  /* 0x0000001400037306 */ /* 0x011e220000209400 */
[----:B------:R-:W2:Y:S01]  /*3730*/  LDCU UR4, c[0x0][0x3c8] ;  /* 0x00007900ff0477ac */ /* 0x000ea20008000800 */
[----:B-1----:R-:W-:Y:S01]  /*3740*/  IMAD.WIDE.U32 R12, R21, 0x4, RZ ;  /* 0x00000004150c7825 */ /* 0x002fe200078e00ff */
[----:B------:R-:W-:Y:S02]  /*3750*/  LEA R8, R5, R8, 0x3 ;  /* 0x0000000805087211 */ /* 0x000fe400078e18ff */
[----:B------:R-:W-:Y:S01]  /*3760*/  CS2R R28, SRZ ;  /* 0x00000000001c7805 */ /* 0x000fe2000001ff00 */
[----:B------:R-:W1:Y:S01]  /*3770*/  LDCU UR5, c[0x0][0x3fc] ;  /* 0x00007f80ff0577ac */ /* 0x000e620008000800 */
[C---:B------:R-:W-:Y:S01]  /*3780*/  IMAD.IADD R26, R21.reuse, 0x1, -R26 ;  /* 0x00000001151a7824 */ /* 0x040fe200078e0a1a */
[----:B------:R-:W-:Y:S01]  /*3790*/  MOV R30, RZ ;  /* 0x000000ff001e7202 */ /* 0x000fe20000000f00 */
[----:B------:R-:W-:Y:S01]  /*37a0*/  VIADD R21, R21, 0x1 ;  /* 0x0000000115157836 */ /* 0x000fe20000000000 */
[----:B------:R-:W3:Y:S01]  /*37b0*/  LDCU.64 UR6, c[0x0][0x3b8] ;  /* 0x00007700ff0677ac */ /* 0x000ee20008000a00 */
[----:B------:R-:W-:Y:S01]  /*37c0*/  IMAD.MOV.U32 R27, RZ, RZ, RZ ;  /* 0x000000ffff1b7224 */ /* 0x000fe200078e00ff */
[----:B------:R-:W-:Y:S01]  /*37d0*/  IADD3 R22, PT, PT, R8, 0x3, RZ ;  /* 0x0000000308167810 */ /* 0x000fe20007ffe0ff */
[----:B0-----:R-:W0:Y:S01]  /*37e0*/  MUFU.RCP R3, R3 ;  /* 0x0000000300037308 */ /* 0x001e220000001000 */
[----:B--2---:R-:W-:Y:S01]  /*37f0*/  UIMAD UR4, UR16, UR4, URZ ;  /* 0x00000004100472a4 */ /* 0x004fe2000f8e02ff */
[----:B-1----:R-:W-:-:S05]  /*3800*/  MOV R23, UR5 ;  /* 0x0000000500177c02 */ /* 0x002fca0008000f00 */
[----:B------:R-:W-:Y:S02]  /*3810*/  MOV R9, UR4 ;  /* 0x0000000400097c02 */ /* 0x000fe40008000f00 */
[----:B------:R-:W-:-:S03]  /*3820*/  IADD3 R23, PT, PT, -R23, UR14, RZ ;  /* 0x0000000e17177c10 */ /* 0x000fc6000fffe1ff */
[----:B------:R-:W1:Y:S01]  /*3830*/  LDCU UR4, c[0x0][0x3e0] ;  /* 0x00007c00ff0477ac */ /* 0x000e620008000800 */
[----:B------:R-:W-:-:S04]  /*3840*/  IMAD.WIDE R12, R9, 0x4, R12 ;  /* 0x00000004090c7825 */ /* 0x000fc800078e020c */
[----:B0-----:R-:W-:Y:S02]  /*3850*/  VIADD R10, R3, 0xffffffe ;  /* 0x0ffffffe030a7836 */ /* 0x001fe40000000000 */
[----:B------:R-:W-:Y:S01]  /*3860*/  VIADD R3, R2, 0x120 ;  /* 0x0000012002037836 */ /* 0x000fe20000000000 */
[----:B---3--:R-:W-:Y:S01]  /*3870*/  IADD3 R2, P0, PT, R12, UR6, RZ ;  /* 0x000000060c027c10 */ /* 0x008fe2000ff1e0ff */
[----:B------:R0:W2:Y:S03]  /*3880*/  F2I.FTZ.U32.TRUNC.NTZ R11, R10 ;  /* 0x0000000a000b7305 */ /* 0x0000a6000021f000 */
[----:B------:R-:W-:Y:S02]  /*3890*/  LEA R24, R0, R3, 0x18 ;  /* 0x0000000300187211 */ /* 0x000fe400078ec0ff */
[----:B------:R-:W-:-:S03]  /*38a0*/  IADD3.X R3, PT, PT, R13, UR7, RZ, P0, !PT ;  /* 0x000000070d037c10 */ /* 0x000fc600087fe4ff */
[----:B------:R-:W-:Y:S01]  /*38b0*/  IMAD R24, R5, 0x20, R24 ;  /* 0x0000002005187824 */ /* 0x000fe200078e0218 */
[----:B-1----:R-:W-:Y:S01]  /*38c0*/  UIMAD UR4, UR15, UR4, URZ ;  /* 0x000000040f0472a4 */ /* 0x002fe2000f8e02ff */
[----:B0-----:R-:W-:-:S03]  /*38d0*/  MOV R10, RZ ;  /* 0x000000ff000a7202 */ /* 0x001fc60000000f00 */
[----:B------:R-:W-:Y:S01]  /*38e0*/  USHF.R.S32.HI UR5, URZ, 0x1f, UR4 ;  /* 0x0000001fff057899 */ /* 0x000fe20008011404 */
[----:B------:R-:W-:Y:S01]  /*38f0*/  IADD3 R24, PT, PT, R24, 0x10, RZ ;  /* 0x0000001018187810 */ /* 0x000fe20007ffe0ff */
[----:B--2---:R-:W-:Y:S02]  /*3900*/  IMAD.MOV R14, RZ, RZ, -R11 ;  /* 0x000000ffff0e7224 */ /* 0x004fe400078e0a0b */
[----:B------:R-:W-:Y:S02]  /*3910*/  IMAD.U32 R34, RZ, RZ, UR4 ;  /* 0x00000004ff227e24 */ /* 0x000fe4000f8e00ff */
[----:B------:R-:W-:Y:S01]  /*3920*/  IMAD.U32 R35, RZ, RZ, UR5 ;  /* 0x00000005ff237e24 */ /* 0x000fe2000f8e00ff */
[----:B------:R-:W-:-:S05]  /*3930*/  MOV R9, R14 ;  /* 0x0000000e00097202 */ /* 0x000fca0000000f00 */
[----:B------:R-:W-:-:S04]  /*3940*/  IMAD R9, R9, R20, RZ ;  /* 0x0000001409097224 */ /* 0x000fc800078e02ff */
[----:B------:R-:W-:-:S07]  /*3950*/  IMAD.HI.U32 R0, R11, R9, R10 ;  /* 0x000000090b007227 */ /* 0x000fce00078e000a */
.L_x_23957:
        /* <DEDUP_REMOVED lines=13> */
[----:B------:R-:W-:Y:S02]  /*3a30*/  @!P1 IADD3 R9, PT, PT, R9, -R14, RZ ;  /* 0x8000000e09099210 */ /* 0x000fe40007ffe0ff */
[----:B------:R-:W-:Y:S02]  /*3a40*/  @!P1 IADD3 R11, PT, PT, R11, 0x1, RZ ;  /* 0x000000010b0b9810 */ /* 0x000fe40007ffe0ff */
[----:B------:R-:W-:Y:S02]  /*3a50*/  ISETP.GE.U32.AND P0, PT, R9, R20, PT ;  /* 0x000000140900720c */ /* 0x000fe40003f06070 */
[----:B------:R-:W-:Y:S01]  /*3a60*/  LOP3.LUT R9, R25, R8, RZ, 0x3c, !PT ;  /* 0x0000000819097212 */ /* 0x000fe200078e3cff */
[----:B0-----:R-:W-:Y:S01]  /*3a70*/  VIADD R14, R15, 0xffffffe ;  /* 0x0ffffffe0f0e7836 */ /* 0x001fe20000000000 */
[----:B------:R-:W-:Y:S02]  /*3a80*/  ISETP.NE.AND P1, PT, R8, RZ, PT ;  /* 0x000000ff0800720c */ /* 0x000fe40003f25270 */
[----:B------:R-:W-:-:S02]  /*3a90*/  ISETP.GE.AND P2, PT, R9, RZ, PT ;  /* 0x000000ff0900720c */ /* 0x000fc40003f46270 */
[----:B------:R-:W0:Y:S05]  /*3aa0*/  F2I.FTZ.U32.TRUNC.NTZ R9, R14 ;  /* 0x0000000e00097305 */ /* 0x000e2a000021f000 */
[----:B------:R-:W-:-:S05]  /*3ab0*/  @P0 VIADD R11, R11, 0x1 ;  /* 0x000000010b0b0836 */ /* 0x000fca0000000000 */
[----:B------:R-:W-:-:S05]  /*3ac0*/  MOV R12, R11 ;  /* 0x0000000b000c7202 */ /* 0x000fca0000000f00 */
[----:B------:R-:W-:Y:S01]  /*3ad0*/  @!P2 IMAD.MOV R12, RZ, RZ, -R12 ;  /* 0x000000ffff0ca224 */ /* 0x000fe200078e0a0c */
[----:B------:R-:W-:Y:S01]  /*3ae0*/  @!P1 LOP3.LUT R12, RZ, R8, RZ, 0x33, !PT ;  /* 0x00000008ff0c9212 */ /* 0x000fe200078e33ff */
[----:B------:R-:W-:Y:S01]  /*3af0*/  HFMA2 R8, -RZ, RZ, 0, 0 ;  /* 0x00000000ff087431 */ /* 0x000fe200000001ff */
        /* <DEDUP_REMOVED lines=20> */
[----:B------:R-:W2:Y:S04]  /*3c40*/  LDG.E.CONSTANT R17, desc[UR12][R2.64] ;  /* 0x0000000c02117981 */ /* 0x000ea8000c1e9900 */
[----:B------:R-:W0:Y:S04]  /*3c50*/  LDS.128 R12, [R24+-0x10] ;  /* 0xfffff000180c7984 */ /* 0x000e280000000c00 */
[----:B------:R1:W3:Y:S01]  /*3c60*/  LDS.128 R8, [R24] ;  /* 0x0000000018087984 */ /* 0x0002e20000000c00 */
[----:B0-----:R-:W-:Y:S02]  /*3c70*/  F2FP.F16.F32.PACK_AB R32, R15, R14 ;  /* 0x0000000e0f20723e */ /* 0x001fe400000000ff */
[----:B------:R-:W-:Y:S01]  /*3c80*/  F2FP.F16.F32.PACK_AB R31, R13, R12 ;  /* 0x0000000c0d1f723e */ /* 0x000fe200000000ff */
[----:B--2---:R-:W-:-:S03]  /*3c90*/  IMAD.WIDE R16, R17, UR24, R34 ;  /* 0x0000001811107c25 */ /* 0x004fc6000f8e0222 */
[----:B------:R-:W-:-:S04]  /*3ca0*/  LEA R18, P0, R4, R16, 0x3 ;  /* 0x0000001004127211 */ /* 0x000fc800078018ff */
[----:B------:R-:W-:Y:S01]  /*3cb0*/  LEA R16, P1, R18, UR22, 0x1 ;  /* 0x0000001612107c11 */ /* 0x000fe2000f8208ff */
[----:B------:R-:W-:Y:S01]  /*3cc0*/  IMAD.X R17, RZ, RZ, R17, P0 ;  /* 0x000000ffff117224 */ /* 0x000fe200000e0611 */
[----:B------:R-:W-:-:S04]  /*3cd0*/  ISETP.NE.AND P0, PT, R26, -0x1, PT ;  /* 0xffffffff1a00780c */ /* 0x000fc80003f05270 */
[----:B------:R-:W-:-:S05]  /*3ce0*/  LEA.HI.X R17, R18, UR23, R17, 0x1, P1 ;  /* 0x0000001712117c11 */ /* 0x000fca00088f0c11 */
[----:B------:R1:W5:Y:S01]  /*3cf0*/  LDG.E.128.CONSTANT R12, desc[UR12][R16.64] ;  /* 0x0000000c100c7981 */ /* 0x000362000c1e9d00 */
[----:B------:R-:W-:Y:S04]  /*3d00*/  BSSY.RECONVERGENT B2, `(.L_x_23949) ;  /* 0x0000020000027945 */ /* 0x000fe80003800200 */
[----:B---3--:R-:W-:Y:S05]  /*3d10*/  @P0 BRA `(.L_x_23950) ;  /* 0x0000000000780947 */ /* 0x008fea0003800000 */
        /* <DEDUP_REMOVED lines=30> */
.L_x_23950:
[----:B------:R-:W-:Y:S05]  /*3f00*/  BSYNC.RECONVERGENT B2 ;  /* 0x0000000000027941 */ /* 0x000fea0003800200 */
.L_x_23949:
        /* <DEDUP_REMOVED lines=38> */
.L_x_23952:
[----:B------:R-:W-:Y:S05]  /*4170*/  BSYNC.RECONVERGENT B2 ;  /* 0x0000000000027941 */ /* 0x000fea0003800200 */
.L_x_23951:
[----:B-----5:R-:W-:-:S04]  /*4180*/  HMUL2 R9, R32, R9 ;  /* 0x0000000920097232 */ /* 0x020fc80000000000 */
[----:B------:R-:W-:Y:S01]  /*4190*/  HFMA2 R13, R31, R8, R9 ;  /* 0x000000081f0d7231 */ /* 0x000fe20000000009 */
[----:B------:R-:W-:-:S03]  /*41a0*/  MOV R8, R12 ;  /* 0x0000000c00087202 */ /* 0x000fc60000000f00 */
        /* <DEDUP_REMOVED lines=35> */
.L_x_23954:
[----:B------:R-:W-:Y:S05]  /*43e0*/  BSYNC.RECONVERGENT B2 ;  /* 0x0000000000027941 */ /* 0x000fea0003800200 */
.L_x_23953:
        /* <DEDUP_REMOVED lines=36> */
.L_x_23956:
[----:B------:R-:W-:Y:S05]  /*4630*/  BSYNC.RECONVERGENT B2 ;  /* 0x0000000000027941 */ /* 0x000fea0003800200 */
.L_x_23955:
        /* <DEDUP_REMOVED lines=22> */
.L_x_23948:
[----:B------:R-:W-:Y:S05]  /*47a0*/  BSYNC.RECONVERGENT B0 ;  /* 0x0000000000007941 */ /* 0x000fea0003800200 */
.L_x_23947:
        /* <DEDUP_REMOVED lines=9> */
.L_x_23946:
[----:B------:R-:W-:Y:S05]  /*4840*/  BSYNC.RECONVERGENT B1 ;  /* 0x0000000000017941 */ /* 0x000fea0003800200 */
.L_x_23945:
[C---:B------:R-:W-:Y:S01]  /*4850*/  LOP3.LUT R0, R7.reuse, 0x3c0, RZ, 0xc0, !PT ;  /* 0x000003c007007812 */ /* 0x040fe200078ec0ff */
        /* <DEDUP_REMOVED lines=18> */
.L_x_23959:
[----:B------:R-:W-:Y:S05]  /*4980*/  BSYNC.RECONVERGENT B0 ;  /* 0x0000000000007941 */ /* 0x000fea0003800200 */
.L_x_23958:
        /* <DEDUP_REMOVED lines=8> */
[----:B--2---:R-:W2:Y:S04]  /*4a10*/  LDS R0, [R8] ;  /* 0x0000000008007984 */ /* 0x004ea80000000800 */
[----:B------:R-:W3:Y:S04]  /*4a20*/  LDS R2, [R8+0x80] ;  /* 0x0000800008027984 */ /* 0x000ee80000000800 */
[----:B0---4-:R-:W0:Y:S04]  /*4a30*/  LDS R3, [R8+0x100] ;  /* 0x0001000008037984 */ /* 0x011e280000000800 */
[----:B------:R-:W4:Y:S01]  /*4a40*/  LDS R6, [R8+0x180] ;  /* 0x0001800008067984 */ /* 0x000f220000000800 */
[----:B--2---:R-:W-:Y:S01]  /*4a50*/  FADD.FTZ R30, R0, R30 ;  /* 0x0000001e001e7221 */ /* 0x004fe20000010000 */
[----:B---3--:R-:W-:Y:S01]  /*4a60*/  FADD.FTZ R29, R2, R29 ;  /* 0x0000001d021d7221 */ /* 0x008fe20000010000 */
[----:B0-----:R-:W-:Y:S01]  /*4a70*/  FADD.FTZ R28, R3, R28 ;  /* 0x0000001c031c7221 */ /* 0x001fe20000010000 */
[----:B----4-:R-:W-:-:S07]  /*4a80*/  FADD.FTZ R27, R6, R27 ;  /* 0x0000001b061b7221 */ /* 0x010fce0000010000 */
.L_x_23961:
[----:B------:R-:W-:Y:S05]  /*4a90*/  BSYNC.RECONVERGENT B0 ;  /* 0x0000000000007941 */ /* 0x000fea0003800200 */
.L_x_23960:
        /* <DEDUP_REMOVED lines=12> */
.L_x_23963:
[----:B------:R-:W-:Y:S05]  /*4b60*/  BSYNC.RECONVERGENT B0 ;  /* 0x0000000000007941 */ /* 0x000fea0003800200 */
.L_x_23962:
        /* <DEDUP_REMOVED lines=8> */
[----:B--2---:R-:W2:Y:S04]  /*4bf0*/  LDS R0, [R5] ;  /* 0x0000000005007984 */ /* 0x004ea80000000800 */
[----:B------:R-:W5:Y:S04]  /*4c00*/  LDS R2, [R5+0x80] ;  /* 0x0000800005027984 */ /* 0x000f680000000800 */
[----:B0---4-:R-:W0:Y:S04]  /*4c10*/  LDS R3, [R5+0x100] ;  /* 0x0001000005037984 */ /* 0x011e280000000800 */
[----:B---3--:R-:W3:Y:S01]  /*4c20*/  LDS R4, [R5+0x180] ;  /* 0x0001800005047984 */ /* 0x008ee20000000800 */
[----:B--2---:R-:W-:Y:S01]  /*4c30*/  FADD.FTZ R30, R0, R30 ;  /* 0x0000001e001e7221 */ /* 0x004fe20000010000 */
[----:B-----5:R-:W-:Y:S01]  /*4c40*/  FADD.FTZ R29, R2, R29 ;  /* 0x0000001d021d7221 */ /* 0x020fe20000010000 */
[----:B0-----:R-:W-:Y:S01]  /*4c50*/  FADD.FTZ R28, R3, R28 ;  /* 0x0000001c031c7221 */ /* 0x001fe20000010000 */
[----:B---3--:R-:W-:-:S07]  /*4c60*/  FADD.FTZ R27, R4, R27 ;  /* 0x0000001b041b7221 */ /* 0x008fce0000010000 */
.L_x_23965:
[----:B------:R-:W-:Y:S05]  /*4c70*/  BSYNC.RECONVERGENT B0 ;  /* 0x0000000000007941 */ /* 0x000fea0003800200 */
.L_x_23964:
[----:B------:R-:W-:Y:S06]  /*4c80*/  BAR.SYNC.DEFER_BLOCKING 0x0 ;  /* 0x0000000000007b1d */ /* 0x000fec0000010000 */
[----:B------:R-:W-:Y:S05]  /*4c90*/  @P2 EXIT ;  /* 0x000000000000294d */ /* 0x000fea0003800000 */
[----:B------:R-:W-:Y:S01]  /*4ca0*/  UIMAD UR5, UR16, UR20, UR17 ;  /* 0x00000014100572a4 */ /* 0x000fe2000f8e0211 */
[----:B---3--:R-:W-:Y:S01]  /*4cb0*/  F2FP.F16.F32.PACK_AB R4, R27, R28 ;  /* 0x0000001c1b04723e */ /* 0x008fe200000000ff */
[----:B------:R-:W-:Y:S02]  /*4cc0*/  USHF.L.U32 UR4, UR18, 0x7, URZ ;  /* 0x0000000712047899 */ /* 0x000fe400080006ff */
[----:B------:R-:W-:Y:S01]  /*4cd0*/  UIMAD UR5, UR5, UR19, URZ ;  /* 0x00000013050572a4 */ /* 0x000fe2000f8e02ff */
[----:B------:R-:W3:Y:S03]  /*4ce0*/  LDCU.64 UR6, c[0x0][0x390] ;  /* 0x00007200ff0677ac */ /* 0x000ee60008000a00 */
[----:B------:R-:W-:-:S06]  /*4cf0*/  ULEA UR4, UP0, UR5, UR4, 0x7 ;  /* 0x0000000405047291 */ /* 0x000fcc000f8038ff */
[----:B--2---:R-:W-:Y:S01]  /*4d00*/  IMAD.U32 R0, RZ, RZ, UR4 ;  /* 0x00000004ff007e24 */ /* 0x004fe2000f8e00ff */
[----:B------:R-:W-:-:S04]  /*4d10*/  UIADD3.X UR4, UPT, UPT, URZ, URZ, URZ, UP0, !UPT ;  /* 0x000000ffff047290 */ /* 0x000fc800087fe4ff */
[----:B------:R-:W-:Y:S02]  /*4d20*/  LOP3.LUT R7, R0, 0x1f, R7, 0xf8, !PT ;  /* 0x0000001f00077812 */ /* 0x000fe400078ef807 */
[----:B------:R-:W-:Y:S02]  /*4d30*/  MOV R6, UR4 ;  /* 0x0000000400067c02 */ /* 0x000fe40008000f00 */
[----:B---3--:R-:W-:Y:S02]  /*4d40*/  LEA R2, P0, R7, UR6, 0x1 ;  /* 0x0000000607027c11 */ /* 0x008fe4000f8008ff */
[----:B------:R-:W-:Y:S02]  /*4d50*/  F2FP.F16.F32.PACK_AB R0, R29, R30 ;  /* 0x0000001e1d00723e */ /* 0x000fe400000000ff */
[----:B0---4-:R-:W-:Y:S02]  /*4d60*/  LEA.HI.X R3, R7, UR7, R6, 0x1, P0 ;  /* 0x0000000707037c11 */ /* 0x011fe400080f0c06 */
[----:B------:R-:W-:-:S02]  /*4d70*/  PRMT R5, R0, 0x7632, R5 ;  /* 0x0000763200057816 */ /* 0x000fc40000000005 */
[----:B------:R-:W-:Y:S01]  /*4d80*/  PRMT R6, R4, 0x7632, R6 ;  /* 0x0000763204067816 */ /* 0x000fe20000000006 */
[----:B------:R-:W-:Y:S04]  /*4d90*/  STG.E.U16 desc[UR12][R2.64], R0 ;  /* 0x0000000002007986 */ /* 0x000fe8000c10150c */
[----:B------:R-:W-:Y:S04]  /*4da0*/  STG.E.U16 desc[UR12][R2.64+0x40], R5 ;  /* 0x0000400502007986 */ /* 0x000fe8000c10150c */
[----:B------:R-:W-:Y:S04]  /*4db0*/  STG.E.U16 desc[UR12][R2.64+0x80], R4 ;  /* 0x0000800402007986 */ /* 0x000fe8000c10150c */
[----:B------:R-:W-:Y:S01]  /*4dc0*/  STG.E.U16 desc[UR12][R2.64+0xc0], R6 ;  /* 0x0000c00602007986 */ /* 0x000fe2000c10150c */
[----:B------:R-:W-:Y:S05]  /*4dd0*/  EXIT ;  /* 0x000000000000794d */ /* 0x000fea0003800000 */
.L_x_23920:
        /* <DEDUP_REMOVED lines=8> */
.L_x_23967:
[----:B------:R-:W-:Y:S05]  /*4e60*/  BSYNC B2 ;  /* 0x0000000000027941 */ /* 0x000fea0003800000 */
.L_x_23966:
        /* <DEDUP_REMOVED lines=9> */
.L_x_23968:
[----:B------:R-:W-:Y:S01]  /*4f00*/  MOV R6, R12 ;  /* 0x0000000c00067202 */ /* 0x000fe20000000f00 */
[----:B------:R-:W-:Y:S06]  /*4f10*/  BRA `(.L_x_23969) ;  /* 0xffffffc800547947 */ /* 0x000fec000383ffff */
.L_x_23922:
        /* <DEDUP_REMOVED lines=8> */
.L_x_23971:
[----:B------:R-:W-:Y:S05]  /*4fa0*/  BSYNC B0 ;  /* 0x0000000000007941 */ /* 0x000fea0003800000 */
.L_x_23970:
        /* <DEDUP_REMOVED lines=9> */
.L_x_23972:
[----:B------:R-:W-:Y:S02]  /*5040*/  HFMA2 R25, -RZ, RZ, 0, 2.384185791015625e-07 ;  /* 0x00000004ff197431 */ /* 0x000fe400000001ff */
[----:B------:R-:W-:-:S05]  /*5050*/  IMAD.MOV.U32 R2, RZ, RZ, R12 ;  /* 0x000000ffff027224 */ /* 0x000fca00078e000c */
[----:B------:R-:W-:-:S04]  /*5060*/  FMNMX.FTZ R11, R3, R2, !PT ;  /* 0x00000002030b7209 */ /* 0x000fc80007810000 */
[----:B------:R-:W-:-:S07]  /*5070*/  MOV R28, R11 ;  /* 0x0000000b001c7202 */ /* 0x000fce0000000f00 */
[----:B------:R-:W-:Y:S05]  /*5080*/  WARPSYNC.COLLECTIVE R13, `(.L_x_23973) ;  /* 0x000000000d087348 */ /* 0x000fea0003c00000 */
[----:B------:R0:W1:Y:S02]  /*5090*/  SHFL.BFLY P2, R12, R28, R25, R30 ;  /* 0x0c0000191c0c7389 */ /* 0x000064000004001e */
[----:B01----:R-:W-:Y:S05]  /*50a0*/  ENDCOLLECTIVE ;  /* 0x000000000000791b */ /* 0x003fea0003800000 */
.L_x_23973:
[----:B------:R-:W-:Y:S05]  /*50b0*/  BRA `(.L_x_23974) ;  /* 0xffffffc800b47947 */ /* 0x000fea000383ffff */
.L_x_23975:
        /* <DEDUP_REMOVED lines=12> */
.L_x_27594:


//--------------------- .text._ZN4vllm32paged_attention_v2_reduce_kernelItLi120ELi128ELi512EEEvPT_PKfS4_PKS1_PKii --------------------------
	.section	.text._ZN4vllm32paged_attention_v2_reduce_kernelItLi120ELi128ELi512EEEvPT_PKfS4_PKS1_PKii,"ax",@progbits
	.align	128
        .global         _ZN4vllm32paged_attention_v2_reduce_kernelItLi120ELi128ELi512EEEvPT_PKfS4_PKS1_PKii
        .type           _ZN4vllm32paged_attention_v2_reduce_kernelItLi120ELi128ELi512EEEvPT_PKfS4_PKS1_PKii,@function
        .size           _ZN4vllm32paged_attention_v2_reduce_kernelItLi120ELi128ELi512EEEvPT_PKfS4_PKS1_PKii,(.L_x_27595 - _ZN4vllm32paged_attention_v2_reduce_kernelItLi120ELi128ELi512EEEvPT_PKfS4_PKS1_PKii)
        .other          _ZN4vllm32paged_attention_v2_reduce_kernelItLi120ELi128ELi512EEEvPT_PKfS4_PKS1_PKii,@"STO_CUDA_ENTRY STV_DEFAULT"
_ZN4vllm32paged_attention_v2_reduce_kernelItLi120ELi128ELi512EEEvPT_PKfS4_PKS1_PKii:
.text._ZN4vllm32paged_attention_v2_reduce_kernelItLi120ELi128ELi512EEEvPT_PKfS4_PKS1_PKii:
        /* <DEDUP_REMOVED lines=73> */
.L_x_23979:
[----:B------:R-:W-:-:S05]  /*0490*/  IADD3 R6, P1, PT, R4, R13, RZ ;  /* 0x0000000d04067210 */ /* 0x000fca0007f3e0ff */
[----:B0-----:R-:W-:-:S06]  /*04a0*/  IMAD.X R7, R5, 0x1, R15, P1 ;  /* 0x0000000105077824 */ /* 0x001fcc00008e060f */
[----:B------:R-:W2:Y:S01]  /*04b0*/  LDG.E.U16.CONSTANT R7, desc[UR6][R6.64] ;  /* 0x0000000606077981 */ /* 0x000ea2000c1e9500 */
[----:B------:R-:W-:Y:S02]  /*04c0*/  IADD3 R8, P1, PT, R4, R17, RZ ;  /* 0x0000001104087210 */ /* 0x000fe40007f3e0ff */
[----:B------:R-:W-:-:S03]  /*04d0*/  IADD3 R3, PT, PT, R3, 0x1, RZ ;  /* 0x0000000103037810 */ /* 0x000fc60007ffe0ff */
[----:B------:R-:W-:Y:S01]  /*04e0*/  IMAD.X R9, R5, 0x1, R21, P1 ;  /* 0x0000000105097824 */ /* 0x000fe200008e0615 */
[----:B------:R-:W-:Y:S01]  /*04f0*/  ISETP.NE.AND P1, PT, R3, RZ, PT ;  /* 0x000000ff0300720c */ /* 0x000fe20003f25270 */
[----:B------:R-:W-:-:S03]  /*0500*/  IMAD.WIDE.U32 R4, R10, 0x2, R4 ;  /* 0x000000020a047825 */ /* 0x000fc600078e0004 */
[----:B--2---:R0:W-:Y:S09]  /*0510*/  STG.E.U16 desc[UR6][R8.64], R7 ;  /* 0x0000000708007986 */ /* 0x0041f2000c101506 */
[----:B------:R-:W-:Y:S05]  /*0520*/  @P1 BRA `(.L_x_23979) ;  /* 0xfffffffc00d81947 */ /* 0x000fea000383ffff */
.L_x_23978:
[----:B------:R-:W-:Y:S05]  /*0530*/  BSYNC.RECONVERGENT B0 ;  /* 0x0000000000007941 */ /* 0x000fea0003800200 */
.L_x_23977:
[----:B------:R-:W-:Y:S05]  /*0540*/  @!P0 EXIT ;  /* 0x000000000000894d */ /* 0x000fea0003800000 */
[----:B------:R-:W-:Y:S01]  /*0550*/  IADD3 R12, P0, PT, R2, UR4, RZ ;  /* 0x00000004020c7c10 */ /* 0x000fe2000ff1e0ff */
[C-C-:B------:R-:W-:Y:S01]  /*0560*/  IMAD R13, R10.reuse, 0x2, R11.reuse ;  /* 0x000000020a0d7824 */ /* 0x140fe200078e020b */
[----:B------:R-:W1:Y:S01]  /*0570*/  LDCU.64 UR8, c[0x0][0x398] ;  /* 0x00007300ff0877ac */ /* 0x000e620008000a00 */
[----:B------:R-:W-:Y:S01]  /*0580*/  IMAD R15, R10, 0x3, R11 ;  /* 0x000000030a0f7824 */ /* 0x000fe200078e020b */
[----:B------:R-:W-:Y:S01]  /*0590*/  IADD3.X R14, PT, PT, R19, UR5, RZ, P0, !PT ;  /* 0x00000005130e7c10 */ /* 0x000fe200087fe4ff */
[----:B------:R-:W-:Y:S01]  /*05a0*/  IMAD.IADD R17, R11, 0x1, R10 ;  /* 0x000000010b117824 */ /* 0x000fe200078e020a */
[----:B------:R-:W2:Y:S07]  /*05b0*/  LDCU.64 UR10, c[0x0][0x380] ;  /* 0x00007000ff0a77ac */ /* 0x000eae0008000a00 */
.L_x_23980:
        /* <DEDUP_REMOVED lines=48> */
.L_x_23976:
        /* <DEDUP_REMOVED lines=28> */
[----:B0-----:R-:W-:Y:S01]  /*0a80*/  IMAD.MOV.U32 R6, RZ, RZ, RZ ;  /* 0x000000ffff067224 */ /* 0x001fe200078e00ff */
[----:B-1----:R-:W-:-:S05]  /*0a90*/  IADD3 R13, PT, PT, RZ, -R7, RZ ;  /* 0x80000007ff0d7210 */ /* 0x002fca0007ffe0ff */
        /* <DEDUP_REMOVED lines=31> */
.L_x_23985:
        /* <DEDUP_REMOVED lines=11> */
.L_x_23984:
[----:B------:R-:W-:Y:S05]  /*0d40*/  BSYNC.RECONVERGENT B1 ;  /* 0x0000000000017941 */ /* 0x000fea0003800200 */
.L_x_23983:
        /* <DEDUP_REMOVED lines=9> */
.L_x_23986:
[-C--:B------:R-:W-:Y:S02]  /*0de0*/  IADD3 R7, P1, PT, R17, R4.reuse, RZ ;  /* 0x0000000411077210 */ /* 0x080fe40007f3e0ff */
[-C--:B-1----:R-:W-:Y:S02]  /*0df0*/  IADD3 R9, P3, PT, R23, R4.reuse, RZ ;  /* 0x0000000417097210 */ /* 0x082fe40007f7e0ff */
[----:B------:R-:W-:Y:S01]  /*0e00*/  LEA R6, P2, R7, UR14, 0x2 ;  /* 0x0000000e07067c11 */ /* 0x000fe2000f8410ff */
[--C-:B------:R-:W-:Y:S01]  /*0e10*/  IMAD.X R8, RZ, RZ, R14.reuse, P1 ;  /* 0x000000ffff087224 */ /* 0x100fe200008e060e */
[----:B------:R-:W-:Y:S01]  /*0e20*/  IADD3 R11, P1, PT, R19, R4, RZ ;  /* 0x00000004130b7210 */ /* 0x000fe20007f3e0ff */
[----:B------:R-:W-:-:S03]  /*0e30*/  IMAD.X R24, RZ, RZ, R14, P3 ;  /* 0x000000ffff187224 */ /* 0x000fc600018e060e */
[----:B------:R-:W-:Y:S02]  /*0e40*/  LEA.HI.X R7, R7, UR15, R8, 0x2, P2 ;  /* 0x0000000f07077c11 */ /* 0x000fe400090f1408 */
[----:B------:R-:W-:Y:S02]  /*0e50*/  IADD3 R13, P2, PT, R21, R4, RZ ;  /* 0x00000004150d7210 */ /* 0x000fe40007f5e0ff */
[----:B------:R-:W-:Y:S01]  /*0e60*/  LEA R8, P3, R9, UR14, 0x2 ;  /* 0x0000000e09087c11 */ /* 0x000fe2000f8610ff */
[----:B------:R-:W2:Y:S01]  /*0e70*/  LDG.E.CONSTANT R6, desc[UR6][R6.64] ;  /* 0x0000000606067981 */ /* 0x000ea2000c1e9900 */
[----:B------:R-:W-:Y:S01]  /*0e80*/  IADD3.X R22, PT, PT, RZ, R14, RZ, P1, !PT ;  /* 0x0000000eff167210 */ /* 0x000fe20000ffe4ff */
[----:B------:R-:W-:Y:S01]  /*0e90*/  IMAD.X R20, RZ, RZ, R14, P2 ;  /* 0x000000ffff147224 */ /* 0x000fe200010e060e */
[----:B------:R-:W-:Y:S02]  /*0ea0*/  LEA R10, P1, R11, UR14, 0x2 ;  /* 0x0000000e0b0a7c11 */ /* 0x000fe4000f8210ff */
[----:B------:R-:W-:-:S02]  /*0eb0*/  LEA R12, P2, R13, UR14, 0x2 ;  /* 0x0000000e0d0c7c11 */ /* 0x000fc4000f8410ff */
[----:B------:R-:W-:Y:S02]  /*0ec0*/  LEA.HI.X R9, R9, UR15, R24, 0x2, P3 ;  /* 0x0000000f09097c11 */ /* 0x000fe400098f1418 */
[----:B------:R-:W-:Y:S02]  /*0ed0*/  LEA.HI.X R11, R11, UR15, R22, 0x2, P1 ;  /* 0x0000000f0b0b7c11 */ /* 0x000fe400088f1416 */
        /* <DEDUP_REMOVED lines=21> */
.L_x_23982:
[----:B------:R-:W-:Y:S05]  /*1030*/  BSYNC.RECONVERGENT B0 ;  /* 0x0000000000007941 */ /* 0x000fea0003800200 */
.L_x_23981:
        /* <DEDUP_REMOVED lines=20> */
[----:B0-----:R-:W-:Y:S02]  /*1180*/  FMNMX.FTZ R8, R9, R8, !PT ;  /* 0x0000000809087209 */ /* 0x001fe40007810000 */
[----:B------:R-:W-:-:S03]  /*1190*/  MOV R9, 0xff7fffff ;  /* 0xff7fffff00097802 */ /* 0x000fc60000000f00 */
        /* <DEDUP_REMOVED lines=54> */
.L_x_23991:
[----:B------:R-:W-:Y:S01]  /*1500*/  MOV R7, R9 ;  /* 0x0000000900077202 */ /* 0x000fe20000000f00 */
[----:B------:R-:W0:Y:S04]  /*1510*/  LDS R8, [R11] ;  /* 0x000000000b087984 */ /* 0x000e280000000800 */
[----:B------:R-:W2:Y:S01]  /*1520*/  LDG.E.CONSTANT R9, desc[UR6][R6.64] ;  /* 0x0000000606097981 */ /* 0x000ea2000c1e9900 */
[----:B------:R-:W-:Y:S02]  /*1530*/  VIADD R10, R10, 0x1 ;  /* 0x000000010a0a7836 */ /* 0x000fe40000000000 */
[----:B------:R-:W-:-:S03]  /*1540*/  IMAD.IADD R15, R12, 0x1, R15 ;  /* 0x000000010c0f7824 */ /* 0x000fc600078e020f */
        /* <DEDUP_REMOVED lines=13> */
.L_x_23990:
[----:B------:R-:W-:Y:S05]  /*1620*/  BSYNC.RECONVERGENT B1 ;  /* 0x0000000000017941 */ /* 0x000fea0003800200 */
.L_x_23989:
[----:B------:R-:W-:Y:S05]  /*1630*/  @!P0 BRA `(.L_x_23988) ;  /* 0x0000000400208947 */ /* 0x000fea0003800000 */
[----:B------:R-:W-:Y:S01]  /*1640*/  UIADD3 UR4, UPT, UPT, UR13, 0x20, URZ ;  /* 0x000000200d047890 */ /* 0x000fe2000fffe0ff */
[----:B------:R-:W-:Y:S01]  /*1650*/  IMAD.U32 R7, RZ, RZ, UR5 ;  /* 0x00000005ff077e24 */ /* 0x000fe2000f8e00ff */
[C---:B-1----:R-:W-:Y:S01]  /*1660*/  LEA R17, R12.reuse, R15, 0x1 ;  /* 0x0000000f0c117211 */ /* 0x042fe200078e08ff */
[C---:B------:R-:W-:Y:S01]  /*1670*/  IMAD R19, R12.reuse, 0x3, R15 ;  /* 0x000000030c137824 */ /* 0x040fe200078e020f */
[----:B------:R-:W-:Y:S01]  /*1680*/  ULEA UR4, UR14, UR4, 0x18 ;  /* 0x000000040e047291 */ /* 0x000fe2000f8ec0ff */
[C---:B------:R-:W-:Y:S01]  /*1690*/  IMAD.IADD R21, R15.reuse, 0x1, R12 ;  /* 0x000000010f157824 */ /* 0x040fe200078e020c */
[C---:B------:R-:W-:Y:S01]  /*16a0*/  LEA R16, R12.reuse, UR5, 0x3 ;  /* 0x000000050c107c11 */ /* 0x040fe2000f8e18ff */
[C---:B------:R-:W-:Y:S01]  /*16b0*/  IMAD R20, R12.reuse, 0xc, R7 ;  /* 0x0000000c0c147824 */ /* 0x040fe200078e0207 */
[----:B------:R-:W-:Y:S02]  /*16c0*/  LEA R18, R12, UR5, 0x2 ;  /* 0x000000050c127c11 */ /* 0x000fe4000f8e10ff */
[----:B------:R-:W-:-:S07]  /*16d0*/  LEA R23, R15, UR4, 0x2 ;  /* 0x000000040f177c11 */ /* 0x000fce000f8e10ff */
.L_x_23992:
        /* <DEDUP_REMOVED lines=21> */
[----:B----4-:R-:W-:Y:S01]  /*1830*/  LEA R11, R12, R23, 0x3 ;  /* 0x000000170c0b7211 */ /* 0x010fe200078e18ff */
[----:B------:R-:W-:Y:S01]  /*1840*/  IMAD.IADD R25, R16, 0x1, R23 ;  /* 0x0000000110197824 */ /* 0x000fe200078e0217 */
[C---:B------:R-:W-:Y:S01]  /*1850*/  IADD3 R15, PT, PT, R12.reuse, R15, R12 ;  /* 0x0000000f0c0f7210 */ /* 0x040fe20007ffe00c */
[----:B------:R-:W-:-:S02]  /*1860*/  IMAD R17, R12, 0x4, R17 ;  /* 0x000000040c117824 */ /* 0x000fc400078e0211 */
        /* <DEDUP_REMOVED lines=37> */
.L_x_23988:
[----:B------:R-:W-:Y:S05]  /*1ac0*/  BSYNC.RECONVERGENT B0 ;  /* 0x0000000000007941 */ /* 0x000fea0003800200 */
.L_x_23987:
[----:B------:R-:W3:Y:S01]  /*1ad0*/  SHFL.BFLY PT, R4, R13, 0x10, 0x1f ;  /* 0x0e001f000d047f89 */ /* 0x000ee200000e0000 */
[----:B------:R-:W4:Y:S01]  /*1ae0*/  S2UR UR15, SR_CgaCtaId ;  /* 0x00000000000f79c3 */ /* 0x000f220000008800 */
[----:B------:R-:W-:Y:S01]  /*1af0*/  UMOV UR18, 0x400 ;  /* 0x0000040000127882 */ /* 0x000fe20000000000 */
[----:B------:R-:W-:Y:S01]  /*1b00*/  IMAD R3, R3, 0x78, RZ ;  /* 0x0000007803037824 */ /* 0x000fe200078e02ff */
        /* <DEDUP_REMOVED lines=49> */
[----:B------:R-:W1:Y:S01]  /*1e20*/  LDCU.64 UR10, c[0x0][0x398] ;  /* 0x00007300ff0a77ac */ /* 0x000e620008000a00 */
[----:B------:R-:W-:-:S07]  /*1e30*/  IMAD.MOV.U32 R18, RZ, RZ, RZ ;  /* 0x000000ffff127224 */ /* 0x000fce00078e00ff */
.L_x_23995:
[----:B------:R-:W-:-:S04]  /*1e40*/  IMAD R6, R18, 0x78, R12 ;  /* 0x0000007812067824 */ /* 0x000fc800078e020c */
[C---:B------:R-:W-:Y:S01]  /*1e50*/  VIADD R2, R6.reuse, 0x78 ;  /* 0x0000007806027836 */ /* 0x040fe20000000000 */
[C---:B------:R-:W-:Y:S02]  /*1e60*/  IADD3 R3, P1, PT, R6.reuse, R13, RZ ;  /* 0x0000000d06037210 */ /* 0x040fe40007f3e0ff */
[----:B------:R-:W-:-:S03]  /*1e70*/  IADD3 R4, PT, PT, R6, 0xf0, RZ ;  /* 0x000000f006047810 */ /* 0x000fc60007ffe0ff */
        /* <DEDUP_REMOVED lines=10> */
[----:B------:R-:W-:Y:S01]  /*1f20*/  LEA R8, P2, R3, UR10, 0x1 ;  /* 0x0000000a03087c11 */ /* 0x000fe2000f8408ff */
[----:B------:R-:W-:Y:S01]  /*1f30*/  VIADD R4, R6, 0x1e0 ;  /* 0x000001e006047836 */ /* 0x000fe20000000000 */
[----:B------:R-:W-:-:S02]  /*1f40*/  LEA.HI.X R11, R5, UR11, R24, 0x1, P1 ;  /* 0x0000000b050b7c11 */ /* 0x000fc400088f0c18 */
[-C--:B------:R-:W-:Y:S02]  /*1f50*/  IADD3 R5, P1, PT, R2, R13.reuse, RZ ;  /* 0x0000000d02057210 */ /* 0x080fe40007f3e0ff */
[----:B------:R-:W-:Y:S01]  /*1f60*/  LEA.HI.X R9, R3, UR11, R22, 0x1, P2 ;  /* 0x0000000b03097c11 */ /* 0x000fe200090f0c16 */
[----:B------:R-:W-:Y:S01]  /*1f70*/  VIADD R22, R6, 0x258 ;  /* 0x0000025806167836 */ /* 0x000fe20000000000 */
[----:B------:R-:W-:Y:S01]  /*1f80*/  IADD3 R3, P2, PT, R4, R13, RZ ;  /* 0x0000000d04037210 */ /* 0x000fe20007f5e0ff */
[--C-:B------:R-:W-:Y:S01]  /*1f90*/  IMAD.X R26, RZ, RZ, R15.reuse, P1 ;  /* 0x000000ffff1a7224 */ /* 0x100fe200008e060f */
[----:B------:R-:W-:Y:S01]  /*1fa0*/  LEA R4, P1, R5, UR10, 0x1 ;  /* 0x0000000a05047c11 */ /* 0x000fe2000f8208ff */
[----:B------:R1:W3:Y:S02]  /*1fb0*/  LDG.E.U16.CONSTANT R21, desc[UR6][R10.64] ;  /* 0x000000060a157981 */ /* 0x0002e4000c1e9500 */
[----:B------:R-:W-:Y:S01]  /*1fc0*/  IMAD.X R24, RZ, RZ, R15, P2 ;  /* 0x000000ffff187224 */ /* 0x000fe200010e060f */
[----:B------:R-:W-:-:S02]  /*1fd0*/  LEA R2, P2, R3, UR10, 0x1 ;  /* 0x0000000a03027c11 */ /* 0x000fc4000f8408ff */
[----:B------:R-:W-:Y:S02]  /*1fe0*/  LEA.HI.X R5, R5, UR11, R26, 0x1, P1 ;  /* 0x0000000b05057c11 */ /* 0x000fe400088f0c1a */
[----:B------:R-:W-:Y:S02]  /*1ff0*/  LEA.HI.X R3, R3, UR11, R24, 0x1, P2 ;  /* 0x0000000b03037c11 */ /* 0x000fe400090f0c18 */
[-C--:B------:R-:W-:Y:S01]  /*2000*/  IADD3 R7, P1, PT, R22, R13.reuse, RZ ;  /* 0x0000000d16077210 */ /* 0x080fe20007f3e0ff */
[C---:B------:R-:W-:Y:S01]  /*2010*/  VIADD R26, R6.reuse, 0x348 ;  /* 0x00000348061a7836 */ /* 0x040fe20000000000 */
[----:B------:R-:W-:Y:S01]  /*2020*/  IADD3 R24, PT, PT, R6, 0x2d0, RZ ;  /* 0x000002d006187810 */ /* 0x000fe20007ffe0ff */
[----:B------:R4:W5:Y:S02]  /*2030*/  LDG.E.U16.CONSTANT R22, desc[UR6][R8.64] ;  /* 0x0000000608167981 */ /* 0x000964000c1e9500 */
[----:B------:R-:W-:Y:S01]  /*2040*/  IMAD.X R28, RZ, RZ, R15, P1 ;  /* 0x000000ffff1c7224 */ /* 0x000fe200008e060f */
[----:B------:R-:W-:Y:S01]  /*2050*/  IADD3 R24, P2, PT, R24, R13, RZ ;  /* 0x0000000d18187210 */ /* 0x000fe20007f5e0ff */
[----:B------:R0:W5:Y:S01]  /*2060*/  LDG.E.U16.CONSTANT R4, desc[UR6][R4.64] ;  /* 0x0000000604047981 */ /* 0x000162000c1e9500 */
[----:B------:R-:W-:-:S02]  /*2070*/  LEA R6, P1, R7, UR10, 0x1 ;  /* 0x0000000a07067c11 */ /* 0x000fc4000f8208ff */
[----:B------:R-:W-:Y:S01]  /*2080*/  IADD3 R26, P3, PT, R26, R13, RZ ;  /* 0x0000000d1a1a7210 */ /* 0x000fe20007f7e0ff */
[--C-:B-1----:R-:W-:Y:S01]  /*2090*/  IMAD.X R11, RZ, RZ, R15.reuse, P2 ;  /* 0x000000ffff0b7224 */ /* 0x102fe200010e060f */
[----:B------:R-:W-:Y:S01]  /*20a0*/  LEA.HI.X R7, R7, UR11, R28, 0x1, P1 ;  /* 0x0000000b07077c11 */ /* 0x000fe200088f0c1c */
[----:B------:R1:W5:Y:S01]  /*20b0*/  LDG.E.U16.CONSTANT R2, desc[UR6][R2.64] ;  /* 0x0000000602027981 */ /* 0x000362000c1e9500 */
[C---:B------:R-:W-:Y:S01]  /*20c0*/  LEA R10, P1, R24.reuse, UR10, 0x1 ;  /* 0x0000000a180a7c11 */ /* 0x040fe2000f8208ff */
[----:B----4-:R-:W-:Y:S02]  /*20d0*/  IMAD.X R9, RZ, RZ, R15, P3 ;  /* 0x000000ffff097224 */ /* 0x010fe400018e060f */
[----:B------:R4:W5:Y:S01]  /*20e0*/  LDG.E.U16.CONSTANT R6, desc[UR6][R6.64] ;  /* 0x0000000606067981 */ /* 0x000962000c1e9500 */
[----:B------:R-:W-:Y:S02]  /*20f0*/  LEA.HI.X R11, R24, UR11, R11, 0x1, P1 ;  /* 0x0000000b180b7c11 */ /* 0x000fe400088f0c0b */
[----:B------:R-:W-:-:S03]  /*2100*/  LEA R8, P1, R26, UR10, 0x1 ;  /* 0x0000000a1a087c11 */ /* 0x000fc6000f8208ff */
[----:B------:R-:W5:Y:S01]  /*2110*/  LDG.E.U16.CONSTANT R10, desc[UR6][R10.64] ;  /* 0x000000060a0a7981 */ /* 0x000f62000c1e9500 */
[----:B------:R-:W-:-:S05]  /*2120*/  LEA.HI.X R9, R26, UR11, R9, 0x1, P1 ;  /* 0x0000000b1a097c11 */ /* 0x000fca00088f0c09 */
[----:B------:R4:W5:Y:S01]  /*2130*/  LDG.E.U16.CONSTANT R8, desc[UR6][R8.64] ;  /* 0x0000000608087981 */ /* 0x000962000c1e9500 */
[----:B------:R-:W-:-:S05]  /*2140*/  LEA R26, R18, UR4, 0x2 ;  /* 0x00000004121a7c11 */ /* 0x000fca000f8e10ff */
[----:B------:R-:W2:Y:S04]  /*2150*/  LDS R27, [R26] ;  /* 0x000000001a1b7984 */ /* 0x000ea80000000800 */
[----:B------:R-:W3:Y:S04]  /*2160*/  LDS R25, [R26+0x4] ;  /* 0x000004001a197984 */ /* 0x000ee80000000800 */
[----:B------:R-:W5:Y:S04]  /*2170*/  LDS R24, [R26+0x8] ;  /* 0x000008001a187984 */ /* 0x000f680000000800 */
[----:B0-----:R-:W0:Y:S04]  /*2180*/  LDS R5, [R26+0xc] ;  /* 0x00000c001a057984 */ /* 0x001e280000000800 */
[----:B-1----:R-:W1:Y:S04]  /*2190*/  LDS R3, [R26+0x10] ;  /* 0x000010001a037984 */ /* 0x002e680000000800 */
[----:B----4-:R-:W4:Y:S04]  /*21a0*/  LDS R7, [R26+0x14] ;  /* 0x000014001a077984 */ /* 0x010f280000000800 */
        /* <DEDUP_REMOVED lines=12> */
[----:B------:R-:W-:-:S04]  /*2270*/  FMUL.FTZ R24, R21, R24 ;  /* 0x0000001815187220 */ /* 0x000fc80000410000 */
[----:B------:R-:W-:Y:S01]  /*2280*/  FFMA.FTZ R17, R24, R0, R17 ;  /* 0x0000000018117223 */ /* 0x000fe20000010011 */
[----:B------:R-:W-:Y:S02]  /*2290*/  HADD2.F32 R2, -RZ, R2.H0_H0 ;  /* 0x20000002ff027230 */ /* 0x000fe40000004100 */
[----:B0-----:R-:W-:Y:S01]  /*22a0*/  FMUL.FTZ R4, R4, R5 ;  /* 0x0000000504047220 */ /* 0x001fe20000410000 */
[----:B------:R-:W-:-:S03]  /*22b0*/  HADD2.F32 R6, -RZ, R6.H0_H0 ;  /* 0x20000006ff067230 */ /* 0x000fc60000004100 */
[-C--:B------:R-:W-:Y:S01]  /*22c0*/  FFMA.FTZ R17, R4, R0.reuse, R17 ;  /* 0x0000000004117223 */ /* 0x080fe20000010011 */
[----:B-1----:R-:W-:Y:S01]  /*22d0*/  FMUL.FTZ R2, R2, R3 ;  /* 0x0000000302027220 */ /* 0x002fe20000410000 */
[----:B----4-:R-:W-:Y:S01]  /*22e0*/  FMUL.FTZ R6, R6, R7 ;  /* 0x0000000706067220 */ /* 0x010fe20000410000 */
[----:B------:R-:W-:Y:S02]  /*22f0*/  HADD2.F32 R10, -RZ, R10.H0_H0 ;  /* 0x2000000aff0a7230 */ /* 0x000fe40000004100 */
[----:B------:R-:W-:-:S04]  /*2300*/  FFMA.FTZ R17, R2, R0, R17 ;  /* 0x0000000002117223 */ /* 0x000fc80000010011 */
[----:B------:R-:W-:Y:S01]  /*2310*/  FFMA.FTZ R17, R6, R0, R17 ;  /* 0x0000000006117223 */ /* 0x000fe20000010011 */
[----:B------:R-:W-:Y:S02]  /*2320*/  HADD2.F32 R8, -RZ, R8.H0_H0 ;  /* 0x20000008ff087230 */ /* 0x000fe40000004100 */
[----:B------:R-:W-:-:S03]  /*2330*/  FMUL.FTZ R10, R10, R9 ;  /* 0x000000090a0a7220 */ /* 0x000fc60000410000 */
[----:B------:R-:W-:Y:S01]  /*2340*/  FMUL.FTZ R8, R8, R11 ;  /* 0x0000000b08087220 */ /* 0x000fe20000410000 */
[----:B------:R-:W-:-:S04]  /*2350*/  FFMA.FTZ R17, R10, R0, R17 ;  /* 0x000000000a117223 */ /* 0x000fc80000010011 */
[----:B------:R-:W-:Y:S01]  /*2360*/  FFMA.FTZ R17, R8, R0, R17 ;  /* 0x0000000008117223 */ /* 0x000fe20000010011 */
[----:B------:R-:W-:Y:S06]  /*2370*/  @P1 BRA `(.L_x_23995) ;  /* 0xfffffff800b01947 */ /* 0x000fec000383ffff */
.L_x_23994:
        /* <DEDUP_REMOVED lines=14> */
[--C-:B------:R-:W-:Y:S01]  /*2460*/  IMAD.X R10, RZ, RZ, R15.reuse, P2 ;  /* 0x000000ffff0a7224 */ /* 0x100fe200010e060f */
[----:B-1----:R-:W-:Y:S02]  /*2470*/  LEA R8, P1, R5, UR10, 0x1 ;  /* 0x0000000a05087c11 */ /* 0x002fe4000f8208ff */
[----:B------:R-:W-:Y:S02]  /*2480*/  LEA R2, P2, R3, UR10, 0x1 ;  /* 0x0000000a03027c11 */ /* 0x000fe4000f8408ff */
        /* <DEDUP_REMOVED lines=13> */
[----:B------:R-:W-:-:S05]  /*2560*/  LEA R10, R19, UR4, 0x2 ;  /* 0x00000004130a7c11 */ /* 0x000fca000f8e10ff */
        /* <DEDUP_REMOVED lines=17> */
.L_x_23996:
        /* <DEDUP_REMOVED lines=28> */
.L_x_23997:
[----:B------:R-:W-:Y:S05]  /*2840*/  @P0 BRA `(.L_x_23993) ;  /* 0x0000000000300947 */ /* 0x000fea0003800000 */
[----:B------:R-:W1:Y:S01]  /*2850*/  LDCU.64 UR10, c[0x0][0x398] ;  /* 0x00007300ff0a77ac */ /* 0x000e620008000a00 */
[----:B------:R-:W-:-:S05]  /*2860*/  IMAD R2, R19, 0x78, R12 ;  /* 0x0000007813027824 */ /* 0x000fca00078e020c */
        /* <DEDUP_REMOVED lines=10> */
.L_x_23993:
[----:B------:R-:W1:Y:S01]  /*2910*/  LDCU.64 UR10, c[0x0][0x380] ;  /* 0x00007000ff0a77ac */ /* 0x000e620008000a00 */
[----:B------:R-:W-:Y:S01]  /*2920*/  IMAD R3, R14, 0x78, RZ ;  /* 0x000000780e037824 */ /* 0x000fe200078e02ff */
[----:B------:R-:W-:-:S04]  /*2930*/  F2FP.F16.F32.PACK_AB R17, RZ, R17 ;  /* 0x00000011ff11723e */ /* 0x000fc800000000ff */
[----:B------:R-:W-:-:S05]  /*2940*/  IADD3 R12, P0, PT, R3, R12, RZ ;  /* 0x0000000c030c7210 */ /* 0x000fca0007f1e0ff */
[----:B------:R-:W-:Y:S01]  /*2950*/  IMAD.X R3, RZ, RZ, RZ, P0 ;  /* 0x000000ffff037224 */ /* 0x000fe200000e06ff */
[----:B-1----:R-:W-:-:S04]  /*2960*/  LEA R2, P0, R12, UR10, 0x1 ;  /* 0x0000000a0c027c11 */ /* 0x002fc8000f8008ff */
[----:B------:R-:W-:-:S05]  /*2970*/  LEA.HI.X R3, R12, UR11, R3, 0x1, P0 ;  /* 0x0000000b0c037c11 */ /* 0x000fca00080f0c03 */
[----:B------:R-:W-:Y:S01]  /*2980*/  STG.E.U16 desc[UR6][R2.64], R17 ;  /* 0x0000001102007986 */ /* 0x000fe2000c101506 */
[----:B------:R-:W-:Y:S05]  /*2990*/  EXIT ;  /* 0x000000000000794d */ /* 0x000fea0003800000 */
.L_x_23998:
        /* <DEDUP_REMOVED lines=14> */
.L_x_27595:


//--------------------- .text._ZN4vllm25paged_attention_v2_kernelIttLi120ELi8ELi128ELNS_18Fp8KVCacheDataTypeE0ELb1ELi512EEEvPfS2_PT_PKS3_PKT0_S9_ifPKiSB_iPKfiiiSD_SD_iiiii --------------------------
	.section	.text._ZN4vllm25paged_attention_v2_kernelIttLi120ELi8ELi128ELNS_18Fp8KVCacheDataTypeE0ELb1ELi512EEEvPfS2_PT_PKS3_PKT0_S9_ifPKiSB_iPKfiiiSD_SD_iiiii,"ax",@progbits
	.align	128
        .global         _ZN4vllm25paged_attention_v2_kernelIttLi120ELi8ELi128ELNS_18Fp8KVCacheDataTypeE0ELb1ELi512EEEvPfS2_PT_PKS3_PKT0_S9_ifPKiSB_iPKfiiiSD_SD_iiiii
        .type           _ZN4vllm25paged_attention_v2_kernelIttLi120ELi8ELi128ELNS_18Fp8KVCacheDataTypeE0ELb1ELi512EEEvPfS2_PT_PKS3_PKT0_S9_ifPKiSB_iPKfiiiSD_SD_iiiii,@function
        .size           _ZN4vllm25paged_attention_v2_kernelIttLi120ELi8ELi128ELNS_18Fp8KVCacheDataTypeE0ELb1ELi512EEEvPfS2_PT_PKS3_PKT0_S9_ifPKiSB_iPKfiiiSD_SD_iiiii,(.L_x_27596 - _ZN4vllm25paged_attention_v2_kernelIttLi120ELi8ELi128ELNS_18Fp8KVCacheDataTypeE0ELb1ELi512EEEvPfS2_PT_PKS3_PKT0_S9_ifPKiSB_iPKfiiiSD_SD_iiiii)
        .other          _ZN4vllm25paged_attention_v2_kernelIttLi120ELi8ELi128ELNS_18Fp8KVCacheDataTypeE0ELb1ELi512EEEvPfS2_PT_PKS3_PKT0_S9_ifPKiSB_iPKfiiiSD_SD_iiiii,@"STO_CUDA_ENTRY STV_DEFAULT"
_ZN4vllm25paged_attention_v2_kernelIttLi120ELi8ELi128ELNS_18Fp8KVCacheDataTypeE0ELb1ELi512EEEvPfS2_PT_PKS3_PKT0_S9_ifPKiSB_iPKfiiiSD_SD_iiiii:
.text._ZN4vllm25paged_attention_v2_kernelIttLi120ELi8ELi128ELNS_18Fp8KVCacheDataTypeE0ELb1ELi512EEEvPfS2_PT_PKS3_PKT0_S9_ifPKiSB_iPKfiiiSD_SD_iiiii:
        /* <DEDUP_REMOVED lines=37> */
[----:B------:R-:W-:Y:S01]  /*0250*/  @!P0 SHF.L.U32 R3, R0, 0x1, RZ ;  /* 0x0000000100038819 */ /* 0x000fe200000006ff */
[----:B------:R-:W0:Y:S03]  /*0260*/  LDCU.64 UR22, c[0x0][0x3a0] ;  /* 0x00007400ff1677ac */ /* 0x000e260008000a00 */
[----:B------:R-:W-:-:S04]  /*0270*/  @!P0 IADD3 R3, P1, P2, R3, UR4, R4 ;  /* 0x0000000403038c10 */ /* 0x000fc8000fa3e004 */
[----:B------:R-:W-:Y:S01]  /*0280*/  @!P0 IADD3.X R6, PT, PT, RZ, UR5, RZ, P1, P2 ;  /* 0x00000005ff068c10 */ /* 0x000fe20008fe44ff */
[----:B------:R-:W2:Y:S01]  /*0290*/  LDCU UR20, c[0x0][0x370] ;  /* 0x00006e00ff1477ac */ /* 0x000ea20008000800 */
[----:B-1----:R-:W-:Y:S01]  /*02a0*/  VIADD R4, R2, 0xffffffe ;  /* 0x0ffffffe02047836 */ /* 0x002fe20000000000 */
[----:B------:R-:W1:Y:S03]  /*02b0*/  @UP0 LDCU.64 UR4, c[0x0][0x3d0] ;  /* 0x00007a00ff0407ac */ /* 0x000e660008000a00 */
[----:B------:R-:W3:Y:S01]  /*02c0*/  F2I.FTZ.U32.TRUNC.NTZ R5, R4 ;  /* 0x0000000400057305 */ /* 0x000ee2000021f000 */
[----:B----4-:R-:W-:-:S04]  /*02d0*/  @!P0 LEA R2, P1, R3, R10, 0x1 ;  /* 0x0000000a03028211 */ /* 0x010fc800078208ff */
[----:B------:R-:W-:-:S05]  /*02e0*/  @!P0 LEA.HI.X R3, R3, R11, R6, 0x1, P1 ;  /* 0x0000000b03038211 */ /* 0x000fca00008f0c06 */
[----:B------:R2:W4:Y:S01]  /*02f0*/  @!P0 LDG.E.CONSTANT R2, desc[UR12][R2.64] ;  /* 0x0000000c02028981 */ /* 0x000522000c1e9900 */
[----:B---3--:R-:W-:Y:S01]  /*0300*/  IADD3 R7, PT, PT, RZ, -R5, RZ ;  /* 0x80000005ff077210 */ /* 0x008fe20007ffe0ff */
[----:B------:R-:W-:Y:S01]  /*0310*/  IMAD.MOV.U32 R4, RZ, RZ, RZ ;  /* 0x000000ffff047224 */ /* 0x000fe200078e00ff */
[----:B-1----:R-:W-:Y:S01]  /*0320*/  @UP0 UIMAD.WIDE.U32 UR4, UR18, 0x4, UR4 ;  /* 0x00000004120408a5 */ /* 0x002fe2000f8e0004 */
[----:B------:R-:W-:Y:S01]  /*0330*/  PLOP3.LUT P1, PT, PT, PT, UP0, 0x80, 0x8 ;  /* 0x000000000008781c */ /* 0x000fe20003f2f008 */
[----:B------:R-:W-:Y:S02]  /*0340*/  HFMA2 R6, -RZ, RZ, 0, 0 ;  /* 0x00000000ff067431 */ /* 0x000fe400000001ff */
[----:B------:R-:W-:-:S04]  /*0350*/  IMAD R7, R7, R8, RZ ;  /* 0x0000000807077224 */ /* 0x000fc800078e02ff */
[----:B------:R-:W-:Y:S01]  /*0360*/  IMAD.HI.U32 R7, R5, R7, R4 ;  /* 0x0000000705077227 */ /* 0x000fe200078e0004 */
[----:B--2---:R-:W-:Y:S02]  /*0370*/  IABS R3, UR20 ;  /* 0x0000001400037c13 */ /* 0x004fe40008000000 */
[----:B------:R-:W-:Y:S01]  /*0380*/  MOV R5, UR5 ;  /* 0x0000000500057c02 */ /* 0x000fe20008000f00 */
        /* <DEDUP_REMOVED lines=8> */
[----:B------:R-:W-:Y:S01]  /*0410*/  BSSY B0, `(.L_x_23999) ;  /* 0x0000165000007945 */ /* 0x000fe20003800000 */
[----:B-1----:R-:W-:-:S04]  /*0420*/  MOV R4, UR25 ;  /* 0x0000001900047c02 */ /* 0x002fc80008000f00 */
[----:B------:R-:W-:-:S04]  /*0430*/  IABS R20, R4 ;  /* 0x0000000400147213 */ /* 0x000fc80000000000 */
[----:B------:R-:W-:Y:S01]  /*0440*/  IMAD R7, RZ, RZ, -UR4 ;  /* 0x80000004ff077e24 */ /* 0x000fe2000f8e02ff */
[----:B------:R-:W1:Y:S03]  /*0450*/  I2F.RP R10, R20 ;  /* 0x00000014000a7306 */ /* 0x000e660000209400 */
[----:B------:R-:W-:Y:S01]  /*0460*/  IMAD R3, R8, R7, R3 ;  /* 0x0000000708037224 */ /* 0x000fe200078e0203 */
[----:B------:R-:W-:-:S04]  /*0470*/  MOV R7, UR4 ;  /* 0x0000000400077c02 */ /* 0x000fc80008000f00 */
[----:B------:R-:W-:Y:S01]  /*0480*/  ISETP.GT.U32.AND P1, PT, R8, R3, PT ;  /* 0x000000030800720c */ /* 0x000fe20003f24070 */
[----:B-1----:R-:W1:-:S12]  /*0490*/  MUFU.RCP R10, R10 ;  /* 0x0000000a000a7308 */ /* 0x002e580000001000 */
[----:B------:R-:W-:Y:S01]  /*04a0*/  @!P1 VIADD R7, R7, 0x1 ;  /* 0x0000000107079836 */ /* 0x000fe20000000000 */
[----:B------:R-:W-:-:S04]  /*04b0*/  @!P1 IADD3 R3, PT, PT, R3, -R8, RZ ;  /* 0x8000000803039210 */ /* 0x000fc80007ffe0ff */
[----:B------:R-:W-:Y:S02]  /*04c0*/  @!P1 R2UR UR4, R7 ;  /* 0x00000000070492ca */ /* 0x000fe400000e0000 */
[----:B------:R-:W-:Y:S02]  /*04d0*/  ISETP.GE.U32.AND P1, PT, R3, R8, PT ;  /* 0x000000080300720c */ /* 0x000fe40003f26070 */
[----:B-1----:R-:W-:Y:S02]  /*04e0*/  IADD3 R8, PT, PT, R10, 0xffffffe, RZ ;  /* 0x0ffffffe0a087810 */ /* 0x002fe40007ffe0ff */
[----:B------:R-:W-:Y:S01]  /*04f0*/  MOV R10, UR9 ;  /* 0x00000009000a7c02 */ /* 0x000fe20008000f00 */
[----:B------:R-:W-:-:S06]  /*0500*/  ULOP3.LUT UR9, UR9, UR25, URZ, 0x3c, !UPT ;  /* 0x0000001909097292 */ /* 0x000fcc000f8e3cff */
[----:B------:R-:W-:Y:S01]  /*0510*/  IMAD.U32 R3, RZ, RZ, UR4 ;  /* 0x00000004ff037e24 */ /* 0x000fe2000f8e00ff */
[----:B------:R1:W2:Y:S01]  /*0520*/  F2I.FTZ.U32.TRUNC.NTZ R9, R8 ;  /* 0x0000000800097305 */ /* 0x0002a2000021f000 */
[----:B------:R-:W-:-:S03]  /*0530*/  UISETP.GE.AND UP2, UPT, UR9, URZ, UPT ;  /* 0x000000ff0900728c */ /* 0x000fc6000bf46270 */
[----:B------:R-:W-:-:S04]  /*0540*/  @P1 IADD3 R3, PT, PT, R3, 0x1, RZ ;  /* 0x0000000103031810 */ /* 0x000fc80007ffe0ff */
[----:B------:R-:W-:Y:S01]  /*0550*/  @P1 R2UR UR4, R3 ;  /* 0x00000000030412ca */ /* 0x000fe200000e0000 */
[----:B-1----:R-:W-:-:S05]  /*0560*/  HFMA2 R8, -RZ, RZ, 0, 0 ;  /* 0x00000000ff087431 */ /* 0x002fca00000001ff */
[----:B------:R-:W-:Y:S02]  /*0570*/  R2UR UR6, R8 ;  /* 0x00000000080672ca */ /* 0x000fe400000e0000 */
[----:B--2---:R-:W-:Y:S02]  /*0580*/  R2UR UR7, R9 ;  /* 0x00000000090772ca */ /* 0x004fe400000e0000 */
[----:B------:R-:W-:Y:S02]  /*0590*/  IABS R8, R10 ;  /* 0x0000000a00087213 */ /* 0x000fe40000000000 */
[----:B------:R-:W1:Y:S01]  /*05a0*/  S2R R10, SR_CgaCtaId ;  /* 0x00000000000a7919 */ /* 0x000e620000008800 */
[----:B------:R-:W-:Y:S01]  /*05b0*/  UMOV UR14, UR4 ;  /* 0x00000004000e7c82 */ /* 0x000fe20008000000 */
[----:B------:R-:W-:Y:S01]  /*05c0*/  R2UR UR11, R8 ;  /* 0x00000000080b72ca */ /* 0x000fe200000e0000 */
[----:B------:R-:W-:Y:S01]  /*05d0*/  @!UP1 UIADD3 UR14, UPT, UPT, URZ, -UR14, URZ ;  /* 0x8000000eff0e9290 */ /* 0x000fe2000fffe0ff */
[----:B------:R-:W-:Y:S01]  /*05e0*/  MOV R8, R20 ;  /* 0x0000001400087202 */ /* 0x000fe20000000f00 */
[----:B------:R-:W-:-:S02]  /*05f0*/  @!UP0 ULOP3.LUT UR14, URZ, UR10, URZ, 0x33, !UPT ;  /* 0x0000000aff0e8292 */ /* 0x000fc4000f8e33ff */
[----:B0-----:R-:W-:Y:S02]  /*0600*/  UISETP.GE.AND UP0, UPT, UR26, URZ, UPT ;  /* 0x000000ff1a00728c */ /* 0x001fe4000bf06270 */
[----:B------:R-:W-:Y:S02]  /*0610*/  ULOP3.LUT UR9, UR18, UR14, URZ, 0x3c, !UPT ;  /* 0x0000000e12097292 */ /* 0x000fe4000f8e3cff */
[----:B------:R-:W-:Y:S01]  /*0620*/  IMAD.U32 R11, RZ, RZ, UR14 ;  /* 0x0000000eff0b7e24 */ /* 0x000fe2000f8e00ff */
[----:B------:R-:W-:-:S04]  /*0630*/  UISETP.NE.AND UP1, UPT, UR25, URZ, UPT ;  /* 0x000000ff1900728c */ /* 0x000fc8000bf25270 */
[-C--:B------:R-:W-:Y:S02]  /*0640*/  IABS R3, R11.reuse ;  /* 0x0000000b00037213 */ /* 0x080fe40000000000 */
[----:B------:R-:W-:Y:S02]  /*0650*/  IABS R11, R11 ;  /* 0x0000000b000b7213 */ /* 0x000fe40000000000 */
[----:B------:R-:W0:Y:S08]  /*0660*/  I2F.RP R7, R3 ;  /* 0x0000000300077306 */ /* 0x000e300000209400 */
[----:B0-----:R-:W0:Y:S02]  /*0670*/  MUFU.RCP R7, R7 ;  /* 0x0000000700077308 */ /* 0x001e240000001000 */
[----:B0-----:R-:W-:-:S02]  /*0680*/  VIADD R4, R7, 0xffffffe ;  /* 0x0ffffffe07047836 */ /* 0x001fc40000000000 */
[----:B------:R-:W-:-:S04]  /*0690*/  IMAD R7, R9, R20, RZ ;  /* 0x0000001409077224 */ /* 0x000fc800078e02ff */
[----:B------:R0:W2:Y:S01]  /*06a0*/  F2I.FTZ.U32.TRUNC.NTZ R5, R4 ;  /* 0x0000000400057305 */ /* 0x0000a2000021f000 */
[----:B------:R-:W-:-:S04]  /*06b0*/  IMAD.MOV R7, RZ, RZ, -R7 ;  /* 0x000000ffff077224 */ /* 0x000fc800078e0a07 */
[----:B------:R-:W-:-:S04]  /*06c0*/  IMAD.HI.U32 R7, R9, R7, UR6 ;  /* 0x0000000609077e27 */ /* 0x000fc8000f8e0007 */
[----:B0-----:R-:W-:Y:S01]  /*06d0*/  IMAD.MOV.U32 R4, RZ, RZ, RZ ;  /* 0x000000ffff047224 */ /* 0x001fe200078e00ff */
[----:B------:R-:W-:Y:S02]  /*06e0*/  R2UR UR29, R7 ;  /* 0x00000000071d72ca */ /* 0x000fe400000e0000 */
[----:B------:R-:W-:Y:S02]  /*06f0*/  LOP3.LUT R7, R0, 0x3, RZ, 0xc0, !PT ;  /* 0x0000000300077812 */ /* 0x000fe400078ec0ff */
[----:B------:R-:W-:Y:S01]  /*0700*/  R2UR UR4, R4 ;  /* 0x00000000040472ca */ /* 0x000fe200000e0000 */
[----:B--2---:R-:W-:Y:S01]  /*0710*/  IMAD.MOV R12, RZ, RZ, -R5 ;  /* 0x000000ffff0c7224 */ /* 0x004fe200078e0a05 */
[----:B------:R-:W-:-:S03]  /*0720*/  R2UR UR5, R5 ;  /* 0x00000000050572ca */ /* 0x000fc600000e0000 */
[----:B------:R-:W-:Y:S01]  /*0730*/  IMAD R4, R12, R3, RZ ;  /* 0x000000030c047224 */ /* 0x000fe200078e02ff */
[----:B------:R-:W-:-:S09]  /*0740*/  SHF.R.U32.HI R12, RZ, 0x2, R0 ;  /* 0x00000002ff0c7819 */ /* 0x000fd20000011600 */
[----:B------:R-:W-:Y:S01]  /*0750*/  IMAD.HI.U32 R4, R5, R4, UR4 ;  /* 0x0000000405047e27 */ /* 0x000fe2000f8e0004 */
[----:B------:R-:W-:-:S03]  /*0760*/  MOV R5, R13 ;  /* 0x0000000d00057202 */ /* 0x000fc60000000f00 */
[----:B------:R-:W-:Y:S01]  /*0770*/  IMAD.U32 R13, RZ, RZ, UR17 ;  /* 0x00000011ff0d7e24 */ /* 0x000fe2000f8e00ff */
[----:B------:R-:W-:Y:S02]  /*0780*/  R2UR UR6, R5 ;  /* 0x00000000050672ca */ /* 0x000fe400000e0000 */
[----:B------:R-:W-:Y:S01]  /*0790*/  R2UR UR4, R4 ;  /* 0x00000000040472ca */ /* 0x000fe200000e0000 */
[----:B------:R-:W-:-:S10]  /*07a0*/  IMAD.MOV R4, RZ, RZ, -R11 ;  /* 0x000000ffff047224 */ /* 0x000fd400078e0a0b */
[----:B------:R-:W-:Y:S02]  /*07b0*/  MOV R5, UR6 ;  /* 0x0000000600057c02 */ /* 0x000fe40008000f00 */
[----:B------:R-:W-:Y:S02]  /*07c0*/  UIMAD.WIDE.U32 UR4, UR4, UR6, URZ ;  /* 0x00000006040472a5 */ /* 0x000fe4000f8e00ff */
[----:B------:R-:W-:Y:S02]  /*07d0*/  UIMAD.WIDE.U32 UR6, UR29, UR11, URZ ;  /* 0x0000000b1d0672a5 */ /* 0x000fe4000f8e00ff */
[----:B------:R-:W-:-:S03]  /*07e0*/  UIADD3 UR4, UPT, UPT, UR21, 0x7, URZ ;  /* 0x0000000715047890 */ /* 0x000fc6000fffe0ff */
[----:B------:R-:W-:Y:S01]  /*07f0*/  UMOV UR8, UR5 ;  /* 0x0000000500087c82 */ /* 0x000fe20008000000 */
[----:B------:R-:W-:Y:S01]  /*0800*/  ULEA UR5, UR17, 0x40, 0x6 ;  /* 0x0000004011057891 */ /* 0x000fe2000f8e30ff */
[----:B------:R-:W-:Y:S01]  /*0810*/  IMAD R4, R4, UR8, R5 ;  /* 0x0000000804047c24 */ /* 0x000fe2000f8e0205 */
[----:B------:R-:W-:Y:S01]  /*0820*/  USHF.R.U32.HI UR4, URZ, 0x3, UR4 ;  /* 0x00000003ff047899 */ /* 0x000fe20008011604 */
[----:B------:R-:W-:Y:S02]  /*0830*/  IMAD R5, RZ, RZ, -UR7 ;  /* 0x80000007ff057e24 */ /* 0x000fe4000f8e02ff */
[----:B------:R-:W0:Y:S01]  /*0840*/  LDCU UR6, c[0x0][0x3c8] ;  /* 0x00007900ff0677ac */ /* 0x000e220008000800 */
        /* <DEDUP_REMOVED lines=14> */
[----:B------:R-:W-:Y:S01]  /*0930*/  @!P1 IADD3 R4, PT, PT, R4, -R3, RZ ;  /* 0x8000000304049210 */ /* 0x000fe20007ffe0ff */
[----:B--2---:R-:W-:-:S03]  /*0940*/  @UP0 UIMAD UR9, UR20, UR11, UR18 ;  /* 0x0000000b140902a4 */ /* 0x004fc6000f8e0212 */
[----:B------:R-:W-:Y:S01]  /*0950*/  ISETP.GE.U32.AND P1, PT, R4, R3, PT ;  /* 0x000000030400720c */ /* 0x000fe20003f26070 */
[----:B------:R-:W-:Y:S01]  /*0960*/  @UP0 UIMAD UR9, UR9, UR26, 0x1 ;  /* 0x00000001090904a4 */ /* 0x000fe2000f8e021a */
[----:B------:R-:W-:-:S05]  /*0970*/  @!P2 IMAD.IADD R5, R5, 0x1, -R20 ;  /* 0x000000010505a824 */ /* 0x000fca00078e0a14 */
[----:B------:R-:W-:Y:S02]  /*0980*/  ISETP.GE.U32.AND P2, PT, R5, R20, PT ;  /* 0x000000140500720c */ /* 0x000fe40003f46070 */
[----:B------:R-:W-:-:S04]  /*0990*/  MOV R5, 0x400 ;  /* 0x0000040000057802 */ /* 0x000fc80000000f00 */
[----:B------:R-:W-:Y:S01]  /*09a0*/  VOTEU.ANY UP5, P1 ;  /* 0x0000000000ff7886 */ /* 0x000fe200008a0100 */
[----:B-1----:R-:W-:-:S04]  /*09b0*/  LEA R4, R10, R5, 0x18 ;  /* 0x000000050a047211 */ /* 0x002fc800078ec0ff */
[----:B------:R-:W-:Y:S01]  /*09c0*/  @UP5 UIADD3 UR8, UPT, UPT, UR8, 0x1, URZ ;  /* 0x0000000108085890 */ /* 0x000fe2000fffe0ff */
[----:B------:R-:W-:Y:S01]  /*09d0*/  IMAD R7, R7, 0x3c, R4 ;  /* 0x0000003c07077824 */ /* 0x000fe200078e0204 */
[----:B------:R-:W-:Y:S01]  /*09e0*/  UISETP.NE.AND UP5, UPT, UR14, URZ, UPT ;  /* 0x000000ff0e00728c */ /* 0x000fe2000bfa5270 */
[----:B------:R-:W-:Y:S01]  /*09f0*/  SHF.R.U32.HI R4, RZ, 0x5, R0 ;  /* 0x00000005ff047819 */ /* 0x000fe20000011600 */
[----:B------:R-:W-:Y:S01]  /*0a00*/  VOTEU.ANY UP6, P2 ;  /* 0x0000000000ff7886 */ /* 0x000fe200010c0100 */
[----:B------:R-:W-:Y:S01]  /*0a10*/  IMAD.MOV.U32 R0, RZ, RZ, -0x800001 ;  /* 0xff7fffffff007424 */ /* 0x000fe200078e00ff */
[----:B------:R-:W-:Y:S01]  /*0a20*/  @!P0 LEA R3, R12, R7, 0x2 ;  /* 0x000000070c038211 */ /* 0x000fe200078e10ff */
[----:B------:R-:W-:Y:S01]  /*0a30*/  UMOV UR15, UR8 ;  /* 0x00000008000f7c82 */ /* 0x000fe20008000000 */
[----:B------:R-:W-:Y:S01]  /*0a40*/  LEA R13, R13, R4, 0x6 ;  /* 0x000000040d0d7211 */ /* 0x000fe200078e30ff */
[----:B------:R-:W-:Y:S02]  /*0a50*/  @!UP4 UIADD3 UR15, UPT, UPT, URZ, -UR15, URZ ;  /* 0x8000000fff0fc290 */ /* 0x000fe4000fffe0ff */
[----:B------:R-:W-:-:S02]  /*0a60*/  @UP6 UIADD3 UR7, UPT, UPT, UR7, 0x1, URZ ;  /* 0x0000000107076890 */ /* 0x000fc4000fffe0ff */
        /* <DEDUP_REMOVED lines=9> */
[----:B------:R-:W-:-:S13]  /*0b00*/  ISETP.GE.U32.AND P0, PT, R13, UR4, PT ;  /* 0x000000040d007c0c */ /* 0x000fda000bf06070 */
[----:B0-----:R-:W-:Y:S05]  /*0b10*/  @P0 BRA `(.L_x_24000) ;  /* 0x0000000c00d00947 */ /* 0x001fea0003800000 */
[----:B------:R-:W0:Y:S01]  /*0b20*/  LDCU.64 UR10, c[0x0][0x3b8] ;  /* 0x00007700ff0a77ac */ /* 0x000e220008000a00 */
[----:B------:R-:W-:Y:S01]  /*0b30*/  IMAD.WIDE.U32 R2, R13, 0x4, RZ ;  /* 0x000000040d027825 */ /* 0x000fe200078e00ff */
[----:B------:R-:W-:Y:S01]  /*0b40*/  SHF.L.U32 R0, R12, 0x2, RZ ;  /* 0x000000020c007819 */ /* 0x000fe200000006ff */
[----:B------:R-:W1:Y:S02]  /*0b50*/  LDCU UR4, c[0x0][0x3e0] ;  /* 0x00007c00ff0477ac */ /* 0x000e640008000800 */
[----:B------:R-:W-:Y:S01]  /*0b60*/  IMAD.U32 R9, RZ, RZ, UR6 ;  /* 0x00000006ff097e24 */ /* 0x000fe2000f8e00ff */
[----:B------:R-:W2:Y:S03]  /*0b70*/  LDCU UR5, c[0x0][0x3fc] ;  /* 0x00007f80ff0577ac */ /* 0x000ea60008000800 */
[----:B------:R-:W-:-:S04]  /*0b80*/  IMAD.WIDE R2, R9, 0x4, R2 ;  /* 0x0000000409027825 */ /* 0x000fc800078e0202 */
[----:B------:R-:W-:Y:S01]  /*0b90*/  VIADD R9, R5, 0x110 ;  /* 0x0000011005097836 */ /* 0x000fe20000000000 */
[----:B------:R-:W-:-:S04]  /*0ba0*/  LOP3.LUT R5, R0, 0x1c, RZ, 0xc0, !PT ;  /* 0x0000001c00057812 */ /* 0x000fc800078ec0ff */
[----:B------:R-:W-:Y:S02]  /*0bb0*/  LEA R0, R10, R9, 0x18 ;  /* 0x000000090a007211 */ /* 0x000fe400078ec0ff */
[----:B------:R-:W-:Y:S02]  /*0bc0*/  LEA R5, R4, R5, 0x5 ;  /* 0x0000000504057211 */ /* 0x000fe400078e28ff */
[----:B0-----:R-:W-:Y:S01]  /*0bd0*/  IADD3 R10, P0, PT, R2, UR10, RZ ;  /* 0x0000000a020a7c10 */ /* 0x001fe2000ff1e0ff */
[----:B-1----:R-:W-:Y:S01]  /*0be0*/  UIMAD UR4, UR15, UR4, URZ ;  /* 0x000000040f0472a4 */ /* 0x002fe2000f8e02ff */
[C---:B------:R-:W-:Y:S01]  /*0bf0*/  LOP3.LUT R2, R12.reuse, 0x7, RZ, 0xc0, !PT ;  /* 0x000000070c027812 */ /* 0x040fe200078ec0ff */
[----:B------:R-:W-:Y:S01]  /*0c00*/  IMAD.IADD R9, R5, 0x1, R0 ;  /* 0x0000000105097824 */ /* 0x000fe200078e0200 */
[----:B------:R-:W-:Y:S01]  /*0c10*/  SHF.L.U32 R0, R12, 0x3, RZ ;  /* 0x000000030c007819 */ /* 0x000fe200000006ff */
[----:B--2---:R-:W-:Y:S01]  /*0c20*/  IMAD.U32 R15, RZ, RZ, UR5 ;  /* 0x00000005ff0f7e24 */ /* 0x004fe2000f8e00ff */
[----:B------:R-:W-:Y:S01]  /*0c30*/  LEA R5, R4, UR24, 0x3 ;  /* 0x0000001804057c11 */ /* 0x000fe2000f8e18ff */
[----:B------:R-:W-:Y:S01]  /*0c40*/  IMAD.MOV.U32 R12, RZ, RZ, R13 ;  /* 0x000000ffff0c7224 */ /* 0x000fe200078e000d */
[----:B------:R-:W-:-:S02]  /*0c50*/  IADD3.X R11, PT, PT, R3, UR11, RZ, P0, !PT ;  /* 0x0000000b030b7c10 */ /* 0x000fc400087fe4ff */
[----:B------:R-:W-:Y:S01]  /*0c60*/  LOP3.LUT R3, R0, 0x38, RZ, 0xc0, !PT ;  /* 0x0000003800037812 */ /* 0x000fe200078ec0ff */
[----:B------:R-:W-:Y:S01]  /*0c70*/  IMAD.IADD R14, R2, 0x1, R5 ;  /* 0x00000001020e7824 */ /* 0x000fe200078e0205 */
[----:B------:R-:W-:Y:S02]  /*0c80*/  MOV R0, 0xff7fffff ;  /* 0xff7fffff00007802 */ /* 0x000fe40000000f00 */
[----:B------:R-:W-:Y:S01]  /*0c90*/  IADD3 R2, P0, PT, R3, UR4, RZ ;  /* 0x0000000403027c10 */ /* 0x000fe2000ff1e0ff */
[C---:B------:R-:W-:Y:S01]  /*0ca0*/  VIADD R32, R14.reuse, -UR21 ;  /* 0x800000150e207c36 */ /* 0x040fe20008000000 */
[----:B------:R-:W-:Y:S02]  /*0cb0*/  MOV R3, UR4 ;  /* 0x0000000400037c02 */ /* 0x000fe40008000f00 */
[----:B------:R-:W-:Y:S02]  /*0cc0*/  IADD3 R13, PT, PT, R5, 0x1, RZ ;  /* 0x00000001050d7810 */ /* 0x000fe40007ffe0ff */
[----:B------:R-:W-:-:S02]  /*0cd0*/  IADD3 R14, PT, PT, R14, 0x1, RZ ;  /* 0x000000010e0e7810 */ /* 0x000fc40007ffe0ff */
[----:B------:R-:W-:Y:S02]  /*0ce0*/  IADD3 R15, PT, PT, -R15, UR14, RZ ;  /* 0x0000000e0f0f7c10 */ /* 0x000fe4000fffe1ff */
[----:B------:R-:W-:-:S07]  /*0cf0*/  LEA.HI.X.SX32 R3, R3, RZ, 0x1, P0 ;  /* 0x000000ff03037211 */ /* 0x000fce00000f0eff */
.L_x_24005:
        /* <DEDUP_REMOVED lines=36> */
[C---:B------:R-:W-:Y:S02]  /*0f40*/  IMAD R5, R16.reuse, R4, R5 ;  /* 0x0000000410057224 */ /* 0x040fe400078e0205 */
[----:B------:R-:W0:Y:S03]  /*0f50*/  S2R R4, SR_TID.X ;  /* 0x0000000000047919 */ /* 0x000e260000002100 */
[----:B------:R-:W-:-:S13]  /*0f60*/  ISETP.GT.U32.AND P0, PT, R16, R5, PT ;  /* 0x000000051000720c */ /* 0x000fda0003f04070 */
[----:B------:R-:W-:-:S04]  /*0f70*/  @!P0 IADD3 R5, PT, PT, R5, -R16, RZ ;  /* 0x8000001005058210 */ /* 0x000fc80007ffe0ff */
[----:B------:R-:W-:-:S13]  /*0f80*/  ISETP.GT.U32.AND P0, PT, R16, R5, PT ;  /* 0x000000051000720c */ /* 0x000fda0003f04070 */
[----:B------:R-:W-:Y:S01]  /*0f90*/  @!P0 IMAD.IADD R5, R5, 0x1, -R16 ;  /* 0x0000000105058824 */ /* 0x000fe200078e0a10 */
[----:B------:R-:W-:Y:S02]  /*0fa0*/  ISETP.GT.AND P0, PT, R22, R15, PT ;  /* 0x0000000f1600720c */ /* 0x000fe40003f04270 */
[----:B0-----:R-:W-:Y:S02]  /*0fb0*/  LOP3.LUT R16, R4, 0x3, RZ, 0xc0, !PT ;  /* 0x0000000304107812 */ /* 0x001fe400078ec0ff */
        /* <DEDUP_REMOVED lines=9> */
.L_x_24002:
[----:B------:R-:W2:Y:S04]  /*1050*/  LDG.E.CONSTANT R5, desc[UR12][R10.64] ;  /* 0x0000000c0a057981 */ /* 0x000ea8000c1e9900 */
[----:B------:R-:W0:Y:S04]  /*1060*/  LDS R23, [R7+0x4] ;  /* 0x0000040007177984 */ /* 0x000e280000000800 */
[----:B------:R-:W-:Y:S04]  /*1070*/  LDS R29, [R7] ;  /* 0x00000000071d7984 */ /* 0x000fe80000000800 */
[----:B------:R-:W1:Y:S01]  /*1080*/  LDS R27, [R7+0x8] ;  /* 0x00000800071b7984 */ /* 0x000e620000000800 */
        /* <DEDUP_REMOVED lines=15> */
[--C-:B-1----:R-:W-:Y:S02]  /*1180*/  HADD2.F32 R35, -RZ, R27.reuse.H0_H0 ;  /* 0x2000001bff237230 */ /* 0x102fe40000004100 */
[----:B------:R-:W-:Y:S02]  /*1190*/  HADD2.F32 R27, -RZ, R27.H1_H1 ;  /* 0x3000001bff1b7230 */ /* 0x000fe40000004100 */
[--C-:B--2---:R-:W-:Y:S02]  /*11a0*/  HADD2.F32 R31, -RZ, R22.reuse.H0_H0 ;  /* 0x20000016ff1f7230 */ /* 0x104fe40000004100 */
[----:B------:R-:W-:Y:S02]  /*11b0*/  HADD2.F32 R34, -RZ, R22.H1_H1 ;  /* 0x30000016ff227230 */ /* 0x000fe40000004100 */
[----:B------:R-:W2:Y:S01]  /*11c0*/  LDG.E.CONSTANT R22, desc[UR12][R4.64+0x480] ;  /* 0x0004800c04167981 */ /* 0x000ea2000c1e9900 */
[----:B------:R-:W-:Y:S01]  /*11d0*/  FMUL.FTZ R33, R30, R31 ;  /* 0x0000001f1e217220 */ /* 0x000fe20000410000 */
[----:B------:R-:W-:-:S02]  /*11e0*/  HADD2.F32 R31, -RZ, R23.H1_H1 ;  /* 0x30000017ff1f7230 */ /* 0x000fc40000004100 */
[--C-:B------:R-:W-:Y:S02]  /*11f0*/  HADD2.F32 R30, -RZ, R29.reuse.H0_H0 ;  /* 0x2000001dff1e7230 */ /* 0x100fe40000004100 */
[--C-:B---3--:R-:W-:Y:S02]  /*1200*/  HADD2.F32 R23, -RZ, R26.reuse.H0_H0 ;  /* 0x2000001aff177230 */ /* 0x108fe40000004100 */
[----:B------:R-:W-:Y:S01]  /*1210*/  FMUL.FTZ R31, R31, R34 ;  /* 0x000000221f1f7220 */ /* 0x000fe20000410000 */
[----:B------:R-:W-:Y:S02]  /*1220*/  HADD2.F32 R34, -RZ, R29.H1_H1 ;  /* 0x3000001dff227230 */ /* 0x000fe40000004100 */
[----:B------:R-:W-:Y:S02]  /*1230*/  HADD2.F32 R29, -RZ, R26.H1_H1 ;  /* 0x3000001aff1d7230 */ /* 0x000fe40000004100 */
[----:B------:R-:W-:Y:S01]  /*1240*/  FFMA.FTZ R30, R30, R23, R33 ;  /* 0x000000171e1e7223 */ /* 0x000fe20000010021 */
[----:B------:R-:W3:Y:S04]  /*1250*/  LDG.E.CONSTANT R26, desc[UR12][R4.64+0x580] ;  /* 0x0005800c041a7981 */ /* 0x000ee8000c1e9900 */
[----:B------:R-:W3:Y:S01]  /*1260*/  LDG.E.CONSTANT R23, desc[UR12][R4.64+0x500] ;  /* 0x0005000c04177981 */ /* 0x000ee2000c1e9900 */
[----:B------:R-:W-:Y:S01]  /*1270*/  FFMA.FTZ R34, R34, R29, R31 ;  /* 0x0000001d22227223 */ /* 0x000fe2000001001f */
[----:B----4-:R-:W-:-:S02]  /*1280*/  HADD2.F32 R29, -RZ, R28.H0_H0 ;  /* 0x2000001cff1d7230 */ /* 0x010fc40000004100 */
[----:B------:R-:W4:Y:S03]  /*1290*/  LDG.E.CONSTANT R31, desc[UR12][R4.64+0x700] ;  /* 0x0007000c041f7981 */ /* 0x000f26000c1e9900 */
[----:B------:R-:W-:Y:S01]  /*12a0*/  FFMA.FTZ R35, R35, R29, R30 ;  /* 0x0000001d23237223 */ /* 0x000fe2000001001e */
[----:B------:R-:W0:Y:S04]  /*12b0*/  LDS R33, [R7+0xc] ;  /* 0x00000c0007217984 */ /* 0x000e280000000800 */
[----:B------:R-:W4:Y:S04]  /*12c0*/  LDG.E.CONSTANT R29, desc[UR12][R4.64+0x600] ;  /* 0x0006000c041d7981 */ /* 0x000f28000c1e9900 */
[----:B------:R1:W4:Y:S01]  /*12d0*/  LDG.E.CONSTANT R30, desc[UR12][R4.64+0x680] ;  /* 0x0006800c041e7981 */ /* 0x000322000c1e9900 */
[----:B------:R-:W-:-:S05]  /*12e0*/  HADD2.F32 R28, -RZ, R28.H1_H1 ;  /* 0x3000001cff1c7230 */ /* 0x000fca0000004100 */
[----:B------:R-:W-:Y:S01]  /*12f0*/  FFMA.FTZ R34, R27, R28, R34 ;  /* 0x0000001c1b227223 */ /* 0x000fe20000010022 */
[----:B------:R-:W-:Y:S02]  /*1300*/  HADD2.F32 R27, -RZ, R25.H0_H0 ;  /* 0x20000019ff1b7230 */ /* 0x000fe40000004100 */
[----:B0-----:R-:W-:-:S05]  /*1310*/  HADD2.F32 R28, -RZ, R33.H0_H0 ;  /* 0x20000021ff1c7230 */ /* 0x001fca0000004100 */
[----:B------:R-:W-:Y:S02]  /*1320*/  FFMA.FTZ R35, R28, R27, R35 ;  /* 0x0000001b1c237223 */ /* 0x000fe40000010023 */
[----:B------:R-:W0:Y:S04]  /*1330*/  LDS R28, [R7+0x10] ;  /* 0x00001000071c7984 */ /* 0x000e280000000800 */
[----:B------:R-:W0:Y:S01]  /*1340*/  LDS R27, [R7+0x14] ;  /* 0x00001400071b7984 */ /* 0x000e220000000800 */
[----:B-1----:R-:W-:Y:S02]  /*1350*/  HADD2.F32 R5, -RZ, R24.H0_H0 ;  /* 0x20000018ff057230 */ /* 0x002fe40000004100 */
[----:B------:R-:W-:Y:S02]  /*1360*/  HADD2.F32 R33, -RZ, R33.H1_H1 ;  /* 0x30000021ff217230 */ /* 0x000fe40000004100 */
[----:B------:R-:W-:-:S05]  /*1370*/  HADD2.F32 R25, -RZ, R25.H1_H1 ;  /* 0x30000019ff197230 */ /* 0x000fca0000004100 */
[----:B------:R-:W-:Y:S01]  /*1380*/  FFMA.FTZ R34, R33, R25, R34 ;  /* 0x0000001921227223 */ /* 0x000fe20000010022 */
[----:B------:R-:W-:Y:S02]  /*1390*/  HADD2.F32 R25, -RZ, R24.H1_H1 ;  /* 0x30000018ff197230 */ /* 0x000fe40000004100 */
[----:B------:R-:W-:Y:S01]  /*13a0*/  LDS R24, [R7+0x1c] ;  /* 0x00001c0007187984 */ /* 0x000fe20000000800 */
[----:B0-----:R-:W-:-:S05]  /*13b0*/  HADD2.F32 R4, -RZ, R28.H0_H0 ;  /* 0x2000001cff047230 */ /* 0x001fca0000004100 */
[----:B------:R-:W-:Y:S02]  /*13c0*/  FFMA.FTZ R35, R4, R5, R35 ;  /* 0x0000000504237223 */ /* 0x000fe40000010023 */
[----:B------:R-:W0:Y:S01]  /*13d0*/  LDS R4, [R7+0x18] ;  /* 0x0000180007047984 */ /* 0x000e220000000800 */
[----:B------:R-:W-:Y:S02]  /*13e0*/  HADD2.F32 R5, -RZ, R28.H1_H1 ;  /* 0x3000001cff057230 */ /* 0x000fe40000004100 */
[----:B------:R-:W-:-:S03]  /*13f0*/  HADD2.F32 R28, -RZ, R27.H0_H0 ;  /* 0x2000001bff1c7230 */ /* 0x000fc60000004100 */
[----:B------:R-:W-:Y:S01]  /*1400*/  FFMA.FTZ R25, R5, R25, R34 ;  /* 0x0000001905197223 */ /* 0x000fe20000010022 */
[----:B------:R-:W-:-:S05]  /*1410*/  HADD2.F32 R5, -RZ, R21.H0_H0 ;  /* 0x20000015ff057230 */ /* 0x000fca0000004100 */
[----:B------:R-:W-:Y:S02]  /*1420*/  FFMA.FTZ R35, R28, R5, R35 ;  /* 0x000000051c237223 */ /* 0x000fe40000010023 */
[----:B------:R-:W1:Y:S01]  /*1430*/  LDS R5, [R7+0x20] ;  /* 0x0000200007057984 */ /* 0x000e620000000800 */
[----:B------:R-:W-:Y:S02]  /*1440*/  HADD2.F32 R28, -RZ, R27.H1_H1 ;  /* 0x3000001bff1c7230 */ /* 0x000fe40000004100 */
[----:B------:R-:W-:-:S05]  /*1450*/  HADD2.F32 R21, -RZ, R21.H1_H1 ;  /* 0x30000015ff157230 */ /* 0x000fca0000004100 */
[----:B------:R-:W-:Y:S02]  /*1460*/  FFMA.FTZ R28, R28, R21, R25 ;  /* 0x000000151c1c7223 */ /* 0x000fe40000010019 */
[----:B------:R-:W1:Y:S01]  /*1470*/  LDS R21, [R7+0x24] ;  /* 0x0000240007157984 */ /* 0x000e620000000800 */
[--C-:B------:R-:W-:Y:S02]  /*1480*/  HADD2.F32 R25, -RZ, R18.reuse.H0_H0 ;  /* 0x20000012ff197230 */ /* 0x100fe40000004100 */
[----:B------:R-:W-:Y:S02]  /*1490*/  HADD2.F32 R18, -RZ, R18.H1_H1 ;  /* 0x30000012ff127230 */ /* 0x000fe40000004100 */
[--C-:B0-----:R-:W-:Y:S02]  /*14a0*/  HADD2.F32 R34, -RZ, R4.reuse.H0_H0 ;  /* 0x20000004ff227230 */ /* 0x101fe40000004100 */
[----:B------:R-:W-:Y:S02]  /*14b0*/  HADD2.F32 R27, -RZ, R4.H1_H1 ;  /* 0x30000004ff1b7230 */ /* 0x000fe40000004100 */
[----:B------:R-:W-:Y:S01]  /*14c0*/  LDS R4, [R7+0x2c] ;  /* 0x00002c0007047984 */ /* 0x000fe20000000800 */
[----:B------:R-:W-:-:S02]  /*14d0*/  FFMA.FTZ R35, R34, R25, R35 ;  /* 0x0000001922237223 */ /* 0x000fc40000010023 */
[----:B------:R-:W-:Y:S01]  /*14e0*/  FFMA.FTZ R18, R27, R18, R28 ;  /* 0x000000121b127223 */ /* 0x000fe2000001001c */
[----:B------:R-:W0:Y:S01]  /*14f0*/  LDS R25, [R7+0x28] ;  /* 0x0000280007197984 */ /* 0x000e220000000800 */
[--C-:B------:R-:W-:Y:S02]  /*1500*/  HADD2.F32 R28, -RZ, R24.reuse.H0_H0 ;  /* 0x20000018ff1c7230 */ /* 0x100fe40000004100 */
[----:B------:R-:W-:Y:S02]  /*1510*/  HADD2.F32 R27, -RZ, R24.H1_H1 ;  /* 0x30000018ff1b7230 */ /* 0x000fe40000004100 */
[--C-:B------:R-:W-:Y:S02]  /*1520*/  HADD2.F32 R24, -RZ, R17.reuse.H0_H0 ;  /* 0x20000011ff187230 */ /* 0x100fe40000004100 */
[----:B------:R-:W-:-:S05]  /*1530*/  HADD2.F32 R17, -RZ, R17.H1_H1 ;  /* 0x30000011ff117230 */ /* 0x000fca0000004100 */
[----:B------:R-:W-:Y:S02]  /*1540*/  FFMA.FTZ R27, R27, R17, R18 ;  /* 0x000000111b1b7223 */ /* 0x000fe40000010012 */
[----:B------:R-:W3:Y:S01]  /*1550*/  LDS R17, [R7+0x30] ;  /* 0x0000300007117984 */ /* 0x000ee20000000800 */
[----:B------:R-:W-:Y:S01]  /*1560*/  FFMA.FTZ R35, R28, R24, R35 ;  /* 0x000000181c237223 */ /* 0x000fe20000010023 */
[--C-:B-1----:R-:W-:Y:S02]  /*1570*/  HADD2.F32 R24, -RZ, R5.reuse.H0_H0 ;  /* 0x20000005ff187230 */ /* 0x102fe40000004100 */
[----:B------:R-:W-:Y:S01]  /*1580*/  HADD2.F32 R28, -RZ, R5.H1_H1 ;  /* 0x30000005ff1c7230 */ /* 0x000fe20000004100 */
[----:B------:R-:W1:Y:S01]  /*1590*/  LDS R18, [R7+0x34] ;  /* 0x0000340007127984 */ /* 0x000e620000000800 */
[--C-:B------:R-:W-:Y:S02]  /*15a0*/  HADD2.F32 R5, -RZ, R19.reuse.H0_H0 ;  /* 0x20000013ff057230 */ /* 0x100fe40000004100 */
[----:B------:R-:W-:-:S03]  /*15b0*/  HADD2.F32 R19, -RZ, R19.H1_H1 ;  /* 0x30000013ff137230 */ /* 0x000fc60000004100 */
[----:B------:R-:W-:Y:S02]  /*15c0*/  FFMA.FTZ R24, R24, R5, R35 ;  /* 0x0000000518187223 */ /* 0x000fe40000010023 */
[----:B------:R-:W1:Y:S01]  /*15d0*/  LDS R5, [R7+0x38] ;  /* 0x0000380007057984 */ /* 0x000e620000000800 */
[----:B------:R-:W-:Y:S01]  /*15e0*/  FFMA.FTZ R19, R28, R19, R27 ;  /* 0x000000131c137223 */ /* 0x000fe2000001001b */
[----:B------:R-:W-:Y:S01]  /*15f0*/  HADD2.F32 R27, -RZ, R21.H0_H0 ;  /* 0x20000015ff1b7230 */ /* 0x000fe20000004100 */
[----:B------:R-:W-:Y:S01]  /*1600*/  UMOV UR4, 0xffffffff ;  /* 0xffffffff00047882 */ /* 0x000fe20000000000 */
[----:B------:R-:W-:Y:S02]  /*1610*/  ISETP.NE.AND P0, PT, R16, RZ, PT ;  /* 0x000000ff1000720c */ /* 0x000fe40003f05270 */
[----:B-----5:R-:W-:Y:S01]  /*1620*/  FSETP.NEU.FTZ.AND P1, PT, R6, RZ, PT ;  /* 0x000000ff0600720b */ /* 0x020fe20003f3d000 */
[--C-:B--2---:R-:W-:Y:S02]  /*1630*/  HADD2.F32 R28, -RZ, R22.reuse.H0_H0 ;  /* 0x20000016ff1c7230 */ /* 0x104fe40000004100 */
[----:B------:R-:W-:-:S03]  /*1640*/  HADD2.F32 R22, -RZ, R22.H1_H1 ;  /* 0x30000016ff167230 */ /* 0x000fc60000004100 */
[----:B------:R-:W-:Y:S01]  /*1650*/  FFMA.FTZ R27, R27, R28, R24 ;  /* 0x0000001c1b1b7223 */ /* 0x000fe20000010018 */
[----:B------:R-:W-:Y:S02]  /*1660*/  HADD2.F32 R24, -RZ, R21.H1_H1 ;  /* 0x30000015ff187230 */ /* 0x000fe40000004100 */
[----:B0-----:R-:W-:-:S03]  /*1670*/  HADD2.F32 R28, -RZ, R25.H0_H0 ;  /* 0x20000019ff1c7230 */ /* 0x001fc60000004100 */
[----:B------:R-:W-:Y:S01]  /*1680*/  FFMA.FTZ R19, R24, R22, R19 ;  /* 0x0000001618137223 */ /* 0x000fe20000010013 */
[----:B------:R-:W-:Y:S02]  /*1690*/  HADD2.F32 R22, -RZ, R25.H1_H1 ;  /* 0x30000019ff167230 */ /* 0x000fe40000004100 */
[--C-:B---3--:R-:W-:Y:S02]  /*16a0*/  HADD2.F32 R21, -RZ, R23.reuse.H0_H0 ;  /* 0x20000017ff157230 */ /* 0x108fe40000004100 */
[----:B------:R-:W-:Y:S02]  /*16b0*/  HADD2.F32 R23, -RZ, R23.H1_H1 ;  /* 0x30000017ff177230 */ /* 0x000fe40000004100 */
[----:B------:R-:W-:Y:S02]  /*16c0*/  HADD2.F32 R24, -RZ, R4.H0_H0 ;  /* 0x20000004ff187230 */ /* 0x000fe40000004100 */
[----:B------:R-:W-:Y:S02]  /*16d0*/  HADD2.F32 R25, -RZ, R26.H0_H0 ;  /* 0x2000001aff197230 */ /* 0x000fe40000004100 */
[----:B------:R-:W-:Y:S01]  /*16e0*/  FFMA.FTZ R19, R22, R23, R19 ;  /* 0x0000001716137223 */ /* 0x000fe20000010013 */
[----:B------:R-:W-:-:S02]  /*16f0*/  HADD2.F32 R4, -RZ, R4.H1_H1 ;  /* 0x30000004ff047230 */ /* 0x000fc40000004100 */
[----:B------:R-:W-:Y:S02]  /*1700*/  HADD2.F32 R26, -RZ, R26.H1_H1 ;  /* 0x3000001aff1a7230 */ /* 0x000fe40000004100 */
[----:B------:R-:W-:Y:S01]  /*1710*/  FFMA.FTZ R21, R28, R21, R27 ;  /* 0x000000151c157223 */ /* 0x000fe2000001001b */
[----:B------:R-:W-:Y:S02]  /*1720*/  HADD2.F32 R22, -RZ, R17.H0_H0 ;  /* 0x20000011ff167230 */ /* 0x000fe40000004100 */
[----:B------:R-:W-:Y:S01]  /*1730*/  FFMA.FTZ R4, R4, R26, R19 ;  /* 0x0000001a04047223 */ /* 0x000fe20000010013 */
[----:B----4-:R-:W-:Y:S02]  /*1740*/  HADD2.F32 R19, -RZ, R29.H0_H0 ;  /* 0x2000001dff137230 */ /* 0x010fe40000004100 */
[----:B------:R-:W-:Y:S02]  /*1750*/  HADD2.F32 R17, -RZ, R17.H1_H1 ;  /* 0x30000011ff117230 */ /* 0x000fe40000004100 */
[----:B------:R-:W-:-:S02]  /*1760*/  HADD2.F32 R29, -RZ, R29.H1_H1 ;  /* 0x3000001dff1d7230 */ /* 0x000fc40000004100 */
[----:B------:R-:W-:Y:S01]  /*1770*/  FFMA.FTZ R21, R24, R25, R21 ;  /* 0x0000001918157223 */ /* 0x000fe20000010015 */
[----:B------:R-:W-:Y:S02]  /*1780*/  HADD2.F32 R23, -RZ, R30.H0_H0 ;  /* 0x2000001eff177230 */ /* 0x000fe40000004100 */
[--C-:B-1----:R-:W-:Y:S02]  /*1790*/  HADD2.F32 R24, -RZ, R18.reuse.H0_H0 ;  /* 0x20000012ff187230 */ /* 0x102fe40000004100 */
[----:B------:R-:W-:Y:S01]  /*17a0*/  FFMA.FTZ R4, R17, R29, R4 ;  /* 0x0000001d11047223 */ /* 0x000fe20000010004 */
[----:B------:R-:W-:Y:S02]  /*17b0*/  HADD2.F32 R17, -RZ, R18.H1_H1 ;  /* 0x30000012ff117230 */ /* 0x000fe40000004100 */
[----:B------:R-:W-:Y:S01]  /*17c0*/  FFMA.FTZ R19, R22, R19, R21 ;  /* 0x0000001316137223 */ /* 0x000fe20000010015 */
[----:B------:R-:W-:Y:S02]  /*17d0*/  HADD2.F32 R30, -RZ, R30.H1_H1 ;  /* 0x3000001eff1e7230 */ /* 0x000fe40000004100 */
[----:B------:R-:W-:-:S02]  /*17e0*/  HADD2.F32 R18, -RZ, R5.H0_H0 ;  /* 0x20000005ff127230 */ /* 0x000fc40000004100 */
        /* <DEDUP_REMOVED lines=12> */
.L_x_24053:
        /* <DEDUP_REMOVED lines=12> */
.L_x_24003:
[----:B------:R-:W-:Y:S05]  /*1970*/  BSYNC B1 ;  /* 0x0000000000017941 */ /* 0x000fea0003800000 */
.L_x_24001:
        /* <DEDUP_REMOVED lines=14> */
.L_x_24000:
[----:B------:R-:W-:Y:S05]  /*1a60*/  BSYNC B0 ;  /* 0x0000000000007941 */ /* 0x000fea0003800000 */
.L_x_23999:
        /* <DEDUP_REMOVED lines=8> */
[----:B-----5:R-:W-:Y:S01]  /*1af0*/  VIMNMX.U32 R6, PT, PT, R26, UR4, PT ;  /* 0x000000041a067c48 */ /* 0x020fe2000bfe0000 */
        /* <DEDUP_REMOVED lines=12> */
[----:B------:R0:W1:Y:S02]  /*1bc0*/  SHFL.BFLY PT, R12, R11, 0x4, 0x1f ;  /* 0x0c801f000b0c7f89 */ /* 0x00006400000e0000 */
.L_x_24058:
        /* <DEDUP_REMOVED lines=41> */
.L_x_24011:
        /* <DEDUP_REMOVED lines=11> */
.L_x_24010:
[----:B------:R-:W-:Y:S05]  /*1f10*/  BSYNC.RECONVERGENT B1 ;  /* 0x0000000000017941 */ /* 0x000fea0003800200 */
.L_x_24009:
        /* <DEDUP_REMOVED lines=12> */
.L_x_24014:
        /* <DEDUP_REMOVED lines=100> */
.L_x_24013:
[----:B------:R-:W-:Y:S05]  /*2620*/  BSYNC.RECONVERGENT B1 ;  /* 0x0000000000017941 */ /* 0x000fea0003800200 */
.L_x_24012:
        /* <DEDUP_REMOVED lines=55> */
.L_x_24016:
[----:B------:R-:W-:Y:S05]  /*29a0*/  BSYNC.RECONVERGENT B1 ;  /* 0x0000000000017941 */ /* 0x000fea0003800200 */
.L_x_24015:
        /* <DEDUP_REMOVED lines=26> */
.L_x_24008:
[----:B------:R-:W-:Y:S05]  /*2b50*/  BSYNC.RECONVERGENT B0 ;  /* 0x0000000000007941 */ /* 0x000fea0003800200 */
.L_x_24007:
        /* <DEDUP_REMOVED lines=40> */
.L_x_24021:
[----:B------:R-:W1:Y:S01]  /*2de0*/  LDS R12, [R11] ;  /* 0x000000000b0c7984 */ /* 0x000e620000000800 */
[----:B------:R-:W-:-:S04]  /*2df0*/  IADD3 R14, PT, PT, R14, 0x1, RZ ;  /* 0x000000010e0e7810 */ /* 0x000fc80007ffe0ff */
[----:B------:R-:W-:Y:S01]  /*2e00*/  ISETP.NE.AND P0, PT, R14, RZ, PT ;  /* 0x000000ff0e00720c */ /* 0x000fe20003f05270 */
[----:B-1----:R-:W-:-:S05]  /*2e10*/  FMUL.FTZ R12, R12, R9 ;  /* 0x000000090c0c7220 */ /* 0x002fca0000410000 */
[----:B------:R1:W-:Y:S02]  /*2e20*/  STS [R11], R12 ;  /* 0x0000000c0b007388 */ /* 0x0003e40000000800 */
[----:B-1----:R-:W-:-:S05]  /*2e30*/  VIADD R11, R11, 0x200 ;  /* 0x000002000b0b7836 */ /* 0x002fca0000000000 */
[----:B------:R-:W-:Y:S05]  /*2e40*/  @P0 BRA `(.L_x_24021) ;  /* 0xfffffffc00e40947 */ /* 0x000fea000383ffff */
.L_x_24020:
[----:B------:R-:W-:Y:S05]  /*2e50*/  BSYNC.RECONVERGENT B1 ;  /* 0x0000000000017941 */ /* 0x000fea0003800200 */
.L_x_24019:
        /* <DEDUP_REMOVED lines=12> */
.L_x_24024:
        /* <DEDUP_REMOVED lines=52> */
.L_x_24023:
[----:B------:R-:W-:Y:S05]  /*3260*/  BSYNC.RECONVERGENT B1 ;  /* 0x0000000000017941 */ /* 0x000fea0003800200 */
.L_x_24022:
        /* <DEDUP_REMOVED lines=31> */
.L_x_24026:
[----:B------:R-:W-:Y:S05]  /*3460*/  BSYNC.RECONVERGENT B1 ;  /* 0x0000000000017941 */ /* 0x000fea0003800200 */
.L_x_24025:
        /* <DEDUP_REMOVED lines=14> */
.L_x_24018:
[----:B------:R-:W-:Y:S05]  /*3550*/  BSYNC.RECONVERGENT B0 ;  /* 0x0000000000007941 */ /* 0x000fea0003800200 */
.L_x_24017:
[----:B------:R-:W-:Y:S01]  /*3560*/  BAR.SYNC.DEFER_BLOCKING 0x0 ;  /* 0x0000000000007b1d */ /* 0x000fe20000010000 */
[----:B------:R-:W-:Y:S02]  /*3570*/  ISETP.NE.AND P0, PT, R7, RZ, PT ;  /* 0x000000ff0700720c */ /* 0x000fe40003f05270 */
[----:B--2---:R-:W-:-:S03]  /*3580*/  MOV R10, UR17 ;  /* 0x00000011000a7c02 */ /* 0x004fc60008000f00 */
[----:B------:R-:W2:Y:S01]  /*3590*/  LDCU UR24, c[0x0][0x3dc] ;  /* 0x00007b80ff1877ac */ /* 0x000ea20008000800 */
[----:B------:R-:W-:Y:S01]  /*35a0*/  BSSY.RECONVERGENT B0, `(.L_x_24027) ;  /* 0x0000016000007945 */ /* 0x000fe20003800200 */
[----:B------:R-:W-:Y:S01]  /*35b0*/  IMAD R21, R10, 0x40, R5 ;  /* 0x000000400a157824 */ /* 0x000fe200078e0205 */
[----:B------:R-:W3:Y:S04]  /*35c0*/  LDCU.64 UR22, c[0x0][0x3a8] ;  /* 0x00007500ff1677ac */ /* 0x000ee80008000a00 */
[----:B------:R-:W-:Y:S01]  /*35d0*/  ISETP.GE.U32.AND P1, PT, R21, R6, PT ;  /* 0x000000061500720c */ /* 0x000fe20003f26070 */
        /* <DEDUP_REMOVED lines=16> */
[----:B0-----:R4:W-:Y:S04]  /*36e0*/  STG.E desc[UR12][R10.64], R3 ;  /* 0x000000030a007986 */ /* 0x0019e8000c10190c */
[----:B-1----:R4:W-:Y:S02]  /*36f0*/  STG.E desc[UR12][R14.64], R13 ;  /* 0x0000000d0e007986 */ /* 0x0029e4000c10190c */
.L_x_24028:
[----:B--23--:R-:W-:Y:S05]  /*3700*/  BSYNC.RECONVERGENT B0 ;  /* 0x0000000000007941 */ /* 0x00cfea0003800200 */
.L_x_24027:
[----:B------:R-:W-:Y:S01]  /*3710*/  BSSY.RECONVERGENT B1, `(.L_x_24029) ;  /* 0x0000119000017945 */ /* 0x000fe20003800200 */
[----:B------:R-:W-:Y:S01]  /*3720*/  HFMA2 R30, -RZ, RZ, 0, 0 ;  /* 0x00000000ff1e7431 */ /* 0x000fe200000001ff */
[----:B------:R-:W-:Y:S01]  /*3730*/  CS2R R28, SRZ ;  /* 0x00000000001c7805 */ /* 0x000fe2000001ff00 */
[----:B------:R-:W-:Y:S01]  /*3740*/  IMAD.MOV.U32 R27, RZ, RZ, RZ ;  /* 0x000000ffff1b7224 */ /* 0x000fe200078e00ff */
[----:B------:R-:W-:Y:S06]  /*3750*/  @P1 BRA `(.L_x_24030) ;  /* 0x0000001000501947 */ /* 0x000fec0003800000 */
[----:B0---4-:R-:W0:Y:S01]  /*3760*/  I2F.RP R3, R20 ;  /* 0x0000001400037306 */ /* 0x011e220000209400 */
[----:B------:R-:W2:Y:S01]  /*3770*/  LDCU UR4, c[0x0][0x3c8] ;  /* 0x00007900ff0477ac */ /* 0x000ea20008000800 */
[----:B-1----:R-:W-:Y:S01]  /*3780*/  IMAD.WIDE.U32 R12, R21, 0x4, RZ ;  /* 0x00000004150c7825 */ /* 0x002fe200078e00ff */
[----:B------:R-:W-:Y:S02]  /*3790*/  IADD3 R26, PT, PT, -R26, R21, RZ ;  /* 0x000000151a1a7210 */ /* 0x000fe40007ffe1ff */
[----:B------:R-:W-:Y:S01]  /*37a0*/  CS2R R28, SRZ ;  /* 0x00000000001c7805 */ /* 0x000fe2000001ff00 */
[----:B------:R-:W1:Y:S01]  /*37b0*/  LDCU UR5, c[0x0][0x3fc] ;  /* 0x00007f80ff0577ac */ /* 0x000e620008000800 */
[----:B------:R-:W-:Y:S01]  /*37c0*/  IMAD R8, R5, 0x8, R8 ;  /* 0x0000000805087824 */ /* 0x000fe200078e0208 */
[----:B------:R-:W-:Y:S01]  /*37d0*/  IADD3 R21, PT, PT, R21, 0x1, RZ ;  /* 0x0000000115157810 */ /* 0x000fe20007ffe0ff */
[----:B------:R-:W-:Y:S01]  /*37e0*/  IMAD.MOV.U32 R30, RZ, RZ, RZ ;  /* 0x000000ffff1e7224 */ /* 0x000fe200078e00ff */
[----:B------:R-:W3:Y:S01]  /*37f0*/  LDCU.64 UR6, c[0x0][0x3b8] ;  /* 0x00007700ff0677ac */ /* 0x000ee20008000a00 */
[----:B------:R-:W-:Y:S01]  /*3800*/  MOV R27, RZ ;  /* 0x000000ff001b7202 */ /* 0x000fe20000000f00 */
[----:B------:R-:W-:Y:S01]  /*3810*/  VIADD R22, R8, 0x3 ;  /* 0x0000000308167836 */ /* 0x000fe20000000000 */
[----:B0-----:R-:W0:Y:S01]  /*3820*/  MUFU.RCP R3, R3 ;  /* 0x0000000300037308 */ /* 0x001e220000001000 */
[----:B--2---:R-:W-:Y:S01]  /*3830*/  UIMAD UR4, UR16, UR4, URZ ;  /* 0x00000004100472a4 */ /* 0x004fe2000f8e02ff */
[----:B-1----:R-:W-:-:S05]  /*3840*/  IMAD.U32 R23, RZ, RZ, UR5 ;  /* 0x00000005ff177e24 */ /* 0x002fca000f8e00ff */
[----:B------:R-:W-:Y:S01]  /*3850*/  IMAD.U32 R9, RZ, RZ, UR4 ;  /* 0x00000004ff097e24 */ /* 0x000fe2000f8e00ff */
[----:B------:R-:W-:-:S03]  /*3860*/  IADD3 R23, PT, PT, -R23, UR14, RZ ;  /* 0x0000000e17177c10 */ /* 0x000fc6000fffe1ff */
[----:B------:R-:W-:Y:S01]  /*3870*/  IMAD.WIDE R12, R9, 0x4, R12 ;  /* 0x00000004090c7825 */ /* 0x000fe200078e020c */
[----:B------:R-:W1:Y:S01]  /*3880*/  LDCU UR4, c[0x0][0x3e0] ;  /* 0x00007c00ff0477ac */ /* 0x000e620008000800 */
[----:B0-----:R-:W-:Y:S02]  /*3890*/  IADD3 R10, PT, PT, R3, 0xffffffe, RZ ;  /* 0x0ffffffe030a7810 */ /* 0x001fe40007ffe0ff */
[----:B------:R-:W-:Y:S02]  /*38a0*/  IADD3 R3, PT, PT, R2, 0x110, RZ ;  /* 0x0000011002037810 */ /* 0x000fe40007ffe0ff */
[----:B------:R0:W2:Y:S01]  /*38b0*/  F2I.FTZ.U32.TRUNC.NTZ R11, R10 ;  /* 0x0000000a000b7305 */ /* 0x0000a2000021f000 */
[----:B---3--:R-:W-:Y:S02]  /*38c0*/  IADD3 R2, P0, PT, R12, UR6, RZ ;  /* 0x000000060c027c10 */ /* 0x008fe4000ff1e0ff */
[----:B------:R-:W-:Y:S02]  /*38d0*/  LEA R24, R0, R3, 0x18 ;  /* 0x0000000300187211 */ /* 0x000fe400078ec0ff */
[----:B------:R-:W-:-:S02]  /*38e0*/  IADD3.X R3, PT, PT, R13, UR7, RZ, P0, !PT ;  /* 0x000000070d037c10 */ /* 0x000fc400087fe4ff */
[----:B------:R-:W-:Y:S01]  /*38f0*/  LEA R24, R5, R24, 0x5 ;  /* 0x0000001805187211 */ /* 0x000fe200078e28ff */
[----:B0-----:R-:W-:Y:S01]  /*3900*/  IMAD.MOV.U32 R10, RZ, RZ, RZ ;  /* 0x000000ffff0a7224 */ /* 0x001fe200078e00ff */
[----:B-1----:R-:W-:-:S03]  /*3910*/  UIMAD UR4, UR15, UR4, URZ ;  /* 0x000000040f0472a4 */ /* 0x002fc6000f8e02ff */
[----:B------:R-:W-:Y:S01]  /*3920*/  VIADD R24, R24, 0x10 ;  /* 0x0000001018187836 */ /* 0x000fe20000000000 */
[----:B--2---:R-:W-:Y:S01]  /*3930*/  IADD3 R14, PT, PT, RZ, -R11, RZ ;  /* 0x8000000bff0e7210 */ /* 0x004fe20007ffe0ff */
[----:B------:R-:W-:Y:S02]  /*3940*/  USHF.R.S32.HI UR5, URZ, 0x1f, UR4 ;  /* 0x0000001fff057899 */ /* 0x000fe40008011404 */
[----:B------:R-:W-:Y:S02]  /*3950*/  MOV R34, UR4 ;  /* 0x0000000400227c02 */ /* 0x000fe40008000f00 */
[----:B------:R-:W-:Y:S02]  /*3960*/  IMAD.MOV.U32 R9, RZ, RZ, R14 ;  /* 0x000000ffff097224 */ /* 0x000fe400078e000e */
[----:B------:R-:W-:Y:S02]  /*3970*/  MOV R35, UR5 ;  /* 0x0000000500237c02 */ /* 0x000fe40008000f00 */
[----:B------:R-:W-:-:S04]  /*3980*/  IMAD R9, R9, R20, RZ ;  /* 0x0000001409097224 */ /* 0x000fc800078e02ff */
[----:B------:R-:W-:-:S07]  /*3990*/  IMAD.HI.U32 R0, R11, R9, R10 ;  /* 0x000000090b007227 */ /* 0x000fce00078e000a */
.L_x_24041:
[----:B0-----:R-:W0:Y:S01]  /*39a0*/  LDC R13, c[0x0][0x400] ;  /* 0x00010000ff0d7b82 */ /* 0x001e220000000800 */
        /* <DEDUP_REMOVED lines=21> */
[----:B------:R-:W-:-:S05]  /*3b00*/  IMAD.MOV.U32 R12, RZ, RZ, R11 ;  /* 0x000000ffff0c7224 */ /* 0x000fca00078e000b */
[----:B------:R-:W-:Y:S01]  /*3b10*/  @!P2 IADD3 R12, PT, PT, RZ, -R12, RZ ;  /* 0x8000000cff0ca210 */ /* 0x000fe20007ffe0ff */
[----:B0-----:R-:W-:Y:S01]  /*3b20*/  IMAD.MOV R15, RZ, RZ, -R9 ;  /* 0x000000ffff0f7224 */ /* 0x001fe200078e0a09 */
[----:B------:R-:W-:Y:S01]  /*3b30*/  @!P1 LOP3.LUT R12, RZ, R8, RZ, 0x33, !PT ;  /* 0x00000008ff0c9212 */ /* 0x000fe200078e33ff */
[----:B------:R-:W-:Y:S01]  /*3b40*/  IMAD.MOV.U32 R8, RZ, RZ, RZ ;  /* 0x000000ffff087224 */ /* 0x000fe200078e00ff */
        /* <DEDUP_REMOVED lines=18> */
[----:B--2---:R-:W-:Y:S05]  /*3c70*/  @!P0 BRA P1, `(.L_x_24032) ;  /* 0x0000000800e08947 */ /* 0x004fea0000800000 */
        /* <DEDUP_REMOVED lines=44> */
.L_x_24034:
[----:B------:R-:W-:Y:S05]  /*3f40*/  BSYNC.RECONVERGENT B2 ;  /* 0x0000000000027941 */ /* 0x000fea0003800200 */
.L_x_24033:
        /* <DEDUP_REMOVED lines=38> */
.L_x_24036:
[----:B------:R-:W-:Y:S05]  /*41b0*/  BSYNC.RECONVERGENT B2 ;  /* 0x0000000000027941 */ /* 0x000fea0003800200 */
.L_x_24035:
[----:B------:R2:W5:Y:S02]  /*41c0*/  LDG.E.128.CONSTANT R16, desc[UR12][R36.64+0x400] ;  /* 0x0004000c24107981 */ /* 0x000564000c1e9d00 */
[----:B-----5:R-:W-:Y:S01]  /*41d0*/  HMUL2 R13, R32, R13 ;  /* 0x0000000d200d7232 */ /* 0x020fe20000000000 */
[----:B------:R-:W-:Y:S03]  /*41e0*/  BSSY.RECONVERGENT B2, `(.L_x_24037) ;  /* 0x0000025000027945 */ /* 0x000fe60003800200 */
[----:B------:R-:W-:Y:S01]  /*41f0*/  HFMA2 R13, R31, R12, R13 ;  /* 0x0000000c1f0d7231 */ /* 0x000fe2000000000d */
[----:B------:R-:W-:-:S03]  /*4200*/  MOV R12, R8 ;  /* 0x00000008000c7202 */ /* 0x000fc60000000f00 */
[----:B------:R-:W-:Y:S02]  /*4210*/  HFMA2 R13, R33, R14, R13 ;  /* 0x0000000e210d7231 */ /* 0x000fe4000000000d */
[C---:B------:R-:W-:Y:S02]  /*4220*/  HFMA2 R10, R12.reuse, R11, R10 ;  /* 0x0000000b0c0a7231 */ /* 0x040fe4000000000a */
[----:B------:R-:W-:Y:S01]  /*4230*/  HFMA2 R15, R12, R15, R13 ;  /* 0x0000000f0c0f7231 */ /* 0x000fe2000000000d */
[----:B--2---:R-:W-:Y:S06]  /*4240*/  @P0 BRA `(.L_x_24038) ;  /* 0x0000000000780947 */ /* 0x004fec0003800000 */
[C---:B------:R-:W-:Y:S01]  /*4250*/  VIADD R8, R22.reuse, 0xffffffff ;  /* 0xffffffff16087836 */ /* 0x040fe20000000000 */
[----:B------:R-:W-:-:S04]  /*4260*/  ISETP.GE.AND P2, PT, R22, UR21, PT ;  /* 0x0000001516007c0c */ /* 0x000fc8000bf46270 */
        /* <DEDUP_REMOVED lines=28> */
.L_x_24038:
[----:B------:R-:W-:Y:S05]  /*4430*/  BSYNC.RECONVERGENT B2 ;  /* 0x0000000000027941 */ /* 0x000fea0003800200 */
.L_x_24037:
[----:B------:R-:W-:Y:S01]  /*4440*/  HMUL2 R8, R32, R17 ;  /* 0x0000001120087232 */ /* 0x000fe20000000000 */
[----:B------:R-:W-:-:S03]  /*4450*/  ISETP.GT.U32.AND P1, PT, R4, 0x17, PT ;  /* 0x000000170400780c */ /* 0x000fc60003f24070 */
[----:B------:R-:W-:Y:S02]  /*4460*/  HFMA2 R9, R31, R16, R8 ;  /* 0x000000101f097231 */ /* 0x000fe40000000008 */
[----:B------:R-:W-:Y:S02]  /*4470*/  HADD2.F32 R8, -RZ, R10.H0_H0 ;  /* 0x2000000aff087230 */ /* 0x000fe40000004100 */
[----:B------:R-:W-:-:S04]  /*4480*/  HFMA2 R9, R33, R18, R9 ;  /* 0x0000001221097231 */ /* 0x000fc80000000009 */
[----:B------:R-:W-:Y:S02]  /*4490*/  HFMA2 R19, R12, R19, R9 ;  /* 0x000000130c137231 */ /* 0x000fe40000000009 */
[----:B------:R-:W-:Y:S02]  /*44a0*/  HADD2.F32 R9, -RZ, R10.H1_H1 ;  /* 0x3000000aff097230 */ /* 0x000fe40000004100 */
[--C-:B------:R-:W-:Y:S02]  /*44b0*/  HADD2.F32 R10, -RZ, R15.reuse.H0_H0 ;  /* 0x2000000fff0a7230 */ /* 0x100fe40000004100 */
[----:B------:R-:W-:Y:S02]  /*44c0*/  HADD2.F32 R15, -RZ, R15.H1_H1 ;  /* 0x3000000fff0f7230 */ /* 0x000fe40000004100 */
[----:B------:R-:W-:Y:S01]  /*44d0*/  FADD.FTZ R9, R8, R9 ;  /* 0x0000000908097221 */ /* 0x000fe20000010000 */
[--C-:B------:R-:W-:Y:S02]  /*44e0*/  HADD2.F32 R11, -RZ, R19.reuse.H0_H0 ;  /* 0x20000013ff0b7230 */ /* 0x100fe40000004100 */
[----:B------:R-:W-:-:S02]  /*44f0*/  HADD2.F32 R14, -RZ, R19.H1_H1 ;  /* 0x30000013ff0e7230 */ /* 0x000fc40000004100 */
[----:B------:R-:W-:Y:S01]  /*4500*/  FADD.FTZ R10, R10, R15 ;  /* 0x0000000f0a0a7221 */ /* 0x000fe20000010000 */
[----:B------:R-:W-:Y:S02]  /*4510*/  FADD.FTZ R30, R30, R9 ;  /* 0x000000091e1e7221 */ /* 0x000fe40000010000 */
[----:B------:R-:W-:Y:S01]  /*4520*/  FADD.FTZ R11, R11, R14 ;  /* 0x0000000e0b0b7221 */ /* 0x000fe20000010000 */
[----:B------:R-:W-:-:S03]  /*4530*/  FADD.FTZ R29, R29, R10 ;  /* 0x0000000a1d1d7221 */ /* 0x000fc60000010000 */
[----:B------:R-:W-:Y:S01]  /*4540*/  FADD.FTZ R28, R28, R11 ;  /* 0x0000000b1c1c7221 */ /* 0x000fe20000010000 */
[----:B------:R-:W-:Y:S06]  /*4550*/  @P1 BRA `(.L_x_24032) ;  /* 0x0000000000a81947 */ /* 0x000fec0003800000 */
[----:B------:R2:W5:Y:S01]  /*4560*/  LDG.E.128.CONSTANT R8, desc[UR12][R36.64+0x600] ;  /* 0x0006000c24087981 */ /* 0x000562000c1e9d00 */
[----:B------:R-:W-:Y:S04]  /*4570*/  BSSY.RECONVERGENT B2, `(.L_x_24039) ;  /* 0x0000020000027945 */ /* 0x000fe80003800200 */
[----:B------:R-:W-:Y:S05]  /*4580*/  @P0 BRA `(.L_x_24040) ;  /* 0x0000000000780947 */ /* 0x000fea0003800000 */
[C---:B------:R-:W-:Y:S01]  /*4590*/  VIADD R13, R22.reuse, 0xfffffffe ;  /* 0xfffffffe160d7836 */ /* 0x040fe20000000000 */
        /* <DEDUP_REMOVED lines=9> */
[----:B-----5:R-:W-:Y:S02]  /*4630*/  PRMT R13, R8, 0x7632, R13 ;  /* 0x00007632080d7816 */ /* 0x020fe4000000000d */
[----:B------:R-:W-:Y:S02]  /*4640*/  ISETP.GE.AND P4, PT, R14, UR21, PT ;  /* 0x000000150e007c0c */ /* 0x000fe4000bf86270 */
[----:B------:R-:W-:Y:S02]  /*4650*/  ISETP.GE.AND P1, PT, R15, UR21, PT ;  /* 0x000000150f007c0c */ /* 0x000fe4000bf26270 */
[----:B------:R-:W-:Y:S02]  /*4660*/  ISETP.GE.AND P3, PT, R16, UR21, PT ;  /* 0x0000001510007c0c */ /* 0x000fe4000bf66270 */
[----:B------:R-:W-:-:S02]  /*4670*/  SEL R8, R8, RZ, !P6 ;  /* 0x000000ff08087207 */ /* 0x000fc40007000000 */
[----:B------:R-:W-:Y:S02]  /*4680*/  ISETP.GE.AND P6, PT, R22, UR21, PT ;  /* 0x0000001516007c0c */ /* 0x000fe4000bfc6270 */
[----:B------:R-:W-:Y:S02]  /*4690*/  PRMT R14, R9, 0x7632, R14 ;  /* 0x00007632090e7816 */ /* 0x000fe4000000000e */
        /* <DEDUP_REMOVED lines=13> */
.L_x_24040:
[----:B------:R-:W-:Y:S05]  /*4770*/  BSYNC.RECONVERGENT B2 ;  /* 0x0000000000027941 */ /* 0x000fea0003800200 */
.L_x_24039:
        /* <DEDUP_REMOVED lines=8> */
.L_x_24032:
[----:B------:R-:W-:Y:S05]  /*4800*/  BSYNC.RECONVERGENT B0 ;  /* 0x0000000000007941 */ /* 0x000fea0003800200 */
.L_x_24031:
[C---:B------:R-:W-:Y:S01]  /*4810*/  VIADD R9, R21.reuse, 0x3 ;  /* 0x0000000315097836 */ /* 0x040fe20000000000 */
[----:B------:R-:W-:Y:S01]  /*4820*/  IADD3 R2, P1, PT, R2, 0x10, RZ ;  /* 0x0000001002027810 */ /* 0x000fe20007f3e0ff */
[----:B------:R-:W-:Y:S01]  /*4830*/  VIADD R21, R21, 0x4 ;  /* 0x0000000415157836 */ /* 0x000fe20000000000 */
[----:B------:R-:W-:Y:S02]  /*4840*/  IADD3 R26, PT, PT, R26, 0x4, RZ ;  /* 0x000000041a1a7810 */ /* 0x000fe40007ffe0ff */
[----:B------:R-:W-:Y:S01]  /*4850*/  ISETP.GE.U32.AND P0, PT, R9, R6, PT ;  /* 0x000000060900720c */ /* 0x000fe20003f06070 */
[----:B------:R-:W-:Y:S01]  /*4860*/  IMAD.X R3, RZ, RZ, R3, P1 ;  /* 0x000000ffff037224 */ /* 0x000fe200008e0603 */
[----:B------:R-:W-:Y:S02]  /*4870*/  IADD3 R22, PT, PT, R22, 0x20, RZ ;  /* 0x0000002016167810 */ /* 0x000fe40007ffe0ff */
[----:B-1----:R-:W-:-:S09]  /*4880*/  IADD3 R24, PT, PT, R24, 0x80, RZ ;  /* 0x0000008018187810 */ /* 0x002fd20007ffe0ff */
[----:B------:R-:W-:Y:S05]  /*4890*/  @!P0 BRA `(.L_x_24041) ;  /* 0xfffffff000408947 */ /* 0x000fea000383ffff */
.L_x_24030:
[----:B------:R-:W-:Y:S05]  /*48a0*/  BSYNC.RECONVERGENT B1 ;  /* 0x0000000000017941 */ /* 0x000fea0003800200 */
.L_x_24029:
[----:B------:R-:W3:Y:S01]  /*48b0*/  S2UR UR5, SR_CgaCtaId ;  /* 0x00000000000579c3 */ /* 0x000ee20000008800 */
        /* <DEDUP_REMOVED lines=19> */
.L_x_24043:
[----:B------:R-:W-:Y:S05]  /*49f0*/  BSYNC.RECONVERGENT B0 ;  /* 0x0000000000007941 */ /* 0x000fea0003800200 */
.L_x_24042:
[----:B------:R-:W-:Y:S06]  /*4a00*/  BAR.SYNC.DEFER_BLOCKING 0x0 ;  /* 0x0000000000007b1d */ /* 0x000fec0000010000 */
[----:B------:R-:W-:Y:S04]  /*4a10*/  BSSY.RECONVERGENT B0, `(.L_x_24044) ;  /* 0x000000b000007945 */ /* 0x000fe80003800200 */
[----:B------:R-:W-:Y:S05]  /*4a20*/  @P2 BRA `(.L_x_24045) ;  /* 0x0000000000242947 */ /* 0x000fea0003800000 */
[----:B------:R-:W-:Y:S01]  /*4a30*/  ISETP.GT.U32.AND P1, PT, R4, 0x17, PT ;  /* 0x000000170400780c */ /* 0x000fe20003f24070 */
[----:B------:R-:W3:Y:S04]  /*4a40*/  LDS R0, [R5] ;  /* 0x0000000005007984 */ /* 0x000ee80000000800 */
[----:B------:R-:W5:Y:S04]  /*4a50*/  LDS R2, [R5+0x80] ;  /* 0x0000800005027984 */ /* 0x000f680000000800 */
[----:B0---4-:R-:W0:Y:S04]  /*4a60*/  LDS R3, [R5+0x100] ;  /* 0x0001000005037984 */ /* 0x011e280000000800 */
[----:B------:R-:W4:Y:S01]  /*4a70*/  @!P1 LDS R6, [R5+0x180] ;  /* 0x0001800005069984 */ /* 0x000f220000000800 */
[----:B---3--:R-:W-:Y:S01]  /*4a80*/  FADD.FTZ R30, R0, R30 ;  /* 0x0000001e001e7221 */ /* 0x008fe20000010000 */
[----:B-----5:R-:W-:Y:S01]  /*4a90*/  FADD.FTZ R29, R2, R29 ;  /* 0x0000001d021d7221 */ /* 0x020fe20000010000 */
[----:B0-----:R-:W-:Y:S01]  /*4aa0*/  FADD.FTZ R28, R3, R28 ;  /* 0x0000001c031c7221 */ /* 0x001fe20000010000 */
[----:B----4-:R-:W-:-:S07]  /*4ab0*/  @!P1 FADD.FTZ R27, R6, R27 ;  /* 0x0000001b061b9221 */ /* 0x010fce0000010000 */
.L_x_24045:
[----:B------:R-:W-:Y:S05]  /*4ac0*/  BSYNC.RECONVERGENT B0 ;  /* 0x0000000000007941 */ /* 0x000fea0003800200 */
.L_x_24044:
        /* <DEDUP_REMOVED lines=8> */
.L_x_24047:
[----:B------:R-:W-:Y:S05]  /*4b50*/  BSYNC.RECONVERGENT B0 ;  /* 0x0000000000007941 */ /* 0x000fea0003800200 */
.L_x_24046:
        /* <DEDUP_REMOVED lines=12> */
.L_x_24049:
[----:B------:R-:W-:Y:S05]  /*4c20*/  BSYNC.RECONVERGENT B0 ;  /* 0x0000000000007941 */ /* 0x000fea0003800200 */
.L_x_24048:
[----:B------:R-:W-:Y:S06]  /*4c30*/  BAR.SYNC.DEFER_BLOCKING 0x0 ;  /* 0x0000000000007b1d */ /* 0x000fec0000010000 */
[----:B------:R-:W-:Y:S05]  /*4c40*/  @P0 EXIT ;  /* 0x000000000000094d */ /* 0x000fea0003800000 */
[----:B------:R-:W-:Y:S01]  /*4c50*/  UIMAD UR4, UR16, UR20, UR18 ;  /* 0x00000014100472a4 */ /* 0x000fe2000f8e0212 */
[----:B------:R-:W-:Y:S01]  /*4c60*/  F2FP.F16.F32.PACK_AB R0, R29, R30 ;  /* 0x0000001e1d00723e */ /* 0x000fe200000000ff */
[----:B------:R-:W5:Y:S01]  /*4c70*/  LDCU.64 UR6, c[0x0][0x390] ;  /* 0x00007200ff0677ac */ /* 0x000f620008000a00 */
[----:B0--3--:R-:W-:Y:S01]  /*4c80*/  F2FP.F16.F32.PACK_AB R5, RZ, R28 ;  /* 0x0000001cff05723e */ /* 0x009fe200000000ff */
[----:B------:R-:W-:Y:S02]  /*4c90*/  UIMAD UR5, UR17, 0x78, URZ ;  /* 0x00000078110578a4 */ /* 0x000fe4000f8e02ff */
[----:B------:R-:W-:-:S04]  /*4ca0*/  UIMAD UR4, UR4, UR19, URZ ;  /* 0x00000013040472a4 */ /* 0x000fc8000f8e02ff */
[----:B------:R-:W-:Y:S01]  /*4cb0*/  UIMAD UR4, UR4, 0x78, URZ ;  /* 0x00000078040478a4 */ /* 0x000fe2000f8e02ff */
[----:B----4-:R-:W-:-:S05]  /*4cc0*/  MOV R3, UR5 ;  /* 0x0000000500037c02 */ /* 0x010fca0008000f00 */
[----:B------:R-:W-:-:S04]  /*4cd0*/  IADD3 R3, P0, P1, R4, UR4, R3 ;  /* 0x0000000404037c10 */ /* 0x000fc8000f91e003 */
[----:B------:R-:W-:Y:S02]  /*4ce0*/  IADD3.X R6, PT, PT, RZ, RZ, RZ, P0, P1 ;  /* 0x000000ffff067210 */ /* 0x000fe400007e24ff */
[----:B-----5:R-:W-:-:S04]  /*4cf0*/  LEA R2, P0, R3, UR6, 0x1 ;  /* 0x0000000603027c11 */ /* 0x020fc8000f8008ff */
[--C-:B------:R-:W-:Y:S02]  /*4d00*/  LEA.HI.X R3, R3, UR7, R6.reuse, 0x1, P0 ;  /* 0x0000000703037c11 */ /* 0x100fe400080f0c06 */
[----:B------:R-:W-:Y:S02]  /*4d10*/  ISETP.GT.U32.AND P0, PT, R4, 0x17, PT ;  /* 0x000000170400780c */ /* 0x000fe40003f04070 */
[----:B------:R-:W-:Y:S01]  /*4d20*/  PRMT R6, R0, 0x7632, R6 ;  /* 0x0000763200067816 */ /* 0x000fe20000000006 */
[----:B------:R0:W-:Y:S04]  /*4d30*/  STG.E.U16 desc[UR12][R2.64], R0 ;  /* 0x0000000002007986 */ /* 0x0001e8000c10150c */
[----:B------:R0:W-:Y:S04]  /*4d40*/  STG.E.U16 desc[UR12][R2.64+0x40], R6 ;  /* 0x0000400602007986 */ /* 0x0001e8000c10150c */
[----:B------:R0:W-:Y:S02]  /*4d50*/  STG.E.U16 desc[UR12][R2.64+0x80], R5 ;  /* 0x0000800502007986 */ /* 0x0001e4000c10150c */
[----:B------:R-:W-:Y:S05]  /*4d60*/  @P0 EXIT ;  /* 0x000000000000094d */ /* 0x000fea0003800000 */
[----:B0-----:R-:W-:-:S05]  /*4d70*/  F2FP.F16.F32.PACK_AB R0, RZ, R27 ;  /* 0x0000001bff00723e */ /* 0x001fca00000000ff */
[----:B------:R-:W-:Y:S01]  /*4d80*/  STG.E.U16 desc[UR12][R2.64+0xc0], R0 ;  /* 0x0000c00002007986 */ /* 0x000fe2000c10150c */
[----:B------:R-:W-:Y:S05]  /*4d90*/  EXIT ;  /* 0x000000000000794d */ /* 0x000fea0003800000 */
.L_x_24004:
        /* <DEDUP_REMOVED lines=8> */
.L_x_24051:
[----:B------:R-:W-:Y:S05]  /*4e20*/  BSYNC B2 ;  /* 0x0000000000027941 */ /* 0x000fea0003800000 */
.L_x_24050:
        /* <DEDUP_REMOVED lines=9> */
.L_x_24052:
[----:B------:R-:W-:Y:S05]  /*4ec0*/  BRA `(.L_x_24053) ;  /* 0xffffffc800787947 */ /* 0x000fea000383ffff */
.L_x_24006:
        /* <DEDUP_REMOVED lines=8> */
.L_x_24055:
[----:B------:R-:W-:Y:S05]  /*4f50*/  BSYNC B0 ;  /* 0x0000000000007941 */ /* 0x000fea0003800000 */
.L_x_24054:
        /* <DEDUP_REMOVED lines=9> */
.L_x_24056:
[----:B------:R-:W-:Y:S01]  /*4ff0*/  HFMA2 R18, -RZ, RZ, 0, 2.384185791015625e-07 ;  /* 0x00000004ff127431 */ /* 0x000fe200000001ff */
[----:B------:R-:W-:-:S04]  /*5000*/  MOV R2, R17 ;  /* 0x0000001100027202 */ /* 0x000fc80000000f00 */
[----:B------:R-:W-:-:S05]  /*5010*/  FMNMX.FTZ R11, R3, R2, !PT ;  /* 0x00000002030b7209 */ /* 0x000fca0007810000 */
[----:B------:R-:W-:-:S07]  /*5020*/  IMAD.MOV.U32 R19, RZ, RZ, R11 ;  /* 0x000000ffff137224 */ /* 0x000fce00078e000b */
[----:B------:R-:W-:Y:S05]  /*5030*/  WARPSYNC.COLLECTIVE R16, `(.L_x_24057) ;  /* 0x0000000010087348 */ /* 0x000fea0003c00000 */
[----:B------:R0:W1:Y:S02]  /*5040*/  SHFL.BFLY P2, R17, R19, R18, R21 ;  /* 0x0c00001213117389 */ /* 0x0000640000040015 */
[----:B01----:R-:W-:Y:S05]  /*5050*/  ENDCOLLECTIVE ;  /* 0x000000000000791b */ /* 0x003fea0003800000 */
.L_x_24057:
[----:B------:R-:W-:Y:S01]  /*5060*/  MOV R12, R17 ;  /* 0x00000011000c7202 */ /* 0x000fe20000000f00 */
[----:B------:R-:W-:Y:S06]  /*5070*/  BRA `(.L_x_24058) ;  /* 0xffffffc800d47947 */ /* 0x000fec000383ffff */
.L_x_24059:
        /* <DEDUP_REMOVED lines=16> */
.L_x_27596:


//--------------------- .text._ZN4vllm32paged_attention_v2_reduce_kernelItLi112ELi128ELi512EEEvPT_PKfS4_PKS1_PKii --------------------------
	.section	.text._ZN4vllm32paged_attention_v2_reduce_kernelItLi112ELi128ELi512EEEvPT_PKfS4_PKS1_PKii,"ax",@progbits
	.align	128
        .global         _ZN4vllm32paged_attention_v2_reduce_kernelItLi112ELi128ELi512EEEvPT_PKfS4_PKS1_PKii
        .type           _ZN4vllm32paged_attention_v2_reduce_kernelItLi112ELi128ELi512EEEvPT_PKfS4_PKS1_PKii,@function
        .size           _ZN4vllm32paged_attention_v2_reduce_kernelItLi112ELi128ELi512EEEvPT_PKfS4_PKS1_PKii,(.L_x_27597 - _ZN4vllm32paged_attention_v2_reduce_kernelItLi112ELi128ELi512EEEvPT_PKfS4_PKS1_PKii)
        .other          _ZN4vllm32paged_attention_v2_reduce_kernelItLi112ELi128ELi512EEEvPT_PKfS4_PKS1_PKii,@"STO_CUDA_ENTRY STV_DEFAULT"
_ZN4vllm32paged_attention_v2_reduce_kernelItLi112ELi128ELi512EEEvPT_PKfS4_PKS1_PKii:
.text._ZN4vllm32paged_attention_v2_reduce_kernelItLi112ELi128ELi512EEEvPT_PKfS4_PKS1_PKii:
        /* <DEDUP_REMOVED lines=73> */
.L_x_24063:
        /* <DEDUP_REMOVED lines=10> */
.L_x_24062:
[----:B------:R-:W-:Y:S05]  /*0530*/  BSYNC.RECONVERGENT B0 ;  /* 0x0000000000007941 */ /* 0x000fea0003800200 */
.L_x_24061:
        /* <DEDUP_REMOVED lines=8> */
.L_x_24064:
        /* <DEDUP_REMOVED lines=48> */
.L_x_24060:
        /* <DEDUP_REMOVED lines=61> */
.L_x_24069:
        /* <DEDUP_REMOVED lines=11> */
.L_x_24068:
[----:B------:R-:W-:Y:S05]  /*0d40*/  BSYNC.RECONVERGENT B1 ;  /* 0x0000000000017941 */ /* 0x000fea0003800200 */
.L_x_24067:
        /* <DEDUP_REMOVED lines=9> */
.L_x_24070:
        /* <DEDUP_REMOVED lines=37> */
.L_x_24066:
[----:B------:R-:W-:Y:S05]  /*1030*/  BSYNC.RECONVERGENT B0 ;  /* 0x0000000000007941 */ /* 0x000fea0003800200 */
.L_x_24065:
        /* <DEDUP_REMOVED lines=76> */
.L_x_24075:
        /* <DEDUP_REMOVED lines=18> */
.L_x_24074:
[----:B------:R-:W-:Y:S05]  /*1620*/  BSYNC.RECONVERGENT B1 ;  /* 0x0000000000017941 */ /* 0x000fea0003800200 */
.L_x_24073:
        /* <DEDUP_REMOVED lines=11> */
.L_x_24076:
        /* <DEDUP_REMOVED lines=62> */
.L_x_24072:
[----:B------:R-:W-:Y:S05]  /*1ac0*/  BSYNC.RECONVERGENT B0 ;  /* 0x0000000000007941 */ /* 0x000fea0003800200 */
.L_x_24071:
        /* <DEDUP_REMOVED lines=55> */
.L_x_24079:
        /* <DEDUP_REMOVED lines=84> */
.L_x_24078:
        /* <DEDUP_REMOVED lines=48> */
.L_x_24080:
        /* <DEDUP_REMOVED lines=28> */
.L_x_24081:
        /* <DEDUP_REMOVED lines=13> */
.L_x_24077:
        /* <DEDUP_REMOVED lines=9> */
.L_x_24082:
        /* <DEDUP_REMOVED lines=14> */
.L_x_27597:


//--------------------- .text._ZN4vllm25paged_attention_v2_kernelIttLi112ELi8ELi128ELNS_18Fp8KVCacheDataTypeE0ELb1ELi512EEEvPfS2_PT_PKS3_PKT0_S9_ifPKiSB_iPKfiiiSD_SD_iiiii --------------------------
	.section	.text._ZN4vllm25paged_attention_v2_kernelIttLi112ELi8ELi128ELNS_18Fp8KVCacheDataTypeE0ELb1ELi512EEEvPfS2_PT_PKS3_PKT0_S9_ifPKiSB_iPKfiiiSD_SD_iiiii,"ax",@progbits
	.align	128
        .global         _ZN4vllm25paged_attention_v2_kernelIttLi112ELi8ELi128ELNS_18Fp8KVCacheDataTypeE0ELb1ELi512EEEvPfS2_PT_PKS3_PKT0_S9_ifPKiSB_iPKfiiiSD_SD_iiiii
        .type           _ZN4vllm25paged_attention_v2_kernelIttLi112ELi8ELi128ELNS_18Fp8KVCacheDataTypeE0ELb1ELi512EEEvPfS2_PT_PKS3_PKT0_S9_ifPKiSB_iPKfiiiSD_SD_iiiii,@function
        .size           _ZN4vllm25paged_attention_v2_kernelIttLi112ELi8ELi128ELNS_18Fp8KVCacheDataTypeE0ELb1ELi512EEEvPfS2_PT_PKS3_PKT0_S9_ifPKiSB_iPKfiiiSD_SD_iiiii,(.L_x_27598 - _ZN4vllm25paged_attention_v2_kernelIttLi112ELi8ELi128ELNS_18Fp8KVCacheDataTypeE0ELb1ELi512EEEvPfS2_PT_PKS3_PKT0_S9_ifPKiSB_iPKfiiiSD_SD_iiiii)
        .other          _ZN4vllm25paged_attention_v2_kernelIttLi112ELi8ELi128ELNS_18Fp8KVCacheDataTypeE0ELb1ELi512EEEvPfS2_PT_PKS3_PKT0_S9_ifPKiSB_iPKfiiiSD_SD_iiiii,@"STO_CUDA_ENTRY STV_DEFAULT"
_ZN4vllm25paged_attention_v2_kernelIttLi112ELi8ELi128ELNS_18Fp8KVCacheDataTypeE0ELb1ELi512EEEvPfS2_PT_PKS3_PKT0_S9_ifPKiSB_iPKfiiiSD_SD_iiiii:
.text._ZN4vllm25paged_attention_v2_kernelIttLi112ELi8ELi128ELNS_18Fp8KVCacheDataTypeE0ELb1ELi512EEEvPfS2_PT_PKS3_PKT0_S9_ifPKiSB_iPKfiiiSD_SD_iiiii:
        /* <DEDUP_REMOVED lines=52> */
[----:B------:R-:W-:Y:S02]  /*0340*/  PLOP3.LUT P1, PT, PT, PT, UP0, 0x80, 0x8 ;  /* 0x000000000008781c */ /* 0x000fe40003f2f008 */
        /* <DEDUP_REMOVED lines=14> */
[----:B-1----:R-:W-:-:S04]  /*0430*/  MOV R4, UR25 ;  /* 0x0000001900047c02 */ /* 0x002fc80008000f00 */
[----:B------:R-:W-:-:S03]  /*0440*/  IABS R20, R4 ;  /* 0x0000000400147213 */ /* 0x000fc60000000000 */
        /* <DEDUP_REMOVED lines=15> */
[----:B------:R-:W-:Y:S01]  /*0540*/  IABS R9, R9 ;  /* 0x0000000900097213 */ /* 0x000fe20000000000 */
[----:B------:R-:W-:Y:S02]  /*0550*/  UISETP.GE.AND UP2, UPT, UR9, URZ, UPT ;  /* 0x000000ff0900728c */ /* 0x000fe4000bf46270 */
[----:B------:R-:W-:-:S04]  /*0560*/  @P1 IADD3 R3, PT, PT, R3, 0x1, RZ ;  /* 0x0000000103031810 */ /* 0x000fc80007ffe0ff */
[----:B------:R-:W-:Y:S01]  /*0570*/  @P1 R2UR UR4, R3 ;  /* 0x00000000030412ca */ /* 0x000fe200000e0000 */
[----:B-1----:R-:W-:-:S05]  /*0580*/  HFMA2 R6, -RZ, RZ, 0, 0 ;  /* 0x00000000ff067431 */ /* 0x002fca00000001ff */
[----:B------:R-:W-:Y:S02]  /*0590*/  R2UR UR6, R6 ;  /* 0x00000000060672ca */ /* 0x000fe400000e0000 */
[----:B--2---:R-:W-:-:S05]  /*05a0*/  R2UR UR7, R7 ;  /* 0x00000000070772ca */ /* 0x004fca00000e0000 */
[----:B------:R-:W-:Y:S02]  /*05b0*/  UMOV UR14, UR4 ;  /* 0x00000004000e7c82 */ /* 0x000fe40008000000 */
[----:B------:R-:W-:Y:S02]  /*05c0*/  @!UP1 UIADD3 UR14, UPT, UPT, URZ, -UR14, URZ ;  /* 0x8000000eff0e9290 */ /* 0x000fe4000fffe0ff */
[----:B------:R-:W-:Y:S02]  /*05d0*/  @!UP0 ULOP3.LUT UR14, URZ, UR10, URZ, 0x33, !UPT ;  /* 0x0000000aff0e8292 */ /* 0x000fe4000f8e33ff */
        /* <DEDUP_REMOVED lines=10> */
[----:B------:R0:W1:Y:S01]  /*0680*/  F2I.FTZ.U32.TRUNC.NTZ R5, R4 ;  /* 0x0000000400057305 */ /* 0x000062000021f000 */
[----:B------:R-:W-:Y:S02]  /*0690*/  IMAD.MOV R6, RZ, RZ, -R8 ;  /* 0x000000ffff067224 */ /* 0x000fe400078e0a08 */
[----:B------:R-:W2:Y:S02]  /*06a0*/  S2R R8, SR_CgaCtaId ;  /* 0x0000000000087919 */ /* 0x000ea40000008800 */
        /* <DEDUP_REMOVED lines=9> */
[----:B------:R-:W-:Y:S01]  /*0740*/  IMAD R4, R14, R3, RZ ;  /* 0x000000030e047224 */ /* 0x000fe200078e02ff */
[----:B------:R-:W-:Y:S01]  /*0750*/  MOV R7, UR17 ;  /* 0x0000001100077c02 */ /* 0x000fe20008000f00 */
[----:B------:R-:W-:-:S08]  /*0760*/  IMAD.MOV.U32 R14, RZ, RZ, R20 ;  /* 0x000000ffff0e7224 */ /* 0x000fd000078e0014 */
        /* <DEDUP_REMOVED lines=33> */
[----:B------:R-:W-:-:S04]  /*0980*/  @!P2 IADD3 R5, PT, PT, R5, -R20, RZ ;  /* 0x800000140505a210 */ /* 0x000fc80007ffe0ff */
[----:B------:R-:W-:Y:S02]  /*0990*/  ISETP.GE.U32.AND P2, PT, R5, R20, PT ;  /* 0x000000140500720c */ /* 0x000fe40003f46070 */
[----:B------:R-:W-:-:S04]  /*09a0*/  MOV R5, 0x400 ;  /* 0x0000040000057802 */ /* 0x000fc80000000f00 */
[----:B--2---:R-:W-:Y:S01]  /*09b0*/  LEA R4, R8, R5, 0x18 ;  /* 0x0000000508047211 */ /* 0x004fe200078ec0ff */
[----:B------:R-:W-:-:S04]  /*09c0*/  VOTEU.ANY UP5, P1 ;  /* 0x0000000000ff7886 */ /* 0x000fc800008a0100 */
[----:B------:R-:W-:Y:S01]  /*09d0*/  IMAD R13, R13, 0x38, R4 ;  /* 0x000000380d0d7824 */ /* 0x000fe200078e0204 */
[----:B------:R-:W-:Y:S01]  /*09e0*/  @UP5 UIADD3 UR8, UPT, UPT, UR8, 0x1, URZ ;  /* 0x0000000108085890 */ /* 0x000fe2000fffe0ff */
[----:B------:R-:W-:Y:S01]  /*09f0*/  SHF.R.U32.HI R4, RZ, 0x5, R0 ;  /* 0x00000005ff047819 */ /* 0x000fe20000011600 */
[----:B------:R-:W-:Y:S01]  /*0a00*/  UISETP.NE.AND UP5, UPT, UR14, URZ, UPT ;  /* 0x000000ff0e00728c */ /* 0x000fe2000bfa5270 */
[----:B------:R-:W-:Y:S01]  /*0a10*/  @!P0 IMAD R3, R6, 0x4, R13 ;  /* 0x0000000406038824 */ /* 0x000fe200078e020d */
[----:B------:R-:W-:Y:S01]  /*0a20*/  VOTEU.ANY UP6, P2 ;  /* 0x0000000000ff7886 */ /* 0x000fe200010c0100 */
[----:B------:R-:W-:Y:S01]  /*0a30*/  MOV R0, 0xff7fffff ;  /* 0xff7fffff00007802 */ /* 0x000fe20000000f00 */
[----:B------:R-:W-:Y:S01]  /*0a40*/  IMAD R18, R7, 0x40, R4 ;  /* 0x0000004007127824 */ /* 0x000fe200078e0204 */
[----:B------:R-:W-:Y:S02]  /*0a50*/  UMOV UR15, UR8 ;  /* 0x00000008000f7c82 */ /* 0x000fe40008000000 */
[----:B------:R-:W-:-:S02]  /*0a60*/  @!UP4 UIADD3 UR15, UPT, UPT, URZ, -UR15, URZ ;  /* 0x8000000fff0fc290 */ /* 0x000fc4000fffe0ff */
        /* <DEDUP_REMOVED lines=12> */
[----:B------:R-:W-:Y:S01]  /*0b30*/  IMAD.WIDE.U32 R2, R18, 0x4, RZ ;  /* 0x0000000412027825 */ /* 0x000fe200078e00ff */
[----:B------:R-:W-:Y:S01]  /*0b40*/  MOV R7, UR6 ;  /* 0x0000000600077c02 */ /* 0x000fe20008000f00 */
[----:B------:R-:W0:Y:S01]  /*0b50*/  LDCU UR4, c[0x0][0x3e0] ;  /* 0x00007c00ff0477ac */ /* 0x000e220008000800 */
[----:B------:R-:W-:Y:S01]  /*0b60*/  LEA R19, R4, UR24, 0x3 ;  /* 0x0000001804137c11 */ /* 0x000fe2000f8e18ff */
[----:B------:R-:W-:Y:S01]  /*0b70*/  IMAD.SHL.U32 R0, R6, 0x4, RZ ;  /* 0x0000000406007824 */ /* 0x000fe200078e00ff */
[----:B------:R-:W1:Y:S01]  /*0b80*/  LDCU.64 UR10, c[0x0][0x3b8] ;  /* 0x00007700ff0a77ac */ /* 0x000e620008000a00 */
[----:B------:R-:W-:Y:S01]  /*0b90*/  IMAD.WIDE R2, R7, 0x4, R2 ;  /* 0x0000000407027825 */ /* 0x000fe200078e0202 */
[----:B------:R-:W-:Y:S02]  /*0ba0*/  IADD3 R7, PT, PT, R5, 0x100, RZ ;  /* 0x0000010005077810 */ /* 0x000fe40007ffe0ff */
[----:B------:R-:W-:Y:S01]  /*0bb0*/  LOP3.LUT R5, R0, 0x1c, RZ, 0xc0, !PT ;  /* 0x0000001c00057812 */ /* 0x000fe200078ec0ff */
[----:B------:R-:W2:Y:S01]  /*0bc0*/  LDCU UR5, c[0x0][0x3fc] ;  /* 0x00007f80ff0577ac */ /* 0x000ea20008000800 */
[----:B------:R-:W-:-:S03]  /*0bd0*/  LEA R0, R8, R7, 0x18 ;  /* 0x0000000708007211 */ /* 0x000fc600078ec0ff */
[----:B------:R-:W-:-:S05]  /*0be0*/  IMAD R5, R4, 0x20, R5 ;  /* 0x0000002004057824 */ /* 0x000fca00078e0205 */
[----:B------:R-:W-:Y:S01]  /*0bf0*/  IADD3 R15, PT, PT, R5, R0, RZ ;  /* 0x00000000050f7210 */ /* 0x000fe20007ffe0ff */
[C---:B------:R-:W-:Y:S01]  /*0c00*/  IMAD.SHL.U32 R0, R6.reuse, 0x8, RZ ;  /* 0x0000000806007824 */ /* 0x040fe200078e00ff */
[----:B------:R-:W-:Y:S01]  /*0c10*/  LOP3.LUT R6, R6, 0x7, RZ, 0xc0, !PT ;  /* 0x0000000706067812 */ /* 0x000fe200078ec0ff */
[----:B0-----:R-:W-:Y:S01]  /*0c20*/  UIMAD UR4, UR15, UR4, URZ ;  /* 0x000000040f0472a4 */ /* 0x001fe2000f8e02ff */
[----:B-1----:R-:W-:Y:S02]  /*0c30*/  IADD3 R16, P0, PT, R2, UR10, RZ ;  /* 0x0000000a02107c10 */ /* 0x002fe4000ff1e0ff */
[----:B------:R-:W-:Y:S01]  /*0c40*/  LOP3.LUT R2, R0, 0x38, RZ, 0xc0, !PT ;  /* 0x0000003800027812 */ /* 0x000fe200078ec0ff */
[----:B------:R-:W-:Y:S01]  /*0c50*/  IMAD.IADD R6, R6, 0x1, R19 ;  /* 0x0000000106067824 */ /* 0x000fe200078e0213 */
[----:B------:R-:W-:Y:S01]  /*0c60*/  IADD3.X R17, PT, PT, R3, UR11, RZ, P0, !PT ;  /* 0x0000000b03117c10 */ /* 0x000fe200087fe4ff */
[----:B--2---:R-:W-:Y:S01]  /*0c70*/  IMAD.U32 R22, RZ, RZ, UR5 ;  /* 0x00000005ff167e24 */ /* 0x004fe2000f8e00ff */
[----:B------:R-:W-:Y:S01]  /*0c80*/  IADD3 R2, P0, PT, R2, UR4, RZ ;  /* 0x0000000402027c10 */ /* 0x000fe2000ff1e0ff */
[----:B------:R-:W-:Y:S01]  /*0c90*/  VIADD R29, R6, -UR21 ;  /* 0x80000015061d7c36 */ /* 0x000fe20008000000 */
[----:B------:R-:W-:-:S02]  /*0ca0*/  MOV R3, UR4 ;  /* 0x0000000400037c02 */ /* 0x000fc40008000f00 */
[----:B------:R-:W-:Y:S02]  /*0cb0*/  MOV R0, 0xff7fffff ;  /* 0xff7fffff00007802 */ /* 0x000fe40000000f00 */
[----:B------:R-:W-:Y:S02]  /*0cc0*/  IADD3 R19, PT, PT, R19, 0x1, RZ ;  /* 0x0000000113137810 */ /* 0x000fe40007ffe0ff */
[----:B------:R-:W-:Y:S02]  /*0cd0*/  IADD3 R21, PT, PT, R6, 0x1, RZ ;  /* 0x0000000106157810 */ /* 0x000fe40007ffe0ff */
[----:B------:R-:W-:Y:S02]  /*0ce0*/  IADD3 R22, PT, PT, -R22, UR14, RZ ;  /* 0x0000000e16167c10 */ /* 0x000fe4000fffe1ff */
[----:B------:R-:W-:-:S07]  /*0cf0*/  LEA.HI.X.SX32 R3, R3, RZ, 0x1, P0 ;  /* 0x000000ff03037211 */ /* 0x000fce00000f0eff */
.L_x_24089:
        /* <DEDUP_REMOVED lines=25> */
[--C-:B0-----:R-:W-:Y:S01]  /*0e90*/  IMAD.MOV R9, RZ, RZ, -R5.reuse ;  /* 0x000000ffff097224 */ /* 0x101fe200078e0a05 */
[----:B------:R-:W-:Y:S02]  /*0ea0*/  @!P1 LOP3.LUT R11, RZ, R23, RZ, 0x33, !PT ;  /* 0x00000017ff0b9212 */ /* 0x000fe400078e33ff */
[----:B------:R-:W0:Y:S01]  /*0eb0*/  S2R R23, SR_TID.X ;  /* 0x0000000000177919 */ /* 0x000e220000002100 */
[----:B------:R-:W-:Y:S01]  /*0ec0*/  IMAD R9, R9, R6, RZ ;  /* 0x0000000609097224 */ /* 0x000fe200078e02ff */
[----:B------:R-:W-:Y:S02]  /*0ed0*/  IADD3 R7, PT, PT, R11, UR9, RZ ;  /* 0x000000090b077c10 */ /* 0x000fe4000fffe0ff */
[----:B------:R-:W-:Y:S01]  /*0ee0*/  ISETP.NE.AND P1, PT, R10, RZ, PT ;  /* 0x000000ff0a00720c */ /* 0x000fe20003f25270 */
[----:B------:R-:W-:Y:S01]  /*0ef0*/  IMAD.HI.U32 R4, R5, R9, R4 ;  /* 0x0000000905047227 */ /* 0x000fe200078e0004 */
[----:B------:R-:W-:-:S02]  /*0f00*/  IABS R8, R7 ;  /* 0x0000000700087213 */ /* 0x000fc40000000000 */
[----:B------:R-:W-:Y:S02]  /*0f10*/  ISETP.GE.AND P2, PT, R7, RZ, PT ;  /* 0x000000ff0700720c */ /* 0x000fe40003f46270 */
[----:B------:R-:W-:-:S05]  /*0f20*/  MOV R5, R8 ;  /* 0x0000000800057202 */ /* 0x000fca0000000f00 */
[----:B------:R-:W-:-:S04]  /*0f30*/  IMAD.HI.U32 R4, R4, R5, RZ ;  /* 0x0000000504047227 */ /* 0x000fc800078e00ff */
[----:B------:R-:W-:-:S04]  /*0f40*/  IMAD.MOV R4, RZ, RZ, -R4 ;  /* 0x000000ffff047224 */ /* 0x000fc800078e0a04 */
[----:B------:R-:W-:-:S05]  /*0f50*/  IMAD R5, R6, R4, R5 ;  /* 0x0000000406057224 */ /* 0x000fca00078e0205 */
[----:B------:R-:W-:Y:S02]  /*0f60*/  ISETP.GT.U32.AND P0, PT, R6, R5, PT ;  /* 0x000000050600720c */ /* 0x000fe40003f04070 */
[----:B0-----:R-:W-:-:S11]  /*0f70*/  LOP3.LUT R23, R23, 0x3, RZ, 0xc0, !PT ;  /* 0x0000000317177812 */ /* 0x001fd600078ec0ff */
        /* <DEDUP_REMOVED lines=13> */
.L_x_24086:
[----:B------:R-:W2:Y:S04]  /*1050*/  LDG.E.CONSTANT R5, desc[UR12][R16.64] ;  /* 0x0000000c10057981 */ /* 0x000ea8000c1e9900 */
[----:B------:R-:W0:Y:S01]  /*1060*/  LDS.64 R8, [R13] ;  /* 0x000000000d087984 */ /* 0x000e220000000a00 */
[----:B--2---:R-:W-:-:S03]  /*1070*/  IMAD.WIDE R4, R5, UR27, R2 ;  /* 0x0000001b05047c25 */ /* 0x004fc6000f8e0202 */
[----:B------:R-:W-:-:S04]  /*1080*/  LEA R4, P0, R23, R4, 0x1 ;  /* 0x0000000417047211 */ /* 0x000fc800078008ff */
[----:B------:R-:W-:Y:S02]  /*1090*/  IADD3.X R5, PT, PT, RZ, R5, RZ, P0, !PT ;  /* 0x00000005ff057210 */ /* 0x000fe400007fe4ff */
[----:B------:R-:W-:-:S04]  /*10a0*/  LEA R6, P0, R4, UR22, 0x1 ;  /* 0x0000001604067c11 */ /* 0x000fc8000f8008ff */
[----:B------:R-:W-:Y:S02]  /*10b0*/  LEA.HI.X R7, R4, UR23, R5, 0x1, P0 ;  /* 0x0000001704077c11 */ /* 0x000fe400080f0c05 */
[----:B------:R-:W1:Y:S04]  /*10c0*/  LDS.64 R4, [R13+0x8] ;  /* 0x000008000d047984 */ /* 0x000e680000000a00 */
        /* <DEDUP_REMOVED lines=9> */
[----:B------:R-:W-:Y:S02]  /*1160*/  HADD2.F32 R28, -RZ, R9.H1_H1 ;  /* 0x30000009ff1c7230 */ /* 0x000fe40000004100 */
[--C-:B------:R-:W-:Y:S02]  /*1170*/  HADD2.F32 R9, -RZ, R8.reuse.H0_H0 ;  /* 0x20000008ff097230 */ /* 0x100fe40000004100 */
[----:B------:R-:W-:Y:S02]  /*1180*/  HADD2.F32 R8, -RZ, R8.H1_H1 ;  /* 0x30000008ff087230 */ /* 0x000fe40000004100 */
[----:B-1----:R-:W-:Y:S02]  /*1190*/  HADD2.F32 R35, -RZ, R4.H1_H1 ;  /* 0x30000004ff237230 */ /* 0x002fe40000004100 */
[----:B--2---:R-:W-:-:S05]  /*11a0*/  HADD2.F32 R31, -RZ, R25.H0_H0 ;  /* 0x20000019ff1f7230 */ /* 0x004fca0000004100 */
[----:B------:R-:W-:Y:S01]  /*11b0*/  FMUL.FTZ R30, R26, R31 ;  /* 0x0000001f1a1e7220 */ /* 0x000fe20000410000 */
[----:B------:R-:W-:Y:S02]  /*11c0*/  HADD2.F32 R31, -RZ, R25.H1_H1 ;  /* 0x30000019ff1f7230 */ /* 0x000fe40000004100 */
[----:B------:R-:W2:Y:S01]  /*11d0*/  LDG.E.CONSTANT R25, desc[UR12][R6.64+0x400] ;  /* 0x0004000c06197981 */ /* 0x000ea2000c1e9900 */
[--C-:B---3--:R-:W-:Y:S02]  /*11e0*/  HADD2.F32 R26, -RZ, R27.reuse.H0_H0 ;  /* 0x2000001bff1a7230 */ /* 0x108fe40000004100 */
[----:B------:R-:W-:Y:S02]  /*11f0*/  HADD2.F32 R27, -RZ, R27.H1_H1 ;  /* 0x3000001bff1b7230 */ /* 0x000fe40000004100 */
[----:B------:R-:W-:Y:S01]  /*1200*/  FMUL.FTZ R31, R28, R31 ;  /* 0x0000001f1c1f7220 */ /* 0x000fe20000410000 */
[----:B------:R-:W-:Y:S02]  /*1210*/  FFMA.FTZ R9, R9, R26, R30 ;  /* 0x0000001a09097223 */ /* 0x000fe4000001001e */
[----:B------:R-:W3:Y:S01]  /*1220*/  LDG.E.CONSTANT R26, desc[UR12][R6.64+0x480] ;  /* 0x0004800c061a7981 */ /* 0x000ee2000c1e9900 */
[----:B------:R-:W-:Y:S01]  /*1230*/  FFMA.FTZ R8, R8, R27, R31 ;  /* 0x0000001b08087223 */ /* 0x000fe2000001001f */
[----:B------:R-:W-:-:S02]  /*1240*/  HADD2.F32 R28, -RZ, R4.H0_H0 ;  /* 0x20000004ff1c7230 */ /* 0x000fc40000004100 */
[----:B------:R-:W3:Y:S01]  /*1250*/  LDG.E.CONSTANT R27, desc[UR12][R6.64+0x500] ;  /* 0x0005000c061b7981 */ /* 0x000ee2000c1e9900 */
[----:B----4-:R-:W-:-:S03]  /*1260*/  HADD2.F32 R30, -RZ, R34.H0_H0 ;  /* 0x20000022ff1e7230 */ /* 0x010fc60000004100 */
[----:B------:R-:W4:Y:S02]  /*1270*/  LDG.E.CONSTANT R31, desc[UR12][R6.64+0x680] ;  /* 0x0006800c061f7981 */ /* 0x000f24000c1e9900 */
[----:B------:R-:W-:Y:S02]  /*1280*/  FFMA.FTZ R9, R28, R30, R9 ;  /* 0x0000001e1c097223 */ /* 0x000fe40000010009 */
[----:B------:R-:W4:Y:S04]  /*1290*/  LDG.E.CONSTANT R28, desc[UR12][R6.64+0x580] ;  /* 0x0005800c061c7981 */ /* 0x000f28000c1e9900 */
[----:B------:R0:W4:Y:S01]  /*12a0*/  LDG.E.CONSTANT R30, desc[UR12][R6.64+0x600] ;  /* 0x0006000c061e7981 */ /* 0x000122000c1e9900 */
[----:B------:R-:W-:Y:S02]  /*12b0*/  HADD2.F32 R34, -RZ, R34.H1_H1 ;  /* 0x30000022ff227230 */ /* 0x000fe40000004100 */
[----:B------:R-:W-:-:S03]  /*12c0*/  HADD2.F32 R4, -RZ, R5.H0_H0 ;  /* 0x20000005ff047230 */ /* 0x000fc60000004100 */
[----:B------:R-:W-:Y:S01]  /*12d0*/  FFMA.FTZ R34, R35, R34, R8 ;  /* 0x0000002223227223 */ /* 0x000fe20000010008 */
[----:B------:R-:W-:-:S05]  /*12e0*/  HADD2.F32 R8, -RZ, R33.H0_H0 ;  /* 0x20000021ff087230 */ /* 0x000fca0000004100 */
[----:B------:R-:W-:Y:S02]  /*12f0*/  FFMA.FTZ R4, R4, R8, R9 ;  /* 0x0000000804047223 */ /* 0x000fe40000010009 */
[----:B------:R-:W1:Y:S01]  /*1300*/  LDS.64 R8, [R13+0x10] ;  /* 0x000010000d087984 */ /* 0x000e620000000a00 */
[----:B------:R-:W-:Y:S02]  /*1310*/  HADD2.F32 R5, -RZ, R5.H1_H1 ;  /* 0x30000005ff057230 */ /* 0x000fe40000004100 */
[----:B------:R-:W-:Y:S02]  /*1320*/  HADD2.F32 R33, -RZ, R33.H1_H1 ;  /* 0x30000021ff217230 */ /* 0x000fe40000004100 */
[----:B0-----:R-:W-:-:S03]  /*1330*/  HADD2.F32 R6, -RZ, R32.H0_H0 ;  /* 0x20000020ff067230 */ /* 0x001fc60000004100 */
[----:B------:R-:W-:Y:S01]  /*1340*/  FFMA.FTZ R33, R5, R33, R34 ;  /* 0x0000002105217223 */ /* 0x000fe20000010022 */
[----:B------:R-:W-:Y:S02]  /*1350*/  HADD2.F32 R32, -RZ, R32.H1_H1 ;  /* 0x30000020ff207230 */ /* 0x000fe40000004100 */
[----:B-1----:R-:W-:-:S05]  /*1360*/  HADD2.F32 R5, -RZ, R8.H0_H0 ;  /* 0x20000008ff057230 */ /* 0x002fca0000004100 */
[----:B------:R-:W-:Y:S02]  /*1370*/  FFMA.FTZ R6, R5, R6, R4 ;  /* 0x0000000605067223 */ /* 0x000fe40000010004 */
[----:B------:R-:W0:Y:S01]  /*1380*/  LDS.64 R4, [R13+0x18] ;  /* 0x000018000d047984 */ /* 0x000e220000000a00 */
[----:B------:R-:W-:Y:S02]  /*1390*/  HADD2.F32 R8, -RZ, R8.H1_H1 ;  /* 0x30000008ff087230 */ /* 0x000fe40000004100 */
[----:B------:R-:W-:-:S03]  /*13a0*/  HADD2.F32 R7, -RZ, R9.H0_H0 ;  /* 0x20000009ff077230 */ /* 0x000fc60000004100 */
[----:B------:R-:W-:Y:S01]  /*13b0*/  FFMA.FTZ R8, R8, R32, R33 ;  /* 0x0000002008087223 */ /* 0x000fe20000010021 */
[--C-:B------:R-:W-:Y:S02]  /*13c0*/  HADD2.F32 R32, -RZ, R10.reuse.H0_H0 ;  /* 0x2000000aff207230 */ /* 0x100fe40000004100 */
[----:B------:R-:W-:Y:S02]  /*13d0*/  HADD2.F32 R9, -RZ, R9.H1_H1 ;  /* 0x30000009ff097230 */ /* 0x000fe40000004100 */
[----:B------:R-:W-:Y:S02]  /*13e0*/  HADD2.F32 R10, -RZ, R10.H1_H1 ;  /* 0x3000000aff0a7230 */ /* 0x000fe40000004100 */
[----:B------:R-:W-:Y:S02]  /*13f0*/  FFMA.FTZ R32, R7, R32, R6 ;  /* 0x0000002007207223 */ /* 0x000fe40000010006 */
[----:B------:R-:W1:Y:S01]  /*1400*/  LDS.64 R6, [R13+0x20] ;  /* 0x000020000d067984 */ /* 0x000e620000000a00 */
[----:B------:R-:W-:Y:S01]  /*1410*/  FFMA.FTZ R10, R9, R10, R8 ;  /* 0x0000000a090a7223 */ /* 0x000fe20000010008 */
[----:B------:R-:W-:-:S02]  /*1420*/  HADD2.F32 R8, -RZ, R11.H0_H0 ;  /* 0x2000000bff087230 */ /* 0x000fc40000004100 */
[----:B------:R-:W-:Y:S02]  /*1430*/  HADD2.F32 R11, -RZ, R11.H1_H1 ;  /* 0x3000000bff0b7230 */ /* 0x000fe40000004100 */
[--C-:B0-----:R-:W-:Y:S02]  /*1440*/  HADD2.F32 R9, -RZ, R4.reuse.H0_H0 ;  /* 0x20000004ff097230 */ /* 0x101fe40000004100 */
[----:B------:R-:W-:-:S03]  /*1450*/  HADD2.F32 R33, -RZ, R4.H1_H1 ;  /* 0x30000004ff217230 */ /* 0x000fc60000004100 */
[----:B------:R-:W-:Y:S02]  /*1460*/  FFMA.FTZ R32, R9, R8, R32 ;  /* 0x0000000809207223 */ /* 0x000fe40000010020 */
[----:B------:R-:W0:Y:S01]  /*1470*/  LDS.64 R8, [R13+0x28] ;  /* 0x000028000d087984 */ /* 0x000e220000000a00 */
[----:B------:R-:W-:Y:S01]  /*1480*/  FFMA.FTZ R33, R33, R11, R10 ;  /* 0x0000000b21217223 */ /* 0x000fe2000001000a */
[----:B------:R-:W-:Y:S02]  /*1490*/  HADD2.F32 R11, -RZ, R5.H0_H0 ;  /* 0x20000005ff0b7230 */ /* 0x000fe40000004100 */
[----:B------:R-:W-:-:S05]  /*14a0*/  HADD2.F32 R4, -RZ, R24.H0_H0 ;  /* 0x20000018ff047230 */ /* 0x000fca0000004100 */
[----:B------:R-:W-:Y:S02]  /*14b0*/  FFMA.FTZ R32, R11, R4, R32 ;  /* 0x000000040b207223 */ /* 0x000fe40000010020 */
[----:B------:R-:W4:Y:S01]  /*14c0*/  LDS.64 R10, [R13+0x30] ;  /* 0x000030000d0a7984 */ /* 0x000f220000000a00 */
[----:B------:R-:W-:Y:S02]  /*14d0*/  HADD2.F32 R4, -RZ, R5.H1_H1 ;  /* 0x30000005ff047230 */ /* 0x000fe40000004100 */
[----:B------:R-:W-:Y:S02]  /*14e0*/  HADD2.F32 R24, -RZ, R24.H1_H1 ;  /* 0x30000018ff187230 */ /* 0x000fe40000004100 */
[----:B-1----:R-:W-:-:S03]  /*14f0*/  HADD2.F32 R5, -RZ, R6.H0_H0 ;  /* 0x20000006ff057230 */ /* 0x002fc60000004100 */
[----:B------:R-:W-:Y:S01]  /*1500*/  FFMA.FTZ R4, R4, R24, R33 ;  /* 0x0000001804047223 */ /* 0x000fe20000010021 */
[--C-:B------:R-:W-:Y:S02]  /*1510*/  HADD2.F32 R33, -RZ, R7.reuse.H0_H0 ;  /* 0x20000007ff217230 */ /* 0x100fe40000004100 */
[----:B------:R-:W-:Y:S01]  /*1520*/  HADD2.F32 R7, -RZ, R7.H1_H1 ;  /* 0x30000007ff077230 */ /* 0x000fe20000004100 */
[----:B------:R-:W-:Y:S01]  /*1530*/  UMOV UR4, 0xffffffff ;  /* 0xffffffff00047882 */ /* 0x000fe20000000000 */
[----:B------:R-:W-:Y:S02]  /*1540*/  ISETP.NE.AND P0, PT, R23, RZ, PT ;  /* 0x000000ff1700720c */ /* 0x000fe40003f05270 */
[----:B-----5:R-:W-:Y:S01]  /*1550*/  FSETP.NEU.FTZ.AND P1, PT, R12, RZ, PT ;  /* 0x000000ff0c00720b */ /* 0x020fe20003f3d000 */
[--C-:B--2---:R-:W-:Y:S02]  /*1560*/  HADD2.F32 R24, -RZ, R25.reuse.H0_H0 ;  /* 0x20000019ff187230 */ /* 0x104fe40000004100 */
[----:B------:R-:W-:-:S03]  /*1570*/  HADD2.F32 R25, -RZ, R25.H1_H1 ;  /* 0x30000019ff197230 */ /* 0x000fc60000004100 */
[----:B------:R-:W-:Y:S01]  /*1580*/  FFMA.FTZ R24, R5, R24, R32 ;  /* 0x0000001805187223 */ /* 0x000fe20000010020 */
[----:B------:R-:W-:Y:S02]  /*1590*/  HADD2.F32 R5, -RZ, R6.H1_H1 ;  /* 0x30000006ff057230 */ /* 0x000fe40000004100 */
[----:B---3--:R-:W-:-:S03]  /*15a0*/  HADD2.F32 R6, -RZ, R26.H0_H0 ;  /* 0x2000001aff067230 */ /* 0x008fc60000004100 */
[----:B------:R-:W-:Y:S01]  /*15b0*/  FFMA.FTZ R4, R5, R25, R4 ;  /* 0x0000001905047223 */ /* 0x000fe20000010004 */
[--C-:B0-----:R-:W-:Y:S02]  /*15c0*/  HADD2.F32 R5, -RZ, R8.reuse.H0_H0 ;  /* 0x20000008ff057230 */ /* 0x101fe40000004100 */
[----:B------:R-:W-:Y:S02]  /*15d0*/  HADD2.F32 R25, -RZ, R8.H1_H1 ;  /* 0x30000008ff197230 */ /* 0x000fe40000004100 */
[----:B------:R-:W-:Y:S01]  /*15e0*/  FFMA.FTZ R6, R33, R6, R24 ;  /* 0x0000000621067223 */ /* 0x000fe20000010018 */
[----:B------:R-:W-:Y:S02]  /*15f0*/  HADD2.F32 R26, -RZ, R26.H1_H1 ;  /* 0x3000001aff1a7230 */ /* 0x000fe40000004100 */
[----:B------:R-:W-:-:S03]  /*1600*/  HADD2.F32 R8, -RZ, R27.H0_H0 ;  /* 0x2000001bff087230 */ /* 0x000fc60000004100 */
[----:B------:R-:W-:Y:S01]  /*1610*/  FFMA.FTZ R4, R7, R26, R4 ;  /* 0x0000001a07047223 */ /* 0x000fe20000010004 */
[----:B----4-:R-:W-:Y:S02]  /*1620*/  HADD2.F32 R7, -RZ, R28.H0_H0 ;  /* 0x2000001cff077230 */ /* 0x010fe40000004100 */
[----:B------:R-:W-:Y:S01]  /*1630*/  FFMA.FTZ R5, R5, R8, R6 ;  /* 0x0000000805057223 */ /* 0x000fe20000010006 */
        /* <DEDUP_REMOVED lines=24> */
.L_x_24137:
        /* <DEDUP_REMOVED lines=12> */
.L_x_24087:
[----:B------:R-:W-:Y:S05]  /*1880*/  BSYNC B1 ;  /* 0x0000000000017941 */ /* 0x000fea0003800000 */
.L_x_24085:
        /* <DEDUP_REMOVED lines=14> */
.L_x_24084:
[----:B------:R-:W-:Y:S05]  /*1970*/  BSYNC B0 ;  /* 0x0000000000007941 */ /* 0x000fea0003800000 */
.L_x_24083:
        /* <DEDUP_REMOVED lines=21> */
[----:B-----5:R0:W1:Y:S02]  /*1ad0*/  SHFL.BFLY PT, R12, R11, 0x4, 0x1f ;  /* 0x0c801f000b0c7f89 */ /* 0x02006400000e0000 */
.L_x_24142:
        /* <DEDUP_REMOVED lines=41> */
.L_x_24095:
        /* <DEDUP_REMOVED lines=11> */
.L_x_24094:
[----:B------:R-:W-:Y:S05]  /*1e20*/  BSYNC.RECONVERGENT B1 ;  /* 0x0000000000017941 */ /* 0x000fea0003800200 */
.L_x_24093:
        /* <DEDUP_REMOVED lines=12> */
.L_x_24098:
        /* <DEDUP_REMOVED lines=100> */
.L_x_24097:
[----:B------:R-:W-:Y:S05]  /*2530*/  BSYNC.RECONVERGENT B1 ;  /* 0x0000000000017941 */ /* 0x000fea0003800200 */
.L_x_24096:
        /* <DEDUP_REMOVED lines=55> */
.L_x_24100:
[----:B------:R-:W-:Y:S05]  /*28b0*/  BSYNC.RECONVERGENT B1 ;  /* 0x0000000000017941 */ /* 0x000fea0003800200 */
.L_x_24099:
        /* <DEDUP_REMOVED lines=26> */
.L_x_24092:
[----:B------:R-:W-:Y:S05]  /*2a60*/  BSYNC.RECONVERGENT B0 ;  /* 0x0000000000007941 */ /* 0x000fea0003800200 */
.L_x_24091:
        /* <DEDUP_REMOVED lines=40> */
.L_x_24105:
[----:B------:R-:W1:Y:S01]  /*2cf0*/  LDS R12, [R11] ;  /* 0x000000000b0c7984 */ /* 0x000e620000000800 */
[----:B------:R-:W-:-:S04]  /*2d00*/  IADD3 R14, PT, PT, R14, 0x1, RZ ;  /* 0x000000010e0e7810 */ /* 0x000fc80007ffe0ff */
[----:B------:R-:W-:Y:S01]  /*2d10*/  ISETP.NE.AND P0, PT, R14, RZ, PT ;  /* 0x000000ff0e00720c */ /* 0x000fe20003f05270 */
[----:B-1----:R-:W-:-:S05]  /*2d20*/  FMUL.FTZ R12, R12, R9 ;  /* 0x000000090c0c7220 */ /* 0x002fca0000410000 */
[----:B------:R1:W-:Y:S02]  /*2d30*/  STS [R11], R12 ;  /* 0x0000000c0b007388 */ /* 0x0003e40000000800 */
[----:B-1----:R-:W-:-:S05]  /*2d40*/  VIADD R11, R11, 0x200 ;  /* 0x000002000b0b7836 */ /* 0x002fca0000000000 */
[----:B------:R-:W-:Y:S05]  /*2d50*/  @P0 BRA `(.L_x_24105) ;  /* 0xfffffffc00e40947 */ /* 0x000fea000383ffff */
.L_x_24104:
[----:B------:R-:W-:Y:S05]  /*2d60*/  BSYNC.RECONVERGENT B1 ;  /* 0x0000000000017941 */ /* 0x000fea0003800200 */
.L_x_24103:
        /* <DEDUP_REMOVED lines=12> */
.L_x_24108:
        /* <DEDUP_REMOVED lines=52> */
.L_x_24107:
[----:B------:R-:W-:Y:S05]  /*3170*/  BSYNC.RECONVERGENT B1 ;  /* 0x0000000000017941 */ /* 0x000fea0003800200 */
.L_x_24106:
        /* <DEDUP_REMOVED lines=31> */
.L_x_24110:
[----:B------:R-:W-:Y:S05]  /*3370*/  BSYNC.RECONVERGENT B1 ;  /* 0x0000000000017941 */ /* 0x000fea0003800200 */
.L_x_24109:
        /* <DEDUP_REMOVED lines=14> */
.L_x_24102:
[----:B------:R-:W-:Y:S05]  /*3460*/  BSYNC.RECONVERGENT B0 ;  /* 0x0000000000007941 */ /* 0x000fea0003800200 */
.L_x_24101:
        /* <DEDUP_REMOVED lines=26> */
.L_x_24112:
[----:B--23--:R-:W-:Y:S05]  /*3610*/  BSYNC.RECONVERGENT B0 ;  /* 0x0000000000007941 */ /* 0x00cfea0003800200 */
.L_x_24111:
        /* <DEDUP_REMOVED lines=41> */
.L_x_24125:
        /* <DEDUP_REMOVED lines=90> */
.L_x_24118:
[----:B------:R-:W-:Y:S05]  /*3e50*/  BSYNC.RECONVERGENT B2 ;  /* 0x0000000000027941 */ /* 0x000fea0003800200 */
.L_x_24117:
        /* <DEDUP_REMOVED lines=38> */
.L_x_24120:
[----:B------:R-:W-:Y:S05]  /*40c0*/  BSYNC.RECONVERGENT B2 ;  /* 0x0000000000027941 */ /* 0x000fea0003800200 */
.L_x_24119:
        /* <DEDUP_REMOVED lines=39> */
.L_x_24122:
[----:B------:R-:W-:Y:S05]  /*4340*/  BSYNC.RECONVERGENT B2 ;  /* 0x0000000000027941 */ /* 0x000fea0003800200 */
.L_x_24121:
        /* <DEDUP_REMOVED lines=51> */
.L_x_24124:
[----:B------:R-:W-:Y:S05]  /*4680*/  BSYNC.RECONVERGENT B2 ;  /* 0x0000000000027941 */ /* 0x000fea0003800200 */
.L_x_24123:
        /* <DEDUP_REMOVED lines=8> */
.L_x_24116:
[----:B------:R-:W-:Y:S05]  /*4710*/  BSYNC.RECONVERGENT B0 ;  /* 0x0000000000007941 */ /* 0x000fea0003800200 */
.L_x_24115:
[C---:B------:R-:W-:Y:S01]  /*4720*/  VIADD R9, R21.reuse, 0x3 ;  /* 0x0000000315097836 */ /* 0x040fe20000000000 */
[----:B------:R-:W-:Y:S01]  /*4730*/  IADD3 R2, P1, PT, R2, 0x10, RZ ;  /* 0x0000001002027810 */ /* 0x000fe20007f3e0ff */
[----:B------:R-:W-:Y:S01]  /*4740*/  VIADD R21, R21, 0x4 ;  /* 0x0000000415157836 */ /* 0x000fe20000000000 */
[----:B------:R-:W-:Y:S01]  /*4750*/  IADD3 R26, PT, PT, R26, 0x4, RZ ;  /* 0x000000041a1a7810 */ /* 0x000fe20007ffe0ff */
[----:B-1----:R-:W-:Y:S01]  /*4760*/  VIADD R24, R24, 0x80 ;  /* 0x0000008018187836 */ /* 0x002fe20000000000 */
[----:B------:R-:W-:Y:S02]  /*4770*/  ISETP.GE.U32.AND P0, PT, R9, R6, PT ;  /* 0x000000060900720c */ /* 0x000fe40003f06070 */
[----:B------:R-:W-:Y:S02]  /*4780*/  IADD3 R22, PT, PT, R22, 0x20, RZ ;  /* 0x0000002016167810 */ /* 0x000fe40007ffe0ff */
[----:B------:R-:W-:-:S09]  /*4790*/  IADD3.X R3, PT, PT, RZ, R3, RZ, P1, !PT ;  /* 0x00000003ff037210 */ /* 0x000fd20000ffe4ff */
[----:B------:R-:W-:Y:S05]  /*47a0*/  @!P0 BRA `(.L_x_24125) ;  /* 0xfffffff000408947 */ /* 0x000fea000383ffff */
.L_x_24114:
[----:B------:R-:W-:Y:S05]  /*47b0*/  BSYNC.RECONVERGENT B1 ;  /* 0x0000000000017941 */ /* 0x000fea0003800200 */
.L_x_24113:
        /* <DEDUP_REMOVED lines=20> */
.L_x_24127:
[----:B------:R-:W-:Y:S05]  /*4900*/  BSYNC.RECONVERGENT B0 ;  /* 0x0000000000007941 */ /* 0x000fea0003800200 */
.L_x_24126:
        /* <DEDUP_REMOVED lines=12> */
.L_x_24129:
[----:B------:R-:W-:Y:S05]  /*49d0*/  BSYNC.RECONVERGENT B0 ;  /* 0x0000000000007941 */ /* 0x000fea0003800200 */
.L_x_24128:
        /* <DEDUP_REMOVED lines=8> */
.L_x_24131:
[----:B------:R-:W-:Y:S05]  /*4a60*/  BSYNC.RECONVERGENT B0 ;  /* 0x0000000000007941 */ /* 0x000fea0003800200 */
.L_x_24130:
        /* <DEDUP_REMOVED lines=12> */
.L_x_24133:
[----:B------:R-:W-:Y:S05]  /*4b30*/  BSYNC.RECONVERGENT B0 ;  /* 0x0000000000007941 */ /* 0x000fea0003800200 */
.L_x_24132:
        /* <DEDUP_REMOVED lines=9> */
[----:B----4-:R-:W-:-:S05]  /*4bd0*/  IMAD.U32 R3, RZ, RZ, UR5 ;  /* 0x00000005ff037e24 */ /* 0x010fca000f8e00ff */
        /* <DEDUP_REMOVED lines=13> */
.L_x_24088:
        /* <DEDUP_REMOVED lines=8> */
.L_x_24135:
[----:B------:R-:W-:Y:S05]  /*4d30*/  BSYNC B2 ;  /* 0x0000000000027941 */ /* 0x000fea0003800000 */
.L_x_24134:
        /* <DEDUP_REMOVED lines=9> */
.L_x_24136:
[----:B------:R-:W-:Y:S01]  /*4dd0*/  IMAD.MOV.U32 R4, RZ, RZ, R24 ;  /* 0x000000ffff047224 */ /* 0x000fe200078e0018 */
[----:B------:R-:W-:Y:S06]  /*4de0*/  BRA `(.L_x_24137) ;  /* 0xffffffc800747947 */ /* 0x000fec000383ffff */
.L_x_24090:
        /* <DEDUP_REMOVED lines=8> */
.L_x_24139:
[----:B------:R-:W-:Y:S05]  /*4e70*/  BSYNC B0 ;  /* 0x0000000000007941 */ /* 0x000fea0003800000 */
.L_x_24138:
        /* <DEDUP_REMOVED lines=9> */
.L_x_24140:
[----:B------:R-:W-:Y:S01]  /*4f10*/  HFMA2 R25, -RZ, RZ, 0, 2.384185791015625e-07 ;  /* 0x00000004ff197431 */ /* 0x000fe200000001ff */
[----:B------:R-:W-:-:S04]  /*4f20*/  MOV R2, R24 ;  /* 0x0000001800027202 */ /* 0x000fc80000000f00 */
[----:B------:R-:W-:-:S05]  /*4f30*/  FMNMX.FTZ R11, R3, R2, !PT ;  /* 0x00000002030b7209 */ /* 0x000fca0007810000 */
[----:B------:R-:W-:-:S07]  /*4f40*/  IMAD.MOV.U32 R28, RZ, RZ, R11 ;  /* 0x000000ffff1c7224 */ /* 0x000fce00078e000b */
[----:B------:R-:W-:Y:S05]  /*4f50*/  WARPSYNC.COLLECTIVE R23, `(.L_x_24141) ;  /* 0x0000000017087348 */ /* 0x000fea0003c00000 */
[----:B------:R0:W1:Y:S02]  /*4f60*/  SHFL.BFLY P2, R24, R28, R25, R30 ;  /* 0x0c0000191c187389 */ /* 0x000064000004001e */
[----:B01----:R-:W-:Y:S05]  /*4f70*/  ENDCOLLECTIVE ;  /* 0x000000000000791b */ /* 0x003fea0003800000 */
.L_x_24141:
[----:B------:R-:W-:Y:S01]  /*4f80*/  MOV R12, R24 ;  /* 0x00000018000c7202 */ /* 0x000fe20000000f00 */
[----:B------:R-:W-:Y:S06]  /*4f90*/  BRA `(.L_x_24142) ;  /* 0xffffffc800d07947 */ /* 0x000fec000383ffff */
.L_x_24143:
        /* <DEDUP_REMOVED lines=14> */
.L_x_27598:


//--------------------- .text._ZN4vllm32paged_attention_v2_reduce_kernelItLi96ELi128ELi512EEEvPT_PKfS4_PKS1_PKii --------------------------
	.section	.text._ZN4vllm32paged_attention_v2_reduce_kernelItLi96ELi128ELi512EEEvPT_PKfS4_PKS1_PKii,"ax",@progbits
	.align	128
        .global         _ZN4vllm32paged_attention_v2_reduce_kernelItLi96ELi128ELi512EEEvPT_PKfS4_PKS1_PKii
        .type           _ZN4vllm32paged_attention_v2_reduce_kernelItLi96ELi128ELi512EEEvPT_PKfS4_PKS1_PKii,@function
        .size           _ZN4vllm32paged_attention_v2_reduce_kernelItLi96ELi128ELi512EEEvPT_PKfS4_PKS1_PKii,(.L_x_27599 - _ZN4vllm32paged_attention_v2_reduce_kernelItLi96ELi128ELi512EEEvPT_PKfS4_PKS1_PKii)
        .other          _ZN4vllm32paged_attention_v2_reduce_kernelItLi96ELi128ELi512EEEvPT_PKfS4_PKS1_PKii,@"STO_CUDA_ENTRY STV_DEFAULT"
_ZN4vllm32paged_attention_v2_reduce_kernelItLi96ELi128ELi512EEEvPT_PKfS4_PKS1_PKii:
.text._ZN4vllm32paged_attention_v2_reduce_kernelItLi96ELi128ELi512EEEvPT_PKfS4_PKS1_PKii:
        /* <DEDUP_REMOVED lines=73> */
.L_x_24147:
        /* <DEDUP_REMOVED lines=10> */
.L_x_24146:
[----:B------:R-:W-:Y:S05]  /*0530*/  BSYNC.RECONVERGENT B0 ;  /* 0x0000000000007941 */ /* 0x000fea0003800200 */
.L_x_24145:
        /* <DEDUP_REMOVED lines=8> */
.L_x_24148:
        /* <DEDUP_REMOVED lines=48> */
.L_x_24144:
        /* <DEDUP_REMOVED lines=61> */
.L_x_24153:
        /* <DEDUP_REMOVED lines=11> */
.L_x_24152:
[----:B------:R-:W-:Y:S05]  /*0d40*/  BSYNC.RECONVERGENT B1 ;  /* 0x0000000000017941 */ /* 0x000fea0003800200 */
.L_x_24151:
        /* <DEDUP_REMOVED lines=9> */
.L_x_24154:
        /* <DEDUP_REMOVED lines=37> */
.L_x_24150:
[----:B------:R-:W-:Y:S05]  /*1030*/  BSYNC.RECONVERGENT B0 ;  /* 0x0000000000007941 */ /* 0x000fea0003800200 */
.L_x_24149:
        /* <DEDUP_REMOVED lines=76> */
.L_x_24159:
        /* <DEDUP_REMOVED lines=18> */
.L_x_24158:
[----:B------:R-:W-:Y:S05]  /*1620*/  BSYNC.RECONVERGENT B1 ;  /* 0x0000000000017941 */ /* 0x000fea0003800200 */
.L_x_24157:
        /* <DEDUP_REMOVED lines=11> */
.L_x_24160:
        /* <DEDUP_REMOVED lines=62> */
.L_x_24156:
[----:B------:R-:W-:Y:S05]  /*1ac0*/  BSYNC.RECONVERGENT B0 ;  /* 0x0000000000007941 */ /* 0x000fea0003800200 */
.L_x_24155:
        /* <DEDUP_REMOVED lines=55> */
.L_x_24163:
        /* <DEDUP_REMOVED lines=84> */
.L_x_24162:
        /* <DEDUP_REMOVED lines=48> */
.L_x_24164:
        /* <DEDUP_REMOVED lines=28> */
.L_x_24165:
        /* <DEDUP_REMOVED lines=13> */
.L_x_24161:
        /* <DEDUP_REMOVED lines=9> */
.L_x_24166:
        /* <DEDUP_REMOVED lines=14> */
.L_x_27599:


//--------------------- .text._ZN4vllm25paged_attention_v2_kernelIttLi96ELi8ELi128ELNS_18Fp8KVCacheDataTypeE0ELb1ELi512EEEvPfS2_PT_PKS3_PKT0_S9_ifPKiSB_iPKfiiiSD_SD_iiiii --------------------------
	.section	.text._ZN4vllm25paged_attention_v2_kernelIttLi96ELi8ELi128ELNS_18Fp8KVCacheDataTypeE0ELb1ELi512EEEvPfS2_PT_PKS3_PKT0_S9_ifPKiSB_iPKfiiiSD_SD_iiiii,"ax",@progbits
	.align	128
        .global         _ZN4vllm25paged_attention_v2_kernelIttLi96ELi8ELi128ELNS_18Fp8KVCacheDataTypeE0ELb1ELi512EEEvPfS2_PT_PKS3_PKT0_S9_ifPKiSB_iPKfiiiSD_SD_iiiii
        .type           _ZN4vllm25paged_attention_v2_kernelIttLi96ELi8ELi128ELNS_18Fp8KVCacheDataTypeE0ELb1ELi512EEEvPfS2_PT_PKS3_PKT0_S9_ifPKiSB_iPKfiiiSD_SD_iiiii,@function
        .size           _ZN4vllm25paged_attention_v2_kernelIttLi96ELi8ELi128ELNS_18Fp8KVCacheDataTypeE0ELb1ELi512EEEvPfS2_PT_PKS3_PKT0_S9_ifPKiSB_iPKfiiiSD_SD_iiiii,(.L_x_27600 - _ZN4vllm25paged_attention_v2_kernelIttLi96ELi8ELi128ELNS_18Fp8KVCacheDataTypeE0ELb1ELi512EEEvPfS2_PT_PKS3_PKT0_S9_ifPKiSB_iPKfiiiSD_SD_iiiii)
        .other          _ZN4vllm25paged_attention_v2_kernelIttLi96ELi8ELi128ELNS_18Fp8KVCacheDataTypeE0ELb1ELi512EEEvPfS2_PT_PKS3_PKT0_S9_ifPKiSB_iPKfiiiSD_SD_iiiii,@"STO_CUDA_ENTRY STV_DEFAULT"
_ZN4vllm25paged_attention_v2_kernelIttLi96ELi8ELi128ELNS_18Fp8KVCacheDataTypeE0ELb1ELi512EEEvPfS2_PT_PKS3_PKT0_S9_ifPKiSB_iPKfiiiSD_SD_iiiii:
.text._ZN4vllm25paged_attention_v2_kernelIttLi96ELi8ELi128ELNS_18Fp8KVCacheDataTypeE0ELb1ELi512EEEvPfS2_PT_PKS3_PKT0_S9_ifPKiSB_iPKfiiiSD_SD_iiiii:
        /* <DEDUP_REMOVED lines=42> */
[----:B------:R-:W2:Y:S01]  /*02a0*/  @UP0 LDCU.64 UR4, c[0x0][0x3d0] ;  /* 0x00007a00ff0407ac */ /* 0x000ea20008000a00 */
[----:B----4-:R-:W-:-:S02]  /*02b0*/  @!P0 LEA R2, P1, R3, R6, 0x1 ;  /* 0x0000000603028211 */ /* 0x010fc400078208ff */
[----:B------:R-:W4:Y:S02]  /*02c0*/  I2F.RP R6, UR9 ;  /* 0x0000000900067d06 */ /* 0x000f240008209400 */
[----:B------:R-:W-:-:S05]  /*02d0*/  @!P0 LEA.HI.X R3, R3, R7, R4, 0x1, P1 ;  /* 0x0000000703038211 */ /* 0x000fca00008f0c04 */
[----:B------:R1:W3:Y:S01]  /*02e0*/  @!P0 LDG.E.CONSTANT R2, desc[UR14][R2.64] ;  /* 0x0000000e02028981 */ /* 0x0002e2000c1e9900 */
[----:B------:R-:W1:Y:S01]  /*02f0*/  LDCU UR23, c[0x0][0x370] ;  /* 0x00006e00ff1777ac */ /* 0x000e620008000800 */
[----:B------:R-:W-:Y:S01]  /*0300*/  PLOP3.LUT P1, PT, PT, PT, UP0, 0x80, 0x8 ;  /* 0x000000000008781c */ /* 0x000fe20003f2f008 */
[----:B--2---:R-:W-:Y:S01]  /*0310*/  @UP0 UIMAD.WIDE.U32 UR4, UR20, 0x4, UR4 ;  /* 0x00000004140408a5 */ /* 0x004fe2000f8e0004 */
[----:B----4-:R-:W2:Y:S05]  /*0320*/  MUFU.RCP R6, R6 ;  /* 0x0000000600067308 */ /* 0x010eaa0000001000 */
[----:B------:R-:W-:Y:S01]  /*0330*/  IMAD.U32 R5, RZ, RZ, UR5 ;  /* 0x00000005ff057e24 */ /* 0x000fe2000f8e00ff */
[----:B------:R-:W-:-:S02]  /*0340*/  MOV R4, UR4 ;  /* 0x0000000400047c02 */ /* 0x000fc40008000f00 */
[----:B--2---:R-:W-:Y:S02]  /*0350*/  IADD3 R7, PT, PT, R6, 0xffffffe, RZ ;  /* 0x0ffffffe06077810 */ /* 0x004fe40007ffe0ff */
[----:B-1----:R-:W-:Y:S01]  /*0360*/  IABS R3, UR23 ;  /* 0x0000001700037c13 */ /* 0x002fe20008000000 */
[----:B------:R-:W-:Y:S01]  /*0370*/  UMOV UR4, URZ ;  /* 0x000000ff00047c82 */ /* 0x000fe20008000000 */
[----:B------:R1:W5:Y:S01]  /*0380*/  @P1 LDG.E.CONSTANT R12, desc[UR14][R4.64] ;  /* 0x0000000e040c1981 */ /* 0x000362000c1e9900 */
[----:B------:R-:W-:Y:S01]  /*0390*/  UIADD3 UR10, UPT, UPT, UR21, -0x1, URZ ;  /* 0xffffffff150a7890 */ /* 0x000fe2000fffe0ff */
[----:B------:R-:W2:Y:S01]  /*03a0*/  F2I.FTZ.U32.TRUNC.NTZ R7, R7 ;  /* 0x0000000700077305 */ /* 0x000ea2000021f000 */
[----:B------:R-:W-:Y:S01]  /*03b0*/  R2UR UR8, R3 ;  /* 0x00000000030872ca */ /* 0x000fe200000e0000 */
[----:B------:R-:W-:Y:S01]  /*03c0*/  IMAD.U32 R3, RZ, RZ, UR28 ;  /* 0x0000001cff037e24 */ /* 0x000fe2000f8e00ff */
[----:B------:R-:W-:Y:S01]  /*03d0*/  LOP3.LUT R13, R0, 0x3, RZ, 0xc0, !PT ;  /* 0x00000003000d7812 */ /* 0x000fe200078ec0ff */
[----:B------:R-:W-:Y:S01]  /*03e0*/  BSSY B0, `(.L_x_24167) ;  /* 0x000013f000007945 */ /* 0x000fe20003800000 */
[----:B------:R-:W-:Y:S01]  /*03f0*/  IMAD.U32 R9, RZ, RZ, UR10 ;  /* 0x0000000aff097e24 */ /* 0x000fe2000f8e00ff */
[----:B------:R-:W-:Y:S01]  /*0400*/  ULOP3.LUT UR10, UR10, UR28, URZ, 0x3c, !UPT ;  /* 0x0000001c0a0a7292 */ /* 0x000fe2000f8e3cff */
[----:B------:R-:W-:Y:S01]  /*0410*/  IABS R27, R3 ;  /* 0x00000003001b7213 */ /* 0x000fe20000000000 */
[----:B-1----:R-:W-:-:S02]  /*0420*/  HFMA2 R4, -RZ, RZ, 0, 0 ;  /* 0x00000000ff047431 */ /* 0x002fc400000001ff */
[----:B------:R-:W-:Y:S01]  /*0430*/  UISETP.GE.AND UP2, UPT, UR10, URZ, UPT ;  /* 0x000000ff0a00728c */ /* 0x000fe2000bf46270 */
[----:B------:R-:W1:Y:S01]  /*0440*/  I2F.RP R6, R27 ;  /* 0x0000001b00067306 */ /* 0x000e620000209400 */
        /* <DEDUP_REMOVED lines=29> */
[----:B------:R-:W-:Y:S01]  /*0620*/  IMAD.HI.U32 R7, R5, R7, UR4 ;  /* 0x0000000405077e27 */ /* 0x000fe2000f8e0007 */
[----:B------:R-:W-:Y:S02]  /*0630*/  MOV R5, 0x400 ;  /* 0x0000040000057802 */ /* 0x000fe40000000f00 */
[-C--:B------:R-:W-:Y:S02]  /*0640*/  IABS R3, R8.reuse ;  /* 0x0000000800037213 */ /* 0x080fe40000000000 */
[----:B------:R-:W-:Y:S02]  /*0650*/  R2UR UR32, R7 ;  /* 0x00000000072072ca */ /* 0x000fe400000e0000 */
[----:B------:R-:W-:Y:S02]  /*0660*/  R2UR UR25, R3 ;  /* 0x00000000031972ca */ /* 0x000fe400000e0000 */
[----:B------:R-:W-:-:S02]  /*0670*/  IABS R8, R8 ;  /* 0x0000000800087213 */ /* 0x000fc40000000000 */
[----:B------:R-:W-:-:S09]  /*0680*/  MOV R7, UR19 ;  /* 0x0000001300077c02 */ /* 0x000fd20008000f00 */
[----:B------:R-:W1:Y:S08]  /*0690*/  I2F.RP R3, UR25 ;  /* 0x0000001900037d06 */ /* 0x000e700008209400 */
[----:B-1----:R-:W1:Y:S02]  /*06a0*/  MUFU.RCP R3, R3 ;  /* 0x0000000300037308 */ /* 0x002e640000001000 */
[----:B-1----:R-:W-:Y:S01]  /*06b0*/  VIADD R4, R3, 0xffffffe ;  /* 0x0ffffffe03047836 */ /* 0x002fe20000000000 */
[----:B------:R-:W-:-:S04]  /*06c0*/  IABS R3, R9 ;  /* 0x0000000900037213 */ /* 0x000fc80000000000 */
        /* <DEDUP_REMOVED lines=9> */
[----:B------:R-:W-:Y:S01]  /*0760*/  IADD3 R6, PT, PT, RZ, -UR11, RZ ;  /* 0x8000000bff067c10 */ /* 0x000fe2000fffe0ff */
[----:B------:R-:W1:Y:S03]  /*0770*/  S2R R8, SR_CgaCtaId ;  /* 0x0000000000087919 */ /* 0x000e660000008800 */
[----:B------:R-:W-:Y:S01]  /*0780*/  R2UR UR12, R3 ;  /* 0x00000000030c72ca */ /* 0x000fe200000e0000 */
[----:B------:R-:W-:Y:S01]  /*0790*/  IMAD R4, R27, R6, UR4 ;  /* 0x000000041b047e24 */ /* 0x000fe2000f8e0206 */
[----:B------:R-:W-:Y:S01]  /*07a0*/  UIADD3 UR7, UPT, UPT, URZ, -UR5, URZ ;  /* 0x80000005ff077290 */ /* 0x000fe2000fffe0ff */
[----:B------:R-:W-:Y:S01]  /*07b0*/  SHF.R.U32.HI R6, RZ, 0x2, R0 ;  /* 0x00000002ff067819 */ /* 0x000fe20000011600 */
[----:B------:R-:W-:-:S02]  /*07c0*/  UMOV UR4, URZ ;  /* 0x000000ff00047c82 */ /* 0x000fc40008000000 */
[----:B------:R-:W-:Y:S01]  /*07d0*/  UIMAD UR7, UR7, UR25, URZ ;  /* 0x00000019070772a4 */ /* 0x000fe2000f8e02ff */
[----:B------:R-:W-:-:S03]  /*07e0*/  ISETP.GT.U32.AND P1, PT, R27, R4, PT ;  /* 0x000000041b00720c */ /* 0x000fc60003f24070 */
        /* <DEDUP_REMOVED lines=19> */
[----:B-1----:R-:W-:Y:S01]  /*0920*/  LEA R4, R8, R5, 0x18 ;  /* 0x0000000508047211 */ /* 0x002fe200078ec0ff */
[----:B------:R-:W-:Y:S02]  /*0930*/  @UP0 UIMAD UR12, UR12, UR29, 0x1 ;  /* 0x000000010c0c04a4 */ /* 0x000fe4000f8e021d */
[----:B------:R-:W-:Y:S02]  /*0940*/  UISETP.GE.AND UP5, UPT, UR4, URZ, UPT ;  /* 0x000000ff0400728c */ /* 0x000fe4000bfa6270 */
[----:B------:R-:W-:Y:S01]  /*0950*/  IMAD R13, R13, 0x30, R4 ;  /* 0x000000300d0d7824 */ /* 0x000fe200078e0204 */
[----:B------:R-:W-:Y:S02]  /*0960*/  SHF.R.U32.HI R4, RZ, 0x5, R0 ;  /* 0x00000005ff047819 */ /* 0x000fe40000011600 */
[----:B------:R-:W-:Y:S01]  /*0970*/  @UP4 UIADD3 UR5, UPT, UPT, UR5, 0x1, URZ ;  /* 0x0000000105054890 */ /* 0x000fe2000fffe0ff */
[----:B------:R-:W-:Y:S01]  /*0980*/  @!P0 IMAD R3, R6, 0x4, R13 ;  /* 0x0000000406038824 */ /* 0x000fe200078e020d */
[----:B------:R-:W-:Y:S01]  /*0990*/  UISETP.NE.AND UP4, UPT, UR17, URZ, UPT ;  /* 0x000000ff1100728c */ /* 0x000fe2000bf85270 */
[----:B------:R-:W-:Y:S01]  /*09a0*/  IMAD R18, R7, 0x40, R4 ;  /* 0x0000004007127824 */ /* 0x000fe200078e0204 */
[----:B------:R-:W-:Y:S01]  /*09b0*/  VOTEU.ANY UP3, P1 ;  /* 0x0000000000ff7886 */ /* 0x000fe20000860100 */
[----:B------:R-:W-:-:S02]  /*09c0*/  MOV R0, 0xff7fffff ;  /* 0xff7fffff00007802 */ /* 0x000fc40000000f00 */
        /* <DEDUP_REMOVED lines=42> */
.L_x_24173:
        /* <DEDUP_REMOVED lines=54> */
.L_x_24170:
        /* <DEDUP_REMOVED lines=16> */
[----:B0-----:R-:W-:-:S02]  /*10d0*/  HADD2.F32 R28, -RZ, R5.H0_H0 ;  /* 0x20000005ff1c7230 */ /* 0x001fc40000004100 */
[--C-:B------:R-:W-:Y:S02]  /*10e0*/  HADD2.F32 R35, -RZ, R4.reuse.H0_H0 ;  /* 0x20000004ff237230 */ /* 0x100fe40000004100 */
[----:B------:R-:W-:Y:S02]  /*10f0*/  HADD2.F32 R5, -RZ, R5.H1_H1 ;  /* 0x30000005ff057230 */ /* 0x000fe40000004100 */
[----:B------:R-:W-:Y:S02]  /*1100*/  HADD2.F32 R4, -RZ, R4.H1_H1 ;  /* 0x30000004ff047230 */ /* 0x000fe40000004100 */
[----:B--2---:R-:W-:-:S05]  /*1110*/  HADD2.F32 R29, -RZ, R34.H0_H0 ;  /* 0x20000022ff1d7230 */ /* 0x004fca0000004100 */
[----:B------:R-:W-:Y:S01]  /*1120*/  FMUL.FTZ R30, R28, R29 ;  /* 0x0000001d1c1e7220 */ /* 0x000fe20000410000 */
[----:B---3--:R-:W-:Y:S01]  /*1130*/  HADD2.F32 R28, -RZ, R11.H0_H0 ;  /* 0x2000000bff1c7230 */ /* 0x008fe20000004100 */
[----:B------:R-:W2:Y:S04]  /*1140*/  LDG.E.CONSTANT R29, desc[UR14][R8.64+0x500] ;  /* 0x0005000e081d7981 */ /* 0x000ea8000c1e9900 */
[----:B------:R-:W-:Y:S02]  /*1150*/  FFMA.FTZ R35, R35, R28, R30 ;  /* 0x0000001c23237223 */ /* 0x000fe4000001001e */
[----:B------:R-:W3:Y:S04]  /*1160*/  LDG.E.CONSTANT R28, desc[UR14][R8.64+0x480] ;  /* 0x0004800e081c7981 */ /* 0x000ee8000c1e9900 */
[----:B------:R0:W3:Y:S01]  /*1170*/  LDG.E.CONSTANT R30, desc[UR14][R8.64+0x580] ;  /* 0x0005800e081e7981 */ /* 0x0000e2000c1e9900 */
[----:B------:R-:W-:-:S02]  /*1180*/  HADD2.F32 R34, -RZ, R34.H1_H1 ;  /* 0x30000022ff227230 */ /* 0x000fc40000004100 */
[----:B------:R-:W-:-:S03]  /*1190*/  HADD2.F32 R11, -RZ, R11.H1_H1 ;  /* 0x3000000bff0b7230 */ /* 0x000fc60000004100 */
[----:B------:R-:W-:Y:S01]  /*11a0*/  FMUL.FTZ R5, R5, R34 ;  /* 0x0000002205057220 */ /* 0x000fe20000410000 */
[----:B------:R-:W-:-:S03]  /*11b0*/  HADD2.F32 R34, -RZ, R6.H0_H0 ;  /* 0x20000006ff227230 */ /* 0x000fc60000004100 */
[----:B------:R-:W-:Y:S01]  /*11c0*/  FFMA.FTZ R4, R4, R11, R5 ;  /* 0x0000000b04047223 */ /* 0x000fe20000010005 */
[----:B----4-:R-:W-:Y:S02]  /*11d0*/  HADD2.F32 R5, -RZ, R10.H0_H0 ;  /* 0x2000000aff057230 */ /* 0x010fe40000004100 */
[----:B0-----:R-:W-:-:S03]  /*11e0*/  HADD2.F32 R9, -RZ, R7.H0_H0 ;  /* 0x20000007ff097230 */ /* 0x001fc60000004100 */
[----:B------:R-:W-:Y:S01]  /*11f0*/  FFMA.FTZ R34, R34, R5, R35 ;  /* 0x0000000522227223 */ /* 0x000fe20000010023 */
[----:B------:R-:W-:Y:S02]  /*1200*/  HADD2.F32 R5, -RZ, R6.H1_H1 ;  /* 0x30000006ff057230 */ /* 0x000fe40000004100 */
        /* <DEDUP_REMOVED lines=35> */
[--C-:B0-----:R-:W-:Y:S02]  /*1440*/  HADD2.F32 R10, -RZ, R4.reuse.H0_H0 ;  /* 0x20000004ff0a7230 */ /* 0x101fe40000004100 */
[----:B------:R-:W-:Y:S02]  /*1450*/  HADD2.F32 R11, -RZ, R4.H1_H1 ;  /* 0x30000004ff0b7230 */ /* 0x000fe40000004100 */
[----:B------:R-:W-:-:S02]  /*1460*/  HADD2.F32 R24, -RZ, R5.H0_H0 ;  /* 0x20000005ff187230 */ /* 0x000fc40000004100 */
[----:B------:R-:W-:Y:S01]  /*1470*/  FFMA.FTZ R9, R10, R23, R9 ;  /* 0x000000170a097223 */ /* 0x000fe20000010009 */
[----:B------:R-:W-:Y:S02]  /*1480*/  HADD2.F32 R5, -RZ, R5.H1_H1 ;  /* 0x30000005ff057230 */ /* 0x000fe40000004100 */
[----:B------:R-:W-:Y:S01]  /*1490*/  FFMA.FTZ R8, R11, R26, R8 ;  /* 0x0000001a0b087223 */ /* 0x000fe20000010008 */
[--C-:B------:R-:W-:Y:S02]  /*14a0*/  HADD2.F32 R4, -RZ, R6.reuse.H0_H0 ;  /* 0x20000006ff047230 */ /* 0x100fe40000004100 */
[----:B------:R-:W-:Y:S02]  /*14b0*/  HADD2.F32 R6, -RZ, R6.H1_H1 ;  /* 0x30000006ff067230 */ /* 0x000fe40000004100 */
[--C-:B------:R-:W-:Y:S02]  /*14c0*/  HADD2.F32 R10, -RZ, R7.reuse.H0_H0 ;  /* 0x20000007ff0a7230 */ /* 0x100fe40000004100 */
[----:B------:R-:W-:Y:S01]  /*14d0*/  HADD2.F32 R7, -RZ, R7.H1_H1 ;  /* 0x30000007ff077230 */ /* 0x000fe20000004100 */
[----:B------:R-:W-:Y:S01]  /*14e0*/  UMOV UR4, 0xffffffff ;  /* 0xffffffff00047882 */ /* 0x000fe20000000000 */
[----:B------:R-:W-:-:S02]  /*14f0*/  ISETP.NE.AND P0, PT, R22, RZ, PT ;  /* 0x000000ff1600720c */ /* 0x000fc40003f05270 */
[----:B-----5:R-:W-:Y:S01]  /*1500*/  FSETP.NEU.FTZ.AND P1, PT, R12, RZ, PT ;  /* 0x000000ff0c00720b */ /* 0x020fe20003f3d000 */
[--C-:B--2---:R-:W-:Y:S02]  /*1510*/  HADD2.F32 R11, -RZ, R29.reuse.H0_H0 ;  /* 0x2000001dff0b7230 */ /* 0x104fe40000004100 */
[--C-:B---3--:R-:W-:Y:S02]  /*1520*/  HADD2.F32 R23, -RZ, R28.reuse.H0_H0 ;  /* 0x2000001cff177230 */ /* 0x108fe40000004100 */
[----:B------:R-:W-:Y:S02]  /*1530*/  HADD2.F32 R28, -RZ, R28.H1_H1 ;  /* 0x3000001cff1c7230 */ /* 0x000fe40000004100 */
[----:B------:R-:W-:Y:S02]  /*1540*/  HADD2.F32 R29, -RZ, R29.H1_H1 ;  /* 0x3000001dff1d7230 */ /* 0x000fe40000004100 */
[----:B------:R-:W-:Y:S01]  /*1550*/  FFMA.FTZ R9, R24, R23, R9 ;  /* 0x0000001718097223 */ /* 0x000fe20000010009 */
[----:B------:R-:W-:Y:S01]  /*1560*/  FFMA.FTZ R5, R5, R28, R8 ;  /* 0x0000001c05057223 */ /* 0x000fe20000010008 */
[----:B------:R-:W-:-:S02]  /*1570*/  HADD2.F32 R8, -RZ, R30.H0_H0 ;  /* 0x2000001eff087230 */ /* 0x000fc40000004100 */
        /* <DEDUP_REMOVED lines=10> */
.L_x_24211:
        /* <DEDUP_REMOVED lines=12> */
.L_x_24171:
[----:B------:R-:W-:Y:S05]  /*16e0*/  BSYNC B1 ;  /* 0x0000000000017941 */ /* 0x000fea0003800000 */
.L_x_24169:
        /* <DEDUP_REMOVED lines=14> */
.L_x_24168:
[----:B------:R-:W-:Y:S05]  /*17d0*/  BSYNC B0 ;  /* 0x0000000000007941 */ /* 0x000fea0003800000 */
.L_x_24167:
        /* <DEDUP_REMOVED lines=22> */
.L_x_24216:
        /* <DEDUP_REMOVED lines=28> */
[----:B-----5:R-:W-:Y:S02]  /*1b00*/  IADD3 R12, PT, PT, -R3, R10, RZ ;  /* 0x0000000a030c7210 */ /* 0x020fe40007ffe1ff */
        /* <DEDUP_REMOVED lines=12> */
.L_x_24179:
        /* <DEDUP_REMOVED lines=11> */
.L_x_24178:
[----:B------:R-:W-:Y:S05]  /*1c80*/  BSYNC.RECONVERGENT B1 ;  /* 0x0000000000017941 */ /* 0x000fea0003800200 */
.L_x_24177:
        /* <DEDUP_REMOVED lines=12> */
.L_x_24182:
        /* <DEDUP_REMOVED lines=24> */
[----:B------:R5:W5:Y:S01]  /*1ed0*/  MUFU.EX2 R22, R19 ;  /* 0x0000001300167308 */ /* 0x000b620000000800 */
[----:B----4-:R-:W-:Y:S01]  /*1ee0*/  FADD.FTZ R32, -R6, R16 ;  /* 0x0000001006207221 */ /* 0x010fe20000010100 */
[----:B------:R-:W-:Y:S01]  /*1ef0*/  FMUL.FTZ R16, R20, 1.4426950216293334961 ;  /* 0x3fb8aa3b14107820 */ /* 0x000fe20000410000 */
[----:B------:R-:W4:Y:S01]  /*1f00*/  LDS R21, [R11+0x1800] ;  /* 0x001800000b157984 */ /* 0x000f220000000800 */
[----:B------:R-:W0:Y:S01]  /*1f10*/  MUFU.EX2 R30, R30 ;  /* 0x0000001e001e7308 */ /* 0x000e220000000800 */
[----:B-----5:R-:W-:Y:S01]  /*1f20*/  FADD.FTZ R20, -R6, R18 ;  /* 0x0000001206147221 */ /* 0x020fe20000010100 */
[----:B------:R-:W-:Y:S02]  /*1f30*/  FMUL.FTZ R18, R32, 1.4426950216293334961 ;  /* 0x3fb8aa3b20127820 */ /* 0x000fe40000410000 */
[----:B------:R-:W5:Y:S01]  /*1f40*/  MUFU.EX2 R16, R16 ;  /* 0x0000001000107308 */ /* 0x000f620000000800 */
[----:B------:R-:W4:Y:S01]  /*1f50*/  LDS R19, [R11+0x1a00] ;  /* 0x001a00000b137984 */ /* 0x000f220000000800 */
[----:B------:R-:W-:Y:S01]  /*1f60*/  FADD.FTZ R35, -R6, R35 ;  /* 0x0000002306237221 */ /* 0x000fe20000010100 */
[----:B------:R-:W-:Y:S01]  /*1f70*/  FMUL.FTZ R20, R20, 1.4426950216293334961 ;  /* 0x3fb8aa3b14147820 */ /* 0x000fe20000410000 */
[----:B------:R-:W1:Y:S01]  /*1f80*/  MUFU.EX2 R18, R18 ;  /* 0x0000001200127308 */ /* 0x000e620000000800 */
[----:B------:R-:W-:Y:S01]  /*1f90*/  FADD.FTZ R37, -R6, R37 ;  /* 0x0000002506257221 */ /* 0x000fe20000010100 */
[----:B------:R-:W-:Y:S01]  /*1fa0*/  FADD.FTZ R14, R22, R14 ;  /* 0x0000000e160e7221 */ /* 0x000fe20000010000 */
[----:B------:R5:W-:Y:S01]  /*1fb0*/  STS [R11+-0x400], R22 ;  /* 0xfffc00160b007388 */ /* 0x000be20000000800 */
[----:B------:R-:W-:Y:S01]  /*1fc0*/  FADD.FTZ R29, -R6, R29 ;  /* 0x0000001d061d7221 */ /* 0x000fe20000010100 */
[----:B------:R-:W2:Y:S01]  /*1fd0*/  MUFU.EX2 R20, R20 ;  /* 0x0000001400147308 */ /* 0x000ea20000000800 */
[----:B------:R-:W-:Y:S01]  /*1fe0*/  FADD.FTZ R14, R14, R28 ;  /* 0x0000001c0e0e7221 */ /* 0x000fe20000010000 */
[----:B------:R1:W-:Y:S01]  /*1ff0*/  STS [R11+-0x200], R28 ;  /* 0xfffe001c0b007388 */ /* 0x0003e20000000800 */
[----:B------:R-:W-:Y:S01]  /*2000*/  FADD.FTZ R31, -R6, R31 ;  /* 0x0000001f061f7221 */ /* 0x000fe20000010100 */
[----:B------:R-:W-:Y:S01]  /*2010*/  FMUL.FTZ R29, R29, 1.4426950216293334961 ;  /* 0x3fb8aa3b1d1d7820 */ /* 0x000fe20000410000 */
[----:B0-----:R-:W-:Y:S01]  /*2020*/  FADD.FTZ R14, R14, R30 ;  /* 0x0000001e0e0e7221 */ /* 0x001fe20000010000 */
[----:B------:R0:W-:Y:S01]  /*2030*/  STS [R11], R30 ;  /* 0x0000001e0b007388 */ /* 0x0001e20000000800 */
[----:B------:R-:W-:Y:S01]  /*2040*/  FMUL.FTZ R31, R31, 1.4426950216293334961 ;  /* 0x3fb8aa3b1f1f7820 */ /* 0x000fe20000410000 */
[----:B-----5:R-:W-:Y:S01]  /*2050*/  FMUL.FTZ R22, R35, 1.4426950216293334961 ;  /* 0x3fb8aa3b23167820 */ /* 0x020fe20000410000 */
[C---:B------:R-:W-:Y:S01]  /*2060*/  FADD.FTZ R33, -R6.reuse, R33 ;  /* 0x0000002106217221 */ /* 0x040fe20000010100 */
[----:B------:R5:W-:Y:S01]  /*2070*/  STS [R11+0x200], R16 ;  /* 0x000200100b007388 */ /* 0x000be20000000800 */
[----:B------:R-:W-:Y:S01]  /*2080*/  MUFU.EX2 R32, R31 ;  /* 0x0000001f00207308 */ /* 0x000fe20000000800 */
[----:B-1----:R-:W-:Y:S01]  /*2090*/  FMUL.FTZ R28, R37, 1.4426950216293334961 ;  /* 0x3fb8aa3b251c7820 */ /* 0x002fe20000410000 */
[----:B------:R-:W-:Y:S01]  /*20a0*/  FADD.FTZ R36, -R6, R15 ;  /* 0x0000000f06247221 */ /* 0x000fe20000010100 */
[----:B------:R-:W-:Y:S01]  /*20b0*/  FADD.FTZ R15, R14, R16 ;  /* 0x000000100e0f7221 */ /* 0x000fe20000010000 */
[----:B------:R-:W1:Y:S01]  /*20c0*/  MUFU.EX2 R22, R22 ;  /* 0x0000001600167308 */ /* 0x000e620000000800 */
[----:B------:R-:W-:Y:S01]  /*20d0*/  FMUL.FTZ R33, R33, 1.4426950216293334961 ;  /* 0x3fb8aa3b21217820 */ /* 0x000fe20000410000 */
[----:B------:R-:W-:Y:S01]  /*20e0*/  FMUL.FTZ R36, R36, 1.4426950216293334961 ;  /* 0x3fb8aa3b24247820 */ /* 0x000fe20000410000 */
[----:B------:R-:W-:Y:S01]  /*20f0*/  FADD.FTZ R15, R15, R18 ;  /* 0x000000120f0f7221 */ /* 0x000fe20000010000 */
[----:B------:R-:W5:Y:S01]  /*2100*/  MUFU.EX2 R28, R28 ;  /* 0x0000001c001c7308 */ /* 0x000f620000000800 */
[C---:B--2---:R-:W-:Y:S01]  /*2110*/  FADD.FTZ R17, -R6.reuse, R17 ;  /* 0x0000001106117221 */ /* 0x044fe20000010100 */
[----:B------:R-:W-:Y:S01]  /*2120*/  STS [R11+0x400], R18 ;  /* 0x000400120b007388 */ /* 0x000fe20000000800 */
[----:B------:R-:W-:Y:S01]  /*2130*/  FADD.FTZ R15, R15, R20 ;  /* 0x000000140f0f7221 */ /* 0x000fe20000010000 */
[----:B0-----:R-:W0:Y:S01]  /*2140*/  MUFU.EX2 R30, R29 ;  /* 0x0000001d001e7308 */ /* 0x001e220000000800 */
[----:B------:R-:W-:Y:S01]  /*2150*/  FMUL.FTZ R35, R17, 1.4426950216293334961 ;  /* 0x3fb8aa3b11237820 */ /* 0x000fe20000410000 */
[C---:B---3--:R-:W-:Y:S01]  /*2160*/  FADD.FTZ R13, -R6.reuse, R13 ;  /* 0x0000000d060d7221 */ /* 0x048fe20000010100 */
[C---:B----4-:R-:W-:Y:S01]  /*2170*/  FADD.FTZ R21, -R6.reuse, R21 ;  /* 0x0000001506157221 */ /* 0x050fe20000010100 */
[----:B------:R-:W2:Y:S01]  /*2180*/  MUFU.EX2 R34, R33 ;  /* 0x0000002100227308 */ /* 0x000ea20000000800 */
[----:B------:R-:W-:Y:S01]  /*2190*/  STS [R11+0x600], R20 ;  /* 0x000600140b007388 */ /* 0x000fe20000000800 */
[----:B-1----:R-:W-:Y:S01]  /*21a0*/  FADD.FTZ R17, R15, R22 ;  /* 0x000000160f117221 */ /* 0x002fe20000010000 */
[----:B------:R-:W-:Y:S01]  /*21b0*/  FMUL.FTZ R13, R13, 1.4426950216293334961 ;  /* 0x3fb8aa3b0d0d7820 */ /* 0x000fe20000410000 */
[----:B------:R-:W1:Y:S01]  /*21c0*/  MUFU.EX2 R14, R35 ;  /* 0x00000023000e7308 */ /* 0x000e620000000800 */
[----:B------:R-:W-:Y:S01]  /*21d0*/  FADD.FTZ R19, -R6, R19 ;  /* 0x0000001306137221 */ /* 0x000fe20000010100 */
[----:B-----5:R-:W-:Y:S01]  /*21e0*/  FADD.FTZ R17, R17, R28 ;  /* 0x0000001c11117221 */ /* 0x020fe20000010000 */
[----:B------:R-:W-:Y:S01]  /*21f0*/  FMUL.FTZ R21, R21, 1.4426950216293334961 ;  /* 0x3fb8aa3b15157820 */ /* 0x000fe20000410000 */
[----:B------:R-:W3:Y:S01]  /*2200*/  MUFU.EX2 R36, R36 ;  /* 0x0000002400247308 */ /* 0x000ee20000000800 */
[----:B------:R-:W-:Y:S01]  /*2210*/  FMUL.FTZ R19, R19, 1.4426950216293334961 ;  /* 0x3fb8aa3b13137820 */ /* 0x000fe20000410000 */
[----:B0-----:R-:W-:Y:S01]  /*2220*/  FADD.FTZ R17, R17, R30 ;  /* 0x0000001e11117221 */ /* 0x001fe20000010000 */
[----:B------:R-:W-:Y:S01]  /*2230*/  STS [R11+0x800], R22 ;  /* 0x000800160b007388 */ /* 0x000fe20000000800 */
[----:B------:R-:W0:Y:S02]  /*2240*/  MUFU.EX2 R13, R13 ;  /* 0x0000000d000d7308 */ /* 0x000e240000000800 */
[----:B------:R-:W-:Y:S01]  /*2250*/  FADD.FTZ R17, R17, R32 ;  /* 0x0000002011117221 */ /* 0x000fe20000010000 */
[----:B------:R-:W-:Y:S01]  /*2260*/  STS [R11+0xa00], R28 ;  /* 0x000a001c0b007388 */ /* 0x000fe20000000800 */
[----:B------:R-:W4:Y:S02]  /*2270*/  MUFU.EX2 R15, R21 ;  /* 0x00000015000f7308 */ /* 0x000f240000000800 */
[----:B--2---:R-:W-:Y:S01]  /*2280*/  FADD.FTZ R17, R17, R34 ;  /* 0x0000002211117221 */ /* 0x004fe20000010000 */
[----:B------:R-:W-:Y:S01]  /*2290*/  STS [R11+0xc00], R30 ;  /* 0x000c001e0b007388 */ /* 0x000fe20000000800 */
[----:B------:R-:W2:Y:S02]  /*22a0*/  MUFU.EX2 R19, R19 ;  /* 0x0000001300137308 */ /* 0x000ea40000000800 */
[----:B-1----:R-:W-:Y:S01]  /*22b0*/  FADD.FTZ R17, R17, R14 ;  /* 0x0000000e11117221 */ /* 0x002fe20000010000 */
[----:B------:R-:W-:Y:S03]  /*22c0*/  STS [R11+0xe00], R32 ;  /* 0x000e00200b007388 */ /* 0x000fe60000000800 */
[----:B---3--:R-:W-:Y:S01]  /*22d0*/  FADD.FTZ R16, R17, R36 ;  /* 0x0000002411107221 */ /* 0x008fe20000010000 */
[----:B------:R-:W-:Y:S03]  /*22e0*/  STS [R11+0x1000], R34 ;  /* 0x001000220b007388 */ /* 0x000fe60000000800 */
[----:B0-----:R-:W-:Y:S01]  /*22f0*/  FADD.FTZ R16, R16, R13 ;  /* 0x0000000d10107221 */ /* 0x001fe20000010000 */
[----:B------:R2:W-:Y:S03]  /*2300*/  STS [R11+0x1200], R14 ;  /* 0x0012000e0b007388 */ /* 0x0005e60000000800 */
[----:B----4-:R-:W-:Y:S01]  /*2310*/  FADD.FTZ R16, R16, R15 ;  /* 0x0000000f10107221 */ /* 0x010fe20000010000 */
[----:B------:R-:W-:Y:S04]  /*2320*/  STS [R11+0x1400], R36 ;  /* 0x001400240b007388 */ /* 0x000fe80000000800 */
[----:B------:R-:W-:Y:S01]  /*2330*/  STS [R11+0x1600], R13 ;  /* 0x0016000d0b007388 */ /* 0x000fe20000000800 */
[----:B--2---:R-:W-:-:S03]  /*2340*/  FADD.FTZ R14, R16, R19 ;  /* 0x00000013100e7221 */ /* 0x004fc60000010000 */
[----:B------:R-:W-:Y:S04]  /*2350*/  STS [R11+0x1800], R15 ;  /* 0x0018000f0b007388 */ /* 0x000fe80000000800 */
[----:B------:R0:W-:Y:S02]  /*2360*/  STS [R11+0x1a00], R19 ;  /* 0x001a00130b007388 */ /* 0x0001e40000000800 */
[----:B0-----:R-:W-:Y:S01]  /*2370*/  VIADD R11, R11, 0x2000 ;  /* 0x000020000b0b7836 */ /* 0x001fe20000000000 */
[----:B------:R-:W-:Y:S06]  /*2380*/  @!P4 BRA `(.L_x_24182) ;  /* 0xfffffff80070c947 */ /* 0x000fec000383ffff */
.L_x_24181:
[----:B------:R-:W-:Y:S05]  /*2390*/  BSYNC.RECONVERGENT B1 ;  /* 0x0000000000017941 */ /* 0x000fea0003800200 */
.L_x_24180:
        /* <DEDUP_REMOVED lines=55> */
.L_x_24184:
[----:B------:R-:W-:Y:S05]  /*2710*/  BSYNC.RECONVERGENT B1 ;  /* 0x0000000000017941 */ /* 0x000fea0003800200 */
.L_x_24183:
        /* <DEDUP_REMOVED lines=26> */
.L_x_24176:
[----:B------:R-:W-:Y:S05]  /*28c0*/  BSYNC.RECONVERGENT B0 ;  /* 0x0000000000007941 */ /* 0x000fea0003800200 */
.L_x_24175:
        /* <DEDUP_REMOVED lines=40> */
.L_x_24189:
[----:B------:R-:W1:Y:S01]  /*2b50*/  LDS R14, [R8] ;  /* 0x00000000080e7984 */ /* 0x000e620000000800 */
[----:B------:R-:W-:-:S05]  /*2b60*/  VIADD R11, R11, 0x1 ;  /* 0x000000010b0b7836 */ /* 0x000fca0000000000 */
[----:B------:R-:W-:Y:S01]  /*2b70*/  ISETP.NE.AND P0, PT, R11, RZ, PT ;  /* 0x000000ff0b00720c */ /* 0x000fe20003f05270 */
[----:B-1----:R-:W-:-:S05]  /*2b80*/  FMUL.FTZ R9, R14, R7 ;  /* 0x000000070e097220 */ /* 0x002fca0000410000 */
[----:B------:R1:W-:Y:S02]  /*2b90*/  STS [R8], R9 ;  /* 0x0000000908007388 */ /* 0x0003e40000000800 */
[----:B-1----:R-:W-:-:S05]  /*2ba0*/  IADD3 R8, PT, PT, R8, 0x200, RZ ;  /* 0x0000020008087810 */ /* 0x002fca0007ffe0ff */
[----:B------:R-:W-:Y:S05]  /*2bb0*/  @P0 BRA `(.L_x_24189) ;  /* 0xfffffffc00e40947 */ /* 0x000fea000383ffff */
.L_x_24188:
[----:B------:R-:W-:Y:S05]  /*2bc0*/  BSYNC.RECONVERGENT B1 ;  /* 0x0000000000017941 */ /* 0x000fea0003800200 */
.L_x_24187:
        /* <DEDUP_REMOVED lines=12> */
.L_x_24192:
        /* <DEDUP_REMOVED lines=52> */
.L_x_24191:
[----:B------:R-:W-:Y:S05]  /*2fd0*/  BSYNC.RECONVERGENT B1 ;  /* 0x0000000000017941 */ /* 0x000fea0003800200 */
.L_x_24190:
        /* <DEDUP_REMOVED lines=31> */
.L_x_24194:
[----:B------:R-:W-:Y:S05]  /*31d0*/  BSYNC.RECONVERGENT B1 ;  /* 0x0000000000017941 */ /* 0x000fea0003800200 */
.L_x_24193:
        /* <DEDUP_REMOVED lines=14> */
.L_x_24186:
[----:B------:R-:W-:Y:S05]  /*32c0*/  BSYNC.RECONVERGENT B0 ;  /* 0x0000000000007941 */ /* 0x000fea0003800200 */
.L_x_24185:
        /* <DEDUP_REMOVED lines=26> */
.L_x_24196:
[----:B--23--:R-:W-:Y:S05]  /*3470*/  BSYNC.RECONVERGENT B0 ;  /* 0x0000000000007941 */ /* 0x00cfea0003800200 */
.L_x_24195:
[----:B------:R-:W-:Y:S01]  /*3480*/  BSSY.RECONVERGENT B1, `(.L_x_24197) ;  /* 0x00000ea000017945 */ /* 0x000fe20003800200 */
[----:B------:R-:W-:Y:S01]  /*3490*/  IMAD.MOV.U32 R22, RZ, RZ, RZ ;  /* 0x000000ffff167224 */ /* 0x000fe200078e00ff */
[----:B------:R-:W-:Y:S02]  /*34a0*/  CS2R R20, SRZ ;  /* 0x0000000000147805 */ /* 0x000fe4000001ff00 */
[----:B------:R-:W-:Y:S05]  /*34b0*/  @P1 BRA `(.L_x_24198) ;  /* 0x0000000c00981947 */ /* 0x000fea0003800000 */
[----:B------:R-:W2:Y:S01]  /*34c0*/  I2F.RP R5, R27 ;  /* 0x0000001b00057306 */ /* 0x000ea20000209400 */
[----:B------:R-:W3:Y:S01]  /*34d0*/  LDCU UR4, c[0x0][0x3c8] ;  /* 0x00007900ff0477ac */ /* 0x000ee20008000800 */
[C---:B01--4-:R-:W-:Y:S01]  /*34e0*/  IMAD.WIDE.U32 R6, R11.reuse, 0x4, RZ ;  /* 0x000000040b067825 */ /* 0x053fe200078e00ff */
[----:B------:R-:W-:Y:S02]  /*34f0*/  MOV R22, RZ ;  /* 0x000000ff00167202 */ /* 0x000fe40000000f00 */
[----:B------:R-:W-:Y:S01]  /*3500*/  CS2R R20, SRZ ;  /* 0x0000000000147805 */ /* 0x000fe2000001ff00 */
[----:B------:R-:W0:Y:S01]  /*3510*/  LDCU UR5, c[0x0][0x3fc] ;  /* 0x00007f80ff0577ac */ /* 0x000e220008000800 */
[----:B------:R-:W-:Y:S01]  /*3520*/  IMAD.IADD R4, R11, 0x1, -R4 ;  /* 0x000000010b047824 */ /* 0x000fe200078e0a04 */
[----:B------:R-:W1:Y:S01]  /*3530*/  LDCU.64 UR6, c[0x0][0x3b8] ;  /* 0x00007700ff0677ac */ /* 0x000e620008000a00 */
[----:B--2---:R-:W2:Y:S01]  /*3540*/  MUFU.RCP R5, R5 ;  /* 0x0000000500057308 */ /* 0x004ea20000001000 */
[----:B---3--:R-:W-:-:S06]  /*3550*/  UIMAD UR4, UR18, UR4, URZ ;  /* 0x00000004120472a4 */ /* 0x008fcc000f8e02ff */
[----:B------:R-:W-:-:S04]  /*3560*/  IMAD.U32 R13, RZ, RZ, UR4 ;  /* 0x00000004ff0d7e24 */ /* 0x000fc8000f8e00ff */
[----:B------:R-:W-:Y:S01]  /*3570*/  IMAD.WIDE R6, R13, 0x4, R6 ;  /* 0x000000040d067825 */ /* 0x000fe200078e0206 */
[----:B------:R-:W3:Y:S01]  /*3580*/  LDCU UR4, c[0x0][0x3e0] ;  /* 0x00007c00ff0477ac */ /* 0x000ee20008000800 */
[----:B--2---:R-:W-:Y:S02]  /*3590*/  IADD3 R8, PT, PT, R5, 0xffffffe, RZ ;  /* 0x0ffffffe05087810 */ /* 0x004fe40007ffe0ff */
[----:B------:R-:W-:Y:S01]  /*35a0*/  VIADD R13, R2, 0xe0 ;  /* 0x000000e0020d7836 */ /* 0x000fe20000000000 */
[----:B------:R-:W-:Y:S01]  /*35b0*/  LEA R2, R24, R3, 0x3 ;  /* 0x0000000318027211 */ /* 0x000fe200078e18ff */
[----:B------:R-:W-:Y:S01]  /*35c0*/  VIADD R3, R11, 0x1 ;  /* 0x000000010b037836 */ /* 0x000fe20000000000 */
[----:B------:R2:W4:Y:S01]  /*35d0*/  F2I.FTZ.U32.TRUNC.NTZ R9, R8 ;  /* 0x0000000800097305 */ /* 0x000522000021f000 */
[----:B-1----:R-:W-:Y:S02]  /*35e0*/  IADD3 R6, P0, PT, R6, UR6, RZ ;  /* 0x0000000606067c10 */ /* 0x002fe4000ff1e0ff */
[----:B------:R-:W-:Y:S01]  /*35f0*/  LEA R13, R0, R13, 0x18 ;  /* 0x0000000d000d7211 */ /* 0x000fe200078ec0ff */
[----:B0-----:R-:W-:Y:S01]  /*3600*/  IMAD.U32 R0, RZ, RZ, UR5 ;  /* 0x00000005ff007e24 */ /* 0x001fe2000f8e00ff */
[----:B------:R-:W-:Y:S01]  /*3610*/  IADD3.X R7, PT, PT, R7, UR7, RZ, P0, !PT ;  /* 0x0000000707077c10 */ /* 0x000fe200087fe4ff */
[----:B------:R-:W-:Y:S01]  /*3620*/  VIADD R2, R2, 0x3 ;  /* 0x0000000302027836 */ /* 0x000fe20000000000 */
[----:B------:R-:W-:Y:S01]  /*3630*/  LEA R28, R24, R13, 0x5 ;  /* 0x0000000d181c7211 */ /* 0x000fe200078e28ff */
[----:B--2---:R-:W-:Y:S01]  /*3640*/  HFMA2 R8, -RZ, RZ, 0, 0 ;  /* 0x00000000ff087431 */ /* 0x004fe200000001ff */
[----:B------:R-:W-:Y:S01]  /*3650*/  IADD3 R0, PT, PT, -R0, UR11, RZ ;  /* 0x0000000b00007c10 */ /* 0x000fe2000fffe1ff */
[----:B---3--:R-:W-:-:S02]  /*3660*/  UIMAD UR4, UR13, UR4, URZ ;  /* 0x000000040d0472a4 */ /* 0x008fc4000f8e02ff */
[----:B------:R-:W-:Y:S01]  /*3670*/  VIADD R28, R28, 0x10 ;  /* 0x000000101c1c7836 */ /* 0x000fe20000000000 */
[----:B----4-:R-:W-:Y:S01]  /*3680*/  IADD3 R10, PT, PT, RZ, -R9, RZ ;  /* 0x80000009ff0a7210 */ /* 0x010fe20007ffe0ff */
[----:B------:R-:W-:Y:S02]  /*3690*/  USHF.R.S32.HI UR5, URZ, 0x1f, UR4 ;  /* 0x0000001fff057899 */ /* 0x000fe40008011404 */
[----:B------:R-:W-:Y:S02]  /*36a0*/  MOV R30, UR4 ;  /* 0x00000004001e7c02 */ /* 0x000fe40008000f00 */
[----:B------:R-:W-:Y:S02]  /*36b0*/  IMAD R5, R10, R27, RZ ;  /* 0x0000001b0a057224 */ /* 0x000fe400078e02ff */
[----:B------:R-:W-:Y:S02]  /*36c0*/  MOV R31, UR5 ;  /* 0x00000005001f7c02 */ /* 0x000fe40008000f00 */
[----:B------:R-:W-:-:S07]  /*36d0*/  IMAD.HI.U32 R5, R9, R5, R8 ;  /* 0x0000000509057227 */ /* 0x000fce00078e0008 */
.L_x_24207:
        /* <DEDUP_REMOVED lines=73> */
[----:B------:R-:W-:-:S02]  /*3b70*/  IADD3 R18, PT, PT, R2, 0x4, RZ ;  /* 0x0000000402127810 */ /* 0x000fc40007ffe0ff */
[----:B------:R-:W-:Y:S02]  /*3b80*/  ISETP.GE.AND P5, PT, R19, UR21, PT ;  /* 0x0000001513007c0c */ /* 0x000fe4000bfa6270 */
[----:B------:R-:W-:Y:S01]  /*3b90*/  ISETP.GE.AND P6, PT, R18, UR21, PT ;  /* 0x0000001512007c0c */ /* 0x000fe2000bfc6270 */
[----:B------:R-:W-:Y:S01]  /*3ba0*/  VIADD R18, R2, 0xfffffffe ;  /* 0xfffffffe02127836 */ /* 0x000fe20000000000 */
[----:B------:R-:W-:Y:S02]  /*3bb0*/  PRMT R19, R10, 0x7632, R19 ;  /* 0x000076320a137816 */ /* 0x000fe40000000013 */
[----:B------:R-:W-:Y:S02]  /*3bc0*/  PRMT R34, R11, 0x7632, R34 ;  /* 0x000076320b227816 */ /* 0x000fe40000000022 */
[----:B------:R-:W-:Y:S02]  /*3bd0*/  ISETP.GE.AND P2, PT, R18, UR21, PT ;  /* 0x0000001512007c0c */ /* 0x000fe4000bf46270 */
        /* <DEDUP_REMOVED lines=10> */
.L_x_24202:
[----:B------:R-:W-:Y:S05]  /*3c80*/  BSYNC.RECONVERGENT B2 ;  /* 0x0000000000027941 */ /* 0x000fea0003800200 */
.L_x_24201:
[----:B-----5:R-:W-:Y:S01]  /*3c90*/  HMUL2 R18, R32, R9 ;  /* 0x0000000920127232 */ /* 0x020fe20000000000 */
[----:B------:R-:W-:Y:S02]  /*3ca0*/  F2FP.F16.F32.PACK_AB R9, R13, R12 ;  /* 0x0000000c0d09723e */ /* 0x000fe400000000ff */
[----:B------:R-:W-:Y:S01]  /*3cb0*/  F2FP.F16.F32.PACK_AB R33, R15, R14 ;  /* 0x0000000e0f21723e */ /* 0x000fe200000000ff */
[----:B------:R-:W-:Y:S01]  /*3cc0*/  BSSY.RECONVERGENT B2, `(.L_x_24203) ;  /* 0x0000022000027945 */ /* 0x000fe20003800200 */
[----:B------:R0:W5:Y:S01]  /*3cd0*/  LDG.E.128.CONSTANT R12, desc[UR14][R16.64+0x200] ;  /* 0x0002000e100c7981 */ /* 0x000162000c1e9d00 */
[----:B------:R-:W-:Y:S02]  /*3ce0*/  HFMA2 R8, R35, R8, R18 ;  /* 0x0000000823087231 */ /* 0x000fe40000000012 */
        /* <DEDUP_REMOVED lines=31> */
.L_x_24204:
[----:B------:R-:W-:Y:S05]  /*3ee0*/  BSYNC.RECONVERGENT B2 ;  /* 0x0000000000027941 */ /* 0x000fea0003800200 */
.L_x_24203:
[----:B01----:R-:W5:Y:S02]  /*3ef0*/  LDG.E.128.CONSTANT R16, desc[UR14][R16.64+0x400] ;  /* 0x0004000e10107981 */ /* 0x003f64000c1e9d00 */
[----:B-----5:R-:W-:Y:S01]  /*3f00*/  HMUL2 R13, R32, R13 ;  /* 0x0000000d200d7232 */ /* 0x020fe20000000000 */
[----:B------:R-:W-:Y:S03]  /*3f10*/  BSSY.RECONVERGENT B2, `(.L_x_24205) ;  /* 0x0000021000027945 */ /* 0x000fe60003800200 */
        /* <DEDUP_REMOVED lines=16> */
[C---:B------:R-:W-:Y:S02]  /*4020*/  IADD3 R13, PT, PT, R2.reuse, 0x2, RZ ;  /* 0x00000002020d7810 */ /* 0x040fe40007ffe0ff */
[----:B------:R-:W-:Y:S01]  /*4030*/  SEL R34, R29, RZ, !P3 ;  /* 0x000000ff1d227207 */ /* 0x000fe20005800000 */
[C---:B------:R-:W-:Y:S01]  /*4040*/  VIADD R29, R2.reuse, 0x4 ;  /* 0x00000004021d7836 */ /* 0x040fe20000000000 */
        /* <DEDUP_REMOVED lines=13> */
.L_x_24206:
[----:B------:R-:W-:Y:S05]  /*4120*/  BSYNC.RECONVERGENT B2 ;  /* 0x0000000000027941 */ /* 0x000fea0003800200 */
.L_x_24205:
[----:B------:R-:W-:Y:S01]  /*4130*/  HFMA2 R17, R32, R17, -RZ ;  /* 0x0000001120117231 */ /* 0x000fe200001000ff */
[----:B------:R-:W-:-:S03]  /*4140*/  MOV R13, R9 ;  /* 0x00000009000d7202 */ /* 0x000fc60000000f00 */
[----:B------:R-:W-:Y:S02]  /*4150*/  HFMA2 R9, R35, R16, R17 ;  /* 0x0000001023097231 */ /* 0x000fe40000000011 */
[C---:B------:R-:W-:Y:S02]  /*4160*/  HFMA2 R12, R13.reuse, R14, R12 ;  /* 0x0000000e0d0c7231 */ /* 0x040fe4000000000c */
[C---:B------:R-:W-:Y:S02]  /*4170*/  HFMA2 R8, R13.reuse, R10, R8 ;  /* 0x0000000a0d087231 */ /* 0x040fe40000000008 */
[----:B------:R-:W-:Y:S02]  /*4180*/  HFMA2 R9, R13, R18, R9 ;  /* 0x000000120d097231 */ /* 0x000fe40000000009 */
[C---:B------:R-:W-:Y:S02]  /*4190*/  HFMA2 R12, R33.reuse, R15, R12 ;  /* 0x0000000f210c7231 */ /* 0x040fe4000000000c */
[----:B------:R-:W-:-:S02]  /*41a0*/  HFMA2 R8, R33, R11, R8 ;  /* 0x0000000b21087231 */ /* 0x000fc40000000008 */
[----:B------:R-:W-:Y:S02]  /*41b0*/  HFMA2 R19, R33, R19, R9 ;  /* 0x0000001321137231 */ /* 0x000fe40000000009 */
[--C-:B------:R-:W-:Y:S02]  /*41c0*/  HADD2.F32 R10, -RZ, R12.reuse.H0_H0 ;  /* 0x2000000cff0a7230 */ /* 0x100fe40000004100 */
[----:B------:R-:W-:Y:S02]  /*41d0*/  HADD2.F32 R11, -RZ, R12.H1_H1 ;  /* 0x3000000cff0b7230 */ /* 0x000fe40000004100 */
[--C-:B------:R-:W-:Y:S02]  /*41e0*/  HADD2.F32 R9, -RZ, R8.reuse.H0_H0 ;  /* 0x20000008ff097230 */ /* 0x100fe40000004100 */
[----:B------:R-:W-:Y:S02]  /*41f0*/  HADD2.F32 R12, -RZ, R19.H0_H0 ;  /* 0x20000013ff0c7230 */ /* 0x000fe40000004100 */
[----:B------:R-:W-:Y:S01]  /*4200*/  FADD.FTZ R10, R10, R11 ;  /* 0x0000000b0a0a7221 */ /* 0x000fe20000010000 */
[----:B------:R-:W-:-:S02]  /*4210*/  HADD2.F32 R8, -RZ, R8.H1_H1 ;  /* 0x30000008ff087230 */ /* 0x000fc40000004100 */
[----:B------:R-:W-:Y:S02]  /*4220*/  HADD2.F32 R19, -RZ, R19.H1_H1 ;  /* 0x30000013ff137230 */ /* 0x000fe40000004100 */
[----:B------:R-:W-:Y:S01]  /*4230*/  FADD.FTZ R21, R21, R10 ;  /* 0x0000000a15157221 */ /* 0x000fe20000010000 */
[----:B------:R-:W-:Y:S02]  /*4240*/  FADD.FTZ R9, R9, R8 ;  /* 0x0000000809097221 */ /* 0x000fe40000010000 */
[----:B------:R-:W-:Y:S02]  /*4250*/  FADD.FTZ R19, R12, R19 ;  /* 0x000000130c137221 */ /* 0x000fe40000010000 */
[----:B------:R-:W-:Y:S02]  /*4260*/  FADD.FTZ R22, R22, R9 ;  /* 0x0000000916167221 */ /* 0x000fe40000010000 */
[----:B------:R-:W-:-:S07]  /*4270*/  FADD.FTZ R20, R20, R19 ;  /* 0x0000001314147221 */ /* 0x000fce0000010000 */
.L_x_24200:
[----:B------:R-:W-:Y:S05]  /*4280*/  BSYNC.RECONVERGENT B0 ;  /* 0x0000000000007941 */ /* 0x000fea0003800200 */
.L_x_24199:
[C---:B------:R-:W-:Y:S01]  /*4290*/  IADD3 R8, PT, PT, R3.reuse, 0x3, RZ ;  /* 0x0000000303087810 */ /* 0x040fe20007ffe0ff */
        /* <DEDUP_REMOVED lines=8> */
.L_x_24198:
[----:B------:R-:W-:Y:S05]  /*4320*/  BSYNC.RECONVERGENT B1 ;  /* 0x0000000000017941 */ /* 0x000fea0003800200 */
.L_x_24197:
        /* <DEDUP_REMOVED lines=34> */
[----:B--23--:R-:W-:Y:S01]  /*4550*/  @!P2 FADD.FTZ R22, R0, R22 ;  /* 0x000000160016a221 */ /* 0x00cfe20000010000 */
[----:B------:R-:W-:Y:S01]  /*4560*/  UIMAD UR4, UR19, 0x60, URZ ;  /* 0x00000060130478a4 */ /* 0x000fe2000f8e02ff */
[----:B0-----:R-:W-:Y:S01]  /*4570*/  @!P2 FADD.FTZ R21, R2, R21 ;  /* 0x000000150215a221 */ /* 0x001fe20000010000 */
        /* <DEDUP_REMOVED lines=9> */
[----:B------:R-:W-:Y:S02]  /*4610*/  LOP3.LUT R26, R5, 0x1f, R26, 0xf8, !PT ;  /* 0x0000001f051a7812 */ /* 0x000fe400078ef81a */
[----:B------:R-:W-:Y:S01]  /*4620*/  PRMT R5, R0, 0x7632, R5 ;  /* 0x0000763200057816 */ /* 0x000fe20000000005 */
[----:B------:R-:W-:Y:S01]  /*4630*/  IMAD.U32 R3, RZ, RZ, UR4 ;  /* 0x00000004ff037e24 */ /* 0x000fe2000f8e00ff */
[----:B0-----:R-:W-:-:S04]  /*4640*/  LEA R2, P0, R26, UR6, 0x1 ;  /* 0x000000061a027c11 */ /* 0x001fc8000f8008ff */
[----:B------:R-:W-:-:S05]  /*4650*/  LEA.HI.X R3, R26, UR7, R3, 0x1, P0 ;  /* 0x000000071a037c11 */ /* 0x000fca00080f0c03 */
[----:B------:R-:W-:Y:S04]  /*4660*/  STG.E.U16 desc[UR14][R2.64], R0 ;  /* 0x0000000002007986 */ /* 0x000fe8000c10150e */
[----:B------:R-:W-:Y:S04]  /*4670*/  STG.E.U16 desc[UR14][R2.64+0x40], R5 ;  /* 0x0000400502007986 */ /* 0x000fe8000c10150e */
[----:B------:R-:W-:Y:S01]  /*4680*/  STG.E.U16 desc[UR14][R2.64+0x80], R4 ;  /* 0x0000800402007986 */ /* 0x000fe2000c10150e */
[----:B------:R-:W-:Y:S05]  /*4690*/  EXIT ;  /* 0x000000000000794d */ /* 0x000fea0003800000 */
.L_x_24172:
[----:B------:R-:W-:Y:S01]  /*46a0*/  HFMA2 R22, -RZ, RZ, 0, 1.847743988037109375e-06 ;  /* 0x0000001fff167431 */ /* 0x000fe200000001ff */
[----:B------:R-:W-:Y:S01]  /*46b0*/  BSSY B2, `(.L_x_24208) ;  /* 0x0000006000027945 */ /* 0x000fe20003800000 */
[----:B------:R-:W-:Y:S01]  /*46c0*/  MOV R11, 0x2 ;  /* 0x00000002000b7802 */ /* 0x000fe20000000f00 */
[----:B------:R-:W-:-:S07]  /*46d0*/  IMAD.MOV.U32 R10, RZ, RZ, -0x1 ;  /* 0xffffffffff0a7424 */ /* 0x000fce00078e00ff */
[----:B------:R-:W-:Y:S05]  /*46e0*/  WARPSYNC.COLLECTIVE R10, `(.L_x_24209) ;  /* 0x000000000a087348 */ /* 0x000fea0003c00000 */
[----:B------:R0:W1:Y:S02]  /*46f0*/  SHFL.BFLY P2, R9, R7, R11, R22 ;  /* 0x0c00000b07097389 */ /* 0x0000640000040016 */
[----:B01----:R-:W-:Y:S05]  /*4700*/  ENDCOLLECTIVE ;  /* 0x000000000000791b */ /* 0x003fea0003800000 */
.L_x_24209:
[----:B------:R-:W-:Y:S05]  /*4710*/  BSYNC B2 ;  /* 0x0000000000027941 */ /* 0x000fea0003800000 */
.L_x_24208:
        /* <DEDUP_REMOVED lines=9> */
.L_x_24210:
[----:B------:R-:W-:Y:S01]  /*47b0*/  IMAD.MOV.U32 R5, RZ, RZ, R9 ;  /* 0x000000ffff057224 */ /* 0x000fe200078e0009 */
[----:B------:R-:W-:Y:S06]  /*47c0*/  BRA `(.L_x_24211) ;  /* 0xffffffcc00947947 */ /* 0x000fec000383ffff */
.L_x_24174:
        /* <DEDUP_REMOVED lines=8> */
.L_x_24213:
[----:B------:R-:W-:Y:S05]  /*4850*/  BSYNC B0 ;  /* 0x0000000000007941 */ /* 0x000fea0003800000 */
.L_x_24212:
        /* <DEDUP_REMOVED lines=8> */
.L_x_24214:
[----:B------:R-:W-:Y:S02]  /*48e0*/  HFMA2 R11, -RZ, RZ, 0, 2.384185791015625e-07 ;  /* 0x00000004ff0b7431 */ /* 0x000fe400000001ff */
[----:B------:R-:W-:-:S05]  /*48f0*/  IMAD.MOV.U32 R2, RZ, RZ, R9 ;  /* 0x000000ffff027224 */ /* 0x000fca00078e0009 */
[----:B------:R-:W-:-:S04]  /*4900*/  FMNMX.FTZ R6, R7, R2, !PT ;  /* 0x0000000207067209 */ /* 0x000fc80007810000 */
[----:B------:R-:W-:-:S07]  /*4910*/  MOV R7, R6 ;  /* 0x0000000600077202 */ /* 0x000fce0000000f00 */
[----:B------:R-:W-:Y:S05]  /*4920*/  WARPSYNC.COLLECTIVE R10, `(.L_x_24215) ;  /* 0x000000000a087348 */ /* 0x000fea0003c00000 */
[----:B------:R0:W1:Y:S02]  /*4930*/  SHFL.BFLY P2, R9, R7, R11, R22 ;  /* 0x0c00000b07097389 */ /* 0x0000640000040016 */
[----:B01----:R-:W-:Y:S05]  /*4940*/  ENDCOLLECTIVE ;  /* 0x000000000000791b */ /* 0x003fea0003800000 */
.L_x_24215:
[----:B------:R-:W-:Y:S05]  /*4950*/  BRA `(.L_x_24216) ;  /* 0xffffffcc00f87947 */ /* 0x000fea000383ffff */
.L_x_24217:
        /* <DEDUP_REMOVED lines=10> */
.L_x_27600:


//--------------------- .text._ZN4vllm32paged_attention_v2_reduce_kernelItLi80ELi128ELi512EEEvPT_PKfS4_PKS1_PKii --------------------------
	.section	.text._ZN4vllm32paged_attention_v2_reduce_kernelItLi80ELi128ELi512EEEvPT_PKfS4_PKS1_PKii,"ax",@progbits
	.align	128
        .global         _ZN4vllm32paged_attention_v2_reduce_kernelItLi80ELi128ELi512EEEvPT_PKfS4_PKS1_PKii
        .type           _ZN4vllm32paged_attention_v2_reduce_kernelItLi80ELi128ELi512EEEvPT_PKfS4_PKS1_PKii,@function
        .size           _ZN4vllm32paged_attention_v2_reduce_kernelItLi80ELi128ELi512EEEvPT_PKfS4_PKS1_PKii,(.L_x_27601 - _ZN4vllm32paged_attention_v2_reduce_kernelItLi80ELi128ELi512EEEvPT_PKfS4_PKS1_PKii)
        .other          _ZN4vllm32paged_attention_v2_reduce_kernelItLi80ELi128ELi512EEEvPT_PKfS4_PKS1_PKii,@"STO_CUDA_ENTRY STV_DEFAULT"
_ZN4vllm32paged_attention_v2_reduce_kernelItLi80ELi128ELi512EEEvPT_PKfS4_PKS1_PKii:
.text._ZN4vllm32paged_attention_v2_reduce_kernelItLi80ELi128ELi512EEEvPT_PKfS4_PKS1_PKii:
        /* <DEDUP_REMOVED lines=73> */
.L_x_24221:
        /* <DEDUP_REMOVED lines=10> */
.L_x_24220:
[----:B------:R-:W-:Y:S05]  /*0530*/  BSYNC.RECONVERGENT B0 ;  /* 0x0000000000007941 */ /* 0x000fea0003800200 */
.L_x_24219:
        /* <DEDUP_REMOVED lines=8> */
.L_x_24222:
        /* <DEDUP_REMOVED lines=48> */
.L_x_24218:
        /* <DEDUP_REMOVED lines=61> */
.L_x_24227:
        /* <DEDUP_REMOVED lines=11> */
.L_x_24226:
[----:B------:R-:W-:Y:S05]  /*0d40*/  BSYNC.RECONVERGENT B1 ;  /* 0x0000000000017941 */ /* 0x000fea0003800200 */
.L_x_24225:
        /* <DEDUP_REMOVED lines=9> */
.L_x_24228:
        /* <DEDUP_REMOVED lines=37> */
.L_x_24224:
[----:B------:R-:W-:Y:S05]  /*1030*/  BSYNC.RECONVERGENT B0 ;  /* 0x0000000000007941 */ /* 0x000fea0003800200 */
.L_x_24223:
        /* <DEDUP_REMOVED lines=76> */
.L_x_24233:
        /* <DEDUP_REMOVED lines=18> */
.L_x_24232:
[----:B------:R-:W-:Y:S05]  /*1620*/  BSYNC.RECONVERGENT B1 ;  /* 0x0000000000017941 */ /* 0x000fea0003800200 */
.L_x_24231:
        /* <DEDUP_REMOVED lines=11> */
.L_x_24234:
        /* <DEDUP_REMOVED lines=62> */
.L_x_24230:
[----:B------:R-:W-:Y:S05]  /*1ac0*/  BSYNC.RECONVERGENT B0 ;  /* 0x0000000000007941 */ /* 0x000fea0003800200 */
.L_x_24229:
        /* <DEDUP_REMOVED lines=55> */
.L_x_24237:
        /* <DEDUP_REMOVED lines=84> */
.L_x_24236:
        /* <DEDUP_REMOVED lines=48> */
.L_x_24238:
        /* <DEDUP_REMOVED lines=28> */
.L_x_24239:
        /* <DEDUP_REMOVED lines=13> */
.L_x_24235:
        /* <DEDUP_REMOVED lines=9> */
.L_x_24240:
        /* <DEDUP_REMOVED lines=14> */
.L_x_27601:


//--------------------- .text._ZN4vllm25paged_attention_v2_kernelIttLi80ELi8ELi128ELNS_18Fp8KVCacheDataTypeE0ELb1ELi512EEEvPfS2_PT_PKS3_PKT0_S9_ifPKiSB_iPKfiiiSD_SD_iiiii --------------------------
	.section	.text._ZN4vllm25paged_attention_v2_kernelIttLi80ELi8ELi128ELNS_18Fp8KVCacheDataTypeE0ELb1ELi512EEEvPfS2_PT_PKS3_PKT0_S9_ifPKiSB_iPKfiiiSD_SD_iiiii,"ax",@progbits
	.align	128
        .global         _ZN4vllm25paged_attention_v2_kernelIttLi80ELi8ELi128ELNS_18Fp8KVCacheDataTypeE0ELb1ELi512EEEvPfS2_PT_PKS3_PKT0_S9_ifPKiSB_iPKfiiiSD_SD_iiiii
        .type           _ZN4vllm25paged_attention_v2_kernelIttLi80ELi8ELi128ELNS_18Fp8KVCacheDataTypeE0ELb1ELi512EEEvPfS2_PT_PKS3_PKT0_S9_ifPKiSB_iPKfiiiSD_SD_iiiii,@function
        .size           _ZN4vllm25paged_attention_v2_kernelIttLi80ELi8ELi128ELNS_18Fp8KVCacheDataTypeE0ELb1ELi512EEEvPfS2_PT_PKS3_PKT0_S9_ifPKiSB_iPKfiiiSD_SD_iiiii,(.L_x_27602 - _ZN4vllm25paged_attention_v2_kernelIttLi80ELi8ELi128ELNS_18Fp8KVCacheDataTypeE0ELb1ELi512EEEvPfS2_PT_PKS3_PKT0_S9_ifPKiSB_iPKfiiiSD_SD_iiiii)
        .other          _ZN4vllm25paged_attention_v2_kernelIttLi80ELi8ELi128ELNS_18Fp8KVCacheDataTypeE0ELb1ELi512EEEvPfS2_PT_PKS3_PKT0_S9_ifPKiSB_iPKfiiiSD_SD_iiiii,@"STO_CUDA_ENTRY STV_DEFAULT"
_ZN4vllm25paged_attention_v2_kernelIttLi80ELi8ELi128ELNS_18Fp8KVCacheDataTypeE0ELb1ELi512EEEvPfS2_PT_PKS3_PKT0_S9_ifPKiSB_iPKfiiiSD_SD_iiiii:
.text._ZN4vllm25paged_attention_v2_kernelIttLi80ELi8ELi128ELNS_18Fp8KVCacheDataTypeE0ELb1ELi512EEEvPfS2_PT_PKS3_PKT0_S9_ifPKiSB_iPKfiiiSD_SD_iiiii:
        /* <DEDUP_REMOVED lines=45> */
[----:B--2---:R-:W-:-:S04]  /*02d0*/  @!P0 LEA R2, P1, R0, R4, 0x1 ;  /* 0x0000000400028211 */ /* 0x004fc800078208ff */
[----:B------:R-:W-:-:S05]  /*02e0*/  @!P0 LEA.HI.X R3, R0, R5, R3, 0x1, P1 ;  /* 0x0000000500038211 */ /* 0x000fca00008f0c03 */
[----:B------:R2:W4:Y:S01]  /*02f0*/  @!P0 LDG.E.CONSTANT R0, desc[UR14][R2.64] ;  /* 0x0000000e02008981 */ /* 0x000522000c1e9900 */
[----:B---3--:R-:W-:Y:S01]  /*0300*/  IADD3 R7, PT, PT, R6, 0xffffffe, RZ ;  /* 0x0ffffffe06077810 */ /* 0x008fe20007ffe0ff */
[----:B------:R-:W2:Y:S01]  /*0310*/  LDCU UR23, c[0x0][0x370] ;  /* 0x00006e00ff1777ac */ /* 0x000ea20008000800 */
[----:B------:R-:W-:Y:S01]  /*0320*/  PLOP3.LUT P1, PT, PT, PT, UP0, 0x80, 0x8 ;  /* 0x000000000008781c */ /* 0x000fe20003f2f008 */
[----:B-1----:R-:W-:-:S03]  /*0330*/  @UP0 UIMAD.WIDE.U32 UR4, UR20, 0x4, UR4 ;  /* 0x00000004140408a5 */ /* 0x002fc6000f8e0004 */
[----:B------:R-:W1:Y:S03]  /*0340*/  F2I.FTZ.U32.TRUNC.NTZ R7, R7 ;  /* 0x0000000700077305 */ /* 0x000e66000021f000 */
[----:B------:R-:W-:Y:S02]  /*0350*/  IMAD.U32 R5, RZ, RZ, UR5 ;  /* 0x00000005ff057e24 */ /* 0x000fe4000f8e00ff */
[----:B------:R-:W-:Y:S01]  /*0360*/  IMAD.U32 R4, RZ, RZ, UR4 ;  /* 0x00000004ff047e24 */ /* 0x000fe2000f8e00ff */
[----:B-1----:R-:W-:Y:S02]  /*0370*/  R2UR UR5, R7 ;  /* 0x00000000070572ca */ /* 0x002fe400000e0000 */
[----:B--2---:R-:W-:Y:S01]  /*0380*/  IABS R2, UR23 ;  /* 0x0000001700027c13 */ /* 0x004fe20008000000 */
[----:B------:R-:W-:Y:S01]  /*0390*/  UMOV UR4, URZ ;  /* 0x000000ff00047c82 */ /* 0x000fe20008000000 */
[----:B------:R1:W5:Y:S01]  /*03a0*/  @P1 LDG.E.CONSTANT R12, desc[UR14][R4.64] ;  /* 0x0000000e040c1981 */ /* 0x000362000c1e9900 */
[----:B------:R-:W-:Y:S01]  /*03b0*/  UIADD3 UR10, UPT, UPT, UR21, -0x1, URZ ;  /* 0xffffffff150a7890 */ /* 0x000fe2000fffe0ff */
[----:B------:R-:W-:Y:S01]  /*03c0*/  R2UR UR8, R2 ;  /* 0x00000000020872ca */ /* 0x000fe200000e0000 */
[----:B------:R-:W-:Y:S01]  /*03d0*/  IMAD.U32 R2, RZ, RZ, UR28 ;  /* 0x0000001cff027e24 */ /* 0x000fe2000f8e00ff */
[----:B------:R-:W-:Y:S01]  /*03e0*/  LOP3.LUT R13, R26, 0x3, RZ, 0xc0, !PT ;  /* 0x000000031a0d7812 */ /* 0x000fe200078ec0ff */
[----:B------:R-:W-:Y:S02]  /*03f0*/  BSSY B0, `(.L_x_24241) ;  /* 0x000012d000007945 */ /* 0x000fe40003800000 */
[----:B------:R-:W-:Y:S01]  /*0400*/  MOV R8, UR10 ;  /* 0x0000000a00087c02 */ /* 0x000fe20008000f00 */
[----:B------:R-:W-:Y:S01]  /*0410*/  ULOP3.LUT UR10, UR10, UR28, URZ, 0x3c, !UPT ;  /* 0x0000001c0a0a7292 */ /* 0x000fe2000f8e3cff */
[----:B------:R-:W-:Y:S01]  /*0420*/  IABS R25, R2 ;  /* 0x0000000200197213 */ /* 0x000fe20000000000 */
[----:B------:R-:W-:-:S02]  /*0430*/  UIADD3 UR7, UPT, UPT, URZ, -UR5, URZ ;  /* 0x80000005ff077290 */ /* 0x000fc4000fffe0ff */
[----:B------:R-:W-:Y:S01]  /*0440*/  UISETP.GE.AND UP2, UPT, UR10, URZ, UPT ;  /* 0x000000ff0a00728c */ /* 0x000fe2000bf46270 */
[----:B-1----:R-:W1:Y:S01]  /*0450*/  I2F.RP R5, R25 ;  /* 0x0000001900057306 */ /* 0x002e620000209400 */
[----:B------:R-:W-:Y:S01]  /*0460*/  UIMAD UR7, UR7, UR9, URZ ;  /* 0x00000009070772a4 */ /* 0x000fe2000f8e02ff */
[----:B------:R-:W-:-:S03]  /*0470*/  MOV R14, R25 ;  /* 0x00000019000e7202 */ /* 0x000fc60000000f00 */
[----:B------:R-:W-:-:S04]  /*0480*/  UIMAD.WIDE.U32 UR4, UR5, UR7, UR4 ;  /* 0x00000007050472a5 */ /* 0x000fc8000f8e0004 */
[----:B------:R-:W-:-:S04]  /*0490*/  UIMAD.WIDE.U32 UR4, UR5, UR8, URZ ;  /* 0x00000008050472a5 */ /* 0x000fc8000f8e00ff */
[----:B------:R-:W-:Y:S01]  /*04a0*/  UIADD3 UR4, UPT, UPT, URZ, -UR5, URZ ;  /* 0x80000005ff047290 */ /* 0x000fe2000fffe0ff */
[----:B-1----:R-:W1:Y:S03]  /*04b0*/  MUFU.RCP R5, R5 ;  /* 0x0000000500057308 */ /* 0x002e660000001000 */
[----:B------:R-:W-:-:S04]  /*04c0*/  UIMAD UR4, UR9, UR4, UR8 ;  /* 0x00000004090472a4 */ /* 0x000fc8000f8e0208 */
[----:B------:R-:W-:-:S11]  /*04d0*/  UISETP.GT.U32.AND UP1, UPT, UR9, UR4, UPT ;  /* 0x000000040900728c */ /* 0x000fd6000bf24070 */
[----:B------:R-:W-:Y:S01]  /*04e0*/  @!UP1 UIADD3 UR4, UPT, UPT, UR4, -UR9, URZ ;  /* 0x8000000904049290 */ /* 0x000fe2000fffe0ff */
[----:B-1----:R-:W-:Y:S01]  /*04f0*/  IADD3 R3, PT, PT, R5, 0xffffffe, RZ ;  /* 0x0ffffffe05037810 */ /* 0x002fe20007ffe0ff */
[----:B------:R-:W-:Y:S02]  /*0500*/  @!UP1 UIADD3 UR5, UPT, UPT, UR5, 0x1, URZ ;  /* 0x0000000105059890 */ /* 0x000fe4000fffe0ff */
[----:B------:R-:W-:Y:S02]  /*0510*/  UISETP.GE.U32.AND UP0, UPT, UR4, UR9, UPT ;  /* 0x000000090400728c */ /* 0x000fe4000bf06070 */
[----:B------:R-:W-:Y:S01]  /*0520*/  ULOP3.LUT UR4, UR23, UR6, URZ, 0x3c, !UPT ;  /* 0x0000000617047292 */ /* 0x000fe2000f8e3cff */
[----:B------:R-:W1:Y:S03]  /*0530*/  F2I.FTZ.U32.TRUNC.NTZ R3, R3 ;  /* 0x0000000300037305 */ /* 0x000e66000021f000 */
[----:B------:R-:W-:-:S05]  /*0540*/  UISETP.GE.AND UP1, UPT, UR4, URZ, UPT ;  /* 0x000000ff0400728c */ /* 0x000fca000bf26270 */
[----:B------:R-:W-:Y:S02]  /*0550*/  @UP0 UIADD3 UR5, UPT, UPT, UR5, 0x1, URZ ;  /* 0x0000000105050890 */ /* 0x000fe4000fffe0ff */
[----:B------:R-:W-:-:S05]  /*0560*/  UISETP.NE.AND UP0, UPT, UR6, URZ, UPT ;  /* 0x000000ff0600728c */ /* 0x000fca000bf05270 */
[----:B------:R-:W-:Y:S01]  /*0570*/  UMOV UR17, UR5 ;  /* 0x0000000500117c82 */ /* 0x000fe20008000000 */
[C---:B-1----:R-:W-:Y:S01]  /*0580*/  R2UR UR5, R3.reuse ;  /* 0x00000000030572ca */ /* 0x042fe200000e0000 */
[----:B------:R-:W-:Y:S01]  /*0590*/  @!UP1 UIADD3 UR17, UPT, UPT, URZ, -UR17, URZ ;  /* 0x80000011ff119290 */ /* 0x000fe2000fffe0ff */
[----:B------:R-:W-:Y:S01]  /*05a0*/  IMAD R6, R3, R25, RZ ;  /* 0x0000001903067224 */ /* 0x000fe200078e02ff */
[----:B------:R-:W-:Y:S02]  /*05b0*/  UISETP.NE.AND UP1, UPT, UR28, URZ, UPT ;  /* 0x000000ff1c00728c */ /* 0x000fe4000bf25270 */
[----:B------:R-:W-:Y:S01]  /*05c0*/  @!UP0 ULOP3.LUT UR17, URZ, UR6, URZ, 0x33, !UPT ;  /* 0x00000006ff118292 */ /* 0x000fe2000f8e33ff */
[----:B------:R-:W-:Y:S01]  /*05d0*/  IMAD.MOV R5, RZ, RZ, -R6 ;  /* 0x000000ffff057224 */ /* 0x000fe200078e0a06 */
[----:B------:R-:W-:Y:S01]  /*05e0*/  SHF.R.U32.HI R6, RZ, 0x2, R26 ;  /* 0x00000002ff067819 */ /* 0x000fe2000001161a */
[----:B------:R-:W-:-:S03]  /*05f0*/  UISETP.GE.AND UP0, UPT, UR29, URZ, UPT ;  /* 0x000000ff1d00728c */ /* 0x000fc6000bf06270 */
        /* <DEDUP_REMOVED lines=8> */
[----:B------:R-:W-:Y:S02]  /*0680*/  IABS R2, R8 ;  /* 0x0000000800027213 */ /* 0x000fe40000000000 */
[----:B--2---:R-:W-:Y:S01]  /*0690*/  IADD3 R4, PT, PT, R4, 0xffffffe, RZ ;  /* 0x0ffffffe04047810 */ /* 0x004fe20007ffe0ff */
[----:B------:R-:W1:Y:S05]  /*06a0*/  S2R R8, SR_CgaCtaId ;  /* 0x0000000000087919 */ /* 0x000e6a0000008800 */
[----:B------:R-:W2:Y:S03]  /*06b0*/  F2I.FTZ.U32.TRUNC.NTZ R4, R4 ;  /* 0x0000000400047305 */ /* 0x000ea6000021f000 */
[----:B------:R-:W-:Y:S01]  /*06c0*/  IMAD.HI.U32 R5, R3, R5, UR4 ;  /* 0x0000000403057e27 */ /* 0x000fe2000f8e0005 */
[----:B------:R-:W-:-:S02]  /*06d0*/  R2UR UR4, R2 ;  /* 0x00000000020472ca */ /* 0x000fc400000e0000 */
[----:B------:R-:W-:Y:S02]  /*06e0*/  IABS R3, UR20 ;  /* 0x0000001400037c13 */ /* 0x000fe40008000000 */
[----:B------:R-:W-:Y:S02]  /*06f0*/  R2UR UR32, R5 ;  /* 0x00000000052072ca */ /* 0x000fe400000e0000 */
[----:B------:R-:W-:Y:S02]  /*0700*/  MOV R5, 0x400 ;  /* 0x0000040000057802 */ /* 0x000fe40000000f00 */
[----:B--2---:R-:W-:Y:S02]  /*0710*/  R2UR UR5, R4 ;  /* 0x00000000040572ca */ /* 0x004fe400000e0000 */
[----:B------:R-:W-:-:S07]  /*0720*/  SHF.R.U32.HI R4, RZ, 0x5, R26 ;  /* 0x00000005ff047819 */ /* 0x000fce000001161a */
[----:B------:R-:W-:Y:S02]  /*0730*/  UIMAD.WIDE.U32 UR8, UR32, UR4, URZ ;  /* 0x00000004200872a5 */ /* 0x000fe4000f8e00ff */
[----:B------:R-:W-:-:S05]  /*0740*/  ULEA UR8, UR19, 0x40, 0x6 ;  /* 0x0000004013087891 */ /* 0x000fca000f8e30ff */
[----:B------:R-:W-:Y:S01]  /*0750*/  UMOV UR11, UR9 ;  /* 0x00000009000b7c82 */ /* 0x000fe20008000000 */
[----:B------:R-:W-:Y:S01]  /*0760*/  R2UR UR9, R3 ;  /* 0x00000000030972ca */ /* 0x000fe200000e0000 */
[----:B------:R-:W-:Y:S01]  /*0770*/  IMAD R2, RZ, RZ, -UR11 ;  /* 0x8000000bff027e24 */ /* 0x000fe2000f8e02ff */
[----:B------:R-:W-:Y:S01]  /*0780*/  IADD3 R3, PT, PT, RZ, -R7, RZ ;  /* 0x80000007ff037210 */ /* 0x000fe20007ffe0ff */
[----:B------:R-:W-:Y:S01]  /*0790*/  UIADD3 UR7, UPT, UPT, URZ, -UR5, URZ ;  /* 0x80000005ff077290 */ /* 0x000fe2000fffe0ff */
[----:B------:R-:W-:Y:S02]  /*07a0*/  IMAD.U32 R7, RZ, RZ, UR19 ;  /* 0x00000013ff077e24 */ /* 0x000fe4000f8e00ff */
[----:B------:R-:W-:Y:S01]  /*07b0*/  R2UR UR12, R3 ;  /* 0x00000000030c72ca */ /* 0x000fe200000e0000 */
[----:B------:R-:W-:Y:S01]  /*07c0*/  IMAD R2, R25, R2, UR4 ;  /* 0x0000000419027e24 */ /* 0x000fe2000f8e0202 */
[----:B------:R-:W-:Y:S01]  /*07d0*/  UIMAD UR7, UR7, UR25, URZ ;  /* 0x00000019070772a4 */ /* 0x000fe2000f8e02ff */
[----:B------:R-:W-:Y:S01]  /*07e0*/  LEA R18, R7, R4, 0x6 ;  /* 0x0000000407127211 */ /* 0x000fe200078e30ff */
[----:B------:R-:W-:-:S02]  /*07f0*/  UMOV UR4, URZ ;  /* 0x000000ff00047c82 */ /* 0x000fc40008000000 */
[----:B------:R-:W-:Y:S01]  /*0800*/  UIMAD.WIDE.U32 UR4, UR5, UR7, UR4 ;  /* 0x00000007050472a5 */ /* 0x000fe2000f8e0004 */
[----:B------:R-:W-:Y:S01]  /*0810*/  ISETP.GT.U32.AND P1, PT, R25, R2, PT ;  /* 0x000000021900720c */ /* 0x000fe20003f24070 */
[----:B------:R-:W-:Y:S02]  /*0820*/  UIADD3 UR7, UPT, UPT, UR21, 0x7, URZ ;  /* 0x0000000715077890 */ /* 0x000fe4000fffe0ff */
[----:B------:R-:W-:Y:S02]  /*0830*/  UIMAD.WIDE.U32 UR4, UR5, UR9, URZ ;  /* 0x00000009050472a5 */ /* 0x000fe4000f8e00ff */
[----:B------:R-:W-:Y:S02]  /*0840*/  USHF.R.U32.HI UR7, URZ, 0x3, UR7 ;  /* 0x00000003ff077899 */ /* 0x000fe40008011607 */
[----:B------:R-:W-:Y:S02]  /*0850*/  UIMAD UR4, UR5, UR12, UR9 ;  /* 0x0000000c050472a4 */ /* 0x000fe4000f8e0209 */
[----:B------:R-:W-:-:S02]  /*0860*/  UISETP.LT.U32.AND UP6, UPT, UR7, UR8, UPT ;  /* 0x000000080700728c */ /* 0x000fc4000bfc1070 */
[----:B------:R-:W-:Y:S02]  /*0870*/  UISETP.GT.U32.AND UP5, UPT, UR25, UR4, UPT ;  /* 0x000000041900728c */ /* 0x000fe4000bfa4070 */
[----:B------:R-:W-:Y:S01]  /*0880*/  VOTEU.ANY UP3, P1 ;  /* 0x0000000000ff7886 */ /* 0x000fe20000860100 */
[----:B------:R-:W-:Y:S01]  /*0890*/  PLOP3.LUT P1, PT, PT, PT, UP3, 0x80, 0x8 ;  /* 0x000000000008781c */ /* 0x000fe20003f2f038 */
[----:B------:R-:W-:Y:S02]  /*08a0*/  USEL UR8, UR7, UR8, UP6 ;  /* 0x0000000807087287 */ /* 0x000fe4000b000000 */
[----:B0-----:R-:W-:Y:S02]  /*08b0*/  UIMAD UR9, UR18, UR13, URZ ;  /* 0x0000000d120972a4 */ /* 0x001fe4000f8e02ff */
[----:B------:R-:W-:Y:S02]  /*08c0*/  @!UP3 UIADD3 UR11, UPT, UPT, UR11, 0x1, URZ ;  /* 0x000000010b0bb890 */ /* 0x000fe4000fffe0ff */
[----:B------:R-:W-:-:S02]  /*08d0*/  @UP0 UIMAD UR12, UR23, UR16, UR20 ;  /* 0x00000010170c02a4 */ /* 0x000fc4000f8e0214 */
[----:B------:R-:W-:Y:S02]  /*08e0*/  @!UP5 UIADD3 UR4, UPT, UPT, UR4, -UR25, URZ ;  /* 0x800000190404d290 */ /* 0x000fe4000fffe0ff */
[----:B------:R-:W-:Y:S02]  /*08f0*/  @!UP5 UIADD3 UR5, UPT, UPT, UR5, 0x1, URZ ;  /* 0x000000010505d890 */ /* 0x000fe4000fffe0ff */
[----:B------:R-:W-:Y:S01]  /*0900*/  UISETP.GE.U32.AND UP4, UPT, UR4, UR25, UPT ;  /* 0x000000190400728c */ /* 0x000fe2000bf86070 */
[----:B------:R-:W-:Y:S01]  /*0910*/  @!P1 IMAD.IADD R2, R2, 0x1, -R25 ;  /* 0x0000000102029824 */ /* 0x000fe200078e0a19 */
[----:B------:R-:W-:Y:S02]  /*0920*/  ULOP3.LUT UR4, UR20, UR17, URZ, 0x3c, !UPT ;  /* 0x0000001114047292 */ /* 0x000fe4000f8e3cff */
[----:B------:R-:W-:Y:S02]  /*0930*/  @UP0 UIMAD UR12, UR12, UR29, 0x1 ;  /* 0x000000010c0c04a4 */ /* 0x000fe4000f8e021d */
[----:B------:R-:W-:Y:S01]  /*0940*/  ISETP.GE.U32.AND P1, PT, R2, R25, PT ;  /* 0x000000190200720c */ /* 0x000fe20003f26070 */
[----:B------:R-:W-:Y:S01]  /*0950*/  UISETP.GE.AND UP5, UPT, UR4, URZ, UPT ;  /* 0x000000ff0400728c */ /* 0x000fe2000bfa6270 */
[----:B-1----:R-:W-:-:S03]  /*0960*/  LEA R2, R8, R5, 0x18 ;  /* 0x0000000508027211 */ /* 0x002fc600078ec0ff */
[----:B------:R-:W-:Y:S02]  /*0970*/  @UP4 UIADD3 UR5, UPT, UPT, UR5, 0x1, URZ ;  /* 0x0000000105054890 */ /* 0x000fe4000fffe0ff */
[----:B------:R-:W-:Y:S01]  /*0980*/  IMAD R13, R13, 0x28, R2 ;  /* 0x000000280d0d7824 */ /* 0x000fe200078e0202 */
[----:B------:R-:W-:-:S04]  /*0990*/  UISETP.NE.AND UP4, UPT, UR17, URZ, UPT ;  /* 0x000000ff1100728c */ /* 0x000fc8000bf85270 */
[----:B------:R-:W-:Y:S01]  /*09a0*/  @!P0 LEA R3, R6, R13, 0x2 ;  /* 0x0000000d06038211 */ /* 0x000fe200078e10ff */
[----:B------:R-:W-:Y:S01]  /*09b0*/  VOTEU.ANY UP3, P1 ;  /* 0x0000000000ff7886 */ /* 0x000fe20000860100 */
        /* <DEDUP_REMOVED lines=12> */
[----:B------:R-:W-:Y:S01]  /*0a80*/  ISETP.GE.U32.AND P0, PT, R18, UR8, PT ;  /* 0x0000000812007c0c */ /* 0x000fe2000bf06070 */
[----:B0-----:R-:W-:-:S12]  /*0a90*/  IMAD.MOV.U32 R0, RZ, RZ, -0x800001 ;  /* 0xff7fffffff007424 */ /* 0x001fd800078e00ff */
[----:B------:R-:W-:Y:S05]  /*0aa0*/  @P0 BRA `(.L_x_24242) ;  /* 0x0000000c00040947 */ /* 0x000fea0003800000 */
[----:B------:R-:W-:Y:S01]  /*0ab0*/  IMAD.WIDE.U32 R2, R18, 0x4, RZ ;  /* 0x0000000412027825 */ /* 0x000fe200078e00ff */
[----:B------:R-:W0:Y:S01]  /*0ac0*/  LDCU UR4, c[0x0][0x3e0] ;  /* 0x00007c00ff0477ac */ /* 0x000e220008000800 */
[----:B------:R-:W-:Y:S02]  /*0ad0*/  SHF.L.U32 R0, R6, 0x2, RZ ;  /* 0x0000000206007819 */ /* 0x000fe400000006ff */
[----:B------:R-:W-:Y:S01]  /*0ae0*/  IMAD.U32 R7, RZ, RZ, UR9 ;  /* 0x00000009ff077e24 */ /* 0x000fe2000f8e00ff */
[----:B------:R-:W1:Y:S01]  /*0af0*/  LDCU.64 UR6, c[0x0][0x3b8] ;  /* 0x00007700ff0677ac */ /* 0x000e620008000a00 */
[----:B------:R-:W-:Y:S02]  /*0b00*/  LEA R19, R4, UR24, 0x3 ;  /* 0x0000001804137c11 */ /* 0x000fe4000f8e18ff */
[----:B------:R-:W-:Y:S01]  /*0b10*/  IMAD.WIDE R2, R7, 0x4, R2 ;  /* 0x0000000407027825 */ /* 0x000fe200078e0202 */
[----:B------:R-:W2:Y:S03]  /*0b20*/  LDCU UR5, c[0x0][0x3fc] ;  /* 0x00007f80ff0577ac */ /* 0x000ea60008000800 */
[----:B------:R-:W-:Y:S01]  /*0b30*/  VIADD R7, R5, 0xc0 ;  /* 0x000000c005077836 */ /* 0x000fe20000000000 */
[----:B------:R-:W-:-:S04]  /*0b40*/  LOP3.LUT R5, R0, 0x1c, RZ, 0xc0, !PT ;  /* 0x0000001c00057812 */ /* 0x000fc800078ec0ff */
[----:B------:R-:W-:Y:S02]  /*0b50*/  LEA R0, R8, R7, 0x18 ;  /* 0x0000000708007211 */ /* 0x000fe400078ec0ff */
[----:B------:R-:W-:Y:S01]  /*0b60*/  LEA R5, R4, R5, 0x5 ;  /* 0x0000000504057211 */ /* 0x000fe200078e28ff */
[----:B0-----:R-:W-:Y:S01]  /*0b70*/  UIMAD UR4, UR13, UR4, URZ ;  /* 0x000000040d0472a4 */ /* 0x001fe2000f8e02ff */
[----:B-1----:R-:W-:-:S03]  /*0b80*/  IADD3 R16, P0, PT, R2, UR6, RZ ;  /* 0x0000000602107c10 */ /* 0x002fc6000ff1e0ff */
[----:B------:R-:W-:Y:S01]  /*0b90*/  IMAD.IADD R15, R5, 0x1, R0 ;  /* 0x00000001050f7824 */ /* 0x000fe200078e0200 */
[C---:B------:R-:W-:Y:S02]  /*0ba0*/  SHF.L.U32 R0, R6.reuse, 0x3, RZ ;  /* 0x0000000306007819 */ /* 0x040fe400000006ff */
[----:B------:R-:W-:Y:S02]  /*0bb0*/  LOP3.LUT R6, R6, 0x7, RZ, 0xc0, !PT ;  /* 0x0000000706067812 */ /* 0x000fe400078ec0ff */
[----:B------:R-:W-:Y:S01]  /*0bc0*/  LOP3.LUT R2, R0, 0x38, RZ, 0xc0, !PT ;  /* 0x0000003800027812 */ /* 0x000fe200078ec0ff */
[----:B------:R-:W-:Y:S01]  /*0bd0*/  IMAD.MOV.U32 R0, RZ, RZ, -0x800001 ;  /* 0xff7fffffff007424 */ /* 0x000fe200078e00ff */
[----:B------:R-:W-:Y:S01]  /*0be0*/  IADD3.X R17, PT, PT, R3, UR7, RZ, P0, !PT ;  /* 0x0000000703117c10 */ /* 0x000fe200087fe4ff */
[----:B------:R-:W-:Y:S01]  /*0bf0*/  IMAD.U32 R3, RZ, RZ, UR4 ;  /* 0x00000004ff037e24 */ /* 0x000fe2000f8e00ff */
[----:B------:R-:W-:Y:S01]  /*0c00*/  IADD3 R6, PT, PT, R6, R19, RZ ;  /* 0x0000001306067210 */ /* 0x000fe20007ffe0ff */
[----:B------:R-:W-:Y:S01]  /*0c10*/  VIADD R19, R19, 0x1 ;  /* 0x0000000113137836 */ /* 0x000fe20000000000 */
[----:B------:R-:W-:-:S02]  /*0c20*/  IADD3 R2, P0, PT, R2, UR4, RZ ;  /* 0x0000000402027c10 */ /* 0x000fc4000ff1e0ff */
[----:B--2---:R-:W-:Y:S01]  /*0c30*/  MOV R21, UR5 ;  /* 0x0000000500157c02 */ /* 0x004fe20008000f00 */
[C---:B------:R-:W-:Y:S01]  /*0c40*/  VIADD R20, R6.reuse, 0x1 ;  /* 0x0000000106147836 */ /* 0x040fe20000000000 */
[----:B------:R-:W-:Y:S02]  /*0c50*/  IADD3 R32, PT, PT, R6, -UR21, RZ ;  /* 0x8000001506207c10 */ /* 0x000fe4000fffe0ff */
[----:B------:R-:W-:Y:S02]  /*0c60*/  IADD3 R21, PT, PT, -R21, UR17, RZ ;  /* 0x0000001115157c10 */ /* 0x000fe4000fffe1ff */
[----:B------:R-:W-:-:S07]  /*0c70*/  LEA.HI.X.SX32 R3, R3, RZ, 0x1, P0 ;  /* 0x000000ff03037211 */ /* 0x000fce00000f0eff */
.L_x_24247:
        /* <DEDUP_REMOVED lines=53> */
.L_x_24244:
[----:B------:R-:W2:Y:S04]  /*0fd0*/  LDG.E.CONSTANT R5, desc[UR14][R16.64] ;  /* 0x0000000e10057981 */ /* 0x000ea8000c1e9900 */
[----:B------:R-:W0:Y:S01]  /*0fe0*/  LDS.64 R6, [R13] ;  /* 0x000000000d067984 */ /* 0x000e220000000a00 */
        /* <DEDUP_REMOVED lines=14> */
[----:B------:R1:W4:Y:S01]  /*10d0*/  LDG.E.CONSTANT R31, desc[UR14][R8.64+0x480] ;  /* 0x0004800e081f7981 */ /* 0x000322000c1e9900 */
[--C-:B0-----:R-:W-:Y:S01]  /*10e0*/  HADD2.F32 R4, -RZ, R7.reuse.H0_H0 ;  /* 0x20000007ff047230 */ /* 0x101fe20000004100 */
[----:B------:R-:W-:Y:S01]  /*10f0*/  UMOV UR4, 0xffffffff ;  /* 0xffffffff00047882 */ /* 0x000fe20000000000 */
[--C-:B------:R-:W-:Y:S01]  /*1100*/  HADD2.F32 R33, -RZ, R6.reuse.H0_H0 ;  /* 0x20000006ff217230 */ /* 0x100fe20000004100 */
[----:B------:R-:W-:Y:S01]  /*1110*/  ISETP.NE.AND P0, PT, R22, RZ, PT ;  /* 0x000000ff1600720c */ /* 0x000fe20003f05270 */
[----:B------:R-:W-:Y:S01]  /*1120*/  HADD2.F32 R7, -RZ, R7.H1_H1 ;  /* 0x30000007ff077230 */ /* 0x000fe20000004100 */
[----:B-----5:R-:W-:Y:S01]  /*1130*/  FSETP.NEU.FTZ.AND P1, PT, R12, RZ, PT ;  /* 0x000000ff0c00720b */ /* 0x020fe20003f3d000 */
[----:B-1----:R-:W-:-:S02]  /*1140*/  HADD2.F32 R8, -RZ, R6.H1_H1 ;  /* 0x30000006ff087230 */ /* 0x002fc40000004100 */
[--C-:B--2---:R-:W-:Y:S02]  /*1150*/  HADD2.F32 R5, -RZ, R34.reuse.H0_H0 ;  /* 0x20000022ff057230 */ /* 0x104fe40000004100 */
[----:B------:R-:W-:-:S03]  /*1160*/  HADD2.F32 R34, -RZ, R34.H1_H1 ;  /* 0x30000022ff227230 */ /* 0x000fc60000004100 */
[----:B------:R-:W-:Y:S01]  /*1170*/  FMUL.FTZ R36, R4, R5 ;  /* 0x0000000504247220 */ /* 0x000fe20000410000 */
[--C-:B---3--:R-:W-:Y:S02]  /*1180*/  HADD2.F32 R4, -RZ, R11.reuse.H0_H0 ;  /* 0x2000000bff047230 */ /* 0x108fe40000004100 */
[----:B------:R-:W-:Y:S01]  /*1190*/  FMUL.FTZ R9, R7, R34 ;  /* 0x0000002207097220 */ /* 0x000fe20000410000 */
[----:B------:R-:W-:Y:S01]  /*11a0*/  HADD2.F32 R11, -RZ, R11.H1_H1 ;  /* 0x3000000bff0b7230 */ /* 0x000fe20000004100 */
[----:B------:R-:W0:Y:S01]  /*11b0*/  LDS.64 R6, [R13+0x10] ;  /* 0x000010000d067984 */ /* 0x000e220000000a00 */
[----:B------:R-:W-:-:S03]  /*11c0*/  FFMA.FTZ R33, R33, R4, R36 ;  /* 0x0000000421217223 */ /* 0x000fc60000010024 */
[----:B------:R-:W1:Y:S01]  /*11d0*/  LDS.64 R4, [R13+0x8] ;  /* 0x000008000d047984 */ /* 0x000e620000000a00 */
[----:B------:R-:W-:Y:S01]  /*11e0*/  FFMA.FTZ R11, R8, R11, R9 ;  /* 0x0000000b080b7223 */ /* 0x000fe20000010009 */
[--C-:B----4-:R-:W-:Y:S02]  /*11f0*/  HADD2.F32 R9, -RZ, R10.reuse.H0_H0 ;  /* 0x2000000aff097230 */ /* 0x110fe40000004100 */
[----:B------:R-:W-:Y:S02]  /*1200*/  HADD2.F32 R10, -RZ, R10.H1_H1 ;  /* 0x3000000aff0a7230 */ /* 0x000fe40000004100 */
[----:B0-----:R-:W-:Y:S02]  /*1210*/  HADD2.F32 R34, -RZ, R6.H0_H0 ;  /* 0x20000006ff227230 */ /* 0x001fe40000004100 */
[--C-:B-1----:R-:W-:Y:S02]  /*1220*/  HADD2.F32 R8, -RZ, R4.reuse.H0_H0 ;  /* 0x20000004ff087230 */ /* 0x102fe40000004100 */
[----:B------:R-:W-:-:S03]  /*1230*/  HADD2.F32 R4, -RZ, R4.H1_H1 ;  /* 0x30000004ff047230 */ /* 0x000fc60000004100 */
[----:B------:R-:W-:Y:S02]  /*1240*/  FFMA.FTZ R33, R8, R9, R33 ;  /* 0x0000000908217223 */ /* 0x000fe40000010021 */
[----:B------:R-:W0:Y:S01]  /*1250*/  LDS.64 R8, [R13+0x18] ;  /* 0x000018000d087984 */ /* 0x000e220000000a00 */
[----:B------:R-:W-:Y:S01]  /*1260*/  FFMA.FTZ R4, R4, R10, R11 ;  /* 0x0000000a04047223 */ /* 0x000fe2000001000b */
[----:B------:R-:W-:Y:S02]  /*1270*/  HADD2.F32 R10, -RZ, R5.H0_H0 ;  /* 0x20000005ff0a7230 */ /* 0x000fe40000004100 */
[----:B------:R-:W-:Y:S02]  /*1280*/  HADD2.F32 R11, -RZ, R23.H0_H0 ;  /* 0x20000017ff0b7230 */ /* 0x000fe40000004100 */
[----:B------:R-:W-:Y:S02]  /*1290*/  HADD2.F32 R5, -RZ, R5.H1_H1 ;  /* 0x30000005ff057230 */ /* 0x000fe40000004100 */
[----:B------:R-:W-:-:S02]  /*12a0*/  HADD2.F32 R23, -RZ, R23.H1_H1 ;  /* 0x30000017ff177230 */ /* 0x000fc40000004100 */
[----:B------:R-:W-:Y:S02]  /*12b0*/  FFMA.FTZ R33, R10, R11, R33 ;  /* 0x0000000b0a217223 */ /* 0x000fe40000010021 */
[----:B------:R-:W1:Y:S01]  /*12c0*/  LDS.64 R10, [R13+0x20] ;  /* 0x000020000d0a7984 */ /* 0x000e620000000a00 */
[----:B------:R-:W-:Y:S01]  /*12d0*/  FFMA.FTZ R4, R5, R23, R4 ;  /* 0x0000001705047223 */ /* 0x000fe20000010004 */
[--C-:B------:R-:W-:Y:S02]  /*12e0*/  HADD2.F32 R5, -RZ, R24.reuse.H0_H0 ;  /* 0x20000018ff057230 */ /* 0x100fe40000004100 */
        /* <DEDUP_REMOVED lines=8> */
[----:B------:R-:W-:-:S03]  /*1370*/  FFMA.FTZ R6, R6, R23, R33 ;  /* 0x0000001706067223 */ /* 0x000fc60000010021 */
[----:B------:R-:W-:Y:S01]  /*1380*/  FFMA.FTZ R4, R7, R27, R4 ;  /* 0x0000001b07047223 */ /* 0x000fe20000010004 */
[--C-:B------:R-:W-:Y:S02]  /*1390*/  HADD2.F32 R7, -RZ, R29.reuse.H0_H0 ;  /* 0x2000001dff077230 */ /* 0x100fe40000004100 */
[----:B------:R-:W-:Y:S02]  /*13a0*/  HADD2.F32 R29, -RZ, R29.H1_H1 ;  /* 0x3000001dff1d7230 */ /* 0x000fe40000004100 */
[--C-:B0-----:R-:W-:Y:S02]  /*13b0*/  HADD2.F32 R5, -RZ, R8.reuse.H0_H0 ;  /* 0x20000008ff057230 */ /* 0x101fe40000004100 */
[----:B------:R-:W-:Y:S02]  /*13c0*/  HADD2.F32 R23, -RZ, R8.H1_H1 ;  /* 0x30000008ff177230 */ /* 0x000fe40000004100 */
[--C-:B------:R-:W-:Y:S02]  /*13d0*/  HADD2.F32 R8, -RZ, R28.reuse.H0_H0 ;  /* 0x2000001cff087230 */ /* 0x100fe40000004100 */
[----:B------:R-:W-:-:S03]  /*13e0*/  HADD2.F32 R28, -RZ, R28.H1_H1 ;  /* 0x3000001cff1c7230 */ /* 0x000fc60000004100 */
[----:B------:R-:W-:Y:S01]  /*13f0*/  FFMA.FTZ R5, R5, R8, R6 ;  /* 0x0000000805057223 */ /* 0x000fe20000010006 */
[--C-:B------:R-:W-:Y:S02]  /*1400*/  HADD2.F32 R6, -RZ, R9.reuse.H0_H0 ;  /* 0x20000009ff067230 */ /* 0x100fe40000004100 */
[----:B------:R-:W-:Y:S01]  /*1410*/  FFMA.FTZ R4, R23, R28, R4 ;  /* 0x0000001c17047223 */ /* 0x000fe20000010004 */
[----:B-1----:R-:W-:Y:S02]  /*1420*/  HADD2.F32 R8, -RZ, R10.H0_H0 ;  /* 0x2000000aff087230 */ /* 0x002fe40000004100 */
[--C-:B------:R-:W-:Y:S02]  /*1430*/  HADD2.F32 R23, -RZ, R30.reuse.H0_H0 ;  /* 0x2000001eff177230 */ /* 0x100fe40000004100 */
[----:B------:R-:W-:Y:S01]  /*1440*/  FFMA.FTZ R5, R6, R7, R5 ;  /* 0x0000000706057223 */ /* 0x000fe20000010005 */
[----:B------:R-:W-:Y:S02]  /*1450*/  HADD2.F32 R9, -RZ, R9.H1_H1 ;  /* 0x30000009ff097230 */ /* 0x000fe40000004100 */
[----:B------:R-:W-:-:S02]  /*1460*/  HADD2.F32 R30, -RZ, R30.H1_H1 ;  /* 0x3000001eff1e7230 */ /* 0x000fc40000004100 */
[----:B------:R-:W-:Y:S01]  /*1470*/  FFMA.FTZ R8, R8, R23, R5 ;  /* 0x0000001708087223 */ /* 0x000fe20000010005 */
[----:B------:R-:W-:Y:S02]  /*1480*/  HADD2.F32 R5, -RZ, R10.H1_H1 ;  /* 0x3000000aff057230 */ /* 0x000fe40000004100 */
[----:B------:R-:W-:Y:S01]  /*1490*/  FFMA.FTZ R4, R9, R29, R4 ;  /* 0x0000001d09047223 */ /* 0x000fe20000010004 */
[----:B------:R-:W-:Y:S02]  /*14a0*/  HADD2.F32 R7, -RZ, R11.H0_H0 ;  /* 0x2000000bff077230 */ /* 0x000fe40000004100 */
[----:B------:R-:W-:Y:S02]  /*14b0*/  HADD2.F32 R6, -RZ, R31.H0_H0 ;  /* 0x2000001fff067230 */ /* 0x000fe40000004100 */
[----:B------:R-:W-:Y:S01]  /*14c0*/  FFMA.FTZ R4, R5, R30, R4 ;  /* 0x0000001e05047223 */ /* 0x000fe20000010004 */
[----:B------:R-:W-:Y:S02]  /*14d0*/  HADD2.F32 R11, -RZ, R11.H1_H1 ;  /* 0x3000000bff0b7230 */ /* 0x000fe40000004100 */
        /* <DEDUP_REMOVED lines=8> */
.L_x_24293:
        /* <DEDUP_REMOVED lines=12> */
.L_x_24245:
[----:B------:R-:W-:Y:S05]  /*1620*/  BSYNC B1 ;  /* 0x0000000000017941 */ /* 0x000fea0003800000 */
.L_x_24243:
        /* <DEDUP_REMOVED lines=9> */
.L_x_24242:
[----:B------:R-:W-:Y:S05]  /*16c0*/  BSYNC B0 ;  /* 0x0000000000007941 */ /* 0x000fea0003800000 */
.L_x_24241:
[----:B------:R-:W0:Y:S01]  /*16d0*/  S2R R23, SR_TID.X ;  /* 0x0000000000177919 */ /* 0x000e220000002100 */
[----:B------:R-:W-:Y:S02]  /*16e0*/  UIMAD UR4, UR19, -0x40, UR8 ;  /* 0xffffffc0130478a4 */ /* 0x000fe4000f8e0208 */
[----:B------:R-:W-:Y:S01]  /*16f0*/  IMAD.U32 R3, RZ, RZ, UR19 ;  /* 0x00000013ff037e24 */ /* 0x000fe2000f8e00ff */
[----:B------:R-:W-:-:S03]  /*1700*/  SHF.R.U32.HI R24, RZ, 0x5, R26 ;  /* 0x00000005ff187819 */ /* 0x000fc6000001161a */
[----:B------:R-:W-:Y:S01]  /*1710*/  IMAD.U32 R6, RZ, RZ, UR4 ;  /* 0x00000004ff067e24 */ /* 0x000fe2000f8e00ff */
[----:B------:R-:W-:Y:S01]  /*1720*/  SHF.L.U32 R3, R3, 0x9, RZ ;  /* 0x0000000903037819 */ /* 0x000fe200000006ff */
[----:B------:R-:W-:-:S03]  /*1730*/  UMOV UR4, 0xffffffff ;  /* 0xffffffff00047882 */ /* 0x000fc60000000000 */
[----:B------:R-:W-:-:S04]  /*1740*/  LEA R6, R6, R3, 0x3 ;  /* 0x0000000306067211 */ /* 0x000fc800078e18ff */
[----:B------:R-:W-:-:S05]  /*1750*/  VIMNMX R6, PT, PT, R6, UR21, PT ;  /* 0x0000001506067c48 */ /* 0x000fca000bfe0100 */
[----:B------:R-:W-:Y:S01]  /*1760*/  IMAD.IADD R5, R6, 0x1, -R3 ;  /* 0x0000000106057824 */ /* 0x000fe200078e0a03 */
[----:B0-----:R-:W-:Y:S01]  /*1770*/  LOP3.LUT R23, R23, 0x1f, RZ, 0xc0, !PT ;  /* 0x0000001f17177812 */ /* 0x001fe200078ec0ff */
[----:B------:R-:W-:Y:S06]  /*1780*/  BRA.DIV UR4, `(.L_x_24248) ;  /* 0x00000032040c7947 */ /* 0x000fec000b800000 */
[----:B------:R-:W0:Y:S02]  /*1790*/  SHFL.BFLY PT, R7, R0, 0x10, 0x1f ;  /* 0x0e001f0000077f89 */ /* 0x000e2400000e0000 */
[----:B0-----:R-:W-:-:S05]  /*17a0*/  FMNMX.FTZ R7, R7, R0, !PT ;  /* 0x0000000007077209 */ /* 0x001fca0007810000 */
[----:B------:R-:W0:Y:S02]  /*17b0*/  SHFL.BFLY PT, R2, R7, 0x8, 0x1f ;  /* 0x0d001f0007027f89 */ /* 0x000e2400000e0000 */
[----:B0-----:R-:W-:-:S05]  /*17c0*/  FMNMX.FTZ R4, R7, R2, !PT ;  /* 0x0000000207047209 */ /* 0x001fca0007810000 */
[----:B------:R0:W1:Y:S02]  /*17d0*/  SHFL.BFLY PT, R9, R4, 0x4, 0x1f ;  /* 0x0c801f0004097f89 */ /* 0x00006400000e0000 */
.L_x_24298:
        /* <DEDUP_REMOVED lines=26> */
[----:B-----5:R-:W-:Y:S02]  /*1980*/  MOV R12, R26 ;  /* 0x0000001a000c7202 */ /* 0x020fe40000000f00 */
        /* <DEDUP_REMOVED lines=14> */
.L_x_24253:
        /* <DEDUP_REMOVED lines=11> */
.L_x_24252:
[----:B------:R-:W-:Y:S05]  /*1b20*/  BSYNC.RECONVERGENT B1 ;  /* 0x0000000000017941 */ /* 0x000fea0003800200 */
.L_x_24251:
        /* <DEDUP_REMOVED lines=12> */
.L_x_24256:
        /* <DEDUP_REMOVED lines=100> */
.L_x_24255:
[----:B------:R-:W-:Y:S05]  /*2230*/  BSYNC.RECONVERGENT B1 ;  /* 0x0000000000017941 */ /* 0x000fea0003800200 */
.L_x_24254:
        /* <DEDUP_REMOVED lines=55> */
.L_x_24258:
[----:B------:R-:W-:Y:S05]  /*25b0*/  BSYNC.RECONVERGENT B1 ;  /* 0x0000000000017941 */ /* 0x000fea0003800200 */
.L_x_24257:
        /* <DEDUP_REMOVED lines=26> */
.L_x_24250:
[----:B------:R-:W-:Y:S05]  /*2760*/  BSYNC.RECONVERGENT B0 ;  /* 0x0000000000007941 */ /* 0x000fea0003800200 */
.L_x_24249:
        /* <DEDUP_REMOVED lines=40> */
.L_x_24263:
[----:B------:R-:W1:Y:S01]  /*29f0*/  LDS R7, [R10] ;  /* 0x000000000a077984 */ /* 0x000e620000000800 */
[----:B------:R-:W-:-:S05]  /*2a00*/  VIADD R11, R11, 0x1 ;  /* 0x000000010b0b7836 */ /* 0x000fca0000000000 */
[----:B------:R-:W-:Y:S01]  /*2a10*/  ISETP.NE.AND P0, PT, R11, RZ, PT ;  /* 0x000000ff0b00720c */ /* 0x000fe20003f05270 */
[----:B-1----:R-:W-:-:S05]  /*2a20*/  FMUL.FTZ R7, R7, R6 ;  /* 0x0000000607077220 */ /* 0x002fca0000410000 */
[----:B------:R1:W-:Y:S02]  /*2a30*/  STS [R10], R7 ;  /* 0x000000070a007388 */ /* 0x0003e40000000800 */
[----:B-1----:R-:W-:-:S05]  /*2a40*/  IADD3 R10, PT, PT, R10, 0x200, RZ ;  /* 0x000002000a0a7810 */ /* 0x002fca0007ffe0ff */
[----:B------:R-:W-:Y:S05]  /*2a50*/  @P0 BRA `(.L_x_24263) ;  /* 0xfffffffc00e40947 */ /* 0x000fea000383ffff */
.L_x_24262:
[----:B------:R-:W-:Y:S05]  /*2a60*/  BSYNC.RECONVERGENT B1 ;  /* 0x0000000000017941 */ /* 0x000fea0003800200 */
.L_x_24261:
        /* <DEDUP_REMOVED lines=12> */
.L_x_24266:
        /* <DEDUP_REMOVED lines=52> */
.L_x_24265:
[----:B------:R-:W-:Y:S05]  /*2e70*/  BSYNC.RECONVERGENT B1 ;  /* 0x0000000000017941 */ /* 0x000fea0003800200 */
.L_x_24264:
        /* <DEDUP_REMOVED lines=31> */
.L_x_24268:
[----:B------:R-:W-:Y:S05]  /*3070*/  BSYNC.RECONVERGENT B1 ;  /* 0x0000000000017941 */ /* 0x000fea0003800200 */
.L_x_24267:
        /* <DEDUP_REMOVED lines=14> */
.L_x_24260:
[----:B------:R-:W-:Y:S05]  /*3160*/  BSYNC.RECONVERGENT B0 ;  /* 0x0000000000007941 */ /* 0x000fea0003800200 */
.L_x_24259:
[----:B------:R-:W-:Y:S01]  /*3170*/  BAR.SYNC.DEFER_BLOCKING 0x0 ;  /* 0x0000000000007b1d */ /* 0x000fe20000010000 */
[----:B------:R-:W-:Y:S01]  /*3180*/  ISETP.NE.AND P0, PT, R26, RZ, PT ;  /* 0x000000ff1a00720c */ /* 0x000fe20003f05270 */
[----:B------:R-:W-:-:S04]  /*3190*/  IMAD.U32 R5, RZ, RZ, UR19 ;  /* 0x00000013ff057e24 */ /* 0x000fc8000f8e00ff */
[----:B------:R-:W3:Y:S01]  /*31a0*/  LDCU UR16, c[0x0][0x3dc] ;  /* 0x00007b80ff1077ac */ /* 0x000ee20008000800 */
[----:B--2---:R-:W-:Y:S01]  /*31b0*/  LEA R8, R5, R24, 0x6 ;  /* 0x0000001805087211 */ /* 0x004fe200078e30ff */
[----:B------:R-:W-:Y:S01]  /*31c0*/  BSSY.RECONVERGENT B0, `(.L_x_24269) ;  /* 0x0000015000007945 */ /* 0x000fe20003800200 */
[----:B------:R-:W2:Y:S02]  /*31d0*/  LDCU.64 UR24, c[0x0][0x3a8] ;  /* 0x00007500ff1877ac */ /* 0x000ea40008000a00 */
        /* <DEDUP_REMOVED lines=16> */
[----:B------:R-:W-:-:S03]  /*32e0*/  MOV R11, UR5 ;  /* 0x00000005000b7c02 */ /* 0x000fc60008000f00 */
[----:B0-----:R4:W-:Y:S04]  /*32f0*/  STG.E desc[UR14][R6.64], R4 ;  /* 0x0000000406007986 */ /* 0x0019e8000c10190e */
[----:B------:R4:W-:Y:S02]  /*3300*/  STG.E desc[UR14][R10.64], R9 ;  /* 0x000000090a007986 */ /* 0x0009e4000c10190e */
.L_x_24270:
[----:B--23--:R-:W-:Y:S05]  /*3310*/  BSYNC.RECONVERGENT B0 ;  /* 0x0000000000007941 */ /* 0x00cfea0003800200 */
.L_x_24269:
[----:B------:R-:W-:Y:S01]  /*3320*/  BSSY.RECONVERGENT B1, `(.L_x_24271) ;  /* 0x00000ee000017945 */ /* 0x000fe20003800200 */
[----:B------:R-:W-:Y:S01]  /*3330*/  IMAD.MOV.U32 R22, RZ, RZ, RZ ;  /* 0x000000ffff167224 */ /* 0x000fe200078e00ff */
[----:B------:R-:W-:Y:S02]  /*3340*/  CS2R R20, SRZ ;  /* 0x0000000000147805 */ /* 0x000fe4000001ff00 */
[----:B------:R-:W-:Y:S05]  /*3350*/  @P1 BRA `(.L_x_24272) ;  /* 0x0000000c00a81947 */ /* 0x000fea0003800000 */
[----:B-1--4-:R-:W1:Y:S01]  /*3360*/  I2F.RP R9, R25 ;  /* 0x0000001900097306 */ /* 0x012e620000209400 */
[----:B------:R-:W2:Y:S01]  /*3370*/  LDCU UR4, c[0x0][0x3c8] ;  /* 0x00007900ff0477ac */ /* 0x000ea20008000800 */
[----:B------:R-:W-:Y:S01]  /*3380*/  IMAD.WIDE.U32 R6, R8, 0x4, RZ ;  /* 0x0000000408067825 */ /* 0x000fe200078e00ff */
[----:B------:R-:W-:Y:S01]  /*3390*/  CS2R R20, SRZ ;  /* 0x0000000000147805 */ /* 0x000fe2000001ff00 */
[----:B------:R-:W3:Y:S02]  /*33a0*/  LDCU UR6, c[0x0][0x3fc] ;  /* 0x00007f80ff0677ac */ /* 0x000ee40008000800 */
[----:B------:R-:W-:Y:S02]  /*33b0*/  IMAD R3, R24, 0x8, R3 ;  /* 0x0000000818037824 */ /* 0x000fe400078e0203 */
[----:B------:R-:W-:Y:S01]  /*33c0*/  IMAD.MOV.U32 R22, RZ, RZ, RZ ;  /* 0x000000ffff167224 */ /* 0x000fe200078e00ff */
[----:B------:R-:W4:Y:S02]  /*33d0*/  LDCU.64 UR10, c[0x0][0x3b8] ;  /* 0x00007700ff0a77ac */ /* 0x000f240008000a00 */
[----:B------:R-:W-:Y:S01]  /*33e0*/  IADD3 R3, PT, PT, R3, 0x3, RZ ;  /* 0x0000000303037810 */ /* 0x000fe20007ffe0ff */
[----:B------:R-:W-:Y:S01]  /*33f0*/  UIADD3 UR5, UPT, UPT, UR21, 0x7, URZ ;  /* 0x0000000715057890 */ /* 0x000fe2000fffe0ff */
[----:B-1----:R-:W0:Y:S03]  /*3400*/  MUFU.RCP R9, R9 ;  /* 0x0000000900097308 */ /* 0x002e260000001000 */
[----:B------:R-:W-:-:S02]  /*3410*/  USHF.R.U32.HI UR5, URZ, 0x3, UR5 ;  /* 0x00000003ff057899 */ /* 0x000fc40008011605 */
[----:B--2---:R-:W-:-:S06]  /*3420*/  UIMAD UR4, UR18, UR4, URZ ;  /* 0x00000004120472a4 */ /* 0x004fcc000f8e02ff */
[----:B------:R-:W-:-:S04]  /*3430*/  IMAD.U32 R11, RZ, RZ, UR4 ;  /* 0x00000004ff0b7e24 */ /* 0x000fc8000f8e00ff */
[----:B------:R-:W-:Y:S01]  /*3440*/  IMAD.WIDE R6, R11, 0x4, R6 ;  /* 0x000000040b067825 */ /* 0x000fe200078e0206 */
[----:B------:R-:W1:Y:S01]  /*3450*/  LDCU UR4, c[0x0][0x3e0] ;  /* 0x00007c00ff0477ac */ /* 0x000e620008000800 */
[----:B0-----:R-:W-:Y:S02]  /*3460*/  IADD3 R4, PT, PT, R9, 0xffffffe, RZ ;  /* 0x0ffffffe09047810 */ /* 0x001fe40007ffe0ff */
[----:B------:R-:W-:Y:S01]  /*3470*/  VIADD R11, R2, 0xc0 ;  /* 0x000000c0020b7836 */ /* 0x000fe20000000000 */
[----:B----4-:R-:W-:Y:S01]  /*3480*/  IADD3 R6, P0, PT, R6, UR10, RZ ;  /* 0x0000000a06067c10 */ /* 0x010fe2000ff1e0ff */
[----:B------:R-:W-:Y:S01]  /*3490*/  VIADD R2, R8, -UR5 ;  /* 0x8000000508027c36 */ /* 0x000fe20008000000 */
[----:B------:R0:W2:Y:S02]  /*34a0*/  F2I.FTZ.U32.TRUNC.NTZ R5, R4 ;  /* 0x0000000400057305 */ /* 0x0000a4000021f000 */
[----:B------:R-:W-:Y:S01]  /*34b0*/  LEA R11, R0, R11, 0x18 ;  /* 0x0000000b000b7211 */ /* 0x000fe200078ec0ff */
[----:B---3--:R-:W-:Y:S01]  /*34c0*/  IMAD.U32 R0, RZ, RZ, UR6 ;  /* 0x00000006ff007e24 */ /* 0x008fe2000f8e00ff */
[----:B------:R-:W-:-:S02]  /*34d0*/  IADD3.X R7, PT, PT, R7, UR11, RZ, P0, !PT ;  /* 0x0000000b07077c10 */ /* 0x000fc400087fe4ff */
[----:B------:R-:W-:Y:S02]  /*34e0*/  LEA R27, R24, R11, 0x5 ;  /* 0x0000000b181b7211 */ /* 0x000fe400078e28ff */
[----:B------:R-:W-:Y:S01]  /*34f0*/  IADD3 R0, PT, PT, -R0, UR17, RZ ;  /* 0x0000001100007c10 */ /* 0x000fe2000fffe1ff */
[----:B0-----:R-:W-:Y:S01]  /*3500*/  HFMA2 R4, -RZ, RZ, 0, 0 ;  /* 0x00000000ff047431 */ /* 0x001fe200000001ff */
[----:B-1----:R-:W-:Y:S01]  /*3510*/  UIMAD UR4, UR13, UR4, URZ ;  /* 0x000000040d0472a4 */ /* 0x002fe2000f8e02ff */
[----:B------:R-:W-:Y:S01]  /*3520*/  VIADD R27, R27, 0x10 ;  /* 0x000000101b1b7836 */ /* 0x000fe20000000000 */
[----:B--2---:R-:W-:Y:S02]  /*3530*/  IADD3 R10, PT, PT, RZ, -R5, RZ ;  /* 0x80000005ff0a7210 */ /* 0x004fe40007ffe0ff */
[----:B------:R-:W-:Y:S02]  /*3540*/  USHF.R.S32.HI UR6, URZ, 0x1f, UR4 ;  /* 0x0000001fff067899 */ /* 0x000fe40008011404 */
[----:B------:R-:W-:Y:S01]  /*3550*/  MOV R30, UR4 ;  /* 0x00000004001e7c02 */ /* 0x000fe20008000f00 */
[----:B------:R-:W-:-:S03]  /*3560*/  IMAD R9, R10, R25, RZ ;  /* 0x000000190a097224 */ /* 0x000fc600078e02ff */
[----:B------:R-:W-:Y:S01]  /*3570*/  MOV R31, UR6 ;  /* 0x00000006001f7c02 */ /* 0x000fe20008000f00 */
[----:B------:R-:W-:Y:S01]  /*3580*/  IMAD.HI.U32 R5, R5, R9, R4 ;  /* 0x0000000905057227 */ /* 0x000fe200078e0004 */
[----:B------:R-:W-:-:S07]  /*3590*/  IADD3 R4, PT, PT, R8, 0x1, RZ ;  /* 0x0000000108047810 */ /* 0x000fce0007ffe0ff */
.L_x_24281:
        /* <DEDUP_REMOVED lines=23> */
[----:B------:R-:W-:Y:S02]  /*3710*/  IMAD.MOV.U32 R8, RZ, RZ, RZ ;  /* 0x000000ffff087224 */ /* 0x000fe400078e00ff */
[--C-:B0-----:R-:W-:Y:S01]  /*3720*/  IMAD.MOV R17, RZ, RZ, -R9.reuse ;  /* 0x000000ffff117224 */ /* 0x101fe200078e0a09 */
[----:B------:R-:W-:Y:S02]  /*3730*/  @!P2 IADD3 R13, PT, PT, RZ, -R13, RZ ;  /* 0x8000000dff0da210 */ /* 0x000fe40007ffe0ff */
[----:B------:R-:W-:Y:S01]  /*3740*/  @!P1 LOP3.LUT R13, RZ, R11, RZ, 0x33, !PT ;  /* 0x0000000bff0d9212 */ /* 0x000fe200078e33ff */
[----:B------:R-:W-:Y:S01]  /*3750*/  IMAD R17, R17, R10, RZ ;  /* 0x0000000a11117224 */ /* 0x000fe200078e02ff */
[----:B------:R-:W-:Y:S02]  /*3760*/  ISETP.NE.AND P2, PT, R15, RZ, PT ;  /* 0x000000ff0f00720c */ /* 0x000fe40003f45270 */
[----:B------:R-:W-:Y:S01]  /*3770*/  IADD3 R11, PT, PT, R13, UR12, RZ ;  /* 0x0000000c0d0b7c10 */ /* 0x000fe2000fffe0ff */
        /* <DEDUP_REMOVED lines=17> */
[----:B------:R-:W0:Y:S01]  /*3890*/  LDS.128 R16, [R27+-0x10] ;  /* 0xfffff0001b107984 */ /* 0x000e220000000c00 */
[----:B--2---:R-:W-:-:S03]  /*38a0*/  IMAD.WIDE R8, R9, UR16, R30 ;  /* 0x0000001009087c25 */ /* 0x004fc6000f8e021e */
[----:B------:R-:W-:-:S05]  /*38b0*/  LEA R8, P0, R23, R8, 0x3 ;  /* 0x0000000817087211 */ /* 0x000fca00078018ff */
[----:B------:R-:W-:Y:S01]  /*38c0*/  IMAD.X R9, RZ, RZ, R9, P0 ;  /* 0x000000ffff097224 */ /* 0x000fe200000e0609 */
[----:B------:R-:W-:-:S04]  /*38d0*/  LEA R32, P0, R8, UR24, 0x1 ;  /* 0x0000001808207c11 */ /* 0x000fc8000f8008ff */
[----:B------:R-:W-:-:S05]  /*38e0*/  LEA.HI.X R33, R8, UR25, R9, 0x1, P0 ;  /* 0x0000001908217c11 */ /* 0x000fca00080f0c09 */
[----:B------:R1:W5:Y:S04]  /*38f0*/  LDG.E.128.CONSTANT R8, desc[UR14][R32.64+0x200] ;  /* 0x0002000e20087981 */ /* 0x000368000c1e9d00 */
[----:B------:R1:W5:Y:S01]  /*3900*/  LDG.E.128.CONSTANT R12, desc[UR14][R32.64] ;  /* 0x0000000e200c7981 */ /* 0x000362000c1e9d00 */
[----:B------:R-:W-:Y:S01]  /*3910*/  ISETP.NE.AND P0, PT, R2, -0x1, PT ;  /* 0xffffffff0200780c */ /* 0x000fe20003f05270 */
[----:B------:R-:W-:Y:S01]  /*3920*/  BSSY.RECONVERGENT B2, `(.L_x_24275) ;  /* 0x0000022000027945 */ /* 0x000fe20003800200 */
[----:B0-----:R-:W-:Y:S02]  /*3930*/  F2FP.F16.F32.PACK_AB R29, R17, R16 ;  /* 0x00000010111d723e */ /* 0x001fe400000000ff */
[----:B------:R-:W-:-:S09]  /*3940*/  F2FP.F16.F32.PACK_AB R34, R19, R18 ;  /* 0x000000121322723e */ /* 0x000fd200000000ff */
[----:B-1----:R-:W-:Y:S05]  /*3950*/  @P0 BRA `(.L_x_24276) ;  /* 0x0000000000780947 */ /* 0x002fea0003800000 */
[C---:B------:R-:W-:Y:S01]  /*3960*/  VIADD R17, R3.reuse, 0x1 ;  /* 0x0000000103117836 */ /* 0x040fe20000000000 */
[----:B------:R-:W-:Y:S02]  /*3970*/  IADD3 R16, PT, PT, R3, -0x1, RZ ;  /* 0xffffffff03107810 */ /* 0x000fe40007ffe0ff */
[----:B-----5:R-:W-:Y:S02]  /*3980*/  PRMT R18, R13, 0x7632, R18 ;  /* 0x000076320d127816 */ /* 0x020fe40000000012 */
[----:B------:R-:W-:Y:S01]  /*3990*/  ISETP.GE.AND P1, PT, R17, UR21, PT ;  /* 0x0000001511007c0c */ /* 0x000fe2000bf26270 */
[C---:B------:R-:W-:Y:S01]  /*39a0*/  VIADD R17, R3.reuse, 0x3 ;  /* 0x0000000303117836 */ /* 0x040fe20000000000 */
[----:B------:R-:W-:Y:S02]  /*39b0*/  ISETP.GE.AND P6, PT, R16, UR21, PT ;  /* 0x0000001510007c0c */ /* 0x000fe4000bfc6270 */
[----:B------:R-:W-:Y:S02]  /*39c0*/  IADD3 R16, PT, PT, R3, 0x2, RZ ;  /* 0x0000000203107810 */ /* 0x000fe40007ffe0ff */
[----:B------:R-:W-:-:S02]  /*39d0*/  ISETP.GE.AND P3, PT, R17, UR21, PT ;  /* 0x0000001511007c0c */ /* 0x000fc4000bf66270 */
[----:B------:R-:W-:Y:S01]  /*39e0*/  ISETP.GE.AND P2, PT, R16, UR21, PT ;  /* 0x0000001510007c0c */ /* 0x000fe2000bf46270 */
[C---:B------:R-:W-:Y:S01]  /*39f0*/  VIADD R16, R3.reuse, 0xfffffffe ;  /* 0xfffffffe03107836 */ /* 0x040fe20000000000 */
[----:B------:R-:W-:Y:S02]  /*3a00*/  IADD3 R17, PT, PT, R3, 0x4, RZ ;  /* 0x0000000403117810 */ /* 0x000fe40007ffe0ff */
[----:B------:R-:W-:Y:S02]  /*3a10*/  SEL R13, R13, RZ, !P6 ;  /* 0x000000ff0d0d7207 */ /* 0x000fe40007000000 */
[----:B------:R-:W-:Y:S02]  /*3a20*/  ISETP.GE.AND P4, PT, R17, UR21, PT ;  /* 0x0000001511007c0c */ /* 0x000fe4000bf86270 */
[----:B------:R-:W-:Y:S02]  /*3a30*/  PRMT R17, R14, 0x7632, R17 ;  /* 0x000076320e117816 */ /* 0x000fe40000000011 */
[----:B------:R-:W-:-:S02]  /*3a40*/  ISETP.GE.AND P5, PT, R16, UR21, PT ;  /* 0x0000001510007c0c */ /* 0x000fc4000bfa6270 */
[----:B------:R-:W-:Y:S02]  /*3a50*/  SEL R14, R14, RZ, !P1 ;  /* 0x000000ff0e0e7207 */ /* 0x000fe40004800000 */
        /* <DEDUP_REMOVED lines=14> */
.L_x_24276:
[----:B------:R-:W-:Y:S05]  /*3b40*/  BSYNC.RECONVERGENT B2 ;  /* 0x0000000000027941 */ /* 0x000fea0003800200 */
.L_x_24275:
[----:B------:R-:W0:Y:S01]  /*3b50*/  LDS.128 R16, [R27] ;  /* 0x000000001b107984 */ /* 0x000e220000000c00 */
[----:B-----5:R-:W-:Y:S01]  /*3b60*/  HMUL2 R13, R34, R13 ;  /* 0x0000000d220d7232 */ /* 0x020fe20000000000 */
[----:B------:R-:W-:Y:S03]  /*3b70*/  BSSY.RECONVERGENT B2, `(.L_x_24277) ;  /* 0x0000022000027945 */ /* 0x000fe60003800200 */
[----:B------:R-:W-:Y:S01]  /*3b80*/  HFMA2 R12, R29, R12, R13 ;  /* 0x0000000c1d0c7231 */ /* 0x000fe2000000000d */
[----:B0-----:R-:W-:Y:S01]  /*3b90*/  F2FP.F16.F32.PACK_AB R13, R17, R16 ;  /* 0x00000010110d723e */ /* 0x001fe200000000ff */
[----:B------:R-:W-:Y:S06]  /*3ba0*/  @P0 BRA `(.L_x_24278) ;  /* 0x0000000000780947 */ /* 0x000fec0003800000 */
        /* <DEDUP_REMOVED lines=30> */
.L_x_24278:
[----:B------:R-:W-:Y:S05]  /*3d90*/  BSYNC.RECONVERGENT B2 ;  /* 0x0000000000027941 */ /* 0x000fea0003800200 */
.L_x_24277:
[----:B------:R-:W-:Y:S01]  /*3da0*/  HMUL2 R9, R34, R9 ;  /* 0x0000000922097232 */ /* 0x000fe20000000000 */
[----:B------:R-:W-:Y:S01]  /*3db0*/  F2FP.F16.F32.PACK_AB R18, R19, R18 ;  /* 0x000000121312723e */ /* 0x000fe200000000ff */
[----:B------:R-:W-:Y:S01]  /*3dc0*/  HFMA2 R14, R13, R14, R12 ;  /* 0x0000000e0d0e7231 */ /* 0x000fe2000000000c */
[----:B------:R-:W-:Y:S01]  /*3dd0*/  ISETP.GT.U32.AND P1, PT, R23, 0xf, PT ;  /* 0x0000000f1700780c */ /* 0x000fe20003f24070 */
[----:B------:R-:W-:Y:S01]  /*3de0*/  HFMA2 R9, R29, R8, R9 ;  /* 0x000000081d097231 */ /* 0x000fe20000000009 */
[----:B------:R-:W-:-:S03]  /*3df0*/  MOV R12, R18 ;  /* 0x00000012000c7202 */ /* 0x000fc60000000f00 */
[----:B------:R-:W-:Y:S02]  /*3e00*/  HFMA2 R9, R13, R10, R9 ;  /* 0x0000000a0d097231 */ /* 0x000fe40000000009 */
[C---:B------:R-:W-:Y:S02]  /*3e10*/  HFMA2 R14, R12.reuse, R15, R14 ;  /* 0x0000000f0c0e7231 */ /* 0x040fe4000000000e */
[----:B------:R-:W-:-:S03]  /*3e20*/  HFMA2 R11, R12, R11, R9 ;  /* 0x0000000b0c0b7231 */ /* 0x000fc60000000009 */
[--C-:B------:R-:W-:Y:S02]  /*3e30*/  HADD2.F32 R8, -RZ, R14.reuse.H0_H0 ;  /* 0x2000000eff087230 */ /* 0x100fe40000004100 */
[--C-:B------:R-:W-:Y:S02]  /*3e40*/  HADD2.F32 R10, -RZ, R11.reuse.H0_H0 ;  /* 0x2000000bff0a7230 */ /* 0x100fe40000004100 */
[----:B------:R-:W-:Y:S02]  /*3e50*/  HADD2.F32 R9, -RZ, R14.H1_H1 ;  /* 0x3000000eff097230 */ /* 0x000fe40000004100 */
[----:B------:R-:W-:-:S03]  /*3e60*/  HADD2.F32 R11, -RZ, R11.H1_H1 ;  /* 0x3000000bff0b7230 */ /* 0x000fc60000004100 */
[----:B------:R-:W-:Y:S02]  /*3e70*/  FADD.FTZ R9, R8, R9 ;  /* 0x0000000908097221 */ /* 0x000fe40000010000 */
[----:B------:R-:W-:Y:S02]  /*3e80*/  FADD.FTZ R10, R10, R11 ;  /* 0x0000000b0a0a7221 */ /* 0x000fe40000010000 */
[----:B------:R-:W-:Y:S02]  /*3e90*/  FADD.FTZ R22, R22, R9 ;  /* 0x0000000916167221 */ /* 0x000fe40000010000 */
        /* <DEDUP_REMOVED lines=15> */
[C---:B-----5:R-:W-:Y:S02]  /*3f90*/  PRMT R14, R8.reuse, 0x7632, R14 ;  /* 0x00007632080e7816 */ /* 0x060fe4000000000e */
[----:B------:R-:W-:Y:S02]  /*3fa0*/  ISETP.GE.AND P4, PT, R15, UR21, PT ;  /* 0x000000150f007c0c */ /* 0x000fe4000bf86270 */
[----:B------:R-:W-:Y:S02]  /*3fb0*/  ISETP.GE.AND P3, PT, R17, UR21, PT ;  /* 0x0000001511007c0c */ /* 0x000fe4000bf66270 */
[----:B------:R-:W-:Y:S02]  /*3fc0*/  SEL R8, R8, RZ, !P6 ;  /* 0x000000ff08087207 */ /* 0x000fe40007000000 */
        /* <DEDUP_REMOVED lines=16> */
.L_x_24280:
[----:B------:R-:W-:Y:S05]  /*40d0*/  BSYNC.RECONVERGENT B2 ;  /* 0x0000000000027941 */ /* 0x000fea0003800200 */
.L_x_24279:
        /* <DEDUP_REMOVED lines=8> */
.L_x_24274:
[----:B------:R-:W-:Y:S05]  /*4160*/  BSYNC.RECONVERGENT B0 ;  /* 0x0000000000007941 */ /* 0x000fea0003800200 */
.L_x_24273:
        /* <DEDUP_REMOVED lines=9> */
.L_x_24272:
[----:B------:R-:W-:Y:S05]  /*4200*/  BSYNC.RECONVERGENT B1 ;  /* 0x0000000000017941 */ /* 0x000fea0003800200 */
.L_x_24271:
        /* <DEDUP_REMOVED lines=19> */
.L_x_24283:
[----:B------:R-:W-:Y:S05]  /*4340*/  BSYNC.RECONVERGENT B0 ;  /* 0x0000000000007941 */ /* 0x000fea0003800200 */
.L_x_24282:
        /* <DEDUP_REMOVED lines=10> */
.L_x_24285:
[----:B------:R-:W-:Y:S05]  /*43f0*/  BSYNC.RECONVERGENT B0 ;  /* 0x0000000000007941 */ /* 0x000fea0003800200 */
.L_x_24284:
[----:B------:R-:W-:Y:S06]  /*4400*/  BAR.SYNC.DEFER_BLOCKING 0x0 ;  /* 0x0000000000007b1d */ /* 0x000fec0000010000 */
[----:B------:R-:W-:Y:S04]  /*4410*/  BSSY.RECONVERGENT B0, `(.L_x_24286) ;  /* 0x0000006000007945 */ /* 0x000fe80003800200 */
[----:B------:R-:W-:Y:S05]  /*4420*/  @P3 BRA `(.L_x_24287) ;  /* 0x0000000000103947 */ /* 0x000fea0003800000 */
[----:B------:R-:W-:Y:S01]  /*4430*/  ISETP.GT.U32.AND P1, PT, R23, 0xf, PT ;  /* 0x0000000f1700780c */ /* 0x000fe20003f24070 */
[----:B------:R3:W-:Y:S04]  /*4440*/  STS [R24+-0x140], R22 ;  /* 0xfffec01618007388 */ /* 0x0007e80000000800 */
[----:B------:R3:W-:Y:S08]  /*4450*/  STS [R24+-0xc0], R21 ;  /* 0xffff401518007388 */ /* 0x0007f00000000800 */
[----:B------:R3:W-:Y:S02]  /*4460*/  @!P1 STS [R24+-0x40], R20 ;  /* 0xffffc01418009388 */ /* 0x0007e40000000800 */
.L_x_24287:
[----:B------:R-:W-:Y:S05]  /*4470*/  BSYNC.RECONVERGENT B0 ;  /* 0x0000000000007941 */ /* 0x000fea0003800200 */
.L_x_24286:
        /* <DEDUP_REMOVED lines=10> */
.L_x_24289:
[----:B------:R-:W-:Y:S05]  /*4520*/  BSYNC.RECONVERGENT B0 ;  /* 0x0000000000007941 */ /* 0x000fea0003800200 */
.L_x_24288:
[----:B------:R-:W-:Y:S06]  /*4530*/  BAR.SYNC.DEFER_BLOCKING 0x0 ;  /* 0x0000000000007b1d */ /* 0x000fec0000010000 */
[----:B------:R-:W-:Y:S05]  /*4540*/  @P0 EXIT ;  /* 0x000000000000094d */ /* 0x000fea0003800000 */
[----:B------:R-:W-:Y:S01]  /*4550*/  UIMAD UR4, UR18, UR23, UR20 ;  /* 0x00000017120472a4 */ /* 0x000fe2000f8e0214 */
[----:B------:R-:W5:Y:S01]  /*4560*/  LDCU.64 UR6, c[0x0][0x390] ;  /* 0x00007200ff0677ac */ /* 0x000f620008000a00 */
[----:B------:R-:W-:Y:S02]  /*4570*/  UIMAD UR5, UR19, 0x50, URZ ;  /* 0x00000050130578a4 */ /* 0x000fe4000f8e02ff */
[----:B------:R-:W-:-:S04]  /*4580*/  UIMAD UR4, UR4, UR22, URZ ;  /* 0x00000016040472a4 */ /* 0x000fc8000f8e02ff */
[----:B------:R-:W-:Y:S01]  /*4590*/  UIMAD UR4, UR4, 0x50, URZ ;  /* 0x00000050040478a4 */ /* 0x000fe2000f8e02ff */
[----:B------:R-:W-:-:S05]  /*45a0*/  IMAD.U32 R0, RZ, RZ, UR5 ;  /* 0x00000005ff007e24 */ /* 0x000fca000f8e00ff */
[----:B------:R-:W-:Y:S02]  /*45b0*/  IADD3 R3, P0, P1, R23, UR4, R0 ;  /* 0x0000000417037c10 */ /* 0x000fe4000f91e000 */
[----:B------:R-:W-:Y:S02]  /*45c0*/  F2FP.F16.F32.PACK_AB R0, R21, R22 ;  /* 0x000000161500723e */ /* 0x000fe400000000ff */
[----:B0---4-:R-:W-:Y:S02]  /*45d0*/  IADD3.X R4, PT, PT, RZ, RZ, RZ, P0, P1 ;  /* 0x000000ffff047210 */ /* 0x011fe400007e24ff */
[----:B-----5:R-:W-:-:S04]  /*45e0*/  LEA R2, P0, R3, UR6, 0x1 ;  /* 0x0000000603027c11 */ /* 0x020fc8000f8008ff */
[--C-:B------:R-:W-:Y:S02]  /*45f0*/  LEA.HI.X R3, R3, UR7, R4.reuse, 0x1, P0 ;  /* 0x0000000703037c11 */ /* 0x100fe400080f0c04 */
[----:B------:R-:W-:Y:S02]  /*4600*/  ISETP.GT.U32.AND P0, PT, R23, 0xf, PT ;  /* 0x0000000f1700780c */ /* 0x000fe40003f04070 */
[----:B------:R-:W-:Y:S01]  /*4610*/  PRMT R4, R0, 0x7632, R4 ;  /* 0x0000763200047816 */ /* 0x000fe20000000004 */
[----:B------:R0:W-:Y:S04]  /*4620*/  STG.E.U16 desc[UR14][R2.64], R0 ;  /* 0x0000000002007986 */ /* 0x0001e8000c10150e */
[----:B------:R0:W-:Y:S06]  /*4630*/  STG.E.U16 desc[UR14][R2.64+0x40], R4 ;  /* 0x0000400402007986 */ /* 0x0001ec000c10150e */
[----:B------:R-:W-:Y:S05]  /*4640*/  @P0 EXIT ;  /* 0x000000000000094d */ /* 0x000fea0003800000 */
[----:B0-----:R-:W-:-:S05]  /*4650*/  F2FP.F16.F32.PACK_AB R0, RZ, R20 ;  /* 0x00000014ff00723e */ /* 0x001fca00000000ff */
[----:B------:R-:W-:Y:S01]  /*4660*/  STG.E.U16 desc[UR14][R2.64+0x80], R0 ;  /* 0x0000800002007986 */ /* 0x000fe2000c10150e */
[----:B------:R-:W-:Y:S05]  /*4670*/  EXIT ;  /* 0x000000000000794d */ /* 0x000fea0003800000 */
.L_x_24246:
        /* <DEDUP_REMOVED lines=8> */
.L_x_24291:
[----:B------:R-:W-:Y:S05]  /*4700*/  BSYNC B2 ;  /* 0x0000000000027941 */ /* 0x000fea0003800000 */
.L_x_24290:
        /* <DEDUP_REMOVED lines=9> */
.L_x_24292:
[----:B------:R-:W-:Y:S01]  /*47a0*/  IMAD.MOV.U32 R4, RZ, RZ, R9 ;  /* 0x000000ffff047224 */ /* 0x000fe200078e0009 */
[----:B------:R-:W-:Y:S06]  /*47b0*/  BRA `(.L_x_24293) ;  /* 0xffffffcc00687947 */ /* 0x000fec000383ffff */
.L_x_24248:
        /* <DEDUP_REMOVED lines=8> */
.L_x_24295:
[----:B------:R-:W-:Y:S05]  /*4840*/  BSYNC B0 ;  /* 0x0000000000007941 */ /* 0x000fea0003800000 */
.L_x_24294:
        /* <DEDUP_REMOVED lines=8> */
.L_x_24296:
[----:B------:R-:W-:Y:S01]  /*48d0*/  HFMA2 R10, -RZ, RZ, 0, 2.384185791015625e-07 ;  /* 0x00000004ff0a7431 */ /* 0x000fe200000001ff */
[----:B------:R-:W-:-:S04]  /*48e0*/  MOV R2, R9 ;  /* 0x0000000900027202 */ /* 0x000fc80000000f00 */
[----:B------:R-:W-:-:S05]  /*48f0*/  FMNMX.FTZ R4, R7, R2, !PT ;  /* 0x0000000207047209 */ /* 0x000fca0007810000 */
[----:B------:R-:W-:-:S07]  /*4900*/  IMAD.MOV.U32 R7, RZ, RZ, R4 ;  /* 0x000000ffff077224 */ /* 0x000fce00078e0004 */
[----:B------:R-:W-:Y:S05]  /*4910*/  WARPSYNC.COLLECTIVE R8, `(.L_x_24297) ;  /* 0x0000000008087348 */ /* 0x000fea0003c00000 */
[----:B------:R0:W1:Y:S02]  /*4920*/  SHFL.BFLY P2, R9, R7, R10, R11 ;  /* 0x0c00000a07097389 */ /* 0x000064000004000b */
[----:B01----:R-:W-:Y:S05]  /*4930*/  ENDCOLLECTIVE ;  /* 0x000000000000791b */ /* 0x003fea0003800000 */
.L_x_24297:
[----:B------:R-:W-:Y:S05]  /*4940*/  BRA `(.L_x_24298) ;  /* 0xffffffcc00a47947 */ /* 0x000fea000383ffff */
.L_x_24299:
        /* <DEDUP_REMOVED lines=11> */
.L_x_27602:


//--------------------- .text._ZN4vllm32paged_attention_v2_reduce_kernelItLi64ELi128ELi512EEEvPT_PKfS4_PKS1_PKii --------------------------
	.section	.text._ZN4vllm32paged_attention_v2_reduce_kernelItLi64ELi128ELi512EEEvPT_PKfS4_PKS1_PKii,"ax",@progbits
	.align	128
        .global         _ZN4vllm32paged_attention_v2_reduce_kernelItLi64ELi128ELi512EEEvPT_PKfS4_PKS1_PKii
        .type           _ZN4vllm32paged_attention_v2_reduce_kernelItLi64ELi128ELi512EEEvPT_PKfS4_PKS1_PKii,@function
        .size           _ZN4vllm32paged_attention_v2_reduce_kernelItLi64ELi128ELi512EEEvPT_PKfS4_PKS1_PKii,(.L_x_27603 - _ZN4vllm32paged_attention_v2_reduce_kernelItLi64ELi128ELi512EEEvPT_PKfS4_PKS1_PKii)
        .other          _ZN4vllm32paged_attention_v2_reduce_kernelItLi64ELi128ELi512EEEvPT_PKfS4_PKS1_PKii,@"STO_CUDA_ENTRY STV_DEFAULT"
_ZN4vllm32paged_attention_v2_reduce_kernelItLi64ELi128ELi512EEEvPT_PKfS4_PKS1_PKii:
.text._ZN4vllm32paged_attention_v2_reduce_kernelItLi64ELi128ELi512EEEvPT_PKfS4_PKS1_PKii:
        /* <DEDUP_REMOVED lines=69> */
.L_x_24303:
        /* <DEDUP_REMOVED lines=10> */
.L_x_24302:
[----:B------:R-:W-:Y:S05]  /*04f0*/  BSYNC.RECONVERGENT B0 ;  /* 0x0000000000007941 */ /* 0x000fea0003800200 */
.L_x_24301:
        /* <DEDUP_REMOVED lines=11> */
.L_x_24304:
        /* <DEDUP_REMOVED lines=40> */
.L_x_24300:
        /* <DEDUP_REMOVED lines=61> */
.L_x_24309:
        /* <DEDUP_REMOVED lines=11> */
.L_x_24308:
[----:B------:R-:W-:Y:S05]  /*0cb0*/  BSYNC.RECONVERGENT B1 ;  /* 0x0000000000017941 */ /* 0x000fea0003800200 */
.L_x_24307:
        /* <DEDUP_REMOVED lines=9> */
.L_x_24310:
        /* <DEDUP_REMOVED lines=37> */
.L_x_24306:
[----:B------:R-:W-:Y:S05]  /*0fa0*/  BSYNC.RECONVERGENT B0 ;  /* 0x0000000000007941 */ /* 0x000fea0003800200 */
.L_x_24305:
        /* <DEDUP_REMOVED lines=76> */
.L_x_24315:
        /* <DEDUP_REMOVED lines=18> */
.L_x_24314:
[----:B------:R-:W-:Y:S05]  /*1590*/  BSYNC.RECONVERGENT B1 ;  /* 0x0000000000017941 */ /* 0x000fea0003800200 */
.L_x_24313:
        /* <DEDUP_REMOVED lines=11> */
.L_x_24316:
        /* <DEDUP_REMOVED lines=62> */
.L_x_24312:
[----:B------:R-:W-:Y:S05]  /*1a30*/  BSYNC.RECONVERGENT B0 ;  /* 0x0000000000007941 */ /* 0x000fea0003800200 */
.L_x_24311:
        /* <DEDUP_REMOVED lines=55> */
.L_x_24319:
        /* <DEDUP_REMOVED lines=84> */
.L_x_24318:
        /* <DEDUP_REMOVED lines=48> */
.L_x_24320:
        /* <DEDUP_REMOVED lines=28> */
.L_x_24321:
        /* <DEDUP_REMOVED lines=13> */
.L_x_24317:
[----:B------:R-:W1:Y:S01]  /*2880*/  LDC.64 R2, c[0x0][0x380] ;  /* 0x0000e000ff027b82 */ /* 0x000e620000000a00 */
[----:B------:R-:W-:Y:S01]  /*2890*/  IMAD.U32 R15, R15, 0x40, R12 ;  /* 0x000000400f0f7824 */ /* 0x000fe200078e000c */
[----:B------:R-:W-:-:S03]  /*28a0*/  F2FP.F16.F32.PACK_AB R17, RZ, R17 ;  /* 0x00000011ff11723e */ /* 0x000fc600000000ff */
[----:B-1----:R-:W-:-:S05]  /*28b0*/  IMAD.WIDE.U32 R2, R15, 0x2, R2 ;  /* 0x000000020f027825 */ /* 0x002fca00078e0002 */
[----:B------:R-:W-:Y:S01]  /*28c0*/  STG.E.U16 desc[UR6][R2.64], R17 ;  /* 0x0000001102007986 */ /* 0x000fe2000c101506 */
[----:B------:R-:W-:Y:S05]  /*28d0*/  EXIT ;  /* 0x000000000000794d */ /* 0x000fea0003800000 */
.L_x_24322:
        /* <DEDUP_REMOVED lines=10> */
.L_x_27603:


//--------------------- .text._ZN4vllm25paged_attention_v2_kernelIttLi64ELi8ELi128ELNS_18Fp8KVCacheDataTypeE0ELb1ELi512EEEvPfS2_PT_PKS3_PKT0_S9_ifPKiSB_iPKfiiiSD_SD_iiiii --------------------------
	.section	.text._ZN4vllm25paged_attention_v2_kernelIttLi64ELi8ELi128ELNS_18Fp8KVCacheDataTypeE0ELb1ELi512EEEvPfS2_PT_PKS3_PKT0_S9_ifPKiSB_iPKfiiiSD_SD_iiiii,"ax",@progbits
	.align	128
        .global         _ZN4vllm25paged_attention_v2_kernelIttLi64ELi8ELi128ELNS_18Fp8KVCacheDataTypeE0ELb1ELi512EEEvPfS2_PT_PKS3_PKT0_S9_ifPKiSB_iPKfiiiSD_SD_iiiii
        .type           _ZN4vllm25paged_attention_v2_kernelIttLi64ELi8ELi128ELNS_18Fp8KVCacheDataTypeE0ELb1ELi512EEEvPfS2_PT_PKS3_PKT0_S9_ifPKiSB_iPKfiiiSD_SD_iiiii,@function
        .size           _ZN4vllm25paged_attention_v2_kernelIttLi64ELi8ELi128ELNS_18Fp8KVCacheDataTypeE0ELb1ELi512EEEvPfS2_PT_PKS3_PKT0_S9_ifPKiSB_iPKfiiiSD_SD_iiiii,(.L_x_27604 - _ZN4vllm25paged_attention_v2_kernelIttLi64ELi8ELi128ELNS_18Fp8KVCacheDataTypeE0ELb1ELi512EEEvPfS2_PT_PKS3_PKT0_S9_ifPKiSB_iPKfiiiSD_SD_iiiii)
        .other          _ZN4vllm25paged_attention_v2_kernelIttLi64ELi8ELi128ELNS_18Fp8KVCacheDataTypeE0ELb1ELi512EEEvPfS2_PT_PKS3_PKT0_S9_ifPKiSB_iPKfiiiSD_SD_iiiii,@"STO_CUDA_ENTRY STV_DEFAULT"
_ZN4vllm25paged_attention_v2_kernelIttLi64ELi8ELi128ELNS_18Fp8KVCacheDataTypeE0ELb1ELi512EEEvPfS2_PT_PKS3_PKT0_S9_ifPKiSB_iPKfiiiSD_SD_iiiii:
.text._ZN4vllm25paged_attention_v2_kernelIttLi64ELi8ELi128ELNS_18Fp8KVCacheDataTypeE0ELb1ELi512EEEvPfS2_PT_PKS3_PKT0_S9_ifPKiSB_iPKfiiiSD_SD_iiiii:
        /* <DEDUP_REMOVED lines=32> */
[----:B------:R-:W-:Y:S01]  /*0200*/  UMOV UR27, 0x400 ;  /* 0x00000400001b7882 */ /* 0x000fe20000000000 */
[----:B------:R-:W0:Y:S01]  /*0210*/  LDCU UR14, c[0x0][0x3f8] ;  /* 0x00007f00ff0e77ac */ /* 0x000e220008000800 */
[----:B------:R-:W-:Y:S01]  /*0220*/  USHF.L.U32 UR26, UR22, 0x6, URZ ;  /* 0x00000006161a7899 */ /* 0x000fe200080006ff */
[----:B------:R-:W1:Y:S08]  /*0230*/  LDCU UR32, c[0x0][0x3dc] ;  /* 0x00007b80ff2077ac */ /* 0x000e700008000800 */
[----:B------:R-:W3:Y:S01]  /*0240*/  @!P0 LDC.64 R4, c[0x0][0x398] ;  /* 0x0000e600ff048b82 */ /* 0x000ee20000000a00 */
[----:B------:R-:W-:Y:S01]  /*0250*/  @!P0 IMAD.SHL.U32 R3, R3, 0x40, RZ ;  /* 0x0000004003038824 */ /* 0x000fe200078e00ff */
[----:B------:R-:W-:Y:S01]  /*0260*/  @!P0 SHF.L.U32 R0, R2, 0x1, RZ ;  /* 0x0000000102008819 */ /* 0x000fe200000006ff */
[----:B------:R-:W4:Y:S03]  /*0270*/  LDCU UR33, c[0x0][0x3b4] ;  /* 0x00007680ff2177ac */ /* 0x000f260008000800 */
[----:B------:R-:W-:Y:S01]  /*0280*/  @!P0 IADD3 R0, P1, P2, R0, UR4, R3 ;  /* 0x0000000400008c10 */ /* 0x000fe2000fa3e003 */
[----:B------:R-:W0:Y:S03]  /*0290*/  LDCU.64 UR24, c[0x0][0x3a0] ;  /* 0x00007400ff1877ac */ /* 0x000e260008000a00 */
[----:B------:R-:W-:Y:S01]  /*02a0*/  @!P0 IADD3.X R3, PT, PT, RZ, UR5, RZ, P1, P2 ;  /* 0x00000005ff038c10 */ /* 0x000fe20008fe44ff */
[----:B------:R-:W2:Y:S01]  /*02b0*/  @UP0 LDCU.64 UR4, c[0x0][0x3d0] ;  /* 0x00007a00ff0407ac */ /* 0x000ea20008000a00 */
[----:B---3--:R-:W-:-:S04]  /*02c0*/  @!P0 LEA R4, P1, R0, R4, 0x1 ;  /* 0x0000000400048211 */ /* 0x008fc800078208ff */
[----:B------:R-:W-:Y:S02]  /*02d0*/  @!P0 LEA.HI.X R5, R0, R5, R3, 0x1, P1 ;  /* 0x0000000500058211 */ /* 0x000fe400008f0c03 */
[----:B------:R-:W3:Y:S03]  /*02e0*/  I2F.RP R0, UR9 ;  /* 0x0000000900007d06 */ /* 0x000ee60008209400 */
[----:B------:R-:W4:Y:S01]  /*02f0*/  @!P0 LDG.E.CONSTANT R4, desc[UR12][R4.64] ;  /* 0x0000000c04048981 */ /* 0x000f22000c1e9900 */
[----:B------:R-:W1:Y:S01]  /*0300*/  LDCU UR20, c[0x0][0x370] ;  /* 0x00006e00ff1477ac */ /* 0x000e620008000800 */
[----:B------:R-:W-:Y:S01]  /*0310*/  PLOP3.LUT P1, PT, PT, PT, UP0, 0x80, 0x8 ;  /* 0x000000000008781c */ /* 0x000fe20003f2f008 */
[----:B------:R-:W-:Y:S01]  /*0320*/  IMAD.MOV.U32 R3, RZ, RZ, RZ ;  /* 0x000000ffff037224 */ /* 0x000fe200078e00ff */
[----:B--2---:R-:W-:-:S06]  /*0330*/  @UP0 UIMAD.WIDE.U32 UR4, UR18, 0x4, UR4 ;  /* 0x00000004120408a5 */ /* 0x004fcc000f8e0004 */
[----:B------:R-:W-:Y:S01]  /*0340*/  MOV R7, UR5 ;  /* 0x0000000500077c02 */ /* 0x000fe20008000f00 */
[----:B---3--:R-:W2:Y:S01]  /*0350*/  MUFU.RCP R0, R0 ;  /* 0x0000000000007308 */ /* 0x008ea20000001000 */
[----:B------:R-:W-:Y:S02]  /*0360*/  IMAD.U32 R6, RZ, RZ, UR4 ;  /* 0x00000004ff067e24 */ /* 0x000fe4000f8e00ff */
[----:B--2---:R-:W-:Y:S01]  /*0370*/  VIADD R8, R0, 0xffffffe ;  /* 0x0ffffffe00087836 */ /* 0x004fe20000000000 */
[----:B------:R-:W-:Y:S02]  /*0380*/  UMOV UR4, URZ ;  /* 0x000000ff00047c82 */ /* 0x000fe40008000000 */
[----:B------:R2:W5:Y:S01]  /*0390*/  @P1 LDG.E.CONSTANT R3, desc[UR12][R6.64] ;  /* 0x0000000c06031981 */ /* 0x000562000c1e9900 */
[----:B-1----:R-:W-:Y:S01]  /*03a0*/  IABS R0, UR20 ;  /* 0x0000001400007c13 */ /* 0x002fe20008000000 */
[----:B------:R-:W-:Y:S01]  /*03b0*/  UIADD3 UR10, UPT, UPT, UR21, -0x1, URZ ;  /* 0xffffffff150a7890 */ /* 0x000fe2000fffe0ff */
[----:B------:R-:W-:Y:S01]  /*03c0*/  IMAD.SHL.U32 R15, R2, 0x20, RZ ;  /* 0x00000020020f7824 */ /* 0x000fe200078e00ff */
[----:B------:R-:W1:Y:S01]  /*03d0*/  F2I.FTZ.U32.TRUNC.NTZ R8, R8 ;  /* 0x0000000800087305 */ /* 0x000e62000021f000 */
[----:B------:R-:W-:Y:S01]  /*03e0*/  R2UR UR8, R0 ;  /* 0x00000000000872ca */ /* 0x000fe200000e0000 */
[----:B------:R-:W-:Y:S01]  /*03f0*/  BSSY B0, `(.L_x_24323) ;  /* 0x0000121000007945 */ /* 0x000fe20003800000 */
[----:B------:R-:W-:Y:S01]  /*0400*/  MOV R0, UR29 ;  /* 0x0000001d00007c02 */ /* 0x000fe20008000f00 */
[----:B------:R-:W-:Y:S01]  /*0410*/  IMAD.MOV.U32 R14, RZ, RZ, -0x800001 ;  /* 0xff7fffffff0e7424 */ /* 0x000fe200078e00ff */
[----:B------:R-:W-:Y:S01]  /*0420*/  LOP3.LUT R15, R15, 0x60, RZ, 0xc0, !PT ;  /* 0x000000600f0f7812 */ /* 0x000fe200078ec0ff */
[----:B--2---:R-:W-:Y:S01]  /*0430*/  IMAD.MOV.U32 R6, RZ, RZ, RZ ;  /* 0x000000ffff067224 */ /* 0x004fe200078e00ff */
[----:B------:R-:W-:-:S04]  /*0440*/  IABS R0, R0 ;  /* 0x0000000000007213 */ /* 0x000fc80000000000 */
[----:B------:R-:W-:Y:S02]  /*0450*/  MOV R16, R0 ;  /* 0x0000000000107202 */ /* 0x000fe40000000f00 */
        /* <DEDUP_REMOVED lines=24> */
[----:B------:R-:W-:Y:S01]  /*05e0*/  UISETP.NE.AND UP0, UPT, UR6, URZ, UPT ;  /* 0x000000ff0600728c */ /* 0x000fe2000bf05270 */
[----:B------:R-:W-:-:S04]  /*05f0*/  IMAD.MOV R9, RZ, RZ, -R6 ;  /* 0x000000ffff097224 */ /* 0x000fc800078e0a06 */
[----:B------:R-:W-:Y:S01]  /*0600*/  UMOV UR15, UR5 ;  /* 0x00000005000f7c82 */ /* 0x000fe20008000000 */
[----:B------:R-:W-:Y:S01]  /*0610*/  R2UR UR5, R7 ;  /* 0x00000000070572ca */ /* 0x000fe200000e0000 */
[----:B------:R-:W-:Y:S02]  /*0620*/  @!UP1 UIADD3 UR15, UPT, UPT, URZ, -UR15, URZ ;  /* 0x8000000fff0f9290 */ /* 0x000fe4000fffe0ff */
[----:B------:R-:W-:Y:S02]  /*0630*/  UISETP.NE.AND UP1, UPT, UR29, URZ, UPT ;  /* 0x000000ff1d00728c */ /* 0x000fe4000bf25270 */
[----:B------:R-:W-:Y:S02]  /*0640*/  @!UP0 ULOP3.LUT UR15, URZ, UR6, URZ, 0x33, !UPT ;  /* 0x00000006ff0f8292 */ /* 0x000fe4000f8e33ff */
[----:B------:R-:W-:-:S04]  /*0650*/  UISETP.GE.AND UP0, UPT, UR30, URZ, UPT ;  /* 0x000000ff1e00728c */ /* 0x000fc8000bf06270 */
[----:B------:R-:W-:Y:S02]  /*0660*/  IMAD.U32 R10, RZ, RZ, UR15 ;  /* 0x0000000fff0a7e24 */ /* 0x000fe4000f8e00ff */
[----:B------:R-:W-:-:S03]  /*0670*/  IMAD.HI.U32 R9, R7, R9, UR4 ;  /* 0x0000000407097e27 */ /* 0x000fc6000f8e0009 */
[-C--:B------:R-:W-:Y:S01]  /*0680*/  IABS R5, R10.reuse ;  /* 0x0000000a00057213 */ /* 0x080fe20000000000 */
[----:B------:R-:W-:Y:S01]  /*0690*/  IMAD.MOV.U32 R7, RZ, RZ, R8 ;  /* 0x000000ffff077224 */ /* 0x000fe200078e0008 */
[----:B------:R-:W-:Y:S02]  /*06a0*/  R2UR UR34, R9 ;  /* 0x00000000092272ca */ /* 0x000fe400000e0000 */
[----:B------:R-:W-:Y:S02]  /*06b0*/  R2UR UR16, R5 ;  /* 0x00000000051072ca */ /* 0x000fe400000e0000 */
[----:B------:R-:W-:Y:S02]  /*06c0*/  R2UR UR4, R7 ;  /* 0x00000000070472ca */ /* 0x000fe400000e0000 */
[----:B------:R-:W-:Y:S02]  /*06d0*/  IABS R10, R10 ;  /* 0x0000000a000a7213 */ /* 0x000fe40000000000 */
[----:B------:R-:W-:-:S02]  /*06e0*/  IABS R7, UR18 ;  /* 0x0000001200077c13 */ /* 0x000fc40008000000 */
[----:B------:R-:W-:-:S05]  /*06f0*/  MOV R9, UR26 ;  /* 0x0000001a00097c02 */ /* 0x000fca0008000f00 */
[----:B------:R-:W1:Y:S02]  /*0700*/  I2F.RP R5, UR16 ;  /* 0x0000001000057d06 */ /* 0x000e640008209400 */
[----:B------:R-:W-:-:S07]  /*0710*/  UIMAD.WIDE.U32 UR8, UR34, UR4, URZ ;  /* 0x00000004220872a5 */ /* 0x000fce000f8e00ff */
[----:B------:R-:W-:Y:S02]  /*0720*/  R2UR UR8, R7 ;  /* 0x00000000070872ca */ /* 0x000fe400000e0000 */
[----:B------:R-:W-:Y:S01]  /*0730*/  SHF.R.U32.HI R7, RZ, 0x2, R2 ;  /* 0x00000002ff077819 */ /* 0x000fe20000011602 */
[----:B-1----:R-:W1:Y:S02]  /*0740*/  MUFU.RCP R5, R5 ;  /* 0x0000000500057308 */ /* 0x002e640000001000 */
[----:B-1----:R-:W-:Y:S02]  /*0750*/  IADD3 R6, PT, PT, R5, 0xffffffe, RZ ;  /* 0x0ffffffe05067810 */ /* 0x002fe40007ffe0ff */
[----:B------:R-:W-:-:S04]  /*0760*/  IADD3 R5, PT, PT, RZ, -UR9, RZ ;  /* 0x80000009ff057c10 */ /* 0x000fc8000fffe0ff */
[----:B------:R-:W1:Y:S01]  /*0770*/  F2I.FTZ.U32.TRUNC.NTZ R6, R6 ;  /* 0x0000000600067305 */ /* 0x000e62000021f000 */
[----:B------:R-:W-:Y:S01]  /*0780*/  IMAD R5, R0, R5, UR4 ;  /* 0x0000000400057e24 */ /* 0x000fe2000f8e0205 */
[----:B------:R-:W-:-:S04]  /*0790*/  UMOV UR4, URZ ;  /* 0x000000ff00047c82 */ /* 0x000fc80008000000 */
[----:B------:R-:W-:Y:S02]  /*07a0*/  ISETP.GT.U32.AND P1, PT, R0, R5, PT ;  /* 0x000000050000720c */ /* 0x000fe40003f24070 */
[----:B-1----:R-:W-:Y:S01]  /*07b0*/  R2UR UR5, R6 ;  /* 0x00000000060572ca */ /* 0x002fe200000e0000 */
[----:B------:R-:W-:-:S10]  /*07c0*/  IMAD.MOV R6, RZ, RZ, -R10 ;  /* 0x000000ffff067224 */ /* 0x000fd400078e0a0a */
[----:B------:R-:W-:Y:S01]  /*07d0*/  VOTEU.ANY UP2, P1 ;  /* 0x0000000000ff7886 */ /* 0x000fe20000840100 */
[----:B------:R-:W-:Y:S02]  /*07e0*/  PLOP3.LUT P1, PT, PT, PT, UP2, 0x80, 0x8 ;  /* 0x000000000008781c */ /* 0x000fe40003f2f028 */
[----:B------:R-:W-:Y:S02]  /*07f0*/  R2UR UR11, R6 ;  /* 0x00000000060b72ca */ /* 0x000fe400000e0000 */
[----:B------:R-:W-:Y:S02]  /*0800*/  @!UP2 UIADD3 UR9, UPT, UPT, UR9, 0x1, URZ ;  /* 0x000000010909a890 */ /* 0x000fe4000fffe0ff */
[----:B------:R-:W-:-:S04]  /*0810*/  UIADD3 UR7, UPT, UPT, URZ, -UR5, URZ ;  /* 0x80000005ff077290 */ /* 0x000fc8000fffe0ff */
[----:B------:R-:W-:-:S03]  /*0820*/  UIMAD UR7, UR7, UR16, URZ ;  /* 0x00000010070772a4 */ /* 0x000fc6000f8e02ff */
[----:B------:R-:W-:Y:S01]  /*0830*/  @!P1 IADD3 R5, PT, PT, R5, -R0, RZ ;  /* 0x8000000005059210 */ /* 0x000fe20007ffe0ff */
[----:B------:R-:W-:-:S03]  /*0840*/  UIMAD.WIDE.U32 UR4, UR5, UR7, UR4 ;  /* 0x00000007050472a5 */ /* 0x000fc6000f8e0004 */
[----:B------:R-:W-:Y:S01]  /*0850*/  ISETP.GE.U32.AND P1, PT, R5, R0, PT ;  /* 0x000000000500720c */ /* 0x000fe20003f26070 */
[----:B------:R-:W-:Y:S02]  /*0860*/  UIADD3 UR7, UPT, UPT, UR21, 0x7, URZ ;  /* 0x0000000715077890 */ /* 0x000fe4000fffe0ff */
[----:B------:R-:W-:Y:S02]  /*0870*/  UIMAD.WIDE.U32 UR4, UR5, UR8, URZ ;  /* 0x00000008050472a5 */ /* 0x000fe4000f8e00ff */
[----:B------:R-:W-:Y:S02]  /*0880*/  USHF.R.U32.HI UR7, URZ, 0x3, UR7 ;  /* 0x00000003ff077899 */ /* 0x000fe40008011607 */
[----:B------:R-:W-:Y:S01]  /*0890*/  UIMAD UR4, UR5, UR11, UR8 ;  /* 0x0000000b050472a4 */ /* 0x000fe2000f8e0208 */
[----:B------:R-:W1:Y:S03]  /*08a0*/  LDCU UR8, c[0x0][0x3c8] ;  /* 0x00007900ff0877ac */ /* 0x000e660008000800 */
[----:B------:R-:W-:Y:S01]  /*08b0*/  IMAD.U32 R8, RZ, RZ, UR7 ;  /* 0x00000007ff087e24 */ /* 0x000fe2000f8e00ff */
[----:B------:R-:W-:-:S02]  /*08c0*/  UISETP.GT.U32.AND UP4, UPT, UR16, UR4, UPT ;  /* 0x000000041000728c */ /* 0x000fc4000bf84070 */
[----:B------:R-:W-:Y:S01]  /*08d0*/  ULEA UR11, UR28, UR27, 0x18 ;  /* 0x0000001b1c0b7291 */ /* 0x000fe2000f8ec0ff */
[----:B------:R-:W-:-:S05]  /*08e0*/  VOTEU.ANY UP2, P1 ;  /* 0x0000000000ff7886 */ /* 0x000fca0000840100 */
[----:B------:R-:W-:Y:S01]  /*08f0*/  IADD3 R6, PT, PT, R15, UR11, RZ ;  /* 0x0000000b0f067c10 */ /* 0x000fe2000fffe0ff */
[----:B------:R-:W-:Y:S02]  /*0900*/  @UP2 UIADD3 UR9, UPT, UPT, UR9, 0x1, URZ ;  /* 0x0000000109092890 */ /* 0x000fe4000fffe0ff */
[----:B------:R-:W-:Y:S02]  /*0910*/  @!UP4 UIADD3 UR4, UPT, UPT, UR4, -UR16, URZ ;  /* 0x800000100404c290 */ /* 0x000fe4000fffe0ff */
[----:B------:R-:W-:Y:S01]  /*0920*/  @!UP4 UIADD3 UR5, UPT, UPT, UR5, 0x1, URZ ;  /* 0x000000010505c890 */ /* 0x000fe2000fffe0ff */
[----:B------:R-:W-:Y:S01]  /*0930*/  @!P0 IMAD R5, R7, 0x4, R6 ;  /* 0x0000000407058824 */ /* 0x000fe200078e0206 */
[----:B------:R-:W-:Y:S01]  /*0940*/  UISETP.GE.U32.AND UP3, UPT, UR4, UR16, UPT ;  /* 0x000000100400728c */ /* 0x000fe2000bf66070 */
[----:B------:R-:W-:Y:S01]  /*0950*/  SHF.R.U32.HI R6, RZ, 0x5, R2 ;  /* 0x00000005ff067819 */ /* 0x000fe20000011602 */
[----:B-1----:R-:W-:Y:S02]  /*0960*/  UIMAD UR4, UR17, UR8, URZ ;  /* 0x00000008110472a4 */ /* 0x002fe4000f8e02ff */
[----:B------:R-:W-:Y:S01]  /*0970*/  ULOP3.LUT UR8, UR18, UR15, URZ, 0x3c, !UPT ;  /* 0x0000000f12087292 */ /* 0x000fe2000f8e3cff */
[----:B------:R-:W-:-:S03]  /*0980*/  IADD3 R17, PT, PT, R6, UR26, RZ ;  /* 0x0000001a06117c10 */ /* 0x000fc6000fffe0ff */
[----:B------:R-:W-:-:S03]  /*0990*/  UISETP.GE.AND UP4, UPT, UR8, URZ, UPT ;  /* 0x000000ff0800728c */ /* 0x000fc6000bf86270 */
[----:B------:R-:W-:Y:S02]  /*09a0*/  @UP3 UIADD3 UR5, UPT, UPT, UR5, 0x1, URZ ;  /* 0x0000000105053890 */ /* 0x000fe4000fffe0ff */
[----:B------:R-:W-:-:S05]  /*09b0*/  UISETP.NE.AND UP3, UPT, UR15, URZ, UPT ;  /* 0x000000ff0f00728c */ /* 0x000fca000bf65270 */
[----:B------:R-:W-:Y:S01]  /*09c0*/  UMOV UR16, UR5 ;  /* 0x0000000500107c82 */ /* 0x000fe20008000000 */
[----:B0-----:R-:W-:Y:S02]  /*09d0*/  @UP0 UIMAD UR5, UR20, UR14, UR18 ;  /* 0x0000000e140502a4 */ /* 0x001fe4000f8e0212 */
[----:B------:R-:W-:Y:S02]  /*09e0*/  @!UP4 UIADD3 UR16, UPT, UPT, URZ, -UR16, URZ ;  /* 0x80000010ff10c290 */ /* 0x000fe4000fffe0ff */
[----:B------:R-:W-:Y:S02]  /*09f0*/  @UP0 UIMAD UR8, UR5, UR30, 0x1 ;  /* 0x00000001050804a4 */ /* 0x000fe4000f8e021e */
[----:B------:R-:W-:-:S03]  /*0a00*/  @!UP3 ULOP3.LUT UR16, URZ, UR15, URZ, 0x33, !UPT ;  /* 0x0000000fff10b292 */ /* 0x000fc6000f8e33ff */
[----:B------:R-:W-:Y:S01]  /*0a10*/  UMOV UR15, UR9 ;  /* 0x00000009000f7c82 */ /* 0x000fe20008000000 */
[----:B------:R-:W-:Y:S02]  /*0a20*/  @!UP0 UIMAD UR6, UR6, UR14, UR16 ;  /* 0x0000000e060682a4 */ /* 0x000fe4000f8e0210 */
[----:B------:R-:W-:Y:S02]  /*0a30*/  @!UP5 UIADD3 UR15, UPT, UPT, URZ, -UR15, URZ ;  /* 0x8000000fff0fd290 */ /* 0x000fe4000fffe0ff */
[----:B------:R-:W-:Y:S02]  /*0a40*/  @!UP0 UIADD3 UR6, UPT, UPT, URZ, -UR6, URZ ;  /* 0x80000006ff068290 */ /* 0x000fe4000fffe0ff */
[----:B------:R-:W-:Y:S02]  /*0a50*/  @!UP1 ULOP3.LUT UR15, URZ, UR29, URZ, 0x33, !UPT ;  /* 0x0000001dff0f9292 */ /* 0x000fe4000f8e33ff */
[----:B------:R-:W-:Y:S01]  /*0a60*/  @!UP0 UIMAD UR8, UR30, UR6, 0x1 ;  /* 0x000000011e0884a4 */ /* 0x000fe2000f8e0206 */
[----:B----4-:R0:W-:Y:S02]  /*0a70*/  @!P0 STS [R5], R4 ;  /* 0x0000000405008388 */ /* 0x0101e40000000800 */
[----:B0-----:R-:W-:Y:S01]  /*0a80*/  VIADDMNMX.U32 R4, R9, 0x40, R8, PT ;  /* 0x0000004009047846 */ /* 0x001fe20003800008 */
[----:B------:R-:W-:Y:S03]  /*0a90*/  BAR.SYNC.DEFER_BLOCKING 0x0 ;  /* 0x0000000000007b1d */ /* 0x000fe60000010000 */
[----:B------:R-:W-:-:S13]  /*0aa0*/  ISETP.GE.U32.AND P0, PT, R17, R4, PT ;  /* 0x000000041100720c */ /* 0x000fda0003f06070 */
        /* <DEDUP_REMOVED lines=27> */
[----:B------:R-:W-:Y:S02]  /*0c60*/  IADD3 R22, PT, PT, -R22, UR15, RZ ;  /* 0x0000000f16167c10 */ /* 0x000fe4000fffe1ff */
[----:B------:R-:W-:-:S02]  /*0c70*/  IADD3 R23, PT, PT, R5, UR6, RZ ;  /* 0x0000000605177c10 */ /* 0x000fc4000fffe0ff */
[----:B------:R-:W-:-:S07]  /*0c80*/  LEA.HI.X.SX32 R13, R0, RZ, 0x1, P0 ;  /* 0x000000ff000d7211 */ /* 0x000fce00000f0eff */
.L_x_24329:
[----:B------:R-:W0:Y:S01]  /*0c90*/  LDC R10, c[0x0][0x400] ;  /* 0x00010000ff0a7b82 */ /* 0x000e220000000800 */
[----:B------:R-:W-:Y:S01]  /*0ca0*/  VIADD R4, R20, 0xffffffff ;  /* 0xffffffff14047836 */ /* 0x000fe20000000000 */
[----:B------:R-:W-:Y:S01]  /*0cb0*/  BSSY B1, `(.L_x_24325) ;  /* 0x0000086000017945 */ /* 0x000fe20003800000 */
[----:B------:R-:W-:-:S03]  /*0cc0*/  LOP3.LUT R24, R2, 0x3, RZ, 0xc0, !PT ;  /* 0x0000000302187812 */ /* 0x000fc600078ec0ff */
        /* <DEDUP_REMOVED lines=48> */
.L_x_24326:
[----:B------:R-:W2:Y:S02]  /*0fd0*/  LDG.E.CONSTANT R5, desc[UR12][R18.64] ;  /* 0x0000000c12057981 */ /* 0x000ea4000c1e9900 */
[----:B--2---:R-:W-:-:S03]  /*0fe0*/  IMAD.WIDE R4, R5, UR32, R12 ;  /* 0x0000002005047c25 */ /* 0x004fc6000f8e020c */
[----:B------:R-:W-:-:S04]  /*0ff0*/  LEA R4, P0, R24, R4, 0x1 ;  /* 0x0000000418047211 */ /* 0x000fc800078008ff */
[----:B------:R-:W-:Y:S02]  /*1000*/  IADD3.X R5, PT, PT, RZ, R5, RZ, P0, !PT ;  /* 0x00000005ff057210 */ /* 0x000fe400007fe4ff */
        /* <DEDUP_REMOVED lines=13> */
[----:B-----5:R-:W-:Y:S01]  /*10e0*/  FSETP.NEU.FTZ.AND P1, PT, R3, RZ, PT ;  /* 0x000000ff0300720b */ /* 0x020fe20003f3d000 */
[--C-:B0-----:R-:W-:Y:S02]  /*10f0*/  HADD2.F32 R11, -RZ, R5.reuse.H0_H0 ;  /* 0x20000005ff0b7230 */ /* 0x101fe40000004100 */
[--C-:B------:R-:W-:Y:S02]  /*1100*/  HADD2.F32 R33, -RZ, R4.reuse.H0_H0 ;  /* 0x20000004ff217230 */ /* 0x100fe40000004100 */
[----:B------:R-:W-:Y:S02]  /*1110*/  HADD2.F32 R5, -RZ, R5.H1_H1 ;  /* 0x30000005ff057230 */ /* 0x000fe40000004100 */
[----:B------:R-:W-:Y:S02]  /*1120*/  HADD2.F32 R4, -RZ, R4.H1_H1 ;  /* 0x30000004ff047230 */ /* 0x000fe40000004100 */
[----:B--2---:R-:W-:-:S05]  /*1130*/  HADD2.F32 R34, -RZ, R10.H0_H0 ;  /* 0x2000000aff227230 */ /* 0x004fca0000004100 */
[----:B------:R-:W-:Y:S01]  /*1140*/  FMUL.FTZ R36, R11, R34 ;  /* 0x000000220b247220 */ /* 0x000fe20000410000 */
[----:B------:R-:W-:Y:S02]  /*1150*/  HADD2.F32 R34, -RZ, R10.H1_H1 ;  /* 0x3000000aff227230 */ /* 0x000fe40000004100 */
[--C-:B---3--:R-:W-:Y:S02]  /*1160*/  HADD2.F32 R10, -RZ, R28.reuse.H0_H0 ;  /* 0x2000001cff0a7230 */ /* 0x108fe40000004100 */
[----:B------:R-:W-:Y:S02]  /*1170*/  HADD2.F32 R28, -RZ, R28.H1_H1 ;  /* 0x3000001cff1c7230 */ /* 0x000fe40000004100 */
[----:B------:R-:W-:Y:S01]  /*1180*/  FMUL.FTZ R5, R5, R34 ;  /* 0x0000002205057220 */ /* 0x000fe20000410000 */
[----:B------:R-:W-:Y:S02]  /*1190*/  FFMA.FTZ R33, R33, R10, R36 ;  /* 0x0000000a21217223 */ /* 0x000fe40000010024 */
[----:B-1----:R-:W0:Y:S01]  /*11a0*/  LDS.128 R8, [R15+UR11+0x10] ;  /* 0x0000100b0f087984 */ /* 0x002e220008000c00 */
[----:B------:R-:W-:Y:S01]  /*11b0*/  FFMA.FTZ R4, R4, R28, R5 ;  /* 0x0000001c04047223 */ /* 0x000fe20000010005 */
[----:B------:R-:W-:-:S02]  /*11c0*/  HADD2.F32 R28, -RZ, R6.H0_H0 ;  /* 0x20000006ff1c7230 */ /* 0x000fc40000004100 */
[----:B------:R-:W-:Y:S02]  /*11d0*/  HADD2.F32 R5, -RZ, R6.H1_H1 ;  /* 0x30000006ff057230 */ /* 0x000fe40000004100 */
[--C-:B----4-:R-:W-:Y:S02]  /*11e0*/  HADD2.F32 R6, -RZ, R26.reuse.H0_H0 ;  /* 0x2000001aff067230 */ /* 0x110fe40000004100 */
[----:B------:R-:W-:-:S03]  /*11f0*/  HADD2.F32 R26, -RZ, R26.H1_H1 ;  /* 0x3000001aff1a7230 */ /* 0x000fc60000004100 */
[----:B------:R-:W-:Y:S01]  /*1200*/  FFMA.FTZ R6, R28, R6, R33 ;  /* 0x000000061c067223 */ /* 0x000fe20000010021 */
[----:B------:R-:W-:Y:S02]  /*1210*/  HADD2.F32 R28, -RZ, R27.H0_H0 ;  /* 0x2000001bff1c7230 */ /* 0x000fe40000004100 */
[----:B------:R-:W-:Y:S01]  /*1220*/  FFMA.FTZ R4, R5, R26, R4 ;  /* 0x0000001a05047223 */ /* 0x000fe20000010004 */
[--C-:B------:R-:W-:Y:S02]  /*1230*/  HADD2.F32 R5, -RZ, R7.reuse.H0_H0 ;  /* 0x20000007ff057230 */ /* 0x100fe40000004100 */
[--C-:B------:R-:W-:Y:S02]  /*1240*/  HADD2.F32 R26, -RZ, R30.reuse.H0_H0 ;  /* 0x2000001eff1a7230 */ /* 0x100fe40000004100 */
[----:B------:R-:W-:Y:S02]  /*1250*/  HADD2.F32 R7, -RZ, R7.H1_H1 ;  /* 0x30000007ff077230 */ /* 0x000fe40000004100 */
[----:B------:R-:W-:-:S02]  /*1260*/  HADD2.F32 R30, -RZ, R30.H1_H1 ;  /* 0x3000001eff1e7230 */ /* 0x000fc40000004100 */
[----:B------:R-:W-:Y:S01]  /*1270*/  FFMA.FTZ R5, R5, R26, R6 ;  /* 0x0000001a05057223 */ /* 0x000fe20000010006 */
[--C-:B------:R-:W-:Y:S02]  /*1280*/  HADD2.F32 R26, -RZ, R29.reuse.H0_H0 ;  /* 0x2000001dff1a7230 */ /* 0x100fe40000004100 */
[----:B------:R-:W-:Y:S02]  /*1290*/  HADD2.F32 R29, -RZ, R29.H1_H1 ;  /* 0x3000001dff1d7230 */ /* 0x000fe40000004100 */
[----:B------:R-:W-:Y:S01]  /*12a0*/  FFMA.FTZ R4, R7, R30, R4 ;  /* 0x0000001e07047223 */ /* 0x000fe20000010004 */
[----:B------:R-:W-:Y:S02]  /*12b0*/  HADD2.F32 R27, -RZ, R27.H1_H1 ;  /* 0x3000001bff1b7230 */ /* 0x000fe40000004100 */
[--C-:B0-----:R-:W-:Y:S02]  /*12c0*/  HADD2.F32 R6, -RZ, R8.reuse.H0_H0 ;  /* 0x20000008ff067230 */ /* 0x101fe40000004100 */
[----:B------:R-:W-:-:S02]  /*12d0*/  HADD2.F32 R7, -RZ, R8.H1_H1 ;  /* 0x30000008ff077230 */ /* 0x000fc40000004100 */
[--C-:B------:R-:W-:Y:S02]  /*12e0*/  HADD2.F32 R8, -RZ, R9.reuse.H0_H0 ;  /* 0x20000009ff087230 */ /* 0x100fe40000004100 */
[----:B------:R-:W-:Y:S01]  /*12f0*/  FFMA.FTZ R5, R6, R26, R5 ;  /* 0x0000001a06057223 */ /* 0x000fe20000010005 */
[----:B------:R-:W-:Y:S02]  /*1300*/  HADD2.F32 R9, -RZ, R9.H1_H1 ;  /* 0x30000009ff097230 */ /* 0x000fe40000004100 */
[----:B------:R-:W-:Y:S01]  /*1310*/  FFMA.FTZ R4, R7, R29, R4 ;  /* 0x0000001d07047223 */ /* 0x000fe20000010004 */
[--C-:B------:R-:W-:Y:S02]  /*1320*/  HADD2.F32 R6, -RZ, R10.reuse.H0_H0 ;  /* 0x2000000aff067230 */ /* 0x100fe40000004100 */
[----:B------:R-:W-:Y:S01]  /*1330*/  FFMA.FTZ R5, R8, R28, R5 ;  /* 0x0000001c08057223 */ /* 0x000fe20000010005 */
[----:B------:R-:W-:Y:S02]  /*1340*/  HADD2.F32 R8, -RZ, R25.H0_H0 ;  /* 0x20000019ff087230 */ /* 0x000fe40000004100 */
        /* <DEDUP_REMOVED lines=16> */
.L_x_24369:
        /* <DEDUP_REMOVED lines=12> */
.L_x_24327:
[----:B------:R-:W-:Y:S05]  /*1510*/  BSYNC B1 ;  /* 0x0000000000017941 */ /* 0x000fea0003800000 */
.L_x_24325:
[----:B------:R-:W-:Y:S01]  /*1520*/  UIADD3 UR5, UPT, UPT, UR21, 0x7, URZ ;  /* 0x0000000715057890 */ /* 0x000fe2000fffe0ff */
[----:B------:R-:W-:Y:S01]  /*1530*/  IMAD.U32 R5, RZ, RZ, UR26 ;  /* 0x0000001aff057e24 */ /* 0x000fe2000f8e00ff */
[----:B------:R-:W-:Y:S01]  /*1540*/  IADD3 R18, P1, PT, R18, 0x10, RZ ;  /* 0x0000001012127810 */ /* 0x000fe20007f3e0ff */
[----:B------:R-:W-:Y:S01]  /*1550*/  VIADD R17, R17, 0x4 ;  /* 0x0000000411117836 */ /* 0x000fe20000000000 */
[----:B------:R-:W-:Y:S01]  /*1560*/  USHF.R.U32.HI UR5, URZ, 0x3, UR5 ;  /* 0x00000003ff057899 */ /* 0x000fe20008011605 */
[----:B0-----:R-:W-:Y:S01]  /*1570*/  IADD3 R23, PT, PT, R23, 0x80, RZ ;  /* 0x0000008017177810 */ /* 0x001fe20007ffe0ff */
[----:B------:R-:W-:Y:S01]  /*1580*/  VIADD R32, R32, 0x20 ;  /* 0x0000002020207836 */ /* 0x000fe20000000000 */
[----:B------:R-:W-:Y:S01]  /*1590*/  IADD3 R21, PT, PT, R21, 0x20, RZ ;  /* 0x0000002015157810 */ /* 0x000fe20007ffe0ff */
[----:B------:R-:W-:Y:S01]  /*15a0*/  VIADD R20, R20, 0x20 ;  /* 0x0000002014147836 */ /* 0x000fe20000000000 */
[----:B------:R-:W-:Y:S02]  /*15b0*/  IADD3.X R19, PT, PT, RZ, R19, RZ, P1, !PT ;  /* 0x00000013ff137210 */ /* 0x000fe40000ffe4ff */
[----:B------:R-:W-:-:S04]  /*15c0*/  MOV R4, UR5 ;  /* 0x0000000500047c02 */ /* 0x000fc80008000f00 */
[----:B------:R-:W-:-:S04]  /*15d0*/  VIADDMNMX.U32 R4, R5, 0x40, R4, PT ;  /* 0x0000004005047846 */ /* 0x000fc80003800004 */
[----:B------:R-:W-:-:S13]  /*15e0*/  ISETP.GE.U32.AND P0, PT, R17, R4, PT ;  /* 0x000000041100720c */ /* 0x000fda0003f06070 */
[----:B------:R-:W-:Y:S05]  /*15f0*/  @!P0 BRA `(.L_x_24329) ;  /* 0xfffffff400a48947 */ /* 0x000fea000383ffff */
.L_x_24324:
[----:B------:R-:W-:Y:S05]  /*1600*/  BSYNC B0 ;  /* 0x0000000000007941 */ /* 0x000fea0003800000 */
.L_x_24323:
[----:B------:R-:W-:Y:S01]  /*1610*/  UIADD3 UR5, UPT, UPT, UR21, 0x7, URZ ;  /* 0x0000000715057890 */ /* 0x000fe2000fffe0ff */
[----:B------:R-:W0:Y:S01]  /*1620*/  S2R R25, SR_TID.X ;  /* 0x0000000000197919 */ /* 0x000e220000002100 */
[----:B------:R-:W-:Y:S01]  /*1630*/  MOV R4, UR26 ;  /* 0x0000001a00047c02 */ /* 0x000fe20008000f00 */
[----:B------:R-:W-:Y:S01]  /*1640*/  IMAD.U32 R5, RZ, RZ, UR22 ;  /* 0x00000016ff057e24 */ /* 0x000fe2000f8e00ff */
[----:B------:R-:W-:Y:S02]  /*1650*/  SHF.R.U32.HI R24, RZ, 0x5, R2 ;  /* 0x00000005ff187819 */ /* 0x000fe40000011602 */
[----:B------:R-:W-:Y:S01]  /*1660*/  IMAD.U32 R31, RZ, RZ, UR5 ;  /* 0x00000005ff1f7e24 */ /* 0x000fe2000f8e00ff */
[----:B------:R-:W-:Y:S01]  /*1670*/  UMOV UR5, 0xffffffff ;  /* 0xffffffff00057882 */ /* 0x000fe20000000000 */
[----:B------:R-:W-:-:S03]  /*1680*/  SHF.L.U32 R5, R5, 0x9, RZ ;  /* 0x0000000905057819 */ /* 0x000fc600000006ff */
[----:B------:R-:W-:-:S04]  /*1690*/  SHF.R.U32.HI R31, RZ, 0x3, R31 ;  /* 0x00000003ff1f7819 */ /* 0x000fc8000001161f */
[----:B-----5:R-:W-:-:S05]  /*16a0*/  VIADDMNMX.U32 R3, R4, 0x40, R31, PT ;  /* 0x0000004004037846 */ /* 0x020fca000380001f */
        /* <DEDUP_REMOVED lines=11> */
.L_x_24374:
        /* <DEDUP_REMOVED lines=41> */
.L_x_24335:
        /* <DEDUP_REMOVED lines=11> */
.L_x_24334:
[----:B------:R-:W-:Y:S05]  /*1aa0*/  BSYNC.RECONVERGENT B1 ;  /* 0x0000000000017941 */ /* 0x000fea0003800200 */
.L_x_24333:
        /* <DEDUP_REMOVED lines=12> */
.L_x_24338:
        /* <DEDUP_REMOVED lines=100> */
.L_x_24337:
[----:B------:R-:W-:Y:S05]  /*21b0*/  BSYNC.RECONVERGENT B1 ;  /* 0x0000000000017941 */ /* 0x000fea0003800200 */
.L_x_24336:
        /* <DEDUP_REMOVED lines=55> */
.L_x_24340:
[----:B------:R-:W-:Y:S05]  /*2530*/  BSYNC.RECONVERGENT B1 ;  /* 0x0000000000017941 */ /* 0x000fea0003800200 */
.L_x_24339:
        /* <DEDUP_REMOVED lines=26> */
.L_x_24332:
[----:B------:R-:W-:Y:S05]  /*26e0*/  BSYNC.RECONVERGENT B0 ;  /* 0x0000000000007941 */ /* 0x000fea0003800200 */
.L_x_24331:
        /* <DEDUP_REMOVED lines=40> */
.L_x_24345:
[----:B------:R-:W1:Y:S01]  /*2970*/  LDS R16, [R10] ;  /* 0x000000000a107984 */ /* 0x000e620000000800 */
[----:B------:R-:W-:-:S05]  /*2980*/  VIADD R13, R13, 0x1 ;  /* 0x000000010d0d7836 */ /* 0x000fca0000000000 */
[----:B------:R-:W-:Y:S01]  /*2990*/  ISETP.NE.AND P0, PT, R13, RZ, PT ;  /* 0x000000ff0d00720c */ /* 0x000fe20003f05270 */
[----:B-1----:R-:W-:-:S05]  /*29a0*/  FMUL.FTZ R11, R16, R9 ;  /* 0x00000009100b7220 */ /* 0x002fca0000410000 */
[----:B------:R1:W-:Y:S02]  /*29b0*/  STS [R10], R11 ;  /* 0x0000000b0a007388 */ /* 0x0003e40000000800 */
[----:B-1----:R-:W-:-:S05]  /*29c0*/  IADD3 R10, PT, PT, R10, 0x200, RZ ;  /* 0x000002000a0a7810 */ /* 0x002fca0007ffe0ff */
[----:B------:R-:W-:Y:S05]  /*29d0*/  @P0 BRA `(.L_x_24345) ;  /* 0xfffffffc00e40947 */ /* 0x000fea000383ffff */
.L_x_24344:
[----:B------:R-:W-:Y:S05]  /*29e0*/  BSYNC.RECONVERGENT B1 ;  /* 0x0000000000017941 */ /* 0x000fea0003800200 */
.L_x_24343:
        /* <DEDUP_REMOVED lines=12> */
.L_x_24348:
        /* <DEDUP_REMOVED lines=52> */
.L_x_24347:
[----:B------:R-:W-:Y:S05]  /*2df0*/  BSYNC.RECONVERGENT B1 ;  /* 0x0000000000017941 */ /* 0x000fea0003800200 */
.L_x_24346:
        /* <DEDUP_REMOVED lines=31> */
.L_x_24350:
[----:B------:R-:W-:Y:S05]  /*2ff0*/  BSYNC.RECONVERGENT B1 ;  /* 0x0000000000017941 */ /* 0x000fea0003800200 */
.L_x_24349:
        /* <DEDUP_REMOVED lines=14> */
.L_x_24342:
[----:B------:R-:W-:Y:S05]  /*30e0*/  BSYNC.RECONVERGENT B0 ;  /* 0x0000000000007941 */ /* 0x000fea0003800200 */
.L_x_24341:
[----:B------:R-:W-:Y:S01]  /*30f0*/  BAR.SYNC.DEFER_BLOCKING 0x0 ;  /* 0x0000000000007b1d */ /* 0x000fe20000010000 */
[----:B------:R-:W-:Y:S01]  /*3100*/  ISETP.NE.AND P0, PT, R2, RZ, PT ;  /* 0x000000ff0200720c */ /* 0x000fe20003f05270 */
[----:B------:R-:W-:-:S04]  /*3110*/  VIADD R32, R24, UR26 ;  /* 0x0000001a18207c36 */ /* 0x000fc80008000000 */
[----:B------:R-:W3:Y:S01]  /*3120*/  LDCU UR14, c[0x0][0x3dc] ;  /* 0x00007b80ff0e77ac */ /* 0x000ee20008000800 */
[----:B------:R-:W-:Y:S01]  /*3130*/  BSSY.RECONVERGENT B0, `(.L_x_24351) ;  /* 0x0000015000007945 */ /* 0x000fe20003800200 */
[----:B------:R-:W-:Y:S01]  /*3140*/  ISETP.GE.U32.AND P1, PT, R32, R3, PT ;  /* 0x000000032000720c */ /* 0x000fe20003f26070 */
        /* <DEDUP_REMOVED lines=19> */
.L_x_24352:
[----:B---34-:R-:W-:Y:S05]  /*3280*/  BSYNC.RECONVERGENT B0 ;  /* 0x0000000000007941 */ /* 0x018fea0003800200 */
.L_x_24351:
[----:B------:R-:W-:Y:S01]  /*3290*/  BSSY.RECONVERGENT B1, `(.L_x_24353) ;  /* 0x00000be000017945 */ /* 0x000fe20003800200 */
[----:B------:R-:W-:-:S03]  /*32a0*/  CS2R R26, SRZ ;  /* 0x00000000001a7805 */ /* 0x000fc6000001ff00 */
[----:B------:R-:W-:Y:S05]  /*32b0*/  @P1 BRA `(.L_x_24354) ;  /* 0x0000000800ec1947 */ /* 0x000fea0003800000 */
[----:B0-2---:R-:W0:Y:S01]  /*32c0*/  I2F.RP R10, R0 ;  /* 0x00000000000a7306 */ /* 0x005e220000209400 */
[----:B------:R-:W2:Y:S01]  /*32d0*/  LDCU UR4, c[0x0][0x3c8] ;  /* 0x00007900ff0477ac */ /* 0x000ea20008000800 */
[----:B-1----:R-:W-:Y:S01]  /*32e0*/  IMAD.WIDE.U32 R8, R32, 0x4, RZ ;  /* 0x0000000420087825 */ /* 0x002fe200078e00ff */
[----:B------:R-:W-:Y:S02]  /*32f0*/  IADD3 R13, PT, PT, R6, 0xa0, RZ ;  /* 0x000000a0060d7810 */ /* 0x000fe40007ffe0ff */
[----:B------:R-:W-:Y:S01]  /*3300*/  CS2R R26, SRZ ;  /* 0x00000000001a7805 */ /* 0x000fe2000001ff00 */
[----:B------:R-:W1:Y:S01]  /*3310*/  LDCU UR5, c[0x0][0x3fc] ;  /* 0x00007f80ff0577ac */ /* 0x000e620008000800 */
[----:B------:R-:W-:Y:S01]  /*3320*/  IMAD.MOV.U32 R6, RZ, RZ, RZ ;  /* 0x000000ffff067224 */ /* 0x000fe200078e00ff */
[----:B------:R-:W-:Y:S01]  /*3330*/  LEA R13, R4, R13, 0x18 ;  /* 0x0000000d040d7211 */ /* 0x000fe200078ec0ff */
[----:B------:R-:W-:Y:S01]  /*3340*/  IMAD R5, R24, 0x8, R5 ;  /* 0x0000000818057824 */ /* 0x000fe200078e0205 */
[----:B------:R-:W3:Y:S01]  /*3350*/  LDCU.64 UR6, c[0x0][0x3b8] ;  /* 0x00007700ff0677ac */ /* 0x000ee20008000a00 */
[----:B------:R-:W-:-:S02]  /*3360*/  IADD3 R31, PT, PT, -R31, R32, RZ ;  /* 0x000000201f1f7210 */ /* 0x000fc40007ffe1ff */
[----:B------:R-:W-:Y:S01]  /*3370*/  LEA R35, R24, R13, 0x5 ;  /* 0x0000000d18237211 */ /* 0x000fe200078e28ff */
[----:B------:R-:W-:Y:S01]  /*3380*/  VIADD R33, R5, 0x3 ;  /* 0x0000000305217836 */ /* 0x000fe20000000000 */
[----:B------:R-:W-:Y:S01]  /*3390*/  IADD3 R32, PT, PT, R32, 0x1, RZ ;  /* 0x0000000120207810 */ /* 0x000fe20007ffe0ff */
[----:B0-----:R-:W0:Y:S02]  /*33a0*/  MUFU.RCP R10, R10 ;  /* 0x0000000a000a7308 */ /* 0x001e240000001000 */
[----:B------:R-:W-:Y:S01]  /*33b0*/  VIADD R35, R35, 0x10 ;  /* 0x0000001023237836 */ /* 0x000fe20000000000 */
[----:B--2---:R-:W-:Y:S01]  /*33c0*/  UIMAD UR4, UR17, UR4, URZ ;  /* 0x00000004110472a4 */ /* 0x004fe2000f8e02ff */
[----:B-1----:R-:W-:-:S05]  /*33d0*/  IMAD.U32 R34, RZ, RZ, UR5 ;  /* 0x00000005ff227e24 */ /* 0x002fca000f8e00ff */
[----:B------:R-:W-:Y:S01]  /*33e0*/  IMAD.U32 R11, RZ, RZ, UR4 ;  /* 0x00000004ff0b7e24 */ /* 0x000fe2000f8e00ff */
[----:B------:R-:W-:-:S03]  /*33f0*/  IADD3 R34, PT, PT, -R34, UR15, RZ ;  /* 0x0000000f22227c10 */ /* 0x000fc6000fffe1ff */
[----:B------:R-:W-:Y:S01]  /*3400*/  IMAD.WIDE R8, R11, 0x4, R8 ;  /* 0x000000040b087825 */ /* 0x000fe200078e0208 */
[----:B------:R-:W1:Y:S01]  /*3410*/  LDCU UR4, c[0x0][0x3e0] ;  /* 0x00007c00ff0477ac */ /* 0x000e620008000800 */
[----:B0-----:R-:W-:Y:S02]  /*3420*/  IADD3 R7, PT, PT, R10, 0xffffffe, RZ ;  /* 0x0ffffffe0a077810 */ /* 0x001fe40007ffe0ff */
[----:B---3--:R-:W-:-:S04]  /*3430*/  IADD3 R28, P0, PT, R8, UR6, RZ ;  /* 0x00000006081c7c10 */ /* 0x008fc8000ff1e0ff */
[----:B------:R-:W0:Y:S01]  /*3440*/  F2I.FTZ.U32.TRUNC.NTZ R7, R7 ;  /* 0x0000000700077305 */ /* 0x000e22000021f000 */
[----:B------:R-:W-:Y:S01]  /*3450*/  IADD3.X R29, PT, PT, R9, UR7, RZ, P0, !PT ;  /* 0x00000007091d7c10 */ /* 0x000fe200087fe4ff */
[----:B-1----:R-:W-:-:S04]  /*3460*/  UIMAD UR4, UR16, UR4, URZ ;  /* 0x00000004100472a4 */ /* 0x002fc8000f8e02ff */
[----:B------:R-:W-:Y:S01]  /*3470*/  USHF.R.S32.HI UR5, URZ, 0x1f, UR4 ;  /* 0x0000001fff057899 */ /* 0x000fe20008011404 */
[----:B0-----:R-:W-:Y:S02]  /*3480*/  IADD3 R12, PT, PT, RZ, -R7, RZ ;  /* 0x80000007ff0c7210 */ /* 0x001fe40007ffe0ff */
[----:B------:R-:W-:-:S03]  /*3490*/  MOV R20, UR4 ;  /* 0x0000000400147c02 */ /* 0x000fc60008000f00 */
[----:B------:R-:W-:Y:S01]  /*34a0*/  MOV R21, UR5 ;  /* 0x0000000500157c02 */ /* 0x000fe20008000f00 */
[----:B------:R-:W-:-:S04]  /*34b0*/  IMAD.MOV.U32 R11, RZ, RZ, R12 ;  /* 0x000000ffff0b7224 */ /* 0x000fc800078e000c */
[----:B------:R-:W-:-:S04]  /*34c0*/  IMAD R11, R11, R0, RZ ;  /* 0x000000000b0b7224 */ /* 0x000fc800078e02ff */
[----:B------:R-:W-:-:S07]  /*34d0*/  IMAD.HI.U32 R30, R7, R11, R6 ;  /* 0x0000000b071e7227 */ /* 0x000fce00078e0006 */
.L_x_24361:
        /* <DEDUP_REMOVED lines=60> */
[----:B-1-3--:R-:W-:Y:S05]  /*38a0*/  @P0 BRA `(.L_x_24358) ;  /* 0x0000000000780947 */ /* 0x00afea0003800000 */
[C---:B------:R-:W-:Y:S02]  /*38b0*/  IADD3 R17, PT, PT, R33.reuse, -0x1, RZ ;  /* 0xffffffff21117810 */ /* 0x040fe40007ffe0ff */
[----:B------:R-:W-:Y:S02]  /*38c0*/  ISETP.GE.AND P2, PT, R33, UR21, PT ;  /* 0x0000001521007c0c */ /* 0x000fe4000bf46270 */
[----:B------:R-:W-:Y:S02]  /*38d0*/  ISETP.GE.AND P1, PT, R17, UR21, PT ;  /* 0x0000001511007c0c */ /* 0x000fe4000bf26270 */
[C---:B-----5:R-:W-:Y:S02]  /*38e0*/  PRMT R17, R9.reuse, 0x7632, R17 ;  /* 0x0000763209117816 */ /* 0x060fe40000000011 */
        /* <DEDUP_REMOVED lines=26> */
.L_x_24358:
[----:B------:R-:W-:Y:S05]  /*3a90*/  BSYNC.RECONVERGENT B2 ;  /* 0x0000000000027941 */ /* 0x000fea0003800200 */
.L_x_24357:
[----:B------:R-:W-:Y:S04]  /*3aa0*/  BSSY.RECONVERGENT B2, `(.L_x_24359) ;  /* 0x0000020000027945 */ /* 0x000fe80003800200 */
[----:B------:R-:W-:Y:S05]  /*3ab0*/  @P0 BRA `(.L_x_24360) ;  /* 0x0000000000780947 */ /* 0x000fea0003800000 */
[C---:B------:R-:W-:Y:S01]  /*3ac0*/  IADD3 R17, PT, PT, R33.reuse, -0x2, RZ ;  /* 0xfffffffe21117810 */ /* 0x040fe20007ffe0ff */
[----:B------:R-:W-:Y:S01]  /*3ad0*/  VIADD R19, R33, 0xffffffff ;  /* 0xffffffff21137836 */ /* 0x000fe20000000000 */
[----:B------:R-:W-:Y:S02]  /*3ae0*/  ISETP.GE.AND P0, PT, R36, UR21, PT ;  /* 0x0000001524007c0c */ /* 0x000fe4000bf06270 */
[----:B------:R-:W-:Y:S02]  /*3af0*/  ISETP.GE.AND P1, PT, R17, UR21, PT ;  /* 0x0000001511007c0c */ /* 0x000fe4000bf26270 */
[----:B-----5:R-:W-:Y:S02]  /*3b00*/  PRMT R17, R4, 0x7632, R17 ;  /* 0x0000763204117816 */ /* 0x020fe40000000011 */
[----:B------:R-:W-:Y:S02]  /*3b10*/  ISETP.GE.AND P2, PT, R19, UR21, PT ;  /* 0x0000001513007c0c */ /* 0x000fe4000bf46270 */
[----:B------:R-:W-:-:S02]  /*3b20*/  ISETP.GE.AND P3, PT, R33, UR21, PT ;  /* 0x0000001521007c0c */ /* 0x000fc4000bf66270 */
[----:B------:R-:W-:Y:S02]  /*3b30*/  PRMT R19, R5, 0x7632, R19 ;  /* 0x0000763205137816 */ /* 0x000fe40000000013 */
[----:B------:R-:W-:Y:S02]  /*3b40*/  SEL R4, R4, RZ, !P0 ;  /* 0x000000ff04047207 */ /* 0x000fe40004000000 */
[----:B------:R-:W-:Y:S02]  /*3b50*/  SEL R17, R17, RZ, !P1 ;  /* 0x000000ff11117207 */ /* 0x000fe40004800000 */
[----:B------:R-:W-:Y:S01]  /*3b60*/  SEL R22, R19, RZ, !P3 ;  /* 0x000000ff13167207 */ /* 0x000fe20005800000 */
[C---:B------:R-:W-:Y:S01]  /*3b70*/  VIADD R19, R33.reuse, 0x2 ;  /* 0x0000000221137836 */ /* 0x040fe20000000000 */
[----:B------:R-:W-:Y:S02]  /*3b80*/  PRMT R4, R4, 0x5410, R17 ;  /* 0x0000541004047816 */ /* 0x000fe40000000011 */
[----:B------:R-:W-:-:S02]  /*3b90*/  IADD3 R17, PT, PT, R33, 0x1, RZ ;  /* 0x0000000121117810 */ /* 0x000fc40007ffe0ff */
[----:B------:R-:W-:Y:S02]  /*3ba0*/  ISETP.GE.AND P1, PT, R19, UR21, PT ;  /* 0x0000001513007c0c */ /* 0x000fe4000bf26270 */
[----:B------:R-:W-:Y:S01]  /*3bb0*/  ISETP.GE.AND P0, PT, R17, UR21, PT ;  /* 0x0000001511007c0c */ /* 0x000fe2000bf06270 */
[C---:B------:R-:W-:Y:S01]  /*3bc0*/  VIADD R17, R33.reuse, 0x4 ;  /* 0x0000000421117836 */ /* 0x040fe20000000000 */
[----:B------:R-:W-:Y:S02]  /*3bd0*/  IADD3 R19, PT, PT, R33, 0x3, RZ ;  /* 0x0000000321137810 */ /* 0x000fe40007ffe0ff */
[----:B------:R-:W-:Y:S02]  /*3be0*/  SEL R5, R5, RZ, !P2 ;  /* 0x000000ff05057207 */ /* 0x000fe40005000000 */
[----:B------:R-:W-:Y:S02]  /*3bf0*/  ISETP.GE.AND P2, PT, R19, UR21, PT ;  /* 0x0000001513007c0c */ /* 0x000fe4000bf46270 */
[----:B------:R-:W-:-:S02]  /*3c00*/  ISETP.GE.AND P3, PT, R17, UR21, PT ;  /* 0x0000001511007c0c */ /* 0x000fc4000bf66270 */
[C---:B------:R-:W-:Y:S02]  /*3c10*/  PRMT R17, R6.reuse, 0x7632, R17 ;  /* 0x0000763206117816 */ /* 0x040fe40000000011 */
[----:B------:R-:W-:Y:S02]  /*3c20*/  PRMT R19, R7, 0x7632, R19 ;  /* 0x0000763207137816 */ /* 0x000fe40000000013 */
[----:B------:R-:W-:Y:S02]  /*3c30*/  PRMT R5, R5, 0x5410, R22 ;  /* 0x0000541005057816 */ /* 0x000fe40000000016 */
[----:B------:R-:W-:Y:S02]  /*3c40*/  SEL R6, R6, RZ, !P0 ;  /* 0x000000ff06067207 */ /* 0x000fe40004000000 */
[----:B------:R-:W-:Y:S02]  /*3c50*/  SEL R7, R7, RZ, !P2 ;  /* 0x000000ff07077207 */ /* 0x000fe40005000000 */
[----:B------:R-:W-:-:S02]  /*3c60*/  SEL R17, R17, RZ, !P1 ;  /* 0x000000ff11117207 */ /* 0x000fc40004800000 */
[----:B------:R-:W-:Y:S02]  /*3c70*/  SEL R22, R19, RZ, !P3 ;  /* 0x000000ff13167207 */ /* 0x000fe40005800000 */
[----:B------:R-:W-:Y:S02]  /*3c80*/  PRMT R6, R6, 0x5410, R17 ;  /* 0x0000541006067816 */ /* 0x000fe40000000011 */
[----:B------:R-:W-:-:S07]  /*3c90*/  PRMT R7, R7, 0x5410, R22 ;  /* 0x0000541007077816 */ /* 0x000fce0000000016 */
.L_x_24360:
[----:B------:R-:W-:Y:S05]  /*3ca0*/  BSYNC.RECONVERGENT B2 ;  /* 0x0000000000027941 */ /* 0x000fea0003800200 */
.L_x_24359:
[C---:B-----5:R-:W-:Y:S01]  /*3cb0*/  HMUL2 R9, R18.reuse, R9 ;  /* 0x0000000912097232 */ /* 0x060fe20000000000 */
[----:B------:R-:W-:Y:S01]  /*3cc0*/  F2FP.F16.F32.PACK_AB R13, R13, R12 ;  /* 0x0000000c0d0d723e */ /* 0x000fe200000000ff */
[----:B------:R-:W-:Y:S01]  /*3cd0*/  HFMA2 R12, R18, R5, -RZ ;  /* 0x00000005120c7231 */ /* 0x000fe200001000ff */
[----:B------:R-:W-:Y:S01]  /*3ce0*/  F2FP.F16.F32.PACK_AB R14, R15, R14 ;  /* 0x0000000e0f0e723e */ /* 0x000fe200000000ff */
[C---:B------:R-:W-:Y:S02]  /*3cf0*/  HFMA2 R5, R16.reuse, R8, R9 ;  /* 0x0000000810057231 */ /* 0x040fe40000000009 */
[----:B------:R-:W-:Y:S02]  /*3d00*/  HFMA2 R12, R16, R4, R12 ;  /* 0x00000004100c7231 */ /* 0x000fe4000000000c */
[C---:B------:R-:W-:Y:S02]  /*3d10*/  HFMA2 R5, R13.reuse, R10, R5 ;  /* 0x0000000a0d057231 */ /* 0x040fe40000000005 */
[----:B------:R-:W-:-:S02]  /*3d20*/  HFMA2 R12, R13, R6, R12 ;  /* 0x000000060d0c7231 */ /* 0x000fc4000000000c */
[C---:B------:R-:W-:Y:S02]  /*3d30*/  HFMA2 R5, R14.reuse, R11, R5 ;  /* 0x0000000b0e057231 */ /* 0x040fe40000000005 */
[----:B------:R-:W-:-:S03]  /*3d40*/  HFMA2 R12, R14, R7, R12 ;  /* 0x000000070e0c7231 */ /* 0x000fc6000000000c */
[--C-:B------:R-:W-:Y:S02]  /*3d50*/  HADD2.F32 R4, -RZ, R5.reuse.H0_H0 ;  /* 0x20000005ff047230 */ /* 0x100fe40000004100 */
[----:B------:R-:W-:Y:S02]  /*3d60*/  HADD2.F32 R5, -RZ, R5.H1_H1 ;  /* 0x30000005ff057230 */ /* 0x000fe40000004100 */
[--C-:B------:R-:W-:Y:S02]  /*3d70*/  HADD2.F32 R6, -RZ, R12.reuse.H0_H0 ;  /* 0x2000000cff067230 */ /* 0x100fe40000004100 */
[----:B------:R-:W-:Y:S02]  /*3d80*/  HADD2.F32 R7, -RZ, R12.H1_H1 ;  /* 0x3000000cff077230 */ /* 0x000fe40000004100 */
[----:B------:R-:W-:-:S03]  /*3d90*/  FADD.FTZ R5, R4, R5 ;  /* 0x0000000504057221 */ /* 0x000fc60000010000 */
[----:B------:R-:W-:Y:S01]  /*3da0*/  FADD.FTZ R6, R6, R7 ;  /* 0x0000000706067221 */ /* 0x000fe20000010000 */
[----:B------:R-:W-:-:S03]  /*3db0*/  FADD.FTZ R26, R26, R5 ;  /* 0x000000051a1a7221 */ /* 0x000fc60000010000 */
[----:B------:R-:W-:-:S07]  /*3dc0*/  FADD.FTZ R27, R27, R6 ;  /* 0x000000061b1b7221 */ /* 0x000fce0000010000 */
.L_x_24356:
[----:B------:R-:W-:Y:S05]  /*3dd0*/  BSYNC.RECONVERGENT B0 ;  /* 0x0000000000007941 */ /* 0x000fea0003800200 */
.L_x_24355:
        /* <DEDUP_REMOVED lines=9> */
.L_x_24354:
[----:B------:R-:W-:Y:S05]  /*3e70*/  BSYNC.RECONVERGENT B1 ;  /* 0x0000000000017941 */ /* 0x000fea0003800200 */
.L_x_24353:
        /* <DEDUP_REMOVED lines=9> */
[----:B------:R-:W3:Y:S01]  /*3f10*/  @!P0 S2R R3, SR_CgaCtaId ;  /* 0x0000000000038919 */ /* 0x000ee20000008800 */
[----:B------:R-:W-:-:S04]  /*3f20*/  @!P0 MOV R0, 0x400 ;  /* 0x0000040000008802 */ /* 0x000fc80000000f00 */
[----:B------:R-:W-:Y:S01]  /*3f30*/  @!P0 IADD3 R0, PT, PT, R0, 0xa0, RZ ;  /* 0x000000a000008810 */ /* 0x000fe20007ffe0ff */
[----:B------:R-:W4:Y:S03]  /*3f40*/  @!P2 S2R R5, SR_CgaCtaId ;  /* 0x000000000005a919 */ /* 0x000f260000008800 */
[----:B---3--:R-:W-:Y:S02]  /*3f50*/  @!P0 LEA R3, R3, R0, 0x18 ;  /* 0x0000000003038211 */ /* 0x008fe400078ec0ff */
[----:B------:R-:W-:-:S04]  /*3f60*/  @!P2 MOV R0, 0x400 ;  /* 0x000004000000a802 */ /* 0x000fc80000000f00 */
[----:B------:R-:W-:Y:S01]  /*3f70*/  @!P2 IADD3 R2, PT, PT, R0, 0xa0, RZ ;  /* 0x000000a00002a810 */ /* 0x000fe20007ffe0ff */
[----:B------:R-:W-:-:S03]  /*3f80*/  @!P0 IMAD R0, R24, 0x4, R3 ;  /* 0x0000000418008824 */ /* 0x000fc600078e0203 */
[----:B----4-:R-:W-:Y:S02]  /*3f90*/  @!P2 LEA R2, R5, R2, 0x18 ;  /* 0x000000020502a211 */ /* 0x010fe400078ec0ff */
[----:B------:R3:W-:Y:S02]  /*3fa0*/  @!P0 STS [R0+-0x200], R26 ;  /* 0xfffe001a00008388 */ /* 0x0007e40000000800 */
[----:B------:R-:W-:Y:S02]  /*3fb0*/  @!P2 LEA R3, R25, R2, 0x2 ;  /* 0x000000021903a211 */ /* 0x000fe400078e10ff */
[----:B------:R3:W-:Y:S01]  /*3fc0*/  @!P0 STS [R0+-0x180], R27 ;  /* 0xfffe801b00008388 */ /* 0x0007e20000000800 */
[----:B------:R-:W-:Y:S06]  /*3fd0*/  BAR.SYNC.DEFER_BLOCKING 0x0 ;  /* 0x0000000000007b1d */ /* 0x000fec0000010000 */
[----:B------:R-:W-:Y:S05]  /*3fe0*/  @P1 BRA `(.L_x_24363) ;  /* 0x0000000000241947 */ /* 0x000fea0003800000 */
[----:B------:R-:W4:Y:S01]  /*3ff0*/  S2UR UR5, SR_CgaCtaId ;  /* 0x00000000000579c3 */ /* 0x000f220000008800 */
[----:B------:R-:W-:Y:S02]  /*4000*/  UMOV UR4, 0x400 ;  /* 0x0000040000047882 */ /* 0x000fe40000000000 */
[----:B------:R-:W-:-:S04]  /*4010*/  UIADD3 UR4, UPT, UPT, UR4, 0xa0, URZ ;  /* 0x000000a004047890 */ /* 0x000fc8000fffe0ff */
[----:B----4-:R-:W-:-:S06]  /*4020*/  ULEA UR4, UR5, UR4, 0x18 ;  /* 0x0000000405047291 */ /* 0x010fcc000f8ec0ff */
[----:B------:R-:W-:-:S05]  /*4030*/  LEA R4, R24, UR4, 0x2 ;  /* 0x0000000418047c11 */ /* 0x000fca000f8e10ff */
[----:B---3--:R-:W3:Y:S04]  /*4040*/  LDS R0, [R4] ;  /* 0x0000000004007984 */ /* 0x008ee80000000800 */
[----:B------:R-:W4:Y:S01]  /*4050*/  LDS R2, [R4+0x80] ;  /* 0x0000800004027984 */ /* 0x000f220000000800 */
[----:B---3--:R-:W-:Y:S01]  /*4060*/  FADD.FTZ R26, R0, R26 ;  /* 0x0000001a001a7221 */ /* 0x008fe20000010000 */
[----:B----4-:R-:W-:-:S07]  /*4070*/  FADD.FTZ R27, R2, R27 ;  /* 0x0000001b021b7221 */ /* 0x010fce0000010000 */
.L_x_24363:
[----:B------:R-:W-:Y:S05]  /*4080*/  BSYNC.RECONVERGENT B0 ;  /* 0x0000000000007941 */ /* 0x000fea0003800200 */
.L_x_24362:
[----:B------:R-:W-:Y:S06]  /*4090*/  BAR.SYNC.DEFER_BLOCKING 0x0 ;  /* 0x0000000000007b1d */ /* 0x000fec0000010000 */
[----:B------:R-:W-:Y:S01]  /*40a0*/  BSSY.RECONVERGENT B0, `(.L_x_24364) ;  /* 0x000000e000007945 */ /* 0x000fe20003800200 */
[----:B------:R4:W-:Y:S04]  /*40b0*/  @!P2 STS [R3], R26 ;  /* 0x0000001a0300a388 */ /* 0x0009e80000000800 */
[----:B------:R4:W-:Y:S01]  /*40c0*/  @!P2 STS [R3+0x80], R27 ;  /* 0x0000801b0300a388 */ /* 0x0009e20000000800 */
[----:B------:R-:W-:Y:S06]  /*40d0*/  BAR.SYNC.DEFER_BLOCKING 0x0 ;  /* 0x0000000000007b1d */ /* 0x000fec0000010000 */
[----:B------:R-:W-:Y:S05]  /*40e0*/  @P3 BRA `(.L_x_24365) ;  /* 0x0000000000243947 */ /* 0x000fea0003800000 */
[----:B------:R-:W5:Y:S01]  /*40f0*/  S2UR UR5, SR_CgaCtaId ;  /* 0x00000000000579c3 */ /* 0x000f620000008800 */
[----:B------:R-:W-:Y:S02]  /*4100*/  UMOV UR4, 0x400 ;  /* 0x0000040000047882 */ /* 0x000fe40000000000 */
[----:B------:R-:W-:-:S04]  /*4110*/  UIADD3 UR4, UPT, UPT, UR4, 0xa0, URZ ;  /* 0x000000a004047890 */ /* 0x000fc8000fffe0ff */
[----:B-----5:R-:W-:-:S06]  /*4120*/  ULEA UR4, UR5, UR4, 0x18 ;  /* 0x0000000405047291 */ /* 0x020fcc000f8ec0ff */
[----:B------:R-:W-:-:S05]  /*4130*/  LEA R24, R24, UR4, 0x2 ;  /* 0x0000000418187c11 */ /* 0x000fca000f8e10ff */
[----:B---3--:R-:W4:Y:S04]  /*4140*/  LDS R0, [R24] ;  /* 0x0000000018007984 */ /* 0x008f280000000800 */
[----:B------:R-:W3:Y:S01]  /*4150*/  LDS R2, [R24+0x80] ;  /* 0x0000800018027984 */ /* 0x000ee20000000800 */
[----:B----4-:R-:W-:Y:S01]  /*4160*/  FADD.FTZ R26, R0, R26 ;  /* 0x0000001a001a7221 */ /* 0x010fe20000010000 */
[----:B---3--:R-:W-:-:S07]  /*4170*/  FADD.FTZ R27, R2, R27 ;  /* 0x0000001b021b7221 */ /* 0x008fce0000010000 */
.L_x_24365:
[----:B------:R-:W-:Y:S05]  /*4180*/  BSYNC.RECONVERGENT B0 ;  /* 0x0000000000007941 */ /* 0x000fea0003800200 */
.L_x_24364:
[----:B------:R-:W-:Y:S06]  /*4190*/  BAR.SYNC.DEFER_BLOCKING 0x0 ;  /* 0x0000000000007b1d */ /* 0x000fec0000010000 */
[----:B------:R-:W-:Y:S05]  /*41a0*/  @P3 EXIT ;  /* 0x000000000000394d */ /* 0x000fea0003800000 */
[----:B------:R-:W-:Y:S01]  /*41b0*/  UIMAD UR4, UR17, UR20, UR18 ;  /* 0x00000014110472a4 */ /* 0x000fe2000f8e0212 */
[----:B------:R-:W5:Y:S03]  /*41c0*/  LDCU.64 UR6, c[0x0][0x390] ;  /* 0x00007200ff0677ac */ /* 0x000f660008000a00 */
[----:B------:R-:W-:-:S04]  /*41d0*/  UIMAD UR4, UR4, UR19, URZ ;  /* 0x00000013040472a4 */ /* 0x000fc8000f8e02ff */
[----:B------:R-:W-:-:S06]  /*41e0*/  USHF.L.U32 UR4, UR4, 0x6, URZ ;  /* 0x0000000604047899 */ /* 0x000fcc00080006ff */
[----:B---3--:R-:W-:-:S05]  /*41f0*/  IMAD.U32 R0, RZ, RZ, UR4 ;  /* 0x00000004ff007e24 */ /* 0x008fca000f8e00ff */
[----:B------:R-:W-:Y:S02]  /*4200*/  IADD3 R25, P0, P1, R25, UR26, R0 ;  /* 0x0000001a19197c10 */ /* 0x000fe4000f91e000 */
[----:B------:R-:W-:Y:S02]  /*4210*/  F2FP.F16.F32.PACK_AB R0, R27, R26 ;  /* 0x0000001a1b00723e */ /* 0x000fe400000000ff */
[----:B------:R-:W-:Y:S02]  /*4220*/  IADD3.X R4, PT, PT, RZ, RZ, RZ, P0, P1 ;  /* 0x000000ffff047210 */ /* 0x000fe400007e24ff */
[----:B-----5:R-:W-:-:S04]  /*4230*/  LEA R2, P0, R25, UR6, 0x1 ;  /* 0x0000000619027c11 */ /* 0x020fc8000f8008ff */
[--C-:B----4-:R-:W-:Y:S02]  /*4240*/  LEA.HI.X R3, R25, UR7, R4.reuse, 0x1, P0 ;  /* 0x0000000719037c11 */ /* 0x110fe400080f0c04 */
[----:B------:R-:W-:-:S03]  /*4250*/  PRMT R4, R0, 0x7632, R4 ;  /* 0x0000763200047816 */ /* 0x000fc60000000004 */
[----:B------:R-:W-:Y:S04]  /*4260*/  STG.E.U16 desc[UR12][R2.64], R0 ;  /* 0x0000000002007986 */ /* 0x000fe8000c10150c */
[----:B------:R-:W-:Y:S01]  /*4270*/  STG.E.U16 desc[UR12][R2.64+0x40], R4 ;  /* 0x0000400402007986 */ /* 0x000fe2000c10150c */
[----:B------:R-:W-:Y:S05]  /*4280*/  EXIT ;  /* 0x000000000000794d */ /* 0x000fea0003800000 */
.L_x_24328:
        /* <DEDUP_REMOVED lines=8> */
.L_x_24367:
[----:B------:R-:W-:Y:S05]  /*4310*/  BSYNC B2 ;  /* 0x0000000000027941 */ /* 0x000fea0003800000 */
.L_x_24366:
        /* <DEDUP_REMOVED lines=9> */
.L_x_24368:
[----:B------:R-:W-:Y:S05]  /*43b0*/  BRA `(.L_x_24369) ;  /* 0xffffffd000247947 */ /* 0x000fea000383ffff */
.L_x_24330:
        /* <DEDUP_REMOVED lines=8> */
.L_x_24371:
[----:B------:R-:W-:Y:S05]  /*4440*/  BSYNC B0 ;  /* 0x0000000000007941 */ /* 0x000fea0003800000 */
.L_x_24370:
        /* <DEDUP_REMOVED lines=8> */
.L_x_24372:
[----:B------:R-:W-:Y:S02]  /*44d0*/  IMAD.MOV.U32 R27, RZ, RZ, 0x4 ;  /* 0x00000004ff1b7424 */ /* 0x000fe400078e00ff */
[----:B------:R-:W-:-:S05]  /*44e0*/  IMAD.MOV.U32 R4, RZ, RZ, R6 ;  /* 0x000000ffff047224 */ /* 0x000fca00078e0006 */
[----:B------:R-:W-:-:S04]  /*44f0*/  FMNMX.FTZ R8, R9, R4, !PT ;  /* 0x0000000409087209 */ /* 0x000fc80007810000 */
[----:B------:R-:W-:-:S07]  /*4500*/  MOV R9, R8 ;  /* 0x0000000800097202 */ /* 0x000fce0000000f00 */
[----:B------:R-:W-:Y:S05]  /*4510*/  WARPSYNC.COLLECTIVE R26, `(.L_x_24373) ;  /* 0x000000001a087348 */ /* 0x000fea0003c00000 */
[----:B------:R0:W1:Y:S02]  /*4520*/  SHFL.BFLY P2, R6, R9, R27, R28 ;  /* 0x0c00001b09067389 */ /* 0x000064000004001c */
[----:B01----:R-:W-:Y:S05]  /*4530*/  ENDCOLLECTIVE ;  /* 0x000000000000791b */ /* 0x003fea0003800000 */
.L_x_24373:
[----:B------:R-:W-:Y:S01]  /*4540*/  MOV R11, R6 ;  /* 0x00000006000b7202 */ /* 0x000fe20000000f00 */
[----:B------:R-:W-:Y:S06]  /*4550*/  BRA `(.L_x_24374) ;  /* 0xffffffd000807947 */ /* 0x000fec000383ffff */
.L_x_24375:
        /* <DEDUP_REMOVED lines=10> */
.L_x_27604:


//--------------------- .text._ZN4vllm32paged_attention_v2_reduce_kernelItLi32ELi128ELi512EEEvPT_PKfS4_PKS1_PKii --------------------------
	.section	.text._ZN4vllm32paged_attention_v2_reduce_kernelItLi32ELi128ELi512EEEvPT_PKfS4_PKS1_PKii,"ax",@progbits
	.align	128
        .global         _ZN4vllm32paged_attention_v2_reduce_kernelItLi32ELi128ELi512EEEvPT_PKfS4_PKS1_PKii
        .type           _ZN4vllm32paged_attention_v2_reduce_kernelItLi32ELi128ELi512EEEvPT_PKfS4_PKS1_PKii,@function
        .size           _ZN4vllm32paged_attention_v2_reduce_kernelItLi32ELi128ELi512EEEvPT_PKfS4_PKS1_PKii,(.L_x_27605 - _ZN4vllm32paged_attention_v2_reduce_kernelItLi32ELi128ELi512EEEvPT_PKfS4_PKS1_PKii)
        .other          _ZN4vllm32paged_attention_v2_reduce_kernelItLi32ELi128ELi512EEEvPT_PKfS4_PKS1_PKii,@"STO_CUDA_ENTRY STV_DEFAULT"
_ZN4vllm32paged_attention_v2_reduce_kernelItLi32ELi128ELi512EEEvPT_PKfS4_PKS1_PKii:
.text._ZN4vllm32paged_attention_v2_reduce_kernelItLi32ELi128ELi512EEEvPT_PKfS4_PKS1_PKii:
        /* <DEDUP_REMOVED lines=69> */
.L_x_24379:
        /* <DEDUP_REMOVED lines=10> */
.L_x_24378:
[----:B------:R-:W-:Y:S05]  /*04f0*/  BSYNC.RECONVERGENT B0 ;  /* 0x0000000000007941 */ /* 0x000fea0003800200 */
.L_x_24377:
        /* <DEDUP_REMOVED lines=11> */
.L_x_24380:
        /* <DEDUP_REMOVED lines=40> */
.L_x_24376:
        /* <DEDUP_REMOVED lines=61> */
.L_x_24385:
        /* <DEDUP_REMOVED lines=11> */
.L_x_24384:
[----:B------:R-:W-:Y:S05]  /*0cb0*/  BSYNC.RECONVERGENT B1 ;  /* 0x0000000000017941 */ /* 0x000fea0003800200 */
.L_x_24383:
        /* <DEDUP_REMOVED lines=9> */
.L_x_24386:
        /* <DEDUP_REMOVED lines=37> */
.L_x_24382:
[----:B------:R-:W-:Y:S05]  /*0fa0*/  BSYNC.RECONVERGENT B0 ;  /* 0x0000000000007941 */ /* 0x000fea0003800200 */
.L_x_24381:
        /* <DEDUP_REMOVED lines=76> */
.L_x_24391:
        /* <DEDUP_REMOVED lines=18> */
.L_x_24390:
[----:B------:R-:W-:Y:S05]  /*1590*/  BSYNC.RECONVERGENT B1 ;  /* 0x0000000000017941 */ /* 0x000fea0003800200 */
.L_x_24389:
        /* <DEDUP_REMOVED lines=11> */
.L_x_24392:
        /* <DEDUP_REMOVED lines=62> */
.L_x_24388:
[----:B------:R-:W-:Y:S05]  /*1a30*/  BSYNC.RECONVERGENT B0 ;  /* 0x0000000000007941 */ /* 0x000fea0003800200 */
.L_x_24387:
        /* <DEDUP_REMOVED lines=55> */
.L_x_24395:
        /* <DEDUP_REMOVED lines=84> */
.L_x_24394:
        /* <DEDUP_REMOVED lines=48> */
.L_x_24396:
        /* <DEDUP_REMOVED lines=28> */
.L_x_24397:
        /* <DEDUP_REMOVED lines=13> */
.L_x_24393:
[----:B------:R-:W1:Y:S01]  /*2880*/  LDC.64 R2, c[0x0][0x380] ;  /* 0x0000e000ff027b82 */ /* 0x000e620000000a00 */
[----:B------:R-:W-:Y:S01]  /*2890*/  IMAD.U32 R15, R15, 0x20, R12 ;  /* 0x000000200f0f7824 */ /* 0x000fe200078e000c */
[----:B------:R-:W-:-:S03]  /*28a0*/  F2FP.F16.F32.PACK_AB R17, RZ, R17 ;  /* 0x00000011ff11723e */ /* 0x000fc600000000ff */
[----:B-1----:R-:W-:-:S05]  /*28b0*/  IMAD.WIDE.U32 R2, R15, 0x2, R2 ;  /* 0x000000020f027825 */ /* 0x002fca00078e0002 */
[----:B------:R-:W-:Y:S01]  /*28c0*/  STG.E.U16 desc[UR6][R2.64], R17 ;  /* 0x0000001102007986 */ /* 0x000fe2000c101506 */
[----:B------:R-:W-:Y:S05]  /*28d0*/  EXIT ;  /* 0x000000000000794d */ /* 0x000fea0003800000 */
.L_x_24398:
        /* <DEDUP_REMOVED lines=10> */
.L_x_27605:


//--------------------- .text._ZN4vllm25paged_attention_v2_kernelIttLi32ELi8ELi128ELNS_18Fp8KVCacheDataTypeE0ELb1ELi512EEEvPfS2_PT_PKS3_PKT0_S9_ifPKiSB_iPKfiiiSD_SD_iiiii --------------------------
	.section	.text._ZN4vllm25paged_attention_v2_kernelIttLi32ELi8ELi128ELNS_18Fp8KVCacheDataTypeE0ELb1ELi512EEEvPfS2_PT_PKS3_PKT0_S9_ifPKiSB_iPKfiiiSD_SD_iiiii,"ax",@progbits
	.align	128
        .global         _ZN4vllm25paged_attention_v2_kernelIttLi32ELi8ELi128ELNS_18Fp8KVCacheDataTypeE0ELb1ELi512EEEvPfS2_PT_PKS3_PKT0_S9_ifPKiSB_iPKfiiiSD_SD_iiiii
        .type           _ZN4vllm25paged_attention_v2_kernelIttLi32ELi8ELi128ELNS_18Fp8KVCacheDataTypeE0ELb1ELi512EEEvPfS2_PT_PKS3_PKT0_S9_ifPKiSB_iPKfiiiSD_SD_iiiii,@function
        .size           _ZN4vllm25paged_attention_v2_kernelIttLi32ELi8ELi128ELNS_18Fp8KVCacheDataTypeE0ELb1ELi512EEEvPfS2_PT_PKS3_PKT0_S9_ifPKiSB_iPKfiiiSD_SD_iiiii,(.L_x_27606 - _ZN4vllm25paged_attention_v2_kernelIttLi32ELi8ELi128ELNS_18Fp8KVCacheDataTypeE0ELb1ELi512EEEvPfS2_PT_PKS3_PKT0_S9_ifPKiSB_iPKfiiiSD_SD_iiiii)
        .other          _ZN4vllm25paged_attention_v2_kernelIttLi32ELi8ELi128ELNS_18Fp8KVCacheDataTypeE0ELb1ELi512EEEvPfS2_PT_PKS3_PKT0_S9_ifPKiSB_iPKfiiiSD_SD_iiiii,@"STO_CUDA_ENTRY STV_DEFAULT"
_ZN4vllm25paged_attention_v2_kernelIttLi32ELi8ELi128ELNS_18Fp8KVCacheDataTypeE0ELb1ELi512EEEvPfS2_PT_PKS3_PKT0_S9_ifPKiSB_iPKfiiiSD_SD_iiiii:
.text._ZN4vllm25paged_attention_v2_kernelIttLi32ELi8ELi128ELNS_18Fp8KVCacheDataTypeE0ELb1ELi512EEEvPfS2_PT_PKS3_PKT0_S9_ifPKiSB_iPKfiiiSD_SD_iiiii:
        /* <DEDUP_REMOVED lines=21> */
[----:B------:R-:W-:Y:S01]  /*0150*/  UIADD3 UR25, UPT, UPT, UR21, -0x1, URZ ;  /* 0xffffffff15197890 */ /* 0x000fe2000fffe0ff */
[----:B-1----:R-:W-:Y:S02]  /*0160*/  MOV R0, UR9 ;  /* 0x0000000900007c02 */ /* 0x002fe40008000f00 */
[----:B------:R-:W1:Y:S01]  /*0170*/  S2UR UR26, SR_CgaCtaId ;  /* 0x00000000001a79c3 */ /* 0x000e620000008800 */
[----:B------:R-:W1:Y:S01]  /*0180*/  LDCU UR27, c[0x0][0x408] ;  /* 0x00008100ff1b77ac */ /* 0x000e620008000800 */
[----:B------:R-:W-:Y:S01]  /*0190*/  IABS R2, R0 ;  /* 0x0000000000027213 */ /* 0x000fe20000000000 */
[----:B---3--:R-:W-:Y:S01]  /*01a0*/  UIMAD UR4, UR16, UR4, URZ ;  /* 0x00000004100472a4 */ /* 0x008fe2000f8e02ff */
[----:B--2---:R-:W-:-:S02]  /*01b0*/  IMAD.U32 R5, RZ, RZ, UR18 ;  /* 0x00000012ff057e24 */ /* 0x004fc4000f8e00ff */
        /* <DEDUP_REMOVED lines=25> */
[----:B------:R-:W-:Y:S02]  /*0350*/  PLOP3.LUT P1, PT, PT, PT, UP0, 0x80, 0x8 ;  /* 0x000000000008781c */ /* 0x000fe40003f2f008 */
        /* <DEDUP_REMOVED lines=32> */
[----:B-1----:R-:W1:Y:S08]  /*0560*/  I2F.RP R6, R2 ;  /* 0x0000000200067306 */ /* 0x002e700000209400 */
[----:B-1----:R-:W1:Y:S01]  /*0570*/  MUFU.RCP R6, R6 ;  /* 0x0000000600067308 */ /* 0x002e620000001000 */
[----:B--2---:R-:W-:Y:S01]  /*0580*/  IMAD.U32 R8, RZ, RZ, UR4 ;  /* 0x00000004ff087e24 */ /* 0x004fe2000f8e00ff */
[----:B-1----:R-:W-:-:S06]  /*0590*/  IADD3 R4, PT, PT, R6, 0xffffffe, RZ ;  /* 0x0ffffffe06047810 */ /* 0x002fcc0007ffe0ff */
[----:B------:R1:W2:Y:S01]  /*05a0*/  F2I.FTZ.U32.TRUNC.NTZ R5, R4 ;  /* 0x0000000400057305 */ /* 0x0002a2000021f000 */
[----:B------:R-:W-:Y:S01]  /*05b0*/  IABS R28, R8 ;  /* 0x00000008001c7213 */ /* 0x000fe20000000000 */
[----:B-1----:R-:W-:-:S06]  /*05c0*/  IMAD.MOV.U32 R4, RZ, RZ, RZ ;  /* 0x000000ffff047224 */ /* 0x002fcc00078e00ff */
[----:B------:R-:W1:Y:S01]  /*05d0*/  I2F.RP R7, R28 ;  /* 0x0000001c00077306 */ /* 0x000e620000209400 */
[----:B------:R-:W-:Y:S02]  /*05e0*/  R2UR UR4, R4 ;  /* 0x00000000040472ca */ /* 0x000fe400000e0000 */
[----:B--2---:R-:W-:Y:S02]  /*05f0*/  R2UR UR5, R5 ;  /* 0x00000000050572ca */ /* 0x004fe400000e0000 */
        /* <DEDUP_REMOVED lines=11> */
[----:B------:R-:W-:Y:S01]  /*06b0*/  UIMAD.WIDE.U32 UR4, UR4, UR7, URZ ;  /* 0x00000007040472a5 */ /* 0x000fe2000f8e00ff */
[----:B------:R-:W1:Y:S05]  /*06c0*/  F2I.FTZ.U32.TRUNC.NTZ R5, R4 ;  /* 0x0000000400057305 */ /* 0x000e6a000021f000 */
[----:B------:R-:W-:-:S05]  /*06d0*/  IMAD R7, R7, UR5, R6 ;  /* 0x0000000507077c24 */ /* 0x000fca000f8e0206 */
[----:B------:R-:W-:Y:S01]  /*06e0*/  ISETP.GT.U32.AND P1, PT, R2, R7, PT ;  /* 0x000000070200720c */ /* 0x000fe20003f24070 */
[----:B------:R-:W-:Y:S02]  /*06f0*/  ULOP3.LUT UR12, UR18, UR8, URZ, 0x3c, !UPT ;  /* 0x00000008120c7292 */ /* 0x000fe4000f8e3cff */
[----:B------:R-:W-:Y:S01]  /*0700*/  UIADD3 UR6, UPT, UPT, UR21, 0x7, URZ ;  /* 0x0000000715067890 */ /* 0x000fe2000fffe0ff */
[----:B-1----:R-:W-:Y:S01]  /*0710*/  IMAD R4, R5, R28, RZ ;  /* 0x0000001c05047224 */ /* 0x002fe200078e02ff */
[----:B------:R-:W-:Y:S02]  /*0720*/  ULEA UR13, UR26, UR24, 0x18 ;  /* 0x000000181a0d7291 */ /* 0x000fe4000f8ec0ff */
[----:B------:R-:W-:Y:S02]  /*0730*/  ULEA UR7, UR17, 0x40, 0x6 ;  /* 0x0000004011077891 */ /* 0x000fe4000f8e30ff */
[----:B------:R-:W-:Y:S01]  /*0740*/  IMAD.U32 R16, RZ, RZ, UR17 ;  /* 0x00000011ff107e24 */ /* 0x000fe2000f8e00ff */
[----:B------:R-:W-:Y:S01]  /*0750*/  UISETP.GE.AND UP0, UPT, UR27, URZ, UPT ;  /* 0x000000ff1b00728c */ /* 0x000fe2000bf06270 */
[----:B------:R-:W1:Y:S02]  /*0760*/  LDCU UR4, c[0x0][0x3c8] ;  /* 0x00007900ff0477ac */ /* 0x000e640008000800 */
[----:B------:R-:W-:Y:S01]  /*0770*/  VOTEU.ANY UP1, P1 ;  /* 0x0000000000ff7886 */ /* 0x000fe20000820100 */
[----:B------:R-:W-:Y:S01]  /*0780*/  PLOP3.LUT P1, PT, PT, PT, UP1, 0x80, 0x8 ;  /* 0x000000000008781c */ /* 0x000fe20003f2f018 */
[----:B------:R-:W-:-:S02]  /*0790*/  IMAD.MOV R9, RZ, RZ, -R4 ;  /* 0x000000ffff097224 */ /* 0x000fc400078e0a04 */
[----:B------:R-:W-:Y:S02]  /*07a0*/  HFMA2 R4, -RZ, RZ, 0, 0 ;  /* 0x00000000ff047431 */ /* 0x000fe400000001ff */
[----:B------:R-:W-:-:S03]  /*07b0*/  IMAD.U32 R6, RZ, RZ, UR25 ;  /* 0x00000019ff067e24 */ /* 0x000fc6000f8e00ff */
[----:B------:R-:W-:Y:S02]  /*07c0*/  IMAD.HI.U32 R20, R5, R9, R4 ;  /* 0x0000000905147227 */ /* 0x000fe400078e0004 */
[----:B------:R-:W-:-:S03]  /*07d0*/  IABS R9, R6 ;  /* 0x0000000600097213 */ /* 0x000fc60000000000 */
[----:B------:R-:W-:Y:S02]  /*07e0*/  @!P1 IMAD.IADD R7, R7, 0x1, -R2 ;  /* 0x0000000107079824 */ /* 0x000fe400078e0a02 */
[----:B------:R-:W-:-:S03]  /*07f0*/  IMAD.HI.U32 R4, R20, R9, RZ ;  /* 0x0000000914047227 */ /* 0x000fc600078e00ff */
[----:B------:R-:W-:Y:S01]  /*0800*/  ISETP.GE.U32.AND P2, PT, R7, R2, PT ;  /* 0x000000020700720c */ /* 0x000fe20003f46070 */
[----:B------:R-:W-:-:S04]  /*0810*/  IMAD.MOV R5, RZ, RZ, -R4 ;  /* 0x000000ffff057224 */ /* 0x000fc800078e0a04 */
[----:B------:R-:W-:Y:S01]  /*0820*/  IMAD R9, R28, R5, R9 ;  /* 0x000000051c097224 */ /* 0x000fe200078e0209 */
[----:B------:R-:W-:-:S04]  /*0830*/  @!UP1 UIADD3 UR5, UPT, UPT, UR5, 0x1, URZ ;  /* 0x0000000105059890 */ /* 0x000fc8000fffe0ff */
[----:B------:R-:W-:-:S03]  /*0840*/  ISETP.GT.U32.AND P1, PT, R28, R9, PT ;  /* 0x000000091c00720c */ /* 0x000fc60003f24070 */
[----:B------:R-:W-:Y:S01]  /*0850*/  VOTEU.ANY UP2, P2 ;  /* 0x0000000000ff7886 */ /* 0x000fe20001040100 */
[----:B------:R-:W-:Y:S01]  /*0860*/  SHF.L.U32 R2, R3, 0x4, RZ ;  /* 0x0000000403027819 */ /* 0x000fe200000006ff */
[----:B------:R-:W-:-:S03]  /*0870*/  UISETP.GE.AND UP1, UPT, UR12, URZ, UPT ;  /* 0x000000ff0c00728c */ /* 0x000fc6000bf26270 */
[----:B------:R-:W-:Y:S02]  /*0880*/  @UP2 UIADD3 UR5, UPT, UPT, UR5, 0x1, URZ ;  /* 0x0000000105052890 */ /* 0x000fe4000fffe0ff */
[----:B------:R-:W-:Y:S01]  /*0890*/  UISETP.NE.AND UP2, UPT, UR8, URZ, UPT ;  /* 0x000000ff0800728c */ /* 0x000fe2000bf45270 */
[----:B------:R-:W-:Y:S01]  /*08a0*/  LOP3.LUT R2, R2, 0x30, RZ, 0xc0, !PT ;  /* 0x0000003002027812 */ /* 0x000fe200078ec0ff */
[----:B------:R-:W-:Y:S01]  /*08b0*/  USHF.R.U32.HI UR6, URZ, 0x3, UR6 ;  /* 0x00000003ff067899 */ /* 0x000fe20008011606 */
[----:B------:R-:W-:Y:S01]  /*08c0*/  @!P0 LOP3.LUT R5, R3, 0x3fc, RZ, 0xc0, !PT ;  /* 0x000003fc03058812 */ /* 0x000fe200078ec0ff */
[----:B------:R-:W-:Y:S01]  /*08d0*/  @!P1 IMAD.IADD R9, R9, 0x1, -R28 ;  /* 0x0000000109099824 */ /* 0x000fe200078e0a1c */
[----:B------:R-:W-:Y:S01]  /*08e0*/  SHF.R.U32.HI R7, RZ, 0x5, R3 ;  /* 0x00000005ff077819 */ /* 0x000fe20000011603 */
[----:B------:R-:W-:Y:S01]  /*08f0*/  UISETP.LT.U32.AND UP3, UPT, UR6, UR7, UPT ;  /* 0x000000070600728c */ /* 0x000fe2000bf61070 */
[----:B------:R-:W-:Y:S01]  /*0900*/  @!P0 IADD3 R5, PT, PT, R5, UR13, R2 ;  /* 0x0000000d05058c10 */ /* 0x000fe2000fffe002 */
[----:B------:R-:W-:Y:S01]  /*0910*/  UMOV UR13, UR5 ;  /* 0x00000005000d7c82 */ /* 0x000fe20008000000 */
[----:B------:R-:W-:Y:S01]  /*0920*/  ISETP.GE.U32.AND P2, PT, R9, R28, PT ;  /* 0x0000001c0900720c */ /* 0x000fe20003f46070 */
[----:B------:R-:W-:Y:S01]  /*0930*/  @!UP1 UIADD3 UR13, UPT, UPT, -UR13, URZ, URZ ;  /* 0x000000ff0d0d9290 */ /* 0x000fe2000fffe1ff */
[----:B------:R-:W-:Y:S01]  /*0940*/  LOP3.LUT R2, R8, UR25, RZ, 0x3c, !PT ;  /* 0x0000001908027c12 */ /* 0x000fe2000f8e3cff */
[----:B------:R-:W-:Y:S01]  /*0950*/  @!UP2 ULOP3.LUT UR13, URZ, UR8, URZ, 0x33, !UPT ;  /* 0x00000008ff0da292 */ /* 0x000fe2000f8e33ff */
[----:B------:R-:W-:Y:S01]  /*0960*/  IMAD R16, R16, 0x40, R7 ;  /* 0x0000004010107824 */ /* 0x000fe200078e0207 */
[----:B------:R-:W-:Y:S01]  /*0970*/  USEL UR8, UR6, UR7, UP3 ;  /* 0x0000000706087287 */ /* 0x000fe20009800000 */
[----:B------:R-:W-:Y:S01]  /*0980*/  ISETP.GE.AND P3, PT, R2, RZ, PT ;  /* 0x000000ff0200720c */ /* 0x000fe20003f66270 */
[----:B------:R2:W-:Y:S01]  /*0990*/  @!P0 STS [R5], R0 ;  /* 0x0000000005008388 */ /* 0x0005e20000000800 */
[----:B------:R-:W-:-:S03]  /*09a0*/  @!P1 IADD3 R4, PT, PT, R4, 0x1, RZ ;  /* 0x0000000104049810 */ /* 0x000fc60007ffe0ff */
[----:B------:R-:W-:Y:S01]  /*09b0*/  ISETP.GE.U32.AND P0, PT, R16, UR8, PT ;  /* 0x0000000810007c0c */ /* 0x000fe2000bf06070 */
[----:B0-----:R-:W-:Y:S01]  /*09c0*/  @!UP0 UIMAD UR6, UR9, UR10, UR13 ;  /* 0x0000000a090682a4 */ /* 0x001fe2000f8e020d */
[----:B------:R-:W-:Y:S01]  /*09d0*/  @P2 VIADD R4, R4, 0x1 ;  /* 0x0000000104042836 */ /* 0x000fe20000000000 */
[----:B------:R-:W-:Y:S02]  /*09e0*/  @UP0 UIMAD UR5, UR19, UR10, UR18 ;  /* 0x0000000a130502a4 */ /* 0x000fe4000f8e0212 */
        /* <DEDUP_REMOVED lines=8> */
[----:B--2---:R-:W-:Y:S01]  /*0a70*/  IMAD.MOV.U32 R0, RZ, RZ, -0x800001 ;  /* 0xff7fffffff007424 */ /* 0x004fe200078e00ff */
[----:B------:R-:W-:Y:S01]  /*0a80*/  SEL R2, R6, R4, !P1 ;  /* 0x0000000406027207 */ /* 0x000fe20004800000 */
[----:B------:R-:W-:Y:S01]  /*0a90*/  IMAD.MOV.U32 R19, RZ, RZ, R28 ;  /* 0x000000ffff137224 */ /* 0x000fe200078e001c */
[----:B------:R-:W-:Y:S06]  /*0aa0*/  BAR.SYNC.DEFER_BLOCKING 0x0 ;  /* 0x0000000000007b1d */ /* 0x000fec0000010000 */
[----:B------:R-:W-:Y:S05]  /*0ab0*/  @P0 BRA `(.L_x_24400) ;  /* 0x00000008005c0947 */ /* 0x000fea0003800000 */
[----:B------:R-:W0:Y:S01]  /*0ac0*/  LDCU.64 UR6, c[0x0][0x3b8] ;  /* 0x00007700ff0677ac */ /* 0x000e220008000a00 */
[----:B------:R-:W-:Y:S01]  /*0ad0*/  IMAD.WIDE.U32 R4, R16, 0x4, RZ ;  /* 0x0000000410047825 */ /* 0x000fe200078e00ff */
[----:B------:R-:W-:Y:S01]  /*0ae0*/  MOV R9, UR4 ;  /* 0x0000000400097c02 */ /* 0x000fe20008000f00 */
[----:B------:R-:W1:Y:S01]  /*0af0*/  LDCU UR5, c[0x0][0x3e0] ;  /* 0x00007c00ff0577ac */ /* 0x000e620008000800 */
[----:B------:R-:W-:-:S03]  /*0b00*/  LOP3.LUT R0, R3, 0x1c, RZ, 0xc0, !PT ;  /* 0x0000001c03007812 */ /* 0x000fc600078ec0ff */
[----:B------:R-:W-:Y:S01]  /*0b10*/  IMAD.WIDE R4, R9, 0x4, R4 ;  /* 0x0000000409047825 */ /* 0x000fe200078e0204 */
[----:B------:R-:W-:-:S05]  /*0b20*/  LEA R6, R7, UR11, 0x3 ;  /* 0x0000000b07067c11 */ /* 0x000fca000f8e18ff */
[----:B------:R-:W-:Y:S01]  /*0b30*/  VIADD R9, R6, 0x1 ;  /* 0x0000000106097836 */ /* 0x000fe20000000000 */
[----:B0-----:R-:W-:Y:S01]  /*0b40*/  IADD3 R18, P0, PT, R4, UR6, RZ ;  /* 0x0000000604127c10 */ /* 0x001fe2000ff1e0ff */
[----:B------:R-:W-:Y:S01]  /*0b50*/  IMAD.SHL.U32 R4, R3, 0x2, RZ ;  /* 0x0000000203047824 */ /* 0x000fe200078e00ff */
[----:B------:R-:W-:Y:S01]  /*0b60*/  SHF.R.U32.HI R3, RZ, 0x2, R3 ;  /* 0x00000002ff037819 */ /* 0x000fe20000011603 */
[----:B------:R-:W-:Y:S01]  /*0b70*/  UIADD3 UR6, UPT, UPT, UR24, 0x60, URZ ;  /* 0x0000006018067890 */ /* 0x000fe2000fffe0ff */
[----:B------:R-:W-:Y:S01]  /*0b80*/  IADD3.X R17, PT, PT, R5, UR7, RZ, P0, !PT ;  /* 0x0000000705117c10 */ /* 0x000fe200087fe4ff */
[----:B-1----:R-:W-:Y:S01]  /*0b90*/  UIMAD UR5, UR13, UR5, URZ ;  /* 0x000000050d0572a4 */ /* 0x002fe2000f8e02ff */
[----:B------:R-:W-:Y:S01]  /*0ba0*/  LOP3.LUT R3, R3, 0x7, RZ, 0xc0, !PT ;  /* 0x0000000703037812 */ /* 0x000fe200078ec0ff */
[----:B------:R-:W-:Y:S01]  /*0bb0*/  ULEA UR6, UR26, UR6, 0x18 ;  /* 0x000000061a067291 */ /* 0x000fe2000f8ec0ff */
[----:B------:R-:W-:Y:S01]  /*0bc0*/  LOP3.LUT R4, R4, 0x38, RZ, 0xc0, !PT ;  /* 0x0000003804047812 */ /* 0x000fe200078ec0ff */
[----:B------:R-:W-:Y:S01]  /*0bd0*/  IMAD R5, R7, 0x20, R0 ;  /* 0x0000002007057824 */ /* 0x000fe200078e0200 */
[----:B------:R-:W-:Y:S01]  /*0be0*/  MOV R0, 0xff7fffff ;  /* 0xff7fffff00007802 */ /* 0x000fe20000000f00 */
[----:B------:R-:W-:Y:S01]  /*0bf0*/  IMAD.IADD R3, R3, 0x1, R6 ;  /* 0x0000000103037824 */ /* 0x000fe200078e0206 */
[----:B------:R-:W-:Y:S01]  /*0c00*/  IADD3 R4, P0, PT, R4, UR5, RZ ;  /* 0x0000000504047c10 */ /* 0x000fe2000ff1e0ff */
[----:B------:R-:W-:Y:S01]  /*0c10*/  VIADD R7, R5, UR6 ;  /* 0x0000000605077c36 */ /* 0x000fe20008000000 */
[----:B------:R-:W-:Y:S01]  /*0c20*/  MOV R6, UR5 ;  /* 0x0000000500067c02 */ /* 0x000fe20008000f00 */
[C---:B------:R-:W-:Y:S01]  /*0c30*/  VIADD R22, R3.reuse, -UR21 ;  /* 0x8000001503167c36 */ /* 0x040fe20008000000 */
[----:B------:R-:W-:-:S02]  /*0c40*/  IADD3 R3, PT, PT, R3, 0x1, RZ ;  /* 0x0000000103037810 */ /* 0x000fc40007ffe0ff */
[----:B------:R-:W-:-:S07]  /*0c50*/  LEA.HI.X.SX32 R5, R6, RZ, 0x1, P0 ;  /* 0x000000ff06057211 */ /* 0x000fce00000f0eff */
.L_x_24405:
        /* <DEDUP_REMOVED lines=9> */
[----:B0-----:R-:W-:-:S04]  /*0cf0*/  IABS R12, R15 ;  /* 0x0000000f000c7213 */ /* 0x001fc80000000000 */
[----:B------:R-:W-:Y:S01]  /*0d00*/  ISETP.GT.U32.AND P1, PT, R19, R10, PT ;  /* 0x0000000a1300720c */ /* 0x000fe20003f24070 */
[----:B------:R-:W0:-:S12]  /*0d10*/  I2F.RP R14, R12 ;  /* 0x0000000c000e7306 */ /* 0x000e180000209400 */
[----:B------:R-:W-:Y:S01]  /*0d20*/  @!P1 IMAD.IADD R10, R10, 0x1, -R28 ;  /* 0x000000010a0a9824 */ /* 0x000fe200078e0a1c */
[----:B------:R-:W-:Y:S02]  /*0d30*/  @!P1 IADD3 R6, PT, PT, R6, 0x1, RZ ;  /* 0x0000000106069810 */ /* 0x000fe40007ffe0ff */
[----:B------:R-:W-:Y:S01]  /*0d40*/  ISETP.NE.AND P1, PT, R8, RZ, PT ;  /* 0x000000ff0800720c */ /* 0x000fe20003f25270 */
[----:B0-----:R-:W0:Y:S01]  /*0d50*/  MUFU.RCP R14, R14 ;  /* 0x0000000e000e7308 */ /* 0x001e220000001000 */
[----:B------:R-:W-:Y:S02]  /*0d60*/  ISETP.GE.U32.AND P0, PT, R10, R19, PT ;  /* 0x000000130a00720c */ /* 0x000fe40003f06070 */
[----:B------:R-:W-:-:S04]  /*0d70*/  LOP3.LUT R10, R11, R8, RZ, 0x3c, !PT ;  /* 0x000000080b0a7212 */ /* 0x000fc800078e3cff */
[----:B------:R-:W-:Y:S01]  /*0d80*/  ISETP.GE.AND P2, PT, R10, RZ, PT ;  /* 0x000000ff0a00720c */ /* 0x000fe20003f46270 */
[----:B------:R-:W-:-:S06]  /*0d90*/  HFMA2 R10, -RZ, RZ, 0, 0 ;  /* 0x00000000ff0a7431 */ /* 0x000fcc00000001ff */
[----:B------:R-:W-:Y:S02]  /*0da0*/  @P0 VIADD R6, R6, 0x1 ;  /* 0x0000000106060836 */ /* 0x000fe40000000000 */
[----:B0-----:R-:W-:Y:S02]  /*0db0*/  VIADD R23, R14, 0xffffffe ;  /* 0x0ffffffe0e177836 */ /* 0x001fe40000000000 */
[----:B------:R-:W-:Y:S01]  /*0dc0*/  IMAD.MOV.U32 R13, RZ, RZ, R6 ;  /* 0x000000ffff0d7224 */ /* 0x000fe200078e0006 */
[----:B------:R-:W-:Y:S01]  /*0dd0*/  LOP3.LUT R6, RZ, R8, RZ, 0x33, !PT ;  /* 0x00000008ff067212 */ /* 0x000fe200078e33ff */
[----:B------:R-:W0:Y:S02]  /*0de0*/  F2I.FTZ.U32.TRUNC.NTZ R11, R23 ;  /* 0x00000017000b7305 */ /* 0x000e24000021f000 */
[----:B------:R-:W-:Y:S01]  /*0df0*/  @!P2 IMAD.MOV R13, RZ, RZ, -R13 ;  /* 0x000000ffff0da224 */ /* 0x000fe200078e0a0d */
[----:B------:R-:W-:-:S04]  /*0e00*/  ISETP.NE.AND P2, PT, R15, RZ, PT ;  /* 0x000000ff0f00720c */ /* 0x000fc80003f45270 */
[----:B------:R-:W-:-:S05]  /*0e10*/  SEL R13, R6, R13, !P1 ;  /* 0x0000000d060d7207 */ /* 0x000fca0004800000 */
[----:B------:R-:W-:Y:S01]  /*0e20*/  VIADD R14, R13, UR9 ;  /* 0x000000090d0e7c36 */ /* 0x000fe20008000000 */
[----:B0-----:R-:W-:-:S04]  /*0e30*/  IADD3 R25, PT, PT, RZ, -R11, RZ ;  /* 0x8000000bff197210 */ /* 0x001fc80007ffe0ff */
[----:B------:R-:W-:Y:S01]  /*0e40*/  ISETP.GE.AND P3, PT, R14, RZ, PT ;  /* 0x000000ff0e00720c */ /* 0x000fe20003f66270 */
[----:B------:R-:W-:-:S04]  /*0e50*/  IMAD R23, R25, R12, RZ ;  /* 0x0000000c19177224 */ /* 0x000fc800078e02ff */
[----:B------:R-:W-:Y:S01]  /*0e60*/  IMAD.HI.U32 R10, R11, R23, R10 ;  /* 0x000000170b0a7227 */ /* 0x000fe200078e000a */
[----:B------:R-:W-:Y:S01]  /*0e70*/  IABS R11, R14 ;  /* 0x0000000e000b7213 */ /* 0x000fe20000000000 */
[----:B------:R-:W0:Y:S04]  /*0e80*/  S2R R23, SR_TID.X ;  /* 0x0000000000177919 */ /* 0x000e280000002100 */
[----:B------:R-:W-:-:S04]  /*0e90*/  IMAD.HI.U32 R10, R10, R11, RZ ;  /* 0x0000000b0a0a7227 */ /* 0x000fc800078e00ff */
[----:B------:R-:W-:-:S04]  /*0ea0*/  IMAD.MOV R10, RZ, RZ, -R10 ;  /* 0x000000ffff0a7224 */ /* 0x000fc800078e0a0a */
[----:B------:R-:W-:Y:S02]  /*0eb0*/  IMAD R11, R12, R10, R11 ;  /* 0x0000000a0c0b7224 */ /* 0x000fe400078e020b */
[----:B------:R-:W-:-:S03]  /*0ec0*/  VIADD R10, R2, -UR28 ;  /* 0x8000001c020a7c36 */ /* 0x000fc60008000000 */
[----:B------:R-:W-:-:S13]  /*0ed0*/  ISETP.GT.U32.AND P0, PT, R12, R11, PT ;  /* 0x0000000b0c00720c */ /* 0x000fda0003f04070 */
[----:B------:R-:W-:Y:S01]  /*0ee0*/  @!P0 IMAD.IADD R11, R11, 0x1, -R12 ;  /* 0x000000010b0b8824 */ /* 0x000fe200078e0a0c */
[----:B0-----:R-:W-:-:S04]  /*0ef0*/  LOP3.LUT R23, R23, 0x3, RZ, 0xc0, !PT ;  /* 0x0000000317177812 */ /* 0x001fc800078ec0ff */
        /* <DEDUP_REMOVED lines=12> */
.L_x_24402:
[----:B------:R-:W-:Y:S02]  /*0fc0*/  IMAD.MOV.U32 R12, RZ, RZ, R18 ;  /* 0x000000ffff0c7224 */ /* 0x000fe400078e0012 */
        /* <DEDUP_REMOVED lines=10> */
[----:B------:R-:W2:Y:S04]  /*1070*/  LDG.E.CONSTANT R25, desc[UR14][R10.64+0x80] ;  /* 0x0000800e0a197981 */ /* 0x000ea8000c1e9900 */
[----:B------:R-:W3:Y:S01]  /*1080*/  LDG.E.CONSTANT R24, desc[UR14][R10.64] ;  /* 0x0000000e0a187981 */ /* 0x000ee2000c1e9900 */
[C---:B------:R-:W-:Y:S02]  /*1090*/  LEA R12, R23.reuse, UR5, 0x4 ;  /* 0x00000005170c7c11 */ /* 0x040fe4000f8e20ff */
[----:B------:R-:W-:-:S04]  /*10a0*/  ISETP.NE.AND P2, PT, R23, RZ, PT ;  /* 0x000000ff1700720c */ /* 0x000fc80003f45270 */
[----:B------:R-:W0:Y:S02]  /*10b0*/  LDS.128 R12, [R12] ;  /* 0x000000000c0c7984 */ /* 0x000e240000000c00 */
[--C-:B0-----:R-:W-:Y:S02]  /*10c0*/  HADD2.F32 R23, -RZ, R13.reuse.H0_H0 ;  /* 0x2000000dff177230 */ /* 0x101fe40000004100 */
[----:B------:R-:W-:Y:S02]  /*10d0*/  HADD2.F32 R13, -RZ, R13.H1_H1 ;  /* 0x3000000dff0d7230 */ /* 0x000fe40000004100 */
[----:B--2---:R-:W-:-:S05]  /*10e0*/  HADD2.F32 R26, -RZ, R25.H0_H0 ;  /* 0x20000019ff1a7230 */ /* 0x004fca0000004100 */
[----:B------:R-:W-:Y:S01]  /*10f0*/  FMUL.FTZ R23, R23, R26 ;  /* 0x0000001a17177220 */ /* 0x000fe20000410000 */
[----:B------:R-:W-:Y:S02]  /*1100*/  HADD2.F32 R26, -RZ, R25.H1_H1 ;  /* 0x30000019ff1a7230 */ /* 0x000fe40000004100 */
[----:B---3--:R-:W-:-:S03]  /*1110*/  HADD2.F32 R25, -RZ, R24.H0_H0 ;  /* 0x20000018ff197230 */ /* 0x008fc60000004100 */
[----:B------:R-:W-:Y:S01]  /*1120*/  FMUL.FTZ R13, R13, R26 ;  /* 0x0000001a0d0d7220 */ /* 0x000fe20000410000 */
[----:B------:R-:W-:-:S05]  /*1130*/  HADD2.F32 R26, -RZ, R12.H0_H0 ;  /* 0x2000000cff1a7230 */ /* 0x000fca0000004100 */
[----:B------:R-:W-:Y:S02]  /*1140*/  FFMA.FTZ R23, R26, R25, R23 ;  /* 0x000000191a177223 */ /* 0x000fe40000010017 */
[----:B------:R-:W2:Y:S04]  /*1150*/  LDG.E.CONSTANT R25, desc[UR14][R10.64+0x100] ;  /* 0x0001000e0a197981 */ /* 0x000ea8000c1e9900 */
[----:B------:R-:W3:Y:S01]  /*1160*/  LDG.E.CONSTANT R26, desc[UR14][R10.64+0x180] ;  /* 0x0001800e0a1a7981 */ /* 0x000ee2000c1e9900 */
[----:B------:R-:W-:Y:S01]  /*1170*/  HADD2.F32 R12, -RZ, R12.H1_H1 ;  /* 0x3000000cff0c7230 */ /* 0x000fe20000004100 */
[----:B------:R-:W-:Y:S01]  /*1180*/  UMOV UR5, 0xffffffff ;  /* 0xffffffff00057882 */ /* 0x000fe20000000000 */
[----:B------:R-:W-:Y:S01]  /*1190*/  HADD2.F32 R24, -RZ, R24.H1_H1 ;  /* 0x30000018ff187230 */ /* 0x000fe20000004100 */
[----:B-----5:R-:W-:-:S04]  /*11a0*/  FSETP.NEU.FTZ.AND P0, PT, R21, RZ, PT ;  /* 0x000000ff1500720b */ /* 0x020fc80003f1d000 */
[----:B------:R-:W-:Y:S01]  /*11b0*/  FFMA.FTZ R13, R12, R24, R13 ;  /* 0x000000180c0d7223 */ /* 0x000fe2000001000d */
[--C-:B------:R-:W-:Y:S02]  /*11c0*/  HADD2.F32 R12, -RZ, R14.reuse.H0_H0 ;  /* 0x2000000eff0c7230 */ /* 0x100fe40000004100 */
[----:B------:R-:W-:Y:S02]  /*11d0*/  HADD2.F32 R14, -RZ, R14.H1_H1 ;  /* 0x3000000eff0e7230 */ /* 0x000fe40000004100 */
[--C-:B--2---:R-:W-:Y:S02]  /*11e0*/  HADD2.F32 R24, -RZ, R25.reuse.H0_H0 ;  /* 0x20000019ff187230 */ /* 0x104fe40000004100 */
[----:B------:R-:W-:Y:S02]  /*11f0*/  HADD2.F32 R25, -RZ, R25.H1_H1 ;  /* 0x30000019ff197230 */ /* 0x000fe40000004100 */
[----:B---3--:R-:W-:Y:S02]  /*1200*/  HADD2.F32 R10, -RZ, R26.H0_H0 ;  /* 0x2000001aff0a7230 */ /* 0x008fe40000004100 */
[----:B------:R-:W-:Y:S01]  /*1210*/  FFMA.FTZ R12, R12, R24, R23 ;  /* 0x000000180c0c7223 */ /* 0x000fe20000010017 */
[----:B------:R-:W-:-:S02]  /*1220*/  HADD2.F32 R23, -RZ, R15.H0_H0 ;  /* 0x2000000fff177230 */ /* 0x000fc40000004100 */
        /* <DEDUP_REMOVED lines=10> */
.L_x_24447:
        /* <DEDUP_REMOVED lines=8> */
[----:B------:R-:W-:Y:S02]  /*1350*/  @!P2 FSEL R10, R13, RZ, !P0 ;  /* 0x000000ff0d0aa208 */ /* 0x000fe40004000000 */
[----:B------:R-:W-:-:S03]  /*1360*/  ISETP.GE.OR P0, PT, R11, UR21, P2 ;  /* 0x000000150b007c0c */ /* 0x000fc60009706670 */
[----:B------:R0:W-:Y:S10]  /*1370*/  @!P2 STS [R7], R10 ;  /* 0x0000000a0700a388 */ /* 0x0001f40000000800 */
[----:B0-----:R-:W-:-:S07]  /*1380*/  @!P0 FMNMX.FTZ R0, R0, R13, !PT ;  /* 0x0000000d00008209 */ /* 0x001fce0007810000 */
.L_x_24403:
[----:B------:R-:W-:Y:S05]  /*1390*/  BSYNC B1 ;  /* 0x0000000000017941 */ /* 0x000fea0003800000 */
.L_x_24401:
        /* <DEDUP_REMOVED lines=9> */
.L_x_24400:
[----:B------:R-:W-:Y:S05]  /*1430*/  BSYNC B0 ;  /* 0x0000000000007941 */ /* 0x000fea0003800000 */
.L_x_24399:
[----:B------:R-:W0:Y:S01]  /*1440*/  S2R R16, SR_TID.X ;  /* 0x0000000000107919 */ /* 0x000e220000002100 */
        /* <DEDUP_REMOVED lines=14> */
.L_x_24452:
        /* <DEDUP_REMOVED lines=44> */
.L_x_24411:
[----:B------:R-:W0:Y:S01]  /*17f0*/  LDS R11, [R7] ;  /* 0x00000000070b7984 */ /* 0x000e220000000800 */
[----:B------:R-:W-:Y:S02]  /*1800*/  VIADD R14, R14, 0x1 ;  /* 0x000000010e0e7836 */ /* 0x000fe40000000000 */
[----:B------:R-:W-:-:S03]  /*1810*/  VIADD R12, R12, 0x80 ;  /* 0x000000800c0c7836 */ /* 0x000fc60000000000 */
[----:B------:R-:W-:Y:S01]  /*1820*/  ISETP.NE.AND P5, PT, R14, RZ, PT ;  /* 0x000000ff0e00720c */ /* 0x000fe20003fa5270 */
[----:B0-----:R-:W-:-:S04]  /*1830*/  FADD.FTZ R11, R11, -UR24 ;  /* 0x800000180b0b7e21 */ /* 0x001fc80008010000 */
[----:B------:R-:W-:-:S04]  /*1840*/  FMUL.FTZ R11, R11, 1.4426950216293334961 ;  /* 0x3fb8aa3b0b0b7820 */ /* 0x000fc80000410000 */
[----:B------:R-:W0:Y:S02]  /*1850*/  MUFU.EX2 R20, R11 ;  /* 0x0000000b00147308 */ /* 0x000e240000000800 */
[----:B0-----:R0:W-:Y:S01]  /*1860*/  STS [R7], R20 ;  /* 0x0000001407007388 */ /* 0x0011e20000000800 */
[----:B------:R-:W-:Y:S01]  /*1870*/  FADD.FTZ R13, R20, R13 ;  /* 0x0000000d140d7221 */ /* 0x000fe20000010000 */
[----:B0-----:R-:W-:Y:S01]  /*1880*/  IADD3 R7, PT, PT, R7, 0x200, RZ ;  /* 0x0000020007077810 */ /* 0x001fe20007ffe0ff */
[----:B------:R-:W-:Y:S06]  /*1890*/  @P5 BRA `(.L_x_24411) ;  /* 0xfffffffc00d45947 */ /* 0x000fec000383ffff */
.L_x_24410:
[----:B------:R-:W-:Y:S05]  /*18a0*/  BSYNC.RECONVERGENT B1 ;  /* 0x0000000000017941 */ /* 0x000fea0003800200 */
.L_x_24409:
        /* <DEDUP_REMOVED lines=12> */
.L_x_24414:
[----:B------:R-:W0:Y:S01]  /*1970*/  LDS R14, [R7+-0x400] ;  /* 0xfffc0000070e7984 */ /* 0x000e220000000800 */
[----:B------:R-:W-:-:S03]  /*1980*/  IADD3 R12, PT, PT, R12, 0x800, RZ ;  /* 0x000008000c0c7810 */ /* 0x000fc60007ffe0ff */
[----:B------:R-:W1:Y:S01]  /*1990*/  LDS R24, [R7+-0x200] ;  /* 0xfffe000007187984 */ /* 0x000e620000000800 */
[----:B------:R-:W-:-:S03]  /*19a0*/  ISETP.GE.AND P5, PT, R12, R11, PT ;  /* 0x0000000b0c00720c */ /* 0x000fc60003fa6270 */
[----:B------:R-:W2:Y:S04]  /*19b0*/  LDS R23, [R7] ;  /* 0x0000000007177984 */ /* 0x000ea80000000800 */
[----:B------:R-:W3:Y:S04]  /*19c0*/  LDS R20, [R7+0x200] ;  /* 0x0002000007147984 */ /* 0x000ee80000000800 */
[----:B-----5:R-:W4:Y:S04]  /*19d0*/  LDS R21, [R7+0x400] ;  /* 0x0004000007157984 */ /* 0x020f280000000800 */
[----:B------:R-:W4:Y:S01]  /*19e0*/  LDS R15, [R7+0x600] ;  /* 0x00060000070f7984 */ /* 0x000f220000000800 */
        /* <DEDUP_REMOVED lines=10> */
[----:B------:R-:W3:Y:S01]  /*1a90*/  MUFU.EX2 R26, R25 ;  /* 0x00000019001a7308 */ /* 0x000ee20000000800 */
[----:B----4-:R-:W-:Y:S01]  /*1aa0*/  FADD.FTZ R29, R21, -UR24 ;  /* 0x80000018151d7e21 */ /* 0x010fe20008010000 */
[----:B------:R-:W-:Y:S02]  /*1ab0*/  FMUL.FTZ R21, R27, 1.4426950216293334961 ;  /* 0x3fb8aa3b1b157820 */ /* 0x000fe40000410000 */
[----:B------:R-:W4:Y:S01]  /*1ac0*/  MUFU.EX2 R20, R23 ;  /* 0x0000001700147308 */ /* 0x000f220000000800 */
[----:B------:R-:W-:Y:S01]  /*1ad0*/  FADD.FTZ R15, R15, -UR24 ;  /* 0x800000180f0f7e21 */ /* 0x000fe20008010000 */
[----:B------:R-:W1:Y:S02]  /*1ae0*/  LDS R27, [R7+0x1000] ;  /* 0x00100000071b7984 */ /* 0x000e640000000800 */
[----:B------:R-:W4:Y:S02]  /*1af0*/  MUFU.EX2 R21, R21 ;  /* 0x0000001500157308 */ /* 0x000f240000000800 */
[----:B--2---:R2:W-:Y:S01]  /*1b00*/  STS [R7+-0x400], R24 ;  /* 0xfffc001807007388 */ /* 0x0045e20000000800 */
[----:B------:R-:W-:-:S03]  /*1b10*/  FADD.FTZ R13, R24, R13 ;  /* 0x0000000d180d7221 */ /* 0x000fc60000010000 */
[----:B---3--:R3:W-:Y:S01]  /*1b20*/  STS [R7+-0x200], R26 ;  /* 0xfffe001a07007388 */ /* 0x0087e20000000800 */
[----:B------:R-:W-:-:S03]  /*1b30*/  FADD.FTZ R13, R13, R26 ;  /* 0x0000001a0d0d7221 */ /* 0x000fc60000010000 */
[----:B----4-:R4:W-:Y:S01]  /*1b40*/  STS [R7], R20 ;  /* 0x0000001407007388 */ /* 0x0109e20000000800 */
[----:B--2---:R-:W-:-:S03]  /*1b50*/  FMUL.FTZ R24, R29, 1.4426950216293334961 ;  /* 0x3fb8aa3b1d187820 */ /* 0x004fc60000410000 */
[----:B------:R2:W-:Y:S01]  /*1b60*/  STS [R7+0x200], R21 ;  /* 0x0002001507007388 */ /* 0x0005e20000000800 */
[----:B---3--:R-:W-:Y:S02]  /*1b70*/  FMUL.FTZ R26, R15, 1.4426950216293334961 ;  /* 0x3fb8aa3b0f1a7820 */ /* 0x008fe40000410000 */
[----:B------:R-:W3:Y:S01]  /*1b80*/  MUFU.EX2 R24, R24 ;  /* 0x0000001800187308 */ /* 0x000ee20000000800 */
[----:B0-----:R-:W-:-:S03]  /*1b90*/  FADD.FTZ R14, R14, -UR24 ;  /* 0x800000180e0e7e21 */ /* 0x001fc60008010000 */
[----:B------:R-:W4:Y:S01]  /*1ba0*/  MUFU.EX2 R26, R26 ;  /* 0x0000001a001a7308 */ /* 0x000f220000000800 */
[----:B------:R-:W-:Y:S01]  /*1bb0*/  FMUL.FTZ R25, R14, 1.4426950216293334961 ;  /* 0x3fb8aa3b0e197820 */ /* 0x000fe20000410000 */
[----:B------:R-:W-:Y:S01]  /*1bc0*/  FADD.FTZ R14, R13, R20 ;  /* 0x000000140d0e7221 */ /* 0x000fe20000010000 */
[----:B-1----:R-:W-:Y:S01]  /*1bd0*/  FADD.FTZ R19, R19, -UR24 ;  /* 0x8000001813137e21 */ /* 0x002fe20008010000 */
[----:B------:R-:W0:Y:S02]  /*1be0*/  LDS R13, [R7+0xc00] ;  /* 0x000c0000070d7984 */ /* 0x000e240000000800 */
[----:B------:R-:W-:Y:S01]  /*1bf0*/  FADD.FTZ R15, R14, R21 ;  /* 0x000000150e0f7221 */ /* 0x000fe20000010000 */
[----:B------:R-:W1:Y:S01]  /*1c00*/  MUFU.EX2 R25, R25 ;  /* 0x0000001900197308 */ /* 0x000e620000000800 */
[----:B------:R-:W0:Y:S01]  /*1c10*/  LDS R14, [R7+0xe00] ;  /* 0x000e0000070e7984 */ /* 0x000e220000000800 */
[----:B------:R-:W-:Y:S01]  /*1c20*/  FMUL.FTZ R29, R19, 1.4426950216293334961 ;  /* 0x3fb8aa3b131d7820 */ /* 0x000fe20000410000 */
[----:B---3--:R-:W-:-:S02]  /*1c30*/  FADD.FTZ R15, R15, R24 ;  /* 0x000000180f0f7221 */ /* 0x008fc40000010000 */
[----:B------:R-:W3:Y:S02]  /*1c40*/  LDS R19, [R7+0x1400] ;  /* 0x0014000007137984 */ /* 0x000ee40000000800 */
[----:B----4-:R-:W-:Y:S01]  /*1c50*/  FADD.FTZ R20, R15, R26 ;  /* 0x0000001a0f147221 */ /* 0x010fe20000010000 */
[----:B------:R-:W2:Y:S01]  /*1c60*/  MUFU.EX2 R29, R29 ;  /* 0x0000001d001d7308 */ /* 0x000ea20000000800 */
[----:B------:R-:W4:Y:S01]  /*1c70*/  LDS R15, [R7+0x1200] ;  /* 0x00120000070f7984 */ /* 0x000f220000000800 */
[----:B------:R-:W-:-:S03]  /*1c80*/  FADD.FTZ R27, R27, -UR24 ;  /* 0x800000181b1b7e21 */ /* 0x000fc60008010000 */
[----:B------:R-:W-:Y:S01]  /*1c90*/  STS [R7+0x400], R24 ;  /* 0x0004001807007388 */ /* 0x000fe20000000800 */
[----:B-1----:R-:W-:-:S03]  /*1ca0*/  FADD.FTZ R23, R20, R25 ;  /* 0x0000001914177221 */ /* 0x002fc60000010000 */
[----:B------:R-:W1:Y:S04]  /*1cb0*/  LDS R20, [R7+0x1600] ;  /* 0x0016000007147984 */ /* 0x000e680000000800 */
[----:B------:R-:W1:Y:S01]  /*1cc0*/  LDS R24, [R7+0x1800] ;  /* 0x0018000007187984 */ /* 0x000e620000000800 */
[----:B--2---:R-:W-:-:S03]  /*1cd0*/  FADD.FTZ R21, R23, R29 ;  /* 0x0000001d17157221 */ /* 0x004fc60000010000 */
[----:B------:R-:W2:Y:S04]  /*1ce0*/  LDS R23, [R7+0x1a00] ;  /* 0x001a000007177984 */ /* 0x000ea80000000800 */
[----:B------:R0:W-:Y:S04]  /*1cf0*/  STS [R7+0x800], R25 ;  /* 0x0008001907007388 */ /* 0x0001e80000000800 */
[----:B------:R3:W-:Y:S01]  /*1d00*/  STS [R7+0x600], R26 ;  /* 0x0006001a07007388 */ /* 0x0007e20000000800 */
[----:B0-----:R-:W-:-:S03]  /*1d10*/  FADD.FTZ R13, R13, -UR24 ;  /* 0x800000180d0d7e21 */ /* 0x001fc60008010000 */
[----:B------:R2:W-:Y:S01]  /*1d20*/  STS [R7+0xa00], R29 ;  /* 0x000a001d07007388 */ /* 0x0005e20000000800 */
[----:B------:R-:W-:Y:S01]  /*1d30*/  FADD.FTZ R25, R14, -UR24 ;  /* 0x800000180e197e21 */ /* 0x000fe20008010000 */
[----:B------:R-:W-:Y:S01]  /*1d40*/  FMUL.FTZ R14, R13, 1.4426950216293334961 ;  /* 0x3fb8aa3b0d0e7820 */ /* 0x000fe20000410000 */
[----:B------:R-:W-:Y:S02]  /*1d50*/  FMUL.FTZ R13, R27, 1.4426950216293334961 ;  /* 0x3fb8aa3b1b0d7820 */ /* 0x000fe40000410000 */
[----:B---3--:R-:W-:Y:S01]  /*1d60*/  FMUL.FTZ R26, R25, 1.4426950216293334961 ;  /* 0x3fb8aa3b191a7820 */ /* 0x008fe20000410000 */
[----:B------:R-:W-:Y:S02]  /*1d70*/  FADD.FTZ R19, R19, -UR24 ;  /* 0x8000001813137e21 */ /* 0x000fe40008010000 */
[----:B------:R-:W0:Y:S01]  /*1d80*/  MUFU.EX2 R14, R14 ;  /* 0x0000000e000e7308 */ /* 0x000e220000000800 */
[----:B----4-:R-:W-:Y:S01]  /*1d90*/  FADD.FTZ R15, R15, -UR24 ;  /* 0x800000180f0f7e21 */ /* 0x010fe20008010000 */
[----:B------:R-:W-:-:S02]  /*1da0*/  FMUL.FTZ R27, R19, 1.4426950216293334961 ;  /* 0x3fb8aa3b131b7820 */ /* 0x000fc40000410000 */
[----:B------:R-:W3:Y:S01]  /*1db0*/  MUFU.EX2 R26, R26 ;  /* 0x0000001a001a7308 */ /* 0x000ee20000000800 */
[----:B------:R-:W-:-:S03]  /*1dc0*/  FMUL.FTZ R25, R15, 1.4426950216293334961 ;  /* 0x3fb8aa3b0f197820 */ /* 0x000fc60000410000 */
[----:B------:R-:W4:Y:S01]  /*1dd0*/  MUFU.EX2 R13, R13 ;  /* 0x0000000d000d7308 */ /* 0x000f220000000800 */
[----:B-1----:R-:W-:-:S03]  /*1de0*/  FADD.FTZ R15, R20, -UR24 ;  /* 0x80000018140f7e21 */ /* 0x002fc60008010000 */
[----:B------:R-:W1:Y:S01]  /*1df0*/  MUFU.EX2 R20, R25 ;  /* 0x0000001900147308 */ /* 0x000e620000000800 */
[----:B------:R-:W-:Y:S01]  /*1e00*/  FADD.FTZ R19, R24, -UR24 ;  /* 0x8000001818137e21 */ /* 0x000fe20008010000 */
[----:B------:R-:W-:Y:S01]  /*1e10*/  FMUL.FTZ R15, R15, 1.4426950216293334961 ;  /* 0x3fb8aa3b0f0f7820 */ /* 0x000fe20000410000 */
[----:B0-----:R-:W-:Y:S01]  /*1e20*/  FADD.FTZ R21, R21, R14 ;  /* 0x0000000e15157221 */ /* 0x001fe20000010000 */
[----:B------:R-:W0:Y:S01]  /*1e30*/  MUFU.EX2 R24, R27 ;  /* 0x0000001b00187308 */ /* 0x000e220000000800 */
[----:B--2---:R-:W-:Y:S01]  /*1e40*/  FADD.FTZ R29, R23, -UR24 ;  /* 0x80000018171d7e21 */ /* 0x004fe20008010000 */
[----:B------:R-:W-:Y:S01]  /*1e50*/  FMUL.FTZ R23, R19, 1.4426950216293334961 ;  /* 0x3fb8aa3b13177820 */ /* 0x000fe20000410000 */
[----:B---3--:R-:W-:Y:S01]  /*1e60*/  FADD.FTZ R21, R21, R26 ;  /* 0x0000001a15157221 */ /* 0x008fe20000010000 */
[----:B------:R-:W2:Y:S01]  /*1e70*/  MUFU.EX2 R15, R15 ;  /* 0x0000000f000f7308 */ /* 0x000ea20000000800 */
[----:B------:R-:W-:Y:S01]  /*1e80*/  FMUL.FTZ R19, R29, 1.4426950216293334961 ;  /* 0x3fb8aa3b1d137820 */ /* 0x000fe20000410000 */
[----:B------:R0:W-:Y:S01]  /*1e90*/  STS [R7+0xc00], R14 ;  /* 0x000c000e07007388 */ /* 0x0001e20000000800 */
[----:B----4-:R-:W-:Y:S01]  /*1ea0*/  FADD.FTZ R21, R21, R13 ;  /* 0x0000000d15157221 */ /* 0x010fe20000010000 */
[----:B------:R-:W3:Y:S02]  /*1eb0*/  MUFU.EX2 R23, R23 ;  /* 0x0000001700177308 */ /* 0x000ee40000000800 */
[----:B------:R-:W-:Y:S01]  /*1ec0*/  STS [R7+0xe00], R26 ;  /* 0x000e001a07007388 */ /* 0x000fe20000000800 */
[----:B-1----:R-:W-:Y:S01]  /*1ed0*/  FADD.FTZ R21, R21, R20 ;  /* 0x0000001415157221 */ /* 0x002fe20000010000 */
[----:B------:R-:W1:Y:S02]  /*1ee0*/  MUFU.EX2 R19, R19 ;  /* 0x0000001300137308 */ /* 0x000e640000000800 */
[----:B------:R1:W-:Y:S01]  /*1ef0*/  STS [R7+0x1000], R13 ;  /* 0x0010000d07007388 */ /* 0x0003e20000000800 */
[----:B0-----:R-:W-:-:S03]  /*1f00*/  FADD.FTZ R14, R21, R24 ;  /* 0x00000018150e7221 */ /* 0x001fc60000010000 */
[----:B------:R-:W-:Y:S01]  /*1f10*/  STS [R7+0x1200], R20 ;  /* 0x0012001407007388 */ /* 0x000fe20000000800 */
[----:B--2---:R-:W-:-:S03]  /*1f20*/  FADD.FTZ R14, R14, R15 ;  /* 0x0000000f0e0e7221 */ /* 0x004fc60000010000 */
[----:B------:R-:W-:Y:S01]  /*1f30*/  STS [R7+0x1400], R24 ;  /* 0x0014001807007388 */ /* 0x000fe20000000800 */
[----:B---3--:R-:W-:-:S03]  /*1f40*/  FADD.FTZ R14, R14, R23 ;  /* 0x000000170e0e7221 */ /* 0x008fc60000010000 */
[----:B------:R-:W-:Y:S01]  /*1f50*/  STS [R7+0x1600], R15 ;  /* 0x0016000f07007388 */ /* 0x000fe20000000800 */
[----:B-1----:R-:W-:-:S03]  /*1f60*/  FADD.FTZ R13, R14, R19 ;  /* 0x000000130e0d7221 */ /* 0x002fc60000010000 */
[----:B------:R-:W-:Y:S04]  /*1f70*/  STS [R7+0x1800], R23 ;  /* 0x0018001707007388 */ /* 0x000fe80000000800 */
[----:B------:R0:W-:Y:S02]  /*1f80*/  STS [R7+0x1a00], R19 ;  /* 0x001a001307007388 */ /* 0x0001e40000000800 */
[----:B0-----:R-:W-:Y:S01]  /*1f90*/  VIADD R7, R7, 0x2000 ;  /* 0x0000200007077836 */ /* 0x001fe20000000000 */
[----:B------:R-:W-:Y:S06]  /*1fa0*/  @!P5 BRA `(.L_x_24414) ;  /* 0xfffffff80070d947 */ /* 0x000fec000383ffff */
.L_x_24413:
[----:B------:R-:W-:Y:S05]  /*1fb0*/  BSYNC.RECONVERGENT B1 ;  /* 0x0000000000017941 */ /* 0x000fea0003800200 */
.L_x_24412:
        /* <DEDUP_REMOVED lines=31> */
[----:B0-----:R-:W-:Y:S01]  /*21b0*/  FADD.FTZ R13, R13, R14 ;  /* 0x0000000e0d0d7221 */ /* 0x001fe20000010000 */
        /* <DEDUP_REMOVED lines=23> */
.L_x_24416:
[----:B------:R-:W-:Y:S05]  /*2330*/  BSYNC.RECONVERGENT B1 ;  /* 0x0000000000017941 */ /* 0x000fea0003800200 */
.L_x_24415:
        /* <DEDUP_REMOVED lines=26> */
.L_x_24408:
[----:B------:R-:W-:Y:S05]  /*24e0*/  BSYNC.RECONVERGENT B0 ;  /* 0x0000000000007941 */ /* 0x000fea0003800200 */
.L_x_24407:
        /* <DEDUP_REMOVED lines=40> */
.L_x_24421:
[----:B------:R-:W0:Y:S01]  /*2770*/  LDS R9, [R11] ;  /* 0x000000000b097984 */ /* 0x000e220000000800 */
[----:B------:R-:W-:-:S05]  /*2780*/  VIADD R12, R12, 0x1 ;  /* 0x000000010c0c7836 */ /* 0x000fca0000000000 */
[----:B------:R-:W-:Y:S01]  /*2790*/  ISETP.NE.AND P0, PT, R12, RZ, PT ;  /* 0x000000ff0c00720c */ /* 0x000fe20003f05270 */
[----:B0-----:R-:W-:-:S05]  /*27a0*/  FMUL.FTZ R14, R9, R4 ;  /* 0x00000004090e7220 */ /* 0x001fca0000410000 */
[----:B------:R0:W-:Y:S02]  /*27b0*/  STS [R11], R14 ;  /* 0x0000000e0b007388 */ /* 0x0001e40000000800 */
[----:B0-----:R-:W-:-:S05]  /*27c0*/  VIADD R11, R11, 0x200 ;  /* 0x000002000b0b7836 */ /* 0x001fca0000000000 */
[----:B------:R-:W-:Y:S05]  /*27d0*/  @P0 BRA `(.L_x_24421) ;  /* 0xfffffffc00e40947 */ /* 0x000fea000383ffff */
.L_x_24420:
[----:B------:R-:W-:Y:S05]  /*27e0*/  BSYNC.RECONVERGENT B1 ;  /* 0x0000000000017941 */ /* 0x000fea0003800200 */
.L_x_24419:
        /* <DEDUP_REMOVED lines=12> */
.L_x_24424:
[----:B------:R-:W0:Y:S01]  /*28b0*/  LDS R25, [R9+0x400] ;  /* 0x0004000009197984 */ /* 0x000e220000000800 */
[----:B------:R-:W-:-:S03]  /*28c0*/  VIADD R10, R10, 0x800 ;  /* 0x000008000a0a7836 */ /* 0x000fc60000000000 */
[----:B------:R-:W1:Y:S02]  /*28d0*/  LDS R13, [R9+-0x400] ;  /* 0xfffc0000090d7984 */ /* 0x000e640000000800 */
[----:B------:R-:W-:Y:S02]  /*28e0*/  ISETP.GE.AND P2, PT, R10, R11, PT ;  /* 0x0000000b0a00720c */ /* 0x000fe40003f46270 */
[----:B------:R-:W2:Y:S04]  /*28f0*/  LDS R15, [R9+-0x200] ;  /* 0xfffe0000090f7984 */ /* 0x000ea80000000800 */
[----:B------:R-:W3:Y:S04]  /*2900*/  LDS R23, [R9+0x600] ;  /* 0x0006000009177984 */ /* 0x000ee80000000800 */
[----:B------:R-:W4:Y:S04]  /*2910*/  LDS R27, [R9] ;  /* 0x00000000091b7984 */ /* 0x000f280000000800 */
[----:B------:R-:W4:Y:S04]  /*2920*/  LDS R29, [R9+0x200] ;  /* 0x00020000091d7984 */ /* 0x000f280000000800 */
[----:B-----5:R-:W-:Y:S04]  /*2930*/  LDS R21, [R9+0xc00] ;  /* 0x000c000009157984 */ /* 0x020fe80000000800 */
[----:B------:R-:W4:Y:S01]  /*2940*/  LDS R19, [R9+0xe00] ;  /* 0x000e000009137984 */ /* 0x000f220000000800 */
[-C--:B0-----:R-:W-:Y:S01]  /*2950*/  FMUL.FTZ R26, R25, R4.reuse ;  /* 0x00000004191a7220 */ /* 0x081fe20000410000 */
[----:B-1----:R-:W-:-:S04]  /*2960*/  FMUL.FTZ R12, R13, R4 ;  /* 0x000000040d0c7220 */ /* 0x002fc80000410000 */
[----:B------:R0:W-:Y:S01]  /*2970*/  STS [R9+0x400], R26 ;  /* 0x0004001a09007388 */ /* 0x0001e20000000800 */
[----:B--2---:R-:W-:-:S03]  /*2980*/  FMUL.FTZ R14, R15, R4 ;  /* 0x000000040f0e7220 */ /* 0x004fc60000410000 */
[----:B------:R-:W-:Y:S01]  /*2990*/  STS [R9+-0x400], R12 ;  /* 0xfffc000c09007388 */ /* 0x000fe20000000800 */
[----:B---3--:R-:W-:-:S03]  /*29a0*/  FMUL.FTZ R25, R23, R4 ;  /* 0x0000000417197220 */ /* 0x008fc60000410000 */
[----:B------:R-:W-:Y:S01]  /*29b0*/  STS [R9+-0x200], R14 ;  /* 0xfffe000e09007388 */ /* 0x000fe20000000800 */
[----:B----4-:R-:W-:-:S03]  /*29c0*/  FMUL.FTZ R20, R27, R4 ;  /* 0x000000041b147220 */ /* 0x010fc60000410000 */
[----:B------:R-:W-:Y:S01]  /*29d0*/  STS [R9+0x600], R25 ;  /* 0x0006001909007388 */ /* 0x000fe20000000800 */
[----:B------:R-:W-:-:S03]  /*29e0*/  FMUL.FTZ R24, R29, R4 ;  /* 0x000000041d187220 */ /* 0x000fc60000410000 */
[----:B------:R-:W1:Y:S04]  /*29f0*/  LDS R13, [R9+0x800] ;  /* 0x00080000090d7984 */ /* 0x000e680000000800 */
[----:B------:R-:W2:Y:S01]  /*2a00*/  LDS R15, [R9+0xa00] ;  /* 0x000a0000090f7984 */ /* 0x000ea20000000800 */
[----:B0-----:R-:W-:-:S03]  /*2a10*/  FMUL.FTZ R26, R19, R4 ;  /* 0x00000004131a7220 */ /* 0x001fc60000410000 */
[----:B------:R-:W0:Y:S04]  /*2a20*/  LDS R23, [R9+0x1000] ;  /* 0x0010000009177984 */ /* 0x000e280000000800 */
[----:B------:R-:W3:Y:S04]  /*2a30*/  LDS R14, [R9+0x1200] ;  /* 0x00120000090e7984 */ /* 0x000ee80000000800 */
[----:B------:R-:W4:Y:S04]  /*2a40*/  LDS R25, [R9+0x1400] ;  /* 0x0014000009197984 */ /* 0x000f280000000800 */
[----:B------:R-:W4:Y:S04]  /*2a50*/  LDS R12, [R9+0x1600] ;  /* 0x00160000090c7984 */ /* 0x000f280000000800 */
[----:B------:R-:W4:Y:S04]  /*2a60*/  LDS R29, [R9+0x1800] ;  /* 0x00180000091d7984 */ /* 0x000f280000000800 */
[----:B------:R-:W4:Y:S04]  /*2a70*/  LDS R27, [R9+0x1a00] ;  /* 0x001a0000091b7984 */ /* 0x000f280000000800 */
[----:B------:R2:W-:Y:S04]  /*2a80*/  STS [R9], R20 ;  /* 0x0000001409007388 */ /* 0x0005e80000000800 */
[----:B------:R0:W-:Y:S01]  /*2a90*/  STS [R9+0x200], R24 ;  /* 0x0002001809007388 */ /* 0x0001e20000000800 */
[----:B-1----:R-:W-:-:S03]  /*2aa0*/  FMUL.FTZ R13, R13, R4 ;  /* 0x000000040d0d7220 */ /* 0x002fc60000410000 */
[----:B------:R-:W-:Y:S01]  /*2ab0*/  STS [R9+0xe00], R26 ;  /* 0x000e001a09007388 */ /* 0x000fe20000000800 */
[----:B--2---:R-:W-:-:S03]  /*2ac0*/  FMUL.FTZ R20, R15, R4 ;  /* 0x000000040f147220 */ /* 0x004fc60000410000 */
[----:B------:R-:W-:Y:S01]  /*2ad0*/  STS [R9+0x800], R13 ;  /* 0x0008000d09007388 */ /* 0x000fe20000000800 */
[-C--:B0-----:R-:W-:Y:S01]  /*2ae0*/  FMUL.FTZ R24, R21, R4.reuse ;  /* 0x0000000415187220 */ /* 0x081fe20000410000 */
[-C--:B------:R-:W-:Y:S02]  /*2af0*/  FMUL.FTZ R23, R23, R4.reuse ;  /* 0x0000000417177220 */ /* 0x080fe40000410000 */
[----:B------:R-:W-:Y:S01]  /*2b00*/  STS [R9+0xa00], R20 ;  /* 0x000a001409007388 */ /* 0x000fe20000000800 */
[----:B---3--:R-:W-:-:S03]  /*2b10*/  FMUL.FTZ R14, R14, R4 ;  /* 0x000000040e0e7220 */ /* 0x008fc60000410000 */
[----:B------:R-:W-:Y:S01]  /*2b20*/  STS [R9+0xc00], R24 ;  /* 0x000c001809007388 */ /* 0x000fe20000000800 */
        /* <DEDUP_REMOVED lines=12> */
.L_x_24423:
[----:B------:R-:W-:Y:S05]  /*2bf0*/  BSYNC.RECONVERGENT B1 ;  /* 0x0000000000017941 */ /* 0x000fea0003800200 */
.L_x_24422:
        /* <DEDUP_REMOVED lines=9> */
[----:B-----5:R-:W3:Y:S04]  /*2c90*/  LDS R21, [R9+0x200] ;  /* 0x0002000009157984 */ /* 0x020ee80000000800 */
        /* <DEDUP_REMOVED lines=21> */
.L_x_24426:
[----:B------:R-:W-:Y:S05]  /*2df0*/  BSYNC.RECONVERGENT B1 ;  /* 0x0000000000017941 */ /* 0x000fea0003800200 */
.L_x_24425:
        /* <DEDUP_REMOVED lines=14> */
.L_x_24418:
[----:B------:R-:W-:Y:S05]  /*2ee0*/  BSYNC.RECONVERGENT B0 ;  /* 0x0000000000007941 */ /* 0x000fea0003800200 */
.L_x_24417:
[----:B------:R-:W-:Y:S01]  /*2ef0*/  BAR.SYNC.DEFER_BLOCKING 0x0 ;  /* 0x0000000000007b1d */ /* 0x000fe20000010000 */
[----:B------:R-:W-:Y:S01]  /*2f00*/  ISETP.NE.AND P0, PT, R16, RZ, PT ;  /* 0x000000ff1000720c */ /* 0x000fe20003f05270 */
[----:B01----:R-:W-:Y:S01]  /*2f10*/  IMAD.U32 R4, RZ, RZ, UR17 ;  /* 0x00000011ff047e24 */ /* 0x003fe2000f8e00ff */
[----:B------:R-:W-:-:S03]  /*2f20*/  SHF.R.U32.HI R9, RZ, 0x5, R16 ;  /* 0x00000005ff097819 */ /* 0x000fc60000011610 */
[----:B------:R-:W0:Y:S01]  /*2f30*/  LDCU UR25, c[0x0][0x3dc] ;  /* 0x00007b80ff1977ac */ /* 0x000e220008000800 */
[----:B------:R-:W-:Y:S01]  /*2f40*/  BSSY.RECONVERGENT B0, `(.L_x_24427) ;  /* 0x0000017000007945 */ /* 0x000fe20003800200 */
[----:B------:R-:W-:Y:S01]  /*2f50*/  IMAD R9, R4, 0x40, R9 ;  /* 0x0000004004097824 */ /* 0x000fe200078e0209 */
[----:B------:R-:W1:Y:S04]  /*2f60*/  LDCU.64 UR22, c[0x0][0x3a8] ;  /* 0x00007500ff1677ac */ /* 0x000e680008000a00 */
[----:B------:R-:W-:Y:S01]  /*2f70*/  ISETP.GE.U32.AND P2, PT, R9, UR8, PT ;  /* 0x0000000809007c0c */ /* 0x000fe2000bf46070 */
[----:B------:R-:W-:-:S12]  /*2f80*/  @P0 BRA `(.L_x_24428) ;  /* 0x0000000000480947 */ /* 0x000fd80003800000 */
        /* <DEDUP_REMOVED lines=18> */
.L_x_24428:
[----:B01----:R-:W-:Y:S05]  /*30b0*/  BSYNC.RECONVERGENT B0 ;  /* 0x0000000000007941 */ /* 0x003fea0003800200 */
.L_x_24427:
[----:B------:R-:W-:Y:S01]  /*30c0*/  BSSY.RECONVERGENT B0, `(.L_x_24429) ;  /* 0x000016a000007945 */ /* 0x000fe20003800200 */
[----:B------:R-:W-:-:S03]  /*30d0*/  IMAD.MOV.U32 R20, RZ, RZ, RZ ;  /* 0x000000ffff147224 */ /* 0x000fc600078e00ff */
[----:B------:R-:W-:Y:S05]  /*30e0*/  @P2 BRA `(.L_x_24430) ;  /* 0x00000014009c2947 */ /* 0x000fea0003800000 */
[----:B------:R-:W0:Y:S01]  /*30f0*/  LDCU UR5, c[0x0][0x3c8] ;  /* 0x00007900ff0577ac */ /* 0x000e220008000800 */
[----:B-----5:R-:W-:Y:S01]  /*3100*/  IADD3 R21, PT, PT, R9, 0x4, RZ ;  /* 0x0000000409157810 */ /* 0x020fe20007ffe0ff */
[----:B------:R-:W1:Y:S01]  /*3110*/  LDC.64 R24, c[0x0][0x3b8] ;  /* 0x0000ee00ff187b82 */ /* 0x000e620000000a00 */
[----:B--2---:R-:W-:Y:S01]  /*3120*/  LOP3.LUT R5, RZ, R0, RZ, 0x33, !PT ;  /* 0x00000000ff057212 */ /* 0x004fe200078e33ff */
[----:B------:R-:W2:Y:S01]  /*3130*/  LDCU UR4, c[0x0][0x3e0] ;  /* 0x00007c00ff0477ac */ /* 0x000ea20008000800 */
[----:B------:R-:W-:Y:S01]  /*3140*/  VIMNMX.U32 R0, PT, PT, R21, UR8, !PT ;  /* 0x0000000815007c48 */ /* 0x000fe2000ffe0000 */
[----:B------:R-:W-:Y:S01]  /*3150*/  IMAD.U32 R7, RZ, RZ, UR17 ;  /* 0x00000011ff077e24 */ /* 0x000fe2000f8e00ff */
[----:B------:R-:W-:Y:S01]  /*3160*/  BSSY.RECONVERGENT B1, `(.L_x_24431) ;  /* 0x0000087000017945 */ /* 0x000fe20003800200 */
[----:B------:R-:W3:Y:S01]  /*3170*/  LDCU UR7, c[0x0][0x3fc] ;  /* 0x00007f80ff0777ac */ /* 0x000ee20008000800 */
[----:B------:R-:W-:Y:S02]  /*3180*/  IMAD.MOV.U32 R19, RZ, RZ, R9 ;  /* 0x000000ffff137224 */ /* 0x000fe400078e0009 */
[----:B------:R-:W-:Y:S01]  /*3190*/  IMAD.IADD R0, R0, 0x1, R5 ;  /* 0x0000000100007824 */ /* 0x000fe200078e0205 */
[----:B------:R-:W-:-:S03]  /*31a0*/  UIADD3 UR6, UPT, UPT, UR21, 0x7, URZ ;  /* 0x0000000715067890 */ /* 0x000fc6000fffe0ff */
[----:B------:R-:W-:Y:S01]  /*31b0*/  IMAD R26, R7, -0x40, R0 ;  /* 0xffffffc0071a7824 */ /* 0x000fe200078e0200 */
[----:B------:R-:W-:Y:S01]  /*31c0*/  LOP3.LUT P0, RZ, R0, 0x4, RZ, 0xc0, !PT ;  /* 0x0000000400ff7812 */ /* 0x000fe2000780c0ff */
[----:B------:R-:W-:Y:S01]  /*31d0*/  USHF.R.U32.HI UR6, URZ, 0x3, UR6 ;  /* 0x00000003ff067899 */ /* 0x000fe20008011606 */
[----:B------:R-:W-:Y:S01]  /*31e0*/  IMAD.MOV.U32 R7, RZ, RZ, RZ ;  /* 0x000000ffff077224 */ /* 0x000fe200078e00ff */
[----:B0-----:R-:W-:Y:S02]  /*31f0*/  UIMAD UR5, UR16, UR5, URZ ;  /* 0x00000005100572a4 */ /* 0x001fe4000f8e02ff */
[----:B--2---:R-:W-:Y:S02]  /*3200*/  UIMAD UR4, UR13, UR4, URZ ;  /* 0x000000040d0472a4 */ /* 0x004fe4000f8e02ff */
[----:B------:R-:W-:Y:S02]  /*3210*/  MOV R0, UR6 ;  /* 0x0000000600007c02 */ /* 0x000fe40008000f00 */
[----:B------:R-:W-:Y:S01]  /*3220*/  MOV R5, UR5 ;  /* 0x0000000500057c02 */ /* 0x000fe20008000f00 */
[----:B---3--:R-:W-:Y:S01]  /*3230*/  VIADD R2, R2, -UR7 ;  /* 0x8000000702027c36 */ /* 0x008fe20008000000 */
[----:B------:R-:W-:Y:S01]  /*3240*/  IADD3 R0, PT, PT, R0, -0x1, RZ ;  /* 0xffffffff00007810 */ /* 0x000fe20007ffe0ff */
[----:B------:R-:W-:Y:S01]  /*3250*/  IMAD.U32 R4, RZ, RZ, UR4 ;  /* 0x00000004ff047e24 */ /* 0x000fe2000f8e00ff */
[----:B------:R-:W-:Y:S01]  /*3260*/  LEA R22, P2, R22, UR4, 0x3 ;  /* 0x0000000416167c11 */ /* 0x000fe2000f8418ff */
[----:B-1----:R-:W-:-:S03]  /*3270*/  IMAD.WIDE R24, R5, 0x4, R24 ;  /* 0x0000000405187825 */ /* 0x002fc600078e0218 */
[----:B------:R-:W-:Y:S01]  /*3280*/  LEA.HI.X.SX32 R23, R4, RZ, 0x1, P2 ;  /* 0x000000ff04177211 */ /* 0x000fe200010f0eff */
[----:B------:R-:W-:Y:S08]  /*3290*/  @P0 BRA `(.L_x_24432) ;  /* 0x0000000400cc0947 */ /* 0x000ff00003800000 */
[----:B------:R-:W0:Y:S01]  /*32a0*/  I2F.RP R11, R28 ;  /* 0x0000001c000b7306 */ /* 0x000e220000209400 */
[----:B------:R-:W1:Y:S01]  /*32b0*/  LDC R10, c[0x0][0x400] ;  /* 0x00010000ff0a7b82 */ /* 0x000e620000000800 */
[----:B------:R-:W-:Y:S01]  /*32c0*/  SHF.L.U32 R27, R9, 0x3, RZ ;  /* 0x00000003091b7819 */ /* 0x000fe200000006ff */
[----:B------:R-:W-:Y:S01]  /*32d0*/  IMAD.MOV.U32 R20, RZ, RZ, RZ ;  /* 0x000000ffff147224 */ /* 0x000fe200078e00ff */
[----:B------:R-:W-:Y:S02]  /*32e0*/  MOV R19, R21 ;  /* 0x0000001500137202 */ /* 0x000fe40000000f00 */
        /* <DEDUP_REMOVED lines=51> */
[----:B------:R-:W-:Y:S02]  /*3620*/  VIADD R12, R18, 0x60 ;  /* 0x00000060120c7836 */ /* 0x000fe40000000000 */
[----:B------:R-:W-:-:S03]  /*3630*/  IMAD.IADD R8, R27, 0x1, -R3 ;  /* 0x000000011b087824 */ /* 0x000fc600078e0a03 */
[----:B------:R-:W-:-:S04]  /*3640*/  LEA R19, R17, R12, 0x18 ;  /* 0x0000000c11137211 */ /* 0x000fc800078ec0ff */
[----:B------:R-:W-:-:S05]  /*3650*/  LEA R19, R8, R19, 0x2 ;  /* 0x0000001308137211 */ /* 0x000fca00078e10ff */
[----:B------:R-:W2:Y:S01]  /*3660*/  LDS.128 R12, [R19] ;  /* 0x00000000130c7984 */ /* 0x000ea20000000c00 */
[----:B0-----:R-:W-:-:S03]  /*3670*/  IMAD.WIDE R4, R5, UR6, R22 ;  /* 0x0000000605047c25 */ /* 0x001fc6000f8e0216 */
[----:B-1----:R-:W-:-:S04]  /*3680*/  LEA R6, P0, R4, UR4, 0x1 ;  /* 0x0000000404067c11 */ /* 0x002fc8000f8008ff */
[----:B------:R-:W-:-:S06]  /*3690*/  LEA.HI.X R7, R4, UR5, R5, 0x1, P0 ;  /* 0x0000000504077c11 */ /* 0x000fcc00080f0c05 */
[----:B------:R-:W5:Y:S01]  /*36a0*/  LDG.E.128.CONSTANT R4, desc[UR14][R6.64] ;  /* 0x0000000e06047981 */ /* 0x000f62000c1e9d00 */
[----:B------:R-:W-:Y:S01]  /*36b0*/  ISETP.NE.AND P0, PT, R9, R0, PT ;  /* 0x000000000900720c */ /* 0x000fe20003f05270 */
[----:B------:R-:W-:Y:S01]  /*36c0*/  BSSY.RECONVERGENT B2, `(.L_x_24433) ;  /* 0x0000024000027945 */ /* 0x000fe20003800200 */
[----:B--2---:R-:W-:Y:S01]  /*36d0*/  F2FP.F16.F32.PACK_AB R12, R13, R12 ;  /* 0x0000000c0d0c723e */ /* 0x004fe200000000ff */
[----:B------:R0:W1:Y:S01]  /*36e0*/  LDS.128 R8, [R19+0x10] ;  /* 0x0000100013087984 */ /* 0x0000620000000c00 */
[----:B------:R-:W-:-:S09]  /*36f0*/  F2FP.F16.F32.PACK_AB R14, R15, R14 ;  /* 0x0000000e0f0e723e */ /* 0x000fd200000000ff */
[----:B0-----:R-:W-:Y:S05]  /*3700*/  @P0 BRA `(.L_x_24434) ;  /* 0x00000000007c0947 */ /* 0x001fea0003800000 */
[C---:B------:R-:W-:Y:S01]  /*3710*/  VIADD R13, R27.reuse, 0x1 ;  /* 0x000000011b0d7836 */ /* 0x040fe20000000000 */
[C---:B------:R-:W-:Y:S01]  /*3720*/  ISETP.GE.AND P0, PT, R27.reuse, UR21, PT ;  /* 0x000000151b007c0c */ /* 0x040fe2000bf06270 */
[----:B------:R-:W-:-:S03]  /*3730*/  VIADD R15, R27, 0x4 ;  /* 0x000000041b0f7836 */ /* 0x000fc60000000000 */
[----:B------:R-:W-:Y:S02]  /*3740*/  ISETP.GE.AND P1, PT, R13, UR21, PT ;  /* 0x000000150d007c0c */ /* 0x000fe4000bf26270 */
[C---:B-----5:R-:W-:Y:S02]  /*3750*/  PRMT R13, R4.reuse, 0x7632, R13 ;  /* 0x00007632040d7816 */ /* 0x060fe4000000000d */
[----:B------:R-:W-:Y:S02]  /*3760*/  SEL R4, R4, RZ, !P0 ;  /* 0x000000ff04047207 */ /* 0x000fe40004000000 */
[----:B------:R-:W-:Y:S02]  /*3770*/  SEL R13, R13, RZ, !P1 ;  /* 0x000000ff0d0d7207 */ /* 0x000fe40004800000 */
[----:B------:R-:W-:Y:S02]  /*3780*/  ISETP.GE.AND P2, PT, R15, UR21, PT ;  /* 0x000000150f007c0c */ /* 0x000fe4000bf46270 */
[----:B------:R-:W-:Y:S01]  /*3790*/  PRMT R4, R4, 0x5410, R13 ;  /* 0x0000541004047816 */ /* 0x000fe2000000000d */
[C---:B------:R-:W-:Y:S01]  /*37a0*/  VIADD R13, R27.reuse, 0x2 ;  /* 0x000000021b0d7836 */ /* 0x040fe20000000000 */
[----:B------:R-:W-:-:S04]  /*37b0*/  IADD3 R15, PT, PT, R27, 0x6, RZ ;  /* 0x000000061b0f7810 */ /* 0x000fc80007ffe0ff */
[----:B------:R-:W-:Y:S02]  /*37c0*/  ISETP.GE.AND P0, PT, R13, UR21, PT ;  /* 0x000000150d007c0c */ /* 0x000fe4000bf06270 */
[----:B------:R-:W-:Y:S02]  /*37d0*/  IADD3 R13, PT, PT, R27, 0x3, RZ ;  /* 0x000000031b0d7810 */ /* 0x000fe40007ffe0ff */
[----:B------:R-:W-:Y:S02]  /*37e0*/  ISETP.GE.AND P4, PT, R15, UR21, PT ;  /* 0x000000150f007c0c */ /* 0x000fe4000bf86270 */
[----:B------:R-:W-:Y:S01]  /*37f0*/  ISETP.GE.AND P1, PT, R13, UR21, PT ;  /* 0x000000150d007c0c */ /* 0x000fe2000bf26270 */
[----:B------:R-:W-:Y:S01]  /*3800*/  VIADD R13, R27, 0x5 ;  /* 0x000000051b0d7836 */ /* 0x000fe20000000000 */
[----:B------:R-:W-:Y:S01]  /*3810*/  PRMT R15, R7, 0x7632, R15 ;  /* 0x00007632070f7816 */ /* 0x000fe2000000000f */
[----:B------:R-:W-:Y:S01]  /*3820*/  VIADD R27, R27, 0x7 ;  /* 0x000000071b1b7836 */ /* 0x000fe20000000000 */
[----:B------:R-:W-:-:S02]  /*3830*/  SEL R7, R7, RZ, !P4 ;  /* 0x000000ff07077207 */ /* 0x000fc40006000000 */
[----:B------:R-:W-:Y:S02]  /*3840*/  ISETP.GE.AND P3, PT, R13, UR21, PT ;  /* 0x000000150d007c0c */ /* 0x000fe4000bf66270 */
[C---:B------:R-:W-:Y:S02]  /*3850*/  PRMT R13, R5.reuse, 0x7632, R13 ;  /* 0x00007632050d7816 */ /* 0x040fe4000000000d */
[----:B------:R-:W-:Y:S02]  /*3860*/  SEL R5, R5, RZ, !P0 ;  /* 0x000000ff05057207 */ /* 0x000fe40004000000 */
[----:B------:R-:W-:Y:S02]  /*3870*/  SEL R20, R13, RZ, !P1 ;  /* 0x000000ff0d147207 */ /* 0x000fe40004800000 */
[----:B------:R-:W-:Y:S02]  /*3880*/  ISETP.GE.AND P0, PT, R27, UR21, PT ;  /* 0x000000151b007c0c */ /* 0x000fe4000bf06270 */
[----:B------:R-:W-:-:S02]  /*3890*/  PRMT R13, R6, 0x7632, R13 ;  /* 0x00007632060d7816 */ /* 0x000fc4000000000d */
[----:B------:R-:W-:Y:S02]  /*38a0*/  PRMT R5, R5, 0x5410, R20 ;  /* 0x0000541005057816 */ /* 0x000fe40000000014 */
[----:B------:R-:W-:Y:S02]  /*38b0*/  SEL R6, R6, RZ, !P2 ;  /* 0x000000ff06067207 */ /* 0x000fe40005000000 */
[----:B------:R-:W-:Y:S02]  /*38c0*/  SEL R13, R13, RZ, !P3 ;  /* 0x000000ff0d0d7207 */ /* 0x000fe40005800000 */
[----:B------:R-:W-:Y:S02]  /*38d0*/  SEL R20, R15, RZ, !P0 ;  /* 0x000000ff0f147207 */ /* 0x000fe40004000000 */
[----:B------:R-:W-:Y:S02]  /*38e0*/  PRMT R6, R6, 0x5410, R13 ;  /* 0x0000541006067816 */ /* 0x000fe4000000000d */
[----:B------:R-:W-:-:S07]  /*38f0*/  PRMT R7, R7, 0x5410, R20 ;  /* 0x0000541007077816 */ /* 0x000fce0000000014 */
.L_x_24434:
[----:B------:R-:W-:Y:S05]  /*3900*/  BSYNC.RECONVERGENT B2 ;  /* 0x0000000000027941 */ /* 0x000fea0003800200 */
.L_x_24433:
[----:B-----5:R-:W-:Y:S01]  /*3910*/  HMUL2 R14, R14, R5 ;  /* 0x000000050e0e7232 */ /* 0x020fe20000000000 */
[----:B-1----:R-:W-:Y:S01]  /*3920*/  F2FP.F16.F32.PACK_AB R8, R9, R8 ;  /* 0x000000080908723e */ /* 0x002fe200000000ff */
        /* <DEDUP_REMOVED lines=8> */
[----:B------:R-:W-:-:S05]  /*39b0*/  FADD.FTZ R7, RZ, R4 ;  /* 0x00000004ff077221 */ /* 0x000fca0000010000 */
[----:B------:R-:W-:-:S07]  /*39c0*/  MOV R20, R7 ;  /* 0x0000000700147202 */ /* 0x000fce0000000f00 */
.L_x_24432:
[----:B------:R-:W-:Y:S05]  /*39d0*/  BSYNC.RECONVERGENT B1 ;  /* 0x0000000000017941 */ /* 0x000fea0003800200 */
.L_x_24431:
[----:B------:R-:W-:-:S13]  /*39e0*/  ISETP.GE.U32.AND P0, PT, R26, 0x4, PT ;  /* 0x000000041a00780c */ /* 0x000fda0003f06070 */
[----:B------:R-:W-:Y:S05]  /*39f0*/  @!P0 BRA `(.L_x_24430) ;  /* 0x0000000c00588947 */ /* 0x000fea0003800000 */
[----:B------:R-:W0:Y:S01]  /*3a00*/  I2F.RP R4, R28 ;  /* 0x0000001c00047306 */ /* 0x000e220000209400 */
[----:B------:R-:W-:Y:S01]  /*3a10*/  IADD3 R18, PT, PT, R18, 0x60, RZ ;  /* 0x0000006012127810 */ /* 0x000fe20007ffe0ff */
[----:B------:R-:W-:Y:S02]  /*3a20*/  IMAD.MOV.U32 R26, RZ, RZ, RZ ;  /* 0x000000ffff1a7224 */ /* 0x000fe400078e00ff */
[----:B------:R-:W-:Y:S01]  /*3a30*/  IMAD.MOV.U32 R20, RZ, RZ, R7 ;  /* 0x000000ffff147224 */ /* 0x000fe200078e0007 */
[----:B------:R-:W-:-:S03]  /*3a40*/  LEA R17, R17, R18, 0x18 ;  /* 0x0000001211117211 */ /* 0x000fc600078ec0ff */
[----:B0-----:R-:W0:Y:S02]  /*3a50*/  MUFU.RCP R4, R4 ;  /* 0x0000000400047308 */ /* 0x001e240000001000 */
[----:B0-----:R-:W-:-:S06]  /*3a60*/  VIADD R27, R4, 0xffffffe ;  /* 0x0ffffffe041b7836 */ /* 0x001fcc0000000000 */
[----:B------:R-:W0:Y:S02]  /*3a70*/  F2I.FTZ.U32.TRUNC.NTZ R27, R27 ;  /* 0x0000001b001b7305 */ /* 0x000e24000021f000 */
[----:B0-----:R-:W-:-:S04]  /*3a80*/  IMAD.MOV R5, RZ, RZ, -R27 ;  /* 0x000000ffff057224 */ /* 0x001fc800078e0a1b */
[----:B------:R-:W-:-:S04]  /*3a90*/  IMAD R5, R5, R28, RZ ;  /* 0x0000001c05057224 */ /* 0x000fc800078e02ff */
[----:B------:R-:W-:-:S07]  /*3aa0*/  IMAD.HI.U32 R26, R27, R5, R26 ;  /* 0x000000051b1a7227 */ /* 0x000fce00078e001a */
.L_x_24443:
[----:B------:R-:W0:Y:S01]  /*3ab0*/  LDC R4, c[0x0][0x400] ;  /* 0x00010000ff047b82 */ /* 0x000e220000000800 */
[----:B------:R-:W-:Y:S01]  /*3ac0*/  SHF.L.U32 R18, R19, 0x3, RZ ;  /* 0x0000000313127819 */ /* 0x000fe200000006ff */
        /* <DEDUP_REMOVED lines=8> */
[----:B------:R-:W-:-:S03]  /*3b50*/  LOP3.LUT R13, RZ, R27, RZ, 0x33, !PT ;  /* 0x0000001bff0d7212 */ /* 0x000fc600078e33ff */
[----:B------:R-:W-:-:S05]  /*3b60*/  IMAD R5, R8, R6, R5 ;  /* 0x0000000608057224 */ /* 0x000fca00078e0205 */
[----:B------:R-:W-:Y:S01]  /*3b70*/  ISETP.GT.U32.AND P1, PT, R28, R5, PT ;  /* 0x000000051c00720c */ /* 0x000fe20003f24070 */
[----:B0-----:R-:W0:-:S12]  /*3b80*/  MUFU.RCP R7, R7 ;  /* 0x0000000700077308 */ /* 0x001e180000001000 */
[----:B------:R-:W-:Y:S02]  /*3b90*/  @!P1 IMAD.IADD R5, R5, 0x1, -R8 ;  /* 0x0000000105059824 */ /* 0x000fe400078e0a08 */
[----:B------:R-:W-:-:S03]  /*3ba0*/  @!P1 VIADD R26, R26, 0x1 ;  /* 0x000000011a1a9836 */ /* 0x000fc60000000000 */
[----:B------:R-:W-:Y:S01]  /*3bb0*/  ISETP.GE.U32.AND P0, PT, R5, R28, PT ;  /* 0x0000001c0500720c */ /* 0x000fe20003f06070 */
[----:B------:R-:W-:Y:S01]  /*3bc0*/  IMAD.WIDE.U32 R28, R19, 0x4, R24 ;  /* 0x00000004131c7825 */ /* 0x000fe200078e0018 */
[----:B------:R-:W-:Y:S02]  /*3bd0*/  LOP3.LUT R5, R18, R27, RZ, 0x3c, !PT ;  /* 0x0000001b12057212 */ /* 0x000fe400078e3cff */
[----:B0-----:R-:W-:Y:S02]  /*3be0*/  IADD3 R14, PT, PT, R7, 0xffffffe, RZ ;  /* 0x0ffffffe070e7810 */ /* 0x001fe40007ffe0ff */
[----:B------:R-:W-:Y:S02]  /*3bf0*/  ISETP.GE.AND P2, PT, R5, RZ, PT ;  /* 0x000000ff0500720c */ /* 0x000fe40003f46270 */
[----:B------:R0:W1:Y:S05]  /*3c00*/  F2I.FTZ.U32.TRUNC.NTZ R15, R14 ;  /* 0x0000000e000f7305 */ /* 0x00006a000021f000 */
[----:B------:R-:W-:Y:S01]  /*3c10*/  @P0 VIADD R26, R26, 0x1 ;  /* 0x000000011a1a0836 */ /* 0x000fe20000000000 */
[----:B------:R-:W-:Y:S01]  /*3c20*/  ISETP.NE.AND P0, PT, R27, RZ, PT ;  /* 0x000000ff1b00720c */ /* 0x000fe20003f05270 */
[----:B0-----:R-:W-:-:S04]  /*3c30*/  IMAD.MOV.U32 R14, RZ, RZ, RZ ;  /* 0x000000ffff0e7224 */ /* 0x001fc800078e00ff */
[----:B------:R-:W-:Y:S01]  /*3c40*/  @!P2 IADD3 R26, PT, PT, -R26, RZ, RZ ;  /* 0x000000ff1a1aa210 */ /* 0x000fe20007ffe1ff */
[----:B-1----:R-:W-:-:S03]  /*3c50*/  IMAD.MOV R7, RZ, RZ, -R15 ;  /* 0x000000ffff077224 */ /* 0x002fc600078e0a0f */
[----:B------:R-:W-:Y:S01]  /*3c60*/  SEL R5, R13, R26, !P0 ;  /* 0x0000001a0d057207 */ /* 0x000fe20004000000 */
[----:B------:R-:W-:-:S03]  /*3c70*/  IMAD R7, R7, R12, RZ ;  /* 0x0000000c07077224 */ /* 0x000fc600078e02ff */
[----:B------:R-:W-:Y:S01]  /*3c80*/  IADD3 R6, PT, PT, R5, UR9, RZ ;  /* 0x0000000905067c10 */ /* 0x000fe2000fffe0ff */
[----:B------:R-:W-:-:S03]  /*3c90*/  IMAD.HI.U32 R14, R15, R7, R14 ;  /* 0x000000070f0e7227 */ /* 0x000fc600078e000e */
[----:B------:R-:W-:Y:S02]  /*3ca0*/  IABS R9, R6 ;  /* 0x0000000600097213 */ /* 0x000fe40000000000 */
[----:B------:R-:W-:Y:S02]  /*3cb0*/  ISETP.GE.AND P2, PT, R6, RZ, PT ;  /* 0x000000ff0600720c */ /* 0x000fe40003f46270 */
[----:B------:R-:W-:Y:S01]  /*3cc0*/  LOP3.LUT R15, RZ, R4, RZ, 0x33, !PT ;  /* 0x00000004ff0f7212 */ /* 0x000fe200078e33ff */
[----:B------:R-:W-:-:S05]  /*3cd0*/  IMAD.HI.U32 R7, R14, R9, RZ ;  /* 0x000000090e077227 */ /* 0x000fca00078e00ff */
[----:B------:R-:W-:-:S05]  /*3ce0*/  IADD3 R7, PT, PT, -R7, RZ, RZ ;  /* 0x000000ff07077210 */ /* 0x000fca0007ffe1ff */
[----:B------:R-:W-:-:S05]  /*3cf0*/  IMAD R7, R12, R7, R9 ;  /* 0x000000070c077224 */ /* 0x000fca00078e0209 */
[----:B------:R-:W-:-:S13]  /*3d00*/  ISETP.GT.U32.AND P1, PT, R12, R7, PT ;  /* 0x000000070c00720c */ /* 0x000fda0003f24070 */
[----:B------:R-:W-:-:S05]  /*3d10*/  @!P1 IMAD.IADD R7, R7, 0x1, -R12 ;  /* 0x0000000107079824 */ /* 0x000fca00078e0a0c */
[----:B------:R-:W-:-:S13]  /*3d20*/  ISETP.GT.U32.AND P1, PT, R12, R7, PT ;  /* 0x000000070c00720c */ /* 0x000fda0003f24070 */
[----:B------:R-:W-:Y:S02]  /*3d30*/  @!P1 IADD3 R7, PT, PT, R7, -R12, RZ ;  /* 0x8000000c07079210 */ /* 0x000fe40007ffe0ff */
[----:B------:R-:W-:Y:S02]  /*3d40*/  ISETP.NE.AND P1, PT, R4, RZ, PT ;  /* 0x000000ff0400720c */ /* 0x000fe40003f25270 */
[----:B------:R-:W-:Y:S01]  /*3d50*/  IADD3 R4, PT, PT, -R3, R18, RZ ;  /* 0x0000001203047210 */ /* 0x000fe20007ffe1ff */
[----:B------:R-:W-:Y:S01]  /*3d60*/  @!P2 IMAD.MOV R7, RZ, RZ, -R7 ;  /* 0x000000ffff07a224 */ /* 0x000fe200078e0a07 */
[----:B------:R-:W-:-:S03]  /*3d70*/  ISETP.GT.AND P2, PT, R5, R2, PT ;  /* 0x000000020500720c */ /* 0x000fc60003f44270 */
[----:B------:R-:W-:Y:S01]  /*3d80*/  IMAD R21, R4, 0x4, R17 ;  /* 0x0000000404157824 */ /* 0x000fe200078e0211 */
[----:B------:R-:W-:-:S04]  /*3d90*/  SEL R7, R15, R7, !P1 ;  /* 0x000000070f077207 */ /* 0x000fc80004800000 */
[----:B------:R-:W-:-:S13]  /*3da0*/  ISETP.NE.AND P3, PT, R7, RZ, PT ;  /* 0x000000ff0700720c */ /* 0x000fda0003f65270 */
[----:B------:R-:W-:Y:S05]  /*3db0*/  @!P2 BRA P3, `(.L_x_24436) ;  /* 0x0000000000d8a947 */ /* 0x000fea0001800000 */
[----:B------:R-:W2:Y:S04]  /*3dc0*/  LDG.E.CONSTANT R7, desc[UR14][R28.64] ;  /* 0x0000000e1c077981 */ /* 0x000ea8000c1e9900 */
[----:B------:R-:W0:Y:S01]  /*3dd0*/  LDS.128 R8, [R21] ;  /* 0x0000000015087984 */ /* 0x000e220000000c00 */
[----:B--2---:R-:W-:-:S03]  /*3de0*/  IMAD.WIDE R6, R7, UR25, R22 ;  /* 0x0000001907067c25 */ /* 0x004fc6000f8e0216 */
[----:B------:R-:W-:-:S04]  /*3df0*/  LEA R4, P2, R6, UR22, 0x1 ;  /* 0x0000001606047c11 */ /* 0x000fc8000f8408ff */
[----:B------:R-:W-:-:S06]  /*3e00*/  LEA.HI.X R5, R6, UR23, R7, 0x1, P2 ;  /* 0x0000001706057c11 */ /* 0x000fcc00090f0c07 */
[----:B------:R-:W5:Y:S01]  /*3e10*/  LDG.E.128.CONSTANT R4, desc[UR14][R4.64] ;  /* 0x0000000e04047981 */ /* 0x000f62000c1e9d00 */
[----:B0-----:R-:W-:Y:S01]  /*3e20*/  F2FP.F16.F32.PACK_AB R26, R9, R8 ;  /* 0x00000008091a723e */ /* 0x001fe200000000ff */
[----:B------:R-:W-:Y:S01]  /*3e30*/  BSSY.RECONVERGENT B2, `(.L_x_24437) ;  /* 0x0000026000027945 */ /* 0x000fe20003800200 */
[----:B------:R-:W-:Y:S02]  /*3e40*/  F2FP.F16.F32.PACK_AB R29, R11, R10 ;  /* 0x0000000a0b1d723e */ /* 0x000fe400000000ff */
[----:B------:R-:W0:Y:S01]  /*3e50*/  LDS.128 R8, [R21+0x10] ;  /* 0x0000100015087984 */ /* 0x000e220000000c00 */
[----:B------:R-:W-:Y:S02]  /*3e60*/  ISETP.NE.AND P2, PT, R19, R0, PT ;  /* 0x000000001300720c */ /* 0x000fe40003f45270 */
[----:B0-----:R-:W-:Y:S02]  /*3e70*/  F2FP.F16.F32.PACK_AB R8, R9, R8 ;  /* 0x000000080908723e */ /* 0x001fe400000000ff */
[----:B------:R-:W-:-:S09]  /*3e80*/  F2FP.F16.F32.PACK_AB R10, R11, R10 ;  /* 0x0000000a0b0a723e */ /* 0x000fd200000000ff */
[----:B------:R-:W-:Y:S05]  /*3e90*/  @P2 BRA `(.L_x_24438) ;  /* 0x00000000007c2947 */ /* 0x000fea0003800000 */
[----:B------:R-:W-:-:S04]  /*3ea0*/  IADD3 R9, PT, PT, R18, 0x2, RZ ;  /* 0x0000000212097810 */ /* 0x000fc80007ffe0ff */
[----:B------:R-:W-:Y:S01]  /*3eb0*/  ISETP.GE.AND P2, PT, R9, UR21, PT ;  /* 0x0000001509007c0c */ /* 0x000fe2000bf46270 */
[----:B------:R-:W-:-:S05]  /*3ec0*/  VIADD R9, R18, 0x3 ;  /* 0x0000000312097836 */ /* 0x000fca0000000000 */
        /* <DEDUP_REMOVED lines=20> */
[C---:B------:R-:W-:Y:S02]  /*4010*/  IADD3 R9, PT, PT, R18.reuse, 0x1, RZ ;  /* 0x0000000112097810 */ /* 0x040fe40007ffe0ff */
[----:B------:R-:W-:-:S02]  /*4020*/  ISETP.GE.AND P2, PT, R18, UR21, PT ;  /* 0x0000001512007c0c */ /* 0x000fc4000bf46270 */
[----:B------:R-:W-:Y:S02]  /*4030*/  ISETP.GE.AND P3, PT, R9, UR21, PT ;  /* 0x0000001509007c0c */ /* 0x000fe4000bf66270 */
[C---:B------:R-:W-:Y:S02]  /*4040*/  PRMT R9, R4.reuse, 0x7632, R9 ;  /* 0x0000763204097816 */ /* 0x040fe40000000009 */
[----:B------:R-:W-:Y:S02]  /*4050*/  SEL R4, R4, RZ, !P2 ;  /* 0x000000ff04047207 */ /* 0x000fe40005000000 */
[----:B------:R-:W-:Y:S02]  /*4060*/  SEL R9, R9, RZ, !P3 ;  /* 0x000000ff09097207 */ /* 0x000fe40005800000 */
[----:B------:R-:W-:Y:S02]  /*4070*/  PRMT R7, R7, 0x5410, R28 ;  /* 0x0000541007077816 */ /* 0x000fe4000000001c */
[----:B------:R-:W-:-:S07]  /*4080*/  PRMT R4, R4, 0x5410, R9 ;  /* 0x0000541004047816 */ /* 0x000fce0000000009 */
.L_x_24438:
[----:B------:R-:W-:Y:S05]  /*4090*/  BSYNC.RECONVERGENT B2 ;  /* 0x0000000000027941 */ /* 0x000fea0003800200 */
.L_x_24437:
        /* <DEDUP_REMOVED lines=8> */
.L_x_24436:
[----:B------:R-:W-:Y:S05]  /*4120*/  BSYNC.RECONVERGENT B1 ;  /* 0x0000000000017941 */ /* 0x000fea0003800200 */
.L_x_24435:
[----:B------:R-:W-:Y:S01]  /*4130*/  IABS R28, R27 ;  /* 0x0000001b001c7213 */ /* 0x000fe20000000000 */
[----:B------:R-:W-:Y:S01]  /*4140*/  VIADD R9, R19, 0x4 ;  /* 0x0000000413097836 */ /* 0x000fe20000000000 */
[----:B------:R-:W-:Y:S01]  /*4150*/  BSSY.RECONVERGENT B1, `(.L_x_24439) ;  /* 0x000005d000017945 */ /* 0x000fe20003800200 */
[----:B------:R-:W-:Y:S01]  /*4160*/  IMAD.MOV.U32 R4, RZ, RZ, RZ ;  /* 0x000000ffff047224 */ /* 0x000fe200078e00ff */
[----:B------:R-:W0:Y:S02]  /*4170*/  I2F.RP R6, R28 ;  /* 0x0000001c00067306 */ /* 0x000e240000209400 */
[----:B------:R-:W-:-:S04]  /*4180*/  SHF.L.U32 R29, R9, 0x3, RZ ;  /* 0x00000003091d7819 */ /* 0x000fc800000006ff */
[----:B------:R-:W-:-:S04]  /*4190*/  LOP3.LUT R27, R29, R27, RZ, 0x3c, !PT ;  /* 0x0000001b1d1b7212 */ /* 0x000fc800078e3cff */
[----:B------:R-:W-:Y:S01]  /*41a0*/  ISETP.GE.AND P4, PT, R27, RZ, PT ;  /* 0x000000ff1b00720c */ /* 0x000fe20003f86270 */
[----:B0-----:R-:W0:Y:S02]  /*41b0*/  MUFU.RCP R6, R6 ;  /* 0x0000000600067308 */ /* 0x001e240000001000 */
[----:B0-----:R-:W-:-:S06]  /*41c0*/  VIADD R7, R6, 0xffffffe ;  /* 0x0ffffffe06077836 */ /* 0x001fcc0000000000 */
[----:B------:R-:W0:Y:S02]  /*41d0*/  F2I.FTZ.U32.TRUNC.NTZ R5, R7 ;  /* 0x0000000700057305 */ /* 0x000e24000021f000 */
[----:B0-----:R-:W-:-:S05]  /*41e0*/  IADD3 R11, PT, PT, RZ, -R5, RZ ;  /* 0x80000005ff0b7210 */ /* 0x001fca0007ffe0ff */
[----:B------:R-:W-:-:S04]  /*41f0*/  IMAD R11, R11, R28, RZ ;  /* 0x0000001c0b0b7224 */ /* 0x000fc800078e02ff */
[----:B------:R-:W-:Y:S01]  /*4200*/  IMAD.HI.U32 R26, R5, R11, R4 ;  /* 0x0000000b051a7227 */ /* 0x000fe200078e0004 */
[----:B------:R-:W-:-:S05]  /*4210*/  IABS R5, R29 ;  /* 0x0000001d00057213 */ /* 0x000fca0000000000 */
[----:B------:R-:W-:-:S05]  /*4220*/  IMAD.HI.U32 R4, R26, R5, RZ ;  /* 0x000000051a047227 */ /* 0x000fca00078e00ff */
[----:B------:R-:W-:-:S05]  /*4230*/  IADD3 R6, PT, PT, -R4, RZ, RZ ;  /* 0x000000ff04067210 */ /* 0x000fca0007ffe1ff */
[----:B------:R-:W-:-:S05]  /*4240*/  IMAD R5, R28, R6, R5 ;  /* 0x000000061c057224 */ /* 0x000fca00078e0205 */
[----:B------:R-:W-:-:S13]  /*4250*/  ISETP.GT.U32.AND P3, PT, R28, R5, PT ;  /* 0x000000051c00720c */ /* 0x000fda0003f64070 */
[----:B------:R-:W-:Y:S01]  /*4260*/  @!P3 IMAD.IADD R5, R5, 0x1, -R28 ;  /* 0x000000010505b824 */ /* 0x000fe200078e0a1c */
[----:B------:R-:W-:-:S04]  /*4270*/  @!P3 IADD3 R4, PT, PT, R4, 0x1, RZ ;  /* 0x000000010404b810 */ /* 0x000fc80007ffe0ff */
[----:B------:R-:W-:-:S13]  /*4280*/  ISETP.GE.U32.AND P2, PT, R5, R28, PT ;  /* 0x0000001c0500720c */ /* 0x000fda0003f46070 */
[----:B------:R-:W-:-:S05]  /*4290*/  @P2 VIADD R4, R4, 0x1 ;  /* 0x0000000104042836 */ /* 0x000fca0000000000 */
[----:B------:R-:W-:-:S04]  /*42a0*/  @!P4 IADD3 R4, PT, PT, -R4, RZ, RZ ;  /* 0x000000ff0404c210 */ /* 0x000fc80007ffe1ff */
        /* <DEDUP_REMOVED lines=12> */
[----:B------:R-:W-:-:S05]  /*4370*/  @!P2 IMAD.MOV R5, RZ, RZ, -R5 ;  /* 0x000000ffff05a224 */ /* 0x000fca00078e0a05 */
[----:B------:R-:W-:-:S04]  /*4380*/  SEL R5, R15, R5, !P1 ;  /* 0x000000050f057207 */ /* 0x000fc80004800000 */
[----:B------:R-:W-:-:S13]  /*4390*/  ISETP.NE.AND P1, PT, R5, RZ, PT ;  /* 0x000000ff0500720c */ /* 0x000fda0003f25270 */
[----:B------:R-:W-:Y:S05]  /*43a0*/  @!P0 BRA P1, `(.L_x_24440) ;  /* 0x0000000000dc8947 */ /* 0x000fea0000800000 */
[----:B------:R-:W-:Y:S01]  /*43b0*/  IMAD.WIDE.U32 R10, R19, 0x4, R24 ;  /* 0x00000004130a7825 */ /* 0x000fe200078e0018 */
[----:B------:R-:W0:Y:S04]  /*43c0*/  LDS.128 R12, [R21+0x80] ;  /* 0x00008000150c7984 */ /* 0x000e280000000c00 */
[----:B------:R-:W2:Y:S02]  /*43d0*/  LDG.E.CONSTANT R7, desc[UR14][R10.64+0x10] ;  /* 0x0000100e0a077981 */ /* 0x000ea4000c1e9900 */
[----:B--2---:R-:W-:-:S03]  /*43e0*/  IMAD.WIDE R6, R7, UR25, R22 ;  /* 0x0000001907067c25 */ /* 0x004fc6000f8e0216 */
[----:B------:R-:W-:-:S04]  /*43f0*/  LEA R4, P0, R6, UR22, 0x1 ;  /* 0x0000001606047c11 */ /* 0x000fc8000f8008ff */
[----:B------:R-:W-:-:S06]  /*4400*/  LEA.HI.X R5, R6, UR23, R7, 0x1, P0 ;  /* 0x0000001706057c11 */ /* 0x000fcc00080f0c07 */
[----:B------:R-:W5:Y:S01]  /*4410*/  LDG.E.128.CONSTANT R4, desc[UR14][R4.64] ;  /* 0x0000000e04047981 */ /* 0x000f62000c1e9d00 */
[----:B------:R-:W-:Y:S01]  /*4420*/  ISETP.NE.AND P0, PT, R9, R0, PT ;  /* 0x000000000900720c */ /* 0x000fe20003f05270 */
[----:B------:R-:W-:Y:S01]  /*4430*/  BSSY.RECONVERGENT B2, `(.L_x_24441) ;  /* 0x0000024000027945 */ /* 0x000fe20003800200 */
[----:B0-----:R-:W-:Y:S01]  /*4440*/  F2FP.F16.F32.PACK_AB R12, R13, R12 ;  /* 0x0000000c0d0c723e */ /* 0x001fe200000000ff */
[----:B------:R0:W1:Y:S01]  /*4450*/  LDS.128 R8, [R21+0x90] ;  /* 0x0000900015087984 */ /* 0x0000620000000c00 */
[----:B------:R-:W-:-:S09]  /*4460*/  F2FP.F16.F32.PACK_AB R14, R15, R14 ;  /* 0x0000000e0f0e723e */ /* 0x000fd200000000ff */
[----:B0-----:R-:W-:Y:S05]  /*4470*/  @P0 BRA `(.L_x_24442) ;  /* 0x00000000007c0947 */ /* 0x001fea0003800000 */
[C---:B------:R-:W-:Y:S01]  /*4480*/  IADD3 R13, PT, PT, R18.reuse, 0x21, RZ ;  /* 0x00000021120d7810 */ /* 0x040fe20007ffe0ff */
[----:B------:R-:W-:Y:S01]  /*4490*/  VIADD R15, R18, 0x24 ;  /* 0x00000024120f7836 */ /* 0x000fe20000000000 */
[----:B------:R-:W-:Y:S02]  /*44a0*/  ISETP.GE.AND P0, PT, R29, UR21, PT ;  /* 0x000000151d007c0c */ /* 0x000fe4000bf06270 */
[----:B------:R-:W-:Y:S02]  /*44b0*/  ISETP.GE.AND P1, PT, R13, UR21, PT ;  /* 0x000000150d007c0c */ /* 0x000fe4000bf26270 */
[C---:B-----5:R-:W-:Y:S02]  /*44c0*/  PRMT R13, R4.reuse, 0x7632, R13 ;  /* 0x00007632040d7816 */ /* 0x060fe4000000000d */
[----:B------:R-:W-:Y:S02]  /*44d0*/  SEL R4, R4, RZ, !P0 ;  /* 0x000000ff04047207 */ /* 0x000fe40004000000 */
[----:B------:R-:W-:-:S02]  /*44e0*/  SEL R13, R13, RZ, !P1 ;  /* 0x000000ff0d0d7207 */ /* 0x000fc40004800000 */
[----:B------:R-:W-:Y:S01]  /*44f0*/  ISETP.GE.AND P2, PT, R15, UR21, PT ;  /* 0x000000150f007c0c */ /* 0x000fe2000bf46270 */
[----:B------:R-:W-:Y:S01]  /*4500*/  VIADD R15, R18, 0x26 ;  /* 0x00000026120f7836 */ /* 0x000fe20000000000 */
[----:B------:R-:W-:Y:S01]  /*4510*/  PRMT R4, R4, 0x5410, R13 ;  /* 0x0000541004047816 */ /* 0x000fe2000000000d */
[----:B------:R-:W-:-:S03]  /*4520*/  VIADD R13, R18, 0x22 ;  /* 0x00000022120d7836 */ /* 0x000fc60000000000 */
[----:B------:R-:W-:Y:S02]  /*4530*/  ISETP.GE.AND P4, PT, R15, UR21, PT ;  /* 0x000000150f007c0c */ /* 0x000fe4000bf86270 */
[----:B------:R-:W-:Y:S02]  /*4540*/  ISETP.GE.AND P0, PT, R13, UR21, PT ;  /* 0x000000150d007c0c */ /* 0x000fe4000bf06270 */
[C---:B------:R-:W-:Y:S02]  /*4550*/  IADD3 R13, PT, PT, R18.reuse, 0x23, RZ ;  /* 0x00000023120d7810 */ /* 0x040fe40007ffe0ff */
[C---:B------:R-:W-:Y:S02]  /*4560*/  IADD3 R15, PT, PT, R18.reuse, 0x27, RZ ;  /* 0x00000027120f7810 */ /* 0x040fe40007ffe0ff */
        /* <DEDUP_REMOVED lines=16> */
.L_x_24442:
[----:B------:R-:W-:Y:S05]  /*4670*/  BSYNC.RECONVERGENT B2 ;  /* 0x0000000000027941 */ /* 0x000fea0003800200 */
.L_x_24441:
[----:B-----5:R-:W-:Y:S01]  /*4680*/  HMUL2 R5, R14, R5 ;  /* 0x000000050e057232 */ /* 0x020fe20000000000 */
[----:B-1----:R-:W-:Y:S02]  /*4690*/  F2FP.F16.F32.PACK_AB R8, R9, R8 ;  /* 0x000000080908723e */ /* 0x002fe400000000ff */
[----:B------:R-:W-:Y:S01]  /*46a0*/  F2FP.F16.F32.PACK_AB R10, R11, R10 ;  /* 0x0000000a0b0a723e */ /* 0x000fe200000000ff */
[----:B------:R-:W-:-:S04]  /*46b0*/  HFMA2 R5, R12, R4, R5 ;  /* 0x000000040c057231 */ /* 0x000fc80000000005 */
[----:B------:R-:W-:-:S04]  /*46c0*/  HFMA2 R5, R8, R6, R5 ;  /* 0x0000000608057231 */ /* 0x000fc80000000005 */
[----:B------:R-:W-:-:S05]  /*46d0*/  HFMA2 R5, R10, R7, R5 ;  /* 0x000000070a057231 */ /* 0x000fca0000000005 */
[--C-:B------:R-:W-:Y:S02]  /*46e0*/  HADD2.F32 R4, -RZ, R5.reuse.H0_H0 ;  /* 0x20000005ff047230 */ /* 0x100fe40000004100 */
[----:B------:R-:W-:-:S05]  /*46f0*/  HADD2.F32 R5, -RZ, R5.H1_H1 ;  /* 0x30000005ff057230 */ /* 0x000fca0000004100 */
[----:B------:R-:W-:-:S04]  /*4700*/  FADD.FTZ R5, R4, R5 ;  /* 0x0000000504057221 */ /* 0x000fc80000010000 */
[----:B------:R-:W-:-:S07]  /*4710*/  FADD.FTZ R20, R20, R5 ;  /* 0x0000000514147221 */ /* 0x000fce0000010000 */
.L_x_24440:
[----:B------:R-:W-:Y:S05]  /*4720*/  BSYNC.RECONVERGENT B1 ;  /* 0x0000000000017941 */ /* 0x000fea0003800200 */
.L_x_24439:
[----:B------:R-:W-:-:S05]  /*4730*/  VIADD R19, R19, 0x8 ;  /* 0x0000000813137836 */ /* 0x000fca0000000000 */
[----:B------:R-:W-:-:S13]  /*4740*/  ISETP.GE.U32.AND P0, PT, R19, UR8, PT ;  /* 0x0000000813007c0c */ /* 0x000fda000bf06070 */
[----:B------:R-:W-:Y:S05]  /*4750*/  @!P0 BRA `(.L_x_24443) ;  /* 0xfffffff000d48947 */ /* 0x000fea000383ffff */
.L_x_24430:
[----:B------:R-:W-:Y:S05]  /*4760*/  BSYNC.RECONVERGENT B0 ;  /* 0x0000000000007941 */ /* 0x000fea0003800200 */
.L_x_24429:
[----:B------:R-:W0:Y:S08]  /*4770*/  S2UR UR5, SR_CgaCtaId ;  /* 0x00000000000579c3 */ /* 0x000e300000008800 */
        /* <DEDUP_REMOVED lines=8> */
[----:B------:R-:W-:Y:S01]  /*4800*/  ISETP.GT.U32.AND P2, PT, R16, 0x1f, PT ;  /* 0x0000001f1000780c */ /* 0x000fe20003f44070 */
[----:B0-----:R-:W-:-:S06]  /*4810*/  ULEA UR4, UR5, UR4, 0x18 ;  /* 0x0000000405047291 */ /* 0x001fcc000f8ec0ff */
[----:B--2---:R-:W-:Y:S02]  /*4820*/  LEA R5, R0, UR4, 0x2 ;  /* 0x0000000400057c11 */ /* 0x004fe4000f8e10ff */
[----:B------:R-:W-:-:S03]  /*4830*/  LOP3.LUT R0, R16, 0x1f, RZ, 0xc0, !PT ;  /* 0x0000001f10007812 */ /* 0x000fc600078ec0ff */
[----:B------:R-:W-:Y:S01]  /*4840*/  @!P0 STS [R5+-0x100], R20 ;  /* 0xffff001405008388 */ /* 0x000fe20000000800 */
[----:B------:R-:W-:Y:S01]  /*4850*/  BAR.SYNC.DEFER_BLOCKING 0x0 ;  /* 0x0000000000007b1d */ /* 0x000fe20000010000 */
[----:B------:R-:W-:-:S13]  /*4860*/  ISETP.NE.AND P0, PT, R3, 0x20, PT ;  /* 0x000000200300780c */ /* 0x000fda0003f05270 */
        /* <DEDUP_REMOVED lines=15> */
[----:B------:R-:W-:Y:S02]  /*4960*/  F2FP.F16.F32.PACK_AB R20, RZ, R20 ;  /* 0x00000014ff14723e */ /* 0x000fe400000000ff */
[----:B------:R-:W-:-:S04]  /*4970*/  MOV R3, UR4 ;  /* 0x0000000400037c02 */ /* 0x000fc80008000f00 */
[----:B------:R-:W-:-:S05]  /*4980*/  LEA R0, P0, R3, R0, 0x5 ;  /* 0x0000000003007211 */ /* 0x000fca00078028ff */
[----:B------:R-:W-:Y:S01]  /*4990*/  IMAD.X R3, RZ, RZ, RZ, P0 ;  /* 0x000000ffff037224 */ /* 0x000fe200000e06ff */
[----:B0-----:R-:W-:-:S04]  /*49a0*/  LEA R2, P0, R0, UR6, 0x1 ;  /* 0x0000000600027c11 */ /* 0x001fc8000f8008ff */
[----:B------:R-:W-:-:S05]  /*49b0*/  LEA.HI.X R3, R0, UR7, R3, 0x1, P0 ;  /* 0x0000000700037c11 */ /* 0x000fca00080f0c03 */
[----:B------:R-:W-:Y:S01]  /*49c0*/  STG.E.U16 desc[UR14][R2.64], R20 ;  /* 0x0000001402007986 */ /* 0x000fe2000c10150e */
[----:B------:R-:W-:Y:S05]  /*49d0*/  EXIT ;  /* 0x000000000000794d */ /* 0x000fea0003800000 */
.L_x_24404:
        /* <DEDUP_REMOVED lines=8> */
.L_x_24445:
[----:B------:R-:W-:Y:S05]  /*4a60*/  BSYNC B2 ;  /* 0x0000000000027941 */ /* 0x000fea0003800000 */
.L_x_24444:
        /* <DEDUP_REMOVED lines=8> */
.L_x_24446:
[----:B------:R-:W-:Y:S05]  /*4af0*/  BRA `(.L_x_24447) ;  /* 0xffffffc400f47947 */ /* 0x000fea000383ffff */
.L_x_24406:
        /* <DEDUP_REMOVED lines=8> */
.L_x_24449:
[----:B------:R-:W-:Y:S05]  /*4b80*/  BSYNC B0 ;  /* 0x0000000000007941 */ /* 0x000fea0003800000 */
.L_x_24448:
        /* <DEDUP_REMOVED lines=9> */
.L_x_24450:
[----:B------:R-:W-:Y:S02]  /*4c20*/  IMAD.MOV.U32 R14, RZ, RZ, 0x4 ;  /* 0x00000004ff0e7424 */ /* 0x000fe400078e00ff */
[----:B------:R-:W-:-:S05]  /*4c30*/  IMAD.MOV.U32 R10, RZ, RZ, R12 ;  /* 0x000000ffff0a7224 */ /* 0x000fca00078e000c */
[----:B------:R-:W-:-:S04]  /*4c40*/  FMNMX.FTZ R10, R5, R10, !PT ;  /* 0x0000000a050a7209 */ /* 0x000fc80007810000 */
[----:B------:R-:W-:-:S07]  /*4c50*/  MOV R11, R10 ;  /* 0x0000000a000b7202 */ /* 0x000fce0000000f00 */
[----:B------:R-:W-:Y:S05]  /*4c60*/  WARPSYNC.COLLECTIVE R13, `(.L_x_24451) ;  /* 0x000000000d087348 */ /* 0x000fea0003c00000 */
[----:B------:R0:W1:Y:S02]  /*4c70*/  SHFL.BFLY P3, R12, R11, R14, R24 ;  /* 0x0c00000e0b0c7389 */ /* 0x0000640000060018 */
[----:B01----:R-:W-:Y:S05]  /*4c80*/  ENDCOLLECTIVE ;  /* 0x000000000000791b */ /* 0x003fea0003800000 */
.L_x_24451:
[----:B------:R-:W-:Y:S01]  /*4c90*/  MOV R7, R12 ;  /* 0x0000000c00077202 */ /* 0x000fe20000000f00 */
[----:B------:R-:W-:Y:S06]  /*4ca0*/  BRA `(.L_x_24452) ;  /* 0xffffffc800207947 */ /* 0x000fec000383ffff */
.L_x_24453:
        /* <DEDUP_REMOVED lines=13> */
.L_x_27606:


//--------------------- .text._ZN4vllm25paged_attention_v2_kernelIffLi256ELi32ELi128ELNS_18Fp8KVCacheDataTypeE0ELb0ELi512EEEvPfS2_PT_PKS3_PKT0_S9_ifPKiSB_iPKfiiiSD_SD_iiiii --------------------------
	.section	.text._ZN4vllm25paged_attention_v2_kernelIffLi256ELi32ELi128ELNS_18Fp8KVCacheDataTypeE0ELb0ELi512EEEvPfS2_PT_PKS3_PKT0_S9_ifPKiSB_iPKfiiiSD_SD_iiiii,"ax",@progbits
	.align	128
        .global         _ZN4vllm25paged_attention_v2_kernelIffLi256ELi32ELi128ELNS_18Fp8KVCacheDataTypeE0ELb0ELi512EEEvPfS2_PT_PKS3_PKT0_S9_ifPKiSB_iPKfiiiSD_SD_iiiii
        .type           _ZN4vllm25paged_attention_v2_kernelIffLi256ELi32ELi128ELNS_18Fp8KVCacheDataTypeE0ELb0ELi512EEEvPfS2_PT_PKS3_PKT0_S9_ifPKiSB_iPKfiiiSD_SD_iiiii,@function
        .size           _ZN4vllm25paged_attention_v2_kernelIffLi256ELi32ELi128ELNS_18Fp8KVCacheDataTypeE0ELb0ELi512EEEvPfS2_PT_PKS3_PKT0_S9_ifPKiSB_iPKfiiiSD_SD_iiiii,(.L_x_27607 - _ZN4vllm25paged_attention_v2_kernelIffLi256ELi32ELi128ELNS_18Fp8KVCacheDataTypeE0ELb0ELi512EEEvPfS2_PT_PKS3_PKT0_S9_ifPKiSB_iPKfiiiSD_SD_iiiii)
        .other          _ZN4vllm25paged_attention_v2_kernelIffLi256ELi32ELi128ELNS_18Fp8KVCacheDataTypeE0ELb0ELi512EEEvPfS2_PT_PKS3_PKT0_S9_ifPKiSB_iPKfiiiSD_SD_iiiii,@"STO_CUDA_ENTRY STV_DEFAULT"
_ZN4vllm25paged_attention_v2_kernelIffLi256ELi32ELi128ELNS_18Fp8KVCacheDataTypeE0ELb0ELi512EEEvPfS2_PT_PKS3_PKT0_S9_ifPKiSB_iPKfiiiSD_SD_iiiii:
.text._ZN4vllm25paged_attention_v2_kernelIffLi256ELi32ELi128ELNS_18Fp8KVCacheDataTypeE0ELb0ELi512EEEvPfS2_PT_PKS3_PKT0_S9_ifPKiSB_iPKfiiiSD_SD_iiiii:
[----:B------:R-:W0:Y:S08]  /*0000*/  LDC R1, c[0x0][0x37c] ;  /* 0x0000df00ff017b82 */ /* 0x000e300000000800 */
[----:B------:R-:W1:Y:S01]  /*0010*/  S2UR UR14, SR_CTAID.Y ;  /* 0x00000000000e79c3 */ /* 0x000e620000002600 */
[----:B------:R-:W1:Y:S01]  /*0020*/  LDCU.64 UR4, c[0x0][0x3c0] ;  /* 0x00007800ff0477ac */ /* 0x000e620008000a00 */
[----:B0-----:R-:W-:Y:S01]  /*0030*/  IADD3 R1, PT, PT, R1, -0xa8, RZ ;  /* 0xffffff5801017810 */ /* 0x001fe20007ffe0ff */
[----:B------:R-:W0:Y:S01]  /*0040*/  LDCU.64 UR12, c[0x0][0x358] ;  /* 0x00006b00ff0c77ac */ /* 0x000e220008000a00 */
[----:B-1----:R-:W-:-:S06]  /*0050*/  UIMAD.WIDE.U32 UR4, UR14, 0x4, UR4 ;  /* 0x000000040e0478a5 */ /* 0x002fcc000f8e0004 */
[----:B------:R-:W-:Y:S02]  /*0060*/  MOV R2, UR4 ;  /* 0x0000000400027c02 */ /* 0x000fe40008000f00 */
[----:B------:R-:W-:-:S05]  /*0070*/  MOV R3, UR5 ;  /* 0x0000000500037c02 */ /* 0x000fca0008000f00 */
        /* <DEDUP_REMOVED lines=14> */
[----:B------:R-:W0:Y:S01]  /*0160*/  LDCU.64 UR18, c[0x0][0x3a0] ;  /* 0x00007400ff1277ac */ /* 0x000e220008000a00 */
[----:B-1----:R-:W-:-:S04]  /*0170*/  MOV R0, UR6 ;  /* 0x0000000600007c02 */ /* 0x002fc80008000f00 */
[----:B------:R-:W-:Y:S01]  /*0180*/  IABS R13, R0 ;  /* 0x00000000000d7213 */ /* 0x000fe20000000000 */
[----:B---3--:R-:W-:Y:S01]  /*0190*/  UIMAD UR4, UR14, UR4, URZ ;  /* 0x000000040e0472a4 */ /* 0x008fe2000f8e02ff */
[----:B--2---:R-:W-:Y:S02]  /*01a0*/  MOV R4, UR16 ;  /* 0x0000001000047c02 */ /* 0x004fe40008000f00 */
[----:B------:R-:W1:Y:S01]  /*01b0*/  I2F.RP R0, R13 ;  /* 0x0000000d00007306 */ /* 0x000e620000209400 */
[----:B------:R-:W-:Y:S01]  /*01c0*/  USHF.R.S32.HI UR5, URZ, 0x1f, UR4 ;  /* 0x0000001fff057899 */ /* 0x000fe20008011404 */
[----:B0-----:R-:W-:-:S06]  /*01d0*/  ISETP.GT.U32.AND P0, PT, R2, 0x3f, PT ;  /* 0x0000003f0200780c */ /* 0x001fcc0003f04070 */
[----:B-1----:R-:W0:Y:S07]  /*01e0*/  MUFU.RCP R0, R0 ;  /* 0x0000000000007308 */ /* 0x002e2e0000001000 */
[----:B------:R-:W1:Y:S01]  /*01f0*/  @!P0 LDC.64 R8, c[0x0][0x398] ;  /* 0x0000e600ff088b82 */ /* 0x000e620000000a00 */
[----:B------:R-:W-:Y:S02]  /*0200*/  @!P0 SHF.L.U32 R4, R4, 0x8, RZ ;  /* 0x0000000804048819 */ /* 0x000fe400000006ff */
[----:B------:R-:W-:-:S04]  /*0210*/  @!P0 SHF.L.U32 R3, R2, 0x2, RZ ;  /* 0x0000000202038819 */ /* 0x000fc800000006ff */
[----:B------:R-:W-:-:S04]  /*0220*/  @!P0 IADD3 R3, P1, P2, R3, UR4, R4 ;  /* 0x0000000403038c10 */ /* 0x000fc8000fa3e004 */
[----:B------:R-:W-:Y:S02]  /*0230*/  @!P0 IADD3.X R6, PT, PT, RZ, UR5, RZ, P1, P2 ;  /* 0x00000005ff068c10 */ /* 0x000fe40008fe44ff */
[----:B-1----:R-:W-:-:S04]  /*0240*/  @!P0 LEA R4, P1, R3, R8, 0x2 ;  /* 0x0000000803048211 */ /* 0x002fc800078210ff */
[----:B------:R-:W-:Y:S02]  /*0250*/  @!P0 LEA.HI.X R5, R3, R9, R6, 0x2, P1 ;  /* 0x0000000903058211 */ /* 0x000fe400008f1406 */
[----:B0-----:R-:W-:Y:S01]  /*0260*/  IADD3 R6, PT, PT, R0, 0xffffffe, RZ ;  /* 0x0ffffffe00067810 */ /* 0x001fe20007ffe0ff */
[----:B------:R-:W0:Y:S02]  /*0270*/  LDC R3, c[0x0][0x370] ;  /* 0x0000dc00ff037b82 */ /* 0x000e240000000800 */
[----:B------:R1:W2:Y:S01]  /*0280*/  @!P0 LDG.E.128.CONSTANT R8, desc[UR12][R4.64] ;  /* 0x0000000c04088981 */ /* 0x0002a2000c1e9d00 */
[----:B------:R3:W5:Y:S01]  /*0290*/  F2I.FTZ.U32.TRUNC.NTZ R7, R6 ;  /* 0x0000000600077305 */ /* 0x000762000021f000 */
[----:B------:R-:W-:Y:S01]  /*02a0*/  UISETP.NE.AND UP0, UPT, UR6, URZ, UPT ;  /* 0x000000ff0600728c */ /* 0x000fe2000bf05270 */
[----:B---3--:R-:W-:Y:S01]  /*02b0*/  HFMA2 R6, -RZ, RZ, 0, 0 ;  /* 0x00000000ff067431 */ /* 0x008fe200000001ff */
[----:B-----5:R-:W-:-:S05]  /*02c0*/  IADD3 R0, PT, PT, RZ, -R7, RZ ;  /* 0x80000007ff007210 */ /* 0x020fca0007ffe0ff */
[----:B------:R-:W-:Y:S01]  /*02d0*/  IMAD R15, R0, R13, RZ ;  /* 0x0000000d000f7224 */ /* 0x000fe200078e02ff */
[----:B0-----:R-:W-:-:S03]  /*02e0*/  IABS R0, R3 ;  /* 0x0000000300007213 */ /* 0x001fc60000000000 */
[----:B------:R-:W-:-:S06]  /*02f0*/  IMAD.HI.U32 R7, R7, R15, R6 ;  /* 0x0000000f07077227 */ /* 0x000fcc00078e0006 */
[----:B------:R-:W-:-:S05]  /*0300*/  IMAD.HI.U32 R7, R7, R0, RZ ;  /* 0x0000000007077227 */ /* 0x000fca00078e00ff */
[----:B------:R-:W-:-:S13]  /*0310*/  R2UR UR4, R7 ;  /* 0x00000000070472ca */ /* 0x000fda00000e0000 */
[----:B-1----:R-:W-:-:S05]  /*0320*/  IADD3 R4, PT, PT, RZ, -UR4, RZ ;  /* 0x80000004ff047c10 */ /* 0x002fca000fffe0ff */
[----:B------:R-:W-:Y:S01]  /*0330*/  IMAD R0, R13, R4, R0 ;  /* 0x000000040d007224 */ /* 0x000fe200078e0200 */
[----:B------:R-:W-:-:S04]  /*0340*/  MOV R4, UR4 ;  /* 0x0000000400047c02 */ /* 0x000fc80008000f00 */
[----:B------:R-:W-:-:S13]  /*0350*/  ISETP.GT.U32.AND P1, PT, R13, R0, PT ;  /* 0x000000000d00720c */ /* 0x000fda0003f24070 */
[----:B------:R-:W-:Y:S02]  /*0360*/  @!P1 IADD3 R4, PT, PT, R4, 0x1, RZ ;  /* 0x0000000104049810 */ /* 0x000fe40007ffe0ff */
[-C--:B------:R-:W-:Y:S02]  /*0370*/  @!P1 IADD3 R0, PT, PT, R0, -R13.reuse, RZ ;  /* 0x8000000d00009210 */ /* 0x080fe40007ffe0ff */
[----:B------:R-:W-:Y:S02]  /*0380*/  @!P1 R2UR UR4, R4 ;  /* 0x00000000040492ca */ /* 0x000fe400000e0000 */
[----:B------:R-:W-:Y:S02]  /*0390*/  ISETP.GE.U32.AND P1, PT, R0, R13, PT ;  /* 0x0000000d0000720c */ /* 0x000fe40003f26070 */
[----:B------:R-:W-:Y:S02]  /*03a0*/  LOP3.LUT R0, R3, UR6, RZ, 0x3c, !PT ;  /* 0x0000000603007c12 */ /* 0x000fe4000f8e3cff */
[----:B------:R-:W-:-:S02]  /*03b0*/  IABS R13, UR16 ;  /* 0x00000010000d7c13 */ /* 0x000fc40008000000 */
[----:B------:R-:W-:-:S05]  /*03c0*/  ISETP.GE.AND P2, PT, R0, RZ, PT ;  /* 0x000000ff0000720c */ /* 0x000fca0003f46270 */
[----:B------:R-:W-:-:S04]  /*03d0*/  MOV R4, UR4 ;  /* 0x0000000400047c02 */ /* 0x000fc80008000f00 */
[----:B------:R-:W-:-:S04]  /*03e0*/  @P1 IADD3 R4, PT, PT, R4, 0x1, RZ ;  /* 0x0000000104041810 */ /* 0x000fc80007ffe0ff */
[----:B------:R-:W-:Y:S01]  /*03f0*/  @P1 R2UR UR4, R4 ;  /* 0x00000000040412ca */ /* 0x000fe200000e0000 */
[----:B------:R-:W-:-:S12]  /*0400*/  VOTEU.ANY UP1, P2 ;  /* 0x0000000000ff7886 */ /* 0x000fd80001020100 */
[----:B------:R-:W-:Y:S02]  /*0410*/  UMOV UR8, UR4 ;  /* 0x0000000400087c82 */ /* 0x000fe40008000000 */
[----:B------:R-:W-:Y:S02]  /*0420*/  @!UP1 UIADD3 UR8, UPT, UPT, -UR8, URZ, URZ ;  /* 0x000000ff08089290 */ /* 0x000fe4000fffe1ff */
[----:B------:R-:W-:Y:S02]  /*0430*/  @!UP0 ULOP3.LUT UR8, URZ, UR6, URZ, 0x33, !UPT ;  /* 0x00000006ff088292 */ /* 0x000fe4000f8e33ff */
[----:B----4-:R-:W-:Y:S01]  /*0440*/  UISETP.NE.U32.AND UP0, UPT, UR10, URZ, UPT ;  /* 0x000000ff0a00728c */ /* 0x010fe2000bf05070 */
[----:B------:R-:W-:Y:S01]  /*0450*/  BSSY.RECONVERGENT B0, `(.L_x_24454) ;  /* 0x0000251000007945 */ /* 0x000fe20003800200 */
[----:B------:R-:W0:Y:S02]  /*0460*/  LDCU UR10, c[0x0][0x3dc] ;  /* 0x00007b80ff0a77ac */ /* 0x000e240008000800 */
[----:B------:R-:W-:Y:S01]  /*0470*/  MOV R6, UR8 ;  /* 0x0000000800067c02 */ /* 0x000fe20008000f00 */
[----:B------:R-:W-:-:S03]  /*0480*/  UISETP.NE.AND.EX UP0, UPT, UR11, URZ, UPT, UP0 ;  /* 0x000000ff0b00728c */ /* 0x000fc6000bf05300 */
[-C--:B------:R-:W-:Y:S02]  /*0490*/  IABS R3, R6.reuse ;  /* 0x0000000600037213 */ /* 0x080fe40000000000 */
[----:B------:R-:W-:Y:S02]  /*04a0*/  IABS R6, R6 ;  /* 0x0000000600067213 */ /* 0x000fe40000000000 */
[----:B------:R-:W1:Y:S08]  /*04b0*/  I2F.RP R0, R3 ;  /* 0x0000000300007306 */ /* 0x000e700000209400 */
[----:B-1----:R-:W1:Y:S02]  /*04c0*/  MUFU.RCP R0, R0 ;  /* 0x0000000000007308 */ /* 0x002e640000001000 */
[----:B-1----:R-:W-:-:S02]  /*04d0*/  IADD3 R4, PT, PT, R0, 0xffffffe, RZ ;  /* 0x0ffffffe00047810 */ /* 0x002fc40007ffe0ff */
[----:B------:R-:W-:-:S04]  /*04e0*/  IADD3 R0, PT, PT, RZ, -R6, RZ ;  /* 0x80000006ff007210 */ /* 0x000fc80007ffe0ff */
[----:B------:R1:W3:Y:S01]  /*04f0*/  F2I.FTZ.U32.TRUNC.NTZ R5, R4 ;  /* 0x0000000400057305 */ /* 0x0002e2000021f000 */
[----:B------:R-:W4:Y:S01]  /*0500*/  @!P0 S2R R6, SR_CgaCtaId ;  /* 0x0000000000068919 */ /* 0x000f220000008800 */
[----:B-1----:R-:W-:-:S05]  /*0510*/  HFMA2 R4, -RZ, RZ, 0, 0 ;  /* 0x00000000ff047431 */ /* 0x002fca00000001ff */
[----:B------:R-:W-:Y:S02]  /*0520*/  R2UR UR4, R4 ;  /* 0x00000000040472ca */ /* 0x000fe400000e0000 */
[----:B---3--:R-:W-:Y:S02]  /*0530*/  R2UR UR5, R5 ;  /* 0x00000000050572ca */ /* 0x008fe400000e0000 */
[----:B------:R-:W-:-:S05]  /*0540*/  IADD3 R12, PT, PT, RZ, -R5, RZ ;  /* 0x80000005ff0c7210 */ /* 0x000fca0007ffe0ff */
[----:B------:R-:W-:Y:S01]  /*0550*/  IMAD R7, R12, R3, RZ ;  /* 0x000000030c077224 */ /* 0x000fe200078e02ff */
[----:B------:R-:W-:-:S04]  /*0560*/  MOV R12, R13 ;  /* 0x0000000d000c7202 */ /* 0x000fc80000000f00 */
[----:B------:R-:W-:Y:S01]  /*0570*/  R2UR UR6, R12 ;  /* 0x000000000c0672ca */ /* 0x000fe200000e0000 */
[----:B------:R-:W-:-:S05]  /*0580*/  IMAD.HI.U32 R7, R5, R7, UR4 ;  /* 0x0000000405077e27 */ /* 0x000fca000f8e0007 */
[----:B------:R-:W-:-:S07]  /*0590*/  R2UR UR4, R7 ;  /* 0x00000000070472ca */ /* 0x000fce00000e0000 */
[----:B------:R-:W-:-:S06]  /*05a0*/  MOV R5, UR6 ;  /* 0x0000000600057c02 */ /* 0x000fcc0008000f00 */
[----:B------:R-:W-:Y:S02]  /*05b0*/  UIMAD.WIDE.U32 UR4, UR4, UR6, URZ ;  /* 0x00000006040472a5 */ /* 0x000fe4000f8e00ff */
[----:B------:R-:W-:-:S04]  /*05c0*/  UIADD3 UR6, UPT, UPT, UR17, 0x1f, URZ ;  /* 0x0000001f11067890 */ /* 0x000fc8000fffe0ff */
[----:B------:R-:W-:Y:S01]  /*05d0*/  USHF.R.U32.HI UR6, URZ, 0x5, UR6 ;  /* 0x00000005ff067899 */ /* 0x000fe20008011606 */
[----:B------:R-:W-:Y:S02]  /*05e0*/  UMOV UR7, UR5 ;  /* 0x0000000500077c82 */ /* 0x000fe40008000000 */
[----:B------:R-:W-:Y:S02]  /*05f0*/  IMAD R0, R0, UR7, R5 ;  /* 0x0000000700007c24 */ /* 0x000fe4000f8e0205 */
[----:B------:R-:W1:Y:S03]  /*0600*/  @UP0 LDCU.64 UR4, c[0x0][0x3d0] ;  /* 0x00007a00ff0407ac */ /* 0x000e660008000a00 */
[----:B------:R-:W-:-:S13]  /*0610*/  ISETP.GT.U32.AND P1, PT, R3, R0, PT ;  /* 0x000000000300720c */ /* 0x000fda0003f24070 */
[----:B------:R-:W-:Y:S01]  /*0620*/  VOTEU.ANY UP1, P1 ;  /* 0x0000000000ff7886 */ /* 0x000fe20000820100 */
[----:B------:R-:W-:Y:S01]  /*0630*/  PLOP3.LUT P1, PT, PT, PT, UP1, 0x80, 0x8 ;  /* 0x000000000008781c */ /* 0x000fe20003f2f018 */
[----:B-1----:R-:W-:-:S06]  /*0640*/  @UP0 UIMAD.WIDE.U32 UR4, UR16, 0x4, UR4 ;  /* 0x00000004100408a5 */ /* 0x002fcc000f8e0004 */
[----:B------:R-:W-:Y:S01]  /*0650*/  MOV R4, UR4 ;  /* 0x0000000400047c02 */ /* 0x000fe20008000f00 */
[----:B------:R-:W-:Y:S01]  /*0660*/  USHF.L.U32 UR4, UR15, 0x4, URZ ;  /* 0x000000040f047899 */ /* 0x000fe200080006ff */
[----:B------:R-:W-:-:S04]  /*0670*/  MOV R5, UR5 ;  /* 0x0000000500057c02 */ /* 0x000fc80008000f00 */
[-C--:B------:R-:W-:Y:S02]  /*0680*/  @!P1 IADD3 R0, PT, PT, R0, -R3.reuse, RZ ;  /* 0x8000000300009210 */ /* 0x080fe40007ffe0ff */
[----:B------:R-:W-:Y:S02]  /*0690*/  PLOP3.LUT P1, PT, PT, PT, UP0, 0x80, 0x8 ;  /* 0x000000000008781c */ /* 0x000fe40003f2f008 */
[----:B------:R-:W-:-:S11]  /*06a0*/  ISETP.GE.U32.AND P2, PT, R0, R3, PT ;  /* 0x000000030000720c */ /* 0x000fd60003f46070 */
[----:B------:R-:W3:Y:S01]  /*06b0*/  @P1 LDG.E.CONSTANT R236, desc[UR12][R4.64] ;  /* 0x0000000c04ec1981 */ /* 0x000ee2000c1e9900 */
[----:B------:R-:W-:Y:S01]  /*06c0*/  MOV R7, UR4 ;  /* 0x0000000400077c02 */ /* 0x000fe20008000f00 */
[----:B------:R-:W-:Y:S01]  /*06d0*/  VOTEU.ANY UP0, P2 ;  /* 0x0000000000ff7886 */ /* 0x000fe20001000100 */
[----:B------:R-:W-:Y:S01]  /*06e0*/  MOV R0, UR6 ;  /* 0x0000000600007c02 */ /* 0x000fe20008000f00 */
[----:B------:R-:W-:Y:S01]  /*06f0*/  ULOP3.LUT UR5, UR16, UR8, URZ, 0x3c, !UPT ;  /* 0x0000000810057292 */ /* 0x000fe2000f8e3cff */
[----:B------:R-:W-:Y:S01]  /*0700*/  @!P0 MOV R3, 0x400 ;  /* 0x0000040000038802 */ /* 0x000fe20000000f00 */
[----:B------:R-:W-:Y:S01]  /*0710*/  @!UP1 UIADD3 UR7, UPT, UPT, UR7, 0x1, URZ ;  /* 0x0000000107079890 */ /* 0x000fe2000fffe0ff */
[----:B------:R-:W-:Y:S01]  /*0720*/  VIADDMNMX.U32 R0, R7, 0x10, R0, PT ;  /* 0x0000001007007846 */ /* 0x000fe20003800000 */
[----:B------:R-:W-:Y:S01]  /*0730*/  UISETP.GE.AND UP1, UPT, UR5, URZ, UPT ;  /* 0x000000ff0500728c */ /* 0x000fe2000bf26270 */
[----:B------:R-:W-:Y:S01]  /*0740*/  LEA.HI R7, R2, UR4, RZ, 0x1b ;  /* 0x0000000402077c11 */ /* 0x000fe2000f8fd8ff */
[----:B------:R-:W-:Y:S01]  /*0750*/  @UP0 UIADD3 UR7, UPT, UPT, UR7, 0x1, URZ ;  /* 0x0000000107070890 */ /* 0x000fe2000fffe0ff */
[----:B----4-:R-:W-:Y:S01]  /*0760*/  @!P0 LEA R3, R6, R3, 0x18 ;  /* 0x0000000306038211 */ /* 0x010fe200078ec0ff */
[----:B------:R-:W-:Y:S01]  /*0770*/  UISETP.NE.AND UP0, UPT, UR8, URZ, UPT ;  /* 0x000000ff0800728c */ /* 0x000fe2000bf05270 */
[----:B------:R-:W-:-:S02]  /*0780*/  ISETP.GE.U32.AND P1, PT, R7, R0, PT ;  /* 0x000000000700720c */ /* 0x000fc40003f26070 */
[----:B------:R-:W-:Y:S02]  /*0790*/  MOV R0, 0xff7fffff ;  /* 0xff7fffff00007802 */ /* 0x000fe40000000f00 */
[----:B------:R-:W-:Y:S01]  /*07a0*/  @!P0 LEA R3, R2, R3, 0x4 ;  /* 0x0000000302038211 */ /* 0x000fe200078e20ff */
[----:B------:R-:W-:Y:S02]  /*07b0*/  UMOV UR11, UR7 ;  /* 0x00000007000b7c82 */ /* 0x000fe40008000000 */
[----:B------:R1:W-:Y:S01]  /*07c0*/  STL [R1+0x10], R0 ;  /* 0x0000100001007387 */ /* 0x0003e20000100800 */
[----:B------:R-:W-:Y:S02]  /*07d0*/  @!UP1 UIADD3 UR11, UPT, UPT, -UR11, URZ, URZ ;  /* 0x000000ff0b0b9290 */ /* 0x000fe4000fffe1ff */
[----:B------:R-:W-:Y:S01]  /*07e0*/  @!UP0 ULOP3.LUT UR11, URZ, UR8, URZ, 0x33, !UPT ;  /* 0x00000008ff0b8292 */ /* 0x000fe2000f8e33ff */
[----:B--2---:R1:W-:Y:S01]  /*07f0*/  @!P0 STS.128 [R3], R8 ;  /* 0x0000000803008388 */ /* 0x0043e20000000c00 */
[----:B------:R-:W-:Y:S06]  /*0800*/  BAR.SYNC.DEFER_BLOCKING 0x0 ;  /* 0x0000000000007b1d */ /* 0x000fec0000010000 */
[----:B---3--:R1:W-:Y:S01]  /*0810*/  STL [R1+0x7c], R236 ;  /* 0x00007cec01007387 */ /* 0x0083e20000100800 */
[----:B0-----:R-:W-:Y:S05]  /*0820*/  @P1 BRA `(.L_x_24455) ;  /* 0x00000020004c1947 */ /* 0x001fea0003800000 */
[----:B------:R-:W0:Y:S01]  /*0830*/  LDCU UR4, c[0x0][0x3c8] ;  /* 0x00007900ff0477ac */ /* 0x000e220008000800 */
[----:B------:R-:W2:Y:S01]  /*0840*/  S2UR UR6, SR_CgaCtaId ;  /* 0x00000000000679c3 */ /* 0x000ea20000008800 */
[----:B------:R-:W-:Y:S02]  /*0850*/  SHF.R.U32.HI R4, RZ, 0x5, R2 ;  /* 0x00000005ff047819 */ /* 0x000fe40000011602 */
[----:B-1----:R-:W-:Y:S01]  /*0860*/  MOV R3, UR15 ;  /* 0x0000000f00037c02 */ /* 0x002fe20008000f00 */
[----:B------:R-:W1:Y:S01]  /*0870*/  LDCU.64 UR8, c[0x0][0x3b8] ;  /* 0x00007700ff0877ac */ /* 0x000e620008000a00 */
[----:B------:R-:W-:Y:S02]  /*0880*/  FSETP.NEU.FTZ.AND P2, PT, R236, RZ, PT ;  /* 0x000000ffec00720b */ /* 0x000fe40003f5d000 */
[----:B------:R-:W-:Y:S01]  /*0890*/  LEA R0, R3, R4, 0x4 ;  /* 0x0000000403007211 */ /* 0x000fe200078e20ff */
[----:B------:R-:W3:Y:S04]  /*08a0*/  LDCU UR5, c[0x0][0x3e0] ;  /* 0x00007c00ff0577ac */ /* 0x000ee80008000800 */
[----:B------:R-:W-:Y:S01]  /*08b0*/  IMAD.WIDE.U32 R6, R0, 0x4, RZ ;  /* 0x0000000400067825 */ /* 0x000fe200078e00ff */
[----:B------:R4:W-:Y:S01]  /*08c0*/  STL [R1+0x14], R0 ;  /* 0x0000140001007387 */ /* 0x0009e20000100800 */
[----:B0-----:R-:W-:-:S06]  /*08d0*/  UIMAD UR4, UR14, UR4, URZ ;  /* 0x000000040e0472a4 */ /* 0x001fcc000f8e02ff */
[----:B------:R-:W-:Y:S01]  /*08e0*/  MOV R3, UR4 ;  /* 0x0000000400037c02 */ /* 0x000fe20008000f00 */
[----:B------:R-:W-:Y:S01]  /*08f0*/  UMOV UR4, 0x400 ;  /* 0x0000040000047882 */ /* 0x000fe20000000000 */
[C---:B----4-:R-:W-:Y:S01]  /*0900*/  LOP3.LUT R0, R2.reuse, 0x3e0, RZ, 0xc0, !PT ;  /* 0x000003e002007812 */ /* 0x050fe200078ec0ff */
[----:B--2---:R-:W-:Y:S02]  /*0910*/  ULEA UR7, UR6, UR4, 0x18 ;  /* 0x0000000406077291 */ /* 0x004fe4000f8ec0ff */
[----:B------:R-:W-:Y:S01]  /*0920*/  IMAD.WIDE R6, R3, 0x4, R6 ;  /* 0x0000000403067825 */ /* 0x000fe200078e0206 */
[----:B------:R-:W-:Y:S01]  /*0930*/  MOV R3, UR15 ;  /* 0x0000000f00037c02 */ /* 0x000fe20008000f00 */
[----:B------:R-:W-:Y:S02]  /*0940*/  UIADD3 UR4, UPT, UPT, UR4, 0x420, URZ ;  /* 0x0000042004047890 */ /* 0x000fe4000fffe0ff */
[----:B---3--:R-:W-:Y:S01]  /*0950*/  UIMAD UR5, UR11, UR5, URZ ;  /* 0x000000050b0572a4 */ /* 0x008fe2000f8e02ff */
[----:B------:R-:W-:Y:S01]  /*0960*/  LEA R3, R3, R0, 0x9 ;  /* 0x0000000003037211 */ /* 0x000fe200078e48ff */
[----:B------:R-:W-:Y:S01]  /*0970*/  ULEA UR4, UR6, UR4, 0x18 ;  /* 0x0000000406047291 */ /* 0x000fe2000f8ec0ff */
[----:B------:R-:W0:Y:S01]  /*0980*/  LDS.128 R16, [UR7] ;  /* 0x00000007ff107984 */ /* 0x000e220008000c00 */
[----:B------:R-:W-:-:S02]  /*0990*/  LOP3.LUT R0, R2, 0x1f, RZ, 0xc0, !PT ;  /* 0x0000001f02007812 */ /* 0x000fc400078ec0ff */
[----:B-1----:R-:W-:Y:S01]  /*09a0*/  IADD3 R5, P0, PT, R6, UR8, RZ ;  /* 0x0000000806057c10 */ /* 0x002fe2000ff1e0ff */
[----:B------:R-:W1:Y:S01]  /*09b0*/  LDS.128 R8, [UR7+0x10] ;  /* 0x00001007ff087984 */ /* 0x000e620008000c00 */
[----:B------:R-:W-:Y:S02]  /*09c0*/  IADD3 R0, PT, PT, R0, R3, RZ ;  /* 0x0000000300007210 */ /* 0x000fe40007ffe0ff */
[----:B------:R-:W-:Y:S01]  /*09d0*/  IADD3.X R3, PT, PT, R7, UR9, RZ, P0, !PT ;  /* 0x0000000907037c10 */ /* 0x000fe200087fe4ff */
[----:B------:R-:W2:Y:S01]  /*09e0*/  LDS.128 R12, [UR7+0x20] ;  /* 0x00002007ff0c7984 */ /* 0x000ea20008000c00 */
[----:B------:R-:W-:-:S03]  /*09f0*/  IADD3 R6, PT, PT, R0, -UR17, RZ ;  /* 0x8000001100067c10 */ /* 0x000fc6000fffe0ff */
[----:B------:R-:W-:Y:S04]  /*0a00*/  STL [R1+0x6c], R5 ;  /* 0x00006c0501007387 */ /* 0x000fe80000100800 */
[----:B------:R3:W-:Y:S04]  /*0a10*/  STL [R1+0x68], R3 ;  /* 0x0000680301007387 */ /* 0x0007e80000100800 */
[----:B------:R-:W-:Y:S04]  /*0a20*/  LDS.128 R248, [UR7+0x60] ;  /* 0x00006007fff87984 */ /* 0x000fe80008000c00 */
[----:B------:R-:W-:Y:S01]  /*0a30*/  LDS.128 R20, [UR7+0xa0] ;  /* 0x0000a007ff147984 */ /* 0x000fe20008000c00 */
[----:B---3--:R-:W-:-:S03]  /*0a40*/  SHF.L.U32 R3, R2, 0x2, RZ ;  /* 0x0000000202037819 */ /* 0x008fc600000006ff */
[----:B------:R-:W-:Y:S01]  /*0a50*/  LDS.128 R24, [UR7+0xb0] ;  /* 0x0000b007ff187984 */ /* 0x000fe20008000c00 */
[----:B------:R-:W-:-:S03]  /*0a60*/  LOP3.LUT R3, R3, 0x7c, RZ, 0xc0, !PT ;  /* 0x0000007c03037812 */ /* 0x000fc600078ec0ff */
[----:B------:R-:W-:Y:S01]  /*0a70*/  LDS.128 R28, [UR7+0xc0] ;  /* 0x0000c007ff1c7984 */ /* 0x000fe20008000c00 */
[----:B------:R-:W-:-:S03]  /*0a80*/  LEA R2, R4, R3, 0x7 ;  /* 0x0000000304027211 */ /* 0x000fc600078e38ff */
[----:B------:R-:W-:Y:S01]  /*0a90*/  LDS.128 R32, [UR7+0xd0] ;  /* 0x0000d007ff207984 */ /* 0x000fe20008000c00 */
[----:B------:R-:W-:Y:S02]  /*0aa0*/  IADD3 R4, P0, PT, R3, UR5, RZ ;  /* 0x0000000503047c10 */ /* 0x000fe4000ff1e0ff */
[----:B------:R-:W-:Y:S01]  /*0ab0*/  IADD3 R3, PT, PT, R2, UR4, RZ ;  /* 0x0000000402037c10 */ /* 0x000fe2000fffe0ff */
[----:B0-----:R-:W-:Y:S01]  /*0ac0*/  STL.64 [R1+0x58], R16 ;  /* 0x0000581001007387 */ /* 0x001fe20000100a00 */
[----:B------:R-:W-:-:S03]  /*0ad0*/  MOV R2, UR5 ;  /* 0x0000000500027c02 */ /* 0x000fc60008000f00 */
[----:B------:R-:W-:Y:S01]  /*0ae0*/  STL.64 [R1+0x60], R18 ;  /* 0x0000601201007387 */ /* 0x000fe20000100a00 */
[----:B------:R-:W-:-:S03]  /*0af0*/  LEA.HI.X.SX32 R5, R2, RZ, 0x1, P0 ;  /* 0x000000ff02057211 */ /* 0x000fc600000f0eff */
[----:B------:R-:W0:Y:S04]  /*0b00*/  LDS.128 R16, [UR7+0x30] ;  /* 0x00003007ff107984 */ /* 0x000e280008000c00 */
[----:B-1----:R-:W-:Y:S04]  /*0b10*/  STL.64 [R1+0x48], R8 ;  /* 0x0000480801007387 */ /* 0x002fe80000100a00 */
[----:B------:R-:W-:Y:S04]  /*0b20*/  STL.64 [R1+0x50], R10 ;  /* 0x0000500a01007387 */ /* 0x000fe80000100a00 */
[----:B------:R-:W1:Y:S04]  /*0b30*/  LDS.128 R8, [UR7+0x40] ;  /* 0x00004007ff087984 */ /* 0x000e680008000c00 */
[----:B--2---:R-:W-:Y:S04]  /*0b40*/  STL.64 [R1+0x38], R12 ;  /* 0x0000380c01007387 */ /* 0x004fe80000100a00 */
[----:B------:R-:W-:Y:S04]  /*0b50*/  STL.64 [R1+0x40], R14 ;  /* 0x0000400e01007387 */ /* 0x000fe80000100a00 */
[----:B------:R-:W2:Y:S04]  /*0b60*/  LDS.128 R12, [UR7+0x50] ;  /* 0x00005007ff0c7984 */ /* 0x000ea80008000c00 */
[----:B------:R-:W3:Y:S04]  /*0b70*/  LDS.128 R36, [UR7+0xe0] ;  /* 0x0000e007ff247984 */ /* 0x000ee80008000c00 */
[----:B------:R-:W4:Y:S04]  /*0b80*/  LDS.128 R40, [UR7+0xf0] ;  /* 0x0000f007ff287984 */ /* 0x000f280008000c00 */
[----:B------:R-:W3:Y:S04]  /*0b90*/  LDS.128 R44, [UR7+0x100] ;  /* 0x00010007ff2c7984 */ /* 0x000ee80008000c00 */
[----:B0-----:R-:W-:Y:S04]  /*0ba0*/  STL.64 [R1+0x28], R16 ;  /* 0x0000281001007387 */ /* 0x001fe80000100a00 */
[----:B------:R-:W-:Y:S04]  /*0bb0*/  STL.64 [R1+0x30], R18 ;  /* 0x0000301201007387 */ /* 0x000fe80000100a00 */
[----:B------:R-:W0:Y:S04]  /*0bc0*/  LDS.128 R16, [UR7+0x90] ;  /* 0x00009007ff107984 */ /* 0x000e280008000c00 */
[----:B-1----:R-:W-:Y:S04]  /*0bd0*/  STL.64 [R1+0x18], R8 ;  /* 0x0000180801007387 */ /* 0x002fe80000100a00 */
[----:B------:R-:W-:Y:S04]  /*0be0*/  STL.64 [R1+0x20], R10 ;  /* 0x0000200a01007387 */ /* 0x000fe80000100a00 */
[----:B------:R-:W1:Y:S04]  /*0bf0*/  LDS.128 R8, [UR7+0x70] ;  /* 0x00007007ff087984 */ /* 0x000e680008000c00 */
[----:B--2---:R-:W-:Y:S04]  /*0c00*/  STL.64 [R1], R12 ;  /* 0x0000000c01007387 */ /* 0x004fe80000100a00 */
[----:B------:R-:W-:Y:S04]  /*0c10*/  STL.64 [R1+0x8], R14 ;  /* 0x0000080e01007387 */ /* 0x000fe80000100a00 */
[----:B------:R-:W2:Y:S04]  /*0c20*/  LDS.128 R12, [UR7+0x80] ;  /* 0x00008007ff0c7984 */ /* 0x000ea80008000c00 */
[----:B------:R-:W0:Y:S04]  /*0c30*/  LDS.128 R48, [UR7+0x110] ;  /* 0x00011007ff307984 */ /* 0x000e280008000c00 */
        /* <DEDUP_REMOVED lines=46> */
[----:B------:R5:W-:Y:S04]  /*0f20*/  STL [R1+0x74], R3 ;  /* 0x0000740301007387 */ /* 0x000be80000100800 */
[----:B------:R0:W-:Y:S01]  /*0f30*/  STL [R1+0x78], R6 ;  /* 0x0000780601007387 */ /* 0x0001e20000100800 */
[----:B-----5:R-:W-:-:S02]  /*0f40*/  IADD3 R3, PT, PT, R0, 0x1, RZ ;  /* 0x0000000100037810 */ /* 0x020fc40007ffe0ff */
[----:B------:R-:W-:-:S03]  /*0f50*/  MOV R0, 0xff7fffff ;  /* 0xff7fffff00007802 */ /* 0x000fc60000000f00 */
[----:B------:R0:W-:Y:S04]  /*0f60*/  STL [R1+0x70], R3 ;  /* 0x0000700301007387 */ /* 0x0001e80000100800 */
[----:B------:R0:W-:Y:S04]  /*0f70*/  STL [R1+0x10], R0 ;  /* 0x0000100001007387 */ /* 0x0001e80000100800 */
[----:B-1234-:R0:W-:Y:S02]  /*0f80*/  STL.64 [R1+0x80], R4 ;  /* 0x0000800401007387 */ /* 0x01e1e40000100a00 */
.L_x_24456:
[----:B------:R-:W2:Y:S04]  /*0f90*/  LDL R2, [R1+0x68] ;  /* 0x0000680001027983 */ /* 0x000ea80000100800 */
[----:B0-----:R-:W3:Y:S04]  /*0fa0*/  LDL R0, [R1+0x6c] ;  /* 0x00006c0001007983 */ /* 0x001ee80000100800 */
[----:B------:R-:W4:Y:S04]  /*0fb0*/  LDL.64 R6, [R1+0x80] ;  /* 0x0000800001067983 */ /* 0x000f280000100a00 */
[----:B------:R-:W-:Y:S04]  /*0fc0*/  STL [R1+0xa4], R229 ;  /* 0x0000a4e501007387 */ /* 0x000fe80000100800 */
[----:B------:R-:W-:Y:S04]  /*0fd0*/  STL [R1+0xa0], R227 ;  /* 0x0000a0e301007387 */ /* 0x000fe80000100800 */
[----:B------:R-:W-:Y:S04]  /*0fe0*/  STL [R1+0x9c], R230 ;  /* 0x00009ce601007387 */ /* 0x000fe80000100800 */
[----:B------:R0:W-:Y:S04]  /*0ff0*/  STL [R1+0x98], R232 ;  /* 0x000098e801007387 */ /* 0x0001e80000100800 */
[----:B------:R-:W-:Y:S04]  /*1000*/  STL [R1+0x94], R233 ;  /* 0x000094e901007387 */ /* 0x000fe80000100800 */
[----:B------:R-:W-:Y:S04]  /*1010*/  STL [R1+0x90], R231 ;  /* 0x000090e701007387 */ /* 0x000fe80000100800 */
[----:B------:R-:W-:Y:S04]  /*1020*/  STL [R1+0x8c], R234 ;  /* 0x00008cea01007387 */ /* 0x000fe80000100800 */
[----:B------:R1:W-:Y:S04]  /*1030*/  STL [R1+0x88], R235 ;  /* 0x000088eb01007387 */ /* 0x0003e80000100800 */
[----:B------:R-:W5:Y:S04]  /*1040*/  LDL R246, [R1+0x4c] ;  /* 0x00004c0001f67983 */ /* 0x000f680000100800 */
[----:B0-----:R-:W5:Y:S04]  /*1050*/  LDL R232, [R1+0x50] ;  /* 0x0000500001e87983 */ /* 0x001f680000100800 */
[----:B-1----:R-:W5:Y:S04]  /*1060*/  LDL R235, [R1+0x58] ;  /* 0x0000580001eb7983 */ /* 0x002f680000100800 */
[----:B------:R-:W5:Y:S04]  /*1070*/  LDL R230, [R1+0x54] ;  /* 0x0000540001e67983 */ /* 0x000f680000100800 */
[----:B------:R-:W5:Y:S04]  /*1080*/  LDL R234, [R1+0x5c] ;  /* 0x00005c0001ea7983 */ /* 0x000f680000100800 */
[----:B------:R-:W5:Y:S04]  /*1090*/  LDL R233, [R1+0x60] ;  /* 0x0000600001e97983 */ /* 0x000f680000100800 */
[----:B------:R-:W5:Y:S04]  /*10a0*/  LDL R231, [R1+0x64] ;  /* 0x0000640001e77983 */ /* 0x000f680000100800 */
[----:B------:R-:W5:Y:S04]  /*10b0*/  LDL R245, [R1+0x38] ;  /* 0x0000380001f57983 */ /* 0x000f680000100800 */
[----:B------:R-:W5:Y:S04]  /*10c0*/  LDL R229, [R1+0x40] ;  /* 0x0000400001e57983 */ /* 0x000f680000100800 */
[----:B------:R-:W5:Y:S04]  /*10d0*/  LDL R244, [R1+0x3c] ;  /* 0x00003c0001f47983 */ /* 0x000f680000100800 */
[----:B------:R-:W5:Y:S01]  /*10e0*/  LDL R227, [R1+0x44] ;  /* 0x0000440001e37983 */ /* 0x000f620000100800 */
[----:B--2---:R-:W-:-:S02]  /*10f0*/  MOV R3, R2 ;  /* 0x0000000200037202 */ /* 0x004fc40000000f00 */
[----:B---3--:R-:W-:Y:S02]  /*1100*/  MOV R2, R0 ;  /* 0x0000000000027202 */ /* 0x008fe40000000f00 */
[----:B------:R-:W2:Y:S04]  /*1110*/  LDL R0, [R1+0x48] ;  /* 0x0000480001007983 */ /* 0x000ea80000100800 */
[----:B------:R-:W4:Y:S02]  /*1120*/  LDG.E.CONSTANT R4, desc[UR12][R2.64] ;  /* 0x0000000c02047981 */ /* 0x000f24000c1e9900 */
[----:B----4-:R-:W-:-:S03]  /*1130*/  IMAD.WIDE R4, R4, UR10, R6 ;  /* 0x0000000a04047c25 */ /* 0x010fc6000f8e0206 */
[----:B------:R-:W-:-:S04]  /*1140*/  LEA R2, P0, R4, UR18, 0x2 ;  /* 0x0000001204027c11 */ /* 0x000fc8000f8010ff */
[----:B------:R-:W-:-:S05]  /*1150*/  LEA.HI.X R3, R4, UR19, R5, 0x2, P0 ;  /* 0x0000001304037c11 */ /* 0x000fca00080f1405 */
[----:B------:R-:W2:Y:S04]  /*1160*/  LDG.E.128.CONSTANT R4, desc[UR12][R2.64+0x200] ;  /* 0x0002000c02047981 */ /* 0x000ea8000c1e9d00 */
[----:B------:R-:W3:Y:S04]  /*1170*/  LDG.E.128.CONSTANT R240, desc[UR12][R2.64] ;  /* 0x0000000c02f07981 */ /* 0x000ee8000c1e9d00 */
[----:B------:R-:W4:Y:S01]  /*1180*/  LDG.E.128.CONSTANT R236, desc[UR12][R2.64+0x400] ;  /* 0x0004000c02ec7981 */ /* 0x000f22000c1e9d00 */
[----:B--2---:R-:W-:Y:S01]  /*1190*/  FMUL.FTZ R0, R0, R4 ;  /* 0x0000000400007220 */ /* 0x004fe20000410000 */
[----:B-----5:R-:W-:Y:S01]  /*11a0*/  FMUL.FTZ R5, R246, R5 ;  /* 0x00000005f6057220 */ /* 0x020fe20000410000 */
[----:B------:R-:W-:-:S02]  /*11b0*/  FMUL.FTZ R7, R230, R7 ;  /* 0x00000007e6077220 */ /* 0x000fc40000410000 */
[----:B---3--:R-:W-:Y:S01]  /*11c0*/  FFMA.FTZ R4, R235, R240, R0 ;  /* 0x000000f0eb047223 */ /* 0x008fe20000010000 */
[----:B------:R-:W-:Y:S01]  /*11d0*/  FMUL.FTZ R0, R232, R6 ;  /* 0x00000006e8007220 */ /* 0x000fe20000410000 */
[----:B------:R-:W-:Y:S01]  /*11e0*/  FFMA.FTZ R5, R234, R241, R5 ;  /* 0x000000f1ea057223 */ /* 0x000fe20000010005 */
[----:B------:R-:W-:Y:S01]  /*11f0*/  FFMA.FTZ R252, R231, R243, R7 ;  /* 0x000000f3e7fc7223 */ /* 0x000fe20000010007 */
[----:B------:R-:W2:Y:S01]  /*1200*/  LDL R230, [R1+0x28] ;  /* 0x0000280001e67983 */ /* 0x000ea20000100800 */
[----:B------:R-:W-:-:S03]  /*1210*/  FFMA.FTZ R0, R233, R242, R0 ;  /* 0x000000f2e9007223 */ /* 0x000fc60000010000 */
[----:B------:R-:W2:Y:S04]  /*1220*/  LDG.E.128.CONSTANT R240, desc[UR12][R2.64+0x600] ;  /* 0x0006000c02f07981 */ /* 0x000ea8000c1e9d00 */
[----:B------:R-:W3:Y:S04]  /*1230*/  LDL R232, [R1+0x2c] ;  /* 0x00002c0001e87983 */ /* 0x000ee80000100800 */
[----:B------:R-:W5:Y:S04]  /*1240*/  LDL R233, [R1+0x30] ;  /* 0x0000300001e97983 */ /* 0x000f680000100800 */
[----:B------:R-:W5:Y:S01]  /*1250*/  LDL R231, [R1+0x34] ;  /* 0x0000340001e77983 */ /* 0x000f620000100800 */
[----:B----4-:R-:W-:Y:S01]  /*1260*/  FFMA.FTZ R236, R245, R236, R4 ;  /* 0x000000ecf5ec7223 */ /* 0x010fe20000010004 */
[----:B------:R-:W-:-:S02]  /*1270*/  FFMA.FTZ R0, R229, R238, R0 ;  /* 0x000000eee5007223 */ /* 0x000fc40000010000 */
[----:B------:R-:W4:Y:S01]  /*1280*/  LDL R235, [R1+0x8] ;  /* 0x0000080001eb7983 */ /* 0x000f220000100800 */
[----:B------:R-:W-:Y:S01]  /*1290*/  FFMA.FTZ R237, R244, R237, R5 ;  /* 0x000000edf4ed7223 */ /* 0x000fe20000010005 */
[----:B------:R-:W-:Y:S02]  /*12a0*/  FFMA.FTZ R239, R227, R239, R252 ;  /* 0x000000efe3ef7223 */ /* 0x000fe400000100fc */
[----:B------:R-:W4:Y:S04]  /*12b0*/  LDL R234, [R1+0xc] ;  /* 0x00000c0001ea7983 */ /* 0x000f280000100800 */
[----:B------:R-:W4:Y:S04]  /*12c0*/  LDL.LU R229, [R1+0xa4] ;  /* 0x0000a40001e57983 */ /* 0x000f280000300800 */
[----:B------:R-:W4:Y:S04]  /*12d0*/  LDL R238, [R1+0x4] ;  /* 0x0000040001ee7983 */ /* 0x000f280000100800 */
[----:B------:R-:W4:Y:S04]  /*12e0*/  LDL.LU R227, [R1+0xa0] ;  /* 0x0000a00001e37983 */ /* 0x000f280000300800 */
[----:B------:R-:W4:Y:S04]  /*12f0*/  LDL R252, [R1+0x24] ;  /* 0x0000240001fc7983 */ /* 0x000f280000100800 */
[----:B------:R-:W4:Y:S04]  /*1300*/  LDG.E.128.CONSTANT R244, desc[UR12][R2.64+0x800] ;  /* 0x0008000c02f47981 */ /* 0x000f28000c1e9d00 */
[----:B------:R-:W4:Y:S01]  /*1310*/  LDG.E.128.CONSTANT R4, desc[UR12][R2.64+0xa00] ;  /* 0x000a000c02047981 */ /* 0x000f22000c1e9d00 */
[----:B--2---:R-:W-:-:S03]  /*1320*/  FFMA.FTZ R236, R230, R240, R236 ;  /* 0x000000f0e6ec7223 */ /* 0x004fc600000100ec */
[----:B------:R-:W2:Y:S01]  /*1330*/  LDL.LU R230, [R1+0x9c] ;  /* 0x00009c0001e67983 */ /* 0x000ea20000300800 */
[----:B---3--:R-:W-:-:S03]  /*1340*/  FFMA.FTZ R237, R232, R241, R237 ;  /* 0x000000f1e8ed7223 */ /* 0x008fc600000100ed */
[----:B------:R-:W3:Y:S01]  /*1350*/  LDL R240, [R1] ;  /* 0x0000000001f07983 */ /* 0x000ee20000100800 */
[----:B-----5:R-:W-:-:S03]  /*1360*/  FFMA.FTZ R0, R233, R242, R0 ;  /* 0x000000f2e9007223 */ /* 0x020fc60000010000 */
[----:B------:R-:W5:Y:S01]  /*1370*/  LDL.LU R232, [R1+0x98] ;  /* 0x0000980001e87983 */ /* 0x000f620000300800 */
[----:B------:R-:W-:-:S03]  /*1380*/  FFMA.FTZ R239, R231, R243, R239 ;  /* 0x000000f3e7ef7223 */ /* 0x000fc600000100ef */
[----:B------:R-:W2:Y:S04]  /*1390*/  LDL R241, [R1+0x20] ;  /* 0x0000200001f17983 */ /* 0x000ea80000100800 */
[----:B------:R-:W5:Y:S04]  /*13a0*/  LDL.LU R233, [R1+0x94] ;  /* 0x0000940001e97983 */ /* 0x000f680000300800 */
[----:B------:R-:W3:Y:S04]  /*13b0*/  LDL R242, [R1+0x1c] ;  /* 0x00001c0001f27983 */ /* 0x000ee80000100800 */
[----:B------:R-:W5:Y:S04]  /*13c0*/  LDL.LU R231, [R1+0x90] ;  /* 0x0000900001e77983 */ /* 0x000f680000300800 */
[----:B------:R-:W5:Y:S01]  /*13d0*/  LDL R243, [R1+0x18] ;  /* 0x0000180001f37983 */ /* 0x000f620000100800 */
[----:B----4-:R-:W-:Y:S01]  /*13e0*/  FFMA.FTZ R252, R252, R247, R239 ;  /* 0x000000f7fcfc7223 */ /* 0x010fe200000100ef */
[----:B--2---:R-:W-:Y:S01]  /*13f0*/  FFMA.FTZ R0, R241, R246, R0 ;  /* 0x000000f6f1007223 */ /* 0x004fe20000010000 */
[----:B---3--:R-:W-:Y:S01]  /*1400*/  FFMA.FTZ R237, R242, R245, R237 ;  /* 0x000000f5f2ed7223 */ /* 0x008fe200000100ed */
[----:B-----5:R-:W-:-:S02]  /*1410*/  FFMA.FTZ R236, R243, R244, R236 ;  /* 0x000000f4f3ec7223 */ /* 0x020fc400000100ec */
[----:B------:R-:W2:Y:S02]  /*1420*/  LDG.E.128.CONSTANT R244, desc[UR12][R2.64+0xe00] ;  /* 0x000e000c02f47981 */ /* 0x000ea4000c1e9d00 */
[----:B------:R-:W-:Y:S02]  /*1430*/  FFMA.FTZ R4, R240, R4, R236 ;  /* 0x00000004f0047223 */ /* 0x000fe400000100ec */
[----:B------:R-:W3:Y:S01]  /*1440*/  LDG.E.128.CONSTANT R240, desc[UR12][R2.64+0xc00] ;  /* 0x000c000c02f07981 */ /* 0x000ee2000c1e9d00 */
[----:B------:R-:W-:-:S03]  /*1450*/  FFMA.FTZ R5, R238, R5, R237 ;  /* 0x00000005ee057223 */ /* 0x000fc600000100ed */
[----:B------:R-:W4:Y:S01]  /*1460*/  LDG.E.128.CONSTANT R236, desc[UR12][R2.64+0x1000] ;  /* 0x0010000c02ec7981 */ /* 0x000f22000c1e9d00 */
[----:B------:R-:W-:Y:S01]  /*1470*/  FFMA.FTZ R0, R235, R6, R0 ;  /* 0x00000006eb007223 */ /* 0x000fe20000010000 */
[----:B------:R-:W-:Y:S01]  /*1480*/  FFMA.FTZ R7, R234, R7, R252 ;  /* 0x00000007ea077223 */ /* 0x000fe200000100fc */
[----:B---3--:R-:W-:Y:S01]  /*1490*/  FFMA.FTZ R4, R248, R240, R4 ;  /* 0x000000f0f8047223 */ /* 0x008fe20000010004 */
[----:B------:R-:W-:Y:S01]  /*14a0*/  FFMA.FTZ R5, R249, R241, R5 ;  /* 0x000000f1f9057223 */ /* 0x000fe20000010005 */
[----:B------:R-:W-:Y:S01]  /*14b0*/  FFMA.FTZ R0, R250, R242, R0 ;  /* 0x000000f2fa007223 */ /* 0x000fe20000010000 */
[----:B------:R-:W-:Y:S02]  /*14c0*/  FFMA.FTZ R7, R251, R243, R7 ;  /* 0x000000f3fb077223 */ /* 0x000fe40000010007 */
[----:B------:R-:W3:Y:S01]  /*14d0*/  LDG.E.128.CONSTANT R240, desc[UR12][R2.64+0x1200] ;  /* 0x0012000c02f07981 */ /* 0x000ee2000c1e9d00 */
[----:B--2---:R-:W-:Y:S01]  /*14e0*/  FFMA.FTZ R4, R8, R244, R4 ;  /* 0x000000f408047223 */ /* 0x004fe20000010004 */
[----:B------:R-:W-:Y:S01]  /*14f0*/  FFMA.FTZ R5, R9, R245, R5 ;  /* 0x000000f509057223 */ /* 0x000fe20000010005 */
[----:B------:R-:W-:Y:S01]  /*1500*/  FFMA.FTZ R0, R10, R246, R0 ;  /* 0x000000f60a007223 */ /* 0x000fe20000010000 */
[----:B------:R-:W-:-:S02]  /*1510*/  FFMA.FTZ R252, R11, R247, R7 ;  /* 0x000000f70bfc7223 */ /* 0x000fc40000010007 */
[----:B------:R-:W2:Y:S01]  /*1520*/  LDG.E.128.CONSTANT R244, desc[UR12][R2.64+0x1400] ;  /* 0x0014000c02f47981 */ /* 0x000ea2000c1e9d00 */
[----:B----4-:R-:W-:Y:S01]  /*1530*/  FFMA.FTZ R236, R12, R236, R4 ;  /* 0x000000ec0cec7223 */ /* 0x010fe20000010004 */
[----:B------:R-:W-:Y:S02]  /*1540*/  FFMA.FTZ R237, R13, R237, R5 ;  /* 0x000000ed0ded7223 */ /* 0x000fe40000010005 */
[----:B------:R-:W4:Y:S01]  /*1550*/  LDG.E.128.CONSTANT R4, desc[UR12][R2.64+0x1600] ;  /* 0x0016000c02047981 */ /* 0x000f22000c1e9d00 */
[----:B------:R-:W-:Y:S01]  /*1560*/  FFMA.FTZ R0, R14, R238, R0 ;  /* 0x000000ee0e007223 */ /* 0x000fe20000010000 */
[----:B------:R-:W-:Y:S01]  /*1570*/  FFMA.FTZ R239, R15, R239, R252 ;  /* 0x000000ef0fef7223 */ /* 0x000fe200000100fc */
[----:B---3--:R-:W-:Y:S01]  /*1580*/  FFMA.FTZ R236, R16, R240, R236 ;  /* 0x000000f010ec7223 */ /* 0x008fe200000100ec */
[----:B------:R-:W-:Y:S01]  /*1590*/  FFMA.FTZ R237, R17, R241, R237 ;  /* 0x000000f111ed7223 */ /* 0x000fe200000100ed */
[----:B------:R-:W-:Y:S01]  /*15a0*/  FFMA.FTZ R0, R18, R242, R0 ;  /* 0x000000f212007223 */ /* 0x000fe20000010000 */
[----:B------:R-:W-:-:S02]  /*15b0*/  FFMA.FTZ R239, R19, R243, R239 ;  /* 0x000000f313ef7223 */ /* 0x000fc400000100ef */
[----:B------:R-:W3:Y:S01]  /*15c0*/  LDG.E.128.CONSTANT R240, desc[UR12][R2.64+0x1800] ;  /* 0x0018000c02f07981 */ /* 0x000ee2000c1e9d00 */
[----:B--2---:R-:W-:Y:S01]  /*15d0*/  FFMA.FTZ R236, R20, R244, R236 ;  /* 0x000000f414ec7223 */ /* 0x004fe200000100ec */
[----:B------:R-:W-:Y:S01]  /*15e0*/  FFMA.FTZ R237, R21, R245, R237 ;  /* 0x000000f515ed7223 */ /* 0x000fe200000100ed */
[----:B------:R-:W-:Y:S01]  /*15f0*/  FFMA.FTZ R0, R22, R246, R0 ;  /* 0x000000f616007223 */ /* 0x000fe20000010000 */
[----:B------:R-:W-:Y:S02]  /*1600*/  FFMA.FTZ R252, R23, R247, R239 ;  /* 0x000000f717fc7223 */ /* 0x000fe400000100ef */
        /* <DEDUP_REMOVED lines=218> */
[----:B------:R-:W-:-:S02]  /*23b0*/  FFMA.FTZ R7, R199, R243, R7 ;  /* 0x000000f3c7077223 */ /* 0x000fc40000010007 */
[----:B--2---:R-:W-:Y:S01]  /*23c0*/  FFMA.FTZ R4, R200, R244, R4 ;  /* 0x000000f4c8047223 */ /* 0x004fe20000010004 */
[----:B------:R-:W-:Y:S01]  /*23d0*/  FFMA.FTZ R5, R201, R245, R5 ;  /* 0x000000f5c9057223 */ /* 0x000fe20000010005 */
[----:B------:R-:W-:Y:S02]  /*23e0*/  FFMA.FTZ R252, R203, R247, R7 ;  /* 0x000000f7cbfc7223 */ /* 0x000fe40000010007 */
[----:B----4-:R-:W-:Y:S01]  /*23f0*/  FFMA.FTZ R236, R204, R236, R4 ;  /* 0x000000ecccec7223 */ /* 0x010fe20000010004 */
[----:B------:R-:W-:Y:S02]  /*2400*/  FFMA.FTZ R237, R205, R237, R5 ;  /* 0x000000edcded7223 */ /* 0x000fe40000010005 */
[----:B------:R-:W2:Y:S01]  /*2410*/  LDG.E.128.CONSTANT R4, desc[UR12][R2.64+0x7200] ;  /* 0x0072000c02047981 */ /* 0x000ea2000c1e9d00 */
[----:B------:R-:W-:-:S03]  /*2420*/  FFMA.FTZ R0, R198, R242, R0 ;  /* 0x000000f2c6007223 */ /* 0x000fc60000010000 */
[----:B------:R-:W3:Y:S01]  /*2430*/  LDG.E.128.CONSTANT R240, desc[UR12][R2.64+0x7400] ;  /* 0x0074000c02f07981 */ /* 0x000ee2000c1e9d00 */
[----:B------:R-:W-:-:S03]  /*2440*/  FFMA.FTZ R0, R202, R246, R0 ;  /* 0x000000f6ca007223 */ /* 0x000fc60000010000 */
[----:B------:R-:W4:Y:S01]  /*2450*/  LDG.E.128.CONSTANT R244, desc[UR12][R2.64+0x7600] ;  /* 0x0076000c02f47981 */ /* 0x000f22000c1e9d00 */
[----:B------:R-:W-:Y:S01]  /*2460*/  FFMA.FTZ R0, R206, R238, R0 ;  /* 0x000000eece007223 */ /* 0x000fe20000010000 */
[----:B------:R-:W-:Y:S01]  /*2470*/  FFMA.FTZ R239, R207, R239, R252 ;  /* 0x000000efcfef7223 */ /* 0x000fe200000100fc */
[----:B--2---:R-:W-:Y:S01]  /*2480*/  FFMA.FTZ R4, R208, R4, R236 ;  /* 0x00000004d0047223 */ /* 0x004fe200000100ec */
[----:B------:R-:W-:Y:S01]  /*2490*/  FFMA.FTZ R5, R209, R5, R237 ;  /* 0x00000005d1057223 */ /* 0x000fe200000100ed */
[----:B------:R-:W-:Y:S01]  /*24a0*/  FFMA.FTZ R0, R210, R6, R0 ;  /* 0x00000006d2007223 */ /* 0x000fe20000010000 */
[----:B------:R-:W-:Y:S01]  /*24b0*/  FFMA.FTZ R7, R211, R7, R239 ;  /* 0x00000007d3077223 */ /* 0x000fe200000100ef */
[----:B---3--:R-:W-:Y:S01]  /*24c0*/  FFMA.FTZ R4, R212, R240, R4 ;  /* 0x000000f0d4047223 */ /* 0x008fe20000010004 */
[----:B------:R-:W-:Y:S01]  /*24d0*/  FFMA.FTZ R5, R213, R241, R5 ;  /* 0x000000f1d5057223 */ /* 0x000fe20000010005 */
[----:B------:R-:W-:Y:S01]  /*24e0*/  FFMA.FTZ R6, R214, R242, R0 ;  /* 0x000000f2d6067223 */ /* 0x000fe20000010000 */
[----:B------:R-:W-:Y:S01]  /*24f0*/  FFMA.FTZ R7, R215, R243, R7 ;  /* 0x000000f3d7077223 */ /* 0x000fe20000010007 */
[----:B------:R-:W2:Y:S04]  /*2500*/  LDG.E.128.CONSTANT R236, desc[UR12][R2.64+0x7a00] ;  /* 0x007a000c02ec7981 */ /* 0x000ea8000c1e9d00 */
[----:B------:R-:W3:Y:S01]  /*2510*/  LDG.E.128.CONSTANT R240, desc[UR12][R2.64+0x7800] ;  /* 0x0078000c02f07981 */ /* 0x000ee2000c1e9d00 */
[----:B----4-:R-:W-:Y:S01]  /*2520*/  FFMA.FTZ R0, R216, R244, R4 ;  /* 0x000000f4d8007223 */ /* 0x010fe20000010004 */
[----:B------:R-:W-:Y:S01]  /*2530*/  FFMA.FTZ R234, R217, R245, R5 ;  /* 0x000000f5d9ea7223 */ /* 0x000fe20000010005 */
[----:B------:R-:W-:Y:S01]  /*2540*/  FFMA.FTZ R235, R218, R246, R6 ;  /* 0x000000f6daeb7223 */ /* 0x000fe20000010006 */
[----:B------:R-:W-:-:S02]  /*2550*/  FFMA.FTZ R252, R219, R247, R7 ;  /* 0x000000f7dbfc7223 */ /* 0x000fc40000010007 */
[----:B------:R-:W4:Y:S04]  /*2560*/  LDG.E.128.CONSTANT R4, desc[UR12][R2.64+0x7c00] ;  /* 0x007c000c02047981 */ /* 0x000f28000c1e9d00 */
[----:B------:R0:W5:Y:S02]  /*2570*/  LDG.E.128.CONSTANT R244, desc[UR12][R2.64+0x7e00] ;  /* 0x007e000c02f47981 */ /* 0x000164000c1e9d00 */
[----:B0-----:R-:W-:Y:S02]  /*2580*/  MOV R2, R234 ;  /* 0x000000ea00027202 */ /* 0x001fe40000000f00 */
[----:B------:R-:W-:Y:S01]  /*2590*/  MOV R3, R235 ;  /* 0x000000eb00037202 */ /* 0x000fe20000000f00 */
[----:B------:R-:W5:Y:S04]  /*25a0*/  LDL.LU R234, [R1+0x8c] ;  /* 0x00008c0001ea7983 */ /* 0x000f680000300800 */
[----:B------:R-:W5:Y:S01]  /*25b0*/  LDL.LU R235, [R1+0x88] ;  /* 0x0000880001eb7983 */ /* 0x000f620000300800 */
[----:B---3--:R-:W-:Y:S01]  /*25c0*/  FFMA.FTZ R2, R221, R241, R2 ;  /* 0x000000f1dd027223 */ /* 0x008fe20000010002 */
[----:B------:R-:W-:Y:S01]  /*25d0*/  FFMA.FTZ R3, R222, R242, R3 ;  /* 0x000000f2de037223 */ /* 0x000fe20000010003 */
[----:B------:R-:W-:Y:S01]  /*25e0*/  FFMA.FTZ R0, R220, R240, R0 ;  /* 0x000000f0dc007223 */ /* 0x000fe20000010000 */
[----:B------:R-:W3:Y:S01]  /*25f0*/  LDL.LU R242, [R1+0x70] ;  /* 0x0000700001f27983 */ /* 0x000ee20000300800 */
[----:B--2---:R-:W-:-:S03]  /*2600*/  FFMA.FTZ R2, R225, R237, R2 ;  /* 0x000000ede1027223 */ /* 0x004fc60000010002 */
[----:B------:R-:W2:Y:S01]  /*2610*/  LDL.LU R241, [R1+0x68] ;  /* 0x0000680001f17983 */ /* 0x000ea20000300800 */
[----:B------:R-:W-:-:S03]  /*2620*/  FFMA.FTZ R0, R224, R236, R0 ;  /* 0x000000ece0007223 */ /* 0x000fc60000010000 */
[----:B------:R-:W2:Y:S01]  /*2630*/  LDL.LU R240, [R1+0x74] ;  /* 0x0000740001f07983 */ /* 0x000ea20000300800 */
[----:B------:R-:W-:-:S03]  /*2640*/  FFMA.FTZ R236, R223, R243, R252 ;  /* 0x000000f3dfec7223 */ /* 0x000fc600000100fc */
[----:B------:R-:W3:Y:S01]  /*2650*/  LDL.LU R237, [R1+0x78] ;  /* 0x0000780001ed7983 */ /* 0x000ee20000300800 */
[----:B------:R-:W-:Y:S01]  /*2660*/  FFMA.FTZ R3, R226, R238, R3 ;  /* 0x000000eee2037223 */ /* 0x000fe20000010003 */
[----:B----4-:R-:W-:Y:S02]  /*2670*/  FFMA.FTZ R0, R228, R4, R0 ;  /* 0x00000004e4007223 */ /* 0x010fe40000010000 */
[----:B------:R-:W4:Y:S01]  /*2680*/  LDL.LU R243, [R1+0x10] ;  /* 0x0000100001f37983 */ /* 0x000f220000300800 */
[----:B------:R-:W-:-:S03]  /*2690*/  FFMA.FTZ R4, R227, R239, R236 ;  /* 0x000000efe3047223 */ /* 0x000fc600000100ec */
[----:B------:R-:W2:Y:S04]  /*26a0*/  LDL.LU R252, [R1+0x6c] ;  /* 0x00006c0001fc7983 */ /* 0x000ea80000300800 */
[----:B------:R-:W4:Y:S04]  /*26b0*/  LDL.LU R238, [R1+0x14] ;  /* 0x0000140001ee7983 */ /* 0x000f280000300800 */
[----:B------:R-:W2:Y:S01]  /*26c0*/  LDL R236, [R1+0x7c] ;  /* 0x00007c0001ec7983 */ /* 0x000ea20000100800 */
[----:B------:R-:W-:Y:S01]  /*26d0*/  FFMA.FTZ R2, R229, R5, R2 ;  /* 0x00000005e5027223 */ /* 0x000fe20000010002 */
[----:B-----5:R-:W-:-:S03]  /*26e0*/  FFMA.FTZ R0, R232, R244, R0 ;  /* 0x000000f4e8007223 */ /* 0x020fc60000010000 */
[----:B------:R-:W-:Y:S01]  /*26f0*/  FFMA.FTZ R2, R233, R245, R2 ;  /* 0x000000f5e9027223 */ /* 0x000fe20000010002 */
[----:B------:R-:W-:-:S03]  /*2700*/  FFMA.FTZ R3, R230, R6, R3 ;  /* 0x00000006e6037223 */ /* 0x000fc60000010003 */
[----:B------:R-:W-:Y:S01]  /*2710*/  FADD.FTZ R2, R0, R2 ;  /* 0x0000000200027221 */ /* 0x000fe20000010000 */
[----:B------:R-:W-:Y:S01]  /*2720*/  FFMA.FTZ R3, R234, R246, R3 ;  /* 0x000000f6ea037223 */ /* 0x000fe20000010003 */
[----:B------:R-:W-:-:S03]  /*2730*/  FFMA.FTZ R4, R231, R7, R4 ;  /* 0x00000007e7047223 */ /* 0x000fc60000010004 */
[----:B------:R-:W-:Y:S01]  /*2740*/  FADD.FTZ R3, R3, R2 ;  /* 0x0000000203037221 */ /* 0x000fe20000010000 */
[----:B------:R-:W-:Y:S02]  /*2750*/  UIADD3 UR4, UPT, UPT, UR17, 0x1f, URZ ;  /* 0x0000001f11047890 */ /* 0x000fe4000fffe0ff */
[----:B------:R-:W-:Y:S02]  /*2760*/  USHF.L.U32 UR5, UR15, 0x4, URZ ;  /* 0x000000040f057899 */ /* 0x000fe400080006ff */
[----:B------:R-:W-:Y:S01]  /*2770*/  USHF.R.U32.HI UR4, URZ, 0x5, UR4 ;  /* 0x00000005ff047899 */ /* 0x000fe20008011604 */
[----:B---3--:R-:W-:-:S04]  /*2780*/  IADD3 R0, PT, PT, R237, 0x1, RZ ;  /* 0x00000001ed007810 */ /* 0x008fc80007ffe0ff */
[----:B------:R-:W-:Y:S01]  /*2790*/  I2FP.F32.S32 R5, R0 ;  /* 0x0000000000057245 */ /* 0x000fe20000201400 */
[----:B------:R-:W-:-:S04]  /*27a0*/  FFMA.FTZ R0, R235, R247, R4 ;  /* 0x000000f7eb007223 */ /* 0x000fc80000010004 */
[----:B------:R-:W-:Y:S01]  /*27b0*/  FADD.FTZ R0, R0, R3 ;  /* 0x0000000300007221 */ /* 0x000fe20000010000 */
[----:B--2---:R-:W-:-:S05]  /*27c0*/  FMUL.FTZ R2, R5, R236 ;  /* 0x000000ec05027220 */ /* 0x004fca0000410000 */
[----:B------:R-:W-:-:S05]  /*27d0*/  FSEL R2, R2, RZ, P2 ;  /* 0x000000ff02027208 */ /* 0x000fca0001000000 */
[----:B------:R-:W-:Y:S01]  /*27e0*/  FFMA.FTZ R0, R0, UR20, R2 ;  /* 0x0000001400007c23 */ /* 0x000fe20008010002 */
[----:B------:R-:W-:-:S04]  /*27f0*/  IADD3 R2, PT, PT, R242, -0x1, RZ ;  /* 0xfffffffff2027810 */ /* 0x000fc80007ffe0ff */
[----:B------:R-:W-:Y:S02]  /*2800*/  ISETP.GE.U32.AND P0, PT, R2, UR17, PT ;  /* 0x0000001102007c0c */ /* 0x000fe4000bf06070 */
[----:B----4-:R-:W-:Y:S02]  /*2810*/  IADD3 R238, PT, PT, R238, 0x4, RZ ;  /* 0x00000004eeee7810 */ /* 0x010fe40007ffe0ff */
[----:B------:R-:W-:Y:S02]  /*2820*/  FSEL R2, R0, RZ, !P0 ;  /* 0x000000ff00027208 */ /* 0x000fe40004000000 */
[----:B------:R-:W-:Y:S01]  /*2830*/  IADD3 R237, PT, PT, R237, 0x80, RZ ;  /* 0x00000080eded7810 */ /* 0x000fe20007ffe0ff */
[----:B------:R-:W-:Y:S01]  /*2840*/  STL [R1+0x14], R238 ;  /* 0x000014ee01007387 */ /* 0x000fe20000100800 */
[----:B------:R-:W-:-:S05]  /*2850*/  IADD3 R242, PT, PT, R242, 0x80, RZ ;  /* 0x00000080f2f27810 */ /* 0x000fca0007ffe0ff */
[----:B------:R-:W-:Y:S02]  /*2860*/  @!P0 FMNMX.FTZ R243, R0, R243, !PT ;  /* 0x000000f300f38209 */ /* 0x000fe40007810000 */
[----:B------:R-:W-:Y:S01]  /*2870*/  IADD3 R252, P0, PT, R252, 0x10, RZ ;  /* 0x00000010fcfc7810 */ /* 0x000fe20007f1e0ff */
[----:B------:R0:W-:Y:S03]  /*2880*/  STS [R240], R2 ;  /* 0x00000002f0007388 */ /* 0x0001e60000000800 */
[----:B------:R-:W-:Y:S01]  /*2890*/  IADD3.X R241, PT, PT, RZ, R241, RZ, P0, !PT ;  /* 0x000000f1fff17210 */ /* 0x000fe200007fe4ff */
[----:B------:R2:W-:Y:S01]  /*28a0*/  STL [R1+0x10], R243 ;  /* 0x000010f301007387 */ /* 0x0005e20000100800 */
[----:B------:R-:W-:-:S03]  /*28b0*/  MOV R3, UR4 ;  /* 0x0000000400037c02 */ /* 0x000fc60008000f00 */
[----:B------:R2:W-:Y:S01]  /*28c0*/  STL [R1+0x6c], R252 ;  /* 0x00006cfc01007387 */ /* 0x0005e20000100800 */
[----:B0-----:R-:W-:Y:S02]  /*28d0*/  IADD3 R240, PT, PT, R240, 0x200, RZ ;  /* 0x00000200f0f07810 */ /* 0x001fe40007ffe0ff */
[----:B------:R-:W-:Y:S01]  /*28e0*/  MOV R2, UR5 ;  /* 0x0000000500027c02 */ /* 0x000fe20008000f00 */
[----:B------:R2:W-:Y:S04]  /*28f0*/  STL [R1+0x78], R237 ;  /* 0x000078ed01007387 */ /* 0x0005e80000100800 */
[----:B------:R2:W-:Y:S01]  /*2900*/  STL [R1+0x70], R242 ;  /* 0x000070f201007387 */ /* 0x0005e20000100800 */
[----:B------:R-:W-:-:S03]  /*2910*/  VIADDMNMX.U32 R2, R2, 0x10, R3, PT ;  /* 0x0000001002027846 */ /* 0x000fc60003800003 */
[----:B------:R2:W-:Y:S04]  /*2920*/  STL [R1+0x68], R241 ;  /* 0x000068f101007387 */ /* 0x0005e80000100800 */
[----:B------:R2:W-:Y:S01]  /*2930*/  STL [R1+0x74], R240 ;  /* 0x000074f001007387 */ /* 0x0005e20000100800 */
[----:B------:R-:W-:-:S13]  /*2940*/  ISETP.GE.U32.AND P1, PT, R238, R2, PT ;  /* 0x00000002ee00720c */ /* 0x000fda0003f26070 */
[----:B--2---:R-:W-:Y:S05]  /*2950*/  @!P1 BRA `(.L_x_24456) ;  /* 0xffffffe4008c9947 */ /* 0x004fea000383ffff */
.L_x_24455:
[----:B------:R-:W-:Y:S05]  /*2960*/  BSYNC.RECONVERGENT B0 ;  /* 0x0000000000007941 */ /* 0x000fea0003800200 */
.L_x_24454:
[----:B------:R-:W2:Y:S01]  /*2970*/  LDL.LU R2, [R1+0x10] ;  /* 0x0000100001027983 */ /* 0x000ea20000300800 */
[----:B-1----:R-:W-:Y:S01]  /*2980*/  MOV R11, 0x400 ;  /* 0x00000400000b7802 */ /* 0x002fe20000000f00 */
[----:B------:R-:W-:Y:S01]  /*2990*/  UIADD3 UR21, UPT, UPT, UR17, 0x1f, URZ ;  /* 0x0000001f11157890 */ /* 0x000fe2000fffe0ff */
[----:B------:R-:W-:Y:S01]  /*29a0*/  BSSY.RECONVERGENT B0, `(.L_x_24457) ;  /* 0x000010f000007945 */ /* 0x000fe20003800200 */
[----:B------:R-:W0:Y:S01]  /*29b0*/  S2R R252, SR_TID.X ;  /* 0x0000000000fc7919 */ /* 0x000e220000002100 */
[----:B------:R-:W-:Y:S02]  /*29c0*/  USHF.L.U32 UR4, UR15, 0x4, URZ ;  /* 0x000000040f047899 */ /* 0x000fe400080006ff */
[----:B------:R-:W-:Y:S01]  /*29d0*/  USHF.R.U32.HI UR5, URZ, 0x5, UR21 ;  /* 0x00000005ff057899 */ /* 0x000fe20008011615 */
[----:B------:R-:W1:Y:S03]  /*29e0*/  S2R R243, SR_CgaCtaId ;  /* 0x0000000000f37919 */ /* 0x000e660000008800 */
[----:B------:R-:W-:-:S02]  /*29f0*/  MOV R9, UR4 ;  /* 0x0000000400097c02 */ /* 0x000fc40008000f00 */
[----:B0-----:R-:W-:Y:S02]  /*2a00*/  LOP3.LUT P0, R249, R252, 0x1f, RZ, 0xc0, !PT ;  /* 0x0000001ffcf97812 */ /* 0x001fe4000780c0ff */
[----:B------:R-:W-:Y:S02]  /*2a10*/  SHF.R.U32.HI R6, RZ, 0x5, R252 ;  /* 0x00000005ff067819 */ /* 0x000fe400000116fc */
[----:B------:R-:W-:Y:S01]  /*2a20*/  ISETP.GT.U32.AND P1, PT, R249, 0x3, PT ;  /* 0x00000003f900780c */ /* 0x000fe20003f24070 */
[----:B--2---:R-:W0:Y:S02]  /*2a30*/  SHFL.BFLY PT, R0, R2, 0x10, 0x1f ;  /* 0x0e001f0002007f89 */ /* 0x004e2400000e0000 */
[----:B0-----:R-:W-:-:S05]  /*2a40*/  FMNMX.FTZ R0, R0, R2, !PT ;  /* 0x0000000200007209 */ /* 0x001fca0007810000 */
[----:B------:R-:W0:Y:S02]  /*2a50*/  SHFL.BFLY PT, R3, R0, 0x8, 0x1f ;  /* 0x0d001f0000037f89 */ /* 0x000e2400000e0000 */
[----:B0-----:R-:W-:Y:S02]  /*2a60*/  FMNMX.FTZ R3, R0, R3, !PT ;  /* 0x0000000300037209 */ /* 0x001fe40007810000 */
[----:B------:R-:W-:-:S03]  /*2a70*/  IADD3 R0, PT, PT, R11, 0x400, RZ ;  /* 0x000004000b007810 */ /* 0x000fc60007ffe0ff */
[----:B------:R-:W0:Y:S01]  /*2a80*/  SHFL.BFLY PT, R2, R3, 0x4, 0x1f ;  /* 0x0c801f0003027f89 */ /* 0x000e2200000e0000 */
[----:B-1----:R-:W-:Y:S02]  /*2a90*/  LEA R0, R243, R0, 0x18 ;  /* 0x00000000f3007211 */ /* 0x002fe400078ec0ff */
[----:B0-----:R-:W-:Y:S02]  /*2aa0*/  FMNMX.FTZ R2, R3, R2, !PT ;  /* 0x0000000203027209 */ /* 0x001fe40007810000 */
[----:B------:R-:W-:-:S03]  /*2ab0*/  LEA R3, R249, R0, 0x2 ;  /* 0x00000000f9037211 */ /* 0x000fc600078e10ff */
[----:B------:R-:W0:Y:S02]  /*2ac0*/  SHFL.BFLY PT, R5, R2, 0x2, 0x1f ;  /* 0x0c401f0002057f89 */ /* 0x000e2400000e0000 */
[----:B0-----:R-:W-:Y:S02]  /*2ad0*/  FMNMX.FTZ R5, R2, R5, !PT ;  /* 0x0000000502057209 */ /* 0x001fe40007810000 */
[----:B------:R-:W-:Y:S02]  /*2ae0*/  LEA R2, R6, R0, 0x2 ;  /* 0x0000000006027211 */ /* 0x000fe400078e10ff */
[----:B------:R-:W-:Y:S01]  /*2af0*/  MOV R6, UR5 ;  /* 0x0000000500067c02 */ /* 0x000fe20008000f00 */
[----:B------:R-:W0:Y:S01]  /*2b00*/  SHFL.BFLY PT, R4, R5, 0x1, 0x1f ;  /* 0x0c201f0005047f89 */ /* 0x000e2200000e0000 */
[----:B------:R-:W-:Y:S02]  /*2b10*/  USHF.L.U32 UR5, UR15, 0x9, URZ ;  /* 0x000000090f057899 */ /* 0x000fe400080006ff */
[----:B------:R-:W-:-:S04]  /*2b20*/  VIADDMNMX.U32 R6, R9, 0x10, R6, PT ;  /* 0x0000001009067846 */ /* 0x000fc80003800006 */
[----:B------:R-:W-:-:S13]  /*2b30*/  R2UR UR22, R6 ;  /* 0x00000000061672ca */ /* 0x000fda00000e0000 */
[----:B------:R-:W-:Y:S01]  /*2b40*/  UIADD3 UR4, UPT, UPT, -UR4, UR22, URZ ;  /* 0x0000001604047290 */ /* 0x000fe2000fffe1ff */
[----:B0-----:R-:W-:-:S03]  /*2b50*/  FMNMX.FTZ R7, R5, R4, !PT ;  /* 0x0000000405077209 */ /* 0x001fc60007810000 */
[----:B------:R-:W-:Y:S01]  /*2b60*/  ULEA UR4, UR4, UR5, 0x5 ;  /* 0x0000000504047291 */ /* 0x000fe2000f8e28ff */
[----:B------:R-:W-:Y:S01]  /*2b70*/  MOV R4, 0xff7fffff ;  /* 0xff7fffff00047802 */ /* 0x000fe20000000f00 */
[----:B------:R-:W-:Y:S02]  /*2b80*/  @!P0 STS [R2], R7 ;  /* 0x0000000702008388 */ /* 0x000fe40000000800 */
[----:B------:R-:W-:Y:S01]  /*2b90*/  UISETP.LT.AND UP0, UPT, UR17, UR4, UPT ;  /* 0x000000041100728c */ /* 0x000fe2000bf01270 */
[----:B------:R-:W-:Y:S03]  /*2ba0*/  BAR.SYNC.DEFER_BLOCKING 0x0 ;  /* 0x0000000000007b1d */ /* 0x000fe60000010000 */
[----:B------:R-:W-:-:S04]  /*2bb0*/  USEL UR4, UR17, UR4, UP0 ;  /* 0x0000000411047287 */ /* 0x000fc80008000000 */
[----:B------:R-:W-:-:S06]  /*2bc0*/  UIMAD UR5, UR15, -0x200, UR4 ;  /* 0xfffffe000f0578a4 */ /* 0x000fcc000f8e0204 */
[----:B------:R-:W-:Y:S01]  /*2bd0*/  ISETP.GE.AND P2, PT, R252, UR5, PT ;  /* 0x00000005fc007c0c */ /* 0x000fe2000bf46270 */
        /* <DEDUP_REMOVED lines=10> */
[----:B------:R-:W-:Y:S02]  /*2c80*/  MOV R6, UR15 ;  /* 0x0000000f00067c02 */ /* 0x000fe40008000f00 */
[----:B------:R-:W-:-:S05]  /*2c90*/  IADD3 R5, PT, PT, R4, UR4, RZ ;  /* 0x0000000404057c10 */ /* 0x000fca000fffe0ff */
[----:B------:R-:W-:Y:S01]  /*2ca0*/  IMAD R4, R6, -0x200, R5 ;  /* 0xfffffe0006047824 */ /* 0x000fe200078e0205 */
[----:B------:R-:W-:-:S04]  /*2cb0*/  LOP3.LUT R6, R5, 0x180, RZ, 0xc0, !PT ;  /* 0x0000018005067812 */ /* 0x000fc800078ec0ff */
        /* <DEDUP_REMOVED lines=13> */
.L_x_24461:
        /* <DEDUP_REMOVED lines=11> */
.L_x_24460:
[----:B------:R-:W-:Y:S05]  /*2e40*/  BSYNC.RECONVERGENT B1 ;  /* 0x0000000000017941 */ /* 0x000fea0003800200 */
.L_x_24459:
        /* <DEDUP_REMOVED lines=13> */
.L_x_24464:
        /* <DEDUP_REMOVED lines=100> */
.L_x_24463:
[----:B------:R-:W-:Y:S05]  /*3560*/  BSYNC.RECONVERGENT B1 ;  /* 0x0000000000017941 */ /* 0x000fea0003800200 */
.L_x_24462:
        /* <DEDUP_REMOVED lines=55> */
.L_x_24466:
[----:B------:R-:W-:Y:S05]  /*38e0*/  BSYNC.RECONVERGENT B1 ;  /* 0x0000000000017941 */ /* 0x000fea0003800200 */
.L_x_24465:
        /* <DEDUP_REMOVED lines=26> */
.L_x_24458:
[----:B------:R-:W-:Y:S05]  /*3a90*/  BSYNC.RECONVERGENT B0 ;  /* 0x0000000000007941 */ /* 0x000fea0003800200 */
.L_x_24457:
        /* <DEDUP_REMOVED lines=22> */
[----:B------:R-:W-:Y:S01]  /*3c00*/  BSSY.RECONVERGENT B1, `(.L_x_24469) ;  /* 0x000001b000017945 */ /* 0x000fe20003800200 */
[----:B------:R-:W-:Y:S02]  /*3c10*/  MOV R3, UR15 ;  /* 0x0000000f00037c02 */ /* 0x000fe40008000f00 */
[----:B------:R-:W-:-:S04]  /*3c20*/  IADD3 R4, PT, PT, R2, UR4, RZ ;  /* 0x0000000402047c10 */ /* 0x000fc8000fffe0ff */
[----:B-1----:R-:W-:Y:S01]  /*3c30*/  LOP3.LUT R5, R4, 0x180, RZ, 0xc0, !PT ;  /* 0x0000018004057812 */ /* 0x002fe200078ec0ff */
[----:B------:R-:W-:Y:S02]  /*3c40*/  IMAD R2, R3, -0x200, R4 ;  /* 0xfffffe0003027824 */ /* 0x000fe400078e0204 */
[----:B--2---:R-:W-:Y:S01]  /*3c50*/  FADD.FTZ R3, R29, 9.9999999747524270788e-07 ;  /* 0x358637bd1d037421 */ /* 0x004fe20000010000 */
[----:B------:R-:W-:-:S03]  /*3c60*/  ISETP.NE.AND P0, PT, R5, 0x180, PT ;  /* 0x000001800500780c */ /* 0x000fc60003f05270 */
[----:B------:R1:W2:Y:S01]  /*3c70*/  MUFU.RCP R28, R3 ;  /* 0x00000003001c7308 */ /* 0x0002a20000001000 */
[----:B------:R-:W-:Y:S02]  /*3c80*/  ISETP.GE.U32.AND P1, PT, R2, 0x180, PT ;  /* 0x000001800200780c */ /* 0x000fe40003f26070 */
[----:B------:R-:W-:-:S07]  /*3c90*/  MOV R2, R252 ;  /* 0x000000fc00027202 */ /* 0x000fce0000000f00 */
[----:B-1----:R-:W-:Y:S05]  /*3ca0*/  @!P0 BRA `(.L_x_24470) ;  /* 0x0000000000408947 */ /* 0x002fea0003800000 */
[----:B------:R-:W-:Y:S02]  /*3cb0*/  LEA.HI R4, R4, 0x1, RZ, 0x19 ;  /* 0x0000000104047811 */ /* 0x000fe400078fc8ff */
[----:B------:R-:W-:Y:S02]  /*3cc0*/  IADD3 R6, PT, PT, R11, 0x420, RZ ;  /* 0x000004200b067810 */ /* 0x000fe40007ffe0ff */
[C---:B------:R-:W-:Y:S02]  /*3cd0*/  SHF.L.U32 R2, R4.reuse, 0x7, RZ ;  /* 0x0000000704027819 */ /* 0x040fe400000006ff */
[----:B------:R-:W-:Y:S02]  /*3ce0*/  LOP3.LUT R4, R4, 0x3, RZ, 0xc0, !PT ;  /* 0x0000000304047812 */ /* 0x000fe400078ec0ff */
[----:B------:R-:W-:Y:S02]  /*3cf0*/  LEA R7, R243, R6, 0x18 ;  /* 0x00000006f3077211 */ /* 0x000fe400078ec0ff */
[----:B------:R-:W-:-:S02]  /*3d00*/  LOP3.LUT R3, R2, 0x180, RZ, 0xc0, !PT ;  /* 0x0000018002037812 */ /* 0x000fc400078ec0ff */
[----:B------:R-:W-:Y:S02]  /*3d10*/  IADD3 R5, PT, PT, -R4, RZ, RZ ;  /* 0x000000ff04057210 */ /* 0x000fe40007ffe1ff */
[----:B------:R-:W-:Y:S02]  /*3d20*/  LEA R4, R252, R7, 0x2 ;  /* 0x00000007fc047211 */ /* 0x000fe400078e10ff */
[----:B------:R-:W-:-:S07]  /*3d30*/  IADD3 R2, PT, PT, R3, R252, RZ ;  /* 0x000000fc03027210 */ /* 0x000fce0007ffe0ff */
.L_x_24471:
[----:B------:R-:W2:Y:S01]  /*3d40*/  LDS R3, [R4] ;  /* 0x0000000004037984 */ /* 0x000ea20000000800 */
[----:B------:R-:W-:-:S04]  /*3d50*/  IADD3 R5, PT, PT, R5, 0x1, RZ ;  /* 0x0000000105057810 */ /* 0x000fc80007ffe0ff */
[----:B------:R-:W-:Y:S01]  /*3d60*/  ISETP.NE.AND P0, PT, R5, RZ, PT ;  /* 0x000000ff0500720c */ /* 0x000fe20003f05270 */
[----:B--2---:R-:W-:-:S05]  /*3d70*/  FMUL.FTZ R3, R3, R28 ;  /* 0x0000001c03037220 */ /* 0x004fca0000410000 */
[----:B------:R1:W-:Y:S02]  /*3d80*/  STS [R4], R3 ;  /* 0x0000000304007388 */ /* 0x0003e40000000800 */
[----:B-1----:R-:W-:-:S05]  /*3d90*/  IADD3 R4, PT, PT, R4, 0x200, RZ ;  /* 0x0000020004047810 */ /* 0x002fca0007ffe0ff */
[----:B------:R-:W-:Y:S05]  /*3da0*/  @P0 BRA `(.L_x_24471) ;  /* 0xfffffffc00e40947 */ /* 0x000fea000383ffff */
.L_x_24470:
[----:B------:R-:W-:Y:S05]  /*3db0*/  BSYNC.RECONVERGENT B1 ;  /* 0x0000000000017941 */ /* 0x000fea0003800200 */
.L_x_24469:
        /* <DEDUP_REMOVED lines=13> */
.L_x_24474:
[----:B------:R-:W2:Y:S01]  /*3e90*/  LDS R4, [R3+-0x400] ;  /* 0xfffc000003047984 */ /* 0x000ea20000000800 */
[----:B------:R-:W-:-:S03]  /*3ea0*/  IADD3 R2, PT, PT, R2, 0x800, RZ ;  /* 0x0000080002027810 */ /* 0x000fc60007ffe0ff */
[----:B------:R-:W1:Y:S01]  /*3eb0*/  LDS R5, [R3+-0x200] ;  /* 0xfffe000003057984 */ /* 0x000e620000000800 */
        /* <DEDUP_REMOVED lines=49> */
.L_x_24473:
[----:B------:R-:W-:Y:S05]  /*41d0*/  BSYNC.RECONVERGENT B1 ;  /* 0x0000000000017941 */ /* 0x000fea0003800200 */
.L_x_24472:
        /* <DEDUP_REMOVED lines=31> */
.L_x_24476:
[----:B------:R-:W-:Y:S05]  /*43d0*/  BSYNC.RECONVERGENT B1 ;  /* 0x0000000000017941 */ /* 0x000fea0003800200 */
.L_x_24475:
        /* <DEDUP_REMOVED lines=14> */
.L_x_24468:
[----:B------:R-:W-:Y:S05]  /*44c0*/  BSYNC.RECONVERGENT B0 ;  /* 0x0000000000007941 */ /* 0x000fea0003800200 */
.L_x_24467:
[----:B------:R-:W-:Y:S01]  /*44d0*/  BAR.SYNC.DEFER_BLOCKING 0x0 ;  /* 0x0000000000007b1d */ /* 0x000fe20000010000 */
[C---:B------:R-:W-:Y:S02]  /*44e0*/  ISETP.NE.AND P1, PT, R252.reuse, RZ, PT ;  /* 0x000000fffc00720c */ /* 0x040fe40003f25270 */
[----:B------:R-:W-:-:S03]  /*44f0*/  LOP3.LUT P0, RZ, R252, 0x7, RZ, 0xc0, !PT ;  /* 0x00000007fcff7812 */ /* 0x000fc6000780c0ff */
[----:B------:R-:W3:Y:S01]  /*4500*/  LDCU UR18, c[0x0][0x370] ;  /* 0x00006e00ff1277ac */ /* 0x000ee20008000800 */
[----:B------:R-:W-:Y:S01]  /*4510*/  BSSY.RECONVERGENT B0, `(.L_x_24477) ;  /* 0x0000015000007945 */ /* 0x000fe20003800200 */
[----:B------:R-:W4:Y:S01]  /*4520*/  LDCU UR20, c[0x0][0x3dc] ;  /* 0x00007b80ff1477ac */ /* 0x000f220008000800 */
[----:B------:R-:W0:Y:S05]  /*4530*/  LDCU UR19, c[0x0][0x378] ;  /* 0x00006f00ff1377ac */ /* 0x000e2a0008000800 */
[----:B------:R-:W-:Y:S05]  /*4540*/  @P1 BRA `(.L_x_24478) ;  /* 0x0000000000441947 */ /* 0x000fea0003800000 */
[----:B------:R-:W5:Y:S01]  /*4550*/  LDCU.128 UR4, c[0x0][0x380] ;  /* 0x00007000ff0477ac */ /* 0x000f620008000c00 */
[----:B---3--:R-:W-:-:S04]  /*4560*/  UIMAD UR8, UR14, UR18, UR16 ;  /* 0x000000120e0872a4 */ /* 0x008fc8000f8e0210 */
        /* <DEDUP_REMOVED lines=10> */
[----:B------:R-:W-:Y:S02]  /*4610*/  MOV R4, UR4 ;  /* 0x0000000400047c02 */ /* 0x000fe40008000f00 */
[----:B------:R-:W-:Y:S02]  /*4620*/  MOV R3, UR7 ;  /* 0x0000000700037c02 */ /* 0x000fe40008000f00 */
[----:B------:R-:W-:-:S03]  /*4630*/  MOV R5, UR5 ;  /* 0x0000000500057c02 */ /* 0x000fc60008000f00 */
[----:B------:R0:W-:Y:S04]  /*4640*/  STG.E desc[UR12][R2.64], R0 ;  /* 0x0000000002007986 */ /* 0x0001e8000c10190c */
[----:B--2---:R0:W-:Y:S02]  /*4650*/  STG.E desc[UR12][R4.64], R29 ;  /* 0x0000001d04007986 */ /* 0x0041e4000c10190c */
.L_x_24478:
[----:B0--34-:R-:W-:Y:S05]  /*4660*/  BSYNC.RECONVERGENT B0 ;  /* 0x0000000000007941 */ /* 0x019fea0003800200 */
.L_x_24477:
[----:B------:R-:W-:Y:S01]  /*4670*/  MOV R20, UR15 ;  /* 0x0000000f00147c02 */ /* 0x000fe20008000f00 */
[----:B------:R-:W0:Y:S01]  /*4680*/  LDCU.64 UR6, c[0x0][0x3a8] ;  /* 0x00007500ff0677ac */ /* 0x000e220008000a00 */
[----:B-1----:R-:W-:Y:S01]  /*4690*/  SHF.R.U32.HI R6, RZ, 0x5, R252 ;  /* 0x00000005ff067819 */ /* 0x002fe200000116fc */
[----:B------:R-:W-:Y:S01]  /*46a0*/  BSSY.RECONVERGENT B0, `(.L_x_24479) ;  /* 0x00004a3000007945 */ /* 0x000fe20003800200 */
[----:B------:R-:W-:Y:S01]  /*46b0*/  HFMA2 R242, -RZ, RZ, 0, 0 ;  /* 0x00000000fff27431 */ /* 0x000fe200000001ff */
[----:B------:R-:W-:Y:S02]  /*46c0*/  CS2R R240, SRZ ;  /* 0x0000000000f07805 */ /* 0x000fe4000001ff00 */
[----:B------:R-:W-:Y:S01]  /*46d0*/  LEA R20, R20, R6, 0x4 ;  /* 0x0000000614147211 */ /* 0x000fe200078e20ff */
[----:B------:R-:W-:Y:S01]  /*46e0*/  HFMA2 R0, -RZ, RZ, 0, 0 ;  /* 0x00000000ff007431 */ /* 0x000fe200000001ff */
[----:B------:R-:W-:Y:S02]  /*46f0*/  CS2R R238, SRZ ;  /* 0x0000000000ee7805 */ /* 0x000fe4000001ff00 */
[----:B------:R-:W-:-:S02]  /*4700*/  CS2R R236, SRZ ;  /* 0x0000000000ec7805 */ /* 0x000fc4000001ff00 */
[----:B------:R-:W-:Y:S02]  /*4710*/  ISETP.GE.U32.AND P1, PT, R20, UR22, PT ;  /* 0x0000001614007c0c */ /* 0x000fe4000bf26070 */
        /* <DEDUP_REMOVED lines=28> */
[----:B------:R-:W-:Y:S01]  /*48e0*/  CS2R R8, SRZ ;  /* 0x0000000000087805 */ /* 0x000fe2000001ff00 */
[----:B0-----:R-:W-:Y:S06]  /*48f0*/  @P1 BRA `(.L_x_24480) ;  /* 0x0000004400f41947 */ /* 0x001fec0003800000 */
[----:B------:R-:W0:Y:S01]  /*4900*/  LDCU UR4, c[0x0][0x3c8] ;  /* 0x00007900ff0477ac */ /* 0x000e220008000800 */
[----:B------:R-:W1:Y:S01]  /*4910*/  LDC.64 R246, c[0x0][0x3b8] ;  /* 0x0000ee00fff67b82 */ /* 0x000e620000000a00 */
[----:B------:R-:W-:Y:S02]  /*4920*/  IADD3 R0, PT, PT, R11, 0x420, RZ ;  /* 0x000004200b007810 */ /* 0x000fe40007ffe0ff */
[----:B------:R-:W-:Y:S02]  /*4930*/  CS2R R240, SRZ ;  /* 0x0000000000f07805 */ /* 0x000fe4000001ff00 */
[----:B------:R-:W-:Y:S02]  /*4940*/  SHF.L.U32 R250, R252, 0x2, RZ ;  /* 0x00000002fcfa7819 */ /* 0x000fe400000006ff */
[----:B------:R-:W-:Y:S02]  /*4950*/  CS2R R238, SRZ ;  /* 0x0000000000ee7805 */ /* 0x000fe4000001ff00 */
[----:B------:R-:W-:-:S02]  /*4960*/  MOV R248, UR21 ;  /* 0x0000001500f87c02 */ /* 0x000fc40008000f00 */
[----:B------:R-:W-:Y:S02]  /*4970*/  CS2R R236, SRZ ;  /* 0x0000000000ec7805 */ /* 0x000fe4000001ff00 */
[----:B------:R-:W-:Y:S02]  /*4980*/  LEA R243, R243, R0, 0x18 ;  /* 0x00000000f3f37211 */ /* 0x000fe400078ec0ff */
[----:B------:R-:W-:Y:S02]  /*4990*/  CS2R R234, SRZ ;  /* 0x0000000000ea7805 */ /* 0x000fe4000001ff00 */
[----:B------:R-:W-:Y:S02]  /*49a0*/  LOP3.LUT R251, R250, 0x1c, RZ, 0xc0, !PT ;  /* 0x0000001cfafb7812 */ /* 0x000fe400078ec0ff */
[----:B------:R-:W-:Y:S02]  /*49b0*/  CS2R R232, SRZ ;  /* 0x0000000000e87805 */ /* 0x000fe4000001ff00 */
[----:B------:R-:W-:-:S02]  /*49c0*/  MOV R11, R20 ;  /* 0x00000014000b7202 */ /* 0x000fc40000000f00 */
[----:B------:R-:W-:Y:S02]  /*49d0*/  CS2R R230, SRZ ;  /* 0x0000000000e67805 */ /* 0x000fe4000001ff00 */
[----:B------:R-:W-:Y:S02]  /*49e0*/  MOV R242, RZ ;  /* 0x000000ff00f27202 */ /* 0x000fe40000000f00 */
[----:B------:R-:W-:Y:S02]  /*49f0*/  CS2R R228, SRZ ;  /* 0x0000000000e47805 */ /* 0x000fe4000001ff00 */
[----:B------:R-:W-:Y:S02]  /*4a00*/  CS2R R226, SRZ ;  /* 0x0000000000e27805 */ /* 0x000fe4000001ff00 */
[----:B------:R-:W-:Y:S01]  /*4a10*/  CS2R R224, SRZ ;  /* 0x0000000000e07805 */ /* 0x000fe2000001ff00 */
[----:B0-----:R-:W-:Y:S01]  /*4a20*/  UIMAD UR4, UR14, UR4, URZ ;  /* 0x000000040e0472a4 */ /* 0x001fe2000f8e02ff */
[----:B------:R-:W-:-:S02]  /*4a30*/  CS2R R222, SRZ ;  /* 0x0000000000de7805 */ /* 0x000fc4000001ff00 */
[----:B------:R-:W-:Y:S02]  /*4a40*/  CS2R R220, SRZ ;  /* 0x0000000000dc7805 */ /* 0x000fe4000001ff00 */
[----:B------:R-:W-:Y:S02]  /*4a50*/  CS2R R218, SRZ ;  /* 0x0000000000da7805 */ /* 0x000fe4000001ff00 */
[----:B------:R-:W-:Y:S02]  /*4a60*/  CS2R R216, SRZ ;  /* 0x0000000000d87805 */ /* 0x000fe4000001ff00 */
[----:B------:R-:W-:Y:S02]  /*4a70*/  CS2R R214, SRZ ;  /* 0x0000000000d67805 */ /* 0x000fe4000001ff00 */
[----:B------:R-:W-:Y:S02]  /*4a80*/  MOV R3, UR4 ;  /* 0x0000000400037c02 */ /* 0x000fe40008000f00 */
[----:B------:R-:W-:-:S02]  /*4a90*/  CS2R R212, SRZ ;  /* 0x0000000000d47805 */ /* 0x000fc4000001ff00 */
[----:B------:R-:W-:Y:S02]  /*4aa0*/  CS2R R210, SRZ ;  /* 0x0000000000d27805 */ /* 0x000fe4000001ff00 */
[----:B------:R-:W-:Y:S02]  /*4ab0*/  CS2R R208, SRZ ;  /* 0x0000000000d07805 */ /* 0x000fe4000001ff00 */
[----:B------:R-:W-:Y:S01]  /*4ac0*/  CS2R R206, SRZ ;  /* 0x0000000000ce7805 */ /* 0x000fe2000001ff00 */
[----:B------:R-:W0:Y:S01]  /*4ad0*/  LDCU UR4, c[0x0][0x3e0] ;  /* 0x00007c00ff0477ac */ /* 0x000e220008000800 */
[----:B-1----:R-:W-:Y:S01]  /*4ae0*/  IMAD.WIDE R246, R3, 0x4, R246 ;  /* 0x0000000403f67825 */ /* 0x002fe200078e02f6 */
[----:B------:R-:W-:Y:S02]  /*4af0*/  CS2R R204, SRZ ;  /* 0x0000000000cc7805 */ /* 0x000fe4000001ff00 */
[----:B------:R-:W-:Y:S02]  /*4b00*/  CS2R R202, SRZ ;  /* 0x0000000000ca7805 */ /* 0x000fe4000001ff00 */
[----:B------:R-:W-:-:S02]  /*4b10*/  CS2R R200, SRZ ;  /* 0x0000000000c87805 */ /* 0x000fc4000001ff00 */
[----:B------:R-:W-:Y:S02]  /*4b20*/  MOV R199, RZ ;  /* 0x000000ff00c77202 */ /* 0x000fe40000000f00 */
[----:B------:R-:W-:Y:S02]  /*4b30*/  CS2R R196, SRZ ;  /* 0x0000000000c47805 */ /* 0x000fe4000001ff00 */
[----:B------:R-:W-:Y:S02]  /*4b40*/  MOV R0, RZ ;  /* 0x000000ff00007202 */ /* 0x000fe40000000f00 */
        /* <DEDUP_REMOVED lines=8> */
[----:B------:R-:W-:-:S02]  /*4bd0*/  CS2R R8, SRZ ;  /* 0x0000000000087805 */ /* 0x000fc4000001ff00 */
[----:B------:R-:W-:Y:S01]  /*4be0*/  LOP3.LUT R250, R250, 0x7c, RZ, 0xc0, !PT ;  /* 0x0000007cfafa7812 */ /* 0x000fe200078ec0ff */
[----:B0-----:R-:W-:Y:S01]  /*4bf0*/  UIMAD UR4, UR11, UR4, URZ ;  /* 0x000000040b0472a4 */ /* 0x001fe2000f8e02ff */
[----:B------:R-:W-:-:S03]  /*4c00*/  LEA.HI R248, R248, 0xffffffff, RZ, 0x1b ;  /* 0xfffffffff8f87811 */ /* 0x000fc600078fd8ff */
[----:B------:R-:W-:Y:S02]  /*4c10*/  USHF.R.S32.HI UR5, URZ, 0x1f, UR4 ;  /* 0x0000001fff057899 */ /* 0x000fe40008011404 */
[----:B------:R-:W-:-:S04]  /*4c20*/  MOV R244, UR4 ;  /* 0x0000000400f47c02 */ /* 0x000fc80008000f00 */
[----:B------:R-:W-:-:S07]  /*4c30*/  MOV R245, UR5 ;  /* 0x0000000500f57c02 */ /* 0x000fce0008000f00 */
.L_x_24481:
[----:B------:R-:W-:-:S06]  /*4c40*/  IMAD.WIDE.U32 R20, R11, 0x4, R246 ;  /* 0x000000040b147825 */ /* 0x000fcc00078e00f6 */
[----:B------:R-:W3:Y:S02]  /*4c50*/  LDG.E.CONSTANT R21, desc[UR12][R20.64] ;  /* 0x0000000c14157981 */ /* 0x000ee4000c1e9900 */
[----:B---3--:R-:W-:-:S03]  /*4c60*/  IMAD.WIDE R22, R21, UR20, R244 ;  /* 0x0000001415167c25 */ /* 0x008fc6000f8e02f4 */
[----:B------:R-:W-:-:S04]  /*4c70*/  IADD3 R22, P1, PT, R250, R22, RZ ;  /* 0x00000016fa167210 */ /* 0x000fc80007f3e0ff */
[----:B------:R-:W-:Y:S02]  /*4c80*/  IADD3.X R23, PT, PT, RZ, R23, RZ, P1, !PT ;  /* 0x00000017ff177210 */ /* 0x000fe40000ffe4ff */
[----:B------:R-:W-:-:S04]  /*4c90*/  LEA R192, P1, R22, UR6, 0x2 ;  /* 0x0000000616c07c11 */ /* 0x000fc8000f8210ff */
[----:B------:R-:W-:-:S05]  /*4ca0*/  LEA.HI.X R193, R22, UR7, R23, 0x2, P1 ;  /* 0x0000000716c17c11 */ /* 0x000fca00088f1417 */
[----:B------:R-:W3:Y:S04]  /*4cb0*/  LDG.E.128.CONSTANT R88, desc[UR12][R192.64] ;  /* 0x0000000cc0587981 */ /* 0x000ee8000c1e9d00 */
[----:B------:R-:W4:Y:S04]  /*4cc0*/  LDG.E.128.CONSTANT R96, desc[UR12][R192.64+0x200] ;  /* 0x0002000cc0607981 */ /* 0x000f28000c1e9d00 */
[----:B------:R-:W5:Y:S04]  /*4cd0*/  LDG.E.128.CONSTANT R100, desc[UR12][R192.64+0x400] ;  /* 0x0004000cc0647981 */ /* 0x000f68000c1e9d00 */
        /* <DEDUP_REMOVED lines=19> */
[----:B------:R-:W5:Y:S01]  /*4e10*/  LDG.E.128.CONSTANT R24, desc[UR12][R192.64+0x2c00] ;  /* 0x002c000cc0187981 */ /* 0x000f62000c1e9d00 */
[----:B------:R-:W-:-:S03]  /*4e20*/  ISETP.NE.AND P1, PT, R11, R248, PT ;  /* 0x000000f80b00720c */ /* 0x000fc60003f25270 */
[----:B--2---:R-:W2:Y:S01]  /*4e30*/  LDG.E.128.CONSTANT R28, desc[UR12][R192.64+0x2e00] ;  /* 0x002e000cc01c7981 */ /* 0x004ea2000c1e9d00 */
[----:B------:R-:W-:-:S03]  /*4e40*/  LEA R198, R11, R251, 0x5 ;  /* 0x000000fb0bc67211 */ /* 0x000fc600078e28ff */
[----:B------:R-:W2:Y:S01]  /*4e50*/  LDG.E.128.CONSTANT R32, desc[UR12][R192.64+0x3000] ;  /* 0x0030000cc0207981 */ /* 0x000ea2000c1e9d00 */
[----:B------:R-:W-:-:S03]  /*4e60*/  MOV R77, UR15 ;  /* 0x0000000f004d7c02 */ /* 0x000fc60008000f00 */
[----:B------:R-:W2:Y:S02]  /*4e70*/  LDG.E.128.CONSTANT R180, desc[UR12][R192.64+0x7800] ;  /* 0x0078000cc0b47981 */ /* 0x000ea4000c1e9d00 */
[C---:B------:R-:W-:Y:S02]  /*4e80*/  @!P1 IADD3 R36, PT, PT, R198.reuse, 0x1, RZ ;  /* 0x00000001c6249810 */ /* 0x040fe40007ffe0ff */
[----:B------:R-:W-:Y:S01]  /*4e90*/  @!P1 IADD3 R38, PT, PT, R198, 0x3, RZ ;  /* 0x00000003c6269810 */ /* 0x000fe20007ffe0ff */
[----:B------:R-:W2:Y:S01]  /*4ea0*/  LDG.E.128.CONSTANT R184, desc[UR12][R192.64+0x7a00] ;  /* 0x007a000cc0b87981 */ /* 0x000ea2000c1e9d00 */
[C---:B------:R-:W-:Y:S02]  /*4eb0*/  @!P1 ISETP.GE.AND P6, PT, R36.reuse, UR17, PT ;  /* 0x0000001124009c0c */ /* 0x040fe4000bfc6270 */
[----:B------:R-:W-:Y:S01]  /*4ec0*/  @!P1 ISETP.GE.AND P5, PT, R36, UR17, PT ;  /* 0x0000001124009c0c */ /* 0x000fe2000bfa6270 */
[----:B------:R-:W2:Y:S01]  /*4ed0*/  LDG.E.128.CONSTANT R188, desc[UR12][R192.64+0x7c00] ;  /* 0x007c000cc0bc7981 */ /* 0x000ea2000c1e9d00 */
[----:B------:R-:W-:-:S02]  /*4ee0*/  @!P1 IADD3 R37, PT, PT, R198, 0x2, RZ ;  /* 0x00000002c6259810 */ /* 0x000fc40007ffe0ff */
[C---:B------:R-:W-:Y:S02]  /*4ef0*/  @!P1 ISETP.GE.AND P4, PT, R198.reuse, UR17, PT ;  /* 0x00000011c6009c0c */ /* 0x040fe4000bf86270 */
[----:B------:R-:W-:Y:S02]  /*4f00*/  @!P1 IADD3 R36, PT, PT, R198, 0x3, RZ ;  /* 0x00000003c6249810 */ /* 0x000fe40007ffe0ff */
[----:B------:R-:W-:Y:S02]  /*4f10*/  @!P1 ISETP.GE.AND P2, PT, R38, UR17, PT ;  /* 0x0000001126009c0c */ /* 0x000fe4000bf46270 */
[C---:B------:R-:W-:Y:S02]  /*4f20*/  @!P1 IADD3 R40, PT, PT, R198.reuse, 0x1, RZ ;  /* 0x00000001c6289810 */ /* 0x040fe40007ffe0ff */
[----:B------:R-:W-:Y:S02]  /*4f30*/  @!P1 ISETP.GE.AND P3, PT, R37, UR17, PT ;  /* 0x0000001125009c0c */ /* 0x000fe4000bf66270 */
[----:B------:R-:W-:-:S02]  /*4f40*/  @!P1 IADD3 R41, PT, PT, R198, 0x2, RZ ;  /* 0x00000002c6299810 */ /* 0x000fc40007ffe0ff */
[C---:B------:R-:W-:Y:S02]  /*4f50*/  @!P1 IADD3 R45, PT, PT, R198.reuse, 0x1, RZ ;  /* 0x00000001c62d9810 */ /* 0x040fe40007ffe0ff */
[C---:B------:R-:W-:Y:S02]  /*4f60*/  @!P1 IADD3 R44, PT, PT, R198.reuse, 0x2, RZ ;  /* 0x00000002c62c9810 */ /* 0x040fe40007ffe0ff */
[C---:B------:R-:W-:Y:S02]  /*4f70*/  @!P1 IADD3 R49, PT, PT, R198.reuse, 0x1, RZ ;  /* 0x00000001c6319810 */ /* 0x040fe40007ffe0ff */
[C---:B------:R-:W-:Y:S02]  /*4f80*/  @!P1 IADD3 R48, PT, PT, R198.reuse, 0x2, RZ ;  /* 0x00000002c6309810 */ /* 0x040fe40007ffe0ff */
[C---:B------:R-:W-:Y:S02]  /*4f90*/  @!P1 IADD3 R52, PT, PT, R198.reuse, 0x1, RZ ;  /* 0x00000001c6349810 */ /* 0x040fe40007ffe0ff */
[----:B------:R-:W-:-:S02]  /*4fa0*/  @!P1 IADD3 R53, PT, PT, R198, 0x2, RZ ;  /* 0x00000002c6359810 */ /* 0x000fc40007ffe0ff */
[C---:B------:R-:W-:Y:S02]  /*4fb0*/  @!P1 IADD3 R56, PT, PT, R198.reuse, 0x1, RZ ;  /* 0x00000001c6389810 */ /* 0x040fe40007ffe0ff */
[C---:B------:R-:W-:Y:S02]  /*4fc0*/  @!P1 IADD3 R57, PT, PT, R198.reuse, 0x2, RZ ;  /* 0x00000002c6399810 */ /* 0x040fe40007ffe0ff */
[C---:B------:R-:W-:Y:S02]  /*4fd0*/  @!P1 IADD3 R60, PT, PT, R198.reuse, 0x1, RZ ;  /* 0x00000001c63c9810 */ /* 0x040fe40007ffe0ff */
[C---:B------:R-:W-:Y:S02]  /*4fe0*/  @!P1 IADD3 R61, PT, PT, R198.reuse, 0x2, RZ ;  /* 0x00000002c63d9810 */ /* 0x040fe40007ffe0ff */
[C---:B------:R-:W-:Y:S02]  /*4ff0*/  @!P1 IADD3 R65, PT, PT, R198.reuse, 0x1, RZ ;  /* 0x00000001c6419810 */ /* 0x040fe40007ffe0ff */
[----:B------:R-:W-:-:S02]  /*5000*/  @!P1 IADD3 R64, PT, PT, R198, 0x2, RZ ;  /* 0x00000002c6409810 */ /* 0x000fc40007ffe0ff */
[----:B---3--:R-:W-:Y:S02]  /*5010*/  @!P1 FSEL R88, R88, RZ, !P4 ;  /* 0x000000ff58589208 */ /* 0x008fe40006000000 */
[----:B------:R-:W-:Y:S02]  /*5020*/  @!P1 FSEL R89, R89, RZ, !P6 ;  /* 0x000000ff59599208 */ /* 0x000fe40007000000 */
[----:B------:R-:W-:Y:S02]  /*5030*/  @!P1 ISETP.GE.AND P4, PT, R37, UR17, PT ;  /* 0x0000001125009c0c */ /* 0x000fe4000bf86270 */
[----:B------:R-:W-:Y:S02]  /*5040*/  @!P1 ISETP.GE.AND P6, PT, R36, UR17, PT ;  /* 0x0000001124009c0c */ /* 0x000fe4000bfc6270 */
[----:B------:R-:W3:Y:S01]  /*5050*/  LDG.E.128.CONSTANT R36, desc[UR12][R192.64+0x3200] ;  /* 0x0032000cc0247981 */ /* 0x000ee2000c1e9d00 */
[----:B------:R-:W-:Y:S02]  /*5060*/  @!P1 FSEL R91, R91, RZ, !P2 ;  /* 0x000000ff5b5b9208 */ /* 0x000fe40005000000 */
[----:B------:R-:W-:-:S02]  /*5070*/  @!P1 ISETP.GE.AND P2, PT, R40, UR17, PT ;  /* 0x0000001128009c0c */ /* 0x000fc4000bf46270 */
[----:B------:R-:W-:Y:S02]  /*5080*/  @!P1 IADD3 R40, PT, PT, R198, 0x3, RZ ;  /* 0x00000003c6289810 */ /* 0x000fe40007ffe0ff */
[----:B----4-:R-:W-:Y:S02]  /*5090*/  @!P1 FSEL R97, R97, RZ, !P5 ;  /* 0x000000ff61619208 */ /* 0x010fe40006800000 */
[----:B------:R-:W-:Y:S02]  /*50a0*/  @!P1 ISETP.GE.AND P5, PT, R40, UR17, PT ;  /* 0x0000001128009c0c */ /* 0x000fe4000bfa6270 */
[----:B------:R-:W-:Y:S02]  /*50b0*/  @!P1 IADD3 R40, PT, PT, R198, 0x1, RZ ;  /* 0x00000001c6289810 */ /* 0x000fe40007ffe0ff */
[----:B------:R-:W-:Y:S02]  /*50c0*/  @!P1 FSEL R99, R99, RZ, !P6 ;  /* 0x000000ff63639208 */ /* 0x000fe40007000000 */
[----:B------:R-:W-:-:S02]  /*50d0*/  @!P1 FSEL R90, R90, RZ, !P3 ;  /* 0x000000ff5a5a9208 */ /* 0x000fc40005800000 */
[----:B------:R-:W-:Y:S02]  /*50e0*/  @!P1 FSEL R98, R98, RZ, !P4 ;  /* 0x000000ff62629208 */ /* 0x000fe40006000000 */
[----:B------:R-:W-:Y:S02]  /*50f0*/  @!P1 ISETP.GE.AND P6, PT, R40, UR17, PT ;  /* 0x0000001128009c0c */ /* 0x000fe4000bfc6270 */
[C---:B------:R-:W-:Y:S02]  /*5100*/  @!P1 ISETP.GE.AND P3, PT, R198.reuse, UR17, PT ;  /* 0x00000011c6009c0c */ /* 0x040fe4000bf66270 */
[C---:B------:R-:W-:Y:S02]  /*5110*/  @!P1 ISETP.GE.AND P4, PT, R198.reuse, UR17, PT ;  /* 0x00000011c6009c0c */ /* 0x040fe4000bf86270 */
[----:B------:R-:W-:Y:S02]  /*5120*/  @!P1 IADD3 R40, PT, PT, R198, 0x3, RZ ;  /* 0x00000003c6289810 */ /* 0x000fe40007ffe0ff */
[----:B------:R-:W-:-:S02]  /*5130*/  @!P1 FSEL R96, R96, RZ, !P3 ;  /* 0x000000ff60609208 */ /* 0x000fc40005800000 */
[----:B-----5:R-:W-:Y:S02]  /*5140*/  @!P1 FSEL R100, R100, RZ, !P4 ;  /* 0x000000ff64649208 */ /* 0x020fe40006000000 */
[----:B------:R-:W-:Y:S02]  /*5150*/  @!P1 FSEL R101, R101, RZ, !P2 ;  /* 0x000000ff65659208 */ /* 0x000fe40005000000 */
[C---:B------:R-:W-:Y:S02]  /*5160*/  @!P1 ISETP.GE.AND P3, PT, R41.reuse, UR17, PT ;  /* 0x0000001129009c0c */ /* 0x040fe4000bf66270 */
[----:B------:R-:W-:Y:S02]  /*5170*/  @!P1 ISETP.GE.AND P4, PT, R41, UR17, PT ;  /* 0x0000001129009c0c */ /* 0x000fe4000bf86270 */
[----:B------:R-:W-:Y:S02]  /*5180*/  @!P1 ISETP.GE.AND P2, PT, R40, UR17, PT ;  /* 0x0000001128009c0c */ /* 0x000fe4000bf46270 */
[----:B------:R-:W4:Y:S01]  /*5190*/  LDG.E.128.CONSTANT R40, desc[UR12][R192.64+0x3400] ;  /* 0x0034000cc0287981 */ /* 0x000f22000c1e9d00 */
[----:B------:R-:W-:-:S02]  /*51a0*/  @!P1 FSEL R102, R102, RZ, !P3 ;  /* 0x000000ff66669208 */ /* 0x000fc40005800000 */
[----:B------:R-:W-:Y:S02]  /*51b0*/  @!P1 ISETP.GE.AND P3, PT, R198, UR17, PT ;  /* 0x00000011c6009c0c */ /* 0x000fe4000bf66270 */
[----:B------:R-:W-:Y:S02]  /*51c0*/  @!P1 FSEL R103, R103, RZ, !P5 ;  /* 0x000000ff67679208 */ /* 0x000fe40006800000 */
[----:B------:R-:W-:Y:S02]  /*51d0*/  @!P1 FSEL R104, R104, RZ, !P3 ;  /* 0x000000ff68689208 */ /* 0x000fe40005800000 */
[----:B------:R-:W-:Y:S02]  /*51e0*/  @!P1 ISETP.GE.AND P5, PT, R45, UR17, PT ;  /* 0x000000112d009c0c */ /* 0x000fe4000bfa6270 */
[----:B------:R-:W-:Y:S02]  /*51f0*/  @!P1 ISETP.GE.AND P3, PT, R44, UR17, PT ;  /* 0x000000112c009c0c */ /* 0x000fe4000bf66270 */
[----:B------:R-:W-:-:S02]  /*5200*/  @!P1 IADD3 R45, PT, PT, R198, 0x3, RZ ;  /* 0x00000003c62d9810 */ /* 0x000fc40007ffe0ff */
[----:B------:R-:W-:Y:S02]  /*5210*/  @!P1 IADD3 R44, PT, PT, R198, 0x1, RZ ;  /* 0x00000001c62c9810 */ /* 0x000fe40007ffe0ff */
[----:B------:R-:W-:Y:S02]  /*5220*/  @!P1 FSEL R105, R105, RZ, !P6 ;  /* 0x000000ff69699208 */ /* 0x000fe40007000000 */
[----:B------:R-:W-:Y:S02]  /*5230*/  @!P1 FSEL R107, R107, RZ, !P2 ;  /* 0x000000ff6b6b9208 */ /* 0x000fe40005000000 */
[----:B------:R-:W-:Y:S02]  /*5240*/  @!P1 ISETP.GE.AND P6, PT, R45, UR17, PT ;  /* 0x000000112d009c0c */ /* 0x000fe4000bfc6270 */
[----:B------:R-:W-:Y:S02]  /*5250*/  @!P1 FSEL R106, R106, RZ, !P4 ;  /* 0x000000ff6a6a9208 */ /* 0x000fe40006000000 */
[----:B------:R-:W-:-:S02]  /*5260*/  @!P1 ISETP.GE.AND P2, PT, R44, UR17, PT ;  /* 0x000000112c009c0c */ /* 0x000fc4000bf46270 */
[C---:B------:R-:W-:Y:S02]  /*5270*/  @!P1 ISETP.GE.AND P4, PT, R198.reuse, UR17, PT ;  /* 0x00000011c6009c0c */ /* 0x040fe4000bf86270 */
[C---:B------:R-:W-:Y:S02]  /*5280*/  @!P1 IADD3 R45, PT, PT, R198.reuse, 0x2, RZ ;  /* 0x00000002c62d9810 */ /* 0x040fe40007ffe0ff */
[----:B------:R-:W-:Y:S02]  /*5290*/  @!P1 IADD3 R44, PT, PT, R198, 0x3, RZ ;  /* 0x00000003c62c9810 */ /* 0x000fe40007ffe0ff */
[----:B------:R-:W-:Y:S02]  /*52a0*/  @!P1 FSEL R108, R108, RZ, !P4 ;  /* 0x000000ff6c6c9208 */ /* 0x000fe40006000000 */
[----:B------:R-:W-:Y:S02]  /*52b0*/  @!P1 FSEL R109, R109, RZ, !P5 ;  /* 0x000000ff6d6d9208 */ /* 0x000fe40006800000 */
[----:B------:R-:W-:-:S02]  /*52c0*/  @!P1 ISETP.GE.AND P4, PT, R45, UR17, PT ;  /* 0x000000112d009c0c */ /* 0x000fc4000bf86270 */
[----:B------:R-:W-:Y:S02]  /*52d0*/  @!P1 ISETP.GE.AND P5, PT, R44, UR17, PT ;  /* 0x000000112c009c0c */ /* 0x000fe4000bfa6270 */
[----:B------:R-:W5:Y:S01]  /*52e0*/  LDG.E.128.CONSTANT R44, desc[UR12][R192.64+0x3600] ;  /* 0x0036000cc02c7981 */ /* 0x000f62000c1e9d00 */
[----:B------:R-:W-:Y:S02]  /*52f0*/  @!P1 FSEL R110, R110, RZ, !P3 ;  /* 0x000000ff6e6e9208 */ /* 0x000fe40005800000 */
[----:B------:R-:W-:Y:S02]  /*5300*/  @!P1 ISETP.GE.AND P3, PT, R198, UR17, PT ;  /* 0x00000011c6009c0c */ /* 0x000fe4000bf66270 */
[----:B------:R-:W-:Y:S02]  /*5310*/  @!P1 FSEL R111, R111, RZ, !P6 ;  /* 0x000000ff6f6f9208 */ /* 0x000fe40007000000 */
[----:B------:R-:W-:Y:S02]  /*5320*/  @!P1 FSEL R112, R112, RZ, !P3 ;  /* 0x000000ff70709208 */ /* 0x000fe40005800000 */
[----:B------:R-:W-:-:S02]  /*5330*/  @!P1 ISETP.GE.AND P6, PT, R49, UR17, PT ;  /* 0x0000001131009c0c */ /* 0x000fc4000bfc6270 */
[----:B------:R-:W-:Y:S02]  /*5340*/  @!P1 ISETP.GE.AND P3, PT, R48, UR17, PT ;  /* 0x0000001130009c0c */ /* 0x000fe4000bf66270 */
[C---:B------:R-:W-:Y:S02]  /*5350*/  @!P1 IADD3 R49, PT, PT, R198.reuse, 0x3, RZ ;  /* 0x00000003c6319810 */ /* 0x040fe40007ffe0ff */
[----:B------:R-:W-:Y:S02]  /*5360*/  @!P1 IADD3 R48, PT, PT, R198, 0x1, RZ ;  /* 0x00000001c6309810 */ /* 0x000fe40007ffe0ff */
[----:B------:R-:W-:Y:S02]  /*5370*/  @!P1 FSEL R113, R113, RZ, !P2 ;  /* 0x000000ff71719208 */ /* 0x000fe40005000000 */
[----:B------:R-:W-:Y:S02]  /*5380*/  @!P1 FSEL R115, R115, RZ, !P5 ;  /* 0x000000ff73739208 */ /* 0x000fe40006800000 */
[----:B------:R-:W-:-:S02]  /*5390*/  @!P1 ISETP.GE.AND P2, PT, R49, UR17, PT ;  /* 0x0000001131009c0c */ /* 0x000fc4000bf46270 */
[----:B------:R-:W-:Y:S02]  /*53a0*/  @!P1 FSEL R114, R114, RZ, !P4 ;  /* 0x000000ff72729208 */ /* 0x000fe40006000000 */
[----:B------:R-:W-:Y:S02]  /*53b0*/  @!P1 ISETP.GE.AND P5, PT, R48, UR17, PT ;  /* 0x0000001130009c0c */ /* 0x000fe4000bfa6270 */
[C---:B------:R-:W-:Y:S02]  /*53c0*/  @!P1 ISETP.GE.AND P4, PT, R198.reuse, UR17, PT ;  /* 0x00000011c6009c0c */ /* 0x040fe4000bf86270 */
[C---:B------:R-:W-:Y:S02]  /*53d0*/  @!P1 IADD3 R49, PT, PT, R198.reuse, 0x2, RZ ;  /* 0x00000002c6319810 */ /* 0x040fe40007ffe0ff */
[----:B------:R-:W-:Y:S02]  /*53e0*/  @!P1 IADD3 R48, PT, PT, R198, 0x3, RZ ;  /* 0x00000003c6309810 */ /* 0x000fe40007ffe0ff */
[----:B------:R-:W-:-:S02]  /*53f0*/  @!P1 FSEL R116, R116, RZ, !P4 ;  /* 0x000000ff74749208 */ /* 0x000fc40006000000 */
[----:B------:R-:W-:Y:S02]  /*5400*/  @!P1 FSEL R117, R117, RZ, !P6 ;  /* 0x000000ff75759208 */ /* 0x000fe40007000000 */
[----:B------:R-:W-:Y:S02]  /*5410*/  @!P1 ISETP.GE.AND P4, PT, R49, UR17, PT ;  /* 0x0000001131009c0c */ /* 0x000fe4000bf86270 */
[----:B------:R-:W-:Y:S02]  /*5420*/  @!P1 ISETP.GE.AND P6, PT, R48, UR17, PT ;  /* 0x0000001130009c0c */ /* 0x000fe4000bfc6270 */
[----:B------:R-:W5:Y:S01]  /*5430*/  LDG.E.128.CONSTANT R48, desc[UR12][R192.64+0x3800] ;  /* 0x0038000cc0307981 */ /* 0x000f62000c1e9d00 */
[----:B------:R-:W-:Y:S02]  /*5440*/  @!P1 FSEL R119, R119, RZ, !P2 ;  /* 0x000000ff77779208 */ /* 0x000fe40005000000 */
[----:B------:R-:W-:Y:S02]  /*5450*/  @!P1 FSEL R118, R118, RZ, !P3 ;  /* 0x000000ff76769208 */ /* 0x000fe40005800000 */
[----:B------:R-:W-:-:S02]  /*5460*/  @!P1 ISETP.GE.AND P2, PT, R52, UR17, PT ;  /* 0x0000001134009c0c */ /* 0x000fc4000bf46270 */
[C---:B------:R-:W-:Y:S02]  /*5470*/  @!P1 ISETP.GE.AND P3, PT, R198.reuse, UR17, PT ;  /* 0x00000011c6009c0c */ /* 0x040fe4000bf66270 */
[----:B------:R-:W-:Y:S02]  /*5480*/  @!P1 IADD3 R52, PT, PT, R198, 0x3, RZ ;  /* 0x00000003c6349810 */ /* 0x000fe40007ffe0ff */
[----:B------:R-:W-:Y:S02]  /*5490*/  @!P1 FSEL R120, R120, RZ, !P3 ;  /* 0x000000ff78789208 */ /* 0x000fe40005800000 */
[----:B------:R-:W-:Y:S02]  /*54a0*/  @!P1 FSEL R121, R121, RZ, !P5 ;  /* 0x000000ff79799208 */ /* 0x000fe40006800000 */
[----:B------:R-:W-:Y:S02]  /*54b0*/  @!P1 ISETP.GE.AND P3, PT, R53, UR17, PT ;  /* 0x0000001135009c0c */ /* 0x000fe4000bf66270 */
[----:B------:R-:W-:-:S02]  /*54c0*/  @!P1 ISETP.GE.AND P5, PT, R52, UR17, PT ;  /* 0x0000001134009c0c */ /* 0x000fc4000bfa6270 */
[----:B------:R-:W5:Y:S01]  /*54d0*/  LDG.E.128.CONSTANT R52, desc[UR12][R192.64+0x3a00] ;  /* 0x003a000cc0347981 */ /* 0x000f62000c1e9d00 */
[----:B------:R-:W-:Y:S02]  /*54e0*/  @!P1 FSEL R122, R122, RZ, !P4 ;  /* 0x000000ff7a7a9208 */ /* 0x000fe40006000000 */
[----:B------:R-:W-:Y:S02]  /*54f0*/  @!P1 FSEL R123, R123, RZ, !P6 ;  /* 0x000000ff7b7b9208 */ /* 0x000fe40007000000 */
[----:B------:R-:W-:Y:S02]  /*5500*/  @!P1 ISETP.GE.AND P4, PT, R198, UR17, PT ;  /* 0x00000011c6009c0c */ /* 0x000fe4000bf86270 */
[----:B------:R-:W-:Y:S02]  /*5510*/  @!P1 ISETP.GE.AND P6, PT, R56, UR17, PT ;  /* 0x0000001138009c0c */ /* 0x000fe4000bfc6270 */
[----:B------:R-:W-:Y:S02]  /*5520*/  @!P1 IADD3 R56, PT, PT, R198, 0x3, RZ ;  /* 0x00000003c6389810 */ /* 0x000fe40007ffe0ff */
[----:B------:R-:W-:-:S02]  /*5530*/  @!P1 FSEL R124, R124, RZ, !P4 ;  /* 0x000000ff7c7c9208 */ /* 0x000fc40006000000 */
[----:B------:R-:W-:Y:S02]  /*5540*/  @!P1 FSEL R125, R125, RZ, !P2 ;  /* 0x000000ff7d7d9208 */ /* 0x000fe40005000000 */
[----:B------:R-:W-:Y:S02]  /*5550*/  @!P1 ISETP.GE.AND P4, PT, R57, UR17, PT ;  /* 0x0000001139009c0c */ /* 0x000fe4000bf86270 */
[----:B------:R-:W-:Y:S02]  /*5560*/  @!P1 ISETP.GE.AND P2, PT, R56, UR17, PT ;  /* 0x0000001138009c0c */ /* 0x000fe4000bf46270 */
[----:B------:R-:W-:Y:S02]  /*5570*/  @!P1 IADD3 R56, PT, PT, R198, 0x1, RZ ;  /* 0x00000001c6389810 */ /* 0x000fe40007ffe0ff */
[----:B------:R-:W-:Y:S02]  /*5580*/  @!P1 FSEL R127, R127, RZ, !P5 ;  /* 0x000000ff7f7f9208 */ /* 0x000fe40006800000 */
[----:B------:R-:W-:-:S02]  /*5590*/  @!P1 FSEL R130, R130, RZ, !P4 ;  /* 0x000000ff82829208 */ /* 0x000fc40006000000 */
[----:B------:R-:W-:Y:S02]  /*55a0*/  @!P1 FSEL R131, R131, RZ, !P2 ;  /* 0x000000ff83839208 */ /* 0x000fe40005000000 */
[----:B------:R-:W-:Y:S02]  /*55b0*/  @!P1 FSEL R126, R126, RZ, !P3 ;  /* 0x000000ff7e7e9208 */ /* 0x000fe40005800000 */
[----:B------:R-:W-:Y:S02]  /*55c0*/  @!P1 ISETP.GE.AND P5, PT, R56, UR17, PT ;  /* 0x0000001138009c0c */ /* 0x000fe4000bfa6270 */
[----:B------:R-:W-:Y:S02]  /*55d0*/  @!P1 ISETP.GE.AND P4, PT, R198, UR17, PT ;  /* 0x00000011c6009c0c */ /* 0x000fe4000bf86270 */
[----:B------:R-:W-:Y:S02]  /*55e0*/  @!P1 ISETP.GE.AND P2, PT, R60, UR17, PT ;  /* 0x000000113c009c0c */ /* 0x000fe4000bf46270 */
[----:B------:R-:W-:-:S02]  /*55f0*/  @!P1 ISETP.GE.AND P3, PT, R198, UR17, PT ;  /* 0x00000011c6009c0c */ /* 0x000fc4000bf66270 */
[C---:B------:R-:W-:Y:S02]  /*5600*/  @!P1 IADD3 R56, PT, PT, R198.reuse, 0x3, RZ ;  /* 0x00000003c6389810 */ /* 0x040fe40007ffe0ff */
[----:B------:R-:W-:Y:S02]  /*5610*/  @!P1 IADD3 R60, PT, PT, R198, 0x3, RZ ;  /* 0x00000003c63c9810 */ /* 0x000fe40007ffe0ff */
[----:B------:R-:W-:Y:S02]  /*5620*/  @!P1 FSEL R129, R129, RZ, !P6 ;  /* 0x000000ff81819208 */ /* 0x000fe40007000000 */
[----:B------:R-:W-:Y:S02]  /*5630*/  @!P1 FSEL R132, R132, RZ, !P4 ;  /* 0x000000ff84849208 */ /* 0x000fe40006000000 */
[----:B------:R-:W-:Y:S02]  /*5640*/  @!P1 FSEL R133, R133, RZ, !P5 ;  /* 0x000000ff85859208 */ /* 0x000fe40006800000 */
[----:B------:R-:W-:-:S02]  /*5650*/  @!P1 FSEL R128, R128, RZ, !P3 ;  /* 0x000000ff80809208 */ /* 0x000fc40005800000 */
[----:B------:R-:W-:Y:S02]  /*5660*/  @!P1 ISETP.GE.AND P6, PT, R56, UR17, PT ;  /* 0x0000001138009c0c */ /* 0x000fe4000bfc6270 */
[----:B------:R-:W-:Y:S02]  /*5670*/  @!P1 ISETP.GE.AND P4, PT, R61, UR17, PT ;  /* 0x000000113d009c0c */ /* 0x000fe4000bf86270 */
[----:B------:R-:W-:Y:S02]  /*5680*/  @!P1 ISETP.GE.AND P5, PT, R60, UR17, PT ;  /* 0x000000113c009c0c */ /* 0x000fe4000bfa6270 */
[----:B------:R-:W-:Y:S02]  /*5690*/  @!P1 ISETP.GE.AND P3, PT, R57, UR17, PT ;  /* 0x0000001139009c0c */ /* 0x000fe4000bf66270 */
[----:B------:R-:W-:Y:S01]  /*56a0*/  @!P1 IADD3 R60, PT, PT, R198, 0x1, RZ ;  /* 0x00000001c63c9810 */ /* 0x000fe20007ffe0ff */
[----:B------:R-:W5:Y:S01]  /*56b0*/  LDG.E.128.CONSTANT R56, desc[UR12][R192.64+0x3c00] ;  /* 0x003c000cc0387981 */ /* 0x000f62000c1e9d00 */
[----:B------:R-:W-:-:S02]  /*56c0*/  @!P1 FSEL R135, R135, RZ, !P6 ;  /* 0x000000ff87879208 */ /* 0x000fc40007000000 */
[----:B------:R-:W-:Y:S02]  /*56d0*/  @!P1 FSEL R138, R138, RZ, !P4 ;  /* 0x000000ff8a8a9208 */ /* 0x000fe40006000000 */
[----:B------:R-:W-:Y:S02]  /*56e0*/  @!P1 FSEL R134, R134, RZ, !P3 ;  /* 0x000000ff86869208 */ /* 0x000fe40005800000 */
[----:B------:R-:W-:Y:S02]  /*56f0*/  @!P1 ISETP.GE.AND P6, PT, R60, UR17, PT ;  /* 0x000000113c009c0c */ /* 0x000fe4000bfc6270 */
[C---:B------:R-:W-:Y:S02]  /*5700*/  @!P1 ISETP.GE.AND P4, PT, R198.reuse, UR17, PT ;  /* 0x00000011c6009c0c */ /* 0x040fe4000bf86270 */
[C---:B------:R-:W-:Y:S02]  /*5710*/  @!P1 ISETP.GE.AND P3, PT, R198.reuse, UR17, PT ;  /* 0x00000011c6009c0c */ /* 0x040fe4000bf66270 */
[----:B------:R-:W-:-:S02]  /*5720*/  @!P1 IADD3 R60, PT, PT, R198, 0x3, RZ ;  /* 0x00000003c63c9810 */ /* 0x000fc40007ffe0ff */
[----:B------:R-:W-:Y:S02]  /*5730*/  @!P1 FSEL R137, R137, RZ, !P2 ;  /* 0x000000ff89899208 */ /* 0x000fe40005000000 */
[----:B------:R-:W-:Y:S02]  /*5740*/  @!P1 FSEL R139, R139, RZ, !P5 ;  /* 0x000000ff8b8b9208 */ /* 0x000fe40006800000 */
[----:B------:R-:W-:Y:S02]  /*5750*/  @!P1 FSEL R140, R140, RZ, !P4 ;  /* 0x000000ff8c8c9208 */ /* 0x000fe40006000000 */
[----:B------:R-:W-:Y:S02]  /*5760*/  @!P1 FSEL R136, R136, RZ, !P3 ;  /* 0x000000ff88889208 */ /* 0x000fe40005800000 */
[----:B------:R-:W-:Y:S02]  /*5770*/  @!P1 ISETP.GE.AND P2, PT, R60, UR17, PT ;  /* 0x000000113c009c0c */ /* 0x000fe4000bf46270 */
[----:B------:R-:W-:-:S02]  /*5780*/  @!P1 ISETP.GE.AND P5, PT, R65, UR17, PT ;  /* 0x0000001141009c0c */ /* 0x000fc4000bfa6270 */
[----:B------:R-:W-:Y:S02]  /*5790*/  @!P1 ISETP.GE.AND P4, PT, R64, UR17, PT ;  /* 0x0000001140009c0c */ /* 0x000fe4000bf86270 */
[----:B------:R-:W-:Y:S02]  /*57a0*/  @!P1 ISETP.GE.AND P3, PT, R61, UR17, PT ;  /* 0x000000113d009c0c */ /* 0x000fe4000bf66270 */
[C---:B------:R-:W-:Y:S01]  /*57b0*/  @!P1 IADD3 R65, PT, PT, R198.reuse, 0x3, RZ ;  /* 0x00000003c6419810 */ /* 0x040fe20007ffe0ff */
[----:B------:R-:W5:Y:S01]  /*57c0*/  LDG.E.128.CONSTANT R60, desc[UR12][R192.64+0x3e00] ;  /* 0x003e000cc03c7981 */ /* 0x000f62000c1e9d00 */
[----:B------:R-:W-:Y:S02]  /*57d0*/  @!P1 IADD3 R64, PT, PT, R198, 0x1, RZ ;  /* 0x00000001c6409810 */ /* 0x000fe40007ffe0ff */
[----:B------:R-:W-:Y:S02]  /*57e0*/  @!P1 FSEL R141, R141, RZ, !P6 ;  /* 0x000000ff8d8d9208 */ /* 0x000fe40007000000 */
[----:B------:R-:W-:-:S02]  /*57f0*/  @!P1 FSEL R143, R143, RZ, !P2 ;  /* 0x000000ff8f8f9208 */ /* 0x000fc40005000000 */
[----:B------:R-:W-:Y:S02]  /*5800*/  @!P1 ISETP.GE.AND P6, PT, R65, UR17, PT ;  /* 0x0000001141009c0c */ /* 0x000fe4000bfc6270 */
[----:B------:R-:W-:Y:S02]  /*5810*/  @!P1 FSEL R142, R142, RZ, !P3 ;  /* 0x000000ff8e8e9208 */ /* 0x000fe40005800000 */
[----:B------:R-:W-:Y:S02]  /*5820*/  @!P1 ISETP.GE.AND P2, PT, R64, UR17, PT ;  /* 0x0000001140009c0c */ /* 0x000fe4000bf46270 */
[C---:B------:R-:W-:Y:S02]  /*5830*/  @!P1 ISETP.GE.AND P3, PT, R198.reuse, UR17, PT ;  /* 0x00000011c6009c0c */ /* 0x040fe4000bf66270 */
[C---:B------:R-:W-:Y:S02]  /*5840*/  @!P1 IADD3 R65, PT, PT, R198.reuse, 0x2, RZ ;  /* 0x00000002c6419810 */ /* 0x040fe40007ffe0ff */
[----:B------:R-:W-:-:S02]  /*5850*/  @!P1 IADD3 R64, PT, PT, R198, 0x3, RZ ;  /* 0x00000003c6409810 */ /* 0x000fc40007ffe0ff */
[----:B------:R-:W-:Y:S02]  /*5860*/  @!P1 FSEL R144, R144, RZ, !P3 ;  /* 0x000000ff90909208 */ /* 0x000fe40005800000 */
[----:B------:R-:W-:Y:S02]  /*5870*/  @!P1 FSEL R145, R145, RZ, !P5 ;  /* 0x000000ff91919208 */ /* 0x000fe40006800000 */
[----:B------:R-:W-:Y:S02]  /*5880*/  @!P1 ISETP.GE.AND P3, PT, R65, UR17, PT ;  /* 0x0000001141009c0c */ /* 0x000fe4000bf66270 */
[----:B------:R-:W-:Y:S02]  /*5890*/  @!P1 ISETP.GE.AND P5, PT, R64, UR17, PT ;  /* 0x0000001140009c0c */ /* 0x000fe4000bfa6270 */
[----:B------:R-:W5:Y:S01]  /*58a0*/  LDG.E.128.CONSTANT R64, desc[UR12][R192.64+0x4000] ;  /* 0x0040000cc0407981 */ /* 0x000f62000c1e9d00 */
[----:B------:R-:W-:Y:S02]  /*58b0*/  @!P1 FSEL R146, R146, RZ, !P4 ;  /* 0x000000ff92929208 */ /* 0x000fe40006000000 */
[----:B------:R-:W-:-:S02]  /*58c0*/  @!P1 ISETP.GE.AND P4, PT, R198, UR17, PT ;  /* 0x00000011c6009c0c */ /* 0x000fc4000bf86270 */
[C---:B------:R-:W-:Y:S02]  /*58d0*/  @!P1 IADD3 R69, PT, PT, R198.reuse, 0x1, RZ ;  /* 0x00000001c6459810 */ /* 0x040fe40007ffe0ff */
[----:B------:R-:W-:Y:S02]  /*58e0*/  @!P1 IADD3 R68, PT, PT, R198, 0x2, RZ ;  /* 0x00000002c6449810 */ /* 0x000fe40007ffe0ff */
[----:B------:R-:W-:Y:S02]  /*58f0*/  @!P1 FSEL R147, R147, RZ, !P6 ;  /* 0x000000ff93939208 */ /* 0x000fe40007000000 */
[----:B------:R-:W-:Y:S02]  /*5900*/  @!P1 FSEL R148, R148, RZ, !P4 ;  /* 0x000000ff94949208 */ /* 0x000fe40006000000 */
[----:B------:R-:W-:Y:S02]  /*5910*/  @!P1 ISETP.GE.AND P6, PT, R69, UR17, PT ;  /* 0x0000001145009c0c */ /* 0x000fe4000bfc6270 */
[----:B------:R-:W-:-:S02]  /*5920*/  @!P1 ISETP.GE.AND P4, PT, R68, UR17, PT ;  /* 0x0000001144009c0c */ /* 0x000fc4000bf86270 */
[C---:B------:R-:W-:Y:S02]  /*5930*/  @!P1 IADD3 R69, PT, PT, R198.reuse, 0x3, RZ ;  /* 0x00000003c6459810 */ /* 0x040fe40007ffe0ff */
[----:B------:R-:W-:Y:S02]  /*5940*/  @!P1 IADD3 R68, PT, PT, R198, 0x1, RZ ;  /* 0x00000001c6449810 */ /* 0x000fe40007ffe0ff */
[----:B------:R-:W-:Y:S02]  /*5950*/  @!P1 FSEL R151, R151, RZ, !P5 ;  /* 0x000000ff97979208 */ /* 0x000fe40006800000 */
[----:B------:R-:W-:Y:S02]  /*5960*/  @!P1 FSEL R149, R149, RZ, !P2 ;  /* 0x000000ff95959208 */ /* 0x000fe40005000000 */
[----:B------:R-:W-:Y:S02]  /*5970*/  @!P1 FSEL R150, R150, RZ, !P3 ;  /* 0x000000ff96969208 */ /* 0x000fe40005800000 */
        /* <DEDUP_REMOVED lines=8> */
[----:B------:R-:W-:Y:S02]  /*5a00*/  @!P1 FSEL R158, R158, RZ, !P4 ;  /* 0x000000ff9e9e9208 */ /* 0x000fe40006000000 */
[----:B------:R-:W-:Y:S02]  /*5a10*/  @!P1 ISETP.GE.AND P5, PT, R72, UR17, PT ;  /* 0x0000001148009c0c */ /* 0x000fe4000bfa6270 */
        /* <DEDUP_REMOVED lines=8> */
[C---:B------:R-:W-:Y:S02]  /*5aa0*/  @!P1 IADD3 R72, PT, PT, R198.reuse, 0x3, RZ ;  /* 0x00000003c6489810 */ /* 0x040fe40007ffe0ff */
[----:B------:R-:W-:-:S02]  /*5ab0*/  @!P1 IADD3 R73, PT, PT, R198, 0x1, RZ ;  /* 0x00000001c6499810 */ /* 0x000fc40007ffe0ff */
[----:B------:R-:W-:Y:S02]  /*5ac0*/  @!P1 IADD3 R76, PT, PT, R198, 0x3, RZ ;  /* 0x00000003c64c9810 */ /* 0x000fe40007ffe0ff */
[----:B------:R-:W-:Y:S02]  /*5ad0*/  @!P1 FSEL R153, R153, RZ, !P3 ;  /* 0x000000ff99999208 */ /* 0x000fe40005800000 */
[----:B------:R-:W-:Y:S02]  /*5ae0*/  @!P1 FSEL R154, R154, RZ, !P5 ;  /* 0x000000ff9a9a9208 */ /* 0x000fe40006800000 */
[----:B------:R-:W-:Y:S02]  /*5af0*/  @!P1 FSEL R165, R165, RZ, !P2 ;  /* 0x000000ffa5a59208 */ /* 0x000fe40005000000 */
[----:B------:R-:W-:Y:S02]  /*5b00*/  @!P1 ISETP.GE.AND P3, PT, R72, UR17, PT ;  /* 0x0000001148009c0c */ /* 0x000fe4000bf66270 */
[----:B------:R-:W-:-:S02]  /*5b10*/  @!P1 ISETP.GE.AND P5, PT, R73, UR17, PT ;  /* 0x0000001149009c0c */ /* 0x000fc4000bfa6270 */
[----:B------:R-:W-:Y:S01]  /*5b20*/  @!P1 ISETP.GE.AND P2, PT, R76, UR17, PT ;  /* 0x000000114c009c0c */ /* 0x000fe2000bf46270 */
[----:B------:R-:W5:Y:S01]  /*5b30*/  LDG.E.128.CONSTANT R72, desc[UR12][R192.64+0x4400] ;  /* 0x0044000cc0487981 */ /* 0x000f62000c1e9d00 */
[----:B------:R-:W-:Y:S01]  /*5b40*/  IMAD R76, R77, -0x200, R198 ;  /* 0xfffffe004d4c7824 */ /* 0x000fe200078e02c6 */
[----:B------:R-:W-:Y:S02]  /*5b50*/  @!P1 FSEL R155, R155, RZ, !P6 ;  /* 0x000000ff9b9b9208 */ /* 0x000fe40007000000 */
[----:B------:R-:W-:Y:S02]  /*5b60*/  @!P1 FSEL R166, R166, RZ, !P4 ;  /* 0x000000ffa6a69208 */ /* 0x000fe40006000000 */
[C---:B------:R-:W-:Y:S02]  /*5b70*/  @!P1 ISETP.GE.AND P6, PT, R198.reuse, UR17, PT ;  /* 0x00000011c6009c0c */ /* 0x040fe4000bfc6270 */
[C---:B------:R-:W-:Y:S02]  /*5b80*/  @!P1 IADD3 R78, PT, PT, R198.reuse, 0x2, RZ ;  /* 0x00000002c64e9810 */ /* 0x040fe40007ffe0ff */
[----:B------:R-:W-:-:S02]  /*5b90*/  @!P1 ISETP.GE.AND P4, PT, R198, UR17, PT ;  /* 0x00000011c6009c0c */ /* 0x000fc4000bf86270 */
[----:B------:R-:W-:Y:S02]  /*5ba0*/  @!P1 IADD3 R77, PT, PT, R198, 0x1, RZ ;  /* 0x00000001c64d9810 */ /* 0x000fe40007ffe0ff */
[----:B------:R-:W-:Y:S02]  /*5bb0*/  LEA R76, R76, R243, 0x2 ;  /* 0x000000f34c4c7211 */ /* 0x000fe400078e10ff */
[----:B------:R-:W-:Y:S02]  /*5bc0*/  @!P1 FSEL R164, R164, RZ, !P6 ;  /* 0x000000ffa4a49208 */ /* 0x000fe40007000000 */
[----:B------:R-:W-:Y:S02]  /*5bd0*/  @!P1 FSEL R167, R167, RZ, !P3 ;  /* 0x000000ffa7a79208 */ /* 0x000fe40005800000 */
[----:B------:R-:W-:Y:S02]  /*5be0*/  @!P1 FSEL R172, R172, RZ, !P4 ;  /* 0x000000ffacac9208 */ /* 0x000fe40006000000 */
[----:B------:R-:W-:-:S02]  /*5bf0*/  @!P1 ISETP.GE.AND P6, PT, R78, UR17, PT ;  /* 0x000000114e009c0c */ /* 0x000fc4000bfc6270 */
[----:B------:R-:W-:Y:S02]  /*5c00*/  @!P1 ISETP.GE.AND P3, PT, R77, UR17, PT ;  /* 0x000000114d009c0c */ /* 0x000fe4000bf66270 */
[----:B------:R-:W-:Y:S02]  /*5c10*/  @!P1 ISETP.GE.AND P4, PT, R78, UR17, PT ;  /* 0x000000114e009c0c */ /* 0x000fe4000bf86270 */
[----:B------:R-:W0:Y:S01]  /*5c20*/  LDS.128 R76, [R76] ;  /* 0x000000004c4c7984 */ /* 0x000e220000000c00 */
[C---:B------:R-:W-:Y:S02]  /*5c30*/  @!P1 IADD3 R80, PT, PT, R198.reuse, 0x3, RZ ;  /* 0x00000003c6509810 */ /* 0x040fe40007ffe0ff */
[----:B------:R-:W-:Y:S02]  /*5c40*/  @!P1 FSEL R173, R173, RZ, !P5 ;  /* 0x000000ffadad9208 */ /* 0x000fe40006800000 */
[----:B------:R-:W-:Y:S02]  /*5c50*/  @!P1 IADD3 R84, PT, PT, R198, 0x1, RZ ;  /* 0x00000001c6549810 */ /* 0x000fe40007ffe0ff */
[----:B------:R-:W-:-:S02]  /*5c60*/  @!P1 ISETP.GE.AND P5, PT, R80, UR17, PT ;  /* 0x0000001150009c0c */ /* 0x000fc4000bfa6270 */
[----:B------:R-:W5:Y:S01]  /*5c70*/  LDG.E.128.CONSTANT R80, desc[UR12][R192.64+0x4600] ;  /* 0x0046000cc0507981 */ /* 0x000f62000c1e9d00 */
[----:B------:R-:W-:Y:S02]  /*5c80*/  @!P1 FSEL R175, R175, RZ, !P2 ;  /* 0x000000ffafaf9208 */ /* 0x000fe40005000000 */
[----:B------:R-:W-:Y:S02]  /*5c90*/  @!P1 ISETP.GE.AND P2, PT, R84, UR17, PT ;  /* 0x0000001154009c0c */ /* 0x000fe4000bf46270 */
[----:B------:R-:W-:Y:S02]  /*5ca0*/  @!P1 IADD3 R84, PT, PT, R198, 0x3, RZ ;  /* 0x00000003c6549810 */ /* 0x000fe40007ffe0ff */
[----:B------:R-:W-:Y:S02]  /*5cb0*/  @!P1 FSEL R177, R177, RZ, !P3 ;  /* 0x000000ffb1b19208 */ /* 0x000fe40005800000 */
[----:B------:R-:W-:Y:S02]  /*5cc0*/  @!P1 ISETP.GE.AND P3, PT, R84, UR17, PT ;  /* 0x0000001154009c0c */ /* 0x000fe4000bf66270 */
[----:B------:R-:W-:-:S02]  /*5cd0*/  @!P1 IADD3 R84, PT, PT, R198, 0x1, RZ ;  /* 0x00000001c6549810 */ /* 0x000fc40007ffe0ff */
[----:B------:R-:W-:Y:S02]  /*5ce0*/  @!P1 FSEL R179, R179, RZ, !P5 ;  /* 0x000000ffb3b39208 */ /* 0x000fe40006800000 */
[----:B------:R-:W-:Y:S02]  /*5cf0*/  @!P1 ISETP.GE.AND P5, PT, R84, UR17, PT ;  /* 0x0000001154009c0c */ /* 0x000fe4000bfa6270 */
[----:B------:R-:W-:Y:S02]  /*5d00*/  @!P1 IADD3 R84, PT, PT, R198, 0x3, RZ ;  /* 0x00000003c6549810 */ /* 0x000fe40007ffe0ff */
[----:B------:R-:W-:Y:S02]  /*5d10*/  @!P1 FSEL R169, R169, RZ, !P2 ;  /* 0x000000ffa9a99208 */ /* 0x000fe40005000000 */
[----:B------:R-:W-:Y:S02]  /*5d20*/  @!P1 FSEL R174, R174, RZ, !P6 ;  /* 0x000000ffaeae9208 */ /* 0x000fe40007000000 */
[----:B------:R-:W-:-:S02]  /*5d30*/  @!P1 FSEL R178, R178, RZ, !P4 ;  /* 0x000000ffb2b29208 */ /* 0x000fc40006000000 */
[----:B------:R-:W-:Y:S02]  /*5d40*/  @!P1 ISETP.GE.AND P2, PT, R84, UR17, PT ;  /* 0x0000001154009c0c */ /* 0x000fe4000bf46270 */
[C---:B------:R-:W-:Y:S02]  /*5d50*/  @!P1 ISETP.GE.AND P6, PT, R198.reuse, UR17, PT ;  /* 0x00000011c6009c0c */ /* 0x040fe4000bfc6270 */
[C---:B------:R-:W-:Y:S02]  /*5d60*/  @!P1 IADD3 R85, PT, PT, R198.reuse, 0x2, RZ ;  /* 0x00000002c6559810 */ /* 0x040fe40007ffe0ff */
[C---:B------:R-:W-:Y:S02]  /*5d70*/  @!P1 ISETP.GE.AND P4, PT, R198.reuse, UR17, PT ;  /* 0x00000011c6009c0c */ /* 0x040fe4000bf86270 */
[----:B------:R-:W-:Y:S02]  /*5d80*/  @!P1 IADD3 R84, PT, PT, R198, 0x1, RZ ;  /* 0x00000001c6549810 */ /* 0x000fe40007ffe0ff */
[----:B------:R-:W-:-:S02]  /*5d90*/  @!P1 FSEL R176, R176, RZ, !P6 ;  /* 0x000000ffb0b09208 */ /* 0x000fc40007000000 */
[----:B------:R-:W-:Y:S02]  /*5da0*/  @!P1 FSEL R168, R168, RZ, !P4 ;  /* 0x000000ffa8a89208 */ /* 0x000fe40006000000 */
[----:B------:R-:W-:Y:S02]  /*5db0*/  @!P1 FSEL R171, R171, RZ, !P3 ;  /* 0x000000ffabab9208 */ /* 0x000fe40005800000 */
[C---:B------:R-:W-:Y:S02]  /*5dc0*/  @!P1 ISETP.GE.AND P6, PT, R85.reuse, UR17, PT ;  /* 0x0000001155009c0c */ /* 0x040fe4000bfc6270 */
[----:B------:R-:W-:Y:S02]  /*5dd0*/  @!P1 ISETP.GE.AND P4, PT, R85, UR17, PT ;  /* 0x0000001155009c0c */ /* 0x000fe4000bf86270 */
[----:B------:R-:W-:Y:S02]  /*5de0*/  @!P1 ISETP.GE.AND P3, PT, R84, UR17, PT ;  /* 0x0000001154009c0c */ /* 0x000fe4000bf66270 */
[----:B------:R-:W5:Y:S01]  /*5df0*/  LDG.E.128.CONSTANT R84, desc[UR12][R192.64+0x4800] ;  /* 0x0048000cc0547981 */ /* 0x000f62000c1e9d00 */
[----:B0-----:R-:W-:Y:S01]  /*5e00*/  FMUL.FTZ R89, R77, R89 ;  /* 0x000000594d597220 */ /* 0x001fe20000410000 */
[----:B------:R-:W-:-:S02]  /*5e10*/  @!P1 FSEL R170, R170, RZ, !P6 ;  /* 0x000000ffaaaa9208 */ /* 0x000fc40007000000 */
[----:B------:R-:W-:Y:S01]  /*5e20*/  @!P1 ISETP.GE.AND P6, PT, R198, UR17, PT ;  /* 0x00000011c6009c0c */ /* 0x000fe2000bfc6270 */
[----:B------:R-:W-:Y:S01]  /*5e30*/  FFMA.FTZ R89, R76, R88, R89 ;  /* 0x000000584c597223 */ /* 0x000fe20000010059 */
[C---:B------:R-:W-:Y:S02]  /*5e40*/  @!P1 IADD3 R92, PT, PT, R198.reuse, 0x2, RZ ;  /* 0x00000002c65c9810 */ /* 0x040fe40007ffe0ff */
[----:B------:R-:W-:Y:S02]  /*5e50*/  @!P1 IADD3 R93, PT, PT, R198, 0x3, RZ ;  /* 0x00000003c65d9810 */ /* 0x000fe40007ffe0ff */
[----:B------:R-:W-:Y:S02]  /*5e60*/  @!P1 FSEL R20, R20, RZ, !P6 ;  /* 0x000000ff14149208 */ /* 0x000fe40007000000 */
[----:B------:R-:W-:Y:S01]  /*5e70*/  @!P1 FSEL R21, R21, RZ, !P5 ;  /* 0x000000ff15159208 */ /* 0x000fe20006800000 */
[----:B------:R-:W-:Y:S01]  /*5e80*/  FFMA.FTZ R90, R78, R90, R89 ;  /* 0x0000005a4e5a7223 */ /* 0x000fe20000010059 */
[----:B------:R-:W-:-:S02]  /*5e90*/  @!P1 ISETP.GE.AND P6, PT, R92, UR17, PT ;  /* 0x000000115c009c0c */ /* 0x000fc4000bfc6270 */
[----:B------:R-:W-:Y:S02]  /*5ea0*/  @!P1 ISETP.GE.AND P5, PT, R93, UR17, PT ;  /* 0x000000115d009c0c */ /* 0x000fe4000bfa6270 */
[----:B------:R-:W-:Y:S02]  /*5eb0*/  @!P1 FSEL R22, R22, RZ, !P4 ;  /* 0x000000ff16169208 */ /* 0x000fe40006000000 */
[C---:B------:R-:W-:Y:S02]  /*5ec0*/  @!P1 ISETP.GE.AND P4, PT, R198.reuse, UR17, PT ;  /* 0x00000011c6009c0c */ /* 0x040fe4000bf86270 */
[C---:B------:R-:W-:Y:S02]  /*5ed0*/  @!P1 IADD3 R92, PT, PT, R198.reuse, 0x1, RZ ;  /* 0x00000001c65c9810 */ /* 0x040fe40007ffe0ff */
[C---:B------:R-:W-:Y:S02]  /*5ee0*/  @!P1 IADD3 R93, PT, PT, R198.reuse, 0x2, RZ ;  /* 0x00000002c65d9810 */ /* 0x040fe40007ffe0ff */
[----:B------:R-:W-:-:S02]  /*5ef0*/  @!P1 IADD3 R88, PT, PT, R198, 0x3, RZ ;  /* 0x00000003c6589810 */ /* 0x000fc40007ffe0ff */
[----:B------:R-:W-:Y:S02]  /*5f00*/  @!P1 IADD3 R89, PT, PT, R198, 0x1, RZ ;  /* 0x00000001c6599810 */ /* 0x000fe40007ffe0ff */
[----:B------:R-:W-:Y:S02]  /*5f10*/  @!P1 FSEL R23, R23, RZ, !P2 ;  /* 0x000000ff17179208 */ /* 0x000fe40005000000 */
[----:B------:R-:W-:Y:S02]  /*5f20*/  @!P1 FSEL R27, R27, RZ, !P5 ;  /* 0x000000ff1b1b9208 */ /* 0x000fe40006800000 */
[----:B------:R-:W-:Y:S02]  /*5f30*/  @!P1 ISETP.GE.AND P2, PT, R92, UR17, PT ;  /* 0x000000115c009c0c */ /* 0x000fe4000bf46270 */
[----:B------:R-:W-:Y:S02]  /*5f40*/  @!P1 FSEL R24, R24, RZ, !P4 ;  /* 0x000000ff18189208 */ /* 0x000fe40006000000 */
[----:B------:R-:W-:-:S02]  /*5f50*/  @!P1 ISETP.GE.AND P5, PT, R198, UR17, PT ;  /* 0x00000011c6009c0c */ /* 0x000fc4000bfa6270 */
[----:B------:R-:W-:Y:S01]  /*5f60*/  @!P1 ISETP.GE.AND P4, PT, R93, UR17, PT ;  /* 0x000000115d009c0c */ /* 0x000fe2000bf86270 */
[----:B------:R-:W-:Y:S01]  /*5f70*/  FFMA.FTZ R93, R79, R91, R90 ;  /* 0x0000005b4f5d7223 */ /* 0x000fe2000001005a */
[----:B------:R-:W-:Y:S02]  /*5f80*/  @!P1 FSEL R25, R25, RZ, !P3 ;  /* 0x000000ff19199208 */ /* 0x000fe40005800000 */
[----:B------:R-:W-:Y:S02]  /*5f90*/  @!P1 FSEL R26, R26, RZ, !P6 ;  /* 0x000000ff1a1a9208 */ /* 0x000fe40007000000 */
[----:B------:R-:W-:Y:S02]  /*5fa0*/  @!P1 IADD3 R92, PT, PT, R198, 0x2, RZ ;  /* 0x00000002c65c9810 */ /* 0x000fe40007ffe0ff */
[----:B------:R-:W-:Y:S02]  /*5fb0*/  @!P1 ISETP.GE.AND P3, PT, R88, UR17, PT ;  /* 0x0000001158009c0c */ /* 0x000fe4000bf66270 */
[----:B------:R-:W-:-:S02]  /*5fc0*/  @!P1 ISETP.GE.AND P6, PT, R89, UR17, PT ;  /* 0x0000001159009c0c */ /* 0x000fc4000bfc6270 */
[----:B------:R-:W5:Y:S01]  /*5fd0*/  LDG.E.128.CONSTANT R88, desc[UR12][R192.64+0x4a00] ;  /* 0x004a000cc0587981 */ /* 0x000f62000c1e9d00 */
[----:B--2---:R-:W-:Y:S02]  /*5fe0*/  @!P1 FSEL R28, R28, RZ, !P5 ;  /* 0x000000ff1c1c9208 */ /* 0x004fe40006800000 */
[----:B------:R-:W-:Y:S02]  /*5ff0*/  @!P1 ISETP.GE.AND P5, PT, R92, UR17, PT ;  /* 0x000000115c009c0c */ /* 0x000fe4000bfa6270 */
[----:B------:R-:W-:Y:S02]  /*6000*/  @!P1 IADD3 R92, PT, PT, R198, 0x3, RZ ;  /* 0x00000003c65c9810 */ /* 0x000fe40007ffe0ff */
[----:B------:R-:W-:Y:S02]  /*6010*/  @!P1 FSEL R29, R29, RZ, !P2 ;  /* 0x000000ff1d1d9208 */ /* 0x000fe40005000000 */
[----:B------:R-:W-:Y:S02]  /*6020*/  @!P1 ISETP.GE.AND P2, PT, R92, UR17, PT ;  /* 0x000000115c009c0c */ /* 0x000fe4000bf46270 */
[----:B------:R-:W-:-:S02]  /*6030*/  @!P1 IADD3 R92, PT, PT, R198, 0x1, RZ ;  /* 0x00000001c65c9810 */ /* 0x000fc40007ffe0ff */
[----:B------:R-:W-:Y:S02]  /*6040*/  @!P1 FSEL R31, R31, RZ, !P3 ;  /* 0x000000ff1f1f9208 */ /* 0x000fe40005800000 */
[----:B------:R-:W-:Y:S02]  /*6050*/  @!P1 FSEL R30, R30, RZ, !P4 ;  /* 0x000000ff1e1e9208 */ /* 0x000fe40006000000 */
[----:B------:R-:W-:Y:S02]  /*6060*/  @!P1 ISETP.GE.AND P3, PT, R92, UR17, PT ;  /* 0x000000115c009c0c */ /* 0x000fe4000bf66270 */
[C---:B------:R-:W-:Y:S02]  /*6070*/  @!P1 ISETP.GE.AND P4, PT, R198.reuse, UR17, PT ;  /* 0x00000011c6009c0c */ /* 0x040fe4000bf86270 */
[C---:B------:R-:W-:Y:S02]  /*6080*/  @!P1 IADD3 R94, PT, PT, R198.reuse, 0x2, RZ ;  /* 0x00000002c65e9810 */ /* 0x040fe40007ffe0ff */
[----:B------:R-:W-:Y:S01]  /*6090*/  @!P1 IADD3 R92, PT, PT, R198, 0x3, RZ ;  /* 0x00000003c65c9810 */ /* 0x000fe20007ffe0ff */
[----:B------:R-:W-:Y:S01]  /*60a0*/  FADD.FTZ R242, R93, R242 ;  /* 0x000000f25df27221 */ /* 0x000fe20000010000 */
[----:B------:R-:W-:-:S02]  /*60b0*/  @!P1 FSEL R32, R32, RZ, !P4 ;  /* 0x000000ff20209208 */ /* 0x000fc40006000000 */
[----:B------:R-:W-:Y:S02]  /*60c0*/  @!P1 FSEL R33, R33, RZ, !P6 ;  /* 0x000000ff21219208 */ /* 0x000fe40007000000 */
[----:B------:R-:W-:Y:S02]  /*60d0*/  @!P1 ISETP.GE.AND P4, PT, R94, UR17, PT ;  /* 0x000000115e009c0c */ /* 0x000fe4000bf86270 */
[----:B------:R-:W-:Y:S02]  /*60e0*/  @!P1 ISETP.GE.AND P6, PT, R92, UR17, PT ;  /* 0x000000115c009c0c */ /* 0x000fe4000bfc6270 */
[----:B------:R-:W2:Y:S01]  /*60f0*/  LDG.E.128.CONSTANT R92, desc[UR12][R192.64+0x4c00] ;  /* 0x004c000cc05c7981 */ /* 0x000ea2000c1e9d00 */
[----:B------:R-:W-:-:S04]  /*6100*/  FMUL.FTZ R97, R77, R97 ;  /* 0x000000614d617220 */ /* 0x000fc80000410000 */
[----:B------:R-:W-:Y:S01]  /*6110*/  FFMA.FTZ R97, R76, R96, R97 ;  /* 0x000000604c617223 */ /* 0x000fe20000010061 */
[----:B------:R-:W-:Y:S02]  /*6120*/  @!P1 IADD3 R96, PT, PT, R198, 0x1, RZ ;  /* 0x00000001c6609810 */ /* 0x000fe40007ffe0ff */
[----:B------:R-:W-:Y:S02]  /*6130*/  @!P1 FSEL R34, R34, RZ, !P5 ;  /* 0x000000ff22229208 */ /* 0x000fe40006800000 */
[----:B------:R-:W-:Y:S02]  /*6140*/  @!P1 FSEL R35, R35, RZ, !P2 ;  /* 0x000000ff23239208 */ /* 0x000fe40005000000 */
[----:B------:R-:W-:Y:S02]  /*6150*/  @!P1 ISETP.GE.AND P5, PT, R96, UR17, PT ;  /* 0x0000001160009c0c */ /* 0x000fe4000bfa6270 */
[C---:B------:R-:W-:Y:S02]  /*6160*/  @!P1 ISETP.GE.AND P2, PT, R198.reuse, UR17, PT ;  /* 0x00000011c6009c0c */ /* 0x040fe4000bf46270 */
[----:B------:R-:W-:-:S02]  /*6170*/  @!P1 IADD3 R96, PT, PT, R198, 0x2, RZ ;  /* 0x00000002c6609810 */ /* 0x000fc40007ffe0ff */
[----:B---3--:R-:W-:Y:S01]  /*6180*/  @!P1 FSEL R36, R36, RZ, !P2 ;  /* 0x000000ff24249208 */ /* 0x008fe20005000000 */
[----:B------:R-:W-:Y:S01]  /*6190*/  FMUL.FTZ R101, R77, R101 ;  /* 0x000000654d657220 */ /* 0x000fe20000410000 */
[----:B------:R-:W-:Y:S01]  /*61a0*/  @!P1 ISETP.GE.AND P2, PT, R96, UR17, PT ;  /* 0x0000001160009c0c */ /* 0x000fe2000bf46270 */
[----:B------:R-:W-:Y:S01]  /*61b0*/  FFMA.FTZ R98, R78, R98, R97 ;  /* 0x000000624e627223 */ /* 0x000fe20000010061 */
[----:B------:R-:W-:Y:S01]  /*61c0*/  @!P1 IADD3 R96, PT, PT, R198, 0x3, RZ ;  /* 0x00000003c6609810 */ /* 0x000fe20007ffe0ff */
[----:B------:R-:W-:Y:S01]  /*61d0*/  FFMA.FTZ R101, R76, R100, R101 ;  /* 0x000000644c657223 */ /* 0x000fe20000010065 */
[----:B------:R-:W-:Y:S01]  /*61e0*/  @!P1 FSEL R37, R37, RZ, !P3 ;  /* 0x000000ff25259208 */ /* 0x000fe20005800000 */
[----:B------:R-:W-:Y:S01]  /*61f0*/  FFMA.FTZ R100, R79, R99, R98 ;  /* 0x000000634f647223 */ /* 0x000fe20000010062 */
[----:B------:R-:W-:Y:S02]  /*6200*/  @!P1 ISETP.GE.AND P3, PT, R96, UR17, PT ;  /* 0x0000001160009c0c */ /* 0x000fe4000bf66270 */
[----:B------:R-:W3:Y:S01]  /*6210*/  LDG.E.128.CONSTANT R96, desc[UR12][R192.64+0x4e00] ;  /* 0x004e000cc0607981 */ /* 0x000ee2000c1e9d00 */
[----:B------:R-:W-:Y:S01]  /*6220*/  FFMA.FTZ R102, R78, R102, R101 ;  /* 0x000000664e667223 */ /* 0x000fe20000010065 */
[----:B------:R-:W-:-:S02]  /*6230*/  @!P1 IADD3 R101, PT, PT, R198, 0x1, RZ ;  /* 0x00000001c6659810 */ /* 0x000fc40007ffe0ff */
[----:B------:R-:W-:Y:S02]  /*6240*/  @!P1 FSEL R38, R38, RZ, !P4 ;  /* 0x000000ff26269208 */ /* 0x000fe40006000000 */
[----:B------:R-:W-:Y:S02]  /*6250*/  @!P1 FSEL R39, R39, RZ, !P6 ;  /* 0x000000ff27279208 */ /* 0x000fe40007000000 */
[----:B------:R-:W-:Y:S02]  /*6260*/  @!P1 ISETP.GE.AND P4, PT, R101, UR17, PT ;  /* 0x0000001165009c0c */ /* 0x000fe4000bf86270 */
[C---:B------:R-:W-:Y:S02]  /*6270*/  @!P1 ISETP.GE.AND P6, PT, R198.reuse, UR17, PT ;  /* 0x00000011c6009c0c */ /* 0x040fe4000bfc6270 */
[----:B------:R-:W-:Y:S02]  /*6280*/  @!P1 IADD3 R101, PT, PT, R198, 0x2, RZ ;  /* 0x00000002c6659810 */ /* 0x000fe40007ffe0ff */
[----:B----4-:R-:W-:-:S02]  /*6290*/  @!P1 FSEL R40, R40, RZ, !P6 ;  /* 0x000000ff28289208 */ /* 0x010fc40007000000 */
[----:B------:R-:W-:Y:S01]  /*62a0*/  @!P1 ISETP.GE.AND P6, PT, R101, UR17, PT ;  /* 0x0000001165009c0c */ /* 0x000fe2000bfc6270 */
[----:B------:R-:W-:Y:S01]  /*62b0*/  FMUL.FTZ R105, R77, R105 ;  /* 0x000000694d697220 */ /* 0x000fe20000410000 */
[----:B------:R-:W-:Y:S02]  /*62c0*/  @!P1 IADD3 R101, PT, PT, R198, 0x3, RZ ;  /* 0x00000003c6659810 */ /* 0x000fe40007ffe0ff */
[----:B------:R-:W-:Y:S01]  /*62d0*/  @!P1 FSEL R41, R41, RZ, !P5 ;  /* 0x000000ff29299208 */ /* 0x000fe20006800000 */
[----:B------:R-:W-:Y:S01]  /*62e0*/  FFMA.FTZ R105, R76, R104, R105 ;  /* 0x000000684c697223 */ /* 0x000fe20000010069 */
[----:B------:R-:W-:Y:S02]  /*62f0*/  @!P1 ISETP.GE.AND P5, PT, R101, UR17, PT ;  /* 0x0000001165009c0c */ /* 0x000fe4000bfa6270 */
[----:B------:R-:W-:Y:S01]  /*6300*/  @!P1 IADD3 R101, PT, PT, R198, 0x1, RZ ;  /* 0x00000001c6659810 */ /* 0x000fe20007ffe0ff */
[----:B------:R-:W-:Y:S01]  /*6310*/  FFMA.FTZ R106, R78, R106, R105 ;  /* 0x0000006a4e6a7223 */ /* 0x000fe20000010069 */
[----:B------:R-:W-:Y:S01]  /*6320*/  @!P1 FSEL R42, R42, RZ, !P2 ;  /* 0x000000ff2a2a9208 */ /* 0x000fe20005000000 */
[----:B------:R-:W-:Y:S01]  /*6330*/  FADD.FTZ R241, R100, R241 ;  /* 0x000000f164f17221 */ /* 0x000fe20000010000 */
[----:B------:R-:W-:Y:S01]  /*6340*/  @!P1 ISETP.GE.AND P2, PT, R101, UR17, PT ;  /* 0x0000001165009c0c */ /* 0x000fe2000bf46270 */
[----:B------:R-:W-:-:S02]  /*6350*/  FFMA.FTZ R105, R79, R103, R102 ;  /* 0x000000674f697223 */ /* 0x000fc40000010066 */
[----:B------:R-:W4:Y:S01]  /*6360*/  LDG.E.128.CONSTANT R100, desc[UR12][R192.64+0x5000] ;  /* 0x0050000cc0647981 */ /* 0x000f22000c1e9d00 */
[----:B------:R-:W-:Y:S02]  /*6370*/  @!P1 FSEL R43, R43, RZ, !P3 ;  /* 0x000000ff2b2b9208 */ /* 0x000fe40005800000 */
[C---:B------:R-:W-:Y:S02]  /*6380*/  @!P1 ISETP.GE.AND P3, PT, R198.reuse, UR17, PT ;  /* 0x00000011c6009c0c */ /* 0x040fe4000bf66270 */
[----:B------:R-:W-:Y:S02]  /*6390*/  @!P1 IADD3 R104, PT, PT, R198, 0x2, RZ ;  /* 0x00000002c6689810 */ /* 0x000fe40007ffe0ff */
[----:B-----5:R-:W-:Y:S02]  /*63a0*/  @!P1 FSEL R44, R44, RZ, !P3 ;  /* 0x000000ff2c2c9208 */ /* 0x020fe40005800000 */
[----:B------:R-:W-:Y:S02]  /*63b0*/  @!P1 ISETP.GE.AND P3, PT, R104, UR17, PT ;  /* 0x0000001168009c0c */ /* 0x000fe4000bf66270 */
[----:B------:R-:W-:-:S02]  /*63c0*/  @!P1 IADD3 R104, PT, PT, R198, 0x3, RZ ;  /* 0x00000003c6689810 */ /* 0x000fc40007ffe0ff */
[----:B------:R-:W-:Y:S01]  /*63d0*/  @!P1 FSEL R45, R45, RZ, !P4 ;  /* 0x000000ff2d2d9208 */ /* 0x000fe20006000000 */
[----:B------:R-:W-:Y:S01]  /*63e0*/  FFMA.FTZ R106, R79, R107, R106 ;  /* 0x0000006b4f6a7223 */ /* 0x000fe2000001006a */
[----:B------:R-:W-:Y:S02]  /*63f0*/  @!P1 ISETP.GE.AND P4, PT, R104, UR17, PT ;  /* 0x0000001168009c0c */ /* 0x000fe4000bf86270 */
[----:B------:R-:W-:Y:S01]  /*6400*/  @!P1 IADD3 R104, PT, PT, R198, 0x1, RZ ;  /* 0x00000001c6689810 */ /* 0x000fe20007ffe0ff */
[----:B------:R-:W-:Y:S01]  /*6410*/  FMUL.FTZ R109, R77, R109 ;  /* 0x0000006d4d6d7220 */ /* 0x000fe20000410000 */
[----:B------:R-:W-:Y:S01]  /*6420*/  @!P1 FSEL R46, R46, RZ, !P6 ;  /* 0x000000ff2e2e9208 */ /* 0x000fe20007000000 */
[----:B------:R-:W-:Y:S01]  /*6430*/  FADD.FTZ R240, R105, R240 ;  /* 0x000000f069f07221 */ /* 0x000fe20000010000 */
[----:B------:R-:W-:Y:S01]  /*6440*/  @!P1 ISETP.GE.AND P6, PT, R104, UR17, PT ;  /* 0x0000001168009c0c */ /* 0x000fe2000bfc6270 */
[----:B------:R-:W-:Y:S01]  /*6450*/  FADD.FTZ R239, R106, R239 ;  /* 0x000000ef6aef7221 */ /* 0x000fe20000010000 */
[----:B------:R-:W-:Y:S01]  /*6460*/  @!P1 FSEL R47, R47, RZ, !P5 ;  /* 0x000000ff2f2f9208 */ /* 0x000fe20006800000 */
[----:B------:R-:W5:Y:S01]  /*6470*/  LDG.E.128.CONSTANT R104, desc[UR12][R192.64+0x5200] ;  /* 0x0052000cc0687981 */ /* 0x000f62000c1e9d00 */
[----:B------:R-:W-:Y:S01]  /*6480*/  FFMA.FTZ R109, R76, R108, R109 ;  /* 0x0000006c4c6d7223 */ /* 0x000fe2000001006d */
[----:B------:R-:W-:-:S02]  /*6490*/  @!P1 ISETP.GE.AND P5, PT, R198, UR17, PT ;  /* 0x00000011c6009c0c */ /* 0x000fc4000bfa6270 */
[----:B------:R-:W-:Y:S02]  /*64a0*/  @!P1 IADD3 R108, PT, PT, R198, 0x2, RZ ;  /* 0x00000002c66c9810 */ /* 0x000fe40007ffe0ff */
[----:B------:R-:W-:Y:S02]  /*64b0*/  @!P1 FSEL R48, R48, RZ, !P5 ;  /* 0x000000ff30309208 */ /* 0x000fe40006800000 */
[----:B------:R-:W-:Y:S02]  /*64c0*/  @!P1 ISETP.GE.AND P5, PT, R108, UR17, PT ;  /* 0x000000116c009c0c */ /* 0x000fe4000bfa6270 */
[----:B------:R-:W-:Y:S02]  /*64d0*/  @!P1 IADD3 R108, PT, PT, R198, 0x3, RZ ;  /* 0x00000003c66c9810 */ /* 0x000fe40007ffe0ff */
[----:B------:R-:W-:Y:S02]  /*64e0*/  @!P1 FSEL R49, R49, RZ, !P2 ;  /* 0x000000ff31319208 */ /* 0x000fe40005000000 */
[----:B------:R-:W-:Y:S01]  /*64f0*/  @!P1 ISETP.GE.AND P2, PT, R108, UR17, PT ;  /* 0x000000116c009c0c */ /* 0x000fe2000bf46270 */
[----:B------:R-:W-:Y:S01]  /*6500*/  FMUL.FTZ R113, R77, R113 ;  /* 0x000000714d717220 */ /* 0x000fe20000410000 */
[----:B------:R-:W-:Y:S01]  /*6510*/  @!P1 IADD3 R108, PT, PT, R198, 0x1, RZ ;  /* 0x00000001c66c9810 */ /* 0x000fe20007ffe0ff */
[----:B------:R-:W-:Y:S01]  /*6520*/  FFMA.FTZ R110, R78, R110, R109 ;  /* 0x0000006e4e6e7223 */ /* 0x000fe2000001006d */
[----:B------:R-:W-:Y:S01]  /*6530*/  @!P1 FSEL R50, R50, RZ, !P3 ;  /* 0x000000ff32329208 */ /* 0x000fe20005800000 */
[----:B------:R-:W-:Y:S01]  /*6540*/  FFMA.FTZ R109, R76, R112, R113 ;  /* 0x000000704c6d7223 */ /* 0x000fe20000010071 */
[----:B------:R-:W-:-:S02]  /*6550*/  @!P1 ISETP.GE.AND P3, PT, R108, UR17, PT ;  /* 0x000000116c009c0c */ /* 0x000fc4000bf66270 */
[----:B------:R-:W-:Y:S02]  /*6560*/  @!P1 FSEL R51, R51, RZ, !P4 ;  /* 0x000000ff33339208 */ /* 0x000fe40006000000 */
[C---:B------:R-:W-:Y:S02]  /*6570*/  @!P1 ISETP.GE.AND P4, PT, R198.reuse, UR17, PT ;  /* 0x00000011c6009c0c */ /* 0x040fe4000bf86270 */
[----:B------:R-:W-:Y:S01]  /*6580*/  @!P1 IADD3 R108, PT, PT, R198, 0x2, RZ ;  /* 0x00000002c66c9810 */ /* 0x000fe20007ffe0ff */
[----:B------:R-:W-:Y:S01]  /*6590*/  FFMA.FTZ R113, R79, R111, R110 ;  /* 0x0000006f4f717223 */ /* 0x000fe2000001006e */
[----:B------:R-:W-:Y:S01]  /*65a0*/  @!P1 FSEL R52, R52, RZ, !P4 ;  /* 0x000000ff34349208 */ /* 0x000fe20006000000 */
[----:B------:R-:W-:Y:S01]  /*65b0*/  FFMA.FTZ R114, R78, R114, R109 ;  /* 0x000000724e727223 */ /* 0x000fe2000001006d */
[----:B------:R-:W-:Y:S02]  /*65c0*/  @!P1 ISETP.GE.AND P4, PT, R108, UR17, PT ;  /* 0x000000116c009c0c */ /* 0x000fe4000bf86270 */
[----:B------:R-:W5:Y:S01]  /*65d0*/  LDG.E.128.CONSTANT R108, desc[UR12][R192.64+0x5400] ;  /* 0x0054000cc06c7981 */ /* 0x000f62000c1e9d00 */
[----:B------:R-:W-:-:S02]  /*65e0*/  @!P1 IADD3 R112, PT, PT, R198, 0x3, RZ ;  /* 0x00000003c6709810 */ /* 0x000fc40007ffe0ff */
[----:B------:R-:W-:Y:S02]  /*65f0*/  @!P1 FSEL R53, R53, RZ, !P6 ;  /* 0x000000ff35359208 */ /* 0x000fe40007000000 */
[----:B------:R-:W-:Y:S02]  /*6600*/  @!P1 ISETP.GE.AND P6, PT, R112, UR17, PT ;  /* 0x0000001170009c0c */ /* 0x000fe4000bfc6270 */
[----:B------:R-:W-:Y:S02]  /*6610*/  @!P1 IADD3 R112, PT, PT, R198, 0x1, RZ ;  /* 0x00000001c6709810 */ /* 0x000fe40007ffe0ff */
[----:B------:R-:W-:Y:S02]  /*6620*/  @!P1 FSEL R54, R54, RZ, !P5 ;  /* 0x000000ff36369208 */ /* 0x000fe40006800000 */
[----:B------:R-:W-:Y:S02]  /*6630*/  @!P1 FSEL R55, R55, RZ, !P2 ;  /* 0x000000ff37379208 */ /* 0x000fe40005000000 */
[----:B------:R-:W-:-:S02]  /*6640*/  @!P1 ISETP.GE.AND P5, PT, R112, UR17, PT ;  /* 0x0000001170009c0c */ /* 0x000fc4000bfa6270 */
[C---:B------:R-:W-:Y:S01]  /*6650*/  @!P1 ISETP.GE.AND P2, PT, R198.reuse, UR17, PT ;  /* 0x00000011c6009c0c */ /* 0x040fe2000bf46270 */
[C---:B------:R-:W-:Y:S01]  /*6660*/  FMUL.FTZ R117, R77.reuse, R117 ;  /* 0x000000754d757220 */ /* 0x040fe20000410000 */
[----:B------:R-:W-:Y:S02]  /*6670*/  @!P1 IADD3 R112, PT, PT, R198, 0x2, RZ ;  /* 0x00000002c6709810 */ /* 0x000fe40007ffe0ff */
[----:B------:R-:W-:Y:S01]  /*6680*/  @!P1 FSEL R56, R56, RZ, !P2 ;  /* 0x000000ff38389208 */ /* 0x000fe20005000000 */
[----:B------:R-:W-:Y:S01]  /*6690*/  FMUL.FTZ R121, R77, R121 ;  /* 0x000000794d797220 */ /* 0x000fe20000410000 */
[----:B------:R-:W-:Y:S01]  /*66a0*/  @!P1 ISETP.GE.AND P2, PT, R112, UR17, PT ;  /* 0x0000001170009c0c */ /* 0x000fe2000bf46270 */
[----:B------:R-:W-:Y:S01]  /*66b0*/  FFMA.FTZ R117, R76, R116, R117 ;  /* 0x000000744c757223 */ /* 0x000fe20000010075 */
[----:B------:R-:W-:Y:S01]  /*66c0*/  @!P1 IADD3 R112, PT, PT, R198, 0x3, RZ ;  /* 0x00000003c6709810 */ /* 0x000fe20007ffe0ff */
[----:B------:R-:W-:Y:S01]  /*66d0*/  FFMA.FTZ R121, R76, R120, R121 ;  /* 0x000000784c797223 */ /* 0x000fe20000010079 */
[----:B------:R-:W-:Y:S01]  /*66e0*/  @!P1 FSEL R57, R57, RZ, !P3 ;  /* 0x000000ff39399208 */ /* 0x000fe20005800000 */
[----:B------:R-:W-:Y:S01]  /*66f0*/  FFMA.FTZ R118, R78, R118, R117 ;  /* 0x000000764e767223 */ /* 0x000fe20000010075 */
[----:B------:R-:W-:Y:S01]  /*6700*/  @!P1 ISETP.GE.AND P3, PT, R112, UR17, PT ;  /* 0x0000001170009c0c */ /* 0x000fe2000bf66270 */
[----:B------:R-:W-:Y:S01]  /*6710*/  FADD.FTZ R238, R113, R238 ;  /* 0x000000ee71ee7221 */ /* 0x000fe20000010000 */
[----:B------:R-:W-:Y:S01]  /*6720*/  FFMA.FTZ R116, R79, R115, R114 ;  /* 0x000000734f747223 */ /* 0x000fe20000010072 */
[C---:B------:R-:W-:Y:S01]  /*6730*/  @!P1 IADD3 R117, PT, PT, R198.reuse, 0x1, RZ ;  /* 0x00000001c6759810 */ /* 0x040fe20007ffe0ff */
[----:B------:R-:W5:Y:S01]  /*6740*/  LDG.E.128.CONSTANT R112, desc[UR12][R192.64+0x5600] ;  /* 0x0056000cc0707981 */ /* 0x000f62000c1e9d00 */
        /* <DEDUP_REMOVED lines=8> */
[C---:B------:R-:W-:Y:S02]  /*67d0*/  @!P1 ISETP.GE.AND P3, PT, R198.reuse, UR17, PT ;  /* 0x00000011c6009c0c */ /* 0x040fe4000bf66270 */
[C---:B------:R-:W-:Y:S02]  /*67e0*/  @!P1 IADD3 R117, PT, PT, R198.reuse, 0x2, RZ ;  /* 0x00000002c6759810 */ /* 0x040fe40007ffe0ff */
[----:B------:R-:W-:Y:S02]  /*67f0*/  @!P1 IADD3 R120, PT, PT, R198, 0x2, RZ ;  /* 0x00000002c6789810 */ /* 0x000fe40007ffe0ff */
[----:B------:R-:W-:Y:S02]  /*6800*/  @!P1 FSEL R60, R60, RZ, !P6 ;  /* 0x000000ff3c3c9208 */ /* 0x000fe40007000000 */
[----:B------:R-:W-:-:S02]  /*6810*/  @!P1 FSEL R64, R64, RZ, !P3 ;  /* 0x000000ff40409208 */ /* 0x000fc40005800000 */
[----:B------:R-:W-:Y:S02]  /*6820*/  @!P1 ISETP.GE.AND P6, PT, R117, UR17, PT ;  /* 0x0000001175009c0c */ /* 0x000fe4000bfc6270 */
[----:B------:R-:W-:Y:S02]  /*6830*/  @!P1 ISETP.GE.AND P3, PT, R120, UR17, PT ;  /* 0x0000001178009c0c */ /* 0x000fe4000bf66270 */
[C---:B------:R-:W-:Y:S02]  /*6840*/  @!P1 IADD3 R117, PT, PT, R198.reuse, 0x3, RZ ;  /* 0x00000003c6759810 */ /* 0x040fe40007ffe0ff */
[----:B------:R-:W-:Y:S01]  /*6850*/  @!P1 IADD3 R120, PT, PT, R198, 0x3, RZ ;  /* 0x00000003c6789810 */ /* 0x000fe20007ffe0ff */
[----:B------:R-:W-:Y:S01]  /*6860*/  FFMA.FTZ R122, R78, R122, R121 ;  /* 0x0000007a4e7a7223 */ /* 0x000fe20000010079 */
[----:B------:R-:W-:Y:S02]  /*6870*/  @!P1 FSEL R61, R61, RZ, !P5 ;  /* 0x000000ff3d3d9208 */ /* 0x000fe40006800000 */
[----:B------:R-:W-:Y:S01]  /*6880*/  @!P1 FSEL R65, R65, RZ, !P4 ;  /* 0x000000ff41419208 */ /* 0x000fe20006000000 */
[----:B------:R-:W-:Y:S01]  /*6890*/  FADD.FTZ R237, R116, R237 ;  /* 0x000000ed74ed7221 */ /* 0x000fe20000010000 */
[----:B------:R-:W-:Y:S01]  /*68a0*/  @!P1 ISETP.GE.AND P5, PT, R117, UR17, PT ;  /* 0x0000001175009c0c */ /* 0x000fe2000bfa6270 */
[----:B------:R-:W-:Y:S01]  /*68b0*/  FFMA.FTZ R121, R79, R119, R118 ;  /* 0x000000774f797223 */ /* 0x000fe20000010076 */
[----:B------:R-:W-:Y:S01]  /*68c0*/  @!P1 ISETP.GE.AND P4, PT, R120, UR17, PT ;  /* 0x0000001178009c0c */ /* 0x000fe2000bf86270 */
[----:B------:R-:W5:Y:S01]  /*68d0*/  LDG.E.128.CONSTANT R116, desc[UR12][R192.64+0x5800] ;  /* 0x0058000cc0747981 */ /* 0x000f62000c1e9d00 */
[----:B------:R-:W-:-:S02]  /*68e0*/  @!P1 IADD3 R120, PT, PT, R198, 0x1, RZ ;  /* 0x00000001c6789810 */ /* 0x000fc40007ffe0ff */
[----:B------:R-:W-:Y:S02]  /*68f0*/  @!P1 FSEL R66, R66, RZ, !P6 ;  /* 0x000000ff42429208 */ /* 0x000fe40007000000 */
[----:B------:R-:W-:Y:S02]  /*6900*/  @!P1 FSEL R67, R67, RZ, !P5 ;  /* 0x000000ff43439208 */ /* 0x000fe40006800000 */
[----:B------:R-:W-:Y:S02]  /*6910*/  @!P1 ISETP.GE.AND P6, PT, R120, UR17, PT ;  /* 0x0000001178009c0c */ /* 0x000fe4000bfc6270 */
[C---:B------:R-:W-:Y:S02]  /*6920*/  @!P1 ISETP.GE.AND P5, PT, R198.reuse, UR17, PT ;  /* 0x00000011c6009c0c */ /* 0x040fe4000bfa6270 */
        /* <DEDUP_REMOVED lines=8> */
[----:B------:R-:W-:Y:S01]  /*69b0*/  FADD.FTZ R236, R121, R236 ;  /* 0x000000ec79ec7221 */ /* 0x000fe20000010000 */
[----:B------:R-:W-:Y:S01]  /*69c0*/  @!P1 ISETP.GE.AND P2, PT, R120, UR17, PT ;  /* 0x0000001178009c0c */ /* 0x000fe2000bf46270 */
[----:B------:R-:W-:Y:S01]  /*69d0*/  FADD.FTZ R235, R122, R235 ;  /* 0x000000eb7aeb7221 */ /* 0x000fe20000010000 */
[----:B------:R-:W-:Y:S01]  /*69e0*/  @!P1 IADD3 R124, PT, PT, R198, 0x1, RZ ;  /* 0x00000001c67c9810 */ /* 0x000fe20007ffe0ff */
[----:B------:R-:W5:Y:S01]  /*69f0*/  LDG.E.128.CONSTANT R120, desc[UR12][R192.64+0x5a00] ;  /* 0x005a000cc0787981 */ /* 0x000f62000c1e9d00 */
[----:B------:R-:W-:-:S02]  /*6a00*/  @!P1 FSEL R70, R70, RZ, !P3 ;  /* 0x000000ff46469208 */ /* 0x000fc40005800000 */
[----:B------:R-:W-:Y:S02]  /*6a10*/  @!P1 FSEL R71, R71, RZ, !P4 ;  /* 0x000000ff47479208 */ /* 0x000fe40006000000 */
[----:B------:R-:W-:Y:S02]  /*6a20*/  @!P1 ISETP.GE.AND P3, PT, R124, UR17, PT ;  /* 0x000000117c009c0c */ /* 0x000fe4000bf66270 */
[C---:B------:R-:W-:Y:S01]  /*6a30*/  @!P1 ISETP.GE.AND P4, PT, R198.reuse, UR17, PT ;  /* 0x00000011c6009c0c */ /* 0x040fe2000bf86270 */
[----:B------:R-:W-:Y:S01]  /*6a40*/  FMUL.FTZ R129, R77, R129 ;  /* 0x000000814d817220 */ /* 0x000fe20000410000 */
[----:B------:R-:W-:Y:S01]  /*6a50*/  @!P1 IADD3 R124, PT, PT, R198, 0x2, RZ ;  /* 0x00000002c67c9810 */ /* 0x000fe20007ffe0ff */
[----:B------:R-:W-:Y:S01]  /*6a60*/  FFMA.FTZ R126, R78, R126, R125 ;  /* 0x0000007e4e7e7223 */ /* 0x000fe2000001007d */
[----:B------:R-:W-:Y:S01]  /*6a70*/  @!P1 FSEL R72, R72, RZ, !P4 ;  /* 0x000000ff48489208 */ /* 0x000fe20006000000 */
[----:B------:R-:W-:Y:S01]  /*6a80*/  FFMA.FTZ R125, R76, R128, R129 ;  /* 0x000000804c7d7223 */ /* 0x000fe20000010081 */
[----:B------:R-:W-:-:S02]  /*6a90*/  @!P1 ISETP.GE.AND P4, PT, R124, UR17, PT ;  /* 0x000000117c009c0c */ /* 0x000fc4000bf86270 */
[----:B------:R-:W-:Y:S01]  /*6aa0*/  @!P1 IADD3 R124, PT, PT, R198, 0x3, RZ ;  /* 0x00000003c67c9810 */ /* 0x000fe20007ffe0ff */
[----:B------:R-:W-:Y:S01]  /*6ab0*/  FFMA.FTZ R129, R79, R127, R126 ;  /* 0x0000007f4f817223 */ /* 0x000fe2000001007e */
[----:B------:R-:W-:Y:S01]  /*6ac0*/  @!P1 FSEL R73, R73, RZ, !P6 ;  /* 0x000000ff49499208 */ /* 0x000fe20007000000 */
[----:B------:R-:W-:Y:S01]  /*6ad0*/  FFMA.FTZ R130, R78, R130, R125 ;  /* 0x000000824e827223 */ /* 0x000fe2000001007d */
[----:B------:R-:W-:Y:S02]  /*6ae0*/  @!P1 ISETP.GE.AND P6, PT, R124, UR17, PT ;  /* 0x000000117c009c0c */ /* 0x000fe4000bfc6270 */
[----:B------:R-:W5:Y:S01]  /*6af0*/  LDG.E.128.CONSTANT R124, desc[UR12][R192.64+0x5c00] ;  /* 0x005c000cc07c7981 */ /* 0x000f62000c1e9d00 */
[----:B------:R-:W-:Y:S02]  /*6b00*/  @!P1 IADD3 R128, PT, PT, R198, 0x1, RZ ;  /* 0x00000001c6809810 */ /* 0x000fe40007ffe0ff */
[----:B------:R-:W-:Y:S01]  /*6b10*/  @!P1 FSEL R74, R74, RZ, !P5 ;  /* 0x000000ff4a4a9208 */ /* 0x000fe20006800000 */
[----:B------:R-:W-:Y:S01]  /*6b20*/  FMUL.FTZ R133, R77, R133 ;  /* 0x000000854d857220 */ /* 0x000fe20000410000 */
[----:B------:R-:W-:-:S02]  /*6b30*/  @!P1 ISETP.GE.AND P5, PT, R128, UR17, PT ;  /* 0x0000001180009c0c */ /* 0x000fc4000bfa6270 */
[----:B------:R-:W-:Y:S02]  /*6b40*/  @!P1 FSEL R75, R75, RZ, !P2 ;  /* 0x000000ff4b4b9208 */ /* 0x000fe40005000000 */
[C---:B------:R-:W-:Y:S02]  /*6b50*/  @!P1 ISETP.GE.AND P2, PT, R198.reuse, UR17, PT ;  /* 0x00000011c6009c0c */ /* 0x040fe4000bf46270 */
[----:B------:R-:W-:Y:S01]  /*6b60*/  @!P1 IADD3 R128, PT, PT, R198, 0x2, RZ ;  /* 0x00000002c6809810 */ /* 0x000fe20007ffe0ff */
[----:B------:R-:W-:Y:S01]  /*6b70*/  FFMA.FTZ R133, R76, R132, R133 ;  /* 0x000000844c857223 */ /* 0x000fe20000010085 */
[----:B------:R-:W-:Y:S01]  /*6b80*/  @!P1 FSEL R80, R80, RZ, !P2 ;  /* 0x000000ff50509208 */ /* 0x000fe20005000000 */
[----:B------:R-:W-:Y:S01]  /*6b90*/  FADD.FTZ R234, R129, R234 ;  /* 0x000000ea81ea7221 */ /* 0x000fe20000010000 */
[----:B------:R-:W-:Y:S01]  /*6ba0*/  @!P1 ISETP.GE.AND P2, PT, R128, UR17, PT ;  /* 0x0000001180009c0c */ /* 0x000fe2000bf46270 */
[----:B------:R-:W-:Y:S02]  /*6bb0*/  FFMA.FTZ R132, R79, R131, R130 ;  /* 0x000000834f847223 */ /* 0x000fe40000010082 */
[----:B------:R-:W5:Y:S01]  /*6bc0*/  LDG.E.128.CONSTANT R128, desc[UR12][R192.64+0x5e00] ;  /* 0x005e000cc0807981 */ /* 0x000f62000c1e9d00 */
[----:B------:R-:W-:Y:S01]  /*6bd0*/  FFMA.FTZ R134, R78, R134, R133 ;  /* 0x000000864e867223 */ /* 0x000fe20000010085 */
[----:B------:R-:W-:Y:S01]  /*6be0*/  @!P1 IADD3 R133, PT, PT, R198, 0x3, RZ ;  /* 0x00000003c6859810 */ /* 0x000fe20007ffe0ff */
[----:B------:R-:W-:Y:S01]  /*6bf0*/  FMUL.FTZ R137, R77, R137 ;  /* 0x000000894d897220 */ /* 0x000fe20000410000 */
[----:B------:R-:W-:-:S02]  /*6c00*/  @!P1 FSEL R81, R81, RZ, !P3 ;  /* 0x000000ff51519208 */ /* 0x000fc40005800000 */
[----:B------:R-:W-:Y:S01]  /*6c10*/  @!P1 ISETP.GE.AND P3, PT, R133, UR17, PT ;  /* 0x0000001185009c0c */ /* 0x000fe2000bf66270 */
[----:B------:R-:W-:Y:S01]  /*6c20*/  FFMA.FTZ R137, R76, R136, R137 ;  /* 0x000000884c897223 */ /* 0x000fe20000010089 */
[----:B------:R-:W-:Y:S01]  /*6c30*/  @!P1 IADD3 R133, PT, PT, R198, 0x1, RZ ;  /* 0x00000001c6859810 */ /* 0x000fe20007ffe0ff */
[----:B------:R-:W-:Y:S01]  /*6c40*/  FADD.FTZ R233, R132, R233 ;  /* 0x000000e984e97221 */ /* 0x000fe20000010000 */
[----:B------:R-:W-:Y:S01]  /*6c50*/  @!P1 FSEL R82, R82, RZ, !P4 ;  /* 0x000000ff52529208 */ /* 0x000fe20006000000 */
[----:B------:R-:W-:Y:S01]  /*6c60*/  FFMA.FTZ R138, R78, R138, R137 ;  /* 0x0000008a4e8a7223 */ /* 0x000fe20000010089 */
[----:B------:R-:W-:Y:S01]  /*6c70*/  @!P1 ISETP.GE.AND P4, PT, R133, UR17, PT ;  /* 0x0000001185009c0c */ /* 0x000fe2000bf86270 */
[----:B------:R-:W-:Y:S02]  /*6c80*/  FFMA.FTZ R137, R79, R135, R134 ;  /* 0x000000874f897223 */ /* 0x000fe40000010086 */
[----:B------:R-:W5:Y:S01]  /*6c90*/  LDG.E.128.CONSTANT R132, desc[UR12][R192.64+0x6000] ;  /* 0x0060000cc0847981 */ /* 0x000f62000c1e9d00 */
[----:B------:R-:W-:-:S02]  /*6ca0*/  @!P1 FSEL R83, R83, RZ, !P6 ;  /* 0x000000ff53539208 */ /* 0x000fc40007000000 */
[C---:B------:R-:W-:Y:S02]  /*6cb0*/  @!P1 ISETP.GE.AND P6, PT, R198.reuse, UR17, PT ;  /* 0x00000011c6009c0c */ /* 0x040fe4000bfc6270 */
[----:B------:R-:W-:Y:S02]  /*6cc0*/  @!P1 IADD3 R136, PT, PT, R198, 0x2, RZ ;  /* 0x00000002c6889810 */ /* 0x000fe40007ffe0ff */
        /* <DEDUP_REMOVED lines=8> */
[----:B------:R-:W-:-:S02]  /*6d50*/  FADD.FTZ R231, R138, R231 ;  /* 0x000000e78ae77221 */ /* 0x000fc40000010000 */
[----:B------:R-:W5:Y:S01]  /*6d60*/  LDG.E.128.CONSTANT R136, desc[UR12][R192.64+0x6200] ;  /* 0x0062000cc0887981 */ /* 0x000f62000c1e9d00 */
[----:B------:R-:W-:Y:S01]  /*6d70*/  FFMA.FTZ R141, R76, R140, R141 ;  /* 0x0000008c4c8d7223 */ /* 0x000fe2000001008d */
[----:B------:R-:W-:Y:S01]  /*6d80*/  @!P1 IADD3 R140, PT, PT, R198, 0x1, RZ ;  /* 0x00000001c68c9810 */ /* 0x000fe20007ffe0ff */
[----:B------:R-:W-:Y:S01]  /*6d90*/  FMUL.FTZ R145, R77, R145 ;  /* 0x000000914d917220 */ /* 0x000fe20000410000 */
[----:B------:R-:W-:Y:S01]  /*6da0*/  @!P1 FSEL R86, R86, RZ, !P2 ;  /* 0x000000ff56569208 */ /* 0x000fe20005000000 */
[----:B------:R-:W-:Y:S01]  /*6db0*/  FFMA.FTZ R142, R78, R142, R141 ;  /* 0x0000008e4e8e7223 */ /* 0x000fe2000001008d */
[----:B------:R-:W-:Y:S01]  /*6dc0*/  @!P1 ISETP.GE.AND P2, PT, R140, UR17, PT ;  /* 0x000000118c009c0c */ /* 0x000fe2000bf46270 */
[----:B------:R-:W-:Y:S01]  /*6dd0*/  FFMA.FTZ R141, R76, R144, R145 ;  /* 0x000000904c8d7223 */ /* 0x000fe20000010091 */
[----:B------:R-:W-:Y:S02]  /*6de0*/  @!P1 FSEL R87, R87, RZ, !P3 ;  /* 0x000000ff57579208 */ /* 0x000fe40005800000 */
[----:B------:R-:W-:-:S02]  /*6df0*/  @!P1 ISETP.GE.AND P3, PT, R198, UR17, PT ;  /* 0x00000011c6009c0c */ /* 0x000fc4000bf66270 */
[----:B------:R-:W-:Y:S01]  /*6e00*/  @!P1 IADD3 R140, PT, PT, R198, 0x2, RZ ;  /* 0x00000002c68c9810 */ /* 0x000fe20007ffe0ff */
[----:B------:R-:W-:Y:S01]  /*6e10*/  FFMA.FTZ R145, R79, R143, R142 ;  /* 0x0000008f4f917223 */ /* 0x000fe2000001008e */
[----:B------:R-:W-:Y:S01]  /*6e20*/  @!P1 FSEL R88, R88, RZ, !P3 ;  /* 0x000000ff58589208 */ /* 0x000fe20005800000 */
[----:B------:R-:W-:Y:S01]  /*6e30*/  FFMA.FTZ R146, R78, R146, R141 ;  /* 0x000000924e927223 */ /* 0x000fe2000001008d */
[----:B------:R-:W-:Y:S02]  /*6e40*/  @!P1 ISETP.GE.AND P3, PT, R140, UR17, PT ;  /* 0x000000118c009c0c */ /* 0x000fe4000bf66270 */
[----:B------:R-:W5:Y:S01]  /*6e50*/  LDG.E.128.CONSTANT R140, desc[UR12][R192.64+0x6400] ;  /* 0x0064000cc08c7981 */ /* 0x000f62000c1e9d00 */
[----:B------:R-:W-:Y:S01]  /*6e60*/  @!P1 IADD3 R144, PT, PT, R198, 0x3, RZ ;  /* 0x00000003c6909810 */ /* 0x000fe20007ffe0ff */
[----:B------:R-:W-:Y:S01]  /*6e70*/  FMUL.FTZ R149, R77, R149 ;  /* 0x000000954d957220 */ /* 0x000fe20000410000 */
[----:B------:R-:W-:Y:S02]  /*6e80*/  @!P1 FSEL R89, R89, RZ, !P4 ;  /* 0x000000ff59599208 */ /* 0x000fe40006000000 */
[----:B------:R-:W-:Y:S01]  /*6e90*/  @!P1 ISETP.GE.AND P4, PT, R144, UR17, PT ;  /* 0x0000001190009c0c */ /* 0x000fe2000bf86270 */
[----:B------:R-:W-:Y:S01]  /*6ea0*/  FFMA.FTZ R149, R76, R148, R149 ;  /* 0x000000944c957223 */ /* 0x000fe20000010095 */
[----:B------:R-:W-:-:S02]  /*6eb0*/  @!P1 IADD3 R144, PT, PT, R198, 0x1, RZ ;  /* 0x00000001c6909810 */ /* 0x000fc40007ffe0ff */
[----:B------:R-:W-:Y:S01]  /*6ec0*/  @!P1 FSEL R91, R91, RZ, !P5 ;  /* 0x000000ff5b5b9208 */ /* 0x000fe20006800000 */
[----:B------:R-:W-:Y:S01]  /*6ed0*/  FFMA.FTZ R150, R78, R150, R149 ;  /* 0x000000964e967223 */ /* 0x000fe20000010095 */
[----:B------:R-:W-:Y:S01]  /*6ee0*/  @!P1 FSEL R90, R90, RZ, !P6 ;  /* 0x000000ff5a5a9208 */ /* 0x000fe20007000000 */
[----:B------:R-:W-:Y:S01]  /*6ef0*/  FADD.FTZ R230, R145, R230 ;  /* 0x000000e691e67221 */ /* 0x000fe20000010000 */
[----:B------:R-:W-:Y:S01]  /*6f00*/  @!P1 ISETP.GE.AND P5, PT, R198, UR17, PT ;  /* 0x00000011c6009c0c */ /* 0x000fe2000bfa6270 */
[----:B------:R-:W-:Y:S01]  /*6f10*/  FFMA.FTZ R148, R79, R147, R146 ;  /* 0x000000934f947223 */ /* 0x000fe20000010092 */
[----:B------:R-:W-:Y:S02]  /*6f20*/  @!P1 ISETP.GE.AND P6, PT, R144, UR17, PT ;  /* 0x0000001190009c0c */ /* 0x000fe4000bfc6270 */
[----:B------:R-:W-:Y:S01]  /*6f30*/  @!P1 IADD3 R149, PT, PT, R198, 0x2, RZ ;  /* 0x00000002c6959810 */ /* 0x000fe20007ffe0ff */
[----:B------:R-:W5:Y:S01]  /*6f40*/  LDG.E.128.CONSTANT R144, desc[UR12][R192.64+0x6600] ;  /* 0x0066000cc0907981 */ /* 0x000f62000c1e9d00 */
[----:B--2---:R-:W-:-:S02]  /*6f50*/  @!P1 FSEL R92, R92, RZ, !P5 ;  /* 0x000000ff5c5c9208 */ /* 0x004fc40006800000 */
[----:B------:R-:W-:Y:S01]  /*6f60*/  @!P1 ISETP.GE.AND P5, PT, R149, UR17, PT ;  /* 0x0000001195009c0c */ /* 0x000fe2000bfa6270 */
[----:B------:R-:W-:Y:S01]  /*6f70*/  FMUL.FTZ R157, R77, R157 ;  /* 0x0000009d4d9d7220 */ /* 0x000fe20000410000 */
[----:B------:R-:W-:Y:S02]  /*6f80*/  @!P1 IADD3 R149, PT, PT, R198, 0x3, RZ ;  /* 0x00000003c6959810 */ /* 0x000fe40007ffe0ff */
[----:B------:R-:W-:Y:S01]  /*6f90*/  @!P1 FSEL R93, R93, RZ, !P2 ;  /* 0x000000ff5d5d9208 */ /* 0x000fe20005000000 */
[----:B------:R-:W-:Y:S01]  /*6fa0*/  FFMA.FTZ R157, R76, R156, R157 ;  /* 0x0000009c4c9d7223 */ /* 0x000fe2000001009d */
[----:B------:R-:W-:Y:S01]  /*6fb0*/  @!P1 ISETP.GE.AND P2, PT, R149, UR17, PT ;  /* 0x0000001195009c0c */ /* 0x000fe2000bf46270 */
[----:B------:R-:W-:Y:S01]  /*6fc0*/  FMUL.FTZ R149, R77, R153 ;  /* 0x000000994d957220 */ /* 0x000fe20000410000 */
[----:B------:R-:W-:Y:S01]  /*6fd0*/  FADD.FTZ R229, R148, R229 ;  /* 0x000000e594e57221 */ /* 0x000fe20000010000 */
[----:B------:R-:W-:Y:S01]  /*6fe0*/  FFMA.FTZ R158, R78, R158, R157 ;  /* 0x0000009e4e9e7223 */ /* 0x000fe2000001009d */
[----:B------:R-:W-:Y:S01]  /*6ff0*/  FFMA.FTZ R153, R79, R151, R150 ;  /* 0x000000974f997223 */ /* 0x000fe20000010096 */
[----:B------:R-:W-:-:S02]  /*7000*/  FFMA.FTZ R157, R76, R152, R149 ;  /* 0x000000984c9d7223 */ /* 0x000fc40000010095 */
[----:B------:R-:W2:Y:S01]  /*7010*/  LDG.E.128.CONSTANT R148, desc[UR12][R192.64+0x6800] ;  /* 0x0068000cc0947981 */ /* 0x000ea2000c1e9d00 */
[----:B------:R-:W-:Y:S02]  /*7020*/  @!P1 IADD3 R152, PT, PT, R198, 0x1, RZ ;  /* 0x00000001c6989810 */ /* 0x000fe40007ffe0ff */
[----:B------:R-:W-:Y:S01]  /*7030*/  @!P1 FSEL R94, R94, RZ, !P3 ;  /* 0x000000ff5e5e9208 */ /* 0x000fe20005800000 */
[----:B------:R-:W-:Y:S01]  /*7040*/  FFMA.FTZ R154, R78, R154, R157 ;  /* 0x0000009a4e9a7223 */ /* 0x000fe2000001009d */
[----:B------:R-:W-:Y:S02]  /*7050*/  @!P1 ISETP.GE.AND P3, PT, R152, UR17, PT ;  /* 0x0000001198009c0c */ /* 0x000fe4000bf66270 */
[----:B------:R-:W-:Y:S02]  /*7060*/  @!P1 FSEL R95, R95, RZ, !P4 ;  /* 0x000000ff5f5f9208 */ /* 0x000fe40006000000 */
[C---:B------:R-:W-:Y:S02]  /*7070*/  @!P1 ISETP.GE.AND P4, PT, R198.reuse, UR17, PT ;  /* 0x00000011c6009c0c */ /* 0x040fe4000bf86270 */
[----:B------:R-:W-:Y:S01]  /*7080*/  @!P1 IADD3 R152, PT, PT, R198, 0x2, RZ ;  /* 0x00000002c6989810 */ /* 0x000fe20007ffe0ff */
[----:B------:R-:W-:Y:S01]  /*7090*/  FADD.FTZ R228, R153, R228 ;  /* 0x000000e499e47221 */ /* 0x000fe20000010000 */
[----:B---3--:R-:W-:Y:S01]  /*70a0*/  @!P1 FSEL R96, R96, RZ, !P4 ;  /* 0x000000ff60609208 */ /* 0x008fe20006000000 */
[----:B------:R-:W-:Y:S01]  /*70b0*/  FFMA.FTZ R157, R79, R155, R154 ;  /* 0x0000009b4f9d7223 */ /* 0x000fe2000001009a */
[----:B------:R-:W-:-:S02]  /*70c0*/  @!P1 ISETP.GE.AND P4, PT, R152, UR17, PT ;  /* 0x0000001198009c0c */ /* 0x000fc4000bf86270 */
[----:B------:R-:W3:Y:S01]  /*70d0*/  LDG.E.128.CONSTANT R152, desc[UR12][R192.64+0x6a00] ;  /* 0x006a000cc0987981 */ /* 0x000ee2000c1e9d00 */
[----:B------:R-:W-:Y:S02]  /*70e0*/  @!P1 IADD3 R156, PT, PT, R198, 0x3, RZ ;  /* 0x00000003c69c9810 */ /* 0x000fe40007ffe0ff */
[----:B------:R-:W-:Y:S01]  /*70f0*/  @!P1 FSEL R97, R97, RZ, !P6 ;  /* 0x000000ff61619208 */ /* 0x000fe20007000000 */
[----:B------:R-:W-:Y:S01]  /*7100*/  FFMA.FTZ R158, R79, R159, R158 ;  /* 0x0000009f4f9e7223 */ /* 0x000fe2000001009e */
[----:B------:R-:W-:Y:S02]  /*7110*/  @!P1 ISETP.GE.AND P6, PT, R156, UR17, PT ;  /* 0x000000119c009c0c */ /* 0x000fe4000bfc6270 */
[----:B------:R-:W-:Y:S01]  /*7120*/  @!P1 IADD3 R156, PT, PT, R198, 0x1, RZ ;  /* 0x00000001c69c9810 */ /* 0x000fe20007ffe0ff */
[----:B------:R-:W-:Y:S01]  /*7130*/  FADD.FTZ R227, R158, R227 ;  /* 0x000000e39ee37221 */ /* 0x000fe20000010000 */
[----:B------:R-:W-:Y:S01]  /*7140*/  @!P1 FSEL R98, R98, RZ, !P5 ;  /* 0x000000ff62629208 */ /* 0x000fe20006800000 */
[----:B------:R-:W-:Y:S01]  /*7150*/  FADD.FTZ R226, R157, R226 ;  /* 0x000000e29de27221 */ /* 0x000fe20000010000 */
[----:B------:R-:W-:-:S02]  /*7160*/  @!P1 ISETP.GE.AND P5, PT, R156, UR17, PT ;  /* 0x000000119c009c0c */ /* 0x000fc4000bfa6270 */
[----:B------:R-:W3:Y:S01]  /*7170*/  LDG.E.128.CONSTANT R156, desc[UR12][R192.64+0x6c00] ;  /* 0x006c000cc09c7981 */ /* 0x000ee2000c1e9d00 */
[----:B------:R-:W-:Y:S02]  /*7180*/  @!P1 FSEL R99, R99, RZ, !P2 ;  /* 0x000000ff63639208 */ /* 0x000fe40005000000 */
[C---:B------:R-:W-:Y:S02]  /*7190*/  @!P1 ISETP.GE.AND P2, PT, R198.reuse, UR17, PT ;  /* 0x00000011c6009c0c */ /* 0x040fe4000bf46270 */
[----:B------:R-:W-:Y:S02]  /*71a0*/  @!P1 IADD3 R160, PT, PT, R198, 0x2, RZ ;  /* 0x00000002c6a09810 */ /* 0x000fe40007ffe0ff */
[----:B----4-:R-:W-:Y:S02]  /*71b0*/  @!P1 FSEL R100, R100, RZ, !P2 ;  /* 0x000000ff64649208 */ /* 0x010fe40005000000 */
[----:B------:R-:W-:Y:S02]  /*71c0*/  @!P1 ISETP.GE.AND P2, PT, R160, UR17, PT ;  /* 0x00000011a0009c0c */ /* 0x000fe4000bf46270 */
[----:B------:R-:W-:Y:S01]  /*71d0*/  @!P1 IADD3 R160, PT, PT, R198, 0x3, RZ ;  /* 0x00000003c6a09810 */ /* 0x000fe20007ffe0ff */
[----:B------:R-:W-:Y:S01]  /*71e0*/  FMUL.FTZ R165, R77, R165 ;  /* 0x000000a54da57220 */ /* 0x000fe20000410000 */
[----:B------:R-:W-:-:S02]  /*71f0*/  @!P1 FSEL R101, R101, RZ, !P3 ;  /* 0x000000ff65659208 */ /* 0x000fc40005800000 */
[----:B------:R-:W-:Y:S02]  /*7200*/  @!P1 ISETP.GE.AND P3, PT, R160, UR17, PT ;  /* 0x00000011a0009c0c */ /* 0x000fe4000bf66270 */
[----:B------:R-:W4:Y:S01]  /*7210*/  LDG.E.128.CONSTANT R160, desc[UR12][R192.64+0x6e00] ;  /* 0x006e000cc0a07981 */ /* 0x000f22000c1e9d00 */
[----:B------:R-:W-:Y:S01]  /*7220*/  FFMA.FTZ R165, R76, R164, R165 ;  /* 0x000000a44ca57223 */ /* 0x000fe200000100a5 */
[----:B------:R-:W-:Y:S02]  /*7230*/  @!P1 IADD3 R164, PT, PT, R198, 0x1, RZ ;  /* 0x00000001c6a49810 */ /* 0x000fe40007ffe0ff */
[----:B------:R-:W-:Y:S01]  /*7240*/  @!P1 FSEL R102, R102, RZ, !P4 ;  /* 0x000000ff66669208 */ /* 0x000fe20006000000 */
[----:B------:R-:W-:Y:S01]  /*7250*/  FMUL.FTZ R169, R77, R169 ;  /* 0x000000a94da97220 */ /* 0x000fe20000410000 */
[----:B------:R-:W-:Y:S01]  /*7260*/  @!P1 ISETP.GE.AND P4, PT, R164, UR17, PT ;  /* 0x00000011a4009c0c */ /* 0x000fe2000bf86270 */
[----:B------:R-:W-:Y:S01]  /*7270*/  FFMA.FTZ R166, R78, R166, R165 ;  /* 0x000000a64ea67223 */ /* 0x000fe200000100a5 */
[----:B------:R-:W-:-:S02]  /*7280*/  @!P1 FSEL R103, R103, RZ, !P6 ;  /* 0x000000ff67679208 */ /* 0x000fc40007000000 */
[C---:B------:R-:W-:Y:S02]  /*7290*/  @!P1 ISETP.GE.AND P6, PT, R198.reuse, UR17, PT ;  /* 0x00000011c6009c0c */ /* 0x040fe4000bfc6270 */
[----:B------:R-:W-:Y:S01]  /*72a0*/  @!P1 IADD3 R164, PT, PT, R198, 0x2, RZ ;  /* 0x00000002c6a49810 */ /* 0x000fe20007ffe0ff */
[----:B------:R-:W-:Y:S01]  /*72b0*/  FFMA.FTZ R169, R76, R168, R169 ;  /* 0x000000a84ca97223 */ /* 0x000fe200000100a9 */
[----:B-----5:R-:W-:Y:S01]  /*72c0*/  @!P1 FSEL R104, R104, RZ, !P6 ;  /* 0x000000ff68689208 */ /* 0x020fe20007000000 */
[----:B------:R-:W-:Y:S01]  /*72d0*/  FFMA.FTZ R168, R79, R167, R166 ;  /* 0x000000a74fa87223 */ /* 0x000fe200000100a6 */
[----:B------:R-:W-:Y:S02]  /*72e0*/  @!P1 ISETP.GE.AND P6, PT, R164, UR17, PT ;  /* 0x00000011a4009c0c */ /* 0x000fe4000bfc6270 */
        /* <DEDUP_REMOVED lines=26> */
[----:B------:R-:W-:Y:S01]  /*7490*/  FFMA.FTZ R177, R76, R176, R177 ;  /* 0x000000b04cb17223 */ /* 0x000fe200000100b1 */
[----:B------:R-:W5:Y:S03]  /*74a0*/  LDG.E.128.CONSTANT R172, desc[UR12][R192.64+0x7400] ;  /* 0x0074000cc0ac7981 */ /* 0x000f66000c1e9d00 */
[----:B------:R-:W-:-:S04]  /*74b0*/  FFMA.FTZ R178, R78, R178, R177 ;  /* 0x000000b24eb27223 */ /* 0x000fc800000100b1 */
[----:B------:R-:W-:-:S04]  /*74c0*/  FFMA.FTZ R178, R79, R179, R178 ;  /* 0x000000b34fb27223 */ /* 0x000fc800000100b2 */
[----:B------:R-:W-:Y:S02]  /*74d0*/  FADD.FTZ R223, R178, R223 ;  /* 0x000000dfb2df7221 */ /* 0x000fe40000010000 */
[----:B------:R-:W5:Y:S01]  /*74e0*/  LDG.E.128.CONSTANT R176, desc[UR12][R192.64+0x7600] ;  /* 0x0076000cc0b07981 */ /* 0x000f62000c1e9d00 */
[----:B------:R-:W-:-:S04]  /*74f0*/  FMUL.FTZ R21, R77, R21 ;  /* 0x000000154d157220 */ /* 0x000fc80000410000 */
[----:B------:R-:W-:Y:S01]  /*7500*/  FFMA.FTZ R21, R76, R20, R21 ;  /* 0x000000144c157223 */ /* 0x000fe20000010015 */
[----:B------:R-:W5:Y:S01]  /*7510*/  LDG.E.128.CONSTANT R192, desc[UR12][R192.64+0x7e00] ;  /* 0x007e000cc0c07981 */ /* 0x000f62000c1e9d00 */
[----:B------:R-:W-:Y:S02]  /*7520*/  @!P1 IADD3 R20, PT, PT, R198, 0x1, RZ ;  /* 0x00000001c6149810 */ /* 0x000fe40007ffe0ff */
[----:B------:R-:W-:Y:S02]  /*7530*/  @!P1 FSEL R110, R110, RZ, !P6 ;  /* 0x000000ff6e6e9208 */ /* 0x000fe40007000000 */
[----:B------:R-:W-:Y:S02]  /*7540*/  @!P1 FSEL R111, R111, RZ, !P5 ;  /* 0x000000ff6f6f9208 */ /* 0x000fe40006800000 */
[----:B------:R-:W-:Y:S02]  /*7550*/  @!P1 ISETP.GE.AND P6, PT, R20, UR17, PT ;  /* 0x0000001114009c0c */ /* 0x000fe4000bfc6270 */
[----:B------:R-:W-:-:S02]  /*7560*/  @!P1 ISETP.GE.AND P5, PT, R198, UR17, PT ;  /* 0x00000011c6009c0c */ /* 0x000fc4000bfa6270 */
[----:B------:R-:W-:Y:S02]  /*7570*/  @!P1 IADD3 R20, PT, PT, R198, 0x2, RZ ;  /* 0x00000002c6149810 */ /* 0x000fe40007ffe0ff */
[----:B------:R-:W-:Y:S02]  /*7580*/  @!P1 FSEL R112, R112, RZ, !P5 ;  /* 0x000000ff70709208 */ /* 0x000fe40006800000 */
[----:B------:R-:W-:Y:S02]  /*7590*/  @!P1 ISETP.GE.AND P5, PT, R20, UR17, PT ;  /* 0x0000001114009c0c */ /* 0x000fe4000bfa6270 */
[----:B------:R-:W-:Y:S02]  /*75a0*/  @!P1 IADD3 R20, PT, PT, R198, 0x3, RZ ;  /* 0x00000003c6149810 */ /* 0x000fe40007ffe0ff */
[----:B------:R-:W-:Y:S02]  /*75b0*/  @!P1 FSEL R113, R113, RZ, !P2 ;  /* 0x000000ff71719208 */ /* 0x000fe40005000000 */
[----:B------:R-:W-:-:S02]  /*75c0*/  @!P1 ISETP.GE.AND P2, PT, R20, UR17, PT ;  /* 0x0000001114009c0c */ /* 0x000fc4000bf46270 */
[----:B------:R-:W-:Y:S02]  /*75d0*/  @!P1 IADD3 R20, PT, PT, R198, 0x1, RZ ;  /* 0x00000001c6149810 */ /* 0x000fe40007ffe0ff */
[----:B------:R-:W-:Y:S02]  /*75e0*/  @!P1 FSEL R114, R114, RZ, !P3 ;  /* 0x000000ff72729208 */ /* 0x000fe40005800000 */
[----:B------:R-:W-:Y:S02]  /*75f0*/  @!P1 FSEL R115, R115, RZ, !P4 ;  /* 0x000000ff73739208 */ /* 0x000fe40006000000 */
[----:B------:R-:W-:Y:S02]  /*7600*/  @!P1 ISETP.GE.AND P3, PT, R20, UR17, PT ;  /* 0x0000001114009c0c */ /* 0x000fe4000bf66270 */
[C---:B------:R-:W-:Y:S02]  /*7610*/  @!P1 ISETP.GE.AND P4, PT, R198.reuse, UR17, PT ;  /* 0x00000011c6009c0c */ /* 0x040fe4000bf86270 */
[----:B------:R-:W-:-:S02]  /*7620*/  @!P1 IADD3 R20, PT, PT, R198, 0x2, RZ ;  /* 0x00000002c6149810 */ /* 0x000fc40007ffe0ff */
[----:B------:R-:W-:Y:S02]  /*7630*/  @!P1 FSEL R116, R116, RZ, !P4 ;  /* 0x000000ff74749208 */ /* 0x000fe40006000000 */
        /* <DEDUP_REMOVED lines=9> */
[----:B------:R-:W-:Y:S02]  /*76d0*/  @!P1 IADD3 R20, PT, PT, R198, 0x2, RZ ;  /* 0x00000002c6149810 */ /* 0x000fe40007ffe0ff */
[----:B------:R-:W-:-:S02]  /*76e0*/  @!P1 FSEL R120, R120, RZ, !P2 ;  /* 0x000000ff78789208 */ /* 0x000fc40005000000 */
[----:B------:R-:W-:Y:S02]  /*76f0*/  @!P1 ISETP.GE.AND P2, PT, R20, UR17, PT ;  /* 0x0000001114009c0c */ /* 0x000fe4000bf46270 */
[----:B------:R-:W-:Y:S02]  /*7700*/  @!P1 IADD3 R20, PT, PT, R198, 0x3, RZ ;  /* 0x00000003c6149810 */ /* 0x000fe40007ffe0ff */
[----:B------:R-:W-:Y:S02]  /*7710*/  @!P1 FSEL R121, R121, RZ, !P3 ;  /* 0x000000ff79799208 */ /* 0x000fe40005800000 */
[----:B------:R-:W-:Y:S02]  /*7720*/  @!P1 ISETP.GE.AND P3, PT, R20, UR17, PT ;  /* 0x0000001114009c0c */ /* 0x000fe4000bf66270 */
[----:B------:R-:W-:Y:S02]  /*7730*/  @!P1 IADD3 R20, PT, PT, R198, 0x1, RZ ;  /* 0x00000001c6149810 */ /* 0x000fe40007ffe0ff */
[----:B------:R-:W-:-:S02]  /*7740*/  @!P1 FSEL R122, R122, RZ, !P4 ;  /* 0x000000ff7a7a9208 */ /* 0x000fc40006000000 */
[----:B------:R-:W-:Y:S02]  /*7750*/  @!P1 FSEL R123, R123, RZ, !P6 ;  /* 0x000000ff7b7b9208 */ /* 0x000fe40007000000 */
[----:B------:R-:W-:Y:S02]  /*7760*/  @!P1 ISETP.GE.AND P4, PT, R20, UR17, PT ;  /* 0x0000001114009c0c */ /* 0x000fe4000bf86270 */
[C---:B------:R-:W-:Y:S02]  /*7770*/  @!P1 ISETP.GE.AND P6, PT, R198.reuse, UR17, PT ;  /* 0x00000011c6009c0c */ /* 0x040fe4000bfc6270 */
[----:B------:R-:W-:Y:S02]  /*7780*/  @!P1 IADD3 R20, PT, PT, R198, 0x2, RZ ;  /* 0x00000002c6149810 */ /* 0x000fe40007ffe0ff */
[----:B------:R-:W-:Y:S02]  /*7790*/  @!P1 FSEL R124, R124, RZ, !P6 ;  /* 0x000000ff7c7c9208 */ /* 0x000fe40007000000 */
[----:B------:R-:W-:-:S02]  /*77a0*/  @!P1 ISETP.GE.AND P6, PT, R20, UR17, PT ;  /* 0x0000001114009c0c */ /* 0x000fc4000bfc6270 */
[----:B------:R-:W-:Y:S02]  /*77b0*/  @!P1 IADD3 R20, PT, PT, R198, 0x3, RZ ;  /* 0x00000003c6149810 */ /* 0x000fe40007ffe0ff */
[----:B------:R-:W-:Y:S02]  /*77c0*/  @!P1 FSEL R125, R125, RZ, !P5 ;  /* 0x000000ff7d7d9208 */ /* 0x000fe40006800000 */
[----:B------:R-:W-:Y:S02]  /*77d0*/  @!P1 ISETP.GE.AND P5, PT, R20, UR17, PT ;  /* 0x0000001114009c0c */ /* 0x000fe4000bfa6270 */
[----:B------:R-:W-:Y:S02]  /*77e0*/  @!P1 IADD3 R20, PT, PT, R198, 0x1, RZ ;  /* 0x00000001c6149810 */ /* 0x000fe40007ffe0ff */
[----:B------:R-:W-:Y:S02]  /*77f0*/  @!P1 FSEL R126, R126, RZ, !P2 ;  /* 0x000000ff7e7e9208 */ /* 0x000fe40005000000 */
[----:B------:R-:W-:-:S02]  /*7800*/  @!P1 FSEL R127, R127, RZ, !P3 ;  /* 0x000000ff7f7f9208 */ /* 0x000fc40005800000 */
[----:B------:R-:W-:Y:S02]  /*7810*/  @!P1 ISETP.GE.AND P2, PT, R20, UR17, PT ;  /* 0x0000001114009c0c */ /* 0x000fe4000bf46270 */
[C---:B------:R-:W-:Y:S02]  /*7820*/  @!P1 ISETP.GE.AND P3, PT, R198.reuse, UR17, PT ;  /* 0x00000011c6009c0c */ /* 0x040fe4000bf66270 */
        /* <DEDUP_REMOVED lines=9> */
[----:B------:R-:W-:-:S02]  /*78c0*/  @!P1 ISETP.GE.AND P6, PT, R20, UR17, PT ;  /* 0x0000001114009c0c */ /* 0x000fc4000bfc6270 */
[C---:B------:R-:W-:Y:S02]  /*78d0*/  @!P1 ISETP.GE.AND P5, PT, R198.reuse, UR17, PT ;  /* 0x00000011c6009c0c */ /* 0x040fe4000bfa6270 */
[----:B------:R-:W-:Y:S02]  /*78e0*/  @!P1 IADD3 R20, PT, PT, R198, 0x2, RZ ;  /* 0x00000002c6149810 */ /* 0x000fe40007ffe0ff */
[----:B------:R-:W-:Y:S02]  /*78f0*/  @!P1 FSEL R132, R132, RZ, !P5 ;  /* 0x000000ff84849208 */ /* 0x000fe40006800000 */
[----:B------:R-:W-:Y:S02]  /*7900*/  @!P1 ISETP.GE.AND P5, PT, R20, UR17, PT ;  /* 0x0000001114009c0c */ /* 0x000fe4000bfa6270 */
[----:B------:R-:W-:Y:S02]  /*7910*/  @!P1 IADD3 R20, PT, PT, R198, 0x3, RZ ;  /* 0x00000003c6149810 */ /* 0x000fe40007ffe0ff */
[----:B------:R-:W-:-:S02]  /*7920*/  @!P1 FSEL R133, R133, RZ, !P2 ;  /* 0x000000ff85859208 */ /* 0x000fc40005000000 */
[----:B------:R-:W-:Y:S02]  /*7930*/  @!P1 ISETP.GE.AND P2, PT, R20, UR17, PT ;  /* 0x0000001114009c0c */ /* 0x000fe4000bf46270 */
        /* <DEDUP_REMOVED lines=39> */
[----:B--2---:R-:W-:Y:S02]  /*7bb0*/  @!P1 FSEL R148, R148, RZ, !P3 ;  /* 0x000000ff94949208 */ /* 0x004fe40005800000 */
        /* <DEDUP_REMOVED lines=10> */
[----:B---3--:R-:W-:Y:S02]  /*7c60*/  @!P1 FSEL R152, R152, RZ, !P5 ;  /* 0x000000ff98989208 */ /* 0x008fe40006800000 */
        /* <DEDUP_REMOVED lines=21> */
[----:B----4-:R-:W-:Y:S02]  /*7dc0*/  @!P1 FSEL R160, R160, RZ, !P2 ;  /* 0x000000ffa0a09208 */ /* 0x010fe40005000000 */
        /* <DEDUP_REMOVED lines=10> */
[----:B-----5:R-:W-:Y:S02]  /*7e70*/  @!P1 FSEL R164, R164, RZ, !P6 ;  /* 0x000000ffa4a49208 */ /* 0x020fe40007000000 */
        /* <DEDUP_REMOVED lines=64> */
[----:B------:R-:W-:-:S02]  /*8280*/  @!P1 FSEL R190, R190, RZ, !P6 ;  /* 0x000000ffbebe9208 */ /* 0x000fc40007000000 */
[C---:B------:R-:W-:Y:S02]  /*8290*/  @!P1 IADD3 R20, PT, PT, R198.reuse, 0x3, RZ ;  /* 0x00000003c6149810 */ /* 0x040fe40007ffe0ff */
[C---:B------:R-:W-:Y:S02]  /*82a0*/  @!P1 ISETP.GE.AND P6, PT, R198.reuse, UR17, PT ;  /* 0x00000011c6009c0c */ /* 0x040fe4000bfc6270 */
[----:B------:R-:W-:Y:S02]  /*82b0*/  @!P1 IADD3 R198, PT, PT, R198, 0x2, RZ ;  /* 0x00000002c6c69810 */ /* 0x000fe40007ffe0ff */
[----:B------:R-:W-:Y:S02]  /*82c0*/  @!P1 FSEL R189, R189, RZ, !P4 ;  /* 0x000000ffbdbd9208 */ /* 0x000fe40006000000 */
[----:B------:R-:W-:Y:S02]  /*82d0*/  @!P1 FSEL R192, R192, RZ, !P6 ;  /* 0x000000ffc0c09208 */ /* 0x000fe40007000000 */
[----:B------:R-:W-:-:S02]  /*82e0*/  @!P1 FSEL R193, R193, RZ, !P2 ;  /* 0x000000ffc1c19208 */ /* 0x000fc40005000000 */
[----:B------:R-:W-:Y:S02]  /*82f0*/  @!P1 ISETP.GE.AND P4, PT, R20, UR17, PT ;  /* 0x0000001114009c0c */ /* 0x000fe4000bf86270 */
[----:B------:R-:W-:Y:S02]  /*8300*/  @!P1 ISETP.GE.AND P6, PT, R198, UR17, PT ;  /* 0x00000011c6009c0c */ /* 0x000fe4000bfc6270 */
[----:B------:R-:W-:Y:S01]  /*8310*/  IADD3 R11, PT, PT, R11, 0x4, RZ ;  /* 0x000000040b0b7810 */ /* 0x000fe20007ffe0ff */
[C---:B------:R-:W-:Y:S01]  /*8320*/  FMUL.FTZ R25, R77.reuse, R25 ;  /* 0x000000194d197220 */ /* 0x040fe20000410000 */
        /* <DEDUP_REMOVED lines=40> */
[----:B------:R-:W-:Y:S01]  /*85b0*/  FMUL.FTZ R77, R77, R193 ;  /* 0x000000c14d4d7220 */ /* 0x000fe20000410000 */
[----:B------:R-:W-:-:S02]  /*85c0*/  @!P1 FSEL R194, R194, RZ, !P6 ;  /* 0x000000ffc2c29208 */ /* 0x000fc40007000000 */
[----:B------:R-:W-:Y:S02]  /*85d0*/  @!P1 FSEL R187, R187, RZ, !P3 ;  /* 0x000000ffbbbb9208 */ /* 0x000fe40005800000 */
[----:B------:R-:W-:Y:S02]  /*85e0*/  @!P1 FSEL R191, R191, RZ, !P5 ;  /* 0x000000ffbfbf9208 */ /* 0x000fe40006800000 */
[----:B------:R-:W-:Y:S02]  /*85f0*/  @!P1 FSEL R195, R195, RZ, !P4 ;  /* 0x000000ffc3c39208 */ /* 0x000fe40006000000 */
[----:B------:R-:W-:Y:S01]  /*8600*/  ISETP.GE.U32.AND P1, PT, R11, UR22, PT ;  /* 0x000000160b007c0c */ /* 0x000fe2000bf26070 */
[C---:B------:R-:W-:Y:S01]  /*8610*/  FFMA.FTZ R25, R76.reuse, R24, R25 ;  /* 0x000000184c197223 */ /* 0x040fe20000010019 */
        /* <DEDUP_REMOVED lines=40> */
[----:B------:R-:W-:Y:S01]  /*88a0*/  FFMA.FTZ R77, R76, R192, R77 ;  /* 0x000000c04c4d7223 */ /* 0x000fe2000001004d */
        /* <DEDUP_REMOVED lines=129> */
[----:B------:R-:W-:Y:S06]  /*90c0*/  @!P1 BRA `(.L_x_24481) ;  /* 0xffffffb800dc9947 */ /* 0x000fec000383ffff */
.L_x_24480:
[----:B------:R-:W-:Y:S05]  /*90d0*/  BSYNC.RECONVERGENT B0 ;  /* 0x0000000000007941 */ /* 0x000fea0003800200 */
.L_x_24479:
[----:B------:R-:W0:Y:S01]  /*90e0*/  SHFL.BFLY PT, R47, R2, 0x4, 0x1f ;  /* 0x0c801f00022f7f89 */ /* 0x000e2200000e0000 */
[----:B------:R-:W-:Y:S01]  /*90f0*/  LOP3.LUT R20, R252, 0x3c0, RZ, 0xc0, !PT ;  /* 0x000003c0fc147812 */ /* 0x000fe200078ec0ff */
[----:B------:R-:W-:Y:S01]  /*9100*/  BSSY.RECONVERGENT B0, `(.L_x_24482) ;  /* 0x00001cb000007945 */ /* 0x000fe20003800200 */
[----:B------:R-:W-:Y:S01]  /*9110*/  SHF.R.U32.HI R249, RZ, 0x3, R249 ;  /* 0x00000003fff97819 */ /* 0x000fe200000116f9 */
[----:B------:R-:W1:Y:S01]  /*9120*/  SHFL.BFLY PT, R21, R240, 0x4, 0x1f ;  /* 0x0c801f00f0157f89 */ /* 0x000e6200000e0000 */
[----:B------:R-:W-:Y:S02]  /*9130*/  ISETP.NE.OR P1, PT, R20, 0x40, P0 ;  /* 0x000000401400780c */ /* 0x000fe40000725670 */
[----:B------:R-:W-:Y:S01]  /*9140*/  SHF.R.U32.HI R93, RZ, 0x5, R252 ;  /* 0x00000005ff5d7819 */ /* 0x000fe200000116fc */
[----:B------:R-:W3:Y:S04]  /*9150*/  SHFL.BFLY PT, R37, R224, 0x4, 0x1f ;  /* 0x0c801f00e0257f89 */ /* 0x000ee800000e0000 */
[----:B------:R-:W4:Y:S04]  /*9160*/  SHFL.BFLY PT, R39, R222, 0x4, 0x1f ;  /* 0x0c801f00de277f89 */ /* 0x000f2800000e0000 */
[----:B------:R-:W5:Y:S04]  /*9170*/  SHFL.BFLY PT, R27, R234, 0x4, 0x1f ;  /* 0x0c801f00ea1b7f89 */ /* 0x000f6800000e0000 */
[----:B------:R-:W5:Y:S01]  /*9180*/  SHFL.BFLY PT, R11, R242, 0x4, 0x1f ;  /* 0x0c801f00f20b7f89 */ /* 0x000f6200000e0000 */
[----:B0-----:R-:W-:-:S03]  /*9190*/  FADD.FTZ R68, R47, R2 ;  /* 0x000000022f447221 */ /* 0x001fc60000010000 */
[----:B--2---:R-:W0:Y:S01]  /*91a0*/  SHFL.BFLY PT, R28, R233, 0x4, 0x1f ;  /* 0x0c801f00e91c7f89 */ /* 0x004e2200000e0000 */
[----:B-1----:R-:W-:-:S03]  /*91b0*/  FADD.FTZ R240, R21, R240 ;  /* 0x000000f015f07221 */ /* 0x002fc60000010000 */
        /* <DEDUP_REMOVED lines=332> */
[----:B0-----:R-:W-:Y:S01]  /*a680*/  FADD.FTZ R75, R75, R42 ;  /* 0x0000002a4b4b7221 */ /* 0x001fe20000010000 */
[----:B------:R-:W-:Y:S02]  /*a690*/  LEA R42, R93, R249, 0x8 ;  /* 0x000000f95d2a7211 */ /* 0x000fe400078e40ff */
        /* <DEDUP_REMOVED lines=38> */
[----:B------:R-:W-:Y:S01]  /*a900*/  FADD.FTZ R65, R88, R65 ;  /* 0x0000004158417221 */ /* 0x000fe20000010000 */
[----:B0-----:R-:W-:Y:S01]  /*a910*/  FADD.FTZ R67, R90, R67 ;  /* 0x000000435a437221 */ /* 0x001fe20000010000 */
        /* <DEDUP_REMOVED lines=73> */
.L_x_24483:
[----:B------:R-:W-:Y:S05]  /*adb0*/  BSYNC.RECONVERGENT B0 ;  /* 0x0000000000007941 */ /* 0x000fea0003800200 */
.L_x_24482:
        /* <DEDUP_REMOVED lines=40> */
[----:B------:R-:W-:Y:S01]  /*b040*/  FADD.FTZ R9, R9, R48 ;  /* 0x0000003009097221 */ /* 0x000fe20000010000 */
[----:B------:R-:W-:Y:S02]  /*b050*/  FADD.FTZ R10, R10, R99 ;  /* 0x000000630a0a7221 */ /* 0x000fe40000010000 */
        /* <DEDUP_REMOVED lines=18> */
[----:B------:R-:W5:Y:S04]  /*b180*/  LDS R46, [R106+0x1c0] ;  /* 0x0001c0006a2e7984 */ /* 0x000f680000000800 */
        /* <DEDUP_REMOVED lines=80> */
.L_x_24485:
[----:B------:R-:W-:Y:S05]  /*b690*/  BSYNC.RECONVERGENT B0 ;  /* 0x0000000000007941 */ /* 0x000fea0003800200 */
.L_x_24484:
        /* <DEDUP_REMOVED lines=68> */
.L_x_24487:
[----:B------:R-:W-:Y:S05]  /*bae0*/  BSYNC.RECONVERGENT B0 ;  /* 0x0000000000007941 */ /* 0x000fea0003800200 */
.L_x_24486:
[----:B------:R-:W-:Y:S06]  /*baf0*/  BAR.SYNC.DEFER_BLOCKING 0x0 ;  /* 0x0000000000007b1d */ /* 0x000fec0000010000 */
[----:B------:R-:W-:Y:S04]  /*bb00*/  BSSY.RECONVERGENT B0, `(.L_x_24488) ;  /* 0x0000082000007945 */ /* 0x000fe80003800200 */
[----:B------:R-:W-:Y:S05]  /*bb10*/  @P3 BRA `(.L_x_24489) ;  /* 0x0000000800003947 */ /* 0x000fea0003800000 */
[----:B------:R-:W2:Y:S04]  /*bb20*/  LDS R64, [R106+0x3f0] ;  /* 0x0003f0006a407984 */ /* 0x000ea80000000800 */
[----:B------:R-:W3:Y:S04]  /*bb30*/  LDS R43, [R106] ;  /* 0x000000006a2b7984 */ /* 0x000ee80000000800 */
[----:B------:R-:W4:Y:S04]  /*bb40*/  LDS R73, [R106+0x10] ;  /* 0x000010006a497984 */ /* 0x000f280000000800 */
[----:B-1----:R-:W1:Y:S04]  /*bb50*/  LDS R42, [R106+0x20] ;  /* 0x000020006a2a7984 */ /* 0x002e680000000800 */
[----:B------:R-:W5:Y:S04]  /*bb60*/  LDS R93, [R106+0x30] ;  /* 0x000030006a5d7984 */ /* 0x000f680000000800 */
[----:B0-----:R-:W0:Y:S04]  /*bb70*/  LDS R44, [R106+0x40] ;  /* 0x000040006a2c7984 */ /* 0x001e280000000800 */
[----:B------:R-:W0:Y:S04]  /*bb80*/  LDS R95, [R106+0x50] ;  /* 0x000050006a5f7984 */ /* 0x000e280000000800 */
[----:B------:R-:W0:Y:S04]  /*bb90*/  LDS R46, [R106+0x60] ;  /* 0x000060006a2e7984 */ /* 0x000e280000000800 */
[----:B------:R-:W0:Y:S04]  /*bba0*/  LDS R97, [R106+0x70] ;  /* 0x000070006a617984 */ /* 0x000e280000000800 */
[----:B------:R-:W0:Y:S04]  /*bbb0*/  LDS R48, [R106+0x80] ;  /* 0x000080006a307984 */ /* 0x000e280000000800 */
        /* <DEDUP_REMOVED lines=9> */
[----:B-----5:R-:W-:-:S03]  /*bc50*/  FADD.FTZ R4, R4, R93 ;  /* 0x0000005d04047221 */ /* 0x020fc60000010000 */
[----:B------:R-:W5:Y:S01]  /*bc60*/  LDS R54, [R106+0xe0] ;  /* 0x0000e0006a367984 */ /* 0x000f620000000800 */
[----:B0-----:R-:W-:-:S03]  /*bc70*/  FADD.FTZ R5, R5, R44 ;  /* 0x0000002c05057221 */ /* 0x001fc60000010000 */
[----:B------:R-:W0:Y:S01]  /*bc80*/  LDS R105, [R106+0xf0] ;  /* 0x0000f0006a697984 */ /* 0x000e220000000800 */
[----:B------:R-:W-:-:S03]  /*bc90*/  FADD.FTZ R6, R6, R95 ;  /* 0x0000005f06067221 */ /* 0x000fc60000010000 */
[----:B------:R-:W0:Y:S01]  /*bca0*/  LDS R56, [R106+0x100] ;  /* 0x000100006a387984 */ /* 0x000e220000000800 */
[----:B------:R-:W-:-:S03]  /*bcb0*/  FADD.FTZ R7, R7, R46 ;  /* 0x0000002e07077221 */ /* 0x000fc60000010000 */
[----:B------:R-:W0:Y:S01]  /*bcc0*/  LDS R58, [R106+0x120] ;  /* 0x000120006a3a7984 */ /* 0x000e220000000800 */
[----:B------:R-:W-:-:S03]  /*bcd0*/  FADD.FTZ R8, R8, R97 ;  /* 0x0000006108087221 */ /* 0x000fc60000010000 */
[----:B------:R-:W0:Y:S01]  /*bce0*/  LDS R60, [R106+0x140] ;  /* 0x000140006a3c7984 */ /* 0x000e220000000800 */
[----:B------:R-:W-:-:S03]  /*bcf0*/  FADD.FTZ R9, R9, R48 ;  /* 0x0000003009097221 */ /* 0x000fc60000010000 */
[----:B------:R-:W0:Y:S01]  /*bd00*/  LDS R62, [R106+0x160] ;  /* 0x000160006a3e7984 */ /* 0x000e220000000800 */
[----:B------:R-:W-:Y:S01]  /*bd10*/  FADD.FTZ R10, R10, R99 ;  /* 0x000000630a0a7221 */ /* 0x000fe20000010000 */
[----:B--2---:R-:W-:Y:S02]  /*bd20*/  FADD.FTZ R11, R11, R50 ;  /* 0x000000320b0b7221 */ /* 0x004fe40000010000 */
        /* <DEDUP_REMOVED lines=85> */
[----:B--2---:R-:W-:Y:S01]  /*c280*/  FADD.FTZ R57, R57, R84 ;  /* 0x0000005439397221 */ /* 0x004fe20000010000 */
[----:B---3--:R-:W-:Y:S01]  /*c290*/  FADD.FTZ R87, R87, R86 ;  /* 0x0000005657577221 */ /* 0x008fe20000010000 */
[----:B----4-:R-:W-:Y:S01]  /*c2a0*/  FADD.FTZ R89, R89, R88 ;  /* 0x0000005859597221 */ /* 0x010fe20000010000 */
[----:B-1----:R-:W-:Y:S01]  /*c2b0*/  FADD.FTZ R59, R59, R90 ;  /* 0x0000005a3b3b7221 */ /* 0x002fe20000010000 */
[----:B-----5:R-:W-:Y:S01]  /*c2c0*/  FADD.FTZ R61, R61, R92 ;  /* 0x0000005c3d3d7221 */ /* 0x020fe20000010000 */
[----:B0-----:R-:W-:Y:S01]  /*c2d0*/  FADD.FTZ R63, R63, R94 ;  /* 0x0000005e3f3f7221 */ /* 0x001fe20000010000 */
[----:B------:R-:W-:Y:S01]  /*c2e0*/  FADD.FTZ R65, R65, R96 ;  /* 0x0000006041417221 */ /* 0x000fe20000010000 */
[----:B------:R-:W-:Y:S01]  /*c2f0*/  FADD.FTZ R67, R67, R98 ;  /* 0x0000006243437221 */ /* 0x000fe20000010000 */
[----:B------:R-:W-:Y:S01]  /*c300*/  FADD.FTZ R91, R91, R100 ;  /* 0x000000645b5b7221 */ /* 0x000fe20000010000 */
[----:B------:R-:W-:-:S07]  /*c310*/  FADD.FTZ R69, R69, R102 ;  /* 0x0000006645457221 */ /* 0x000fce0000010000 */
.L_x_24489:
[----:B------:R-:W-:Y:S05]  /*c320*/  BSYNC.RECONVERGENT B0 ;  /* 0x0000000000007941 */ /* 0x000fea0003800200 */
.L_x_24488:
[----:B------:R-:W-:Y:S06]  /*c330*/  BAR.SYNC.DEFER_BLOCKING 0x0 ;  /* 0x0000000000007b1d */ /* 0x000fec0000010000 */
[----:B------:R-:W-:Y:S05]  /*c340*/  @P4 EXIT ;  /* 0x000000000000494d */ /* 0x000fea0003800000 */
[----:B------:R-:W-:-:S04]  /*c350*/  UIMAD UR4, UR14, UR18, UR16 ;  /* 0x000000120e0472a4 */ /* 0x000fc8000f8e0210 */
        /* <DEDUP_REMOVED lines=76> */
.L_x_24490:
        /* <DEDUP_REMOVED lines=14> */
.L_x_27607:


//--------------------- .text._ZN4vllm25paged_attention_v2_kernelIffLi192ELi32ELi128ELNS_18Fp8KVCacheDataTypeE0ELb0ELi512EEEvPfS2_PT_PKS3_PKT0_S9_ifPKiSB_iPKfiiiSD_SD_iiiii --------------------------
	.section	.text._ZN4vllm25paged_attention_v2_kernelIffLi192ELi32ELi128ELNS_18Fp8KVCacheDataTypeE0ELb0ELi512EEEvPfS2_PT_PKS3_PKT0_S9_ifPKiSB_iPKfiiiSD_SD_iiiii,"ax",@progbits
	.align	128
        .global         _ZN4vllm25paged_attention_v2_kernelIffLi192ELi32ELi128ELNS_18Fp8KVCacheDataTypeE0ELb0ELi512EEEvPfS2_PT_PKS3_PKT0_S9_ifPKiSB_iPKfiiiSD_SD_iiiii
        .type           _ZN4vllm25paged_attention_v2_kernelIffLi192ELi32ELi128ELNS_18Fp8KVCacheDataTypeE0ELb0ELi512EEEvPfS2_PT_PKS3_PKT0_S9_ifPKiSB_iPKfiiiSD_SD_iiiii,@function
        .size           _ZN4vllm25paged_attention_v2_kernelIffLi192ELi32ELi128ELNS_18Fp8KVCacheDataTypeE0ELb0ELi512EEEvPfS2_PT_PKS3_PKT0_S9_ifPKiSB_iPKfiiiSD_SD_iiiii,(.L_x_27608 - _ZN4vllm25paged_attention_v2_kernelIffLi192ELi32ELi128ELNS_18Fp8KVCacheDataTypeE0ELb0ELi512EEEvPfS2_PT_PKS3_PKT0_S9_ifPKiSB_iPKfiiiSD_SD_iiiii)
        .other          _ZN4vllm25paged_attention_v2_kernelIffLi192ELi32ELi128ELNS_18Fp8KVCacheDataTypeE0ELb0ELi512EEEvPfS2_PT_PKS3_PKT0_S9_ifPKiSB_iPKfiiiSD_SD_iiiii,@"STO_CUDA_ENTRY STV_DEFAULT"
_ZN4vllm25paged_attention_v2_kernelIffLi192ELi32ELi128ELNS_18Fp8KVCacheDataTypeE0ELb0ELi512EEEvPfS2_PT_PKS3_PKT0_S9_ifPKiSB_iPKfiiiSD_SD_iiiii:
.text._ZN4vllm25paged_attention_v2_kernelIffLi192ELi32ELi128ELNS_18Fp8KVCacheDataTypeE0ELb0ELi512EEEvPfS2_PT_PKS3_PKT0_S9_ifPKiSB_iPKfiiiSD_SD_iiiii:
        /* <DEDUP_REMOVED lines=19> */
[----:B------:R-:W-:Y:S01]  /*0130*/  ULEA UR7, UR17, 0x10, 0x4 ;  /* 0x0000001011077891 */ /* 0x000fe2000f8e20ff */
[----:B------:R-:W-:Y:S01]  /*0140*/  HFMA2 R248, -RZ, RZ, 0, 0 ;  /* 0x00000000fff87431 */ /* 0x000fe200000001ff */
[----:B------:R-:W0:Y:S01]  /*0150*/  LDCU UR20, c[0x0][0x3dc] ;  /* 0x00007b80ff1477ac */ /* 0x000e220008000800 */
[----:B--2---:R-:W-:Y:S01]  /*0160*/  MOV R0, UR6 ;  /* 0x0000000600007c02 */ /* 0x004fe20008000f00 */
[----:B------:R-:W2:Y:S03]  /*0170*/  LDCU UR21, c[0x0][0x3b4] ;  /* 0x00007680ff1577ac */ /* 0x000ea60008000800 */
[----:B------:R-:W-:Y:S01]  /*0180*/  IABS R13, R0 ;  /* 0x00000000000d7213 */ /* 0x000fe20000000000 */
[----:B---3--:R-:W-:Y:S01]  /*0190*/  UIMAD UR4, UR16, UR4, URZ ;  /* 0x00000004100472a4 */ /* 0x008fe2000f8e02ff */
[----:B-1----:R-:W-:Y:S01]  /*01a0*/  MOV R5, UR18 ;  /* 0x0000001200057c02 */ /* 0x002fe20008000f00 */
[----:B------:R-:W1:Y:S01]  /*01b0*/  LDCU.64 UR22, c[0x0][0x3a0] ;  /* 0x00007400ff1677ac */ /* 0x000e620008000a00 */
[----:B------:R-:W3:Y:S01]  /*01c0*/  I2F.RP R0, R13 ;  /* 0x0000000d00007306 */ /* 0x000ee20000209400 */
[----:B------:R-:W-:Y:S01]  /*01d0*/  USHF.R.S32.HI UR5, URZ, 0x1f, UR4 ;  /* 0x0000001fff057899 */ /* 0x000fe20008011404 */
[----:B0-----:R-:W-:-:S06]  /*01e0*/  ISETP.GT.U32.AND P0, PT, R3, 0x2f, PT ;  /* 0x0000002f0300780c */ /* 0x001fcc0003f04070 */
[----:B---3--:R-:W0:Y:S07]  /*01f0*/  MUFU.RCP R0, R0 ;  /* 0x0000000000007308 */ /* 0x008e2e0000001000 */
[----:B------:R-:W3:Y:S01]  /*0200*/  @!P0 LDC.64 R6, c[0x0][0x398] ;  /* 0x0000e600ff068b82 */ /* 0x000ee20000000a00 */
[----:B------:R-:W-:Y:S01]  /*0210*/  @!P0 IMAD R5, R5, 0xc0, RZ ;  /* 0x000000c005058824 */ /* 0x000fe200078e02ff */
[----:B------:R-:W-:-:S04]  /*0220*/  @!P0 SHF.L.U32 R2, R3, 0x2, RZ ;  /* 0x0000000203028819 */ /* 0x000fc800000006ff */
[----:B------:R-:W-:-:S04]  /*0230*/  @!P0 IADD3 R2, P1, P2, R2, UR4, R5 ;  /* 0x0000000402028c10 */ /* 0x000fc8000fa3e005 */
[----:B------:R-:W-:Y:S02]  /*0240*/  @!P0 IADD3.X R5, PT, PT, RZ, UR5, RZ, P1, P2 ;  /* 0x00000005ff058c10 */ /* 0x000fe40008fe44ff */
[----:B---3--:R-:W-:-:S04]  /*0250*/  @!P0 LEA R4, P1, R2, R6, 0x2 ;  /* 0x0000000602048211 */ /* 0x008fc800078210ff */
[----:B------:R-:W-:-:S05]  /*0260*/  @!P0 LEA.HI.X R5, R2, R7, R5, 0x2, P1 ;  /* 0x0000000702058211 */ /* 0x000fca00008f1405 */
[----:B------:R3:W2:Y:S01]  /*0270*/  @!P0 LDG.E.128.CONSTANT R8, desc[UR12][R4.64] ;  /* 0x0000000c04088981 */ /* 0x0006a2000c1e9d00 */
[----:B0-----:R-:W-:Y:S01]  /*0280*/  IADD3 R6, PT, PT, R0, 0xffffffe, RZ ;  /* 0x0ffffffe00067810 */ /* 0x001fe20007ffe0ff */
[----:B------:R-:W0:Y:S01]  /*0290*/  LDC R2, c[0x0][0x370] ;  /* 0x0000dc00ff027b82 */ /* 0x000e220000000800 */
[----:B------:R-:W-:Y:S02]  /*02a0*/  UISETP.NE.AND UP0, UPT, UR6, URZ, UPT ;  /* 0x000000ff0600728c */ /* 0x000fe4000bf05270 */
[----:B------:R4:W1:Y:S02]  /*02b0*/  F2I.FTZ.U32.TRUNC.NTZ R7, R6 ;  /* 0x0000000600077305 */ /* 0x000864000021f000 */
[----:B----4-:R-:W-:Y:S01]  /*02c0*/  HFMA2 R6, -RZ, RZ, 0, 0 ;  /* 0x00000000ff067431 */ /* 0x010fe200000001ff */
[----:B-1----:R-:W-:-:S05]  /*02d0*/  IADD3 R12, PT, PT, RZ, -R7, RZ ;  /* 0x80000007ff0c7210 */ /* 0x002fca0007ffe0ff */
[----:B------:R-:W-:Y:S01]  /*02e0*/  IMAD R15, R12, R13, RZ ;  /* 0x0000000d0c0f7224 */ /* 0x000fe200078e02ff */
[----:B0-----:R-:W-:Y:S02]  /*02f0*/  IABS R0, R2 ;  /* 0x0000000200007213 */ /* 0x001fe40000000000 */
[----:B------:R-:W-:Y:S01]  /*0300*/  IABS R12, UR18 ;  /* 0x00000012000c7c13 */ /* 0x000fe20008000000 */
[----:B------:R-:W-:-:S06]  /*0310*/  IMAD.HI.U32 R7, R7, R15, R6 ;  /* 0x0000000f07077227 */ /* 0x000fcc00078e0006 */
[----:B------:R-:W-:-:S05]  /*0320*/  IMAD.HI.U32 R7, R7, R0, RZ ;  /* 0x0000000007077227 */ /* 0x000fca00078e00ff */
[----:B------:R-:W-:-:S13]  /*0330*/  R2UR UR4, R7 ;  /* 0x00000000070472ca */ /* 0x000fda00000e0000 */
[----:B---3--:R-:W-:-:S05]  /*0340*/  IADD3 R4, PT, PT, RZ, -UR4, RZ ;  /* 0x80000004ff047c10 */ /* 0x008fca000fffe0ff */
[----:B------:R-:W-:Y:S01]  /*0350*/  IMAD R0, R13, R4, R0 ;  /* 0x000000040d007224 */ /* 0x000fe200078e0200 */
[----:B------:R-:W-:-:S04]  /*0360*/  MOV R4, UR4 ;  /* 0x0000000400047c02 */ /* 0x000fc80008000f00 */
[----:B------:R-:W-:-:S13]  /*0370*/  ISETP.GT.U32.AND P1, PT, R13, R0, PT ;  /* 0x000000000d00720c */ /* 0x000fda0003f24070 */
[----:B------:R-:W-:Y:S02]  /*0380*/  @!P1 IADD3 R4, PT, PT, R4, 0x1, RZ ;  /* 0x0000000104049810 */ /* 0x000fe40007ffe0ff */
[-C--:B------:R-:W-:Y:S02]  /*0390*/  @!P1 IADD3 R0, PT, PT, R0, -R13.reuse, RZ ;  /* 0x8000000d00009210 */ /* 0x080fe40007ffe0ff */
[----:B------:R-:W-:Y:S02]  /*03a0*/  @!P1 R2UR UR4, R4 ;  /* 0x00000000040492ca */ /* 0x000fe400000e0000 */
[----:B------:R-:W-:Y:S02]  /*03b0*/  ISETP.GE.U32.AND P1, PT, R0, R13, PT ;  /* 0x0000000d0000720c */ /* 0x000fe40003f26070 */
[----:B------:R-:W-:-:S04]  /*03c0*/  LOP3.LUT R0, R2, UR6, RZ, 0x3c, !PT ;  /* 0x0000000602007c12 */ /* 0x000fc8000f8e3cff */
        /* <DEDUP_REMOVED lines=8> */
[----:B------:R-:W-:-:S04]  /*0450*/  UISETP.NE.U32.AND UP0, UPT, UR8, URZ, UPT ;  /* 0x000000ff0800728c */ /* 0x000fc8000bf05070 */
[----:B------:R-:W-:Y:S01]  /*0460*/  MOV R2, UR10 ;  /* 0x0000000a00027c02 */ /* 0x000fe20008000f00 */
[----:B------:R-:W-:Y:S01]  /*0470*/  UISETP.NE.AND.EX UP0, UPT, UR9, URZ, UPT, UP0 ;  /* 0x000000ff0900728c */ /* 0x000fe2000bf05300 */
[----:B------:R-:W0:Y:S02]  /*0480*/  LDCU UR9, c[0x0][0x3c8] ;  /* 0x00007900ff0977ac */ /* 0x000e240008000800 */
[-C--:B------:R-:W-:Y:S02]  /*0490*/  IABS R7, R2.reuse ;  /* 0x0000000200077213 */ /* 0x080fe40000000000 */
[----:B------:R-:W-:Y:S02]  /*04a0*/  IABS R2, R2 ;  /* 0x0000000200027213 */ /* 0x000fe40000000000 */
[----:B------:R-:W1:Y:S01]  /*04b0*/  I2F.RP R0, R7 ;  /* 0x0000000700007306 */ /* 0x000e620000209400 */
[----:B------:R-:W-:-:S07]  /*04c0*/  PLOP3.LUT P2, PT, PT, PT, UP0, 0x80, 0x8 ;  /* 0x000000000008781c */ /* 0x000fce0003f4f008 */
[----:B-1----:R-:W1:Y:S02]  /*04d0*/  MUFU.RCP R0, R0 ;  /* 0x0000000000007308 */ /* 0x002e640000001000 */
[----:B-1----:R-:W-:Y:S02]  /*04e0*/  IADD3 R4, PT, PT, R0, 0xffffffe, RZ ;  /* 0x0ffffffe00047810 */ /* 0x002fe40007ffe0ff */
[----:B------:R-:W-:-:S04]  /*04f0*/  IADD3 R0, PT, PT, RZ, -R2, RZ ;  /* 0x80000002ff007210 */ /* 0x000fc80007ffe0ff */
[----:B------:R1:W3:Y:S02]  /*0500*/  F2I.FTZ.U32.TRUNC.NTZ R5, R4 ;  /* 0x0000000400057305 */ /* 0x0002e4000021f000 */
        /* <DEDUP_REMOVED lines=8> */
[----:B------:R-:W-:Y:S02]  /*0590*/  R2UR UR4, R13 ;  /* 0x000000000d0472ca */ /* 0x000fe400000e0000 */
[----:B------:R-:W1:Y:S05]  /*05a0*/  @!P0 S2R R13, SR_CgaCtaId ;  /* 0x00000000000d8919 */ /* 0x000e6a0000008800 */
[----:B------:R-:W-:-:S06]  /*05b0*/  MOV R5, UR6 ;  /* 0x0000000600057c02 */ /* 0x000fcc0008000f00 */
[----:B------:R-:W-:Y:S02]  /*05c0*/  UIMAD.WIDE.U32 UR4, UR4, UR6, URZ ;  /* 0x00000006040472a5 */ /* 0x000fe4000f8e00ff */
[----:B------:R-:W-:-:S04]  /*05d0*/  UIADD3 UR6, UPT, UPT, UR19, 0x1f, URZ ;  /* 0x0000001f13067890 */ /* 0x000fc8000fffe0ff */
[----:B------:R-:W-:Y:S01]  /*05e0*/  USHF.R.U32.HI UR6, URZ, 0x5, UR6 ;  /* 0x00000005ff067899 */ /* 0x000fe20008011606 */
[----:B------:R-:W-:Y:S02]  /*05f0*/  UMOV UR8, UR5 ;  /* 0x0000000500087c82 */ /* 0x000fe40008000000 */
[----:B------:R-:W-:Y:S02]  /*0600*/  IMAD R0, R0, UR8, R5 ;  /* 0x0000000800007c24 */ /* 0x000fe4000f8e0205 */
[----:B------:R-:W3:Y:S03]  /*0610*/  @UP0 LDCU.64 UR4, c[0x0][0x3d0] ;  /* 0x00007a00ff0407ac */ /* 0x000ee60008000a00 */
[----:B------:R-:W-:-:S13]  /*0620*/  ISETP.GT.U32.AND P1, PT, R7, R0, PT ;  /* 0x000000000700720c */ /* 0x000fda0003f24070 */
[----:B------:R-:W-:Y:S01]  /*0630*/  VOTEU.ANY UP1, P1 ;  /* 0x0000000000ff7886 */ /* 0x000fe20000820100 */
[----:B------:R-:W-:Y:S01]  /*0640*/  PLOP3.LUT P1, PT, PT, PT, UP1, 0x80, 0x8 ;  /* 0x000000000008781c */ /* 0x000fe20003f2f018 */
[----:B---3--:R-:W-:Y:S02]  /*0650*/  @UP0 UIMAD.WIDE.U32 UR4, UR18, 0x4, UR4 ;  /* 0x00000004120408a5 */ /* 0x008fe4000f8e0004 */
[----:B------:R-:W-:Y:S01]  /*0660*/  UISETP.LT.U32.AND UP0, UPT, UR6, UR7, UPT ;  /* 0x000000070600728c */ /* 0x000fe2000bf01070 */
[----:B------:R-:W-:-:S03]  /*0670*/  MOV R2, UR17 ;  /* 0x0000001100027c02 */ /* 0x000fc60008000f00 */
[----:B------:R-:W-:Y:S02]  /*0680*/  MOV R4, UR4 ;  /* 0x0000000400047c02 */ /* 0x000fe40008000f00 */
[----:B------:R-:W-:-:S04]  /*0690*/  MOV R5, UR5 ;  /* 0x0000000500057c02 */ /* 0x000fc80008000f00 */
[-C--:B------:R-:W-:Y:S01]  /*06a0*/  @!P1 IADD3 R0, PT, PT, R0, -R7.reuse, RZ ;  /* 0x8000000700009210 */ /* 0x080fe20007ffe0ff */
[----:B------:R-:W-:Y:S01]  /*06b0*/  USEL UR6, UR6, UR7, UP0 ;  /* 0x0000000706067287 */ /* 0x000fe20008000000 */
[----:B------:R3:W5:Y:S02]  /*06c0*/  @P2 LDG.E.CONSTANT R248, desc[UR12][R4.64] ;  /* 0x0000000c04f82981 */ /* 0x000764000c1e9900 */
[----:B------:R-:W-:Y:S02]  /*06d0*/  ISETP.GE.U32.AND P1, PT, R0, R7, PT ;  /* 0x000000070000720c */ /* 0x000fe40003f26070 */
[----:B------:R-:W-:Y:S01]  /*06e0*/  SHF.R.U32.HI R7, RZ, 0x5, R3 ;  /* 0x00000005ff077819 */ /* 0x000fe20000011603 */
[----:B------:R-:W-:Y:S02]  /*06f0*/  ULOP3.LUT UR4, UR18, UR10, URZ, 0x3c, !UPT ;  /* 0x0000000a12047292 */ /* 0x000fe4000f8e3cff */
[----:B------:R-:W-:Y:S01]  /*0700*/  @!UP1 UIADD3 UR8, UPT, UPT, UR8, 0x1, URZ ;  /* 0x0000000108089890 */ /* 0x000fe2000fffe0ff */
[----:B------:R-:W-:-:S02]  /*0710*/  @!P0 MOV R0, 0x400 ;  /* 0x0000040000008802 */ /* 0x000fc40000000f00 */
[----:B---3--:R-:W-:-:S05]  /*0720*/  LEA R4, R2, R7, 0x4 ;  /* 0x0000000702047211 */ /* 0x008fca00078e20ff */
[----:B------:R-:W-:Y:S01]  /*0730*/  VOTEU.ANY UP0, P1 ;  /* 0x0000000000ff7886 */ /* 0x000fe20000800100 */
[----:B------:R-:W-:Y:S01]  /*0740*/  UISETP.GE.AND UP1, UPT, UR4, URZ, UPT ;  /* 0x000000ff0400728c */ /* 0x000fe2000bf26270 */
[----:B------:R-:W-:-:S03]  /*0750*/  ISETP.GE.U32.AND P1, PT, R4, UR6, PT ;  /* 0x0000000604007c0c */ /* 0x000fc6000bf26070 */
[----:B------:R-:W-:Y:S01]  /*0760*/  @UP0 UIADD3 UR8, UPT, UPT, UR8, 0x1, URZ ;  /* 0x0000000108080890 */ /* 0x000fe2000fffe0ff */
[----:B-1----:R-:W-:Y:S01]  /*0770*/  @!P0 LEA R0, R13, R0, 0x18 ;  /* 0x000000000d008211 */ /* 0x002fe200078ec0ff */
[----:B------:R-:W-:-:S03]  /*0780*/  UISETP.NE.AND UP0, UPT, UR10, URZ, UPT ;  /* 0x000000ff0a00728c */ /* 0x000fc6000bf05270 */
[----:B------:R-:W-:Y:S01]  /*0790*/  @!P0 LEA R0, R3, R0, 0x4 ;  /* 0x0000000003008211 */ /* 0x000fe200078e20ff */
[----:B0-----:R-:W-:Y:S01]  /*07a0*/  UIMAD UR4, UR16, UR9, URZ ;  /* 0x00000009100472a4 */ /* 0x001fe2000f8e02ff */
[----:B------:R-:W-:Y:S01]  /*07b0*/  BSSY.RECONVERGENT B0, `(.L_x_24491) ;  /* 0x0000163000007945 */ /* 0x000fe20003800200 */
[----:B------:R-:W-:Y:S01]  /*07c0*/  @!UP1 UIADD3 UR8, UPT, UPT, -UR8, URZ, URZ ;  /* 0x000000ff08089290 */ /* 0x000fe2000fffe1ff */
[----:B------:R-:W-:-:S04]  /*07d0*/  MOV R2, 0xff7fffff ;  /* 0xff7fffff00027802 */ /* 0x000fc80000000f00 */
[----:B------:R-:W-:Y:S01]  /*07e0*/  @!UP0 ULOP3.LUT UR8, URZ, UR10, URZ, 0x33, !UPT ;  /* 0x0000000aff088292 */ /* 0x000fe2000f8e33ff */
[----:B--2---:R0:W-:Y:S01]  /*07f0*/  @!P0 STS.128 [R0], R8 ;  /* 0x0000000800008388 */ /* 0x0041e20000000c00 */
[----:B------:R-:W-:Y:S06]  /*0800*/  BAR.SYNC.DEFER_BLOCKING 0x0 ;  /* 0x0000000000007b1d */ /* 0x000fec0000010000 */
[----:B------:R-:W-:Y:S05]  /*0810*/  @P1 BRA `(.L_x_24492) ;  /* 0x0000001400701947 */ /* 0x000fea0003800000 */
[----:B------:R-:W1:Y:S01]  /*0820*/  S2UR UR7, SR_CgaCtaId ;  /* 0x00000000000779c3 */ /* 0x000e620000008800 */
[----:B------:R-:W-:Y:S01]  /*0830*/  UMOV UR5, 0x400 ;  /* 0x0000040000057882 */ /* 0x000fe20000000000 */
[----:B------:R-:W2:Y:S01]  /*0840*/  LDCU UR6, c[0x0][0x3e0] ;  /* 0x00007c00ff0677ac */ /* 0x000ea20008000800 */
[----:B0-----:R-:W-:Y:S02]  /*0850*/  MOV R0, R4 ;  /* 0x0000000400007202 */ /* 0x001fe40000000f00 */
[----:B------:R-:W-:Y:S01]  /*0860*/  MOV R9, UR4 ;  /* 0x0000000400097c02 */ /* 0x000fe20008000f00 */
[----:B------:R-:W0:Y:S01]  /*0870*/  LDCU.64 UR14, c[0x0][0x3b8] ;  /* 0x00007700ff0e77ac */ /* 0x000e220008000a00 */
[C---:B------:R-:W-:Y:S01]  /*0880*/  SHF.L.U32 R246, R3.reuse, 0x2, RZ ;  /* 0x0000000203f67819 */ /* 0x040fe200000006ff */
[----:B------:R-:W-:Y:S01]  /*0890*/  IMAD.WIDE.U32 R4, R0, 0x4, RZ ;  /* 0x0000000400047825 */ /* 0x000fe200078e00ff */
[----:B------:R-:W-:Y:S02]  /*08a0*/  LOP3.LUT R2, R3, 0x1f, RZ, 0xc0, !PT ;  /* 0x0000001f03027812 */ /* 0x000fe400078ec0ff */
[----:B------:R-:W-:-:S02]  /*08b0*/  LOP3.LUT R246, R246, 0x7c, RZ, 0xc0, !PT ;  /* 0x0000007cf6f67812 */ /* 0x000fc400078ec0ff */
[----:B------:R-:W-:Y:S01]  /*08c0*/  LEA R244, R7, R2, 0x5 ;  /* 0x0000000207f47211 */ /* 0x000fe200078e28ff */
[----:B------:R-:W-:Y:S01]  /*08d0*/  IMAD.WIDE R4, R9, 0x4, R4 ;  /* 0x0000000409047825 */ /* 0x000fe200078e0204 */
[----:B------:R-:W-:Y:S02]  /*08e0*/  LEA R9, R7, UR11, 0x5 ;  /* 0x0000000b07097c11 */ /* 0x000fe4000f8e28ff */
[----:B-----5:R-:W-:Y:S02]  /*08f0*/  FSETP.NEU.FTZ.AND P2, PT, R248, RZ, PT ;  /* 0x000000fff800720b */ /* 0x020fe40003f5d000 */
[----:B------:R-:W-:Y:S01]  /*0900*/  IADD3 R9, PT, PT, R2, R9, RZ ;  /* 0x0000000902097210 */ /* 0x000fe20007ffe0ff */
[----:B--2---:R-:W-:Y:S01]  /*0910*/  UIMAD UR6, UR8, UR6, URZ ;  /* 0x00000006080672a4 */ /* 0x004fe2000f8e02ff */
[----:B------:R-:W-:Y:S02]  /*0920*/  MOV R2, 0xff7fffff ;  /* 0xff7fffff00027802 */ /* 0x000fe40000000f00 */
[----:B------:R-:W-:Y:S01]  /*0930*/  IADD3 R245, PT, PT, R9, -UR19, RZ ;  /* 0x8000001309f57c10 */ /* 0x000fe2000fffe0ff */
[----:B-1----:R-:W-:Y:S01]  /*0940*/  ULEA UR9, UR7, UR5, 0x18 ;  /* 0x0000000507097291 */ /* 0x002fe2000f8ec0ff */
[----:B0-----:R-:W-:Y:S01]  /*0950*/  IADD3 R6, P0, PT, R4, UR14, RZ ;  /* 0x0000000e04067c10 */ /* 0x001fe2000ff1e0ff */
[----:B------:R-:W-:Y:S01]  /*0960*/  UIADD3 UR5, UPT, UPT, UR5, 0x320, URZ ;  /* 0x0000032005057890 */ /* 0x000fe2000fffe0ff */
[----:B------:R-:W-:-:S02]  /*0970*/  MOV R4, UR6 ;  /* 0x0000000600047c02 */ /* 0x000fc40008000f00 */
[----:B------:R-:W-:Y:S01]  /*0980*/  IADD3.X R3, PT, PT, R5, UR15, RZ, P0, !PT ;  /* 0x0000000f05037c10 */ /* 0x000fe200087fe4ff */
[----:B------:R-:W-:Y:S01]  /*0990*/  ULEA UR5, UR7, UR5, 0x18 ;  /* 0x0000000507057291 */ /* 0x000fe2000f8ec0ff */
[----:B------:R-:W-:Y:S02]  /*09a0*/  IADD3 R246, P0, PT, R246, UR6, RZ ;  /* 0x00000006f6f67c10 */ /* 0x000fe4000ff1e0ff */
[----:B------:R-:W0:Y:S01]  /*09b0*/  LDS.128 R12, [UR9] ;  /* 0x00000009ff0c7984 */ /* 0x000e220008000c00 */
[----:B------:R-:W-:Y:S02]  /*09c0*/  IADD3 R7, PT, PT, R9, 0x1, RZ ;  /* 0x0000000109077810 */ /* 0x000fe40007ffe0ff */
[----:B------:R-:W-:Y:S01]  /*09d0*/  LEA R244, R244, UR5, 0x2 ;  /* 0x00000005f4f47c11 */ /* 0x000fe2000f8e10ff */
[----:B------:R-:W1:Y:S01]  /*09e0*/  LDS.128 R16, [UR9+0x10] ;  /* 0x00001009ff107984 */ /* 0x000e620008000c00 */
[----:B------:R-:W-:-:S03]  /*09f0*/  LEA.HI.X.SX32 R247, R4, RZ, 0x1, P0 ;  /* 0x000000ff04f77211 */ /* 0x000fc600000f0eff */
[----:B------:R-:W2:Y:S04]  /*0a00*/  LDS.128 R20, [UR9+0x20] ;  /* 0x00002009ff147984 */ /* 0x000ea80008000c00 */
[----:B------:R-:W3:Y:S04]  /*0a10*/  LDS.128 R24, [UR9+0x30] ;  /* 0x00003009ff187984 */ /* 0x000ee80008000c00 */
[----:B------:R-:W4:Y:S04]  /*0a20*/  LDS.128 R28, [UR9+0x40] ;  /* 0x00004009ff1c7984 */ /* 0x000f280008000c00 */
        /* <DEDUP_REMOVED lines=42> */
[----:B-1234-:R-:W0:Y:S02]  /*0cd0*/  LDS.128 R200, [UR9+0x2f0] ;  /* 0x0002f009ffc87984 */ /* 0x01ee240008000c00 */
.L_x_24493:
[----:B------:R-:W-:Y:S02]  /*0ce0*/  MOV R208, R6 ;  /* 0x0000000600d07202 */ /* 0x000fe40000000f00 */
[----:B------:R-:W-:-:S05]  /*0cf0*/  MOV R209, R3 ;  /* 0x0000000300d17202 */ /* 0x000fca0000000f00 */
[----:B------:R-:W2:Y:S02]  /*0d00*/  LDG.E.CONSTANT R9, desc[UR12][R208.64] ;  /* 0x0000000cd0097981 */ /* 0x000ea4000c1e9900 */
[----:B--2---:R-:W-:-:S03]  /*0d10*/  IMAD.WIDE R8, R9, UR20, R246 ;  /* 0x0000001409087c25 */ /* 0x004fc6000f8e02f6 */
[----:B------:R-:W-:-:S04]  /*0d20*/  LEA R4, P0, R8, UR22, 0x2 ;  /* 0x0000001608047c11 */ /* 0x000fc8000f8010ff */
[----:B------:R-:W-:-:S05]  /*0d30*/  LEA.HI.X R5, R8, UR23, R9, 0x2, P0 ;  /* 0x0000001708057c11 */ /* 0x000fca00080f1409 */
[----:B------:R-:W2:Y:S04]  /*0d40*/  LDG.E.128.CONSTANT R220, desc[UR12][R4.64+0x200] ;  /* 0x0002000c04dc7981 */ /* 0x000ea8000c1e9d00 */
[----:B------:R-:W0:Y:S04]  /*0d50*/  LDG.E.128.CONSTANT R224, desc[UR12][R4.64] ;  /* 0x0000000c04e07981 */ /* 0x000e28000c1e9d00 */
[----:B------:R-:W3:Y:S04]  /*0d60*/  LDG.E.128.CONSTANT R228, desc[UR12][R4.64+0x400] ;  /* 0x0004000c04e47981 */ /* 0x000ee8000c1e9d00 */
[----:B------:R-:W4:Y:S04]  /*0d70*/  LDG.E.128.CONSTANT R216, desc[UR12][R4.64+0x600] ;  /* 0x0006000c04d87981 */ /* 0x000f28000c1e9d00 */
[----:B------:R-:W5:Y:S04]  /*0d80*/  LDG.E.128.CONSTANT R212, desc[UR12][R4.64+0x800] ;  /* 0x0008000c04d47981 */ /* 0x000f68000c1e9d00 */
[----:B------:R-:W5:Y:S04]  /*0d90*/  LDG.E.128.CONSTANT R204, desc[UR12][R4.64+0xa00] ;  /* 0x000a000c04cc7981 */ /* 0x000f68000c1e9d00 */
[----:B------:R-:W5:Y:S04]  /*0da0*/  LDG.E.128.CONSTANT R8, desc[UR12][R4.64+0xc00] ;  /* 0x000c000c04087981 */ /* 0x000f68000c1e9d00 */
[----:B------:R-:W5:Y:S04]  /*0db0*/  LDG.E.128.CONSTANT R208, desc[UR12][R4.64+0xe00] ;  /* 0x000e000c04d07981 */ /* 0x000f68000c1e9d00 */
[----:B------:R-:W5:Y:S04]  /*0dc0*/  LDG.E.128.CONSTANT R236, desc[UR12][R4.64+0x1600] ;  /* 0x0016000c04ec7981 */ /* 0x000f68000c1e9d00 */
[----:B------:R-:W5:Y:S01]  /*0dd0*/  LDG.E.128.CONSTANT R240, desc[UR12][R4.64+0x1800] ;  /* 0x0018000c04f07981 */ /* 0x000f62000c1e9d00 */
[----:B--2---:R-:W-:Y:S01]  /*0de0*/  FMUL.FTZ R233, R16, R220 ;  /* 0x000000dc10e97220 */ /* 0x004fe20000410000 */
[----:B------:R-:W-:Y:S01]  /*0df0*/  FMUL.FTZ R220, R17, R221 ;  /* 0x000000dd11dc7220 */ /* 0x000fe20000410000 */
[----:B------:R-:W-:Y:S01]  /*0e00*/  FMUL.FTZ R221, R18, R222 ;  /* 0x000000de12dd7220 */ /* 0x000fe20000410000 */
[----:B------:R-:W-:Y:S01]  /*0e10*/  FMUL.FTZ R222, R19, R223 ;  /* 0x000000df13de7220 */ /* 0x000fe20000410000 */
[----:B0-----:R-:W-:Y:S01]  /*0e20*/  FFMA.FTZ R233, R12, R224, R233 ;  /* 0x000000e00ce97223 */ /* 0x001fe200000100e9 */
[----:B------:R-:W-:Y:S01]  /*0e30*/  FFMA.FTZ R220, R13, R225, R220 ;  /* 0x000000e10ddc7223 */ /* 0x000fe200000100dc */
[----:B------:R-:W-:Y:S01]  /*0e40*/  FFMA.FTZ R221, R14, R226, R221 ;  /* 0x000000e20edd7223 */ /* 0x000fe200000100dd */
[----:B------:R-:W-:Y:S01]  /*0e50*/  FFMA.FTZ R222, R15, R227, R222 ;  /* 0x000000e30fde7223 */ /* 0x000fe200000100de */
[----:B---3--:R-:W-:Y:S01]  /*0e60*/  FFMA.FTZ R233, R20, R228, R233 ;  /* 0x000000e414e97223 */ /* 0x008fe200000100e9 */
[----:B------:R-:W-:Y:S01]  /*0e70*/  FFMA.FTZ R220, R21, R229, R220 ;  /* 0x000000e515dc7223 */ /* 0x000fe200000100dc */
[----:B------:R-:W-:Y:S01]  /*0e80*/  FFMA.FTZ R221, R22, R230, R221 ;  /* 0x000000e616dd7223 */ /* 0x000fe200000100dd */
[----:B------:R-:W-:Y:S01]  /*0e90*/  FFMA.FTZ R224, R23, R231, R222 ;  /* 0x000000e717e07223 */ /* 0x000fe200000100de */
[----:B----4-:R-:W-:Y:S01]  /*0ea0*/  FFMA.FTZ R233, R24, R216, R233 ;  /* 0x000000d818e97223 */ /* 0x010fe200000100e9 */
[----:B------:R-:W-:Y:S01]  /*0eb0*/  FFMA.FTZ R216, R25, R217, R220 ;  /* 0x000000d919d87223 */ /* 0x000fe200000100dc */
[----:B------:R-:W-:Y:S01]  /*0ec0*/  FFMA.FTZ R217, R26, R218, R221 ;  /* 0x000000da1ad97223 */ /* 0x000fe200000100dd */
[----:B------:R-:W2:Y:S01]  /*0ed0*/  LDG.E.128.CONSTANT R228, desc[UR12][R4.64+0x1200] ;  /* 0x0012000c04e47981 */ /* 0x000ea2000c1e9d00 */
[----:B-----5:R-:W-:-:S03]  /*0ee0*/  FFMA.FTZ R233, R28, R212, R233 ;  /* 0x000000d41ce97223 */ /* 0x020fc600000100e9 */
[----:B------:R-:W3:Y:S01]  /*0ef0*/  LDG.E.128.CONSTANT R220, desc[UR12][R4.64+0x1000] ;  /* 0x0010000c04dc7981 */ /* 0x000ee2000c1e9d00 */
[----:B------:R-:W-:Y:S01]  /*0f00*/  FFMA.FTZ R216, R29, R213, R216 ;  /* 0x000000d51dd87223 */ /* 0x000fe200000100d8 */
[----:B------:R-:W-:Y:S01]  /*0f10*/  FFMA.FTZ R213, R32, R204, R233 ;  /* 0x000000cc20d57223 */ /* 0x000fe200000100e9 */
[----:B------:R-:W-:Y:S01]  /*0f20*/  FFMA.FTZ R224, R27, R219, R224 ;  /* 0x000000db1be07223 */ /* 0x000fe200000100e0 */
[----:B------:R-:W4:Y:S01]  /*0f30*/  LDG.E.128.CONSTANT R232, desc[UR12][R4.64+0x1400] ;  /* 0x0014000c04e87981 */ /* 0x000f22000c1e9d00 */
[----:B------:R-:W-:Y:S01]  /*0f40*/  FFMA.FTZ R217, R30, R214, R217 ;  /* 0x000000d61ed97223 */ /* 0x000fe200000100d9 */
[----:B------:R-:W-:Y:S01]  /*0f50*/  FFMA.FTZ R213, R36, R8, R213 ;  /* 0x0000000824d57223 */ /* 0x000fe200000100d5 */
[----:B------:R-:W-:Y:S02]  /*0f60*/  FFMA.FTZ R216, R33, R205, R216 ;  /* 0x000000cd21d87223 */ /* 0x000fe400000100d8 */
[----:B------:R-:W-:Y:S01]  /*0f70*/  FFMA.FTZ R217, R34, R206, R217 ;  /* 0x000000ce22d97223 */ /* 0x000fe200000100d9 */
[----:B------:R-:W-:Y:S01]  /*0f80*/  FFMA.FTZ R224, R31, R215, R224 ;  /* 0x000000d71fe07223 */ /* 0x000fe200000100e0 */
[----:B------:R-:W-:Y:S01]  /*0f90*/  FFMA.FTZ R249, R40, R208, R213 ;  /* 0x000000d028f97223 */ /* 0x000fe200000100d5 */
[----:B------:R-:W-:Y:S01]  /*0fa0*/  FFMA.FTZ R216, R37, R9, R216 ;  /* 0x0000000925d87223 */ /* 0x000fe200000100d8 */
[----:B------:R-:W-:Y:S01]  /*0fb0*/  FFMA.FTZ R217, R38, R10, R217 ;  /* 0x0000000a26d97223 */ /* 0x000fe200000100d9 */
[----:B------:R-:W5:Y:S02]  /*0fc0*/  LDG.E.128.CONSTANT R212, desc[UR12][R4.64+0x1a00] ;  /* 0x001a000c04d47981 */ /* 0x000f64000c1e9d00 */
[----:B------:R-:W-:Y:S01]  /*0fd0*/  FFMA.FTZ R208, R41, R209, R216 ;  /* 0x000000d129d07223 */ /* 0x000fe200000100d8 */
[----:B------:R-:W-:Y:S01]  /*0fe0*/  FFMA.FTZ R209, R42, R210, R217 ;  /* 0x000000d22ad17223 */ /* 0x000fe200000100d9 */
[----:B------:R-:W-:Y:S01]  /*0ff0*/  FFMA.FTZ R224, R35, R207, R224 ;  /* 0x000000cf23e07223 */ /* 0x000fe200000100e0 */
[----:B------:R-:W5:Y:S03]  /*1000*/  LDG.E.128.CONSTANT R216, desc[UR12][R4.64+0x1c00] ;  /* 0x001c000c04d87981 */ /* 0x000f66000c1e9d00 */
[----:B------:R-:W-:Y:S01]  /*1010*/  FFMA.FTZ R250, R39, R11, R224 ;  /* 0x0000000b27fa7223 */ /* 0x000fe200000100e0 */
[----:B------:R-:W5:Y:S04]  /*1020*/  LDG.E.128.CONSTANT R204, desc[UR12][R4.64+0x2200] ;  /* 0x0022000c04cc7981 */ /* 0x000f68000c1e9d00 */
[----:B------:R-:W5:Y:S04]  /*1030*/  LDG.E.128.CONSTANT R8, desc[UR12][R4.64+0x1e00] ;  /* 0x001e000c04087981 */ /* 0x000f68000c1e9d00 */
[----:B------:R-:W5:Y:S01]  /*1040*/  LDG.E.128.CONSTANT R224, desc[UR12][R4.64+0x2000] ;  /* 0x0020000c04e07981 */ /* 0x000f62000c1e9d00 */
[----:B------:R-:W-:Y:S01]  /*1050*/  FFMA.FTZ R250, R43, R211, R250 ;  /* 0x000000d32bfa7223 */ /* 0x000fe200000100fa */
[----:B---3--:R-:W-:Y:S01]  /*1060*/  FFMA.FTZ R249, R44, R220, R249 ;  /* 0x000000dc2cf97223 */ /* 0x008fe200000100f9 */
[----:B------:R-:W-:Y:S01]  /*1070*/  FFMA.FTZ R208, R45, R221, R208 ;  /* 0x000000dd2dd07223 */ /* 0x000fe200000100d0 */
[----:B------:R-:W-:-:S02]  /*1080*/  FFMA.FTZ R209, R46, R222, R209 ;  /* 0x000000de2ed17223 */ /* 0x000fc400000100d1 */
[----:B--2---:R-:W-:Y:S01]  /*1090*/  FFMA.FTZ R249, R48, R228, R249 ;  /* 0x000000e430f97223 */ /* 0x004fe200000100f9 */
[----:B------:R-:W-:Y:S01]  /*10a0*/  FFMA.FTZ R208, R49, R229, R208 ;  /* 0x000000e531d07223 */ /* 0x000fe200000100d0 */
[----:B------:R-:W-:Y:S01]  /*10b0*/  FFMA.FTZ R209, R50, R230, R209 ;  /* 0x000000e632d17223 */ /* 0x000fe200000100d1 */
[----:B------:R-:W-:Y:S01]  /*10c0*/  FFMA.FTZ R250, R47, R223, R250 ;  /* 0x000000df2ffa7223 */ /* 0x000fe200000100fa */
[----:B----4-:R-:W-:Y:S01]  /*10d0*/  FFMA.FTZ R249, R52, R232, R249 ;  /* 0x000000e834f97223 */ /* 0x010fe200000100f9 */
[----:B------:R-:W-:Y:S01]  /*10e0*/  FFMA.FTZ R208, R53, R233, R208 ;  /* 0x000000e935d07223 */ /* 0x000fe200000100d0 */
        /* <DEDUP_REMOVED lines=10> */
[----:B-----5:R-:W-:Y:S01]  /*1190*/  FFMA.FTZ R249, R64, R212, R249 ;  /* 0x000000d440f97223 */ /* 0x020fe200000100f9 */
[----:B------:R-:W-:Y:S01]  /*11a0*/  FFMA.FTZ R212, R65, R213, R208 ;  /* 0x000000d541d47223 */ /* 0x000fe200000100d0 */
[----:B------:R-:W-:Y:S01]  /*11b0*/  FFMA.FTZ R221, R66, R214, R209 ;  /* 0x000000d642dd7223 */ /* 0x000fe200000100d1 */
[----:B------:R-:W-:Y:S01]  /*11c0*/  FFMA.FTZ R250, R63, R243, R250 ;  /* 0x000000f33ffa7223 */ /* 0x000fe200000100fa */
[----:B------:R-:W2:Y:S01]  /*11d0*/  LDG.E.128.CONSTANT R208, desc[UR12][R4.64+0x2400] ;  /* 0x0024000c04d07981 */ /* 0x000ea2000c1e9d00 */
[----:B------:R-:W-:Y:S01]  /*11e0*/  FFMA.FTZ R220, R69, R217, R212 ;  /* 0x000000d945dc7223 */ /* 0x000fe200000100d4 */
[----:B------:R-:W-:Y:S01]  /*11f0*/  FFMA.FTZ R249, R68, R216, R249 ;  /* 0x000000d844f97223 */ /* 0x000fe200000100f9 */
[----:B------:R-:W-:Y:S01]  /*1200*/  FFMA.FTZ R250, R67, R215, R250 ;  /* 0x000000d743fa7223 */ /* 0x000fe200000100fa */
[----:B------:R-:W-:Y:S01]  /*1210*/  FFMA.FTZ R221, R70, R218, R221 ;  /* 0x000000da46dd7223 */ /* 0x000fe200000100dd */
[----:B------:R-:W3:Y:S01]  /*1220*/  LDG.E.128.CONSTANT R212, desc[UR12][R4.64+0x2600] ;  /* 0x0026000c04d47981 */ /* 0x000ee2000c1e9d00 */
[----:B------:R-:W-:Y:S01]  /*1230*/  FFMA.FTZ R249, R72, R8, R249 ;  /* 0x0000000848f97223 */ /* 0x000fe200000100f9 */
[----:B------:R-:W-:Y:S01]  /*1240*/  FFMA.FTZ R250, R71, R219, R250 ;  /* 0x000000db47fa7223 */ /* 0x000fe200000100fa */
[----:B------:R-:W-:Y:S01]  /*1250*/  FFMA.FTZ R8, R73, R9, R220 ;  /* 0x0000000949087223 */ /* 0x000fe200000100dc */
[----:B------:R-:W4:Y:S01]  /*1260*/  LDG.E.128.CONSTANT R216, desc[UR12][R4.64+0x2800] ;  /* 0x0028000c04d87981 */ /* 0x000f22000c1e9d00 */
[----:B------:R-:W-:Y:S01]  /*1270*/  FFMA.FTZ R9, R74, R10, R221 ;  /* 0x0000000a4a097223 */ /* 0x000fe200000100dd */
[----:B------:R-:W-:-:S02]  /*1280*/  FFMA.FTZ R249, R76, R224, R249 ;  /* 0x000000e04cf97223 */ /* 0x000fc400000100f9 */
[----:B------:R-:W5:Y:S01]  /*1290*/  LDG.E.128.CONSTANT R220, desc[UR12][R4.64+0x2a00] ;  /* 0x002a000c04dc7981 */ /* 0x000f62000c1e9d00 */
[----:B------:R-:W-:Y:S01]  /*12a0*/  FFMA.FTZ R224, R77, R225, R8 ;  /* 0x000000e14de07223 */ /* 0x000fe20000010008 */
[----:B------:R-:W-:Y:S01]  /*12b0*/  FFMA.FTZ R250, R75, R11, R250 ;  /* 0x0000000b4bfa7223 */ /* 0x000fe200000100fa */
[----:B------:R-:W-:Y:S01]  /*12c0*/  FFMA.FTZ R229, R78, R226, R9 ;  /* 0x000000e24ee57223 */ /* 0x000fe20000010009 */
[----:B------:R-:W5:Y:S01]  /*12d0*/  LDG.E.128.CONSTANT R240, desc[UR12][R4.64+0x3000] ;  /* 0x0030000c04f07981 */ /* 0x000f62000c1e9d00 */
[----:B------:R-:W-:-:S03]  /*12e0*/  FFMA.FTZ R249, R80, R204, R249 ;  /* 0x000000cc50f97223 */ /* 0x000fc600000100f9 */
[----:B------:R-:W5:Y:S01]  /*12f0*/  LDG.E.128.CONSTANT R8, desc[UR12][R4.64+0x2c00] ;  /* 0x002c000c04087981 */ /* 0x000f62000c1e9d00 */
[----:B------:R-:W-:Y:S01]  /*1300*/  FFMA.FTZ R250, R79, R227, R250 ;  /* 0x000000e34ffa7223 */ /* 0x000fe200000100fa */
[----:B------:R-:W-:Y:S02]  /*1310*/  FFMA.FTZ R204, R81, R205, R224 ;  /* 0x000000cd51cc7223 */ /* 0x000fe400000100e0 */
[----:B------:R-:W5:Y:S01]  /*1320*/  LDG.E.128.CONSTANT R224, desc[UR12][R4.64+0x2e00] ;  /* 0x002e000c04e07981 */ /* 0x000f62000c1e9d00 */
[----:B------:R-:W-:-:S03]  /*1330*/  FFMA.FTZ R205, R82, R206, R229 ;  /* 0x000000ce52cd7223 */ /* 0x000fc600000100e5 */
[----:B------:R-:W5:Y:S04]  /*1340*/  LDG.E.128.CONSTANT R236, desc[UR12][R4.64+0x3200] ;  /* 0x0032000c04ec7981 */ /* 0x000f68000c1e9d00 */
[----:B------:R-:W5:Y:S04]  /*1350*/  LDG.E.128.CONSTANT R228, desc[UR12][R4.64+0x3400] ;  /* 0x0034000c04e47981 */ /* 0x000f68000c1e9d00 */
[----:B------:R-:W5:Y:S01]  /*1360*/  LDG.E.128.CONSTANT R232, desc[UR12][R4.64+0x3600] ;  /* 0x0036000c04e87981 */ /* 0x000f62000c1e9d00 */
        /* <DEDUP_REMOVED lines=22> */
[----:B------:R-:W-:Y:S01]  /*14d0*/  FFMA.FTZ R204, R105, R225, R204 ;  /* 0x000000e169cc7223 */ /* 0x000fe200000100cc */
[----:B------:R-:W3:Y:S01]  /*14e0*/  LDG.E.128.CONSTANT R8, desc[UR12][R4.64+0x3800] ;  /* 0x0038000c04087981 */ /* 0x000ee2000c1e9d00 */
[----:B------:R-:W-:Y:S01]  /*14f0*/  FFMA.FTZ R249, R104, R224, R249 ;  /* 0x000000e068f97223 */ /* 0x000fe200000100f9 */
[----:B------:R-:W-:Y:S01]  /*1500*/  FFMA.FTZ R209, R106, R226, R205 ;  /* 0x000000e26ad17223 */ /* 0x000fe200000100cd */
[----:B------:R-:W-:-:S02]  /*1510*/  FFMA.FTZ R212, R109, R241, R204 ;  /* 0x000000f16dd47223 */ /* 0x000fc400000100cc */
[----:B------:R-:W4:Y:S01]  /*1520*/  LDG.E.128.CONSTANT R204, desc[UR12][R4.64+0x3a00] ;  /* 0x003a000c04cc7981 */ /* 0x000f22000c1e9d00 */
[----:B------:R-:W-:Y:S01]  /*1530*/  FFMA.FTZ R249, R108, R240, R249 ;  /* 0x000000f06cf97223 */ /* 0x000fe200000100f9 */
[----:B------:R-:W-:Y:S02]  /*1540*/  FFMA.FTZ R213, R110, R242, R209 ;  /* 0x000000f26ed57223 */ /* 0x000fe400000100d1 */
[----:B------:R-:W5:Y:S01]  /*1550*/  LDG.E.128.CONSTANT R208, desc[UR12][R4.64+0x3c00] ;  /* 0x003c000c04d07981 */ /* 0x000f62000c1e9d00 */
[----:B------:R-:W-:Y:S01]  /*1560*/  FFMA.FTZ R249, R112, R236, R249 ;  /* 0x000000ec70f97223 */ /* 0x000fe200000100f9 */
[----:B------:R-:W-:Y:S01]  /*1570*/  FFMA.FTZ R212, R113, R237, R212 ;  /* 0x000000ed71d47223 */ /* 0x000fe200000100d4 */
[----:B------:R-:W-:Y:S01]  /*1580*/  FFMA.FTZ R213, R114, R238, R213 ;  /* 0x000000ee72d57223 */ /* 0x000fe200000100d5 */
[----:B------:R-:W-:Y:S01]  /*1590*/  FFMA.FTZ R250, R107, R227, R250 ;  /* 0x000000e36bfa7223 */ /* 0x000fe200000100fa */
[----:B------:R-:W-:Y:S01]  /*15a0*/  FFMA.FTZ R249, R116, R228, R249 ;  /* 0x000000e474f97223 */ /* 0x000fe200000100f9 */
[----:B------:R-:W-:Y:S01]  /*15b0*/  FFMA.FTZ R220, R117, R229, R212 ;  /* 0x000000e575dc7223 */ /* 0x000fe200000100d4 */
[----:B------:R-:W-:-:S02]  /*15c0*/  FFMA.FTZ R225, R118, R230, R213 ;  /* 0x000000e676e17223 */ /* 0x000fc400000100d5 */
[----:B------:R-:W2:Y:S01]  /*15d0*/  LDG.E.128.CONSTANT R212, desc[UR12][R4.64+0x4000] ;  /* 0x0040000c04d47981 */ /* 0x000ea2000c1e9d00 */
[----:B------:R-:W-:Y:S01]  /*15e0*/  FFMA.FTZ R249, R120, R232, R249 ;  /* 0x000000e878f97223 */ /* 0x000fe200000100f9 */
[----:B------:R-:W-:Y:S01]  /*15f0*/  FFMA.FTZ R250, R111, R243, R250 ;  /* 0x000000f36ffa7223 */ /* 0x000fe200000100fa */
[----:B------:R-:W-:Y:S01]  /*1600*/  FFMA.FTZ R232, R121, R233, R220 ;  /* 0x000000e979e87223 */ /* 0x000fe200000100dc */
[----:B------:R-:W2:Y:S01]  /*1610*/  LDG.E.128.CONSTANT R240, desc[UR12][R4.64+0x4a00] ;  /* 0x004a000c04f07981 */ /* 0x000ea2000c1e9d00 */
[----:B------:R-:W-:-:S03]  /*1620*/  FFMA.FTZ R233, R122, R234, R225 ;  /* 0x000000ea7ae97223 */ /* 0x000fc600000100e1 */
[----:B------:R-:W2:Y:S01]  /*1630*/  LDG.E.128.CONSTANT R220, desc[UR12][R4.64+0x4200] ;  /* 0x0042000c04dc7981 */ /* 0x000ea2000c1e9d00 */
[----:B------:R-:W-:-:S03]  /*1640*/  FFMA.FTZ R250, R115, R239, R250 ;  /* 0x000000ef73fa7223 */ /* 0x000fc600000100fa */
[----:B------:R-:W2:Y:S01]  /*1650*/  LDG.E.128.CONSTANT R224, desc[UR12][R4.64+0x4400] ;  /* 0x0044000c04e07981 */ /* 0x000ea2000c1e9d00 */
[----:B------:R-:W-:-:S03]  /*1660*/  FFMA.FTZ R250, R119, R231, R250 ;  /* 0x000000e777fa7223 */ /* 0x000fc600000100fa */
[----:B------:R-:W2:Y:S04]  /*1670*/  LDG.E.128.CONSTANT R228, desc[UR12][R4.64+0x4600] ;  /* 0x0046000c04e47981 */ /* 0x000ea8000c1e9d00 */
[----:B------:R-:W2:Y:S01]  /*1680*/  LDG.E.128.CONSTANT R236, desc[UR12][R4.64+0x4800] ;  /* 0x0048000c04ec7981 */ /* 0x000ea2000c1e9d00 */
        /* <DEDUP_REMOVED lines=13> */
[----:B--2---:R-:W-:Y:S01]  /*1760*/  FFMA.FTZ R249, R136, R216, R249 ;  /* 0x000000d888f97223 */ /* 0x004fe200000100f9 */
        /* <DEDUP_REMOVED lines=8> */
[----:B------:R-:W-:-:S03]  /*17f0*/  FFMA.FTZ R250, R143, R215, R250 ;  /* 0x000000d78ffa7223 */ /* 0x000fc600000100fa */
[----:B------:R-:W4:Y:S01]  /*1800*/  LDG.E.128.CONSTANT R208, desc[UR12][R4.64+0x5000] ;  /* 0x0050000c04d07981 */ /* 0x000f22000c1e9d00 */
[----:B------:R-:W-:Y:S01]  /*1810*/  FFMA.FTZ R249, R144, R220, R249 ;  /* 0x000000dc90f97223 */ /* 0x000fe200000100f9 */
[----:B------:R-:W-:Y:S01]  /*1820*/  FFMA.FTZ R232, R145, R221, R232 ;  /* 0x000000dd91e87223 */ /* 0x000fe200000100e8 */
[----:B------:R-:W-:Y:S01]  /*1830*/  FFMA.FTZ R233, R146, R222, R233 ;  /* 0x000000de92e97223 */ /* 0x000fe200000100e9 */
[----:B------:R-:W-:Y:S01]  /*1840*/  FFMA.FTZ R250, R147, R223, R250 ;  /* 0x000000df93fa7223 */ /* 0x000fe200000100fa */
[----:B------:R-:W-:Y:S01]  /*1850*/  FFMA.FTZ R249, R148, R224, R249 ;  /* 0x000000e094f97223 */ /* 0x000fe200000100f9 */
[----:B------:R-:W-:Y:S01]  /*1860*/  FFMA.FTZ R232, R149, R225, R232 ;  /* 0x000000e195e87223 */ /* 0x000fe200000100e8 */
[----:B------:R-:W-:Y:S01]  /*1870*/  FFMA.FTZ R233, R150, R226, R233 ;  /* 0x000000e296e97223 */ /* 0x000fe200000100e9 */
[----:B------:R-:W5:Y:S01]  /*1880*/  LDG.E.128.CONSTANT R216, desc[UR12][R4.64+0x5200] ;  /* 0x0052000c04d87981 */ /* 0x000f62000c1e9d00 */
        /* <DEDUP_REMOVED lines=9> */
[----:B------:R-:W5:Y:S04]  /*1920*/  LDG.E.128.CONSTANT R228, desc[UR12][R4.64+0x5800] ;  /* 0x0058000c04e47981 */ /* 0x000f68000c1e9d00 */
[----:B------:R-:W5:Y:S04]  /*1930*/  LDG.E.128.CONSTANT R232, desc[UR12][R4.64+0x5600] ;  /* 0x0056000c04e87981 */ /* 0x000f68000c1e9d00 */
[----:B------:R-:W5:Y:S01]  /*1940*/  LDG.E.128.CONSTANT R224, desc[UR12][R4.64+0x5a00] ;  /* 0x005a000c04e07981 */ /* 0x000f62000c1e9d00 */
[----:B------:R-:W-:-:S03]  /*1950*/  FFMA.FTZ R252, R159, R239, R252 ;  /* 0x000000ef9ffc7223 */ /* 0x000fc600000100fc */
[----:B------:R-:W5:Y:S04]  /*1960*/  LDG.E.128.CONSTANT R220, desc[UR12][R4.64+0x5c00] ;  /* 0x005c000c04dc7981 */ /* 0x000f68000c1e9d00 */
[----:B------:R0:W5:Y:S01]  /*1970*/  LDG.E.128.CONSTANT R236, desc[UR12][R4.64+0x5e00] ;  /* 0x005e000c04ec7981 */ /* 0x000162000c1e9d00 */
[----:B------:R-:W-:Y:S01]  /*1980*/  FFMA.FTZ R251, R160, R240, R251 ;  /* 0x000000f0a0fb7223 */ /* 0x000fe200000100fb */
[----:B------:R-:W-:Y:S01]  /*1990*/  FFMA.FTZ R250, R161, R241, R250 ;  /* 0x000000f1a1fa7223 */ /* 0x000fe200000100fa */
[----:B------:R-:W-:Y:S01]  /*19a0*/  FFMA.FTZ R249, R162, R242, R249 ;  /* 0x000000f2a2f97223 */ /* 0x000fe200000100f9 */
[----:B------:R-:W-:Y:S01]  /*19b0*/  FFMA.FTZ R252, R163, R243, R252 ;  /* 0x000000f3a3fc7223 */ /* 0x000fe200000100fc */
[----:B0-----:R-:W-:Y:S01]  /*19c0*/  IADD3 R4, PT, PT, R245, 0x1, RZ ;  /* 0x00000001f5047810 */ /* 0x001fe20007ffe0ff */
[----:B------:R-:W-:-:S03]  /*19d0*/  UIADD3 UR5, UPT, UPT, UR19, 0x1f, URZ ;  /* 0x0000001f13057890 */ /* 0x000fc6000fffe0ff */
[----:B------:R-:W-:Y:S02]  /*19e0*/  I2FP.F32.S32 R5, R4 ;  /* 0x0000000400057245 */ /* 0x000fe40000201400 */
[----:B------:R-:W-:Y:S01]  /*19f0*/  IADD3 R4, PT, PT, R7, -0x1, RZ ;  /* 0xffffffff07047810 */ /* 0x000fe20007ffe0ff */
[----:B------:R-:W-:Y:S02]  /*1a00*/  ULEA UR6, UR17, 0x10, 0x4 ;  /* 0x0000001011067891 */ /* 0x000fe4000f8e20ff */
[----:B------:R-:W-:Y:S01]  /*1a10*/  FMUL.FTZ R5, R5, R248 ;  /* 0x000000f805057220 */ /* 0x000fe20000410000 */
[----:B------:R-:W-:Y:S01]  /*1a20*/  ISETP.GE.U32.AND P0, PT, R4, UR19, PT ;  /* 0x0000001304007c0c */ /* 0x000fe2000bf06070 */
[----:B------:R-:W-:-:S03]  /*1a30*/  USHF.R.U32.HI UR5, URZ, 0x5, UR5 ;  /* 0x00000005ff057899 */ /* 0x000fc60008011605 */
[----:B------:R-:W-:Y:S01]  /*1a40*/  FSEL R5, R5, RZ, P2 ;  /* 0x000000ff05057208 */ /* 0x000fe20001000000 */
[----:B------:R-:W-:Y:S01]  /*1a50*/  UISETP.LT.U32.AND UP0, UPT, UR5, UR6, UPT ;  /* 0x000000060500728c */ /* 0x000fe2000bf01070 */
[----:B------:R-:W-:-:S03]  /*1a60*/  IADD3 R0, PT, PT, R0, 0x4, RZ ;  /* 0x0000000400007810 */ /* 0x000fc60007ffe0ff */
[----:B------:R-:W-:Y:S01]  /*1a70*/  USEL UR5, UR5, UR6, UP0 ;  /* 0x0000000605057287 */ /* 0x000fe20008000000 */
[----:B------:R-:W-:Y:S02]  /*1a80*/  IADD3 R6, P1, PT, R6, 0x10, RZ ;  /* 0x0000001006067810 */ /* 0x000fe40007f3e0ff */
[----:B------:R-:W-:Y:S02]  /*1a90*/  IADD3 R245, PT, PT, R245, 0x80, RZ ;  /* 0x00000080f5f57810 */ /* 0x000fe40007ffe0ff */
[----:B------:R-:W-:Y:S02]  /*1aa0*/  IADD3 R7, PT, PT, R7, 0x80, RZ ;  /* 0x0000008007077810 */ /* 0x000fe40007ffe0ff */
[----:B------:R-:W-:Y:S01]  /*1ab0*/  IADD3.X R3, PT, PT, RZ, R3, RZ, P1, !PT ;  /* 0x00000003ff037210 */ /* 0x000fe20000ffe4ff */
[----:B--2---:R-:W-:Y:S01]  /*1ac0*/  FFMA.FTZ R251, R164, R8, R251 ;  /* 0x00000008a4fb7223 */ /* 0x004fe200000100fb */
[----:B------:R-:W-:Y:S01]  /*1ad0*/  FFMA.FTZ R250, R165, R9, R250 ;  /* 0x00000009a5fa7223 */ /* 0x000fe200000100fa */
[----:B------:R-:W-:-:S02]  /*1ae0*/  FFMA.FTZ R249, R166, R10, R249 ;  /* 0x0000000aa6f97223 */ /* 0x000fc400000100f9 */
        /* <DEDUP_REMOVED lines=35> */
[----:B------:R-:W-:-:S02]  /*1d20*/  FFMA.FTZ R238, R202, R238, R249 ;  /* 0x000000eecaee7223 */ /* 0x000fc400000100f9 */
[----:B------:R-:W-:Y:S01]  /*1d30*/  FADD.FTZ R237, R236, R237 ;  /* 0x000000edeced7221 */ /* 0x000fe20000010000 */
[----:B------:R-:W-:-:S03]  /*1d40*/  FFMA.FTZ R239, R203, R239, R252 ;  /* 0x000000efcbef7223 */ /* 0x000fc600000100fc */
[----:B------:R-:W-:-:S04]  /*1d50*/  FADD.FTZ R238, R238, R237 ;  /* 0x000000edeeee7221 */ /* 0x000fc80000010000 */
[----:B------:R-:W-:-:S04]  /*1d60*/  FADD.FTZ R238, R239, R238 ;  /* 0x000000eeefee7221 */ /* 0x000fc80000010000 */
[----:B------:R-:W-:-:S05]  /*1d70*/  FFMA.FTZ R5, R238, UR21, R5 ;  /* 0x00000015ee057c23 */ /* 0x000fca0008010005 */
[C---:B------:R-:W-:Y:S02]  /*1d80*/  FSEL R9, R5.reuse, RZ, !P0 ;  /* 0x000000ff05097208 */ /* 0x040fe40004000000 */
[----:B------:R-:W-:Y:S02]  /*1d90*/  @!P0 FMNMX.FTZ R2, R5, R2, !PT ;  /* 0x0000000205028209 */ /* 0x000fe40007810000 */
[----:B------:R-:W-:Y:S01]  /*1da0*/  ISETP.GE.U32.AND P0, PT, R0, UR5, PT ;  /* 0x0000000500007c0c */ /* 0x000fe2000bf06070 */
[----:B------:R0:W-:Y:S02]  /*1db0*/  STS [R244], R9 ;  /* 0x00000009f4007388 */ /* 0x0001e40000000800 */
[----:B0-----:R-:W-:-:S10]  /*1dc0*/  IADD3 R244, PT, PT, R244, 0x200, RZ ;  /* 0x00000200f4f47810 */ /* 0x001fd40007ffe0ff */
[----:B------:R-:W-:Y:S05]  /*1dd0*/  @!P0 BRA `(.L_x_24493) ;  /* 0xffffffec00c08947 */ /* 0x000fea000383ffff */
.L_x_24492:
[----:B------:R-:W-:Y:S05]  /*1de0*/  BSYNC.RECONVERGENT B0 ;  /* 0x0000000000007941 */ /* 0x000fea0003800200 */
.L_x_24491:
[----:B------:R-:W1:Y:S01]  /*1df0*/  SHFL.BFLY PT, R3, R2, 0x10, 0x1f ;  /* 0x0e001f0002037f89 */ /* 0x000e6200000e0000 */
[----:B------:R-:W2:Y:S01]  /*1e00*/  S2UR UR23, SR_CgaCtaId ;  /* 0x00000000001779c3 */ /* 0x000ea20000008800 */
[----:B------:R-:W-:Y:S01]  /*1e10*/  UMOV UR22, 0x400 ;  /* 0x0000040000167882 */ /* 0x000fe20000000000 */
[----:B------:R-:W-:Y:S01]  /*1e20*/  ULEA UR5, UR17, 0x10, 0x4 ;  /* 0x0000001011057891 */ /* 0x000fe2000f8e20ff */
[----:B------:R-:W3:Y:S01]  /*1e30*/  S2R R251, SR_TID.X ;  /* 0x0000000000fb7919 */ /* 0x000ee20000002100 */
[----:B------:R-:W-:Y:S01]  /*1e40*/  UIADD3 UR4, UPT, UPT, UR22, 0x300, URZ ;  /* 0x0000030016047890 */ /* 0x000fe2000fffe0ff */
[----:B------:R-:W-:Y:S01]  /*1e50*/  BSSY.RECONVERGENT B0, `(.L_x_24494) ;  /* 0x0000108000007945 */ /* 0x000fe20003800200 */
[----:B------:R-:W-:Y:S01]  /*1e60*/  USHF.L.U32 UR25, UR17, 0x9, URZ ;  /* 0x0000000911197899 */ /* 0x000fe200080006ff */
[----:B-1----:R-:W-:Y:S01]  /*1e70*/  FMNMX.FTZ R3, R3, R2, !PT ;  /* 0x0000000203037209 */ /* 0x002fe20007810000 */
[----:B--2---:R-:W-:-:S04]  /*1e80*/  ULEA UR4, UR23, UR4, 0x18 ;  /* 0x0000000417047291 */ /* 0x004fc8000f8ec0ff */
[----:B0-----:R-:W0:Y:S01]  /*1e90*/  SHFL.BFLY PT, R0, R3, 0x8, 0x1f ;  /* 0x0d001f0003007f89 */ /* 0x001e2200000e0000 */
[----:B---3--:R-:W-:Y:S02]  /*1ea0*/  LOP3.LUT P0, R247, R251, 0x1f, RZ, 0xc0, !PT ;  /* 0x0000001ffbf77812 */ /* 0x008fe4000780c0ff */
[----:B------:R-:W-:Y:S02]  /*1eb0*/  SHF.R.U32.HI R252, RZ, 0x5, R251 ;  /* 0x00000005fffc7819 */ /* 0x000fe400000116fb */
[----:B------:R-:W-:Y:S02]  /*1ec0*/  ISETP.GT.U32.AND P1, PT, R247, 0x3, PT ;  /* 0x00000003f700780c */ /* 0x000fe40003f24070 */
[----:B------:R-:W-:Y:S02]  /*1ed0*/  LEA R2, R252, UR4, 0x2 ;  /* 0x00000004fc027c11 */ /* 0x000fe4000f8e10ff */
[----:B0-----:R-:W-:Y:S02]  /*1ee0*/  FMNMX.FTZ R0, R3, R0, !PT ;  /* 0x0000000003007209 */ /* 0x001fe40007810000 */
[----:B------:R-:W-:Y:S01]  /*1ef0*/  LEA R3, R247, UR4, 0x2 ;  /* 0x00000004f7037c11 */ /* 0x000fe2000f8e10ff */
[----:B------:R-:W-:-:S02]  /*1f00*/  UIADD3 UR4, UPT, UPT, UR19, 0x1f, URZ ;  /* 0x0000001f13047890 */ /* 0x000fc4000fffe0ff */
[----:B------:R-:W0:Y:S02]  /*1f10*/  SHFL.BFLY PT, R5, R0, 0x4, 0x1f ;  /* 0x0c801f0000057f89 */ /* 0x000e2400000e0000 */
[----:B------:R-:W-:-:S04]  /*1f20*/  USHF.R.U32.HI UR14, URZ, 0x5, UR4 ;  /* 0x00000005ff0e7899 */ /* 0x000fc80008011604 */
[----:B------:R-:W-:-:S04]  /*1f30*/  UISETP.LT.U32.AND UP0, UPT, UR14, UR5, UPT ;  /* 0x000000050e00728c */ /* 0x000fc8000bf01070 */
[----:B------:R-:W-:-:S04]  /*1f40*/  USEL UR15, UR14, UR5, UP0 ;  /* 0x000000050e0f7287 */ /* 0x000fc80008000000 */
[----:B------:R-:W-:-:S04]  /*1f50*/  UIMAD UR4, UR17, -0x10, UR15 ;  /* 0xfffffff0110478a4 */ /* 0x000fc8000f8e020f */
[----:B------:R-:W-:-:S04]  /*1f60*/  ULEA UR4, UR4, UR25, 0x5 ;  /* 0x0000001904047291 */ /* 0x000fc8000f8e28ff */
[----:B------:R-:W-:Y:S01]  /*1f70*/  UISETP.LT.AND UP0, UPT, UR19, UR4, UPT ;  /* 0x000000041300728c */ /* 0x000fe2000bf01270 */
[----:B0-----:R-:W-:Y:S02]  /*1f80*/  FMNMX.FTZ R5, R0, R5, !PT ;  /* 0x0000000500057209 */ /* 0x001fe40007810000 */
[----:B------:R-:W-:Y:S01]  /*1f90*/  MOV R0, 0xff7fffff ;  /* 0xff7fffff00007802 */ /* 0x000fe20000000f00 */
[----:B------:R-:W-:Y:S02]  /*1fa0*/  USEL UR5, UR19, UR4, UP0 ;  /* 0x0000000413057287 */ /* 0x000fe40008000000 */
[----:B------:R-:W0:Y:S02]  /*1fb0*/  SHFL.BFLY PT, R4, R5, 0x2, 0x1f ;  /* 0x0c401f0005047f89 */ /* 0x000e2400000e0000 */
[----:B------:R-:W-:-:S06]  /*1fc0*/  UIADD3 UR6, UPT, UPT, -UR25, UR5, URZ ;  /* 0x0000000519067290 */ /* 0x000fcc000fffe1ff */
[----:B------:R-:W-:Y:S02]  /*1fd0*/  ISETP.GE.AND P2, PT, R251, UR6, PT ;  /* 0x00000006fb007c0c */ /* 0x000fe4000bf46270 */
[----:B0-----:R-:W-:-:S05]  /*1fe0*/  FMNMX.FTZ R4, R5, R4, !PT ;  /* 0x0000000405047209 */ /* 0x001fca0007810000 */
[----:B------:R-:W0:Y:S02]  /*1ff0*/  SHFL.BFLY PT, R7, R4, 0x1, 0x1f ;  /* 0x0c201f0004077f89 */ /* 0x000e2400000e0000 */
        /* <DEDUP_REMOVED lines=21> */
[----:B------:R-:W-:Y:S01]  /*2150*/  UIADD3 UR4, UPT, UPT, UR22, 0x320, URZ ;  /* 0x0000032016047890 */ /* 0x000fe2000fffe0ff */
[----:B------:R-:W-:Y:S02]  /*2160*/  LEA.HI R5, R5, 0x1, RZ, 0x19 ;  /* 0x0000000105057811 */ /* 0x000fe400078fc8ff */
[----:B------:R-:W-:Y:S01]  /*2170*/  MOV R4, RZ ;  /* 0x000000ff00047202 */ /* 0x000fe20000000f00 */
[----:B------:R-:W-:Y:S01]  /*2180*/  ULEA UR4, UR23, UR4, 0x18 ;  /* 0x0000000417047291 */ /* 0x000fe2000f8ec0ff */
[----:B------:R-:W-:Y:S02]  /*2190*/  LOP3.LUT R5, R5, 0x3, RZ, 0xc0, !PT ;  /* 0x0000000305057812 */ /* 0x000fe400078ec0ff */
[----:B------:R-:W-:Y:S02]  /*21a0*/  MOV R6, R251 ;  /* 0x000000fb00067202 */ /* 0x000fe40000000f00 */
[----:B------:R-:W-:Y:S02]  /*21b0*/  IADD3 R7, PT, PT, -R5, RZ, RZ ;  /* 0x000000ff05077210 */ /* 0x000fe40007ffe1ff */
[----:B------:R-:W-:-:S07]  /*21c0*/  LEA R5, R251, UR4, 0x2 ;  /* 0x00000004fb057c11 */ /* 0x000fce000f8e10ff */
.L_x_24498:
        /* <DEDUP_REMOVED lines=11> */
.L_x_24497:
[----:B------:R-:W-:Y:S05]  /*2280*/  BSYNC.RECONVERGENT B1 ;  /* 0x0000000000017941 */ /* 0x000fea0003800200 */
.L_x_24496:
[----:B------:R-:W-:Y:S05]  /*2290*/  @!P3 BRA `(.L_x_24495) ;  /* 0x0000000c000cb947 */ /* 0x000fea0003800000 */
[----:B------:R-:W-:Y:S01]  /*22a0*/  IADD3 R5, PT, PT, -R6, UR6, RZ ;  /* 0x0000000606057c10 */ /* 0x000fe2000fffe1ff */
        /* <DEDUP_REMOVED lines=8> */
[----:B------:R-:W-:Y:S02]  /*2330*/  MOV R39, UR6 ;  /* 0x0000000600277c02 */ /* 0x000fe40008000f00 */
[----:B------:R-:W-:Y:S02]  /*2340*/  PLOP3.LUT P0, PT, PT, PT, PT, 0x8, 0x80 ;  /* 0x000000000080781c */ /* 0x000fe40003f0e170 */
[----:B------:R-:W-:-:S11]  /*2350*/  IADD3 R39, PT, PT, R39, -0x600, RZ ;  /* 0xfffffa0027277810 */ /* 0x000fd60007ffe0ff */
.L_x_24501:
        /* <DEDUP_REMOVED lines=100> */
.L_x_24500:
[----:B------:R-:W-:Y:S05]  /*29a0*/  BSYNC.RECONVERGENT B1 ;  /* 0x0000000000017941 */ /* 0x000fea0003800200 */
.L_x_24499:
        /* <DEDUP_REMOVED lines=55> */
.L_x_24503:
[----:B------:R-:W-:Y:S05]  /*2d20*/  BSYNC.RECONVERGENT B1 ;  /* 0x0000000000017941 */ /* 0x000fea0003800200 */
.L_x_24502:
        /* <DEDUP_REMOVED lines=26> */
.L_x_24495:
[----:B------:R-:W-:Y:S05]  /*2ed0*/  BSYNC.RECONVERGENT B0 ;  /* 0x0000000000007941 */ /* 0x000fea0003800200 */
.L_x_24494:
        /* <DEDUP_REMOVED lines=26> */
[C---:B------:R-:W-:Y:S02]  /*3080*/  LOP3.LUT R2, R4.reuse, 0x180, RZ, 0xc0, !PT ;  /* 0x0000018004027812 */ /* 0x040fe400078ec0ff */
[----:B-1----:R-:W-:-:S02]  /*3090*/  IADD3 R5, PT, PT, R4, -UR25, RZ ;  /* 0x8000001904057c10 */ /* 0x002fc4000fffe0ff */
[----:B------:R-:W-:Y:S02]  /*30a0*/  ISETP.NE.AND P0, PT, R2, 0x180, PT ;  /* 0x000001800200780c */ /* 0x000fe40003f05270 */
[----:B------:R-:W-:Y:S02]  /*30b0*/  ISETP.GE.U32.AND P1, PT, R5, 0x180, PT ;  /* 0x000001800500780c */ /* 0x000fe40003f26070 */
[----:B------:R-:W-:-:S09]  /*30c0*/  MOV R2, R251 ;  /* 0x000000fb00027202 */ /* 0x000fd20000000f00 */
[----:B--23--:R-:W-:Y:S05]  /*30d0*/  @!P0 BRA `(.L_x_24507) ;  /* 0x0000000000408947 */ /* 0x00cfea0003800000 */
[----:B------:R-:W-:Y:S01]  /*30e0*/  LEA.HI R4, R4, 0x1, RZ, 0x19 ;  /* 0x0000000104047811 */ /* 0x000fe200078fc8ff */
[----:B------:R-:W-:-:S03]  /*30f0*/  UIADD3 UR4, UPT, UPT, UR22, 0x320, URZ ;  /* 0x0000032016047890 */ /* 0x000fc6000fffe0ff */
[C---:B------:R-:W-:Y:S01]  /*3100*/  SHF.L.U32 R2, R4.reuse, 0x7, RZ ;  /* 0x0000000704027819 */ /* 0x040fe200000006ff */
[----:B------:R-:W-:Y:S01]  /*3110*/  ULEA UR4, UR23, UR4, 0x18 ;  /* 0x0000000417047291 */ /* 0x000fe2000f8ec0ff */
[----:B------:R-:W-:Y:S02]  /*3120*/  LOP3.LUT R4, R4, 0x3, RZ, 0xc0, !PT ;  /* 0x0000000304047812 */ /* 0x000fe400078ec0ff */
[----:B------:R-:W-:Y:S02]  /*3130*/  LOP3.LUT R2, R2, 0x180, RZ, 0xc0, !PT ;  /* 0x0000018002027812 */ /* 0x000fe400078ec0ff */
[----:B------:R-:W-:Y:S02]  /*3140*/  IADD3 R4, PT, PT, -R4, RZ, RZ ;  /* 0x000000ff04047210 */ /* 0x000fe40007ffe1ff */
[----:B------:R-:W-:Y:S02]  /*3150*/  LEA R3, R251, UR4, 0x2 ;  /* 0x00000004fb037c11 */ /* 0x000fe4000f8e10ff */
[----:B------:R-:W-:-:S07]  /*3160*/  IADD3 R2, PT, PT, R2, R251, RZ ;  /* 0x000000fb02027210 */ /* 0x000fce0007ffe0ff */
.L_x_24508:
[----:B------:R-:W1:Y:S01]  /*3170*/  LDS R5, [R3] ;  /* 0x0000000003057984 */ /* 0x000e620000000800 */
[----:B------:R-:W-:-:S04]  /*3180*/  IADD3 R4, PT, PT, R4, 0x1, RZ ;  /* 0x0000000104047810 */ /* 0x000fc80007ffe0ff */
[----:B------:R-:W-:Y:S01]  /*3190*/  ISETP.NE.AND P0, PT, R4, RZ, PT ;  /* 0x000000ff0400720c */ /* 0x000fe20003f05270 */
[----:B-1----:R-:W-:-:S05]  /*31a0*/  FMUL.FTZ R6, R5, R28 ;  /* 0x0000001c05067220 */ /* 0x002fca0000410000 */
[----:B------:R1:W-:Y:S02]  /*31b0*/  STS [R3], R6 ;  /* 0x0000000603007388 */ /* 0x0003e40000000800 */
[----:B-1----:R-:W-:-:S05]  /*31c0*/  IADD3 R3, PT, PT, R3, 0x200, RZ ;  /* 0x0000020003037810 */ /* 0x002fca0007ffe0ff */
[----:B------:R-:W-:Y:S05]  /*31d0*/  @P0 BRA `(.L_x_24508) ;  /* 0xfffffffc00e40947 */ /* 0x000fea000383ffff */
.L_x_24507:
[----:B------:R-:W-:Y:S05]  /*31e0*/  BSYNC.RECONVERGENT B1 ;  /* 0x0000000000017941 */ /* 0x000fea0003800200 */
.L_x_24506:
        /* <DEDUP_REMOVED lines=13> */
.L_x_24511:
        /* <DEDUP_REMOVED lines=52> */
.L_x_24510:
[----:B------:R-:W-:Y:S05]  /*3600*/  BSYNC.RECONVERGENT B1 ;  /* 0x0000000000017941 */ /* 0x000fea0003800200 */
.L_x_24509:
        /* <DEDUP_REMOVED lines=31> */
.L_x_24513:
[----:B------:R-:W-:Y:S05]  /*3800*/  BSYNC.RECONVERGENT B1 ;  /* 0x0000000000017941 */ /* 0x000fea0003800200 */
.L_x_24512:
        /* <DEDUP_REMOVED lines=14> */
.L_x_24505:
[----:B------:R-:W-:Y:S05]  /*38f0*/  BSYNC.RECONVERGENT B0 ;  /* 0x0000000000007941 */ /* 0x000fea0003800200 */
.L_x_24504:
[----:B------:R-:W-:Y:S01]  /*3900*/  BAR.SYNC.DEFER_BLOCKING 0x0 ;  /* 0x0000000000007b1d */ /* 0x000fe20000010000 */
[----:B------:R-:W-:Y:S02]  /*3910*/  ISETP.NE.AND P0, PT, R251, RZ, PT ;  /* 0x000000fffb00720c */ /* 0x000fe40003f05270 */
[----:B------:R-:W-:-:S03]  /*3920*/  MOV R7, UR17 ;  /* 0x0000001100077c02 */ /* 0x000fc60008000f00 */
[----:B------:R-:W3:Y:S01]  /*3930*/  LDCU UR20, c[0x0][0x370] ;  /* 0x00006e00ff1477ac */ /* 0x000ee20008000800 */
[----:B------:R-:W-:Y:S01]  /*3940*/  BSSY.RECONVERGENT B0, `(.L_x_24514) ;  /* 0x0000015000007945 */ /* 0x000fe20003800200 */
[----:B------:R-:W4:Y:S01]  /*3950*/  LDCU UR24, c[0x0][0x3dc] ;  /* 0x00007b80ff1877ac */ /* 0x000f220008000800 */
[----:B------:R-:W0:Y:S05]  /*3960*/  LDCU UR21, c[0x0][0x378] ;  /* 0x00006f00ff1577ac */ /* 0x000e2a0008000800 */
        /* <DEDUP_REMOVED lines=17> */
[----:B--2---:R0:W-:Y:S02]  /*3a80*/  STG.E desc[UR12][R4.64], R29 ;  /* 0x0000001d04007986 */ /* 0x0041e4000c10190c */
.L_x_24515:
[----:B0--34-:R-:W-:Y:S05]  /*3a90*/  BSYNC.RECONVERGENT B0 ;  /* 0x0000000000007941 */ /* 0x019fea0003800200 */
.L_x_24514:
[----:B------:R-:W-:Y:S01]  /*3aa0*/  LEA R0, R7, R252, 0x4 ;  /* 0x000000fc07007211 */ /* 0x000fe200078e20ff */
[----:B------:R-:W0:Y:S01]  /*3ab0*/  LDCU.64 UR6, c[0x0][0x3a8] ;  /* 0x00007500ff0677ac */ /* 0x000e220008000a00 */
        /* <DEDUP_REMOVED lines=24> */
[----:B-1----:R-:W-:Y:S02]  /*3c40*/  CS2R R8, SRZ ;  /* 0x0000000000087805 */ /* 0x002fe4000001ff00 */
[----:B------:R-:W-:Y:S01]  /*3c50*/  CS2R R6, SRZ ;  /* 0x0000000000067805 */ /* 0x000fe2000001ff00 */
[----:B0-----:R-:W-:Y:S06]  /*3c60*/  @P0 BRA `(.L_x_24517) ;  /* 0x0000003000800947 */ /* 0x001fec0003800000 */
[----:B------:R-:W0:Y:S01]  /*3c70*/  LDCU UR4, c[0x0][0x3c8] ;  /* 0x00007900ff0477ac */ /* 0x000e220008000800 */
[----:B------:R-:W-:Y:S01]  /*3c80*/  IMAD.WIDE.U32 R2, R0, 0x4, RZ ;  /* 0x0000000400027825 */ /* 0x000fe200078e00ff */
[C---:B------:R-:W-:Y:S02]  /*3c90*/  SHF.L.U32 R17, R251.reuse, 0x4, RZ ;  /* 0x00000004fb117819 */ /* 0x040fe400000006ff */
[----:B------:R-:W-:Y:S01]  /*3ca0*/  CS2R R244, SRZ ;  /* 0x0000000000f47805 */ /* 0x000fe2000001ff00 */
[----:B------:R-:W1:Y:S01]  /*3cb0*/  LDCU.64 UR10, c[0x0][0x3b8] ;  /* 0x00007700ff0a77ac */ /* 0x000e620008000a00 */
[----:B------:R-:W-:Y:S02]  /*3cc0*/  SHF.L.U32 R250, R251, 0x2, RZ ;  /* 0x00000002fbfa7819 */ /* 0x000fe400000006ff */
[----:B------:R-:W-:Y:S02]  /*3cd0*/  CS2R R242, SRZ ;  /* 0x0000000000f27805 */ /* 0x000fe4000001ff00 */
[----:B------:R-:W-:Y:S01]  /*3ce0*/  LOP3.LUT R17, R17, 0x70, RZ, 0xe2, !PT ;  /* 0x0000007011117812 */ /* 0x000fe200078ee2ff */
[----:B------:R-:W-:Y:S01]  /*3cf0*/  UIADD3 UR5, UPT, UPT, UR22, 0x320, URZ ;  /* 0x0000032016057890 */ /* 0x000fe2000fffe0ff */
[----:B------:R-:W-:-:S02]  /*3d00*/  LEA R7, R252, UR25, 0x5 ;  /* 0x00000019fc077c11 */ /* 0x000fc4000f8e28ff */
[----:B------:R-:W-:Y:S02]  /*3d10*/  CS2R R240, SRZ ;  /* 0x0000000000f07805 */ /* 0x000fe4000001ff00 */
[----:B------:R-:W-:Y:S01]  /*3d20*/  LOP3.LUT R4, R250, 0x1c, RZ, 0xc0, !PT ;  /* 0x0000001cfa047812 */ /* 0x000fe200078ec0ff */
[----:B------:R-:W-:Y:S01]  /*3d30*/  ULEA UR5, UR23, UR5, 0x18 ;  /* 0x0000000517057291 */ /* 0x000fe2000f8ec0ff */
[----:B------:R-:W-:Y:S02]  /*3d40*/  LEA R17, R252, R17, 0x7 ;  /* 0x00000011fc117211 */ /* 0x000fe400078e38ff */
[----:B------:R-:W-:Y:S02]  /*3d50*/  CS2R R238, SRZ ;  /* 0x0000000000ee7805 */ /* 0x000fe4000001ff00 */
[----:B------:R-:W-:Y:S02]  /*3d60*/  IADD3 R4, PT, PT, R7, 0x1, R4 ;  /* 0x0000000107047810 */ /* 0x000fe40007ffe004 */
[----:B------:R-:W-:-:S02]  /*3d70*/  CS2R R236, SRZ ;  /* 0x0000000000ec7805 */ /* 0x000fc4000001ff00 */
[----:B------:R-:W-:Y:S01]  /*3d80*/  CS2R R234, SRZ ;  /* 0x0000000000ea7805 */ /* 0x000fe2000001ff00 */
[----:B0-----:R-:W-:Y:S01]  /*3d90*/  UIMAD UR4, UR16, UR4, URZ ;  /* 0x00000004100472a4 */ /* 0x001fe2000f8e02ff */
[----:B------:R-:W-:Y:S02]  /*3da0*/  CS2R R232, SRZ ;  /* 0x0000000000e87805 */ /* 0x000fe4000001ff00 */
[----:B------:R-:W-:Y:S02]  /*3db0*/  CS2R R230, SRZ ;  /* 0x0000000000e67805 */ /* 0x000fe4000001ff00 */
[----:B------:R-:W-:Y:S02]  /*3dc0*/  CS2R R228, SRZ ;  /* 0x0000000000e47805 */ /* 0x000fe4000001ff00 */
[----:B------:R-:W-:Y:S02]  /*3dd0*/  CS2R R226, SRZ ;  /* 0x0000000000e27805 */ /* 0x000fe4000001ff00 */
[----:B------:R-:W-:-:S02]  /*3de0*/  CS2R R224, SRZ ;  /* 0x0000000000e07805 */ /* 0x000fc4000001ff00 */
[----:B------:R-:W-:Y:S02]  /*3df0*/  MOV R5, UR4 ;  /* 0x0000000400057c02 */ /* 0x000fe40008000f00 */
[----:B------:R-:W-:Y:S02]  /*3e00*/  CS2R R222, SRZ ;  /* 0x0000000000de7805 */ /* 0x000fe4000001ff00 */
[----:B------:R-:W-:Y:S02]  /*3e10*/  CS2R R220, SRZ ;  /* 0x0000000000dc7805 */ /* 0x000fe4000001ff00 */
[----:B------:R-:W-:Y:S02]  /*3e20*/  CS2R R218, SRZ ;  /* 0x0000000000da7805 */ /* 0x000fe4000001ff00 */
[----:B------:R-:W-:Y:S01]  /*3e30*/  CS2R R216, SRZ ;  /* 0x0000000000d87805 */ /* 0x000fe2000001ff00 */
[----:B------:R-:W0:Y:S01]  /*3e40*/  LDCU UR4, c[0x0][0x3e0] ;  /* 0x00007c00ff0477ac */ /* 0x000e220008000800 */
[----:B------:R-:W-:Y:S01]  /*3e50*/  IMAD.WIDE R2, R5, 0x4, R2 ;  /* 0x0000000405027825 */ /* 0x000fe200078e0202 */
[----:B------:R-:W-:-:S02]  /*3e60*/  CS2R R214, SRZ ;  /* 0x0000000000d67805 */ /* 0x000fc4000001ff00 */
[----:B------:R-:W-:Y:S02]  /*3e70*/  CS2R R212, SRZ ;  /* 0x0000000000d47805 */ /* 0x000fe4000001ff00 */
[----:B------:R-:W-:Y:S02]  /*3e80*/  CS2R R210, SRZ ;  /* 0x0000000000d27805 */ /* 0x000fe4000001ff00 */
[----:B------:R-:W-:Y:S02]  /*3e90*/  CS2R R208, SRZ ;  /* 0x0000000000d07805 */ /* 0x000fe4000001ff00 */
[----:B-1----:R-:W-:Y:S02]  /*3ea0*/  IADD3 R5, P0, PT, R2, UR10, RZ ;  /* 0x0000000a02057c10 */ /* 0x002fe4000ff1e0ff */
[----:B------:R-:W-:Y:S02]  /*3eb0*/  CS2R R14, SRZ ;  /* 0x00000000000e7805 */ /* 0x000fe4000001ff00 */
[----:B------:R-:W-:-:S02]  /*3ec0*/  IADD3 R2, PT, PT, R0, 0x1, RZ ;  /* 0x0000000100027810 */ /* 0x000fc40007ffe0ff */
[----:B------:R-:W-:Y:S02]  /*3ed0*/  CS2R R12, SRZ ;  /* 0x00000000000c7805 */ /* 0x000fe4000001ff00 */
[----:B------:R-:W-:Y:S02]  /*3ee0*/  IADD3.X R3, PT, PT, R3, UR11, RZ, P0, !PT ;  /* 0x0000000b03037c10 */ /* 0x000fe400087fe4ff */
[----:B------:R-:W-:Y:S02]  /*3ef0*/  CS2R R10, SRZ ;  /* 0x00000000000a7805 */ /* 0x000fe4000001ff00 */
[----:B------:R-:W-:Y:S02]  /*3f00*/  IADD3 R0, PT, PT, R0, -UR14, RZ ;  /* 0x8000000e00007c10 */ /* 0x000fe4000fffe0ff */
[----:B------:R-:W-:Y:S02]  /*3f10*/  CS2R R8, SRZ ;  /* 0x0000000000087805 */ /* 0x000fe4000001ff00 */
[----:B------:R-:W-:-:S02]  /*3f20*/  CS2R R6, SRZ ;  /* 0x0000000000067805 */ /* 0x000fc4000001ff00 */
[----:B------:R-:W-:Y:S02]  /*3f30*/  LOP3.LUT R250, R250, 0x7c, RZ, 0xc0, !PT ;  /* 0x0000007cfafa7812 */ /* 0x000fe400078ec0ff */
[----:B------:R-:W-:Y:S01]  /*3f40*/  IADD3 R246, PT, PT, R17, UR5, RZ ;  /* 0x0000000511f67c10 */ /* 0x000fe2000fffe0ff */
[----:B0-----:R-:W-:-:S04]  /*3f50*/  UIMAD UR4, UR8, UR4, URZ ;  /* 0x00000004080472a4 */ /* 0x001fc8000f8e02ff */
[----:B------:R-:W-:Y:S02]  /*3f60*/  USHF.R.S32.HI UR9, URZ, 0x1f, UR4 ;  /* 0x0000001fff097899 */ /* 0x000fe40008011404 */
[----:B-----5:R-:W-:-:S04]  /*3f70*/  MOV R248, UR4 ;  /* 0x0000000400f87c02 */ /* 0x020fc80008000f00 */
[----:B------:R-:W-:-:S07]  /*3f80*/  MOV R249, UR9 ;  /* 0x0000000900f97c02 */ /* 0x000fce0008000f00 */
.L_x_24518:
[----:B------:R-:W-:Y:S02]  /*3f90*/  MOV R32, R5 ;  /* 0x0000000500207202 */ /* 0x000fe40000000f00 */
[----:B------:R-:W-:-:S05]  /*3fa0*/  MOV R33, R3 ;  /* 0x0000000300217202 */ /* 0x000fca0000000f00 */
        /* <DEDUP_REMOVED lines=10> */
[----:B--2---:R-:W2:Y:S04]  /*4050*/  LDG.E.128.CONSTANT R28, desc[UR12][R204.64+0x800] ;  /* 0x0008000ccc1c7981 */ /* 0x004ea8000c1e9d00 */
[----:B------:R-:W2:Y:S04]  /*4060*/  LDG.E.128.CONSTANT R32, desc[UR12][R204.64+0xa00] ;  /* 0x000a000ccc207981 */ /* 0x000ea8000c1e9d00 */
        /* <DEDUP_REMOVED lines=14> */
[----:B------:R-:W2:Y:S01]  /*4150*/  LDG.E.128.CONSTANT R92, desc[UR12][R204.64+0x2800] ;  /* 0x0028000ccc5c7981 */ /* 0x000ea2000c1e9d00 */
[----:B------:R-:W-:-:S03]  /*4160*/  ISETP.NE.AND P2, PT, R0, -0x1, PT ;  /* 0xffffffff0000780c */ /* 0x000fc60003f45270 */
[----:B------:R-:W2:Y:S04]  /*4170*/  LDG.E.128.CONSTANT R96, desc[UR12][R204.64+0x2a00] ;  /* 0x002a000ccc607981 */ /* 0x000ea8000c1e9d00 */
[----:B------:R-:W2:Y:S04]  /*4180*/  LDG.E.128.CONSTANT R100, desc[UR12][R204.64+0x2c00] ;  /* 0x002c000ccc647981 */ /* 0x000ea8000c1e9d00 */
[----:B------:R-:W2:Y:S01]  /*4190*/  LDG.E.128.CONSTANT R104, desc[UR12][R204.64+0x2e00] ;  /* 0x002e000ccc687981 */ /* 0x000ea2000c1e9d00 */
[----:B------:R-:W-:-:S03]  /*41a0*/  IADD3 R206, PT, PT, R4, -0x1, RZ ;  /* 0xffffffff04ce7810 */ /* 0x000fc60007ffe0ff */
[----:B------:R-:W2:Y:S04]  /*41b0*/  LDG.E.128.CONSTANT R108, desc[UR12][R204.64+0x3000] ;  /* 0x0030000ccc6c7981 */ /* 0x000ea8000c1e9d00 */
[----:B------:R-:W2:Y:S01]  /*41c0*/  LDG.E.128.CONSTANT R112, desc[UR12][R204.64+0x3200] ;  /* 0x0032000ccc707981 */ /* 0x000ea2000c1e9d00 */
[C---:B------:R-:W-:Y:S02]  /*41d0*/  @!P2 IADD3 R124, PT, PT, R4.reuse, 0x2, RZ ;  /* 0x00000002047ca810 */ /* 0x040fe40007ffe0ff */
[----:B------:R-:W-:Y:S01]  /*41e0*/  @!P2 IADD3 R125, PT, PT, R4, 0x1, RZ ;  /* 0x00000001047da810 */ /* 0x000fe20007ffe0ff */
[----:B------:R-:W2:Y:S01]  /*41f0*/  LDG.E.128.CONSTANT R116, desc[UR12][R204.64+0x3400] ;  /* 0x0034000ccc747981 */ /* 0x000ea2000c1e9d00 */
[----:B------:R-:W-:Y:S02]  /*4200*/  @!P2 ISETP.GE.AND P4, PT, R206, UR19, PT ;  /* 0x00000013ce00ac0c */ /* 0x000fe4000bf86270 */
[----:B------:R-:W-:Y:S01]  /*4210*/  @!P2 ISETP.GE.AND P6, PT, R124, UR19, PT ;  /* 0x000000137c00ac0c */ /* 0x000fe2000bfc6270 */
[----:B------:R-:W2:Y:S01]  /*4220*/  LDG.E.128.CONSTANT R120, desc[UR12][R204.64+0x3600] ;  /* 0x0036000ccc787981 */ /* 0x000ea2000c1e9d00 */
[----:B------:R-:W-:-:S02]  /*4230*/  @!P2 ISETP.GE.AND P3, PT, R125, UR19, PT ;  /* 0x000000137d00ac0c */ /* 0x000fc4000bf66270 */
[C---:B------:R-:W-:Y:S01]  /*4240*/  @!P2 IADD3 R129, PT, PT, R4.reuse, 0x1, RZ ;  /* 0x000000010481a810 */ /* 0x040fe20007ffe0ff */
        /* <DEDUP_REMOVED lines=11> */
[C---:B------:R-:W-:Y:S01]  /*4300*/  @!P2 IADD3 R136, PT, PT, R4.reuse, 0x2, RZ ;  /* 0x000000020488a810 */ /* 0x040fe20007ffe0ff */
[----:B------:R-:W2:Y:S01]  /*4310*/  LDG.E.128.CONSTANT R196, desc[UR12][R204.64+0x5a00] ;  /* 0x005a000cccc47981 */ /* 0x000ea2000c1e9d00 */
[C---:B------:R-:W-:Y:S02]  /*4320*/  @!P2 IADD3 R141, PT, PT, R4.reuse, 0x1, RZ ;  /* 0x00000001048da810 */ /* 0x040fe40007ffe0ff */
[----:B------:R-:W-:Y:S01]  /*4330*/  @!P2 IADD3 R140, PT, PT, R4, 0x2, RZ ;  /* 0x00000002048ca810 */ /* 0x000fe20007ffe0ff */
[----:B------:R-:W2:Y:S01]  /*4340*/  LDG.E.128.CONSTANT R200, desc[UR12][R204.64+0x5c00] ;  /* 0x005c000cccc87981 */ /* 0x000ea2000c1e9d00 */
[----:B---3--:R-:W-:-:S02]  /*4350*/  @!P2 FSEL R184, R184, RZ, !P4 ;  /* 0x000000ffb8b8a208 */ /* 0x008fc40006000000 */
[----:B------:R-:W-:Y:S02]  /*4360*/  @!P2 ISETP.GE.AND P4, PT, R4, UR19, PT ;  /* 0x000000130400ac0c */ /* 0x000fe4000bf86270 */
[----:B------:R-:W-:Y:S02]  /*4370*/  @!P2 FSEL R186, R186, RZ, !P3 ;  /* 0x000000ffbabaa208 */ /* 0x000fe40005800000 */
[----:B------:R-:W-:Y:S02]  /*4380*/  @!P2 FSEL R185, R185, RZ, !P4 ;  /* 0x000000ffb9b9a208 */ /* 0x000fe40006000000 */
[----:B------:R-:W-:Y:S02]  /*4390*/  @!P2 ISETP.GE.AND P4, PT, R206, UR19, PT ;  /* 0x00000013ce00ac0c */ /* 0x000fe4000bf86270 */
[----:B------:R-:W-:Y:S02]  /*43a0*/  @!P2 ISETP.GE.AND P3, PT, R4, UR19, PT ;  /* 0x000000130400ac0c */ /* 0x000fe4000bf66270 */
[----:B------:R-:W-:-:S02]  /*43b0*/  @!P2 FSEL R187, R187, RZ, !P6 ;  /* 0x000000ffbbbba208 */ /* 0x000fc40007000000 */
[----:B----4-:R-:W-:Y:S02]  /*43c0*/  @!P2 FSEL R16, R16, RZ, !P4 ;  /* 0x000000ff1010a208 */ /* 0x010fe40006000000 */
[----:B------:R-:W-:Y:S02]  /*43d0*/  @!P2 FSEL R17, R17, RZ, !P3 ;  /* 0x000000ff1111a208 */ /* 0x000fe40005800000 */
[----:B------:R-:W-:Y:S02]  /*43e0*/  @!P2 FSEL R18, R18, RZ, !P0 ;  /* 0x000000ff1212a208 */ /* 0x000fe40004000000 */
[----:B------:R-:W-:Y:S02]  /*43f0*/  @!P2 FSEL R19, R19, RZ, !P1 ;  /* 0x000000ff1313a208 */ /* 0x000fe40004800000 */
[----:B------:R-:W-:Y:S02]  /*4400*/  @!P2 ISETP.GE.AND P6, PT, R132, UR19, PT ;  /* 0x000000138400ac0c */ /* 0x000fe4000bfc6270 */
[----:B------:R-:W-:Y:S01]  /*4410*/  @!P2 ISETP.GE.AND P4, PT, R137, UR19, PT ;  /* 0x000000138900ac0c */ /* 0x000fe2000bf86270 */
[----:B------:R-:W3:Y:S01]  /*4420*/  LDG.E.128.CONSTANT R132, desc[UR12][R204.64+0x3c00] ;  /* 0x003c000ccc847981 */ /* 0x000ee2000c1e9d00 */
[----:B------:R-:W-:-:S02]  /*4430*/  @!P2 ISETP.GE.AND P3, PT, R136, UR19, PT ;  /* 0x000000138800ac0c */ /* 0x000fc4000bf66270 */
[----:B------:R-:W-:Y:S01]  /*4440*/  @!P2 ISETP.GE.AND P0, PT, R206, UR19, PT ;  /* 0x00000013ce00ac0c */ /* 0x000fe2000bf06270 */
[----:B------:R-:W4:Y:S01]  /*4450*/  LDG.E.128.CONSTANT R136, desc[UR12][R204.64+0x3e00] ;  /* 0x003e000ccc887981 */ /* 0x000f22000c1e9d00 */
[----:B------:R-:W-:Y:S02]  /*4460*/  @!P2 ISETP.GE.AND P1, PT, R4, UR19, PT ;  /* 0x000000130400ac0c */ /* 0x000fe4000bf26270 */
[----:B-----5:R-:W-:Y:S02]  /*4470*/  @!P2 FSEL R20, R20, RZ, !P0 ;  /* 0x000000ff1414a208 */ /* 0x020fe40004000000 */
[----:B------:R-:W-:Y:S02]  /*4480*/  @!P2 FSEL R21, R21, RZ, !P1 ;  /* 0x000000ff1515a208 */ /* 0x000fe40004800000 */
[----:B------:R-:W-:Y:S02]  /*4490*/  @!P2 ISETP.GE.AND P0, PT, R141, UR19, PT ;  /* 0x000000138d00ac0c */ /* 0x000fe4000bf06270 */
[----:B------:R-:W-:-:S02]  /*44a0*/  @!P2 ISETP.GE.AND P1, PT, R140, UR19, PT ;  /* 0x000000138c00ac0c */ /* 0x000fc4000bf26270 */
[----:B------:R-:W5:Y:S01]  /*44b0*/  LDG.E.128.CONSTANT R140, desc[UR12][R204.64+0x4000] ;  /* 0x0040000ccc8c7981 */ /* 0x000f62000c1e9d00 */
[----:B------:R-:W-:Y:S02]  /*44c0*/  @!P2 FSEL R23, R23, RZ, !P6 ;  /* 0x000000ff1717a208 */ /* 0x000fe40007000000 */
[----:B------:R-:W-:Y:S02]  /*44d0*/  @!P2 FSEL R26, R26, RZ, !P4 ;  /* 0x000000ff1a1aa208 */ /* 0x000fe40006000000 */
[----:B------:R-:W-:Y:S02]  /*44e0*/  @!P2 FSEL R27, R27, RZ, !P3 ;  /* 0x000000ff1b1ba208 */ /* 0x000fe40005800000 */
[----:B------:R-:W-:Y:S02]  /*44f0*/  @!P2 ISETP.GE.AND P6, PT, R4, UR19, PT ;  /* 0x000000130400ac0c */ /* 0x000fe4000bfc6270 */
[----:B------:R-:W-:Y:S02]  /*4500*/  @!P2 ISETP.GE.AND P4, PT, R206, UR19, PT ;  /* 0x00000013ce00ac0c */ /* 0x000fe4000bf86270 */
[----:B------:R-:W-:-:S02]  /*4510*/  @!P2 ISETP.GE.AND P3, PT, R4, UR19, PT ;  /* 0x000000130400ac0c */ /* 0x000fc4000bf66270 */
[C---:B------:R-:W-:Y:S02]  /*4520*/  @!P2 IADD3 R144, PT, PT, R4.reuse, 0x2, RZ ;  /* 0x000000020490a810 */ /* 0x040fe40007ffe0ff */
[C---:B------:R-:W-:Y:S02]  /*4530*/  @!P2 IADD3 R148, PT, PT, R4.reuse, 0x1, RZ ;  /* 0x000000010494a810 */ /* 0x040fe40007ffe0ff */
[----:B------:R-:W-:Y:S02]  /*4540*/  @!P2 IADD3 R149, PT, PT, R4, 0x2, RZ ;  /* 0x000000020495a810 */ /* 0x000fe40007ffe0ff */
[----:B------:R-:W-:Y:S02]  /*4550*/  @!P2 FSEL R22, R22, RZ, !P5 ;  /* 0x000000ff1616a208 */ /* 0x000fe40006800000 */
[----:B------:R-:W-:Y:S02]  /*4560*/  @!P2 FSEL R25, R25, RZ, !P6 ;  /* 0x000000ff1919a208 */ /* 0x000fe40007000000 */
[----:B--2---:R-:W-:-:S02]  /*4570*/  @!P2 FSEL R28, R28, RZ, !P4 ;  /* 0x000000ff1c1ca208 */ /* 0x004fc40006000000 */
[----:B------:R-:W-:Y:S02]  /*4580*/  @!P2 FSEL R29, R29, RZ, !P3 ;  /* 0x000000ff1d1da208 */ /* 0x000fe40005800000 */
[----:B------:R-:W-:Y:S02]  /*4590*/  @!P2 FSEL R30, R30, RZ, !P0 ;  /* 0x000000ff1e1ea208 */ /* 0x000fe40004000000 */
[----:B------:R-:W-:Y:S02]  /*45a0*/  @!P2 FSEL R31, R31, RZ, !P1 ;  /* 0x000000ff1f1fa208 */ /* 0x000fe40004800000 */
[----:B------:R-:W-:Y:S02]  /*45b0*/  @!P2 ISETP.GE.AND P5, PT, R206, UR19, PT ;  /* 0x00000013ce00ac0c */ /* 0x000fe4000bfa6270 */
[----:B------:R-:W-:Y:S02]  /*45c0*/  @!P2 ISETP.GE.AND P6, PT, R144, UR19, PT ;  /* 0x000000139000ac0c */ /* 0x000fe4000bfc6270 */
[----:B------:R-:W-:-:S02]  /*45d0*/  @!P2 ISETP.GE.AND P4, PT, R148, UR19, PT ;  /* 0x000000139400ac0c */ /* 0x000fc4000bf86270 */
[----:B------:R-:W-:Y:S02]  /*45e0*/  @!P2 ISETP.GE.AND P3, PT, R149, UR19, PT ;  /* 0x000000139500ac0c */ /* 0x000fe4000bf66270 */
[----:B------:R-:W-:Y:S02]  /*45f0*/  @!P2 ISETP.GE.AND P0, PT, R206, UR19, PT ;  /* 0x00000013ce00ac0c */ /* 0x000fe4000bf06270 */
[C---:B------:R-:W-:Y:S02]  /*4600*/  @!P2 ISETP.GE.AND P1, PT, R4.reuse, UR19, PT ;  /* 0x000000130400ac0c */ /* 0x040fe4000bf26270 */
[C---:B------:R-:W-:Y:S02]  /*4610*/  @!P2 IADD3 R145, PT, PT, R4.reuse, 0x1, RZ ;  /* 0x000000010491a810 */ /* 0x040fe40007ffe0ff */
[C---:B------:R-:W-:Y:S02]  /*4620*/  @!P2 IADD3 R149, PT, PT, R4.reuse, 0x1, RZ ;  /* 0x000000010495a810 */ /* 0x040fe40007ffe0ff */
[----:B------:R-:W-:-:S02]  /*4630*/  @!P2 IADD3 R148, PT, PT, R4, 0x2, RZ ;  /* 0x000000020494a810 */ /* 0x000fc40007ffe0ff */
[----:B------:R-:W-:Y:S02]  /*4640*/  @!P2 FSEL R24, R24, RZ, !P5 ;  /* 0x000000ff1818a208 */ /* 0x000fe40006800000 */
[----:B------:R-:W-:Y:S02]  /*4650*/  @!P2 FSEL R32, R32, RZ, !P0 ;  /* 0x000000ff2020a208 */ /* 0x000fe40004000000 */
[----:B------:R-:W-:Y:S02]  /*4660*/  @!P2 FSEL R33, R33, RZ, !P1 ;  /* 0x000000ff2121a208 */ /* 0x000fe40004800000 */
[----:B------:R-:W-:Y:S02]  /*4670*/  @!P2 FSEL R35, R35, RZ, !P6 ;  /* 0x000000ff2323a208 */ /* 0x000fe40007000000 */
[----:B------:R-:W-:Y:S02]  /*4680*/  @!P2 FSEL R39, R39, RZ, !P3 ;  /* 0x000000ff2727a208 */ /* 0x000fe40005800000 */
[----:B------:R-:W-:-:S02]  /*4690*/  @!P2 ISETP.GE.AND P5, PT, R145, UR19, PT ;  /* 0x000000139100ac0c */ /* 0x000fc4000bfa6270 */
[----:B------:R-:W-:Y:S01]  /*46a0*/  @!P2 ISETP.GE.AND P0, PT, R149, UR19, PT ;  /* 0x000000139500ac0c */ /* 0x000fe2000bf06270 */
[----:B------:R-:W2:Y:S01]  /*46b0*/  LDG.E.128.CONSTANT R144, desc[UR12][R204.64+0x4200] ;  /* 0x0042000ccc907981 */ /* 0x000ea2000c1e9d00 */
[----:B------:R-:W-:Y:S02]  /*46c0*/  @!P2 ISETP.GE.AND P1, PT, R148, UR19, PT ;  /* 0x000000139400ac0c */ /* 0x000fe4000bf26270 */
[C---:B------:R-:W-:Y:S01]  /*46d0*/  @!P2 ISETP.GE.AND P6, PT, R4.reuse, UR19, PT ;  /* 0x000000130400ac0c */ /* 0x040fe2000bfc6270 */
[----:B------:R-:W2:Y:S01]  /*46e0*/  LDG.E.128.CONSTANT R148, desc[UR12][R204.64+0x4400] ;  /* 0x0044000ccc947981 */ /* 0x000ea2000c1e9d00 */
[C---:B------:R-:W-:Y:S02]  /*46f0*/  @!P2 ISETP.GE.AND P3, PT, R4.reuse, UR19, PT ;  /* 0x000000130400ac0c */ /* 0x040fe4000bf66270 */
[C---:B------:R-:W-:Y:S02]  /*4700*/  @!P2 IADD3 R152, PT, PT, R4.reuse, 0x2, RZ ;  /* 0x000000020498a810 */ /* 0x040fe40007ffe0ff */
[----:B------:R-:W-:-:S02]  /*4710*/  @!P2 IADD3 R156, PT, PT, R4, 0x2, RZ ;  /* 0x00000002049ca810 */ /* 0x000fc40007ffe0ff */
[----:B------:R-:W-:Y:S02]  /*4720*/  @!P2 FSEL R34, R34, RZ, !P5 ;  /* 0x000000ff2222a208 */ /* 0x000fe40006800000 */
[----:B------:R-:W-:Y:S02]  /*4730*/  @!P2 FSEL R37, R37, RZ, !P6 ;  /* 0x000000ff2525a208 */ /* 0x000fe40007000000 */
        /* <DEDUP_REMOVED lines=8> */
[----:B------:R-:W-:Y:S02]  /*47c0*/  @!P2 ISETP.GE.AND P0, PT, R206, UR19, PT ;  /* 0x00000013ce00ac0c */ /* 0x000fe4000bf06270 */
[----:B------:R-:W-:-:S02]  /*47d0*/  @!P2 ISETP.GE.AND P1, PT, R4, UR19, PT ;  /* 0x000000130400ac0c */ /* 0x000fc4000bf26270 */
[C---:B------:R-:W-:Y:S02]  /*47e0*/  @!P2 IADD3 R153, PT, PT, R4.reuse, 0x1, RZ ;  /* 0x000000010499a810 */ /* 0x040fe40007ffe0ff */
[C---:B------:R-:W-:Y:S02]  /*47f0*/  @!P2 IADD3 R157, PT, PT, R4.reuse, 0x1, RZ ;  /* 0x00000001049da810 */ /* 0x040fe40007ffe0ff */
[C---:B------:R-:W-:Y:S02]  /*4800*/  @!P2 IADD3 R161, PT, PT, R4.reuse, 0x1, RZ ;  /* 0x0000000104a1a810 */ /* 0x040fe40007ffe0ff */
[----:B------:R-:W-:Y:S02]  /*4810*/  @!P2 IADD3 R160, PT, PT, R4, 0x2, RZ ;  /* 0x0000000204a0a810 */ /* 0x000fe40007ffe0ff */
[----:B------:R-:W-:Y:S02]  /*4820*/  @!P2 FSEL R36, R36, RZ, !P5 ;  /* 0x000000ff2424a208 */ /* 0x000fe40006800000 */
[----:B------:R-:W-:-:S02]  /*4830*/  @!P2 FSEL R40, R40, RZ, !P4 ;  /* 0x000000ff2828a208 */ /* 0x000fc40006000000 */
[----:B------:R-:W-:Y:S02]  /*4840*/  @!P2 FSEL R44, R44, RZ, !P0 ;  /* 0x000000ff2c2ca208 */ /* 0x000fe40004000000 */
[----:B------:R-:W-:Y:S02]  /*4850*/  @!P2 FSEL R45, R45, RZ, !P1 ;  /* 0x000000ff2d2da208 */ /* 0x000fe40004800000 */
[----:B------:R-:W-:Y:S02]  /*4860*/  @!P2 FSEL R47, R47, RZ, !P6 ;  /* 0x000000ff2f2fa208 */ /* 0x000fe40007000000 */
[----:B------:R-:W-:Y:S02]  /*4870*/  @!P2 FSEL R51, R51, RZ, !P3 ;  /* 0x000000ff3333a208 */ /* 0x000fe40005800000 */
[----:B------:R-:W-:Y:S02]  /*4880*/  @!P2 ISETP.GE.AND P5, PT, R153, UR19, PT ;  /* 0x000000139900ac0c */ /* 0x000fe4000bfa6270 */
[----:B------:R-:W-:Y:S01]  /*4890*/  @!P2 ISETP.GE.AND P4, PT, R157, UR19, PT ;  /* 0x000000139d00ac0c */ /* 0x000fe2000bf86270 */
[----:B------:R-:W2:Y:S01]  /*48a0*/  LDG.E.128.CONSTANT R152, desc[UR12][R204.64+0x4600] ;  /* 0x0046000ccc987981 */ /* 0x000ea2000c1e9d00 */
[----:B------:R-:W-:-:S02]  /*48b0*/  @!P2 ISETP.GE.AND P0, PT, R161, UR19, PT ;  /* 0x00000013a100ac0c */ /* 0x000fc4000bf06270 */
[----:B------:R-:W-:Y:S01]  /*48c0*/  @!P2 ISETP.GE.AND P1, PT, R160, UR19, PT ;  /* 0x00000013a000ac0c */ /* 0x000fe2000bf26270 */
[----:B------:R-:W2:Y:S01]  /*48d0*/  LDG.E.128.CONSTANT R156, desc[UR12][R204.64+0x4800] ;  /* 0x0048000ccc9c7981 */ /* 0x000ea2000c1e9d00 */
[C---:B------:R-:W-:Y:S02]  /*48e0*/  @!P2 ISETP.GE.AND P6, PT, R4.reuse, UR19, PT ;  /* 0x000000130400ac0c */ /* 0x040fe4000bfc6270 */
[C---:B------:R-:W-:Y:S02]  /*48f0*/  @!P2 ISETP.GE.AND P3, PT, R4.reuse, UR19, PT ;  /* 0x000000130400ac0c */ /* 0x040fe4000bf66270 */
        /* <DEDUP_REMOVED lines=11> */
[----:B------:R-:W-:Y:S02]  /*49b0*/  @!P2 ISETP.GE.AND P0, PT, R206, UR19, PT ;  /* 0x00000013ce00ac0c */ /* 0x000fe4000bf06270 */
[C---:B------:R-:W-:Y:S02]  /*49c0*/  @!P2 ISETP.GE.AND P1, PT, R4.reuse, UR19, PT ;  /* 0x000000130400ac0c */ /* 0x040fe4000bf26270 */
[C---:B------:R-:W-:Y:S02]  /*49d0*/  @!P2 IADD3 R160, PT, PT, R4.reuse, 0x1, RZ ;  /* 0x0000000104a0a810 */ /* 0x040fe40007ffe0ff */
[----:B------:R-:W-:-:S02]  /*49e0*/  @!P2 IADD3 R165, PT, PT, R4, 0x1, RZ ;  /* 0x0000000104a5a810 */ /* 0x000fc40007ffe0ff */
[C---:B------:R-:W-:Y:S02]  /*49f0*/  @!P2 IADD3 R164, PT, PT, R4.reuse, 0x1, RZ ;  /* 0x0000000104a4a810 */ /* 0x040fe40007ffe0ff */
[----:B------:R-:W-:Y:S02]  /*4a00*/  @!P2 IADD3 R168, PT, PT, R4, 0x2, RZ ;  /* 0x0000000204a8a810 */ /* 0x000fe40007ffe0ff */
[----:B------:R-:W-:Y:S02]  /*4a10*/  @!P2 FSEL R48, R48, RZ, !P5 ;  /* 0x000000ff3030a208 */ /* 0x000fe40006800000 */
[----:B------:R-:W-:Y:S02]  /*4a20*/  @!P2 FSEL R52, R52, RZ, !P4 ;  /* 0x000000ff3434a208 */ /* 0x000fe40006000000 */
[----:B------:R-:W-:Y:S02]  /*4a30*/  @!P2 FSEL R56, R56, RZ, !P0 ;  /* 0x000000ff3838a208 */ /* 0x000fe40004000000 */
[----:B------:R-:W-:-:S02]  /*4a40*/  @!P2 FSEL R57, R57, RZ, !P1 ;  /* 0x000000ff3939a208 */ /* 0x000fc40004800000 */
[----:B------:R-:W-:Y:S02]  /*4a50*/  @!P2 FSEL R59, R59, RZ, !P6 ;  /* 0x000000ff3b3ba208 */ /* 0x000fe40007000000 */
[----:B------:R-:W-:Y:S02]  /*4a60*/  @!P2 ISETP.GE.AND P5, PT, R160, UR19, PT ;  /* 0x00000013a000ac0c */ /* 0x000fe4000bfa6270 */
[----:B------:R-:W-:Y:S01]  /*4a70*/  @!P2 ISETP.GE.AND P4, PT, R165, UR19, PT ;  /* 0x00000013a500ac0c */ /* 0x000fe2000bf86270 */
[----:B------:R-:W2:Y:S01]  /*4a80*/  LDG.E.128.CONSTANT R160, desc[UR12][R204.64+0x4a00] ;  /* 0x004a000ccca07981 */ /* 0x000ea2000c1e9d00 */
[----:B------:R-:W-:Y:S02]  /*4a90*/  @!P2 ISETP.GE.AND P0, PT, R164, UR19, PT ;  /* 0x00000013a400ac0c */ /* 0x000fe4000bf06270 */
[----:B------:R-:W-:Y:S01]  /*4aa0*/  @!P2 ISETP.GE.AND P1, PT, R168, UR19, PT ;  /* 0x00000013a800ac0c */ /* 0x000fe2000bf26270 */
[----:B------:R-:W2:Y:S01]  /*4ab0*/  LDG.E.128.CONSTANT R164, desc[UR12][R204.64+0x4c00] ;  /* 0x004c000ccca47981 */ /* 0x000ea2000c1e9d00 */
[----:B------:R-:W-:-:S02]  /*4ac0*/  @!P2 ISETP.GE.AND P6, PT, R4, UR19, PT ;  /* 0x000000130400ac0c */ /* 0x000fc4000bfc6270 */
        /* <DEDUP_REMOVED lines=24> */
[C---:B------:R-:W-:Y:S01]  /*4c50*/  @!P2 ISETP.GE.AND P3, PT, R172.reuse, UR19, PT ;  /* 0x00000013ac00ac0c */ /* 0x040fe2000bf66270 */
[----:B------:R-:W2:Y:S01]  /*4c60*/  LDG.E.128.CONSTANT R168, desc[UR12][R204.64+0x4e00] ;  /* 0x004e000ccca87981 */ /* 0x000ea2000c1e9d00 */
[----:B------:R-:W-:Y:S02]  /*4c70*/  @!P2 ISETP.GE.AND P0, PT, R173, UR19, PT ;  /* 0x00000013ad00ac0c */ /* 0x000fe4000bf06270 */
[----:B------:R-:W-:Y:S02]  /*4c80*/  @!P2 ISETP.GE.AND P1, PT, R172, UR19, PT ;  /* 0x00000013ac00ac0c */ /* 0x000fe4000bf26270 */
[----:B------:R-:W-:Y:S02]  /*4c90*/  @!P2 ISETP.GE.AND P6, PT, R4, UR19, PT ;  /* 0x000000130400ac0c */ /* 0x000fe4000bfc6270 */
        /* <DEDUP_REMOVED lines=18> */
[C---:B------:R-:W-:Y:S02]  /*4dc0*/  @!P2 ISETP.GE.AND P5, PT, R173.reuse, UR19, PT ;  /* 0x00000013ad00ac0c */ /* 0x040fe4000bfa6270 */
[----:B------:R-:W-:-:S02]  /*4dd0*/  @!P2 ISETP.GE.AND P4, PT, R173, UR19, PT ;  /* 0x00000013ad00ac0c */ /* 0x000fc4000bf86270 */
[C---:B------:R-:W-:Y:S02]  /*4de0*/  @!P2 ISETP.GE.AND P3, PT, R172.reuse, UR19, PT ;  /* 0x00000013ac00ac0c */ /* 0x040fe4000bf66270 */
        /* <DEDUP_REMOVED lines=89> */
[----:B------:R-:W-:Y:S02]  /*5380*/  @!P2 IADD3 R177, PT, PT, R4, 0x1, RZ ;  /* 0x0000000104b1a810 */ /* 0x000fe40007ffe0ff */
[----:B------:R-:W-:Y:S02]  /*5390*/  @!P2 FSEL R120, R120, RZ, !P5 ;  /* 0x000000ff7878a208 */ /* 0x000fe40006800000 */
[----:B------:R-:W-:Y:S02]  /*53a0*/  @!P2 FSEL R124, R124, RZ, !P4 ;  /* 0x000000ff7c7ca208 */ /* 0x000fe40006000000 */
[----:B------:R-:W-:Y:S02]  /*53b0*/  @!P2 FSEL R125, R125, RZ, !P3 ;  /* 0x000000ff7d7da208 */ /* 0x000fe40005800000 */
[----:B------:R-:W-:Y:S02]  /*53c0*/  @!P2 FSEL R128, R128, RZ, !P0 ;  /* 0x000000ff8080a208 */ /* 0x000fe40004000000 */
[----:B------:R-:W-:-:S02]  /*53d0*/  @!P2 FSEL R129, R129, RZ, !P1 ;  /* 0x000000ff8181a208 */ /* 0x000fc40004800000 */
[----:B------:R-:W-:Y:S02]  /*53e0*/  @!P2 ISETP.GE.AND P5, PT, R173, UR19, PT ;  /* 0x00000013ad00ac0c */ /* 0x000fe4000bfa6270 */
[----:B------:R-:W-:Y:S02]  /*53f0*/  @!P2 ISETP.GE.AND P4, PT, R172, UR19, PT ;  /* 0x00000013ac00ac0c */ /* 0x000fe4000bf86270 */
[C---:B------:R-:W-:Y:S01]  /*5400*/  @!P2 ISETP.GE.AND P3, PT, R176.reuse, UR19, PT ;  /* 0x00000013b000ac0c */ /* 0x040fe2000bf66270 */
[----:B------:R-:W0:Y:S01]  /*5410*/  LDS.128 R172, [R246] ;  /* 0x00000000f6ac7984 */ /* 0x000e220000000c00 */
[----:B------:R-:W-:Y:S02]  /*5420*/  @!P2 ISETP.GE.AND P0, PT, R177, UR19, PT ;  /* 0x00000013b100ac0c */ /* 0x000fe4000bf06270 */
[----:B------:R-:W-:Y:S02]  /*5430*/  @!P2 ISETP.GE.AND P1, PT, R176, UR19, PT ;  /* 0x00000013b000ac0c */ /* 0x000fe4000bf26270 */
[----:B------:R-:W-:-:S02]  /*5440*/  @!P2 FSEL R130, R130, RZ, !P5 ;  /* 0x000000ff8282a208 */ /* 0x000fc40006800000 */
[----:B------:R-:W-:Y:S02]  /*5450*/  @!P2 FSEL R131, R131, RZ, !P6 ;  /* 0x000000ff8383a208 */ /* 0x000fe40007000000 */
[----:B---3--:R-:W-:Y:S02]  /*5460*/  @!P2 FSEL R134, R134, RZ, !P4 ;  /* 0x000000ff8686a208 */ /* 0x008fe40006000000 */
[----:B------:R-:W-:Y:S02]  /*5470*/  @!P2 FSEL R135, R135, RZ, !P3 ;  /* 0x000000ff8787a208 */ /* 0x000fe40005800000 */
[----:B----4-:R-:W-:Y:S02]  /*5480*/  @!P2 FSEL R138, R138, RZ, !P0 ;  /* 0x000000ff8a8aa208 */ /* 0x010fe40004000000 */
[----:B------:R-:W-:Y:S02]  /*5490*/  @!P2 FSEL R139, R139, RZ, !P1 ;  /* 0x000000ff8b8ba208 */ /* 0x000fe40004800000 */
[----:B------:R-:W-:-:S02]  /*54a0*/  @!P2 ISETP.GE.AND P5, PT, R206, UR19, PT ;  /* 0x00000013ce00ac0c */ /* 0x000fc4000bfa6270 */
[----:B------:R-:W-:Y:S02]  /*54b0*/  @!P2 ISETP.GE.AND P6, PT, R4, UR19, PT ;  /* 0x000000130400ac0c */ /* 0x000fe4000bfc6270 */
[----:B------:R-:W-:Y:S02]  /*54c0*/  @!P2 ISETP.GE.AND P4, PT, R206, UR19, PT ;  /* 0x00000013ce00ac0c */ /* 0x000fe4000bf86270 */
[----:B------:R-:W-:Y:S02]  /*54d0*/  @!P2 ISETP.GE.AND P3, PT, R4, UR19, PT ;  /* 0x000000130400ac0c */ /* 0x000fe4000bf66270 */
[----:B------:R-:W-:Y:S02]  /*54e0*/  @!P2 ISETP.GE.AND P0, PT, R206, UR19, PT ;  /* 0x00000013ce00ac0c */ /* 0x000fe4000bf06270 */
[----:B------:R-:W-:Y:S02]  /*54f0*/  @!P2 ISETP.GE.AND P1, PT, R4, UR19, PT ;  /* 0x000000130400ac0c */ /* 0x000fe4000bf26270 */
[----:B------:R-:W-:-:S02]  /*5500*/  @!P2 FSEL R132, R132, RZ, !P5 ;  /* 0x000000ff8484a208 */ /* 0x000fc40006800000 */
[----:B------:R-:W-:Y:S02]  /*5510*/  @!P2 FSEL R133, R133, RZ, !P6 ;  /* 0x000000ff8585a208 */ /* 0x000fe40007000000 */
[----:B------:R-:W-:Y:S02]  /*5520*/  @!P2 FSEL R136, R136, RZ, !P4 ;  /* 0x000000ff8888a208 */ /* 0x000fe40006000000 */
[----:B------:R-:W-:Y:S02]  /*5530*/  @!P2 FSEL R137, R137, RZ, !P3 ;  /* 0x000000ff8989a208 */ /* 0x000fe40005800000 */
[----:B-----5:R-:W-:Y:S02]  /*5540*/  @!P2 FSEL R140, R140, RZ, !P0 ;  /* 0x000000ff8c8ca208 */ /* 0x020fe40004000000 */
[----:B------:R-:W-:Y:S02]  /*5550*/  @!P2 FSEL R141, R141, RZ, !P1 ;  /* 0x000000ff8d8da208 */ /* 0x000fe40004800000 */
[----:B------:R-:W-:-:S02]  /*5560*/  @!P2 ISETP.GE.AND P5, PT, R177, UR19, PT ;  /* 0x00000013b100ac0c */ /* 0x000fc4000bfa6270 */
[C---:B------:R-:W-:Y:S02]  /*5570*/  @!P2 ISETP.GE.AND P6, PT, R176.reuse, UR19, PT ;  /* 0x00000013b000ac0c */ /* 0x040fe4000bfc6270 */
[C---:B------:R-:W-:Y:S02]  /*5580*/  @!P2 ISETP.GE.AND P4, PT, R177.reuse, UR19, PT ;  /* 0x00000013b100ac0c */ /* 0x040fe4000bf86270 */
[C---:B------:R-:W-:Y:S02]  /*5590*/  @!P2 ISETP.GE.AND P3, PT, R176.reuse, UR19, PT ;  /* 0x00000013b000ac0c */ /* 0x040fe4000bf66270 */
[----:B------:R-:W-:Y:S02]  /*55a0*/  @!P2 ISETP.GE.AND P0, PT, R177, UR19, PT ;  /* 0x00000013b100ac0c */ /* 0x000fe4000bf06270 */
[----:B------:R-:W-:Y:S02]  /*55b0*/  @!P2 ISETP.GE.AND P1, PT, R176, UR19, PT ;  /* 0x00000013b000ac0c */ /* 0x000fe4000bf26270 */
[----:B------:R-:W-:Y:S01]  /*55c0*/  @!P2 IADD3 R180, PT, PT, R4, 0x1, RZ ;  /* 0x0000000104b4a810 */ /* 0x000fe20007ffe0ff */
[----:B------:R-:W3:Y:S01]  /*55d0*/  LDG.E.128.CONSTANT R176, desc[UR12][R204.64+0x5000] ;  /* 0x0050000cccb07981 */ /* 0x000ee2000c1e9d00 */
[----:B------:R-:W-:-:S02]  /*55e0*/  @!P2 FSEL R143, R143, RZ, !P6 ;  /* 0x000000ff8f8fa208 */ /* 0x000fc40007000000 */
[----:B------:R-:W-:Y:S02]  /*55f0*/  @!P2 ISETP.GE.AND P6, PT, R180, UR19, PT ;  /* 0x00000013b400ac0c */ /* 0x000fe4000bfc6270 */
[----:B------:R-:W4:Y:S01]  /*5600*/  LDG.E.128.CONSTANT R180, desc[UR12][R204.64+0x5200] ;  /* 0x0052000cccb47981 */ /* 0x000f22000c1e9d00 */
[----:B------:R-:W-:Y:S01]  /*5610*/  @!P2 FSEL R142, R142, RZ, !P5 ;  /* 0x000000ff8e8ea208 */ /* 0x000fe20006800000 */
[----:B0-----:R-:W-:Y:S01]  /*5620*/  FMUL.FTZ R185, R173, R185 ;  /* 0x000000b9adb97220 */ /* 0x001fe20000410000 */
[----:B------:R-:W-:-:S03]  /*5630*/  @!P2 ISETP.GE.AND P5, PT, R206, UR19, PT ;  /* 0x00000013ce00ac0c */ /* 0x000fc6000bfa6270 */
[----:B------:R-:W-:Y:S01]  /*5640*/  FFMA.FTZ R185, R172, R184, R185 ;  /* 0x000000b8acb97223 */ /* 0x000fe200000100b9 */
[----:B--2---:R-:W-:Y:S02]  /*5650*/  @!P2 FSEL R144, R144, RZ, !P5 ;  /* 0x000000ff9090a208 */ /* 0x004fe40006800000 */
[C---:B------:R-:W-:Y:S02]  /*5660*/  @!P2 ISETP.GE.AND P5, PT, R4.reuse, UR19, PT ;  /* 0x000000130400ac0c */ /* 0x040fe4000bfa6270 */
[----:B------:R-:W-:Y:S02]  /*5670*/  @!P2 IADD3 R184, PT, PT, R4, 0x2, RZ ;  /* 0x0000000204b8a810 */ /* 0x000fe40007ffe0ff */
[----:B------:R-:W-:Y:S02]  /*5680*/  @!P2 FSEL R145, R145, RZ, !P5 ;  /* 0x000000ff9191a208 */ /* 0x000fe40006800000 */
[----:B------:R-:W-:Y:S02]  /*5690*/  @!P2 FSEL R146, R146, RZ, !P4 ;  /* 0x000000ff9292a208 */ /* 0x000fe40006000000 */
[----:B------:R-:W-:-:S02]  /*56a0*/  @!P2 ISETP.GE.AND P5, PT, R184, UR19, PT ;  /* 0x00000013b800ac0c */ /* 0x000fc4000bfa6270 */
        /* <DEDUP_REMOVED lines=9> */
[----:B------:R-:W-:Y:S01]  /*5740*/  @!P2 FSEL R150, R150, RZ, !P0 ;  /* 0x000000ff9696a208 */ /* 0x000fe20004000000 */
[----:B------:R-:W-:Y:S01]  /*5750*/  FFMA.FTZ R186, R174, R186, R185 ;  /* 0x000000baaeba7223 */ /* 0x000fe200000100b9 */
[----:B------:R-:W-:Y:S02]  /*5760*/  @!P2 IADD3 R184, PT, PT, R4, 0x1, RZ ;  /* 0x0000000104b8a810 */ /* 0x000fe40007ffe0ff */
[----:B------:R-:W-:-:S02]  /*5770*/  @!P2 ISETP.GE.AND P0, PT, R206, UR19, PT ;  /* 0x00000013ce00ac0c */ /* 0x000fc4000bf06270 */
[----:B------:R-:W-:Y:S01]  /*5780*/  @!P2 FSEL R151, R151, RZ, !P1 ;  /* 0x000000ff9797a208 */ /* 0x000fe20004800000 */
[----:B------:R-:W-:Y:S01]  /*5790*/  FFMA.FTZ R186, R175, R187, R186 ;  /* 0x000000bbafba7223 */ /* 0x000fe200000100ba */
[----:B------:R-:W-:Y:S02]  /*57a0*/  @!P2 ISETP.GE.AND P1, PT, R184, UR19, PT ;  /* 0x00000013b800ac0c */ /* 0x000fe4000bf26270 */
[----:B------:R-:W-:Y:S02]  /*57b0*/  @!P2 FSEL R152, R152, RZ, !P0 ;  /* 0x000000ff9898a208 */ /* 0x000fe40004000000 */
[----:B------:R-:W-:Y:S02]  /*57c0*/  @!P2 FSEL R154, R154, RZ, !P6 ;  /* 0x000000ff9a9aa208 */ /* 0x000fe40007000000 */
[----:B------:R-:W-:Y:S02]  /*57d0*/  @!P2 FSEL R155, R155, RZ, !P5 ;  /* 0x000000ff9b9ba208 */ /* 0x000fe40006800000 */
[----:B------:R-:W-:-:S02]  /*57e0*/  @!P2 ISETP.GE.AND P0, PT, R4, UR19, PT ;  /* 0x000000130400ac0c */ /* 0x000fc4000bf06270 */
[----:B------:R-:W-:Y:S02]  /*57f0*/  @!P2 IADD3 R184, PT, PT, R4, 0x2, RZ ;  /* 0x0000000204b8a810 */ /* 0x000fe40007ffe0ff */
[----:B------:R-:W-:Y:S02]  /*5800*/  @!P2 ISETP.GE.AND P6, PT, R206, UR19, PT ;  /* 0x00000013ce00ac0c */ /* 0x000fe4000bfc6270 */
[C---:B------:R-:W-:Y:S02]  /*5810*/  @!P2 ISETP.GE.AND P5, PT, R4.reuse, UR19, PT ;  /* 0x000000130400ac0c */ /* 0x040fe4000bfa6270 */
[----:B------:R-:W-:Y:S01]  /*5820*/  @!P2 IADD3 R185, PT, PT, R4, 0x1, RZ ;  /* 0x0000000104b9a810 */ /* 0x000fe20007ffe0ff */
[----:B------:R-:W-:Y:S01]  /*5830*/  FADD.FTZ R245, R186, R245 ;  /* 0x000000f5baf57221 */ /* 0x000fe20000010000 */
[----:B------:R-:W-:Y:S02]  /*5840*/  @!P2 FSEL R153, R153, RZ, !P0 ;  /* 0x000000ff9999a208 */ /* 0x000fe40004000000 */
[----:B------:R-:W-:-:S02]  /*5850*/  @!P2 FSEL R156, R156, RZ, !P6 ;  /* 0x000000ff9c9ca208 */ /* 0x000fc40007000000 */
[----:B------:R-:W-:Y:S02]  /*5860*/  @!P2 FSEL R157, R157, RZ, !P5 ;  /* 0x000000ff9d9da208 */ /* 0x000fe40006800000 */
[C---:B------:R-:W-:Y:S02]  /*5870*/  @!P2 ISETP.GE.AND P0, PT, R184.reuse, UR19, PT ;  /* 0x00000013b800ac0c */ /* 0x040fe4000bf06270 */
[----:B------:R-:W-:Y:S02]  /*5880*/  @!P2 ISETP.GE.AND P6, PT, R185, UR19, PT ;  /* 0x00000013b900ac0c */ /* 0x000fe4000bfc6270 */
[----:B------:R-:W-:Y:S02]  /*5890*/  @!P2 ISETP.GE.AND P5, PT, R184, UR19, PT ;  /* 0x00000013b800ac0c */ /* 0x000fe4000bfa6270 */
[----:B------:R-:W2:Y:S01]  /*58a0*/  LDG.E.128.CONSTANT R184, desc[UR12][R204.64+0x5400] ;  /* 0x0054000cccb87981 */ /* 0x000ea2000c1e9d00 */
[----:B------:R-:W-:Y:S01]  /*58b0*/  FMUL.FTZ R17, R173, R17 ;  /* 0x00000011ad117220 */ /* 0x000fe20000410000 */
[----:B------:R-:W-:-:S02]  /*58c0*/  @!P2 FSEL R158, R158, RZ, !P3 ;  /* 0x000000ff9e9ea208 */ /* 0x000fc40005800000 */
[----:B------:R-:W-:Y:S01]  /*58d0*/  @!P2 ISETP.GE.AND P3, PT, R206, UR19, PT ;  /* 0x00000013ce00ac0c */ /* 0x000fe2000bf66270 */
[----:B------:R-:W-:Y:S01]  /*58e0*/  FFMA.FTZ R17, R172, R16, R17 ;  /* 0x00000010ac117223 */ /* 0x000fe20000010011 */
[----:B------:R-:W-:Y:S02]  /*58f0*/  @!P2 IADD3 R16, PT, PT, R4, 0x1, RZ ;  /* 0x000000010410a810 */ /* 0x000fe40007ffe0ff */
[----:B------:R-:W-:Y:S02]  /*5900*/  @!P2 FSEL R159, R159, RZ, !P4 ;  /* 0x000000ff9f9fa208 */ /* 0x000fe40006000000 */
[----:B------:R-:W-:Y:S02]  /*5910*/  @!P2 FSEL R160, R160, RZ, !P3 ;  /* 0x000000ffa0a0a208 */ /* 0x000fe40005800000 */
[----:B------:R-:W-:Y:S02]  /*5920*/  @!P2 ISETP.GE.AND P4, PT, R16, UR19, PT ;  /* 0x000000131000ac0c */ /* 0x000fe4000bf86270 */
[----:B------:R-:W-:-:S02]  /*5930*/  @!P2 ISETP.GE.AND P3, PT, R4, UR19, PT ;  /* 0x000000130400ac0c */ /* 0x000fc4000bf66270 */
[----:B------:R-:W-:Y:S02]  /*5940*/  @!P2 IADD3 R16, PT, PT, R4, 0x2, RZ ;  /* 0x000000020410a810 */ /* 0x000fe40007ffe0ff */
[----:B------:R-:W-:Y:S02]  /*5950*/  @!P2 FSEL R161, R161, RZ, !P3 ;  /* 0x000000ffa1a1a208 */ /* 0x000fe40005800000 */
[----:B------:R-:W-:Y:S02]  /*5960*/  @!P2 FSEL R162, R162, RZ, !P1 ;  /* 0x000000ffa2a2a208 */ /* 0x000fe40004800000 */
[----:B------:R-:W-:Y:S02]  /*5970*/  @!P2 ISETP.GE.AND P3, PT, R16, UR19, PT ;  /* 0x000000131000ac0c */ /* 0x000fe4000bf66270 */
        /* <DEDUP_REMOVED lines=20> */
[----:B------:R-:W-:Y:S02]  /*5ac0*/  @!P2 IADD3 R16, PT, PT, R4, 0x2, RZ ;  /* 0x000000020410a810 */ /* 0x000fe40007ffe0ff */
[----:B------:R-:W-:Y:S02]  /*5ad0*/  @!P2 FSEL R169, R169, RZ, !P6 ;  /* 0x000000ffa9a9a208 */ /* 0x000fe40007000000 */
[----:B------:R-:W-:Y:S02]  /*5ae0*/  @!P2 ISETP.GE.AND P6, PT, R16, UR19, PT ;  /* 0x000000131000ac0c */ /* 0x000fe4000bfc6270 */
[----:B---3--:R-:W-:Y:S02]  /*5af0*/  @!P2 FSEL R176, R176, RZ, !P4 ;  /* 0x000000ffb0b0a208 */ /* 0x008fe40006000000 */
[----:B------:R-:W-:Y:S02]  /*5b00*/  @!P2 FSEL R177, R177, RZ, !P3 ;  /* 0x000000ffb1b1a208 */ /* 0x000fe40005800000 */
[----:B------:R-:W-:-:S02]  /*5b10*/  @!P2 ISETP.GE.AND P4, PT, R206, UR19, PT ;  /* 0x00000013ce00ac0c */ /* 0x000fc4000bf86270 */
[----:B------:R-:W-:Y:S02]  /*5b20*/  @!P2 ISETP.GE.AND P3, PT, R4, UR19, PT ;  /* 0x000000130400ac0c */ /* 0x000fe4000bf66270 */
[----:B------:R-:W-:Y:S02]  /*5b30*/  @!P2 FSEL R178, R178, RZ, !P0 ;  /* 0x000000ffb2b2a208 */ /* 0x000fe40004000000 */
[----:B------:R-:W-:Y:S02]  /*5b40*/  @!P2 FSEL R179, R179, RZ, !P1 ;  /* 0x000000ffb3b3a208 */ /* 0x000fe40004800000 */
[----:B----4-:R-:W-:Y:S02]  /*5b50*/  @!P2 FSEL R180, R180, RZ, !P4 ;  /* 0x000000ffb4b4a208 */ /* 0x010fe40006000000 */
[----:B------:R-:W-:Y:S02]  /*5b60*/  @!P2 FSEL R181, R181, RZ, !P3 ;  /* 0x000000ffb5b5a208 */ /* 0x000fe40005800000 */
[----:B------:R-:W-:-:S02]  /*5b70*/  @!P2 FSEL R182, R182, RZ, !P5 ;  /* 0x000000ffb6b6a208 */ /* 0x000fc40006800000 */
[----:B------:R-:W-:Y:S02]  /*5b80*/  @!P2 FSEL R183, R183, RZ, !P6 ;  /* 0x000000ffb7b7a208 */ /* 0x000fe40007000000 */
[C---:B------:R-:W-:Y:S02]  /*5b90*/  @!P2 ISETP.GE.AND P0, PT, R206.reuse, UR19, PT ;  /* 0x00000013ce00ac0c */ /* 0x040fe4000bf06270 */
[C---:B------:R-:W-:Y:S02]  /*5ba0*/  @!P2 ISETP.GE.AND P1, PT, R206.reuse, UR19, PT ;  /* 0x00000013ce00ac0c */ /* 0x040fe4000bf26270 */
[C---:B------:R-:W-:Y:S02]  /*5bb0*/  @!P2 ISETP.GE.AND P4, PT, R206.reuse, UR19, PT ;  /* 0x00000013ce00ac0c */ /* 0x040fe4000bf86270 */
[C---:B------:R-:W-:Y:S02]  /*5bc0*/  @!P2 ISETP.GE.AND P3, PT, R206.reuse, UR19, PT ;  /* 0x00000013ce00ac0c */ /* 0x040fe4000bf66270 */
[----:B------:R-:W-:-:S02]  /*5bd0*/  @!P2 ISETP.GE.AND P5, PT, R206, UR19, PT ;  /* 0x00000013ce00ac0c */ /* 0x000fc4000bfa6270 */
[----:B------:R-:W-:Y:S02]  /*5be0*/  @!P2 ISETP.GE.AND P6, PT, R206, UR19, PT ;  /* 0x00000013ce00ac0c */ /* 0x000fe4000bfc6270 */
[----:B------:R-:W3:Y:S01]  /*5bf0*/  LDG.E.128.CONSTANT R204, desc[UR12][R204.64+0x5e00] ;  /* 0x005e000ccccc7981 */ /* 0x000ee2000c1e9d00 */
[----:B------:R-:W-:Y:S01]  /*5c00*/  FFMA.FTZ R18, R174, R18, R17 ;  /* 0x00000012ae127223 */ /* 0x000fe20000010011 */
[----:B------:R-:W-:Y:S02]  /*5c10*/  @!P2 IADD3 R17, PT, PT, R4, 0x1, RZ ;  /* 0x000000010411a810 */ /* 0x000fe40007ffe0ff */
[----:B------:R-:W-:Y:S02]  /*5c20*/  @!P2 FSEL R188, R188, RZ, !P1 ;  /* 0x000000ffbcbca208 */ /* 0x000fe40004800000 */
[----:B------:R-:W-:-:S04]  /*5c30*/  @!P2 ISETP.GE.AND P1, PT, R4, UR19, PT ;  /* 0x000000130400ac0c */ /* 0x000fc8000bf26270 */
[----:B------:R-:W-:Y:S02]  /*5c40*/  @!P2 FSEL R189, R189, RZ, !P1 ;  /* 0x000000ffbdbda208 */ /* 0x000fe40004800000 */
[----:B------:R-:W-:Y:S02]  /*5c50*/  @!P2 FSEL R192, R192, RZ, !P4 ;  /* 0x000000ffc0c0a208 */ /* 0x000fe40006000000 */
[----:B------:R-:W-:Y:S02]  /*5c60*/  @!P2 ISETP.GE.AND P4, PT, R4, UR19, PT ;  /* 0x000000130400ac0c */ /* 0x000fe4000bf86270 */
[----:B--2---:R-:W-:Y:S02]  /*5c70*/  @!P2 FSEL R184, R184, RZ, !P0 ;  /* 0x000000ffb8b8a208 */ /* 0x004fe40004000000 */
[----:B------:R-:W-:-:S04]  /*5c80*/  @!P2 ISETP.GE.AND P0, PT, R4, UR19, PT ;  /* 0x000000130400ac0c */ /* 0x000fc8000bf06270 */
[----:B------:R-:W-:Y:S02]  /*5c90*/  @!P2 FSEL R185, R185, RZ, !P0 ;  /* 0x000000ffb9b9a208 */ /* 0x000fe40004000000 */
[----:B------:R-:W-:Y:S02]  /*5ca0*/  @!P2 ISETP.GE.AND P0, PT, R17, UR19, PT ;  /* 0x000000131100ac0c */ /* 0x000fe4000bf06270 */
[----:B------:R-:W-:Y:S02]  /*5cb0*/  @!P2 IADD3 R17, PT, PT, R4, 0x2, RZ ;  /* 0x000000020411a810 */ /* 0x000fe40007ffe0ff */
[----:B------:R-:W-:Y:S02]  /*5cc0*/  @!P2 FSEL R186, R186, RZ, !P0 ;  /* 0x000000ffbabaa208 */ /* 0x000fe40004000000 */
[----:B------:R-:W-:Y:S02]  /*5cd0*/  @!P2 ISETP.GE.AND P0, PT, R17, UR19, PT ;  /* 0x000000131100ac0c */ /* 0x000fe4000bf06270 */
[----:B------:R-:W-:-:S02]  /*5ce0*/  IADD3 R17, PT, PT, R2, 0x3, RZ ;  /* 0x0000000302117810 */ /* 0x000fc40007ffe0ff */
[----:B------:R-:W-:Y:S02]  /*5cf0*/  @!P2 FSEL R187, R187, RZ, !P0 ;  /* 0x000000ffbbbba208 */ /* 0x000fe40004000000 */
[----:B------:R-:W-:Y:S02]  /*5d00*/  ISETP.GE.U32.AND P0, PT, R17, UR15, PT ;  /* 0x0000000f11007c0c */ /* 0x000fe4000bf06070 */
[----:B------:R-:W-:-:S04]  /*5d10*/  @!P2 IADD3 R17, PT, PT, R4, 0x1, RZ ;  /* 0x000000010411a810 */ /* 0x000fc80007ffe0ff */
[----:B------:R-:W-:Y:S02]  /*5d20*/  @!P2 ISETP.GE.AND P1, PT, R17, UR19, PT ;  /* 0x000000131100ac0c */ /* 0x000fe4000bf26270 */
[----:B------:R-:W-:Y:S02]  /*5d30*/  @!P2 IADD3 R17, PT, PT, R4, 0x2, RZ ;  /* 0x000000020411a810 */ /* 0x000fe40007ffe0ff */
[----:B------:R-:W-:Y:S02]  /*5d40*/  @!P2 FSEL R190, R190, RZ, !P1 ;  /* 0x000000ffbebea208 */ /* 0x000fe40004800000 */
[----:B------:R-:W-:Y:S02]  /*5d50*/  @!P2 ISETP.GE.AND P1, PT, R17, UR19, PT ;  /* 0x000000131100ac0c */ /* 0x000fe4000bf26270 */
[----:B------:R-:W-:Y:S02]  /*5d60*/  @!P2 IADD3 R17, PT, PT, R4, 0x1, RZ ;  /* 0x000000010411a810 */ /* 0x000fe40007ffe0ff */
[----:B------:R-:W-:-:S02]  /*5d70*/  @!P2 FSEL R191, R191, RZ, !P1 ;  /* 0x000000ffbfbfa208 */ /* 0x000fc40004800000 */
[----:B------:R-:W-:Y:S02]  /*5d80*/  @!P2 ISETP.GE.AND P1, PT, R17, UR19, PT ;  /* 0x000000131100ac0c */ /* 0x000fe4000bf26270 */
[C---:B------:R-:W-:Y:S02]  /*5d90*/  @!P2 IADD3 R17, PT, PT, R4.reuse, 0x2, RZ ;  /* 0x000000020411a810 */ /* 0x040fe40007ffe0ff */
        /* <DEDUP_REMOVED lines=17> */
[----:B------:R-:W-:Y:S02]  /*5eb0*/  @!P2 FSEL R201, R201, RZ, !P5 ;  /* 0x000000ffc9c9a208 */ /* 0x000fe40006800000 */
[C---:B------:R-:W-:Y:S02]  /*5ec0*/  @!P2 ISETP.GE.AND P1, PT, R17.reuse, UR19, PT ;  /* 0x000000131100ac0c */ /* 0x040fe4000bf26270 */
[----:B------:R-:W-:Y:S02]  /*5ed0*/  @!P2 ISETP.GE.AND P5, PT, R17, UR19, PT ;  /* 0x000000131100ac0c */ /* 0x000fe4000bfa6270 */
[----:B------:R-:W-:Y:S01]  /*5ee0*/  @!P2 IADD3 R17, PT, PT, R4, 0x1, RZ ;  /* 0x000000010411a810 */ /* 0x000fe20007ffe0ff */
[C---:B------:R-:W-:Y:S01]  /*5ef0*/  FMUL.FTZ R21, R173.reuse, R21 ;  /* 0x00000015ad157220 */ /* 0x040fe20000410000 */
[----:B------:R-:W-:Y:S01]  /*5f00*/  @!P2 FSEL R202, R202, RZ, !P3 ;  /* 0x000000ffcacaa208 */ /* 0x000fe20005800000 */
[C---:B------:R-:W-:Y:S01]  /*5f10*/  FMUL.FTZ R25, R173.reuse, R25 ;  /* 0x00000019ad197220 */ /* 0x040fe20000410000 */
[C---:B------:R-:W-:Y:S01]  /*5f20*/  FMUL.FTZ R29, R173.reuse, R29 ;  /* 0x0000001dad1d7220 */ /* 0x040fe20000410000 */
[C---:B------:R-:W-:Y:S01]  /*5f30*/  FMUL.FTZ R33, R173.reuse, R33 ;  /* 0x00000021ad217220 */ /* 0x040fe20000410000 */
[C---:B------:R-:W-:Y:S01]  /*5f40*/  FMUL.FTZ R37, R173.reuse, R37 ;  /* 0x00000025ad257220 */ /* 0x040fe20000410000 */
[----:B------:R-:W-:Y:S01]  /*5f50*/  FMUL.FTZ R41, R173, R41 ;  /* 0x00000029ad297220 */ /* 0x000fe20000410000 */
[----:B------:R-:W-:Y:S01]  /*5f60*/  @!P2 ISETP.GE.AND P3, PT, R17, UR19, PT ;  /* 0x000000131100ac0c */ /* 0x000fe2000bf66270 */
        /* <DEDUP_REMOVED lines=84> */
[----:B------:R-:W-:Y:S01]  /*64b0*/  @!P2 FSEL R199, R199, RZ, !P4 ;  /* 0x000000ffc7c7a208 */ /* 0x000fe20006000000 */
[C---:B------:R-:W-:Y:S01]  /*64c0*/  FFMA.FTZ R22, R174.reuse, R22, R21 ;  /* 0x00000016ae167223 */ /* 0x040fe20000010015 */
[----:B------:R-:W-:Y:S01]  /*64d0*/  @!P2 FSEL R203, R203, RZ, !P1 ;  /* 0x000000ffcbcba208 */ /* 0x000fe20004800000 */
        /* <DEDUP_REMOVED lines=54> */
[----:B---3--:R-:W-:-:S02]  /*6840*/  @!P2 FSEL R204, R204, RZ, !P6 ;  /* 0x000000ffcccca208 */ /* 0x008fc40007000000 */
[----:B------:R-:W-:-:S04]  /*6850*/  @!P2 ISETP.GE.AND P6, PT, R4, UR19, PT ;  /* 0x000000130400ac0c */ /* 0x000fc8000bfc6270 */
[----:B------:R-:W-:Y:S02]  /*6860*/  @!P2 FSEL R205, R205, RZ, !P6 ;  /* 0x000000ffcdcda208 */ /* 0x000fe40007000000 */
[----:B------:R-:W-:-:S03]  /*6870*/  @!P2 FSEL R206, R206, RZ, !P3 ;  /* 0x000000ffcecea208 */ /* 0x000fc60005800000 */
[----:B------:R-:W-:Y:S01]  /*6880*/  FMUL.FTZ R173, R173, R205 ;  /* 0x000000cdadad7220 */ /* 0x000fe20000410000 */
[----:B------:R-:W-:-:S03]  /*6890*/  @!P2 FSEL R207, R207, RZ, !P5 ;  /* 0x000000ffcfcfa208 */ /* 0x000fc60006800000 */
[----:B------:R-:W-:Y:S01]  /*68a0*/  FFMA.FTZ R173, R172, R204, R173 ;  /* 0x000000ccacad7223 */ /* 0x000fe200000100ad */
[----:B------:R-:W-:-:S03]  /*68b0*/  FFMA.FTZ R59, R175, R59, R58 ;  /* 0x0000003baf3b7223 */ /* 0x000fc6000001003a */
        /* <DEDUP_REMOVED lines=37> */
[----:B------:R-:W-:Y:S01]  /*6b10*/  IADD3 R5, P1, PT, R5, 0x10, RZ ;  /* 0x0000001005057810 */ /* 0x000fe20007f3e0ff */
        /* <DEDUP_REMOVED lines=46> */
[----:B------:R-:W-:Y:S01]  /*6e00*/  IADD3 R2, PT, PT, R2, 0x4, RZ ;  /* 0x0000000402027810 */ /* 0x000fe20007ffe0ff */
[----:B------:R-:W-:Y:S01]  /*6e10*/  FADD.FTZ R6, R175, R6 ;  /* 0x00000006af067221 */ /* 0x000fe20000010000 */
[----:B------:R-:W-:-:S02]  /*6e20*/  IADD3 R0, PT, PT, R0, 0x4, RZ ;  /* 0x0000000400007810 */ /* 0x000fc40007ffe0ff */
[----:B------:R-:W-:Y:S02]  /*6e30*/  IADD3 R246, PT, PT, R246, 0x200, RZ ;  /* 0x00000200f6f67810 */ /* 0x000fe40007ffe0ff */
[----:B------:R-:W-:Y:S02]  /*6e40*/  IADD3 R4, PT, PT, R4, 0x80, RZ ;  /* 0x0000008004047810 */ /* 0x000fe40007ffe0ff */
[----:B------:R-:W-:Y:S01]  /*6e50*/  IADD3.X R3, PT, PT, RZ, R3, RZ, P1, !PT ;  /* 0x00000003ff037210 */ /* 0x000fe20000ffe4ff */
[----:B------:R-:W-:Y:S06]  /*6e60*/  @!P0 BRA `(.L_x_24518) ;  /* 0xffffffd000488947 */ /* 0x000fec000383ffff */
.L_x_24517:
[----:B------:R-:W-:Y:S05]  /*6e70*/  BSYNC.RECONVERGENT B0 ;  /* 0x0000000000007941 */ /* 0x000fea0003800200 */
.L_x_24516:
[----:B------:R-:W0:Y:S01]  /*6e80*/  SHFL.BFLY PT, R5, R242, 0x4, 0x1f ;  /* 0x0c801f00f2057f89 */ /* 0x000e2200000e0000 */
[C---:B------:R-:W-:Y:S01]  /*6e90*/  LOP3.LUT R2, R251.reuse, 0x7, RZ, 0xc0, !PT ;  /* 0x00000007fb027812 */ /* 0x040fe200078ec0ff */
[----:B------:R-:W1:Y:S01]  /*6ea0*/  S2UR UR5, SR_CgaCtaId ;  /* 0x00000000000579c3 */ /* 0x000e620000008800 */
[C---:B------:R-:W-:Y:S01]  /*6eb0*/  LOP3.LUT R16, R251.reuse, 0x3c0, RZ, 0xc0, !PT ;  /* 0x000003c0fb107812 */ /* 0x040fe200078ec0ff */
[----:B------:R-:W3:Y:S01]  /*6ec0*/  SHFL.BFLY PT, R3, R244, 0x4, 0x1f ;  /* 0x0c801f00f4037f89 */ /* 0x000ee200000e0000 */
[----:B------:R-:W-:Y:S01]  /*6ed0*/  ISETP.NE.AND P2, PT, R2, RZ, PT ;  /* 0x000000ff0200720c */ /* 0x000fe20003f45270 */
[----:B------:R-:W-:Y:S01]  /*6ee0*/  UMOV UR4, 0x400 ;  /* 0x0000040000047882 */ /* 0x000fe20000000000 */
[C---:B------:R-:W-:Y:S01]  /*6ef0*/  LOP3.LUT R18, R251.reuse, 0x3e0, RZ, 0xc0, !PT ;  /* 0x000003e0fb127812 */ /* 0x040fe200078ec0ff */
[----:B------:R-:W4:Y:S01]  /*6f00*/  SHFL.BFLY PT, R23, R234, 0x4, 0x1f ;  /* 0x0c801f00ea177f89 */ /* 0x000f2200000e0000 */
[----:B------:R-:W-:Y:S01]  /*6f10*/  ISETP.NE.OR P5, PT, R16, 0x40, P2 ;  /* 0x000000401000780c */ /* 0x000fe200017a5670 */
[----:B------:R-:W-:Y:S01]  /*6f20*/  UIADD3 UR4, UPT, UPT, UR4, 0x320, URZ ;  /* 0x0000032004047890 */ /* 0x000fe2000fffe0ff */
[----:B------:R-:W-:Y:S01]  /*6f30*/  ISETP.NE.OR P4, PT, R18, 0x20, P2 ;  /* 0x000000201200780c */ /* 0x000fe20001785670 */
[----:B------:R-:W2:Y:S01]  /*6f40*/  SHFL.BFLY PT, R0, R245, 0x4, 0x1f ;  /* 0x0c801f00f5007f89 */ /* 0x000ea200000e0000 */
[----:B------:R-:W-:Y:S01]  /*6f50*/  SHF.R.U32.HI R247, RZ, 0x3, R247 ;  /* 0x00000003fff77819 */ /* 0x000fe200000116f7 */
[----:B------:R-:W-:Y:S01]  /*6f60*/  BSSY.RECONVERGENT B0, `(.L_x_24519) ;  /* 0x0000155000007945 */ /* 0x000fe20003800200 */
[C---:B------:R-:W-:Y:S01]  /*6f70*/  LOP3.LUT P0, RZ, R251.reuse, 0x3c7, RZ, 0xc0, !PT ;  /* 0x000003c7fbff7812 */ /* 0x040fe2000780c0ff */
[----:B------:R-:W2:Y:S01]  /*6f80*/  SHFL.BFLY PT, R17, R240, 0x4, 0x1f ;  /* 0x0c801f00f0117f89 */ /* 0x000ea200000e0000 */
[C---:B------:R-:W-:Y:S01]  /*6f90*/  LOP3.LUT P1, RZ, R251.reuse, 0x3e7, RZ, 0xc0, !PT ;  /* 0x000003e7fbff7812 */ /* 0x040fe2000782c0ff */
[----:B------:R-:W-:Y:S01]  /*6fa0*/  IMAD R252, R252, 0xc0, R247 ;  /* 0x000000c0fcfc7824 */ /* 0x000fe200078e02f7 */
[----:B------:R-:W-:Y:S01]  /*6fb0*/  ISETP.GT.U32.AND P3, PT, R251, 0x1f, PT ;  /* 0x0000001ffb00780c */ /* 0x000fe20003f64070 */
[----:B------:R-:W2:Y:S01]  /*6fc0*/  SHFL.BFLY PT, R19, R238, 0x4, 0x1f ;  /* 0x0c801f00ee137f89 */ /* 0x000ea200000e0000 */
[----:B0-----:R-:W-:-:S03]  /*6fd0*/  FADD.FTZ R242, R5, R242 ;  /* 0x000000f205f27221 */ /* 0x001fc60000010000 */
[----:B------:R-:W0:Y:S01]  /*6fe0*/  SHFL.BFLY PT, R25, R232, 0x4, 0x1f ;  /* 0x0c801f00e8197f89 */ /* 0x000e2200000e0000 */
[----:B-1----:R-:W-:Y:S01]  /*6ff0*/  ULEA UR4, UR5, UR4, 0x18 ;  /* 0x0000000405047291 */ /* 0x002fe2000f8ec0ff */
[----:B---3--:R-:W-:Y:S02]  /*7000*/  FADD.FTZ R244, R3, R244 ;  /* 0x000000f403f47221 */ /* 0x008fe40000010000 */
[----:B------:R-:W1:Y:S01]  /*7010*/  SHFL.BFLY PT, R5, R224, 0x4, 0x1f ;  /* 0x0c801f00e0057f89 */ /* 0x000e6200000e0000 */
[----:B----4-:R-:W-:-:S03]  /*7020*/  FADD.FTZ R234, R23, R234 ;  /* 0x000000ea17ea7221 */ /* 0x010fc60000010000 */
[----:B------:R-:W3:Y:S01]  /*7030*/  SHFL.BFLY PT, R3, R226, 0x4, 0x1f ;  /* 0x0c801f00e2037f89 */ /* 0x000ee200000e0000 */
[----:B------:R-:W-:Y:S01]  /*7040*/  LEA R252, R252, UR4, 0x2 ;  /* 0x00000004fcfc7c11 */ /* 0x000fe2000f8e10ff */
[----:B--2---:R-:W-:Y:S02]  /*7050*/  FADD.FTZ R0, R0, R245 ;  /* 0x000000f500007221 */ /* 0x004fe40000010000 */
[----:B------:R-:W2:Y:S01]  /*7060*/  SHFL.BFLY PT, R23, R220, 0x4, 0x1f ;  /* 0x0c801f00dc177f89 */ /* 0x000ea200000e0000 */
        /* <DEDUP_REMOVED lines=8> */
[----:B---3--:R-:W-:-:S03]  /*70f0*/  FADD.FTZ R226, R3, R226 ;  /* 0x000000e203e27221 */ /* 0x008fc60000010000 */
[----:B------:R-:W3:Y:S01]  /*7100*/  SHFL.BFLY PT, R5, R214, 0x4, 0x1f ;  /* 0x0c801f00d6057f89 */ /* 0x000ee200000e0000 */
[----:B--2---:R-:W-:-:S03]  /*7110*/  FADD.FTZ R220, R23, R220 ;  /* 0x000000dc17dc7221 */ /* 0x004fc60000010000 */
[----:B------:R-:W2:Y:S01]  /*7120*/  SHFL.BFLY PT, R3, R218, 0x4, 0x1f ;  /* 0x0c801f00da037f89 */ /* 0x000ea200000e0000 */
[----:B----4-:R-:W-:-:S03]  /*7130*/  FADD.FTZ R16, R16, R239 ;  /* 0x000000ef10107221 */ /* 0x010fc60000010000 */
[----:B------:R-:W4:Y:S01]  /*7140*/  SHFL.BFLY PT, R23, R10, 0x4, 0x1f ;  /* 0x0c801f000a177f89 */ /* 0x000f2200000e0000 */
[----:B------:R-:W-:-:S03]  /*7150*/  FADD.FTZ R30, R30, R225 ;  /* 0x000000e11e1e7221 */ /* 0x000fc60000010000 */
[----:B------:R-:W4:Y:S04]  /*7160*/  SHFL.BFLY PT, R29, R228, 0x4, 0x1f ;  /* 0x0c801f00e41d7f89 */ /* 0x000f2800000e0000 */
[----:B------:R-:W4:Y:S01]  /*7170*/  SHFL.BFLY PT, R31, R222, 0x4, 0x1f ;  /* 0x0c801f00de1f7f89 */ /* 0x000f2200000e0000 */
        /* <DEDUP_REMOVED lines=25> */
[----:B0-----:R-:W-:-:S03]  /*7310*/  FADD.FTZ R18, R18, R237 ;  /* 0x000000ed12127221 */ /* 0x001fc60000010000 */
[----:B------:R-:W0:Y:S01]  /*7320*/  SHFL.BFLY PT, R24, R231, 0x4, 0x1f ;  /* 0x0c801f00e7187f89 */ /* 0x000e2200000e0000 */
[----:B------:R-:W-:-:S03]  /*7330*/  FADD.FTZ R21, R21, R236 ;  /* 0x000000ec15157221 */ /* 0x000fc60000010000 */
        /* <DEDUP_REMOVED lines=10> */
[----:B0-----:R-:W-:-:S03]  /*73e0*/  FADD.FTZ R24, R24, R231 ;  /* 0x000000e718187221 */ /* 0x001fc60000010000 */
[----:B------:R-:W0:Y:S01]  /*73f0*/  SHFL.BFLY PT, R29, R210, 0x4, 0x1f ;  /* 0x0c801f00d21d7f89 */ /* 0x000e2200000e0000 */
[----:B------:R-:W-:-:S03]  /*7400*/  FADD.FTZ R26, R26, R229 ;  /* 0x000000e51a1a7221 */ /* 0x000fc60000010000 */
        /* <DEDUP_REMOVED lines=80> */
[----:B0-----:R-:W-:-:S03]  /*7910*/  FADD.FTZ R220, R220, R7 ;  /* 0x00000007dcdc7221 */ /* 0x001fc60000010000 */
[----:B------:R-:W0:Y:S01]  /*7920*/  SHFL.BFLY PT, R21, R38, 0x2, 0x1f ;  /* 0x0c401f0026157f89 */ /* 0x000e2200000e0000 */
[----:B------:R-:W-:-:S03]  /*7930*/  FADD.FTZ R40, R40, R17 ;  /* 0x0000001128287221 */ /* 0x000fc60000010000 */
[----:B------:R-:W4:Y:S01]  /*7940*/  SHFL.BFLY PT, R23, R216, 0x2, 0x1f ;  /* 0x0c401f00d8177f89 */ /* 0x000f2200000e0000 */
[----:B------:R-:W-:-:S03]  /*7950*/  FADD.FTZ R17, R16, R3 ;  /* 0x0000000310117221 */ /* 0x000fc60000010000 */
[----:B------:R-:W4:Y:S04]  /*7960*/  SHFL.BFLY PT, R25, R214, 0x2, 0x1f ;  /* 0x0c401f00d6197f89 */ /* 0x000f2800000e0000 */
        /* <DEDUP_REMOVED lines=33> */
[----:B---3--:R-:W-:Y:S01]  /*7b80*/  FADD.FTZ R52, R52, R47 ;  /* 0x0000002f34347221 */ /* 0x008fe20000010000 */
[----:B0-----:R-:W-:Y:S02]  /*7b90*/  FADD.FTZ R54, R49, R2 ;  /* 0x0000000231367221 */ /* 0x001fe40000010000 */
[----:B------:R-:W0:Y:S01]  /*7ba0*/  SHFL.BFLY PT, R7, R244, 0x1, 0x1f ;  /* 0x0c201f00f4077f89 */ /* 0x000e2200000e0000 */
[----:B----4-:R-:W-:-:S03]  /*7bb0*/  FADD.FTZ R56, R51, R56 ;  /* 0x0000003833387221 */ /* 0x010fc60000010000 */
[----:B------:R-:W3:Y:S01]  /*7bc0*/  SHFL.BFLY PT, R2, R11, 0x1, 0x1f ;  /* 0x0c201f000b027f89 */ /* 0x000ee200000e0000 */
[----:B------:R-:W-:-:S03]  /*7bd0*/  FADD.FTZ R58, R53, R58 ;  /* 0x0000003a353a7221 */ /* 0x000fc60000010000 */
[----:B------:R-:W4:Y:S01]  /*7be0*/  SHFL.BFLY PT, R4, R13, 0x1, 0x1f ;  /* 0x0c201f000d047f89 */ /* 0x000f2200000e0000 */
[----:B------:R-:W-:-:S03]  /*7bf0*/  FADD.FTZ R60, R55, R60 ;  /* 0x0000003c373c7221 */ /* 0x000fc60000010000 */
[----:B------:R-:W4:Y:S01]  /*7c00*/  SHFL.BFLY PT, R6, R15, 0x1, 0x1f ;  /* 0x0c201f000f067f89 */ /* 0x000f2200000e0000 */
[----:B-1----:R-:W-:-:S03]  /*7c10*/  FADD.FTZ R62, R57, R62 ;  /* 0x0000003e393e7221 */ /* 0x002fc60000010000 */
[----:B------:R-:W1:Y:S01]  /*7c20*/  SHFL.BFLY PT, R9, R10, 0x1, 0x1f ;  /* 0x0c201f000a097f89 */ /* 0x000e6200000e0000 */
[----:B--2---:R-:W-:-:S03]  /*7c30*/  FADD.FTZ R55, R220, R3 ;  /* 0x00000003dc377221 */ /* 0x004fc60000010000 */
[----:B------:R-:W2:Y:S04]  /*7c40*/  SHFL.BFLY PT, R0, R19, 0x1, 0x1f ;  /* 0x0c201f0013007f89 */ /* 0x000ea800000e0000 */
[----:B------:R-:W2:Y:S01]  /*7c50*/  SHFL.BFLY PT, R21, R18, 0x1, 0x1f ;  /* 0x0c201f0012157f89 */ /* 0x000ea200000e0000 */
        /* <DEDUP_REMOVED lines=76> */
[----:B------:R-:W-:Y:S01]  /*8120*/  FADD.FTZ R87, R12, R87 ;  /* 0x000000570c577221 */ /* 0x000fe20000010000 */
[----:B------:R-:W-:Y:S01]  /*8130*/  BAR.SYNC.DEFER_BLOCKING 0x0 ;  /* 0x0000000000007b1d */ /* 0x000fe20000010000 */
[----:B-1----:R-:W-:Y:S01]  /*8140*/  FADD.FTZ R89, R52, R89 ;  /* 0x0000005934597221 */ /* 0x002fe20000010000 */
[----:B--2---:R-:W-:Y:S01]  /*8150*/  FADD.FTZ R91, R54, R3 ;  /* 0x00000003365b7221 */ /* 0x004fe20000010000 */
[----:B------:R-:W-:Y:S01]  /*8160*/  FADD.FTZ R93, R56, R93 ;  /* 0x0000005d385d7221 */ /* 0x000fe20000010000 */
[----:B0-----:R-:W-:Y:S01]  /*8170*/  FADD.FTZ R95, R58, R95 ;  /* 0x0000005f3a5f7221 */ /* 0x001fe20000010000 */
[----:B---3--:R-:W-:Y:S01]  /*8180*/  FADD.FTZ R97, R60, R97 ;  /* 0x000000613c617221 */ /* 0x008fe20000010000 */
        /* <DEDUP_REMOVED lines=50> */
.L_x_24520:
[----:B------:R-:W-:Y:S05]  /*84b0*/  BSYNC.RECONVERGENT B0 ;  /* 0x0000000000007941 */ /* 0x000fea0003800200 */
.L_x_24519:
        /* <DEDUP_REMOVED lines=99> */
.L_x_24522:
[----:B------:R-:W-:Y:S05]  /*8af0*/  BSYNC.RECONVERGENT B0 ;  /* 0x0000000000007941 */ /* 0x000fea0003800200 */
.L_x_24521:
        /* <DEDUP_REMOVED lines=51> */
.L_x_24524:
[----:B------:R-:W-:Y:S05]  /*8e30*/  BSYNC.RECONVERGENT B0 ;  /* 0x0000000000007941 */ /* 0x000fea0003800200 */
.L_x_24523:
        /* <DEDUP_REMOVED lines=99> */
.L_x_24526:
[----:B------:R-:W-:Y:S05]  /*9470*/  BSYNC.RECONVERGENT B0 ;  /* 0x0000000000007941 */ /* 0x000fea0003800200 */
.L_x_24525:
        /* <DEDUP_REMOVED lines=63> */
.L_x_24527:
        /* <DEDUP_REMOVED lines=9> */
.L_x_27608:


//--------------------- .text._ZN4vllm25paged_attention_v2_kernelIffLi128ELi32ELi128ELNS_18Fp8KVCacheDataTypeE0ELb0ELi512EEEvPfS2_PT_PKS3_PKT0_S9_ifPKiSB_iPKfiiiSD_SD_iiiii --------------------------
	.section	.text._ZN4vllm25paged_attention_v2_kernelIffLi128ELi32ELi128ELNS_18Fp8KVCacheDataTypeE0ELb0ELi512EEEvPfS2_PT_PKS3_PKT0_S9_ifPKiSB_iPKfiiiSD_SD_iiiii,"ax",@progbits
	.align	128
        .global         _ZN4vllm25paged_attention_v2_kernelIffLi128ELi32ELi128ELNS_18Fp8KVCacheDataTypeE0ELb0ELi512EEEvPfS2_PT_PKS3_PKT0_S9_ifPKiSB_iPKfiiiSD_SD_iiiii
        .type           _ZN4vllm25paged_attention_v2_kernelIffLi128ELi32ELi128ELNS_18Fp8KVCacheDataTypeE0ELb0ELi512EEEvPfS2_PT_PKS3_PKT0_S9_ifPKiSB_iPKfiiiSD_SD_iiiii,@function
        .size           _ZN4vllm25paged_attention_v2_kernelIffLi128ELi32ELi128ELNS_18Fp8KVCacheDataTypeE0ELb0ELi512EEEvPfS2_PT_PKS3_PKT0_S9_ifPKiSB_iPKfiiiSD_SD_iiiii,(.L_x_27609 - _ZN4vllm25paged_attention_v2_kernelIffLi128ELi32ELi128ELNS_18Fp8KVCacheDataTypeE0ELb0ELi512EEEvPfS2_PT_PKS3_PKT0_S9_ifPKiSB_iPKfiiiSD_SD_iiiii)
        .other          _ZN4vllm25paged_attention_v2_kernelIffLi128ELi32ELi128ELNS_18Fp8KVCacheDataTypeE0ELb0ELi512EEEvPfS2_PT_PKS3_PKT0_S9_ifPKiSB_iPKfiiiSD_SD_iiiii,@"STO_CUDA_ENTRY STV_DEFAULT"
_ZN4vllm25paged_attention_v2_kernelIffLi128ELi32ELi128ELNS_18Fp8KVCacheDataTypeE0ELb0ELi512EEEvPfS2_PT_PKS3_PKT0_S9_ifPKiSB_iPKfiiiSD_SD_iiiii:
.text._ZN4vllm25paged_attention_v2_kernelIffLi128ELi32ELi128ELNS_18Fp8KVCacheDataTypeE0ELb0ELi512EEEvPfS2_PT_PKS3_PKT0_S9_ifPKiSB_iPKfiiiSD_SD_iiiii:
        /* <DEDUP_REMOVED lines=18> */
[----:B------:R-:W4:Y:S06]  /*0120*/  LDCU.64 UR8, c[0x0][0x3d0] ;  /* 0x00007a00ff0877ac */ /* 0x000f2c0008000a00 */
[----:B------:R-:W4:Y:S01]  /*0130*/  LDC R9, c[0x0][0x370] ;  /* 0x0000dc00ff097b82 */ /* 0x000f220000000800 */
[----:B------:R-:W-:Y:S01]  /*0140*/  HFMA2 R156, -RZ, RZ, 0, 0 ;  /* 0x00000000ff9c7431 */ /* 0x000fe200000001ff */
[----:B------:R-:W-:-:S02]  /*0150*/  ULEA UR7, UR17, 0x10, 0x4 ;  /* 0x0000001011077891 */ /* 0x000fc4000f8e20ff */
[----:B------:R-:W-:Y:S01]  /*0160*/  MOV R155, UR17 ;  /* 0x00000011009b7c02 */ /* 0x000fe20008000f00 */
[----:B------:R-:W4:Y:S01]  /*0170*/  LDCU UR15, c[0x0][0x3dc] ;  /* 0x00007b80ff0f77ac */ /* 0x000f220008000800 */
[----:B-1----:R-:W-:Y:S01]  /*0180*/  MOV R2, UR6 ;  /* 0x0000000600027c02 */ /* 0x002fe20008000f00 */
[----:B------:R-:W1:Y:S03]  /*0190*/  LDCU UR18, c[0x0][0x3b4] ;  /* 0x00007680ff1277ac */ /* 0x000e660008000800 */
[----:B------:R-:W-:Y:S01]  /*01a0*/  IABS R11, R2 ;  /* 0x00000002000b7213 */ /* 0x000fe20000000000 */
[----:B---3--:R-:W-:Y:S01]  /*01b0*/  UIMAD UR4, UR14, UR4, URZ ;  /* 0x000000040e0472a4 */ /* 0x008fe2000f8e02ff */
[----:B--2---:R-:W-:Y:S02]  /*01c0*/  MOV R3, UR16 ;  /* 0x0000001000037c02 */ /* 0x004fe40008000f00 */
[----:B------:R-:W2:Y:S01]  /*01d0*/  I2F.RP R8, R11 ;  /* 0x0000000b00087306 */ /* 0x000ea20000209400 */
[----:B------:R-:W-:Y:S01]  /*01e0*/  USHF.R.S32.HI UR5, URZ, 0x1f, UR4 ;  /* 0x0000001fff057899 */ /* 0x000fe20008011404 */
[----:B------:R-:W3:Y:S01]  /*01f0*/  LDCU.64 UR22, c[0x0][0x3a0] ;  /* 0x00007400ff1677ac */ /* 0x000ee20008000a00 */
[----:B0-----:R-:W-:-:S05]  /*0200*/  ISETP.GT.U32.AND P0, PT, R0, 0x1f, PT ;  /* 0x0000001f0000780c */ /* 0x001fca0003f04070 */
[----:B--2---:R-:W0:Y:S08]  /*0210*/  MUFU.RCP R8, R8 ;  /* 0x0000000800087308 */ /* 0x004e300000001000 */
[----:B------:R-:W2:Y:S01]  /*0220*/  @!P0 LDC.64 R4, c[0x0][0x398] ;  /* 0x0000e600ff048b82 */ /* 0x000ea20000000a00 */
[----:B------:R-:W-:Y:S02]  /*0230*/  @!P0 SHF.L.U32 R3, R3, 0x7, RZ ;  /* 0x0000000703038819 */ /* 0x000fe400000006ff */
[----:B------:R-:W-:-:S04]  /*0240*/  @!P0 SHF.L.U32 R2, R0, 0x2, RZ ;  /* 0x0000000200028819 */ /* 0x000fc800000006ff */
[----:B------:R-:W-:-:S04]  /*0250*/  @!P0 IADD3 R2, P1, P2, R2, UR4, R3 ;  /* 0x0000000402028c10 */ /* 0x000fc8000fa3e003 */
[----:B------:R-:W-:Y:S02]  /*0260*/  @!P0 IADD3.X R3, PT, PT, RZ, UR5, RZ, P1, P2 ;  /* 0x00000005ff038c10 */ /* 0x000fe40008fe44ff */
[----:B--2---:R-:W-:-:S04]  /*0270*/  @!P0 LEA R4, P1, R2, R4, 0x2 ;  /* 0x0000000402048211 */ /* 0x004fc800078210ff */
[----:B------:R-:W-:Y:S02]  /*0280*/  @!P0 LEA.HI.X R5, R2, R5, R3, 0x2, P1 ;  /* 0x0000000502058211 */ /* 0x000fe400008f1403 */
[----:B0-----:R-:W-:-:S04]  /*0290*/  IADD3 R2, PT, PT, R8, 0xffffffe, RZ ;  /* 0x0ffffffe08027810 */ /* 0x001fc80007ffe0ff */
[----:B------:R0:W2:Y:S01]  /*02a0*/  F2I.FTZ.U32.TRUNC.NTZ R3, R2 ;  /* 0x0000000200037305 */ /* 0x0000a2000021f000 */
[----:B----4-:R-:W-:Y:S01]  /*02b0*/  IABS R8, R9 ;  /* 0x0000000900087213 */ /* 0x010fe20000000000 */
[----:B------:R-:W-:Y:S01]  /*02c0*/  UISETP.NE.AND UP0, UPT, UR6, URZ, UPT ;  /* 0x000000ff0600728c */ /* 0x000fe2000bf05270 */
[----:B------:R-:W4:Y:S01]  /*02d0*/  @!P0 LDG.E.128.CONSTANT R4, desc[UR12][R4.64] ;  /* 0x0000000c04048981 */ /* 0x000f22000c1e9d00 */
[----:B0-----:R-:W-:Y:S01]  /*02e0*/  HFMA2 R2, -RZ, RZ, 0, 0 ;  /* 0x00000000ff027431 */ /* 0x001fe200000001ff */
[----:B--2---:R-:W-:-:S05]  /*02f0*/  IADD3 R10, PT, PT, RZ, -R3, RZ ;  /* 0x80000003ff0a7210 */ /* 0x004fca0007ffe0ff */
[----:B------:R-:W-:-:S04]  /*0300*/  IMAD R13, R10, R11, RZ ;  /* 0x0000000b0a0d7224 */ /* 0x000fc800078e02ff */
[----:B------:R-:W-:Y:S01]  /*0310*/  IMAD.HI.U32 R3, R3, R13, R2 ;  /* 0x0000000d03037227 */ /* 0x000fe200078e0002 */
[----:B------:R-:W-:-:S05]  /*0320*/  IABS R13, UR16 ;  /* 0x00000010000d7c13 */ /* 0x000fca0008000000 */
[----:B------:R-:W-:-:S05]  /*0330*/  IMAD.HI.U32 R3, R3, R8, RZ ;  /* 0x0000000803037227 */ /* 0x000fca00078e00ff */
[----:B------:R-:W-:-:S13]  /*0340*/  R2UR UR4, R3 ;  /* 0x00000000030472ca */ /* 0x000fda00000e0000 */
[----:B------:R-:W-:Y:S02]  /*0350*/  IADD3 R2, PT, PT, RZ, -UR4, RZ ;  /* 0x80000004ff027c10 */ /* 0x000fe4000fffe0ff */
[----:B------:R-:W-:-:S03]  /*0360*/  MOV R3, UR4 ;  /* 0x0000000400037c02 */ /* 0x000fc60008000f00 */
[----:B------:R-:W-:-:S05]  /*0370*/  IMAD R2, R11, R2, R8 ;  /* 0x000000020b027224 */ /* 0x000fca00078e0208 */
        /* <DEDUP_REMOVED lines=17> */
[----:B------:R-:W-:Y:S01]  /*0490*/  SHF.R.U32.HI R132, RZ, 0x5, R0 ;  /* 0x00000005ff847819 */ /* 0x000fe20000011600 */
[----:B------:R-:W0:Y:S01]  /*04a0*/  LDCU UR9, c[0x0][0x3c8] ;  /* 0x00007900ff0977ac */ /* 0x000e220008000800 */
[-C--:B------:R-:W-:Y:S02]  /*04b0*/  IABS R11, R10.reuse ;  /* 0x0000000a000b7213 */ /* 0x080fe40000000000 */
[----:B------:R-:W-:Y:S02]  /*04c0*/  IABS R10, R10 ;  /* 0x0000000a000a7213 */ /* 0x000fe40000000000 */
[----:B------:R-:W2:Y:S01]  /*04d0*/  I2F.RP R8, R11 ;  /* 0x0000000b00087306 */ /* 0x000ea20000209400 */
[----:B------:R-:W-:-:S07]  /*04e0*/  PLOP3.LUT P2, PT, PT, PT, UP0, 0x80, 0x8 ;  /* 0x000000000008781c */ /* 0x000fce0003f4f008 */
[----:B--2---:R-:W2:Y:S02]  /*04f0*/  MUFU.RCP R8, R8 ;  /* 0x0000000800087308 */ /* 0x004ea40000001000 */
[----:B--2---:R-:W-:-:S06]  /*0500*/  IADD3 R2, PT, PT, R8, 0xffffffe, RZ ;  /* 0x0ffffffe08027810 */ /* 0x004fcc0007ffe0ff */
[----:B------:R2:W1:Y:S02]  /*0510*/  F2I.FTZ.U32.TRUNC.NTZ R3, R2 ;  /* 0x0000000200037305 */ /* 0x000464000021f000 */
[----:B--2---:R-:W-:-:S05]  /*0520*/  HFMA2 R2, -RZ, RZ, 0, 0 ;  /* 0x00000000ff027431 */ /* 0x004fca00000001ff */
[----:B------:R-:W-:Y:S02]  /*0530*/  R2UR UR4, R2 ;  /* 0x00000000020472ca */ /* 0x000fe400000e0000 */
[----:B-1----:R-:W-:Y:S02]  /*0540*/  R2UR UR5, R3 ;  /* 0x00000000030572ca */ /* 0x002fe400000e0000 */
[----:B------:R-:W-:Y:S02]  /*0550*/  IADD3 R12, PT, PT, RZ, -R3, RZ ;  /* 0x80000003ff0c7210 */ /* 0x000fe40007ffe0ff */
[----:B------:R-:W-:-:S03]  /*0560*/  IADD3 R2, PT, PT, RZ, -R10, RZ ;  /* 0x8000000aff027210 */ /* 0x000fc60007ffe0ff */
        /* <DEDUP_REMOVED lines=12> */
[----:B------:R-:W2:Y:S03]  /*0630*/  @UP0 LDCU.64 UR4, c[0x0][0x3d0] ;  /* 0x00007a00ff0407ac */ /* 0x000ea60008000a00 */
[----:B------:R-:W-:-:S13]  /*0640*/  ISETP.GT.U32.AND P1, PT, R11, R2, PT ;  /* 0x000000020b00720c */ /* 0x000fda0003f24070 */
[----:B------:R-:W-:Y:S01]  /*0650*/  VOTEU.ANY UP1, P1 ;  /* 0x0000000000ff7886 */ /* 0x000fe20000820100 */
[----:B------:R-:W-:Y:S01]  /*0660*/  PLOP3.LUT P1, PT, PT, PT, UP1, 0x80, 0x8 ;  /* 0x000000000008781c */ /* 0x000fe20003f2f018 */
[----:B--2---:R-:W-:Y:S02]  /*0670*/  @UP0 UIMAD.WIDE.U32 UR4, UR16, 0x4, UR4 ;  /* 0x00000004100408a5 */ /* 0x004fe4000f8e0004 */
[----:B------:R-:W-:-:S04]  /*0680*/  UISETP.LT.U32.AND UP0, UPT, UR6, UR7, UPT ;  /* 0x000000070600728c */ /* 0x000fc8000bf01070 */
[----:B------:R-:W-:-:S06]  /*0690*/  MOV R3, UR5 ;  /* 0x0000000500037c02 */ /* 0x000fcc0008000f00 */
[----:B------:R-:W-:-:S04]  /*06a0*/  @!P1 IADD3 R2, PT, PT, R2, -R11, RZ ;  /* 0x8000000b02029210 */ /* 0x000fc80007ffe0ff */
[----:B------:R-:W-:Y:S02]  /*06b0*/  ISETP.GE.U32.AND P1, PT, R2, R11, PT ;  /* 0x0000000b0200720c */ /* 0x000fe40003f26070 */
[----:B------:R-:W-:-:S05]  /*06c0*/  MOV R2, UR4 ;  /* 0x0000000400027c02 */ /* 0x000fca0008000f00 */
[----:B------:R2:W5:Y:S01]  /*06d0*/  @P2 LDG.E.CONSTANT R156, desc[UR12][R2.64] ;  /* 0x0000000c029c2981 */ /* 0x000562000c1e9900 */
[----:B------:R-:W-:Y:S01]  /*06e0*/  USEL UR6, UR6, UR7, UP0 ;  /* 0x0000000706067287 */ /* 0x000fe20008000000 */
[----:B------:R-:W-:Y:S01]  /*06f0*/  LEA R155, R155, R132, 0x4 ;  /* 0x000000849b9b7211 */ /* 0x000fe200078e20ff */
[----:B------:R-:W-:Y:S01]  /*0700*/  ULOP3.LUT UR4, UR16, UR10, URZ, 0x3c, !UPT ;  /* 0x0000000a10047292 */ /* 0x000fe2000f8e3cff */
[----:B------:R-:W-:Y:S01]  /*0710*/  @!P0 MOV R8, 0x400 ;  /* 0x0000040000088802 */ /* 0x000fe20000000f00 */
[----:B------:R-:W-:Y:S01]  /*0720*/  @!UP1 UIADD3 UR8, UPT, UPT, UR8, 0x1, URZ ;  /* 0x0000000108089890 */ /* 0x000fe2000fffe0ff */
[----:B------:R-:W-:Y:S01]  /*0730*/  BSSY.RECONVERGENT B0, `(.L_x_24528) ;  /* 0x000010a000007945 */ /* 0x000fe20003800200 */
[----:B------:R-:W-:Y:S01]  /*0740*/  VOTEU.ANY UP0, P1 ;  /* 0x0000000000ff7886 */ /* 0x000fe20000800100 */
[----:B------:R-:W-:Y:S01]  /*0750*/  UISETP.GE.AND UP1, UPT, UR4, URZ, UPT ;  /* 0x000000ff0400728c */ /* 0x000fe2000bf26270 */
[----:B------:R-:W-:Y:S01]  /*0760*/  ISETP.GE.U32.AND P1, PT, R155, UR6, PT ;  /* 0x000000069b007c0c */ /* 0x000fe2000bf26070 */
[----:B0-----:R-:W-:Y:S01]  /*0770*/  UIMAD UR4, UR14, UR9, URZ ;  /* 0x000000090e0472a4 */ /* 0x001fe2000f8e02ff */
[----:B-1----:R-:W-:Y:S01]  /*0780*/  @!P0 LEA R9, R9, R8, 0x18 ;  /* 0x0000000809098211 */ /* 0x002fe200078ec0ff */
[----:B------:R-:W-:Y:S01]  /*0790*/  @UP0 UIADD3 UR8, UPT, UPT, UR8, 0x1, URZ ;  /* 0x0000000108080890 */ /* 0x000fe2000fffe0ff */
[----:B------:R-:W-:Y:S01]  /*07a0*/  MOV R154, 0xff7fffff ;  /* 0xff7fffff009a7802 */ /* 0x000fe20000000f00 */
[----:B------:R-:W-:Y:S01]  /*07b0*/  UISETP.NE.AND UP0, UPT, UR10, URZ, UPT ;  /* 0x000000ff0a00728c */ /* 0x000fe2000bf05270 */
[----:B------:R-:W-:-:S04]  /*07c0*/  @!P0 LEA R9, R0, R9, 0x4 ;  /* 0x0000000900098211 */ /* 0x000fc800078e20ff */
[----:B------:R-:W-:-:S06]  /*07d0*/  @!UP1 UIADD3 UR8, UPT, UPT, -UR8, URZ, URZ ;  /* 0x000000ff08089290 */ /* 0x000fcc000fffe1ff */
[----:B------:R-:W-:Y:S01]  /*07e0*/  @!UP0 ULOP3.LUT UR8, URZ, UR10, URZ, 0x33, !UPT ;  /* 0x0000000aff088292 */ /* 0x000fe2000f8e33ff */
[----:B----4-:R2:W-:Y:S01]  /*07f0*/  @!P0 STS.128 [R9], R4 ;  /* 0x0000000409008388 */ /* 0x0105e20000000c00 */
[----:B------:R-:W-:Y:S06]  /*0800*/  BAR.SYNC.DEFER_BLOCKING 0x0 ;  /* 0x0000000000007b1d */ /* 0x000fec0000010000 */
[----:B---3--:R-:W-:Y:S05]  /*0810*/  @P1 BRA `(.L_x_24529) ;  /* 0x0000000c00ec1947 */ /* 0x008fea0003800000 */
[----:B------:R-:W0:Y:S01]  /*0820*/  S2UR UR7, SR_CgaCtaId ;  /* 0x00000000000779c3 */ /* 0x000e220000008800 */
[----:B------:R-:W-:Y:S01]  /*0830*/  UMOV UR5, 0x400 ;  /* 0x0000040000057882 */ /* 0x000fe20000000000 */
[----:B------:R-:W1:Y:S01]  /*0840*/  LDCU UR6, c[0x0][0x3e0] ;  /* 0x00007c00ff0677ac */ /* 0x000e620008000800 */
[----:B--2---:R-:W-:Y:S01]  /*0850*/  IMAD.WIDE.U32 R2, R155, 0x4, RZ ;  /* 0x000000049b027825 */ /* 0x004fe200078e00ff */
[----:B------:R-:W-:Y:S01]  /*0860*/  MOV R133, UR4 ;  /* 0x0000000400857c02 */ /* 0x000fe20008000f00 */
[----:B------:R-:W2:Y:S01]  /*0870*/  LDCU.64 UR20, c[0x0][0x3b8] ;  /* 0x00007700ff1477ac */ /* 0x000ea20008000a00 */
[----:B------:R-:W-:-:S03]  /*0880*/  SHF.L.U32 R158, R0, 0x2, RZ ;  /* 0x00000002009e7819 */ /* 0x000fc600000006ff */
[----:B------:R-:W-:Y:S01]  /*0890*/  IMAD.WIDE R2, R133, 0x4, R2 ;  /* 0x0000000485027825 */ /* 0x000fe200078e0202 */
[----:B------:R-:W-:Y:S02]  /*08a0*/  LOP3.LUT R133, R0, 0x1f, RZ, 0xc0, !PT ;  /* 0x0000001f00857812 */ /* 0x000fe400078ec0ff */
[----:B------:R-:W-:Y:S02]  /*08b0*/  LEA R134, R132, UR11, 0x5 ;  /* 0x0000000b84867c11 */ /* 0x000fe4000f8e28ff */
[----:B------:R-:W-:Y:S02]  /*08c0*/  LOP3.LUT R158, R158, 0x7c, RZ, 0xc0, !PT ;  /* 0x0000007c9e9e7812 */ /* 0x000fe400078ec0ff */
[----:B------:R-:W-:Y:S02]  /*08d0*/  IADD3 R134, PT, PT, R133, R134, RZ ;  /* 0x0000008685867210 */ /* 0x000fe40007ffe0ff */
[----:B-----5:R-:W-:Y:S01]  /*08e0*/  FSETP.NEU.FTZ.AND P2, PT, R156, RZ, PT ;  /* 0x000000ff9c00720b */ /* 0x020fe20003f5d000 */
[----:B-1----:R-:W-:Y:S01]  /*08f0*/  UIMAD UR6, UR8, UR6, URZ ;  /* 0x00000006080672a4 */ /* 0x002fe2000f8e02ff */
[----:B------:R-:W-:-:S02]  /*0900*/  MOV R154, 0xff7fffff ;  /* 0xff7fffff009a7802 */ /* 0x000fc40000000f00 */
[----:B------:R-:W-:Y:S01]  /*0910*/  IADD3 R152, PT, PT, R134, -UR19, RZ ;  /* 0x8000001386987c10 */ /* 0x000fe2000fffe0ff */
[----:B0-----:R-:W-:Y:S01]  /*0920*/  ULEA UR9, UR7, UR5, 0x18 ;  /* 0x0000000507097291 */ /* 0x001fe2000f8ec0ff */
[----:B--2---:R-:W-:Y:S01]  /*0930*/  IADD3 R0, P0, PT, R2, UR20, RZ ;  /* 0x0000001402007c10 */ /* 0x004fe2000ff1e0ff */
[----:B------:R-:W-:Y:S01]  /*0940*/  UIADD3 UR5, UPT, UPT, UR5, 0x220, URZ ;  /* 0x0000022005057890 */ /* 0x000fe2000fffe0ff */
[----:B------:R-:W-:Y:S02]  /*0950*/  LEA R2, R132, R133, 0x5 ;  /* 0x0000008584027211 */ /* 0x000fe400078e28ff */
[----:B------:R-:W-:Y:S01]  /*0960*/  IADD3.X R153, PT, PT, R3, UR21, RZ, P0, !PT ;  /* 0x0000001503997c10 */ /* 0x000fe200087fe4ff */
[----:B------:R-:W-:Y:S01]  /*0970*/  ULEA UR5, UR7, UR5, 0x18 ;  /* 0x0000000507057291 */ /* 0x000fe2000f8ec0ff */
[----:B------:R-:W-:Y:S02]  /*0980*/  IADD3 R158, P0, PT, R158, UR6, RZ ;  /* 0x000000069e9e7c10 */ /* 0x000fe4000ff1e0ff */
[----:B------:R-:W0:Y:S01]  /*0990*/  LDS.128 R128, [UR9] ;  /* 0x00000009ff807984 */ /* 0x000e220008000c00 */
[----:B------:R-:W-:-:S02]  /*09a0*/  MOV R132, UR6 ;  /* 0x0000000600847c02 */ /* 0x000fc40008000f00 */
[----:B------:R-:W-:Y:S01]  /*09b0*/  IADD3 R3, PT, PT, R134, 0x1, RZ ;  /* 0x0000000186037810 */ /* 0x000fe20007ffe0ff */
[----:B------:R-:W1:Y:S01]  /*09c0*/  LDS.128 R124, [UR9+0x10] ;  /* 0x00001009ff7c7984 */ /* 0x000e620008000c00 */
[----:B------:R-:W-:Y:S02]  /*09d0*/  LEA R2, R2, UR5, 0x2 ;  /* 0x0000000502027c11 */ /* 0x000fe4000f8e10ff */
[----:B------:R-:W-:Y:S01]  /*09e0*/  LEA.HI.X.SX32 R159, R132, RZ, 0x1, P0 ;  /* 0x000000ff849f7211 */ /* 0x000fe200000f0eff */
        /* <DEDUP_REMOVED lines=30> */
.L_x_24530:
        /* <DEDUP_REMOVED lines=9> */
[----:B------:R-:W4:Y:S01]  /*0c60*/  LDG.E.128.CONSTANT R132, desc[UR12][R160.64+0x600] ;  /* 0x0006000ca0847981 */ /* 0x000f22000c1e9d00 */
        /* <DEDUP_REMOVED lines=16> */
[----:B------:R-:W-:-:S03]  /*0d70*/  FFMA.FTZ R150, R119, R135, R140 ;  /* 0x0000008777967223 */ /* 0x000fc6000001008c */
[----:B------:R-:W3:Y:S04]  /*0d80*/  LDG.E.128.CONSTANT R140, desc[UR12][R160.64+0xa00] ;  /* 0x000a000ca08c7981 */ /* 0x000ee8000c1e9d00 */
[----:B------:R-:W4:Y:S04]  /*0d90*/  LDG.E.128.CONSTANT R144, desc[UR12][R160.64+0xc00] ;  /* 0x000c000ca0907981 */ /* 0x000f28000c1e9d00 */
[----:B------:R-:W5:Y:S01]  /*0da0*/  LDG.E.128.CONSTANT R132, desc[UR12][R160.64+0xe00] ;  /* 0x000e000ca0847981 */ /* 0x000f62000c1e9d00 */
[----:B--2---:R-:W-:Y:S01]  /*0db0*/  FFMA.FTZ R149, R112, R136, R149 ;  /* 0x0000008870957223 */ /* 0x004fe20000010095 */
[----:B------:R-:W-:Y:S01]  /*0dc0*/  FFMA.FTZ R148, R113, R137, R148 ;  /* 0x0000008971947223 */ /* 0x000fe20000010094 */
[----:B------:R-:W-:Y:S01]  /*0dd0*/  FFMA.FTZ R151, R114, R138, R151 ;  /* 0x0000008a72977223 */ /* 0x000fe20000010097 */
[----:B------:R-:W-:Y:S01]  /*0de0*/  FFMA.FTZ R150, R115, R139, R150 ;  /* 0x0000008b73967223 */ /* 0x000fe20000010096 */
[----:B---3--:R-:W-:Y:S01]  /*0df0*/  FFMA.FTZ R149, R108, R140, R149 ;  /* 0x0000008c6c957223 */ /* 0x008fe20000010095 */
[----:B------:R-:W2:Y:S01]  /*0e00*/  LDG.E.128.CONSTANT R136, desc[UR12][R160.64+0x1000] ;  /* 0x0010000ca0887981 */ /* 0x000ea2000c1e9d00 */
[----:B------:R-:W-:Y:S01]  /*0e10*/  FFMA.FTZ R148, R109, R141, R148 ;  /* 0x0000008d6d947223 */ /* 0x000fe20000010094 */
[----:B------:R-:W-:Y:S01]  /*0e20*/  FFMA.FTZ R151, R110, R142, R151 ;  /* 0x0000008e6e977223 */ /* 0x000fe20000010097 */
[----:B------:R-:W-:Y:S01]  /*0e30*/  FFMA.FTZ R150, R111, R143, R150 ;  /* 0x0000008f6f967223 */ /* 0x000fe20000010096 */
[----:B----4-:R-:W-:Y:S01]  /*0e40*/  FFMA.FTZ R149, R104, R144, R149 ;  /* 0x0000009068957223 */ /* 0x010fe20000010095 */
[----:B------:R-:W3:Y:S01]  /*0e50*/  LDG.E.128.CONSTANT R140, desc[UR12][R160.64+0x1200] ;  /* 0x0012000ca08c7981 */ /* 0x000ee2000c1e9d00 */
[----:B------:R-:W-:Y:S01]  /*0e60*/  FFMA.FTZ R148, R105, R145, R148 ;  /* 0x0000009169947223 */ /* 0x000fe20000010094 */
[----:B------:R-:W-:Y:S01]  /*0e70*/  FFMA.FTZ R151, R106, R146, R151 ;  /* 0x000000926a977223 */ /* 0x000fe20000010097 */
[----:B------:R-:W-:Y:S01]  /*0e80*/  FFMA.FTZ R150, R107, R147, R150 ;  /* 0x000000936b967223 */ /* 0x000fe20000010096 */
[----:B-----5:R-:W-:Y:S01]  /*0e90*/  FFMA.FTZ R149, R100, R132, R149 ;  /* 0x0000008464957223 */ /* 0x020fe20000010095 */
[----:B------:R-:W4:Y:S01]  /*0ea0*/  LDG.E.128.CONSTANT R144, desc[UR12][R160.64+0x1400] ;  /* 0x0014000ca0907981 */ /* 0x000f22000c1e9d00 */
[----:B------:R-:W-:Y:S01]  /*0eb0*/  FFMA.FTZ R148, R101, R133, R148 ;  /* 0x0000008565947223 */ /* 0x000fe20000010094 */
[----:B------:R-:W-:Y:S01]  /*0ec0*/  FFMA.FTZ R151, R102, R134, R151 ;  /* 0x0000008666977223 */ /* 0x000fe20000010097 */
[----:B------:R-:W-:-:S02]  /*0ed0*/  FFMA.FTZ R150, R103, R135, R150 ;  /* 0x0000008767967223 */ /* 0x000fc40000010096 */
[----:B------:R-:W5:Y:S01]  /*0ee0*/  LDG.E.128.CONSTANT R132, desc[UR12][R160.64+0x1600] ;  /* 0x0016000ca0847981 */ /* 0x000f62000c1e9d00 */
[----:B--2---:R-:W-:Y:S01]  /*0ef0*/  FFMA.FTZ R149, R96, R136, R149 ;  /* 0x0000008860957223 */ /* 0x004fe20000010095 */
[----:B------:R-:W-:Y:S01]  /*0f00*/  FFMA.FTZ R148, R97, R137, R148 ;  /* 0x0000008961947223 */ /* 0x000fe20000010094 */
[----:B------:R-:W-:Y:S01]  /*0f10*/  FFMA.FTZ R151, R98, R138, R151 ;  /* 0x0000008a62977223 */ /* 0x000fe20000010097 */
[----:B------:R-:W-:Y:S02]  /*0f20*/  FFMA.FTZ R150, R99, R139, R150 ;  /* 0x0000008b63967223 */ /* 0x000fe40000010096 */
[----:B------:R-:W2:Y:S01]  /*0f30*/  LDG.E.128.CONSTANT R136, desc[UR12][R160.64+0x1800] ;  /* 0x0018000ca0887981 */ /* 0x000ea2000c1e9d00 */
[----:B---3--:R-:W-:Y:S01]  /*0f40*/  FFMA.FTZ R149, R92, R140, R149 ;  /* 0x0000008c5c957223 */ /* 0x008fe20000010095 */
[----:B------:R-:W-:Y:S01]  /*0f50*/  FFMA.FTZ R148, R93, R141, R148 ;  /* 0x0000008d5d947223 */ /* 0x000fe20000010094 */
[----:B------:R-:W-:Y:S01]  /*0f60*/  FFMA.FTZ R151, R94, R142, R151 ;  /* 0x0000008e5e977223 */ /* 0x000fe20000010097 */
[----:B------:R-:W-:-:S02]  /*0f70*/  FFMA.FTZ R150, R95, R143, R150 ;  /* 0x0000008f5f967223 */ /* 0x000fc40000010096 */
[----:B------:R-:W3:Y:S01]  /*0f80*/  LDG.E.128.CONSTANT R140, desc[UR12][R160.64+0x1a00] ;  /* 0x001a000ca08c7981 */ /* 0x000ee2000c1e9d00 */
[----:B----4-:R-:W-:Y:S01]  /*0f90*/  FFMA.FTZ R149, R88, R144, R149 ;  /* 0x0000009058957223 */ /* 0x010fe20000010095 */
[----:B------:R-:W-:Y:S01]  /*0fa0*/  FFMA.FTZ R148, R89, R145, R148 ;  /* 0x0000009159947223 */ /* 0x000fe20000010094 */
[----:B------:R-:W-:Y:S01]  /*0fb0*/  FFMA.FTZ R151, R90, R146, R151 ;  /* 0x000000925a977223 */ /* 0x000fe20000010097 */
[----:B------:R-:W-:Y:S02]  /*0fc0*/  FFMA.FTZ R150, R91, R147, R150 ;  /* 0x000000935b967223 */ /* 0x000fe40000010096 */
[----:B------:R-:W4:Y:S01]  /*0fd0*/  LDG.E.128.CONSTANT R144, desc[UR12][R160.64+0x1c00] ;  /* 0x001c000ca0907981 */ /* 0x000f22000c1e9d00 */
[----:B-----5:R-:W-:Y:S01]  /*0fe0*/  FFMA.FTZ R149, R84, R132, R149 ;  /* 0x0000008454957223 */ /* 0x020fe20000010095 */
        /* <DEDUP_REMOVED lines=80> */
[----:B------:R-:W-:Y:S02]  /*14f0*/  FFMA.FTZ R132, R21, R133, R148 ;  /* 0x0000008515847223 */ /* 0x000fe40000010094 */
[----:B------:R-:W5:Y:S01]  /*1500*/  LDG.E.128.CONSTANT R148, desc[UR12][R160.64+0x3e00] ;  /* 0x003e000ca0947981 */ /* 0x000f62000c1e9d00 */
[----:B------:R-:W-:Y:S01]  /*1510*/  FFMA.FTZ R157, R22, R134, R157 ;  /* 0x00000086169d7223 */ /* 0x000fe2000001009d */
[----:B------:R-:W-:Y:S01]  /*1520*/  FFMA.FTZ R162, R23, R135, R162 ;  /* 0x0000008717a27223 */ /* 0x000fe200000100a2 */
[----:B------:R-:W-:Y:S01]  /*1530*/  IADD3 R133, PT, PT, R152, 0x1, RZ ;  /* 0x0000000198857810 */ /* 0x000fe20007ffe0ff */
[----:B------:R-:W-:-:S03]  /*1540*/  UIADD3 UR5, UPT, UPT, UR19, 0x1f, URZ ;  /* 0x0000001f13057890 */ /* 0x000fc6000fffe0ff */
[----:B------:R-:W-:Y:S01]  /*1550*/  I2FP.F32.S32 R133, R133 ;  /* 0x0000008500857245 */ /* 0x000fe20000201400 */
[----:B------:R-:W-:Y:S02]  /*1560*/  ULEA UR6, UR17, 0x10, 0x4 ;  /* 0x0000001011067891 */ /* 0x000fe4000f8e20ff */
[----:B------:R-:W-:Y:S02]  /*1570*/  USHF.R.U32.HI UR5, URZ, 0x5, UR5 ;  /* 0x00000005ff057899 */ /* 0x000fe40008011605 */
[----:B------:R-:W-:Y:S02]  /*1580*/  FMUL.FTZ R133, R133, R156 ;  /* 0x0000009c85857220 */ /* 0x000fe40000410000 */
[----:B------:R-:W-:-:S03]  /*1590*/  UISETP.LT.U32.AND UP0, UPT, UR5, UR6, UPT ;  /* 0x000000060500728c */ /* 0x000fc6000bf01070 */
[----:B------:R-:W-:Y:S01]  /*15a0*/  FSEL R133, R133, RZ, P2 ;  /* 0x000000ff85857208 */ /* 0x000fe20001000000 */
[----:B------:R-:W-:Y:S01]  /*15b0*/  USEL UR5, UR5, UR6, UP0 ;  /* 0x0000000605057287 */ /* 0x000fe20008000000 */
[----:B------:R-:W-:Y:S02]  /*15c0*/  IADD3 R155, PT, PT, R155, 0x4, RZ ;  /* 0x000000049b9b7810 */ /* 0x000fe40007ffe0ff */
[----:B------:R-:W-:Y:S02]  /*15d0*/  IADD3 R0, P1, PT, R0, 0x10, RZ ;  /* 0x0000001000007810 */ /* 0x000fe40007f3e0ff */
        /* <DEDUP_REMOVED lines=17> */
[----:B------:R-:W-:Y:S01]  /*16f0*/  IADD3 R132, PT, PT, R3, -0x1, RZ ;  /* 0xffffffff03847810 */ /* 0x000fe20007ffe0ff */
[----:B------:R-:W-:Y:S01]  /*1700*/  FADD.FTZ R149, R148, R149 ;  /* 0x0000009594957221 */ /* 0x000fe20000010000 */
[----:B------:R-:W-:-:S02]  /*1710*/  FFMA.FTZ R151, R7, R151, R162 ;  /* 0x0000009707977223 */ /* 0x000fc400000100a2 */
[----:B------:R-:W-:Y:S01]  /*1720*/  ISETP.GE.U32.AND P0, PT, R132, UR19, PT ;  /* 0x0000001384007c0c */ /* 0x000fe2000bf06070 */
[----:B------:R-:W-:-:S04]  /*1730*/  FADD.FTZ R150, R150, R149 ;  /* 0x0000009596967221 */ /* 0x000fc80000010000 */
[----:B------:R-:W-:-:S04]  /*1740*/  FADD.FTZ R150, R151, R150 ;  /* 0x0000009697967221 */ /* 0x000fc80000010000 */
[----:B------:R-:W-:-:S05]  /*1750*/  FFMA.FTZ R133, R150, UR18, R133 ;  /* 0x0000001296857c23 */ /* 0x000fca0008010085 */
[C---:B------:R-:W-:Y:S02]  /*1760*/  FSEL R135, R133.reuse, RZ, !P0 ;  /* 0x000000ff85877208 */ /* 0x040fe40004000000 */
[----:B------:R-:W-:Y:S02]  /*1770*/  @!P0 FMNMX.FTZ R154, R133, R154, !PT ;  /* 0x0000009a859a8209 */ /* 0x000fe40007810000 */
[----:B------:R-:W-:Y:S01]  /*1780*/  ISETP.GE.U32.AND P0, PT, R155, UR5, PT ;  /* 0x000000059b007c0c */ /* 0x000fe2000bf06070 */
[----:B------:R0:W-:Y:S01]  /*1790*/  STS [R2], R135 ;  /* 0x0000008702007388 */ /* 0x0001e20000000800 */
[----:B------:R-:W-:Y:S02]  /*17a0*/  IADD3 R3, PT, PT, R3, 0x80, RZ ;  /* 0x0000008003037810 */ /* 0x000fe40007ffe0ff */
[----:B0-----:R-:W-:-:S09]  /*17b0*/  IADD3 R2, PT, PT, R2, 0x200, RZ ;  /* 0x0000020002027810 */ /* 0x001fd20007ffe0ff */
[----:B------:R-:W-:Y:S05]  /*17c0*/  @!P0 BRA `(.L_x_24530) ;  /* 0xfffffff400008947 */ /* 0x000fea000383ffff */
.L_x_24529:
[----:B------:R-:W-:Y:S05]  /*17d0*/  BSYNC.RECONVERGENT B0 ;  /* 0x0000000000007941 */ /* 0x000fea0003800200 */
.L_x_24528:
[----:B--2---:R-:W0:Y:S01]  /*17e0*/  SHFL.BFLY PT, R3, R154, 0x10, 0x1f ;  /* 0x0e001f009a037f89 */ /* 0x004e2200000e0000 */
[----:B------:R-:W1:Y:S01]  /*17f0*/  S2UR UR23, SR_CgaCtaId ;  /* 0x00000000001779c3 */ /* 0x000e620000008800 */
[----:B------:R-:W-:Y:S01]  /*1800*/  UMOV UR22, 0x400 ;  /* 0x0000040000167882 */ /* 0x000fe20000000000 */
[----:B------:R-:W-:Y:S01]  /*1810*/  ULEA UR5, UR17, 0x10, 0x4 ;  /* 0x0000001011057891 */ /* 0x000fe2000f8e20ff */
[----:B------:R-:W2:Y:S01]  /*1820*/  S2R R2, SR_TID.X ;  /* 0x0000000000027919 */ /* 0x000ea20000002100 */
[----:B------:R-:W-:Y:S01]  /*1830*/  UIADD3 UR4, UPT, UPT, UR22, 0x200, URZ ;  /* 0x0000020016047890 */ /* 0x000fe2000fffe0ff */
[----:B------:R-:W-:Y:S01]  /*1840*/  BSSY.RECONVERGENT B0, `(.L_x_24531) ;  /* 0x0000108000007945 */ /* 0x000fe20003800200 */
[----:B------:R-:W-:Y:S01]  /*1850*/  USHF.L.U32 UR25, UR17, 0x9, URZ ;  /* 0x0000000911197899 */ /* 0x000fe200080006ff */
[----:B0-----:R-:W-:Y:S01]  /*1860*/  FMNMX.FTZ R3, R3, R154, !PT ;  /* 0x0000009a03037209 */ /* 0x001fe20007810000 */
[----:B-1----:R-:W-:-:S04]  /*1870*/  ULEA UR4, UR23, UR4, 0x18 ;  /* 0x0000000417047291 */ /* 0x002fc8000f8ec0ff */
[----:B------:R-:W0:Y:S01]  /*1880*/  SHFL.BFLY PT, R0, R3, 0x8, 0x1f ;  /* 0x0d001f0003007f89 */ /* 0x000e2200000e0000 */
[----:B--2---:R-:W-:-:S04]  /*1890*/  LOP3.LUT P0, R159, R2, 0x1f, RZ, 0xc0, !PT ;  /* 0x0000001f029f7812 */ /* 0x004fc8000780c0ff */
[----:B------:R-:W-:Y:S02]  /*18a0*/  ISETP.GT.U32.AND P1, PT, R159, 0x3, PT ;  /* 0x000000039f00780c */ /* 0x000fe40003f24070 */
[----:B0-----:R-:W-:Y:S02]  /*18b0*/  FMNMX.FTZ R0, R3, R0, !PT ;  /* 0x0000000003007209 */ /* 0x001fe40007810000 */
[----:B------:R-:W-:-:S03]  /*18c0*/  MOV R3, 0xff7fffff ;  /* 0xff7fffff00037802 */ /* 0x000fc60000000f00 */
[----:B------:R-:W0:Y:S02]  /*18d0*/  SHFL.BFLY PT, R5, R0, 0x4, 0x1f ;  /* 0x0c801f0000057f89 */ /* 0x000e2400000e0000 */
[----:B0-----:R-:W-:Y:S02]  /*18e0*/  FMNMX.FTZ R5, R0, R5, !PT ;  /* 0x0000000500057209 */ /* 0x001fe40007810000 */
[----:B------:R-:W-:-:S03]  /*18f0*/  SHF.R.U32.HI R0, RZ, 0x5, R2 ;  /* 0x00000005ff007819 */ /* 0x000fc60000011602 */
[----:B------:R-:W0:Y:S02]  /*1900*/  SHFL.BFLY PT, R4, R5, 0x2, 0x1f ;  /* 0x0c401f0005047f89 */ /* 0x000e2400000e0000 */
[----:B0-----:R-:W-:Y:S02]  /*1910*/  FMNMX.FTZ R6, R5, R4, !PT ;  /* 0x0000000405067209 */ /* 0x001fe40007810000 */
[----:B------:R-:W-:Y:S02]  /*1920*/  LEA R4, R0, UR4, 0x2 ;  /* 0x0000000400047c11 */ /* 0x000fe4000f8e10ff */
[----:B------:R-:W-:Y:S01]  /*1930*/  LEA R5, R159, UR4, 0x2 ;  /* 0x000000049f057c11 */ /* 0x000fe2000f8e10ff */
[----:B------:R-:W0:Y:S01]  /*1940*/  SHFL.BFLY PT, R7, R6, 0x1, 0x1f ;  /* 0x0c201f0006077f89 */ /* 0x000e2200000e0000 */
[----:B------:R-:W-:-:S04]  /*1950*/  UIADD3 UR4, UPT, UPT, UR19, 0x1f, URZ ;  /* 0x0000001f13047890 */ /* 0x000fc8000fffe0ff */
[----:B------:R-:W-:-:S04]  /*1960*/  USHF.R.U32.HI UR15, URZ, 0x5, UR4 ;  /* 0x00000005ff0f7899 */ /* 0x000fc80008011604 */
[----:B------:R-:W-:-:S04]  /*1970*/  UISETP.LT.U32.AND UP0, UPT, UR15, UR5, UPT ;  /* 0x000000050f00728c */ /* 0x000fc8000bf01070 */
[----:B------:R-:W-:-:S04]  /*1980*/  USEL UR18, UR15, UR5, UP0 ;  /* 0x000000050f127287 */ /* 0x000fc80008000000 */
[----:B------:R-:W-:-:S04]  /*1990*/  UIMAD UR4, UR17, -0x10, UR18 ;  /* 0xfffffff0110478a4 */ /* 0x000fc8000f8e0212 */
[----:B------:R-:W-:Y:S01]  /*19a0*/  ULEA UR4, UR4, UR25, 0x5 ;  /* 0x0000001904047291 */ /* 0x000fe2000f8e28ff */
[----:B0-----:R-:W-:-:S03]  /*19b0*/  FMNMX.FTZ R9, R6, R7, !PT ;  /* 0x0000000706097209 */ /* 0x001fc60007810000 */
[----:B------:R-:W-:Y:S02]  /*19c0*/  UISETP.LT.AND UP0, UPT, UR19, UR4, UPT ;  /* 0x000000041300728c */ /* 0x000fe4000bf01270 */
[----:B------:R-:W-:Y:S02]  /*19d0*/  @!P0 STS [R4], R9 ;  /* 0x0000000904008388 */ /* 0x000fe40000000800 */
[----:B------:R-:W-:Y:S01]  /*19e0*/  USEL UR5, UR19, UR4, UP0 ;  /* 0x0000000413057287 */ /* 0x000fe20008000000 */
[----:B------:R-:W-:Y:S03]  /*19f0*/  BAR.SYNC.DEFER_BLOCKING 0x0 ;  /* 0x0000000000007b1d */ /* 0x000fe60000010000 */
[----:B------:R-:W-:-:S06]  /*1a00*/  UIADD3 UR6, UPT, UPT, -UR25, UR5, URZ ;  /* 0x0000000519067290 */ /* 0x000fcc000fffe1ff */
[----:B------:R-:W-:Y:S01]  /*1a10*/  ISETP.GE.AND P2, PT, R2, UR6, PT ;  /* 0x0000000602007c0c */ /* 0x000fe2000bf46270 */
        /* <DEDUP_REMOVED lines=26> */
.L_x_24535:
        /* <DEDUP_REMOVED lines=11> */
.L_x_24534:
[----:B------:R-:W-:Y:S05]  /*1c70*/  BSYNC.RECONVERGENT B1 ;  /* 0x0000000000017941 */ /* 0x000fea0003800200 */
.L_x_24533:
        /* <DEDUP_REMOVED lines=13> */
.L_x_24538:
        /* <DEDUP_REMOVED lines=100> */
.L_x_24537:
[----:B------:R-:W-:Y:S05]  /*2390*/  BSYNC.RECONVERGENT B1 ;  /* 0x0000000000017941 */ /* 0x000fea0003800200 */
.L_x_24536:
        /* <DEDUP_REMOVED lines=55> */
.L_x_24540:
[----:B------:R-:W-:Y:S05]  /*2710*/  BSYNC.RECONVERGENT B1 ;  /* 0x0000000000017941 */ /* 0x000fea0003800200 */
.L_x_24539:
        /* <DEDUP_REMOVED lines=26> */
.L_x_24532:
[----:B------:R-:W-:Y:S05]  /*28c0*/  BSYNC.RECONVERGENT B0 ;  /* 0x0000000000007941 */ /* 0x000fea0003800200 */
.L_x_24531:
        /* <DEDUP_REMOVED lines=41> */
.L_x_24545:
[----:B------:R-:W1:Y:S01]  /*2b60*/  LDS R5, [R6] ;  /* 0x0000000006057984 */ /* 0x000e620000000800 */
[----:B------:R-:W-:-:S04]  /*2b70*/  IADD3 R7, PT, PT, R7, 0x1, RZ ;  /* 0x0000000107077810 */ /* 0x000fc80007ffe0ff */
[----:B------:R-:W-:Y:S01]  /*2b80*/  ISETP.NE.AND P0, PT, R7, RZ, PT ;  /* 0x000000ff0700720c */ /* 0x000fe20003f05270 */
[----:B-1----:R-:W-:-:S05]  /*2b90*/  FMUL.FTZ R5, R5, R30 ;  /* 0x0000001e05057220 */ /* 0x002fca0000410000 */
[----:B------:R1:W-:Y:S02]  /*2ba0*/  STS [R6], R5 ;  /* 0x0000000506007388 */ /* 0x0003e40000000800 */
[----:B-1----:R-:W-:-:S05]  /*2bb0*/  IADD3 R6, PT, PT, R6, 0x200, RZ ;  /* 0x0000020006067810 */ /* 0x002fca0007ffe0ff */
[----:B------:R-:W-:Y:S05]  /*2bc0*/  @P0 BRA `(.L_x_24545) ;  /* 0xfffffffc00e40947 */ /* 0x000fea000383ffff */
.L_x_24544:
[----:B------:R-:W-:Y:S05]  /*2bd0*/  BSYNC.RECONVERGENT B1 ;  /* 0x0000000000017941 */ /* 0x000fea0003800200 */
.L_x_24543:
        /* <DEDUP_REMOVED lines=13> */
.L_x_24548:
        /* <DEDUP_REMOVED lines=52> */
.L_x_24547:
[----:B------:R-:W-:Y:S05]  /*2ff0*/  BSYNC.RECONVERGENT B1 ;  /* 0x0000000000017941 */ /* 0x000fea0003800200 */
.L_x_24546:
        /* <DEDUP_REMOVED lines=31> */
.L_x_24550:
[----:B------:R-:W-:Y:S05]  /*31f0*/  BSYNC.RECONVERGENT B1 ;  /* 0x0000000000017941 */ /* 0x000fea0003800200 */
.L_x_24549:
        /* <DEDUP_REMOVED lines=14> */
.L_x_24542:
[----:B------:R-:W-:Y:S05]  /*32e0*/  BSYNC.RECONVERGENT B0 ;  /* 0x0000000000007941 */ /* 0x000fea0003800200 */
.L_x_24541:
        /* <DEDUP_REMOVED lines=25> */
.L_x_24552:
[----:B0--34-:R-:W-:Y:S05]  /*3480*/  BSYNC.RECONVERGENT B0 ;  /* 0x0000000000007941 */ /* 0x019fea0003800200 */
.L_x_24551:
[----:B------:R-:W-:Y:S01]  /*3490*/  MOV R147, UR17 ;  /* 0x0000001100937c02 */ /* 0x000fe20008000f00 */
[----:B------:R-:W0:Y:S01]  /*34a0*/  LDCU.64 UR6, c[0x0][0x3a8] ;  /* 0x00007500ff0677ac */ /* 0x000e220008000a00 */
[----:B------:R-:W-:Y:S01]  /*34b0*/  BSSY.RECONVERGENT B0, `(.L_x_24553) ;  /* 0x0000251000007945 */ /* 0x000fe20003800200 */
[----:B------:R-:W-:Y:S01]  /*34c0*/  HFMA2 R158, -RZ, RZ, 0, 0 ;  /* 0x00000000ff9e7431 */ /* 0x000fe200000001ff */
[----:B------:R-:W-:Y:S02]  /*34d0*/  LEA R147, R147, R0, 0x4 ;  /* 0x0000000093937211 */ /* 0x000fe400078e20ff */
[----:B-----5:R-:W-:Y:S02]  /*34e0*/  CS2R R156, SRZ ;  /* 0x00000000009c7805 */ /* 0x020fe4000001ff00 */
[----:B------:R-:W-:Y:S02]  /*34f0*/  CS2R R154, SRZ ;  /* 0x00000000009a7805 */ /* 0x000fe4000001ff00 */
[----:B------:R-:W-:-:S02]  /*3500*/  CS2R R152, SRZ ;  /* 0x0000000000987805 */ /* 0x000fc4000001ff00 */
[----:B------:R-:W-:Y:S02]  /*3510*/  ISETP.GE.U32.AND P1, PT, R147, UR18, PT ;  /* 0x0000001293007c0c */ /* 0x000fe4000bf26070 */
[----:B------:R-:W-:Y:S02]  /*3520*/  CS2R R150, SRZ ;  /* 0x0000000000967805 */ /* 0x000fe4000001ff00 */
[----:B------:R-:W-:Y:S02]  /*3530*/  MOV R3, RZ ;  /* 0x000000ff00037202 */ /* 0x000fe40000000f00 */
[----:B-1----:R-:W-:Y:S02]  /*3540*/  CS2R R4, SRZ ;  /* 0x0000000000047805 */ /* 0x002fe4000001ff00 */
        /* <DEDUP_REMOVED lines=10> */
[----:B------:R-:W-:Y:S01]  /*35f0*/  LOP3.LUT R142, R2, 0x3c0, RZ, 0xc0, !PT ;  /* 0x000003c0028e7812 */ /* 0x000fe200078ec0ff */
        /* <DEDUP_REMOVED lines=18> */
[C---:B------:R-:W-:Y:S01]  /*3720*/  IADD3 R146, PT, PT, R147.reuse, 0x1, RZ ;  /* 0x0000000193927810 */ /* 0x040fe20007ffe0ff */
[----:B0-----:R-:W-:Y:S01]  /*3730*/  UIMAD UR4, UR14, UR4, URZ ;  /* 0x000000040e0472a4 */ /* 0x001fe2000f8e02ff */
[----:B------:R-:W-:Y:S02]  /*3740*/  IADD3 R147, PT, PT, R147, -UR15, RZ ;  /* 0x8000000f93937c10 */ /* 0x000fe4000fffe0ff */
[----:B------:R-:W-:Y:S02]  /*3750*/  CS2R R8, SRZ ;  /* 0x0000000000087805 */ /* 0x000fe4000001ff00 */
[----:B------:R-:W-:Y:S02]  /*3760*/  MOV R158, RZ ;  /* 0x000000ff009e7202 */ /* 0x000fe40000000f00 */
        /* <DEDUP_REMOVED lines=9> */
[----:B------:R-:W-:-:S02]  /*3800*/  MOV R3, RZ ;  /* 0x000000ff00037202 */ /* 0x000fc40000000f00 */
[----:B------:R-:W-:Y:S02]  /*3810*/  CS2R R138, SRZ ;  /* 0x00000000008a7805 */ /* 0x000fe4000001ff00 */
[----:B------:R-:W-:Y:S02]  /*3820*/  CS2R R140, SRZ ;  /* 0x00000000008c7805 */ /* 0x000fe4000001ff00 */
[----:B------:R-:W-:Y:S02]  /*3830*/  LOP3.LUT R148, R148, 0x7c, RZ, 0xc0, !PT ;  /* 0x0000007c94947812 */ /* 0x000fe400078ec0ff */
[----:B-1----:R-:W-:Y:S02]  /*3840*/  IADD3 R144, P1, PT, R4, UR10, RZ ;  /* 0x0000000a04907c10 */ /* 0x002fe4000ff3e0ff */
[----:B------:R-:W-:Y:S02]  /*3850*/  IADD3 R149, PT, PT, R13, UR5, RZ ;  /* 0x000000050d957c10 */ /* 0x000fe4000fffe0ff */
[----:B------:R-:W-:-:S02]  /*3860*/  IADD3.X R145, PT, PT, R5, UR11, RZ, P1, !PT ;  /* 0x0000000b05917c10 */ /* 0x000fc40008ffe4ff */
[----:B------:R-:W-:Y:S01]  /*3870*/  CS2R R4, SRZ ;  /* 0x0000000000047805 */ /* 0x000fe2000001ff00 */
[----:B0-----:R-:W-:-:S04]  /*3880*/  UIMAD UR4, UR8, UR4, URZ ;  /* 0x00000004080472a4 */ /* 0x001fc8000f8e02ff */
[----:B------:R-:W-:Y:S02]  /*3890*/  USHF.R.S32.HI UR9, URZ, 0x1f, UR4 ;  /* 0x0000001fff097899 */ /* 0x000fe40008011404 */
[----:B------:R-:W-:-:S04]  /*38a0*/  MOV R160, UR4 ;  /* 0x0000000400a07c02 */ /* 0x000fc80008000f00 */
[----:B------:R-:W-:-:S07]  /*38b0*/  MOV R161, UR9 ;  /* 0x0000000900a17c02 */ /* 0x000fce0008000f00 */
.L_x_24555:
        /* <DEDUP_REMOVED lines=26> */
[----:B------:R-:W2:Y:S01]  /*3a60*/  LDG.E.128.CONSTANT R72, desc[UR12][R162.64+0x2600] ;  /* 0x0026000ca2487981 */ /* 0x000ea2000c1e9d00 */
[----:B------:R-:W-:-:S03]  /*3a70*/  IADD3 R124, PT, PT, R143, -0x1, RZ ;  /* 0xffffffff8f7c7810 */ /* 0x000fc60007ffe0ff */
[----:B------:R-:W2:Y:S04]  /*3a80*/  LDG.E.128.CONSTANT R76, desc[UR12][R162.64+0x2800] ;  /* 0x0028000ca24c7981 */ /* 0x000ea8000c1e9d00 */
[----:B------:R-:W2:Y:S02]  /*3a90*/  LDG.E.128.CONSTANT R104, desc[UR12][R162.64+0x3400] ;  /* 0x0034000ca2687981 */ /* 0x000ea4000c1e9d00 */
[C---:B------:R-:W-:Y:S02]  /*3aa0*/  @!P1 IADD3 R80, PT, PT, R143.reuse, 0x2, RZ ;  /* 0x000000028f509810 */ /* 0x040fe40007ffe0ff */
[----:B------:R-:W-:Y:S02]  /*3ab0*/  @!P1 IADD3 R84, PT, PT, R143, 0x2, RZ ;  /* 0x000000028f549810 */ /* 0x000fe40007ffe0ff */
[----:B------:R-:W-:-:S02]  /*3ac0*/  @!P1 ISETP.GE.AND P6, PT, R124, UR19, PT ;  /* 0x000000137c009c0c */ /* 0x000fc4000bfc6270 */
[----:B------:R-:W-:Y:S02]  /*3ad0*/  @!P1 IADD3 R81, PT, PT, R143, 0x1, RZ ;  /* 0x000000018f519810 */ /* 0x000fe40007ffe0ff */
[----:B------:R-:W-:Y:S02]  /*3ae0*/  @!P1 ISETP.GE.AND P2, PT, R80, UR19, PT ;  /* 0x0000001350009c0c */ /* 0x000fe4000bf46270 */
[----:B------:R-:W-:Y:S02]  /*3af0*/  @!P1 ISETP.GE.AND P4, PT, R81, UR19, PT ;  /* 0x0000001351009c0c */ /* 0x000fe4000bf86270 */
[----:B------:R-:W-:Y:S02]  /*3b00*/  @!P1 ISETP.GE.AND P5, PT, R84, UR19, PT ;  /* 0x0000001354009c0c */ /* 0x000fe4000bfa6270 */
[C---:B------:R-:W-:Y:S01]  /*3b10*/  @!P1 IADD3 R88, PT, PT, R143.reuse, 0x1, RZ ;  /* 0x000000018f589810 */ /* 0x040fe20007ffe0ff */
[----:B------:R-:W2:Y:S01]  /*3b20*/  LDG.E.128.CONSTANT R84, desc[UR12][R162.64+0x2a00] ;  /* 0x002a000ca2547981 */ /* 0x000ea2000c1e9d00 */
[----:B------:R-:W-:-:S02]  /*3b30*/  @!P1 IADD3 R89, PT, PT, R143, 0x1, RZ ;  /* 0x000000018f599810 */ /* 0x000fc40007ffe0ff */
[----:B------:R-:W-:-:S04]  /*3b40*/  @!P1 IADD3 R80, PT, PT, R143, 0x1, RZ ;  /* 0x000000018f509810 */ /* 0x000fc80007ffe0ff */
[----:B------:R-:W-:Y:S02]  /*3b50*/  @!P1 ISETP.GE.AND P3, PT, R80, UR19, PT ;  /* 0x0000001350009c0c */ /* 0x000fe4000bf66270 */
[C---:B------:R-:W-:Y:S01]  /*3b60*/  @!P1 IADD3 R92, PT, PT, R143.reuse, 0x2, RZ ;  /* 0x000000028f5c9810 */ /* 0x040fe20007ffe0ff */
[----:B------:R-:W0:Y:S01]  /*3b70*/  LDS.128 R80, [R149] ;  /* 0x0000000095507984 */ /* 0x000e220000000c00 */
[C---:B------:R-:W-:Y:S02]  /*3b80*/  @!P1 IADD3 R93, PT, PT, R143.reuse, 0x1, RZ ;  /* 0x000000018f5d9810 */ /* 0x040fe40007ffe0ff */
[C---:B------:R-:W-:Y:S02]  /*3b90*/  @!P1 IADD3 R96, PT, PT, R143.reuse, 0x2, RZ ;  /* 0x000000028f609810 */ /* 0x040fe40007ffe0ff */
[C---:B------:R-:W-:Y:S02]  /*3ba0*/  @!P1 IADD3 R97, PT, PT, R143.reuse, 0x1, RZ ;  /* 0x000000018f619810 */ /* 0x040fe40007ffe0ff */
[----:B------:R-:W-:-:S02]  /*3bb0*/  @!P1 IADD3 R100, PT, PT, R143, 0x1, RZ ;  /* 0x000000018f649810 */ /* 0x000fc40007ffe0ff */
[----:B---3--:R-:W-:Y:S02]  /*3bc0*/  @!P1 FSEL R108, R108, RZ, !P6 ;  /* 0x000000ff6c6c9208 */ /* 0x008fe40007000000 */
[----:B------:R-:W-:Y:S02]  /*3bd0*/  @!P1 ISETP.GE.AND P6, PT, R143, UR19, PT ;  /* 0x000000138f009c0c */ /* 0x000fe4000bfc6270 */
[----:B------:R-:W-:Y:S02]  /*3be0*/  @!P1 FSEL R111, R111, RZ, !P2 ;  /* 0x000000ff6f6f9208 */ /* 0x000fe40005000000 */
[----:B------:R-:W-:Y:S02]  /*3bf0*/  @!P1 ISETP.GE.AND P2, PT, R88, UR19, PT ;  /* 0x0000001358009c0c */ /* 0x000fe4000bf46270 */
[----:B------:R-:W-:Y:S02]  /*3c00*/  @!P1 FSEL R109, R109, RZ, !P6 ;  /* 0x000000ff6d6d9208 */ /* 0x000fe40007000000 */
[----:B------:R-:W-:-:S02]  /*3c10*/  @!P1 FSEL R110, R110, RZ, !P4 ;  /* 0x000000ff6e6e9208 */ /* 0x000fc40006000000 */
[----:B------:R-:W-:Y:S02]  /*3c20*/  @!P1 ISETP.GE.AND P6, PT, R124, UR19, PT ;  /* 0x000000137c009c0c */ /* 0x000fe4000bfc6270 */
[C---:B------:R-:W-:Y:S02]  /*3c30*/  @!P1 IADD3 R88, PT, PT, R143.reuse, 0x2, RZ ;  /* 0x000000028f589810 */ /* 0x040fe40007ffe0ff */
[----:B------:R-:W-:Y:S02]  /*3c40*/  @!P1 ISETP.GE.AND P4, PT, R143, UR19, PT ;  /* 0x000000138f009c0c */ /* 0x000fe4000bf86270 */
[----:B----4-:R-:W-:Y:S02]  /*3c50*/  @!P1 FSEL R112, R112, RZ, !P6 ;  /* 0x000000ff70709208 */ /* 0x010fe40007000000 */
[----:B------:R-:W-:Y:S02]  /*3c60*/  @!P1 FSEL R113, R113, RZ, !P4 ;  /* 0x000000ff71719208 */ /* 0x000fe40006000000 */
[----:B------:R-:W-:-:S02]  /*3c70*/  @!P1 ISETP.GE.AND P6, PT, R88, UR19, PT ;  /* 0x0000001358009c0c */ /* 0x000fc4000bfc6270 */
[----:B------:R-:W-:Y:S02]  /*3c80*/  @!P1 ISETP.GE.AND P4, PT, R89, UR19, PT ;  /* 0x0000001359009c0c */ /* 0x000fe4000bf86270 */
[----:B------:R-:W3:Y:S01]  /*3c90*/  LDG.E.128.CONSTANT R88, desc[UR12][R162.64+0x2c00] ;  /* 0x002c000ca2587981 */ /* 0x000ee2000c1e9d00 */
[----:B------:R-:W-:Y:S02]  /*3ca0*/  @!P1 FSEL R114, R114, RZ, !P3 ;  /* 0x000000ff72729208 */ /* 0x000fe40005800000 */
[----:B------:R-:W-:Y:S02]  /*3cb0*/  @!P1 FSEL R115, R115, RZ, !P5 ;  /* 0x000000ff73739208 */ /* 0x000fe40006800000 */
[----:B------:R-:W-:Y:S02]  /*3cc0*/  @!P1 ISETP.GE.AND P3, PT, R124, UR19, PT ;  /* 0x000000137c009c0c */ /* 0x000fe4000bf66270 */
[----:B------:R-:W-:Y:S02]  /*3cd0*/  @!P1 ISETP.GE.AND P5, PT, R143, UR19, PT ;  /* 0x000000138f009c0c */ /* 0x000fe4000bfa6270 */
[----:B-----5:R-:W-:-:S02]  /*3ce0*/  @!P1 FSEL R116, R116, RZ, !P3 ;  /* 0x000000ff74749208 */ /* 0x020fc40005800000 */
[----:B------:R-:W-:Y:S02]  /*3cf0*/  @!P1 FSEL R117, R117, RZ, !P5 ;  /* 0x000000ff75759208 */ /* 0x000fe40006800000 */
[----:B------:R-:W-:Y:S02]  /*3d00*/  @!P1 ISETP.GE.AND P3, PT, R92, UR19, PT ;  /* 0x000000135c009c0c */ /* 0x000fe4000bf66270 */
[----:B------:R-:W-:Y:S02]  /*3d10*/  @!P1 ISETP.GE.AND P5, PT, R93, UR19, PT ;  /* 0x000000135d009c0c */ /* 0x000fe4000bfa6270 */
[----:B------:R-:W4:Y:S01]  /*3d20*/  LDG.E.128.CONSTANT R92, desc[UR12][R162.64+0x2e00] ;  /* 0x002e000ca25c7981 */ /* 0x000f22000c1e9d00 */
[----:B------:R-:W-:Y:S02]  /*3d30*/  @!P1 FSEL R118, R118, RZ, !P2 ;  /* 0x000000ff76769208 */ /* 0x000fe40005000000 */
[----:B------:R-:W-:Y:S02]  /*3d40*/  @!P1 FSEL R119, R119, RZ, !P6 ;  /* 0x000000ff77779208 */ /* 0x000fe40007000000 */
[----:B------:R-:W-:-:S02]  /*3d50*/  @!P1 ISETP.GE.AND P2, PT, R124, UR19, PT ;  /* 0x000000137c009c0c */ /* 0x000fc4000bf46270 */
[----:B------:R-:W-:Y:S02]  /*3d60*/  @!P1 ISETP.GE.AND P6, PT, R143, UR19, PT ;  /* 0x000000138f009c0c */ /* 0x000fe4000bfc6270 */
[----:B------:R-:W-:Y:S02]  /*3d70*/  @!P1 FSEL R120, R120, RZ, !P2 ;  /* 0x000000ff78789208 */ /* 0x000fe40005000000 */
[----:B------:R-:W-:Y:S02]  /*3d80*/  @!P1 FSEL R121, R121, RZ, !P6 ;  /* 0x000000ff79799208 */ /* 0x000fe40007000000 */
[----:B------:R-:W-:Y:S02]  /*3d90*/  @!P1 FSEL R122, R122, RZ, !P4 ;  /* 0x000000ff7a7a9208 */ /* 0x000fe40006000000 */
[----:B------:R-:W-:Y:S02]  /*3da0*/  @!P1 ISETP.GE.AND P2, PT, R96, UR19, PT ;  /* 0x0000001360009c0c */ /* 0x000fe4000bf46270 */
[----:B------:R-:W-:-:S02]  /*3db0*/  @!P1 ISETP.GE.AND P6, PT, R97, UR19, PT ;  /* 0x0000001361009c0c */ /* 0x000fc4000bfc6270 */
[----:B------:R-:W-:Y:S02]  /*3dc0*/  @!P1 ISETP.GE.AND P4, PT, R96, UR19, PT ;  /* 0x0000001360009c0c */ /* 0x000fe4000bf86270 */
[----:B------:R-:W-:Y:S01]  /*3dd0*/  @!P1 FSEL R123, R123, RZ, !P3 ;  /* 0x000000ff7b7b9208 */ /* 0x000fe20005800000 */
[----:B------:R-:W5:Y:S01]  /*3de0*/  LDG.E.128.CONSTANT R96, desc[UR12][R162.64+0x3000] ;  /* 0x0030000ca2607981 */ /* 0x000f62000c1e9d00 */
[----:B------:R-:W-:-:S04]  /*3df0*/  @!P1 ISETP.GE.AND P3, PT, R124, UR19, PT ;  /* 0x000000137c009c0c */ /* 0x000fc8000bf66270 */
[----:B------:R-:W-:Y:S02]  /*3e00*/  @!P1 FSEL R12, R12, RZ, !P3 ;  /* 0x000000ff0c0c9208 */ /* 0x000fe40005800000 */
[----:B------:R-:W-:-:S04]  /*3e10*/  @!P1 ISETP.GE.AND P3, PT, R143, UR19, PT ;  /* 0x000000138f009c0c */ /* 0x000fc8000bf66270 */
[----:B------:R-:W-:Y:S02]  /*3e20*/  @!P1 FSEL R13, R13, RZ, !P3 ;  /* 0x000000ff0d0d9208 */ /* 0x000fe40005800000 */
[----:B------:R-:W-:Y:S02]  /*3e30*/  @!P1 ISETP.GE.AND P3, PT, R100, UR19, PT ;  /* 0x0000001364009c0c */ /* 0x000fe4000bf66270 */
[----:B------:R-:W5:Y:S01]  /*3e40*/  LDG.E.128.CONSTANT R100, desc[UR12][R162.64+0x3200] ;  /* 0x0032000ca2647981 */ /* 0x000f62000c1e9d00 */
[----:B0-----:R-:W-:Y:S01]  /*3e50*/  FMUL.FTZ R109, R81, R109 ;  /* 0x0000006d516d7220 */ /* 0x001fe20000410000 */
[----:B------:R-:W-:Y:S02]  /*3e60*/  @!P1 FSEL R14, R14, RZ, !P5 ;  /* 0x000000ff0e0e9208 */ /* 0x000fe40006800000 */
[----:B------:R-:W-:Y:S01]  /*3e70*/  @!P1 ISETP.GE.AND P5, PT, R124, UR19, PT ;  /* 0x000000137c009c0c */ /* 0x000fe2000bfa6270 */
[----:B------:R-:W-:Y:S01]  /*3e80*/  FFMA.FTZ R109, R80, R108, R109 ;  /* 0x0000006c506d7223 */ /* 0x000fe2000001006d */
        /* <DEDUP_REMOVED lines=32> */
[----:B--2---:R-:W-:Y:S02]  /*4090*/  @!P1 FSEL R28, R28, RZ, !P5 ;  /* 0x000000ff1c1c9208 */ /* 0x004fe40006800000 */
        /* <DEDUP_REMOVED lines=139> */
[----:B---3--:R-:W-:Y:S02]  /*4950*/  @!P1 FSEL R88, R88, RZ, !P3 ;  /* 0x000000ff58589208 */ /* 0x008fe40005800000 */
        /* <DEDUP_REMOVED lines=9> */
[----:B----4-:R-:W-:Y:S02]  /*49f0*/  @!P1 FSEL R92, R92, RZ, !P5 ;  /* 0x000000ff5c5c9208 */ /* 0x010fe40006800000 */
        /* <DEDUP_REMOVED lines=9> */
[----:B-----5:R-:W-:Y:S01]  /*4a90*/  @!P1 FSEL R96, R96, RZ, !P6 ;  /* 0x000000ff60609208 */ /* 0x020fe20007000000 */
[----:B------:R-:W-:Y:S01]  /*4aa0*/  FFMA.FTZ R110, R82, R110, R109 ;  /* 0x0000006e526e7223 */ /* 0x000fe2000001006d */
[----:B------:R-:W-:-:S02]  /*4ab0*/  @!P1 ISETP.GE.AND P4, PT, R108, UR19, PT ;  /* 0x000000136c009c0c */ /* 0x000fc4000bf86270 */
[----:B------:R-:W-:Y:S01]  /*4ac0*/  @!P1 ISETP.GE.AND P6, PT, R143, UR19, PT ;  /* 0x000000138f009c0c */ /* 0x000fe2000bfc6270 */
[----:B------:R-:W-:Y:S01]  /*4ad0*/  FMUL.FTZ R109, R81, R113 ;  /* 0x00000071516d7220 */ /* 0x000fe20000410000 */
[----:B------:R-:W-:Y:S02]  /*4ae0*/  @!P1 IADD3 R108, PT, PT, R143, 0x1, RZ ;  /* 0x000000018f6c9810 */ /* 0x000fe40007ffe0ff */
[----:B------:R-:W-:Y:S01]  /*4af0*/  @!P1 FSEL R97, R97, RZ, !P6 ;  /* 0x000000ff61619208 */ /* 0x000fe20007000000 */
[----:B------:R-:W-:Y:S01]  /*4b00*/  FFMA.FTZ R109, R80, R112, R109 ;  /* 0x00000070506d7223 */ /* 0x000fe2000001006d */
[----:B------:R-:W-:Y:S02]  /*4b10*/  @!P1 ISETP.GE.AND P6, PT, R108, UR19, PT ;  /* 0x000000136c009c0c */ /* 0x000fe4000bfc6270 */
[----:B------:R-:W-:Y:S02]  /*4b20*/  @!P1 FSEL R98, R98, RZ, !P3 ;  /* 0x000000ff62629208 */ /* 0x000fe40005800000 */
[----:B------:R-:W-:-:S02]  /*4b30*/  @!P1 ISETP.GE.AND P3, PT, R124, UR19, PT ;  /* 0x000000137c009c0c */ /* 0x000fc4000bf66270 */
[----:B------:R-:W-:Y:S01]  /*4b40*/  @!P1 IADD3 R108, PT, PT, R143, 0x2, RZ ;  /* 0x000000028f6c9810 */ /* 0x000fe20007ffe0ff */
[----:B------:R-:W-:Y:S01]  /*4b50*/  FFMA.FTZ R113, R83, R111, R110 ;  /* 0x0000006f53717223 */ /* 0x000fe2000001006e */
[----:B------:R-:W-:Y:S01]  /*4b60*/  @!P1 FSEL R100, R100, RZ, !P3 ;  /* 0x000000ff64649208 */ /* 0x000fe20005800000 */
[----:B------:R-:W-:Y:S01]  /*4b70*/  FFMA.FTZ R114, R82, R114, R109 ;  /* 0x0000007252727223 */ /* 0x000fe2000001006d */
[----:B------:R-:W-:Y:S02]  /*4b80*/  @!P1 ISETP.GE.AND P3, PT, R108, UR19, PT ;  /* 0x000000136c009c0c */ /* 0x000fe4000bf66270 */
[----:B------:R-:W2:Y:S01]  /*4b90*/  LDG.E.128.CONSTANT R108, desc[UR12][R162.64+0x3600] ;  /* 0x0036000ca26c7981 */ /* 0x000ea2000c1e9d00 */
[----:B------:R-:W-:Y:S01]  /*4ba0*/  FMUL.FTZ R117, R81, R117 ;  /* 0x0000007551757220 */ /* 0x000fe20000410000 */
[----:B------:R-:W-:-:S03]  /*4bb0*/  FADD.FTZ R158, R113, R158 ;  /* 0x0000009e719e7221 */ /* 0x000fc60000010000 */
[----:B------:R-:W-:Y:S01]  /*4bc0*/  FFMA.FTZ R117, R80, R116, R117 ;  /* 0x0000007450757223 */ /* 0x000fe20000010075 */
[----:B------:R-:W-:Y:S02]  /*4bd0*/  FFMA.FTZ R116, R83, R115, R114 ;  /* 0x0000007353747223 */ /* 0x000fe40000010072 */
[----:B------:R-:W3:Y:S01]  /*4be0*/  LDG.E.128.CONSTANT R112, desc[UR12][R162.64+0x3800] ;  /* 0x0038000ca2707981 */ /* 0x000ee2000c1e9d00 */
[----:B------:R-:W-:Y:S01]  /*4bf0*/  FMUL.FTZ R13, R81, R13 ;  /* 0x0000000d510d7220 */ /* 0x000fe20000410000 */
[----:B------:R-:W-:-:S03]  /*4c00*/  FFMA.FTZ R118, R82, R118, R117 ;  /* 0x0000007652767223 */ /* 0x000fc60000010075 */
[----:B------:R-:W-:Y:S01]  /*4c10*/  FFMA.FTZ R117, R80, R12, R13 ;  /* 0x0000000c50757223 */ /* 0x000fe2000001000d */
[----:B------:R-:W-:Y:S01]  /*4c20*/  FMUL.FTZ R121, R81, R121 ;  /* 0x0000007951797220 */ /* 0x000fe20000410000 */
[----:B------:R-:W-:Y:S01]  /*4c30*/  FADD.FTZ R157, R116, R157 ;  /* 0x0000009d749d7221 */ /* 0x000fe20000010000 */
[----:B------:R-:W-:Y:S01]  /*4c40*/  FFMA.FTZ R13, R83, R119, R118 ;  /* 0x00000077530d7223 */ /* 0x000fe20000010076 */
[----:B------:R-:W-:Y:S02]  /*4c50*/  FFMA.FTZ R14, R82, R14, R117 ;  /* 0x0000000e520e7223 */ /* 0x000fe40000010075 */
[----:B------:R-:W4:Y:S01]  /*4c60*/  LDG.E.128.CONSTANT R116, desc[UR12][R162.64+0x3a00] ;  /* 0x003a000ca2747981 */ /* 0x000f22000c1e9d00 */
[----:B------:R-:W-:Y:S01]  /*4c70*/  FFMA.FTZ R121, R80, R120, R121 ;  /* 0x0000007850797223 */ /* 0x000fe20000010079 */
[----:B------:R-:W-:Y:S02]  /*4c80*/  @!P1 FSEL R99, R99, RZ, !P2 ;  /* 0x000000ff63639208 */ /* 0x000fe40005000000 */
[----:B------:R-:W-:Y:S01]  /*4c90*/  @!P1 ISETP.GE.AND P2, PT, R143, UR19, PT ;  /* 0x000000138f009c0c */ /* 0x000fe2000bf46270 */
[----:B------:R-:W-:Y:S01]  /*4ca0*/  FFMA.FTZ R122, R82, R122, R121 ;  /* 0x0000007a527a7223 */ /* 0x000fe20000010079 */
[----:B------:R-:W-:-:S02]  /*4cb0*/  @!P1 FSEL R102, R102, RZ, !P5 ;  /* 0x000000ff66669208 */ /* 0x000fc40006800000 */
[----:B------:R-:W-:Y:S01]  /*4cc0*/  @!P1 FSEL R101, R101, RZ, !P2 ;  /* 0x000000ff65659208 */ /* 0x000fe20005000000 */
[----:B------:R-:W-:Y:S01]  /*4cd0*/  FFMA.FTZ R12, R83, R123, R122 ;  /* 0x0000007b530c7223 */ /* 0x000fe2000001007a */
[----:B------:R-:W-:Y:S01]  /*4ce0*/  @!P1 ISETP.GE.AND P2, PT, R124, UR19, PT ;  /* 0x000000137c009c0c */ /* 0x000fe2000bf46270 */
[----:B------:R-:W5:Y:S01]  /*4cf0*/  LDG.E.128.CONSTANT R120, desc[UR12][R162.64+0x3c00] ;  /* 0x003c000ca2787981 */ /* 0x000f62000c1e9d00 */
[----:B------:R-:W-:Y:S02]  /*4d00*/  @!P1 ISETP.GE.AND P5, PT, R143, UR19, PT ;  /* 0x000000138f009c0c */ /* 0x000fe4000bfa6270 */
[----:B------:R-:W-:Y:S02]  /*4d10*/  @!P1 FSEL R103, R103, RZ, !P4 ;  /* 0x000000ff67679208 */ /* 0x000fe40006000000 */
[----:B------:R-:W-:Y:S02]  /*4d20*/  @!P1 FSEL R104, R104, RZ, !P2 ;  /* 0x000000ff68689208 */ /* 0x000fe40005000000 */
[----:B------:R-:W-:-:S02]  /*4d30*/  @!P1 FSEL R105, R105, RZ, !P5 ;  /* 0x000000ff69699208 */ /* 0x000fc40006800000 */
[----:B------:R-:W-:Y:S02]  /*4d40*/  @!P1 FSEL R106, R106, RZ, !P6 ;  /* 0x000000ff6a6a9208 */ /* 0x000fe40007000000 */
[----:B------:R-:W-:Y:S02]  /*4d50*/  @!P1 FSEL R107, R107, RZ, !P3 ;  /* 0x000000ff6b6b9208 */ /* 0x000fe40005800000 */
[C---:B------:R-:W-:Y:S02]  /*4d60*/  @!P1 ISETP.GE.AND P4, PT, R124.reuse, UR19, PT ;  /* 0x000000137c009c0c */ /* 0x040fe4000bf86270 */
[C---:B------:R-:W-:Y:S02]  /*4d70*/  @!P1 ISETP.GE.AND P2, PT, R124.reuse, UR19, PT ;  /* 0x000000137c009c0c */ /* 0x040fe4000bf46270 */
[C---:B------:R-:W-:Y:S02]  /*4d80*/  @!P1 ISETP.GE.AND P5, PT, R124.reuse, UR19, PT ;  /* 0x000000137c009c0c */ /* 0x040fe4000bfa6270 */
[----:B------:R-:W-:-:S02]  /*4d90*/  @!P1 ISETP.GE.AND P6, PT, R124, UR19, PT ;  /* 0x000000137c009c0c */ /* 0x000fc4000bfc6270 */
[----:B------:R-:W-:Y:S02]  /*4da0*/  @!P1 ISETP.GE.AND P3, PT, R124, UR19, PT ;  /* 0x000000137c009c0c */ /* 0x000fe4000bf66270 */
[----:B------:R-:W5:Y:S01]  /*4db0*/  LDG.E.128.CONSTANT R124, desc[UR12][R162.64+0x3e00] ;  /* 0x003e000ca27c7981 */ /* 0x000f62000c1e9d00 */
[----:B------:R-:W-:Y:S01]  /*4dc0*/  FADD.FTZ R155, R12, R155 ;  /* 0x0000009b0c9b7221 */ /* 0x000fe20000010000 */
[----:B------:R-:W-:Y:S01]  /*4dd0*/  @!P1 IADD3 R12, PT, PT, R143, 0x1, RZ ;  /* 0x000000018f0c9810 */ /* 0x000fe20007ffe0ff */
        /* <DEDUP_REMOVED lines=113> */
[----:B------:R-:W-:-:S02]  /*54f0*/  IADD3 R147, PT, PT, R147, 0x4, RZ ;  /* 0x0000000493937810 */ /* 0x000fc40007ffe0ff */
[----:B------:R-:W-:Y:S02]  /*5500*/  IADD3 R149, PT, PT, R149, 0x200, RZ ;  /* 0x0000020095957810 */ /* 0x000fe40007ffe0ff */
        /* <DEDUP_REMOVED lines=9> */
[----:B---3--:R-:W-:Y:S02]  /*55a0*/  @!P1 FSEL R112, R112, RZ, !P2 ;  /* 0x000000ff70709208 */ /* 0x008fe40005000000 */
[----:B------:R-:W-:Y:S02]  /*55b0*/  ISETP.GE.U32.AND P4, PT, R12, UR18, PT ;  /* 0x000000120c007c0c */ /* 0x000fe4000bf86070 */
[C---:B------:R-:W-:Y:S02]  /*55c0*/  @!P1 ISETP.GE.AND P2, PT, R143.reuse, UR19, PT ;  /* 0x000000138f009c0c */ /* 0x040fe4000bf46270 */
        /* <DEDUP_REMOVED lines=8> */
[----:B----4-:R-:W-:Y:S02]  /*5650*/  @!P1 FSEL R116, R116, RZ, !P5 ;  /* 0x000000ff74749208 */ /* 0x010fe40006800000 */
[----:B------:R-:W-:Y:S02]  /*5660*/  @!P1 ISETP.GE.AND P2, PT, R12, UR19, PT ;  /* 0x000000130c009c0c */ /* 0x000fe4000bf46270 */
[C---:B------:R-:W-:Y:S02]  /*5670*/  @!P1 ISETP.GE.AND P5, PT, R143.reuse, UR19, PT ;  /* 0x000000138f009c0c */ /* 0x040fe4000bfa6270 */
[----:B------:R-:W-:Y:S02]  /*5680*/  @!P1 IADD3 R12, PT, PT, R143, 0x2, RZ ;  /* 0x000000028f0c9810 */ /* 0x000fe40007ffe0ff */
[----:B------:R-:W-:Y:S02]  /*5690*/  @!P1 FSEL R117, R117, RZ, !P5 ;  /* 0x000000ff75759208 */ /* 0x000fe40006800000 */
[----:B------:R-:W-:-:S02]  /*56a0*/  @!P1 ISETP.GE.AND P5, PT, R12, UR19, PT ;  /* 0x000000130c009c0c */ /* 0x000fc4000bfa6270 */
[C---:B------:R-:W-:Y:S02]  /*56b0*/  @!P1 IADD3 R12, PT, PT, R143.reuse, 0x1, RZ ;  /* 0x000000018f0c9810 */ /* 0x040fe40007ffe0ff */
[----:B------:R-:W-:Y:S02]  /*56c0*/  @!P1 FSEL R118, R118, RZ, !P2 ;  /* 0x000000ff76769208 */ /* 0x000fe40005000000 */
[----:B------:R-:W-:Y:S02]  /*56d0*/  @!P1 ISETP.GE.AND P2, PT, R12, UR19, PT ;  /* 0x000000130c009c0c */ /* 0x000fe4000bf46270 */
[----:B-----5:R-:W-:Y:S02]  /*56e0*/  @!P1 FSEL R120, R120, RZ, !P6 ;  /* 0x000000ff78789208 */ /* 0x020fe40007000000 */
[C---:B------:R-:W-:Y:S02]  /*56f0*/  @!P1 ISETP.GE.AND P6, PT, R143.reuse, UR19, PT ;  /* 0x000000138f009c0c */ /* 0x040fe4000bfc6270 */
[----:B------:R-:W-:-:S02]  /*5700*/  @!P1 IADD3 R12, PT, PT, R143, 0x2, RZ ;  /* 0x000000028f0c9810 */ /* 0x000fc40007ffe0ff */
[----:B------:R-:W-:Y:S02]  /*5710*/  @!P1 FSEL R122, R122, RZ, !P2 ;  /* 0x000000ff7a7a9208 */ /* 0x000fe40005000000 */
[----:B------:R-:W-:Y:S02]  /*5720*/  @!P1 ISETP.GE.AND P2, PT, R143, UR19, PT ;  /* 0x000000138f009c0c */ /* 0x000fe4000bf46270 */
[----:B------:R-:W-:Y:S02]  /*5730*/  @!P1 FSEL R121, R121, RZ, !P6 ;  /* 0x000000ff79799208 */ /* 0x000fe40007000000 */
[----:B------:R-:W-:Y:S02]  /*5740*/  @!P1 FSEL R124, R124, RZ, !P3 ;  /* 0x000000ff7c7c9208 */ /* 0x000fe40005800000 */
[C---:B------:R-:W-:Y:S02]  /*5750*/  @!P1 ISETP.GE.AND P6, PT, R12.reuse, UR19, PT ;  /* 0x000000130c009c0c */ /* 0x040fe4000bfc6270 */
[----:B------:R-:W-:-:S02]  /*5760*/  @!P1 ISETP.GE.AND P3, PT, R12, UR19, PT ;  /* 0x000000130c009c0c */ /* 0x000fc4000bf66270 */
[----:B------:R-:W-:Y:S02]  /*5770*/  @!P1 IADD3 R12, PT, PT, R143, 0x1, RZ ;  /* 0x000000018f0c9810 */ /* 0x000fe40007ffe0ff */
[----:B------:R-:W-:Y:S01]  /*5780*/  @!P1 FSEL R125, R125, RZ, !P2 ;  /* 0x000000ff7d7d9208 */ /* 0x000fe20005000000 */
[C---:B------:R-:W-:Y:S01]  /*5790*/  FMUL.FTZ R109, R81.reuse, R109 ;  /* 0x0000006d516d7220 */ /* 0x040fe20000410000 */
[----:B------:R-:W-:Y:S01]  /*57a0*/  @!P1 ISETP.GE.AND P2, PT, R12, UR19, PT ;  /* 0x000000130c009c0c */ /* 0x000fe2000bf46270 */
[C---:B------:R-:W-:Y:S01]  /*57b0*/  FMUL.FTZ R113, R81.reuse, R113 ;  /* 0x0000007151717220 */ /* 0x040fe20000410000 */
[C---:B------:R-:W-:Y:S01]  /*57c0*/  FMUL.FTZ R117, R81.reuse, R117 ;  /* 0x0000007551757220 */ /* 0x040fe20000410000 */
[C---:B------:R-:W-:Y:S01]  /*57d0*/  FMUL.FTZ R121, R81.reuse, R121 ;  /* 0x0000007951797220 */ /* 0x040fe20000410000 */
[----:B------:R-:W-:Y:S01]  /*57e0*/  FMUL.FTZ R81, R81, R125 ;  /* 0x0000007d51517220 */ /* 0x000fe20000410000 */
[C---:B------:R-:W-:Y:S01]  /*57f0*/  FFMA.FTZ R109, R80.reuse, R108, R109 ;  /* 0x0000006c506d7223 */ /* 0x040fe2000001006d */
[C---:B------:R-:W-:Y:S01]  /*5800*/  FFMA.FTZ R113, R80.reuse, R112, R113 ;  /* 0x0000007050717223 */ /* 0x040fe20000010071 */
[C---:B------:R-:W-:Y:S01]  /*5810*/  FFMA.FTZ R117, R80.reuse, R116, R117 ;  /* 0x0000007450757223 */ /* 0x040fe20000010075 */
[----:B------:R-:W-:Y:S01]  /*5820*/  FFMA.FTZ R121, R80, R120, R121 ;  /* 0x0000007850797223 */ /* 0x000fe20000010079 */
[----:B------:R-:W-:Y:S01]  /*5830*/  @!P1 FSEL R126, R126, RZ, !P2 ;  /* 0x000000ff7e7e9208 */ /* 0x000fe20005000000 */
[----:B------:R-:W-:Y:S01]  /*5840*/  FFMA.FTZ R81, R80, R124, R81 ;  /* 0x0000007c50517223 */ /* 0x000fe20000010051 */
[C---:B------:R-:W-:Y:S01]  /*5850*/  FFMA.FTZ R110, R82.reuse, R110, R109 ;  /* 0x0000006e526e7223 */ /* 0x040fe2000001006d */
[C---:B------:R-:W-:Y:S01]  /*5860*/  FFMA.FTZ R114, R82.reuse, R114, R113 ;  /* 0x0000007252727223 */ /* 0x040fe20000010071 */
[C---:B------:R-:W-:Y:S01]  /*5870*/  FFMA.FTZ R118, R82.reuse, R118, R117 ;  /* 0x0000007652767223 */ /* 0x040fe20000010075 */
[----:B------:R-:W-:Y:S01]  /*5880*/  @!P1 FSEL R119, R119, RZ, !P5 ;  /* 0x000000ff77779208 */ /* 0x000fe20006800000 */
[C---:B------:R-:W-:Y:S01]  /*5890*/  FFMA.FTZ R122, R82.reuse, R122, R121 ;  /* 0x0000007a527a7223 */ /* 0x040fe20000010079 */
[----:B------:R-:W-:Y:S01]  /*58a0*/  @!P1 FSEL R123, R123, RZ, !P6 ;  /* 0x000000ff7b7b9208 */ /* 0x000fe20007000000 */
[----:B------:R-:W-:Y:S01]  /*58b0*/  FFMA.FTZ R82, R82, R126, R81 ;  /* 0x0000007e52527223 */ /* 0x000fe20000010051 */
[----:B------:R-:W-:Y:S01]  /*58c0*/  @!P1 FSEL R127, R127, RZ, !P3 ;  /* 0x000000ff7f7f9208 */ /* 0x000fe20005800000 */
        /* <DEDUP_REMOVED lines=10> */
[----:B------:R-:W-:Y:S01]  /*5970*/  IADD3 R146, PT, PT, R146, 0x4, RZ ;  /* 0x0000000492927810 */ /* 0x000fe20007ffe0ff */
[----:B------:R-:W-:Y:S01]  /*5980*/  FADD.FTZ R141, R82, R141 ;  /* 0x0000008d528d7221 */ /* 0x000fe20000010000 */
[----:B------:R-:W-:-:S02]  /*5990*/  IADD3 R143, PT, PT, R143, 0x80, RZ ;  /* 0x000000808f8f7810 */ /* 0x000fc40007ffe0ff */
[----:B------:R-:W-:Y:S01]  /*59a0*/  IADD3.X R145, PT, PT, RZ, R145, RZ, P1, !PT ;  /* 0x00000091ff917210 */ /* 0x000fe20000ffe4ff */
[----:B------:R-:W-:Y:S06]  /*59b0*/  @!P4 BRA `(.L_x_24555) ;  /* 0xffffffdc00c0c947 */ /* 0x000fec000383ffff */
.L_x_24554:
[----:B------:R-:W-:Y:S05]  /*59c0*/  BSYNC.RECONVERGENT B0 ;  /* 0x0000000000007941 */ /* 0x000fea0003800200 */
.L_x_24553:
[----:B------:R-:W0:Y:S01]  /*59d0*/  SHFL.BFLY PT, R13, R158, 0x4, 0x1f ;  /* 0x0c801f009e0d7f89 */ /* 0x000e2200000e0000 */
[----:B------:R-:W-:Y:S01]  /*59e0*/  ISETP.NE.OR P1, PT, R142, 0x40, P0 ;  /* 0x000000408e00780c */ /* 0x000fe20000725670 */
[----:B------:R-:W-:Y:S01]  /*59f0*/  BSSY.RECONVERGENT B0, `(.L_x_24556) ;  /* 0x00000e9000007945 */ /* 0x000fe20003800200 */
[----:B------:R-:W-:Y:S01]  /*5a00*/  SHF.R.U32.HI R159, RZ, 0x3, R159 ;  /* 0x00000003ff9f7819 */ /* 0x000fe2000001169f */
[----:B------:R-:W1:Y:S03]  /*5a10*/  SHFL.BFLY PT, R12, R157, 0x4, 0x1f ;  /* 0x0c801f009d0c7f89 */ /* 0x000e6600000e0000 */
[----:B------:R-:W-:Y:S01]  /*5a20*/  LEA R0, R0, R159, 0x7 ;  /* 0x0000009f00007211 */ /* 0x000fe200078e38ff */
[----:B------:R-:W3:Y:S04]  /*5a30*/  SHFL.BFLY PT, R15, R156, 0x4, 0x1f ;  /* 0x0c801f009c0f7f89 */ /* 0x000ee800000e0000 */
[----:B------:R-:W4:Y:S04]  /*5a40*/  SHFL.BFLY PT, R14, R155, 0x4, 0x1f ;  /* 0x0c801f009b0e7f89 */ /* 0x000f2800000e0000 */
[----:B------:R-:W5:Y:S04]  /*5a50*/  SHFL.BFLY PT, R36, R133, 0x4, 0x1f ;  /* 0x0c801f0085247f89 */ /* 0x000f6800000e0000 */
[----:B------:R-:W2:Y:S04]  /*5a60*/  SHFL.BFLY PT, R23, R4, 0x4, 0x1f ;  /* 0x0c801f0004177f89 */ /* 0x000ea800000e0000 */
[----:B------:R-:W2:Y:S01]  /*5a70*/  SHFL.BFLY PT, R20, R3, 0x4, 0x1f ;  /* 0x0c801f0003147f89 */ /* 0x000ea200000e0000 */
[----:B0-----:R-:W-:-:S03]  /*5a80*/  FADD.FTZ R13, R13, R158 ;  /* 0x0000009e0d0d7221 */ /* 0x001fc60000010000 */
[----:B------:R-:W0:Y:S01]  /*5a90*/  SHFL.BFLY PT, R16, R153, 0x4, 0x1f ;  /* 0x0c801f0099107f89 */ /* 0x000e2200000e0000 */
[----:B-1----:R-:W-:-:S03]  /*5aa0*/  FADD.FTZ R12, R12, R157 ;  /* 0x0000009d0c0c7221 */ /* 0x002fc60000010000 */
[----:B------:R-:W1:Y:S01]  /*5ab0*/  SHFL.BFLY PT, R27, R6, 0x4, 0x1f ;  /* 0x0c801f00061b7f89 */ /* 0x000e6200000e0000 */
[----:B---3--:R-:W-:-:S03]  /*5ac0*/  FADD.FTZ R15, R15, R156 ;  /* 0x0000009c0f0f7221 */ /* 0x008fc60000010000 */
[----:B------:R-:W3:Y:S01]  /*5ad0*/  SHFL.BFLY PT, R18, R151, 0x4, 0x1f ;  /* 0x0c801f0097127f89 */ /* 0x000ee200000e0000 */
[----:B----4-:R-:W-:-:S03]  /*5ae0*/  FADD.FTZ R14, R14, R155 ;  /* 0x0000009b0e0e7221 */ /* 0x010fc60000010000 */
[----:B------:R-:W4:Y:S01]  /*5af0*/  SHFL.BFLY PT, R24, R5, 0x4, 0x1f ;  /* 0x0c801f0005187f89 */ /* 0x000f2200000e0000 */
[----:B-----5:R-:W-:-:S03]  /*5b00*/  FADD.FTZ R133, R36, R133 ;  /* 0x0000008524857221 */ /* 0x020fc60000010000 */
[----:B------:R-:W5:Y:S01]  /*5b10*/  SHFL.BFLY PT, R26, R7, 0x4, 0x1f ;  /* 0x0c801f00071a7f89 */ /* 0x000f6200000e0000 */
[----:B--2---:R-:W-:-:S03]  /*5b20*/  FADD.FTZ R23, R23, R4 ;  /* 0x0000000417177221 */ /* 0x004fc60000010000 */
[----:B------:R-:W2:Y:S01]  /*5b30*/  SHFL.BFLY PT, R28, R9, 0x4, 0x1f ;  /* 0x0c801f00091c7f89 */ /* 0x000ea200000e0000 */
[----:B------:R-:W-:-:S03]  /*5b40*/  FADD.FTZ R22, R20, R3 ;  /* 0x0000000314167221 */ /* 0x000fc60000010000 */
        /* <DEDUP_REMOVED lines=49> */
[----:B----4-:R-:W-:Y:S01]  /*5e60*/  FADD.FTZ R141, R42, R141 ;  /* 0x0000008d2a8d7221 */ /* 0x010fe20000010000 */
[----:B-----5:R-:W-:Y:S02]  /*5e70*/  FADD.FTZ R4, R13, R4 ;  /* 0x000000040d047221 */ /* 0x020fe40000010000 */
[----:B------:R-:W4:Y:S01]  /*5e80*/  SHFL.BFLY PT, R8, R17, 0x2, 0x1f ;  /* 0x0c401f0011087f89 */ /* 0x000f2200000e0000 */
[----:B--2---:R-:W-:-:S03]  /*5e90*/  FADD.FTZ R12, R12, R3 ;  /* 0x000000030c0c7221 */ /* 0x004fc60000010000 */
[----:B------:R-:W2:Y:S01]  /*5ea0*/  SHFL.BFLY PT, R10, R19, 0x2, 0x1f ;  /* 0x0c401f00130a7f89 */ /* 0x000ea200000e0000 */
[----:B------:R-:W-:-:S03]  /*5eb0*/  FADD.FTZ R6, R15, R6 ;  /* 0x000000060f067221 */ /* 0x000fc60000010000 */
[----:B------:R-:W5:Y:S01]  /*5ec0*/  SHFL.BFLY PT, R20, R21, 0x2, 0x1f ;  /* 0x0c401f0015147f89 */ /* 0x000f6200000e0000 */
[----:B0-----:R-:W-:-:S03]  /*5ed0*/  FADD.FTZ R14, R14, R5 ;  /* 0x000000050e0e7221 */ /* 0x001fc60000010000 */
[----:B------:R-:W0:Y:S01]  /*5ee0*/  SHFL.BFLY PT, R11, R22, 0x2, 0x1f ;  /* 0x0c401f00160b7f89 */ /* 0x000e2200000e0000 */
[----:B-1----:R-:W-:-:S03]  /*5ef0*/  FADD.FTZ R16, R16, R7 ;  /* 0x0000000710107221 */ /* 0x002fc60000010000 */
[----:B------:R-:W1:Y:S01]  /*5f00*/  SHFL.BFLY PT, R24, R23, 0x2, 0x1f ;  /* 0x0c401f0017187f89 */ /* 0x000e6200000e0000 */
[----:B---3--:R-:W-:-:S03]  /*5f10*/  FADD.FTZ R18, R18, R9 ;  /* 0x0000000912127221 */ /* 0x008fc60000010000 */
[----:B------:R-:W3:Y:S04]  /*5f20*/  SHFL.BFLY PT, R26, R25, 0x2, 0x1f ;  /* 0x0c401f00191a7f89 */ /* 0x000ee800000e0000 */
[----:B------:R-:W3:Y:S01]  /*5f30*/  SHFL.BFLY PT, R28, R27, 0x2, 0x1f ;  /* 0x0c401f001b1c7f89 */ /* 0x000ee200000e0000 */
[----:B----4-:R-:W-:-:S03]  /*5f40*/  FADD.FTZ R8, R17, R8 ;  /* 0x0000000811087221 */ /* 0x010fc60000010000 */
[----:B------:R-:W4:Y:S01]  /*5f50*/  SHFL.BFLY PT, R30, R29, 0x2, 0x1f ;  /* 0x0c401f001d1e7f89 */ /* 0x000f2200000e0000 */
[----:B--2---:R-:W-:-:S03]  /*5f60*/  FADD.FTZ R10, R19, R10 ;  /* 0x0000000a130a7221 */ /* 0x004fc60000010000 */
[----:B------:R-:W2:Y:S01]  /*5f70*/  SHFL.BFLY PT, R32, R31, 0x2, 0x1f ;  /* 0x0c401f001f207f89 */ /* 0x000ea200000e0000 */
[----:B-----5:R-:W-:-:S03]  /*5f80*/  FADD.FTZ R20, R21, R20 ;  /* 0x0000001415147221 */ /* 0x020fc60000010000 */
[----:B------:R-:W5:Y:S01]  /*5f90*/  SHFL.BFLY PT, R34, R33, 0x2, 0x1f ;  /* 0x0c401f0021227f89 */ /* 0x000f6200000e0000 */
[----:B0-----:R-:W-:-:S03]  /*5fa0*/  FADD.FTZ R22, R22, R11 ;  /* 0x0000000b16167221 */ /* 0x001fc60000010000 */
[----:B------:R-:W0:Y:S01]  /*5fb0*/  SHFL.BFLY PT, R36, R35, 0x2, 0x1f ;  /* 0x0c401f0023247f89 */ /* 0x000e2200000e0000 */
[----:B-1----:R-:W-:-:S03]  /*5fc0*/  FADD.FTZ R24, R23, R24 ;  /* 0x0000001817187221 */ /* 0x002fc60000010000 */
[----:B------:R-:W1:Y:S01]  /*5fd0*/  SHFL.BFLY PT, R38, R37, 0x2, 0x1f ;  /* 0x0c401f0025267f89 */ /* 0x000e6200000e0000 */
[----:B---3--:R-:W-:-:S03]  /*5fe0*/  FADD.FTZ R26, R25, R26 ;  /* 0x0000001a191a7221 */ /* 0x008fc60000010000 */
[----:B------:R-:W3:Y:S01]  /*5ff0*/  SHFL.BFLY PT, R40, R39, 0x2, 0x1f ;  /* 0x0c401f0027287f89 */ /* 0x000ee200000e0000 */
[----:B------:R-:W-:-:S03]  /*6000*/  FADD.FTZ R28, R27, R28 ;  /* 0x0000001c1b1c7221 */ /* 0x000fc60000010000 */
        /* <DEDUP_REMOVED lines=33> */
[----:B-----5:R-:W-:Y:S01]  /*6220*/  FADD.FTZ R62, R139, R62 ;  /* 0x0000003e8b3e7221 */ /* 0x020fe20000010000 */
[----:B0-----:R-:W-:Y:S02]  /*6230*/  FADD.FTZ R64, R51, R64 ;  /* 0x0000004033407221 */ /* 0x001fe40000010000 */
[----:B------:R-:W0:Y:S01]  /*6240*/  SHFL.BFLY PT, R11, R8, 0x1, 0x1f ;  /* 0x0c201f00080b7f89 */ /* 0x000e2200000e0000 */
[----:B-1----:R-:W-:-:S03]  /*6250*/  FADD.FTZ R66, R141, R66 ;  /* 0x000000428d427221 */ /* 0x002fc60000010000 */
[----:B------:R-:W1:Y:S01]  /*6260*/  SHFL.BFLY PT, R13, R16, 0x1, 0x1f ;  /* 0x0c201f00100d7f89 */ /* 0x000e6200000e0000 */
[----:B---3--:R-:W-:-:S03]  /*6270*/  FADD.FTZ R3, R4, R3 ;  /* 0x0000000304037221 */ /* 0x008fc60000010000 */
[----:B------:R-:W3:Y:S01]  /*6280*/  SHFL.BFLY PT, R15, R10, 0x1, 0x1f ;  /* 0x0c201f000a0f7f89 */ /* 0x000ee200000e0000 */
[----:B------:R-:W-:-:S03]  /*6290*/  FADD.FTZ R4, R12, R5 ;  /* 0x000000050c047221 */ /* 0x000fc60000010000 */
[----:B------:R-:W5:Y:S01]  /*62a0*/  SHFL.BFLY PT, R17, R18, 0x1, 0x1f ;  /* 0x0c201f0012117f89 */ /* 0x000f6200000e0000 */
[----:B----4-:R-:W-:-:S03]  /*62b0*/  FADD.FTZ R5, R6, R7 ;  /* 0x0000000706057221 */ /* 0x010fc60000010000 */
[----:B------:R-:W4:Y:S01]  /*62c0*/  SHFL.BFLY PT, R21, R24, 0x1, 0x1f ;  /* 0x0c201f0018157f89 */ /* 0x000f2200000e0000 */
[----:B--2---:R-:W-:-:S03]  /*62d0*/  FADD.FTZ R6, R14, R9 ;  /* 0x000000090e067221 */ /* 0x004fc60000010000 */
        /* <DEDUP_REMOVED lines=8> */
[----:B-----5:R-:W-:-:S03]  /*6360*/  FADD.FTZ R17, R18, R17 ;  /* 0x0000001112117221 */ /* 0x020fc60000010000 */
[----:B------:R-:W5:Y:S01]  /*6370*/  SHFL.BFLY PT, R29, R32, 0x1, 0x1f ;  /* 0x0c201f00201d7f89 */ /* 0x000f6200000e0000 */
[----:B----4-:R-:W-:-:S03]  /*6380*/  FADD.FTZ R21, R24, R21 ;  /* 0x0000001518157221 */ /* 0x010fc60000010000 */
[----:B------:R-:W4:Y:S01]  /*6390*/  SHFL.BFLY PT, R31, R34, 0x1, 0x1f ;  /* 0x0c201f00221f7f89 */ /* 0x000f2200000e0000 */
        /* <DEDUP_REMOVED lines=32> */
[----:B0-----:R-:W-:Y:S01]  /*65a0*/  FADD.FTZ R51, R54, R51 ;  /* 0x0000003336337221 */ /* 0x001fe20000010000 */
[----:B------:R-:W-:Y:S01]  /*65b0*/  BAR.SYNC.DEFER_BLOCKING 0x0 ;  /* 0x0000000000007b1d */ /* 0x000fe20000010000 */
[----:B-1----:R-:W-:Y:S01]  /*65c0*/  FADD.FTZ R53, R56, R53 ;  /* 0x0000003538357221 */ /* 0x002fe20000010000 */
[----:B---3--:R-:W-:Y:S01]  /*65d0*/  FADD.FTZ R55, R58, R55 ;  /* 0x000000373a377221 */ /* 0x008fe20000010000 */
[----:B-----5:R-:W-:Y:S01]  /*65e0*/  FADD.FTZ R57, R60, R57 ;  /* 0x000000393c397221 */ /* 0x020fe20000010000 */
[----:B----4-:R-:W-:Y:S01]  /*65f0*/  FADD.FTZ R59, R62, R59 ;  /* 0x0000003b3e3b7221 */ /* 0x010fe20000010000 */
[----:B--2---:R-:W-:Y:S01]  /*6600*/  FADD.FTZ R61, R64, R61 ;  /* 0x0000003d403d7221 */ /* 0x004fe20000010000 */
        /* <DEDUP_REMOVED lines=39> */
.L_x_24557:
[----:B------:R-:W-:Y:S05]  /*6880*/  BSYNC.RECONVERGENT B0 ;  /* 0x0000000000007941 */ /* 0x000fea0003800200 */
.L_x_24556:
        /* <DEDUP_REMOVED lines=77> */
.L_x_24559:
[----:B------:R-:W-:Y:S05]  /*6d60*/  BSYNC.RECONVERGENT B0 ;  /* 0x0000000000007941 */ /* 0x000fea0003800200 */
.L_x_24558:
        /* <DEDUP_REMOVED lines=36> */
.L_x_24561:
[----:B------:R-:W-:Y:S05]  /*6fb0*/  BSYNC.RECONVERGENT B0 ;  /* 0x0000000000007941 */ /* 0x000fea0003800200 */
.L_x_24560:
        /* <DEDUP_REMOVED lines=67> */
.L_x_24563:
[----:B------:R-:W-:Y:S05]  /*73f0*/  BSYNC.RECONVERGENT B0 ;  /* 0x0000000000007941 */ /* 0x000fea0003800200 */
.L_x_24562:
        /* <DEDUP_REMOVED lines=47> */
.L_x_24564:
        /* <DEDUP_REMOVED lines=9> */
.L_x_27609:


//--------------------- .text._ZN4vllm25paged_attention_v2_kernelIffLi120ELi32ELi128ELNS_18Fp8KVCacheDataTypeE0ELb0ELi512EEEvPfS2_PT_PKS3_PKT0_S9_ifPKiSB_iPKfiiiSD_SD_iiiii --------------------------
	.section	.text._ZN4vllm25paged_attention_v2_kernelIffLi120ELi32ELi128ELNS_18Fp8KVCacheDataTypeE0ELb0ELi512EEEvPfS2_PT_PKS3_PKT0_S9_ifPKiSB_iPKfiiiSD_SD_iiiii,"ax",@progbits
	.align	128
        .global         _ZN4vllm25paged_attention_v2_kernelIffLi120ELi32ELi128ELNS_18Fp8KVCacheDataTypeE0ELb0ELi512EEEvPfS2_PT_PKS3_PKT0_S9_ifPKiSB_iPKfiiiSD_SD_iiiii
        .type           _ZN4vllm25paged_attention_v2_kernelIffLi120ELi32ELi128ELNS_18Fp8KVCacheDataTypeE0ELb0ELi512EEEvPfS2_PT_PKS3_PKT0_S9_ifPKiSB_iPKfiiiSD_SD_iiiii,@function
        .size           _ZN4vllm25paged_attention_v2_kernelIffLi120ELi32ELi128ELNS_18Fp8KVCacheDataTypeE0ELb0ELi512EEEvPfS2_PT_PKS3_PKT0_S9_ifPKiSB_iPKfiiiSD_SD_iiiii,(.L_x_27610 - _ZN4vllm25paged_attention_v2_kernelIffLi120ELi32ELi128ELNS_18Fp8KVCacheDataTypeE0ELb0ELi512EEEvPfS2_PT_PKS3_PKT0_S9_ifPKiSB_iPKfiiiSD_SD_iiiii)
        .other          _ZN4vllm25paged_attention_v2_kernelIffLi120ELi32ELi128ELNS_18Fp8KVCacheDataTypeE0ELb0ELi512EEEvPfS2_PT_PKS3_PKT0_S9_ifPKiSB_iPKfiiiSD_SD_iiiii,@"STO_CUDA_ENTRY STV_DEFAULT"
_ZN4vllm25paged_attention_v2_kernelIffLi120ELi32ELi128ELNS_18Fp8KVCacheDataTypeE0ELb0ELi512EEEvPfS2_PT_PKS3_PKT0_S9_ifPKiSB_iPKfiiiSD_SD_iiiii:
.text._ZN4vllm25paged_attention_v2_kernelIffLi120ELi32ELi128ELNS_18Fp8KVCacheDataTypeE0ELb0ELi512EEEvPfS2_PT_PKS3_PKT0_S9_ifPKiSB_iPKfiiiSD_SD_iiiii:
        /* <DEDUP_REMOVED lines=18> */
[----:B------:R-:W0:Y:S01]  /*0120*/  LDCU.64 UR12, c[0x0][0x3a0] ;  /* 0x00007400ff0c77ac */ /* 0x000e220008000a00 */
[----:B-1----:R-:W-:Y:S01]  /*0130*/  IMAD R3, R7, UR4, RZ ;  /* 0x0000000407037c24 */ /* 0x002fe2000f8e02ff */
[----:B------:R-:W1:Y:S04]  /*0140*/  LDCU UR4, c[0x0][0x3c8] ;  /* 0x00007900ff0477ac */ /* 0x000e680008000800 */
[----:B------:R-:W-:-:S02]  /*0150*/  SHF.R.S32.HI R9, RZ, 0x1f, R3 ;  /* 0x0000001fff097819 */ /* 0x000fc40000011403 */
        /* <DEDUP_REMOVED lines=12> */
[----:B--2---:R-:W2:Y:S01]  /*0220*/  MUFU.RCP R3, R3 ;  /* 0x0000000300037308 */ /* 0x004ea20000001000 */
[----:B0-----:R-:W-:-:S02]  /*0230*/  IABS R17, R5 ;  /* 0x0000000500117213 */ /* 0x001fc40000000000 */
[----:B--2---:R-:W-:-:S05]  /*0240*/  IADD3 R12, PT, PT, R3, 0xffffffe, RZ ;  /* 0x0ffffffe030c7810 */ /* 0x004fca0007ffe0ff */
[----:B------:R0:W2:Y:S02]  /*0250*/  F2I.FTZ.U32.TRUNC.NTZ R13, R12 ;  /* 0x0000000c000d7305 */ /* 0x0000a4000021f000 */
[----:B0-----:R-:W-:Y:S01]  /*0260*/  HFMA2 R12, -RZ, RZ, 0, 0 ;  /* 0x00000000ff0c7431 */ /* 0x001fe200000001ff */
[----:B--2---:R-:W-:-:S05]  /*0270*/  IADD3 R15, PT, PT, RZ, -R13, RZ ;  /* 0x8000000dff0f7210 */ /* 0x004fca0007ffe0ff */
[----:B------:R-:W-:-:S04]  /*0280*/  IMAD R15, R15, R14, RZ ;  /* 0x0000000e0f0f7224 */ /* 0x000fc800078e02ff */
[----:B------:R-:W-:Y:S01]  /*0290*/  IMAD.HI.U32 R13, R13, R15, R12 ;  /* 0x0000000f0d0d7227 */ /* 0x000fe200078e000c */
[----:B------:R-:W-:-:S05]  /*02a0*/  MOV R15, R17 ;  /* 0x00000011000f7202 */ /* 0x000fca0000000f00 */
[----:B------:R-:W-:-:S05]  /*02b0*/  IMAD.HI.U32 R13, R13, R15, RZ ;  /* 0x0000000f0d0d7227 */ /* 0x000fca00078e00ff */
[----:B------:R-:W-:-:S05]  /*02c0*/  IADD3 R3, PT, PT, -R13, RZ, RZ ;  /* 0x000000ff0d037210 */ /* 0x000fca0007ffe1ff */
        /* <DEDUP_REMOVED lines=10> */
[----:B------:R-:W-:Y:S02]  /*0370*/  @!P3 IADD3 R19, PT, PT, -R19, RZ, RZ ;  /* 0x000000ff1313b210 */ /* 0x000fe40007ffe1ff */
[----:B------:R-:W-:Y:S02]  /*0380*/  @!P2 LOP3.LUT R19, RZ, R16, RZ, 0x33, !PT ;  /* 0x00000010ff13a212 */ /* 0x000fe400078e33ff */
[----:B------:R-:W0:Y:S02]  /*0390*/  LDC.64 R16, c[0x0][0x3d0] ;  /* 0x0000f400ff107b82 */ /* 0x000e240000000a00 */
[-C--:B------:R-:W-:Y:S02]  /*03a0*/  IABS R14, R19.reuse ;  /* 0x00000013000e7213 */ /* 0x080fe40000000000 */
[----:B------:R-:W-:Y:S02]  /*03b0*/  IABS R15, R19 ;  /* 0x00000013000f7213 */ /* 0x000fe40000000000 */
[----:B------:R-:W2:Y:S08]  /*03c0*/  I2F.RP R3, R14 ;  /* 0x0000000e00037306 */ /* 0x000eb00000209400 */
[----:B--2---:R-:W2:Y:S01]  /*03d0*/  MUFU.RCP R3, R3 ;  /* 0x0000000300037308 */ /* 0x004ea20000001000 */
[----:B0-----:R-:W-:-:S02]  /*03e0*/  ISETP.NE.U32.AND P0, PT, R16, RZ, PT ;  /* 0x000000ff1000720c */ /* 0x001fc40003f05070 */
[----:B------:R-:W-:Y:S02]  /*03f0*/  IABS R16, R2 ;  /* 0x0000000200107213 */ /* 0x000fe40000000000 */
[----:B------:R-:W-:Y:S02]  /*0400*/  ISETP.NE.AND.EX P0, PT, R17, RZ, PT, P0 ;  /* 0x000000ff1100720c */ /* 0x000fe40003f05300 */
[----:B------:R-:W0:Y:S01]  /*0410*/  @!P1 S2R R17, SR_CgaCtaId ;  /* 0x0000000000119919 */ /* 0x000e220000008800 */
[----:B--2---:R-:W-:Y:S02]  /*0420*/  IADD3 R12, PT, PT, R3, 0xffffffe, RZ ;  /* 0x0ffffffe030c7810 */ /* 0x004fe40007ffe0ff */
[----:B------:R-:W-:Y:S02]  /*0430*/  IADD3 R3, PT, PT, RZ, -R15, RZ ;  /* 0x8000000fff037210 */ /* 0x000fe40007ffe0ff */
[----:B------:R2:W4:Y:S02]  /*0440*/  F2I.FTZ.U32.TRUNC.NTZ R13, R12 ;  /* 0x0000000c000d7305 */ /* 0x000524000021f000 */
[----:B--2---:R-:W-:Y:S01]  /*0450*/  HFMA2 R12, -RZ, RZ, 0, 0 ;  /* 0x00000000ff0c7431 */ /* 0x004fe200000001ff */
[----:B----4-:R-:W-:-:S05]  /*0460*/  IADD3 R5, PT, PT, RZ, -R13, RZ ;  /* 0x8000000dff057210 */ /* 0x010fca0007ffe0ff */
[----:B------:R-:W-:-:S04]  /*0470*/  IMAD R5, R5, R14, RZ ;  /* 0x0000000e05057224 */ /* 0x000fc800078e02ff */
[----:B------:R-:W-:-:S06]  /*0480*/  IMAD.HI.U32 R13, R13, R5, R12 ;  /* 0x000000050d0d7227 */ /* 0x000fcc00078e000c */
[----:B------:R-:W-:Y:S02]  /*0490*/  IMAD.HI.U32 R15, R13, R16, RZ ;  /* 0x000000100d0f7227 */ /* 0x000fe400078e00ff */
[----:B------:R-:W2:Y:S02]  /*04a0*/  @P0 LDC.64 R12, c[0x0][0x3d0] ;  /* 0x0000f400ff0c0b82 */ /* 0x000ea40000000a00 */
[----:B------:R-:W-:-:S05]  /*04b0*/  IMAD R3, R15, R3, R16 ;  /* 0x000000030f037224 */ /* 0x000fca00078e0210 */
[----:B------:R-:W-:-:S13]  /*04c0*/  ISETP.GT.U32.AND P3, PT, R14, R3, PT ;  /* 0x000000030e00720c */ /* 0x000fda0003f64070 */
[----:B------:R-:W-:-:S04]  /*04d0*/  @!P3 IADD3 R3, PT, PT, R3, -R14, RZ ;  /* 0x8000000e0303b210 */ /* 0x000fc80007ffe0ff */
[----:B------:R-:W-:Y:S01]  /*04e0*/  ISETP.GE.U32.AND P2, PT, R3, R14, PT ;  /* 0x0000000e0300720c */ /* 0x000fe20003f46070 */
[C---:B--2---:R-:W-:Y:S01]  /*04f0*/  @P0 IMAD.WIDE.U32 R12, R2.reuse, 0x4, R12 ;  /* 0x00000004020c0825 */ /* 0x044fe200078e000c */
[----:B------:R-:W-:-:S04]  /*0500*/  LOP3.LUT R3, R2, R19, RZ, 0x3c, !PT ;  /* 0x0000001302037212 */ /* 0x000fc800078e3cff */
[----:B------:R-:W-:Y:S01]  /*0510*/  ISETP.GE.AND P4, PT, R3, RZ, PT ;  /* 0x000000ff0300720c */ /* 0x000fe20003f86270 */
[----:B------:R0:W5:Y:S01]  /*0520*/  @P0 LDG.E.CONSTANT R156, desc[UR6][R12.64] ;  /* 0x000000060c9c0981 */ /* 0x000162000c1e9900 */
[----:B------:R-:W-:Y:S01]  /*0530*/  IADD3 R3, PT, PT, R157, 0x1f, RZ ;  /* 0x0000001f9d037810 */ /* 0x000fe20007ffe0ff */
[----:B-1----:R-:W-:Y:S01]  /*0540*/  IMAD R131, R7, UR4, RZ ;  /* 0x0000000407837c24 */ /* 0x002fe2000f8e02ff */
[----:B------:R-:W-:Y:S01]  /*0550*/  LEA R14, R0, 0x10, 0x4 ;  /* 0x00000010000e7811 */ /* 0x000fe200078e20ff */
[----:B------:R-:W-:Y:S01]  /*0560*/  BSSY.RECONVERGENT B0, `(.L_x_24565) ;  /* 0x00000fc000007945 */ /* 0x000fe20003800200 */
[----:B------:R-:W-:Y:S02]  /*0570*/  SHF.R.U32.HI R3, RZ, 0x5, R3 ;  /* 0x00000005ff037819 */ /* 0x000fe40000011603 */
[----:B------:R-:W-:Y:S02]  /*0580*/  SHF.R.U32.HI R5, RZ, 0x5, R4 ;  /* 0x00000005ff057819 */ /* 0x000fe40000011604 */
[----:B------:R-:W-:-:S02]  /*0590*/  @!P3 IADD3 R15, PT, PT, R15, 0x1, RZ ;  /* 0x000000010f0fb810 */ /* 0x000fc40007ffe0ff */
[----:B------:R-:W-:Y:S02]  /*05a0*/  VIMNMX.U32 R14, PT, PT, R3, R14, PT ;  /* 0x0000000e030e7248 */ /* 0x000fe40003fe0000 */
[----:B------:R-:W-:Y:S02]  /*05b0*/  LEA R155, R0, R5, 0x4 ;  /* 0x00000005009b7211 */ /* 0x000fe400078e20ff */
[----:B------:R-:W-:Y:S02]  /*05c0*/  @!P1 MOV R16, 0x400 ;  /* 0x0000040000109802 */ /* 0x000fe40000000f00 */
[----:B------:R-:W-:Y:S02]  /*05d0*/  @P2 IADD3 R15, PT, PT, R15, 0x1, RZ ;  /* 0x000000010f0f2810 */ /* 0x000fe40007ffe0ff */
[----:B------:R-:W-:Y:S02]  /*05e0*/  ISETP.GE.U32.AND P2, PT, R155, R14, PT ;  /* 0x0000000e9b00720c */ /* 0x000fe40003f46070 */
[----:B------:R-:W-:-:S02]  /*05f0*/  ISETP.NE.AND P0, PT, R19, RZ, PT ;  /* 0x000000ff1300720c */ /* 0x000fc40003f05270 */
[----:B0-----:R-:W-:Y:S02]  /*0600*/  @!P1 LEA R13, R17, R16, 0x18 ;  /* 0x00000010110d9211 */ /* 0x001fe400078ec0ff */
[----:B------:R-:W-:Y:S02]  /*0610*/  MOV R3, R15 ;  /* 0x0000000f00037202 */ /* 0x000fe40000000f00 */
[----:B------:R-:W-:Y:S02]  /*0620*/  @!P1 LEA R13, R4, R13, 0x4 ;  /* 0x0000000d040d9211 */ /* 0x000fe400078e20ff */
[----:B------:R-:W-:-:S05]  /*0630*/  @!P4 IADD3 R3, PT, PT, -R3, RZ, RZ ;  /* 0x000000ff0303c210 */ /* 0x000fca0007ffe1ff */
[----:B------:R-:W-:Y:S01]  /*0640*/  @!P0 LOP3.LUT R3, RZ, R19, RZ, 0x33, !PT ;  /* 0x00000013ff038212 */ /* 0x000fe200078e33ff */
[----:B---3--:R0:W-:Y:S01]  /*0650*/  @!P1 STS.128 [R13], R8 ;  /* 0x000000080d009388 */ /* 0x0081e20000000c00 */
[----:B------:R-:W-:Y:S06]  /*0660*/  BAR.SYNC.DEFER_BLOCKING 0x0 ;  /* 0x0000000000007b1d */ /* 0x000fec0000010000 */
[----:B------:R-:W-:Y:S05]  /*0670*/  @P2 BRA `(.L_x_24566) ;  /* 0x0000000c00a82947 */ /* 0x000fea0003800000 */
[----:B------:R-:W1:Y:S01]  /*0680*/  S2UR UR5, SR_CgaCtaId ;  /* 0x00000000000579c3 */ /* 0x000e620000008800 */
[----:B------:R-:W-:Y:S01]  /*0690*/  UMOV UR4, 0x400 ;  /* 0x0000040000047882 */ /* 0x000fe20000000000 */
[----:B------:R-:W2:Y:S01]  /*06a0*/  LDCU UR10, c[0x0][0x3e0] ;  /* 0x00007c00ff0a77ac */ /* 0x000ea20008000800 */
[----:B------:R-:W-:Y:S01]  /*06b0*/  IMAD.WIDE.U32 R128, R155, 0x4, RZ ;  /* 0x000000049b807825 */ /* 0x000fe200078e00ff */
[C---:B------:R-:W-:Y:S02]  /*06c0*/  SHF.L.U32 R158, R4.reuse, 0x2, RZ ;  /* 0x00000002049e7819 */ /* 0x040fe400000006ff */
[----:B------:R-:W-:Y:S02]  /*06d0*/  LEA R133, R5, R6, 0x5 ;  /* 0x0000000605857211 */ /* 0x000fe400078e28ff */
[----:B------:R-:W-:Y:S01]  /*06e0*/  LOP3.LUT R6, R4, 0x1f, RZ, 0xc0, !PT ;  /* 0x0000001f04067812 */ /* 0x000fe200078ec0ff */
[----:B------:R-:W-:Y:S01]  /*06f0*/  IMAD.WIDE R128, R131, 0x4, R128 ;  /* 0x0000000483807825 */ /* 0x000fe200078e0280 */
[----:B------:R-:W-:-:S02]  /*0700*/  LOP3.LUT R158, R158, 0x7c, RZ, 0xc0, !PT ;  /* 0x0000007c9e9e7812 */ /* 0x000fc400078ec0ff */
[----:B------:R-:W-:Y:S02]  /*0710*/  IADD3 R130, PT, PT, R6, R133, RZ ;  /* 0x0000008506827210 */ /* 0x000fe40007ffe0ff */
[----:B------:R-:W-:Y:S02]  /*0720*/  LEA R152, R5, R6, 0x5 ;  /* 0x0000000605987211 */ /* 0x000fe400078e28ff */
[----:B-----5:R-:W-:Y:S02]  /*0730*/  FSETP.NEU.FTZ.AND P3, PT, R156, RZ, PT ;  /* 0x000000ff9c00720b */ /* 0x020fe40003f7d000 */
[----:B------:R-:W-:Y:S01]  /*0740*/  MOV R154, 0xff7fffff ;  /* 0xff7fffff009a7802 */ /* 0x000fe20000000f00 */
[----:B--2---:R-:W-:Y:S01]  /*0750*/  IMAD R131, R3, UR10, RZ ;  /* 0x0000000a03837c24 */ /* 0x004fe2000f8e02ff */
[----:B------:R-:W-:Y:S02]  /*0760*/  IADD3 R153, PT, PT, -R157, R130, RZ ;  /* 0x000000829d997210 */ /* 0x000fe40007ffe1ff */
[----:B------:R-:W-:Y:S01]  /*0770*/  IADD3 R6, PT, PT, R130, 0x1, RZ ;  /* 0x0000000182067810 */ /* 0x000fe20007ffe0ff */
[----:B-1----:R-:W-:Y:S01]  /*0780*/  ULEA UR8, UR5, UR4, 0x18 ;  /* 0x0000000405087291 */ /* 0x002fe2000f8ec0ff */
[----:B------:R-:W-:Y:S01]  /*0790*/  IADD3 R158, P1, PT, R131, R158, RZ ;  /* 0x0000009e839e7210 */ /* 0x000fe20007f3e0ff */
[----:B------:R-:W-:-:S03]  /*07a0*/  UIADD3 UR4, UPT, UPT, UR4, 0x200, URZ ;  /* 0x0000020004047890 */ /* 0x000fc6000fffe0ff */
[----:B------:R-:W-:Y:S01]  /*07b0*/  LEA.HI.X.SX32 R159, R131, RZ, 0x1, P1 ;  /* 0x000000ff839f7211 */ /* 0x000fe200008f0eff */
[----:B------:R-:W-:-:S03]  /*07c0*/  ULEA UR4, UR5, UR4, 0x18 ;  /* 0x0000000405047291 */ /* 0x000fc6000f8ec0ff */
[----:B------:R-:W1:Y:S03]  /*07d0*/  LDS.128 R124, [UR8] ;  /* 0x00000008ff7c7984 */ /* 0x000e660008000c00 */
[----:B------:R-:W-:Y:S01]  /*07e0*/  LEA R152, R152, UR4, 0x2 ;  /* 0x0000000498987c11 */ /* 0x000fe2000f8e10ff */
        /* <DEDUP_REMOVED lines=18> */
[----:B------:R-:W1:Y:S04]  /*0910*/  LDS.128 R48, [UR8+0x130] ;  /* 0x00013008ff307984 */ /* 0x000e680008000c00 */
        /* <DEDUP_REMOVED lines=8> */
[----:B0-----:R-:W0:Y:S04]  /*09a0*/  LDS.128 R12, [UR8+0x1c0] ;  /* 0x0001c008ff0c7984 */ /* 0x001e280008000c00 */
[----:B------:R-:W0:Y:S01]  /*09b0*/  LDS.128 R8, [UR8+0x1d0] ;  /* 0x0001d008ff087984 */ /* 0x000e220008000c00 */
[----:B------:R-:W2:Y:S02]  /*09c0*/  LDCU.64 UR8, c[0x0][0x3b8] ;  /* 0x00007700ff0877ac */ /* 0x000ea40008000a00 */
[----:B--2---:R-:W-:-:S04]  /*09d0*/  IADD3 R4, P0, PT, R128, UR8, RZ ;  /* 0x0000000880047c10 */ /* 0x004fc8000ff1e0ff */
[----:B---34-:R-:W-:-:S09]  /*09e0*/  IADD3.X R5, PT, PT, R129, UR9, RZ, P0, !PT ;  /* 0x0000000981057c10 */ /* 0x018fd200087fe4ff */
.L_x_24567:
[----:B------:R-:W2:Y:S02]  /*09f0*/  LDG.E.CONSTANT R129, desc[UR6][R4.64] ;  /* 0x0000000604817981 */ /* 0x000ea4000c1e9900 */
[----:B--2---:R-:W-:-:S03]  /*0a00*/  IMAD.WIDE R128, R129, UR11, R158 ;  /* 0x0000000b81807c25 */ /* 0x004fc6000f8e029e */
[----:B------:R-:W-:-:S04]  /*0a10*/  LEA R160, P0, R128, UR12, 0x2 ;  /* 0x0000000c80a07c11 */ /* 0x000fc8000f8010ff */
[----:B------:R-:W-:-:S05]  /*0a20*/  LEA.HI.X R161, R128, UR13, R129, 0x2, P0 ;  /* 0x0000000d80a17c11 */ /* 0x000fca00080f1481 */
[----:B------:R-:W2:Y:S04]  /*0a30*/  LDG.E.128.CONSTANT R136, desc[UR6][R160.64+0x200] ;  /* 0x00020006a0887981 */ /* 0x000ea8000c1e9d00 */
[----:B------:R-:W1:Y:S04]  /*0a40*/  LDG.E.128.CONSTANT R140, desc[UR6][R160.64] ;  /* 0x00000006a08c7981 */ /* 0x000e68000c1e9d00 */
[----:B------:R-:W3:Y:S04]  /*0a50*/  LDG.E.128.CONSTANT R144, desc[UR6][R160.64+0x400] ;  /* 0x00040006a0907981 */ /* 0x000ee8000c1e9d00 */
[----:B------:R-:W4:Y:S04]  /*0a60*/  LDG.E.128.CONSTANT R128, desc[UR6][R160.64+0x600] ;  /* 0x00060006a0807981 */ /* 0x000f28000c1e9d00 */
[----:B------:R-:W5:Y:S01]  /*0a70*/  LDG.E.128.CONSTANT R132, desc[UR6][R160.64+0x800] ;  /* 0x00080006a0847981 */ /* 0x000f62000c1e9d00 */
[----:B--2---:R-:W-:Y:S01]  /*0a80*/  FMUL.FTZ R149, R120, R136 ;  /* 0x0000008878957220 */ /* 0x004fe20000410000 */
[----:B------:R-:W-:Y:S01]  /*0a90*/  FMUL.FTZ R136, R121, R137 ;  /* 0x0000008979887220 */ /* 0x000fe20000410000 */
[----:B------:R-:W-:Y:S01]  /*0aa0*/  FMUL.FTZ R137, R122, R138 ;  /* 0x0000008a7a897220 */ /* 0x000fe20000410000 */
[----:B------:R-:W-:Y:S01]  /*0ab0*/  FMUL.FTZ R138, R123, R139 ;  /* 0x0000008b7b8a7220 */ /* 0x000fe20000410000 */
[----:B-1----:R-:W-:Y:S01]  /*0ac0*/  FFMA.FTZ R149, R124, R140, R149 ;  /* 0x0000008c7c957223 */ /* 0x002fe20000010095 */
        /* <DEDUP_REMOVED lines=10> */
[----:B------:R-:W2:Y:S04]  /*0b70*/  LDG.E.128.CONSTANT R144, desc[UR6][R160.64+0xc00] ;  /* 0x000c0006a0907981 */ /* 0x000ea8000c1e9d00 */
[----:B------:R-:W3:Y:S01]  /*0b80*/  LDG.E.128.CONSTANT R136, desc[UR6][R160.64+0xa00] ;  /* 0x000a0006a0887981 */ /* 0x000ee2000c1e9d00 */
[----:B------:R-:W-:Y:S01]  /*0b90*/  FFMA.FTZ R150, R115, R131, R140 ;  /* 0x0000008373967223 */ /* 0x000fe2000001008c */
[----:B-----5:R-:W-:-:S02]  /*0ba0*/  FFMA.FTZ R149, R108, R132, R149 ;  /* 0x000000846c957223 */ /* 0x020fc40000010095 */
[----:B------:R-:W4:Y:S01]  /*0bb0*/  LDG.E.128.CONSTANT R128, desc[UR6][R160.64+0xe00] ;  /* 0x000e0006a0807981 */ /* 0x000f22000c1e9d00 */
[----:B------:R-:W-:-:S03]  /*0bc0*/  FFMA.FTZ R148, R109, R133, R148 ;  /* 0x000000856d947223 */ /* 0x000fc60000010094 */
[----:B------:R-:W5:Y:S01]  /*0bd0*/  LDG.E.128.CONSTANT R140, desc[UR6][R160.64+0x1000] ;  /* 0x00100006a08c7981 */ /* 0x000f62000c1e9d00 */
[----:B------:R-:W-:Y:S01]  /*0be0*/  FFMA.FTZ R151, R110, R134, R151 ;  /* 0x000000866e977223 */ /* 0x000fe20000010097 */
[----:B------:R-:W-:Y:S02]  /*0bf0*/  FFMA.FTZ R150, R111, R135, R150 ;  /* 0x000000876f967223 */ /* 0x000fe40000010096 */
[----:B------:R-:W5:Y:S01]  /*0c00*/  LDG.E.128.CONSTANT R132, desc[UR6][R160.64+0x1200] ;  /* 0x00120006a0847981 */ /* 0x000f62000c1e9d00 */
[----:B---3--:R-:W-:Y:S01]  /*0c10*/  FFMA.FTZ R149, R104, R136, R149 ;  /* 0x0000008868957223 */ /* 0x008fe20000010095 */
[----:B------:R-:W-:Y:S01]  /*0c20*/  FFMA.FTZ R148, R105, R137, R148 ;  /* 0x0000008969947223 */ /* 0x000fe20000010094 */
[----:B------:R-:W-:Y:S01]  /*0c30*/  FFMA.FTZ R151, R106, R138, R151 ;  /* 0x0000008a6a977223 */ /* 0x000fe20000010097 */
[----:B------:R-:W-:Y:S01]  /*0c40*/  FFMA.FTZ R150, R107, R139, R150 ;  /* 0x0000008b6b967223 */ /* 0x000fe20000010096 */
[----:B--2---:R-:W-:Y:S01]  /*0c50*/  FFMA.FTZ R149, R100, R144, R149 ;  /* 0x0000009064957223 */ /* 0x004fe20000010095 */
[----:B------:R-:W-:Y:S01]  /*0c60*/  FFMA.FTZ R148, R101, R145, R148 ;  /* 0x0000009165947223 */ /* 0x000fe20000010094 */
[----:B------:R-:W-:Y:S01]  /*0c70*/  FFMA.FTZ R151, R102, R146, R151 ;  /* 0x0000009266977223 */ /* 0x000fe20000010097 */
[----:B------:R-:W-:Y:S01]  /*0c80*/  FFMA.FTZ R150, R103, R147, R150 ;  /* 0x0000009367967223 */ /* 0x000fe20000010096 */
[----:B------:R-:W2:Y:S01]  /*0c90*/  LDG.E.128.CONSTANT R136, desc[UR6][R160.64+0x1800] ;  /* 0x00180006a0887981 */ /* 0x000ea2000c1e9d00 */
[----:B----4-:R-:W-:-:S03]  /*0ca0*/  FFMA.FTZ R149, R96, R128, R149 ;  /* 0x0000008060957223 */ /* 0x010fc60000010095 */
[----:B------:R-:W3:Y:S01]  /*0cb0*/  LDG.E.128.CONSTANT R144, desc[UR6][R160.64+0x1400] ;  /* 0x00140006a0907981 */ /* 0x000ee2000c1e9d00 */
[----:B------:R-:W-:Y:S01]  /*0cc0*/  FFMA.FTZ R148, R97, R129, R148 ;  /* 0x0000008161947223 */ /* 0x000fe20000010094 */
[----:B------:R-:W-:Y:S01]  /*0cd0*/  FFMA.FTZ R151, R98, R130, R151 ;  /* 0x0000008262977223 */ /* 0x000fe20000010097 */
[----:B------:R-:W-:Y:S02]  /*0ce0*/  FFMA.FTZ R150, R99, R131, R150 ;  /* 0x0000008363967223 */ /* 0x000fe40000010096 */
[----:B------:R-:W4:Y:S01]  /*0cf0*/  LDG.E.128.CONSTANT R128, desc[UR6][R160.64+0x1600] ;  /* 0x00160006a0807981 */ /* 0x000f22000c1e9d00 */
        /* <DEDUP_REMOVED lines=8> */
[----:B------:R-:W5:Y:S04]  /*0d80*/  LDG.E.128.CONSTANT R140, desc[UR6][R160.64+0x2000] ;  /* 0x00200006a08c7981 */ /* 0x000f68000c1e9d00 */
[----:B------:R-:W5:Y:S01]  /*0d90*/  LDG.E.128.CONSTANT R132, desc[UR6][R160.64+0x1a00] ;  /* 0x001a0006a0847981 */ /* 0x000f62000c1e9d00 */
        /* <DEDUP_REMOVED lines=10> */
[----:B--2---:R-:W-:Y:S01]  /*0e40*/  FFMA.FTZ R149, R76, R136, R149 ;  /* 0x000000884c957223 */ /* 0x004fe20000010095 */
[----:B------:R-:W-:Y:S01]  /*0e50*/  FFMA.FTZ R148, R77, R137, R148 ;  /* 0x000000894d947223 */ /* 0x000fe20000010094 */
[----:B------:R-:W-:Y:S01]  /*0e60*/  FFMA.FTZ R151, R78, R138, R151 ;  /* 0x0000008a4e977223 */ /* 0x000fe20000010097 */
[----:B------:R-:W-:-:S02]  /*0e70*/  FFMA.FTZ R150, R79, R139, R150 ;  /* 0x0000008b4f967223 */ /* 0x000fc40000010096 */
[----:B------:R-:W2:Y:S01]  /*0e80*/  LDG.E.128.CONSTANT R136, desc[UR6][R160.64+0x2800] ;  /* 0x00280006a0887981 */ /* 0x000ea2000c1e9d00 */
[----:B-----5:R-:W-:Y:S01]  /*0e90*/  FFMA.FTZ R149, R72, R132, R149 ;  /* 0x0000008448957223 */ /* 0x020fe20000010095 */
[----:B------:R-:W-:Y:S01]  /*0ea0*/  FFMA.FTZ R148, R73, R133, R148 ;  /* 0x0000008549947223 */ /* 0x000fe20000010094 */
[----:B------:R-:W-:Y:S01]  /*0eb0*/  FFMA.FTZ R151, R74, R134, R151 ;  /* 0x000000864a977223 */ /* 0x000fe20000010097 */
[----:B------:R-:W-:Y:S02]  /*0ec0*/  FFMA.FTZ R150, R75, R135, R150 ;  /* 0x000000874b967223 */ /* 0x000fe40000010096 */
        /* <DEDUP_REMOVED lines=11> */
[----:B------:R-:W-:Y:S01]  /*0f80*/  FFMA.FTZ R149, R60, R140, R149 ;  /* 0x0000008c3c957223 */ /* 0x000fe20000010095 */
        /* <DEDUP_REMOVED lines=29> */
[----:B------:R-:W-:Y:S01]  /*1160*/  FFMA.FTZ R149, R36, R140, R149 ;  /* 0x0000008c24957223 */ /* 0x000fe20000010095 */
[----:B------:R-:W-:Y:S01]  /*1170*/  FFMA.FTZ R148, R37, R141, R148 ;  /* 0x0000008d25947223 */ /* 0x000fe20000010094 */
[----:B------:R-:W-:Y:S01]  /*1180*/  FFMA.FTZ R151, R38, R142, R151 ;  /* 0x0000008e26977223 */ /* 0x000fe20000010097 */
[----:B------:R-:W-:-:S02]  /*1190*/  FFMA.FTZ R150, R39, R143, R150 ;  /* 0x0000008f27967223 */ /* 0x000fc40000010096 */
[----:B------:R-:W2:Y:S01]  /*11a0*/  LDG.E.128.CONSTANT R140, desc[UR6][R160.64+0x3600] ;  /* 0x00360006a08c7981 */ /* 0x000ea2000c1e9d00 */
[----:B---3--:R-:W-:Y:S01]  /*11b0*/  FFMA.FTZ R149, R32, R144, R149 ;  /* 0x0000009020957223 */ /* 0x008fe20000010095 */
[----:B------:R-:W-:Y:S01]  /*11c0*/  FFMA.FTZ R148, R33, R145, R148 ;  /* 0x0000009121947223 */ /* 0x000fe20000010094 */
[----:B------:R-:W-:Y:S01]  /*11d0*/  FFMA.FTZ R151, R34, R146, R151 ;  /* 0x0000009222977223 */ /* 0x000fe20000010097 */
[----:B------:R-:W-:Y:S02]  /*11e0*/  FFMA.FTZ R162, R35, R147, R150 ;  /* 0x0000009323a27223 */ /* 0x000fe40000010096 */
[----:B------:R-:W0:Y:S01]  /*11f0*/  LDG.E.128.CONSTANT R144, desc[UR6][R160.64+0x3800] ;  /* 0x00380006a0907981 */ /* 0x000e22000c1e9d00 */
[----:B----4-:R-:W-:Y:S01]  /*1200*/  FFMA.FTZ R163, R28, R128, R149 ;  /* 0x000000801ca37223 */ /* 0x010fe20000010095 */
[----:B------:R-:W-:Y:S01]  /*1210*/  FFMA.FTZ R128, R29, R129, R148 ;  /* 0x000000811d807223 */ /* 0x000fe20000010094 */
[----:B------:R-:W-:Y:S02]  /*1220*/  FFMA.FTZ R129, R30, R130, R151 ;  /* 0x000000821e817223 */ /* 0x000fe40000010097 */
[----:B------:R-:W3:Y:S01]  /*1230*/  LDG.E.128.CONSTANT R148, desc[UR6][R160.64+0x3a00] ;  /* 0x003a0006a0947981 */ /* 0x000ee2000c1e9d00 */
[----:B-----5:R-:W-:Y:S01]  /*1240*/  FFMA.FTZ R128, R25, R133, R128 ;  /* 0x0000008519807223 */ /* 0x020fe20000010080 */
[----:B------:R-:W-:-:S03]  /*1250*/  FFMA.FTZ R163, R24, R132, R163 ;  /* 0x0000008418a37223 */ /* 0x000fc600000100a3 */
[----:B--2---:R-:W-:Y:S01]  /*1260*/  FFMA.FTZ R128, R21, R137, R128 ;  /* 0x0000008915807223 */ /* 0x004fe20000010080 */
[----:B------:R-:W-:Y:S01]  /*1270*/  FFMA.FTZ R162, R31, R131, R162 ;  /* 0x000000831fa27223 */ /* 0x000fe200000100a2 */
[----:B------:R-:W-:Y:S02]  /*1280*/  FFMA.FTZ R129, R26, R134, R129 ;  /* 0x000000861a817223 */ /* 0x000fe40000010081 */
[----:B------:R-:W-:Y:S01]  /*1290*/  FFMA.FTZ R128, R17, R141, R128 ;  /* 0x0000008d11807223 */ /* 0x000fe20000010080 */
[----:B------:R-:W-:Y:S01]  /*12a0*/  FFMA.FTZ R163, R20, R136, R163 ;  /* 0x0000008814a37223 */ /* 0x000fe200000100a3 */
[----:B------:R-:W-:Y:S01]  /*12b0*/  FFMA.FTZ R162, R27, R135, R162 ;  /* 0x000000871ba27223 */ /* 0x000fe200000100a2 */
[----:B------:R-:W-:Y:S02]  /*12c0*/  FFMA.FTZ R129, R22, R138, R129 ;  /* 0x0000008a16817223 */ /* 0x000fe40000010081 */
[----:B------:R-:W-:Y:S01]  /*12d0*/  FFMA.FTZ R163, R16, R140, R163 ;  /* 0x0000008c10a37223 */ /* 0x000fe200000100a3 */
[----:B------:R-:W-:Y:S01]  /*12e0*/  FFMA.FTZ R162, R23, R139, R162 ;  /* 0x0000008b17a27223 */ /* 0x000fe200000100a2 */
[----:B------:R-:W-:Y:S01]  /*12f0*/  FFMA.FTZ R129, R18, R142, R129 ;  /* 0x0000008e12817223 */ /* 0x000fe20000010081 */
[----:B------:R-:W-:-:S02]  /*1300*/  IADD3 R130, PT, PT, R153, 0x1, RZ ;  /* 0x0000000199827810 */ /* 0x000fc40007ffe0ff */
[----:B------:R-:W-:Y:S02]  /*1310*/  FFMA.FTZ R162, R19, R143, R162 ;  /* 0x0000008f13a27223 */ /* 0x000fe400000100a2 */
[----:B------:R-:W-:Y:S02]  /*1320*/  I2FP.F32.S32 R131, R130 ;  /* 0x0000008200837245 */ /* 0x000fe40000201400 */
[----:B------:R-:W-:-:S03]  /*1330*/  LEA R133, R0, 0x10, 0x4 ;  /* 0x0000001000857811 */ /* 0x000fc600078e20ff */
[----:B------:R-:W-:Y:S01]  /*1340*/  FMUL.FTZ R131, R131, R156 ;  /* 0x0000009c83837220 */ /* 0x000fe20000410000 */
[----:B------:R-:W-:-:S04]  /*1350*/  IADD3 R155, PT, PT, R155, 0x4, RZ ;  /* 0x000000049b9b7810 */ /* 0x000fc80007ffe0ff */
[----:B------:R-:W-:Y:S02]  /*1360*/  FSEL R131, R131, RZ, P3 ;  /* 0x000000ff83837208 */ /* 0x000fe40001800000 */
[----:B------:R-:W-:Y:S02]  /*1370*/  IADD3 R4, P2, PT, R4, 0x10, RZ ;  /* 0x0000001004047810 */ /* 0x000fe40007f5e0ff */
[----:B------:R-:W-:Y:S02]  /*1380*/  IADD3 R153, PT, PT, R153, 0x80, RZ ;  /* 0x0000008099997810 */ /* 0x000fe40007ffe0ff */
[----:B------:R-:W-:Y:S01]  /*1390*/  IADD3.X R5, PT, PT, RZ, R5, RZ, P2, !PT ;  /* 0x00000005ff057210 */ /* 0x000fe200017fe4ff */
[----:B0-----:R-:W-:Y:S01]  /*13a0*/  FFMA.FTZ R128, R13, R145, R128 ;  /* 0x000000910d807223 */ /* 0x001fe20000010080 */
[----:B------:R-:W-:-:S03]  /*13b0*/  FFMA.FTZ R163, R12, R144, R163 ;  /* 0x000000900ca37223 */ /* 0x000fc600000100a3 */
[----:B---3--:R-:W-:Y:S01]  /*13c0*/  FFMA.FTZ R149, R9, R149, R128 ;  /* 0x0000009509957223 */ /* 0x008fe20000010080 */
[----:B------:R-:W-:Y:S01]  /*13d0*/  IADD3 R128, PT, PT, R6, -0x1, RZ ;  /* 0xffffffff06807810 */ /* 0x000fe20007ffe0ff */
[----:B------:R-:W-:Y:S01]  /*13e0*/  FFMA.FTZ R129, R14, R146, R129 ;  /* 0x000000920e817223 */ /* 0x000fe20000010081 */
[----:B------:R-:W-:Y:S02]  /*13f0*/  FFMA.FTZ R148, R8, R148, R163 ;  /* 0x0000009408947223 */ /* 0x000fe400000100a3 */
[----:B------:R-:W-:Y:S02]  /*1400*/  ISETP.GE.U32.AND P0, PT, R128, R157, PT ;  /* 0x0000009d8000720c */ /* 0x000fe40003f06070 */
[----:B------:R-:W-:Y:S01]  /*1410*/  IADD3 R128, PT, PT, R157, 0x1f, RZ ;  /* 0x0000001f9d807810 */ /* 0x000fe20007ffe0ff */
[----:B------:R-:W-:Y:S01]  /*1420*/  FFMA.FTZ R162, R15, R147, R162 ;  /* 0x000000930fa27223 */ /* 0x000fe200000100a2 */
[----:B------:R-:W-:Y:S01]  /*1430*/  FFMA.FTZ R129, R10, R150, R129 ;  /* 0x000000960a817223 */ /* 0x000fe20000010081 */
[----:B------:R-:W-:Y:S01]  /*1440*/  FADD.FTZ R148, R148, R149 ;  /* 0x0000009594947221 */ /* 0x000fe20000010000 */
[----:B------:R-:W-:Y:S01]  /*1450*/  SHF.R.U32.HI R128, RZ, 0x5, R128 ;  /* 0x00000005ff807819 */ /* 0x000fe20000011680 */
[----:B------:R-:W-:-:S02]  /*1460*/  FFMA.FTZ R151, R11, R151, R162 ;  /* 0x000000970b977223 */ /* 0x000fc400000100a2 */
[----:B------:R-:W-:Y:S01]  /*1470*/  FADD.FTZ R148, R129, R148 ;  /* 0x0000009481947221 */ /* 0x000fe20000010000 */
[----:B------:R-:W-:-:S03]  /*1480*/  VIMNMX.U32 R128, PT, PT, R128, R133, PT ;  /* 0x0000008580807248 */ /* 0x000fc60003fe0000 */
[----:B------:R-:W-:Y:S01]  /*1490*/  FADD.FTZ R148, R151, R148 ;  /* 0x0000009497947221 */ /* 0x000fe20000010000 */
[----:B------:R-:W-:-:S03]  /*14a0*/  ISETP.GE.U32.AND P1, PT, R155, R128, PT ;  /* 0x000000809b00720c */ /* 0x000fc60003f26070 */
[----:B------:R-:W-:-:S05]  /*14b0*/  FFMA.FTZ R131, R148, UR14, R131 ;  /* 0x0000000e94837c23 */ /* 0x000fca0008010083 */
[C---:B------:R-:W-:Y:S02]  /*14c0*/  FSEL R129, R131.reuse, RZ, !P0 ;  /* 0x000000ff83817208 */ /* 0x040fe40004000000 */
[----:B------:R-:W-:Y:S02]  /*14d0*/  @!P0 FMNMX.FTZ R154, R131, R154, !PT ;  /* 0x0000009a839a8209 */ /* 0x000fe40007810000 */
[----:B------:R-:W-:Y:S01]  /*14e0*/  IADD3 R6, PT, PT, R6, 0x80, RZ ;  /* 0x0000008006067810 */ /* 0x000fe20007ffe0ff */
[----:B------:R0:W-:Y:S02]  /*14f0*/  STS [R152], R129 ;  /* 0x0000008198007388 */ /* 0x0001e40000000800 */
[----:B0-----:R-:W-:Y:S01]  /*1500*/  IADD3 R152, PT, PT, R152, 0x200, RZ ;  /* 0x0000020098987810 */ /* 0x001fe20007ffe0ff */
[----:B------:R-:W-:Y:S06]  /*1510*/  @!P1 BRA `(.L_x_24567) ;  /* 0xfffffff400349947 */ /* 0x000fec000383ffff */
.L_x_24566:
[----:B------:R-:W-:Y:S05]  /*1520*/  BSYNC.RECONVERGENT B0 ;  /* 0x0000000000007941 */ /* 0x000fea0003800200 */
.L_x_24565:
[----:B------:R-:W1:Y:S01]  /*1530*/  SHFL.BFLY PT, R5, R154, 0x10, 0x1f ;  /* 0x0e001f009a057f89 */ /* 0x000e6200000e0000 */
[----:B------:R-:W2:Y:S01]  /*1540*/  S2UR UR16, SR_CgaCtaId ;  /* 0x00000000001079c3 */ /* 0x000ea20000008800 */
[----:B------:R-:W-:Y:S01]  /*1550*/  UMOV UR5, 0x400 ;  /* 0x0000040000057882 */ /* 0x000fe20000000000 */
[----:B------:R-:W-:Y:S01]  /*1560*/  IADD3 R155, PT, PT, R157, 0x1f, RZ ;  /* 0x0000001f9d9b7810 */ /* 0x000fe20007ffe0ff */
[----:B------:R-:W3:Y:S01]  /*1570*/  S2R R6, SR_TID.X ;  /* 0x0000000000067919 */ /* 0x000ee20000002100 */
[----:B------:R-:W-:Y:S01]  /*1580*/  UIADD3 UR4, UPT, UPT, UR5, 0x1e0, URZ ;  /* 0x000001e005047890 */ /* 0x000fe2000fffe0ff */
[----:B------:R-:W-:Y:S01]  /*1590*/  BSSY.RECONVERGENT B0, `(.L_x_24568) ;  /* 0x0000105000007945 */ /* 0x000fe20003800200 */
[----:B------:R-:W-:Y:S02]  /*15a0*/  SHF.R.U32.HI R155, RZ, 0x5, R155 ;  /* 0x00000005ff9b7819 */ /* 0x000fe4000001169b */
[----:B-1----:R-:W-:Y:S01]  /*15b0*/  FMNMX.FTZ R5, R5, R154, !PT ;  /* 0x0000009a05057209 */ /* 0x002fe20007810000 */
[----:B--2---:R-:W-:-:S04]  /*15c0*/  ULEA UR4, UR16, UR4, 0x18 ;  /* 0x0000000410047291 */ /* 0x004fc8000f8ec0ff */
[----:B------:R-:W0:Y:S02]  /*15d0*/  SHFL.BFLY PT, R4, R5, 0x8, 0x1f ;  /* 0x0d001f0005047f89 */ /* 0x000e2400000e0000 */
[----:B0-----:R-:W-:Y:S02]  /*15e0*/  FMNMX.FTZ R8, R5, R4, !PT ;  /* 0x0000000405087209 */ /* 0x001fe40007810000 */
[----:B---3--:R-:W-:-:S03]  /*15f0*/  LOP3.LUT P0, R4, R6, 0x1f, RZ, 0xc0, !PT ;  /* 0x0000001f06047812 */ /* 0x008fc6000780c0ff */
[----:B------:R-:W0:Y:S01]  /*1600*/  SHFL.BFLY PT, R9, R8, 0x4, 0x1f ;  /* 0x0c801f0008097f89 */ /* 0x000e2200000e0000 */
[C---:B------:R-:W-:Y:S02]  /*1610*/  ISETP.GT.U32.AND P1, PT, R4.reuse, 0x3, PT ;  /* 0x000000030400780c */ /* 0x040fe40003f24070 */
[----:B------:R-:W-:Y:S02]  /*1620*/  LEA R13, R4, UR4, 0x2 ;  /* 0x00000004040d7c11 */ /* 0x000fe4000f8e10ff */
[----:B0-----:R-:W-:Y:S02]  /*1630*/  FMNMX.FTZ R10, R8, R9, !PT ;  /* 0x00000009080a7209 */ /* 0x001fe40007810000 */
[----:B------:R-:W-:-:S03]  /*1640*/  MOV R8, 0xff7fffff ;  /* 0xff7fffff00087802 */ /* 0x000fc60000000f00 */
[----:B------:R-:W0:Y:S02]  /*1650*/  SHFL.BFLY PT, R9, R10, 0x2, 0x1f ;  /* 0x0c401f000a097f89 */ /* 0x000e2400000e0000 */
[----:B0-----:R-:W-:Y:S02]  /*1660*/  FMNMX.FTZ R11, R10, R9, !PT ;  /* 0x000000090a0b7209 */ /* 0x001fe40007810000 */
[----:B------:R-:W-:-:S03]  /*1670*/  SHF.R.U32.HI R9, RZ, 0x5, R6 ;  /* 0x00000005ff097819 */ /* 0x000fc60000011606 */
[----:B------:R-:W0:Y:S01]  /*1680*/  SHFL.BFLY PT, R12, R11, 0x1, 0x1f ;  /* 0x0c201f000b0c7f89 */ /* 0x000e2200000e0000 */
[----:B------:R-:W-:Y:S02]  /*1690*/  LEA R10, R9, UR4, 0x2 ;  /* 0x00000004090a7c11 */ /* 0x000fe4000f8e10ff */
[----:B0-----:R-:W-:Y:S02]  /*16a0*/  FMNMX.FTZ R15, R11, R12, !PT ;  /* 0x0000000c0b0f7209 */ /* 0x001fe40007810000 */
[----:B------:R-:W-:-:S03]  /*16b0*/  LEA R12, R0, 0x10, 0x4 ;  /* 0x00000010000c7811 */ /* 0x000fc600078e20ff */
[----:B------:R-:W-:Y:S01]  /*16c0*/  @!P0 STS [R10], R15 ;  /* 0x0000000f0a008388 */ /* 0x000fe20000000800 */
[----:B------:R-:W-:Y:S06]  /*16d0*/  BAR.SYNC.DEFER_BLOCKING 0x0 ;  /* 0x0000000000007b1d */ /* 0x000fec0000010000 */
[----:B------:R-:W0:Y:S04]  /*16e0*/  @!P1 LDS R8, [R13] ;  /* 0x000000000d089984 */ /* 0x000e280000000800 */
[----:B0-----:R-:W0:Y:S02]  /*16f0*/  SHFL.BFLY PT, R5, R8, 0x2, 0x1f ;  /* 0x0c401f0008057f89 */ /* 0x001e2400000e0000 */
[----:B0-----:R-:W-:-:S02]  /*1700*/  FMNMX.FTZ R11, R5, R8, !PT ;  /* 0x00000008050b7209 */ /* 0x001fc40007810000 */
[----:B------:R-:W-:Y:S02]  /*1710*/  VIMNMX.U32 R5, PT, PT, R155, R12, PT ;  /* 0x0000000c9b057248 */ /* 0x000fe40003fe0000 */
[C---:B------:R-:W-:Y:S01]  /*1720*/  SHF.L.U32 R12, R0.reuse, 0x9, RZ ;  /* 0x00000009000c7819 */ /* 0x040fe200000006ff */
[----:B------:R-:W0:Y:S02]  /*1730*/  SHFL.BFLY PT, R14, R11, 0x1, 0x1f ;  /* 0x0c201f000b0e7f89 */ /* 0x000e2400000e0000 */
[----:B------:R-:W-:-:S05]  /*1740*/  IMAD R15, R0, -0x10, R5 ;  /* 0xfffffff0000f7824 */ /* 0x000fca00078e0205 */
[----:B------:R-:W-:-:S04]  /*1750*/  LEA R16, R15, R12, 0x5 ;  /* 0x0000000c0f107211 */ /* 0x000fc800078e28ff */
[----:B------:R-:W-:Y:S01]  /*1760*/  VIMNMX R15, PT, PT, R157, R16, PT ;  /* 0x000000109d0f7248 */ /* 0x000fe20003fe0100 */
[----:B------:R-:W-:Y:S01]  /*1770*/  HFMA2 R16, -RZ, RZ, 0, 0 ;  /* 0x00000000ff107431 */ /* 0x000fe200000001ff */
[----:B0-----:R-:W-:Y:S02]  /*1780*/  FMNMX.FTZ R14, R11, R14, !PT ;  /* 0x0000000e0b0e7209 */ /* 0x001fe40007810000 */
[----:B------:R-:W-:-:S03]  /*1790*/  IADD3 R11, PT, PT, -R12, R15, RZ ;  /* 0x0000000f0c0b7210 */ /* 0x000fc60007ffe1ff */
[----:B------:R0:W1:Y:S01]  /*17a0*/  SHFL.IDX PT, R8, R14, RZ, 0x1f ;  /* 0x00001fff0e087589 */ /* 0x00006200000e0000 */
[----:B------:R-:W-:-:S13]  /*17b0*/  ISETP.GE.AND P2, PT, R6, R11, PT ;  /* 0x0000000b0600720c */ /* 0x000fda0003f46270 */
[----:B0-----:R-:W-:Y:S05]  /*17c0*/  @P2 BRA `(.L_x_24569) ;  /* 0x0000000c00842947 */ /* 0x001fea0003800000 */
        /* <DEDUP_REMOVED lines=18> */
.L_x_24572:
[----:B------:R-:W1:Y:S01]  /*18f0*/  LDS R19, [R17] ;  /* 0x0000000011137984 */ /* 0x000e620000000800 */
[----:B------:R-:W-:Y:S02]  /*1900*/  IADD3 R18, PT, PT, R18, 0x1, RZ ;  /* 0x0000000112127810 */ /* 0x000fe40007ffe0ff */
[----:B------:R-:W-:Y:S02]  /*1910*/  IADD3 R14, PT, PT, R14, 0x80, RZ ;  /* 0x000000800e0e7810 */ /* 0x000fe40007ffe0ff */
[----:B------:R-:W-:Y:S01]  /*1920*/  ISETP.NE.AND P0, PT, R18, RZ, PT ;  /* 0x000000ff1200720c */ /* 0x000fe20003f05270 */
[----:B-1----:R-:W-:-:S04]  /*1930*/  FADD.FTZ R19, -R8, R19 ;  /* 0x0000001308137221 */ /* 0x002fc80000010100 */
[----:B------:R-:W-:-:S06]  /*1940*/  FMUL.FTZ R19, R19, 1.4426950216293334961 ;  /* 0x3fb8aa3b13137820 */ /* 0x000fcc0000410000 */
[----:B------:R-:W0:Y:S02]  /*1950*/  MUFU.EX2 R19, R19 ;  /* 0x0000001300137308 */ /* 0x000e240000000800 */
[----:B0-----:R0:W-:Y:S01]  /*1960*/  STS [R17], R19 ;  /* 0x0000001311007388 */ /* 0x0011e20000000800 */
[----:B------:R-:W-:Y:S01]  /*1970*/  FADD.FTZ R16, R19, R16 ;  /* 0x0000001013107221 */ /* 0x000fe20000010000 */
[----:B0-----:R-:W-:Y:S01]  /*1980*/  IADD3 R17, PT, PT, R17, 0x200, RZ ;  /* 0x0000020011117810 */ /* 0x001fe20007ffe0ff */
[----:B------:R-:W-:Y:S06]  /*1990*/  @P0 BRA `(.L_x_24572) ;  /* 0xfffffffc00d40947 */ /* 0x000fec000383ffff */
.L_x_24571:
[----:B------:R-:W-:Y:S05]  /*19a0*/  BSYNC.RECONVERGENT B1 ;  /* 0x0000000000017941 */ /* 0x000fea0003800200 */
.L_x_24570:
        /* <DEDUP_REMOVED lines=12> */
.L_x_24575:
        /* <DEDUP_REMOVED lines=19> */
[----:B------:R-:W-:Y:S02]  /*1ba0*/  FMUL.FTZ R21, R21, 1.4426950216293334961 ;  /* 0x3fb8aa3b15157820 */ /* 0x000fe40000410000 */
        /* <DEDUP_REMOVED lines=8> */
[C---:B------:R-:W-:Y:S01]  /*1c30*/  FADD.FTZ R29, -R8.reuse, R29 ;  /* 0x0000001d081d7221 */ /* 0x040fe20000010100 */
[----:B------:R-:W4:Y:S01]  /*1c40*/  MUFU.EX2 R23, R23 ;  /* 0x0000001700177308 */ /* 0x000f220000000800 */
[----:B------:R-:W0:Y:S01]  /*1c50*/  LDS R49, [R17+0x1a00] ;  /* 0x001a000011317984 */ /* 0x000e220000000800 */
        /* <DEDUP_REMOVED lines=21> */
[----:B-1----:R-:W-:Y:S01]  /*1db0*/  FADD.FTZ R41, -R8, R41 ;  /* 0x0000002908297221 */ /* 0x002fe20000010100 */
[----:B------:R-:W1:Y:S01]  /*1dc0*/  MUFU.EX2 R35, R35 ;  /* 0x0000002300237308 */ /* 0x000e620000000800 */
[----:B------:R-:W-:Y:S01]  /*1dd0*/  FMUL.FTZ R39, R39, 1.4426950216293334961 ;  /* 0x3fb8aa3b27277820 */ /* 0x000fe20000410000 */
[----:B---3--:R-:W-:Y:S01]  /*1de0*/  FADD.FTZ R16, R16, R29 ;  /* 0x0000001d10107221 */ /* 0x008fe20000010000 */
[----:B0-----:R-:W-:Y:S01]  /*1df0*/  FADD.FTZ R43, -R8, R43 ;  /* 0x0000002b082b7221 */ /* 0x001fe20000010100 */
[----:B------:R-:W0:Y:S01]  /*1e00*/  MUFU.EX2 R37, R37 ;  /* 0x0000002500257308 */ /* 0x000e220000000800 */
        /* <DEDUP_REMOVED lines=42> */
.L_x_24574:
[----:B------:R-:W-:Y:S05]  /*20b0*/  BSYNC.RECONVERGENT B1 ;  /* 0x0000000000017941 */ /* 0x000fea0003800200 */
.L_x_24573:
        /* <DEDUP_REMOVED lines=55> */
.L_x_24577:
[----:B------:R-:W-:Y:S05]  /*2430*/  BSYNC.RECONVERGENT B1 ;  /* 0x0000000000017941 */ /* 0x000fea0003800200 */
.L_x_24576:
        /* <DEDUP_REMOVED lines=26> */
.L_x_24569:
[----:B------:R-:W-:Y:S05]  /*25e0*/  BSYNC.RECONVERGENT B0 ;  /* 0x0000000000007941 */ /* 0x000fea0003800200 */
.L_x_24568:
        /* <DEDUP_REMOVED lines=21> */
[----:B------:R-:W-:Y:S01]  /*2740*/  LOP3.LUT R10, RZ, R6, RZ, 0x33, !PT ;  /* 0x00000006ff0a7212 */ /* 0x000fe200078e33ff */
[----:B--2---:R-:W-:Y:S01]  /*2750*/  FADD.FTZ R13, R39, 9.9999999747524270788e-07 ;  /* 0x358637bd270d7421 */ /* 0x004fe20000010000 */
[----:B------:R-:W-:Y:S02]  /*2760*/  BSSY.RECONVERGENT B1, `(.L_x_24580) ;  /* 0x0000019000017945 */ /* 0x000fe40003800200 */
[----:B------:R-:W-:Y:S01]  /*2770*/  IADD3 R15, PT, PT, R15, R10, RZ ;  /* 0x0000000a0f0f7210 */ /* 0x000fe20007ffe0ff */
[----:B------:R2:W3:Y:S03]  /*2780*/  MUFU.RCP R38, R13 ;  /* 0x0000000d00267308 */ /* 0x0004e60000001000 */
[----:B------:R-:W-:Y:S02]  /*2790*/  LOP3.LUT R10, R15, 0x180, RZ, 0xc0, !PT ;  /* 0x000001800f0a7812 */ /* 0x000fe400078ec0ff */
[----:B------:R-:W-:-:S02]  /*27a0*/  IADD3 R14, PT, PT, -R12, R15, RZ ;  /* 0x0000000f0c0e7210 */ /* 0x000fc40007ffe1ff */
        /* <DEDUP_REMOVED lines=13> */
.L_x_24582:
[----:B------:R-:W2:Y:S01]  /*2880*/  LDS R13, [R14] ;  /* 0x000000000e0d7984 */ /* 0x000ea20000000800 */
[----:B------:R-:W-:-:S04]  /*2890*/  IADD3 R15, PT, PT, R15, 0x1, RZ ;  /* 0x000000010f0f7810 */ /* 0x000fc80007ffe0ff */
[----:B------:R-:W-:Y:S01]  /*28a0*/  ISETP.NE.AND P0, PT, R15, RZ, PT ;  /* 0x000000ff0f00720c */ /* 0x000fe20003f05270 */
[----:B--2---:R-:W-:-:S05]  /*28b0*/  FMUL.FTZ R13, R13, R38 ;  /* 0x000000260d0d7220 */ /* 0x004fca0000410000 */
[----:B------:R2:W-:Y:S02]  /*28c0*/  STS [R14], R13 ;  /* 0x0000000d0e007388 */ /* 0x0005e40000000800 */
[----:B--2---:R-:W-:-:S05]  /*28d0*/  IADD3 R14, PT, PT, R14, 0x200, RZ ;  /* 0x000002000e0e7810 */ /* 0x004fca0007ffe0ff */
[----:B------:R-:W-:Y:S05]  /*28e0*/  @P0 BRA `(.L_x_24582) ;  /* 0xfffffffc00e40947 */ /* 0x000fea000383ffff */
.L_x_24581:
[----:B------:R-:W-:Y:S05]  /*28f0*/  BSYNC.RECONVERGENT B1 ;  /* 0x0000000000017941 */ /* 0x000fea0003800200 */
.L_x_24580:
        /* <DEDUP_REMOVED lines=12> */
.L_x_24585:
[----:B------:R-:W2:Y:S01]  /*29c0*/  LDS R14, [R13+-0x400] ;  /* 0xfffc00000d0e7984 */ /* 0x000ea20000000800 */
[----:B------:R-:W-:-:S03]  /*29d0*/  IADD3 R10, PT, PT, R10, 0x800, RZ ;  /* 0x000008000a0a7810 */ /* 0x000fc60007ffe0ff */
[----:B------:R-:W3:Y:S01]  /*29e0*/  LDS R15, [R13+-0x200] ;  /* 0xfffe00000d0f7984 */ /* 0x000ee20000000800 */
[----:B------:R-:W-:-:S03]  /*29f0*/  ISETP.GE.AND P1, PT, R10, R41, PT ;  /* 0x000000290a00720c */ /* 0x000fc60003f26270 */
[----:B0-----:R-:W0:Y:S04]  /*2a00*/  LDS R17, [R13] ;  /* 0x000000000d117984 */ /* 0x001e280000000800 */
        /* <DEDUP_REMOVED lines=10> */
[----:B---3--:R-:W-:-:S03]  /*2ab0*/  FMUL.FTZ R16, R15, R38 ;  /* 0x000000260f107220 */ /* 0x008fc60000410000 */
[----:B------:R-:W3:Y:S01]  /*2ac0*/  LDS R34, [R13+0x1400] ;  /* 0x001400000d227984 */ /* 0x000ee20000000800 */
[----:B0-----:R-:W-:-:S03]  /*2ad0*/  FMUL.FTZ R18, R17, R38 ;  /* 0x0000002611127220 */ /* 0x001fc60000410000 */
[----:B------:R-:W0:Y:S01]  /*2ae0*/  LDS R35, [R13+0x1600] ;  /* 0x001600000d237984 */ /* 0x000e220000000800 */
        /* <DEDUP_REMOVED lines=19> */
[----:B0-----:R-:W-:-:S03]  /*2c20*/  FMUL.FTZ R18, R35, R38 ;  /* 0x0000002623127220 */ /* 0x001fc60000410000 */
        /* <DEDUP_REMOVED lines=13> */
.L_x_24584:
[----:B------:R-:W-:Y:S05]  /*2d00*/  BSYNC.RECONVERGENT B1 ;  /* 0x0000000000017941 */ /* 0x000fea0003800200 */
.L_x_24583:
[----:B------:R-:W-:Y:S01]  /*2d10*/  IADD3 R14, PT, PT, R11, -R10, RZ ;  /* 0x8000000a0b0e7210 */ /* 0x000fe20007ffe0ff */
[----:B------:R-:W-:Y:S03]  /*2d20*/  BSSY.RECONVERGENT B1, `(.L_x_24586) ;  /* 0x000001e000017945 */ /* 0x000fe60003800200 */
[----:B------:R-:W-:-:S13]  /*2d30*/  ISETP.GT.AND P1, PT, R14, 0x200, PT ;  /* 0x000002000e00780c */ /* 0x000fda0003f24270 */
[----:B------:R-:W-:Y:S05]  /*2d40*/  @!P1 BRA `(.L_x_24587) ;  /* 0x00000000006c9947 */ /* 0x000fea0003800000 */
[----:B------:R-:W2:Y:S01]  /*2d50*/  LDS R14, [R13+-0x400] ;  /* 0xfffc00000d0e7984 */ /* 0x000ea20000000800 */
[----:B------:R-:W-:Y:S02]  /*2d60*/  PLOP3.LUT P0, PT, PT, PT, PT, 0x8, 0x80 ;  /* 0x000000000080781c */ /* 0x000fe40003f0e170 */
[----:B------:R-:W-:Y:S01]  /*2d70*/  IADD3 R10, PT, PT, R10, 0x400, RZ ;  /* 0x000004000a0a7810 */ /* 0x000fe20007ffe0ff */
[----:B------:R-:W3:Y:S04]  /*2d80*/  LDS R15, [R13+-0x200] ;  /* 0xfffe00000d0f7984 */ /* 0x000ee80000000800 */
[----:B0-----:R-:W0:Y:S04]  /*2d90*/  LDS R17, [R13] ;  /* 0x000000000d117984 */ /* 0x001e280000000800 */
[----:B------:R-:W4:Y:S04]  /*2da0*/  LDS R19, [R13+0x200] ;  /* 0x000200000d137984 */ /* 0x000f280000000800 */
[----:B------:R-:W1:Y:S04]  /*2db0*/  LDS R21, [R13+0x400] ;  /* 0x000400000d157984 */ /* 0x000e680000000800 */
[----:B------:R-:W1:Y:S04]  /*2dc0*/  LDS R23, [R13+0x600] ;  /* 0x000600000d177984 */ /* 0x000e680000000800 */
[----:B------:R-:W1:Y:S04]  /*2dd0*/  LDS R25, [R13+0x800] ;  /* 0x000800000d197984 */ /* 0x000e680000000800 */
[----:B------:R-:W1:Y:S01]  /*2de0*/  LDS R27, [R13+0xa00] ;  /* 0x000a00000d1b7984 */ /* 0x000e620000000800 */
[-C--:B--2---:R-:W-:Y:S01]  /*2df0*/  FMUL.FTZ R14, R14, R38.reuse ;  /* 0x000000260e0e7220 */ /* 0x084fe20000410000 */
[----:B---3--:R-:W-:-:S04]  /*2e00*/  FMUL.FTZ R16, R15, R38 ;  /* 0x000000260f107220 */ /* 0x008fc80000410000 */
[----:B------:R-:W-:Y:S01]  /*2e10*/  STS [R13+-0x400], R14 ;  /* 0xfffc000e0d007388 */ /* 0x000fe20000000800 */
[----:B0-----:R-:W-:-:S03]  /*2e20*/  FMUL.FTZ R18, R17, R38 ;  /* 0x0000002611127220 */ /* 0x001fc60000410000 */
        /* <DEDUP_REMOVED lines=13> */
.L_x_24587:
[----:B------:R-:W-:Y:S05]  /*2f00*/  BSYNC.RECONVERGENT B1 ;  /* 0x0000000000017941 */ /* 0x000fea0003800200 */
.L_x_24586:
[----:B------:R-:W-:-:S13]  /*2f10*/  ISETP.LT.OR P0, PT, R10, R11, P0 ;  /* 0x0000000b0a00720c */ /* 0x000fda0000701670 */
[----:B------:R-:W-:Y:S05]  /*2f20*/  @!P0 BRA `(.L_x_24579) ;  /* 0x0000000000308947 */ /* 0x000fea0003800000 */
[----:B------:R-:W2:Y:S04]  /*2f30*/  LDS R10, [R13+-0x400] ;  /* 0xfffc00000d0a7984 */ /* 0x000ea80000000800 */
[----:B------:R-:W3:Y:S04]  /*2f40*/  LDS R11, [R13+-0x200] ;  /* 0xfffe00000d0b7984 */ /* 0x000ee80000000800 */
[----:B------:R-:W4:Y:S04]  /*2f50*/  LDS R15, [R13] ;  /* 0x000000000d0f7984 */ /* 0x000f280000000800 */
[----:B0-----:R-:W0:Y:S01]  /*2f60*/  LDS R17, [R13+0x200] ;  /* 0x000200000d117984 */ /* 0x001e220000000800 */
[-C--:B--2---:R-:W-:Y:S01]  /*2f70*/  FMUL.FTZ R10, R10, R38.reuse ;  /* 0x000000260a0a7220 */ /* 0x084fe20000410000 */
[----:B---3--:R-:W-:-:S04]  /*2f80*/  FMUL.FTZ R14, R11, R38 ;  /* 0x000000260b0e7220 */ /* 0x008fc80000410000 */
[----:B------:R3:W-:Y:S01]  /*2f90*/  STS [R13+-0x400], R10 ;  /* 0xfffc000a0d007388 */ /* 0x0007e20000000800 */
[----:B----4-:R-:W-:-:S03]  /*2fa0*/  FMUL.FTZ R16, R15, R38 ;  /* 0x000000260f107220 */ /* 0x010fc60000410000 */
[----:B------:R3:W-:Y:S01]  /*2fb0*/  STS [R13+-0x200], R14 ;  /* 0xfffe000e0d007388 */ /* 0x0007e20000000800 */
[----:B0-----:R-:W-:-:S03]  /*2fc0*/  FMUL.FTZ R18, R17, R38 ;  /* 0x0000002611127220 */ /* 0x001fc60000410000 */
[----:B------:R3:W-:Y:S04]  /*2fd0*/  STS [R13], R16 ;  /* 0x000000100d007388 */ /* 0x0007e80000000800 */
[----:B------:R3:W-:Y:S02]  /*2fe0*/  STS [R13+0x200], R18 ;  /* 0x000200120d007388 */ /* 0x0007e40000000800 */
.L_x_24579:
[----:B------:R-:W-:Y:S05]  /*2ff0*/  BSYNC.RECONVERGENT B0 ;  /* 0x0000000000007941 */ /* 0x000fea0003800200 */
.L_x_24578:
[----:B------:R-:W-:Y:S01]  /*3000*/  BAR.SYNC.DEFER_BLOCKING 0x0 ;  /* 0x0000000000007b1d */ /* 0x000fe20000010000 */
[C---:B------:R-:W-:Y:S02]  /*3010*/  ISETP.NE.AND P1, PT, R6.reuse, RZ, PT ;  /* 0x000000ff0600720c */ /* 0x040fe40003f25270 */
[----:B---3--:R-:W-:-:S03]  /*3020*/  LOP3.LUT R10, R6, 0x7, RZ, 0xc0, !PT ;  /* 0x00000007060a7812 */ /* 0x008fc600078ec0ff */
[----:B------:R-:W3:Y:S01]  /*3030*/  LDCU UR8, c[0x0][0x370] ;  /* 0x00006e00ff0877ac */ /* 0x000ee20008000800 */
[----:B------:R-:W-:Y:S01]  /*3040*/  BSSY.RECONVERGENT B0, `(.L_x_24588) ;  /* 0x0000012000007945 */ /* 0x000fe20003800200 */
[----:B------:R-:W-:Y:S01]  /*3050*/  ISETP.NE.AND P0, PT, R10, RZ, PT ;  /* 0x000000ff0a00720c */ /* 0x000fe20003f05270 */
[----:B------:R-:W4:Y:S01]  /*3060*/  LDCU UR17, c[0x0][0x3dc] ;  /* 0x00007b80ff1177ac */ /* 0x000f220008000800 */
[----:B------:R-:W0:Y:S04]  /*3070*/  LDCU UR9, c[0x0][0x378] ;  /* 0x00006f00ff0977ac */ /* 0x000e280008000800 */
[----:B------:R-:W-:Y:S07]  /*3080*/  @P1 BRA `(.L_x_24589) ;  /* 0x0000000000341947 */ /* 0x000fee0003800000 */
[----:B---3--:R-:W-:Y:S01]  /*3090*/  IMAD R10, R7, UR8, R2 ;  /* 0x00000008070a7c24 */ /* 0x008fe2000f8e0202 */
[----:B------:R-:W3:Y:S03]  /*30a0*/  LDCU.128 UR12, c[0x0][0x380] ;  /* 0x00007000ff0c77ac */ /* 0x000ee60008000c00 */
[----:B0-----:R-:W-:-:S05]  /*30b0*/  IMAD R13, R10, UR9, RZ ;  /* 0x000000090a0d7c24 */ /* 0x001fca000f8e02ff */
        /* <DEDUP_REMOVED lines=8> */
[----:B-1----:R0:W-:Y:S04]  /*3140*/  STG.E desc[UR6][R10.64], R8 ;  /* 0x000000080a007986 */ /* 0x0021e8000c101906 */
[----:B--2---:R0:W-:Y:S02]  /*3150*/  STG.E desc[UR6][R14.64], R39 ;  /* 0x000000270e007986 */ /* 0x0041e4000c101906 */
.L_x_24589:
[----:B0--34-:R-:W-:Y:S05]  /*3160*/  BSYNC.RECONVERGENT B0 ;  /* 0x0000000000007941 */ /* 0x019fea0003800200 */
.L_x_24588:
[----:B-----5:R-:W-:Y:S01]  /*3170*/  LEA R156, R0, R9, 0x4 ;  /* 0x00000009009c7211 */ /* 0x020fe200078e20ff */
[----:B------:R-:W0:Y:S01]  /*3180*/  LDCU.64 UR10, c[0x0][0x3a8] ;  /* 0x00007500ff0a77ac */ /* 0x000e220008000a00 */
[----:B------:R-:W-:Y:S01]  /*3190*/  BSSY.RECONVERGENT B0, `(.L_x_24590) ;  /* 0x000022b000007945 */ /* 0x000fe20003800200 */
[----:B------:R-:W-:Y:S01]  /*31a0*/  HFMA2 R160, -RZ, RZ, 0, 0 ;  /* 0x00000000ffa07431 */ /* 0x000fe200000001ff */
[----:B------:R-:W-:Y:S02]  /*31b0*/  ISETP.GE.U32.AND P1, PT, R156, R5, PT ;  /* 0x000000059c00720c */ /* 0x000fe40003f26070 */
[----:B------:R-:W-:Y:S02]  /*31c0*/  CS2R R158, SRZ ;  /* 0x00000000009e7805 */ /* 0x000fe4000001ff00 */
[----:B------:R-:W-:Y:S02]  /*31d0*/  SHF.R.U32.HI R4, RZ, 0x3, R4 ;  /* 0x00000003ff047819 */ /* 0x000fe40000011604 */
[----:B------:R-:W-:-:S02]  /*31e0*/  CS2R R10, SRZ ;  /* 0x00000000000a7805 */ /* 0x000fc4000001ff00 */
[----:B-1----:R-:W-:Y:S02]  /*31f0*/  MOV R8, RZ ;  /* 0x000000ff00087202 */ /* 0x002fe40000000f00 */
        /* <DEDUP_REMOVED lines=12> */
[----:B0-----:R-:W-:Y:S06]  /*32c0*/  @P1 BRA `(.L_x_24591) ;  /* 0x00000020005c1947 */ /* 0x001fec0003800000 */
[----:B------:R-:W0:Y:S01]  /*32d0*/  LDCU UR4, c[0x0][0x3c8] ;  /* 0x00007900ff0477ac */ /* 0x000e220008000800 */
[----:B------:R-:W-:Y:S01]  /*32e0*/  IMAD.WIDE.U32 R10, R156, 0x4, RZ ;  /* 0x000000049c0a7825 */ /* 0x000fe200078e00ff */
[----:B------:R-:W-:Y:S02]  /*32f0*/  SHF.L.U32 R13, R6, 0x2, RZ ;  /* 0x00000002060d7819 */ /* 0x000fe400000006ff */
[----:B------:R-:W-:Y:S01]  /*3300*/  CS2R R158, SRZ ;  /* 0x00000000009e7805 */ /* 0x000fe2000001ff00 */
[----:B------:R-:W1:Y:S01]  /*3310*/  LDCU.64 UR12, c[0x0][0x3b8] ;  /* 0x00007700ff0c77ac */ /* 0x000e620008000a00 */
[----:B------:R-:W-:Y:S02]  /*3320*/  IADD3 R155, PT, PT, -R155, R156, RZ ;  /* 0x0000009c9b9b7210 */ /* 0x000fe40007ffe1ff */
[----:B------:R-:W-:Y:S02]  /*3330*/  CS2R R128, SRZ ;  /* 0x0000000000807805 */ /* 0x000fe4000001ff00 */
[----:B------:R-:W-:-:S02]  /*3340*/  LOP3.LUT R154, R13, 0x1c, RZ, 0xc0, !PT ;  /* 0x0000001c0d9a7812 */ /* 0x000fc400078ec0ff */
[----:B------:R-:W-:Y:S02]  /*3350*/  CS2R R130, SRZ ;  /* 0x0000000000827805 */ /* 0x000fe4000001ff00 */
[----:B------:R-:W-:Y:S02]  /*3360*/  IADD3 R156, PT, PT, R156, 0x1, RZ ;  /* 0x000000019c9c7810 */ /* 0x000fe40007ffe0ff */
[----:B------:R-:W-:Y:S02]  /*3370*/  CS2R R132, SRZ ;  /* 0x0000000000847805 */ /* 0x000fe4000001ff00 */
[----:B------:R-:W-:Y:S02]  /*3380*/  MOV R160, RZ ;  /* 0x000000ff00a07202 */ /* 0x000fe40000000f00 */
[----:B------:R-:W-:Y:S02]  /*3390*/  CS2R R134, SRZ ;  /* 0x0000000000867805 */ /* 0x000fe4000001ff00 */
[----:B------:R-:W-:-:S02]  /*33a0*/  MOV R8, RZ ;  /* 0x000000ff00087202 */ /* 0x000fc40000000f00 */
[----:B------:R-:W-:Y:S02]  /*33b0*/  CS2R R136, SRZ ;  /* 0x0000000000887805 */ /* 0x000fe4000001ff00 */
[----:B------:R-:W-:Y:S02]  /*33c0*/  CS2R R138, SRZ ;  /* 0x00000000008a7805 */ /* 0x000fe4000001ff00 */
[----:B------:R-:W-:Y:S02]  /*33d0*/  CS2R R140, SRZ ;  /* 0x00000000008c7805 */ /* 0x000fe4000001ff00 */
[----:B------:R-:W-:Y:S01]  /*33e0*/  CS2R R142, SRZ ;  /* 0x00000000008e7805 */ /* 0x000fe2000001ff00 */
[----:B0-----:R-:W-:Y:S01]  /*33f0*/  IMAD R15, R7, UR4, RZ ;  /* 0x00000004070f7c24 */ /* 0x001fe2000f8e02ff */
[----:B------:R-:W-:Y:S01]  /*3400*/  UIADD3 UR4, UPT, UPT, UR5, 0x200, URZ ;  /* 0x0000020005047890 */ /* 0x000fe2000fffe0ff */
[----:B------:R-:W-:Y:S02]  /*3410*/  CS2R R144, SRZ ;  /* 0x0000000000907805 */ /* 0x000fe4000001ff00 */
[----:B------:R-:W-:Y:S01]  /*3420*/  CS2R R146, SRZ ;  /* 0x0000000000927805 */ /* 0x000fe2000001ff00 */
[----:B------:R-:W-:Y:S01]  /*3430*/  IMAD.WIDE R10, R15, 0x4, R10 ;  /* 0x000000040f0a7825 */ /* 0x000fe200078e020a */
[----:B------:R-:W-:Y:S01]  /*3440*/  LEA R15, R9, R12, 0x5 ;  /* 0x0000000c090f7211 */ /* 0x000fe200078e28ff */
[----:B------:R-:W-:Y:S01]  /*3450*/  ULEA UR4, UR16, UR4, 0x18 ;  /* 0x0000000410047291 */ /* 0x000fe2000f8ec0ff */
[----:B------:R-:W-:-:S02]  /*3460*/  SHF.L.U32 R12, R6, 0x4, RZ ;  /* 0x00000004060c7819 */ /* 0x000fc400000006ff */
[----:B------:R-:W-:Y:S02]  /*3470*/  CS2R R148, SRZ ;  /* 0x0000000000947805 */ /* 0x000fe4000001ff00 */
[----:B-1----:R-:W-:Y:S01]  /*3480*/  IADD3 R152, P1, PT, R10, UR12, RZ ;  /* 0x0000000c0a987c10 */ /* 0x002fe2000ff3e0ff */
[----:B------:R-:W0:Y:S01]  /*3490*/  LDCU UR12, c[0x0][0x3e0] ;  /* 0x00007c00ff0c77ac */ /* 0x000e220008000800 */
[----:B------:R-:W-:Y:S02]  /*34a0*/  LOP3.LUT R12, R12, 0x70, RZ, 0xe2, !PT ;  /* 0x000000700c0c7812 */ /* 0x000fe400078ee2ff */
[----:B------:R-:W-:Y:S02]  /*34b0*/  CS2R R150, SRZ ;  /* 0x0000000000967805 */ /* 0x000fe4000001ff00 */
[----:B------:R-:W-:Y:S02]  /*34c0*/  IADD3.X R153, PT, PT, R11, UR13, RZ, P1, !PT ;  /* 0x0000000d0b997c10 */ /* 0x000fe40008ffe4ff */
[----:B------:R-:W-:-:S02]  /*34d0*/  CS2R R10, SRZ ;  /* 0x00000000000a7805 */ /* 0x000fc4000001ff00 */
[----:B------:R-:W-:Y:S02]  /*34e0*/  LEA R12, R9, R12, 0x7 ;  /* 0x0000000c090c7211 */ /* 0x000fe400078e38ff */
[----:B------:R-:W-:Y:S02]  /*34f0*/  IADD3 R154, PT, PT, R15, 0x1, R154 ;  /* 0x000000010f9a7810 */ /* 0x000fe40007ffe09a */
[----:B------:R-:W-:Y:S01]  /*3500*/  IADD3 R161, PT, PT, R12, UR4, RZ ;  /* 0x000000040ca17c10 */ /* 0x000fe2000fffe0ff */
[----:B0-----:R-:W-:Y:S01]  /*3510*/  IMAD R162, R3, UR12, RZ ;  /* 0x0000000c03a27c24 */ /* 0x001fe2000f8e02ff */
[----:B------:R-:W-:-:S04]  /*3520*/  LOP3.LUT R3, R13, 0x7c, RZ, 0xc0, !PT ;  /* 0x0000007c0d037812 */ /* 0x000fc800078ec0ff */
[----:B------:R-:W-:-:S07]  /*3530*/  SHF.R.S32.HI R163, RZ, 0x1f, R162 ;  /* 0x0000001fffa37819 */ /* 0x000fce00000114a2 */
.L_x_24592:
[----:B------:R-:W3:Y:S04]  /*3540*/  LDG.E.CONSTANT R13, desc[UR6][R152.64] ;  /* 0x00000006980d7981 */ /* 0x000ee8000c1e9900 */
[----:B------:R-:W0:Y:S01]  /*3550*/  LDS.128 R84, [R161] ;  /* 0x00000000a1547984 */ /* 0x000e220000000c00 */
        /* <DEDUP_REMOVED lines=31> */
[-C--:B------:R-:W-:Y:S02]  /*3750*/  @!P3 ISETP.GE.AND P1, PT, R154, R157.reuse, PT ;  /* 0x0000009d9a00b20c */ /* 0x080fe40003f26270 */
[----:B------:R-:W-:Y:S01]  /*3760*/  @!P3 ISETP.GE.AND P2, PT, R116, R157, PT ;  /* 0x0000009d7400b20c */ /* 0x000fe20003f46270 */
[----:B------:R-:W2:Y:S01]  /*3770*/  LDG.E.128.CONSTANT R124, desc[UR6][R164.64+0x3a00] ;  /* 0x003a0006a47c7981 */ /* 0x000ea2000c1e9d00 */
[----:B------:R-:W-:-:S02]  /*3780*/  @!P3 IADD3 R102, PT, PT, R154, 0x1, RZ ;  /* 0x000000019a66b810 */ /* 0x000fc40007ffe0ff */
[----:B------:R-:W-:Y:S02]  /*3790*/  @!P3 IADD3 R100, PT, PT, R154, 0x2, RZ ;  /* 0x000000029a64b810 */ /* 0x000fe40007ffe0ff */
[-C--:B------:R-:W-:Y:S02]  /*37a0*/  @!P3 ISETP.GE.AND P4, PT, R102, R157.reuse, PT ;  /* 0x0000009d6600b20c */ /* 0x080fe40003f86270 */
[C---:B------:R-:W-:Y:S02]  /*37b0*/  @!P3 ISETP.GE.AND P5, PT, R154.reuse, R157, PT ;  /* 0x0000009d9a00b20c */ /* 0x040fe40003fa6270 */
[----:B------:R-:W-:Y:S02]  /*37c0*/  @!P3 IADD3 R112, PT, PT, R154, 0x1, RZ ;  /* 0x000000019a70b810 */ /* 0x000fe40007ffe0ff */
[----:B---3--:R-:W-:Y:S02]  /*37d0*/  @!P3 FSEL R105, R105, RZ, !P1 ;  /* 0x000000ff6969b208 */ /* 0x008fe40004800000 */
[----:B------:R-:W-:-:S03]  /*37e0*/  @!P3 FSEL R104, R104, RZ, !P2 ;  /* 0x000000ff6868b208 */ /* 0x000fc60005000000 */
[----:B0-----:R-:W-:Y:S01]  /*37f0*/  FMUL.FTZ R105, R85, R105 ;  /* 0x0000006955697220 */ /* 0x001fe20000410000 */
[-C--:B------:R-:W-:Y:S02]  /*3800*/  @!P3 ISETP.GE.AND P1, PT, R100, R157.reuse, PT ;  /* 0x0000009d6400b20c */ /* 0x080fe40003f26270 */
[----:B------:R-:W-:Y:S01]  /*3810*/  @!P3 IADD3 R100, PT, PT, R154, 0x1, RZ ;  /* 0x000000019a64b810 */ /* 0x000fe20007ffe0ff */
[----:B------:R-:W-:Y:S01]  /*3820*/  FFMA.FTZ R105, R84, R104, R105 ;  /* 0x0000006854697223 */ /* 0x000fe20000010069 */
[----:B------:R-:W-:Y:S02]  /*3830*/  @!P3 FSEL R106, R106, RZ, !P4 ;  /* 0x000000ff6a6ab208 */ /* 0x000fe40006000000 */
[-C--:B------:R-:W-:Y:S02]  /*3840*/  @!P3 ISETP.GE.AND P4, PT, R100, R157.reuse, PT ;  /* 0x0000009d6400b20c */ /* 0x080fe40003f86270 */
[----:B------:R-:W-:Y:S01]  /*3850*/  @!P3 IADD3 R104, PT, PT, R154, 0x2, RZ ;  /* 0x000000029a68b810 */ /* 0x000fe20007ffe0ff */
[----:B------:R-:W-:Y:S01]  /*3860*/  FFMA.FTZ R106, R86, R106, R105 ;  /* 0x0000006a566a7223 */ /* 0x000fe20000010069 */
[----:B------:R-:W-:Y:S01]  /*3870*/  @!P3 FSEL R107, R107, RZ, !P1 ;  /* 0x000000ff6b6bb208 */ /* 0x000fe20004800000 */
[----:B------:R-:W3:Y:S01]  /*3880*/  LDG.E.128.CONSTANT R100, desc[UR6][R164.64+0x2e00] ;  /* 0x002e0006a4647981 */ /* 0x000ee2000c1e9d00 */
[----:B------:R-:W-:-:S03]  /*3890*/  @!P3 ISETP.GE.AND P1, PT, R104, R157, PT ;  /* 0x0000009d6800b20c */ /* 0x000fc60003f26270 */
[----:B------:R-:W-:Y:S02]  /*38a0*/  FFMA.FTZ R117, R87, R107, R106 ;  /* 0x0000006b57757223 */ /* 0x000fe4000001006a */
[----:B------:R-:W3:Y:S01]  /*38b0*/  LDG.E.128.CONSTANT R104, desc[UR6][R164.64+0x3000] ;  /* 0x00300006a4687981 */ /* 0x000ee2000c1e9d00 */
[----:B------:R-:W-:Y:S02]  /*38c0*/  @!P3 ISETP.GE.AND P2, PT, R116, R157, PT ;  /* 0x0000009d7400b20c */ /* 0x000fe40003f46270 */
[----:B----4-:R-:W-:Y:S02]  /*38d0*/  @!P3 FSEL R109, R109, RZ, !P5 ;  /* 0x000000ff6d6db208 */ /* 0x010fe40006800000 */
[----:B------:R-:W-:-:S03]  /*38e0*/  @!P3 FSEL R108, R108, RZ, !P2 ;  /* 0x000000ff6c6cb208 */ /* 0x000fc60005000000 */
[----:B------:R-:W-:-:S04]  /*38f0*/  FMUL.FTZ R109, R85, R109 ;  /* 0x0000006d556d7220 */ /* 0x000fc80000410000 */
[----:B------:R-:W-:Y:S01]  /*3900*/  FFMA.FTZ R109, R84, R108, R109 ;  /* 0x0000006c546d7223 */ /* 0x000fe2000001006d */
[----:B------:R-:W-:Y:S02]  /*3910*/  @!P3 IADD3 R108, PT, PT, R154, 0x1, RZ ;  /* 0x000000019a6cb810 */ /* 0x000fe40007ffe0ff */
[----:B------:R-:W-:Y:S02]  /*3920*/  @!P3 FSEL R110, R110, RZ, !P4 ;  /* 0x000000ff6e6eb208 */ /* 0x000fe40006000000 */
[-C--:B------:R-:W-:Y:S02]  /*3930*/  @!P3 ISETP.GE.AND P5, PT, R108, R157.reuse, PT ;  /* 0x0000009d6c00b20c */ /* 0x080fe40003fa6270 */
[----:B------:R-:W-:Y:S02]  /*3940*/  @!P3 ISETP.GE.AND P4, PT, R116, R157, PT ;  /* 0x0000009d7400b20c */ /* 0x000fe40003f86270 */
[----:B------:R-:W-:Y:S02]  /*3950*/  @!P3 IADD3 R108, PT, PT, R154, 0x2, RZ ;  /* 0x000000029a6cb810 */ /* 0x000fe40007ffe0ff */
[----:B------:R-:W-:-:S02]  /*3960*/  @!P3 FSEL R111, R111, RZ, !P1 ;  /* 0x000000ff6f6fb208 */ /* 0x000fc40004800000 */
[----:B-----5:R-:W-:Y:S02]  /*3970*/  @!P3 FSEL R12, R12, RZ, !P4 ;  /* 0x000000ff0c0cb208 */ /* 0x020fe40006000000 */
[CC--:B------:R-:W-:Y:S02]  /*3980*/  @!P3 ISETP.GE.AND P6, PT, R108.reuse, R157.reuse, PT ;  /* 0x0000009d6c00b20c */ /* 0x0c0fe40003fc6270 */
[-C--:B------:R-:W-:Y:S02]  /*3990*/  @!P3 ISETP.GE.AND P1, PT, R108, R157.reuse, PT ;  /* 0x0000009d6c00b20c */ /* 0x080fe40003f26270 */
[C---:B------:R-:W-:Y:S02]  /*39a0*/  @!P3 ISETP.GE.AND P4, PT, R154.reuse, R157, PT ;  /* 0x0000009d9a00b20c */ /* 0x040fe40003f86270 */
[----:B------:R-:W-:Y:S02]  /*39b0*/  @!P3 IADD3 R108, PT, PT, R154, 0x1, RZ ;  /* 0x000000019a6cb810 */ /* 0x000fe40007ffe0ff */
[----:B------:R-:W-:-:S02]  /*39c0*/  @!P3 FSEL R13, R13, RZ, !P4 ;  /* 0x000000ff0d0db208 */ /* 0x000fc40006000000 */
[----:B------:R-:W-:Y:S02]  /*39d0*/  @!P3 FSEL R14, R14, RZ, !P5 ;  /* 0x000000ff0e0eb208 */ /* 0x000fe40006800000 */
[-C--:B------:R-:W-:Y:S02]  /*39e0*/  @!P3 ISETP.GE.AND P4, PT, R108, R157.reuse, PT ;  /* 0x0000009d6c00b20c */ /* 0x080fe40003f86270 */
[----:B------:R-:W-:Y:S02]  /*39f0*/  @!P3 ISETP.GE.AND P5, PT, R116, R157, PT ;  /* 0x0000009d7400b20c */ /* 0x000fe40003fa6270 */
[----:B------:R-:W-:Y:S02]  /*3a00*/  @!P3 IADD3 R108, PT, PT, R154, 0x2, RZ ;  /* 0x000000029a6cb810 */ /* 0x000fe40007ffe0ff */
[----:B------:R-:W-:Y:S02]  /*3a10*/  @!P3 FSEL R15, R15, RZ, !P6 ;  /* 0x000000ff0f0fb208 */ /* 0x000fe40007000000 */
[----:B------:R-:W-:-:S02]  /*3a20*/  @!P3 FSEL R16, R16, RZ, !P5 ;  /* 0x000000ff1010b208 */ /* 0x000fc40006800000 */
[-C--:B------:R-:W-:Y:S02]  /*3a30*/  @!P3 ISETP.GE.AND P2, PT, R112, R157.reuse, PT ;  /* 0x0000009d7000b20c */ /* 0x080fe40003f46270 */
[-C--:B------:R-:W-:Y:S02]  /*3a40*/  @!P3 ISETP.GE.AND P6, PT, R108, R157.reuse, PT ;  /* 0x0000009d6c00b20c */ /* 0x080fe40003fc6270 */
[----:B------:R-:W-:Y:S01]  /*3a50*/  @!P3 FSEL R19, R19, RZ, !P1 ;  /* 0x000000ff1313b208 */ /* 0x000fe20004800000 */
[----:B------:R-:W-:Y:S01]  /*3a60*/  FFMA.FTZ R110, R86, R110, R109 ;  /* 0x0000006e566e7223 */ /* 0x000fe2000001006d */
[C---:B------:R-:W-:Y:S01]  /*3a70*/  @!P3 ISETP.GE.AND P5, PT, R154.reuse, R157, PT ;  /* 0x0000009d9a00b20c */ /* 0x040fe20003fa6270 */
[----:B------:R-:W-:Y:S01]  /*3a80*/  FMUL.FTZ R13, R85, R13 ;  /* 0x0000000d550d7220 */ /* 0x000fe20000410000 */
[----:B------:R-:W-:Y:S01]  /*3a90*/  @!P3 IADD3 R108, PT, PT, R154, 0x1, RZ ;  /* 0x000000019a6cb810 */ /* 0x000fe20007ffe0ff */
[----:B------:R-:W4:Y:S01]  /*3aa0*/  LDG.E.128.CONSTANT R112, desc[UR6][R164.64+0x3400] ;  /* 0x00340006a4707981 */ /* 0x000f22000c1e9d00 */
[----:B------:R-:W-:-:S02]  /*3ab0*/  @!P3 FSEL R17, R17, RZ, !P5 ;  /* 0x000000ff1111b208 */ /* 0x000fc40006800000 */
[----:B------:R-:W-:Y:S02]  /*3ac0*/  @!P3 FSEL R18, R18, RZ, !P2 ;  /* 0x000000ff1212b208 */ /* 0x000fe40005000000 */
[-C--:B------:R-:W-:Y:S02]  /*3ad0*/  @!P3 ISETP.GE.AND P5, PT, R108, R157.reuse, PT ;  /* 0x0000009d6c00b20c */ /* 0x080fe40003fa6270 */
[-C--:B------:R-:W-:Y:S02]  /*3ae0*/  @!P3 ISETP.GE.AND P2, PT, R116, R157.reuse, PT ;  /* 0x0000009d7400b20c */ /* 0x080fe40003f46270 */
[----:B------:R-:W-:Y:S02]  /*3af0*/  @!P3 IADD3 R108, PT, PT, R154, 0x2, RZ ;  /* 0x000000029a6cb810 */ /* 0x000fe40007ffe0ff */
[----:B------:R-:W-:Y:S02]  /*3b00*/  @!P3 FSEL R20, R20, RZ, !P2 ;  /* 0x000000ff1414b208 */ /* 0x000fe40005000000 */
[----:B------:R-:W-:-:S02]  /*3b10*/  @!P3 ISETP.GE.AND P1, PT, R108, R157, PT ;  /* 0x0000009d6c00b20c */ /* 0x000fc40003f26270 */
[CC--:B------:R-:W-:Y:S02]  /*3b20*/  @!P3 ISETP.GE.AND P2, PT, R154.reuse, R157.reuse, PT ;  /* 0x0000009d9a00b20c */ /* 0x0c0fe40003f46270 */
[----:B------:R-:W-:Y:S02]  /*3b30*/  @!P3 IADD3 R108, PT, PT, R154, 0x1, RZ ;  /* 0x000000019a6cb810 */ /* 0x000fe40007ffe0ff */
[----:B------:R-:W-:Y:S02]  /*3b40*/  @!P3 FSEL R21, R21, RZ, !P2 ;  /* 0x000000ff1515b208 */ /* 0x000fe40005000000 */
[----:B------:R-:W-:Y:S02]  /*3b50*/  @!P3 FSEL R22, R22, RZ, !P4 ;  /* 0x000000ff1616b208 */ /* 0x000fe40006000000 */
[-C--:B------:R-:W-:Y:S02]  /*3b60*/  @!P3 ISETP.GE.AND P2, PT, R108, R157.reuse, PT ;  /* 0x0000009d6c00b20c */ /* 0x080fe40003f46270 */
[----:B------:R-:W-:-:S02]  /*3b70*/  @!P3 ISETP.GE.AND P4, PT, R116, R157, PT ;  /* 0x0000009d7400b20c */ /* 0x000fc40003f86270 */
[----:B------:R-:W-:Y:S02]  /*3b80*/  @!P3 IADD3 R108, PT, PT, R154, 0x2, RZ ;  /* 0x000000029a6cb810 */ /* 0x000fe40007ffe0ff */
[----:B------:R-:W-:Y:S02]  /*3b90*/  @!P3 FSEL R23, R23, RZ, !P6 ;  /* 0x000000ff1717b208 */ /* 0x000fe40007000000 */
[----:B------:R-:W-:Y:S02]  /*3ba0*/  @!P3 FSEL R24, R24, RZ, !P4 ;  /* 0x000000ff1818b208 */ /* 0x000fe40006000000 */
[-C--:B------:R-:W-:Y:S02]  /*3bb0*/  @!P3 ISETP.GE.AND P6, PT, R108, R157.reuse, PT ;  /* 0x0000009d6c00b20c */ /* 0x080fe40003fc6270 */
[C---:B------:R-:W-:Y:S02]  /*3bc0*/  @!P3 ISETP.GE.AND P4, PT, R154.reuse, R157, PT ;  /* 0x0000009d9a00b20c */ /* 0x040fe40003f86270 */
[----:B------:R-:W-:-:S02]  /*3bd0*/  @!P3 IADD3 R108, PT, PT, R154, 0x1, RZ ;  /* 0x000000019a6cb810 */ /* 0x000fc40007ffe0ff */
[----:B------:R-:W-:Y:S02]  /*3be0*/  @!P3 FSEL R25, R25, RZ, !P4 ;  /* 0x000000ff1919b208 */ /* 0x000fe40006000000 */
[----:B------:R-:W-:Y:S02]  /*3bf0*/  @!P3 FSEL R26, R26, RZ, !P5 ;  /* 0x000000ff1a1ab208 */ /* 0x000fe40006800000 */
[-C--:B------:R-:W-:Y:S02]  /*3c00*/  @!P3 ISETP.GE.AND P4, PT, R108, R157.reuse, PT ;  /* 0x0000009d6c00b20c */ /* 0x080fe40003f86270 */
[----:B------:R-:W-:Y:S02]  /*3c10*/  @!P3 ISETP.GE.AND P5, PT, R116, R157, PT ;  /* 0x0000009d7400b20c */ /* 0x000fe40003fa6270 */
[----:B------:R-:W-:Y:S02]  /*3c20*/  @!P3 IADD3 R108, PT, PT, R154, 0x2, RZ ;  /* 0x000000029a6cb810 */ /* 0x000fe40007ffe0ff */
[----:B------:R-:W-:-:S02]  /*3c30*/  @!P3 FSEL R27, R27, RZ, !P1 ;  /* 0x000000ff1b1bb208 */ /* 0x000fc40004800000 */
[----:B------:R-:W-:Y:S02]  /*3c40*/  @!P3 FSEL R28, R28, RZ, !P5 ;  /* 0x000000ff1c1cb208 */ /* 0x000fe40006800000 */
[-C--:B------:R-:W-:Y:S02]  /*3c50*/  @!P3 ISETP.GE.AND P1, PT, R108, R157.reuse, PT ;  /* 0x0000009d6c00b20c */ /* 0x080fe40003f26270 */
[C---:B------:R-:W-:Y:S02]  /*3c60*/  @!P3 ISETP.GE.AND P5, PT, R154.reuse, R157, PT ;  /* 0x0000009d9a00b20c */ /* 0x040fe40003fa6270 */
[----:B------:R-:W-:Y:S02]  /*3c70*/  @!P3 IADD3 R108, PT, PT, R154, 0x1, RZ ;  /* 0x000000019a6cb810 */ /* 0x000fe40007ffe0ff */
[----:B------:R-:W-:Y:S02]  /*3c80*/  @!P3 FSEL R29, R29, RZ, !P5 ;  /* 0x000000ff1d1db208 */ /* 0x000fe40006800000 */
[----:B------:R-:W-:-:S02]  /*3c90*/  @!P3 FSEL R30, R30, RZ, !P2 ;  /* 0x000000ff1e1eb208 */ /* 0x000fc40005000000 */
[-C--:B------:R-:W-:Y:S02]  /*3ca0*/  @!P3 ISETP.GE.AND P5, PT, R108, R157.reuse, PT ;  /* 0x0000009d6c00b20c */ /* 0x080fe40003fa6270 */
[-C--:B------:R-:W-:Y:S02]  /*3cb0*/  @!P3 ISETP.GE.AND P2, PT, R116, R157.reuse, PT ;  /* 0x0000009d7400b20c */ /* 0x080fe40003f46270 */
[----:B------:R-:W-:Y:S02]  /*3cc0*/  @!P3 IADD3 R108, PT, PT, R154, 0x2, RZ ;  /* 0x000000029a6cb810 */ /* 0x000fe40007ffe0ff */
[----:B------:R-:W-:Y:S02]  /*3cd0*/  @!P3 FSEL R31, R31, RZ, !P6 ;  /* 0x000000ff1f1fb208 */ /* 0x000fe40007000000 */
        /* <DEDUP_REMOVED lines=10> */
[----:B--2---:R-:W-:Y:S02]  /*3d80*/  @!P3 FSEL R36, R36, RZ, !P4 ;  /* 0x000000ff2424b208 */ /* 0x004fe40006000000 */
        /* <DEDUP_REMOVED lines=131> */
[CC--:B------:R-:W-:Y:S02]  /*45c0*/  @!P3 ISETP.GE.AND P5, PT, R154.reuse, R157.reuse, PT ;  /* 0x0000009d9a00b20c */ /* 0x0c0fe40003fa6270 */
[----:B------:R-:W-:Y:S02]  /*45d0*/  @!P3 IADD3 R108, PT, PT, R154, 0x1, RZ ;  /* 0x000000019a6cb810 */ /* 0x000fe40007ffe0ff */
[----:B------:R-:W-:Y:S02]  /*45e0*/  @!P3 FSEL R93, R93, RZ, !P5 ;  /* 0x000000ff5d5db208 */ /* 0x000fe40006800000 */
[----:B------:R-:W-:-:S02]  /*45f0*/  @!P3 ISETP.GE.AND P5, PT, R108, R157, PT ;  /* 0x0000009d6c00b20c */ /* 0x000fc40003fa6270 */
[----:B------:R-:W-:Y:S02]  /*4600*/  @!P3 FSEL R94, R94, RZ, !P2 ;  /* 0x000000ff5e5eb208 */ /* 0x000fe40005000000 */
[----:B------:R-:W-:Y:S02]  /*4610*/  @!P3 IADD3 R108, PT, PT, R154, 0x2, RZ ;  /* 0x000000029a6cb810 */ /* 0x000fe40007ffe0ff */
[-C--:B------:R-:W-:Y:S02]  /*4620*/  @!P3 ISETP.GE.AND P2, PT, R116, R157.reuse, PT ;  /* 0x0000009d7400b20c */ /* 0x080fe40003f46270 */
[----:B------:R-:W-:Y:S02]  /*4630*/  @!P3 FSEL R95, R95, RZ, !P1 ;  /* 0x000000ff5f5fb208 */ /* 0x000fe40004800000 */
[----:B------:R-:W-:Y:S02]  /*4640*/  @!P3 ISETP.GE.AND P1, PT, R108, R157, PT ;  /* 0x0000009d6c00b20c */ /* 0x000fe40003f26270 */
[----:B------:R-:W-:-:S02]  /*4650*/  @!P3 FSEL R96, R96, RZ, !P2 ;  /* 0x000000ff6060b208 */ /* 0x000fc40005000000 */
[C---:B------:R-:W-:Y:S02]  /*4660*/  @!P3 ISETP.GE.AND P2, PT, R154.reuse, R157, PT ;  /* 0x0000009d9a00b20c */ /* 0x040fe40003f46270 */
[----:B------:R-:W-:Y:S01]  /*4670*/  @!P3 IADD3 R108, PT, PT, R154, 0x1, RZ ;  /* 0x000000019a6cb810 */ /* 0x000fe20007ffe0ff */
[----:B------:R-:W-:Y:S01]  /*4680*/  FFMA.FTZ R118, R87, R111, R110 ;  /* 0x0000006f57767223 */ /* 0x000fe2000001006e */
[----:B------:R-:W-:Y:S02]  /*4690*/  @!P3 FSEL R97, R97, RZ, !P2 ;  /* 0x000000ff6161b208 */ /* 0x000fe40005000000 */
[----:B------:R-:W-:Y:S02]  /*46a0*/  @!P3 ISETP.GE.AND P2, PT, R108, R157, PT ;  /* 0x0000009d6c00b20c */ /* 0x000fe40003f46270 */
[----:B------:R-:W2:Y:S01]  /*46b0*/  LDG.E.128.CONSTANT R108, desc[UR6][R164.64+0x3200] ;  /* 0x00320006a46c7981 */ /* 0x000ea2000c1e9d00 */
[----:B------:R-:W-:Y:S01]  /*46c0*/  @!P3 FSEL R98, R98, RZ, !P4 ;  /* 0x000000ff6262b208 */ /* 0x000fe20006000000 */
[----:B------:R-:W-:Y:S01]  /*46d0*/  FFMA.FTZ R13, R84, R12, R13 ;  /* 0x0000000c540d7223 */ /* 0x000fe2000001000d */
[----:B------:R-:W-:-:S02]  /*46e0*/  @!P3 FSEL R99, R99, RZ, !P6 ;  /* 0x000000ff6363b208 */ /* 0x000fc40007000000 */
[-C--:B------:R-:W-:Y:S02]  /*46f0*/  @!P3 ISETP.GE.AND P4, PT, R116, R157.reuse, PT ;  /* 0x0000009d7400b20c */ /* 0x080fe40003f86270 */
[C---:B------:R-:W-:Y:S02]  /*4700*/  @!P3 ISETP.GE.AND P6, PT, R154.reuse, R157, PT ;  /* 0x0000009d9a00b20c */ /* 0x040fe40003fc6270 */
[----:B------:R-:W-:Y:S02]  /*4710*/  @!P3 IADD3 R12, PT, PT, R154, 0x2, RZ ;  /* 0x000000029a0cb810 */ /* 0x000fe40007ffe0ff */
[----:B---3--:R-:W-:Y:S02]  /*4720*/  @!P3 FSEL R100, R100, RZ, !P4 ;  /* 0x000000ff6464b208 */ /* 0x008fe40006000000 */
[----:B------:R-:W-:Y:S02]  /*4730*/  @!P3 FSEL R101, R101, RZ, !P6 ;  /* 0x000000ff6565b208 */ /* 0x000fe40007000000 */
[----:B------:R-:W-:-:S02]  /*4740*/  @!P3 FSEL R102, R102, RZ, !P5 ;  /* 0x000000ff6666b208 */ /* 0x000fc40006800000 */
[-C--:B------:R-:W-:Y:S02]  /*4750*/  @!P3 ISETP.GE.AND P4, PT, R12, R157.reuse, PT ;  /* 0x0000009d0c00b20c */ /* 0x080fe40003f86270 */
[-C--:B------:R-:W-:Y:S02]  /*4760*/  @!P3 ISETP.GE.AND P6, PT, R116, R157.reuse, PT ;  /* 0x0000009d7400b20c */ /* 0x080fe40003fc6270 */
[----:B------:R-:W-:Y:S01]  /*4770*/  @!P3 ISETP.GE.AND P5, PT, R154, R157, PT ;  /* 0x0000009d9a00b20c */ /* 0x000fe20003fa6270 */
[----:B------:R-:W-:Y:S01]  /*4780*/  FADD.FTZ R160, R117, R160 ;  /* 0x000000a075a07221 */ /* 0x000fe20000010000 */
[----:B------:R-:W-:Y:S01]  /*4790*/  @!P3 FSEL R103, R103, RZ, !P1 ;  /* 0x000000ff6767b208 */ /* 0x000fe20004800000 */
[----:B------:R-:W-:Y:S01]  /*47a0*/  FADD.FTZ R159, R118, R159 ;  /* 0x0000009f769f7221 */ /* 0x000fe20000010000 */
[----:B------:R-:W-:Y:S02]  /*47b0*/  @!P3 FSEL R104, R104, RZ, !P6 ;  /* 0x000000ff6868b208 */ /* 0x000fe40007000000 */
[----:B------:R-:W-:-:S02]  /*47c0*/  @!P3 FSEL R105, R105, RZ, !P5 ;  /* 0x000000ff6969b208 */ /* 0x000fc40006800000 */
[----:B------:R-:W-:Y:S02]  /*47d0*/  @!P3 FSEL R106, R106, RZ, !P2 ;  /* 0x000000ff6a6ab208 */ /* 0x000fe40005000000 */
[----:B------:R-:W-:Y:S02]  /*47e0*/  @!P3 FSEL R107, R107, RZ, !P4 ;  /* 0x000000ff6b6bb208 */ /* 0x000fe40006000000 */
[CC--:B------:R-:W-:Y:S02]  /*47f0*/  @!P3 ISETP.GE.AND P1, PT, R116.reuse, R157.reuse, PT ;  /* 0x0000009d7400b20c */ /* 0x0c0fe40003f26270 */
[CC--:B------:R-:W-:Y:S02]  /*4800*/  @!P3 ISETP.GE.AND P6, PT, R116.reuse, R157.reuse, PT ;  /* 0x0000009d7400b20c */ /* 0x0c0fe40003fc6270 */
[CC--:B------:R-:W-:Y:S02]  /*4810*/  @!P3 ISETP.GE.AND P5, PT, R116.reuse, R157.reuse, PT ;  /* 0x0000009d7400b20c */ /* 0x0c0fe40003fa6270 */
[----:B------:R-:W-:-:S02]  /*4820*/  @!P3 ISETP.GE.AND P2, PT, R116, R157, PT ;  /* 0x0000009d7400b20c */ /* 0x000fc40003f46270 */
[-C--:B------:R-:W-:Y:S02]  /*4830*/  @!P3 ISETP.GE.AND P4, PT, R116, R157.reuse, PT ;  /* 0x0000009d7400b20c */ /* 0x080fe40003f86270 */
[----:B------:R-:W3:Y:S01]  /*4840*/  LDG.E.128.CONSTANT R116, desc[UR6][R164.64+0x3600] ;  /* 0x00360006a4747981 */ /* 0x000ee2000c1e9d00 */
[----:B------:R-:W-:Y:S02]  /*4850*/  @!P3 IADD3 R12, PT, PT, R154, 0x1, RZ ;  /* 0x000000019a0cb810 */ /* 0x000fe40007ffe0ff */
[----:B----4-:R-:W-:Y:S02]  /*4860*/  @!P3 FSEL R112, R112, RZ, !P6 ;  /* 0x000000ff7070b208 */ /* 0x010fe40007000000 */
[----:B------:R-:W-:-:S04]  /*4870*/  @!P3 ISETP.GE.AND P6, PT, R154, R157, PT ;  /* 0x0000009d9a00b20c */ /* 0x000fc80003fc6270 */
[----:B------:R-:W-:Y:S02]  /*4880*/  @!P3 FSEL R113, R113, RZ, !P6 ;  /* 0x000000ff7171b208 */ /* 0x000fe40007000000 */
[----:B------:R-:W-:Y:S02]  /*4890*/  @!P3 FSEL R120, R120, RZ, !P2 ;  /* 0x000000ff7878b208 */ /* 0x000fe40005000000 */
[-C--:B------:R-:W-:Y:S02]  /*48a0*/  @!P3 ISETP.GE.AND P2, PT, R154, R157.reuse, PT ;  /* 0x0000009d9a00b20c */ /* 0x080fe40003f46270 */
[----:B------:R-:W-:Y:S02]  /*48b0*/  @!P3 FSEL R124, R124, RZ, !P4 ;  /* 0x000000ff7c7cb208 */ /* 0x000fe40006000000 */
[----:B------:R-:W-:Y:S02]  /*48c0*/  @!P3 ISETP.GE.AND P4, PT, R154, R157, PT ;  /* 0x0000009d9a00b20c */ /* 0x000fe40003f86270 */
[----:B------:R-:W-:-:S02]  /*48d0*/  @!P3 FSEL R121, R121, RZ, !P2 ;  /* 0x000000ff7979b208 */ /* 0x000fc40005000000 */
[----:B------:R-:W-:Y:S01]  /*48e0*/  @!P3 FSEL R125, R125, RZ, !P4 ;  /* 0x000000ff7d7db208 */ /* 0x000fe20006000000 */
        /* <DEDUP_REMOVED lines=120> */
[----:B------:R-:W-:-:S04]  /*5070*/  @!P3 ISETP.GE.AND P1, PT, R154, R157, PT ;  /* 0x0000009d9a00b20c */ /* 0x000fc80003f26270 */
[----:B------:R-:W-:Y:S02]  /*5080*/  @!P3 FSEL R109, R109, RZ, !P1 ;  /* 0x000000ff6d6db208 */ /* 0x000fe40004800000 */
[-C--:B------:R-:W-:Y:S02]  /*5090*/  @!P3 ISETP.GE.AND P1, PT, R12, R157.reuse, PT ;  /* 0x0000009d0c00b20c */ /* 0x080fe40003f26270 */
[----:B------:R-:W-:Y:S02]  /*50a0*/  @!P3 IADD3 R12, PT, PT, R154, 0x2, RZ ;  /* 0x000000029a0cb810 */ /* 0x000fe40007ffe0ff */
[----:B------:R-:W-:Y:S02]  /*50b0*/  @!P3 FSEL R110, R110, RZ, !P1 ;  /* 0x000000ff6e6eb208 */ /* 0x000fe40004800000 */
[----:B------:R-:W-:Y:S02]  /*50c0*/  @!P3 ISETP.GE.AND P1, PT, R12, R157, PT ;  /* 0x0000009d0c00b20c */ /* 0x000fe40003f26270 */
[----:B------:R-:W-:-:S02]  /*50d0*/  IADD3 R12, PT, PT, R156, 0x3, RZ ;  /* 0x000000039c0c7810 */ /* 0x000fc40007ffe0ff */
[----:B------:R-:W-:Y:S02]  /*50e0*/  @!P3 FSEL R111, R111, RZ, !P1 ;  /* 0x000000ff6f6fb208 */ /* 0x000fe40004800000 */
[----:B------:R-:W-:Y:S02]  /*50f0*/  ISETP.GE.U32.AND P1, PT, R12, R5, PT ;  /* 0x000000050c00720c */ /* 0x000fe40003f26070 */
[----:B------:R-:W-:-:S04]  /*5100*/  @!P3 IADD3 R12, PT, PT, R154, 0x1, RZ ;  /* 0x000000019a0cb810 */ /* 0x000fc80007ffe0ff */
[-C--:B------:R-:W-:Y:S02]  /*5110*/  @!P3 ISETP.GE.AND P6, PT, R12, R157.reuse, PT ;  /* 0x0000009d0c00b20c */ /* 0x080fe40003fc6270 */
[----:B------:R-:W-:Y:S02]  /*5120*/  @!P3 IADD3 R12, PT, PT, R154, 0x2, RZ ;  /* 0x000000029a0cb810 */ /* 0x000fe40007ffe0ff */
[----:B------:R-:W-:Y:S02]  /*5130*/  @!P3 FSEL R114, R114, RZ, !P6 ;  /* 0x000000ff7272b208 */ /* 0x000fe40007000000 */
[----:B------:R-:W-:Y:S02]  /*5140*/  @!P3 ISETP.GE.AND P6, PT, R12, R157, PT ;  /* 0x0000009d0c00b20c */ /* 0x000fe40003fc6270 */
[----:B------:R-:W-:Y:S02]  /*5150*/  @!P3 IADD3 R12, PT, PT, R154, 0x1, RZ ;  /* 0x000000019a0cb810 */ /* 0x000fe40007ffe0ff */
[----:B------:R-:W-:-:S02]  /*5160*/  @!P3 FSEL R115, R115, RZ, !P6 ;  /* 0x000000ff7373b208 */ /* 0x000fc40007000000 */
[-C--:B------:R-:W-:Y:S02]  /*5170*/  @!P3 ISETP.GE.AND P6, PT, R12, R157.reuse, PT ;  /* 0x0000009d0c00b20c */ /* 0x080fe40003fc6270 */
[----:B------:R-:W-:Y:S02]  /*5180*/  @!P3 IADD3 R12, PT, PT, R154, 0x2, RZ ;  /* 0x000000029a0cb810 */ /* 0x000fe40007ffe0ff */
[----:B---3--:R-:W-:Y:S02]  /*5190*/  @!P3 FSEL R116, R116, RZ, !P5 ;  /* 0x000000ff7474b208 */ /* 0x008fe40006800000 */
[----:B------:R-:W-:-:S04]  /*51a0*/  @!P3 ISETP.GE.AND P5, PT, R154, R157, PT ;  /* 0x0000009d9a00b20c */ /* 0x000fc80003fa6270 */
[----:B------:R-:W-:Y:S02]  /*51b0*/  @!P3 FSEL R117, R117, RZ, !P5 ;  /* 0x000000ff7575b208 */ /* 0x000fe40006800000 */
[-C--:B------:R-:W-:Y:S02]  /*51c0*/  @!P3 ISETP.GE.AND P5, PT, R12, R157.reuse, PT ;  /* 0x0000009d0c00b20c */ /* 0x080fe40003fa6270 */
[----:B------:R-:W-:Y:S02]  /*51d0*/  @!P3 IADD3 R12, PT, PT, R154, 0x1, RZ ;  /* 0x000000019a0cb810 */ /* 0x000fe40007ffe0ff */
[----:B------:R-:W-:Y:S02]  /*51e0*/  @!P3 FSEL R118, R118, RZ, !P6 ;  /* 0x000000ff7676b208 */ /* 0x000fe40007000000 */
[----:B------:R-:W-:Y:S02]  /*51f0*/  @!P3 ISETP.GE.AND P6, PT, R12, R157, PT ;  /* 0x0000009d0c00b20c */ /* 0x000fe40003fc6270 */
[----:B------:R-:W-:-:S02]  /*5200*/  @!P3 IADD3 R12, PT, PT, R154, 0x2, RZ ;  /* 0x000000029a0cb810 */ /* 0x000fc40007ffe0ff */
[----:B------:R-:W-:Y:S02]  /*5210*/  @!P3 FSEL R122, R122, RZ, !P6 ;  /* 0x000000ff7a7ab208 */ /* 0x000fe40007000000 */
[CC--:B------:R-:W-:Y:S02]  /*5220*/  @!P3 ISETP.GE.AND P2, PT, R12.reuse, R157.reuse, PT ;  /* 0x0000009d0c00b20c */ /* 0x0c0fe40003f46270 */
[----:B------:R-:W-:Y:S02]  /*5230*/  @!P3 ISETP.GE.AND P6, PT, R12, R157, PT ;  /* 0x0000009d0c00b20c */ /* 0x000fe40003fc6270 */
[----:B------:R-:W-:Y:S01]  /*5240*/  @!P3 IADD3 R12, PT, PT, R154, 0x1, RZ ;  /* 0x000000019a0cb810 */ /* 0x000fe20007ffe0ff */
[C---:B------:R-:W-:Y:S01]  /*5250*/  FMUL.FTZ R109, R85.reuse, R109 ;  /* 0x0000006d556d7220 */ /* 0x040fe20000410000 */
[C---:B------:R-:W-:Y:S01]  /*5260*/  FMUL.FTZ R117, R85.reuse, R117 ;  /* 0x0000007555757220 */ /* 0x040fe20000410000 */
[----:B------:R-:W-:Y:S01]  /*5270*/  FMUL.FTZ R85, R85, R125 ;  /* 0x0000007d55557220 */ /* 0x000fe20000410000 */
[----:B------:R-:W-:Y:S01]  /*5280*/  @!P3 ISETP.GE.AND P4, PT, R12, R157, PT ;  /* 0x0000009d0c00b20c */ /* 0x000fe20003f86270 */
[C---:B------:R-:W-:Y:S01]  /*5290*/  FFMA.FTZ R109, R84.reuse, R108, R109 ;  /* 0x0000006c546d7223 */ /* 0x040fe2000001006d */
[C---:B------:R-:W-:Y:S01]  /*52a0*/  FFMA.FTZ R117, R84.reuse, R116, R117 ;  /* 0x0000007454757223 */ /* 0x040fe20000010075 */
[----:B------:R-:W-:Y:S01]  /*52b0*/  FFMA.FTZ R85, R84, R124, R85 ;  /* 0x0000007c54557223 */ /* 0x000fe20000010055 */
[----:B------:R-:W-:Y:S01]  /*52c0*/  @!P3 FSEL R126, R126, RZ, !P4 ;  /* 0x000000ff7e7eb208 */ /* 0x000fe20006000000 */
        /* <DEDUP_REMOVED lines=23> */
.L_x_24591:
[----:B------:R-:W-:Y:S05]  /*5440*/  BSYNC.RECONVERGENT B0 ;  /* 0x0000000000007941 */ /* 0x000fea0003800200 */
.L_x_24590:
[----:B------:R-:W0:Y:S01]  /*5450*/  SHFL.BFLY PT, R3, R160, 0x4, 0x1f ;  /* 0x0c801f00a0037f89 */ /* 0x000e2200000e0000 */
[----:B------:R-:W-:Y:S01]  /*5460*/  IMAD R4, R9, 0x78, R4 ;  /* 0x0000007809047824 */ /* 0x000fe200078e0204 */
[C---:B------:R-:W-:Y:S01]  /*5470*/  LOP3.LUT R25, R6.reuse, 0x3c0, RZ, 0xc0, !PT ;  /* 0x000003c006197812 */ /* 0x040fe200078ec0ff */
[----:B------:R-:W1:Y:S01]  /*5480*/  S2UR UR5, SR_CgaCtaId ;  /* 0x00000000000579c3 */ /* 0x000e620000008800 */
[----:B------:R-:W3:Y:S01]  /*5490*/  SHFL.BFLY PT, R12, R159, 0x4, 0x1f ;  /* 0x0c801f009f0c7f89 */ /* 0x000ee200000e0000 */
[----:B------:R-:W-:Y:S01]  /*54a0*/  LOP3.LUT R24, R6, 0x3e0, RZ, 0xc0, !PT ;  /* 0x000003e006187812 */ /* 0x000fe200078ec0ff */
[----:B------:R-:W-:Y:S01]  /*54b0*/  UMOV UR4, 0x400 ;  /* 0x0000040000047882 */ /* 0x000fe20000000000 */
[----:B------:R-:W-:Y:S01]  /*54c0*/  ISETP.NE.OR P5, PT, R25, 0x40, P0 ;  /* 0x000000401900780c */ /* 0x000fe200007a5670 */
[----:B------:R-:W4:Y:S01]  /*54d0*/  SHFL.BFLY PT, R13, R8, 0x4, 0x1f ;  /* 0x0c801f00080d7f89 */ /* 0x000f2200000e0000 */
[----:B------:R-:W-:Y:S01]  /*54e0*/  ISETP.NE.OR P4, PT, R24, 0x20, P0 ;  /* 0x000000201800780c */ /* 0x000fe20000785670 */
[----:B------:R-:W-:Y:S01]  /*54f0*/  UIADD3 UR4, UPT, UPT, UR4, 0x200, URZ ;  /* 0x0000020004047890 */ /* 0x000fe2000fffe0ff */
[----:B------:R-:W-:Y:S01]  /*5500*/  BSSY.RECONVERGENT B0, `(.L_x_24593) ;  /* 0x00000d7000007945 */ /* 0x000fe20003800200 */
[----:B------:R-:W5:Y:S01]  /*5510*/  SHFL.BFLY PT, R20, R133, 0x4, 0x1f ;  /* 0x0c801f0085147f89 */ /* 0x000f6200000e0000 */
[----:B------:R-:W-:-:S02]  /*5520*/  LOP3.LUT P1, RZ, R6, 0x3c7, RZ, 0xc0, !PT ;  /* 0x000003c706ff7812 */ /* 0x000fc4000782c0ff */
[C---:B------:R-:W-:Y:S01]  /*5530*/  LOP3.LUT P2, RZ, R6.reuse, 0x3e7, RZ, 0xc0, !PT ;  /* 0x000003e706ff7812 */ /* 0x040fe2000784c0ff */
[----:B------:R-:W2:Y:S01]  /*5540*/  SHFL.BFLY PT, R5, R158, 0x4, 0x1f ;  /* 0x0c801f009e057f89 */ /* 0x000ea200000e0000 */
[----:B------:R-:W-:-:S03]  /*5550*/  ISETP.GT.U32.AND P3, PT, R6, 0x1f, PT ;  /* 0x0000001f0600780c */ /* 0x000fc60003f64070 */
        /* <DEDUP_REMOVED lines=23> */
[----:B--2---:R-:W-:-:S03]  /*56d0*/  FADD.FTZ R141, R20, R141 ;  /* 0x0000008d148d7221 */ /* 0x004fc60000010000 */
[----:B------:R-:W2:Y:S01]  /*56e0*/  SHFL.BFLY PT, R21, R132, 0x4, 0x1f ;  /* 0x0c801f0084157f89 */ /* 0x000ea200000e0000 */
[----:B-----5:R-:W-:-:S03]  /*56f0*/  FADD.FTZ R12, R12, R5 ;  /* 0x000000050c0c7221 */ /* 0x020fc60000010000 */
[----:B------:R-:W5:Y:S04]  /*5700*/  SHFL.BFLY PT, R23, R134, 0x4, 0x1f ;  /* 0x0c801f0086177f89 */ /* 0x000f6800000e0000 */
        /* <DEDUP_REMOVED lines=33> */
[----:B---3--:R-:W-:Y:S01]  /*5920*/  FADD.FTZ R35, R35, R148 ;  /* 0x0000009423237221 */ /* 0x008fe20000010000 */
[----:B----4-:R-:W-:Y:S02]  /*5930*/  FADD.FTZ R149, R34, R149 ;  /* 0x0000009522957221 */ /* 0x010fe40000010000 */
[----:B------:R-:W3:Y:S01]  /*5940*/  SHFL.BFLY PT, R9, R158, 0x2, 0x1f ;  /* 0x0c401f009e097f89 */ /* 0x000ee200000e0000 */
[----:B--2---:R-:W-:-:S03]  /*5950*/  FADD.FTZ R37, R37, R150 ;  /* 0x0000009625257221 */ /* 0x004fc60000010000 */
[----:B------:R-:W2:Y:S01]  /*5960*/  SHFL.BFLY PT, R10, R13, 0x2, 0x1f ;  /* 0x0c401f000d0a7f89 */ /* 0x000ea200000e0000 */
        /* <DEDUP_REMOVED lines=9> */
[----:B---3--:R-:W-:-:S03]  /*5a00*/  FADD.FTZ R158, R158, R9 ;  /* 0x000000099e9e7221 */ /* 0x008fc60000010000 */
[----:B------:R-:W3:Y:S01]  /*5a10*/  SHFL.BFLY PT, R26, R21, 0x2, 0x1f ;  /* 0x0c401f00151a7f89 */ /* 0x000ee200000e0000 */
[----:B--2---:R-:W-:-:S03]  /*5a20*/  FADD.FTZ R10, R13, R10 ;  /* 0x0000000a0d0a7221 */ /* 0x004fc60000010000 */
[----:B------:R-:W2:Y:S01]  /*5a30*/  SHFL.BFLY PT, R28, R133, 0x2, 0x1f ;  /* 0x0c401f00851c7f89 */ /* 0x000ea200000e0000 */
        /* <DEDUP_REMOVED lines=36> */
[----:B------:R-:W-:Y:S01]  /*5c80*/  FADD.FTZ R52, R33, R52 ;  /* 0x0000003421347221 */ /* 0x000fe20000010000 */
[----:B---3--:R-:W-:Y:S02]  /*5c90*/  FADD.FTZ R54, R147, R54 ;  /* 0x0000003693367221 */ /* 0x008fe40000010000 */
        /* <DEDUP_REMOVED lines=54> */
[----:B---3--:R-:W-:Y:S01]  /*6000*/  FADD.FTZ R53, R50, R53 ;  /* 0x0000003532357221 */ /* 0x008fe20000010000 */
[----:B------:R-:W-:Y:S01]  /*6010*/  BAR.SYNC.DEFER_BLOCKING 0x0 ;  /* 0x0000000000007b1d */ /* 0x000fe20000010000 */
[----:B--2---:R-:W-:Y:S01]  /*6020*/  FADD.FTZ R55, R52, R55 ;  /* 0x0000003734377221 */ /* 0x004fe20000010000 */
[----:B----4-:R-:W-:Y:S01]  /*6030*/  FADD.FTZ R57, R54, R3 ;  /* 0x0000000336397221 */ /* 0x010fe20000010000 */
[----:B-----5:R-:W-:Y:S01]  /*6040*/  FADD.FTZ R59, R56, R59 ;  /* 0x0000003b383b7221 */ /* 0x020fe20000010000 */
[----:B0-----:R-:W-:Y:S01]  /*6050*/  FADD.FTZ R61, R58, R61 ;  /* 0x0000003d3a3d7221 */ /* 0x001fe20000010000 */
        /* <DEDUP_REMOVED lines=33> */
.L_x_24594:
[----:B------:R-:W-:Y:S05]  /*6270*/  BSYNC.RECONVERGENT B0 ;  /* 0x0000000000007941 */ /* 0x000fea0003800200 */
.L_x_24593:
        /* <DEDUP_REMOVED lines=63> */
.L_x_24596:
[----:B------:R-:W-:Y:S05]  /*6670*/  BSYNC.RECONVERGENT B0 ;  /* 0x0000000000007941 */ /* 0x000fea0003800200 */
.L_x_24595:
        /* <DEDUP_REMOVED lines=33> */
.L_x_24598:
[----:B------:R-:W-:Y:S05]  /*6890*/  BSYNC.RECONVERGENT B0 ;  /* 0x0000000000007941 */ /* 0x000fea0003800200 */
.L_x_24597:
        /* <DEDUP_REMOVED lines=63> */
.L_x_24600:
[----:B------:R-:W-:Y:S05]  /*6c90*/  BSYNC.RECONVERGENT B0 ;  /* 0x0000000000007941 */ /* 0x000fea0003800200 */
.L_x_24599:
        /* <DEDUP_REMOVED lines=44> */
.L_x_24601:
        /* <DEDUP_REMOVED lines=10> */
.L_x_27610:


//--------------------- .text._ZN4vllm25paged_attention_v2_kernelIffLi112ELi32ELi128ELNS_18Fp8KVCacheDataTypeE0ELb0ELi512EEEvPfS2_PT_PKS3_PKT0_S9_ifPKiSB_iPKfiiiSD_SD_iiiii --------------------------
	.section	.text._ZN4vllm25paged_attention_v2_kernelIffLi112ELi32ELi128ELNS_18Fp8KVCacheDataTypeE0ELb0ELi512EEEvPfS2_PT_PKS3_PKT0_S9_ifPKiSB_iPKfiiiSD_SD_iiiii,"ax",@progbits
	.align	128
        .global         _ZN4vllm25paged_attention_v2_kernelIffLi112ELi32ELi128ELNS_18Fp8KVCacheDataTypeE0ELb0ELi512EEEvPfS2_PT_PKS3_PKT0_S9_ifPKiSB_iPKfiiiSD_SD_iiiii
        .type           _ZN4vllm25paged_attention_v2_kernelIffLi112ELi32ELi128ELNS_18Fp8KVCacheDataTypeE0ELb0ELi512EEEvPfS2_PT_PKS3_PKT0_S9_ifPKiSB_iPKfiiiSD_SD_iiiii,@function
        .size           _ZN4vllm25paged_attention_v2_kernelIffLi112ELi32ELi128ELNS_18Fp8KVCacheDataTypeE0ELb0ELi512EEEvPfS2_PT_PKS3_PKT0_S9_ifPKiSB_iPKfiiiSD_SD_iiiii,(.L_x_27611 - _ZN4vllm25paged_attention_v2_kernelIffLi112ELi32ELi128ELNS_18Fp8KVCacheDataTypeE0ELb0ELi512EEEvPfS2_PT_PKS3_PKT0_S9_ifPKiSB_iPKfiiiSD_SD_iiiii)
        .other          _ZN4vllm25paged_attention_v2_kernelIffLi112ELi32ELi128ELNS_18Fp8KVCacheDataTypeE0ELb0ELi512EEEvPfS2_PT_PKS3_PKT0_S9_ifPKiSB_iPKfiiiSD_SD_iiiii,@"STO_CUDA_ENTRY STV_DEFAULT"
_ZN4vllm25paged_attention_v2_kernelIffLi112ELi32ELi128ELNS_18Fp8KVCacheDataTypeE0ELb0ELi512EEEvPfS2_PT_PKS3_PKT0_S9_ifPKiSB_iPKfiiiSD_SD_iiiii:
.text._ZN4vllm25paged_attention_v2_kernelIffLi112ELi32ELi128ELNS_18Fp8KVCacheDataTypeE0ELb0ELi512EEEvPfS2_PT_PKS3_PKT0_S9_ifPKiSB_iPKfiiiSD_SD_iiiii:
        /* <DEDUP_REMOVED lines=20> */
[----:B------:R-:W-:Y:S02]  /*0140*/  ULEA UR7, UR17, 0x10, 0x4 ;  /* 0x0000001011077891 */ /* 0x000fe4000f8e20ff */
[----:B------:R-:W-:Y:S01]  /*0150*/  MOV R13, UR17 ;  /* 0x00000011000d7c02 */ /* 0x000fe20008000f00 */
[----:B------:R-:W4:Y:S01]  /*0160*/  LDCU UR10, c[0x0][0x3c8] ;  /* 0x00007900ff0a77ac */ /* 0x000f220008000800 */
[----:B--2---:R-:W-:Y:S01]  /*0170*/  UIMAD UR4, UR16, UR4, URZ ;  /* 0x00000004100472a4 */ /* 0x004fe2000f8e02ff */
[----:B------:R-:W-:Y:S01]  /*0180*/  MOV R155, RZ ;  /* 0x000000ff009b7202 */ /* 0x000fe20000000f00 */
[----:B------:R-:W2:Y:S01]  /*0190*/  LDCU UR11, c[0x0][0x3dc] ;  /* 0x00007b80ff0b77ac */ /* 0x000ea20008000800 */
[----:B-1----:R-:W-:Y:S01]  /*01a0*/  MOV R3, UR18 ;  /* 0x0000001200037c02 */ /* 0x002fe20008000f00 */
        /* <DEDUP_REMOVED lines=8> */
[----:B------:R-:W-:Y:S02]  /*0230*/  @!P0 IADD3.X R3, PT, PT, RZ, UR5, RZ, P1, P2 ;  /* 0x00000005ff038c10 */ /* 0x000fe40008fe44ff */
[----:B---3--:R-:W-:Y:S01]  /*0240*/  IABS R9, R10 ;  /* 0x0000000a00097213 */ /* 0x008fe20000000000 */
[----:B------:R-:W3:Y:S01]  /*0250*/  LDCU UR20, c[0x0][0x370] ;  /* 0x00006e00ff1477ac */ /* 0x000ee20008000800 */
[----:B------:R-:W2:Y:S01]  /*0260*/  LDCU.64 UR4, c[0x0][0x3d0] ;  /* 0x00007a00ff0477ac */ /* 0x000ea20008000a00 */
[----:B----4-:R-:W-:-:S04]  /*0270*/  @!P0 LEA R4, P1, R2, R4, 0x2 ;  /* 0x0000000402048211 */ /* 0x010fc800078210ff */
[----:B------:R-:W-:-:S06]  /*0280*/  @!P0 LEA.HI.X R5, R2, R5, R3, 0x2, P1 ;  /* 0x0000000502058211 */ /* 0x000fcc00008f1403 */
[----:B------:R-:W4:Y:S01]  /*0290*/  @!P0 LDG.E.128.CONSTANT R4, desc[UR14][R4.64] ;  /* 0x0000000e04048981 */ /* 0x000f22000c1e9d00 */
[----:B------:R-:W1:Y:S01]  /*02a0*/  I2F.RP R8, R9 ;  /* 0x0000000900087306 */ /* 0x000e620000209400 */
[----:B--2---:R-:W-:Y:S02]  /*02b0*/  UISETP.NE.U32.AND UP0, UPT, UR4, URZ, UPT ;  /* 0x000000ff0400728c */ /* 0x004fe4000bf05070 */
[----:B------:R-:W-:Y:S02]  /*02c0*/  USHF.R.U32.HI UR8, URZ, 0x5, UR6 ;  /* 0x00000005ff087899 */ /* 0x000fe40008011606 */
[----:B------:R-:W-:Y:S01]  /*02d0*/  UISETP.NE.AND.EX UP0, UPT, UR5, URZ, UPT, UP0 ;  /* 0x000000ff0500728c */ /* 0x000fe2000bf05300 */
[----:B------:R-:W-:-:S05]  /*02e0*/  SHF.R.U32.HI R156, RZ, 0x5, R0 ;  /* 0x00000005ff9c7819 */ /* 0x000fca0000011600 */
[----:B------:R-:W-:Y:S01]  /*02f0*/  PLOP3.LUT P4, PT, PT, PT, UP0, 0x80, 0x8 ;  /* 0x000000000008781c */ /* 0x000fe20003f8f008 */
[----:B-1----:R-:W1:Y:S04]  /*0300*/  MUFU.RCP R8, R8 ;  /* 0x0000000800087308 */ /* 0x002e680000001000 */
[----:B------:R-:W2:Y:S01]  /*0310*/  @UP0 LDCU.64 UR4, c[0x0][0x3d0] ;  /* 0x00007a00ff0407ac */ /* 0x000ea20008000a00 */
[----:B-1----:R-:W-:Y:S01]  /*0320*/  IADD3 R2, PT, PT, R8, 0xffffffe, RZ ;  /* 0x0ffffffe08027810 */ /* 0x002fe20007ffe0ff */
[----:B--2---:R-:W-:Y:S01]  /*0330*/  @UP0 UIMAD.WIDE.U32 UR4, UR18, 0x4, UR4 ;  /* 0x00000004120408a5 */ /* 0x004fe2000f8e0004 */
[----:B---3--:R-:W-:Y:S02]  /*0340*/  IABS R8, UR20 ;  /* 0x0000001400087c13 */ /* 0x008fe40008000000 */
[----:B------:R1:W2:Y:S02]  /*0350*/  F2I.FTZ.U32.TRUNC.NTZ R3, R2 ;  /* 0x0000000200037305 */ /* 0x0002a4000021f000 */
[----:B-1----:R-:W-:Y:S01]  /*0360*/  HFMA2 R2, -RZ, RZ, 0, 0 ;  /* 0x00000000ff027431 */ /* 0x002fe200000001ff */
[----:B--2---:R-:W-:-:S05]  /*0370*/  IADD3 R12, PT, PT, RZ, -R3, RZ ;  /* 0x80000003ff0c7210 */ /* 0x004fca0007ffe0ff */
[----:B------:R-:W-:-:S04]  /*0380*/  IMAD R11, R12, R9, RZ ;  /* 0x000000090c0b7224 */ /* 0x000fc800078e02ff */
        /* <DEDUP_REMOVED lines=13> */
[----:B------:R-:W-:Y:S02]  /*0460*/  @!P3 IADD3 R11, PT, PT, -R11, RZ, RZ ;  /* 0x000000ff0b0bb210 */ /* 0x000fe40007ffe1ff */
[----:B------:R-:W-:-:S04]  /*0470*/  @!P2 LOP3.LUT R11, RZ, R10, RZ, 0x33, !PT ;  /* 0x0000000aff0ba212 */ /* 0x000fc800078e33ff */
[-C--:B------:R-:W-:Y:S02]  /*0480*/  IABS R12, R11.reuse ;  /* 0x0000000b000c7213 */ /* 0x080fe40000000000 */
[----:B------:R-:W-:Y:S02]  /*0490*/  IABS R10, R11 ;  /* 0x0000000b000a7213 */ /* 0x000fe40000000000 */
[----:B------:R-:W1:Y:S08]  /*04a0*/  I2F.RP R8, R12 ;  /* 0x0000000c00087306 */ /* 0x000e700000209400 */
[----:B-1----:R-:W1:Y:S02]  /*04b0*/  MUFU.RCP R8, R8 ;  /* 0x0000000800087308 */ /* 0x002e640000001000 */
[----:B-1----:R-:W-:-:S02]  /*04c0*/  IADD3 R2, PT, PT, R8, 0xffffffe, RZ ;  /* 0x0ffffffe08027810 */ /* 0x002fc40007ffe0ff */
[----:B------:R-:W-:-:S04]  /*04d0*/  IABS R8, UR18 ;  /* 0x0000001200087c13 */ /* 0x000fc80008000000 */
[----:B------:R1:W2:Y:S02]  /*04e0*/  F2I.FTZ.U32.TRUNC.NTZ R3, R2 ;  /* 0x0000000200037305 */ /* 0x0002a4000021f000 */
[----:B-1----:R-:W-:Y:S01]  /*04f0*/  HFMA2 R2, -RZ, RZ, 0, 0 ;  /* 0x00000000ff027431 */ /* 0x002fe200000001ff */
[----:B--2---:R-:W-:-:S05]  /*0500*/  IADD3 R9, PT, PT, RZ, -R3, RZ ;  /* 0x80000003ff097210 */ /* 0x004fca0007ffe0ff */
[----:B------:R-:W-:-:S04]  /*0510*/  IMAD R9, R9, R12, RZ ;  /* 0x0000000c09097224 */ /* 0x000fc800078e02ff */
[----:B------:R-:W-:Y:S01]  /*0520*/  IMAD.HI.U32 R3, R3, R9, R2 ;  /* 0x0000000903037227 */ /* 0x000fe200078e0002 */
[----:B------:R-:W-:Y:S02]  /*0530*/  IADD3 R9, PT, PT, RZ, -R10, RZ ;  /* 0x8000000aff097210 */ /* 0x000fe40007ffe0ff */
[----:B------:R-:W1:Y:S03]  /*0540*/  @!P0 S2R R10, SR_CgaCtaId ;  /* 0x00000000000a8919 */ /* 0x000e660000008800 */
[----:B------:R-:W-:-:S04]  /*0550*/  IMAD.HI.U32 R2, R3, R8, RZ ;  /* 0x0000000803027227 */ /* 0x000fc800078e00ff */
[----:B------:R-:W-:Y:S01]  /*0560*/  IMAD R3, R2, R9, R8 ;  /* 0x0000000902037224 */ /* 0x000fe200078e0208 */
[----:B------:R-:W-:Y:S01]  /*0570*/  UISETP.LT.U32.AND UP0, UPT, UR8, UR7, UPT ;  /* 0x000000070800728c */ /* 0x000fe2000bf01070 */
[----:B------:R-:W-:Y:S02]  /*0580*/  LEA R154, R13, R156, 0x4 ;  /* 0x0000009c0d9a7211 */ /* 0x000fe400078e20ff */
[----:B------:R-:W-:Y:S02]  /*0590*/  MOV R8, UR4 ;  /* 0x0000000400087c02 */ /* 0x000fe40008000f00 */
[----:B------:R-:W-:Y:S01]  /*05a0*/  ISETP.GT.U32.AND P2, PT, R12, R3, PT ;  /* 0x000000030c00720c */ /* 0x000fe20003f44070 */
[----:B------:R-:W-:Y:S01]  /*05b0*/  USEL UR9, UR8, UR7, UP0 ;  /* 0x0000000708097287 */ /* 0x000fe20008000000 */
[----:B------:R-:W-:-:S11]  /*05c0*/  MOV R9, UR5 ;  /* 0x0000000500097c02 */ /* 0x000fd60008000f00 */
[-C--:B------:R-:W-:Y:S02]  /*05d0*/  @!P2 IADD3 R3, PT, PT, R3, -R12.reuse, RZ ;  /* 0x8000000c0303a210 */ /* 0x080fe40007ffe0ff */
[----:B------:R-:W-:Y:S01]  /*05e0*/  @!P2 IADD3 R2, PT, PT, R2, 0x1, RZ ;  /* 0x000000010202a810 */ /* 0x000fe20007ffe0ff */
[----:B------:R-:W-:Y:S01]  /*05f0*/  UIMAD UR4, UR17, -0x10, UR9 ;  /* 0xfffffff0110478a4 */ /* 0x000fe2000f8e0209 */
[----:B------:R-:W-:Y:S01]  /*0600*/  ISETP.GE.U32.AND P1, PT, R3, R12, PT ;  /* 0x0000000c0300720c */ /* 0x000fe20003f26070 */
[----:B------:R2:W5:Y:S01]  /*0610*/  @P4 LDG.E.CONSTANT R155, desc[UR14][R8.64] ;  /* 0x0000000e089b4981 */ /* 0x000562000c1e9900 */
[----:B------:R-:W-:-:S04]  /*0620*/  LOP3.LUT R3, R11, UR18, RZ, 0x3c, !PT ;  /* 0x000000120b037c12 */ /* 0x000fc8000f8e3cff */
[----:B------:R-:W-:Y:S02]  /*0630*/  ISETP.GE.AND P3, PT, R3, RZ, PT ;  /* 0x000000ff0300720c */ /* 0x000fe40003f66270 */
[----:B------:R-:W-:Y:S02]  /*0640*/  @!P0 MOV R3, 0x400 ;  /* 0x0000040000038802 */ /* 0x000fe40000000f00 */
[----:B------:R-:W-:-:S03]  /*0650*/  ISETP.NE.AND P2, PT, R11, RZ, PT ;  /* 0x000000ff0b00720c */ /* 0x000fc60003f45270 */
[----:B------:R-:W-:Y:S02]  /*0660*/  @P1 IADD3 R2, PT, PT, R2, 0x1, RZ ;  /* 0x0000000102021810 */ /* 0x000fe40007ffe0ff */
[----:B------:R-:W-:Y:S02]  /*0670*/  ISETP.GE.U32.AND P1, PT, R154, UR9, PT ;  /* 0x000000099a007c0c */ /* 0x000fe4000bf26070 */
[----:B-1----:R-:W-:Y:S01]  /*0680*/  @!P0 LEA R3, R10, R3, 0x18 ;  /* 0x000000030a038211 */ /* 0x002fe200078ec0ff */
[----:B------:R-:W-:-:S03]  /*0690*/  ULEA UR4, UR4, UR22, 0x5 ;  /* 0x0000001604047291 */ /* 0x000fc6000f8e28ff */
[----:B--2---:R-:W-:Y:S01]  /*06a0*/  @!P0 LEA R8, R0, R3, 0x4 ;  /* 0x0000000300088211 */ /* 0x004fe200078e20ff */
[----:B------:R-:W-:Y:S01]  /*06b0*/  UISETP.LT.AND UP0, UPT, UR21, UR4, UPT ;  /* 0x000000041500728c */ /* 0x000fe2000bf01270 */
[----:B------:R-:W-:Y:S01]  /*06c0*/  BSSY.RECONVERGENT B0, `(.L_x_24602) ;  /* 0x00000e4000007945 */ /* 0x000fe20003800200 */
[----:B------:R-:W-:Y:S02]  /*06d0*/  UIMAD UR10, UR16, UR10, URZ ;  /* 0x0000000a100a72a4 */ /* 0x000fe4000f8e02ff */
[----:B------:R-:W-:Y:S01]  /*06e0*/  USEL UR4, UR21, UR4, UP0 ;  /* 0x0000000415047287 */ /* 0x000fe20008000000 */
[----:B------:R-:W-:Y:S02]  /*06f0*/  @!P3 IADD3 R2, PT, PT, -R2, RZ, RZ ;  /* 0x000000ff0202b210 */ /* 0x000fe40007ffe1ff */
[----:B------:R-:W-:Y:S02]  /*0700*/  @!P2 LOP3.LUT R2, RZ, R11, RZ, 0x33, !PT ;  /* 0x0000000bff02a212 */ /* 0x000fe400078e33ff */
[----:B------:R-:W-:-:S02]  /*0710*/  MOV R153, 0xff7fffff ;  /* 0xff7fffff00997802 */ /* 0x000fc40000000f00 */
[----:B------:R-:W-:Y:S01]  /*0720*/  LOP3.LUT R3, R0, 0x1f, RZ, 0xc0, !PT ;  /* 0x0000001f00037812 */ /* 0x000fe200078ec0ff */
[----:B----4-:R1:W-:Y:S01]  /*0730*/  @!P0 STS.128 [R8], R4 ;  /* 0x0000000408008388 */ /* 0x0103e20000000c00 */
[----:B------:R-:W-:Y:S06]  /*0740*/  BAR.SYNC.DEFER_BLOCKING 0x0 ;  /* 0x0000000000007b1d */ /* 0x000fec0000010000 */
[----:B0-----:R-:W-:Y:S05]  /*0750*/  @P1 BRA `(.L_x_24603) ;  /* 0x0000000c00681947 */ /* 0x001fea0003800000 */
[----:B------:R-:W0:Y:S01]  /*0760*/  S2UR UR6, SR_CgaCtaId ;  /* 0x00000000000679c3 */ /* 0x000e220000008800 */
[----:B------:R-:W-:Y:S01]  /*0770*/  UMOV UR5, 0x400 ;  /* 0x0000040000057882 */ /* 0x000fe20000000000 */
[----:B------:R-:W2:Y:S01]  /*0780*/  LDCU.64 UR12, c[0x0][0x3b8] ;  /* 0x00007700ff0c77ac */ /* 0x000ea20008000a00 */
[----:B-1----:R-:W-:Y:S01]  /*0790*/  IMAD.WIDE.U32 R4, R154, 0x4, RZ ;  /* 0x000000049a047825 */ /* 0x002fe200078e00ff */
[----:B------:R-:W-:Y:S02]  /*07a0*/  MOV R7, UR10 ;  /* 0x0000000a00077c02 */ /* 0x000fe40008000f00 */
[----:B------:R-:W-:Y:S02]  /*07b0*/  LEA R6, R156, UR22, 0x5 ;  /* 0x000000169c067c11 */ /* 0x000fe4000f8e28ff */
[----:B------:R-:W-:Y:S01]  /*07c0*/  MOV R153, 0xff7fffff ;  /* 0xff7fffff00997802 */ /* 0x000fe20000000f00 */
[----:B------:R-:W-:Y:S01]  /*07d0*/  IMAD.WIDE R4, R7, 0x4, R4 ;  /* 0x0000000407047825 */ /* 0x000fe200078e0204 */
[----:B------:R-:W-:-:S02]  /*07e0*/  IADD3 R120, PT, PT, R3, R6, RZ ;  /* 0x0000000603787210 */ /* 0x000fc40007ffe0ff */
[----:B------:R-:W-:Y:S02]  /*07f0*/  SHF.L.U32 R6, R3, 0x2, RZ ;  /* 0x0000000203067819 */ /* 0x000fe400000006ff */
[----:B------:R-:W-:Y:S02]  /*0800*/  MOV R3, R154 ;  /* 0x0000009a00037202 */ /* 0x000fe40000000f00 */
[----:B------:R-:W-:Y:S02]  /*0810*/  LEA R121, R156, R6, 0x7 ;  /* 0x000000069c797211 */ /* 0x000fe400078e38ff */
[----:B------:R-:W-:Y:S02]  /*0820*/  IADD3 R152, PT, PT, R120, -UR21, RZ ;  /* 0x8000001578987c10 */ /* 0x000fe4000fffe0ff */
[----:B--2---:R-:W-:Y:S01]  /*0830*/  IADD3 R4, P0, PT, R4, UR12, RZ ;  /* 0x0000000c04047c10 */ /* 0x004fe2000ff1e0ff */
[----:B0-----:R-:W-:-:S03]  /*0840*/  ULEA UR7, UR6, UR5, 0x18 ;  /* 0x0000000506077291 */ /* 0x001fc6000f8ec0ff */
[----:B------:R-:W-:Y:S01]  /*0850*/  IADD3.X R5, PT, PT, R5, UR13, RZ, P0, !PT ;  /* 0x0000000d05057c10 */ /* 0x000fe200087fe4ff */
[----:B------:R-:W-:-:S04]  /*0860*/  UIADD3 UR5, UPT, UPT, UR5, 0x1e0, URZ ;  /* 0x000001e005057890 */ /* 0x000fc8000fffe0ff */
[----:B------:R-:W-:Y:S01]  /*0870*/  ULEA UR5, UR6, UR5, 0x18 ;  /* 0x0000000506057291 */ /* 0x000fe2000f8ec0ff */
[----:B------:R-:W0:Y:S04]  /*0880*/  LDS.128 R116, [UR7] ;  /* 0x00000007ff747984 */ /* 0x000e280008000c00 */
[----:B------:R-:W1:Y:S04]  /*0890*/  LDS.128 R112, [UR7+0x10] ;  /* 0x00001007ff707984 */ /* 0x000e680008000c00 */
        /* <DEDUP_REMOVED lines=25> */
[----:B------:R-:W0:Y:S01]  /*0a30*/  LDS.128 R8, [UR7+0x1b0] ;  /* 0x0001b007ff087984 */ /* 0x000e220008000c00 */
[----:B------:R-:W1:Y:S02]  /*0a40*/  LDCU UR7, c[0x0][0x3e0] ;  /* 0x00007c00ff0777ac */ /* 0x000e640008000800 */
[----:B-1----:R-:W-:-:S05]  /*0a50*/  IMAD R7, R2, UR7, RZ ;  /* 0x0000000702077c24 */ /* 0x002fca000f8e02ff */
[C---:B------:R-:W-:Y:S02]  /*0a60*/  IADD3 R158, P0, PT, R7.reuse, R6, RZ ;  /* 0x00000006079e7210 */ /* 0x040fe40007f1e0ff */
[----:B------:R-:W-:Y:S02]  /*0a70*/  IADD3 R6, PT, PT, R120, 0x1, RZ ;  /* 0x0000000178067810 */ /* 0x000fe40007ffe0ff */
[----:B------:R-:W-:Y:S02]  /*0a80*/  LEA.HI.X.SX32 R159, R7, RZ, 0x1, P0 ;  /* 0x000000ff079f7211 */ /* 0x000fe400000f0eff */
[----:B--234-:R-:W-:-:S07]  /*0a90*/  IADD3 R7, PT, PT, R121, UR5, RZ ;  /* 0x0000000579077c10 */ /* 0x01cfce000fffe0ff */
.L_x_24604:
        /* <DEDUP_REMOVED lines=8> */
[----:B------:R-:W4:Y:S04]  /*0b20*/  LDG.E.128.CONSTANT R128, desc[UR14][R160.64+0x800] ;  /* 0x0008000ea0807981 */ /* 0x000f28000c1e9d00 */
[----:B------:R-:W4:Y:S04]  /*0b30*/  LDG.E.128.CONSTANT R124, desc[UR14][R160.64+0xa00] ;  /* 0x000a000ea07c7981 */ /* 0x000f28000c1e9d00 */
        /* <DEDUP_REMOVED lines=13> */
[----:B------:R-:W2:Y:S01]  /*0c10*/  LDG.E.128.CONSTANT R136, desc[UR14][R160.64+0xe00] ;  /* 0x000e000ea0887981 */ /* 0x000ea2000c1e9d00 */
[----:B----4-:R-:W-:Y:S01]  /*0c20*/  FFMA.FTZ R132, R105, R145, R132 ;  /* 0x0000009169847223 */ /* 0x010fe20000010084 */
        /* <DEDUP_REMOVED lines=8> */
[----:B------:R-:W-:Y:S01]  /*0cb0*/  FFMA.FTZ R132, R97, R125, R132 ;  /* 0x0000007d61847223 */ /* 0x000fe20000010084 */
[----:B------:R-:W4:Y:S01]  /*0cc0*/  LDG.E.128.CONSTANT R144, desc[UR14][R160.64+0x1200] ;  /* 0x0012000ea0907981 */ /* 0x000f22000c1e9d00 */
[----:B------:R-:W-:Y:S01]  /*0cd0*/  FFMA.FTZ R149, R96, R124, R149 ;  /* 0x0000007c60957223 */ /* 0x000fe20000010095 */
[----:B------:R-:W-:Y:S01]  /*0ce0*/  FFMA.FTZ R125, R98, R126, R133 ;  /* 0x0000007e627d7223 */ /* 0x000fe20000010085 */
[----:B------:R-:W-:Y:S01]  /*0cf0*/  FFMA.FTZ R124, R99, R127, R134 ;  /* 0x0000007f637c7223 */ /* 0x000fe20000010086 */
[----:B------:R-:W-:Y:S01]  /*0d00*/  FFMA.FTZ R148, R93, R121, R132 ;  /* 0x000000795d947223 */ /* 0x000fe20000010084 */
[----:B------:R-:W4:Y:S04]  /*0d10*/  LDG.E.128.CONSTANT R128, desc[UR14][R160.64+0x1600] ;  /* 0x0016000ea0807981 */ /* 0x000f28000c1e9d00 */
[----:B------:R-:W4:Y:S01]  /*0d20*/  LDG.E.128.CONSTANT R132, desc[UR14][R160.64+0x1400] ;  /* 0x0014000ea0847981 */ /* 0x000f22000c1e9d00 */
[----:B------:R-:W-:Y:S01]  /*0d30*/  FFMA.FTZ R151, R94, R122, R125 ;  /* 0x0000007a5e977223 */ /* 0x000fe2000001007d */
[----:B------:R-:W-:-:S02]  /*0d40*/  FFMA.FTZ R150, R95, R123, R124 ;  /* 0x0000007b5f967223 */ /* 0x000fc4000001007c */
[----:B------:R-:W4:Y:S01]  /*0d50*/  LDG.E.128.CONSTANT R124, desc[UR14][R160.64+0x1800] ;  /* 0x0018000ea07c7981 */ /* 0x000f22000c1e9d00 */
[----:B------:R-:W-:-:S03]  /*0d60*/  FFMA.FTZ R149, R92, R120, R149 ;  /* 0x000000785c957223 */ /* 0x000fc60000010095 */
[----:B------:R-:W4:Y:S01]  /*0d70*/  LDG.E.128.CONSTANT R120, desc[UR14][R160.64+0x1a00] ;  /* 0x001a000ea0787981 */ /* 0x000f22000c1e9d00 */
        /* <DEDUP_REMOVED lines=13> */
[----:B------:R-:W3:Y:S04]  /*0e50*/  LDG.E.128.CONSTANT R140, desc[UR14][R160.64+0x1e00] ;  /* 0x001e000ea08c7981 */ /* 0x000ee8000c1e9d00 */
[----:B------:R-:W4:Y:S01]  /*0e60*/  LDG.E.128.CONSTANT R144, desc[UR14][R160.64+0x2000] ;  /* 0x0020000ea0907981 */ /* 0x000f22000c1e9d00 */
        /* <DEDUP_REMOVED lines=13> */
[----:B------:R-:W4:Y:S04]  /*0f40*/  LDG.E.128.CONSTANT R128, desc[UR14][R160.64+0x2400] ;  /* 0x0024000ea0807981 */ /* 0x000f28000c1e9d00 */
[----:B------:R-:W4:Y:S01]  /*0f50*/  LDG.E.128.CONSTANT R124, desc[UR14][R160.64+0x2200] ;  /* 0x0022000ea07c7981 */ /* 0x000f22000c1e9d00 */
[----:B------:R-:W-:Y:S01]  /*0f60*/  FFMA.FTZ R149, R64, R120, R149 ;  /* 0x0000007840957223 */ /* 0x000fe20000010095 */
[----:B------:R-:W-:Y:S01]  /*0f70*/  FFMA.FTZ R148, R65, R121, R148 ;  /* 0x0000007941947223 */ /* 0x000fe20000010094 */
[----:B------:R-:W-:Y:S01]  /*0f80*/  FFMA.FTZ R151, R66, R122, R151 ;  /* 0x0000007a42977223 */ /* 0x000fe20000010097 */
[----:B------:R-:W-:-:S02]  /*0f90*/  FFMA.FTZ R150, R67, R123, R150 ;  /* 0x0000007b43967223 */ /* 0x000fc40000010096 */
[----:B------:R-:W4:Y:S01]  /*0fa0*/  LDG.E.128.CONSTANT R120, desc[UR14][R160.64+0x2800] ;  /* 0x0028000ea0787981 */ /* 0x000f22000c1e9d00 */
        /* <DEDUP_REMOVED lines=23> */
[----:B------:R-:W3:Y:S04]  /*1120*/  LDG.E.128.CONSTANT R144, desc[UR14][R160.64+0x3400] ;  /* 0x0034000ea0907981 */ /* 0x000ee8000c1e9d00 */
[----:B------:R-:W2:Y:S01]  /*1130*/  LDG.E.128.CONSTANT R128, desc[UR14][R160.64+0x2c00] ;  /* 0x002c000ea0807981 */ /* 0x000ea2000c1e9d00 */
[----:B------:R-:W-:Y:S01]  /*1140*/  FFMA.FTZ R149, R40, R136, R149 ;  /* 0x0000008828957223 */ /* 0x000fe20000010095 */
[----:B------:R-:W-:Y:S01]  /*1150*/  FFMA.FTZ R148, R41, R137, R148 ;  /* 0x0000008929947223 */ /* 0x000fe20000010094 */
[----:B------:R-:W-:Y:S01]  /*1160*/  FFMA.FTZ R157, R42, R138, R151 ;  /* 0x0000008a2a9d7223 */ /* 0x000fe20000010097 */
[----:B------:R-:W-:-:S02]  /*1170*/  FFMA.FTZ R162, R43, R139, R150 ;  /* 0x0000008b2ba27223 */ /* 0x000fc40000010096 */
[----:B------:R-:W3:Y:S01]  /*1180*/  LDG.E.128.CONSTANT R136, desc[UR14][R160.64+0x3000] ;  /* 0x0030000ea0887981 */ /* 0x000ee2000c1e9d00 */
[----:B------:R-:W-:Y:S01]  /*1190*/  FFMA.FTZ R163, R36, R120, R149 ;  /* 0x0000007824a37223 */ /* 0x000fe20000010095 */
[----:B------:R-:W-:Y:S02]  /*11a0*/  FFMA.FTZ R120, R37, R121, R148 ;  /* 0x0000007925787223 */ /* 0x000fe40000010094 */
[----:B------:R-:W3:Y:S01]  /*11b0*/  LDG.E.128.CONSTANT R148, desc[UR14][R160.64+0x3600] ;  /* 0x0036000ea0947981 */ /* 0x000ee2000c1e9d00 */
[----:B------:R-:W-:Y:S01]  /*11c0*/  FFMA.FTZ R157, R38, R122, R157 ;  /* 0x0000007a269d7223 */ /* 0x000fe2000001009d */
[----:B------:R-:W-:Y:S01]  /*11d0*/  FFMA.FTZ R162, R39, R123, R162 ;  /* 0x0000007b27a27223 */ /* 0x000fe200000100a2 */
[----:B------:R-:W-:Y:S02]  /*11e0*/  IADD3 R121, PT, PT, R152, 0x1, RZ ;  /* 0x0000000198797810 */ /* 0x000fe40007ffe0ff */
[----:B-----5:R-:W-:Y:S02]  /*11f0*/  FSETP.NEU.FTZ.AND P0, PT, R155, RZ, PT ;  /* 0x000000ff9b00720b */ /* 0x020fe40003f1d000 */
[----:B------:R-:W-:-:S02]  /*1200*/  IADD3 R3, PT, PT, R3, 0x4, RZ ;  /* 0x0000000403037810 */ /* 0x000fc40007ffe0ff */
[----:B------:R-:W-:Y:S02]  /*1210*/  IADD3 R4, P1, PT, R4, 0x10, RZ ;  /* 0x0000001004047810 */ /* 0x000fe40007f3e0ff */
[----:B------:R-:W-:Y:S02]  /*1220*/  IADD3 R152, PT, PT, R152, 0x80, RZ ;  /* 0x0000008098987810 */ /* 0x000fe40007ffe0ff */
[----:B------:R-:W-:Y:S01]  /*1230*/  IADD3.X R5, PT, PT, RZ, R5, RZ, P1, !PT ;  /* 0x00000005ff057210 */ /* 0x000fe20000ffe4ff */
[----:B----4-:R-:W-:Y:S01]  /*1240*/  FFMA.FTZ R120, R33, R125, R120 ;  /* 0x0000007d21787223 */ /* 0x010fe20000010078 */
[----:B------:R-:W-:-:S03]  /*1250*/  FFMA.FTZ R163, R32, R124, R163 ;  /* 0x0000007c20a37223 */ /* 0x000fc600000100a3 */
[----:B--2---:R-:W-:-:S04]  /*1260*/  FFMA.FTZ R120, R29, R129, R120 ;  /* 0x000000811d787223 */ /* 0x004fc80000010078 */
[----:B------:R-:W-:Y:S01]  /*1270*/  FFMA.FTZ R120, R25, R133, R120 ;  /* 0x0000008519787223 */ /* 0x000fe20000010078 */
[----:B------:R-:W-:Y:S01]  /*1280*/  FFMA.FTZ R157, R34, R126, R157 ;  /* 0x0000007e229d7223 */ /* 0x000fe2000001009d */
[----:B------:R-:W-:Y:S02]  /*1290*/  FFMA.FTZ R163, R28, R128, R163 ;  /* 0x000000801ca37223 */ /* 0x000fe400000100a3 */
[----:B---3--:R-:W-:Y:S01]  /*12a0*/  FFMA.FTZ R120, R21, R137, R120 ;  /* 0x0000008915787223 */ /* 0x008fe20000010078 */
        /* <DEDUP_REMOVED lines=12> */
[----:B------:R-:W-:Y:S01]  /*1370*/  I2FP.F32.S32 R120, R121 ;  /* 0x0000007900787245 */ /* 0x000fe20000201400 */
[----:B------:R-:W-:Y:S01]  /*1380*/  FFMA.FTZ R162, R23, R139, R162 ;  /* 0x0000008b17a27223 */ /* 0x000fe200000100a2 */
[----:B------:R-:W-:Y:S01]  /*1390*/  FFMA.FTZ R157, R18, R142, R157 ;  /* 0x0000008e129d7223 */ /* 0x000fe2000001009d */
[----:B------:R-:W-:-:S02]  /*13a0*/  FFMA.FTZ R163, R12, R144, R163 ;  /* 0x000000900ca37223 */ /* 0x000fc400000100a3 */
[----:B------:R-:W-:Y:S01]  /*13b0*/  FMUL.FTZ R120, R120, R155 ;  /* 0x0000009b78787220 */ /* 0x000fe20000410000 */
[----:B------:R-:W-:Y:S01]  /*13c0*/  FFMA.FTZ R162, R19, R143, R162 ;  /* 0x0000008f13a27223 */ /* 0x000fe200000100a2 */
[----:B------:R-:W-:Y:S01]  /*13d0*/  FFMA.FTZ R157, R14, R146, R157 ;  /* 0x000000920e9d7223 */ /* 0x000fe2000001009d */
[----:B------:R-:W-:Y:S02]  /*13e0*/  FFMA.FTZ R148, R8, R148, R163 ;  /* 0x0000009408947223 */ /* 0x000fe400000100a3 */
[----:B------:R-:W-:Y:S01]  /*13f0*/  FSEL R121, R120, RZ, P0 ;  /* 0x000000ff78797208 */ /* 0x000fe20000000000 */
[----:B------:R-:W-:Y:S01]  /*1400*/  FFMA.FTZ R162, R15, R147, R162 ;  /* 0x000000930fa27223 */ /* 0x000fe200000100a2 */
[----:B------:R-:W-:Y:S01]  /*1410*/  FFMA.FTZ R150, R10, R150, R157 ;  /* 0x000000960a967223 */ /* 0x000fe2000001009d */
[----:B------:R-:W-:Y:S01]  /*1420*/  FADD.FTZ R149, R148, R149 ;  /* 0x0000009594957221 */ /* 0x000fe20000010000 */
[----:B------:R-:W-:Y:S01]  /*1430*/  IADD3 R120, PT, PT, R6, -0x1, RZ ;  /* 0xffffffff06787810 */ /* 0x000fe20007ffe0ff */
[----:B------:R-:W-:-:S02]  /*1440*/  FFMA.FTZ R151, R11, R151, R162 ;  /* 0x000000970b977223 */ /* 0x000fc400000100a2 */
[----:B------:R-:W-:Y:S01]  /*1450*/  FADD.FTZ R150, R150, R149 ;  /* 0x0000009596967221 */ /* 0x000fe20000010000 */
[----:B------:R-:W-:-:S03]  /*1460*/  ISETP.GE.U32.AND P0, PT, R120, UR21, PT ;  /* 0x0000001578007c0c */ /* 0x000fc6000bf06070 */
        /* <DEDUP_REMOVED lines=9> */
.L_x_24603:
[----:B------:R-:W-:Y:S05]  /*1500*/  BSYNC.RECONVERGENT B0 ;  /* 0x0000000000007941 */ /* 0x000fea0003800200 */
.L_x_24602:
[----:B-1----:R-:W0:Y:S01]  /*1510*/  SHFL.BFLY PT, R4, R153, 0x10, 0x1f ;  /* 0x0e001f0099047f89 */ /* 0x002e2200000e0000 */
[----:B------:R-:W1:Y:S01]  /*1520*/  S2UR UR24, SR_CgaCtaId ;  /* 0x00000000001879c3 */ /* 0x000e620000008800 */
[----:B------:R-:W-:Y:S01]  /*1530*/  UMOV UR23, 0x400 ;  /* 0x0000040000177882 */ /* 0x000fe20000000000 */
[----:B------:R-:W-:Y:S01]  /*1540*/  LOP3.LUT R120, R0, 0x1f, RZ, 0xc0, !PT ;  /* 0x0000001f00787812 */ /* 0x000fe200078ec0ff */
[----:B------:R-:W-:Y:S01]  /*1550*/  UIADD3 UR5, UPT, UPT, UR23, 0x1c0, URZ ;  /* 0x000001c017057890 */ /* 0x000fe2000fffe0ff */
[----:B------:R-:W-:Y:S01]  /*1560*/  BSSY.RECONVERGENT B0, `(.L_x_24605) ;  /* 0x00000fe000007945 */ /* 0x000fe20003800200 */
[----:B------:R-:W-:Y:S01]  /*1570*/  UIADD3 UR6, UPT, UPT, -UR22, UR4, URZ ;  /* 0x0000000416067290 */ /* 0x000fe2000fffe1ff */
[C---:B------:R-:W-:Y:S02]  /*1580*/  ISETP.NE.AND P3, PT, R120.reuse, RZ, PT ;  /* 0x000000ff7800720c */ /* 0x040fe40003f65270 */
[----:B------:R-:W-:-:S03]  /*1590*/  ISETP.GT.U32.AND P2, PT, R120, 0x3, PT ;  /* 0x000000037800780c */ /* 0x000fc60003f44070 */
[----:B------:R-:W-:Y:S02]  /*15a0*/  ISETP.GE.AND P1, PT, R0, UR6, PT ;  /* 0x0000000600007c0c */ /* 0x000fe4000bf26270 */
[----:B0-----:R-:W-:Y:S01]  /*15b0*/  FMNMX.FTZ R4, R4, R153, !PT ;  /* 0x0000009904047209 */ /* 0x001fe20007810000 */
[----:B-1----:R-:W-:-:S04]  /*15c0*/  ULEA UR5, UR24, UR5, 0x18 ;  /* 0x0000000518057291 */ /* 0x002fc8000f8ec0ff */
[----:B------:R-:W0:Y:S02]  /*15d0*/  SHFL.BFLY PT, R3, R4, 0x8, 0x1f ;  /* 0x0d001f0004037f89 */ /* 0x000e2400000e0000 */
[----:B0-----:R-:W-:Y:S02]  /*15e0*/  FMNMX.FTZ R3, R4, R3, !PT ;  /* 0x0000000304037209 */ /* 0x001fe40007810000 */
[----:B------:R-:W-:-:S03]  /*15f0*/  LEA R4, R156, UR5, 0x2 ;  /* 0x000000059c047c11 */ /* 0x000fc6000f8e10ff */
[----:B------:R-:W0:Y:S02]  /*1600*/  SHFL.BFLY PT, R6, R3, 0x4, 0x1f ;  /* 0x0c801f0003067f89 */ /* 0x000e2400000e0000 */
[----:B0-----:R-:W-:-:S05]  /*1610*/  FMNMX.FTZ R6, R3, R6, !PT ;  /* 0x0000000603067209 */ /* 0x001fca0007810000 */
[----:B------:R-:W0:Y:S02]  /*1620*/  SHFL.BFLY PT, R5, R6, 0x2, 0x1f ;  /* 0x0c401f0006057f89 */ /* 0x000e2400000e0000 */
[----:B0-----:R-:W-:Y:S02]  /*1630*/  FMNMX.FTZ R7, R6, R5, !PT ;  /* 0x0000000506077209 */ /* 0x001fe40007810000 */
[----:B------:R-:W-:Y:S02]  /*1640*/  MOV R6, 0xff7fffff ;  /* 0xff7fffff00067802 */ /* 0x000fe40000000f00 */
[----:B------:R-:W-:Y:S01]  /*1650*/  LEA R5, R120, UR5, 0x2 ;  /* 0x0000000578057c11 */ /* 0x000fe2000f8e10ff */
        /* <DEDUP_REMOVED lines=30> */
.L_x_24609:
        /* <DEDUP_REMOVED lines=11> */
.L_x_24608:
[----:B------:R-:W-:Y:S05]  /*18f0*/  BSYNC.RECONVERGENT B1 ;  /* 0x0000000000017941 */ /* 0x000fea0003800200 */
.L_x_24607:
        /* <DEDUP_REMOVED lines=13> */
.L_x_24612:
        /* <DEDUP_REMOVED lines=100> */
.L_x_24611:
[----:B------:R-:W-:Y:S05]  /*2010*/  BSYNC.RECONVERGENT B1 ;  /* 0x0000000000017941 */ /* 0x000fea0003800200 */
.L_x_24610:
        /* <DEDUP_REMOVED lines=55> */
.L_x_24614:
[----:B------:R-:W-:Y:S05]  /*2390*/  BSYNC.RECONVERGENT B1 ;  /* 0x0000000000017941 */ /* 0x000fea0003800200 */
.L_x_24613:
        /* <DEDUP_REMOVED lines=26> */
.L_x_24606:
[----:B------:R-:W-:Y:S05]  /*2540*/  BSYNC.RECONVERGENT B0 ;  /* 0x0000000000007941 */ /* 0x000fea0003800200 */
.L_x_24605:
        /* <DEDUP_REMOVED lines=40> */
.L_x_24619:
[----:B------:R-:W1:Y:S01]  /*27d0*/  LDS R5, [R6] ;  /* 0x0000000006057984 */ /* 0x000e620000000800 */
[----:B------:R-:W-:-:S04]  /*27e0*/  IADD3 R7, PT, PT, R7, 0x1, RZ ;  /* 0x0000000107077810 */ /* 0x000fc80007ffe0ff */
[----:B------:R-:W-:Y:S01]  /*27f0*/  ISETP.NE.AND P0, PT, R7, RZ, PT ;  /* 0x000000ff0700720c */ /* 0x000fe20003f05270 */
[----:B-1----:R-:W-:-:S05]  /*2800*/  FMUL.FTZ R5, R5, R30 ;  /* 0x0000001e05057220 */ /* 0x002fca0000410000 */
[----:B------:R1:W-:Y:S02]  /*2810*/  STS [R6], R5 ;  /* 0x0000000506007388 */ /* 0x0003e40000000800 */
[----:B-1----:R-:W-:-:S05]  /*2820*/  IADD3 R6, PT, PT, R6, 0x200, RZ ;  /* 0x0000020006067810 */ /* 0x002fca0007ffe0ff */
[----:B------:R-:W-:Y:S05]  /*2830*/  @P0 BRA `(.L_x_24619) ;  /* 0xfffffffc00e40947 */ /* 0x000fea000383ffff */
.L_x_24618:
[----:B------:R-:W-:Y:S05]  /*2840*/  BSYNC.RECONVERGENT B1 ;  /* 0x0000000000017941 */ /* 0x000fea0003800200 */
.L_x_24617:
        /* <DEDUP_REMOVED lines=13> */
.L_x_24622:
        /* <DEDUP_REMOVED lines=52> */
.L_x_24621:
[----:B------:R-:W-:Y:S05]  /*2c60*/  BSYNC.RECONVERGENT B1 ;  /* 0x0000000000017941 */ /* 0x000fea0003800200 */
.L_x_24620:
        /* <DEDUP_REMOVED lines=31> */
.L_x_24624:
[----:B------:R-:W-:Y:S05]  /*2e60*/  BSYNC.RECONVERGENT B1 ;  /* 0x0000000000017941 */ /* 0x000fea0003800200 */
.L_x_24623:
        /* <DEDUP_REMOVED lines=14> */
.L_x_24616:
[----:B------:R-:W-:Y:S05]  /*2f50*/  BSYNC.RECONVERGENT B0 ;  /* 0x0000000000007941 */ /* 0x000fea0003800200 */
.L_x_24615:
[----:B------:R-:W-:Y:S01]  /*2f60*/  BAR.SYNC.DEFER_BLOCKING 0x0 ;  /* 0x0000000000007b1d */ /* 0x000fe20000010000 */
[----:B------:R-:W-:Y:S02]  /*2f70*/  ISETP.NE.AND P0, PT, R0, RZ, PT ;  /* 0x000000ff0000720c */ /* 0x000fe40003f05270 */
[----:B------:R-:W-:-:S03]  /*2f80*/  ISETP.GE.U32.AND P1, PT, R154, UR9, PT ;  /* 0x000000099a007c0c */ /* 0x000fc6000bf26070 */
[----:B------:R-:W3:Y:S01]  /*2f90*/  LDCU UR25, c[0x0][0x3dc] ;  /* 0x00007b80ff1977ac */ /* 0x000ee20008000800 */
[----:B------:R-:W-:Y:S07]  /*2fa0*/  BSSY.RECONVERGENT B0, `(.L_x_24625) ;  /* 0x0000013000007945 */ /* 0x000fee0003800200 */
        /* <DEDUP_REMOVED lines=16> */
[----:B0-----:R4:W-:Y:S04]  /*30b0*/  STG.E desc[UR14][R4.64], R3 ;  /* 0x0000000304007986 */ /* 0x0019e8000c10190e */
[----:B--2---:R4:W-:Y:S02]  /*30c0*/  STG.E desc[UR14][R6.64], R31 ;  /* 0x0000001f06007986 */ /* 0x0049e4000c10190e */
.L_x_24626:
[----:B---3--:R-:W-:Y:S05]  /*30d0*/  BSYNC.RECONVERGENT B0 ;  /* 0x0000000000007941 */ /* 0x008fea0003800200 */
.L_x_24625:
[----:B------:R-:W3:Y:S01]  /*30e0*/  LDCU.64 UR6, c[0x0][0x3a8] ;  /* 0x00007500ff0677ac */ /* 0x000ee20008000a00 */
[----:B------:R-:W-:Y:S01]  /*30f0*/  BSSY.RECONVERGENT B0, `(.L_x_24627) ;  /* 0x0000208000007945 */ /* 0x000fe20003800200 */
[----:B------:R-:W-:Y:S01]  /*3100*/  HFMA2 R121, -RZ, RZ, 0, 0 ;  /* 0x00000000ff797431 */ /* 0x000fe200000001ff */
        /* <DEDUP_REMOVED lines=13> */
[----:B------:R-:W-:Y:S01]  /*31e0*/  CS2R R140, SRZ ;  /* 0x00000000008c7805 */ /* 0x000fe2000001ff00 */
[----:B---3--:R-:W-:Y:S06]  /*31f0*/  @P1 BRA `(.L_x_24628) ;  /* 0x0000001c00dc1947 */ /* 0x008fec0003800000 */
[----:B-1--4-:R-:W-:Y:S01]  /*3200*/  IMAD.WIDE.U32 R4, R154, 0x4, RZ ;  /* 0x000000049a047825 */ /* 0x012fe200078e00ff */
[----:B0-----:R-:W-:Y:S01]  /*3210*/  MOV R3, UR10 ;  /* 0x0000000a00037c02 */ /* 0x001fe20008000f00 */
[----:B------:R-:W0:Y:S01]  /*3220*/  LDCU UR5, c[0x0][0x3e0] ;  /* 0x00007c00ff0577ac */ /* 0x000e220008000800 */
[----:B-----5:R-:W-:Y:S02]  /*3230*/  SHF.L.U32 R155, R0, 0x2, RZ ;  /* 0x00000002009b7819 */ /* 0x020fe400000006ff */
[----:B------:R-:W-:Y:S02]  /*3240*/  CS2R R122, SRZ ;  /* 0x00000000007a7805 */ /* 0x000fe4000001ff00 */
[----:B------:R-:W-:Y:S01]  /*3250*/  IADD3 R149, PT, PT, R154, 0x1, RZ ;  /* 0x000000019a957810 */ /* 0x000fe20007ffe0ff */
[----:B------:R-:W1:Y:S01]  /*3260*/  LDCU.64 UR12, c[0x0][0x3b8] ;  /* 0x00007700ff0c77ac */ /* 0x000e620008000a00 */
[----:B------:R-:W-:Y:S01]  /*3270*/  IMAD.WIDE R4, R3, 0x4, R4 ;  /* 0x0000000403047825 */ /* 0x000fe200078e0204 */
[----:B------:R-:W-:-:S02]  /*3280*/  LEA R3, R156, UR22, 0x5 ;  /* 0x000000169c037c11 */ /* 0x000fc4000f8e28ff */
[----:B------:R-:W-:Y:S02]  /*3290*/  CS2R R126, SRZ ;  /* 0x00000000007e7805 */ /* 0x000fe4000001ff00 */
[----:B------:R-:W-:Y:S01]  /*32a0*/  LOP3.LUT R150, R155, 0x1c, RZ, 0xc0, !PT ;  /* 0x0000001c9b967812 */ /* 0x000fe200078ec0ff */
[----:B------:R-:W-:Y:S01]  /*32b0*/  UIADD3 UR4, UPT, UPT, UR23, 0x1e0, URZ ;  /* 0x000001e017047890 */ /* 0x000fe2000fffe0ff */
[----:B------:R-:W-:Y:S02]  /*32c0*/  IADD3 R154, PT, PT, R154, -UR8, RZ ;  /* 0x800000089a9a7c10 */ /* 0x000fe4000fffe0ff */
[----:B------:R-:W-:Y:S02]  /*32d0*/  CS2R R124, SRZ ;  /* 0x00000000007c7805 */ /* 0x000fe4000001ff00 */
[----:B------:R-:W-:Y:S01]  /*32e0*/  IADD3 R150, PT, PT, R3, 0x1, R150 ;  /* 0x0000000103967810 */ /* 0x000fe20007ffe096 */
[----:B------:R-:W-:Y:S01]  /*32f0*/  ULEA UR4, UR24, UR4, 0x18 ;  /* 0x0000000418047291 */ /* 0x000fe2000f8ec0ff */
[----:B------:R-:W-:-:S02]  /*3300*/  SHF.L.U32 R3, R0, 0x4, RZ ;  /* 0x0000000400037819 */ /* 0x000fc400000006ff */
[----:B------:R-:W-:Y:S02]  /*3310*/  CS2R R146, SRZ ;  /* 0x0000000000927805 */ /* 0x000fe4000001ff00 */
[----:B------:R-:W-:Y:S02]  /*3320*/  MOV R121, RZ ;  /* 0x000000ff00797202 */ /* 0x000fe40000000f00 */
[----:B------:R-:W-:Y:S02]  /*3330*/  CS2R R128, SRZ ;  /* 0x0000000000807805 */ /* 0x000fe4000001ff00 */
[----:B------:R-:W-:Y:S01]  /*3340*/  LOP3.LUT R3, R3, 0x70, RZ, 0xe2, !PT ;  /* 0x0000007003037812 */ /* 0x000fe200078ee2ff */
[----:B0-----:R-:W-:Y:S01]  /*3350*/  IMAD R2, R2, UR5, RZ ;  /* 0x0000000502027c24 */ /* 0x001fe2000f8e02ff */
[----:B------:R-:W-:Y:S02]  /*3360*/  MOV R148, RZ ;  /* 0x000000ff00947202 */ /* 0x000fe40000000f00 */
[----:B------:R-:W-:-:S02]  /*3370*/  CS2R R132, SRZ ;  /* 0x0000000000847805 */ /* 0x000fc4000001ff00 */
[----:B-1----:R-:W-:Y:S02]  /*3380*/  IADD3 R152, P0, PT, R4, UR12, RZ ;  /* 0x0000000c04987c10 */ /* 0x002fe4000ff1e0ff */
[----:B------:R-:W-:Y:S02]  /*3390*/  CS2R R130, SRZ ;  /* 0x0000000000827805 */ /* 0x000fe4000001ff00 */
[----:B------:R-:W-:Y:S02]  /*33a0*/  LEA R153, R156, R3, 0x7 ;  /* 0x000000039c997211 */ /* 0x000fe400078e38ff */
[----:B------:R-:W-:Y:S02]  /*33b0*/  CS2R R144, SRZ ;  /* 0x0000000000907805 */ /* 0x000fe4000001ff00 */
[----:B------:R-:W-:Y:S02]  /*33c0*/  IADD3.X R151, PT, PT, R5, UR13, RZ, P0, !PT ;  /* 0x0000000d05977c10 */ /* 0x000fe400087fe4ff */
[----:B------:R-:W-:-:S02]  /*33d0*/  CS2R R134, SRZ ;  /* 0x0000000000867805 */ /* 0x000fc4000001ff00 */
[----:B------:R-:W-:Y:S02]  /*33e0*/  CS2R R138, SRZ ;  /* 0x00000000008a7805 */ /* 0x000fe4000001ff00 */
[----:B------:R-:W-:Y:S02]  /*33f0*/  CS2R R136, SRZ ;  /* 0x0000000000887805 */ /* 0x000fe4000001ff00 */
[----:B------:R-:W-:Y:S02]  /*3400*/  CS2R R142, SRZ ;  /* 0x00000000008e7805 */ /* 0x000fe4000001ff00 */
[----:B------:R-:W-:Y:S02]  /*3410*/  CS2R R140, SRZ ;  /* 0x00000000008c7805 */ /* 0x000fe4000001ff00 */
[----:B------:R-:W-:Y:S02]  /*3420*/  LOP3.LUT R155, R155, 0x7c, RZ, 0xc0, !PT ;  /* 0x0000007c9b9b7812 */ /* 0x000fe400078ec0ff */
[----:B------:R-:W-:-:S02]  /*3430*/  SHF.R.S32.HI R3, RZ, 0x1f, R2 ;  /* 0x0000001fff037819 */ /* 0x000fc40000011402 */
[----:B------:R-:W-:-:S07]  /*3440*/  IADD3 R153, PT, PT, R153, UR4, RZ ;  /* 0x0000000499997c10 */ /* 0x000fce000fffe0ff */
.L_x_24629:
[----:B------:R-:W-:Y:S02]  /*3450*/  MOV R24, R152 ;  /* 0x0000009800187202 */ /* 0x000fe40000000f00 */
[----:B------:R-:W-:-:S05]  /*3460*/  MOV R25, R151 ;  /* 0x0000009700197202 */ /* 0x000fca0000000f00 */
[----:B------:R-:W3:Y:S01]  /*3470*/  LDG.E.CONSTANT R5, desc[UR14][R24.64] ;  /* 0x0000000e18057981 */ /* 0x000ee2000c1e9900 */
[----:B------:R-:W-:Y:S01]  /*3480*/  ISETP.NE.AND P2, PT, R154, -0x1, PT ;  /* 0xffffffff9a00780c */ /* 0x000fe20003f45270 */
        /* <DEDUP_REMOVED lines=24> */
[----:B------:R-:W-:-:S03]  /*3610*/  @!P2 IADD3 R96, PT, PT, R150, 0x2, RZ ;  /* 0x000000029660a810 */ /* 0x000fc60007ffe0ff */
[----:B------:R-:W2:Y:S04]  /*3620*/  LDG.E.128.CONSTANT R80, desc[UR14][R116.64+0x2600] ;  /* 0x0026000e74507981 */ /* 0x000ea8000c1e9d00 */
[----:B------:R-:W2:Y:S01]  /*3630*/  LDG.E.128.CONSTANT R84, desc[UR14][R116.64+0x2800] ;  /* 0x0028000e74547981 */ /* 0x000ea2000c1e9d00 */
[----:B------:R-:W-:Y:S02]  /*3640*/  @!P2 IADD3 R92, PT, PT, R150, 0x2, RZ ;  /* 0x00000002965ca810 */ /* 0x000fe40007ffe0ff */
[----:B------:R-:W-:Y:S01]  /*3650*/  @!P2 ISETP.GE.AND P4, PT, R96, UR21, PT ;  /* 0x000000156000ac0c */ /* 0x000fe2000bf86270 */
[----:B------:R-:W2:Y:S01]  /*3660*/  LDG.E.128.CONSTANT R88, desc[UR14][R116.64+0x2a00] ;  /* 0x002a000e74587981 */ /* 0x000ea2000c1e9d00 */
[----:B------:R-:W-:Y:S02]  /*3670*/  @!P2 ISETP.GE.AND P5, PT, R92, UR21, PT ;  /* 0x000000155c00ac0c */ /* 0x000fe4000bfa6270 */
[C---:B------:R-:W-:Y:S01]  /*3680*/  @!P2 ISETP.GE.AND P1, PT, R150.reuse, UR21, PT ;  /* 0x000000159600ac0c */ /* 0x040fe2000bf26270 */
[----:B------:R-:W2:Y:S01]  /*3690*/  LDG.E.128.CONSTANT R96, desc[UR14][R116.64+0x2c00] ;  /* 0x002c000e74607981 */ /* 0x000ea2000c1e9d00 */
[----:B------:R-:W-:-:S02]  /*36a0*/  @!P2 IADD3 R100, PT, PT, R150, 0x2, RZ ;  /* 0x000000029664a810 */ /* 0x000fc40007ffe0ff */
[C---:B------:R-:W-:Y:S01]  /*36b0*/  IADD3 R157, PT, PT, R150.reuse, -0x1, RZ ;  /* 0xffffffff969d7810 */ /* 0x040fe20007ffe0ff */
[----:B------:R-:W2:Y:S01]  /*36c0*/  LDG.E.128.CONSTANT R112, desc[UR14][R116.64+0x3400] ;  /* 0x0034000e74707981 */ /* 0x000ea2000c1e9d00 */
[C---:B------:R-:W-:Y:S02]  /*36d0*/  @!P2 IADD3 R101, PT, PT, R150.reuse, 0x1, RZ ;  /* 0x000000019665a810 */ /* 0x040fe40007ffe0ff */
[----:B------:R-:W-:Y:S02]  /*36e0*/  @!P2 ISETP.GE.AND P6, PT, R157, UR21, PT ;  /* 0x000000159d00ac0c */ /* 0x000fe4000bfc6270 */
[C---:B------:R-:W-:Y:S02]  /*36f0*/  @!P2 IADD3 R93, PT, PT, R150.reuse, 0x1, RZ ;  /* 0x00000001965da810 */ /* 0x040fe40007ffe0ff */
[----:B------:R-:W-:Y:S02]  /*3700*/  @!P2 IADD3 R94, PT, PT, R150, 0x1, RZ ;  /* 0x00000001965ea810 */ /* 0x000fe40007ffe0ff */
[----:B------:R-:W-:-:S02]  /*3710*/  @!P2 ISETP.GE.AND P0, PT, R93, UR21, PT ;  /* 0x000000155d00ac0c */ /* 0x000fc4000bf06270 */
[----:B------:R-:W-:Y:S02]  /*3720*/  @!P2 ISETP.GE.AND P3, PT, R94, UR21, PT ;  /* 0x000000155e00ac0c */ /* 0x000fe4000bf66270 */
[C---:B------:R-:W-:Y:S01]  /*3730*/  @!P2 IADD3 R104, PT, PT, R150.reuse, 0x2, RZ ;  /* 0x000000029668a810 */ /* 0x040fe20007ffe0ff */
[----:B------:R-:W0:Y:S01]  /*3740*/  LDS.128 R92, [R153] ;  /* 0x00000000995c7984 */ /* 0x000e220000000c00 */
[C---:B------:R-:W-:Y:S02]  /*3750*/  @!P2 IADD3 R105, PT, PT, R150.reuse, 0x1, RZ ;  /* 0x000000019669a810 */ /* 0x040fe40007ffe0ff */
[C---:B------:R-:W-:Y:S02]  /*3760*/  @!P2 IADD3 R109, PT, PT, R150.reuse, 0x1, RZ ;  /* 0x00000001966da810 */ /* 0x040fe40007ffe0ff */
[----:B------:R-:W-:Y:S02]  /*3770*/  @!P2 IADD3 R108, PT, PT, R150, 0x2, RZ ;  /* 0x00000002966ca810 */ /* 0x000fe40007ffe0ff */
[----:B---3--:R-:W-:-:S02]  /*3780*/  @!P2 FSEL R7, R7, RZ, !P5 ;  /* 0x000000ff0707a208 */ /* 0x008fc40006800000 */
[----:B------:R-:W-:Y:S02]  /*3790*/  @!P2 ISETP.GE.AND P5, PT, R100, UR21, PT ;  /* 0x000000156400ac0c */ /* 0x000fe4000bfa6270 */
[----:B------:R-:W-:Y:S02]  /*37a0*/  @!P2 FSEL R5, R5, RZ, !P1 ;  /* 0x000000ff0505a208 */ /* 0x000fe40004800000 */
[----:B------:R-:W-:Y:S02]  /*37b0*/  @!P2 ISETP.GE.AND P1, PT, R157, UR21, PT ;  /* 0x000000159d00ac0c */ /* 0x000fe4000bf26270 */
[----:B------:R-:W-:Y:S02]  /*37c0*/  @!P2 IADD3 R100, PT, PT, R150, 0x1, RZ ;  /* 0x000000019664a810 */ /* 0x000fe40007ffe0ff */
[----:B------:R-:W-:Y:S02]  /*37d0*/  @!P2 FSEL R4, R4, RZ, !P6 ;  /* 0x000000ff0404a208 */ /* 0x000fe40007000000 */
[----:B----4-:R-:W-:-:S02]  /*37e0*/  @!P2 FSEL R8, R8, RZ, !P1 ;  /* 0x000000ff0808a208 */ /* 0x010fc40004800000 */
[----:B------:R-:W-:Y:S02]  /*37f0*/  @!P2 ISETP.GE.AND P6, PT, R101, UR21, PT ;  /* 0x000000156500ac0c */ /* 0x000fe4000bfc6270 */
[----:B------:R-:W-:Y:S02]  /*3800*/  @!P2 ISETP.GE.AND P1, PT, R100, UR21, PT ;  /* 0x000000156400ac0c */ /* 0x000fe4000bf26270 */
[----:B------:R-:W3:Y:S01]  /*3810*/  LDG.E.128.CONSTANT R100, desc[UR14][R116.64+0x2e00] ;  /* 0x002e000e74647981 */ /* 0x000ee2000c1e9d00 */
[----:B------:R-:W-:Y:S02]  /*3820*/  @!P2 FSEL R6, R6, RZ, !P0 ;  /* 0x000000ff0606a208 */ /* 0x000fe40004000000 */
[----:B------:R-:W-:Y:S02]  /*3830*/  @!P2 FSEL R10, R10, RZ, !P3 ;  /* 0x000000ff0a0aa208 */ /* 0x000fe40005800000 */
[----:B------:R-:W-:Y:S02]  /*3840*/  @!P2 FSEL R11, R11, RZ, !P4 ;  /* 0x000000ff0b0ba208 */ /* 0x000fe40006000000 */
[----:B------:R-:W-:-:S02]  /*3850*/  @!P2 ISETP.GE.AND P0, PT, R150, UR21, PT ;  /* 0x000000159600ac0c */ /* 0x000fc4000bf06270 */
[----:B------:R-:W-:Y:S02]  /*3860*/  @!P2 ISETP.GE.AND P3, PT, R157, UR21, PT ;  /* 0x000000159d00ac0c */ /* 0x000fe4000bf66270 */
[----:B------:R-:W-:Y:S02]  /*3870*/  @!P2 ISETP.GE.AND P4, PT, R150, UR21, PT ;  /* 0x000000159600ac0c */ /* 0x000fe4000bf86270 */
[----:B------:R-:W-:Y:S02]  /*3880*/  @!P2 FSEL R9, R9, RZ, !P0 ;  /* 0x000000ff0909a208 */ /* 0x000fe40004000000 */
[----:B-----5:R-:W-:Y:S02]  /*3890*/  @!P2 FSEL R12, R12, RZ, !P3 ;  /* 0x000000ff0c0ca208 */ /* 0x020fe40005800000 */
[----:B------:R-:W-:Y:S02]  /*38a0*/  @!P2 FSEL R13, R13, RZ, !P4 ;  /* 0x000000ff0d0da208 */ /* 0x000fe40006000000 */
[----:B------:R-:W-:-:S02]  /*38b0*/  @!P2 ISETP.GE.AND P0, PT, R104, UR21, PT ;  /* 0x000000156800ac0c */ /* 0x000fc4000bf06270 */
[----:B------:R-:W-:Y:S02]  /*38c0*/  @!P2 ISETP.GE.AND P3, PT, R105, UR21, PT ;  /* 0x000000156900ac0c */ /* 0x000fe4000bf66270 */
[----:B------:R-:W-:Y:S02]  /*38d0*/  @!P2 ISETP.GE.AND P4, PT, R104, UR21, PT ;  /* 0x000000156800ac0c */ /* 0x000fe4000bf86270 */
[----:B------:R-:W4:Y:S01]  /*38e0*/  LDG.E.128.CONSTANT R104, desc[UR14][R116.64+0x3000] ;  /* 0x0030000e74687981 */ /* 0x000f22000c1e9d00 */
[----:B------:R-:W-:Y:S02]  /*38f0*/  @!P2 FSEL R14, R14, RZ, !P6 ;  /* 0x000000ff0e0ea208 */ /* 0x000fe40007000000 */
[----:B------:R-:W-:Y:S02]  /*3900*/  @!P2 FSEL R15, R15, RZ, !P5 ;  /* 0x000000ff0f0fa208 */ /* 0x000fe40006800000 */
[----:B------:R-:W-:Y:S02]  /*3910*/  @!P2 ISETP.GE.AND P6, PT, R157, UR21, PT ;  /* 0x000000159d00ac0c */ /* 0x000fe4000bfc6270 */
[----:B------:R-:W-:-:S02]  /*3920*/  @!P2 ISETP.GE.AND P5, PT, R150, UR21, PT ;  /* 0x000000159600ac0c */ /* 0x000fc4000bfa6270 */
[----:B------:R-:W-:Y:S02]  /*3930*/  @!P2 FSEL R16, R16, RZ, !P6 ;  /* 0x000000ff1010a208 */ /* 0x000fe40007000000 */
[----:B------:R-:W-:Y:S02]  /*3940*/  @!P2 FSEL R17, R17, RZ, !P5 ;  /* 0x000000ff1111a208 */ /* 0x000fe40006800000 */
[----:B------:R-:W-:Y:S02]  /*3950*/  @!P2 ISETP.GE.AND P6, PT, R109, UR21, PT ;  /* 0x000000156d00ac0c */ /* 0x000fe4000bfc6270 */
[----:B------:R-:W-:Y:S02]  /*3960*/  @!P2 ISETP.GE.AND P5, PT, R108, UR21, PT ;  /* 0x000000156c00ac0c */ /* 0x000fe4000bfa6270 */
[----:B------:R-:W5:Y:S04]  /*3970*/  LDG.E.128.CONSTANT R108, desc[UR14][R116.64+0x3200] ;  /* 0x0032000e746c7981 */ /* 0x000f68000c1e9d00 */
[----:B------:R-:W5:Y:S01]  /*3980*/  LDG.E.128.CONSTANT R116, desc[UR14][R116.64+0x3600] ;  /* 0x0036000e74747981 */ /* 0x000f62000c1e9d00 */
[----:B0-----:R-:W-:Y:S01]  /*3990*/  FMUL.FTZ R5, R93, R5 ;  /* 0x000000055d057220 */ /* 0x001fe20000410000 */
        /* <DEDUP_REMOVED lines=25> */
[----:B--2---:R-:W-:-:S02]  /*3b30*/  @!P2 FSEL R28, R28, RZ, !P6 ;  /* 0x000000ff1c1ca208 */ /* 0x004fc40007000000 */
        /* <DEDUP_REMOVED lines=130> */
[----:B------:R-:W-:Y:S02]  /*4360*/  @!P2 FSEL R86, R86, RZ, !P5 ;  /* 0x000000ff5656a208 */ /* 0x000fe40006800000 */
[----:B------:R-:W-:-:S02]  /*4370*/  @!P2 ISETP.GE.AND P1, PT, R4, UR21, PT ;  /* 0x000000150400ac0c */ /* 0x000fc4000bf26270 */
[C---:B------:R-:W-:Y:S02]  /*4380*/  @!P2 ISETP.GE.AND P0, PT, R150.reuse, UR21, PT ;  /* 0x000000159600ac0c */ /* 0x040fe4000bf06270 */
        /* <DEDUP_REMOVED lines=11> */
[----:B------:R-:W-:Y:S02]  /*4440*/  @!P2 FSEL R98, R98, RZ, !P5 ;  /* 0x000000ff6262a208 */ /* 0x000fe40006800000 */
[----:B------:R-:W-:Y:S02]  /*4450*/  @!P2 ISETP.GE.AND P6, PT, R157, UR21, PT ;  /* 0x000000159d00ac0c */ /* 0x000fe4000bfc6270 */
[----:B------:R-:W-:Y:S02]  /*4460*/  @!P2 ISETP.GE.AND P5, PT, R4, UR21, PT ;  /* 0x000000150400ac0c */ /* 0x000fe4000bfa6270 */
[----:B------:R-:W-:Y:S02]  /*4470*/  IADD3 R4, PT, PT, R149, 0x3, RZ ;  /* 0x0000000395047810 */ /* 0x000fe40007ffe0ff */
[----:B------:R-:W-:Y:S02]  /*4480*/  @!P2 FSEL R82, R82, RZ, !P4 ;  /* 0x000000ff5252a208 */ /* 0x000fe40006000000 */
[----:B------:R-:W-:-:S02]  /*4490*/  @!P2 FSEL R99, R99, RZ, !P5 ;  /* 0x000000ff6363a208 */ /* 0x000fc40006800000 */
[----:B---3--:R-:W-:Y:S02]  /*44a0*/  @!P2 FSEL R100, R100, RZ, !P6 ;  /* 0x000000ff6464a208 */ /* 0x008fe40007000000 */
[----:B------:R-:W-:Y:S02]  /*44b0*/  @!P2 ISETP.GE.AND P4, PT, R157, UR21, PT ;  /* 0x000000159d00ac0c */ /* 0x000fe4000bf86270 */
[----:B------:R-:W-:Y:S02]  /*44c0*/  ISETP.GE.U32.AND P5, PT, R4, UR9, PT ;  /* 0x0000000904007c0c */ /* 0x000fe4000bfa6070 */
        /* <DEDUP_REMOVED lines=10> */
[----:B------:R-:W-:Y:S02]  /*4570*/  @!P2 ISETP.GE.AND P6, PT, R4, UR21, PT ;  /* 0x000000150400ac0c */ /* 0x000fe4000bfc6270 */
[----:B------:R-:W-:Y:S02]  /*4580*/  @!P2 IADD3 R4, PT, PT, R150, 0x1, RZ ;  /* 0x000000019604a810 */ /* 0x000fe40007ffe0ff */
[----:B------:R-:W-:Y:S02]  /*4590*/  @!P2 FSEL R83, R83, RZ, !P3 ;  /* 0x000000ff5353a208 */ /* 0x000fe40005800000 */
[----:B------:R-:W-:Y:S02]  /*45a0*/  @!P2 FSEL R103, R103, RZ, !P6 ;  /* 0x000000ff6767a208 */ /* 0x000fe40007000000 */
[----:B----4-:R-:W-:-:S02]  /*45b0*/  @!P2 FSEL R104, R104, RZ, !P4 ;  /* 0x000000ff6868a208 */ /* 0x010fc40006000000 */
[----:B------:R-:W-:Y:S02]  /*45c0*/  @!P2 ISETP.GE.AND P3, PT, R150, UR21, PT ;  /* 0x000000159600ac0c */ /* 0x000fe4000bf66270 */
[----:B------:R-:W-:Y:S02]  /*45d0*/  @!P2 ISETP.GE.AND P6, PT, R4, UR21, PT ;  /* 0x000000150400ac0c */ /* 0x000fe4000bfc6270 */
[C---:B------:R-:W-:Y:S02]  /*45e0*/  @!P2 ISETP.GE.AND P4, PT, R150.reuse, UR21, PT ;  /* 0x000000159600ac0c */ /* 0x040fe4000bf86270 */
        /* <DEDUP_REMOVED lines=13> */
[----:B-----5:R-:W-:Y:S02]  /*46c0*/  @!P2 FSEL R108, R108, RZ, !P3 ;  /* 0x000000ff6c6ca208 */ /* 0x020fe40005800000 */
[----:B------:R-:W-:-:S02]  /*46d0*/  @!P2 ISETP.GE.AND P1, PT, R157, UR21, PT ;  /* 0x000000159d00ac0c */ /* 0x000fc4000bf26270 */
[----:B------:R-:W-:Y:S02]  /*46e0*/  @!P2 ISETP.GE.AND P4, PT, R4, UR21, PT ;  /* 0x000000150400ac0c */ /* 0x000fe4000bf86270 */
[C---:B------:R-:W-:Y:S02]  /*46f0*/  @!P2 ISETP.GE.AND P3, PT, R150.reuse, UR21, PT ;  /* 0x000000159600ac0c */ /* 0x040fe4000bf66270 */
[----:B------:R-:W-:Y:S02]  /*4700*/  @!P2 FSEL R91, R91, RZ, !P0 ;  /* 0x000000ff5b5ba208 */ /* 0x000fe40004000000 */
[----:B------:R-:W-:Y:S02]  /*4710*/  @!P2 IADD3 R4, PT, PT, R150, 0x1, RZ ;  /* 0x000000019604a810 */ /* 0x000fe40007ffe0ff */
[----:B------:R-:W-:Y:S02]  /*4720*/  @!P2 ISETP.GE.AND P0, PT, R157, UR21, PT ;  /* 0x000000159d00ac0c */ /* 0x000fe4000bf06270 */
[----:B------:R-:W-:-:S02]  /*4730*/  @!P2 FSEL R109, R109, RZ, !P3 ;  /* 0x000000ff6d6da208 */ /* 0x000fc40005800000 */
[----:B------:R-:W-:Y:S02]  /*4740*/  @!P2 FSEL R112, R112, RZ, !P1 ;  /* 0x000000ff7070a208 */ /* 0x000fe40004800000 */
[----:B------:R-:W-:Y:S02]  /*4750*/  @!P2 ISETP.GE.AND P3, PT, R4, UR21, PT ;  /* 0x000000150400ac0c */ /* 0x000fe4000bf66270 */
[C---:B------:R-:W-:Y:S02]  /*4760*/  @!P2 ISETP.GE.AND P1, PT, R150.reuse, UR21, PT ;  /* 0x000000159600ac0c */ /* 0x040fe4000bf26270 */
[----:B------:R-:W-:Y:S02]  /*4770*/  @!P2 IADD3 R4, PT, PT, R150, 0x2, RZ ;  /* 0x000000029604a810 */ /* 0x000fe40007ffe0ff */
[----:B------:R-:W-:Y:S02]  /*4780*/  @!P2 FSEL R116, R116, RZ, !P0 ;  /* 0x000000ff7474a208 */ /* 0x000fe40004000000 */
[----:B------:R-:W-:-:S02]  /*4790*/  @!P2 ISETP.GE.AND P0, PT, R150, UR21, PT ;  /* 0x000000159600ac0c */ /* 0x000fc4000bf06270 */
[----:B------:R-:W-:Y:S02]  /*47a0*/  @!P2 FSEL R110, R110, RZ, !P6 ;  /* 0x000000ff6e6ea208 */ /* 0x000fe40007000000 */
[----:B------:R-:W-:Y:S02]  /*47b0*/  @!P2 FSEL R113, R113, RZ, !P1 ;  /* 0x000000ff7171a208 */ /* 0x000fe40004800000 */
[C---:B------:R-:W-:Y:S02]  /*47c0*/  @!P2 ISETP.GE.AND P6, PT, R4.reuse, UR21, PT ;  /* 0x000000150400ac0c */ /* 0x040fe4000bfc6270 */
[----:B------:R-:W-:Y:S02]  /*47d0*/  @!P2 ISETP.GE.AND P1, PT, R4, UR21, PT ;  /* 0x000000150400ac0c */ /* 0x000fe4000bf26270 */
[----:B------:R-:W-:Y:S02]  /*47e0*/  @!P2 IADD3 R4, PT, PT, R150, 0x1, RZ ;  /* 0x000000019604a810 */ /* 0x000fe40007ffe0ff */
[----:B------:R-:W-:Y:S01]  /*47f0*/  @!P2 FSEL R117, R117, RZ, !P0 ;  /* 0x000000ff7575a208 */ /* 0x000fe20004000000 */
[----:B------:R-:W-:Y:S01]  /*4800*/  FFMA.FTZ R6, R94, R6, R5 ;  /* 0x000000065e067223 */ /* 0x000fe20000010005 */
[C---:B------:R-:W-:Y:S01]  /*4810*/  FMUL.FTZ R5, R93.reuse, R9 ;  /* 0x000000095d057220 */ /* 0x040fe20000410000 */
[----:B------:R-:W-:Y:S01]  /*4820*/  @!P2 FSEL R114, R114, RZ, !P3 ;  /* 0x000000ff7272a208 */ /* 0x000fe20005800000 */
[C---:B------:R-:W-:Y:S01]  /*4830*/  FMUL.FTZ R9, R93.reuse, R13 ;  /* 0x0000000d5d097220 */ /* 0x040fe20000410000 */
[C---:B------:R-:W-:Y:S01]  /*4840*/  FMUL.FTZ R17, R93.reuse, R17 ;  /* 0x000000115d117220 */ /* 0x040fe20000410000 */
        /* <DEDUP_REMOVED lines=81> */
[----:B------:R-:W-:Y:S01]  /*4d60*/  @!P2 FSEL R119, R119, RZ, !P1 ;  /* 0x000000ff7777a208 */ /* 0x000fe20004800000 */
        /* <DEDUP_REMOVED lines=64> */
.L_x_24628:
[----:B------:R-:W-:Y:S05]  /*5170*/  BSYNC.RECONVERGENT B0 ;  /* 0x0000000000007941 */ /* 0x000fea0003800200 */
.L_x_24627:
[----:B-1--4-:R-:W1:Y:S01]  /*5180*/  SHFL.BFLY PT, R4, R121, 0x4, 0x1f ;  /* 0x0c801f0079047f89 */ /* 0x012e6200000e0000 */
[C---:B------:R-:W-:Y:S01]  /*5190*/  LOP3.LUT R10, R0.reuse, 0x7, RZ, 0xc0, !PT ;  /* 0x00000007000a7812 */ /* 0x040fe200078ec0ff */
[----:B------:R-:W3:Y:S01]  /*51a0*/  S2UR UR5, SR_CgaCtaId ;  /* 0x00000000000579c3 */ /* 0x000ee20000008800 */
[----:B------:R-:W-:Y:S01]  /*51b0*/  LOP3.LUT R14, R0, 0x3c0, RZ, 0xc0, !PT ;  /* 0x000003c0000e7812 */ /* 0x000fe200078ec0ff */
[----:B------:R-:W4:Y:S01]  /*51c0*/  SHFL.BFLY PT, R5, R148, 0x4, 0x1f ;  /* 0x0c801f0094057f89 */ /* 0x000f2200000e0000 */
[----:B------:R-:W-:Y:S01]  /*51d0*/  ISETP.NE.AND P2, PT, R10, RZ, PT ;  /* 0x000000ff0a00720c */ /* 0x000fe20003f45270 */
[----:B------:R-:W-:Y:S01]  /*51e0*/  UMOV UR4, 0x400 ;  /* 0x0000040000047882 */ /* 0x000fe20000000000 */
[----:B------:R-:W-:Y:S01]  /*51f0*/  LOP3.LUT R16, R0, 0x3e0, RZ, 0xc0, !PT ;  /* 0x000003e000107812 */ /* 0x000fe200078ec0ff */
[----:B------:R-:W2:Y:S01]  /*5200*/  SHFL.BFLY PT, R9, R124, 0x4, 0x1f ;  /* 0x0c801f007c097f89 */ /* 0x000ea200000e0000 */
[----:B------:R-:W-:Y:S01]  /*5210*/  SHF.R.U32.HI R17, RZ, 0x3, R120 ;  /* 0x00000003ff117819 */ /* 0x000fe20000011678 */
[----:B------:R-:W-:Y:S01]  /*5220*/  UIADD3 UR4, UPT, UPT, UR4, 0x1e0, URZ ;  /* 0x000001e004047890 */ /* 0x000fe2000fffe0ff */
[----:B------:R-:W-:Y:S01]  /*5230*/  ISETP.NE.OR P5, PT, R14, 0x40, P2 ;  /* 0x000000400e00780c */ /* 0x000fe200017a5670 */
[----:B------:R-:W2:Y:S01]  /*5240*/  SHFL.BFLY PT, R2, R123, 0x4, 0x1f ;  /* 0x0c801f007b027f89 */ /* 0x000ea200000e0000 */
[----:B------:R-:W-:Y:S01]  /*5250*/  ISETP.NE.OR P4, PT, R16, 0x20, P2 ;  /* 0x000000201000780c */ /* 0x000fe20001785670 */
[----:B------:R-:W-:Y:S01]  /*5260*/  IMAD R156, R156, 0x70, R17 ;  /* 0x000000709c9c7824 */ /* 0x000fe200078e0211 */
[----:B------:R-:W-:Y:S01]  /*5270*/  BSSY.RECONVERGENT B0, `(.L_x_24630) ;  /* 0x00000c8000007945 */ /* 0x000fe20003800200 */
[----:B0-----:R-:W0:Y:S01]  /*5280*/  SHFL.BFLY PT, R3, R122, 0x4, 0x1f ;  /* 0x0c801f007a037f89 */ /* 0x001e2200000e0000 */
[----:B------:R-:W-:-:S02]  /*5290*/  LOP3.LUT P0, RZ, R0, 0x3c7, RZ, 0xc0, !PT ;  /* 0x000003c700ff7812 */ /* 0x000fc4000780c0ff */
[C---:B------:R-:W-:Y:S01]  /*52a0*/  LOP3.LUT P1, RZ, R0.reuse, 0x3e7, RZ, 0xc0, !PT ;  /* 0x000003e700ff7812 */ /* 0x040fe2000782c0ff */
[----:B------:R-:W0:Y:S01]  /*52b0*/  SHFL.BFLY PT, R6, R125, 0x4, 0x1f ;  /* 0x0c801f007d067f89 */ /* 0x000e2200000e0000 */
[----:B------:R-:W-:Y:S01]  /*52c0*/  ISETP.GT.U32.AND P3, PT, R0, 0x1f, PT ;  /* 0x0000001f0000780c */ /* 0x000fe20003f64070 */
[----:B-1----:R-:W-:Y:S02]  /*52d0*/  FADD.FTZ R4, R4, R121 ;  /* 0x0000007904047221 */ /* 0x002fe40000010000 */
[----:B------:R-:W1:Y:S01]  /*52e0*/  SHFL.BFLY PT, R8, R147, 0x4, 0x1f ;  /* 0x0c801f0093087f89 */ /* 0x000e6200000e0000 */
[----:B---3--:R-:W-:Y:S01]  /*52f0*/  ULEA UR4, UR5, UR4, 0x18 ;  /* 0x0000000405047291 */ /* 0x008fe2000f8ec0ff */
[----:B----4-:R-:W-:Y:S02]  /*5300*/  FADD.FTZ R148, R5, R148 ;  /* 0x0000009405947221 */ /* 0x010fe40000010000 */
[----:B------:R-:W3:Y:S01]  /*5310*/  SHFL.BFLY PT, R10, R129, 0x4, 0x1f ;  /* 0x0c801f00810a7f89 */ /* 0x000ee200000e0000 */
[----:B--2---:R-:W-:-:S03]  /*5320*/  FADD.FTZ R124, R9, R124 ;  /* 0x0000007c097c7221 */ /* 0x004fc60000010000 */
[----:B------:R-:W2:Y:S01]  /*5330*/  SHFL.BFLY PT, R12, R127, 0x4, 0x1f ;  /* 0x0c801f007f0c7f89 */ /* 0x000ea200000e0000 */
[----:B------:R-:W-:Y:S01]  /*5340*/  LEA R156, R156, UR4, 0x2 ;  /* 0x000000049c9c7c11 */ /* 0x000fe2000f8e10ff */
[----:B------:R-:W-:Y:S02]  /*5350*/  FADD.FTZ R2, R2, R123 ;  /* 0x0000007b02027221 */ /* 0x000fe40000010000 */
[----:B------:R-:W4:Y:S01]  /*5360*/  SHFL.BFLY PT, R7, R126, 0x4, 0x1f ;  /* 0x0c801f007e077f89 */ /* 0x000f2200000e0000 */
[----:B0-----:R-:W-:-:S03]  /*5370*/  FADD.FTZ R122, R3, R122 ;  /* 0x0000007a037a7221 */ /* 0x001fc60000010000 */
[----:B------:R-:W0:Y:S01]  /*5380*/  SHFL.BFLY PT, R15, R132, 0x4, 0x1f ;  /* 0x0c801f00840f7f89 */ /* 0x000e2200000e0000 */
[----:B------:R-:W-:-:S03]  /*5390*/  FADD.FTZ R6, R6, R125 ;  /* 0x0000007d06067221 */ /* 0x000fc60000010000 */
[----:B------:R-:W0:Y:S04]  /*53a0*/  SHFL.BFLY PT, R9, R130, 0x4, 0x1f ;  /* 0x0c801f0082097f89 */ /* 0x000e2800000e0000 */
        /* <DEDUP_REMOVED lines=89> */
[----:B0-----:R-:W-:Y:S01]  /*5940*/  FADD.FTZ R22, R22, R35 ;  /* 0x0000002316167221 */ /* 0x001fe20000010000 */
[----:B---3--:R-:W-:Y:S02]  /*5950*/  FADD.FTZ R24, R24, R37 ;  /* 0x0000002518187221 */ /* 0x008fe40000010000 */
[----:B------:R-:W0:Y:S01]  /*5960*/  SHFL.BFLY PT, R7, R4, 0x1, 0x1f ;  /* 0x0c201f0004077f89 */ /* 0x000e2200000e0000 */
[----:B----4-:R-:W-:-:S03]  /*5970*/  FADD.FTZ R142, R142, R39 ;  /* 0x000000278e8e7221 */ /* 0x010fc60000010000 */
[----:B------:R-:W3:Y:S01]  /*5980*/  SHFL.BFLY PT, R9, R122, 0x1, 0x1f ;  /* 0x0c201f007a097f89 */ /* 0x000ee200000e0000 */
[----:B------:R-:W-:-:S03]  /*5990*/  FADD.FTZ R26, R26, R41 ;  /* 0x000000291a1a7221 */ /* 0x000fc60000010000 */
[----:B------:R-:W4:Y:S01]  /*59a0*/  SHFL.BFLY PT, R11, R148, 0x1, 0x1f ;  /* 0x0c201f00940b7f89 */ /* 0x000f2200000e0000 */
[----:B-1----:R-:W-:-:S03]  /*59b0*/  FADD.FTZ R28, R28, R43 ;  /* 0x0000002b1c1c7221 */ /* 0x002fc60000010000 */
[----:B------:R-:W1:Y:S01]  /*59c0*/  SHFL.BFLY PT, R13, R126, 0x1, 0x1f ;  /* 0x0c201f007e0d7f89 */ /* 0x000e6200000e0000 */
[----:B--2---:R-:W-:-:S03]  /*59d0*/  FADD.FTZ R140, R140, R5 ;  /* 0x000000058c8c7221 */ /* 0x004fc60000010000 */
[----:B------:R-:W2:Y:S01]  /*59e0*/  SHFL.BFLY PT, R15, R124, 0x1, 0x1f ;  /* 0x0c201f007c0f7f89 */ /* 0x000ea200000e0000 */
[----:B------:R-:W-:-:S03]  /*59f0*/  FADD.FTZ R5, R3, R2 ;  /* 0x0000000203057221 */ /* 0x000fc60000010000 */
        /* <DEDUP_REMOVED lines=8> */
[----:B-1----:R-:W-:-:S03]  /*5a80*/  FADD.FTZ R13, R126, R13 ;  /* 0x0000000d7e0d7221 */ /* 0x002fc60000010000 */
[----:B------:R-:W1:Y:S01]  /*5a90*/  SHFL.BFLY PT, R27, R146, 0x1, 0x1f ;  /* 0x0c201f00921b7f89 */ /* 0x000e6200000e0000 */
[----:B--2---:R-:W-:-:S03]  /*5aa0*/  FADD.FTZ R15, R124, R15 ;  /* 0x0000000f7c0f7221 */ /* 0x004fc60000010000 */
[----:B------:R-:W2:Y:S01]  /*5ab0*/  SHFL.BFLY PT, R29, R132, 0x1, 0x1f ;  /* 0x0c201f00841d7f89 */ /* 0x000ea200000e0000 */
[----:B------:R-:W-:-:S03]  /*5ac0*/  FADD.FTZ R17, R6, R17 ;  /* 0x0000001106117221 */ /* 0x000fc60000010000 */
        /* <DEDUP_REMOVED lines=29> */
[----:B------:R-:W-:Y:S01]  /*5ca0*/  FADD.FTZ R47, R136, R47 ;  /* 0x0000002f882f7221 */ /* 0x000fe20000010000 */
[----:B------:R-:W-:Y:S01]  /*5cb0*/  BAR.SYNC.DEFER_BLOCKING 0x0 ;  /* 0x0000000000007b1d */ /* 0x000fe20000010000 */
[----:B0-----:R-:W-:Y:S01]  /*5cc0*/  FADD.FTZ R49, R22, R49 ;  /* 0x0000003116317221 */ /* 0x001fe20000010000 */
[----:B---3--:R-:W-:Y:S01]  /*5cd0*/  FADD.FTZ R51, R24, R51 ;  /* 0x0000003318337221 */ /* 0x008fe20000010000 */
[----:B----4-:R-:W-:Y:S01]  /*5ce0*/  FADD.FTZ R53, R142, R53 ;  /* 0x000000358e357221 */ /* 0x010fe20000010000 */
[----:B-1----:R-:W-:Y:S01]  /*5cf0*/  FADD.FTZ R55, R26, R55 ;  /* 0x000000371a377221 */ /* 0x002fe20000010000 */
[----:B--2---:R-:W-:Y:S01]  /*5d00*/  FADD.FTZ R57, R28, R57 ;  /* 0x000000391c397221 */ /* 0x004fe20000010000 */
        /* <DEDUP_REMOVED lines=30> */
.L_x_24631:
[----:B------:R-:W-:Y:S05]  /*5ef0*/  BSYNC.RECONVERGENT B0 ;  /* 0x0000000000007941 */ /* 0x000fea0003800200 */
.L_x_24630:
        /* <DEDUP_REMOVED lines=58> */
[----:B------:R-:W-:-:S07]  /*62a0*/  FADD.FTZ R59, R59, R56 ;  /* 0x000000383b3b7221 */ /* 0x000fce0000010000 */
.L_x_24633:
[----:B------:R-:W-:Y:S05]  /*62b0*/  BSYNC.RECONVERGENT B0 ;  /* 0x0000000000007941 */ /* 0x000fea0003800200 */
.L_x_24632:
        /* <DEDUP_REMOVED lines=31> */
.L_x_24635:
[----:B------:R-:W-:Y:S05]  /*64b0*/  BSYNC.RECONVERGENT B0 ;  /* 0x0000000000007941 */ /* 0x000fea0003800200 */
.L_x_24634:
        /* <DEDUP_REMOVED lines=59> */
.L_x_24637:
[----:B------:R-:W-:Y:S05]  /*6870*/  BSYNC.RECONVERGENT B0 ;  /* 0x0000000000007941 */ /* 0x000fea0003800200 */
.L_x_24636:
        /* <DEDUP_REMOVED lines=43> */
.L_x_24638:
        /* <DEDUP_REMOVED lines=13> */
.L_x_27611:


//--------------------- .text._ZN4vllm25paged_attention_v2_kernelIffLi96ELi32ELi128ELNS_18Fp8KVCacheDataTypeE0ELb0ELi512EEEvPfS2_PT_PKS3_PKT0_S9_ifPKiSB_iPKfiiiSD_SD_iiiii --------------------------
	.section	.text._ZN4vllm25paged_attention_v2_kernelIffLi96ELi32ELi128ELNS_18Fp8KVCacheDataTypeE0ELb0ELi512EEEvPfS2_PT_PKS3_PKT0_S9_ifPKiSB_iPKfiiiSD_SD_iiiii,"ax",@progbits
	.align	128
        .global         _ZN4vllm25paged_attention_v2_kernelIffLi96ELi32ELi128ELNS_18Fp8KVCacheDataTypeE0ELb0ELi512EEEvPfS2_PT_PKS3_PKT0_S9_ifPKiSB_iPKfiiiSD_SD_iiiii
        .type           _ZN4vllm25paged_attention_v2_kernelIffLi96ELi32ELi128ELNS_18Fp8KVCacheDataTypeE0ELb0ELi512EEEvPfS2_PT_PKS3_PKT0_S9_ifPKiSB_iPKfiiiSD_SD_iiiii,@function
        .size           _ZN4vllm25paged_attention_v2_kernelIffLi96ELi32ELi128ELNS_18Fp8KVCacheDataTypeE0ELb0ELi512EEEvPfS2_PT_PKS3_PKT0_S9_ifPKiSB_iPKfiiiSD_SD_iiiii,(.L_x_27612 - _ZN4vllm25paged_attention_v2_kernelIffLi96ELi32ELi128ELNS_18Fp8KVCacheDataTypeE0ELb0ELi512EEEvPfS2_PT_PKS3_PKT0_S9_ifPKiSB_iPKfiiiSD_SD_iiiii)
        .other          _ZN4vllm25paged_attention_v2_kernelIffLi96ELi32ELi128ELNS_18Fp8KVCacheDataTypeE0ELb0ELi512EEEvPfS2_PT_PKS3_PKT0_S9_ifPKiSB_iPKfiiiSD_SD_iiiii,@"STO_CUDA_ENTRY STV_DEFAULT"
_ZN4vllm25paged_attention_v2_kernelIffLi96ELi32ELi128ELNS_18Fp8KVCacheDataTypeE0ELb0ELi512EEEvPfS2_PT_PKS3_PKT0_S9_ifPKiSB_iPKfiiiSD_SD_iiiii:
.text._ZN4vllm25paged_attention_v2_kernelIffLi96ELi32ELi128ELNS_18Fp8KVCacheDataTypeE0ELb0ELi512EEEvPfS2_PT_PKS3_PKT0_S9_ifPKiSB_iPKfiiiSD_SD_iiiii:
        /* <DEDUP_REMOVED lines=19> */
[----:B-1----:R-:W-:-:S05]  /*0130*/  IMAD R3, R7, UR4, RZ ;  /* 0x0000000407037c24 */ /* 0x002fca000f8e02ff */
[----:B------:R-:W-:Y:S02]  /*0140*/  SHF.R.S32.HI R9, RZ, 0x1f, R3 ;  /* 0x0000001fff097819 */ /* 0x000fe40000011403 */
        /* <DEDUP_REMOVED lines=11> */
[----:B------:R-:W1:Y:S08]  /*0200*/  I2F.RP R3, R14 ;  /* 0x0000000e00037306 */ /* 0x000e700000209400 */
[----:B-1----:R-:W1:Y:S01]  /*0210*/  MUFU.RCP R3, R3 ;  /* 0x0000000300037308 */ /* 0x002e620000001000 */
[----:B0-----:R-:W-:-:S02]  /*0220*/  IABS R16, R6 ;  /* 0x0000000600107213 */ /* 0x001fc40000000000 */
[----:B-1----:R-:W-:-:S05]  /*0230*/  IADD3 R12, PT, PT, R3, 0xffffffe, RZ ;  /* 0x0ffffffe030c7810 */ /* 0x002fca0007ffe0ff */
[----:B------:R0:W1:Y:S02]  /*0240*/  F2I.FTZ.U32.TRUNC.NTZ R13, R12 ;  /* 0x0000000c000d7305 */ /* 0x000064000021f000 */
[----:B0-----:R-:W-:Y:S01]  /*0250*/  HFMA2 R12, -RZ, RZ, 0, 0 ;  /* 0x00000000ff0c7431 */ /* 0x001fe200000001ff */
[----:B-1----:R-:W-:-:S05]  /*0260*/  IADD3 R17, PT, PT, RZ, -R13, RZ ;  /* 0x8000000dff117210 */ /* 0x002fca0007ffe0ff */
[----:B------:R-:W-:-:S04]  /*0270*/  IMAD R17, R17, R14, RZ ;  /* 0x0000000e11117224 */ /* 0x000fc800078e02ff */
[----:B------:R-:W-:-:S06]  /*0280*/  IMAD.HI.U32 R13, R13, R17, R12 ;  /* 0x000000110d0d7227 */ /* 0x000fcc00078e000c */
[----:B------:R-:W-:-:S05]  /*0290*/  IMAD.HI.U32 R13, R13, R16, RZ ;  /* 0x000000100d0d7227 */ /* 0x000fca00078e00ff */
[----:B------:R-:W-:-:S05]  /*02a0*/  IADD3 R3, PT, PT, -R13, RZ, RZ ;  /* 0x000000ff0d037210 */ /* 0x000fca0007ffe1ff */
[C---:B------:R-:W-:Y:S02]  /*02b0*/  IMAD R3, R14.reuse, R3, R16 ;  /* 0x000000030e037224 */ /* 0x040fe400078e0210 */
[----:B------:R-:W0:Y:S03]  /*02c0*/  @!P1 S2R R16, SR_CgaCtaId ;  /* 0x0000000000109919 */ /* 0x000e260000008800 */
        /* <DEDUP_REMOVED lines=11> */
[----:B------:R-:W1:Y:S02]  /*0380*/  LDC.64 R14, c[0x0][0x3d0] ;  /* 0x0000f400ff0e7b82 */ /* 0x000e640000000a00 */
[----:B------:R-:W-:-:S04]  /*0390*/  IABS R6, R17 ;  /* 0x0000001100067213 */ /* 0x000fc80000000000 */
[----:B------:R-:W2:Y:S08]  /*03a0*/  I2F.RP R3, R6 ;  /* 0x0000000600037306 */ /* 0x000eb00000209400 */
[----:B--2---:R-:W2:Y:S01]  /*03b0*/  MUFU.RCP R3, R3 ;  /* 0x0000000300037308 */ /* 0x004ea20000001000 */
[----:B-1----:R-:W-:Y:S02]  /*03c0*/  ISETP.NE.U32.AND P0, PT, R14, RZ, PT ;  /* 0x000000ff0e00720c */ /* 0x002fe40003f05070 */
[----:B------:R-:W-:-:S02]  /*03d0*/  IABS R14, R17 ;  /* 0x00000011000e7213 */ /* 0x000fc40000000000 */
[----:B------:R-:W-:Y:S02]  /*03e0*/  ISETP.NE.AND.EX P0, PT, R15, RZ, PT, P0 ;  /* 0x000000ff0f00720c */ /* 0x000fe40003f05300 */
[----:B--2---:R-:W-:Y:S02]  /*03f0*/  IADD3 R12, PT, PT, R3, 0xffffffe, RZ ;  /* 0x0ffffffe030c7810 */ /* 0x004fe40007ffe0ff */
[----:B------:R-:W-:Y:S02]  /*0400*/  IABS R3, R2 ;  /* 0x0000000200037213 */ /* 0x000fe40000000000 */
[----:B------:R1:W2:Y:S02]  /*0410*/  F2I.FTZ.U32.TRUNC.NTZ R13, R12 ;  /* 0x0000000c000d7305 */ /* 0x0002a4000021f000 */
[----:B-1----:R-:W-:Y:S01]  /*0420*/  HFMA2 R12, -RZ, RZ, 0, 0 ;  /* 0x00000000ff0c7431 */ /* 0x002fe200000001ff */
[----:B--2---:R-:W-:-:S05]  /*0430*/  IADD3 R19, PT, PT, RZ, -R13, RZ ;  /* 0x8000000dff137210 */ /* 0x004fca0007ffe0ff */
[----:B------:R-:W-:-:S04]  /*0440*/  IMAD R15, R19, R6, RZ ;  /* 0x00000006130f7224 */ /* 0x000fc800078e02ff */
[----:B------:R-:W-:Y:S01]  /*0450*/  IMAD.HI.U32 R13, R13, R15, R12 ;  /* 0x0000000f0d0d7227 */ /* 0x000fe200078e000c */
[----:B------:R-:W-:-:S05]  /*0460*/  IADD3 R15, PT, PT, RZ, -R14, RZ ;  /* 0x8000000eff0f7210 */ /* 0x000fca0007ffe0ff */
[----:B------:R-:W-:Y:S02]  /*0470*/  IMAD.HI.U32 R14, R13, R3, RZ ;  /* 0x000000030d0e7227 */ /* 0x000fe400078e00ff */
[----:B------:R-:W1:Y:S02]  /*0480*/  @P0 LDC.64 R12, c[0x0][0x3d0] ;  /* 0x0000f400ff0c0b82 */ /* 0x000e640000000a00 */
[----:B------:R-:W-:-:S05]  /*0490*/  IMAD R3, R14, R15, R3 ;  /* 0x0000000f0e037224 */ /* 0x000fca00078e0203 */
[----:B------:R-:W-:Y:S02]  /*04a0*/  ISETP.GT.U32.AND P3, PT, R6, R3, PT ;  /* 0x000000030600720c */ /* 0x000fe40003f64070 */
[----:B------:R-:W-:-:S11]  /*04b0*/  SHF.R.U32.HI R109, RZ, 0x5, R4 ;  /* 0x00000005ff6d7819 */ /* 0x000fd60000011604 */
[----:B------:R-:W-:-:S04]  /*04c0*/  @!P3 IADD3 R3, PT, PT, R3, -R6, RZ ;  /* 0x800000060303b210 */ /* 0x000fc80007ffe0ff */
[----:B------:R-:W-:Y:S01]  /*04d0*/  ISETP.GE.U32.AND P2, PT, R3, R6, PT ;  /* 0x000000060300720c */ /* 0x000fe20003f46070 */
[C---:B-1----:R-:W-:Y:S01]  /*04e0*/  @P0 IMAD.WIDE.U32 R12, R2.reuse, 0x4, R12 ;  /* 0x00000004020c0825 */ /* 0x042fe200078e000c */
[----:B------:R-:W-:Y:S02]  /*04f0*/  LOP3.LUT R6, R2, R17, RZ, 0x3c, !PT ;  /* 0x0000001102067212 */ /* 0x000fe400078e3cff */
[----:B------:R-:W-:Y:S02]  /*0500*/  IADD3 R3, PT, PT, R154, 0x1f, RZ ;  /* 0x0000001f9a037810 */ /* 0x000fe40007ffe0ff */
[----:B------:R-:W-:Y:S01]  /*0510*/  ISETP.GE.AND P4, PT, R6, RZ, PT ;  /* 0x000000ff0600720c */ /* 0x000fe20003f86270 */
[----:B------:R1:W5:Y:S01]  /*0520*/  @P0 LDG.E.CONSTANT R152, desc[UR6][R12.64] ;  /* 0x000000060c980981 */ /* 0x000362000c1e9900 */
[----:B------:R-:W-:Y:S01]  /*0530*/  LEA R6, R0, 0x10, 0x4 ;  /* 0x0000001000067811 */ /* 0x000fe200078e20ff */
[----:B------:R-:W-:Y:S01]  /*0540*/  BSSY.RECONVERGENT B0, `(.L_x_24639) ;  /* 0x00000d5000007945 */ /* 0x000fe20003800200 */
[----:B------:R-:W-:-:S02]  /*0550*/  SHF.R.U32.HI R3, RZ, 0x5, R3 ;  /* 0x00000005ff037819 */ /* 0x000fc40000011603 */
[----:B------:R-:W-:Y:S02]  /*0560*/  @!P3 IADD3 R14, PT, PT, R14, 0x1, RZ ;  /* 0x000000010e0eb810 */ /* 0x000fe40007ffe0ff */
[----:B------:R-:W-:Y:S02]  /*0570*/  VIMNMX.U32 R153, PT, PT, R3, R6, PT ;  /* 0x0000000603997248 */ /* 0x000fe40003fe0000 */
[----:B------:R-:W-:Y:S02]  /*0580*/  LEA R151, R0, R109, 0x4 ;  /* 0x0000006d00977211 */ /* 0x000fe400078e20ff */
[----:B------:R-:W-:Y:S02]  /*0590*/  @!P1 MOV R15, 0x400 ;  /* 0x00000400000f9802 */ /* 0x000fe40000000f00 */
[----:B------:R-:W-:Y:S02]  /*05a0*/  @P2 IADD3 R14, PT, PT, R14, 0x1, RZ ;  /* 0x000000010e0e2810 */ /* 0x000fe40007ffe0ff */
[----:B------:R-:W-:-:S02]  /*05b0*/  ISETP.GE.U32.AND P2, PT, R151, R153, PT ;  /* 0x000000999700720c */ /* 0x000fc40003f46070 */
[----:B------:R-:W-:Y:S02]  /*05c0*/  ISETP.NE.AND P0, PT, R17, RZ, PT ;  /* 0x000000ff1100720c */ /* 0x000fe40003f05270 */
[----:B0-----:R-:W-:Y:S02]  /*05d0*/  @!P1 LEA R15, R16, R15, 0x18 ;  /* 0x0000000f100f9211 */ /* 0x001fe400078ec0ff */
[----:B------:R-:W-:Y:S02]  /*05e0*/  MOV R3, R14 ;  /* 0x0000000e00037202 */ /* 0x000fe40000000f00 */
[----:B------:R-:W-:Y:S02]  /*05f0*/  @!P1 LEA R15, R4, R15, 0x4 ;  /* 0x0000000f040f9211 */ /* 0x000fe400078e20ff */
[----:B------:R-:W-:-:S05]  /*0600*/  @!P4 IADD3 R3, PT, PT, -R3, RZ, RZ ;  /* 0x000000ff0303c210 */ /* 0x000fca0007ffe1ff */
[----:B------:R-:W-:Y:S01]  /*0610*/  @!P0 LOP3.LUT R3, RZ, R17, RZ, 0x33, !PT ;  /* 0x00000011ff038212 */ /* 0x000fe200078e33ff */
[----:B---3--:R1:W-:Y:S01]  /*0620*/  @!P1 STS.128 [R15], R8 ;  /* 0x000000080f009388 */ /* 0x0083e20000000c00 */
[----:B------:R-:W-:Y:S06]  /*0630*/  BAR.SYNC.DEFER_BLOCKING 0x0 ;  /* 0x0000000000007b1d */ /* 0x000fec0000010000 */
[----:B----4-:R-:W-:Y:S05]  /*0640*/  @P2 BRA `(.L_x_24640) ;  /* 0x0000000c00102947 */ /* 0x010fea0003800000 */
[----:B------:R-:W0:Y:S01]  /*0650*/  S2UR UR5, SR_CgaCtaId ;  /* 0x00000000000579c3 */ /* 0x000e220000008800 */
[----:B------:R-:W-:Y:S01]  /*0660*/  UMOV UR4, 0x400 ;  /* 0x0000040000047882 */ /* 0x000fe20000000000 */
[----:B------:R-:W2:Y:S01]  /*0670*/  LDCU UR8, c[0x0][0x3c8] ;  /* 0x00007900ff0877ac */ /* 0x000ea20008000800 */
[----:B-1----:R-:W-:Y:S01]  /*0680*/  IMAD.WIDE.U32 R8, R151, 0x4, RZ ;  /* 0x0000000497087825 */ /* 0x002fe200078e00ff */
[C---:B------:R-:W-:Y:S01]  /*0690*/  SHF.L.U32 R156, R4.reuse, 0x2, RZ ;  /* 0x00000002049c7819 */ /* 0x040fe200000006ff */
[----:B------:R-:W1:Y:S01]  /*06a0*/  LDCU.64 UR10, c[0x0][0x3b8] ;  /* 0x00007700ff0a77ac */ /* 0x000e620008000a00 */
[----:B------:R-:W-:Y:S02]  /*06b0*/  LOP3.LUT R6, R4, 0x1f, RZ, 0xc0, !PT ;  /* 0x0000001f04067812 */ /* 0x000fe400078ec0ff */
[----:B------:R-:W-:Y:S02]  /*06c0*/  LOP3.LUT R156, R156, 0x7c, RZ, 0xc0, !PT ;  /* 0x0000007c9c9c7812 */ /* 0x000fe400078ec0ff */
[----:B------:R-:W-:-:S02]  /*06d0*/  LOP3.LUT R10, R4, 0x3e0, RZ, 0xc0, !PT ;  /* 0x000003e0040a7812 */ /* 0x000fc400078ec0ff */
[----:B------:R-:W-:Y:S02]  /*06e0*/  LEA R109, R109, R156, 0x7 ;  /* 0x0000009c6d6d7211 */ /* 0x000fe400078e38ff */
[----:B------:R-:W-:Y:S02]  /*06f0*/  IADD3 R111, PT, PT, R6, R5, R10 ;  /* 0x00000005066f7210 */ /* 0x000fe40007ffe00a */
[----:B-----5:R-:W-:Y:S02]  /*0700*/  FSETP.NEU.FTZ.AND P2, PT, R152, RZ, PT ;  /* 0x000000ff9800720b */ /* 0x020fe40003f5d000 */
[----:B------:R-:W-:Y:S01]  /*0710*/  MOV R150, 0xff7fffff ;  /* 0xff7fffff00967802 */ /* 0x000fe20000000f00 */
[----:B--2---:R-:W-:Y:S01]  /*0720*/  IMAD R11, R7, UR8, RZ ;  /* 0x00000008070b7c24 */ /* 0x004fe2000f8e02ff */
[----:B------:R-:W-:Y:S02]  /*0730*/  IADD3 R149, PT, PT, -R154, R111, RZ ;  /* 0x0000006f9a957210 */ /* 0x000fe40007ffe1ff */
[----:B------:R-:W-:Y:S01]  /*0740*/  IADD3 R6, PT, PT, R111, 0x1, RZ ;  /* 0x000000016f067810 */ /* 0x000fe20007ffe0ff */
[----:B0-----:R-:W-:Y:S01]  /*0750*/  ULEA UR9, UR5, UR4, 0x18 ;  /* 0x0000000405097291 */ /* 0x001fe2000f8ec0ff */
[----:B------:R-:W-:Y:S01]  /*0760*/  IMAD.WIDE R8, R11, 0x4, R8 ;  /* 0x000000040b087825 */ /* 0x000fe200078e0208 */
[----:B------:R-:W-:-:S04]  /*0770*/  UIADD3 UR4, UPT, UPT, UR4, 0x1a0, URZ ;  /* 0x000001a004047890 */ /* 0x000fc8000fffe0ff */
[----:B------:R-:W-:Y:S01]  /*0780*/  ULEA UR4, UR5, UR4, 0x18 ;  /* 0x0000000405047291 */ /* 0x000fe2000f8ec0ff */
[----:B-1----:R-:W-:Y:S02]  /*0790*/  IADD3 R4, P0, PT, R8, UR10, RZ ;  /* 0x0000000a08047c10 */ /* 0x002fe4000ff1e0ff */
[----:B------:R-:W0:Y:S02]  /*07a0*/  LDS.128 R12, [UR9] ;  /* 0x00000009ff0c7984 */ /* 0x000e240008000c00 */
[----:B------:R-:W-:Y:S02]  /*07b0*/  IADD3.X R5, PT, PT, R9, UR11, RZ, P0, !PT ;  /* 0x0000000b09057c10 */ /* 0x000fe400087fe4ff */
[----:B------:R-:W1:Y:S01]  /*07c0*/  LDS.128 R16, [UR9+0x10] ;  /* 0x00001009ff107984 */ /* 0x000e620008000c00 */
[----:B------:R-:W-:-:S03]  /*07d0*/  IADD3 R148, PT, PT, R109, UR4, RZ ;  /* 0x000000046d947c10 */ /* 0x000fc6000fffe0ff */
        /* <DEDUP_REMOVED lines=24> */
[----:B------:R-:W-:-:S04]  /*0960*/  IADD3 R156, P1, PT, R156, R11, RZ ;  /* 0x0000000b9c9c7210 */ /* 0x000fc80007f3e0ff */
[----:B--234-:R-:W-:-:S09]  /*0970*/  LEA.HI.X.SX32 R157, R11, RZ, 0x1, P1 ;  /* 0x000000ff0b9d7211 */ /* 0x01cfd200008f0eff */
.L_x_24641:
        /* <DEDUP_REMOVED lines=21> */
[----:B------:R-:W-:-:S02]  /*0ad0*/  FFMA.FTZ R160, R15, R111, R114 ;  /* 0x0000006f0fa07223 */ /* 0x000fc40000010072 */
[----:B------:R-:W2:Y:S01]  /*0ae0*/  LDG.E.128.CONSTANT R108, desc[UR6][R158.64+0x1200] ;  /* 0x001200069e6c7981 */ /* 0x000ea2000c1e9d00 */
[----:B---3--:R-:W-:Y:S01]  /*0af0*/  FFMA.FTZ R161, R20, R128, R117 ;  /* 0x0000008014a17223 */ /* 0x008fe20000010075 */
[----:B------:R-:W-:Y:S02]  /*0b00*/  FFMA.FTZ R128, R21, R129, R112 ;  /* 0x0000008115807223 */ /* 0x000fe40000010070 */
[----:B------:R-:W3:Y:S04]  /*0b10*/  LDG.E.128.CONSTANT R112, desc[UR6][R158.64+0x1400] ;  /* 0x001400069e707981 */ /* 0x000ee8000c1e9d00 */
[----:B------:R-:W3:Y:S01]  /*0b20*/  LDG.E.128.CONSTANT R116, desc[UR6][R158.64+0x1600] ;  /* 0x001600069e747981 */ /* 0x000ee2000c1e9d00 */
        /* <DEDUP_REMOVED lines=25> */
[----:B------:R-:W5:Y:S01]  /*0cc0*/  LDG.E.128.CONSTANT R8, desc[UR6][R158.64+0x1c00] ;  /* 0x001c00069e087981 */ /* 0x000f62000c1e9d00 */
[----:B------:R-:W-:Y:S01]  /*0cd0*/  FFMA.FTZ R155, R46, R126, R155 ;  /* 0x0000007e2e9b7223 */ /* 0x000fe2000001009b */
[----:B------:R-:W-:-:S02]  /*0ce0*/  FFMA.FTZ R160, R47, R127, R160 ;  /* 0x0000007f2fa07223 */ /* 0x000fc400000100a0 */
[----:B------:R-:W5:Y:S04]  /*0cf0*/  LDG.E.128.CONSTANT R124, desc[UR6][R158.64+0x1e00] ;  /* 0x001e00069e7c7981 */ /* 0x000f68000c1e9d00 */
[----:B------:R-:W5:Y:S04]  /*0d00*/  LDG.E.128.CONSTANT R140, desc[UR6][R158.64+0x2c00] ;  /* 0x002c00069e8c7981 */ /* 0x000f68000c1e9d00 */
[----:B------:R-:W5:Y:S01]  /*0d10*/  LDG.E.128.CONSTANT R144, desc[UR6][R158.64+0x2e00] ;  /* 0x002e00069e907981 */ /* 0x000f62000c1e9d00 */
[----:B--2---:R-:W-:Y:S01]  /*0d20*/  FFMA.FTZ R161, R48, R108, R161 ;  /* 0x0000006c30a17223 */ /* 0x004fe200000100a1 */
[----:B------:R-:W-:-:S02]  /*0d30*/  FFMA.FTZ R108, R49, R109, R132 ;  /* 0x0000006d316c7223 */ /* 0x000fc40000010084 */
[----:B------:R-:W2:Y:S01]  /*0d40*/  LDG.E.128.CONSTANT R132, desc[UR6][R158.64+0x2000] ;  /* 0x002000069e847981 */ /* 0x000ea2000c1e9d00 */
[----:B---3--:R-:W-:Y:S01]  /*0d50*/  FFMA.FTZ R161, R52, R112, R161 ;  /* 0x0000007034a17223 */ /* 0x008fe200000100a1 */
[----:B------:R-:W-:Y:S01]  /*0d60*/  FFMA.FTZ R112, R53, R113, R108 ;  /* 0x0000007135707223 */ /* 0x000fe2000001006c */
[----:B------:R-:W-:Y:S01]  /*0d70*/  FFMA.FTZ R155, R50, R110, R155 ;  /* 0x0000006e329b7223 */ /* 0x000fe2000001009b */
[----:B------:R-:W-:Y:S02]  /*0d80*/  FFMA.FTZ R160, R51, R111, R160 ;  /* 0x0000006f33a07223 */ /* 0x000fe400000100a0 */
[----:B------:R-:W3:Y:S01]  /*0d90*/  LDG.E.128.CONSTANT R108, desc[UR6][R158.64+0x2200] ;  /* 0x002200069e6c7981 */ /* 0x000ee2000c1e9d00 */
[----:B------:R-:W-:Y:S01]  /*0da0*/  FFMA.FTZ R155, R54, R114, R155 ;  /* 0x00000072369b7223 */ /* 0x000fe2000001009b */
[----:B------:R-:W-:Y:S01]  /*0db0*/  FFMA.FTZ R160, R55, R115, R160 ;  /* 0x0000007337a07223 */ /* 0x000fe200000100a0 */
[----:B------:R-:W-:Y:S02]  /*0dc0*/  FFMA.FTZ R136, R57, R117, R112 ;  /* 0x0000007539887223 */ /* 0x000fe40000010070 */
[----:B------:R-:W3:Y:S01]  /*0dd0*/  LDG.E.128.CONSTANT R112, desc[UR6][R158.64+0x2400] ;  /* 0x002400069e707981 */ /* 0x000ee2000c1e9d00 */
[----:B------:R-:W-:Y:S01]  /*0de0*/  FFMA.FTZ R161, R56, R116, R161 ;  /* 0x0000007438a17223 */ /* 0x000fe200000100a1 */
[----:B------:R-:W-:Y:S01]  /*0df0*/  FFMA.FTZ R137, R58, R118, R155 ;  /* 0x000000763a897223 */ /* 0x000fe2000001009b */
[----:B------:R-:W-:-:S02]  /*0e00*/  FFMA.FTZ R138, R59, R119, R160 ;  /* 0x000000773b8a7223 */ /* 0x000fc400000100a0 */
[----:B------:R-:W3:Y:S01]  /*0e10*/  LDG.E.128.CONSTANT R116, desc[UR6][R158.64+0x2600] ;  /* 0x002600069e747981 */ /* 0x000ee2000c1e9d00 */
[----:B------:R-:W-:Y:S01]  /*0e20*/  FFMA.FTZ R155, R60, R120, R161 ;  /* 0x000000783c9b7223 */ /* 0x000fe200000100a1 */
[----:B------:R-:W-:Y:S01]  /*0e30*/  FFMA.FTZ R160, R61, R121, R136 ;  /* 0x000000793da07223 */ /* 0x000fe20000010088 */
[----:B------:R-:W-:Y:S01]  /*0e40*/  FFMA.FTZ R161, R62, R122, R137 ;  /* 0x0000007a3ea17223 */ /* 0x000fe20000010089 */
[----:B------:R-:W-:Y:S02]  /*0e50*/  FFMA.FTZ R162, R63, R123, R138 ;  /* 0x0000007b3fa27223 */ /* 0x000fe4000001008a */
[----:B------:R-:W3:Y:S04]  /*0e60*/  LDG.E.128.CONSTANT R120, desc[UR6][R158.64+0x2800] ;  /* 0x002800069e787981 */ /* 0x000ee8000c1e9d00 */
[----:B------:R-:W3:Y:S01]  /*0e70*/  LDG.E.128.CONSTANT R136, desc[UR6][R158.64+0x2a00] ;  /* 0x002a00069e887981 */ /* 0x000ee2000c1e9d00 */
[----:B----4-:R-:W-:Y:S01]  /*0e80*/  FFMA.FTZ R155, R64, R128, R155 ;  /* 0x00000080409b7223 */ /* 0x010fe2000001009b */
[----:B------:R-:W-:Y:S01]  /*0e90*/  FFMA.FTZ R160, R65, R129, R160 ;  /* 0x0000008141a07223 */ /* 0x000fe200000100a0 */
[----:B------:R-:W-:-:S02]  /*0ea0*/  FFMA.FTZ R161, R66, R130, R161 ;  /* 0x0000008242a17223 */ /* 0x000fc400000100a1 */
[----:B-----5:R-:W-:Y:S01]  /*0eb0*/  FFMA.FTZ R155, R68, R8, R155 ;  /* 0x00000008449b7223 */ /* 0x020fe2000001009b */
[----:B------:R-:W-:Y:S01]  /*0ec0*/  FFMA.FTZ R160, R69, R9, R160 ;  /* 0x0000000945a07223 */ /* 0x000fe200000100a0 */
[----:B------:R-:W-:Y:S01]  /*0ed0*/  FFMA.FTZ R162, R67, R131, R162 ;  /* 0x0000008343a27223 */ /* 0x000fe200000100a2 */
[----:B------:R-:W-:Y:S01]  /*0ee0*/  FFMA.FTZ R161, R70, R10, R161 ;  /* 0x0000000a46a17223 */ /* 0x000fe200000100a1 */
[----:B------:R-:W-:Y:S01]  /*0ef0*/  FFMA.FTZ R155, R72, R124, R155 ;  /* 0x0000007c489b7223 */ /* 0x000fe2000001009b */
[----:B------:R-:W-:Y:S01]  /*0f00*/  FFMA.FTZ R160, R73, R125, R160 ;  /* 0x0000007d49a07223 */ /* 0x000fe200000100a0 */
[----:B------:R-:W-:Y:S01]  /*0f10*/  FFMA.FTZ R162, R71, R11, R162 ;  /* 0x0000000b47a27223 */ /* 0x000fe200000100a2 */
[----:B------:R-:W-:-:S03]  /*0f20*/  FFMA.FTZ R161, R74, R126, R161 ;  /* 0x0000007e4aa17223 */ /* 0x000fc600000100a1 */
[----:B------:R-:W-:Y:S01]  /*0f30*/  FFMA.FTZ R162, R75, R127, R162 ;  /* 0x0000007f4ba27223 */ /* 0x000fe200000100a2 */
[----:B------:R-:W-:-:S04]  /*0f40*/  IADD3 R8, PT, PT, R149, 0x1, RZ ;  /* 0x0000000195087810 */ /* 0x000fc80007ffe0ff */
[----:B------:R-:W-:-:S05]  /*0f50*/  I2FP.F32.S32 R9, R8 ;  /* 0x0000000800097245 */ /* 0x000fca0000201400 */
[----:B------:R-:W-:-:S05]  /*0f60*/  FMUL.FTZ R9, R9, R152 ;  /* 0x0000009809097220 */ /* 0x000fca0000410000 */
[----:B------:R-:W-:Y:S02]  /*0f70*/  FSEL R11, R9, RZ, P2 ;  /* 0x000000ff090b7208 */ /* 0x000fe40001000000 */
[----:B------:R-:W-:-:S04]  /*0f80*/  IADD3 R9, PT, PT, R6, -0x1, RZ ;  /* 0xffffffff06097810 */ /* 0x000fc80007ffe0ff */
[----:B------:R-:W-:Y:S02]  /*0f90*/  ISETP.GE.U32.AND P0, PT, R9, R154, PT ;  /* 0x0000009a0900720c */ /* 0x000fe40003f06070 */
[----:B------:R-:W-:Y:S02]  /*0fa0*/  IADD3 R151, PT, PT, R151, 0x4, RZ ;  /* 0x0000000497977810 */ /* 0x000fe40007ffe0ff */
        /* <DEDUP_REMOVED lines=42> */
[----:B------:R-:W-:Y:S01]  /*1250*/  ISETP.GE.U32.AND P0, PT, R151, R153, PT ;  /* 0x000000999700720c */ /* 0x000fe20003f06070 */
[----:B------:R0:W-:Y:S02]  /*1260*/  STS [R148], R9 ;  /* 0x0000000994007388 */ /* 0x0001e40000000800 */
[----:B0-----:R-:W-:-:S10]  /*1270*/  IADD3 R148, PT, PT, R148, 0x200, RZ ;  /* 0x0000020094947810 */ /* 0x001fd40007ffe0ff */
[----:B------:R-:W-:Y:S05]  /*1280*/  @!P0 BRA `(.L_x_24641) ;  /* 0xfffffff400bc8947 */ /* 0x000fea000383ffff */
.L_x_24640:
[----:B------:R-:W-:Y:S05]  /*1290*/  BSYNC.RECONVERGENT B0 ;  /* 0x0000000000007941 */ /* 0x000fea0003800200 */
.L_x_24639:
[----:B------:R-:W0:Y:S01]  /*12a0*/  SHFL.BFLY PT, R5, R150, 0x10, 0x1f ;  /* 0x0e001f0096057f89 */ /* 0x000e2200000e0000 */
[----:B------:R-:W2:Y:S01]  /*12b0*/  S2UR UR16, SR_CgaCtaId ;  /* 0x00000000001079c3 */ /* 0x000ea20000008800 */
[----:B------:R-:W-:Y:S01]  /*12c0*/  UMOV UR5, 0x400 ;  /* 0x0000040000057882 */ /* 0x000fe20000000000 */
[----:B-1----:R-:W-:Y:S01]  /*12d0*/  MOV R12, 0xff7fffff ;  /* 0xff7fffff000c7802 */ /* 0x002fe20000000f00 */
[----:B------:R-:W1:Y:S01]  /*12e0*/  S2R R6, SR_TID.X ;  /* 0x0000000000067919 */ /* 0x000e620000002100 */
[----:B------:R-:W-:Y:S01]  /*12f0*/  UIADD3 UR4, UPT, UPT, UR5, 0x180, URZ ;  /* 0x0000018005047890 */ /* 0x000fe2000fffe0ff */
[----:B------:R-:W-:Y:S01]  /*1300*/  BSSY.RECONVERGENT B0, `(.L_x_24642) ;  /* 0x0000101000007945 */ /* 0x000fe20003800200 */
[----:B0-----:R-:W-:Y:S02]  /*1310*/  FMNMX.FTZ R5, R5, R150, !PT ;  /* 0x0000009605057209 */ /* 0x001fe40007810000 */
[----:B--2---:R-:W-:-:S03]  /*1320*/  ULEA UR4, UR16, UR4, 0x18 ;  /* 0x0000000410047291 */ /* 0x004fc6000f8ec0ff */
[----:B------:R-:W0:Y:S01]  /*1330*/  SHFL.BFLY PT, R4, R5, 0x8, 0x1f ;  /* 0x0d001f0005047f89 */ /* 0x000e2200000e0000 */
[----:B-1----:R-:W-:Y:S02]  /*1340*/  LOP3.LUT P0, R108, R6, 0x1f, RZ, 0xc0, !PT ;  /* 0x0000001f066c7812 */ /* 0x002fe4000780c0ff */
[----:B------:R-:W-:Y:S02]  /*1350*/  SHF.R.U32.HI R109, RZ, 0x5, R6 ;  /* 0x00000005ff6d7819 */ /* 0x000fe40000011606 */
[----:B------:R-:W-:Y:S02]  /*1360*/  ISETP.GT.U32.AND P1, PT, R108, 0x3, PT ;  /* 0x000000036c00780c */ /* 0x000fe40003f24070 */
[----:B0-----:R-:W-:-:S05]  /*1370*/  FMNMX.FTZ R4, R5, R4, !PT ;  /* 0x0000000405047209 */ /* 0x001fca0007810000 */
[----:B------:R-:W0:Y:S02]  /*1380*/  SHFL.BFLY PT, R9, R4, 0x4, 0x1f ;  /* 0x0c801f0004097f89 */ /* 0x000e2400000e0000 */
[----:B0-----:R-:W-:Y:S02]  /*1390*/  FMNMX.FTZ R9, R4, R9, !PT ;  /* 0x0000000904097209 */ /* 0x001fe40007810000 */
[----:B------:R-:W-:-:S03]  /*13a0*/  SHF.L.U32 R4, R0, 0x9, RZ ;  /* 0x0000000900047819 */ /* 0x000fc600000006ff */
[----:B------:R-:W0:Y:S02]  /*13b0*/  SHFL.BFLY PT, R8, R9, 0x2, 0x1f ;  /* 0x0c401f0009087f89 */ /* 0x000e2400000e0000 */
[----:B0-----:R-:W-:Y:S02]  /*13c0*/  FMNMX.FTZ R11, R9, R8, !PT ;  /* 0x00000008090b7209 */ /* 0x001fe40007810000 */
[----:B------:R-:W-:-:S03]  /*13d0*/  LEA R8, R109, UR4, 0x2 ;  /* 0x000000046d087c11 */ /* 0x000fc6000f8e10ff */
[----:B------:R-:W0:Y:S02]  /*13e0*/  SHFL.BFLY PT, R10, R11, 0x1, 0x1f ;  /* 0x0c201f000b0a7f89 */ /* 0x000e2400000e0000 */
[----:B0-----:R-:W-:Y:S01]  /*13f0*/  FMNMX.FTZ R9, R11, R10, !PT ;  /* 0x0000000a0b097209 */ /* 0x001fe20007810000 */
[----:B------:R-:W-:Y:S01]  /*1400*/  IMAD R11, R0, -0x10, R153 ;  /* 0xfffffff0000b7824 */ /* 0x000fe200078e0299 */
[----:B------:R-:W-:-:S03]  /*1410*/  LEA R10, R108, UR4, 0x2 ;  /* 0x000000046c0a7c11 */ /* 0x000fc6000f8e10ff */
[----:B------:R0:W-:Y:S01]  /*1420*/  @!P0 STS [R8], R9 ;  /* 0x0000000908008388 */ /* 0x0001e20000000800 */
[----:B------:R-:W-:Y:S01]  /*1430*/  LEA R11, R11, R4, 0x5 ;  /* 0x000000040b0b7211 */ /* 0x000fe200078e28ff */
[----:B------:R-:W-:Y:S03]  /*1440*/  BAR.SYNC.DEFER_BLOCKING 0x0 ;  /* 0x0000000000007b1d */ /* 0x000fe60000010000 */
[----:B------:R-:W-:-:S04]  /*1450*/  VIMNMX R11, PT, PT, R154, R11, PT ;  /* 0x0000000b9a0b7248 */ /* 0x000fc80003fe0100 */
[----:B0-----:R-:W-:-:S04]  /*1460*/  IADD3 R9, PT, PT, -R4, R11, RZ ;  /* 0x0000000b04097210 */ /* 0x001fc80007ffe1ff */
        /* <DEDUP_REMOVED lines=27> */
.L_x_24646:
        /* <DEDUP_REMOVED lines=11> */
.L_x_24645:
[----:B------:R-:W-:Y:S05]  /*16d0*/  BSYNC.RECONVERGENT B1 ;  /* 0x0000000000017941 */ /* 0x000fea0003800200 */
.L_x_24644:
        /* <DEDUP_REMOVED lines=12> */
.L_x_24649:
        /* <DEDUP_REMOVED lines=100> */
.L_x_24648:
[----:B------:R-:W-:Y:S05]  /*1de0*/  BSYNC.RECONVERGENT B1 ;  /* 0x0000000000017941 */ /* 0x000fea0003800200 */
.L_x_24647:
        /* <DEDUP_REMOVED lines=55> */
.L_x_24651:
[----:B------:R-:W-:Y:S05]  /*2160*/  BSYNC.RECONVERGENT B1 ;  /* 0x0000000000017941 */ /* 0x000fea0003800200 */
.L_x_24650:
        /* <DEDUP_REMOVED lines=26> */
.L_x_24643:
[----:B------:R-:W-:Y:S05]  /*2310*/  BSYNC.RECONVERGENT B0 ;  /* 0x0000000000007941 */ /* 0x000fea0003800200 */
.L_x_24642:
        /* <DEDUP_REMOVED lines=41> */
.L_x_24656:
[----:B------:R-:W2:Y:S01]  /*25b0*/  LDS R11, [R10] ;  /* 0x000000000a0b7984 */ /* 0x000ea20000000800 */
[----:B------:R-:W-:-:S04]  /*25c0*/  IADD3 R12, PT, PT, R12, 0x1, RZ ;  /* 0x000000010c0c7810 */ /* 0x000fc80007ffe0ff */
[----:B------:R-:W-:Y:S01]  /*25d0*/  ISETP.NE.AND P0, PT, R12, RZ, PT ;  /* 0x000000ff0c00720c */ /* 0x000fe20003f05270 */
[----:B--2---:R-:W-:-:S05]  /*25e0*/  FMUL.FTZ R11, R11, R37 ;  /* 0x000000250b0b7220 */ /* 0x004fca0000410000 */
[----:B------:R2:W-:Y:S02]  /*25f0*/  STS [R10], R11 ;  /* 0x0000000b0a007388 */ /* 0x0005e40000000800 */
[----:B--2---:R-:W-:-:S05]  /*2600*/  IADD3 R10, PT, PT, R10, 0x200, RZ ;  /* 0x000002000a0a7810 */ /* 0x004fca0007ffe0ff */
[----:B------:R-:W-:Y:S05]  /*2610*/  @P0 BRA `(.L_x_24656) ;  /* 0xfffffffc00e40947 */ /* 0x000fea000383ffff */
.L_x_24655:
[----:B------:R-:W-:Y:S05]  /*2620*/  BSYNC.RECONVERGENT B1 ;  /* 0x0000000000017941 */ /* 0x000fea0003800200 */
.L_x_24654:
        /* <DEDUP_REMOVED lines=12> */
.L_x_24659:
[----:B------:R-:W2:Y:S01]  /*26f0*/  LDS R11, [R10+-0x400] ;  /* 0xfffc00000a0b7984 */ /* 0x000ea20000000800 */
[----:B------:R-:W-:-:S03]  /*2700*/  IADD3 R8, PT, PT, R8, 0x800, RZ ;  /* 0x0000080008087810 */ /* 0x000fc60007ffe0ff */
[----:B------:R-:W1:Y:S01]  /*2710*/  LDS R12, [R10+-0x200] ;  /* 0xfffe00000a0c7984 */ /* 0x000e620000000800 */
        /* <DEDUP_REMOVED lines=49> */
.L_x_24658:
[----:B------:R-:W-:Y:S05]  /*2a30*/  BSYNC.RECONVERGENT B1 ;  /* 0x0000000000017941 */ /* 0x000fea0003800200 */
.L_x_24657:
[----:B------:R-:W-:Y:S01]  /*2a40*/  IADD3 R11, PT, PT, R9, -R8, RZ ;  /* 0x80000008090b7210 */ /* 0x000fe20007ffe0ff */
        /* <DEDUP_REMOVED lines=30> */
.L_x_24661:
[----:B------:R-:W-:Y:S05]  /*2c30*/  BSYNC.RECONVERGENT B1 ;  /* 0x0000000000017941 */ /* 0x000fea0003800200 */
.L_x_24660:
[----:B------:R-:W-:-:S13]  /*2c40*/  ISETP.LT.OR P0, PT, R8, R9, P0 ;  /* 0x000000090800720c */ /* 0x000fda0000701670 */
[----:B------:R-:W-:Y:S05]  /*2c50*/  @!P0 BRA `(.L_x_24653) ;  /* 0x0000000000308947 */ /* 0x000fea0003800000 */
[----:B------:R-:W2:Y:S04]  /*2c60*/  LDS R8, [R10+-0x400] ;  /* 0xfffc00000a087984 */ /* 0x000ea80000000800 */
[----:B------:R-:W3:Y:S04]  /*2c70*/  LDS R11, [R10+-0x200] ;  /* 0xfffe00000a0b7984 */ /* 0x000ee80000000800 */
[----:B------:R-:W1:Y:S04]  /*2c80*/  LDS R12, [R10] ;  /* 0x000000000a0c7984 */ /* 0x000e680000000800 */
[----:B------:R-:W4:Y:S01]  /*2c90*/  LDS R14, [R10+0x200] ;  /* 0x000200000a0e7984 */ /* 0x000f220000000800 */
[-C--:B--2---:R-:W-:Y:S01]  /*2ca0*/  FMUL.FTZ R9, R8, R37.reuse ;  /* 0x0000002508097220 */ /* 0x084fe20000410000 */
[----:B---3--:R-:W-:-:S04]  /*2cb0*/  FMUL.FTZ R11, R11, R37 ;  /* 0x000000250b0b7220 */ /* 0x008fc80000410000 */
[----:B------:R3:W-:Y:S01]  /*2cc0*/  STS [R10+-0x400], R9 ;  /* 0xfffc00090a007388 */ /* 0x0007e20000000800 */
[----:B-1----:R-:W-:-:S03]  /*2cd0*/  FMUL.FTZ R13, R12, R37 ;  /* 0x000000250c0d7220 */ /* 0x002fc60000410000 */
[----:B------:R3:W-:Y:S01]  /*2ce0*/  STS [R10+-0x200], R11 ;  /* 0xfffe000b0a007388 */ /* 0x0007e20000000800 */
[----:B----4-:R-:W-:-:S03]  /*2cf0*/  FMUL.FTZ R15, R14, R37 ;  /* 0x000000250e0f7220 */ /* 0x010fc60000410000 */
[----:B------:R3:W-:Y:S04]  /*2d00*/  STS [R10], R13 ;  /* 0x0000000d0a007388 */ /* 0x0007e80000000800 */
[----:B------:R3:W-:Y:S02]  /*2d10*/  STS [R10+0x200], R15 ;  /* 0x0002000f0a007388 */ /* 0x0007e40000000800 */
.L_x_24653:
[----:B------:R-:W-:Y:S05]  /*2d20*/  BSYNC.RECONVERGENT B0 ;  /* 0x0000000000007941 */ /* 0x000fea0003800200 */
.L_x_24652:
[----:B------:R-:W-:Y:S01]  /*2d30*/  BAR.SYNC.DEFER_BLOCKING 0x0 ;  /* 0x0000000000007b1d */ /* 0x000fe20000010000 */
[----:B------:R-:W-:Y:S02]  /*2d40*/  ISETP.NE.AND P0, PT, R6, RZ, PT ;  /* 0x000000ff0600720c */ /* 0x000fe40003f05270 */
[----:B------:R-:W-:-:S03]  /*2d50*/  LEA R136, R0, R109, 0x4 ;  /* 0x0000006d00887211 */ /* 0x000fc600078e20ff */
[----:B------:R-:W4:Y:S01]  /*2d60*/  LDCU UR8, c[0x0][0x370] ;  /* 0x00006e00ff0877ac */ /* 0x000f220008000800 */
[----:B------:R-:W-:Y:S01]  /*2d70*/  BSSY.RECONVERGENT B0, `(.L_x_24662) ;  /* 0x0000011000007945 */ /* 0x000fe20003800200 */
[----:B------:R-:W0:Y:S01]  /*2d80*/  LDCU UR17, c[0x0][0x3dc] ;  /* 0x00007b80ff1177ac */ /* 0x000e220008000800 */
[----:B------:R-:W0:Y:S05]  /*2d90*/  LDCU UR9, c[0x0][0x378] ;  /* 0x00006f00ff0977ac */ /* 0x000e2a0008000800 */
[----:B------:R-:W-:Y:S05]  /*2da0*/  @P0 BRA `(.L_x_24663) ;  /* 0x0000000000340947 */ /* 0x000fea0003800000 */
[----:B----4-:R-:W-:Y:S01]  /*2db0*/  IMAD R8, R7, UR8, R2 ;  /* 0x0000000807087c24 */ /* 0x010fe2000f8e0202 */
[----:B------:R-:W4:Y:S03]  /*2dc0*/  LDCU.128 UR12, c[0x0][0x380] ;  /* 0x00007000ff0c77ac */ /* 0x000f260008000c00 */
[----:B0--3--:R-:W-:-:S05]  /*2dd0*/  IMAD R11, R8, UR9, RZ ;  /* 0x00000009080b7c24 */ /* 0x009fca000f8e02ff */
[----:B------:R-:W-:-:S04]  /*2de0*/  IADD3 R11, P0, PT, R11, R0, RZ ;  /* 0x000000000b0b7210 */ /* 0x000fc80007f1e0ff */
[----:B------:R-:W-:Y:S02]  /*2df0*/  IADD3.X R8, PT, PT, RZ, RZ, RZ, P0, !PT ;  /* 0x000000ffff087210 */ /* 0x000fe400007fe4ff */
[C---:B------:R-:W-:Y:S02]  /*2e00*/  SHF.L.U32 R10, R11.reuse, 0x2, RZ ;  /* 0x000000020b0a7819 */ /* 0x040fe400000006ff */
[----:B------:R-:W-:Y:S02]  /*2e10*/  SHF.L.U64.HI R11, R11, 0x2, R8 ;  /* 0x000000020b0b7819 */ /* 0x000fe40000010208 */
[C---:B----4-:R-:W-:Y:S02]  /*2e20*/  IADD3 R8, P0, PT, R10.reuse, UR14, RZ ;  /* 0x0000000e0a087c10 */ /* 0x050fe4000ff1e0ff */
[----:B------:R-:W-:Y:S02]  /*2e30*/  IADD3 R10, P1, PT, R10, UR12, RZ ;  /* 0x0000000c0a0a7c10 */ /* 0x000fe4000ff3e0ff */
[----:B------:R-:W-:-:S02]  /*2e40*/  IADD3.X R9, PT, PT, R11, UR15, RZ, P0, !PT ;  /* 0x0000000f0b097c10 */ /* 0x000fc400087fe4ff */
[----:B------:R-:W-:-:S03]  /*2e50*/  IADD3.X R11, PT, PT, R11, UR13, RZ, P1, !PT ;  /* 0x0000000d0b0b7c10 */ /* 0x000fc60008ffe4ff */
[----:B------:R0:W-:Y:S04]  /*2e60*/  STG.E desc[UR6][R8.64], R5 ;  /* 0x0000000508007986 */ /* 0x0001e8000c101906 */
[----:B--2---:R0:W-:Y:S02]  /*2e70*/  STG.E desc[UR6][R10.64], R35 ;  /* 0x000000230a007986 */ /* 0x0041e4000c101906 */
.L_x_24663:
[----:B0---4-:R-:W-:Y:S05]  /*2e80*/  BSYNC.RECONVERGENT B0 ;  /* 0x0000000000007941 */ /* 0x011fea0003800200 */
.L_x_24662:
        /* <DEDUP_REMOVED lines=16> */
[----:B0-----:R-:W-:Y:S06]  /*2f90*/  @P0 BRA `(.L_x_24665) ;  /* 0x0000001800540947 */ /* 0x001fec0003800000 */
[----:B------:R-:W0:Y:S01]  /*2fa0*/  LDCU UR4, c[0x0][0x3c8] ;  /* 0x00007900ff0477ac */ /* 0x000e220008000800 */
[----:B---3--:R-:W-:Y:S01]  /*2fb0*/  IMAD.WIDE.U32 R8, R136, 0x4, RZ ;  /* 0x0000000488087825 */ /* 0x008fe200078e00ff */
[----:B------:R-:W-:Y:S02]  /*2fc0*/  SHF.L.U32 R10, R6, 0x2, RZ ;  /* 0x00000002060a7819 */ /* 0x000fe400000006ff */
[----:B------:R-:W-:Y:S01]  /*2fd0*/  CS2R R112, SRZ ;  /* 0x0000000000707805 */ /* 0x000fe2000001ff00 */
[----:B------:R-:W3:Y:S01]  /*2fe0*/  LDCU.64 UR12, c[0x0][0x3b8] ;  /* 0x00007700ff0c77ac */ /* 0x000ee20008000a00 */
[----:B------:R-:W-:Y:S02]  /*2ff0*/  LEA R4, R109, R4, 0x5 ;  /* 0x000000046d047211 */ /* 0x000fe400078e28ff */
[----:B------:R-:W-:Y:S02]  /*3000*/  CS2R R134, SRZ ;  /* 0x0000000000867805 */ /* 0x000fe4000001ff00 */
[----:B------:R-:W-:-:S02]  /*3010*/  LOP3.LUT R127, R10, 0x1c, RZ, 0xc0, !PT ;  /* 0x0000001c0a7f7812 */ /* 0x000fc400078ec0ff */
[----:B------:R-:W-:Y:S02]  /*3020*/  CS2R R116, SRZ ;  /* 0x0000000000747805 */ /* 0x000fe4000001ff00 */
[----:B------:R-:W-:Y:S02]  /*3030*/  MOV R111, RZ ;  /* 0x000000ff006f7202 */ /* 0x000fe40000000f00 */
[----:B------:R-:W-:Y:S02]  /*3040*/  CS2R R114, SRZ ;  /* 0x0000000000727805 */ /* 0x000fe4000001ff00 */
[----:B------:R-:W-:Y:S02]  /*3050*/  IADD3 R127, PT, PT, R4, 0x1, R127 ;  /* 0x00000001047f7810 */ /* 0x000fe40007ffe07f */
[----:B------:R-:W-:Y:S02]  /*3060*/  CS2R R132, SRZ ;  /* 0x0000000000847805 */ /* 0x000fe4000001ff00 */
[----:B------:R-:W-:-:S02]  /*3070*/  CS2R R118, SRZ ;  /* 0x0000000000767805 */ /* 0x000fc4000001ff00 */
[----:B------:R-:W-:Y:S02]  /*3080*/  CS2R R122, SRZ ;  /* 0x00000000007a7805 */ /* 0x000fe4000001ff00 */
[----:B------:R-:W-:Y:S02]  /*3090*/  CS2R R120, SRZ ;  /* 0x0000000000787805 */ /* 0x000fe4000001ff00 */
[----:B------:R-:W-:Y:S02]  /*30a0*/  CS2R R130, SRZ ;  /* 0x0000000000827805 */ /* 0x000fe4000001ff00 */
[----:B------:R-:W-:Y:S01]  /*30b0*/  CS2R R124, SRZ ;  /* 0x00000000007c7805 */ /* 0x000fe2000001ff00 */
[----:B0-----:R-:W-:Y:S01]  /*30c0*/  IMAD R5, R7, UR4, RZ ;  /* 0x0000000407057c24 */ /* 0x001fe2000f8e02ff */
[----:B------:R-:W-:Y:S01]  /*30d0*/  UIADD3 UR4, UPT, UPT, UR5, 0x1a0, URZ ;  /* 0x000001a005047890 */ /* 0x000fe2000fffe0ff */
[----:B------:R-:W-:Y:S02]  /*30e0*/  CS2R R128, SRZ ;  /* 0x0000000000807805 */ /* 0x000fe4000001ff00 */
[----:B------:R-:W-:Y:S01]  /*30f0*/  MOV R126, RZ ;  /* 0x000000ff007e7202 */ /* 0x000fe20000000f00 */
[----:B------:R-:W-:Y:S01]  /*3100*/  IMAD.WIDE R8, R5, 0x4, R8 ;  /* 0x0000000405087825 */ /* 0x000fe200078e0208 */
[----:B------:R-:W-:Y:S01]  /*3110*/  IADD3 R5, PT, PT, R154, 0x1f, RZ ;  /* 0x0000001f9a057810 */ /* 0x000fe20007ffe0ff */
[----:B------:R-:W-:Y:S01]  /*3120*/  ULEA UR4, UR16, UR4, 0x18 ;  /* 0x0000000410047291 */ /* 0x000fe2000f8ec0ff */
[----:B---3--:R-:W-:Y:S01]  /*3130*/  IADD3 R110, P0, PT, R8, UR12, RZ ;  /* 0x0000000c086e7c10 */ /* 0x008fe2000ff1e0ff */
[----:B------:R-:W0:Y:S01]  /*3140*/  LDCU UR12, c[0x0][0x3e0] ;  /* 0x00007c00ff0c77ac */ /* 0x000e220008000800 */
[----:B------:R-:W-:-:S02]  /*3150*/  SHF.L.U32 R8, R6, 0x4, RZ ;  /* 0x0000000406087819 */ /* 0x000fc400000006ff */
[----:B------:R-:W-:Y:S02]  /*3160*/  SHF.R.U32.HI R5, RZ, 0x5, R5 ;  /* 0x00000005ff057819 */ /* 0x000fe40000011605 */
[----:B------:R-:W-:Y:S02]  /*3170*/  LOP3.LUT R8, R8, 0x70, RZ, 0xe2, !PT ;  /* 0x0000007008087812 */ /* 0x000fe400078ee2ff */
[----:B------:R-:W-:Y:S02]  /*3180*/  IADD3 R137, PT, PT, -R5, R136, RZ ;  /* 0x0000008805897210 */ /* 0x000fe40007ffe1ff */
[----:B------:R-:W-:Y:S02]  /*3190*/  LEA R8, R109, R8, 0x7 ;  /* 0x000000086d087211 */ /* 0x000fe400078e38ff */
[----:B------:R-:W-:Y:S02]  /*31a0*/  IADD3.X R139, PT, PT, R9, UR13, RZ, P0, !PT ;  /* 0x0000000d098b7c10 */ /* 0x000fe400087fe4ff */
[----:B------:R-:W-:-:S02]  /*31b0*/  IADD3 R136, PT, PT, R136, 0x1, RZ ;  /* 0x0000000188887810 */ /* 0x000fc40007ffe0ff */
[----:B------:R-:W-:Y:S01]  /*31c0*/  IADD3 R138, PT, PT, R8, UR4, RZ ;  /* 0x00000004088a7c10 */ /* 0x000fe2000fffe0ff */
[----:B0-----:R-:W-:Y:S01]  /*31d0*/  IMAD R4, R3, UR12, RZ ;  /* 0x0000000c03047c24 */ /* 0x001fe2000f8e02ff */
[----:B------:R-:W-:-:S04]  /*31e0*/  LOP3.LUT R3, R10, 0x7c, RZ, 0xc0, !PT ;  /* 0x0000007c0a037812 */ /* 0x000fc800078ec0ff */
[----:B------:R-:W-:-:S07]  /*31f0*/  SHF.R.S32.HI R5, RZ, 0x1f, R4 ;  /* 0x0000001fff057819 */ /* 0x000fce0000011404 */
.L_x_24666:
        /* <DEDUP_REMOVED lines=10> */
[----:B-1----:R-:W4:Y:S04]  /*32a0*/  LDG.E.128.CONSTANT R12, desc[UR6][R100.64+0x200] ;  /* 0x00020006640c7981 */ /* 0x002f28000c1e9d00 */
[----:B------:R-:W4:Y:S04]  /*32b0*/  LDG.E.128.CONSTANT R16, desc[UR6][R100.64+0x400] ;  /* 0x0004000664107981 */ /* 0x000f28000c1e9d00 */
[----:B------:R-:W4:Y:S04]  /*32c0*/  LDG.E.128.CONSTANT R20, desc[UR6][R100.64+0x600] ;  /* 0x0006000664147981 */ /* 0x000f28000c1e9d00 */
[----:B------:R-:W4:Y:S04]  /*32d0*/  LDG.E.128.CONSTANT R24, desc[UR6][R100.64+0x800] ;  /* 0x0008000664187981 */ /* 0x000f28000c1e9d00 */
[----:B------:R-:W4:Y:S04]  /*32e0*/  LDG.E.128.CONSTANT R28, desc[UR6][R100.64+0xa00] ;  /* 0x000a0006641c7981 */ /* 0x000f28000c1e9d00 */
        /* <DEDUP_REMOVED lines=13> */
[----:B------:R-:W2:Y:S01]  /*33c0*/  LDG.E.128.CONSTANT R80, desc[UR6][R100.64+0x2400] ;  /* 0x0024000664507981 */ /* 0x000ea2000c1e9d00 */
[----:B------:R-:W-:-:S03]  /*33d0*/  @!P2 ISETP.GE.AND P1, PT, R103, R154, PT ;  /* 0x0000009a6700a20c */ /* 0x000fc60003f26270 */
[----:B------:R-:W2:Y:S01]  /*33e0*/  LDG.E.128.CONSTANT R84, desc[UR6][R100.64+0x2600] ;  /* 0x0026000664547981 */ /* 0x000ea2000c1e9d00 */
[C---:B------:R-:W-:Y:S02]  /*33f0*/  @!P2 IADD3 R103, PT, PT, R127.reuse, 0x1, RZ ;  /* 0x000000017f67a810 */ /* 0x040fe40007ffe0ff */
[----:B------:R-:W-:Y:S01]  /*3400*/  @!P2 IADD3 R105, PT, PT, R127, 0x2, RZ ;  /* 0x000000027f69a810 */ /* 0x000fe20007ffe0ff */
[----:B------:R-:W2:Y:S01]  /*3410*/  LDG.E.128.CONSTANT R88, desc[UR6][R100.64+0x2800] ;  /* 0x0028000664587981 */ /* 0x000ea2000c1e9d00 */
[-C--:B------:R-:W-:Y:S02]  /*3420*/  @!P2 ISETP.GE.AND P0, PT, R103, R154.reuse, PT ;  /* 0x0000009a6700a20c */ /* 0x080fe40003f06270 */
[----:B------:R-:W-:Y:S01]  /*3430*/  @!P2 ISETP.GE.AND P6, PT, R105, R154, PT ;  /* 0x0000009a6900a20c */ /* 0x000fe20003fc6270 */
[----:B------:R-:W2:Y:S01]  /*3440*/  LDG.E.128.CONSTANT R92, desc[UR6][R100.64+0x2a00] ;  /* 0x002a0006645c7981 */ /* 0x000ea2000c1e9d00 */
[----:B------:R-:W-:-:S03]  /*3450*/  @!P2 IADD3 R103, PT, PT, R127, 0x2, RZ ;  /* 0x000000027f67a810 */ /* 0x000fc60007ffe0ff */
[----:B------:R0:W2:Y:S01]  /*3460*/  LDG.E.128.CONSTANT R96, desc[UR6][R100.64+0x2c00] ;  /* 0x002c000664607981 */ /* 0x0000a2000c1e9d00 */
[CC--:B------:R-:W-:Y:S02]  /*3470*/  @!P2 ISETP.GE.AND P4, PT, R127.reuse, R154.reuse, PT ;  /* 0x0000009a7f00a20c */ /* 0x0c0fe40003f86270 */
[C---:B------:R-:W-:Y:S02]  /*3480*/  @!P2 IADD3 R107, PT, PT, R127.reuse, 0x1, RZ ;  /* 0x000000017f6ba810 */ /* 0x040fe40007ffe0ff */
[----:B------:R-:W-:Y:S02]  /*3490*/  IADD3 R141, PT, PT, R127, -0x1, RZ ;  /* 0xffffffff7f8d7810 */ /* 0x000fe40007ffe0ff */
[-C--:B------:R-:W-:Y:S02]  /*34a0*/  @!P2 ISETP.GE.AND P3, PT, R107, R154.reuse, PT ;  /* 0x0000009a6b00a20c */ /* 0x080fe40003f66270 */
[----:B------:R-:W-:Y:S02]  /*34b0*/  @!P2 ISETP.GE.AND P5, PT, R141, R154, PT ;  /* 0x0000009a8d00a20c */ /* 0x000fe40003fa6270 */
[----:B------:R-:W-:-:S02]  /*34c0*/  @!P2 IADD3 R105, PT, PT, R127, 0x1, RZ ;  /* 0x000000017f69a810 */ /* 0x000fc40007ffe0ff */
[----:B---3--:R-:W-:Y:S02]  /*34d0*/  @!P2 FSEL R10, R10, RZ, !P0 ;  /* 0x000000ff0a0aa208 */ /* 0x008fe40004000000 */
[-C--:B------:R-:W-:Y:S02]  /*34e0*/  @!P2 ISETP.GE.AND P0, PT, R127, R154.reuse, PT ;  /* 0x0000009a7f00a20c */ /* 0x080fe40003f06270 */
[----:B----4-:R-:W-:Y:S02]  /*34f0*/  @!P2 FSEL R15, R15, RZ, !P6 ;  /* 0x000000ff0f0fa208 */ /* 0x010fe40007000000 */
[----:B------:R-:W-:Y:S02]  /*3500*/  @!P2 ISETP.GE.AND P6, PT, R127, R154, PT ;  /* 0x0000009a7f00a20c */ /* 0x000fe40003fc6270 */
[----:B------:R-:W-:Y:S02]  /*3510*/  @!P2 FSEL R11, R11, RZ, !P1 ;  /* 0x000000ff0b0ba208 */ /* 0x000fe40004800000 */
[----:B------:R-:W-:-:S02]  /*3520*/  @!P2 FSEL R13, R13, RZ, !P0 ;  /* 0x000000ff0d0da208 */ /* 0x000fc40004000000 */
[----:B------:R-:W-:Y:S02]  /*3530*/  @!P2 FSEL R17, R17, RZ, !P6 ;  /* 0x000000ff1111a208 */ /* 0x000fe40007000000 */
[CC--:B------:R-:W-:Y:S02]  /*3540*/  @!P2 ISETP.GE.AND P1, PT, R103.reuse, R154.reuse, PT ;  /* 0x0000009a6700a20c */ /* 0x0c0fe40003f26270 */
[CC--:B------:R-:W-:Y:S02]  /*3550*/  @!P2 ISETP.GE.AND P0, PT, R103.reuse, R154.reuse, PT ;  /* 0x0000009a6700a20c */ /* 0x0c0fe40003f06270 */
[-C--:B------:R-:W-:Y:S02]  /*3560*/  @!P2 ISETP.GE.AND P6, PT, R103, R154.reuse, PT ;  /* 0x0000009a6700a20c */ /* 0x080fe40003fc6270 */
[----:B------:R-:W0:Y:S01]  /*3570*/  LDG.E.128.CONSTANT R100, desc[UR6][R100.64+0x2e00] ;  /* 0x002e000664647981 */ /* 0x000e22000c1e9d00 */
[----:B------:R-:W-:Y:S02]  /*3580*/  @!P2 FSEL R9, R9, RZ, !P4 ;  /* 0x000000ff0909a208 */ /* 0x000fe40006000000 */
[----:B------:R-:W-:-:S02]  /*3590*/  @!P2 ISETP.GE.AND P4, PT, R141, R154, PT ;  /* 0x0000009a8d00a20c */ /* 0x000fc40003f86270 */
[----:B------:R-:W-:Y:S02]  /*35a0*/  @!P2 FSEL R8, R8, RZ, !P5 ;  /* 0x000000ff0808a208 */ /* 0x000fe40006800000 */
[----:B------:R-:W-:Y:S02]  /*35b0*/  @!P2 FSEL R12, R12, RZ, !P4 ;  /* 0x000000ff0c0ca208 */ /* 0x000fe40006000000 */
[----:B------:R-:W-:Y:S02]  /*35c0*/  @!P2 FSEL R14, R14, RZ, !P3 ;  /* 0x000000ff0e0ea208 */ /* 0x000fe40005800000 */
[CC--:B------:R-:W-:Y:S02]  /*35d0*/  @!P2 ISETP.GE.AND P5, PT, R105.reuse, R154.reuse, PT ;  /* 0x0000009a6900a20c */ /* 0x0c0fe40003fa6270 */
[-C--:B------:R-:W-:Y:S02]  /*35e0*/  @!P2 ISETP.GE.AND P4, PT, R105, R154.reuse, PT ;  /* 0x0000009a6900a20c */ /* 0x080fe40003f86270 */
[----:B------:R-:W-:-:S02]  /*35f0*/  @!P2 ISETP.GE.AND P3, PT, R141, R154, PT ;  /* 0x0000009a8d00a20c */ /* 0x000fc40003f66270 */
[----:B------:R-:W-:Y:S02]  /*3600*/  @!P2 FSEL R18, R18, RZ, !P5 ;  /* 0x000000ff1212a208 */ /* 0x000fe40006800000 */
[----:B------:R-:W-:Y:S02]  /*3610*/  @!P2 FSEL R16, R16, RZ, !P3 ;  /* 0x000000ff1010a208 */ /* 0x000fe40005800000 */
[----:B------:R-:W-:Y:S02]  /*3620*/  @!P2 FSEL R19, R19, RZ, !P1 ;  /* 0x000000ff1313a208 */ /* 0x000fe40004800000 */
[----:B------:R-:W-:Y:S02]  /*3630*/  @!P2 FSEL R22, R22, RZ, !P4 ;  /* 0x000000ff1616a208 */ /* 0x000fe40006000000 */
[----:B------:R-:W-:Y:S02]  /*3640*/  @!P2 FSEL R23, R23, RZ, !P0 ;  /* 0x000000ff1717a208 */ /* 0x000fe40004000000 */
[----:B------:R-:W-:-:S02]  /*3650*/  @!P2 ISETP.GE.AND P3, PT, R105, R154, PT ;  /* 0x0000009a6900a20c */ /* 0x000fc40003f66270 */
[-C--:B------:R-:W-:Y:S02]  /*3660*/  @!P2 ISETP.GE.AND P5, PT, R141, R154.reuse, PT ;  /* 0x0000009a8d00a20c */ /* 0x080fe40003fa6270 */
[-C--:B------:R-:W-:Y:S02]  /*3670*/  @!P2 ISETP.GE.AND P1, PT, R127, R154.reuse, PT ;  /* 0x0000009a7f00a20c */ /* 0x080fe40003f26270 */
[-C--:B------:R-:W-:Y:S02]  /*3680*/  @!P2 ISETP.GE.AND P4, PT, R141, R154.reuse, PT ;  /* 0x0000009a8d00a20c */ /* 0x080fe40003f86270 */
[C---:B------:R-:W-:Y:S02]  /*3690*/  @!P2 ISETP.GE.AND P0, PT, R127.reuse, R154, PT ;  /* 0x0000009a7f00a20c */ /* 0x040fe40003f06270 */
[----:B------:R-:W-:Y:S02]  /*36a0*/  @!P2 IADD3 R105, PT, PT, R127, 0x2, RZ ;  /* 0x000000027f69a810 */ /* 0x000fe40007ffe0ff */
[----:B------:R-:W-:-:S02]  /*36b0*/  @!P2 FSEL R20, R20, RZ, !P5 ;  /* 0x000000ff1414a208 */ /* 0x000fc40006800000 */
        /* <DEDUP_REMOVED lines=9> */
[-C--:B------:R-:W-:Y:S02]  /*3750*/  @!P2 ISETP.GE.AND P3, PT, R141, R154.reuse, PT ;  /* 0x0000009a8d00a20c */ /* 0x080fe40003f66270 */
[----:B------:R-:W-:Y:S02]  /*3760*/  @!P2 ISETP.GE.AND P6, PT, R127, R154, PT ;  /* 0x0000009a7f00a20c */ /* 0x000fe40003fc6270 */
[----:B------:R-:W-:-:S02]  /*3770*/  @!P2 FSEL R28, R28, RZ, !P3 ;  /* 0x000000ff1c1ca208 */ /* 0x000fc40005800000 */
[----:B------:R-:W-:Y:S02]  /*3780*/  @!P2 FSEL R29, R29, RZ, !P6 ;  /* 0x000000ff1d1da208 */ /* 0x000fe40007000000 */
[----:B------:R-:W-:Y:S02]  /*3790*/  @!P2 FSEL R30, R30, RZ, !P5 ;  /* 0x000000ff1e1ea208 */ /* 0x000fe40006800000 */
[----:B------:R-:W-:Y:S02]  /*37a0*/  @!P2 FSEL R31, R31, RZ, !P1 ;  /* 0x000000ff1f1fa208 */ /* 0x000fe40004800000 */
[----:B--2---:R-:W-:Y:S02]  /*37b0*/  @!P2 FSEL R34, R34, RZ, !P4 ;  /* 0x000000ff2222a208 */ /* 0x004fe40006000000 */
        /* <DEDUP_REMOVED lines=89> */
[-C--:B------:R-:W-:Y:S01]  /*3d50*/  @!P2 ISETP.GE.AND P3, PT, R141, R154.reuse, PT ;  /* 0x0000009a8d00a20c */ /* 0x080fe20003f66270 */
[----:B------:R-:W1:Y:S01]  /*3d60*/  LDS.128 R104, [R138] ;  /* 0x000000008a687984 */ /* 0x000e620000000c00 */
[----:B------:R-:W-:Y:S02]  /*3d70*/  @!P2 ISETP.GE.AND P6, PT, R127, R154, PT ;  /* 0x0000009a7f00a20c */ /* 0x000fe40003fc6270 */
[----:B------:R-:W-:-:S02]  /*3d80*/  @!P2 FSEL R76, R76, RZ, !P3 ;  /* 0x000000ff4c4ca208 */ /* 0x000fc40005800000 */
[----:B------:R-:W-:Y:S02]  /*3d90*/  @!P2 FSEL R77, R77, RZ, !P6 ;  /* 0x000000ff4d4da208 */ /* 0x000fe40007000000 */
[-C--:B------:R-:W-:Y:S02]  /*3da0*/  @!P2 ISETP.GE.AND P3, PT, R141, R154.reuse, PT ;  /* 0x0000009a8d00a20c */ /* 0x080fe40003f66270 */
[----:B------:R-:W-:Y:S02]  /*3db0*/  @!P2 ISETP.GE.AND P6, PT, R127, R154, PT ;  /* 0x0000009a7f00a20c */ /* 0x000fe40003fc6270 */
[----:B------:R-:W-:Y:S02]  /*3dc0*/  @!P2 FSEL R78, R78, RZ, !P5 ;  /* 0x000000ff4e4ea208 */ /* 0x000fe40006800000 */
[----:B------:R-:W-:Y:S02]  /*3dd0*/  @!P2 FSEL R79, R79, RZ, !P1 ;  /* 0x000000ff4f4fa208 */ /* 0x000fe40004800000 */
[----:B------:R-:W-:-:S02]  /*3de0*/  @!P2 FSEL R80, R80, RZ, !P3 ;  /* 0x000000ff5050a208 */ /* 0x000fc40005800000 */
[----:B------:R-:W-:Y:S02]  /*3df0*/  @!P2 FSEL R81, R81, RZ, !P6 ;  /* 0x000000ff5151a208 */ /* 0x000fe40007000000 */
[----:B------:R-:W-:Y:S02]  /*3e00*/  @!P2 FSEL R82, R82, RZ, !P4 ;  /* 0x000000ff5252a208 */ /* 0x000fe40006000000 */
[----:B------:R-:W-:Y:S02]  /*3e10*/  @!P2 FSEL R83, R83, RZ, !P0 ;  /* 0x000000ff5353a208 */ /* 0x000fe40004000000 */
[CC--:B------:R-:W-:Y:S02]  /*3e20*/  @!P2 ISETP.GE.AND P5, PT, R141.reuse, R154.reuse, PT ;  /* 0x0000009a8d00a20c */ /* 0x0c0fe40003fa6270 */
[CC--:B------:R-:W-:Y:S02]  /*3e30*/  @!P2 ISETP.GE.AND P1, PT, R141.reuse, R154.reuse, PT ;  /* 0x0000009a8d00a20c */ /* 0x0c0fe40003f26270 */
[----:B------:R-:W-:-:S02]  /*3e40*/  @!P2 ISETP.GE.AND P3, PT, R141, R154, PT ;  /* 0x0000009a8d00a20c */ /* 0x000fc40003f66270 */
[CC--:B------:R-:W-:Y:S02]  /*3e50*/  @!P2 ISETP.GE.AND P6, PT, R141.reuse, R154.reuse, PT ;  /* 0x0000009a8d00a20c */ /* 0x0c0fe40003fc6270 */
[-C--:B------:R-:W-:Y:S02]  /*3e60*/  @!P2 ISETP.GE.AND P4, PT, R141, R154.reuse, PT ;  /* 0x0000009a8d00a20c */ /* 0x080fe40003f86270 */
[CC--:B------:R-:W-:Y:S02]  /*3e70*/  @!P2 ISETP.GE.AND P0, PT, R127.reuse, R154.reuse, PT ;  /* 0x0000009a7f00a20c */ /* 0x0c0fe40003f06270 */
[----:B------:R-:W-:Y:S02]  /*3e80*/  @!P2 IADD3 R141, PT, PT, R127, 0x2, RZ ;  /* 0x000000027f8da810 */ /* 0x000fe40007ffe0ff */
[----:B------:R-:W-:Y:S02]  /*3e90*/  @!P2 FSEL R85, R85, RZ, !P0 ;  /* 0x000000ff5555a208 */ /* 0x000fe40004000000 */
[----:B------:R-:W-:-:S02]  /*3ea0*/  @!P2 ISETP.GE.AND P0, PT, R141, R154, PT ;  /* 0x0000009a8d00a20c */ /* 0x000fc40003f06270 */
[----:B------:R-:W-:Y:S02]  /*3eb0*/  @!P2 IADD3 R143, PT, PT, R127, 0x1, RZ ;  /* 0x000000017f8fa810 */ /* 0x000fe40007ffe0ff */
[----:B------:R-:W-:Y:S02]  /*3ec0*/  @!P2 FSEL R87, R87, RZ, !P0 ;  /* 0x000000ff5757a208 */ /* 0x000fe40004000000 */
[-C--:B------:R-:W-:Y:S02]  /*3ed0*/  @!P2 ISETP.GE.AND P0, PT, R127, R154.reuse, PT ;  /* 0x0000009a7f00a20c */ /* 0x080fe40003f06270 */
[----:B------:R-:W-:Y:S02]  /*3ee0*/  @!P2 FSEL R88, R88, RZ, !P1 ;  /* 0x000000ff5858a208 */ /* 0x000fe40004800000 */
[----:B------:R-:W-:Y:S02]  /*3ef0*/  @!P2 ISETP.GE.AND P1, PT, R143, R154, PT ;  /* 0x0000009a8f00a20c */ /* 0x000fe40003f26270 */
[----:B------:R-:W-:-:S02]  /*3f00*/  @!P2 FSEL R89, R89, RZ, !P0 ;  /* 0x000000ff5959a208 */ /* 0x000fc40004000000 */
[-C--:B------:R-:W-:Y:S02]  /*3f10*/  @!P2 ISETP.GE.AND P0, PT, R141, R154.reuse, PT ;  /* 0x0000009a8d00a20c */ /* 0x080fe40003f06270 */
[----:B------:R-:W-:Y:S02]  /*3f20*/  @!P2 FSEL R90, R90, RZ, !P1 ;  /* 0x000000ff5a5aa208 */ /* 0x000fe40004800000 */
[-C--:B------:R-:W-:Y:S02]  /*3f30*/  @!P2 ISETP.GE.AND P1, PT, R143, R154.reuse, PT ;  /* 0x0000009a8f00a20c */ /* 0x080fe40003f26270 */
[----:B------:R-:W-:Y:S02]  /*3f40*/  @!P2 FSEL R91, R91, RZ, !P0 ;  /* 0x000000ff5b5ba208 */ /* 0x000fe40004000000 */
[----:B------:R-:W-:Y:S02]  /*3f50*/  @!P2 ISETP.GE.AND P0, PT, R127, R154, PT ;  /* 0x0000009a7f00a20c */ /* 0x000fe40003f06270 */
[----:B------:R-:W-:-:S02]  /*3f60*/  @!P2 FSEL R94, R94, RZ, !P1 ;  /* 0x000000ff5e5ea208 */ /* 0x000fc40004800000 */
[----:B0-----:R-:W-:Y:S02]  /*3f70*/  @!P2 FSEL R100, R100, RZ, !P4 ;  /* 0x000000ff6464a208 */ /* 0x001fe40006000000 */
[CC--:B------:R-:W-:Y:S02]  /*3f80*/  @!P2 ISETP.GE.AND P1, PT, R127.reuse, R154.reuse, PT ;  /* 0x0000009a7f00a20c */ /* 0x0c0fe40003f26270 */
[----:B------:R-:W-:Y:S02]  /*3f90*/  @!P2 ISETP.GE.AND P4, PT, R127, R154, PT ;  /* 0x0000009a7f00a20c */ /* 0x000fe40003f86270 */
[----:B------:R-:W-:Y:S02]  /*3fa0*/  @!P2 FSEL R92, R92, RZ, !P3 ;  /* 0x000000ff5c5ca208 */ /* 0x000fe40005800000 */
[----:B------:R-:W-:Y:S02]  /*3fb0*/  @!P2 FSEL R93, R93, RZ, !P0 ;  /* 0x000000ff5d5da208 */ /* 0x000fe40004000000 */
[----:B------:R-:W-:-:S02]  /*3fc0*/  @!P2 FSEL R96, R96, RZ, !P6 ;  /* 0x000000ff6060a208 */ /* 0x000fc40007000000 */
[-C--:B------:R-:W-:Y:S02]  /*3fd0*/  @!P2 ISETP.GE.AND P3, PT, R141, R154.reuse, PT ;  /* 0x0000009a8d00a20c */ /* 0x080fe40003f66270 */
[-C--:B------:R-:W-:Y:S02]  /*3fe0*/  @!P2 ISETP.GE.AND P0, PT, R143, R154.reuse, PT ;  /* 0x0000009a8f00a20c */ /* 0x080fe40003f06270 */
[----:B------:R-:W-:Y:S02]  /*3ff0*/  @!P2 ISETP.GE.AND P6, PT, R141, R154, PT ;  /* 0x0000009a8d00a20c */ /* 0x000fe40003fc6270 */
[----:B------:R-:W-:Y:S02]  /*4000*/  @!P2 FSEL R84, R84, RZ, !P5 ;  /* 0x000000ff5454a208 */ /* 0x000fe40006800000 */
[----:B------:R-:W-:Y:S02]  /*4010*/  @!P2 FSEL R97, R97, RZ, !P1 ;  /* 0x000000ff6161a208 */ /* 0x000fe40004800000 */
[----:B------:R-:W-:-:S02]  /*4020*/  @!P2 IADD3 R141, PT, PT, R127, 0x1, RZ ;  /* 0x000000017f8da810 */ /* 0x000fc40007ffe0ff */
[----:B------:R-:W-:Y:S02]  /*4030*/  @!P2 FSEL R101, R101, RZ, !P4 ;  /* 0x000000ff6565a208 */ /* 0x000fe40006000000 */
[-C--:B------:R-:W-:Y:S02]  /*4040*/  @!P2 ISETP.GE.AND P5, PT, R143, R154.reuse, PT ;  /* 0x0000009a8f00a20c */ /* 0x080fe40003fa6270 */
[----:B------:R-:W-:Y:S02]  /*4050*/  IADD3 R140, PT, PT, R136, 0x3, RZ ;  /* 0x00000003888c7810 */ /* 0x000fe40007ffe0ff */
[----:B------:R-:W-:Y:S01]  /*4060*/  @!P2 FSEL R98, R98, RZ, !P0 ;  /* 0x000000ff6262a208 */ /* 0x000fe20004000000 */
[----:B-1----:R-:W-:Y:S01]  /*4070*/  FMUL.FTZ R9, R105, R9 ;  /* 0x0000000969097220 */ /* 0x002fe20000410000 */
[----:B------:R-:W-:Y:S01]  /*4080*/  @!P2 IADD3 R143, PT, PT, R127, 0x2, RZ ;  /* 0x000000027f8fa810 */ /* 0x000fe20007ffe0ff */
[----:B------:R-:W-:Y:S01]  /*4090*/  FMUL.FTZ R13, R105, R13 ;  /* 0x0000000d690d7220 */ /* 0x000fe20000410000 */
[----:B------:R-:W-:Y:S01]  /*40a0*/  @!P2 ISETP.GE.AND P0, PT, R141, R154, PT ;  /* 0x0000009a8d00a20c */ /* 0x000fe20003f06270 */
[C---:B------:R-:W-:Y:S01]  /*40b0*/  FMUL.FTZ R17, R105.reuse, R17 ;  /* 0x0000001169117220 */ /* 0x040fe20000410000 */
        /* <DEDUP_REMOVED lines=22> */
[----:B------:R-:W-:Y:S01]  /*4220*/  ISETP.GE.U32.AND P5, PT, R140, R153, PT ;  /* 0x000000998c00720c */ /* 0x000fe20003fa6070 */
[C---:B------:R-:W-:Y:S01]  /*4230*/  FFMA.FTZ R9, R104.reuse, R8, R9 ;  /* 0x0000000868097223 */ /* 0x040fe20000010009 */
[----:B------:R-:W-:Y:S01]  /*4240*/  @!P2 ISETP.GE.AND P1, PT, R143, R154, PT ;  /* 0x0000009a8f00a20c */ /* 0x000fe20003f26270 */
[----:B------:R-:W-:Y:S01]  /*4250*/  FFMA.FTZ R13, R104, R12, R13 ;  /* 0x0000000c680d7223 */ /* 0x000fe2000001000d */
        /* <DEDUP_REMOVED lines=105> */
.L_x_24665:
[----:B------:R-:W-:Y:S05]  /*48f0*/  BSYNC.RECONVERGENT B0 ;  /* 0x0000000000007941 */ /* 0x000fea0003800200 */
.L_x_24664:
[C---:B------:R-:W-:Y:S01]  /*4900*/  LOP3.LUT R3, R6.reuse, 0x7, RZ, 0xc0, !PT ;  /* 0x0000000706037812 */ /* 0x040fe200078ec0ff */
[----:B------:R-:W0:Y:S01]  /*4910*/  SHFL.BFLY PT, R4, R113, 0x4, 0x1f ;  /* 0x0c801f0071047f89 */ /* 0x000e2200000e0000 */
[C---:B---3--:R-:W-:Y:S01]  /*4920*/  LOP3.LUT R10, R6.reuse, 0x3c0, RZ, 0xc0, !PT ;  /* 0x000003c0060a7812 */ /* 0x048fe200078ec0ff */
[----:B------:R-:W3:Y:S01]  /*4930*/  S2UR UR5, SR_CgaCtaId ;  /* 0x00000000000579c3 */ /* 0x000ee20000008800 */
[----:B------:R-:W-:Y:S01]  /*4940*/  ISETP.NE.AND P2, PT, R3, RZ, PT ;  /* 0x000000ff0300720c */ /* 0x000fe20003f45270 */
[----:B------:R-:W4:Y:S01]  /*4950*/  SHFL.BFLY PT, R8, R111, 0x4, 0x1f ;  /* 0x0c801f006f087f89 */ /* 0x000f2200000e0000 */
[----:B------:R-:W-:Y:S01]  /*4960*/  LOP3.LUT R12, R6, 0x3e0, RZ, 0xc0, !PT ;  /* 0x000003e0060c7812 */ /* 0x000fe200078ec0ff */
[----:B------:R-:W-:Y:S01]  /*4970*/  UMOV UR4, 0x400 ;  /* 0x0000040000047882 */ /* 0x000fe20000000000 */
[----:B------:R-:W-:Y:S01]  /*4980*/  ISETP.NE.OR P5, PT, R10, 0x40, P2 ;  /* 0x000000400a00780c */ /* 0x000fe200017a5670 */
[----:B------:R-:W1:Y:S01]  /*4990*/  SHFL.BFLY PT, R3, R112, 0x4, 0x1f ;  /* 0x0c801f0070037f89 */ /* 0x000e6200000e0000 */
[----:B------:R-:W-:Y:S01]  /*49a0*/  ISETP.NE.OR P4, PT, R12, 0x20, P2 ;  /* 0x000000200c00780c */ /* 0x000fe20001785670 */
[----:B------:R-:W-:Y:S01]  /*49b0*/  UIADD3 UR4, UPT, UPT, UR4, 0x1a0, URZ ;  /* 0x000001a004047890 */ /* 0x000fe2000fffe0ff */
[----:B------:R-:W-:Y:S01]  /*49c0*/  SHF.R.U32.HI R108, RZ, 0x3, R108 ;  /* 0x00000003ff6c7819 */ /* 0x000fe2000001166c */
[----:B------:R-:W2:Y:S01]  /*49d0*/  SHFL.BFLY PT, R5, R134, 0x4, 0x1f ;  /* 0x0c801f0086057f89 */ /* 0x000ea200000e0000 */
[----:B------:R-:W-:Y:S01]  /*49e0*/  BSSY.RECONVERGENT B0, `(.L_x_24667) ;  /* 0x00000ad000007945 */ /* 0x000fe20003800200 */
[----:B------:R-:W-:-:S02]  /*49f0*/  LOP3.LUT P0, RZ, R6, 0x3c7, RZ, 0xc0, !PT ;  /* 0x000003c706ff7812 */ /* 0x000fc4000780c0ff */
[----:B------:R-:W2:Y:S01]  /*4a00*/  SHFL.BFLY PT, R9, R116, 0x4, 0x1f ;  /* 0x0c801f0074097f89 */ /* 0x000ea200000e0000 */
[----:B------:R-:W-:Y:S01]  /*4a10*/  IMAD R109, R109, 0x60, R108 ;  /* 0x000000606d6d7824 */ /* 0x000fe200078e026c */
[C---:B------:R-:W-:Y:S02]  /*4a20*/  LOP3.LUT P1, RZ, R6.reuse, 0x3e7, RZ, 0xc0, !PT ;  /* 0x000003e706ff7812 */ /* 0x040fe4000782c0ff */
[----:B------:R-:W2:Y:S01]  /*4a30*/  SHFL.BFLY PT, R11, R114, 0x4, 0x1f ;  /* 0x0c801f00720b7f89 */ /* 0x000ea200000e0000 */
[----:B------:R-:W-:Y:S01]  /*4a40*/  ISETP.GT.U32.AND P3, PT, R6, 0x1f, PT ;  /* 0x0000001f0600780c */ /* 0x000fe20003f64070 */
[----:B0-----:R-:W-:Y:S02]  /*4a50*/  FADD.FTZ R4, R4, R113 ;  /* 0x0000007104047221 */ /* 0x001fe40000010000 */
[----:B------:R-:W0:Y:S01]  /*4a60*/  SHFL.BFLY PT, R10, R115, 0x4, 0x1f ;  /* 0x0c801f00730a7f89 */ /* 0x000e2200000e0000 */
[----:B---3--:R-:W-:Y:S01]  /*4a70*/  ULEA UR4, UR5, UR4, 0x18 ;  /* 0x0000000405047291 */ /* 0x008fe2000f8ec0ff */
[----:B----4-:R-:W-:-:S02]  /*4a80*/  FADD.FTZ R8, R8, R111 ;  /* 0x0000006f08087221 */ /* 0x010fc40000010000 */
[----:B------:R-:W3:Y:S01]  /*4a90*/  SHFL.BFLY PT, R12, R133, 0x4, 0x1f ;  /* 0x0c801f00850c7f89 */ /* 0x000ee200000e0000 */
[----:B-1----:R-:W-:-:S03]  /*4aa0*/  FADD.FTZ R112, R3, R112 ;  /* 0x0000007003707221 */ /* 0x002fc60000010000 */
[----:B------:R-:W1:Y:S01]  /*4ab0*/  SHFL.BFLY PT, R14, R119, 0x4, 0x1f ;  /* 0x0c801f00770e7f89 */ /* 0x000e6200000e0000 */
[----:B--2---:R-:W-:-:S03]  /*4ac0*/  FADD.FTZ R134, R5, R134 ;  /* 0x0000008605867221 */ /* 0x004fc60000010000 */
[----:B------:R-:W2:Y:S01]  /*4ad0*/  SHFL.BFLY PT, R16, R117, 0x4, 0x1f ;  /* 0x0c801f0075107f89 */ /* 0x000ea200000e0000 */
[----:B------:R-:W-:-:S03]  /*4ae0*/  FADD.FTZ R116, R9, R116 ;  /* 0x0000007409747221 */ /* 0x000fc60000010000 */
[----:B------:R-:W4:Y:S01]  /*4af0*/  SHFL.BFLY PT, R13, R118, 0x4, 0x1f ;  /* 0x0c801f00760d7f89 */ /* 0x000f2200000e0000 */
[----:B------:R-:W-:-:S03]  /*4b00*/  FADD.FTZ R114, R11, R114 ;  /* 0x000000720b727221 */ /* 0x000fc60000010000 */
        /* <DEDUP_REMOVED lines=28> */
[----:B------:R-:W-:Y:S01]  /*4cd0*/  FADD.FTZ R130, R23, R130 ;  /* 0x0000008217827221 */ /* 0x000fe20000010000 */
[----:B0-----:R-:W-:Y:S02]  /*4ce0*/  FADD.FTZ R26, R26, R129 ;  /* 0x000000811a1a7221 */ /* 0x001fe40000010000 */
        /* <DEDUP_REMOVED lines=57> */
[----:B------:R-:W-:-:S03]  /*5080*/  LEA R4, R109, UR4, 0x2 ;  /* 0x000000046d047c11 */ /* 0x000fc6000f8e10ff */
        /* <DEDUP_REMOVED lines=66> */
.L_x_24668:
[----:B------:R-:W-:Y:S05]  /*54b0*/  BSYNC.RECONVERGENT B0 ;  /* 0x0000000000007941 */ /* 0x000fea0003800200 */
.L_x_24667:
        /* <DEDUP_REMOVED lines=51> */
.L_x_24670:
[----:B------:R-:W-:Y:S05]  /*57f0*/  BSYNC.RECONVERGENT B0 ;  /* 0x0000000000007941 */ /* 0x000fea0003800200 */
.L_x_24669:
        /* <DEDUP_REMOVED lines=27> */
.L_x_24672:
[----:B------:R-:W-:Y:S05]  /*59b0*/  BSYNC.RECONVERGENT B0 ;  /* 0x0000000000007941 */ /* 0x000fea0003800200 */
.L_x_24671:
        /* <DEDUP_REMOVED lines=51> */
.L_x_24674:
[----:B------:R-:W-:Y:S05]  /*5cf0*/  BSYNC.RECONVERGENT B0 ;  /* 0x0000000000007941 */ /* 0x000fea0003800200 */
.L_x_24673:
        /* <DEDUP_REMOVED lines=38> */
.L_x_24675:
        /* <DEDUP_REMOVED lines=10> */
.L_x_27612:


//--------------------- .text._ZN4vllm25paged_attention_v2_kernelIffLi80ELi32ELi128ELNS_18Fp8KVCacheDataTypeE0ELb0ELi512EEEvPfS2_PT_PKS3_PKT0_S9_ifPKiSB_iPKfiiiSD_SD_iiiii --------------------------
	.section	.text._ZN4vllm25paged_attention_v2_kernelIffLi80ELi32ELi128ELNS_18Fp8KVCacheDataTypeE0ELb0ELi512EEEvPfS2_PT_PKS3_PKT0_S9_ifPKiSB_iPKfiiiSD_SD_iiiii,"ax",@progbits
	.align	128
        .global         _ZN4vllm25paged_attention_v2_kernelIffLi80ELi32ELi128ELNS_18Fp8KVCacheDataTypeE0ELb0ELi512EEEvPfS2_PT_PKS3_PKT0_S9_ifPKiSB_iPKfiiiSD_SD_iiiii
        .type           _ZN4vllm25paged_attention_v2_kernelIffLi80ELi32ELi128ELNS_18Fp8KVCacheDataTypeE0ELb0ELi512EEEvPfS2_PT_PKS3_PKT0_S9_ifPKiSB_iPKfiiiSD_SD_iiiii,@function
        .size           _ZN4vllm25paged_attention_v2_kernelIffLi80ELi32ELi128ELNS_18Fp8KVCacheDataTypeE0ELb0ELi512EEEvPfS2_PT_PKS3_PKT0_S9_ifPKiSB_iPKfiiiSD_SD_iiiii,(.L_x_27613 - _ZN4vllm25paged_attention_v2_kernelIffLi80ELi32ELi128ELNS_18Fp8KVCacheDataTypeE0ELb0ELi512EEEvPfS2_PT_PKS3_PKT0_S9_ifPKiSB_iPKfiiiSD_SD_iiiii)
        .other          _ZN4vllm25paged_attention_v2_kernelIffLi80ELi32ELi128ELNS_18Fp8KVCacheDataTypeE0ELb0ELi512EEEvPfS2_PT_PKS3_PKT0_S9_ifPKiSB_iPKfiiiSD_SD_iiiii,@"STO_CUDA_ENTRY STV_DEFAULT"
_ZN4vllm25paged_attention_v2_kernelIffLi80ELi32ELi128ELNS_18Fp8KVCacheDataTypeE0ELb0ELi512EEEvPfS2_PT_PKS3_PKT0_S9_ifPKiSB_iPKfiiiSD_SD_iiiii:
.text._ZN4vllm25paged_attention_v2_kernelIffLi80ELi32ELi128ELNS_18Fp8KVCacheDataTypeE0ELb0ELi512EEEvPfS2_PT_PKS3_PKT0_S9_ifPKiSB_iPKfiiiSD_SD_iiiii:
        /* <DEDUP_REMOVED lines=14> */
[----:B------:R-:W-:Y:S01]  /*00e0*/  LEA R114, R0, 0x10, 0x4 ;  /* 0x0000001000727811 */ /* 0x000fe200078e20ff */
[----:B------:R-:W4:Y:S01]  /*00f0*/  LDCU UR11, c[0x0][0x3dc] ;  /* 0x00007b80ff0b77ac */ /* 0x000f220008000800 */
[----:B------:R-:W-:Y:S01]  /*0100*/  MOV R113, RZ ;  /* 0x000000ff00717202 */ /* 0x000fe20000000f00 */
[----:B------:R-:W0:Y:S01]  /*0110*/  LDCU UR14, c[0x0][0x3b4] ;  /* 0x00007680ff0e77ac */ /* 0x000e220008000800 */
[----:B------:R-:W-:Y:S01]  /*0120*/  MOV R110, 0xff7fffff ;  /* 0xff7fffff006e7802 */ /* 0x000fe20000000f00 */
        /* <DEDUP_REMOVED lines=32> */
[----:B------:R-:W-:Y:S01]  /*0330*/  LOP3.LUT R3, R5, R16, RZ, 0x3c, !PT ;  /* 0x0000001005037212 */ /* 0x000fe200078e3cff */
[----:B------:R-:W0:Y:S01]  /*0340*/  LDC.64 R14, c[0x0][0x3d0] ;  /* 0x0000f400ff0e7b82 */ /* 0x000e220000000a00 */
[----:B------:R-:W-:Y:S02]  /*0350*/  ISETP.NE.AND P2, PT, R16, RZ, PT ;  /* 0x000000ff1000720c */ /* 0x000fe40003f45270 */
[----:B------:R-:W-:-:S07]  /*0360*/  ISETP.GE.AND P3, PT, R3, RZ, PT ;  /* 0x000000ff0300720c */ /* 0x000fce0003f66270 */
[----:B------:R-:W-:-:S04]  /*0370*/  @P0 IADD3 R13, PT, PT, R13, 0x1, RZ ;  /* 0x000000010d0d0810 */ /* 0x000fc80007ffe0ff */
[----:B------:R-:W-:-:S04]  /*0380*/  MOV R17, R13 ;  /* 0x0000000d00117202 */ /* 0x000fc80000000f00 */
[----:B------:R-:W-:Y:S02]  /*0390*/  @!P3 IADD3 R17, PT, PT, -R17, RZ, RZ ;  /* 0x000000ff1111b210 */ /* 0x000fe40007ffe1ff */
[----:B------:R-:W-:Y:S02]  /*03a0*/  @!P2 LOP3.LUT R17, RZ, R16, RZ, 0x33, !PT ;  /* 0x00000010ff11a212 */ /* 0x000fe400078e33ff */
[----:B------:R-:W2:Y:S02]  /*03b0*/  @!P1 S2R R16, SR_CgaCtaId ;  /* 0x0000000000109919 */ /* 0x000ea40000008800 */
[-C--:B------:R-:W-:Y:S02]  /*03c0*/  IABS R18, R17.reuse ;  /* 0x0000001100127213 */ /* 0x080fe40000000000 */
[----:B0-----:R-:W-:Y:S02]  /*03d0*/  ISETP.NE.U32.AND P0, PT, R14, RZ, PT ;  /* 0x000000ff0e00720c */ /* 0x001fe40003f05070 */
[----:B------:R-:W0:Y:S01]  /*03e0*/  I2F.RP R3, R18 ;  /* 0x0000001200037306 */ /* 0x000e220000209400 */
[----:B------:R-:W-:-:S02]  /*03f0*/  IABS R14, R17 ;  /* 0x00000011000e7213 */ /* 0x000fc40000000000 */
[----:B------:R-:W-:-:S05]  /*0400*/  ISETP.NE.AND.EX P0, PT, R15, RZ, PT, P0 ;  /* 0x000000ff0f00720c */ /* 0x000fca0003f05300 */
[----:B0-----:R-:W0:Y:S02]  /*0410*/  MUFU.RCP R3, R3 ;  /* 0x0000000300037308 */ /* 0x001e240000001000 */
[----:B0-----:R-:W-:Y:S02]  /*0420*/  IADD3 R12, PT, PT, R3, 0xffffffe, RZ ;  /* 0x0ffffffe030c7810 */ /* 0x001fe40007ffe0ff */
[----:B------:R-:W-:-:S04]  /*0430*/  IABS R3, R2 ;  /* 0x0000000200037213 */ /* 0x000fc80000000000 */
[----:B------:R0:W4:Y:S02]  /*0440*/  F2I.FTZ.U32.TRUNC.NTZ R13, R12 ;  /* 0x0000000c000d7305 */ /* 0x000124000021f000 */
[----:B0-----:R-:W-:Y:S01]  /*0450*/  HFMA2 R12, -RZ, RZ, 0, 0 ;  /* 0x00000000ff0c7431 */ /* 0x001fe200000001ff */
[----:B----4-:R-:W-:-:S05]  /*0460*/  IADD3 R5, PT, PT, RZ, -R13, RZ ;  /* 0x8000000dff057210 */ /* 0x010fca0007ffe0ff */
[----:B------:R-:W-:-:S04]  /*0470*/  IMAD R5, R5, R18, RZ ;  /* 0x0000001205057224 */ /* 0x000fc800078e02ff */
[----:B------:R-:W-:Y:S01]  /*0480*/  IMAD.HI.U32 R13, R13, R5, R12 ;  /* 0x000000050d0d7227 */ /* 0x000fe200078e000c */
[----:B------:R-:W-:-:S05]  /*0490*/  IADD3 R5, PT, PT, RZ, -R14, RZ ;  /* 0x8000000eff057210 */ /* 0x000fca0007ffe0ff */
[----:B------:R-:W-:Y:S02]  /*04a0*/  IMAD.HI.U32 R14, R13, R3, RZ ;  /* 0x000000030d0e7227 */ /* 0x000fe400078e00ff */
[----:B------:R-:W0:Y:S02]  /*04b0*/  @P0 LDC.64 R12, c[0x0][0x3d0] ;  /* 0x0000f400ff0c0b82 */ /* 0x000e240000000a00 */
[----:B------:R-:W-:-:S05]  /*04c0*/  IMAD R3, R14, R5, R3 ;  /* 0x000000050e037224 */ /* 0x000fca00078e0203 */
[----:B------:R-:W-:-:S13]  /*04d0*/  ISETP.GT.U32.AND P3, PT, R18, R3, PT ;  /* 0x000000031200720c */ /* 0x000fda0003f64070 */
[----:B------:R-:W-:Y:S01]  /*04e0*/  @!P3 IMAD.IADD R3, R3, 0x1, -R18 ;  /* 0x000000010303b824 */ /* 0x000fe200078e0a12 */
[----:B------:R-:W-:Y:S01]  /*04f0*/  @!P1 MOV R15, 0x400 ;  /* 0x00000400000f9802 */ /* 0x000fe20000000f00 */
[----:B0-----:R-:W-:-:S03]  /*0500*/  @P0 IMAD.WIDE.U32 R12, R2, 0x4, R12 ;  /* 0x00000004020c0825 */ /* 0x001fc600078e000c */
[----:B------:R-:W-:Y:S02]  /*0510*/  ISETP.GE.U32.AND P2, PT, R3, R18, PT ;  /* 0x000000120300720c */ /* 0x000fe40003f46070 */
[----:B------:R-:W-:Y:S02]  /*0520*/  LOP3.LUT R3, R2, R17, RZ, 0x3c, !PT ;  /* 0x0000001102037212 */ /* 0x000fe400078e3cff */
[----:B------:R-:W-:Y:S01]  /*0530*/  SHF.R.U32.HI R5, RZ, 0x5, R4 ;  /* 0x00000005ff057819 */ /* 0x000fe20000011604 */
[----:B------:R0:W5:Y:S01]  /*0540*/  @P0 LDG.E.CONSTANT R113, desc[UR6][R12.64] ;  /* 0x000000060c710981 */ /* 0x000162000c1e9900 */
[----:B------:R-:W-:Y:S02]  /*0550*/  ISETP.GE.AND P4, PT, R3, RZ, PT ;  /* 0x000000ff0300720c */ /* 0x000fe40003f86270 */
[----:B------:R-:W-:-:S04]  /*0560*/  IADD3 R3, PT, PT, R115, 0x1f, RZ ;  /* 0x0000001f73037810 */ /* 0x000fc80007ffe0ff */
[----:B------:R-:W-:Y:S02]  /*0570*/  SHF.R.U32.HI R3, RZ, 0x5, R3 ;  /* 0x00000005ff037819 */ /* 0x000fe40000011603 */
[----:B------:R-:W-:Y:S02]  /*0580*/  @!P3 IADD3 R14, PT, PT, R14, 0x1, RZ ;  /* 0x000000010e0eb810 */ /* 0x000fe40007ffe0ff */
[----:B------:R-:W-:Y:S02]  /*0590*/  VIMNMX.U32 R114, PT, PT, R3, R114, PT ;  /* 0x0000007203727248 */ /* 0x000fe40003fe0000 */
[----:B------:R-:W-:Y:S02]  /*05a0*/  LEA R111, R0, R5, 0x4 ;  /* 0x00000005006f7211 */ /* 0x000fe400078e20ff */
[----:B------:R-:W-:Y:S02]  /*05b0*/  @P2 IADD3 R14, PT, PT, R14, 0x1, RZ ;  /* 0x000000010e0e2810 */ /* 0x000fe40007ffe0ff */
[----:B------:R-:W-:-:S02]  /*05c0*/  ISETP.GE.U32.AND P2, PT, R111, R114, PT ;  /* 0x000000726f00720c */ /* 0x000fc40003f46070 */
[----:B------:R-:W-:Y:S02]  /*05d0*/  ISETP.NE.AND P0, PT, R17, RZ, PT ;  /* 0x000000ff1100720c */ /* 0x000fe40003f05270 */
[----:B--2---:R-:W-:-:S04]  /*05e0*/  @!P1 LEA R15, R16, R15, 0x18 ;  /* 0x0000000f100f9211 */ /* 0x004fc800078ec0ff */
[----:B------:R-:W-:Y:S02]  /*05f0*/  @!P1 LEA R15, R4, R15, 0x4 ;  /* 0x0000000f040f9211 */ /* 0x000fe400078e20ff */
[----:B------:R-:W-:Y:S01]  /*0600*/  MOV R3, R14 ;  /* 0x0000000e00037202 */ /* 0x000fe20000000f00 */
[----:B-1----:R-:W-:Y:S01]  /*0610*/  IMAD R112, R7, UR4, RZ ;  /* 0x0000000407707c24 */ /* 0x002fe2000f8e02ff */
[----:B------:R-:W-:Y:S02]  /*0620*/  BSSY.RECONVERGENT B0, `(.L_x_24676) ;  /* 0x00000b0000007945 */ /* 0x000fe40003800200 */
[----:B------:R-:W-:Y:S02]  /*0630*/  @!P4 IADD3 R3, PT, PT, -R3, RZ, RZ ;  /* 0x000000ff0303c210 */ /* 0x000fe40007ffe1ff */
[----:B------:R-:W-:Y:S01]  /*0640*/  @!P0 LOP3.LUT R3, RZ, R17, RZ, 0x33, !PT ;  /* 0x00000011ff038212 */ /* 0x000fe200078e33ff */
[----:B---3--:R0:W-:Y:S01]  /*0650*/  @!P1 STS.128 [R15], R8 ;  /* 0x000000080f009388 */ /* 0x0081e20000000c00 */
[----:B------:R-:W-:Y:S06]  /*0660*/  BAR.SYNC.DEFER_BLOCKING 0x0 ;  /* 0x0000000000007b1d */ /* 0x000fec0000010000 */
[----:B------:R-:W-:Y:S05]  /*0670*/  @P2 BRA `(.L_x_24677) ;  /* 0x0000000800a82947 */ /* 0x000fea0003800000 */
[----:B------:R-:W1:Y:S01]  /*0680*/  S2UR UR5, SR_CgaCtaId ;  /* 0x00000000000579c3 */ /* 0x000e620000008800 */
[----:B------:R-:W-:Y:S01]  /*0690*/  UMOV UR4, 0x400 ;  /* 0x0000040000047882 */ /* 0x000fe20000000000 */
[----:B------:R-:W2:Y:S01]  /*06a0*/  LDCU UR10, c[0x0][0x3e0] ;  /* 0x00007c00ff0a77ac */ /* 0x000ea20008000800 */
[----:B0-----:R-:W-:Y:S01]  /*06b0*/  LEA R11, R5, R6, 0x5 ;  /* 0x00000006050b7211 */ /* 0x001fe200078e28ff */
[----:B------:R-:W-:Y:S01]  /*06c0*/  IMAD.WIDE.U32 R8, R111, 0x4, RZ ;  /* 0x000000046f087825 */ /* 0x000fe200078e00ff */
[C---:B------:R-:W-:Y:S02]  /*06d0*/  LOP3.LUT R6, R4.reuse, 0x1f, RZ, 0xc0, !PT ;  /* 0x0000001f04067812 */ /* 0x040fe400078ec0ff */
[----:B------:R-:W-:Y:S02]  /*06e0*/  SHF.L.U32 R116, R4, 0x2, RZ ;  /* 0x0000000204747819 */ /* 0x000fe400000006ff */
[----:B------:R-:W-:Y:S01]  /*06f0*/  IADD3 R10, PT, PT, R6, R11, RZ ;  /* 0x0000000b060a7210 */ /* 0x000fe20007ffe0ff */
[----:B------:R-:W-:Y:S01]  /*0700*/  IMAD.WIDE R8, R112, 0x4, R8 ;  /* 0x0000000470087825 */ /* 0x000fe200078e0208 */
[----:B------:R-:W-:-:S02]  /*0710*/  LOP3.LUT R116, R116, 0x7c, RZ, 0xc0, !PT ;  /* 0x0000007c74747812 */ /* 0x000fc400078ec0ff */
[----:B------:R-:W-:Y:S01]  /*0720*/  LEA R108, R5, R6, 0x5 ;  /* 0x00000006056c7211 */ /* 0x000fe200078e28ff */
[C---:B------:R-:W-:Y:S01]  /*0730*/  IMAD.IADD R109, R10.reuse, 0x1, -R115 ;  /* 0x000000010a6d7824 */ /* 0x040fe200078e0a73 */
[----:B-----5:R-:W-:Y:S02]  /*0740*/  FSETP.NEU.FTZ.AND P2, PT, R113, RZ, PT ;  /* 0x000000ff7100720b */ /* 0x020fe40003f5d000 */
[----:B------:R-:W-:Y:S02]  /*0750*/  MOV R110, 0xff7fffff ;  /* 0xff7fffff006e7802 */ /* 0x000fe40000000f00 */
[----:B------:R-:W-:Y:S01]  /*0760*/  IADD3 R6, PT, PT, R10, 0x1, RZ ;  /* 0x000000010a067810 */ /* 0x000fe20007ffe0ff */
[----:B--2---:R-:W-:Y:S01]  /*0770*/  IMAD R11, R3, UR10, RZ ;  /* 0x0000000a030b7c24 */ /* 0x004fe2000f8e02ff */
[----:B-1----:R-:W-:-:S04]  /*0780*/  ULEA UR8, UR5, UR4, 0x18 ;  /* 0x0000000405087291 */ /* 0x002fc8000f8ec0ff */
[----:B------:R-:W-:Y:S01]  /*0790*/  IADD3 R116, P1, PT, R11, R116, RZ ;  /* 0x000000740b747210 */ /* 0x000fe20007f3e0ff */
[----:B------:R-:W-:-:S03]  /*07a0*/  UIADD3 UR4, UPT, UPT, UR4, 0x160, URZ ;  /* 0x0000016004047890 */ /* 0x000fc6000fffe0ff */
[----:B------:R-:W-:Y:S01]  /*07b0*/  LEA.HI.X.SX32 R117, R11, RZ, 0x1, P1 ;  /* 0x000000ff0b757211 */ /* 0x000fe200008f0eff */
[----:B------:R-:W-:Y:S01]  /*07c0*/  ULEA UR4, UR5, UR4, 0x18 ;  /* 0x0000000405047291 */ /* 0x000fe2000f8ec0ff */
[----:B------:R-:W0:Y:S05]  /*07d0*/  LDS.128 R12, [UR8] ;  /* 0x00000008ff0c7984 */ /* 0x000e2a0008000c00 */
[----:B------:R-:W-:Y:S01]  /*07e0*/  LEA R108, R108, UR4, 0x2 ;  /* 0x000000046c6c7c11 */ /* 0x000fe2000f8e10ff */
        /* <DEDUP_REMOVED lines=19> */
[----:B------:R-:W1:Y:S02]  /*0920*/  LDCU.64 UR8, c[0x0][0x3b8] ;  /* 0x00007700ff0877ac */ /* 0x000e640008000a00 */
[----:B-1----:R-:W-:-:S04]  /*0930*/  IADD3 R4, P0, PT, R8, UR8, RZ ;  /* 0x0000000808047c10 */ /* 0x002fc8000ff1e0ff */
[----:B--234-:R-:W-:-:S09]  /*0940*/  IADD3.X R5, PT, PT, R9, UR9, RZ, P0, !PT ;  /* 0x0000000909057c10 */ /* 0x01cfd200087fe4ff */
.L_x_24678:
        /* <DEDUP_REMOVED lines=14> */
[----:B------:R-:W2:Y:S01]  /*0a30*/  LDG.E.128.CONSTANT R100, desc[UR6][R118.64+0x600] ;  /* 0x0006000676647981 */ /* 0x000ea2000c1e9d00 */
[----:B------:R-:W-:Y:S01]  /*0a40*/  FFMA.FTZ R121, R14, R10, R121 ;  /* 0x0000000a0e797223 */ /* 0x000fe20000010079 */
[----:B------:R-:W-:Y:S01]  /*0a50*/  FFMA.FTZ R120, R15, R11, R120 ;  /* 0x0000000b0f787223 */ /* 0x000fe20000010078 */
[----:B---3--:R-:W-:Y:S01]  /*0a60*/  FFMA.FTZ R123, R20, R96, R93 ;  /* 0x00000060147b7223 */ /* 0x008fe2000001005d */
[----:B------:R-:W3:Y:S01]  /*0a70*/  LDG.E.128.CONSTANT R8, desc[UR6][R118.64+0xa00] ;  /* 0x000a000676087981 */ /* 0x000ee2000c1e9d00 */
[----:B------:R-:W-:-:S03]  /*0a80*/  FFMA.FTZ R96, R21, R97, R92 ;  /* 0x0000006115607223 */ /* 0x000fc6000001005c */
[----:B------:R-:W5:Y:S01]  /*0a90*/  LDG.E.128.CONSTANT R92, desc[UR6][R118.64+0xc00] ;  /* 0x000c0006765c7981 */ /* 0x000f62000c1e9d00 */
[----:B------:R-:W-:Y:S01]  /*0aa0*/  FFMA.FTZ R121, R22, R98, R121 ;  /* 0x0000006216797223 */ /* 0x000fe20000010079 */
[----:B------:R-:W-:Y:S01]  /*0ab0*/  FFMA.FTZ R120, R23, R99, R120 ;  /* 0x0000006317787223 */ /* 0x000fe20000010078 */
[----:B--2---:R-:W-:Y:S01]  /*0ac0*/  FFMA.FTZ R123, R24, R100, R123 ;  /* 0x00000064187b7223 */ /* 0x004fe2000001007b */
[----:B------:R-:W-:-:S03]  /*0ad0*/  FFMA.FTZ R96, R25, R101, R96 ;  /* 0x0000006519607223 */ /* 0x000fc60000010060 */
[----:B----4-:R-:W-:Y:S01]  /*0ae0*/  FFMA.FTZ R123, R28, R104, R123 ;  /* 0x000000681c7b7223 */ /* 0x010fe2000001007b */
[----:B------:R-:W-:Y:S01]  /*0af0*/  FFMA.FTZ R96, R29, R105, R96 ;  /* 0x000000691d607223 */ /* 0x000fe20000010060 */
[----:B------:R-:W-:Y:S01]  /*0b00*/  FFMA.FTZ R121, R26, R102, R121 ;  /* 0x000000661a797223 */ /* 0x000fe20000010079 */
[----:B------:R-:W-:Y:S01]  /*0b10*/  FFMA.FTZ R120, R27, R103, R120 ;  /* 0x000000671b787223 */ /* 0x000fe20000010078 */
[----:B---3--:R-:W-:Y:S01]  /*0b20*/  FFMA.FTZ R123, R32, R8, R123 ;  /* 0x00000008207b7223 */ /* 0x008fe2000001007b */
[----:B------:R-:W-:Y:S01]  /*0b30*/  FFMA.FTZ R8, R33, R9, R96 ;  /* 0x0000000921087223 */ /* 0x000fe20000010060 */
[----:B------:R-:W-:Y:S01]  /*0b40*/  FFMA.FTZ R121, R30, R106, R121 ;  /* 0x0000006a1e797223 */ /* 0x000fe20000010079 */
[----:B------:R-:W2:Y:S01]  /*0b50*/  LDG.E.128.CONSTANT R96, desc[UR6][R118.64+0xe00] ;  /* 0x000e000676607981 */ /* 0x000ea2000c1e9d00 */
[----:B------:R-:W-:Y:S01]  /*0b60*/  FFMA.FTZ R120, R31, R107, R120 ;  /* 0x0000006b1f787223 */ /* 0x000fe20000010078 */
[----:B-----5:R-:W-:Y:S02]  /*0b70*/  FFMA.FTZ R123, R36, R92, R123 ;  /* 0x0000005c247b7223 */ /* 0x020fe4000001007b */
[----:B------:R-:W3:Y:S01]  /*0b80*/  LDG.E.128.CONSTANT R104, desc[UR6][R118.64+0x1000] ;  /* 0x0010000676687981 */ /* 0x000ee2000c1e9d00 */
[----:B------:R-:W-:Y:S01]  /*0b90*/  FFMA.FTZ R121, R34, R10, R121 ;  /* 0x0000000a22797223 */ /* 0x000fe20000010079 */
[----:B------:R-:W-:Y:S01]  /*0ba0*/  FFMA.FTZ R120, R35, R11, R120 ;  /* 0x0000000b23787223 */ /* 0x000fe20000010078 */
[----:B------:R-:W-:Y:S01]  /*0bb0*/  FFMA.FTZ R92, R37, R93, R8 ;  /* 0x0000005d255c7223 */ /* 0x000fe20000010008 */
[----:B------:R-:W4:Y:S04]  /*0bc0*/  LDG.E.128.CONSTANT R100, desc[UR6][R118.64+0x1400] ;  /* 0x0014000676647981 */ /* 0x000f28000c1e9d00 */
[----:B------:R-:W5:Y:S01]  /*0bd0*/  LDG.E.128.CONSTANT R8, desc[UR6][R118.64+0x1200] ;  /* 0x0012000676087981 */ /* 0x000f62000c1e9d00 */
[----:B------:R-:W-:Y:S01]  /*0be0*/  FFMA.FTZ R121, R38, R94, R121 ;  /* 0x0000005e26797223 */ /* 0x000fe20000010079 */
[----:B------:R-:W-:Y:S01]  /*0bf0*/  FFMA.FTZ R120, R39, R95, R120 ;  /* 0x0000005f27787223 */ /* 0x000fe20000010078 */
[----:B--2---:R-:W-:Y:S01]  /*0c00*/  FFMA.FTZ R123, R40, R96, R123 ;  /* 0x00000060287b7223 */ /* 0x004fe2000001007b */
[----:B------:R-:W-:-:S03]  /*0c10*/  FFMA.FTZ R92, R41, R97, R92 ;  /* 0x00000061295c7223 */ /* 0x000fc6000001005c */
[----:B---3--:R-:W-:Y:S01]  /*0c20*/  FFMA.FTZ R123, R44, R104, R123 ;  /* 0x000000682c7b7223 */ /* 0x008fe2000001007b */
[----:B------:R-:W-:Y:S01]  /*0c30*/  FFMA.FTZ R92, R45, R105, R92 ;  /* 0x000000692d5c7223 */ /* 0x000fe2000001005c */
[----:B------:R-:W-:Y:S01]  /*0c40*/  FFMA.FTZ R121, R42, R98, R121 ;  /* 0x000000622a797223 */ /* 0x000fe20000010079 */
[----:B------:R-:W-:Y:S02]  /*0c50*/  FFMA.FTZ R120, R43, R99, R120 ;  /* 0x000000632b787223 */ /* 0x000fe40000010078 */
[----:B------:R-:W2:Y:S01]  /*0c60*/  LDG.E.128.CONSTANT R96, desc[UR6][R118.64+0x1c00] ;  /* 0x001c000676607981 */ /* 0x000ea2000c1e9d00 */
[----:B-----5:R-:W-:Y:S01]  /*0c70*/  FFMA.FTZ R123, R48, R8, R123 ;  /* 0x00000008307b7223 */ /* 0x020fe2000001007b */
[----:B------:R-:W-:Y:S02]  /*0c80*/  FFMA.FTZ R8, R49, R9, R92 ;  /* 0x0000000931087223 */ /* 0x000fe4000001005c */
[----:B------:R-:W3:Y:S01]  /*0c90*/  LDG.E.128.CONSTANT R92, desc[UR6][R118.64+0x1600] ;  /* 0x00160006765c7981 */ /* 0x000ee2000c1e9d00 */
[----:B------:R-:W-:Y:S01]  /*0ca0*/  FFMA.FTZ R121, R46, R106, R121 ;  /* 0x0000006a2e797223 */ /* 0x000fe20000010079 */
[----:B------:R-:W-:-:S02]  /*0cb0*/  FFMA.FTZ R120, R47, R107, R120 ;  /* 0x0000006b2f787223 */ /* 0x000fc40000010078 */
[----:B------:R-:W5:Y:S01]  /*0cc0*/  LDG.E.128.CONSTANT R104, desc[UR6][R118.64+0x1800] ;  /* 0x0018000676687981 */ /* 0x000f62000c1e9d00 */
[----:B----4-:R-:W-:Y:S01]  /*0cd0*/  FFMA.FTZ R123, R52, R100, R123 ;  /* 0x00000064347b7223 */ /* 0x010fe2000001007b */
[----:B------:R-:W-:Y:S01]  /*0ce0*/  FFMA.FTZ R121, R50, R10, R121 ;  /* 0x0000000a32797223 */ /* 0x000fe20000010079 */
[----:B------:R-:W-:Y:S01]  /*0cf0*/  FFMA.FTZ R120, R51, R11, R120 ;  /* 0x0000000b33787223 */ /* 0x000fe20000010078 */
[----:B------:R-:W-:Y:S02]  /*0d00*/  FFMA.FTZ R100, R53, R101, R8 ;  /* 0x0000006535647223 */ /* 0x000fe40000010008 */
[----:B------:R-:W4:Y:S01]  /*0d10*/  LDG.E.128.CONSTANT R8, desc[UR6][R118.64+0x1a00] ;  /* 0x001a000676087981 */ /* 0x000f22000c1e9d00 */
[----:B------:R-:W-:Y:S01]  /*0d20*/  FFMA.FTZ R121, R54, R102, R121 ;  /* 0x0000006636797223 */ /* 0x000fe20000010079 */
[----:B------:R-:W-:Y:S01]  /*0d30*/  FFMA.FTZ R120, R55, R103, R120 ;  /* 0x0000006737787223 */ /* 0x000fe20000010078 */
[----:B---3--:R-:W-:Y:S01]  /*0d40*/  FFMA.FTZ R123, R56, R92, R123 ;  /* 0x0000005c387b7223 */ /* 0x008fe2000001007b */
[----:B------:R-:W-:Y:S01]  /*0d50*/  FFMA.FTZ R100, R57, R93, R100 ;  /* 0x0000005d39647223 */ /* 0x000fe20000010064 */
[----:B------:R-:W-:Y:S01]  /*0d60*/  FFMA.FTZ R121, R58, R94, R121 ;  /* 0x0000005e3a797223 */ /* 0x000fe20000010079 */
[----:B------:R-:W-:Y:S01]  /*0d70*/  FFMA.FTZ R120, R59, R95, R120 ;  /* 0x0000005f3b787223 */ /* 0x000fe20000010078 */
[----:B-----5:R-:W-:Y:S01]  /*0d80*/  FFMA.FTZ R123, R60, R104, R123 ;  /* 0x000000683c7b7223 */ /* 0x020fe2000001007b */
[----:B------:R-:W-:Y:S01]  /*0d90*/  FFMA.FTZ R100, R61, R105, R100 ;  /* 0x000000693d647223 */ /* 0x000fe20000010064 */
[----:B------:R-:W-:Y:S01]  /*0da0*/  FFMA.FTZ R121, R62, R106, R121 ;  /* 0x0000006a3e797223 */ /* 0x000fe20000010079 */
[----:B------:R-:W-:Y:S01]  /*0db0*/  FFMA.FTZ R120, R63, R107, R120 ;  /* 0x0000006b3f787223 */ /* 0x000fe20000010078 */
[----:B------:R-:W3:Y:S01]  /*0dc0*/  LDG.E.128.CONSTANT R92, desc[UR6][R118.64+0x1e00] ;  /* 0x001e0006765c7981 */ /* 0x000ee2000c1e9d00 */
[----:B----4-:R-:W-:Y:S01]  /*0dd0*/  FFMA.FTZ R123, R64, R8, R123 ;  /* 0x00000008407b7223 */ /* 0x010fe2000001007b */
[----:B------:R-:W-:Y:S01]  /*0de0*/  FFMA.FTZ R100, R65, R9, R100 ;  /* 0x0000000941647223 */ /* 0x000fe20000010064 */
[----:B------:R-:W-:Y:S01]  /*0df0*/  FFMA.FTZ R101, R66, R10, R121 ;  /* 0x0000000a42657223 */ /* 0x000fe20000010079 */
[----:B------:R-:W-:Y:S01]  /*0e00*/  FFMA.FTZ R122, R67, R11, R120 ;  /* 0x0000000b437a7223 */ /* 0x000fe20000010078 */
[----:B------:R-:W4:Y:S01]  /*0e10*/  LDG.E.128.CONSTANT R104, desc[UR6][R118.64+0x2600] ;  /* 0x0026000676687981 */ /* 0x000f22000c1e9d00 */
[----:B--2---:R-:W-:-:S03]  /*0e20*/  FFMA.FTZ R121, R68, R96, R123 ;  /* 0x0000006044797223 */ /* 0x004fc6000001007b */
[----:B------:R-:W2:Y:S01]  /*0e30*/  LDG.E.128.CONSTANT R8, desc[UR6][R118.64+0x2000] ;  /* 0x0020000676087981 */ /* 0x000ea2000c1e9d00 */
[----:B------:R-:W-:Y:S01]  /*0e40*/  FFMA.FTZ R120, R69, R97, R100 ;  /* 0x0000006145787223 */ /* 0x000fe20000010064 */
[----:B------:R-:W-:Y:S01]  /*0e50*/  FFMA.FTZ R123, R70, R98, R101 ;  /* 0x00000062467b7223 */ /* 0x000fe20000010065 */
[----:B------:R-:W-:Y:S01]  /*0e60*/  FFMA.FTZ R122, R71, R99, R122 ;  /* 0x00000063477a7223 */ /* 0x000fe2000001007a */
[----:B------:R-:W5:Y:S04]  /*0e70*/  LDG.E.128.CONSTANT R100, desc[UR6][R118.64+0x2400] ;  /* 0x0024000676647981 */ /* 0x000f68000c1e9d00 */
[----:B------:R-:W4:Y:S01]  /*0e80*/  LDG.E.128.CONSTANT R96, desc[UR6][R118.64+0x2200] ;  /* 0x0022000676607981 */ /* 0x000f22000c1e9d00 */
[----:B------:R-:W-:Y:S02]  /*0e90*/  IADD3 R111, PT, PT, R111, 0x4, RZ ;  /* 0x000000046f6f7810 */ /* 0x000fe40007ffe0ff */
[----:B------:R-:W-:-:S04]  /*0ea0*/  IADD3 R4, P1, PT, R4, 0x10, RZ ;  /* 0x0000001004047810 */ /* 0x000fc80007f3e0ff */
[----:B------:R-:W-:Y:S01]  /*0eb0*/  IADD3.X R5, PT, PT, RZ, R5, RZ, P1, !PT ;  /* 0x00000005ff057210 */ /* 0x000fe20000ffe4ff */
[----:B---3--:R-:W-:Y:S01]  /*0ec0*/  FFMA.FTZ R121, R72, R92, R121 ;  /* 0x0000005c48797223 */ /* 0x008fe20000010079 */
[----:B------:R-:W-:Y:S01]  /*0ed0*/  FFMA.FTZ R120, R73, R93, R120 ;  /* 0x0000005d49787223 */ /* 0x000fe20000010078 */
[----:B------:R-:W-:Y:S01]  /*0ee0*/  FFMA.FTZ R123, R74, R94, R123 ;  /* 0x0000005e4a7b7223 */ /* 0x000fe2000001007b */
[----:B------:R-:W-:Y:S01]  /*0ef0*/  FFMA.FTZ R122, R75, R95, R122 ;  /* 0x0000005f4b7a7223 */ /* 0x000fe2000001007a */
[----:B--2---:R-:W-:Y:S01]  /*0f00*/  FFMA.FTZ R121, R76, R8, R121 ;  /* 0x000000084c797223 */ /* 0x004fe20000010079 */
[----:B------:R-:W-:Y:S01]  /*0f10*/  FFMA.FTZ R120, R77, R9, R120 ;  /* 0x000000094d787223 */ /* 0x000fe20000010078 */
[----:B------:R-:W-:Y:S01]  /*0f20*/  IADD3 R8, PT, PT, R109, 0x1, RZ ;  /* 0x000000016d087810 */ /* 0x000fe20007ffe0ff */
[----:B------:R-:W-:-:S03]  /*0f30*/  FFMA.FTZ R123, R78, R10, R123 ;  /* 0x0000000a4e7b7223 */ /* 0x000fc6000001007b */
[----:B------:R-:W-:Y:S01]  /*0f40*/  I2FP.F32.S32 R8, R8 ;  /* 0x0000000800087245 */ /* 0x000fe20000201400 */
[----:B----4-:R-:W-:Y:S01]  /*0f50*/  FFMA.FTZ R121, R80, R96, R121 ;  /* 0x0000006050797223 */ /* 0x010fe20000010079 */
[----:B------:R-:W-:Y:S01]  /*0f60*/  FFMA.FTZ R120, R81, R97, R120 ;  /* 0x0000006151787223 */ /* 0x000fe20000010078 */
[----:B------:R-:W-:Y:S01]  /*0f70*/  FFMA.FTZ R122, R79, R11, R122 ;  /* 0x0000000b4f7a7223 */ /* 0x000fe2000001007a */
[----:B------:R-:W-:Y:S01]  /*0f80*/  FFMA.FTZ R123, R82, R98, R123 ;  /* 0x00000062527b7223 */ /* 0x000fe2000001007b */
[----:B-----5:R-:W-:Y:S01]  /*0f90*/  FFMA.FTZ R121, R84, R100, R121 ;  /* 0x0000006454797223 */ /* 0x020fe20000010079 */
[----:B------:R-:W-:Y:S01]  /*0fa0*/  FFMA.FTZ R120, R85, R101, R120 ;  /* 0x0000006555787223 */ /* 0x000fe20000010078 */
[----:B------:R-:W-:Y:S01]  /*0fb0*/  FMUL.FTZ R8, R8, R113 ;  /* 0x0000007108087220 */ /* 0x000fe20000410000 */
[----:B------:R-:W-:Y:S01]  /*0fc0*/  FFMA.FTZ R122, R83, R99, R122 ;  /* 0x00000063537a7223 */ /* 0x000fe2000001007a */
[----:B------:R-:W-:Y:S01]  /*0fd0*/  FFMA.FTZ R123, R86, R102, R123 ;  /* 0x00000066567b7223 */ /* 0x000fe2000001007b */
[----:B------:R-:W-:Y:S01]  /*0fe0*/  FFMA.FTZ R104, R88, R104, R121 ;  /* 0x0000006858687223 */ /* 0x000fe20000010079 */
[----:B------:R-:W-:Y:S01]  /*0ff0*/  FFMA.FTZ R105, R89, R105, R120 ;  /* 0x0000006959697223 */ /* 0x000fe20000010078 */
[----:B------:R-:W-:Y:S01]  /*1000*/  FSEL R9, R8, RZ, P2 ;  /* 0x000000ff08097208 */ /* 0x000fe20001000000 */
[----:B------:R-:W-:Y:S01]  /*1010*/  FFMA.FTZ R122, R87, R103, R122 ;  /* 0x00000067577a7223 */ /* 0x000fe2000001007a */
[----:B------:R-:W-:Y:S01]  /*1020*/  FFMA.FTZ R106, R90, R106, R123 ;  /* 0x0000006a5a6a7223 */ /* 0x000fe2000001007b */
[----:B------:R-:W-:Y:S01]  /*1030*/  FADD.FTZ R105, R104, R105 ;  /* 0x0000006968697221 */ /* 0x000fe20000010000 */
[----:B------:R-:W-:Y:S01]  /*1040*/  IADD3 R8, PT, PT, R6, -0x1, RZ ;  /* 0xffffffff06087810 */ /* 0x000fe20007ffe0ff */
[----:B------:R-:W-:-:S02]  /*1050*/  FFMA.FTZ R107, R91, R107, R122 ;  /* 0x0000006b5b6b7223 */ /* 0x000fc4000001007a */
[----:B------:R-:W-:Y:S01]  /*1060*/  FADD.FTZ R106, R106, R105 ;  /* 0x000000696a6a7221 */ /* 0x000fe20000010000 */
[----:B------:R-:W-:-:S03]  /*1070*/  ISETP.GE.U32.AND P0, PT, R8, R115, PT ;  /* 0x000000730800720c */ /* 0x000fc60003f06070 */
[----:B------:R-:W-:-:S04]  /*1080*/  FADD.FTZ R106, R107, R106 ;  /* 0x0000006a6b6a7221 */ /* 0x000fc80000010000 */
[----:B------:R-:W-:-:S05]  /*1090*/  FFMA.FTZ R9, R106, UR14, R9 ;  /* 0x0000000e6a097c23 */ /* 0x000fca0008010009 */
[C---:B------:R-:W-:Y:S02]  /*10a0*/  FSEL R11, R9.reuse, RZ, !P0 ;  /* 0x000000ff090b7208 */ /* 0x040fe40004000000 */
[----:B------:R-:W-:Y:S02]  /*10b0*/  @!P0 FMNMX.FTZ R110, R9, R110, !PT ;  /* 0x0000006e096e8209 */ /* 0x000fe40007810000 */
[----:B------:R-:W-:Y:S01]  /*10c0*/  ISETP.GE.U32.AND P0, PT, R111, R114, PT ;  /* 0x000000726f00720c */ /* 0x000fe20003f06070 */
[----:B------:R0:W-:Y:S01]  /*10d0*/  STS [R108], R11 ;  /* 0x0000000b6c007388 */ /* 0x0001e20000000800 */
[----:B------:R-:W-:Y:S02]  /*10e0*/  IADD3 R109, PT, PT, R109, 0x80, RZ ;  /* 0x000000806d6d7810 */ /* 0x000fe40007ffe0ff */
[----:B------:R-:W-:Y:S02]  /*10f0*/  IADD3 R6, PT, PT, R6, 0x80, RZ ;  /* 0x0000008006067810 */ /* 0x000fe40007ffe0ff */
[----:B0-----:R-:W-:-:S07]  /*1100*/  IADD3 R108, PT, PT, R108, 0x200, RZ ;  /* 0x000002006c6c7810 */ /* 0x001fce0007ffe0ff */
[----:B------:R-:W-:Y:S05]  /*1110*/  @!P0 BRA `(.L_x_24678) ;  /* 0xfffffff8000c8947 */ /* 0x000fea000383ffff */
.L_x_24677:
[----:B------:R-:W-:Y:S05]  /*1120*/  BSYNC.RECONVERGENT B0 ;  /* 0x0000000000007941 */ /* 0x000fea0003800200 */
.L_x_24676:
[----:B------:R-:W1:Y:S01]  /*1130*/  SHFL.BFLY PT, R5, R110, 0x10, 0x1f ;  /* 0x0e001f006e057f89 */ /* 0x000e6200000e0000 */
[----:B------:R-:W2:Y:S01]  /*1140*/  S2UR UR16, SR_CgaCtaId ;  /* 0x00000000001079c3 */ /* 0x000ea20000008800 */
[----:B------:R-:W-:Y:S01]  /*1150*/  UMOV UR5, 0x400 ;  /* 0x0000040000057882 */ /* 0x000fe20000000000 */
[----:B0-----:R-:W-:Y:S01]  /*1160*/  MOV R12, 0xff7fffff ;  /* 0xff7fffff000c7802 */ /* 0x001fe20000000f00 */
[----:B------:R-:W0:Y:S01]  /*1170*/  S2R R6, SR_TID.X ;  /* 0x0000000000067919 */ /* 0x000e220000002100 */
[----:B------:R-:W-:Y:S01]  /*1180*/  UIADD3 UR4, UPT, UPT, UR5, 0x140, URZ ;  /* 0x0000014005047890 */ /* 0x000fe2000fffe0ff */
[----:B------:R-:W-:Y:S01]  /*1190*/  BSSY.RECONVERGENT B0, `(.L_x_24679) ;  /* 0x0000101000007945 */ /* 0x000fe20003800200 */
[----:B------:R-:W-:Y:S01]  /*11a0*/  HFMA2 R15, -RZ, RZ, 0, 0 ;  /* 0x00000000ff0f7431 */ /* 0x000fe200000001ff */
[----:B-1----:R-:W-:Y:S01]  /*11b0*/  FMNMX.FTZ R5, R5, R110, !PT ;  /* 0x0000006e05057209 */ /* 0x002fe20007810000 */
[----:B--2---:R-:W-:-:S04]  /*11c0*/  ULEA UR4, UR16, UR4, 0x18 ;  /* 0x0000000410047291 */ /* 0x004fc8000f8ec0ff */
[----:B------:R-:W1:Y:S01]  /*11d0*/  SHFL.BFLY PT, R4, R5, 0x8, 0x1f ;  /* 0x0d001f0005047f89 */ /* 0x000e6200000e0000 */
[----:B0-----:R-:W-:Y:S02]  /*11e0*/  LOP3.LUT P0, R92, R6, 0x1f, RZ, 0xc0, !PT ;  /* 0x0000001f065c7812 */ /* 0x001fe4000780c0ff */
[----:B------:R-:W-:Y:S02]  /*11f0*/  SHF.R.U32.HI R93, RZ, 0x5, R6 ;  /* 0x00000005ff5d7819 */ /* 0x000fe40000011606 */
[----:B------:R-:W-:Y:S02]  /*1200*/  ISETP.GT.U32.AND P1, PT, R92, 0x3, PT ;  /* 0x000000035c00780c */ /* 0x000fe40003f24070 */
[----:B-1----:R-:W-:-:S05]  /*1210*/  FMNMX.FTZ R4, R5, R4, !PT ;  /* 0x0000000405047209 */ /* 0x002fca0007810000 */
        /* <DEDUP_REMOVED lines=10> */
[----:B------:R-:W-:Y:S01]  /*12c0*/  @!P0 STS [R8], R9 ;  /* 0x0000000908008388 */ /* 0x000fe20000000800 */
[----:B------:R-:W-:Y:S06]  /*12d0*/  BAR.SYNC.DEFER_BLOCKING 0x0 ;  /* 0x0000000000007b1d */ /* 0x000fec0000010000 */
[----:B------:R-:W0:Y:S04]  /*12e0*/  @!P1 LDS R12, [R10] ;  /* 0x000000000a0c9984 */ /* 0x000e280000000800 */
[----:B0-----:R-:W0:Y:S02]  /*12f0*/  SHFL.BFLY PT, R5, R12, 0x2, 0x1f ;  /* 0x0c401f000c057f89 */ /* 0x001e2400000e0000 */
[----:B0-----:R-:W-:-:S05]  /*1300*/  FMNMX.FTZ R13, R5, R12, !PT ;  /* 0x0000000c050d7209 */ /* 0x001fca0007810000 */
[----:B------:R-:W0:Y:S02]  /*1310*/  SHFL.BFLY PT, R14, R13, 0x1, 0x1f ;  /* 0x0c201f000d0e7f89 */ /* 0x000e2400000e0000 */
[----:B0-----:R-:W-:Y:S02]  /*1320*/  FMNMX.FTZ R5, R13, R14, !PT ;  /* 0x0000000e0d057209 */ /* 0x001fe40007810000 */
[----:B------:R-:W-:-:S04]  /*1330*/  LEA R14, R11, R4, 0x5 ;  /* 0x000000040b0e7211 */ /* 0x000fc800078e28ff */
[----:B------:R-:W-:Y:S01]  /*1340*/  VIMNMX R11, PT, PT, R115, R14, PT ;  /* 0x0000000e730b7248 */ /* 0x000fe20003fe0100 */
[----:B------:R-:W0:Y:S03]  /*1350*/  SHFL.IDX PT, R5, R5, RZ, 0x1f ;  /* 0x00001fff05057589 */ /* 0x000e2600000e0000 */
[----:B------:R-:W-:-:S04]  /*1360*/  IADD3 R9, PT, PT, -R4, R11, RZ ;  /* 0x0000000b04097210 */ /* 0x000fc80007ffe1ff */
[----:B------:R-:W-:-:S13]  /*1370*/  ISETP.GE.AND P2, PT, R6, R9, PT ;  /* 0x000000090600720c */ /* 0x000fda0003f46270 */
[----:B------:R-:W-:Y:S05]  /*1380*/  @P2 BRA `(.L_x_24680) ;  /* 0x0000000c00842947 */ /* 0x000fea0003800000 */
        /* <DEDUP_REMOVED lines=18> */
.L_x_24683:
        /* <DEDUP_REMOVED lines=11> */
.L_x_24682:
[----:B------:R-:W-:Y:S05]  /*1560*/  BSYNC.RECONVERGENT B1 ;  /* 0x0000000000017941 */ /* 0x000fea0003800200 */
.L_x_24681:
        /* <DEDUP_REMOVED lines=12> */
.L_x_24686:
        /* <DEDUP_REMOVED lines=100> */
.L_x_24685:
[----:B------:R-:W-:Y:S05]  /*1c70*/  BSYNC.RECONVERGENT B1 ;  /* 0x0000000000017941 */ /* 0x000fea0003800200 */
.L_x_24684:
        /* <DEDUP_REMOVED lines=55> */
.L_x_24688:
[----:B------:R-:W-:Y:S05]  /*1ff0*/  BSYNC.RECONVERGENT B1 ;  /* 0x0000000000017941 */ /* 0x000fea0003800200 */
.L_x_24687:
        /* <DEDUP_REMOVED lines=26> */
.L_x_24680:
[----:B------:R-:W-:Y:S05]  /*21a0*/  BSYNC.RECONVERGENT B0 ;  /* 0x0000000000007941 */ /* 0x000fea0003800200 */
.L_x_24679:
        /* <DEDUP_REMOVED lines=41> */
.L_x_24693:
[----:B------:R-:W2:Y:S01]  /*2440*/  LDS R11, [R10] ;  /* 0x000000000a0b7984 */ /* 0x000ea20000000800 */
[----:B------:R-:W-:-:S04]  /*2450*/  IADD3 R12, PT, PT, R12, 0x1, RZ ;  /* 0x000000010c0c7810 */ /* 0x000fc80007ffe0ff */
[----:B------:R-:W-:Y:S01]  /*2460*/  ISETP.NE.AND P0, PT, R12, RZ, PT ;  /* 0x000000ff0c00720c */ /* 0x000fe20003f05270 */
[----:B--2---:R-:W-:-:S05]  /*2470*/  FMUL.FTZ R11, R11, R37 ;  /* 0x000000250b0b7220 */ /* 0x004fca0000410000 */
[----:B------:R2:W-:Y:S02]  /*2480*/  STS [R10], R11 ;  /* 0x0000000b0a007388 */ /* 0x0005e40000000800 */
[----:B--2---:R-:W-:-:S05]  /*2490*/  IADD3 R10, PT, PT, R10, 0x200, RZ ;  /* 0x000002000a0a7810 */ /* 0x004fca0007ffe0ff */
[----:B------:R-:W-:Y:S05]  /*24a0*/  @P0 BRA `(.L_x_24693) ;  /* 0xfffffffc00e40947 */ /* 0x000fea000383ffff */
.L_x_24692:
[----:B------:R-:W-:Y:S05]  /*24b0*/  BSYNC.RECONVERGENT B1 ;  /* 0x0000000000017941 */ /* 0x000fea0003800200 */
.L_x_24691:
        /* <DEDUP_REMOVED lines=12> */
.L_x_24696:
        /* <DEDUP_REMOVED lines=52> */
.L_x_24695:
[----:B------:R-:W-:Y:S05]  /*28c0*/  BSYNC.RECONVERGENT B1 ;  /* 0x0000000000017941 */ /* 0x000fea0003800200 */
.L_x_24694:
[----:B------:R-:W-:Y:S01]  /*28d0*/  IADD3 R11, PT, PT, R9, -R8, RZ ;  /* 0x80000008090b7210 */ /* 0x000fe20007ffe0ff */
[----:B------:R-:W-:Y:S03]  /*28e0*/  BSSY.RECONVERGENT B1, `(.L_x_24697) ;  /* 0x000001e000017945 */ /* 0x000fe60003800200 */
        /* <DEDUP_REMOVED lines=29> */
.L_x_24698:
[----:B------:R-:W-:Y:S05]  /*2ac0*/  BSYNC.RECONVERGENT B1 ;  /* 0x0000000000017941 */ /* 0x000fea0003800200 */
.L_x_24697:
        /* <DEDUP_REMOVED lines=14> */
.L_x_24690:
[----:B------:R-:W-:Y:S05]  /*2bb0*/  BSYNC.RECONVERGENT B0 ;  /* 0x0000000000007941 */ /* 0x000fea0003800200 */
.L_x_24689:
[----:B------:R-:W-:Y:S01]  /*2bc0*/  BAR.SYNC.DEFER_BLOCKING 0x0 ;  /* 0x0000000000007b1d */ /* 0x000fe20000010000 */
[----:B------:R-:W-:Y:S02]  /*2bd0*/  ISETP.NE.AND P0, PT, R6, RZ, PT ;  /* 0x000000ff0600720c */ /* 0x000fe40003f05270 */
[----:B-1-3--:R-:W-:-:S03]  /*2be0*/  LEA R13, R0, R93, 0x4 ;  /* 0x0000005d000d7211 */ /* 0x00afc600078e20ff */
[----:B------:R-:W1:Y:S01]  /*2bf0*/  LDCU UR8, c[0x0][0x370] ;  /* 0x00006e00ff0877ac */ /* 0x000e620008000800 */
[----:B------:R-:W-:Y:S01]  /*2c00*/  BSSY.RECONVERGENT B0, `(.L_x_24699) ;  /* 0x0000011000007945 */ /* 0x000fe20003800200 */
[----:B------:R-:W3:Y:S01]  /*2c10*/  LDCU UR17, c[0x0][0x3dc] ;  /* 0x00007b80ff1177ac */ /* 0x000ee20008000800 */
[----:B------:R-:W4:Y:S05]  /*2c20*/  LDCU UR9, c[0x0][0x378] ;  /* 0x00006f00ff0977ac */ /* 0x000f2a0008000800 */
[----:B------:R-:W-:Y:S05]  /*2c30*/  @P0 BRA `(.L_x_24700) ;  /* 0x0000000000340947 */ /* 0x000fea0003800000 */
[----:B-1----:R-:W-:Y:S01]  /*2c40*/  IMAD R8, R7, UR8, R2 ;  /* 0x0000000807087c24 */ /* 0x002fe2000f8e0202 */
[----:B------:R-:W1:Y:S03]  /*2c50*/  LDCU.128 UR12, c[0x0][0x380] ;  /* 0x00007000ff0c77ac */ /* 0x000e660008000c00 */
[----:B----4-:R-:W-:-:S05]  /*2c60*/  IMAD R11, R8, UR9, RZ ;  /* 0x00000009080b7c24 */ /* 0x010fca000f8e02ff */
        /* <DEDUP_REMOVED lines=9> */
[----:B--2---:R0:W-:Y:S02]  /*2d00*/  STG.E desc[UR6][R10.64], R35 ;  /* 0x000000230a007986 */ /* 0x0041e4000c101906 */
.L_x_24700:
[----:B-1-34-:R-:W-:Y:S05]  /*2d10*/  BSYNC.RECONVERGENT B0 ;  /* 0x0000000000007941 */ /* 0x01afea0003800200 */
.L_x_24699:
[----:B------:R-:W-:Y:S01]  /*2d20*/  ISETP.GE.U32.AND P0, PT, R13, R114, PT ;  /* 0x000000720d00720c */ /* 0x000fe20003f06070 */
[----:B------:R-:W1:Y:S01]  /*2d30*/  LDCU.64 UR10, c[0x0][0x3a8] ;  /* 0x00007500ff0a77ac */ /* 0x000e620008000a00 */
[----:B------:R-:W-:Y:S01]  /*2d40*/  BSSY.RECONVERGENT B0, `(.L_x_24701) ;  /* 0x0000180000007945 */ /* 0x000fe20003800200 */
[----:B------:R-:W-:Y:S01]  /*2d50*/  HFMA2 R116, -RZ, RZ, 0, 0 ;  /* 0x00000000ff747431 */ /* 0x000fe200000001ff */
[----:B------:R-:W-:Y:S02]  /*2d60*/  CS2R R96, SRZ ;  /* 0x0000000000607805 */ /* 0x000fe4000001ff00 */
[----:B------:R-:W-:Y:S02]  /*2d70*/  CS2R R94, SRZ ;  /* 0x00000000005e7805 */ /* 0x000fe4000001ff00 */
[----:B------:R-:W-:Y:S02]  /*2d80*/  CS2R R98, SRZ ;  /* 0x0000000000627805 */ /* 0x000fe4000001ff00 */
[----:B-----5:R-:W-:-:S02]  /*2d90*/  MOV R113, RZ ;  /* 0x000000ff00717202 */ /* 0x020fc40000000f00 */
[----:B------:R-:W-:Y:S02]  /*2da0*/  CS2R R102, SRZ ;  /* 0x0000000000667805 */ /* 0x000fe4000001ff00 */
[----:B------:R-:W-:Y:S02]  /*2db0*/  CS2R R100, SRZ ;  /* 0x0000000000647805 */ /* 0x000fe4000001ff00 */
[----:B------:R-:W-:Y:S02]  /*2dc0*/  CS2R R110, SRZ ;  /* 0x00000000006e7805 */ /* 0x000fe4000001ff00 */
[----:B------:R-:W-:Y:S02]  /*2dd0*/  CS2R R104, SRZ ;  /* 0x0000000000687805 */ /* 0x000fe4000001ff00 */
[----:B------:R-:W-:Y:S02]  /*2de0*/  CS2R R108, SRZ ;  /* 0x00000000006c7805 */ /* 0x000fe4000001ff00 */
[----:B------:R-:W-:Y:S01]  /*2df0*/  CS2R R106, SRZ ;  /* 0x00000000006a7805 */ /* 0x000fe2000001ff00 */
[----:B-1----:R-:W-:Y:S06]  /*2e00*/  @P0 BRA `(.L_x_24702) ;  /* 0x0000001400cc0947 */ /* 0x002fec0003800000 */
[----:B------:R-:W1:Y:S01]  /*2e10*/  LDCU.64 UR12, c[0x0][0x3b8] ;  /* 0x00007700ff0c77ac */ /* 0x000e620008000a00 */
[----:B0-----:R-:W-:Y:S01]  /*2e20*/  IMAD.WIDE.U32 R8, R13, 0x4, RZ ;  /* 0x000000040d087825 */ /* 0x001fe200078e00ff */
[----:B------:R-:W-:Y:S02]  /*2e30*/  LEA R5, R93, R4, 0x5 ;  /* 0x000000045d057211 */ /* 0x000fe400078e28ff */
[----:B------:R-:W-:Y:S02]  /*2e40*/  CS2R R96, SRZ ;  /* 0x0000000000607805 */ /* 0x000fe4000001ff00 */
[----:B------:R-:W-:Y:S01]  /*2e50*/  IADD3 R4, PT, PT, R115, 0x1f, RZ ;  /* 0x0000001f73047810 */ /* 0x000fe20007ffe0ff */
[----:B------:R-:W-:Y:S01]  /*2e60*/  UIADD3 UR4, UPT, UPT, UR5, 0x160, URZ ;  /* 0x0000016005047890 */ /* 0x000fe2000fffe0ff */
[----:B------:R-:W-:Y:S01]  /*2e70*/  SHF.L.U32 R121, R6, 0x2, RZ ;  /* 0x0000000206797819 */ /* 0x000fe200000006ff */
[----:B------:R-:W-:Y:S01]  /*2e80*/  IMAD.WIDE R8, R112, 0x4, R8 ;  /* 0x0000000470087825 */ /* 0x000fe200078e0208 */
[----:B------:R-:W-:Y:S01]  /*2e90*/  SHF.R.U32.HI R4, RZ, 0x5, R4 ;  /* 0x00000005ff047819 */ /* 0x000fe20000011604 */
[----:B------:R-:W-:Y:S01]  /*2ea0*/  ULEA UR4, UR16, UR4, 0x18 ;  /* 0x0000000410047291 */ /* 0x000fe2000f8ec0ff */
[----:B------:R-:W-:-:S02]  /*2eb0*/  LOP3.LUT R118, R121, 0x1c, RZ, 0xc0, !PT ;  /* 0x0000001c79767812 */ /* 0x000fc400078ec0ff */
[----:B------:R-:W-:Y:S02]  /*2ec0*/  CS2R R94, SRZ ;  /* 0x00000000005e7805 */ /* 0x000fe4000001ff00 */
[----:B------:R-:W-:Y:S02]  /*2ed0*/  IADD3 R117, PT, PT, -R4, R13, RZ ;  /* 0x0000000d04757210 */ /* 0x000fe40007ffe1ff */
[----:B------:R-:W-:Y:S02]  /*2ee0*/  CS2R R98, SRZ ;  /* 0x0000000000627805 */ /* 0x000fe4000001ff00 */
[----:B------:R-:W-:Y:S02]  /*2ef0*/  IADD3 R118, PT, PT, R5, 0x1, R118 ;  /* 0x0000000105767810 */ /* 0x000fe40007ffe076 */
[----:B------:R-:W-:Y:S02]  /*2f00*/  CS2R R102, SRZ ;  /* 0x0000000000667805 */ /* 0x000fe4000001ff00 */
[----:B------:R-:W-:-:S02]  /*2f10*/  IADD3 R112, PT, PT, R13, 0x1, RZ ;  /* 0x000000010d707810 */ /* 0x000fc40007ffe0ff */
[----:B------:R-:W-:Y:S02]  /*2f20*/  CS2R R100, SRZ ;  /* 0x0000000000647805 */ /* 0x000fe4000001ff00 */
[----:B-1----:R-:W-:Y:S01]  /*2f30*/  IADD3 R120, P0, PT, R8, UR12, RZ ;  /* 0x0000000c08787c10 */ /* 0x002fe2000ff1e0ff */
[----:B------:R-:W0:Y:S01]  /*2f40*/  LDCU UR12, c[0x0][0x3e0] ;  /* 0x00007c00ff0c77ac */ /* 0x000e220008000800 */
[----:B------:R-:W-:Y:S02]  /*2f50*/  SHF.L.U32 R8, R6, 0x4, RZ ;  /* 0x0000000406087819 */ /* 0x000fe400000006ff */
[----:B------:R-:W-:Y:S02]  /*2f60*/  CS2R R110, SRZ ;  /* 0x00000000006e7805 */ /* 0x000fe4000001ff00 */
[----:B------:R-:W-:Y:S02]  /*2f70*/  IADD3.X R119, PT, PT, R9, UR13, RZ, P0, !PT ;  /* 0x0000000d09777c10 */ /* 0x000fe400087fe4ff */
[----:B------:R-:W-:-:S02]  /*2f80*/  CS2R R104, SRZ ;  /* 0x0000000000687805 */ /* 0x000fc4000001ff00 */
[----:B------:R-:W-:Y:S02]  /*2f90*/  LOP3.LUT R8, R8, 0x70, RZ, 0xe2, !PT ;  /* 0x0000007008087812 */ /* 0x000fe400078ee2ff */
[----:B------:R-:W-:Y:S02]  /*2fa0*/  CS2R R108, SRZ ;  /* 0x00000000006c7805 */ /* 0x000fe4000001ff00 */
[----:B------:R-:W-:Y:S02]  /*2fb0*/  MOV R116, RZ ;  /* 0x000000ff00747202 */ /* 0x000fe40000000f00 */
[----:B------:R-:W-:Y:S02]  /*2fc0*/  CS2R R106, SRZ ;  /* 0x00000000006a7805 */ /* 0x000fe4000001ff00 */
[----:B------:R-:W-:Y:S02]  /*2fd0*/  LEA R8, R93, R8, 0x7 ;  /* 0x000000085d087211 */ /* 0x000fe400078e38ff */
[----:B------:R-:W-:-:S02]  /*2fe0*/  MOV R113, RZ ;  /* 0x000000ff00717202 */ /* 0x000fc40000000f00 */
[----:B------:R-:W-:Y:S01]  /*2ff0*/  LOP3.LUT R121, R121, 0x7c, RZ, 0xc0, !PT ;  /* 0x0000007c79797812 */ /* 0x000fe200078ec0ff */
[----:B0-----:R-:W-:Y:S02]  /*3000*/  IMAD R4, R3, UR12, RZ ;  /* 0x0000000c03047c24 */ /* 0x001fe4000f8e02ff */
[----:B------:R-:W-:-:S03]  /*3010*/  VIADD R3, R8, UR4 ;  /* 0x0000000408037c36 */ /* 0x000fc60008000000 */
[----:B------:R-:W-:-:S07]  /*3020*/  SHF.R.S32.HI R5, RZ, 0x1f, R4 ;  /* 0x0000001fff057819 */ /* 0x000fce0000011404 */
.L_x_24703:
[----:B------:R-:W-:Y:S01]  /*3030*/  MOV R28, R120 ;  /* 0x00000078001c7202 */ /* 0x000fe20000000f00 */
[----:B------:R-:W0:Y:S01]  /*3040*/  LDS.128 R72, [R3] ;  /* 0x0000000003487984 */ /* 0x000e220000000c00 */
        /* <DEDUP_REMOVED lines=27> */
[----:B------:R-:W-:-:S02]  /*3200*/  ISETP.NE.AND P1, PT, R117, -0x1, PT ;  /* 0xffffffff7500780c */ /* 0x000fc40003f25270 */
[----:B------:R-:W-:-:S11]  /*3210*/  IADD3 R122, PT, PT, R118, -0x1, RZ ;  /* 0xffffffff767a7810 */ /* 0x000fd60007ffe0ff */
[-C--:B------:R-:W-:Y:S02]  /*3220*/  @!P1 ISETP.GE.AND P2, PT, R118, R115.reuse, PT ;  /* 0x000000737600920c */ /* 0x080fe40003f46270 */
[-C--:B------:R-:W-:Y:S02]  /*3230*/  @!P1 ISETP.GE.AND P0, PT, R122, R115.reuse, PT ;  /* 0x000000737a00920c */ /* 0x080fe40003f06270 */
[----:B------:R-:W-:Y:S02]  /*3240*/  @!P1 ISETP.GE.AND P3, PT, R118, R115, PT ;  /* 0x000000737600920c */ /* 0x000fe40003f66270 */
[----:B---3--:R-:W-:Y:S02]  /*3250*/  @!P1 FSEL R9, R9, RZ, !P2 ;  /* 0x000000ff09099208 */ /* 0x008fe40005000000 */
[----:B------:R-:W-:-:S03]  /*3260*/  @!P1 FSEL R8, R8, RZ, !P0 ;  /* 0x000000ff08089208 */ /* 0x000fc60004000000 */
[----:B0-----:R-:W-:-:S04]  /*3270*/  FMUL.FTZ R9, R73, R9 ;  /* 0x0000000949097220 */ /* 0x001fc80000410000 */
[----:B------:R-:W-:Y:S01]  /*3280*/  FFMA.FTZ R9, R72, R8, R9 ;  /* 0x0000000848097223 */ /* 0x000fe20000010009 */
[----:B------:R-:W-:-:S04]  /*3290*/  @!P1 IADD3 R8, PT, PT, R118, 0x1, RZ ;  /* 0x0000000176089810 */ /* 0x000fc80007ffe0ff */
[-C--:B------:R-:W-:Y:S02]  /*32a0*/  @!P1 ISETP.GE.AND P0, PT, R8, R115.reuse, PT ;  /* 0x000000730800920c */ /* 0x080fe40003f06270 */
[----:B----4-:R-:W-:Y:S02]  /*32b0*/  @!P1 FSEL R13, R13, RZ, !P3 ;  /* 0x000000ff0d0d9208 */ /* 0x010fe40005800000 */
[----:B------:R-:W-:Y:S02]  /*32c0*/  @!P1 FSEL R10, R10, RZ, !P0 ;  /* 0x000000ff0a0a9208 */ /* 0x000fe40004000000 */
[-C--:B------:R-:W-:Y:S02]  /*32d0*/  @!P1 ISETP.GE.AND P3, PT, R118, R115.reuse, PT ;  /* 0x000000737600920c */ /* 0x080fe40003f66270 */
[----:B------:R-:W-:Y:S02]  /*32e0*/  @!P1 ISETP.GE.AND P0, PT, R8, R115, PT ;  /* 0x000000730800920c */ /* 0x000fe40003f06270 */
[----:B------:R-:W-:-:S02]  /*32f0*/  @!P1 IADD3 R8, PT, PT, R118, 0x2, RZ ;  /* 0x0000000276089810 */ /* 0x000fc40007ffe0ff */
[----:B-----5:R-:W-:Y:S02]  /*3300*/  @!P1 FSEL R17, R17, RZ, !P3 ;  /* 0x000000ff11119208 */ /* 0x020fe40005800000 */
[-C--:B------:R-:W-:Y:S02]  /*3310*/  @!P1 ISETP.GE.AND P2, PT, R122, R115.reuse, PT ;  /* 0x000000737a00920c */ /* 0x080fe40003f46270 */
[CC--:B------:R-:W-:Y:S02]  /*3320*/  @!P1 ISETP.GE.AND P4, PT, R8.reuse, R115.reuse, PT ;  /* 0x000000730800920c */ /* 0x0c0fe40003f86270 */
[----:B------:R-:W-:Y:S02]  /*3330*/  @!P1 ISETP.GE.AND P3, PT, R8, R115, PT ;  /* 0x000000730800920c */ /* 0x000fe40003f66270 */
[----:B------:R-:W-:Y:S02]  /*3340*/  @!P1 IADD3 R8, PT, PT, R118, 0x1, RZ ;  /* 0x0000000176089810 */ /* 0x000fe40007ffe0ff */
[----:B------:R-:W-:-:S02]  /*3350*/  @!P1 FSEL R12, R12, RZ, !P2 ;  /* 0x000000ff0c0c9208 */ /* 0x000fc40005000000 */
[----:B------:R-:W-:Y:S02]  /*3360*/  @!P1 FSEL R14, R14, RZ, !P0 ;  /* 0x000000ff0e0e9208 */ /* 0x000fe40004000000 */
[-C--:B------:R-:W-:Y:S02]  /*3370*/  @!P1 ISETP.GE.AND P2, PT, R122, R115.reuse, PT ;  /* 0x000000737a00920c */ /* 0x080fe40003f46270 */
[-C--:B------:R-:W-:Y:S02]  /*3380*/  @!P1 ISETP.GE.AND P0, PT, R8, R115.reuse, PT ;  /* 0x000000730800920c */ /* 0x080fe40003f06270 */
[----:B------:R-:W-:Y:S02]  /*3390*/  @!P1 IADD3 R8, PT, PT, R118, 0x2, RZ ;  /* 0x0000000276089810 */ /* 0x000fe40007ffe0ff */
[----:B------:R-:W-:Y:S02]  /*33a0*/  @!P1 FSEL R16, R16, RZ, !P2 ;  /* 0x000000ff10109208 */ /* 0x000fe40005000000 */
[----:B------:R-:W-:-:S02]  /*33b0*/  @!P1 ISETP.GE.AND P2, PT, R8, R115, PT ;  /* 0x000000730800920c */ /* 0x000fc40003f46270 */
[----:B------:R-:W-:-:S04]  /*33c0*/  @!P1 IADD3 R8, PT, PT, R118, 0x1, RZ ;  /* 0x0000000176089810 */ /* 0x000fc80007ffe0ff */
[----:B------:R-:W-:Y:S02]  /*33d0*/  @!P1 ISETP.GE.AND P5, PT, R8, R115, PT ;  /* 0x000000730800920c */ /* 0x000fe40003fa6270 */
[----:B------:R-:W-:-:S04]  /*33e0*/  @!P1 IADD3 R8, PT, PT, R118, 0x2, RZ ;  /* 0x0000000276089810 */ /* 0x000fc80007ffe0ff */
[-C--:B------:R-:W-:Y:S02]  /*33f0*/  @!P1 ISETP.GE.AND P6, PT, R8, R115.reuse, PT ;  /* 0x000000730800920c */ /* 0x080fe40003fc6270 */
[----:B------:R-:W-:Y:S02]  /*3400*/  @!P1 IADD3 R8, PT, PT, R118, 0x1, RZ ;  /* 0x0000000176089810 */ /* 0x000fe40007ffe0ff */
[----:B------:R-:W-:Y:S02]  /*3410*/  @!P1 FSEL R11, R11, RZ, !P4 ;  /* 0x000000ff0b0b9208 */ /* 0x000fe40006000000 */
[----:B------:R-:W-:Y:S02]  /*3420*/  @!P1 ISETP.GE.AND P4, PT, R8, R115, PT ;  /* 0x000000730800920c */ /* 0x000fe40003f86270 */
        /* <DEDUP_REMOVED lines=9> */
[CC--:B------:R-:W-:Y:S02]  /*34c0*/  @!P1 ISETP.GE.AND P0, PT, R118.reuse, R115.reuse, PT ;  /* 0x000000737600920c */ /* 0x0c0fe40003f06270 */
[----:B------:R-:W-:Y:S02]  /*34d0*/  @!P1 IADD3 R8, PT, PT, R118, 0x2, RZ ;  /* 0x0000000276089810 */ /* 0x000fe40007ffe0ff */
[----:B------:R-:W-:Y:S02]  /*34e0*/  @!P1 FSEL R21, R21, RZ, !P0 ;  /* 0x000000ff15159208 */ /* 0x000fe40004000000 */
[----:B------:R-:W-:Y:S02]  /*34f0*/  @!P1 ISETP.GE.AND P0, PT, R8, R115, PT ;  /* 0x000000730800920c */ /* 0x000fe40003f06270 */
[----:B------:R-:W-:-:S02]  /*3500*/  @!P1 FSEL R22, R22, RZ, !P5 ;  /* 0x000000ff16169208 */ /* 0x000fc40006800000 */
[-C--:B------:R-:W-:Y:S02]  /*3510*/  @!P1 ISETP.GE.AND P5, PT, R122, R115.reuse, PT ;  /* 0x000000737a00920c */ /* 0x080fe40003fa6270 */
[----:B------:R-:W-:Y:S02]  /*3520*/  @!P1 IADD3 R8, PT, PT, R118, 0x1, RZ ;  /* 0x0000000176089810 */ /* 0x000fe40007ffe0ff */
[----:B------:R-:W-:Y:S02]  /*3530*/  @!P1 FSEL R23, R23, RZ, !P6 ;  /* 0x000000ff17179208 */ /* 0x000fe40007000000 */
[-C--:B------:R-:W-:Y:S01]  /*3540*/  @!P1 ISETP.GE.AND P6, PT, R8, R115.reuse, PT ;  /* 0x000000730800920c */ /* 0x080fe20003fc6270 */
[----:B------:R-:W-:Y:S01]  /*3550*/  @!P1 VIADD R8, R118, 0x2 ;  /* 0x0000000276089836 */ /* 0x000fe20000000000 */
[----:B------:R-:W-:Y:S02]  /*3560*/  @!P1 FSEL R24, R24, RZ, !P5 ;  /* 0x000000ff18189208 */ /* 0x000fe40006800000 */
[----:B------:R-:W-:-:S02]  /*3570*/  @!P1 ISETP.GE.AND P5, PT, R118, R115, PT ;  /* 0x000000737600920c */ /* 0x000fc40003fa6270 */
        /* <DEDUP_REMOVED lines=16> */
[----:B--2---:R-:W-:Y:S02]  /*3680*/  @!P1 FSEL R32, R32, RZ, !P2 ;  /* 0x000000ff20209208 */ /* 0x004fe40005000000 */
        /* <DEDUP_REMOVED lines=50> */
[----:B------:R-:W-:Y:S02]  /*39b0*/  @!P1 FSEL R58, R58, RZ, !P6 ;  /* 0x000000ff3a3a9208 */ /* 0x000fe40007000000 */
[-C--:B------:R-:W-:Y:S02]  /*39c0*/  @!P1 ISETP.GE.AND P3, PT, R8, R115.reuse, PT ;  /* 0x000000730800920c */ /* 0x080fe40003f66270 */
[-C--:B------:R-:W-:Y:S02]  /*39d0*/  @!P1 ISETP.GE.AND P4, PT, R118, R115.reuse, PT ;  /* 0x000000737600920c */ /* 0x080fe40003f86270 */
[----:B------:R-:W-:Y:S02]  /*39e0*/  @!P1 ISETP.GE.AND P6, PT, R122, R115, PT ;  /* 0x000000737a00920c */ /* 0x000fe40003fc6270 */
[----:B------:R-:W-:-:S02]  /*39f0*/  @!P1 IADD3 R8, PT, PT, R118, 0x2, RZ ;  /* 0x0000000276089810 */ /* 0x000fc40007ffe0ff */
[----:B------:R-:W-:Y:S02]  /*3a00*/  @!P1 FSEL R53, R53, RZ, !P4 ;  /* 0x000000ff35359208 */ /* 0x000fe40006000000 */
[----:B------:R-:W-:Y:S02]  /*3a10*/  @!P1 FSEL R64, R64, RZ, !P6 ;  /* 0x000000ff40409208 */ /* 0x000fe40007000000 */
[-C--:B------:R-:W-:Y:S02]  /*3a20*/  @!P1 ISETP.GE.AND P4, PT, R8, R115.reuse, PT ;  /* 0x000000730800920c */ /* 0x080fe40003f86270 */
[C---:B------:R-:W-:Y:S02]  /*3a30*/  @!P1 ISETP.GE.AND P6, PT, R118.reuse, R115, PT ;  /* 0x000000737600920c */ /* 0x040fe40003fc6270 */
[----:B------:R-:W-:Y:S02]  /*3a40*/  @!P1 IADD3 R8, PT, PT, R118, 0x1, RZ ;  /* 0x0000000176089810 */ /* 0x000fe40007ffe0ff */
[----:B------:R-:W-:-:S02]  /*3a50*/  @!P1 FSEL R65, R65, RZ, !P6 ;  /* 0x000000ff41419208 */ /* 0x000fc40007000000 */
[----:B------:R-:W-:Y:S02]  /*3a60*/  @!P1 FSEL R59, R59, RZ, !P5 ;  /* 0x000000ff3b3b9208 */ /* 0x000fe40006800000 */
[-C--:B------:R-:W-:Y:S01]  /*3a70*/  @!P1 ISETP.GE.AND P6, PT, R8, R115.reuse, PT ;  /* 0x000000730800920c */ /* 0x080fe20003fc6270 */
[----:B------:R-:W-:Y:S01]  /*3a80*/  @!P1 VIADD R8, R118, 0x2 ;  /* 0x0000000276089836 */ /* 0x000fe20000000000 */
[----:B------:R-:W-:Y:S02]  /*3a90*/  @!P1 ISETP.GE.AND P5, PT, R122, R115, PT ;  /* 0x000000737a00920c */ /* 0x000fe40003fa6270 */
[----:B------:R-:W-:Y:S02]  /*3aa0*/  @!P1 FSEL R54, R54, RZ, !P2 ;  /* 0x000000ff36369208 */ /* 0x000fe40005000000 */
[----:B------:R-:W-:Y:S02]  /*3ab0*/  @!P1 FSEL R66, R66, RZ, !P6 ;  /* 0x000000ff42429208 */ /* 0x000fe40007000000 */
[----:B------:R-:W-:-:S02]  /*3ac0*/  @!P1 FSEL R68, R68, RZ, !P5 ;  /* 0x000000ff44449208 */ /* 0x000fc40006800000 */
[-C--:B------:R-:W-:Y:S02]  /*3ad0*/  @!P1 ISETP.GE.AND P2, PT, R122, R115.reuse, PT ;  /* 0x000000737a00920c */ /* 0x080fe40003f46270 */
        /* <DEDUP_REMOVED lines=11> */
[-C--:B------:R-:W-:Y:S02]  /*3b90*/  @!P1 ISETP.GE.AND P5, PT, R8, R115.reuse, PT ;  /* 0x000000730800920c */ /* 0x080fe40003fa6270 */
[----:B------:R-:W-:Y:S02]  /*3ba0*/  @!P1 IADD3 R8, PT, PT, R118, 0x1, RZ ;  /* 0x0000000176089810 */ /* 0x000fe40007ffe0ff */
[----:B------:R-:W-:Y:S02]  /*3bb0*/  @!P1 FSEL R55, R55, RZ, !P0 ;  /* 0x000000ff37379208 */ /* 0x000fe40004000000 */
[----:B------:R-:W-:Y:S02]  /*3bc0*/  @!P1 FSEL R71, R71, RZ, !P5 ;  /* 0x000000ff47479208 */ /* 0x000fe40006800000 */
[----:B------:R-:W-:Y:S02]  /*3bd0*/  @!P1 FSEL R76, R76, RZ, !P2 ;  /* 0x000000ff4c4c9208 */ /* 0x000fe40005000000 */
[----:B------:R-:W-:-:S02]  /*3be0*/  @!P1 ISETP.GE.AND P0, PT, R118, R115, PT ;  /* 0x000000737600920c */ /* 0x000fc40003f06270 */
[-C--:B------:R-:W-:Y:S02]  /*3bf0*/  @!P1 ISETP.GE.AND P5, PT, R8, R115.reuse, PT ;  /* 0x000000730800920c */ /* 0x080fe40003fa6270 */
[CC--:B------:R-:W-:Y:S02]  /*3c00*/  @!P1 ISETP.GE.AND P2, PT, R118.reuse, R115.reuse, PT ;  /* 0x000000737600920c */ /* 0x0c0fe40003f46270 */
[C---:B------:R-:W-:Y:S02]  /*3c10*/  @!P1 IADD3 R8, PT, PT, R118.reuse, 0x2, RZ ;  /* 0x0000000276089810 */ /* 0x040fe40007ffe0ff */
[----:B------:R-:W-:Y:S02]  /*3c20*/  @!P1 FSEL R57, R57, RZ, !P0 ;  /* 0x000000ff39399208 */ /* 0x000fe40004000000 */
[----:B------:R-:W-:Y:S02]  /*3c30*/  @!P1 FSEL R77, R77, RZ, !P2 ;  /* 0x000000ff4d4d9208 */ /* 0x000fe40005000000 */
[----:B------:R-:W-:-:S02]  /*3c40*/  @!P1 ISETP.GE.AND P0, PT, R118, R115, PT ;  /* 0x000000737600920c */ /* 0x000fc40003f06270 */
[-C--:B------:R-:W-:Y:S02]  /*3c50*/  @!P1 ISETP.GE.AND P2, PT, R8, R115.reuse, PT ;  /* 0x000000730800920c */ /* 0x080fe40003f46270 */
        /* <DEDUP_REMOVED lines=8> */
[----:B------:R-:W-:Y:S02]  /*3ce0*/  @!P1 FSEL R80, R80, RZ, !P0 ;  /* 0x000000ff50509208 */ /* 0x000fe40004000000 */
[-C--:B------:R-:W-:Y:S02]  /*3cf0*/  @!P1 ISETP.GE.AND P3, PT, R122, R115.reuse, PT ;  /* 0x000000737a00920c */ /* 0x080fe40003f66270 */
[----:B------:R-:W-:-:S02]  /*3d00*/  @!P1 ISETP.GE.AND P2, PT, R8, R115, PT ;  /* 0x000000730800920c */ /* 0x000fc40003f46270 */
[CC--:B------:R-:W-:Y:S02]  /*3d10*/  @!P1 ISETP.GE.AND P0, PT, R118.reuse, R115.reuse, PT ;  /* 0x000000737600920c */ /* 0x0c0fe40003f06270 */
[----:B------:R-:W-:Y:S02]  /*3d20*/  @!P1 FSEL R63, R63, RZ, !P4 ;  /* 0x000000ff3f3f9208 */ /* 0x000fe40006000000 */
[----:B------:R-:W-:Y:S01]  /*3d30*/  @!P1 IADD3 R8, PT, PT, R118, 0x1, RZ ;  /* 0x0000000176089810 */ /* 0x000fe20007ffe0ff */
[----:B------:R-:W-:Y:S01]  /*3d40*/  FFMA.FTZ R10, R74, R10, R9 ;  /* 0x0000000a4a0a7223 */ /* 0x000fe20000010009 */
[----:B------:R-:W-:Y:S01]  /*3d50*/  @!P1 ISETP.GE.AND P4, PT, R122, R115, PT ;  /* 0x000000737a00920c */ /* 0x000fe20003f86270 */
[----:B------:R-:W-:Y:S01]  /*3d60*/  FMUL.FTZ R9, R73, R17 ;  /* 0x0000001149097220 */ /* 0x000fe20000410000 */
[----:B------:R-:W-:Y:S02]  /*3d70*/  @!P1 FSEL R81, R81, RZ, !P0 ;  /* 0x000000ff51519208 */ /* 0x000fe40004000000 */
[----:B------:R-:W-:-:S02]  /*3d80*/  @!P1 FSEL R84, R84, RZ, !P3 ;  /* 0x000000ff54549208 */ /* 0x000fc40005800000 */
[-C--:B------:R-:W-:Y:S02]  /*3d90*/  @!P1 ISETP.GE.AND P0, PT, R8, R115.reuse, PT ;  /* 0x000000730800920c */ /* 0x080fe40003f06270 */
[CC--:B------:R-:W-:Y:S02]  /*3da0*/  @!P1 ISETP.GE.AND P3, PT, R118.reuse, R115.reuse, PT ;  /* 0x000000737600920c */ /* 0x0c0fe40003f66270 */
[----:B------:R-:W-:Y:S02]  /*3db0*/  @!P1 IADD3 R8, PT, PT, R118, 0x2, RZ ;  /* 0x0000000276089810 */ /* 0x000fe40007ffe0ff */
[----:B------:R-:W-:Y:S01]  /*3dc0*/  @!P1 FSEL R88, R88, RZ, !P4 ;  /* 0x000000ff58589208 */ /* 0x000fe20006000000 */
[----:B------:R-:W-:Y:S01]  /*3dd0*/  FFMA.FTZ R9, R72, R16, R9 ;  /* 0x0000001048097223 */ /* 0x000fe20000010009 */
[----:B------:R-:W-:Y:S02]  /*3de0*/  @!P1 ISETP.GE.AND P4, PT, R118, R115, PT ;  /* 0x000000737600920c */ /* 0x000fe40003f86270 */
[----:B------:R-:W-:-:S02]  /*3df0*/  @!P1 FSEL R82, R82, RZ, !P5 ;  /* 0x000000ff52529208 */ /* 0x000fc40006800000 */
[----:B------:R-:W-:Y:S02]  /*3e00*/  @!P1 FSEL R85, R85, RZ, !P3 ;  /* 0x000000ff55559208 */ /* 0x000fe40005800000 */
[CC--:B------:R-:W-:Y:S02]  /*3e10*/  @!P1 ISETP.GE.AND P5, PT, R8.reuse, R115.reuse, PT ;  /* 0x000000730800920c */ /* 0x0c0fe40003fa6270 */
[----:B------:R-:W-:Y:S01]  /*3e20*/  @!P1 ISETP.GE.AND P3, PT, R8, R115, PT ;  /* 0x000000730800920c */ /* 0x000fe20003f66270 */
[----:B------:R-:W-:Y:S01]  /*3e30*/  FFMA.FTZ R18, R74, R18, R9 ;  /* 0x000000124a127223 */ /* 0x000fe20000010009 */
[----:B------:R-:W-:Y:S02]  /*3e40*/  @!P1 IADD3 R8, PT, PT, R118, 0x1, RZ ;  /* 0x0000000176089810 */ /* 0x000fe40007ffe0ff */
[----:B------:R-:W-:Y:S02]  /*3e50*/  @!P1 FSEL R89, R89, RZ, !P4 ;  /* 0x000000ff59599208 */ /* 0x000fe40006000000 */
[----:B------:R-:W-:Y:S01]  /*3e60*/  IADD3 R9, PT, PT, R112, 0x3, RZ ;  /* 0x0000000370097810 */ /* 0x000fe20007ffe0ff */
[C---:B------:R-:W-:Y:S01]  /*3e70*/  FMUL.FTZ R13, R73.reuse, R13 ;  /* 0x0000000d490d7220 */ /* 0x040fe20000410000 */
[----:B------:R-:W-:Y:S01]  /*3e80*/  @!P1 FSEL R86, R86, RZ, !P0 ;  /* 0x000000ff56569208 */ /* 0x000fe20004000000 */
[C---:B------:R-:W-:Y:S01]  /*3e90*/  FMUL.FTZ R21, R73.reuse, R21 ;  /* 0x0000001549157220 */ /* 0x040fe20000410000 */
[----:B------:R-:W-:Y:S01]  /*3ea0*/  @!P1 ISETP.GE.AND P0, PT, R8, R115, PT ;  /* 0x000000730800920c */ /* 0x000fe20003f06270 */
        /* <DEDUP_REMOVED lines=15> */
[----:B------:R-:W-:Y:S01]  /*3fa0*/  @!P1 FSEL R67, R67, RZ, !P6 ;  /* 0x000000ff43439208 */ /* 0x000fe20007000000 */
[----:B------:R-:W-:Y:S01]  /*3fb0*/  FMUL.FTZ R73, R73, R89 ;  /* 0x0000005949497220 */ /* 0x000fe20000410000 */
[----:B------:R-:W-:Y:S01]  /*3fc0*/  ISETP.GE.U32.AND P6, PT, R9, R114, PT ;  /* 0x000000720900720c */ /* 0x000fe20003fc6070 */
        /* <DEDUP_REMOVED lines=87> */
.L_x_24702:
[----:B------:R-:W-:Y:S05]  /*4540*/  BSYNC.RECONVERGENT B0 ;  /* 0x0000000000007941 */ /* 0x000fea0003800200 */
.L_x_24701:
[----:B------:R-:W1:Y:S01]  /*4550*/  SHFL.BFLY PT, R3, R96, 0x4, 0x1f ;  /* 0x0c801f0060037f89 */ /* 0x000e6200000e0000 */
[C---:B------:R-:W-:Y:S01]  /*4560*/  LOP3.LUT R13, R6.reuse, 0x7, RZ, 0xc0, !PT ;  /* 0x00000007060d7812 */ /* 0x040fe200078ec0ff */
[----:B------:R-:W3:Y:S01]  /*4570*/  S2UR UR5, SR_CgaCtaId ;  /* 0x00000000000579c3 */ /* 0x000ee20000008800 */
[C---:B------:R-:W-:Y:S01]  /*4580*/  LOP3.LUT R17, R6.reuse, 0x3c0, RZ, 0xc0, !PT ;  /* 0x000003c006117812 */ /* 0x040fe200078ec0ff */
[----:B0-----:R-:W0:Y:S01]  /*4590*/  SHFL.BFLY PT, R5, R94, 0x4, 0x1f ;  /* 0x0c801f005e057f89 */ /* 0x001e2200000e0000 */
[C---:B------:R-:W-:Y:S01]  /*45a0*/  LOP3.LUT R19, R6.reuse, 0x3e0, RZ, 0xc0, !PT ;  /* 0x000003e006137812 */ /* 0x040fe200078ec0ff */
[----:B------:R-:W-:Y:S01]  /*45b0*/  UMOV UR4, 0x400 ;  /* 0x0000040000047882 */ /* 0x000fe20000000000 */
[----:B------:R-:W-:Y:S01]  /*45c0*/  ISETP.NE.AND P2, PT, R13, RZ, PT ;  /* 0x000000ff0d00720c */ /* 0x000fe20003f45270 */
[----:B------:R-:W4:Y:S01]  /*45d0*/  SHFL.BFLY PT, R4, R95, 0x4, 0x1f ;  /* 0x0c801f005f047f89 */ /* 0x000f2200000e0000 */
[----:B------:R-:W-:Y:S01]  /*45e0*/  SHF.R.U32.HI R92, RZ, 0x3, R92 ;  /* 0x00000003ff5c7819 */ /* 0x000fe2000001165c */
[----:B------:R-:W-:Y:S01]  /*45f0*/  UIADD3 UR4, UPT, UPT, UR4, 0x160, URZ ;  /* 0x0000016004047890 */ /* 0x000fe2000fffe0ff */
[----:B------:R-:W-:Y:S01]  /*4600*/  ISETP.NE.OR P5, PT, R17, 0x40, P2 ;  /* 0x000000401100780c */ /* 0x000fe200017a5670 */
[----:B------:R-:W5:Y:S01]  /*4610*/  SHFL.BFLY PT, R8, R99, 0x4, 0x1f ;  /* 0x0c801f0063087f89 */ /* 0x000f6200000e0000 */
[----:B------:R-:W-:Y:S01]  /*4620*/  ISETP.NE.OR P4, PT, R19, 0x20, P2 ;  /* 0x000000201300780c */ /* 0x000fe20001785670 */
[----:B------:R-:W-:Y:S01]  /*4630*/  IMAD R93, R93, 0x50, R92 ;  /* 0x000000505d5d7824 */ /* 0x000fe200078e025c */
[----:B------:R-:W-:Y:S01]  /*4640*/  BSSY.RECONVERGENT B0, `(.L_x_24704) ;  /* 0x0000090000007945 */ /* 0x000fe20003800200 */
[----:B------:R-:W2:Y:S01]  /*4650*/  SHFL.BFLY PT, R9, R116, 0x4, 0x1f ;  /* 0x0c801f0074097f89 */ /* 0x000ea200000e0000 */
[----:B------:R-:W-:-:S02]  /*4660*/  LOP3.LUT P0, RZ, R6, 0x3c7, RZ, 0xc0, !PT ;  /* 0x000003c706ff7812 */ /* 0x000fc4000780c0ff */
[C---:B------:R-:W-:Y:S01]  /*4670*/  LOP3.LUT P1, RZ, R6.reuse, 0x3e7, RZ, 0xc0, !PT ;  /* 0x000003e706ff7812 */ /* 0x040fe2000782c0ff */
[----:B------:R-:W2:Y:S01]  /*4680*/  SHFL.BFLY PT, R10, R97, 0x4, 0x1f ;  /* 0x0c801f00610a7f89 */ /* 0x000ea200000e0000 */
[----:B------:R-:W-:Y:S01]  /*4690*/  ISETP.GT.U32.AND P3, PT, R6, 0x1f, PT ;  /* 0x0000001f0600780c */ /* 0x000fe20003f64070 */
[----:B-1----:R-:W-:Y:S02]  /*46a0*/  FADD.FTZ R3, R3, R96 ;  /* 0x0000006003037221 */ /* 0x002fe40000010000 */
[----:B------:R-:W1:Y:S01]  /*46b0*/  SHFL.BFLY PT, R11, R98, 0x4, 0x1f ;  /* 0x0c801f00620b7f89 */ /* 0x000e6200000e0000 */
[----:B---3--:R-:W-:Y:S01]  /*46c0*/  ULEA UR4, UR5, UR4, 0x18 ;  /* 0x0000000405047291 */ /* 0x008fe2000f8ec0ff */
[----:B0-----:R-:W-:Y:S02]  /*46d0*/  FADD.FTZ R5, R5, R94 ;  /* 0x0000005e05057221 */ /* 0x001fe40000010000 */
        /* <DEDUP_REMOVED lines=24> */
[----:B-1----:R-:W-:-:S03]  /*4860*/  FADD.FTZ R103, R28, R103 ;  /* 0x000000671c677221 */ /* 0x002fc60000010000 */
[----:B------:R-:W1:Y:S01]  /*4870*/  SHFL.BFLY PT, R4, R3, 0x2, 0x1f ;  /* 0x0c401f0003047f89 */ /* 0x000e6200000e0000 */
[----:B0-----:R-:W-:-:S03]  /*4880*/  FADD.FTZ R17, R17, R104 ;  /* 0x0000006811117221 */ /* 0x001fc60000010000 */
[----:B------:R-:W0:Y:S01]  /*4890*/  SHFL.BFLY PT, R8, R5, 0x2, 0x1f ;  /* 0x0c401f0005087f89 */ /* 0x000e2200000e0000 */
        /* <DEDUP_REMOVED lines=9> */
[----:B-1----:R-:W-:-:S03]  /*4930*/  FADD.FTZ R4, R3, R4 ;  /* 0x0000000403047221 */ /* 0x002fc60000010000 */
[----:B------:R-:W1:Y:S01]  /*4940*/  SHFL.BFLY PT, R18, R11, 0x2, 0x1f ;  /* 0x0c401f000b127f89 */ /* 0x000e6200000e0000 */
[----:B0-----:R-:W-:-:S03]  /*4950*/  FADD.FTZ R8, R5, R8 ;  /* 0x0000000805087221 */ /* 0x001fc60000010000 */
[----:B------:R-:W0:Y:S04]  /*4960*/  SHFL.BFLY PT, R20, R113, 0x2, 0x1f ;  /* 0x0c401f0071147f89 */ /* 0x000e2800000e0000 */
[----:B------:R-:W0:Y:S01]  /*4970*/  SHFL.BFLY PT, R22, R13, 0x2, 0x1f ;  /* 0x0c401f000d167f89 */ /* 0x000e2200000e0000 */
        /* <DEDUP_REMOVED lines=12> */
[----:B------:R-:W-:-:S03]  /*4a40*/  FADD.FTZ R22, R13, R22 ;  /* 0x000000160d167221 */ /* 0x000fc60000010000 */
        /* <DEDUP_REMOVED lines=11> */
[----:B0-----:R-:W-:Y:S01]  /*4b00*/  FADD.FTZ R34, R17, R34 ;  /* 0x0000002211227221 */ /* 0x001fe20000010000 */
[----:B------:R-:W-:Y:S02]  /*4b10*/  FADD.FTZ R36, R19, R36 ;  /* 0x0000002413247221 */ /* 0x000fe40000010000 */
        /* <DEDUP_REMOVED lines=11> */
[----:B------:R-:W-:-:S03]  /*4bd0*/  LEA R4, R93, UR4, 0x2 ;  /* 0x000000045d047c11 */ /* 0x000fc6000f8e10ff */
[----:B------:R-:W1:Y:S01]  /*4be0*/  SHFL.BFLY PT, R21, R20, 0x1, 0x1f ;  /* 0x0c201f0014157f89 */ /* 0x000e6200000e0000 */
[----:B0-----:R-:W-:-:S03]  /*4bf0*/  FADD.FTZ R9, R8, R9 ;  /* 0x0000000908097221 */ /* 0x001fc60000010000 */
        /* <DEDUP_REMOVED lines=23> */
[----:B-1----:R-:W-:Y:S01]  /*4d70*/  FADD.FTZ R33, R32, R33 ;  /* 0x0000002120217221 */ /* 0x002fe20000010000 */
[----:B------:R-:W-:Y:S01]  /*4d80*/  BAR.SYNC.DEFER_BLOCKING 0x0 ;  /* 0x0000000000007b1d */ /* 0x000fe20000010000 */
[----:B------:R-:W-:Y:S01]  /*4d90*/  FADD.FTZ R35, R34, R35 ;  /* 0x0000002322237221 */ /* 0x000fe20000010000 */
[----:B0-----:R-:W-:Y:S01]  /*4da0*/  FADD.FTZ R37, R36, R37 ;  /* 0x0000002524257221 */ /* 0x001fe20000010000 */
[----:B---3--:R-:W-:Y:S01]  /*4db0*/  FADD.FTZ R39, R38, R3 ;  /* 0x0000000326277221 */ /* 0x008fe20000010000 */
[----:B--2---:R-:W-:Y:S01]  /*4dc0*/  FADD.FTZ R41, R108, R41 ;  /* 0x000000296c297221 */ /* 0x004fe20000010000 */
        /* <DEDUP_REMOVED lines=23> */
.L_x_24705:
[----:B------:R-:W-:Y:S05]  /*4f40*/  BSYNC.RECONVERGENT B0 ;  /* 0x0000000000007941 */ /* 0x000fea0003800200 */
.L_x_24704:
        /* <DEDUP_REMOVED lines=42> */
[----:B------:R-:W-:-:S07]  /*51f0*/  FADD.FTZ R45, R45, R46 ;  /* 0x0000002e2d2d7221 */ /* 0x000fce0000010000 */
.L_x_24707:
[----:B------:R-:W-:Y:S05]  /*5200*/  BSYNC.RECONVERGENT B0 ;  /* 0x0000000000007941 */ /* 0x000fea0003800200 */
.L_x_24706:
        /* <DEDUP_REMOVED lines=23> */
.L_x_24709:
[----:B------:R-:W-:Y:S05]  /*5380*/  BSYNC.RECONVERGENT B0 ;  /* 0x0000000000007941 */ /* 0x000fea0003800200 */
.L_x_24708:
        /* <DEDUP_REMOVED lines=43> */
.L_x_24711:
[----:B------:R-:W-:Y:S05]  /*5640*/  BSYNC.RECONVERGENT B0 ;  /* 0x0000000000007941 */ /* 0x000fea0003800200 */
.L_x_24710:
        /* <DEDUP_REMOVED lines=34> */
.L_x_24712:
        /* <DEDUP_REMOVED lines=9> */
.L_x_27613:


//--------------------- .text._ZN4vllm25paged_attention_v2_kernelIffLi64ELi32ELi128ELNS_18Fp8KVCacheDataTypeE0ELb0ELi512EEEvPfS2_PT_PKS3_PKT0_S9_ifPKiSB_iPKfiiiSD_SD_iiiii --------------------------
	.section	.text._ZN4vllm25paged_attention_v2_kernelIffLi64ELi32ELi128ELNS_18Fp8KVCacheDataTypeE0ELb0ELi512EEEvPfS2_PT_PKS3_PKT0_S9_ifPKiSB_iPKfiiiSD_SD_iiiii,"ax",@progbits
	.align	128
        .global         _ZN4vllm25paged_attention_v2_kernelIffLi64ELi32ELi128ELNS_18Fp8KVCacheDataTypeE0ELb0ELi512EEEvPfS2_PT_PKS3_PKT0_S9_ifPKiSB_iPKfiiiSD_SD_iiiii
        .type           _ZN4vllm25paged_attention_v2_kernelIffLi64ELi32ELi128ELNS_18Fp8KVCacheDataTypeE0ELb0ELi512EEEvPfS2_PT_PKS3_PKT0_S9_ifPKiSB_iPKfiiiSD_SD_iiiii,@function
        .size           _ZN4vllm25paged_attention_v2_kernelIffLi64ELi32ELi128ELNS_18Fp8KVCacheDataTypeE0ELb0ELi512EEEvPfS2_PT_PKS3_PKT0_S9_ifPKiSB_iPKfiiiSD_SD_iiiii,(.L_x_27614 - _ZN4vllm25paged_attention_v2_kernelIffLi64ELi32ELi128ELNS_18Fp8KVCacheDataTypeE0ELb0ELi512EEEvPfS2_PT_PKS3_PKT0_S9_ifPKiSB_iPKfiiiSD_SD_iiiii)
        .other          _ZN4vllm25paged_attention_v2_kernelIffLi64ELi32ELi128ELNS_18Fp8KVCacheDataTypeE0ELb0ELi512EEEvPfS2_PT_PKS3_PKT0_S9_ifPKiSB_iPKfiiiSD_SD_iiiii,@"STO_CUDA_ENTRY STV_DEFAULT"
_ZN4vllm25paged_attention_v2_kernelIffLi64ELi32ELi128ELNS_18Fp8KVCacheDataTypeE0ELb0ELi512EEEvPfS2_PT_PKS3_PKT0_S9_ifPKiSB_iPKfiiiSD_SD_iiiii:
.text._ZN4vllm25paged_attention_v2_kernelIffLi64ELi32ELi128ELNS_18Fp8KVCacheDataTypeE0ELb0ELi512EEEvPfS2_PT_PKS3_PKT0_S9_ifPKiSB_iPKfiiiSD_SD_iiiii:
        /* <DEDUP_REMOVED lines=72> */
[----:B------:R-:W-:-:S05]  /*0480*/  IADD3 R15, PT, PT, RZ, -R14, RZ ;  /* 0x8000000eff0f7210 */ /* 0x000fca0007ffe0ff */
        /* <DEDUP_REMOVED lines=22> */
[----:B------:R-:W-:Y:S01]  /*05f0*/  ISETP.NE.AND P0, PT, R18, RZ, PT ;  /* 0x000000ff1200720c */ /* 0x000fe20003f05270 */
[----:B------:R-:W-:Y:S01]  /*0600*/  IMAD.MOV.U32 R4, RZ, RZ, R14 ;  /* 0x000000ffff047224 */ /* 0x000fe200078e000e */
[----:B0-----:R-:W-:-:S04]  /*0610*/  @!P1 LEA R12, R16, R15, 0x18 ;  /* 0x0000000f100c9211 */ /* 0x001fc800078ec0ff */
        /* <DEDUP_REMOVED lines=9> */
[----:B------:R-:W-:Y:S01]  /*06b0*/  LEA R75, R73, R6, 0x5 ;  /* 0x00000006494b7211 */ /* 0x000fe200078e28ff */
[----:B------:R-:W-:Y:S01]  /*06c0*/  IMAD.WIDE.U32 R6, R111, 0x4, RZ ;  /* 0x000000046f067825 */ /* 0x000fe200078e00ff */
[C---:B------:R-:W-:Y:S02]  /*06d0*/  LOP3.LUT R72, R5.reuse, 0x1f, RZ, 0xc0, !PT ;  /* 0x0000001f05487812 */ /* 0x040fe400078ec0ff */
[----:B------:R-:W-:Y:S02]  /*06e0*/  SHF.L.U32 R117, R5, 0x2, RZ ;  /* 0x0000000205757819 */ /* 0x000fe400000006ff */
[----:B------:R-:W-:Y:S01]  /*06f0*/  IADD3 R74, PT, PT, R72, R75, RZ ;  /* 0x0000004b484a7210 */ /* 0x000fe20007ffe0ff */
[----:B------:R-:W-:Y:S01]  /*0700*/  IMAD.WIDE R6, R112, 0x4, R6 ;  /* 0x0000000470067825 */ /* 0x000fe200078e0206 */
[----:B------:R-:W-:-:S02]  /*0710*/  LEA R73, R73, R72, 0x5 ;  /* 0x0000004849497211 */ /* 0x000fc400078e28ff */
[----:B------:R-:W-:Y:S01]  /*0720*/  LOP3.LUT R117, R117, 0x7c, RZ, 0xc0, !PT ;  /* 0x0000007c75757812 */ /* 0x000fe200078ec0ff */
[----:B------:R-:W-:Y:S01]  /*0730*/  VIADD R5, R74, 0x1 ;  /* 0x000000014a057836 */ /* 0x000fe20000000000 */
[----:B-----5:R-:W-:Y:S02]  /*0740*/  FSETP.NEU.FTZ.AND P2, PT, R113, RZ, PT ;  /* 0x000000ff7100720b */ /* 0x020fe40003f5d000 */
[----:B------:R-:W-:Y:S02]  /*0750*/  MOV R110, 0xff7fffff ;  /* 0xff7fffff006e7802 */ /* 0x000fe40000000f00 */
[----:B------:R-:W-:Y:S01]  /*0760*/  IADD3 R109, PT, PT, -R115, R74, RZ ;  /* 0x0000004a736d7210 */ /* 0x000fe20007ffe1ff */
[----:B--2---:R-:W-:Y:S01]  /*0770*/  IMAD R72, R4, UR10, RZ ;  /* 0x0000000a04487c24 */ /* 0x004fe2000f8e02ff */
[----:B-1----:R-:W-:-:S04]  /*0780*/  ULEA UR8, UR5, UR4, 0x18 ;  /* 0x0000000405087291 */ /* 0x002fc8000f8ec0ff */
[----:B------:R-:W-:Y:S01]  /*0790*/  IADD3 R116, P1, PT, R72, R117, RZ ;  /* 0x0000007548747210 */ /* 0x000fe20007f3e0ff */
[----:B------:R-:W-:-:S03]  /*07a0*/  UIADD3 UR4, UPT, UPT, UR4, 0x120, URZ ;  /* 0x0000012004047890 */ /* 0x000fc6000fffe0ff */
[----:B------:R-:W-:Y:S01]  /*07b0*/  LEA.HI.X.SX32 R117, R72, RZ, 0x1, P1 ;  /* 0x000000ff48757211 */ /* 0x000fe200008f0eff */
[----:B------:R-:W-:Y:S01]  /*07c0*/  ULEA UR4, UR5, UR4, 0x18 ;  /* 0x0000000405047291 */ /* 0x000fe2000f8ec0ff */
[----:B------:R-:W1:Y:S05]  /*07d0*/  LDS.128 R68, [UR8] ;  /* 0x00000008ff447984 */ /* 0x000e6a0008000c00 */
[----:B------:R-:W-:Y:S01]  /*07e0*/  LEA R108, R73, UR4, 0x2 ;  /* 0x00000004496c7c11 */ /* 0x000fe2000f8e10ff */
[----:B------:R-:W2:Y:S04]  /*07f0*/  LDS.128 R64, [UR8+0x10] ;  /* 0x00001008ff407984 */ /* 0x000ea80008000c00 */
[----:B------:R-:W3:Y:S04]  /*0800*/  LDS.128 R60, [UR8+0x20] ;  /* 0x00002008ff3c7984 */ /* 0x000ee80008000c00 */
[----:B------:R-:W4:Y:S04]  /*0810*/  LDS.128 R56, [UR8+0x30] ;  /* 0x00003008ff387984 */ /* 0x000f280008000c00 */
        /* <DEDUP_REMOVED lines=15> */
.L_x_24715:
        /* <DEDUP_REMOVED lines=22> */
[----:B------:R-:W-:-:S02]  /*0a70*/  FFMA.FTZ R89, R62, R78, R73 ;  /* 0x0000004e3e597223 */ /* 0x000fc40000010049 */
[----:B------:R-:W2:Y:S01]  /*0a80*/  LDG.E.128.CONSTANT R72, desc[UR6][R118.64+0xe00] ;  /* 0x000e000676487981 */ /* 0x000ea2000c1e9d00 */
[----:B------:R-:W-:Y:S01]  /*0a90*/  FFMA.FTZ R88, R63, R79, R88 ;  /* 0x0000004f3f587223 */ /* 0x000fe20000010058 */
[----:B----4-:R-:W-:Y:S01]  /*0aa0*/  FFMA.FTZ R90, R57, R81, R76 ;  /* 0x00000051395a7223 */ /* 0x010fe2000001004c */
[----:B------:R-:W-:Y:S01]  /*0ab0*/  FFMA.FTZ R101, R56, R80, R101 ;  /* 0x0000005038657223 */ /* 0x000fe20000010065 */
[----:B------:R-:W3:Y:S01]  /*0ac0*/  LDG.E.128.CONSTANT R76, desc[UR6][R118.64+0x1000] ;  /* 0x00100006764c7981 */ /* 0x000ee2000c1e9d00 */
        /* <DEDUP_REMOVED lines=8> */
[----:B------:R-:W-:Y:S01]  /*0b50*/  FFMA.FTZ R120, R49, R93, R90 ;  /* 0x0000005d31787223 */ /* 0x000fe2000001005a */
[----:B------:R-:W-:Y:S02]  /*0b60*/  FFMA.FTZ R123, R50, R94, R89 ;  /* 0x0000005e327b7223 */ /* 0x000fe40000010059 */
[----:B------:R-:W5:Y:S01]  /*0b70*/  LDG.E.128.CONSTANT R88, desc[UR6][R118.64+0x1600] ;  /* 0x0016000676587981 */ /* 0x000f62000c1e9d00 */
[----:B------:R-:W-:Y:S01]  /*0b80*/  FFMA.FTZ R101, R48, R92, R101 ;  /* 0x0000005c30657223 */ /* 0x000fe20000010065 */
[----:B------:R-:W-:Y:S02]  /*0b90*/  FFMA.FTZ R100, R51, R95, R100 ;  /* 0x0000005f33647223 */ /* 0x000fe40000010064 */
[----:B------:R-:W5:Y:S01]  /*0ba0*/  LDG.E.128.CONSTANT R92, desc[UR6][R118.64+0x1800] ;  /* 0x00180006765c7981 */ /* 0x000f62000c1e9d00 */
[----:B------:R-:W-:Y:S01]  /*0bb0*/  FFMA.FTZ R121, R44, R96, R101 ;  /* 0x000000602c797223 */ /* 0x000fe20000010065 */
[----:B------:R-:W-:Y:S01]  /*0bc0*/  FFMA.FTZ R120, R45, R97, R120 ;  /* 0x000000612d787223 */ /* 0x000fe20000010078 */
[----:B------:R-:W-:Y:S01]  /*0bd0*/  FFMA.FTZ R123, R46, R98, R123 ;  /* 0x000000622e7b7223 */ /* 0x000fe2000001007b */
[----:B------:R-:W-:-:S02]  /*0be0*/  FFMA.FTZ R122, R47, R99, R100 ;  /* 0x000000632f7a7223 */ /* 0x000fc40000010064 */
[----:B------:R-:W5:Y:S04]  /*0bf0*/  LDG.E.128.CONSTANT R96, desc[UR6][R118.64+0x1a00] ;  /* 0x001a000676607981 */ /* 0x000f68000c1e9d00 */
[----:B------:R-:W0:Y:S01]  /*0c00*/  LDG.E.128.CONSTANT R100, desc[UR6][R118.64+0x1c00] ;  /* 0x001c000676647981 */ /* 0x000e22000c1e9d00 */
[----:B------:R-:W-:Y:S02]  /*0c10*/  IADD3 R111, PT, PT, R111, 0x4, RZ ;  /* 0x000000046f6f7810 */ /* 0x000fe40007ffe0ff */
[----:B------:R-:W-:-:S04]  /*0c20*/  IADD3 R6, P1, PT, R6, 0x10, RZ ;  /* 0x0000001006067810 */ /* 0x000fc80007f3e0ff */
[----:B------:R-:W-:Y:S01]  /*0c30*/  IADD3.X R7, PT, PT, RZ, R7, RZ, P1, !PT ;  /* 0x00000007ff077210 */ /* 0x000fe20000ffe4ff */
[----:B--2---:R-:W-:Y:S01]  /*0c40*/  FFMA.FTZ R121, R40, R72, R121 ;  /* 0x0000004828797223 */ /* 0x004fe20000010079 */
[----:B------:R-:W-:Y:S01]  /*0c50*/  FFMA.FTZ R120, R41, R73, R120 ;  /* 0x0000004929787223 */ /* 0x000fe20000010078 */
[----:B------:R-:W-:Y:S02]  /*0c60*/  FFMA.FTZ R123, R42, R74, R123 ;  /* 0x0000004a2a7b7223 */ /* 0x000fe4000001007b */
        /* <DEDUP_REMOVED lines=18> */
[----:B------:R-:W-:Y:S01]  /*0d90*/  IADD3 R72, PT, PT, R109, 0x1, RZ ;  /* 0x000000016d487810 */ /* 0x000fe20007ffe0ff */
[----:B------:R-:W-:Y:S01]  /*0da0*/  FFMA.FTZ R122, R27, R91, R122 ;  /* 0x0000005b1b7a7223 */ /* 0x000fe2000001007a */
[----:B------:R-:W-:Y:S01]  /*0db0*/  FFMA.FTZ R123, R22, R94, R123 ;  /* 0x0000005e167b7223 */ /* 0x000fe2000001007b */
[----:B------:R-:W-:Y:S01]  /*0dc0*/  FFMA.FTZ R121, R16, R96, R121 ;  /* 0x0000006010797223 */ /* 0x000fe20000010079 */
[----:B------:R-:W-:Y:S01]  /*0dd0*/  FFMA.FTZ R120, R17, R97, R120 ;  /* 0x0000006111787223 */ /* 0x000fe20000010078 */
[----:B------:R-:W-:Y:S01]  /*0de0*/  I2FP.F32.S32 R72, R72 ;  /* 0x0000004800487245 */ /* 0x000fe20000201400 */
[----:B------:R-:W-:Y:S01]  /*0df0*/  FFMA.FTZ R122, R23, R95, R122 ;  /* 0x0000005f177a7223 */ /* 0x000fe2000001007a */
[----:B------:R-:W-:Y:S01]  /*0e00*/  FFMA.FTZ R123, R18, R98, R123 ;  /* 0x00000062127b7223 */ /* 0x000fe2000001007b */
[----:B0-----:R-:W-:Y:S01]  /*0e10*/  FFMA.FTZ R121, R12, R100, R121 ;  /* 0x000000640c797223 */ /* 0x001fe20000010079 */
        /* <DEDUP_REMOVED lines=24> */
.L_x_24714:
[----:B------:R-:W-:Y:S05]  /*0fa0*/  BSYNC.RECONVERGENT B0 ;  /* 0x0000000000007941 */ /* 0x000fea0003800200 */
.L_x_24713:
[----:B------:R-:W1:Y:S01]  /*0fb0*/  SHFL.BFLY PT, R5, R110, 0x10, 0x1f ;  /* 0x0e001f006e057f89 */ /* 0x000e6200000e0000 */
[----:B------:R-:W2:Y:S01]  /*0fc0*/  S2UR UR16, SR_CgaCtaId ;  /* 0x00000000001079c3 */ /* 0x000ea20000008800 */
[----:B------:R-:W-:Y:S01]  /*0fd0*/  UMOV UR5, 0x400 ;  /* 0x0000040000057882 */ /* 0x000fe20000000000 */
[----:B0-----:R-:W-:Y:S01]  /*0fe0*/  MOV R12, 0xff7fffff ;  /* 0xff7fffff000c7802 */ /* 0x001fe20000000f00 */
[----:B------:R-:W0:Y:S01]  /*0ff0*/  S2R R74, SR_TID.X ;  /* 0x00000000004a7919 */ /* 0x000e220000002100 */
[----:B------:R-:W-:Y:S01]  /*1000*/  UIADD3 UR4, UPT, UPT, UR5, 0x100, URZ ;  /* 0x0000010005047890 */ /* 0x000fe2000fffe0ff */
[----:B------:R-:W-:Y:S01]  /*1010*/  IMAD R11, R2, -0x10, R114 ;  /* 0xfffffff0020b7824 */ /* 0x000fe200078e0272 */
        /* <DEDUP_REMOVED lines=12> */
[----:B------:R-:W0:Y:S01]  /*10e0*/  SHFL.BFLY PT, R8, R7, 0x2, 0x1f ;  /* 0x0c401f0007087f89 */ /* 0x000e2200000e0000 */
[----:B------:R-:W-:-:S04]  /*10f0*/  LEA R14, R11, R6, 0x5 ;  /* 0x000000060b0e7211 */ /* 0x000fc800078e28ff */
[----:B------:R-:W-:Y:S02]  /*1100*/  VIMNMX R11, PT, PT, R115, R14, PT ;  /* 0x0000000e730b7248 */ /* 0x000fe40003fe0100 */
[----:B0-----:R-:W-:Y:S02]  /*1110*/  FMNMX.FTZ R10, R7, R8, !PT ;  /* 0x00000008070a7209 */ /* 0x001fe40007810000 */
[----:B------:R-:W-:-:S03]  /*1120*/  LEA R8, R75, UR4, 0x2 ;  /* 0x000000044b087c11 */ /* 0x000fc6000f8e10ff */
[----:B------:R-:W0:Y:S02]  /*1130*/  SHFL.BFLY PT, R9, R10, 0x1, 0x1f ;  /* 0x0c201f000a097f89 */ /* 0x000e2400000e0000 */
[----:B0-----:R-:W-:Y:S02]  /*1140*/  FMNMX.FTZ R7, R10, R9, !PT ;  /* 0x000000090a077209 */ /* 0x001fe40007810000 */
[----:B------:R-:W-:-:S03]  /*1150*/  LEA R9, R76, UR4, 0x2 ;  /* 0x000000044c097c11 */ /* 0x000fc6000f8e10ff */
[----:B------:R0:W-:Y:S01]  /*1160*/  @!P0 STS [R8], R7 ;  /* 0x0000000708008388 */ /* 0x0001e20000000800 */
[----:B------:R-:W-:Y:S01]  /*1170*/  BAR.SYNC.DEFER_BLOCKING 0x0 ;  /* 0x0000000000007b1d */ /* 0x000fe20000010000 */
[----:B0-----:R-:W-:-:S05]  /*1180*/  IMAD.IADD R7, R11, 0x1, -R6 ;  /* 0x000000010b077824 */ /* 0x001fca00078e0a06 */
[----:B------:R-:W-:Y:S01]  /*1190*/  ISETP.GE.AND P2, PT, R74, R7, PT ;  /* 0x000000074a00720c */ /* 0x000fe20003f46270 */
        /* <DEDUP_REMOVED lines=25> */
.L_x_24720:
        /* <DEDUP_REMOVED lines=11> */
.L_x_24719:
[----:B------:R-:W-:Y:S05]  /*13e0*/  BSYNC.RECONVERGENT B1 ;  /* 0x0000000000017941 */ /* 0x000fea0003800200 */
.L_x_24718:
        /* <DEDUP_REMOVED lines=12> */
.L_x_24723:
        /* <DEDUP_REMOVED lines=100> */
.L_x_24722:
[----:B------:R-:W-:Y:S05]  /*1af0*/  BSYNC.RECONVERGENT B1 ;  /* 0x0000000000017941 */ /* 0x000fea0003800200 */
.L_x_24721:
        /* <DEDUP_REMOVED lines=55> */
.L_x_24725:
[----:B------:R-:W-:Y:S05]  /*1e70*/  BSYNC.RECONVERGENT B1 ;  /* 0x0000000000017941 */ /* 0x000fea0003800200 */
.L_x_24724:
        /* <DEDUP_REMOVED lines=26> */
.L_x_24717:
[----:B------:R-:W-:Y:S05]  /*2020*/  BSYNC.RECONVERGENT B0 ;  /* 0x0000000000007941 */ /* 0x000fea0003800200 */
.L_x_24716:
        /* <DEDUP_REMOVED lines=28> */
[----:B------:R-:W-:Y:S01]  /*21f0*/  ISETP.NE.AND P0, PT, R8, 0x180, PT ;  /* 0x000001800800780c */ /* 0x000fe20003f05270 */
[----:B------:R-:W-:Y:S01]  /*2200*/  IMAD.MOV.U32 R8, RZ, RZ, R74 ;  /* 0x000000ffff087224 */ /* 0x000fe200078e004a */
[----:B------:R-:W-:-:S11]  /*2210*/  ISETP.GE.U32.AND P1, PT, R10, 0x180, PT ;  /* 0x000001800a00780c */ /* 0x000fd60003f26070 */
        /* <DEDUP_REMOVED lines=10> */
.L_x_24730:
[----:B------:R-:W2:Y:S01]  /*22c0*/  LDS R9, [R10] ;  /* 0x000000000a097984 */ /* 0x000ea20000000800 */
[----:B------:R-:W-:-:S04]  /*22d0*/  IADD3 R11, PT, PT, R11, 0x1, RZ ;  /* 0x000000010b0b7810 */ /* 0x000fc80007ffe0ff */
[----:B------:R-:W-:Y:S01]  /*22e0*/  ISETP.NE.AND P0, PT, R11, RZ, PT ;  /* 0x000000ff0b00720c */ /* 0x000fe20003f05270 */
[----:B--2---:R-:W-:-:S05]  /*22f0*/  FMUL.FTZ R9, R9, R34 ;  /* 0x0000002209097220 */ /* 0x004fca0000410000 */
[----:B------:R2:W-:Y:S02]  /*2300*/  STS [R10], R9 ;  /* 0x000000090a007388 */ /* 0x0005e40000000800 */
[----:B--2---:R-:W-:-:S05]  /*2310*/  IADD3 R10, PT, PT, R10, 0x200, RZ ;  /* 0x000002000a0a7810 */ /* 0x004fca0007ffe0ff */
[----:B------:R-:W-:Y:S05]  /*2320*/  @P0 BRA `(.L_x_24730) ;  /* 0xfffffffc00e40947 */ /* 0x000fea000383ffff */
.L_x_24729:
[----:B------:R-:W-:Y:S05]  /*2330*/  BSYNC.RECONVERGENT B1 ;  /* 0x0000000000017941 */ /* 0x000fea0003800200 */
.L_x_24728:
        /* <DEDUP_REMOVED lines=12> */
.L_x_24733:
[----:B------:R-:W2:Y:S01]  /*2400*/  LDS R10, [R9+-0x400] ;  /* 0xfffc0000090a7984 */ /* 0x000ea20000000800 */
[----:B------:R-:W-:-:S03]  /*2410*/  IADD3 R8, PT, PT, R8, 0x800, RZ ;  /* 0x0000080008087810 */ /* 0x000fc60007ffe0ff */
[----:B------:R-:W3:Y:S01]  /*2420*/  LDS R11, [R9+-0x200] ;  /* 0xfffe0000090b7984 */ /* 0x000ee20000000800 */
[----:B------:R-:W-:-:S03]  /*2430*/  ISETP.GE.AND P1, PT, R8, R37, PT ;  /* 0x000000250800720c */ /* 0x000fc60003f26270 */
        /* <DEDUP_REMOVED lines=48> */
.L_x_24732:
[----:B------:R-:W-:Y:S05]  /*2740*/  BSYNC.RECONVERGENT B1 ;  /* 0x0000000000017941 */ /* 0x000fea0003800200 */
.L_x_24731:
[----:B------:R-:W-:Y:S01]  /*2750*/  IMAD.IADD R10, R7, 0x1, -R8 ;  /* 0x00000001070a7824 */ /* 0x000fe200078e0a08 */
[----:B------:R-:W-:Y:S04]  /*2760*/  BSSY.RECONVERGENT B1, `(.L_x_24734) ;  /* 0x000001e000017945 */ /* 0x000fe80003800200 */
[----:B------:R-:W-:-:S13]  /*2770*/  ISETP.GT.AND P1, PT, R10, 0x200, PT ;  /* 0x000002000a00780c */ /* 0x000fda0003f24270 */
[----:B------:R-:W-:Y:S05]  /*2780*/  @!P1 BRA `(.L_x_24735) ;  /* 0x00000000006c9947 */ /* 0x000fea0003800000 */
[----:B------:R-:W2:Y:S01]  /*2790*/  LDS R10, [R9+-0x400] ;  /* 0xfffc0000090a7984 */ /* 0x000ea20000000800 */
[----:B------:R-:W-:Y:S02]  /*27a0*/  PLOP3.LUT P0, PT, PT, PT, PT, 0x8, 0x80 ;  /* 0x000000000080781c */ /* 0x000fe40003f0e170 */
[----:B------:R-:W-:Y:S01]  /*27b0*/  IADD3 R8, PT, PT, R8, 0x400, RZ ;  /* 0x0000040008087810 */ /* 0x000fe20007ffe0ff */
        /* <DEDUP_REMOVED lines=24> */
.L_x_24735:
[----:B------:R-:W-:Y:S05]  /*2940*/  BSYNC.RECONVERGENT B1 ;  /* 0x0000000000017941 */ /* 0x000fea0003800200 */
.L_x_24734:
        /* <DEDUP_REMOVED lines=14> */
.L_x_24727:
[----:B------:R-:W-:Y:S05]  /*2a30*/  BSYNC.RECONVERGENT B0 ;  /* 0x0000000000007941 */ /* 0x000fea0003800200 */
.L_x_24726:
        /* <DEDUP_REMOVED lines=12> */
[----:B---3--:R-:W-:Y:S02]  /*2b00*/  IADD3.X R8, PT, PT, RZ, RZ, RZ, P0, !PT ;  /* 0x000000ffff087210 */ /* 0x008fe400007fe4ff */
        /* <DEDUP_REMOVED lines=8> */
.L_x_24737:
[----:B0---4-:R-:W-:Y:S05]  /*2b90*/  BSYNC.RECONVERGENT B0 ;  /* 0x0000000000007941 */ /* 0x011fea0003800200 */
.L_x_24736:
[----:B------:R-:W-:Y:S01]  /*2ba0*/  ISETP.GE.U32.AND P0, PT, R95, R114, PT ;  /* 0x000000725f00720c */ /* 0x000fe20003f06070 */
[----:B------:R-:W0:Y:S01]  /*2bb0*/  LDCU.64 UR10, c[0x0][0x3a8] ;  /* 0x00007500ff0a77ac */ /* 0x000e220008000a00 */
[----:B------:R-:W-:Y:S01]  /*2bc0*/  BSSY.RECONVERGENT B0, `(.L_x_24738) ;  /* 0x000012a000007945 */ /* 0x000fe20003800200 */
[----:B------:R-:W-:Y:S01]  /*2bd0*/  HFMA2 R77, -RZ, RZ, 0, 0 ;  /* 0x00000000ff4d7431 */ /* 0x000fe200000001ff */
[----:B------:R-:W-:Y:S01]  /*2be0*/  CS2R R80, SRZ ;  /* 0x0000000000507805 */ /* 0x000fe2000001ff00 */
[----:B------:R-:W-:Y:S01]  /*2bf0*/  HFMA2 R89, -RZ, RZ, 0, 0 ;  /* 0x00000000ff597431 */ /* 0x000fe200000001ff */
[----:B------:R-:W-:Y:S02]  /*2c00*/  MOV R79, RZ ;  /* 0x000000ff004f7202 */ /* 0x000fe40000000f00 */
[----:B------:R-:W-:Y:S02]  /*2c10*/  CS2R R92, SRZ ;  /* 0x00000000005c7805 */ /* 0x000fe4000001ff00 */
[----:B------:R-:W-:-:S02]  /*2c20*/  CS2R R82, SRZ ;  /* 0x0000000000527805 */ /* 0x000fc4000001ff00 */
[----:B------:R-:W-:Y:S02]  /*2c30*/  CS2R R86, SRZ ;  /* 0x0000000000567805 */ /* 0x000fe4000001ff00 */
[----:B------:R-:W-:Y:S02]  /*2c40*/  CS2R R84, SRZ ;  /* 0x0000000000547805 */ /* 0x000fe4000001ff00 */
[----:B------:R-:W-:Y:S02]  /*2c50*/  CS2R R90, SRZ ;  /* 0x00000000005a7805 */ /* 0x000fe4000001ff00 */
[----:B------:R-:W-:Y:S01]  /*2c60*/  MOV R94, RZ ;  /* 0x000000ff005e7202 */ /* 0x000fe20000000f00 */
[----:B0-----:R-:W-:Y:S06]  /*2c70*/  @P0 BRA `(.L_x_24739) ;  /* 0x0000001000780947 */ /* 0x001fec0003800000 */
[----:B------:R-:W0:Y:S01]  /*2c80*/  LDCU.64 UR12, c[0x0][0x3b8] ;  /* 0x00007700ff0c77ac */ /* 0x000e220008000a00 */
[----:B---3--:R-:W-:Y:S01]  /*2c90*/  IMAD.WIDE.U32 R8, R95, 0x4, RZ ;  /* 0x000000045f087825 */ /* 0x008fe200078e00ff */
[----:B------:R-:W-:Y:S02]  /*2ca0*/  SHF.L.U32 R98, R74, 0x2, RZ ;  /* 0x000000024a627819 */ /* 0x000fe400000006ff */
[----:B------:R-:W-:Y:S01]  /*2cb0*/  CS2R R80, SRZ ;  /* 0x0000000000507805 */ /* 0x000fe2000001ff00 */
[----:B------:R-:W-:Y:S01]  /*2cc0*/  UIADD3 UR4, UPT, UPT, UR5, 0x120, URZ ;  /* 0x0000012005047890 */ /* 0x000fe2000fffe0ff */
[----:B------:R-:W-:Y:S01]  /*2cd0*/  IMAD R5, R75, 0x20, R6 ;  /* 0x000000204b057824 */ /* 0x000fe200078e0206 */
[----:B------:R-:W-:Y:S01]  /*2ce0*/  IADD3 R6, PT, PT, R115, 0x1f, RZ ;  /* 0x0000001f73067810 */ /* 0x000fe20007ffe0ff */
[----:B------:R-:W-:Y:S01]  /*2cf0*/  IMAD.WIDE R8, R112, 0x4, R8 ;  /* 0x0000000470087825 */ /* 0x000fe200078e0208 */
[----:B------:R-:W-:Y:S01]  /*2d00*/  ULEA UR4, UR16, UR4, 0x18 ;  /* 0x0000000410047291 */ /* 0x000fe2000f8ec0ff */
[----:B------:R-:W-:-:S02]  /*2d10*/  LOP3.LUT R88, R98, 0x1c, RZ, 0xc0, !PT ;  /* 0x0000001c62587812 */ /* 0x000fc400078ec0ff */
[----:B------:R-:W-:Y:S02]  /*2d20*/  CS2R R92, SRZ ;  /* 0x00000000005c7805 */ /* 0x000fe4000001ff00 */
[----:B------:R-:W-:Y:S02]  /*2d30*/  SHF.R.U32.HI R6, RZ, 0x5, R6 ;  /* 0x00000005ff067819 */ /* 0x000fe40000011606 */
[----:B------:R-:W-:Y:S02]  /*2d40*/  CS2R R82, SRZ ;  /* 0x0000000000527805 */ /* 0x000fe4000001ff00 */
[----:B------:R-:W-:Y:S02]  /*2d50*/  IADD3 R88, PT, PT, R5, 0x1, R88 ;  /* 0x0000000105587810 */ /* 0x000fe40007ffe058 */
[----:B------:R-:W-:Y:S02]  /*2d60*/  CS2R R86, SRZ ;  /* 0x0000000000567805 */ /* 0x000fe4000001ff00 */
[----:B------:R-:W-:-:S02]  /*2d70*/  IADD3 R96, PT, PT, -R6, R95, RZ ;  /* 0x0000005f06607210 */ /* 0x000fc40007ffe1ff */
[----:B------:R-:W-:Y:S02]  /*2d80*/  CS2R R84, SRZ ;  /* 0x0000000000547805 */ /* 0x000fe4000001ff00 */
[----:B------:R-:W-:Y:S02]  /*2d90*/  SHF.L.U32 R6, R74, 0x4, RZ ;  /* 0x000000044a067819 */ /* 0x000fe400000006ff */
[----:B------:R-:W-:Y:S02]  /*2da0*/  CS2R R90, SRZ ;  /* 0x00000000005a7805 */ /* 0x000fe4000001ff00 */
[----:B0-----:R-:W-:Y:S01]  /*2db0*/  IADD3 R78, P0, PT, R8, UR12, RZ ;  /* 0x0000000c084e7c10 */ /* 0x001fe2000ff1e0ff */
[----:B------:R-:W0:Y:S01]  /*2dc0*/  LDCU UR12, c[0x0][0x3e0] ;  /* 0x00007c00ff0c77ac */ /* 0x000e220008000800 */
[----:B------:R-:W-:Y:S02]  /*2dd0*/  LOP3.LUT R6, R6, 0x70, RZ, 0xe2, !PT ;  /* 0x0000007006067812 */ /* 0x000fe400078ee2ff */
[----:B------:R-:W-:-:S02]  /*2de0*/  IADD3.X R97, PT, PT, R9, UR13, RZ, P0, !PT ;  /* 0x0000000d09617c10 */ /* 0x000fc400087fe4ff */
[----:B------:R-:W-:Y:S02]  /*2df0*/  LEA R6, R75, R6, 0x7 ;  /* 0x000000064b067211 */ /* 0x000fe400078e38ff */
[----:B------:R-:W-:Y:S02]  /*2e00*/  IADD3 R95, PT, PT, R95, 0x1, RZ ;  /* 0x000000015f5f7810 */ /* 0x000fe40007ffe0ff */
[----:B------:R-:W-:Y:S02]  /*2e10*/  MOV R77, RZ ;  /* 0x000000ff004d7202 */ /* 0x000fe40000000f00 */
[----:B------:R-:W-:Y:S02]  /*2e20*/  MOV R79, RZ ;  /* 0x000000ff004f7202 */ /* 0x000fe40000000f00 */
[----:B------:R-:W-:Y:S02]  /*2e30*/  MOV R89, RZ ;  /* 0x000000ff00597202 */ /* 0x000fe40000000f00 */
[----:B------:R-:W-:-:S02]  /*2e40*/  MOV R94, RZ ;  /* 0x000000ff005e7202 */ /* 0x000fc40000000f00 */
[----:B------:R-:W-:Y:S01]  /*2e50*/  LOP3.LUT R98, R98, 0x7c, RZ, 0xc0, !PT ;  /* 0x0000007c62627812 */ /* 0x000fe200078ec0ff */
[----:B0-----:R-:W-:Y:S01]  /*2e60*/  IMAD R72, R4, UR12, RZ ;  /* 0x0000000c04487c24 */ /* 0x001fe2000f8e02ff */
[----:B------:R-:W-:-:S04]  /*2e70*/  IADD3 R99, PT, PT, R6, UR4, RZ ;  /* 0x0000000406637c10 */ /* 0x000fc8000fffe0ff */
[----:B------:R-:W-:-:S07]  /*2e80*/  SHF.R.S32.HI R73, RZ, 0x1f, R72 ;  /* 0x0000001fff497819 */ /* 0x000fce0000011448 */
.L_x_24740:
[----:B------:R-:W-:Y:S01]  /*2e90*/  IMAD.MOV.U32 R24, RZ, RZ, R78 ;  /* 0x000000ffff187224 */ /* 0x000fe200078e004e */
        /* <DEDUP_REMOVED lines=23> */
[----:B------:R0:W2:Y:S01]  /*3010*/  LDG.E.128.CONSTANT R60, desc[UR6][R68.64+0x1c00] ;  /* 0x001c0006443c7981 */ /* 0x0000a2000c1e9d00 */
[----:B------:R-:W-:-:S02]  /*3020*/  @!P1 IADD3 R70, PT, PT, R88, 0x2, RZ ;  /* 0x0000000258469810 */ /* 0x000fc40007ffe0ff */
[----:B------:R-:W-:Y:S02]  /*3030*/  @!P1 IADD3 R104, PT, PT, R88, 0x1, RZ ;  /* 0x0000000158689810 */ /* 0x000fe40007ffe0ff */
[-C--:B------:R-:W-:Y:S02]  /*3040*/  @!P1 ISETP.GE.AND P0, PT, R70, R115.reuse, PT ;  /* 0x000000734600920c */ /* 0x080fe40003f06270 */
[C---:B------:R-:W-:Y:S02]  /*3050*/  @!P1 IADD3 R70, PT, PT, R88.reuse, 0x1, RZ ;  /* 0x0000000158469810 */ /* 0x040fe40007ffe0ff */
[----:B------:R-:W-:Y:S02]  /*3060*/  @!P1 IADD3 R102, PT, PT, R88, 0x2, RZ ;  /* 0x0000000258669810 */ /* 0x000fe40007ffe0ff */
[-C--:B------:R-:W-:Y:S02]  /*3070*/  @!P1 ISETP.GE.AND P6, PT, R70, R115.reuse, PT ;  /* 0x000000734600920c */ /* 0x080fe40003fc6270 */
[----:B------:R-:W-:-:S02]  /*3080*/  @!P1 ISETP.GE.AND P5, PT, R104, R115, PT ;  /* 0x000000736800920c */ /* 0x000fc40003fa6270 */
[-C--:B------:R-:W-:Y:S02]  /*3090*/  @!P1 ISETP.GE.AND P2, PT, R102, R115.reuse, PT ;  /* 0x000000736600920c */ /* 0x080fe40003f46270 */
[CC--:B------:R-:W-:Y:S02]  /*30a0*/  @!P1 ISETP.GE.AND P3, PT, R88.reuse, R115.reuse, PT ;  /* 0x000000735800920c */ /* 0x0c0fe40003f66270 */
[C---:B------:R-:W-:Y:S02]  /*30b0*/  IADD3 R100, PT, PT, R88.reuse, -0x1, RZ ;  /* 0xffffffff58647810 */ /* 0x040fe40007ffe0ff */
[----:B0-----:R-:W-:Y:S02]  /*30c0*/  @!P1 IADD3 R68, PT, PT, R88, 0x2, RZ ;  /* 0x0000000258449810 */ /* 0x001fe40007ffe0ff */
[----:B------:R-:W-:Y:S02]  /*30d0*/  @!P1 ISETP.GE.AND P4, PT, R100, R115, PT ;  /* 0x000000736400920c */ /* 0x000fe40003f86270 */
[----:B------:R-:W-:Y:S01]  /*30e0*/  @!P1 IADD3 R102, PT, PT, R88, 0x1, RZ ;  /* 0x0000000158669810 */ /* 0x000fe20007ffe0ff */
[C---:B------:R-:W-:Y:S01]  /*30f0*/  VIADD R101, R95.reuse, 0x3 ;  /* 0x000000035f657836 */ /* 0x040fe20000000000 */
[----:B------:R-:W-:-:S02]  /*3100*/  IADD3 R95, PT, PT, R95, 0x4, RZ ;  /* 0x000000045f5f7810 */ /* 0x000fc40007ffe0ff */
[----:B------:R-:W-:Y:S02]  /*3110*/  IADD3 R96, PT, PT, R96, 0x4, RZ ;  /* 0x0000000460607810 */ /* 0x000fe40007ffe0ff */
[----:B---3--:R-:W-:Y:S02]  /*3120*/  @!P1 FSEL R5, R5, RZ, !P3 ;  /* 0x000000ff05059208 */ /* 0x008fe40005800000 */
[----:B------:R-:W-:Y:S02]  /*3130*/  @!P1 FSEL R6, R6, RZ, !P6 ;  /* 0x000000ff06069208 */ /* 0x000fe40007000000 */
[----:B----4-:R-:W-:Y:S02]  /*3140*/  @!P1 FSEL R10, R10, RZ, !P5 ;  /* 0x000000ff0a0a9208 */ /* 0x010fe40006800000 */
[----:B------:R-:W-:Y:S02]  /*3150*/  @!P1 FSEL R11, R11, RZ, !P2 ;  /* 0x000000ff0b0b9208 */ /* 0x000fe40005000000 */
[----:B------:R-:W-:-:S02]  /*3160*/  @!P1 ISETP.GE.AND P3, PT, R100, R115, PT ;  /* 0x000000736400920c */ /* 0x000fc40003f66270 */
[-C--:B------:R-:W-:Y:S02]  /*3170*/  @!P1 ISETP.GE.AND P6, PT, R88, R115.reuse, PT ;  /* 0x000000735800920c */ /* 0x080fe40003fc6270 */
        /* <DEDUP_REMOVED lines=8> */
[-C--:B------:R-:W-:Y:S02]  /*3200*/  @!P1 ISETP.GE.AND P4, PT, R70, R115.reuse, PT ;  /* 0x000000734600920c */ /* 0x080fe40003f86270 */
[-C--:B------:R-:W-:Y:S02]  /*3210*/  @!P1 ISETP.GE.AND P0, PT, R68, R115.reuse, PT ;  /* 0x000000734400920c */ /* 0x080fe40003f06270 */
        /* <DEDUP_REMOVED lines=32> */
[----:B--2---:R-:W-:Y:S02]  /*3420*/  @!P1 FSEL R34, R34, RZ, !P5 ;  /* 0x000000ff22229208 */ /* 0x004fe40006800000 */
        /* <DEDUP_REMOVED lines=18> */
[-C--:B------:R-:W-:Y:S02]  /*3550*/  @!P1 ISETP.GE.AND P2, PT, R68, R115.reuse, PT ;  /* 0x000000734400920c */ /* 0x080fe40003f46270 */
[----:B------:R-:W0:Y:S01]  /*3560*/  LDS.128 R68, [R99] ;  /* 0x0000000063447984 */ /* 0x000e220000000c00 */
[----:B------:R-:W-:Y:S02]  /*3570*/  @!P1 FSEL R38, R38, RZ, !P4 ;  /* 0x000000ff26269208 */ /* 0x000fe40006000000 */
[----:B------:R-:W-:Y:S02]  /*3580*/  @!P1 FSEL R39, R39, RZ, !P0 ;  /* 0x000000ff27279208 */ /* 0x000fe40004000000 */
[----:B------:R-:W-:-:S02]  /*3590*/  @!P1 ISETP.GE.AND P4, PT, R100, R115, PT ;  /* 0x000000736400920c */ /* 0x000fc40003f86270 */
[-C--:B------:R-:W-:Y:S02]  /*35a0*/  @!P1 ISETP.GE.AND P0, PT, R88, R115.reuse, PT ;  /* 0x000000735800920c */ /* 0x080fe40003f06270 */
[----:B------:R-:W-:Y:S02]  /*35b0*/  @!P1 FSEL R40, R40, RZ, !P4 ;  /* 0x000000ff28289208 */ /* 0x000fe40006000000 */
[----:B------:R-:W-:Y:S02]  /*35c0*/  @!P1 FSEL R41, R41, RZ, !P0 ;  /* 0x000000ff29299208 */ /* 0x000fe40004000000 */
        /* <DEDUP_REMOVED lines=9> */
[CC--:B------:R-:W-:Y:S02]  /*3660*/  @!P1 ISETP.GE.AND P6, PT, R100.reuse, R115.reuse, PT ;  /* 0x000000736400920c */ /* 0x0c0fe40003fc6270 */
[CC--:B------:R-:W-:Y:S02]  /*3670*/  @!P1 ISETP.GE.AND P4, PT, R100.reuse, R115.reuse, PT ;  /* 0x000000736400920c */ /* 0x0c0fe40003f86270 */
[CC--:B------:R-:W-:Y:S02]  /*3680*/  @!P1 ISETP.GE.AND P0, PT, R100.reuse, R115.reuse, PT ;  /* 0x000000736400920c */ /* 0x0c0fe40003f06270 */
[-C--:B------:R-:W-:Y:S02]  /*3690*/  @!P1 ISETP.GE.AND P5, PT, R100, R115.reuse, PT ;  /* 0x000000736400920c */ /* 0x080fe40003fa6270 */
[C---:B------:R-:W-:Y:S02]  /*36a0*/  @!P1 ISETP.GE.AND P2, PT, R88.reuse, R115, PT ;  /* 0x000000735800920c */ /* 0x040fe40003f46270 */
[----:B------:R-:W-:-:S02]  /*36b0*/  @!P1 IADD3 R100, PT, PT, R88, 0x2, RZ ;  /* 0x0000000258649810 */ /* 0x000fc40007ffe0ff */
[----:B------:R-:W-:Y:S02]  /*36c0*/  @!P1 FSEL R49, R49, RZ, !P2 ;  /* 0x000000ff31319208 */ /* 0x000fe40005000000 */
[-C--:B------:R-:W-:Y:S02]  /*36d0*/  @!P1 ISETP.GE.AND P2, PT, R100, R115.reuse, PT ;  /* 0x000000736400920c */ /* 0x080fe40003f46270 */
[----:B------:R-:W-:Y:S02]  /*36e0*/  @!P1 FSEL R52, R52, RZ, !P6 ;  /* 0x000000ff34349208 */ /* 0x000fe40007000000 */
[----:B------:R-:W-:Y:S02]  /*36f0*/  @!P1 FSEL R51, R51, RZ, !P2 ;  /* 0x000000ff33339208 */ /* 0x000fe40005000000 */
[-C--:B------:R-:W-:Y:S02]  /*3700*/  @!P1 ISETP.GE.AND P2, PT, R88, R115.reuse, PT ;  /* 0x000000735800920c */ /* 0x080fe40003f46270 */
[----:B------:R-:W-:-:S02]  /*3710*/  @!P1 ISETP.GE.AND P6, PT, R102, R115, PT ;  /* 0x000000736600920c */ /* 0x000fc40003fc6270 */
[----:B------:R-:W-:Y:S02]  /*3720*/  @!P1 FSEL R53, R53, RZ, !P2 ;  /* 0x000000ff35359208 */ /* 0x000fe40005000000 */
[-C--:B------:R-:W-:Y:S02]  /*3730*/  @!P1 ISETP.GE.AND P2, PT, R100, R115.reuse, PT ;  /* 0x000000736400920c */ /* 0x080fe40003f46270 */
[----:B------:R-:W-:Y:S02]  /*3740*/  @!P1 FSEL R54, R54, RZ, !P6 ;  /* 0x000000ff36369208 */ /* 0x000fe40007000000 */
[----:B------:R-:W-:Y:S02]  /*3750*/  @!P1 ISETP.GE.AND P6, PT, R102, R115, PT ;  /* 0x000000736600920c */ /* 0x000fe40003fc6270 */
[----:B------:R-:W-:Y:S01]  /*3760*/  @!P1 FSEL R55, R55, RZ, !P2 ;  /* 0x000000ff37379208 */ /* 0x000fe20005000000 */
[----:B0-----:R-:W-:Y:S01]  /*3770*/  FMUL.FTZ R5, R69, R5 ;  /* 0x0000000545057220 */ /* 0x001fe20000410000 */
[----:B------:R-:W-:-:S02]  /*3780*/  @!P1 ISETP.GE.AND P2, PT, R88, R115, PT ;  /* 0x000000735800920c */ /* 0x000fc40003f46270 */
[----:B------:R-:W-:Y:S02]  /*3790*/  @!P1 FSEL R58, R58, RZ, !P6 ;  /* 0x000000ff3a3a9208 */ /* 0x000fe40007000000 */
[----:B------:R-:W-:Y:S02]  /*37a0*/  @!P1 FSEL R64, R64, RZ, !P5 ;  /* 0x000000ff40409208 */ /* 0x000fe40006800000 */
[CC--:B------:R-:W-:Y:S02]  /*37b0*/  @!P1 ISETP.GE.AND P6, PT, R88.reuse, R115.reuse, PT ;  /* 0x000000735800920c */ /* 0x0c0fe40003fc6270 */
[-C--:B------:R-:W-:Y:S01]  /*37c0*/  @!P1 ISETP.GE.AND P5, PT, R88, R115.reuse, PT ;  /* 0x000000735800920c */ /* 0x080fe20003fa6270 */
[----:B------:R-:W-:Y:S01]  /*37d0*/  FFMA.FTZ R5, R68, R4, R5 ;  /* 0x0000000444057223 */ /* 0x000fe20000010005 */
[----:B------:R-:W-:Y:S02]  /*37e0*/  @!P1 FSEL R57, R57, RZ, !P2 ;  /* 0x000000ff39399208 */ /* 0x000fe40005000000 */
[----:B------:R-:W-:-:S02]  /*37f0*/  @!P1 ISETP.GE.AND P2, PT, R102, R115, PT ;  /* 0x000000736600920c */ /* 0x000fc40003f46270 */
[----:B------:R-:W-:Y:S02]  /*3800*/  @!P1 FSEL R48, R48, RZ, !P3 ;  /* 0x000000ff30309208 */ /* 0x000fe40005800000 */
[----:B------:R-:W-:Y:S02]  /*3810*/  @!P1 FSEL R61, R61, RZ, !P6 ;  /* 0x000000ff3d3d9208 */ /* 0x000fe40007000000 */
[----:B------:R-:W-:Y:S02]  /*3820*/  @!P1 IADD3 R4, PT, PT, R88, 0x1, RZ ;  /* 0x0000000158049810 */ /* 0x000fe40007ffe0ff */
[----:B------:R-:W-:Y:S02]  /*3830*/  @!P1 FSEL R65, R65, RZ, !P5 ;  /* 0x000000ff41419208 */ /* 0x000fe40006800000 */
[----:B------:R-:W-:Y:S02]  /*3840*/  @!P1 ISETP.GE.AND P3, PT, R102, R115, PT ;  /* 0x000000736600920c */ /* 0x000fe40003f66270 */
[----:B------:R-:W-:Y:S01]  /*3850*/  @!P1 FSEL R62, R62, RZ, !P2 ;  /* 0x000000ff3e3e9208 */ /* 0x000fe20005000000 */
[C---:B------:R-:W-:Y:S01]  /*3860*/  FMUL.FTZ R9, R69.reuse, R9 ;  /* 0x0000000945097220 */ /* 0x040fe20000410000 */
[----:B------:R-:W-:Y:S01]  /*3870*/  @!P1 FSEL R56, R56, RZ, !P4 ;  /* 0x000000ff38389208 */ /* 0x000fe20006000000 */
[C---:B------:R-:W-:Y:S01]  /*3880*/  FMUL.FTZ R13, R69.reuse, R13 ;  /* 0x0000000d450d7220 */ /* 0x040fe20000410000 */
[----:B------:R-:W-:Y:S01]  /*3890*/  @!P1 IADD3 R102, PT, PT, R88, 0x2, RZ ;  /* 0x0000000258669810 */ /* 0x000fe20007ffe0ff */
[C---:B------:R-:W-:Y:S01]  /*38a0*/  FMUL.FTZ R17, R69.reuse, R17 ;  /* 0x0000001145117220 */ /* 0x040fe20000410000 */
[----:B------:R-:W-:Y:S01]  /*38b0*/  @!P1 FSEL R60, R60, RZ, !P0 ;  /* 0x000000ff3c3c9208 */ /* 0x000fe20004000000 */
[C---:B------:R-:W-:Y:S01]  /*38c0*/  FMUL.FTZ R21, R69.reuse, R21 ;  /* 0x0000001545157220 */ /* 0x040fe20000410000 */
        /* <DEDUP_REMOVED lines=14> */
[----:B------:R-:W-:Y:S01]  /*39b0*/  FFMA.FTZ R9, R68, R8, R9 ;  /* 0x0000000844097223 */ /* 0x000fe20000010009 */
[-C--:B------:R-:W-:Y:S01]  /*39c0*/  @!P1 ISETP.GE.AND P4, PT, R100, R115.reuse, PT ;  /* 0x000000736400920c */ /* 0x080fe20003f86270 */
[----:B------:R-:W-:Y:S01]  /*39d0*/  FFMA.FTZ R13, R68, R12, R13 ;  /* 0x0000000c440d7223 */ /* 0x000fe2000001000d */
[-C--:B------:R-:W-:Y:S01]  /*39e0*/  @!P1 ISETP.GE.AND P0, PT, R100, R115.reuse, PT ;  /* 0x000000736400920c */ /* 0x080fe20003f06270 */
[----:B------:R-:W-:Y:S01]  /*39f0*/  FFMA.FTZ R17, R68, R16, R17 ;  /* 0x0000001044117223 */ /* 0x000fe20000010011 */
        /* <DEDUP_REMOVED lines=68> */
[----:B------:R-:W-:Y:S01]  /*3e40*/  IADD3.X R97, PT, PT, RZ, R97, RZ, P0, !PT ;  /* 0x00000061ff617210 */ /* 0x000fe200007fe4ff */
[----:B------:R-:W-:Y:S06]  /*3e50*/  @!P3 BRA `(.L_x_24740) ;  /* 0xfffffff0000cb947 */ /* 0x000fec000383ffff */
.L_x_24739:
[----:B------:R-:W-:Y:S05]  /*3e60*/  BSYNC.RECONVERGENT B0 ;  /* 0x0000000000007941 */ /* 0x000fea0003800200 */
.L_x_24738:
[----:B------:R-:W0:Y:S01]  /*3e70*/  SHFL.BFLY PT, R5, R80, 0x4, 0x1f ;  /* 0x0c801f0050057f89 */ /* 0x000e2200000e0000 */
[C---:B------:R-:W-:Y:S01]  /*3e80*/  LOP3.LUT P0, RZ, R74.reuse, 0x7, RZ, 0xc0, !PT ;  /* 0x000000074aff7812 */ /* 0x040fe2000780c0ff */
[----:B------:R-:W-:Y:S01]  /*3e90*/  BSSY.RECONVERGENT B0, `(.L_x_24741) ;  /* 0x000007b000007945 */ /* 0x000fe20003800200 */
[----:B------:R-:W-:Y:S01]  /*3ea0*/  LOP3.LUT R36, R74, 0x3c0, RZ, 0xc0, !PT ;  /* 0x000003c04a247812 */ /* 0x000fe200078ec0ff */
[----:B------:R-:W4:Y:S01]  /*3eb0*/  SHFL.BFLY PT, R4, R77, 0x4, 0x1f ;  /* 0x0c801f004d047f89 */ /* 0x000f2200000e0000 */
[----:B------:R-:W-:Y:S02]  /*3ec0*/  SHF.R.U32.HI R76, RZ, 0x3, R76 ;  /* 0x00000003ff4c7819 */ /* 0x000fe4000001164c */
[----:B------:R-:W-:Y:S01]  /*3ed0*/  ISETP.NE.OR P1, PT, R36, 0x40, P0 ;  /* 0x000000402400780c */ /* 0x000fe20000725670 */
[----:B------:R-:W1:Y:S01]  /*3ee0*/  SHFL.BFLY PT, R6, R79, 0x4, 0x1f ;  /* 0x0c801f004f067f89 */ /* 0x000e6200000e0000 */
[----:B------:R-:W-:-:S03]  /*3ef0*/  LEA R75, R75, R76, 0x6 ;  /* 0x0000004c4b4b7211 */ /* 0x000fc600078e30ff */
[----:B---3--:R-:W3:Y:S04]  /*3f00*/  SHFL.BFLY PT, R8, R93, 0x4, 0x1f ;  /* 0x0c801f005d087f89 */ /* 0x008ee800000e0000 */
[----:B------:R-:W2:Y:S04]  /*3f10*/  SHFL.BFLY PT, R10, R83, 0x4, 0x1f ;  /* 0x0c801f00530a7f89 */ /* 0x000ea800000e0000 */
[----:B------:R-:W2:Y:S04]  /*3f20*/  SHFL.BFLY PT, R12, R81, 0x4, 0x1f ;  /* 0x0c801f00510c7f89 */ /* 0x000ea800000e0000 */
[----:B------:R-:W2:Y:S01]  /*3f30*/  SHFL.BFLY PT, R7, R82, 0x4, 0x1f ;  /* 0x0c801f0052077f89 */ /* 0x000ea200000e0000 */
[----:B0-----:R-:W-:-:S03]  /*3f40*/  FADD.FTZ R5, R5, R80 ;  /* 0x0000005005057221 */ /* 0x001fc60000010000 */
[----:B------:R-:W0:Y:S01]  /*3f50*/  SHFL.BFLY PT, R9, R92, 0x4, 0x1f ;  /* 0x0c801f005c097f89 */ /* 0x000e2200000e0000 */
[----:B----4-:R-:W-:-:S03]  /*3f60*/  FADD.FTZ R77, R4, R77 ;  /* 0x0000004d044d7221 */ /* 0x010fc60000010000 */
[----:B------:R-:W4:Y:S01]  /*3f70*/  SHFL.BFLY PT, R11, R86, 0x4, 0x1f ;  /* 0x0c801f00560b7f89 */ /* 0x000f2200000e0000 */
[----:B-1----:R-:W-:-:S03]  /*3f80*/  FADD.FTZ R79, R6, R79 ;  /* 0x0000004f064f7221 */ /* 0x002fc60000010000 */
[----:B------:R-:W1:Y:S01]  /*3f90*/  SHFL.BFLY PT, R13, R84, 0x4, 0x1f ;  /* 0x0c801f00540d7f89 */ /* 0x000e6200000e0000 */
[----:B---3--:R-:W-:-:S03]  /*3fa0*/  FADD.FTZ R93, R8, R93 ;  /* 0x0000005d085d7221 */ /* 0x008fc60000010000 */
[----:B------:R-:W3:Y:S01]  /*3fb0*/  SHFL.BFLY PT, R14, R85, 0x4, 0x1f ;  /* 0x0c801f00550e7f89 */ /* 0x000ee200000e0000 */
        /* <DEDUP_REMOVED lines=8> */
[----:B----4-:R-:W-:-:S03]  /*4040*/  FADD.FTZ R11, R11, R86 ;  /* 0x000000560b0b7221 */ /* 0x010fc60000010000 */
[----:B------:R-:W4:Y:S01]  /*4050*/  SHFL.BFLY PT, R17, R94, 0x4, 0x1f ;  /* 0x0c801f005e117f89 */ /* 0x000f2200000e0000 */
[----:B-1----:R-:W-:Y:S01]  /*4060*/  FADD.FTZ R13, R13, R84 ;  /* 0x000000540d0d7221 */ /* 0x002fe20000010000 */
[----:B---3--:R-:W-:Y:S02]  /*4070*/  FADD.FTZ R85, R14, R85 ;  /* 0x000000550e557221 */ /* 0x008fe40000010000 */
[----:B------:R-:W1:Y:S01]  /*4080*/  SHFL.BFLY PT, R4, R5, 0x2, 0x1f ;  /* 0x0c401f0005047f89 */ /* 0x000e6200000e0000 */
[----:B--2---:R-:W-:-:S03]  /*4090*/  FADD.FTZ R91, R16, R91 ;  /* 0x0000005b105b7221 */ /* 0x004fc60000010000 */
[----:B------:R-:W2:Y:S01]  /*40a0*/  SHFL.BFLY PT, R6, R77, 0x2, 0x1f ;  /* 0x0c401f004d067f89 */ /* 0x000ea200000e0000 */
[----:B------:R-:W-:-:S03]  /*40b0*/  FADD.FTZ R15, R15, R90 ;  /* 0x0000005a0f0f7221 */ /* 0x000fc60000010000 */
[----:B------:R-:W3:Y:S01]  /*40c0*/  SHFL.BFLY PT, R8, R79, 0x2, 0x1f ;  /* 0x0c401f004f087f89 */ /* 0x000ee200000e0000 */
[----:B------:R-:W-:-:S03]  /*40d0*/  FADD.FTZ R89, R18, R89 ;  /* 0x0000005912597221 */ /* 0x000fc60000010000 */
[----:B------:R-:W3:Y:S01]  /*40e0*/  SHFL.BFLY PT, R10, R93, 0x2, 0x1f ;  /* 0x0c401f005d0a7f89 */ /* 0x000ee200000e0000 */
[----:B0-----:R-:W-:-:S03]  /*40f0*/  FADD.FTZ R87, R20, R87 ;  /* 0x0000005714577221 */ /* 0x001fc60000010000 */
[----:B------:R-:W0:Y:S01]  /*4100*/  SHFL.BFLY PT, R12, R83, 0x2, 0x1f ;  /* 0x0c401f00530c7f89 */ /* 0x000e2200000e0000 */
[----:B----4-:R-:W-:-:S03]  /*4110*/  FADD.FTZ R17, R17, R94 ;  /* 0x0000005e11117221 */ /* 0x010fc60000010000 */
        /* <DEDUP_REMOVED lines=21> */
[----:B------:R-:W-:Y:S02]  /*4270*/  FADD.FTZ R24, R85, R24 ;  /* 0x0000001855187221 */ /* 0x000fe40000010000 */
        /* <DEDUP_REMOVED lines=33> */
[----:B-1----:R-:W-:Y:S01]  /*4490*/  FADD.FTZ R27, R26, R27 ;  /* 0x0000001b1a1b7221 */ /* 0x002fe20000010000 */
[----:B--2---:R-:W-:Y:S01]  /*44a0*/  FADD.FTZ R29, R28, R29 ;  /* 0x0000001d1c1d7221 */ /* 0x004fe20000010000 */
[----:B------:R-:W-:Y:S01]  /*44b0*/  FADD.FTZ R31, R30, R31 ;  /* 0x0000001f1e1f7221 */ /* 0x000fe20000010000 */
[----:B---3--:R-:W-:Y:S01]  /*44c0*/  FADD.FTZ R33, R32, R33 ;  /* 0x0000002120217221 */ /* 0x008fe20000010000 */
        /* <DEDUP_REMOVED lines=23> */
.L_x_24742:
[----:B------:R-:W-:Y:S05]  /*4640*/  BSYNC.RECONVERGENT B0 ;  /* 0x0000000000007941 */ /* 0x000fea0003800200 */
.L_x_24741:
        /* <DEDUP_REMOVED lines=45> */
.L_x_24744:
[----:B------:R-:W-:Y:S05]  /*4920*/  BSYNC.RECONVERGENT B0 ;  /* 0x0000000000007941 */ /* 0x000fea0003800200 */
.L_x_24743:
        /* <DEDUP_REMOVED lines=20> */
.L_x_24746:
[----:B------:R-:W-:Y:S05]  /*4a70*/  BSYNC.RECONVERGENT B0 ;  /* 0x0000000000007941 */ /* 0x000fea0003800200 */
.L_x_24745:
        /* <DEDUP_REMOVED lines=35> */
.L_x_24748:
[----:B------:R-:W-:Y:S05]  /*4cb0*/  BSYNC.RECONVERGENT B0 ;  /* 0x0000000000007941 */ /* 0x000fea0003800200 */
.L_x_24747:
        /* <DEDUP_REMOVED lines=30> */
.L_x_24749:
        /* <DEDUP_REMOVED lines=14> */
.L_x_27614:


//--------------------- .text._ZN4vllm25paged_attention_v2_kernelIffLi32ELi32ELi128ELNS_18Fp8KVCacheDataTypeE0ELb0ELi512EEEvPfS2_PT_PKS3_PKT0_S9_ifPKiSB_iPKfiiiSD_SD_iiiii --------------------------
	.section	.text._ZN4vllm25paged_attention_v2_kernelIffLi32ELi32ELi128ELNS_18Fp8KVCacheDataTypeE0ELb0ELi512EEEvPfS2_PT_PKS3_PKT0_S9_ifPKiSB_iPKfiiiSD_SD_iiiii,"ax",@progbits
	.align	128
        .global         _ZN4vllm25paged_attention_v2_kernelIffLi32ELi32ELi128ELNS_18Fp8KVCacheDataTypeE0ELb0ELi512EEEvPfS2_PT_PKS3_PKT0_S9_ifPKiSB_iPKfiiiSD_SD_iiiii
        .type           _ZN4vllm25paged_attention_v2_kernelIffLi32ELi32ELi128ELNS_18Fp8KVCacheDataTypeE0ELb0ELi512EEEvPfS2_PT_PKS3_PKT0_S9_ifPKiSB_iPKfiiiSD_SD_iiiii,@function
        .size           _ZN4vllm25paged_attention_v2_kernelIffLi32ELi32ELi128ELNS_18Fp8KVCacheDataTypeE0ELb0ELi512EEEvPfS2_PT_PKS3_PKT0_S9_ifPKiSB_iPKfiiiSD_SD_iiiii,(.L_x_27615 - _ZN4vllm25paged_attention_v2_kernelIffLi32ELi32ELi128ELNS_18Fp8KVCacheDataTypeE0ELb0ELi512EEEvPfS2_PT_PKS3_PKT0_S9_ifPKiSB_iPKfiiiSD_SD_iiiii)
        .other          _ZN4vllm25paged_attention_v2_kernelIffLi32ELi32ELi128ELNS_18Fp8KVCacheDataTypeE0ELb0ELi512EEEvPfS2_PT_PKS3_PKT0_S9_ifPKiSB_iPKfiiiSD_SD_iiiii,@"STO_CUDA_ENTRY STV_DEFAULT"
_ZN4vllm25paged_attention_v2_kernelIffLi32ELi32ELi128ELNS_18Fp8KVCacheDataTypeE0ELb0ELi512EEEvPfS2_PT_PKS3_PKT0_S9_ifPKiSB_iPKfiiiSD_SD_iiiii:
.text._ZN4vllm25paged_attention_v2_kernelIffLi32ELi32ELi128ELNS_18Fp8KVCacheDataTypeE0ELb0ELi512EEEvPfS2_PT_PKS3_PKT0_S9_ifPKiSB_iPKfiiiSD_SD_iiiii:
        /* <DEDUP_REMOVED lines=18> */
[----:B------:R-:W-:Y:S01]  /*0120*/  UIADD3 UR6, UPT, UPT, UR18, 0x1f, URZ ;  /* 0x0000001f12067890 */ /* 0x000fe2000fffe0ff */
[----:B------:R-:W-:Y:S01]  /*0130*/  IMAD.MOV.U32 R57, RZ, RZ, RZ ;  /* 0x000000ffff397224 */ /* 0x000fe200078e00ff */
[----:B------:R-:W4:Y:S01]  /*0140*/  LDCU UR9, c[0x0][0x3c8] ;  /* 0x00007900ff0977ac */ /* 0x000f220008000800 */
[----:B------:R-:W-:Y:S01]  /*0150*/  IMAD.U32 R56, RZ, RZ, UR16 ;  /* 0x00000010ff387e24 */ /* 0x000fe2000f8e00ff */
[----:B------:R-:W0:Y:S01]  /*0160*/  LDCU UR12, c[0x0][0x3dc] ;  /* 0x00007b80ff0c77ac */ /* 0x000e220008000800 */
[----:B--2---:R-:W-:Y:S01]  /*0170*/  UIMAD UR4, UR13, UR4, URZ ;  /* 0x000000040d0472a4 */ /* 0x004fe2000f8e02ff */
[----:B------:R-:W2:Y:S01]  /*0180*/  LDCU UR19, c[0x0][0x3b4] ;  /* 0x00007680ff1377ac */ /* 0x000ea20008000800 */
[----:B-1----:R-:W-:-:S02]  /*0190*/  IMAD.U32 R3, RZ, RZ, UR17 ;  /* 0x00000011ff037e24 */ /* 0x002fc4000f8e00ff */
[----:B------:R-:W-:Y:S01]  /*01a0*/  USHF.R.S32.HI UR5, URZ, 0x1f, UR4 ;  /* 0x0000001fff057899 */ /* 0x000fe20008011404 */
[----:B------:R-:W1:Y:S01]  /*01b0*/  LDCU.64 UR20, c[0x0][0x3a0] ;  /* 0x00007400ff1477ac */ /* 0x000e620008000a00 */
[----:B0-----:R-:W-:-:S13]  /*01c0*/  ISETP.GT.U32.AND P0, PT, R2, 0x7, PT ;  /* 0x000000070200780c */ /* 0x001fda0003f04070 */
[----:B------:R-:W0:Y:S01]  /*01d0*/  @!P0 LDC.64 R4, c[0x0][0x398] ;  /* 0x0000e600ff048b82 */ /* 0x000e220000000a00 */
[----:B------:R-:W-:Y:S02]  /*01e0*/  @!P0 SHF.L.U32 R3, R3, 0x5, RZ ;  /* 0x0000000503038819 */ /* 0x000fe400000006ff */
        /* <DEDUP_REMOVED lines=8> */
[----:B------:R-:W0:Y:S01]  /*0270*/  LDC R3, c[0x0][0x370] ;  /* 0x0000dc00ff037b82 */ /* 0x000e220000000800 */
[----:B----4-:R-:W-:Y:S02]  /*0280*/  UISETP.NE.U32.AND UP0, UPT, UR4, URZ, UPT ;  /* 0x000000ff0400728c */ /* 0x010fe4000bf05070 */
[----:B------:R-:W3:Y:S01]  /*0290*/  I2F.RP R0, R11 ;  /* 0x0000000b00007306 */ /* 0x000ee20000209400 */
[----:B------:R-:W-:Y:S02]  /*02a0*/  USHF.R.U32.HI UR6, URZ, 0x5, UR6 ;  /* 0x00000005ff067899 */ /* 0x000fe40008011606 */
[----:B------:R-:W-:-:S11]  /*02b0*/  UISETP.NE.AND.EX UP0, UPT, UR5, URZ, UPT, UP0 ;  /* 0x000000ff0500728c */ /* 0x000fd6000bf05300 */
[----:B------:R-:W4:Y:S01]  /*02c0*/  @UP0 LDCU.64 UR4, c[0x0][0x3d0] ;  /* 0x00007a00ff0407ac */ /* 0x000f220008000a00 */
[----:B---3--:R-:W3:Y:S01]  /*02d0*/  MUFU.RCP R0, R0 ;  /* 0x0000000000007308 */ /* 0x008ee20000001000 */
[----:B----4-:R-:W-:Y:S01]  /*02e0*/  @UP0 UIMAD.WIDE.U32 UR4, UR17, 0x4, UR4 ;  /* 0x00000004110408a5 */ /* 0x010fe2000f8e0004 */
[----:B---3--:R-:W-:-:S06]  /*02f0*/  VIADD R8, R0, 0xffffffe ;  /* 0x0ffffffe00087836 */ /* 0x008fcc0000000000 */
[----:B------:R3:W4:Y:S02]  /*0300*/  F2I.FTZ.U32.TRUNC.NTZ R9, R8 ;  /* 0x0000000800097305 */ /* 0x000724000021f000 */
[----:B---3--:R-:W-:Y:S01]  /*0310*/  HFMA2 R8, -RZ, RZ, 0, 0 ;  /* 0x00000000ff087431 */ /* 0x008fe200000001ff */
[----:B----4-:R-:W-:-:S05]  /*0320*/  IADD3 R12, PT, PT, RZ, -R9, RZ ;  /* 0x80000009ff0c7210 */ /* 0x010fca0007ffe0ff */
[----:B------:R-:W-:Y:S01]  /*0330*/  IMAD R13, R12, R11, RZ ;  /* 0x0000000b0c0d7224 */ /* 0x000fe200078e02ff */
[----:B0-----:R-:W-:-:S03]  /*0340*/  IABS R12, R3 ;  /* 0x00000003000c7213 */ /* 0x001fc60000000000 */
        /* <DEDUP_REMOVED lines=11> */
[----:B------:R-:W-:-:S05]  /*0400*/  IABS R11, UR17 ;  /* 0x00000011000b7c13 */ /* 0x000fca0008000000 */
[----:B------:R-:W-:-:S05]  /*0410*/  @P1 VIADD R9, R9, 0x1 ;  /* 0x0000000109091836 */ /* 0x000fca0000000000 */
[----:B------:R-:W-:-:S04]  /*0420*/  MOV R12, R9 ;  /* 0x00000009000c7202 */ /* 0x000fc80000000f00 */
[----:B------:R-:W-:Y:S02]  /*0430*/  @!P3 IADD3 R12, PT, PT, -R12, RZ, RZ ;  /* 0x000000ff0c0cb210 */ /* 0x000fe40007ffe1ff */
[----:B------:R-:W-:Y:S02]  /*0440*/  @!P2 LOP3.LUT R12, RZ, R10, RZ, 0x33, !PT ;  /* 0x0000000aff0ca212 */ /* 0x000fe400078e33ff */
[----:B------:R-:W-:Y:S02]  /*0450*/  PLOP3.LUT P3, PT, PT, PT, UP0, 0x80, 0x8 ;  /* 0x000000000008781c */ /* 0x000fe40003f6f008 */
[-C--:B------:R-:W-:Y:S02]  /*0460*/  IABS R10, R12.reuse ;  /* 0x0000000c000a7213 */ /* 0x080fe40000000000 */
[----:B------:R-:W-:Y:S02]  /*0470*/  IABS R13, R12 ;  /* 0x0000000c000d7213 */ /* 0x000fe40000000000 */
[----:B------:R-:W0:Y:S08]  /*0480*/  I2F.RP R0, R10 ;  /* 0x0000000a00007306 */ /* 0x000e300000209400 */
[----:B0-----:R-:W0:Y:S02]  /*0490*/  MUFU.RCP R0, R0 ;  /* 0x0000000000007308 */ /* 0x001e240000001000 */
[----:B0-----:R-:W-:-:S06]  /*04a0*/  VIADD R8, R0, 0xffffffe ;  /* 0x0ffffffe00087836 */ /* 0x001fcc0000000000 */
[----:B------:R0:W3:Y:S02]  /*04b0*/  F2I.FTZ.U32.TRUNC.NTZ R9, R8 ;  /* 0x0000000800097305 */ /* 0x0000e4000021f000 */
[----:B0-----:R-:W-:Y:S01]  /*04c0*/  HFMA2 R8, -RZ, RZ, 0, 0 ;  /* 0x00000000ff087431 */ /* 0x001fe200000001ff */
[----:B---3--:R-:W-:-:S05]  /*04d0*/  IADD3 R3, PT, PT, RZ, -R9, RZ ;  /* 0x80000009ff037210 */ /* 0x008fca0007ffe0ff */
[----:B------:R-:W-:-:S04]  /*04e0*/  IMAD R3, R3, R10, RZ ;  /* 0x0000000a03037224 */ /* 0x000fc800078e02ff */
[----:B------:R-:W-:Y:S01]  /*04f0*/  IMAD.HI.U32 R9, R9, R3, R8 ;  /* 0x0000000309097227 */ /* 0x000fe200078e0008 */
[----:B------:R-:W-:-:S03]  /*0500*/  IADD3 R8, PT, PT, RZ, -R13, RZ ;  /* 0x8000000dff087210 */ /* 0x000fc60007ffe0ff */
[----:B------:R-:W-:Y:S02]  /*0510*/  IMAD.MOV.U32 R3, RZ, RZ, R11 ;  /* 0x000000ffff037224 */ /* 0x000fe400078e000b */
[----:B------:R-:W0:Y:S02]  /*0520*/  @!P0 S2R R11, SR_CgaCtaId ;  /* 0x00000000000b8919 */ /* 0x000e240000008800 */
[----:B------:R-:W-:Y:S01]  /*0530*/  IMAD.HI.U32 R0, R9, R3, RZ ;  /* 0x0000000309007227 */ /* 0x000fe200078e00ff */
[----:B------:R-:W-:-:S03]  /*0540*/  MOV R9, UR5 ;  /* 0x0000000500097c02 */ /* 0x000fc60008000f00 */
[----:B------:R-:W-:Y:S01]  /*0550*/  IMAD R3, R0, R8, R3 ;  /* 0x0000000800037224 */ /* 0x000fe200078e0203 */
[----:B------:R-:W-:Y:S01]  /*0560*/  MOV R8, UR4 ;  /* 0x0000000400087c02 */ /* 0x000fe20008000f00 */
[----:B------:R-:W-:-:S03]  /*0570*/  ULEA UR4, UR16, 0x10, 0x4 ;  /* 0x0000001010047891 */ /* 0x000fc6000f8e20ff */
[----:B------:R-:W-:Y:S01]  /*0580*/  ISETP.GT.U32.AND P2, PT, R10, R3, PT ;  /* 0x000000030a00720c */ /* 0x000fe20003f44070 */
[----:B------:R0:W5:Y:S01]  /*0590*/  @P3 LDG.E.CONSTANT R57, desc[UR14][R8.64] ;  /* 0x0000000e08393981 */ /* 0x000162000c1e9900 */
[----:B------:R-:W-:-:S11]  /*05a0*/  UISETP.LT.U32.AND UP0, UPT, UR6, UR4, UPT ;  /* 0x000000040600728c */ /* 0x000fd6000bf01070 */
[----:B------:R-:W-:-:S04]  /*05b0*/  @!P2 IADD3 R3, PT, PT, R3, -R10, RZ ;  /* 0x8000000a0303a210 */ /* 0x000fc80007ffe0ff */
[----:B------:R-:W-:Y:S02]  /*05c0*/  ISETP.GE.U32.AND P1, PT, R3, R10, PT ;  /* 0x0000000a0300720c */ /* 0x000fe40003f26070 */
[----:B------:R-:W-:-:S04]  /*05d0*/  LOP3.LUT R3, R12, UR17, RZ, 0x3c, !PT ;  /* 0x000000110c037c12 */ /* 0x000fc8000f8e3cff */
[----:B------:R-:W-:Y:S02]  /*05e0*/  ISETP.GE.AND P3, PT, R3, RZ, PT ;  /* 0x000000ff0300720c */ /* 0x000fe40003f66270 */
[----:B------:R-:W-:Y:S01]  /*05f0*/  SHF.R.U32.HI R3, RZ, 0x5, R2 ;  /* 0x00000005ff037819 */ /* 0x000fe20000011602 */
[----:B------:R-:W-:Y:S01]  /*0600*/  USEL UR8, UR6, UR4, UP0 ;  /* 0x0000000406087287 */ /* 0x000fe20008000000 */
[----:B------:R-:W-:-:S03]  /*0610*/  @!P2 IADD3 R0, PT, PT, R0, 0x1, RZ ;  /* 0x000000010000a810 */ /* 0x000fc60007ffe0ff */
[----:B------:R-:W-:Y:S01]  /*0620*/  IMAD R56, R56, 0x10, R3 ;  /* 0x0000001038387824 */ /* 0x000fe200078e0203 */
[----:B------:R-:W-:Y:S02]  /*0630*/  @!P0 MOV R10, 0x400 ;  /* 0x00000400000a8802 */ /* 0x000fe40000000f00 */
[----:B------:R-:W-:Y:S02]  /*0640*/  @P1 IADD3 R0, PT, PT, R0, 0x1, RZ ;  /* 0x0000000100001810 */ /* 0x000fe40007ffe0ff */
[----:B------:R-:W-:Y:S02]  /*0650*/  ISETP.GE.U32.AND P1, PT, R56, UR8, PT ;  /* 0x0000000838007c0c */ /* 0x000fe4000bf26070 */
[----:B------:R-:W-:Y:S02]  /*0660*/  ISETP.NE.AND P2, PT, R12, RZ, PT ;  /* 0x000000ff0c00720c */ /* 0x000fe40003f45270 */
[----:B0-----:R-:W-:-:S04]  /*0670*/  @!P0 LEA R9, R11, R10, 0x18 ;  /* 0x0000000a0b098211 */ /* 0x001fc800078ec0ff */
[----:B------:R-:W-:Y:S01]  /*0680*/  @!P0 LEA R9, R2, R9, 0x4 ;  /* 0x0000000902098211 */ /* 0x000fe200078e20ff */
[----:B------:R-:W-:Y:S01]  /*0690*/  UIMAD UR9, UR13, UR9, URZ ;  /* 0x000000090d0972a4 */ /* 0x000fe2000f8e02ff */
[----:B------:R-:W-:Y:S01]  /*06a0*/  BSSY.RECONVERGENT B0, `(.L_x_24750) ;  /* 0x000006c000007945 */ /* 0x000fe20003800200 */
[----:B------:R-:W-:Y:S01]  /*06b0*/  @!P3 IADD3 R0, PT, PT, -R0, RZ, RZ ;  /* 0x000000ff0000b210 */ /* 0x000fe20007ffe1ff */
[----:B------:R-:W-:-:S03]  /*06c0*/  IMAD.MOV.U32 R55, RZ, RZ, -0x800001 ;  /* 0xff7fffffff377424 */ /* 0x000fc600078e00ff */
[----:B------:R-:W-:Y:S01]  /*06d0*/  @!P2 LOP3.LUT R0, RZ, R12, RZ, 0x33, !PT ;  /* 0x0000000cff00a212 */ /* 0x000fe200078e33ff */
[----:B--2---:R0:W-:Y:S01]  /*06e0*/  @!P0 STS.128 [R9], R4 ;  /* 0x0000000409008388 */ /* 0x0041e20000000c00 */
[----:B------:R-:W-:Y:S06]  /*06f0*/  BAR.SYNC.DEFER_BLOCKING 0x0 ;  /* 0x0000000000007b1d */ /* 0x000fec0000010000 */
[----:B-1----:R-:W-:Y:S05]  /*0700*/  @P1 BRA `(.L_x_24751) ;  /* 0x0000000400941947 */ /* 0x002fea0003800000 */
[----:B------:R-:W1:Y:S01]  /*0710*/  S2UR UR5, SR_CgaCtaId ;  /* 0x00000000000579c3 */ /* 0x000e620000008800 */
[----:B------:R-:W-:Y:S01]  /*0720*/  UMOV UR4, 0x400 ;  /* 0x0000040000047882 */ /* 0x000fe20000000000 */
[----:B------:R-:W2:Y:S01]  /*0730*/  LDCU.64 UR10, c[0x0][0x3b8] ;  /* 0x00007700ff0a77ac */ /* 0x000ea20008000a00 */
[----:B------:R-:W-:Y:S01]  /*0740*/  IMAD.WIDE.U32 R36, R56, 0x4, RZ ;  /* 0x0000000438247825 */ /* 0x000fe200078e00ff */
[C---:B------:R-:W-:Y:S02]  /*0750*/  LOP3.LUT R38, R2.reuse, 0x1f, RZ, 0xc0, !PT ;  /* 0x0000001f02267812 */ /* 0x040fe400078ec0ff */
[C---:B------:R-:W-:Y:S02]  /*0760*/  LEA R39, R3.reuse, UR7, 0x5 ;  /* 0x0000000703277c11 */ /* 0x040fe4000f8e28ff */
[----:B------:R-:W-:Y:S02]  /*0770*/  MOV R41, UR9 ;  /* 0x0000000900297c02 */ /* 0x000fe40008000f00 */
[----:B------:R-:W-:Y:S01]  /*0780*/  SHF.L.U32 R59, R2, 0x2, RZ ;  /* 0x00000002023b7819 */ /* 0x000fe200000006ff */
[----:B------:R-:W-:Y:S01]  /*0790*/  IMAD.IADD R39, R38, 0x1, R39 ;  /* 0x0000000126277824 */ /* 0x000fe200078e0227 */
[----:B------:R-:W-:Y:S01]  /*07a0*/  LEA R53, R3, R38, 0x5 ;  /* 0x0000002603357211 */ /* 0x000fe200078e28ff */
[----:B------:R-:W-:Y:S01]  /*07b0*/  IMAD.WIDE R36, R41, 0x4, R36 ;  /* 0x0000000429247825 */ /* 0x000fe200078e0224 */
[----:B------:R-:W-:-:S02]  /*07c0*/  LOP3.LUT R59, R59, 0x7c, RZ, 0xc0, !PT ;  /* 0x0000007c3b3b7812 */ /* 0x000fc400078ec0ff */
[----:B-----5:R-:W-:Y:S01]  /*07d0*/  FSETP.NEU.FTZ.AND P2, PT, R57, RZ, PT ;  /* 0x000000ff3900720b */ /* 0x020fe20003f5d000 */
[C---:B------:R-:W-:Y:S01]  /*07e0*/  VIADD R54, R39.reuse, -UR18 ;  /* 0x8000001227367c36 */ /* 0x040fe20008000000 */
[----:B------:R-:W-:Y:S02]  /*07f0*/  MOV R55, 0xff7fffff ;  /* 0xff7fffff00377802 */ /* 0x000fe40000000f00 */
[----:B--2---:R-:W-:Y:S02]  /*0800*/  IADD3 R52, P0, PT, R36, UR10, RZ ;  /* 0x0000000a24347c10 */ /* 0x004fe4000ff1e0ff */
[----:B------:R-:W-:Y:S01]  /*0810*/  IADD3 R2, PT, PT, R39, 0x1, RZ ;  /* 0x0000000127027810 */ /* 0x000fe20007ffe0ff */
[----:B-1----:R-:W-:Y:S01]  /*0820*/  ULEA UR6, UR5, UR4, 0x18 ;  /* 0x0000000405067291 */ /* 0x002fe2000f8ec0ff */
[----:B------:R-:W-:Y:S01]  /*0830*/  IADD3.X R3, PT, PT, R37, UR11, RZ, P0, !PT ;  /* 0x0000000b25037c10 */ /* 0x000fe200087fe4ff */
[----:B------:R-:W-:-:S04]  /*0840*/  UIADD3 UR4, UPT, UPT, UR4, 0xa0, URZ ;  /* 0x000000a004047890 */ /* 0x000fc8000fffe0ff */
[----:B------:R-:W-:-:S03]  /*0850*/  ULEA UR4, UR5, UR4, 0x18 ;  /* 0x0000000405047291 */ /* 0x000fc6000f8ec0ff */
[----:B------:R-:W1:Y:S03]  /*0860*/  LDS.128 R32, [UR6] ;  /* 0x00000006ff207984 */ /* 0x000e660008000c00 */
[----:B------:R-:W-:Y:S01]  /*0870*/  LEA R53, R53, UR4, 0x2 ;  /* 0x0000000435357c11 */ /* 0x000fe2000f8e10ff */
[----:B------:R-:W2:Y:S04]  /*0880*/  LDS.128 R28, [UR6+0x10] ;  /* 0x00001006ff1c7984 */ /* 0x000ea80008000c00 */
[----:B------:R-:W3:Y:S04]  /*0890*/  LDS.128 R24, [UR6+0x20] ;  /* 0x00002006ff187984 */ /* 0x000ee80008000c00 */
[----:B------:R-:W4:Y:S04]  /*08a0*/  LDS.128 R20, [UR6+0x30] ;  /* 0x00003006ff147984 */ /* 0x000f280008000c00 */
[----:B------:R-:W1:Y:S04]  /*08b0*/  LDS.128 R16, [UR6+0x40] ;  /* 0x00004006ff107984 */ /* 0x000e680008000c00 */
[----:B------:R-:W1:Y:S04]  /*08c0*/  LDS.128 R12, [UR6+0x50] ;  /* 0x00005006ff0c7984 */ /* 0x000e680008000c00 */
[----:B0-----:R-:W0:Y:S04]  /*08d0*/  LDS.128 R8, [UR6+0x60] ;  /* 0x00006006ff087984 */ /* 0x001e280008000c00 */
[----:B------:R-:W0:Y:S01]  /*08e0*/  LDS.128 R4, [UR6+0x70] ;  /* 0x00007006ff047984 */ /* 0x000e220008000c00 */
[----:B------:R-:W2:Y:S02]  /*08f0*/  LDCU UR6, c[0x0][0x3e0] ;  /* 0x00007c00ff0677ac */ /* 0x000ea40008000800 */
[----:B--2---:R-:W-:-:S05]  /*0900*/  IMAD R38, R0, UR6, RZ ;  /* 0x0000000600267c24 */ /* 0x004fca000f8e02ff */
[----:B------:R-:W-:-:S04]  /*0910*/  IADD3 R58, P1, PT, R38, R59, RZ ;  /* 0x0000003b263a7210 */ /* 0x000fc80007f3e0ff */
[----:B---34-:R-:W-:-:S09]  /*0920*/  LEA.HI.X.SX32 R59, R38, RZ, 0x1, P1 ;  /* 0x000000ff263b7211 */ /* 0x018fd200008f0eff */
.L_x_24752:
[----:B------:R-:W-:Y:S01]  /*0930*/  MOV R44, R52 ;  /* 0x00000034002c7202 */ /* 0x000fe20000000f00 */
[----:B------:R-:W-:-:S05]  /*0940*/  IMAD.MOV.U32 R45, RZ, RZ, R3 ;  /* 0x000000ffff2d7224 */ /* 0x000fca00078e0003 */
[----:B------:R-:W2:Y:S02]  /*0950*/  LDG.E.CONSTANT R37, desc[UR14][R44.64] ;  /* 0x0000000e2c257981 */ /* 0x000ea4000c1e9900 */
[----:B--2---:R-:W-:-:S03]  /*0960*/  IMAD.WIDE R36, R37, UR12, R58 ;  /* 0x0000000c25247c25 */ /* 0x004fc6000f8e023a */
[----:B------:R-:W-:-:S04]  /*0970*/  LEA R48, P0, R36, UR20, 0x2 ;  /* 0x0000001424307c11 */ /* 0x000fc8000f8010ff */
[----:B------:R-:W-:-:S05]  /*0980*/  LEA.HI.X R49, R36, UR21, R37, 0x2, P0 ;  /* 0x0000001524317c11 */ /* 0x000fca00080f1425 */
[----:B------:R-:W2:Y:S04]  /*0990*/  LDG.E.128.CONSTANT R40, desc[UR14][R48.64+0x200] ;  /* 0x0002000e30287981 */ /* 0x000ea8000c1e9d00 */
[----:B------:R-:W1:Y:S04]  /*09a0*/  LDG.E.128.CONSTANT R36, desc[UR14][R48.64] ;  /* 0x0000000e30247981 */ /* 0x000e68000c1e9d00 */
[----:B------:R-:W3:Y:S01]  /*09b0*/  LDG.E.128.CONSTANT R44, desc[UR14][R48.64+0x600] ;  /* 0x0006000e302c7981 */ /* 0x000ee2000c1e9d00 */
[----:B--2---:R-:W-:Y:S01]  /*09c0*/  FMUL.FTZ R51, R28, R40 ;  /* 0x000000281c337220 */ /* 0x004fe20000410000 */
[----:B------:R-:W-:Y:S01]  /*09d0*/  FMUL.FTZ R50, R29, R41 ;  /* 0x000000291d327220 */ /* 0x000fe20000410000 */
[----:B------:R-:W-:Y:S01]  /*09e0*/  FMUL.FTZ R61, R30, R42 ;  /* 0x0000002a1e3d7220 */ /* 0x000fe20000410000 */
[----:B------:R-:W-:Y:S01]  /*09f0*/  FMUL.FTZ R60, R31, R43 ;  /* 0x0000002b1f3c7220 */ /* 0x000fe20000410000 */
[----:B-1----:R-:W-:Y:S01]  /*0a00*/  FFMA.FTZ R51, R32, R36, R51 ;  /* 0x0000002420337223 */ /* 0x002fe20000010033 */
[----:B------:R-:W2:Y:S01]  /*0a10*/  LDG.E.128.CONSTANT R40, desc[UR14][R48.64+0x400] ;  /* 0x0004000e30287981 */ /* 0x000ea2000c1e9d00 */
[----:B------:R-:W-:Y:S01]  /*0a20*/  FFMA.FTZ R50, R33, R37, R50 ;  /* 0x0000002521327223 */ /* 0x000fe20000010032 */
[----:B------:R-:W-:Y:S01]  /*0a30*/  FFMA.FTZ R61, R34, R38, R61 ;  /* 0x00000026223d7223 */ /* 0x000fe2000001003d */
[----:B------:R-:W-:-:S02]  /*0a40*/  FFMA.FTZ R60, R35, R39, R60 ;  /* 0x00000027233c7223 */ /* 0x000fc4000001003c */
        /* <DEDUP_REMOVED lines=10> */
[----:B------:R-:W0:Y:S01]  /*0af0*/  LDG.E.128.CONSTANT R44, desc[UR14][R48.64+0xc00] ;  /* 0x000c000e302c7981 */ /* 0x000e22000c1e9d00 */
[----:B----4-:R-:W-:Y:S01]  /*0b00*/  FFMA.FTZ R36, R16, R36, R51 ;  /* 0x0000002410247223 */ /* 0x010fe20000010033 */
[----:B------:R-:W-:Y:S02]  /*0b10*/  FFMA.FTZ R37, R17, R37, R50 ;  /* 0x0000002511257223 */ /* 0x000fe40000010032 */
[----:B------:R-:W3:Y:S01]  /*0b20*/  LDG.E.128.CONSTANT R48, desc[UR14][R48.64+0xe00] ;  /* 0x000e000e30307981 */ /* 0x000ee2000c1e9d00 */
[----:B------:R-:W-:Y:S01]  /*0b30*/  FFMA.FTZ R60, R19, R39, R60 ;  /* 0x00000027133c7223 */ /* 0x000fe2000001003c */
[----:B------:R-:W-:Y:S01]  /*0b40*/  FFMA.FTZ R61, R18, R38, R61 ;  /* 0x00000026123d7223 */ /* 0x000fe2000001003d */
[----:B------:R-:W-:Y:S02]  /*0b50*/  IADD3 R56, PT, PT, R56, 0x4, RZ ;  /* 0x0000000438387810 */ /* 0x000fe40007ffe0ff */
[----:B------:R-:W-:-:S04]  /*0b60*/  IADD3 R52, P1, PT, R52, 0x10, RZ ;  /* 0x0000001034347810 */ /* 0x000fc80007f3e0ff */
[----:B------:R-:W-:Y:S01]  /*0b70*/  IADD3.X R3, PT, PT, RZ, R3, RZ, P1, !PT ;  /* 0x00000003ff037210 */ /* 0x000fe20000ffe4ff */
[----:B--2---:R-:W-:Y:S01]  /*0b80*/  FFMA.FTZ R39, R12, R40, R36 ;  /* 0x000000280c277223 */ /* 0x004fe20000010024 */
[----:B------:R-:W-:Y:S01]  /*0b90*/  FFMA.FTZ R36, R13, R41, R37 ;  /* 0x000000290d247223 */ /* 0x000fe20000010025 */
[----:B------:R-:W-:Y:S01]  /*0ba0*/  FFMA.FTZ R61, R14, R42, R61 ;  /* 0x0000002a0e3d7223 */ /* 0x000fe2000001003d */
[----:B------:R-:W-:Y:S01]  /*0bb0*/  IADD3 R37, PT, PT, R54, 0x1, RZ ;  /* 0x0000000136257810 */ /* 0x000fe20007ffe0ff */
[----:B0-----:R-:W-:Y:S01]  /*0bc0*/  FFMA.FTZ R39, R8, R44, R39 ;  /* 0x0000002c08277223 */ /* 0x001fe20000010027 */
[----:B------:R-:W-:Y:S01]  /*0bd0*/  FFMA.FTZ R36, R9, R45, R36 ;  /* 0x0000002d09247223 */ /* 0x000fe20000010024 */
[----:B------:R-:W-:Y:S01]  /*0be0*/  FFMA.FTZ R60, R15, R43, R60 ;  /* 0x0000002b0f3c7223 */ /* 0x000fe2000001003c */
[----:B------:R-:W-:Y:S01]  /*0bf0*/  FFMA.FTZ R61, R10, R46, R61 ;  /* 0x0000002e0a3d7223 */ /* 0x000fe2000001003d */
[----:B------:R-:W-:Y:S01]  /*0c00*/  I2FP.F32.S32 R38, R37 ;  /* 0x0000002500267245 */ /* 0x000fe20000201400 */
[----:B---3--:R-:W-:Y:S01]  /*0c10*/  FFMA.FTZ R39, R4, R48, R39 ;  /* 0x0000003004277223 */ /* 0x008fe20000010027 */
[----:B------:R-:W-:Y:S01]  /*0c20*/  FFMA.FTZ R36, R5, R49, R36 ;  /* 0x0000003105247223 */ /* 0x000fe20000010024 */
[----:B------:R-:W-:Y:S01]  /*0c30*/  FFMA.FTZ R60, R11, R47, R60 ;  /* 0x0000002f0b3c7223 */ /* 0x000fe2000001003c */
[----:B------:R-:W-:-:S02]  /*0c40*/  FFMA.FTZ R50, R6, R50, R61 ;  /* 0x0000003206327223 */ /* 0x000fc4000001003d */
[----:B------:R-:W-:Y:S01]  /*0c50*/  FADD.FTZ R39, R39, R36 ;  /* 0x0000002427277221 */ /* 0x000fe20000010000 */
[----:B------:R-:W-:Y:S01]  /*0c60*/  IADD3 R36, PT, PT, R2, -0x1, RZ ;  /* 0xffffffff02247810 */ /* 0x000fe20007ffe0ff */
[----:B------:R-:W-:Y:S01]  /*0c70*/  FMUL.FTZ R38, R38, R57 ;  /* 0x0000003926267220 */ /* 0x000fe20000410000 */
[----:B------:R-:W-:Y:S01]  /*0c80*/  FFMA.FTZ R51, R7, R51, R60 ;  /* 0x0000003307337223 */ /* 0x000fe2000001003c */
[----:B------:R-:W-:Y:S01]  /*0c90*/  FADD.FTZ R50, R50, R39 ;  /* 0x0000002732327221 */ /* 0x000fe20000010000 */
[----:B------:R-:W-:Y:S02]  /*0ca0*/  ISETP.GE.U32.AND P0, PT, R36, UR18, PT ;  /* 0x0000001224007c0c */ /* 0x000fe4000bf06070 */
[----:B------:R-:W-:Y:S01]  /*0cb0*/  FSEL R37, R38, RZ, P2 ;  /* 0x000000ff26257208 */ /* 0x000fe20001000000 */
[----:B------:R-:W-:-:S04]  /*0cc0*/  FADD.FTZ R50, R51, R50 ;  /* 0x0000003233327221 */ /* 0x000fc80000010000 */
[----:B------:R-:W-:-:S05]  /*0cd0*/  FFMA.FTZ R50, R50, UR19, R37 ;  /* 0x0000001332327c23 */ /* 0x000fca0008010025 */
[C---:B------:R-:W-:Y:S02]  /*0ce0*/  FSEL R36, R50.reuse, RZ, !P0 ;  /* 0x000000ff32247208 */ /* 0x040fe40004000000 */
[----:B------:R-:W-:Y:S02]  /*0cf0*/  @!P0 FMNMX.FTZ R55, R50, R55, !PT ;  /* 0x0000003732378209 */ /* 0x000fe40007810000 */
[----:B------:R-:W-:Y:S01]  /*0d00*/  ISETP.GE.U32.AND P0, PT, R56, UR8, PT ;  /* 0x0000000838007c0c */ /* 0x000fe2000bf06070 */
[----:B------:R0:W-:Y:S01]  /*0d10*/  STS [R53], R36 ;  /* 0x0000002435007388 */ /* 0x0001e20000000800 */
[----:B------:R-:W-:Y:S01]  /*0d20*/  VIADD R54, R54, 0x80 ;  /* 0x0000008036367836 */ /* 0x000fe20000000000 */
[----:B------:R-:W-:Y:S02]  /*0d30*/  IADD3 R2, PT, PT, R2, 0x80, RZ ;  /* 0x0000008002027810 */ /* 0x000fe40007ffe0ff */
[----:B0-----:R-:W-:-:S08]  /*0d40*/  IADD3 R53, PT, PT, R53, 0x200, RZ ;  /* 0x0000020035357810 */ /* 0x001fd00007ffe0ff */
[----:B------:R-:W-:Y:S05]  /*0d50*/  @!P0 BRA `(.L_x_24752) ;  /* 0xfffffff800f48947 */ /* 0x000fea000383ffff */
.L_x_24751:
[----:B------:R-:W-:Y:S05]  /*0d60*/  BSYNC.RECONVERGENT B0 ;  /* 0x0000000000007941 */ /* 0x000fea0003800200 */
.L_x_24750:
[----:B------:R-:W1:Y:S01]  /*0d70*/  SHFL.BFLY PT, R2, R55, 0x10, 0x1f ;  /* 0x0e001f0037027f89 */ /* 0x000e6200000e0000 */
[----:B------:R-:W2:Y:S01]  /*0d80*/  S2UR UR22, SR_CgaCtaId ;  /* 0x00000000001679c3 */ /* 0x000ea20000008800 */
[----:B------:R-:W-:Y:S01]  /*0d90*/  UMOV UR21, 0x400 ;  /* 0x0000040000157882 */ /* 0x000fe20000000000 */
[----:B0-----:R-:W-:Y:S01]  /*0da0*/  IMAD.MOV.U32 R7, RZ, RZ, -0x800001 ;  /* 0xff7fffffff077424 */ /* 0x001fe200078e00ff */
[----:B------:R-:W0:Y:S01]  /*0db0*/  S2R R43, SR_TID.X ;  /* 0x00000000002b7919 */ /* 0x000e220000002100 */
[----:B------:R-:W-:Y:S01]  /*0dc0*/  UIADD3 UR4, UPT, UPT, UR21, 0x80, URZ ;  /* 0x0000008015047890 */ /* 0x000fe2000fffe0ff */
[----:B------:R-:W-:Y:S01]  /*0dd0*/  BSSY.RECONVERGENT B0, `(.L_x_24753) ;  /* 0x0000103000007945 */ /* 0x000fe20003800200 */
[----:B------:R-:W-:Y:S01]  /*0de0*/  USHF.L.U32 UR26, UR16, 0x9, URZ ;  /* 0x00000009101a7899 */ /* 0x000fe200080006ff */
[----:B-1----:R-:W-:Y:S01]  /*0df0*/  FMNMX.FTZ R2, R2, R55, !PT ;  /* 0x0000003702027209 */ /* 0x002fe20007810000 */
[----:B--2---:R-:W-:-:S04]  /*0e00*/  ULEA UR4, UR22, UR4, 0x18 ;  /* 0x0000000416047291 */ /* 0x004fc8000f8ec0ff */
[----:B------:R-:W1:Y:S01]  /*0e10*/  SHFL.BFLY PT, R3, R2, 0x8, 0x1f ;  /* 0x0d001f0002037f89 */ /* 0x000e6200000e0000 */
[----:B0-----:R-:W-:-:S04]  /*0e20*/  LOP3.LUT P0, R42, R43, 0x1f, RZ, 0xc0, !PT ;  /* 0x0000001f2b2a7812 */ /* 0x001fc8000780c0ff */
[----:B------:R-:W-:Y:S02]  /*0e30*/  ISETP.GT.U32.AND P1, PT, R42, 0x3, PT ;  /* 0x000000032a00780c */ /* 0x000fe40003f24070 */
[----:B-1----:R-:W-:Y:S02]  /*0e40*/  FMNMX.FTZ R3, R2, R3, !PT ;  /* 0x0000000302037209 */ /* 0x002fe40007810000 */
[----:B------:R-:W-:-:S03]  /*0e50*/  SHF.R.U32.HI R2, RZ, 0x5, R43 ;  /* 0x00000005ff027819 */ /* 0x000fc6000001162b */
[----:B------:R-:W0:Y:S02]  /*0e60*/  SHFL.BFLY PT, R4, R3, 0x4, 0x1f ;  /* 0x0c801f0003047f89 */ /* 0x000e2400000e0000 */
[----:B0-----:R-:W-:-:S05]  /*0e70*/  FMNMX.FTZ R4, R3, R4, !PT ;  /* 0x0000000403047209 */ /* 0x001fca0007810000 */
[----:B------:R-:W0:Y:S02]  /*0e80*/  SHFL.BFLY PT, R5, R4, 0x2, 0x1f ;  /* 0x0c401f0004057f89 */ /* 0x000e2400000e0000 */
[----:B0-----:R-:W-:Y:S02]  /*0e90*/  FMNMX.FTZ R6, R4, R5, !PT ;  /* 0x0000000504067209 */ /* 0x001fe40007810000 */
[----:B------:R-:W-:-:S03]  /*0ea0*/  LEA R4, R2, UR4, 0x2 ;  /* 0x0000000402047c11 */ /* 0x000fc6000f8e10ff */
[----:B------:R-:W0:Y:S02]  /*0eb0*/  SHFL.BFLY PT, R5, R6, 0x1, 0x1f ;  /* 0x0c201f0006057f89 */ /* 0x000e2400000e0000 */
[----:B0-----:R-:W-:Y:S02]  /*0ec0*/  FMNMX.FTZ R9, R6, R5, !PT ;  /* 0x0000000506097209 */ /* 0x001fe40007810000 */
[----:B------:R-:W-:Y:S01]  /*0ed0*/  LEA R5, R42, UR4, 0x2 ;  /* 0x000000042a057c11 */ /* 0x000fe2000f8e10ff */
[----:B------:R-:W-:Y:S02]  /*0ee0*/  UIMAD UR4, UR16, -0x10, UR8 ;  /* 0xfffffff0100478a4 */ /* 0x000fe4000f8e0208 */
[----:B------:R-:W-:Y:S02]  /*0ef0*/  @!P0 STS [R4], R9 ;  /* 0x0000000904008388 */ /* 0x000fe40000000800 */
[----:B------:R-:W-:Y:S01]  /*0f00*/  ULEA UR4, UR4, UR26, 0x5 ;  /* 0x0000001a04047291 */ /* 0x000fe2000f8e28ff */
[----:B------:R-:W-:Y:S03]  /*0f10*/  BAR.SYNC.DEFER_BLOCKING 0x0 ;  /* 0x0000000000007b1d */ /* 0x000fe60000010000 */
[----:B------:R-:W-:-:S04]  /*0f20*/  UISETP.LT.AND UP0, UPT, UR18, UR4, UPT ;  /* 0x000000041200728c */ /* 0x000fc8000bf01270 */
[----:B------:R-:W-:-:S04]  /*0f30*/  USEL UR5, UR18, UR4, UP0 ;  /* 0x0000000412057287 */ /* 0x000fc80008000000 */
[----:B------:R-:W-:-:S06]  /*0f40*/  UIADD3 UR6, UPT, UPT, -UR26, UR5, URZ ;  /* 0x000000051a067290 */ /* 0x000fcc000fffe1ff */
        /* <DEDUP_REMOVED lines=15> */
[----:B------:R-:W-:Y:S01]  /*1040*/  IMAD.MOV.U32 R6, RZ, RZ, RZ ;  /* 0x000000ffff067224 */ /* 0x000fe200078e00ff */
        /* <DEDUP_REMOVED lines=8> */
[----:B------:R-:W-:-:S03]  /*10d0*/  MOV R8, R43 ;  /* 0x0000002b00087202 */ /* 0x000fc60000000f00 */
[----:B------:R-:W-:Y:S01]  /*10e0*/  IMAD.MOV R9, RZ, RZ, -R7 ;  /* 0x000000ffff097224 */ /* 0x000fe200078e0a07 */
[----:B------:R-:W-:-:S07]  /*10f0*/  LEA R7, R43, UR4, 0x2 ;  /* 0x000000042b077c11 */ /* 0x000fce000f8e10ff */
.L_x_24757:
        /* <DEDUP_REMOVED lines=11> */
.L_x_24756:
[----:B------:R-:W-:Y:S05]  /*11b0*/  BSYNC.RECONVERGENT B1 ;  /* 0x0000000000017941 */ /* 0x000fea0003800200 */
.L_x_24755:
[----:B------:R-:W-:Y:S05]  /*11c0*/  @!P3 BRA `(.L_x_24754) ;  /* 0x0000000c000cb947 */ /* 0x000fea0003800000 */
[----:B------:R-:W-:Y:S01]  /*11d0*/  IADD3 R7, PT, PT, -R8, UR6, RZ ;  /* 0x0000000608077c10 */ /* 0x000fe2000fffe1ff */
        /* <DEDUP_REMOVED lines=8> */
[----:B------:R-:W-:Y:S02]  /*1260*/  MOV R9, UR6 ;  /* 0x0000000600097c02 */ /* 0x000fe40008000f00 */
[----:B------:R-:W-:Y:S02]  /*1270*/  PLOP3.LUT P0, PT, PT, PT, PT, 0x8, 0x80 ;  /* 0x000000000080781c */ /* 0x000fe40003f0e170 */
[----:B------:R-:W-:-:S11]  /*1280*/  IADD3 R9, PT, PT, R9, -0x600, RZ ;  /* 0xfffffa0009097810 */ /* 0x000fd60007ffe0ff */
.L_x_24760:
        /* <DEDUP_REMOVED lines=21> */
[C---:B---3--:R-:W-:Y:S01]  /*13e0*/  FADD.FTZ R15, -R3.reuse, R18 ;  /* 0x00000012030f7221 */ /* 0x048fe20000010100 */
[----:B------:R-:W3:Y:S01]  /*13f0*/  LDS R10, [R7+0x1600] ;  /* 0x00160000070a7984 */ /* 0x000ee20000000800 */
[----:B------:R-:W-:Y:S01]  /*1400*/  FMUL.FTZ R18, R16, 1.4426950216293334961 ;  /* 0x3fb8aa3b10127820 */ /* 0x000fe20000410000 */
[----:B------:R-:W2:Y:S01]  /*1410*/  MUFU.EX2 R13, R13 ;  /* 0x0000000d000d7308 */ /* 0x000ea20000000800 */
[----:B----4-:R-:W-:Y:S01]  /*1420*/  FADD.FTZ R20, -R3, R20 ;  /* 0x0000001403147221 */ /* 0x010fe20000010100 */
[----:B------:R-:W4:Y:S01]  /*1430*/  LDS R14, [R7+0x1800] ;  /* 0x00180000070e7984 */ /* 0x000f220000000800 */
[----:B------:R-:W-:Y:S01]  /*1440*/  FMUL.FTZ R15, R15, 1.4426950216293334961 ;  /* 0x3fb8aa3b0f0f7820 */ /* 0x000fe20000410000 */
[C---:B------:R-:W-:Y:S01]  /*1450*/  FADD.FTZ R17, -R3.reuse, R22 ;  /* 0x0000001603117221 */ /* 0x040fe20000010100 */
[----:B------:R-:W0:Y:S01]  /*1460*/  MUFU.EX2 R18, R18 ;  /* 0x0000001200127308 */ /* 0x000e220000000800 */
[----:B------:R-:W4:Y:S01]  /*1470*/  LDS R16, [R7+0x1a00] ;  /* 0x001a000007107984 */ /* 0x000f220000000800 */
[----:B------:R-:W-:Y:S01]  /*1480*/  FMUL.FTZ R22, R20, 1.4426950216293334961 ;  /* 0x3fb8aa3b14167820 */ /* 0x000fe20000410000 */
[----:B------:R-:W-:Y:S01]  /*1490*/  FADD.FTZ R24, -R3, R24 ;  /* 0x0000001803187221 */ /* 0x000fe20000010100 */
[----:B------:R0:W0:Y:S01]  /*14a0*/  MUFU.EX2 R20, R15 ;  /* 0x0000000f00147308 */ /* 0x0000220000000800 */
[----:B--2---:R-:W-:Y:S01]  /*14b0*/  FADD.FTZ R6, R11, R6 ;  /* 0x000000060b067221 */ /* 0x004fe20000010000 */
[----:B------:R-:W-:Y:S01]  /*14c0*/  FMUL.FTZ R17, R17, 1.4426950216293334961 ;  /* 0x3fb8aa3b11117820 */ /* 0x000fe20000410000 */
[C---:B------:R-:W-:Y:S01]  /*14d0*/  FADD.FTZ R26, -R3.reuse, R26 ;  /* 0x0000001a031a7221 */ /* 0x040fe20000010100 */
[----:B------:R-:W2:Y:S01]  /*14e0*/  MUFU.EX2 R22, R22 ;  /* 0x0000001600167308 */ /* 0x000ea20000000800 */
[----:B------:R-:W-:Y:S01]  /*14f0*/  FMUL.FTZ R19, R24, 1.4426950216293334961 ;  /* 0x3fb8aa3b18137820 */ /* 0x000fe20000410000 */
[----:B------:R-:W-:Y:S01]  /*1500*/  STS [R7+-0x400], R11 ;  /* 0xfffc000b07007388 */ /* 0x000fe20000000800 */
[C---:B------:R-:W-:Y:S01]  /*1510*/  FADD.FTZ R28, -R3.reuse, R28 ;  /* 0x0000001c031c7221 */ /* 0x040fe20000010100 */
[----:B------:R-:W1:Y:S01]  /*1520*/  MUFU.EX2 R24, R17 ;  /* 0x0000001100187308 */ /* 0x000e620000000800 */
[----:B0-----:R-:W-:Y:S01]  /*1530*/  FADD.FTZ R15, R6, R13 ;  /* 0x0000000d060f7221 */ /* 0x001fe20000010000 */
[----:B------:R-:W-:Y:S01]  /*1540*/  FMUL.FTZ R21, R26, 1.4426950216293334961 ;  /* 0x3fb8aa3b1a157820 */ /* 0x000fe20000410000 */
[----:B------:R-:W-:Y:S01]  /*1550*/  FADD.FTZ R30, -R3, R30 ;  /* 0x0000001e031e7221 */ /* 0x000fe20000010100 */
[----:B------:R-:W0:Y:S01]  /*1560*/  MUFU.EX2 R26, R19 ;  /* 0x00000013001a7308 */ /* 0x000e220000000800 */
[----:B------:R-:W-:Y:S01]  /*1570*/  FADD.FTZ R15, R15, R18 ;  /* 0x000000120f0f7221 */ /* 0x000fe20000010000 */
[----:B------:R-:W-:Y:S01]  /*1580*/  FMUL.FTZ R23, R28, 1.4426950216293334961 ;  /* 0x3fb8aa3b1c177820 */ /* 0x000fe20000410000 */
[----:B------:R-:W-:Y:S01]  /*1590*/  FADD.FTZ R32, -R3, R32 ;  /* 0x0000002003207221 */ /* 0x000fe20000010100 */
[----:B------:R-:W3:Y:S01]  /*15a0*/  MUFU.EX2 R28, R21 ;  /* 0x00000015001c7308 */ /* 0x000ee20000000800 */
[----:B------:R-:W-:Y:S01]  /*15b0*/  FADD.FTZ R15, R15, R20 ;  /* 0x000000140f0f7221 */ /* 0x000fe20000010000 */
[----:B------:R-:W-:Y:S01]  /*15c0*/  FMUL.FTZ R25, R30, 1.4426950216293334961 ;  /* 0x3fb8aa3b1e197820 */ /* 0x000fe20000410000 */
[----:B------:R-:W-:Y:S01]  /*15d0*/  FADD.FTZ R34, -R3, R34 ;  /* 0x0000002203227221 */ /* 0x000fe20000010100 */
[----:B------:R-:W4:Y:S01]  /*15e0*/  MUFU.EX2 R30, R23 ;  /* 0x00000017001e7308 */ /* 0x000f220000000800 */
[----:B--2---:R-:W-:Y:S01]  /*15f0*/  FADD.FTZ R15, R15, R22 ;  /* 0x000000160f0f7221 */ /* 0x004fe20000010000 */
[----:B------:R-:W-:Y:S01]  /*1600*/  FMUL.FTZ R32, R32, 1.4426950216293334961 ;  /* 0x3fb8aa3b20207820 */ /* 0x000fe20000410000 */
[----:B-1----:R-:W-:Y:S01]  /*1610*/  FADD.FTZ R12, -R3, R12 ;  /* 0x0000000c030c7221 */ /* 0x002fe20000010100 */
[----:B------:R-:W1:Y:S01]  /*1620*/  MUFU.EX2 R6, R25 ;  /* 0x0000001900067308 */ /* 0x000e620000000800 */
[----:B------:R-:W-:Y:S01]  /*1630*/  FADD.FTZ R15, R15, R24 ;  /* 0x000000180f0f7221 */ /* 0x000fe20000010000 */
[----:B------:R-:W-:Y:S01]  /*1640*/  FMUL.FTZ R34, R34, 1.4426950216293334961 ;  /* 0x3fb8aa3b22227820 */ /* 0x000fe20000410000 */
[----:B------:R-:W-:Y:S01]  /*1650*/  FMUL.FTZ R12, R12, 1.4426950216293334961 ;  /* 0x3fb8aa3b0c0c7820 */ /* 0x000fe20000410000 */
[----:B------:R-:W2:Y:S01]  /*1660*/  MUFU.EX2 R32, R32 ;  /* 0x0000002000207308 */ /* 0x000ea20000000800 */
[----:B0-----:R-:W-:Y:S01]  /*1670*/  FADD.FTZ R15, R15, R26 ;  /* 0x0000001a0f0f7221 */ /* 0x001fe20000010000 */
[----:B---3--:R-:W-:Y:S01]  /*1680*/  FADD.FTZ R10, -R3, R10 ;  /* 0x0000000a030a7221 */ /* 0x008fe20000010100 */
[----:B------:R-:W-:Y:S01]  /*1690*/  STS [R7+-0x200], R13 ;  /* 0xfffe000d07007388 */ /* 0x000fe20000000800 */
[----:B------:R-:W0:Y:S01]  /*16a0*/  MUFU.EX2 R34, R34 ;  /* 0x0000002200227308 */ /* 0x000e220000000800 */
[----:B------:R-:W-:Y:S01]  /*16b0*/  FADD.FTZ R15, R15, R28 ;  /* 0x0000001c0f0f7221 */ /* 0x000fe20000010000 */
[----:B----4-:R-:W-:Y:S01]  /*16c0*/  FADD.FTZ R14, -R3, R14 ;  /* 0x0000000e030e7221 */ /* 0x010fe20000010100 */
[----:B------:R-:W-:Y:S01]  /*16d0*/  FMUL.FTZ R10, R10, 1.4426950216293334961 ;  /* 0x3fb8aa3b0a0a7820 */ /* 0x000fe20000410000 */
[----:B------:R-:W3:Y:S01]  /*16e0*/  MUFU.EX2 R12, R12 ;  /* 0x0000000c000c7308 */ /* 0x000ee20000000800 */
[----:B------:R-:W-:Y:S01]  /*16f0*/  FADD.FTZ R15, R15, R30 ;  /* 0x0000001e0f0f7221 */ /* 0x000fe20000010000 */
[----:B------:R-:W-:Y:S01]  /*1700*/  FADD.FTZ R16, -R3, R16 ;  /* 0x0000001003107221 */ /* 0x000fe20000010100 */
[----:B------:R-:W-:Y:S01]  /*1710*/  FMUL.FTZ R14, R14, 1.4426950216293334961 ;  /* 0x3fb8aa3b0e0e7820 */ /* 0x000fe20000410000 */
[----:B------:R-:W-:Y:S01]  /*1720*/  STS [R7], R18 ;  /* 0x0000001207007388 */ /* 0x000fe20000000800 */
[----:B-1----:R-:W-:Y:S01]  /*1730*/  FADD.FTZ R15, R15, R6 ;  /* 0x000000060f0f7221 */ /* 0x002fe20000010000 */
[----:B------:R-:W1:Y:S01]  /*1740*/  MUFU.EX2 R10, R10 ;  /* 0x0000000a000a7308 */ /* 0x000e620000000800 */
[----:B------:R-:W-:Y:S01]  /*1750*/  FMUL.FTZ R16, R16, 1.4426950216293334961 ;  /* 0x3fb8aa3b10107820 */ /* 0x000fe20000410000 */
[----:B------:R-:W-:Y:S01]  /*1760*/  STS [R7+0x200], R20 ;  /* 0x0002001407007388 */ /* 0x000fe20000000800 */
[----:B--2---:R-:W-:Y:S01]  /*1770*/  FADD.FTZ R15, R15, R32 ;  /* 0x000000200f0f7221 */ /* 0x004fe20000010000 */
[----:B------:R-:W2:Y:S02]  /*1780*/  MUFU.EX2 R14, R14 ;  /* 0x0000000e000e7308 */ /* 0x000ea40000000800 */
[----:B------:R-:W-:Y:S01]  /*1790*/  STS [R7+0x400], R22 ;  /* 0x0004001607007388 */ /* 0x000fe20000000800 */
[----:B0-----:R-:W-:Y:S01]  /*17a0*/  FADD.FTZ R15, R15, R34 ;  /* 0x000000220f0f7221 */ /* 0x001fe20000010000 */
[----:B------:R-:W0:Y:S02]  /*17b0*/  MUFU.EX2 R16, R16 ;  /* 0x0000001000107308 */ /* 0x000e240000000800 */
[----:B------:R-:W-:Y:S01]  /*17c0*/  STS [R7+0x600], R24 ;  /* 0x0006001807007388 */ /* 0x000fe20000000800 */
[----:B---3--:R-:W-:-:S03]  /*17d0*/  FADD.FTZ R15, R15, R12 ;  /* 0x0000000c0f0f7221 */ /* 0x008fc60000010000 */
[----:B------:R-:W-:Y:S01]  /*17e0*/  STS [R7+0x800], R26 ;  /* 0x0008001a07007388 */ /* 0x000fe20000000800 */
[----:B-1----:R-:W-:-:S03]  /*17f0*/  FADD.FTZ R15, R15, R10 ;  /* 0x0000000a0f0f7221 */ /* 0x002fc60000010000 */
[----:B------:R-:W-:Y:S01]  /*1800*/  STS [R7+0xa00], R28 ;  /* 0x000a001c07007388 */ /* 0x000fe20000000800 */
[----:B--2---:R-:W-:-:S03]  /*1810*/  FADD.FTZ R15, R15, R14 ;  /* 0x0000000e0f0f7221 */ /* 0x004fc60000010000 */
        /* <DEDUP_REMOVED lines=8> */
[----:B------:R0:W-:Y:S02]  /*18a0*/  STS [R7+0x1a00], R16 ;  /* 0x001a001007007388 */ /* 0x0001e40000000800 */
[----:B0-----:R-:W-:Y:S01]  /*18b0*/  VIADD R7, R7, 0x2000 ;  /* 0x0000200007077836 */ /* 0x001fe20000000000 */
[----:B------:R-:W-:Y:S06]  /*18c0*/  @!P3 BRA `(.L_x_24760) ;  /* 0xfffffff80070b947 */ /* 0x000fec000383ffff */
.L_x_24759:
[----:B------:R-:W-:Y:S05]  /*18d0*/  BSYNC.RECONVERGENT B1 ;  /* 0x0000000000017941 */ /* 0x000fea0003800200 */
.L_x_24758:
        /* <DEDUP_REMOVED lines=55> */
.L_x_24762:
[----:B------:R-:W-:Y:S05]  /*1c50*/  BSYNC.RECONVERGENT B1 ;  /* 0x0000000000017941 */ /* 0x000fea0003800200 */
.L_x_24761:
        /* <DEDUP_REMOVED lines=26> */
.L_x_24754:
[----:B------:R-:W-:Y:S05]  /*1e00*/  BSYNC.RECONVERGENT B0 ;  /* 0x0000000000007941 */ /* 0x000fea0003800200 */
.L_x_24753:
        /* <DEDUP_REMOVED lines=38> */
[----:B------:R-:W-:Y:S02]  /*2070*/  IADD3 R9, PT, PT, -R7, RZ, RZ ;  /* 0x000000ff07097210 */ /* 0x000fe40007ffe1ff */
[----:B------:R-:W-:Y:S01]  /*2080*/  LEA R5, R43, UR4, 0x2 ;  /* 0x000000042b057c11 */ /* 0x000fe2000f8e10ff */
[----:B------:R-:W-:-:S07]  /*2090*/  IMAD.IADD R7, R8, 0x1, R43 ;  /* 0x0000000108077824 */ /* 0x000fce00078e022b */
.L_x_24767:
[----:B------:R-:W1:Y:S01]  /*20a0*/  LDS R11, [R5] ;  /* 0x00000000050b7984 */ /* 0x000e620000000800 */
[----:B------:R-:W-:-:S04]  /*20b0*/  IADD3 R9, PT, PT, R9, 0x1, RZ ;  /* 0x0000000109097810 */ /* 0x000fc80007ffe0ff */
[----:B------:R-:W-:Y:S01]  /*20c0*/  ISETP.NE.AND P0, PT, R9, RZ, PT ;  /* 0x000000ff0900720c */ /* 0x000fe20003f05270 */
[----:B-1----:R-:W-:-:S05]  /*20d0*/  FMUL.FTZ R8, R11, R4 ;  /* 0x000000040b087220 */ /* 0x002fca0000410000 */
[----:B------:R1:W-:Y:S02]  /*20e0*/  STS [R5], R8 ;  /* 0x0000000805007388 */ /* 0x0003e40000000800 */
[----:B-1----:R-:W-:-:S05]  /*20f0*/  IADD3 R5, PT, PT, R5, 0x200, RZ ;  /* 0x0000020005057810 */ /* 0x002fca0007ffe0ff */
[----:B------:R-:W-:Y:S05]  /*2100*/  @P0 BRA `(.L_x_24767) ;  /* 0xfffffffc00e40947 */ /* 0x000fea000383ffff */
.L_x_24766:
[----:B------:R-:W-:Y:S05]  /*2110*/  BSYNC.RECONVERGENT B1 ;  /* 0x0000000000017941 */ /* 0x000fea0003800200 */
.L_x_24765:
        /* <DEDUP_REMOVED lines=10> */
[----:B------:R-:W-:Y:S01]  /*21c0*/  IMAD.U32 R28, RZ, RZ, UR6 ;  /* 0x00000006ff1c7e24 */ /* 0x000fe2000f8e00ff */
[----:B------:R-:W-:-:S04]  /*21d0*/  PLOP3.LUT P0, PT, PT, PT, PT, 0x8, 0x80 ;  /* 0x000000000080781c */ /* 0x000fc80003f0e170 */
[----:B------:R-:W-:-:S09]  /*21e0*/  IADD3 R28, PT, PT, R28, -0x600, RZ ;  /* 0xfffffa001c1c7810 */ /* 0x000fd20007ffe0ff */
.L_x_24770:
        /* <DEDUP_REMOVED lines=52> */
.L_x_24769:
[----:B------:R-:W-:Y:S05]  /*2530*/  BSYNC.RECONVERGENT B1 ;  /* 0x0000000000017941 */ /* 0x000fea0003800200 */
.L_x_24768:
        /* <DEDUP_REMOVED lines=31> */
.L_x_24772:
[----:B------:R-:W-:Y:S05]  /*2730*/  BSYNC.RECONVERGENT B1 ;  /* 0x0000000000017941 */ /* 0x000fea0003800200 */
.L_x_24771:
        /* <DEDUP_REMOVED lines=14> */
.L_x_24764:
[----:B------:R-:W-:Y:S05]  /*2820*/  BSYNC.RECONVERGENT B0 ;  /* 0x0000000000007941 */ /* 0x000fea0003800200 */
.L_x_24763:
[----:B------:R-:W-:Y:S01]  /*2830*/  BAR.SYNC.DEFER_BLOCKING 0x0 ;  /* 0x0000000000007b1d */ /* 0x000fe20000010000 */
[----:B------:R-:W-:Y:S02]  /*2840*/  ISETP.NE.AND P0, PT, R43, RZ, PT ;  /* 0x000000ff2b00720c */ /* 0x000fe40003f05270 */
[----:B--2---:R-:W-:-:S03]  /*2850*/  MOV R5, UR16 ;  /* 0x0000001000057c02 */ /* 0x004fc60008000f00 */
[----:B------:R-:W2:Y:S01]  /*2860*/  LDCU UR19, c[0x0][0x370] ;  /* 0x00006e00ff1377ac */ /* 0x000ea20008000800 */
[----:B------:R-:W-:Y:S01]  /*2870*/  BSSY.RECONVERGENT B0, `(.L_x_24773) ;  /* 0x0000016000007945 */ /* 0x000fe20003800200 */
[----:B------:R-:W-:Y:S01]  /*2880*/  LEA R10, R5, R2, 0x4 ;  /* 0x00000002050a7211 */ /* 0x000fe200078e20ff */
[----:B------:R-:W3:Y:S01]  /*2890*/  LDCU UR23, c[0x0][0x3dc] ;  /* 0x00007b80ff1777ac */ /* 0x000ee20008000800 */
[----:B------:R-:W4:Y:S04]  /*28a0*/  LDCU UR20, c[0x0][0x378] ;  /* 0x00006f00ff1477ac */ /* 0x000f280008000800 */
        /* <DEDUP_REMOVED lines=11> */
[----:B-1----:R-:W-:Y:S01]  /*2960*/  IMAD.U32 R4, RZ, RZ, UR6 ;  /* 0x00000006ff047e24 */ /* 0x002fe2000f8e00ff */
[----:B------:R-:W-:-:S02]  /*2970*/  UIADD3.X UR5, UPT, UPT, UR11, UR5, URZ, UP1, !UPT ;  /* 0x000000050b057290 */ /* 0x000fc40008ffe4ff */
[----:B------:R-:W-:Y:S02]  /*2980*/  MOV R8, UR4 ;  /* 0x0000000400087c02 */ /* 0x000fe40008000f00 */
[----:B------:R-:W-:Y:S02]  /*2990*/  MOV R5, UR7 ;  /* 0x0000000700057c02 */ /* 0x000fe40008000f00 */
[----:B------:R-:W-:-:S03]  /*29a0*/  MOV R9, UR5 ;  /* 0x0000000500097c02 */ /* 0x000fc60008000f00 */
[----:B------:R0:W-:Y:S04]  /*29b0*/  STG.E desc[UR14][R4.64], R3 ;  /* 0x0000000304007986 */ /* 0x0001e8000c10190e */
[----:B------:R0:W-:Y:S02]  /*29c0*/  STG.E desc[UR14][R8.64], R6 ;  /* 0x0000000608007986 */ /* 0x0001e4000c10190e */
.L_x_24774:
[----:B--234-:R-:W-:Y:S05]  /*29d0*/  BSYNC.RECONVERGENT B0 ;  /* 0x0000000000007941 */ /* 0x01cfea0003800200 */
.L_x_24773:
[----:B------:R-:W-:Y:S01]  /*29e0*/  ISETP.GE.U32.AND P0, PT, R10, UR8, PT ;  /* 0x000000080a007c0c */ /* 0x000fe2000bf06070 */
[----:B------:R-:W2:Y:S01]  /*29f0*/  LDCU.64 UR6, c[0x0][0x3a8] ;  /* 0x00007500ff0677ac */ /* 0x000ea20008000a00 */
[----:B------:R-:W-:Y:S01]  /*2a00*/  BSSY.RECONVERGENT B0, `(.L_x_24775) ;  /* 0x00000b6000007945 */ /* 0x000fe20003800200 */
[----:B------:R-:W-:Y:S01]  /*2a10*/  HFMA2 R47, -RZ, RZ, 0, 0 ;  /* 0x00000000ff2f7431 */ /* 0x000fe200000001ff */
[----:B------:R-:W-:Y:S01]  /*2a20*/  CS2R R48, SRZ ;  /* 0x0000000000307805 */ /* 0x000fe2000001ff00 */
[----:B------:R-:W-:Y:S01]  /*2a30*/  IMAD.MOV.U32 R45, RZ, RZ, RZ ;  /* 0x000000ffff2d7224 */ /* 0x000fe200078e00ff */
[----:B------:R-:W-:Y:S02]  /*2a40*/  CS2R R52, SRZ ;  /* 0x0000000000347805 */ /* 0x000fe4000001ff00 */
[----:B------:R-:W-:-:S05]  /*2a50*/  CS2R R50, SRZ ;  /* 0x0000000000327805 */ /* 0x000fca000001ff00 */
[----:B------:R-:W-:Y:S05]  /*2a60*/  @P0 BRA `(.L_x_24776) ;  /* 0x0000000800bc0947 */ /* 0x000fea0003800000 */
[----:B------:R-:W3:Y:S01]  /*2a70*/  LDCU UR10, c[0x0][0x3e0] ;  /* 0x00007c00ff0a77ac */ /* 0x000ee20008000800 */
[----:B01----:R-:W-:Y:S01]  /*2a80*/  IMAD.WIDE.U32 R4, R10, 0x4, RZ ;  /* 0x000000040a047825 */ /* 0x003fe200078e00ff */
[----:B------:R-:W-:Y:S02]  /*2a90*/  MOV R3, UR9 ;  /* 0x0000000900037c02 */ /* 0x000fe40008000f00 */
[----:B------:R-:W-:Y:S01]  /*2aa0*/  CS2R R48, SRZ ;  /* 0x0000000000307805 */ /* 0x000fe2000001ff00 */
[----:B------:R-:W0:Y:S01]  /*2ab0*/  LDCU.64 UR24, c[0x0][0x3b8] ;  /* 0x00007700ff1877ac */ /* 0x000e220008000a00 */
[----:B-----5:R-:W-:Y:S01]  /*2ac0*/  SHF.L.U32 R57, R43, 0x2, RZ ;  /* 0x000000022b397819 */ /* 0x020fe200000006ff */
[----:B------:R-:W-:Y:S01]  /*2ad0*/  IMAD.MOV.U32 R47, RZ, RZ, RZ ;  /* 0x000000ffff2f7224 */ /* 0x000fe200078e00ff */
[----:B------:R-:W-:Y:S01]  /*2ae0*/  LEA R7, R2, UR26, 0x5 ;  /* 0x0000001a02077c11 */ /* 0x000fe2000f8e28ff */
[----:B------:R-:W-:Y:S01]  /*2af0*/  IMAD.WIDE R4, R3, 0x4, R4 ;  /* 0x0000000403047825 */ /* 0x000fe200078e0204 */
[----:B------:R-:W-:Y:S01]  /*2b00*/  UIADD3 UR5, UPT, UPT, UR18, 0x1f, URZ ;  /* 0x0000001f12057890 */ /* 0x000fe2000fffe0ff */
[----:B------:R-:W-:Y:S01]  /*2b10*/  LOP3.LUT R44, R57, 0x1c, RZ, 0xc0, !PT ;  /* 0x0000001c392c7812 */ /* 0x000fe200078ec0ff */
[----:B------:R-:W-:Y:S01]  /*2b20*/  UIADD3 UR4, UPT, UPT, UR21, 0xa0, URZ ;  /* 0x000000a015047890 */ /* 0x000fe2000fffe0ff */
[----:B------:R-:W-:Y:S01]  /*2b30*/  IMAD.SHL.U32 R3, R43, 0x10, RZ ;  /* 0x000000102b037824 */ /* 0x000fe200078e00ff */
[----:B------:R-:W-:Y:S01]  /*2b40*/  USHF.R.U32.HI UR5, URZ, 0x5, UR5 ;  /* 0x00000005ff057899 */ /* 0x000fe20008011605 */
[----:B------:R-:W-:Y:S01]  /*2b50*/  IADD3 R44, PT, PT, R7, 0x1, R44 ;  /* 0x00000001072c7810 */ /* 0x000fe20007ffe02c */
[----:B------:R-:W-:Y:S01]  /*2b60*/  ULEA UR4, UR22, UR4, 0x18 ;  /* 0x0000000416047291 */ /* 0x000fe2000f8ec0ff */
[----:B------:R-:W-:-:S02]  /*2b70*/  IADD3 R54, PT, PT, R10, 0x1, RZ ;  /* 0x000000010a367810 */ /* 0x000fc40007ffe0ff */
[----:B------:R-:W-:Y:S02]  /*2b80*/  CS2R R52, SRZ ;  /* 0x0000000000347805 */ /* 0x000fe4000001ff00 */
[----:B------:R-:W-:Y:S02]  /*2b90*/  LOP3.LUT R3, R3, 0x70, RZ, 0xe2, !PT ;  /* 0x0000007003037812 */ /* 0x000fe400078ee2ff */
[----:B------:R-:W-:Y:S02]  /*2ba0*/  CS2R R50, SRZ ;  /* 0x0000000000327805 */ /* 0x000fe4000001ff00 */
[----:B------:R-:W-:Y:S02]  /*2bb0*/  MOV R45, RZ ;  /* 0x000000ff002d7202 */ /* 0x000fe40000000f00 */
[----:B------:R-:W-:Y:S01]  /*2bc0*/  LEA R56, R2, R3, 0x7 ;  /* 0x0000000302387211 */ /* 0x000fe200078e38ff */
[----:B---3--:R-:W-:Y:S01]  /*2bd0*/  IMAD R2, R0, UR10, RZ ;  /* 0x0000000a00027c24 */ /* 0x008fe2000f8e02ff */
[----:B0-----:R-:W-:-:S02]  /*2be0*/  IADD3 R46, P0, PT, R4, UR24, RZ ;  /* 0x00000018042e7c10 */ /* 0x001fc4000ff1e0ff */
[----:B------:R-:W-:Y:S02]  /*2bf0*/  LOP3.LUT R57, R57, 0x7c, RZ, 0xc0, !PT ;  /* 0x0000007c39397812 */ /* 0x000fe400078ec0ff */
[----:B------:R-:W-:Y:S02]  /*2c00*/  IADD3.X R55, PT, PT, R5, UR25, RZ, P0, !PT ;  /* 0x0000001905377c10 */ /* 0x000fe400087fe4ff */
[----:B------:R-:W-:Y:S02]  /*2c10*/  IADD3 R0, PT, PT, R10, -UR5, RZ ;  /* 0x800000050a007c10 */ /* 0x000fe4000fffe0ff */
[----:B------:R-:W-:Y:S02]  /*2c20*/  SHF.R.S32.HI R3, RZ, 0x1f, R2 ;  /* 0x0000001fff037819 */ /* 0x000fe40000011402 */
[----:B------:R-:W-:-:S07]  /*2c30*/  IADD3 R56, PT, PT, R56, UR4, RZ ;  /* 0x0000000438387c10 */ /* 0x000fce000fffe0ff */
.L_x_24777:
[----:B------:R-:W-:Y:S01]  /*2c40*/  MOV R24, R46 ;  /* 0x0000002e00187202 */ /* 0x000fe20000000f00 */
[----:B------:R-:W-:Y:S01]  /*2c50*/  IMAD.MOV.U32 R25, RZ, RZ, R55 ;  /* 0x000000ffff197224 */ /* 0x000fe200078e0037 */
[----:B------:R0:W1:Y:S04]  /*2c60*/  LDS.128 R36, [R56] ;  /* 0x0000000038247984 */ /* 0x0000680000000c00 */
[----:B------:R-:W3:Y:S02]  /*2c70*/  LDG.E.CONSTANT R5, desc[UR14][R24.64] ;  /* 0x0000000e18057981 */ /* 0x000ee4000c1e9900 */
[----:B---3--:R-:W-:-:S03]  /*2c80*/  IMAD.WIDE R4, R5, UR23, R2 ;  /* 0x0000001705047c25 */ /* 0x008fc6000f8e0202 */
[----:B------:R-:W-:-:S04]  /*2c90*/  IADD3 R4, P0, PT, R57, R4, RZ ;  /* 0x0000000439047210 */ /* 0x000fc80007f1e0ff */
[----:B------:R-:W-:Y:S02]  /*2ca0*/  IADD3.X R5, PT, PT, RZ, R5, RZ, P0, !PT ;  /* 0x00000005ff057210 */ /* 0x000fe400007fe4ff */
[----:B--2---:R-:W-:-:S04]  /*2cb0*/  LEA R40, P0, R4, UR6, 0x2 ;  /* 0x0000000604287c11 */ /* 0x004fc8000f8010ff */
[----:B------:R-:W-:-:S05]  /*2cc0*/  LEA.HI.X R41, R4, UR7, R5, 0x2, P0 ;  /* 0x0000000704297c11 */ /* 0x000fca00080f1405 */
[----:B------:R-:W2:Y:S04]  /*2cd0*/  LDG.E.128.CONSTANT R4, desc[UR14][R40.64] ;  /* 0x0000000e28047981 */ /* 0x000ea8000c1e9d00 */
[----:B------:R-:W3:Y:S04]  /*2ce0*/  LDG.E.128.CONSTANT R12, desc[UR14][R40.64+0x400] ;  /* 0x0004000e280c7981 */ /* 0x000ee8000c1e9d00 */
[----:B------:R-:W4:Y:S04]  /*2cf0*/  LDG.E.128.CONSTANT R16, desc[UR14][R40.64+0x600] ;  /* 0x0006000e28107981 */ /* 0x000f28000c1e9d00 */
[----:B------:R-:W5:Y:S04]  /*2d00*/  LDG.E.128.CONSTANT R8, desc[UR14][R40.64+0x200] ;  /* 0x0002000e28087981 */ /* 0x000f68000c1e9d00 */
[----:B------:R-:W5:Y:S04]  /*2d10*/  LDG.E.128.CONSTANT R20, desc[UR14][R40.64+0x800] ;  /* 0x0008000e28147981 */ /* 0x000f68000c1e9d00 */
[----:B------:R-:W5:Y:S04]  /*2d20*/  LDG.E.128.CONSTANT R24, desc[UR14][R40.64+0xa00] ;  /* 0x000a000e28187981 */ /* 0x000f68000c1e9d00 */
[----:B------:R-:W5:Y:S04]  /*2d30*/  LDG.E.128.CONSTANT R28, desc[UR14][R40.64+0xc00] ;  /* 0x000c000e281c7981 */ /* 0x000f68000c1e9d00 */
[----:B------:R-:W5:Y:S01]  /*2d40*/  LDG.E.128.CONSTANT R32, desc[UR14][R40.64+0xe00] ;  /* 0x000e000e28207981 */ /* 0x000f62000c1e9d00 */
[----:B------:R-:W-:-:S13]  /*2d50*/  ISETP.NE.AND P0, PT, R0, -0x1, PT ;  /* 0xffffffff0000780c */ /* 0x000fda0003f05270 */
[----:B------:R-:W-:-:S04]  /*2d60*/  @!P0 IADD3 R58, PT, PT, R44, 0x2, RZ ;  /* 0x000000022c3a8810 */ /* 0x000fc80007ffe0ff */
[----:B------:R-:W-:Y:S02]  /*2d70*/  @!P0 ISETP.GE.AND P3, PT, R58, UR18, PT ;  /* 0x000000123a008c0c */ /* 0x000fe4000bf66270 */
[C---:B------:R-:W-:Y:S02]  /*2d80*/  @!P0 IADD3 R58, PT, PT, R44.reuse, 0x1, RZ ;  /* 0x000000012c3a8810 */ /* 0x040fe40007ffe0ff */
[----:B------:R-:W-:Y:S02]  /*2d90*/  @!P0 ISETP.GE.AND P6, PT, R44, UR18, PT ;  /* 0x000000122c008c0c */ /* 0x000fe4000bfc6270 */
[C---:B------:R-:W-:Y:S02]  /*2da0*/  @!P0 ISETP.GE.AND P1, PT, R58.reuse, UR18, PT ;  /* 0x000000123a008c0c */ /* 0x040fe4000bf26270 */
[----:B------:R-:W-:Y:S01]  /*2db0*/  @!P0 ISETP.GE.AND P4, PT, R58, UR18, PT ;  /* 0x000000123a008c0c */ /* 0x000fe2000bf86270 */
[----:B------:R-:W-:-:S05]  /*2dc0*/  VIADD R58, R44, 0xffffffff ;  /* 0xffffffff2c3a7836 */ /* 0x000fca0000000000 */
[----:B------:R-:W-:Y:S02]  /*2dd0*/  @!P0 ISETP.GE.AND P2, PT, R58, UR18, PT ;  /* 0x000000123a008c0c */ /* 0x000fe4000bf46270 */
[----:B------:R-:W-:-:S04]  /*2de0*/  @!P0 IADD3 R59, PT, PT, R44, 0x2, RZ ;  /* 0x000000022c3b8810 */ /* 0x000fc80007ffe0ff */
[----:B------:R-:W-:Y:S01]  /*2df0*/  @!P0 ISETP.GE.AND P5, PT, R59, UR18, PT ;  /* 0x000000123b008c0c */ /* 0x000fe2000bfa6270 */
[----:B0-----:R-:W-:Y:S01]  /*2e00*/  VIADD R56, R56, 0x200 ;  /* 0x0000020038387836 */ /* 0x001fe20000000000 */
[----:B------:R-:W-:Y:S02]  /*2e10*/  IADD3 R0, PT, PT, R0, 0x4, RZ ;  /* 0x0000000400007810 */ /* 0x000fe40007ffe0ff */
[----:B--2---:R-:W-:Y:S02]  /*2e20*/  @!P0 FSEL R5, R5, RZ, !P6 ;  /* 0x000000ff05058208 */ /* 0x004fe40007000000 */
[----:B------:R-:W-:Y:S02]  /*2e30*/  @!P0 FSEL R4, R4, RZ, !P2 ;  /* 0x000000ff04048208 */ /* 0x000fe40005000000 */
[----:B------:R-:W-:Y:S01]  /*2e40*/  @!P0 ISETP.GE.AND P6, PT, R58, UR18, PT ;  /* 0x000000123a008c0c */ /* 0x000fe2000bfc6270 */
[----:B-1----:R-:W-:-:S03]  /*2e50*/  FMUL.FTZ R5, R37, R5 ;  /* 0x0000000525057220 */ /* 0x002fc60000410000 */
[----:B---3--:R-:W-:Y:S01]  /*2e60*/  @!P0 FSEL R12, R12, RZ, !P6 ;  /* 0x000000ff0c0c8208 */ /* 0x008fe20007000000 */
[----:B------:R-:W-:Y:S01]  /*2e70*/  FFMA.FTZ R5, R36, R4, R5 ;  /* 0x0000000424057223 */ /* 0x000fe20000010005 */
[C---:B------:R-:W-:Y:S02]  /*2e80*/  @!P0 ISETP.GE.AND P6, PT, R44.reuse, UR18, PT ;  /* 0x000000122c008c0c */ /* 0x040fe4000bfc6270 */
[----:B------:R-:W-:Y:S02]  /*2e90*/  @!P0 IADD3 R4, PT, PT, R44, 0x1, RZ ;  /* 0x000000012c048810 */ /* 0x000fe40007ffe0ff */
[----:B------:R-:W-:Y:S02]  /*2ea0*/  @!P0 FSEL R13, R13, RZ, !P6 ;  /* 0x000000ff0d0d8208 */ /* 0x000fe40007000000 */
[----:B------:R-:W-:Y:S02]  /*2eb0*/  @!P0 ISETP.GE.AND P6, PT, R4, UR18, PT ;  /* 0x0000001204008c0c */ /* 0x000fe4000bfc6270 */
[----:B------:R-:W-:-:S02]  /*2ec0*/  @!P0 IADD3 R4, PT, PT, R44, 0x2, RZ ;  /* 0x000000022c048810 */ /* 0x000fc40007ffe0ff */
[----:B------:R-:W-:Y:S02]  /*2ed0*/  @!P0 FSEL R14, R14, RZ, !P6 ;  /* 0x000000ff0e0e8208 */ /* 0x000fe40007000000 */
[----:B------:R-:W-:Y:S02]  /*2ee0*/  @!P0 FSEL R6, R6, RZ, !P1 ;  /* 0x000000ff06068208 */ /* 0x000fe40004800000 */
[----:B------:R-:W-:Y:S01]  /*2ef0*/  @!P0 ISETP.GE.AND P6, PT, R4, UR18, PT ;  /* 0x0000001204008c0c */ /* 0x000fe2000bfc6270 */
[----:B------:R-:W-:Y:S01]  /*2f00*/  VIADD R4, R54, 0x3 ;  /* 0x0000000336047836 */ /* 0x000fe20000000000 */
[----:B------:R-:W-:Y:S02]  /*2f10*/  @!P0 ISETP.GE.AND P1, PT, R58, UR18, PT ;  /* 0x000000123a008c0c */ /* 0x000fe4000bf26270 */
[----:B------:R-:W-:Y:S02]  /*2f20*/  @!P0 FSEL R15, R15, RZ, !P6 ;  /* 0x000000ff0f0f8208 */ /* 0x000fe40007000000 */
[----:B----4-:R-:W-:-:S02]  /*2f30*/  @!P0 FSEL R16, R16, RZ, !P1 ;  /* 0x000000ff10108208 */ /* 0x010fc40004800000 */
[----:B------:R-:W-:Y:S02]  /*2f40*/  ISETP.GE.U32.AND P6, PT, R4, UR8, PT ;  /* 0x0000000804007c0c */ /* 0x000fe4000bfc6070 */
[C---:B------:R-:W-:Y:S02]  /*2f50*/  @!P0 ISETP.GE.AND P1, PT, R44.reuse, UR18, PT ;  /* 0x000000122c008c0c */ /* 0x040fe4000bf26270 */
[----:B------:R-:W-:Y:S02]  /*2f60*/  @!P0 IADD3 R4, PT, PT, R44, 0x1, RZ ;  /* 0x000000012c048810 */ /* 0x000fe40007ffe0ff */
[----:B------:R-:W-:Y:S02]  /*2f70*/  @!P0 FSEL R17, R17, RZ, !P1 ;  /* 0x000000ff11118208 */ /* 0x000fe40004800000 */
[----:B------:R-:W-:Y:S02]  /*2f80*/  @!P0 ISETP.GE.AND P1, PT, R4, UR18, PT ;  /* 0x0000001204008c0c */ /* 0x000fe4000bf26270 */
[----:B------:R-:W-:-:S02]  /*2f90*/  @!P0 ISETP.GE.AND P2, PT, R58, UR18, PT ;  /* 0x000000123a008c0c */ /* 0x000fc4000bf46270 */
[----:B------:R-:W-:Y:S02]  /*2fa0*/  @!P0 IADD3 R4, PT, PT, R44, 0x2, RZ ;  /* 0x000000022c048810 */ /* 0x000fe40007ffe0ff */
[----:B------:R-:W-:Y:S02]  /*2fb0*/  @!P0 FSEL R18, R18, RZ, !P1 ;  /* 0x000000ff12128208 */ /* 0x000fe40004800000 */
[----:B-----5:R-:W-:Y:S02]  /*2fc0*/  @!P0 FSEL R8, R8, RZ, !P2 ;  /* 0x000000ff08088208 */ /* 0x020fe40005000000 */
[----:B------:R-:W-:Y:S02]  /*2fd0*/  @!P0 ISETP.GE.AND P1, PT, R4, UR18, PT ;  /* 0x0000001204008c0c */ /* 0x000fe4000bf26270 */
[----:B------:R-:W-:Y:S02]  /*2fe0*/  @!P0 ISETP.GE.AND P2, PT, R58, UR18, PT ;  /* 0x000000123a008c0c */ /* 0x000fe4000bf46270 */
[----:B------:R-:W-:-:S02]  /*2ff0*/  @!P0 IADD3 R4, PT, PT, R44, 0x1, RZ ;  /* 0x000000012c048810 */ /* 0x000fc40007ffe0ff */
[----:B------:R-:W-:Y:S02]  /*3000*/  @!P0 FSEL R19, R19, RZ, !P1 ;  /* 0x000000ff13138208 */ /* 0x000fe40004800000 */
[----:B------:R-:W-:Y:S01]  /*3010*/  @!P0 ISETP.GE.AND P1, PT, R4, UR18, PT ;  /* 0x0000001204008c0c */ /* 0x000fe2000bf26270 */
[----:B------:R-:W-:Y:S01]  /*3020*/  @!P0 VIADD R4, R44, 0x2 ;  /* 0x000000022c048836 */ /* 0x000fe20000000000 */
[----:B------:R-:W-:Y:S02]  /*3030*/  @!P0 FSEL R20, R20, RZ, !P2 ;  /* 0x000000ff14148208 */ /* 0x000fe40005000000 */
[----:B------:R-:W-:Y:S02]  /*3040*/  @!P0 ISETP.GE.AND P2, PT, R44, UR18, PT ;  /* 0x000000122c008c0c */ /* 0x000fe4000bf46270 */
        /* <DEDUP_REMOVED lines=9> */
[----:B------:R-:W-:Y:S02]  /*30e0*/  @!P0 FSEL R10, R10, RZ, !P4 ;  /* 0x000000ff0a0a8208 */ /* 0x000fe40006000000 */
[----:B------:R-:W-:Y:S02]  /*30f0*/  @!P0 FSEL R11, R11, RZ, !P5 ;  /* 0x000000ff0b0b8208 */ /* 0x000fe40006800000 */
[----:B------:R-:W-:Y:S02]  /*3100*/  @!P0 IADD3 R4, PT, PT, R44, 0x2, RZ ;  /* 0x000000022c048810 */ /* 0x000fe40007ffe0ff */
[C---:B------:R-:W-:Y:S02]  /*3110*/  @!P0 ISETP.GE.AND P4, PT, R58.reuse, UR18, PT ;  /* 0x000000123a008c0c */ /* 0x040fe4000bf86270 */
[----:B------:R-:W-:-:S02]  /*3120*/  @!P0 ISETP.GE.AND P5, PT, R58, UR18, PT ;  /* 0x000000123a008c0c */ /* 0x000fc4000bfa6270 */
[----:B------:R-:W-:Y:S02]  /*3130*/  @!P0 FSEL R23, R23, RZ, !P2 ;  /* 0x000000ff17178208 */ /* 0x000fe40005000000 */
[----:B------:R-:W-:Y:S01]  /*3140*/  @!P0 FSEL R24, R24, RZ, !P3 ;  /* 0x000000ff18188208 */ /* 0x000fe20005800000 */
[----:B------:R-:W-:Y:S01]  /*3150*/  FMUL.FTZ R9, R37, R9 ;  /* 0x0000000925097220 */ /* 0x000fe20000410000 */
[----:B------:R-:W-:Y:S02]  /*3160*/  @!P0 ISETP.GE.AND P2, PT, R4, UR18, PT ;  /* 0x0000001204008c0c */ /* 0x000fe4000bf46270 */
[C---:B------:R-:W-:Y:S02]  /*3170*/  @!P0 ISETP.GE.AND P3, PT, R44.reuse, UR18, PT ;  /* 0x000000122c008c0c */ /* 0x040fe4000bf66270 */
[----:B------:R-:W-:Y:S02]  /*3180*/  @!P0 IADD3 R4, PT, PT, R44, 0x1, RZ ;  /* 0x000000012c048810 */ /* 0x000fe40007ffe0ff */
[----:B------:R-:W-:-:S02]  /*3190*/  @!P0 FSEL R28, R28, RZ, !P4 ;  /* 0x000000ff1c1c8208 */ /* 0x000fc40006000000 */
[----:B------:R-:W-:Y:S02]  /*31a0*/  @!P0 FSEL R32, R32, RZ, !P5 ;  /* 0x000000ff20208208 */ /* 0x000fe40006800000 */
[C---:B------:R-:W-:Y:S02]  /*31b0*/  @!P0 ISETP.GE.AND P4, PT, R44.reuse, UR18, PT ;  /* 0x000000122c008c0c */ /* 0x040fe4000bf86270 */
[----:B------:R-:W-:Y:S01]  /*31c0*/  @!P0 ISETP.GE.AND P5, PT, R44, UR18, PT ;  /* 0x000000122c008c0c */ /* 0x000fe2000bfa6270 */
[----:B------:R-:W-:Y:S01]  /*31d0*/  FFMA.FTZ R9, R36, R8, R9 ;  /* 0x0000000824097223 */ /* 0x000fe20000010009 */
[----:B------:R-:W-:Y:S02]  /*31e0*/  @!P0 FSEL R25, R25, RZ, !P3 ;  /* 0x000000ff19198208 */ /* 0x000fe40005800000 */
[----:B------:R-:W-:Y:S02]  /*31f0*/  @!P0 ISETP.GE.AND P3, PT, R4, UR18, PT ;  /* 0x0000001204008c0c */ /* 0x000fe4000bf66270 */
[----:B------:R-:W-:-:S02]  /*3200*/  @!P0 FSEL R29, R29, RZ, !P4 ;  /* 0x000000ff1d1d8208 */ /* 0x000fc40006000000 */
[C---:B------:R-:W-:Y:S02]  /*3210*/  @!P0 IADD3 R8, PT, PT, R44.reuse, 0x1, RZ ;  /* 0x000000012c088810 */ /* 0x040fe40007ffe0ff */
[----:B------:R-:W-:Y:S01]  /*3220*/  @!P0 FSEL R33, R33, RZ, !P5 ;  /* 0x000000ff21218208 */ /* 0x000fe20006800000 */
[----:B------:R-:W-:Y:S01]  /*3230*/  @!P0 VIADD R4, R44, 0x2 ;  /* 0x000000022c048836 */ /* 0x000fe20000000000 */
[----:B------:R-:W-:Y:S01]  /*3240*/  @!P0 FSEL R30, R30, RZ, !P3 ;  /* 0x000000ff1e1e8208 */ /* 0x000fe20005800000 */
[C---:B------:R-:W-:Y:S01]  /*3250*/  FMUL.FTZ R13, R37.reuse, R13 ;  /* 0x0000000d250d7220 */ /* 0x040fe20000410000 */
[----:B------:R-:W-:Y:S01]  /*3260*/  @!P0 ISETP.GE.AND P3, PT, R8, UR18, PT ;  /* 0x0000001208008c0c */ /* 0x000fe2000bf66270 */
[C---:B------:R-:W-:Y:S01]  /*3270*/  FMUL.FTZ R17, R37.reuse, R17 ;  /* 0x0000001125117220 */ /* 0x040fe20000410000 */
[C---:B------:R-:W-:Y:S01]  /*3280*/  FMUL.FTZ R21, R37.reuse, R21 ;  /* 0x0000001525157220 */ /* 0x040fe20000410000 */
[C---:B------:R-:W-:Y:S01]  /*3290*/  FMUL.FTZ R25, R37.reuse, R25 ;  /* 0x0000001925197220 */ /* 0x040fe20000410000 */
[C---:B------:R-:W-:Y:S01]  /*32a0*/  FMUL.FTZ R29, R37.reuse, R29 ;  /* 0x0000001d251d7220 */ /* 0x040fe20000410000 */
[----:B------:R-:W-:Y:S01]  /*32b0*/  FMUL.FTZ R33, R37, R33 ;  /* 0x0000002125217220 */ /* 0x000fe20000410000 */
[----:B------:R-:W-:Y:S01]  /*32c0*/  @!P0 FSEL R26, R26, RZ, !P1 ;  /* 0x000000ff1a1a8208 */ /* 0x000fe20004800000 */
[----:B------:R-:W-:Y:S01]  /*32d0*/  FFMA.FTZ R13, R36, R12, R13 ;  /* 0x0000000c240d7223 */ /* 0x000fe2000001000d */
[----:B------:R-:W-:Y:S01]  /*32e0*/  @!P0 ISETP.GE.AND P1, PT, R4, UR18, PT ;  /* 0x0000001204008c0c */ /* 0x000fe2000bf26270 */
[----:B------:R-:W-:Y:S01]  /*32f0*/  FFMA.FTZ R17, R36, R16, R17 ;  /* 0x0000001024117223 */ /* 0x000fe20000010011 */
[----:B------:R-:W-:Y:S01]  /*3300*/  @!P0 ISETP.GE.AND P4, PT, R4, UR18, PT ;  /* 0x0000001204008c0c */ /* 0x000fe2000bf86270 */
[----:B------:R-:W-:Y:S01]  /*3310*/  FFMA.FTZ R21, R36, R20, R21 ;  /* 0x0000001424157223 */ /* 0x000fe20000010015 */
[----:B------:R-:W-:Y:S01]  /*3320*/  @!P0 FSEL R34, R34, RZ, !P3 ;  /* 0x000000ff22228208 */ /* 0x000fe20005800000 */
        /* <DEDUP_REMOVED lines=35> */
.L_x_24776:
[----:B--2---:R-:W-:Y:S05]  /*3560*/  BSYNC.RECONVERGENT B0 ;  /* 0x0000000000007941 */ /* 0x004fea0003800200 */
.L_x_24775:
[----:B0-----:R-:W0:Y:S01]  /*3570*/  SHFL.BFLY PT, R3, R48, 0x4, 0x1f ;  /* 0x0c801f0030037f89 */ /* 0x001e2200000e0000 */
[----:B------:R-:W-:Y:S01]  /*3580*/  LOP3.LUT P0, RZ, R43, 0x7, RZ, 0xc0, !PT ;  /* 0x000000072bff7812 */ /* 0x000fe2000780c0ff */
[----:B------:R-:W-:Y:S01]  /*3590*/  BSSY.RECONVERGENT B0, `(.L_x_24778) ;  /* 0x0000043000007945 */ /* 0x000fe20003800200 */
[----:B------:R-:W-:Y:S01]  /*35a0*/  SHF.R.U32.HI R42, RZ, 0x3, R42 ;  /* 0x00000003ff2a7819 */ /* 0x000fe2000001162a */
[----:B------:R-:W2:Y:S04]  /*35b0*/  SHFL.BFLY PT, R0, R45, 0x4, 0x1f ;  /* 0x0c801f002d007f89 */ /* 0x000ea800000e0000 */
[----:B-1----:R-:W1:Y:S04]  /*35c0*/  SHFL.BFLY PT, R4, R47, 0x4, 0x1f ;  /* 0x0c801f002f047f89 */ /* 0x002e6800000e0000 */
[----:B------:R-:W3:Y:S04]  /*35d0*/  SHFL.BFLY PT, R8, R49, 0x4, 0x1f ;  /* 0x0c801f0031087f89 */ /* 0x000ee800000e0000 */
[----:B------:R-:W4:Y:S04]  /*35e0*/  SHFL.BFLY PT, R10, R53, 0x4, 0x1f ;  /* 0x0c801f00350a7f89 */ /* 0x000f2800000e0000 */
[----:B------:R-:W4:Y:S04]  /*35f0*/  SHFL.BFLY PT, R5, R52, 0x4, 0x1f ;  /* 0x0c801f0034057f89 */ /* 0x000f2800000e0000 */
[----:B------:R-:W4:Y:S01]  /*3600*/  SHFL.BFLY PT, R7, R50, 0x4, 0x1f ;  /* 0x0c801f0032077f89 */ /* 0x000f2200000e0000 */
[----:B0-----:R-:W-:-:S03]  /*3610*/  FADD.FTZ R3, R3, R48 ;  /* 0x0000003003037221 */ /* 0x001fc60000010000 */
[----:B------:R-:W0:Y:S01]  /*3620*/  SHFL.BFLY PT, R12, R51, 0x4, 0x1f ;  /* 0x0c801f00330c7f89 */ /* 0x000e2200000e0000 */
[----:B--2---:R-:W-:Y:S01]  /*3630*/  FADD.FTZ R2, R0, R45 ;  /* 0x0000002d00027221 */ /* 0x004fe20000010000 */
[----:B-1----:R-:W-:Y:S02]  /*3640*/  FADD.FTZ R6, R4, R47 ;  /* 0x0000002f04067221 */ /* 0x002fe40000010000 */
[----:B------:R-:W1:Y:S01]  /*3650*/  SHFL.BFLY PT, R0, R3, 0x2, 0x1f ;  /* 0x0c401f0003007f89 */ /* 0x000e6200000e0000 */
[----:B---3--:R-:W-:Y:S01]  /*3660*/  FADD.FTZ R9, R8, R49 ;  /* 0x0000003108097221 */ /* 0x008fe20000010000 */
[----:B------:R-:W-:Y:S01]  /*3670*/  BAR.SYNC.DEFER_BLOCKING 0x0 ;  /* 0x0000000000007b1d */ /* 0x000fe20000010000 */
[----:B----4-:R-:W-:Y:S01]  /*3680*/  FADD.FTZ R11, R10, R53 ;  /* 0x000000350a0b7221 */ /* 0x010fe20000010000 */
[----:B------:R-:W-:-:S04]  /*3690*/  FADD.FTZ R13, R5, R52 ;  /* 0x00000034050d7221 */ /* 0x000fc80000010000 */
[----:B------:R-:W2:Y:S01]  /*36a0*/  SHFL.BFLY PT, R10, R9, 0x2, 0x1f ;  /* 0x0c401f00090a7f89 */ /* 0x000ea200000e0000 */
[----:B------:R-:W-:-:S03]  /*36b0*/  FADD.FTZ R15, R7, R50 ;  /* 0x00000032070f7221 */ /* 0x000fc60000010000 */
[----:B------:R-:W3:Y:S01]  /*36c0*/  SHFL.BFLY PT, R5, R2, 0x2, 0x1f ;  /* 0x0c401f0002057f89 */ /* 0x000ee200000e0000 */
[----:B0-----:R-:W-:-:S03]  /*36d0*/  FADD.FTZ R17, R12, R51 ;  /* 0x000000330c117221 */ /* 0x001fc60000010000 */
[----:B------:R-:W0:Y:S04]  /*36e0*/  SHFL.BFLY PT, R7, R6, 0x2, 0x1f ;  /* 0x0c401f0006077f89 */ /* 0x000e2800000e0000 */
[----:B------:R-:W4:Y:S01]  /*36f0*/  SHFL.BFLY PT, R12, R11, 0x2, 0x1f ;  /* 0x0c401f000b0c7f89 */ /* 0x000f2200000e0000 */
[----:B-1----:R-:W-:-:S03]  /*3700*/  FADD.FTZ R0, R3, R0 ;  /* 0x0000000003007221 */ /* 0x002fc60000010000 */
[----:B------:R-:W1:Y:S04]  /*3710*/  SHFL.BFLY PT, R14, R13, 0x2, 0x1f ;  /* 0x0c401f000d0e7f89 */ /* 0x000e6800000e0000 */
[----:B------:R-:W1:Y:S04]  /*3720*/  SHFL.BFLY PT, R16, R15, 0x2, 0x1f ;  /* 0x0c401f000f107f89 */ /* 0x000e6800000e0000 */
[----:B------:R-:W1:Y:S01]  /*3730*/  SHFL.BFLY PT, R18, R17, 0x2, 0x1f ;  /* 0x0c401f0011127f89 */ /* 0x000e6200000e0000 */
[----:B--2---:R-:W-:Y:S01]  /*3740*/  FADD.FTZ R10, R9, R10 ;  /* 0x0000000a090a7221 */ /* 0x004fe20000010000 */
[----:B---3--:R-:W-:-:S02]  /*3750*/  FADD.FTZ R4, R2, R5 ;  /* 0x0000000502047221 */ /* 0x008fc40000010000 */
[----:B------:R-:W2:Y:S01]  /*3760*/  SHFL.BFLY PT, R3, R0, 0x1, 0x1f ;  /* 0x0c201f0000037f89 */ /* 0x000ea200000e0000 */
[----:B------:R-:W-:Y:S01]  /*3770*/  LOP3.LUT R2, R43, 0x3c0, RZ, 0xc0, !PT ;  /* 0x000003c02b027812 */ /* 0x000fe200078ec0ff */
[----:B0-----:R-:W-:Y:S02]  /*3780*/  FADD.FTZ R8, R6, R7 ;  /* 0x0000000706087221 */ /* 0x001fe40000010000 */
[----:B------:R-:W0:Y:S01]  /*3790*/  SHFL.BFLY PT, R7, R4, 0x1, 0x1f ;  /* 0x0c201f0004077f89 */ /* 0x000e2200000e0000 */
[----:B------:R-:W-:Y:S01]  /*37a0*/  ISETP.NE.OR P1, PT, R2, 0x40, P0 ;  /* 0x000000400200780c */ /* 0x000fe20000725670 */
[----:B----4-:R-:W-:Y:S02]  /*37b0*/  FADD.FTZ R12, R11, R12 ;  /* 0x0000000c0b0c7221 */ /* 0x010fe40000010000 */
[----:B------:R-:W3:Y:S01]  /*37c0*/  SHFL.BFLY PT, R9, R8, 0x1, 0x1f ;  /* 0x0c201f0008097f89 */ /* 0x000ee200000e0000 */
[----:B-1----:R-:W-:-:S03]  /*37d0*/  FADD.FTZ R14, R13, R14 ;  /* 0x0000000e0d0e7221 */ /* 0x002fc60000010000 */
[----:B------:R-:W1:Y:S01]  /*37e0*/  SHFL.BFLY PT, R11, R10, 0x1, 0x1f ;  /* 0x0c201f000a0b7f89 */ /* 0x000e6200000e0000 */
[----:B------:R-:W-:-:S03]  /*37f0*/  FADD.FTZ R16, R15, R16 ;  /* 0x000000100f107221 */ /* 0x000fc60000010000 */
[----:B------:R-:W4:Y:S01]  /*3800*/  SHFL.BFLY PT, R13, R12, 0x1, 0x1f ;  /* 0x0c201f000c0d7f89 */ /* 0x000f2200000e0000 */
[----:B------:R-:W-:-:S03]  /*3810*/  FADD.FTZ R18, R17, R18 ;  /* 0x0000001211127221 */ /* 0x000fc60000010000 */
[----:B------:R-:W4:Y:S01]  /*3820*/  SHFL.BFLY PT, R15, R14, 0x1, 0x1f ;  /* 0x0c201f000e0f7f89 */ /* 0x000f2200000e0000 */
[----:B--2---:R-:W-:-:S03]  /*3830*/  FADD.FTZ R5, R0, R3 ;  /* 0x0000000300057221 */ /* 0x004fc60000010000 */
[----:B------:R-:W2:Y:S01]  /*3840*/  SHFL.BFLY PT, R17, R16, 0x1, 0x1f ;  /* 0x0c201f0010117f89 */ /* 0x000ea200000e0000 */
[----:B------:R-:W-:-:S03]  /*3850*/  LOP3.LUT R0, R42, 0x3e0, R43, 0xf8, !PT ;  /* 0x000003e02a007812 */ /* 0x000fc600078ef82b */
[----:B------:R-:W2:Y:S01]  /*3860*/  SHFL.BFLY PT, R19, R18, 0x1, 0x1f ;  /* 0x0c201f0012137f89 */ /* 0x000ea200000e0000 */
[----:B0-----:R-:W-:Y:S01]  /*3870*/  FADD.FTZ R7, R4, R7 ;  /* 0x0000000704077221 */ /* 0x001fe20000010000 */
[----:B---3--:R-:W-:Y:S01]  /*3880*/  FADD.FTZ R9, R8, R9 ;  /* 0x0000000908097221 */ /* 0x008fe20000010000 */
[----:B-1----:R-:W-:Y:S01]  /*3890*/  FADD.FTZ R11, R10, R11 ;  /* 0x0000000b0a0b7221 */ /* 0x002fe20000010000 */
[----:B----4-:R-:W-:Y:S01]  /*38a0*/  FADD.FTZ R13, R12, R13 ;  /* 0x0000000d0c0d7221 */ /* 0x010fe20000010000 */
[----:B------:R-:W-:Y:S01]  /*38b0*/  FADD.FTZ R15, R14, R15 ;  /* 0x0000000f0e0f7221 */ /* 0x000fe20000010000 */
        /* <DEDUP_REMOVED lines=16> */
.L_x_24779:
[----:B------:R-:W-:Y:S05]  /*39c0*/  BSYNC.RECONVERGENT B0 ;  /* 0x0000000000007941 */ /* 0x000fea0003800200 */
.L_x_24778:
        /* <DEDUP_REMOVED lines=29> */
.L_x_24781:
[----:B------:R-:W-:Y:S05]  /*3ba0*/  BSYNC.RECONVERGENT B0 ;  /* 0x0000000000007941 */ /* 0x000fea0003800200 */
.L_x_24780:
        /* <DEDUP_REMOVED lines=12> */
.L_x_24783:
[----:B------:R-:W-:Y:S05]  /*3c70*/  BSYNC.RECONVERGENT B0 ;  /* 0x0000000000007941 */ /* 0x000fea0003800200 */
.L_x_24782:
        /* <DEDUP_REMOVED lines=19> */
.L_x_24785:
[----:B------:R-:W-:Y:S05]  /*3db0*/  BSYNC.RECONVERGENT B0 ;  /* 0x0000000000007941 */ /* 0x000fea0003800200 */
.L_x_24784:
        /* <DEDUP_REMOVED lines=23> */
.L_x_24786:
        /* <DEDUP_REMOVED lines=13> */
.L_x_27615:


//--------------------- .text._ZN4vllm25paged_attention_v2_kernelIffLi256ELi32ELi128ELNS_18Fp8KVCacheDataTypeE0ELb1ELi512EEEvPfS2_PT_PKS3_PKT0_S9_ifPKiSB_iPKfiiiSD_SD_iiiii --------------------------
	.section	.text._ZN4vllm25paged_attention_v2_kernelIffLi256ELi32ELi128ELNS_18Fp8KVCacheDataTypeE0ELb1ELi512EEEvPfS2_PT_PKS3_PKT0_S9_ifPKiSB_iPKfiiiSD_SD_iiiii,"ax",@progbits
	.align	128
        .global         _ZN4vllm25paged_attention_v2_kernelIffLi256ELi32ELi128ELNS_18Fp8KVCacheDataTypeE0ELb1ELi512EEEvPfS2_PT_PKS3_PKT0_S9_ifPKiSB_iPKfiiiSD_SD_iiiii
        .type           _ZN4vllm25paged_attention_v2_kernelIffLi256ELi32ELi128ELNS_18Fp8KVCacheDataTypeE0ELb1ELi512EEEvPfS2_PT_PKS3_PKT0_S9_ifPKiSB_iPKfiiiSD_SD_iiiii,@function
        .size           _ZN4vllm25paged_attention_v2_kernelIffLi256ELi32ELi128ELNS_18Fp8KVCacheDataTypeE0ELb1ELi512EEEvPfS2_PT_PKS3_PKT0_S9_ifPKiSB_iPKfiiiSD_SD_iiiii,(.L_x_27616 - _ZN4vllm25paged_attention_v2_kernelIffLi256ELi32ELi128ELNS_18Fp8KVCacheDataTypeE0ELb1ELi512EEEvPfS2_PT_PKS3_PKT0_S9_ifPKiSB_iPKfiiiSD_SD_iiiii)
        .other          _ZN4vllm25paged_attention_v2_kernelIffLi256ELi32ELi128ELNS_18Fp8KVCacheDataTypeE0ELb1ELi512EEEvPfS2_PT_PKS3_PKT0_S9_ifPKiSB_iPKfiiiSD_SD_iiiii,@"STO_CUDA_ENTRY STV_DEFAULT"
_ZN4vllm25paged_attention_v2_kernelIffLi256ELi32ELi128ELNS_18Fp8KVCacheDataTypeE0ELb1ELi512EEEvPfS2_PT_PKS3_PKT0_S9_ifPKiSB_iPKfiiiSD_SD_iiiii:
.text._ZN4vllm25paged_attention_v2_kernelIffLi256ELi32ELi128ELNS_18Fp8KVCacheDataTypeE0ELb1ELi512EEEvPfS2_PT_PKS3_PKT0_S9_ifPKiSB_iPKfiiiSD_SD_iiiii:
        /* <DEDUP_REMOVED lines=17> */
[----:B------:R-:W4:Y:S01]  /*0110*/  LDCU UR19, c[0x0][0x370] ;  /* 0x00006e00ff1377ac */ /* 0x000f220008000800 */
[----:B------:R-:W-:Y:S01]  /*0120*/  HFMA2 R159, -RZ, RZ, 0, 0 ;  /* 0x00000000ff9f7431 */ /* 0x000fe200000001ff */
[----:B------:R-:W4:Y:S01]  /*0130*/  LDCU UR35, c[0x0][0x404] ;  /* 0x00008080ff2377ac */ /* 0x000f220008000800 */
[----:B-1----:R-:W-:Y:S01]  /*0140*/  MOV R0, UR8 ;  /* 0x0000000800007c02 */ /* 0x002fe20008000f00 */
[----:B------:R-:W-:-:S03]  /*0150*/  UIADD3 UR13, UPT, UPT, UR20, -0x1, URZ ;  /* 0xffffffff140d7890 */ /* 0x000fc6000fffe0ff */
[----:B------:R-:W-:Y:S01]  /*0160*/  IABS R0, R0 ;  /* 0x0000000000007213 */ /* 0x000fe20000000000 */
[----:B------:R-:W1:Y:S03]  /*0170*/  LDCU UR36, c[0x0][0x408] ;  /* 0x00008100ff2477ac */ /* 0x000e660008000800 */
[----:B------:R-:W-:Y:S01]  /*0180*/  R2UR UR11, R0 ;  /* 0x00000000000b72ca */ /* 0x000fe200000e0000 */
[----:B---3--:R-:W-:Y:S01]  /*0190*/  IMAD R0, R13, UR5, RZ ;  /* 0x000000050d007c24 */ /* 0x008fe2000f8e02ff */
[----:B------:R-:W3:Y:S01]  /*01a0*/  LDCU UR26, c[0x0][0x3f8] ;  /* 0x00007f00ff1a77ac */ /* 0x000ee20008000800 */
[C---:B0-----:R-:W-:Y:S01]  /*01b0*/  ISETP.GT.U32.AND P0, PT, R2.reuse, 0x3f, PT ;  /* 0x0000003f0200780c */ /* 0x041fe20003f04070 */
[----:B------:R-:W-:Y:S01]  /*01c0*/  ULEA UR12, UR10, 0x10, 0x4 ;  /* 0x000000100a0c7891 */ /* 0x000fe2000f8e20ff */
[----:B------:R-:W0:Y:S01]  /*01d0*/  LDCU UR34, c[0x0][0x3c8] ;  /* 0x00007900ff2277ac */ /* 0x000e220008000800 */
[----:B------:R-:W0:Y:S01]  /*01e0*/  LDCU UR29, c[0x0][0x3fc] ;  /* 0x00007f80ff1d77ac */ /* 0x000e220008000800 */
[----:B------:R-:W0:Y:S09]  /*01f0*/  LDCU UR30, c[0x0][0x3e0] ;  /* 0x00007c00ff1e77ac */ /* 0x000e320008000800 */
[----:B------:R-:W1:Y:S01]  /*0200*/  @!P0 LDC.64 R4, c[0x0][0x398] ;  /* 0x0000e600ff048b82 */ /* 0x000e620000000a00 */
[----:B------:R-:W-:Y:S01]  /*0210*/  @!P0 SHF.L.U32 R3, R2, 0x2, RZ ;  /* 0x0000000202038819 */ /* 0x000fe200000006ff */
[----:B------:R-:W-:Y:S01]  /*0220*/  VOTEU.ALL UP0, P0 ;  /* 0x0000000000ff7886 */ /* 0x000fe20000000000 */
[----:B------:R-:W0:Y:S04]  /*0230*/  LDCU UR31, c[0x0][0x3dc] ;  /* 0x00007b80ff1f77ac */ /* 0x000e280008000800 */
[----:B--2---:R-:W-:-:S02]  /*0240*/  @!UP0 USHF.L.U32 UR4, UR9, 0x8, URZ ;  /* 0x0000000809048899 */ /* 0x004fc400080006ff */
[----:B----4-:R-:W-:Y:S01]  /*0250*/  UISETP.NE.U32.AND UP0, UPT, UR6, URZ, UPT ;  /* 0x000000ff0600728c */ /* 0x010fe2000bf05070 */
[----:B------:R-:W2:Y:S03]  /*0260*/  LDCU UR32, c[0x0][0x3b4] ;  /* 0x00007680ff2077ac */ /* 0x000ea60008000800 */
[--C-:B------:R-:W-:Y:S02]  /*0270*/  @!P0 IADD3 R3, P1, P2, R3, UR4, R0.reuse ;  /* 0x0000000403038c10 */ /* 0x100fe4000fa3e000 */
[----:B------:R-:W-:Y:S01]  /*0280*/  SHF.R.S32.HI R0, RZ, 0x1f, R0 ;  /* 0x0000001fff007819 */ /* 0x000fe20000011400 */
[----:B------:R-:W-:Y:S01]  /*0290*/  UISETP.NE.AND.EX UP0, UPT, UR7, URZ, UPT, UP0 ;  /* 0x000000ff0700728c */ /* 0x000fe2000bf05300 */
[----:B------:R-:W4:Y:S02]  /*02a0*/  LDCU.64 UR22, c[0x0][0x3a0] ;  /* 0x00007400ff1677ac */ /* 0x000f240008000a00 */
[----:B------:R-:W-:-:S02]  /*02b0*/  @!P0 IADD3.X R6, PT, PT, RZ, R0, RZ, P1, P2 ;  /* 0x00000000ff068210 */ /* 0x000fc40000fe44ff */
[----:B------:R-:W3:Y:S01]  /*02c0*/  I2F.RP R0, UR11 ;  /* 0x0000000b00007d06 */ /* 0x000ee20008209400 */
[----:B-1----:R-:W-:-:S05]  /*02d0*/  @!P0 LEA R4, P1, R3, R4, 0x2 ;  /* 0x0000000403048211 */ /* 0x002fca00078210ff */
[----:B------:R-:W1:Y:S01]  /*02e0*/  @UP0 LDCU.64 UR4, c[0x0][0x3d0] ;  /* 0x00007a00ff0407ac */ /* 0x000e620008000a00 */
[----:B------:R-:W-:-:S05]  /*02f0*/  @!P0 LEA.HI.X R5, R3, R5, R6, 0x2, P1 ;  /* 0x0000000503058211 */ /* 0x000fca00008f1406 */
[----:B------:R-:W2:Y:S01]  /*0300*/  @!P0 LDG.E.128.CONSTANT R8, desc[UR14][R4.64] ;  /* 0x0000000e04088981 */ /* 0x000ea2000c1e9d00 */
[----:B------:R-:W0:Y:S01]  /*0310*/  LDC R12, c[0x0][0x370] ;  /* 0x0000dc00ff0c7b82 */ /* 0x000e220000000800 */
[----:B------:R-:W-:Y:S01]  /*0320*/  PLOP3.LUT P1, PT, PT, PT, UP0, 0x80, 0x8 ;  /* 0x000000000008781c */ /* 0x000fe20003f2f008 */
[----:B---3--:R-:W3:Y:S01]  /*0330*/  MUFU.RCP R0, R0 ;  /* 0x0000000000007308 */ /* 0x008ee20000001000 */
[----:B-1----:R-:W-:-:S06]  /*0340*/  @UP0 UIMAD.WIDE.U32 UR4, UR9, 0x4, UR4 ;  /* 0x00000004090408a5 */ /* 0x002fcc000f8e0004 */
[----:B------:R-:W-:Y:S02]  /*0350*/  MOV R7, UR5 ;  /* 0x0000000500077c02 */ /* 0x000fe40008000f00 */
[----:B------:R-:W-:Y:S02]  /*0360*/  MOV R6, UR4 ;  /* 0x0000000400067c02 */ /* 0x000fe40008000f00 */
[----:B---3--:R-:W-:Y:S01]  /*0370*/  IADD3 R3, PT, PT, R0, 0xffffffe, RZ ;  /* 0x0ffffffe00037810 */ /* 0x008fe20007ffe0ff */
[----:B------:R-:W-:Y:S02]  /*0380*/  UMOV UR4, URZ ;  /* 0x000000ff00047c82 */ /* 0x000fe40008000000 */
[----:B------:R1:W5:Y:S01]  /*0390*/  @P1 LDG.E.CONSTANT R159, desc[UR14][R6.64] ;  /* 0x0000000e069f1981 */ /* 0x000362000c1e9900 */
[----:B0-----:R-:W-:Y:S01]  /*03a0*/  IABS R0, R12 ;  /* 0x0000000c00007213 */ /* 0x001fe20000000000 */
[----:B------:R-:W-:Y:S01]  /*03b0*/  ULOP3.LUT UR18, UR13, UR35, URZ, 0x3c, !UPT ;  /* 0x000000230d127292 */ /* 0x000fe2000f8e3cff */
[----:B------:R-:W0:Y:S01]  /*03c0*/  F2I.FTZ.U32.TRUNC.NTZ R3, R3 ;  /* 0x0000000300037305 */ /* 0x000e22000021f000 */
[----:B------:R-:W3:Y:S01]  /*03d0*/  S2R R12, SR_CTAID.X ;  /* 0x00000000000c7919 */ /* 0x000ee20000002500 */
[----:B------:R-:W-:Y:S01]  /*03e0*/  R2UR UR7, R0 ;  /* 0x00000000000772ca */ /* 0x000fe200000e0000 */
[----:B------:R-:W-:Y:S01]  /*03f0*/  UISETP.GE.AND UP2, UPT, UR18, URZ, UPT ;  /* 0x000000ff1200728c */ /* 0x000fe2000bf46270 */
[----:B------:R-:W-:Y:S01]  /*0400*/  BSSY.RECONVERGENT B0, `(.L_x_24787) ;  /* 0x0000255000007945 */ /* 0x000fe20003800200 */
[----:B------:R-:W-:-:S02]  /*0410*/  MOV R156, 0xff7fffff ;  /* 0xff7fffff009c7802 */ /* 0x000fc40000000f00 */
[----:B0-----:R-:W-:-:S13]  /*0420*/  R2UR UR5, R3 ;  /* 0x00000000030572ca */ /* 0x001fda00000e0000 */
[----:B------:R-:W-:-:S04]  /*0430*/  UIADD3 UR6, UPT, UPT, URZ, -UR5, URZ ;  /* 0x80000005ff067290 */ /* 0x000fc8000fffe0ff */
[----:B------:R-:W-:-:S04]  /*0440*/  UIMAD UR6, UR6, UR11, URZ ;  /* 0x0000000b060672a4 */ /* 0x000fc8000f8e02ff */
[----:B------:R-:W-:-:S03]  /*0450*/  UIMAD.WIDE.U32 UR4, UR5, UR6, UR4 ;  /* 0x00000006050472a5 */ /* 0x000fc6000f8e0004 */
[----:B------:R-:W-:Y:S01]  /*0460*/  UMOV UR6, URZ ;  /* 0x000000ff00067c82 */ /* 0x000fe20008000000 */
[----:B------:R-:W-:-:S04]  /*0470*/  UIMAD.WIDE.U32 UR4, UR5, UR7, URZ ;  /* 0x00000007050472a5 */ /* 0x000fc8000f8e00ff */
[----:B------:R-:W-:-:S04]  /*0480*/  UIADD3 UR4, UPT, UPT, -UR5, URZ, URZ ;  /* 0x000000ff05047290 */ /* 0x000fc8000fffe1ff */
[----:B------:R-:W-:-:S04]  /*0490*/  UIMAD UR4, UR11, UR4, UR7 ;  /* 0x000000040b0472a4 */ /* 0x000fc8000f8e0207 */
[----:B------:R-:W-:-:S11]  /*04a0*/  UISETP.GT.U32.AND UP1, UPT, UR11, UR4, UPT ;  /* 0x000000040b00728c */ /* 0x000fd6000bf24070 */
[----:B------:R-:W-:Y:S02]  /*04b0*/  @!UP1 UIADD3 UR4, UPT, UPT, UR4, -UR11, URZ ;  /* 0x8000000b04049290 */ /* 0x000fe4000fffe0ff */
[----:B------:R-:W-:Y:S02]  /*04c0*/  @!UP1 UIADD3 UR5, UPT, UPT, UR5, 0x1, URZ ;  /* 0x0000000105059890 */ /* 0x000fe4000fffe0ff */
[----:B------:R-:W-:Y:S02]  /*04d0*/  UISETP.GE.U32.AND UP0, UPT, UR4, UR11, UPT ;  /* 0x0000000b0400728c */ /* 0x000fe4000bf06070 */
[----:B------:R-:W-:Y:S02]  /*04e0*/  ULOP3.LUT UR4, UR19, UR8, URZ, 0x3c, !UPT ;  /* 0x0000000813047292 */ /* 0x000fe4000f8e3cff */
[----:B------:R-:W-:Y:S02]  /*04f0*/  UIADD3 UR11, UPT, UPT, UR20, 0x1f, URZ ;  /* 0x0000001f140b7890 */ /* 0x000fe4000fffe0ff */
[----:B------:R-:W-:-:S02]  /*0500*/  UISETP.GE.AND UP1, UPT, UR4, URZ, UPT ;  /* 0x000000ff0400728c */ /* 0x000fc4000bf26270 */
[----:B------:R-:W-:-:S03]  /*0510*/  USHF.R.U32.HI UR11, URZ, 0x5, UR11 ;  /* 0x00000005ff0b7899 */ /* 0x000fc6000801160b */
[----:B------:R-:W-:Y:S02]  /*0520*/  @UP0 UIADD3 UR5, UPT, UPT, UR5, 0x1, URZ ;  /* 0x0000000105050890 */ /* 0x000fe4000fffe0ff */
[----:B------:R-:W-:Y:S02]  /*0530*/  UISETP.NE.AND UP0, UPT, UR8, URZ, UPT ;  /* 0x000000ff0800728c */ /* 0x000fe4000bf05270 */
[----:B------:R-:W-:-:S03]  /*0540*/  UISETP.LT.U32.AND UP4, UPT, UR11, UR12, UPT ;  /* 0x0000000c0b00728c */ /* 0x000fc6000bf81070 */
[----:B------:R-:W-:Y:S02]  /*0550*/  UMOV UR27, UR5 ;  /* 0x00000005001b7c82 */ /* 0x000fe40008000000 */
[----:B------:R-:W-:Y:S02]  /*0560*/  @!UP1 UIADD3 UR27, UPT, UPT, -UR27, URZ, URZ ;  /* 0x000000ff1b1b9290 */ /* 0x000fe4000fffe1ff */
[----:B------:R-:W-:Y:S02]  /*0570*/  UISETP.NE.AND UP1, UPT, UR35, URZ, UPT ;  /* 0x000000ff2300728c */ /* 0x000fe4000bf25270 */
[----:B------:R-:W-:Y:S02]  /*0580*/  @!UP0 ULOP3.LUT UR27, URZ, UR8, URZ, 0x33, !UPT ;  /* 0x00000008ff1b8292 */ /* 0x000fe4000f8e33ff */
[----:B------:R-:W-:-:S04]  /*0590*/  UISETP.GE.AND UP0, UPT, UR36, URZ, UPT ;  /* 0x000000ff2400728c */ /* 0x000fc8000bf06270 */
[----:B-1----:R-:W-:-:S04]  /*05a0*/  MOV R7, UR27 ;  /* 0x0000001b00077c02 */ /* 0x002fc80008000f00 */
[-C--:B------:R-:W-:Y:S02]  /*05b0*/  IABS R0, R7.reuse ;  /* 0x0000000700007213 */ /* 0x080fe40000000000 */
[----:B------:R-:W-:Y:S02]  /*05c0*/  IABS R7, R7 ;  /* 0x0000000700077213 */ /* 0x000fe40000000000 */
[----:B------:R-:W-:Y:S02]  /*05d0*/  R2UR UR33, R0 ;  /* 0x00000000002172ca */ /* 0x000fe400000e0000 */
[----:B------:R-:W-:-:S04]  /*05e0*/  MOV R0, UR35 ;  /* 0x0000002300007c02 */ /* 0x000fc80008000f00 */
[----:B------:R-:W-:-:S04]  /*05f0*/  IABS R0, R0 ;  /* 0x0000000000007213 */ /* 0x000fc80000000000 */
[----:B------:R-:W0:Y:S01]  /*0600*/  I2F.RP R5, R0 ;  /* 0x0000000000057306 */ /* 0x000e220000209400 */
[C---:B------:R-:W-:Y:S02]  /*0610*/  R2UR UR37, R0.reuse ;  /* 0x00000000002572ca */ /* 0x040fe400000e0000 */
[----:B------:R-:W-:Y:S02]  /*0620*/  R2UR UR38, R0 ;  /* 0x00000000002672ca */ /* 0x000fe400000e0000 */
[----:B------:R-:W-:-:S03]  /*0630*/  MOV R158, R0 ;  /* 0x00000000009e7202 */ /* 0x000fc60000000f00 */
[----:B------:R-:W1:Y:S08]  /*0640*/  I2F.RP R3, UR33 ;  /* 0x0000002100037d06 */ /* 0x000e700008209400 */
[----:B0-----:R-:W0:Y:S08]  /*0650*/  MUFU.RCP R5, R5 ;  /* 0x0000000500057308 */ /* 0x001e300000001000 */
[----:B-1----:R-:W1:Y:S01]  /*0660*/  MUFU.RCP R3, R3 ;  /* 0x0000000300037308 */ /* 0x002e620000001000 */
[----:B0-----:R-:W-:-:S07]  /*0670*/  IADD3 R6, PT, PT, R5, 0xffffffe, RZ ;  /* 0x0ffffffe05067810 */ /* 0x001fce0007ffe0ff */
[----:B------:R-:W0:Y:S01]  /*0680*/  F2I.FTZ.U32.TRUNC.NTZ R6, R6 ;  /* 0x0000000600067305 */ /* 0x000e22000021f000 */
[----:B-1----:R-:W-:Y:S02]  /*0690*/  IADD3 R4, PT, PT, R3, 0xffffffe, RZ ;  /* 0x0ffffffe03047810 */ /* 0x002fe40007ffe0ff */
[----:B------:R-:W-:-:S05]  /*06a0*/  MOV R3, UR13 ;  /* 0x0000000d00037c02 */ /* 0x000fca0008000f00 */
[----:B------:R-:W1:Y:S01]  /*06b0*/  F2I.FTZ.U32.TRUNC.NTZ R4, R4 ;  /* 0x0000000400047305 */ /* 0x000e62000021f000 */
[----:B------:R-:W-:-:S04]  /*06c0*/  IABS R3, R3 ;  /* 0x0000000300037213 */ /* 0x000fc80000000000 */
[----:B------:R-:W-:Y:S02]  /*06d0*/  R2UR UR24, R3 ;  /* 0x00000000031872ca */ /* 0x000fe400000e0000 */
[----:B0-----:R-:W-:Y:S02]  /*06e0*/  R2UR UR7, R6 ;  /* 0x00000000060772ca */ /* 0x001fe400000e0000 */
[----:B------:R-:W-:Y:S01]  /*06f0*/  IADD3 R3, PT, PT, RZ, -R7, RZ ;  /* 0x80000007ff037210 */ /* 0x000fe20007ffe0ff */
[----:B------:R-:W0:Y:S01]  /*0700*/  S2R R6, SR_CTAID.Z ;  /* 0x0000000000067919 */ /* 0x000e220000002700 */
[----:B------:R-:W-:Y:S02]  /*0710*/  IMAD R7, R13, UR34, RZ ;  /* 0x000000220d077c24 */ /* 0x000fe4000f8e02ff */
[----:B------:R-:W-:Y:S02]  /*0720*/  R2UR UR21, R3 ;  /* 0x00000000031572ca */ /* 0x000fe400000e0000 */
[----:B-1----:R-:W-:-:S02]  /*0730*/  R2UR UR5, R4 ;  /* 0x00000000040572ca */ /* 0x002fc400000e0000 */
[----:B---3--:R-:W-:Y:S02]  /*0740*/  IABS R4, R12 ;  /* 0x0000000c00047213 */ /* 0x008fe40000000000 */
[----:B------:R-:W-:Y:S01]  /*0750*/  @!P0 MOV R3, 0x400 ;  /* 0x0000040000038802 */ /* 0x000fe20000000f00 */
[----:B------:R-:W-:Y:S01]  /*0760*/  UIMAD UR4, UR7, UR37, URZ ;  /* 0x00000025070472a4 */ /* 0x000fe2000f8e02ff */
[----:B------:R-:W-:Y:S02]  /*0770*/  R2UR UR17, R4 ;  /* 0x00000000041172ca */ /* 0x000fe400000e0000 */
[----:B------:R-:W1:Y:S01]  /*0780*/  @!P0 S2R R4, SR_CgaCtaId ;  /* 0x0000000000048919 */ /* 0x000e620000008800 */
[----:B------:R-:W-:-:S04]  /*0790*/  UIADD3 UR4, UPT, UPT, -UR4, URZ, URZ ;  /* 0x000000ff04047290 */ /* 0x000fc8000fffe1ff */
[----:B------:R-:W-:Y:S02]  /*07a0*/  UIADD3 UR16, UPT, UPT, URZ, -UR5, URZ ;  /* 0x80000005ff107290 */ /* 0x000fe4000fffe0ff */
[----:B------:R-:W-:Y:S02]  /*07b0*/  UIMAD.WIDE.U32 UR6, UR7, UR4, UR6 ;  /* 0x00000004070672a5 */ /* 0x000fe4000f8e0006 */
[----:B------:R-:W-:Y:S01]  /*07c0*/  UIMAD UR16, UR16, UR33, URZ ;  /* 0x00000021101072a4 */ /* 0x000fe2000f8e02ff */
[----:B------:R-:W-:-:S03]  /*07d0*/  UMOV UR4, URZ ;  /* 0x000000ff00047c82 */ /* 0x000fc60008000000 */
[----:B------:R-:W-:Y:S01]  /*07e0*/  UIMAD.WIDE.U32 UR4, UR5, UR16, UR4 ;  /* 0x00000010050472a5 */ /* 0x000fe2000f8e0004 */
[----:B------:R-:W-:Y:S02]  /*07f0*/  UMOV UR13, UR7 ;  /* 0x00000007000d7c82 */ /* 0x000fe40008000000 */
[----:B------:R-:W-:Y:S02]  /*0800*/  UIMAD.WIDE.U32 UR6, UR13, UR24, URZ ;  /* 0x000000180d0672a5 */ /* 0x000fe4000f8e00ff */
[----:B------:R-:W-:Y:S02]  /*0810*/  UIMAD.WIDE.U32 UR4, UR5, UR17, URZ ;  /* 0x00000011050472a5 */ /* 0x000fe4000f8e00ff */
[----:B------:R-:W-:Y:S02]  /*0820*/  @UP0 UIMAD UR4, UR19, UR26, UR9 ;  /* 0x0000001a130402a4 */ /* 0x000fe4000f8e0209 */
[----:B------:R-:W-:Y:S01]  /*0830*/  ULOP3.LUT UR9, UR9, UR27, URZ, 0x3c, !UPT ;  /* 0x0000001b09097292 */ /* 0x000fe2000f8e3cff */
[----:B------:R-:W-:-:S02]  /*0840*/  UMOV UR16, UR7 ;  /* 0x0000000700107c82 */ /* 0x000fc40008000000 */
[----:B------:R-:W-:Y:S01]  /*0850*/  UMOV UR6, UR5 ;  /* 0x0000000500067c82 */ /* 0x000fe20008000000 */
[----:B------:R-:W-:Y:S02]  /*0860*/  UIADD3 UR25, UPT, UPT, -UR16, URZ, URZ ;  /* 0x000000ff10197290 */ /* 0x000fe4000fffe1ff */
[----:B------:R-:W-:Y:S02]  /*0870*/  UIMAD UR7, UR6, UR21, UR17 ;  /* 0x00000015060772a4 */ /* 0x000fe4000f8e0211 */
[----:B------:R-:W-:Y:S01]  /*0880*/  UIMAD UR17, UR37, UR25, UR24 ;  /* 0x00000019251172a4 */ /* 0x000fe2000f8e0218 */
[----:B-1----:R-:W-:Y:S01]  /*0890*/  @!P0 LEA R3, R4, R3, 0x18 ;  /* 0x0000000304038211 */ /* 0x002fe200078ec0ff */
[----:B------:R-:W-:Y:S02]  /*08a0*/  UISETP.GT.U32.AND UP5, UPT, UR33, UR7, UPT ;  /* 0x000000072100728c */ /* 0x000fe4000bfa4070 */
[----:B------:R-:W-:Y:S01]  /*08b0*/  UISETP.GT.U32.AND UP3, UPT, UR38, UR17, UPT ;  /* 0x000000112600728c */ /* 0x000fe2000bf64070 */
[----:B------:R-:W-:Y:S01]  /*08c0*/  @!P0 LEA R4, R2, R3, 0x4 ;  /* 0x0000000302048211 */ /* 0x000fe200078e20ff */
[----:B------:R-:W-:Y:S01]  /*08d0*/  USEL UR5, UR11, UR12, UP4 ;  /* 0x0000000c0b057287 */ /* 0x000fe2000a000000 */
[----:B------:R-:W-:Y:S01]  /*08e0*/  SHF.R.U32.HI R3, RZ, 0x5, R2 ;  /* 0x00000005ff037819 */ /* 0x000fe20000011602 */
[----:B------:R-:W-:-:S02]  /*08f0*/  @UP0 UIMAD UR4, UR4, UR36, 0x1 ;  /* 0x00000001040404a4 */ /* 0x000fc4000f8e0224 */
[----:B------:R-:W-:Y:S01]  /*0900*/  UIMAD UR10, UR10, -0x10, UR5 ;  /* 0xfffffff00a0a78a4 */ /* 0x000fe2000f8e0205 */
[----:B0-----:R-:W-:Y:S02]  /*0910*/  LEA R157, R6, R3, 0x4 ;  /* 0x00000003069d7211 */ /* 0x001fe400078e20ff */
[----:B------:R-:W-:Y:S02]  /*0920*/  @!UP5 UIADD3 UR7, UPT, UPT, UR7, -UR33, URZ ;  /* 0x800000210707d290 */ /* 0x000fe4000fffe0ff */
[----:B------:R-:W-:Y:S02]  /*0930*/  @!UP5 UIADD3 UR6, UPT, UPT, UR6, 0x1, URZ ;  /* 0x000000010606d890 */ /* 0x000fe4000fffe0ff */
[----:B------:R-:W-:Y:S02]  /*0940*/  UISETP.GE.U32.AND UP4, UPT, UR7, UR33, UPT ;  /* 0x000000210700728c */ /* 0x000fe4000bf86070 */
[----:B------:R-:W-:Y:S02]  /*0950*/  @!UP3 UIADD3 UR17, UPT, UPT, UR17, -UR37, URZ ;  /* 0x800000251111b290 */ /* 0x000fe4000fffe0ff */
[----:B------:R-:W-:-:S02]  /*0960*/  UISETP.GE.AND UP5, UPT, UR9, URZ, UPT ;  /* 0x000000ff0900728c */ /* 0x000fc4000bfa6270 */
[----:B------:R-:W-:Y:S02]  /*0970*/  @!UP3 UIADD3 UR16, UPT, UPT, UR16, 0x1, URZ ;  /* 0x000000011010b890 */ /* 0x000fe4000fffe0ff */
[----:B------:R-:W-:Y:S02]  /*0980*/  UISETP.GE.U32.AND UP3, UPT, UR17, UR38, UPT ;  /* 0x000000261100728c */ /* 0x000fe4000bf66070 */
[----:B------:R-:W-:Y:S02]  /*0990*/  ULEA UR10, UR10, UR28, 0x5 ;  /* 0x0000001c0a0a7291 */ /* 0x000fe4000f8e28ff */
[----:B------:R-:W-:Y:S02]  /*09a0*/  @UP4 UIADD3 UR6, UPT, UPT, UR6, 0x1, URZ ;  /* 0x0000000106064890 */ /* 0x000fe4000fffe0ff */
[----:B------:R-:W-:Y:S02]  /*09b0*/  UISETP.NE.AND UP4, UPT, UR27, URZ, UPT ;  /* 0x000000ff1b00728c */ /* 0x000fe4000bf85270 */
[----:B------:R-:W-:-:S03]  /*09c0*/  @!UP5 UIADD3 UR6, UPT, UPT, -UR6, URZ, URZ ;  /* 0x000000ff0606d290 */ /* 0x000fc6000fffe1ff */
[----:B------:R-:W-:Y:S02]  /*09d0*/  @UP3 UIADD3 UR16, UPT, UPT, UR16, 0x1, URZ ;  /* 0x0000000110103890 */ /* 0x000fe4000fffe0ff */
[----:B------:R-:W-:-:S04]  /*09e0*/  UISETP.LT.AND UP3, UPT, UR20, UR10, UPT ;  /* 0x0000000a1400728c */ /* 0x000fc8000bf61270 */
[----:B------:R-:W-:Y:S01]  /*09f0*/  @!UP4 ULOP3.LUT UR6, URZ, UR27, URZ, 0x33, !UPT ;  /* 0x0000001bff06c292 */ /* 0x000fe2000f8e33ff */
[----:B------:R-:W-:Y:S01]  /*0a00*/  UMOV UR7, UR16 ;  /* 0x0000001000077c82 */ /* 0x000fe20008000000 */
[----:B------:R-:W-:Y:S02]  /*0a10*/  USEL UR10, UR20, UR10, UP3 ;  /* 0x0000000a140a7287 */ /* 0x000fe40009800000 */
[----:B------:R-:W-:Y:S02]  /*0a20*/  @!UP0 UIMAD UR8, UR8, UR26, UR6 ;  /* 0x0000001a080882a4 */ /* 0x000fe4000f8e0206 */
[----:B------:R-:W-:Y:S02]  /*0a30*/  @!UP2 UIADD3 UR7, UPT, UPT, -UR7, URZ, URZ ;  /* 0x000000ff0707a290 */ /* 0x000fe4000fffe1ff */
[----:B------:R-:W-:Y:S02]  /*0a40*/  @!UP0 UIADD3 UR8, UPT, UPT, -UR8, URZ, URZ ;  /* 0x000000ff08088290 */ /* 0x000fe4000fffe1ff */
[----:B------:R-:W-:Y:S01]  /*0a50*/  @!UP1 ULOP3.LUT UR7, URZ, UR35, URZ, 0x33, !UPT ;  /* 0x00000023ff079292 */ /* 0x000fe2000f8e33ff */
[----:B--2---:R0:W-:Y:S01]  /*0a60*/  @!P0 STS.128 [R4], R8 ;  /* 0x0000000804008388 */ /* 0x0041e20000000c00 */
[----:B------:R-:W-:Y:S01]  /*0a70*/  BAR.SYNC.DEFER_BLOCKING 0x0 ;  /* 0x0000000000007b1d */ /* 0x000fe20000010000 */
[----:B------:R-:W-:Y:S01]  /*0a80*/  ISETP.GE.U32.AND P0, PT, R157, UR5, PT ;  /* 0x000000059d007c0c */ /* 0x000fe2000bf06070 */
[----:B------:R-:W-:-:S12]  /*0a90*/  @!UP0 UIMAD UR4, UR36, UR8, 0x1 ;  /* 0x00000001240484a4 */ /* 0x000fd8000f8e0208 */
[----:B----4-:R-:W-:Y:S05]  /*0aa0*/  @P0 BRA `(.L_x_24788) ;  /* 0x0000001c00a80947 */ /* 0x010fea0003800000 */
[----:B------:R-:W1:Y:S01]  /*0ab0*/  S2UR UR9, SR_CgaCtaId ;  /* 0x00000000000979c3 */ /* 0x000e620000008800 */
[----:B------:R-:W-:Y:S01]  /*0ac0*/  UMOV UR8, 0x400 ;  /* 0x0000040000087882 */ /* 0x000fe20000000000 */
[----:B------:R-:W2:Y:S01]  /*0ad0*/  LDCU.64 UR16, c[0x0][0x3b8] ;  /* 0x00007700ff1077ac */ /* 0x000ea20008000a00 */
[----:B0-----:R-:W-:Y:S01]  /*0ae0*/  IMAD.WIDE.U32 R4, R157, 0x4, RZ ;  /* 0x000000049d047825 */ /* 0x001fe200078e00ff */
[----:B------:R-:W-:Y:S02]  /*0af0*/  LOP3.LUT R0, R2, 0x1f, RZ, 0xc0, !PT ;  /* 0x0000001f02007812 */ /* 0x000fe400078ec0ff */
[----:B------:R-:W-:Y:S02]  /*0b00*/  MOV R156, 0xff7fffff ;  /* 0xff7fffff009c7802 */ /* 0x000fe40000000f00 */
[----:B------:R-:W-:Y:S01]  /*0b10*/  LEA R155, R3, R0, 0x5 ;  /* 0x00000000039b7211 */ /* 0x000fe200078e28ff */
[----:B------:R-:W-:Y:S01]  /*0b20*/  IMAD.WIDE R4, R7, 0x4, R4 ;  /* 0x0000000407047825 */ /* 0x000fe200078e0204 */
[----:B------:R-:W-:-:S04]  /*0b30*/  LEA R7, R3, UR28, 0x5 ;  /* 0x0000001c03077c11 */ /* 0x000fc8000f8e28ff */
[----:B------:R-:W-:Y:S02]  /*0b40*/  IADD3 R0, PT, PT, R0, R7, RZ ;  /* 0x0000000700007210 */ /* 0x000fe40007ffe0ff */
[----:B------:R-:W-:Y:S02]  /*0b50*/  IADD3 R152, PT, PT, R7, 0x1, RZ ;  /* 0x0000000107987810 */ /* 0x000fe40007ffe0ff */
[----:B------:R-:W-:Y:S02]  /*0b60*/  IADD3 R154, PT, PT, R0, -UR20, RZ ;  /* 0x80000014009a7c10 */ /* 0x000fe4000fffe0ff */
[----:B--2---:R-:W-:Y:S02]  /*0b70*/  IADD3 R2, P0, PT, R4, UR16, RZ ;  /* 0x0000001004027c10 */ /* 0x004fe4000ff1e0ff */
[----:B------:R-:W-:Y:S01]  /*0b80*/  IADD3 R153, PT, PT, R0, 0x1, RZ ;  /* 0x0000000100997810 */ /* 0x000fe20007ffe0ff */
[----:B-1----:R-:W-:Y:S01]  /*0b90*/  ULEA UR11, UR9, UR8, 0x18 ;  /* 0x00000008090b7291 */ /* 0x002fe2000f8ec0ff */
[----:B------:R-:W-:Y:S01]  /*0ba0*/  IADD3.X R3, PT, PT, R5, UR17, RZ, P0, !PT ;  /* 0x0000001105037c10 */ /* 0x000fe200087fe4ff */
[----:B------:R-:W-:-:S04]  /*0bb0*/  UIADD3 UR8, UPT, UPT, UR8, 0x420, URZ ;  /* 0x0000042008087890 */ /* 0x000fc8000fffe0ff */
[----:B------:R-:W-:-:S03]  /*0bc0*/  ULEA UR8, UR9, UR8, 0x18 ;  /* 0x0000000809087291 */ /* 0x000fc6000f8ec0ff */
[----:B------:R-:W0:Y:S03]  /*0bd0*/  LDS.128 R12, [UR11] ;  /* 0x0000000bff0c7984 */ /* 0x000e260008000c00 */
        /* <DEDUP_REMOVED lines=26> */
.L_x_24791:
[----:B------:R-:W1:Y:S01]  /*0d80*/  LDC R116, c[0x0][0x400] ;  /* 0x00010000ff747b82 */ /* 0x000e620000000800 */
[C---:B------:R-:W-:Y:S01]  /*0d90*/  IADD3 R4, PT, PT, R152.reuse, -0x1, RZ ;  /* 0xffffffff98047810 */ /* 0x040fe20007ffe0ff */
[----:B------:R-:W-:Y:S01]  /*0da0*/  UIADD3 UR8, UPT, UPT, UR7, -UR29, URZ ;  /* 0x8000001d07087290 */ /* 0x000fe2000fffe0ff */
[----:B------:R-:W-:Y:S01]  /*0db0*/  IADD3 R157, PT, PT, R157, 0x4, RZ ;  /* 0x000000049d9d7810 */ /* 0x000fe20007ffe0ff */
[----:B------:R-:W-:Y:S01]  /*0dc0*/  BSSY.RECONVERGENT B1, `(.L_x_24789) ;  /* 0x00001b2000017945 */ /* 0x000fe20003800200 */
[----:B------:R-:W-:Y:S02]  /*0dd0*/  IABS R5, R4 ;  /* 0x0000000400057213 */ /* 0x000fe40000000000 */
[----:B------:R-:W-:Y:S01]  /*0de0*/  IADD3 R152, PT, PT, R152, 0x80, RZ ;  /* 0x0000008098987810 */ /* 0x000fe20007ffe0ff */
[----:B------:R-:W2:Y:S02]  /*0df0*/  LDC R11, c[0x0][0x404] ;  /* 0x00010100ff0b7b82 */ /* 0x000ea40000000800 */
[----:B------:R-:W-:-:S05]  /*0e00*/  IMAD.HI.U32 R6, R5, UR13, RZ ;  /* 0x0000000d05067c27 */ /* 0x000fca000f8e00ff */
[----:B------:R-:W-:Y:S02]  /*0e10*/  IADD3 R8, PT, PT, -R6, RZ, RZ ;  /* 0x000000ff06087210 */ /* 0x000fe40007ffe1ff */
        /* <DEDUP_REMOVED lines=8> */
[----:B------:R-:W-:Y:S02]  /*0ea0*/  @!P1 IADD3 R5, PT, PT, R5, -R0, RZ ;  /* 0x8000000005059210 */ /* 0x000fe40007ffe0ff */
[----:B------:R-:W-:Y:S02]  /*0eb0*/  @!P1 IADD3 R6, PT, PT, R6, 0x1, RZ ;  /* 0x0000000106069810 */ /* 0x000fe40007ffe0ff */
[----:B------:R-:W-:Y:S02]  /*0ec0*/  ISETP.GE.U32.AND P0, PT, R5, R158, PT ;  /* 0x0000009e0500720c */ /* 0x000fe40003f06070 */
[----:B-1----:R-:W-:Y:S02]  /*0ed0*/  IADD3 R5, PT, PT, R7, 0xffffffe, RZ ;  /* 0x0ffffffe07057810 */ /* 0x002fe40007ffe0ff */
[----:B------:R-:W-:-:S04]  /*0ee0*/  ISETP.NE.AND P1, PT, R11, RZ, PT ;  /* 0x000000ff0b00720c */ /* 0x000fc80003f25270 */
[----:B------:R-:W1:Y:S05]  /*0ef0*/  F2I.FTZ.U32.TRUNC.NTZ R5, R5 ;  /* 0x0000000500057305 */ /* 0x000e6a000021f000 */
[----:B------:R-:W-:-:S04]  /*0f00*/  @P0 IADD3 R6, PT, PT, R6, 0x1, RZ ;  /* 0x0000000106060810 */ /* 0x000fc80007ffe0ff */
[----:B------:R-:W-:-:S04]  /*0f10*/  MOV R8, R6 ;  /* 0x0000000600087202 */ /* 0x000fc80000000f00 */
[----:B------:R-:W-:Y:S02]  /*0f20*/  @!P2 IADD3 R8, PT, PT, -R8, RZ, RZ ;  /* 0x000000ff0808a210 */ /* 0x000fe40007ffe1ff */
[----:B-1----:R-:W-:Y:S02]  /*0f30*/  IADD3 R4, PT, PT, RZ, -R5, RZ ;  /* 0x80000005ff047210 */ /* 0x002fe40007ffe0ff */
        /* <DEDUP_REMOVED lines=10> */
[----:B------:R-:W-:-:S05]  /*0fe0*/  IADD3 R4, PT, PT, -R4, RZ, RZ ;  /* 0x000000ff04047210 */ /* 0x000fca0007ffe1ff */
[----:B------:R-:W-:-:S05]  /*0ff0*/  IMAD R4, R9, R4, R5 ;  /* 0x0000000409047224 */ /* 0x000fca00078e0205 */
[----:B------:R-:W-:-:S13]  /*1000*/  ISETP.GT.U32.AND P0, PT, R9, R4, PT ;  /* 0x000000040900720c */ /* 0x000fda0003f04070 */
[----:B------:R-:W-:-:S04]  /*1010*/  @!P0 IADD3 R4, PT, PT, R4, -R9, RZ ;  /* 0x8000000904048210 */ /* 0x000fc80007ffe0ff */
[----:B------:R-:W-:-:S13]  /*1020*/  ISETP.GT.U32.AND P0, PT, R9, R4, PT ;  /* 0x000000040900720c */ /* 0x000fda0003f04070 */
[----:B------:R-:W-:Y:S02]  /*1030*/  @!P0 IADD3 R4, PT, PT, R4, -R9, RZ ;  /* 0x8000000904048210 */ /* 0x000fe40007ffe0ff */
[----:B------:R-:W-:Y:S02]  /*1040*/  ISETP.GT.AND P0, PT, R8, UR8, PT ;  /* 0x0000000808007c0c */ /* 0x000fe4000bf04270 */
[----:B------:R-:W-:Y:S02]  /*1050*/  @!P2 IADD3 R4, PT, PT, -R4, RZ, RZ ;  /* 0x000000ff0404a210 */ /* 0x000fe40007ffe1ff */
[----:B------:R-:W-:Y:S02]  /*1060*/  @!P1 LOP3.LUT R4, RZ, R116, RZ, 0x33, !PT ;  /* 0x00000074ff049212 */ /* 0x000fe400078e33ff */
[----:B------:R-:W-:Y:S02]  /*1070*/  ISETP.GE.U32.AND P1, PT, R157, UR5, PT ;  /* 0x000000059d007c0c */ /* 0x000fe4000bf26070 */
[----:B------:R-:W-:-:S13]  /*1080*/  ISETP.EQ.OR P0, PT, R4, RZ, P0 ;  /* 0x000000ff0400720c */ /* 0x000fda0000702670 */
[----:B------:R-:W-:-:S05]  /*1090*/  @!P0 MOV R4, 0xff7fffff ;  /* 0xff7fffff00048802 */ /* 0x000fca0000000f00 */
[----:B------:R1:W-:Y:S01]  /*10a0*/  @!P0 STS [R155], R4 ;  /* 0x000000049b008388 */ /* 0x0003e20000000800 */
[----:B------:R-:W-:Y:S05]  /*10b0*/  @!P0 BRA `(.L_x_24790) ;  /* 0x0000001800088947 */ /* 0x000fea0003800000 */
[----:B------:R-:W2:Y:S01]  /*10c0*/  LDG.E.CONSTANT R7, desc[UR14][R2.64] ;  /* 0x0000000e02077981 */ /* 0x000ea2000c1e9900 */
[----:B------:R-:W-:Y:S01]  /*10d0*/  UIMAD UR8, UR6, UR30, URZ ;  /* 0x0000001e060872a4 */ /* 0x000fe2000f8e02ff */
[----:B-1----:R-:W1:Y:S05]  /*10e0*/  S2R R4, SR_TID.X ;  /* 0x0000000000047919 */ /* 0x002e6a0000002100 */
[----:B------:R-:W-:Y:S02]  /*10f0*/  MOV R5, UR8 ;  /* 0x0000000800057c02 */ /* 0x000fe40008000f00 */
[----:B-1----:R-:W-:-:S04]  /*1100*/  SHF.L.U32 R4, R4, 0x2, RZ ;  /* 0x0000000204047819 */ /* 0x002fc800000006ff */
[----:B------:R-:W-:-:S04]  /*1110*/  LOP3.LUT R4, R4, 0x7c, RZ, 0xc0, !PT ;  /* 0x0000007c04047812 */ /* 0x000fc800078ec0ff */
[----:B------:R-:W-:-:S04]  /*1120*/  IADD3 R4, P0, PT, R4, UR8, RZ ;  /* 0x0000000804047c10 */ /* 0x000fc8000ff1e0ff */
[----:B------:R-:W-:-:S03]  /*1130*/  LEA.HI.X.SX32 R5, R5, RZ, 0x1, P0 ;  /* 0x000000ff05057211 */ /* 0x000fc600000f0eff */
        /* <DEDUP_REMOVED lines=9> */
[----:B------:R-:W4:Y:S04]  /*11d0*/  LDG.E.128.CONSTANT R128, desc[UR14][R160.64+0xc00] ;  /* 0x000c000ea0807981 */ /* 0x000f28000c1e9d00 */
[----:B------:R-:W4:Y:S04]  /*11e0*/  LDG.E.128.CONSTANT R4, desc[UR14][R160.64+0xe00] ;  /* 0x000e000ea0047981 */ /* 0x000f28000c1e9d00 */
[----:B------:R-:W4:Y:S04]  /*11f0*/  LDG.E.128.CONSTANT R132, desc[UR14][R160.64+0x1000] ;  /* 0x0010000ea0847981 */ /* 0x000f28000c1e9d00 */
[----:B------:R-:W4:Y:S04]  /*1200*/  LDG.E.128.CONSTANT R144, desc[UR14][R160.64+0x1200] ;  /* 0x0012000ea0907981 */ /* 0x000f28000c1e9d00 */
[----:B------:R-:W4:Y:S01]  /*1210*/  LDG.E.128.CONSTANT R136, desc[UR14][R160.64+0x1400] ;  /* 0x0014000ea0887981 */ /* 0x000f22000c1e9d00 */
[----:B--2---:R-:W-:Y:S01]  /*1220*/  FMUL.FTZ R163, R16, R140 ;  /* 0x0000008c10a37220 */ /* 0x004fe20000410000 */
[----:B------:R-:W-:-:S03]  /*1230*/  FMUL.FTZ R140, R19, R143 ;  /* 0x0000008f138c7220 */ /* 0x000fc60000410000 */
[----:B0-----:R-:W-:Y:S01]  /*1240*/  FFMA.FTZ R163, R12, R148, R163 ;  /* 0x000000940ca37223 */ /* 0x001fe200000100a3 */
[----:B------:R-:W-:Y:S01]  /*1250*/  FMUL.FTZ R148, R17, R141 ;  /* 0x0000008d11947220 */ /* 0x000fe20000410000 */
[----:B------:R-:W-:-:S03]  /*1260*/  FMUL.FTZ R141, R18, R142 ;  /* 0x0000008e128d7220 */ /* 0x000fc60000410000 */
        /* <DEDUP_REMOVED lines=22> */
[----:B------:R-:W4:Y:S01]  /*13d0*/  LDG.E.128.CONSTANT R120, desc[UR14][R160.64+0x2000] ;  /* 0x0020000ea0787981 */ /* 0x000f22000c1e9d00 */
[----:B------:R-:W-:-:S03]  /*13e0*/  FFMA.FTZ R163, R36, R128, R163 ;  /* 0x0000008024a37223 */ /* 0x000fc600000100a3 */
[----:B------:R-:W4:Y:S01]  /*13f0*/  LDG.E.128.CONSTANT R124, desc[UR14][R160.64+0x1c00] ;  /* 0x001c000ea07c7981 */ /* 0x000f22000c1e9d00 */
[----:B------:R-:W-:Y:S01]  /*1400*/  FFMA.FTZ R148, R37, R129, R148 ;  /* 0x0000008125947223 */ /* 0x000fe20000010094 */
[----:B------:R-:W-:Y:S01]  /*1410*/  FFMA.FTZ R149, R38, R130, R149 ;  /* 0x0000008226957223 */ /* 0x000fe20000010095 */
[----:B------:R-:W-:Y:S02]  /*1420*/  FFMA.FTZ R150, R39, R131, R150 ;  /* 0x0000008327967223 */ /* 0x000fe40000010096 */
[----:B------:R-:W4:Y:S01]  /*1430*/  LDG.E.128.CONSTANT R128, desc[UR14][R160.64+0x1e00] ;  /* 0x001e000ea0807981 */ /* 0x000f22000c1e9d00 */
[----:B------:R-:W-:Y:S01]  /*1440*/  FFMA.FTZ R163, R40, R4, R163 ;  /* 0x0000000428a37223 */ /* 0x000fe200000100a3 */
        /* <DEDUP_REMOVED lines=69> */
[----:B------:R-:W0:Y:S01]  /*18a0*/  S2UR UR9, SR_CgaCtaId ;  /* 0x00000000000979c3 */ /* 0x000e220000008800 */
[----:B------:R-:W-:Y:S02]  /*18b0*/  UMOV UR8, 0x400 ;  /* 0x0000040000087882 */ /* 0x000fe40000000000 */
[----:B0-----:R-:W-:Y:S01]  /*18c0*/  ULEA UR8, UR9, UR8, 0x18 ;  /* 0x0000000809087291 */ /* 0x001fe2000f8ec0ff */
        /* <DEDUP_REMOVED lines=19> */
[----:B------:R-:W0:Y:S01]  /*1a00*/  LDS.128 R128, [UR8+0x1a0] ;  /* 0x0001a008ff807984 */ /* 0x000e220008000c00 */
[----:B------:R-:W-:Y:S01]  /*1a10*/  FFMA.FTZ R163, R112, R8, R163 ;  /* 0x0000000870a37223 */ /* 0x000fe200000100a3 */
[----:B------:R-:W-:Y:S01]  /*1a20*/  FFMA.FTZ R144, R113, R9, R144 ;  /* 0x0000000971907223 */ /* 0x000fe20000010090 */
[----:B------:R-:W-:Y:S01]  /*1a30*/  FFMA.FTZ R145, R114, R10, R145 ;  /* 0x0000000a72917223 */ /* 0x000fe20000010091 */
[----:B------:R-:W-:Y:S02]  /*1a40*/  FFMA.FTZ R146, R115, R11, R146 ;  /* 0x0000000b73927223 */ /* 0x000fe40000010092 */
[----:B------:R-:W4:Y:S01]  /*1a50*/  LDG.E.128.CONSTANT R8, desc[UR14][R160.64+0x4400] ;  /* 0x0044000ea0087981 */ /* 0x000f22000c1e9d00 */
[----:B0-----:R-:W-:Y:S01]  /*1a60*/  FFMA.FTZ R163, R120, R128, R163 ;  /* 0x0000008078a37223 */ /* 0x001fe200000100a3 */
[----:B------:R-:W-:Y:S01]  /*1a70*/  FFMA.FTZ R120, R121, R129, R144 ;  /* 0x0000008179787223 */ /* 0x000fe20000010090 */
[----:B------:R-:W-:Y:S01]  /*1a80*/  FFMA.FTZ R121, R122, R130, R145 ;  /* 0x000000827a797223 */ /* 0x000fe20000010091 */
[----:B------:R-:W-:-:S02]  /*1a90*/  FFMA.FTZ R162, R123, R131, R146 ;  /* 0x000000837ba27223 */ /* 0x000fc40000010092 */
[----:B------:R-:W0:Y:S04]  /*1aa0*/  LDS.128 R128, [UR8+0x1b0] ;  /* 0x0001b008ff807984 */ /* 0x000e280008000c00 */
[----:B------:R-:W4:Y:S01]  /*1ab0*/  LDG.E.128.CONSTANT R144, desc[UR14][R160.64+0x4600] ;  /* 0x0046000ea0907981 */ /* 0x000f22000c1e9d00 */
[----:B0-----:R-:W-:Y:S01]  /*1ac0*/  FFMA.FTZ R163, R4, R128, R163 ;  /* 0x0000008004a37223 */ /* 0x001fe200000100a3 */
[----:B------:R-:W-:Y:S01]  /*1ad0*/  FFMA.FTZ R128, R5, R129, R120 ;  /* 0x0000008105807223 */ /* 0x000fe20000010078 */
[----:B------:R-:W-:Y:S02]  /*1ae0*/  FFMA.FTZ R129, R6, R130, R121 ;  /* 0x0000008206817223 */ /* 0x000fe40000010079 */
[----:B------:R-:W0:Y:S01]  /*1af0*/  LDS.128 R120, [UR8+0x1c0] ;  /* 0x0001c008ff787984 */ /* 0x000e220008000c00 */
[----:B------:R-:W-:-:S03]  /*1b00*/  FFMA.FTZ R162, R7, R131, R162 ;  /* 0x0000008307a27223 */ /* 0x000fc600000100a2 */
[----:B------:R-:W4:Y:S01]  /*1b10*/  LDG.E.128.CONSTANT R4, desc[UR14][R160.64+0x4800] ;  /* 0x0048000ea0047981 */ /* 0x000f22000c1e9d00 */
[----:B0-----:R-:W-:Y:S01]  /*1b20*/  FFMA.FTZ R163, R132, R120, R163 ;  /* 0x0000007884a37223 */ /* 0x001fe200000100a3 */
[----:B------:R-:W-:Y:S01]  /*1b30*/  FFMA.FTZ R120, R133, R121, R128 ;  /* 0x0000007985787223 */ /* 0x000fe20000010080 */
[----:B------:R-:W-:Y:S02]  /*1b40*/  FFMA.FTZ R121, R134, R122, R129 ;  /* 0x0000007a86797223 */ /* 0x000fe40000010081 */
[----:B------:R-:W0:Y:S01]  /*1b50*/  LDS.128 R128, [UR8+0x1d0] ;  /* 0x0001d008ff807984 */ /* 0x000e220008000c00 */
[----:B------:R-:W-:-:S03]  /*1b60*/  FFMA.FTZ R162, R135, R123, R162 ;  /* 0x0000007b87a27223 */ /* 0x000fc600000100a2 */
[----:B------:R-:W1:Y:S01]  /*1b70*/  LDS.128 R132, [UR8+0x1e0] ;  /* 0x0001e008ff847984 */ /* 0x000e620008000c00 */
[----:B0-----:R-:W-:Y:S01]  /*1b80*/  FFMA.FTZ R163, R148, R128, R163 ;  /* 0x0000008094a37223 */ /* 0x001fe200000100a3 */
[----:B------:R-:W-:Y:S01]  /*1b90*/  FFMA.FTZ R128, R149, R129, R120 ;  /* 0x0000008195807223 */ /* 0x000fe20000010078 */
[----:B------:R-:W-:Y:S02]  /*1ba0*/  FFMA.FTZ R129, R150, R130, R121 ;  /* 0x0000008296817223 */ /* 0x000fe40000010079 */
[----:B------:R-:W4:Y:S01]  /*1bb0*/  LDG.E.128.CONSTANT R120, desc[UR14][R160.64+0x4a00] ;  /* 0x004a000ea0787981 */ /* 0x000f22000c1e9d00 */
[----:B------:R-:W-:Y:S01]  /*1bc0*/  FFMA.FTZ R162, R151, R131, R162 ;  /* 0x0000008397a27223 */ /* 0x000fe200000100a2 */
[----:B-1----:R-:W-:Y:S01]  /*1bd0*/  FFMA.FTZ R163, R136, R132, R163 ;  /* 0x0000008488a37223 */ /* 0x002fe200000100a3 */
[----:B------:R-:W-:Y:S01]  /*1be0*/  FFMA.FTZ R132, R137, R133, R128 ;  /* 0x0000008589847223 */ /* 0x000fe20000010080 */
[----:B------:R-:W2:Y:S01]  /*1bf0*/  LDS.128 R148, [UR8+0x1f0] ;  /* 0x0001f008ff947984 */ /* 0x000ea20008000c00 */
[----:B------:R-:W-:-:S03]  /*1c00*/  FFMA.FTZ R133, R138, R134, R129 ;  /* 0x000000868a857223 */ /* 0x000fc60000010081 */
[----:B------:R-:W4:Y:S01]  /*1c10*/  LDG.E.128.CONSTANT R128, desc[UR14][R160.64+0x4c00] ;  /* 0x004c000ea0807981 */ /* 0x000f22000c1e9d00 */
[----:B------:R-:W-:-:S03]  /*1c20*/  FFMA.FTZ R162, R139, R135, R162 ;  /* 0x000000878ba27223 */ /* 0x000fc600000100a2 */
[----:B------:R-:W3:Y:S01]  /*1c30*/  LDS.128 R136, [UR8+0x200] ;  /* 0x00020008ff887984 */ /* 0x000ee20008000c00 */
[----:B--2---:R-:W-:Y:S01]  /*1c40*/  FFMA.FTZ R163, R140, R148, R163 ;  /* 0x000000948ca37223 */ /* 0x004fe200000100a3 */
[----:B------:R-:W-:Y:S01]  /*1c50*/  FFMA.FTZ R148, R141, R149, R132 ;  /* 0x000000958d947223 */ /* 0x000fe20000010084 */
[----:B------:R-:W-:Y:S01]  /*1c60*/  FFMA.FTZ R149, R142, R150, R133 ;  /* 0x000000968e957223 */ /* 0x000fe20000010085 */
[----:B------:R-:W-:Y:S01]  /*1c70*/  FFMA.FTZ R162, R143, R151, R162 ;  /* 0x000000978fa27223 */ /* 0x000fe200000100a2 */
[----:B------:R-:W2:Y:S04]  /*1c80*/  LDG.E.128.CONSTANT R132, desc[UR14][R160.64+0x4e00] ;  /* 0x004e000ea0847981 */ /* 0x000ea8000c1e9d00 */
[----:B------:R-:W4:Y:S01]  /*1c90*/  LDS.128 R140, [UR8+0x210] ;  /* 0x00021008ff8c7984 */ /* 0x000f220008000c00 */
[----:B---3--:R-:W-:Y:S01]  /*1ca0*/  FFMA.FTZ R163, R116, R136, R163 ;  /* 0x0000008874a37223 */ /* 0x008fe200000100a3 */
[----:B------:R-:W-:Y:S01]  /*1cb0*/  FFMA.FTZ R136, R117, R137, R148 ;  /* 0x0000008975887223 */ /* 0x000fe20000010094 */
[----:B------:R-:W-:Y:S01]  /*1cc0*/  FFMA.FTZ R149, R118, R138, R149 ;  /* 0x0000008a76957223 */ /* 0x000fe20000010095 */
[----:B------:R-:W-:-:S02]  /*1cd0*/  FFMA.FTZ R162, R119, R139, R162 ;  /* 0x0000008b77a27223 */ /* 0x000fc400000100a2 */
[----:B------:R-:W0:Y:S01]  /*1ce0*/  LDS.128 R116, [UR8+0x220] ;  /* 0x00022008ff747984 */ /* 0x000e220008000c00 */
[----:B----4-:R-:W-:Y:S01]  /*1cf0*/  FFMA.FTZ R137, R124, R140, R163 ;  /* 0x0000008c7c897223 */ /* 0x010fe200000100a3 */
[----:B------:R-:W-:Y:S01]  /*1d00*/  FFMA.FTZ R136, R125, R141, R136 ;  /* 0x0000008d7d887223 */ /* 0x000fe20000010088 */
[----:B------:R-:W-:Y:S01]  /*1d10*/  FFMA.FTZ R139, R126, R142, R149 ;  /* 0x0000008e7e8b7223 */ /* 0x000fe20000010095 */
[----:B------:R-:W-:Y:S01]  /*1d20*/  FFMA.FTZ R162, R127, R143, R162 ;  /* 0x0000008f7fa27223 */ /* 0x000fe200000100a2 */
[----:B------:R-:W1:Y:S04]  /*1d30*/  LDS.128 R148, [UR8+0x230] ;  /* 0x00023008ff947984 */ /* 0x000e680008000c00 */
[----:B------:R-:W3:Y:S04]  /*1d40*/  LDG.E.128.CONSTANT R124, desc[UR14][R160.64+0x5000] ;  /* 0x0050000ea07c7981 */ /* 0x000ee8000c1e9d00 */
[----:B------:R-:W4:Y:S01]  /*1d50*/  LDG.E.128.CONSTANT R140, desc[UR14][R160.64+0x5200] ;  /* 0x0052000ea08c7981 */ /* 0x000f22000c1e9d00 */
[----:B0-----:R-:W-:Y:S01]  /*1d60*/  FFMA.FTZ R137, R8, R116, R137 ;  /* 0x0000007408897223 */ /* 0x001fe20000010089 */
[----:B------:R-:W-:Y:S01]  /*1d70*/  FFMA.FTZ R136, R9, R117, R136 ;  /* 0x0000007509887223 */ /* 0x000fe20000010088 */
[----:B------:R-:W-:Y:S01]  /*1d80*/  FFMA.FTZ R139, R10, R118, R139 ;  /* 0x000000760a8b7223 */ /* 0x000fe2000001008b */
[----:B------:R-:W-:-:S02]  /*1d90*/  FFMA.FTZ R162, R11, R119, R162 ;  /* 0x000000770ba27223 */ /* 0x000fc400000100a2 */
[----:B------:R-:W0:Y:S04]  /*1da0*/  LDS.128 R8, [UR8+0x240] ;  /* 0x00024008ff087984 */ /* 0x000e280008000c00 */
[----:B------:R-:W4:Y:S01]  /*1db0*/  LDG.E.128.CONSTANT R116, desc[UR14][R160.64+0x5600] ;  /* 0x0056000ea0747981 */ /* 0x000f22000c1e9d00 */
[----:B-1----:R-:W-:Y:S01]  /*1dc0*/  FFMA.FTZ R163, R144, R148, R137 ;  /* 0x0000009490a37223 */ /* 0x002fe20000010089 */
[----:B------:R-:W-:Y:S01]  /*1dd0*/  FFMA.FTZ R144, R145, R149, R136 ;  /* 0x0000009591907223 */ /* 0x000fe20000010088 */
[----:B------:R-:W-:Y:S02]  /*1de0*/  FFMA.FTZ R145, R146, R150, R139 ;  /* 0x0000009692917223 */ /* 0x000fe4000001008b */
[----:B------:R-:W4:Y:S01]  /*1df0*/  LDG.E.128.CONSTANT R136, desc[UR14][R160.64+0x5400] ;  /* 0x0054000ea0887981 */ /* 0x000f22000c1e9d00 */
[----:B------:R-:W-:-:S03]  /*1e00*/  FFMA.FTZ R162, R147, R151, R162 ;  /* 0x0000009793a27223 */ /* 0x000fc600000100a2 */
[----:B------:R-:W4:Y:S01]  /*1e10*/  LDG.E.128.CONSTANT R148, desc[UR14][R160.64+0x5a00] ;  /* 0x005a000ea0947981 */ /* 0x000f22000c1e9d00 */
[----:B0-----:R-:W-:Y:S01]  /*1e20*/  FFMA.FTZ R163, R4, R8, R163 ;  /* 0x0000000804a37223 */ /* 0x001fe200000100a3 */
[----:B------:R-:W-:Y:S01]  /*1e30*/  FFMA.FTZ R8, R5, R9, R144 ;  /* 0x0000000905087223 */ /* 0x000fe20000010090 */
[----:B------:R-:W-:Y:S02]  /*1e40*/  FFMA.FTZ R9, R6, R10, R145 ;  /* 0x0000000a06097223 */ /* 0x000fe40000010091 */
[----:B------:R-:W4:Y:S01]  /*1e50*/  LDG.E.128.CONSTANT R144, desc[UR14][R160.64+0x5800] ;  /* 0x0058000ea0907981 */ /* 0x000f22000c1e9d00 */
[----:B------:R-:W-:-:S03]  /*1e60*/  FFMA.FTZ R162, R7, R11, R162 ;  /* 0x0000000b07a27223 */ /* 0x000fc600000100a2 */
[----:B------:R-:W0:Y:S02]  /*1e70*/  LDS.128 R4, [UR8+0x250] ;  /* 0x00025008ff047984 */ /* 0x000e240008000c00 */
[----:B0-----:R-:W-:Y:S01]  /*1e80*/  FFMA.FTZ R163, R120, R4, R163 ;  /* 0x0000000478a37223 */ /* 0x001fe200000100a3 */
[----:B------:R-:W-:Y:S01]  /*1e90*/  FFMA.FTZ R4, R121, R5, R8 ;  /* 0x0000000579047223 */ /* 0x000fe20000010008 */
[----:B------:R-:W-:Y:S02]  /*1ea0*/  FFMA.FTZ R5, R122, R6, R9 ;  /* 0x000000067a057223 */ /* 0x000fe40000010009 */
[----:B------:R-:W0:Y:S01]  /*1eb0*/  LDS.128 R8, [UR8+0x260] ;  /* 0x00026008ff087984 */ /* 0x000e220008000c00 */
[----:B------:R-:W-:-:S03]  /*1ec0*/  FFMA.FTZ R162, R123, R7, R162 ;  /* 0x000000077ba27223 */ /* 0x000fc600000100a2 */
[----:B------:R-:W2:Y:S01]  /*1ed0*/  LDS.128 R120, [UR8+0x270] ;  /* 0x00027008ff787984 */ /* 0x000ea20008000c00 */
[----:B0-----:R-:W-:Y:S01]  /*1ee0*/  FFMA.FTZ R163, R128, R8, R163 ;  /* 0x0000000880a37223 */ /* 0x001fe200000100a3 */
[----:B------:R-:W-:Y:S01]  /*1ef0*/  FFMA.FTZ R8, R129, R9, R4 ;  /* 0x0000000981087223 */ /* 0x000fe20000010004 */
[----:B------:R-:W-:Y:S02]  /*1f00*/  FFMA.FTZ R9, R130, R10, R5 ;  /* 0x0000000a82097223 */ /* 0x000fe40000010005 */
[----:B------:R-:W4:Y:S01]  /*1f10*/  LDG.E.128.CONSTANT R4, desc[UR14][R160.64+0x5c00] ;  /* 0x005c000ea0047981 */ /* 0x000f22000c1e9d00 */
[----:B------:R-:W-:-:S03]  /*1f20*/  FFMA.FTZ R162, R131, R11, R162 ;  /* 0x0000000b83a27223 */ /* 0x000fc600000100a2 */
[----:B------:R-:W-:Y:S01]  /*1f30*/  LDS.128 R128, [UR8+0x290] ;  /* 0x00029008ff807984 */ /* 0x000fe20008000c00 */
[----:B--2---:R-:W-:Y:S01]  /*1f40*/  FFMA.FTZ R163, R132, R120, R163 ;  /* 0x0000007884a37223 */ /* 0x004fe200000100a3 */
[----:B------:R-:W-:Y:S01]  /*1f50*/  FFMA.FTZ R132, R133, R121, R8 ;  /* 0x0000007985847223 */ /* 0x000fe20000010008 */
[----:B------:R-:W-:Y:S01]  /*1f60*/  FFMA.FTZ R133, R134, R122, R9 ;  /* 0x0000007a86857223 */ /* 0x000fe20000010009 */
[----:B------:R-:W-:Y:S01]  /*1f70*/  FFMA.FTZ R162, R135, R123, R162 ;  /* 0x0000007b87a27223 */ /* 0x000fe200000100a2 */
[----:B------:R-:W2:Y:S04]  /*1f80*/  LDG.E.128.CONSTANT R8, desc[UR14][R160.64+0x5e00] ;  /* 0x005e000ea0087981 */ /* 0x000ea8000c1e9d00 */
[----:B------:R-:W3:Y:S02]  /*1f90*/  LDS.128 R120, [UR8+0x280] ;  /* 0x00028008ff787984 */ /* 0x000ee40008000c00 */
[----:B---3--:R-:W-:Y:S01]  /*1fa0*/  FFMA.FTZ R163, R124, R120, R163 ;  /* 0x000000787ca37223 */ /* 0x008fe200000100a3 */
[----:B------:R-:W-:Y:S01]  /*1fb0*/  FFMA.FTZ R132, R125, R121, R132 ;  /* 0x000000797d847223 */ /* 0x000fe20000010084 */
[----:B------:R-:W-:Y:S01]  /*1fc0*/  FFMA.FTZ R133, R126, R122, R133 ;  /* 0x0000007a7e857223 */ /* 0x000fe20000010085 */
[----:B------:R-:W-:Y:S01]  /*1fd0*/  FFMA.FTZ R162, R127, R123, R162 ;  /* 0x0000007b7fa27223 */ /* 0x000fe200000100a2 */
[----:B----4-:R-:W-:Y:S01]  /*1fe0*/  FFMA.FTZ R163, R140, R128, R163 ;  /* 0x000000808ca37223 */ /* 0x010fe200000100a3 */
[----:B------:R-:W-:Y:S01]  /*1ff0*/  FFMA.FTZ R140, R141, R129, R132 ;  /* 0x000000818d8c7223 */ /* 0x000fe20000010084 */
[----:B------:R-:W3:Y:S01]  /*2000*/  LDG.E.128.CONSTANT R120, desc[UR14][R160.64+0x6000] ;  /* 0x0060000ea0787981 */ /* 0x000ee2000c1e9d00 */
[----:B------:R-:W-:Y:S01]  /*2010*/  FFMA.FTZ R141, R142, R130, R133 ;  /* 0x000000828e8d7223 */ /* 0x000fe20000010085 */
[----:B------:R-:W-:-:S02]  /*2020*/  FFMA.FTZ R162, R143, R131, R162 ;  /* 0x000000838fa27223 */ /* 0x000fc400000100a2 */
[----:B------:R-:W0:Y:S04]  /*2030*/  LDS.128 R128, [UR8+0x2a0] ;  /* 0x0002a008ff807984 */ /* 0x000e280008000c00 */
[----:B------:R-:W4:Y:S04]  /*2040*/  LDG.E.128.CONSTANT R124, desc[UR14][R160.64+0x6200] ;  /* 0x0062000ea07c7981 */ /* 0x000f28000c1e9d00 */
[----:B------:R-:W1:Y:S01]  /*2050*/  LDS.128 R132, [UR8+0x2b0] ;  /* 0x0002b008ff847984 */ /* 0x000e620008000c00 */
[----:B0-----:R-:W-:Y:S01]  /*2060*/  FFMA.FTZ R163, R136, R128, R163 ;  /* 0x0000008088a37223 */ /* 0x001fe200000100a3 */
[----:B------:R-:W-:Y:S01]  /*2070*/  FFMA.FTZ R140, R137, R129, R140 ;  /* 0x00000081898c7223 */ /* 0x000fe2000001008c */
[----:B------:R-:W-:Y:S01]  /*2080*/  FFMA.FTZ R143, R138, R130, R141 ;  /* 0x000000828a8f7223 */ /* 0x000fe2000001008d */
[----:B------:R-:W-:-:S02]  /*2090*/  FFMA.FTZ R162, R139, R131, R162 ;  /* 0x000000838ba27223 */ /* 0x000fc400000100a2 */
[----:B------:R-:W0:Y:S01]  /*20a0*/  LDS.128 R136, [UR8+0x2c0] ;  /* 0x0002c008ff887984 */ /* 0x000e220008000c00 */
[----:B-1----:R-:W-:Y:S01]  /*20b0*/  FFMA.FTZ R141, R116, R132, R163 ;  /* 0x00000084748d7223 */ /* 0x002fe200000100a3 */
[----:B------:R-:W-:Y:S01]  /*20c0*/  FFMA.FTZ R140, R117, R133, R140 ;  /* 0x00000085758c7223 */ /* 0x000fe2000001008c */
[----:B------:R-:W-:Y:S01]  /*20d0*/  FFMA.FTZ R143, R118, R134, R143 ;  /* 0x00000086768f7223 */ /* 0x000fe2000001008f */
[----:B------:R-:W-:Y:S01]  /*20e0*/  FFMA.FTZ R162, R119, R135, R162 ;  /* 0x0000008777a27223 */ /* 0x000fe200000100a2 */
[----:B------:R-:W4:Y:S04]  /*20f0*/  LDG.E.128.CONSTANT R128, desc[UR14][R160.64+0x6600] ;  /* 0x0066000ea0807981 */ /* 0x000f28000c1e9d00 */
[----:B------:R-:W4:Y:S04]  /*2100*/  LDG.E.128.CONSTANT R132, desc[UR14][R160.64+0x6400] ;  /* 0x0064000ea0847981 */ /* 0x000f28000c1e9d00 */
[----:B------:R-:W1:Y:S01]  /*2110*/  LDS.128 R116, [UR8+0x2d0] ;  /* 0x0002d008ff747984 */ /* 0x000e620008000c00 */
[----:B0-----:R-:W-:Y:S01]  /*2120*/  FFMA.FTZ R141, R144, R136, R141 ;  /* 0x00000088908d7223 */ /* 0x001fe2000001008d */
[----:B------:R-:W-:Y:S01]  /*2130*/  FFMA.FTZ R140, R145, R137, R140 ;  /* 0x00000089918c7223 */ /* 0x000fe2000001008c */
[----:B------:R-:W-:Y:S01]  /*2140*/  FFMA.FTZ R143, R146, R138, R143 ;  /* 0x0000008a928f7223 */ /* 0x000fe2000001008f */
[----:B------:R-:W-:-:S02]  /*2150*/  FFMA.FTZ R162, R147, R139, R162 ;  /* 0x0000008b93a27223 */ /* 0x000fc400000100a2 */
[----:B------:R-:W4:Y:S04]  /*2160*/  LDG.E.128.CONSTANT R136, desc[UR14][R160.64+0x6800] ;  /* 0x0068000ea0887981 */ /* 0x000f28000c1e9d00 */
[----:B------:R-:W4:Y:S01]  /*2170*/  LDG.E.128.CONSTANT R144, desc[UR14][R160.64+0x6a00] ;  /* 0x006a000ea0907981 */ /* 0x000f22000c1e9d00 */
[----:B-1----:R-:W-:Y:S01]  /*2180*/  FFMA.FTZ R163, R148, R116, R141 ;  /* 0x0000007494a37223 */ /* 0x002fe2000001008d */
        /* <DEDUP_REMOVED lines=8> */
[----:B------:R-:W2:Y:S01]  /*2210*/  LDS.128 R148, [UR8+0x2f0] ;  /* 0x0002f008ff947984 */ /* 0x000ea20008000c00 */
        /* <DEDUP_REMOVED lines=16> */
[----:B------:R-:W-:Y:S04]  /*2320*/  LDS.128 R120, [UR8+0x330] ;  /* 0x00033008ff787984 */ /* 0x000fe80008000c00 */
[----:B------:R-:W0:Y:S01]  /*2330*/  LDS.128 R148, [UR8+0x320] ;  /* 0x00032008ff947984 */ /* 0x000e220008000c00 */
[----:B------:R-:W-:-:S03]  /*2340*/  FFMA.FTZ R162, R127, R119, R162 ;  /* 0x000000777fa27223 */ /* 0x000fc600000100a2 */
[----:B------:R-:W4:Y:S01]  /*2350*/  LDG.E.128.CONSTANT R124, desc[UR14][R160.64+0x7400] ;  /* 0x0074000ea07c7981 */ /* 0x000f22000c1e9d00 */
[----:B0-----:R-:W-:Y:S01]  /*2360*/  FFMA.FTZ R163, R132, R148, R163 ;  /* 0x0000009484a37223 */ /* 0x001fe200000100a3 */
[----:B------:R-:W-:Y:S01]  /*2370*/  FFMA.FTZ R116, R133, R149, R116 ;  /* 0x0000009585747223 */ /* 0x000fe20000010074 */
[----:B------:R-:W-:Y:S01]  /*2380*/  FFMA.FTZ R117, R134, R150, R117 ;  /* 0x0000009686757223 */ /* 0x000fe20000010075 */
[----:B------:R-:W-:Y:S02]  /*2390*/  FFMA.FTZ R162, R135, R151, R162 ;  /* 0x0000009787a27223 */ /* 0x000fe400000100a2 */
[----:B------:R-:W0:Y:S01]  /*23a0*/  LDS.128 R132, [UR8+0x340] ;  /* 0x00034008ff847984 */ /* 0x000e220008000c00 */
[----:B------:R-:W-:Y:S01]  /*23b0*/  FFMA.FTZ R149, R128, R120, R163 ;  /* 0x0000007880957223 */ /* 0x000fe200000100a3 */
[----:B------:R-:W-:Y:S01]  /*23c0*/  FFMA.FTZ R148, R129, R121, R116 ;  /* 0x0000007981947223 */ /* 0x000fe20000010074 */
[----:B------:R-:W-:Y:S01]  /*23d0*/  FFMA.FTZ R151, R130, R122, R117 ;  /* 0x0000007a82977223 */ /* 0x000fe20000010075 */
[----:B------:R-:W-:Y:S01]  /*23e0*/  FFMA.FTZ R162, R131, R123, R162 ;  /* 0x0000007b83a27223 */ /* 0x000fe200000100a2 */
[----:B------:R-:W-:Y:S04]  /*23f0*/  LDS.128 R116, [UR8+0x360] ;  /* 0x00036008ff747984 */ /* 0x000fe80008000c00 */
        /* <DEDUP_REMOVED lines=10> */
[----:B------:R-:W-:Y:S01]  /*24a0*/  FFMA.FTZ R163, R146, R130, R151 ;  /* 0x0000008292a37223 */ /* 0x000fe20000010097 */
[----:B------:R-:W-:Y:S02]  /*24b0*/  FFMA.FTZ R162, R147, R131, R162 ;  /* 0x0000008393a27223 */ /* 0x000fe400000100a2 */
[----:B------:R-:W4:Y:S01]  /*24c0*/  LDG.E.128.CONSTANT R128, desc[UR14][R160.64+0x7600] ;  /* 0x0076000ea0807981 */ /* 0x000f22000c1e9d00 */
[----:B------:R-:W-:-:S03]  /*24d0*/  FFMA.FTZ R165, R140, R116, R149 ;  /* 0x000000748ca57223 */ /* 0x000fc60000010095 */
[----:B------:R-:W4:Y:S01]  /*24e0*/  LDG.E.128.CONSTANT R144, desc[UR14][R160.64+0x7800] ;  /* 0x0078000ea0907981 */ /* 0x000f22000c1e9d00 */
[----:B------:R-:W-:-:S03]  /*24f0*/  FFMA.FTZ R116, R141, R117, R148 ;  /* 0x000000758d747223 */ /* 0x000fc60000010094 */
[----:B------:R4:W4:Y:S01]  /*2500*/  LDG.E.128.CONSTANT R148, desc[UR14][R160.64+0x7a00] ;  /* 0x007a000ea0947981 */ /* 0x000922000c1e9d00 */
[----:B------:R-:W-:Y:S01]  /*2510*/  FFMA.FTZ R163, R142, R118, R163 ;  /* 0x000000768ea37223 */ /* 0x000fe200000100a3 */
[----:B------:R-:W-:Y:S02]  /*2520*/  FFMA.FTZ R162, R143, R119, R162 ;  /* 0x000000778fa27223 */ /* 0x000fe400000100a2 */
[----:B------:R-:W2:Y:S02]  /*2530*/  LDS.128 R140, [UR8+0x370] ;  /* 0x00037008ff8c7984 */ /* 0x000ea40008000c00 */
[----:B--2---:R-:W-:Y:S01]  /*2540*/  FFMA.FTZ R165, R4, R140, R165 ;  /* 0x0000008c04a57223 */ /* 0x004fe200000100a5 */
[----:B------:R-:W-:Y:S02]  /*2550*/  FFMA.FTZ R4, R5, R141, R116 ;  /* 0x0000008d05047223 */ /* 0x000fe40000010074 */
[----:B------:R-:W3:Y:S01]  /*2560*/  LDS.128 R116, [UR8+0x380] ;  /* 0x00038008ff747984 */ /* 0x000ee20008000c00 */
[----:B------:R-:W-:Y:S01]  /*2570*/  FFMA.FTZ R163, R6, R142, R163 ;  /* 0x0000008e06a37223 */ /* 0x000fe200000100a3 */
[----:B------:R-:W-:-:S02]  /*2580*/  FFMA.FTZ R162, R7, R143, R162 ;  /* 0x0000008f07a27223 */ /* 0x000fc400000100a2 */
[----:B------:R-:W-:Y:S01]  /*2590*/  LDS.128 R140, [UR8+0x3a0] ;  /* 0x0003a008ff8c7984 */ /* 0x000fe20008000c00 */
[----:B---3--:R-:W-:Y:S01]  /*25a0*/  FFMA.FTZ R165, R8, R116, R165 ;  /* 0x0000007408a57223 */ /* 0x008fe200000100a5 */
[----:B------:R-:W-:Y:S02]  /*25b0*/  FFMA.FTZ R8, R9, R117, R4 ;  /* 0x0000007509087223 */ /* 0x000fe40000010004 */
[----:B------:R-:W4:Y:S01]  /*25c0*/  LDS.128 R4, [UR8+0x390] ;  /* 0x00039008ff047984 */ /* 0x000f220008000c00 */
[----:B------:R-:W-:Y:S01]  /*25d0*/  FFMA.FTZ R163, R10, R118, R163 ;  /* 0x000000760aa37223 */ /* 0x000fe200000100a3 */
[----:B------:R-:W-:Y:S02]  /*25e0*/  FFMA.FTZ R162, R11, R119, R162 ;  /* 0x000000770ba27223 */ /* 0x000fe400000100a2 */
[----:B------:R-:W-:Y:S01]  /*25f0*/  LDS.128 R116, [UR8+0x3d0] ;  /* 0x0003d008ff747984 */ /* 0x000fe20008000c00 */
[----:B----4-:R-:W-:Y:S01]  /*2600*/  FFMA.FTZ R161, R120, R4, R165 ;  /* 0x0000000478a17223 */ /* 0x010fe200000100a5 */
[----:B------:R-:W-:Y:S01]  /*2610*/  FFMA.FTZ R8, R121, R5, R8 ;  /* 0x0000000579087223 */ /* 0x000fe20000010008 */
[----:B------:R-:W-:Y:S01]  /*2620*/  FFMA.FTZ R163, R122, R6, R163 ;  /* 0x000000067aa37223 */ /* 0x000fe200000100a3 */
[----:B------:R-:W-:-:S02]  /*2630*/  FFMA.FTZ R162, R123, R7, R162 ;  /* 0x000000077ba27223 */ /* 0x000fc400000100a2 */
[----:B------:R-:W0:Y:S01]  /*2640*/  LDS.128 R4, [UR8+0x3b0] ;  /* 0x0003b008ff047984 */ /* 0x000e220008000c00 */
[----:B------:R-:W-:Y:S01]  /*2650*/  FFMA.FTZ R161, R124, R140, R161 ;  /* 0x0000008c7ca17223 */ /* 0x000fe200000100a1 */
[----:B------:R-:W-:Y:S02]  /*2660*/  FFMA.FTZ R140, R125, R141, R8 ;  /* 0x0000008d7d8c7223 */ /* 0x000fe40000010008 */
[----:B------:R-:W1:Y:S01]  /*2670*/  LDS.128 R8, [UR8+0x3c0] ;  /* 0x0003c008ff087984 */ /* 0x000e620008000c00 */
[----:B------:R-:W-:-:S03]  /*2680*/  FFMA.FTZ R163, R126, R142, R163 ;  /* 0x0000008e7ea37223 */ /* 0x000fc600000100a3 */
[----:B------:R-:W2:Y:S01]  /*2690*/  LDS.128 R120, [UR8+0x3e0] ;  /* 0x0003e008ff787984 */ /* 0x000ea20008000c00 */
[----:B------:R-:W-:-:S03]  /*26a0*/  FFMA.FTZ R162, R127, R143, R162 ;  /* 0x0000008f7fa27223 */ /* 0x000fc600000100a2 */
[----:B------:R-:W3:Y:S01]  /*26b0*/  LDS.128 R124, [UR8+0x3f0] ;  /* 0x0003f008ff7c7984 */ /* 0x000ee20008000c00 */
[----:B-----5:R-:W-:Y:S01]  /*26c0*/  FSETP.NEU.FTZ.AND P0, PT, R159, RZ, PT ;  /* 0x000000ff9f00720b */ /* 0x020fe20003f1d000 */
[----:B0-----:R-:W-:Y:S01]  /*26d0*/  FFMA.FTZ R161, R128, R4, R161 ;  /* 0x0000000480a17223 */ /* 0x001fe200000100a1 */
[----:B------:R-:W-:Y:S01]  /*26e0*/  FFMA.FTZ R140, R129, R5, R140 ;  /* 0x00000005818c7223 */ /* 0x000fe2000001008c */
[----:B------:R-:W-:Y:S02]  /*26f0*/  FFMA.FTZ R163, R130, R6, R163 ;  /* 0x0000000682a37223 */ /* 0x000fe400000100a3 */
[----:B-1----:R-:W-:Y:S01]  /*2700*/  FFMA.FTZ R161, R144, R8, R161 ;  /* 0x0000000890a17223 */ /* 0x002fe200000100a1 */
[----:B------:R-:W-:Y:S01]  /*2710*/  FFMA.FTZ R140, R145, R9, R140 ;  /* 0x00000009918c7223 */ /* 0x000fe2000001008c */
[----:B------:R-:W-:Y:S01]  /*2720*/  FFMA.FTZ R162, R131, R7, R162 ;  /* 0x0000000783a27223 */ /* 0x000fe200000100a2 */
[----:B------:R-:W-:Y:S01]  /*2730*/  FFMA.FTZ R163, R146, R10, R163 ;  /* 0x0000000a92a37223 */ /* 0x000fe200000100a3 */
[----:B------:R-:W-:Y:S01]  /*2740*/  FFMA.FTZ R161, R148, R116, R161 ;  /* 0x0000007494a17223 */ /* 0x000fe200000100a1 */
[----:B------:R-:W-:Y:S01]  /*2750*/  FFMA.FTZ R140, R149, R117, R140 ;  /* 0x00000075958c7223 */ /* 0x000fe2000001008c */
[----:B------:R-:W-:Y:S01]  /*2760*/  FFMA.FTZ R162, R147, R11, R162 ;  /* 0x0000000b93a27223 */ /* 0x000fe200000100a2 */
[----:B------:R-:W-:Y:S01]  /*2770*/  FFMA.FTZ R163, R150, R118, R163 ;  /* 0x0000007696a37223 */ /* 0x000fe200000100a3 */
[----:B--2---:R-:W-:Y:S01]  /*2780*/  FFMA.FTZ R161, R136, R120, R161 ;  /* 0x0000007888a17223 */ /* 0x004fe200000100a1 */
[----:B------:R-:W-:Y:S01]  /*2790*/  FFMA.FTZ R140, R137, R121, R140 ;  /* 0x00000079898c7223 */ /* 0x000fe2000001008c */
[----:B------:R-:W-:Y:S01]  /*27a0*/  IADD3 R4, PT, PT, R154, 0x1, RZ ;  /* 0x000000019a047810 */ /* 0x000fe20007ffe0ff */
[----:B------:R-:W-:Y:S01]  /*27b0*/  FFMA.FTZ R162, R151, R119, R162 ;  /* 0x0000007797a27223 */ /* 0x000fe200000100a2 */
[----:B------:R-:W-:Y:S01]  /*27c0*/  FFMA.FTZ R163, R138, R122, R163 ;  /* 0x0000007a8aa37223 */ /* 0x000fe200000100a3 */
[----:B---3--:R-:W-:Y:S01]  /*27d0*/  FFMA.FTZ R124, R132, R124, R161 ;  /* 0x0000007c847c7223 */ /* 0x008fe200000100a1 */
[----:B------:R-:W-:Y:S01]  /*27e0*/  FFMA.FTZ R125, R133, R125, R140 ;  /* 0x0000007d857d7223 */ /* 0x000fe2000001008c */
[----:B------:R-:W-:Y:S01]  /*27f0*/  I2FP.F32.S32 R4, R4 ;  /* 0x0000000400047245 */ /* 0x000fe20000201400 */
[----:B------:R-:W-:Y:S01]  /*2800*/  FFMA.FTZ R162, R139, R123, R162 ;  /* 0x0000007b8ba27223 */ /* 0x000fe200000100a2 */
[----:B------:R-:W-:Y:S01]  /*2810*/  FFMA.FTZ R126, R134, R126, R163 ;  /* 0x0000007e867e7223 */ /* 0x000fe200000100a3 */
[----:B------:R-:W-:-:S02]  /*2820*/  FADD.FTZ R125, R124, R125 ;  /* 0x0000007d7c7d7221 */ /* 0x000fc40000010000 */
[----:B------:R-:W-:Y:S01]  /*2830*/  FMUL.FTZ R4, R4, R159 ;  /* 0x0000009f04047220 */ /* 0x000fe20000410000 */
[----:B------:R-:W-:Y:S01]  /*2840*/  FFMA.FTZ R127, R135, R127, R162 ;  /* 0x0000007f877f7223 */ /* 0x000fe200000100a2 */
[----:B------:R-:W-:-:S03]  /*2850*/  FADD.FTZ R126, R126, R125 ;  /* 0x0000007d7e7e7221 */ /* 0x000fc60000010000 */
[----:B------:R-:W-:Y:S01]  /*2860*/  FSEL R5, R4, RZ, P0 ;  /* 0x000000ff04057208 */ /* 0x000fe20000000000 */
[----:B------:R-:W-:Y:S01]  /*2870*/  FADD.FTZ R126, R127, R126 ;  /* 0x0000007e7f7e7221 */ /* 0x000fe20000010000 */
[----:B------:R-:W-:-:S03]  /*2880*/  IADD3 R4, PT, PT, R153, -0x1, RZ ;  /* 0xffffffff99047810 */ /* 0x000fc60007ffe0ff */
[----:B------:R-:W-:Y:S01]  /*2890*/  FFMA.FTZ R5, R126, UR32, R5 ;  /* 0x000000207e057c23 */ /* 0x000fe20008010005 */
[----:B------:R-:W-:-:S04]  /*28a0*/  ISETP.GE.AND P0, PT, R4, UR20, PT ;  /* 0x0000001404007c0c */ /* 0x000fc8000bf06270 */
[----:B------:R-:W-:-:S05]  /*28b0*/  FSEL R4, R5, RZ, !P0 ;  /* 0x000000ff05047208 */ /* 0x000fca0004000000 */
[----:B------:R2:W-:Y:S04]  /*28c0*/  STS [R155], R4 ;  /* 0x000000049b007388 */ /* 0x0005e80000000800 */
[----:B------:R-:W-:-:S07]  /*28d0*/  @!P0 FMNMX.FTZ R156, R156, R5, !PT ;  /* 0x000000059c9c8209 */ /* 0x000fce0007810000 */
.L_x_24790:
[----:B------:R-:W-:Y:S05]  /*28e0*/  BSYNC.RECONVERGENT B1 ;  /* 0x0000000000017941 */ /* 0x000fea0003800200 */
.L_x_24789:
[----:B------:R-:W-:Y:S02]  /*28f0*/  IADD3 R2, P0, PT, R2, 0x10, RZ ;  /* 0x0000001002027810 */ /* 0x000fe40007f1e0ff */
[----:B-12---:R-:W-:Y:S02]  /*2900*/  IADD3 R155, PT, PT, R155, 0x200, RZ ;  /* 0x000002009b9b7810 */ /* 0x006fe40007ffe0ff */
[----:B------:R-:W-:Y:S02]  /*2910*/  IADD3 R154, PT, PT, R154, 0x80, RZ ;  /* 0x000000809a9a7810 */ /* 0x000fe40007ffe0ff */
[----:B------:R-:W-:Y:S02]  /*2920*/  IADD3 R153, PT, PT, R153, 0x80, RZ ;  /* 0x0000008099997810 */ /* 0x000fe40007ffe0ff */
[----:B------:R-:W-:Y:S01]  /*2930*/  IADD3.X R3, PT, PT, RZ, R3, RZ, P0, !PT ;  /* 0x00000003ff037210 */ /* 0x000fe200007fe4ff */
[----:B------:R-:W-:Y:S06]  /*2940*/  @!P1 BRA `(.L_x_24791) ;  /* 0xffffffe4000c9947 */ /* 0x000fec000383ffff */
.L_x_24788:
[----:B------:R-:W-:Y:S05]  /*2950*/  BSYNC.RECONVERGENT B0 ;  /* 0x0000000000007941 */ /* 0x000fea0003800200 */
.L_x_24787:
[----:B------:R-:W1:Y:S01]  /*2960*/  SHFL.BFLY PT, R3, R156, 0x10, 0x1f ;  /* 0x0e001f009c037f89 */ /* 0x000e6200000e0000 */
[----:B------:R-:W2:Y:S01]  /*2970*/  S2UR UR12, SR_CgaCtaId ;  /* 0x00000000000c79c3 */ /* 0x000ea20000008800 */
[----:B------:R-:W-:Y:S01]  /*2980*/  UMOV UR11, 0x400 ;  /* 0x00000400000b7882 */ /* 0x000fe20000000000 */
[----:B0-----:R-:W-:Y:S01]  /*2990*/  MOV R8, 0xff7fffff ;  /* 0xff7fffff00087802 */ /* 0x001fe20000000f00 */
[----:B------:R-:W-:Y:S01]  /*29a0*/  UIADD3 UR8, UPT, UPT, UR11, 0x400, URZ ;  /* 0x000004000b087890 */ /* 0x000fe2000fffe0ff */
[----:B------:R-:W-:Y:S04]  /*29b0*/  BSSY.RECONVERGENT B0, `(.L_x_24792) ;  /* 0x0000101000007945 */ /* 0x000fe80003800200 */
[----:B------:R-:W0:Y:S01]  /*29c0*/  S2UR UR19, SR_CTAID.Z ;  /* 0x00000000001379c3 */ /* 0x000e220000002700 */
[----:B-1----:R-:W-:Y:S01]  /*29d0*/  FMNMX.FTZ R3, R3, R156, !PT ;  /* 0x0000009c03037209 */ /* 0x002fe20007810000 */
[----:B--2---:R-:W-:-:S04]  /*29e0*/  ULEA UR8, UR12, UR8, 0x18 ;  /* 0x000000080c087291 */ /* 0x004fc8000f8ec0ff */
[----:B------:R-:W1:Y:S01]  /*29f0*/  SHFL.BFLY PT, R2, R3, 0x8, 0x1f ;  /* 0x0d001f0003027f89 */ /* 0x000e6200000e0000 */
[----:B0-----:R-:W-:Y:S01]  /*2a00*/  UIMAD UR9, UR19, -0x200, UR10 ;  /* 0xfffffe00130978a4 */ /* 0x001fe2000f8e020a */
[----:B-1----:R-:W-:Y:S02]  /*2a10*/  FMNMX.FTZ R4, R3, R2, !PT ;  /* 0x0000000203047209 */ /* 0x002fe40007810000 */
[----:B------:R-:W0:Y:S03]  /*2a20*/  S2R R2, SR_TID.X ;  /* 0x0000000000027919 */ /* 0x000e260000002100 */
[----:B------:R-:W1:Y:S02]  /*2a30*/  SHFL.BFLY PT, R5, R4, 0x4, 0x1f ;  /* 0x0c801f0004057f89 */ /* 0x000e6400000e0000 */
[----:B-1----:R-:W-:Y:S02]  /*2a40*/  FMNMX.FTZ R5, R4, R5, !PT ;  /* 0x0000000504057209 */ /* 0x002fe40007810000 */
[----:B0----5:R-:W-:-:S03]  /*2a50*/  LOP3.LUT P0, R159, R2, 0x1f, RZ, 0xc0, !PT ;  /* 0x0000001f029f7812 */ /* 0x021fc6000780c0ff */
[----:B------:R-:W0:Y:S01]  /*2a60*/  SHFL.BFLY PT, R6, R5, 0x2, 0x1f ;  /* 0x0c401f0005067f89 */ /* 0x000e2200000e0000 */
[----:B------:R-:W-:Y:S02]  /*2a70*/  SHF.R.U32.HI R3, RZ, 0x5, R2 ;  /* 0x00000005ff037819 */ /* 0x000fe40000011602 */
[----:B------:R-:W-:Y:S02]  /*2a80*/  ISETP.GT.U32.AND P1, PT, R159, 0x3, PT ;  /* 0x000000039f00780c */ /* 0x000fe40003f24070 */
[----:B------:R-:W-:Y:S02]  /*2a90*/  LEA R4, R3, UR8, 0x2 ;  /* 0x0000000803047c11 */ /* 0x000fe4000f8e10ff */
[----:B------:R-:W-:Y:S02]  /*2aa0*/  ISETP.GE.AND P2, PT, R2, UR9, PT ;  /* 0x0000000902007c0c */ /* 0x000fe4000bf46270 */
[----:B0-----:R-:W-:-:S05]  /*2ab0*/  FMNMX.FTZ R7, R5, R6, !PT ;  /* 0x0000000605077209 */ /* 0x001fca0007810000 */
[----:B------:R-:W0:Y:S02]  /*2ac0*/  SHFL.BFLY PT, R6, R7, 0x1, 0x1f ;  /* 0x0c201f0007067f89 */ /* 0x000e2400000e0000 */
[----:B0-----:R-:W-:Y:S02]  /*2ad0*/  FMNMX.FTZ R9, R7, R6, !PT ;  /* 0x0000000607097209 */ /* 0x001fe40007810000 */
[----:B------:R-:W-:-:S03]  /*2ae0*/  LEA R6, R159, UR8, 0x2 ;  /* 0x000000089f067c11 */ /* 0x000fc6000f8e10ff */
        /* <DEDUP_REMOVED lines=10> */
[----:B------:R-:W1:Y:S01]  /*2b90*/  S2R R8, SR_CTAID.Z ;  /* 0x0000000000087919 */ /* 0x000e620000002700 */
[----:B------:R-:W-:Y:S01]  /*2ba0*/  LOP3.LUT R7, RZ, R2, RZ, 0x33, !PT ;  /* 0x00000002ff077212 */ /* 0x000fe200078e33ff */
[----:B------:R-:W-:Y:S03]  /*2bb0*/  BSSY.RECONVERGENT B1, `(.L_x_24794) ;  /* 0x000001c000017945 */ /* 0x000fe60003800200 */
[----:B------:R-:W-:-:S04]  /*2bc0*/  IADD3 R7, PT, PT, R7, UR10, RZ ;  /* 0x0000000a07077c10 */ /* 0x000fc8000fffe0ff */
[----:B------:R-:W-:-:S04]  /*2bd0*/  LOP3.LUT R9, R7, 0x180, RZ, 0xc0, !PT ;  /* 0x0000018007097812 */ /* 0x000fc800078ec0ff */
[----:B------:R-:W-:Y:S02]  /*2be0*/  ISETP.NE.AND P0, PT, R9, 0x180, PT ;  /* 0x000001800900780c */ /* 0x000fe40003f05270 */
[----:B------:R-:W-:Y:S01]  /*2bf0*/  MOV R9, RZ ;  /* 0x000000ff00097202 */ /* 0x000fe20000000f00 */
[----:B-1----:R-:W-:-:S05]  /*2c00*/  IMAD R8, R8, -0x200, R7 ;  /* 0xfffffe0008087824 */ /* 0x002fca00078e0207 */
[----:B------:R-:W-:Y:S02]  /*2c10*/  ISETP.GE.U32.AND P3, PT, R8, 0x180, PT ;  /* 0x000001800800780c */ /* 0x000fe40003f66070 */
[----:B------:R-:W-:-:S03]  /*2c20*/  MOV R8, R2 ;  /* 0x0000000200087202 */ /* 0x000fc60000000f00 */
[----:B------:R-:W-:Y:S08]  /*2c30*/  @!P0 BRA `(.L_x_24795) ;  /* 0x00000000004c8947 */ /* 0x000ff00003800000 */
        /* <DEDUP_REMOVED lines=8> */
.L_x_24796:
        /* <DEDUP_REMOVED lines=11> */
.L_x_24795:
[----:B------:R-:W-:Y:S05]  /*2d70*/  BSYNC.RECONVERGENT B1 ;  /* 0x0000000000017941 */ /* 0x000fea0003800200 */
.L_x_24794:
        /* <DEDUP_REMOVED lines=13> */
.L_x_24799:
        /* <DEDUP_REMOVED lines=100> */
.L_x_24798:
[----:B------:R-:W-:Y:S05]  /*3490*/  BSYNC.RECONVERGENT B1 ;  /* 0x0000000000017941 */ /* 0x000fea0003800200 */
.L_x_24797:
        /* <DEDUP_REMOVED lines=55> */
.L_x_24801:
[----:B------:R-:W-:Y:S05]  /*3810*/  BSYNC.RECONVERGENT B1 ;  /* 0x0000000000017941 */ /* 0x000fea0003800200 */
.L_x_24800:
        /* <DEDUP_REMOVED lines=26> */
.L_x_24793:
[----:B------:R-:W-:Y:S05]  /*39c0*/  BSYNC.RECONVERGENT B0 ;  /* 0x0000000000007941 */ /* 0x000fea0003800200 */
.L_x_24792:
        /* <DEDUP_REMOVED lines=21> */
[----:B------:R-:W3:Y:S01]  /*3b20*/  S2R R6, SR_CTAID.Z ;  /* 0x0000000000067919 */ /* 0x000ee20000002700 */
[----:B------:R-:W-:Y:S01]  /*3b30*/  LOP3.LUT R4, RZ, R2, RZ, 0x33, !PT ;  /* 0x00000002ff047212 */ /* 0x000fe200078e33ff */
[----:B------:R-:W-:Y:S03]  /*3b40*/  BSSY.RECONVERGENT B1, `(.L_x_24804) ;  /* 0x000001a000017945 */ /* 0x000fe60003800200 */
[----:B-1----:R-:W-:-:S04]  /*3b50*/  IADD3 R7, PT, PT, R4, UR10, RZ ;  /* 0x0000000a04077c10 */ /* 0x002fc8000fffe0ff */
[----:B------:R-:W-:-:S04]  /*3b60*/  LOP3.LUT R8, R7, 0x180, RZ, 0xc0, !PT ;  /* 0x0000018007087812 */ /* 0x000fc800078ec0ff */
[----:B------:R-:W-:Y:S01]  /*3b70*/  ISETP.NE.AND P0, PT, R8, 0x180, PT ;  /* 0x000001800800780c */ /* 0x000fe20003f05270 */
[----:B---3--:R-:W-:Y:S02]  /*3b80*/  IMAD R4, R6, -0x200, R7 ;  /* 0xfffffe0006047824 */ /* 0x008fe400078e0207 */
[----:B--2---:R-:W-:-:S04]  /*3b90*/  FADD.FTZ R6, R31, 9.9999999747524270788e-07 ;  /* 0x358637bd1f067421 */ /* 0x004fc80000010000 */
[----:B------:R1:W2:Y:S01]  /*3ba0*/  MUFU.RCP R33, R6 ;  /* 0x0000000600217308 */ /* 0x0002a20000001000 */
[----:B------:R-:W-:Y:S02]  /*3bb0*/  ISETP.GE.U32.AND P1, PT, R4, 0x180, PT ;  /* 0x000001800400780c */ /* 0x000fe40003f26070 */
[----:B------:R-:W-:-:S03]  /*3bc0*/  MOV R4, R2 ;  /* 0x0000000200047202 */ /* 0x000fc60000000f00 */
[----:B------:R-:W-:Y:S08]  /*3bd0*/  @!P0 BRA `(.L_x_24805) ;  /* 0x0000000000408947 */ /* 0x000ff00003800000 */
[----:B------:R-:W-:Y:S01]  /*3be0*/  LEA.HI R7, R7, 0x1, RZ, 0x19 ;  /* 0x0000000107077811 */ /* 0x000fe200078fc8ff */
[----:B------:R-:W-:-:S03]  /*3bf0*/  UIADD3 UR8, UPT, UPT, UR11, 0x420, URZ ;  /* 0x000004200b087890 */ /* 0x000fc6000fffe0ff */
[C---:B------:R-:W-:Y:S01]  /*3c00*/  SHF.L.U32 R4, R7.reuse, 0x7, RZ ;  /* 0x0000000707047819 */ /* 0x040fe200000006ff */
[----:B------:R-:W-:Y:S01]  /*3c10*/  ULEA UR8, UR12, UR8, 0x18 ;  /* 0x000000080c087291 */ /* 0x000fe2000f8ec0ff */
[----:B------:R-:W-:Y:S02]  /*3c20*/  LOP3.LUT R8, R7, 0x3, RZ, 0xc0, !PT ;  /* 0x0000000307087812 */ /* 0x000fe400078ec0ff */
[----:B------:R-:W-:Y:S02]  /*3c30*/  LOP3.LUT R7, R4, 0x180, RZ, 0xc0, !PT ;  /* 0x0000018004077812 */ /* 0x000fe400078ec0ff */
[----:B------:R-:W-:Y:S02]  /*3c40*/  IADD3 R8, PT, PT, -R8, RZ, RZ ;  /* 0x000000ff08087210 */ /* 0x000fe40007ffe1ff */
[----:B-1----:R-:W-:Y:S02]  /*3c50*/  LEA R6, R2, UR8, 0x2 ;  /* 0x0000000802067c11 */ /* 0x002fe4000f8e10ff */
[----:B------:R-:W-:-:S07]  /*3c60*/  IADD3 R4, PT, PT, R7, R2, RZ ;  /* 0x0000000207047210 */ /* 0x000fce0007ffe0ff */
.L_x_24806:
[----:B------:R-:W2:Y:S01]  /*3c70*/  LDS R7, [R6] ;  /* 0x0000000006077984 */ /* 0x000ea20000000800 */
[----:B------:R-:W-:-:S04]  /*3c80*/  IADD3 R8, PT, PT, R8, 0x1, RZ ;  /* 0x0000000108087810 */ /* 0x000fc80007ffe0ff */
[----:B------:R-:W-:Y:S01]  /*3c90*/  ISETP.NE.AND P0, PT, R8, RZ, PT ;  /* 0x000000ff0800720c */ /* 0x000fe20003f05270 */
[----:B--2---:R-:W-:-:S05]  /*3ca0*/  FMUL.FTZ R7, R7, R33 ;  /* 0x0000002107077220 */ /* 0x004fca0000410000 */
[----:B------:R1:W-:Y:S02]  /*3cb0*/  STS [R6], R7 ;  /* 0x0000000706007388 */ /* 0x0003e40000000800 */
[----:B-1----:R-:W-:-:S05]  /*3cc0*/  IADD3 R6, PT, PT, R6, 0x200, RZ ;  /* 0x0000020006067810 */ /* 0x002fca0007ffe0ff */
[----:B------:R-:W-:Y:S05]  /*3cd0*/  @P0 BRA `(.L_x_24806) ;  /* 0xfffffffc00e40947 */ /* 0x000fea000383ffff */
.L_x_24805:
[----:B------:R-:W-:Y:S05]  /*3ce0*/  BSYNC.RECONVERGENT B1 ;  /* 0x0000000000017941 */ /* 0x000fea0003800200 */
.L_x_24804:
[----:B------:R-:W-:Y:S05]  /*3cf0*/  @!P1 BRA `(.L_x_24803) ;  /* 0x0000000400bc9947 */ /* 0x000fea0003800000 */
[----:B-1----:R-:W-:Y:S01]  /*3d00*/  IADD3 R6, PT, PT, -R4, UR9, RZ ;  /* 0x0000000904067c10 */ /* 0x002fe2000fffe1ff */
        /* <DEDUP_REMOVED lines=11> */
.L_x_24809:
        /* <DEDUP_REMOVED lines=52> */
.L_x_24808:
[----:B------:R-:W-:Y:S05]  /*4100*/  BSYNC.RECONVERGENT B1 ;  /* 0x0000000000017941 */ /* 0x000fea0003800200 */
.L_x_24807:
        /* <DEDUP_REMOVED lines=31> */
.L_x_24811:
[----:B------:R-:W-:Y:S05]  /*4300*/  BSYNC.RECONVERGENT B1 ;  /* 0x0000000000017941 */ /* 0x000fea0003800200 */
.L_x_24810:
        /* <DEDUP_REMOVED lines=14> */
.L_x_24803:
[----:B------:R-:W-:Y:S05]  /*43f0*/  BSYNC.RECONVERGENT B0 ;  /* 0x0000000000007941 */ /* 0x000fea0003800200 */
.L_x_24802:
[----:B------:R-:W3:Y:S01]  /*4400*/  S2R R4, SR_CTAID.Z ;  /* 0x0000000000047919 */ /* 0x000ee20000002700 */
[----:B------:R-:W-:Y:S01]  /*4410*/  BAR.SYNC.DEFER_BLOCKING 0x0 ;  /* 0x0000000000007b1d */ /* 0x000fe20000010000 */
[----:B------:R-:W-:-:S05]  /*4420*/  ISETP.NE.AND P0, PT, R2, RZ, PT ;  /* 0x000000ff0200720c */ /* 0x000fca0003f05270 */
[----:B------:R-:W4:Y:S02]  /*4430*/  LDCU UR17, c[0x0][0x370] ;  /* 0x00006e00ff1177ac */ /* 0x000f240008000800 */
[----:B------:R-:W0:Y:S01]  /*4440*/  S2UR UR21, SR_CTAID.X ;  /* 0x00000000001579c3 */ /* 0x000e220000002500 */
[----:B------:R-:W-:Y:S01]  /*4450*/  BSSY.RECONVERGENT B0, `(.L_x_24812) ;  /* 0x0000016000007945 */ /* 0x000fe20003800200 */
[----:B------:R-:W0:Y:S01]  /*4460*/  LDCU UR23, c[0x0][0x3dc] ;  /* 0x00007b80ff1777ac */ /* 0x000e220008000800 */
[----:B------:R-:W0:Y:S05]  /*4470*/  LDCU UR18, c[0x0][0x378] ;  /* 0x00006f00ff1277ac */ /* 0x000e2a0008000800 */
[----:B------:R-:W0:Y:S01]  /*4480*/  S2UR UR22, SR_CTAID.Y ;  /* 0x00000000001679c3 */ /* 0x000e220000002600 */
[----:B------:R-:W-:Y:S05]  /*4490*/  @P0 BRA `(.L_x_24813) ;  /* 0x0000000000440947 */ /* 0x000fea0003800000 */
[----:B------:R-:W5:Y:S01]  /*44a0*/  LDCU.128 UR8, c[0x0][0x380] ;  /* 0x00007000ff0877ac */ /* 0x000f620008000c00 */
[----:B0---4-:R-:W-:-:S04]  /*44b0*/  UIMAD UR12, UR22, UR17, UR21 ;  /* 0x00000011160c72a4 */ /* 0x011fc8000f8e0215 */
        /* <DEDUP_REMOVED lines=15> */
.L_x_24813:
[----:B0---4-:R-:W-:Y:S05]  /*45b0*/  BSYNC.RECONVERGENT B0 ;  /* 0x0000000000007941 */ /* 0x011fea0003800200 */
.L_x_24812:
[----:B---3--:R-:W-:Y:S01]  /*45c0*/  LEA R160, R4, R3, 0x4 ;  /* 0x0000000304a07211 */ /* 0x008fe200078e20ff */
[----:B------:R-:W0:Y:S01]  /*45d0*/  LDCU.64 UR10, c[0x0][0x3a8] ;  /* 0x00007500ff0a77ac */ /* 0x000e220008000a00 */
        /* <DEDUP_REMOVED lines=32> */
[----:B------:R-:W-:Y:S02]  /*47e0*/  MOV R14, RZ ;  /* 0x000000ff000e7202 */ /* 0x000fe40000000f00 */
[----:B-1----:R-:W-:Y:S02]  /*47f0*/  CS2R R12, SRZ ;  /* 0x00000000000c7805 */ /* 0x002fe4000001ff00 */
[----:B------:R-:W-:Y:S01]  /*4800*/  CS2R R10, SRZ ;  /* 0x00000000000a7805 */ /* 0x000fe2000001ff00 */
[----:B0-----:R-:W-:Y:S06]  /*4810*/  @P0 BRA `(.L_x_24815) ;  /* 0x0000004800d80947 */ /* 0x001fec0003800000 */
[----:B------:R-:W0:Y:S01]  /*4820*/  I2F.RP R8, R0 ;  /* 0x0000000000087306 */ /* 0x000e220000209400 */
[----:B------:R-:W1:Y:S01]  /*4830*/  LDC R5, c[0x0][0x3c8] ;  /* 0x0000f200ff057b82 */ /* 0x000e620000000800 */
[----:B------:R-:W3:Y:S01]  /*4840*/  LDCU UR8, c[0x0][0x3e0] ;  /* 0x00007c00ff0877ac */ /* 0x000ee20008000800 */
[----:B------:R-:W-:Y:S02]  /*4850*/  MOV R158, RZ ;  /* 0x000000ff009e7202 */ /* 0x000fe40000000f00 */
[----:B------:R-:W-:Y:S02]  /*4860*/  CS2R R156, SRZ ;  /* 0x00000000009c7805 */ /* 0x000fe4000001ff00 */
[----:B------:R-:W-:Y:S01]  /*4870*/  CS2R R154, SRZ ;  /* 0x00000000009a7805 */ /* 0x000fe2000001ff00 */
[----:B------:R-:W4:Y:S01]  /*4880*/  LDCU UR9, c[0x0][0x3fc] ;  /* 0x00007f80ff0977ac */ /* 0x000f220008000800 */
[----:B------:R-:W-:Y:S02]  /*4890*/  CS2R R152, SRZ ;  /* 0x0000000000987805 */ /* 0x000fe4000001ff00 */
[----:B------:R-:W-:Y:S01]  /*48a0*/  CS2R R150, SRZ ;  /* 0x0000000000967805 */ /* 0x000fe2000001ff00 */
[----:B------:R-:W5:Y:S01]  /*48b0*/  LDC.64 R164, c[0x0][0x3b8] ;  /* 0x0000ee00ffa47b82 */ /* 0x000f620000000a00 */
[----:B------:R-:W-:Y:S01]  /*48c0*/  UIADD3 UR12, UPT, UPT, UR20, 0x1f, URZ ;  /* 0x0000001f140c7890 */ /* 0x000fe2000fffe0ff */
[----:B------:R-:W-:-:S02]  /*48d0*/  CS2R R148, SRZ ;  /* 0x0000000000947805 */ /* 0x000fc4000001ff00 */
[----:B------:R-:W-:Y:S02]  /*48e0*/  CS2R R146, SRZ ;  /* 0x0000000000927805 */ /* 0x000fe4000001ff00 */
[----:B------:R-:W-:Y:S02]  /*48f0*/  CS2R R144, SRZ ;  /* 0x0000000000907805 */ /* 0x000fe4000001ff00 */
[----:B------:R-:W-:Y:S01]  /*4900*/  CS2R R142, SRZ ;  /* 0x00000000008e7805 */ /* 0x000fe2000001ff00 */
[----:B0-----:R-:W0:Y:S01]  /*4910*/  MUFU.RCP R8, R8 ;  /* 0x0000000800087308 */ /* 0x001e220000001000 */
[----:B------:R-:W-:Y:S02]  /*4920*/  CS2R R140, SRZ ;  /* 0x00000000008c7805 */ /* 0x000fe4000001ff00 */
[----:B------:R-:W-:Y:S02]  /*4930*/  CS2R R138, SRZ ;  /* 0x00000000008a7805 */ /* 0x000fe4000001ff00 */
[----:B------:R-:W-:-:S02]  /*4940*/  CS2R R136, SRZ ;  /* 0x0000000000887805 */ /* 0x000fc4000001ff00 */
[----:B------:R-:W-:Y:S01]  /*4950*/  CS2R R134, SRZ ;  /* 0x0000000000867805 */ /* 0x000fe2000001ff00 */
[----:B---3--:R-:W-:Y:S01]  /*4960*/  UIMAD UR8, UR6, UR8, URZ ;  /* 0x00000008060872a4 */ /* 0x008fe2000f8e02ff */
[----:B------:R-:W-:Y:S02]  /*4970*/  CS2R R132, SRZ ;  /* 0x0000000000847805 */ /* 0x000fe4000001ff00 */
[----:B------:R-:W-:Y:S02]  /*4980*/  CS2R R130, SRZ ;  /* 0x0000000000827805 */ /* 0x000fe4000001ff00 */
[----:B------:R-:W-:Y:S02]  /*4990*/  CS2R R128, SRZ ;  /* 0x0000000000807805 */ /* 0x000fe4000001ff00 */
[----:B------:R-:W-:Y:S01]  /*49a0*/  CS2R R126, SRZ ;  /* 0x00000000007e7805 */ /* 0x000fe2000001ff00 */
[----:B-1----:R-:W-:Y:S01]  /*49b0*/  IMAD R5, R5, UR22, RZ ;  /* 0x0000001605057c24 */ /* 0x002fe2000f8e02ff */
[----:B------:R-:W-:-:S02]  /*49c0*/  CS2R R124, SRZ ;  /* 0x00000000007c7805 */ /* 0x000fc4000001ff00 */
[----:B------:R-:W-:Y:S02]  /*49d0*/  CS2R R122, SRZ ;  /* 0x00000000007a7805 */ /* 0x000fe4000001ff00 */
[----:B------:R-:W-:Y:S02]  /*49e0*/  CS2R R120, SRZ ;  /* 0x0000000000787805 */ /* 0x000fe4000001ff00 */
[----:B------:R-:W-:Y:S02]  /*49f0*/  CS2R R118, SRZ ;  /* 0x0000000000767805 */ /* 0x000fe4000001ff00 */
[----:B------:R-:W-:Y:S02]  /*4a00*/  CS2R R116, SRZ ;  /* 0x0000000000747805 */ /* 0x000fe4000001ff00 */
[----:B------:R-:W-:Y:S02]  /*4a10*/  CS2R R114, SRZ ;  /* 0x0000000000727805 */ /* 0x000fe4000001ff00 */
[----:B------:R-:W-:-:S02]  /*4a20*/  CS2R R112, SRZ ;  /* 0x0000000000707805 */ /* 0x000fc4000001ff00 */
[----:B0-----:R-:W-:Y:S01]  /*4a30*/  IADD3 R6, PT, PT, R8, 0xffffffe, RZ ;  /* 0x0ffffffe08067810 */ /* 0x001fe20007ffe0ff */
[----:B-----5:R-:W-:Y:S01]  /*4a40*/  IMAD.WIDE R164, R5, 0x4, R164 ;  /* 0x0000000405a47825 */ /* 0x020fe200078e02a4 */
[----:B----4-:R-:W-:Y:S01]  /*4a50*/  MOV R8, UR9 ;  /* 0x0000000900087c02 */ /* 0x010fe20008000f00 */
[----:B------:R-:W-:Y:S01]  /*4a60*/  USHF.R.S32.HI UR9, URZ, 0x1f, UR8 ;  /* 0x0000001fff097899 */ /* 0x000fe20008011408 */
[----:B------:R0:W1:Y:S01]  /*4a70*/  F2I.FTZ.U32.TRUNC.NTZ R7, R6 ;  /* 0x0000000600077305 */ /* 0x000062000021f000 */
[----:B------:R-:W-:Y:S02]  /*4a80*/  CS2R R110, SRZ ;  /* 0x00000000006e7805 */ /* 0x000fe4000001ff00 */
[----:B------:R-:W-:Y:S02]  /*4a90*/  CS2R R108, SRZ ;  /* 0x00000000006c7805 */ /* 0x000fe4000001ff00 */
[----:B------:R-:W-:Y:S02]  /*4aa0*/  CS2R R106, SRZ ;  /* 0x00000000006a7805 */ /* 0x000fe4000001ff00 */
[----:B------:R-:W-:-:S02]  /*4ab0*/  CS2R R104, SRZ ;  /* 0x0000000000687805 */ /* 0x000fc4000001ff00 */
[----:B------:R-:W-:Y:S02]  /*4ac0*/  CS2R R18, SRZ ;  /* 0x0000000000127805 */ /* 0x000fe4000001ff00 */
[----:B------:R-:W-:Y:S02]  /*4ad0*/  CS2R R16, SRZ ;  /* 0x0000000000107805 */ /* 0x000fe4000001ff00 */
[----:B------:R-:W-:Y:S02]  /*4ae0*/  MOV R14, RZ ;  /* 0x000000ff000e7202 */ /* 0x000fe40000000f00 */
[----:B------:R-:W-:Y:S02]  /*4af0*/  CS2R R12, SRZ ;  /* 0x00000000000c7805 */ /* 0x000fe4000001ff00 */
[----:B0-----:R-:W-:Y:S02]  /*4b00*/  MOV R6, RZ ;  /* 0x000000ff00067202 */ /* 0x001fe40000000f00 */
[----:B------:R-:W-:-:S02]  /*4b10*/  CS2R R10, SRZ ;  /* 0x00000000000a7805 */ /* 0x000fc4000001ff00 */
[----:B------:R-:W-:Y:S02]  /*4b20*/  IADD3 R8, PT, PT, -R8, UR7, RZ ;  /* 0x0000000708087c10 */ /* 0x000fe4000fffe1ff */
[----:B------:R-:W-:Y:S02]  /*4b30*/  MOV R162, UR8 ;  /* 0x0000000800a27c02 */ /* 0x000fe40008000f00 */
[----:B-1----:R-:W-:Y:S02]  /*4b40*/  IADD3 R9, PT, PT, RZ, -R7, RZ ;  /* 0x80000007ff097210 */ /* 0x002fe40007ffe0ff */
[----:B------:R-:W-:-:S03]  /*4b50*/  MOV R163, UR9 ;  /* 0x0000000900a37c02 */ /* 0x000fc60008000f00 */
[----:B------:R-:W-:-:S04]  /*4b60*/  IMAD R9, R9, R0, RZ ;  /* 0x0000000009097224 */ /* 0x000fc800078e02ff */
[----:B------:R-:W-:Y:S01]  /*4b70*/  IMAD.HI.U32 R5, R7, R9, R6 ;  /* 0x0000000907057227 */ /* 0x000fe200078e0006 */
[----:B------:R-:W-:Y:S02]  /*4b80*/  SHF.L.U32 R7, R2, 0x2, RZ ;  /* 0x0000000202077819 */ /* 0x000fe400000006ff */
[----:B------:R-:W-:Y:S02]  /*4b90*/  MOV R9, UR12 ;  /* 0x0000000c00097c02 */ /* 0x000fe40008000f00 */
[C---:B------:R-:W-:Y:S02]  /*4ba0*/  LOP3.LUT R6, R7.reuse, 0x1c, RZ, 0xc0, !PT ;  /* 0x0000001c07067812 */ /* 0x040fe400078ec0ff */
[----:B------:R-:W-:Y:S02]  /*4bb0*/  LOP3.LUT R7, R7, 0x7c, RZ, 0xc0, !PT ;  /* 0x0000007c07077812 */ /* 0x000fe400078ec0ff */
[----:B------:R-:W-:-:S07]  /*4bc0*/  LEA.HI R9, R9, 0xffffffff, RZ, 0x1b ;  /* 0xffffffff09097811 */ /* 0x000fce00078fd8ff */
.L_x_24818:
[----:B------:R-:W0:Y:S01]  /*4bd0*/  LDC R28, c[0x0][0x400] ;  /* 0x00010000ff1c7b82 */ /* 0x000e220000000800 */
[----:B------:R-:W-:Y:S01]  /*4be0*/  SHF.L.U32 R15, R160, 0x5, RZ ;  /* 0x00000005a00f7819 */ /* 0x000fe200000006ff */
[----:B------:R-:W-:Y:S03]  /*4bf0*/  BSSY.RECONVERGENT B1, `(.L_x_24816) ;  /* 0x0000475000017945 */ /* 0x000fe60003800200 */
[----:B------:R-:W-:-:S03]  /*4c00*/  IABS R22, R15 ;  /* 0x0000000f00167213 */ /* 0x000fc60000000000 */
[----:B------:R-:W1:Y:S02]  /*4c10*/  LDC R24, c[0x0][0x404] ;  /* 0x00010100ff187b82 */ /* 0x000e640000000800 */
[----:B------:R-:W-:-:S05]  /*4c20*/  IMAD.HI.U32 R20, R5, R22, RZ ;  /* 0x0000001605147227 */ /* 0x000fca00078e00ff */
[----:B------:R-:W-:Y:S02]  /*4c30*/  IADD3 R21, PT, PT, -R20, RZ, RZ ;  /* 0x000000ff14157210 */ /* 0x000fe40007ffe1ff */
        /* <DEDUP_REMOVED lines=9> */
[----:B------:R-:W-:Y:S02]  /*4cd0*/  LOP3.LUT R21, R15, R24, RZ, 0x3c, !PT ;  /* 0x000000180f157212 */ /* 0x000fe400078e3cff */
[----:B0-----:R-:W-:Y:S02]  /*4ce0*/  IADD3 R26, PT, PT, R27, 0xffffffe, RZ ;  /* 0x0ffffffe1b1a7810 */ /* 0x001fe40007ffe0ff */
[----:B------:R-:W-:-:S02]  /*4cf0*/  ISETP.GE.AND P2, PT, R21, RZ, PT ;  /* 0x000000ff1500720c */ /* 0x000fc40003f46270 */
[----:B------:R-:W0:Y:S01]  /*4d00*/  F2I.FTZ.U32.TRUNC.NTZ R21, R26 ;  /* 0x0000001a00157305 */ /* 0x000e22000021f000 */
[----:B------:R-:W-:-:S04]  /*4d10*/  ISETP.NE.AND P1, PT, R24, RZ, PT ;  /* 0x000000ff1800720c */ /* 0x000fc80003f25270 */
[----:B------:R-:W-:-:S04]  /*4d20*/  @P0 IADD3 R20, PT, PT, R20, 0x1, RZ ;  /* 0x0000000114140810 */ /* 0x000fc80007ffe0ff */
[----:B------:R-:W-:-:S04]  /*4d30*/  MOV R23, R20 ;  /* 0x0000001400177202 */ /* 0x000fc80000000f00 */
[----:B------:R-:W-:Y:S02]  /*4d40*/  @!P2 IADD3 R23, PT, PT, -R23, RZ, RZ ;  /* 0x000000ff1717a210 */ /* 0x000fe40007ffe1ff */
        /* <DEDUP_REMOVED lines=20> */
[----:B------:R-:W-:-:S13]  /*4e90*/  ISETP.NE.AND P1, PT, R20, RZ, PT ;  /* 0x000000ff1400720c */ /* 0x000fda0003f25270 */
[----:B------:R-:W-:Y:S05]  /*4ea0*/  @!P0 BRA P1, `(.L_x_24817) ;  /* 0x0000004400248947 */ /* 0x000fea0000800000 */
[----:B------:R-:W-:-:S06]  /*4eb0*/  IMAD.WIDE.U32 R20, R160, 0x4, R164 ;  /* 0x00000004a0147825 */ /* 0x000fcc00078e00a4 */
[----:B------:R0:W3:Y:S01]  /*4ec0*/  LDG.E.CONSTANT R21, desc[UR14][R20.64] ;  /* 0x0000000e14157981 */ /* 0x0000e2000c1e9900 */
[----:B------:R-:W1:Y:S01]  /*4ed0*/  S2UR UR9, SR_CgaCtaId ;  /* 0x00000000000979c3 */ /* 0x000e620000008800 */
[----:B------:R-:W-:Y:S01]  /*4ee0*/  UMOV UR8, 0x400 ;  /* 0x0000040000087882 */ /* 0x000fe20000000000 */
[----:B------:R-:W-:Y:S01]  /*4ef0*/  IADD3 R15, PT, PT, R6, R15, RZ ;  /* 0x0000000f060f7210 */ /* 0x000fe20007ffe0ff */
[----:B------:R-:W-:-:S04]  /*4f00*/  UIADD3 UR8, UPT, UPT, UR8, 0x420, URZ ;  /* 0x0000042008087890 */ /* 0x000fc8000fffe0ff */
[----:B0-----:R-:W-:Y:S01]  /*4f10*/  IMAD R20, R4, -0x200, R15 ;  /* 0xfffffe0004147824 */ /* 0x001fe200078e020f */
[----:B-1----:R-:W-:Y:S01]  /*4f20*/  ULEA UR8, UR9, UR8, 0x18 ;  /* 0x0000000809087291 */ /* 0x002fe2000f8ec0ff */
        /* <DEDUP_REMOVED lines=17> */
[----:B--2---:R-:W2:Y:S01]  /*5040*/  LDG.E.128.CONSTANT R32, desc[UR14][R100.64+0x1800] ;  /* 0x0018000e64207981 */ /* 0x004ea2000c1e9d00 */
[----:B------:R-:W-:-:S03]  /*5050*/  LEA R20, R20, UR8, 0x2 ;  /* 0x0000000814147c11 */ /* 0x000fc6000f8e10ff */
[----:B------:R-:W2:Y:S04]  /*5060*/  LDG.E.128.CONSTANT R28, desc[UR14][R100.64+0x1a00] ;  /* 0x001a000e641c7981 */ /* 0x000ea8000c1e9d00 */
[----:B------:R-:W2:Y:S04]  /*5070*/  LDG.E.128.CONSTANT R36, desc[UR14][R100.64+0x1c00] ;  /* 0x001c000e64247981 */ /* 0x000ea8000c1e9d00 */
[----:B------:R-:W0:Y:S01]  /*5080*/  LDS.128 R20, [R20] ;  /* 0x0000000014147984 */ /* 0x000e220000000c00 */
[----:B------:R-:W-:-:S03]  /*5090*/  ISETP.NE.AND P1, PT, R160, R9, PT ;  /* 0x00000009a000720c */ /* 0x000fc60003f25270 */
[----:B------:R-:W2:Y:S10]  /*50a0*/  LDG.E.128.CONSTANT R96, desc[UR14][R100.64+0x7c00] ;  /* 0x007c000e64607981 */ /* 0x000eb4000c1e9d00 */
[----:B------:R-:W-:-:S04]  /*50b0*/  @!P1 IADD3 R40, PT, PT, R15, 0x1, RZ ;  /* 0x000000010f289810 */ /* 0x000fc80007ffe0ff */
[----:B------:R-:W-:Y:S02]  /*50c0*/  @!P1 ISETP.GE.AND P2, PT, R40, UR20, PT ;  /* 0x0000001428009c0c */ /* 0x000fe4000bf46270 */
[C---:B------:R-:W-:Y:S02]  /*50d0*/  @!P1 ISETP.GE.AND P0, PT, R15.reuse, UR20, PT ;  /* 0x000000140f009c0c */ /* 0x040fe4000bf06270 */
[C---:B------:R-:W-:Y:S02]  /*50e0*/  @!P1 IADD3 R40, PT, PT, R15.reuse, 0x2, RZ ;  /* 0x000000020f289810 */ /* 0x040fe40007ffe0ff */
[C---:B------:R-:W-:Y:S02]  /*50f0*/  @!P1 IADD3 R42, PT, PT, R15.reuse, 0x1, RZ ;  /* 0x000000010f2a9810 */ /* 0x040fe40007ffe0ff */
[----:B------:R-:W-:Y:S02]  /*5100*/  @!P1 IADD3 R41, PT, PT, R15, 0x3, RZ ;  /* 0x000000030f299810 */ /* 0x000fe40007ffe0ff */
[----:B------:R-:W-:-:S02]  /*5110*/  @!P1 ISETP.GE.AND P4, PT, R42, UR20, PT ;  /* 0x000000142a009c0c */ /* 0x000fc4000bf86270 */
[C---:B------:R-:W-:Y:S02]  /*5120*/  @!P1 ISETP.GE.AND P3, PT, R15.reuse, UR20, PT ;  /* 0x000000140f009c0c */ /* 0x040fe4000bf66270 */
[----:B------:R-:W-:-:S04]  /*5130*/  @!P1 IADD3 R88, PT, PT, R15, 0x1, RZ ;  /* 0x000000010f589810 */ /* 0x000fc80007ffe0ff */
[----:B------:R-:W-:Y:S02]  /*5140*/  @!P1 ISETP.GE.AND P5, PT, R88, UR20, PT ;  /* 0x0000001458009c0c */ /* 0x000fe4000bfa6270 */
[----:B------:R-:W-:Y:S02]  /*5150*/  @!P1 IADD3 R88, PT, PT, R15, 0x3, RZ ;  /* 0x000000030f589810 */ /* 0x000fe40007ffe0ff */
[----:B---3--:R-:W-:Y:S02]  /*5160*/  @!P1 FSEL R45, R45, RZ, !P2 ;  /* 0x000000ff2d2d9208 */ /* 0x008fe40005000000 */
[----:B------:R-:W-:Y:S02]  /*5170*/  @!P1 FSEL R44, R44, RZ, !P0 ;  /* 0x000000ff2c2c9208 */ /* 0x000fe40004000000 */
[----:B------:R-:W-:Y:S01]  /*5180*/  @!P1 ISETP.GE.AND P0, PT, R40, UR20, PT ;  /* 0x0000001428009c0c */ /* 0x000fe2000bf06270 */
[----:B0-----:R-:W-:Y:S01]  /*5190*/  FMUL.FTZ R45, R21, R45 ;  /* 0x0000002d152d7220 */ /* 0x001fe20000410000 */
[----:B------:R-:W-:-:S02]  /*51a0*/  @!P1 ISETP.GE.AND P2, PT, R41, UR20, PT ;  /* 0x0000001429009c0c */ /* 0x000fc4000bf46270 */
[----:B------:R-:W-:Y:S01]  /*51b0*/  @!P1 FSEL R46, R46, RZ, !P0 ;  /* 0x000000ff2e2e9208 */ /* 0x000fe20004000000 */
[----:B------:R-:W-:Y:S01]  /*51c0*/  FFMA.FTZ R45, R20, R44, R45 ;  /* 0x0000002c142d7223 */ /* 0x000fe2000001002d */
[----:B----4-:R-:W-:Y:S01]  /*51d0*/  @!P1 FSEL R49, R49, RZ, !P4 ;  /* 0x000000ff31319208 */ /* 0x010fe20006000000 */
[----:B------:R-:W3:Y:S01]  /*51e0*/  LDG.E.128.CONSTANT R40, desc[UR14][R100.64+0x1e00] ;  /* 0x001e000e64287981 */ /* 0x000ee2000c1e9d00 */
[----:B------:R-:W-:Y:S01]  /*51f0*/  @!P1 IADD3 R44, PT, PT, R15, 0x2, RZ ;  /* 0x000000020f2c9810 */ /* 0x000fe20007ffe0ff */
[----:B------:R-:W-:Y:S01]  /*5200*/  FFMA.FTZ R46, R22, R46, R45 ;  /* 0x0000002e162e7223 */ /* 0x000fe2000001002d */
[----:B------:R-:W-:Y:S01]  /*5210*/  @!P1 FSEL R47, R47, RZ, !P2 ;  /* 0x000000ff2f2f9208 */ /* 0x000fe20005000000 */
[----:B------:R-:W-:Y:S01]  /*5220*/  FMUL.FTZ R45, R21, R49 ;  /* 0x00000031152d7220 */ /* 0x000fe20000410000 */
[----:B------:R-:W-:Y:S02]  /*5230*/  @!P1 FSEL R48, R48, RZ, !P3 ;  /* 0x000000ff30309208 */ /* 0x000fe40005800000 */
[----:B------:R-:W-:Y:S01]  /*5240*/  @!P1 ISETP.GE.AND P0, PT, R44, UR20, PT ;  /* 0x000000142c009c0c */ /* 0x000fe2000bf06270 */
[----:B------:R-:W-:-:S02]  /*5250*/  FFMA.FTZ R49, R23, R47, R46 ;  /* 0x0000002f17317223 */ /* 0x000fc4000001002e */
[----:B------:R-:W-:Y:S02]  /*5260*/  FFMA.FTZ R89, R20, R48, R45 ;  /* 0x0000003014597223 */ /* 0x000fe4000001002d */
[----:B------:R-:W4:Y:S01]  /*5270*/  LDG.E.128.CONSTANT R44, desc[UR14][R100.64+0x2000] ;  /* 0x0020000e642c7981 */ /* 0x000f22000c1e9d00 */
[----:B------:R-:W-:-:S04]  /*5280*/  @!P1 IADD3 R48, PT, PT, R15, 0x3, RZ ;  /* 0x000000030f309810 */ /* 0x000fc80007ffe0ff */
[----:B------:R-:W-:Y:S02]  /*5290*/  @!P1 ISETP.GE.AND P2, PT, R48, UR20, PT ;  /* 0x0000001430009c0c */ /* 0x000fe4000bf46270 */
[----:B------:R-:W-:Y:S02]  /*52a0*/  @!P1 IADD3 R48, PT, PT, R15, 0x2, RZ ;  /* 0x000000020f309810 */ /* 0x000fe40007ffe0ff */
[----:B------:R-:W-:Y:S02]  /*52b0*/  @!P1 FSEL R51, R51, RZ, !P2 ;  /* 0x000000ff33339208 */ /* 0x000fe40005000000 */
[----:B------:R-:W-:Y:S02]  /*52c0*/  @!P1 ISETP.GE.AND P4, PT, R48, UR20, PT ;  /* 0x0000001430009c0c */ /* 0x000fe4000bf86270 */
[----:B------:R-:W-:Y:S02]  /*52d0*/  @!P1 ISETP.GE.AND P2, PT, R15, UR20, PT ;  /* 0x000000140f009c0c */ /* 0x000fe4000bf46270 */
[----:B------:R-:W-:-:S02]  /*52e0*/  @!P1 FSEL R50, R50, RZ, !P0 ;  /* 0x000000ff32329208 */ /* 0x000fc40004000000 */
[----:B------:R-:W-:Y:S02]  /*52f0*/  @!P1 IADD3 R48, PT, PT, R15, 0x1, RZ ;  /* 0x000000010f309810 */ /* 0x000fe40007ffe0ff */
[----:B-----5:R-:W-:Y:S01]  /*5300*/  @!P1 FSEL R52, R52, RZ, !P2 ;  /* 0x000000ff34349208 */ /* 0x020fe20005000000 */
[----:B------:R-:W-:Y:S01]  /*5310*/  FFMA.FTZ R50, R22, R50, R89 ;  /* 0x0000003216327223 */ /* 0x000fe20000010059 */
[----:B------:R-:W-:Y:S02]  /*5320*/  @!P1 ISETP.GE.AND P0, PT, R88, UR20, PT ;  /* 0x0000001458009c0c */ /* 0x000fe4000bf06270 */
[C---:B------:R-:W-:Y:S02]  /*5330*/  @!P1 ISETP.GE.AND P6, PT, R48.reuse, UR20, PT ;  /* 0x0000001430009c0c */ /* 0x040fe4000bfc6270 */
[----:B------:R-:W-:Y:S02]  /*5340*/  @!P1 ISETP.GE.AND P2, PT, R48, UR20, PT ;  /* 0x0000001430009c0c */ /* 0x000fe4000bf46270 */
[----:B------:R-:W-:-:S02]  /*5350*/  @!P1 FSEL R53, R53, RZ, !P5 ;  /* 0x000000ff35359208 */ /* 0x000fc40006800000 */
[C---:B------:R-:W-:Y:S02]  /*5360*/  @!P1 IADD3 R88, PT, PT, R15.reuse, 0x2, RZ ;  /* 0x000000020f589810 */ /* 0x040fe40007ffe0ff */
[C---:B------:R-:W-:Y:S02]  /*5370*/  @!P1 ISETP.GE.AND P5, PT, R15.reuse, UR20, PT ;  /* 0x000000140f009c0c */ /* 0x040fe4000bfa6270 */
[----:B------:R-:W-:Y:S01]  /*5380*/  @!P1 IADD3 R48, PT, PT, R15, 0x2, RZ ;  /* 0x000000020f309810 */ /* 0x000fe20007ffe0ff */
[----:B------:R-:W-:Y:S01]  /*5390*/  FADD.FTZ R158, R158, R49 ;  /* 0x000000319e9e7221 */ /* 0x000fe20000010000 */
[----:B------:R-:W-:Y:S01]  /*53a0*/  @!P1 ISETP.GE.AND P3, PT, R88, UR20, PT ;  /* 0x0000001458009c0c */ /* 0x000fe2000bf66270 */
[----:B------:R-:W-:Y:S01]  /*53b0*/  FFMA.FTZ R88, R23, R51, R50 ;  /* 0x0000003317587223 */ /* 0x000fe20000010032 */
[----:B------:R-:W-:Y:S02]  /*53c0*/  @!P1 FSEL R60, R60, RZ, !P5 ;  /* 0x000000ff3c3c9208 */ /* 0x000fe40006800000 */
[----:B------:R-:W-:-:S02]  /*53d0*/  @!P1 ISETP.GE.AND P5, PT, R48, UR20, PT ;  /* 0x0000001430009c0c */ /* 0x000fc4000bfa6270 */
[----:B------:R-:W5:Y:S01]  /*53e0*/  LDG.E.128.CONSTANT R48, desc[UR14][R100.64+0x2200] ;  /* 0x0022000e64307981 */ /* 0x000f62000c1e9d00 */
[----:B------:R-:W-:-:S03]  /*53f0*/  FADD.FTZ R157, R157, R88 ;  /* 0x000000589d9d7221 */ /* 0x000fc60000010000 */
[----:B------:R-:W5:Y:S01]  /*5400*/  LDG.E.128.CONSTANT R88, desc[UR14][R100.64+0x2400] ;  /* 0x0024000e64587981 */ /* 0x000f62000c1e9d00 */
[----:B------:R-:W-:Y:S01]  /*5410*/  @!P1 FSEL R61, R61, RZ, !P6 ;  /* 0x000000ff3d3d9208 */ /* 0x000fe20007000000 */
[----:B------:R-:W-:Y:S01]  /*5420*/  FMUL.FTZ R53, R21, R53 ;  /* 0x0000003515357220 */ /* 0x000fe20000410000 */
[----:B------:R-:W-:-:S03]  /*5430*/  @!P1 FSEL R54, R54, RZ, !P4 ;  /* 0x000000ff36369208 */ /* 0x000fc60006000000 */
[----:B------:R-:W-:Y:S01]  /*5440*/  FFMA.FTZ R53, R20, R52, R53 ;  /* 0x0000003414357223 */ /* 0x000fe20000010035 */
[----:B------:R-:W-:Y:S01]  /*5450*/  FMUL.FTZ R61, R21, R61 ;  /* 0x0000003d153d7220 */ /* 0x000fe20000410000 */
[----:B------:R-:W-:Y:S02]  /*5460*/  @!P1 FSEL R62, R62, RZ, !P3 ;  /* 0x000000ff3e3e9208 */ /* 0x000fe40005800000 */
[----:B------:R-:W-:Y:S01]  /*5470*/  FFMA.FTZ R54, R22, R54, R53 ;  /* 0x0000003616367223 */ /* 0x000fe20000010035 */
[----:B------:R-:W-:Y:S01]  /*5480*/  FFMA.FTZ R61, R20, R60, R61 ;  /* 0x0000003c143d7223 */ /* 0x000fe2000001003d */
[C---:B------:R-:W-:Y:S02]  /*5490*/  @!P1 IADD3 R52, PT, PT, R15.reuse, 0x3, RZ ;  /* 0x000000030f349810 */ /* 0x040fe40007ffe0ff */
[----:B------:R-:W-:Y:S02]  /*54a0*/  @!P1 IADD3 R53, PT, PT, R15, 0x3, RZ ;  /* 0x000000030f359810 */ /* 0x000fe40007ffe0ff */
[----:B------:R-:W-:Y:S01]  /*54b0*/  @!P1 FSEL R55, R55, RZ, !P0 ;  /* 0x000000ff37379208 */ /* 0x000fe20004000000 */
[----:B------:R-:W-:Y:S01]  /*54c0*/  FFMA.FTZ R62, R22, R62, R61 ;  /* 0x0000003e163e7223 */ /* 0x000fe2000001003d */
[----:B------:R-:W-:-:S02]  /*54d0*/  @!P1 FSEL R85, R85, RZ, !P2 ;  /* 0x000000ff55559208 */ /* 0x000fc40005000000 */
[----:B------:R-:W-:Y:S01]  /*54e0*/  @!P1 ISETP.GE.AND P2, PT, R52, UR20, PT ;  /* 0x0000001434009c0c */ /* 0x000fe2000bf46270 */
[----:B------:R-:W-:Y:S01]  /*54f0*/  FFMA.FTZ R61, R23, R55, R54 ;  /* 0x00000037173d7223 */ /* 0x000fe20000010036 */
[----:B------:R-:W-:Y:S02]  /*5500*/  @!P1 ISETP.GE.AND P3, PT, R53, UR20, PT ;  /* 0x0000001435009c0c */ /* 0x000fe4000bf66270 */
[----:B------:R-:W5:Y:S01]  /*5510*/  LDG.E.128.CONSTANT R52, desc[UR14][R100.64+0x2600] ;  /* 0x0026000e64347981 */ /* 0x000f62000c1e9d00 */
[----:B------:R-:W-:Y:S02]  /*5520*/  @!P1 FSEL R63, R63, RZ, !P2 ;  /* 0x000000ff3f3f9208 */ /* 0x000fe40005000000 */
[C---:B------:R-:W-:Y:S02]  /*5530*/  @!P1 IADD3 R60, PT, PT, R15.reuse, 0x1, RZ ;  /* 0x000000010f3c9810 */ /* 0x040fe40007ffe0ff */
[----:B------:R-:W-:Y:S01]  /*5540*/  @!P1 ISETP.GE.AND P6, PT, R15, UR20, PT ;  /* 0x000000140f009c0c */ /* 0x000fe2000bfc6270 */
[----:B------:R-:W-:Y:S01]  /*5550*/  FFMA.FTZ R62, R23, R63, R62 ;  /* 0x0000003f173e7223 */ /* 0x000fe2000001003e */
[----:B------:R-:W-:-:S02]  /*5560*/  @!P1 ISETP.GE.AND P2, PT, R60, UR20, PT ;  /* 0x000000143c009c0c */ /* 0x000fc4000bf46270 */
[C---:B------:R-:W-:Y:S02]  /*5570*/  @!P1 IADD3 R60, PT, PT, R15.reuse, 0x2, RZ ;  /* 0x000000020f3c9810 */ /* 0x040fe40007ffe0ff */
[C---:B------:R-:W-:Y:S02]  /*5580*/  @!P1 IADD3 R63, PT, PT, R15.reuse, 0x3, RZ ;  /* 0x000000030f3f9810 */ /* 0x040fe40007ffe0ff */
[----:B------:R-:W-:Y:S02]  /*5590*/  @!P1 ISETP.GE.AND P4, PT, R15, UR20, PT ;  /* 0x000000140f009c0c */ /* 0x000fe4000bf86270 */
[----:B------:R-:W-:Y:S02]  /*55a0*/  @!P1 FSEL R65, R65, RZ, !P2 ;  /* 0x000000ff41419208 */ /* 0x000fe40005000000 */
[----:B------:R-:W-:Y:S02]  /*55b0*/  @!P1 FSEL R84, R84, RZ, !P6 ;  /* 0x000000ff54549208 */ /* 0x000fe40007000000 */
[----:B------:R-:W-:-:S02]  /*55c0*/  @!P1 ISETP.GE.AND P6, PT, R60, UR20, PT ;  /* 0x000000143c009c0c */ /* 0x000fc4000bfc6270 */
[----:B------:R-:W-:Y:S02]  /*55d0*/  @!P1 ISETP.GE.AND P0, PT, R63, UR20, PT ;  /* 0x000000143f009c0c */ /* 0x000fe4000bf06270 */
[C---:B------:R-:W-:Y:S02]  /*55e0*/  @!P1 IADD3 R60, PT, PT, R15.reuse, 0x1, RZ ;  /* 0x000000010f3c9810 */ /* 0x040fe40007ffe0ff */
[----:B------:R-:W-:Y:S01]  /*55f0*/  @!P1 IADD3 R63, PT, PT, R15, 0x2, RZ ;  /* 0x000000020f3f9810 */ /* 0x000fe20007ffe0ff */
[----:B------:R-:W-:Y:S01]  /*5600*/  FMUL.FTZ R65, R21, R65 ;  /* 0x0000004115417220 */ /* 0x000fe20000410000 */
[----:B------:R-:W-:Y:S01]  /*5610*/  @!P1 FSEL R64, R64, RZ, !P4 ;  /* 0x000000ff40409208 */ /* 0x000fe20006000000 */
[----:B------:R-:W-:Y:S01]  /*5620*/  FADD.FTZ R156, R156, R61 ;  /* 0x0000003d9c9c7221 */ /* 0x000fe20000010000 */
[----:B------:R-:W-:Y:S01]  /*5630*/  @!P1 FSEL R87, R87, RZ, !P3 ;  /* 0x000000ff57579208 */ /* 0x000fe20005800000 */
[----:B------:R-:W-:Y:S01]  /*5640*/  FADD.FTZ R155, R155, R62 ;  /* 0x0000003e9b9b7221 */ /* 0x000fe20000010000 */
[----:B------:R-:W-:Y:S01]  /*5650*/  @!P1 ISETP.GE.AND P2, PT, R60, UR20, PT ;  /* 0x000000143c009c0c */ /* 0x000fe2000bf46270 */
[----:B------:R-:W-:Y:S01]  /*5660*/  FFMA.FTZ R65, R20, R64, R65 ;  /* 0x0000004014417223 */ /* 0x000fe20000010041 */
[----:B------:R-:W-:-:S02]  /*5670*/  @!P1 ISETP.GE.AND P3, PT, R63, UR20, PT ;  /* 0x000000143f009c0c */ /* 0x000fc4000bf66270 */
[----:B------:R-:W5:Y:S01]  /*5680*/  LDG.E.128.CONSTANT R60, desc[UR14][R100.64+0x2800] ;  /* 0x0028000e643c7981 */ /* 0x000f62000c1e9d00 */
[----:B------:R-:W-:Y:S01]  /*5690*/  @!P1 IADD3 R64, PT, PT, R15, 0x1, RZ ;  /* 0x000000010f409810 */ /* 0x000fe20007ffe0ff */
[----:B------:R-:W-:Y:S01]  /*56a0*/  FMUL.FTZ R85, R21, R85 ;  /* 0x0000005515557220 */ /* 0x000fe20000410000 */
[----:B------:R-:W-:Y:S02]  /*56b0*/  @!P1 FSEL R86, R86, RZ, !P5 ;  /* 0x000000ff56569208 */ /* 0x000fe40006800000 */
[----:B------:R-:W-:Y:S01]  /*56c0*/  @!P1 ISETP.GE.AND P5, PT, R64, UR20, PT ;  /* 0x0000001440009c0c */ /* 0x000fe2000bfa6270 */
[----:B------:R-:W-:Y:S01]  /*56d0*/  FFMA.FTZ R85, R20, R84, R85 ;  /* 0x0000005414557223 */ /* 0x000fe20000010055 */
[C---:B------:R-:W-:Y:S02]  /*56e0*/  @!P1 IADD3 R64, PT, PT, R15.reuse, 0x2, RZ ;  /* 0x000000020f409810 */ /* 0x040fe40007ffe0ff */
[----:B------:R-:W-:Y:S02]  /*56f0*/  @!P1 IADD3 R84, PT, PT, R15, 0x3, RZ ;  /* 0x000000030f549810 */ /* 0x000fe40007ffe0ff */
[----:B------:R-:W-:-:S02]  /*5700*/  @!P1 FSEL R66, R66, RZ, !P6 ;  /* 0x000000ff42429208 */ /* 0x000fc40007000000 */
[----:B------:R-:W-:Y:S02]  /*5710*/  @!P1 FSEL R67, R67, RZ, !P0 ;  /* 0x000000ff43439208 */ /* 0x000fe40004000000 */
[----:B------:R-:W-:Y:S02]  /*5720*/  @!P1 ISETP.GE.AND P6, PT, R64, UR20, PT ;  /* 0x0000001440009c0c */ /* 0x000fe4000bfc6270 */
[----:B------:R-:W-:Y:S02]  /*5730*/  @!P1 ISETP.GE.AND P0, PT, R15, UR20, PT ;  /* 0x000000140f009c0c */ /* 0x000fe4000bf06270 */
[----:B------:R-:W-:Y:S02]  /*5740*/  @!P1 FSEL R73, R73, RZ, !P2 ;  /* 0x000000ff49499208 */ /* 0x000fe40005000000 */
[----:B------:R-:W-:Y:S01]  /*5750*/  @!P1 ISETP.GE.AND P4, PT, R84, UR20, PT ;  /* 0x0000001454009c0c */ /* 0x000fe2000bf86270 */
[----:B------:R-:W-:Y:S01]  /*5760*/  FFMA.FTZ R84, R22, R66, R65 ;  /* 0x0000004216547223 */ /* 0x000fe20000010041 */
[----:B------:R-:W-:Y:S01]  /*5770*/  @!P1 IADD3 R64, PT, PT, R15, 0x1, RZ ;  /* 0x000000010f409810 */ /* 0x000fe20007ffe0ff */
[----:B------:R-:W-:Y:S01]  /*5780*/  FMUL.FTZ R73, R21, R73 ;  /* 0x0000004915497220 */ /* 0x000fe20000410000 */
[----:B------:R-:W-:Y:S01]  /*5790*/  @!P1 FSEL R72, R72, RZ, !P0 ;  /* 0x000000ff48489208 */ /* 0x000fe20004000000 */
[----:B------:R-:W-:Y:S01]  /*57a0*/  FFMA.FTZ R84, R23, R67, R84 ;  /* 0x0000004317547223 */ /* 0x000fe20000010054 */
[----:B------:R-:W-:-:S02]  /*57b0*/  @!P1 ISETP.GE.AND P2, PT, R15, UR20, PT ;  /* 0x000000140f009c0c */ /* 0x000fc4000bf46270 */
[----:B------:R-:W-:Y:S02]  /*57c0*/  @!P1 FSEL R69, R69, RZ, !P5 ;  /* 0x000000ff45459208 */ /* 0x000fe40006800000 */
[----:B------:R-:W-:Y:S02]  /*57d0*/  @!P1 ISETP.GE.AND P0, PT, R64, UR20, PT ;  /* 0x0000001440009c0c */ /* 0x000fe4000bf06270 */
[----:B------:R-:W5:Y:S01]  /*57e0*/  LDG.E.128.CONSTANT R64, desc[UR14][R100.64+0x2a00] ;  /* 0x002a000e64407981 */ /* 0x000f62000c1e9d00 */
[----:B------:R-:W-:Y:S01]  /*57f0*/  @!P1 FSEL R74, R74, RZ, !P3 ;  /* 0x000000ff4a4a9208 */ /* 0x000fe20005800000 */
[----:B------:R-:W-:Y:S01]  /*5800*/  FFMA.FTZ R73, R20, R72, R73 ;  /* 0x0000004814497223 */ /* 0x000fe20000010049 */
[----:B------:R-:W-:Y:S01]  /*5810*/  @!P1 FSEL R68, R68, RZ, !P2 ;  /* 0x000000ff44449208 */ /* 0x000fe20005000000 */
[----:B------:R-:W-:Y:S01]  /*5820*/  FMUL.FTZ R69, R21, R69 ;  /* 0x0000004515457220 */ /* 0x000fe20000410000 */
[----:B------:R-:W-:Y:S01]  /*5830*/  @!P1 FSEL R75, R75, RZ, !P4 ;  /* 0x000000ff4b4b9208 */ /* 0x000fe20006000000 */
[----:B------:R-:W-:Y:S01]  /*5840*/  FFMA.FTZ R74, R22, R74, R73 ;  /* 0x0000004a164a7223 */ /* 0x000fe20000010049 */
[----:B------:R-:W-:Y:S01]  /*5850*/  @!P1 FSEL R70, R70, RZ, !P6 ;  /* 0x000000ff46469208 */ /* 0x000fe20007000000 */
[----:B------:R-:W-:-:S02]  /*5860*/  FFMA.FTZ R73, R20, R68, R69 ;  /* 0x0000004414497223 */ /* 0x000fc40000010045 */
[----:B------:R-:W-:Y:S02]  /*5870*/  FFMA.FTZ R69, R23, R75, R74 ;  /* 0x0000004b17457223 */ /* 0x000fe4000001004a */
[----:B------:R-:W-:Y:S02]  /*5880*/  FFMA.FTZ R70, R22, R70, R73 ;  /* 0x0000004616467223 */ /* 0x000fe40000010049 */
[----:B------:R-:W5:Y:S01]  /*5890*/  LDG.E.128.CONSTANT R72, desc[UR14][R100.64+0x2c00] ;  /* 0x002c000e64487981 */ /* 0x000f62000c1e9d00 */
[----:B------:R-:W-:Y:S02]  /*58a0*/  @!P1 ISETP.GE.AND P2, PT, R15, UR20, PT ;  /* 0x000000140f009c0c */ /* 0x000fe4000bf46270 */
[----:B------:R-:W-:Y:S02]  /*58b0*/  @!P1 FSEL R77, R77, RZ, !P0 ;  /* 0x000000ff4d4d9208 */ /* 0x000fe40004000000 */
[----:B------:R-:W-:Y:S02]  /*58c0*/  @!P1 FSEL R76, R76, RZ, !P2 ;  /* 0x000000ff4c4c9208 */ /* 0x000fe40005000000 */
[----:B------:R-:W-:Y:S01]  /*58d0*/  @!P1 IADD3 R68, PT, PT, R15, 0x3, RZ ;  /* 0x000000030f449810 */ /* 0x000fe20007ffe0ff */
[----:B------:R-:W-:-:S03]  /*58e0*/  FMUL.FTZ R77, R21, R77 ;  /* 0x0000004d154d7220 */ /* 0x000fc60000410000 */
[----:B------:R-:W-:Y:S01]  /*58f0*/  @!P1 ISETP.GE.AND P4, PT, R68, UR20, PT ;  /* 0x0000001444009c0c */ /* 0x000fe2000bf86270 */
[----:B------:R-:W-:Y:S01]  /*5900*/  FFMA.FTZ R77, R20, R76, R77 ;  /* 0x0000004c144d7223 */ /* 0x000fe2000001004d */
[----:B------:R-:W-:Y:S02]  /*5910*/  @!P1 ISETP.GE.AND P6, PT, R68, UR20, PT ;  /* 0x0000001444009c0c */ /* 0x000fe4000bfc6270 */
[C---:B------:R-:W-:Y:S02]  /*5920*/  @!P1 IADD3 R76, PT, PT, R15.reuse, 0x2, RZ ;  /* 0x000000020f4c9810 */ /* 0x040fe40007ffe0ff */
[----:B------:R-:W-:Y:S02]  /*5930*/  @!P1 IADD3 R68, PT, PT, R15, 0x2, RZ ;  /* 0x000000020f449810 */ /* 0x000fe40007ffe0ff */
[----:B------:R-:W-:Y:S02]  /*5940*/  @!P1 ISETP.GE.AND P5, PT, R76, UR20, PT ;  /* 0x000000144c009c0c */ /* 0x000fe4000bfa6270 */
[----:B------:R-:W-:-:S02]  /*5950*/  @!P1 ISETP.GE.AND P2, PT, R68, UR20, PT ;  /* 0x0000001444009c0c */ /* 0x000fc4000bf46270 */
[C---:B------:R-:W-:Y:S02]  /*5960*/  @!P1 IADD3 R76, PT, PT, R15.reuse, 0x1, RZ ;  /* 0x000000010f4c9810 */ /* 0x040fe40007ffe0ff */
[----:B------:R-:W-:Y:S02]  /*5970*/  @!P1 IADD3 R68, PT, PT, R15, 0x1, RZ ;  /* 0x000000010f449810 */ /* 0x000fe40007ffe0ff */
[----:B------:R-:W-:Y:S02]  /*5980*/  @!P1 FSEL R71, R71, RZ, !P4 ;  /* 0x000000ff47479208 */ /* 0x000fe40006000000 */
[----:B------:R-:W-:Y:S02]  /*5990*/  @!P1 ISETP.GE.AND P0, PT, R76, UR20, PT ;  /* 0x000000144c009c0c */ /* 0x000fe4000bf06270 */
[----:B------:R-:W-:Y:S02]  /*59a0*/  @!P1 ISETP.GE.AND P4, PT, R68, UR20, PT ;  /* 0x0000001444009c0c */ /* 0x000fe4000bf86270 */
[----:B------:R-:W-:-:S02]  /*59b0*/  @!P1 IADD3 R76, PT, PT, R15, 0x3, RZ ;  /* 0x000000030f4c9810 */ /* 0x000fc40007ffe0ff */
[----:B------:R-:W-:Y:S02]  /*59c0*/  @!P1 IADD3 R68, PT, PT, R15, 0x2, RZ ;  /* 0x000000020f449810 */ /* 0x000fe40007ffe0ff */
[----:B------:R-:W-:Y:S01]  /*59d0*/  @!P1 FSEL R78, R78, RZ, !P5 ;  /* 0x000000ff4e4e9208 */ /* 0x000fe20006800000 */
[----:B------:R-:W-:Y:S01]  /*59e0*/  FADD.FTZ R152, R152, R69 ;  /* 0x0000004598987221 */ /* 0x000fe20000010000 */
[----:B------:R-:W-:Y:S01]  /*59f0*/  @!P1 ISETP.GE.AND P3, PT, R76, UR20, PT ;  /* 0x000000144c009c0c */ /* 0x000fe2000bf66270 */
[----:B------:R-:W-:Y:S01]  /*5a00*/  FFMA.FTZ R76, R23, R71, R70 ;  /* 0x00000047174c7223 */ /* 0x000fe20000010046 */
[----:B------:R-:W-:Y:S01]  /*5a10*/  @!P1 ISETP.GE.AND P5, PT, R68, UR20, PT ;  /* 0x0000001444009c0c */ /* 0x000fe2000bfa6270 */
[----:B------:R-:W-:Y:S01]  /*5a20*/  FFMA.FTZ R78, R22, R78, R77 ;  /* 0x0000004e164e7223 */ /* 0x000fe2000001004d */
[----:B------:R-:W5:Y:S01]  /*5a30*/  LDG.E.128.CONSTANT R68, desc[UR14][R100.64+0x2e00] ;  /* 0x002e000e64447981 */ /* 0x000f62000c1e9d00 */
[----:B------:R-:W-:Y:S02]  /*5a40*/  @!P1 FSEL R79, R79, RZ, !P6 ;  /* 0x000000ff4f4f9208 */ /* 0x000fe40007000000 */
[----:B------:R-:W-:-:S02]  /*5a50*/  @!P1 ISETP.GE.AND P6, PT, R15, UR20, PT ;  /* 0x000000140f009c0c */ /* 0x000fc4000bfc6270 */
[----:B------:R-:W-:Y:S02]  /*5a60*/  @!P1 IADD3 R77, PT, PT, R15, 0x3, RZ ;  /* 0x000000030f4d9810 */ /* 0x000fe40007ffe0ff */
[----:B------:R-:W-:Y:S02]  /*5a70*/  @!P1 FSEL R56, R56, RZ, !P6 ;  /* 0x000000ff38389208 */ /* 0x000fe40007000000 */
[----:B------:R-:W-:Y:S02]  /*5a80*/  @!P1 ISETP.GE.AND P6, PT, R77, UR20, PT ;  /* 0x000000144d009c0c */ /* 0x000fe4000bfc6270 */
[----:B------:R-:W-:Y:S02]  /*5a90*/  @!P1 FSEL R57, R57, RZ, !P0 ;  /* 0x000000ff39399208 */ /* 0x000fe40004000000 */
[----:B------:R-:W-:Y:S02]  /*5aa0*/  @!P1 IADD3 R77, PT, PT, R15, 0x1, RZ ;  /* 0x000000010f4d9810 */ /* 0x000fe40007ffe0ff */
[----:B------:R-:W-:-:S02]  /*5ab0*/  @!P1 FSEL R81, R81, RZ, !P4 ;  /* 0x000000ff51519208 */ /* 0x000fc40006000000 */
[----:B------:R-:W-:Y:S01]  /*5ac0*/  @!P1 ISETP.GE.AND P4, PT, R77, UR20, PT ;  /* 0x000000144d009c0c */ /* 0x000fe2000bf86270 */
[C---:B------:R-:W-:Y:S01]  /*5ad0*/  FMUL.FTZ R77, R21.reuse, R57 ;  /* 0x00000039154d7220 */ /* 0x040fe20000410000 */
[----:B------:R-:W-:Y:S01]  /*5ae0*/  FFMA.FTZ R86, R22, R86, R85 ;  /* 0x0000005616567223 */ /* 0x000fe20000010055 */
[----:B------:R-:W-:Y:S01]  /*5af0*/  FMUL.FTZ R85, R21, R81 ;  /* 0x0000005115557220 */ /* 0x000fe20000410000 */
[----:B------:R-:W-:Y:S01]  /*5b00*/  FADD.FTZ R151, R151, R76 ;  /* 0x0000004c97977221 */ /* 0x000fe20000010000 */
[----:B------:R-:W-:Y:S01]  /*5b10*/  FFMA.FTZ R57, R23, R79, R78 ;  /* 0x0000004f17397223 */ /* 0x000fe2000001004e */
[----:B------:R-:W-:Y:S02]  /*5b20*/  FFMA.FTZ R81, R20, R56, R77 ;  /* 0x0000003814517223 */ /* 0x000fe4000001004d */
[----:B------:R-:W5:Y:S01]  /*5b30*/  LDG.E.128.CONSTANT R76, desc[UR14][R100.64+0x3000] ;  /* 0x0030000e644c7981 */ /* 0x000f62000c1e9d00 */
[----:B------:R-:W-:-:S04]  /*5b40*/  @!P1 ISETP.GE.AND P0, PT, R15, UR20, PT ;  /* 0x000000140f009c0c */ /* 0x000fc8000bf06270 */
[----:B------:R-:W-:Y:S02]  /*5b50*/  @!P1 FSEL R80, R80, RZ, !P0 ;  /* 0x000000ff50509208 */ /* 0x000fe40004000000 */
[----:B------:R-:W-:Y:S02]  /*5b60*/  @!P1 FSEL R58, R58, RZ, !P2 ;  /* 0x000000ff3a3a9208 */ /* 0x000fe40005000000 */
[----:B------:R-:W-:Y:S01]  /*5b70*/  @!P1 ISETP.GE.AND P2, PT, R15, UR20, PT ;  /* 0x000000140f009c0c */ /* 0x000fe2000bf46270 */
[----:B------:R-:W-:Y:S01]  /*5b80*/  FFMA.FTZ R85, R20, R80, R85 ;  /* 0x0000005014557223 */ /* 0x000fe20000010055 */
[----:B------:R-:W-:Y:S02]  /*5b90*/  @!P1 FSEL R25, R25, RZ, !P4 ;  /* 0x000000ff19199208 */ /* 0x000fe40006000000 */
[----:B------:R-:W-:Y:S01]  /*5ba0*/  @!P1 FSEL R82, R82, RZ, !P5 ;  /* 0x000000ff52529208 */ /* 0x000fe20006800000 */
[----:B------:R-:W-:Y:S01]  /*5bb0*/  FADD.FTZ R153, R153, R84 ;  /* 0x0000005499997221 */ /* 0x000fe20000010000 */
[----:B------:R-:W-:Y:S01]  /*5bc0*/  FFMA.FTZ R87, R23, R87, R86 ;  /* 0x0000005717577223 */ /* 0x000fe20000010056 */
[----:B------:R-:W-:Y:S01]  /*5bd0*/  @!P1 IADD3 R84, PT, PT, R15, 0x2, RZ ;  /* 0x000000020f549810 */ /* 0x000fe20007ffe0ff */
[----:B------:R-:W-:Y:S01]  /*5be0*/  FMUL.FTZ R25, R21, R25 ;  /* 0x0000001915197220 */ /* 0x000fe20000410000 */
[----:B------:R-:W-:Y:S01]  /*5bf0*/  @!P1 FSEL R24, R24, RZ, !P2 ;  /* 0x000000ff18189208 */ /* 0x000fe20005000000 */
[----:B------:R-:W-:Y:S01]  /*5c00*/  FFMA.FTZ R82, R22, R82, R85 ;  /* 0x0000005216527223 */ /* 0x000fe20000010055 */
[----:B------:R-:W-:Y:S01]  /*5c10*/  @!P1 FSEL R83, R83, RZ, !P6 ;  /* 0x000000ff53539208 */ /* 0x000fe20007000000 */
[----:B------:R-:W-:Y:S01]  /*5c20*/  FADD.FTZ R150, R150, R57 ;  /* 0x0000003996967221 */ /* 0x000fe20000010000 */
[----:B------:R-:W-:Y:S01]  /*5c30*/  @!P1 ISETP.GE.AND P0, PT, R84, UR20, PT ;  /* 0x0000001454009c0c */ /* 0x000fe2000bf06270 */
[----:B------:R-:W-:Y:S01]  /*5c40*/  FADD.FTZ R154, R154, R87 ;  /* 0x000000579a9a7221 */ /* 0x000fe20000010000 */
[----:B------:R-:W-:Y:S01]  /*5c50*/  FFMA.FTZ R57, R20, R24, R25 ;  /* 0x0000001814397223 */ /* 0x000fe20000010019 */
[----:B------:R-:W-:Y:S01]  /*5c60*/  FFMA.FTZ R58, R22, R58, R81 ;  /* 0x0000003a163a7223 */ /* 0x000fe20000010051 */
[----:B------:R-:W5:Y:S01]  /*5c70*/  LDG.E.128.CONSTANT R84, desc[UR14][R100.64+0x3200] ;  /* 0x0032000e64547981 */ /* 0x000f62000c1e9d00 */
[----:B------:R-:W-:Y:S01]  /*5c80*/  FFMA.FTZ R25, R23, R83, R82 ;  /* 0x0000005317197223 */ /* 0x000fe20000010052 */
[----:B------:R-:W-:-:S02]  /*5c90*/  @!P1 IADD3 R24, PT, PT, R15, 0x3, RZ ;  /* 0x000000030f189810 */ /* 0x000fc40007ffe0ff */
[----:B------:R-:W5:Y:S01]  /*5ca0*/  LDG.E.128.CONSTANT R80, desc[UR14][R100.64+0x3400] ;  /* 0x0034000e64507981 */ /* 0x000f62000c1e9d00 */
[C---:B------:R-:W-:Y:S02]  /*5cb0*/  @!P1 IADD3 R56, PT, PT, R15.reuse, 0x1, RZ ;  /* 0x000000010f389810 */ /* 0x040fe40007ffe0ff */
[----:B------:R-:W-:Y:S02]  /*5cc0*/  @!P1 FSEL R26, R26, RZ, !P0 ;  /* 0x000000ff1a1a9208 */ /* 0x000fe40004000000 */
[----:B------:R-:W-:Y:S02]  /*5cd0*/  @!P1 ISETP.GE.AND P0, PT, R24, UR20, PT ;  /* 0x0000001418009c0c */ /* 0x000fe4000bf06270 */
[----:B------:R-:W-:Y:S01]  /*5ce0*/  @!P1 ISETP.GE.AND P4, PT, R56, UR20, PT ;  /* 0x0000001438009c0c */ /* 0x000fe2000bf86270 */
[----:B------:R-:W-:Y:S01]  /*5cf0*/  FFMA.FTZ R56, R22, R26, R57 ;  /* 0x0000001a16387223 */ /* 0x000fe20000010039 */
[C---:B------:R-:W-:Y:S02]  /*5d00*/  @!P1 ISETP.GE.AND P2, PT, R15.reuse, UR20, PT ;  /* 0x000000140f009c0c */ /* 0x040fe4000bf46270 */
[----:B------:R-:W-:-:S02]  /*5d10*/  @!P1 IADD3 R26, PT, PT, R15, 0x2, RZ ;  /* 0x000000020f1a9810 */ /* 0x000fc40007ffe0ff */
[----:B------:R-:W-:Y:S01]  /*5d20*/  @!P1 FSEL R27, R27, RZ, !P0 ;  /* 0x000000ff1b1b9208 */ /* 0x000fe20004000000 */
[----:B------:R-:W-:Y:S01]  /*5d30*/  FADD.FTZ R148, R148, R25 ;  /* 0x0000001994947221 */ /* 0x000fe20000010000 */
[----:B--2---:R-:W-:Y:S02]  /*5d40*/  @!P1 FSEL R32, R32, RZ, !P2 ;  /* 0x000000ff20209208 */ /* 0x004fe40005000000 */
[----:B------:R-:W-:Y:S01]  /*5d50*/  @!P1 ISETP.GE.AND P2, PT, R26, UR20, PT ;  /* 0x000000141a009c0c */ /* 0x000fe2000bf46270 */
[----:B------:R-:W-:Y:S01]  /*5d60*/  FFMA.FTZ R56, R23, R27, R56 ;  /* 0x0000001b17387223 */ /* 0x000fe20000010038 */
[----:B------:R-:W-:Y:S02]  /*5d70*/  @!P1 ISETP.GE.AND P0, PT, R24, UR20, PT ;  /* 0x0000001418009c0c */ /* 0x000fe4000bf06270 */
[----:B------:R-:W2:Y:S01]  /*5d80*/  LDG.E.128.CONSTANT R24, desc[UR14][R100.64+0x3600] ;  /* 0x0036000e64187981 */ /* 0x000ea2000c1e9d00 */
[----:B------:R-:W-:-:S05]  /*5d90*/  @!P1 FSEL R33, R33, RZ, !P4 ;  /* 0x000000ff21219208 */ /* 0x000fca0006000000 */
[----:B------:R-:W-:-:S04]  /*5da0*/  FMUL.FTZ R33, R21, R33 ;  /* 0x0000002115217220 */ /* 0x000fc80000410000 */
[----:B------:R-:W-:Y:S01]  /*5db0*/  FFMA.FTZ R33, R20, R32, R33 ;  /* 0x0000002014217223 */ /* 0x000fe20000010021 */
[----:B------:R-:W-:Y:S02]  /*5dc0*/  @!P1 IADD3 R32, PT, PT, R15, 0x1, RZ ;  /* 0x000000010f209810 */ /* 0x000fe40007ffe0ff */
[----:B------:R-:W-:Y:S02]  /*5dd0*/  @!P1 FSEL R59, R59, RZ, !P3 ;  /* 0x000000ff3b3b9208 */ /* 0x000fe40005800000 */
[----:B------:R-:W-:Y:S02]  /*5de0*/  @!P1 ISETP.GE.AND P3, PT, R32, UR20, PT ;  /* 0x0000001420009c0c */ /* 0x000fe4000bf66270 */
[----:B------:R-:W-:Y:S02]  /*5df0*/  @!P1 FSEL R34, R34, RZ, !P2 ;  /* 0x000000ff22229208 */ /* 0x000fe40005000000 */
[C---:B------:R-:W-:Y:S02]  /*5e00*/  @!P1 IADD3 R32, PT, PT, R15.reuse, 0x2, RZ ;  /* 0x000000020f209810 */ /* 0x040fe40007ffe0ff */
[----:B------:R-:W-:-:S02]  /*5e10*/  @!P1 ISETP.GE.AND P2, PT, R15, UR20, PT ;  /* 0x000000140f009c0c */ /* 0x000fc4000bf46270 */
[----:B------:R-:W-:Y:S01]  /*5e20*/  @!P1 FSEL R29, R29, RZ, !P3 ;  /* 0x000000ff1d1d9208 */ /* 0x000fe20005800000 */
[----:B------:R-:W-:Y:S01]  /*5e30*/  FFMA.FTZ R34, R22, R34, R33 ;  /* 0x0000002216227223 */ /* 0x000fe20000010021 */
[----:B------:R-:W-:Y:S02]  /*5e40*/  @!P1 ISETP.GE.AND P3, PT, R32, UR20, PT ;  /* 0x0000001420009c0c */ /* 0x000fe4000bf66270 */
[----:B------:R-:W-:Y:S01]  /*5e50*/  @!P1 FSEL R28, R28, RZ, !P2 ;  /* 0x000000ff1c1c9208 */ /* 0x000fe20005000000 */
[----:B------:R-:W-:Y:S01]  /*5e60*/  FMUL.FTZ R33, R21, R29 ;  /* 0x0000001d15217220 */ /* 0x000fe20000410000 */
[----:B------:R-:W-:Y:S02]  /*5e70*/  @!P1 FSEL R35, R35, RZ, !P0 ;  /* 0x000000ff23239208 */ /* 0x000fe40004000000 */
[C---:B------:R-:W-:Y:S01]  /*5e80*/  @!P1 IADD3 R32, PT, PT, R15.reuse, 0x1, RZ ;  /* 0x000000010f209810 */ /* 0x040fe20007ffe0ff */
[----:B------:R-:W-:Y:S01]  /*5e90*/  FFMA.FTZ R57, R20, R28, R33 ;  /* 0x0000001c14397223 */ /* 0x000fe20000010021 */
[----:B------:R-:W-:Y:S01]  /*5ea0*/  @!P1 IADD3 R28, PT, PT, R15, 0x3, RZ ;  /* 0x000000030f1c9810 */ /* 0x000fe20007ffe0ff */
[----:B------:R-:W-:Y:S01]  /*5eb0*/  FFMA.FTZ R29, R23, R35, R34 ;  /* 0x00000023171d7223 */ /* 0x000fe20000010022 */
[----:B------:R-:W-:-:S02]  /*5ec0*/  @!P1 ISETP.GE.AND P2, PT, R32, UR20, PT ;  /* 0x0000001420009c0c */ /* 0x000fc4000bf46270 */
[----:B------:R-:W2:Y:S02]  /*5ed0*/  LDG.E.128.CONSTANT R32, desc[UR14][R100.64+0x3800] ;  /* 0x0038000e64207981 */ /* 0x000ea4000c1e9d00 */
[----:B------:R-:W-:Y:S02]  /*5ee0*/  @!P1 FSEL R37, R37, RZ, !P2 ;  /* 0x000000ff25259208 */ /* 0x000fe40005000000 */
[----:B------:R-:W-:Y:S02]  /*5ef0*/  @!P1 ISETP.GE.AND P2, PT, R28, UR20, PT ;  /* 0x000000141c009c0c */ /* 0x000fe4000bf46270 */
[----:B------:R-:W-:Y:S02]  /*5f00*/  @!P1 FSEL R30, R30, RZ, !P3 ;  /* 0x000000ff1e1e9208 */ /* 0x000fe40005800000 */
[----:B------:R-:W-:Y:S02]  /*5f10*/  @!P1 IADD3 R28, PT, PT, R15, 0x2, RZ ;  /* 0x000000020f1c9810 */ /* 0x000fe40007ffe0ff */
[----:B------:R-:W-:Y:S01]  /*5f20*/  @!P1 FSEL R31, R31, RZ, !P2 ;  /* 0x000000ff1f1f9208 */ /* 0x000fe20005000000 */
[----:B------:R-:W-:Y:S01]  /*5f30*/  FFMA.FTZ R30, R22, R30, R57 ;  /* 0x0000001e161e7223 */ /* 0x000fe20000010039 */
[----:B------:R-:W-:-:S02]  /*5f40*/  @!P1 ISETP.GE.AND P3, PT, R28, UR20, PT ;  /* 0x000000141c009c0c */ /* 0x000fc4000bf66270 */
[----:B------:R-:W-:Y:S01]  /*5f50*/  @!P1 IADD3 R28, PT, PT, R15, 0x1, RZ ;  /* 0x000000010f1c9810 */ /* 0x000fe20007ffe0ff */
[----:B------:R-:W-:Y:S01]  /*5f60*/  FADD.FTZ R147, R147, R56 ;  /* 0x0000003893937221 */ /* 0x000fe20000010000 */
[----:B------:R-:W-:Y:S01]  /*5f70*/  @!P1 FSEL R38, R38, RZ, !P3 ;  /* 0x000000ff26269208 */ /* 0x000fe20005800000 */
[----:B------:R-:W-:Y:S01]  /*5f80*/  FADD.FTZ R146, R146, R29 ;  /* 0x0000001d92927221 */ /* 0x000fe20000010000 */
[----:B------:R-:W-:Y:S01]  /*5f90*/  @!P1 ISETP.GE.AND P3, PT, R28, UR20, PT ;  /* 0x000000141c009c0c */ /* 0x000fe2000bf66270 */
[----:B------:R-:W-:Y:S02]  /*5fa0*/  FFMA.FTZ R56, R23, R31, R30 ;  /* 0x0000001f17387223 */ /* 0x000fe4000001001e */
[----:B------:R-:W2:Y:S01]  /*5fb0*/  LDG.E.128.CONSTANT R28, desc[UR14][R100.64+0x3a00] ;  /* 0x003a000e641c7981 */ /* 0x000ea2000c1e9d00 */
[----:B------:R-:W-:Y:S01]  /*5fc0*/  @!P1 ISETP.GE.AND P0, PT, R15, UR20, PT ;  /* 0x000000140f009c0c */ /* 0x000fe2000bf06270 */
[----:B------:R-:W-:-:S03]  /*5fd0*/  FMUL.FTZ R37, R21, R37 ;  /* 0x0000002515257220 */ /* 0x000fc60000410000 */
[----:B------:R-:W-:-:S05]  /*5fe0*/  @!P1 FSEL R36, R36, RZ, !P0 ;  /* 0x000000ff24249208 */ /* 0x000fca0004000000 */
[----:B------:R-:W-:Y:S01]  /*5ff0*/  FFMA.FTZ R37, R20, R36, R37 ;  /* 0x0000002414257223 */ /* 0x000fe20000010025 */
[----:B------:R-:W-:-:S04]  /*6000*/  @!P1 IADD3 R36, PT, PT, R15, 0x3, RZ ;  /* 0x000000030f249810 */ /* 0x000fc80007ffe0ff */
[----:B------:R-:W-:Y:S02]  /*6010*/  @!P1 ISETP.GE.AND P0, PT, R36, UR20, PT ;  /* 0x0000001424009c0c */ /* 0x000fe4000bf06270 */
[----:B------:R-:W-:-:S04]  /*6020*/  @!P1 IADD3 R36, PT, PT, R15, 0x2, RZ ;  /* 0x000000020f249810 */ /* 0x000fc80007ffe0ff */
[----:B------:R-:W-:Y:S02]  /*6030*/  @!P1 ISETP.GE.AND P2, PT, R36, UR20, PT ;  /* 0x0000001424009c0c */ /* 0x000fe4000bf46270 */
[C---:B------:R-:W-:Y:S02]  /*6040*/  @!P1 IADD3 R36, PT, PT, R15.reuse, 0x3, RZ ;  /* 0x000000030f249810 */ /* 0x040fe40007ffe0ff */
[----:B------:R-:W-:Y:S02]  /*6050*/  @!P1 ISETP.GE.AND P4, PT, R15, UR20, PT ;  /* 0x000000140f009c0c */ /* 0x000fe4000bf86270 */
[----:B---3--:R-:W-:Y:S02]  /*6060*/  @!P1 FSEL R41, R41, RZ, !P3 ;  /* 0x000000ff29299208 */ /* 0x008fe40005800000 */
[----:B------:R-:W-:Y:S02]  /*6070*/  @!P1 ISETP.GE.AND P3, PT, R36, UR20, PT ;  /* 0x0000001424009c0c */ /* 0x000fe4000bf66270 */
[----:B------:R-:W-:Y:S01]  /*6080*/  @!P1 IADD3 R36, PT, PT, R15, 0x1, RZ ;  /* 0x000000010f249810 */ /* 0x000fe20007ffe0ff */
[----:B------:R-:W-:Y:S01]  /*6090*/  FFMA.FTZ R38, R22, R38, R37 ;  /* 0x0000002616267223 */ /* 0x000fe20000010025 */
[----:B------:R-:W-:Y:S01]  /*60a0*/  @!P1 FSEL R40, R40, RZ, !P4 ;  /* 0x000000ff28289208 */ /* 0x000fe20006000000 */
[----:B------:R-:W-:Y:S01]  /*60b0*/  FMUL.FTZ R37, R21, R41 ;  /* 0x0000002915257220 */ /* 0x000fe20000410000 */
[----:B------:R-:W-:-:S02]  /*60c0*/  @!P1 ISETP.GE.AND P4, PT, R36, UR20, PT ;  /* 0x0000001424009c0c */ /* 0x000fc4000bf86270 */
[----:B------:R-:W-:Y:S01]  /*60d0*/  @!P1 FSEL R39, R39, RZ, !P0 ;  /* 0x000000ff27279208 */ /* 0x000fe20004000000 */
[----:B------:R-:W-:Y:S01]  /*60e0*/  FFMA.FTZ R57, R20, R40, R37 ;  /* 0x0000002814397223 */ /* 0x000fe20000010025 */
[----:B------:R-:W-:Y:S02]  /*60f0*/  @!P1 ISETP.GE.AND P0, PT, R15, UR20, PT ;  /* 0x000000140f009c0c */ /* 0x000fe4000bf06270 */
[----:B----4-:R-:W-:Y:S02]  /*6100*/  @!P1 FSEL R45, R45, RZ, !P4 ;  /* 0x000000ff2d2d9208 */ /* 0x010fe40006000000 */
[----:B------:R-:W-:Y:S02]  /*6110*/  @!P1 IADD3 R40, PT, PT, R15, 0x2, RZ ;  /* 0x000000020f289810 */ /* 0x000fe40007ffe0ff */
[----:B------:R-:W-:Y:S01]  /*6120*/  @!P1 FSEL R44, R44, RZ, !P0 ;  /* 0x000000ff2c2c9208 */ /* 0x000fe20004000000 */
[----:B------:R-:W-:Y:S01]  /*6130*/  FMUL.FTZ R45, R21, R45 ;  /* 0x0000002d152d7220 */ /* 0x000fe20000410000 */
[----:B------:R-:W-:-:S03]  /*6140*/  @!P1 ISETP.GE.AND P0, PT, R40, UR20, PT ;  /* 0x0000001428009c0c */ /* 0x000fc6000bf06270 */
[----:B------:R-:W-:Y:S01]  /*6150*/  FFMA.FTZ R45, R20, R44, R45 ;  /* 0x0000002c142d7223 */ /* 0x000fe2000001002d */
[----:B------:R-:W-:Y:S01]  /*6160*/  @!P1 FSEL R46, R46, RZ, !P0 ;  /* 0x000000ff2e2e9208 */ /* 0x000fe20004000000 */
[----:B------:R-:W-:Y:S02]  /*6170*/  FFMA.FTZ R41, R23, R39, R38 ;  /* 0x0000002717297223 */ /* 0x000fe40000010026 */
[----:B------:R-:W3:Y:S02]  /*6180*/  LDG.E.128.CONSTANT R36, desc[UR14][R100.64+0x3c00] ;  /* 0x003c000e64247981 */ /* 0x000ee4000c1e9d00 */
[----:B------:R-:W-:Y:S01]  /*6190*/  FFMA.FTZ R46, R22, R46, R45 ;  /* 0x0000002e162e7223 */ /* 0x000fe2000001002d */
[----:B------:R-:W-:Y:S02]  /*61a0*/  @!P1 IADD3 R45, PT, PT, R15, 0x3, RZ ;  /* 0x000000030f2d9810 */ /* 0x000fe40007ffe0ff */
[----:B------:R-:W-:Y:S02]  /*61b0*/  @!P1 FSEL R42, R42, RZ, !P2 ;  /* 0x000000ff2a2a9208 */ /* 0x000fe40005000000 */
[----:B------:R-:W-:-:S02]  /*61c0*/  @!P1 ISETP.GE.AND P6, PT, R45, UR20, PT ;  /* 0x000000142d009c0c */ /* 0x000fc4000bfc6270 */
[----:B------:R-:W-:Y:S01]  /*61d0*/  @!P1 IADD3 R45, PT, PT, R15, 0x2, RZ ;  /* 0x000000020f2d9810 */ /* 0x000fe20007ffe0ff */
[----:B------:R-:W-:Y:S01]  /*61e0*/  FFMA.FTZ R42, R22, R42, R57 ;  /* 0x0000002a162a7223 */ /* 0x000fe20000010039 */
[----:B------:R-:W-:Y:S02]  /*61f0*/  @!P1 FSEL R43, R43, RZ, !P3 ;  /* 0x000000ff2b2b9208 */ /* 0x000fe40005800000 */
[----:B------:R-:W-:Y:S02]  /*6200*/  @!P1 ISETP.GE.AND P0, PT, R45, UR20, PT ;  /* 0x000000142d009c0c */ /* 0x000fe4000bf06270 */
[----:B------:R-:W-:Y:S01]  /*6210*/  @!P1 IADD3 R45, PT, PT, R15, 0x1, RZ ;  /* 0x000000010f2d9810 */ /* 0x000fe20007ffe0ff */
[----:B------:R-:W-:Y:S01]  /*6220*/  FADD.FTZ R145, R145, R56 ;  /* 0x0000003891917221 */ /* 0x000fe20000010000 */
[----:B------:R-:W-:Y:S01]  /*6230*/  @!P1 FSEL R47, R47, RZ, !P6 ;  /* 0x000000ff2f2f9208 */ /* 0x000fe20007000000 */
[----:B------:R-:W-:Y:S01]  /*6240*/  FADD.FTZ R144, R144, R41 ;  /* 0x0000002990907221 */ /* 0x000fe20000010000 */
[----:B------:R-:W-:Y:S01]  /*6250*/  @!P1 ISETP.GE.AND P2, PT, R45, UR20, PT ;  /* 0x000000142d009c0c */ /* 0x000fe2000bf46270 */
[----:B------:R-:W-:Y:S01]  /*6260*/  FFMA.FTZ R44, R23, R43, R42 ;  /* 0x0000002b172c7223 */ /* 0x000fe2000001002a */
[C---:B------:R-:W-:Y:S01]  /*6270*/  @!P1 ISETP.GE.AND P6, PT, R15.reuse, UR20, PT ;  /* 0x000000140f009c0c */ /* 0x040fe2000bfc6270 */
[----:B------:R-:W4:Y:S01]  /*6280*/  LDG.E.128.CONSTANT R40, desc[UR14][R100.64+0x3e00] ;  /* 0x003e000e64287981 */ /* 0x000f22000c1e9d00 */
[----:B------:R-:W-:-:S02]  /*6290*/  @!P1 IADD3 R56, PT, PT, R15, 0x1, RZ ;  /* 0x000000010f389810 */ /* 0x000fc40007ffe0ff */
[----:B------:R-:W-:Y:S02]  /*62a0*/  @!P1 IADD3 R45, PT, PT, R15, 0x3, RZ ;  /* 0x000000030f2d9810 */ /* 0x000fe40007ffe0ff */
[----:B-----5:R-:W-:Y:S02]  /*62b0*/  @!P1 FSEL R48, R48, RZ, !P6 ;  /* 0x000000ff30309208 */ /* 0x020fe40007000000 */
[----:B------:R-:W-:Y:S02]  /*62c0*/  @!P1 ISETP.GE.AND P4, PT, R56, UR20, PT ;  /* 0x0000001438009c0c */ /* 0x000fe4000bf86270 */
[----:B------:R-:W-:Y:S02]  /*62d0*/  @!P1 ISETP.GE.AND P6, PT, R45, UR20, PT ;  /* 0x000000142d009c0c */ /* 0x000fe4000bfc6270 */
[----:B------:R-:W-:Y:S02]  /*62e0*/  @!P1 IADD3 R45, PT, PT, R15, 0x1, RZ ;  /* 0x000000010f2d9810 */ /* 0x000fe40007ffe0ff */
[----:B------:R-:W-:-:S02]  /*62f0*/  @!P1 FSEL R49, R49, RZ, !P4 ;  /* 0x000000ff31319208 */ /* 0x000fc40006000000 */
[----:B------:R-:W-:Y:S02]  /*6300*/  @!P1 ISETP.GE.AND P4, PT, R45, UR20, PT ;  /* 0x000000142d009c0c */ /* 0x000fe4000bf86270 */
[----:B------:R-:W-:Y:S02]  /*6310*/  @!P1 IADD3 R45, PT, PT, R15, 0x2, RZ ;  /* 0x000000020f2d9810 */ /* 0x000fe40007ffe0ff */
[----:B------:R-:W-:Y:S02]  /*6320*/  @!P1 FSEL R89, R89, RZ, !P2 ;  /* 0x000000ff59599208 */ /* 0x000fe40005000000 */
[----:B------:R-:W-:Y:S01]  /*6330*/  @!P1 ISETP.GE.AND P2, PT, R45, UR20, PT ;  /* 0x000000142d009c0c */ /* 0x000fe2000bf46270 */
[----:B------:R-:W-:Y:S01]  /*6340*/  FMUL.FTZ R45, R21, R49 ;  /* 0x00000031152d7220 */ /* 0x000fe20000410000 */
[----:B------:R-:W-:Y:S01]  /*6350*/  @!P1 IADD3 R56, PT, PT, R15, 0x3, RZ ;  /* 0x000000030f389810 */ /* 0x000fe20007ffe0ff */
[----:B------:R-:W-:Y:S01]  /*6360*/  FADD.FTZ R143, R143, R44 ;  /* 0x0000002c8f8f7221 */ /* 0x000fe20000010000 */
[----:B------:R-:W-:Y:S01]  /*6370*/  FFMA.FTZ R49, R23, R47, R46 ;  /* 0x0000002f17317223 */ /* 0x000fe2000001002e */
[----:B------:R-:W-:Y:S01]  /*6380*/  FFMA.FTZ R57, R20, R48, R45 ;  /* 0x0000003014397223 */ /* 0x000fe2000001002d */
[----:B------:R-:W-:Y:S01]  /*6390*/  @!P1 ISETP.GE.AND P5, PT, R56, UR20, PT ;  /* 0x0000001438009c0c */ /* 0x000fe2000bfa6270 */
[----:B------:R-:W5:Y:S01]  /*63a0*/  LDG.E.128.CONSTANT R44, desc[UR14][R100.64+0x4000] ;  /* 0x0040000e642c7981 */ /* 0x000f62000c1e9d00 */
[----:B------:R-:W-:-:S02]  /*63b0*/  @!P1 IADD3 R56, PT, PT, R15, 0x2, RZ ;  /* 0x000000020f389810 */ /* 0x000fc40007ffe0ff */
[----:B------:R-:W-:Y:S02]  /*63c0*/  @!P1 FSEL R50, R50, RZ, !P0 ;  /* 0x000000ff32329208 */ /* 0x000fe40004000000 */
[----:B------:R-:W-:Y:S02]  /*63d0*/  @!P1 ISETP.GE.AND P3, PT, R56, UR20, PT ;  /* 0x0000001438009c0c */ /* 0x000fe4000bf66270 */
[C---:B------:R-:W-:Y:S02]  /*63e0*/  @!P1 ISETP.GE.AND P0, PT, R15.reuse, UR20, PT ;  /* 0x000000140f009c0c */ /* 0x040fe4000bf06270 */
[----:B------:R-:W-:Y:S02]  /*63f0*/  @!P1 IADD3 R56, PT, PT, R15, 0x3, RZ ;  /* 0x000000030f389810 */ /* 0x000fe40007ffe0ff */
[----:B------:R-:W-:Y:S01]  /*6400*/  @!P1 FSEL R88, R88, RZ, !P0 ;  /* 0x000000ff58589208 */ /* 0x000fe20004000000 */
[----:B------:R-:W-:Y:S01]  /*6410*/  FFMA.FTZ R58, R23, R59, R58 ;  /* 0x0000003b173a7223 */ /* 0x000fe2000001003a */
[----:B------:R-:W-:-:S02]  /*6420*/  @!P1 ISETP.GE.AND P0, PT, R56, UR20, PT ;  /* 0x0000001438009c0c */ /* 0x000fc4000bf06270 */
[----:B------:R-:W-:Y:S02]  /*6430*/  @!P1 FSEL R90, R90, RZ, !P3 ;  /* 0x000000ff5a5a9208 */ /* 0x000fe40005800000 */
[C---:B------:R-:W-:Y:S02]  /*6440*/  @!P1 ISETP.GE.AND P3, PT, R15.reuse, UR20, PT ;  /* 0x000000140f009c0c */ /* 0x040fe4000bf66270 */
[----:B------:R-:W-:Y:S01]  /*6450*/  @!P1 IADD3 R56, PT, PT, R15, 0x2, RZ ;  /* 0x000000020f389810 */ /* 0x000fe20007ffe0ff */
[----:B------:R-:W-:Y:S01]  /*6460*/  FADD.FTZ R149, R149, R58 ;  /* 0x0000003a95957221 */ /* 0x000fe20000010000 */
        /* <DEDUP_REMOVED lines=9> */
[----:B------:R-:W-:Y:S01]  /*6500*/  @!P1 ISETP.GE.AND P5, PT, R48, UR20, PT ;  /* 0x0000001430009c0c */ /* 0x000fe2000bfa6270 */
[----:B------:R-:W-:Y:S01]  /*6510*/  FMUL.FTZ R53, R21, R53 ;  /* 0x0000003515357220 */ /* 0x000fe20000410000 */
[----:B------:R-:W-:-:S02]  /*6520*/  @!P1 IADD3 R48, PT, PT, R15, 0x1, RZ ;  /* 0x000000010f309810 */ /* 0x000fc40007ffe0ff */
[----:B------:R-:W-:Y:S01]  /*6530*/  @!P1 FSEL R91, R91, RZ, !P6 ;  /* 0x000000ff5b5b9208 */ /* 0x000fe20007000000 */
[----:B------:R-:W-:Y:S01]  /*6540*/  FFMA.FTZ R53, R20, R52, R53 ;  /* 0x0000003414357223 */ /* 0x000fe20000010035 */
[----:B------:R-:W-:Y:S02]  /*6550*/  @!P1 ISETP.GE.AND P6, PT, R48, UR20, PT ;  /* 0x0000001430009c0c */ /* 0x000fe4000bfc6270 */
[----:B------:R-:W-:Y:S02]  /*6560*/  @!P1 FSEL R54, R54, RZ, !P2 ;  /* 0x000000ff36369208 */ /* 0x000fe40005000000 */
[C---:B------:R-:W-:Y:S01]  /*6570*/  @!P1 IADD3 R48, PT, PT, R15.reuse, 0x2, RZ ;  /* 0x000000020f309810 */ /* 0x040fe20007ffe0ff */
[----:B------:R-:W-:Y:S01]  /*6580*/  FADD.FTZ R142, R142, R49 ;  /* 0x000000318e8e7221 */ /* 0x000fe20000010000 */
[----:B------:R-:W-:Y:S01]  /*6590*/  @!P1 ISETP.GE.AND P2, PT, R15, UR20, PT ;  /* 0x000000140f009c0c */ /* 0x000fe2000bf46270 */
[----:B------:R-:W-:Y:S01]  /*65a0*/  FFMA.FTZ R54, R22, R54, R53 ;  /* 0x0000003616367223 */ /* 0x000fe20000010035 */
[----:B------:R-:W-:Y:S01]  /*65b0*/  @!P1 FSEL R61, R61, RZ, !P4 ;  /* 0x000000ff3d3d9208 */ /* 0x000fe20006000000 */
[----:B------:R-:W-:Y:S01]  /*65c0*/  FFMA.FTZ R52, R23, R51, R50 ;  /* 0x0000003317347223 */ /* 0x000fe20000010032 */
[----:B------:R-:W-:-:S02]  /*65d0*/  @!P1 ISETP.GE.AND P4, PT, R48, UR20, PT ;  /* 0x0000001430009c0c */ /* 0x000fc4000bf86270 */
[----:B------:R-:W-:Y:S01]  /*65e0*/  @!P1 IADD3 R53, PT, PT, R15, 0x3, RZ ;  /* 0x000000030f359810 */ /* 0x000fe20007ffe0ff */
[----:B------:R-:W5:Y:S01]  /*65f0*/  LDG.E.128.CONSTANT R48, desc[UR14][R100.64+0x4400] ;  /* 0x0044000e64307981 */ /* 0x000f62000c1e9d00 */
[----:B------:R-:W-:Y:S02]  /*6600*/  @!P1 FSEL R60, R60, RZ, !P2 ;  /* 0x000000ff3c3c9208 */ /* 0x000fe40005000000 */
[----:B------:R-:W-:Y:S02]  /*6610*/  @!P1 ISETP.GE.AND P2, PT, R53, UR20, PT ;  /* 0x0000001435009c0c */ /* 0x000fe4000bf46270 */
[----:B------:R-:W-:Y:S02]  /*6620*/  @!P1 IADD3 R53, PT, PT, R15, 0x1, RZ ;  /* 0x000000010f359810 */ /* 0x000fe40007ffe0ff */
[----:B------:R-:W-:Y:S01]  /*6630*/  @!P1 FSEL R55, R55, RZ, !P0 ;  /* 0x000000ff37379208 */ /* 0x000fe20004000000 */
[----:B------:R-:W-:Y:S01]  /*6640*/  FMUL.FTZ R89, R21, R89 ;  /* 0x0000005915597220 */ /* 0x000fe20000410000 */
[----:B------:R-:W-:-:S02]  /*6650*/  @!P1 ISETP.GE.AND P0, PT, R53, UR20, PT ;  /* 0x0000001435009c0c */ /* 0x000fc4000bf06270 */
[----:B------:R-:W-:Y:S01]  /*6660*/  @!P1 IADD3 R53, PT, PT, R15, 0x2, RZ ;  /* 0x000000020f359810 */ /* 0x000fe20007ffe0ff */
[----:B------:R-:W-:Y:S01]  /*6670*/  FFMA.FTZ R89, R20, R88, R89 ;  /* 0x0000005814597223 */ /* 0x000fe20000010059 */
[----:B------:R-:W-:Y:S01]  /*6680*/  @!P1 FSEL R62, R62, RZ, !P3 ;  /* 0x000000ff3e3e9208 */ /* 0x000fe20005800000 */
[----:B------:R-:W-:Y:S01]  /*6690*/  FMUL.FTZ R61, R21, R61 ;  /* 0x0000003d153d7220 */ /* 0x000fe20000410000 */
[----:B------:R-:W-:Y:S01]  /*66a0*/  @!P1 ISETP.GE.AND P3, PT, R53, UR20, PT ;  /* 0x0000001435009c0c */ /* 0x000fe2000bf66270 */
[----:B------:R-:W-:Y:S01]  /*66b0*/  FADD.FTZ R141, R141, R52 ;  /* 0x000000348d8d7221 */ /* 0x000fe20000010000 */
[----:B------:R-:W-:Y:S01]  /*66c0*/  FFMA.FTZ R88, R23, R55, R54 ;  /* 0x0000003717587223 */ /* 0x000fe20000010036 */
[----:B------:R-:W-:Y:S01]  /*66d0*/  @!P1 FSEL R63, R63, RZ, !P5 ;  /* 0x000000ff3f3f9208 */ /* 0x000fe20006800000 */
[----:B------:R-:W5:Y:S01]  /*66e0*/  LDG.E.128.CONSTANT R52, desc[UR14][R100.64+0x4600] ;  /* 0x0046000e64347981 */ /* 0x000f62000c1e9d00 */
[----:B------:R-:W-:Y:S02]  /*66f0*/  @!P1 ISETP.GE.AND P5, PT, R15, UR20, PT ;  /* 0x000000140f009c0c */ /* 0x000fe4000bfa6270 */
[----:B------:R-:W-:Y:S01]  /*6700*/  @!P1 FSEL R65, R65, RZ, !P6 ;  /* 0x000000ff41419208 */ /* 0x000fe20007000000 */
[----:B------:R-:W-:Y:S01]  /*6710*/  FFMA.FTZ R61, R20, R60, R61 ;  /* 0x0000003c143d7223 */ /* 0x000fe2000001003d */
[----:B------:R-:W-:-:S02]  /*6720*/  @!P1 IADD3 R60, PT, PT, R15, 0x3, RZ ;  /* 0x000000030f3c9810 */ /* 0x000fc40007ffe0ff */
[----:B------:R-:W-:Y:S01]  /*6730*/  @!P1 FSEL R64, R64, RZ, !P5 ;  /* 0x000000ff40409208 */ /* 0x000fe20006800000 */
[----:B------:R-:W-:Y:S01]  /*6740*/  FMUL.FTZ R65, R21, R65 ;  /* 0x0000004115417220 */ /* 0x000fe20000410000 */
[----:B------:R-:W-:Y:S01]  /*6750*/  FFMA.FTZ R62, R22, R62, R61 ;  /* 0x0000003e163e7223 */ /* 0x000fe2000001003d */
[----:B------:R-:W-:Y:S02]  /*6760*/  @!P1 ISETP.GE.AND P5, PT, R60, UR20, PT ;  /* 0x000000143c009c0c */ /* 0x000fe4000bfa6270 */
[----:B------:R-:W-:Y:S01]  /*6770*/  @!P1 IADD3 R60, PT, PT, R15, 0x1, RZ ;  /* 0x000000010f3c9810 */ /* 0x000fe20007ffe0ff */
[----:B------:R-:W-:Y:S01]  /*6780*/  FFMA.FTZ R61, R20, R64, R65 ;  /* 0x00000040143d7223 */ /* 0x000fe20000010041 */
[----:B------:R-:W-:Y:S01]  /*6790*/  @!P1 FSEL R66, R66, RZ, !P4 ;  /* 0x000000ff42429208 */ /* 0x000fe20006000000 */
[----:B------:R-:W-:Y:S01]  /*67a0*/  FFMA.FTZ R65, R23, R63, R62 ;  /* 0x0000003f17417223 */ /* 0x000fe2000001003e */
[----:B------:R-:W-:Y:S02]  /*67b0*/  @!P1 ISETP.GE.AND P6, PT, R15, UR20, PT ;  /* 0x000000140f009c0c */ /* 0x000fe4000bfc6270 */
[----:B------:R-:W-:Y:S01]  /*67c0*/  @!P1 FSEL R73, R73, RZ, !P0 ;  /* 0x000000ff49499208 */ /* 0x000fe20004000000 */
[----:B------:R-:W-:Y:S01]  /*67d0*/  FFMA.FTZ R66, R22, R66, R61 ;  /* 0x0000004216427223 */ /* 0x000fe2000001003d */
[----:B------:R-:W-:-:S02]  /*67e0*/  @!P1 IADD3 R64, PT, PT, R15, 0x2, RZ ;  /* 0x000000020f409810 */ /* 0x000fc40007ffe0ff */
[----:B------:R-:W-:Y:S02]  /*67f0*/  @!P1 ISETP.GE.AND P0, PT, R60, UR20, PT ;  /* 0x000000143c009c0c */ /* 0x000fe4000bf06270 */
[----:B------:R-:W5:Y:S01]  /*6800*/  LDG.E.128.CONSTANT R60, desc[UR14][R100.64+0x4800] ;  /* 0x0048000e643c7981 */ /* 0x000f62000c1e9d00 */
[----:B------:R-:W-:Y:S01]  /*6810*/  @!P1 FSEL R72, R72, RZ, !P6 ;  /* 0x000000ff48489208 */ /* 0x000fe20007000000 */
[----:B------:R-:W-:Y:S01]  /*6820*/  FMUL.FTZ R73, R21, R73 ;  /* 0x0000004915497220 */ /* 0x000fe20000410000 */
[----:B------:R-:W-:Y:S02]  /*6830*/  @!P1 ISETP.GE.AND P4, PT, R64, UR20, PT ;  /* 0x0000001440009c0c */ /* 0x000fe4000bf86270 */
[----:B------:R-:W-:Y:S02]  /*6840*/  @!P1 IADD3 R64, PT, PT, R15, 0x3, RZ ;  /* 0x000000030f409810 */ /* 0x000fe40007ffe0ff */
[----:B------:R-:W-:Y:S01]  /*6850*/  @!P1 FSEL R67, R67, RZ, !P2 ;  /* 0x000000ff43439208 */ /* 0x000fe20005000000 */
[----:B------:R-:W-:Y:S01]  /*6860*/  FFMA.FTZ R73, R20, R72, R73 ;  /* 0x0000004814497223 */ /* 0x000fe20000010049 */
[----:B------:R-:W-:Y:S01]  /*6870*/  @!P1 ISETP.GE.AND P2, PT, R64, UR20, PT ;  /* 0x0000001440009c0c */ /* 0x000fe2000bf46270 */
[----:B------:R-:W-:-:S02]  /*6880*/  FADD.FTZ R138, R138, R65 ;  /* 0x000000418a8a7221 */ /* 0x000fc40000010000 */
[----:B------:R-:W-:Y:S02]  /*6890*/  FFMA.FTZ R72, R23, R67, R66 ;  /* 0x0000004317487223 */ /* 0x000fe40000010042 */
[----:B------:R-:W5:Y:S01]  /*68a0*/  LDG.E.128.CONSTANT R64, desc[UR14][R100.64+0x4a00] ;  /* 0x004a000e64407981 */ /* 0x000f62000c1e9d00 */
[----:B------:R-:W-:Y:S02]  /*68b0*/  @!P1 FSEL R74, R74, RZ, !P3 ;  /* 0x000000ff4a4a9208 */ /* 0x000fe40005800000 */
[----:B------:R-:W-:-:S03]  /*68c0*/  @!P1 FSEL R75, R75, RZ, !P5 ;  /* 0x000000ff4b4b9208 */ /* 0x000fc60006800000 */
[----:B------:R-:W-:Y:S01]  /*68d0*/  FFMA.FTZ R74, R22, R74, R73 ;  /* 0x0000004a164a7223 */ /* 0x000fe20000010049 */
[----:B------:R-:W-:-:S03]  /*68e0*/  @!P1 IADD3 R73, PT, PT, R15, 0x1, RZ ;  /* 0x000000010f499810 */ /* 0x000fc60007ffe0ff */
[----:B------:R-:W-:Y:S01]  /*68f0*/  FFMA.FTZ R75, R23, R75, R74 ;  /* 0x0000004b174b7223 */ /* 0x000fe2000001004a */
[----:B------:R-:W-:Y:S02]  /*6900*/  @!P1 ISETP.GE.AND P6, PT, R73, UR20, PT ;  /* 0x0000001449009c0c */ /* 0x000fe4000bfc6270 */
[C---:B------:R-:W-:Y:S02]  /*6910*/  @!P1 IADD3 R73, PT, PT, R15.reuse, 0x3, RZ ;  /* 0x000000030f499810 */ /* 0x040fe40007ffe0ff */
[----:B------:R-:W-:Y:S02]  /*6920*/  @!P1 ISETP.GE.AND P5, PT, R15, UR20, PT ;  /* 0x000000140f009c0c */ /* 0x000fe4000bfa6270 */
[----:B------:R-:W-:Y:S01]  /*6930*/  @!P1 FSEL R69, R69, RZ, !P0 ;  /* 0x000000ff45459208 */ /* 0x000fe20004000000 */
[----:B------:R-:W-:Y:S01]  /*6940*/  FADD.FTZ R137, R137, R72 ;  /* 0x0000004889897221 */ /* 0x000fe20000010000 */
[----:B------:R-:W-:Y:S01]  /*6950*/  @!P1 ISETP.GE.AND P0, PT, R73, UR20, PT ;  /* 0x0000001449009c0c */ /* 0x000fe2000bf06270 */
[----:B------:R-:W-:Y:S01]  /*6960*/  FADD.FTZ R136, R136, R75 ;  /* 0x0000004b88887221 */ /* 0x000fe20000010000 */
[----:B------:R-:W-:Y:S01]  /*6970*/  @!P1 FSEL R68, R68, RZ, !P5 ;  /* 0x000000ff44449208 */ /* 0x000fe20006800000 */
[----:B------:R-:W5:Y:S01]  /*6980*/  LDG.E.128.CONSTANT R72, desc[UR14][R100.64+0x4c00] ;  /* 0x004c000e64487981 */ /* 0x000f62000c1e9d00 */
        /* <DEDUP_REMOVED lines=8> */
[----:B------:R-:W-:Y:S01]  /*6a10*/  @!P1 FSEL R76, R76, RZ, !P2 ;  /* 0x000000ff4c4c9208 */ /* 0x000fe20005000000 */
[----:B------:R-:W-:Y:S01]  /*6a20*/  FADD.FTZ R139, R139, R88 ;  /* 0x000000588b8b7221 */ /* 0x000fe20000010000 */
[----:B------:R-:W-:Y:S02]  /*6a30*/  @!P1 ISETP.GE.AND P2, PT, R68, UR20, PT ;  /* 0x0000001444009c0c */ /* 0x000fe4000bf46270 */
[----:B------:R-:W-:Y:S02]  /*6a40*/  @!P1 IADD3 R68, PT, PT, R15, 0x1, RZ ;  /* 0x000000010f449810 */ /* 0x000fe40007ffe0ff */
[----:B------:R-:W-:Y:S02]  /*6a50*/  @!P1 FSEL R77, R77, RZ, !P6 ;  /* 0x000000ff4d4d9208 */ /* 0x000fe40007000000 */
[----:B------:R-:W-:Y:S01]  /*6a60*/  @!P1 IADD3 R88, PT, PT, R15, 0x2, RZ ;  /* 0x000000020f589810 */ /* 0x000fe20007ffe0ff */
[----:B------:R-:W-:Y:S01]  /*6a70*/  FFMA.FTZ R70, R22, R70, R69 ;  /* 0x0000004616467223 */ /* 0x000fe20000010045 */
[----:B------:R-:W-:Y:S01]  /*6a80*/  @!P1 ISETP.GE.AND P6, PT, R68, UR20, PT ;  /* 0x0000001444009c0c */ /* 0x000fe2000bfc6270 */
[----:B------:R-:W-:Y:S01]  /*6a90*/  FMUL.FTZ R77, R21, R77 ;  /* 0x0000004d154d7220 */ /* 0x000fe20000410000 */
[----:B------:R-:W-:-:S02]  /*6aa0*/  @!P1 ISETP.GE.AND P3, PT, R88, UR20, PT ;  /* 0x0000001458009c0c */ /* 0x000fc4000bf66270 */
[----:B------:R-:W-:Y:S01]  /*6ab0*/  @!P1 IADD3 R68, PT, PT, R15, 0x2, RZ ;  /* 0x000000020f449810 */ /* 0x000fe20007ffe0ff */
[----:B------:R-:W-:Y:S01]  /*6ac0*/  FFMA.FTZ R77, R20, R76, R77 ;  /* 0x0000004c144d7223 */ /* 0x000fe2000001004d */
[----:B------:R-:W-:Y:S01]  /*6ad0*/  @!P1 FSEL R78, R78, RZ, !P3 ;  /* 0x000000ff4e4e9208 */ /* 0x000fe20005800000 */
[----:B------:R-:W-:Y:S01]  /*6ae0*/  FFMA.FTZ R76, R23, R71, R70 ;  /* 0x00000047174c7223 */ /* 0x000fe20000010046 */
[----:B------:R-:W-:Y:S02]  /*6af0*/  @!P1 IADD3 R88, PT, PT, R15, 0x1, RZ ;  /* 0x000000010f589810 */ /* 0x000fe40007ffe0ff */
[----:B------:R-:W-:Y:S02]  /*6b00*/  @!P1 ISETP.GE.AND P3, PT, R68, UR20, PT ;  /* 0x0000001444009c0c */ /* 0x000fe4000bf66270 */
[----:B------:R-:W5:Y:S01]  /*6b10*/  LDG.E.128.CONSTANT R68, desc[UR14][R100.64+0x4e00] ;  /* 0x004e000e64447981 */ /* 0x000f62000c1e9d00 */
[----:B------:R-:W-:Y:S02]  /*6b20*/  @!P1 ISETP.GE.AND P5, PT, R88, UR20, PT ;  /* 0x0000001458009c0c */ /* 0x000fe4000bfa6270 */
[----:B------:R-:W-:-:S02]  /*6b30*/  @!P1 FSEL R81, R81, RZ, !P6 ;  /* 0x000000ff51519208 */ /* 0x000fc40007000000 */
[----:B------:R-:W-:Y:S02]  /*6b40*/  @!P1 FSEL R85, R85, RZ, !P5 ;  /* 0x000000ff55559208 */ /* 0x000fe40006800000 */
[----:B------:R-:W-:Y:S01]  /*6b50*/  @!P1 ISETP.GE.AND P5, PT, R15, UR20, PT ;  /* 0x000000140f009c0c */ /* 0x000fe2000bfa6270 */
[----:B------:R-:W-:Y:S01]  /*6b60*/  FFMA.FTZ R78, R22, R78, R77 ;  /* 0x0000004e164e7223 */ /* 0x000fe2000001004d */
[----:B------:R-:W-:Y:S01]  /*6b70*/  @!P1 FSEL R79, R79, RZ, !P0 ;  /* 0x000000ff4f4f9208 */ /* 0x000fe20004000000 */
[----:B------:R-:W-:Y:S01]  /*6b80*/  FMUL.FTZ R81, R21, R81 ;  /* 0x0000005115517220 */ /* 0x000fe20000410000 */
[C---:B------:R-:W-:Y:S02]  /*6b90*/  @!P1 ISETP.GE.AND P0, PT, R15.reuse, UR20, PT ;  /* 0x000000140f009c0c */ /* 0x040fe4000bf06270 */
[----:B------:R-:W-:Y:S02]  /*6ba0*/  @!P1 FSEL R80, R80, RZ, !P5 ;  /* 0x000000ff50509208 */ /* 0x000fe40006800000 */
[----:B------:R-:W-:-:S02]  /*6bb0*/  @!P1 IADD3 R77, PT, PT, R15, 0x1, RZ ;  /* 0x000000010f4d9810 */ /* 0x000fc40007ffe0ff */
[----:B------:R-:W-:Y:S01]  /*6bc0*/  @!P1 FSEL R84, R84, RZ, !P0 ;  /* 0x000000ff54549208 */ /* 0x000fe20004000000 */
[----:B------:R-:W-:Y:S01]  /*6bd0*/  FFMA.FTZ R81, R20, R80, R81 ;  /* 0x0000005014517223 */ /* 0x000fe20000010051 */
[----:B------:R-:W-:Y:S01]  /*6be0*/  @!P1 ISETP.GE.AND P0, PT, R77, UR20, PT ;  /* 0x000000144d009c0c */ /* 0x000fe2000bf06270 */
[----:B------:R-:W-:Y:S01]  /*6bf0*/  FFMA.FTZ R79, R23, R79, R78 ;  /* 0x0000004f174f7223 */ /* 0x000fe2000001004e */
[----:B------:R-:W-:Y:S02]  /*6c00*/  @!P1 IADD3 R80, PT, PT, R15, 0x3, RZ ;  /* 0x000000030f509810 */ /* 0x000fe40007ffe0ff */
[----:B------:R-:W-:Y:S01]  /*6c10*/  @!P1 FSEL R82, R82, RZ, !P3 ;  /* 0x000000ff52529208 */ /* 0x000fe20005800000 */
[----:B------:R-:W-:Y:S01]  /*6c20*/  FMUL.FTZ R85, R21, R85 ;  /* 0x0000005515557220 */ /* 0x000fe20000410000 */
[----:B------:R-:W-:Y:S02]  /*6c30*/  @!P1 FSEL R87, R87, RZ, !P2 ;  /* 0x000000ff57579208 */ /* 0x000fe40005000000 */
[----:B--2---:R-:W-:Y:S01]  /*6c40*/  @!P1 FSEL R25, R25, RZ, !P0 ;  /* 0x000000ff19199208 */ /* 0x004fe20004000000 */
[----:B------:R-:W-:Y:S01]  /*6c50*/  FFMA.FTZ R90, R22, R90, R89 ;  /* 0x0000005a165a7223 */ /* 0x000fe20000010059 */
[----:B------:R-:W-:-:S02]  /*6c60*/  @!P1 ISETP.GE.AND P2, PT, R80, UR20, PT ;  /* 0x0000001450009c0c */ /* 0x000fc4000bf46270 */
[----:B------:R-:W-:Y:S01]  /*6c70*/  @!P1 ISETP.GE.AND P3, PT, R15, UR20, PT ;  /* 0x000000140f009c0c */ /* 0x000fe2000bf66270 */
[----:B------:R-:W-:Y:S01]  /*6c80*/  FADD.FTZ R135, R135, R76 ;  /* 0x0000004c87877221 */ /* 0x000fe20000010000 */
[----:B------:R-:W-:Y:S01]  /*6c90*/  FADD.FTZ R134, R134, R79 ;  /* 0x0000004f86867221 */ /* 0x000fe20000010000 */
[----:B------:R-:W-:Y:S01]  /*6ca0*/  @!P1 FSEL R86, R86, RZ, !P4 ;  /* 0x000000ff56569208 */ /* 0x000fe20006000000 */
[----:B------:R-:W2:Y:S01]  /*6cb0*/  LDG.E.128.CONSTANT R76, desc[UR14][R100.64+0x5000] ;  /* 0x0050000e644c7981 */ /* 0x000ea2000c1e9d00 */
[----:B------:R-:W-:Y:S01]  /*6cc0*/  FFMA.FTZ R82, R22, R82, R81 ;  /* 0x0000005216527223 */ /* 0x000fe20000010051 */
[----:B------:R-:W-:Y:S01]  /*6cd0*/  FFMA.FTZ R85, R20, R84, R85 ;  /* 0x0000005414557223 */ /* 0x000fe20000010055 */
[----:B------:R-:W-:Y:S01]  /*6ce0*/  @!P1 IADD3 R80, PT, PT, R15, 0x2, RZ ;  /* 0x000000020f509810 */ /* 0x000fe20007ffe0ff */
[----:B------:R-:W-:Y:S01]  /*6cf0*/  FMUL.FTZ R81, R21, R25 ;  /* 0x0000001915517220 */ /* 0x000fe20000410000 */
[----:B------:R-:W-:Y:S01]  /*6d00*/  @!P1 FSEL R83, R83, RZ, !P2 ;  /* 0x000000ff53539208 */ /* 0x000fe20005000000 */
[C---:B------:R-:W-:Y:S01]  /*6d10*/  FFMA.FTZ R91, R23.reuse, R91, R90 ;  /* 0x0000005b175b7223 */ /* 0x040fe2000001005a */
[----:B------:R-:W-:Y:S01]  /*6d20*/  @!P1 FSEL R24, R24, RZ, !P3 ;  /* 0x000000ff18189208 */ /* 0x000fe20005800000 */
[----:B------:R-:W-:Y:S01]  /*6d30*/  FFMA.FTZ R86, R22, R86, R85 ;  /* 0x0000005616567223 */ /* 0x000fe20000010055 */
[----:B------:R-:W-:Y:S01]  /*6d40*/  @!P1 ISETP.GE.AND P0, PT, R80, UR20, PT ;  /* 0x0000001450009c0c */ /* 0x000fe2000bf06270 */
[C---:B------:R-:W-:Y:S01]  /*6d50*/  FFMA.FTZ R25, R23.reuse, R83, R82 ;  /* 0x0000005317197223 */ /* 0x040fe20000010052 */
[----:B------:R-:W-:Y:S01]  /*6d60*/  FADD.FTZ R140, R140, R91 ;  /* 0x0000005b8c8c7221 */ /* 0x000fe20000010000 */
[----:B------:R-:W-:Y:S01]  /*6d70*/  FFMA.FTZ R85, R20, R24, R81 ;  /* 0x0000001814557223 */ /* 0x000fe20000010051 */
[----:B------:R-:W2:Y:S04]  /*6d80*/  LDG.E.128.CONSTANT R88, desc[UR14][R100.64+0x5200] ;  /* 0x0052000e64587981 */ /* 0x000ea8000c1e9d00 */
[----:B------:R-:W2:Y:S01]  /*6d90*/  LDG.E.128.CONSTANT R80, desc[UR14][R100.64+0x5400] ;  /* 0x0054000e64507981 */ /* 0x000ea2000c1e9d00 */
[----:B------:R-:W-:Y:S01]  /*6da0*/  FFMA.FTZ R86, R23, R87, R86 ;  /* 0x0000005717567223 */ /* 0x000fe20000010056 */
[----:B------:R-:W-:-:S02]  /*6db0*/  @!P1 FSEL R26, R26, RZ, !P0 ;  /* 0x000000ff1a1a9208 */ /* 0x000fc40004000000 */
[----:B------:R-:W-:Y:S01]  /*6dc0*/  @!P1 IADD3 R24, PT, PT, R15, 0x1, RZ ;  /* 0x000000010f189810 */ /* 0x000fe20007ffe0ff */
[----:B------:R-:W-:Y:S02]  /*6dd0*/  FADD.FTZ R133, R133, R86 ;  /* 0x0000005685857221 */ /* 0x000fe40000010000 */
[----:B------:R-:W-:Y:S02]  /*6de0*/  FFMA.FTZ R26, R22, R26, R85 ;  /* 0x0000001a161a7223 */ /* 0x000fe40000010055 */
[----:B------:R-:W2:Y:S01]  /*6df0*/  LDG.E.128.CONSTANT R84, desc[UR14][R100.64+0x5600] ;  /* 0x0056000e64547981 */ /* 0x000ea2000c1e9d00 */
[----:B------:R-:W-:Y:S02]  /*6e00*/  @!P1 ISETP.GE.AND P0, PT, R24, UR20, PT ;  /* 0x0000001418009c0c */ /* 0x000fe4000bf06270 */
[----:B------:R-:W-:Y:S02]  /*6e10*/  @!P1 IADD3 R24, PT, PT, R15, 0x3, RZ ;  /* 0x000000030f189810 */ /* 0x000fe40007ffe0ff */
[----:B------:R-:W-:-:S02]  /*6e20*/  @!P1 FSEL R33, R33, RZ, !P0 ;  /* 0x000000ff21219208 */ /* 0x000fc40004000000 */
[C---:B------:R-:W-:Y:S02]  /*6e30*/  @!P1 ISETP.GE.AND P2, PT, R15.reuse, UR20, PT ;  /* 0x000000140f009c0c */ /* 0x040fe4000bf46270 */
[----:B------:R-:W-:Y:S02]  /*6e40*/  @!P1 ISETP.GE.AND P0, PT, R24, UR20, PT ;  /* 0x0000001418009c0c */ /* 0x000fe4000bf06270 */
[C---:B------:R-:W-:Y:S01]  /*6e50*/  @!P1 IADD3 R24, PT, PT, R15.reuse, 0x2, RZ ;  /* 0x000000020f189810 */ /* 0x040fe20007ffe0ff */
[----:B------:R-:W-:Y:S01]  /*6e60*/  FADD.FTZ R132, R132, R25 ;  /* 0x0000001984847221 */ /* 0x000fe20000010000 */
[----:B------:R-:W-:Y:S02]  /*6e70*/  @!P1 FSEL R32, R32, RZ, !P2 ;  /* 0x000000ff20209208 */ /* 0x000fe40005000000 */
[----:B------:R-:W-:Y:S02]  /*6e80*/  @!P1 ISETP.GE.AND P2, PT, R24, UR20, PT ;  /* 0x0000001418009c0c */ /* 0x000fe4000bf46270 */
[----:B------:R-:W-:-:S02]  /*6e90*/  @!P1 IADD3 R24, PT, PT, R15, 0x3, RZ ;  /* 0x000000030f189810 */ /* 0x000fc40007ffe0ff */
[----:B------:R-:W-:Y:S02]  /*6ea0*/  @!P1 IADD3 R25, PT, PT, R15, 0x1, RZ ;  /* 0x000000010f199810 */ /* 0x000fe40007ffe0ff */
[----:B------:R-:W-:Y:S02]  /*6eb0*/  @!P1 FSEL R27, R27, RZ, !P0 ;  /* 0x000000ff1b1b9208 */ /* 0x000fe40004000000 */
[----:B------:R-:W-:Y:S02]  /*6ec0*/  @!P1 ISETP.GE.AND P0, PT, R24, UR20, PT ;  /* 0x0000001418009c0c */ /* 0x000fe4000bf06270 */
[----:B------:R-:W-:Y:S02]  /*6ed0*/  @!P1 ISETP.GE.AND P3, PT, R25, UR20, PT ;  /* 0x0000001419009c0c */ /* 0x000fe4000bf66270 */
[----:B------:R-:W-:Y:S02]  /*6ee0*/  @!P1 IADD3 R24, PT, PT, R15, 0x2, RZ ;  /* 0x000000020f189810 */ /* 0x000fe40007ffe0ff */
[----:B------:R-:W-:Y:S01]  /*6ef0*/  @!P1 FSEL R29, R29, RZ, !P3 ;  /* 0x000000ff1d1d9208 */ /* 0x000fe20005800000 */
[----:B------:R-:W-:Y:S01]  /*6f00*/  FFMA.FTZ R26, R23, R27, R26 ;  /* 0x0000001b171a7223 */ /* 0x000fe2000001001a */
[----:B------:R-:W-:-:S02]  /*6f10*/  @!P1 FSEL R34, R34, RZ, !P2 ;  /* 0x000000ff22229208 */ /* 0x000fc40005000000 */
[----:B------:R-:W-:Y:S02]  /*6f20*/  @!P1 ISETP.GE.AND P3, PT, R24, UR20, PT ;  /* 0x0000001418009c0c */ /* 0x000fe4000bf66270 */
[C---:B------:R-:W-:Y:S02]  /*6f30*/  @!P1 ISETP.GE.AND P2, PT, R15.reuse, UR20, PT ;  /* 0x000000140f009c0c */ /* 0x040fe4000bf46270 */
[----:B------:R-:W-:Y:S01]  /*6f40*/  @!P1 IADD3 R24, PT, PT, R15, 0x3, RZ ;  /* 0x000000030f189810 */ /* 0x000fe20007ffe0ff */
[----:B------:R-:W-:Y:S01]  /*6f50*/  FADD.FTZ R131, R131, R26 ;  /* 0x0000001a83837221 */ /* 0x000fe20000010000 */
[----:B------:R-:W-:Y:S02]  /*6f60*/  @!P1 FSEL R28, R28, RZ, !P2 ;  /* 0x000000ff1c1c9208 */ /* 0x000fe40005000000 */
[----:B------:R-:W-:Y:S02]  /*6f70*/  @!P1 ISETP.GE.AND P2, PT, R24, UR20, PT ;  /* 0x0000001418009c0c */ /* 0x000fe4000bf46270 */
[----:B------:R-:W2:Y:S01]  /*6f80*/  LDG.E.128.CONSTANT R24, desc[UR14][R100.64+0x5800] ;  /* 0x0058000e64187981 */ /* 0x000ea2000c1e9d00 */
        /* <DEDUP_REMOVED lines=8> */
[----:B---3--:R-:W-:Y:S01]  /*7010*/  @!P1 FSEL R37, R37, RZ, !P3 ;  /* 0x000000ff25259208 */ /* 0x008fe20005800000 */
[----:B------:R-:W-:Y:S01]  /*7020*/  FFMA.FTZ R30, R22, R30, R29 ;  /* 0x0000001e161e7223 */ /* 0x000fe2000001001d */
[----:B------:R-:W-:Y:S02]  /*7030*/  @!P1 ISETP.GE.AND P3, PT, R28, UR20, PT ;  /* 0x000000141c009c0c */ /* 0x000fe4000bf66270 */
[----:B------:R-:W-:Y:S01]  /*7040*/  @!P1 FSEL R36, R36, RZ, !P0 ;  /* 0x000000ff24249208 */ /* 0x000fe20004000000 */
[----:B------:R-:W-:Y:S01]  /*7050*/  FMUL.FTZ R37, R21, R37 ;  /* 0x0000002515257220 */ /* 0x000fe20000410000 */
[----:B------:R-:W-:Y:S02]  /*7060*/  @!P1 IADD3 R28, PT, PT, R15, 0x1, RZ ;  /* 0x000000010f1c9810 */ /* 0x000fe40007ffe0ff */
[----:B------:R-:W-:Y:S01]  /*7070*/  @!P1 FSEL R31, R31, RZ, !P2 ;  /* 0x000000ff1f1f9208 */ /* 0x000fe20005000000 */
[----:B------:R-:W-:Y:S01]  /*7080*/  FMUL.FTZ R33, R21, R33 ;  /* 0x0000002115217220 */ /* 0x000fe20000410000 */
[----:B------:R-:W-:Y:S01]  /*7090*/  FFMA.FTZ R37, R20, R36, R37 ;  /* 0x0000002414257223 */ /* 0x000fe20000010025 */
[----:B------:R-:W-:-:S02]  /*70a0*/  @!P1 ISETP.GE.AND P2, PT, R15, UR20, PT ;  /* 0x000000140f009c0c */ /* 0x000fc4000bf46270 */
[----:B------:R-:W-:Y:S01]  /*70b0*/  @!P1 ISETP.GE.AND P4, PT, R28, UR20, PT ;  /* 0x000000141c009c0c */ /* 0x000fe2000bf86270 */
[----:B------:R-:W-:Y:S01]  /*70c0*/  FFMA.FTZ R92, R23, R31, R30 ;  /* 0x0000001f175c7223 */ /* 0x000fe2000001001e */
[C---:B------:R-:W-:Y:S01]  /*70d0*/  @!P1 IADD3 R36, PT, PT, R15.reuse, 0x2, RZ ;  /* 0x000000020f249810 */ /* 0x040fe20007ffe0ff */
[----:B------:R-:W3:Y:S01]  /*70e0*/  LDG.E.128.CONSTANT R28, desc[UR14][R100.64+0x5a00] ;  /* 0x005a000e641c7981 */ /* 0x000ee2000c1e9d00 */
[----:B------:R-:W-:Y:S01]  /*70f0*/  FFMA.FTZ R33, R20, R32, R33 ;  /* 0x0000002014217223 */ /* 0x000fe20000010021 */
[----:B----4-:R-:W-:Y:S02]  /*7100*/  @!P1 FSEL R40, R40, RZ, !P2 ;  /* 0x000000ff28289208 */ /* 0x010fe40005000000 */
[----:B------:R-:W-:Y:S01]  /*7110*/  @!P1 ISETP.GE.AND P2, PT, R36, UR20, PT ;  /* 0x0000001424009c0c */ /* 0x000fe2000bf46270 */
[----:B------:R-:W-:Y:S01]  /*7120*/  FFMA.FTZ R34, R22, R34, R33 ;  /* 0x0000002216227223 */ /* 0x000fe20000010021 */
[C---:B------:R-:W-:Y:S02]  /*7130*/  @!P1 IADD3 R36, PT, PT, R15.reuse, 0x3, RZ ;  /* 0x000000030f249810 */ /* 0x040fe40007ffe0ff */
[----:B------:R-:W-:Y:S01]  /*7140*/  @!P1 IADD3 R32, PT, PT, R15, 0x3, RZ ;  /* 0x000000030f209810 */ /* 0x000fe20007ffe0ff */
[----:B------:R-:W-:Y:S01]  /*7150*/  FFMA.FTZ R35, R23, R35, R34 ;  /* 0x0000002317237223 */ /* 0x000fe20000010022 */
[----:B------:R-:W-:-:S02]  /*7160*/  @!P1 ISETP.GE.AND P5, PT, R36, UR20, PT ;  /* 0x0000001424009c0c */ /* 0x000fc4000bfa6270 */
[C---:B------:R-:W-:Y:S02]  /*7170*/  @!P1 IADD3 R36, PT, PT, R15.reuse, 0x2, RZ ;  /* 0x000000020f249810 */ /* 0x040fe40007ffe0ff */
[----:B------:R-:W-:Y:S01]  /*7180*/  @!P1 FSEL R42, R42, RZ, !P2 ;  /* 0x000000ff2a2a9208 */ /* 0x000fe20005000000 */
[----:B------:R-:W-:Y:S01]  /*7190*/  FADD.FTZ R130, R130, R35 ;  /* 0x0000002382827221 */ /* 0x000fe20000010000 */
[----:B------:R-:W-:Y:S02]  /*71a0*/  @!P1 FSEL R38, R38, RZ, !P3 ;  /* 0x000000ff26269208 */ /* 0x000fe40005800000 */
[----:B------:R-:W-:Y:S02]  /*71b0*/  @!P1 ISETP.GE.AND P2, PT, R36, UR20, PT ;  /* 0x0000001424009c0c */ /* 0x000fe4000bf46270 */
[----:B------:R-:W-:Y:S02]  /*71c0*/  @!P1 ISETP.GE.AND P0, PT, R32, UR20, PT ;  /* 0x0000001420009c0c */ /* 0x000fe4000bf06270 */
[----:B------:R-:W-:Y:S01]  /*71d0*/  @!P1 IADD3 R36, PT, PT, R15, 0x1, RZ ;  /* 0x000000010f249810 */ /* 0x000fe20007ffe0ff */
[----:B------:R-:W4:Y:S01]  /*71e0*/  LDG.E.128.CONSTANT R32, desc[UR14][R100.64+0x5c00] ;  /* 0x005c000e64207981 */ /* 0x000f22000c1e9d00 */
[----:B------:R-:W-:Y:S01]  /*71f0*/  @!P1 FSEL R41, R41, RZ, !P4 ;  /* 0x000000ff29299208 */ /* 0x000fe20006000000 */
[----:B------:R-:W-:Y:S01]  /*7200*/  FFMA.FTZ R38, R22, R38, R37 ;  /* 0x0000002616267223 */ /* 0x000fe20000010025 */
[----:B------:R-:W-:-:S02]  /*7210*/  @!P1 FSEL R43, R43, RZ, !P5 ;  /* 0x000000ff2b2b9208 */ /* 0x000fc40006800000 */
[----:B------:R-:W-:Y:S02]  /*7220*/  @!P1 ISETP.GE.AND P4, PT, R36, UR20, PT ;  /* 0x0000001424009c0c */ /* 0x000fe4000bf86270 */
[C---:B------:R-:W-:Y:S02]  /*7230*/  @!P1 ISETP.GE.AND P5, PT, R15.reuse, UR20, PT ;  /* 0x000000140f009c0c */ /* 0x040fe4000bfa6270 */
[C---:B------:R-:W-:Y:S02]  /*7240*/  @!P1 IADD3 R37, PT, PT, R15.reuse, 0x1, RZ ;  /* 0x000000010f259810 */ /* 0x040fe40007ffe0ff */
[----:B------:R-:W-:Y:S02]  /*7250*/  @!P1 IADD3 R36, PT, PT, R15, 0x3, RZ ;  /* 0x000000030f249810 */ /* 0x000fe40007ffe0ff */
[----:B-----5:R-:W-:Y:S02]  /*7260*/  @!P1 FSEL R44, R44, RZ, !P5 ;  /* 0x000000ff2c2c9208 */ /* 0x020fe40006800000 */
[----:B------:R-:W-:-:S02]  /*7270*/  @!P1 ISETP.GE.AND P6, PT, R37, UR20, PT ;  /* 0x0000001425009c0c */ /* 0x000fc4000bfc6270 */
[----:B------:R-:W-:Y:S02]  /*7280*/  @!P1 ISETP.GE.AND P5, PT, R36, UR20, PT ;  /* 0x0000001424009c0c */ /* 0x000fe4000bfa6270 */
[C---:B------:R-:W-:Y:S02]  /*7290*/  @!P1 IADD3 R37, PT, PT, R15.reuse, 0x3, RZ ;  /* 0x000000030f259810 */ /* 0x040fe40007ffe0ff */
[----:B------:R-:W-:Y:S02]  /*72a0*/  @!P1 IADD3 R36, PT, PT, R15, 0x1, RZ ;  /* 0x000000010f249810 */ /* 0x000fe40007ffe0ff */
        /* <DEDUP_REMOVED lines=11> */
[----:B------:R-:W-:Y:S02]  /*7360*/  @!P1 FSEL R39, R39, RZ, !P0 ;  /* 0x000000ff27279208 */ /* 0x000fe40004000000 */
[C---:B------:R-:W-:Y:S02]  /*7370*/  @!P1 IADD3 R36, PT, PT, R15.reuse, 0x1, RZ ;  /* 0x000000010f249810 */ /* 0x040fe40007ffe0ff */
[----:B------:R-:W-:Y:S02]  /*7380*/  @!P1 IADD3 R37, PT, PT, R15, 0x2, RZ ;  /* 0x000000020f259810 */ /* 0x000fe40007ffe0ff */
[----:B------:R-:W-:Y:S01]  /*7390*/  @!P1 FSEL R57, R57, RZ, !P4 ;  /* 0x000000ff39399208 */ /* 0x000fe20006000000 */
[----:B------:R-:W-:Y:S01]  /*73a0*/  FFMA.FTZ R39, R23, R39, R38 ;  /* 0x0000002717277223 */ /* 0x000fe20000010026 */
[----:B------:R-:W-:-:S02]  /*73b0*/  @!P1 ISETP.GE.AND P4, PT, R36, UR20, PT ;  /* 0x0000001424009c0c */ /* 0x000fc4000bf86270 */
[----:B------:R-:W-:Y:S02]  /*73c0*/  @!P1 ISETP.GE.AND P0, PT, R37, UR20, PT ;  /* 0x0000001425009c0c */ /* 0x000fe4000bf06270 */
[----:B------:R-:W-:Y:S01]  /*73d0*/  @!P1 IADD3 R36, PT, PT, R15, 0x2, RZ ;  /* 0x000000020f249810 */ /* 0x000fe20007ffe0ff */
[----:B------:R-:W-:Y:S01]  /*73e0*/  FMUL.FTZ R41, R21, R41 ;  /* 0x0000002915297220 */ /* 0x000fe20000410000 */
[----:B------:R-:W-:Y:S01]  /*73f0*/  @!P1 FSEL R58, R58, RZ, !P0 ;  /* 0x000000ff3a3a9208 */ /* 0x000fe20004000000 */
[----:B------:R-:W-:Y:S01]  /*7400*/  FADD.FTZ R128, R128, R39 ;  /* 0x0000002780807221 */ /* 0x000fe20000010000 */
[----:B------:R-:W-:Y:S01]  /*7410*/  @!P1 ISETP.GE.AND P0, PT, R36, UR20, PT ;  /* 0x0000001424009c0c */ /* 0x000fe2000bf06270 */
[----:B------:R-:W-:Y:S01]  /*7420*/  FFMA.FTZ R41, R20, R40, R41 ;  /* 0x0000002814297223 */ /* 0x000fe20000010029 */
[----:B------:R-:W5:Y:S03]  /*7430*/  LDG.E.128.CONSTANT R36, desc[UR14][R100.64+0x5e00] ;  /* 0x005e000e64247981 */ /* 0x000f66000c1e9d00 */
[----:B------:R-:W-:Y:S01]  /*7440*/  FFMA.FTZ R42, R22, R42, R41 ;  /* 0x0000002a162a7223 */ /* 0x000fe20000010029 */
[----:B------:R-:W-:-:S02]  /*7450*/  @!P1 FSEL R59, R59, RZ, !P5 ;  /* 0x000000ff3b3b9208 */ /* 0x000fc40006800000 */
[----:B------:R-:W-:Y:S01]  /*7460*/  @!P1 ISETP.GE.AND P5, PT, R15, UR20, PT ;  /* 0x000000140f009c0c */ /* 0x000fe2000bfa6270 */
[----:B------:R-:W-:Y:S01]  /*7470*/  FFMA.FTZ R42, R23, R43, R42 ;  /* 0x0000002b172a7223 */ /* 0x000fe2000001002a */
[C---:B------:R-:W-:Y:S02]  /*7480*/  @!P1 IADD3 R40, PT, PT, R15.reuse, 0x3, RZ ;  /* 0x000000030f289810 */ /* 0x040fe40007ffe0ff */
[----:B------:R-:W-:Y:S01]  /*7490*/  @!P1 IADD3 R41, PT, PT, R15, 0x1, RZ ;  /* 0x000000010f299810 */ /* 0x000fe20007ffe0ff */
[----:B------:R-:W-:Y:S01]  /*74a0*/  FMUL.FTZ R45, R21, R45 ;  /* 0x0000002d152d7220 */ /* 0x000fe20000410000 */
[----:B------:R-:W-:Y:S01]  /*74b0*/  @!P1 FSEL R49, R49, RZ, !P6 ;  /* 0x000000ff31319208 */ /* 0x000fe20007000000 */
[----:B------:R-:W-:Y:S01]  /*74c0*/  FADD.FTZ R127, R127, R42 ;  /* 0x0000002a7f7f7221 */ /* 0x000fe20000010000 */
[----:B------:R-:W-:Y:S02]  /*74d0*/  @!P1 FSEL R48, R48, RZ, !P5 ;  /* 0x000000ff30309208 */ /* 0x000fe40006800000 */
[----:B------:R-:W-:-:S02]  /*74e0*/  @!P1 ISETP.GE.AND P6, PT, R40, UR20, PT ;  /* 0x0000001428009c0c */ /* 0x000fc4000bfc6270 */
[----:B------:R-:W-:Y:S02]  /*74f0*/  @!P1 ISETP.GE.AND P5, PT, R41, UR20, PT ;  /* 0x0000001429009c0c */ /* 0x000fe4000bfa6270 */
        /* <DEDUP_REMOVED lines=8> */
[----:B------:R-:W-:-:S02]  /*7580*/  @!P1 FSEL R51, R51, RZ, !P3 ;  /* 0x000000ff33339208 */ /* 0x000fc40005800000 */
[C---:B------:R-:W-:Y:S02]  /*7590*/  @!P1 ISETP.GE.AND P3, PT, R15.reuse, UR20, PT ;  /* 0x000000140f009c0c */ /* 0x040fe4000bf66270 */
[----:B------:R-:W-:Y:S01]  /*75a0*/  @!P1 IADD3 R44, PT, PT, R15, 0x3, RZ ;  /* 0x000000030f2c9810 */ /* 0x000fe20007ffe0ff */
[----:B------:R-:W-:Y:S01]  /*75b0*/  FFMA.FTZ R49, R23, R47, R46 ;  /* 0x0000002f17317223 */ /* 0x000fe2000001002e */
[----:B------:R-:W-:Y:S01]  /*75c0*/  @!P1 FSEL R52, R52, RZ, !P3 ;  /* 0x000000ff34349208 */ /* 0x000fe20005800000 */
[----:B------:R-:W-:Y:S01]  /*75d0*/  FFMA.FTZ R50, R22, R50, R45 ;  /* 0x0000003216327223 */ /* 0x000fe2000001002d */
[----:B------:R-:W-:Y:S02]  /*75e0*/  @!P1 IADD3 R48, PT, PT, R15, 0x1, RZ ;  /* 0x000000010f309810 */ /* 0x000fe40007ffe0ff */
[----:B------:R-:W-:Y:S02]  /*75f0*/  @!P1 ISETP.GE.AND P3, PT, R44, UR20, PT ;  /* 0x000000142c009c0c */ /* 0x000fe4000bf66270 */
[----:B------:R-:W5:Y:S01]  /*7600*/  LDG.E.128.CONSTANT R44, desc[UR14][R100.64+0x6200] ;  /* 0x0062000e642c7981 */ /* 0x000f62000c1e9d00 */
[----:B------:R-:W-:Y:S01]  /*7610*/  @!P1 FSEL R53, R53, RZ, !P4 ;  /* 0x000000ff35359208 */ /* 0x000fe20006000000 */
[----:B------:R-:W-:Y:S01]  /*7620*/  FMUL.FTZ R57, R21, R57 ;  /* 0x0000003915397220 */ /* 0x000fe20000410000 */
[----:B------:R-:W-:-:S02]  /*7630*/  @!P1 ISETP.GE.AND P4, PT, R48, UR20, PT ;  /* 0x0000001430009c0c */ /* 0x000fc4000bf86270 */
[----:B------:R-:W-:Y:S01]  /*7640*/  @!P1 IADD3 R48, PT, PT, R15, 0x2, RZ ;  /* 0x000000020f309810 */ /* 0x000fe20007ffe0ff */
[----:B------:R-:W-:Y:S01]  /*7650*/  FFMA.FTZ R57, R20, R56, R57 ;  /* 0x0000003814397223 */ /* 0x000fe20000010039 */
[----:B------:R-:W-:Y:S01]  /*7660*/  @!P1 FSEL R54, R54, RZ, !P0 ;  /* 0x000000ff36369208 */ /* 0x000fe20004000000 */
[----:B------:R-:W-:Y:S01]  /*7670*/  FMUL.FTZ R53, R21, R53 ;  /* 0x0000003515357220 */ /* 0x000fe20000410000 */
[----:B------:R-:W-:Y:S02]  /*7680*/  @!P1 ISETP.GE.AND P0, PT, R48, UR20, PT ;  /* 0x0000001430009c0c */ /* 0x000fe4000bf06270 */
[----:B------:R-:W-:Y:S02]  /*7690*/  @!P1 FSEL R55, R55, RZ, !P6 ;  /* 0x000000ff37379208 */ /* 0x000fe40007000000 */
[C---:B------:R-:W-:Y:S02]  /*76a0*/  @!P1 ISETP.GE.AND P6, PT, R15.reuse, UR20, PT ;  /* 0x000000140f009c0c */ /* 0x040fe4000bfc6270 */
[----:B------:R-:W-:Y:S01]  /*76b0*/  @!P1 IADD3 R48, PT, PT, R15, 0x3, RZ ;  /* 0x000000030f309810 */ /* 0x000fe20007ffe0ff */
[----:B------:R-:W-:Y:S01]  /*76c0*/  FFMA.FTZ R58, R22, R58, R57 ;  /* 0x0000003a163a7223 */ /* 0x000fe20000010039 */
[----:B------:R-:W-:Y:S01]  /*76d0*/  FFMA.FTZ R57, R20, R52, R53 ;  /* 0x0000003414397223 */ /* 0x000fe20000010035 */
[----:B------:R-:W-:Y:S01]  /*76e0*/  @!P1 FSEL R60, R60, RZ, !P6 ;  /* 0x000000ff3c3c9208 */ /* 0x000fe20007000000 */
[----:B------:R-:W-:Y:S01]  /*76f0*/  FADD.FTZ R126, R126, R49 ;  /* 0x000000317e7e7221 */ /* 0x000fe20000010000 */
[----:B------:R-:W-:Y:S01]  /*7700*/  @!P1 ISETP.GE.AND P6, PT, R48, UR20, PT ;  /* 0x0000001430009c0c */ /* 0x000fe2000bfc6270 */
[----:B------:R-:W-:-:S02]  /*7710*/  FFMA.FTZ R53, R23, R51, R50 ;  /* 0x0000003317357223 */ /* 0x000fc40000010032 */
[----:B------:R-:W5:Y:S01]  /*7720*/  LDG.E.128.CONSTANT R48, desc[UR14][R100.64+0x6400] ;  /* 0x0064000e64307981 */ /* 0x000f62000c1e9d00 */
[----:B------:R-:W-:Y:S02]  /*7730*/  @!P1 FSEL R61, R61, RZ, !P5 ;  /* 0x000000ff3d3d9208 */ /* 0x000fe40006800000 */
[C---:B------:R-:W-:Y:S02]  /*7740*/  @!P1 ISETP.GE.AND P5, PT, R15.reuse, UR20, PT ;  /* 0x000000140f009c0c */ /* 0x040fe4000bfa6270 */
[C---:B------:R-:W-:Y:S02]  /*7750*/  @!P1 IADD3 R52, PT, PT, R15.reuse, 0x1, RZ ;  /* 0x000000010f349810 */ /* 0x040fe40007ffe0ff */
[----:B------:R-:W-:Y:S01]  /*7760*/  @!P1 FSEL R64, R64, RZ, !P5 ;  /* 0x000000ff40409208 */ /* 0x000fe20006800000 */
[----:B------:R-:W-:Y:S01]  /*7770*/  FFMA.FTZ R54, R22, R54, R57 ;  /* 0x0000003616367223 */ /* 0x000fe20000010039 */
[----:B------:R-:W-:Y:S02]  /*7780*/  @!P1 ISETP.GE.AND P5, PT, R52, UR20, PT ;  /* 0x0000001434009c0c */ /* 0x000fe4000bfa6270 */
[----:B------:R-:W-:Y:S01]  /*7790*/  @!P1 IADD3 R52, PT, PT, R15, 0x2, RZ ;  /* 0x000000020f349810 */ /* 0x000fe20007ffe0ff */
[----:B------:R-:W-:Y:S01]  /*77a0*/  FADD.FTZ R124, R124, R53 ;  /* 0x000000357c7c7221 */ /* 0x000fe20000010000 */
[----:B------:R-:W-:Y:S01]  /*77b0*/  @!P1 FSEL R65, R65, RZ, !P4 ;  /* 0x000000ff41419208 */ /* 0x000fe20006000000 */
[----:B------:R-:W-:Y:S01]  /*77c0*/  FFMA.FTZ R56, R23, R55, R54 ;  /* 0x0000003717387223 */ /* 0x000fe20000010036 */
[----:B------:R-:W-:-:S02]  /*77d0*/  @!P1 ISETP.GE.AND P4, PT, R52, UR20, PT ;  /* 0x0000001434009c0c */ /* 0x000fc4000bf86270 */
[----:B------:R-:W5:Y:S01]  /*77e0*/  LDG.E.128.CONSTANT R52, desc[UR14][R100.64+0x6600] ;  /* 0x0066000e64347981 */ /* 0x000f62000c1e9d00 */
[----:B------:R-:W-:Y:S01]  /*77f0*/  FFMA.FTZ R58, R23, R59, R58 ;  /* 0x0000003b173a7223 */ /* 0x000fe2000001003a */
[----:B------:R-:W-:Y:S02]  /*7800*/  @!P1 IADD3 R57, PT, PT, R15, 0x3, RZ ;  /* 0x000000030f399810 */ /* 0x000fe40007ffe0ff */
[----:B------:R-:W-:Y:S01]  /*7810*/  @!P1 FSEL R62, R62, RZ, !P2 ;  /* 0x000000ff3e3e9208 */ /* 0x000fe20005000000 */
[----:B------:R-:W-:Y:S01]  /*7820*/  FADD.FTZ R125, R125, R58 ;  /* 0x0000003a7d7d7221 */ /* 0x000fe20000010000 */
[----:B------:R-:W-:Y:S02]  /*7830*/  @!P1 ISETP.GE.AND P2, PT, R57, UR20, PT ;  /* 0x0000001439009c0c */ /* 0x000fe4000bf46270 */
[----:B------:R-:W-:Y:S02]  /*7840*/  @!P1 FSEL R66, R66, RZ, !P0 ;  /* 0x000000ff42429208 */ /* 0x000fe40004000000 */
[----:B------:R-:W-:-:S02]  /*7850*/  @!P1 ISETP.GE.AND P0, PT, R15, UR20, PT ;  /* 0x000000140f009c0c */ /* 0x000fc4000bf06270 */
[C---:B------:R-:W-:Y:S02]  /*7860*/  @!P1 IADD3 R57, PT, PT, R15.reuse, 0x1, RZ ;  /* 0x000000010f399810 */ /* 0x040fe40007ffe0ff */
[----:B------:R-:W-:Y:S01]  /*7870*/  @!P1 IADD3 R58, PT, PT, R15, 0x2, RZ ;  /* 0x000000020f3a9810 */ /* 0x000fe20007ffe0ff */
[----:B------:R-:W-:Y:S01]  /*7880*/  FMUL.FTZ R61, R21, R61 ;  /* 0x0000003d153d7220 */ /* 0x000fe20000410000 */
[----:B------:R-:W-:Y:S01]  /*7890*/  @!P1 FSEL R73, R73, RZ, !P5 ;  /* 0x000000ff49499208 */ /* 0x000fe20006800000 */
[----:B------:R-:W-:Y:S01]  /*78a0*/  FADD.FTZ R123, R123, R56 ;  /* 0x000000387b7b7221 */ /* 0x000fe20000010000 */
[----:B------:R-:W-:Y:S02]  /*78b0*/  @!P1 FSEL R72, R72, RZ, !P0 ;  /* 0x000000ff48489208 */ /* 0x000fe40004000000 */
[----:B------:R-:W-:Y:S02]  /*78c0*/  @!P1 ISETP.GE.AND P0, PT, R57, UR20, PT ;  /* 0x0000001439009c0c */ /* 0x000fe4000bf06270 */
[----:B------:R-:W-:-:S02]  /*78d0*/  @!P1 ISETP.GE.AND P5, PT, R58, UR20, PT ;  /* 0x000000143a009c0c */ /* 0x000fc4000bfa6270 */
        /* <DEDUP_REMOVED lines=8> */
[----:B------:R-:W-:Y:S02]  /*7960*/  @!P1 IADD3 R60, PT, PT, R15, 0x1, RZ ;  /* 0x000000010f3c9810 */ /* 0x000fe40007ffe0ff */
[----:B------:R-:W-:Y:S01]  /*7970*/  @!P1 FSEL R74, R74, RZ, !P4 ;  /* 0x000000ff4a4a9208 */ /* 0x000fe20006000000 */
[----:B------:R-:W-:Y:S01]  /*7980*/  FFMA.FTZ R66, R22, R66, R65 ;  /* 0x0000004216427223 */ /* 0x000fe20000010041 */
[----:B------:R-:W-:Y:S01]  /*7990*/  @!P1 ISETP.GE.AND P4, PT, R60, UR20, PT ;  /* 0x000000143c009c0c */ /* 0x000fe2000bf86270 */
[----:B------:R-:W-:-:S02]  /*79a0*/  FFMA.FTZ R65, R23, R63, R62 ;  /* 0x0000003f17417223 */ /* 0x000fc4000001003e */
[----:B------:R-:W5:Y:S01]  /*79b0*/  LDG.E.128.CONSTANT R60, desc[UR14][R100.64+0x6a00] ;  /* 0x006a000e643c7981 */ /* 0x000f62000c1e9d00 */
[----:B------:R-:W-:Y:S02]  /*79c0*/  @!P1 FSEL R67, R67, RZ, !P6 ;  /* 0x000000ff43439208 */ /* 0x000fe40007000000 */
[----:B------:R-:W-:Y:S02]  /*79d0*/  @!P1 IADD3 R64, PT, PT, R15, 0x2, RZ ;  /* 0x000000020f409810 */ /* 0x000fe40007ffe0ff */
[----:B------:R-:W-:Y:S01]  /*79e0*/  @!P1 FSEL R75, R75, RZ, !P2 ;  /* 0x000000ff4b4b9208 */ /* 0x000fe20005000000 */
[----:B------:R-:W-:Y:S01]  /*79f0*/  FFMA.FTZ R66, R23, R67, R66 ;  /* 0x0000004317427223 */ /* 0x000fe20000010042 */
[----:B------:R-:W-:Y:S02]  /*7a00*/  @!P1 ISETP.GE.AND P2, PT, R64, UR20, PT ;  /* 0x0000001440009c0c */ /* 0x000fe4000bf46270 */
[C---:B------:R-:W-:Y:S02]  /*7a10*/  @!P1 ISETP.GE.AND P6, PT, R15.reuse, UR20, PT ;  /* 0x000000140f009c0c */ /* 0x040fe4000bfc6270 */
[----:B------:R-:W-:-:S02]  /*7a20*/  @!P1 IADD3 R64, PT, PT, R15, 0x3, RZ ;  /* 0x000000030f409810 */ /* 0x000fc40007ffe0ff */
[----:B------:R-:W-:Y:S02]  /*7a30*/  @!P1 IADD3 R67, PT, PT, R15, 0x1, RZ ;  /* 0x000000010f439810 */ /* 0x000fe40007ffe0ff */
[----:B------:R-:W-:Y:S01]  /*7a40*/  @!P1 FSEL R69, R69, RZ, !P0 ;  /* 0x000000ff45459208 */ /* 0x000fe20004000000 */
[----:B------:R-:W-:Y:S01]  /*7a50*/  FADD.FTZ R122, R122, R65 ;  /* 0x000000417a7a7221 */ /* 0x000fe20000010000 */
[----:B------:R-:W-:Y:S01]  /*7a60*/  @!P1 FSEL R68, R68, RZ, !P6 ;  /* 0x000000ff44449208 */ /* 0x000fe20007000000 */
[----:B------:R-:W-:Y:S01]  /*7a70*/  FADD.FTZ R121, R121, R66 ;  /* 0x0000004279797221 */ /* 0x000fe20000010000 */
[----:B------:R-:W-:Y:S02]  /*7a80*/  @!P1 ISETP.GE.AND P0, PT, R64, UR20, PT ;  /* 0x0000001440009c0c */ /* 0x000fe4000bf06270 */
[----:B------:R-:W-:Y:S01]  /*7a90*/  @!P1 ISETP.GE.AND P6, PT, R67, UR20, PT ;  /* 0x0000001443009c0c */ /* 0x000fe2000bfc6270 */
[C---:B------:R-:W-:Y:S01]  /*7aa0*/  FMUL.FTZ R69, R21.reuse, R69 ;  /* 0x0000004515457220 */ /* 0x040fe20000410000 */
[----:B------:R-:W5:Y:S01]  /*7ab0*/  LDG.E.128.CONSTANT R64, desc[UR14][R100.64+0x6c00] ;  /* 0x006c000e64407981 */ /* 0x000f62000c1e9d00 */
[----:B------:R-:W-:Y:S01]  /*7ac0*/  FMUL.FTZ R73, R21, R73 ;  /* 0x0000004915497220 */ /* 0x000fe20000410000 */
[----:B------:R-:W-:Y:S01]  /*7ad0*/  @!P1 FSEL R70, R70, RZ, !P5 ;  /* 0x000000ff46469208 */ /* 0x000fe20006800000 */
[C---:B------:R-:W-:Y:S01]  /*7ae0*/  FFMA.FTZ R69, R20.reuse, R68, R69 ;  /* 0x0000004414457223 */ /* 0x040fe20000010045 */
[----:B------:R-:W-:Y:S01]  /*7af0*/  @!P1 FSEL R71, R71, RZ, !P3 ;  /* 0x000000ff47479208 */ /* 0x000fe20005800000 */
[----:B------:R-:W-:Y:S01]  /*7b00*/  FFMA.FTZ R73, R20, R72, R73 ;  /* 0x0000004814497223 */ /* 0x000fe20000010049 */
[----:B------:R-:W-:Y:S01]  /*7b10*/  @!P1 IADD3 R72, PT, PT, R15, 0x2, RZ ;  /* 0x000000020f489810 */ /* 0x000fe20007ffe0ff */
[----:B------:R-:W-:-:S03]  /*7b20*/  FFMA.FTZ R70, R22, R70, R69 ;  /* 0x0000004616467223 */ /* 0x000fc60000010045 */
[----:B------:R-:W-:Y:S01]  /*7b30*/  @!P1 ISETP.GE.AND P5, PT, R72, UR20, PT ;  /* 0x0000001448009c0c */ /* 0x000fe2000bfa6270 */
[----:B------:R-:W-:Y:S02]  /*7b40*/  FFMA.FTZ R72, R23, R71, R70 ;  /* 0x0000004717487223 */ /* 0x000fe40000010046 */
[----:B------:R-:W5:Y:S01]  /*7b50*/  LDG.E.128.CONSTANT R68, desc[UR14][R100.64+0x6e00] ;  /* 0x006e000e64447981 */ /* 0x000f62000c1e9d00 */
[----:B------:R-:W-:Y:S01]  /*7b60*/  FFMA.FTZ R74, R22, R74, R73 ;  /* 0x0000004a164a7223 */ /* 0x000fe20000010049 */
[C---:B------:R-:W-:Y:S02]  /*7b70*/  @!P1 ISETP.GE.AND P3, PT, R15.reuse, UR20, PT ;  /* 0x000000140f009c0c */ /* 0x040fe4000bf66270 */
[----:B------:R-:W-:Y:S02]  /*7b80*/  @!P1 IADD3 R73, PT, PT, R15, 0x1, RZ ;  /* 0x000000010f499810 */ /* 0x000fe40007ffe0ff */
[----:B--2---:R-:W-:Y:S01]  /*7b90*/  @!P1 FSEL R77, R77, RZ, !P4 ;  /* 0x000000ff4d4d9208 */ /* 0x004fe20006000000 */
[----:B------:R-:W-:Y:S01]  /*7ba0*/  FFMA.FTZ R75, R23, R75, R74 ;  /* 0x0000004b174b7223 */ /* 0x000fe2000001004a */
[----:B------:R-:W-:-:S02]  /*7bb0*/  @!P1 FSEL R76, R76, RZ, !P3 ;  /* 0x000000ff4c4c9208 */ /* 0x000fc40005800000 */
[----:B------:R-:W-:Y:S01]  /*7bc0*/  @!P1 ISETP.GE.AND P3, PT, R73, UR20, PT ;  /* 0x0000001449009c0c */ /* 0x000fe2000bf66270 */
[----:B------:R-:W-:Y:S01]  /*7bd0*/  FMUL.FTZ R77, R21, R77 ;  /* 0x0000004d154d7220 */ /* 0x000fe20000410000 */
[----:B------:R-:W-:Y:S01]  /*7be0*/  @!P1 ISETP.GE.AND P4, PT, R15, UR20, PT ;  /* 0x000000140f009c0c */ /* 0x000fe2000bf86270 */
[----:B------:R-:W-:Y:S01]  /*7bf0*/  FADD.FTZ R120, R120, R75 ;  /* 0x0000004b78787221 */ /* 0x000fe20000010000 */
[----:B------:R-:W-:Y:S01]  /*7c00*/  @!P1 FSEL R81, R81, RZ, !P3 ;  /* 0x000000ff51519208 */ /* 0x000fe20005800000 */
[----:B------:R-:W-:Y:S01]  /*7c10*/  FADD.FTZ R119, R119, R72 ;  /* 0x0000004877777221 */ /* 0x000fe20000010000 */
[----:B------:R-:W-:Y:S01]  /*7c20*/  @!P1 FSEL R88, R88, RZ, !P4 ;  /* 0x000000ff58589208 */ /* 0x000fe20006000000 */
[----:B------:R-:W-:Y:S01]  /*7c30*/  FFMA.FTZ R77, R20, R76, R77 ;  /* 0x0000004c144d7223 */ /* 0x000fe2000001004d */
[----:B------:R-:W-:Y:S02]  /*7c40*/  @!P1 ISETP.GE.AND P3, PT, R73, UR20, PT ;  /* 0x0000001449009c0c */ /* 0x000fe4000bf66270 */
[C---:B------:R-:W-:Y:S01]  /*7c50*/  @!P1 ISETP.GE.AND P4, PT, R15.reuse, UR20, PT ;  /* 0x000000140f009c0c */ /* 0x040fe2000bf86270 */
[----:B------:R-:W2:Y:S01]  /*7c60*/  LDG.E.128.CONSTANT R72, desc[UR14][R100.64+0x7000] ;  /* 0x0070000e64487981 */ /* 0x000ea2000c1e9d00 */
[----:B------:R-:W-:-:S02]  /*7c70*/  @!P1 IADD3 R76, PT, PT, R15, 0x2, RZ ;  /* 0x000000020f4c9810 */ /* 0x000fc40007ffe0ff */
[----:B------:R-:W-:Y:S01]  /*7c80*/  @!P1 FSEL R78, R78, RZ, !P2 ;  /* 0x000000ff4e4e9208 */ /* 0x000fe20005000000 */
[----:B------:R-:W-:Y:S01]  /*7c90*/  FMUL.FTZ R81, R21, R81 ;  /* 0x0000005115517220 */ /* 0x000fe20000410000 */
[----:B------:R-:W-:Y:S02]  /*7ca0*/  @!P1 FSEL R80, R80, RZ, !P4 ;  /* 0x000000ff50509208 */ /* 0x000fe40006000000 */
[----:B------:R-:W-:Y:S01]  /*7cb0*/  @!P1 ISETP.GE.AND P4, PT, R76, UR20, PT ;  /* 0x000000144c009c0c */ /* 0x000fe2000bf86270 */
[----:B------:R-:W-:Y:S01]  /*7cc0*/  FFMA.FTZ R78, R22, R78, R77 ;  /* 0x0000004e164e7223 */ /* 0x000fe2000001004d */
[----:B------:R-:W-:Y:S01]  /*7cd0*/  @!P1 FSEL R89, R89, RZ, !P6 ;  /* 0x000000ff59599208 */ /* 0x000fe20007000000 */
[----:B------:R-:W-:Y:S01]  /*7ce0*/  FFMA.FTZ R77, R20, R80, R81 ;  /* 0x00000050144d7223 */ /* 0x000fe20000010051 */
[----:B------:R-:W-:Y:S02]  /*7cf0*/  @!P1 FSEL R79, R79, RZ, !P0 ;  /* 0x000000ff4f4f9208 */ /* 0x000fe40004000000 */
[----:B------:R-:W-:Y:S01]  /*7d00*/  @!P1 FSEL R82, R82, RZ, !P4 ;  /* 0x000000ff52529208 */ /* 0x000fe20006000000 */
[----:B------:R-:W-:Y:S01]  /*7d10*/  FMUL.FTZ R89, R21, R89 ;  /* 0x0000005915597220 */ /* 0x000fe20000410000 */
[----:B------:R-:W-:-:S02]  /*7d20*/  @!P1 FSEL R90, R90, RZ, !P5 ;  /* 0x000000ff5a5a9208 */ /* 0x000fc40006800000 */
[----:B------:R-:W-:Y:S02]  /*7d30*/  @!P1 ISETP.GE.AND P5, PT, R15, UR20, PT ;  /* 0x000000140f009c0c */ /* 0x000fe4000bfa6270 */
[----:B------:R-:W-:Y:S01]  /*7d40*/  @!P1 FSEL R85, R85, RZ, !P3 ;  /* 0x000000ff55559208 */ /* 0x000fe20005800000 */
[----:B------:R-:W-:Y:S01]  /*7d50*/  FFMA.FTZ R81, R23, R79, R78 ;  /* 0x0000004f17517223 */ /* 0x000fe2000001004e */
[----:B------:R-:W-:Y:S01]  /*7d60*/  FFMA.FTZ R82, R22, R82, R77 ;  /* 0x0000005216527223 */ /* 0x000fe2000001004d */
[----:B------:R-:W-:Y:S01]  /*7d70*/  FFMA.FTZ R89, R20, R88, R89 ;  /* 0x0000005814597223 */ /* 0x000fe20000010059 */
[----:B------:R-:W2:Y:S01]  /*7d80*/  LDG.E.128.CONSTANT R76, desc[UR14][R100.64+0x7200] ;  /* 0x0072000e644c7981 */ /* 0x000ea2000c1e9d00 */
[----:B------:R-:W-:Y:S01]  /*7d90*/  @!P1 IADD3 R80, PT, PT, R15, 0x3, RZ ;  /* 0x000000030f509810 */ /* 0x000fe20007ffe0ff */
[----:B------:R-:W-:Y:S01]  /*7da0*/  FMUL.FTZ R85, R21, R85 ;  /* 0x0000005515557220 */ /* 0x000fe20000410000 */
[----:B------:R-:W-:Y:S01]  /*7db0*/  @!P1 FSEL R84, R84, RZ, !P5 ;  /* 0x000000ff54549208 */ /* 0x000fe20006800000 */
[----:B------:R-:W-:Y:S01]  /*7dc0*/  FFMA.FTZ R90, R22, R90, R89 ;  /* 0x0000005a165a7223 */ /* 0x000fe20000010059 */
[----:B------:R-:W-:-:S02]  /*7dd0*/  @!P1 ISETP.GE.AND P0, PT, R80, UR20, PT ;  /* 0x0000001450009c0c */ /* 0x000fc4000bf06270 */
[----:B------:R-:W-:Y:S01]  /*7de0*/  @!P1 ISETP.GE.AND P2, PT, R80, UR20, PT ;  /* 0x0000001450009c0c */ /* 0x000fe2000bf46270 */
[----:B------:R-:W-:Y:S01]  /*7df0*/  FFMA.FTZ R89, R20, R84, R85 ;  /* 0x0000005414597223 */ /* 0x000fe20000010055 */
[----:B------:R-:W-:Y:S02]  /*7e00*/  @!P1 IADD3 R84, PT, PT, R15, 0x2, RZ ;  /* 0x000000020f549810 */ /* 0x000fe40007ffe0ff */
[----:B------:R-:W-:Y:S02]  /*7e10*/  @!P1 FSEL R83, R83, RZ, !P0 ;  /* 0x000000ff53539208 */ /* 0x000fe40004000000 */
[----:B------:R-:W-:Y:S02]  /*7e20*/  @!P1 FSEL R91, R91, RZ, !P2 ;  /* 0x000000ff5b5b9208 */ /* 0x000fe40005000000 */
[----:B------:R-:W-:Y:S01]  /*7e30*/  @!P1 ISETP.GE.AND P2, PT, R84, UR20, PT ;  /* 0x0000001454009c0c */ /* 0x000fe2000bf46270 */
[----:B------:R-:W-:Y:S01]  /*7e40*/  FADD.FTZ R118, R118, R81 ;  /* 0x0000005176767221 */ /* 0x000fe20000010000 */
[----:B------:R-:W-:Y:S01]  /*7e50*/  @!P1 ISETP.GE.AND P0, PT, R80, UR20, PT ;  /* 0x0000001450009c0c */ /* 0x000fe2000bf06270 */
[----:B------:R-:W-:Y:S01]  /*7e60*/  FFMA.FTZ R85, R23, R83, R82 ;  /* 0x0000005317557223 */ /* 0x000fe20000010052 */
[----:B------:R-:W-:Y:S01]  /*7e70*/  @!P1 FSEL R86, R86, RZ, !P2 ;  /* 0x000000ff56569208 */ /* 0x000fe20005000000 */
[----:B------:R-:W2:Y:S01]  /*7e80*/  LDG.E.128.CONSTANT R80, desc[UR14][R100.64+0x7400] ;  /* 0x0074000e64507981 */ /* 0x000ea2000c1e9d00 */
[----:B------:R-:W-:-:S02]  /*7e90*/  @!P1 IADD3 R84, PT, PT, R15, 0x1, RZ ;  /* 0x000000010f549810 */ /* 0x000fc40007ffe0ff */
        /* <DEDUP_REMOVED lines=8> */
[----:B------:R-:W-:Y:S02]  /*7f20*/  FADD.FTZ R115, R115, R86 ;  /* 0x0000005673737221 */ /* 0x000fe40000010000 */
[----:B------:R-:W2:Y:S01]  /*7f30*/  LDG.E.128.CONSTANT R84, desc[UR14][R100.64+0x7600] ;  /* 0x0076000e64547981 */ /* 0x000ea2000c1e9d00 */
[----:B------:R-:W-:Y:S01]  /*7f40*/  FFMA.FTZ R90, R23, R91, R90 ;  /* 0x0000005b175a7223 */ /* 0x000fe2000001005a */
[----:B------:R-:W-:-:S03]  /*7f50*/  @!P1 IADD3 R88, PT, PT, R15, 0x1, RZ ;  /* 0x000000010f589810 */ /* 0x000fc60007ffe0ff */
[----:B------:R-:W-:Y:S01]  /*7f60*/  FADD.FTZ R117, R117, R90 ;  /* 0x0000005a75757221 */ /* 0x000fe20000010000 */
[----:B------:R-:W-:Y:S02]  /*7f70*/  @!P1 ISETP.GE.AND P3, PT, R88, UR20, PT ;  /* 0x0000001458009c0c */ /* 0x000fe4000bf66270 */
[----:B------:R-:W2:Y:S01]  /*7f80*/  LDG.E.128.CONSTANT R88, desc[UR14][R100.64+0x7800] ;  /* 0x0078000e64587981 */ /* 0x000ea2000c1e9d00 */
[----:B------:R-:W-:-:S03]  /*7f90*/  FADD.FTZ R129, R129, R92 ;  /* 0x0000005c81817221 */ /* 0x000fc60000010000 */
[----:B------:R-:W2:Y:S04]  /*7fa0*/  LDG.E.128.CONSTANT R92, desc[UR14][R100.64+0x7a00] ;  /* 0x007a000e645c7981 */ /* 0x000ea8000c1e9d00 */
[----:B------:R-:W2:Y:S01]  /*7fb0*/  LDG.E.128.CONSTANT R100, desc[UR14][R100.64+0x7e00] ;  /* 0x007e000e64647981 */ /* 0x000ea2000c1e9d00 */
[----:B------:R-:W-:Y:S01]  /*7fc0*/  @!P1 ISETP.GE.AND P0, PT, R15, UR20, PT ;  /* 0x000000140f009c0c */ /* 0x000fe2000bf06270 */
[----:B------:R-:W-:-:S03]  /*7fd0*/  FMUL.FTZ R25, R21, R25 ;  /* 0x0000001915197220 */ /* 0x000fc60000410000 */
[----:B------:R-:W-:-:S05]  /*7fe0*/  @!P1 FSEL R24, R24, RZ, !P0 ;  /* 0x000000ff18189208 */ /* 0x000fca0004000000 */
[----:B------:R-:W-:Y:S01]  /*7ff0*/  FFMA.FTZ R25, R20, R24, R25 ;  /* 0x0000001814197223 */ /* 0x000fe20000010019 */
[----:B------:R-:W-:Y:S02]  /*8000*/  @!P1 IADD3 R24, PT, PT, R15, 0x2, RZ ;  /* 0x000000020f189810 */ /* 0x000fe40007ffe0ff */
[----:B---3--:R-:W-:Y:S02]  /*8010*/  @!P1 FSEL R29, R29, RZ, !P3 ;  /* 0x000000ff1d1d9208 */ /* 0x008fe40005800000 */
[----:B------:R-:W-:Y:S02]  /*8020*/  @!P1 ISETP.GE.AND P3, PT, R24, UR20, PT ;  /* 0x0000001418009c0c */ /* 0x000fe4000bf66270 */
[C---:B------:R-:W-:Y:S02]  /*8030*/  @!P1 IADD3 R24, PT, PT, R15.reuse, 0x1, RZ ;  /* 0x000000010f189810 */ /* 0x040fe40007ffe0ff */
[----:B------:R-:W-:Y:S02]  /*8040*/  @!P1 FSEL R26, R26, RZ, !P2 ;  /* 0x000000ff1a1a9208 */ /* 0x000fe40005000000 */
[----:B------:R-:W-:-:S02]  /*8050*/  @!P1 ISETP.GE.AND P0, PT, R15, UR20, PT ;  /* 0x000000140f009c0c */ /* 0x000fc4000bf06270 */
[----:B------:R-:W-:Y:S02]  /*8060*/  @!P1 ISETP.GE.AND P2, PT, R24, UR20, PT ;  /* 0x0000001418009c0c */ /* 0x000fe4000bf46270 */
[C---:B------:R-:W-:Y:S02]  /*8070*/  @!P1 IADD3 R24, PT, PT, R15.reuse, 0x3, RZ ;  /* 0x000000030f189810 */ /* 0x040fe40007ffe0ff */
[----:B------:R-:W-:Y:S02]  /*8080*/  @!P1 FSEL R28, R28, RZ, !P0 ;  /* 0x000000ff1c1c9208 */ /* 0x000fe40004000000 */
[----:B------:R-:W-:Y:S02]  /*8090*/  @!P1 ISETP.GE.AND P0, PT, R15, UR20, PT ;  /* 0x000000140f009c0c */ /* 0x000fe4000bf06270 */
[C---:B------:R-:W-:Y:S02]  /*80a0*/  @!P1 ISETP.GE.AND P6, PT, R24.reuse, UR20, PT ;  /* 0x0000001418009c0c */ /* 0x040fe4000bfc6270 */
[----:B------:R-:W-:-:S02]  /*80b0*/  @!P1 ISETP.GE.AND P5, PT, R24, UR20, PT ;  /* 0x0000001418009c0c */ /* 0x000fc4000bfa6270 */
[C---:B------:R-:W-:Y:S02]  /*80c0*/  @!P1 IADD3 R24, PT, PT, R15.reuse, 0x2, RZ ;  /* 0x000000020f189810 */ /* 0x040fe40007ffe0ff */
[----:B----4-:R-:W-:Y:S02]  /*80d0*/  @!P1 FSEL R32, R32, RZ, !P0 ;  /* 0x000000ff20209208 */ /* 0x010fe40004000000 */
[----:B------:R-:W-:Y:S02]  /*80e0*/  @!P1 ISETP.GE.AND P0, PT, R24, UR20, PT ;  /* 0x0000001418009c0c */ /* 0x000fe4000bf06270 */
[----:B------:R-:W-:Y:S02]  /*80f0*/  @!P1 IADD3 R24, PT, PT, R15, 0x3, RZ ;  /* 0x000000030f189810 */ /* 0x000fe40007ffe0ff */
[----:B------:R-:W-:Y:S02]  /*8100*/  @!P1 FSEL R33, R33, RZ, !P2 ;  /* 0x000000ff21219208 */ /* 0x000fe40005000000 */
[----:B------:R-:W-:-:S02]  /*8110*/  @!P1 ISETP.GE.AND P2, PT, R24, UR20, PT ;  /* 0x0000001418009c0c */ /* 0x000fc4000bf46270 */
[C---:B------:R-:W-:Y:S02]  /*8120*/  @!P1 IADD3 R24, PT, PT, R15.reuse, 0x1, RZ ;  /* 0x000000010f189810 */ /* 0x040fe40007ffe0ff */
[----:B------:R-:W-:Y:S02]  /*8130*/  @!P1 FSEL R30, R30, RZ, !P3 ;  /* 0x000000ff1e1e9208 */ /* 0x000fe40005800000 */
[----:B------:R-:W-:Y:S02]  /*8140*/  @!P1 ISETP.GE.AND P3, PT, R24, UR20, PT ;  /* 0x0000001418009c0c */ /* 0x000fe4000bf66270 */
        /* <DEDUP_REMOVED lines=13> */
[C---:B------:R-:W-:Y:S02]  /*8220*/  @!P1 IADD3 R24, PT, PT, R15.reuse, 0x3, RZ ;  /* 0x000000030f189810 */ /* 0x040fe40007ffe0ff */
[----:B-----5:R-:W-:Y:S02]  /*8230*/  @!P1 FSEL R36, R36, RZ, !P2 ;  /* 0x000000ff24249208 */ /* 0x020fe40005000000 */
        /* <DEDUP_REMOVED lines=42> */
[C---:B------:R-:W-:Y:S02]  /*84e0*/  @!P1 IADD3 R24, PT, PT, R15.reuse, 0x3, RZ ;  /* 0x000000030f189810 */ /* 0x040fe40007ffe0ff */
        /* <DEDUP_REMOVED lines=118> */
[----:B------:R-:W-:Y:S02]  /*8c50*/  @!P1 IADD3 R24, PT, PT, R15, 0x3, RZ ;  /* 0x000000030f189810 */ /* 0x000fe40007ffe0ff */
[----:B------:R-:W-:Y:S02]  /*8c60*/  @!P1 FSEL R97, R97, RZ, !P5 ;  /* 0x000000ff61619208 */ /* 0x000fe40006800000 */
[C---:B------:R-:W-:Y:S02]  /*8c70*/  @!P1 ISETP.GE.AND P0, PT, R15.reuse, UR20, PT ;  /* 0x000000140f009c0c */ /* 0x040fe4000bf06270 */
[----:B------:R-:W-:Y:S02]  /*8c80*/  @!P1 IADD3 R15, PT, PT, R15, 0x2, RZ ;  /* 0x000000020f0f9810 */ /* 0x000fe40007ffe0ff */
[----:B------:R-:W-:Y:S01]  /*8c90*/  @!P1 FSEL R101, R101, RZ, !P4 ;  /* 0x000000ff65659208 */ /* 0x000fe20006000000 */
[----:B------:R-:W-:Y:S01]  /*8ca0*/  FFMA.FTZ R26, R22, R26, R25 ;  /* 0x0000001a161a7223 */ /* 0x000fe20000010019 */
[----:B------:R-:W-:Y:S01]  /*8cb0*/  @!P1 FSEL R100, R100, RZ, !P0 ;  /* 0x000000ff64649208 */ /* 0x000fe20004000000 */
        /* <DEDUP_REMOVED lines=21> */
[----:B------:R-:W-:Y:S01]  /*8e10*/  FFMA.FTZ R25, R20, R32, R25 ;  /* 0x0000002014197223 */ /* 0x000fe20000010019 */
[----:B------:R-:W-:Y:S01]  /*8e20*/  @!P1 ISETP.GE.AND P5, PT, R24, UR20, PT ;  /* 0x0000001418009c0c */ /* 0x000fe2000bfa6270 */
        /* <DEDUP_REMOVED lines=81> */
.L_x_24817:
[----:B------:R-:W-:Y:S05]  /*9340*/  BSYNC.RECONVERGENT B1 ;  /* 0x0000000000017941 */ /* 0x000fea0003800200 */
.L_x_24816:
[----:B------:R-:W-:-:S04]  /*9350*/  IADD3 R160, PT, PT, R160, 0x4, RZ ;  /* 0x00000004a0a07810 */ /* 0x000fc80007ffe0ff */
[----:B------:R-:W-:-:S13]  /*9360*/  ISETP.GE.U32.AND P0, PT, R160, UR5, PT ;  /* 0x00000005a0007c0c */ /* 0x000fda000bf06070 */
[----:B------:R-:W-:Y:S05]  /*9370*/  @!P0 BRA `(.L_x_24818) ;  /* 0xffffffb800148947 */ /* 0x000fea000383ffff */
.L_x_24815:
[----:B------:R-:W-:Y:S05]  /*9380*/  BSYNC.RECONVERGENT B0 ;  /* 0x0000000000007941 */ /* 0x000fea0003800200 */
.L_x_24814:
[----:B------:R-:W0:Y:S01]  /*9390*/  SHFL.BFLY PT, R23, R148, 0x4, 0x1f ;  /* 0x0c801f0094177f89 */ /* 0x000e2200000e0000 */
[----:B------:R-:W-:Y:S01]  /*93a0*/  LOP3.LUT P0, RZ, R2, 0x7, RZ, 0xc0, !PT ;  /* 0x0000000702ff7812 */ /* 0x000fe2000780c0ff */
[----:B------:R-:W-:Y:S02]  /*93b0*/  BSSY.RECONVERGENT B0, `(.L_x_24819) ;  /* 0x00001cb000007945 */ /* 0x000fe40003800200 */
[----:B------:R-:W1:Y:S04]  /*93c0*/  SHFL.BFLY PT, R25, R146, 0x4, 0x1f ;  /* 0x0c801f0092197f89 */ /* 0x000e6800000e0000 */
[----:B------:R-:W3:Y:S04]  /*93d0*/  SHFL.BFLY PT, R21, R150, 0x4, 0x1f ;  /* 0x0c801f0096157f89 */ /* 0x000ee800000e0000 */
[----:B------:R-:W4:Y:S04]  /*93e0*/  SHFL.BFLY PT, R5, R158, 0x4, 0x1f ;  /* 0x0c801f009e057f89 */ /* 0x000f2800000e0000 */
[----:B------:R-:W5:Y:S04]  /*93f0*/  SHFL.BFLY PT, R22, R149, 0x4, 0x1f ;  /* 0x0c801f0095167f89 */ /* 0x000f6800000e0000 */
        /* <DEDUP_REMOVED lines=12> */
[----:B------:R-:W2:Y:S04]  /*94c0*/  SHFL.BFLY PT, R26, R145, 0x4, 0x1f ;  /* 0x0c801f00911a7f89 */ /* 0x000ea800000e0000 */
[----:B------:R-:W2:Y:S01]  /*94d0*/  SHFL.BFLY PT, R25, R130, 0x4, 0x1f ;  /* 0x0c801f0082197f89 */ /* 0x000ea200000e0000 */
[----:B0-----:R-:W-:Y:S01]  /*94e0*/  FADD.FTZ R7, R9, R154 ;  /* 0x0000009a09077221 */ /* 0x001fe20000010000 */
[----:B-1----:R-:W-:Y:S02]  /*94f0*/  FADD.FTZ R132, R23, R132 ;  /* 0x0000008417847221 */ /* 0x002fe40000010000 */
[----:B------:R-:W0:Y:S01]  /*9500*/  SHFL.BFLY PT, R21, R134, 0x4, 0x1f ;  /* 0x0c801f0086157f89 */ /* 0x000e2200000e0000 */
[----:B---3--:R-:W-:-:S03]  /*9510*/  FADD.FTZ R9, R15, R152 ;  /* 0x000000980f097221 */ /* 0x008fc60000010000 */
        /* <DEDUP_REMOVED lines=86> */
[----:B----4-:R-:W-:Y:S01]  /*9a80*/  FADD.FTZ R16, R37, R16 ;  /* 0x0000001025107221 */ /* 0x010fe20000010000 */
[----:B--2---:R-:W-:Y:S02]  /*9a90*/  FADD.FTZ R4, R4, R25 ;  /* 0x0000001904047221 */ /* 0x004fe40000010000 */
[----:B------:R-:W2:Y:S01]  /*9aa0*/  SHFL.BFLY PT, R40, R113, 0x4, 0x1f ;  /* 0x0c801f0071287f89 */ /* 0x000ea200000e0000 */
[----:B-----5:R-:W-:-:S03]  /*9ab0*/  FADD.FTZ R148, R148, R23 ;  /* 0x0000001794947221 */ /* 0x020fc60000010000 */
[----:B------:R-:W4:Y:S01]  /*9ac0*/  SHFL.BFLY PT, R31, R106, 0x4, 0x1f ;  /* 0x0c801f006a1f7f89 */ /* 0x000f2200000e0000 */
[----:B------:R-:W-:-:S03]  /*9ad0*/  FADD.FTZ R108, R21, R108 ;  /* 0x0000006c156c7221 */ /* 0x000fc60000010000 */
[----:B------:R-:W5:Y:S01]  /*9ae0*/  SHFL.BFLY PT, R30, R105, 0x4, 0x1f ;  /* 0x0c801f00691e7f89 */ /* 0x000f6200000e0000 */
[----:B0-----:R-:W-:-:S03]  /*9af0*/  FADD.FTZ R21, R32, R19 ;  /* 0x0000001320157221 */ /* 0x001fc60000010000 */
[----:B------:R-:W0:Y:S01]  /*9b00*/  SHFL.BFLY PT, R35, R18, 0x4, 0x1f ;  /* 0x0c801f0012237f89 */ /* 0x000e2200000e0000 */
[----:B------:R-:W-:Y:S01]  /*9b10*/  LOP3.LUT R19, R2, 0x3c0, RZ, 0xc0, !PT ;  /* 0x000003c002137812 */ /* 0x000fe200078ec0ff */
[----:B-1----:R-:W-:Y:S02]  /*9b20*/  FADD.FTZ R5, R5, R22 ;  /* 0x0000001605057221 */ /* 0x002fe40000010000 */
[----:B------:R-:W1:Y:S01]  /*9b30*/  SHFL.BFLY PT, R34, R17, 0x4, 0x1f ;  /* 0x0c801f0011227f89 */ /* 0x000e6200000e0000 */
[----:B------:R-:W-:Y:S01]  /*9b40*/  ISETP.NE.OR P1, PT, R19, 0x40, P0 ;  /* 0x000000401300780c */ /* 0x000fe20000725670 */
[----:B---3--:R-:W-:Y:S02]  /*9b50*/  FADD.FTZ R104, R33, R104 ;  /* 0x0000006821687221 */ /* 0x008fe40000010000 */
[----:B------:R-:W3:Y:S04]  /*9b60*/  SHFL.BFLY PT, R39, R14, 0x4, 0x1f ;  /* 0x0c801f000e277f89 */ /* 0x000ee800000e0000 */
        /* <DEDUP_REMOVED lines=27> */
[----:B------:R-:W-:Y:S01]  /*9d20*/  FADD.FTZ R9, R9, R26 ;  /* 0x0000001a09097221 */ /* 0x000fe20000010000 */
[----:B--2---:R-:W-:Y:S02]  /*9d30*/  FADD.FTZ R15, R15, R28 ;  /* 0x0000001c0f0f7221 */ /* 0x004fe40000010000 */
        /* <DEDUP_REMOVED lines=42> */
[----:B----4-:R-:W-:Y:S01]  /*9fe0*/  FADD.FTZ R130, R130, R41 ;  /* 0x0000002982827221 */ /* 0x010fe20000010000 */
[----:B-----5:R-:W-:Y:S02]  /*9ff0*/  FADD.FTZ R19, R129, R42 ;  /* 0x0000002a81137221 */ /* 0x020fe40000010000 */
[----:B------:R-:W4:Y:S01]  /*a000*/  SHFL.BFLY PT, R45, R20, 0x2, 0x1f ;  /* 0x0c401f00142d7f89 */ /* 0x000f2200000e0000 */
[----:B0-----:R-:W-:-:S03]  /*a010*/  FADD.FTZ R128, R128, R43 ;  /* 0x0000002b80807221 */ /* 0x001fc60000010000 */
[----:B------:R-:W0:Y:S01]  /*a020*/  SHFL.BFLY PT, R24, R123, 0x2, 0x1f ;  /* 0x0c401f007b187f89 */ /* 0x000e2200000e0000 */
[----:B-1----:R-:W-:-:S03]  /*a030*/  FADD.FTZ R124, R124, R25 ;  /* 0x000000197c7c7221 */ /* 0x002fc60000010000 */
[----:B------:R-:W1:Y:S01]  /*a040*/  SHFL.BFLY PT, R27, R122, 0x2, 0x1f ;  /* 0x0c401f007a1b7f89 */ /* 0x000e6200000e0000 */
[----:B---3--:R-:W-:-:S03]  /*a050*/  FADD.FTZ R112, R112, R37 ;  /* 0x0000002570707221 */ /* 0x008fc60000010000 */
[----:B------:R-:W3:Y:S01]  /*a060*/  SHFL.BFLY PT, R26, R121, 0x2, 0x1f ;  /* 0x0c401f00791a7f89 */ /* 0x000ee200000e0000 */
[----:B------:R-:W-:-:S03]  /*a070*/  FADD.FTZ R104, R104, R23 ;  /* 0x0000001768687221 */ /* 0x000fc60000010000 */
[----:B------:R-:W5:Y:S01]  /*a080*/  SHFL.BFLY PT, R29, R120, 0x2, 0x1f ;  /* 0x0c401f00781d7f89 */ /* 0x000f6200000e0000 */
[----:B--2---:R-:W-:-:S03]  /*a090*/  FADD.FTZ R125, R125, R22 ;  /* 0x000000167d7d7221 */ /* 0x004fc60000010000 */
[----:B------:R-:W2:Y:S04]  /*a0a0*/  SHFL.BFLY PT, R28, R119, 0x2, 0x1f ;  /* 0x0c401f00771c7f89 */ /* 0x000ea800000e0000 */
[----:B------:R-:W2:Y:S01]  /*a0b0*/  SHFL.BFLY PT, R31, R118, 0x2, 0x1f ;  /* 0x0c401f00761f7f89 */ /* 0x000ea200000e0000 */
[----:B----4-:R-:W-:-:S03]  /*a0c0*/  FADD.FTZ R20, R20, R45 ;  /* 0x0000002d14147221 */ /* 0x010fc60000010000 */
[----:B------:R-:W4:Y:S01]  /*a0d0*/  SHFL.BFLY PT, R30, R117, 0x2, 0x1f ;  /* 0x0c401f00751e7f89 */ /* 0x000f2200000e0000 */
        /* <DEDUP_REMOVED lines=8> */
[----:B--2---:R-:W-:-:S03]  /*a160*/  FADD.FTZ R119, R119, R28 ;  /* 0x0000001c77777221 */ /* 0x004fc60000010000 */
[----:B------:R-:W2:Y:S01]  /*a170*/  SHFL.BFLY PT, R36, R111, 0x2, 0x1f ;  /* 0x0c401f006f247f89 */ /* 0x000ea200000e0000 */
[----:B------:R-:W-:-:S03]  /*a180*/  FADD.FTZ R118, R118, R31 ;  /* 0x0000001f76767221 */ /* 0x000fc60000010000 */
        /* <DEDUP_REMOVED lines=19> */
[----:B-1----:R-:W-:Y:S01]  /*a2c0*/  FADD.FTZ R107, R107, R40 ;  /* 0x000000286b6b7221 */ /* 0x002fe20000010000 */
[----:B---3--:R-:W-:Y:S02]  /*a2d0*/  FADD.FTZ R106, R106, R43 ;  /* 0x0000002b6a6a7221 */ /* 0x008fe40000010000 */
[----:B------:R-:W1:Y:S01]  /*a2e0*/  SHFL.BFLY PT, R38, R17, 0x2, 0x1f ;  /* 0x0c401f0011267f89 */ /* 0x000e6200000e0000 */
[----:B-----5:R-:W-:-:S03]  /*a2f0*/  FADD.FTZ R105, R105, R42 ;  /* 0x0000002a69697221 */ /* 0x020fc60000010000 */
[----:B------:R-:W3:Y:S01]  /*a300*/  SHFL.BFLY PT, R39, R16, 0x2, 0x1f ;  /* 0x0c401f0010277f89 */ /* 0x000ee200000e0000 */
[----:B--2---:R-:W-:-:S03]  /*a310*/  FADD.FTZ R18, R18, R37 ;  /* 0x0000002512127221 */ /* 0x004fc60000010000 */
[----:B------:R-:W2:Y:S01]  /*a320*/  SHFL.BFLY PT, R41, R14, 0x2, 0x1f ;  /* 0x0c401f000e297f89 */ /* 0x000ea200000e0000 */
[----:B------:R-:W-:-:S03]  /*a330*/  FADD.FTZ R0, R0, R23 ;  /* 0x0000001700007221 */ /* 0x000fc60000010000 */
[----:B------:R-:W5:Y:S01]  /*a340*/  SHFL.BFLY PT, R40, R13, 0x2, 0x1f ;  /* 0x0c401f000d287f89 */ /* 0x000f6200000e0000 */
[----:B----4-:R-:W-:-:S03]  /*a350*/  FADD.FTZ R4, R4, R25 ;  /* 0x0000001904047221 */ /* 0x010fc60000010000 */
[----:B------:R-:W4:Y:S01]  /*a360*/  SHFL.BFLY PT, R43, R12, 0x2, 0x1f ;  /* 0x0c401f000c2b7f89 */ /* 0x000f2200000e0000 */
[----:B0-----:R-:W-:-:S03]  /*a370*/  FADD.FTZ R5, R5, R22 ;  /* 0x0000001605057221 */ /* 0x001fc60000010000 */
[----:B------:R-:W0:Y:S04]  /*a380*/  SHFL.BFLY PT, R42, R11, 0x2, 0x1f ;  /* 0x0c401f000b2a7f89 */ /* 0x000e2800000e0000 */
[----:B------:R-:W0:Y:S01]  /*a390*/  SHFL.BFLY PT, R45, R10, 0x2, 0x1f ;  /* 0x0c401f000a2d7f89 */ /* 0x000e2200000e0000 */
[----:B-1----:R-:W-:-:S03]  /*a3a0*/  FADD.FTZ R17, R17, R38 ;  /* 0x0000002611117221 */ /* 0x002fc60000010000 */
[----:B------:R-:W1:Y:S01]  /*a3b0*/  SHFL.BFLY PT, R27, R6, 0x1, 0x1f ;  /* 0x0c201f00061b7f89 */ /* 0x000e6200000e0000 */
[----:B---3--:R-:W-:-:S03]  /*a3c0*/  FADD.FTZ R16, R16, R39 ;  /* 0x0000002710107221 */ /* 0x008fc60000010000 */
[----:B------:R-:W3:Y:S01]  /*a3d0*/  SHFL.BFLY PT, R24, R7, 0x1, 0x1f ;  /* 0x0c201f0007187f89 */ /* 0x000ee200000e0000 */
[----:B--2---:R-:W-:-:S03]  /*a3e0*/  FADD.FTZ R14, R14, R41 ;  /* 0x000000290e0e7221 */ /* 0x004fc60000010000 */
[----:B------:R-:W2:Y:S01]  /*a3f0*/  SHFL.BFLY PT, R29, R8, 0x1, 0x1f ;  /* 0x0c201f00081d7f89 */ /* 0x000ea200000e0000 */
[----:B-----5:R-:W-:-:S03]  /*a400*/  FADD.FTZ R13, R13, R40 ;  /* 0x000000280d0d7221 */ /* 0x020fc60000010000 */
[----:B------:R-:W5:Y:S01]  /*a410*/  SHFL.BFLY PT, R26, R9, 0x1, 0x1f ;  /* 0x0c201f00091a7f89 */ /* 0x000f6200000e0000 */
[----:B----4-:R-:W-:-:S03]  /*a420*/  FADD.FTZ R12, R12, R43 ;  /* 0x0000002b0c0c7221 */ /* 0x010fc60000010000 */
[----:B------:R-:W4:Y:S01]  /*a430*/  SHFL.BFLY PT, R28, R15, 0x1, 0x1f ;  /* 0x0c201f000f1c7f89 */ /* 0x000f2200000e0000 */
[----:B0-----:R-:W-:-:S03]  /*a440*/  FADD.FTZ R11, R11, R42 ;  /* 0x0000002a0b0b7221 */ /* 0x001fc60000010000 */
[----:B------:R-:W0:Y:S01]  /*a450*/  SHFL.BFLY PT, R31, R150, 0x1, 0x1f ;  /* 0x0c201f00961f7f89 */ /* 0x000e2200000e0000 */
[----:B------:R-:W-:-:S03]  /*a460*/  FADD.FTZ R10, R10, R45 ;  /* 0x0000002d0a0a7221 */ /* 0x000fc60000010000 */
        /* <DEDUP_REMOVED lines=21> */
[----:B-----5:R-:W-:Y:S01]  /*a5c0*/  FADD.FTZ R145, R145, R34 ;  /* 0x0000002291917221 */ /* 0x020fe20000010000 */
[----:B----4-:R-:W-:Y:S02]  /*a5d0*/  FADD.FTZ R144, R144, R37 ;  /* 0x0000002590907221 */ /* 0x010fe40000010000 */
[----:B------:R-:W4:Y:S01]  /*a5e0*/  SHFL.BFLY PT, R24, R139, 0x1, 0x1f ;  /* 0x0c201f008b187f89 */ /* 0x000f2200000e0000 */
[----:B0-----:R-:W-:-:S03]  /*a5f0*/  FADD.FTZ R143, R143, R36 ;  /* 0x000000248f8f7221 */ /* 0x001fc60000010000 */
[----:B------:R-:W0:Y:S01]  /*a600*/  SHFL.BFLY PT, R27, R138, 0x1, 0x1f ;  /* 0x0c201f008a1b7f89 */ /* 0x000e2200000e0000 */
[----:B------:R-:W-:-:S03]  /*a610*/  FADD.FTZ R142, R142, R23 ;  /* 0x000000178e8e7221 */ /* 0x000fc60000010000 */
[----:B------:R-:W5:Y:S01]  /*a620*/  SHFL.BFLY PT, R26, R137, 0x1, 0x1f ;  /* 0x0c201f00891a7f89 */ /* 0x000f6200000e0000 */
[----:B-1----:R-:W-:-:S03]  /*a630*/  FADD.FTZ R140, R140, R25 ;  /* 0x000000198c8c7221 */ /* 0x002fc60000010000 */
[----:B------:R-:W1:Y:S01]  /*a640*/  SHFL.BFLY PT, R29, R136, 0x1, 0x1f ;  /* 0x0c201f00881d7f89 */ /* 0x000e6200000e0000 */
[----:B---3--:R-:W-:-:S03]  /*a650*/  FADD.FTZ R141, R141, R22 ;  /* 0x000000168d8d7221 */ /* 0x008fc60000010000 */
[----:B------:R-:W3:Y:S01]  /*a660*/  SHFL.BFLY PT, R28, R135, 0x1, 0x1f ;  /* 0x0c201f00871c7f89 */ /* 0x000ee200000e0000 */
[----:B--2---:R-:W-:-:S03]  /*a670*/  FADD.FTZ R21, R21, R44 ;  /* 0x0000002c15157221 */ /* 0x004fc60000010000 */
[----:B------:R-:W2:Y:S04]  /*a680*/  SHFL.BFLY PT, R31, R134, 0x1, 0x1f ;  /* 0x0c201f00861f7f89 */ /* 0x000ea800000e0000 */
[----:B------:R-:W2:Y:S01]  /*a690*/  SHFL.BFLY PT, R30, R133, 0x1, 0x1f ;  /* 0x0c201f00851e7f89 */ /* 0x000ea200000e0000 */
        /* <DEDUP_REMOVED lines=32> */
[----:B-----5:R-:W-:Y:S01]  /*a8a0*/  FADD.FTZ R123, R123, R38 ;  /* 0x000000267b7b7221 */ /* 0x020fe20000010000 */
[----:B-1----:R-:W-:Y:S02]  /*a8b0*/  FADD.FTZ R122, R122, R45 ;  /* 0x0000002d7a7a7221 */ /* 0x002fe40000010000 */
[----:B------:R-:W1:Y:S01]  /*a8c0*/  SHFL.BFLY PT, R24, R115, 0x1, 0x1f ;  /* 0x0c201f0073187f89 */ /* 0x000e6200000e0000 */
[----:B---3--:R-:W-:-:S03]  /*a8d0*/  FADD.FTZ R121, R121, R40 ;  /* 0x0000002879797221 */ /* 0x008fc60000010000 */
        /* <DEDUP_REMOVED lines=42> */
[----:B---3--:R-:W-:Y:S01]  /*ab80*/  FADD.FTZ R17, R17, R38 ;  /* 0x0000002611117221 */ /* 0x008fe20000010000 */
[----:B------:R-:W-:Y:S01]  /*ab90*/  BAR.SYNC.DEFER_BLOCKING 0x0 ;  /* 0x0000000000007b1d */ /* 0x000fe20000010000 */
[----:B--2---:R-:W-:Y:S01]  /*aba0*/  FADD.FTZ R16, R16, R41 ;  /* 0x0000002910107221 */ /* 0x004fe20000010000 */
[----:B-----5:R-:W-:Y:S01]  /*abb0*/  FADD.FTZ R14, R14, R43 ;  /* 0x0000002b0e0e7221 */ /* 0x020fe20000010000 */
[----:B----4-:R-:W-:Y:S01]  /*abc0*/  FADD.FTZ R13, R13, R40 ;  /* 0x000000280d0d7221 */ /* 0x010fe20000010000 */
        /* <DEDUP_REMOVED lines=73> */
.L_x_24820:
[----:B------:R-:W-:Y:S05]  /*b060*/  BSYNC.RECONVERGENT B0 ;  /* 0x0000000000007941 */ /* 0x000fea0003800200 */
.L_x_24819:
        /* <DEDUP_REMOVED lines=51> */
[----:B---3--:R-:W-:Y:S02]  /*b3a0*/  FADD.FTZ R144, R144, R37 ;  /* 0x0000002590907221 */ /* 0x008fe40000010000 */
        /* <DEDUP_REMOVED lines=18> */
[----:B------:R-:W1:Y:S04]  /*b4d0*/  LDS R30, [R3+0x210] ;  /* 0x00021000031e7984 */ /* 0x000e680000000800 */
        /* <DEDUP_REMOVED lines=21> */
[----:B------:R-:W-:-:S03]  /*b630*/  FADD.FTZ R124, R124, R35 ;  /* 0x000000237c7c7221 */ /* 0x000fc60000010000 */
        /* <DEDUP_REMOVED lines=40> */
[----:B------:R-:W-:Y:S01]  /*b8c0*/  FADD.FTZ R18, R18, R57 ;  /* 0x0000003912127221 */ /* 0x000fe20000010000 */
[----:B--2---:R-:W-:Y:S01]  /*b8d0*/  FADD.FTZ R17, R17, R54 ;  /* 0x0000003611117221 */ /* 0x004fe20000010000 */
[----:B---3--:R-:W-:Y:S01]  /*b8e0*/  FADD.FTZ R16, R16, R59 ;  /* 0x0000003b10107221 */ /* 0x008fe20000010000 */
[----:B----4-:R-:W-:Y:S01]  /*b8f0*/  FADD.FTZ R14, R14, R61 ;  /* 0x0000003d0e0e7221 */ /* 0x010fe20000010000 */
[----:B-----5:R-:W-:Y:S01]  /*b900*/  FADD.FTZ R13, R13, R56 ;  /* 0x000000380d0d7221 */ /* 0x020fe20000010000 */
[----:B------:R-:W-:Y:S01]  /*b910*/  FADD.FTZ R12, R12, R63 ;  /* 0x0000003f0c0c7221 */ /* 0x000fe20000010000 */
[----:B------:R-:W-:Y:S01]  /*b920*/  FADD.FTZ R11, R11, R58 ;  /* 0x0000003a0b0b7221 */ /* 0x000fe20000010000 */
[----:B------:R-:W-:-:S07]  /*b930*/  FADD.FTZ R10, R10, R65 ;  /* 0x000000410a0a7221 */ /* 0x000fce0000010000 */
.L_x_24822:
[----:B------:R-:W-:Y:S05]  /*b940*/  BSYNC.RECONVERGENT B0 ;  /* 0x0000000000007941 */ /* 0x000fea0003800200 */
.L_x_24821:
        /* <DEDUP_REMOVED lines=68> */
.L_x_24824:
[----:B------:R-:W-:Y:S05]  /*bd90*/  BSYNC.RECONVERGENT B0 ;  /* 0x0000000000007941 */ /* 0x000fea0003800200 */
.L_x_24823:
[----:B------:R-:W-:Y:S06]  /*bda0*/  BAR.SYNC.DEFER_BLOCKING 0x0 ;  /* 0x0000000000007b1d */ /* 0x000fec0000010000 */
[----:B------:R-:W-:Y:S04]  /*bdb0*/  BSSY.RECONVERGENT B0, `(.L_x_24825) ;  /* 0x0000082000007945 */ /* 0x000fe80003800200 */
[----:B------:R-:W-:Y:S05]  /*bdc0*/  @P3 BRA `(.L_x_24826) ;  /* 0x0000000800003947 */ /* 0x000fea0003800000 */
[----:B------:R-:W1:Y:S04]  /*bdd0*/  LDS R47, [R3+0x3f0] ;  /* 0x0003f000032f7984 */ /* 0x000e680000000800 */
[----:B0-----:R-:W0:Y:S04]  /*bde0*/  LDS R23, [R3] ;  /* 0x0000000003177984 */ /* 0x001e280000000800 */
        /* <DEDUP_REMOVED lines=33> */
[----:B0-----:R-:W-:-:S03]  /*c000*/  FADD.FTZ R147, R147, R32 ;  /* 0x0000002093937221 */ /* 0x001fc60000010000 */
[----:B------:R-:W0:Y:S01]  /*c010*/  LDS R45, [R3+0x160] ;  /* 0x00016000032d7984 */ /* 0x000e220000000800 */
        /* <DEDUP_REMOVED lines=82> */
[----:B0-----:R-:W-:Y:S01]  /*c540*/  FADD.FTZ R104, R104, R55 ;  /* 0x0000003768687221 */ /* 0x001fe20000010000 */
        /* <DEDUP_REMOVED lines=8> */
.L_x_24826:
[----:B------:R-:W-:Y:S05]  /*c5d0*/  BSYNC.RECONVERGENT B0 ;  /* 0x0000000000007941 */ /* 0x000fea0003800200 */
.L_x_24825:
        /* <DEDUP_REMOVED lines=79> */
.L_x_24827:
        /* <DEDUP_REMOVED lines=11> */
.L_x_27616:


//--------------------- .text._ZN4vllm25paged_attention_v2_kernelIffLi192ELi32ELi128ELNS_18Fp8KVCacheDataTypeE0ELb1ELi512EEEvPfS2_PT_PKS3_PKT0_S9_ifPKiSB_iPKfiiiSD_SD_iiiii --------------------------
	.section	.text._ZN4vllm25paged_attention_v2_kernelIffLi192ELi32ELi128ELNS_18Fp8KVCacheDataTypeE0ELb1ELi512EEEvPfS2_PT_PKS3_PKT0_S9_ifPKiSB_iPKfiiiSD_SD_iiiii,"ax",@progbits
	.align	128
        .global         _ZN4vllm25paged_attention_v2_kernelIffLi192ELi32ELi128ELNS_18Fp8KVCacheDataTypeE0ELb1ELi512EEEvPfS2_PT_PKS3_PKT0_S9_ifPKiSB_iPKfiiiSD_SD_iiiii
        .type           _ZN4vllm25paged_attention_v2_kernelIffLi192ELi32ELi128ELNS_18Fp8KVCacheDataTypeE0ELb1ELi512EEEvPfS2_PT_PKS3_PKT0_S9_ifPKiSB_iPKfiiiSD_SD_iiiii,@function
        .size           _ZN4vllm25paged_attention_v2_kernelIffLi192ELi32ELi128ELNS_18Fp8KVCacheDataTypeE0ELb1ELi512EEEvPfS2_PT_PKS3_PKT0_S9_ifPKiSB_iPKfiiiSD_SD_iiiii,(.L_x_27617 - _ZN4vllm25paged_attention_v2_kernelIffLi192ELi32ELi128ELNS_18Fp8KVCacheDataTypeE0ELb1ELi512EEEvPfS2_PT_PKS3_PKT0_S9_ifPKiSB_iPKfiiiSD_SD_iiiii)
        .other          _ZN4vllm25paged_attention_v2_kernelIffLi192ELi32ELi128ELNS_18Fp8KVCacheDataTypeE0ELb1ELi512EEEvPfS2_PT_PKS3_PKT0_S9_ifPKiSB_iPKfiiiSD_SD_iiiii,@"STO_CUDA_ENTRY STV_DEFAULT"
_ZN4vllm25paged_attention_v2_kernelIffLi192ELi32ELi128ELNS_18Fp8KVCacheDataTypeE0ELb1ELi512EEEvPfS2_PT_PKS3_PKT0_S9_ifPKiSB_iPKfiiiSD_SD_iiiii:
.text._ZN4vllm25paged_attention_v2_kernelIffLi192ELi32ELi128ELNS_18Fp8KVCacheDataTypeE0ELb1ELi512EEEvPfS2_PT_PKS3_PKT0_S9_ifPKiSB_iPKfiiiSD_SD_iiiii:
        /* <DEDUP_REMOVED lines=36> */
[----:B--2---:R-:W-:-:S02]  /*0240*/  @!UP0 UIMAD UR4, UR9, 0xc0, URZ ;  /* 0x000000c0090488a4 */ /* 0x004fc4000f8e02ff */
        /* <DEDUP_REMOVED lines=27> */
[----:B------:R-:W-:Y:S01]  /*0400*/  IMAD R111, R111, UR34, RZ ;  /* 0x000000226f6f7c24 */ /* 0x000fe2000f8e02ff */
        /* <DEDUP_REMOVED lines=48> */
[----:B------:R-:W0:Y:S03]  /*0710*/  S2R R6, SR_CTAID.Z ;  /* 0x0000000000067919 */ /* 0x000e260000002700 */
        /* <DEDUP_REMOVED lines=22> */
[----:B------:R-:W-:Y:S01]  /*0880*/  USEL UR5, UR11, UR12, UP4 ;  /* 0x0000000c0b057287 */ /* 0x000fe2000a000000 */
[----:B-1----:R-:W-:Y:S01]  /*0890*/  @!P0 LEA R3, R4, R3, 0x18 ;  /* 0x0000000304038211 */ /* 0x002fe200078ec0ff */
[----:B------:R-:W-:Y:S02]  /*08a0*/  UISETP.GT.U32.AND UP5, UPT, UR33, UR7, UPT ;  /* 0x000000072100728c */ /* 0x000fe4000bfa4070 */
[----:B------:R-:W-:Y:S01]  /*08b0*/  UIMAD UR15, UR37, UR24, UR21 ;  /* 0x00000018250f72a4 */ /* 0x000fe2000f8e0215 */
[----:B------:R-:W-:Y:S01]  /*08c0*/  @!P0 LEA R4, R2, R3, 0x4 ;  /* 0x0000000302048211 */ /* 0x000fe200078e20ff */
[----:B------:R-:W-:Y:S01]  /*08d0*/  UIMAD UR10, UR10, -0x10, UR5 ;  /* 0xfffffff00a0a78a4 */ /* 0x000fe2000f8e0205 */
[----:B------:R-:W-:Y:S01]  /*08e0*/  SHF.R.U32.HI R3, RZ, 0x5, R2 ;  /* 0x00000005ff037819 */ /* 0x000fe20000011602 */
[----:B------:R-:W-:-:S02]  /*08f0*/  UISETP.GT.U32.AND UP3, UPT, UR38, UR15, UPT ;  /* 0x0000000f2600728c */ /* 0x000fc4000bf64070 */
[----:B------:R-:W-:Y:S01]  /*0900*/  ULEA UR10, UR10, UR28, 0x5 ;  /* 0x0000001c0a0a7291 */ /* 0x000fe2000f8e28ff */
[----:B0-----:R-:W-:Y:S01]  /*0910*/  LEA R157, R6, R3, 0x4 ;  /* 0x00000003069d7211 */ /* 0x001fe200078e20ff */
[----:B------:R-:W-:Y:S02]  /*0920*/  @UP0 UIMAD UR4, UR4, UR36, 0x1 ;  /* 0x00000001040404a4 */ /* 0x000fe4000f8e0224 */
[----:B------:R-:W-:Y:S02]  /*0930*/  @!UP5 UIADD3 UR7, UPT, UPT, UR7, -UR33, URZ ;  /* 0x800000210707d290 */ /* 0x000fe4000fffe0ff */
[----:B------:R-:W-:Y:S02]  /*0940*/  @!UP5 UIADD3 UR6, UPT, UPT, UR6, 0x1, URZ ;  /* 0x000000010606d890 */ /* 0x000fe4000fffe0ff */
[----:B------:R-:W-:Y:S02]  /*0950*/  UISETP.GE.U32.AND UP4, UPT, UR7, UR33, UPT ;  /* 0x000000210700728c */ /* 0x000fe4000bf86070 */
[----:B------:R-:W-:-:S02]  /*0960*/  UISETP.GE.AND UP5, UPT, UR9, URZ, UPT ;  /* 0x000000ff0900728c */ /* 0x000fc4000bfa6270 */
[----:B------:R-:W-:Y:S02]  /*0970*/  @!UP3 UIADD3 UR15, UPT, UPT, UR15, -UR37, URZ ;  /* 0x800000250f0fb290 */ /* 0x000fe4000fffe0ff */
[----:B------:R-:W-:Y:S02]  /*0980*/  @!UP3 UIADD3 UR14, UPT, UPT, UR14, 0x1, URZ ;  /* 0x000000010e0eb890 */ /* 0x000fe4000fffe0ff */
[----:B------:R-:W-:-:S03]  /*0990*/  UISETP.GE.U32.AND UP3, UPT, UR15, UR38, UPT ;  /* 0x000000260f00728c */ /* 0x000fc6000bf66070 */
[----:B------:R-:W-:Y:S02]  /*09a0*/  @UP4 UIADD3 UR6, UPT, UPT, UR6, 0x1, URZ ;  /* 0x0000000106064890 */ /* 0x000fe4000fffe0ff */
[----:B------:R-:W-:-:S05]  /*09b0*/  UISETP.NE.AND UP4, UPT, UR26, URZ, UPT ;  /* 0x000000ff1a00728c */ /* 0x000fca000bf85270 */
[----:B------:R-:W-:Y:S01]  /*09c0*/  UMOV UR7, UR6 ;  /* 0x0000000600077c82 */ /* 0x000fe20008000000 */
[----:B------:R-:W-:Y:S02]  /*09d0*/  @UP3 UIADD3 UR14, UPT, UPT, UR14, 0x1, URZ ;  /* 0x000000010e0e3890 */ /* 0x000fe4000fffe0ff */
[----:B------:R-:W-:Y:S02]  /*09e0*/  @!UP5 UIADD3 UR7, UPT, UPT, -UR7, URZ, URZ ;  /* 0x000000ff0707d290 */ /* 0x000fe4000fffe1ff */
[----:B------:R-:W-:Y:S02]  /*09f0*/  UISETP.LT.AND UP3, UPT, UR27, UR10, UPT ;  /* 0x0000000a1b00728c */ /* 0x000fe4000bf61270 */
[----:B------:R-:W-:Y:S02]  /*0a00*/  @!UP4 ULOP3.LUT UR7, URZ, UR26, URZ, 0x33, !UPT ;  /* 0x0000001aff07c292 */ /* 0x000fe4000f8e33ff */
[----:B------:R-:W-:Y:S02]  /*0a10*/  @!UP2 UIADD3 UR14, UPT, UPT, -UR14, URZ, URZ ;  /* 0x000000ff0e0ea290 */ /* 0x000fe4000fffe1ff */
[----:B------:R-:W-:-:S02]  /*0a20*/  @!UP0 UIMAD UR8, UR8, UR25, UR7 ;  /* 0x00000019080882a4 */ /* 0x000fc4000f8e0207 */
[----:B------:R-:W-:Y:S02]  /*0a30*/  USEL UR10, UR27, UR10, UP3 ;  /* 0x0000000a1b0a7287 */ /* 0x000fe40009800000 */
        /* <DEDUP_REMOVED lines=10> */
[----:B------:R-:W-:Y:S01]  /*0ae0*/  IMAD.WIDE.U32 R108, R157, 0x4, RZ ;  /* 0x000000049d6c7825 */ /* 0x000fe200078e00ff */
        /* <DEDUP_REMOVED lines=14> */
[----:B0-----:R-:W0:Y:S03]  /*0bd0*/  LDS.128 R4, [UR9] ;  /* 0x00000009ff047984 */ /* 0x001e260008000c00 */
        /* <DEDUP_REMOVED lines=26> */
.L_x_24832:
        /* <DEDUP_REMOVED lines=82> */
[----:B------:R-:W2:Y:S04]  /*12a0*/  LDG.E.128.CONSTANT R144, desc[UR18][R160.64+0x1400] ;  /* 0x00140012a0907981 */ /* 0x000ea8000c1e9d00 */
[----:B------:R-:W3:Y:S01]  /*12b0*/  LDG.E.128.CONSTANT R112, desc[UR18][R160.64+0x1600] ;  /* 0x00160012a0707981 */ /* 0x000ee2000c1e9d00 */
        /* <DEDUP_REMOVED lines=84> */
[----:B------:R-:W0:Y:S01]  /*1800*/  S2UR UR8, SR_CgaCtaId ;  /* 0x00000000000879c3 */ /* 0x000e220000008800 */
[----:B------:R-:W-:Y:S02]  /*1810*/  UMOV UR6, 0x400 ;  /* 0x0000040000067882 */ /* 0x000fe40000000000 */
[----:B0-----:R-:W-:Y:S01]  /*1820*/  ULEA UR6, UR8, UR6, 0x18 ;  /* 0x0000000608067291 */ /* 0x001fe2000f8ec0ff */
[----:B--2---:R-:W-:Y:S01]  /*1830*/  FFMA.FTZ R149, R80, R144, R149 ;  /* 0x0000009050957223 */ /* 0x004fe20000010095 */
[----:B------:R-:W-:Y:S01]  /*1840*/  FFMA.FTZ R148, R81, R145, R148 ;  /* 0x0000009151947223 */ /* 0x000fe20000010094 */
[----:B------:R-:W-:Y:S01]  /*1850*/  FFMA.FTZ R151, R82, R146, R151 ;  /* 0x0000009252977223 */ /* 0x000fe20000010097 */
[----:B------:R-:W-:-:S02]  /*1860*/  FFMA.FTZ R150, R83, R147, R150 ;  /* 0x0000009353967223 */ /* 0x000fc40000010096 */
[----:B------:R-:W2:Y:S01]  /*1870*/  LDG.E.128.CONSTANT R144, desc[UR18][R160.64+0x3a00] ;  /* 0x003a0012a0907981 */ /* 0x000ea2000c1e9d00 */
[----:B------:R-:W-:Y:S01]  /*1880*/  FFMA.FTZ R149, R84, R140, R149 ;  /* 0x0000008c54957223 */ /* 0x000fe20000010095 */
        /* <DEDUP_REMOVED lines=23> */
[----:B------:R-:W0:Y:S01]  /*1a00*/  LDS.128 R132, [UR6+0x1a0] ;  /* 0x0001a006ff847984 */ /* 0x000e220008000c00 */
[----:B------:R-:W-:Y:S01]  /*1a10*/  FFMA.FTZ R149, R104, R136, R149 ;  /* 0x0000008868957223 */ /* 0x000fe20000010095 */
[----:B------:R-:W-:Y:S01]  /*1a20*/  FFMA.FTZ R148, R105, R137, R148 ;  /* 0x0000008969947223 */ /* 0x000fe20000010094 */
[----:B------:R-:W-:Y:S01]  /*1a30*/  FFMA.FTZ R151, R106, R138, R151 ;  /* 0x0000008a6a977223 */ /* 0x000fe20000010097 */
[----:B------:R-:W-:-:S02]  /*1a40*/  FFMA.FTZ R150, R107, R139, R150 ;  /* 0x0000008b6b967223 */ /* 0x000fc40000010096 */
[----:B------:R-:W1:Y:S01]  /*1a50*/  LDS.128 R136, [UR6+0x1b0] ;  /* 0x0001b006ff887984 */ /* 0x000e620008000c00 */
[----:B0-----:R-:W-:Y:S01]  /*1a60*/  FFMA.FTZ R149, R124, R132, R149 ;  /* 0x000000847c957223 */ /* 0x001fe20000010095 */
[----:B------:R-:W-:Y:S01]  /*1a70*/  FFMA.FTZ R148, R125, R133, R148 ;  /* 0x000000857d947223 */ /* 0x000fe20000010094 */
[----:B------:R-:W-:Y:S01]  /*1a80*/  FFMA.FTZ R151, R126, R134, R151 ;  /* 0x000000867e977223 */ /* 0x000fe20000010097 */
[----:B------:R-:W-:Y:S02]  /*1a90*/  FFMA.FTZ R150, R127, R135, R150 ;  /* 0x000000877f967223 */ /* 0x000fe40000010096 */
[----:B------:R-:W4:Y:S01]  /*1aa0*/  LDG.E.128.CONSTANT R124, desc[UR18][R160.64+0x4400] ;  /* 0x00440012a07c7981 */ /* 0x000f22000c1e9d00 */
[----:B-1----:R-:W-:Y:S01]  /*1ab0*/  FFMA.FTZ R163, R128, R136, R149 ;  /* 0x0000008880a37223 */ /* 0x002fe20000010095 */
[----:B------:R-:W-:Y:S01]  /*1ac0*/  FFMA.FTZ R136, R129, R137, R148 ;  /* 0x0000008981887223 */ /* 0x000fe20000010094 */
[----:B------:R-:W-:Y:S01]  /*1ad0*/  FFMA.FTZ R137, R130, R138, R151 ;  /* 0x0000008a82897223 */ /* 0x000fe20000010097 */
[----:B------:R-:W-:Y:S01]  /*1ae0*/  FFMA.FTZ R162, R131, R139, R150 ;  /* 0x0000008b83a27223 */ /* 0x000fe20000010096 */
[----:B------:R-:W0:Y:S04]  /*1af0*/  LDS.128 R132, [UR6+0x1c0] ;  /* 0x0001c006ff847984 */ /* 0x000e280008000c00 */
[----:B------:R-:W4:Y:S04]  /*1b00*/  LDG.E.128.CONSTANT R128, desc[UR18][R160.64+0x4600] ;  /* 0x00460012a0807981 */ /* 0x000f28000c1e9d00 */
[----:B------:R-:W2:Y:S01]  /*1b10*/  LDS.128 R148, [UR6+0x1d0] ;  /* 0x0001d006ff947984 */ /* 0x000ea20008000c00 */
[----:B0-----:R-:W-:Y:S01]  /*1b20*/  FFMA.FTZ R163, R108, R132, R163 ;  /* 0x000000846ca37223 */ /* 0x001fe200000100a3 */
[----:B------:R-:W-:Y:S01]  /*1b30*/  FFMA.FTZ R136, R109, R133, R136 ;  /* 0x000000856d887223 */ /* 0x000fe20000010088 */
[----:B------:R-:W-:Y:S01]  /*1b40*/  FFMA.FTZ R137, R110, R134, R137 ;  /* 0x000000866e897223 */ /* 0x000fe20000010089 */
[----:B------:R-:W-:-:S02]  /*1b50*/  FFMA.FTZ R162, R111, R135, R162 ;  /* 0x000000876fa27223 */ /* 0x000fc400000100a2 */
[----:B------:R-:W4:Y:S04]  /*1b60*/  LDG.E.128.CONSTANT R132, desc[UR18][R160.64+0x4800] ;  /* 0x00480012a0847981 */ /* 0x000f28000c1e9d00 */
[----:B------:R-:W4:Y:S01]  /*1b70*/  LDG.E.128.CONSTANT R108, desc[UR18][R160.64+0x4c00] ;  /* 0x004c0012a06c7981 */ /* 0x000f22000c1e9d00 */
[----:B--2---:R-:W-:Y:S01]  /*1b80*/  FFMA.FTZ R163, R144, R148, R163 ;  /* 0x0000009490a37223 */ /* 0x004fe200000100a3 */
[----:B------:R-:W-:Y:S01]  /*1b90*/  FFMA.FTZ R148, R145, R149, R136 ;  /* 0x0000009591947223 */ /* 0x000fe20000010088 */
[----:B------:R-:W-:Y:S02]  /*1ba0*/  FFMA.FTZ R149, R146, R150, R137 ;  /* 0x0000009692957223 */ /* 0x000fe40000010089 */
[----:B------:R-:W2:Y:S01]  /*1bb0*/  LDG.E.128.CONSTANT R136, desc[UR18][R160.64+0x4a00] ;  /* 0x004a0012a0887981 */ /* 0x000ea2000c1e9d00 */
[----:B------:R-:W-:-:S03]  /*1bc0*/  FFMA.FTZ R162, R147, R151, R162 ;  /* 0x0000009793a27223 */ /* 0x000fc600000100a2 */
[----:B------:R-:W0:Y:S02]  /*1bd0*/  LDS.128 R144, [UR6+0x1e0] ;  /* 0x0001e006ff907984 */ /* 0x000e240008000c00 */
[----:B0-----:R-:W-:Y:S01]  /*1be0*/  FFMA.FTZ R163, R140, R144, R163 ;  /* 0x000000908ca37223 */ /* 0x001fe200000100a3 */
[----:B------:R-:W-:Y:S01]  /*1bf0*/  FFMA.FTZ R140, R141, R145, R148 ;  /* 0x000000918d8c7223 */ /* 0x000fe20000010094 */
[----:B------:R-:W-:Y:S02]  /*1c00*/  FFMA.FTZ R141, R142, R146, R149 ;  /* 0x000000928e8d7223 */ /* 0x000fe40000010095 */
[----:B------:R-:W3:Y:S01]  /*1c10*/  LDS.128 R148, [UR6+0x1f0] ;  /* 0x0001f006ff947984 */ /* 0x000ee20008000c00 */
[----:B------:R-:W-:-:S03]  /*1c20*/  FFMA.FTZ R162, R143, R147, R162 ;  /* 0x000000938fa27223 */ /* 0x000fc600000100a2 */
[----:B------:R-:W4:Y:S01]  /*1c30*/  LDS.128 R144, [UR6+0x200] ;  /* 0x00020006ff907984 */ /* 0x000f220008000c00 */
[----:B---3--:R-:W-:Y:S01]  /*1c40*/  FFMA.FTZ R163, R112, R148, R163 ;  /* 0x0000009470a37223 */ /* 0x008fe200000100a3 */
[----:B------:R-:W-:Y:S01]  /*1c50*/  FFMA.FTZ R148, R113, R149, R140 ;  /* 0x0000009571947223 */ /* 0x000fe2000001008c */
[----:B------:R-:W-:Y:S02]  /*1c60*/  FFMA.FTZ R149, R114, R150, R141 ;  /* 0x0000009672957223 */ /* 0x000fe4000001008d */
[----:B------:R-:W0:Y:S01]  /*1c70*/  LDS.128 R140, [UR6+0x210] ;  /* 0x00021006ff8c7984 */ /* 0x000e220008000c00 */
[----:B------:R-:W-:-:S03]  /*1c80*/  FFMA.FTZ R162, R115, R151, R162 ;  /* 0x0000009773a27223 */ /* 0x000fc600000100a2 */
[----:B------:R-:W3:Y:S01]  /*1c90*/  LDG.E.128.CONSTANT R112, desc[UR18][R160.64+0x4e00] ;  /* 0x004e0012a0707981 */ /* 0x000ee2000c1e9d00 */
[----:B----4-:R-:W-:Y:S01]  /*1ca0*/  FFMA.FTZ R163, R116, R144, R163 ;  /* 0x0000009074a37223 */ /* 0x010fe200000100a3 */
[----:B------:R-:W-:Y:S01]  /*1cb0*/  FFMA.FTZ R148, R117, R145, R148 ;  /* 0x0000009175947223 */ /* 0x000fe20000010094 */
[----:B------:R-:W-:Y:S01]  /*1cc0*/  FFMA.FTZ R149, R118, R146, R149 ;  /* 0x0000009276957223 */ /* 0x000fe20000010095 */
[----:B------:R-:W-:Y:S02]  /*1cd0*/  FFMA.FTZ R162, R119, R147, R162 ;  /* 0x0000009377a27223 */ /* 0x000fe400000100a2 */
[----:B------:R-:W4:Y:S04]  /*1ce0*/  LDG.E.128.CONSTANT R116, desc[UR18][R160.64+0x5000] ;  /* 0x00500012a0747981 */ /* 0x000f28000c1e9d00 */
[----:B------:R-:W-:Y:S01]  /*1cf0*/  LDS.128 R144, [UR6+0x230] ;  /* 0x00023006ff907984 */ /* 0x000fe20008000c00 */
[----:B0-----:R-:W-:Y:S01]  /*1d00*/  FFMA.FTZ R163, R120, R140, R163 ;  /* 0x0000008c78a37223 */ /* 0x001fe200000100a3 */
[----:B------:R-:W-:Y:S01]  /*1d10*/  FFMA.FTZ R120, R121, R141, R148 ;  /* 0x0000008d79787223 */ /* 0x000fe20000010094 */
[----:B------:R-:W-:-:S02]  /*1d20*/  FFMA.FTZ R121, R122, R142, R149 ;  /* 0x0000008e7a797223 */ /* 0x000fc40000010095 */
[----:B------:R-:W0:Y:S01]  /*1d30*/  LDS.128 R148, [UR6+0x220] ;  /* 0x00022006ff947984 */ /* 0x000e220008000c00 */
[----:B------:R-:W-:-:S03]  /*1d40*/  FFMA.FTZ R162, R123, R143, R162 ;  /* 0x0000008f7ba27223 */ /* 0x000fc600000100a2 */
[----:B------:R-:W1:Y:S01]  /*1d50*/  LDS.128 R140, [UR6+0x240] ;  /* 0x00024006ff8c7984 */ /* 0x000e620008000c00 */
[----:B0-----:R-:W-:Y:S01]  /*1d60*/  FFMA.FTZ R120, R125, R149, R120 ;  /* 0x000000957d787223 */ /* 0x001fe20000010078 */
[----:B------:R-:W-:Y:S01]  /*1d70*/  FFMA.FTZ R121, R126, R150, R121 ;  /* 0x000000967e797223 */ /* 0x000fe20000010079 */
[----:B------:R-:W-:Y:S01]  /*1d80*/  FFMA.FTZ R163, R124, R148, R163 ;  /* 0x000000947ca37223 */ /* 0x000fe200000100a3 */
[----:B------:R-:W-:Y:S01]  /*1d90*/  FFMA.FTZ R162, R127, R151, R162 ;  /* 0x000000977fa27223 */ /* 0x000fe200000100a2 */
[----:B------:R-:W-:Y:S01]  /*1da0*/  FFMA.FTZ R148, R129, R145, R120 ;  /* 0x0000009181947223 */ /* 0x000fe20000010078 */
[----:B------:R-:W-:Y:S01]  /*1db0*/  FFMA.FTZ R151, R130, R146, R121 ;  /* 0x0000009282977223 */ /* 0x000fe20000010079 */
[----:B------:R-:W-:Y:S01]  /*1dc0*/  FFMA.FTZ R149, R128, R144, R163 ;  /* 0x0000009080957223 */ /* 0x000fe200000100a3 */
[----:B------:R-:W4:Y:S01]  /*1dd0*/  LDG.E.128.CONSTANT R120, desc[UR18][R160.64+0x5200] ;  /* 0x00520012a0787981 */ /* 0x000f22000c1e9d00 */
[----:B------:R-:W-:-:S03]  /*1de0*/  FFMA.FTZ R162, R131, R147, R162 ;  /* 0x0000009383a27223 */ /* 0x000fc600000100a2 */
[----:B------:R-:W2:Y:S04]  /*1df0*/  LDS.128 R144, [UR6+0x250] ;  /* 0x00025006ff907984 */ /* 0x000ea80008000c00 */
[----:B------:R-:W4:Y:S04]  /*1e00*/  LDG.E.128.CONSTANT R124, desc[UR18][R160.64+0x5400] ;  /* 0x00540012a07c7981 */ /* 0x000f28000c1e9d00 */
[----:B------:R-:W0:Y:S01]  /*1e10*/  LDS.128 R128, [UR6+0x260] ;  /* 0x00026006ff807984 */ /* 0x000e220008000c00 */
[----:B-1----:R-:W-:Y:S01]  /*1e20*/  FFMA.FTZ R149, R132, R140, R149 ;  /* 0x0000008c84957223 */ /* 0x002fe20000010095 */
[----:B------:R-:W-:Y:S01]  /*1e30*/  FFMA.FTZ R148, R133, R141, R148 ;  /* 0x0000008d85947223 */ /* 0x000fe20000010094 */
[----:B------:R-:W-:Y:S01]  /*1e40*/  FFMA.FTZ R151, R134, R142, R151 ;  /* 0x0000008e86977223 */ /* 0x000fe20000010097 */
[----:B------:R-:W-:-:S02]  /*1e50*/  FFMA.FTZ R162, R135, R143, R162 ;  /* 0x0000008f87a27223 */ /* 0x000fc400000100a2 */
[----:B------:R-:W4:Y:S04]  /*1e60*/  LDG.E.128.CONSTANT R132, desc[UR18][R160.64+0x5600] ;  /* 0x00560012a0847981 */ /* 0x000f28000c1e9d00 */
[----:B------:R-:W4:Y:S01]  /*1e70*/  LDG.E.128.CONSTANT R140, desc[UR18][R160.64+0x5c00] ;  /* 0x005c0012a08c7981 */ /* 0x000f22000c1e9d00 */
[----:B--2---:R-:W-:Y:S01]  /*1e80*/  FFMA.FTZ R149, R136, R144, R149 ;  /* 0x0000009088957223 */ /* 0x004fe20000010095 */
[----:B------:R-:W-:Y:S01]  /*1e90*/  FFMA.FTZ R148, R137, R145, R148 ;  /* 0x0000009189947223 */ /* 0x000fe20000010094 */
[----:B------:R-:W-:Y:S01]  /*1ea0*/  FFMA.FTZ R163, R138, R146, R151 ;  /* 0x000000928aa37223 */ /* 0x000fe20000010097 */
[----:B------:R-:W-:Y:S02]  /*1eb0*/  FFMA.FTZ R162, R139, R147, R162 ;  /* 0x000000938ba27223 */ /* 0x000fe400000100a2 */
[----:B------:R-:W2:Y:S01]  /*1ec0*/  LDG.E.128.CONSTANT R144, desc[UR18][R160.64+0x5800] ;  /* 0x00580012a0907981 */ /* 0x000ea2000c1e9d00 */
[----:B0-----:R-:W-:Y:S01]  /*1ed0*/  FFMA.FTZ R165, R108, R128, R149 ;  /* 0x000000806ca57223 */ /* 0x001fe20000010095 */
[----:B------:R-:W-:-:S02]  /*1ee0*/  FFMA.FTZ R108, R109, R129, R148 ;  /* 0x000000816d6c7223 */ /* 0x000fc40000010094 */
[----:B------:R-:W2:Y:S04]  /*1ef0*/  LDG.E.128.CONSTANT R148, desc[UR18][R160.64+0x5a00] ;  /* 0x005a0012a0947981 */ /* 0x000ea8000c1e9d00 */
[----:B------:R0:W2:Y:S01]  /*1f00*/  LDG.E.128.CONSTANT R136, desc[UR18][R160.64+0x5e00] ;  /* 0x005e0012a0887981 */ /* 0x0000a2000c1e9d00 */
[----:B------:R-:W-:Y:S01]  /*1f10*/  FFMA.FTZ R163, R110, R130, R163 ;  /* 0x000000826ea37223 */ /* 0x000fe200000100a3 */
[----:B------:R-:W-:Y:S02]  /*1f20*/  FFMA.FTZ R162, R111, R131, R162 ;  /* 0x000000836fa27223 */ /* 0x000fe400000100a2 */
[----:B------:R-:W3:Y:S02]  /*1f30*/  LDS.128 R128, [UR6+0x270] ;  /* 0x00027006ff807984 */ /* 0x000ee40008000c00 */
[----:B---3--:R-:W-:Y:S01]  /*1f40*/  FFMA.FTZ R165, R112, R128, R165 ;  /* 0x0000008070a57223 */ /* 0x008fe200000100a5 */
[----:B------:R-:W-:-:S02]  /*1f50*/  FFMA.FTZ R112, R113, R129, R108 ;  /* 0x0000008171707223 */ /* 0x000fc4000001006c */
[----:B------:R-:W4:Y:S01]  /*1f60*/  LDS.128 R108, [UR6+0x280] ;  /* 0x00028006ff6c7984 */ /* 0x000f220008000c00 */
[----:B------:R-:W-:Y:S01]  /*1f70*/  FFMA.FTZ R163, R114, R130, R163 ;  /* 0x0000008272a37223 */ /* 0x000fe200000100a3 */
[----:B------:R-:W-:Y:S02]  /*1f80*/  FFMA.FTZ R162, R115, R131, R162 ;  /* 0x0000008373a27223 */ /* 0x000fe400000100a2 */
[----:B------:R-:W-:Y:S01]  /*1f90*/  LDS.128 R128, [UR6+0x2a0] ;  /* 0x0002a006ff807984 */ /* 0x000fe20008000c00 */
[----:B----4-:R-:W-:Y:S01]  /*1fa0*/  FFMA.FTZ R165, R116, R108, R165 ;  /* 0x0000006c74a57223 */ /* 0x010fe200000100a5 */
[----:B------:R-:W-:Y:S02]  /*1fb0*/  FFMA.FTZ R108, R117, R109, R112 ;  /* 0x0000006d756c7223 */ /* 0x000fe40000010070 */
[----:B------:R-:W0:Y:S01]  /*1fc0*/  LDS.128 R112, [UR6+0x290] ;  /* 0x00029006ff707984 */ /* 0x000e220008000c00 */
[----:B------:R-:W-:Y:S01]  /*1fd0*/  FFMA.FTZ R163, R118, R110, R163 ;  /* 0x0000006e76a37223 */ /* 0x000fe200000100a3 */
[----:B------:R-:W-:-:S02]  /*1fe0*/  FFMA.FTZ R162, R119, R111, R162 ;  /* 0x0000006f77a27223 */ /* 0x000fc400000100a2 */
[----:B------:R-:W-:Y:S01]  /*1ff0*/  LDS.128 R116, [UR6+0x2d0] ;  /* 0x0002d006ff747984 */ /* 0x000fe20008000c00 */
[----:B0-----:R-:W-:Y:S01]  /*2000*/  FFMA.FTZ R161, R120, R112, R165 ;  /* 0x0000007078a17223 */ /* 0x001fe200000100a5 */
[----:B------:R-:W-:Y:S02]  /*2010*/  FFMA.FTZ R112, R121, R113, R108 ;  /* 0x0000007179707223 */ /* 0x000fe4000001006c */
[----:B------:R-:W0:Y:S01]  /*2020*/  LDS.128 R108, [UR6+0x2b0] ;  /* 0x0002b006ff6c7984 */ /* 0x000e220008000c00 */
[----:B------:R-:W-:Y:S01]  /*2030*/  FFMA.FTZ R163, R122, R114, R163 ;  /* 0x000000727aa37223 */ /* 0x000fe200000100a3 */
[----:B------:R-:W-:Y:S02]  /*2040*/  FFMA.FTZ R162, R123, R115, R162 ;  /* 0x000000737ba27223 */ /* 0x000fe400000100a2 */
[----:B------:R-:W-:Y:S01]  /*2050*/  LDS.128 R120, [UR6+0x2e0] ;  /* 0x0002e006ff787984 */ /* 0x000fe20008000c00 */
[----:B------:R-:W-:Y:S01]  /*2060*/  FFMA.FTZ R161, R124, R128, R161 ;  /* 0x000000807ca17223 */ /* 0x000fe200000100a1 */
[----:B------:R-:W-:-:S02]  /*2070*/  FFMA.FTZ R128, R125, R129, R112 ;  /* 0x000000817d807223 */ /* 0x000fc40000010070 */
[----:B------:R-:W2:Y:S01]  /*2080*/  LDS.128 R112, [UR6+0x2c0] ;  /* 0x0002c006ff707984 */ /* 0x000ea20008000c00 */
[----:B------:R-:W-:Y:S01]  /*2090*/  FFMA.FTZ R163, R126, R130, R163 ;  /* 0x000000827ea37223 */ /* 0x000fe200000100a3 */
[----:B------:R-:W-:Y:S02]  /*20a0*/  FFMA.FTZ R162, R127, R131, R162 ;  /* 0x000000837fa27223 */ /* 0x000fe400000100a2 */
[----:B------:R-:W1:Y:S01]  /*20b0*/  LDS.128 R124, [UR6+0x2f0] ;  /* 0x0002f006ff7c7984 */ /* 0x000e620008000c00 */
[----:B-----5:R-:W-:Y:S01]  /*20c0*/  FSETP.NEU.FTZ.AND P0, PT, R159, RZ, PT ;  /* 0x000000ff9f00720b */ /* 0x020fe20003f1d000 */
[----:B0-----:R-:W-:Y:S01]  /*20d0*/  FFMA.FTZ R161, R132, R108, R161 ;  /* 0x0000006c84a17223 */ /* 0x001fe200000100a1 */
[----:B------:R-:W-:Y:S01]  /*20e0*/  FFMA.FTZ R128, R133, R109, R128 ;  /* 0x0000006d85807223 */ /* 0x000fe20000010080 */
[----:B------:R-:W-:Y:S01]  /*20f0*/  FFMA.FTZ R163, R134, R110, R163 ;  /* 0x0000006e86a37223 */ /* 0x000fe200000100a3 */
[----:B------:R-:W-:Y:S01]  /*2100*/  FFMA.FTZ R162, R135, R111, R162 ;  /* 0x0000006f87a27223 */ /* 0x000fe200000100a2 */
[----:B------:R-:W-:-:S04]  /*2110*/  IADD3 R108, PT, PT, R154, 0x1, RZ ;  /* 0x000000019a6c7810 */ /* 0x000fc80007ffe0ff */
[----:B------:R-:W-:-:S05]  /*2120*/  I2FP.F32.S32 R108, R108 ;  /* 0x0000006c006c7245 */ /* 0x000fca0000201400 */
[----:B------:R-:W-:-:S05]  /*2130*/  FMUL.FTZ R108, R108, R159 ;  /* 0x0000009f6c6c7220 */ /* 0x000fca0000410000 */
[----:B------:R-:W-:Y:S02]  /*2140*/  FSEL R109, R108, RZ, P0 ;  /* 0x000000ff6c6d7208 */ /* 0x000fe40000000000 */
[----:B------:R-:W-:-:S04]  /*2150*/  IADD3 R108, PT, PT, R153, -0x1, RZ ;  /* 0xffffffff996c7810 */ /* 0x000fc80007ffe0ff */
[----:B------:R-:W-:Y:S01]  /*2160*/  ISETP.GE.AND P0, PT, R108, UR27, PT ;  /* 0x0000001b6c007c0c */ /* 0x000fe2000bf06270 */
[----:B--2---:R-:W-:Y:S01]  /*2170*/  FFMA.FTZ R161, R144, R112, R161 ;  /* 0x0000007090a17223 */ /* 0x004fe200000100a1 */
[----:B------:R-:W-:Y:S01]  /*2180*/  FFMA.FTZ R128, R145, R113, R128 ;  /* 0x0000007191807223 */ /* 0x000fe20000010080 */
[----:B------:R-:W-:Y:S02]  /*2190*/  FFMA.FTZ R163, R146, R114, R163 ;  /* 0x0000007292a37223 */ /* 0x000fe400000100a3 */
        /* <DEDUP_REMOVED lines=8> */
[----:B-1----:R-:W-:Y:S01]  /*2220*/  FFMA.FTZ R124, R136, R124, R161 ;  /* 0x0000007c887c7223 */ /* 0x002fe200000100a1 */
        /* <DEDUP_REMOVED lines=8> */
[----:B------:R-:W-:-:S05]  /*22b0*/  FSEL R108, R109, RZ, !P0 ;  /* 0x000000ff6d6c7208 */ /* 0x000fca0004000000 */
[----:B------:R2:W-:Y:S01]  /*22c0*/  STS [R155], R108 ;  /* 0x0000006c9b007388 */ /* 0x0005e20000000800 */
[----:B------:R-:W-:-:S07]  /*22d0*/  @!P0 FMNMX.FTZ R156, R156, R109, !PT ;  /* 0x0000006d9c9c8209 */ /* 0x000fce0007810000 */
.L_x_24831:
[----:B------:R-:W-:Y:S05]  /*22e0*/  BSYNC.RECONVERGENT B1 ;  /* 0x0000000000017941 */ /* 0x000fea0003800200 */
.L_x_24830:
[----:B------:R-:W-:Y:S02]  /*22f0*/  IADD3 R2, P0, PT, R2, 0x10, RZ ;  /* 0x0000001002027810 */ /* 0x000fe40007f1e0ff */
[----:B-12---:R-:W-:Y:S02]  /*2300*/  IADD3 R155, PT, PT, R155, 0x200, RZ ;  /* 0x000002009b9b7810 */ /* 0x006fe40007ffe0ff */
[----:B------:R-:W-:Y:S02]  /*2310*/  IADD3 R154, PT, PT, R154, 0x80, RZ ;  /* 0x000000809a9a7810 */ /* 0x000fe40007ffe0ff */
[----:B------:R-:W-:Y:S02]  /*2320*/  IADD3 R153, PT, PT, R153, 0x80, RZ ;  /* 0x0000008099997810 */ /* 0x000fe40007ffe0ff */
[----:B------:R-:W-:Y:S01]  /*2330*/  IADD3.X R3, PT, PT, RZ, R3, RZ, P0, !PT ;  /* 0x00000003ff037210 */ /* 0x000fe200007fe4ff */
[----:B------:R-:W-:Y:S06]  /*2340*/  @!P1 BRA `(.L_x_24832) ;  /* 0xffffffe8008c9947 */ /* 0x000fec000383ffff */
.L_x_24829:
[----:B------:R-:W-:Y:S05]  /*2350*/  BSYNC.RECONVERGENT B0 ;  /* 0x0000000000007941 */ /* 0x000fea0003800200 */
.L_x_24828:
[----:B------:R-:W1:Y:S01]  /*2360*/  SHFL.BFLY PT, R3, R156, 0x10, 0x1f ;  /* 0x0e001f009c037f89 */ /* 0x000e6200000e0000 */
[----:B------:R-:W2:Y:S01]  /*2370*/  S2UR UR15, SR_CgaCtaId ;  /* 0x00000000000f79c3 */ /* 0x000ea20000008800 */
[----:B------:R-:W-:Y:S01]  /*2380*/  UMOV UR11, 0x400 ;  /* 0x00000400000b7882 */ /* 0x000fe20000000000 */
[----:B0-----:R-:W-:Y:S01]  /*2390*/  MOV R10, 0xff7fffff ;  /* 0xff7fffff000a7802 */ /* 0x001fe20000000f00 */
[----:B------:R-:W-:Y:S01]  /*23a0*/  UIADD3 UR6, UPT, UPT, UR11, 0x300, URZ ;  /* 0x000003000b067890 */ /* 0x000fe2000fffe0ff */
[----:B------:R-:W-:Y:S01]  /*23b0*/  BSSY.RECONVERGENT B0, `(.L_x_24833) ;  /* 0x0000100000007945 */ /* 0x000fe20003800200 */
[----:B------:R-:W-:Y:S01]  /*23c0*/  HFMA2 R12, -RZ, RZ, 0, 0 ;  /* 0x00000000ff0c7431 */ /* 0x000fe200000001ff */
[----:B-1----:R-:W-:Y:S01]  /*23d0*/  FMNMX.FTZ R3, R3, R156, !PT ;  /* 0x0000009c03037209 */ /* 0x002fe20007810000 */
[----:B--2---:R-:W-:-:S04]  /*23e0*/  ULEA UR6, UR15, UR6, 0x18 ;  /* 0x000000060f067291 */ /* 0x004fc8000f8ec0ff */
[----:B------:R-:W0:Y:S02]  /*23f0*/  SHFL.BFLY PT, R2, R3, 0x8, 0x1f ;  /* 0x0d001f0003027f89 */ /* 0x000e2400000e0000 */
[----:B0-----:R-:W-:Y:S02]  /*2400*/  FMNMX.FTZ R4, R3, R2, !PT ;  /* 0x0000000203047209 */ /* 0x001fe40007810000 */
[----:B------:R-:W0:Y:S03]  /*2410*/  S2R R2, SR_TID.X ;  /* 0x0000000000027919 */ /* 0x000e260000002100 */
[----:B------:R-:W1:Y:S02]  /*2420*/  SHFL.BFLY PT, R5, R4, 0x4, 0x1f ;  /* 0x0c801f0004057f89 */ /* 0x000e6400000e0000 */
[----:B-1----:R-:W-:Y:S02]  /*2430*/  FMNMX.FTZ R5, R4, R5, !PT ;  /* 0x0000000504057209 */ /* 0x002fe40007810000 */
[----:B------:R-:W1:Y:S01]  /*2440*/  S2R R4, SR_CTAID.Z ;  /* 0x0000000000047919 */ /* 0x000e620000002700 */
[----:B0-----:R-:W-:-:S02]  /*2450*/  LOP3.LUT P0, R164, R2, 0x1f, RZ, 0xc0, !PT ;  /* 0x0000001f02a47812 */ /* 0x001fc4000780c0ff */
[----:B------:R-:W0:Y:S01]  /*2460*/  SHFL.BFLY PT, R6, R5, 0x2, 0x1f ;  /* 0x0c401f0005067f89 */ /* 0x000e2200000e0000 */
[----:B------:R-:W-:Y:S02]  /*2470*/  SHF.R.U32.HI R3, RZ, 0x5, R2 ;  /* 0x00000005ff037819 */ /* 0x000fe40000011602 */
[C---:B------:R-:W-:Y:S02]  /*2480*/  ISETP.GT.U32.AND P1, PT, R164.reuse, 0x3, PT ;  /* 0x00000003a400780c */ /* 0x040fe40003f24070 */
[----:B------:R-:W-:Y:S02]  /*2490*/  LEA R8, R3, UR6, 0x2 ;  /* 0x0000000603087c11 */ /* 0x000fe4000f8e10ff */
[----:B------:R-:W-:Y:S02]  /*24a0*/  LEA R9, R164, UR6, 0x2 ;  /* 0x00000006a4097c11 */ /* 0x000fe4000f8e10ff */
        /* <DEDUP_REMOVED lines=9> */
[----:B0-----:R-:W-:Y:S02]  /*2540*/  FMNMX.FTZ R7, R11, R6, !PT ;  /* 0x000000060b077209 */ /* 0x001fe40007810000 */
[----:B-1----:R-:W-:-:S04]  /*2550*/  SHF.L.U32 R6, R4, 0x9, RZ ;  /* 0x0000000904067819 */ /* 0x002fc800000006ff */
[----:B------:R-:W-:Y:S01]  /*2560*/  IADD3 R5, PT, PT, -R6, UR10, RZ ;  /* 0x0000000a06057c10 */ /* 0x000fe2000fffe1ff */
[----:B------:R-:W0:Y:S03]  /*2570*/  SHFL.IDX PT, R7, R7, RZ, 0x1f ;  /* 0x00001fff07077589 */ /* 0x000e2600000e0000 */
[----:B------:R-:W-:-:S13]  /*2580*/  ISETP.GE.AND P2, PT, R2, R5, PT ;  /* 0x000000050200720c */ /* 0x000fda0003f46270 */
[----:B------:R-:W-:Y:S05]  /*2590*/  @P2 BRA `(.L_x_24834) ;  /* 0x0000000c00842947 */ /* 0x000fea0003800000 */
[----:B------:R-:W-:Y:S01]  /*25a0*/  LOP3.LUT R10, RZ, R2, RZ, 0x33, !PT ;  /* 0x00000002ff0a7212 */ /* 0x000fe200078e33ff */
[----:B------:R-:W-:Y:S03]  /*25b0*/  BSSY.RECONVERGENT B1, `(.L_x_24835) ;  /* 0x000001c000017945 */ /* 0x000fe60003800200 */
[----:B------:R-:W-:-:S04]  /*25c0*/  IADD3 R11, PT, PT, R10, UR10, RZ ;  /* 0x0000000a0a0b7c10 */ /* 0x000fc8000fffe0ff */
        /* <DEDUP_REMOVED lines=15> */
.L_x_24837:
        /* <DEDUP_REMOVED lines=11> */
.L_x_24836:
[----:B------:R-:W-:Y:S05]  /*2770*/  BSYNC.RECONVERGENT B1 ;  /* 0x0000000000017941 */ /* 0x000fea0003800200 */
.L_x_24835:
        /* <DEDUP_REMOVED lines=12> */
.L_x_24840:
        /* <DEDUP_REMOVED lines=100> */
.L_x_24839:
[----:B------:R-:W-:Y:S05]  /*2e80*/  BSYNC.RECONVERGENT B1 ;  /* 0x0000000000017941 */ /* 0x000fea0003800200 */
.L_x_24838:
        /* <DEDUP_REMOVED lines=55> */
.L_x_24842:
[----:B------:R-:W-:Y:S05]  /*3200*/  BSYNC.RECONVERGENT B1 ;  /* 0x0000000000017941 */ /* 0x000fea0003800200 */
.L_x_24841:
        /* <DEDUP_REMOVED lines=26> */
.L_x_24834:
[----:B------:R-:W-:Y:S05]  /*33b0*/  BSYNC.RECONVERGENT B0 ;  /* 0x0000000000007941 */ /* 0x000fea0003800200 */
.L_x_24833:
        /* <DEDUP_REMOVED lines=26> */
[----:B------:R-:W-:Y:S02]  /*3560*/  LOP3.LUT R8, R11, 0x180, RZ, 0xc0, !PT ;  /* 0x000001800b087812 */ /* 0x000fe400078ec0ff */
[----:B------:R-:W-:-:S02]  /*3570*/  IADD3 R10, PT, PT, -R6, R11, RZ ;  /* 0x0000000b060a7210 */ /* 0x000fc40007ffe1ff */
[----:B------:R-:W-:Y:S02]  /*3580*/  ISETP.NE.AND P0, PT, R8, 0x180, PT ;  /* 0x000001800800780c */ /* 0x000fe40003f05270 */
[----:B------:R-:W-:Y:S02]  /*3590*/  ISETP.GE.U32.AND P1, PT, R10, 0x180, PT ;  /* 0x000001800a00780c */ /* 0x000fe40003f26070 */
[----:B------:R-:W-:-:S09]  /*35a0*/  MOV R8, R2 ;  /* 0x0000000200087202 */ /* 0x000fd20000000f00 */
[----:B-12---:R-:W-:Y:S05]  /*35b0*/  @!P0 BRA `(.L_x_24846) ;  /* 0x0000000000408947 */ /* 0x006fea0003800000 */
        /* <DEDUP_REMOVED lines=9> */
.L_x_24847:
[----:B------:R-:W1:Y:S01]  /*3650*/  LDS R9, [R10] ;  /* 0x000000000a097984 */ /* 0x000e620000000800 */
[----:B------:R-:W-:-:S04]  /*3660*/  IADD3 R11, PT, PT, R11, 0x1, RZ ;  /* 0x000000010b0b7810 */ /* 0x000fc80007ffe0ff */
[----:B------:R-:W-:Y:S01]  /*3670*/  ISETP.NE.AND P0, PT, R11, RZ, PT ;  /* 0x000000ff0b00720c */ /* 0x000fe20003f05270 */
[----:B-1----:R-:W-:-:S05]  /*3680*/  FMUL.FTZ R9, R9, R34 ;  /* 0x0000002209097220 */ /* 0x002fca0000410000 */
[----:B------:R1:W-:Y:S02]  /*3690*/  STS [R10], R9 ;  /* 0x000000090a007388 */ /* 0x0003e40000000800 */
[----:B-1----:R-:W-:-:S05]  /*36a0*/  IADD3 R10, PT, PT, R10, 0x200, RZ ;  /* 0x000002000a0a7810 */ /* 0x002fca0007ffe0ff */
[----:B------:R-:W-:Y:S05]  /*36b0*/  @P0 BRA `(.L_x_24847) ;  /* 0xfffffffc00e40947 */ /* 0x000fea000383ffff */
.L_x_24846:
[----:B------:R-:W-:Y:S05]  /*36c0*/  BSYNC.RECONVERGENT B1 ;  /* 0x0000000000017941 */ /* 0x000fea0003800200 */
.L_x_24845:
        /* <DEDUP_REMOVED lines=12> */
.L_x_24850:
        /* <DEDUP_REMOVED lines=52> */
.L_x_24849:
[----:B------:R-:W-:Y:S05]  /*3ad0*/  BSYNC.RECONVERGENT B1 ;  /* 0x0000000000017941 */ /* 0x000fea0003800200 */
.L_x_24848:
        /* <DEDUP_REMOVED lines=31> */
.L_x_24852:
[----:B------:R-:W-:Y:S05]  /*3cd0*/  BSYNC.RECONVERGENT B1 ;  /* 0x0000000000017941 */ /* 0x000fea0003800200 */
.L_x_24851:
        /* <DEDUP_REMOVED lines=14> */
.L_x_24844:
[----:B------:R-:W-:Y:S05]  /*3dc0*/  BSYNC.RECONVERGENT B0 ;  /* 0x0000000000007941 */ /* 0x000fea0003800200 */
.L_x_24843:
        /* <DEDUP_REMOVED lines=22> */
[----:B--2---:R3:W-:Y:S02]  /*3f30*/  STG.E desc[UR18][R10.64], R35 ;  /* 0x000000230a007986 */ /* 0x0047e4000c101912 */
.L_x_24854:
[----:B0-----:R-:W-:Y:S05]  /*3f40*/  BSYNC.RECONVERGENT B0 ;  /* 0x0000000000007941 */ /* 0x001fea0003800200 */
.L_x_24853:
[----:B------:R-:W-:Y:S01]  /*3f50*/  ISETP.GE.U32.AND P0, PT, R15, UR5, PT ;  /* 0x000000050f007c0c */ /* 0x000fe2000bf06070 */
[----:B------:R-:W0:Y:S01]  /*3f60*/  LDCU.64 UR12, c[0x0][0x3a8] ;  /* 0x00007500ff0c77ac */ /* 0x000e220008000a00 */
[----:B------:R-:W-:Y:S01]  /*3f70*/  BSSY.RECONVERGENT B0, `(.L_x_24855) ;  /* 0x0000396000007945 */ /* 0x000fe20003800200 */
[----:B------:R-:W-:Y:S02]  /*3f80*/  CS2R R162, SRZ ;  /* 0x0000000000a27805 */ /* 0x000fe4000001ff00 */
[----:B------:R-:W-:Y:S02]  /*3f90*/  CS2R R160, SRZ ;  /* 0x0000000000a07805 */ /* 0x000fe4000001ff00 */
[----:B-----5:R-:W-:Y:S02]  /*3fa0*/  CS2R R158, SRZ ;  /* 0x00000000009e7805 */ /* 0x020fe4000001ff00 */
        /* <DEDUP_REMOVED lines=22> */
[----:B-1----:R-:W0:Y:S01]  /*4110*/  I2F.RP R12, R0 ;  /* 0x00000000000c7306 */ /* 0x002e220000209400 */
[----:B---3--:R-:W1:Y:S01]  /*4120*/  LDC R7, c[0x0][0x3c8] ;  /* 0x0000f200ff077b82 */ /* 0x008e620000000800 */
[----:B------:R-:W3:Y:S01]  /*4130*/  LDCU.64 UR8, c[0x0][0x3b8] ;  /* 0x00007700ff0877ac */ /* 0x000ee20008000a00 */
[----:B------:R-:W-:Y:S01]  /*4140*/  IMAD.WIDE.U32 R8, R15, 0x4, RZ ;  /* 0x000000040f087825 */ /* 0x000fe200078e00ff */
[----:B------:R-:W-:Y:S02]  /*4150*/  LEA R6, R3, R6, 0x5 ;  /* 0x0000000603067211 */ /* 0x000fe400078e28ff */
[----:B------:R-:W-:Y:S01]  /*4160*/  CS2R R162, SRZ ;  /* 0x0000000000a27805 */ /* 0x000fe2000001ff00 */
[----:B------:R-:W5:Y:S01]  /*4170*/  LDCU UR6, c[0x0][0x3e0] ;  /* 0x00007c00ff0677ac */ /* 0x000f620008000800 */
[----:B------:R-:W-:Y:S02]  /*4180*/  SHF.L.U32 R14, R2, 0x4, RZ ;  /* 0x00000004020e7819 */ /* 0x000fe400000006ff */
[----:B------:R-:W-:-:S02]  /*4190*/  CS2R R160, SRZ ;  /* 0x0000000000a07805 */ /* 0x000fc4000001ff00 */
[----:B------:R-:W-:Y:S01]  /*41a0*/  CS2R R158, SRZ ;  /* 0x00000000009e7805 */ /* 0x000fe2000001ff00 */
[----:B------:R-:W2:Y:S01]  /*41b0*/  LDCU UR20, c[0x0][0x3fc] ;  /* 0x00007f80ff1477ac */ /* 0x000ea20008000800 */
[----:B------:R-:W-:Y:S02]  /*41c0*/  LOP3.LUT R14, R14, 0x70, RZ, 0xe2, !PT ;  /* 0x000000700e0e7812 */ /* 0x000fe400078ee2ff */
[----:B------:R-:W-:Y:S02]  /*41d0*/  CS2R R156, SRZ ;  /* 0x00000000009c7805 */ /* 0x000fe4000001ff00 */
[----:B------:R-:W-:Y:S02]  /*41e0*/  CS2R R154, SRZ ;  /* 0x00000000009a7805 */ /* 0x000fe4000001ff00 */
[----:B------:R-:W-:Y:S01]  /*41f0*/  CS2R R152, SRZ ;  /* 0x0000000000987805 */ /* 0x000fe2000001ff00 */
[----:B0-----:R-:W0:Y:S01]  /*4200*/  MUFU.RCP R12, R12 ;  /* 0x0000000c000c7308 */ /* 0x001e220000001000 */
        /* <DEDUP_REMOVED lines=8> */
[----:B-----5:R-:W-:Y:S01]  /*4290*/  UIMAD UR6, UR7, UR6, URZ ;  /* 0x00000006070672a4 */ /* 0x020fe2000f8e02ff */
[----:B-1----:R-:W-:Y:S01]  /*42a0*/  IMAD R7, R7, UR17, RZ ;  /* 0x0000001107077c24 */ /* 0x002fe2000f8e02ff */
[----:B------:R-:W-:Y:S02]  /*42b0*/  CS2R R134, SRZ ;  /* 0x0000000000867805 */ /* 0x000fe4000001ff00 */
[----:B------:R-:W-:Y:S02]  /*42c0*/  CS2R R132, SRZ ;  /* 0x0000000000847805 */ /* 0x000fe4000001ff00 */
[----:B--2---:R-:W-:Y:S01]  /*42d0*/  MOV R16, UR20 ;  /* 0x0000001400107c02 */ /* 0x004fe20008000f00 */
[----:B------:R-:W-:Y:S01]  /*42e0*/  IMAD.WIDE R8, R7, 0x4, R8 ;  /* 0x0000000407087825 */ /* 0x000fe200078e0208 */
[----:B------:R-:W-:Y:S01]  /*42f0*/  USHF.R.S32.HI UR20, URZ, 0x1f, UR6 ;  /* 0x0000001fff147899 */ /* 0x000fe20008011406 */
[----:B------:R-:W-:-:S02]  /*4300*/  CS2R R130, SRZ ;  /* 0x0000000000827805 */ /* 0x000fc4000001ff00 */
[----:B------:R-:W-:Y:S02]  /*4310*/  CS2R R128, SRZ ;  /* 0x0000000000807805 */ /* 0x000fe4000001ff00 */
[----:B0-----:R-:W-:Y:S02]  /*4320*/  IADD3 R10, PT, PT, R12, 0xffffffe, RZ ;  /* 0x0ffffffe0c0a7810 */ /* 0x001fe40007ffe0ff */
[----:B------:R-:W-:Y:S02]  /*4330*/  CS2R R126, SRZ ;  /* 0x00000000007e7805 */ /* 0x000fe4000001ff00 */
[----:B---3--:R-:W-:Y:S01]  /*4340*/  IADD3 R8, P0, PT, R8, UR8, RZ ;  /* 0x0000000808087c10 */ /* 0x008fe2000ff1e0ff */
[----:B------:R-:W-:Y:S01]  /*4350*/  UIADD3 UR8, UPT, UPT, UR27, 0x1f, URZ ;  /* 0x0000001f1b087890 */ /* 0x000fe2000fffe0ff */
[----:B------:R0:W1:Y:S01]  /*4360*/  F2I.FTZ.U32.TRUNC.NTZ R11, R10 ;  /* 0x0000000a000b7305 */ /* 0x000062000021f000 */
[----:B------:R-:W-:Y:S02]  /*4370*/  SHF.L.U32 R12, R2, 0x2, RZ ;  /* 0x00000002020c7819 */ /* 0x000fe400000006ff */
[----:B------:R-:W-:-:S02]  /*4380*/  CS2R R124, SRZ ;  /* 0x00000000007c7805 */ /* 0x000fc4000001ff00 */
[----:B------:R-:W-:Y:S01]  /*4390*/  IADD3.X R9, PT, PT, R9, UR9, RZ, P0, !PT ;  /* 0x0000000909097c10 */ /* 0x000fe200087fe4ff */
[----:B------:R-:W-:Y:S01]  /*43a0*/  UIADD3 UR9, UPT, UPT, UR11, 0x320, URZ ;  /* 0x000003200b097890 */ /* 0x000fe2000fffe0ff */
[----:B------:R-:W-:Y:S01]  /*43b0*/  CS2R R122, SRZ ;  /* 0x00000000007a7805 */ /* 0x000fe2000001ff00 */
[----:B------:R-:W-:Y:S01]  /*43c0*/  USHF.R.U32.HI UR8, URZ, 0x5, UR8 ;  /* 0x00000005ff087899 */ /* 0x000fe20008011608 */
[----:B------:R-:W-:Y:S01]  /*43d0*/  CS2R R120, SRZ ;  /* 0x0000000000787805 */ /* 0x000fe2000001ff00 */
[----:B------:R-:W-:Y:S01]  /*43e0*/  ULEA UR9, UR15, UR9, 0x18 ;  /* 0x000000090f097291 */ /* 0x000fe2000f8ec0ff */
[----:B0-----:R-:W-:Y:S01]  /*43f0*/  HFMA2 R10, -RZ, RZ, 0, 0 ;  /* 0x00000000ff0a7431 */ /* 0x001fe200000001ff */
[----:B------:R-:W-:Y:S02]  /*4400*/  CS2R R118, SRZ ;  /* 0x0000000000767805 */ /* 0x000fe4000001ff00 */
[----:B------:R-:W-:Y:S02]  /*4410*/  CS2R R116, SRZ ;  /* 0x0000000000747805 */ /* 0x000fe4000001ff00 */
[----:B------:R-:W-:-:S02]  /*4420*/  MOV R166, UR6 ;  /* 0x0000000600a67c02 */ /* 0x000fc40008000f00 */
[----:B------:R-:W-:Y:S02]  /*4430*/  MOV R167, UR20 ;  /* 0x0000001400a77c02 */ /* 0x000fe40008000f00 */
[----:B-1----:R-:W-:-:S05]  /*4440*/  IADD3 R13, PT, PT, RZ, -R11, RZ ;  /* 0x8000000bff0d7210 */ /* 0x002fca0007ffe0ff */
[----:B------:R-:W-:-:S04]  /*4450*/  IMAD R7, R13, R0, RZ ;  /* 0x000000000d077224 */ /* 0x000fc800078e02ff */
[----:B------:R-:W-:Y:S01]  /*4460*/  IMAD.HI.U32 R7, R11, R7, R10 ;  /* 0x000000070b077227 */ /* 0x000fe200078e000a */
[----:B------:R-:W-:Y:S02]  /*4470*/  IADD3 R11, PT, PT, R6, 0x1, RZ ;  /* 0x00000001060b7810 */ /* 0x000fe40007ffe0ff */
[----:B------:R-:W-:Y:S02]  /*4480*/  LOP3.LUT R6, R12, 0x1c, RZ, 0xc0, !PT ;  /* 0x0000001c0c067812 */ /* 0x000fe400078ec0ff */
[----:B------:R-:W-:Y:S02]  /*4490*/  IADD3 R10, PT, PT, R15, 0x1, RZ ;  /* 0x000000010f0a7810 */ /* 0x000fe40007ffe0ff */
[----:B------:R-:W-:Y:S02]  /*44a0*/  IADD3 R13, PT, PT, R11, R6, RZ ;  /* 0x000000060b0d7210 */ /* 0x000fe40007ffe0ff */
[----:B------:R-:W-:Y:S02]  /*44b0*/  LEA R6, R3, R14, 0x7 ;  /* 0x0000000e03067211 */ /* 0x000fe400078e38ff */
[----:B------:R-:W-:-:S02]  /*44c0*/  IADD3 R14, PT, PT, R15, -UR8, RZ ;  /* 0x800000080f0e7c10 */ /* 0x000fc4000fffe0ff */
[----:B------:R-:W-:Y:S02]  /*44d0*/  LOP3.LUT R12, R12, 0x7c, RZ, 0xc0, !PT ;  /* 0x0000007c0c0c7812 */ /* 0x000fe400078ec0ff */
[----:B------:R-:W-:Y:S02]  /*44e0*/  IADD3 R15, PT, PT, -R16, UR14, RZ ;  /* 0x0000000e100f7c10 */ /* 0x000fe4000fffe1ff */
[----:B------:R-:W-:-:S07]  /*44f0*/  IADD3 R6, PT, PT, R6, UR9, RZ ;  /* 0x0000000906067c10 */ /* 0x000fce000fffe0ff */
.L_x_24859:
[----:B------:R-:W0:Y:S01]  /*4500*/  LDC R24, c[0x0][0x400] ;  /* 0x00010000ff187b82 */ /* 0x000e220000000800 */
[C---:B------:R-:W-:Y:S01]  /*4510*/  IADD3 R16, PT, PT, R11.reuse, -0x1, RZ ;  /* 0xffffffff0b107810 */ /* 0x040fe20007ffe0ff */
[----:B------:R-:W-:Y:S01]  /*4520*/  BSSY.RECONVERGENT B1, `(.L_x_24857) ;  /* 0x0000334000017945 */ /* 0x000fe20003800200 */
[----:B------:R-:W-:Y:S02]  /*4530*/  IADD3 R11, PT, PT, R11, 0x80, RZ ;  /* 0x000000800b0b7810 */ /* 0x000fe40007ffe0ff */
[----:B------:R-:W-:-:S03]  /*4540*/  IABS R20, R16 ;  /* 0x0000001000147213 */ /* 0x000fc60000000000 */
[----:B------:R-:W1:Y:S02]  /*4550*/  LDC R19, c[0x0][0x404] ;  /* 0x00010100ff137b82 */ /* 0x000e640000000800 */
[----:B------:R-:W-:-:S05]  /*4560*/  IMAD.HI.U32 R18, R7, R20, RZ ;  /* 0x0000001407127227 */ /* 0x000fca00078e00ff */
[----:B------:R-:W-:Y:S02]  /*4570*/  IADD3 R17, PT, PT, -R18, RZ, RZ ;  /* 0x000000ff12117210 */ /* 0x000fe40007ffe1ff */
        /* <DEDUP_REMOVED lines=16> */
[----:B------:R-:W-:Y:S02]  /*4680*/  @!P2 IADD3 R20, PT, PT, -R20, RZ, RZ ;  /* 0x000000ff1414a210 */ /* 0x000fe40007ffe1ff */
[----:B0-----:R-:W-:Y:S02]  /*4690*/  IADD3 R16, PT, PT, RZ, -R17, RZ ;  /* 0x80000011ff107210 */ /* 0x001fe40007ffe0ff */
[----:B------:R-:W-:Y:S02]  /*46a0*/  @!P1 LOP3.LUT R20, RZ, R19, RZ, 0x33, !PT ;  /* 0x00000013ff149212 */ /* 0x000fe400078e33ff */
[----:B------:R-:W-:Y:S01]  /*46b0*/  ISETP.NE.AND P2, PT, R24, RZ, PT ;  /* 0x000000ff1800720c */ /* 0x000fe20003f45270 */
[----:B------:R-:W-:Y:S01]  /*46c0*/  IMAD R19, R16, R21, RZ ;  /* 0x0000001510137224 */ /* 0x000fe200078e02ff */
[----:B------:R-:W-:Y:S02]  /*46d0*/  IADD3 R18, PT, PT, R20, UR4, RZ ;  /* 0x0000000414127c10 */ /* 0x000fe4000fffe0ff */
[----:B------:R-:W-:-:S02]  /*46e0*/  MOV R16, RZ ;  /* 0x000000ff00107202 */ /* 0x000fc40000000f00 */
[----:B------:R-:W-:Y:S02]  /*46f0*/  IABS R22, R18 ;  /* 0x0000001200167213 */ /* 0x000fe40000000000 */
[----:B------:R-:W-:Y:S01]  /*4700*/  ISETP.GE.AND P1, PT, R18, RZ, PT ;  /* 0x000000ff1200720c */ /* 0x000fe20003f26270 */
[----:B------:R-:W-:Y:S01]  /*4710*/  IMAD.HI.U32 R16, R17, R19, R16 ;  /* 0x0000001311107227 */ /* 0x000fe200078e0010 */
[----:B------:R-:W-:-:S05]  /*4720*/  MOV R17, R22 ;  /* 0x0000001600117202 */ /* 0x000fca0000000f00 */
[----:B------:R-:W-:-:S05]  /*4730*/  IMAD.HI.U32 R16, R16, R17, RZ ;  /* 0x0000001110107227 */ /* 0x000fca00078e00ff */
[----:B------:R-:W-:-:S05]  /*4740*/  IADD3 R16, PT, PT, -R16, RZ, RZ ;  /* 0x000000ff10107210 */ /* 0x000fca0007ffe1ff */
[C---:B------:R-:W-:Y:S01]  /*4750*/  IMAD R16, R21.reuse, R16, R17 ;  /* 0x0000001015107224 */ /* 0x040fe200078e0211 */
[C---:B------:R-:W-:Y:S02]  /*4760*/  IADD3 R17, PT, PT, R10.reuse, 0x3, RZ ;  /* 0x000000030a117810 */ /* 0x040fe40007ffe0ff */
[----:B------:R-:W-:Y:S02]  /*4770*/  IADD3 R10, PT, PT, R10, 0x4, RZ ;  /* 0x000000040a0a7810 */ /* 0x000fe40007ffe0ff */
[----:B------:R-:W-:-:S13]  /*4780*/  ISETP.GT.U32.AND P0, PT, R21, R16, PT ;  /* 0x000000101500720c */ /* 0x000fda0003f04070 */
[----:B------:R-:W-:-:S04]  /*4790*/  @!P0 IADD3 R16, PT, PT, R16, -R21, RZ ;  /* 0x8000001510108210 */ /* 0x000fc80007ffe0ff */
[----:B------:R-:W-:-:S13]  /*47a0*/  ISETP.GT.U32.AND P0, PT, R21, R16, PT ;  /* 0x000000101500720c */ /* 0x000fda0003f04070 */
[----:B------:R-:W-:Y:S02]  /*47b0*/  @!P0 IADD3 R16, PT, PT, R16, -R21, RZ ;  /* 0x8000001510108210 */ /* 0x000fe40007ffe0ff */
[----:B------:R-:W-:Y:S02]  /*47c0*/  ISETP.GE.U32.AND P0, PT, R17, UR5, PT ;  /* 0x0000000511007c0c */ /* 0x000fe4000bf06070 */
[----:B------:R-:W-:Y:S02]  /*47d0*/  @!P1 IADD3 R16, PT, PT, -R16, RZ, RZ ;  /* 0x000000ff10109210 */ /* 0x000fe40007ffe1ff */
[----:B------:R-:W-:Y:S02]  /*47e0*/  @!P2 LOP3.LUT R16, RZ, R24, RZ, 0x33, !PT ;  /* 0x00000018ff10a212 */ /* 0x000fe400078e33ff */
[----:B------:R-:W-:Y:S02]  /*47f0*/  ISETP.GT.AND P1, PT, R20, R15, PT ;  /* 0x0000000f1400720c */ /* 0x000fe40003f24270 */
[----:B------:R-:W-:-:S13]  /*4800*/  ISETP.NE.AND P2, PT, R16, RZ, PT ;  /* 0x000000ff1000720c */ /* 0x000fda0003f45270 */
[----:B------:R-:W-:Y:S05]  /*4810*/  @!P1 BRA P2, `(.L_x_24858) ;  /* 0x0000003000109947 */ /* 0x000fea0001000000 */
[----:B------:R-:W2:Y:S01]  /*4820*/  LDG.E.CONSTANT R17, desc[UR18][R8.64] ;  /* 0x0000001208117981 */ /* 0x000ea2000c1e9900 */
[----:B------:R-:W-:Y:S01]  /*4830*/  ISETP.NE.AND P2, PT, R14, -0x1, PT ;  /* 0xffffffff0e00780c */ /* 0x000fe20003f45270 */
[----:B--2---:R-:W-:-:S03]  /*4840*/  IMAD.WIDE R16, R17, UR24, R166 ;  /* 0x0000001811107c25 */ /* 0x004fc6000f8e02a6 */
[----:B------:R-:W-:-:S04]  /*4850*/  IADD3 R16, P1, PT, R12, R16, RZ ;  /* 0x000000100c107210 */ /* 0x000fc80007f3e0ff */
[----:B------:R-:W-:Y:S02]  /*4860*/  IADD3.X R17, PT, PT, RZ, R17, RZ, P1, !PT ;  /* 0x00000011ff117210 */ /* 0x000fe40000ffe4ff */
[----:B------:R-:W-:-:S04]  /*4870*/  LEA R168, P1, R16, UR12, 0x2 ;  /* 0x0000000c10a87c11 */ /* 0x000fc8000f8210ff */
[----:B------:R-:W-:Y:S02]  /*4880*/  LEA.HI.X R169, R16, UR13, R17, 0x2, P1 ;  /* 0x0000000d10a97c11 */ /* 0x000fe400088f1411 */
[----:B------:R-:W0:Y:S04]  /*4890*/  LDS.128 R16, [R6] ;  /* 0x0000000006107984 */ /* 0x000e280000000c00 */
[----:B------:R-:W2:Y:S04]  /*48a0*/  LDG.E.128.CONSTANT R92, desc[UR18][R168.64] ;  /* 0x00000012a85c7981 */ /* 0x000ea8000c1e9d00 */
[----:B------:R-:W3:Y:S04]  /*48b0*/  LDG.E.128.CONSTANT R96, desc[UR18][R168.64+0x200] ;  /* 0x00020012a8607981 */ /* 0x000ee8000c1e9d00 */
[----:B------:R-:W5:Y:S04]  /*48c0*/  LDG.E.128.CONSTANT R84, desc[UR18][R168.64+0x400] ;  /* 0x00040012a8547981 */ /* 0x000f68000c1e9d00 */
[----:B------:R-:W4:Y:S04]  /*48d0*/  LDG.E.128.CONSTANT R88, desc[UR18][R168.64+0x600] ;  /* 0x00060012a8587981 */ /* 0x000f28000c1e9d00 */
        /* <DEDUP_REMOVED lines=13> */
[----:B------:R-:W-:-:S03]  /*49b0*/  @!P2 IADD3 R72, PT, PT, R13, 0x1, RZ ;  /* 0x000000010d48a810 */ /* 0x000fc60007ffe0ff */
[----:B------:R-:W4:Y:S01]  /*49c0*/  LDG.E.128.CONSTANT R80, desc[UR18][R168.64+0x2200] ;  /* 0x00220012a8507981 */ /* 0x000f22000c1e9d00 */
[----:B------:R-:W-:Y:S02]  /*49d0*/  @!P2 ISETP.GE.AND P4, PT, R72, UR27, PT ;  /* 0x0000001b4800ac0c */ /* 0x000fe4000bf86270 */
[C---:B------:R-:W-:Y:S01]  /*49e0*/  @!P2 ISETP.GE.AND P3, PT, R13.reuse, UR27, PT ;  /* 0x0000001b0d00ac0c */ /* 0x040fe2000bf66270 */
[----:B------:R-:W4:Y:S01]  /*49f0*/  LDG.E.128.CONSTANT R100, desc[UR18][R168.64+0x2a00] ;  /* 0x002a0012a8647981 */ /* 0x000f22000c1e9d00 */
[C---:B------:R-:W-:Y:S02]  /*4a00*/  @!P2 IADD3 R72, PT, PT, R13.reuse, 0x2, RZ ;  /* 0x000000020d48a810 */ /* 0x040fe40007ffe0ff */
[C---:B------:R-:W-:Y:S01]  /*4a10*/  @!P2 IADD3 R73, PT, PT, R13.reuse, 0x1, RZ ;  /* 0x000000010d49a810 */ /* 0x040fe20007ffe0ff */
[----:B------:R-:W4:Y:S01]  /*4a20*/  LDG.E.128.CONSTANT R104, desc[UR18][R168.64+0x2c00] ;  /* 0x002c0012a8687981 */ /* 0x000f22000c1e9d00 */
[----:B------:R-:W-:Y:S02]  /*4a30*/  @!P2 ISETP.GE.AND P5, PT, R72, UR27, PT ;  /* 0x0000001b4800ac0c */ /* 0x000fe4000bfa6270 */
[C---:B------:R-:W-:Y:S01]  /*4a40*/  IADD3 R112, PT, PT, R13.reuse, -0x1, RZ ;  /* 0xffffffff0d707810 */ /* 0x040fe20007ffe0ff */
[----:B------:R-:W4:Y:S01]  /*4a50*/  LDG.E.128.CONSTANT R108, desc[UR18][R168.64+0x2e00] ;  /* 0x002e0012a86c7981 */ /* 0x000f22000c1e9d00 */
[----:B------:R-:W-:-:S02]  /*4a60*/  @!P2 IADD3 R76, PT, PT, R13, 0x2, RZ ;  /* 0x000000020d4ca810 */ /* 0x000fc40007ffe0ff */
[----:B------:R-:W-:Y:S02]  /*4a70*/  @!P2 ISETP.GE.AND P1, PT, R112, UR27, PT ;  /* 0x0000001b7000ac0c */ /* 0x000fe4000bf26270 */
[C---:B------:R-:W-:Y:S02]  /*4a80*/  @!P2 ISETP.GE.AND P6, PT, R13.reuse, UR27, PT ;  /* 0x0000001b0d00ac0c */ /* 0x040fe4000bfc6270 */
[----:B------:R-:W-:Y:S02]  /*4a90*/  @!P2 IADD3 R77, PT, PT, R13, 0x1, RZ ;  /* 0x000000010d4da810 */ /* 0x000fe40007ffe0ff */
[----:B--2---:R-:W-:Y:S02]  /*4aa0*/  @!P2 FSEL R93, R93, RZ, !P3 ;  /* 0x000000ff5d5da208 */ /* 0x004fe40005800000 */
[----:B------:R-:W-:Y:S02]  /*4ab0*/  @!P2 ISETP.GE.AND P3, PT, R73, UR27, PT ;  /* 0x0000001b4900ac0c */ /* 0x000fe4000bf66270 */
[----:B------:R-:W2:Y:S01]  /*4ac0*/  LDG.E.128.CONSTANT R72, desc[UR18][R168.64+0x2400] ;  /* 0x00240012a8487981 */ /* 0x000ea2000c1e9d00 */
[----:B------:R-:W-:Y:S01]  /*4ad0*/  @!P2 FSEL R94, R94, RZ, !P4 ;  /* 0x000000ff5e5ea208 */ /* 0x000fe20006000000 */
[----:B0-----:R-:W-:Y:S01]  /*4ae0*/  FMUL.FTZ R93, R17, R93 ;  /* 0x0000005d115d7220 */ /* 0x001fe20000410000 */
[----:B------:R-:W-:-:S02]  /*4af0*/  @!P2 ISETP.GE.AND P4, PT, R112, UR27, PT ;  /* 0x0000001b7000ac0c */ /* 0x000fc4000bf86270 */
[----:B------:R-:W-:Y:S02]  /*4b00*/  @!P2 FSEL R92, R92, RZ, !P1 ;  /* 0x000000ff5c5ca208 */ /* 0x000fe40004800000 */
[----:B------:R-:W-:Y:S02]  /*4b10*/  @!P2 FSEL R95, R95, RZ, !P5 ;  /* 0x000000ff5f5fa208 */ /* 0x000fe40006800000 */
[----:B---3--:R-:W-:Y:S02]  /*4b20*/  @!P2 FSEL R97, R97, RZ, !P6 ;  /* 0x000000ff6161a208 */ /* 0x008fe40007000000 */
[----:B------:R-:W-:Y:S02]  /*4b30*/  @!P2 FSEL R96, R96, RZ, !P4 ;  /* 0x000000ff6060a208 */ /* 0x000fe40006000000 */
[----:B------:R-:W-:Y:S02]  /*4b40*/  @!P2 ISETP.GE.AND P1, PT, R76, UR27, PT ;  /* 0x0000001b4c00ac0c */ /* 0x000fe4000bf26270 */
[----:B------:R-:W-:-:S02]  /*4b50*/  @!P2 ISETP.GE.AND P5, PT, R77, UR27, PT ;  /* 0x0000001b4d00ac0c */ /* 0x000fc4000bfa6270 */
[----:B------:R-:W-:Y:S02]  /*4b60*/  @!P2 ISETP.GE.AND P4, PT, R76, UR27, PT ;  /* 0x0000001b4c00ac0c */ /* 0x000fe4000bf86270 */
[----:B------:R-:W-:Y:S02]  /*4b70*/  @!P2 ISETP.GE.AND P6, PT, R77, UR27, PT ;  /* 0x0000001b4d00ac0c */ /* 0x000fe4000bfc6270 */
[----:B------:R-:W3:Y:S01]  /*4b80*/  LDG.E.128.CONSTANT R76, desc[UR18][R168.64+0x2600] ;  /* 0x00260012a84c7981 */ /* 0x000ee2000c1e9d00 */
[----:B------:R-:W-:Y:S01]  /*4b90*/  FMUL.FTZ R97, R17, R97 ;  /* 0x0000006111617220 */ /* 0x000fe20000410000 */
[----:B------:R-:W-:Y:S01]  /*4ba0*/  @!P2 FSEL R99, R99, RZ, !P1 ;  /* 0x000000ff6363a208 */ /* 0x000fe20004800000 */
[C---:B------:R-:W-:Y:S01]  /*4bb0*/  FFMA.FTZ R93, R16.reuse, R92, R93 ;  /* 0x0000005c105d7223 */ /* 0x040fe2000001005d */
[----:B------:R-:W-:Y:S01]  /*4bc0*/  @!P2 ISETP.GE.AND P1, PT, R13, UR27, PT ;  /* 0x0000001b0d00ac0c */ /* 0x000fe2000bf26270 */
[----:B------:R-:W-:Y:S01]  /*4bd0*/  FFMA.FTZ R97, R16, R96, R97 ;  /* 0x0000006010617223 */ /* 0x000fe20000010061 */
[----:B------:R-:W-:Y:S01]  /*4be0*/  @!P2 FSEL R98, R98, RZ, !P3 ;  /* 0x000000ff6262a208 */ /* 0x000fe20005800000 */
[----:B------:R-:W-:Y:S01]  /*4bf0*/  FFMA.FTZ R94, R18, R94, R93 ;  /* 0x0000005e125e7223 */ /* 0x000fe2000001005d */
[----:B-----5:R-:W-:-:S02]  /*4c00*/  @!P2 FSEL R85, R85, RZ, !P1 ;  /* 0x000000ff5555a208 */ /* 0x020fc40004800000 */
[----:B------:R-:W-:Y:S01]  /*4c10*/  @!P2 ISETP.GE.AND P1, PT, R112, UR27, PT ;  /* 0x0000001b7000ac0c */ /* 0x000fe2000bf26270 */
[----:B------:R-:W-:Y:S01]  /*4c20*/  FFMA.FTZ R98, R18, R98, R97 ;  /* 0x0000006212627223 */ /* 0x000fe20000010061 */
[----:B------:R-:W-:Y:S02]  /*4c30*/  @!P2 IADD3 R93, PT, PT, R13, 0x1, RZ ;  /* 0x000000010d5da810 */ /* 0x000fe40007ffe0ff */
[----:B----4-:R-:W-:Y:S02]  /*4c40*/  @!P2 FSEL R88, R88, RZ, !P1 ;  /* 0x000000ff5858a208 */ /* 0x010fe40004800000 */
[----:B------:R-:W-:Y:S01]  /*4c50*/  @!P2 ISETP.GE.AND P1, PT, R93, UR27, PT ;  /* 0x0000001b5d00ac0c */ /* 0x000fe2000bf26270 */
[----:B------:R-:W-:Y:S01]  /*4c60*/  FMUL.FTZ R93, R17, R85 ;  /* 0x00000055115d7220 */ /* 0x000fe20000410000 */
[----:B------:R-:W-:Y:S02]  /*4c70*/  FFMA.FTZ R85, R19, R99, R98 ;  /* 0x0000006313557223 */ /* 0x000fe40000010062 */
[----:B------:R-:W4:Y:S01]  /*4c80*/  LDG.E.128.CONSTANT R96, desc[UR18][R168.64+0x2800] ;  /* 0x00280012a8607981 */ /* 0x000f22000c1e9d00 */
[----:B------:R-:W-:-:S02]  /*4c90*/  @!P2 FSEL R90, R90, RZ, !P6 ;  /* 0x000000ff5a5aa208 */ /* 0x000fc40007000000 */
[----:B------:R-:W-:Y:S02]  /*4ca0*/  @!P2 ISETP.GE.AND P6, PT, R13, UR27, PT ;  /* 0x0000001b0d00ac0c */ /* 0x000fe4000bfc6270 */
[----:B------:R-:W-:Y:S02]  /*4cb0*/  @!P2 FSEL R87, R87, RZ, !P4 ;  /* 0x000000ff5757a208 */ /* 0x000fe40006000000 */
[C---:B------:R-:W-:Y:S02]  /*4cc0*/  @!P2 ISETP.GE.AND P3, PT, R112.reuse, UR27, PT ;  /* 0x0000001b7000ac0c */ /* 0x040fe4000bf66270 */
[----:B------:R-:W-:Y:S02]  /*4cd0*/  @!P2 ISETP.GE.AND P4, PT, R112, UR27, PT ;  /* 0x0000001b7000ac0c */ /* 0x000fe4000bf86270 */
[----:B------:R-:W-:Y:S02]  /*4ce0*/  @!P2 FSEL R33, R33, RZ, !P6 ;  /* 0x000000ff2121a208 */ /* 0x000fe40007000000 */
[----:B------:R-:W-:-:S02]  /*4cf0*/  @!P2 FSEL R84, R84, RZ, !P3 ;  /* 0x000000ff5454a208 */ /* 0x000fc40005800000 */
[----:B------:R-:W-:Y:S01]  /*4d00*/  @!P2 FSEL R32, R32, RZ, !P4 ;  /* 0x000000ff2020a208 */ /* 0x000fe20006000000 */
[----:B------:R-:W-:Y:S02]  /*4d10*/  FMUL.FTZ R33, R17, R33 ;  /* 0x0000002111217220 */ /* 0x000fe40000410000 */
[C---:B------:R-:W-:Y:S01]  /*4d20*/  FFMA.FTZ R93, R16.reuse, R84, R93 ;  /* 0x00000054105d7223 */ /* 0x040fe2000001005d */
[C---:B------:R-:W-:Y:S01]  /*4d30*/  @!P2 IADD3 R84, PT, PT, R13.reuse, 0x2, RZ ;  /* 0x000000020d54a810 */ /* 0x040fe20007ffe0ff */
[----:B------:R-:W-:Y:S01]  /*4d40*/  FFMA.FTZ R33, R16, R32, R33 ;  /* 0x0000002010217223 */ /* 0x000fe20000010021 */
[----:B------:R-:W-:Y:S02]  /*4d50*/  @!P2 IADD3 R32, PT, PT, R13, 0x1, RZ ;  /* 0x000000010d20a810 */ /* 0x000fe40007ffe0ff */
[----:B------:R-:W-:Y:S02]  /*4d60*/  @!P2 FSEL R86, R86, RZ, !P5 ;  /* 0x000000ff5656a208 */ /* 0x000fe40006800000 */
[----:B------:R-:W-:-:S02]  /*4d70*/  @!P2 FSEL R34, R34, RZ, !P1 ;  /* 0x000000ff2222a208 */ /* 0x000fc40004800000 */
[C---:B------:R-:W-:Y:S02]  /*4d80*/  @!P2 ISETP.GE.AND P3, PT, R13.reuse, UR27, PT ;  /* 0x0000001b0d00ac0c */ /* 0x040fe4000bf66270 */
[----:B------:R-:W-:Y:S02]  /*4d90*/  @!P2 ISETP.GE.AND P5, PT, R84, UR27, PT ;  /* 0x0000001b5400ac0c */ /* 0x000fe4000bfa6270 */
        /* <DEDUP_REMOVED lines=16> */
[----:B------:R-:W-:Y:S02]  /*4ea0*/  @!P2 FSEL R22, R22, RZ, !P6 ;  /* 0x000000ff1616a208 */ /* 0x000fe40007000000 */
[----:B------:R-:W-:Y:S02]  /*4eb0*/  @!P2 ISETP.GE.AND P3, PT, R84, UR27, PT ;  /* 0x0000001b5400ac0c */ /* 0x000fe4000bf66270 */
[----:B------:R-:W-:Y:S02]  /*4ec0*/  @!P2 ISETP.GE.AND P1, PT, R32, UR27, PT ;  /* 0x0000001b2000ac0c */ /* 0x000fe4000bf26270 */
        /* <DEDUP_REMOVED lines=15> */
[----:B------:R-:W-:Y:S01]  /*4fc0*/  @!P2 ISETP.GE.AND P4, PT, R13, UR27, PT ;  /* 0x0000001b0d00ac0c */ /* 0x000fe2000bf86270 */
[----:B------:R-:W-:Y:S01]  /*4fd0*/  FMUL.FTZ R21, R17, R21 ;  /* 0x0000001511157220 */ /* 0x000fe20000410000 */
[----:B------:R-:W-:Y:S02]  /*4fe0*/  @!P2 IADD3 R32, PT, PT, R13, 0x1, RZ ;  /* 0x000000010d20a810 */ /* 0x000fe40007ffe0ff */
[----:B------:R-:W-:Y:S02]  /*4ff0*/  @!P2 FSEL R29, R29, RZ, !P4 ;  /* 0x000000ff1d1da208 */ /* 0x000fe40006000000 */
[----:B------:R-:W-:Y:S01]  /*5000*/  @!P2 FSEL R30, R30, RZ, !P1 ;  /* 0x000000ff1e1ea208 */ /* 0x000fe20004800000 */
[----:B------:R-:W-:Y:S01]  /*5010*/  FFMA.FTZ R21, R16, R20, R21 ;  /* 0x0000001410157223 */ /* 0x000fe20000010015 */
[----:B------:R-:W-:Y:S02]  /*5020*/  @!P2 ISETP.GE.AND P4, PT, R32, UR27, PT ;  /* 0x0000001b2000ac0c */ /* 0x000fe4000bf86270 */
[----:B------:R-:W-:-:S02]  /*5030*/  @!P2 ISETP.GE.AND P1, PT, R112, UR27, PT ;  /* 0x0000001b7000ac0c */ /* 0x000fc4000bf26270 */
[----:B------:R-:W-:Y:S01]  /*5040*/  @!P2 IADD3 R32, PT, PT, R13, 0x2, RZ ;  /* 0x000000020d20a810 */ /* 0x000fe20007ffe0ff */
[----:B------:R-:W-:Y:S01]  /*5050*/  FFMA.FTZ R22, R18, R22, R21 ;  /* 0x0000001612167223 */ /* 0x000fe20000010015 */
[----:B------:R-:W-:Y:S02]  /*5060*/  @!P2 FSEL R31, R31, RZ, !P3 ;  /* 0x000000ff1f1fa208 */ /* 0x000fe40005800000 */
[----:B------:R-:W-:Y:S02]  /*5070*/  @!P2 FSEL R36, R36, RZ, !P1 ;  /* 0x000000ff2424a208 */ /* 0x000fe40004800000 */
[----:B------:R-:W-:Y:S02]  /*5080*/  @!P2 ISETP.GE.AND P3, PT, R32, UR27, PT ;  /* 0x0000001b2000ac0c */ /* 0x000fe4000bf66270 */
[C---:B------:R-:W-:Y:S02]  /*5090*/  @!P2 ISETP.GE.AND P1, PT, R13.reuse, UR27, PT ;  /* 0x0000001b0d00ac0c */ /* 0x040fe4000bf26270 */
[----:B------:R-:W-:Y:S01]  /*50a0*/  @!P2 IADD3 R20, PT, PT, R13, 0x2, RZ ;  /* 0x000000020d14a810 */ /* 0x000fe20007ffe0ff */
[----:B------:R-:W-:Y:S01]  /*50b0*/  FMUL.FTZ R25, R17, R25 ;  /* 0x0000001911197220 */ /* 0x000fe20000410000 */
[----:B------:R-:W-:Y:S01]  /*50c0*/  @!P2 IADD3 R32, PT, PT, R13, 0x1, RZ ;  /* 0x000000010d20a810 */ /* 0x000fe20007ffe0ff */
[----:B------:R-:W-:Y:S01]  /*50d0*/  FFMA.FTZ R34, R18, R34, R33 ;  /* 0x0000002212227223 */ /* 0x000fe20000010021 */
[----:B------:R-:W-:Y:S01]  /*50e0*/  @!P2 FSEL R37, R37, RZ, !P1 ;  /* 0x000000ff2525a208 */ /* 0x000fe20004800000 */
[----:B------:R-:W-:Y:S01]  /*50f0*/  FFMA.FTZ R33, R19, R23, R22 ;  /* 0x0000001713217223 */ /* 0x000fe20000010016 */
[----:B------:R-:W-:Y:S01]  /*5100*/  @!P2 FSEL R42, R42, RZ, !P4 ;  /* 0x000000ff2a2aa208 */ /* 0x000fe20006000000 */
[----:B------:R-:W-:Y:S01]  /*5110*/  FFMA.FTZ R25, R16, R24, R25 ;  /* 0x0000001810197223 */ /* 0x000fe20000010019 */
[----:B------:R-:W-:-:S02]  /*5120*/  @!P2 ISETP.GE.AND P1, PT, R32, UR27, PT ;  /* 0x0000001b2000ac0c */ /* 0x000fc4000bf26270 */
[----:B------:R-:W-:Y:S02]  /*5130*/  @!P2 ISETP.GE.AND P4, PT, R20, UR27, PT ;  /* 0x0000001b1400ac0c */ /* 0x000fe4000bf86270 */
[----:B------:R-:W-:Y:S01]  /*5140*/  @!P2 IADD3 R32, PT, PT, R13, 0x2, RZ ;  /* 0x000000020d20a810 */ /* 0x000fe20007ffe0ff */
[----:B------:R-:W5:Y:S01]  /*5150*/  LDG.E.128.CONSTANT R20, desc[UR18][R168.64+0x3000] ;  /* 0x00300012a8147981 */ /* 0x000f62000c1e9d00 */
        /* <DEDUP_REMOVED lines=8> */
[----:B------:R-:W-:-:S02]  /*51e0*/  @!P2 FSEL R47, R47, RZ, !P5 ;  /* 0x000000ff2f2fa208 */ /* 0x000fc40006800000 */
[----:B------:R-:W-:Y:S02]  /*51f0*/  @!P2 ISETP.GE.AND P1, PT, R24, UR27, PT ;  /* 0x0000001b1800ac0c */ /* 0x000fe4000bf26270 */
[----:B------:R-:W-:Y:S01]  /*5200*/  @!P2 ISETP.GE.AND P5, PT, R112, UR27, PT ;  /* 0x0000001b7000ac0c */ /* 0x000fe2000bfa6270 */
[----:B------:R-:W5:Y:S01]  /*5210*/  LDG.E.128.CONSTANT R24, desc[UR18][R168.64+0x3200] ;  /* 0x00320012a8187981 */ /* 0x000f62000c1e9d00 */
[----:B------:R-:W-:Y:S01]  /*5220*/  @!P2 FSEL R38, R38, RZ, !P6 ;  /* 0x000000ff2626a208 */ /* 0x000fe20007000000 */
[----:B------:R-:W-:Y:S01]  /*5230*/  FFMA.FTZ R30, R18, R30, R29 ;  /* 0x0000001e121e7223 */ /* 0x000fe2000001001d */
[----:B------:R-:W-:Y:S02]  /*5240*/  @!P2 FSEL R43, R43, RZ, !P3 ;  /* 0x000000ff2b2ba208 */ /* 0x000fe40005800000 */
[C---:B------:R-:W-:Y:S02]  /*5250*/  @!P2 ISETP.GE.AND P6, PT, R112.reuse, UR27, PT ;  /* 0x0000001b7000ac0c */ /* 0x040fe4000bfc6270 */
[----:B------:R-:W-:-:S02]  /*5260*/  @!P2 ISETP.GE.AND P3, PT, R112, UR27, PT ;  /* 0x0000001b7000ac0c */ /* 0x000fc4000bf66270 */
[----:B------:R-:W-:Y:S02]  /*5270*/  @!P2 FSEL R48, R48, RZ, !P5 ;  /* 0x000000ff3030a208 */ /* 0x000fe40006800000 */
[C---:B------:R-:W-:Y:S02]  /*5280*/  @!P2 ISETP.GE.AND P5, PT, R13.reuse, UR27, PT ;  /* 0x0000001b0d00ac0c */ /* 0x040fe4000bfa6270 */
[----:B------:R-:W-:Y:S01]  /*5290*/  @!P2 IADD3 R29, PT, PT, R13, 0x1, RZ ;  /* 0x000000010d1da810 */ /* 0x000fe20007ffe0ff */
[----:B------:R-:W-:Y:S01]  /*52a0*/  FADD.FTZ R158, R158, R33 ;  /* 0x000000219e9e7221 */ /* 0x000fe20000010000 */
[----:B------:R-:W-:Y:S02]  /*52b0*/  @!P2 FSEL R40, R40, RZ, !P6 ;  /* 0x000000ff2828a208 */ /* 0x000fe40007000000 */
[----:B------:R-:W-:Y:S01]  /*52c0*/  @!P2 FSEL R44, R44, RZ, !P3 ;  /* 0x000000ff2c2ca208 */ /* 0x000fe20005800000 */
[----:B------:R-:W-:Y:S01]  /*52d0*/  FADD.FTZ R157, R157, R28 ;  /* 0x0000001c9d9d7221 */ /* 0x000fe20000010000 */
[----:B------:R-:W-:Y:S01]  /*52e0*/  @!P2 ISETP.GE.AND P6, PT, R13, UR27, PT ;  /* 0x0000001b0d00ac0c */ /* 0x000fe2000bfc6270 */
[----:B------:R-:W-:Y:S01]  /*52f0*/  FFMA.FTZ R33, R19, R31, R30 ;  /* 0x0000001f13217223 */ /* 0x000fe2000001001e */
[----:B------:R-:W-:-:S02]  /*5300*/  @!P2 ISETP.GE.AND P3, PT, R13, UR27, PT ;  /* 0x0000001b0d00ac0c */ /* 0x000fc4000bf66270 */
[----:B------:R-:W-:Y:S02]  /*5310*/  @!P2 FSEL R49, R49, RZ, !P5 ;  /* 0x000000ff3131a208 */ /* 0x000fe40006800000 */
[----:B------:R-:W-:Y:S02]  /*5320*/  @!P2 IADD3 R32, PT, PT, R13, 0x1, RZ ;  /* 0x000000010d20a810 */ /* 0x000fe40007ffe0ff */
[----:B------:R-:W-:Y:S02]  /*5330*/  @!P2 ISETP.GE.AND P5, PT, R29, UR27, PT ;  /* 0x0000001b1d00ac0c */ /* 0x000fe4000bfa6270 */
[----:B------:R-:W5:Y:S01]  /*5340*/  LDG.E.128.CONSTANT R28, desc[UR18][R168.64+0x3400] ;  /* 0x00340012a81c7981 */ /* 0x000f62000c1e9d00 */
[----:B------:R-:W-:Y:S02]  /*5350*/  @!P2 FSEL R41, R41, RZ, !P6 ;  /* 0x000000ff2929a208 */ /* 0x000fe40007000000 */
        /* <DEDUP_REMOVED lines=12> */
[----:B------:R-:W-:Y:S01]  /*5420*/  @!P2 ISETP.GE.AND P4, PT, R112, UR27, PT ;  /* 0x0000001b7000ac0c */ /* 0x000fe2000bf86270 */
[----:B------:R-:W-:Y:S01]  /*5430*/  FMUL.FTZ R41, R17, R41 ;  /* 0x0000002911297220 */ /* 0x000fe20000410000 */
[----:B------:R-:W5:Y:S01]  /*5440*/  LDG.E.128.CONSTANT R32, desc[UR18][R168.64+0x3600] ;  /* 0x00360012a8207981 */ /* 0x000f62000c1e9d00 */
        /* <DEDUP_REMOVED lines=8> */
[----:B------:R-:W-:Y:S02]  /*54d0*/  @!P2 FSEL R54, R54, RZ, !P3 ;  /* 0x000000ff3636a208 */ /* 0x000fe40005800000 */
[----:B------:R-:W-:Y:S02]  /*54e0*/  @!P2 ISETP.GE.AND P4, PT, R36, UR27, PT ;  /* 0x0000001b2400ac0c */ /* 0x000fe4000bf86270 */
[----:B------:R-:W-:Y:S01]  /*54f0*/  @!P2 IADD3 R41, PT, PT, R13, 0x2, RZ ;  /* 0x000000020d29a810 */ /* 0x000fe20007ffe0ff */
[----:B------:R-:W5:Y:S01]  /*5500*/  LDG.E.128.CONSTANT R36, desc[UR18][R168.64+0x3800] ;  /* 0x00380012a8247981 */ /* 0x000f62000c1e9d00 */
[----:B------:R-:W-:-:S02]  /*5510*/  @!P2 ISETP.GE.AND P3, PT, R112, UR27, PT ;  /* 0x0000001b7000ac0c */ /* 0x000fc4000bf66270 */
[----:B------:R-:W-:Y:S01]  /*5520*/  @!P2 FSEL R55, R55, RZ, !P1 ;  /* 0x000000ff3737a208 */ /* 0x000fe20004800000 */
[----:B------:R-:W-:Y:S01]  /*5530*/  FFMA.FTZ R43, R19, R43, R42 ;  /* 0x0000002b132b7223 */ /* 0x000fe2000001002a */
[----:B------:R-:W-:Y:S02]  /*5540*/  @!P2 ISETP.GE.AND P1, PT, R41, UR27, PT ;  /* 0x0000001b2900ac0c */ /* 0x000fe4000bf26270 */
[----:B------:R-:W-:Y:S02]  /*5550*/  @!P2 FSEL R56, R56, RZ, !P3 ;  /* 0x000000ff3838a208 */ /* 0x000fe40005800000 */
[C---:B------:R-:W-:Y:S02]  /*5560*/  @!P2 ISETP.GE.AND P3, PT, R13.reuse, UR27, PT ;  /* 0x0000001b0d00ac0c */ /* 0x040fe4000bf66270 */
[----:B------:R-:W-:Y:S01]  /*5570*/  @!P2 IADD3 R41, PT, PT, R13, 0x1, RZ ;  /* 0x000000010d29a810 */ /* 0x000fe20007ffe0ff */
[----:B------:R-:W-:Y:S01]  /*5580*/  FMUL.FTZ R45, R17, R45 ;  /* 0x0000002d112d7220 */ /* 0x000fe20000410000 */
[----:B------:R-:W-:Y:S01]  /*5590*/  @!P2 FSEL R57, R57, RZ, !P3 ;  /* 0x000000ff3939a208 */ /* 0x000fe20005800000 */
[----:B------:R-:W-:Y:S01]  /*55a0*/  FADD.FTZ R155, R155, R40 ;  /* 0x000000289b9b7221 */ /* 0x000fe20000010000 */
[----:B------:R-:W-:Y:S01]  /*55b0*/  @!P2 ISETP.GE.AND P3, PT, R41, UR27, PT ;  /* 0x0000001b2900ac0c */ /* 0x000fe2000bf66270 */
[----:B------:R-:W-:Y:S01]  /*55c0*/  FADD.FTZ R154, R154, R43 ;  /* 0x0000002b9a9a7221 */ /* 0x000fe20000010000 */
[----:B------:R-:W-:Y:S01]  /*55d0*/  FFMA.FTZ R45, R16, R44, R45 ;  /* 0x0000002c102d7223 */ /* 0x000fe2000001002d */
[----:B------:R-:W5:Y:S01]  /*55e0*/  LDG.E.128.CONSTANT R40, desc[UR18][R168.64+0x3a00] ;  /* 0x003a0012a8287981 */ /* 0x000f62000c1e9d00 */
[----:B------:R-:W-:Y:S01]  /*55f0*/  FMUL.FTZ R49, R17, R49 ;  /* 0x0000003111317220 */ /* 0x000fe20000410000 */
[----:B------:R-:W-:Y:S01]  /*5600*/  @!P2 IADD3 R44, PT, PT, R13, 0x2, RZ ;  /* 0x000000020d2ca810 */ /* 0x000fe20007ffe0ff */
[----:B------:R-:W-:-:S02]  /*5610*/  FFMA.FTZ R46, R18, R46, R45 ;  /* 0x0000002e122e7223 */ /* 0x000fc4000001002d */
[----:B------:R-:W-:Y:S01]  /*5620*/  FFMA.FTZ R49, R16, R48, R49 ;  /* 0x0000003010317223 */ /* 0x000fe20000010031 */
[----:B------:R-:W-:Y:S01]  /*5630*/  @!P2 FSEL R58, R58, RZ, !P5 ;  /* 0x000000ff3a3aa208 */ /* 0x000fe20006800000 */
[----:B------:R-:W-:Y:S01]  /*5640*/  FFMA.FTZ R48, R19, R47, R46 ;  /* 0x0000002f13307223 */ /* 0x000fe2000001002e */
[----:B------:R-:W-:Y:S01]  /*5650*/  @!P2 FSEL R59, R59, RZ, !P6 ;  /* 0x000000ff3b3ba208 */ /* 0x000fe20007000000 */
[----:B------:R-:W-:Y:S01]  /*5660*/  FFMA.FTZ R50, R18, R50, R49 ;  /* 0x0000003212327223 */ /* 0x000fe20000010031 */
[----:B------:R-:W-:Y:S02]  /*5670*/  @!P2 ISETP.GE.AND P5, PT, R44, UR27, PT ;  /* 0x0000001b2c00ac0c */ /* 0x000fe4000bfa6270 */
[----:B------:R-:W-:Y:S01]  /*5680*/  @!P2 ISETP.GE.AND P6, PT, R112, UR27, PT ;  /* 0x0000001b7000ac0c */ /* 0x000fe2000bfc6270 */
[----:B------:R-:W5:Y:S01]  /*5690*/  LDG.E.128.CONSTANT R44, desc[UR18][R168.64+0x3c00] ;  /* 0x003c0012a82c7981 */ /* 0x000f62000c1e9d00 */
[----:B------:R-:W-:Y:S01]  /*56a0*/  FMUL.FTZ R53, R17, R53 ;  /* 0x0000003511357220 */ /* 0x000fe20000410000 */
[----:B------:R-:W-:Y:S01]  /*56b0*/  FFMA.FTZ R51, R19, R51, R50 ;  /* 0x0000003313337223 */ /* 0x000fe20000010032 */
[----:B------:R-:W-:-:S02]  /*56c0*/  @!P2 FSEL R60, R60, RZ, !P6 ;  /* 0x000000ff3c3ca208 */ /* 0x000fc40007000000 */
[C---:B------:R-:W-:Y:S02]  /*56d0*/  @!P2 ISETP.GE.AND P6, PT, R13.reuse, UR27, PT ;  /* 0x0000001b0d00ac0c */ /* 0x040fe4000bfc6270 */
[----:B------:R-:W-:Y:S01]  /*56e0*/  @!P2 IADD3 R49, PT, PT, R13, 0x1, RZ ;  /* 0x000000010d31a810 */ /* 0x000fe20007ffe0ff */
[----:B------:R-:W-:Y:S01]  /*56f0*/  FFMA.FTZ R53, R16, R52, R53 ;  /* 0x0000003410357223 */ /* 0x000fe20000010035 */
        /* <DEDUP_REMOVED lines=11> */
[----:B------:R-:W-:Y:S01]  /*57b0*/  FADD.FTZ R151, R151, R54 ;  /* 0x0000003697977221 */ /* 0x000fe20000010000 */
[----:B------:R-:W-:Y:S01]  /*57c0*/  @!P2 FSEL R63, R63, RZ, !P1 ;  /* 0x000000ff3f3fa208 */ /* 0x000fe20004800000 */
[----:B------:R-:W-:Y:S01]  /*57d0*/  FFMA.FTZ R58, R18, R58, R57 ;  /* 0x0000003a123a7223 */ /* 0x000fe20000010039 */
[----:B------:R-:W-:Y:S02]  /*57e0*/  @!P2 ISETP.GE.AND P4, PT, R112, UR27, PT ;  /* 0x0000001b7000ac0c */ /* 0x000fe4000bf86270 */
[----:B------:R-:W-:Y:S02]  /*57f0*/  @!P2 ISETP.GE.AND P1, PT, R52, UR27, PT ;  /* 0x0000001b3400ac0c */ /* 0x000fe4000bf26270 */
[----:B------:R-:W5:Y:S01]  /*5800*/  LDG.E.128.CONSTANT R52, desc[UR18][R168.64+0x4000] ;  /* 0x00400012a8347981 */ /* 0x000f62000c1e9d00 */
[----:B------:R-:W-:Y:S01]  /*5810*/  FMUL.FTZ R61, R17, R61 ;  /* 0x0000003d113d7220 */ /* 0x000fe20000410000 */
[----:B------:R-:W-:Y:S01]  /*5820*/  @!P2 FSEL R64, R64, RZ, !P4 ;  /* 0x000000ff4040a208 */ /* 0x000fe20006000000 */
[----:B------:R-:W-:Y:S01]  /*5830*/  FFMA.FTZ R59, R19, R59, R58 ;  /* 0x0000003b133b7223 */ /* 0x000fe2000001003a */
[----:B------:R-:W-:Y:S01]  /*5840*/  @!P2 ISETP.GE.AND P4, PT, R13, UR27, PT ;  /* 0x0000001b0d00ac0c */ /* 0x000fe2000bf86270 */
[----:B------:R-:W-:Y:S01]  /*5850*/  FFMA.FTZ R61, R16, R60, R61 ;  /* 0x0000003c103d7223 */ /* 0x000fe2000001003d */
[----:B------:R-:W-:Y:S01]  /*5860*/  @!P2 FSEL R66, R66, RZ, !P3 ;  /* 0x000000ff4242a208 */ /* 0x000fe20005800000 */
[----:B------:R-:W-:Y:S01]  /*5870*/  FADD.FTZ R150, R150, R59 ;  /* 0x0000003b96967221 */ /* 0x000fe20000010000 */
[----:B------:R-:W-:Y:S01]  /*5880*/  @!P2 FSEL R65, R65, RZ, !P4 ;  /* 0x000000ff4141a208 */ /* 0x000fe20006000000 */
[----:B------:R-:W-:Y:S01]  /*5890*/  FFMA.FTZ R62, R18, R62, R61 ;  /* 0x0000003e123e7223 */ /* 0x000fe2000001003d */
[----:B------:R-:W-:Y:S01]  /*58a0*/  @!P2 ISETP.GE.AND P4, PT, R112, UR27, PT ;  /* 0x0000001b7000ac0c */ /* 0x000fe2000bf86270 */
[----:B------:R-:W5:Y:S01]  /*58b0*/  LDG.E.128.CONSTANT R56, desc[UR18][R168.64+0x4200] ;  /* 0x00420012a8387981 */ /* 0x000f62000c1e9d00 */
[----:B------:R-:W-:Y:S01]  /*58c0*/  @!P2 ISETP.GE.AND P3, PT, R13, UR27, PT ;  /* 0x0000001b0d00ac0c */ /* 0x000fe2000bf66270 */
[----:B------:R-:W-:Y:S01]  /*58d0*/  FFMA.FTZ R62, R19, R63, R62 ;  /* 0x0000003f133e7223 */ /* 0x000fe2000001003e */
[----:B------:R-:W-:-:S02]  /*58e0*/  @!P2 FSEL R68, R68, RZ, !P4 ;  /* 0x000000ff4444a208 */ /* 0x000fc40006000000 */
[----:B------:R-:W-:Y:S01]  /*58f0*/  @!P2 FSEL R69, R69, RZ, !P3 ;  /* 0x000000ff4545a208 */ /* 0x000fe20005800000 */
[----:B------:R-:W-:Y:S01]  /*5900*/  FMUL.FTZ R65, R17, R65 ;  /* 0x0000004111417220 */ /* 0x000fe20000410000 */
[----:B------:R-:W-:Y:S02]  /*5910*/  @!P2 ISETP.GE.AND P4, PT, R112, UR27, PT ;  /* 0x0000001b7000ac0c */ /* 0x000fe4000bf86270 */
[C---:B------:R-:W-:Y:S02]  /*5920*/  @!P2 ISETP.GE.AND P3, PT, R13.reuse, UR27, PT ;  /* 0x0000001b0d00ac0c */ /* 0x040fe4000bf66270 */
[C---:B------:R-:W-:Y:S02]  /*5930*/  @!P2 IADD3 R60, PT, PT, R13.reuse, 0x1, RZ ;  /* 0x000000010d3ca810 */ /* 0x040fe40007ffe0ff */
[----:B------:R-:W-:Y:S01]  /*5940*/  @!P2 IADD3 R61, PT, PT, R13, 0x2, RZ ;  /* 0x000000020d3da810 */ /* 0x000fe20007ffe0ff */
[----:B------:R-:W-:Y:S01]  /*5950*/  FFMA.FTZ R65, R16, R64, R65 ;  /* 0x0000004010417223 */ /* 0x000fe20000010041 */
[----:B------:R-:W-:Y:S01]  /*5960*/  @!P2 FSEL R80, R80, RZ, !P4 ;  /* 0x000000ff5050a208 */ /* 0x000fe20006000000 */
[----:B------:R-:W-:Y:S01]  /*5970*/  FADD.FTZ R149, R149, R62 ;  /* 0x0000003e95957221 */ /* 0x000fe20000010000 */
[----:B------:R-:W-:Y:S01]  /*5980*/  @!P2 FSEL R81, R81, RZ, !P3 ;  /* 0x000000ff5151a208 */ /* 0x000fe20005800000 */
[----:B------:R-:W-:Y:S01]  /*5990*/  FMUL.FTZ R69, R17, R69 ;  /* 0x0000004511457220 */ /* 0x000fe20000410000 */
[----:B------:R-:W-:-:S02]  /*59a0*/  @!P2 ISETP.GE.AND P4, PT, R60, UR27, PT ;  /* 0x0000001b3c00ac0c */ /* 0x000fc4000bf86270 */
[----:B------:R-:W-:Y:S02]  /*59b0*/  @!P2 ISETP.GE.AND P3, PT, R61, UR27, PT ;  /* 0x0000001b3d00ac0c */ /* 0x000fe4000bf66270 */
[----:B------:R-:W5:Y:S01]  /*59c0*/  LDG.E.128.CONSTANT R60, desc[UR18][R168.64+0x4400] ;  /* 0x00440012a83c7981 */ /* 0x000f62000c1e9d00 */
[----:B------:R-:W-:Y:S01]  /*59d0*/  FFMA.FTZ R66, R18, R66, R65 ;  /* 0x0000004212427223 */ /* 0x000fe20000010041 */
[----:B------:R-:W-:Y:S01]  /*59e0*/  @!P2 FSEL R67, R67, RZ, !P5 ;  /* 0x000000ff4343a208 */ /* 0x000fe20006800000 */
[----:B------:R-:W-:Y:S01]  /*59f0*/  FFMA.FTZ R65, R16, R68, R69 ;  /* 0x0000004410417223 */ /* 0x000fe20000010045 */
[C---:B------:R-:W-:Y:S02]  /*5a00*/  @!P2 ISETP.GE.AND P5, PT, R13.reuse, UR27, PT ;  /* 0x0000001b0d00ac0c */ /* 0x040fe4000bfa6270 */
[----:B------:R-:W-:Y:S02]  /*5a10*/  @!P2 FSEL R70, R70, RZ, !P6 ;  /* 0x000000ff4646a208 */ /* 0x000fe40007000000 */
[----:B------:R-:W-:Y:S01]  /*5a20*/  @!P2 IADD3 R64, PT, PT, R13, 0x1, RZ ;  /* 0x000000010d40a810 */ /* 0x000fe20007ffe0ff */
[----:B------:R-:W-:Y:S01]  /*5a30*/  FFMA.FTZ R69, R19, R67, R66 ;  /* 0x0000004313457223 */ /* 0x000fe20000010042 */
[----:B--2---:R-:W-:Y:S01]  /*5a40*/  @!P2 FSEL R73, R73, RZ, !P5 ;  /* 0x000000ff4949a208 */ /* 0x004fe20006800000 */
[----:B------:R-:W-:Y:S01]  /*5a50*/  FFMA.FTZ R70, R18, R70, R65 ;  /* 0x0000004612467223 */ /* 0x000fe20000010041 */
[----:B------:R-:W-:-:S02]  /*5a60*/  @!P2 ISETP.GE.AND P6, PT, R112, UR27, PT ;  /* 0x0000001b7000ac0c */ /* 0x000fc4000bfc6270 */
[----:B------:R-:W-:Y:S02]  /*5a70*/  @!P2 ISETP.GE.AND P5, PT, R64, UR27, PT ;  /* 0x0000001b4000ac0c */ /* 0x000fe4000bfa6270 */
[----:B------:R-:W-:Y:S01]  /*5a80*/  @!P2 IADD3 R68, PT, PT, R13, 0x2, RZ ;  /* 0x000000020d44a810 */ /* 0x000fe20007ffe0ff */
[----:B------:R-:W2:Y:S01]  /*5a90*/  LDG.E.128.CONSTANT R64, desc[UR18][R168.64+0x4600] ;  /* 0x00460012a8407981 */ /* 0x000ea2000c1e9d00 */
[----:B------:R-:W-:Y:S01]  /*5aa0*/  @!P2 FSEL R82, R82, RZ, !P4 ;  /* 0x000000ff5252a208 */ /* 0x000fe20006000000 */
[----:B------:R-:W-:Y:S01]  /*5ab0*/  FMUL.FTZ R73, R17, R73 ;  /* 0x0000004911497220 */ /* 0x000fe20000410000 */
[----:B------:R-:W-:Y:S02]  /*5ac0*/  @!P2 FSEL R72, R72, RZ, !P6 ;  /* 0x000000ff4848a208 */ /* 0x000fe40007000000 */
[----:B------:R-:W-:Y:S02]  /*5ad0*/  @!P2 ISETP.GE.AND P4, PT, R68, UR27, PT ;  /* 0x0000001b4400ac0c */ /* 0x000fe4000bf86270 */
[----:B------:R-:W-:-:S02]  /*5ae0*/  @!P2 IADD3 R68, PT, PT, R13, 0x1, RZ ;  /* 0x000000010d44a810 */ /* 0x000fc40007ffe0ff */
[----:B------:R-:W-:Y:S01]  /*5af0*/  @!P2 FSEL R71, R71, RZ, !P1 ;  /* 0x000000ff4747a208 */ /* 0x000fe20004800000 */
[----:B------:R-:W-:Y:S01]  /*5b00*/  FFMA.FTZ R73, R16, R72, R73 ;  /* 0x0000004810497223 */ /* 0x000fe20000010049 */
[----:B------:R-:W-:Y:S01]  /*5b10*/  @!P2 ISETP.GE.AND P1, PT, R13, UR27, PT ;  /* 0x0000001b0d00ac0c */ /* 0x000fe2000bf26270 */
[----:B------:R-:W-:Y:S01]  /*5b20*/  FADD.FTZ R148, R148, R69 ;  /* 0x0000004594947221 */ /* 0x000fe20000010000 */
[----:B------:R-:W-:Y:S01]  /*5b30*/  @!P2 FSEL R83, R83, RZ, !P3 ;  /* 0x000000ff5353a208 */ /* 0x000fe20005800000 */
[----:B------:R-:W-:Y:S01]  /*5b40*/  FFMA.FTZ R72, R19, R71, R70 ;  /* 0x0000004713487223 */ /* 0x000fe20000010046 */
[----:B------:R-:W-:Y:S02]  /*5b50*/  @!P2 FSEL R74, R74, RZ, !P5 ;  /* 0x000000ff4a4aa208 */ /* 0x000fe40006800000 */
[----:B------:R-:W-:Y:S02]  /*5b60*/  @!P2 ISETP.GE.AND P3, PT, R68, UR27, PT ;  /* 0x0000001b4400ac0c */ /* 0x000fe4000bf66270 */
[----:B------:R-:W2:Y:S01]  /*5b70*/  LDG.E.128.CONSTANT R68, desc[UR18][R168.64+0x4800] ;  /* 0x00480012a8447981 */ /* 0x000ea2000c1e9d00 */
[----:B------:R-:W-:-:S02]  /*5b80*/  @!P2 ISETP.GE.AND P5, PT, R112, UR27, PT ;  /* 0x0000001b7000ac0c */ /* 0x000fc4000bfa6270 */
[----:B---3--:R-:W-:Y:S01]  /*5b90*/  @!P2 FSEL R77, R77, RZ, !P1 ;  /* 0x000000ff4d4da208 */ /* 0x008fe20004800000 */
[----:B------:R-:W-:Y:S01]  /*5ba0*/  FFMA.FTZ R74, R18, R74, R73 ;  /* 0x0000004a124a7223 */ /* 0x000fe20000010049 */
[----:B------:R-:W-:Y:S01]  /*5bb0*/  FMUL.FTZ R81, R17, R81 ;  /* 0x0000005111517220 */ /* 0x000fe20000410000 */
[----:B------:R-:W-:Y:S02]  /*5bc0*/  @!P2 IADD3 R73, PT, PT, R13, 0x2, RZ ;  /* 0x000000020d49a810 */ /* 0x000fe40007ffe0ff */
[----:B------:R-:W-:Y:S01]  /*5bd0*/  @!P2 FSEL R75, R75, RZ, !P4 ;  /* 0x000000ff4b4ba208 */ /* 0x000fe20006000000 */
[----:B------:R-:W-:Y:S01]  /*5be0*/  FMUL.FTZ R77, R17, R77 ;  /* 0x0000004d114d7220 */ /* 0x000fe20000410000 */
[----:B------:R-:W-:Y:S01]  /*5bf0*/  @!P2 FSEL R76, R76, RZ, !P5 ;  /* 0x000000ff4c4ca208 */ /* 0x000fe20006800000 */
[----:B------:R-:W-:Y:S01]  /*5c00*/  FFMA.FTZ R81, R16, R80, R81 ;  /* 0x0000005010517223 */ /* 0x000fe20000010051 */
[----:B------:R-:W-:Y:S01]  /*5c10*/  @!P2 ISETP.GE.AND P1, PT, R73, UR27, PT ;  /* 0x0000001b4900ac0c */ /* 0x000fe2000bf26270 */
[----:B------:R-:W-:Y:S01]  /*5c20*/  FADD.FTZ R147, R147, R72 ;  /* 0x0000004893937221 */ /* 0x000fe20000010000 */
[----:B------:R-:W-:Y:S01]  /*5c30*/  FFMA.FTZ R80, R19, R75, R74 ;  /* 0x0000004b13507223 */ /* 0x000fe2000001004a */
[----:B------:R-:W-:Y:S01]  /*5c40*/  @!P2 FSEL R78, R78, RZ, !P3 ;  /* 0x000000ff4e4ea208 */ /* 0x000fe20005800000 */
[----:B------:R-:W-:Y:S01]  /*5c50*/  FFMA.FTZ R77, R16, R76, R77 ;  /* 0x0000004c104d7223 */ /* 0x000fe2000001004d */
[----:B------:R-:W3:Y:S01]  /*5c60*/  LDG.E.128.CONSTANT R72, desc[UR18][R168.64+0x4a00] ;  /* 0x004a0012a8487981 */ /* 0x000ee2000c1e9d00 */
[----:B------:R-:W-:-:S02]  /*5c70*/  @!P2 ISETP.GE.AND P4, PT, R13, UR27, PT ;  /* 0x0000001b0d00ac0c */ /* 0x000fc4000bf86270 */
[----:B------:R-:W-:Y:S01]  /*5c80*/  @!P2 IADD3 R76, PT, PT, R13, 0x1, RZ ;  /* 0x000000010d4ca810 */ /* 0x000fe20007ffe0ff */
[C---:B------:R-:W-:Y:S01]  /*5c90*/  FFMA.FTZ R78, R18.reuse, R78, R77 ;  /* 0x0000004e124e7223 */ /* 0x040fe2000001004d */
[----:B------:R-:W-:Y:S01]  /*5ca0*/  @!P2 FSEL R79, R79, RZ, !P1 ;  /* 0x000000ff4f4fa208 */ /* 0x000fe20004800000 */
[----:B------:R-:W-:Y:S01]  /*5cb0*/  FFMA.FTZ R82, R18, R82, R81 ;  /* 0x0000005212527223 */ /* 0x000fe20000010051 */
[----:B----4-:R-:W-:Y:S02]  /*5cc0*/  @!P2 FSEL R97, R97, RZ, !P4 ;  /* 0x000000ff6161a208 */ /* 0x010fe40006000000 */
[----:B------:R-:W-:Y:S01]  /*5cd0*/  @!P2 ISETP.GE.AND P4, PT, R76, UR27, PT ;  /* 0x0000001b4c00ac0c */ /* 0x000fe2000bf86270 */
[----:B------:R-:W-:Y:S02]  /*5ce0*/  FFMA.FTZ R81, R19, R79, R78 ;  /* 0x0000004f13517223 */ /* 0x000fe4000001004e */
[----:B------:R-:W4:Y:S01]  /*5cf0*/  LDG.E.128.CONSTANT R76, desc[UR18][R168.64+0x4c00] ;  /* 0x004c0012a84c7981 */ /* 0x000f22000c1e9d00 */
[----:B------:R-:W-:Y:S01]  /*5d00*/  FADD.FTZ R145, R145, R80 ;  /* 0x0000005091917221 */ /* 0x000fe20000010000 */
[----:B------:R-:W-:Y:S01]  /*5d10*/  FFMA.FTZ R83, R19, R83, R82 ;  /* 0x0000005313537223 */ /* 0x000fe20000010052 */
[----:B------:R-:W-:-:S02]  /*5d20*/  @!P2 ISETP.GE.AND P1, PT, R112, UR27, PT ;  /* 0x0000001b7000ac0c */ /* 0x000fc4000bf26270 */
[----:B------:R-:W-:Y:S01]  /*5d30*/  @!P2 IADD3 R80, PT, PT, R13, 0x1, RZ ;  /* 0x000000010d50a810 */ /* 0x000fe20007ffe0ff */
[----:B------:R-:W-:Y:S01]  /*5d40*/  FADD.FTZ R146, R146, R83 ;  /* 0x0000005392927221 */ /* 0x000fe20000010000 */
[----:B------:R-:W-:Y:S01]  /*5d50*/  @!P2 FSEL R100, R100, RZ, !P1 ;  /* 0x000000ff6464a208 */ /* 0x000fe20004800000 */
[----:B------:R-:W-:Y:S01]  /*5d60*/  FADD.FTZ R144, R144, R81 ;  /* 0x0000005190907221 */ /* 0x000fe20000010000 */
[----:B------:R-:W-:Y:S01]  /*5d70*/  @!P2 ISETP.GE.AND P1, PT, R80, UR27, PT ;  /* 0x0000001b5000ac0c */ /* 0x000fe2000bf26270 */
[----:B------:R-:W-:Y:S01]  /*5d80*/  FFMA.FTZ R86, R18, R86, R93 ;  /* 0x0000005612567223 */ /* 0x000fe2000001005d */
[----:B------:R-:W4:Y:S01]  /*5d90*/  LDG.E.128.CONSTANT R80, desc[UR18][R168.64+0x4e00] ;  /* 0x004e0012a8507981 */ /* 0x000f22000c1e9d00 */
[----:B------:R-:W-:Y:S01]  /*5da0*/  FMUL.FTZ R89, R17, R89 ;  /* 0x0000005911597220 */ /* 0x000fe20000410000 */
[----:B------:R-:W-:Y:S01]  /*5db0*/  @!P2 FSEL R98, R98, RZ, !P4 ;  /* 0x000000ff6262a208 */ /* 0x000fe20006000000 */
[----:B------:R-:W-:Y:S01]  /*5dc0*/  FFMA.FTZ R86, R19, R87, R86 ;  /* 0x0000005713567223 */ /* 0x000fe20000010056 */
[----:B------:R-:W-:-:S02]  /*5dd0*/  @!P2 ISETP.GE.AND P4, PT, R13, UR27, PT ;  /* 0x0000001b0d00ac0c */ /* 0x000fc4000bf86270 */
[----:B------:R-:W-:Y:S01]  /*5de0*/  @!P2 IADD3 R84, PT, PT, R13, 0x1, RZ ;  /* 0x000000010d54a810 */ /* 0x000fe20007ffe0ff */
[----:B------:R-:W-:Y:S01]  /*5df0*/  FFMA.FTZ R89, R16, R88, R89 ;  /* 0x0000005810597223 */ /* 0x000fe20000010059 */
[----:B------:R-:W-:Y:S01]  /*5e00*/  @!P2 FSEL R105, R105, RZ, !P4 ;  /* 0x000000ff6969a208 */ /* 0x000fe20006000000 */
[----:B------:R-:W-:Y:S01]  /*5e10*/  FADD.FTZ R162, R162, R85 ;  /* 0x00000055a2a27221 */ /* 0x000fe20000010000 */
[----:B------:R-:W-:Y:S01]  /*5e20*/  FADD.FTZ R161, R161, R86 ;  /* 0x00000056a1a17221 */ /* 0x000fe20000010000 */
[----:B------:R-:W-:Y:S01]  /*5e30*/  @!P2 ISETP.GE.AND P4, PT, R84, UR27, PT ;  /* 0x0000001b5400ac0c */ /* 0x000fe2000bf86270 */
[----:B------:R-:W-:Y:S01]  /*5e40*/  FFMA.FTZ R90, R18, R90, R89 ;  /* 0x0000005a125a7223 */ /* 0x000fe20000010059 */
[----:B------:R-:W4:Y:S01]  /*5e50*/  LDG.E.128.CONSTANT R84, desc[UR18][R168.64+0x5000] ;  /* 0x00500012a8547981 */ /* 0x000f22000c1e9d00 */
[----:B------:R-:W-:Y:S02]  /*5e60*/  @!P2 IADD3 R88, PT, PT, R13, 0x2, RZ ;  /* 0x000000020d58a810 */ /* 0x000fe40007ffe0ff */
[----:B------:R-:W-:-:S02]  /*5e70*/  FFMA.FTZ R91, R19, R91, R90 ;  /* 0x0000005b135b7223 */ /* 0x000fc4000001005a */
[----:B------:R-:W-:Y:S02]  /*5e80*/  @!P2 ISETP.GE.AND P6, PT, R88, UR27, PT ;  /* 0x0000001b5800ac0c */ /* 0x000fe4000bfc6270 */
[----:B------:R-:W-:Y:S02]  /*5e90*/  FADD.FTZ R160, R160, R91 ;  /* 0x0000005ba0a07221 */ /* 0x000fe40000010000 */
[----:B------:R-:W4:Y:S01]  /*5ea0*/  LDG.E.128.CONSTANT R88, desc[UR18][R168.64+0x5200] ;  /* 0x00520012a8587981 */ /* 0x000f22000c1e9d00 */
[----:B------:R-:W-:-:S04]  /*5eb0*/  FFMA.FTZ R94, R19, R95, R94 ;  /* 0x0000005f135e7223 */ /* 0x000fc8000001005e */
[----:B------:R-:W-:Y:S02]  /*5ec0*/  FADD.FTZ R163, R163, R94 ;  /* 0x0000005ea3a37221 */ /* 0x000fe40000010000 */
[----:B------:R-:W4:Y:S01]  /*5ed0*/  LDG.E.128.CONSTANT R92, desc[UR18][R168.64+0x5400] ;  /* 0x00540012a85c7981 */ /* 0x000f22000c1e9d00 */
[----:B------:R-:W-:Y:S01]  /*5ee0*/  @!P2 ISETP.GE.AND P3, PT, R112, UR27, PT ;  /* 0x0000001b7000ac0c */ /* 0x000fe2000bf66270 */
[----:B------:R-:W-:-:S03]  /*5ef0*/  FMUL.FTZ R97, R17, R97 ;  /* 0x0000006111617220 */ /* 0x000fc60000410000 */
[----:B------:R-:W-:Y:S02]  /*5f00*/  @!P2 FSEL R96, R96, RZ, !P3 ;  /* 0x000000ff6060a208 */ /* 0x000fe40005800000 */
[----:B------:R-:W-:-:S03]  /*5f10*/  @!P2 ISETP.GE.AND P3, PT, R13, UR27, PT ;  /* 0x0000001b0d00ac0c */ /* 0x000fc6000bf66270 */
[----:B------:R-:W-:Y:S01]  /*5f20*/  FFMA.FTZ R97, R16, R96, R97 ;  /* 0x0000006010617223 */ /* 0x000fe20000010061 */
[----:B------:R-:W-:Y:S02]  /*5f30*/  @!P2 FSEL R101, R101, RZ, !P3 ;  /* 0x000000ff6565a208 */ /* 0x000fe40005800000 */
[----:B------:R-:W-:Y:S02]  /*5f40*/  @!P2 ISETP.GE.AND P3, PT, R112, UR27, PT ;  /* 0x0000001b7000ac0c */ /* 0x000fe4000bf66270 */
[----:B------:R-:W-:Y:S02]  /*5f50*/  @!P2 IADD3 R96, PT, PT, R13, 0x2, RZ ;  /* 0x000000020d60a810 */ /* 0x000fe40007ffe0ff */
[----:B------:R-:W-:Y:S02]  /*5f60*/  @!P2 FSEL R104, R104, RZ, !P3 ;  /* 0x000000ff6868a208 */ /* 0x000fe40005800000 */
[C---:B------:R-:W-:Y:S02]  /*5f70*/  @!P2 ISETP.GE.AND P5, PT, R96.reuse, UR27, PT ;  /* 0x0000001b6000ac0c */ /* 0x040fe4000bfa6270 */
        /* <DEDUP_REMOVED lines=24> */
[----:B-----5:R-:W-:-:S02]  /*6100*/  @!P2 FSEL R20, R20, RZ, !P1 ;  /* 0x000000ff1414a208 */ /* 0x020fc40004800000 */
        /* <DEDUP_REMOVED lines=161> */
[C---:B------:R-:W-:Y:S01]  /*6b20*/  @!P2 ISETP.GE.AND P6, PT, R13.reuse, UR27, PT ;  /* 0x0000001b0d00ac0c */ /* 0x040fe2000bfc6270 */
[----:B------:R-:W-:Y:S01]  /*6b30*/  FFMA.FTZ R98, R18, R98, R97 ;  /* 0x0000006212627223 */ /* 0x000fe20000010061 */
[----:B------:R-:W-:-:S02]  /*6b40*/  @!P2 IADD3 R96, PT, PT, R13, 0x1, RZ ;  /* 0x000000010d60a810 */ /* 0x000fc40007ffe0ff */
[----:B------:R-:W-:Y:S01]  /*6b50*/  @!P2 FSEL R85, R85, RZ, !P6 ;  /* 0x000000ff5555a208 */ /* 0x000fe20007000000 */
[----:B------:R-:W-:Y:S01]  /*6b60*/  FFMA.FTZ R98, R19, R99, R98 ;  /* 0x0000006313627223 */ /* 0x000fe20000010062 */
[----:B------:R-:W-:Y:S02]  /*6b70*/  @!P2 ISETP.GE.AND P6, PT, R96, UR27, PT ;  /* 0x0000001b6000ac0c */ /* 0x000fe4000bfc6270 */
[----:B------:R-:W-:Y:S02]  /*6b80*/  @!P2 FSEL R86, R86, RZ, !P5 ;  /* 0x000000ff5656a208 */ /* 0x000fe40006800000 */
[----:B------:R-:W-:Y:S02]  /*6b90*/  @!P2 ISETP.GE.AND P5, PT, R112, UR27, PT ;  /* 0x0000001b7000ac0c */ /* 0x000fe4000bfa6270 */
[----:B------:R-:W-:Y:S01]  /*6ba0*/  @!P2 IADD3 R96, PT, PT, R13, 0x2, RZ ;  /* 0x000000020d60a810 */ /* 0x000fe20007ffe0ff */
[----:B------:R-:W-:Y:S01]  /*6bb0*/  FMUL.FTZ R101, R17, R101 ;  /* 0x0000006511657220 */ /* 0x000fe20000410000 */
[----:B------:R-:W-:Y:S01]  /*6bc0*/  @!P2 FSEL R88, R88, RZ, !P5 ;  /* 0x000000ff5858a208 */ /* 0x000fe20006800000 */
[----:B------:R-:W-:Y:S01]  /*6bd0*/  FADD.FTZ R143, R143, R98 ;  /* 0x000000628f8f7221 */ /* 0x000fe20000010000 */
[----:B------:R-:W-:Y:S01]  /*6be0*/  @!P2 ISETP.GE.AND P5, PT, R96, UR27, PT ;  /* 0x0000001b6000ac0c */ /* 0x000fe2000bfa6270 */
[----:B------:R-:W-:Y:S01]  /*6bf0*/  FFMA.FTZ R101, R16, R100, R101 ;  /* 0x0000006410657223 */ /* 0x000fe20000010065 */
[----:B------:R-:W2:Y:S01]  /*6c00*/  LDG.E.128.CONSTANT R96, desc[UR18][R168.64+0x5600] ;  /* 0x00560012a8607981 */ /* 0x000ea2000c1e9d00 */
[----:B------:R-:W-:-:S02]  /*6c10*/  FMUL.FTZ R105, R17, R105 ;  /* 0x0000006911697220 */ /* 0x000fc40000410000 */
[----:B------:R-:W-:Y:S02]  /*6c20*/  FFMA.FTZ R102, R18, R102, R101 ;  /* 0x0000006612667223 */ /* 0x000fe40000010065 */
[----:B------:R-:W-:Y:S02]  /*6c30*/  FFMA.FTZ R105, R16, R104, R105 ;  /* 0x0000006810697223 */ /* 0x000fe40000010069 */
[----:B------:R-:W-:Y:S02]  /*6c40*/  FFMA.FTZ R103, R19, R103, R102 ;  /* 0x0000006713677223 */ /* 0x000fe40000010066 */
[----:B------:R-:W-:Y:S02]  /*6c50*/  FFMA.FTZ R106, R18, R106, R105 ;  /* 0x0000006a126a7223 */ /* 0x000fe40000010069 */
[----:B------:R-:W-:Y:S02]  /*6c60*/  FADD.FTZ R142, R142, R103 ;  /* 0x000000678e8e7221 */ /* 0x000fe40000010000 */
[----:B------:R-:W3:Y:S01]  /*6c70*/  LDG.E.128.CONSTANT R100, desc[UR18][R168.64+0x5800] ;  /* 0x00580012a8647981 */ /* 0x000ee2000c1e9d00 */
[----:B------:R-:W-:Y:S01]  /*6c80*/  FMUL.FTZ R109, R17, R109 ;  /* 0x0000006d116d7220 */ /* 0x000fe20000410000 */
[----:B------:R-:W-:-:S03]  /*6c90*/  FFMA.FTZ R106, R19, R107, R106 ;  /* 0x0000006b136a7223 */ /* 0x000fc6000001006a */
[----:B------:R-:W-:Y:S01]  /*6ca0*/  FFMA.FTZ R109, R16, R108, R109 ;  /* 0x0000006c106d7223 */ /* 0x000fe2000001006d */
[----:B------:R-:W-:Y:S01]  /*6cb0*/  FADD.FTZ R141, R141, R106 ;  /* 0x0000006a8d8d7221 */ /* 0x000fe20000010000 */
[----:B------:R-:W-:Y:S01]  /*6cc0*/  @!P2 FSEL R87, R87, RZ, !P3 ;  /* 0x000000ff5757a208 */ /* 0x000fe20005800000 */
[----:B------:R-:W4:Y:S01]  /*6cd0*/  LDG.E.128.CONSTANT R104, desc[UR18][R168.64+0x5a00] ;  /* 0x005a0012a8687981 */ /* 0x000f22000c1e9d00 */
[----:B------:R-:W-:Y:S01]  /*6ce0*/  FFMA.FTZ R110, R18, R110, R109 ;  /* 0x0000006e126e7223 */ /* 0x000fe2000001006d */
[----:B------:R-:W-:Y:S02]  /*6cf0*/  @!P2 ISETP.GE.AND P3, PT, R13, UR27, PT ;  /* 0x0000001b0d00ac0c */ /* 0x000fe4000bf66270 */
[----:B------:R-:W-:Y:S01]  /*6d00*/  @!P2 FSEL R90, R90, RZ, !P1 ;  /* 0x000000ff5a5aa208 */ /* 0x000fe20004800000 */
[----:B------:R-:W-:Y:S01]  /*6d10*/  FFMA.FTZ R111, R19, R111, R110 ;  /* 0x0000006f136f7223 */ /* 0x000fe2000001006e */
[----:B------:R-:W-:Y:S02]  /*6d20*/  @!P2 FSEL R89, R89, RZ, !P3 ;  /* 0x000000ff5959a208 */ /* 0x000fe40005800000 */
[----:B------:R-:W-:-:S02]  /*6d30*/  @!P2 ISETP.GE.AND P3, PT, R112, UR27, PT ;  /* 0x0000001b7000ac0c */ /* 0x000fc4000bf66270 */
[----:B------:R-:W-:Y:S01]  /*6d40*/  @!P2 ISETP.GE.AND P1, PT, R13, UR27, PT ;  /* 0x0000001b0d00ac0c */ /* 0x000fe2000bf26270 */
[----:B------:R-:W-:Y:S01]  /*6d50*/  FADD.FTZ R140, R140, R111 ;  /* 0x0000006f8c8c7221 */ /* 0x000fe20000010000 */
[----:B------:R-:W-:Y:S01]  /*6d60*/  @!P2 FSEL R91, R91, RZ, !P4 ;  /* 0x000000ff5b5ba208 */ /* 0x000fe20006000000 */
[----:B------:R-:W5:Y:S01]  /*6d70*/  LDG.E.128.CONSTANT R108, desc[UR18][R168.64+0x5c00] ;  /* 0x005c0012a86c7981 */ /* 0x000f62000c1e9d00 */
[----:B------:R-:W-:Y:S02]  /*6d80*/  @!P2 FSEL R92, R92, RZ, !P3 ;  /* 0x000000ff5c5ca208 */ /* 0x000fe40005800000 */
[----:B------:R-:W-:Y:S02]  /*6d90*/  @!P2 FSEL R93, R93, RZ, !P1 ;  /* 0x000000ff5d5da208 */ /* 0x000fe40004800000 */
[----:B------:R-:W-:Y:S02]  /*6da0*/  @!P2 FSEL R94, R94, RZ, !P6 ;  /* 0x000000ff5e5ea208 */ /* 0x000fe40007000000 */
[----:B------:R-:W-:-:S02]  /*6db0*/  @!P2 FSEL R95, R95, RZ, !P5 ;  /* 0x000000ff5f5fa208 */ /* 0x000fc40006800000 */
[C---:B------:R-:W-:Y:S02]  /*6dc0*/  @!P2 ISETP.GE.AND P4, PT, R112.reuse, UR27, PT ;  /* 0x0000001b7000ac0c */ /* 0x040fe4000bf86270 */
[C---:B------:R-:W-:Y:S02]  /*6dd0*/  @!P2 ISETP.GE.AND P3, PT, R112.reuse, UR27, PT ;  /* 0x0000001b7000ac0c */ /* 0x040fe4000bf66270 */
[C---:B------:R-:W-:Y:S02]  /*6de0*/  @!P2 ISETP.GE.AND P1, PT, R112.reuse, UR27, PT ;  /* 0x0000001b7000ac0c */ /* 0x040fe4000bf26270 */
[C---:B------:R-:W-:Y:S02]  /*6df0*/  @!P2 ISETP.GE.AND P6, PT, R112.reuse, UR27, PT ;  /* 0x0000001b7000ac0c */ /* 0x040fe4000bfc6270 */
[----:B------:R-:W-:Y:S02]  /*6e00*/  @!P2 ISETP.GE.AND P5, PT, R112, UR27, PT ;  /* 0x0000001b7000ac0c */ /* 0x000fe4000bfa6270 */
[----:B------:R-:W5:Y:S01]  /*6e10*/  LDG.E.128.CONSTANT R112, desc[UR18][R168.64+0x5e00] ;  /* 0x005e0012a8707981 */ /* 0x000f62000c1e9d00 */
[----:B------:R-:W-:-:S04]  /*6e20*/  FMUL.FTZ R21, R17, R21 ;  /* 0x0000001511157220 */ /* 0x000fc80000410000 */
[C---:B------:R-:W-:Y:S01]  /*6e30*/  FFMA.FTZ R21, R16.reuse, R20, R21 ;  /* 0x0000001410157223 */ /* 0x040fe20000010015 */
        /* <DEDUP_REMOVED lines=94> */
[----:B--2---:R-:W-:-:S02]  /*7420*/  @!P2 FSEL R96, R96, RZ, !P4 ;  /* 0x000000ff6060a208 */ /* 0x004fc40006000000 */
[----:B------:R-:W-:-:S04]  /*7430*/  @!P2 ISETP.GE.AND P4, PT, R13, UR27, PT ;  /* 0x0000001b0d00ac0c */ /* 0x000fc8000bf86270 */
[----:B------:R-:W-:Y:S02]  /*7440*/  @!P2 FSEL R97, R97, RZ, !P4 ;  /* 0x000000ff6161a208 */ /* 0x000fe40006000000 */
[----:B------:R-:W-:Y:S02]  /*7450*/  @!P2 ISETP.GE.AND P4, PT, R20, UR27, PT ;  /* 0x0000001b1400ac0c */ /* 0x000fe4000bf86270 */
[C---:B------:R-:W-:Y:S02]  /*7460*/  @!P2 IADD3 R20, PT, PT, R13.reuse, 0x2, RZ ;  /* 0x000000020d14a810 */ /* 0x040fe40007ffe0ff */
[----:B------:R-:W-:Y:S02]  /*7470*/  @!P2 FSEL R98, R98, RZ, !P4 ;  /* 0x000000ff6262a208 */ /* 0x000fe40006000000 */
[----:B------:R-:W-:Y:S02]  /*7480*/  @!P2 ISETP.GE.AND P4, PT, R20, UR27, PT ;  /* 0x0000001b1400ac0c */ /* 0x000fe4000bf86270 */
[----:B------:R-:W-:-:S02]  /*7490*/  @!P2 IADD3 R20, PT, PT, R13, 0x1, RZ ;  /* 0x000000010d14a810 */ /* 0x000fc40007ffe0ff */
[----:B------:R-:W-:Y:S02]  /*74a0*/  @!P2 FSEL R99, R99, RZ, !P4 ;  /* 0x000000ff6363a208 */ /* 0x000fe40006000000 */
[----:B---3--:R-:W-:Y:S02]  /*74b0*/  @!P2 FSEL R100, R100, RZ, !P3 ;  /* 0x000000ff6464a208 */ /* 0x008fe40005800000 */
[----:B------:R-:W-:Y:S02]  /*74c0*/  @!P2 ISETP.GE.AND P4, PT, R20, UR27, PT ;  /* 0x0000001b1400ac0c */ /* 0x000fe4000bf86270 */
[C---:B------:R-:W-:Y:S02]  /*74d0*/  @!P2 ISETP.GE.AND P3, PT, R13.reuse, UR27, PT ;  /* 0x0000001b0d00ac0c */ /* 0x040fe4000bf66270 */
[----:B------:R-:W-:Y:S02]  /*74e0*/  @!P2 IADD3 R20, PT, PT, R13, 0x2, RZ ;  /* 0x000000020d14a810 */ /* 0x000fe40007ffe0ff */
[----:B------:R-:W-:-:S02]  /*74f0*/  @!P2 FSEL R101, R101, RZ, !P3 ;  /* 0x000000ff6565a208 */ /* 0x000fc40005800000 */
[----:B------:R-:W-:Y:S02]  /*7500*/  @!P2 ISETP.GE.AND P3, PT, R20, UR27, PT ;  /* 0x0000001b1400ac0c */ /* 0x000fe4000bf66270 */
[C---:B------:R-:W-:Y:S02]  /*7510*/  @!P2 IADD3 R20, PT, PT, R13.reuse, 0x1, RZ ;  /* 0x000000010d14a810 */ /* 0x040fe40007ffe0ff */
[----:B------:R-:W-:Y:S02]  /*7520*/  @!P2 FSEL R102, R102, RZ, !P4 ;  /* 0x000000ff6666a208 */ /* 0x000fe40006000000 */
[----:B----4-:R-:W-:Y:S02]  /*7530*/  @!P2 FSEL R104, R104, RZ, !P1 ;  /* 0x000000ff6868a208 */ /* 0x010fe40004800000 */
[----:B------:R-:W-:Y:S02]  /*7540*/  @!P2 ISETP.GE.AND P4, PT, R20, UR27, PT ;  /* 0x0000001b1400ac0c */ /* 0x000fe4000bf86270 */
[----:B------:R-:W-:-:S02]  /*7550*/  @!P2 ISETP.GE.AND P1, PT, R13, UR27, PT ;  /* 0x0000001b0d00ac0c */ /* 0x000fc4000bf26270 */
[----:B------:R-:W-:Y:S02]  /*7560*/  @!P2 IADD3 R20, PT, PT, R13, 0x2, RZ ;  /* 0x000000020d14a810 */ /* 0x000fe40007ffe0ff */
[----:B------:R-:W-:Y:S02]  /*7570*/  @!P2 FSEL R105, R105, RZ, !P1 ;  /* 0x000000ff6969a208 */ /* 0x000fe40004800000 */
[----:B------:R-:W-:Y:S02]  /*7580*/  @!P2 ISETP.GE.AND P1, PT, R20, UR27, PT ;  /* 0x0000001b1400ac0c */ /* 0x000fe4000bf26270 */
[----:B------:R-:W-:Y:S02]  /*7590*/  @!P2 IADD3 R20, PT, PT, R13, 0x1, RZ ;  /* 0x000000010d14a810 */ /* 0x000fe40007ffe0ff */
[----:B------:R-:W-:Y:S02]  /*75a0*/  @!P2 FSEL R106, R106, RZ, !P4 ;  /* 0x000000ff6a6aa208 */ /* 0x000fe40006000000 */
[----:B-----5:R-:W-:-:S02]  /*75b0*/  @!P2 FSEL R108, R108, RZ, !P6 ;  /* 0x000000ff6c6ca208 */ /* 0x020fc40007000000 */
[----:B------:R-:W-:Y:S02]  /*75c0*/  @!P2 ISETP.GE.AND P4, PT, R20, UR27, PT ;  /* 0x0000001b1400ac0c */ /* 0x000fe4000bf86270 */
[C---:B------:R-:W-:Y:S02]  /*75d0*/  @!P2 ISETP.GE.AND P6, PT, R13.reuse, UR27, PT ;  /* 0x0000001b0d00ac0c */ /* 0x040fe4000bfc6270 */
[C---:B------:R-:W-:Y:S02]  /*75e0*/  @!P2 IADD3 R20, PT, PT, R13.reuse, 0x2, RZ ;  /* 0x000000020d14a810 */ /* 0x040fe40007ffe0ff */
[----:B------:R-:W-:Y:S02]  /*75f0*/  @!P2 FSEL R112, R112, RZ, !P5 ;  /* 0x000000ff7070a208 */ /* 0x000fe40006800000 */
[----:B------:R-:W-:Y:S02]  /*7600*/  @!P2 ISETP.GE.AND P5, PT, R13, UR27, PT ;  /* 0x0000001b0d00ac0c */ /* 0x000fe4000bfa6270 */
[----:B------:R-:W-:-:S02]  /*7610*/  @!P2 FSEL R109, R109, RZ, !P6 ;  /* 0x000000ff6d6da208 */ /* 0x000fc40007000000 */
[----:B------:R-:W-:Y:S02]  /*7620*/  @!P2 FSEL R110, R110, RZ, !P4 ;  /* 0x000000ff6e6ea208 */ /* 0x000fe40006000000 */
[C---:B------:R-:W-:Y:S02]  /*7630*/  @!P2 ISETP.GE.AND P6, PT, R20.reuse, UR27, PT ;  /* 0x0000001b1400ac0c */ /* 0x040fe4000bfc6270 */
[----:B------:R-:W-:Y:S02]  /*7640*/  @!P2 ISETP.GE.AND P4, PT, R20, UR27, PT ;  /* 0x0000001b1400ac0c */ /* 0x000fe4000bf86270 */
        /* <DEDUP_REMOVED lines=32> */
[----:B------:R-:W-:-:S07]  /*7850*/  FADD.FTZ R116, R116, R19 ;  /* 0x0000001374747221 */ /* 0x000fce0000010000 */
.L_x_24858:
[----:B------:R-:W-:Y:S05]  /*7860*/  BSYNC.RECONVERGENT B1 ;  /* 0x0000000000017941 */ /* 0x000fea0003800200 */
.L_x_24857:
[----:B------:R-:W-:Y:S02]  /*7870*/  IADD3 R8, P1, PT, R8, 0x10, RZ ;  /* 0x0000001008087810 */ /* 0x000fe40007f3e0ff */
[----:B------:R-:W-:Y:S02]  /*7880*/  IADD3 R14, PT, PT, R14, 0x4, RZ ;  /* 0x000000040e0e7810 */ /* 0x000fe40007ffe0ff */
[----:B------:R-:W-:Y:S02]  /*7890*/  IADD3 R13, PT, PT, R13, 0x80, RZ ;  /* 0x000000800d0d7810 */ /* 0x000fe40007ffe0ff */
[----:B------:R-:W-:Y:S02]  /*78a0*/  IADD3 R6, PT, PT, R6, 0x200, RZ ;  /* 0x0000020006067810 */ /* 0x000fe40007ffe0ff */
[----:B------:R-:W-:Y:S01]  /*78b0*/  IADD3.X R9, PT, PT, RZ, R9, RZ, P1, !PT ;  /* 0x00000009ff097210 */ /* 0x000fe20000ffe4ff */
[----:B------:R-:W-:Y:S06]  /*78c0*/  @!P0 BRA `(.L_x_24859) ;  /* 0xffffffcc000c8947 */ /* 0x000fec000383ffff */
.L_x_24856:
[----:B------:R-:W-:Y:S05]  /*78d0*/  BSYNC.RECONVERGENT B0 ;  /* 0x0000000000007941 */ /* 0x000fea0003800200 */
.L_x_24855:
[----:B------:R-:W0:Y:S01]  /*78e0*/  SHFL.BFLY PT, R6, R161, 0x4, 0x1f ;  /* 0x0c801f00a1067f89 */ /* 0x000e2200000e0000 */
[----:B------:R-:W5:Y:S01]  /*78f0*/  S2UR UR5, SR_CgaCtaId ;  /* 0x00000000000579c3 */ /* 0x000f620000008800 */
[----:B------:R-:W-:Y:S01]  /*7900*/  UMOV UR4, 0x400 ;  /* 0x0000040000047882 */ /* 0x000fe20000000000 */
[----:B------:R-:W-:Y:S01]  /*7910*/  SHF.R.U32.HI R164, RZ, 0x3, R164 ;  /* 0x00000003ffa47819 */ /* 0x000fe200000116a4 */
[----:B---3--:R-:W3:Y:S01]  /*7920*/  SHFL.BFLY PT, R7, R162, 0x4, 0x1f ;  /* 0x0c801f00a2077f89 */ /* 0x008ee200000e0000 */
[----:B------:R-:W-:Y:S01]  /*7930*/  UIADD3 UR4, UPT, UPT, UR4, 0x320, URZ ;  /* 0x0000032004047890 */ /* 0x000fe2000fffe0ff */
[----:B------:R-:W-:Y:S01]  /*7940*/  BSSY.RECONVERGENT B0, `(.L_x_24860) ;  /* 0x000015d000007945 */ /* 0x000fe20003800200 */
[C---:B------:R-:W-:Y:S01]  /*7950*/  LOP3.LUT P0, RZ, R2.reuse, 0x3c7, RZ, 0xc0, !PT ;  /* 0x000003c702ff7812 */ /* 0x040fe2000780c0ff */
[----:B------:R-:W2:Y:S01]  /*7960*/  SHFL.BFLY PT, R17, R152, 0x4, 0x1f ;  /* 0x0c801f0098117f89 */ /* 0x000ea200000e0000 */
[----:B------:R-:W-:Y:S01]  /*7970*/  IMAD R3, R3, 0xc0, R164 ;  /* 0x000000c003037824 */ /* 0x000fe200078e02a4 */
[----:B------:R-:W-:-:S02]  /*7980*/  LOP3.LUT P1, RZ, R2, 0x3e7, RZ, 0xc0, !PT ;  /* 0x000003e702ff7812 */ /* 0x000fc4000782c0ff */
[----:B-1----:R-:W1:Y:S01]  /*7990*/  SHFL.BFLY PT, R10, R157, 0x4, 0x1f ;  /* 0x0c801f009d0a7f89 */ /* 0x002e6200000e0000 */
[----:B------:R-:W-:-:S03]  /*79a0*/  ISETP.GT.U32.AND P3, PT, R2, 0x1f, PT ;  /* 0x0000001f0200780c */ /* 0x000fc60003f64070 */
[----:B------:R-:W4:Y:S04]  /*79b0*/  SHFL.BFLY PT, R13, R156, 0x4, 0x1f ;  /* 0x0c801f009c0d7f89 */ /* 0x000f2800000e0000 */
[----:B------:R-:W4:Y:S01]  /*79c0*/  SHFL.BFLY PT, R19, R150, 0x4, 0x1f ;  /* 0x0c801f0096137f89 */ /* 0x000f2200000e0000 */
[----:B0-----:R-:W-:-:S03]  /*79d0*/  FADD.FTZ R161, R6, R161 ;  /* 0x000000a106a17221 */ /* 0x001fc60000010000 */
[----:B------:R-:W0:Y:S01]  /*79e0*/  SHFL.BFLY PT, R12, R155, 0x4, 0x1f ;  /* 0x0c801f009b0c7f89 */ /* 0x000e2200000e0000 */
[----:B-----5:R-:W-:Y:S01]  /*79f0*/  ULEA UR4, UR5, UR4, 0x18 ;  /* 0x0000000405047291 */ /* 0x020fe2000f8ec0ff */
[----:B---3--:R-:W-:Y:S02]  /*7a00*/  FADD.FTZ R162, R7, R162 ;  /* 0x000000a207a27221 */ /* 0x008fe40000010000 */
[----:B------:R-:W3:Y:S01]  /*7a10*/  SHFL.BFLY PT, R6, R141, 0x4, 0x1f ;  /* 0x0c801f008d067f89 */ /* 0x000ee200000e0000 */
[----:B--2---:R-:W-:-:S03]  /*7a20*/  FADD.FTZ R152, R17, R152 ;  /* 0x0000009811987221 */ /* 0x004fc60000010000 */
[----:B------:R-:W2:Y:S01]  /*7a30*/  SHFL.BFLY PT, R7, R144, 0x4, 0x1f ;  /* 0x0c801f0090077f89 */ /* 0x000ea200000e0000 */
[----:B-1----:R-:W-:-:S03]  /*7a40*/  FADD.FTZ R157, R10, R157 ;  /* 0x0000009d0a9d7221 */ /* 0x002fc60000010000 */
[----:B------:R-:W1:Y:S01]  /*7a50*/  SHFL.BFLY PT, R17, R130, 0x4, 0x1f ;  /* 0x0c801f0082117f89 */ /* 0x000e6200000e0000 */
[----:B----4-:R-:W-:-:S03]  /*7a60*/  FADD.FTZ R156, R13, R156 ;  /* 0x0000009c0d9c7221 */ /* 0x010fc60000010000 */
[----:B------:R-:W4:Y:S01]  /*7a70*/  SHFL.BFLY PT, R0, R163, 0x4, 0x1f ;  /* 0x0c801f00a3007f89 */ /* 0x000f2200000e0000 */
[----:B------:R-:W-:-:S03]  /*7a80*/  FADD.FTZ R150, R19, R150 ;  /* 0x0000009613967221 */ /* 0x000fc60000010000 */
[----:B------:R-:W5:Y:S04]  /*7a90*/  SHFL.BFLY PT, R10, R139, 0x4, 0x1f ;  /* 0x0c801f008b0a7f89 */ /* 0x000f6800000e0000 */
[----:B------:R-:W5:Y:S01]  /*7aa0*/  SHFL.BFLY PT, R8, R159, 0x4, 0x1f ;  /* 0x0c801f009f087f89 */ /* 0x000f6200000e0000 */
[----:B0-----:R-:W-:-:S03]  /*7ab0*/  FADD.FTZ R155, R12, R155 ;  /* 0x0000009b0c9b7221 */ /* 0x001fc60000010000 */
[----:B------:R-:W0:Y:S01]  /*7ac0*/  SHFL.BFLY PT, R11, R158, 0x4, 0x1f ;  /* 0x0c801f009e0b7f89 */ /* 0x000e2200000e0000 */
[----:B---3--:R-:W-:Y:S01]  /*7ad0*/  FADD.FTZ R141, R6, R141 ;  /* 0x0000008d068d7221 */ /* 0x008fe20000010000 */
[----:B--2---:R-:W-:Y:S02]  /*7ae0*/  FADD.FTZ R144, R7, R144 ;  /* 0x0000009007907221 */ /* 0x004fe40000010000 */
        /* <DEDUP_REMOVED lines=12> */
[----:B--2---:R-:W-:Y:S01]  /*7bb0*/  FADD.FTZ R129, R6, R129 ;  /* 0x0000008106817221 */ /* 0x004fe20000010000 */
[----:B------:R-:W-:Y:S02]  /*7bc0*/  LOP3.LUT R6, R2, 0x7, RZ, 0xc0, !PT ;  /* 0x0000000702067812 */ /* 0x000fe400078ec0ff */
[----:B------:R-:W2:Y:S01]  /*7bd0*/  SHFL.BFLY PT, R14, R153, 0x4, 0x1f ;  /* 0x0c801f00990e7f89 */ /* 0x000ea200000e0000 */
[----:B-1----:R-:W-:Y:S01]  /*7be0*/  FADD.FTZ R136, R7, R136 ;  /* 0x0000008807887221 */ /* 0x002fe20000010000 */
[----:B------:R-:W-:-:S02]  /*7bf0*/  ISETP.NE.AND P2, PT, R6, RZ, PT ;  /* 0x000000ff0600720c */ /* 0x000fc40003f45270 */
[----:B------:R-:W1:Y:S01]  /*7c00*/  SHFL.BFLY PT, R23, R146, 0x4, 0x1f ;  /* 0x0c801f0092177f89 */ /* 0x000e6200000e0000 */
[----:B---3--:R-:W-:-:S03]  /*7c10*/  FADD.FTZ R160, R9, R160 ;  /* 0x000000a009a07221 */ /* 0x008fc60000010000 */
[----:B------:R-:W3:Y:S01]  /*7c20*/  SHFL.BFLY PT, R12, R137, 0x4, 0x1f ;  /* 0x0c801f00890c7f89 */ /* 0x000ee200000e0000 */
[----:B----4-:R-:W-:-:S03]  /*7c30*/  FADD.FTZ R134, R13, R134 ;  /* 0x000000860d867221 */ /* 0x010fc60000010000 */
[----:B------:R-:W4:Y:S01]  /*7c40*/  SHFL.BFLY PT, R17, R116, 0x4, 0x1f ;  /* 0x0c801f0074117f89 */ /* 0x000f2200000e0000 */
[----:B-----5:R-:W-:-:S03]  /*7c50*/  FADD.FTZ R154, R15, R154 ;  /* 0x0000009a0f9a7221 */ /* 0x020fc60000010000 */
[----:B------:R-:W5:Y:S01]  /*7c60*/  SHFL.BFLY PT, R20, R147, 0x4, 0x1f ;  /* 0x0c801f0093147f89 */ /* 0x000f6200000e0000 */
[----:B0-----:R-:W-:Y:S01]  /*7c70*/  FADD.FTZ R126, R19, R126 ;  /* 0x0000007e137e7221 */ /* 0x001fe20000010000 */
[----:B------:R-:W-:Y:S02]  /*7c80*/  LOP3.LUT R19, R2, 0x3c0, RZ, 0xc0, !PT ;  /* 0x000003c002137812 */ /* 0x000fe400078ec0ff */
[----:B------:R-:W0:Y:S01]  /*7c90*/  SHFL.BFLY PT, R25, R142, 0x4, 0x1f ;  /* 0x0c801f008e197f89 */ /* 0x000e2200000e0000 */
[----:B------:R-:W-:Y:S01]  /*7ca0*/  FADD.FTZ R148, R21, R148 ;  /* 0x0000009415947221 */ /* 0x000fe20000010000 */
[----:B------:R-:W-:Y:S02]  /*7cb0*/  ISETP.NE.OR P5, PT, R19, 0x40, P2 ;  /* 0x000000401300780c */ /* 0x000fe400017a5670 */
[----:B------:R-:W0:Y:S01]  /*7cc0*/  SHFL.BFLY PT, R10, R127, 0x4, 0x1f ;  /* 0x0c801f007f0a7f89 */ /* 0x000e2200000e0000 */
[----:B--2---:R-:W-:-:S03]  /*7cd0*/  FADD.FTZ R14, R14, R153 ;  /* 0x000000990e0e7221 */ /* 0x004fc60000010000 */
[----:B------:R-:W2:Y:S01]  /*7ce0*/  SHFL.BFLY PT, R24, R143, 0x4, 0x1f ;  /* 0x0c801f008f187f89 */ /* 0x000ea200000e0000 */
        /* <DEDUP_REMOVED lines=10> */
[----:B------:R-:W-:Y:S01]  /*7d90*/  FADD.FTZ R127, R10, R127 ;  /* 0x0000007f0a7f7221 */ /* 0x000fe20000010000 */
[----:B------:R-:W-:Y:S02]  /*7da0*/  LOP3.LUT R10, R2, 0x3e0, RZ, 0xc0, !PT ;  /* 0x000003e0020a7812 */ /* 0x000fe400078ec0ff */
[----:B------:R-:W0:Y:S01]  /*7db0*/  SHFL.BFLY PT, R13, R8, 0x2, 0x1f ;  /* 0x0c401f00080d7f89 */ /* 0x000e2200000e0000 */
[----:B--2---:R-:W-:Y:S01]  /*7dc0*/  FADD.FTZ R143, R24, R143 ;  /* 0x0000008f188f7221 */ /* 0x004fe20000010000 */
[----:B------:R-:W-:Y:S02]  /*7dd0*/  ISETP.NE.OR P4, PT, R10, 0x20, P2 ;  /* 0x000000200a00780c */ /* 0x000fe40001785670 */
        /* <DEDUP_REMOVED lines=203> */
[----:B-----5:R-:W-:Y:S01]  /*8a90*/  FADD.FTZ R43, R125, R48 ;  /* 0x000000307d2b7221 */ /* 0x020fe20000010000 */
[----:B------:R-:W-:Y:S02]  /*8aa0*/  LEA R48, R3, UR4, 0x2 ;  /* 0x0000000403307c11 */ /* 0x000fe4000f8e10ff */
        /* <DEDUP_REMOVED lines=14> */
[----:B------:R-:W-:Y:S01]  /*8b90*/  BAR.SYNC.DEFER_BLOCKING 0x0 ;  /* 0x0000000000007b1d */ /* 0x000fe20000010000 */
[----:B0-----:R-:W-:Y:S01]  /*8ba0*/  FADD.FTZ R47, R121, R52 ;  /* 0x00000034792f7221 */ /* 0x001fe20000010000 */
[----:B------:R-:W-:Y:S01]  /*8bb0*/  FADD.FTZ R49, R120, R49 ;  /* 0x0000003178317221 */ /* 0x000fe20000010000 */
[----:B--2---:R-:W-:Y:S01]  /*8bc0*/  FADD.FTZ R119, R119, R54 ;  /* 0x0000003677777221 */ /* 0x004fe20000010000 */
[----:B-1----:R-:W-:Y:S01]  /*8bd0*/  FADD.FTZ R51, R118, R51 ;  /* 0x0000003376337221 */ /* 0x002fe20000010000 */
        /* <DEDUP_REMOVED lines=51> */
.L_x_24861:
[----:B------:R-:W-:Y:S05]  /*8f10*/  BSYNC.RECONVERGENT B0 ;  /* 0x0000000000007941 */ /* 0x000fea0003800200 */
.L_x_24860:
        /* <DEDUP_REMOVED lines=99> */
.L_x_24863:
[----:B------:R-:W-:Y:S05]  /*9550*/  BSYNC.RECONVERGENT B0 ;  /* 0x0000000000007941 */ /* 0x000fea0003800200 */
.L_x_24862:
        /* <DEDUP_REMOVED lines=51> */
.L_x_24865:
[----:B------:R-:W-:Y:S05]  /*9890*/  BSYNC.RECONVERGENT B0 ;  /* 0x0000000000007941 */ /* 0x000fea0003800200 */
.L_x_24864:
        /* <DEDUP_REMOVED lines=99> */
.L_x_24867:
[----:B------:R-:W-:Y:S05]  /*9ed0*/  BSYNC.RECONVERGENT B0 ;  /* 0x0000000000007941 */ /* 0x000fea0003800200 */
.L_x_24866:
        /* <DEDUP_REMOVED lines=62> */
.L_x_24868:
        /* <DEDUP_REMOVED lines=12> */
.L_x_27617:


//--------------------- .text._ZN4vllm25paged_attention_v2_kernelIffLi128ELi32ELi128ELNS_18Fp8KVCacheDataTypeE0ELb1ELi512EEEvPfS2_PT_PKS3_PKT0_S9_ifPKiSB_iPKfiiiSD_SD_iiiii --------------------------
	.section	.text._ZN4vllm25paged_attention_v2_kernelIffLi128ELi32ELi128ELNS_18Fp8KVCacheDataTypeE0ELb1ELi512EEEvPfS2_PT_PKS3_PKT0_S9_ifPKiSB_iPKfiiiSD_SD_iiiii,"ax",@progbits
	.align	128
        .global         _ZN4vllm25paged_attention_v2_kernelIffLi128ELi32ELi128ELNS_18Fp8KVCacheDataTypeE0ELb1ELi512EEEvPfS2_PT_PKS3_PKT0_S9_ifPKiSB_iPKfiiiSD_SD_iiiii
        .type           _ZN4vllm25paged_attention_v2_kernelIffLi128ELi32ELi128ELNS_18Fp8KVCacheDataTypeE0ELb1ELi512EEEvPfS2_PT_PKS3_PKT0_S9_ifPKiSB_iPKfiiiSD_SD_iiiii,@function
        .size           _ZN4vllm25paged_attention_v2_kernelIffLi128ELi32ELi128ELNS_18Fp8KVCacheDataTypeE0ELb1ELi512EEEvPfS2_PT_PKS3_PKT0_S9_ifPKiSB_iPKfiiiSD_SD_iiiii,(.L_x_27618 - _ZN4vllm25paged_attention_v2_kernelIffLi128ELi32ELi128ELNS_18Fp8KVCacheDataTypeE0ELb1ELi512EEEvPfS2_PT_PKS3_PKT0_S9_ifPKiSB_iPKfiiiSD_SD_iiiii)
        .other          _ZN4vllm25paged_attention_v2_kernelIffLi128ELi32ELi128ELNS_18Fp8KVCacheDataTypeE0ELb1ELi512EEEvPfS2_PT_PKS3_PKT0_S9_ifPKiSB_iPKfiiiSD_SD_iiiii,@"STO_CUDA_ENTRY STV_DEFAULT"
_ZN4vllm25paged_attention_v2_kernelIffLi128ELi32ELi128ELNS_18Fp8KVCacheDataTypeE0ELb1ELi512EEEvPfS2_PT_PKS3_PKT0_S9_ifPKiSB_iPKfiiiSD_SD_iiiii:
.text._ZN4vllm25paged_attention_v2_kernelIffLi128ELi32ELi128ELNS_18Fp8KVCacheDataTypeE0ELb1ELi512EEEvPfS2_PT_PKS3_PKT0_S9_ifPKiSB_iPKfiiiSD_SD_iiiii:
        /* <DEDUP_REMOVED lines=20> */
[----:B------:R-:W-:-:S03]  /*0140*/  HFMA2 R157, -RZ, RZ, 0, 0 ;  /* 0x00000000ff9d7431 */ /* 0x000fc600000001ff */
[----:B------:R-:W0:Y:S01]  /*0150*/  LDC R14, c[0x0][0x404] ;  /* 0x00010100ff0e7b82 */ /* 0x000e220000000800 */
[----:B------:R-:W-:Y:S02]  /*0160*/  UIADD3 UR20, UPT, UPT, UR17, -0x1, URZ ;  /* 0xffffffff11147890 */ /* 0x000fe4000fffe0ff */
[----:B--2---:R-:W-:Y:S01]  /*0170*/  UIMAD UR4, UR15, UR4, URZ ;  /* 0x000000040f0472a4 */ /* 0x004fe2000f8e02ff */
[----:B------:R-:W2:Y:S01]  /*0180*/  LDCU UR23, c[0x0][0x408] ;  /* 0x00008100ff1777ac */ /* 0x000ea20008000800 */
[----:B---3--:R-:W-:Y:S02]  /*0190*/  MOV R0, UR10 ;  /* 0x0000000a00007c02 */ /* 0x008fe40008000f00 */
[----:B-1----:R-:W-:Y:S01]  /*01a0*/  MOV R5, UR18 ;  /* 0x0000001200057c02 */ /* 0x002fe20008000f00 */
[----:B------:R-:W-:Y:S01]  /*01b0*/  USHF.R.S32.HI UR5, URZ, 0x1f, UR4 ;  /* 0x0000001fff057899 */ /* 0x000fe20008011404 */
[----:B------:R-:W-:Y:S01]  /*01c0*/  IABS R13, R0 ;  /* 0x00000000000d7213 */ /* 0x000fe20000000000 */
[----:B----4-:R-:W-:Y:S01]  /*01d0*/  UISETP.NE.U32.AND UP0, UPT, UR6, URZ, UPT ;  /* 0x000000ff0600728c */ /* 0x010fe2000bf05070 */
[----:B------:R-:W1:Y:S01]  /*01e0*/  LDCU UR11, c[0x0][0x3f8] ;  /* 0x00007f00ff0b77ac */ /* 0x000e620008000800 */
[C---:B0-----:R-:W-:Y:S01]  /*01f0*/  ISETP.GT.U32.AND P0, PT, R3.reuse, 0x1f, PT ;  /* 0x0000001f0300780c */ /* 0x041fe20003f04070 */
[----:B------:R-:W0:Y:S01]  /*0200*/  I2F.RP R0, R13 ;  /* 0x0000000d00007306 */ /* 0x000e220000209400 */
[----:B------:R-:W-:Y:S01]  /*0210*/  UISETP.NE.AND.EX UP0, UPT, UR7, URZ, UPT, UP0 ;  /* 0x000000ff0700728c */ /* 0x000fe2000bf05300 */
[----:B------:R-:W3:Y:S01]  /*0220*/  LDCU UR24, c[0x0][0x3fc] ;  /* 0x00007f80ff1877ac */ /* 0x000ee20008000800 */
[----:B------:R-:W4:Y:S09]  /*0230*/  LDCU UR25, c[0x0][0x3e0] ;  /* 0x00007c00ff1977ac */ /* 0x000f320008000800 */
[----:B------:R-:W2:Y:S01]  /*0240*/  @!P0 LDC.64 R6, c[0x0][0x398] ;  /* 0x0000e600ff068b82 */ /* 0x000ea20000000a00 */
[----:B------:R-:W-:Y:S01]  /*0250*/  @!P0 IMAD.SHL.U32 R2, R3, 0x4, RZ ;  /* 0x0000000403028824 */ /* 0x000fe200078e00ff */
[----:B------:R-:W-:Y:S01]  /*0260*/  @!P0 SHF.L.U32 R5, R5, 0x7, RZ ;  /* 0x0000000705058819 */ /* 0x000fe200000006ff */
[----:B0-----:R-:W0:Y:S01]  /*0270*/  MUFU.RCP R0, R0 ;  /* 0x0000000000007308 */ /* 0x001e220000001000 */
[----:B------:R-:W0:Y:S02]  /*0280*/  LDCU UR26, c[0x0][0x3dc] ;  /* 0x00007b80ff1a77ac */ /* 0x000e240008000800 */
[----:B------:R-:W-:Y:S01]  /*0290*/  @!P0 IADD3 R2, P1, P2, R2, UR4, R5 ;  /* 0x0000000402028c10 */ /* 0x000fe2000fa3e005 */
[----:B------:R-:W0:Y:S03]  /*02a0*/  LDCU UR27, c[0x0][0x3b4] ;  /* 0x00007680ff1b77ac */ /* 0x000e260008000800 */
[----:B------:R-:W-:Y:S01]  /*02b0*/  @!P0 IADD3.X R5, PT, PT, RZ, UR5, RZ, P1, P2 ;  /* 0x00000005ff058c10 */ /* 0x000fe20008fe44ff */
[----:B------:R-:W1:Y:S01]  /*02c0*/  @UP0 LDCU.64 UR4, c[0x0][0x3d0] ;  /* 0x00007a00ff0407ac */ /* 0x000e620008000a00 */
[----:B--2---:R-:W-:-:S04]  /*02d0*/  @!P0 LEA R4, P1, R2, R6, 0x2 ;  /* 0x0000000602048211 */ /* 0x004fc800078210ff */
[----:B------:R-:W-:-:S06]  /*02e0*/  @!P0 LEA.HI.X R5, R2, R7, R5, 0x2, P1 ;  /* 0x0000000702058211 */ /* 0x000fcc00008f1405 */
[----:B------:R-:W2:Y:S01]  /*02f0*/  @!P0 LDG.E.128.CONSTANT R4, desc[UR12][R4.64] ;  /* 0x0000000c04048981 */ /* 0x000ea2000c1e9d00 */
[----:B0-----:R-:W-:Y:S01]  /*0300*/  IADD3 R10, PT, PT, R0, 0xffffffe, RZ ;  /* 0x0ffffffe000a7810 */ /* 0x001fe20007ffe0ff */
[----:B-1----:R-:W-:Y:S01]  /*0310*/  @UP0 UIMAD.WIDE.U32 UR4, UR18, 0x4, UR4 ;  /* 0x00000004120408a5 */ /* 0x002fe2000f8e0004 */
[----:B------:R-:W-:Y:S02]  /*0320*/  PLOP3.LUT P1, PT, PT, PT, UP0, 0x80, 0x8 ;  /* 0x000000000008781c */ /* 0x000fe40003f2f008 */
[----:B------:R0:W1:Y:S03]  /*0330*/  F2I.FTZ.U32.TRUNC.NTZ R11, R10 ;  /* 0x0000000a000b7305 */ /* 0x000066000021f000 */
[----:B------:R-:W-:Y:S02]  /*0340*/  MOV R8, UR4 ;  /* 0x0000000400087c02 */ /* 0x000fe40008000f00 */
[----:B------:R-:W-:-:S02]  /*0350*/  MOV R9, UR5 ;  /* 0x0000000500097c02 */ /* 0x000fc40008000f00 */
[----:B0-----:R-:W-:-:S04]  /*0360*/  MOV R10, RZ ;  /* 0x000000ff000a7202 */ /* 0x001fc80000000f00 */
[----:B------:R0:W5:Y:S01]  /*0370*/  @P1 LDG.E.CONSTANT R157, desc[UR12][R8.64] ;  /* 0x0000000c089d1981 */ /* 0x000162000c1e9900 */
[----:B------:R-:W-:Y:S02]  /*0380*/  R2UR UR4, R10 ;  /* 0x000000000a0472ca */ /* 0x000fe400000e0000 */
[----:B-1----:R-:W-:Y:S01]  /*0390*/  R2UR UR5, R11 ;  /* 0x000000000b0572ca */ /* 0x002fe200000e0000 */
[----:B------:R-:W-:-:S04]  /*03a0*/  IMAD.MOV R0, RZ, RZ, -R11 ;  /* 0x000000ffff007224 */ /* 0x000fc800078e0a0b */
[----:B------:R-:W-:Y:S01]  /*03b0*/  IMAD R10, R0, R13, RZ ;  /* 0x0000000d000a7224 */ /* 0x000fe200078e02ff */
[----:B------:R-:W-:-:S07]  /*03c0*/  IABS R0, UR19 ;  /* 0x0000001300007c13 */ /* 0x000fce0008000000 */
[----:B------:R-:W-:Y:S01]  /*03d0*/  IMAD.HI.U32 R10, R11, R10, UR4 ;  /* 0x000000040b0a7e27 */ /* 0x000fe2000f8e000a */
[----:B------:R-:W-:-:S04]  /*03e0*/  R2UR UR6, R0 ;  /* 0x00000000000672ca */ /* 0x000fc800000e0000 */
[----:B------:R-:W-:-:S13]  /*03f0*/  R2UR UR4, R10 ;  /* 0x000000000a0472ca */ /* 0x000fda00000e0000 */
[----:B------:R-:W-:-:S06]  /*0400*/  UIMAD.WIDE.U32 UR4, UR4, UR6, URZ ;  /* 0x00000006040472a5 */ /* 0x000fcc000f8e00ff */
[----:B------:R-:W-:-:S05]  /*0410*/  IADD3 R0, PT, PT, RZ, -UR5, RZ ;  /* 0x80000005ff007c10 */ /* 0x000fca000fffe0ff */
[----:B------:R-:W-:-:S05]  /*0420*/  IMAD R0, R13, R0, UR6 ;  /* 0x000000060d007e24 */ /* 0x000fca000f8e0200 */
[----:B------:R-:W-:-:S13]  /*0430*/  ISETP.GT.U32.AND P1, PT, R13, R0, PT ;  /* 0x000000000d00720c */ /* 0x000fda0003f24070 */
[----:B------:R-:W-:Y:S01]  /*0440*/  VOTEU.ANY UP1, P1 ;  /* 0x0000000000ff7886 */ /* 0x000fe20000820100 */
[----:B------:R-:W-:-:S13]  /*0450*/  PLOP3.LUT P1, PT, PT, PT, UP1, 0x80, 0x8 ;  /* 0x000000000008781c */ /* 0x000fda0003f2f018 */
[----:B------:R-:W-:-:S04]  /*0460*/  @!P1 IADD3 R0, PT, PT, R0, -R13, RZ ;  /* 0x8000000d00009210 */ /* 0x000fc80007ffe0ff */
[----:B------:R-:W-:Y:S01]  /*0470*/  ISETP.GE.U32.AND P1, PT, R0, R13, PT ;  /* 0x0000000d0000720c */ /* 0x000fe20003f26070 */
[----:B------:R-:W-:Y:S02]  /*0480*/  ULOP3.LUT UR4, UR19, UR10, URZ, 0x3c, !UPT ;  /* 0x0000000a13047292 */ /* 0x000fe4000f8e3cff */
[----:B------:R-:W-:Y:S02]  /*0490*/  @!UP1 UIADD3 UR5, UPT, UPT, UR5, 0x1, URZ ;  /* 0x0000000105059890 */ /* 0x000fe4000fffe0ff */
[----:B------:R-:W-:-:S08]  /*04a0*/  UISETP.GE.AND UP1, UPT, UR4, URZ, UPT ;  /* 0x000000ff0400728c */ /* 0x000fd0000bf26270 */
[----:B------:R-:W-:-:S05]  /*04b0*/  VOTEU.ANY UP0, P1 ;  /* 0x0000000000ff7886 */ /* 0x000fca0000800100 */
[----:B------:R-:W-:Y:S02]  /*04c0*/  @UP0 UIADD3 UR5, UPT, UPT, UR5, 0x1, URZ ;  /* 0x0000000105050890 */ /* 0x000fe4000fffe0ff */
[----:B------:R-:W-:-:S05]  /*04d0*/  UISETP.NE.AND UP0, UPT, UR10, URZ, UPT ;  /* 0x000000ff0a00728c */ /* 0x000fca000bf05270 */
[----:B------:R-:W-:Y:S02]  /*04e0*/  UMOV UR14, UR5 ;  /* 0x00000005000e7c82 */ /* 0x000fe40008000000 */
[----:B------:R-:W-:-:S04]  /*04f0*/  @!UP1 UIADD3 UR14, UPT, UPT, -UR14, URZ, URZ ;  /* 0x000000ff0e0e9290 */ /* 0x000fc8000fffe1ff */
[----:B------:R-:W-:-:S06]  /*0500*/  @!UP0 ULOP3.LUT UR14, URZ, UR10, URZ, 0x33, !UPT ;  /* 0x0000000aff0e8292 */ /* 0x000fcc000f8e33ff */
[----:B------:R-:W-:-:S04]  /*0510*/  MOV R12, UR14 ;  /* 0x0000000e000c7c02 */ /* 0x000fc80008000f00 */
[----:B------:R-:W-:-:S04]  /*0520*/  IABS R0, R12 ;  /* 0x0000000c00007213 */ /* 0x000fc80000000000 */
[----:B------:R-:W-:Y:S02]  /*0530*/  R2UR UR21, R0 ;  /* 0x00000000001572ca */ /* 0x000fe400000e0000 */
[----:B------:R-:W-:-:S11]  /*0540*/  IABS R0, R14 ;  /* 0x0000000e00007213 */ /* 0x000fd60000000000 */
[----:B------:R-:W1:Y:S08]  /*0550*/  I2F.RP R2, UR21 ;  /* 0x0000001500027d06 */ /* 0x000e700008209400 */
[----:B------:R-:W3:Y:S08]  /*0560*/  I2F.RP R11, R0 ;  /* 0x00000000000b7306 */ /* 0x000ef00000209400 */
[----:B-1----:R-:W1:Y:S08]  /*0570*/  MUFU.RCP R2, R2 ;  /* 0x0000000200027308 */ /* 0x002e700000001000 */
[----:B---3--:R-:W0:Y:S01]  /*0580*/  MUFU.RCP R11, R11 ;  /* 0x0000000b000b7308 */ /* 0x008e220000001000 */
[----:B-1----:R-:W-:-:S07]  /*0590*/  IADD3 R10, PT, PT, R2, 0xffffffe, RZ ;  /* 0x0ffffffe020a7810 */ /* 0x002fce0007ffe0ff */
[----:B------:R-:W1:Y:S01]  /*05a0*/  F2I.FTZ.U32.TRUNC.NTZ R10, R10 ;  /* 0x0000000a000a7305 */ /* 0x000e62000021f000 */
[----:B0-----:R-:W-:-:S07]  /*05b0*/  IADD3 R8, PT, PT, R11, 0xffffffe, RZ ;  /* 0x0ffffffe0b087810 */ /* 0x001fce0007ffe0ff */
[----:B------:R0:W3:Y:S01]  /*05c0*/  F2I.FTZ.U32.TRUNC.NTZ R9, R8 ;  /* 0x0000000800097305 */ /* 0x0000e2000021f000 */
[----:B------:R-:W-:Y:S02]  /*05d0*/  IABS R12, R12 ;  /* 0x0000000c000c7213 */ /* 0x000fe40000000000 */
[----:B------:R-:W-:Y:S02]  /*05e0*/  IABS R2, UR18 ;  /* 0x0000001200027c13 */ /* 0x000fe40008000000 */
[----:B-1----:R-:W-:Y:S02]  /*05f0*/  R2UR UR5, R10 ;  /* 0x000000000a0572ca */ /* 0x002fe400000e0000 */
[----:B------:R-:W-:Y:S01]  /*0600*/  R2UR UR8, R2 ;  /* 0x00000000020872ca */ /* 0x000fe200000e0000 */
[----:B0-----:R-:W-:Y:S02]  /*0610*/  IMAD.MOV R8, RZ, RZ, -R12 ;  /* 0x000000ffff087224 */ /* 0x001fe400078e0a0c */
[----:B---3--:R-:W-:-:S03]  /*0620*/  IMAD R2, R9, R0, RZ ;  /* 0x0000000009027224 */ /* 0x008fc600078e02ff */
[----:B------:R-:W-:Y:S01]  /*0630*/  R2UR UR9, R8 ;  /* 0x00000000080972ca */ /* 0x000fe200000e0000 */
[----:B------:R-:W-:Y:S01]  /*0640*/  HFMA2 R8, -RZ, RZ, 0, 0 ;  /* 0x00000000ff087431 */ /* 0x000fe200000001ff */
[----:B------:R-:W-:Y:S02]  /*0650*/  MOV R10, UR20 ;  /* 0x00000014000a7c02 */ /* 0x000fe40008000f00 */
[----:B------:R-:W-:Y:S01]  /*0660*/  IADD3 R155, PT, PT, -R2, RZ, RZ ;  /* 0x000000ff029b7210 */ /* 0x000fe20007ffe1ff */
[----:B------:R-:W-:Y:S01]  /*0670*/  UIADD3 UR7, UPT, UPT, URZ, -UR5, URZ ;  /* 0x80000005ff077290 */ /* 0x000fe2000fffe0ff */
[----:B------:R-:W0:Y:S01]  /*0680*/  @!P0 S2R R13, SR_CgaCtaId ;  /* 0x00000000000d8919 */ /* 0x000e220000008800 */
[----:B------:R-:W-:Y:S02]  /*0690*/  IABS R11, R10 ;  /* 0x0000000a000b7213 */ /* 0x000fe40000000000 */
[----:B------:R-:W-:Y:S01]  /*06a0*/  UIMAD UR7, UR7, UR21, URZ ;  /* 0x00000015070772a4 */ /* 0x000fe2000f8e02ff */
[----:B------:R-:W-:Y:S01]  /*06b0*/  IMAD.HI.U32 R155, R9, R155, R8 ;  /* 0x0000009b099b7227 */ /* 0x000fe200078e0008 */
[----:B------:R-:W-:-:S02]  /*06c0*/  UMOV UR4, URZ ;  /* 0x000000ff00047c82 */ /* 0x000fc40008000000 */
[----:B------:R-:W-:-:S03]  /*06d0*/  UIMAD.WIDE.U32 UR4, UR5, UR7, UR4 ;  /* 0x00000007050472a5 */ /* 0x000fc6000f8e0004 */
[----:B------:R-:W-:Y:S01]  /*06e0*/  IMAD.HI.U32 R9, R155, R11, RZ ;  /* 0x0000000b9b097227 */ /* 0x000fe200078e00ff */
[----:B------:R-:W-:-:S04]  /*06f0*/  UIMAD.WIDE.U32 UR4, UR5, UR8, URZ ;  /* 0x00000008050472a5 */ /* 0x000fc8000f8e00ff */
[----:B------:R-:W-:Y:S01]  /*0700*/  IADD3 R2, PT, PT, -R9, RZ, RZ ;  /* 0x000000ff09027210 */ /* 0x000fe20007ffe1ff */
[----:B------:R-:W-:-:S04]  /*0710*/  UIMAD UR4, UR5, UR9, UR8 ;  /* 0x00000009050472a4 */ /* 0x000fc8000f8e0208 */
[----:B------:R-:W-:Y:S01]  /*0720*/  UISETP.GT.U32.AND UP3, UPT, UR21, UR4, UPT ;  /* 0x000000041500728c */ /* 0x000fe2000bf64070 */
[----:B------:R-:W-:Y:S01]  /*0730*/  IMAD R11, R0, R2, R11 ;  /* 0x00000002000b7224 */ /* 0x000fe200078e020b */
[----:B------:R-:W-:-:S04]  /*0740*/  @!P0 MOV R2, 0x400 ;  /* 0x0000040000028802 */ /* 0x000fc80000000f00 */
[----:B------:R-:W-:-:S05]  /*0750*/  ISETP.GT.U32.AND P1, PT, R0, R11, PT ;  /* 0x0000000b0000720c */ /* 0x000fca0003f24070 */
[----:B------:R-:W-:Y:S01]  /*0760*/  @!UP3 UIADD3 UR4, UPT, UPT, UR4, -UR21, URZ ;  /* 0x800000150404b290 */ /* 0x000fe2000fffe0ff */
[----:B0-----:R-:W-:-:S03]  /*0770*/  @!P0 LEA R2, R13, R2, 0x18 ;  /* 0x000000020d028211 */ /* 0x001fc600078ec0ff */
[----:B------:R-:W-:Y:S01]  /*0780*/  UISETP.GE.U32.AND UP0, UPT, UR4, UR21, UPT ;  /* 0x000000150400728c */ /* 0x000fe2000bf06070 */
[----:B------:R-:W-:Y:S01]  /*0790*/  @!P0 LEA R2, R3, R2, 0x4 ;  /* 0x0000000203028211 */ /* 0x000fe200078e20ff */
[----:B------:R-:W-:Y:S02]  /*07a0*/  UIADD3 UR6, UPT, UPT, UR17, 0x1f, URZ ;  /* 0x0000001f11067890 */ /* 0x000fe4000fffe0ff */
[----:B------:R-:W-:Y:S01]  /*07b0*/  @!P1 IMAD.IADD R11, R11, 0x1, -R0 ;  /* 0x000000010b0b9824 */ /* 0x000fe200078e0a00 */
[----:B------:R-:W-:Y:S02]  /*07c0*/  ULOP3.LUT UR4, UR18, UR14, URZ, 0x3c, !UPT ;  /* 0x0000000e12047292 */ /* 0x000fe4000f8e3cff */
[----:B------:R-:W-:Y:S01]  /*07d0*/  @!UP3 UIADD3 UR5, UPT, UPT, UR5, 0x1, URZ ;  /* 0x000000010505b890 */ /* 0x000fe2000fffe0ff */
[----:B------:R-:W-:Y:S01]  /*07e0*/  LOP3.LUT R8, R14, UR20, RZ, 0x3c, !PT ;  /* 0x000000140e087c12 */ /* 0x000fe2000f8e3cff */
[----:B------:R-:W-:Y:S02]  /*07f0*/  ULEA UR7, UR16, 0x10, 0x4 ;  /* 0x0000001010077891 */ /* 0x000fe4000f8e20ff */
[----:B------:R-:W-:-:S02]  /*0800*/  USHF.R.U32.HI UR6, URZ, 0x5, UR6 ;  /* 0x00000005ff067899 */ /* 0x000fc40008011606 */
[----:B------:R-:W-:Y:S02]  /*0810*/  UISETP.GE.AND UP3, UPT, UR4, URZ, UPT ;  /* 0x000000ff0400728c */ /* 0x000fe4000bf66270 */
[----:B------:R-:W-:Y:S02]  /*0820*/  UISETP.NE.AND UP2, UPT, UR14, URZ, UPT ;  /* 0x000000ff0e00728c */ /* 0x000fe4000bf45270 */
[----:B------:R-:W-:Y:S01]  /*0830*/  @UP0 UIADD3 UR5, UPT, UPT, UR5, 0x1, URZ ;  /* 0x0000000105050890 */ /* 0x000fe2000fffe0ff */
[----:B------:R-:W-:Y:S01]  /*0840*/  ISETP.GE.AND P2, PT, R8, RZ, PT ;  /* 0x000000ff0800720c */ /* 0x000fe20003f46270 */
[----:B------:R-:W-:Y:S01]  /*0850*/  UISETP.LT.U32.AND UP0, UPT, UR6, UR7, UPT ;  /* 0x000000070600728c */ /* 0x000fe2000bf01070 */
[----:B------:R-:W-:Y:S01]  /*0860*/  SHF.R.U32.HI R8, RZ, 0x5, R3 ;  /* 0x00000005ff087819 */ /* 0x000fe20000011603 */
[----:B------:R-:W-:Y:S01]  /*0870*/  UISETP.GE.AND UP1, UPT, UR23, URZ, UPT ;  /* 0x000000ff1700728c */ /* 0x000fe2000bf26270 */
[----:B------:R-:W-:Y:S01]  /*0880*/  @!P1 IADD3 R9, PT, PT, R9, 0x1, RZ ;  /* 0x0000000109099810 */ /* 0x000fe20007ffe0ff */
[----:B------:R-:W-:Y:S01]  /*0890*/  USEL UR6, UR6, UR7, UP0 ;  /* 0x0000000706067287 */ /* 0x000fe20008000000 */
[----:B------:R-:W-:Y:S01]  /*08a0*/  UMOV UR8, UR5 ;  /* 0x0000000500087c82 */ /* 0x000fe20008000000 */
[----:B------:R-:W0:Y:S01]  /*08b0*/  LDCU.64 UR20, c[0x0][0x3a0] ;  /* 0x00007400ff1477ac */ /* 0x000e220008000a00 */
[----:B--2---:R1:W-:Y:S01]  /*08c0*/  @!P0 STS.128 [R2], R4 ;  /* 0x0000000402008388 */ /* 0x0043e20000000c00 */
[----:B------:R-:W-:Y:S01]  /*08d0*/  BAR.SYNC.DEFER_BLOCKING 0x0 ;  /* 0x0000000000007b1d */ /* 0x000fe20000010000 */
[----:B------:R-:W-:-:S02]  /*08e0*/  ISETP.GE.U32.AND P0, PT, R11, R0, PT ;  /* 0x000000000b00720c */ /* 0x000fc40003f06070 */
[----:B------:R-:W-:Y:S01]  /*08f0*/  MOV R11, UR16 ;  /* 0x00000010000b7c02 */ /* 0x000fe20008000f00 */
[----:B------:R-:W-:Y:S02]  /*0900*/  @!UP3 UIADD3 UR8, UPT, UPT, -UR8, URZ, URZ ;  /* 0x000000ff0808b290 */ /* 0x000fe4000fffe1ff */
[----:B------:R-:W-:Y:S01]  /*0910*/  @!UP2 ULOP3.LUT UR8, URZ, UR14, URZ, 0x33, !UPT ;  /* 0x0000000eff08a292 */ /* 0x000fe2000f8e33ff */
[----:B-1----:R-:W-:-:S07]  /*0920*/  LEA R6, R11, R8, 0x4 ;  /* 0x000000080b067211 */ /* 0x002fce00078e20ff */
[----:B------:R-:W-:Y:S02]  /*0930*/  @P0 IADD3 R9, PT, PT, R9, 0x1, RZ ;  /* 0x0000000109090810 */ /* 0x000fe40007ffe0ff */
[----:B------:R-:W-:Y:S02]  /*0940*/  ISETP.GE.U32.AND P0, PT, R6, UR6, PT ;  /* 0x0000000606007c0c */ /* 0x000fe4000bf06070 */
[----:B------:R-:W-:Y:S01]  /*0950*/  ISETP.NE.AND P1, PT, R14, RZ, PT ;  /* 0x000000ff0e00720c */ /* 0x000fe20003f25270 */
[----:B------:R-:W-:Y:S02]  /*0960*/  @!UP1 UIMAD UR4, UR10, UR11, UR8 ;  /* 0x0000000b0a0492a4 */ /* 0x000fe4000f8e0208 */
[----:B------:R-:W-:Y:S01]  /*0970*/  @UP1 UIMAD UR9, UR19, UR11, UR18 ;  /* 0x0000000b130912a4 */ /* 0x000fe2000f8e0212 */
[----:B------:R-:W-:Y:S01]  /*0980*/  MOV R2, R9 ;  /* 0x0000000900027202 */ /* 0x000fe20000000f00 */
[----:B------:R-:W-:Y:S01]  /*0990*/  @!UP1 UIADD3 UR4, UPT, UPT, -UR4, URZ, URZ ;  /* 0x000000ff04049290 */ /* 0x000fe2000fffe1ff */
[----:B------:R-:W-:Y:S01]  /*09a0*/  BSSY.RECONVERGENT B0, `(.L_x_24869) ;  /* 0x000013b000007945 */ /* 0x000fe20003800200 */
[----:B------:R-:W-:-:S02]  /*09b0*/  @UP1 UIMAD UR9, UR9, UR23, 0x1 ;  /* 0x00000001090914a4 */ /* 0x000fc4000f8e0217 */
[----:B------:R-:W-:Y:S01]  /*09c0*/  @!UP1 UIMAD UR9, UR23, UR4, 0x1 ;  /* 0x00000001170994a4 */ /* 0x000fe2000f8e0204 */
[----:B------:R-:W-:Y:S01]  /*09d0*/  @!P2 IMAD.MOV R2, RZ, RZ, -R2 ;  /* 0x000000ffff02a224 */ /* 0x000fe200078e0a02 */
[----:B------:R-:W-:Y:S02]  /*09e0*/  MOV R154, 0xff7fffff ;  /* 0xff7fffff009a7802 */ /* 0x000fe40000000f00 */
[----:B------:R-:W-:Y:S02]  /*09f0*/  @!P1 LOP3.LUT R2, RZ, R14, RZ, 0x33, !PT ;  /* 0x0000000eff029212 */ /* 0x000fe400078e33ff */
[----:B------:R-:W-:Y:S01]  /*0a00*/  MOV R156, R0 ;  /* 0x00000000009c7202 */ /* 0x000fe20000000f00 */
[----:B0---4-:R-:W-:Y:S06]  /*0a10*/  @P0 BRA `(.L_x_24870) ;  /* 0x0000001000cc0947 */ /* 0x011fec0003800000 */
[----:B------:R-:W0:Y:S01]  /*0a20*/  S2UR UR6, SR_CgaCtaId ;  /* 0x00000000000679c3 */ /* 0x000e220000008800 */
[----:B------:R-:W-:Y:S01]  /*0a30*/  UMOV UR5, 0x400 ;  /* 0x0000040000057882 */ /* 0x000fe20000000000 */
[----:B------:R-:W1:Y:S01]  /*0a40*/  LDCU UR4, c[0x0][0x3c8] ;  /* 0x00007900ff0477ac */ /* 0x000e620008000800 */
[----:B------:R-:W-:Y:S01]  /*0a50*/  IMAD.WIDE.U32 R4, R6, 0x4, RZ ;  /* 0x0000000406047825 */ /* 0x000fe200078e00ff */
[----:B------:R-:W-:Y:S01]  /*0a60*/  LOP3.LUT R3, R3, 0x1f, RZ, 0xc0, !PT ;  /* 0x0000001f03037812 */ /* 0x000fe200078ec0ff */
[----:B------:R-:W2:Y:S01]  /*0a70*/  LDCU.64 UR10, c[0x0][0x3b8] ;  /* 0x00007700ff0a77ac */ /* 0x000ea20008000a00 */
[C---:B------:R-:W-:Y:S02]  /*0a80*/  LEA R0, R8.reuse, UR22, 0x5 ;  /* 0x0000001608007c11 */ /* 0x040fe4000f8e28ff */
[----:B------:R-:W-:Y:S02]  /*0a90*/  LEA R8, R8, R3, 0x5 ;  /* 0x0000000308087211 */ /* 0x000fe400078e28ff */
[----:B------:R-:W-:Y:S01]  /*0aa0*/  MOV R154, 0xff7fffff ;  /* 0xff7fffff009a7802 */ /* 0x000fe20000000f00 */
[----:B-1----:R-:W-:-:S02]  /*0ab0*/  UIMAD UR4, UR15, UR4, URZ ;  /* 0x000000040f0472a4 */ /* 0x002fc4000f8e02ff */
[----:B0-----:R-:W-:-:S04]  /*0ac0*/  ULEA UR7, UR6, UR5, 0x18 ;  /* 0x0000000506077291 */ /* 0x001fc8000f8ec0ff */
[----:B------:R-:W-:Y:S01]  /*0ad0*/  MOV R7, UR4 ;  /* 0x0000000400077c02 */ /* 0x000fe20008000f00 */
[----:B------:R-:W-:-:S04]  /*0ae0*/  UIADD3 UR4, UPT, UPT, UR5, 0x220, URZ ;  /* 0x0000022005047890 */ /* 0x000fc8000fffe0ff */
[----:B------:R-:W-:Y:S01]  /*0af0*/  IMAD.WIDE R4, R7, 0x4, R4 ;  /* 0x0000000407047825 */ /* 0x000fe200078e0204 */
[----:B------:R-:W-:Y:S01]  /*0b00*/  ULEA UR4, UR6, UR4, 0x18 ;  /* 0x0000000406047291 */ /* 0x000fe2000f8ec0ff */
[----:B------:R-:W0:Y:S01]  /*0b10*/  LDS.128 R20, [UR7] ;  /* 0x00000007ff147984 */ /* 0x000e220008000c00 */
[----:B------:R-:W-:Y:S01]  /*0b20*/  IADD3 R7, PT, PT, R3, R0, RZ ;  /* 0x0000000003077210 */ /* 0x000fe20007ffe0ff */
[----:B------:R-:W-:Y:S01]  /*0b30*/  IMAD.MOV.U32 R3, RZ, RZ, R6 ;  /* 0x000000ffff037224 */ /* 0x000fe200078e0006 */
[----:B--2---:R-:W-:Y:S01]  /*0b40*/  IADD3 R4, P0, PT, R4, UR10, RZ ;  /* 0x0000000a04047c10 */ /* 0x004fe2000ff1e0ff */
[----:B------:R-:W1:Y:S01]  /*0b50*/  LDS.128 R24, [UR7+0x10] ;  /* 0x00001007ff187984 */ /* 0x000e620008000c00 */
[----:B------:R-:W-:Y:S02]  /*0b60*/  IADD3 R152, PT, PT, R7, -UR17, RZ ;  /* 0x8000001107987c10 */ /* 0x000fe4000fffe0ff */
[----:B------:R-:W-:Y:S01]  /*0b70*/  IADD3.X R5, PT, PT, R5, UR11, RZ, P0, !PT ;  /* 0x0000000b05057c10 */ /* 0x000fe200087fe4ff */
[----:B------:R-:W2:Y:S01]  /*0b80*/  LDS.128 R28, [UR7+0x20] ;  /* 0x00002007ff1c7984 */ /* 0x000ea20008000c00 */
[----:B------:R-:W-:-:S02]  /*0b90*/  IADD3 R6, PT, PT, R0, 0x1, RZ ;  /* 0x0000000100067810 */ /* 0x000fc40007ffe0ff */
[----:B------:R-:W-:Y:S01]  /*0ba0*/  IADD3 R7, PT, PT, R7, 0x1, RZ ;  /* 0x0000000107077810 */ /* 0x000fe20007ffe0ff */
[----:B------:R-:W3:Y:S01]  /*0bb0*/  LDS.128 R32, [UR7+0x30] ;  /* 0x00003007ff207984 */ /* 0x000ee20008000c00 */
[----:B------:R-:W-:-:S03]  /*0bc0*/  LEA R153, R8, UR4, 0x2 ;  /* 0x0000000408997c11 */ /* 0x000fc6000f8e10ff */
        /* <DEDUP_REMOVED lines=22> */
.L_x_24873:
[----:B------:R-:W1:Y:S01]  /*0d30*/  LDC R16, c[0x0][0x400] ;  /* 0x00010000ff107b82 */ /* 0x000e620000000800 */
[----:B------:R-:W-:Y:S01]  /*0d40*/  IADD3 R8, PT, PT, R6, -0x1, RZ ;  /* 0xffffffff06087810 */ /* 0x000fe20007ffe0ff */
[----:B------:R-:W-:Y:S03]  /*0d50*/  BSSY.RECONVERGENT B1, `(.L_x_24871) ;  /* 0x00000f1000017945 */ /* 0x000fe60003800200 */
[----:B------:R-:W-:-:S03]  /*0d60*/  IABS R9, R8 ;  /* 0x0000000800097213 */ /* 0x000fc60000000000 */
[----:B------:R-:W2:Y:S02]  /*0d70*/  LDC R15, c[0x0][0x404] ;  /* 0x00010100ff0f7b82 */ /* 0x000ea40000000800 */
        /* <DEDUP_REMOVED lines=17> */
[----:B------:R-:W-:-:S05]  /*0e90*/  MOV R12, R10 ;  /* 0x0000000a000c7202 */ /* 0x000fca0000000f00 */
[----:B------:R-:W-:Y:S01]  /*0ea0*/  @!P2 IMAD.MOV R12, RZ, RZ, -R12 ;  /* 0x000000ffff0ca224 */ /* 0x000fe200078e0a0c */
        /* <DEDUP_REMOVED lines=12> */
[----:B------:R-:W-:Y:S01]  /*0f70*/  IMAD R8, R13, R8, R9 ;  /* 0x000000080d087224 */ /* 0x000fe200078e0209 */
[----:B------:R-:W-:-:S04]  /*0f80*/  IADD3 R9, PT, PT, R2, -UR24, RZ ;  /* 0x8000001802097c10 */ /* 0x000fc8000fffe0ff */
        /* <DEDUP_REMOVED lines=8> */
[----:B------:R-:W-:-:S05]  /*1010*/  @!P0 MOV R8, 0xff7fffff ;  /* 0xff7fffff00088802 */ /* 0x000fca0000000f00 */
[----:B------:R1:W-:Y:S01]  /*1020*/  @!P0 STS [R153], R8 ;  /* 0x0000000899008388 */ /* 0x0003e20000000800 */
[----:B------:R-:W-:Y:S05]  /*1030*/  @!P0 BRA `(.L_x_24872) ;  /* 0x0000000c00088947 */ /* 0x000fea0003800000 */
[----:B------:R-:W2:Y:S01]  /*1040*/  LDG.E.CONSTANT R11, desc[UR12][R4.64] ;  /* 0x0000000c040b7981 */ /* 0x000ea2000c1e9900 */
[----:B------:R-:W-:Y:S01]  /*1050*/  UIMAD UR4, UR8, UR25, URZ ;  /* 0x00000019080472a4 */ /* 0x000fe2000f8e02ff */
[----:B-1----:R-:W1:Y:S05]  /*1060*/  S2R R8, SR_TID.X ;  /* 0x0000000000087919 */ /* 0x002e6a0000002100 */
[----:B------:R-:W-:Y:S01]  /*1070*/  IMAD.U32 R9, RZ, RZ, UR4 ;  /* 0x00000004ff097e24 */ /* 0x000fe2000f8e00ff */
        /* <DEDUP_REMOVED lines=35> */
[----:B------:R-:W-:Y:S01]  /*12b0*/  FFMA.FTZ R161, R36, R128, R161 ;  /* 0x0000008024a17223 */ /* 0x000fe200000100a1 */
[----:B------:R-:W4:Y:S01]  /*12c0*/  LDG.E.128.CONSTANT R148, desc[UR12][R158.64+0x1800] ;  /* 0x0018000c9e947981 */ /* 0x000f22000c1e9d00 */
[----:B------:R-:W-:Y:S01]  /*12d0*/  FFMA.FTZ R128, R37, R129, R124 ;  /* 0x0000008125807223 */ /* 0x000fe2000001007c */
[----:B------:R-:W-:-:S02]  /*12e0*/  FFMA.FTZ R129, R38, R130, R125 ;  /* 0x0000008226817223 */ /* 0x000fc4000001007d */
        /* <DEDUP_REMOVED lines=19> */
[----:B------:R-:W-:Y:S01]  /*1420*/  FFMA.FTZ R136, R57, R137, R8 ;  /* 0x0000008939887223 */ /* 0x000fe20000010008 */
[----:B------:R-:W-:-:S02]  /*1430*/  FFMA.FTZ R137, R58, R138, R9 ;  /* 0x0000008a3a897223 */ /* 0x000fc40000010009 */
[----:B------:R-:W4:Y:S01]  /*1440*/  LDG.E.128.CONSTANT R8, desc[UR12][R158.64+0x2000] ;  /* 0x0020000c9e087981 */ /* 0x000f22000c1e9d00 */
[----:B------:R-:W-:-:S03]  /*1450*/  FFMA.FTZ R160, R51, R15, R160 ;  /* 0x0000000f33a07223 */ /* 0x000fc600000100a0 */
[----:B------:R-:W4:Y:S01]  /*1460*/  LDG.E.128.CONSTANT R12, desc[UR12][R158.64+0x2200] ;  /* 0x0022000c9e0c7981 */ /* 0x000f22000c1e9d00 */
[----:B------:R-:W-:-:S03]  /*1470*/  FFMA.FTZ R160, R55, R19, R160 ;  /* 0x0000001337a07223 */ /* 0x000fc600000100a0 */
[----:B------:R-:W4:Y:S01]  /*1480*/  LDG.E.128.CONSTANT R16, desc[UR12][R158.64+0x2400] ;  /* 0x0024000c9e107981 */ /* 0x000f22000c1e9d00 */
        /* <DEDUP_REMOVED lines=11> */
[----:B------:R-:W-:-:S02]  /*1540*/  FFMA.FTZ R136, R69, R149, R136 ;  /* 0x0000009545887223 */ /* 0x000fc40000010088 */
[----:B------:R-:W3:Y:S01]  /*1550*/  LDG.E.128.CONSTANT R144, desc[UR12][R158.64+0x2600] ;  /* 0x0026000c9e907981 */ /* 0x000ee2000c1e9d00 */
[----:B------:R-:W-:Y:S01]  /*1560*/  FFMA.FTZ R137, R70, R150, R137 ;  /* 0x0000009646897223 */ /* 0x000fe20000010089 */
[----:B------:R-:W-:Y:S01]  /*1570*/  FFMA.FTZ R161, R72, R124, R161 ;  /* 0x0000007c48a17223 */ /* 0x000fe200000100a1 */
[----:B------:R-:W-:Y:S02]  /*1580*/  FFMA.FTZ R124, R73, R125, R136 ;  /* 0x0000007d497c7223 */ /* 0x000fe40000010088 */
[----:B------:R-:W-:Y:S02]  /*1590*/  FFMA.FTZ R125, R74, R126, R137 ;  /* 0x0000007e4a7d7223 */ /* 0x000fe40000010089 */
[----:B------:R-:W4:Y:S01]  /*15a0*/  LDG.E.128.CONSTANT R136, desc[UR12][R158.64+0x2a00] ;  /* 0x002a000c9e887981 */ /* 0x000f22000c1e9d00 */
        /* <DEDUP_REMOVED lines=10> */
[----:B------:R-:W4:Y:S03]  /*1650*/  LDG.E.128.CONSTANT R124, desc[UR12][R158.64+0x2e00] ;  /* 0x002e000c9e7c7981 */ /* 0x000f26000c1e9d00 */
[----:B------:R-:W-:Y:S01]  /*1660*/  FFMA.FTZ R160, R83, R135, R160 ;  /* 0x0000008753a07223 */ /* 0x000fe200000100a0 */
[----:B------:R-:W4:Y:S01]  /*1670*/  LDG.E.128.CONSTANT R128, desc[UR12][R158.64+0x3000] ;  /* 0x0030000c9e807981 */ /* 0x000f22000c1e9d00 */
        /* <DEDUP_REMOVED lines=8> */
[----:B------:R-:W-:-:S02]  /*1700*/  FFMA.FTZ R161, R92, R16, R161 ;  /* 0x000000105ca17223 */ /* 0x000fc400000100a1 */
[----:B------:R-:W-:Y:S01]  /*1710*/  FFMA.FTZ R16, R93, R17, R132 ;  /* 0x000000115d107223 */ /* 0x000fe20000010084 */
[----:B------:R-:W-:Y:S02]  /*1720*/  FFMA.FTZ R17, R94, R18, R133 ;  /* 0x000000125e117223 */ /* 0x000fe40000010085 */
[----:B------:R-:W4:Y:S01]  /*1730*/  LDG.E.128.CONSTANT R132, desc[UR12][R158.64+0x3400] ;  /* 0x0034000c9e847981 */ /* 0x000f22000c1e9d00 */
[----:B------:R-:W-:-:S03]  /*1740*/  FFMA.FTZ R160, R91, R15, R160 ;  /* 0x0000000f5ba07223 */ /* 0x000fc600000100a0 */
[----:B------:R-:W4:Y:S01]  /*1750*/  LDG.E.128.CONSTANT R12, desc[UR12][R158.64+0x3600] ;  /* 0x0036000c9e0c7981 */ /* 0x000f22000c1e9d00 */
[----:B------:R-:W-:Y:S01]  /*1760*/  FFMA.FTZ R160, R95, R19, R160 ;  /* 0x000000135fa07223 */ /* 0x000fe200000100a0 */
[----:B------:R-:W0:Y:S01]  /*1770*/  S2UR UR5, SR_CgaCtaId ;  /* 0x00000000000579c3 */ /* 0x000e220000008800 */
[----:B------:R-:W-:Y:S02]  /*1780*/  UMOV UR4, 0x400 ;  /* 0x0000040000047882 */ /* 0x000fe40000000000 */
[----:B0-----:R-:W-:Y:S01]  /*1790*/  ULEA UR4, UR5, UR4, 0x18 ;  /* 0x0000000405047291 */ /* 0x001fe2000f8ec0ff */
        /* <DEDUP_REMOVED lines=11> */
[----:B------:R-:W-:Y:S01]  /*1850*/  FFMA.FTZ R160, R105, R137, R16 ;  /* 0x0000008969a07223 */ /* 0x000fe20000010010 */
[----:B------:R-:W-:Y:S01]  /*1860*/  FFMA.FTZ R161, R106, R138, R17 ;  /* 0x0000008a6aa17223 */ /* 0x000fe20000010011 */
[----:B------:R-:W-:Y:S02]  /*1870*/  FFMA.FTZ R162, R107, R139, R162 ;  /* 0x0000008b6ba27223 */ /* 0x000fe400000100a2 */
[----:B------:R-:W4:Y:S01]  /*1880*/  LDG.E.128.CONSTANT R136, desc[UR12][R158.64+0x3c00] ;  /* 0x003c000c9e887981 */ /* 0x000f22000c1e9d00 */
[----:B------:R-:W-:-:S03]  /*1890*/  FFMA.FTZ R163, R108, R148, R19 ;  /* 0x000000946ca37223 */ /* 0x000fc60000010013 */
[----:B------:R0:W4:Y:S01]  /*18a0*/  LDG.E.128.CONSTANT R16, desc[UR12][R158.64+0x3e00] ;  /* 0x003e000c9e107981 */ /* 0x000122000c1e9d00 */
[----:B------:R-:W-:Y:S01]  /*18b0*/  FFMA.FTZ R160, R109, R149, R160 ;  /* 0x000000956da07223 */ /* 0x000fe200000100a0 */
[----:B------:R-:W-:Y:S01]  /*18c0*/  FFMA.FTZ R161, R110, R150, R161 ;  /* 0x000000966ea17223 */ /* 0x000fe200000100a1 */
[----:B------:R-:W-:Y:S02]  /*18d0*/  FFMA.FTZ R162, R111, R151, R162 ;  /* 0x000000976fa27223 */ /* 0x000fe400000100a2 */
[----:B------:R-:W1:Y:S01]  /*18e0*/  LDS.128 R148, [UR4+0x1a0] ;  /* 0x0001a004ff947984 */ /* 0x000e620008000c00 */
        /* <DEDUP_REMOVED lines=8> */
[----:B------:R-:W1:Y:S01]  /*1970*/  LDS.128 R124, [UR4+0x1b0] ;  /* 0x0001b004ff7c7984 */ /* 0x000e620008000c00 */
[----:B------:R-:W-:Y:S01]  /*1980*/  FFMA.FTZ R163, R120, R8, R163 ;  /* 0x0000000878a37223 */ /* 0x000fe200000100a3 */
[----:B0-----:R-:W-:Y:S01]  /*1990*/  FFMA.FTZ R158, R121, R9, R160 ;  /* 0x00000009799e7223 */ /* 0x001fe200000100a0 */
[----:B------:R-:W-:Y:S01]  /*19a0*/  FFMA.FTZ R159, R122, R10, R161 ;  /* 0x0000000a7a9f7223 */ /* 0x000fe200000100a1 */
[----:B------:R-:W-:Y:S01]  /*19b0*/  FFMA.FTZ R162, R123, R11, R162 ;  /* 0x0000000b7ba27223 */ /* 0x000fe200000100a2 */
[----:B------:R-:W-:Y:S04]  /*19c0*/  LDS.128 R128, [UR4+0x1d0] ;  /* 0x0001d004ff807984 */ /* 0x000fe80008000c00 */
[----:B------:R-:W3:Y:S01]  /*19d0*/  LDS.128 R8, [UR4+0x1c0] ;  /* 0x0001c004ff087984 */ /* 0x000ee20008000c00 */
[----:B-1----:R-:W-:Y:S01]  /*19e0*/  FFMA.FTZ R163, R132, R148, R163 ;  /* 0x0000009484a37223 */ /* 0x002fe200000100a3 */
[----:B------:R-:W-:Y:S01]  /*19f0*/  FFMA.FTZ R158, R133, R149, R158 ;  /* 0x00000095859e7223 */ /* 0x000fe2000001009e */
[----:B------:R-:W-:Y:S01]  /*1a00*/  FFMA.FTZ R159, R134, R150, R159 ;  /* 0x00000096869f7223 */ /* 0x000fe2000001009f */
[----:B------:R-:W-:-:S02]  /*1a10*/  FFMA.FTZ R162, R135, R151, R162 ;  /* 0x0000009787a27223 */ /* 0x000fc400000100a2 */
[----:B------:R-:W4:Y:S04]  /*1a20*/  LDS.128 R132, [UR4+0x1e0] ;  /* 0x0001e004ff847984 */ /* 0x000f280008000c00 */
[----:B------:R-:W0:Y:S01]  /*1a30*/  LDS.128 R148, [UR4+0x1f0] ;  /* 0x0001f004ff947984 */ /* 0x000e220008000c00 */
[----:B------:R-:W-:Y:S01]  /*1a40*/  FFMA.FTZ R163, R12, R124, R163 ;  /* 0x0000007c0ca37223 */ /* 0x000fe200000100a3 */
[----:B------:R-:W-:Y:S01]  /*1a50*/  FFMA.FTZ R158, R13, R125, R158 ;  /* 0x0000007d0d9e7223 */ /* 0x000fe2000001009e */
[----:B------:R-:W-:Y:S01]  /*1a60*/  FFMA.FTZ R159, R14, R126, R159 ;  /* 0x0000007e0e9f7223 */ /* 0x000fe2000001009f */
[----:B------:R-:W-:Y:S01]  /*1a70*/  FFMA.FTZ R162, R15, R127, R162 ;  /* 0x0000007f0fa27223 */ /* 0x000fe200000100a2 */
[----:B-----5:R-:W-:Y:S01]  /*1a80*/  FSETP.NEU.FTZ.AND P0, PT, R157, RZ, PT ;  /* 0x000000ff9d00720b */ /* 0x020fe20003f1d000 */
[----:B---3--:R-:W-:Y:S01]  /*1a90*/  FFMA.FTZ R163, R144, R8, R163 ;  /* 0x0000000890a37223 */ /* 0x008fe200000100a3 */
[----:B------:R-:W-:Y:S01]  /*1aa0*/  FFMA.FTZ R158, R145, R9, R158 ;  /* 0x00000009919e7223 */ /* 0x000fe2000001009e */
[----:B------:R-:W-:-:S02]  /*1ab0*/  FFMA.FTZ R159, R146, R10, R159 ;  /* 0x0000000a929f7223 */ /* 0x000fc4000001009f */
[----:B--2---:R-:W-:Y:S01]  /*1ac0*/  FFMA.FTZ R163, R140, R128, R163 ;  /* 0x000000808ca37223 */ /* 0x004fe200000100a3 */
[----:B------:R-:W-:Y:S01]  /*1ad0*/  FFMA.FTZ R158, R141, R129, R158 ;  /* 0x000000818d9e7223 */ /* 0x000fe2000001009e */
[----:B------:R-:W-:Y:S01]  /*1ae0*/  FFMA.FTZ R162, R147, R11, R162 ;  /* 0x0000000b93a27223 */ /* 0x000fe200000100a2 */
[----:B------:R-:W-:Y:S01]  /*1af0*/  FFMA.FTZ R159, R142, R130, R159 ;  /* 0x000000828e9f7223 */ /* 0x000fe2000001009f */
[----:B------:R-:W-:Y:S01]  /*1b00*/  IADD3 R8, PT, PT, R152, 0x1, RZ ;  /* 0x0000000198087810 */ /* 0x000fe20007ffe0ff */
[----:B----4-:R-:W-:Y:S01]  /*1b10*/  FFMA.FTZ R163, R136, R132, R163 ;  /* 0x0000008488a37223 */ /* 0x010fe200000100a3 */
[----:B------:R-:W-:Y:S01]  /*1b20*/  FFMA.FTZ R158, R137, R133, R158 ;  /* 0x00000085899e7223 */ /* 0x000fe2000001009e */
[----:B------:R-:W-:Y:S01]  /*1b30*/  FFMA.FTZ R162, R143, R131, R162 ;  /* 0x000000838fa27223 */ /* 0x000fe200000100a2 */
[----:B------:R-:W-:Y:S01]  /*1b40*/  FFMA.FTZ R159, R138, R134, R159 ;  /* 0x000000868a9f7223 */ /* 0x000fe2000001009f */
[----:B0-----:R-:W-:Y:S01]  /*1b50*/  FFMA.FTZ R16, R16, R148, R163 ;  /* 0x0000009410107223 */ /* 0x001fe200000100a3 */
        /* <DEDUP_REMOVED lines=16> */
.L_x_24872:
[----:B------:R-:W-:Y:S05]  /*1c60*/  BSYNC.RECONVERGENT B1 ;  /* 0x0000000000017941 */ /* 0x000fea0003800200 */
.L_x_24871:
[----:B------:R-:W-:Y:S01]  /*1c70*/  UIADD3 UR4, UPT, UPT, UR17, 0x1f, URZ ;  /* 0x0000001f11047890 */ /* 0x000fe2000fffe0ff */
[----:B------:R-:W-:Y:S01]  /*1c80*/  IADD3 R3, PT, PT, R3, 0x4, RZ ;  /* 0x0000000403037810 */ /* 0x000fe20007ffe0ff */
[----:B------:R-:W-:Y:S01]  /*1c90*/  ULEA UR5, UR16, 0x10, 0x4 ;  /* 0x0000001010057891 */ /* 0x000fe2000f8e20ff */
[----:B------:R-:W-:Y:S01]  /*1ca0*/  IADD3 R4, P1, PT, R4, 0x10, RZ ;  /* 0x0000001004047810 */ /* 0x000fe20007f3e0ff */
[----:B------:R-:W-:Y:S01]  /*1cb0*/  USHF.R.U32.HI UR4, URZ, 0x5, UR4 ;  /* 0x00000005ff047899 */ /* 0x000fe20008011604 */
[----:B------:R-:W-:Y:S01]  /*1cc0*/  IADD3 R6, PT, PT, R6, 0x80, RZ ;  /* 0x0000008006067810 */ /* 0x000fe20007ffe0ff */
[----:B------:R-:W-:Y:S01]  /*1cd0*/  VIADD R152, R152, 0x80 ;  /* 0x0000008098987836 */ /* 0x000fe20000000000 */
[----:B-12---:R-:W-:Y:S01]  /*1ce0*/  IADD3 R153, PT, PT, R153, 0x200, RZ ;  /* 0x0000020099997810 */ /* 0x006fe20007ffe0ff */
[----:B------:R-:W-:Y:S01]  /*1cf0*/  UISETP.LT.U32.AND UP0, UPT, UR4, UR5, UPT ;  /* 0x000000050400728c */ /* 0x000fe2000bf01070 */
[----:B------:R-:W-:Y:S02]  /*1d00*/  IADD3 R7, PT, PT, R7, 0x80, RZ ;  /* 0x0000008007077810 */ /* 0x000fe40007ffe0ff */
[----:B------:R-:W-:Y:S01]  /*1d10*/  IADD3.X R5, PT, PT, RZ, R5, RZ, P1, !PT ;  /* 0x00000005ff057210 */ /* 0x000fe20000ffe4ff */
[----:B------:R-:W-:-:S06]  /*1d20*/  USEL UR4, UR4, UR5, UP0 ;  /* 0x0000000504047287 */ /* 0x000fcc0008000000 */
[----:B------:R-:W-:-:S13]  /*1d30*/  ISETP.GE.U32.AND P0, PT, R3, UR4, PT ;  /* 0x0000000403007c0c */ /* 0x000fda000bf06070 */
[----:B------:R-:W-:Y:S05]  /*1d40*/  @!P0 BRA `(.L_x_24873) ;  /* 0xffffffec00f88947 */ /* 0x000fea000383ffff */
.L_x_24870:
[----:B------:R-:W-:Y:S05]  /*1d50*/  BSYNC.RECONVERGENT B0 ;  /* 0x0000000000007941 */ /* 0x000fea0003800200 */
.L_x_24869:
[----:B------:R-:W1:Y:S01]  /*1d60*/  SHFL.BFLY PT, R3, R154, 0x10, 0x1f ;  /* 0x0e001f009a037f89 */ /* 0x000e6200000e0000 */
[----:B------:R-:W2:Y:S01]  /*1d70*/  S2UR UR23, SR_CgaCtaId ;  /* 0x00000000001779c3 */ /* 0x000ea20000008800 */
[----:B------:R-:W-:Y:S01]  /*1d80*/  UMOV UR22, 0x400 ;  /* 0x0000040000167882 */ /* 0x000fe20000000000 */
[----:B------:R-:W-:Y:S01]  /*1d90*/  ULEA UR5, UR16, 0x10, 0x4 ;  /* 0x0000001010057891 */ /* 0x000fe2000f8e20ff */
[----:B------:R-:W-:Y:S01]  /*1da0*/  BSSY.RECONVERGENT B0, `(.L_x_24874) ;  /* 0x000010a000007945 */ /* 0x000fe20003800200 */
[----:B------:R-:W-:Y:S02]  /*1db0*/  UIADD3 UR4, UPT, UPT, UR22, 0x200, URZ ;  /* 0x0000020016047890 */ /* 0x000fe4000fffe0ff */
[----:B------:R-:W-:Y:S01]  /*1dc0*/  USHF.L.U32 UR27, UR16, 0x9, URZ ;  /* 0x00000009101b7899 */ /* 0x000fe200080006ff */
[----:B-1----:R-:W-:Y:S01]  /*1dd0*/  FMNMX.FTZ R3, R3, R154, !PT ;  /* 0x0000009a03037209 */ /* 0x002fe20007810000 */
[----:B--2---:R-:W-:-:S04]  /*1de0*/  ULEA UR4, UR23, UR4, 0x18 ;  /* 0x0000000417047291 */ /* 0x004fc8000f8ec0ff */
[----:B------:R-:W1:Y:S02]  /*1df0*/  SHFL.BFLY PT, R4, R3, 0x8, 0x1f ;  /* 0x0d001f0003047f89 */ /* 0x000e6400000e0000 */
[----:B-1----:R-:W-:-:S05]  /*1e00*/  FMNMX.FTZ R5, R3, R4, !PT ;  /* 0x0000000403057209 */ /* 0x002fca0007810000 */
[----:B------:R-:W1:Y:S02]  /*1e10*/  SHFL.BFLY PT, R4, R5, 0x4, 0x1f ;  /* 0x0c801f0005047f89 */ /* 0x000e6400000e0000 */
[----:B-1----:R-:W-:Y:S02]  /*1e20*/  FMNMX.FTZ R6, R5, R4, !PT ;  /* 0x0000000405067209 */ /* 0x002fe40007810000 */
[----:B------:R-:W1:Y:S01]  /*1e30*/  S2R R4, SR_TID.X ;  /* 0x0000000000047919 */ /* 0x000e620000002100 */
[----:B------:R-:W-:Y:S02]  /*1e40*/  MOV R5, 0xff7fffff ;  /* 0xff7fffff00057802 */ /* 0x000fe40000000f00 */
[----:B------:R-:W2:Y:S02]  /*1e50*/  SHFL.BFLY PT, R7, R6, 0x2, 0x1f ;  /* 0x0c401f0006077f89 */ /* 0x000ea400000e0000 */
[----:B--2---:R-:W-:Y:S02]  /*1e60*/  FMNMX.FTZ R8, R6, R7, !PT ;  /* 0x0000000706087209 */ /* 0x004fe40007810000 */
[----:B-1---5:R-:W-:-:S03]  /*1e70*/  LOP3.LUT P0, R157, R4, 0x1f, RZ, 0xc0, !PT ;  /* 0x0000001f049d7812 */ /* 0x022fc6000780c0ff */
[----:B------:R-:W1:Y:S01]  /*1e80*/  SHFL.BFLY PT, R7, R8, 0x1, 0x1f ;  /* 0x0c201f0008077f89 */ /* 0x000e6200000e0000 */
[----:B------:R-:W-:Y:S02]  /*1e90*/  SHF.R.U32.HI R3, RZ, 0x5, R4 ;  /* 0x00000005ff037819 */ /* 0x000fe40000011604 */
[----:B------:R-:W-:Y:S02]  /*1ea0*/  ISETP.GT.U32.AND P1, PT, R157, 0x3, PT ;  /* 0x000000039d00780c */ /* 0x000fe40003f24070 */
[----:B------:R-:W-:Y:S02]  /*1eb0*/  LEA R6, R3, UR4, 0x2 ;  /* 0x0000000403067c11 */ /* 0x000fe4000f8e10ff */
[----:B-1----:R-:W-:Y:S02]  /*1ec0*/  FMNMX.FTZ R11, R8, R7, !PT ;  /* 0x00000007080b7209 */ /* 0x002fe40007810000 */
[----:B------:R-:W-:Y:S01]  /*1ed0*/  LEA R7, R157, UR4, 0x2 ;  /* 0x000000049d077c11 */ /* 0x000fe2000f8e10ff */
[----:B------:R-:W-:-:S02]  /*1ee0*/  UIADD3 UR4, UPT, UPT, UR17, 0x1f, URZ ;  /* 0x0000001f11047890 */ /* 0x000fc4000fffe0ff */
[----:B------:R-:W-:Y:S02]  /*1ef0*/  @!P0 STS [R6], R11 ;  /* 0x0000000b06008388 */ /* 0x000fe40000000800 */
[----:B------:R-:W-:Y:S01]  /*1f00*/  USHF.R.U32.HI UR4, URZ, 0x5, UR4 ;  /* 0x00000005ff047899 */ /* 0x000fe20008011604 */
[----:B------:R-:W-:Y:S03]  /*1f10*/  BAR.SYNC.DEFER_BLOCKING 0x0 ;  /* 0x0000000000007b1d */ /* 0x000fe60000010000 */
[----:B------:R-:W-:-:S04]  /*1f20*/  UISETP.LT.U32.AND UP0, UPT, UR4, UR5, UPT ;  /* 0x000000050400728c */ /* 0x000fc8000bf01070 */
[----:B------:R-:W-:-:S04]  /*1f30*/  USEL UR20, UR4, UR5, UP0 ;  /* 0x0000000504147287 */ /* 0x000fc80008000000 */
[----:B------:R-:W-:-:S04]  /*1f40*/  UIMAD UR4, UR16, -0x10, UR20 ;  /* 0xfffffff0100478a4 */ /* 0x000fc8000f8e0214 */
[----:B------:R-:W-:-:S04]  /*1f50*/  ULEA UR4, UR4, UR27, 0x5 ;  /* 0x0000001b04047291 */ /* 0x000fc8000f8e28ff */
[----:B------:R-:W-:-:S04]  /*1f60*/  UISETP.LT.AND UP0, UPT, UR17, UR4, UPT ;  /* 0x000000041100728c */ /* 0x000fc8000bf01270 */
[----:B------:R-:W-:Y:S01]  /*1f70*/  USEL UR5, UR17, UR4, UP0 ;  /* 0x0000000411057287 */ /* 0x000fe20008000000 */
[----:B------:R-:W1:Y:S03]  /*1f80*/  @!P1 LDS R5, [R7] ;  /* 0x0000000007059984 */ /* 0x000e660000000800 */
[----:B------:R-:W-:-:S06]  /*1f90*/  UIADD3 UR6, UPT, UPT, -UR27, UR5, URZ ;  /* 0x000000051b067290 */ /* 0x000fcc000fffe1ff */
[----:B------:R-:W-:Y:S01]  /*1fa0*/  ISETP.GE.AND P2, PT, R4, UR6, PT ;  /* 0x0000000604007c0c */ /* 0x000fe2000bf46270 */
[----:B-1----:R-:W1:Y:S02]  /*1fb0*/  SHFL.BFLY PT, R8, R5, 0x2, 0x1f ;  /* 0x0c401f0005087f89 */ /* 0x002e6400000e0000 */
[----:B-1----:R-:W-:-:S05]  /*1fc0*/  FMNMX.FTZ R8, R8, R5, !PT ;  /* 0x0000000508087209 */ /* 0x002fca0007810000 */
[----:B------:R-:W1:Y:S02]  /*1fd0*/  SHFL.BFLY PT, R9, R8, 0x1, 0x1f ;  /* 0x0c201f0008097f89 */ /* 0x000e6400000e0000 */
[----:B-1----:R-:W-:Y:S01]  /*1fe0*/  FMNMX.FTZ R5, R8, R9, !PT ;  /* 0x0000000908057209 */ /* 0x002fe20007810000 */
[----:B------:R-:W-:-:S05]  /*1ff0*/  HFMA2 R8, -RZ, RZ, 0, 0 ;  /* 0x00000000ff087431 */ /* 0x000fca00000001ff */
[----:B------:R-:W1:Y:S01]  /*2000*/  SHFL.IDX PT, R5, R5, RZ, 0x1f ;  /* 0x00001fff05057589 */ /* 0x000e6200000e0000 */
        /* <DEDUP_REMOVED lines=19> */
.L_x_24878:
        /* <DEDUP_REMOVED lines=9> */
[----:B-1----:R-:W-:Y:S01]  /*21d0*/  IADD3 R9, PT, PT, R9, 0x200, RZ ;  /* 0x0000020009097810 */ /* 0x002fe20007ffe0ff */
[----:B------:R-:W-:Y:S06]  /*21e0*/  @P0 BRA `(.L_x_24878) ;  /* 0xfffffffc00d40947 */ /* 0x000fec000383ffff */
.L_x_24877:
[----:B------:R-:W-:Y:S05]  /*21f0*/  BSYNC.RECONVERGENT B1 ;  /* 0x0000000000017941 */ /* 0x000fea0003800200 */
.L_x_24876:
        /* <DEDUP_REMOVED lines=13> */
.L_x_24881:
[----:B------:R-:W1:Y:S01]  /*22d0*/  LDS R12, [R9+-0x400] ;  /* 0xfffc0000090c7984 */ /* 0x000e620000000800 */
[----:B------:R-:W-:-:S03]  /*22e0*/  VIADD R10, R10, 0x800 ;  /* 0x000008000a0a7836 */ /* 0x000fc60000000000 */
[----:B------:R-:W2:Y:S02]  /*22f0*/  LDS R14, [R9+-0x200] ;  /* 0xfffe0000090e7984 */ /* 0x000ea40000000800 */
[----:B------:R-:W-:Y:S02]  /*2300*/  ISETP.GE.AND P3, PT, R10, R11, PT ;  /* 0x0000000b0a00720c */ /* 0x000fe40003f66270 */
[----:B------:R-:W3:Y:S04]  /*2310*/  LDS R16, [R9] ;  /* 0x0000000009107984 */ /* 0x000ee80000000800 */
        /* <DEDUP_REMOVED lines=8> */
[----:B-1----:R-:W-:-:S03]  /*23a0*/  FADD.FTZ R12, -R5, R12 ;  /* 0x0000000c050c7221 */ /* 0x002fc60000010100 */
[----:B------:R-:W1:Y:S01]  /*23b0*/  LDS R34, [R9+0x1200] ;  /* 0x0012000009227984 */ /* 0x000e620000000800 */
[C---:B--2---:R-:W-:Y:S01]  /*23c0*/  FADD.FTZ R14, -R5.reuse, R14 ;  /* 0x0000000e050e7221 */ /* 0x044fe20000010100 */
[----:B------:R-:W-:Y:S02]  /*23d0*/  FMUL.FTZ R12, R12, 1.4426950216293334961 ;  /* 0x3fb8aa3b0c0c7820 */ /* 0x000fe40000410000 */
[----:B------:R-:W2:Y:S01]  /*23e0*/  LDS R36, [R9+0x1400] ;  /* 0x0014000009247984 */ /* 0x000ea20000000800 */
[C---:B---3--:R-:W-:Y:S01]  /*23f0*/  FADD.FTZ R16, -R5.reuse, R16 ;  /* 0x0000001005107221 */ /* 0x048fe20000010100 */
[----:B------:R-:W-:Y:S02]  /*2400*/  FMUL.FTZ R14, R14, 1.4426950216293334961 ;  /* 0x3fb8aa3b0e0e7820 */ /* 0x000fe40000410000 */
[----:B------:R-:W3:Y:S01]  /*2410*/  MUFU.EX2 R12, R12 ;  /* 0x0000000c000c7308 */ /* 0x000ee20000000800 */
[----:B------:R-:W2:Y:S01]  /*2420*/  LDS R38, [R9+0x1600] ;  /* 0x0016000009267984 */ /* 0x000ea20000000800 */
[C---:B----4-:R-:W-:Y:S01]  /*2430*/  FADD.FTZ R18, -R5.reuse, R18 ;  /* 0x0000001205127221 */ /* 0x050fe20000010100 */
[----:B------:R-:W-:Y:S01]  /*2440*/  FMUL.FTZ R16, R16, 1.4426950216293334961 ;  /* 0x3fb8aa3b10107820 */ /* 0x000fe20000410000 */
[----:B------:R-:W4:Y:S01]  /*2450*/  MUFU.EX2 R14, R14 ;  /* 0x0000000e000e7308 */ /* 0x000f220000000800 */
[----:B------:R-:W2:Y:S01]  /*2460*/  LDS R40, [R9+0x1800] ;  /* 0x0018000009287984 */ /* 0x000ea20000000800 */
[C---:B0-----:R-:W-:Y:S01]  /*2470*/  FADD.FTZ R20, -R5.reuse, R20 ;  /* 0x0000001405147221 */ /* 0x041fe20000010100 */
[----:B------:R-:W-:Y:S01]  /*2480*/  FMUL.FTZ R18, R18, 1.4426950216293334961 ;  /* 0x3fb8aa3b12127820 */ /* 0x000fe20000410000 */
[C---:B-----5:R-:W-:Y:S01]  /*2490*/  FADD.FTZ R22, -R5.reuse, R22 ;  /* 0x0000001605167221 */ /* 0x060fe20000010100 */
[----:B------:R-:W0:Y:S01]  /*24a0*/  MUFU.EX2 R16, R16 ;  /* 0x0000001000107308 */ /* 0x000e220000000800 */
[----:B------:R-:W5:Y:S01]  /*24b0*/  LDS R42, [R9+0x1a00] ;  /* 0x001a0000092a7984 */ /* 0x000f620000000800 */
[----:B------:R-:W-:Y:S01]  /*24c0*/  FMUL.FTZ R20, R20, 1.4426950216293334961 ;  /* 0x3fb8aa3b14147820 */ /* 0x000fe20000410000 */
[C---:B------:R-:W-:Y:S01]  /*24d0*/  FADD.FTZ R24, -R5.reuse, R24 ;  /* 0x0000001805187221 */ /* 0x040fe20000010100 */
[----:B------:R-:W0:Y:S01]  /*24e0*/  MUFU.EX2 R18, R18 ;  /* 0x0000001200127308 */ /* 0x000e220000000800 */
        /* <DEDUP_REMOVED lines=9> */
[----:B0-----:R-:W-:Y:S01]  /*2580*/  FADD.FTZ R8, R8, R16 ;  /* 0x0000001008087221 */ /* 0x001fe20000010000 */
[C---:B------:R-:W-:Y:S01]  /*2590*/  FADD.FTZ R30, -R5.reuse, R30 ;  /* 0x0000001e051e7221 */ /* 0x040fe20000010100 */
[----:B------:R-:W0:Y:S01]  /*25a0*/  MUFU.EX2 R24, R24 ;  /* 0x0000001800187308 */ /* 0x000e220000000800 */
[----:B------:R-:W-:Y:S01]  /*25b0*/  FMUL.FTZ R28, R28, 1.4426950216293334961 ;  /* 0x3fb8aa3b1c1c7820 */ /* 0x000fe20000410000 */
[----:B------:R-:W-:Y:S01]  /*25c0*/  FADD.FTZ R8, R8, R18 ;  /* 0x0000001208087221 */ /* 0x000fe20000010000 */
[C---:B------:R-:W-:Y:S01]  /*25d0*/  FADD.FTZ R32, -R5.reuse, R32 ;  /* 0x0000002005207221 */ /* 0x040fe20000010100 */
[----:B------:R-:W0:Y:S01]  /*25e0*/  MUFU.EX2 R26, R26 ;  /* 0x0000001a001a7308 */ /* 0x000e220000000800 */
[----:B------:R-:W-:Y:S01]  /*25f0*/  FMUL.FTZ R30, R30, 1.4426950216293334961 ;  /* 0x3fb8aa3b1e1e7820 */ /* 0x000fe20000410000 */
[----:B---3--:R-:W-:Y:S01]  /*2600*/  FADD.FTZ R8, R8, R20 ;  /* 0x0000001408087221 */ /* 0x008fe20000010000 */
[C---:B-1----:R-:W-:Y:S01]  /*2610*/  FADD.FTZ R34, -R5.reuse, R34 ;  /* 0x0000002205227221 */ /* 0x042fe20000010100 */
[----:B------:R-:W1:Y:S01]  /*2620*/  MUFU.EX2 R28, R28 ;  /* 0x0000001c001c7308 */ /* 0x000e620000000800 */
[----:B------:R-:W-:Y:S01]  /*2630*/  FMUL.FTZ R32, R32, 1.4426950216293334961 ;  /* 0x3fb8aa3b20207820 */ /* 0x000fe20000410000 */
[----:B----4-:R-:W-:Y:S01]  /*2640*/  FADD.FTZ R8, R8, R22 ;  /* 0x0000001608087221 */ /* 0x010fe20000010000 */
[C---:B--2---:R-:W-:Y:S01]  /*2650*/  FADD.FTZ R36, -R5.reuse, R36 ;  /* 0x0000002405247221 */ /* 0x044fe20000010100 */
[----:B------:R-:W2:Y:S01]  /*2660*/  MUFU.EX2 R30, R30 ;  /* 0x0000001e001e7308 */ /* 0x000ea20000000800 */
[----:B------:R-:W-:Y:S01]  /*2670*/  FMUL.FTZ R34, R34, 1.4426950216293334961 ;  /* 0x3fb8aa3b22227820 */ /* 0x000fe20000410000 */
[----:B0-----:R-:W-:Y:S01]  /*2680*/  FADD.FTZ R8, R8, R24 ;  /* 0x0000001808087221 */ /* 0x001fe20000010000 */
[----:B------:R-:W-:Y:S01]  /*2690*/  FMUL.FTZ R36, R36, 1.4426950216293334961 ;  /* 0x3fb8aa3b24247820 */ /* 0x000fe20000410000 */
[----:B------:R-:W0:Y:S01]  /*26a0*/  MUFU.EX2 R32, R32 ;  /* 0x0000002000207308 */ /* 0x000e220000000800 */
[C---:B------:R-:W-:Y:S01]  /*26b0*/  FADD.FTZ R38, -R5.reuse, R38 ;  /* 0x0000002605267221 */ /* 0x040fe20000010100 */
[----:B------:R-:W-:Y:S01]  /*26c0*/  FADD.FTZ R8, R8, R26 ;  /* 0x0000001a08087221 */ /* 0x000fe20000010000 */
[----:B------:R-:W-:Y:S01]  /*26d0*/  STS [R9+-0x400], R12 ;  /* 0xfffc000c09007388 */ /* 0x000fe20000000800 */
[----:B------:R-:W3:Y:S01]  /*26e0*/  MUFU.EX2 R34, R34 ;  /* 0x0000002200227308 */ /* 0x000ee20000000800 */
[C---:B------:R-:W-:Y:S01]  /*26f0*/  FADD.FTZ R40, -R5.reuse, R40 ;  /* 0x0000002805287221 */ /* 0x040fe20000010100 */
[----:B------:R-:W-:Y:S01]  /*2700*/  FMUL.FTZ R38, R38, 1.4426950216293334961 ;  /* 0x3fb8aa3b26267820 */ /* 0x000fe20000410000 */
[----:B-1----:R-:W-:Y:S01]  /*2710*/  FADD.FTZ R8, R8, R28 ;  /* 0x0000001c08087221 */ /* 0x002fe20000010000 */
[----:B------:R-:W1:Y:S01]  /*2720*/  MUFU.EX2 R36, R36 ;  /* 0x0000002400247308 */ /* 0x000e620000000800 */
[----:B-----5:R-:W-:Y:S01]  /*2730*/  FADD.FTZ R42, -R5, R42 ;  /* 0x0000002a052a7221 */ /* 0x020fe20000010100 */
[----:B------:R-:W-:Y:S01]  /*2740*/  FMUL.FTZ R40, R40, 1.4426950216293334961 ;  /* 0x3fb8aa3b28287820 */ /* 0x000fe20000410000 */
[----:B--2---:R-:W-:Y:S01]  /*2750*/  FADD.FTZ R8, R8, R30 ;  /* 0x0000001e08087221 */ /* 0x004fe20000010000 */
[----:B------:R-:W2:Y:S01]  /*2760*/  MUFU.EX2 R38, R38 ;  /* 0x0000002600267308 */ /* 0x000ea20000000800 */
[----:B------:R-:W-:Y:S01]  /*2770*/  FMUL.FTZ R42, R42, 1.4426950216293334961 ;  /* 0x3fb8aa3b2a2a7820 */ /* 0x000fe20000410000 */
[----:B------:R-:W-:Y:S01]  /*2780*/  STS [R9+-0x200], R14 ;  /* 0xfffe000e09007388 */ /* 0x000fe20000000800 */
[----:B0-----:R-:W-:Y:S01]  /*2790*/  FADD.FTZ R8, R8, R32 ;  /* 0x0000002008087221 */ /* 0x001fe20000010000 */
[----:B------:R-:W0:Y:S02]  /*27a0*/  MUFU.EX2 R40, R40 ;  /* 0x0000002800287308 */ /* 0x000e240000000800 */
[----:B------:R-:W-:Y:S01]  /*27b0*/  STS [R9], R16 ;  /* 0x0000001009007388 */ /* 0x000fe20000000800 */
[----:B---3--:R-:W-:Y:S01]  /*27c0*/  FADD.FTZ R8, R8, R34 ;  /* 0x0000002208087221 */ /* 0x008fe20000010000 */
[----:B------:R-:W3:Y:S02]  /*27d0*/  MUFU.EX2 R42, R42 ;  /* 0x0000002a002a7308 */ /* 0x000ee40000000800 */
[----:B------:R-:W-:Y:S01]  /*27e0*/  STS [R9+0x200], R18 ;  /* 0x0002001209007388 */ /* 0x000fe20000000800 */
[----:B-1----:R-:W-:-:S03]  /*27f0*/  FADD.FTZ R8, R8, R36 ;  /* 0x0000002408087221 */ /* 0x002fc60000010000 */
[----:B------:R-:W-:Y:S01]  /*2800*/  STS [R9+0x400], R20 ;  /* 0x0004001409007388 */ /* 0x000fe20000000800 */
[----:B--2---:R-:W-:-:S03]  /*2810*/  FADD.FTZ R8, R8, R38 ;  /* 0x0000002608087221 */ /* 0x004fc60000010000 */
[----:B------:R-:W-:Y:S01]  /*2820*/  STS [R9+0x600], R22 ;  /* 0x0006001609007388 */ /* 0x000fe20000000800 */
[----:B0-----:R-:W-:-:S03]  /*2830*/  FADD.FTZ R8, R8, R40 ;  /* 0x0000002808087221 */ /* 0x001fc60000010000 */
        /* <DEDUP_REMOVED lines=13> */
.L_x_24880:
[----:B------:R-:W-:Y:S05]  /*2910*/  BSYNC.RECONVERGENT B1 ;  /* 0x0000000000017941 */ /* 0x000fea0003800200 */
.L_x_24879:
        /* <DEDUP_REMOVED lines=10> */
[----:B0-----:R-:W0:Y:S04]  /*29c0*/  LDS R20, [R9+0x400] ;  /* 0x0004000009147984 */ /* 0x001e280000000800 */
[----:B------:R-:W5:Y:S04]  /*29d0*/  LDS R22, [R9+0x600] ;  /* 0x0006000009167984 */ /* 0x000f680000000800 */
[----:B------:R-:W5:Y:S04]  /*29e0*/  LDS R24, [R9+0x800] ;  /* 0x0008000009187984 */ /* 0x000f680000000800 */
[----:B------:R-:W5:Y:S01]  /*29f0*/  LDS R26, [R9+0xa00] ;  /* 0x000a0000091a7984 */ /* 0x000f620000000800 */
        /* <DEDUP_REMOVED lines=9> */
[C---:B0-----:R-:W-:Y:S01]  /*2a90*/  FADD.FTZ R20, -R5.reuse, R20 ;  /* 0x0000001405147221 */ /* 0x041fe20000010100 */
[----:B------:R-:W-:Y:S02]  /*2aa0*/  FMUL.FTZ R18, R18, 1.4426950216293334961 ;  /* 0x3fb8aa3b12127820 */ /* 0x000fe40000410000 */
[----:B------:R-:W0:Y:S01]  /*2ab0*/  MUFU.EX2 R16, R16 ;  /* 0x0000001000107308 */ /* 0x000e220000000800 */
[----:B-----5:R-:W-:Y:S01]  /*2ac0*/  FADD.FTZ R22, -R5, R22 ;  /* 0x0000001605167221 */ /* 0x020fe20000010100 */
[----:B------:R-:W-:-:S02]  /*2ad0*/  FMUL.FTZ R20, R20, 1.4426950216293334961 ;  /* 0x3fb8aa3b14147820 */ /* 0x000fc40000410000 */
[----:B------:R-:W3:Y:S01]  /*2ae0*/  MUFU.EX2 R18, R18 ;  /* 0x0000001200127308 */ /* 0x000ee20000000800 */
        /* <DEDUP_REMOVED lines=10> */
[----:B0-----:R-:W-:Y:S01]  /*2b90*/  FADD.FTZ R8, R8, R16 ;  /* 0x0000001008087221 */ /* 0x001fe20000010000 */
[----:B------:R-:W0:Y:S02]  /*2ba0*/  MUFU.EX2 R24, R24 ;  /* 0x0000001800187308 */ /* 0x000e240000000800 */
[----:B------:R-:W-:Y:S01]  /*2bb0*/  STS [R9+-0x200], R14 ;  /* 0xfffe000e09007388 */ /* 0x000fe20000000800 */
[----:B---3--:R-:W-:Y:S01]  /*2bc0*/  FADD.FTZ R8, R8, R18 ;  /* 0x0000001208087221 */ /* 0x008fe20000010000 */
[----:B------:R-:W3:Y:S02]  /*2bd0*/  MUFU.EX2 R26, R26 ;  /* 0x0000001a001a7308 */ /* 0x000ee40000000800 */
[----:B------:R-:W-:Y:S01]  /*2be0*/  STS [R9], R16 ;  /* 0x0000001009007388 */ /* 0x000fe20000000800 */
        /* <DEDUP_REMOVED lines=8> */
[----:B------:R0:W-:Y:S02]  /*2c70*/  STS [R9+0xa00], R26 ;  /* 0x000a001a09007388 */ /* 0x0001e40000000800 */
[----:B0-----:R-:W-:-:S07]  /*2c80*/  IADD3 R9, PT, PT, R9, 0x1000, RZ ;  /* 0x0000100009097810 */ /* 0x001fce0007ffe0ff */
.L_x_24883:
[----:B------:R-:W-:Y:S05]  /*2c90*/  BSYNC.RECONVERGENT B1 ;  /* 0x0000000000017941 */ /* 0x000fea0003800200 */
.L_x_24882:
[----:B------:R-:W-:-:S13]  /*2ca0*/  ISETP.LT.OR P0, PT, R10, UR6, P0 ;  /* 0x000000060a007c0c */ /* 0x000fda0008701670 */
        /* <DEDUP_REMOVED lines=25> */
.L_x_24875:
[----:B------:R-:W-:Y:S05]  /*2e40*/  BSYNC.RECONVERGENT B0 ;  /* 0x0000000000007941 */ /* 0x000fea0003800200 */
.L_x_24874:
[----:B-1----:R-:W1:Y:S01]  /*2e50*/  SHFL.BFLY PT, R9, R8, 0x10, 0x1f ;  /* 0x0e001f0008097f89 */ /* 0x002e6200000e0000 */
        /* <DEDUP_REMOVED lines=40> */
.L_x_24888:
[----:B------:R-:W1:Y:S01]  /*30e0*/  LDS R7, [R8] ;  /* 0x0000000008077984 */ /* 0x000e620000000800 */
[----:B------:R-:W-:-:S04]  /*30f0*/  IADD3 R9, PT, PT, R9, 0x1, RZ ;  /* 0x0000000109097810 */ /* 0x000fc80007ffe0ff */
[----:B------:R-:W-:Y:S01]  /*3100*/  ISETP.NE.AND P0, PT, R9, RZ, PT ;  /* 0x000000ff0900720c */ /* 0x000fe20003f05270 */
[----:B-1----:R-:W-:-:S05]  /*3110*/  FMUL.FTZ R7, R7, R32 ;  /* 0x0000002007077220 */ /* 0x002fca0000410000 */
[----:B------:R1:W-:Y:S02]  /*3120*/  STS [R8], R7 ;  /* 0x0000000708007388 */ /* 0x0003e40000000800 */
[----:B-1----:R-:W-:-:S05]  /*3130*/  IADD3 R8, PT, PT, R8, 0x200, RZ ;  /* 0x0000020008087810 */ /* 0x002fca0007ffe0ff */
[----:B------:R-:W-:Y:S05]  /*3140*/  @P0 BRA `(.L_x_24888) ;  /* 0xfffffffc00e40947 */ /* 0x000fea000383ffff */
.L_x_24887:
[----:B------:R-:W-:Y:S05]  /*3150*/  BSYNC.RECONVERGENT B1 ;  /* 0x0000000000017941 */ /* 0x000fea0003800200 */
.L_x_24886:
        /* <DEDUP_REMOVED lines=13> */
.L_x_24891:
[----:B------:R-:W1:Y:S01]  /*3230*/  LDS R8, [R7+-0x400] ;  /* 0xfffc000007087984 */ /* 0x000e620000000800 */
[----:B------:R-:W-:-:S03]  /*3240*/  IADD3 R6, PT, PT, R6, 0x800, RZ ;  /* 0x0000080006067810 */ /* 0x000fc60007ffe0ff */
[----:B------:R-:W2:Y:S01]  /*3250*/  LDS R9, [R7+-0x200] ;  /* 0xfffe000007097984 */ /* 0x000ea20000000800 */
[----:B------:R-:W-:-:S03]  /*3260*/  ISETP.GE.AND P1, PT, R6, R35, PT ;  /* 0x000000230600720c */ /* 0x000fc60003f26270 */
[----:B------:R-:W3:Y:S04]  /*3270*/  LDS R11, [R7] ;  /* 0x00000000070b7984 */ /* 0x000ee80000000800 */
[----:B------:R-:W4:Y:S04]  /*3280*/  LDS R13, [R7+0x200] ;  /* 0x00020000070d7984 */ /* 0x000f280000000800 */
[----:B------:R-:W5:Y:S04]  /*3290*/  LDS R15, [R7+0x400] ;  /* 0x00040000070f7984 */ /* 0x000f680000000800 */
[----:B------:R-:W5:Y:S04]  /*32a0*/  LDS R17, [R7+0x600] ;  /* 0x0006000007117984 */ /* 0x000f680000000800 */
[----:B------:R-:W-:Y:S04]  /*32b0*/  LDS R19, [R7+0x800] ;  /* 0x0008000007137984 */ /* 0x000fe80000000800 */
[----:B0-----:R-:W0:Y:S04]  /*32c0*/  LDS R20, [R7+0xa00] ;  /* 0x000a000007147984 */ /* 0x001e280000000800 */
        /* <DEDUP_REMOVED lines=16> */
[----:B0-----:R-:W-:-:S03]  /*33d0*/  FMUL.FTZ R20, R20, R32 ;  /* 0x0000002014147220 */ /* 0x001fc60000410000 */
[----:B------:R3:W-:Y:S01]  /*33e0*/  STS [R7], R12 ;  /* 0x0000000c07007388 */ /* 0x0007e20000000800 */
[-C--:B------:R-:W-:Y:S01]  /*33f0*/  FMUL.FTZ R22, R21, R32.reuse ;  /* 0x0000002015167220 */ /* 0x080fe20000410000 */
[-C--:B------:R-:W-:Y:S02]  /*3400*/  FMUL.FTZ R8, R19, R32.reuse ;  /* 0x0000002013087220 */ /* 0x080fe40000410000 */
        /* <DEDUP_REMOVED lines=22> */
.L_x_24890:
[----:B------:R-:W-:Y:S05]  /*3570*/  BSYNC.RECONVERGENT B1 ;  /* 0x0000000000017941 */ /* 0x000fea0003800200 */
.L_x_24889:
        /* <DEDUP_REMOVED lines=11> */
[----:B------:R-:W5:Y:S04]  /*3630*/  LDS R17, [R7+0x600] ;  /* 0x0006000007117984 */ /* 0x000f680000000800 */
[----:B------:R-:W5:Y:S04]  /*3640*/  LDS R19, [R7+0x800] ;  /* 0x0008000007137984 */ /* 0x000f680000000800 */
[----:B0-----:R-:W0:Y:S01]  /*3650*/  LDS R21, [R7+0xa00] ;  /* 0x000a000007157984 */ /* 0x001e220000000800 */
        /* <DEDUP_REMOVED lines=9> */
[----:B------:R-:W-:-:S03]  /*36f0*/  FMUL.FTZ R18, R17, R32 ;  /* 0x0000002011127220 */ /* 0x000fc60000410000 */
[----:B------:R-:W-:Y:S01]  /*3700*/  STS [R7+0x400], R16 ;  /* 0x0004001007007388 */ /* 0x000fe20000000800 */
[----:B------:R-:W-:-:S03]  /*3710*/  FMUL.FTZ R20, R19, R32 ;  /* 0x0000002013147220 */ /* 0x000fc60000410000 */
[----:B------:R-:W-:Y:S01]  /*3720*/  STS [R7+0x600], R18 ;  /* 0x0006001207007388 */ /* 0x000fe20000000800 */
[----:B0-----:R-:W-:-:S03]  /*3730*/  FMUL.FTZ R22, R21, R32 ;  /* 0x0000002015167220 */ /* 0x001fc60000410000 */
[----:B------:R-:W-:Y:S04]  /*3740*/  STS [R7+0x800], R20 ;  /* 0x0008001407007388 */ /* 0x000fe80000000800 */
[----:B------:R0:W-:Y:S02]  /*3750*/  STS [R7+0xa00], R22 ;  /* 0x000a001607007388 */ /* 0x0001e40000000800 */
[----:B0-----:R-:W-:-:S07]  /*3760*/  VIADD R7, R7, 0x1000 ;  /* 0x0000100007077836 */ /* 0x001fce0000000000 */
.L_x_24893:
[----:B------:R-:W-:Y:S05]  /*3770*/  BSYNC.RECONVERGENT B1 ;  /* 0x0000000000017941 */ /* 0x000fea0003800200 */
.L_x_24892:
        /* <DEDUP_REMOVED lines=14> */
.L_x_24885:
[----:B------:R-:W-:Y:S05]  /*3860*/  BSYNC.RECONVERGENT B0 ;  /* 0x0000000000007941 */ /* 0x000fea0003800200 */
.L_x_24884:
[----:B------:R-:W-:Y:S01]  /*3870*/  BAR.SYNC.DEFER_BLOCKING 0x0 ;  /* 0x0000000000007b1d */ /* 0x000fe20000010000 */
[----:B------:R-:W-:Y:S02]  /*3880*/  ISETP.NE.AND P0, PT, R4, RZ, PT ;  /* 0x000000ff0400720c */ /* 0x000fe40003f05270 */
[----:B-1----:R-:W-:Y:S02]  /*3890*/  SHF.R.U32.HI R6, RZ, 0x5, R4 ;  /* 0x00000005ff067819 */ /* 0x002fe40000011604 */
[----:B------:R-:W-:Y:S01]  /*38a0*/  MOV R7, UR16 ;  /* 0x0000001000077c02 */ /* 0x000fe20008000f00 */
[----:B------:R-:W1:Y:S01]  /*38b0*/  LDCU UR26, c[0x0][0x3dc] ;  /* 0x00007b80ff1a77ac */ /* 0x000e620008000800 */
        /* <DEDUP_REMOVED lines=19> */
[----:B------:R4:W-:Y:S04]  /*39f0*/  STG.E desc[UR12][R6.64], R5 ;  /* 0x0000000506007986 */ /* 0x0009e8000c10190c */
[----:B--2---:R4:W-:Y:S02]  /*3a00*/  STG.E desc[UR12][R8.64], R33 ;  /* 0x0000002108007986 */ /* 0x0049e4000c10190c */
.L_x_24895:
[----:B-1-3--:R-:W-:Y:S05]  /*3a10*/  BSYNC.RECONVERGENT B0 ;  /* 0x0000000000007941 */ /* 0x00afea0003800200 */
.L_x_24894:
[----:B------:R-:W-:Y:S01]  /*3a20*/  ISETP.GE.U32.AND P0, PT, R162, UR20, PT ;  /* 0x00000014a2007c0c */ /* 0x000fe2000bf06070 */
[----:B------:R-:W1:Y:S01]  /*3a30*/  LDCU.64 UR10, c[0x0][0x3a8] ;  /* 0x00007500ff0a77ac */ /* 0x000e620008000a00 */
[----:B------:R-:W-:Y:S01]  /*3a40*/  BSSY.RECONVERGENT B0, `(.L_x_24896) ;  /* 0x000028b000007945 */ /* 0x000fe20003800200 */
[----:B------:R-:W-:Y:S01]  /*3a50*/  HFMA2 R156, -RZ, RZ, 0, 0 ;  /* 0x00000000ff9c7431 */ /* 0x000fe200000001ff */
[----:B------:R-:W-:Y:S02]  /*3a60*/  CS2R R154, SRZ ;  /* 0x00000000009a7805 */ /* 0x000fe4000001ff00 */
[----:B------:R-:W-:Y:S02]  /*3a70*/  CS2R R152, SRZ ;  /* 0x0000000000987805 */ /* 0x000fe4000001ff00 */
[----:B------:R-:W-:Y:S02]  /*3a80*/  CS2R R150, SRZ ;  /* 0x0000000000967805 */ /* 0x000fe4000001ff00 */
[----:B----4-:R-:W-:-:S02]  /*3a90*/  MOV R5, RZ ;  /* 0x000000ff00057202 */ /* 0x010fc40000000f00 */
        /* <DEDUP_REMOVED lines=13> */
[----:B------:R-:W1:Y:S01]  /*3b70*/  I2F.RP R5, R0 ;  /* 0x0000000000057306 */ /* 0x000e620000209400 */
[----:B------:R-:W3:Y:S01]  /*3b80*/  LDCU UR4, c[0x0][0x3c8] ;  /* 0x00007900ff0477ac */ /* 0x000ee20008000800 */
[----:B------:R-:W-:Y:S01]  /*3b90*/  IMAD.WIDE.U32 R6, R162, 0x4, RZ ;  /* 0x00000004a2067825 */ /* 0x000fe200078e00ff */
[C---:B------:R-:W-:Y:S02]  /*3ba0*/  SHF.L.U32 R16, R4.reuse, 0x4, RZ ;  /* 0x0000000404107819 */ /* 0x040fe400000006ff */
[----:B------:R-:W-:Y:S01]  /*3bb0*/  CS2R R154, SRZ ;  /* 0x00000000009a7805 */ /* 0x000fe2000001ff00 */
[----:B------:R-:W4:Y:S01]  /*3bc0*/  LDCU UR7, c[0x0][0x3fc] ;  /* 0x00007f80ff0777ac */ /* 0x000f220008000800 */
[----:B------:R-:W-:Y:S02]  /*3bd0*/  SHF.L.U32 R17, R4, 0x2, RZ ;  /* 0x0000000204117819 */ /* 0x000fe400000006ff */
[----:B------:R-:W-:Y:S02]  /*3be0*/  CS2R R152, SRZ ;  /* 0x0000000000987805 */ /* 0x000fe4000001ff00 */
[----:B------:R-:W-:Y:S01]  /*3bf0*/  LOP3.LUT R16, R16, 0x70, RZ, 0xe2, !PT ;  /* 0x0000007010107812 */ /* 0x000fe200078ee2ff */
[----:B------:R-:W5:Y:S01]  /*3c00*/  LDCU.64 UR24, c[0x0][0x3b8] ;  /* 0x00007700ff1877ac */ /* 0x000f620008000a00 */
[----:B------:R-:W-:-:S02]  /*3c10*/  LEA R161, R3, UR27, 0x5 ;  /* 0x0000001b03a17c11 */ /* 0x000fc4000f8e28ff */
[----:B------:R-:W-:Y:S02]  /*3c20*/  CS2R R150, SRZ ;  /* 0x0000000000967805 */ /* 0x000fe4000001ff00 */
[----:B------:R-:W-:Y:S01]  /*3c30*/  LEA R16, R3, R16, 0x7 ;  /* 0x0000001003107211 */ /* 0x000fe200078e38ff */
[----:B------:R-:W-:Y:S01]  /*3c40*/  UIADD3 UR5, UPT, UPT, UR17, 0x1f, URZ ;  /* 0x0000001f11057890 */ /* 0x000fe2000fffe0ff */
[----:B------:R-:W-:Y:S01]  /*3c50*/  LOP3.LUT R160, R17, 0x1c, RZ, 0xc0, !PT ;  /* 0x0000001c11a07812 */ /* 0x000fe200078ec0ff */
[----:B-1----:R-:W1:Y:S01]  /*3c60*/  MUFU.RCP R5, R5 ;  /* 0x0000000500057308 */ /* 0x002e620000001000 */
[----:B------:R-:W-:Y:S01]  /*3c70*/  UIADD3 UR6, UPT, UPT, UR22, 0x220, URZ ;  /* 0x0000022016067890 */ /* 0x000fe2000fffe0ff */
[----:B------:R-:W-:Y:S01]  /*3c80*/  IADD3 R161, PT, PT, R161, 0x1, RZ ;  /* 0x00000001a1a17810 */ /* 0x000fe20007ffe0ff */
[----:B------:R-:W-:Y:S01]  /*3c90*/  USHF.R.U32.HI UR5, URZ, 0x5, UR5 ;  /* 0x00000005ff057899 */ /* 0x000fe20008011605 */
[----:B------:R-:W-:Y:S01]  /*3ca0*/  MOV R156, RZ ;  /* 0x000000ff009c7202 */ /* 0x000fe20000000f00 */
[----:B---3--:R-:W-:Y:S01]  /*3cb0*/  UIMAD UR4, UR15, UR4, URZ ;  /* 0x000000040f0472a4 */ /* 0x008fe2000f8e02ff */
[----:B------:R-:W-:Y:S01]  /*3cc0*/  CS2R R10, SRZ ;  /* 0x00000000000a7805 */ /* 0x000fe2000001ff00 */
[----:B------:R-:W-:Y:S01]  /*3cd0*/  ULEA UR6, UR23, UR6, 0x18 ;  /* 0x0000000617067291 */ /* 0x000fe2000f8ec0ff */
[----:B----4-:R-:W-:Y:S01]  /*3ce0*/  VIADD R158, R2, -UR7 ;  /* 0x80000007029e7c36 */ /* 0x010fe20008000000 */
[----:B------:R-:W-:-:S02]  /*3cf0*/  CS2R R12, SRZ ;  /* 0x00000000000c7805 */ /* 0x000fc4000001ff00 */
[----:B------:R-:W-:Y:S02]  /*3d00*/  CS2R R14, SRZ ;  /* 0x00000000000e7805 */ /* 0x000fe4000001ff00 */
[----:B------:R-:W-:Y:S02]  /*3d10*/  MOV R9, UR4 ;  /* 0x0000000400097c02 */ /* 0x000fe40008000f00 */
[----:B------:R-:W-:Y:S02]  /*3d20*/  CS2R R132, SRZ ;  /* 0x0000000000847805 */ /* 0x000fe4000001ff00 */
[----:B------:R-:W-:Y:S02]  /*3d30*/  CS2R R134, SRZ ;  /* 0x0000000000867805 */ /* 0x000fe4000001ff00 */
[----:B------:R-:W-:Y:S02]  /*3d40*/  CS2R R136, SRZ ;  /* 0x0000000000887805 */ /* 0x000fe4000001ff00 */
[----:B------:R-:W-:Y:S01]  /*3d50*/  CS2R R138, SRZ ;  /* 0x00000000008a7805 */ /* 0x000fe2000001ff00 */
[----:B------:R-:W3:Y:S01]  /*3d60*/  LDCU UR4, c[0x0][0x3e0] ;  /* 0x00007c00ff0477ac */ /* 0x000ee20008000800 */
[----:B------:R-:W-:Y:S01]  /*3d70*/  IMAD.WIDE R6, R9, 0x4, R6 ;  /* 0x0000000409067825 */ /* 0x000fe200078e0206 */
[----:B-1----:R-:W-:-:S02]  /*3d80*/  IADD3 R148, PT, PT, R5, 0xffffffe, RZ ;  /* 0x0ffffffe05947810 */ /* 0x002fc40007ffe0ff */
[----:B------:R-:W-:Y:S02]  /*3d90*/  CS2R R8, SRZ ;  /* 0x0000000000087805 */ /* 0x000fe4000001ff00 */
[----:B------:R-:W-:Y:S02]  /*3da0*/  CS2R R140, SRZ ;  /* 0x00000000008c7805 */ /* 0x000fe4000001ff00 */
[----:B------:R-:W-:Y:S01]  /*3db0*/  CS2R R142, SRZ ;  /* 0x00000000008e7805 */ /* 0x000fe2000001ff00 */
[----:B------:R1:W4:Y:S01]  /*3dc0*/  F2I.FTZ.U32.TRUNC.NTZ R149, R148 ;  /* 0x0000009400957305 */ /* 0x000322000021f000 */
[----:B-----5:R-:W-:Y:S02]  /*3dd0*/  IADD3 R146, P0, PT, R6, UR24, RZ ;  /* 0x0000001806927c10 */ /* 0x020fe4000ff1e0ff */
[----:B------:R-:W-:Y:S02]  /*3de0*/  CS2R R144, SRZ ;  /* 0x0000000000907805 */ /* 0x000fe4000001ff00 */
[----:B------:R-:W-:Y:S01]  /*3df0*/  LOP3.LUT R2, R17, 0x7c, RZ, 0xc0, !PT ;  /* 0x0000007c11027812 */ /* 0x000fe200078ec0ff */
[----:B------:R-:W-:Y:S01]  /*3e00*/  VIADD R159, R16, UR6 ;  /* 0x00000006109f7c36 */ /* 0x000fe20008000000 */
[----:B------:R-:W-:-:S02]  /*3e10*/  IADD3.X R147, PT, PT, R7, UR25, RZ, P0, !PT ;  /* 0x0000001907937c10 */ /* 0x000fc400087fe4ff */
[----:B------:R-:W-:Y:S02]  /*3e20*/  CS2R R6, SRZ ;  /* 0x0000000000067805 */ /* 0x000fe4000001ff00 */
[----:B------:R-:W-:Y:S01]  /*3e30*/  IADD3 R160, PT, PT, R161, R160, RZ ;  /* 0x000000a0a1a07210 */ /* 0x000fe20007ffe0ff */
[----:B-1----:R-:W-:Y:S01]  /*3e40*/  IMAD.MOV.U32 R148, RZ, RZ, RZ ;  /* 0x000000ffff947224 */ /* 0x002fe200078e00ff */
[----:B---3--:R-:W-:Y:S01]  /*3e50*/  UIMAD UR4, UR8, UR4, URZ ;  /* 0x00000004080472a4 */ /* 0x008fe2000f8e02ff */
[----:B----4-:R-:W-:-:S03]  /*3e60*/  IADD3 R5, PT, PT, RZ, -R149, RZ ;  /* 0x80000095ff057210 */ /* 0x010fc60007ffe0ff */
[----:B------:R-:W-:Y:S02]  /*3e70*/  USHF.R.S32.HI UR7, URZ, 0x1f, UR4 ;  /* 0x0000001fff077899 */ /* 0x000fe40008011404 */
[----:B------:R-:W-:Y:S01]  /*3e80*/  MOV R164, UR4 ;  /* 0x0000000400a47c02 */ /* 0x000fe20008000f00 */
[----:B------:R-:W-:-:S03]  /*3e90*/  IMAD R5, R5, R0, RZ ;  /* 0x0000000005057224 */ /* 0x000fc600078e02ff */
[----:B------:R-:W-:Y:S01]  /*3ea0*/  MOV R165, UR7 ;  /* 0x0000000700a57c02 */ /* 0x000fe20008000f00 */
[----:B------:R-:W-:Y:S01]  /*3eb0*/  IMAD.HI.U32 R148, R149, R5, R148 ;  /* 0x0000000595947227 */ /* 0x000fe200078e0094 */
[C---:B------:R-:W-:Y:S02]  /*3ec0*/  IADD3 R149, PT, PT, R162.reuse, 0x1, RZ ;  /* 0x00000001a2957810 */ /* 0x040fe40007ffe0ff */
[----:B------:R-:W-:Y:S02]  /*3ed0*/  MOV R5, RZ ;  /* 0x000000ff00057202 */ /* 0x000fe40000000f00 */
[----:B------:R-:W-:-:S07]  /*3ee0*/  IADD3 R162, PT, PT, R162, -UR5, RZ ;  /* 0x80000005a2a27c10 */ /* 0x000fce000fffe0ff */
.L_x_24900:
[----:B------:R-:W1:Y:S01]  /*3ef0*/  LDC R25, c[0x0][0x400] ;  /* 0x00010000ff197b82 */ /* 0x000e620000000800 */
[C---:B------:R-:W-:Y:S01]  /*3f00*/  IADD3 R16, PT, PT, R161.reuse, -0x1, RZ ;  /* 0xffffffffa1107810 */ /* 0x040fe20007ffe0ff */
[----:B------:R-:W-:Y:S01]  /*3f10*/  BSSY.RECONVERGENT B1, `(.L_x_24898) ;  /* 0x0000237000017945 */ /* 0x000fe20003800200 */
[----:B------:R-:W-:Y:S02]  /*3f20*/  IADD3 R161, PT, PT, R161, 0x80, RZ ;  /* 0x00000080a1a17810 */ /* 0x000fe40007ffe0ff */
[----:B------:R-:W-:-:S03]  /*3f30*/  IABS R17, R16 ;  /* 0x0000001000117213 */ /* 0x000fc60000000000 */
[----:B0-----:R-:W0:Y:S02]  /*3f40*/  LDC R21, c[0x0][0x404] ;  /* 0x00010100ff157b82 */ /* 0x001e240000000800 */
[----:B------:R-:W-:-:S05]  /*3f50*/  IMAD.HI.U32 R18, R148, R17, RZ ;  /* 0x0000001194127227 */ /* 0x000fca00078e00ff */
[----:B------:R-:W-:Y:S02]  /*3f60*/  IADD3 R20, PT, PT, -R18, RZ, RZ ;  /* 0x000000ff12147210 */ /* 0x000fe40007ffe1ff */
[----:B-1----:R-:W-:-:S04]  /*3f70*/  IABS R23, R25 ;  /* 0x0000001900177213 */ /* 0x002fc80000000000 */
[----:B------:R-:W1:Y:S01]  /*3f80*/  I2F.RP R24, R23 ;  /* 0x0000001700187306 */ /* 0x000e620000209400 */
[-C--:B0-----:R-:W-:Y:S02]  /*3f90*/  IABS R22, R21.reuse ;  /* 0x0000001500167213 */ /* 0x081fe40000000000 */
[----:B------:R-:W-:-:S03]  /*3fa0*/  LOP3.LUT R16, R16, R21, RZ, 0x3c, !PT ;  /* 0x0000001510107212 */ /* 0x000fc600078e3cff */
[----:B------:R-:W-:Y:S01]  /*3fb0*/  IMAD R17, R22, R20, R17 ;  /* 0x0000001416117224 */ /* 0x000fe200078e0211 */
[----:B------:R-:W-:-:S04]  /*3fc0*/  ISETP.GE.AND P2, PT, R16, RZ, PT ;  /* 0x000000ff1000720c */ /* 0x000fc80003f46270 */
[----:B------:R-:W-:Y:S01]  /*3fd0*/  ISETP.GT.U32.AND P1, PT, R0, R17, PT ;  /* 0x000000110000720c */ /* 0x000fe20003f24070 */
[----:B-1----:R-:W0:-:S12]  /*3fe0*/  MUFU.RCP R24, R24 ;  /* 0x0000001800187308 */ /* 0x002e180000001000 */
        /* <DEDUP_REMOVED lines=8> */
[----:B------:R-:W-:Y:S02]  /*4070*/  @!P2 IADD3 R19, PT, PT, -R19, RZ, RZ ;  /* 0x000000ff1313a210 */ /* 0x000fe40007ffe1ff */
        /* <DEDUP_REMOVED lines=11> */
[----:B------:R-:W-:-:S05]  /*4130*/  IADD3 R16, PT, PT, -R16, RZ, RZ ;  /* 0x000000ff10107210 */ /* 0x000fca0007ffe1ff */
[----:B------:R-:W-:Y:S02]  /*4140*/  IMAD R16, R23, R16, R17 ;  /* 0x0000001017107224 */ /* 0x000fe400078e0211 */
[C---:B------:R-:W-:Y:S01]  /*4150*/  VIADD R17, R149.reuse, 0x3 ;  /* 0x0000000395117836 */ /* 0x040fe20000000000 */
        /* <DEDUP_REMOVED lines=11> */
[----:B------:R-:W3:Y:S01]  /*4210*/  LDG.E.CONSTANT R17, desc[UR12][R146.64] ;  /* 0x0000000c92117981 */ /* 0x000ee2000c1e9900 */
[----:B------:R-:W-:-:S03]  /*4220*/  ISETP.NE.AND P2, PT, R162, -0x1, PT ;  /* 0xffffffffa200780c */ /* 0x000fc60003f45270 */
        /* <DEDUP_REMOVED lines=26> */
[C---:B------:R-:W-:Y:S01]  /*43d0*/  @!P2 IADD3 R85, PT, PT, R160.reuse, 0x1, RZ ;  /* 0x00000001a055a810 */ /* 0x040fe20007ffe0ff */
[C---:B------:R-:W-:Y:S01]  /*43e0*/  @!P2 VIADD R86, R160.reuse, 0x1 ;  /* 0x00000001a056a836 */ /* 0x040fe20000000000 */
[----:B------:R-:W-:-:S02]  /*43f0*/  @!P2 IADD3 R84, PT, PT, R160, 0x2, RZ ;  /* 0x00000002a054a810 */ /* 0x000fc40007ffe0ff */
[C---:B------:R-:W-:Y:S01]  /*4400*/  IADD3 R124, PT, PT, R160.reuse, -0x1, RZ ;  /* 0xffffffffa07c7810 */ /* 0x040fe20007ffe0ff */
[----:B------:R-:W-:Y:S01]  /*4410*/  @!P2 VIADD R96, R160, 0x2 ;  /* 0x00000002a060a836 */ /* 0x000fe20000000000 */
[----:B------:R-:W-:Y:S01]  /*4420*/  @!P2 ISETP.GE.AND P6, PT, R85, UR17, PT ;  /* 0x000000115500ac0c */ /* 0x000fe2000bfc6270 */
[----:B------:R-:W2:Y:S01]  /*4430*/  LDG.E.128.CONSTANT R108, desc[UR12][R128.64+0x3400] ;  /* 0x0034000c806c7981 */ /* 0x000ea2000c1e9d00 */
[----:B------:R-:W-:Y:S02]  /*4440*/  @!P2 ISETP.GE.AND P4, PT, R84, UR17, PT ;  /* 0x000000115400ac0c */ /* 0x000fe4000bf86270 */
[----:B------:R-:W-:Y:S02]  /*4450*/  @!P2 ISETP.GE.AND P1, PT, R86, UR17, PT ;  /* 0x000000115600ac0c */ /* 0x000fe4000bf26270 */
[----:B------:R-:W2:Y:S01]  /*4460*/  LDG.E.128.CONSTANT R84, desc[UR12][R128.64+0x2800] ;  /* 0x0028000c80547981 */ /* 0x000ea2000c1e9d00 */
[----:B------:R-:W-:Y:S02]  /*4470*/  @!P2 ISETP.GE.AND P3, PT, R124, UR17, PT ;  /* 0x000000117c00ac0c */ /* 0x000fe4000bf66270 */
[----:B------:R-:W-:-:S02]  /*4480*/  @!P2 IADD3 R88, PT, PT, R160, 0x2, RZ ;  /* 0x00000002a058a810 */ /* 0x000fc40007ffe0ff */
[C---:B------:R-:W-:Y:S02]  /*4490*/  @!P2 ISETP.GE.AND P5, PT, R160.reuse, UR17, PT ;  /* 0x00000011a000ac0c */ /* 0x040fe4000bfa6270 */
        /* <DEDUP_REMOVED lines=11> */
[----:B------:R-:W-:-:S02]  /*4550*/  @!P2 FSEL R103, R103, RZ, !P4 ;  /* 0x000000ff6767a208 */ /* 0x000fc40006000000 */
[----:B------:R-:W-:Y:S02]  /*4560*/  @!P2 ISETP.GE.AND P6, PT, R124, UR17, PT ;  /* 0x000000117c00ac0c */ /* 0x000fe4000bfc6270 */
[----:B------:R-:W-:Y:S02]  /*4570*/  @!P2 ISETP.GE.AND P4, PT, R160, UR17, PT ;  /* 0x00000011a000ac0c */ /* 0x000fe4000bf86270 */
[----:B----4-:R-:W-:Y:S02]  /*4580*/  @!P2 FSEL R112, R112, RZ, !P6 ;  /* 0x000000ff7070a208 */ /* 0x010fe40007000000 */
[----:B------:R-:W-:Y:S02]  /*4590*/  @!P2 FSEL R113, R113, RZ, !P4 ;  /* 0x000000ff7171a208 */ /* 0x000fe40006000000 */
[----:B------:R-:W-:Y:S02]  /*45a0*/  @!P2 ISETP.GE.AND P6, PT, R93, UR17, PT ;  /* 0x000000115d00ac0c */ /* 0x000fe4000bfc6270 */
[----:B------:R-:W-:-:S02]  /*45b0*/  @!P2 ISETP.GE.AND P4, PT, R92, UR17, PT ;  /* 0x000000115c00ac0c */ /* 0x000fc4000bf86270 */
[----:B------:R-:W4:Y:S01]  /*45c0*/  LDG.E.128.CONSTANT R92, desc[UR12][R128.64+0x2c00] ;  /* 0x002c000c805c7981 */ /* 0x000f22000c1e9d00 */
[----:B-----5:R-:W-:Y:S01]  /*45d0*/  @!P2 FSEL R122, R122, RZ, !P5 ;  /* 0x000000ff7a7aa208 */ /* 0x020fe20006800000 */
[----:B0-----:R-:W-:Y:S01]  /*45e0*/  FMUL.FTZ R101, R81, R101 ;  /* 0x0000006551657220 */ /* 0x001fe20000410000 */
[----:B------:R-:W-:Y:S02]  /*45f0*/  @!P2 FSEL R114, R114, RZ, !P1 ;  /* 0x000000ff7272a208 */ /* 0x000fe40004800000 */
[----:B------:R-:W-:Y:S02]  /*4600*/  @!P2 FSEL R115, R115, RZ, !P3 ;  /* 0x000000ff7373a208 */ /* 0x000fe40005800000 */
[C---:B------:R-:W-:Y:S02]  /*4610*/  @!P2 ISETP.GE.AND P5, PT, R124.reuse, UR17, PT ;  /* 0x000000117c00ac0c */ /* 0x040fe4000bfa6270 */
[----:B------:R-:W-:Y:S02]  /*4620*/  @!P2 ISETP.GE.AND P1, PT, R124, UR17, PT ;  /* 0x000000117c00ac0c */ /* 0x000fe4000bf26270 */
[----:B------:R-:W-:Y:S01]  /*4630*/  @!P2 ISETP.GE.AND P3, PT, R160, UR17, PT ;  /* 0x00000011a000ac0c */ /* 0x000fe2000bf66270 */
[----:B------:R-:W-:Y:S01]  /*4640*/  FFMA.FTZ R101, R80, R100, R101 ;  /* 0x0000006450657223 */ /* 0x000fe20000010065 */
[----:B------:R-:W-:-:S02]  /*4650*/  @!P2 FSEL R116, R116, RZ, !P5 ;  /* 0x000000ff7474a208 */ /* 0x000fc40006800000 */
[----:B------:R-:W-:Y:S02]  /*4660*/  @!P2 FSEL R120, R120, RZ, !P1 ;  /* 0x000000ff7878a208 */ /* 0x000fe40004800000 */
[----:B------:R-:W-:Y:S02]  /*4670*/  @!P2 FSEL R121, R121, RZ, !P3 ;  /* 0x000000ff7979a208 */ /* 0x000fe40005800000 */
[----:B------:R-:W-:Y:S02]  /*4680*/  @!P2 FSEL R123, R123, RZ, !P6 ;  /* 0x000000ff7b7ba208 */ /* 0x000fe40007000000 */
[----:B------:R-:W-:Y:S02]  /*4690*/  @!P2 ISETP.GE.AND P5, PT, R160, UR17, PT ;  /* 0x00000011a000ac0c */ /* 0x000fe4000bfa6270 */
[----:B------:R-:W-:Y:S02]  /*46a0*/  @!P2 ISETP.GE.AND P1, PT, R96, UR17, PT ;  /* 0x000000116000ac0c */ /* 0x000fe4000bf26270 */
[----:B------:R-:W-:-:S02]  /*46b0*/  @!P2 ISETP.GE.AND P3, PT, R97, UR17, PT ;  /* 0x000000116100ac0c */ /* 0x000fc4000bf66270 */
[----:B------:R-:W-:Y:S02]  /*46c0*/  @!P2 ISETP.GE.AND P6, PT, R96, UR17, PT ;  /* 0x000000116000ac0c */ /* 0x000fe4000bfc6270 */
[----:B------:R-:W-:Y:S01]  /*46d0*/  @!P2 IADD3 R100, PT, PT, R160, 0x1, RZ ;  /* 0x00000001a064a810 */ /* 0x000fe20007ffe0ff */
[----:B------:R-:W5:Y:S01]  /*46e0*/  LDG.E.128.CONSTANT R96, desc[UR12][R128.64+0x2e00] ;  /* 0x002e000c80607981 */ /* 0x000f62000c1e9d00 */
[----:B------:R-:W-:Y:S01]  /*46f0*/  @!P2 FSEL R117, R117, RZ, !P5 ;  /* 0x000000ff7575a208 */ /* 0x000fe20006800000 */
[----:B------:R-:W-:Y:S01]  /*4700*/  FFMA.FTZ R102, R82, R102, R101 ;  /* 0x0000006652667223 */ /* 0x000fe20000010065 */
[----:B------:R-:W-:Y:S02]  /*4710*/  @!P2 ISETP.GE.AND P5, PT, R100, UR17, PT ;  /* 0x000000116400ac0c */ /* 0x000fe4000bfa6270 */
[----:B------:R-:W-:Y:S01]  /*4720*/  @!P2 IADD3 R100, PT, PT, R160, 0x2, RZ ;  /* 0x00000002a064a810 */ /* 0x000fe20007ffe0ff */
[----:B------:R-:W-:Y:S01]  /*4730*/  FMUL.FTZ R125, R81, R113 ;  /* 0x00000071517d7220 */ /* 0x000fe20000410000 */
[----:B------:R-:W-:Y:S01]  /*4740*/  @!P2 FSEL R118, R118, RZ, !P4 ;  /* 0x000000ff7676a208 */ /* 0x000fe20006000000 */
[----:B------:R-:W-:Y:S01]  /*4750*/  FFMA.FTZ R113, R83, R103, R102 ;  /* 0x0000006753717223 */ /* 0x000fe20000010066 */
[----:B------:R-:W-:-:S02]  /*4760*/  @!P2 ISETP.GE.AND P4, PT, R100, UR17, PT ;  /* 0x000000116400ac0c */ /* 0x000fc4000bf86270 */
        /* <DEDUP_REMOVED lines=8> */
[----:B------:R-:W-:Y:S01]  /*47f0*/  FFMA.FTZ R125, R80, R112, R125 ;  /* 0x00000070507d7223 */ /* 0x000fe2000001007d */
[----:B------:R-:W-:Y:S02]  /*4800*/  @!P2 FSEL R18, R18, RZ, !P3 ;  /* 0x000000ff1212a208 */ /* 0x000fe40005800000 */
        /* <DEDUP_REMOVED lines=30> */
[----:B------:R-:W-:Y:S02]  /*49f0*/  @!P2 ISETP.GE.AND P3, PT, R124, UR17, PT ;  /* 0x000000117c00ac0c */ /* 0x000fe4000bf66270 */
[----:B------:R-:W-:Y:S02]  /*4a00*/  @!P2 IADD3 R112, PT, PT, R160, 0x2, RZ ;  /* 0x00000002a070a810 */ /* 0x000fe40007ffe0ff */
[----:B------:R-:W-:-:S02]  /*4a10*/  @!P2 FSEL R31, R31, RZ, !P4 ;  /* 0x000000ff1f1fa208 */ /* 0x000fc40006000000 */
[----:B------:R-:W-:Y:S01]  /*4a20*/  @!P2 ISETP.GE.AND P4, PT, R112, UR17, PT ;  /* 0x000000117000ac0c */ /* 0x000fe2000bf86270 */
[----:B------:R-:W-:Y:S01]  /*4a30*/  @!P2 VIADD R112, R160, 0x1 ;  /* 0x00000001a070a836 */ /* 0x000fe20000000000 */
[----:B--2---:R-:W-:Y:S02]  /*4a40*/  @!P2 FSEL R32, R32, RZ, !P3 ;  /* 0x000000ff2020a208 */ /* 0x004fe40005800000 */
[----:B------:R-:W-:Y:S02]  /*4a50*/  @!P2 ISETP.GE.AND P3, PT, R160, UR17, PT ;  /* 0x00000011a000ac0c */ /* 0x000fe4000bf66270 */
        /* <DEDUP_REMOVED lines=31> */
[----:B------:R-:W-:Y:S01]  /*4c50*/  @!P2 ISETP.GE.AND P3, PT, R112, UR17, PT ;  /* 0x000000117000ac0c */ /* 0x000fe2000bf66270 */
[----:B------:R-:W-:Y:S01]  /*4c60*/  @!P2 VIADD R112, R160, 0x2 ;  /* 0x00000002a070a836 */ /* 0x000fe20000000000 */
[----:B------:R-:W-:-:S02]  /*4c70*/  @!P2 FSEL R46, R46, RZ, !P5 ;  /* 0x000000ff2e2ea208 */ /* 0x000fc40006800000 */
[----:B------:R-:W-:Y:S02]  /*4c80*/  @!P2 ISETP.GE.AND P5, PT, R124, UR17, PT ;  /* 0x000000117c00ac0c */ /* 0x000fe4000bfa6270 */
[----:B------:R-:W-:Y:S02]  /*4c90*/  @!P2 FSEL R47, R47, RZ, !P4 ;  /* 0x000000ff2f2fa208 */ /* 0x000fe40006000000 */
[----:B------:R-:W-:Y:S02]  /*4ca0*/  @!P2 FSEL R48, R48, RZ, !P5 ;  /* 0x000000ff3030a208 */ /* 0x000fe40006800000 */
[----:B------:R-:W-:Y:S02]  /*4cb0*/  @!P2 ISETP.GE.AND P4, PT, R112, UR17, PT ;  /* 0x000000117000ac0c */ /* 0x000fe4000bf86270 */
[C---:B------:R-:W-:Y:S02]  /*4cc0*/  @!P2 ISETP.GE.AND P5, PT, R160.reuse, UR17, PT ;  /* 0x00000011a000ac0c */ /* 0x040fe4000bfa6270 */
[----:B------:R-:W-:-:S02]  /*4cd0*/  @!P2 IADD3 R112, PT, PT, R160, 0x1, RZ ;  /* 0x00000001a070a810 */ /* 0x000fc40007ffe0ff */
        /* <DEDUP_REMOVED lines=22> */
[----:B------:R-:W-:Y:S02]  /*4e40*/  @!P2 FSEL R58, R58, RZ, !P5 ;  /* 0x000000ff3a3aa208 */ /* 0x000fe40006800000 */
[----:B------:R-:W-:-:S02]  /*4e50*/  @!P2 ISETP.GE.AND P5, PT, R124, UR17, PT ;  /* 0x000000117c00ac0c */ /* 0x000fc4000bfa6270 */
[----:B------:R-:W-:Y:S02]  /*4e60*/  @!P2 IADD3 R112, PT, PT, R160, 0x2, RZ ;  /* 0x00000002a070a810 */ /* 0x000fe40007ffe0ff */
[----:B------:R-:W-:Y:S02]  /*4e70*/  @!P2 FSEL R59, R59, RZ, !P6 ;  /* 0x000000ff3b3ba208 */ /* 0x000fe40007000000 */
[----:B------:R-:W-:Y:S01]  /*4e80*/  @!P2 ISETP.GE.AND P6, PT, R112, UR17, PT ;  /* 0x000000117000ac0c */ /* 0x000fe2000bfc6270 */
[----:B------:R-:W-:Y:S01]  /*4e90*/  @!P2 VIADD R112, R160, 0x1 ;  /* 0x00000001a070a836 */ /* 0x000fe20000000000 */
[----:B------:R-:W-:Y:S02]  /*4ea0*/  @!P2 FSEL R60, R60, RZ, !P5 ;  /* 0x000000ff3c3ca208 */ /* 0x000fe40006800000 */
[----:B------:R-:W-:Y:S02]  /*4eb0*/  @!P2 ISETP.GE.AND P5, PT, R160, UR17, PT ;  /* 0x00000011a000ac0c */ /* 0x000fe4000bfa6270 */
        /* <DEDUP_REMOVED lines=31> */
[----:B------:R-:W-:Y:S01]  /*50b0*/  @!P2 ISETP.GE.AND P5, PT, R112, UR17, PT ;  /* 0x000000117000ac0c */ /* 0x000fe2000bfa6270 */
[----:B------:R-:W-:Y:S01]  /*50c0*/  @!P2 VIADD R112, R160, 0x2 ;  /* 0x00000002a070a836 */ /* 0x000fe20000000000 */
[----:B------:R-:W-:Y:S02]  /*50d0*/  @!P2 FSEL R74, R74, RZ, !P1 ;  /* 0x000000ff4a4aa208 */ /* 0x000fe40004800000 */
[----:B------:R-:W-:Y:S02]  /*50e0*/  @!P2 ISETP.GE.AND P1, PT, R124, UR17, PT ;  /* 0x000000117c00ac0c */ /* 0x000fe4000bf26270 */
        /* <DEDUP_REMOVED lines=21> */
[----:B---3--:R-:W-:Y:S02]  /*5240*/  @!P2 FSEL R88, R88, RZ, !P5 ;  /* 0x000000ff5858a208 */ /* 0x008fe40006800000 */
[----:B------:R-:W-:Y:S02]  /*5250*/  @!P2 ISETP.GE.AND P6, PT, R112, UR17, PT ;  /* 0x000000117000ac0c */ /* 0x000fe4000bfc6270 */
[C---:B------:R-:W-:Y:S02]  /*5260*/  @!P2 ISETP.GE.AND P5, PT, R160.reuse, UR17, PT ;  /* 0x00000011a000ac0c */ /* 0x040fe4000bfa6270 */
[----:B------:R-:W-:Y:S02]  /*5270*/  @!P2 IADD3 R112, PT, PT, R160, 0x1, RZ ;  /* 0x00000001a070a810 */ /* 0x000fe40007ffe0ff */
[----:B------:R-:W-:Y:S02]  /*5280*/  @!P2 FSEL R89, R89, RZ, !P5 ;  /* 0x000000ff5959a208 */ /* 0x000fe40006800000 */
[----:B------:R-:W-:-:S02]  /*5290*/  @!P2 ISETP.GE.AND P5, PT, R112, UR17, PT ;  /* 0x000000117000ac0c */ /* 0x000fc4000bfa6270 */
[----:B------:R-:W-:Y:S02]  /*52a0*/  @!P2 FSEL R90, R90, RZ, !P1 ;  /* 0x000000ff5a5aa208 */ /* 0x000fe40004800000 */
[----:B------:R-:W-:Y:S02]  /*52b0*/  @!P2 ISETP.GE.AND P1, PT, R124, UR17, PT ;  /* 0x000000117c00ac0c */ /* 0x000fe4000bf26270 */
[----:B------:R-:W-:Y:S02]  /*52c0*/  @!P2 IADD3 R112, PT, PT, R160, 0x2, RZ ;  /* 0x00000002a070a810 */ /* 0x000fe40007ffe0ff */
[----:B------:R-:W-:Y:S02]  /*52d0*/  @!P2 FSEL R91, R91, RZ, !P4 ;  /* 0x000000ff5b5ba208 */ /* 0x000fe40006000000 */
[----:B------:R-:W-:Y:S01]  /*52e0*/  @!P2 ISETP.GE.AND P4, PT, R112, UR17, PT ;  /* 0x000000117000ac0c */ /* 0x000fe2000bf86270 */
[----:B------:R-:W-:Y:S01]  /*52f0*/  @!P2 VIADD R112, R160, 0x1 ;  /* 0x00000001a070a836 */ /* 0x000fe20000000000 */
[----:B----4-:R-:W-:-:S02]  /*5300*/  @!P2 FSEL R92, R92, RZ, !P1 ;  /* 0x000000ff5c5ca208 */ /* 0x010fc40004800000 */
[----:B------:R-:W-:Y:S02]  /*5310*/  @!P2 ISETP.GE.AND P1, PT, R160, UR17, PT ;  /* 0x00000011a000ac0c */ /* 0x000fe4000bf26270 */
[----:B------:R-:W-:Y:S02]  /*5320*/  @!P2 FSEL R94, R94, RZ, !P3 ;  /* 0x000000ff5e5ea208 */ /* 0x000fe40005800000 */
[----:B------:R-:W-:Y:S02]  /*5330*/  @!P2 FSEL R93, R93, RZ, !P1 ;  /* 0x000000ff5d5da208 */ /* 0x000fe40004800000 */
[----:B------:R-:W-:Y:S02]  /*5340*/  @!P2 ISETP.GE.AND P1, PT, R112, UR17, PT ;  /* 0x000000117000ac0c */ /* 0x000fe4000bf26270 */
[----:B------:R-:W-:Y:S02]  /*5350*/  @!P2 ISETP.GE.AND P3, PT, R124, UR17, PT ;  /* 0x000000117c00ac0c */ /* 0x000fe4000bf66270 */
[----:B------:R-:W-:-:S02]  /*5360*/  @!P2 IADD3 R112, PT, PT, R160, 0x2, RZ ;  /* 0x00000002a070a810 */ /* 0x000fc40007ffe0ff */
[----:B------:R-:W-:Y:S02]  /*5370*/  @!P2 FSEL R95, R95, RZ, !P6 ;  /* 0x000000ff5f5fa208 */ /* 0x000fe40007000000 */
[----:B-----5:R-:W-:Y:S02]  /*5380*/  @!P2 FSEL R96, R96, RZ, !P3 ;  /* 0x000000ff6060a208 */ /* 0x020fe40005800000 */
        /* <DEDUP_REMOVED lines=11> */
[----:B------:R-:W-:Y:S01]  /*5440*/  @!P2 ISETP.GE.AND P5, PT, R160, UR17, PT ;  /* 0x00000011a000ac0c */ /* 0x000fe2000bfa6270 */
[----:B------:R-:W-:Y:S01]  /*5450*/  FFMA.FTZ R114, R82, R114, R125 ;  /* 0x0000007252727223 */ /* 0x000fe2000001007d */
[----:B------:R-:W-:Y:S02]  /*5460*/  @!P2 IADD3 R112, PT, PT, R160, 0x1, RZ ;  /* 0x00000001a070a810 */ /* 0x000fe40007ffe0ff */
[----:B------:R-:W-:Y:S01]  /*5470*/  @!P2 FSEL R101, R101, RZ, !P5 ;  /* 0x000000ff6565a208 */ /* 0x000fe20006800000 */
[----:B------:R-:W-:Y:S01]  /*5480*/  FFMA.FTZ R114, R83, R115, R114 ;  /* 0x0000007353727223 */ /* 0x000fe20000010072 */
[----:B------:R-:W-:Y:S02]  /*5490*/  @!P2 ISETP.GE.AND P5, PT, R112, UR17, PT ;  /* 0x000000117000ac0c */ /* 0x000fe4000bfa6270 */
[----:B------:R-:W-:-:S02]  /*54a0*/  @!P2 FSEL R102, R102, RZ, !P1 ;  /* 0x000000ff6666a208 */ /* 0x000fc40004800000 */
[----:B------:R-:W-:Y:S02]  /*54b0*/  @!P2 ISETP.GE.AND P1, PT, R124, UR17, PT ;  /* 0x000000117c00ac0c */ /* 0x000fe4000bf26270 */
[----:B------:R-:W-:Y:S01]  /*54c0*/  @!P2 IADD3 R112, PT, PT, R160, 0x2, RZ ;  /* 0x00000002a070a810 */ /* 0x000fe20007ffe0ff */
[----:B------:R-:W-:Y:S01]  /*54d0*/  FMUL.FTZ R117, R81, R117 ;  /* 0x0000007551757220 */ /* 0x000fe20000410000 */
[----:B------:R-:W-:Y:S01]  /*54e0*/  @!P2 FSEL R104, R104, RZ, !P1 ;  /* 0x000000ff6868a208 */ /* 0x000fe20004800000 */
[----:B------:R-:W-:Y:S01]  /*54f0*/  FADD.FTZ R156, R156, R113 ;  /* 0x000000719c9c7221 */ /* 0x000fe20000010000 */
[----:B------:R-:W-:Y:S01]  /*5500*/  @!P2 ISETP.GE.AND P1, PT, R112, UR17, PT ;  /* 0x000000117000ac0c */ /* 0x000fe2000bf26270 */
[----:B------:R-:W-:Y:S02]  /*5510*/  FADD.FTZ R155, R155, R114 ;  /* 0x000000729b9b7221 */ /* 0x000fe40000010000 */
[----:B------:R-:W2:Y:S01]  /*5520*/  LDG.E.128.CONSTANT R112, desc[UR12][R128.64+0x3600] ;  /* 0x0036000c80707981 */ /* 0x000ea2000c1e9d00 */
[----:B------:R-:W-:Y:S01]  /*5530*/  FFMA.FTZ R117, R80, R116, R117 ;  /* 0x0000007450757223 */ /* 0x000fe20000010075 */
[----:B------:R-:W-:-:S03]  /*5540*/  FMUL.FTZ R121, R81, R121 ;  /* 0x0000007951797220 */ /* 0x000fc60000410000 */
[----:B------:R-:W-:Y:S01]  /*5550*/  FFMA.FTZ R118, R82, R118, R117 ;  /* 0x0000007652767223 */ /* 0x000fe20000010075 */
[----:B------:R-:W-:-:S03]  /*5560*/  FFMA.FTZ R121, R80, R120, R121 ;  /* 0x0000007850797223 */ /* 0x000fc60000010079 */
[----:B------:R-:W-:Y:S01]  /*5570*/  FFMA.FTZ R118, R83, R119, R118 ;  /* 0x0000007753767223 */ /* 0x000fe20000010076 */
[----:B------:R-:W-:-:S03]  /*5580*/  FFMA.FTZ R122, R82, R122, R121 ;  /* 0x0000007a527a7223 */ /* 0x000fc60000010079 */
[----:B------:R-:W-:Y:S02]  /*5590*/  FADD.FTZ R153, R153, R118 ;  /* 0x0000007699997221 */ /* 0x000fe40000010000 */
[----:B------:R-:W3:Y:S01]  /*55a0*/  LDG.E.128.CONSTANT R116, desc[UR12][R128.64+0x3800] ;  /* 0x0038000c80747981 */ /* 0x000ee2000c1e9d00 */
[----:B------:R-:W-:Y:S01]  /*55b0*/  FFMA.FTZ R123, R83, R123, R122 ;  /* 0x0000007b537b7223 */ /* 0x000fe2000001007a */
[----:B------:R-:W-:Y:S02]  /*55c0*/  @!P2 FSEL R103, R103, RZ, !P6 ;  /* 0x000000ff6767a208 */ /* 0x000fe40007000000 */
[----:B------:R-:W-:Y:S01]  /*55d0*/  @!P2 ISETP.GE.AND P6, PT, R160, UR17, PT ;  /* 0x00000011a000ac0c */ /* 0x000fe2000bfc6270 */
[----:B------:R-:W-:Y:S02]  /*55e0*/  FADD.FTZ R154, R154, R123 ;  /* 0x0000007b9a9a7221 */ /* 0x000fe40000010000 */
[----:B------:R-:W4:Y:S01]  /*55f0*/  LDG.E.128.CONSTANT R120, desc[UR12][R128.64+0x3a00] ;  /* 0x003a000c80787981 */ /* 0x000f22000c1e9d00 */
[----:B------:R-:W-:-:S02]  /*5600*/  @!P2 FSEL R105, R105, RZ, !P6 ;  /* 0x000000ff6969a208 */ /* 0x000fc40007000000 */
[----:B------:R-:W-:Y:S02]  /*5610*/  @!P2 FSEL R106, R106, RZ, !P3 ;  /* 0x000000ff6a6aa208 */ /* 0x000fe40005800000 */
[----:B------:R-:W-:Y:S02]  /*5620*/  @!P2 ISETP.GE.AND P6, PT, R124, UR17, PT ;  /* 0x000000117c00ac0c */ /* 0x000fe4000bfc6270 */
        /* <DEDUP_REMOVED lines=11> */
[----:B------:R-:W5:Y:S04]  /*56e0*/  LDG.E.128.CONSTANT R124, desc[UR12][R128.64+0x3c00] ;  /* 0x003c000c807c7981 */ /* 0x000f68000c1e9d00 */
[----:B------:R-:W5:Y:S01]  /*56f0*/  LDG.E.128.CONSTANT R128, desc[UR12][R128.64+0x3e00] ;  /* 0x003e000c80807981 */ /* 0x000f62000c1e9d00 */
[----:B------:R-:W-:-:S04]  /*5700*/  FMUL.FTZ R17, R81, R17 ;  /* 0x0000001151117220 */ /* 0x000fc80000410000 */
[----:B------:R-:W-:Y:S01]  /*5710*/  FFMA.FTZ R17, R80, R16, R17 ;  /* 0x0000001050117223 */ /* 0x000fe20000010011 */
        /* <DEDUP_REMOVED lines=117> */
[----:B------:R-:W-:Y:S01]  /*5e70*/  @!P2 ISETP.GE.AND P4, PT, R16, UR17, PT ;  /* 0x000000111000ac0c */ /* 0x000fe2000bf86270 */
[----:B------:R-:W-:-:S03]  /*5e80*/  @!P2 VIADD R16, R160, 0x2 ;  /* 0x00000002a010a836 */ /* 0x000fc60000000000 */
[----:B------:R-:W-:Y:S02]  /*5e90*/  @!P2 FSEL R114, R114, RZ, !P4 ;  /* 0x000000ff7272a208 */ /* 0x000fe40006000000 */
[----:B------:R-:W-:Y:S02]  /*5ea0*/  @!P2 ISETP.GE.AND P4, PT, R16, UR17, PT ;  /* 0x000000111000ac0c */ /* 0x000fe4000bf86270 */
[----:B------:R-:W-:Y:S02]  /*5eb0*/  @!P2 IADD3 R16, PT, PT, R160, 0x1, RZ ;  /* 0x00000001a010a810 */ /* 0x000fe40007ffe0ff */
[----:B------:R-:W-:Y:S02]  /*5ec0*/  @!P2 FSEL R115, R115, RZ, !P4 ;  /* 0x000000ff7373a208 */ /* 0x000fe40006000000 */
[----:B---3--:R-:W-:Y:S02]  /*5ed0*/  @!P2 FSEL R116, R116, RZ, !P6 ;  /* 0x000000ff7474a208 */ /* 0x008fe40007000000 */
[----:B------:R-:W-:-:S02]  /*5ee0*/  @!P2 ISETP.GE.AND P4, PT, R16, UR17, PT ;  /* 0x000000111000ac0c */ /* 0x000fc4000bf86270 */
[C---:B------:R-:W-:Y:S02]  /*5ef0*/  @!P2 ISETP.GE.AND P6, PT, R160.reuse, UR17, PT ;  /* 0x00000011a000ac0c */ /* 0x040fe4000bfc6270 */
[----:B------:R-:W-:Y:S02]  /*5f00*/  @!P2 IADD3 R16, PT, PT, R160, 0x2, RZ ;  /* 0x00000002a010a810 */ /* 0x000fe40007ffe0ff */
        /* <DEDUP_REMOVED lines=10> */
[----:B------:R-:W-:Y:S02]  /*5fb0*/  @!P2 IADD3 R16, PT, PT, R160, 0x1, RZ ;  /* 0x00000001a010a810 */ /* 0x000fe40007ffe0ff */
[----:B------:R-:W-:Y:S02]  /*5fc0*/  @!P2 FSEL R122, R122, RZ, !P4 ;  /* 0x000000ff7a7aa208 */ /* 0x000fe40006000000 */
[----:B-----5:R-:W-:Y:S02]  /*5fd0*/  @!P2 FSEL R124, R124, RZ, !P5 ;  /* 0x000000ff7c7ca208 */ /* 0x020fe40006800000 */
[----:B------:R-:W-:Y:S02]  /*5fe0*/  @!P2 ISETP.GE.AND P4, PT, R16, UR17, PT ;  /* 0x000000111000ac0c */ /* 0x000fe4000bf86270 */
[C---:B------:R-:W-:Y:S02]  /*5ff0*/  @!P2 ISETP.GE.AND P5, PT, R160.reuse, UR17, PT ;  /* 0x00000011a000ac0c */ /* 0x040fe4000bfa6270 */
[----:B------:R-:W-:-:S02]  /*6000*/  @!P2 IADD3 R16, PT, PT, R160, 0x2, RZ ;  /* 0x00000002a010a810 */ /* 0x000fc40007ffe0ff */
[----:B------:R-:W-:Y:S02]  /*6010*/  @!P2 FSEL R128, R128, RZ, !P1 ;  /* 0x000000ff8080a208 */ /* 0x000fe40004800000 */
[----:B------:R-:W-:Y:S02]  /*6020*/  @!P2 ISETP.GE.AND P1, PT, R160, UR17, PT ;  /* 0x00000011a000ac0c */ /* 0x000fe4000bf26270 */
[----:B------:R-:W-:Y:S02]  /*6030*/  @!P2 FSEL R125, R125, RZ, !P5 ;  /* 0x000000ff7d7da208 */ /* 0x000fe40006800000 */
[----:B------:R-:W-:Y:S02]  /*6040*/  @!P2 FSEL R126, R126, RZ, !P4 ;  /* 0x000000ff7e7ea208 */ /* 0x000fe40006000000 */
[C---:B------:R-:W-:Y:S02]  /*6050*/  @!P2 ISETP.GE.AND P5, PT, R16.reuse, UR17, PT ;  /* 0x000000111000ac0c */ /* 0x040fe4000bfa6270 */
[----:B------:R-:W-:Y:S01]  /*6060*/  @!P2 ISETP.GE.AND P4, PT, R16, UR17, PT ;  /* 0x000000111000ac0c */ /* 0x000fe2000bf86270 */
[----:B------:R-:W-:Y:S01]  /*6070*/  @!P2 VIADD R16, R160, 0x1 ;  /* 0x00000001a010a836 */ /* 0x000fe20000000000 */
[----:B------:R-:W-:Y:S01]  /*6080*/  @!P2 FSEL R129, R129, RZ, !P1 ;  /* 0x000000ff8181a208 */ /* 0x000fe20004800000 */
[C---:B------:R-:W-:Y:S01]  /*6090*/  FMUL.FTZ R113, R81.reuse, R113 ;  /* 0x0000007151717220 */ /* 0x040fe20000410000 */
[C---:B------:R-:W-:Y:S01]  /*60a0*/  FMUL.FTZ R117, R81.reuse, R117 ;  /* 0x0000007551757220 */ /* 0x040fe20000410000 */
[C---:B------:R-:W-:Y:S01]  /*60b0*/  FMUL.FTZ R121, R81.reuse, R121 ;  /* 0x0000007951797220 */ /* 0x040fe20000410000 */
[----:B------:R-:W-:Y:S01]  /*60c0*/  @!P2 ISETP.GE.AND P1, PT, R16, UR17, PT ;  /* 0x000000111000ac0c */ /* 0x000fe2000bf26270 */
        /* <DEDUP_REMOVED lines=12> */
[----:B------:R-:W-:Y:S01]  /*6190*/  @!P2 FSEL R119, R119, RZ, !P6 ;  /* 0x000000ff7777a208 */ /* 0x000fe20007000000 */
[----:B------:R-:W-:Y:S01]  /*61a0*/  FFMA.FTZ R82, R82, R130, R81 ;  /* 0x0000008252527223 */ /* 0x000fe20000010051 */
[----:B------:R-:W-:-:S02]  /*61b0*/  @!P2 FSEL R123, R123, RZ, !P3 ;  /* 0x000000ff7b7ba208 */ /* 0x000fc40005800000 */
[----:B------:R-:W-:Y:S02]  /*61c0*/  @!P2 FSEL R127, R127, RZ, !P5 ;  /* 0x000000ff7f7fa208 */ /* 0x000fe40006800000 */
[----:B------:R-:W-:Y:S01]  /*61d0*/  @!P2 FSEL R131, R131, RZ, !P4 ;  /* 0x000000ff8383a208 */ /* 0x000fe20006000000 */
        /* <DEDUP_REMOVED lines=10> */
.L_x_24899:
[----:B------:R-:W-:Y:S05]  /*6280*/  BSYNC.RECONVERGENT B1 ;  /* 0x0000000000017941 */ /* 0x000fea0003800200 */
.L_x_24898:
[----:B------:R-:W-:Y:S02]  /*6290*/  IADD3 R146, P1, PT, R146, 0x10, RZ ;  /* 0x0000001092927810 */ /* 0x000fe40007f3e0ff */
[----:B------:R-:W-:Y:S02]  /*62a0*/  IADD3 R162, PT, PT, R162, 0x4, RZ ;  /* 0x00000004a2a27810 */ /* 0x000fe40007ffe0ff */
[----:B------:R-:W-:Y:S02]  /*62b0*/  IADD3 R160, PT, PT, R160, 0x80, RZ ;  /* 0x00000080a0a07810 */ /* 0x000fe40007ffe0ff */
[----:B------:R-:W-:Y:S02]  /*62c0*/  IADD3 R159, PT, PT, R159, 0x200, RZ ;  /* 0x000002009f9f7810 */ /* 0x000fe40007ffe0ff */
[----:B------:R-:W-:Y:S01]  /*62d0*/  IADD3.X R147, PT, PT, RZ, R147, RZ, P1, !PT ;  /* 0x00000093ff937210 */ /* 0x000fe20000ffe4ff */
[----:B------:R-:W-:Y:S06]  /*62e0*/  @!P0 BRA `(.L_x_24900) ;  /* 0xffffffdc00008947 */ /* 0x000fec000383ffff */
.L_x_24897:
[----:B------:R-:W-:Y:S05]  /*62f0*/  BSYNC.RECONVERGENT B0 ;  /* 0x0000000000007941 */ /* 0x000fea0003800200 */
.L_x_24896:
[----:B------:R-:W1:Y:S01]  /*6300*/  SHFL.BFLY PT, R0, R155, 0x4, 0x1f ;  /* 0x0c801f009b007f89 */ /* 0x000e6200000e0000 */
[----:B------:R-:W-:Y:S01]  /*6310*/  LOP3.LUT P0, RZ, R4, 0x7, RZ, 0xc0, !PT ;  /* 0x0000000704ff7812 */ /* 0x000fe2000780c0ff */
[----:B------:R-:W-:Y:S02]  /*6320*/  BSSY.RECONVERGENT B0, `(.L_x_24901) ;  /* 0x00000eb000007945 */ /* 0x000fe40003800200 */
[----:B------:R-:W3:Y:S04]  /*6330*/  SHFL.BFLY PT, R18, R5, 0x4, 0x1f ;  /* 0x0c801f0005127f89 */ /* 0x000ee800000e0000 */
[----:B0-----:R-:W0:Y:S04]  /*6340*/  SHFL.BFLY PT, R21, R152, 0x4, 0x1f ;  /* 0x0c801f0098157f89 */ /* 0x001e2800000e0000 */
[----:B------:R-:W4:Y:S04]  /*6350*/  SHFL.BFLY PT, R17, R156, 0x4, 0x1f ;  /* 0x0c801f009c117f89 */ /* 0x000f2800000e0000 */
[----:B------:R-:W5:Y:S04]  /*6360*/  SHFL.BFLY PT, R27, R8, 0x4, 0x1f ;  /* 0x0c801f00081b7f89 */ /* 0x000f6800000e0000 */
[----:B------:R-:W2:Y:S04]  /*6370*/  SHFL.BFLY PT, R22, R9, 0x4, 0x1f ;  /* 0x0c801f0009167f89 */ /* 0x000ea800000e0000 */
[----:B------:R-:W2:Y:S01]  /*6380*/  SHFL.BFLY PT, R19, R154, 0x4, 0x1f ;  /* 0x0c801f009a137f89 */ /* 0x000ea200000e0000 */
[----:B-1----:R-:W-:-:S03]  /*6390*/  FADD.FTZ R2, R0, R155 ;  /* 0x0000009b00027221 */ /* 0x002fc60000010000 */
[----:B------:R-:W1:Y:S01]  /*63a0*/  SHFL.BFLY PT, R23, R150, 0x4, 0x1f ;  /* 0x0c801f0096177f89 */ /* 0x000e6200000e0000 */
[----:B---3--:R-:W-:-:S03]  /*63b0*/  FADD.FTZ R18, R18, R5 ;  /* 0x0000000512127221 */ /* 0x008fc60000010000 */
[----:B------:R-:W3:Y:S01]  /*63c0*/  SHFL.BFLY PT, R25, R6, 0x4, 0x1f ;  /* 0x0c801f0006197f89 */ /* 0x000ee200000e0000 */
[----:B0-----:R-:W-:-:S03]  /*63d0*/  FADD.FTZ R21, R21, R152 ;  /* 0x0000009815157221 */ /* 0x001fc60000010000 */
[----:B------:R-:W0:Y:S01]  /*63e0*/  SHFL.BFLY PT, R30, R13, 0x4, 0x1f ;  /* 0x0c801f000d1e7f89 */ /* 0x000e2200000e0000 */
        /* <DEDUP_REMOVED lines=30> */
[----:B-----5:R-:W-:Y:S01]  /*65d0*/  FADD.FTZ R139, R44, R139 ;  /* 0x0000008b2c8b7221 */ /* 0x020fe20000010000 */
[----:B------:R-:W-:Y:S02]  /*65e0*/  LOP3.LUT R44, R4, 0x3c0, RZ, 0xc0, !PT ;  /* 0x000003c0042c7812 */ /* 0x000fe400078ec0ff */
[----:B------:R-:W5:Y:S01]  /*65f0*/  SHFL.BFLY PT, R37, R134, 0x4, 0x1f ;  /* 0x0c801f0086257f89 */ /* 0x000f6200000e0000 */
[----:B--2---:R-:W-:Y:S01]  /*6600*/  FADD.FTZ R8, R21, R8 ;  /* 0x0000000815087221 */ /* 0x004fe20000010000 */
[----:B------:R-:W-:Y:S02]  /*6610*/  ISETP.NE.OR P1, PT, R44, 0x40, P0 ;  /* 0x000000402c00780c */ /* 0x000fe40000725670 */
        /* <DEDUP_REMOVED lines=31> */
[----:B-1----:R-:W-:Y:S01]  /*6810*/  FADD.FTZ R2, R2, R5 ;  /* 0x0000000502027221 */ /* 0x002fe20000010000 */
[----:B---3--:R-:W-:Y:S02]  /*6820*/  FADD.FTZ R6, R19, R6 ;  /* 0x0000000613067221 */ /* 0x008fe40000010000 */
[----:B------:R-:W1:Y:S01]  /*6830*/  SHFL.BFLY PT, R13, R8, 0x1, 0x1f ;  /* 0x0c201f00080d7f89 */ /* 0x000e6200000e0000 */
[----:B0-----:R-:W-:-:S03]  /*6840*/  FADD.FTZ R12, R23, R12 ;  /* 0x0000000c170c7221 */ /* 0x001fc60000010000 */
        /* <DEDUP_REMOVED lines=49> */
[----:B------:R-:W-:Y:S02]  /*6b60*/  FADD.FTZ R56, R143, R56 ;  /* 0x000000388f387221 */ /* 0x000fe40000010000 */
        /* <DEDUP_REMOVED lines=10> */
[----:B------:R-:W2:Y:S04]  /*6c10*/  SHFL.BFLY PT, R7, R14, 0x1, 0x1f ;  /* 0x0c201f000e077f89 */ /* 0x000ea800000e0000 */
[----:B------:R-:W2:Y:S01]  /*6c20*/  SHFL.BFLY PT, R9, R20, 0x1, 0x1f ;  /* 0x0c201f0014097f89 */ /* 0x000ea200000e0000 */
[----:B-----5:R-:W-:Y:S01]  /*6c30*/  FADD.FTZ R33, R33, R8 ;  /* 0x0000000821217221 */ /* 0x020fe20000010000 */
[----:B------:R-:W-:Y:S02]  /*6c40*/  SHF.R.U32.HI R8, RZ, 0x3, R157 ;  /* 0x00000003ff087819 */ /* 0x000fe4000001169d */
[----:B------:R-:W5:Y:S01]  /*6c50*/  SHFL.BFLY PT, R21, R22, 0x1, 0x1f ;  /* 0x0c201f0016157f89 */ /* 0x000f6200000e0000 */
[----:B-1----:R-:W-:Y:S01]  /*6c60*/  FADD.FTZ R6, R16, R11 ;  /* 0x0000000b10067221 */ /* 0x002fe20000010000 */
[----:B------:R-:W-:-:S02]  /*6c70*/  LEA R3, R3, R8, 0x7 ;  /* 0x0000000803037211 */ /* 0x000fc400078e38ff */
        /* <DEDUP_REMOVED lines=9> */
[----:B------:R-:W-:-:S03]  /*6d10*/  FADD.FTZ R11, R20, R9 ;  /* 0x00000009140b7221 */ /* 0x000fc60000010000 */
[----:B------:R-:W2:Y:S01]  /*6d20*/  SHFL.BFLY PT, R35, R36, 0x1, 0x1f ;  /* 0x0c201f0024237f89 */ /* 0x000ea200000e0000 */
[----:B-----5:R-:W-:-:S03]  /*6d30*/  FADD.FTZ R21, R22, R21 ;  /* 0x0000001516157221 */ /* 0x020fc60000010000 */
        /* <DEDUP_REMOVED lines=27> */
[----:B-----5:R-:W-:Y:S01]  /*6ef0*/  FADD.FTZ R51, R50, R51 ;  /* 0x0000003332337221 */ /* 0x020fe20000010000 */
[----:B------:R-:W-:Y:S01]  /*6f00*/  BAR.SYNC.DEFER_BLOCKING 0x0 ;  /* 0x0000000000007b1d */ /* 0x000fe20000010000 */
[----:B-1----:R-:W-:Y:S01]  /*6f10*/  FADD.FTZ R53, R140, R53 ;  /* 0x000000358c357221 */ /* 0x002fe20000010000 */
[----:B0-----:R-:W-:Y:S01]  /*6f20*/  FADD.FTZ R55, R52, R55 ;  /* 0x0000003734377221 */ /* 0x001fe20000010000 */
[----:B---3--:R-:W-:Y:S01]  /*6f30*/  FADD.FTZ R57, R54, R57 ;  /* 0x0000003936397221 */ /* 0x008fe20000010000 */
        /* <DEDUP_REMOVED lines=41> */
.L_x_24902:
[----:B------:R-:W-:Y:S05]  /*71d0*/  BSYNC.RECONVERGENT B0 ;  /* 0x0000000000007941 */ /* 0x000fea0003800200 */
.L_x_24901:
        /* <DEDUP_REMOVED lines=77> */
.L_x_24904:
[----:B------:R-:W-:Y:S05]  /*76b0*/  BSYNC.RECONVERGENT B0 ;  /* 0x0000000000007941 */ /* 0x000fea0003800200 */
.L_x_24903:
        /* <DEDUP_REMOVED lines=36> */
.L_x_24906:
[----:B------:R-:W-:Y:S05]  /*7900*/  BSYNC.RECONVERGENT B0 ;  /* 0x0000000000007941 */ /* 0x000fea0003800200 */
.L_x_24905:
[----:B------:R-:W-:Y:S06]  /*7910*/  BAR.SYNC.DEFER_BLOCKING 0x0 ;  /* 0x0000000000007b1d */ /* 0x000fec0000010000 */
[----:B------:R-:W-:Y:S04]  /*7920*/  BSSY.RECONVERGENT B0, `(.L_x_24907) ;  /* 0x0000042000007945 */ /* 0x000fe80003800200 */
[----:B------:R-:W-:Y:S05]  /*7930*/  @P3 BRA `(.L_x_24908) ;  /* 0x0000000400003947 */ /* 0x000fea0003800000 */
[----:B------:R-:W2:Y:S04]  /*7940*/  LDS R3, [R67] ;  /* 0x0000000043037984 */ /* 0x000ea80000000800 */
[----:B------:R-:W3:Y:S04]  /*7950*/  LDS R9, [R67+0x10] ;  /* 0x0000100043097984 */ /* 0x000ee80000000800 */
[----:B-1----:R-:W1:Y:S04]  /*7960*/  LDS R8, [R67+0x20] ;  /* 0x0000200043087984 */ /* 0x002e680000000800 */
        /* <DEDUP_REMOVED lines=8> */
[----:B--2---:R-:W-:-:S03]  /*79f0*/  FADD.FTZ R0, R0, R3 ;  /* 0x0000000300007221 */ /* 0x004fc60000010000 */
[----:B------:R-:W2:Y:S01]  /*7a00*/  LDS R24, [R67+0xb0] ;  /* 0x0000b00043187984 */ /* 0x000ea20000000800 */
[----:B---3--:R-:W-:-:S03]  /*7a10*/  FADD.FTZ R2, R2, R9 ;  /* 0x0000000902027221 */ /* 0x008fc60000010000 */
[----:B------:R-:W3:Y:S01]  /*7a20*/  LDS R26, [R67+0xc0] ;  /* 0x0000c000431a7984 */ /* 0x000ee20000000800 */
[----:B-1----:R-:W-:-:S03]  /*7a30*/  FADD.FTZ R5, R5, R8 ;  /* 0x0000000805057221 */ /* 0x002fc60000010000 */
[----:B------:R-:W1:Y:S01]  /*7a40*/  LDS R28, [R67+0xd0] ;  /* 0x0000d000431c7984 */ /* 0x000e620000000800 */
        /* <DEDUP_REMOVED lines=37> */
[----:B--2---:R-:W-:Y:S01]  /*7ca0*/  FADD.FTZ R45, R45, R46 ;  /* 0x0000002e2d2d7221 */ /* 0x004fe20000010000 */
[----:B---3--:R-:W-:Y:S01]  /*7cb0*/  FADD.FTZ R47, R47, R48 ;  /* 0x000000302f2f7221 */ /* 0x008fe20000010000 */
[----:B-1----:R-:W-:Y:S01]  /*7cc0*/  FADD.FTZ R49, R49, R50 ;  /* 0x0000003231317221 */ /* 0x002fe20000010000 */
[----:B----4-:R-:W-:Y:S01]  /*7cd0*/  FADD.FTZ R51, R51, R52 ;  /* 0x0000003433337221 */ /* 0x010fe20000010000 */
[----:B0-----:R-:W-:Y:S01]  /*7ce0*/  FADD.FTZ R53, R53, R54 ;  /* 0x0000003635357221 */ /* 0x001fe20000010000 */
[----:B-----5:R-:W-:Y:S01]  /*7cf0*/  FADD.FTZ R55, R55, R56 ;  /* 0x0000003837377221 */ /* 0x020fe20000010000 */
[----:B------:R-:W-:Y:S01]  /*7d00*/  FADD.FTZ R57, R57, R58 ;  /* 0x0000003a39397221 */ /* 0x000fe20000010000 */
[----:B------:R-:W-:Y:S01]  /*7d10*/  FADD.FTZ R59, R59, R60 ;  /* 0x0000003c3b3b7221 */ /* 0x000fe20000010000 */
[----:B------:R-:W-:Y:S01]  /*7d20*/  FADD.FTZ R61, R61, R62 ;  /* 0x0000003e3d3d7221 */ /* 0x000fe20000010000 */
[----:B------:R-:W-:-:S07]  /*7d30*/  FADD.FTZ R63, R63, R64 ;  /* 0x000000403f3f7221 */ /* 0x000fce0000010000 */
.L_x_24908:
[----:B------:R-:W-:Y:S05]  /*7d40*/  BSYNC.RECONVERGENT B0 ;  /* 0x0000000000007941 */ /* 0x000fea0003800200 */
.L_x_24907:
        /* <DEDUP_REMOVED lines=47> */
.L_x_24909:
        /* <DEDUP_REMOVED lines=12> */
.L_x_27618:


//--------------------- .text._ZN4vllm25paged_attention_v2_kernelIffLi120ELi32ELi128ELNS_18Fp8KVCacheDataTypeE0ELb1ELi512EEEvPfS2_PT_PKS3_PKT0_S9_ifPKiSB_iPKfiiiSD_SD_iiiii --------------------------
	.section	.text._ZN4vllm25paged_attention_v2_kernelIffLi120ELi32ELi128ELNS_18Fp8KVCacheDataTypeE0ELb1ELi512EEEvPfS2_PT_PKS3_PKT0_S9_ifPKiSB_iPKfiiiSD_SD_iiiii,"ax",@progbits
	.align	128
        .global         _ZN4vllm25paged_attention_v2_kernelIffLi120ELi32ELi128ELNS_18Fp8KVCacheDataTypeE0ELb1ELi512EEEvPfS2_PT_PKS3_PKT0_S9_ifPKiSB_iPKfiiiSD_SD_iiiii
        .type           _ZN4vllm25paged_attention_v2_kernelIffLi120ELi32ELi128ELNS_18Fp8KVCacheDataTypeE0ELb1ELi512EEEvPfS2_PT_PKS3_PKT0_S9_ifPKiSB_iPKfiiiSD_SD_iiiii,@function
        .size           _ZN4vllm25paged_attention_v2_kernelIffLi120ELi32ELi128ELNS_18Fp8KVCacheDataTypeE0ELb1ELi512EEEvPfS2_PT_PKS3_PKT0_S9_ifPKiSB_iPKfiiiSD_SD_iiiii,(.L_x_27619 - _ZN4vllm25paged_attention_v2_kernelIffLi120ELi32ELi128ELNS_18Fp8KVCacheDataTypeE0ELb1ELi512EEEvPfS2_PT_PKS3_PKT0_S9_ifPKiSB_iPKfiiiSD_SD_iiiii)
        .other          _ZN4vllm25paged_attention_v2_kernelIffLi120ELi32ELi128ELNS_18Fp8KVCacheDataTypeE0ELb1ELi512EEEvPfS2_PT_PKS3_PKT0_S9_ifPKiSB_iPKfiiiSD_SD_iiiii,@"STO_CUDA_ENTRY STV_DEFAULT"
_ZN4vllm25paged_attention_v2_kernelIffLi120ELi32ELi128ELNS_18Fp8KVCacheDataTypeE0ELb1ELi512EEEvPfS2_PT_PKS3_PKT0_S9_ifPKiSB_iPKfiiiSD_SD_iiiii:
.text._ZN4vllm25paged_attention_v2_kernelIffLi120ELi32ELi128ELNS_18Fp8KVCacheDataTypeE0ELb1ELi512EEEvPfS2_PT_PKS3_PKT0_S9_ifPKiSB_iPKfiiiSD_SD_iiiii:
        /* <DEDUP_REMOVED lines=19> */
[----:B------:R-:W-:-:S04]  /*0130*/  IMAD.MOV.U32 R159, RZ, RZ, RZ ;  /* 0x000000ffff9f7224 */ /* 0x000fc800078e00ff */
[----:B------:R-:W0:Y:S01]  /*0140*/  LDC R13, c[0x0][0x404] ;  /* 0x00010100ff0d7b82 */ /* 0x000e220000000800 */
[----:B------:R-:W0:Y:S01]  /*0150*/  LDCU UR22, c[0x0][0x370] ;  /* 0x00006e00ff1677ac */ /* 0x000e220008000800 */
        /* <DEDUP_REMOVED lines=9> */
[----:B0-----:R-:W-:-:S02]  /*01f0*/  ISETP.GT.U32.AND P0, PT, R0, 0x1d, PT ;  /* 0x0000001d0000780c */ /* 0x001fc40003f04070 */
[----:B------:R-:W-:Y:S01]  /*0200*/  R2UR UR9, R6 ;  /* 0x00000000060972ca */ /* 0x000fe200000e0000 */
[----:B------:R-:W-:Y:S01]  /*0210*/  UISETP.NE.AND.EX UP0, UPT, UR11, URZ, UPT, UP0 ;  /* 0x000000ff0b00728c */ /* 0x000fe2000bf05300 */
[----:B------:R-:W0:Y:S01]  /*0220*/  LDCU UR12, c[0x0][0x3c8] ;  /* 0x00007900ff0c77ac */ /* 0x000e220008000800 */
        /* <DEDUP_REMOVED lines=8> */
[----:B------:R-:W2:Y:S01]  /*02b0*/  I2F.RP R8, UR9 ;  /* 0x0000000900087d06 */ /* 0x000ea20008209400 */
[----:B------:R-:W1:Y:S01]  /*02c0*/  @UP0 LDCU.64 UR4, c[0x0][0x3d0] ;  /* 0x00007a00ff0407ac */ /* 0x000e620008000a00 */
[----:B------:R-:W0:Y:S01]  /*02d0*/  LDCU UR31, c[0x0][0x3b4] ;  /* 0x00007680ff1f77ac */ /* 0x000e220008000800 */
[----:B------:R-:W0:Y:S01]  /*02e0*/  LDCU.64 UR24, c[0x0][0x3a0] ;  /* 0x00007400ff1877ac */ /* 0x000e220008000a00 */
[----:B----4-:R-:W-:-:S04]  /*02f0*/  @!P0 LEA R4, P1, R2, R4, 0x2 ;  /* 0x0000000402048211 */ /* 0x010fc800078210ff */
[----:B------:R-:W-:-:S06]  /*0300*/  @!P0 LEA.HI.X R5, R2, R5, R3, 0x2, P1 ;  /* 0x0000000502058211 */ /* 0x000fcc00008f1403 */
[----:B------:R-:W4:Y:S01]  /*0310*/  @!P0 LDG.E.128.CONSTANT R4, desc[UR14][R4.64] ;  /* 0x0000000e04048981 */ /* 0x000f22000c1e9d00 */
[----:B--2---:R-:W2:Y:S01]  /*0320*/  MUFU.RCP R8, R8 ;  /* 0x0000000800087308 */ /* 0x004ea20000001000 */
[----:B-1----:R-:W-:Y:S01]  /*0330*/  @UP0 UIMAD.WIDE.U32 UR4, UR21, 0x4, UR4 ;  /* 0x00000004150408a5 */ /* 0x002fe2000f8e0004 */
[----:B------:R-:W-:-:S05]  /*0340*/  PLOP3.LUT P1, PT, PT, PT, UP0, 0x80, 0x8 ;  /* 0x000000000008781c */ /* 0x000fca0003f2f008 */
[----:B------:R-:W-:Y:S02]  /*0350*/  MOV R3, UR5 ;  /* 0x0000000500037c02 */ /* 0x000fe40008000f00 */
[----:B------:R-:W-:Y:S02]  /*0360*/  MOV R2, UR4 ;  /* 0x0000000400027c02 */ /* 0x000fe40008000f00 */
[----:B--2---:R-:W-:Y:S01]  /*0370*/  IADD3 R9, PT, PT, R8, 0xffffffe, RZ ;  /* 0x0ffffffe08097810 */ /* 0x004fe20007ffe0ff */
[----:B------:R-:W-:-:S03]  /*0380*/  UMOV UR4, URZ ;  /* 0x000000ff00047c82 */ /* 0x000fc60008000000 */
[----:B------:R1:W5:Y:S01]  /*0390*/  @P1 LDG.E.CONSTANT R159, desc[UR14][R2.64] ;  /* 0x0000000e029f1981 */ /* 0x000362000c1e9900 */
[----:B------:R-:W-:Y:S01]  /*03a0*/  IABS R8, UR22 ;  /* 0x0000001600087c13 */ /* 0x000fe20008000000 */
[----:B------:R-:W-:Y:S01]  /*03b0*/  BSSY.RECONVERGENT B0, `(.L_x_24910) ;  /* 0x0000189000007945 */ /* 0x000fe20003800200 */
[----:B------:R-:W-:Y:S01]  /*03c0*/  MOV R155, 0xff7fffff ;  /* 0xff7fffff009b7802 */ /* 0x000fe20000000f00 */
[----:B------:R-:W2:Y:S01]  /*03d0*/  F2I.FTZ.U32.TRUNC.NTZ R9, R9 ;  /* 0x0000000900097305 */ /* 0x000ea2000021f000 */
[----:B------:R-:W-:Y:S02]  /*03e0*/  R2UR UR8, R8 ;  /* 0x00000000080872ca */ /* 0x000fe400000e0000 */
[----:B--2---:R-:W-:-:S13]  /*03f0*/  R2UR UR5, R9 ;  /* 0x00000000090572ca */ /* 0x004fda00000e0000 */
[----:B------:R-:W-:-:S04]  /*0400*/  UIADD3 UR6, UPT, UPT, URZ, -UR5, URZ ;  /* 0x80000005ff067290 */ /* 0x000fc8000fffe0ff */
[----:B------:R-:W-:-:S04]  /*0410*/  UIMAD UR6, UR6, UR9, URZ ;  /* 0x00000009060672a4 */ /* 0x000fc8000f8e02ff */
[----:B------:R-:W-:Y:S02]  /*0420*/  UIMAD.WIDE.U32 UR4, UR5, UR6, UR4 ;  /* 0x00000006050472a5 */ /* 0x000fe4000f8e0004 */
[----:B------:R-:W-:Y:S02]  /*0430*/  UIADD3 UR6, UPT, UPT, UR19, 0x1f, URZ ;  /* 0x0000001f13067890 */ /* 0x000fe4000fffe0ff */
[----:B------:R-:W-:Y:S02]  /*0440*/  UIMAD.WIDE.U32 UR4, UR5, UR8, URZ ;  /* 0x00000008050472a5 */ /* 0x000fe4000f8e00ff */
[----:B------:R-:W-:Y:S02]  /*0450*/  USHF.R.U32.HI UR6, URZ, 0x5, UR6 ;  /* 0x00000005ff067899 */ /* 0x000fe40008011606 */
[----:B------:R-:W-:-:S04]  /*0460*/  UIADD3 UR4, UPT, UPT, -UR5, URZ, URZ ;  /* 0x000000ff05047290 */ /* 0x000fc8000fffe1ff */
[----:B------:R-:W-:-:S04]  /*0470*/  UIMAD UR4, UR9, UR4, UR8 ;  /* 0x00000004090472a4 */ /* 0x000fc8000f8e0208 */
[----:B------:R-:W-:-:S11]  /*0480*/  UISETP.GT.U32.AND UP1, UPT, UR9, UR4, UPT ;  /* 0x000000040900728c */ /* 0x000fd6000bf24070 */
[----:B------:R-:W-:Y:S02]  /*0490*/  @!UP1 UIADD3 UR4, UPT, UPT, UR4, -UR9, URZ ;  /* 0x8000000904049290 */ /* 0x000fe4000fffe0ff */
[----:B------:R-:W-:Y:S02]  /*04a0*/  @!UP1 UIADD3 UR5, UPT, UPT, UR5, 0x1, URZ ;  /* 0x0000000105059890 */ /* 0x000fe4000fffe0ff */
[----:B------:R-:W-:Y:S02]  /*04b0*/  UISETP.GE.U32.AND UP0, UPT, UR4, UR9, UPT ;  /* 0x000000090400728c */ /* 0x000fe4000bf06070 */
[----:B------:R-:W-:Y:S02]  /*04c0*/  ULOP3.LUT UR4, UR22, UR7, URZ, 0x3c, !UPT ;  /* 0x0000000716047292 */ /* 0x000fe4000f8e3cff */
[----:B------:R-:W-:Y:S02]  /*04d0*/  ULEA UR9, UR18, 0x10, 0x4 ;  /* 0x0000001012097891 */ /* 0x000fe4000f8e20ff */
[----:B------:R-:W-:-:S02]  /*04e0*/  UISETP.GE.AND UP1, UPT, UR4, URZ, UPT ;  /* 0x000000ff0400728c */ /* 0x000fc4000bf26270 */
[----:B------:R-:W-:Y:S01]  /*04f0*/  UISETP.LT.U32.AND UP2, UPT, UR6, UR9, UPT ;  /* 0x000000090600728c */ /* 0x000fe2000bf41070 */
[----:B------:R-:W-:Y:S02]  /*0500*/  UMOV UR4, URZ ;  /* 0x000000ff00047c82 */ /* 0x000fe40008000000 */
[----:B------:R-:W-:Y:S02]  /*0510*/  @UP0 UIADD3 UR5, UPT, UPT, UR5, 0x1, URZ ;  /* 0x0000000105050890 */ /* 0x000fe4000fffe0ff */
[----:B------:R-:W-:Y:S02]  /*0520*/  UISETP.NE.AND UP0, UPT, UR7, URZ, UPT ;  /* 0x000000ff0700728c */ /* 0x000fe4000bf05270 */
[----:B------:R-:W-:-:S03]  /*0530*/  USEL UR9, UR6, UR9, UP2 ;  /* 0x0000000906097287 */ /* 0x000fc60009000000 */
[----:B------:R-:W-:Y:S02]  /*0540*/  UMOV UR16, UR5 ;  /* 0x0000000500107c82 */ /* 0x000fe40008000000 */
[----:B------:R-:W-:-:S04]  /*0550*/  @!UP1 UIADD3 UR16, UPT, UPT, -UR16, URZ, URZ ;  /* 0x000000ff10109290 */ /* 0x000fc8000fffe1ff */
[----:B------:R-:W-:Y:S02]  /*0560*/  @!UP0 ULOP3.LUT UR16, URZ, UR7, URZ, 0x33, !UPT ;  /* 0x00000007ff108292 */ /* 0x000fe4000f8e33ff */
[----:B------:R-:W-:-:S04]  /*0570*/  UISETP.GE.AND UP0, UPT, UR27, URZ, UPT ;  /* 0x000000ff1b00728c */ /* 0x000fc8000bf06270 */
[----:B------:R-:W-:-:S04]  /*0580*/  MOV R12, UR16 ;  /* 0x00000010000c7c02 */ /* 0x000fc80008000f00 */
[-C--:B-1----:R-:W-:Y:S02]  /*0590*/  IABS R2, R12.reuse ;  /* 0x0000000c00027213 */ /* 0x082fe40000000000 */
[----:B------:R-:W-:Y:S02]  /*05a0*/  IABS R12, R12 ;  /* 0x0000000c000c7213 */ /* 0x000fe40000000000 */
[----:B------:R-:W-:Y:S02]  /*05b0*/  R2UR UR26, R2 ;  /* 0x00000000021a72ca */ /* 0x000fe400000e0000 */
[----:B------:R-:W-:-:S04]  /*05c0*/  IABS R2, R13 ;  /* 0x0000000d00027213 */ /* 0x000fc80000000000 */
[----:B------:R-:W1:Y:S01]  /*05d0*/  I2F.RP R11, R2 ;  /* 0x00000002000b7306 */ /* 0x000e620000209400 */
[----:B------:R-:W-:-:S07]  /*05e0*/  MOV R158, R2 ;  /* 0x00000002009e7202 */ /* 0x000fce0000000f00 */
[----:B------:R-:W2:Y:S08]  /*05f0*/  I2F.RP R3, UR26 ;  /* 0x0000001a00037d06 */ /* 0x000eb00008209400 */
[----:B-1----:R-:W1:Y:S08]  /*0600*/  MUFU.RCP R11, R11 ;  /* 0x0000000b000b7308 */ /* 0x002e700000001000 */
[----:B--2---:R-:W2:Y:S01]  /*0610*/  MUFU.RCP R3, R3 ;  /* 0x0000000300037308 */ /* 0x004ea20000001000 */
[----:B-1----:R-:W-:-:S07]  /*0620*/  VIADD R8, R11, 0xffffffe ;  /* 0x0ffffffe0b087836 */ /* 0x002fce0000000000 */
[----:B------:R1:W3:Y:S01]  /*0630*/  F2I.FTZ.U32.TRUNC.NTZ R9, R8 ;  /* 0x0000000800097305 */ /* 0x0002e2000021f000 */
[----:B--2---:R-:W-:Y:S02]  /*0640*/  IADD3 R10, PT, PT, R3, 0xffffffe, RZ ;  /* 0x0ffffffe030a7810 */ /* 0x004fe40007ffe0ff */
[----:B------:R-:W-:Y:S02]  /*0650*/  IABS R3, UR21 ;  /* 0x0000001500037c13 */ /* 0x000fe40008000000 */
[----:B-1----:R-:W-:-:S03]  /*0660*/  MOV R8, UR23 ;  /* 0x0000001700087c02 */ /* 0x002fc60008000f00 */
[----:B------:R-:W1:Y:S01]  /*0670*/  F2I.FTZ.U32.TRUNC.NTZ R10, R10 ;  /* 0x0000000a000a7305 */ /* 0x000e62000021f000 */
[----:B------:R-:W-:Y:S02]  /*0680*/  R2UR UR10, R3 ;  /* 0x00000000030a72ca */ /* 0x000fe400000e0000 */
[----:B------:R-:W-:Y:S01]  /*0690*/  IABS R11, R8 ;  /* 0x00000008000b7213 */ /* 0x000fe20000000000 */
[----:B------:R-:W-:Y:S02]  /*06a0*/  HFMA2 R8, -RZ, RZ, 0, 0 ;  /* 0x00000000ff087431 */ /* 0x000fe400000001ff */
[----:B---3--:R-:W-:-:S05]  /*06b0*/  IMAD R3, R9, R2, RZ ;  /* 0x0000000209037224 */ /* 0x008fca00078e02ff */
[----:B------:R-:W-:Y:S02]  /*06c0*/  IADD3 R3, PT, PT, -R3, RZ, RZ ;  /* 0x000000ff03037210 */ /* 0x000fe40007ffe1ff */
[----:B-1----:R-:W-:-:S03]  /*06d0*/  R2UR UR5, R10 ;  /* 0x000000000a0572ca */ /* 0x002fc600000e0000 */
[----:B------:R-:W-:Y:S01]  /*06e0*/  IMAD.HI.U32 R157, R9, R3, R8 ;  /* 0x00000003099d7227 */ /* 0x000fe200078e0008 */
[----:B------:R-:W-:Y:S02]  /*06f0*/  IADD3 R10, PT, PT, RZ, -R12, RZ ;  /* 0x8000000cff0a7210 */ /* 0x000fe40007ffe0ff */
[----:B------:R-:W-:Y:S02]  /*0700*/  MOV R9, R11 ;  /* 0x0000000b00097202 */ /* 0x000fe40000000f00 */
[----:B------:R-:W-:Y:S02]  /*0710*/  R2UR UR11, R10 ;  /* 0x000000000a0b72ca */ /* 0x000fe400000e0000 */
[----:B------:R-:W1:Y:S01]  /*0720*/  @!P0 S2R R10, SR_CgaCtaId ;  /* 0x00000000000a8919 */ /* 0x000e620000008800 */
[----:B------:R-:W-:Y:S02]  /*0730*/  IMAD.HI.U32 R8, R157, R9, RZ ;  /* 0x000000099d087227 */ /* 0x000fe400078e00ff */
[----:B------:R-:W-:-:S02]  /*0740*/  UIADD3 UR8, UPT, UPT, URZ, -UR5, URZ ;  /* 0x80000005ff087290 */ /* 0x000fc4000fffe0ff */
[----:B------:R-:W-:Y:S02]  /*0750*/  IMAD.MOV R3, RZ, RZ, -R8 ;  /* 0x000000ffff037224 */ /* 0x000fe400078e0a08 */
[----:B------:R-:W-:Y:S02]  /*0760*/  UIMAD UR8, UR8, UR26, URZ ;  /* 0x0000001a080872a4 */ /* 0x000fe4000f8e02ff */
[----:B------:R-:W-:Y:S01]  /*0770*/  IMAD R9, R2, R3, R9 ;  /* 0x0000000302097224 */ /* 0x000fe200078e0209 */
[----:B------:R-:W-:Y:S01]  /*0780*/  @!P0 MOV R3, 0x400 ;  /* 0x0000040000038802 */ /* 0x000fe20000000f00 */
[----:B------:R-:W-:-:S03]  /*0790*/  UIMAD.WIDE.U32 UR4, UR5, UR8, UR4 ;  /* 0x00000008050472a5 */ /* 0x000fc6000f8e0004 */
[----:B------:R-:W-:Y:S01]  /*07a0*/  ISETP.GT.U32.AND P1, PT, R2, R9, PT ;  /* 0x000000090200720c */ /* 0x000fe20003f24070 */
[----:B0-----:R-:W-:Y:S02]  /*07b0*/  UIMAD UR8, UR17, UR12, URZ ;  /* 0x0000000c110872a4 */ /* 0x001fe4000f8e02ff */
[----:B------:R-:W-:-:S04]  /*07c0*/  UIMAD.WIDE.U32 UR4, UR5, UR10, URZ ;  /* 0x0000000a050472a5 */ /* 0x000fc8000f8e00ff */
[----:B------:R-:W-:Y:S02]  /*07d0*/  UIMAD UR4, UR5, UR11, UR10 ;  /* 0x0000000b050472a4 */ /* 0x000fe4000f8e020a */
[----:B------:R-:W-:Y:S02]  /*07e0*/  @UP0 UIMAD UR10, UR22, UR13, UR21 ;  /* 0x0000000d160a02a4 */ /* 0x000fe4000f8e0215 */
[----:B------:R-:W-:Y:S02]  /*07f0*/  UISETP.GT.U32.AND UP1, UPT, UR26, UR4, UPT ;  /* 0x000000041a00728c */ /* 0x000fe4000bf24070 */
[----:B------:R-:W-:Y:S01]  /*0800*/  @!P1 IADD3 R9, PT, PT, R9, -R2, RZ ;  /* 0x8000000209099210 */ /* 0x000fe20007ffe0ff */
[----:B------:R-:W-:Y:S01]  /*0810*/  @UP0 UIMAD UR10, UR10, UR27, 0x1 ;  /* 0x000000010a0a04a4 */ /* 0x000fe2000f8e021b */
[----:B------:R-:W-:Y:S02]  /*0820*/  @!P1 IADD3 R8, PT, PT, R8, 0x1, RZ ;  /* 0x0000000108089810 */ /* 0x000fe40007ffe0ff */
[----:B-1----:R-:W-:-:S02]  /*0830*/  @!P0 LEA R3, R10, R3, 0x18 ;  /* 0x000000030a038211 */ /* 0x002fc400078ec0ff */
[C---:B------:R-:W-:Y:S02]  /*0840*/  LOP3.LUT R10, R13.reuse, UR23, RZ, 0x3c, !PT ;  /* 0x000000170d0a7c12 */ /* 0x040fe4000f8e3cff */
[----:B------:R-:W-:Y:S01]  /*0850*/  @!P0 LEA R3, R0, R3, 0x4 ;  /* 0x0000000300038211 */ /* 0x000fe200078e20ff */
[----:B------:R-:W-:Y:S01]  /*0860*/  @!UP1 UIADD3 UR4, UPT, UPT, UR4, -UR26, URZ ;  /* 0x8000001a04049290 */ /* 0x000fe2000fffe0ff */
[----:B------:R-:W-:Y:S01]  /*0870*/  ISETP.GE.AND P2, PT, R10, RZ, PT ;  /* 0x000000ff0a00720c */ /* 0x000fe20003f46270 */
[----:B------:R-:W-:Y:S01]  /*0880*/  @!UP1 UIADD3 UR5, UPT, UPT, UR5, 0x1, URZ ;  /* 0x0000000105059890 */ /* 0x000fe2000fffe0ff */
[----:B------:R-:W-:Y:S01]  /*0890*/  ISETP.NE.AND P1, PT, R13, RZ, PT ;  /* 0x000000ff0d00720c */ /* 0x000fe20003f25270 */
[----:B------:R-:W-:Y:S02]  /*08a0*/  UISETP.GE.U32.AND UP3, UPT, UR4, UR26, UPT ;  /* 0x0000001a0400728c */ /* 0x000fe4000bf66070 */
[----:B------:R-:W-:-:S04]  /*08b0*/  ULOP3.LUT UR4, UR21, UR16, URZ, 0x3c, !UPT ;  /* 0x0000001015047292 */ /* 0x000fc8000f8e3cff */
[----:B------:R-:W-:Y:S02]  /*08c0*/  UISETP.GE.AND UP1, UPT, UR4, URZ, UPT ;  /* 0x000000ff0400728c */ /* 0x000fe4000bf26270 */
[----:B------:R-:W-:-:S03]  /*08d0*/  UIMAD UR4, UR18, -0x10, UR9 ;  /* 0xfffffff0120478a4 */ /* 0x000fc6000f8e0209 */
[----:B------:R-:W-:Y:S02]  /*08e0*/  @UP3 UIADD3 UR5, UPT, UPT, UR5, 0x1, URZ ;  /* 0x0000000105053890 */ /* 0x000fe4000fffe0ff */
[----:B------:R-:W-:Y:S02]  /*08f0*/  UISETP.NE.AND UP3, UPT, UR16, URZ, UPT ;  /* 0x000000ff1000728c */ /* 0x000fe4000bf65270 */
[----:B------:R-:W-:-:S03]  /*0900*/  ULEA UR4, UR4, UR20, 0x5 ;  /* 0x0000001404047291 */ /* 0x000fc6000f8e28ff */
[----:B------:R-:W-:Y:S02]  /*0910*/  UMOV UR11, UR5 ;  /* 0x00000005000b7c82 */ /* 0x000fe40008000000 */
[----:B------:R-:W-:Y:S02]  /*0920*/  @!UP1 UIADD3 UR11, UPT, UPT, -UR11, URZ, URZ ;  /* 0x000000ff0b0b9290 */ /* 0x000fe4000fffe1ff */
[----:B------:R-:W-:Y:S02]  /*0930*/  UISETP.LT.AND UP1, UPT, UR19, UR4, UPT ;  /* 0x000000041300728c */ /* 0x000fe4000bf21270 */
[----:B------:R-:W-:Y:S02]  /*0940*/  @!UP3 ULOP3.LUT UR11, URZ, UR16, URZ, 0x33, !UPT ;  /* 0x00000010ff0bb292 */ /* 0x000fe4000f8e33ff */
[----:B------:R-:W-:Y:S02]  /*0950*/  USEL UR4, UR19, UR4, UP1 ;  /* 0x0000000413047287 */ /* 0x000fe40008800000 */
[----:B------:R-:W-:-:S04]  /*0960*/  @!UP0 UIMAD UR5, UR7, UR13, UR11 ;  /* 0x0000000d070582a4 */ /* 0x000fc8000f8e020b */
[----:B------:R-:W-:-:S04]  /*0970*/  @!UP0 UIADD3 UR5, UPT, UPT, -UR5, URZ, URZ ;  /* 0x000000ff05058290 */ /* 0x000fc8000fffe1ff */
[----:B------:R-:W-:Y:S01]  /*0980*/  @!UP0 UIMAD UR10, UR27, UR5, 0x1 ;  /* 0x000000011b0a84a4 */ /* 0x000fe2000f8e0205 */
[----:B----4-:R0:W-:Y:S01]  /*0990*/  @!P0 STS.128 [R3], R4 ;  /* 0x0000000403008388 */ /* 0x0101e20000000c00 */
[----:B------:R-:W-:Y:S01]  /*09a0*/  BAR.SYNC.DEFER_BLOCKING 0x0 ;  /* 0x0000000000007b1d */ /* 0x000fe20000010000 */
[----:B------:R-:W-:Y:S02]  /*09b0*/  ISETP.GE.U32.AND P0, PT, R9, R2, PT ;  /* 0x000000020900720c */ /* 0x000fe40003f06070 */
[----:B0-----:R-:W-:Y:S02]  /*09c0*/  MOV R3, UR18 ;  /* 0x0000001200037c02 */ /* 0x001fe40008000f00 */
[----:B------:R-:W-:-:S09]  /*09d0*/  SHF.R.U32.HI R6, RZ, 0x5, R0 ;  /* 0x00000005ff067819 */ /* 0x000fd20000011600 */
[----:B------:R-:W-:Y:S01]  /*09e0*/  @P0 IADD3 R8, PT, PT, R8, 0x1, RZ ;  /* 0x0000000108080810 */ /* 0x000fe20007ffe0ff */
[----:B------:R-:W-:-:S03]  /*09f0*/  IMAD R156, R3, 0x10, R6 ;  /* 0x00000010039c7824 */ /* 0x000fc600078e0206 */
[----:B------:R-:W-:Y:S02]  /*0a00*/  MOV R3, R8 ;  /* 0x0000000800037202 */ /* 0x000fe40000000f00 */
[----:B------:R-:W-:Y:S02]  /*0a10*/  ISETP.GE.U32.AND P0, PT, R156, UR9, PT ;  /* 0x000000099c007c0c */ /* 0x000fe4000bf06070 */
[----:B------:R-:W-:Y:S02]  /*0a20*/  @!P2 IADD3 R3, PT, PT, -R3, RZ, RZ ;  /* 0x000000ff0303a210 */ /* 0x000fe40007ffe1ff */
[----:B------:R-:W-:-:S09]  /*0a30*/  @!P1 LOP3.LUT R3, RZ, R13, RZ, 0x33, !PT ;  /* 0x0000000dff039212 */ /* 0x000fd200078e33ff */
[----:B------:R-:W-:Y:S05]  /*0a40*/  @P0 BRA `(.L_x_24911) ;  /* 0x00000010007c0947 */ /* 0x000fea0003800000 */
[----:B------:R-:W0:Y:S01]  /*0a50*/  S2UR UR6, SR_CgaCtaId ;  /* 0x00000000000679c3 */ /* 0x000e220000008800 */
[----:B------:R-:W-:Y:S01]  /*0a60*/  UMOV UR5, 0x400 ;  /* 0x0000040000057882 */ /* 0x000fe20000000000 */
[----:B------:R-:W1:Y:S01]  /*0a70*/  LDCU.64 UR12, c[0x0][0x3b8] ;  /* 0x00007700ff0c77ac */ /* 0x000e620008000a00 */
[----:B------:R-:W-:Y:S01]  /*0a80*/  IMAD.WIDE.U32 R4, R156, 0x4, RZ ;  /* 0x000000049c047825 */ /* 0x000fe200078e00ff */
[----:B------:R-:W-:Y:S02]  /*0a90*/  MOV R7, UR8 ;  /* 0x0000000800077c02 */ /* 0x000fe40008000f00 */
[----:B------:R-:W-:Y:S02]  /*0aa0*/  LEA R2, R6, UR20, 0x5 ;  /* 0x0000001406027c11 */ /* 0x000fe4000f8e28ff */
[----:B------:R-:W-:Y:S01]  /*0ab0*/  MOV R155, 0xff7fffff ;  /* 0xff7fffff009b7802 */ /* 0x000fe20000000f00 */
[----:B------:R-:W-:Y:S01]  /*0ac0*/  IMAD.WIDE R4, R7, 0x4, R4 ;  /* 0x0000000407047825 */ /* 0x000fe200078e0204 */
[----:B------:R-:W-:-:S04]  /*0ad0*/  LOP3.LUT R7, R0, 0x1f, RZ, 0xc0, !PT ;  /* 0x0000001f00077812 */ /* 0x000fc800078ec0ff */
[----:B------:R-:W-:Y:S01]  /*0ae0*/  IADD3 R152, PT, PT, R7, R2, RZ ;  /* 0x0000000207987210 */ /* 0x000fe20007ffe0ff */
[----:B------:R-:W-:Y:S01]  /*0af0*/  IMAD R154, R6, 0x20, R7 ;  /* 0x00000020069a7824 */ /* 0x000fe200078e0207 */
[----:B------:R-:W-:Y:S02]  /*0b00*/  MOV R6, R156 ;  /* 0x0000009c00067202 */ /* 0x000fe40000000f00 */
[C---:B------:R-:W-:Y:S01]  /*0b10*/  IADD3 R153, PT, PT, R152.reuse, -UR19, RZ ;  /* 0x8000001398997c10 */ /* 0x040fe2000fffe0ff */
[----:B------:R-:W-:Y:S01]  /*0b20*/  VIADD R152, R152, 0x1 ;  /* 0x0000000198987836 */ /* 0x000fe20000000000 */
[----:B-1----:R-:W-:Y:S02]  /*0b30*/  IADD3 R4, P0, PT, R4, UR12, RZ ;  /* 0x0000000c04047c10 */ /* 0x002fe4000ff1e0ff */
[----:B------:R-:W-:Y:S01]  /*0b40*/  IADD3 R7, PT, PT, R2, 0x1, RZ ;  /* 0x0000000102077810 */ /* 0x000fe20007ffe0ff */
[----:B0-----:R-:W-:Y:S01]  /*0b50*/  ULEA UR7, UR6, UR5, 0x18 ;  /* 0x0000000506077291 */ /* 0x001fe2000f8ec0ff */
        /* <DEDUP_REMOVED lines=30> */
.L_x_24914:
[----:B------:R-:W1:Y:S01]  /*0d40*/  LDC R120, c[0x0][0x400] ;  /* 0x00010000ff787b82 */ /* 0x000e620000000800 */
[C---:B------:R-:W-:Y:S01]  /*0d50*/  IADD3 R8, PT, PT, R7.reuse, -0x1, RZ ;  /* 0xffffffff07087810 */ /* 0x040fe20007ffe0ff */
[----:B------:R-:W-:Y:S01]  /*0d60*/  VIADD R6, R6, 0x4 ;  /* 0x0000000406067836 */ /* 0x000fe20000000000 */
[----:B------:R-:W-:Y:S01]  /*0d70*/  BSSY.RECONVERGENT B1, `(.L_x_24912) ;  /* 0x00000e6000017945 */ /* 0x000fe20003800200 */
[----:B------:R-:W-:Y:S02]  /*0d80*/  IADD3 R7, PT, PT, R7, 0x80, RZ ;  /* 0x0000008007077810 */ /* 0x000fe40007ffe0ff */
[----:B------:R-:W-:Y:S02]  /*0d90*/  IABS R9, R8 ;  /* 0x0000000800097213 */ /* 0x000fe40000000000 */
[----:B------:R-:W2:Y:S03]  /*0da0*/  LDC R119, c[0x0][0x404] ;  /* 0x00010100ff777b82 */ /* 0x000ea60000000800 */
[----:B------:R-:W-:-:S05]  /*0db0*/  IMAD.HI.U32 R10, R157, R9, RZ ;  /* 0x000000099d0a7227 */ /* 0x000fca00078e00ff */
        /* <DEDUP_REMOVED lines=15> */
[----:B------:R-:W-:-:S05]  /*0eb0*/  @P0 VIADD R10, R10, 0x1 ;  /* 0x000000010a0a0836 */ /* 0x000fca0000000000 */
        /* <DEDUP_REMOVED lines=10> */
[----:B------:R-:W-:-:S03]  /*0f60*/  ISETP.GE.AND P2, PT, R10, RZ, PT ;  /* 0x000000ff0a00720c */ /* 0x000fc60003f46270 */
[----:B------:R-:W-:-:S04]  /*0f70*/  IMAD.MOV.U32 R9, RZ, RZ, R118 ;  /* 0x000000ffff097224 */ /* 0x000fc800078e0076 */
[----:B------:R-:W-:-:S05]  /*0f80*/  IMAD.HI.U32 R8, R8, R9, RZ ;  /* 0x0000000908087227 */ /* 0x000fca00078e00ff */
[----:B------:R-:W-:-:S05]  /*0f90*/  IADD3 R8, PT, PT, -R8, RZ, RZ ;  /* 0x000000ff08087210 */ /* 0x000fca0007ffe1ff */
[----:B------:R-:W-:Y:S01]  /*0fa0*/  IMAD R8, R117, R8, R9 ;  /* 0x0000000875087224 */ /* 0x000fe200078e0209 */
[----:B------:R-:W-:-:S04]  /*0fb0*/  IADD3 R9, PT, PT, R3, -UR28, RZ ;  /* 0x8000001c03097c10 */ /* 0x000fc8000fffe0ff */
[----:B------:R-:W-:-:S13]  /*0fc0*/  ISETP.GT.U32.AND P0, PT, R117, R8, PT ;  /* 0x000000087500720c */ /* 0x000fda0003f04070 */
[----:B------:R-:W-:-:S04]  /*0fd0*/  @!P0 IADD3 R8, PT, PT, R8, -R117, RZ ;  /* 0x8000007508088210 */ /* 0x000fc80007ffe0ff */
[----:B------:R-:W-:-:S13]  /*0fe0*/  ISETP.GT.U32.AND P0, PT, R117, R8, PT ;  /* 0x000000087500720c */ /* 0x000fda0003f04070 */
[----:B------:R-:W-:Y:S02]  /*0ff0*/  @!P0 IADD3 R8, PT, PT, R8, -R117, RZ ;  /* 0x8000007508088210 */ /* 0x000fe40007ffe0ff */
[----:B------:R-:W-:Y:S02]  /*1000*/  ISETP.GT.AND P0, PT, R116, R9, PT ;  /* 0x000000097400720c */ /* 0x000fe40003f04270 */
        /* <DEDUP_REMOVED lines=11> */
[----:B-1----:R-:W-:Y:S02]  /*10c0*/  MOV R9, UR5 ;  /* 0x0000000500097c02 */ /* 0x002fe40008000f00 */
        /* <DEDUP_REMOVED lines=17> */
[----:B------:R-:W-:Y:S01]  /*11e0*/  FFMA.FTZ R129, R12, R132, R121 ;  /* 0x000000840c817223 */ /* 0x000fe20000010079 */
[----:B------:R-:W-:Y:S01]  /*11f0*/  FMUL.FTZ R130, R19, R131 ;  /* 0x0000008313827220 */ /* 0x000fe20000410000 */
[----:B---3--:R-:W-:Y:S01]  /*1200*/  FFMA.FTZ R128, R21, R137, R128 ;  /* 0x0000008915807223 */ /* 0x008fe20000010080 */
[----:B------:R-:W2:Y:S01]  /*1210*/  LDG.E.128.CONSTANT R120, desc[UR14][R160.64+0x1000] ;  /* 0x0010000ea0787981 */ /* 0x000ea2000c1e9d00 */
[----:B------:R-:W-:Y:S01]  /*1220*/  FFMA.FTZ R129, R20, R136, R129 ;  /* 0x0000008814817223 */ /* 0x000fe20000010081 */
[----:B------:R-:W-:Y:S01]  /*1230*/  FFMA.FTZ R130, R15, R135, R130 ;  /* 0x000000870f827223 */ /* 0x000fe20000010082 */
[----:B------:R-:W-:Y:S01]  /*1240*/  FFMA.FTZ R133, R14, R134, R133 ;  /* 0x000000860e857223 */ /* 0x000fe20000010085 */
[----:B----4-:R-:W-:Y:S01]  /*1250*/  FFMA.FTZ R148, R25, R125, R128 ;  /* 0x0000007d19947223 */ /* 0x010fe20000010080 */
[----:B------:R-:W-:Y:S01]  /*1260*/  FFMA.FTZ R135, R24, R124, R129 ;  /* 0x0000007c18877223 */ /* 0x000fe20000010081 */
[----:B------:R-:W-:Y:S01]  /*1270*/  FFMA.FTZ R132, R23, R139, R130 ;  /* 0x0000008b17847223 */ /* 0x000fe20000010082 */
[----:B------:R-:W-:Y:S01]  /*1280*/  FFMA.FTZ R133, R22, R138, R133 ;  /* 0x0000008a16857223 */ /* 0x000fe20000010085 */
[----:B------:R-:W3:Y:S02]  /*1290*/  LDG.E.128.CONSTANT R128, desc[UR14][R160.64+0x1200] ;  /* 0x0012000ea0807981 */ /* 0x000ee4000c1e9d00 */
[----:B------:R-:W-:Y:S01]  /*12a0*/  FFMA.FTZ R150, R27, R127, R132 ;  /* 0x0000007f1b967223 */ /* 0x000fe20000010084 */
[----:B------:R-:W-:Y:S01]  /*12b0*/  FFMA.FTZ R149, R26, R126, R133 ;  /* 0x0000007e1a957223 */ /* 0x000fe20000010085 */
[----:B------:R-:W4:Y:S04]  /*12c0*/  LDG.E.128.CONSTANT R136, desc[UR14][R160.64+0x1400] ;  /* 0x0014000ea0887981 */ /* 0x000f28000c1e9d00 */
        /* <DEDUP_REMOVED lines=39> */
[----:B------:R-:W3:Y:S04]  /*1540*/  LDG.E.128.CONSTANT R128, desc[UR14][R160.64+0x2600] ;  /* 0x0026000ea0807981 */ /* 0x000ee8000c1e9d00 */
[----:B------:R-:W4:Y:S04]  /*1550*/  LDG.E.128.CONSTANT R124, desc[UR14][R160.64+0x2400] ;  /* 0x0024000ea07c7981 */ /* 0x000f28000c1e9d00 */
[----:B------:R-:W3:Y:S01]  /*1560*/  LDG.E.128.CONSTANT R136, desc[UR14][R160.64+0x2800] ;  /* 0x0028000ea0887981 */ /* 0x000ee2000c1e9d00 */
        /* <DEDUP_REMOVED lines=13> */
[----:B------:R-:W-:-:S02]  /*1640*/  FFMA.FTZ R132, R69, R145, R148 ;  /* 0x0000009145847223 */ /* 0x000fc40000010094 */
[----:B------:R-:W3:Y:S01]  /*1650*/  LDG.E.128.CONSTANT R144, desc[UR14][R160.64+0x2c00] ;  /* 0x002c000ea0907981 */ /* 0x000ee2000c1e9d00 */
[----:B------:R-:W-:Y:S01]  /*1660*/  FFMA.FTZ R133, R74, R10, R149 ;  /* 0x0000000a4a857223 */ /* 0x000fe20000010095 */
[----:B------:R-:W-:Y:S01]  /*1670*/  FFMA.FTZ R134, R75, R11, R150 ;  /* 0x0000000b4b867223 */ /* 0x000fe20000010096 */
[----:B------:R-:W-:Y:S02]  /*1680*/  FFMA.FTZ R135, R76, R116, R151 ;  /* 0x000000744c877223 */ /* 0x000fe40000010097 */
[----:B------:R-:W3:Y:S01]  /*1690*/  LDG.E.128.CONSTANT R148, desc[UR14][R160.64+0x2e00] ;  /* 0x002e000ea0947981 */ /* 0x000ee2000c1e9d00 */
[----:B------:R-:W-:-:S03]  /*16a0*/  FFMA.FTZ R132, R73, R9, R132 ;  /* 0x0000000949847223 */ /* 0x000fc60000010084 */
[----:B------:R-:W3:Y:S01]  /*16b0*/  LDG.E.128.CONSTANT R8, desc[UR14][R160.64+0x3000] ;  /* 0x0030000ea0087981 */ /* 0x000ee2000c1e9d00 */
[----:B------:R-:W-:Y:S01]  /*16c0*/  FFMA.FTZ R132, R77, R117, R132 ;  /* 0x000000754d847223 */ /* 0x000fe20000010084 */
[----:B------:R-:W-:Y:S01]  /*16d0*/  FFMA.FTZ R133, R78, R118, R133 ;  /* 0x000000764e857223 */ /* 0x000fe20000010085 */
[----:B------:R-:W-:Y:S02]  /*16e0*/  FFMA.FTZ R134, R79, R119, R134 ;  /* 0x000000774f867223 */ /* 0x000fe40000010086 */
[----:B------:R-:W3:Y:S01]  /*16f0*/  LDG.E.128.CONSTANT R116, desc[UR14][R160.64+0x3400] ;  /* 0x0034000ea0747981 */ /* 0x000ee2000c1e9d00 */
[----:B------:R-:W0:Y:S01]  /*1700*/  S2UR UR6, SR_CgaCtaId ;  /* 0x00000000000679c3 */ /* 0x000e220000008800 */
        /* <DEDUP_REMOVED lines=8> */
[----:B------:R-:W-:Y:S01]  /*1790*/  FFMA.FTZ R134, R87, R127, R134 ;  /* 0x0000007f57867223 */ /* 0x000fe20000010086 */
[----:B---3--:R-:W-:Y:S01]  /*17a0*/  FFMA.FTZ R135, R88, R128, R135 ;  /* 0x0000008058877223 */ /* 0x008fe20000010087 */
[----:B------:R-:W-:Y:S01]  /*17b0*/  FFMA.FTZ R132, R89, R129, R132 ;  /* 0x0000008159847223 */ /* 0x000fe20000010084 */
[----:B------:R-:W-:Y:S01]  /*17c0*/  FFMA.FTZ R133, R90, R130, R133 ;  /* 0x000000825a857223 */ /* 0x000fe20000010085 */
[----:B------:R-:W3:Y:S01]  /*17d0*/  LDG.E.128.CONSTANT R124, desc[UR14][R160.64+0x3a00] ;  /* 0x003a000ea07c7981 */ /* 0x000ee2000c1e9d00 */
[----:B------:R-:W-:Y:S01]  /*17e0*/  FFMA.FTZ R163, R92, R136, R135 ;  /* 0x000000885ca37223 */ /* 0x000fe20000010087 */
[----:B------:R-:W-:Y:S01]  /*17f0*/  FFMA.FTZ R136, R93, R137, R132 ;  /* 0x000000895d887223 */ /* 0x000fe20000010084 */
[----:B------:R-:W-:Y:S01]  /*1800*/  FFMA.FTZ R162, R91, R131, R134 ;  /* 0x000000835ba27223 */ /* 0x000fe20000010086 */
[----:B------:R-:W-:Y:S01]  /*1810*/  FFMA.FTZ R137, R94, R138, R133 ;  /* 0x0000008a5e897223 */ /* 0x000fe20000010085 */
[----:B------:R-:W4:Y:S04]  /*1820*/  LDG.E.128.CONSTANT R128, desc[UR14][R160.64+0x3800] ;  /* 0x0038000ea0807981 */ /* 0x000f28000c1e9d00 */
[----:B------:R1:W3:Y:S01]  /*1830*/  LDG.E.128.CONSTANT R132, desc[UR14][R160.64+0x3600] ;  /* 0x0036000ea0847981 */ /* 0x0002e2000c1e9d00 */
[----:B------:R-:W-:Y:S01]  /*1840*/  FFMA.FTZ R163, R96, R140, R163 ;  /* 0x0000008c60a37223 */ /* 0x000fe200000100a3 */
[----:B------:R-:W-:Y:S01]  /*1850*/  UMOV UR5, 0x400 ;  /* 0x0000040000057882 */ /* 0x000fe20000000000 */
[----:B------:R-:W-:Y:S01]  /*1860*/  FFMA.FTZ R136, R97, R141, R136 ;  /* 0x0000008d61887223 */ /* 0x000fe20000010088 */
[----:B------:R-:W-:Y:S01]  /*1870*/  FFMA.FTZ R137, R98, R142, R137 ;  /* 0x0000008e62897223 */ /* 0x000fe20000010089 */
[----:B0-----:R-:W-:Y:S01]  /*1880*/  ULEA UR5, UR6, UR5, 0x18 ;  /* 0x0000000506057291 */ /* 0x001fe2000f8ec0ff */
[----:B------:R-:W-:Y:S01]  /*1890*/  FFMA.FTZ R163, R100, R144, R163 ;  /* 0x0000009064a37223 */ /* 0x000fe200000100a3 */
[----:B------:R-:W-:Y:S01]  /*18a0*/  FFMA.FTZ R136, R101, R145, R136 ;  /* 0x0000009165887223 */ /* 0x000fe20000010088 */
[----:B------:R-:W-:-:S02]  /*18b0*/  FFMA.FTZ R137, R102, R146, R137 ;  /* 0x0000009266897223 */ /* 0x000fc40000010089 */
[----:B------:R-:W-:Y:S01]  /*18c0*/  FFMA.FTZ R163, R104, R148, R163 ;  /* 0x0000009468a37223 */ /* 0x000fe200000100a3 */
[----:B------:R-:W-:Y:S01]  /*18d0*/  FFMA.FTZ R140, R105, R149, R136 ;  /* 0x00000095698c7223 */ /* 0x000fe20000010088 */
[----:B------:R-:W-:Y:S01]  /*18e0*/  FFMA.FTZ R141, R106, R150, R137 ;  /* 0x000000966a8d7223 */ /* 0x000fe20000010089 */
[----:B------:R-:W-:Y:S01]  /*18f0*/  FFMA.FTZ R162, R95, R139, R162 ;  /* 0x0000008b5fa27223 */ /* 0x000fe200000100a2 */
[----:B------:R-:W-:Y:S01]  /*1900*/  FFMA.FTZ R163, R108, R8, R163 ;  /* 0x000000086ca37223 */ /* 0x000fe200000100a3 */
[----:B------:R-:W0:Y:S01]  /*1910*/  LDS.128 R136, [UR5+0x1a0] ;  /* 0x0001a005ff887984 */ /* 0x000e220008000c00 */
[----:B------:R-:W-:Y:S01]  /*1920*/  FFMA.FTZ R8, R109, R9, R140 ;  /* 0x000000096d087223 */ /* 0x000fe2000001008c */
[----:B------:R-:W-:Y:S01]  /*1930*/  FFMA.FTZ R162, R99, R143, R162 ;  /* 0x0000008f63a27223 */ /* 0x000fe200000100a2 */
[----:B------:R-:W-:Y:S02]  /*1940*/  FFMA.FTZ R9, R110, R10, R141 ;  /* 0x0000000a6e097223 */ /* 0x000fe4000001008d */
[----:B------:R-:W3:Y:S01]  /*1950*/  LDS.128 R140, [UR5+0x1b0] ;  /* 0x0001b005ff8c7984 */ /* 0x000ee20008000c00 */
[----:B-1----:R-:W-:-:S03]  /*1960*/  FFMA.FTZ R160, R103, R147, R162 ;  /* 0x0000009367a07223 */ /* 0x002fc600000100a2 */
[----:B------:R-:W4:Y:S01]  /*1970*/  LDS.128 R144, [UR5+0x1c0] ;  /* 0x0001c005ff907984 */ /* 0x000f220008000c00 */
[----:B------:R-:W-:-:S03]  /*1980*/  FFMA.FTZ R160, R107, R151, R160 ;  /* 0x000000976ba07223 */ /* 0x000fc600000100a0 */
[----:B------:R-:W1:Y:S01]  /*1990*/  LDS.128 R148, [UR5+0x1d0] ;  /* 0x0001d005ff947984 */ /* 0x000e620008000c00 */
[----:B------:R-:W-:Y:S01]  /*19a0*/  FFMA.FTZ R160, R111, R11, R160 ;  /* 0x0000000b6fa07223 */ /* 0x000fe200000100a0 */
[----:B------:R-:W-:-:S04]  /*19b0*/  IADD3 R10, PT, PT, R153, 0x1, RZ ;  /* 0x00000001990a7810 */ /* 0x000fc80007ffe0ff */
[----:B------:R-:W-:Y:S02]  /*19c0*/  I2FP.F32.S32 R10, R10 ;  /* 0x0000000a000a7245 */ /* 0x000fe40000201400 */
[----:B-----5:R-:W-:-:S03]  /*19d0*/  FSETP.NEU.FTZ.AND P0, PT, R159, RZ, PT ;  /* 0x000000ff9f00720b */ /* 0x020fc60003f1d000 */
[----:B------:R-:W-:Y:S01]  /*19e0*/  FMUL.FTZ R10, R10, R159 ;  /* 0x0000009f0a0a7220 */ /* 0x000fe20000410000 */
[----:B--2---:R-:W-:Y:S01]  /*19f0*/  FFMA.FTZ R163, R112, R120, R163 ;  /* 0x0000007870a37223 */ /* 0x004fe200000100a3 */
[----:B------:R-:W-:Y:S01]  /*1a00*/  FFMA.FTZ R8, R113, R121, R8 ;  /* 0x0000007971087223 */ /* 0x000fe20000010008 */
[----:B------:R-:W-:Y:S02]  /*1a10*/  FFMA.FTZ R9, R114, R122, R9 ;  /* 0x0000007a72097223 */ /* 0x000fe40000010009 */
[----:B0-----:R-:W-:Y:S01]  /*1a20*/  FFMA.FTZ R163, R116, R136, R163 ;  /* 0x0000008874a37223 */ /* 0x001fe200000100a3 */
[----:B------:R-:W-:Y:S01]  /*1a30*/  FFMA.FTZ R8, R117, R137, R8 ;  /* 0x0000008975087223 */ /* 0x000fe20000010008 */
[----:B------:R-:W-:Y:S01]  /*1a40*/  FFMA.FTZ R160, R115, R123, R160 ;  /* 0x0000007b73a07223 */ /* 0x000fe200000100a0 */
[----:B------:R-:W-:-:S03]  /*1a50*/  FFMA.FTZ R9, R118, R138, R9 ;  /* 0x0000008a76097223 */ /* 0x000fc60000010009 */
[----:B------:R-:W-:Y:S01]  /*1a60*/  FFMA.FTZ R160, R119, R139, R160 ;  /* 0x0000008b77a07223 */ /* 0x000fe200000100a0 */
[----:B---3--:R-:W-:Y:S01]  /*1a70*/  FFMA.FTZ R163, R132, R140, R163 ;  /* 0x0000008c84a37223 */ /* 0x008fe200000100a3 */
[----:B------:R-:W-:Y:S01]  /*1a80*/  FFMA.FTZ R8, R133, R141, R8 ;  /* 0x0000008d85087223 */ /* 0x000fe20000010008 */
[----:B------:R-:W-:Y:S02]  /*1a90*/  FFMA.FTZ R9, R134, R142, R9 ;  /* 0x0000008e86097223 */ /* 0x000fe40000010009 */
[----:B----4-:R-:W-:Y:S01]  /*1aa0*/  FFMA.FTZ R163, R128, R144, R163 ;  /* 0x0000009080a37223 */ /* 0x010fe200000100a3 */
        /* <DEDUP_REMOVED lines=9> */
[----:B------:R-:W-:Y:S01]  /*1b40*/  FADD.FTZ R124, R9, R124 ;  /* 0x0000007c097c7221 */ /* 0x000fe20000010000 */
[----:B------:R-:W-:Y:S01]  /*1b50*/  FSEL R9, R10, RZ, P0 ;  /* 0x000000ff0a097208 */ /* 0x000fe20000000000 */
[----:B------:R-:W-:Y:S02]  /*1b60*/  VIADD R8, R152, 0xffffffff ;  /* 0xffffffff98087836 */ /* 0x000fe40000000000 */
[----:B------:R-:W-:-:S03]  /*1b70*/  FADD.FTZ R124, R127, R124 ;  /* 0x0000007c7f7c7221 */ /* 0x000fc60000010000 */
[----:B------:R-:W-:Y:S01]  /*1b80*/  ISETP.GE.AND P0, PT, R8, UR19, PT ;  /* 0x0000001308007c0c */ /* 0x000fe2000bf06270 */
[----:B------:R-:W-:-:S05]  /*1b90*/  FFMA.FTZ R124, R124, UR31, R9 ;  /* 0x0000001f7c7c7c23 */ /* 0x000fca0008010009 */
[----:B------:R-:W-:-:S05]  /*1ba0*/  FSEL R9, R124, RZ, !P0 ;  /* 0x000000ff7c097208 */ /* 0x000fca0004000000 */
[----:B------:R2:W-:Y:S02]  /*1bb0*/  STS [R154], R9 ;  /* 0x000000099a007388 */ /* 0x0005e40000000800 */
[----:B------:R-:W-:-:S07]  /*1bc0*/  @!P0 FMNMX.FTZ R155, R155, R124, !PT ;  /* 0x0000007c9b9b8209 */ /* 0x000fce0007810000 */
.L_x_24913:
[----:B------:R-:W-:Y:S05]  /*1bd0*/  BSYNC.RECONVERGENT B1 ;  /* 0x0000000000017941 */ /* 0x000fea0003800200 */
.L_x_24912:
[----:B------:R-:W-:Y:S02]  /*1be0*/  IADD3 R4, P0, PT, R4, 0x10, RZ ;  /* 0x0000001004047810 */ /* 0x000fe40007f1e0ff */
[----:B-12---:R-:W-:Y:S02]  /*1bf0*/  IADD3 R154, PT, PT, R154, 0x200, RZ ;  /* 0x000002009a9a7810 */ /* 0x006fe40007ffe0ff */
[----:B------:R-:W-:Y:S02]  /*1c00*/  IADD3 R153, PT, PT, R153, 0x80, RZ ;  /* 0x0000008099997810 */ /* 0x000fe40007ffe0ff */
[----:B------:R-:W-:Y:S02]  /*1c10*/  IADD3 R152, PT, PT, R152, 0x80, RZ ;  /* 0x0000008098987810 */ /* 0x000fe40007ffe0ff */
[----:B------:R-:W-:Y:S01]  /*1c20*/  IADD3.X R5, PT, PT, RZ, R5, RZ, P0, !PT ;  /* 0x00000005ff057210 */ /* 0x000fe200007fe4ff */
[----:B------:R-:W-:Y:S06]  /*1c30*/  @!P1 BRA `(.L_x_24914) ;  /* 0xfffffff000409947 */ /* 0x000fec000383ffff */
.L_x_24911:
[----:B------:R-:W-:Y:S05]  /*1c40*/  BSYNC.RECONVERGENT B0 ;  /* 0x0000000000007941 */ /* 0x000fea0003800200 */
.L_x_24910:
[----:B------:R-:W1:Y:S01]  /*1c50*/  SHFL.BFLY PT, R4, R155, 0x10, 0x1f ;  /* 0x0e001f009b047f89 */ /* 0x000e6200000e0000 */
[----:B------:R-:W2:Y:S01]  /*1c60*/  S2UR UR25, SR_CgaCtaId ;  /* 0x00000000001979c3 */ /* 0x000ea20000008800 */
[----:B------:R-:W-:Y:S01]  /*1c70*/  UMOV UR24, 0x400 ;  /* 0x0000040000187882 */ /* 0x000fe20000000000 */
[----:B------:R-:W-:Y:S01]  /*1c80*/  SHF.R.U32.HI R154, RZ, 0x5, R0 ;  /* 0x00000005ff9a7819 */ /* 0x000fe20000011600 */
[----:B------:R-:W-:Y:S01]  /*1c90*/  UIADD3 UR5, UPT, UPT, UR24, 0x1e0, URZ ;  /* 0x000001e018057890 */ /* 0x000fe2000fffe0ff */
[----:B------:R-:W-:Y:S01]  /*1ca0*/  BSSY.RECONVERGENT B0, `(.L_x_24915) ;  /* 0x00000fe000007945 */ /* 0x000fe20003800200 */
[----:B------:R-:W-:Y:S01]  /*1cb0*/  UIADD3 UR6, UPT, UPT, -UR20, UR4, URZ ;  /* 0x0000000414067290 */ /* 0x000fe2000fffe1ff */
[----:B------:R-:W-:-:S05]  /*1cc0*/  IMAD.MOV.U32 R9, RZ, RZ, RZ ;  /* 0x000000ffff097224 */ /* 0x000fca00078e00ff */
[----:B------:R-:W-:Y:S02]  /*1cd0*/  ISETP.GE.AND P2, PT, R0, UR6, PT ;  /* 0x0000000600007c0c */ /* 0x000fe4000bf46270 */
[----:B-1----:R-:W-:Y:S01]  /*1ce0*/  FMNMX.FTZ R4, R4, R155, !PT ;  /* 0x0000009b04047209 */ /* 0x002fe20007810000 */
[----:B--2---:R-:W-:Y:S01]  /*1cf0*/  ULEA UR5, UR25, UR5, 0x18 ;  /* 0x0000000519057291 */ /* 0x004fe2000f8ec0ff */
[----:B------:R-:W-:-:S03]  /*1d00*/  LOP3.LUT P0, R155, R0, 0x1f, RZ, 0xc0, !PT ;  /* 0x0000001f009b7812 */ /* 0x000fc6000780c0ff */
[----:B------:R-:W1:Y:S01]  /*1d10*/  SHFL.BFLY PT, R5, R4, 0x8, 0x1f ;  /* 0x0d001f0004057f89 */ /* 0x000e6200000e0000 */
[----:B------:R-:W-:Y:S02]  /*1d20*/  ISETP.GT.U32.AND P1, PT, R155, 0x3, PT ;  /* 0x000000039b00780c */ /* 0x000fe40003f24070 */
[----:B-1----:R-:W-:-:S05]  /*1d30*/  FMNMX.FTZ R5, R4, R5, !PT ;  /* 0x0000000504057209 */ /* 0x002fca0007810000 */
[----:B------:R-:W1:Y:S02]  /*1d40*/  SHFL.BFLY PT, R6, R5, 0x4, 0x1f ;  /* 0x0c801f0005067f89 */ /* 0x000e6400000e0000 */
[----:B-1----:R-:W-:Y:S02]  /*1d50*/  FMNMX.FTZ R6, R5, R6, !PT ;  /* 0x0000000605067209 */ /* 0x002fe40007810000 */
[----:B------:R-:W-:-:S03]  /*1d60*/  LEA R5, R154, UR5, 0x2 ;  /* 0x000000059a057c11 */ /* 0x000fc6000f8e10ff */
[----:B------:R-:W1:Y:S02]  /*1d70*/  SHFL.BFLY PT, R7, R6, 0x2, 0x1f ;  /* 0x0c401f0006077f89 */ /* 0x000e6400000e0000 */
[----:B-1----:R-:W-:Y:S02]  /*1d80*/  FMNMX.FTZ R7, R6, R7, !PT ;  /* 0x0000000706077209 */ /* 0x002fe40007810000 */
[----:B------:R-:W-:-:S03]  /*1d90*/  LEA R6, R155, UR5, 0x2 ;  /* 0x000000059b067c11 */ /* 0x000fc6000f8e10ff */
[----:B------:R-:W1:Y:S02]  /*1da0*/  SHFL.BFLY PT, R8, R7, 0x1, 0x1f ;  /* 0x0c201f0007087f89 */ /* 0x000e6400000e0000 */
[----:B-1----:R-:W-:Y:S02]  /*1db0*/  FMNMX.FTZ R10, R7, R8, !PT ;  /* 0x00000008070a7209 */ /* 0x002fe40007810000 */
[----:B------:R-:W-:-:S03]  /*1dc0*/  MOV R8, 0xff7fffff ;  /* 0xff7fffff00087802 */ /* 0x000fc60000000f00 */
[----:B------:R-:W-:Y:S01]  /*1dd0*/  @!P0 STS [R5], R10 ;  /* 0x0000000a05008388 */ /* 0x000fe20000000800 */
[----:B------:R-:W-:Y:S06]  /*1de0*/  BAR.SYNC.DEFER_BLOCKING 0x0 ;  /* 0x0000000000007b1d */ /* 0x000fec0000010000 */
        /* <DEDUP_REMOVED lines=14> */
[----:B------:R-:W-:Y:S01]  /*1ed0*/  HFMA2 R9, -RZ, RZ, 0, 0 ;  /* 0x00000000ff097431 */ /* 0x000fe200000001ff */
[----:B------:R-:W-:-:S09]  /*1ee0*/  MOV R8, R0 ;  /* 0x0000000000087202 */ /* 0x000fd20000000f00 */
[----:B------:R-:W-:Y:S05]  /*1ef0*/  @!P0 BRA `(.L_x_24918) ;  /* 0x00000000004c8947 */ /* 0x000fea0003800000 */
[----:B------:R-:W-:Y:S01]  /*1f00*/  UIADD3 UR5, UPT, UPT, UR24, 0x200, URZ ;  /* 0x0000020018057890 */ /* 0x000fe2000fffe0ff */
[----:B------:R-:W-:Y:S01]  /*1f10*/  LEA.HI R7, R7, 0x1, RZ, 0x19 ;  /* 0x0000000107077811 */ /* 0x000fe200078fc8ff */
[----:B------:R-:W-:Y:S01]  /*1f20*/  IMAD.MOV.U32 R8, RZ, RZ, R0 ;  /* 0x000000ffff087224 */ /* 0x000fe200078e0000 */
[----:B------:R-:W-:Y:S01]  /*1f30*/  MOV R9, RZ ;  /* 0x000000ff00097202 */ /* 0x000fe20000000f00 */
[----:B------:R-:W-:Y:S01]  /*1f40*/  ULEA UR5, UR25, UR5, 0x18 ;  /* 0x0000000519057291 */ /* 0x000fe2000f8ec0ff */
[----:B------:R-:W-:-:S04]  /*1f50*/  LOP3.LUT R7, R7, 0x3, RZ, 0xc0, !PT ;  /* 0x0000000307077812 */ /* 0x000fc800078ec0ff */
[----:B------:R-:W-:Y:S02]  /*1f60*/  IADD3 R10, PT, PT, -R7, RZ, RZ ;  /* 0x000000ff070a7210 */ /* 0x000fe40007ffe1ff */
[----:B------:R-:W-:-:S07]  /*1f70*/  LEA R7, R0, UR5, 0x2 ;  /* 0x0000000500077c11 */ /* 0x000fce000f8e10ff */
.L_x_24919:
[----:B------:R-:W1:Y:S01]  /*1f80*/  LDS R11, [R7] ;  /* 0x00000000070b7984 */ /* 0x000e620000000800 */
[----:B------:R-:W-:Y:S02]  /*1f90*/  IADD3 R10, PT, PT, R10, 0x1, RZ ;  /* 0x000000010a0a7810 */ /* 0x000fe40007ffe0ff */
[----:B------:R-:W-:Y:S02]  /*1fa0*/  IADD3 R8, PT, PT, R8, 0x80, RZ ;  /* 0x0000008008087810 */ /* 0x000fe40007ffe0ff */
[----:B------:R-:W-:Y:S01]  /*1fb0*/  ISETP.NE.AND P0, PT, R10, RZ, PT ;  /* 0x000000ff0a00720c */ /* 0x000fe20003f05270 */
[----:B-1----:R-:W-:-:S04]  /*1fc0*/  FADD.FTZ R11, -R4, R11 ;  /* 0x0000000b040b7221 */ /* 0x002fc80000010100 */
[----:B------:R-:W-:-:S04]  /*1fd0*/  FMUL.FTZ R11, R11, 1.4426950216293334961 ;  /* 0x3fb8aa3b0b0b7820 */ /* 0x000fc80000410000 */
[----:B0-----:R-:W0:Y:S02]  /*1fe0*/  MUFU.EX2 R12, R11 ;  /* 0x0000000b000c7308 */ /* 0x001e240000000800 */
[----:B0-----:R0:W-:Y:S01]  /*1ff0*/  STS [R7], R12 ;  /* 0x0000000c07007388 */ /* 0x0011e20000000800 */
[----:B------:R-:W-:Y:S01]  /*2000*/  FADD.FTZ R9, R12, R9 ;  /* 0x000000090c097221 */ /* 0x000fe20000010000 */
[----:B0-----:R-:W-:Y:S01]  /*2010*/  IADD3 R7, PT, PT, R7, 0x200, RZ ;  /* 0x0000020007077810 */ /* 0x001fe20007ffe0ff */
[----:B------:R-:W-:Y:S06]  /*2020*/  @P0 BRA `(.L_x_24919) ;  /* 0xfffffffc00d40947 */ /* 0x000fec000383ffff */
.L_x_24918:
[----:B------:R-:W-:Y:S05]  /*2030*/  BSYNC.RECONVERGENT B1 ;  /* 0x0000000000017941 */ /* 0x000fea0003800200 */
.L_x_24917:
        /* <DEDUP_REMOVED lines=10> */
[----:B0-----:R-:W-:Y:S01]  /*20e0*/  IMAD.U32 R43, RZ, RZ, UR6 ;  /* 0x00000006ff2b7e24 */ /* 0x001fe2000f8e00ff */
[----:B------:R-:W-:-:S04]  /*20f0*/  PLOP3.LUT P0, PT, PT, PT, PT, 0x8, 0x80 ;  /* 0x000000000080781c */ /* 0x000fc80003f0e170 */
[----:B------:R-:W-:-:S09]  /*2100*/  IADD3 R43, PT, PT, R43, -0x600, RZ ;  /* 0xfffffa002b2b7810 */ /* 0x000fd20007ffe0ff */
.L_x_24922:
        /* <DEDUP_REMOVED lines=100> */
.L_x_24921:
[----:B------:R-:W-:Y:S05]  /*2750*/  BSYNC.RECONVERGENT B1 ;  /* 0x0000000000017941 */ /* 0x000fea0003800200 */
.L_x_24920:
[----:B------:R-:W-:Y:S01]  /*2760*/  IADD3 R10, PT, PT, -R8, UR6, RZ ;  /* 0x00000006080a7c10 */ /* 0x000fe2000fffe1ff */
[----:B------:R-:W-:Y:S03]  /*2770*/  BSSY.RECONVERGENT B1, `(.L_x_24923) ;  /* 0x0000036000017945 */ /* 0x000fe60003800200 */
[----:B------:R-:W-:-:S13]  /*2780*/  ISETP.GT.AND P3, PT, R10, 0x200, PT ;  /* 0x000002000a00780c */ /* 0x000fda0003f64270 */
[----:B------:R-:W-:Y:S05]  /*2790*/  @!P3 BRA `(.L_x_24924) ;  /* 0x0000000000ccb947 */ /* 0x000fea0003800000 */
[----:B------:R-:W1:Y:S01]  /*27a0*/  LDS R11, [R7+-0x400] ;  /* 0xfffc0000070b7984 */ /* 0x000e620000000800 */
[----:B------:R-:W-:Y:S02]  /*27b0*/  PLOP3.LUT P0, PT, PT, PT, PT, 0x8, 0x80 ;  /* 0x000000000080781c */ /* 0x000fe40003f0e170 */
[----:B------:R-:W-:Y:S01]  /*27c0*/  IADD3 R8, PT, PT, R8, 0x400, RZ ;  /* 0x0000040008087810 */ /* 0x000fe20007ffe0ff */
[----:B0-----:R-:W0:Y:S04]  /*27d0*/  LDS R13, [R7+-0x200] ;  /* 0xfffe0000070d7984 */ /* 0x001e280000000800 */
        /* <DEDUP_REMOVED lines=47> */
.L_x_24924:
[----:B------:R-:W-:Y:S05]  /*2ad0*/  BSYNC.RECONVERGENT B1 ;  /* 0x0000000000017941 */ /* 0x000fea0003800200 */
.L_x_24923:
[----:B------:R-:W-:-:S13]  /*2ae0*/  ISETP.LT.OR P0, PT, R8, UR6, P0 ;  /* 0x0000000608007c0c */ /* 0x000fda0008701670 */
[----:B------:R-:W-:Y:S05]  /*2af0*/  @!P0 BRA `(.L_x_24916) ;  /* 0x0000000000608947 */ /* 0x000fea0003800000 */
[----:B------:R-:W1:Y:S04]  /*2b00*/  LDS R11, [R7+-0x400] ;  /* 0xfffc0000070b7984 */ /* 0x000e680000000800 */
[----:B0-----:R-:W0:Y:S04]  /*2b10*/  LDS R13, [R7+-0x200] ;  /* 0xfffe0000070d7984 */ /* 0x001e280000000800 */
        /* <DEDUP_REMOVED lines=22> */
.L_x_24916:
[----:B------:R-:W-:Y:S05]  /*2c80*/  BSYNC.RECONVERGENT B0 ;  /* 0x0000000000007941 */ /* 0x000fea0003800200 */
.L_x_24915:
[----:B----4-:R-:W2:Y:S01]  /*2c90*/  SHFL.BFLY PT, R8, R9, 0x10, 0x1f ;  /* 0x0e001f0009087f89 */ /* 0x010ea200000e0000 */
[----:B------:R-:W-:Y:S01]  /*2ca0*/  ISETP.NE.AND P0, PT, R155, RZ, PT ;  /* 0x000000ff9b00720c */ /* 0x000fe20003f05270 */
        /* <DEDUP_REMOVED lines=25> */
[----:B0-----:R-:W-:Y:S02]  /*2e40*/  IADD3 R8, PT, PT, R7, -UR20, RZ ;  /* 0x8000001407087c10 */ /* 0x001fe4000fffe0ff */
        /* <DEDUP_REMOVED lines=13> */
.L_x_24929:
[----:B------:R-:W0:Y:S01]  /*2f20*/  LDS R8, [R6] ;  /* 0x0000000006087984 */ /* 0x000e220000000800 */
[----:B------:R-:W-:-:S05]  /*2f30*/  VIADD R7, R7, 0x1 ;  /* 0x0000000107077836 */ /* 0x000fca0000000000 */
[----:B------:R-:W-:Y:S01]  /*2f40*/  ISETP.NE.AND P0, PT, R7, RZ, PT ;  /* 0x000000ff0700720c */ /* 0x000fe20003f05270 */
[----:B0-----:R-:W-:-:S05]  /*2f50*/  FMUL.FTZ R9, R8, R33 ;  /* 0x0000002108097220 */ /* 0x001fca0000410000 */
[----:B------:R0:W-:Y:S02]  /*2f60*/  STS [R6], R9 ;  /* 0x0000000906007388 */ /* 0x0001e40000000800 */
[----:B0-----:R-:W-:-:S05]  /*2f70*/  IADD3 R6, PT, PT, R6, 0x200, RZ ;  /* 0x0000020006067810 */ /* 0x001fca0007ffe0ff */
[----:B------:R-:W-:Y:S05]  /*2f80*/  @P0 BRA `(.L_x_24929) ;  /* 0xfffffffc00e40947 */ /* 0x000fea000383ffff */
.L_x_24928:
[----:B------:R-:W-:Y:S05]  /*2f90*/  BSYNC.RECONVERGENT B1 ;  /* 0x0000000000017941 */ /* 0x000fea0003800200 */
.L_x_24927:
        /* <DEDUP_REMOVED lines=13> */
.L_x_24932:
        /* <DEDUP_REMOVED lines=52> */
.L_x_24931:
[----:B------:R-:W-:Y:S05]  /*33b0*/  BSYNC.RECONVERGENT B1 ;  /* 0x0000000000017941 */ /* 0x000fea0003800200 */
.L_x_24930:
[----:B------:R-:W-:Y:S01]  /*33c0*/  IADD3 R7, PT, PT, -R5, UR6, RZ ;  /* 0x0000000605077c10 */ /* 0x000fe2000fffe1ff */
        /* <DEDUP_REMOVED lines=30> */
.L_x_24934:
[----:B------:R-:W-:Y:S05]  /*35b0*/  BSYNC.RECONVERGENT B1 ;  /* 0x0000000000017941 */ /* 0x000fea0003800200 */
.L_x_24933:
[----:B------:R-:W-:-:S13]  /*35c0*/  ISETP.LT.OR P0, PT, R5, UR6, P0 ;  /* 0x0000000605007c0c */ /* 0x000fda0008701670 */
        /* <DEDUP_REMOVED lines=13> */
.L_x_24926:
[----:B------:R-:W-:Y:S05]  /*36a0*/  BSYNC.RECONVERGENT B0 ;  /* 0x0000000000007941 */ /* 0x000fea0003800200 */
.L_x_24925:
        /* <DEDUP_REMOVED lines=22> */
[----:B-1----:R0:W-:Y:S04]  /*3810*/  STG.E desc[UR14][R6.64], R4 ;  /* 0x0000000406007986 */ /* 0x0021e8000c10190e */
[----:B--2---:R0:W-:Y:S02]  /*3820*/  STG.E desc[UR14][R8.64], R31 ;  /* 0x0000001f08007986 */ /* 0x0041e4000c10190e */
.L_x_24936:
[----:B---34-:R-:W-:Y:S05]  /*3830*/  BSYNC.RECONVERGENT B0 ;  /* 0x0000000000007941 */ /* 0x018fea0003800200 */
.L_x_24935:
        /* <DEDUP_REMOVED lines=15> */
[----:B0-----:R-:W-:Y:S02]  /*3930*/  CS2R R10, SRZ ;  /* 0x00000000000a7805 */ /* 0x001fe4000001ff00 */
[----:B------:R-:W-:Y:S01]  /*3940*/  CS2R R8, SRZ ;  /* 0x0000000000087805 */ /* 0x000fe2000001ff00 */
[----:B---3--:R-:W-:Y:S06]  /*3950*/  @P1 BRA `(.L_x_24938) ;  /* 0x0000002400541947 */ /* 0x008fec0003800000 */
[----:B------:R-:W0:Y:S01]  /*3960*/  I2F.RP R7, R2 ;  /* 0x0000000200077306 */ /* 0x000e220000209400 */
[----:B------:R-:W3:Y:S01]  /*3970*/  LDCU.64 UR4, c[0x0][0x3b8] ;  /* 0x00007700ff0477ac */ /* 0x000ee20008000a00 */
[----:B-1----:R-:W-:Y:S01]  /*3980*/  IMAD.WIDE.U32 R4, R156, 0x4, RZ ;  /* 0x000000049c047825 */ /* 0x002fe200078e00ff */
[----:B------:R-:W-:Y:S02]  /*3990*/  MOV R11, UR8 ;  /* 0x00000008000b7c02 */ /* 0x000fe40008000f00 */
[----:B------:R-:W-:Y:S01]  /*39a0*/  CS2R R152, SRZ ;  /* 0x0000000000987805 */ /* 0x000fe2000001ff00 */
[----:B------:R-:W1:Y:S01]  /*39b0*/  LDCU UR7, c[0x0][0x3fc] ;  /* 0x00007f80ff0777ac */ /* 0x000e620008000800 */
[C---:B------:R-:W-:Y:S01]  /*39c0*/  SHF.L.U32 R17, R0.reuse, 0x4, RZ ;  /* 0x0000000400117819 */ /* 0x040fe200000006ff */
[----:B------:R-:W-:Y:S01]  /*39d0*/  IMAD.SHL.U32 R16, R0, 0x4, RZ ;  /* 0x0000000400107824 */ /* 0x000fe200078e00ff */
[----:B------:R-:W-:Y:S01]  /*39e0*/  LEA R158, R154, UR20, 0x5 ;  /* 0x000000149a9e7c11 */ /* 0x000fe2000f8e28ff */
[----:B------:R-:W-:Y:S01]  /*39f0*/  IMAD.WIDE R4, R11, 0x4, R4 ;  /* 0x000000040b047825 */ /* 0x000fe200078e0204 */
[----:B------:R-:W-:Y:S01]  /*3a00*/  UIADD3 UR6, UPT, UPT, UR19, 0x1f, URZ ;  /* 0x0000001f13067890 */ /* 0x000fe2000fffe0ff */
[----:B------:R-:W-:-:S02]  /*3a10*/  LOP3.LUT R17, R17, 0x70, RZ, 0xe2, !PT ;  /* 0x0000007011117812 */ /* 0x000fc400078ee2ff */
[----:B------:R-:W-:Y:S01]  /*3a20*/  CS2R R150, SRZ ;  /* 0x0000000000967805 */ /* 0x000fe2000001ff00 */
[----:B------:R-:W-:Y:S01]  /*3a30*/  VIADD R158, R158, 0x1 ;  /* 0x000000019e9e7836 */ /* 0x000fe20000000000 */
[----:B------:R-:W-:Y:S01]  /*3a40*/  USHF.R.U32.HI UR6, URZ, 0x5, UR6 ;  /* 0x00000005ff067899 */ /* 0x000fe20008011606 */
[----:B0-----:R-:W0:Y:S01]  /*3a50*/  MUFU.RCP R7, R7 ;  /* 0x0000000700077308 */ /* 0x001e220000001000 */
[----:B-----5:R-:W-:Y:S02]  /*3a60*/  LOP3.LUT R159, R16, 0x1c, RZ, 0xc0, !PT ;  /* 0x0000001c109f7812 */ /* 0x020fe400078ec0ff */
[----:B------:R-:W-:Y:S02]  /*3a70*/  CS2R R148, SRZ ;  /* 0x0000000000947805 */ /* 0x000fe4000001ff00 */
[----:B------:R-:W-:Y:S02]  /*3a80*/  LEA R17, R154, R17, 0x7 ;  /* 0x000000119a117211 */ /* 0x000fe400078e38ff */
[----:B------:R-:W-:-:S02]  /*3a90*/  CS2R R146, SRZ ;  /* 0x0000000000927805 */ /* 0x000fc4000001ff00 */
[----:B------:R-:W-:Y:S02]  /*3aa0*/  IADD3 R160, PT, PT, R156, -UR6, RZ ;  /* 0x800000069ca07c10 */ /* 0x000fe4000fffe0ff */
[----:B------:R-:W-:Y:S02]  /*3ab0*/  CS2R R144, SRZ ;  /* 0x0000000000907805 */ /* 0x000fe4000001ff00 */
[----:B------:R-:W-:Y:S02]  /*3ac0*/  CS2R R142, SRZ ;  /* 0x00000000008e7805 */ /* 0x000fe4000001ff00 */
[----:B-1----:R-:W-:Y:S02]  /*3ad0*/  IADD3 R157, PT, PT, R3, -UR7, RZ ;  /* 0x80000007039d7c10 */ /* 0x002fe4000fffe0ff */
[----:B------:R-:W-:Y:S02]  /*3ae0*/  CS2R R140, SRZ ;  /* 0x00000000008c7805 */ /* 0x000fe4000001ff00 */
[----:B------:R-:W-:-:S02]  /*3af0*/  CS2R R138, SRZ ;  /* 0x00000000008a7805 */ /* 0x000fc4000001ff00 */
[----:B------:R-:W-:Y:S02]  /*3b00*/  CS2R R136, SRZ ;  /* 0x0000000000887805 */ /* 0x000fe4000001ff00 */
[----:B------:R-:W-:Y:S02]  /*3b10*/  CS2R R134, SRZ ;  /* 0x0000000000867805 */ /* 0x000fe4000001ff00 */
[----:B------:R-:W-:Y:S02]  /*3b20*/  CS2R R132, SRZ ;  /* 0x0000000000847805 */ /* 0x000fe4000001ff00 */
[----:B------:R-:W-:Y:S02]  /*3b30*/  CS2R R14, SRZ ;  /* 0x00000000000e7805 */ /* 0x000fe4000001ff00 */
[----:B------:R-:W-:Y:S02]  /*3b40*/  CS2R R12, SRZ ;  /* 0x00000000000c7805 */ /* 0x000fe4000001ff00 */
[----:B------:R-:W-:-:S02]  /*3b50*/  LOP3.LUT R3, R16, 0x7c, RZ, 0xc0, !PT ;  /* 0x0000007c10037812 */ /* 0x000fc400078ec0ff */
[----:B0-----:R-:W-:Y:S02]  /*3b60*/  IADD3 R8, PT, PT, R7, 0xffffffe, RZ ;  /* 0x0ffffffe07087810 */ /* 0x001fe40007ffe0ff */
[----:B------:R-:W-:Y:S02]  /*3b70*/  IADD3 R159, PT, PT, R158, R159, RZ ;  /* 0x0000009f9e9f7210 */ /* 0x000fe40007ffe0ff */
[----:B------:R0:W1:Y:S02]  /*3b80*/  F2I.FTZ.U32.TRUNC.NTZ R9, R8 ;  /* 0x0000000800097305 */ /* 0x000064000021f000 */
[----:B0-----:R-:W-:Y:S01]  /*3b90*/  HFMA2 R8, -RZ, RZ, 0, 0 ;  /* 0x00000000ff087431 */ /* 0x001fe200000001ff */
[----:B-1----:R-:W-:-:S04]  /*3ba0*/  IADD3 R6, PT, PT, RZ, -R9, RZ ;  /* 0x80000009ff067210 */ /* 0x002fc80007ffe0ff */
[----:B------:R-:W-:Y:S02]  /*3bb0*/  MOV R11, R6 ;  /* 0x00000006000b7202 */ /* 0x000fe40000000f00 */
[----:B---3--:R-:W-:Y:S01]  /*3bc0*/  IADD3 R6, P0, PT, R4, UR4, RZ ;  /* 0x0000000404067c10 */ /* 0x008fe2000ff1e0ff */
[----:B------:R-:W0:Y:S01]  /*3bd0*/  LDCU UR4, c[0x0][0x3e0] ;  /* 0x00007c00ff0477ac */ /* 0x000e220008000800 */
[----:B------:R-:W-:Y:S01]  /*3be0*/  IADD3 R4, PT, PT, R156, 0x1, RZ ;  /* 0x000000019c047810 */ /* 0x000fe20007ffe0ff */
[----:B------:R-:W-:Y:S01]  /*3bf0*/  IMAD R11, R11, R2, RZ ;  /* 0x000000020b0b7224 */ /* 0x000fe200078e02ff */
[----:B------:R-:W-:Y:S01]  /*3c00*/  IADD3.X R7, PT, PT, R5, UR5, RZ, P0, !PT ;  /* 0x0000000505077c10 */ /* 0x000fe200087fe4ff */
[----:B------:R-:W-:Y:S02]  /*3c10*/  UIADD3 UR5, UPT, UPT, UR24, 0x200, URZ ;  /* 0x0000020018057890 */ /* 0x000fe4000fffe0ff */
[----:B------:R-:W-:-:S04]  /*3c20*/  IMAD.HI.U32 R5, R9, R11, R8 ;  /* 0x0000000b09057227 */ /* 0x000fc800078e0008 */
[----:B------:R-:W-:Y:S01]  /*3c30*/  HFMA2 R8, -RZ, RZ, 0, 0 ;  /* 0x00000000ff087431 */ /* 0x000fe200000001ff */
[----:B------:R-:W-:Y:S01]  /*3c40*/  ULEA UR5, UR25, UR5, 0x18 ;  /* 0x0000000519057291 */ /* 0x000fe2000f8ec0ff */
[----:B------:R-:W-:Y:S02]  /*3c50*/  CS2R R10, SRZ ;  /* 0x00000000000a7805 */ /* 0x000fe4000001ff00 */
[----:B------:R-:W-:-:S03]  /*3c60*/  MOV R9, RZ ;  /* 0x000000ff00097202 */ /* 0x000fc60000000f00 */
[----:B------:R-:W-:Y:S01]  /*3c70*/  IADD3 R156, PT, PT, R17, UR5, RZ ;  /* 0x00000005119c7c10 */ /* 0x000fe2000fffe0ff */
[----:B0-----:R-:W-:-:S04]  /*3c80*/  UIMAD UR4, UR11, UR4, URZ ;  /* 0x000000040b0472a4 */ /* 0x001fc8000f8e02ff */
[----:B------:R-:W-:Y:S02]  /*3c90*/  USHF.R.S32.HI UR7, URZ, 0x1f, UR4 ;  /* 0x0000001fff077899 */ /* 0x000fe40008011404 */
[----:B------:R-:W-:-:S04]  /*3ca0*/  MOV R162, UR4 ;  /* 0x0000000400a27c02 */ /* 0x000fc80008000f00 */
[----:B------:R-:W-:-:S07]  /*3cb0*/  IMAD.U32 R163, RZ, RZ, UR7 ;  /* 0x00000007ffa37e24 */ /* 0x000fce000f8e00ff */
.L_x_24941:
        /* <DEDUP_REMOVED lines=41> */
[----:B------:R-:W-:-:S05]  /*3f50*/  @!P0 IMAD.IADD R16, R16, 0x1, -R21 ;  /* 0x0000000110108824 */ /* 0x000fca00078e0a15 */
        /* <DEDUP_REMOVED lines=36> */
[----:B------:R-:W2:Y:S01]  /*41a0*/  LDG.E.128.CONSTANT R92, desc[UR14][R164.64+0x2800] ;  /* 0x0028000ea45c7981 */ /* 0x000ea2000c1e9d00 */
[----:B------:R-:W-:-:S03]  /*41b0*/  IADD3 R116, PT, PT, R159, -0x1, RZ ;  /* 0xffffffff9f747810 */ /* 0x000fc60007ffe0ff */
[----:B------:R-:W2:Y:S02]  /*41c0*/  LDG.E.128.CONSTANT R124, desc[UR14][R164.64+0x3800] ;  /* 0x0038000ea47c7981 */ /* 0x000ea4000c1e9d00 */
[C---:B------:R-:W-:Y:S01]  /*41d0*/  @!P1 VIADD R96, R159.reuse, 0x1 ;  /* 0x000000019f609836 */ /* 0x040fe20000000000 */
[C---:B------:R-:W-:Y:S01]  /*41e0*/  @!P1 IADD3 R100, PT, PT, R159.reuse, 0x2, RZ ;  /* 0x000000029f649810 */ /* 0x040fe20007ffe0ff */
[----:B------:R-:W2:Y:S01]  /*41f0*/  LDG.E.128.CONSTANT R128, desc[UR14][R164.64+0x3a00] ;  /* 0x003a000ea4807981 */ /* 0x000ea2000c1e9d00 */
[----:B------:R-:W-:Y:S02]  /*4200*/  @!P1 IADD3 R101, PT, PT, R159, 0x1, RZ ;  /* 0x000000019f659810 */ /* 0x000fe40007ffe0ff */
[----:B------:R-:W-:Y:S02]  /*4210*/  @!P1 ISETP.GE.AND P4, PT, R96, UR19, PT ;  /* 0x0000001360009c0c */ /* 0x000fe4000bf86270 */
[----:B------:R-:W2:Y:S01]  /*4220*/  LDG.E.128.CONSTANT R96, desc[UR14][R164.64+0x2a00] ;  /* 0x002a000ea4607981 */ /* 0x000ea2000c1e9d00 */
[----:B------:R-:W-:-:S02]  /*4230*/  @!P1 ISETP.GE.AND P6, PT, R116, UR19, PT ;  /* 0x0000001374009c0c */ /* 0x000fc4000bfc6270 */
[----:B------:R-:W-:Y:S02]  /*4240*/  @!P1 ISETP.GE.AND P3, PT, R159, UR19, PT ;  /* 0x000000139f009c0c */ /* 0x000fe4000bf66270 */
[----:B------:R-:W-:Y:S02]  /*4250*/  @!P1 ISETP.GE.AND P5, PT, R100, UR19, PT ;  /* 0x0000001364009c0c */ /* 0x000fe4000bfa6270 */
[----:B------:R-:W-:Y:S02]  /*4260*/  @!P1 ISETP.GE.AND P2, PT, R101, UR19, PT ;  /* 0x0000001365009c0c */ /* 0x000fe4000bf46270 */
[C---:B------:R-:W-:Y:S02]  /*4270*/  @!P1 IADD3 R104, PT, PT, R159.reuse, 0x2, RZ ;  /* 0x000000029f689810 */ /* 0x040fe40007ffe0ff */
[C---:B------:R-:W-:Y:S01]  /*4280*/  @!P1 IADD3 R105, PT, PT, R159.reuse, 0x1, RZ ;  /* 0x000000019f699810 */ /* 0x040fe20007ffe0ff */
[C---:B------:R-:W-:Y:S01]  /*4290*/  @!P1 VIADD R108, R159.reuse, 0x1 ;  /* 0x000000019f6c9836 */ /* 0x040fe20000000000 */
        /* <DEDUP_REMOVED lines=12> */
[----:B------:R-:W-:Y:S02]  /*4360*/  @!P1 FSEL R122, R122, RZ, !P2 ;  /* 0x000000ff7a7a9208 */ /* 0x000fe40005000000 */
[----:B------:R-:W-:-:S02]  /*4370*/  @!P1 FSEL R123, R123, RZ, !P6 ;  /* 0x000000ff7b7b9208 */ /* 0x000fc40007000000 */
[----:B------:R-:W-:Y:S02]  /*4380*/  @!P1 ISETP.GE.AND P4, PT, R104, UR19, PT ;  /* 0x0000001368009c0c */ /* 0x000fe4000bf86270 */
[----:B------:R-:W-:Y:S02]  /*4390*/  @!P1 ISETP.GE.AND P5, PT, R105, UR19, PT ;  /* 0x0000001369009c0c */ /* 0x000fe4000bfa6270 */
[----:B------:R-:W-:Y:S01]  /*43a0*/  @!P1 ISETP.GE.AND P2, PT, R116, UR19, PT ;  /* 0x0000001374009c0c */ /* 0x000fe2000bf46270 */
[----:B------:R-:W4:Y:S01]  /*43b0*/  LDG.E.128.CONSTANT R104, desc[UR14][R164.64+0x2e00] ;  /* 0x002e000ea4687981 */ /* 0x000f22000c1e9d00 */
[----:B------:R-:W-:Y:S02]  /*43c0*/  @!P1 ISETP.GE.AND P6, PT, R159, UR19, PT ;  /* 0x000000139f009c0c */ /* 0x000fe4000bfc6270 */
[----:B-----5:R-:W-:Y:S02]  /*43d0*/  @!P1 FSEL R16, R16, RZ, !P2 ;  /* 0x000000ff10109208 */ /* 0x020fe40005000000 */
[----:B------:R-:W-:-:S02]  /*43e0*/  @!P1 FSEL R17, R17, RZ, !P6 ;  /* 0x000000ff11119208 */ /* 0x000fc40007000000 */
[----:B------:R-:W-:Y:S02]  /*43f0*/  @!P1 ISETP.GE.AND P2, PT, R109, UR19, PT ;  /* 0x000000136d009c0c */ /* 0x000fe4000bf46270 */
        /* <DEDUP_REMOVED lines=28> */
[----:B--2---:R-:W-:Y:S02]  /*45c0*/  @!P1 FSEL R28, R28, RZ, !P6 ;  /* 0x000000ff1c1c9208 */ /* 0x004fe40007000000 */
[----:B------:R-:W-:Y:S02]  /*45d0*/  @!P1 ISETP.GE.AND P4, PT, R112, UR19, PT ;  /* 0x0000001370009c0c */ /* 0x000fe4000bf86270 */
        /* <DEDUP_REMOVED lines=39> */
[C---:B------:R-:W-:Y:S01]  /*4850*/  @!P1 VIADD R112, R159.reuse, 0x1 ;  /* 0x000000019f709836 */ /* 0x040fe20000000000 */
[----:B------:R-:W-:Y:S02]  /*4860*/  @!P1 FSEL R44, R44, RZ, !P3 ;  /* 0x000000ff2c2c9208 */ /* 0x000fe40005800000 */
        /* <DEDUP_REMOVED lines=68> */
[C---:B------:R-:W-:Y:S01]  /*4cb0*/  @!P1 VIADD R112, R159.reuse, 0x1 ;  /* 0x000000019f709836 */ /* 0x040fe20000000000 */
        /* <DEDUP_REMOVED lines=63> */
[----:B------:R-:W-:-:S02]  /*50b0*/  @!P1 FSEL R102, R102, RZ, !P6 ;  /* 0x000000ff66669208 */ /* 0x000fc40007000000 */
[----:B------:R-:W-:Y:S02]  /*50c0*/  @!P1 FSEL R103, R103, RZ, !P4 ;  /* 0x000000ff67679208 */ /* 0x000fe40006000000 */
[----:B------:R-:W-:Y:S02]  /*50d0*/  @!P1 ISETP.GE.AND P5, PT, R112, UR19, PT ;  /* 0x0000001370009c0c */ /* 0x000fe4000bfa6270 */
[----:B------:R-:W-:Y:S02]  /*50e0*/  @!P1 ISETP.GE.AND P6, PT, R116, UR19, PT ;  /* 0x0000001374009c0c */ /* 0x000fe4000bfc6270 */
[C---:B------:R-:W-:Y:S02]  /*50f0*/  @!P1 ISETP.GE.AND P4, PT, R159.reuse, UR19, PT ;  /* 0x000000139f009c0c */ /* 0x040fe4000bf86270 */
[----:B------:R-:W-:Y:S02]  /*5100*/  @!P1 IADD3 R112, PT, PT, R159, 0x2, RZ ;  /* 0x000000029f709810 */ /* 0x000fe40007ffe0ff */
[----:B----4-:R-:W-:-:S02]  /*5110*/  @!P1 FSEL R104, R104, RZ, !P6 ;  /* 0x000000ff68689208 */ /* 0x010fc40007000000 */
[----:B------:R-:W-:Y:S02]  /*5120*/  @!P1 FSEL R105, R105, RZ, !P4 ;  /* 0x000000ff69699208 */ /* 0x000fe40006000000 */
[----:B------:R-:W-:Y:S01]  /*5130*/  @!P1 FSEL R106, R106, RZ, !P3 ;  /* 0x000000ff6a6a9208 */ /* 0x000fe20005800000 */
[----:B------:R-:W-:Y:S01]  /*5140*/  FFMA.FTZ R114, R90, R114, R113 ;  /* 0x000000725a727223 */ /* 0x000fe20000010071 */
[----:B------:R-:W-:Y:S02]  /*5150*/  @!P1 ISETP.GE.AND P6, PT, R112, UR19, PT ;  /* 0x0000001370009c0c */ /* 0x000fe4000bfc6270 */
[----:B------:R-:W-:Y:S02]  /*5160*/  @!P1 ISETP.GE.AND P4, PT, R116, UR19, PT ;  /* 0x0000001374009c0c */ /* 0x000fe4000bf86270 */
[----:B------:R-:W-:Y:S02]  /*5170*/  @!P1 ISETP.GE.AND P3, PT, R159, UR19, PT ;  /* 0x000000139f009c0c */ /* 0x000fe4000bf66270 */
[----:B------:R-:W-:-:S02]  /*5180*/  @!P1 FSEL R107, R107, RZ, !P2 ;  /* 0x000000ff6b6b9208 */ /* 0x000fc40005000000 */
[----:B-----5:R-:W-:Y:S02]  /*5190*/  @!P1 FSEL R108, R108, RZ, !P4 ;  /* 0x000000ff6c6c9208 */ /* 0x020fe40006000000 */
[----:B------:R-:W-:Y:S02]  /*51a0*/  @!P1 FSEL R109, R109, RZ, !P3 ;  /* 0x000000ff6d6d9208 */ /* 0x000fe40005800000 */
[----:B------:R-:W-:Y:S02]  /*51b0*/  @!P1 FSEL R110, R110, RZ, !P5 ;  /* 0x000000ff6e6e9208 */ /* 0x000fe40006800000 */
[----:B------:R-:W-:Y:S02]  /*51c0*/  @!P1 FSEL R111, R111, RZ, !P6 ;  /* 0x000000ff6f6f9208 */ /* 0x000fe40007000000 */
[C---:B------:R-:W-:Y:S02]  /*51d0*/  @!P1 ISETP.GE.AND P2, PT, R116.reuse, UR19, PT ;  /* 0x0000001374009c0c */ /* 0x040fe4000bf46270 */
[----:B------:R-:W-:-:S02]  /*51e0*/  @!P1 ISETP.GE.AND P4, PT, R116, UR19, PT ;  /* 0x0000001374009c0c */ /* 0x000fc4000bf86270 */
[C---:B------:R-:W-:Y:S02]  /*51f0*/  @!P1 ISETP.GE.AND P3, PT, R116.reuse, UR19, PT ;  /* 0x0000001374009c0c */ /* 0x040fe4000bf66270 */
[C---:B------:R-:W-:Y:S02]  /*5200*/  @!P1 ISETP.GE.AND P5, PT, R116.reuse, UR19, PT ;  /* 0x0000001374009c0c */ /* 0x040fe4000bfa6270 */
[----:B------:R-:W-:Y:S01]  /*5210*/  @!P1 ISETP.GE.AND P6, PT, R116, UR19, PT ;  /* 0x0000001374009c0c */ /* 0x000fe2000bfc6270 */
[----:B------:R-:W-:Y:S02]  /*5220*/  FFMA.FTZ R116, R91, R115, R114 ;  /* 0x000000735b747223 */ /* 0x000fe40000010072 */
[----:B------:R-:W2:Y:S01]  /*5230*/  LDG.E.128.CONSTANT R112, desc[UR14][R164.64+0x3200] ;  /* 0x0032000ea4707981 */ /* 0x000ea2000c1e9d00 */
[----:B------:R-:W-:Y:S01]  /*5240*/  FMUL.FTZ R121, R89, R121 ;  /* 0x0000007959797220 */ /* 0x000fe20000410000 */
[----:B------:R-:W-:Y:S01]  /*5250*/  FADD.FTZ R153, R153, R116 ;  /* 0x0000007499997221 */ /* 0x000fe20000010000 */
[----:B------:R-:W-:Y:S01]  /*5260*/  FMUL.FTZ R17, R89, R17 ;  /* 0x0000001159117220 */ /* 0x000fe20000410000 */
[----:B------:R-:W3:Y:S01]  /*5270*/  LDG.E.128.CONSTANT R116, desc[UR14][R164.64+0x3400] ;  /* 0x0034000ea4747981 */ /* 0x000ee2000c1e9d00 */
[----:B------:R-:W-:-:S04]  /*5280*/  FFMA.FTZ R121, R88, R120, R121 ;  /* 0x0000007858797223 */ /* 0x000fc80000010079 */
[----:B------:R-:W-:Y:S01]  /*5290*/  FFMA.FTZ R122, R90, R122, R121 ;  /* 0x0000007a5a7a7223 */ /* 0x000fe20000010079 */
[----:B------:R-:W-:-:S03]  /*52a0*/  FFMA.FTZ R121, R88, R16, R17 ;  /* 0x0000001058797223 */ /* 0x000fc60000010011 */
[----:B------:R-:W-:Y:S01]  /*52b0*/  FFMA.FTZ R17, R91, R123, R122 ;  /* 0x0000007b5b117223 */ /* 0x000fe2000001007a */
[----:B------:R-:W-:Y:S02]  /*52c0*/  FFMA.FTZ R18, R90, R18, R121 ;  /* 0x000000125a127223 */ /* 0x000fe40000010079 */
[----:B------:R-:W4:Y:S01]  /*52d0*/  LDG.E.128.CONSTANT R120, desc[UR14][R164.64+0x3600] ;  /* 0x0036000ea4787981 */ /* 0x000f22000c1e9d00 */
[C---:B------:R-:W-:Y:S01]  /*52e0*/  @!P1 VIADD R16, R159.reuse, 0x1 ;  /* 0x000000019f109836 */ /* 0x040fe20000000000 */
[----:B------:R-:W-:Y:S02]  /*52f0*/  @!P1 FSEL R124, R124, RZ, !P5 ;  /* 0x000000ff7c7c9208 */ /* 0x000fe40006800000 */
[C---:B------:R-:W-:Y:S02]  /*5300*/  @!P1 ISETP.GE.AND P5, PT, R159.reuse, UR19, PT ;  /* 0x000000139f009c0c */ /* 0x040fe4000bfa6270 */
[----:B------:R-:W-:Y:S02]  /*5310*/  @!P1 FSEL R128, R128, RZ, !P6 ;  /* 0x000000ff80809208 */ /* 0x000fe40007000000 */
[----:B------:R-:W-:-:S02]  /*5320*/  @!P1 ISETP.GE.AND P6, PT, R159, UR19, PT ;  /* 0x000000139f009c0c */ /* 0x000fc4000bfc6270 */
[----:B------:R-:W-:Y:S02]  /*5330*/  @!P1 FSEL R125, R125, RZ, !P5 ;  /* 0x000000ff7d7d9208 */ /* 0x000fe40006800000 */
        /* <DEDUP_REMOVED lines=139> */
[C---:B------:R-:W-:Y:S02]  /*5bf0*/  @!P1 IADD3 R16, PT, PT, R159.reuse, 0x1, RZ ;  /* 0x000000019f109810 */ /* 0x040fe40007ffe0ff */
[----:B------:R-:W-:Y:S02]  /*5c00*/  @!P1 FSEL R122, R122, RZ, !P2 ;  /* 0x000000ff7a7a9208 */ /* 0x000fe40005000000 */
[----:B------:R-:W-:Y:S01]  /*5c10*/  @!P1 ISETP.GE.AND P2, PT, R16, UR19, PT ;  /* 0x0000001310009c0c */ /* 0x000fe2000bf46270 */
[----:B------:R-:W-:-:S03]  /*5c20*/  @!P1 VIADD R16, R159, 0x2 ;  /* 0x000000029f109836 */ /* 0x000fc60000000000 */
[----:B------:R-:W-:Y:S02]  /*5c30*/  @!P1 FSEL R126, R126, RZ, !P2 ;  /* 0x000000ff7e7e9208 */ /* 0x000fe40005000000 */
[C---:B------:R-:W-:Y:S02]  /*5c40*/  @!P1 ISETP.GE.AND P5, PT, R16.reuse, UR19, PT ;  /* 0x0000001310009c0c */ /* 0x040fe4000bfa6270 */
[----:B------:R-:W-:Y:S02]  /*5c50*/  @!P1 ISETP.GE.AND P2, PT, R16, UR19, PT ;  /* 0x0000001310009c0c */ /* 0x000fe4000bf46270 */
[----:B------:R-:W-:Y:S01]  /*5c60*/  @!P1 IADD3 R16, PT, PT, R159, 0x1, RZ ;  /* 0x000000019f109810 */ /* 0x000fe20007ffe0ff */
[C---:B------:R-:W-:Y:S01]  /*5c70*/  FMUL.FTZ R113, R89.reuse, R113 ;  /* 0x0000007159717220 */ /* 0x040fe20000410000 */
[C---:B------:R-:W-:Y:S01]  /*5c80*/  FMUL.FTZ R117, R89.reuse, R117 ;  /* 0x0000007559757220 */ /* 0x040fe20000410000 */
[C---:B------:R-:W-:Y:S01]  /*5c90*/  FMUL.FTZ R121, R89.reuse, R121 ;  /* 0x0000007959797220 */ /* 0x040fe20000410000 */
[----:B------:R-:W-:Y:S01]  /*5ca0*/  @!P1 ISETP.GE.AND P6, PT, R16, UR19, PT ;  /* 0x0000001310009c0c */ /* 0x000fe2000bfc6270 */
[----:B------:R-:W-:Y:S01]  /*5cb0*/  FMUL.FTZ R89, R89, R129 ;  /* 0x0000008159597220 */ /* 0x000fe20000410000 */
        /* <DEDUP_REMOVED lines=24> */
.L_x_24940:
[----:B------:R-:W-:Y:S05]  /*5e40*/  BSYNC.RECONVERGENT B1 ;  /* 0x0000000000017941 */ /* 0x000fea0003800200 */
.L_x_24939:
[----:B------:R-:W-:Y:S02]  /*5e50*/  IADD3 R6, P1, PT, R6, 0x10, RZ ;  /* 0x0000001006067810 */ /* 0x000fe40007f3e0ff */
[----:B------:R-:W-:Y:S02]  /*5e60*/  IADD3 R160, PT, PT, R160, 0x4, RZ ;  /* 0x00000004a0a07810 */ /* 0x000fe40007ffe0ff */
[----:B------:R-:W-:Y:S02]  /*5e70*/  IADD3 R159, PT, PT, R159, 0x80, RZ ;  /* 0x000000809f9f7810 */ /* 0x000fe40007ffe0ff */
[----:B------:R-:W-:Y:S02]  /*5e80*/  IADD3 R156, PT, PT, R156, 0x200, RZ ;  /* 0x000002009c9c7810 */ /* 0x000fe40007ffe0ff */
[----:B------:R-:W-:Y:S01]  /*5e90*/  IADD3.X R7, PT, PT, RZ, R7, RZ, P1, !PT ;  /* 0x00000007ff077210 */ /* 0x000fe20000ffe4ff */
[----:B------:R-:W-:Y:S06]  /*5ea0*/  @!P0 BRA `(.L_x_24941) ;  /* 0xffffffdc00848947 */ /* 0x000fec000383ffff */
.L_x_24938:
[----:B------:R-:W-:Y:S05]  /*5eb0*/  BSYNC.RECONVERGENT B0 ;  /* 0x0000000000007941 */ /* 0x000fea0003800200 */
.L_x_24937:
[----:B------:R-:W0:Y:S01]  /*5ec0*/  SHFL.BFLY PT, R3, R152, 0x4, 0x1f ;  /* 0x0c801f0098037f89 */ /* 0x000e2200000e0000 */
[----:B------:R-:W3:Y:S01]  /*5ed0*/  S2UR UR5, SR_CgaCtaId ;  /* 0x00000000000579c3 */ /* 0x000ee20000008800 */
[----:B------:R-:W-:Y:S01]  /*5ee0*/  UMOV UR4, 0x400 ;  /* 0x0000040000047882 */ /* 0x000fe20000000000 */
[----:B------:R-:W-:Y:S01]  /*5ef0*/  SHF.R.U32.HI R155, RZ, 0x3, R155 ;  /* 0x00000003ff9b7819 */ /* 0x000fe2000001169b */
[----:B------:R-:W4:Y:S01]  /*5f00*/  SHFL.BFLY PT, R5, R150, 0x4, 0x1f ;  /* 0x0c801f0096057f89 */ /* 0x000f2200000e0000 */
[----:B------:R-:W-:Y:S01]  /*5f10*/  UIADD3 UR4, UPT, UPT, UR4, 0x200, URZ ;  /* 0x0000020004047890 */ /* 0x000fe2000fffe0ff */
[----:B------:R-:W-:Y:S01]  /*5f20*/  BSSY.RECONVERGENT B0, `(.L_x_24942) ;  /* 0x00000df000007945 */ /* 0x000fe20003800200 */
[----:B------:R-:W-:Y:S01]  /*5f30*/  LOP3.LUT P0, RZ, R0, 0x3c7, RZ, 0xc0, !PT ;  /* 0x000003c700ff7812 */ /* 0x000fe2000780c0ff */
[----:B------:R-:W2:Y:S01]  /*5f40*/  SHFL.BFLY PT, R7, R148, 0x4, 0x1f ;  /* 0x0c801f0094077f89 */ /* 0x000ea200000e0000 */
[----:B------:R-:W-:Y:S01]  /*5f50*/  IMAD R154, R154, 0x78, R155 ;  /* 0x000000789a9a7824 */ /* 0x000fe200078e029b */
[----:B------:R-:W-:-:S02]  /*5f60*/  LOP3.LUT P1, RZ, R0, 0x3e7, RZ, 0xc0, !PT ;  /* 0x000003e700ff7812 */ /* 0x000fc4000782c0ff */
[----:B------:R-:W2:Y:S01]  /*5f70*/  SHFL.BFLY PT, R2, R153, 0x4, 0x1f ;  /* 0x0c801f0099027f89 */ /* 0x000ea200000e0000 */
[----:B------:R-:W-:-:S03]  /*5f80*/  ISETP.GT.U32.AND P3, PT, R0, 0x1f, PT ;  /* 0x0000001f0000780c */ /* 0x000fc60003f64070 */
[----:B-1----:R-:W1:Y:S04]  /*5f90*/  SHFL.BFLY PT, R4, R151, 0x4, 0x1f ;  /* 0x0c801f0097047f89 */ /* 0x002e6800000e0000 */
[----:B------:R-:W1:Y:S01]  /*5fa0*/  SHFL.BFLY PT, R23, R140, 0x4, 0x1f ;  /* 0x0c801f008c177f89 */ /* 0x000e6200000e0000 */
[----:B0-----:R-:W-:-:S03]  /*5fb0*/  FADD.FTZ R152, R3, R152 ;  /* 0x0000009803987221 */ /* 0x001fc60000010000 */
[----:B------:R-:W0:Y:S01]  /*5fc0*/  SHFL.BFLY PT, R24, R139, 0x4, 0x1f ;  /* 0x0c801f008b187f89 */ /* 0x000e2200000e0000 */
        /* <DEDUP_REMOVED lines=8> */
[----:B-1----:R-:W-:-:S03]  /*6050*/  FADD.FTZ R4, R4, R151 ;  /* 0x0000009704047221 */ /* 0x002fc60000010000 */
[----:B------:R-:W1:Y:S01]  /*6060*/  SHFL.BFLY PT, R42, R9, 0x4, 0x1f ;  /* 0x0c801f00092a7f89 */ /* 0x000e6200000e0000 */
[----:B------:R-:W-:-:S03]  /*6070*/  FADD.FTZ R140, R23, R140 ;  /* 0x0000008c178c7221 */ /* 0x000fc60000010000 */
[----:B------:R-:W1:Y:S04]  /*6080*/  SHFL.BFLY PT, R25, R134, 0x4, 0x1f ;  /* 0x0c801f0086197f89 */ /* 0x000e6800000e0000 */
        /* <DEDUP_REMOVED lines=9> */
[----:B-1----:R-:W-:-:S03]  /*6120*/  FADD.FTZ R42, R42, R9 ;  /* 0x000000092a2a7221 */ /* 0x002fc60000010000 */
[----:B------:R-:W1:Y:S01]  /*6130*/  SHFL.BFLY PT, R19, R144, 0x4, 0x1f ;  /* 0x0c801f0090137f89 */ /* 0x000e6200000e0000 */
[----:B------:R-:W-:Y:S01]  /*6140*/  FADD.FTZ R134, R25, R134 ;  /* 0x0000008619867221 */ /* 0x000fe20000010000 */
[----:B------:R-:W-:Y:S02]  /*6150*/  LOP3.LUT R25, R0, 0x7, RZ, 0xc0, !PT ;  /* 0x0000000700197812 */ /* 0x000fe400078ec0ff */
[----:B------:R-:W1:Y:S01]  /*6160*/  SHFL.BFLY PT, R20, R143, 0x4, 0x1f ;  /* 0x0c801f008f147f89 */ /* 0x000e6200000e0000 */
[----:B------:R-:W-:Y:S01]  /*6170*/  FADD.FTZ R22, R22, R141 ;  /* 0x0000008d16167221 */ /* 0x000fe20000010000 */
[----:B------:R-:W-:Y:S02]  /*6180*/  ISETP.NE.AND P2, PT, R25, RZ, PT ;  /* 0x000000ff1900720c */ /* 0x000fe40003f45270 */
        /* <DEDUP_REMOVED lines=11> */
[----:B------:R-:W-:-:S03]  /*6240*/  FADD.FTZ R20, R20, R143 ;  /* 0x0000008f14147221 */ /* 0x000fc60000010000 */
        /* <DEDUP_REMOVED lines=15> */
[----:B------:R-:W-:Y:S01]  /*6340*/  FADD.FTZ R36, R23, R12 ;  /* 0x0000000c17247221 */ /* 0x000fe20000010000 */
[----:B------:R-:W-:Y:S02]  /*6350*/  LOP3.LUT R12, R0, 0x3e0, RZ, 0xc0, !PT ;  /* 0x000003e0000c7812 */ /* 0x000fe400078ec0ff */
[----:B------:R-:W1:Y:S01]  /*6360*/  SHFL.BFLY PT, R9, R24, 0x2, 0x1f ;  /* 0x0c401f0018097f89 */ /* 0x000e6200000e0000 */
[----:B0-----:R-:W-:Y:S01]  /*6370*/  FADD.FTZ R38, R38, R11 ;  /* 0x0000000b26267221 */ /* 0x001fe20000010000 */
[----:B------:R-:W-:Y:S01]  /*6380*/  ISETP.NE.OR P4, PT, R12, 0x20, P2 ;  /* 0x000000200c00780c */ /* 0x000fe20001785670 */
[----:B---3--:R-:W-:Y:S01]  /*6390*/  FADD.FTZ R40, R29, R10 ;  /* 0x0000000a1d287221 */ /* 0x008fe20000010000 */
[----:B------:R-:W0:Y:S01]  /*63a0*/  SHFL.BFLY PT, R13, R150, 0x2, 0x1f ;  /* 0x0c401f00960d7f89 */ /* 0x000e2200000e0000 */
[----:B------:R-:W-:Y:S01]  /*63b0*/  LOP3.LUT R10, R0, 0x3c0, RZ, 0xc0, !PT ;  /* 0x000003c0000a7812 */ /* 0x000fe200078ec0ff */
[----:B--2---:R-:W-:-:S02]  /*63c0*/  FADD.FTZ R44, R31, R8 ;  /* 0x000000081f2c7221 */ /* 0x004fc40000010000 */
[----:B------:R-:W2:Y:S01]  /*63d0*/  SHFL.BFLY PT, R29, R22, 0x2, 0x1f ;  /* 0x0c401f00161d7f89 */ /* 0x000ea200000e0000 */
        /* <DEDUP_REMOVED lines=8> */
[----:B------:R-:W4:Y:S04]  /*6460*/  SHFL.BFLY PT, R21, R146, 0x2, 0x1f ;  /* 0x0c401f0092157f89 */ /* 0x000f2800000e0000 */
[----:B------:R-:W4:Y:S01]  /*6470*/  SHFL.BFLY PT, R11, R18, 0x2, 0x1f ;  /* 0x0c401f00120b7f89 */ /* 0x000f2200000e0000 */
        /* <DEDUP_REMOVED lines=42> */
[----:B0-----:R-:W-:Y:S01]  /*6720*/  FADD.FTZ R36, R36, R51 ;  /* 0x0000003324247221 */ /* 0x001fe20000010000 */
[----:B--2---:R-:W-:Y:S02]  /*6730*/  FADD.FTZ R38, R38, R53 ;  /* 0x0000003526267221 */ /* 0x004fe40000010000 */
[----:B------:R-:W0:Y:S01]  /*6740*/  SHFL.BFLY PT, R7, R152, 0x1, 0x1f ;  /* 0x0c201f0098077f89 */ /* 0x000e2200000e0000 */
[----:B---3--:R-:W-:-:S03]  /*6750*/  FADD.FTZ R40, R40, R55 ;  /* 0x0000003728287221 */ /* 0x008fc60000010000 */
[----:B------:R-:W2:Y:S01]  /*6760*/  SHFL.BFLY PT, R6, R13, 0x1, 0x1f ;  /* 0x0c201f000d067f89 */ /* 0x000ea200000e0000 */
[----:B-1----:R-:W-:-:S03]  /*6770*/  FADD.FTZ R42, R42, R57 ;  /* 0x000000392a2a7221 */ /* 0x002fc60000010000 */
[----:B------:R-:W1:Y:S01]  /*6780*/  SHFL.BFLY PT, R8, R15, 0x1, 0x1f ;  /* 0x0c201f000f087f89 */ /* 0x000e6200000e0000 */
        /* <DEDUP_REMOVED lines=51> */
[----:B--2---:R-:W-:Y:S01]  /*6ac0*/  FADD.FTZ R53, R34, R53 ;  /* 0x0000003522357221 */ /* 0x004fe20000010000 */
[----:B-1----:R-:W-:Y:S01]  /*6ad0*/  FADD.FTZ R55, R36, R55 ;  /* 0x0000003724377221 */ /* 0x002fe20000010000 */
        /* <DEDUP_REMOVED lines=35> */
.L_x_24943:
[----:B------:R-:W-:Y:S05]  /*6d10*/  BSYNC.RECONVERGENT B0 ;  /* 0x0000000000007941 */ /* 0x000fea0003800200 */
.L_x_24942:
        /* <DEDUP_REMOVED lines=63> */
.L_x_24945:
[----:B------:R-:W-:Y:S05]  /*7110*/  BSYNC.RECONVERGENT B0 ;  /* 0x0000000000007941 */ /* 0x000fea0003800200 */
.L_x_24944:
        /* <DEDUP_REMOVED lines=33> */
.L_x_24947:
[----:B------:R-:W-:Y:S05]  /*7330*/  BSYNC.RECONVERGENT B0 ;  /* 0x0000000000007941 */ /* 0x000fea0003800200 */
.L_x_24946:
        /* <DEDUP_REMOVED lines=63> */
.L_x_24949:
[----:B------:R-:W-:Y:S05]  /*7730*/  BSYNC.RECONVERGENT B0 ;  /* 0x0000000000007941 */ /* 0x000fea0003800200 */
.L_x_24948:
        /* <DEDUP_REMOVED lines=45> */
.L_x_24950:
        /* <DEDUP_REMOVED lines=15> */
.L_x_27619:


//--------------------- .text._ZN4vllm25paged_attention_v2_kernelIffLi112ELi32ELi128ELNS_18Fp8KVCacheDataTypeE0ELb1ELi512EEEvPfS2_PT_PKS3_PKT0_S9_ifPKiSB_iPKfiiiSD_SD_iiiii --------------------------
	.section	.text._ZN4vllm25paged_attention_v2_kernelIffLi112ELi32ELi128ELNS_18Fp8KVCacheDataTypeE0ELb1ELi512EEEvPfS2_PT_PKS3_PKT0_S9_ifPKiSB_iPKfiiiSD_SD_iiiii,"ax",@progbits
	.align	128
        .global         _ZN4vllm25paged_attention_v2_kernelIffLi112ELi32ELi128ELNS_18Fp8KVCacheDataTypeE0ELb1ELi512EEEvPfS2_PT_PKS3_PKT0_S9_ifPKiSB_iPKfiiiSD_SD_iiiii
        .type           _ZN4vllm25paged_attention_v2_kernelIffLi112ELi32ELi128ELNS_18Fp8KVCacheDataTypeE0ELb1ELi512EEEvPfS2_PT_PKS3_PKT0_S9_ifPKiSB_iPKfiiiSD_SD_iiiii,@function
        .size           _ZN4vllm25paged_attention_v2_kernelIffLi112ELi32ELi128ELNS_18Fp8KVCacheDataTypeE0ELb1ELi512EEEvPfS2_PT_PKS3_PKT0_S9_ifPKiSB_iPKfiiiSD_SD_iiiii,(.L_x_27620 - _ZN4vllm25paged_attention_v2_kernelIffLi112ELi32ELi128ELNS_18Fp8KVCacheDataTypeE0ELb1ELi512EEEvPfS2_PT_PKS3_PKT0_S9_ifPKiSB_iPKfiiiSD_SD_iiiii)
        .other          _ZN4vllm25paged_attention_v2_kernelIffLi112ELi32ELi128ELNS_18Fp8KVCacheDataTypeE0ELb1ELi512EEEvPfS2_PT_PKS3_PKT0_S9_ifPKiSB_iPKfiiiSD_SD_iiiii,@"STO_CUDA_ENTRY STV_DEFAULT"
_ZN4vllm25paged_attention_v2_kernelIffLi112ELi32ELi128ELNS_18Fp8KVCacheDataTypeE0ELb1ELi512EEEvPfS2_PT_PKS3_PKT0_S9_ifPKiSB_iPKfiiiSD_SD_iiiii:
.text._ZN4vllm25paged_attention_v2_kernelIffLi112ELi32ELi128ELNS_18Fp8KVCacheDataTypeE0ELb1ELi512EEEvPfS2_PT_PKS3_PKT0_S9_ifPKiSB_iPKfiiiSD_SD_iiiii:
        /* <DEDUP_REMOVED lines=41> */
[----:B------:R-:W0:Y:S03]  /*0290*/  LDCU.64 UR26, c[0x0][0x3a0] ;  /* 0x00007400ff1a77ac */ /* 0x000e260008000a00 */
[----:B------:R-:W-:Y:S01]  /*02a0*/  @!P0 IADD3.X R3, PT, PT, RZ, UR5, RZ, P1, P2 ;  /* 0x00000005ff038c10 */ /* 0x000fe20008fe44ff */
[----:B------:R-:W2:Y:S01]  /*02b0*/  I2F.RP R8, UR9 ;  /* 0x0000000900087d06 */ /* 0x000ea20008209400 */
[----:B------:R-:W1:Y:S01]  /*02c0*/  @UP0 LDCU.64 UR4, c[0x0][0x3d0] ;  /* 0x00007a00ff0407ac */ /* 0x000e620008000a00 */
[----:B----4-:R-:W-:-:S04]  /*02d0*/  @!P0 LEA R4, P1, R2, R4, 0x2 ;  /* 0x0000000402048211 */ /* 0x010fc800078210ff */
[----:B------:R-:W-:-:S06]  /*02e0*/  @!P0 LEA.HI.X R5, R2, R5, R3, 0x2, P1 ;  /* 0x0000000502058211 */ /* 0x000fcc00008f1403 */
[----:B------:R-:W4:Y:S01]  /*02f0*/  @!P0 LDG.E.128.CONSTANT R4, desc[UR14][R4.64] ;  /* 0x0000000e04048981 */ /* 0x000f22000c1e9d00 */
[----:B--2---:R-:W2:Y:S01]  /*0300*/  MUFU.RCP R8, R8 ;  /* 0x0000000800087308 */ /* 0x004ea20000001000 */
[----:B------:R-:W3:Y:S01]  /*0310*/  LDCU UR24, c[0x0][0x370] ;  /* 0x00006e00ff1877ac */ /* 0x000ee20008000800 */
[----:B------:R-:W-:Y:S01]  /*0320*/  PLOP3.LUT P1, PT, PT, PT, UP0, 0x80, 0x8 ;  /* 0x000000000008781c */ /* 0x000fe20003f2f008 */
[----:B-1----:R-:W-:-:S06]  /*0330*/  @UP0 UIMAD.WIDE.U32 UR4, UR22, 0x4, UR4 ;  /* 0x00000004160408a5 */ /* 0x002fcc000f8e0004 */
[----:B------:R-:W-:Y:S02]  /*0340*/  MOV R3, UR5 ;  /* 0x0000000500037c02 */ /* 0x000fe40008000f00 */
[----:B------:R-:W-:Y:S02]  /*0350*/  MOV R2, UR4 ;  /* 0x0000000400027c02 */ /* 0x000fe40008000f00 */
[----:B--2---:R-:W-:Y:S01]  /*0360*/  IADD3 R9, PT, PT, R8, 0xffffffe, RZ ;  /* 0x0ffffffe08097810 */ /* 0x004fe20007ffe0ff */
[----:B------:R-:W-:Y:S02]  /*0370*/  UMOV UR4, URZ ;  /* 0x000000ff00047c82 */ /* 0x000fe40008000000 */
[----:B------:R1:W5:Y:S01]  /*0380*/  @P1 LDG.E.CONSTANT R152, desc[UR14][R2.64] ;  /* 0x0000000e02981981 */ /* 0x000362000c1e9900 */
[----:B---3--:R-:W-:Y:S01]  /*0390*/  IABS R8, UR24 ;  /* 0x0000001800087c13 */ /* 0x008fe20008000000 */
[----:B------:R-:W-:Y:S02]  /*03a0*/  ULEA UR10, UR19, 0x10, 0x4 ;  /* 0x00000010130a7891 */ /* 0x000fe4000f8e20ff */
[----:B------:R-:W-:Y:S01]  /*03b0*/  MOV R149, UR19 ;  /* 0x0000001300957c02 */ /* 0x000fe20008000f00 */
[----:B------:R-:W2:Y:S01]  /*03c0*/  F2I.FTZ.U32.TRUNC.NTZ R9, R9 ;  /* 0x0000000900097305 */ /* 0x000ea2000021f000 */
[----:B------:R-:W-:Y:S01]  /*03d0*/  R2UR UR8, R8 ;  /* 0x00000000080872ca */ /* 0x000fe200000e0000 */
[----:B------:R-:W-:Y:S01]  /*03e0*/  BSSY.RECONVERGENT B0, `(.L_x_24951) ;  /* 0x000017a000007945 */ /* 0x000fe20003800200 */
[----:B------:R-:W-:-:S02]  /*03f0*/  SHF.R.U32.HI R154, RZ, 0x5, R0 ;  /* 0x00000005ff9a7819 */ /* 0x000fc40000011600 */
[----:B------:R-:W-:Y:S02]  /*0400*/  ISETP.NE.AND P1, PT, R11, RZ, PT ;  /* 0x000000ff0b00720c */ /* 0x000fe40003f25270 */
[----:B------:R-:W-:Y:S01]  /*0410*/  MOV R148, 0xff7fffff ;  /* 0xff7fffff00947802 */ /* 0x000fe20000000f00 */
[----:B------:R-:W-:Y:S01]  /*0420*/  IMAD R149, R149, 0x10, R154 ;  /* 0x0000001095957824 */ /* 0x000fe200078e029a */
[----:B------:R-:W-:Y:S02]  /*0430*/  LOP3.LUT R153, R0, 0x1f, RZ, 0xc0, !PT ;  /* 0x0000001f00997812 */ /* 0x000fe400078ec0ff */
[----:B--2---:R-:W-:-:S13]  /*0440*/  R2UR UR5, R9 ;  /* 0x00000000090572ca */ /* 0x004fda00000e0000 */
[----:B------:R-:W-:-:S04]  /*0450*/  UIADD3 UR7, UPT, UPT, URZ, -UR5, URZ ;  /* 0x80000005ff077290 */ /* 0x000fc8000fffe0ff */
[----:B------:R-:W-:-:S04]  /*0460*/  UIMAD UR7, UR7, UR9, URZ ;  /* 0x00000009070772a4 */ /* 0x000fc8000f8e02ff */
[----:B------:R-:W-:-:S04]  /*0470*/  UIMAD.WIDE.U32 UR4, UR5, UR7, UR4 ;  /* 0x00000007050472a5 */ /* 0x000fc8000f8e0004 */
[----:B------:R-:W-:-:S04]  /*0480*/  UIMAD.WIDE.U32 UR4, UR5, UR8, URZ ;  /* 0x00000008050472a5 */ /* 0x000fc8000f8e00ff */
[----:B------:R-:W-:-:S04]  /*0490*/  UIADD3 UR4, UPT, UPT, -UR5, URZ, URZ ;  /* 0x000000ff05047290 */ /* 0x000fc8000fffe1ff */
[----:B------:R-:W-:Y:S02]  /*04a0*/  UIMAD UR4, UR9, UR4, UR8 ;  /* 0x00000004090472a4 */ /* 0x000fe4000f8e0208 */
[----:B------:R-:W-:Y:S02]  /*04b0*/  UIADD3 UR8, UPT, UPT, UR20, 0x1f, URZ ;  /* 0x0000001f14087890 */ /* 0x000fe4000fffe0ff */
[----:B------:R-:W-:Y:S02]  /*04c0*/  UISETP.GT.U32.AND UP1, UPT, UR9, UR4, UPT ;  /* 0x000000040900728c */ /* 0x000fe4000bf24070 */
[----:B------:R-:W-:-:S04]  /*04d0*/  USHF.R.U32.HI UR8, URZ, 0x5, UR8 ;  /* 0x00000005ff087899 */ /* 0x000fc80008011608 */
[----:B------:R-:W-:-:S04]  /*04e0*/  UISETP.LT.U32.AND UP3, UPT, UR8, UR10, UPT ;  /* 0x0000000a0800728c */ /* 0x000fc8000bf61070 */
[----:B------:R-:W-:Y:S02]  /*04f0*/  USEL UR10, UR8, UR10, UP3 ;  /* 0x0000000a080a7287 */ /* 0x000fe40009800000 */
[----:B------:R-:W-:Y:S02]  /*0500*/  @!UP1 UIADD3 UR4, UPT, UPT, UR4, -UR9, URZ ;  /* 0x8000000904049290 */ /* 0x000fe4000fffe0ff */
[----:B------:R-:W-:Y:S02]  /*0510*/  @!UP1 UIADD3 UR5, UPT, UPT, UR5, 0x1, URZ ;  /* 0x0000000105059890 */ /* 0x000fe4000fffe0ff */
[----:B------:R-:W-:Y:S02]  /*0520*/  UISETP.GE.U32.AND UP0, UPT, UR4, UR9, UPT ;  /* 0x000000090400728c */ /* 0x000fe4000bf06070 */
[----:B------:R-:W-:-:S04]  /*0530*/  ULOP3.LUT UR4, UR24, UR6, URZ, 0x3c, !UPT ;  /* 0x0000000618047292 */ /* 0x000fc8000f8e3cff */
[----:B------:R-:W-:-:S03]  /*0540*/  UISETP.GE.AND UP1, UPT, UR4, URZ, UPT ;  /* 0x000000ff0400728c */ /* 0x000fc6000bf26270 */
[----:B------:R-:W-:Y:S02]  /*0550*/  UMOV UR4, URZ ;  /* 0x000000ff00047c82 */ /* 0x000fe40008000000 */
[----:B------:R-:W-:Y:S02]  /*0560*/  @UP0 UIADD3 UR5, UPT, UPT, UR5, 0x1, URZ ;  /* 0x0000000105050890 */ /* 0x000fe4000fffe0ff */
[----:B------:R-:W-:-:S05]  /*0570*/  UISETP.NE.AND UP0, UPT, UR6, URZ, UPT ;  /* 0x000000ff0600728c */ /* 0x000fca000bf05270 */
        /* <DEDUP_REMOVED lines=9> */
[----:B------:R-:W1:Y:S08]  /*0610*/  I2F.RP R9, R2 ;  /* 0x0000000200097306 */ /* 0x000e700000209400 */
[----:B------:R-:W2:Y:S08]  /*0620*/  I2F.RP R3, UR25 ;  /* 0x0000001900037d06 */ /* 0x000eb00008209400 */
[----:B-1----:R-:W1:Y:S08]  /*0630*/  MUFU.RCP R9, R9 ;  /* 0x0000000900097308 */ /* 0x002e700000001000 */
[----:B--2---:R-:W2:Y:S01]  /*0640*/  MUFU.RCP R3, R3 ;  /* 0x0000000300037308 */ /* 0x004ea20000001000 */
[----:B-1----:R-:W-:-:S07]  /*0650*/  VIADD R150, R9, 0xffffffe ;  /* 0x0ffffffe09967836 */ /* 0x002fce0000000000 */
[----:B------:R1:W3:Y:S01]  /*0660*/  F2I.FTZ.U32.TRUNC.NTZ R151, R150 ;  /* 0x0000009600977305 */ /* 0x0002e2000021f000 */
[----:B--2---:R-:W-:Y:S02]  /*0670*/  IADD3 R8, PT, PT, R3, 0xffffffe, RZ ;  /* 0x0ffffffe03087810 */ /* 0x004fe40007ffe0ff */
[----:B------:R-:W-:Y:S01]  /*0680*/  IABS R3, UR22 ;  /* 0x0000001600037c13 */ /* 0x000fe20008000000 */
[----:B-1----:R-:W-:-:S04]  /*0690*/  HFMA2 R150, -RZ, RZ, 0, 0 ;  /* 0x00000000ff967431 */ /* 0x002fc800000001ff */
[----:B------:R-:W1:Y:S01]  /*06a0*/  F2I.FTZ.U32.TRUNC.NTZ R8, R8 ;  /* 0x0000000800087305 */ /* 0x000e62000021f000 */
[----:B------:R-:W-:Y:S01]  /*06b0*/  R2UR UR9, R3 ;  /* 0x00000000030972ca */ /* 0x000fe200000e0000 */
[----:B---3--:R-:W-:-:S05]  /*06c0*/  IMAD R3, R151, R2, RZ ;  /* 0x0000000297037224 */ /* 0x008fca00078e02ff */
[----:B------:R-:W-:Y:S02]  /*06d0*/  IADD3 R3, PT, PT, -R3, RZ, RZ ;  /* 0x000000ff03037210 */ /* 0x000fe40007ffe1ff */
[----:B-1----:R-:W-:-:S03]  /*06e0*/  R2UR UR5, R8 ;  /* 0x00000000080572ca */ /* 0x002fc600000e0000 */
[----:B------:R-:W-:Y:S01]  /*06f0*/  IMAD.HI.U32 R150, R151, R3, R150 ;  /* 0x0000000397967227 */ /* 0x000fe200078e0096 */
[----:B------:R-:W-:Y:S02]  /*0700*/  IADD3 R8, PT, PT, RZ, -R10, RZ ;  /* 0x8000000aff087210 */ /* 0x000fe40007ffe0ff */
[----:B------:R-:W1:Y:S01]  /*0710*/  @!P0 S2R R10, SR_CgaCtaId ;  /* 0x00000000000a8919 */ /* 0x000e620000008800 */
[----:B------:R-:W-:Y:S02]  /*0720*/  MOV R151, R2 ;  /* 0x0000000200977202 */ /* 0x000fe40000000f00 */
[----:B------:R-:W-:Y:S02]  /*0730*/  R2UR UR11, R8 ;  /* 0x00000000080b72ca */ /* 0x000fe400000e0000 */
[----:B------:R-:W-:Y:S02]  /*0740*/  MOV R8, UR17 ;  /* 0x0000001100087c02 */ /* 0x000fe40008000f00 */
[----:B------:R-:W-:-:S02]  /*0750*/  UIADD3 UR7, UPT, UPT, URZ, -UR5, URZ ;  /* 0x80000005ff077290 */ /* 0x000fc4000fffe0ff */
[----:B------:R-:W-:Y:S02]  /*0760*/  IABS R9, R8 ;  /* 0x0000000800097213 */ /* 0x000fe40000000000 */
[----:B------:R-:W-:-:S03]  /*0770*/  UIMAD UR7, UR7, UR25, URZ ;  /* 0x00000019070772a4 */ /* 0x000fc6000f8e02ff */
[----:B------:R-:W-:Y:S01]  /*0780*/  IMAD.HI.U32 R8, R150, R9, RZ ;  /* 0x0000000996087227 */ /* 0x000fe200078e00ff */
[----:B------:R-:W-:-:S04]  /*0790*/  UIMAD.WIDE.U32 UR4, UR5, UR7, UR4 ;  /* 0x00000007050472a5 */ /* 0x000fc8000f8e0004 */
[----:B------:R-:W-:Y:S01]  /*07a0*/  IADD3 R3, PT, PT, -R8, RZ, RZ ;  /* 0x000000ff08037210 */ /* 0x000fe20007ffe1ff */
[----:B------:R-:W-:-:S04]  /*07b0*/  UIMAD.WIDE.U32 UR4, UR5, UR9, URZ ;  /* 0x00000009050472a5 */ /* 0x000fc8000f8e00ff */
[----:B------:R-:W-:Y:S01]  /*07c0*/  UIMAD UR4, UR5, UR11, UR9 ;  /* 0x0000000b050472a4 */ /* 0x000fe2000f8e0209 */
[C---:B------:R-:W-:Y:S01]  /*07d0*/  IMAD R9, R2.reuse, R3, R9 ;  /* 0x0000000302097224 */ /* 0x040fe200078e0209 */
[----:B------:R-:W-:Y:S01]  /*07e0*/  @!P0 MOV R3, 0x400 ;  /* 0x0000040000038802 */ /* 0x000fe20000000f00 */
[----:B------:R-:W-:Y:S02]  /*07f0*/  UIMAD UR9, UR18, UR12, URZ ;  /* 0x0000000c120972a4 */ /* 0x000fe4000f8e02ff */
[----:B------:R-:W-:Y:S01]  /*0800*/  UISETP.GT.U32.AND UP2, UPT, UR25, UR4, UPT ;  /* 0x000000041900728c */ /* 0x000fe2000bf44070 */
[----:B------:R-:W-:Y:S01]  /*0810*/  ISETP.GT.U32.AND P2, PT, R2, R9, PT ;  /* 0x000000090200720c */ /* 0x000fe20003f44070 */
[----:B0-----:R-:W-:Y:S01]  /*0820*/  @UP0 UIMAD UR11, UR24, UR13, UR22 ;  /* 0x0000000d180b02a4 */ /* 0x001fe2000f8e0216 */
[----:B-1----:R-:W-:Y:S02]  /*0830*/  @!P0 LEA R3, R10, R3, 0x18 ;  /* 0x000000030a038211 */ /* 0x002fe400078ec0ff */
[----:B------:R-:W-:Y:S01]  /*0840*/  LOP3.LUT R10, R11, UR17, RZ, 0x3c, !PT ;  /* 0x000000110b0a7c12 */ /* 0x000fe2000f8e3cff */
[----:B------:R-:W-:-:S02]  /*0850*/  @UP0 UIMAD UR11, UR11, UR28, 0x1 ;  /* 0x000000010b0b04a4 */ /* 0x000fc4000f8e021c */
[----:B------:R-:W-:Y:S01]  /*0860*/  @!P0 IMAD R3, R0, 0x10, R3 ;  /* 0x0000001000038824 */ /* 0x000fe200078e0203 */
[----:B------:R-:W-:Y:S02]  /*0870*/  ISETP.GE.AND P3, PT, R10, RZ, PT ;  /* 0x000000ff0a00720c */ /* 0x000fe40003f66270 */
[----:B------:R-:W-:Y:S02]  /*0880*/  @!UP2 UIADD3 UR4, UPT, UPT, UR4, -UR25, URZ ;  /* 0x800000190404a290 */ /* 0x000fe4000fffe0ff */
[----:B------:R-:W-:Y:S01]  /*0890*/  @!UP2 UIADD3 UR5, UPT, UPT, UR5, 0x1, URZ ;  /* 0x000000010505a890 */ /* 0x000fe2000fffe0ff */
[----:B------:R-:W-:Y:S01]  /*08a0*/  @!P2 IADD3 R9, PT, PT, R9, -R2, RZ ;  /* 0x800000020909a210 */ /* 0x000fe20007ffe0ff */
[----:B------:R-:W-:Y:S01]  /*08b0*/  UISETP.GE.U32.AND UP1, UPT, UR4, UR25, UPT ;  /* 0x000000190400728c */ /* 0x000fe2000bf26070 */
[----:B------:R-:W-:Y:S01]  /*08c0*/  @!P2 IADD3 R8, PT, PT, R8, 0x1, RZ ;  /* 0x000000010808a810 */ /* 0x000fe20007ffe0ff */
[----:B------:R-:W-:-:S04]  /*08d0*/  ULOP3.LUT UR4, UR22, UR16, URZ, 0x3c, !UPT ;  /* 0x0000001016047292 */ /* 0x000fc8000f8e3cff */
[----:B------:R-:W-:Y:S02]  /*08e0*/  UISETP.GE.AND UP2, UPT, UR4, URZ, UPT ;  /* 0x000000ff0400728c */ /* 0x000fe4000bf46270 */
[----:B------:R-:W-:-:S03]  /*08f0*/  UIMAD UR4, UR19, -0x10, UR10 ;  /* 0xfffffff0130478a4 */ /* 0x000fc6000f8e020a */
[----:B------:R-:W-:Y:S02]  /*0900*/  @UP1 UIADD3 UR5, UPT, UPT, UR5, 0x1, URZ ;  /* 0x0000000105051890 */ /* 0x000fe4000fffe0ff */
[----:B------:R-:W-:Y:S02]  /*0910*/  UISETP.NE.AND UP1, UPT, UR16, URZ, UPT ;  /* 0x000000ff1000728c */ /* 0x000fe4000bf25270 */
[----:B------:R-:W-:-:S03]  /*0920*/  ULEA UR4, UR4, UR21, 0x5 ;  /* 0x0000001504047291 */ /* 0x000fc6000f8e28ff */
[----:B------:R-:W-:Y:S02]  /*0930*/  UMOV UR12, UR5 ;  /* 0x00000005000c7c82 */ /* 0x000fe40008000000 */
[----:B------:R-:W-:-:S04]  /*0940*/  @!UP2 UIADD3 UR12, UPT, UPT, -UR12, URZ, URZ ;  /* 0x000000ff0c0ca290 */ /* 0x000fc8000fffe1ff */
[----:B------:R-:W-:Y:S02]  /*0950*/  @!UP1 ULOP3.LUT UR12, URZ, UR16, URZ, 0x33, !UPT ;  /* 0x00000010ff0c9292 */ /* 0x000fe4000f8e33ff */
[----:B------:R-:W-:Y:S02]  /*0960*/  UISETP.LT.AND UP1, UPT, UR20, UR4, UPT ;  /* 0x000000041400728c */ /* 0x000fe4000bf21270 */
[----:B------:R-:W-:Y:S02]  /*0970*/  @!UP0 UIMAD UR5, UR6, UR13, UR12 ;  /* 0x0000000d060582a4 */ /* 0x000fe4000f8e020c */
[----:B------:R-:W-:Y:S02]  /*0980*/  USEL UR4, UR20, UR4, UP1 ;  /* 0x0000000414047287 */ /* 0x000fe40008800000 */
[----:B------:R-:W-:Y:S02]  /*0990*/  @!UP0 UIADD3 UR5, UPT, UPT, -UR5, URZ, URZ ;  /* 0x000000ff05058290 */ /* 0x000fe4000fffe1ff */
[----:B------:R-:W-:-:S02]  /*09a0*/  UIADD3 UR13, UPT, UPT, -UR21, UR4, URZ ;  /* 0x00000004150d7290 */ /* 0x000fc4000fffe1ff */
[----:B------:R-:W-:Y:S01]  /*09b0*/  @!UP0 UIMAD UR11, UR28, UR5, 0x1 ;  /* 0x000000011c0b84a4 */ /* 0x000fe2000f8e0205 */
[----:B----4-:R0:W-:Y:S01]  /*09c0*/  @!P0 STS.128 [R3], R4 ;  /* 0x0000000403008388 */ /* 0x0101e20000000c00 */
[----:B------:R-:W-:Y:S01]  /*09d0*/  BAR.SYNC.DEFER_BLOCKING 0x0 ;  /* 0x0000000000007b1d */ /* 0x000fe20000010000 */
[----:B------:R-:W-:-:S13]  /*09e0*/  ISETP.GE.U32.AND P0, PT, R9, R2, PT ;  /* 0x000000020900720c */ /* 0x000fda0003f06070 */
[----:B------:R-:W-:Y:S02]  /*09f0*/  @P0 IADD3 R8, PT, PT, R8, 0x1, RZ ;  /* 0x0000000108080810 */ /* 0x000fe40007ffe0ff */
[----:B------:R-:W-:Y:S02]  /*0a00*/  ISETP.GE.U32.AND P0, PT, R149, UR10, PT ;  /* 0x0000000a95007c0c */ /* 0x000fe4000bf06070 */
[----:B0-----:R-:W-:-:S04]  /*0a10*/  MOV R3, R8 ;  /* 0x0000000800037202 */ /* 0x001fc80000000f00 */
[----:B------:R-:W-:Y:S02]  /*0a20*/  @!P3 IADD3 R3, PT, PT, -R3, RZ, RZ ;  /* 0x000000ff0303b210 */ /* 0x000fe40007ffe1ff */
[----:B------:R-:W-:-:S05]  /*0a30*/  @!P1 LOP3.LUT R3, RZ, R11, RZ, 0x33, !PT ;  /* 0x0000000bff039212 */ /* 0x000fca00078e33ff */
[----:B------:R-:W-:Y:S05]  /*0a40*/  @P0 BRA `(.L_x_24952) ;  /* 0x00000010004c0947 */ /* 0x000fea0003800000 */
[----:B------:R-:W0:Y:S01]  /*0a50*/  S2UR UR7, SR_CgaCtaId ;  /* 0x00000000000779c3 */ /* 0x000e220000008800 */
[----:B------:R-:W-:Y:S01]  /*0a60*/  UMOV UR6, 0x400 ;  /* 0x0000040000067882 */ /* 0x000fe20000000000 */
[----:B------:R-:W1:Y:S01]  /*0a70*/  LDCU UR5, c[0x0][0x3e0] ;  /* 0x00007c00ff0577ac */ /* 0x000e620008000800 */
[----:B------:R-:W-:Y:S01]  /*0a80*/  IMAD.WIDE.U32 R4, R149, 0x4, RZ ;  /* 0x0000000495047825 */ /* 0x000fe200078e00ff */
[----:B------:R-:W-:Y:S01]  /*0a90*/  MOV R7, UR9 ;  /* 0x0000000900077c02 */ /* 0x000fe20008000f00 */
[----:B------:R-:W2:Y:S01]  /*0aa0*/  LDCU.64 UR28, c[0x0][0x3b8] ;  /* 0x00007700ff1c77ac */ /* 0x000ea20008000a00 */
[----:B------:R-:W-:Y:S01]  /*0ab0*/  LEA R144, R154, UR21, 0x5 ;  /* 0x000000159a907c11 */ /* 0x000fe2000f8e28ff */
[----:B------:R-:W-:Y:S01]  /*0ac0*/  IMAD.MOV.U32 R148, RZ, RZ, -0x800001 ;  /* 0xff7fffffff947424 */ /* 0x000fe200078e00ff */
[----:B------:R-:W-:Y:S01]  /*0ad0*/  SHF.L.U32 R157, R153, 0x2, RZ ;  /* 0x00000002999d7819 */ /* 0x000fe200000006ff */
[----:B------:R-:W-:Y:S01]  /*0ae0*/  IMAD.WIDE R4, R7, 0x4, R4 ;  /* 0x0000000407047825 */ /* 0x000fe200078e0204 */
[----:B------:R-:W-:-:S02]  /*0af0*/  IADD3 R145, PT, PT, R153, R144, RZ ;  /* 0x0000009099917210 */ /* 0x000fc40007ffe0ff */
[----:B------:R-:W-:Y:S02]  /*0b00*/  LEA R147, R154, R157, 0x7 ;  /* 0x0000009d9a937211 */ /* 0x000fe400078e38ff */
[C---:B------:R-:W-:Y:S02]  /*0b10*/  IADD3 R146, PT, PT, R145.reuse, -UR20, RZ ;  /* 0x8000001491927c10 */ /* 0x040fe4000fffe0ff */
[----:B------:R-:W-:Y:S02]  /*0b20*/  MOV R7, R149 ;  /* 0x0000009500077202 */ /* 0x000fe40000000f00 */
[----:B------:R-:W-:Y:S01]  /*0b30*/  IADD3 R144, PT, PT, R144, 0x1, RZ ;  /* 0x0000000190907810 */ /* 0x000fe20007ffe0ff */
[----:B-1----:R-:W-:Y:S01]  /*0b40*/  UIMAD UR5, UR12, UR5, URZ ;  /* 0x000000050c0572a4 */ /* 0x002fe2000f8e02ff */
[----:B------:R-:W-:Y:S01]  /*0b50*/  IADD3 R145, PT, PT, R145, 0x1, RZ ;  /* 0x0000000191917810 */ /* 0x000fe20007ffe0ff */
[----:B0-----:R-:W-:Y:S01]  /*0b60*/  ULEA UR16, UR7, UR6, 0x18 ;  /* 0x0000000607107291 */ /* 0x001fe2000f8ec0ff */
[----:B--2---:R-:W-:Y:S01]  /*0b70*/  IADD3 R4, P0, PT, R4, UR28, RZ ;  /* 0x0000001c04047c10 */ /* 0x004fe2000ff1e0ff */
[----:B------:R-:W-:-:S02]  /*0b80*/  UIADD3 UR6, UPT, UPT, UR6, 0x1e0, URZ ;  /* 0x000001e006067890 */ /* 0x000fc4000fffe0ff */
[----:B------:R-:W-:Y:S01]  /*0b90*/  IMAD.U32 R2, RZ, RZ, UR5 ;  /* 0x00000005ff027e24 */ /* 0x000fe2000f8e00ff */
[----:B------:R-:W-:Y:S01]  /*0ba0*/  IADD3.X R5, PT, PT, R5, UR29, RZ, P0, !PT ;  /* 0x0000001d05057c10 */ /* 0x000fe200087fe4ff */
[----:B------:R-:W-:Y:S01]  /*0bb0*/  ULEA UR6, UR7, UR6, 0x18 ;  /* 0x0000000607067291 */ /* 0x000fe2000f8ec0ff */
[----:B------:R-:W-:Y:S02]  /*0bc0*/  IADD3 R156, P0, PT, R157, UR5, RZ ;  /* 0x000000059d9c7c10 */ /* 0x000fe4000ff1e0ff */
[----:B------:R-:W0:Y:S02]  /*0bd0*/  LDS.128 R12, [UR16] ;  /* 0x00000010ff0c7984 */ /* 0x000e240008000c00 */
[----:B------:R-:W-:Y:S02]  /*0be0*/  LEA.HI.X.SX32 R157, R2, RZ, 0x1, P0 ;  /* 0x000000ff029d7211 */ /* 0x000fe400000f0eff */
        /* <DEDUP_REMOVED lines=27> */
[----:B-1234-:R-:W-:-:S07]  /*0da0*/  IADD3 R6, PT, PT, R3, -UR16, RZ ;  /* 0x8000001003067c10 */ /* 0x01efce000fffe0ff */
.L_x_24955:
[----:B------:R-:W1:Y:S01]  /*0db0*/  LDC R118, c[0x0][0x400] ;  /* 0x00010000ff767b82 */ /* 0x000e620000000800 */
[C---:B------:R-:W-:Y:S01]  /*0dc0*/  IADD3 R8, PT, PT, R144.reuse, -0x1, RZ ;  /* 0xffffffff90087810 */ /* 0x040fe20007ffe0ff */
[----:B------:R-:W-:Y:S01]  /*0dd0*/  BSSY.RECONVERGENT B1, `(.L_x_24953) ;  /* 0x00000d4000017945 */ /* 0x000fe20003800200 */
[----:B------:R-:W-:Y:S02]  /*0de0*/  IADD3 R7, PT, PT, R7, 0x4, RZ ;  /* 0x0000000407077810 */ /* 0x000fe40007ffe0ff */
[----:B------:R-:W-:Y:S02]  /*0df0*/  IABS R9, R8 ;  /* 0x0000000800097213 */ /* 0x000fe40000000000 */
[----:B------:R-:W-:Y:S01]  /*0e00*/  IADD3 R144, PT, PT, R144, 0x80, RZ ;  /* 0x0000008090907810 */ /* 0x000fe20007ffe0ff */
[----:B------:R-:W2:Y:S02]  /*0e10*/  LDC R121, c[0x0][0x404] ;  /* 0x00010100ff797b82 */ /* 0x000ea40000000800 */
        /* <DEDUP_REMOVED lines=10> */
[----:B------:R-:W-:Y:S01]  /*0ec0*/  @!P1 IMAD.IADD R116, R116, 0x1, -R2 ;  /* 0x0000000174749824 */ /* 0x000fe200078e0a02 */
[----:B------:R-:W-:Y:S02]  /*0ed0*/  @!P1 IADD3 R10, PT, PT, R10, 0x1, RZ ;  /* 0x000000010a0a9810 */ /* 0x000fe40007ffe0ff */
[----:B------:R-:W-:Y:S02]  /*0ee0*/  ISETP.NE.AND P1, PT, R121, RZ, PT ;  /* 0x000000ff7900720c */ /* 0x000fe40003f25270 */
[----:B------:R-:W-:Y:S02]  /*0ef0*/  ISETP.GE.U32.AND P0, PT, R116, R151, PT ;  /* 0x000000977400720c */ /* 0x000fe40003f06070 */
[----:B-1----:R-:W-:-:S06]  /*0f00*/  IADD3 R9, PT, PT, R11, 0xffffffe, RZ ;  /* 0x0ffffffe0b097810 */ /* 0x002fcc0007ffe0ff */
[----:B------:R-:W1:Y:S05]  /*0f10*/  F2I.FTZ.U32.TRUNC.NTZ R9, R9 ;  /* 0x0000000900097305 */ /* 0x000e6a000021f000 */
[----:B------:R-:W-:-:S04]  /*0f20*/  @P0 IADD3 R10, PT, PT, R10, 0x1, RZ ;  /* 0x000000010a0a0810 */ /* 0x000fc80007ffe0ff */
[----:B------:R-:W-:-:S04]  /*0f30*/  MOV R119, R10 ;  /* 0x0000000a00777202 */ /* 0x000fc80000000f00 */
[----:B------:R-:W-:Y:S02]  /*0f40*/  @!P2 IADD3 R119, PT, PT, -R119, RZ, RZ ;  /* 0x000000ff7777a210 */ /* 0x000fe40007ffe1ff */
[----:B------:R-:W-:Y:S01]  /*0f50*/  @!P1 LOP3.LUT R119, RZ, R121, RZ, 0x33, !PT ;  /* 0x00000079ff779212 */ /* 0x000fe200078e33ff */
[----:B-1----:R-:W-:Y:S01]  /*0f60*/  IMAD.MOV R8, RZ, RZ, -R9 ;  /* 0x000000ffff087224 */ /* 0x002fe200078e0a09 */
[----:B------:R-:W-:Y:S02]  /*0f70*/  ISETP.NE.AND P1, PT, R118, RZ, PT ;  /* 0x000000ff7600720c */ /* 0x000fe40003f25270 */
[----:B------:R-:W-:Y:S01]  /*0f80*/  IADD3 R10, PT, PT, R119, UR11, RZ ;  /* 0x0000000b770a7c10 */ /* 0x000fe2000fffe0ff */
[----:B------:R-:W-:Y:S02]  /*0f90*/  IMAD R11, R8, R117, RZ ;  /* 0x00000075080b7224 */ /* 0x000fe400078e02ff */
[----:B------:R-:W-:Y:S01]  /*0fa0*/  HFMA2 R8, -RZ, RZ, 0, 0 ;  /* 0x00000000ff087431 */ /* 0x000fe200000001ff */
[----:B------:R-:W-:-:S02]  /*0fb0*/  IABS R116, R10 ;  /* 0x0000000a00747213 */ /* 0x000fc40000000000 */
[----:B------:R-:W-:Y:S02]  /*0fc0*/  ISETP.GE.AND P2, PT, R10, RZ, PT ;  /* 0x000000ff0a00720c */ /* 0x000fe40003f46270 */
[----:B------:R-:W-:Y:S01]  /*0fd0*/  IMAD.HI.U32 R8, R9, R11, R8 ;  /* 0x0000000b09087227 */ /* 0x000fe200078e0008 */
[----:B------:R-:W-:-:S05]  /*0fe0*/  MOV R9, R116 ;  /* 0x0000007400097202 */ /* 0x000fca0000000f00 */
        /* <DEDUP_REMOVED lines=9> */
[----:B------:R-:W-:Y:S02]  /*1080*/  @!P1 LOP3.LUT R8, RZ, R118, RZ, 0x33, !PT ;  /* 0x00000076ff089212 */ /* 0x000fe400078e33ff */
[----:B------:R-:W-:Y:S02]  /*1090*/  ISETP.GE.U32.AND P1, PT, R7, UR10, PT ;  /* 0x0000000a07007c0c */ /* 0x000fe4000bf26070 */
[----:B------:R-:W-:-:S13]  /*10a0*/  ISETP.EQ.OR P0, PT, R8, RZ, P0 ;  /* 0x000000ff0800720c */ /* 0x000fda0000702670 */
[----:B------:R-:W-:-:S05]  /*10b0*/  @!P0 MOV R8, 0xff7fffff ;  /* 0xff7fffff00088802 */ /* 0x000fca0000000f00 */
[----:B------:R1:W-:Y:S01]  /*10c0*/  @!P0 STS [R147], R8 ;  /* 0x0000000893008388 */ /* 0x0003e20000000800 */
[----:B------:R-:W-:Y:S05]  /*10d0*/  @!P0 BRA `(.L_x_24954) ;  /* 0x00000008008c8947 */ /* 0x000fea0003800000 */
[----:B------:R-:W1:Y:S02]  /*10e0*/  LDG.E.CONSTANT R9, desc[UR14][R4.64] ;  /* 0x0000000e04097981 */ /* 0x000e64000c1e9900 */
[----:B-1----:R-:W-:-:S03]  /*10f0*/  IMAD.WIDE R8, R9, UR30, R156 ;  /* 0x0000001e09087c25 */ /* 0x002fc6000f8e029c */
        /* <DEDUP_REMOVED lines=32> */
[----:B------:R-:W-:-:S03]  /*1300*/  FFMA.FTZ R161, R32, R8, R137 ;  /* 0x0000000820a17223 */ /* 0x000fc60000010089 */
[----:B------:R-:W4:Y:S01]  /*1310*/  LDG.E.128.CONSTANT R132, desc[UR14][R158.64+0x1200] ;  /* 0x0012000e9e847981 */ /* 0x000f22000c1e9d00 */
[----:B------:R-:W-:-:S03]  /*1320*/  FFMA.FTZ R8, R33, R9, R116 ;  /* 0x0000000921087223 */ /* 0x000fc60000010074 */
[----:B------:R-:W4:Y:S04]  /*1330*/  LDG.E.128.CONSTANT R116, desc[UR14][R158.64+0x1400] ;  /* 0x0014000e9e747981 */ /* 0x000f28000c1e9d00 */
        /* <DEDUP_REMOVED lines=11> */
[----:B------:R-:W2:Y:S01]  /*13f0*/  LDG.E.128.CONSTANT R8, desc[UR14][R158.64+0x1c00] ;  /* 0x001c000e9e087981 */ /* 0x000ea2000c1e9d00 */
[----:B------:R-:W-:Y:S01]  /*1400*/  FFMA.FTZ R160, R43, R127, R160 ;  /* 0x0000007f2ba07223 */ /* 0x000fe200000100a0 */
[----:B---3--:R-:W-:Y:S01]  /*1410*/  FFMA.FTZ R161, R44, R128, R161 ;  /* 0x000000802ca17223 */ /* 0x008fe200000100a1 */
[----:B------:R-:W-:Y:S01]  /*1420*/  FFMA.FTZ R124, R45, R129, R124 ;  /* 0x000000812d7c7223 */ /* 0x000fe2000001007c */
[----:B------:R-:W-:Y:S01]  /*1430*/  FFMA.FTZ R155, R46, R130, R155 ;  /* 0x000000822e9b7223 */ /* 0x000fe2000001009b */
[----:B------:R-:W-:Y:S02]  /*1440*/  FFMA.FTZ R160, R47, R131, R160 ;  /* 0x000000832fa07223 */ /* 0x000fe400000100a0 */
        /* <DEDUP_REMOVED lines=10> */
[----:B------:R-:W3:Y:S01]  /*14f0*/  LDG.E.128.CONSTANT R116, desc[UR14][R158.64+0x1e00] ;  /* 0x001e000e9e747981 */ /* 0x000ee2000c1e9d00 */
[----:B------:R-:W-:Y:S01]  /*1500*/  FFMA.FTZ R161, R56, R120, R161 ;  /* 0x0000007838a17223 */ /* 0x000fe200000100a1 */
[----:B------:R-:W-:-:S03]  /*1510*/  FFMA.FTZ R124, R57, R121, R124 ;  /* 0x00000079397c7223 */ /* 0x000fc6000001007c */
[----:B------:R-:W-:Y:S01]  /*1520*/  FFMA.FTZ R161, R60, R136, R161 ;  /* 0x000000883ca17223 */ /* 0x000fe200000100a1 */
[----:B------:R-:W-:Y:S02]  /*1530*/  FFMA.FTZ R136, R61, R137, R124 ;  /* 0x000000893d887223 */ /* 0x000fe4000001007c */
[----:B------:R-:W4:Y:S01]  /*1540*/  LDG.E.128.CONSTANT R124, desc[UR14][R158.64+0x2400] ;  /* 0x0024000e9e7c7981 */ /* 0x000f22000c1e9d00 */
[----:B------:R-:W-:Y:S01]  /*1550*/  FFMA.FTZ R155, R58, R122, R155 ;  /* 0x0000007a3a9b7223 */ /* 0x000fe2000001009b */
[----:B------:R-:W-:Y:S02]  /*1560*/  FFMA.FTZ R160, R59, R123, R160 ;  /* 0x0000007b3ba07223 */ /* 0x000fe400000100a0 */
[----:B------:R-:W4:Y:S01]  /*1570*/  LDG.E.128.CONSTANT R120, desc[UR14][R158.64+0x2600] ;  /* 0x0026000e9e787981 */ /* 0x000f22000c1e9d00 */
[----:B------:R-:W-:Y:S01]  /*1580*/  FFMA.FTZ R161, R64, R140, R161 ;  /* 0x0000008c40a17223 */ /* 0x000fe200000100a1 */
[----:B------:R-:W-:Y:S01]  /*1590*/  FFMA.FTZ R136, R65, R141, R136 ;  /* 0x0000008d41887223 */ /* 0x000fe20000010088 */
[----:B------:R-:W-:Y:S01]  /*15a0*/  FFMA.FTZ R155, R62, R138, R155 ;  /* 0x0000008a3e9b7223 */ /* 0x000fe2000001009b */
[----:B------:R-:W-:-:S03]  /*15b0*/  FFMA.FTZ R160, R63, R139, R160 ;  /* 0x0000008b3fa07223 */ /* 0x000fc600000100a0 */
[----:B------:R-:W-:Y:S01]  /*15c0*/  FFMA.FTZ R155, R66, R142, R155 ;  /* 0x0000008e429b7223 */ /* 0x000fe2000001009b */
[----:B------:R-:W-:Y:S02]  /*15d0*/  FFMA.FTZ R160, R67, R143, R160 ;  /* 0x0000008f43a07223 */ /* 0x000fe400000100a0 */
[----:B------:R-:W4:Y:S01]  /*15e0*/  LDG.E.128.CONSTANT R140, desc[UR14][R158.64+0x2a00] ;  /* 0x002a000e9e8c7981 */ /* 0x000f22000c1e9d00 */
[----:B--2---:R-:W-:Y:S01]  /*15f0*/  FFMA.FTZ R161, R68, R8, R161 ;  /* 0x0000000844a17223 */ /* 0x004fe200000100a1 */
[----:B------:R-:W-:Y:S02]  /*1600*/  FFMA.FTZ R8, R69, R9, R136 ;  /* 0x0000000945087223 */ /* 0x000fe40000010088 */
[----:B------:R-:W2:Y:S01]  /*1610*/  LDG.E.128.CONSTANT R136, desc[UR14][R158.64+0x2800] ;  /* 0x0028000e9e887981 */ /* 0x000ea2000c1e9d00 */
[----:B------:R-:W-:Y:S01]  /*1620*/  FFMA.FTZ R155, R70, R10, R155 ;  /* 0x0000000a469b7223 */ /* 0x000fe2000001009b */
[----:B------:R-:W-:Y:S01]  /*1630*/  FFMA.FTZ R160, R71, R11, R160 ;  /* 0x0000000b47a07223 */ /* 0x000fe200000100a0 */
[----:B---3--:R-:W-:Y:S01]  /*1640*/  FFMA.FTZ R161, R72, R116, R161 ;  /* 0x0000007448a17223 */ /* 0x008fe200000100a1 */
[----:B------:R-:W-:-:S03]  /*1650*/  FFMA.FTZ R8, R73, R117, R8 ;  /* 0x0000007549087223 */ /* 0x000fc60000010008 */
[----:B----4-:R-:W-:Y:S01]  /*1660*/  FFMA.FTZ R161, R76, R132, R161 ;  /* 0x000000844ca17223 */ /* 0x010fe200000100a1 */
[----:B------:R-:W-:-:S03]  /*1670*/  FFMA.FTZ R8, R77, R133, R8 ;  /* 0x000000854d087223 */ /* 0x000fc60000010008 */
        /* <DEDUP_REMOVED lines=8> */
[----:B------:R-:W-:Y:S02]  /*1700*/  FFMA.FTZ R160, R79, R135, R160 ;  /* 0x000000874fa07223 */ /* 0x000fe400000100a0 */
[----:B------:R-:W-:Y:S01]  /*1710*/  FFMA.FTZ R155, R82, R130, R155 ;  /* 0x00000082529b7223 */ /* 0x000fe2000001009b */
[----:B------:R-:W4:Y:S01]  /*1720*/  LDG.E.128.CONSTANT R116, desc[UR14][R158.64+0x2e00] ;  /* 0x002e000e9e747981 */ /* 0x000f22000c1e9d00 */
[----:B------:R-:W-:-:S02]  /*1730*/  FFMA.FTZ R160, R83, R131, R160 ;  /* 0x0000008353a07223 */ /* 0x000fc400000100a0 */
[----:B------:R-:W-:Y:S01]  /*1740*/  FFMA.FTZ R125, R86, R126, R155 ;  /* 0x0000007e567d7223 */ /* 0x000fe2000001009b */
[----:B------:R-:W4:Y:S01]  /*1750*/  LDG.E.128.CONSTANT R132, desc[UR14][R158.64+0x3000] ;  /* 0x0030000e9e847981 */ /* 0x000f22000c1e9d00 */
[----:B------:R-:W-:Y:S01]  /*1760*/  FFMA.FTZ R126, R87, R127, R160 ;  /* 0x0000007f577e7223 */ /* 0x000fe200000100a0 */
[----:B------:R-:W-:Y:S02]  /*1770*/  FFMA.FTZ R155, R88, R120, R161 ;  /* 0x00000078589b7223 */ /* 0x000fe400000100a1 */
[----:B------:R-:W4:Y:S01]  /*1780*/  LDG.E.128.CONSTANT R128, desc[UR14][R158.64+0x3200] ;  /* 0x0032000e9e807981 */ /* 0x000f22000c1e9d00 */
[----:B------:R-:W-:Y:S01]  /*1790*/  FFMA.FTZ R160, R89, R121, R124 ;  /* 0x0000007959a07223 */ /* 0x000fe2000001007c */
[----:B------:R-:W-:Y:S01]  /*17a0*/  FFMA.FTZ R161, R90, R122, R125 ;  /* 0x0000007a5aa17223 */ /* 0x000fe2000001007d */
[----:B------:R-:W-:Y:S02]  /*17b0*/  FFMA.FTZ R162, R91, R123, R126 ;  /* 0x0000007b5ba27223 */ /* 0x000fe4000001007e */
[----:B------:R-:W4:Y:S04]  /*17c0*/  LDG.E.128.CONSTANT R124, desc[UR14][R158.64+0x3400] ;  /* 0x0034000e9e7c7981 */ /* 0x000f28000c1e9d00 */
[----:B------:R-:W4:Y:S01]  /*17d0*/  LDG.E.128.CONSTANT R120, desc[UR14][R158.64+0x3600] ;  /* 0x0036000e9e787981 */ /* 0x000f22000c1e9d00 */
[----:B------:R-:W0:Y:S01]  /*17e0*/  S2UR UR6, SR_CgaCtaId ;  /* 0x00000000000679c3 */ /* 0x000e220000008800 */
[----:B------:R-:W-:-:S02]  /*17f0*/  UMOV UR5, 0x400 ;  /* 0x0000040000057882 */ /* 0x000fc40000000000 */
[----:B0-----:R-:W-:Y:S01]  /*1800*/  ULEA UR5, UR6, UR5, 0x18 ;  /* 0x0000000506057291 */ /* 0x001fe2000f8ec0ff */
[----:B-----5:R-:W-:Y:S01]  /*1810*/  FSETP.NEU.FTZ.AND P0, PT, R152, RZ, PT ;  /* 0x000000ff9800720b */ /* 0x020fe20003f1d000 */
[----:B--2---:R-:W-:Y:S01]  /*1820*/  FFMA.FTZ R155, R92, R136, R155 ;  /* 0x000000885c9b7223 */ /* 0x004fe2000001009b */
[----:B------:R-:W-:Y:S01]  /*1830*/  FFMA.FTZ R160, R93, R137, R160 ;  /* 0x000000895da07223 */ /* 0x000fe200000100a0 */
[----:B------:R-:W-:Y:S01]  /*1840*/  FFMA.FTZ R161, R94, R138, R161 ;  /* 0x0000008a5ea17223 */ /* 0x000fe200000100a1 */
[----:B------:R-:W-:-:S04]  /*1850*/  FFMA.FTZ R162, R95, R139, R162 ;  /* 0x0000008b5fa27223 */ /* 0x000fc800000100a2 */
[----:B------:R-:W0:Y:S01]  /*1860*/  LDS.128 R136, [UR5+0x1a0] ;  /* 0x0001a005ff887984 */ /* 0x000e220008000c00 */
[----:B------:R-:W-:Y:S01]  /*1870*/  FFMA.FTZ R155, R96, R140, R155 ;  /* 0x0000008c609b7223 */ /* 0x000fe2000001009b */
[----:B------:R-:W-:Y:S01]  /*1880*/  FFMA.FTZ R160, R97, R141, R160 ;  /* 0x0000008d61a07223 */ /* 0x000fe200000100a0 */
[----:B------:R-:W-:Y:S01]  /*1890*/  FFMA.FTZ R161, R98, R142, R161 ;  /* 0x0000008e62a17223 */ /* 0x000fe200000100a1 */
[----:B------:R-:W-:Y:S02]  /*18a0*/  FFMA.FTZ R162, R99, R143, R162 ;  /* 0x0000008f63a27223 */ /* 0x000fe400000100a2 */
[----:B------:R-:W1:Y:S01]  /*18b0*/  LDS.128 R140, [UR5+0x1b0] ;  /* 0x0001b005ff8c7984 */ /* 0x000e620008000c00 */
[----:B---3--:R-:W-:Y:S01]  /*18c0*/  FFMA.FTZ R155, R100, R8, R155 ;  /* 0x00000008649b7223 */ /* 0x008fe2000001009b */
[----:B------:R-:W-:Y:S01]  /*18d0*/  FFMA.FTZ R160, R101, R9, R160 ;  /* 0x0000000965a07223 */ /* 0x000fe200000100a0 */
[----:B------:R-:W-:Y:S02]  /*18e0*/  FFMA.FTZ R161, R102, R10, R161 ;  /* 0x0000000a66a17223 */ /* 0x000fe400000100a1 */
        /* <DEDUP_REMOVED lines=13> */
[----:B0-----:R-:W-:Y:S01]  /*19c0*/  FFMA.FTZ R155, R124, R136, R155 ;  /* 0x000000887c9b7223 */ /* 0x001fe2000001009b */
[----:B------:R-:W-:Y:S01]  /*19d0*/  FFMA.FTZ R160, R125, R137, R160 ;  /* 0x000000897da07223 */ /* 0x000fe200000100a0 */
[----:B------:R-:W-:Y:S01]  /*19e0*/  FFMA.FTZ R162, R115, R131, R162 ;  /* 0x0000008373a27223 */ /* 0x000fe200000100a2 */
[----:B------:R-:W-:Y:S01]  /*19f0*/  FFMA.FTZ R161, R126, R138, R161 ;  /* 0x0000008a7ea17223 */ /* 0x000fe200000100a1 */
[----:B-1----:R-:W-:Y:S01]  /*1a00*/  FFMA.FTZ R120, R120, R140, R155 ;  /* 0x0000008c78787223 */ /* 0x002fe2000001009b */
[----:B------:R-:W-:Y:S01]  /*1a10*/  FFMA.FTZ R121, R121, R141, R160 ;  /* 0x0000008d79797223 */ /* 0x000fe200000100a0 */
[----:B------:R-:W-:Y:S01]  /*1a20*/  I2FP.F32.S32 R9, R8 ;  /* 0x0000000800097245 */ /* 0x000fe20000201400 */
[----:B------:R-:W-:Y:S01]  /*1a30*/  FFMA.FTZ R162, R127, R139, R162 ;  /* 0x0000008b7fa27223 */ /* 0x000fe200000100a2 */
[----:B------:R-:W-:Y:S01]  /*1a40*/  FFMA.FTZ R122, R122, R142, R161 ;  /* 0x0000008e7a7a7223 */ /* 0x000fe200000100a1 */
[----:B------:R-:W-:-:S02]  /*1a50*/  FADD.FTZ R121, R120, R121 ;  /* 0x0000007978797221 */ /* 0x000fc40000010000 */
[----:B------:R-:W-:Y:S01]  /*1a60*/  FMUL.FTZ R9, R9, R152 ;  /* 0x0000009809097220 */ /* 0x000fe20000410000 */
[----:B------:R-:W-:Y:S01]  /*1a70*/  FFMA.FTZ R123, R123, R143, R162 ;  /* 0x0000008f7b7b7223 */ /* 0x000fe200000100a2 */
[----:B------:R-:W-:Y:S01]  /*1a80*/  FADD.FTZ R122, R122, R121 ;  /* 0x000000797a7a7221 */ /* 0x000fe20000010000 */
[----:B------:R-:W-:Y:S02]  /*1a90*/  VIADD R8, R145, 0xffffffff ;  /* 0xffffffff91087836 */ /* 0x000fe40000000000 */
[----:B------:R-:W-:Y:S01]  /*1aa0*/  FSEL R9, R9, RZ, P0 ;  /* 0x000000ff09097208 */ /* 0x000fe20000000000 */
[----:B------:R-:W-:Y:S02]  /*1ab0*/  FADD.FTZ R122, R123, R122 ;  /* 0x0000007a7b7a7221 */ /* 0x000fe40000010000 */
[----:B------:R-:W-:Y:S02]  /*1ac0*/  ISETP.GE.AND P0, PT, R8, UR20, PT ;  /* 0x0000001408007c0c */ /* 0x000fe4000bf06270 */
[----:B------:R-:W-:-:S05]  /*1ad0*/  FFMA.FTZ R9, R122, UR31, R9 ;  /* 0x0000001f7a097c23 */ /* 0x000fca0008010009 */
[----:B------:R-:W-:-:S05]  /*1ae0*/  FSEL R8, R9, RZ, !P0 ;  /* 0x000000ff09087208 */ /* 0x000fca0004000000 */
[----:B------:R2:W-:Y:S01]  /*1af0*/  STS [R147], R8 ;  /* 0x0000000893007388 */ /* 0x0005e20000000800 */
[----:B------:R-:W-:-:S07]  /*1b00*/  @!P0 FMNMX.FTZ R148, R148, R9, !PT ;  /* 0x0000000994948209 */ /* 0x000fce0007810000 */
.L_x_24954:
[----:B------:R-:W-:Y:S05]  /*1b10*/  BSYNC.RECONVERGENT B1 ;  /* 0x0000000000017941 */ /* 0x000fea0003800200 */
.L_x_24953:
[----:B------:R-:W-:Y:S02]  /*1b20*/  IADD3 R4, P0, PT, R4, 0x10, RZ ;  /* 0x0000001004047810 */ /* 0x000fe40007f1e0ff */
[----:B-12---:R-:W-:Y:S02]  /*1b30*/  IADD3 R147, PT, PT, R147, 0x200, RZ ;  /* 0x0000020093937810 */ /* 0x006fe40007ffe0ff */
[----:B------:R-:W-:Y:S02]  /*1b40*/  IADD3 R146, PT, PT, R146, 0x80, RZ ;  /* 0x0000008092927810 */ /* 0x000fe40007ffe0ff */
[----:B------:R-:W-:Y:S02]  /*1b50*/  IADD3 R145, PT, PT, R145, 0x80, RZ ;  /* 0x0000008091917810 */ /* 0x000fe40007ffe0ff */
[----:B------:R-:W-:Y:S01]  /*1b60*/  IADD3.X R5, PT, PT, RZ, R5, RZ, P0, !PT ;  /* 0x00000005ff057210 */ /* 0x000fe200007fe4ff */
[----:B------:R-:W-:Y:S06]  /*1b70*/  @!P1 BRA `(.L_x_24955) ;  /* 0xfffffff0008c9947 */ /* 0x000fec000383ffff */
.L_x_24952:
[----:B------:R-:W-:Y:S05]  /*1b80*/  BSYNC.RECONVERGENT B0 ;  /* 0x0000000000007941 */ /* 0x000fea0003800200 */
.L_x_24951:
[----:B------:R-:W1:Y:S01]  /*1b90*/  SHFL.BFLY PT, R5, R148, 0x10, 0x1f ;  /* 0x0e001f0094057f89 */ /* 0x000e6200000e0000 */
[----:B------:R-:W2:Y:S01]  /*1ba0*/  S2UR UR26, SR_CgaCtaId ;  /* 0x00000000001a79c3 */ /* 0x000ea20000008800 */
[----:B------:R-:W-:Y:S01]  /*1bb0*/  UMOV UR25, 0x400 ;  /* 0x0000040000197882 */ /* 0x000fe20000000000 */
[C---:B------:R-:W-:Y:S01]  /*1bc0*/  ISETP.NE.AND P3, PT, R153.reuse, RZ, PT ;  /* 0x000000ff9900720c */ /* 0x040fe20003f65270 */
[----:B------:R-:W-:Y:S01]  /*1bd0*/  UIADD3 UR5, UPT, UPT, UR25, 0x1c0, URZ ;  /* 0x000001c019057890 */ /* 0x000fe2000fffe0ff */
[----:B------:R-:W-:Y:S01]  /*1be0*/  ISETP.GT.U32.AND P2, PT, R153, 0x3, PT ;  /* 0x000000039900780c */ /* 0x000fe20003f44070 */
[----:B------:R-:W-:Y:S01]  /*1bf0*/  BSSY.RECONVERGENT B0, `(.L_x_24956) ;  /* 0x00000fb000007945 */ /* 0x000fe20003800200 */
[----:B------:R-:W-:Y:S02]  /*1c00*/  ISETP.GE.AND P1, PT, R0, UR13, PT ;  /* 0x0000000d00007c0c */ /* 0x000fe4000bf26270 */
[----:B-1----:R-:W-:Y:S01]  /*1c10*/  FMNMX.FTZ R5, R5, R148, !PT ;  /* 0x0000009405057209 */ /* 0x002fe20007810000 */
[----:B--2---:R-:W-:-:S04]  /*1c20*/  ULEA UR5, UR26, UR5, 0x18 ;  /* 0x000000051a057291 */ /* 0x004fc8000f8ec0ff */
[----:B------:R-:W1:Y:S02]  /*1c30*/  SHFL.BFLY PT, R4, R5, 0x8, 0x1f ;  /* 0x0d001f0005047f89 */ /* 0x000e6400000e0000 */
[----:B-1----:R-:W-:Y:S02]  /*1c40*/  FMNMX.FTZ R4, R5, R4, !PT ;  /* 0x0000000405047209 */ /* 0x002fe40007810000 */
[----:B------:R-:W-:-:S03]  /*1c50*/  LEA R5, R154, UR5, 0x2 ;  /* 0x000000059a057c11 */ /* 0x000fc6000f8e10ff */
[----:B------:R-:W1:Y:S02]  /*1c60*/  SHFL.BFLY PT, R7, R4, 0x4, 0x1f ;  /* 0x0c801f0004077f89 */ /* 0x000e6400000e0000 */
[----:B-1----:R-:W-:-:S05]  /*1c70*/  FMNMX.FTZ R7, R4, R7, !PT ;  /* 0x0000000704077209 */ /* 0x002fca0007810000 */
[----:B------:R-:W1:Y:S02]  /*1c80*/  SHFL.BFLY PT, R6, R7, 0x2, 0x1f ;  /* 0x0c401f0007067f89 */ /* 0x000e6400000e0000 */
[----:B-1----:R-:W-:Y:S02]  /*1c90*/  FMNMX.FTZ R8, R7, R6, !PT ;  /* 0x0000000607087209 */ /* 0x002fe40007810000 */
[----:B------:R-:W-:Y:S02]  /*1ca0*/  MOV R7, 0xff7fffff ;  /* 0xff7fffff00077802 */ /* 0x000fe40000000f00 */
[----:B------:R-:W-:Y:S01]  /*1cb0*/  LEA R6, R153, UR5, 0x2 ;  /* 0x0000000599067c11 */ /* 0x000fe2000f8e10ff */
[----:B------:R-:W1:Y:S02]  /*1cc0*/  SHFL.BFLY PT, R9, R8, 0x1, 0x1f ;  /* 0x0c201f0008097f89 */ /* 0x000e6400000e0000 */
[----:B-1----:R-:W-:-:S05]  /*1cd0*/  FMNMX.FTZ R10, R8, R9, !PT ;  /* 0x00000009080a7209 */ /* 0x002fca0007810000 */
[----:B------:R-:W-:Y:S01]  /*1ce0*/  @!P3 STS [R5], R10 ;  /* 0x0000000a0500b388 */ /* 0x000fe20000000800 */
[----:B------:R-:W-:Y:S06]  /*1cf0*/  BAR.SYNC.DEFER_BLOCKING 0x0 ;  /* 0x0000000000007b1d */ /* 0x000fec0000010000 */
[----:B------:R-:W1:Y:S04]  /*1d00*/  @!P2 LDS R7, [R6] ;  /* 0x000000000607a984 */ /* 0x000e680000000800 */
        /* <DEDUP_REMOVED lines=8> */
[----:B------:R-:W-:Y:S04]  /*1d90*/  BSSY.RECONVERGENT B1, `(.L_x_24958) ;  /* 0x000001c000017945 */ /* 0x000fe80003800200 */
[----:B------:R-:W-:-:S05]  /*1da0*/  VIADD R7, R7, UR4 ;  /* 0x0000000407077c36 */ /* 0x000fca0008000000 */
        /* <DEDUP_REMOVED lines=15> */
.L_x_24960:
[----:B------:R-:W1:Y:S01]  /*1ea0*/  LDS R11, [R7] ;  /* 0x00000000070b7984 */ /* 0x000e620000000800 */
[----:B------:R-:W-:Y:S01]  /*1eb0*/  VIADD R10, R10, 0x1 ;  /* 0x000000010a0a7836 */ /* 0x000fe20000000000 */
[----:B------:R-:W-:-:S04]  /*1ec0*/  IADD3 R8, PT, PT, R8, 0x80, RZ ;  /* 0x0000008008087810 */ /* 0x000fc80007ffe0ff */
        /* <DEDUP_REMOVED lines=8> */
.L_x_24959:
[----:B------:R-:W-:Y:S05]  /*1f50*/  BSYNC.RECONVERGENT B1 ;  /* 0x0000000000017941 */ /* 0x000fea0003800200 */
.L_x_24958:
        /* <DEDUP_REMOVED lines=10> */
[----:B0-----:R-:W-:Y:S02]  /*2000*/  MOV R43, UR13 ;  /* 0x0000000d002b7c02 */ /* 0x001fe40008000f00 */
[----:B------:R-:W-:Y:S02]  /*2010*/  PLOP3.LUT P0, PT, PT, PT, PT, 0x8, 0x80 ;  /* 0x000000000080781c */ /* 0x000fe40003f0e170 */
[----:B------:R-:W-:-:S11]  /*2020*/  IADD3 R43, PT, PT, R43, -0x600, RZ ;  /* 0xfffffa002b2b7810 */ /* 0x000fd60007ffe0ff */
.L_x_24963:
        /* <DEDUP_REMOVED lines=100> */
.L_x_24962:
[----:B------:R-:W-:Y:S05]  /*2670*/  BSYNC.RECONVERGENT B1 ;  /* 0x0000000000017941 */ /* 0x000fea0003800200 */
.L_x_24961:
        /* <DEDUP_REMOVED lines=55> */
.L_x_24965:
[----:B------:R-:W-:Y:S05]  /*29f0*/  BSYNC.RECONVERGENT B1 ;  /* 0x0000000000017941 */ /* 0x000fea0003800200 */
.L_x_24964:
        /* <DEDUP_REMOVED lines=26> */
.L_x_24957:
[----:B------:R-:W-:Y:S05]  /*2ba0*/  BSYNC.RECONVERGENT B0 ;  /* 0x0000000000007941 */ /* 0x000fea0003800200 */
.L_x_24956:
        /* <DEDUP_REMOVED lines=26> */
[----:B0-----:R-:W-:-:S02]  /*2d50*/  IADD3 R8, PT, PT, R7, -UR21, RZ ;  /* 0x8000001507087c10 */ /* 0x001fc4000fffe0ff */
        /* <DEDUP_REMOVED lines=9> */
[----:B------:R-:W-:-:S03]  /*2df0*/  LOP3.LUT R5, R5, 0x180, RZ, 0xc0, !PT ;  /* 0x0000018005057812 */ /* 0x000fc600078ec0ff */
[----:B------:R-:W-:Y:S01]  /*2e00*/  IMAD.MOV R7, RZ, RZ, -R7 ;  /* 0x000000ffff077224 */ /* 0x000fe200078e0a07 */
[----:B------:R-:W-:Y:S02]  /*2e10*/  LEA R6, R0, UR5, 0x2 ;  /* 0x0000000500067c11 */ /* 0x000fe4000f8e10ff */
[----:B------:R-:W-:-:S07]  /*2e20*/  IADD3 R5, PT, PT, R5, R0, RZ ;  /* 0x0000000005057210 */ /* 0x000fce0007ffe0ff */
.L_x_24970:
[----:B------:R-:W0:Y:S01]  /*2e30*/  LDS R8, [R6] ;  /* 0x0000000006087984 */ /* 0x000e220000000800 */
[----:B------:R-:W-:-:S04]  /*2e40*/  IADD3 R7, PT, PT, R7, 0x1, RZ ;  /* 0x0000000107077810 */ /* 0x000fc80007ffe0ff */
[----:B------:R-:W-:Y:S01]  /*2e50*/  ISETP.NE.AND P0, PT, R7, RZ, PT ;  /* 0x000000ff0700720c */ /* 0x000fe20003f05270 */
[----:B0-----:R-:W-:-:S05]  /*2e60*/  FMUL.FTZ R9, R8, R33 ;  /* 0x0000002108097220 */ /* 0x001fca0000410000 */
[----:B------:R0:W-:Y:S02]  /*2e70*/  STS [R6], R9 ;  /* 0x0000000906007388 */ /* 0x0001e40000000800 */
[----:B0-----:R-:W-:-:S05]  /*2e80*/  IADD3 R6, PT, PT, R6, 0x200, RZ ;  /* 0x0000020006067810 */ /* 0x001fca0007ffe0ff */
[----:B------:R-:W-:Y:S05]  /*2e90*/  @P0 BRA `(.L_x_24970) ;  /* 0xfffffffc00e40947 */ /* 0x000fea000383ffff */
.L_x_24969:
[----:B------:R-:W-:Y:S05]  /*2ea0*/  BSYNC.RECONVERGENT B1 ;  /* 0x0000000000017941 */ /* 0x000fea0003800200 */
.L_x_24968:
        /* <DEDUP_REMOVED lines=13> */
.L_x_24973:
[----:B------:R-:W0:Y:S01]  /*2f80*/  LDS R7, [R6+-0x400] ;  /* 0xfffc000006077984 */ /* 0x000e220000000800 */
[----:B------:R-:W-:-:S03]  /*2f90*/  VIADD R5, R5, 0x800 ;  /* 0x0000080005057836 */ /* 0x000fc60000000000 */
[----:B------:R-:W2:Y:S02]  /*2fa0*/  LDS R8, [R6+-0x200] ;  /* 0xfffe000006087984 */ /* 0x000ea40000000800 */
[----:B------:R-:W-:Y:S02]  /*2fb0*/  ISETP.GE.AND P1, PT, R5, R32, PT ;  /* 0x000000200500720c */ /* 0x000fe40003f26270 */
        /* <DEDUP_REMOVED lines=48> */
.L_x_24972:
[----:B------:R-:W-:Y:S05]  /*32c0*/  BSYNC.RECONVERGENT B1 ;  /* 0x0000000000017941 */ /* 0x000fea0003800200 */
.L_x_24971:
        /* <DEDUP_REMOVED lines=31> */
.L_x_24975:
[----:B------:R-:W-:Y:S05]  /*34c0*/  BSYNC.RECONVERGENT B1 ;  /* 0x0000000000017941 */ /* 0x000fea0003800200 */
.L_x_24974:
        /* <DEDUP_REMOVED lines=14> */
.L_x_24967:
[----:B------:R-:W-:Y:S05]  /*35b0*/  BSYNC.RECONVERGENT B0 ;  /* 0x0000000000007941 */ /* 0x000fea0003800200 */
.L_x_24966:
        /* <DEDUP_REMOVED lines=18> */
[----:B------:R-:W-:Y:S02]  /*36e0*/  MOV R8, UR4 ;  /* 0x0000000400087c02 */ /* 0x000fe40008000f00 */
[----:B------:R-:W-:Y:S02]  /*36f0*/  MOV R7, UR7 ;  /* 0x0000000700077c02 */ /* 0x000fe40008000f00 */
[----:B------:R-:W-:-:S03]  /*3700*/  IMAD.U32 R9, RZ, RZ, UR5 ;  /* 0x00000005ff097e24 */ /* 0x000fc6000f8e00ff */
[----:B-1----:R4:W-:Y:S04]  /*3710*/  STG.E desc[UR14][R6.64], R4 ;  /* 0x0000000406007986 */ /* 0x0029e8000c10190e */
[----:B--2---:R4:W-:Y:S02]  /*3720*/  STG.E desc[UR14][R8.64], R31 ;  /* 0x0000001f08007986 */ /* 0x0049e4000c10190e */
.L_x_24977:
[----:B---3--:R-:W-:Y:S05]  /*3730*/  BSYNC.RECONVERGENT B0 ;  /* 0x0000000000007941 */ /* 0x008fea0003800200 */
.L_x_24976:
[----:B------:R-:W3:Y:S01]  /*3740*/  LDCU.64 UR6, c[0x0][0x3a8] ;  /* 0x00007500ff0677ac */ /* 0x000ee20008000a00 */
[----:B------:R-:W-:Y:S01]  /*3750*/  BSSY.RECONVERGENT B0, `(.L_x_24978) ;  /* 0x000023a000007945 */ /* 0x000fe20003800200 */
[----:B------:R-:W-:Y:S01]  /*3760*/  HFMA2 R150, -RZ, RZ, 0, 0 ;  /* 0x00000000ff967431 */ /* 0x000fe200000001ff */
        /* <DEDUP_REMOVED lines=15> */
[----:B0---4-:R-:W0:Y:S01]  /*3860*/  I2F.RP R8, R2 ;  /* 0x0000000200087306 */ /* 0x011e220000209400 */
[----:B------:R-:W3:Y:S01]  /*3870*/  LDCU.64 UR4, c[0x0][0x3b8] ;  /* 0x00007700ff0477ac */ /* 0x000ee20008000a00 */
[C---:B-1----:R-:W-:Y:S01]  /*3880*/  IMAD.WIDE.U32 R4, R149.reuse, 0x4, RZ ;  /* 0x0000000495047825 */ /* 0x042fe200078e00ff */
[----:B------:R-:W-:Y:S02]  /*3890*/  MOV R9, UR9 ;  /* 0x0000000900097c02 */ /* 0x000fe40008000f00 */
[----:B------:R-:W-:Y:S01]  /*38a0*/  CS2R R146, SRZ ;  /* 0x0000000000927805 */ /* 0x000fe2000001ff00 */
[----:B------:R-:W1:Y:S01]  /*38b0*/  LDCU UR13, c[0x0][0x3fc] ;  /* 0x00007f80ff0d77ac */ /* 0x000e620008000800 */
[----:B------:R-:W-:Y:S01]  /*38c0*/  LEA R157, R154, UR21, 0x5 ;  /* 0x000000159a9d7c11 */ /* 0x000fe2000f8e28ff */
[----:B------:R-:W-:Y:S01]  /*38d0*/  VIADD R160, R149, -UR8 ;  /* 0x8000000895a07c36 */ /* 0x000fe20008000000 */
[----:B------:R-:W-:Y:S01]  /*38e0*/  SHF.L.U32 R158, R0, 0x2, RZ ;  /* 0x00000002009e7819 */ /* 0x000fe200000006ff */
[----:B------:R-:W-:Y:S01]  /*38f0*/  IMAD.WIDE R4, R9, 0x4, R4 ;  /* 0x0000000409047825 */ /* 0x000fe200078e0204 */
[----:B------:R-:W-:-:S02]  /*3900*/  IADD3 R149, PT, PT, R149, 0x1, RZ ;  /* 0x0000000195957810 */ /* 0x000fc40007ffe0ff */
[----:B------:R-:W-:Y:S02]  /*3910*/  CS2R R144, SRZ ;  /* 0x0000000000907805 */ /* 0x000fe4000001ff00 */
[----:B------:R-:W-:Y:S01]  /*3920*/  MOV R150, RZ ;  /* 0x000000ff00967202 */ /* 0x000fe20000000f00 */
[----:B------:R-:W-:Y:S01]  /*3930*/  VIADD R157, R157, 0x1 ;  /* 0x000000019d9d7836 */ /* 0x000fe20000000000 */
[----:B------:R-:W-:Y:S01]  /*3940*/  MOV R148, RZ ;  /* 0x000000ff00947202 */ /* 0x000fe20000000f00 */
[----:B0-----:R-:W0:Y:S01]  /*3950*/  MUFU.RCP R8, R8 ;  /* 0x0000000800087308 */ /* 0x001e220000001000 */
[----:B------:R-:W-:Y:S02]  /*3960*/  CS2R R142, SRZ ;  /* 0x00000000008e7805 */ /* 0x000fe4000001ff00 */
[----:B------:R-:W-:Y:S02]  /*3970*/  CS2R R140, SRZ ;  /* 0x00000000008c7805 */ /* 0x000fe4000001ff00 */
[----:B------:R-:W-:-:S02]  /*3980*/  CS2R R138, SRZ ;  /* 0x00000000008a7805 */ /* 0x000fc4000001ff00 */
[----:B---3-5:R-:W-:Y:S01]  /*3990*/  IADD3 R152, P0, PT, R4, UR4, RZ ;  /* 0x0000000404987c10 */ /* 0x028fe2000ff1e0ff */
[----:B------:R-:W3:Y:S01]  /*39a0*/  LDCU UR4, c[0x0][0x3e0] ;  /* 0x00007c00ff0477ac */ /* 0x000ee20008000800 */
[----:B------:R-:W-:Y:S02]  /*39b0*/  SHF.L.U32 R4, R0, 0x4, RZ ;  /* 0x0000000400047819 */ /* 0x000fe400000006ff */
[----:B------:R-:W-:Y:S02]  /*39c0*/  CS2R R136, SRZ ;  /* 0x0000000000887805 */ /* 0x000fe4000001ff00 */
[----:B------:R-:W-:Y:S01]  /*39d0*/  IADD3.X R151, PT, PT, R5, UR5, RZ, P0, !PT ;  /* 0x0000000505977c10 */ /* 0x000fe200087fe4ff */
[----:B------:R-:W-:Y:S01]  /*39e0*/  UIADD3 UR5, UPT, UPT, UR25, 0x1e0, URZ ;  /* 0x000001e019057890 */ /* 0x000fe2000fffe0ff */
[----:B-1----:R-:W-:Y:S02]  /*39f0*/  IADD3 R156, PT, PT, R3, -UR13, RZ ;  /* 0x8000000d039c7c10 */ /* 0x002fe4000fffe0ff */
[----:B------:R-:W-:-:S02]  /*3a00*/  CS2R R134, SRZ ;  /* 0x0000000000867805 */ /* 0x000fc4000001ff00 */
[----:B------:R-:W-:Y:S01]  /*3a10*/  LOP3.LUT R3, R4, 0x70, RZ, 0xe2, !PT ;  /* 0x0000007004037812 */ /* 0x000fe200078ee2ff */
[----:B------:R-:W-:Y:S01]  /*3a20*/  ULEA UR5, UR26, UR5, 0x18 ;  /* 0x000000051a057291 */ /* 0x000fe2000f8ec0ff */
[----:B------:R-:W-:Y:S02]  /*3a30*/  LOP3.LUT R4, R158, 0x1c, RZ, 0xc0, !PT ;  /* 0x0000001c9e047812 */ /* 0x000fe400078ec0ff */
[----:B------:R-:W-:Y:S02]  /*3a40*/  CS2R R132, SRZ ;  /* 0x0000000000847805 */ /* 0x000fe4000001ff00 */
[----:B------:R-:W-:Y:S02]  /*3a50*/  LEA R3, R154, R3, 0x7 ;  /* 0x000000039a037211 */ /* 0x000fe400078e38ff */
[----:B------:R-:W-:Y:S02]  /*3a60*/  CS2R R130, SRZ ;  /* 0x0000000000827805 */ /* 0x000fe4000001ff00 */
[----:B0-----:R-:W-:-:S02]  /*3a70*/  IADD3 R6, PT, PT, R8, 0xffffffe, RZ ;  /* 0x0ffffffe08067810 */ /* 0x001fc40007ffe0ff */
[----:B------:R-:W-:Y:S02]  /*3a80*/  CS2R R128, SRZ ;  /* 0x0000000000807805 */ /* 0x000fe4000001ff00 */
[----:B------:R-:W-:Y:S02]  /*3a90*/  CS2R R126, SRZ ;  /* 0x00000000007e7805 */ /* 0x000fe4000001ff00 */
[----:B------:R-:W-:Y:S01]  /*3aa0*/  CS2R R124, SRZ ;  /* 0x00000000007c7805 */ /* 0x000fe2000001ff00 */
[----:B------:R0:W1:Y:S01]  /*3ab0*/  F2I.FTZ.U32.TRUNC.NTZ R7, R6 ;  /* 0x0000000600077305 */ /* 0x000062000021f000 */
[----:B---3--:R-:W-:Y:S01]  /*3ac0*/  UIMAD UR4, UR12, UR4, URZ ;  /* 0x000000040c0472a4 */ /* 0x008fe2000f8e02ff */
[----:B------:R-:W-:Y:S02]  /*3ad0*/  CS2R R122, SRZ ;  /* 0x00000000007a7805 */ /* 0x000fe4000001ff00 */
[----:B------:R-:W-:Y:S01]  /*3ae0*/  LOP3.LUT R158, R158, 0x7c, RZ, 0xc0, !PT ;  /* 0x0000007c9e9e7812 */ /* 0x000fe200078ec0ff */
[----:B------:R-:W-:Y:S01]  /*3af0*/  USHF.R.S32.HI UR13, URZ, 0x1f, UR4 ;  /* 0x0000001fff0d7899 */ /* 0x000fe20008011404 */
[----:B------:R-:W-:-:S02]  /*3b00*/  IADD3 R159, PT, PT, R157, R4, RZ ;  /* 0x000000049d9f7210 */ /* 0x000fc40007ffe0ff */
[----:B------:R-:W-:Y:S02]  /*3b10*/  MOV R120, UR4 ;  /* 0x0000000400787c02 */ /* 0x000fe40008000f00 */
[----:B0-----:R-:W-:Y:S02]  /*3b20*/  MOV R6, RZ ;  /* 0x000000ff00067202 */ /* 0x001fe40000000f00 */
[----:B------:R-:W-:Y:S02]  /*3b30*/  IADD3 R3, PT, PT, R3, UR5, RZ ;  /* 0x0000000503037c10 */ /* 0x000fe4000fffe0ff */
[----:B------:R-:W-:Y:S02]  /*3b40*/  MOV R121, UR13 ;  /* 0x0000000d00797c02 */ /* 0x000fe40008000f00 */
[----:B-1----:R-:W-:-:S05]  /*3b50*/  IADD3 R155, PT, PT, RZ, -R7, RZ ;  /* 0x80000007ff9b7210 */ /* 0x002fca0007ffe0ff */
[----:B------:R-:W-:-:S04]  /*3b60*/  IMAD R155, R155, R2, RZ ;  /* 0x000000029b9b7224 */ /* 0x000fc800078e02ff */
[----:B------:R-:W-:-:S07]  /*3b70*/  IMAD.HI.U32 R155, R7, R155, R6 ;  /* 0x0000009b079b7227 */ /* 0x000fce00078e0006 */
.L_x_24982:
[----:B------:R-:W0:Y:S01]  /*3b80*/  LDC R13, c[0x0][0x400] ;  /* 0x00010000ff0d7b82 */ /* 0x000e220000000800 */
[C---:B------:R-:W-:Y:S01]  /*3b90*/  IADD3 R4, PT, PT, R157.reuse, -0x1, RZ ;  /* 0xffffffff9d047810 */ /* 0x040fe20007ffe0ff */
[----:B------:R-:W-:Y:S01]  /*3ba0*/  BSSY.RECONVERGENT B1, `(.L_x_24980) ;  /* 0x00001ee000017945 */ /* 0x000fe20003800200 */
[----:B------:R-:W-:Y:S02]  /*3bb0*/  IADD3 R157, PT, PT, R157, 0x80, RZ ;  /* 0x000000809d9d7810 */ /* 0x000fe40007ffe0ff */
        /* <DEDUP_REMOVED lines=21> */
[----:B------:R-:W-:Y:S01]  /*3d10*/  @!P1 LOP3.LUT R7, RZ, R9, RZ, 0x33, !PT ;  /* 0x00000009ff079212 */ /* 0x000fe200078e33ff */
[----:B0-----:R-:W-:Y:S01]  /*3d20*/  IMAD.MOV R4, RZ, RZ, -R5 ;  /* 0x000000ffff047224 */ /* 0x001fe200078e0a05 */
        /* <DEDUP_REMOVED lines=10> */
[----:B------:R-:W-:Y:S01]  /*3dd0*/  IMAD R4, R11, R4, R5 ;  /* 0x000000040b047224 */ /* 0x000fe200078e0205 */
[C---:B------:R-:W-:Y:S02]  /*3de0*/  IADD3 R5, PT, PT, R149.reuse, 0x3, RZ ;  /* 0x0000000395057810 */ /* 0x040fe40007ffe0ff */
[----:B------:R-:W-:Y:S02]  /*3df0*/  IADD3 R149, PT, PT, R149, 0x4, RZ ;  /* 0x0000000495957810 */ /* 0x000fe40007ffe0ff */
[----:B------:R-:W-:-:S13]  /*3e00*/  ISETP.GT.U32.AND P0, PT, R11, R4, PT ;  /* 0x000000040b00720c */ /* 0x000fda0003f04070 */
[----:B------:R-:W-:-:S04]  /*3e10*/  @!P0 IADD3 R4, PT, PT, R4, -R11, RZ ;  /* 0x8000000b04048210 */ /* 0x000fc80007ffe0ff */
[----:B------:R-:W-:-:S13]  /*3e20*/  ISETP.GT.U32.AND P0, PT, R11, R4, PT ;  /* 0x000000040b00720c */ /* 0x000fda0003f04070 */
[----:B------:R-:W-:Y:S02]  /*3e30*/  @!P0 IADD3 R4, PT, PT, R4, -R11, RZ ;  /* 0x8000000b04048210 */ /* 0x000fe40007ffe0ff */
[----:B------:R-:W-:-:S03]  /*3e40*/  ISETP.GE.U32.AND P0, PT, R5, UR10, PT ;  /* 0x0000000a05007c0c */ /* 0x000fc6000bf06070 */
[----:B------:R-:W-:Y:S01]  /*3e50*/  @!P1 IMAD.MOV R4, RZ, RZ, -R4 ;  /* 0x000000ffff049224 */ /* 0x000fe200078e0a04 */
[----:B------:R-:W-:Y:S02]  /*3e60*/  @!P2 LOP3.LUT R4, RZ, R13, RZ, 0x33, !PT ;  /* 0x0000000dff04a212 */ /* 0x000fe400078e33ff */
[----:B------:R-:W-:Y:S02]  /*3e70*/  ISETP.GT.AND P1, PT, R7, R156, PT ;  /* 0x0000009c0700720c */ /* 0x000fe40003f24270 */
[----:B------:R-:W-:-:S13]  /*3e80*/  ISETP.NE.AND P2, PT, R4, RZ, PT ;  /* 0x000000ff0400720c */ /* 0x000fda0003f45270 */
[----:B------:R-:W-:Y:S05]  /*3e90*/  @!P1 BRA P2, `(.L_x_24981) ;  /* 0x0000001800f89947 */ /* 0x000fea0001000000 */
        /* <DEDUP_REMOVED lines=32> */
[----:B------:R-:W-:-:S05]  /*40a0*/  IADD3 R118, PT, PT, R159, -0x1, RZ ;  /* 0xffffffff9f767810 */ /* 0x000fca0007ffe0ff */
[C---:B------:R-:W-:Y:S01]  /*40b0*/  @!P1 VIADD R97, R159.reuse, 0x1 ;  /* 0x000000019f619836 */ /* 0x040fe20000000000 */
[C---:B------:R-:W-:Y:S02]  /*40c0*/  @!P1 IADD3 R96, PT, PT, R159.reuse, 0x2, RZ ;  /* 0x000000029f609810 */ /* 0x040fe40007ffe0ff */
[----:B------:R-:W-:Y:S02]  /*40d0*/  @!P1 ISETP.GE.AND P3, PT, R118, UR20, PT ;  /* 0x0000001476009c0c */ /* 0x000fe4000bf66270 */
[C---:B------:R-:W-:Y:S02]  /*40e0*/  @!P1 ISETP.GE.AND P2, PT, R159.reuse, UR20, PT ;  /* 0x000000149f009c0c */ /* 0x040fe4000bf46270 */
[----:B------:R-:W-:Y:S02]  /*40f0*/  @!P1 IADD3 R98, PT, PT, R159, 0x1, RZ ;  /* 0x000000019f629810 */ /* 0x000fe40007ffe0ff */
[----:B------:R-:W-:Y:S02]  /*4100*/  @!P1 ISETP.GE.AND P6, PT, R96, UR20, PT ;  /* 0x0000001460009c0c */ /* 0x000fe4000bfc6270 */
[----:B------:R-:W-:-:S02]  /*4110*/  @!P1 ISETP.GE.AND P5, PT, R97, UR20, PT ;  /* 0x0000001461009c0c */ /* 0x000fc4000bfa6270 */
[----:B------:R-:W-:Y:S02]  /*4120*/  @!P1 ISETP.GE.AND P4, PT, R98, UR20, PT ;  /* 0x0000001462009c0c */ /* 0x000fe4000bf86270 */
[C---:B------:R-:W-:Y:S02]  /*4130*/  @!P1 IADD3 R100, PT, PT, R159.reuse, 0x1, RZ ;  /* 0x000000019f649810 */ /* 0x040fe40007ffe0ff */
[C---:B------:R-:W-:Y:S01]  /*4140*/  @!P1 IADD3 R101, PT, PT, R159.reuse, 0x2, RZ ;  /* 0x000000029f659810 */ /* 0x040fe20007ffe0ff */
[C---:B------:R-:W-:Y:S01]  /*4150*/  @!P1 VIADD R104, R159.reuse, 0x1 ;  /* 0x000000019f689836 */ /* 0x040fe20000000000 */
[C---:B------:R-:W-:Y:S02]  /*4160*/  @!P1 IADD3 R105, PT, PT, R159.reuse, 0x1, RZ ;  /* 0x000000019f699810 */ /* 0x040fe40007ffe0ff */
[C---:B------:R-:W-:Y:S02]  /*4170*/  @!P1 IADD3 R108, PT, PT, R159.reuse, 0x2, RZ ;  /* 0x000000029f6c9810 */ /* 0x040fe40007ffe0ff */
[----:B------:R-:W-:-:S02]  /*4180*/  @!P1 IADD3 R112, PT, PT, R159, 0x1, RZ ;  /* 0x000000019f709810 */ /* 0x000fc40007ffe0ff */
[----:B------:R-:W-:Y:S02]  /*4190*/  @!P1 IADD3 R119, PT, PT, R159, 0x2, RZ ;  /* 0x000000029f779810 */ /* 0x000fe40007ffe0ff */
[----:B---3--:R-:W-:Y:S02]  /*41a0*/  @!P1 FSEL R4, R4, RZ, !P3 ;  /* 0x000000ff04049208 */ /* 0x008fe40005800000 */
[----:B------:R-:W-:Y:S02]  /*41b0*/  @!P1 FSEL R5, R5, RZ, !P2 ;  /* 0x000000ff05059208 */ /* 0x000fe40005000000 */
[----:B------:R-:W-:Y:S02]  /*41c0*/  @!P1 ISETP.GE.AND P3, PT, R96, UR20, PT ;  /* 0x0000001460009c0c */ /* 0x000fe4000bf66270 */
[----:B------:R-:W-:Y:S02]  /*41d0*/  @!P1 ISETP.GE.AND P2, PT, R97, UR20, PT ;  /* 0x0000001461009c0c */ /* 0x000fe4000bf46270 */
[----:B------:R-:W-:-:S02]  /*41e0*/  @!P1 FSEL R7, R7, RZ, !P6 ;  /* 0x000000ff07079208 */ /* 0x000fc40007000000 */
[----:B------:R-:W-:Y:S02]  /*41f0*/  @!P1 FSEL R6, R6, RZ, !P5 ;  /* 0x000000ff06069208 */ /* 0x000fe40006800000 */
[----:B------:R-:W-:Y:S02]  /*4200*/  @!P1 ISETP.GE.AND P6, PT, R159, UR20, PT ;  /* 0x000000149f009c0c */ /* 0x000fe4000bfc6270 */
[----:B----4-:R-:W-:Y:S02]  /*4210*/  @!P1 FSEL R10, R10, RZ, !P4 ;  /* 0x000000ff0a0a9208 */ /* 0x010fe40006000000 */
[----:B------:R-:W-:Y:S02]  /*4220*/  @!P1 FSEL R11, R11, RZ, !P3 ;  /* 0x000000ff0b0b9208 */ /* 0x000fe40005800000 */
[----:B-----5:R-:W-:Y:S02]  /*4230*/  @!P1 FSEL R14, R14, RZ, !P2 ;  /* 0x000000ff0e0e9208 */ /* 0x020fe40005000000 */
[----:B------:R-:W-:-:S02]  /*4240*/  @!P1 ISETP.GE.AND P5, PT, R118, UR20, PT ;  /* 0x0000001476009c0c */ /* 0x000fc4000bfa6270 */
[C---:B------:R-:W-:Y:S02]  /*4250*/  @!P1 ISETP.GE.AND P4, PT, R118.reuse, UR20, PT ;  /* 0x0000001476009c0c */ /* 0x040fe4000bf86270 */
[----:B------:R-:W-:Y:S02]  /*4260*/  @!P1 ISETP.GE.AND P3, PT, R159, UR20, PT ;  /* 0x000000149f009c0c */ /* 0x000fe4000bf66270 */
[----:B------:R-:W-:Y:S02]  /*4270*/  @!P1 ISETP.GE.AND P2, PT, R118, UR20, PT ;  /* 0x0000001476009c0c */ /* 0x000fe4000bf46270 */
[----:B------:R-:W-:Y:S02]  /*4280*/  @!P1 FSEL R9, R9, RZ, !P6 ;  /* 0x000000ff09099208 */ /* 0x000fe40007000000 */
[----:B------:R-:W-:Y:S02]  /*4290*/  @!P1 FSEL R8, R8, RZ, !P5 ;  /* 0x000000ff08089208 */ /* 0x000fe40006800000 */
[----:B------:R-:W-:-:S02]  /*42a0*/  @!P1 ISETP.GE.AND P6, PT, R97, UR20, PT ;  /* 0x0000001461009c0c */ /* 0x000fc4000bfc6270 */
[----:B------:R-:W-:Y:S02]  /*42b0*/  @!P1 FSEL R12, R12, RZ, !P4 ;  /* 0x000000ff0c0c9208 */ /* 0x000fe40006000000 */
[----:B------:R-:W-:Y:S02]  /*42c0*/  @!P1 FSEL R13, R13, RZ, !P3 ;  /* 0x000000ff0d0d9208 */ /* 0x000fe40005800000 */
[----:B------:R-:W-:Y:S02]  /*42d0*/  @!P1 FSEL R16, R16, RZ, !P2 ;  /* 0x000000ff10109208 */ /* 0x000fe40005000000 */
[C---:B------:R-:W-:Y:S02]  /*42e0*/  @!P1 ISETP.GE.AND P5, PT, R96.reuse, UR20, PT ;  /* 0x0000001460009c0c */ /* 0x040fe4000bfa6270 */
[----:B------:R-:W-:Y:S02]  /*42f0*/  @!P1 ISETP.GE.AND P4, PT, R96, UR20, PT ;  /* 0x0000001460009c0c */ /* 0x000fe4000bf86270 */
[----:B------:R-:W-:-:S02]  /*4300*/  @!P1 ISETP.GE.AND P3, PT, R97, UR20, PT ;  /* 0x0000001461009c0c */ /* 0x000fc4000bf66270 */
[----:B------:R-:W-:Y:S02]  /*4310*/  @!P1 ISETP.GE.AND P2, PT, R96, UR20, PT ;  /* 0x0000001460009c0c */ /* 0x000fe4000bf46270 */
[----:B------:R-:W-:Y:S02]  /*4320*/  @!P1 FSEL R18, R18, RZ, !P6 ;  /* 0x000000ff12129208 */ /* 0x000fe40007000000 */
[----:B------:R-:W-:Y:S02]  /*4330*/  @!P1 FSEL R15, R15, RZ, !P5 ;  /* 0x000000ff0f0f9208 */ /* 0x000fe40006800000 */
[----:B------:R-:W-:Y:S02]  /*4340*/  @!P1 ISETP.GE.AND P6, PT, R118, UR20, PT ;  /* 0x0000001476009c0c */ /* 0x000fe4000bfc6270 */
[----:B------:R-:W-:Y:S02]  /*4350*/  @!P1 FSEL R19, R19, RZ, !P4 ;  /* 0x000000ff13139208 */ /* 0x000fe40006000000 */
[----:B------:R-:W-:-:S02]  /*4360*/  @!P1 FSEL R22, R22, RZ, !P3 ;  /* 0x000000ff16169208 */ /* 0x000fc40005800000 */
[----:B------:R-:W-:Y:S02]  /*4370*/  @!P1 FSEL R23, R23, RZ, !P2 ;  /* 0x000000ff17179208 */ /* 0x000fe40005000000 */
[C---:B------:R-:W-:Y:S02]  /*4380*/  @!P1 ISETP.GE.AND P5, PT, R159.reuse, UR20, PT ;  /* 0x000000149f009c0c */ /* 0x040fe4000bfa6270 */
[C---:B------:R-:W-:Y:S02]  /*4390*/  @!P1 ISETP.GE.AND P4, PT, R159.reuse, UR20, PT ;  /* 0x000000149f009c0c */ /* 0x040fe4000bf86270 */
[----:B------:R-:W-:Y:S02]  /*43a0*/  @!P1 ISETP.GE.AND P3, PT, R118, UR20, PT ;  /* 0x0000001476009c0c */ /* 0x000fe4000bf66270 */
[----:B------:R-:W-:Y:S02]  /*43b0*/  @!P1 ISETP.GE.AND P2, PT, R159, UR20, PT ;  /* 0x000000149f009c0c */ /* 0x000fe4000bf46270 */
[----:B------:R-:W-:-:S02]  /*43c0*/  @!P1 FSEL R20, R20, RZ, !P6 ;  /* 0x000000ff14149208 */ /* 0x000fc40007000000 */
[----:B------:R-:W-:Y:S02]  /*43d0*/  @!P1 FSEL R17, R17, RZ, !P5 ;  /* 0x000000ff11119208 */ /* 0x000fe40006800000 */
[----:B------:R-:W-:Y:S02]  /*43e0*/  @!P1 ISETP.GE.AND P6, PT, R96, UR20, PT ;  /* 0x0000001460009c0c */ /* 0x000fe4000bfc6270 */
[----:B------:R-:W-:Y:S02]  /*43f0*/  @!P1 FSEL R21, R21, RZ, !P4 ;  /* 0x000000ff15159208 */ /* 0x000fe40006000000 */
[----:B------:R-:W-:Y:S02]  /*4400*/  @!P1 FSEL R24, R24, RZ, !P3 ;  /* 0x000000ff18189208 */ /* 0x000fe40005800000 */
[----:B------:R-:W-:Y:S02]  /*4410*/  @!P1 FSEL R25, R25, RZ, !P2 ;  /* 0x000000ff19199208 */ /* 0x000fe40005000000 */
[----:B------:R-:W-:-:S02]  /*4420*/  @!P1 ISETP.GE.AND P5, PT, R97, UR20, PT ;  /* 0x0000001461009c0c */ /* 0x000fc4000bfa6270 */
[C---:B------:R-:W-:Y:S02]  /*4430*/  @!P1 ISETP.GE.AND P4, PT, R97.reuse, UR20, PT ;  /* 0x0000001461009c0c */ /* 0x040fe4000bf86270 */
[----:B------:R-:W-:Y:S02]  /*4440*/  @!P1 ISETP.GE.AND P3, PT, R96, UR20, PT ;  /* 0x0000001460009c0c */ /* 0x000fe4000bf66270 */
[----:B------:R-:W-:Y:S02]  /*4450*/  @!P1 ISETP.GE.AND P2, PT, R97, UR20, PT ;  /* 0x0000001461009c0c */ /* 0x000fe4000bf46270 */
[----:B------:R-:W3:Y:S01]  /*4460*/  LDG.E.128.CONSTANT R96, desc[UR14][R116.64+0x2e00] ;  /* 0x002e000e74607981 */ /* 0x000ee2000c1e9d00 */
[----:B------:R-:W-:Y:S02]  /*4470*/  @!P1 FSEL R27, R27, RZ, !P6 ;  /* 0x000000ff1b1b9208 */ /* 0x000fe40007000000 */
[----:B------:R-:W-:Y:S02]  /*4480*/  @!P1 ISETP.GE.AND P6, PT, R159, UR20, PT ;  /* 0x000000149f009c0c */ /* 0x000fe4000bfc6270 */
[----:B------:R-:W-:-:S02]  /*4490*/  @!P1 FSEL R26, R26, RZ, !P5 ;  /* 0x000000ff1a1a9208 */ /* 0x000fc40006800000 */
[----:B--2---:R-:W-:Y:S02]  /*44a0*/  @!P1 FSEL R29, R29, RZ, !P6 ;  /* 0x000000ff1d1d9208 */ /* 0x004fe40007000000 */
[----:B------:R-:W-:Y:S02]  /*44b0*/  @!P1 ISETP.GE.AND P6, PT, R100, UR20, PT ;  /* 0x0000001464009c0c */ /* 0x000fe4000bfc6270 */
[----:B------:R-:W-:Y:S02]  /*44c0*/  @!P1 FSEL R30, R30, RZ, !P4 ;  /* 0x000000ff1e1e9208 */ /* 0x000fe40006000000 */
[C---:B------:R-:W-:Y:S02]  /*44d0*/  @!P1 ISETP.GE.AND P5, PT, R118.reuse, UR20, PT ;  /* 0x0000001476009c0c */ /* 0x040fe4000bfa6270 */
[----:B------:R-:W-:Y:S02]  /*44e0*/  @!P1 ISETP.GE.AND P4, PT, R118, UR20, PT ;  /* 0x0000001476009c0c */ /* 0x000fe4000bf86270 */
[----:B------:R-:W-:-:S02]  /*44f0*/  @!P1 IADD3 R100, PT, PT, R159, 0x2, RZ ;  /* 0x000000029f649810 */ /* 0x000fc40007ffe0ff */
[----:B------:R-:W-:Y:S02]  /*4500*/  @!P1 FSEL R31, R31, RZ, !P3 ;  /* 0x000000ff1f1f9208 */ /* 0x000fe40005800000 */
[----:B------:R-:W-:Y:S02]  /*4510*/  @!P1 FSEL R28, R28, RZ, !P5 ;  /* 0x000000ff1c1c9208 */ /* 0x000fe40006800000 */
[----:B------:R-:W-:Y:S02]  /*4520*/  @!P1 ISETP.GE.AND P3, PT, R159, UR20, PT ;  /* 0x000000149f009c0c */ /* 0x000fe4000bf66270 */
[----:B------:R-:W-:Y:S02]  /*4530*/  @!P1 FSEL R32, R32, RZ, !P4 ;  /* 0x000000ff20209208 */ /* 0x000fe40006000000 */
[----:B------:R-:W-:Y:S02]  /*4540*/  @!P1 ISETP.GE.AND P5, PT, R101, UR20, PT ;  /* 0x0000001465009c0c */ /* 0x000fe4000bfa6270 */
[----:B------:R-:W-:-:S02]  /*4550*/  @!P1 ISETP.GE.AND P4, PT, R100, UR20, PT ;  /* 0x0000001464009c0c */ /* 0x000fc4000bf86270 */
[----:B------:R-:W2:Y:S01]  /*4560*/  LDG.E.128.CONSTANT R100, desc[UR14][R116.64+0x3000] ;  /* 0x0030000e74647981 */ /* 0x000ea2000c1e9d00 */
[----:B------:R-:W-:Y:S02]  /*4570*/  @!P1 FSEL R33, R33, RZ, !P3 ;  /* 0x000000ff21219208 */ /* 0x000fe40005800000 */
[----:B------:R-:W-:Y:S02]  /*4580*/  @!P1 ISETP.GE.AND P3, PT, R104, UR20, PT ;  /* 0x0000001468009c0c */ /* 0x000fe4000bf66270 */
[----:B------:R-:W-:Y:S02]  /*4590*/  @!P1 FSEL R34, R34, RZ, !P2 ;  /* 0x000000ff22229208 */ /* 0x000fe40005000000 */
[----:B------:R-:W-:Y:S02]  /*45a0*/  @!P1 FSEL R35, R35, RZ, !P5 ;  /* 0x000000ff23239208 */ /* 0x000fe40006800000 */
[----:B------:R-:W-:Y:S02]  /*45b0*/  @!P1 ISETP.GE.AND P2, PT, R118, UR20, PT ;  /* 0x0000001476009c0c */ /* 0x000fe4000bf46270 */
[----:B------:R-:W-:-:S02]  /*45c0*/  @!P1 IADD3 R104, PT, PT, R159, 0x2, RZ ;  /* 0x000000029f689810 */ /* 0x000fc40007ffe0ff */
[----:B------:R-:W-:Y:S02]  /*45d0*/  @!P1 ISETP.GE.AND P5, PT, R159, UR20, PT ;  /* 0x000000149f009c0c */ /* 0x000fe4000bfa6270 */
[----:B------:R-:W-:Y:S02]  /*45e0*/  @!P1 FSEL R36, R36, RZ, !P2 ;  /* 0x000000ff24249208 */ /* 0x000fe40005000000 */
[----:B------:R-:W-:Y:S02]  /*45f0*/  @!P1 FSEL R37, R37, RZ, !P5 ;  /* 0x000000ff25259208 */ /* 0x000fe40006800000 */
[----:B------:R-:W-:Y:S02]  /*4600*/  @!P1 ISETP.GE.AND P2, PT, R104, UR20, PT ;  /* 0x0000001468009c0c */ /* 0x000fe4000bf46270 */
[----:B------:R-:W-:Y:S02]  /*4610*/  @!P1 ISETP.GE.AND P5, PT, R105, UR20, PT ;  /* 0x0000001469009c0c */ /* 0x000fe4000bfa6270 */
[----:B------:R-:W4:Y:S01]  /*4620*/  LDG.E.128.CONSTANT R104, desc[UR14][R116.64+0x3200] ;  /* 0x0032000e74687981 */ /* 0x000f22000c1e9d00 */
[----:B------:R-:W-:-:S02]  /*4630*/  @!P1 FSEL R38, R38, RZ, !P6 ;  /* 0x000000ff26269208 */ /* 0x000fc40007000000 */
[----:B------:R-:W-:-:S04]  /*4640*/  @!P1 ISETP.GE.AND P6, PT, R118, UR20, PT ;  /* 0x0000001476009c0c */ /* 0x000fc8000bfc6270 */
[----:B------:R-:W-:Y:S02]  /*4650*/  @!P1 FSEL R40, R40, RZ, !P6 ;  /* 0x000000ff28289208 */ /* 0x000fe40007000000 */
[----:B------:R-:W-:Y:S02]  /*4660*/  @!P1 ISETP.GE.AND P6, PT, R159, UR20, PT ;  /* 0x000000149f009c0c */ /* 0x000fe4000bfc6270 */
[----:B------:R-:W-:Y:S02]  /*4670*/  @!P1 FSEL R39, R39, RZ, !P4 ;  /* 0x000000ff27279208 */ /* 0x000fe40006000000 */
[----:B------:R-:W-:Y:S02]  /*4680*/  @!P1 ISETP.GE.AND P4, PT, R108, UR20, PT ;  /* 0x000000146c009c0c */ /* 0x000fe4000bf86270 */
[----:B------:R-:W5:Y:S01]  /*4690*/  LDG.E.128.CONSTANT R108, desc[UR14][R116.64+0x3400] ;  /* 0x0034000e746c7981 */ /* 0x000f62000c1e9d00 */
[----:B------:R-:W-:Y:S02]  /*46a0*/  @!P1 FSEL R41, R41, RZ, !P6 ;  /* 0x000000ff29299208 */ /* 0x000fe40007000000 */
[----:B------:R-:W-:-:S02]  /*46b0*/  @!P1 ISETP.GE.AND P6, PT, R112, UR20, PT ;  /* 0x0000001470009c0c */ /* 0x000fc4000bfc6270 */
[----:B------:R0:W5:Y:S01]  /*46c0*/  LDG.E.128.CONSTANT R112, desc[UR14][R116.64+0x3600] ;  /* 0x0036000e74707981 */ /* 0x000162000c1e9d00 */
[----:B------:R-:W-:Y:S02]  /*46d0*/  @!P1 FSEL R46, R46, RZ, !P5 ;  /* 0x000000ff2e2e9208 */ /* 0x000fe40006800000 */
[----:B------:R-:W-:Y:S02]  /*46e0*/  @!P1 ISETP.GE.AND P5, PT, R118, UR20, PT ;  /* 0x0000001476009c0c */ /* 0x000fe4000bfa6270 */
[----:B------:R-:W-:Y:S01]  /*46f0*/  @!P1 FSEL R42, R42, RZ, !P3 ;  /* 0x000000ff2a2a9208 */ /* 0x000fe20005800000 */
[----:B0-----:R-:W-:Y:S01]  /*4700*/  @!P1 VIADD R116, R159, 0x2 ;  /* 0x000000029f749836 */ /* 0x001fe20000000000 */
[----:B------:R-:W-:Y:S02]  /*4710*/  @!P1 FSEL R47, R47, RZ, !P4 ;  /* 0x000000ff2f2f9208 */ /* 0x000fe40006000000 */
[----:B------:R-:W-:Y:S02]  /*4720*/  @!P1 FSEL R48, R48, RZ, !P5 ;  /* 0x000000ff30309208 */ /* 0x000fe40006800000 */
[----:B------:R-:W-:-:S02]  /*4730*/  @!P1 ISETP.GE.AND P3, PT, R118, UR20, PT ;  /* 0x0000001476009c0c */ /* 0x000fc4000bf66270 */
[----:B------:R-:W-:Y:S02]  /*4740*/  @!P1 ISETP.GE.AND P4, PT, R116, UR20, PT ;  /* 0x0000001474009c0c */ /* 0x000fe4000bf86270 */
[C---:B------:R-:W-:Y:S02]  /*4750*/  @!P1 ISETP.GE.AND P5, PT, R159.reuse, UR20, PT ;  /* 0x000000149f009c0c */ /* 0x040fe4000bfa6270 */
[----:B------:R-:W-:Y:S02]  /*4760*/  @!P1 IADD3 R116, PT, PT, R159, 0x1, RZ ;  /* 0x000000019f749810 */ /* 0x000fe40007ffe0ff */
[----:B------:R-:W-:Y:S02]  /*4770*/  @!P1 FSEL R43, R43, RZ, !P2 ;  /* 0x000000ff2b2b9208 */ /* 0x000fe40005000000 */
[----:B------:R-:W-:Y:S02]  /*4780*/  @!P1 FSEL R44, R44, RZ, !P3 ;  /* 0x000000ff2c2c9208 */ /* 0x000fe40005800000 */
[----:B------:R-:W-:-:S02]  /*4790*/  @!P1 FSEL R49, R49, RZ, !P5 ;  /* 0x000000ff31319208 */ /* 0x000fc40006800000 */
[----:B------:R-:W-:Y:S02]  /*47a0*/  @!P1 FSEL R50, R50, RZ, !P6 ;  /* 0x000000ff32329208 */ /* 0x000fe40007000000 */
[----:B------:R-:W-:Y:S02]  /*47b0*/  @!P1 ISETP.GE.AND P2, PT, R119, UR20, PT ;  /* 0x0000001477009c0c */ /* 0x000fe4000bf46270 */
[C---:B------:R-:W-:Y:S02]  /*47c0*/  @!P1 ISETP.GE.AND P3, PT, R159.reuse, UR20, PT ;  /* 0x000000149f009c0c */ /* 0x040fe4000bf66270 */
[----:B------:R-:W-:Y:S02]  /*47d0*/  @!P1 ISETP.GE.AND P5, PT, R116, UR20, PT ;  /* 0x0000001474009c0c */ /* 0x000fe4000bfa6270 */
[----:B------:R-:W-:Y:S02]  /*47e0*/  @!P1 ISETP.GE.AND P6, PT, R118, UR20, PT ;  /* 0x0000001476009c0c */ /* 0x000fe4000bfc6270 */
[----:B------:R-:W-:-:S02]  /*47f0*/  @!P1 IADD3 R119, PT, PT, R159, 0x1, RZ ;  /* 0x000000019f779810 */ /* 0x000fc40007ffe0ff */
[----:B------:R-:W-:Y:S02]  /*4800*/  @!P1 IADD3 R116, PT, PT, R159, 0x2, RZ ;  /* 0x000000029f749810 */ /* 0x000fe40007ffe0ff */
[----:B------:R-:W-:Y:S02]  /*4810*/  @!P1 FSEL R45, R45, RZ, !P3 ;  /* 0x000000ff2d2d9208 */ /* 0x000fe40005800000 */
[----:B------:R-:W-:Y:S02]  /*4820*/  @!P1 FSEL R51, R51, RZ, !P2 ;  /* 0x000000ff33339208 */ /* 0x000fe40005000000 */
[----:B------:R-:W-:Y:S02]  /*4830*/  @!P1 FSEL R52, R52, RZ, !P6 ;  /* 0x000000ff34349208 */ /* 0x000fe40007000000 */
[----:B------:R-:W-:Y:S02]  /*4840*/  @!P1 ISETP.GE.AND P3, PT, R119, UR20, PT ;  /* 0x0000001477009c0c */ /* 0x000fe4000bf66270 */
        /* <DEDUP_REMOVED lines=93> */
[----:B------:R-:W-:Y:S02]  /*4e20*/  @!P1 ISETP.GE.AND P6, PT, R116, UR20, PT ;  /* 0x0000001474009c0c */ /* 0x000fe4000bfc6270 */
        /* <DEDUP_REMOVED lines=12> */
[----:B------:R-:W0:Y:S01]  /*4ef0*/  LDS.128 R116, [R3] ;  /* 0x0000000003747984 */ /* 0x000e220000000c00 */
[----:B---3--:R-:W-:Y:S02]  /*4f00*/  @!P1 FSEL R96, R96, RZ, !P2 ;  /* 0x000000ff60609208 */ /* 0x008fe40005000000 */
[----:B------:R-:W-:-:S04]  /*4f10*/  @!P1 ISETP.GE.AND P2, PT, R159, UR20, PT ;  /* 0x000000149f009c0c */ /* 0x000fc8000bf46270 */
[----:B------:R-:W-:Y:S02]  /*4f20*/  @!P1 FSEL R97, R97, RZ, !P2 ;  /* 0x000000ff61619208 */ /* 0x000fe40005000000 */
[----:B--2---:R-:W-:Y:S02]  /*4f30*/  @!P1 FSEL R100, R100, RZ, !P4 ;  /* 0x000000ff64649208 */ /* 0x004fe40006000000 */
[----:B------:R-:W-:-:S04]  /*4f40*/  @!P1 ISETP.GE.AND P4, PT, R159, UR20, PT ;  /* 0x000000149f009c0c */ /* 0x000fc8000bf86270 */
[----:B------:R-:W-:Y:S01]  /*4f50*/  @!P1 FSEL R101, R101, RZ, !P4 ;  /* 0x000000ff65659208 */ /* 0x000fe20006000000 */
[----:B0-----:R-:W-:-:S04]  /*4f60*/  FMUL.FTZ R5, R117, R5 ;  /* 0x0000000575057220 */ /* 0x001fc80000410000 */
[----:B------:R-:W-:Y:S01]  /*4f70*/  FFMA.FTZ R5, R116, R4, R5 ;  /* 0x0000000474057223 */ /* 0x000fe20000010005 */
[----:B------:R-:W-:-:S05]  /*4f80*/  @!P1 VIADD R4, R159, 0x1 ;  /* 0x000000019f049836 */ /* 0x000fca0000000000 */
[----:B------:R-:W-:Y:S02]  /*4f90*/  @!P1 ISETP.GE.AND P2, PT, R4, UR20, PT ;  /* 0x0000001404009c0c */ /* 0x000fe4000bf46270 */
[C---:B------:R-:W-:Y:S02]  /*4fa0*/  @!P1 IADD3 R4, PT, PT, R159.reuse, 0x2, RZ ;  /* 0x000000029f049810 */ /* 0x040fe40007ffe0ff */
[----:B------:R-:W-:Y:S02]  /*4fb0*/  @!P1 FSEL R98, R98, RZ, !P2 ;  /* 0x000000ff62629208 */ /* 0x000fe40005000000 */
[----:B------:R-:W-:Y:S02]  /*4fc0*/  @!P1 ISETP.GE.AND P2, PT, R4, UR20, PT ;  /* 0x0000001404009c0c */ /* 0x000fe4000bf46270 */
[----:B------:R-:W-:Y:S02]  /*4fd0*/  @!P1 IADD3 R4, PT, PT, R159, 0x1, RZ ;  /* 0x000000019f049810 */ /* 0x000fe40007ffe0ff */
[----:B------:R-:W-:-:S02]  /*4fe0*/  @!P1 FSEL R99, R99, RZ, !P2 ;  /* 0x000000ff63639208 */ /* 0x000fc40005000000 */
[----:B------:R-:W-:Y:S02]  /*4ff0*/  @!P1 ISETP.GE.AND P2, PT, R4, UR20, PT ;  /* 0x0000001404009c0c */ /* 0x000fe4000bf46270 */
[----:B------:R-:W-:-:S04]  /*5000*/  @!P1 IADD3 R4, PT, PT, R159, 0x2, RZ ;  /* 0x000000029f049810 */ /* 0x000fc80007ffe0ff */
        /* <DEDUP_REMOVED lines=12> */
[----:B------:R-:W-:Y:S01]  /*50d0*/  @!P1 VIADD R4, R159, 0x2 ;  /* 0x000000029f049836 */ /* 0x000fe20000000000 */
[----:B-----5:R-:W-:-:S02]  /*50e0*/  @!P1 FSEL R108, R108, RZ, !P5 ;  /* 0x000000ff6c6c9208 */ /* 0x020fc40006800000 */
[C---:B------:R-:W-:Y:S02]  /*50f0*/  @!P1 ISETP.GE.AND P5, PT, R159.reuse, UR20, PT ;  /* 0x000000149f009c0c */ /* 0x040fe4000bfa6270 */
[----:B------:R-:W-:Y:S02]  /*5100*/  @!P1 FSEL R112, R112, RZ, !P6 ;  /* 0x000000ff70709208 */ /* 0x000fe40007000000 */
[----:B------:R-:W-:Y:S02]  /*5110*/  @!P1 ISETP.GE.AND P6, PT, R159, UR20, PT ;  /* 0x000000149f009c0c */ /* 0x000fe4000bfc6270 */
[----:B------:R-:W-:Y:S02]  /*5120*/  @!P1 FSEL R109, R109, RZ, !P5 ;  /* 0x000000ff6d6d9208 */ /* 0x000fe40006800000 */
[----:B------:R-:W-:Y:S02]  /*5130*/  @!P1 FSEL R110, R110, RZ, !P2 ;  /* 0x000000ff6e6e9208 */ /* 0x000fe40005000000 */
[----:B------:R-:W-:-:S02]  /*5140*/  @!P1 ISETP.GE.AND P5, PT, R4, UR20, PT ;  /* 0x0000001404009c0c */ /* 0x000fc4000bfa6270 */
        /* <DEDUP_REMOVED lines=147> */
.L_x_24981:
[----:B------:R-:W-:Y:S05]  /*5a80*/  BSYNC.RECONVERGENT B1 ;  /* 0x0000000000017941 */ /* 0x000fea0003800200 */
.L_x_24980:
[----:B------:R-:W-:Y:S02]  /*5a90*/  IADD3 R152, P1, PT, R152, 0x10, RZ ;  /* 0x0000001098987810 */ /* 0x000fe40007f3e0ff */
[----:B------:R-:W-:Y:S02]  /*5aa0*/  IADD3 R160, PT, PT, R160, 0x4, RZ ;  /* 0x00000004a0a07810 */ /* 0x000fe40007ffe0ff */
[----:B------:R-:W-:Y:S02]  /*5ab0*/  IADD3 R159, PT, PT, R159, 0x80, RZ ;  /* 0x000000809f9f7810 */ /* 0x000fe40007ffe0ff */
[----:B------:R-:W-:Y:S02]  /*5ac0*/  IADD3 R3, PT, PT, R3, 0x200, RZ ;  /* 0x0000020003037810 */ /* 0x000fe40007ffe0ff */
[----:B------:R-:W-:Y:S01]  /*5ad0*/  IADD3.X R151, PT, PT, RZ, R151, RZ, P1, !PT ;  /* 0x00000097ff977210 */ /* 0x000fe20000ffe4ff */
[----:B------:R-:W-:Y:S06]  /*5ae0*/  @!P0 BRA `(.L_x_24982) ;  /* 0xffffffe000248947 */ /* 0x000fec000383ffff */
.L_x_24979:
[----:B------:R-:W-:Y:S05]  /*5af0*/  BSYNC.RECONVERGENT B0 ;  /* 0x0000000000007941 */ /* 0x000fea0003800200 */
.L_x_24978:
[----:B------:R-:W3:Y:S01]  /*5b00*/  SHFL.BFLY PT, R2, R147, 0x4, 0x1f ;  /* 0x0c801f0093027f89 */ /* 0x000ee200000e0000 */
[----:B------:R-:W2:Y:S01]  /*5b10*/  S2UR UR5, SR_CgaCtaId ;  /* 0x00000000000579c3 */ /* 0x000ea20000008800 */
[----:B------:R-:W-:Y:S01]  /*5b20*/  UMOV UR4, 0x400 ;  /* 0x0000040000047882 */ /* 0x000fe20000000000 */
[----:B------:R-:W-:Y:S01]  /*5b30*/  SHF.R.U32.HI R153, RZ, 0x3, R153 ;  /* 0x00000003ff997819 */ /* 0x000fe20000011699 */
[----:B------:R-:W2:Y:S01]  /*5b40*/  SHFL.BFLY PT, R3, R150, 0x4, 0x1f ;  /* 0x0c801f0096037f89 */ /* 0x000ea200000e0000 */
        /* <DEDUP_REMOVED lines=8> */
[----:B0-----:R-:W0:Y:S04]  /*5bd0*/  SHFL.BFLY PT, R5, R148, 0x4, 0x1f ;  /* 0x0c801f0094057f89 */ /* 0x001e2800000e0000 */
[----:B----4-:R-:W4:Y:S01]  /*5be0*/  SHFL.BFLY PT, R7, R146, 0x4, 0x1f ;  /* 0x0c801f0092077f89 */ /* 0x010f2200000e0000 */
[----:B---3--:R-:W-:-:S03]  /*5bf0*/  FADD.FTZ R147, R2, R147 ;  /* 0x0000009302937221 */ /* 0x008fc60000010000 */
[----:B-1----:R-:W1:Y:S01]  /*5c00*/  SHFL.BFLY PT, R4, R145, 0x4, 0x1f ;  /* 0x0c801f0091047f89 */ /* 0x002e6200000e0000 */
[----:B--2---:R-:W-:Y:S01]  /*5c10*/  ULEA UR4, UR5, UR4, 0x18 ;  /* 0x0000000405047291 */ /* 0x004fe2000f8ec0ff */
[----:B------:R-:W-:Y:S02]  /*5c20*/  FADD.FTZ R3, R3, R150 ;  /* 0x0000009603037221 */ /* 0x000fe40000010000 */
[----:B------:R-:W2:Y:S01]  /*5c30*/  SHFL.BFLY PT, R2, R131, 0x4, 0x1f ;  /* 0x0c801f0083027f89 */ /* 0x000ea200000e0000 */
[----:B------:R-:W-:-:S03]  /*5c40*/  FADD.FTZ R127, R20, R127 ;  /* 0x0000007f147f7221 */ /* 0x000fc60000010000 */
[----:B------:R-:W3:Y:S01]  /*5c50*/  SHFL.BFLY PT, R9, R144, 0x4, 0x1f ;  /* 0x0c801f0090097f89 */ /* 0x000ee200000e0000 */
[----:B------:R-:W-:Y:S01]  /*5c60*/  LOP3.LUT R20, R0, 0x7, RZ, 0xc0, !PT ;  /* 0x0000000700147812 */ /* 0x000fe200078ec0ff */
[----:B------:R-:W-:Y:S02]  /*5c70*/  FADD.FTZ R125, R22, R125 ;  /* 0x0000007d167d7221 */ /* 0x000fe40000010000 */
[----:B------:R-:W3:Y:S01]  /*5c80*/  SHFL.BFLY PT, R6, R143, 0x4, 0x1f ;  /* 0x0c801f008f067f89 */ /* 0x000ee200000e0000 */
[----:B------:R-:W-:Y:S02]  /*5c90*/  ISETP.NE.AND P2, PT, R20, RZ, PT ;  /* 0x000000ff1400720c */ /* 0x000fe40003f45270 */
[C---:B------:R-:W-:Y:S01]  /*5ca0*/  LOP3.LUT R20, R0.reuse, 0x3c0, RZ, 0xc0, !PT ;  /* 0x000003c000147812 */ /* 0x040fe200078ec0ff */
[----:B------:R-:W3:Y:S01]  /*5cb0*/  SHFL.BFLY PT, R11, R142, 0x4, 0x1f ;  /* 0x0c801f008e0b7f89 */ /* 0x000ee200000e0000 */
[----:B------:R-:W-:Y:S01]  /*5cc0*/  LOP3.LUT R22, R0, 0x3e0, RZ, 0xc0, !PT ;  /* 0x000003e000167812 */ /* 0x000fe200078ec0ff */
[----:B0-----:R-:W-:Y:S01]  /*5cd0*/  FADD.FTZ R5, R5, R148 ;  /* 0x0000009405057221 */ /* 0x001fe20000010000 */
[----:B----4-:R-:W-:Y:S01]  /*5ce0*/  FADD.FTZ R7, R7, R146 ;  /* 0x0000009207077221 */ /* 0x010fe20000010000 */
[----:B------:R-:W0:Y:S01]  /*5cf0*/  SHFL.BFLY PT, R8, R141, 0x4, 0x1f ;  /* 0x0c801f008d087f89 */ /* 0x000e2200000e0000 */
[----:B------:R-:W-:-:S02]  /*5d00*/  ISETP.NE.OR P5, PT, R20, 0x40, P2 ;  /* 0x000000401400780c */ /* 0x000fc400017a5670 */
[----:B------:R-:W-:Y:S01]  /*5d10*/  ISETP.NE.OR P4, PT, R22, 0x20, P2 ;  /* 0x000000201600780c */ /* 0x000fe20001785670 */
[----:B------:R-:W4:Y:S01]  /*5d20*/  SHFL.BFLY PT, R13, R140, 0x4, 0x1f ;  /* 0x0c801f008c0d7f89 */ /* 0x000f2200000e0000 */
[----:B-1----:R-:W-:Y:S01]  /*5d30*/  FADD.FTZ R145, R4, R145 ;  /* 0x0000009104917221 */ /* 0x002fe20000010000 */
[----:B------:R-:W-:Y:S02]  /*5d40*/  LEA R154, R154, UR4, 0x2 ;  /* 0x000000049a9a7c11 */ /* 0x000fe4000f8e10ff */
[----:B------:R-:W1:Y:S01]  /*5d50*/  SHFL.BFLY PT, R10, R139, 0x4, 0x1f ;  /* 0x0c801f008b0a7f89 */ /* 0x000e6200000e0000 */
        /* <DEDUP_REMOVED lines=142> */
[----:B---3--:R-:W-:Y:S01]  /*6640*/  FADD.FTZ R49, R46, R49 ;  /* 0x000000312e317221 */ /* 0x008fe20000010000 */
[----:B0-----:R-:W-:Y:S01]  /*6650*/  FADD.FTZ R51, R48, R51 ;  /* 0x0000003330337221 */ /* 0x001fe20000010000 */
        /* <DEDUP_REMOVED lines=33> */
.L_x_24984:
[----:B------:R-:W-:Y:S05]  /*6870*/  BSYNC.RECONVERGENT B0 ;  /* 0x0000000000007941 */ /* 0x000fea0003800200 */
.L_x_24983:
        /* <DEDUP_REMOVED lines=59> */
.L_x_24986:
[----:B------:R-:W-:Y:S05]  /*6c30*/  BSYNC.RECONVERGENT B0 ;  /* 0x0000000000007941 */ /* 0x000fea0003800200 */
.L_x_24985:
        /* <DEDUP_REMOVED lines=31> */
.L_x_24988:
[----:B------:R-:W-:Y:S05]  /*6e30*/  BSYNC.RECONVERGENT B0 ;  /* 0x0000000000007941 */ /* 0x000fea0003800200 */
.L_x_24987:
        /* <DEDUP_REMOVED lines=59> */
.L_x_24990:
[----:B------:R-:W-:Y:S05]  /*71f0*/  BSYNC.RECONVERGENT B0 ;  /* 0x0000000000007941 */ /* 0x000fea0003800200 */
.L_x_24989:
        /* <DEDUP_REMOVED lines=43> */
.L_x_24991:
        /* <DEDUP_REMOVED lines=13> */
.L_x_27620:


//--------------------- .text._ZN4vllm25paged_attention_v2_kernelIffLi96ELi32ELi128ELNS_18Fp8KVCacheDataTypeE0ELb1ELi512EEEvPfS2_PT_PKS3_PKT0_S9_ifPKiSB_iPKfiiiSD_SD_iiiii --------------------------
	.section	.text._ZN4vllm25paged_attention_v2_kernelIffLi96ELi32ELi128ELNS_18Fp8KVCacheDataTypeE0ELb1ELi512EEEvPfS2_PT_PKS3_PKT0_S9_ifPKiSB_iPKfiiiSD_SD_iiiii,"ax",@progbits
	.align	128
        .global         _ZN4vllm25paged_attention_v2_kernelIffLi96ELi32ELi128ELNS_18Fp8KVCacheDataTypeE0ELb1ELi512EEEvPfS2_PT_PKS3_PKT0_S9_ifPKiSB_iPKfiiiSD_SD_iiiii
        .type           _ZN4vllm25paged_attention_v2_kernelIffLi96ELi32ELi128ELNS_18Fp8KVCacheDataTypeE0ELb1ELi512EEEvPfS2_PT_PKS3_PKT0_S9_ifPKiSB_iPKfiiiSD_SD_iiiii,@function
        .size           _ZN4vllm25paged_attention_v2_kernelIffLi96ELi32ELi128ELNS_18Fp8KVCacheDataTypeE0ELb1ELi512EEEvPfS2_PT_PKS3_PKT0_S9_ifPKiSB_iPKfiiiSD_SD_iiiii,(.L_x_27621 - _ZN4vllm25paged_attention_v2_kernelIffLi96ELi32ELi128ELNS_18Fp8KVCacheDataTypeE0ELb1ELi512EEEvPfS2_PT_PKS3_PKT0_S9_ifPKiSB_iPKfiiiSD_SD_iiiii)
        .other          _ZN4vllm25paged_attention_v2_kernelIffLi96ELi32ELi128ELNS_18Fp8KVCacheDataTypeE0ELb1ELi512EEEvPfS2_PT_PKS3_PKT0_S9_ifPKiSB_iPKfiiiSD_SD_iiiii,@"STO_CUDA_ENTRY STV_DEFAULT"
_ZN4vllm25paged_attention_v2_kernelIffLi96ELi32ELi128ELNS_18Fp8KVCacheDataTypeE0ELb1ELi512EEEvPfS2_PT_PKS3_PKT0_S9_ifPKiSB_iPKfiiiSD_SD_iiiii:
.text._ZN4vllm25paged_attention_v2_kernelIffLi96ELi32ELi128ELNS_18Fp8KVCacheDataTypeE0ELb1ELi512EEEvPfS2_PT_PKS3_PKT0_S9_ifPKiSB_iPKfiiiSD_SD_iiiii:
        /* <DEDUP_REMOVED lines=16> */
[----:B------:R-:W0:Y:S01]  /*0100*/  LDCU UR9, c[0x0][0x3fc] ;  /* 0x00007f80ff0977ac */ /* 0x000e220008000800 */
        /* <DEDUP_REMOVED lines=10> */
[----:B------:R-:W0:Y:S03]  /*01b0*/  LDCU.64 UR14, c[0x0][0x3a0] ;  /* 0x00007400ff0e77ac */ /* 0x000e260008000a00 */
[----:B------:R-:W1:Y:S09]  /*01c0*/  LDC R25, c[0x0][0x408] ;  /* 0x00010200ff197b82 */ /* 0x000e720000000800 */
[----:B------:R-:W4:Y:S01]  /*01d0*/  @!P1 LDC.64 R8, c[0x0][0x398] ;  /* 0x0000e600ff089b82 */ /* 0x000f220000000a00 */
[----:B---3--:R-:W-:Y:S01]  /*01e0*/  @!P1 IMAD R2, R17, 0x60, RZ ;  /* 0x0000006011029824 */ /* 0x008fe200078e02ff */
[----:B------:R-:W-:-:S04]  /*01f0*/  @!P1 SHF.L.U32 R3, R6, 0x2, RZ ;  /* 0x0000000206039819 */ /* 0x000fc800000006ff */
        /* <DEDUP_REMOVED lines=8> */
[----:B------:R-:W0:Y:S08]  /*0280*/  I2F.RP R0, R5 ;  /* 0x0000000500007306 */ /* 0x000e300000209400 */
[----:B0-----:R-:W0:Y:S01]  /*0290*/  MUFU.RCP R0, R0 ;  /* 0x0000000000007308 */ /* 0x001e220000001000 */
[----:B---3--:R-:W-:-:S05]  /*02a0*/  @P0 IMAD.WIDE.U32 R2, R17, 0x4, R2 ;  /* 0x0000000411020825 */ /* 0x008fca00078e0002 */
[----:B------:R3:W5:Y:S01]  /*02b0*/  @P0 LDG.E.CONSTANT R155, desc[UR6][R2.64] ;  /* 0x00000006029b0981 */ /* 0x000762000c1e9900 */
[----:B------:R-:W-:Y:S01]  /*02c0*/  IABS R18, R17 ;  /* 0x0000001100127213 */ /* 0x000fe20000000000 */
[----:B------:R-:W-:Y:S01]  /*02d0*/  BSSY.RECONVERGENT B0, `(.L_x_24992) ;  /* 0x000015b000007945 */ /* 0x000fe20003800200 */
[----:B------:R-:W-:Y:S02]  /*02e0*/  MOV R150, 0xff7fffff ;  /* 0xff7fffff00967802 */ /* 0x000fe40000000f00 */
[----:B0-----:R-:W-:Y:S02]  /*02f0*/  IADD3 R12, PT, PT, R0, 0xffffffe, RZ ;  /* 0x0ffffffe000c7810 */ /* 0x001fe40007ffe0ff */
[----:B---3--:R-:W-:Y:S02]  /*0300*/  IABS R2, R152 ;  /* 0x0000009800027213 */ /* 0x008fe40000000000 */
[----:B------:R0:W3:Y:S02]  /*0310*/  F2I.FTZ.U32.TRUNC.NTZ R13, R12 ;  /* 0x0000000c000d7305 */ /* 0x0000e4000021f000 */
[----:B0-----:R-:W-:-:S02]  /*0320*/  MOV R12, RZ ;  /* 0x000000ff000c7202 */ /* 0x001fc40000000f00 */
[----:B---3--:R-:W-:-:S05]  /*0330*/  IADD3 R14, PT, PT, RZ, -R13, RZ ;  /* 0x8000000dff0e7210 */ /* 0x008fca0007ffe0ff */
        /* <DEDUP_REMOVED lines=13> */
[----:B------:R-:W0:Y:S01]  /*0410*/  I2F.RP R7, R0 ;  /* 0x0000000000077306 */ /* 0x000e220000209400 */
[----:B------:R-:W-:Y:S02]  /*0420*/  @P0 IADD3 R13, PT, PT, R13, 0x1, RZ ;  /* 0x000000010d0d0810 */ /* 0x000fe40007ffe0ff */
[----:B------:R-:W-:Y:S02]  /*0430*/  MOV R154, R0 ;  /* 0x00000000009a7202 */ /* 0x000fe40000000f00 */
[----:B------:R-:W-:-:S04]  /*0440*/  MOV R20, R13 ;  /* 0x0000000d00147202 */ /* 0x000fc80000000f00 */
[----:B------:R-:W-:Y:S02]  /*0450*/  @!P3 IADD3 R20, PT, PT, -R20, RZ, RZ ;  /* 0x000000ff1414b210 */ /* 0x000fe40007ffe1ff */
[----:B------:R-:W-:-:S04]  /*0460*/  @!P2 LOP3.LUT R20, RZ, R19, RZ, 0x33, !PT ;  /* 0x00000013ff14a212 */ /* 0x000fc800078e33ff */
[----:B------:R-:W-:Y:S01]  /*0470*/  IABS R21, R20 ;  /* 0x0000001400157213 */ /* 0x000fe20000000000 */
[----:B0-----:R-:W0:Y:S01]  /*0480*/  MUFU.RCP R7, R7 ;  /* 0x0000000700077308 */ /* 0x001e220000001000 */
[----:B------:R-:W-:-:S07]  /*0490*/  ISETP.NE.AND P5, PT, R20, RZ, PT ;  /* 0x000000ff1400720c */ /* 0x000fce0003fa5270 */
[----:B------:R-:W2:Y:S01]  /*04a0*/  I2F.RP R5, R21 ;  /* 0x0000001500057306 */ /* 0x000ea20000209400 */
[----:B0-----:R-:W-:Y:S02]  /*04b0*/  VIADD R12, R7, 0xffffffe ;  /* 0x0ffffffe070c7836 */ /* 0x001fe40000000000 */
[----:B------:R-:W0:Y:S05]  /*04c0*/  @!P1 S2R R7, SR_CgaCtaId ;  /* 0x0000000000079919 */ /* 0x000e2a0000008800 */
[----:B------:R-:W-:Y:S08]  /*04d0*/  F2I.FTZ.U32.TRUNC.NTZ R13, R12 ;  /* 0x0000000c000d7305 */ /* 0x000ff0000021f000 */
[----:B--2---:R-:W2:Y:S02]  /*04e0*/  MUFU.RCP R5, R5 ;  /* 0x0000000500057308 */ /* 0x004ea40000001000 */
[----:B--2---:R-:W-:-:S02]  /*04f0*/  IADD3 R2, PT, PT, R5, 0xffffffe, RZ ;  /* 0x0ffffffe05027810 */ /* 0x004fc40007ffe0ff */
[----:B------:R-:W-:-:S04]  /*0500*/  IABS R5, R20 ;  /* 0x0000001400057213 */ /* 0x000fc80000000000 */
[----:B------:R2:W3:Y:S01]  /*0510*/  F2I.FTZ.U32.TRUNC.NTZ R3, R2 ;  /* 0x0000000200037305 */ /* 0x0004e2000021f000 */
[----:B------:R-:W-:-:S04]  /*0520*/  IADD3 R5, PT, PT, RZ, -R5, RZ ;  /* 0x80000005ff057210 */ /* 0x000fc80007ffe0ff */
[----:B------:R-:W-:Y:S01]  /*0530*/  MOV R12, R5 ;  /* 0x00000005000c7202 */ /* 0x000fe20000000f00 */
[----:B--2---:R-:W-:Y:S01]  /*0540*/  HFMA2 R2, -RZ, RZ, 0, 0 ;  /* 0x00000000ff027431 */ /* 0x004fe200000001ff */
[----:B---3--:R-:W-:-:S05]  /*0550*/  IADD3 R14, PT, PT, RZ, -R3, RZ ;  /* 0x80000003ff0e7210 */ /* 0x008fca0007ffe0ff */
[----:B------:R-:W-:Y:S01]  /*0560*/  IMAD R15, R14, R21, RZ ;  /* 0x000000150e0f7224 */ /* 0x000fe200078e02ff */
[----:B------:R-:W-:-:S03]  /*0570*/  IADD3 R14, PT, PT, R157, -0x1, RZ ;  /* 0xffffffff9d0e7810 */ /* 0x000fc60007ffe0ff */
[----:B------:R-:W-:Y:S01]  /*0580*/  IMAD.HI.U32 R3, R3, R15, R2 ;  /* 0x0000000f03037227 */ /* 0x000fe200078e0002 */
[----:B------:R-:W-:Y:S02]  /*0590*/  IABS R15, R14 ;  /* 0x0000000e000f7213 */ /* 0x000fe40000000000 */
[----:B------:R-:W-:Y:S01]  /*05a0*/  LOP3.LUT R14, R14, R23, RZ, 0x3c, !PT ;  /* 0x000000170e0e7212 */ /* 0x000fe200078e3cff */
[----:B------:R-:W-:Y:S02]  /*05b0*/  IMAD R2, R13, R0, RZ ;  /* 0x000000000d027224 */ /* 0x000fe400078e02ff */
[----:B------:R-:W-:-:S03]  /*05c0*/  IMAD.HI.U32 R5, R3, R18, RZ ;  /* 0x0000001203057227 */ /* 0x000fc600078e00ff */
[----:B------:R-:W-:Y:S01]  /*05d0*/  IADD3 R153, PT, PT, -R2, RZ, RZ ;  /* 0x000000ff02997210 */ /* 0x000fe20007ffe1ff */
[----:B------:R-:W-:Y:S02]  /*05e0*/  IMAD R2, R5, R12, R18 ;  /* 0x0000000c05027224 */ /* 0x000fe400078e0212 */
[----:B------:R-:W-:-:S03]  /*05f0*/  IMAD.MOV.U32 R12, RZ, RZ, RZ ;  /* 0x000000ffff0c7224 */ /* 0x000fc600078e00ff */
[----:B------:R-:W-:Y:S01]  /*0600*/  ISETP.GT.U32.AND P0, PT, R21, R2, PT ;  /* 0x000000021500720c */ /* 0x000fe20003f04070 */
[----:B------:R-:W-:-:S06]  /*0610*/  IMAD.HI.U32 R153, R13, R153, R12 ;  /* 0x000000990d997227 */ /* 0x000fcc00078e000c */
[----:B------:R-:W-:-:S05]  /*0620*/  IMAD.HI.U32 R13, R153, R15, RZ ;  /* 0x0000000f990d7227 */ /* 0x000fca00078e00ff */
[----:B------:R-:W-:Y:S02]  /*0630*/  IADD3 R3, PT, PT, -R13, RZ, RZ ;  /* 0x000000ff0d037210 */ /* 0x000fe40007ffe1ff */
[----:B------:R-:W-:Y:S02]  /*0640*/  @!P0 IADD3 R2, PT, PT, R2, -R21, RZ ;  /* 0x8000001502028210 */ /* 0x000fe40007ffe0ff */
[----:B------:R-:W-:Y:S01]  /*0650*/  @!P0 IADD3 R5, PT, PT, R5, 0x1, RZ ;  /* 0x0000000105058810 */ /* 0x000fe20007ffe0ff */
[----:B------:R-:W-:Y:S01]  /*0660*/  IMAD R15, R0, R3, R15 ;  /* 0x00000003000f7224 */ /* 0x000fe200078e020f */
[----:B------:R-:W-:Y:S02]  /*0670*/  ISETP.GE.U32.AND P4, PT, R2, R21, PT ;  /* 0x000000150200720c */ /* 0x000fe40003f86070 */
[----:B------:R-:W-:Y:S02]  /*0680*/  @!P1 MOV R2, 0x400 ;  /* 0x0000040000029802 */ /* 0x000fe40000000f00 */
[----:B------:R-:W-:-:S02]  /*0690*/  ISETP.GT.U32.AND P2, PT, R0, R15, PT ;  /* 0x0000000f0000720c */ /* 0x000fc40003f44070 */
[----:B------:R-:W-:Y:S02]  /*06a0*/  LOP3.LUT R3, R17, R20, RZ, 0x3c, !PT ;  /* 0x0000001411037212 */ /* 0x000fe400078e3cff */
[----:B0-----:R-:W-:Y:S02]  /*06b0*/  @!P1 LEA R7, R7, R2, 0x18 ;  /* 0x0000000207079211 */ /* 0x001fe400078ec0ff */
[----:B------:R-:W-:Y:S02]  /*06c0*/  ISETP.GE.AND P3, PT, R3, RZ, PT ;  /* 0x000000ff0300720c */ /* 0x000fe40003f66270 */
[----:B------:R-:W-:Y:S01]  /*06d0*/  IADD3 R2, PT, PT, R157, 0x1f, RZ ;  /* 0x0000001f9d027810 */ /* 0x000fe20007ffe0ff */
[----:B------:R-:W-:Y:S01]  /*06e0*/  @!P1 IMAD R12, R6, 0x10, R7 ;  /* 0x00000010060c9824 */ /* 0x000fe200078e0207 */
[----:B------:R-:W-:Y:S02]  /*06f0*/  LEA R3, R16, 0x10, 0x4 ;  /* 0x0000001010037811 */ /* 0x000fe400078e20ff */
[----:B------:R-:W-:-:S02]  /*0700*/  @P4 IADD3 R5, PT, PT, R5, 0x1, RZ ;  /* 0x0000000105054810 */ /* 0x000fc40007ffe0ff */
[-C--:B------:R-:W-:Y:S02]  /*0710*/  @!P2 IADD3 R15, PT, PT, R15, -R0.reuse, RZ ;  /* 0x800000000f0fa210 */ /* 0x080fe40007ffe0ff */
[----:B------:R-:W-:Y:S02]  /*0720*/  SHF.R.U32.HI R158, RZ, 0x5, R2 ;  /* 0x00000005ff9e7819 */ /* 0x000fe40000011602 */
[----:B------:R-:W-:Y:S02]  /*0730*/  SHF.R.U32.HI R7, RZ, 0x5, R6 ;  /* 0x00000005ff077819 */ /* 0x000fe40000011606 */
[----:B------:R-:W-:Y:S02]  /*0740*/  ISETP.GE.U32.AND P4, PT, R15, R0, PT ;  /* 0x000000000f00720c */ /* 0x000fe40003f86070 */
[----:B-1----:R-:W-:Y:S02]  /*0750*/  ISETP.GE.AND P0, PT, R25, RZ, PT ;  /* 0x000000ff1900720c */ /* 0x002fe40003f06270 */
[----:B------:R-:W-:-:S02]  /*0760*/  MOV R2, R5 ;  /* 0x0000000500027202 */ /* 0x000fc40000000f00 */
[----:B------:R-:W-:Y:S02]  /*0770*/  VIMNMX.U32 R158, PT, PT, R158, R3, PT ;  /* 0x000000039e9e7248 */ /* 0x000fe40003fe0000 */
[C---:B------:R-:W-:Y:S02]  /*0780*/  LEA R151, R16.reuse, R7, 0x4 ;  /* 0x0000000710977211 */ /* 0x040fe400078e20ff */
[----:B------:R-:W-:Y:S01]  /*0790*/  @!P2 IADD3 R13, PT, PT, R13, 0x1, RZ ;  /* 0x000000010d0da810 */ /* 0x000fe20007ffe0ff */
[----:B------:R-:W-:Y:S01]  /*07a0*/  IMAD R5, R16, -0x10, R158 ;  /* 0xfffffff010057824 */ /* 0x000fe200078e029e */
[----:B------:R-:W-:Y:S02]  /*07b0*/  @!P3 IADD3 R2, PT, PT, -R2, RZ, RZ ;  /* 0x000000ff0202b210 */ /* 0x000fe40007ffe1ff */
[----:B------:R-:W-:Y:S01]  /*07c0*/  ISETP.GE.U32.AND P2, PT, R151, R158, PT ;  /* 0x0000009e9700720c */ /* 0x000fe20003f46070 */
[----:B------:R-:W-:Y:S01]  /*07d0*/  @P0 IMAD R152, R152, UR4, R17 ;  /* 0x0000000498980c24 */ /* 0x000fe2000f8e0211 */
[----:B------:R-:W-:-:S02]  /*07e0*/  ISETP.GE.AND P3, PT, R14, RZ, PT ;  /* 0x000000ff0e00720c */ /* 0x000fc40003f66270 */
[----:B------:R-:W-:Y:S01]  /*07f0*/  @!P5 LOP3.LUT R2, RZ, R20, RZ, 0x33, !PT ;  /* 0x00000014ff02d212 */ /* 0x000fe200078e33ff */
[----:B------:R-:W-:Y:S01]  /*0800*/  @P0 IMAD R152, R152, R25, 0x1 ;  /* 0x0000000198980424 */ /* 0x000fe200078e0219 */
[----:B------:R-:W-:Y:S02]  /*0810*/  @P4 IADD3 R13, PT, PT, R13, 0x1, RZ ;  /* 0x000000010d0d4810 */ /* 0x000fe40007ffe0ff */
[----:B------:R-:W-:Y:S02]  /*0820*/  LEA R156, R5, R104, 0x5 ;  /* 0x00000068059c7211 */ /* 0x000fe400078e28ff */
[----:B------:R-:W-:Y:S02]  /*0830*/  MOV R3, R13 ;  /* 0x0000000d00037202 */ /* 0x000fe40000000f00 */
[----:B------:R-:W-:-:S03]  /*0840*/  VIMNMX R156, PT, PT, R157, R156, PT ;  /* 0x0000009c9d9c7248 */ /* 0x000fc60003fe0100 */
[----:B------:R-:W-:Y:S01]  /*0850*/  @!P3 IADD3 R3, PT, PT, -R3, RZ, RZ ;  /* 0x000000ff0303b210 */ /* 0x000fe20007ffe1ff */
[----:B----4-:R0:W-:Y:S01]  /*0860*/  @!P1 STS.128 [R12], R8 ;  /* 0x000000080c009388 */ /* 0x0101e20000000c00 */
[----:B------:R-:W-:Y:S01]  /*0870*/  BAR.SYNC.DEFER_BLOCKING 0x0 ;  /* 0x0000000000007b1d */ /* 0x000fe20000010000 */
[----:B------:R-:W-:Y:S01]  /*0880*/  ISETP.NE.AND P1, PT, R23, RZ, PT ;  /* 0x000000ff1700720c */ /* 0x000fe20003f25270 */
[----:B0-----:R-:W-:-:S12]  /*0890*/  @!P0 IMAD R8, R19, UR4, R2 ;  /* 0x0000000413088c24 */ /* 0x001fd8000f8e0202 */
[----:B------:R-:W-:Y:S01]  /*08a0*/  @!P1 LOP3.LUT R3, RZ, R23, RZ, 0x33, !PT ;  /* 0x00000017ff039212 */ /* 0x000fe200078e33ff */
[----:B------:R-:W-:-:S04]  /*08b0*/  @!P0 IMAD.MOV R8, RZ, RZ, -R8 ;  /* 0x000000ffff088224 */ /* 0x000fc800078e0a08 */
[----:B------:R-:W-:Y:S01]  /*08c0*/  @!P0 IMAD R152, R25, R8, 0x1 ;  /* 0x0000000119988424 */ /* 0x000fe200078e0208 */
[----:B------:R-:W-:Y:S06]  /*08d0*/  @P2 BRA `(.L_x_24993) ;  /* 0x0000000c00e82947 */ /* 0x000fec0003800000 */
[----:B------:R-:W0:Y:S01]  /*08e0*/  S2UR UR5, SR_CgaCtaId ;  /* 0x00000000000579c3 */ /* 0x000e220000008800 */
[----:B------:R-:W-:Y:S01]  /*08f0*/  UMOV UR4, 0x400 ;  /* 0x0000040000047882 */ /* 0x000fe20000000000 */
[----:B------:R-:W1:Y:S01]  /*0900*/  LDCU UR8, c[0x0][0x3c8] ;  /* 0x00007900ff0877ac */ /* 0x000e620008000800 */
[----:B------:R-:W-:Y:S01]  /*0910*/  IMAD.WIDE.U32 R106, R151, 0x4, RZ ;  /* 0x00000004976a7825 */ /* 0x000fe200078e00ff */
[----:B------:R-:W-:Y:S02]  /*0920*/  SHF.L.U32 R0, R6, 0x2, RZ ;  /* 0x0000000206007819 */ /* 0x000fe400000006ff */
[----:B------:R-:W-:Y:S02]  /*0930*/  MOV R150, 0xff7fffff ;  /* 0xff7fffff00967802 */ /* 0x000fe40000000f00 */
[----:B------:R-:W-:-:S05]  /*0940*/  LOP3.LUT R0, R0, 0x7c, RZ, 0xc0, !PT ;  /* 0x0000007c00007812 */ /* 0x000fca00078ec0ff */
[----:B------:R-:W-:Y:S02]  /*0950*/  IMAD R0, R7, 0x80, R0 ;  /* 0x0000008007007824 */ /* 0x000fe400078e0200 */
[----:B-1----:R-:W-:Y:S01]  /*0960*/  IMAD R5, R4, UR8, RZ ;  /* 0x0000000804057c24 */ /* 0x002fe2000f8e02ff */
[----:B0-----:R-:W-:-:S03]  /*0970*/  ULEA UR10, UR5, UR4, 0x18 ;  /* 0x00000004050a7291 */ /* 0x001fc6000f8ec0ff */
[----:B------:R-:W-:Y:S01]  /*0980*/  IMAD.WIDE R106, R5, 0x4, R106 ;  /* 0x00000004056a7825 */ /* 0x000fe200078e026a */
[----:B------:R-:W-:Y:S01]  /*0990*/  LOP3.LUT R5, R6, 0x3e0, RZ, 0xc0, !PT ;  /* 0x000003e006057812 */ /* 0x000fe200078ec0ff */
[----:B------:R-:W-:-:S03]  /*09a0*/  UIADD3 UR4, UPT, UPT, UR4, 0x1a0, URZ ;  /* 0x000001a004047890 */ /* 0x000fc6000fffe0ff */
[----:B------:R-:W-:Y:S01]  /*09b0*/  IADD3 R105, PT, PT, R104, R5, RZ ;  /* 0x0000000568697210 */ /* 0x000fe20007ffe0ff */
[----:B------:R-:W-:Y:S01]  /*09c0*/  ULEA UR4, UR5, UR4, 0x18 ;  /* 0x0000000405047291 */ /* 0x000fe2000f8ec0ff */
[----:B------:R-:W0:Y:S02]  /*09d0*/  LDS.128 R100, [UR10] ;  /* 0x0000000aff647984 */ /* 0x000e240008000c00 */
[C---:B------:R-:W-:Y:S02]  /*09e0*/  LOP3.LUT R104, R105.reuse, 0x1f, R6, 0xf8, !PT ;  /* 0x0000001f69687812 */ /* 0x040fe400078ef806 */
[----:B------:R-:W-:Y:S01]  /*09f0*/  IADD3 R6, PT, PT, R105, 0x1, RZ ;  /* 0x0000000169067810 */ /* 0x000fe20007ffe0ff */
[----:B------:R-:W1:Y:S01]  /*0a00*/  LDS.128 R96, [UR10+0x10] ;  /* 0x0000100aff607984 */ /* 0x000e620008000c00 */
[----:B------:R-:W-:Y:S02]  /*0a10*/  IADD3 R149, PT, PT, R0, UR4, RZ ;  /* 0x0000000400957c10 */ /* 0x000fe4000fffe0ff */
[----:B------:R-:W-:Y:S01]  /*0a20*/  IADD3 R148, PT, PT, -R157, R104, RZ ;  /* 0x000000689d947210 */ /* 0x000fe20007ffe1ff */
[----:B------:R-:W2:Y:S01]  /*0a30*/  LDS.128 R92, [UR10+0x20] ;  /* 0x0000200aff5c7984 */ /* 0x000ea20008000c00 */
[----:B------:R-:W-:-:S03]  /*0a40*/  IADD3 R7, PT, PT, R104, 0x1, RZ ;  /* 0x0000000168077810 */ /* 0x000fc60007ffe0ff */
        /* <DEDUP_REMOVED lines=24> */
.L_x_24996:
[----:B------:R-:W1:Y:S01]  /*0bd0*/  LDC R112, c[0x0][0x400] ;  /* 0x00010000ff707b82 */ /* 0x000e620000000800 */
[C---:B------:R-:W-:Y:S01]  /*0be0*/  IADD3 R104, PT, PT, R6.reuse, -0x1, RZ ;  /* 0xffffffff06687810 */ /* 0x040fe20007ffe0ff */
[----:B------:R-:W-:Y:S01]  /*0bf0*/  BSSY.RECONVERGENT B1, `(.L_x_24994) ;  /* 0x00000c2000017945 */ /* 0x000fe20003800200 */
[----:B------:R-:W-:Y:S02]  /*0c00*/  IADD3 R151, PT, PT, R151, 0x4, RZ ;  /* 0x0000000497977810 */ /* 0x000fe40007ffe0ff */
[----:B------:R-:W-:Y:S02]  /*0c10*/  IABS R105, R104 ;  /* 0x0000006800697213 */ /* 0x000fe40000000000 */
[----:B------:R-:W-:Y:S01]  /*0c20*/  IADD3 R6, PT, PT, R6, 0x80, RZ ;  /* 0x0000008006067810 */ /* 0x000fe20007ffe0ff */
        /* <DEDUP_REMOVED lines=20> */
[----:B------:R-:W-:Y:S01]  /*0d70*/  @!P1 LOP3.LUT R108, RZ, R111, RZ, 0x33, !PT ;  /* 0x0000006fff6c9212 */ /* 0x000fe200078e33ff */
[----:B-1----:R-:W-:Y:S01]  /*0d80*/  IMAD.MOV R104, RZ, RZ, -R105 ;  /* 0x000000ffff687224 */ /* 0x002fe200078e0a69 */
        /* <DEDUP_REMOVED lines=10> */
[----:B------:R-:W-:Y:S02]  /*0e30*/  IMAD R104, R109, R104, R105 ;  /* 0x000000686d687224 */ /* 0x000fe400078e0269 */
[----:B------:R-:W-:-:S03]  /*0e40*/  VIADD R105, R3, -UR9 ;  /* 0x8000000903697c36 */ /* 0x000fc60008000000 */
[----:B------:R-:W-:-:S13]  /*0e50*/  ISETP.GT.U32.AND P0, PT, R109, R104, PT ;  /* 0x000000686d00720c */ /* 0x000fda0003f04070 */
[----:B------:R-:W-:-:S04]  /*0e60*/  @!P0 IADD3 R104, PT, PT, R104, -R109, RZ ;  /* 0x8000006d68688210 */ /* 0x000fc80007ffe0ff */
[----:B------:R-:W-:-:S13]  /*0e70*/  ISETP.GT.U32.AND P0, PT, R109, R104, PT ;  /* 0x000000686d00720c */ /* 0x000fda0003f04070 */
[----:B------:R-:W-:Y:S02]  /*0e80*/  @!P0 IADD3 R104, PT, PT, R104, -R109, RZ ;  /* 0x8000006d68688210 */ /* 0x000fe40007ffe0ff */
[----:B------:R-:W-:Y:S02]  /*0e90*/  ISETP.GT.AND P0, PT, R108, R105, PT ;  /* 0x000000696c00720c */ /* 0x000fe40003f04270 */
[----:B------:R-:W-:Y:S02]  /*0ea0*/  @!P2 IADD3 R104, PT, PT, -R104, RZ, RZ ;  /* 0x000000ff6868a210 */ /* 0x000fe40007ffe1ff */
[----:B------:R-:W-:Y:S02]  /*0eb0*/  @!P1 LOP3.LUT R104, RZ, R112, RZ, 0x33, !PT ;  /* 0x00000070ff689212 */ /* 0x000fe400078e33ff */
[----:B------:R-:W-:Y:S02]  /*0ec0*/  ISETP.GE.U32.AND P1, PT, R151, R158, PT ;  /* 0x0000009e9700720c */ /* 0x000fe40003f26070 */
[----:B------:R-:W-:-:S13]  /*0ed0*/  ISETP.EQ.OR P0, PT, R104, RZ, P0 ;  /* 0x000000ff6800720c */ /* 0x000fda0000702670 */
[----:B------:R-:W-:-:S05]  /*0ee0*/  @!P0 MOV R104, 0xff7fffff ;  /* 0xff7fffff00688802 */ /* 0x000fca0000000f00 */
[----:B------:R1:W-:Y:S01]  /*0ef0*/  @!P0 STS [R149], R104 ;  /* 0x0000006895008388 */ /* 0x0003e20000000800 */
[----:B------:R-:W-:Y:S05]  /*0f00*/  @!P0 BRA `(.L_x_24995) ;  /* 0x0000000800408947 */ /* 0x000fea0003800000 */
[----:B------:R-:W2:Y:S01]  /*0f10*/  LDG.E.CONSTANT R107, desc[UR6][R4.64] ;  /* 0x00000006046b7981 */ /* 0x000ea2000c1e9900 */
[----:B------:R-:W-:Y:S01]  /*0f20*/  IMAD R105, R2, UR12, RZ ;  /* 0x0000000c02697c24 */ /* 0x000fe2000f8e02ff */
[----:B-1----:R-:W1:Y:S02]  /*0f30*/  S2R R104, SR_TID.X ;  /* 0x0000000000687919 */ /* 0x002e640000002100 */
[----:B-1----:R-:W-:-:S04]  /*0f40*/  SHF.L.U32 R104, R104, 0x2, RZ ;  /* 0x0000000268687819 */ /* 0x002fc800000006ff */
[----:B------:R-:W-:-:S04]  /*0f50*/  LOP3.LUT R104, R104, 0x7c, RZ, 0xc0, !PT ;  /* 0x0000007c68687812 */ /* 0x000fc800078ec0ff */
[----:B------:R-:W-:-:S04]  /*0f60*/  IADD3 R104, P0, PT, R104, R105, RZ ;  /* 0x0000006968687210 */ /* 0x000fc80007f1e0ff */
        /* <DEDUP_REMOVED lines=26> */
[----:B------:R-:W3:Y:S01]  /*1110*/  LDG.E.128.CONSTANT R120, desc[UR6][R160.64+0x1400] ;  /* 0x00140006a0787981 */ /* 0x000ee2000c1e9d00 */
[----:B----4-:R-:W-:Y:S01]  /*1120*/  FFMA.FTZ R144, R89, R105, R124 ;  /* 0x0000006959907223 */ /* 0x010fe2000001007c */
[----:B------:R-:W-:Y:S01]  /*1130*/  FFMA.FTZ R147, R90, R106, R125 ;  /* 0x0000006a5a937223 */ /* 0x000fe2000001007d */
[----:B------:R-:W-:Y:S02]  /*1140*/  FFMA.FTZ R146, R91, R107, R126 ;  /* 0x0000006b5b927223 */ /* 0x000fe4000001007e */
        /* <DEDUP_REMOVED lines=26> */
[----:B------:R-:W4:Y:S04]  /*12f0*/  LDG.E.128.CONSTANT R128, desc[UR6][R160.64+0x2600] ;  /* 0x00260006a0807981 */ /* 0x000f28000c1e9d00 */
[----:B------:R-:W4:Y:S04]  /*1300*/  LDG.E.128.CONSTANT R136, desc[UR6][R160.64+0x2a00] ;  /* 0x002a0006a0887981 */ /* 0x000f28000c1e9d00 */
        /* <DEDUP_REMOVED lines=27> */
[----:B------:R-:W-:Y:S01]  /*14c0*/  FFMA.FTZ R104, R45, R109, R104 ;  /* 0x0000006d2d687223 */ /* 0x000fe20000010068 */
[----:B------:R-:W-:-:S02]  /*14d0*/  FFMA.FTZ R159, R46, R110, R159 ;  /* 0x0000006e2e9f7223 */ /* 0x000fc4000001009f */
[----:B------:R-:W-:Y:S01]  /*14e0*/  FFMA.FTZ R163, R40, R112, R163 ;  /* 0x0000007028a37223 */ /* 0x000fe200000100a3 */
[----:B------:R-:W-:Y:S01]  /*14f0*/  FFMA.FTZ R104, R41, R113, R104 ;  /* 0x0000007129687223 */ /* 0x000fe20000010068 */
[----:B------:R-:W-:Y:S01]  /*1500*/  FFMA.FTZ R162, R47, R111, R162 ;  /* 0x0000006f2fa27223 */ /* 0x000fe200000100a2 */
[----:B------:R-:W-:-:S03]  /*1510*/  FFMA.FTZ R159, R42, R114, R159 ;  /* 0x000000722a9f7223 */ /* 0x000fc6000001009f */
[----:B------:R-:W-:Y:S01]  /*1520*/  FFMA.FTZ R162, R43, R115, R162 ;  /* 0x000000732ba27223 */ /* 0x000fe200000100a2 */
[----:B------:R-:W-:Y:S02]  /*1530*/  IADD3 R105, PT, PT, R148, 0x1, RZ ;  /* 0x0000000194697810 */ /* 0x000fe40007ffe0ff */
[----:B-----5:R-:W-:Y:S01]  /*1540*/  FSETP.NEU.FTZ.AND P0, PT, R155, RZ, PT ;  /* 0x000000ff9b00720b */ /* 0x020fe20003f1d000 */
        /* <DEDUP_REMOVED lines=38> */
[----:B------:R-:W-:-:S03]  /*17b0*/  VIADD R104, R7, 0xffffffff ;  /* 0xffffffff07687836 */ /* 0x000fc60000000000 */
[----:B------:R-:W-:Y:S02]  /*17c0*/  FFMA.FTZ R105, R146, UR16, R105 ;  /* 0x0000001092697c23 */ /* 0x000fe40008010069 */
[----:B------:R-:W-:-:S04]  /*17d0*/  ISETP.GE.AND P0, PT, R104, R157, PT ;  /* 0x0000009d6800720c */ /* 0x000fc80003f06270 */
[----:B------:R-:W-:-:S05]  /*17e0*/  FSEL R104, R105, RZ, !P0 ;  /* 0x000000ff69687208 */ /* 0x000fca0004000000 */
[----:B------:R2:W-:Y:S04]  /*17f0*/  STS [R149], R104 ;  /* 0x0000006895007388 */ /* 0x0005e80000000800 */
[----:B------:R-:W-:-:S07]  /*1800*/  @!P0 FMNMX.FTZ R150, R150, R105, !PT ;  /* 0x0000006996968209 */ /* 0x000fce0007810000 */
.L_x_24995:
[----:B------:R-:W-:Y:S05]  /*1810*/  BSYNC.RECONVERGENT B1 ;  /* 0x0000000000017941 */ /* 0x000fea0003800200 */
.L_x_24994:
[----:B------:R-:W-:Y:S02]  /*1820*/  IADD3 R4, P0, PT, R4, 0x10, RZ ;  /* 0x0000001004047810 */ /* 0x000fe40007f1e0ff */
[----:B-12---:R-:W-:Y:S02]  /*1830*/  IADD3 R149, PT, PT, R149, 0x200, RZ ;  /* 0x0000020095957810 */ /* 0x006fe40007ffe0ff */
[----:B------:R-:W-:Y:S02]  /*1840*/  IADD3 R148, PT, PT, R148, 0x80, RZ ;  /* 0x0000008094947810 */ /* 0x000fe40007ffe0ff */
[----:B------:R-:W-:Y:S02]  /*1850*/  IADD3 R7, PT, PT, R7, 0x80, RZ ;  /* 0x0000008007077810 */ /* 0x000fe40007ffe0ff */
[----:B------:R-:W-:Y:S01]  /*1860*/  IADD3.X R5, PT, PT, RZ, R5, RZ, P0, !PT ;  /* 0x00000005ff057210 */ /* 0x000fe200007fe4ff */
[----:B------:R-:W-:Y:S06]  /*1870*/  @!P1 BRA `(.L_x_24996) ;  /* 0xfffffff000d49947 */ /* 0x000fec000383ffff */
.L_x_24993:
[----:B------:R-:W-:Y:S05]  /*1880*/  BSYNC.RECONVERGENT B0 ;  /* 0x0000000000007941 */ /* 0x000fea0003800200 */
.L_x_24992:
[----:B------:R-:W1:Y:S01]  /*1890*/  SHFL.BFLY PT, R5, R150, 0x10, 0x1f ;  /* 0x0e001f0096057f89 */ /* 0x000e6200000e0000 */
[----:B------:R-:W2:Y:S01]  /*18a0*/  S2UR UR9, SR_CgaCtaId ;  /* 0x00000000000979c3 */ /* 0x000ea20000008800 */
[----:B------:R-:W-:Y:S01]  /*18b0*/  UMOV UR5, 0x400 ;  /* 0x0000040000057882 */ /* 0x000fe20000000000 */
[----:B0-----:R-:W-:Y:S01]  /*18c0*/  MOV R10, 0xff7fffff ;  /* 0xff7fffff000a7802 */ /* 0x001fe20000000f00 */
[----:B------:R-:W0:Y:S01]  /*18d0*/  S2R R104, SR_TID.X ;  /* 0x0000000000687919 */ /* 0x000e220000002100 */
[----:B------:R-:W-:Y:S01]  /*18e0*/  UIADD3 UR4, UPT, UPT, UR5, 0x180, URZ ;  /* 0x0000018005047890 */ /* 0x000fe2000fffe0ff */
[----:B------:R-:W-:Y:S01]  /*18f0*/  BSSY.RECONVERGENT B0, `(.L_x_24997) ;  /* 0x00000ff000007945 */ /* 0x000fe20003800200 */
[----:B------:R-:W3:Y:S01]  /*1900*/  S2R R107, SR_CTAID.Z ;  /* 0x00000000006b7919 */ /* 0x000ee20000002700 */
        /* <DEDUP_REMOVED lines=8> */
[----:B0-----:R-:W-:-:S05]  /*1990*/  FMNMX.FTZ R7, R4, R7, !PT ;  /* 0x0000000704077209 */ /* 0x001fca0007810000 */
[----:B------:R-:W0:Y:S02]  /*19a0*/  SHFL.BFLY PT, R6, R7, 0x2, 0x1f ;  /* 0x0c401f0007067f89 */ /* 0x000e2400000e0000 */
[----:B0-----:R-:W-:Y:S02]  /*19b0*/  FMNMX.FTZ R9, R7, R6, !PT ;  /* 0x0000000607097209 */ /* 0x001fe40007810000 */
[----:B------:R-:W-:-:S03]  /*19c0*/  LEA R6, R106, UR4, 0x2 ;  /* 0x000000046a067c11 */ /* 0x000fc6000f8e10ff */
        /* <DEDUP_REMOVED lines=8> */
[----:B0-----:R-:W-:Y:S02]  /*1a50*/  FMNMX.FTZ R9, R5, R10, !PT ;  /* 0x0000000a05097209 */ /* 0x001fe40007810000 */
[----:B---3--:R-:W-:-:S03]  /*1a60*/  SHF.L.U32 R5, R107, 0x9, RZ ;  /* 0x000000096b057819 */ /* 0x008fc600000006ff */
[----:B------:R-:W0:Y:S02]  /*1a70*/  SHFL.BFLY PT, R4, R9, 0x1, 0x1f ;  /* 0x0c201f0009047f89 */ /* 0x000e2400000e0000 */
[----:B------:R-:W-:-:S05]  /*1a80*/  IMAD.IADD R7, R156, 0x1, -R5 ;  /* 0x000000019c077824 */ /* 0x000fca00078e0a05 */
        /* <DEDUP_REMOVED lines=22> */
.L_x_25001:
        /* <DEDUP_REMOVED lines=11> */
.L_x_25000:
[----:B------:R-:W-:Y:S05]  /*1ca0*/  BSYNC.RECONVERGENT B1 ;  /* 0x0000000000017941 */ /* 0x000fea0003800200 */
.L_x_24999:
        /* <DEDUP_REMOVED lines=12> */
.L_x_25004:
        /* <DEDUP_REMOVED lines=100> */
.L_x_25003:
[----:B------:R-:W-:Y:S05]  /*23b0*/  BSYNC.RECONVERGENT B1 ;  /* 0x0000000000017941 */ /* 0x000fea0003800200 */
.L_x_25002:
        /* <DEDUP_REMOVED lines=55> */
.L_x_25006:
[----:B------:R-:W-:Y:S05]  /*2730*/  BSYNC.RECONVERGENT B1 ;  /* 0x0000000000017941 */ /* 0x000fea0003800200 */
.L_x_25005:
        /* <DEDUP_REMOVED lines=26> */
.L_x_24998:
[----:B------:R-:W-:Y:S05]  /*28e0*/  BSYNC.RECONVERGENT B0 ;  /* 0x0000000000007941 */ /* 0x000fea0003800200 */
.L_x_24997:
        /* <DEDUP_REMOVED lines=41> */
.L_x_25011:
[----:B------:R-:W1:Y:S01]  /*2b80*/  LDS R9, [R8] ;  /* 0x0000000008097984 */ /* 0x000e620000000800 */
[----:B------:R-:W-:-:S04]  /*2b90*/  IADD3 R10, PT, PT, R10, 0x1, RZ ;  /* 0x000000010a0a7810 */ /* 0x000fc80007ffe0ff */
[----:B------:R-:W-:Y:S01]  /*2ba0*/  ISETP.NE.AND P0, PT, R10, RZ, PT ;  /* 0x000000ff0a00720c */ /* 0x000fe20003f05270 */
[----:B-1----:R-:W-:-:S05]  /*2bb0*/  FMUL.FTZ R9, R9, R35 ;  /* 0x0000002309097220 */ /* 0x002fca0000410000 */
[----:B------:R1:W-:Y:S02]  /*2bc0*/  STS [R8], R9 ;  /* 0x0000000908007388 */ /* 0x0003e40000000800 */
[----:B-1----:R-:W-:-:S05]  /*2bd0*/  IADD3 R8, PT, PT, R8, 0x200, RZ ;  /* 0x0000020008087810 */ /* 0x002fca0007ffe0ff */
[----:B------:R-:W-:Y:S05]  /*2be0*/  @P0 BRA `(.L_x_25011) ;  /* 0xfffffffc00e40947 */ /* 0x000fea000383ffff */
.L_x_25010:
[----:B------:R-:W-:Y:S05]  /*2bf0*/  BSYNC.RECONVERGENT B1 ;  /* 0x0000000000017941 */ /* 0x000fea0003800200 */
.L_x_25009:
        /* <DEDUP_REMOVED lines=12> */
.L_x_25014:
        /* <DEDUP_REMOVED lines=52> */
.L_x_25013:
[----:B------:R-:W-:Y:S05]  /*3000*/  BSYNC.RECONVERGENT B1 ;  /* 0x0000000000017941 */ /* 0x000fea0003800200 */
.L_x_25012:
        /* <DEDUP_REMOVED lines=31> */
.L_x_25016:
[----:B------:R-:W-:Y:S05]  /*3200*/  BSYNC.RECONVERGENT B1 ;  /* 0x0000000000017941 */ /* 0x000fea0003800200 */
.L_x_25015:
        /* <DEDUP_REMOVED lines=14> */
.L_x_25008:
[----:B------:R-:W-:Y:S05]  /*32f0*/  BSYNC.RECONVERGENT B0 ;  /* 0x0000000000007941 */ /* 0x000fea0003800200 */
.L_x_25007:
        /* <DEDUP_REMOVED lines=23> */
.L_x_25018:
[----:B0-----:R-:W-:Y:S05]  /*3470*/  BSYNC.RECONVERGENT B0 ;  /* 0x0000000000007941 */ /* 0x001fea0003800200 */
.L_x_25017:
        /* <DEDUP_REMOVED lines=17> */
[----:B------:R-:W0:Y:S01]  /*3590*/  I2F.RP R10, R0 ;  /* 0x00000000000a7306 */ /* 0x000e220000209400 */
[----:B---3--:R-:W3:Y:S01]  /*35a0*/  LDC R4, c[0x0][0x3c8] ;  /* 0x0000f200ff047b82 */ /* 0x008ee20000000800 */
[----:B------:R-:W2:Y:S01]  /*35b0*/  LDCU.64 UR14, c[0x0][0x3b8] ;  /* 0x00007700ff0e77ac */ /* 0x000ea20008000a00 */
[----:B-1----:R-:W-:Y:S01]  /*35c0*/  IMAD.WIDE.U32 R6, R137, 0x4, RZ ;  /* 0x0000000489067825 */ /* 0x002fe200078e00ff */
[----:B------:R-:W-:Y:S02]  /*35d0*/  LEA R5, R106, R5, 0x5 ;  /* 0x000000056a057211 */ /* 0x000fe400078e28ff */
[----:B------:R-:W-:Y:S01]  /*35e0*/  CS2R R112, SRZ ;  /* 0x0000000000707805 */ /* 0x000fe2000001ff00 */
[----:B------:R-:W1:Y:S01]  /*35f0*/  LDCU UR13, c[0x0][0x3e0] ;  /* 0x00007c00ff0d77ac */ /* 0x000e620008000800 */
[----:B------:R-:W-:Y:S02]  /*3600*/  SHF.L.U32 R140, R104, 0x2, RZ ;  /* 0x00000002688c7819 */ /* 0x000fe400000006ff */
[----:B------:R-:W-:-:S02]  /*3610*/  CS2R R114, SRZ ;  /* 0x0000000000727805 */ /* 0x000fc4000001ff00 */
[----:B------:R-:W-:Y:S01]  /*3620*/  IADD3 R138, PT, PT, R5, 0x1, RZ ;  /* 0x00000001058a7810 */ /* 0x000fe20007ffe0ff */
[----:B------:R-:W4:Y:S01]  /*3630*/  LDCU UR12, c[0x0][0x3fc] ;  /* 0x00007f80ff0c77ac */ /* 0x000f220008000800 */
[----:B------:R-:W-:Y:S02]  /*3640*/  LOP3.LUT R5, R140, 0x1c, RZ, 0xc0, !PT ;  /* 0x0000001c8c057812 */ /* 0x000fe400078ec0ff */
[----:B------:R-:W-:Y:S02]  /*3650*/  CS2R R116, SRZ ;  /* 0x0000000000747805 */ /* 0x000fe4000001ff00 */
[----:B------:R-:W-:Y:S01]  /*3660*/  MOV R111, RZ ;  /* 0x000000ff006f7202 */ /* 0x000fe20000000f00 */
[----:B------:R-:W-:Y:S01]  /*3670*/  UIADD3 UR4, UPT, UPT, UR5, 0x1a0, URZ ;  /* 0x000001a005047890 */ /* 0x000fe2000fffe0ff */
[----:B0-----:R-:W0:Y:S01]  /*3680*/  MUFU.RCP R10, R10 ;  /* 0x0000000a000a7308 */ /* 0x001e220000001000 */
[----:B------:R-:W-:Y:S02]  /*3690*/  CS2R R118, SRZ ;  /* 0x0000000000767805 */ /* 0x000fe4000001ff00 */
[----:B------:R-:W-:Y:S01]  /*36a0*/  CS2R R120, SRZ ;  /* 0x0000000000787805 */ /* 0x000fe2000001ff00 */
[----:B------:R-:W-:Y:S01]  /*36b0*/  ULEA UR4, UR9, UR4, 0x18 ;  /* 0x0000000409047291 */ /* 0x000fe2000f8ec0ff */
[----:B------:R-:W-:-:S02]  /*36c0*/  CS2R R122, SRZ ;  /* 0x00000000007a7805 */ /* 0x000fc4000001ff00 */
[----:B------:R-:W-:Y:S02]  /*36d0*/  CS2R R124, SRZ ;  /* 0x00000000007c7805 */ /* 0x000fe4000001ff00 */
[----:B------:R-:W-:Y:S02]  /*36e0*/  CS2R R126, SRZ ;  /* 0x00000000007e7805 */ /* 0x000fe4000001ff00 */
[----:B------:R-:W-:Y:S02]  /*36f0*/  CS2R R128, SRZ ;  /* 0x0000000000807805 */ /* 0x000fe4000001ff00 */
[----:B------:R-:W-:Y:S01]  /*3700*/  CS2R R130, SRZ ;  /* 0x0000000000827805 */ /* 0x000fe2000001ff00 */
[----:B-1----:R-:W-:Y:S01]  /*3710*/  IMAD R2, R2, UR13, RZ ;  /* 0x0000000d02027c24 */ /* 0x002fe2000f8e02ff */
[----:B------:R-:W-:Y:S01]  /*3720*/  CS2R R132, SRZ ;  /* 0x0000000000847805 */ /* 0x000fe2000001ff00 */
[----:B---3--:R-:W-:Y:S01]  /*3730*/  IMAD R11, R4, UR17, RZ ;  /* 0x00000011040b7c24 */ /* 0x008fe2000f8e02ff */
[----:B------:R-:W-:-:S02]  /*3740*/  IADD3 R4, PT, PT, R157, 0x1f, RZ ;  /* 0x0000001f9d047810 */ /* 0x000fc40007ffe0ff */
[----:B----4-:R-:W-:Y:S01]  /*3750*/  IADD3 R139, PT, PT, R3, -UR12, RZ ;  /* 0x8000000c038b7c10 */ /* 0x010fe2000fffe0ff */
[----:B------:R-:W-:Y:S01]  /*3760*/  IMAD.WIDE R6, R11, 0x4, R6 ;  /* 0x000000040b067825 */ /* 0x000fe200078e0206 */
[----:B------:R-:W-:Y:S02]  /*3770*/  SHF.R.U32.HI R4, RZ, 0x5, R4 ;  /* 0x00000005ff047819 */ /* 0x000fe40000011604 */
[----:B0-----:R-:W-:Y:S02]  /*3780*/  IADD3 R8, PT, PT, R10, 0xffffffe, RZ ;  /* 0x0ffffffe0a087810 */ /* 0x001fe40007ffe0ff */
[----:B--2---:R-:W-:Y:S02]  /*3790*/  IADD3 R110, P0, PT, R6, UR14, RZ ;  /* 0x0000000e066e7c10 */ /* 0x004fe4000ff1e0ff */
[----:B------:R0:W1:Y:S01]  /*37a0*/  F2I.FTZ.U32.TRUNC.NTZ R9, R8 ;  /* 0x0000000800097305 */ /* 0x000062000021f000 */
[----:B------:R-:W-:Y:S02]  /*37b0*/  IADD3 R136, PT, PT, -R4, R137, RZ ;  /* 0x0000008904887210 */ /* 0x000fe40007ffe1ff */
[----:B------:R-:W-:Y:S01]  /*37c0*/  IADD3.X R135, PT, PT, R7, UR15, RZ, P0, !PT ;  /* 0x0000000f07877c10 */ /* 0x000fe200087fe4ff */
[----:B------:R-:W-:Y:S01]  /*37d0*/  IMAD.SHL.U32 R7, R104, 0x10, RZ ;  /* 0x0000001068077824 */ /* 0x000fe200078e00ff */
[----:B------:R-:W-:-:S02]  /*37e0*/  IADD3 R137, PT, PT, R137, 0x1, RZ ;  /* 0x0000000189897810 */ /* 0x000fc40007ffe0ff */
[----:B------:R-:W-:Y:S02]  /*37f0*/  MOV R134, RZ ;  /* 0x000000ff00867202 */ /* 0x000fe40000000f00 */
[----:B------:R-:W-:Y:S02]  /*3800*/  LOP3.LUT R7, R7, 0x70, RZ, 0xe2, !PT ;  /* 0x0000007007077812 */ /* 0x000fe400078ee2ff */
[----:B0-----:R-:W-:Y:S02]  /*3810*/  MOV R8, RZ ;  /* 0x000000ff00087202 */ /* 0x001fe40000000f00 */
[----:B------:R-:W-:Y:S01]  /*3820*/  LEA R7, R106, R7, 0x7 ;  /* 0x000000076a077211 */ /* 0x000fe200078e38ff */
[----:B-1----:R-:W-:Y:S01]  /*3830*/  IMAD.MOV R109, RZ, RZ, -R9 ;  /* 0x000000ffff6d7224 */ /* 0x002fe200078e0a09 */
[----:B------:R-:W-:Y:S02]  /*3840*/  LOP3.LUT R140, R140, 0x7c, RZ, 0xc0, !PT ;  /* 0x0000007c8c8c7812 */ /* 0x000fe400078ec0ff */
[----:B------:R-:W-:Y:S01]  /*3850*/  IADD3 R142, PT, PT, R5, R138, RZ ;  /* 0x0000008a058e7210 */ /* 0x000fe20007ffe0ff */
[----:B------:R-:W-:Y:S01]  /*3860*/  IMAD R109, R109, R0, RZ ;  /* 0x000000006d6d7224 */ /* 0x000fe200078e02ff */
[----:B------:R-:W-:Y:S01]  /*3870*/  SHF.R.S32.HI R3, RZ, 0x1f, R2 ;  /* 0x0000001fff037819 */ /* 0x000fe20000011402 */
[----:B------:R-:W-:-:S02]  /*3880*/  VIADD R141, R7, UR4 ;  /* 0x00000004078d7c36 */ /* 0x000fc40008000000 */
[----:B------:R-:W-:-:S07]  /*3890*/  IMAD.HI.U32 R109, R9, R109, R8 ;  /* 0x0000006d096d7227 */ /* 0x000fce00078e0008 */
.L_x_25023:
        /* <DEDUP_REMOVED lines=38> */
[C---:B------:R-:W-:Y:S02]  /*3b00*/  IADD3 R5, PT, PT, R137.reuse, 0x3, RZ ;  /* 0x0000000389057810 */ /* 0x040fe40007ffe0ff */
[----:B------:R-:W-:Y:S02]  /*3b10*/  IADD3 R137, PT, PT, R137, 0x4, RZ ;  /* 0x0000000489897810 */ /* 0x000fe40007ffe0ff */
[----:B------:R-:W-:-:S13]  /*3b20*/  ISETP.GT.U32.AND P0, PT, R11, R4, PT ;  /* 0x000000040b00720c */ /* 0x000fda0003f04070 */
[----:B------:R-:W-:-:S05]  /*3b30*/  @!P0 IMAD.IADD R4, R4, 0x1, -R11 ;  /* 0x0000000104048824 */ /* 0x000fca00078e0a0b */
[----:B------:R-:W-:-:S13]  /*3b40*/  ISETP.GT.U32.AND P0, PT, R11, R4, PT ;  /* 0x000000040b00720c */ /* 0x000fda0003f04070 */
[----:B------:R-:W-:Y:S02]  /*3b50*/  @!P0 IADD3 R4, PT, PT, R4, -R11, RZ ;  /* 0x8000000b04048210 */ /* 0x000fe40007ffe0ff */
[----:B------:R-:W-:Y:S02]  /*3b60*/  ISETP.GE.U32.AND P0, PT, R5, R158, PT ;  /* 0x0000009e0500720c */ /* 0x000fe40003f06070 */
[----:B------:R-:W-:Y:S02]  /*3b70*/  @!P1 IADD3 R4, PT, PT, -R4, RZ, RZ ;  /* 0x000000ff04049210 */ /* 0x000fe40007ffe1ff */
[----:B------:R-:W-:Y:S02]  /*3b80*/  @!P2 LOP3.LUT R4, RZ, R13, RZ, 0x33, !PT ;  /* 0x0000000dff04a212 */ /* 0x000fe400078e33ff */
[----:B------:R-:W-:Y:S02]  /*3b90*/  ISETP.GT.AND P1, PT, R7, R139, PT ;  /* 0x0000008b0700720c */ /* 0x000fe40003f24270 */
[----:B------:R-:W-:-:S13]  /*3ba0*/  ISETP.NE.AND P2, PT, R4, RZ, PT ;  /* 0x000000ff0400720c */ /* 0x000fda0003f45270 */
[----:B------:R-:W-:Y:S05]  /*3bb0*/  @!P1 BRA P2, `(.L_x_25022) ;  /* 0x00000014008c9947 */ /* 0x000fea0001000000 */
[----:B------:R-:W-:Y:S01]  /*3bc0*/  MOV R24, R110 ;  /* 0x0000006e00187202 */ /* 0x000fe20000000f00 */
[----:B------:R-:W-:-:S05]  /*3bd0*/  IMAD.MOV.U32 R25, RZ, RZ, R135 ;  /* 0x000000ffff197224 */ /* 0x000fca00078e0087 */
[----:B------:R-:W2:Y:S02]  /*3be0*/  LDG.E.CONSTANT R5, desc[UR6][R24.64] ;  /* 0x0000000618057981 */ /* 0x000ea4000c1e9900 */
[----:B--2---:R-:W-:-:S03]  /*3bf0*/  IMAD.WIDE R4, R5, UR18, R2 ;  /* 0x0000001205047c25 */ /* 0x004fc6000f8e0202 */
[----:B------:R-:W-:-:S04]  /*3c00*/  IADD3 R4, P1, PT, R140, R4, RZ ;  /* 0x000000048c047210 */ /* 0x000fc80007f3e0ff */
[----:B------:R-:W-:Y:S02]  /*3c10*/  IADD3.X R5, PT, PT, RZ, R5, RZ, P1, !PT ;  /* 0x00000005ff057210 */ /* 0x000fe40000ffe4ff */
        /* <DEDUP_REMOVED lines=25> */
[----:B------:R0:W4:Y:S01]  /*3db0*/  LDG.E.128.CONSTANT R96, desc[UR6][R100.64+0x2e00] ;  /* 0x002e000664607981 */ /* 0x000122000c1e9d00 */
[----:B------:R-:W-:-:S02]  /*3dc0*/  ISETP.NE.AND P2, PT, R136, -0x1, PT ;  /* 0xffffffff8800780c */ /* 0x000fc40003f45270 */
[----:B------:R-:W-:-:S11]  /*3dd0*/  IADD3 R144, PT, PT, R142, -0x1, RZ ;  /* 0xffffffff8e907810 */ /* 0x000fd60007ffe0ff */
[-C--:B------:R-:W-:Y:S02]  /*3de0*/  @!P2 ISETP.GE.AND P1, PT, R144, R157.reuse, PT ;  /* 0x0000009d9000a20c */ /* 0x080fe40003f26270 */
[C---:B------:R-:W-:Y:S02]  /*3df0*/  @!P2 ISETP.GE.AND P4, PT, R142.reuse, R157, PT ;  /* 0x0000009d8e00a20c */ /* 0x040fe40003f86270 */
[C---:B------:R-:W-:Y:S02]  /*3e00*/  @!P2 IADD3 R146, PT, PT, R142.reuse, 0x1, RZ ;  /* 0x000000018e92a810 */ /* 0x040fe40007ffe0ff */
[C---:B------:R-:W-:Y:S02]  /*3e10*/  @!P2 IADD3 R102, PT, PT, R142.reuse, 0x2, RZ ;  /* 0x000000028e66a810 */ /* 0x040fe40007ffe0ff */
[C---:B------:R-:W-:Y:S02]  /*3e20*/  @!P2 IADD3 R148, PT, PT, R142.reuse, 0x1, RZ ;  /* 0x000000018e94a810 */ /* 0x040fe40007ffe0ff */
[----:B0-----:R-:W-:-:S02]  /*3e30*/  @!P2 IADD3 R100, PT, PT, R142, 0x1, RZ ;  /* 0x000000018e64a810 */ /* 0x001fc40007ffe0ff */
[-C--:B------:R-:W-:Y:S02]  /*3e40*/  @!P2 ISETP.GE.AND P3, PT, R146, R157.reuse, PT ;  /* 0x0000009d9200a20c */ /* 0x080fe40003f66270 */
[-C--:B------:R-:W-:Y:S02]  /*3e50*/  @!P2 ISETP.GE.AND P6, PT, R102, R157.reuse, PT ;  /* 0x0000009d6600a20c */ /* 0x080fe40003fc6270 */
[-C--:B------:R-:W-:Y:S02]  /*3e60*/  @!P2 ISETP.GE.AND P5, PT, R148, R157.reuse, PT ;  /* 0x0000009d9400a20c */ /* 0x080fe40003fa6270 */
[----:B--2---:R-:W-:Y:S02]  /*3e70*/  @!P2 FSEL R4, R4, RZ, !P1 ;  /* 0x000000ff0404a208 */ /* 0x004fe40004800000 */
[----:B------:R-:W-:Y:S02]  /*3e80*/  @!P2 FSEL R5, R5, RZ, !P4 ;  /* 0x000000ff0505a208 */ /* 0x000fe40006000000 */
[----:B------:R-:W-:-:S02]  /*3e90*/  @!P2 ISETP.GE.AND P1, PT, R102, R157, PT ;  /* 0x0000009d6600a20c */ /* 0x000fc40003f26270 */
[----:B------:R-:W-:Y:S01]  /*3ea0*/  @!P2 ISETP.GE.AND P4, PT, R100, R157, PT ;  /* 0x0000009d6400a20c */ /* 0x000fe20003f86270 */
[----:B------:R-:W-:Y:S01]  /*3eb0*/  @!P2 VIADD R100, R142, 0x2 ;  /* 0x000000028e64a836 */ /* 0x000fe20000000000 */
[----:B------:R-:W-:Y:S02]  /*3ec0*/  @!P2 FSEL R6, R6, RZ, !P3 ;  /* 0x000000ff0606a208 */ /* 0x000fe40005800000 */
[----:B------:R-:W-:Y:S02]  /*3ed0*/  @!P2 FSEL R7, R7, RZ, !P6 ;  /* 0x000000ff0707a208 */ /* 0x000fe40007000000 */
[----:B---3--:R-:W-:Y:S02]  /*3ee0*/  @!P2 FSEL R10, R10, RZ, !P5 ;  /* 0x000000ff0a0aa208 */ /* 0x008fe40006800000 */
[----:B------:R-:W-:Y:S02]  /*3ef0*/  @!P2 FSEL R11, R11, RZ, !P1 ;  /* 0x000000ff0b0ba208 */ /* 0x000fe40004800000 */
[----:B----4-:R-:W-:-:S02]  /*3f00*/  @!P2 FSEL R14, R14, RZ, !P4 ;  /* 0x000000ff0e0ea208 */ /* 0x010fc40006000000 */
[-C--:B------:R-:W-:Y:S02]  /*3f10*/  @!P2 ISETP.GE.AND P3, PT, R144, R157.reuse, PT ;  /* 0x0000009d9000a20c */ /* 0x080fe40003f66270 */
[-C--:B------:R-:W-:Y:S02]  /*3f20*/  @!P2 ISETP.GE.AND P6, PT, R142, R157.reuse, PT ;  /* 0x0000009d8e00a20c */ /* 0x080fe40003fc6270 */
[-C--:B------:R-:W-:Y:S02]  /*3f30*/  @!P2 ISETP.GE.AND P5, PT, R144, R157.reuse, PT ;  /* 0x0000009d9000a20c */ /* 0x080fe40003fa6270 */
[-C--:B------:R-:W-:Y:S02]  /*3f40*/  @!P2 ISETP.GE.AND P1, PT, R142, R157.reuse, PT ;  /* 0x0000009d8e00a20c */ /* 0x080fe40003f26270 */
[----:B------:R-:W-:Y:S02]  /*3f50*/  @!P2 ISETP.GE.AND P4, PT, R144, R157, PT ;  /* 0x0000009d9000a20c */ /* 0x000fe40003f86270 */
[----:B------:R-:W-:-:S02]  /*3f60*/  @!P2 IADD3 R102, PT, PT, R142, 0x1, RZ ;  /* 0x000000018e66a810 */ /* 0x000fc40007ffe0ff */
        /* <DEDUP_REMOVED lines=9> */
[----:B------:R-:W-:Y:S02]  /*4000*/  @!P2 ISETP.GE.AND P4, PT, R100, R157, PT ;  /* 0x0000009d6400a20c */ /* 0x000fe40003f86270 */
        /* <DEDUP_REMOVED lines=9> */
[----:B------:R-:W-:Y:S02]  /*40a0*/  @!P2 ISETP.GE.AND P4, PT, R142, R157, PT ;  /* 0x0000009d8e00a20c */ /* 0x000fe40003f86270 */
[----:B------:R-:W-:Y:S02]  /*40b0*/  @!P2 FSEL R17, R17, RZ, !P3 ;  /* 0x000000ff1111a208 */ /* 0x000fe40005800000 */
[----:B------:R-:W-:Y:S02]  /*40c0*/  @!P2 FSEL R20, R20, RZ, !P6 ;  /* 0x000000ff1414a208 */ /* 0x000fe40007000000 */
[----:B------:R-:W-:Y:S02]  /*40d0*/  @!P2 FSEL R21, R21, RZ, !P5 ;  /* 0x000000ff1515a208 */ /* 0x000fe40006800000 */
[----:B------:R-:W-:-:S02]  /*40e0*/  @!P2 FSEL R24, R24, RZ, !P1 ;  /* 0x000000ff1818a208 */ /* 0x000fc40004800000 */
[----:B------:R-:W-:Y:S02]  /*40f0*/  @!P2 FSEL R25, R25, RZ, !P4 ;  /* 0x000000ff1919a208 */ /* 0x000fe40006000000 */
[-C--:B------:R-:W-:Y:S02]  /*4100*/  @!P2 ISETP.GE.AND P3, PT, R102, R157.reuse, PT ;  /* 0x0000009d6600a20c */ /* 0x080fe40003f66270 */
[-C--:B------:R-:W-:Y:S02]  /*4110*/  @!P2 ISETP.GE.AND P6, PT, R100, R157.reuse, PT ;  /* 0x0000009d6400a20c */ /* 0x080fe40003fc6270 */
[-C--:B------:R-:W-:Y:S02]  /*4120*/  @!P2 ISETP.GE.AND P5, PT, R102, R157.reuse, PT ;  /* 0x0000009d6600a20c */ /* 0x080fe40003fa6270 */
        /* <DEDUP_REMOVED lines=102> */
[----:B------:R-:W0:Y:S01]  /*4790*/  LDS.128 R100, [R141] ;  /* 0x000000008d647984 */ /* 0x000e220000000c00 */
[----:B------:R-:W-:Y:S02]  /*47a0*/  @!P2 FSEL R75, R75, RZ, !P3 ;  /* 0x000000ff4b4ba208 */ /* 0x000fe40005800000 */
[----:B------:R-:W-:-:S02]  /*47b0*/  @!P2 ISETP.GE.AND P3, PT, R142, R157, PT ;  /* 0x0000009d8e00a20c */ /* 0x000fc40003f66270 */
[----:B------:R-:W-:Y:S02]  /*47c0*/  @!P2 FSEL R78, R78, RZ, !P6 ;  /* 0x000000ff4e4ea208 */ /* 0x000fe40007000000 */
[----:B------:R-:W-:Y:S02]  /*47d0*/  @!P2 FSEL R77, R77, RZ, !P3 ;  /* 0x000000ff4d4da208 */ /* 0x000fe40005800000 */
[-C--:B------:R-:W-:Y:S02]  /*47e0*/  @!P2 ISETP.GE.AND P3, PT, R144, R157.reuse, PT ;  /* 0x0000009d9000a20c */ /* 0x080fe40003f66270 */
[----:B------:R-:W-:Y:S02]  /*47f0*/  @!P2 ISETP.GE.AND P6, PT, R142, R157, PT ;  /* 0x0000009d8e00a20c */ /* 0x000fe40003fc6270 */
[----:B------:R-:W-:Y:S02]  /*4800*/  @!P2 FSEL R79, R79, RZ, !P5 ;  /* 0x000000ff4f4fa208 */ /* 0x000fe40006800000 */
[----:B------:R-:W-:-:S02]  /*4810*/  @!P2 FSEL R80, R80, RZ, !P3 ;  /* 0x000000ff5050a208 */ /* 0x000fc40005800000 */
[CC--:B------:R-:W-:Y:S02]  /*4820*/  @!P2 ISETP.GE.AND P5, PT, R144.reuse, R157.reuse, PT ;  /* 0x0000009d9000a20c */ /* 0x0c0fe40003fa6270 */
[CC--:B------:R-:W-:Y:S02]  /*4830*/  @!P2 ISETP.GE.AND P3, PT, R144.reuse, R157.reuse, PT ;  /* 0x0000009d9000a20c */ /* 0x0c0fe40003f66270 */
[----:B------:R-:W-:Y:S02]  /*4840*/  @!P2 FSEL R81, R81, RZ, !P6 ;  /* 0x000000ff5151a208 */ /* 0x000fe40007000000 */
[----:B------:R-:W-:Y:S02]  /*4850*/  @!P2 ISETP.GE.AND P6, PT, R144, R157, PT ;  /* 0x0000009d9000a20c */ /* 0x000fe40003fc6270 */
[----:B------:R-:W-:Y:S02]  /*4860*/  @!P2 FSEL R84, R84, RZ, !P5 ;  /* 0x000000ff5454a208 */ /* 0x000fe40006800000 */
[----:B------:R-:W-:-:S02]  /*4870*/  @!P2 FSEL R88, R88, RZ, !P3 ;  /* 0x000000ff5858a208 */ /* 0x000fc40005800000 */
[CC--:B------:R-:W-:Y:S02]  /*4880*/  @!P2 ISETP.GE.AND P5, PT, R146.reuse, R157.reuse, PT ;  /* 0x0000009d9200a20c */ /* 0x0c0fe40003fa6270 */
[-C--:B------:R-:W-:Y:S02]  /*4890*/  @!P2 ISETP.GE.AND P3, PT, R146, R157.reuse, PT ;  /* 0x0000009d9200a20c */ /* 0x080fe40003f66270 */
[----:B------:R-:W-:Y:S02]  /*48a0*/  @!P2 FSEL R92, R92, RZ, !P6 ;  /* 0x000000ff5c5ca208 */ /* 0x000fe40007000000 */
[----:B------:R-:W-:Y:S02]  /*48b0*/  @!P2 ISETP.GE.AND P6, PT, R146, R157, PT ;  /* 0x0000009d9200a20c */ /* 0x000fe40003fc6270 */
[----:B------:R-:W-:Y:S02]  /*48c0*/  @!P2 FSEL R82, R82, RZ, !P1 ;  /* 0x000000ff5252a208 */ /* 0x000fe40004800000 */
[----:B------:R-:W-:Y:S01]  /*48d0*/  @!P2 FSEL R83, R83, RZ, !P4 ;  /* 0x000000ff5353a208 */ /* 0x000fe20006000000 */
[C---:B0-----:R-:W-:Y:S01]  /*48e0*/  FMUL.FTZ R5, R101.reuse, R5 ;  /* 0x0000000565057220 */ /* 0x041fe20000410000 */
[----:B------:R-:W-:Y:S01]  /*48f0*/  @!P2 FSEL R86, R86, RZ, !P5 ;  /* 0x000000ff5656a208 */ /* 0x000fe20006800000 */
[C---:B------:R-:W-:Y:S01]  /*4900*/  FMUL.FTZ R9, R101.reuse, R9 ;  /* 0x0000000965097220 */ /* 0x040fe20000410000 */
[----:B------:R-:W-:Y:S01]  /*4910*/  @!P2 FSEL R90, R90, RZ, !P3 ;  /* 0x000000ff5a5aa208 */ /* 0x000fe20005800000 */
[C---:B------:R-:W-:Y:S01]  /*4920*/  FMUL.FTZ R13, R101.reuse, R13 ;  /* 0x0000000d650d7220 */ /* 0x040fe20000410000 */
[----:B------:R-:W-:Y:S01]  /*4930*/  @!P2 ISETP.GE.AND P1, PT, R144, R157, PT ;  /* 0x0000009d9000a20c */ /* 0x000fe20003f26270 */
[C---:B------:R-:W-:Y:S01]  /*4940*/  FMUL.FTZ R17, R101.reuse, R17 ;  /* 0x0000001165117220 */ /* 0x040fe20000410000 */
[C---:B------:R-:W-:Y:S01]  /*4950*/  @!P2 ISETP.GE.AND P4, PT, R142.reuse, R157, PT ;  /* 0x0000009d8e00a20c */ /* 0x040fe20003f86270 */
[C---:B------:R-:W-:Y:S01]  /*4960*/  FMUL.FTZ R21, R101.reuse, R21 ;  /* 0x0000001565157220 */ /* 0x040fe20000410000 */
[C---:B------:R-:W-:Y:S01]  /*4970*/  @!P2 ISETP.GE.AND P5, PT, R142.reuse, R157, PT ;  /* 0x0000009d8e00a20c */ /* 0x040fe20003fa6270 */
[C---:B------:R-:W-:Y:S01]  /*4980*/  FMUL.FTZ R25, R101.reuse, R25 ;  /* 0x0000001965197220 */ /* 0x040fe20000410000 */
[C---:B------:R-:W-:Y:S01]  /*4990*/  @!P2 ISETP.GE.AND P3, PT, R142.reuse, R157, PT ;  /* 0x0000009d8e00a20c */ /* 0x040fe20003f66270 */
[C---:B------:R-:W-:Y:S01]  /*49a0*/  FMUL.FTZ R29, R101.reuse, R29 ;  /* 0x0000001d651d7220 */ /* 0x040fe20000410000 */
[----:B------:R-:W-:Y:S01]  /*49b0*/  @!P2 IADD3 R144, PT, PT, R142, 0x2, RZ ;  /* 0x000000028e90a810 */ /* 0x000fe20007ffe0ff */
[C---:B------:R-:W-:Y:S01]  /*49c0*/  FMUL.FTZ R33, R101.reuse, R33 ;  /* 0x0000002165217220 */ /* 0x040fe20000410000 */
[----:B------:R-:W-:Y:S01]  /*49d0*/  @!P2 FSEL R94, R94, RZ, !P6 ;  /* 0x000000ff5e5ea208 */ /* 0x000fe20007000000 */
[C---:B------:R-:W-:Y:S01]  /*49e0*/  FMUL.FTZ R37, R101.reuse, R37 ;  /* 0x0000002565257220 */ /* 0x040fe20000410000 */
[----:B------:R-:W-:Y:S01]  /*49f0*/  @!P2 ISETP.GE.AND P6, PT, R142, R157, PT ;  /* 0x0000009d8e00a20c */ /* 0x000fe20003fc6270 */
[----:B------:R-:W-:Y:S01]  /*4a00*/  FMUL.FTZ R41, R101, R41 ;  /* 0x0000002965297220 */ /* 0x000fe20000410000 */
[----:B------:R-:W-:Y:S01]  /*4a10*/  @!P2 FSEL R85, R85, RZ, !P4 ;  /* 0x000000ff5555a208 */ /* 0x000fe20006000000 */
[----:B------:R-:W-:Y:S01]  /*4a20*/  FMUL.FTZ R45, R101, R45 ;  /* 0x0000002d652d7220 */ /* 0x000fe20000410000 */
[----:B------:R-:W-:Y:S01]  /*4a30*/  @!P2 FSEL R89, R89, RZ, !P5 ;  /* 0x000000ff5959a208 */ /* 0x000fe20006800000 */
[----:B------:R-:W-:Y:S01]  /*4a40*/  FMUL.FTZ R49, R101, R49 ;  /* 0x0000003165317220 */ /* 0x000fe20000410000 */
[----:B------:R-:W-:Y:S01]  /*4a50*/  @!P2 FSEL R93, R93, RZ, !P3 ;  /* 0x000000ff5d5da208 */ /* 0x000fe20005800000 */
[C---:B------:R-:W-:Y:S01]  /*4a60*/  FMUL.FTZ R53, R101.reuse, R53 ;  /* 0x0000003565357220 */ /* 0x040fe20000410000 */
[----:B------:R-:W-:Y:S01]  /*4a70*/  @!P2 FSEL R96, R96, RZ, !P1 ;  /* 0x000000ff6060a208 */ /* 0x000fe20004800000 */
[C---:B------:R-:W-:Y:S01]  /*4a80*/  FMUL.FTZ R57, R101.reuse, R57 ;  /* 0x0000003965397220 */ /* 0x040fe20000410000 */
[C---:B------:R-:W-:Y:S01]  /*4a90*/  @!P2 ISETP.GE.AND P4, PT, R144.reuse, R157, PT ;  /* 0x0000009d9000a20c */ /* 0x040fe20003f86270 */
[C---:B------:R-:W-:Y:S01]  /*4aa0*/  FMUL.FTZ R61, R101.reuse, R61 ;  /* 0x0000003d653d7220 */ /* 0x040fe20000410000 */
[C---:B------:R-:W-:Y:S01]  /*4ab0*/  @!P2 ISETP.GE.AND P5, PT, R144.reuse, R157, PT ;  /* 0x0000009d9000a20c */ /* 0x040fe20003fa6270 */
[C---:B------:R-:W-:Y:S01]  /*4ac0*/  FMUL.FTZ R65, R101.reuse, R65 ;  /* 0x0000004165417220 */ /* 0x040fe20000410000 */
[C---:B------:R-:W-:Y:S01]  /*4ad0*/  @!P2 ISETP.GE.AND P3, PT, R144.reuse, R157, PT ;  /* 0x0000009d9000a20c */ /* 0x040fe20003f66270 */
[C---:B------:R-:W-:Y:S01]  /*4ae0*/  FMUL.FTZ R69, R101.reuse, R69 ;  /* 0x0000004565457220 */ /* 0x040fe20000410000 */
[----:B------:R-:W-:Y:S01]  /*4af0*/  @!P2 ISETP.GE.AND P1, PT, R144, R157, PT ;  /* 0x0000009d9000a20c */ /* 0x000fe20003f26270 */
[C---:B------:R-:W-:Y:S01]  /*4b00*/  FMUL.FTZ R73, R101.reuse, R73 ;  /* 0x0000004965497220 */ /* 0x040fe20000410000 */
[----:B------:R-:W-:Y:S01]  /*4b10*/  @!P2 IADD3 R144, PT, PT, R142, 0x1, RZ ;  /* 0x000000018e90a810 */ /* 0x000fe20007ffe0ff */
[----:B------:R-:W-:Y:S01]  /*4b20*/  FMUL.FTZ R77, R101, R77 ;  /* 0x0000004d654d7220 */ /* 0x000fe20000410000 */
[----:B------:R-:W-:Y:S01]  /*4b30*/  @!P2 FSEL R97, R97, RZ, !P6 ;  /* 0x000000ff6161a208 */ /* 0x000fe20007000000 */
[C---:B------:R-:W-:Y:S01]  /*4b40*/  FMUL.FTZ R81, R101.reuse, R81 ;  /* 0x0000005165517220 */ /* 0x040fe20000410000 */
[----:B------:R-:W-:Y:S01]  /*4b50*/  @!P2 ISETP.GE.AND P6, PT, R144, R157, PT ;  /* 0x0000009d9000a20c */ /* 0x000fe20003fc6270 */
        /* <DEDUP_REMOVED lines=105> */
.L_x_25022:
[----:B------:R-:W-:Y:S05]  /*51f0*/  BSYNC.RECONVERGENT B1 ;  /* 0x0000000000017941 */ /* 0x000fea0003800200 */
.L_x_25021:
[----:B------:R-:W-:Y:S02]  /*5200*/  IADD3 R110, P1, PT, R110, 0x10, RZ ;  /* 0x000000106e6e7810 */ /* 0x000fe40007f3e0ff */
[----:B------:R-:W-:Y:S02]  /*5210*/  IADD3 R136, PT, PT, R136, 0x4, RZ ;  /* 0x0000000488887810 */ /* 0x000fe40007ffe0ff */
[----:B------:R-:W-:Y:S02]  /*5220*/  IADD3 R142, PT, PT, R142, 0x80, RZ ;  /* 0x000000808e8e7810 */ /* 0x000fe40007ffe0ff */
[----:B------:R-:W-:Y:S02]  /*5230*/  IADD3 R141, PT, PT, R141, 0x200, RZ ;  /* 0x000002008d8d7810 */ /* 0x000fe40007ffe0ff */
[----:B------:R-:W-:Y:S01]  /*5240*/  IADD3.X R135, PT, PT, RZ, R135, RZ, P1, !PT ;  /* 0x00000087ff877210 */ /* 0x000fe20000ffe4ff */
[----:B------:R-:W-:Y:S06]  /*5250*/  @!P0 BRA `(.L_x_25023) ;  /* 0xffffffe400908947 */ /* 0x000fec000383ffff */
.L_x_25020:
[----:B------:R-:W-:Y:S05]  /*5260*/  BSYNC.RECONVERGENT B0 ;  /* 0x0000000000007941 */ /* 0x000fea0003800200 */
.L_x_25019:
[----:B------:R-:W0:Y:S01]  /*5270*/  SHFL.BFLY PT, R5, R114, 0x4, 0x1f ;  /* 0x0c801f0072057f89 */ /* 0x000e2200000e0000 */
[----:B------:R-:W1:Y:S01]  /*5280*/  S2UR UR5, SR_CgaCtaId ;  /* 0x00000000000579c3 */ /* 0x000e620000008800 */
[----:B------:R-:W-:Y:S01]  /*5290*/  UMOV UR4, 0x400 ;  /* 0x0000040000047882 */ /* 0x000fe20000000000 */
[----:B------:R-:W-:Y:S01]  /*52a0*/  SHF.R.U32.HI R105, RZ, 0x3, R105 ;  /* 0x00000003ff697819 */ /* 0x000fe20000011669 */
[----:B------:R-:W2:Y:S01]  /*52b0*/  SHFL.BFLY PT, R0, R111, 0x4, 0x1f ;  /* 0x0c801f006f007f89 */ /* 0x000ea200000e0000 */
[----:B------:R-:W-:Y:S01]  /*52c0*/  UIADD3 UR4, UPT, UPT, UR4, 0x1a0, URZ ;  /* 0x000001a004047890 */ /* 0x000fe2000fffe0ff */
[----:B------:R-:W-:Y:S01]  /*52d0*/  BSSY.RECONVERGENT B0, `(.L_x_25024) ;  /* 0x00000b5000007945 */ /* 0x000fe20003800200 */
[----:B------:R-:W-:Y:S01]  /*52e0*/  LOP3.LUT P0, RZ, R104, 0x3c7, RZ, 0xc0, !PT ;  /* 0x000003c768ff7812 */ /* 0x000fe2000780c0ff */
[----:B------:R-:W4:Y:S01]  /*52f0*/  SHFL.BFLY PT, R3, R112, 0x4, 0x1f ;  /* 0x0c801f0070037f89 */ /* 0x000f2200000e0000 */
[----:B------:R-:W-:Y:S01]  /*5300*/  IMAD R106, R106, 0x60, R105 ;  /* 0x000000606a6a7824 */ /* 0x000fe200078e0269 */
[----:B------:R-:W-:-:S02]  /*5310*/  LOP3.LUT P1, RZ, R104, 0x3e7, RZ, 0xc0, !PT ;  /* 0x000003e768ff7812 */ /* 0x000fc4000782c0ff */
[----:B------:R-:W4:Y:S01]  /*5320*/  SHFL.BFLY PT, R15, R124, 0x4, 0x1f ;  /* 0x0c801f007c0f7f89 */ /* 0x000f2200000e0000 */
[----:B------:R-:W-:-:S03]  /*5330*/  ISETP.GT.U32.AND P3, PT, R104, 0x1f, PT ;  /* 0x0000001f6800780c */ /* 0x000fc60003f64070 */
[----:B------:R-:W4:Y:S04]  /*5340*/  SHFL.BFLY PT, R17, R126, 0x4, 0x1f ;  /* 0x0c801f007e117f89 */ /* 0x000f2800000e0000 */
[----:B------:R-:W4:Y:S01]  /*5350*/  SHFL.BFLY PT, R2, R113, 0x4, 0x1f ;  /* 0x0c801f0071027f89 */ /* 0x000f2200000e0000 */
[----:B0-----:R-:W-:Y:S01]  /*5360*/  FADD.FTZ R114, R5, R114 ;  /* 0x0000007205727221 */ /* 0x001fe20000010000 */
[----:B------:R-:W-:Y:S02]  /*5370*/  LOP3.LUT R5, R104, 0x7, RZ, 0xc0, !PT ;  /* 0x0000000768057812 */ /* 0x000fe400078ec0ff */
[----:B---3--:R-:W0:Y:S01]  /*5380*/  SHFL.BFLY PT, R4, R115, 0x4, 0x1f ;  /* 0x0c801f0073047f89 */ /* 0x008e2200000e0000 */
[----:B-1----:R-:W-:Y:S01]  /*5390*/  ULEA UR4, UR5, UR4, 0x18 ;  /* 0x0000000405047291 */ /* 0x002fe2000f8ec0ff */
[----:B--2---:R-:W-:Y:S01]  /*53a0*/  FADD.FTZ R0, R0, R111 ;  /* 0x0000006f00007221 */ /* 0x004fe20000010000 */
[----:B------:R-:W-:Y:S01]  /*53b0*/  ISETP.NE.AND P2, PT, R5, RZ, PT ;  /* 0x000000ff0500720c */ /* 0x000fe20003f45270 */
[----:B------:R-:W1:Y:S01]  /*53c0*/  SHFL.BFLY PT, R7, R116, 0x4, 0x1f ;  /* 0x0c801f0074077f89 */ /* 0x000e6200000e0000 */
[----:B----4-:R-:W-:-:S02]  /*53d0*/  FADD.FTZ R112, R3, R112 ;  /* 0x0000007003707221 */ /* 0x010fc40000010000 */
[----:B------:R-:W-:Y:S01]  /*53e0*/  LEA R106, R106, UR4, 0x2 ;  /* 0x000000046a6a7c11 */ /* 0x000fe2000f8e10ff */
[----:B------:R-:W2:Y:S01]  /*53f0*/  SHFL.BFLY PT, R6, R117, 0x4, 0x1f ;  /* 0x0c801f0075067f89 */ /* 0x000ea200000e0000 */
[----:B------:R-:W-:Y:S01]  /*5400*/  FADD.FTZ R124, R15, R124 ;  /* 0x0000007c0f7c7221 */ /* 0x000fe20000010000 */
[C---:B------:R-:W-:Y:S02]  /*5410*/  LOP3.LUT R15, R104.reuse, 0x3e0, RZ, 0xc0, !PT ;  /* 0x000003e0680f7812 */ /* 0x040fe400078ec0ff */
[----:B------:R-:W3:Y:S01]  /*5420*/  SHFL.BFLY PT, R9, R118, 0x4, 0x1f ;  /* 0x0c801f0076097f89 */ /* 0x000ee200000e0000 */
[----:B------:R-:W-:Y:S01]  /*5430*/  FADD.FTZ R126, R17, R126 ;  /* 0x0000007e117e7221 */ /* 0x000fe20000010000 */
[----:B------:R-:W-:Y:S02]  /*5440*/  LOP3.LUT R17, R104, 0x3c0, RZ, 0xc0, !PT ;  /* 0x000003c068117812 */ /* 0x000fe400078ec0ff */
[----:B------:R-:W4:Y:S01]  /*5450*/  SHFL.BFLY PT, R8, R119, 0x4, 0x1f ;  /* 0x0c801f0077087f89 */ /* 0x000f2200000e0000 */
[----:B------:R-:W-:Y:S01]  /*5460*/  ISETP.NE.OR P4, PT, R15, 0x20, P2 ;  /* 0x000000200f00780c */ /* 0x000fe20001785670 */
[----:B------:R-:W-:Y:S01]  /*5470*/  FADD.FTZ R2, R2, R113 ;  /* 0x0000007102027221 */ /* 0x000fe20000010000 */
[----:B------:R-:W-:Y:S01]  /*5480*/  ISETP.NE.OR P5, PT, R17, 0x40, P2 ;  /* 0x000000401100780c */ /* 0x000fe200017a5670 */
        /* <DEDUP_REMOVED lines=28> */
[----:B------:R-:W-:Y:S01]  /*5650*/  FADD.FTZ R130, R21, R130 ;  /* 0x0000008215827221 */ /* 0x000fe20000010000 */
[----:B0-----:R-:W-:Y:S02]  /*5660*/  FADD.FTZ R20, R20, R131 ;  /* 0x0000008314147221 */ /* 0x001fe40000010000 */
        /* <DEDUP_REMOVED lines=92> */
[----:B------:R-:W-:Y:S01]  /*5c30*/  FADD.FTZ R41, R18, R41 ;  /* 0x0000002912297221 */ /* 0x000fe20000010000 */
[----:B0-----:R-:W-:Y:S01]  /*5c40*/  FADD.FTZ R43, R130, R43 ;  /* 0x0000002b822b7221 */ /* 0x001fe20000010000 */
[----:B-1----:R-:W-:Y:S01]  /*5c50*/  FADD.FTZ R45, R20, R45 ;  /* 0x0000002d142d7221 */ /* 0x002fe20000010000 */
[----:B------:R-:W-:Y:S01]  /*5c60*/  FADD.FTZ R47, R132, R47 ;  /* 0x0000002f842f7221 */ /* 0x000fe20000010000 */
        /* <DEDUP_REMOVED lines=27> */
.L_x_25025:
[----:B------:R-:W-:Y:S05]  /*5e20*/  BSYNC.RECONVERGENT B0 ;  /* 0x0000000000007941 */ /* 0x000fea0003800200 */
.L_x_25024:
        /* <DEDUP_REMOVED lines=51> */
.L_x_25027:
[----:B------:R-:W-:Y:S05]  /*6160*/  BSYNC.RECONVERGENT B0 ;  /* 0x0000000000007941 */ /* 0x000fea0003800200 */
.L_x_25026:
        /* <DEDUP_REMOVED lines=27> */
.L_x_25029:
[----:B------:R-:W-:Y:S05]  /*6320*/  BSYNC.RECONVERGENT B0 ;  /* 0x0000000000007941 */ /* 0x000fea0003800200 */
.L_x_25028:
        /* <DEDUP_REMOVED lines=51> */
.L_x_25031:
[----:B------:R-:W-:Y:S05]  /*6660*/  BSYNC.RECONVERGENT B0 ;  /* 0x0000000000007941 */ /* 0x000fea0003800200 */
.L_x_25030:
        /* <DEDUP_REMOVED lines=38> */
.L_x_25032:
        /* <DEDUP_REMOVED lines=11> */
.L_x_27621:


//--------------------- .text._ZN4vllm25paged_attention_v2_kernelIffLi80ELi32ELi128ELNS_18Fp8KVCacheDataTypeE0ELb1ELi512EEEvPfS2_PT_PKS3_PKT0_S9_ifPKiSB_iPKfiiiSD_SD_iiiii --------------------------
	.section	.text._ZN4vllm25paged_attention_v2_kernelIffLi80ELi32ELi128ELNS_18Fp8KVCacheDataTypeE0ELb1ELi512EEEvPfS2_PT_PKS3_PKT0_S9_ifPKiSB_iPKfiiiSD_SD_iiiii,"ax",@progbits
	.align	128
        .global         _ZN4vllm25paged_attention_v2_kernelIffLi80ELi32ELi128ELNS_18Fp8KVCacheDataTypeE0ELb1ELi512EEEvPfS2_PT_PKS3_PKT0_S9_ifPKiSB_iPKfiiiSD_SD_iiiii
        .type           _ZN4vllm25paged_attention_v2_kernelIffLi80ELi32ELi128ELNS_18Fp8KVCacheDataTypeE0ELb1ELi512EEEvPfS2_PT_PKS3_PKT0_S9_ifPKiSB_iPKfiiiSD_SD_iiiii,@function
        .size           _ZN4vllm25paged_attention_v2_kernelIffLi80ELi32ELi128ELNS_18Fp8KVCacheDataTypeE0ELb1ELi512EEEvPfS2_PT_PKS3_PKT0_S9_ifPKiSB_iPKfiiiSD_SD_iiiii,(.L_x_27622 - _ZN4vllm25paged_attention_v2_kernelIffLi80ELi32ELi128ELNS_18Fp8KVCacheDataTypeE0ELb1ELi512EEEvPfS2_PT_PKS3_PKT0_S9_ifPKiSB_iPKfiiiSD_SD_iiiii)
        .other          _ZN4vllm25paged_attention_v2_kernelIffLi80ELi32ELi128ELNS_18Fp8KVCacheDataTypeE0ELb1ELi512EEEvPfS2_PT_PKS3_PKT0_S9_ifPKiSB_iPKfiiiSD_SD_iiiii,@"STO_CUDA_ENTRY STV_DEFAULT"
_ZN4vllm25paged_attention_v2_kernelIffLi80ELi32ELi128ELNS_18Fp8KVCacheDataTypeE0ELb1ELi512EEEvPfS2_PT_PKS3_PKT0_S9_ifPKiSB_iPKfiiiSD_SD_iiiii:
.text._ZN4vllm25paged_attention_v2_kernelIffLi80ELi32ELi128ELNS_18Fp8KVCacheDataTypeE0ELb1ELi512EEEvPfS2_PT_PKS3_PKT0_S9_ifPKiSB_iPKfiiiSD_SD_iiiii:
        /* <DEDUP_REMOVED lines=15> */
[----:B------:R-:W-:Y:S01]  /*00f0*/  HFMA2 R115, -RZ, RZ, 0, 0 ;  /* 0x00000000ff737431 */ /* 0x000fe200000001ff */
[----:B------:R-:W3:Y:S01]  /*0100*/  LDCU UR5, c[0x0][0x3f8] ;  /* 0x00007f00ff0577ac */ /* 0x000ee20008000800 */
[----:B------:R-:W0:Y:S05]  /*0110*/  LDCU UR10, c[0x0][0x3fc] ;  /* 0x00007f80ff0a77ac */ /* 0x000e2a0008000800 */
[----:B------:R-:W3:Y:S01]  /*0120*/  LDC R112, c[0x0][0x370] ;  /* 0x0000dc00ff707b82 */ /* 0x000ee20000000800 */
[----:B-1----:R-:W-:Y:S01]  /*0130*/  IMAD R0, R13, UR4, RZ ;  /* 0x000000040d007c24 */ /* 0x002fe2000f8e02ff */
[----:B------:R-:W1:Y:S01]  /*0140*/  LDCU UR4, c[0x0][0x3c8] ;  /* 0x00007900ff0477ac */ /* 0x000e620008000800 */
[----:B------:R-:W1:Y:S05]  /*0150*/  LDCU UR11, c[0x0][0x3e0] ;  /* 0x00007c00ff0b77ac */ /* 0x000e6a0008000800 */
[----:B------:R-:W1:Y:S01]  /*0160*/  LDC R21, c[0x0][0x404] ;  /* 0x00010100ff157b82 */ /* 0x000e620000000800 */
[----:B------:R-:W1:Y:S01]  /*0170*/  LDCU UR12, c[0x0][0x3dc] ;  /* 0x00007b80ff0c77ac */ /* 0x000e620008000800 */
[----:B0-----:R-:W-:Y:S01]  /*0180*/  ISETP.GT.U32.AND P1, PT, R109, 0x13, PT ;  /* 0x000000136d00780c */ /* 0x001fe20003f24070 */
[----:B------:R-:W0:Y:S01]  /*0190*/  LDCU UR13, c[0x0][0x3b4] ;  /* 0x00007680ff0d77ac */ /* 0x000e220008000800 */
[----:B--2---:R-:W-:-:S02]  /*01a0*/  IABS R5, R17 ;  /* 0x0000001100057213 */ /* 0x004fc40000000000 */
[----:B----4-:R-:W-:Y:S01]  /*01b0*/  ISETP.NE.U32.AND P0, PT, R6, RZ, PT ;  /* 0x000000ff0600720c */ /* 0x010fe20003f05070 */
[----:B------:R-:W2:Y:S03]  /*01c0*/  LDCU.64 UR14, c[0x0][0x3a0] ;  /* 0x00007400ff0e77ac */ /* 0x000ea60008000a00 */
[----:B------:R-:W-:-:S05]  /*01d0*/  ISETP.NE.AND.EX P0, PT, R7, RZ, PT, P0 ;  /* 0x000000ff0700720c */ /* 0x000fca0003f05300 */
        /* <DEDUP_REMOVED lines=8> */
[----:B------:R-:W3:Y:S04]  /*0260*/  @P0 LDC.64 R2, c[0x0][0x3d0] ;  /* 0x0000f400ff020b82 */ /* 0x000ee80000000a00 */
[----:B------:R-:W4:Y:S01]  /*0270*/  @!P1 LDG.E.128.CONSTANT R8, desc[UR6][R8.64] ;  /* 0x0000000608089981 */ /* 0x000f22000c1e9d00 */
[----:B------:R-:W0:Y:S08]  /*0280*/  I2F.RP R0, R5 ;  /* 0x0000000500007306 */ /* 0x000e300000209400 */
[----:B0-----:R-:W0:Y:S01]  /*0290*/  MUFU.RCP R0, R0 ;  /* 0x0000000000007308 */ /* 0x001e220000001000 */
[----:B---3--:R-:W-:-:S05]  /*02a0*/  @P0 IMAD.WIDE.U32 R2, R15, 0x4, R2 ;  /* 0x000000040f020825 */ /* 0x008fca00078e0002 */
[----:B------:R3:W5:Y:S01]  /*02b0*/  @P0 LDG.E.CONSTANT R115, desc[UR6][R2.64] ;  /* 0x0000000602730981 */ /* 0x000762000c1e9900 */
[----:B------:R-:W-:Y:S01]  /*02c0*/  IABS R18, R15 ;  /* 0x0000000f00127213 */ /* 0x000fe20000000000 */
[----:B------:R-:W-:Y:S01]  /*02d0*/  BSSY.RECONVERGENT B0, `(.L_x_25033) ;  /* 0x000013f000007945 */ /* 0x000fe20003800200 */
[----:B------:R-:W-:Y:S01]  /*02e0*/  MOV R110, 0xff7fffff ;  /* 0xff7fffff006e7802 */ /* 0x000fe20000000f00 */
[----:B0-----:R-:W-:Y:S01]  /*02f0*/  VIADD R6, R0, 0xffffffe ;  /* 0x0ffffffe00067836 */ /* 0x001fe20000000000 */
[----:B---3--:R-:W-:-:S03]  /*0300*/  IABS R2, R112 ;  /* 0x0000007000027213 */ /* 0x008fc60000000000 */
[----:B------:R0:W3:Y:S02]  /*0310*/  F2I.FTZ.U32.TRUNC.NTZ R7, R6 ;  /* 0x0000000600077305 */ /* 0x0000e4000021f000 */
[----:B0-----:R-:W-:Y:S02]  /*0320*/  MOV R6, RZ ;  /* 0x000000ff00067202 */ /* 0x001fe40000000f00 */
[----:B---3--:R-:W-:-:S05]  /*0330*/  IADD3 R12, PT, PT, RZ, -R7, RZ ;  /* 0x80000007ff0c7210 */ /* 0x008fca0007ffe0ff */
[----:B------:R-:W-:-:S04]  /*0340*/  IMAD R19, R12, R5, RZ ;  /* 0x000000050c137224 */ /* 0x000fc800078e02ff */
        /* <DEDUP_REMOVED lines=9> */
[----:B------:R-:W-:-:S04]  /*03e0*/  LOP3.LUT R0, R112, R17, RZ, 0x3c, !PT ;  /* 0x0000001170007212 */ /* 0x000fc800078e3cff */
[----:B------:R-:W-:Y:S02]  /*03f0*/  ISETP.GE.AND P3, PT, R0, RZ, PT ;  /* 0x000000ff0000720c */ /* 0x000fe40003f66270 */
[----:B-1----:R-:W-:-:S04]  /*0400*/  IABS R0, R21 ;  /* 0x0000001500007213 */ /* 0x002fc80000000000 */
[----:B------:R-:W0:Y:S01]  /*0410*/  I2F.RP R12, R0 ;  /* 0x00000000000c7306 */ /* 0x000e220000209400 */
[----:B------:R-:W-:Y:S02]  /*0420*/  @P0 IADD3 R7, PT, PT, R7, 0x1, RZ ;  /* 0x0000000107070810 */ /* 0x000fe40007ffe0ff */
[----:B------:R-:W-:Y:S02]  /*0430*/  MOV R114, R0 ;  /* 0x0000000000727202 */ /* 0x000fe40000000f00 */
[----:B------:R-:W-:-:S05]  /*0440*/  MOV R20, R7 ;  /* 0x0000000700147202 */ /* 0x000fca0000000f00 */
[----:B------:R-:W-:Y:S01]  /*0450*/  @!P3 IMAD.MOV R20, RZ, RZ, -R20 ;  /* 0x000000ffff14b224 */ /* 0x000fe200078e0a14 */
[----:B------:R-:W-:-:S04]  /*0460*/  @!P2 LOP3.LUT R20, RZ, R17, RZ, 0x33, !PT ;  /* 0x00000011ff14a212 */ /* 0x000fc800078e33ff */
[----:B------:R-:W-:Y:S01]  /*0470*/  IABS R16, R20 ;  /* 0x0000001400107213 */ /* 0x000fe20000000000 */
[----:B0-----:R-:W0:Y:S08]  /*0480*/  MUFU.RCP R12, R12 ;  /* 0x0000000c000c7308 */ /* 0x001e300000001000 */
[----:B------:R-:W1:Y:S01]  /*0490*/  I2F.RP R5, R16 ;  /* 0x0000001000057306 */ /* 0x000e620000209400 */
[----:B0-----:R-:W-:-:S02]  /*04a0*/  IADD3 R6, PT, PT, R12, 0xffffffe, RZ ;  /* 0x0ffffffe0c067810 */ /* 0x001fc40007ffe0ff */
[----:B------:R-:W-:-:S05]  /*04b0*/  IADD3 R12, PT, PT, R117, -0x1, RZ ;  /* 0xffffffff750c7810 */ /* 0x000fca0007ffe0ff */
[----:B------:R0:W-:Y:S01]  /*04c0*/  F2I.FTZ.U32.TRUNC.NTZ R7, R6 ;  /* 0x0000000600077305 */ /* 0x0001e2000021f000 */
[----:B------:R-:W-:Y:S02]  /*04d0*/  IABS R22, R12 ;  /* 0x0000000c00167213 */ /* 0x000fe40000000000 */
[----:B------:R-:W-:-:S05]  /*04e0*/  LOP3.LUT R12, R12, R21, RZ, 0x3c, !PT ;  /* 0x000000150c0c7212 */ /* 0x000fca00078e3cff */
[----:B-1----:R-:W1:Y:S01]  /*04f0*/  MUFU.RCP R5, R5 ;  /* 0x0000000500057308 */ /* 0x002e620000001000 */
[----:B0-----:R-:W-:Y:S01]  /*0500*/  IMAD.MOV.U32 R6, RZ, RZ, RZ ;  /* 0x000000ffff067224 */ /* 0x001fe200078e00ff */
[----:B-1----:R-:W-:Y:S02]  /*0510*/  IADD3 R2, PT, PT, R5, 0xffffffe, RZ ;  /* 0x0ffffffe05027810 */ /* 0x002fe40007ffe0ff */
[----:B------:R-:W-:-:S04]  /*0520*/  IABS R5, R20 ;  /* 0x0000001400057213 */ /* 0x000fc80000000000 */
[----:B------:R0:W1:Y:S02]  /*0530*/  F2I.FTZ.U32.TRUNC.NTZ R3, R2 ;  /* 0x0000000200037305 */ /* 0x000064000021f000 */
[----:B0-----:R-:W-:Y:S01]  /*0540*/  IMAD.MOV.U32 R2, RZ, RZ, RZ ;  /* 0x000000ffff027224 */ /* 0x001fe200078e00ff */
[----:B-1----:R-:W-:-:S05]  /*0550*/  IADD3 R19, PT, PT, RZ, -R3, RZ ;  /* 0x80000003ff137210 */ /* 0x002fca0007ffe0ff */
[----:B------:R-:W-:-:S04]  /*0560*/  IMAD R19, R19, R16, RZ ;  /* 0x0000001013137224 */ /* 0x000fc800078e02ff */
[----:B------:R-:W-:Y:S01]  /*0570*/  IMAD.HI.U32 R3, R3, R19, R2 ;  /* 0x0000001303037227 */ /* 0x000fe200078e0002 */
[----:B------:R-:W-:-:S03]  /*0580*/  IADD3 R19, PT, PT, RZ, -R5, RZ ;  /* 0x80000005ff137210 */ /* 0x000fc60007ffe0ff */
[----:B------:R-:W-:Y:S02]  /*0590*/  IMAD R5, R7, R0, RZ ;  /* 0x0000000007057224 */ /* 0x000fe400078e02ff */
[----:B------:R-:W-:-:S03]  /*05a0*/  IMAD.HI.U32 R2, R3, R18, RZ ;  /* 0x0000001203027227 */ /* 0x000fc600078e00ff */
[----:B------:R-:W-:Y:S01]  /*05b0*/  IADD3 R5, PT, PT, -R5, RZ, RZ ;  /* 0x000000ff05057210 */ /* 0x000fe20007ffe1ff */
[----:B------:R-:W-:Y:S02]  /*05c0*/  IMAD R3, R2, R19, R18 ;  /* 0x0000001302037224 */ /* 0x000fe400078e0212 */
[----:B------:R-:W0:Y:S02]  /*05d0*/  LDC R19, c[0x0][0x408] ;  /* 0x00010200ff137b82 */ /* 0x000e240000000800 */
[----:B------:R-:W-:Y:S01]  /*05e0*/  IMAD.HI.U32 R113, R7, R5, R6 ;  /* 0x0000000507717227 */ /* 0x000fe200078e0006 */
[----:B------:R-:W-:Y:S01]  /*05f0*/  MOV R5, R22 ;  /* 0x0000001600057202 */ /* 0x000fe20000000f00 */
[----:B------:R-:W1:Y:S01]  /*0600*/  @!P1 S2R R6, SR_CgaCtaId ;  /* 0x0000000000069919 */ /* 0x000e620000008800 */
[----:B------:R-:W-:-:S03]  /*0610*/  ISETP.GT.U32.AND P3, PT, R16, R3, PT ;  /* 0x000000031000720c */ /* 0x000fc60003f64070 */
[----:B------:R-:W-:-:S05]  /*0620*/  IMAD.HI.U32 R7, R113, R5, RZ ;  /* 0x0000000571077227 */ /* 0x000fca00078e00ff */
[----:B------:R-:W-:-:S05]  /*0630*/  IADD3 R18, PT, PT, -R7, RZ, RZ ;  /* 0x000000ff07127210 */ /* 0x000fca0007ffe1ff */
[----:B------:R-:W-:Y:S01]  /*0640*/  IMAD R5, R0, R18, R5 ;  /* 0x0000001200057224 */ /* 0x000fe200078e0205 */
[-C--:B------:R-:W-:Y:S01]  /*0650*/  @!P3 IADD3 R3, PT, PT, R3, -R16.reuse, RZ ;  /* 0x800000100303b210 */ /* 0x080fe20007ffe0ff */
[----:B------:R-:W-:Y:S01]  /*0660*/  @!P3 VIADD R2, R2, 0x1 ;  /* 0x000000010202b836 */ /* 0x000fe20000000000 */
[----:B------:R-:W-:Y:S02]  /*0670*/  ISETP.NE.AND P3, PT, R20, RZ, PT ;  /* 0x000000ff1400720c */ /* 0x000fe40003f65270 */
[----:B------:R-:W-:Y:S02]  /*0680*/  ISETP.GT.U32.AND P0, PT, R0, R5, PT ;  /* 0x000000050000720c */ /* 0x000fe40003f04070 */
[----:B------:R-:W-:Y:S02]  /*0690*/  ISETP.GE.U32.AND P2, PT, R3, R16, PT ;  /* 0x000000100300720c */ /* 0x000fe40003f46070 */
[----:B------:R-:W-:-:S04]  /*06a0*/  LOP3.LUT R3, R15, R20, RZ, 0x3c, !PT ;  /* 0x000000140f037212 */ /* 0x000fc800078e3cff */
[----:B------:R-:W-:Y:S02]  /*06b0*/  ISETP.GE.AND P4, PT, R3, RZ, PT ;  /* 0x000000ff0300720c */ /* 0x000fe40003f86270 */
[----:B------:R-:W-:-:S03]  /*06c0*/  @!P1 MOV R3, 0x400 ;  /* 0x0000040000039802 */ /* 0x000fc60000000f00 */
[-C--:B------:R-:W-:Y:S02]  /*06d0*/  @!P0 IADD3 R5, PT, PT, R5, -R0.reuse, RZ ;  /* 0x8000000005058210 */ /* 0x080fe40007ffe0ff */
[----:B------:R-:W-:Y:S02]  /*06e0*/  @P2 IADD3 R2, PT, PT, R2, 0x1, RZ ;  /* 0x0000000102022810 */ /* 0x000fe40007ffe0ff */
[----:B-1----:R-:W-:Y:S02]  /*06f0*/  @!P1 LEA R6, R6, R3, 0x18 ;  /* 0x0000000306069211 */ /* 0x002fe400078ec0ff */
[----:B------:R-:W-:Y:S02]  /*0700*/  ISETP.GE.U32.AND P2, PT, R5, R0, PT ;  /* 0x000000000500720c */ /* 0x000fe40003f46070 */
[----:B------:R-:W-:Y:S01]  /*0710*/  @!P1 LEA R5, R109, R6, 0x4 ;  /* 0x000000066d059211 */ /* 0x000fe200078e20ff */
[----:B------:R-:W-:Y:S01]  /*0720*/  @!P4 IMAD.MOV R2, RZ, RZ, -R2 ;  /* 0x000000ffff02c224 */ /* 0x000fe200078e0a02 */
[----:B------:R-:W-:-:S02]  /*0730*/  @!P0 IADD3 R7, PT, PT, R7, 0x1, RZ ;  /* 0x0000000107078810 */ /* 0x000fc40007ffe0ff */
[----:B------:R-:W-:Y:S02]  /*0740*/  IADD3 R3, PT, PT, R117, 0x1f, RZ ;  /* 0x0000001f75037810 */ /* 0x000fe40007ffe0ff */
[----:B0-----:R-:W-:Y:S02]  /*0750*/  ISETP.GE.AND P4, PT, R19, RZ, PT ;  /* 0x000000ff1300720c */ /* 0x001fe40003f86270 */
[----:B------:R-:W-:Y:S02]  /*0760*/  SHF.L.U32 R6, R14, 0x4, RZ ;  /* 0x000000040e067819 */ /* 0x000fe400000006ff */
[----:B------:R-:W-:Y:S01]  /*0770*/  SHF.R.U32.HI R3, RZ, 0x5, R3 ;  /* 0x00000005ff037819 */ /* 0x000fe20000011603 */
[----:B------:R-:W-:Y:S01]  /*0780*/  @P2 VIADD R7, R7, 0x1 ;  /* 0x0000000107072836 */ /* 0x000fe20000000000 */
[----:B------:R-:W-:Y:S02]  /*0790*/  @!P3 LOP3.LUT R2, RZ, R20, RZ, 0x33, !PT ;  /* 0x00000014ff02b212 */ /* 0x000fe400078e33ff */
[----:B------:R-:W-:-:S02]  /*07a0*/  VIADDMNMX.U32 R118, R6, 0x10, R3, PT ;  /* 0x0000001006767846 */ /* 0x000fc40003800003 */
[----:B------:R-:W-:Y:S02]  /*07b0*/  MOV R3, R7 ;  /* 0x0000000700037202 */ /* 0x000fe40000000f00 */
[----:B------:R-:W-:Y:S01]  /*07c0*/  LEA.HI R111, R109, R6, RZ, 0x1b ;  /* 0x000000066d6f7211 */ /* 0x000fe200078fd8ff */
[----:B------:R-:W-:Y:S01]  /*07d0*/  @P4 IMAD R112, R112, UR5, R15 ;  /* 0x0000000570704c24 */ /* 0x000fe2000f8e020f */
[----:B------:R-:W-:-:S03]  /*07e0*/  ISETP.NE.AND P0, PT, R21, RZ, PT ;  /* 0x000000ff1500720c */ /* 0x000fc60003f05270 */
[----:B------:R-:W-:Y:S01]  /*07f0*/  @P4 IMAD R112, R112, R19, 0x1 ;  /* 0x0000000170704424 */ /* 0x000fe200078e0213 */
[----:B----4-:R0:W-:Y:S01]  /*0800*/  @!P1 STS.128 [R5], R8 ;  /* 0x0000000805009388 */ /* 0x0101e20000000c00 */
[----:B------:R-:W-:Y:S01]  /*0810*/  BAR.SYNC.DEFER_BLOCKING 0x0 ;  /* 0x0000000000007b1d */ /* 0x000fe20000010000 */
[----:B------:R-:W-:Y:S01]  /*0820*/  ISETP.GE.AND P1, PT, R12, RZ, PT ;  /* 0x000000ff0c00720c */ /* 0x000fe20003f26270 */
[----:B0-----:R-:W-:-:S12]  /*0830*/  @!P4 IMAD R5, R17, UR5, R2 ;  /* 0x000000051105cc24 */ /* 0x001fd8000f8e0202 */
[----:B------:R-:W-:Y:S02]  /*0840*/  @!P1 IADD3 R3, PT, PT, -R3, RZ, RZ ;  /* 0x000000ff03039210 */ /* 0x000fe40007ffe1ff */
[----:B------:R-:W-:Y:S02]  /*0850*/  ISETP.GE.U32.AND P1, PT, R111, R118, PT ;  /* 0x000000766f00720c */ /* 0x000fe40003f26070 */
[----:B------:R-:W-:Y:S01]  /*0860*/  @!P4 IADD3 R8, PT, PT, -R5, RZ, RZ ;  /* 0x000000ff0508c210 */ /* 0x000fe20007ffe1ff */
[----:B------:R-:W-:Y:S01]  /*0870*/  IMAD.IADD R5, R118, 0x1, -R6 ;  /* 0x0000000176057824 */ /* 0x000fe200078e0a06 */
[----:B------:R-:W-:-:S03]  /*0880*/  @!P0 LOP3.LUT R3, RZ, R21, RZ, 0x33, !PT ;  /* 0x00000015ff038212 */ /* 0x000fc600078e33ff */
[----:B------:R-:W-:Y:S01]  /*0890*/  @!P4 IMAD R112, R19, R8, 0x1 ;  /* 0x000000011370c424 */ /* 0x000fe200078e0208 */
[----:B------:R-:W-:Y:S01]  /*08a0*/  LEA R116, R5, R4, 0x5 ;  /* 0x0000000405747211 */ /* 0x000fe200078e28ff */
[----:B------:R-:W-:-:S03]  /*08b0*/  IMAD R5, R13, UR4, RZ ;  /* 0x000000040d057c24 */ /* 0x000fc6000f8e02ff */
[----:B------:R-:W-:Y:S01]  /*08c0*/  VIMNMX R116, PT, PT, R117, R116, PT ;  /* 0x0000007475747248 */ /* 0x000fe20003fe0100 */
[----:B--2---:R-:W-:Y:S06]  /*08d0*/  @P1 BRA `(.L_x_25034) ;  /* 0x0000000c00781947 */ /* 0x004fec0003800000 */
[----:B------:R-:W0:Y:S01]  /*08e0*/  S2UR UR5, SR_CgaCtaId ;  /* 0x00000000000579c3 */ /* 0x000e220000008800 */
[----:B------:R-:W-:Y:S01]  /*08f0*/  UMOV UR4, 0x400 ;  /* 0x0000040000047882 */ /* 0x000fe20000000000 */
[----:B------:R-:W-:Y:S01]  /*0900*/  IMAD.WIDE.U32 R6, R111, 0x4, RZ ;  /* 0x000000046f067825 */ /* 0x000fe200078e00ff */
[----:B------:R-:W-:Y:S02]  /*0910*/  LOP3.LUT R0, R109, 0x1f, RZ, 0xc0, !PT ;  /* 0x0000001f6d007812 */ /* 0x000fe400078ec0ff */
[----:B------:R-:W-:Y:S01]  /*0920*/  MOV R110, 0xff7fffff ;  /* 0xff7fffff006e7802 */ /* 0x000fe20000000f00 */
[----:B------:R-:W-:Y:S01]  /*0930*/  IMAD.WIDE R6, R5, 0x4, R6 ;  /* 0x0000000405067825 */ /* 0x000fe200078e0206 */
[----:B------:R-:W-:-:S05]  /*0940*/  LOP3.LUT R5, R109, 0x3e0, RZ, 0xc0, !PT ;  /* 0x000003e06d057812 */ /* 0x000fca00078ec0ff */
[----:B------:R-:W-:-:S05]  /*0950*/  IMAD.IADD R9, R4, 0x1, R5 ;  /* 0x0000000104097824 */ /* 0x000fca00078e0205 */
[----:B------:R-:W-:Y:S01]  /*0960*/  IADD3 R0, PT, PT, R0, R9, RZ ;  /* 0x0000000900007210 */ /* 0x000fe20007ffe0ff */
[----:B0-----:R-:W-:-:S04]  /*0970*/  ULEA UR8, UR5, UR4, 0x18 ;  /* 0x0000000405087291 */ /* 0x001fc8000f8ec0ff */
[----:B------:R-:W-:Y:S01]  /*0980*/  IMAD.IADD R108, R0, 0x1, -R117 ;  /* 0x00000001006c7824 */ /* 0x000fe200078e0a75 */
[----:B------:R-:W-:-:S04]  /*0990*/  UIADD3 UR4, UPT, UPT, UR4, 0x160, URZ ;  /* 0x0000016004047890 */ /* 0x000fc8000fffe0ff */
        /* <DEDUP_REMOVED lines=23> */
[----:B-1----:R-:W-:-:S02]  /*0b10*/  IADD3 R4, P0, PT, R6, UR8, RZ ;  /* 0x0000000806047c10 */ /* 0x002fc4000ff1e0ff */
[----:B------:R-:W-:Y:S02]  /*0b20*/  IADD3 R6, PT, PT, R9, 0x1, RZ ;  /* 0x0000000109067810 */ /* 0x000fe40007ffe0ff */
[----:B------:R-:W-:Y:S02]  /*0b30*/  IADD3.X R5, PT, PT, R7, UR9, RZ, P0, !PT ;  /* 0x0000000907057c10 */ /* 0x000fe400087fe4ff */
[----:B--234-:R-:W-:-:S07]  /*0b40*/  IADD3 R7, PT, PT, R0, 0x1, RZ ;  /* 0x0000000100077810 */ /* 0x01cfce0007ffe0ff */
.L_x_25037:
        /* <DEDUP_REMOVED lines=19> */
[----:B------:R-:W-:Y:S01]  /*0c80*/  ISETP.GE.U32.AND P0, PT, R9, R114, PT ;  /* 0x000000720900720c */ /* 0x000fe20003f06070 */
[----:B-1----:R-:W-:Y:S01]  /*0c90*/  VIADD R9, R11, 0xffffffe ;  /* 0x0ffffffe0b097836 */ /* 0x002fe20000000000 */
[----:B------:R-:W-:-:S05]  /*0ca0*/  ISETP.NE.AND P1, PT, R95, RZ, PT ;  /* 0x000000ff5f00720c */ /* 0x000fca0003f25270 */
[----:B------:R-:W1:Y:S06]  /*0cb0*/  F2I.FTZ.U32.TRUNC.NTZ R9, R9 ;  /* 0x0000000900097305 */ /* 0x000e6c000021f000 */
        /* <DEDUP_REMOVED lines=23> */
[----:B------:R-:W-:Y:S02]  /*0e30*/  @!P1 LOP3.LUT R8, RZ, R94, RZ, 0x33, !PT ;  /* 0x0000005eff089212 */ /* 0x000fe400078e33ff */
[----:B------:R-:W-:Y:S02]  /*0e40*/  ISETP.GE.U32.AND P1, PT, R111, R118, PT ;  /* 0x000000766f00720c */ /* 0x000fe40003f26070 */
[----:B------:R-:W-:-:S13]  /*0e50*/  ISETP.EQ.OR P0, PT, R8, RZ, P0 ;  /* 0x000000ff0800720c */ /* 0x000fda0000702670 */
[----:B------:R-:W-:-:S05]  /*0e60*/  @!P0 IMAD.MOV.U32 R8, RZ, RZ, -0x800001 ;  /* 0xff7fffffff088424 */ /* 0x000fca00078e00ff */
        /* <DEDUP_REMOVED lines=28> */
[----:B----4-:R-:W-:-:S02]  /*1030*/  FFMA.FTZ R119, R24, R96, R105 ;  /* 0x0000006018777223 */ /* 0x010fc40000010069 */
[----:B------:R-:W3:Y:S01]  /*1040*/  LDG.E.128.CONSTANT R104, desc[UR6][R120.64+0xa00] ;  /* 0x000a000678687981 */ /* 0x000ee2000c1e9d00 */
[----:B------:R-:W-:-:S03]  /*1050*/  FFMA.FTZ R122, R23, R11, R94 ;  /* 0x0000000b177a7223 */ /* 0x000fc6000001005e */
[----:B------:R-:W4:Y:S01]  /*1060*/  LDG.E.128.CONSTANT R8, desc[UR6][R120.64+0xc00] ;  /* 0x000c000678087981 */ /* 0x000f22000c1e9d00 */
[----:B------:R-:W-:Y:S01]  /*1070*/  FFMA.FTZ R96, R25, R97, R92 ;  /* 0x0000006119607223 */ /* 0x000fe2000001005c */
[----:B------:R-:W-:Y:S02]  /*1080*/  FFMA.FTZ R97, R26, R98, R93 ;  /* 0x000000621a617223 */ /* 0x000fe4000001005d */
[----:B------:R-:W4:Y:S01]  /*1090*/  LDG.E.128.CONSTANT R92, desc[UR6][R120.64+0xe00] ;  /* 0x000e0006785c7981 */ /* 0x000f22000c1e9d00 */
[----:B------:R-:W-:Y:S01]  /*10a0*/  FFMA.FTZ R122, R27, R99, R122 ;  /* 0x000000631b7a7223 */ /* 0x000fe2000001007a */
[----:B--2---:R-:W-:Y:S01]  /*10b0*/  FFMA.FTZ R119, R28, R100, R119 ;  /* 0x000000641c777223 */ /* 0x004fe20000010077 */
[----:B------:R-:W-:Y:S01]  /*10c0*/  FFMA.FTZ R96, R29, R101, R96 ;  /* 0x000000651d607223 */ /* 0x000fe20000010060 */
[----:B------:R-:W-:Y:S02]  /*10d0*/  FFMA.FTZ R97, R30, R102, R97 ;  /* 0x000000661e617223 */ /* 0x000fe40000010061 */
[----:B---3--:R-:W-:Y:S01]  /*10e0*/  FFMA.FTZ R119, R32, R104, R119 ;  /* 0x0000006820777223 */ /* 0x008fe20000010077 */
[----:B------:R-:W-:Y:S01]  /*10f0*/  FFMA.FTZ R96, R33, R105, R96 ;  /* 0x0000006921607223 */ /* 0x000fe20000010060 */
[----:B------:R-:W-:-:S02]  /*1100*/  FFMA.FTZ R97, R34, R106, R97 ;  /* 0x0000006a22617223 */ /* 0x000fc40000010061 */
[----:B----4-:R-:W-:Y:S01]  /*1110*/  FFMA.FTZ R119, R36, R8, R119 ;  /* 0x0000000824777223 */ /* 0x010fe20000010077 */
[----:B------:R-:W-:Y:S01]  /*1120*/  FFMA.FTZ R8, R37, R9, R96 ;  /* 0x0000000925087223 */ /* 0x000fe20000010060 */
[----:B------:R-:W-:Y:S01]  /*1130*/  FFMA.FTZ R122, R31, R103, R122 ;  /* 0x000000671f7a7223 */ /* 0x000fe2000001007a */
[----:B------:R-:W-:Y:S01]  /*1140*/  FFMA.FTZ R9, R38, R10, R97 ;  /* 0x0000000a26097223 */ /* 0x000fe20000010061 */
[----:B------:R-:W-:Y:S01]  /*1150*/  FFMA.FTZ R119, R40, R92, R119 ;  /* 0x0000005c28777223 */ /* 0x000fe20000010077 */
[----:B------:R-:W2:Y:S01]  /*1160*/  LDG.E.128.CONSTANT R96, desc[UR6][R120.64+0x1000] ;  /* 0x0010000678607981 */ /* 0x000ea2000c1e9d00 */
[----:B------:R-:W-:Y:S01]  /*1170*/  FFMA.FTZ R122, R35, R107, R122 ;  /* 0x0000006b237a7223 */ /* 0x000fe2000001007a */
[----:B------:R-:W-:Y:S02]  /*1180*/  FFMA.FTZ R92, R41, R93, R8 ;  /* 0x0000005d295c7223 */ /* 0x000fe40000010008 */
[----:B------:R-:W3:Y:S01]  /*1190*/  LDG.E.128.CONSTANT R104, desc[UR6][R120.64+0x1200] ;  /* 0x0012000678687981 */ /* 0x000ee2000c1e9d00 */
[----:B------:R-:W-:Y:S01]  /*11a0*/  FFMA.FTZ R122, R39, R11, R122 ;  /* 0x0000000b277a7223 */ /* 0x000fe2000001007a */
[----:B------:R-:W-:-:S02]  /*11b0*/  FFMA.FTZ R93, R42, R94, R9 ;  /* 0x0000005e2a5d7223 */ /* 0x000fc40000010009 */
[----:B------:R-:W4:Y:S04]  /*11c0*/  LDG.E.128.CONSTANT R8, desc[UR6][R120.64+0x1400] ;  /* 0x0014000678087981 */ /* 0x000f28000c1e9d00 */
        /* <DEDUP_REMOVED lines=42> */
[----:B-----5:R-:W-:Y:S01]  /*1470*/  FSETP.NEU.FTZ.AND P0, PT, R115, RZ, PT ;  /* 0x000000ff7300720b */ /* 0x020fe20003f1d000 */
[----:B--2---:R-:W-:Y:S01]  /*1480*/  FFMA.FTZ R123, R76, R92, R123 ;  /* 0x0000005c4c7b7223 */ /* 0x004fe2000001007b */
[----:B------:R-:W-:Y:S01]  /*1490*/  FFMA.FTZ R122, R77, R93, R122 ;  /* 0x0000005d4d7a7223 */ /* 0x000fe2000001007a */
[----:B------:R-:W-:Y:S01]  /*14a0*/  FFMA.FTZ R119, R78, R94, R119 ;  /* 0x0000005e4e777223 */ /* 0x000fe20000010077 */
[----:B------:R-:W-:Y:S01]  /*14b0*/  FFMA.FTZ R124, R79, R95, R124 ;  /* 0x0000005f4f7c7223 */ /* 0x000fe2000001007c */
[----:B----4-:R-:W-:Y:S01]  /*14c0*/  FFMA.FTZ R123, R80, R8, R123 ;  /* 0x00000008507b7223 */ /* 0x010fe2000001007b */
[----:B------:R-:W-:Y:S01]  /*14d0*/  FFMA.FTZ R122, R81, R9, R122 ;  /* 0x00000009517a7223 */ /* 0x000fe2000001007a */
[----:B------:R-:W-:Y:S01]  /*14e0*/  FFMA.FTZ R119, R82, R10, R119 ;  /* 0x0000000a52777223 */ /* 0x000fe20000010077 */
[----:B------:R-:W-:Y:S01]  /*14f0*/  IADD3 R8, PT, PT, R108, 0x1, RZ ;  /* 0x000000016c087810 */ /* 0x000fe20007ffe0ff */
[----:B---3--:R-:W-:Y:S01]  /*1500*/  FFMA.FTZ R123, R84, R100, R123 ;  /* 0x00000064547b7223 */ /* 0x008fe2000001007b */
        /* <DEDUP_REMOVED lines=16> */
[----:B------:R-:W-:-:S04]  /*1610*/  ISETP.GE.AND P0, PT, R8, R117, PT ;  /* 0x000000750800720c */ /* 0x000fc80003f06270 */
[----:B------:R-:W-:-:S05]  /*1620*/  FSEL R8, R9, RZ, !P0 ;  /* 0x000000ff09087208 */ /* 0x000fca0004000000 */
[----:B------:R2:W-:Y:S04]  /*1630*/  STS [R109], R8 ;  /* 0x000000086d007388 */ /* 0x0005e80000000800 */
[----:B------:R-:W-:-:S07]  /*1640*/  @!P0 FMNMX.FTZ R110, R110, R9, !PT ;  /* 0x000000096e6e8209 */ /* 0x000fce0007810000 */
.L_x_25036:
[----:B------:R-:W-:Y:S05]  /*1650*/  BSYNC.RECONVERGENT B1 ;  /* 0x0000000000017941 */ /* 0x000fea0003800200 */
.L_x_25035:
[----:B------:R-:W-:Y:S01]  /*1660*/  IADD3 R4, P0, PT, R4, 0x10, RZ ;  /* 0x0000001004047810 */ /* 0x000fe20007f1e0ff */
[----:B-12---:R-:W-:Y:S01]  /*1670*/  VIADD R109, R109, 0x200 ;  /* 0x000002006d6d7836 */ /* 0x006fe20000000000 */
[----:B------:R-:W-:Y:S02]  /*1680*/  IADD3 R108, PT, PT, R108, 0x80, RZ ;  /* 0x000000806c6c7810 */ /* 0x000fe40007ffe0ff */
[----:B------:R-:W-:Y:S02]  /*1690*/  IADD3 R7, PT, PT, R7, 0x80, RZ ;  /* 0x0000008007077810 */ /* 0x000fe40007ffe0ff */
[----:B------:R-:W-:Y:S01]  /*16a0*/  IADD3.X R5, PT, PT, RZ, R5, RZ, P0, !PT ;  /* 0x00000005ff057210 */ /* 0x000fe200007fe4ff */
[----:B------:R-:W-:Y:S06]  /*16b0*/  @!P1 BRA `(.L_x_25037) ;  /* 0xfffffff400249947 */ /* 0x000fec000383ffff */
.L_x_25034:
[----:B------:R-:W-:Y:S05]  /*16c0*/  BSYNC.RECONVERGENT B0 ;  /* 0x0000000000007941 */ /* 0x000fea0003800200 */
.L_x_25033:
[----:B------:R-:W1:Y:S01]  /*16d0*/  SHFL.BFLY PT, R5, R110, 0x10, 0x1f ;  /* 0x0e001f006e057f89 */ /* 0x000e6200000e0000 */
[----:B------:R-:W2:Y:S01]  /*16e0*/  S2UR UR9, SR_CgaCtaId ;  /* 0x00000000000979c3 */ /* 0x000ea20000008800 */
[----:B------:R-:W-:Y:S01]  /*16f0*/  UMOV UR5, 0x400 ;  /* 0x0000040000057882 */ /* 0x000fe20000000000 */
[----:B------:R-:W-:Y:S01]  /*1700*/  MOV R10, 0xff7fffff ;  /* 0xff7fffff000a7802 */ /* 0x000fe20000000f00 */
[----:B0-----:R-:W0:Y:S01]  /*1710*/  S2R R90, SR_TID.X ;  /* 0x00000000005a7919 */ /* 0x001e220000002100 */
[----:B------:R-:W-:Y:S01]  /*1720*/  UIADD3 UR4, UPT, UPT, UR5, 0x140, URZ ;  /* 0x0000014005047890 */ /* 0x000fe2000fffe0ff */
[----:B------:R-:W-:Y:S01]  /*1730*/  BSSY.RECONVERGENT B0, `(.L_x_25038) ;  /* 0x00000ff000007945 */ /* 0x000fe20003800200 */
[----:B-1----:R-:W-:Y:S02]  /*1740*/  FMNMX.FTZ R5, R5, R110, !PT ;  /* 0x0000006e05057209 */ /* 0x002fe40007810000 */
[----:B--2---:R-:W-:-:S03]  /*1750*/  ULEA UR4, UR9, UR4, 0x18 ;  /* 0x0000000409047291 */ /* 0x004fc6000f8ec0ff */
        /* <DEDUP_REMOVED lines=19> */
[----:B------:R-:W0:Y:S03]  /*1890*/  S2R R5, SR_CTAID.Z ;  /* 0x0000000000057919 */ /* 0x000e260000002700 */
[----:B------:R-:W1:Y:S02]  /*18a0*/  SHFL.BFLY PT, R4, R11, 0x1, 0x1f ;  /* 0x0c201f000b047f89 */ /* 0x000e6400000e0000 */
[----:B-1----:R-:W-:Y:S01]  /*18b0*/  FMNMX.FTZ R4, R11, R4, !PT ;  /* 0x000000040b047209 */ /* 0x002fe20007810000 */
[----:B0-----:R-:W-:-:S05]  /*18c0*/  IMAD.SHL.U32 R7, R5, 0x200, RZ ;  /* 0x0000020005077824 */ /* 0x001fca00078e00ff */
[----:B------:R-:W0:Y:S01]  /*18d0*/  SHFL.IDX PT, R4, R4, RZ, 0x1f ;  /* 0x00001fff04047589 */ /* 0x000e2200000e0000 */
[----:B------:R-:W-:-:S04]  /*18e0*/  IADD3 R9, PT, PT, -R7, R116, RZ ;  /* 0x0000007407097210 */ /* 0x000fc80007ffe1ff */
[----:B------:R-:W-:-:S13]  /*18f0*/  ISETP.GE.AND P2, PT, R90, R9, PT ;  /* 0x000000095a00720c */ /* 0x000fda0003f46270 */
        /* <DEDUP_REMOVED lines=19> */
.L_x_25042:
        /* <DEDUP_REMOVED lines=11> */
.L_x_25041:
[----:B------:R-:W-:Y:S05]  /*1ae0*/  BSYNC.RECONVERGENT B1 ;  /* 0x0000000000017941 */ /* 0x000fea0003800200 */
.L_x_25040:
        /* <DEDUP_REMOVED lines=12> */
.L_x_25045:
        /* <DEDUP_REMOVED lines=100> */
.L_x_25044:
[----:B------:R-:W-:Y:S05]  /*21f0*/  BSYNC.RECONVERGENT B1 ;  /* 0x0000000000017941 */ /* 0x000fea0003800200 */
.L_x_25043:
        /* <DEDUP_REMOVED lines=55> */
.L_x_25047:
[----:B------:R-:W-:Y:S05]  /*2570*/  BSYNC.RECONVERGENT B1 ;  /* 0x0000000000017941 */ /* 0x000fea0003800200 */
.L_x_25046:
        /* <DEDUP_REMOVED lines=26> */
.L_x_25039:
[----:B------:R-:W-:Y:S05]  /*2720*/  BSYNC.RECONVERGENT B0 ;  /* 0x0000000000007941 */ /* 0x000fea0003800200 */
.L_x_25038:
        /* <DEDUP_REMOVED lines=41> */
.L_x_25052:
[----:B------:R-:W1:Y:S01]  /*29c0*/  LDS R11, [R8] ;  /* 0x00000000080b7984 */ /* 0x000e620000000800 */
[----:B------:R-:W-:-:S04]  /*29d0*/  IADD3 R10, PT, PT, R10, 0x1, RZ ;  /* 0x000000010a0a7810 */ /* 0x000fc80007ffe0ff */
[----:B------:R-:W-:Y:S01]  /*29e0*/  ISETP.NE.AND P0, PT, R10, RZ, PT ;  /* 0x000000ff0a00720c */ /* 0x000fe20003f05270 */
[----:B-1----:R-:W-:-:S05]  /*29f0*/  FMUL.FTZ R11, R11, R37 ;  /* 0x000000250b0b7220 */ /* 0x002fca0000410000 */
[----:B------:R1:W-:Y:S02]  /*2a00*/  STS [R8], R11 ;  /* 0x0000000b08007388 */ /* 0x0003e40000000800 */
[----:B-1----:R-:W-:-:S05]  /*2a10*/  IADD3 R8, PT, PT, R8, 0x200, RZ ;  /* 0x0000020008087810 */ /* 0x002fca0007ffe0ff */
[----:B------:R-:W-:Y:S05]  /*2a20*/  @P0 BRA `(.L_x_25052) ;  /* 0xfffffffc00e40947 */ /* 0x000fea000383ffff */
.L_x_25051:
[----:B------:R-:W-:Y:S05]  /*2a30*/  BSYNC.RECONVERGENT B1 ;  /* 0x0000000000017941 */ /* 0x000fea0003800200 */
.L_x_25050:
        /* <DEDUP_REMOVED lines=10> */
[----:B------:R-:W-:Y:S02]  /*2ae0*/  PLOP3.LUT P0, PT, PT, PT, PT, 0x8, 0x80 ;  /* 0x000000000080781c */ /* 0x000fe40003f0e170 */
[----:B------:R-:W-:-:S11]  /*2af0*/  IADD3 R39, PT, PT, R9, -0x600, RZ ;  /* 0xfffffa0009277810 */ /* 0x000fd60007ffe0ff */
.L_x_25055:
        /* <DEDUP_REMOVED lines=52> */
.L_x_25054:
[----:B------:R-:W-:Y:S05]  /*2e40*/  BSYNC.RECONVERGENT B1 ;  /* 0x0000000000017941 */ /* 0x000fea0003800200 */
.L_x_25053:
        /* <DEDUP_REMOVED lines=31> */
.L_x_25057:
[----:B------:R-:W-:Y:S05]  /*3040*/  BSYNC.RECONVERGENT B1 ;  /* 0x0000000000017941 */ /* 0x000fea0003800200 */
.L_x_25056:
        /* <DEDUP_REMOVED lines=14> */
.L_x_25049:
[----:B------:R-:W-:Y:S05]  /*3130*/  BSYNC.RECONVERGENT B0 ;  /* 0x0000000000007941 */ /* 0x000fea0003800200 */
.L_x_25048:
        /* <DEDUP_REMOVED lines=13> */
[----:B------:R-:W-:-:S04]  /*3210*/  IADD3 R6, P0, PT, R6, R5, RZ ;  /* 0x0000000506067210 */ /* 0x000fc80007f1e0ff */
[----:B-1----:R-:W-:Y:S02]  /*3220*/  IADD3.X R9, PT, PT, RZ, RZ, RZ, P0, !PT ;  /* 0x000000ffff097210 */ /* 0x002fe400007fe4ff */
        /* <DEDUP_REMOVED lines=8> */
.L_x_25059:
[----:B0-----:R-:W-:Y:S05]  /*32b0*/  BSYNC.RECONVERGENT B0 ;  /* 0x0000000000007941 */ /* 0x001fea0003800200 */
.L_x_25058:
[----:B------:R-:W-:Y:S01]  /*32c0*/  ISETP.GE.U32.AND P0, PT, R91, R118, PT ;  /* 0x000000765b00720c */ /* 0x000fe20003f06070 */
[----:B------:R-:W0:Y:S01]  /*32d0*/  LDCU.64 UR10, c[0x0][0x3a8] ;  /* 0x00007500ff0a77ac */ /* 0x000e220008000a00 */
[----:B------:R-:W-:Y:S01]  /*32e0*/  BSSY.RECONVERGENT B0, `(.L_x_25060) ;  /* 0x00001aa000007945 */ /* 0x000fe20003800200 */
[----:B------:R-:W-:Y:S02]  /*32f0*/  HFMA2 R113, -RZ, RZ, 0, 0 ;  /* 0x00000000ff717431 */ /* 0x000fe400000001ff */
[----:B------:R-:W-:Y:S02]  /*3300*/  IMAD.MOV.U32 R116, RZ, RZ, RZ ;  /* 0x000000ffff747224 */ /* 0x000fe400078e00ff */
[----:B------:R-:W-:Y:S01]  /*3310*/  HFMA2 R95, -RZ, RZ, 0, 0 ;  /* 0x00000000ff5f7431 */ /* 0x000fe200000001ff */
[----:B-----5:R-:W-:Y:S02]  /*3320*/  CS2R R114, SRZ ;  /* 0x0000000000727805 */ /* 0x020fe4000001ff00 */
[----:B------:R-:W-:-:S02]  /*3330*/  CS2R R110, SRZ ;  /* 0x00000000006e7805 */ /* 0x000fc4000001ff00 */
[----:B------:R-:W-:Y:S02]  /*3340*/  CS2R R108, SRZ ;  /* 0x00000000006c7805 */ /* 0x000fe4000001ff00 */
[----:B------:R-:W-:Y:S02]  /*3350*/  CS2R R106, SRZ ;  /* 0x00000000006a7805 */ /* 0x000fe4000001ff00 */
[----:B------:R-:W-:Y:S02]  /*3360*/  CS2R R104, SRZ ;  /* 0x0000000000687805 */ /* 0x000fe4000001ff00 */
[----:B------:R-:W-:Y:S02]  /*3370*/  CS2R R102, SRZ ;  /* 0x0000000000667805 */ /* 0x000fe4000001ff00 */
[----:B------:R-:W-:Y:S02]  /*3380*/  CS2R R100, SRZ ;  /* 0x0000000000647805 */ /* 0x000fe4000001ff00 */
[----:B------:R-:W-:-:S02]  /*3390*/  CS2R R98, SRZ ;  /* 0x0000000000627805 */ /* 0x000fc4000001ff00 */
[----:B------:R-:W-:Y:S01]  /*33a0*/  MOV R97, RZ ;  /* 0x000000ff00617202 */ /* 0x000fe20000000f00 */
[----:B0-----:R-:W-:Y:S06]  /*33b0*/  @P0 BRA `(.L_x_25061) ;  /* 0x0000001800700947 */ /* 0x001fec0003800000 */
[----:B------:R-:W0:Y:S01]  /*33c0*/  I2F.RP R6, R0 ;  /* 0x0000000000067306 */ /* 0x000e220000209400 */
[----:B---3--:R-:W3:Y:S01]  /*33d0*/  LDC R4, c[0x0][0x3c8] ;  /* 0x0000f200ff047b82 */ /* 0x008ee20000000800 */
[----:B------:R-:W5:Y:S01]  /*33e0*/  LDCU.64 UR14, c[0x0][0x3b8] ;  /* 0x00007700ff0e77ac */ /* 0x000f620008000a00 */
[----:B-1----:R-:W-:Y:S01]  /*33f0*/  IMAD.WIDE.U32 R8, R91, 0x4, RZ ;  /* 0x000000045b087825 */ /* 0x002fe200078e00ff */
[----:B------:R-:W-:Y:S02]  /*3400*/  LEA R7, R88, R7, 0x5 ;  /* 0x0000000758077211 */ /* 0x000fe400078e28ff */
[----:B------:R-:W-:Y:S01]  /*3410*/  CS2R R114, SRZ ;  /* 0x0000000000727805 */ /* 0x000fe2000001ff00 */
[----:B------:R-:W1:Y:S01]  /*3420*/  LDCU UR13, c[0x0][0x3e0] ;  /* 0x00007c00ff0d77ac */ /* 0x000e620008000800 */
[----:B------:R-:W-:Y:S02]  /*3430*/  MOV R116, RZ ;  /* 0x000000ff00747202 */ /* 0x000fe40000000f00 */
[----:B------:R-:W-:-:S02]  /*3440*/  CS2R R110, SRZ ;  /* 0x00000000006e7805 */ /* 0x000fc4000001ff00 */
[----:B------:R-:W-:Y:S01]  /*3450*/  IADD3 R120, PT, PT, R7, 0x1, RZ ;  /* 0x0000000107787810 */ /* 0x000fe20007ffe0ff */
[----:B------:R-:W2:Y:S01]  /*3460*/  LDCU UR12, c[0x0][0x3fc] ;  /* 0x00007f80ff0c77ac */ /* 0x000ea20008000800 */
[----:B------:R-:W-:Y:S02]  /*3470*/  MOV R113, RZ ;  /* 0x000000ff00717202 */ /* 0x000fe40000000f00 */
[----:B------:R-:W-:Y:S02]  /*3480*/  CS2R R108, SRZ ;  /* 0x00000000006c7805 */ /* 0x000fe4000001ff00 */
[----:B------:R-:W-:Y:S01]  /*3490*/  CS2R R106, SRZ ;  /* 0x00000000006a7805 */ /* 0x000fe2000001ff00 */
[----:B------:R-:W-:Y:S01]  /*34a0*/  UIADD3 UR4, UPT, UPT, UR5, 0x160, URZ ;  /* 0x0000016005047890 */ /* 0x000fe2000fffe0ff */
[----:B0-----:R-:W0:Y:S01]  /*34b0*/  MUFU.RCP R6, R6 ;  /* 0x0000000600067308 */ /* 0x001e220000001000 */
[----:B------:R-:W-:Y:S02]  /*34c0*/  CS2R R104, SRZ ;  /* 0x0000000000687805 */ /* 0x000fe4000001ff00 */
[----:B------:R-:W-:Y:S01]  /*34d0*/  CS2R R102, SRZ ;  /* 0x0000000000667805 */ /* 0x000fe2000001ff00 */
[----:B------:R-:W-:Y:S01]  /*34e0*/  ULEA UR4, UR9, UR4, 0x18 ;  /* 0x0000000409047291 */ /* 0x000fe2000f8ec0ff */
[----:B------:R-:W-:-:S02]  /*34f0*/  CS2R R100, SRZ ;  /* 0x0000000000647805 */ /* 0x000fc4000001ff00 */
[----:B------:R-:W-:Y:S01]  /*3500*/  CS2R R98, SRZ ;  /* 0x0000000000627805 */ /* 0x000fe2000001ff00 */
[----:B------:R-:W-:Y:S02]  /*3510*/  IMAD.MOV.U32 R97, RZ, RZ, RZ ;  /* 0x000000ffff617224 */ /* 0x000fe400078e00ff */
[----:B---3--:R-:W-:Y:S01]  /*3520*/  IMAD R11, R4, UR17, RZ ;  /* 0x00000011040b7c24 */ /* 0x008fe2000f8e02ff */
[----:B------:R-:W-:Y:S02]  /*3530*/  IADD3 R4, PT, PT, R117, 0x1f, RZ ;  /* 0x0000001f75047810 */ /* 0x000fe40007ffe0ff */
[----:B--2---:R-:W-:Y:S01]  /*3540*/  IADD3 R3, PT, PT, R3, -UR12, RZ ;  /* 0x8000000c03037c10 */ /* 0x004fe2000fffe0ff */
[----:B------:R-:W-:Y:S01]  /*3550*/  IMAD.WIDE R8, R11, 0x4, R8 ;  /* 0x000000040b087825 */ /* 0x000fe200078e0208 */
[----:B------:R-:W-:Y:S02]  /*3560*/  SHF.R.U32.HI R4, RZ, 0x5, R4 ;  /* 0x00000005ff047819 */ /* 0x000fe40000011604 */
[----:B0-----:R-:W-:Y:S01]  /*3570*/  IADD3 R94, PT, PT, R6, 0xffffffe, RZ ;  /* 0x0ffffffe065e7810 */ /* 0x001fe20007ffe0ff */
[----:B-1----:R-:W-:Y:S01]  /*3580*/  IMAD R6, R2, UR13, RZ ;  /* 0x0000000d02067c24 */ /* 0x002fe2000f8e02ff */
[----:B-----5:R-:W-:-:S02]  /*3590*/  IADD3 R96, P0, PT, R8, UR14, RZ ;  /* 0x0000000e08607c10 */ /* 0x020fc4000ff1e0ff */
[----:B------:R0:W1:Y:S01]  /*35a0*/  F2I.FTZ.U32.TRUNC.NTZ R95, R94 ;  /* 0x0000005e005f7305 */ /* 0x000062000021f000 */
[----:B------:R-:W-:Y:S01]  /*35b0*/  IADD3 R92, PT, PT, -R4, R91, RZ ;  /* 0x0000005b045c7210 */ /* 0x000fe20007ffe1ff */
[----:B------:R-:W-:Y:S01]  /*35c0*/  VIADD R91, R91, 0x1 ;  /* 0x000000015b5b7836 */ /* 0x000fe20000000000 */
[----:B------:R-:W-:Y:S02]  /*35d0*/  IADD3.X R93, PT, PT, R9, UR15, RZ, P0, !PT ;  /* 0x0000000f095d7c10 */ /* 0x000fe400087fe4ff */
[C---:B------:R-:W-:Y:S02]  /*35e0*/  SHF.L.U32 R9, R90.reuse, 0x4, RZ ;  /* 0x000000045a097819 */ /* 0x040fe400000006ff */
[----:B------:R-:W-:Y:S02]  /*35f0*/  SHF.L.U32 R4, R90, 0x2, RZ ;  /* 0x000000025a047819 */ /* 0x000fe400000006ff */
[----:B------:R-:W-:Y:S02]  /*3600*/  LOP3.LUT R9, R9, 0x70, RZ, 0xe2, !PT ;  /* 0x0000007009097812 */ /* 0x000fe400078ee2ff */
[----:B0-----:R-:W-:-:S02]  /*3610*/  MOV R94, RZ ;  /* 0x000000ff005e7202 */ /* 0x001fc40000000f00 */
[----:B------:R-:W-:Y:S01]  /*3620*/  LOP3.LUT R7, R4, 0x1c, RZ, 0xc0, !PT ;  /* 0x0000001c04077812 */ /* 0x000fe200078ec0ff */
[----:B-1----:R-:W-:Y:S01]  /*3630*/  IMAD.MOV R13, RZ, RZ, -R95 ;  /* 0x000000ffff0d7224 */ /* 0x002fe200078e0a5f */
[----:B------:R-:W-:-:S03]  /*3640*/  LEA R9, R88, R9, 0x7 ;  /* 0x0000000958097211 */ /* 0x000fc600078e38ff */
[----:B------:R-:W-:Y:S01]  /*3650*/  IMAD.IADD R122, R7, 0x1, R120 ;  /* 0x00000001077a7824 */ /* 0x000fe200078e0278 */
[----:B------:R-:W-:Y:S01]  /*3660*/  LOP3.LUT R4, R4, 0x7c, RZ, 0xc0, !PT ;  /* 0x0000007c04047812 */ /* 0x000fe200078ec0ff */
[----:B------:R-:W-:Y:S01]  /*3670*/  IMAD R11, R13, R0, RZ ;  /* 0x000000000d0b7224 */ /* 0x000fe200078e02ff */
[----:B------:R-:W-:Y:S02]  /*3680*/  SHF.R.S32.HI R7, RZ, 0x1f, R6 ;  /* 0x0000001fff077819 */ /* 0x000fe40000011406 */
[----:B------:R-:W-:Y:S01]  /*3690*/  IADD3 R2, PT, PT, R9, UR4, RZ ;  /* 0x0000000409027c10 */ /* 0x000fe2000fffe0ff */
[----:B------:R-:W-:Y:S01]  /*36a0*/  IMAD.HI.U32 R94, R95, R11, R94 ;  /* 0x0000000b5f5e7227 */ /* 0x000fe200078e005e */
[----:B------:R-:W-:-:S07]  /*36b0*/  MOV R95, RZ ;  /* 0x000000ff005f7202 */ /* 0x000fce0000000f00 */
.L_x_25064:
[----:B------:R-:W0:Y:S01]  /*36c0*/  LDC R17, c[0x0][0x400] ;  /* 0x00010000ff117b82 */ /* 0x000e220000000800 */
[C---:B------:R-:W-:Y:S01]  /*36d0*/  IADD3 R8, PT, PT, R120.reuse, -0x1, RZ ;  /* 0xffffffff78087810 */ /* 0x040fe20007ffe0ff */
[----:B------:R-:W-:Y:S01]  /*36e0*/  BSSY.RECONVERGENT B1, `(.L_x_25062) ;  /* 0x0000163000017945 */ /* 0x000fe20003800200 */
[----:B------:R-:W-:Y:S02]  /*36f0*/  VIADD R120, R120, 0x80 ;  /* 0x0000008078787836 */ /* 0x000fe40000000000 */
        /* <DEDUP_REMOVED lines=18> */
[----:B------:R-:W-:-:S04]  /*3820*/  @P0 IADD3 R10, PT, PT, R10, 0x1, RZ ;  /* 0x000000010a0a0810 */ /* 0x000fc80007ffe0ff */
[----:B------:R-:W-:-:S04]  /*3830*/  MOV R11, R10 ;  /* 0x0000000a000b7202 */ /* 0x000fc80000000f00 */
[----:B------:R-:W-:Y:S02]  /*3840*/  @!P2 IADD3 R11, PT, PT, -R11, RZ, RZ ;  /* 0x000000ff0b0ba210 */ /* 0x000fe40007ffe1ff */
        /* <DEDUP_REMOVED lines=25> */
[----:B------:R-:W-:Y:S02]  /*39e0*/  MOV R24, R96 ;  /* 0x0000006000187202 */ /* 0x000fe40000000f00 */
[----:B------:R-:W-:-:S05]  /*39f0*/  MOV R25, R93 ;  /* 0x0000005d00197202 */ /* 0x000fca0000000f00 */
[----:B------:R-:W2:Y:S01]  /*3a00*/  LDG.E.CONSTANT R9, desc[UR6][R24.64] ;  /* 0x0000000618097981 */ /* 0x000ea2000c1e9900 */
[----:B------:R-:W-:Y:S01]  /*3a10*/  ISETP.NE.AND P2, PT, R92, -0x1, PT ;  /* 0xffffffff5c00780c */ /* 0x000fe20003f45270 */
[----:B--2---:R-:W-:-:S03]  /*3a20*/  IMAD.WIDE R8, R9, UR18, R6 ;  /* 0x0000001209087c25 */ /* 0x004fc6000f8e0206 */
[----:B------:R-:W-:-:S04]  /*3a30*/  IADD3 R8, P1, PT, R4, R8, RZ ;  /* 0x0000000804087210 */ /* 0x000fc80007f3e0ff */
[----:B------:R-:W-:Y:S02]  /*3a40*/  IADD3.X R9, PT, PT, RZ, R9, RZ, P1, !PT ;  /* 0x00000009ff097210 */ /* 0x000fe40000ffe4ff */
[----:B------:R-:W-:-:S04]  /*3a50*/  LEA R124, P1, R8, UR10, 0x2 ;  /* 0x0000000a087c7c11 */ /* 0x000fc8000f8210ff */
[----:B------:R-:W-:-:S05]  /*3a60*/  LEA.HI.X R125, R8, UR11, R9, 0x2, P1 ;  /* 0x0000000b087d7c11 */ /* 0x000fca00088f1409 */
        /* <DEDUP_REMOVED lines=15> */
[C---:B------:R-:W-:Y:S01]  /*3b60*/  @!P2 IADD3 R66, PT, PT, R122.reuse, 0x1, RZ ;  /* 0x000000017a42a810 */ /* 0x040fe20007ffe0ff */
[C---:B------:R-:W-:Y:S01]  /*3b70*/  @!P2 VIADD R64, R122.reuse, 0x2 ;  /* 0x000000027a40a836 */ /* 0x040fe20000000000 */
[C---:B------:R-:W-:Y:S01]  /*3b80*/  IADD3 R76, PT, PT, R122.reuse, -0x1, RZ ;  /* 0xffffffff7a4c7810 */ /* 0x040fe20007ffe0ff */
[----:B------:R-:W-:Y:S01]  /*3b90*/  @!P2 VIADD R72, R122, 0x1 ;  /* 0x000000017a48a836 */ /* 0x000fe20000000000 */
[----:B------:R-:W-:Y:S01]  /*3ba0*/  @!P2 ISETP.GE.AND P6, PT, R66, R117, PT ;  /* 0x000000754200a20c */ /* 0x000fe20003fc6270 */
[----:B------:R-:W4:Y:S01]  /*3bb0*/  LDG.E.128.CONSTANT R84, desc[UR6][R124.64+0x2600] ;  /* 0x002600067c547981 */ /* 0x000f22000c1e9d00 */
[----:B------:R-:W-:-:S02]  /*3bc0*/  @!P2 IADD3 R68, PT, PT, R122, 0x1, RZ ;  /* 0x000000017a44a810 */ /* 0x000fc40007ffe0ff */
[-C--:B------:R-:W-:Y:S02]  /*3bd0*/  @!P2 ISETP.GE.AND P1, PT, R76, R117.reuse, PT ;  /* 0x000000754c00a20c */ /* 0x080fe40003f26270 */
[-C--:B------:R-:W-:Y:S02]  /*3be0*/  @!P2 ISETP.GE.AND P5, PT, R122, R117.reuse, PT ;  /* 0x000000757a00a20c */ /* 0x080fe40003fa6270 */
[-C--:B------:R-:W-:Y:S02]  /*3bf0*/  @!P2 ISETP.GE.AND P4, PT, R64, R117.reuse, PT ;  /* 0x000000754000a20c */ /* 0x080fe40003f86270 */
[----:B------:R-:W-:Y:S02]  /*3c00*/  @!P2 ISETP.GE.AND P3, PT, R68, R117, PT ;  /* 0x000000754400a20c */ /* 0x000fe40003f66270 */
[C---:B------:R-:W-:Y:S02]  /*3c10*/  @!P2 IADD3 R68, PT, PT, R122.reuse, 0x2, RZ ;  /* 0x000000027a44a810 */ /* 0x040fe40007ffe0ff */
[----:B------:R-:W-:-:S02]  /*3c20*/  @!P2 IADD3 R70, PT, PT, R122, 0x1, RZ ;  /* 0x000000017a46a810 */ /* 0x000fc40007ffe0ff */
[----:B--2---:R-:W-:Y:S02]  /*3c30*/  @!P2 FSEL R82, R82, RZ, !P6 ;  /* 0x000000ff5252a208 */ /* 0x004fe40007000000 */
[-C--:B------:R-:W-:Y:S02]  /*3c40*/  @!P2 ISETP.GE.AND P6, PT, R76, R117.reuse, PT ;  /* 0x000000754c00a20c */ /* 0x080fe40003fc6270 */
[----:B------:R-:W-:Y:S02]  /*3c50*/  @!P2 FSEL R80, R80, RZ, !P1 ;  /* 0x000000ff5050a208 */ /* 0x000fe40004800000 */
[----:B------:R-:W-:Y:S02]  /*3c60*/  @!P2 FSEL R81, R81, RZ, !P5 ;  /* 0x000000ff5151a208 */ /* 0x000fe40006800000 */
[----:B---3--:R-:W-:Y:S02]  /*3c70*/  @!P2 FSEL R8, R8, RZ, !P6 ;  /* 0x000000ff0808a208 */ /* 0x008fe40007000000 */
[----:B------:R-:W-:-:S02]  /*3c80*/  @!P2 ISETP.GE.AND P1, PT, R64, R117, PT ;  /* 0x000000754000a20c */ /* 0x000fc40003f26270 */
[-C--:B------:R-:W-:Y:S02]  /*3c90*/  @!P2 ISETP.GE.AND P5, PT, R66, R117.reuse, PT ;  /* 0x000000754200a20c */ /* 0x080fe40003fa6270 */
[-C--:B------:R-:W-:Y:S02]  /*3ca0*/  @!P2 ISETP.GE.AND P6, PT, R64, R117.reuse, PT ;  /* 0x000000754000a20c */ /* 0x080fe40003fc6270 */
[----:B------:R-:W-:Y:S02]  /*3cb0*/  @!P2 FSEL R83, R83, RZ, !P4 ;  /* 0x000000ff5353a208 */ /* 0x000fe40006000000 */
[----:B------:R-:W-:Y:S02]  /*3cc0*/  @!P2 FSEL R10, R10, RZ, !P3 ;  /* 0x000000ff0a0aa208 */ /* 0x000fe40005800000 */
[-C--:B------:R-:W-:Y:S02]  /*3cd0*/  @!P2 ISETP.GE.AND P4, PT, R122, R117.reuse, PT ;  /* 0x000000757a00a20c */ /* 0x080fe40003f86270 */
[----:B------:R-:W-:-:S02]  /*3ce0*/  @!P2 ISETP.GE.AND P3, PT, R76, R117, PT ;  /* 0x000000754c00a20c */ /* 0x000fc40003f66270 */
[----:B------:R-:W-:Y:S02]  /*3cf0*/  @!P2 FSEL R11, R11, RZ, !P1 ;  /* 0x000000ff0b0ba208 */ /* 0x000fe40004800000 */
[----:B-----5:R-:W-:Y:S02]  /*3d00*/  @!P2 FSEL R14, R14, RZ, !P5 ;  /* 0x000000ff0e0ea208 */ /* 0x020fe40006800000 */
[----:B------:R-:W-:Y:S02]  /*3d10*/  @!P2 FSEL R15, R15, RZ, !P6 ;  /* 0x000000ff0f0fa208 */ /* 0x000fe40007000000 */
[-C--:B------:R-:W-:Y:S02]  /*3d20*/  @!P2 ISETP.GE.AND P1, PT, R122, R117.reuse, PT ;  /* 0x000000757a00a20c */ /* 0x080fe40003f26270 */
[-C--:B------:R-:W-:Y:S02]  /*3d30*/  @!P2 ISETP.GE.AND P5, PT, R76, R117.reuse, PT ;  /* 0x000000754c00a20c */ /* 0x080fe40003fa6270 */
[----:B------:R-:W-:-:S02]  /*3d40*/  @!P2 ISETP.GE.AND P6, PT, R122, R117, PT ;  /* 0x000000757a00a20c */ /* 0x000fc40003fc6270 */
[----:B------:R-:W-:Y:S02]  /*3d50*/  @!P2 FSEL R9, R9, RZ, !P4 ;  /* 0x000000ff0909a208 */ /* 0x000fe40006000000 */
[----:B------:R-:W-:Y:S02]  /*3d60*/  @!P2 FSEL R12, R12, RZ, !P3 ;  /* 0x000000ff0c0ca208 */ /* 0x000fe40005800000 */
[-C--:B------:R-:W-:Y:S02]  /*3d70*/  @!P2 ISETP.GE.AND P4, PT, R66, R117.reuse, PT ;  /* 0x000000754200a20c */ /* 0x080fe40003f86270 */
[----:B------:R-:W-:Y:S02]  /*3d80*/  @!P2 ISETP.GE.AND P3, PT, R64, R117, PT ;  /* 0x000000754000a20c */ /* 0x000fe40003f66270 */
[----:B------:R-:W-:Y:S02]  /*3d90*/  @!P2 FSEL R13, R13, RZ, !P1 ;  /* 0x000000ff0d0da208 */ /* 0x000fe40004800000 */
[----:B----4-:R-:W-:-:S02]  /*3da0*/  @!P2 FSEL R16, R16, RZ, !P5 ;  /* 0x000000ff1010a208 */ /* 0x010fc40006800000 */
[----:B------:R-:W-:Y:S02]  /*3db0*/  @!P2 FSEL R17, R17, RZ, !P6 ;  /* 0x000000ff1111a208 */ /* 0x000fe40007000000 */
[-C--:B------:R-:W-:Y:S02]  /*3dc0*/  @!P2 ISETP.GE.AND P1, PT, R66, R117.reuse, PT ;  /* 0x000000754200a20c */ /* 0x080fe40003f26270 */
[-C--:B------:R-:W-:Y:S02]  /*3dd0*/  @!P2 ISETP.GE.AND P5, PT, R64, R117.reuse, PT ;  /* 0x000000754000a20c */ /* 0x080fe40003fa6270 */
[----:B------:R-:W-:Y:S02]  /*3de0*/  @!P2 ISETP.GE.AND P6, PT, R66, R117, PT ;  /* 0x000000754200a20c */ /* 0x000fe40003fc6270 */
[----:B------:R-:W-:Y:S02]  /*3df0*/  @!P2 FSEL R18, R18, RZ, !P4 ;  /* 0x000000ff1212a208 */ /* 0x000fe40006000000 */
[----:B------:R-:W-:-:S02]  /*3e00*/  @!P2 FSEL R19, R19, RZ, !P3 ;  /* 0x000000ff1313a208 */ /* 0x000fc40005800000 */
[-C--:B------:R-:W-:Y:S02]  /*3e10*/  @!P2 ISETP.GE.AND P4, PT, R76, R117.reuse, PT ;  /* 0x000000754c00a20c */ /* 0x080fe40003f86270 */
[-C--:B------:R-:W-:Y:S02]  /*3e20*/  @!P2 ISETP.GE.AND P3, PT, R122, R117.reuse, PT ;  /* 0x000000757a00a20c */ /* 0x080fe40003f66270 */
[----:B------:R-:W-:Y:S02]  /*3e30*/  @!P2 FSEL R22, R22, RZ, !P1 ;  /* 0x000000ff1616a208 */ /* 0x000fe40004800000 */
[----:B------:R-:W-:Y:S02]  /*3e40*/  @!P2 FSEL R23, R23, RZ, !P5 ;  /* 0x000000ff1717a208 */ /* 0x000fe40006800000 */
[----:B------:R-:W-:Y:S02]  /*3e50*/  @!P2 FSEL R26, R26, RZ, !P6 ;  /* 0x000000ff1a1aa208 */ /* 0x000fe40007000000 */
        /* <DEDUP_REMOVED lines=8> */
[----:B------:R-:W-:Y:S02]  /*3ee0*/  @!P2 FSEL R25, R25, RZ, !P5 ;  /* 0x000000ff1919a208 */ /* 0x000fe40006800000 */
        /* <DEDUP_REMOVED lines=9> */
[----:B------:R-:W-:-:S02]  /*3f80*/  @!P2 FSEL R34, R34, RZ, !P5 ;  /* 0x000000ff2222a208 */ /* 0x000fc40006800000 */
        /* <DEDUP_REMOVED lines=14> */
[----:B------:R-:W0:Y:S01]  /*4070*/  LDS.128 R64, [R2] ;  /* 0x0000000002407984 */ /* 0x000e220000000c00 */
[----:B------:R-:W-:Y:S02]  /*4080*/  @!P2 FSEL R38, R38, RZ, !P4 ;  /* 0x000000ff2626a208 */ /* 0x000fe40006000000 */
[----:B------:R-:W-:Y:S02]  /*4090*/  @!P2 FSEL R39, R39, RZ, !P3 ;  /* 0x000000ff2727a208 */ /* 0x000fe40005800000 */
        /* <DEDUP_REMOVED lines=26> */
[----:B------:R-:W2:Y:S01]  /*4240*/  LDG.E.128.CONSTANT R68, desc[UR6][R124.64+0x1e00] ;  /* 0x001e00067c447981 */ /* 0x000ea2000c1e9d00 */
[----:B------:R-:W-:Y:S02]  /*4250*/  @!P2 FSEL R51, R51, RZ, !P1 ;  /* 0x000000ff3333a208 */ /* 0x000fe40004800000 */
[-C--:B------:R-:W-:Y:S02]  /*4260*/  @!P2 ISETP.GE.AND P1, PT, R122, R117.reuse, PT ;  /* 0x000000757a00a20c */ /* 0x080fe40003f26270 */
        /* <DEDUP_REMOVED lines=8> */
[----:B------:R-:W-:Y:S02]  /*42f0*/  @!P2 ISETP.GE.AND P5, PT, R72, R117, PT ;  /* 0x000000754800a20c */ /* 0x000fe40003fa6270 */
[----:B------:R-:W3:Y:S01]  /*4300*/  LDG.E.128.CONSTANT R72, desc[UR6][R124.64+0x2000] ;  /* 0x002000067c487981 */ /* 0x000ee2000c1e9d00 */
[----:B------:R-:W-:-:S02]  /*4310*/  @!P2 FSEL R57, R57, RZ, !P6 ;  /* 0x000000ff3939a208 */ /* 0x000fc40007000000 */
[----:B------:R-:W-:Y:S02]  /*4320*/  @!P2 FSEL R58, R58, RZ, !P4 ;  /* 0x000000ff3a3aa208 */ /* 0x000fe40006000000 */
[-C--:B------:R-:W-:Y:S02]  /*4330*/  @!P2 ISETP.GE.AND P6, PT, R76, R117.reuse, PT ;  /* 0x000000754c00a20c */ /* 0x080fe40003fc6270 */
[----:B------:R-:W-:Y:S01]  /*4340*/  @!P2 ISETP.GE.AND P4, PT, R122, R117, PT ;  /* 0x000000757a00a20c */ /* 0x000fe20003f86270 */
[----:B0-----:R-:W-:Y:S01]  /*4350*/  FMUL.FTZ R81, R65, R81 ;  /* 0x0000005141517220 */ /* 0x001fe20000410000 */
[----:B------:R-:W-:Y:S02]  /*4360*/  @!P2 FSEL R59, R59, RZ, !P3 ;  /* 0x000000ff3b3ba208 */ /* 0x000fe40005800000 */
[----:B------:R-:W-:Y:S02]  /*4370*/  @!P2 FSEL R60, R60, RZ, !P6 ;  /* 0x000000ff3c3ca208 */ /* 0x000fe40007000000 */
[----:B------:R-:W-:-:S02]  /*4380*/  @!P2 FSEL R61, R61, RZ, !P4 ;  /* 0x000000ff3d3da208 */ /* 0x000fc40006000000 */
[----:B------:R-:W-:Y:S02]  /*4390*/  @!P2 FSEL R62, R62, RZ, !P1 ;  /* 0x000000ff3e3ea208 */ /* 0x000fe40004800000 */
[----:B------:R-:W-:Y:S01]  /*43a0*/  @!P2 FSEL R63, R63, RZ, !P5 ;  /* 0x000000ff3f3fa208 */ /* 0x000fe20006800000 */
[----:B------:R-:W-:Y:S01]  /*43b0*/  FFMA.FTZ R81, R64, R80, R81 ;  /* 0x0000005040517223 */ /* 0x000fe20000010051 */
[CC--:B------:R-:W-:Y:S02]  /*43c0*/  @!P2 ISETP.GE.AND P3, PT, R76.reuse, R117.reuse, PT ;  /* 0x000000754c00a20c */ /* 0x0c0fe40003f66270 */
[CC--:B------:R-:W-:Y:S02]  /*43d0*/  @!P2 ISETP.GE.AND P6, PT, R76.reuse, R117.reuse, PT ;  /* 0x000000754c00a20c */ /* 0x0c0fe40003fc6270 */
[CC--:B------:R-:W-:Y:S02]  /*43e0*/  @!P2 ISETP.GE.AND P4, PT, R76.reuse, R117.reuse, PT ;  /* 0x000000754c00a20c */ /* 0x0c0fe40003f86270 */
[----:B------:R-:W-:-:S02]  /*43f0*/  @!P2 ISETP.GE.AND P1, PT, R76, R117, PT ;  /* 0x000000754c00a20c */ /* 0x000fc40003f26270 */
[----:B------:R-:W-:Y:S02]  /*4400*/  @!P2 ISETP.GE.AND P5, PT, R76, R117, PT ;  /* 0x000000754c00a20c */ /* 0x000fe40003fa6270 */
[----:B------:R-:W4:Y:S01]  /*4410*/  LDG.E.128.CONSTANT R76, desc[UR6][R124.64+0x2200] ;  /* 0x002200067c4c7981 */ /* 0x000f22000c1e9d00 */
[----:B------:R-:W-:-:S04]  /*4420*/  FFMA.FTZ R82, R66, R82, R81 ;  /* 0x0000005242527223 */ /* 0x000fc80000010051 */
[----:B------:R-:W-:Y:S02]  /*4430*/  FFMA.FTZ R121, R67, R83, R82 ;  /* 0x0000005343797223 */ /* 0x000fe40000010052 */
[----:B------:R-:W5:Y:S01]  /*4440*/  LDG.E.128.CONSTANT R80, desc[UR6][R124.64+0x2400] ;  /* 0x002400067c507981 */ /* 0x000f62000c1e9d00 */
[----:B------:R-:W-:-:S04]  /*4450*/  FMUL.FTZ R9, R65, R9 ;  /* 0x0000000941097220 */ /* 0x000fc80000410000 */
[----:B------:R-:W-:-:S04]  /*4460*/  FFMA.FTZ R9, R64, R8, R9 ;  /* 0x0000000840097223 */ /* 0x000fc80000010009 */
[----:B------:R-:W-:Y:S01]  /*4470*/  FFMA.FTZ R8, R66, R10, R9 ;  /* 0x0000000a42087223 */ /* 0x000fe20000010009 */
[----:B------:R-:W-:Y:S02]  /*4480*/  @!P2 IADD3 R10, PT, PT, R122, 0x1, RZ ;  /* 0x000000017a0aa810 */ /* 0x000fe40007ffe0ff */
[----:B------:R-:W-:Y:S02]  /*4490*/  @!P2 FSEL R84, R84, RZ, !P5 ;  /* 0x000000ff5454a208 */ /* 0x000fe40006800000 */
[----:B------:R-:W-:-:S04]  /*44a0*/  @!P2 ISETP.GE.AND P5, PT, R122, R117, PT ;  /* 0x000000757a00a20c */ /* 0x000fc80003fa6270 */
        /* <DEDUP_REMOVED lines=78> */
[-C--:B------:R-:W-:Y:S01]  /*4990*/  @!P2 ISETP.GE.AND P3, PT, R10, R117.reuse, PT ;  /* 0x000000750a00a20c */ /* 0x080fe20003f66270 */
[----:B------:R-:W-:Y:S01]  /*49a0*/  @!P2 VIADD R10, R122, 0x2 ;  /* 0x000000027a0aa836 */ /* 0x000fe20000000000 */
        /* <DEDUP_REMOVED lines=8> */
[----:B----4-:R-:W-:Y:S02]  /*4a30*/  @!P2 FSEL R76, R76, RZ, !P4 ;  /* 0x000000ff4c4ca208 */ /* 0x010fe40006000000 */
[----:B------:R-:W-:-:S04]  /*4a40*/  @!P2 ISETP.GE.AND P4, PT, R122, R117, PT ;  /* 0x000000757a00a20c */ /* 0x000fc80003f86270 */
[----:B------:R-:W-:Y:S02]  /*4a50*/  @!P2 FSEL R77, R77, RZ, !P4 ;  /* 0x000000ff4d4da208 */ /* 0x000fe40006000000 */
[-C--:B------:R-:W-:Y:S02]  /*4a60*/  @!P2 ISETP.GE.AND P4, PT, R10, R117.reuse, PT ;  /* 0x000000750a00a20c */ /* 0x080fe40003f86270 */
[----:B------:R-:W-:Y:S02]  /*4a70*/  @!P2 IADD3 R10, PT, PT, R122, 0x1, RZ ;  /* 0x000000017a0aa810 */ /* 0x000fe40007ffe0ff */
[----:B------:R-:W-:Y:S02]  /*4a80*/  @!P2 FSEL R78, R78, RZ, !P3 ;  /* 0x000000ff4e4ea208 */ /* 0x000fe40005800000 */
[----:B-----5:R-:W-:Y:S02]  /*4a90*/  @!P2 FSEL R80, R80, RZ, !P1 ;  /* 0x000000ff5050a208 */ /* 0x020fe40004800000 */
[----:B------:R-:W-:-:S02]  /*4aa0*/  @!P2 ISETP.GE.AND P3, PT, R10, R117, PT ;  /* 0x000000750a00a20c */ /* 0x000fc40003f66270 */
[CC--:B------:R-:W-:Y:S02]  /*4ab0*/  @!P2 ISETP.GE.AND P1, PT, R122.reuse, R117.reuse, PT ;  /* 0x000000757a00a20c */ /* 0x0c0fe40003f26270 */
[----:B------:R-:W-:Y:S02]  /*4ac0*/  @!P2 IADD3 R10, PT, PT, R122, 0x2, RZ ;  /* 0x000000027a0aa810 */ /* 0x000fe40007ffe0ff */
[----:B------:R-:W-:Y:S02]  /*4ad0*/  @!P2 FSEL R81, R81, RZ, !P1 ;  /* 0x000000ff5151a208 */ /* 0x000fe40004800000 */
[----:B------:R-:W-:Y:S02]  /*4ae0*/  @!P2 FSEL R82, R82, RZ, !P3 ;  /* 0x000000ff5252a208 */ /* 0x000fe40005800000 */
[CC--:B------:R-:W-:Y:S02]  /*4af0*/  @!P2 ISETP.GE.AND P1, PT, R10.reuse, R117.reuse, PT ;  /* 0x000000750a00a20c */ /* 0x0c0fe40003f26270 */
[----:B------:R-:W-:Y:S01]  /*4b00*/  @!P2 ISETP.GE.AND P3, PT, R10, R117, PT ;  /* 0x000000750a00a20c */ /* 0x000fe20003f66270 */
[----:B------:R-:W-:-:S02]  /*4b10*/  @!P2 VIADD R10, R122, 0x1 ;  /* 0x000000017a0aa836 */ /* 0x000fc40000000000 */
[C---:B------:R-:W-:Y:S01]  /*4b20*/  FMUL.FTZ R69, R65.reuse, R69 ;  /* 0x0000004541457220 */ /* 0x040fe20000410000 */
[C---:B------:R-:W-:Y:S01]  /*4b30*/  FMUL.FTZ R73, R65.reuse, R73 ;  /* 0x0000004941497220 */ /* 0x040fe20000410000 */
[C---:B------:R-:W-:Y:S01]  /*4b40*/  FMUL.FTZ R77, R65.reuse, R77 ;  /* 0x0000004d414d7220 */ /* 0x040fe20000410000 */
[C---:B------:R-:W-:Y:S01]  /*4b50*/  FMUL.FTZ R81, R65.reuse, R81 ;  /* 0x0000005141517220 */ /* 0x040fe20000410000 */
[----:B------:R-:W-:Y:S01]  /*4b60*/  @!P2 ISETP.GE.AND P5, PT, R10, R117, PT ;  /* 0x000000750a00a20c */ /* 0x000fe20003fa6270 */
        /* <DEDUP_REMOVED lines=26> */
.L_x_25063:
[----:B------:R-:W-:Y:S05]  /*4d10*/  BSYNC.RECONVERGENT B1 ;  /* 0x0000000000017941 */ /* 0x000fea0003800200 */
.L_x_25062:
[----:B------:R-:W-:Y:S02]  /*4d20*/  IADD3 R96, P1, PT, R96, 0x10, RZ ;  /* 0x0000001060607810 */ /* 0x000fe40007f3e0ff */
[----:B------:R-:W-:Y:S02]  /*4d30*/  IADD3 R92, PT, PT, R92, 0x4, RZ ;  /* 0x000000045c5c7810 */ /* 0x000fe40007ffe0ff */
[----:B------:R-:W-:Y:S02]  /*4d40*/  IADD3 R122, PT, PT, R122, 0x80, RZ ;  /* 0x000000807a7a7810 */ /* 0x000fe40007ffe0ff */
[----:B------:R-:W-:Y:S02]  /*4d50*/  IADD3 R2, PT, PT, R2, 0x200, RZ ;  /* 0x0000020002027810 */ /* 0x000fe40007ffe0ff */
[----:B------:R-:W-:Y:S01]  /*4d60*/  IADD3.X R93, PT, PT, RZ, R93, RZ, P1, !PT ;  /* 0x0000005dff5d7210 */ /* 0x000fe20000ffe4ff */
[----:B------:R-:W-:Y:S06]  /*4d70*/  @!P0 BRA `(.L_x_25064) ;  /* 0xffffffe800508947 */ /* 0x000fec000383ffff */
.L_x_25061:
[----:B------:R-:W-:Y:S05]  /*4d80*/  BSYNC.RECONVERGENT B0 ;  /* 0x0000000000007941 */ /* 0x000fea0003800200 */
.L_x_25060:
[----:B------:R-:W0:Y:S01]  /*4d90*/  SHFL.BFLY PT, R3, R116, 0x4, 0x1f ;  /* 0x0c801f0074037f89 */ /* 0x000e2200000e0000 */
[----:B------:R-:W5:Y:S01]  /*4da0*/  S2UR UR5, SR_CgaCtaId ;  /* 0x00000000000579c3 */ /* 0x000f620000008800 */
[C---:B------:R-:W-:Y:S01]  /*4db0*/  LOP3.LUT R23, R90.reuse, 0x3e0, RZ, 0xc0, !PT ;  /* 0x000003e05a177812 */ /* 0x040fe200078ec0ff */
[----:B------:R-:W-:Y:S01]  /*4dc0*/  UMOV UR4, 0x400 ;  /* 0x0000040000047882 */ /* 0x000fe20000000000 */
[----:B------:R-:W2:Y:S01]  /*4dd0*/  SHFL.BFLY PT, R7, R114, 0x4, 0x1f ;  /* 0x0c801f0072077f89 */ /* 0x000ea200000e0000 */
[----:B------:R-:W-:Y:S01]  /*4de0*/  SHF.R.U32.HI R89, RZ, 0x3, R89 ;  /* 0x00000003ff597819 */ /* 0x000fe20000011659 */
[----:B------:R-:W-:Y:S01]  /*4df0*/  UIADD3 UR4, UPT, UPT, UR4, 0x160, URZ ;  /* 0x0000016004047890 */ /* 0x000fe2000fffe0ff */
[----:B------:R-:W-:Y:S01]  /*4e00*/  BSSY.RECONVERGENT B0, `(.L_x_25065) ;  /* 0x0000098000007945 */ /* 0x000fe20003800200 */
[----:B------:R-:W4:Y:S01]  /*4e10*/  SHFL.BFLY PT, R0, R115, 0x4, 0x1f ;  /* 0x0c801f0073007f89 */ /* 0x000f2200000e0000 */
[----:B------:R-:W-:Y:S01]  /*4e20*/  LOP3.LUT P0, RZ, R90, 0x3c7, RZ, 0xc0, !PT ;  /* 0x000003c75aff7812 */ /* 0x000fe2000780c0ff */
[----:B------:R-:W-:Y:S01]  /*4e30*/  IMAD R88, R88, 0x50, R89 ;  /* 0x0000005058587824 */ /* 0x000fe200078e0259 */
[C---:B------:R-:W-:Y:S01]  /*4e40*/  LOP3.LUT P1, RZ, R90.reuse, 0x3e7, RZ, 0xc0, !PT ;  /* 0x000003e75aff7812 */ /* 0x040fe2000782c0ff */
[----:B---3--:R-:W3:Y:S01]  /*4e50*/  SHFL.BFLY PT, R4, R111, 0x4, 0x1f ;  /* 0x0c801f006f047f89 */ /* 0x008ee200000e0000 */
[----:B------:R-:W-:-:S03]  /*4e60*/  ISETP.GT.U32.AND P3, PT, R90, 0x1f, PT ;  /* 0x0000001f5a00780c */ /* 0x000fc60003f64070 */
[----:B------:R-:W3:Y:S04]  /*4e70*/  SHFL.BFLY PT, R2, R113, 0x4, 0x1f ;  /* 0x0c801f0071027f89 */ /* 0x000ee800000e0000 */
[----:B-1----:R-:W1:Y:S01]  /*4e80*/  SHFL.BFLY PT, R9, R110, 0x4, 0x1f ;  /* 0x0c801f006e097f89 */ /* 0x002e6200000e0000 */
[----:B0-----:R-:W-:-:S03]  /*4e90*/  FADD.FTZ R3, R3, R116 ;  /* 0x0000007403037221 */ /* 0x001fc60000010000 */
[----:B------:R-:W0:Y:S01]  /*4ea0*/  SHFL.BFLY PT, R6, R109, 0x4, 0x1f ;  /* 0x0c801f006d067f89 */ /* 0x000e2200000e0000 */
[----:B-----5:R-:W-:Y:S01]  /*4eb0*/  ULEA UR4, UR5, UR4, 0x18 ;  /* 0x0000000405047291 */ /* 0x020fe2000f8ec0ff */
[----:B--2---:R-:W-:Y:S02]  /*4ec0*/  FADD.FTZ R7, R7, R114 ;  /* 0x0000007207077221 */ /* 0x004fe40000010000 */
[----:B------:R-:W2:Y:S01]  /*4ed0*/  SHFL.BFLY PT, R11, R108, 0x4, 0x1f ;  /* 0x0c801f006c0b7f89 */ /* 0x000ea200000e0000 */
[----:B----4-:R-:W-:-:S03]  /*4ee0*/  FADD.FTZ R115, R0, R115 ;  /* 0x0000007300737221 */ /* 0x010fc60000010000 */
[----:B------:R-:W4:Y:S01]  /*4ef0*/  SHFL.BFLY PT, R8, R107, 0x4, 0x1f ;  /* 0x0c801f006b087f89 */ /* 0x000f2200000e0000 */
[----:B------:R-:W-:Y:S01]  /*4f00*/  LEA R88, R88, UR4, 0x2 ;  /* 0x0000000458587c11 */ /* 0x000fe2000f8e10ff */
[----:B---3--:R-:W-:Y:S02]  /*4f10*/  FADD.FTZ R111, R4, R111 ;  /* 0x0000006f046f7221 */ /* 0x008fe40000010000 */
[----:B------:R-:W3:Y:S01]  /*4f20*/  SHFL.BFLY PT, R13, R106, 0x4, 0x1f ;  /* 0x0c801f006a0d7f89 */ /* 0x000ee200000e0000 */
[----:B------:R-:W-:-:S03]  /*4f30*/  FADD.FTZ R113, R2, R113 ;  /* 0x0000007102717221 */ /* 0x000fc60000010000 */
[----:B------:R-:W5:Y:S01]  /*4f40*/  SHFL.BFLY PT, R10, R105, 0x4, 0x1f ;  /* 0x0c801f00690a7f89 */ /* 0x000f6200000e0000 */
[----:B-1----:R-:W-:-:S03]  /*4f50*/  FADD.FTZ R9, R9, R110 ;  /* 0x0000006e09097221 */ /* 0x002fc60000010000 */
[----:B------:R-:W1:Y:S04]  /*4f60*/  SHFL.BFLY PT, R15, R104, 0x4, 0x1f ;  /* 0x0c801f00680f7f89 */ /* 0x000e6800000e0000 */
        /* <DEDUP_REMOVED lines=19> */
[----:B----4-:R-:W-:Y:S01]  /*50a0*/  FADD.FTZ R19, R19, R100 ;  /* 0x0000006413137221 */ /* 0x010fe20000010000 */
[----:B---3--:R-:W-:Y:S02]  /*50b0*/  FADD.FTZ R99, R16, R99 ;  /* 0x0000006310637221 */ /* 0x008fe40000010000 */
[----:B------:R-:W3:Y:S01]  /*50c0*/  SHFL.BFLY PT, R2, R115, 0x2, 0x1f ;  /* 0x0c401f0073027f89 */ /* 0x000ee200000e0000 */
[----:B-----5:R-:W-:-:S03]  /*50d0*/  FADD.FTZ R98, R21, R98 ;  /* 0x0000006215627221 */ /* 0x020fc60000010000 */
[----:B------:R-:W4:Y:S01]  /*50e0*/  SHFL.BFLY PT, R6, R113, 0x2, 0x1f ;  /* 0x0c401f0071067f89 */ /* 0x000f2200000e0000 */
[----:B------:R-:W-:Y:S01]  /*50f0*/  LOP3.LUT R21, R90, 0x7, RZ, 0xc0, !PT ;  /* 0x000000075a157812 */ /* 0x000fe200078ec0ff */
[----:B-1----:R-:W-:Y:S02]  /*5100*/  FADD.FTZ R97, R22, R97 ;  /* 0x0000006116617221 */ /* 0x002fe40000010000 */
[----:B------:R-:W1:Y:S01]  /*5110*/  SHFL.BFLY PT, R8, R111, 0x2, 0x1f ;  /* 0x0c401f006f087f89 */ /* 0x000e6200000e0000 */
[----:B------:R-:W-:Y:S01]  /*5120*/  ISETP.NE.AND P2, PT, R21, RZ, PT ;  /* 0x000000ff1500720c */ /* 0x000fe20003f45270 */
[----:B------:R-:W-:Y:S02]  /*5130*/  FADD.FTZ R95, R24, R95 ;  /* 0x0000005f185f7221 */ /* 0x000fe40000010000 */
[----:B------:R-:W5:Y:S01]  /*5140*/  SHFL.BFLY PT, R10, R9, 0x2, 0x1f ;  /* 0x0c401f00090a7f89 */ /* 0x000f6200000e0000 */
[----:B------:R-:W-:Y:S01]  /*5150*/  LOP3.LUT R21, R90, 0x3c0, RZ, 0xc0, !PT ;  /* 0x000003c05a157812 */ /* 0x000fe200078ec0ff */
[----:B0-----:R-:W-:-:S02]  /*5160*/  FADD.FTZ R0, R3, R0 ;  /* 0x0000000003007221 */ /* 0x001fc40000010000 */
[----:B------:R-:W0:Y:S01]  /*5170*/  SHFL.BFLY PT, R12, R109, 0x2, 0x1f ;  /* 0x0c401f006d0c7f89 */ /* 0x000e2200000e0000 */
[----:B------:R-:W-:Y:S01]  /*5180*/  ISETP.NE.OR P5, PT, R21, 0x40, P2 ;  /* 0x000000401500780c */ /* 0x000fe200017a5670 */
[----:B--2---:R-:W-:Y:S02]  /*5190*/  FADD.FTZ R4, R7, R4 ;  /* 0x0000000407047221 */ /* 0x004fe40000010000 */
[----:B------:R-:W2:Y:S01]  /*51a0*/  SHFL.BFLY PT, R14, R11, 0x2, 0x1f ;  /* 0x0c401f000b0e7f89 */ /* 0x000ea200000e0000 */
[----:B------:R-:W-:-:S03]  /*51b0*/  ISETP.NE.OR P4, PT, R23, 0x20, P2 ;  /* 0x000000201700780c */ /* 0x000fc60001785670 */
        /* <DEDUP_REMOVED lines=25> */
[----:B--2---:R-:W-:Y:S01]  /*5350*/  FADD.FTZ R28, R101, R28 ;  /* 0x0000001c651c7221 */ /* 0x004fe20000010000 */
[----:B------:R-:W-:Y:S02]  /*5360*/  FADD.FTZ R30, R19, R30 ;  /* 0x0000001e131e7221 */ /* 0x000fe40000010000 */
        /* <DEDUP_REMOVED lines=10> */
[----:B------:R-:W0:Y:S04]  /*5410*/  SHFL.BFLY PT, R19, R12, 0x1, 0x1f ;  /* 0x0c201f000c137f89 */ /* 0x000e2800000e0000 */
        /* <DEDUP_REMOVED lines=27> */
[----:B------:R-:W-:Y:S01]  /*55d0*/  FADD.FTZ R35, R28, R35 ;  /* 0x000000231c237221 */ /* 0x000fe20000010000 */
[----:B--2---:R-:W-:Y:S01]  /*55e0*/  FADD.FTZ R37, R30, R37 ;  /* 0x000000251e257221 */ /* 0x004fe20000010000 */
[----:B---3--:R-:W-:Y:S01]  /*55f0*/  FADD.FTZ R39, R32, R3 ;  /* 0x0000000320277221 */ /* 0x008fe20000010000 */
        /* <DEDUP_REMOVED lines=24> */
.L_x_25066:
[----:B------:R-:W-:Y:S05]  /*5780*/  BSYNC.RECONVERGENT B0 ;  /* 0x0000000000007941 */ /* 0x000fea0003800200 */
.L_x_25065:
        /* <DEDUP_REMOVED lines=43> */
.L_x_25068:
[----:B------:R-:W-:Y:S05]  /*5a40*/  BSYNC.RECONVERGENT B0 ;  /* 0x0000000000007941 */ /* 0x000fea0003800200 */
.L_x_25067:
        /* <DEDUP_REMOVED lines=23> */
.L_x_25070:
[----:B------:R-:W-:Y:S05]  /*5bc0*/  BSYNC.RECONVERGENT B0 ;  /* 0x0000000000007941 */ /* 0x000fea0003800200 */
.L_x_25069:
        /* <DEDUP_REMOVED lines=43> */
.L_x_25072:
[----:B------:R-:W-:Y:S05]  /*5e80*/  BSYNC.RECONVERGENT B0 ;  /* 0x0000000000007941 */ /* 0x000fea0003800200 */
.L_x_25071:
        /* <DEDUP_REMOVED lines=34> */
.L_x_25073:
        /* <DEDUP_REMOVED lines=13> */
.L_x_27622:


//--------------------- .text._ZN4vllm25paged_attention_v2_kernelIffLi64ELi32ELi128ELNS_18Fp8KVCacheDataTypeE0ELb1ELi512EEEvPfS2_PT_PKS3_PKT0_S9_ifPKiSB_iPKfiiiSD_SD_iiiii --------------------------
	.section	.text._ZN4vllm25paged_attention_v2_kernelIffLi64ELi32ELi128ELNS_18Fp8KVCacheDataTypeE0ELb1ELi512EEEvPfS2_PT_PKS3_PKT0_S9_ifPKiSB_iPKfiiiSD_SD_iiiii,"ax",@progbits
	.align	128
        .global         _ZN4vllm25paged_attention_v2_kernelIffLi64ELi32ELi128ELNS_18Fp8KVCacheDataTypeE0ELb1ELi512EEEvPfS2_PT_PKS3_PKT0_S9_ifPKiSB_iPKfiiiSD_SD_iiiii
        .type           _ZN4vllm25paged_attention_v2_kernelIffLi64ELi32ELi128ELNS_18Fp8KVCacheDataTypeE0ELb1ELi512EEEvPfS2_PT_PKS3_PKT0_S9_ifPKiSB_iPKfiiiSD_SD_iiiii,@function
        .size           _ZN4vllm25paged_attention_v2_kernelIffLi64ELi32ELi128ELNS_18Fp8KVCacheDataTypeE0ELb1ELi512EEEvPfS2_PT_PKS3_PKT0_S9_ifPKiSB_iPKfiiiSD_SD_iiiii,(.L_x_27623 - _ZN4vllm25paged_attention_v2_kernelIffLi64ELi32ELi128ELNS_18Fp8KVCacheDataTypeE0ELb1ELi512EEEvPfS2_PT_PKS3_PKT0_S9_ifPKiSB_iPKfiiiSD_SD_iiiii)
        .other          _ZN4vllm25paged_attention_v2_kernelIffLi64ELi32ELi128ELNS_18Fp8KVCacheDataTypeE0ELb1ELi512EEEvPfS2_PT_PKS3_PKT0_S9_ifPKiSB_iPKfiiiSD_SD_iiiii,@"STO_CUDA_ENTRY STV_DEFAULT"
_ZN4vllm25paged_attention_v2_kernelIffLi64ELi32ELi128ELNS_18Fp8KVCacheDataTypeE0ELb1ELi512EEEvPfS2_PT_PKS3_PKT0_S9_ifPKiSB_iPKfiiiSD_SD_iiiii:
.text._ZN4vllm25paged_attention_v2_kernelIffLi64ELi32ELi128ELNS_18Fp8KVCacheDataTypeE0ELb1ELi512EEEvPfS2_PT_PKS3_PKT0_S9_ifPKiSB_iPKfiiiSD_SD_iiiii:
        /* <DEDUP_REMOVED lines=26> */
[----:B0-----:R-:W-:Y:S01]  /*01a0*/  ISETP.GT.U32.AND P1, PT, R73, 0xf, PT ;  /* 0x0000000f4900780c */ /* 0x001fe20003f24070 */
[----:B------:R-:W0:Y:S03]  /*01b0*/  LDCU UR13, c[0x0][0x3b4] ;  /* 0x00007680ff0d77ac */ /* 0x000e260008000800 */
[----:B------:R-:W1:Y:S01]  /*01c0*/  LDC R23, c[0x0][0x408] ;  /* 0x00010200ff177b82 */ /* 0x000e620000000800 */
[----:B------:R-:W0:Y:S08]  /*01d0*/  LDCU.64 UR14, c[0x0][0x3a0] ;  /* 0x00007400ff0e77ac */ /* 0x000e300008000a00 */
[----:B------:R-:W4:Y:S01]  /*01e0*/  @!P1 LDC.64 R4, c[0x0][0x398] ;  /* 0x0000e600ff049b82 */ /* 0x000f220000000a00 */
[----:B---3--:R-:W-:Y:S01]  /*01f0*/  @!P1 IMAD.SHL.U32 R2, R19, 0x40, RZ ;  /* 0x0000004013029824 */ /* 0x008fe200078e00ff */
        /* <DEDUP_REMOVED lines=13> */
[----:B------:R-:W-:Y:S01]  /*02d0*/  SHF.R.U32.HI R75, RZ, 0x5, R73 ;  /* 0x00000005ff4b7819 */ /* 0x000fe20000011649 */
[----:B------:R-:W-:Y:S01]  /*02e0*/  BSSY.RECONVERGENT B0, `(.L_x_25074) ;  /* 0x0000128000007945 */ /* 0x000fe20003800200 */
[----:B------:R-:W-:Y:S02]  /*02f0*/  IMAD.MOV.U32 R110, RZ, RZ, -0x800001 ;  /* 0xff7fffffff6e7424 */ /* 0x000fe400078e00ff */
[----:B------:R-:W-:Y:S02]  /*0300*/  LEA R111, R12, R75, 0x4 ;  /* 0x0000004b0c6f7211 */ /* 0x000fe400078e20ff */
[----:B0-----:R-:W-:Y:S02]  /*0310*/  IADD3 R8, PT, PT, R0, 0xffffffe, RZ ;  /* 0x0ffffffe00087810 */ /* 0x001fe40007ffe0ff */
[----:B---3--:R-:W-:Y:S02]  /*0320*/  IABS R2, R112 ;  /* 0x0000007000027213 */ /* 0x008fe40000000000 */
[----:B------:R0:W3:Y:S02]  /*0330*/  F2I.FTZ.U32.TRUNC.NTZ R9, R8 ;  /* 0x0000000800097305 */ /* 0x0000e4000021f000 */
[----:B0-----:R-:W-:Y:S01]  /*0340*/  MOV R8, RZ ;  /* 0x000000ff00087202 */ /* 0x001fe20000000f00 */
[----:B---3--:R-:W-:-:S04]  /*0350*/  IMAD.MOV R10, RZ, RZ, -R9 ;  /* 0x000000ffff0a7224 */ /* 0x008fc800078e0a09 */
        /* <DEDUP_REMOVED lines=12> */
[----:B--2---:R-:W-:-:S04]  /*0420*/  IABS R0, R16 ;  /* 0x0000001000007213 */ /* 0x004fc80000000000 */
[----:B------:R-:W0:Y:S01]  /*0430*/  I2F.RP R11, R0 ;  /* 0x00000000000b7306 */ /* 0x000e220000209400 */
[----:B------:R-:W-:Y:S02]  /*0440*/  @P0 IADD3 R9, PT, PT, R9, 0x1, RZ ;  /* 0x0000000109090810 */ /* 0x000fe40007ffe0ff */
[----:B------:R-:W-:-:S03]  /*0450*/  MOV R114, R0 ;  /* 0x0000000000727202 */ /* 0x000fc60000000f00 */
[----:B------:R-:W-:-:S05]  /*0460*/  IMAD.MOV.U32 R18, RZ, RZ, R9 ;  /* 0x000000ffff127224 */ /* 0x000fca00078e0009 */
[----:B------:R-:W-:Y:S02]  /*0470*/  @!P3 IADD3 R18, PT, PT, -R18, RZ, RZ ;  /* 0x000000ff1212b210 */ /* 0x000fe40007ffe1ff */
[----:B------:R-:W-:Y:S01]  /*0480*/  @!P2 LOP3.LUT R18, RZ, R21, RZ, 0x33, !PT ;  /* 0x00000015ff12a212 */ /* 0x000fe200078e33ff */
[----:B0-----:R-:W0:Y:S03]  /*0490*/  MUFU.RCP R11, R11 ;  /* 0x0000000b000b7308 */ /* 0x001e260000001000 */
[----:B------:R-:W-:Y:S02]  /*04a0*/  IABS R14, R18 ;  /* 0x00000012000e7213 */ /* 0x000fe40000000000 */
[----:B------:R-:W-:-:S03]  /*04b0*/  ISETP.NE.AND P5, PT, R18, RZ, PT ;  /* 0x000000ff1200720c */ /* 0x000fc60003fa5270 */
[----:B------:R-:W2:Y:S01]  /*04c0*/  I2F.RP R10, R14 ;  /* 0x0000000e000a7306 */ /* 0x000ea20000209400 */
[----:B0-----:R-:W-:Y:S02]  /*04d0*/  VIADD R8, R11, 0xffffffe ;  /* 0x0ffffffe0b087836 */ /* 0x001fe40000000000 */
[----:B------:R-:W-:-:S05]  /*04e0*/  VIADD R11, R117, 0xffffffff ;  /* 0xffffffff750b7836 */ /* 0x000fca0000000000 */
[----:B------:R0:W-:Y:S01]  /*04f0*/  F2I.FTZ.U32.TRUNC.NTZ R9, R8 ;  /* 0x0000000800097305 */ /* 0x0001e2000021f000 */
[----:B------:R-:W-:Y:S02]  /*0500*/  IABS R15, R11 ;  /* 0x0000000b000f7213 */ /* 0x000fe40000000000 */
[----:B------:R-:W-:-:S05]  /*0510*/  LOP3.LUT R11, R11, R16, RZ, 0x3c, !PT ;  /* 0x000000100b0b7212 */ /* 0x000fca00078e3cff */
[----:B--2---:R-:W2:Y:S01]  /*0520*/  MUFU.RCP R10, R10 ;  /* 0x0000000a000a7308 */ /* 0x004ea20000001000 */
[----:B0-----:R-:W-:Y:S01]  /*0530*/  IMAD.MOV.U32 R8, RZ, RZ, RZ ;  /* 0x000000ffff087224 */ /* 0x001fe200078e00ff */
[----:B--2---:R-:W-:Y:S01]  /*0540*/  IADD3 R2, PT, PT, R10, 0xffffffe, RZ ;  /* 0x0ffffffe0a027810 */ /* 0x004fe20007ffe0ff */
[----:B------:R-:W-:-:S05]  /*0550*/  IMAD R10, R9, R0, RZ ;  /* 0x00000000090a7224 */ /* 0x000fca00078e02ff */
[----:B------:R0:W2:Y:S01]  /*0560*/  F2I.FTZ.U32.TRUNC.NTZ R3, R2 ;  /* 0x0000000200037305 */ /* 0x0000a2000021f000 */
[----:B------:R-:W-:-:S05]  /*0570*/  IADD3 R113, PT, PT, -R10, RZ, RZ ;  /* 0x000000ff0a717210 */ /* 0x000fca0007ffe1ff */
[----:B------:R-:W-:Y:S01]  /*0580*/  IMAD.HI.U32 R113, R9, R113, R8 ;  /* 0x0000007109717227 */ /* 0x000fe200078e0008 */
[----:B------:R-:W-:-:S03]  /*0590*/  MOV R8, R15 ;  /* 0x0000000f00087202 */ /* 0x000fc60000000f00 */
[----:B0-----:R-:W-:Y:S01]  /*05a0*/  HFMA2 R2, -RZ, RZ, 0, 0 ;  /* 0x00000000ff027431 */ /* 0x001fe200000001ff */
[----:B------:R-:W0:Y:S01]  /*05b0*/  @!P1 S2R R15, SR_CgaCtaId ;  /* 0x00000000000f9919 */ /* 0x000e220000008800 */
[----:B------:R-:W-:Y:S01]  /*05c0*/  IMAD.HI.U32 R9, R113, R8, RZ ;  /* 0x0000000871097227 */ /* 0x000fe200078e00ff */
[----:B--2---:R-:W-:-:S05]  /*05d0*/  IADD3 R13, PT, PT, RZ, -R3, RZ ;  /* 0x80000003ff0d7210 */ /* 0x004fca0007ffe0ff */
[----:B------:R-:W-:-:S04]  /*05e0*/  IMAD R13, R13, R14, RZ ;  /* 0x0000000e0d0d7224 */ /* 0x000fc800078e02ff */
[----:B------:R-:W-:Y:S01]  /*05f0*/  IMAD.HI.U32 R3, R3, R13, R2 ;  /* 0x0000000d03037227 */ /* 0x000fe200078e0002 */
[----:B------:R-:W-:Y:S02]  /*0600*/  IABS R2, R19 ;  /* 0x0000001300027213 */ /* 0x000fe40000000000 */
[----:B------:R-:W-:-:S03]  /*0610*/  IABS R13, R18 ;  /* 0x00000012000d7213 */ /* 0x000fc60000000000 */
[----:B------:R-:W-:Y:S01]  /*0620*/  IMAD.HI.U32 R10, R3, R2, RZ ;  /* 0x00000002030a7227 */ /* 0x000fe200078e00ff */
[----:B------:R-:W-:-:S05]  /*0630*/  IADD3 R13, PT, PT, RZ, -R13, RZ ;  /* 0x8000000dff0d7210 */ /* 0x000fca0007ffe0ff */
[----:B------:R-:W-:Y:S01]  /*0640*/  IMAD R3, R10, R13, R2 ;  /* 0x0000000d0a037224 */ /* 0x000fe200078e0202 */
[----:B------:R-:W-:Y:S02]  /*0650*/  IADD3 R13, PT, PT, -R9, RZ, RZ ;  /* 0x000000ff090d7210 */ /* 0x000fe40007ffe1ff */
[----:B------:R-:W-:Y:S02]  /*0660*/  IADD3 R2, PT, PT, R117, 0x1f, RZ ;  /* 0x0000001f75027810 */ /* 0x000fe40007ffe0ff */
[----:B------:R-:W-:Y:S01]  /*0670*/  ISETP.GT.U32.AND P4, PT, R14, R3, PT ;  /* 0x000000030e00720c */ /* 0x000fe20003f84070 */
[C---:B------:R-:W-:Y:S01]  /*0680*/  IMAD R13, R0.reuse, R13, R8 ;  /* 0x0000000d000d7224 */ /* 0x040fe200078e0208 */
[----:B------:R-:W-:Y:S02]  /*0690*/  SHF.R.U32.HI R2, RZ, 0x5, R2 ;  /* 0x00000005ff027819 */ /* 0x000fe40000011602 */
[----:B------:R-:W-:Y:S02]  /*06a0*/  LOP3.LUT R8, R19, R18, RZ, 0x3c, !PT ;  /* 0x0000001213087212 */ /* 0x000fe400078e3cff */
[----:B------:R-:W-:-:S02]  /*06b0*/  ISETP.GT.U32.AND P0, PT, R0, R13, PT ;  /* 0x0000000d0000720c */ /* 0x000fc40003f04070 */
[----:B------:R-:W-:-:S05]  /*06c0*/  ISETP.GE.AND P2, PT, R8, RZ, PT ;  /* 0x000000ff0800720c */ /* 0x000fca0003f46270 */
[----:B------:R-:W-:Y:S01]  /*06d0*/  @!P4 IMAD.IADD R3, R3, 0x1, -R14 ;  /* 0x000000010303c824 */ /* 0x000fe200078e0a0e */
[----:B------:R-:W-:Y:S02]  /*06e0*/  @!P4 IADD3 R10, PT, PT, R10, 0x1, RZ ;  /* 0x000000010a0ac810 */ /* 0x000fe40007ffe0ff */
[----:B-1----:R-:W-:Y:S02]  /*06f0*/  ISETP.GE.AND P4, PT, R23, RZ, PT ;  /* 0x000000ff1700720c */ /* 0x002fe40003f86270 */
[----:B------:R-:W-:Y:S01]  /*0700*/  ISETP.GE.U32.AND P3, PT, R3, R14, PT ;  /* 0x0000000e0300720c */ /* 0x000fe20003f66070 */
[----:B------:R-:W-:Y:S01]  /*0710*/  @!P0 IMAD.IADD R13, R13, 0x1, -R0 ;  /* 0x000000010d0d8824 */ /* 0x000fe200078e0a00 */
[----:B------:R-:W-:Y:S02]  /*0720*/  LEA R3, R12, 0x10, 0x4 ;  /* 0x000000100c037811 */ /* 0x000fe400078e20ff */
[----:B------:R-:W-:Y:S02]  /*0730*/  @!P0 IADD3 R9, PT, PT, R9, 0x1, RZ ;  /* 0x0000000109098810 */ /* 0x000fe40007ffe0ff */
[----:B------:R-:W-:-:S02]  /*0740*/  VIMNMX.U32 R118, PT, PT, R2, R3, PT ;  /* 0x0000000302767248 */ /* 0x000fc40003fe0000 */
[----:B------:R-:W-:Y:S02]  /*0750*/  @!P1 MOV R2, 0x400 ;  /* 0x0000040000029802 */ /* 0x000fe40000000f00 */
[----:B------:R-:W-:Y:S01]  /*0760*/  ISETP.NE.AND P0, PT, R16, RZ, PT ;  /* 0x000000ff1000720c */ /* 0x000fe20003f05270 */
[----:B------:R-:W-:Y:S01]  /*0770*/  @P4 IMAD R112, R112, UR5, R19 ;  /* 0x0000000570704c24 */ /* 0x000fe2000f8e0213 */
[----:B0-----:R-:W-:Y:S02]  /*0780*/  @!P1 LEA R8, R15, R2, 0x18 ;  /* 0x000000020f089211 */ /* 0x001fe400078ec0ff */
[----:B------:R-:W-:Y:S01]  /*0790*/  @P3 IADD3 R10, PT, PT, R10, 0x1, RZ ;  /* 0x000000010a0a3810 */ /* 0x000fe20007ffe0ff */
[----:B------:R-:W-:Y:S01]  /*07a0*/  @P4 IMAD R112, R112, R23, 0x1 ;  /* 0x0000000170704424 */ /* 0x000fe200078e0217 */
[----:B------:R-:W-:Y:S01]  /*07b0*/  ISETP.GE.U32.AND P3, PT, R13, R0, PT ;  /* 0x000000000d00720c */ /* 0x000fe20003f66070 */
[----:B------:R-:W-:Y:S01]  /*07c0*/  @!P1 IMAD R8, R73, 0x10, R8 ;  /* 0x0000001049089824 */ /* 0x000fe200078e0208 */
[----:B------:R-:W-:-:S04]  /*07d0*/  MOV R2, R10 ;  /* 0x0000000a00027202 */ /* 0x000fc80000000f00 */
[----:B------:R-:W-:Y:S02]  /*07e0*/  @!P2 IADD3 R2, PT, PT, -R2, RZ, RZ ;  /* 0x000000ff0202a210 */ /* 0x000fe40007ffe1ff */
[----:B------:R-:W-:-:S05]  /*07f0*/  @!P5 LOP3.LUT R2, RZ, R18, RZ, 0x33, !PT ;  /* 0x00000012ff02d212 */ /* 0x000fca00078e33ff */
[----:B------:R-:W-:Y:S02]  /*0800*/  @P3 VIADD R9, R9, 0x1 ;  /* 0x0000000109093836 */ /* 0x000fe40000000000 */
[----:B------:R-:W-:-:S03]  /*0810*/  @!P4 IMAD R10, R21, UR5, R2 ;  /* 0x00000005150acc24 */ /* 0x000fc6000f8e0202 */
[----:B------:R-:W-:Y:S01]  /*0820*/  MOV R3, R9 ;  /* 0x0000000900037202 */ /* 0x000fe20000000f00 */
[----:B------:R-:W-:-:S04]  /*0830*/  @!P4 IMAD.MOV R10, RZ, RZ, -R10 ;  /* 0x000000ffff0ac224 */ /* 0x000fc800078e0a0a */
[----:B------:R-:W-:Y:S01]  /*0840*/  @!P4 IMAD R112, R23, R10, 0x1 ;  /* 0x000000011770c424 */ /* 0x000fe200078e020a */
[----:B----4-:R0:W-:Y:S01]  /*0850*/  @!P1 STS.128 [R8], R4 ;  /* 0x0000000408009388 */ /* 0x0101e20000000c00 */
[----:B------:R-:W-:Y:S01]  /*0860*/  BAR.SYNC.DEFER_BLOCKING 0x0 ;  /* 0x0000000000007b1d */ /* 0x000fe20000010000 */
[----:B------:R-:W-:Y:S01]  /*0870*/  ISETP.GE.AND P1, PT, R11, RZ, PT ;  /* 0x000000ff0b00720c */ /* 0x000fe20003f26270 */
[----:B0-----:R-:W-:-:S12]  /*0880*/  IMAD R5, R12, -0x10, R118 ;  /* 0xfffffff00c057824 */ /* 0x001fd800078e0276 */
[----:B------:R-:W-:Y:S01]  /*0890*/  @!P1 IADD3 R3, PT, PT, -R3, RZ, RZ ;  /* 0x000000ff03039210 */ /* 0x000fe20007ffe1ff */
[----:B------:R-:W-:Y:S01]  /*08a0*/  IMAD R7, R17, UR4, RZ ;  /* 0x0000000411077c24 */ /* 0x000fe2000f8e02ff */
[----:B------:R-:W-:Y:S02]  /*08b0*/  ISETP.GE.U32.AND P1, PT, R111, R118, PT ;  /* 0x000000766f00720c */ /* 0x000fe40003f26070 */
[----:B------:R-:W-:Y:S02]  /*08c0*/  LEA R116, R5, R72, 0x5 ;  /* 0x0000004805747211 */ /* 0x000fe400078e28ff */
[----:B------:R-:W-:Y:S02]  /*08d0*/  @!P0 LOP3.LUT R3, RZ, R16, RZ, 0x33, !PT ;  /* 0x00000010ff038212 */ /* 0x000fe400078e33ff */
[----:B------:R-:W-:-:S07]  /*08e0*/  VIMNMX R116, PT, PT, R117, R116, PT ;  /* 0x0000007475747248 */ /* 0x000fce0003fe0100 */
[----:B------:R-:W-:Y:S05]  /*08f0*/  @P1 BRA `(.L_x_25075) ;  /* 0x0000000c00181947 */ /* 0x000fea0003800000 */
[----:B------:R-:W0:Y:S01]  /*0900*/  S2UR UR5, SR_CgaCtaId ;  /* 0x00000000000579c3 */ /* 0x000e220000008800 */
[----:B------:R-:W-:Y:S01]  /*0910*/  UMOV UR4, 0x400 ;  /* 0x0000040000047882 */ /* 0x000fe20000000000 */
[----:B------:R-:W-:Y:S01]  /*0920*/  IMAD.WIDE.U32 R4, R111, 0x4, RZ ;  /* 0x000000046f047825 */ /* 0x000fe200078e00ff */
[----:B------:R-:W-:Y:S02]  /*0930*/  LOP3.LUT R0, R73, 0x1f, RZ, 0xc0, !PT ;  /* 0x0000001f49007812 */ /* 0x000fe400078ec0ff */
[----:B------:R-:W-:Y:S01]  /*0940*/  MOV R110, 0xff7fffff ;  /* 0xff7fffff006e7802 */ /* 0x000fe20000000f00 */
[----:B------:R-:W-:Y:S01]  /*0950*/  IMAD.WIDE R4, R7, 0x4, R4 ;  /* 0x0000000407047825 */ /* 0x000fe200078e0204 */
[----:B------:R-:W-:-:S03]  /*0960*/  LEA R7, R75, R72, 0x5 ;  /* 0x000000484b077211 */ /* 0x000fc600078e28ff */
[----:B------:R-:W-:Y:S01]  /*0970*/  IMAD R75, R75, 0x20, R0 ;  /* 0x000000204b4b7824 */ /* 0x000fe200078e0200 */
[----:B------:R-:W-:Y:S01]  /*0980*/  IADD3 R0, PT, PT, R0, R7, RZ ;  /* 0x0000000700007210 */ /* 0x000fe20007ffe0ff */
[----:B------:R-:W-:-:S03]  /*0990*/  VIADD R6, R7, 0x1 ;  /* 0x0000000107067836 */ /* 0x000fc60000000000 */
[----:B------:R-:W-:Y:S02]  /*09a0*/  IADD3 R108, PT, PT, -R117, R0, RZ ;  /* 0x00000000756c7210 */ /* 0x000fe40007ffe1ff */
[----:B------:R-:W-:Y:S01]  /*09b0*/  IADD3 R7, PT, PT, R0, 0x1, RZ ;  /* 0x0000000100077810 */ /* 0x000fe20007ffe0ff */
[----:B0-----:R-:W-:Y:S02]  /*09c0*/  ULEA UR8, UR5, UR4, 0x18 ;  /* 0x0000000405087291 */ /* 0x001fe4000f8ec0ff */
        /* <DEDUP_REMOVED lines=22> */
.L_x_25078:
[----:B------:R-:W1:Y:S01]  /*0b30*/  LDC R80, c[0x0][0x400] ;  /* 0x00010000ff507b82 */ /* 0x000e620000000800 */
[C---:B------:R-:W-:Y:S01]  /*0b40*/  VIADD R72, R6.reuse, 0xffffffff ;  /* 0xffffffff06487836 */ /* 0x040fe20000000000 */
[----:B------:R-:W-:Y:S01]  /*0b50*/  IADD3 R111, PT, PT, R111, 0x4, RZ ;  /* 0x000000046f6f7810 */ /* 0x000fe20007ffe0ff */
        /* <DEDUP_REMOVED lines=52> */
[----:B-1----:R-:W-:-:S05]  /*0ea0*/  IMAD.SHL.U32 R72, R72, 0x4, RZ ;  /* 0x0000000448487824 */ /* 0x002fca00078e00ff */
        /* <DEDUP_REMOVED lines=31> */
[----:B------:R-:W3:Y:S01]  /*10a0*/  LDG.E.128.CONSTANT R76, desc[UR6][R120.64+0x1000] ;  /* 0x00100006784c7981 */ /* 0x000ee2000c1e9d00 */
[----:B------:R-:W-:Y:S01]  /*10b0*/  FFMA.FTZ R94, R53, R85, R80 ;  /* 0x00000055355e7223 */ /* 0x000fe20000010050 */
[----:B------:R-:W-:Y:S01]  /*10c0*/  FFMA.FTZ R93, R54, R86, R93 ;  /* 0x00000056365d7223 */ /* 0x000fe2000001005d */
[----:B------:R-:W-:Y:S01]  /*10d0*/  FFMA.FTZ R105, R52, R84, R105 ;  /* 0x0000005434697223 */ /* 0x000fe20000010069 */
[----:B------:R-:W4:Y:S01]  /*10e0*/  LDG.E.128.CONSTANT R80, desc[UR6][R120.64+0x1200] ;  /* 0x0012000678507981 */ /* 0x000f22000c1e9d00 */
[----:B------:R-:W-:Y:S01]  /*10f0*/  FFMA.FTZ R92, R55, R87, R92 ;  /* 0x00000057375c7223 */ /* 0x000fe2000001005c */
[----:B------:R-:W-:Y:S01]  /*1100*/  FFMA.FTZ R94, R49, R89, R94 ;  /* 0x00000059315e7223 */ /* 0x000fe2000001005e */
[----:B------:R-:W-:Y:S01]  /*1110*/  FFMA.FTZ R93, R50, R90, R93 ;  /* 0x0000005a325d7223 */ /* 0x000fe2000001005d */
[----:B------:R-:W2:Y:S01]  /*1120*/  LDG.E.128.CONSTANT R84, desc[UR6][R120.64+0x1400] ;  /* 0x0014000678547981 */ /* 0x000ea2000c1e9d00 */
[----:B------:R-:W-:Y:S01]  /*1130*/  FFMA.FTZ R105, R48, R88, R105 ;  /* 0x0000005830697223 */ /* 0x000fe20000010069 */
[----:B------:R-:W-:-:S02]  /*1140*/  FFMA.FTZ R124, R51, R91, R92 ;  /* 0x0000005b337c7223 */ /* 0x000fc4000001005c */
[----:B------:R-:W2:Y:S01]  /*1150*/  LDG.E.128.CONSTANT R88, desc[UR6][R120.64+0x1600] ;  /* 0x0016000678587981 */ /* 0x000ea2000c1e9d00 */
[----:B------:R-:W-:Y:S01]  /*1160*/  FFMA.FTZ R122, R45, R97, R94 ;  /* 0x000000612d7a7223 */ /* 0x000fe2000001005e */
[----:B------:R-:W-:Y:S02]  /*1170*/  FFMA.FTZ R119, R46, R98, R93 ;  /* 0x000000622e777223 */ /* 0x000fe4000001005d */
[----:B------:R-:W2:Y:S01]  /*1180*/  LDG.E.128.CONSTANT R92, desc[UR6][R120.64+0x1800] ;  /* 0x00180006785c7981 */ /* 0x000ea2000c1e9d00 */
[----:B------:R-:W-:Y:S01]  /*1190*/  FFMA.FTZ R105, R44, R96, R105 ;  /* 0x000000602c697223 */ /* 0x000fe20000010069 */
[----:B------:R-:W-:Y:S02]  /*11a0*/  FFMA.FTZ R124, R47, R99, R124 ;  /* 0x000000632f7c7223 */ /* 0x000fe4000001007c */
[----:B------:R-:W2:Y:S01]  /*11b0*/  LDG.E.128.CONSTANT R96, desc[UR6][R120.64+0x1a00] ;  /* 0x001a000678607981 */ /* 0x000ea2000c1e9d00 */
[----:B------:R-:W-:-:S03]  /*11c0*/  FFMA.FTZ R123, R40, R72, R105 ;  /* 0x00000048287b7223 */ /* 0x000fc60000010069 */
[----:B------:R-:W2:Y:S01]  /*11d0*/  LDG.E.128.CONSTANT R104, desc[UR6][R120.64+0x1e00] ;  /* 0x001e000678687981 */ /* 0x000ea2000c1e9d00 */
[----:B------:R-:W-:Y:S01]  /*11e0*/  FFMA.FTZ R122, R41, R73, R122 ;  /* 0x00000049297a7223 */ /* 0x000fe2000001007a */
[----:B------:R-:W-:Y:S01]  /*11f0*/  FFMA.FTZ R119, R42, R74, R119 ;  /* 0x0000004a2a777223 */ /* 0x000fe20000010077 */
[----:B------:R-:W-:Y:S01]  /*1200*/  FFMA.FTZ R124, R43, R75, R124 ;  /* 0x0000004b2b7c7223 */ /* 0x000fe2000001007c */
[----:B------:R-:W-:-:S04]  /*1210*/  IADD3 R72, PT, PT, R108, 0x1, RZ ;  /* 0x000000016c487810 */ /* 0x000fc80007ffe0ff */
[----:B------:R-:W-:Y:S02]  /*1220*/  I2FP.F32.S32 R72, R72 ;  /* 0x0000004800487245 */ /* 0x000fe40000201400 */
[----:B-----5:R-:W-:-:S03]  /*1230*/  FSETP.NEU.FTZ.AND P0, PT, R115, RZ, PT ;  /* 0x000000ff7300720b */ /* 0x020fc60003f1d000 */
[----:B------:R-:W-:-:S05]  /*1240*/  FMUL.FTZ R72, R72, R115 ;  /* 0x0000007348487220 */ /* 0x000fca0000410000 */
[----:B------:R-:W-:Y:S02]  /*1250*/  FSEL R73, R72, RZ, P0 ;  /* 0x000000ff48497208 */ /* 0x000fe40000000000 */
[----:B------:R-:W-:-:S04]  /*1260*/  IADD3 R72, PT, PT, R7, -0x1, RZ ;  /* 0xffffffff07487810 */ /* 0x000fc80007ffe0ff */
[----:B------:R-:W-:Y:S01]  /*1270*/  ISETP.GE.AND P0, PT, R72, R117, PT ;  /* 0x000000754800720c */ /* 0x000fe20003f06270 */
[----:B---3--:R-:W-:Y:S01]  /*1280*/  FFMA.FTZ R123, R36, R76, R123 ;  /* 0x0000004c247b7223 */ /* 0x008fe2000001007b */
[----:B------:R-:W-:Y:S01]  /*1290*/  FFMA.FTZ R122, R37, R77, R122 ;  /* 0x0000004d257a7223 */ /* 0x000fe2000001007a */
[----:B------:R-:W-:Y:S02]  /*12a0*/  FFMA.FTZ R119, R38, R78, R119 ;  /* 0x0000004e26777223 */ /* 0x000fe40000010077 */
[----:B----4-:R-:W-:Y:S01]  /*12b0*/  FFMA.FTZ R123, R32, R80, R123 ;  /* 0x00000050207b7223 */ /* 0x010fe2000001007b */
[----:B------:R-:W-:Y:S01]  /*12c0*/  FFMA.FTZ R122, R33, R81, R122 ;  /* 0x00000051217a7223 */ /* 0x000fe2000001007a */
[----:B------:R-:W-:Y:S01]  /*12d0*/  FFMA.FTZ R124, R39, R79, R124 ;  /* 0x0000004f277c7223 */ /* 0x000fe2000001007c */
[----:B------:R-:W-:Y:S01]  /*12e0*/  FFMA.FTZ R119, R34, R82, R119 ;  /* 0x0000005222777223 */ /* 0x000fe20000010077 */
[----:B--2---:R-:W-:Y:S01]  /*12f0*/  FFMA.FTZ R123, R28, R84, R123 ;  /* 0x000000541c7b7223 */ /* 0x004fe2000001007b */
        /* <DEDUP_REMOVED lines=31> */
.L_x_25077:
[----:B------:R-:W-:Y:S05]  /*14f0*/  BSYNC.RECONVERGENT B1 ;  /* 0x0000000000017941 */ /* 0x000fea0003800200 */
.L_x_25076:
[----:B------:R-:W-:Y:S01]  /*1500*/  IADD3 R4, P0, PT, R4, 0x10, RZ ;  /* 0x0000001004047810 */ /* 0x000fe20007f1e0ff */
[----:B------:R-:W-:Y:S01]  /*1510*/  VIADD R108, R108, 0x80 ;  /* 0x000000806c6c7836 */ /* 0x000fe20000000000 */
[----:B-12---:R-:W-:Y:S02]  /*1520*/  IADD3 R109, PT, PT, R109, 0x200, RZ ;  /* 0x000002006d6d7810 */ /* 0x006fe40007ffe0ff */
[----:B------:R-:W-:Y:S02]  /*1530*/  IADD3 R7, PT, PT, R7, 0x80, RZ ;  /* 0x0000008007077810 */ /* 0x000fe40007ffe0ff */
[----:B------:R-:W-:Y:S01]  /*1540*/  IADD3.X R5, PT, PT, RZ, R5, RZ, P0, !PT ;  /* 0x00000005ff057210 */ /* 0x000fe200007fe4ff */
[----:B------:R-:W-:Y:S06]  /*1550*/  @!P1 BRA `(.L_x_25078) ;  /* 0xfffffff400749947 */ /* 0x000fec000383ffff */
.L_x_25075:
[----:B------:R-:W-:Y:S05]  /*1560*/  BSYNC.RECONVERGENT B0 ;  /* 0x0000000000007941 */ /* 0x000fea0003800200 */
.L_x_25074:
        /* <DEDUP_REMOVED lines=28> */
[----:B0-----:R-:W-:Y:S01]  /*1730*/  FMNMX.FTZ R9, R5, R10, !PT ;  /* 0x0000000a05097209 */ /* 0x001fe20007810000 */
[----:B---3--:R-:W-:-:S04]  /*1740*/  IMAD.SHL.U32 R5, R75, 0x200, RZ ;  /* 0x000002004b057824 */ /* 0x008fc800078e00ff */
[----:B------:R-:W0:Y:S01]  /*1750*/  SHFL.BFLY PT, R4, R9, 0x1, 0x1f ;  /* 0x0c201f0009047f89 */ /* 0x000e2200000e0000 */
[----:B------:R-:W-:-:S04]  /*1760*/  IADD3 R7, PT, PT, -R5, R116, RZ ;  /* 0x0000007405077210 */ /* 0x000fc80007ffe1ff */
[----:B------:R-:W-:Y:S02]  /*1770*/  ISETP.GE.AND P2, PT, R72, R7, PT ;  /* 0x000000074800720c */ /* 0x000fe40003f46270 */
[----:B0-----:R-:W-:-:S06]  /*1780*/  FMNMX.FTZ R4, R9, R4, !PT ;  /* 0x0000000409047209 */ /* 0x001fcc0007810000 */
[----:B------:R-:W0:Y:S05]  /*1790*/  SHFL.IDX PT, R4, R4, RZ, 0x1f ;  /* 0x00001fff04047589 */ /* 0x000e2a00000e0000 */
        /* <DEDUP_REMOVED lines=19> */
.L_x_25083:
        /* <DEDUP_REMOVED lines=11> */
.L_x_25082:
[----:B------:R-:W-:Y:S05]  /*1980*/  BSYNC.RECONVERGENT B1 ;  /* 0x0000000000017941 */ /* 0x000fea0003800200 */
.L_x_25081:
        /* <DEDUP_REMOVED lines=12> */
.L_x_25086:
        /* <DEDUP_REMOVED lines=100> */
.L_x_25085:
[----:B------:R-:W-:Y:S05]  /*2090*/  BSYNC.RECONVERGENT B1 ;  /* 0x0000000000017941 */ /* 0x000fea0003800200 */
.L_x_25084:
        /* <DEDUP_REMOVED lines=55> */
.L_x_25088:
[----:B------:R-:W-:Y:S05]  /*2410*/  BSYNC.RECONVERGENT B1 ;  /* 0x0000000000017941 */ /* 0x000fea0003800200 */
.L_x_25087:
        /* <DEDUP_REMOVED lines=26> */
.L_x_25080:
[----:B------:R-:W-:Y:S05]  /*25c0*/  BSYNC.RECONVERGENT B0 ;  /* 0x0000000000007941 */ /* 0x000fea0003800200 */
.L_x_25079:
        /* <DEDUP_REMOVED lines=34> */
[C---:B------:R-:W-:Y:S01]  /*27f0*/  LOP3.LUT R10, R116.reuse, 0x3, RZ, 0xc0, !PT ;  /* 0x00000003740a7812 */ /* 0x040fe200078ec0ff */
[----:B------:R-:W-:Y:S01]  /*2800*/  IMAD.SHL.U32 R6, R116, 0x80, RZ ;  /* 0x0000008074067824 */ /* 0x000fe200078e00ff */
[----:B------:R-:W-:Y:S02]  /*2810*/  ULEA UR4, UR9, UR4, 0x18 ;  /* 0x0000000409047291 */ /* 0x000fe4000f8ec0ff */
[----:B------:R-:W-:Y:S02]  /*2820*/  IADD3 R10, PT, PT, -R10, RZ, RZ ;  /* 0x000000ff0a0a7210 */ /* 0x000fe40007ffe1ff */
[----:B------:R-:W-:Y:S02]  /*2830*/  LOP3.LUT R9, R6, 0x180, RZ, 0xc0, !PT ;  /* 0x0000018006097812 */ /* 0x000fe400078ec0ff */
[----:B------:R-:W-:Y:S02]  /*2840*/  LEA R8, R72, UR4, 0x2 ;  /* 0x0000000448087c11 */ /* 0x000fe4000f8e10ff */
[----:B------:R-:W-:-:S07]  /*2850*/  IADD3 R6, PT, PT, R9, R72, RZ ;  /* 0x0000004809067210 */ /* 0x000fce0007ffe0ff */
.L_x_25093:
[----:B------:R-:W1:Y:S01]  /*2860*/  LDS R9, [R8] ;  /* 0x0000000008097984 */ /* 0x000e620000000800 */
[----:B------:R-:W-:-:S04]  /*2870*/  IADD3 R10, PT, PT, R10, 0x1, RZ ;  /* 0x000000010a0a7810 */ /* 0x000fc80007ffe0ff */
[----:B------:R-:W-:Y:S01]  /*2880*/  ISETP.NE.AND P0, PT, R10, RZ, PT ;  /* 0x000000ff0a00720c */ /* 0x000fe20003f05270 */
[----:B-1----:R-:W-:-:S05]  /*2890*/  FMUL.FTZ R9, R9, R35 ;  /* 0x0000002309097220 */ /* 0x002fca0000410000 */
[----:B------:R1:W-:Y:S02]  /*28a0*/  STS [R8], R9 ;  /* 0x0000000908007388 */ /* 0x0003e40000000800 */
[----:B-1----:R-:W-:-:S05]  /*28b0*/  VIADD R8, R8, 0x200 ;  /* 0x0000020008087836 */ /* 0x002fca0000000000 */
[----:B------:R-:W-:Y:S05]  /*28c0*/  @P0 BRA `(.L_x_25093) ;  /* 0xfffffffc00e40947 */ /* 0x000fea000383ffff */
.L_x_25092:
[----:B------:R-:W-:Y:S05]  /*28d0*/  BSYNC.RECONVERGENT B1 ;  /* 0x0000000000017941 */ /* 0x000fea0003800200 */
.L_x_25091:
        /* <DEDUP_REMOVED lines=12> */
.L_x_25096:
        /* <DEDUP_REMOVED lines=52> */
.L_x_25095:
[----:B------:R-:W-:Y:S05]  /*2ce0*/  BSYNC.RECONVERGENT B1 ;  /* 0x0000000000017941 */ /* 0x000fea0003800200 */
.L_x_25094:
        /* <DEDUP_REMOVED lines=31> */
.L_x_25098:
[----:B------:R-:W-:Y:S05]  /*2ee0*/  BSYNC.RECONVERGENT B1 ;  /* 0x0000000000017941 */ /* 0x000fea0003800200 */
.L_x_25097:
        /* <DEDUP_REMOVED lines=14> */
.L_x_25090:
[----:B------:R-:W-:Y:S05]  /*2fd0*/  BSYNC.RECONVERGENT B0 ;  /* 0x0000000000007941 */ /* 0x000fea0003800200 */
.L_x_25089:
[----:B------:R-:W3:Y:S01]  /*2fe0*/  LDCU UR8, c[0x0][0x370] ;  /* 0x00006e00ff0877ac */ /* 0x000ee20008000800 */
[----:B------:R-:W4:Y:S08]  /*2ff0*/  LDC R76, c[0x0][0x378] ;  /* 0x0000de00ff4c7b82 */ /* 0x000f300000000800 */
[----:B------:R-:W-:Y:S01]  /*3000*/  BAR.SYNC.DEFER_BLOCKING 0x0 ;  /* 0x0000000000007b1d */ /* 0x000fe20000010000 */
[----:B------:R-:W-:-:S02]  /*3010*/  ISETP.NE.AND P0, PT, R72, RZ, PT ;  /* 0x000000ff4800720c */ /* 0x000fc40003f05270 */
[----:B-1----:R-:W-:-:S03]  /*3020*/  LEA R11, R75, R74, 0x4 ;  /* 0x0000004a4b0b7211 */ /* 0x002fc600078e20ff */
[----:B------:R-:W1:Y:S02]  /*3030*/  LDCU UR18, c[0x0][0x3dc] ;  /* 0x00007b80ff1277ac */ /* 0x000e640008000800 */
        /* <DEDUP_REMOVED lines=17> */
.L_x_25100:
[----:B01----:R-:W-:Y:S05]  /*3150*/  BSYNC.RECONVERGENT B0 ;  /* 0x0000000000007941 */ /* 0x003fea0003800200 */
.L_x_25099:
[----:B------:R-:W-:Y:S01]  /*3160*/  ISETP.GE.U32.AND P0, PT, R11, R118, PT ;  /* 0x000000760b00720c */ /* 0x000fe20003f06070 */
        /* <DEDUP_REMOVED lines=9> */
[----:B------:R-:W-:Y:S02]  /*3200*/  CS2R R90, SRZ ;  /* 0x00000000005a7805 */ /* 0x000fe4000001ff00 */
[----:B------:R-:W-:Y:S01]  /*3210*/  CS2R R92, SRZ ;  /* 0x00000000005c7805 */ /* 0x000fe2000001ff00 */
[----:B0-----:R-:W-:Y:S06]  /*3220*/  @P0 BRA `(.L_x_25102) ;  /* 0x0000001400640947 */ /* 0x001fec0003800000 */
[----:B------:R-:W0:Y:S01]  /*3230*/  I2F.RP R10, R0 ;  /* 0x00000000000a7306 */ /* 0x000e220000209400 */
[----:B---3--:R-:W1:Y:S01]  /*3240*/  LDC R4, c[0x0][0x3c8] ;  /* 0x0000f200ff047b82 */ /* 0x008e620000000800 */
[----:B------:R-:W3:Y:S01]  /*3250*/  LDCU.64 UR14, c[0x0][0x3b8] ;  /* 0x00007700ff0e77ac */ /* 0x000ee20008000a00 */
[C---:B------:R-:W-:Y:S01]  /*3260*/  IMAD.WIDE.U32 R6, R11.reuse, 0x4, RZ ;  /* 0x000000040b067825 */ /* 0x040fe200078e00ff */
[----:B------:R-:W-:Y:S02]  /*3270*/  LEA R5, R74, R5, 0x5 ;  /* 0x000000054a057211 */ /* 0x000fe400078e28ff */
[----:B------:R-:W-:Y:S01]  /*3280*/  CS2R R80, SRZ ;  /* 0x0000000000507805 */ /* 0x000fe2000001ff00 */
[----:B------:R-:W2:Y:S01]  /*3290*/  LDCU UR13, c[0x0][0x3e0] ;  /* 0x00007c00ff0d77ac */ /* 0x000ea20008000800 */
[----:B------:R-:W-:Y:S01]  /*32a0*/  SHF.L.U32 R100, R72, 0x2, RZ ;  /* 0x0000000248647819 */ /* 0x000fe200000006ff */
[----:B------:R-:W-:Y:S01]  /*32b0*/  VIADD R96, R11, 0x1 ;  /* 0x000000010b607836 */ /* 0x000fe20000000000 */
[----:B------:R-:W-:Y:S01]  /*32c0*/  IADD3 R98, PT, PT, R5, 0x1, RZ ;  /* 0x0000000105627810 */ /* 0x000fe20007ffe0ff */
[----:B------:R-:W4:Y:S01]  /*32d0*/  LDCU UR12, c[0x0][0x3fc] ;  /* 0x00007f80ff0c77ac */ /* 0x000f220008000800 */
[----:B------:R-:W-:-:S02]  /*32e0*/  LOP3.LUT R5, R100, 0x1c, RZ, 0xc0, !PT ;  /* 0x0000001c64057812 */ /* 0x000fc400078ec0ff */
[----:B------:R-:W-:Y:S02]  /*32f0*/  CS2R R82, SRZ ;  /* 0x0000000000527805 */ /* 0x000fe4000001ff00 */
[----:B------:R-:W-:Y:S01]  /*3300*/  MOV R79, RZ ;  /* 0x000000ff004f7202 */ /* 0x000fe20000000f00 */
[----:B------:R-:W-:Y:S01]  /*3310*/  UIADD3 UR4, UPT, UPT, UR5, 0x120, URZ ;  /* 0x0000012005047890 */ /* 0x000fe2000fffe0ff */
[----:B0-----:R-:W0:Y:S01]  /*3320*/  MUFU.RCP R10, R10 ;  /* 0x0000000a000a7308 */ /* 0x001e220000001000 */
[----:B------:R-:W-:Y:S02]  /*3330*/  CS2R R84, SRZ ;  /* 0x0000000000547805 */ /* 0x000fe4000001ff00 */
[----:B------:R-:W-:Y:S01]  /*3340*/  CS2R R86, SRZ ;  /* 0x0000000000567805 */ /* 0x000fe2000001ff00 */
[----:B------:R-:W-:Y:S01]  /*3350*/  ULEA UR4, UR9, UR4, 0x18 ;  /* 0x0000000409047291 */ /* 0x000fe2000f8ec0ff */
[----:B------:R-:W-:Y:S02]  /*3360*/  CS2R R88, SRZ ;  /* 0x0000000000587805 */ /* 0x000fe4000001ff00 */
[----:B------:R-:W-:-:S02]  /*3370*/  CS2R R90, SRZ ;  /* 0x00000000005a7805 */ /* 0x000fc4000001ff00 */
[----:B------:R-:W-:Y:S01]  /*3380*/  CS2R R92, SRZ ;  /* 0x00000000005c7805 */ /* 0x000fe2000001ff00 */
[----:B------:R-:W-:Y:S01]  /*3390*/  IMAD.MOV.U32 R94, RZ, RZ, RZ ;  /* 0x000000ffff5e7224 */ /* 0x000fe200078e00ff */
[----:B------:R-:W-:Y:S01]  /*33a0*/  LOP3.LUT R100, R100, 0x7c, RZ, 0xc0, !PT ;  /* 0x0000007c64647812 */ /* 0x000fe200078ec0ff */
[----:B--2---:R-:W-:Y:S02]  /*33b0*/  IMAD R2, R2, UR13, RZ ;  /* 0x0000000d02027c24 */ /* 0x004fe4000f8e02ff */
[----:B-1----:R-:W-:Y:S02]  /*33c0*/  IMAD R13, R4, UR17, RZ ;  /* 0x00000011040d7c24 */ /* 0x002fe4000f8e02ff */
[----:B------:R-:W-:Y:S01]  /*33d0*/  VIADD R4, R117, 0x1f ;  /* 0x0000001f75047836 */ /* 0x000fe20000000000 */
[----:B----4-:R-:W-:Y:S01]  /*33e0*/  IADD3 R99, PT, PT, R3, -UR12, RZ ;  /* 0x8000000c03637c10 */ /* 0x010fe2000fffe0ff */
[----:B------:R-:W-:Y:S01]  /*33f0*/  IMAD.WIDE R6, R13, 0x4, R6 ;  /* 0x000000040d067825 */ /* 0x000fe200078e0206 */
[----:B------:R-:W-:-:S02]  /*3400*/  SHF.R.S32.HI R3, RZ, 0x1f, R2 ;  /* 0x0000001fff037819 */ /* 0x000fc40000011402 */
[----:B0-----:R-:W-:Y:S01]  /*3410*/  IADD3 R8, PT, PT, R10, 0xffffffe, RZ ;  /* 0x0ffffffe0a087810 */ /* 0x001fe20007ffe0ff */
[----:B------:R-:W-:Y:S01]  /*3420*/  IMAD.IADD R102, R98, 0x1, R5 ;  /* 0x0000000162667824 */ /* 0x000fe200078e0205 */
[----:B---3--:R-:W-:Y:S02]  /*3430*/  IADD3 R78, P0, PT, R6, UR14, RZ ;  /* 0x0000000e064e7c10 */ /* 0x008fe4000ff1e0ff */
[----:B------:R0:W1:Y:S01]  /*3440*/  F2I.FTZ.U32.TRUNC.NTZ R9, R8 ;  /* 0x0000000800097305 */ /* 0x000062000021f000 */
[----:B------:R-:W-:Y:S02]  /*3450*/  SHF.R.U32.HI R4, RZ, 0x5, R4 ;  /* 0x00000005ff047819 */ /* 0x000fe40000011604 */
[----:B------:R-:W-:Y:S02]  /*3460*/  IADD3.X R95, PT, PT, R7, UR15, RZ, P0, !PT ;  /* 0x0000000f075f7c10 */ /* 0x000fe400087fe4ff */
[----:B------:R-:W-:Y:S02]  /*3470*/  SHF.L.U32 R7, R72, 0x4, RZ ;  /* 0x0000000448077819 */ /* 0x000fe400000006ff */
[----:B------:R-:W-:-:S02]  /*3480*/  IADD3 R97, PT, PT, -R4, R11, RZ ;  /* 0x0000000b04617210 */ /* 0x000fc40007ffe1ff */
[----:B------:R-:W-:Y:S02]  /*3490*/  LOP3.LUT R7, R7, 0x70, RZ, 0xe2, !PT ;  /* 0x0000007007077812 */ /* 0x000fe400078ee2ff */
[----:B0-----:R-:W-:Y:S02]  /*34a0*/  MOV R8, RZ ;  /* 0x000000ff00087202 */ /* 0x001fe40000000f00 */
[----:B------:R-:W-:Y:S02]  /*34b0*/  LEA R7, R74, R7, 0x7 ;  /* 0x000000074a077211 */ /* 0x000fe400078e38ff */
[----:B-1----:R-:W-:Y:S02]  /*34c0*/  IADD3 R77, PT, PT, RZ, -R9, RZ ;  /* 0x80000009ff4d7210 */ /* 0x002fe40007ffe0ff */
[----:B------:R-:W-:-:S03]  /*34d0*/  IADD3 R101, PT, PT, R7, UR4, RZ ;  /* 0x0000000407657c10 */ /* 0x000fc6000fffe0ff */
[----:B------:R-:W-:-:S04]  /*34e0*/  IMAD R77, R77, R0, RZ ;  /* 0x000000004d4d7224 */ /* 0x000fc800078e02ff */
[----:B------:R-:W-:-:S07]  /*34f0*/  IMAD.HI.U32 R77, R9, R77, R8 ;  /* 0x0000004d094d7227 */ /* 0x000fce00078e0008 */
.L_x_25105:
        /* <DEDUP_REMOVED lines=22> */
[----:B------:R-:W-:-:S05]  /*3660*/  @P0 IADD3 R6, PT, PT, R6, 0x1, RZ ;  /* 0x0000000106060810 */ /* 0x000fca0007ffe0ff */
[----:B------:R-:W-:-:S05]  /*3670*/  IMAD.MOV.U32 R7, RZ, RZ, R6 ;  /* 0x000000ffff077224 */ /* 0x000fca00078e0006 */
[----:B------:R-:W-:Y:S02]  /*3680*/  @!P2 IADD3 R7, PT, PT, -R7, RZ, RZ ;  /* 0x000000ff0707a210 */ /* 0x000fe40007ffe1ff */
        /* <DEDUP_REMOVED lines=18> */
[----:B------:R-:W-:Y:S01]  /*37b0*/  @!P0 IMAD.IADD R4, R4, 0x1, -R11 ;  /* 0x0000000104048824 */ /* 0x000fe200078e0a0b */
[----:B------:R-:W-:-:S04]  /*37c0*/  ISETP.GE.U32.AND P0, PT, R5, R118, PT ;  /* 0x000000760500720c */ /* 0x000fc80003f06070 */
[----:B------:R-:W-:Y:S02]  /*37d0*/  @!P1 IADD3 R4, PT, PT, -R4, RZ, RZ ;  /* 0x000000ff04049210 */ /* 0x000fe40007ffe1ff */
[----:B------:R-:W-:Y:S02]  /*37e0*/  @!P2 LOP3.LUT R4, RZ, R13, RZ, 0x33, !PT ;  /* 0x0000000dff04a212 */ /* 0x000fe400078e33ff */
[----:B------:R-:W-:Y:S02]  /*37f0*/  ISETP.GT.AND P1, PT, R7, R99, PT ;  /* 0x000000630700720c */ /* 0x000fe40003f24270 */
[----:B------:R-:W-:-:S13]  /*3800*/  ISETP.NE.AND P2, PT, R4, RZ, PT ;  /* 0x000000ff0400720c */ /* 0x000fda0003f45270 */
[----:B------:R-:W-:Y:S05]  /*3810*/  @!P1 BRA P2, `(.L_x_25104) ;  /* 0x0000000c00cc9947 */ /* 0x000fea0001000000 */
[----:B------:R-:W-:Y:S02]  /*3820*/  MOV R24, R78 ;  /* 0x0000004e00187202 */ /* 0x000fe40000000f00 */
[----:B------:R-:W-:-:S05]  /*3830*/  MOV R25, R95 ;  /* 0x0000005f00197202 */ /* 0x000fca0000000f00 */
        /* <DEDUP_REMOVED lines=24> */
[----:B------:R-:W-:Y:S01]  /*39c0*/  @!P2 VIADD R106, R102, 0x1 ;  /* 0x00000001666aa836 */ /* 0x000fe20000000000 */
[-C--:B------:R-:W-:Y:S01]  /*39d0*/  @!P2 ISETP.GE.AND P6, PT, R104, R117.reuse, PT ;  /* 0x000000756800a20c */ /* 0x080fe20003fc6270 */
[C---:B0-----:R-:W-:Y:S01]  /*39e0*/  @!P2 VIADD R68, R102.reuse, 0x1 ;  /* 0x000000016644a836 */ /* 0x041fe20000000000 */
[C---:B------:R-:W-:Y:S02]  /*39f0*/  @!P2 IADD3 R70, PT, PT, R102.reuse, 0x2, RZ ;  /* 0x000000026646a810 */ /* 0x040fe40007ffe0ff */
[----:B------:R-:W-:Y:S02]  /*3a00*/  @!P2 IADD3 R108, PT, PT, R102, 0x1, RZ ;  /* 0x00000001666ca810 */ /* 0x000fe40007ffe0ff */
[-C--:B------:R-:W-:Y:S02]  /*3a10*/  @!P2 ISETP.GE.AND P1, PT, R106, R117.reuse, PT ;  /* 0x000000756a00a20c */ /* 0x080fe40003f26270 */
[-C--:B------:R-:W-:Y:S02]  /*3a20*/  @!P2 ISETP.GE.AND P4, PT, R70, R117.reuse, PT ;  /* 0x000000754600a20c */ /* 0x080fe40003f86270 */
[----:B------:R-:W-:-:S02]  /*3a30*/  @!P2 ISETP.GE.AND P3, PT, R108, R117, PT ;  /* 0x000000756c00a20c */ /* 0x000fc40003f66270 */
[-C--:B------:R-:W-:Y:S02]  /*3a40*/  @!P2 ISETP.GE.AND P5, PT, R102, R117.reuse, PT ;  /* 0x000000756600a20c */ /* 0x080fe40003fa6270 */
[----:B--2---:R-:W-:Y:S02]  /*3a50*/  @!P2 FSEL R4, R4, RZ, !P6 ;  /* 0x000000ff0404a208 */ /* 0x004fe40007000000 */
[----:B------:R-:W-:Y:S02]  /*3a60*/  @!P2 ISETP.GE.AND P6, PT, R70, R117, PT ;  /* 0x000000754600a20c */ /* 0x000fe40003fc6270 */
[----:B------:R-:W-:Y:S02]  /*3a70*/  @!P2 FSEL R5, R5, RZ, !P5 ;  /* 0x000000ff0505a208 */ /* 0x000fe40006800000 */
[----:B------:R-:W-:Y:S02]  /*3a80*/  @!P2 FSEL R6, R6, RZ, !P1 ;  /* 0x000000ff0606a208 */ /* 0x000fe40004800000 */
[----:B------:R-:W-:-:S02]  /*3a90*/  @!P2 FSEL R7, R7, RZ, !P4 ;  /* 0x000000ff0707a208 */ /* 0x000fc40006000000 */
[----:B---3--:R-:W-:Y:S02]  /*3aa0*/  @!P2 FSEL R10, R10, RZ, !P3 ;  /* 0x000000ff0a0aa208 */ /* 0x008fe40005800000 */
[----:B------:R-:W-:Y:S02]  /*3ab0*/  @!P2 FSEL R11, R11, RZ, !P6 ;  /* 0x000000ff0b0ba208 */ /* 0x000fe40007000000 */
[-C--:B------:R-:W-:Y:S02]  /*3ac0*/  @!P2 ISETP.GE.AND P5, PT, R68, R117.reuse, PT ;  /* 0x000000754400a20c */ /* 0x080fe40003fa6270 */
[-C--:B------:R-:W-:Y:S02]  /*3ad0*/  @!P2 ISETP.GE.AND P1, PT, R104, R117.reuse, PT ;  /* 0x000000756800a20c */ /* 0x080fe40003f26270 */
[-C--:B------:R-:W-:Y:S02]  /*3ae0*/  @!P2 ISETP.GE.AND P4, PT, R102, R117.reuse, PT ;  /* 0x000000756600a20c */ /* 0x080fe40003f86270 */
[----:B------:R-:W-:-:S02]  /*3af0*/  @!P2 ISETP.GE.AND P3, PT, R104, R117, PT ;  /* 0x000000756800a20c */ /* 0x000fc40003f66270 */
[C---:B------:R-:W-:Y:S02]  /*3b00*/  @!P2 ISETP.GE.AND P6, PT, R102.reuse, R117, PT ;  /* 0x000000756600a20c */ /* 0x040fe40003fc6270 */
[C---:B------:R-:W-:Y:S02]  /*3b10*/  @!P2 IADD3 R68, PT, PT, R102.reuse, 0x2, RZ ;  /* 0x000000026644a810 */ /* 0x040fe40007ffe0ff */
[----:B------:R-:W-:Y:S02]  /*3b20*/  @!P2 IADD3 R70, PT, PT, R102, 0x1, RZ ;  /* 0x000000016646a810 */ /* 0x000fe40007ffe0ff */
[----:B------:R-:W-:Y:S02]  /*3b30*/  @!P2 FSEL R8, R8, RZ, !P1 ;  /* 0x000000ff0808a208 */ /* 0x000fe40004800000 */
[----:B------:R-:W-:Y:S02]  /*3b40*/  @!P2 FSEL R9, R9, RZ, !P4 ;  /* 0x000000ff0909a208 */ /* 0x000fe40006000000 */
[----:B----4-:R-:W-:-:S02]  /*3b50*/  @!P2 FSEL R12, R12, RZ, !P3 ;  /* 0x000000ff0c0ca208 */ /* 0x010fc40005800000 */
[----:B------:R-:W-:Y:S02]  /*3b60*/  @!P2 FSEL R13, R13, RZ, !P6 ;  /* 0x000000ff0d0da208 */ /* 0x000fe40007000000 */
        /* <DEDUP_REMOVED lines=19> */
[-C--:B------:R-:W-:Y:S02]  /*3ca0*/  @!P2 ISETP.GE.AND P5, PT, R68, R117.reuse, PT ;  /* 0x000000754400a20c */ /* 0x080fe40003fa6270 */
[-C--:B------:R-:W-:Y:S02]  /*3cb0*/  @!P2 ISETP.GE.AND P1, PT, R70, R117.reuse, PT ;  /* 0x000000754600a20c */ /* 0x080fe40003f26270 */
[-C--:B------:R-:W-:Y:S02]  /*3cc0*/  @!P2 ISETP.GE.AND P4, PT, R68, R117.reuse, PT ;  /* 0x000000754400a20c */ /* 0x080fe40003f86270 */
[----:B------:R-:W-:-:S02]  /*3cd0*/  @!P2 ISETP.GE.AND P3, PT, R70, R117, PT ;  /* 0x000000754600a20c */ /* 0x000fc40003f66270 */
[----:B------:R-:W-:Y:S02]  /*3ce0*/  @!P2 ISETP.GE.AND P6, PT, R68, R117, PT ;  /* 0x000000754400a20c */ /* 0x000fe40003fc6270 */
[----:B------:R-:W-:Y:S02]  /*3cf0*/  @!P2 FSEL R23, R23, RZ, !P5 ;  /* 0x000000ff1717a208 */ /* 0x000fe40006800000 */
[----:B------:R-:W-:Y:S02]  /*3d00*/  @!P2 FSEL R26, R26, RZ, !P1 ;  /* 0x000000ff1a1aa208 */ /* 0x000fe40004800000 */
[----:B------:R-:W-:Y:S02]  /*3d10*/  @!P2 FSEL R27, R27, RZ, !P4 ;  /* 0x000000ff1b1ba208 */ /* 0x000fe40006000000 */
[----:B------:R-:W-:Y:S02]  /*3d20*/  @!P2 FSEL R30, R30, RZ, !P3 ;  /* 0x000000ff1e1ea208 */ /* 0x000fe40005800000 */
[----:B------:R-:W-:-:S02]  /*3d30*/  @!P2 FSEL R31, R31, RZ, !P6 ;  /* 0x000000ff1f1fa208 */ /* 0x000fc40007000000 */
        /* <DEDUP_REMOVED lines=35> */
[----:B------:R-:W0:Y:S01]  /*3f70*/  LDS.128 R68, [R101] ;  /* 0x0000000065447984 */ /* 0x000e220000000c00 */
[----:B------:R-:W-:-:S02]  /*3f80*/  @!P2 FSEL R43, R43, RZ, !P5 ;  /* 0x000000ff2b2ba208 */ /* 0x000fc40006800000 */
[-C--:B------:R-:W-:Y:S02]  /*3f90*/  @!P2 ISETP.GE.AND P5, PT, R102, R117.reuse, PT ;  /* 0x000000756600a20c */ /* 0x080fe40003fa6270 */
[----:B------:R-:W-:Y:S02]  /*3fa0*/  @!P2 FSEL R46, R46, RZ, !P1 ;  /* 0x000000ff2e2ea208 */ /* 0x000fe40004800000 */
[----:B------:R-:W-:Y:S02]  /*3fb0*/  @!P2 FSEL R45, R45, RZ, !P5 ;  /* 0x000000ff2d2da208 */ /* 0x000fe40006800000 */
[-C--:B------:R-:W-:Y:S02]  /*3fc0*/  @!P2 ISETP.GE.AND P5, PT, R104, R117.reuse, PT ;  /* 0x000000756800a20c */ /* 0x080fe40003fa6270 */
[----:B------:R-:W-:Y:S02]  /*3fd0*/  @!P2 ISETP.GE.AND P1, PT, R102, R117, PT ;  /* 0x000000756600a20c */ /* 0x000fe40003f26270 */
[----:B------:R-:W-:-:S02]  /*3fe0*/  @!P2 FSEL R47, R47, RZ, !P4 ;  /* 0x000000ff2f2fa208 */ /* 0x000fc40006000000 */
[----:B------:R-:W-:Y:S02]  /*3ff0*/  @!P2 FSEL R48, R48, RZ, !P5 ;  /* 0x000000ff3030a208 */ /* 0x000fe40006800000 */
[CC--:B------:R-:W-:Y:S02]  /*4000*/  @!P2 ISETP.GE.AND P4, PT, R104.reuse, R117.reuse, PT ;  /* 0x000000756800a20c */ /* 0x0c0fe40003f86270 */
[CC--:B------:R-:W-:Y:S02]  /*4010*/  @!P2 ISETP.GE.AND P5, PT, R104.reuse, R117.reuse, PT ;  /* 0x000000756800a20c */ /* 0x0c0fe40003fa6270 */
[----:B------:R-:W-:Y:S02]  /*4020*/  @!P2 FSEL R49, R49, RZ, !P1 ;  /* 0x000000ff3131a208 */ /* 0x000fe40004800000 */
[----:B------:R-:W-:Y:S02]  /*4030*/  @!P2 ISETP.GE.AND P1, PT, R104, R117, PT ;  /* 0x000000756800a20c */ /* 0x000fe40003f26270 */
[----:B------:R-:W-:-:S02]  /*4040*/  @!P2 FSEL R52, R52, RZ, !P4 ;  /* 0x000000ff3434a208 */ /* 0x000fc40006000000 */
[----:B------:R-:W-:Y:S02]  /*4050*/  @!P2 FSEL R56, R56, RZ, !P5 ;  /* 0x000000ff3838a208 */ /* 0x000fe40006800000 */
[CC--:B------:R-:W-:Y:S02]  /*4060*/  @!P2 ISETP.GE.AND P4, PT, R106.reuse, R117.reuse, PT ;  /* 0x000000756a00a20c */ /* 0x0c0fe40003f86270 */
[-C--:B------:R-:W-:Y:S02]  /*4070*/  @!P2 ISETP.GE.AND P5, PT, R106, R117.reuse, PT ;  /* 0x000000756a00a20c */ /* 0x080fe40003fa6270 */
[----:B------:R-:W-:Y:S02]  /*4080*/  @!P2 FSEL R60, R60, RZ, !P1 ;  /* 0x000000ff3c3ca208 */ /* 0x000fe40004800000 */
[----:B------:R-:W-:Y:S02]  /*4090*/  @!P2 ISETP.GE.AND P1, PT, R106, R117, PT ;  /* 0x000000756a00a20c */ /* 0x000fe40003f26270 */
[----:B------:R-:W-:-:S02]  /*40a0*/  @!P2 FSEL R50, R50, RZ, !P3 ;  /* 0x000000ff3232a208 */ /* 0x000fc40005800000 */
        /* <DEDUP_REMOVED lines=29> */
[----:B------:R-:W-:Y:S01]  /*4280*/  FMUL.FTZ R61, R69, R61 ;  /* 0x0000003d453d7220 */ /* 0x000fe20000410000 */
[-C--:B------:R-:W-:Y:S01]  /*4290*/  @!P2 ISETP.GE.AND P4, PT, R104, R117.reuse, PT ;  /* 0x000000756800a20c */ /* 0x080fe20003f86270 */
[----:B------:R-:W-:Y:S01]  /*42a0*/  FFMA.FTZ R5, R68, R4, R5 ;  /* 0x0000000444057223 */ /* 0x000fe20000010005 */
[-C--:B------:R-:W-:Y:S01]  /*42b0*/  @!P2 ISETP.GE.AND P5, PT, R104, R117.reuse, PT ;  /* 0x000000756800a20c */ /* 0x080fe20003fa6270 */
[----:B------:R-:W-:Y:S01]  /*42c0*/  FFMA.FTZ R9, R68, R8, R9 ;  /* 0x0000000844097223 */ /* 0x000fe20000010009 */
[-C--:B------:R-:W-:Y:S01]  /*42d0*/  @!P2 ISETP.GE.AND P3, PT, R104, R117.reuse, PT ;  /* 0x000000756800a20c */ /* 0x080fe20003f66270 */
[----:B------:R-:W-:Y:S01]  /*42e0*/  @!P2 VIADD R104, R102, 0x1 ;  /* 0x000000016668a836 */ /* 0x000fe20000000000 */
[----:B------:R-:W-:Y:S01]  /*42f0*/  @!P2 FSEL R65, R65, RZ, !P1 ;  /* 0x000000ff4141a208 */ /* 0x000fe20004800000 */
[C---:B------:R-:W-:Y:S01]  /*4300*/  FFMA.FTZ R13, R68.reuse, R12, R13 ;  /* 0x0000000c440d7223 */ /* 0x040fe2000001000d */
[C---:B------:R-:W-:Y:S01]  /*4310*/  FFMA.FTZ R17, R68.reuse, R16, R17 ;  /* 0x0000001044117223 */ /* 0x040fe20000010011 */
[----:B------:R-:W-:Y:S01]  /*4320*/  FFMA.FTZ R21, R68, R20, R21 ;  /* 0x0000001444157223 */ /* 0x000fe20000010015 */
[----:B------:R-:W-:Y:S01]  /*4330*/  @!P2 ISETP.GE.AND P1, PT, R104, R117, PT ;  /* 0x000000756800a20c */ /* 0x000fe20003f26270 */
[----:B------:R-:W-:Y:S01]  /*4340*/  FMUL.FTZ R65, R69, R65 ;  /* 0x0000004145417220 */ /* 0x000fe20000410000 */
[C---:B------:R-:W-:Y:S01]  /*4350*/  FFMA.FTZ R25, R68.reuse, R24, R25 ;  /* 0x0000001844197223 */ /* 0x040fe20000010019 */
        /* <DEDUP_REMOVED lines=63> */
.L_x_25104:
[----:B------:R-:W-:Y:S05]  /*4750*/  BSYNC.RECONVERGENT B1 ;  /* 0x0000000000017941 */ /* 0x000fea0003800200 */
.L_x_25103:
[----:B------:R-:W-:Y:S02]  /*4760*/  IADD3 R78, P1, PT, R78, 0x10, RZ ;  /* 0x000000104e4e7810 */ /* 0x000fe40007f3e0ff */
[----:B------:R-:W-:Y:S02]  /*4770*/  IADD3 R97, PT, PT, R97, 0x4, RZ ;  /* 0x0000000461617810 */ /* 0x000fe40007ffe0ff */
[----:B------:R-:W-:Y:S01]  /*4780*/  IADD3 R102, PT, PT, R102, 0x80, RZ ;  /* 0x0000008066667810 */ /* 0x000fe20007ffe0ff */
[----:B------:R-:W-:Y:S01]  /*4790*/  IMAD.X R95, RZ, RZ, R95, P1 ;  /* 0x000000ffff5f7224 */ /* 0x000fe200008e065f */
[----:B------:R-:W-:Y:S01]  /*47a0*/  IADD3 R101, PT, PT, R101, 0x200, RZ ;  /* 0x0000020065657810 */ /* 0x000fe20007ffe0ff */
[----:B------:R-:W-:Y:S06]  /*47b0*/  @!P0 BRA `(.L_x_25105) ;  /* 0xffffffec00508947 */ /* 0x000fec000383ffff */
.L_x_25102:
[----:B------:R-:W-:Y:S05]  /*47c0*/  BSYNC.RECONVERGENT B0 ;  /* 0x0000000000007941 */ /* 0x000fea0003800200 */
.L_x_25101:
[----:B------:R-:W0:Y:S01]  /*47d0*/  SHFL.BFLY PT, R0, R79, 0x4, 0x1f ;  /* 0x0c801f004f007f89 */ /* 0x000e2200000e0000 */
[----:B------:R-:W-:Y:S01]  /*47e0*/  LOP3.LUT P0, RZ, R72, 0x7, RZ, 0xc0, !PT ;  /* 0x0000000748ff7812 */ /* 0x000fe2000780c0ff */
[----:B------:R-:W-:Y:S01]  /*47f0*/  BSSY.RECONVERGENT B0, `(.L_x_25106) ;  /* 0x000007b000007945 */ /* 0x000fe20003800200 */
[----:B------:R-:W-:Y:S01]  /*4800*/  SHF.R.U32.HI R73, RZ, 0x3, R73 ;  /* 0x00000003ff497819 */ /* 0x000fe20000011649 */
[----:B------:R-:W1:Y:S03]  /*4810*/  SHFL.BFLY PT, R3, R80, 0x4, 0x1f ;  /* 0x0c801f0050037f89 */ /* 0x000e6600000e0000 */
[----:B------:R-:W-:Y:S01]  /*4820*/  LEA R74, R74, R73, 0x6 ;  /* 0x000000494a4a7211 */ /* 0x000fe200078e30ff */
[----:B------:R-:W2:Y:S04]  /*4830*/  SHFL.BFLY PT, R2, R81, 0x4, 0x1f ;  /* 0x0c801f0051027f89 */ /* 0x000ea800000e0000 */
[----:B------:R-:W4:Y:S04]  /*4840*/  SHFL.BFLY PT, R5, R82, 0x4, 0x1f ;  /* 0x0c801f0052057f89 */ /* 0x000f2800000e0000 */
[----:B---3--:R-:W3:Y:S04]  /*4850*/  SHFL.BFLY PT, R4, R83, 0x4, 0x1f ;  /* 0x0c801f0053047f89 */ /* 0x008ee800000e0000 */
[----:B------:R-:W3:Y:S04]  /*4860*/  SHFL.BFLY PT, R7, R84, 0x4, 0x1f ;  /* 0x0c801f0054077f89 */ /* 0x000ee800000e0000 */
[----:B------:R-:W3:Y:S01]  /*4870*/  SHFL.BFLY PT, R6, R85, 0x4, 0x1f ;  /* 0x0c801f0055067f89 */ /* 0x000ee200000e0000 */
[----:B0-----:R-:W-:-:S03]  /*4880*/  FADD.FTZ R0, R0, R79 ;  /* 0x0000004f00007221 */ /* 0x001fc60000010000 */
[----:B------:R-:W0:Y:S01]  /*4890*/  SHFL.BFLY PT, R9, R86, 0x4, 0x1f ;  /* 0x0c801f0056097f89 */ /* 0x000e2200000e0000 */
[----:B-1----:R-:W-:-:S03]  /*48a0*/  FADD.FTZ R80, R3, R80 ;  /* 0x0000005003507221 */ /* 0x002fc60000010000 */
[----:B------:R-:W1:Y:S01]  /*48b0*/  SHFL.BFLY PT, R8, R87, 0x4, 0x1f ;  /* 0x0c801f0057087f89 */ /* 0x000e6200000e0000 */
[----:B--2---:R-:W-:-:S03]  /*48c0*/  FADD.FTZ R2, R2, R81 ;  /* 0x0000005102027221 */ /* 0x004fc60000010000 */
[----:B------:R-:W2:Y:S01]  /*48d0*/  SHFL.BFLY PT, R11, R88, 0x4, 0x1f ;  /* 0x0c801f00580b7f89 */ /* 0x000ea200000e0000 */
[----:B----4-:R-:W-:-:S03]  /*48e0*/  FADD.FTZ R82, R5, R82 ;  /* 0x0000005205527221 */ /* 0x010fc60000010000 */
[----:B------:R-:W4:Y:S01]  /*48f0*/  SHFL.BFLY PT, R10, R89, 0x4, 0x1f ;  /* 0x0c801f00590a7f89 */ /* 0x000f2200000e0000 */
        /* <DEDUP_REMOVED lines=8> */
[----:B-1----:R-:W-:-:S03]  /*4980*/  FADD.FTZ R8, R8, R87 ;  /* 0x0000005708087221 */ /* 0x002fc60000010000 */
[----:B------:R-:W1:Y:S01]  /*4990*/  SHFL.BFLY PT, R17, R94, 0x4, 0x1f ;  /* 0x0c801f005e117f89 */ /* 0x000e6200000e0000 */
[----:B--2---:R-:W-:Y:S01]  /*49a0*/  FADD.FTZ R88, R11, R88 ;  /* 0x000000580b587221 */ /* 0x004fe20000010000 */
[----:B----4-:R-:W-:Y:S02]  /*49b0*/  FADD.FTZ R10, R10, R89 ;  /* 0x000000590a0a7221 */ /* 0x010fe40000010000 */
[----:B------:R-:W2:Y:S01]  /*49c0*/  SHFL.BFLY PT, R3, R0, 0x2, 0x1f ;  /* 0x0c401f0000037f89 */ /* 0x000ea200000e0000 */
[----:B---3--:R-:W-:-:S03]  /*49d0*/  FADD.FTZ R90, R13, R90 ;  /* 0x0000005a0d5a7221 */ /* 0x008fc60000010000 */
        /* <DEDUP_REMOVED lines=31> */
[----:B------:R-:W-:Y:S02]  /*4bd0*/  FADD.FTZ R10, R10, R23 ;  /* 0x000000170a0a7221 */ /* 0x000fe40000010000 */
        /* <DEDUP_REMOVED lines=30> */
[----:B-1----:R-:W-:Y:S01]  /*4dc0*/  FADD.FTZ R23, R88, R23 ;  /* 0x0000001758177221 */ /* 0x002fe20000010000 */
[----:B------:R-:W-:Y:S01]  /*4dd0*/  BAR.SYNC.DEFER_BLOCKING 0x0 ;  /* 0x0000000000007b1d */ /* 0x000fe20000010000 */
[----:B------:R-:W-:Y:S01]  /*4de0*/  FADD.FTZ R25, R10, R25 ;  /* 0x000000190a197221 */ /* 0x000fe20000010000 */
[----:B--2---:R-:W-:Y:S01]  /*4df0*/  FADD.FTZ R27, R90, R27 ;  /* 0x0000001b5a1b7221 */ /* 0x004fe20000010000 */
[----:B---3--:R-:W-:Y:S01]  /*4e00*/  FADD.FTZ R29, R12, R29 ;  /* 0x0000001d0c1d7221 */ /* 0x008fe20000010000 */
[----:B------:R-:W-:Y:S01]  /*4e10*/  FADD.FTZ R31, R92, R31 ;  /* 0x0000001f5c1f7221 */ /* 0x000fe20000010000 */
        /* <DEDUP_REMOVED lines=24> */
.L_x_25107:
[----:B------:R-:W-:Y:S05]  /*4fa0*/  BSYNC.RECONVERGENT B0 ;  /* 0x0000000000007941 */ /* 0x000fea0003800200 */
.L_x_25106:
        /* <DEDUP_REMOVED lines=45> */
.L_x_25109:
[----:B------:R-:W-:Y:S05]  /*5280*/  BSYNC.RECONVERGENT B0 ;  /* 0x0000000000007941 */ /* 0x000fea0003800200 */
.L_x_25108:
        /* <DEDUP_REMOVED lines=20> */
.L_x_25111:
[----:B------:R-:W-:Y:S05]  /*53d0*/  BSYNC.RECONVERGENT B0 ;  /* 0x0000000000007941 */ /* 0x000fea0003800200 */
.L_x_25110:
        /* <DEDUP_REMOVED lines=35> */
.L_x_25113:
[----:B------:R-:W-:Y:S05]  /*5610*/  BSYNC.RECONVERGENT B0 ;  /* 0x0000000000007941 */ /* 0x000fea0003800200 */
.L_x_25112:
[----:B------:R-:W-:Y:S06]  /*5620*/  BAR.SYNC.DEFER_BLOCKING 0x0 ;  /* 0x0000000000007b1d */ /* 0x000fec0000010000 */
[----:B------:R-:W-:Y:S05]  /*5630*/  @P4 EXIT ;  /* 0x000000000000494d */ /* 0x000fea0003800000 */
[----:B------:R-:W-:-:S06]  /*5640*/  UIMAD UR4, UR17, UR8, UR16 ;  /* 0x00000008110472a4 */ /* 0x000fcc000f8e0210 */
[----:B0-----:R-:W-:Y:S01]  /*5650*/  IMAD R0, R76, UR4, RZ ;  /* 0x000000044c007c24 */ /* 0x001fe2000f8e02ff */
[----:B------:R-:W-:Y:S06]  /*5660*/  @P0 EXIT ;  /* 0x000000000000094d */ /* 0x000fec0003800000 */
[----:B------:R-:W0:Y:S01]  /*5670*/  LDCU.64 UR4, c[0x0][0x390] ;  /* 0x00007200ff0477ac */ /* 0x000e220008000a00 */
[----:B------:R-:W-:Y:S02]  /*5680*/  SHF.L.U32 R0, R0, 0x6, RZ ;  /* 0x0000000600007819 */ /* 0x000fe400000006ff */
[----:B------:R-:W-:Y:S02]  /*5690*/  SHF.R.U32.HI R3, RZ, 0x3, R72 ;  /* 0x00000003ff037819 */ /* 0x000fe40000011648 */
[----:B------:R-:W-:-:S04]  /*56a0*/  SHF.L.U32 R75, R75, 0x6, RZ ;  /* 0x000000064b4b7819 */ /* 0x000fc800000006ff */
        /* <DEDUP_REMOVED lines=21> */
.L_x_25114:
        /* <DEDUP_REMOVED lines=16> */
.L_x_27623:


//--------------------- .text._ZN4vllm25paged_attention_v2_kernelIffLi32ELi32ELi128ELNS_18Fp8KVCacheDataTypeE0ELb1ELi512EEEvPfS2_PT_PKS3_PKT0_S9_ifPKiSB_iPKfiiiSD_SD_iiiii --------------------------
	.section	.text._ZN4vllm25paged_attention_v2_kernelIffLi32ELi32ELi128ELNS_18Fp8KVCacheDataTypeE0ELb1ELi512EEEvPfS2_PT_PKS3_PKT0_S9_ifPKiSB_iPKfiiiSD_SD_iiiii,"ax",@progbits
	.align	128
        .global         _ZN4vllm25paged_attention_v2_kernelIffLi32ELi32ELi128ELNS_18Fp8KVCacheDataTypeE0ELb1ELi512EEEvPfS2_PT_PKS3_PKT0_S9_ifPKiSB_iPKfiiiSD_SD_iiiii
        .type           _ZN4vllm25paged_attention_v2_kernelIffLi32ELi32ELi128ELNS_18Fp8KVCacheDataTypeE0ELb1ELi512EEEvPfS2_PT_PKS3_PKT0_S9_ifPKiSB_iPKfiiiSD_SD_iiiii,@function
        .size           _ZN4vllm25paged_attention_v2_kernelIffLi32ELi32ELi128ELNS_18Fp8KVCacheDataTypeE0ELb1ELi512EEEvPfS2_PT_PKS3_PKT0_S9_ifPKiSB_iPKfiiiSD_SD_iiiii,(.L_x_27624 - _ZN4vllm25paged_attention_v2_kernelIffLi32ELi32ELi128ELNS_18Fp8KVCacheDataTypeE0ELb1ELi512EEEvPfS2_PT_PKS3_PKT0_S9_ifPKiSB_iPKfiiiSD_SD_iiiii)
        .other          _ZN4vllm25paged_attention_v2_kernelIffLi32ELi32ELi128ELNS_18Fp8KVCacheDataTypeE0ELb1ELi512EEEvPfS2_PT_PKS3_PKT0_S9_ifPKiSB_iPKfiiiSD_SD_iiiii,@"STO_CUDA_ENTRY STV_DEFAULT"
_ZN4vllm25paged_attention_v2_kernelIffLi32ELi32ELi128ELNS_18Fp8KVCacheDataTypeE0ELb1ELi512EEEvPfS2_PT_PKS3_PKT0_S9_ifPKiSB_iPKfiiiSD_SD_iiiii:
.text._ZN4vllm25paged_attention_v2_kernelIffLi32ELi32ELi128ELNS_18Fp8KVCacheDataTypeE0ELb1ELi512EEEvPfS2_PT_PKS3_PKT0_S9_ifPKiSB_iPKfiiiSD_SD_iiiii:
        /* <DEDUP_REMOVED lines=31> */
[----:B---3--:R-:W-:Y:S01]  /*01f0*/  @!P1 IMAD.SHL.U32 R2, R9, 0x20, RZ ;  /* 0x0000002009029824 */ /* 0x008fe200078e00ff */
        /* <DEDUP_REMOVED lines=13> */
[----:B------:R-:W-:Y:S01]  /*02d0*/  SHF.R.U32.HI R40, RZ, 0x5, R3 ;  /* 0x00000005ff287819 */ /* 0x000fe20000011603 */
[----:B------:R-:W-:Y:S01]  /*02e0*/  UISETP.NE.AND UP0, UPT, UR15, URZ, UPT ;  /* 0x000000ff0f00728c */ /* 0x000fe2000bf05270 */
[----:B------:R-:W-:Y:S01]  /*02f0*/  BSSY.RECONVERGENT B0, `(.L_x_25115) ;  /* 0x0000106000007945 */ /* 0x000fe20003800200 */
[----:B------:R-:W-:Y:S01]  /*0300*/  MOV R53, 0xff7fffff ;  /* 0xff7fffff00357802 */ /* 0x000fe20000000f00 */
[----:B----4-:R-:W-:Y:S01]  /*0310*/  IMAD.MOV.U32 R12, RZ, RZ, RZ ;  /* 0x000000ffff0c7224 */ /* 0x010fe200078e00ff */
[----:B0-----:R-:W0:Y:S04]  /*0320*/  MUFU.RCP R0, R0 ;  /* 0x0000000000007308 */ /* 0x001e280000001000 */
[----:B------:R-:W-:Y:S01]  /*0330*/  R2UR UR4, R12 ;  /* 0x000000000c0472ca */ /* 0x000fe200000e0000 */
[----:B0-----:R-:W-:-:S04]  /*0340*/  VIADD R14, R0, 0xffffffe ;  /* 0x0ffffffe000e7836 */ /* 0x001fc80000000000 */
[----:B------:R0:W4:Y:S02]  /*0350*/  F2I.FTZ.U32.TRUNC.NTZ R15, R14 ;  /* 0x0000000e000f7305 */ /* 0x000124000021f000 */
[----:B0-----:R-:W-:Y:S01]  /*0360*/  IMAD.MOV.U32 R14, RZ, RZ, RZ ;  /* 0x000000ffff0e7224 */ /* 0x001fe200078e00ff */
[----:B----4-:R-:W-:-:S05]  /*0370*/  IADD3 R2, PT, PT, RZ, -R15, RZ ;  /* 0x8000000fff027210 */ /* 0x010fca0007ffe0ff */
[----:B------:R-:W-:Y:S01]  /*0380*/  IMAD R19, R2, R17, RZ ;  /* 0x0000001102137224 */ /* 0x000fe200078e02ff */
[----:B-1----:R-:W-:-:S03]  /*0390*/  IABS R2, R10 ;  /* 0x0000000a00027213 */ /* 0x002fc60000000000 */
[----:B------:R-:W-:-:S06]  /*03a0*/  IMAD.HI.U32 R15, R15, R19, R14 ;  /* 0x000000130f0f7227 */ /* 0x000fcc00078e000e */
[----:B------:R-:W-:-:S05]  /*03b0*/  IMAD.HI.U32 R15, R15, R2, RZ ;  /* 0x000000020f0f7227 */ /* 0x000fca00078e00ff */
[----:B------:R-:W-:-:S05]  /*03c0*/  IADD3 R0, PT, PT, -R15, RZ, RZ ;  /* 0x000000ff0f007210 */ /* 0x000fca0007ffe1ff */
[----:B------:R-:W-:Y:S02]  /*03d0*/  IMAD R0, R17, R0, R2 ;  /* 0x0000000011007224 */ /* 0x000fe400078e0202 */
[----:B------:R-:W-:-:S03]  /*03e0*/  IMAD.U32 R2, RZ, RZ, UR15 ;  /* 0x0000000fff027e24 */ /* 0x000fc6000f8e00ff */
[----:B------:R-:W-:Y:S02]  /*03f0*/  ISETP.GT.U32.AND P2, PT, R17, R0, PT ;  /* 0x000000001100720c */ /* 0x000fe40003f44070 */
[----:B------:R-:W-:-:S11]  /*0400*/  IABS R2, R2 ;  /* 0x0000000200027213 */ /* 0x000fd60000000000 */
[-C--:B------:R-:W-:Y:S02]  /*0410*/  @!P2 IADD3 R0, PT, PT, R0, -R17.reuse, RZ ;  /* 0x800000110000a210 */ /* 0x080fe40007ffe0ff */
[----:B------:R-:W-:Y:S02]  /*0420*/  @!P2 IADD3 R15, PT, PT, R15, 0x1, RZ ;  /* 0x000000010f0fa810 */ /* 0x000fe40007ffe0ff */
[----:B------:R-:W-:Y:S01]  /*0430*/  ISETP.GE.U32.AND P0, PT, R0, R17, PT ;  /* 0x000000110000720c */ /* 0x000fe20003f06070 */
[----:B------:R-:W-:Y:S01]  /*0440*/  IMAD.MOV.U32 R0, RZ, RZ, R2 ;  /* 0x000000ffff007224 */ /* 0x000fe200078e0002 */
[----:B------:R-:W-:Y:S02]  /*0450*/  LOP3.LUT R2, R10, R11, RZ, 0x3c, !PT ;  /* 0x0000000b0a027212 */ /* 0x000fe400078e3cff */
[----:B------:R-:W-:Y:S01]  /*0460*/  ISETP.NE.AND P2, PT, R11, RZ, PT ;  /* 0x000000ff0b00720c */ /* 0x000fe20003f45270 */
[----:B------:R-:W0:Y:S01]  /*0470*/  I2F.RP R14, R0 ;  /* 0x00000000000e7306 */ /* 0x000e220000209400 */
[----:B------:R-:W-:Y:S01]  /*0480*/  ISETP.GE.AND P3, PT, R2, RZ, PT ;  /* 0x000000ff0200720c */ /* 0x000fe20003f66270 */
[----:B------:R-:W-:-:S06]  /*0490*/  IMAD.MOV.U32 R56, RZ, RZ, R0 ;  /* 0x000000ffff387224 */ /* 0x000fcc00078e0000 */
[----:B------:R-:W-:-:S05]  /*04a0*/  @P0 VIADD R15, R15, 0x1 ;  /* 0x000000010f0f0836 */ /* 0x000fca0000000000 */
[----:B------:R-:W-:Y:S01]  /*04b0*/  MOV R16, R15 ;  /* 0x0000000f00107202 */ /* 0x000fe20000000f00 */
[----:B0-----:R-:W0:Y:S04]  /*04c0*/  MUFU.RCP R14, R14 ;  /* 0x0000000e000e7308 */ /* 0x001e280000001000 */
[----:B------:R-:W-:Y:S01]  /*04d0*/  @!P3 IMAD.MOV R16, RZ, RZ, -R16 ;  /* 0x000000ffff10b224 */ /* 0x000fe200078e0a10 */
        /* <DEDUP_REMOVED lines=13> */
[----:B------:R-:W-:-:S04]  /*05b0*/  IMAD R12, R13, R0, RZ ;  /* 0x000000000d0c7224 */ /* 0x000fc800078e02ff */
[----:B------:R-:W-:Y:S01]  /*05c0*/  IMAD.MOV R15, RZ, RZ, -R12 ;  /* 0x000000ffff0f7224 */ /* 0x000fe200078e0a0c */
[----:B-1----:R-:W-:-:S07]  /*05d0*/  IADD3 R12, PT, PT, R2, 0xffffffe, RZ ;  /* 0x0ffffffe020c7810 */ /* 0x002fce0007ffe0ff */
[----:B------:R-:W-:Y:S02]  /*05e0*/  IMAD.HI.U32 R15, R13, R15, UR4 ;  /* 0x000000040d0f7e27 */ /* 0x000fe4000f8e000f */
[----:B------:R0:W1:Y:S03]  /*05f0*/  F2I.FTZ.U32.TRUNC.NTZ R13, R12 ;  /* 0x0000000c000d7305 */ /* 0x000066000021f000 */
[----:B------:R-:W-:Y:S01]  /*0600*/  R2UR UR13, R15 ;  /* 0x000000000f0d72ca */ /* 0x000fe200000e0000 */
[----:B0-----:R-:W-:Y:S02]  /*0610*/  IMAD.MOV.U32 R12, RZ, RZ, RZ ;  /* 0x000000ffff0c7224 */ /* 0x001fe400078e00ff */
        /* <DEDUP_REMOVED lines=36> */
[----:B------:R-:W-:Y:S01]  /*0860*/  @!P3 IMAD.IADD R13, R13, 0x1, -R0 ;  /* 0x000000010d0db824 */ /* 0x000fe200078e0a00 */
[----:B------:R-:W-:Y:S01]  /*0870*/  ISETP.GE.AND P3, PT, R18, RZ, PT ;  /* 0x000000ff1200720c */ /* 0x000fe20003f66270 */
[----:B------:R-:W-:Y:S01]  /*0880*/  @P0 VIADD R2, R2, 0x1 ;  /* 0x0000000102020836 */ /* 0x000fe20000000000 */
[----:B0-----:R-:W-:Y:S02]  /*0890*/  @!P1 LEA R12, R15, R12, 0x18 ;  /* 0x0000000c0f0c9211 */ /* 0x001fe400078ec0ff */
[----:B------:R-:W-:Y:S02]  /*08a0*/  ISETP.GE.U32.AND P4, PT, R13, R0, PT ;  /* 0x000000000d00720c */ /* 0x000fe40003f86070 */
[----:B-1----:R-:W-:Y:S02]  /*08b0*/  ISETP.GE.AND P0, PT, R14, RZ, PT ;  /* 0x000000ff0e00720c */ /* 0x002fe40003f06270 */
[----:B------:R-:W-:-:S05]  /*08c0*/  @!P1 LEA R12, R3, R12, 0x4 ;  /* 0x0000000c030c9211 */ /* 0x000fca00078e20ff */
[----:B------:R-:W-:Y:S01]  /*08d0*/  @!P3 IMAD.MOV R2, RZ, RZ, -R2 ;  /* 0x000000ffff02b224 */ /* 0x000fe200078e0a02 */
[----:B------:R-:W-:-:S03]  /*08e0*/  @!P2 LOP3.LUT R2, RZ, R16, RZ, 0x33, !PT ;  /* 0x00000010ff02a212 */ /* 0x000fc600078e33ff */
[----:B------:R-:W-:Y:S02]  /*08f0*/  VOTEU.ANY UP3, P4 ;  /* 0x0000000000ff7886 */ /* 0x000fe40002060100 */
[----:B------:R-:W-:Y:S02]  /*0900*/  @!P0 IMAD R11, R11, UR16, R2 ;  /* 0x000000100b0b8c24 */ /* 0x000fe4000f8e0202 */
[----:B------:R-:W-:Y:S01]  /*0910*/  @P0 IMAD R9, R10, UR16, R9 ;  /* 0x000000100a090c24 */ /* 0x000fe2000f8e0209 */
[----:B--2---:R-:W-:Y:S01]  /*0920*/  LEA R54, R17, R40, 0x4 ;  /* 0x0000002811367211 */ /* 0x004fe200078e20ff */
[----:B------:R-:W-:Y:S01]  /*0930*/  @UP3 UIADD3 UR7, UPT, UPT, UR7, 0x1, URZ ;  /* 0x0000000107073890 */ /* 0x000fe2000fffe0ff */
[----:B------:R-:W-:Y:S02]  /*0940*/  @!P0 IMAD.MOV R11, RZ, RZ, -R11 ;  /* 0x000000ffff0b8224 */ /* 0x000fe400078e0a0b */
[----:B------:R-:W-:Y:S01]  /*0950*/  @P0 IMAD R55, R9, R14, 0x1 ;  /* 0x0000000109370424 */ /* 0x000fe200078e020e */
[----:B------:R-:W-:Y:S01]  /*0960*/  @!UP2 UIADD3 UR7, UPT, UPT, -UR7, URZ, URZ ;  /* 0x000000ff0707a290 */ /* 0x000fe2000fffe1ff */
[----:B------:R-:W-:Y:S01]  /*0970*/  @!P0 IMAD R55, R14, R11, 0x1 ;  /* 0x000000010e378424 */ /* 0x000fe200078e020b */
[----:B------:R-:W-:Y:S01]  /*0980*/  @!UP0 ULOP3.LUT UR7, URZ, UR15, URZ, 0x33, !UPT ;  /* 0x0000000fff078292 */ /* 0x000fe2000f8e33ff */
[----:B---3--:R4:W-:Y:S01]  /*0990*/  @!P1 STS.128 [R12], R4 ;  /* 0x000000040c009388 */ /* 0x0089e20000000c00 */
[----:B------:R-:W-:Y:S01]  /*09a0*/  BAR.SYNC.DEFER_BLOCKING 0x0 ;  /* 0x0000000000007b1d */ /* 0x000fe20000010000 */
[----:B------:R-:W-:Y:S01]  /*09b0*/  ISETP.GE.U32.AND P1, PT, R54, UR4, PT ;  /* 0x0000000436007c0c */ /* 0x000fe2000bf26070 */
[----:B----4-:R-:W-:-:S12]  /*09c0*/  IMAD R7, R8, UR14, RZ ;  /* 0x0000000e08077c24 */ /* 0x010fd8000f8e02ff */
[----:B------:R-:W-:Y:S05]  /*09d0*/  @P1 BRA `(.L_x_25116) ;  /* 0x00000008005c1947 */ /* 0x000fea0003800000 */
[----:B------:R-:W0:Y:S01]  /*09e0*/  S2UR UR8, SR_CgaCtaId ;  /* 0x00000000000879c3 */ /* 0x000e220000008800 */
[----:B------:R-:W-:Y:S01]  /*09f0*/  UMOV UR6, 0x400 ;  /* 0x0000040000067882 */ /* 0x000fe20000000000 */
[----:B------:R-:W-:Y:S01]  /*0a00*/  IMAD.WIDE.U32 R4, R54, 0x4, RZ ;  /* 0x0000000436047825 */ /* 0x000fe200078e00ff */
[----:B------:R-:W-:Y:S02]  /*0a10*/  LOP3.LUT R3, R3, 0x1f, RZ, 0xc0, !PT ;  /* 0x0000001f03037812 */ /* 0x000fe400078ec0ff */
[C---:B------:R-:W-:Y:S02]  /*0a20*/  LEA R0, R40.reuse, UR12, 0x5 ;  /* 0x0000000c28007c11 */ /* 0x040fe4000f8e28ff */
[----:B------:R-:W-:Y:S01]  /*0a30*/  LEA R40, R40, R3, 0x5 ;  /* 0x0000000328287211 */ /* 0x000fe200078e28ff */
[----:B------:R-:W-:Y:S01]  /*0a40*/  IMAD.WIDE R4, R7, 0x4, R4 ;  /* 0x0000000407047825 */ /* 0x000fe200078e0204 */
[----:B------:R-:W-:-:S03]  /*0a50*/  MOV R53, 0xff7fffff ;  /* 0xff7fffff00357802 */ /* 0x000fc60000000f00 */
[----:B------:R-:W-:Y:S02]  /*0a60*/  IMAD.IADD R50, R3, 0x1, R0 ;  /* 0x0000000103327824 */ /* 0x000fe400078e0200 */
[----:B------:R-:W-:-:S03]  /*0a70*/  VIADD R49, R0, 0x1 ;  /* 0x0000000100317836 */ /* 0x000fc60000000000 */
[C---:B------:R-:W-:Y:S01]  /*0a80*/  IADD3 R51, PT, PT, R50.reuse, -UR9, RZ ;  /* 0x8000000932337c10 */ /* 0x040fe2000fffe0ff */
[----:B------:R-:W-:Y:S01]  /*0a90*/  VIADD R50, R50, 0x1 ;  /* 0x0000000132327836 */ /* 0x000fe20000000000 */
        /* <DEDUP_REMOVED lines=11> */
[----:B------:R-:W0:Y:S01]  /*0b50*/  LDS.128 R36, [UR14+0x70] ;  /* 0x0000700eff247984 */ /* 0x000e220008000c00 */
[----:B------:R-:W1:Y:S02]  /*0b60*/  LDCU.64 UR14, c[0x0][0x3b8] ;  /* 0x00007700ff0e77ac */ /* 0x000e640008000a00 */
[----:B-1----:R-:W-:-:S04]  /*0b70*/  IADD3 R48, P0, PT, R4, UR14, RZ ;  /* 0x0000000e04307c10 */ /* 0x002fc8000ff1e0ff */
[----:B--2---:R-:W-:-:S09]  /*0b80*/  IADD3.X R3, PT, PT, R5, UR15, RZ, P0, !PT ;  /* 0x0000000f05037c10 */ /* 0x004fd200087fe4ff */
.L_x_25119:
[----:B------:R-:W1:Y:S01]  /*0b90*/  LDC R43, c[0x0][0x400] ;  /* 0x00010000ff2b7b82 */ /* 0x000e620000000800 */
[C---:B------:R-:W-:Y:S01]  /*0ba0*/  IADD3 R5, PT, PT, R49.reuse, -0x1, RZ ;  /* 0xffffffff31057810 */ /* 0x040fe20007ffe0ff */
[----:B------:R-:W-:Y:S01]  /*0bb0*/  UIADD3 UR6, UPT, UPT, UR7, -UR17, URZ ;  /* 0x8000001107067290 */ /* 0x000fe2000fffe0ff */
[----:B------:R-:W-:Y:S01]  /*0bc0*/  VIADD R54, R54, 0x4 ;  /* 0x0000000436367836 */ /* 0x000fe20000000000 */
[----:B------:R-:W-:Y:S01]  /*0bd0*/  BSSY.RECONVERGENT B1, `(.L_x_25117) ;  /* 0x0000071000017945 */ /* 0x000fe20003800200 */
[----:B------:R-:W-:Y:S01]  /*0be0*/  IABS R7, R5 ;  /* 0x0000000500077213 */ /* 0x000fe20000000000 */
[----:B------:R-:W-:Y:S02]  /*0bf0*/  VIADD R49, R49, 0x80 ;  /* 0x0000008031317836 */ /* 0x000fe40000000000 */
[----:B------:R-:W2:Y:S02]  /*0c00*/  LDC R4, c[0x0][0x404] ;  /* 0x00010100ff047b82 */ /* 0x000ea40000000800 */
[----:B------:R-:W-:-:S04]  /*0c10*/  IMAD.HI.U32 R40, R7, UR13, RZ ;  /* 0x0000000d07287c27 */ /* 0x000fc8000f8e00ff */
        /* <DEDUP_REMOVED lines=13> */
[----:B------:R-:W-:-:S03]  /*0cf0*/  ISETP.NE.AND P1, PT, R4, RZ, PT ;  /* 0x000000ff0400720c */ /* 0x000fc60003f25270 */
[----:B------:R-:W1:Y:S08]  /*0d00*/  F2I.FTZ.U32.TRUNC.NTZ R5, R42 ;  /* 0x0000002a00057305 */ /* 0x000e70000021f000 */
[----:B------:R-:W-:-:S05]  /*0d10*/  @P0 VIADD R40, R40, 0x1 ;  /* 0x0000000128280836 */ /* 0x000fca0000000000 */
[----:B------:R-:W-:Y:S02]  /*0d20*/  @!P2 IADD3 R40, PT, PT, -R40, RZ, RZ ;  /* 0x000000ff2828a210 */ /* 0x000fe40007ffe1ff */
[----:B------:R-:W-:Y:S01]  /*0d30*/  @!P1 LOP3.LUT R40, RZ, R4, RZ, 0x33, !PT ;  /* 0x00000004ff289212 */ /* 0x000fe200078e33ff */
[----:B-1----:R-:W-:Y:S01]  /*0d40*/  IMAD.MOV R41, RZ, RZ, -R5 ;  /* 0x000000ffff297224 */ /* 0x002fe200078e0a05 */
[----:B------:R-:W-:Y:S01]  /*0d50*/  ISETP.NE.AND P1, PT, R43, RZ, PT ;  /* 0x000000ff2b00720c */ /* 0x000fe20003f25270 */
[----:B------:R-:W-:Y:S01]  /*0d60*/  IMAD.MOV.U32 R4, RZ, RZ, RZ ;  /* 0x000000ffff047224 */ /* 0x000fe200078e00ff */
[----:B------:R-:W-:Y:S01]  /*0d70*/  IADD3 R7, PT, PT, R40, R55, RZ ;  /* 0x0000003728077210 */ /* 0x000fe20007ffe0ff */
        /* <DEDUP_REMOVED lines=12> */
[----:B------:R-:W-:-:S04]  /*0e40*/  ISETP.GT.AND P0, PT, R40, UR6, PT ;  /* 0x0000000628007c0c */ /* 0x000fc8000bf04270 */
[----:B------:R-:W-:Y:S02]  /*0e50*/  @!P2 IADD3 R5, PT, PT, -R5, RZ, RZ ;  /* 0x000000ff0505a210 */ /* 0x000fe40007ffe1ff */
[----:B------:R-:W-:Y:S02]  /*0e60*/  @!P1 LOP3.LUT R5, RZ, R43, RZ, 0x33, !PT ;  /* 0x0000002bff059212 */ /* 0x000fe400078e33ff */
[----:B------:R-:W-:Y:S02]  /*0e70*/  ISETP.GE.U32.AND P1, PT, R54, UR4, PT ;  /* 0x0000000436007c0c */ /* 0x000fe4000bf26070 */
[----:B------:R-:W-:-:S13]  /*0e80*/  ISETP.EQ.OR P0, PT, R5, RZ, P0 ;  /* 0x000000ff0500720c */ /* 0x000fda0000702670 */
[----:B------:R-:W-:-:S05]  /*0e90*/  @!P0 MOV R5, 0xff7fffff ;  /* 0xff7fffff00058802 */ /* 0x000fca0000000f00 */
[----:B------:R1:W-:Y:S01]  /*0ea0*/  @!P0 STS [R52], R5 ;  /* 0x0000000534008388 */ /* 0x0003e20000000800 */
[----:B------:R-:W-:Y:S05]  /*0eb0*/  @!P0 BRA `(.L_x_25118) ;  /* 0x0000000400088947 */ /* 0x000fea0003800000 */
[----:B------:R-:W-:Y:S01]  /*0ec0*/  IMAD.MOV.U32 R7, RZ, RZ, R3 ;  /* 0x000000ffff077224 */ /* 0x000fe200078e0003 */
[----:B------:R-:W-:-:S05]  /*0ed0*/  MOV R6, R48 ;  /* 0x0000003000067202 */ /* 0x000fca0000000f00 */
[----:B------:R-:W2:Y:S01]  /*0ee0*/  LDG.E.CONSTANT R7, desc[UR10][R6.64] ;  /* 0x0000000a06077981 */ /* 0x000ea2000c1e9900 */
[----:B-1----:R-:W-:Y:S01]  /*0ef0*/  IMAD R5, R2, UR18, RZ ;  /* 0x0000001202057c24 */ /* 0x002fe2000f8e02ff */
[----:B------:R-:W1:Y:S02]  /*0f00*/  S2R R4, SR_TID.X ;  /* 0x0000000000047919 */ /* 0x000e640000002100 */
        /* <DEDUP_REMOVED lines=9> */
[----:B------:R-:W3:Y:S01]  /*0fa0*/  LDG.E.128.CONSTANT R4, desc[UR10][R62.64+0x400] ;  /* 0x0004000a3e047981 */ /* 0x000ee2000c1e9d00 */
        /* <DEDUP_REMOVED lines=10> */
[----:B------:R-:W4:Y:S04]  /*1050*/  LDG.E.128.CONSTANT R44, desc[UR10][R62.64+0x800] ;  /* 0x0008000a3e2c7981 */ /* 0x000f28000c1e9d00 */
[----:B------:R-:W2:Y:S01]  /*1060*/  LDG.E.128.CONSTANT R40, desc[UR10][R62.64+0x600] ;  /* 0x0006000a3e287981 */ /* 0x000ea2000c1e9d00 */
[----:B------:R-:W-:Y:S01]  /*1070*/  FFMA.FTZ R59, R18, R6, R59 ;  /* 0x00000006123b7223 */ /* 0x000fe2000001003b */
[----:B------:R-:W-:Y:S01]  /*1080*/  FFMA.FTZ R58, R19, R7, R58 ;  /* 0x00000007133a7223 */ /* 0x000fe2000001003a */
[----:B--2---:R-:W-:Y:S01]  /*1090*/  FFMA.FTZ R61, R20, R40, R61 ;  /* 0x00000028143d7223 */ /* 0x004fe2000001003d */
        /* <DEDUP_REMOVED lines=8> */
[----:B------:R-:W-:-:S03]  /*1120*/  FFMA.FTZ R60, R27, R47, R60 ;  /* 0x0000002f1b3c7223 */ /* 0x000fc6000001003c */
[----:B------:R-:W4:Y:S01]  /*1130*/  LDG.E.128.CONSTANT R44, desc[UR10][R62.64+0xe00] ;  /* 0x000e000a3e2c7981 */ /* 0x000f22000c1e9d00 */
[----:B-----5:R-:W-:Y:S01]  /*1140*/  FSETP.NEU.FTZ.AND P0, PT, R57, RZ, PT ;  /* 0x000000ff3900720b */ /* 0x020fe20003f1d000 */
[----:B---3--:R-:W-:Y:S01]  /*1150*/  FFMA.FTZ R59, R28, R4, R59 ;  /* 0x000000041c3b7223 */ /* 0x008fe2000001003b */
[----:B------:R-:W-:Y:S01]  /*1160*/  FFMA.FTZ R58, R29, R5, R58 ;  /* 0x000000051d3a7223 */ /* 0x000fe2000001003a */
[----:B------:R-:W-:Y:S01]  /*1170*/  FFMA.FTZ R61, R30, R6, R61 ;  /* 0x000000061e3d7223 */ /* 0x000fe2000001003d */
[----:B------:R-:W-:Y:S02]  /*1180*/  VIADD R4, R51, 0x1 ;  /* 0x0000000133047836 */ /* 0x000fe40000000000 */
[----:B--2---:R-:W-:Y:S01]  /*1190*/  FFMA.FTZ R59, R32, R40, R59 ;  /* 0x00000028203b7223 */ /* 0x004fe2000001003b */
[----:B------:R-:W-:Y:S01]  /*11a0*/  FFMA.FTZ R58, R33, R41, R58 ;  /* 0x00000029213a7223 */ /* 0x000fe2000001003a */
[----:B------:R-:W-:Y:S01]  /*11b0*/  FFMA.FTZ R60, R31, R7, R60 ;  /* 0x000000071f3c7223 */ /* 0x000fe2000001003c */
[----:B------:R-:W-:Y:S01]  /*11c0*/  FFMA.FTZ R61, R34, R42, R61 ;  /* 0x0000002a223d7223 */ /* 0x000fe2000001003d */
[----:B----4-:R-:W-:Y:S01]  /*11d0*/  FFMA.FTZ R44, R36, R44, R59 ;  /* 0x0000002c242c7223 */ /* 0x010fe2000001003b */
        /* <DEDUP_REMOVED lines=16> */
.L_x_25118:
[----:B------:R-:W-:Y:S05]  /*12e0*/  BSYNC.RECONVERGENT B1 ;  /* 0x0000000000017941 */ /* 0x000fea0003800200 */
.L_x_25117:
[----:B------:R-:W-:Y:S01]  /*12f0*/  IADD3 R48, P0, PT, R48, 0x10, RZ ;  /* 0x0000001030307810 */ /* 0x000fe20007f1e0ff */
[----:B-12---:R-:W-:Y:S01]  /*1300*/  VIADD R52, R52, 0x200 ;  /* 0x0000020034347836 */ /* 0x006fe20000000000 */
[----:B------:R-:W-:Y:S02]  /*1310*/  IADD3 R51, PT, PT, R51, 0x80, RZ ;  /* 0x0000008033337810 */ /* 0x000fe40007ffe0ff */
[----:B------:R-:W-:Y:S01]  /*1320*/  IADD3 R50, PT, PT, R50, 0x80, RZ ;  /* 0x0000008032327810 */ /* 0x000fe20007ffe0ff */
[----:B------:R-:W-:Y:S01]  /*1330*/  IMAD.X R3, RZ, RZ, R3, P0 ;  /* 0x000000ffff037224 */ /* 0x000fe200000e0603 */
[----:B------:R-:W-:Y:S07]  /*1340*/  @!P1 BRA `(.L_x_25119) ;  /* 0xfffffff800109947 */ /* 0x000fee000383ffff */
.L_x_25116:
[----:B------:R-:W-:Y:S05]  /*1350*/  BSYNC.RECONVERGENT B0 ;  /* 0x0000000000007941 */ /* 0x000fea0003800200 */
.L_x_25115:
        /* <DEDUP_REMOVED lines=11> */
[----:B0-----:R-:W-:-:S04]  /*1410*/  LOP3.LUT P0, R49, R50, 0x1f, RZ, 0xc0, !PT ;  /* 0x0000001f32317812 */ /* 0x001fc8000780c0ff */
[C---:B------:R-:W-:Y:S02]  /*1420*/  ISETP.GT.U32.AND P1, PT, R49.reuse, 0x3, PT ;  /* 0x000000033100780c */ /* 0x040fe40003f24070 */
[----:B------:R-:W-:Y:S02]  /*1430*/  LEA R7, R49, UR6, 0x2 ;  /* 0x0000000631077c11 */ /* 0x000fe4000f8e10ff */
[----:B-1----:R-:W-:-:S05]  /*1440*/  FMNMX.FTZ R3, R4, R3, !PT ;  /* 0x0000000304037209 */ /* 0x002fca0007810000 */
[----:B------:R-:W0:Y:S02]  /*1450*/  SHFL.BFLY PT, R6, R3, 0x4, 0x1f ;  /* 0x0c801f0003067f89 */ /* 0x000e2400000e0000 */
[----:B0-----:R-:W-:Y:S02]  /*1460*/  FMNMX.FTZ R6, R3, R6, !PT ;  /* 0x0000000603067209 */ /* 0x001fe40007810000 */
[----:B------:R-:W-:-:S03]  /*1470*/  SHF.R.U32.HI R3, RZ, 0x5, R50 ;  /* 0x00000005ff037819 */ /* 0x000fc60000011632 */
[----:B------:R-:W0:Y:S02]  /*1480*/  SHFL.BFLY PT, R5, R6, 0x2, 0x1f ;  /* 0x0c401f0006057f89 */ /* 0x000e2400000e0000 */
[----:B0-----:R-:W-:Y:S02]  /*1490*/  FMNMX.FTZ R5, R6, R5, !PT ;  /* 0x0000000506057209 */ /* 0x001fe40007810000 */
[----:B------:R-:W-:-:S03]  /*14a0*/  LEA R6, R3, UR6, 0x2 ;  /* 0x0000000603067c11 */ /* 0x000fc6000f8e10ff */
[----:B------:R-:W0:Y:S02]  /*14b0*/  SHFL.BFLY PT, R8, R5, 0x1, 0x1f ;  /* 0x0c201f0005087f89 */ /* 0x000e2400000e0000 */
[----:B0-----:R-:W-:Y:S01]  /*14c0*/  FMNMX.FTZ R13, R5, R8, !PT ;  /* 0x00000008050d7209 */ /* 0x001fe20007810000 */
[----:B------:R-:W-:-:S04]  /*14d0*/  IMAD.MOV.U32 R8, RZ, RZ, RZ ;  /* 0x000000ffff087224 */ /* 0x000fc800078e00ff */
[----:B------:R-:W-:Y:S01]  /*14e0*/  @!P0 STS [R6], R13 ;  /* 0x0000000d06008388 */ /* 0x000fe20000000800 */
[----:B------:R-:W-:Y:S06]  /*14f0*/  BAR.SYNC.DEFER_BLOCKING 0x0 ;  /* 0x0000000000007b1d */ /* 0x000fec0000010000 */
[----:B------:R-:W0:Y:S04]  /*1500*/  @!P1 LDS R10, [R7] ;  /* 0x00000000070a9984 */ /* 0x000e280000000800 */
[----:B0-----:R-:W0:Y:S02]  /*1510*/  SHFL.BFLY PT, R5, R10, 0x2, 0x1f ;  /* 0x0c401f000a057f89 */ /* 0x001e2400000e0000 */
[----:B0-----:R-:W-:-:S05]  /*1520*/  FMNMX.FTZ R11, R5, R10, !PT ;  /* 0x0000000a050b7209 */ /* 0x001fca0007810000 */
[----:B------:R-:W0:Y:S02]  /*1530*/  SHFL.BFLY PT, R4, R11, 0x1, 0x1f ;  /* 0x0c201f000b047f89 */ /* 0x000e2400000e0000 */
[----:B0-----:R-:W-:Y:S02]  /*1540*/  FMNMX.FTZ R5, R11, R4, !PT ;  /* 0x000000040b057209 */ /* 0x001fe40007810000 */
[----:B---3--:R-:W-:-:S04]  /*1550*/  SHF.L.U32 R4, R48, 0x9, RZ ;  /* 0x0000000930047819 */ /* 0x008fc800000006ff */
        /* <DEDUP_REMOVED lines=14> */
[----:B------:R-:W-:Y:S01]  /*1640*/  UIADD3 UR6, UPT, UPT, UR18, 0xa0, URZ ;  /* 0x000000a012067890 */ /* 0x000fe2000fffe0ff */
[----:B------:R-:W-:Y:S01]  /*1650*/  LEA.HI R11, R11, 0x1, RZ, 0x19 ;  /* 0x000000010b0b7811 */ /* 0x000fe200078fc8ff */
[----:B------:R-:W-:Y:S02]  /*1660*/  HFMA2 R8, -RZ, RZ, 0, 0 ;  /* 0x00000000ff087431 */ /* 0x000fe400000001ff */
[----:B------:R-:W-:Y:S01]  /*1670*/  IMAD.MOV.U32 R12, RZ, RZ, R50 ;  /* 0x000000ffff0c7224 */ /* 0x000fe200078e0032 */
[----:B------:R-:W-:Y:S01]  /*1680*/  ULEA UR6, UR19, UR6, 0x18 ;  /* 0x0000000613067291 */ /* 0x000fe2000f8ec0ff */
[----:B------:R-:W-:-:S04]  /*1690*/  LOP3.LUT R11, R11, 0x3, RZ, 0xc0, !PT ;  /* 0x000000030b0b7812 */ /* 0x000fc800078ec0ff */
[----:B------:R-:W-:Y:S02]  /*16a0*/  IADD3 R11, PT, PT, -R11, RZ, RZ ;  /* 0x000000ff0b0b7210 */ /* 0x000fe40007ffe1ff */
[----:B------:R-:W-:-:S07]  /*16b0*/  LEA R10, R50, UR6, 0x2 ;  /* 0x00000006320a7c11 */ /* 0x000fce000f8e10ff */
.L_x_25124:
        /* <DEDUP_REMOVED lines=11> */
.L_x_25123:
[----:B------:R-:W-:Y:S05]  /*1770*/  BSYNC.RECONVERGENT B1 ;  /* 0x0000000000017941 */ /* 0x000fea0003800200 */
.L_x_25122:
        /* <DEDUP_REMOVED lines=12> */
.L_x_25127:
[----:B------:R-:W0:Y:S01]  /*1840*/  LDS R14, [R10+-0x400] ;  /* 0xfffc00000a0e7984 */ /* 0x000e220000000800 */
[----:B------:R-:W-:-:S03]  /*1850*/  IADD3 R12, PT, PT, R12, 0x800, RZ ;  /* 0x000008000c0c7810 */ /* 0x000fc60007ffe0ff */
[----:B------:R-:W1:Y:S01]  /*1860*/  LDS R18, [R10+-0x200] ;  /* 0xfffe00000a127984 */ /* 0x000e620000000800 */
[----:B------:R-:W-:-:S03]  /*1870*/  ISETP.GE.AND P3, PT, R12, R11, PT ;  /* 0x0000000b0c00720c */ /* 0x000fc60003f66270 */
[----:B------:R-:W2:Y:S04]  /*1880*/  LDS R20, [R10] ;  /* 0x000000000a147984 */ /* 0x000ea80000000800 */
[----:B------:R-:W3:Y:S04]  /*1890*/  LDS R22, [R10+0x200] ;  /* 0x000200000a167984 */ /* 0x000ee80000000800 */
[----:B----4-:R-:W4:Y:S04]  /*18a0*/  LDS R24, [R10+0x400] ;  /* 0x000400000a187984 */ /* 0x010f280000000800 */
        /* <DEDUP_REMOVED lines=93> */
.L_x_25126:
[----:B------:R-:W-:Y:S05]  /*1e80*/  BSYNC.RECONVERGENT B1 ;  /* 0x0000000000017941 */ /* 0x000fea0003800200 */
.L_x_25125:
        /* <DEDUP_REMOVED lines=10> */
[----:B------:R-:W3:Y:S04]  /*1f30*/  LDS R22, [R10+0x400] ;  /* 0x000400000a167984 */ /* 0x000ee80000000800 */
[----:B----4-:R-:W4:Y:S04]  /*1f40*/  LDS R24, [R10+0x600] ;  /* 0x000600000a187984 */ /* 0x010f280000000800 */
        /* <DEDUP_REMOVED lines=11> */
[----:B------:R-:W-:Y:S01]  /*2000*/  FADD.FTZ R22, -R5, R22 ;  /* 0x0000001605167221 */ /* 0x000fe20000010100 */
[----:B------:R-:W-:-:S02]  /*2010*/  FMUL.FTZ R20, R20, 1.4426950216293334961 ;  /* 0x3fb8aa3b14147820 */ /* 0x000fc40000410000 */
[----:B------:R-:W2:Y:S01]  /*2020*/  MUFU.EX2 R15, R18 ;  /* 0x00000012000f7308 */ /* 0x000ea20000000800 */
[C---:B----4-:R-:W-:Y:S01]  /*2030*/  FADD.FTZ R24, -R5.reuse, R24 ;  /* 0x0000001805187221 */ /* 0x050fe20000010100 */
        /* <DEDUP_REMOVED lines=28> */
.L_x_25129:
[----:B------:R-:W-:Y:S05]  /*2200*/  BSYNC.RECONVERGENT B1 ;  /* 0x0000000000017941 */ /* 0x000fea0003800200 */
.L_x_25128:
        /* <DEDUP_REMOVED lines=26> */
.L_x_25121:
[----:B------:R-:W-:Y:S05]  /*23b0*/  BSYNC.RECONVERGENT B0 ;  /* 0x0000000000007941 */ /* 0x000fea0003800200 */
.L_x_25120:
        /* <DEDUP_REMOVED lines=23> */
[----:B------:R-:W-:Y:S01]  /*2530*/  IADD3 R7, PT, PT, R6, UR5, RZ ;  /* 0x0000000506077c10 */ /* 0x000fe2000fffe0ff */
[----:B0-----:R-:W-:-:S03]  /*2540*/  FADD.FTZ R6, R8, 9.9999999747524270788e-07 ;  /* 0x358637bd08067421 */ /* 0x001fc60000010000 */
[----:B------:R-:W-:Y:S02]  /*2550*/  LOP3.LUT R10, R7, 0x180, RZ, 0xc0, !PT ;  /* 0x00000180070a7812 */ /* 0x000fe400078ec0ff */
[----:B------:R-:W-:Y:S01]  /*2560*/  IADD3 R11, PT, PT, -R4, R7, RZ ;  /* 0x00000007040b7210 */ /* 0x000fe20007ffe1ff */
[----:B------:R-:W0:Y:S01]  /*2570*/  MUFU.RCP R6, R6 ;  /* 0x0000000600067308 */ /* 0x000e220000001000 */
[----:B------:R-:W-:Y:S01]  /*2580*/  ISETP.NE.AND P0, PT, R10, 0x180, PT ;  /* 0x000001800a00780c */ /* 0x000fe20003f05270 */
[----:B------:R-:W-:Y:S01]  /*2590*/  IMAD.MOV.U32 R10, RZ, RZ, R50 ;  /* 0x000000ffff0a7224 */ /* 0x000fe200078e0032 */
[----:B------:R-:W-:-:S11]  /*25a0*/  ISETP.GE.U32.AND P1, PT, R11, 0x180, PT ;  /* 0x000001800b00780c */ /* 0x000fd60003f26070 */
        /* <DEDUP_REMOVED lines=10> */
.L_x_25134:
[----:B------:R-:W0:Y:S01]  /*2650*/  LDS R7, [R11] ;  /* 0x000000000b077984 */ /* 0x000e220000000800 */
[----:B------:R-:W-:-:S04]  /*2660*/  IADD3 R12, PT, PT, R12, 0x1, RZ ;  /* 0x000000010c0c7810 */ /* 0x000fc80007ffe0ff */
[----:B------:R-:W-:Y:S01]  /*2670*/  ISETP.NE.AND P0, PT, R12, RZ, PT ;  /* 0x000000ff0c00720c */ /* 0x000fe20003f05270 */
[----:B0-----:R-:W-:-:S05]  /*2680*/  FMUL.FTZ R14, R7, R6 ;  /* 0x00000006070e7220 */ /* 0x001fca0000410000 */
[----:B------:R0:W-:Y:S02]  /*2690*/  STS [R11], R14 ;  /* 0x0000000e0b007388 */ /* 0x0001e40000000800 */
[----:B0-----:R-:W-:-:S05]  /*26a0*/  IADD3 R11, PT, PT, R11, 0x200, RZ ;  /* 0x000002000b0b7810 */ /* 0x001fca0007ffe0ff */
[----:B------:R-:W-:Y:S05]  /*26b0*/  @P0 BRA `(.L_x_25134) ;  /* 0xfffffffc00e40947 */ /* 0x000fea000383ffff */
.L_x_25133:
[----:B------:R-:W-:Y:S05]  /*26c0*/  BSYNC.RECONVERGENT B1 ;  /* 0x0000000000017941 */ /* 0x000fea0003800200 */
.L_x_25132:
        /* <DEDUP_REMOVED lines=12> */
.L_x_25137:
[----:B------:R-:W0:Y:S01]  /*2790*/  LDS R11, [R7+-0x400] ;  /* 0xfffc0000070b7984 */ /* 0x000e220000000800 */
[----:B------:R-:W-:-:S03]  /*27a0*/  VIADD R10, R10, 0x800 ;  /* 0x000008000a0a7836 */ /* 0x000fc60000000000 */
[----:B------:R-:W1:Y:S02]  /*27b0*/  LDS R13, [R7+-0x200] ;  /* 0xfffe0000070d7984 */ /* 0x000e640000000800 */
[----:B------:R-:W-:Y:S02]  /*27c0*/  ISETP.GE.AND P1, PT, R10, R43, PT ;  /* 0x0000002b0a00720c */ /* 0x000fe40003f26270 */
[----:B------:R-:W2:Y:S04]  /*27d0*/  LDS R15, [R7] ;  /* 0x00000000070f7984 */ /* 0x000ea80000000800 */
[----:B------:R-:W3:Y:S04]  /*27e0*/  LDS R17, [R7+0x200] ;  /* 0x0002000007117984 */ /* 0x000ee80000000800 */
[----:B------:R-:W3:Y:S04]  /*27f0*/  LDS R19, [R7+0x400] ;  /* 0x0004000007137984 */ /* 0x000ee80000000800 */
[----:B------:R-:W3:Y:S04]  /*2800*/  LDS R21, [R7+0x600] ;  /* 0x0006000007157984 */ /* 0x000ee80000000800 */
[----:B------:R-:W-:Y:S04]  /*2810*/  LDS R23, [R7+0x800] ;  /* 0x0008000007177984 */ /* 0x000fe80000000800 */
[----:B----4-:R-:W4:Y:S04]  /*2820*/  LDS R25, [R7+0xa00] ;  /* 0x000a000007197984 */ /* 0x010f280000000800 */
[----:B------:R-:W4:Y:S04]  /*2830*/  LDS R27, [R7+0xc00] ;  /* 0x000c0000071b7984 */ /* 0x000f280000000800 */
[----:B------:R-:W4:Y:S04]  /*2840*/  LDS R29, [R7+0xe00] ;  /* 0x000e0000071d7984 */ /* 0x000f280000000800 */
[----:B------:R-:W4:Y:S01]  /*2850*/  LDS R31, [R7+0x1000] ;  /* 0x00100000071f7984 */ /* 0x000f220000000800 */
        /* <DEDUP_REMOVED lines=8> */
[----:B------:R-:W-:-:S03]  /*28e0*/  FMUL.FTZ R20, R19, R6 ;  /* 0x0000000613147220 */ /* 0x000fc60000410000 */
[----:B------:R-:W3:Y:S01]  /*28f0*/  LDS R41, [R7+0x1a00] ;  /* 0x001a000007297984 */ /* 0x000ee20000000800 */
[----:B------:R-:W-:-:S03]  /*2900*/  FMUL.FTZ R22, R21, R6 ;  /* 0x0000000615167220 */ /* 0x000fc60000410000 */
[----:B------:R4:W-:Y:S04]  /*2910*/  STS [R7+-0x400], R12 ;  /* 0xfffc000c07007388 */ /* 0x0009e80000000800 */
[----:B------:R0:W-:Y:S01]  /*2920*/  STS [R7+-0x200], R14 ;  /* 0xfffe000e07007388 */ /* 0x0001e20000000800 */
[----:B----4-:R-:W-:-:S03]  /*2930*/  FMUL.FTZ R24, R25, R6 ;  /* 0x0000000619187220 */ /* 0x010fc60000410000 */
[----:B------:R1:W-:Y:S01]  /*2940*/  STS [R7], R16 ;  /* 0x0000001007007388 */ /* 0x0003e20000000800 */
[-C--:B------:R-:W-:Y:S01]  /*2950*/  FMUL.FTZ R26, R27, R6.reuse ;  /* 0x000000061b1a7220 */ /* 0x080fe20000410000 */
[-C--:B------:R-:W-:Y:S02]  /*2960*/  FMUL.FTZ R12, R23, R6.reuse ;  /* 0x00000006170c7220 */ /* 0x080fe40000410000 */
[----:B------:R2:W-:Y:S01]  /*2970*/  STS [R7+0x200], R18 ;  /* 0x0002001207007388 */ /* 0x0005e20000000800 */
[----:B------:R-:W-:-:S03]  /*2980*/  FMUL.FTZ R28, R29, R6 ;  /* 0x000000061d1c7220 */ /* 0x000fc60000410000 */
[----:B------:R3:W-:Y:S01]  /*2990*/  STS [R7+0x400], R20 ;  /* 0x0004001407007388 */ /* 0x0007e20000000800 */
[----:B------:R-:W-:-:S03]  /*29a0*/  FMUL.FTZ R30, R31, R6 ;  /* 0x000000061f1e7220 */ /* 0x000fc60000410000 */
[----:B------:R4:W-:Y:S01]  /*29b0*/  STS [R7+0x600], R22 ;  /* 0x0006001607007388 */ /* 0x0009e20000000800 */
[-C--:B0-----:R-:W-:Y:S01]  /*29c0*/  FMUL.FTZ R14, R33, R6.reuse ;  /* 0x00000006210e7220 */ /* 0x081fe20000410000 */
[-C--:B-1----:R-:W-:Y:S02]  /*29d0*/  FMUL.FTZ R16, R35, R6.reuse ;  /* 0x0000000623107220 */ /* 0x082fe40000410000 */
        /* <DEDUP_REMOVED lines=15> */
.L_x_25136:
[----:B------:R-:W-:Y:S05]  /*2ad0*/  BSYNC.RECONVERGENT B1 ;  /* 0x0000000000017941 */ /* 0x000fea0003800200 */
.L_x_25135:
        /* <DEDUP_REMOVED lines=10> */
[----:B------:R-:W3:Y:S04]  /*2b80*/  LDS R19, [R7+0x400] ;  /* 0x0004000007137984 */ /* 0x000ee80000000800 */
[----:B------:R-:W3:Y:S04]  /*2b90*/  LDS R21, [R7+0x600] ;  /* 0x0006000007157984 */ /* 0x000ee80000000800 */
[----:B------:R-:W3:Y:S04]  /*2ba0*/  LDS R23, [R7+0x800] ;  /* 0x0008000007177984 */ /* 0x000ee80000000800 */
[----:B----4-:R-:W4:Y:S01]  /*2bb0*/  LDS R25, [R7+0xa00] ;  /* 0x000a000007197984 */ /* 0x010f220000000800 */
[-C--:B0-----:R-:W-:Y:S01]  /*2bc0*/  FMUL.FTZ R12, R11, R6.reuse ;  /* 0x000000060b0c7220 */ /* 0x081fe20000410000 */
[----:B-1----:R-:W-:-:S04]  /*2bd0*/  FMUL.FTZ R14, R13, R6 ;  /* 0x000000060d0e7220 */ /* 0x002fc80000410000 */
[----:B------:R-:W-:Y:S01]  /*2be0*/  STS [R7+-0x400], R12 ;  /* 0xfffc000c07007388 */ /* 0x000fe20000000800 */
[----:B--2---:R-:W-:-:S03]  /*2bf0*/  FMUL.FTZ R16, R15, R6 ;  /* 0x000000060f107220 */ /* 0x004fc60000410000 */
[----:B------:R-:W-:Y:S01]  /*2c00*/  STS [R7+-0x200], R14 ;  /* 0xfffe000e07007388 */ /* 0x000fe20000000800 */
[----:B---3--:R-:W-:-:S03]  /*2c10*/  FMUL.FTZ R18, R17, R6 ;  /* 0x0000000611127220 */ /* 0x008fc60000410000 */
[----:B------:R-:W-:Y:S01]  /*2c20*/  STS [R7], R16 ;  /* 0x0000001007007388 */ /* 0x000fe20000000800 */
[----:B------:R-:W-:-:S03]  /*2c30*/  FMUL.FTZ R20, R19, R6 ;  /* 0x0000000613147220 */ /* 0x000fc60000410000 */
[----:B------:R-:W-:Y:S01]  /*2c40*/  STS [R7+0x200], R18 ;  /* 0x0002001207007388 */ /* 0x000fe20000000800 */
[----:B------:R-:W-:-:S03]  /*2c50*/  FMUL.FTZ R22, R21, R6 ;  /* 0x0000000615167220 */ /* 0x000fc60000410000 */
[----:B------:R-:W-:Y:S01]  /*2c60*/  STS [R7+0x400], R20 ;  /* 0x0004001407007388 */ /* 0x000fe20000000800 */
[----:B------:R-:W-:-:S03]  /*2c70*/  FMUL.FTZ R24, R23, R6 ;  /* 0x0000000617187220 */ /* 0x000fc60000410000 */
[----:B------:R-:W-:Y:S01]  /*2c80*/  STS [R7+0x600], R22 ;  /* 0x0006001607007388 */ /* 0x000fe20000000800 */
[----:B----4-:R-:W-:-:S03]  /*2c90*/  FMUL.FTZ R26, R25, R6 ;  /* 0x00000006191a7220 */ /* 0x010fc60000410000 */
[----:B------:R-:W-:Y:S04]  /*2ca0*/  STS [R7+0x800], R24 ;  /* 0x0008001807007388 */ /* 0x000fe80000000800 */
[----:B------:R0:W-:Y:S02]  /*2cb0*/  STS [R7+0xa00], R26 ;  /* 0x000a001a07007388 */ /* 0x0001e40000000800 */
[----:B0-----:R-:W-:-:S07]  /*2cc0*/  IADD3 R7, PT, PT, R7, 0x1000, RZ ;  /* 0x0000100007077810 */ /* 0x001fce0007ffe0ff */
.L_x_25139:
[----:B------:R-:W-:Y:S05]  /*2cd0*/  BSYNC.RECONVERGENT B1 ;  /* 0x0000000000017941 */ /* 0x000fea0003800200 */
.L_x_25138:
        /* <DEDUP_REMOVED lines=14> */
.L_x_25131:
[----:B------:R-:W-:Y:S05]  /*2dc0*/  BSYNC.RECONVERGENT B0 ;  /* 0x0000000000007941 */ /* 0x000fea0003800200 */
.L_x_25130:
[----:B------:R-:W2:Y:S01]  /*2dd0*/  LDCU UR8, c[0x0][0x370] ;  /* 0x00006e00ff0877ac */ /* 0x000ea20008000800 */
[----:B------:R-:W3:Y:S08]  /*2de0*/  LDC R47, c[0x0][0x378] ;  /* 0x0000de00ff2f7b82 */ /* 0x000ef00000000800 */
[----:B------:R-:W-:Y:S01]  /*2df0*/  BAR.SYNC.DEFER_BLOCKING 0x0 ;  /* 0x0000000000007b1d */ /* 0x000fe20000010000 */
[----:B------:R-:W-:-:S02]  /*2e00*/  ISETP.NE.AND P0, PT, R50, RZ, PT ;  /* 0x000000ff3200720c */ /* 0x000fc40003f05270 */
[----:B------:R-:W-:-:S03]  /*2e10*/  LEA R53, R48, R3, 0x4 ;  /* 0x0000000330357211 */ /* 0x000fc600078e20ff */
[----:B------:R-:W0:Y:S02]  /*2e20*/  LDCU UR22, c[0x0][0x3dc] ;  /* 0x00007b80ff1677ac */ /* 0x000e240008000800 */
[----:B------:R-:W0:Y:S01]  /*2e30*/  S2UR UR20, SR_CTAID.X ;  /* 0x00000000001479c3 */ /* 0x000e220000002500 */
[----:B------:R-:W-:Y:S01]  /*2e40*/  BSSY.RECONVERGENT B0, `(.L_x_25140) ;  /* 0x0000011000007945 */ /* 0x000fe20003800200 */
[----:B------:R-:W0:Y:S06]  /*2e50*/  LDCU.64 UR16, c[0x0][0x3a8] ;  /* 0x00007500ff1077ac */ /* 0x000e2c0008000a00 */
[----:B------:R-:W0:Y:S01]  /*2e60*/  S2UR UR21, SR_CTAID.Y ;  /* 0x00000000001579c3 */ /* 0x000e220000002600 */
[----:B--2---:R-:W-:Y:S05]  /*2e70*/  @P0 BRA `(.L_x_25141) ;  /* 0x0000000000340947 */ /* 0x004fea0003800000 */
[----:B0-----:R-:W-:Y:S01]  /*2e80*/  UIMAD UR5, UR21, UR8, UR20 ;  /* 0x00000008150572a4 */ /* 0x001fe2000f8e0214 */
[----:B------:R-:W0:Y:S05]  /*2e90*/  LDCU.128 UR12, c[0x0][0x380] ;  /* 0x00007000ff0c77ac */ /* 0x000e2a0008000c00 */
[----:B---3--:R-:W-:-:S05]  /*2ea0*/  IMAD R9, R47, UR5, RZ ;  /* 0x000000052f097c24 */ /* 0x008fca000f8e02ff */
[----:B------:R-:W-:-:S04]  /*2eb0*/  IADD3 R9, P0, PT, R9, R48, RZ ;  /* 0x0000003009097210 */ /* 0x000fc80007f1e0ff */
[----:B-1----:R-:W-:Y:S01]  /*2ec0*/  SHF.L.U32 R10, R9, 0x2, RZ ;  /* 0x00000002090a7819 */ /* 0x002fe200000006ff */
[----:B------:R-:W-:-:S05]  /*2ed0*/  IMAD.X R6, RZ, RZ, RZ, P0 ;  /* 0x000000ffff067224 */ /* 0x000fca00000e06ff */
[----:B------:R-:W-:Y:S02]  /*2ee0*/  SHF.L.U64.HI R9, R9, 0x2, R6 ;  /* 0x0000000209097819 */ /* 0x000fe40000010206 */
[C---:B0-----:R-:W-:Y:S02]  /*2ef0*/  IADD3 R6, P0, PT, R10.reuse, UR14, RZ ;  /* 0x0000000e0a067c10 */ /* 0x041fe4000ff1e0ff */
[----:B------:R-:W-:Y:S02]  /*2f00*/  IADD3 R10, P1, PT, R10, UR12, RZ ;  /* 0x0000000c0a0a7c10 */ /* 0x000fe4000ff3e0ff */
[C---:B------:R-:W-:Y:S02]  /*2f10*/  IADD3.X R7, PT, PT, R9.reuse, UR15, RZ, P0, !PT ;  /* 0x0000000f09077c10 */ /* 0x040fe400087fe4ff */
[----:B------:R-:W-:-:S03]  /*2f20*/  IADD3.X R11, PT, PT, R9, UR13, RZ, P1, !PT ;  /* 0x0000000d090b7c10 */ /* 0x000fc60008ffe4ff */
[----:B------:R2:W-:Y:S04]  /*2f30*/  STG.E desc[UR10][R6.64], R5 ;  /* 0x0000000506007986 */ /* 0x0005e8000c10190a */
[----:B------:R2:W-:Y:S02]  /*2f40*/  STG.E desc[UR10][R10.64], R8 ;  /* 0x000000080a007986 */ /* 0x0005e4000c10190a */
.L_x_25141:
[----:B0-----:R-:W-:Y:S05]  /*2f50*/  BSYNC.RECONVERGENT B0 ;  /* 0x0000000000007941 */ /* 0x001fea0003800200 */
.L_x_25140:
[----:B------:R-:W-:Y:S01]  /*2f60*/  ISETP.GE.U32.AND P0, PT, R53, UR4, PT ;  /* 0x0000000435007c0c */ /* 0x000fe2000bf06070 */
[----:B------:R-:W-:Y:S01]  /*2f70*/  BSSY.RECONVERGENT B0, `(.L_x_25142) ;  /* 0x00000f4000007945 */ /* 0x000fe20003800200 */
[----:B------:R-:W-:Y:S01]  /*2f80*/  HFMA2 R46, -RZ, RZ, 0, 0 ;  /* 0x00000000ff2e7431 */ /* 0x000fe200000001ff */
[----:B------:R-:W-:Y:S02]  /*2f90*/  CS2R R44, SRZ ;  /* 0x00000000002c7805 */ /* 0x000fe4000001ff00 */
[----:B------:R-:W-:Y:S02]  /*2fa0*/  CS2R R42, SRZ ;  /* 0x00000000002a7805 */ /* 0x000fe4000001ff00 */
[----:B------:R-:W-:Y:S01]  /*2fb0*/  CS2R R40, SRZ ;  /* 0x0000000000287805 */ /* 0x000fe2000001ff00 */
[----:B-12---:R-:W-:-:S05]  /*2fc0*/  IMAD.MOV.U32 R7, RZ, RZ, RZ ;  /* 0x000000ffff077224 */ /* 0x006fca00078e00ff */
[----:B------:R-:W-:Y:S05]  /*2fd0*/  @P0 BRA `(.L_x_25143) ;  /* 0x0000000c00b40947 */ /* 0x000fea0003800000 */
[----:B------:R-:W0:Y:S01]  /*2fe0*/  I2F.RP R10, R0 ;  /* 0x00000000000a7306 */ /* 0x000e220000209400 */
[----:B------:R-:W1:Y:S01]  /*2ff0*/  LDC R8, c[0x0][0x3c8] ;  /* 0x0000f200ff087b82 */ /* 0x000e620000000800 */
[----:B------:R-:W2:Y:S01]  /*3000*/  LDCU UR13, c[0x0][0x3e0] ;  /* 0x00007c00ff0d77ac */ /* 0x000ea20008000800 */
[----:B------:R-:W-:Y:S01]  /*3010*/  IMAD.WIDE.U32 R6, R53, 0x4, RZ ;  /* 0x0000000435067825 */ /* 0x000fe200078e00ff */
[C---:B------:R-:W-:Y:S02]  /*3020*/  SHF.L.U32 R11, R50.reuse, 0x4, RZ ;  /* 0x00000004320b7819 */ /* 0x040fe400000006ff */
[----:B------:R-:W-:Y:S01]  /*3030*/  CS2R R44, SRZ ;  /* 0x00000000002c7805 */ /* 0x000fe2000001ff00 */
[----:B------:R-:W3:Y:S01]  /*3040*/  LDCU.64 UR14, c[0x0][0x3b8] ;  /* 0x00007700ff0e77ac */ /* 0x000ee20008000a00 */
[----:B------:R-:W-:Y:S02]  /*3050*/  SHF.L.U32 R51, R50, 0x2, RZ ;  /* 0x0000000232337819 */ /* 0x000fe400000006ff */
[----:B------:R-:W-:-:S02]  /*3060*/  CS2R R42, SRZ ;  /* 0x00000000002a7805 */ /* 0x000fc4000001ff00 */
[----:B------:R-:W-:Y:S01]  /*3070*/  MOV R46, RZ ;  /* 0x000000ff002e7202 */ /* 0x000fe20000000f00 */
[----:B------:R-:W4:Y:S01]  /*3080*/  LDCU UR12, c[0x0][0x3fc] ;  /* 0x00007f80ff0c77ac */ /* 0x000f220008000800 */
[----:B------:R-:W-:Y:S01]  /*3090*/  CS2R R40, SRZ ;  /* 0x0000000000287805 */ /* 0x000fe2000001ff00 */
[----:B------:R-:W-:Y:S01]  /*30a0*/  UIADD3 UR5, UPT, UPT, UR9, 0x1f, URZ ;  /* 0x0000001f09057890 */ /* 0x000fe2000fffe0ff */
[----:B0-----:R-:W0:Y:S01]  /*30b0*/  MUFU.RCP R10, R10 ;  /* 0x0000000a000a7308 */ /* 0x001e220000001000 */
[----:B------:R-:W-:Y:S02]  /*30c0*/  UIADD3 UR6, UPT, UPT, UR18, 0xa0, URZ ;  /* 0x000000a012067890 */ /* 0x000fe4000fffe0ff */
[----:B------:R-:W-:Y:S01]  /*30d0*/  USHF.R.U32.HI UR5, URZ, 0x5, UR5 ;  /* 0x00000005ff057899 */ /* 0x000fe20008011605 */
[----:B--2---:R-:W-:Y:S01]  /*30e0*/  IMAD R58, R2, UR13, RZ ;  /* 0x0000000d023a7c24 */ /* 0x004fe2000f8e02ff */
[----:B------:R-:W-:Y:S01]  /*30f0*/  ULEA UR6, UR19, UR6, 0x18 ;  /* 0x0000000613067291 */ /* 0x000fe2000f8ec0ff */
[----:B-1----:R-:W-:Y:S01]  /*3100*/  IMAD R9, R8, UR21, RZ ;  /* 0x0000001508097c24 */ /* 0x002fe2000f8e02ff */
[----:B------:R-:W-:-:S02]  /*3110*/  LOP3.LUT R8, R11, 0x70, RZ, 0xe2, !PT ;  /* 0x000000700b087812 */ /* 0x000fc400078ee2ff */
[----:B----4-:R-:W-:Y:S01]  /*3120*/  MOV R54, UR12 ;  /* 0x0000000c00367c02 */ /* 0x010fe20008000f00 */
[----:B------:R-:W-:Y:S01]  /*3130*/  IMAD.WIDE R6, R9, 0x4, R6 ;  /* 0x0000000409067825 */ /* 0x000fe200078e0206 */
[C---:B------:R-:W-:Y:S02]  /*3140*/  LEA R9, R3.reuse, R4, 0x5 ;  /* 0x0000000403097211 */ /* 0x040fe400078e28ff */
[----:B------:R-:W-:Y:S01]  /*3150*/  MOV R4, RZ ;  /* 0x000000ff00047202 */ /* 0x000fe20000000f00 */
[----:B------:R-:W-:Y:S01]  /*3160*/  IMAD R8, R3, 0x80, R8 ;  /* 0x0000008003087824 */ /* 0x000fe200078e0208 */
[----:B0-----:R-:W-:Y:S01]  /*3170*/  IADD3 R5, PT, PT, R10, 0xffffffe, RZ ;  /* 0x0ffffffe0a057810 */ /* 0x001fe20007ffe0ff */
[----:B------:R-:W-:Y:S01]  /*3180*/  VIADD R2, R9, 0x1 ;  /* 0x0000000109027836 */ /* 0x000fe20000000000 */
[----:B---3--:R-:W-:Y:S02]  /*3190*/  IADD3 R6, P0, PT, R6, UR14, RZ ;  /* 0x0000000e06067c10 */ /* 0x008fe4000ff1e0ff */
[----:B------:R-:W-:-:S02]  /*31a0*/  LOP3.LUT R9, R51, 0x1c, RZ, 0xc0, !PT ;  /* 0x0000001c33097812 */ /* 0x000fc400078ec0ff */
[----:B------:R-:W0:Y:S01]  /*31b0*/  F2I.FTZ.U32.TRUNC.NTZ R5, R5 ;  /* 0x0000000500057305 */ /* 0x000e22000021f000 */
[----:B------:R-:W-:Y:S02]  /*31c0*/  LOP3.LUT R51, R51, 0x7c, RZ, 0xc0, !PT ;  /* 0x0000007c33337812 */ /* 0x000fe400078ec0ff */
[----:B------:R-:W-:Y:S02]  /*31d0*/  IADD3 R52, PT, PT, R2, R9, RZ ;  /* 0x0000000902347210 */ /* 0x000fe40007ffe0ff */
[----:B------:R-:W-:Y:S02]  /*31e0*/  IADD3 R54, PT, PT, -R54, UR7, RZ ;  /* 0x0000000736367c10 */ /* 0x000fe4000fffe1ff */
[----:B------:R-:W-:Y:S02]  /*31f0*/  SHF.R.S32.HI R59, RZ, 0x1f, R58 ;  /* 0x0000001fff3b7819 */ /* 0x000fe4000001143a */
[----:B------:R-:W-:Y:S01]  /*3200*/  IADD3 R56, PT, PT, R8, UR6, RZ ;  /* 0x0000000608387c10 */ /* 0x000fe2000fffe0ff */
[----:B0-----:R-:W-:-:S05]  /*3210*/  IMAD.MOV R12, RZ, RZ, -R5 ;  /* 0x000000ffff0c7224 */ /* 0x001fca00078e0a05 */
[----:B------:R-:W-:-:S05]  /*3220*/  MOV R11, R12 ;  /* 0x0000000c000b7202 */ /* 0x000fca0000000f00 */
[----:B------:R-:W-:-:S04]  /*3230*/  IMAD R3, R11, R0, RZ ;  /* 0x000000000b037224 */ /* 0x000fc800078e02ff */
[----:B------:R-:W-:Y:S01]  /*3240*/  IMAD.HI.U32 R4, R5, R3, R4 ;  /* 0x0000000305047227 */ /* 0x000fe200078e0004 */
[----:B------:R-:W-:Y:S02]  /*3250*/  IADD3.X R5, PT, PT, R7, UR15, RZ, P0, !PT ;  /* 0x0000000f07057c10 */ /* 0x000fe400087fe4ff */
[----:B------:R-:W-:Y:S01]  /*3260*/  MOV R7, RZ ;  /* 0x000000ff00077202 */ /* 0x000fe20000000f00 */
[C---:B------:R-:W-:Y:S02]  /*3270*/  VIADD R3, R53.reuse, 0x1 ;  /* 0x0000000135037836 */ /* 0x040fe40000000000 */
[----:B------:R-:W-:-:S07]  /*3280*/  VIADD R53, R53, -UR5 ;  /* 0x8000000535357c36 */ /* 0x000fce0008000000 */
.L_x_25146:
        /* <DEDUP_REMOVED lines=50> */
[----:B------:R-:W-:Y:S01]  /*35b0*/  IMAD.MOV.U32 R24, RZ, RZ, R6 ;  /* 0x000000ffff187224 */ /* 0x000fe200078e0006 */
[----:B------:R-:W-:Y:S01]  /*35c0*/  MOV R25, R5 ;  /* 0x0000000500197202 */ /* 0x000fe20000000f00 */
[----:B------:R-:W0:Y:S04]  /*35d0*/  LDS.128 R16, [R56] ;  /* 0x0000000038107984 */ /* 0x000e280000000c00 */
        /* <DEDUP_REMOVED lines=8> */
[----:B------:R-:W4:Y:S01]  /*3660*/  LDG.E.128.CONSTANT R12, desc[UR10][R60.64+0x400] ;  /* 0x0004000a3c0c7981 */ /* 0x000f22000c1e9d00 */
[----:B------:R-:W-:-:S03]  /*3670*/  ISETP.NE.AND P1, PT, R53, -0x1, PT ;  /* 0xffffffff3500780c */ /* 0x000fc60003f25270 */
[----:B------:R-:W4:Y:S01]  /*3680*/  LDG.E.128.CONSTANT R20, desc[UR10][R60.64+0x600] ;  /* 0x0006000a3c147981 */ /* 0x000f22000c1e9d00 */
[----:B------:R-:W-:-:S09]  /*3690*/  VIADD R36, R52, 0xffffffff ;  /* 0xffffffff34247836 */ /* 0x000fd20000000000 */
[----:B------:R-:W-:Y:S02]  /*36a0*/  @!P1 ISETP.GE.AND P3, PT, R52, UR9, PT ;  /* 0x0000000934009c0c */ /* 0x000fe4000bf66270 */
[----:B------:R-:W-:Y:S02]  /*36b0*/  @!P1 ISETP.GE.AND P2, PT, R36, UR9, PT ;  /* 0x0000000924009c0c */ /* 0x000fe4000bf46270 */
[C---:B------:R-:W-:Y:S02]  /*36c0*/  @!P1 IADD3 R25, PT, PT, R52.reuse, 0x1, RZ ;  /* 0x0000000134199810 */ /* 0x040fe40007ffe0ff */
[----:B------:R-:W-:Y:S02]  /*36d0*/  @!P1 IADD3 R24, PT, PT, R52, 0x2, RZ ;  /* 0x0000000234189810 */ /* 0x000fe40007ffe0ff */
[----:B------:R-:W-:Y:S02]  /*36e0*/  @!P1 ISETP.GE.AND P4, PT, R36, UR9, PT ;  /* 0x0000000924009c0c */ /* 0x000fe4000bf86270 */
[----:B------:R-:W-:-:S02]  /*36f0*/  @!P1 IADD3 R32, PT, PT, R52, 0x1, RZ ;  /* 0x0000000134209810 */ /* 0x000fc40007ffe0ff */
[----:B------:R-:W-:Y:S02]  /*3700*/  @!P1 ISETP.GE.AND P6, PT, R52, UR9, PT ;  /* 0x0000000934009c0c */ /* 0x000fe4000bfc6270 */
[----:B------:R-:W-:Y:S02]  /*3710*/  @!P1 ISETP.GE.AND P5, PT, R32, UR9, PT ;  /* 0x0000000920009c0c */ /* 0x000fe4000bfa6270 */
[----:B------:R-:W4:Y:S01]  /*3720*/  LDG.E.128.CONSTANT R32, desc[UR10][R60.64+0xc00] ;  /* 0x000c000a3c207981 */ /* 0x000f22000c1e9d00 */
[----:B--2---:R-:W-:Y:S02]  /*3730*/  @!P1 FSEL R29, R29, RZ, !P3 ;  /* 0x000000ff1d1d9208 */ /* 0x004fe40005800000 */
[----:B------:R-:W-:Y:S02]  /*3740*/  @!P1 ISETP.GE.AND P3, PT, R25, UR9, PT ;  /* 0x0000000919009c0c */ /* 0x000fe4000bf66270 */
[----:B------:R-:W-:Y:S01]  /*3750*/  @!P1 FSEL R28, R28, RZ, !P2 ;  /* 0x000000ff1c1c9208 */ /* 0x000fe20005000000 */
[----:B0-----:R-:W-:Y:S01]  /*3760*/  FMUL.FTZ R29, R17, R29 ;  /* 0x0000001d111d7220 */ /* 0x001fe20000410000 */
[----:B------:R-:W-:-:S02]  /*3770*/  @!P1 ISETP.GE.AND P2, PT, R24, UR9, PT ;  /* 0x0000000918009c0c */ /* 0x000fc4000bf46270 */
[----:B------:R-:W-:Y:S01]  /*3780*/  @!P1 FSEL R30, R30, RZ, !P3 ;  /* 0x000000ff1e1e9208 */ /* 0x000fe20005800000 */
[----:B------:R-:W2:Y:S01]  /*3790*/  LDG.E.128.CONSTANT R24, desc[UR10][R60.64+0x800] ;  /* 0x0008000a3c187981 */ /* 0x000ea2000c1e9d00 */
[----:B------:R-:W-:Y:S01]  /*37a0*/  FFMA.FTZ R29, R16, R28, R29 ;  /* 0x0000001c101d7223 */ /* 0x000fe2000001001d */
[----:B------:R-:W-:Y:S01]  /*37b0*/  @!P1 VIADD R28, R52, 0x1 ;  /* 0x00000001341c9836 */ /* 0x000fe20000000000 */
[----:B------:R-:W-:Y:S02]  /*37c0*/  @!P1 FSEL R31, R31, RZ, !P2 ;  /* 0x000000ff1f1f9208 */ /* 0x000fe40005000000 */
[----:B------:R-:W-:Y:S02]  /*37d0*/  FFMA.FTZ R30, R18, R30, R29 ;  /* 0x0000001e121e7223 */ /* 0x000fe4000001001d */
[----:B------:R-:W-:Y:S02]  /*37e0*/  @!P1 ISETP.GE.AND P2, PT, R28, UR9, PT ;  /* 0x000000091c009c0c */ /* 0x000fe4000bf46270 */
[----:B-----5:R-:W-:-:S02]  /*37f0*/  FFMA.FTZ R57, R19, R31, R30 ;  /* 0x0000001f13397223 */ /* 0x020fc4000001001e */
[----:B------:R-:W2:Y:S01]  /*3800*/  LDG.E.128.CONSTANT R28, desc[UR10][R60.64+0xa00] ;  /* 0x000a000a3c1c7981 */ /* 0x000ea2000c1e9d00 */
[----:B---3--:R-:W-:Y:S02]  /*3810*/  @!P1 FSEL R8, R8, RZ, !P4 ;  /* 0x000000ff08089208 */ /* 0x008fe40006000000 */
[----:B------:R-:W-:Y:S02]  /*3820*/  @!P1 ISETP.GE.AND P3, PT, R36, UR9, PT ;  /* 0x0000000924009c0c */ /* 0x000fe4000bf66270 */
[----:B------:R-:W-:Y:S02]  /*3830*/  @!P1 ISETP.GE.AND P4, PT, R52, UR9, PT ;  /* 0x0000000934009c0c */ /* 0x000fe4000bf86270 */
[----:B------:R-:W-:Y:S02]  /*3840*/  @!P1 FSEL R9, R9, RZ, !P6 ;  /* 0x000000ff09099208 */ /* 0x000fe40007000000 */
[----:B------:R-:W-:Y:S02]  /*3850*/  @!P1 FSEL R10, R10, RZ, !P2 ;  /* 0x000000ff0a0a9208 */ /* 0x000fe40005000000 */
[----:B----4-:R-:W-:-:S02]  /*3860*/  @!P1 FSEL R12, R12, RZ, !P3 ;  /* 0x000000ff0c0c9208 */ /* 0x010fc40005800000 */
[----:B------:R-:W-:Y:S02]  /*3870*/  @!P1 FSEL R13, R13, RZ, !P4 ;  /* 0x000000ff0d0d9208 */ /* 0x000fe40006000000 */
[----:B------:R-:W-:Y:S02]  /*3880*/  @!P1 FSEL R14, R14, RZ, !P5 ;  /* 0x000000ff0e0e9208 */ /* 0x000fe40006800000 */
[C---:B------:R-:W-:Y:S02]  /*3890*/  @!P1 ISETP.GE.AND P6, PT, R36.reuse, UR9, PT ;  /* 0x0000000924009c0c */ /* 0x040fe4000bfc6270 */
[C---:B------:R-:W-:Y:S02]  /*38a0*/  @!P1 ISETP.GE.AND P2, PT, R36.reuse, UR9, PT ;  /* 0x0000000924009c0c */ /* 0x040fe4000bf46270 */
[C---:B------:R-:W-:Y:S02]  /*38b0*/  @!P1 ISETP.GE.AND P3, PT, R36.reuse, UR9, PT ;  /* 0x0000000924009c0c */ /* 0x040fe4000bf66270 */
[----:B------:R-:W-:-:S02]  /*38c0*/  @!P1 ISETP.GE.AND P4, PT, R36, UR9, PT ;  /* 0x0000000924009c0c */ /* 0x000fc4000bf86270 */
[----:B------:R-:W-:Y:S02]  /*38d0*/  @!P1 ISETP.GE.AND P5, PT, R36, UR9, PT ;  /* 0x0000000924009c0c */ /* 0x000fe4000bfa6270 */
[----:B------:R-:W3:Y:S01]  /*38e0*/  LDG.E.128.CONSTANT R36, desc[UR10][R60.64+0xe00] ;  /* 0x000e000a3c247981 */ /* 0x000ee2000c1e9d00 */
[----:B------:R-:W-:Y:S01]  /*38f0*/  FMUL.FTZ R9, R17, R9 ;  /* 0x0000000911097220 */ /* 0x000fe20000410000 */
[----:B------:R-:W-:Y:S02]  /*3900*/  @!P1 FSEL R20, R20, RZ, !P6 ;  /* 0x000000ff14149208 */ /* 0x000fe40007000000 */
[----:B------:R-:W-:Y:S01]  /*3910*/  @!P1 ISETP.GE.AND P6, PT, R52, UR9, PT ;  /* 0x0000000934009c0c */ /* 0x000fe2000bfc6270 */
[----:B------:R-:W-:Y:S01]  /*3920*/  FFMA.FTZ R9, R16, R8, R9 ;  /* 0x0000000810097223 */ /* 0x000fe20000010009 */
[----:B------:R-:W-:Y:S02]  /*3930*/  @!P1 IADD3 R8, PT, PT, R52, 0x2, RZ ;  /* 0x0000000234089810 */ /* 0x000fe40007ffe0ff */
[----:B------:R-:W-:-:S02]  /*3940*/  @!P1 FSEL R21, R21, RZ, !P6 ;  /* 0x000000ff15159208 */ /* 0x000fc40007000000 */
        /* <DEDUP_REMOVED lines=8> */
[----:B------:R-:W-:Y:S02]  /*39d0*/  @!P1 ISETP.GE.AND P6, PT, R8, UR9, PT ;  /* 0x0000000908009c0c */ /* 0x000fe4000bfc6270 */
[----:B------:R-:W-:-:S02]  /*39e0*/  @!P1 IADD3 R8, PT, PT, R52, 0x1, RZ ;  /* 0x0000000134089810 */ /* 0x000fc40007ffe0ff */
[----:B------:R-:W-:Y:S02]  /*39f0*/  @!P1 FSEL R23, R23, RZ, !P6 ;  /* 0x000000ff17179208 */ /* 0x000fe40007000000 */
[----:B------:R-:W-:Y:S01]  /*3a00*/  @!P1 ISETP.GE.AND P6, PT, R8, UR9, PT ;  /* 0x0000000908009c0c */ /* 0x000fe2000bfc6270 */
[----:B------:R-:W-:Y:S01]  /*3a10*/  @!P1 VIADD R8, R52, 0x2 ;  /* 0x0000000234089836 */ /* 0x000fe20000000000 */
[----:B------:R-:W-:Y:S02]  /*3a20*/  @!P1 FSEL R32, R32, RZ, !P4 ;  /* 0x000000ff20209208 */ /* 0x000fe40006000000 */
[----:B------:R-:W-:-:S04]  /*3a30*/  @!P1 ISETP.GE.AND P4, PT, R52, UR9, PT ;  /* 0x0000000934009c0c */ /* 0x000fc8000bf86270 */
[----:B------:R-:W-:Y:S01]  /*3a40*/  @!P1 FSEL R33, R33, RZ, !P4 ;  /* 0x000000ff21219208 */ /* 0x000fe20006000000 */
[----:B------:R-:W-:Y:S01]  /*3a50*/  FFMA.FTZ R10, R18, R10, R9 ;  /* 0x0000000a120a7223 */ /* 0x000fe20000010009 */
[C---:B------:R-:W-:Y:S01]  /*3a60*/  FMUL.FTZ R13, R17.reuse, R13 ;  /* 0x0000000d110d7220 */ /* 0x040fe20000410000 */
[C---:B------:R-:W-:Y:S02]  /*3a70*/  FMUL.FTZ R9, R17.reuse, R21 ;  /* 0x0000001511097220 */ /* 0x040fe40000410000 */
[----:B------:R-:W-:Y:S01]  /*3a80*/  FMUL.FTZ R33, R17, R33 ;  /* 0x0000002111217220 */ /* 0x000fe20000410000 */
[C---:B------:R-:W-:Y:S01]  /*3a90*/  FFMA.FTZ R13, R16.reuse, R12, R13 ;  /* 0x0000000c100d7223 */ /* 0x040fe2000001000d */
[C---:B------:R-:W-:Y:S02]  /*3aa0*/  FFMA.FTZ R9, R16.reuse, R20, R9 ;  /* 0x0000001410097223 */ /* 0x040fe40000010009 */
[----:B------:R-:W-:Y:S01]  /*3ab0*/  FFMA.FTZ R33, R16, R32, R33 ;  /* 0x0000002010217223 */ /* 0x000fe20000010021 */
[C---:B------:R-:W-:Y:S01]  /*3ac0*/  FFMA.FTZ R14, R18.reuse, R14, R13 ;  /* 0x0000000e120e7223 */ /* 0x040fe2000001000d */
[----:B------:R-:W-:Y:S01]  /*3ad0*/  FFMA.FTZ R22, R18, R22, R9 ;  /* 0x0000001612167223 */ /* 0x000fe20000010009 */
[----:B------:R-:W-:-:S02]  /*3ae0*/  FFMA.FTZ R10, R19, R11, R10 ;  /* 0x0000000b130a7223 */ /* 0x000fc4000001000a */
[C---:B------:R-:W-:Y:S01]  /*3af0*/  FFMA.FTZ R15, R19.reuse, R15, R14 ;  /* 0x0000000f130f7223 */ /* 0x040fe2000001000e */
[----:B------:R-:W-:Y:S01]  /*3b00*/  FFMA.FTZ R22, R19, R23, R22 ;  /* 0x0000001713167223 */ /* 0x000fe20000010016 */
[----:B------:R-:W-:Y:S01]  /*3b10*/  FADD.FTZ R46, R46, R57 ;  /* 0x000000392e2e7221 */ /* 0x000fe20000010000 */
[----:B------:R-:W-:Y:S01]  /*3b20*/  FADD.FTZ R45, R45, R10 ;  /* 0x0000000a2d2d7221 */ /* 0x000fe20000010000 */
[----:B------:R-:W-:Y:S01]  /*3b30*/  FADD.FTZ R44, R44, R15 ;  /* 0x0000000f2c2c7221 */ /* 0x000fe20000010000 */
[----:B------:R-:W-:Y:S01]  /*3b40*/  FADD.FTZ R43, R43, R22 ;  /* 0x000000162b2b7221 */ /* 0x000fe20000010000 */
[----:B--2---:R-:W-:Y:S02]  /*3b50*/  @!P1 FSEL R24, R24, RZ, !P2 ;  /* 0x000000ff18189208 */ /* 0x004fe40005000000 */
[----:B------:R-:W-:-:S04]  /*3b60*/  @!P1 ISETP.GE.AND P2, PT, R52, UR9, PT ;  /* 0x0000000934009c0c */ /* 0x000fc8000bf46270 */
        /* <DEDUP_REMOVED lines=9> */
[----:B------:R-:W-:Y:S01]  /*3c00*/  @!P1 ISETP.GE.AND P3, PT, R8, UR9, PT ;  /* 0x0000000908009c0c */ /* 0x000fe2000bf66270 */
[----:B------:R-:W-:Y:S01]  /*3c10*/  @!P1 VIADD R8, R52, 0x1 ;  /* 0x0000000134089836 */ /* 0x000fe20000000000 */
[----:B------:R-:W-:-:S04]  /*3c20*/  @!P1 FSEL R30, R30, RZ, !P6 ;  /* 0x000000ff1e1e9208 */ /* 0x000fc80007000000 */
[----:B------:R-:W-:Y:S02]  /*3c30*/  @!P1 ISETP.GE.AND P6, PT, R8, UR9, PT ;  /* 0x0000000908009c0c */ /* 0x000fe4000bfc6270 */
[----:B------:R-:W-:Y:S02]  /*3c40*/  @!P1 IADD3 R8, PT, PT, R52, 0x2, RZ ;  /* 0x0000000234089810 */ /* 0x000fe40007ffe0ff */
[----:B------:R-:W-:Y:S02]  /*3c50*/  @!P1 FSEL R34, R34, RZ, !P6 ;  /* 0x000000ff22229208 */ /* 0x000fe40007000000 */
[----:B---3--:R-:W-:Y:S02]  /*3c60*/  @!P1 FSEL R36, R36, RZ, !P5 ;  /* 0x000000ff24249208 */ /* 0x008fe40006800000 */
[----:B------:R-:W-:Y:S02]  /*3c70*/  @!P1 ISETP.GE.AND P5, PT, R52, UR9, PT ;  /* 0x0000000934009c0c */ /* 0x000fe4000bfa6270 */
[----:B------:R-:W-:-:S02]  /*3c80*/  @!P1 ISETP.GE.AND P4, PT, R8, UR9, PT ;  /* 0x0000000908009c0c */ /* 0x000fc4000bf86270 */
[----:B------:R-:W-:Y:S02]  /*3c90*/  @!P1 ISETP.GE.AND P6, PT, R8, UR9, PT ;  /* 0x0000000908009c0c */ /* 0x000fe4000bfc6270 */
[----:B------:R-:W-:Y:S02]  /*3ca0*/  @!P1 IADD3 R8, PT, PT, R52, 0x1, RZ ;  /* 0x0000000134089810 */ /* 0x000fe40007ffe0ff */
[----:B------:R-:W-:Y:S01]  /*3cb0*/  @!P1 FSEL R37, R37, RZ, !P5 ;  /* 0x000000ff25259208 */ /* 0x000fe20006800000 */
[C---:B------:R-:W-:Y:S01]  /*3cc0*/  FMUL.FTZ R25, R17.reuse, R25 ;  /* 0x0000001911197220 */ /* 0x040fe20000410000 */
[----:B------:R-:W-:Y:S01]  /*3cd0*/  @!P1 ISETP.GE.AND P5, PT, R8, UR9, PT ;  /* 0x0000000908009c0c */ /* 0x000fe2000bfa6270 */
[C---:B------:R-:W-:Y:S02]  /*3ce0*/  FMUL.FTZ R29, R17.reuse, R29 ;  /* 0x0000001d111d7220 */ /* 0x040fe40000410000 */
[----:B------:R-:W-:Y:S01]  /*3cf0*/  FMUL.FTZ R17, R17, R37 ;  /* 0x0000002511117220 */ /* 0x000fe20000410000 */
        /* <DEDUP_REMOVED lines=14> */
[C---:B------:R-:W-:Y:S02]  /*3de0*/  FFMA.FTZ R35, R19.reuse, R35, R34 ;  /* 0x0000002313237223 */ /* 0x040fe40000010022 */
[----:B------:R-:W-:Y:S01]  /*3df0*/  FFMA.FTZ R18, R19, R39, R18 ;  /* 0x0000002713127223 */ /* 0x000fe20000010012 */
[----:B------:R-:W-:Y:S01]  /*3e00*/  FADD.FTZ R42, R42, R27 ;  /* 0x0000001b2a2a7221 */ /* 0x000fe20000010000 */
[----:B------:R-:W-:Y:S01]  /*3e10*/  FADD.FTZ R41, R41, R30 ;  /* 0x0000001e29297221 */ /* 0x000fe20000010000 */
[----:B------:R-:W-:Y:S01]  /*3e20*/  FADD.FTZ R40, R40, R35 ;  /* 0x0000002328287221 */ /* 0x000fe20000010000 */
[----:B------:R-:W-:-:S07]  /*3e30*/  FADD.FTZ R7, R7, R18 ;  /* 0x0000001207077221 */ /* 0x000fce0000010000 */
.L_x_25145:
[----:B------:R-:W-:Y:S05]  /*3e40*/  BSYNC.RECONVERGENT B1 ;  /* 0x0000000000017941 */ /* 0x000fea0003800200 */
.L_x_25144:
[----:B------:R-:W-:Y:S01]  /*3e50*/  IADD3 R6, P1, PT, R6, 0x10, RZ ;  /* 0x0000001006067810 */ /* 0x000fe20007f3e0ff */
[----:B------:R-:W-:Y:S01]  /*3e60*/  VIADD R53, R53, 0x4 ;  /* 0x0000000435357836 */ /* 0x000fe20000000000 */
[----:B------:R-:W-:Y:S02]  /*3e70*/  IADD3 R52, PT, PT, R52, 0x80, RZ ;  /* 0x0000008034347810 */ /* 0x000fe40007ffe0ff */
[----:B------:R-:W-:Y:S01]  /*3e80*/  IADD3 R56, PT, PT, R56, 0x200, RZ ;  /* 0x0000020038387810 */ /* 0x000fe20007ffe0ff */
[----:B------:R-:W-:Y:S01]  /*3e90*/  IMAD.X R5, RZ, RZ, R5, P1 ;  /* 0x000000ffff057224 */ /* 0x000fe200008e0605 */
[----:B------:R-:W-:Y:S07]  /*3ea0*/  @!P0 BRA `(.L_x_25146) ;  /* 0xfffffff000f88947 */ /* 0x000fee000383ffff */
.L_x_25143:
[----:B------:R-:W-:Y:S05]  /*3eb0*/  BSYNC.RECONVERGENT B0 ;  /* 0x0000000000007941 */ /* 0x000fea0003800200 */
.L_x_25142:
        /* <DEDUP_REMOVED lines=17> */
[----:B----4-:R-:W-:Y:S01]  /*3fd0*/  FADD.FTZ R11, R11, R42 ;  /* 0x0000002a0b0b7221 */ /* 0x010fe20000010000 */
[----:B------:R-:W-:Y:S01]  /*3fe0*/  BAR.SYNC.DEFER_BLOCKING 0x0 ;  /* 0x0000000000007b1d */ /* 0x000fe20000010000 */
[----:B------:R-:W-:Y:S01]  /*3ff0*/  FADD.FTZ R13, R8, R41 ;  /* 0x00000029080d7221 */ /* 0x000fe20000010000 */
[----:B------:R-:W-:-:S04]  /*4000*/  FADD.FTZ R15, R15, R40 ;  /* 0x000000280f0f7221 */ /* 0x000fc80000010000 */
[----:B------:R-:W3:Y:S01]  /*4010*/  SHFL.BFLY PT, R12, R11, 0x2, 0x1f ;  /* 0x0c401f000b0c7f89 */ /* 0x000ee200000e0000 */
[----:B0-----:R-:W-:-:S03]  /*4020*/  FADD.FTZ R17, R10, R7 ;  /* 0x000000070a117221 */ /* 0x001fc60000010000 */
[----:B------:R-:W0:Y:S04]  /*4030*/  SHFL.BFLY PT, R14, R13, 0x2, 0x1f ;  /* 0x0c401f000d0e7f89 */ /* 0x000e2800000e0000 */
[----:B------:R-:W4:Y:S01]  /*4040*/  SHFL.BFLY PT, R7, R6, 0x2, 0x1f ;  /* 0x0c401f0006077f89 */ /* 0x000f2200000e0000 */
[----:B-1----:R-:W-:-:S03]  /*4050*/  FADD.FTZ R0, R3, R0 ;  /* 0x0000000003007221 */ /* 0x002fc60000010000 */
[----:B------:R-:W1:Y:S01]  /*4060*/  SHFL.BFLY PT, R10, R9, 0x2, 0x1f ;  /* 0x0c401f00090a7f89 */ /* 0x000e6200000e0000 */
[----:B--2---:R-:W-:Y:S01]  /*4070*/  FADD.FTZ R4, R2, R5 ;  /* 0x0000000502047221 */ /* 0x004fe20000010000 */
[----:B------:R-:W-:Y:S02]  /*4080*/  LOP3.LUT R2, R50, 0x3c0, RZ, 0xc0, !PT ;  /* 0x000003c032027812 */ /* 0x000fe400078ec0ff */
[----:B------:R-:W2:Y:S02]  /*4090*/  SHFL.BFLY PT, R16, R15, 0x2, 0x1f ;  /* 0x0c401f000f107f89 */ /* 0x000ea400000e0000 */
[----:B------:R-:W-:Y:S02]  /*40a0*/  ISETP.NE.OR P1, PT, R2, 0x40, P0 ;  /* 0x000000400200780c */ /* 0x000fe40000725670 */
        /* <DEDUP_REMOVED lines=15> */
[----:B------:R-:W-:-:S03]  /*41a0*/  LOP3.LUT R0, R49, 0x3e0, R50, 0xf8, !PT ;  /* 0x000003e031007812 */ /* 0x000fc600078ef832 */
[----:B------:R-:W3:Y:S01]  /*41b0*/  SHFL.BFLY PT, R19, R18, 0x1, 0x1f ;  /* 0x0c201f0012137f89 */ /* 0x000ee200000e0000 */
[----:B0-----:R-:W-:Y:S01]  /*41c0*/  FADD.FTZ R13, R12, R13 ;  /* 0x0000000d0c0d7221 */ /* 0x001fe20000010000 */
[----:B----4-:R-:W-:Y:S01]  /*41d0*/  FADD.FTZ R7, R4, R7 ;  /* 0x0000000704077221 */ /* 0x010fe20000010000 */
[----:B-1----:R-:W-:Y:S01]  /*41e0*/  FADD.FTZ R9, R8, R9 ;  /* 0x0000000908097221 */ /* 0x002fe20000010000 */
[----:B--2---:R-:W-:Y:S01]  /*41f0*/  FADD.FTZ R11, R10, R11 ;  /* 0x0000000b0a0b7221 */ /* 0x004fe20000010000 */
[----:B------:R-:W-:Y:S01]  /*4200*/  FADD.FTZ R15, R14, R15 ;  /* 0x0000000f0e0f7221 */ /* 0x000fe20000010000 */
[----:B---3--:R-:W-:Y:S01]  /*4210*/  FADD.FTZ R17, R16, R17 ;  /* 0x0000001110117221 */ /* 0x008fe20000010000 */
        /* <DEDUP_REMOVED lines=15> */
.L_x_25148:
[----:B------:R-:W-:Y:S05]  /*4310*/  BSYNC.RECONVERGENT B0 ;  /* 0x0000000000007941 */ /* 0x000fea0003800200 */
.L_x_25147:
        /* <DEDUP_REMOVED lines=29> */
.L_x_25150:
[----:B------:R-:W-:Y:S05]  /*44f0*/  BSYNC.RECONVERGENT B0 ;  /* 0x0000000000007941 */ /* 0x000fea0003800200 */
.L_x_25149:
        /* <DEDUP_REMOVED lines=12> */
.L_x_25152:
[----:B------:R-:W-:Y:S05]  /*45c0*/  BSYNC.RECONVERGENT B0 ;  /* 0x0000000000007941 */ /* 0x000fea0003800200 */
.L_x_25151:
        /* <DEDUP_REMOVED lines=19> */
.L_x_25154:
[----:B------:R-:W-:Y:S05]  /*4700*/  BSYNC.RECONVERGENT B0 ;  /* 0x0000000000007941 */ /* 0x000fea0003800200 */
.L_x_25153:
        /* <DEDUP_REMOVED lines=22> */
.L_x_25155:
        /* <DEDUP_REMOVED lines=9> */
.L_x_27624:


//--------------------- .text._ZN4vllm25paged_attention_v2_kernelIffLi256ELi16ELi128ELNS_18Fp8KVCacheDataTypeE0ELb0ELi512EEEvPfS2_PT_PKS3_PKT0_S9_ifPKiSB_iPKfiiiSD_SD_iiiii --------------------------
	.section	.text._ZN4vllm25paged_attention_v2_kernelIffLi256ELi16ELi128ELNS_18Fp8KVCacheDataTypeE0ELb0ELi512EEEvPfS2_PT_PKS3_PKT0_S9_ifPKiSB_iPKfiiiSD_SD_iiiii,"ax",@progbits
	.align	128
        .global         _ZN4vllm25paged_attention_v2_kernelIffLi256ELi16ELi128ELNS_18Fp8KVCacheDataTypeE0ELb0ELi512EEEvPfS2_PT_PKS3_PKT0_S9_ifPKiSB_iPKfiiiSD_SD_iiiii
        .type           _ZN4vllm25paged_attention_v2_kernelIffLi256ELi16ELi128ELNS_18Fp8KVCacheDataTypeE0ELb0ELi512EEEvPfS2_PT_PKS3_PKT0_S9_ifPKiSB_iPKfiiiSD_SD_iiiii,@function
        .size           _ZN4vllm25paged_attention_v2_kernelIffLi256ELi16ELi128ELNS_18Fp8KVCacheDataTypeE0ELb0ELi512EEEvPfS2_PT_PKS3_PKT0_S9_ifPKiSB_iPKfiiiSD_SD_iiiii,(.L_x_27625 - _ZN4vllm25paged_attention_v2_kernelIffLi256ELi16ELi128ELNS_18Fp8KVCacheDataTypeE0ELb0ELi512EEEvPfS2_PT_PKS3_PKT0_S9_ifPKiSB_iPKfiiiSD_SD_iiiii)
        .other          _ZN4vllm25paged_attention_v2_kernelIffLi256ELi16ELi128ELNS_18Fp8KVCacheDataTypeE0ELb0ELi512EEEvPfS2_PT_PKS3_PKT0_S9_ifPKiSB_iPKfiiiSD_SD_iiiii,@"STO_CUDA_ENTRY STV_DEFAULT"
_ZN4vllm25paged_attention_v2_kernelIffLi256ELi16ELi128ELNS_18Fp8KVCacheDataTypeE0ELb0ELi512EEEvPfS2_PT_PKS3_PKT0_S9_ifPKiSB_iPKfiiiSD_SD_iiiii:
.text._ZN4vllm25paged_attention_v2_kernelIffLi256ELi16ELi128ELNS_18Fp8KVCacheDataTypeE0ELb0ELi512EEEvPfS2_PT_PKS3_PKT0_S9_ifPKiSB_iPKfiiiSD_SD_iiiii:
        /* <DEDUP_REMOVED lines=14> */
[----:B------:R-:W4:Y:S08]  /*00e0*/  LDC.64 R10, c[0x0][0x3d0] ;  /* 0x0000f400ff0a7b82 */ /* 0x000f300000000a00 */
[----:B------:R-:W3:Y:S01]  /*00f0*/  S2UR UR7, SR_CgaCtaId ;  /* 0x00000000000779c3 */ /* 0x000ee20000008800 */
[----:B-1----:R-:W-:Y:S01]  /*0100*/  IMAD R0, R141, UR4, RZ ;  /* 0x000000048d007c24 */ /* 0x002fe2000f8e02ff */
[----:B------:R-:W-:Y:S01]  /*0110*/  UMOV UR5, 0x400 ;  /* 0x0000040000057882 */ /* 0x000fe20000000000 */
[----:B------:R-:W1:Y:S01]  /*0120*/  LDCU UR4, c[0x0][0x3c8] ;  /* 0x00007900ff0477ac */ /* 0x000e620008000800 */
[----:B------:R-:W1:Y:S01]  /*0130*/  LDCU UR13, c[0x0][0x3dc] ;  /* 0x00007b80ff0d77ac */ /* 0x000e620008000800 */
[----:B------:R-:W1:Y:S01]  /*0140*/  LDCU UR16, c[0x0][0x3b4] ;  /* 0x00007680ff1077ac */ /* 0x000e620008000800 */
[----:B0-----:R-:W-:Y:S01]  /*0150*/  ISETP.GT.U32.AND P1, PT, R6, 0x7f, PT ;  /* 0x0000007f0600780c */ /* 0x001fe20003f24070 */
[----:B------:R-:W0:Y:S01]  /*0160*/  LDCU.64 UR14, c[0x0][0x3a0] ;  /* 0x00007400ff0e77ac */ /* 0x000e220008000a00 */
[----:B--2---:R-:W-:-:S02]  /*0170*/  IABS R19, R21 ;  /* 0x0000001500137213 */ /* 0x004fc40000000000 */
[----:B----4-:R-:W-:-:S09]  /*0180*/  ISETP.NE.U32.AND P0, PT, R10, RZ, PT ;  /* 0x000000ff0a00720c */ /* 0x010fd20003f05070 */
[----:B------:R-:W2:Y:S01]  /*0190*/  @!P1 LDC.64 R4, c[0x0][0x398] ;  /* 0x0000e600ff049b82 */ /* 0x000ea20000000a00 */
[----:B---3--:R-:W-:Y:S02]  /*01a0*/  @!P1 SHF.L.U32 R2, R17, 0x8, RZ ;  /* 0x0000000811029819 */ /* 0x008fe400000006ff */
[----:B------:R-:W-:Y:S01]  /*01b0*/  @!P1 SHF.L.U32 R3, R6, 0x1, RZ ;  /* 0x0000000106039819 */ /* 0x000fe200000006ff */
[----:B------:R-:W3:Y:S01]  /*01c0*/  I2F.RP R7, R19 ;  /* 0x0000001300077306 */ /* 0x000ee20000209400 */
[----:B------:R-:W-:Y:S02]  /*01d0*/  ISETP.NE.AND.EX P0, PT, R11, RZ, PT, P0 ;  /* 0x000000ff0b00720c */ /* 0x000fe40003f05300 */
[----:B------:R-:W-:Y:S02]  /*01e0*/  @!P1 IADD3 R2, P2, P3, R3, R0, R2 ;  /* 0x0000000003029210 */ /* 0x000fe40007b5e002 */
[----:B------:R-:W-:-:S04]  /*01f0*/  SHF.R.S32.HI R0, RZ, 0x1f, R0 ;  /* 0x0000001fff007819 */ /* 0x000fc80000011400 */
[----:B------:R-:W-:Y:S02]  /*0200*/  @!P1 IADD3.X R0, PT, PT, RZ, R0, RZ, P2, P3 ;  /* 0x00000000ff009210 */ /* 0x000fe400017e64ff */
[----:B--2---:R-:W-:-:S04]  /*0210*/  @!P1 LEA R4, P2, R2, R4, 0x2 ;  /* 0x0000000402049211 */ /* 0x004fc800078410ff */
[----:B------:R-:W-:Y:S01]  /*0220*/  @!P1 LEA.HI.X R5, R2, R5, R0, 0x2, P2 ;  /* 0x0000000502059211 */ /* 0x000fe200010f1400 */
[----:B---3--:R-:W2:Y:S01]  /*0230*/  MUFU.RCP R7, R7 ;  /* 0x0000000700077308 */ /* 0x008ea20000001000 */
[----:B------:R-:W3:Y:S03]  /*0240*/  @P0 LDC.64 R2, c[0x0][0x3d0] ;  /* 0x0000f400ff020b82 */ /* 0x000ee60000000a00 */
[----:B------:R4:W3:Y:S01]  /*0250*/  @!P1 LDG.E.64.CONSTANT R12, desc[UR8][R4.64] ;  /* 0x00000008040c9981 */ /* 0x0008e2000c1e9b00 */
[----:B------:R-:W-:-:S04]  /*0260*/  HFMA2 R0, -RZ, RZ, 0, 0 ;  /* 0x00000000ff007431 */ /* 0x000fc800000001ff */
[----:B----4-:R-:W4:Y:S01]  /*0270*/  LDC R4, c[0x0][0x370] ;  /* 0x0000dc00ff047b82 */ /* 0x010f220000000800 */
[----:B--2---:R-:W-:-:S04]  /*0280*/  IADD3 R10, PT, PT, R7, 0xffffffe, RZ ;  /* 0x0ffffffe070a7810 */ /* 0x004fc80007ffe0ff */
[----:B------:R2:W0:Y:S01]  /*0290*/  F2I.FTZ.U32.TRUNC.NTZ R11, R10 ;  /* 0x0000000a000b7305 */ /* 0x000422000021f000 */
[----:B---3--:R-:W-:-:S05]  /*02a0*/  @P0 IMAD.WIDE.U32 R2, R17, 0x4, R2 ;  /* 0x0000000411020825 */ /* 0x008fca00078e0002 */
[----:B------:R4:W5:Y:S01]  /*02b0*/  @P0 LDG.E.CONSTANT R0, desc[UR8][R2.64] ;  /* 0x0000000802000981 */ /* 0x000962000c1e9900 */
[----:B--2---:R-:W-:Y:S01]  /*02c0*/  MOV R10, RZ ;  /* 0x000000ff000a7202 */ /* 0x004fe20000000f00 */
[----:B------:R-:W-:Y:S01]  /*02d0*/  ULEA UR6, UR7, UR5, 0x18 ;  /* 0x0000000507067291 */ /* 0x000fe2000f8ec0ff */
[----:B-1----:R-:W-:Y:S01]  /*02e0*/  IMAD R141, R141, UR4, RZ ;  /* 0x000000048d8d7c24 */ /* 0x002fe2000f8e02ff */
[----:B------:R-:W-:Y:S01]  /*02f0*/  BSSY B0, `(.L_x_25156) ;  /* 0x000015e000007945 */ /* 0x000fe20003800000 */
[----:B0-----:R-:W-:Y:S01]  /*0300*/  IMAD.MOV R8, RZ, RZ, -R11 ;  /* 0x000000ffff087224 */ /* 0x001fe200078e0a0b */
[----:B----4-:R-:W-:-:S03]  /*0310*/  IABS R2, R4 ;  /* 0x0000000400027213 */ /* 0x010fc60000000000 */
        /* <DEDUP_REMOVED lines=25> */
[----:B------:R-:W-:-:S03]  /*04b0*/  IABS R8, R17 ;  /* 0x0000001100087213 */ /* 0x000fc60000000000 */
[----:B------:R-:W-:Y:S01]  /*04c0*/  IMAD.HI.U32 R3, R3, R7, R2 ;  /* 0x0000000703037227 */ /* 0x000fe200078e0002 */
[----:B------:R-:W-:Y:S02]  /*04d0*/  MOV R7, R8 ;  /* 0x0000000800077202 */ /* 0x000fe40000000f00 */
[----:B------:R-:W-:Y:S01]  /*04e0*/  SHF.R.U32.HI R8, RZ, 0x1, R6 ;  /* 0x00000001ff087819 */ /* 0x000fe20000011606 */
[----:B------:R-:W-:Y:S01]  /*04f0*/  IMAD.MOV R2, RZ, RZ, -R10 ;  /* 0x000000ffff027224 */ /* 0x000fe200078e0a0a */
[----:B------:R-:W-:Y:S01]  /*0500*/  SHF.R.U32.HI R10, RZ, 0x5, R6 ;  /* 0x00000005ff0a7819 */ /* 0x000fe20000011606 */
[----:B------:R-:W-:Y:S01]  /*0510*/  IMAD.HI.U32 R4, R3, R7, RZ ;  /* 0x0000000703047227 */ /* 0x000fe200078e00ff */
[----:B------:R-:W-:Y:S02]  /*0520*/  SHF.L.U32 R3, R6, 0x9, RZ ;  /* 0x0000000906037819 */ /* 0x000fe400000006ff */
[----:B------:R-:W-:Y:S01]  /*0530*/  LEA R143, R15, R10, 0x5 ;  /* 0x0000000a0f8f7211 */ /* 0x000fe200078e28ff */
[----:B------:R-:W-:Y:S01]  /*0540*/  IMAD R2, R4, R2, R7 ;  /* 0x0000000204027224 */ /* 0x000fe200078e0207 */
[----:B------:R-:W-:-:S02]  /*0550*/  LOP3.LUT R11, R3, 0x200, RZ, 0xc0, !PT ;  /* 0x00000200030b7812 */ /* 0x000fc400078ec0ff */
[----:B------:R-:W-:Y:S02]  /*0560*/  LEA R3, R15, 0x20, 0x5 ;  /* 0x000000200f037811 */ /* 0x000fe400078e28ff */
[----:B------:R-:W-:-:S13]  /*0570*/  ISETP.GT.U32.AND P2, PT, R5, R2, PT ;  /* 0x000000020500720c */ /* 0x000fda0003f44070 */
[----:B------:R-:W-:Y:S01]  /*0580*/  @!P2 IADD3 R2, PT, PT, R2, -R5, RZ ;  /* 0x800000050202a210 */ /* 0x000fe20007ffe0ff */
[----:B------:R-:W-:-:S03]  /*0590*/  @!P2 VIADD R4, R4, 0x1 ;  /* 0x000000010404a836 */ /* 0x000fc60000000000 */
[----:B------:R-:W-:Y:S02]  /*05a0*/  ISETP.GE.U32.AND P0, PT, R2, R5, PT ;  /* 0x000000050200720c */ /* 0x000fe40003f06070 */
[----:B------:R-:W-:Y:S02]  /*05b0*/  IADD3 R2, PT, PT, R156, 0xf, RZ ;  /* 0x0000000f9c027810 */ /* 0x000fe40007ffe0ff */
[----:B------:R-:W-:Y:S02]  /*05c0*/  IADD3 R5, PT, PT, R11, UR6, RZ ;  /* 0x000000060b057c10 */ /* 0x000fe4000fffe0ff */
[----:B------:R-:W-:Y:S02]  /*05d0*/  SHF.R.U32.HI R2, RZ, 0x4, R2 ;  /* 0x00000004ff027819 */ /* 0x000fe40000011602 */
[----:B------:R-:W-:Y:S02]  /*05e0*/  @!P1 LEA R7, R8, R5, 0x3 ;  /* 0x0000000508079211 */ /* 0x000fe400078e18ff */
[----:B------:R-:W-:-:S02]  /*05f0*/  VIMNMX.U32 R2, PT, PT, R2, R3, PT ;  /* 0x0000000302027248 */ /* 0x000fc40003fe0000 */
[----:B------:R-:W-:Y:S02]  /*0600*/  LOP3.LUT R5, R17, R14, RZ, 0x3c, !PT ;  /* 0x0000000e11057212 */ /* 0x000fe400078e3cff */
[----:B------:R-:W-:Y:S02]  /*0610*/  @P0 IADD3 R4, PT, PT, R4, 0x1, RZ ;  /* 0x0000000104040810 */ /* 0x000fe40007ffe0ff */
[----:B------:R-:W-:Y:S02]  /*0620*/  ISETP.GE.U32.AND P0, PT, R143, R2, PT ;  /* 0x000000028f00720c */ /* 0x000fe40003f06070 */
[----:B------:R-:W-:Y:S02]  /*0630*/  ISETP.GE.AND P3, PT, R5, RZ, PT ;  /* 0x000000ff0500720c */ /* 0x000fe40003f66270 */
[----:B------:R-:W-:Y:S01]  /*0640*/  MOV R3, R4 ;  /* 0x0000000400037202 */ /* 0x000fe20000000f00 */
[----:B------:R-:W-:-:S05]  /*0650*/  IMAD R4, R15, -0x20, R2 ;  /* 0xffffffe00f047824 */ /* 0x000fca00078e0202 */
[----:B------:R-:W-:Y:S01]  /*0660*/  LEA R5, R4, R9, 0x4 ;  /* 0x0000000904057211 */ /* 0x000fe200078e20ff */
[----:B------:R-:W-:-:S03]  /*0670*/  IMAD.MOV.U32 R4, RZ, RZ, -0x800001 ;  /* 0xff7fffffff047424 */ /* 0x000fc600078e00ff */
[----:B------:R-:W-:Y:S02]  /*0680*/  VIMNMX R5, PT, PT, R156, R5, PT ;  /* 0x000000059c057248 */ /* 0x000fe40003fe0100 */
[----:B------:R-:W-:Y:S01]  /*0690*/  @!P3 IADD3 R3, PT, PT, -R3, RZ, RZ ;  /* 0x000000ff0303b210 */ /* 0x000fe20007ffe1ff */
[----:B------:R0:W-:Y:S01]  /*06a0*/  @!P1 STS.64 [R7], R12 ;  /* 0x0000000c07009388 */ /* 0x0001e20000000a00 */
[----:B------:R-:W-:Y:S01]  /*06b0*/  BAR.SYNC.DEFER_BLOCKING 0x0 ;  /* 0x0000000000007b1d */ /* 0x000fe20000010000 */
[----:B------:R-:W-:-:S13]  /*06c0*/  ISETP.NE.AND P1, PT, R14, RZ, PT ;  /* 0x000000ff0e00720c */ /* 0x000fda0003f25270 */
[----:B------:R-:W-:Y:S01]  /*06d0*/  @!P1 LOP3.LUT R3, RZ, R14, RZ, 0x33, !PT ;  /* 0x0000000eff039212 */ /* 0x000fe200078e33ff */
[----:B0-----:R-:W-:Y:S06]  /*06e0*/  @P0 BRA `(.L_x_25157) ;  /* 0x0000001000780947 */ /* 0x001fec0003800000 */
[----:B------:R-:W0:Y:S01]  /*06f0*/  LDCU UR12, c[0x0][0x3e0] ;  /* 0x00007c00ff0c77ac */ /* 0x000e220008000800 */
[----:B------:R-:W-:Y:S01]  /*0700*/  MOV R7, R143 ;  /* 0x0000008f00077202 */ /* 0x000fe20000000f00 */
[----:B------:R-:W1:Y:S01]  /*0710*/  LDS.128 R136, [R11+UR6] ;  /* 0x000000060b887984 */ /* 0x000e620008000c00 */
[----:B------:R-:W-:Y:S01]  /*0720*/  LEA R143, R10, R9, 0x4 ;  /* 0x000000090a8f7211 */ /* 0x000fe200078e20ff */
[----:B------:R-:W2:Y:S01]  /*0730*/  LDCU.64 UR10, c[0x0][0x3b8] ;  /* 0x00007700ff0a77ac */ /* 0x000ea20008000a00 */
[C---:B------:R-:W-:Y:S01]  /*0740*/  LOP3.LUT R4, R8.reuse, 0xf, RZ, 0xc0, !PT ;  /* 0x0000000f08047812 */ /* 0x040fe200078ec0ff */
[----:B------:R-:W3:Y:S01]  /*0750*/  LDS.128 R132, [R11+UR6+0x10] ;  /* 0x000010060b847984 */ /* 0x000ee20008000c00 */
[----:B------:R-:W-:Y:S01]  /*0760*/  SHF.L.U32 R140, R8, 0x2, RZ ;  /* 0x00000002088c7819 */ /* 0x000fe200000006ff */
[----:B------:R-:W-:Y:S01]  /*0770*/  IMAD.WIDE.U32 R8, R7, 0x4, RZ ;  /* 0x0000000407087825 */ /* 0x000fe200078e00ff */
[----:B------:R-:W-:Y:S01]  /*0780*/  SHF.L.U32 R159, R6, 0x1, RZ ;  /* 0x00000001069f7819 */ /* 0x000fe200000006ff */
[----:B------:R-:W-:Y:S01]  /*0790*/  UIADD3 UR4, UPT, UPT, UR5, 0x420, URZ ;  /* 0x0000042005047890 */ /* 0x000fe2000fffe0ff */
[----:B------:R-:W-:Y:S01]  /*07a0*/  IADD3 R145, PT, PT, R4, R143, RZ ;  /* 0x0000008f04917210 */ /* 0x000fe20007ffe0ff */
[----:B------:R-:W4:Y:S01]  /*07b0*/  LDS.128 R128, [R11+UR6+0x20] ;  /* 0x000020060b807984 */ /* 0x000f220008000c00 */
[----:B------:R-:W-:Y:S01]  /*07c0*/  LOP3.LUT R143, R140, 0x3c, RZ, 0xc0, !PT ;  /* 0x0000003c8c8f7812 */ /* 0x000fe200078ec0ff */
[----:B------:R-:W-:Y:S01]  /*07d0*/  IMAD.WIDE R8, R141, 0x4, R8 ;  /* 0x000000048d087825 */ /* 0x000fe200078e0208 */
[----:B------:R-:W-:Y:S01]  /*07e0*/  LOP3.LUT R159, R159, 0x3c, RZ, 0xc0, !PT ;  /* 0x0000003c9f9f7812 */ /* 0x000fe200078ec0ff */
[----:B------:R-:W-:Y:S01]  /*07f0*/  ULEA UR4, UR7, UR4, 0x18 ;  /* 0x0000000407047291 */ /* 0x000fe2000f8ec0ff */
[----:B------:R-:W-:Y:S01]  /*0800*/  LOP3.LUT R142, R6, 0x1, RZ, 0xc0, !PT ;  /* 0x00000001068e7812 */ /* 0x000fe200078ec0ff */
[----:B0-----:R-:W-:Y:S01]  /*0810*/  IMAD R140, R3, UR12, RZ ;  /* 0x0000000c038c7c24 */ /* 0x001fe2000f8e02ff */
[----:B------:R-:W0:Y:S01]  /*0820*/  LDS.128 R124, [R11+UR6+0x30] ;  /* 0x000030060b7c7984 */ /* 0x000e220008000c00 */
[----:B------:R-:W-:Y:S01]  /*0830*/  IMAD R143, R10, 0x40, R143 ;  /* 0x000000400a8f7824 */ /* 0x000fe200078e028f */
[----:B------:R-:W-:-:S02]  /*0840*/  ISETP.NE.U32.AND P0, PT, R142, 0x1, PT ;  /* 0x000000018e00780c */ /* 0x000fc40003f05070 */
[----:B--2---:R-:W-:Y:S01]  /*0850*/  IADD3 R6, P2, PT, R8, UR10, RZ ;  /* 0x0000000a08067c10 */ /* 0x004fe2000ff5e0ff */
[----:B------:R-:W2:Y:S01]  /*0860*/  LDS.128 R120, [R11+UR6+0x40] ;  /* 0x000040060b787984 */ /* 0x000ea20008000c00 */
[----:B------:R-:W-:Y:S02]  /*0870*/  IADD3 R158, P3, PT, R140, R159, RZ ;  /* 0x0000009f8c9e7210 */ /* 0x000fe40007f7e0ff */
[----:B-----5:R-:W-:Y:S01]  /*0880*/  FSETP.NEU.FTZ.AND P1, PT, R0, RZ, PT ;  /* 0x000000ff0000720b */ /* 0x020fe20003f3d000 */
[----:B------:R-:W0:Y:S01]  /*0890*/  LDS.128 R116, [R11+UR6+0x50] ;  /* 0x000050060b747984 */ /* 0x000e220008000c00 */
[----:B------:R-:W-:Y:S02]  /*08a0*/  IADD3.X R9, PT, PT, R9, UR11, RZ, P2, !PT ;  /* 0x0000000b09097c10 */ /* 0x000fe400097fe4ff */
[----:B------:R-:W-:Y:S01]  /*08b0*/  MOV R4, 0xff7fffff ;  /* 0xff7fffff00047802 */ /* 0x000fe20000000f00 */
[----:B------:R-:W0:Y:S01]  /*08c0*/  LDS.128 R112, [R11+UR6+0x60] ;  /* 0x000060060b707984 */ /* 0x000e220008000c00 */
[----:B------:R-:W-:-:S02]  /*08d0*/  IADD3 R8, PT, PT, -R156, R145, RZ ;  /* 0x000000919c087210 */ /* 0x000fc40007ffe1ff */
[----:B------:R-:W-:Y:S01]  /*08e0*/  IADD3 R10, PT, PT, R145, 0x1, RZ ;  /* 0x00000001910a7810 */ /* 0x000fe20007ffe0ff */
[----:B------:R-:W0:Y:S01]  /*08f0*/  LDS.128 R108, [R11+UR6+0x70] ;  /* 0x000070060b6c7984 */ /* 0x000e220008000c00 */
[----:B------:R-:W-:-:S03]  /*0900*/  LEA.HI.X.SX32 R159, R140, RZ, 0x1, P3 ;  /* 0x000000ff8c9f7211 */ /* 0x000fc600018f0eff */
[----:B------:R-:W0:Y:S04]  /*0910*/  LDS.128 R104, [R11+UR6+0x80] ;  /* 0x000080060b687984 */ /* 0x000e280008000c00 */
        /* <DEDUP_REMOVED lines=22> */
[----:B------:R1:W0:Y:S02]  /*0a80*/  LDS.128 R12, [R11+UR6+0x1f0] ;  /* 0x0001f0060b0c7984 */ /* 0x0002240008000c00 */
[----:B-1234-:R-:W-:-:S07]  /*0a90*/  IADD3 R11, PT, PT, R143, UR4, RZ ;  /* 0x000000048f0b7c10 */ /* 0x01efce000fffe0ff */
.L_x_25159:
[----:B------:R-:W-:Y:S01]  /*0aa0*/  MOV R146, R6 ;  /* 0x0000000600927202 */ /* 0x000fe20000000f00 */
[----:B------:R-:W-:-:S05]  /*0ab0*/  IMAD.MOV.U32 R147, RZ, RZ, R9 ;  /* 0x000000ffff937224 */ /* 0x000fca00078e0009 */
[----:B------:R-:W2:Y:S01]  /*0ac0*/  LDG.E.CONSTANT R141, desc[UR8][R146.64] ;  /* 0x00000008928d7981 */ /* 0x000ea2000c1e9900 */
[----:B------:R-:W1:Y:S02]  /*0ad0*/  S2R R140, SR_TID.X ;  /* 0x00000000008c7919 */ /* 0x000e640000002100 */
[----:B-1----:R-:W-:-:S04]  /*0ae0*/  SHF.L.U32 R142, R140, 0x1, RZ ;  /* 0x000000018c8e7819 */ /* 0x002fc800000006ff */
[----:B------:R-:W-:Y:S01]  /*0af0*/  LOP3.LUT R143, R142, 0x2, RZ, 0xc0, !PT ;  /* 0x000000028e8f7812 */ /* 0x000fe200078ec0ff */
[----:B--2---:R-:W-:-:S03]  /*0b00*/  IMAD.WIDE R140, R141, UR13, R158 ;  /* 0x0000000d8d8c7c25 */ /* 0x004fc6000f8e029e */
[----:B------:R-:W-:-:S04]  /*0b10*/  IADD3 R140, P2, PT, R140, R143, RZ ;  /* 0x0000008f8c8c7210 */ /* 0x000fc80007f5e0ff */
[----:B------:R-:W-:Y:S02]  /*0b20*/  IADD3.X R141, PT, PT, RZ, R141, RZ, P2, !PT ;  /* 0x0000008dff8d7210 */ /* 0x000fe400017fe4ff */
[----:B------:R-:W-:-:S04]  /*0b30*/  LEA R160, P2, R140, UR14, 0x2 ;  /* 0x0000000e8ca07c11 */ /* 0x000fc8000f8410ff */
[----:B------:R-:W-:-:S05]  /*0b40*/  LEA.HI.X R161, R140, UR15, R141, 0x2, P2 ;  /* 0x0000000f8ca17c11 */ /* 0x000fca00090f148d */
[----:B------:R-:W2:Y:S04]  /*0b50*/  LDG.E.64.CONSTANT R142, desc[UR8][R160.64+0x100] ;  /* 0x00010008a08e7981 */ /* 0x000ea8000c1e9b00 */
[----:B------:R-:W3:Y:S04]  /*0b60*/  LDG.E.64.CONSTANT R144, desc[UR8][R160.64] ;  /* 0x00000008a0907981 */ /* 0x000ee8000c1e9b00 */
[----:B------:R-:W4:Y:S04]  /*0b70*/  LDG.E.64.CONSTANT R146, desc[UR8][R160.64+0x200] ;  /* 0x00020008a0927981 */ /* 0x000f28000c1e9b00 */
[----:B------:R-:W5:Y:S04]  /*0b80*/  LDG.E.64.CONSTANT R148, desc[UR8][R160.64+0x300] ;  /* 0x00030008a0947981 */ /* 0x000f68000c1e9b00 */
[----:B------:R-:W5:Y:S04]  /*0b90*/  LDG.E.64.CONSTANT R150, desc[UR8][R160.64+0x400] ;  /* 0x00040008a0967981 */ /* 0x000f68000c1e9b00 */
[----:B------:R-:W5:Y:S04]  /*0ba0*/  LDG.E.64.CONSTANT R152, desc[UR8][R160.64+0x500] ;  /* 0x00050008a0987981 */ /* 0x000f68000c1e9b00 */
[----:B0-----:R-:W0:Y:S01]  /*0bb0*/  LDG.E.64.CONSTANT R140, desc[UR8][R160.64+0x600] ;  /* 0x00060008a08c7981 */ /* 0x001e22000c1e9b00 */
[----:B--2---:R-:W-:Y:S01]  /*0bc0*/  FMUL.FTZ R155, R142, R138 ;  /* 0x0000008a8e9b7220 */ /* 0x004fe20000410000 */
[----:B------:R-:W-:-:S03]  /*0bd0*/  FMUL.FTZ R142, R143, R139 ;  /* 0x0000008b8f8e7220 */ /* 0x000fc60000410000 */
[----:B---3--:R-:W-:Y:S01]  /*0be0*/  FFMA.FTZ R155, R136, R144, R155 ;  /* 0x00000090889b7223 */ /* 0x008fe2000001009b */
[----:B------:R-:W-:-:S03]  /*0bf0*/  FFMA.FTZ R142, R137, R145, R142 ;  /* 0x00000091898e7223 */ /* 0x000fc6000001008e */
[----:B----4-:R-:W-:Y:S01]  /*0c00*/  FFMA.FTZ R155, R132, R146, R155 ;  /* 0x00000092849b7223 */ /* 0x010fe2000001009b */
[----:B------:R-:W-:Y:S02]  /*0c10*/  FFMA.FTZ R142, R133, R147, R142 ;  /* 0x00000093858e7223 */ /* 0x000fe4000001008e */
[----:B------:R-:W2:Y:S01]  /*0c20*/  LDG.E.64.CONSTANT R146, desc[UR8][R160.64+0x900] ;  /* 0x00090008a0927981 */ /* 0x000ea2000c1e9b00 */
[----:B-----5:R-:W-:Y:S01]  /*0c30*/  FFMA.FTZ R155, R148, R134, R155 ;  /* 0x00000086949b7223 */ /* 0x020fe2000001009b */
[----:B------:R-:W-:Y:S02]  /*0c40*/  FFMA.FTZ R142, R149, R135, R142 ;  /* 0x00000087958e7223 */ /* 0x000fe4000001008e */
[----:B------:R-:W3:Y:S01]  /*0c50*/  LDG.E.64.CONSTANT R148, desc[UR8][R160.64+0xa00] ;  /* 0x000a0008a0947981 */ /* 0x000ee2000c1e9b00 */
[----:B------:R-:W-:Y:S01]  /*0c60*/  FFMA.FTZ R155, R128, R150, R155 ;  /* 0x00000096809b7223 */ /* 0x000fe2000001009b */
[----:B------:R-:W-:Y:S02]  /*0c70*/  FFMA.FTZ R142, R129, R151, R142 ;  /* 0x00000097818e7223 */ /* 0x000fe4000001008e */
[----:B------:R-:W4:Y:S01]  /*0c80*/  LDG.E.64.CONSTANT R150, desc[UR8][R160.64+0xb00] ;  /* 0x000b0008a0967981 */ /* 0x000f22000c1e9b00 */
[----:B------:R-:W-:Y:S01]  /*0c90*/  FFMA.FTZ R155, R152, R130, R155 ;  /* 0x00000082989b7223 */ /* 0x000fe2000001009b */
[----:B------:R-:W-:-:S02]  /*0ca0*/  FFMA.FTZ R144, R153, R131, R142 ;  /* 0x0000008399907223 */ /* 0x000fc4000001008e */
[----:B------:R-:W5:Y:S01]  /*0cb0*/  LDG.E.64.CONSTANT R142, desc[UR8][R160.64+0x700] ;  /* 0x00070008a08e7981 */ /* 0x000f62000c1e9b00 */
[----:B0-----:R-:W-:Y:S01]  /*0cc0*/  FFMA.FTZ R155, R124, R140, R155 ;  /* 0x0000008c7c9b7223 */ /* 0x001fe2000001009b */
[----:B------:R-:W-:Y:S02]  /*0cd0*/  FFMA.FTZ R154, R125, R141, R144 ;  /* 0x0000008d7d9a7223 */ /* 0x000fe40000010090 */
[----:B------:R-:W2:Y:S04]  /*0ce0*/  LDG.E.64.CONSTANT R144, desc[UR8][R160.64+0x800] ;  /* 0x00080008a0907981 */ /* 0x000ea8000c1e9b00 */
[----:B------:R-:W4:Y:S04]  /*0cf0*/  LDG.E.64.CONSTANT R152, desc[UR8][R160.64+0xc00] ;  /* 0x000c0008a0987981 */ /* 0x000f28000c1e9b00 */
[----:B------:R-:W4:Y:S01]  /*0d00*/  LDG.E.64.CONSTANT R140, desc[UR8][R160.64+0xd00] ;  /* 0x000d0008a08c7981 */ /* 0x000f22000c1e9b00 */
[----:B-----5:R-:W-:Y:S01]  /*0d10*/  FFMA.FTZ R155, R142, R126, R155 ;  /* 0x0000007e8e9b7223 */ /* 0x020fe2000001009b */
[----:B------:R-:W-:-:S02]  /*0d20*/  FFMA.FTZ R154, R143, R127, R154 ;  /* 0x0000007f8f9a7223 */ /* 0x000fc4000001009a */
[----:B------:R-:W5:Y:S01]  /*0d30*/  LDG.E.64.CONSTANT R142, desc[UR8][R160.64+0xe00] ;  /* 0x000e0008a08e7981 */ /* 0x000f62000c1e9b00 */
[----:B--2---:R-:W-:Y:S01]  /*0d40*/  FFMA.FTZ R155, R120, R144, R155 ;  /* 0x00000090789b7223 */ /* 0x004fe2000001009b */
[----:B------:R-:W-:Y:S02]  /*0d50*/  FFMA.FTZ R154, R121, R145, R154 ;  /* 0x00000091799a7223 */ /* 0x000fe4000001009a */
[----:B------:R-:W2:Y:S01]  /*0d60*/  LDG.E.64.CONSTANT R144, desc[UR8][R160.64+0xf00] ;  /* 0x000f0008a0907981 */ /* 0x000ea2000c1e9b00 */
[----:B------:R-:W-:Y:S01]  /*0d70*/  FFMA.FTZ R155, R146, R122, R155 ;  /* 0x0000007a929b7223 */ /* 0x000fe2000001009b */
[----:B------:R-:W-:Y:S02]  /*0d80*/  FFMA.FTZ R154, R147, R123, R154 ;  /* 0x0000007b939a7223 */ /* 0x000fe4000001009a */
[----:B------:R-:W2:Y:S01]  /*0d90*/  LDG.E.64.CONSTANT R146, desc[UR8][R160.64+0x1000] ;  /* 0x00100008a0927981 */ /* 0x000ea2000c1e9b00 */
[----:B---3--:R-:W-:Y:S01]  /*0da0*/  FFMA.FTZ R155, R116, R148, R155 ;  /* 0x00000094749b7223 */ /* 0x008fe2000001009b */
[----:B------:R-:W-:-:S02]  /*0db0*/  FFMA.FTZ R154, R117, R149, R154 ;  /* 0x00000095759a7223 */ /* 0x000fc4000001009a */
[----:B------:R-:W3:Y:S01]  /*0dc0*/  LDG.E.64.CONSTANT R148, desc[UR8][R160.64+0x1100] ;  /* 0x00110008a0947981 */ /* 0x000ee2000c1e9b00 */
[----:B----4-:R-:W-:Y:S01]  /*0dd0*/  FFMA.FTZ R155, R150, R118, R155 ;  /* 0x00000076969b7223 */ /* 0x010fe2000001009b */
[----:B------:R-:W-:Y:S02]  /*0de0*/  FFMA.FTZ R154, R151, R119, R154 ;  /* 0x00000077979a7223 */ /* 0x000fe4000001009a */
[----:B------:R-:W4:Y:S01]  /*0df0*/  LDG.E.64.CONSTANT R150, desc[UR8][R160.64+0x1200] ;  /* 0x00120008a0967981 */ /* 0x000f22000c1e9b00 */
[----:B------:R-:W-:Y:S01]  /*0e00*/  FFMA.FTZ R155, R112, R152, R155 ;  /* 0x00000098709b7223 */ /* 0x000fe2000001009b */
[----:B------:R-:W-:Y:S02]  /*0e10*/  FFMA.FTZ R154, R113, R153, R154 ;  /* 0x00000099719a7223 */ /* 0x000fe4000001009a */
[----:B------:R-:W4:Y:S01]  /*0e20*/  LDG.E.64.CONSTANT R152, desc[UR8][R160.64+0x1300] ;  /* 0x00130008a0987981 */ /* 0x000f22000c1e9b00 */
[----:B------:R-:W-:Y:S01]  /*0e30*/  FFMA.FTZ R155, R140, R114, R155 ;  /* 0x000000728c9b7223 */ /* 0x000fe2000001009b */
[----:B------:R-:W-:-:S02]  /*0e40*/  FFMA.FTZ R154, R141, R115, R154 ;  /* 0x000000738d9a7223 */ /* 0x000fc4000001009a */
[----:B------:R-:W4:Y:S01]  /*0e50*/  LDG.E.64.CONSTANT R140, desc[UR8][R160.64+0x1400] ;  /* 0x00140008a08c7981 */ /* 0x000f22000c1e9b00 */
[----:B-----5:R-:W-:Y:S01]  /*0e60*/  FFMA.FTZ R155, R108, R142, R155 ;  /* 0x0000008e6c9b7223 */ /* 0x020fe2000001009b */
[----:B------:R-:W-:Y:S02]  /*0e70*/  FFMA.FTZ R154, R109, R143, R154 ;  /* 0x0000008f6d9a7223 */ /* 0x000fe4000001009a */
[----:B------:R-:W5:Y:S01]  /*0e80*/  LDG.E.64.CONSTANT R142, desc[UR8][R160.64+0x1500] ;  /* 0x00150008a08e7981 */ /* 0x000f62000c1e9b00 */
[----:B--2---:R-:W-:Y:S01]  /*0e90*/  FFMA.FTZ R155, R144, R110, R155 ;  /* 0x0000006e909b7223 */ /* 0x004fe2000001009b */
[----:B------:R-:W-:Y:S02]  /*0ea0*/  FFMA.FTZ R154, R145, R111, R154 ;  /* 0x0000006f919a7223 */ /* 0x000fe4000001009a */
[----:B------:R-:W2:Y:S01]  /*0eb0*/  LDG.E.64.CONSTANT R144, desc[UR8][R160.64+0x1600] ;  /* 0x00160008a0907981 */ /* 0x000ea2000c1e9b00 */
[----:B------:R-:W-:Y:S01]  /*0ec0*/  FFMA.FTZ R155, R104, R146, R155 ;  /* 0x00000092689b7223 */ /* 0x000fe2000001009b */
[----:B------:R-:W-:-:S02]  /*0ed0*/  FFMA.FTZ R154, R105, R147, R154 ;  /* 0x00000093699a7223 */ /* 0x000fc4000001009a */
[----:B------:R-:W2:Y:S01]  /*0ee0*/  LDG.E.64.CONSTANT R146, desc[UR8][R160.64+0x1700] ;  /* 0x00170008a0927981 */ /* 0x000ea2000c1e9b00 */
[----:B---3--:R-:W-:Y:S01]  /*0ef0*/  FFMA.FTZ R155, R148, R106, R155 ;  /* 0x0000006a949b7223 */ /* 0x008fe2000001009b */
[----:B------:R-:W-:Y:S02]  /*0f00*/  FFMA.FTZ R154, R149, R107, R154 ;  /* 0x0000006b959a7223 */ /* 0x000fe4000001009a */
[----:B------:R-:W3:Y:S01]  /*0f10*/  LDG.E.64.CONSTANT R148, desc[UR8][R160.64+0x1800] ;  /* 0x00180008a0947981 */ /* 0x000ee2000c1e9b00 */
[----:B----4-:R-:W-:Y:S01]  /*0f20*/  FFMA.FTZ R155, R100, R150, R155 ;  /* 0x00000096649b7223 */ /* 0x010fe2000001009b */
[----:B------:R-:W-:Y:S02]  /*0f30*/  FFMA.FTZ R154, R101, R151, R154 ;  /* 0x00000097659a7223 */ /* 0x000fe4000001009a */
[----:B------:R-:W4:Y:S01]  /*0f40*/  LDG.E.64.CONSTANT R150, desc[UR8][R160.64+0x1900] ;  /* 0x00190008a0967981 */ /* 0x000f22000c1e9b00 */
[----:B------:R-:W-:Y:S01]  /*0f50*/  FFMA.FTZ R155, R152, R102, R155 ;  /* 0x00000066989b7223 */ /* 0x000fe2000001009b */
[----:B------:R-:W-:-:S02]  /*0f60*/  FFMA.FTZ R154, R153, R103, R154 ;  /* 0x00000067999a7223 */ /* 0x000fc4000001009a */
[----:B------:R-:W4:Y:S01]  /*0f70*/  LDG.E.64.CONSTANT R152, desc[UR8][R160.64+0x1a00] ;  /* 0x001a0008a0987981 */ /* 0x000f22000c1e9b00 */
[----:B------:R-:W-:Y:S01]  /*0f80*/  FFMA.FTZ R155, R96, R140, R155 ;  /* 0x0000008c609b7223 */ /* 0x000fe2000001009b */
[----:B------:R-:W-:Y:S02]  /*0f90*/  FFMA.FTZ R154, R97, R141, R154 ;  /* 0x0000008d619a7223 */ /* 0x000fe4000001009a */
[----:B------:R-:W4:Y:S01]  /*0fa0*/  LDG.E.64.CONSTANT R140, desc[UR8][R160.64+0x1b00] ;  /* 0x001b0008a08c7981 */ /* 0x000f22000c1e9b00 */
[----:B-----5:R-:W-:Y:S01]  /*0fb0*/  FFMA.FTZ R155, R142, R98, R155 ;  /* 0x000000628e9b7223 */ /* 0x020fe2000001009b */
[----:B------:R-:W-:Y:S02]  /*0fc0*/  FFMA.FTZ R154, R143, R99, R154 ;  /* 0x000000638f9a7223 */ /* 0x000fe4000001009a */
[----:B------:R-:W5:Y:S01]  /*0fd0*/  LDG.E.64.CONSTANT R142, desc[UR8][R160.64+0x1c00] ;  /* 0x001c0008a08e7981 */ /* 0x000f62000c1e9b00 */
[----:B--2---:R-:W-:Y:S01]  /*0fe0*/  FFMA.FTZ R155, R92, R144, R155 ;  /* 0x000000905c9b7223 */ /* 0x004fe2000001009b */
[----:B------:R-:W-:-:S02]  /*0ff0*/  FFMA.FTZ R154, R93, R145, R154 ;  /* 0x000000915d9a7223 */ /* 0x000fc4000001009a */
[----:B------:R-:W2:Y:S01]  /*1000*/  LDG.E.64.CONSTANT R144, desc[UR8][R160.64+0x1d00] ;  /* 0x001d0008a0907981 */ /* 0x000ea2000c1e9b00 */
[----:B------:R-:W-:Y:S01]  /*1010*/  FFMA.FTZ R155, R146, R94, R155 ;  /* 0x0000005e929b7223 */ /* 0x000fe2000001009b */
[----:B------:R-:W-:Y:S02]  /*1020*/  FFMA.FTZ R154, R147, R95, R154 ;  /* 0x0000005f939a7223 */ /* 0x000fe4000001009a */
[----:B------:R-:W2:Y:S01]  /*1030*/  LDG.E.64.CONSTANT R146, desc[UR8][R160.64+0x1e00] ;  /* 0x001e0008a0927981 */ /* 0x000ea2000c1e9b00 */
[----:B---3--:R-:W-:Y:S01]  /*1040*/  FFMA.FTZ R155, R88, R148, R155 ;  /* 0x00000094589b7223 */ /* 0x008fe2000001009b */
[----:B------:R-:W-:Y:S02]  /*1050*/  FFMA.FTZ R154, R89, R149, R154 ;  /* 0x00000095599a7223 */ /* 0x000fe4000001009a */
[----:B------:R-:W3:Y:S01]  /*1060*/  LDG.E.64.CONSTANT R148, desc[UR8][R160.64+0x1f00] ;  /* 0x001f0008a0947981 */ /* 0x000ee2000c1e9b00 */
[----:B----4-:R-:W-:Y:S01]  /*1070*/  FFMA.FTZ R155, R150, R90, R155 ;  /* 0x0000005a969b7223 */ /* 0x010fe2000001009b */
[----:B------:R-:W-:-:S02]  /*1080*/  FFMA.FTZ R154, R151, R91, R154 ;  /* 0x0000005b979a7223 */ /* 0x000fc4000001009a */
[----:B------:R-:W4:Y:S01]  /*1090*/  LDG.E.64.CONSTANT R150, desc[UR8][R160.64+0x2000] ;  /* 0x00200008a0967981 */ /* 0x000f22000c1e9b00 */
[----:B------:R-:W-:Y:S01]  /*10a0*/  FFMA.FTZ R155, R84, R152, R155 ;  /* 0x00000098549b7223 */ /* 0x000fe2000001009b */
[----:B------:R-:W-:Y:S02]  /*10b0*/  FFMA.FTZ R154, R85, R153, R154 ;  /* 0x00000099559a7223 */ /* 0x000fe4000001009a */
[----:B------:R-:W4:Y:S01]  /*10c0*/  LDG.E.64.CONSTANT R152, desc[UR8][R160.64+0x2100] ;  /* 0x00210008a0987981 */ /* 0x000f22000c1e9b00 */
[----:B------:R-:W-:Y:S01]  /*10d0*/  FFMA.FTZ R155, R140, R86, R155 ;  /* 0x000000568c9b7223 */ /* 0x000fe2000001009b */
[----:B------:R-:W-:Y:S02]  /*10e0*/  FFMA.FTZ R154, R141, R87, R154 ;  /* 0x000000578d9a7223 */ /* 0x000fe4000001009a */
        /* <DEDUP_REMOVED lines=63> */
[----:B------:R-:W2:Y:S01]  /*14e0*/  LDG.E.64.CONSTANT R140, desc[UR8][R160.64+0x3200] ;  /* 0x00320008a08c7981 */ /* 0x000ea2000c1e9b00 */
        /* <DEDUP_REMOVED lines=8> */
[----:B------:R-:W5:Y:S01]  /*1570*/  LDG.E.64.CONSTANT R146, desc[UR8][R160.64+0x3b00] ;  /* 0x003b0008a0927981 */ /* 0x000f62000c1e9b00 */
        /* <DEDUP_REMOVED lines=11> */
[----:B------:R-:W3:Y:S04]  /*1630*/  LDG.E.64.CONSTANT R144, desc[UR8][R160.64+0x3a00] ;  /* 0x003a0008a0907981 */ /* 0x000ee8000c1e9b00 */
[----:B------:R-:W4:Y:S01]  /*1640*/  LDG.E.64.CONSTANT R154, desc[UR8][R160.64+0x3f00] ;  /* 0x003f0008a09a7981 */ /* 0x000f22000c1e9b00 */
[----:B------:R-:W-:Y:S01]  /*1650*/  UMOV UR4, 0xffffffff ;  /* 0xffffffff00047882 */ /* 0x000fe20000000000 */
[----:B--2---:R-:W-:Y:S01]  /*1660*/  FFMA.FTZ R157, R24, R140, R157 ;  /* 0x0000008c189d7223 */ /* 0x004fe2000001009d */
[----:B------:R-:W-:-:S03]  /*1670*/  FFMA.FTZ R162, R25, R141, R162 ;  /* 0x0000008d19a27223 */ /* 0x000fc600000100a2 */
[----:B-----5:R-:W-:Y:S01]  /*1680*/  FFMA.FTZ R157, R142, R26, R157 ;  /* 0x0000001a8e9d7223 */ /* 0x020fe2000001009d */
[----:B------:R-:W-:-:S03]  /*1690*/  FFMA.FTZ R162, R143, R27, R162 ;  /* 0x0000001b8fa27223 */ /* 0x000fc600000100a2 */
[----:B---3--:R-:W-:Y:S01]  /*16a0*/  FFMA.FTZ R157, R20, R144, R157 ;  /* 0x00000090149d7223 */ /* 0x008fe2000001009d */
[----:B------:R-:W-:-:S03]  /*16b0*/  FFMA.FTZ R162, R21, R145, R162 ;  /* 0x0000009115a27223 */ /* 0x000fc600000100a2 */
[----:B------:R-:W-:Y:S01]  /*16c0*/  FFMA.FTZ R157, R146, R22, R157 ;  /* 0x00000016929d7223 */ /* 0x000fe2000001009d */
[----:B------:R-:W-:-:S03]  /*16d0*/  FFMA.FTZ R162, R147, R23, R162 ;  /* 0x0000001793a27223 */ /* 0x000fc600000100a2 */
[----:B------:R-:W-:Y:S01]  /*16e0*/  FFMA.FTZ R157, R16, R148, R157 ;  /* 0x00000094109d7223 */ /* 0x000fe2000001009d */
[----:B------:R-:W-:-:S03]  /*16f0*/  FFMA.FTZ R162, R17, R149, R162 ;  /* 0x0000009511a27223 */ /* 0x000fc600000100a2 */
[----:B----4-:R-:W-:Y:S01]  /*1700*/  FFMA.FTZ R157, R150, R18, R157 ;  /* 0x00000012969d7223 */ /* 0x010fe2000001009d */
[----:B------:R-:W-:-:S03]  /*1710*/  FFMA.FTZ R162, R151, R19, R162 ;  /* 0x0000001397a27223 */ /* 0x000fc600000100a2 */
[----:B------:R-:W-:Y:S01]  /*1720*/  FFMA.FTZ R157, R12, R152, R157 ;  /* 0x000000980c9d7223 */ /* 0x000fe2000001009d */
[----:B------:R-:W-:-:S03]  /*1730*/  FFMA.FTZ R162, R13, R153, R162 ;  /* 0x000000990da27223 */ /* 0x000fc600000100a2 */
[----:B------:R-:W-:Y:S01]  /*1740*/  FFMA.FTZ R154, R154, R14, R157 ;  /* 0x0000000e9a9a7223 */ /* 0x000fe2000001009d */
[----:B------:R-:W-:-:S04]  /*1750*/  FFMA.FTZ R155, R155, R15, R162 ;  /* 0x0000000f9b9b7223 */ /* 0x000fc800000100a2 */
[----:B------:R-:W-:Y:S01]  /*1760*/  FADD.FTZ R154, R154, R155 ;  /* 0x0000009b9a9a7221 */ /* 0x000fe20000010000 */
[----:B------:R-:W-:Y:S06]  /*1770*/  BRA.DIV UR4, `(.L_x_25158) ;  /* 0x0000005a04ec7947 */ /* 0x000fec000b800000 */
[----:B------:R0:W1:Y:S02]  /*1780*/  SHFL.BFLY PT, R141, R154, 0x1, 0x1f ;  /* 0x0c201f009a8d7f89 */ /* 0x00006400000e0000 */
.L_x_25196:
[----:B------:R-:W-:Y:S01]  /*1790*/  IADD3 R140, PT, PT, R8, 0x1, RZ ;  /* 0x00000001088c7810 */ /* 0x000fe20007ffe0ff */
[----:B-1----:R-:W-:Y:S01]  /*17a0*/  FADD.FTZ R141, R154, R141 ;  /* 0x0000008d9a8d7221 */ /* 0x002fe20000010000 */
[----:B------:R-:W-:Y:S01]  /*17b0*/  IADD3 R7, PT, PT, R7, 0x4, RZ ;  /* 0x0000000407077810 */ /* 0x000fe20007ffe0ff */
[----:B------:R-:W-:Y:S01]  /*17c0*/  VIADD R8, R8, 0x40 ;  /* 0x0000004008087836 */ /* 0x000fe20000000000 */
[----:B------:R-:W-:Y:S02]  /*17d0*/  I2FP.F32.S32 R143, R140 ;  /* 0x0000008c008f7245 */ /* 0x000fe40000201400 */
[----:B------:R-:W-:-:S03]  /*17e0*/  ISETP.GE.U32.AND P3, PT, R7, R2, PT ;  /* 0x000000020700720c */ /* 0x000fc60003f66070 */
[----:B------:R-:W-:-:S05]  /*17f0*/  FMUL.FTZ R143, R143, R0 ;  /* 0x000000008f8f7220 */ /* 0x000fca0000410000 */
[----:B------:R-:W-:Y:S02]  /*1800*/  FSEL R140, R143, RZ, P1 ;  /* 0x000000ff8f8c7208 */ /* 0x000fe40000800000 */
[C---:B------:R-:W-:Y:S02]  /*1810*/  @P0 IADD3 R143, PT, PT, R10.reuse, -0x1, RZ ;  /* 0xffffffff0a8f0810 */ /* 0x040fe40007ffe0ff */
[----:B------:R-:W-:Y:S01]  /*1820*/  IADD3 R10, PT, PT, R10, 0x40, RZ ;  /* 0x000000400a0a7810 */ /* 0x000fe20007ffe0ff */
[----:B------:R-:W-:Y:S01]  /*1830*/  FFMA.FTZ R141, R141, UR16, R140 ;  /* 0x000000108d8d7c23 */ /* 0x000fe2000801008c */
[CC--:B------:R-:W-:Y:S02]  /*1840*/  ISETP.GE.OR P4, PT, R143.reuse, R156.reuse, !P0 ;  /* 0x0000009c8f00720c */ /* 0x0c0fe40004786670 */
[----:B------:R-:W-:-:S04]  /*1850*/  @P0 ISETP.GE.AND P2, PT, R143, R156, PT ;  /* 0x0000009c8f00020c */ /* 0x000fc80003f46270 */
[----:B------:R-:W-:Y:S02]  /*1860*/  @P0 FSEL R140, R141, RZ, !P2 ;  /* 0x000000ff8d8c0208 */ /* 0x000fe40005000000 */
[----:B------:R-:W-:-:S03]  /*1870*/  IADD3 R6, P2, PT, R6, 0x10, RZ ;  /* 0x0000001006067810 */ /* 0x000fc60007f5e0ff */
[----:B------:R1:W-:Y:S01]  /*1880*/  @P0 STS [R11], R140 ;  /* 0x0000008c0b000388 */ /* 0x0003e20000000800 */
[----:B------:R-:W-:Y:S02]  /*1890*/  IADD3.X R9, PT, PT, RZ, R9, RZ, P2, !PT ;  /* 0x00000009ff097210 */ /* 0x000fe400017fe4ff */
[----:B------:R-:W-:Y:S02]  /*18a0*/  @!P4 FMNMX.FTZ R4, R4, R141, !PT ;  /* 0x0000008d0404c209 */ /* 0x000fe40007810000 */
[----:B-1----:R-:W-:Y:S01]  /*18b0*/  IADD3 R11, PT, PT, R11, 0x100, RZ ;  /* 0x000001000b0b7810 */ /* 0x002fe20007ffe0ff */
[----:B------:R-:W-:Y:S06]  /*18c0*/  @!P3 BRA `(.L_x_25159) ;  /* 0xfffffff00074b947 */ /* 0x000fec000383ffff */
.L_x_25157:
[----:B------:R-:W-:Y:S05]  /*18d0*/  BSYNC B0 ;  /* 0x0000000000007941 */ /* 0x000fea0003800000 */
.L_x_25156:
[----:B------:R-:W-:-:S03]  /*18e0*/  UMOV UR4, 0xffffffff ;  /* 0xffffffff00047882 */ /* 0x000fc60000000000 */
[----:B------:R-:W-:Y:S05]  /*18f0*/  BRA.DIV UR4, `(.L_x_25160) ;  /* 0x0000005a04b47947 */ /* 0x000fea000b800000 */
[----:B------:R-:W1:Y:S02]  /*1900*/  SHFL.BFLY PT, R7, R4, 0x10, 0x1f ;  /* 0x0e001f0004077f89 */ /* 0x000e6400000e0000 */
[----:B-1----:R-:W-:-:S05]  /*1910*/  FMNMX.FTZ R7, R7, R4, !PT ;  /* 0x0000000407077209 */ /* 0x002fca0007810000 */
[----:B-----5:R-:W1:Y:S02]  /*1920*/  SHFL.BFLY PT, R0, R7, 0x8, 0x1f ;  /* 0x0d001f0007007f89 */ /* 0x020e6400000e0000 */
[----:B-1----:R-:W-:-:S05]  /*1930*/  FMNMX.FTZ R0, R7, R0, !PT ;  /* 0x0000000007007209 */ /* 0x002fca0007810000 */
[----:B------:R-:W1:Y:S02]  /*1940*/  SHFL.BFLY PT, R9, R0, 0x4, 0x1f ;  /* 0x0c801f0000097f89 */ /* 0x000e6400000e0000 */
[----:B-1----:R-:W-:-:S05]  /*1950*/  FMNMX.FTZ R9, R0, R9, !PT ;  /* 0x0000000900097209 */ /* 0x002fca0007810000 */
[----:B------:R1:W2:Y:S02]  /*1960*/  SHFL.BFLY PT, R8, R9, 0x2, 0x1f ;  /* 0x0c401f0009087f89 */ /* 0x0002a400000e0000 */
.L_x_25202:
[----:B------:R-:W3:Y:S01]  /*1970*/  S2R R6, SR_TID.X ;  /* 0x0000000000067919 */ /* 0x000ee20000002100 */
[----:B------:R-:W-:Y:S01]  /*1980*/  MOV R13, 0x400 ;  /* 0x00000400000d7802 */ /* 0x000fe20000000f00 */
[----:B------:R-:W-:Y:S05]  /*1990*/  WARPSYNC.ALL ;  /* 0x0000000000007948 */ /* 0x000fea0003800000 */
[----:B------:R-:W4:Y:S01]  /*19a0*/  S2R R12, SR_CgaCtaId ;  /* 0x00000000000c7919 */ /* 0x000f220000008800 */
[----:B------:R-:W-:Y:S02]  /*19b0*/  IADD3 R7, PT, PT, R13, 0x400, RZ ;  /* 0x000004000d077810 */ /* 0x000fe40007ffe0ff */
[----:B-12---:R-:W-:-:S02]  /*19c0*/  FMNMX.FTZ R9, R9, R8, !PT ;  /* 0x0000000809097209 */ /* 0x006fc40007810000 */
[----:B---3--:R-:W-:Y:S02]  /*19d0*/  LOP3.LUT P0, R4, R6, 0x1f, RZ, 0xc0, !PT ;  /* 0x0000001f06047812 */ /* 0x008fe4000780c0ff */
[----:B------:R-:W-:Y:S02]  /*19e0*/  SHF.R.U32.HI R0, RZ, 0x5, R6 ;  /* 0x00000005ff007819 */ /* 0x000fe40000011606 */
[----:B----4-:R-:W-:-:S04]  /*19f0*/  LEA R7, R12, R7, 0x18 ;  /* 0x000000070c077211 */ /* 0x010fc800078ec0ff */
[----:B------:R-:W-:-:S05]  /*1a00*/  LEA R8, R0, R7, 0x2 ;  /* 0x0000000700087211 */ /* 0x000fca00078e10ff */
[----:B------:R-:W-:Y:S01]  /*1a10*/  @!P0 STS [R8], R9 ;  /* 0x0000000908008388 */ /* 0x000fe20000000800 */
[----:B------:R-:W-:Y:S01]  /*1a20*/  BAR.SYNC.DEFER_BLOCKING 0x0 ;  /* 0x0000000000007b1d */ /* 0x000fe20000010000 */
[C---:B------:R-:W-:Y:S01]  /*1a30*/  ISETP.GT.U32.AND P1, PT, R4.reuse, 0x3, PT ;  /* 0x000000030400780c */ /* 0x040fe20003f24070 */
[----:B------:R-:W-:Y:S01]  /*1a40*/  IMAD R10, R4, 0x4, R7 ;  /* 0x00000004040a7824 */ /* 0x000fe200078e0207 */
[----:B------:R-:W-:Y:S01]  /*1a50*/  MOV R11, 0xff7fffff ;  /* 0xff7fffff000b7802 */ /* 0x000fe20000000f00 */
[----:B------:R-:W-:-:S04]  /*1a60*/  HFMA2 R15, -RZ, RZ, 0, 0 ;  /* 0x00000000ff0f7431 */ /* 0x000fc800000001ff */
[----:B------:R-:W1:Y:S01]  /*1a70*/  S2UR UR10, SR_CTAID.Z ;  /* 0x00000000000a79c3 */ /* 0x000e620000002700 */
[----:B------:R-:W-:Y:S05]  /*1a80*/  BSSY.RECONVERGENT B0, `(.L_x_25161) ;  /* 0x00000ec000007945 */ /* 0x000fea0003800200 */
[----:B------:R-:W2:Y:S01]  /*1a90*/  @!P1 LDS R11, [R10] ;  /* 0x000000000a0b9984 */ /* 0x000ea20000000800 */
[----:B-1----:R-:W-:-:S03]  /*1aa0*/  USHF.L.U32 UR11, UR10, 0x9, URZ ;  /* 0x000000090a0b7899 */ /* 0x002fc600080006ff */
[----:B--2---:R-:W1:Y:S02]  /*1ab0*/  SHFL.BFLY PT, R14, R11, 0x2, 0x1f ;  /* 0x0c401f000b0e7f89 */ /* 0x004e6400000e0000 */
[----:B-1----:R-:W-:-:S05]  /*1ac0*/  FMNMX.FTZ R14, R14, R11, !PT ;  /* 0x0000000b0e0e7209 */ /* 0x002fca0007810000 */
[----:B------:R-:W1:Y:S02]  /*1ad0*/  SHFL.BFLY PT, R7, R14, 0x1, 0x1f ;  /* 0x0c201f000e077f89 */ /* 0x000e6400000e0000 */
[----:B-1----:R-:W-:Y:S02]  /*1ae0*/  FMNMX.FTZ R9, R14, R7, !PT ;  /* 0x000000070e097209 */ /* 0x002fe40007810000 */
[----:B------:R-:W-:-:S04]  /*1af0*/  IADD3 R7, PT, PT, R5, -UR11, RZ ;  /* 0x8000000b05077c10 */ /* 0x000fc8000fffe0ff */
[----:B------:R-:W-:Y:S01]  /*1b00*/  ISETP.GE.AND P2, PT, R6, R7, PT ;  /* 0x000000070600720c */ /* 0x000fe20003f46270 */
[----:B------:R-:W1:-:S12]  /*1b10*/  SHFL.IDX PT, R9, R9, RZ, 0x1f ;  /* 0x00001fff09097589 */ /* 0x000e5800000e0000 */
[----:B------:R-:W-:Y:S05]  /*1b20*/  @P2 BRA `(.L_x_25162) ;  /* 0x0000000c00842947 */ /* 0x000fea0003800000 */
[-C--:B------:R-:W-:Y:S01]  /*1b30*/  LOP3.LUT R14, RZ, R6.reuse, RZ, 0x33, !PT ;  /* 0x00000006ff0e7212 */ /* 0x080fe200078e33ff */
[----:B------:R-:W-:Y:S01]  /*1b40*/  BSSY.RECONVERGENT B1, `(.L_x_25163) ;  /* 0x000001c000017945 */ /* 0x000fe20003800200 */
[----:B------:R-:W-:Y:S02]  /*1b50*/  MOV R16, R6 ;  /* 0x0000000600107202 */ /* 0x000fe40000000f00 */
[----:B------:R-:W-:-:S04]  /*1b60*/  IADD3 R14, PT, PT, R5, R14, RZ ;  /* 0x0000000e050e7210 */ /* 0x000fc80007ffe0ff */
[C---:B------:R-:W-:Y:S02]  /*1b70*/  LOP3.LUT R11, R14.reuse, 0x180, RZ, 0xc0, !PT ;  /* 0x000001800e0b7812 */ /* 0x040fe400078ec0ff */
[----:B------:R-:W-:Y:S02]  /*1b80*/  IADD3 R15, PT, PT, R14, -UR11, RZ ;  /* 0x8000000b0e0f7c10 */ /* 0x000fe4000fffe0ff */
        /* <DEDUP_REMOVED lines=12> */
.L_x_25165:
[----:B------:R-:W1:Y:S01]  /*1c50*/  LDS R18, [R11] ;  /* 0x000000000b127984 */ /* 0x000e620000000800 */
[----:B------:R-:W-:Y:S02]  /*1c60*/  IADD3 R14, PT, PT, R14, 0x1, RZ ;  /* 0x000000010e0e7810 */ /* 0x000fe40007ffe0ff */
[----:B------:R-:W-:Y:S02]  /*1c70*/  IADD3 R16, PT, PT, R16, 0x80, RZ ;  /* 0x0000008010107810 */ /* 0x000fe40007ffe0ff */
        /* <DEDUP_REMOVED lines=8> */
.L_x_25164:
[----:B------:R-:W-:Y:S05]  /*1d00*/  BSYNC.RECONVERGENT B1 ;  /* 0x0000000000017941 */ /* 0x000fea0003800200 */
.L_x_25163:
        /* <DEDUP_REMOVED lines=12> */
.L_x_25168:
        /* <DEDUP_REMOVED lines=26> */
[C---:B-----5:R-:W-:Y:S01]  /*1f70*/  FADD.FTZ R24, -R9.reuse, R24 ;  /* 0x0000001809187221 */ /* 0x060fe20000010100 */
[----:B------:R-:W-:Y:S01]  /*1f80*/  FMUL.FTZ R22, R22, 1.4426950216293334961 ;  /* 0x3fb8aa3b16167820 */ /* 0x000fe20000410000 */
[C---:B0-----:R-:W-:Y:S01]  /*1f90*/  FADD.FTZ R26, -R9.reuse, R26 ;  /* 0x0000001a091a7221 */ /* 0x041fe20000010100 */
[----:B------:R-:W0:Y:S01]  /*1fa0*/  MUFU.EX2 R20, R20 ;  /* 0x0000001400147308 */ /* 0x000e220000000800 */
[----:B------:R-:W5:Y:S01]  /*1fb0*/  LDS R46, [R11+0x1a00] ;  /* 0x001a00000b2e7984 */ /* 0x000f620000000800 */
[----:B------:R-:W-:Y:S01]  /*1fc0*/  FMUL.FTZ R24, R24, 1.4426950216293334961 ;  /* 0x3fb8aa3b18187820 */ /* 0x000fe20000410000 */
[C---:B------:R-:W-:Y:S01]  /*1fd0*/  FADD.FTZ R28, -R9.reuse, R28 ;  /* 0x0000001c091c7221 */ /* 0x040fe20000010100 */
[----:B------:R-:W0:Y:S01]  /*1fe0*/  MUFU.EX2 R22, R22 ;  /* 0x0000001600167308 */ /* 0x000e220000000800 */
        /* <DEDUP_REMOVED lines=9> */
[----:B0-----:R-:W-:Y:S01]  /*2080*/  FADD.FTZ R15, R15, R20 ;  /* 0x000000140f0f7221 */ /* 0x001fe20000010000 */
[----:B------:R-:W-:Y:S01]  /*2090*/  FADD.FTZ R34, -R9, R34 ;  /* 0x0000002209227221 */ /* 0x000fe20000010100 */
[----:B------:R-:W0:Y:S01]  /*20a0*/  MUFU.EX2 R28, R28 ;  /* 0x0000001c001c7308 */ /* 0x000e220000000800 */
[----:B------:R-:W-:Y:S01]  /*20b0*/  FMUL.FTZ R32, R32, 1.4426950216293334961 ;  /* 0x3fb8aa3b20207820 */ /* 0x000fe20000410000 */
[----:B------:R-:W-:Y:S01]  /*20c0*/  FADD.FTZ R15, R15, R22 ;  /* 0x000000160f0f7221 */ /* 0x000fe20000010000 */
[----:B------:R-:W-:Y:S01]  /*20d0*/  FADD.FTZ R36, -R9, R36 ;  /* 0x0000002409247221 */ /* 0x000fe20000010100 */
[----:B------:R-:W0:Y:S01]  /*20e0*/  MUFU.EX2 R30, R30 ;  /* 0x0000001e001e7308 */ /* 0x000e220000000800 */
[----:B------:R-:W-:Y:S01]  /*20f0*/  FMUL.FTZ R34, R34, 1.4426950216293334961 ;  /* 0x3fb8aa3b22227820 */ /* 0x000fe20000410000 */
[----:B---3--:R-:W-:Y:S01]  /*2100*/  FADD.FTZ R15, R15, R24 ;  /* 0x000000180f0f7221 */ /* 0x008fe20000010000 */
[----:B-1----:R-:W-:Y:S01]  /*2110*/  FADD.FTZ R38, -R9, R38 ;  /* 0x0000002609267221 */ /* 0x002fe20000010100 */
[----:B------:R-:W1:Y:S01]  /*2120*/  MUFU.EX2 R32, R32 ;  /* 0x0000002000207308 */ /* 0x000e620000000800 */
[----:B------:R-:W-:Y:S01]  /*2130*/  FMUL.FTZ R36, R36, 1.4426950216293334961 ;  /* 0x3fb8aa3b24247820 */ /* 0x000fe20000410000 */
[----:B----4-:R-:W-:Y:S01]  /*2140*/  FADD.FTZ R15, R15, R26 ;  /* 0x0000001a0f0f7221 */ /* 0x010fe20000010000 */
[----:B--2---:R-:W-:Y:S01]  /*2150*/  FADD.FTZ R40, -R9, R40 ;  /* 0x0000002809287221 */ /* 0x004fe20000010100 */
[----:B------:R-:W2:Y:S01]  /*2160*/  MUFU.EX2 R34, R34 ;  /* 0x0000002200227308 */ /* 0x000ea20000000800 */
[----:B------:R-:W-:Y:S01]  /*2170*/  FMUL.FTZ R38, R38, 1.4426950216293334961 ;  /* 0x3fb8aa3b26267820 */ /* 0x000fe20000410000 */
[----:B0-----:R-:W-:Y:S01]  /*2180*/  FADD.FTZ R15, R15, R28 ;  /* 0x0000001c0f0f7221 */ /* 0x001fe20000010000 */
[----:B------:R-:W-:Y:S01]  /*2190*/  FMUL.FTZ R40, R40, 1.4426950216293334961 ;  /* 0x3fb8aa3b28287820 */ /* 0x000fe20000410000 */
[----:B------:R-:W0:Y:S01]  /*21a0*/  MUFU.EX2 R36, R36 ;  /* 0x0000002400247308 */ /* 0x000e220000000800 */
        /* <DEDUP_REMOVED lines=38> */
.L_x_25167:
[----:B------:R-:W-:Y:S05]  /*2410*/  BSYNC.RECONVERGENT B1 ;  /* 0x0000000000017941 */ /* 0x000fea0003800200 */
.L_x_25166:
        /* <DEDUP_REMOVED lines=29> */
[----:B------:R-:W-:Y:S01]  /*25f0*/  FADD.FTZ R28, -R9, R28 ;  /* 0x0000001c091c7221 */ /* 0x000fe20000010100 */
        /* <DEDUP_REMOVED lines=25> */
.L_x_25170:
[----:B------:R-:W-:Y:S05]  /*2790*/  BSYNC.RECONVERGENT B1 ;  /* 0x0000000000017941 */ /* 0x000fea0003800200 */
.L_x_25169:
        /* <DEDUP_REMOVED lines=26> */
.L_x_25162:
[----:B------:R-:W-:Y:S05]  /*2940*/  BSYNC.RECONVERGENT B0 ;  /* 0x0000000000007941 */ /* 0x000fea0003800200 */
.L_x_25161:
        /* <DEDUP_REMOVED lines=22> */
[----:B------:R-:W-:Y:S03]  /*2ab0*/  BSSY.RECONVERGENT B1, `(.L_x_25173) ;  /* 0x000001a000017945 */ /* 0x000fe60003800200 */
[----:B------:R-:W-:Y:S01]  /*2ac0*/  IADD3 R10, PT, PT, R5, R8, RZ ;  /* 0x00000008050a7210 */ /* 0x000fe20007ffe0ff */
[----:B--2---:R-:W-:-:S03]  /*2ad0*/  FADD.FTZ R5, R37, 9.9999999747524270788e-07 ;  /* 0x358637bd25057421 */ /* 0x004fc60000010000 */
[C---:B------:R-:W-:Y:S01]  /*2ae0*/  LOP3.LUT R8, R10.reuse, 0x180, RZ, 0xc0, !PT ;  /* 0x000001800a087812 */ /* 0x040fe200078ec0ff */
[----:B------:R2:W3:Y:S01]  /*2af0*/  MUFU.RCP R36, R5 ;  /* 0x0000000500247308 */ /* 0x0004e20000001000 */
[----:B-1----:R-:W-:Y:S02]  /*2b00*/  IADD3 R11, PT, PT, R10, -UR11, RZ ;  /* 0x8000000b0a0b7c10 */ /* 0x002fe4000fffe0ff */
[----:B------:R-:W-:Y:S02]  /*2b10*/  ISETP.NE.AND P0, PT, R8, 0x180, PT ;  /* 0x000001800800780c */ /* 0x000fe40003f05270 */
[----:B------:R-:W-:Y:S02]  /*2b20*/  ISETP.GE.U32.AND P1, PT, R11, 0x180, PT ;  /* 0x000001800b00780c */ /* 0x000fe40003f26070 */
[----:B------:R-:W-:-:S09]  /*2b30*/  MOV R8, R6 ;  /* 0x0000000600087202 */ /* 0x000fd20000000f00 */
[----:B--2---:R-:W-:Y:S05]  /*2b40*/  @!P0 BRA `(.L_x_25174) ;  /* 0x0000000000408947 */ /* 0x004fea0003800000 */
[----:B------:R-:W-:Y:S02]  /*2b50*/  LEA.HI R10, R10, 0x1, RZ, 0x19 ;  /* 0x000000010a0a7811 */ /* 0x000fe400078fc8ff */
[----:B------:R-:W-:-:S03]  /*2b60*/  IADD3 R11, PT, PT, R13, 0x420, RZ ;  /* 0x000004200d0b7810 */ /* 0x000fc60007ffe0ff */
[C---:B------:R-:W-:Y:S01]  /*2b70*/  IMAD.SHL.U32 R5, R10.reuse, 0x80, RZ ;  /* 0x000000800a057824 */ /* 0x040fe200078e00ff */
[----:B------:R-:W-:Y:S02]  /*2b80*/  LOP3.LUT R10, R10, 0x3, RZ, 0xc0, !PT ;  /* 0x000000030a0a7812 */ /* 0x000fe400078ec0ff */
[----:B------:R-:W-:Y:S02]  /*2b90*/  LEA R15, R12, R11, 0x18 ;  /* 0x0000000b0c0f7211 */ /* 0x000fe400078ec0ff */
[----:B------:R-:W-:Y:S02]  /*2ba0*/  LOP3.LUT R5, R5, 0x180, RZ, 0xc0, !PT ;  /* 0x0000018005057812 */ /* 0x000fe400078ec0ff */
[----:B------:R-:W-:Y:S02]  /*2bb0*/  IADD3 R11, PT, PT, -R10, RZ, RZ ;  /* 0x000000ff0a0b7210 */ /* 0x000fe40007ffe1ff */
[----:B------:R-:W-:Y:S02]  /*2bc0*/  LEA R10, R6, R15, 0x2 ;  /* 0x0000000f060a7211 */ /* 0x000fe400078e10ff */
[----:B------:R-:W-:-:S07]  /*2bd0*/  IADD3 R8, PT, PT, R5, R6, RZ ;  /* 0x0000000605087210 */ /* 0x000fce0007ffe0ff */
.L_x_25175:
[----:B------:R-:W3:Y:S01]  /*2be0*/  LDS R5, [R10] ;  /* 0x000000000a057984 */ /* 0x000ee20000000800 */
[----:B------:R-:W-:-:S04]  /*2bf0*/  IADD3 R11, PT, PT, R11, 0x1, RZ ;  /* 0x000000010b0b7810 */ /* 0x000fc80007ffe0ff */
[----:B------:R-:W-:Y:S01]  /*2c00*/  ISETP.NE.AND P0, PT, R11, RZ, PT ;  /* 0x000000ff0b00720c */ /* 0x000fe20003f05270 */
[----:B---3--:R-:W-:-:S05]  /*2c10*/  FMUL.FTZ R5, R5, R36 ;  /* 0x0000002405057220 */ /* 0x008fca0000410000 */
[----:B------:R1:W-:Y:S02]  /*2c20*/  STS [R10], R5 ;  /* 0x000000050a007388 */ /* 0x0003e40000000800 */
[----:B-1----:R-:W-:-:S05]  /*2c30*/  IADD3 R10, PT, PT, R10, 0x200, RZ ;  /* 0x000002000a0a7810 */ /* 0x002fca0007ffe0ff */
[----:B------:R-:W-:Y:S05]  /*2c40*/  @P0 BRA `(.L_x_25175) ;  /* 0xfffffffc00e40947 */ /* 0x000fea000383ffff */
.L_x_25174:
[----:B------:R-:W-:Y:S05]  /*2c50*/  BSYNC.RECONVERGENT B1 ;  /* 0x0000000000017941 */ /* 0x000fea0003800200 */
.L_x_25173:
        /* <DEDUP_REMOVED lines=12> */
.L_x_25178:
        /* <DEDUP_REMOVED lines=52> */
.L_x_25177:
[----:B------:R-:W-:Y:S05]  /*3060*/  BSYNC.RECONVERGENT B1 ;  /* 0x0000000000017941 */ /* 0x000fea0003800200 */
.L_x_25176:
[----:B------:R-:W-:Y:S01]  /*3070*/  IADD3 R10, PT, PT, R7, -R8, RZ ;  /* 0x80000008070a7210 */ /* 0x000fe20007ffe0ff */
[----:B------:R-:W-:Y:S03]  /*3080*/  BSSY.RECONVERGENT B1, `(.L_x_25179) ;  /* 0x000001e000017945 */ /* 0x000fe60003800200 */
        /* <DEDUP_REMOVED lines=29> */
.L_x_25180:
[----:B------:R-:W-:Y:S05]  /*3260*/  BSYNC.RECONVERGENT B1 ;  /* 0x0000000000017941 */ /* 0x000fea0003800200 */
.L_x_25179:
[----:B------:R-:W-:-:S13]  /*3270*/  ISETP.LT.OR P0, PT, R8, R7, P0 ;  /* 0x000000070800720c */ /* 0x000fda0000701670 */
[----:B------:R-:W-:Y:S05]  /*3280*/  @!P0 BRA `(.L_x_25172) ;  /* 0x0000000000308947 */ /* 0x000fea0003800000 */
[----:B------:R-:W3:Y:S04]  /*3290*/  LDS R7, [R5+-0x400] ;  /* 0xfffc000005077984 */ /* 0x000ee80000000800 */
[----:B------:R-:W1:Y:S04]  /*32a0*/  LDS R10, [R5+-0x200] ;  /* 0xfffe0000050a7984 */ /* 0x000e680000000800 */
[----:B------:R-:W2:Y:S04]  /*32b0*/  LDS R11, [R5] ;  /* 0x00000000050b7984 */ /* 0x000ea80000000800 */
[----:B------:R-:W4:Y:S01]  /*32c0*/  LDS R15, [R5+0x200] ;  /* 0x00020000050f7984 */ /* 0x000f220000000800 */
[-C--:B---3--:R-:W-:Y:S01]  /*32d0*/  FMUL.FTZ R8, R7, R36.reuse ;  /* 0x0000002407087220 */ /* 0x088fe20000410000 */
[----:B-1----:R-:W-:-:S04]  /*32e0*/  FMUL.FTZ R10, R10, R36 ;  /* 0x000000240a0a7220 */ /* 0x002fc80000410000 */
[----:B------:R1:W-:Y:S01]  /*32f0*/  STS [R5+-0x400], R8 ;  /* 0xfffc000805007388 */ /* 0x0003e20000000800 */
[----:B--2---:R-:W-:-:S03]  /*3300*/  FMUL.FTZ R14, R11, R36 ;  /* 0x000000240b0e7220 */ /* 0x004fc60000410000 */
[----:B------:R1:W-:Y:S01]  /*3310*/  STS [R5+-0x200], R10 ;  /* 0xfffe000a05007388 */ /* 0x0003e20000000800 */
[----:B----4-:R-:W-:-:S03]  /*3320*/  FMUL.FTZ R16, R15, R36 ;  /* 0x000000240f107220 */ /* 0x010fc60000410000 */
[----:B------:R1:W-:Y:S04]  /*3330*/  STS [R5], R14 ;  /* 0x0000000e05007388 */ /* 0x0003e80000000800 */
[----:B------:R1:W-:Y:S02]  /*3340*/  STS [R5+0x200], R16 ;  /* 0x0002001005007388 */ /* 0x0003e40000000800 */
.L_x_25172:
[----:B------:R-:W-:Y:S05]  /*3350*/  BSYNC.RECONVERGENT B0 ;  /* 0x0000000000007941 */ /* 0x000fea0003800200 */
.L_x_25171:
[----:B------:R-:W4:Y:S01]  /*3360*/  LDC R7, c[0x0][0x370] ;  /* 0x0000dc00ff077b82 */ /* 0x000f220000000800 */
[----:B-1----:R-:W1:Y:S07]  /*3370*/  S2R R8, SR_CTAID.X ;  /* 0x0000000000087919 */ /* 0x002e6e0000002500 */
[----:B------:R-:W-:Y:S01]  /*3380*/  BAR.SYNC.DEFER_BLOCKING 0x0 ;  /* 0x0000000000007b1d */ /* 0x000fe20000010000 */
[----:B------:R-:W-:Y:S01]  /*3390*/  ISETP.NE.AND P0, PT, R6, RZ, PT ;  /* 0x000000ff0600720c */ /* 0x000fe20003f05270 */
[----:B------:R-:W-:-:S06]  /*33a0*/  HFMA2 R163, -RZ, RZ, 0, 0 ;  /* 0x00000000ffa37431 */ /* 0x000fcc00000001ff */
[----:B------:R-:W0:Y:S01]  /*33b0*/  LDC R5, c[0x0][0x378] ;  /* 0x0000de00ff057b82 */ /* 0x000e220000000800 */
[----:B------:R-:W0:Y:S01]  /*33c0*/  LDCU UR13, c[0x0][0x3dc] ;  /* 0x00007b80ff0d77ac */ /* 0x000e220008000800 */
[----:B------:R-:W-:Y:S06]  /*33d0*/  BSSY.RECONVERGENT B0, `(.L_x_25181) ;  /* 0x0000010000007945 */ /* 0x000fec0003800200 */
[----:B------:R-:W0:Y:S01]  /*33e0*/  S2UR UR12, SR_CTAID.Y ;  /* 0x00000000000c79c3 */ /* 0x000e220000002600 */
[----:B------:R-:W-:Y:S05]  /*33f0*/  @P0 BRA `(.L_x_25182) ;  /* 0x0000000000340947 */ /* 0x000fea0003800000 */
[----:B01--4-:R-:W-:Y:S01]  /*3400*/  IMAD R10, R7, UR12, R8 ;  /* 0x0000000c070a7c24 */ /* 0x013fe2000f8e0208 */
[----:B------:R-:W0:Y:S03]  /*3410*/  LDCU.128 UR4, c[0x0][0x380] ;  /* 0x00007000ff0477ac */ /* 0x000e260008000c00 */
[----:B------:R-:W-:-:S05]  /*3420*/  IMAD R10, R10, R5, RZ ;  /* 0x000000050a0a7224 */ /* 0x000fca00078e02ff */
[----:B------:R-:W-:-:S04]  /*3430*/  IADD3 R15, P0, PT, R10, UR10, RZ ;  /* 0x0000000a0a0f7c10 */ /* 0x000fc8000ff1e0ff */
        /* <DEDUP_REMOVED lines=9> */
.L_x_25182:
[----:B0-----:R-:W-:Y:S05]  /*34d0*/  BSYNC.RECONVERGENT B0 ;  /* 0x0000000000007941 */ /* 0x001fea0003800200 */
.L_x_25181:
[----:B------:R-:W-:Y:S01]  /*34e0*/  USHF.L.U32 UR4, UR10, 0x5, URZ ;  /* 0x000000050a047899 */ /* 0x000fe200080006ff */
[----:B------:R-:W-:Y:S01]  /*34f0*/  BSSY.RECONVERGENT B0, `(.L_x_25183) ;  /* 0x0000250000007945 */ /* 0x000fe20003800200 */
[----:B------:R-:W-:Y:S01]  /*3500*/  HFMA2 R157, -RZ, RZ, 0, 0 ;  /* 0x00000000ff9d7431 */ /* 0x000fe200000001ff */
[----:B------:R-:W-:Y:S01]  /*3510*/  MOV R162, RZ ;  /* 0x000000ff00a27202 */ /* 0x000fe20000000f00 */
[----:B------:R-:W-:Y:S01]  /*3520*/  HFMA2 R9, -RZ, RZ, 0, 0 ;  /* 0x00000000ff097431 */ /* 0x000fe200000001ff */
[----:B------:R-:W-:Y:S02]  /*3530*/  CS2R R160, SRZ ;  /* 0x0000000000a07805 */ /* 0x000fe4000001ff00 */
[----:B------:R-:W-:Y:S02]  /*3540*/  LOP3.LUT R15, R0, UR4, RZ, 0xfc, !PT ;  /* 0x00000004000f7c12 */ /* 0x000fe4000f8efcff */
[----:B------:R-:W-:Y:S02]  /*3550*/  CS2R R158, SRZ ;  /* 0x00000000009e7805 */ /* 0x000fe4000001ff00 */
[----:B------:R-:W-:-:S02]  /*3560*/  CS2R R154, SRZ ;  /* 0x00000000009a7805 */ /* 0x000fc4000001ff00 */
[----:B------:R-:W-:Y:S02]  /*3570*/  CS2R R152, SRZ ;  /* 0x0000000000987805 */ /* 0x000fe4000001ff00 */
[----:B------:R-:W-:Y:S01]  /*3580*/  ISETP.GE.U32.AND P0, PT, R15, R2, PT ;  /* 0x000000020f00720c */ /* 0x000fe20003f06070 */
[----:B------:R-:W0:Y:S01]  /*3590*/  LDCU.64 UR4, c[0x0][0x3a8] ;  /* 0x00007500ff0477ac */ /* 0x000e220008000a00 */
[----:B------:R-:W-:Y:S02]  /*35a0*/  CS2R R150, SRZ ;  /* 0x0000000000967805 */ /* 0x000fe4000001ff00 */
[----:B------:R-:W-:Y:S02]  /*35b0*/  MOV R149, RZ ;  /* 0x000000ff00957202 */ /* 0x000fe40000000f00 */
        /* <DEDUP_REMOVED lines=10> */
[----:B------:R-:W0:Y:S01]  /*3660*/  LDC R9, c[0x0][0x3c8] ;  /* 0x0000f200ff097b82 */ /* 0x000e220000000800 */
[----:B------:R-:W5:Y:S01]  /*3670*/  LDCU.64 UR6, c[0x0][0x3b8] ;  /* 0x00007700ff0677ac */ /* 0x000f620008000a00 */
[C---:B------:R-:W-:Y:S01]  /*3680*/  IMAD.WIDE.U32 R10, R15.reuse, 0x4, RZ ;  /* 0x000000040f0a7825 */ /* 0x040fe200078e00ff */
[----:B------:R-:W-:Y:S02]  /*3690*/  SHF.L.U32 R14, R6, 0x4, RZ ;  /* 0x00000004060e7819 */ /* 0x000fe400000006ff */
[----:B------:R-:W-:Y:S02]  /*36a0*/  CS2R R162, SRZ ;  /* 0x0000000000a27805 */ /* 0x000fe4000001ff00 */
[----:B------:R-:W-:Y:S01]  /*36b0*/  IADD3 R148, PT, PT, R15, 0x1, RZ ;  /* 0x000000010f947810 */ /* 0x000fe20007ffe0ff */
[----:B------:R-:W-:Y:S01]  /*36c0*/  VIADD R13, R13, 0x420 ;  /* 0x000004200d0d7836 */ /* 0x000fe20000000000 */
[----:B------:R-:W-:Y:S02]  /*36d0*/  CS2R R160, SRZ ;  /* 0x0000000000a07805 */ /* 0x000fe4000001ff00 */
[----:B------:R-:W-:-:S02]  /*36e0*/  CS2R R158, SRZ ;  /* 0x00000000009e7805 */ /* 0x000fc4000001ff00 */
[----:B------:R-:W-:Y:S02]  /*36f0*/  MOV R157, RZ ;  /* 0x000000ff009d7202 */ /* 0x000fe40000000f00 */
[----:B------:R-:W-:Y:S02]  /*3700*/  CS2R R154, SRZ ;  /* 0x00000000009a7805 */ /* 0x000fe4000001ff00 */
[----:B------:R-:W-:Y:S02]  /*3710*/  LEA R16, R12, R13, 0x18 ;  /* 0x0000000d0c107211 */ /* 0x000fe400078ec0ff */
[----:B------:R-:W-:Y:S02]  /*3720*/  CS2R R152, SRZ ;  /* 0x0000000000987805 */ /* 0x000fe4000001ff00 */
[----:B------:R-:W-:Y:S02]  /*3730*/  IADD3 R13, PT, PT, R156, 0xf, RZ ;  /* 0x0000000f9c0d7810 */ /* 0x000fe40007ffe0ff */
[----:B------:R-:W-:-:S02]  /*3740*/  CS2R R150, SRZ ;  /* 0x0000000000967805 */ /* 0x000fc4000001ff00 */
[----:B------:R-:W-:Y:S02]  /*3750*/  SHF.L.U32 R12, R6, 0x2, RZ ;  /* 0x00000002060c7819 */ /* 0x000fe400000006ff */
[----:B------:R-:W-:Y:S02]  /*3760*/  CS2R R128, SRZ ;  /* 0x0000000000807805 */ /* 0x000fe4000001ff00 */
[----:B------:R-:W-:Y:S02]  /*3770*/  SHF.R.U32.HI R146, RZ, 0x4, R13 ;  /* 0x00000004ff927819 */ /* 0x000fe4000001160d */
[----:B------:R-:W-:Y:S02]  /*3780*/  CS2R R130, SRZ ;  /* 0x0000000000827805 */ /* 0x000fe4000001ff00 */
[----:B------:R-:W-:Y:S02]  /*3790*/  LOP3.LUT R143, R12, 0xc, RZ, 0xc0, !PT ;  /* 0x0000000c0c8f7812 */ /* 0x000fe400078ec0ff */
[----:B------:R-:W-:-:S02]  /*37a0*/  CS2R R132, SRZ ;  /* 0x0000000000847805 */ /* 0x000fc4000001ff00 */
[----:B------:R-:W-:Y:S01]  /*37b0*/  MOV R149, RZ ;  /* 0x000000ff00957202 */ /* 0x000fe20000000f00 */
[----:B------:R-:W-:Y:S01]  /*37c0*/  IMAD.IADD R146, R15, 0x1, -R146 ;  /* 0x000000010f927824 */ /* 0x000fe200078e0a92 */
[----:B------:R-:W-:Y:S01]  /*37d0*/  CS2R R134, SRZ ;  /* 0x0000000000867805 */ /* 0x000fe2000001ff00 */
[----:B0-----:R-:W-:Y:S01]  /*37e0*/  IMAD R9, R9, UR12, RZ ;  /* 0x0000000c09097c24 */ /* 0x001fe2000f8e02ff */
[----:B------:R-:W-:Y:S02]  /*37f0*/  CS2R R136, SRZ ;  /* 0x0000000000887805 */ /* 0x000fe4000001ff00 */
[----:B------:R-:W-:Y:S02]  /*3800*/  CS2R R138, SRZ ;  /* 0x00000000008a7805 */ /* 0x000fe4000001ff00 */
[----:B------:R-:W-:Y:S01]  /*3810*/  CS2R R140, SRZ ;  /* 0x00000000008c7805 */ /* 0x000fe2000001ff00 */
[----:B------:R-:W-:Y:S01]  /*3820*/  IMAD.WIDE R10, R9, 0x4, R10 ;  /* 0x00000004090a7825 */ /* 0x000fe200078e020a */
[----:B------:R-:W-:-:S02]  /*3830*/  LOP3.LUT R9, R14, 0x30, RZ, 0xe2, !PT ;  /* 0x000000300e097812 */ /* 0x000fc400078ee2ff */
[----:B------:R-:W-:Y:S02]  /*3840*/  LEA R14, R0, UR11, 0x4 ;  /* 0x0000000b000e7c11 */ /* 0x000fe4000f8e20ff */
[----:B-----5:R-:W-:Y:S01]  /*3850*/  IADD3 R144, P0, PT, R10, UR6, RZ ;  /* 0x000000060a907c10 */ /* 0x020fe2000ff1e0ff */
[----:B------:R-:W0:Y:S01]  /*3860*/  LDCU UR6, c[0x0][0x3e0] ;  /* 0x00007c00ff0677ac */ /* 0x000e220008000800 */
[----:B------:R-:W-:Y:S02]  /*3870*/  LEA R9, R0, R9, 0x6 ;  /* 0x0000000900097211 */ /* 0x000fe400078e30ff */
[----:B------:R-:W-:Y:S02]  /*3880*/  IADD3.X R147, PT, PT, R11, UR7, RZ, P0, !PT ;  /* 0x000000070b937c10 */ /* 0x000fe400087fe4ff */
[----:B------:R-:W-:Y:S02]  /*3890*/  CS2R R10, SRZ ;  /* 0x00000000000a7805 */ /* 0x000fe4000001ff00 */
[----:B------:R-:W-:-:S02]  /*38a0*/  IADD3 R145, PT, PT, R16, R9, RZ ;  /* 0x0000000910917210 */ /* 0x000fc40007ffe0ff */
[----:B------:R-:W-:Y:S02]  /*38b0*/  IADD3 R143, PT, PT, R14, 0x1, R143 ;  /* 0x000000010e8f7810 */ /* 0x000fe40007ffe08f */
[----:B------:R-:W-:Y:S02]  /*38c0*/  MOV R9, RZ ;  /* 0x000000ff00097202 */ /* 0x000fe40000000f00 */
[----:B------:R-:W-:Y:S01]  /*38d0*/  MOV R142, RZ ;  /* 0x000000ff008e7202 */ /* 0x000fe20000000f00 */
[----:B0-----:R-:W-:Y:S01]  /*38e0*/  IMAD R164, R3, UR6, RZ ;  /* 0x0000000603a47c24 */ /* 0x001fe2000f8e02ff */
[----:B------:R-:W-:-:S04]  /*38f0*/  LOP3.LUT R3, R12, 0x7c, RZ, 0xc0, !PT ;  /* 0x0000007c0c037812 */ /* 0x000fc800078ec0ff */
[----:B------:R-:W-:-:S07]  /*3900*/  SHF.R.S32.HI R165, RZ, 0x1f, R164 ;  /* 0x0000001fffa57819 */ /* 0x000fce00000114a4 */
.L_x_25185:
[----:B------:R-:W-:Y:S01]  /*3910*/  IMAD.MOV.U32 R16, RZ, RZ, R144 ;  /* 0x000000ffff107224 */ /* 0x000fe200078e0090 */
[----:B------:R-:W-:Y:S01]  /*3920*/  MOV R17, R147 ;  /* 0x0000009300117202 */ /* 0x000fe20000000f00 */
[----:B------:R-:W0:Y:S04]  /*3930*/  LDS.128 R76, [R145] ;  /* 0x00000000914c7984 */ /* 0x000e280000000c00 */
[----:B------:R-:W5:Y:S02]  /*3940*/  LDG.E.CONSTANT R13, desc[UR8][R16.64] ;  /* 0x00000008100d7981 */ /* 0x000f64000c1e9900 */
[----:B-----5:R-:W-:-:S03]  /*3950*/  IMAD.WIDE R12, R13, UR13, R164 ;  /* 0x0000000d0d0c7c25 */ /* 0x020fc6000f8e02a4 */
[----:B------:R-:W-:-:S04]  /*3960*/  IADD3 R12, P0, PT, R3, R12, RZ ;  /* 0x0000000c030c7210 */ /* 0x000fc80007f1e0ff */
[----:B------:R-:W-:Y:S02]  /*3970*/  IADD3.X R13, PT, PT, RZ, R13, RZ, P0, !PT ;  /* 0x0000000dff0d7210 */ /* 0x000fe400007fe4ff */
[----:B------:R-:W-:-:S04]  /*3980*/  LEA R126, P0, R12, UR4, 0x2 ;  /* 0x000000040c7e7c11 */ /* 0x000fc8000f8010ff */
[----:B------:R-:W-:-:S05]  /*3990*/  LEA.HI.X R127, R12, UR5, R13, 0x2, P0 ;  /* 0x000000050c7f7c11 */ /* 0x000fca00080f140d */
        /* <DEDUP_REMOVED lines=10> */
[----:B--23--:R-:W2:Y:S04]  /*3a40*/  LDG.E.128.CONSTANT R36, desc[UR8][R126.64+0x1400] ;  /* 0x001400087e247981 */ /* 0x00cea8000c1e9d00 */
[----:B------:R-:W3:Y:S04]  /*3a50*/  LDG.E.128.CONSTANT R40, desc[UR8][R126.64+0x1600] ;  /* 0x001600087e287981 */ /* 0x000ee8000c1e9d00 */
[----:B------:R-:W3:Y:S04]  /*3a60*/  LDG.E.128.CONSTANT R44, desc[UR8][R126.64+0x1800] ;  /* 0x001800087e2c7981 */ /* 0x000ee8000c1e9d00 */
[----:B------:R-:W3:Y:S04]  /*3a70*/  LDG.E.128.CONSTANT R48, desc[UR8][R126.64+0x1a00] ;  /* 0x001a00087e307981 */ /* 0x000ee8000c1e9d00 */
[----:B------:R-:W3:Y:S01]  /*3a80*/  LDG.E.128.CONSTANT R52, desc[UR8][R126.64+0x1c00] ;  /* 0x001c00087e347981 */ /* 0x000ee2000c1e9d00 */
[----:B------:R-:W-:-:S03]  /*3a90*/  ISETP.NE.AND P0, PT, R146, -0x1, PT ;  /* 0xffffffff9200780c */ /* 0x000fc60003f05270 */
[----:B------:R-:W3:Y:S04]  /*3aa0*/  LDG.E.128.CONSTANT R56, desc[UR8][R126.64+0x1e00] ;  /* 0x001e00087e387981 */ /* 0x000ee8000c1e9d00 */
[----:B------:R-:W3:Y:S01]  /*3ab0*/  LDG.E.128.CONSTANT R60, desc[UR8][R126.64+0x2000] ;  /* 0x002000087e3c7981 */ /* 0x000ee2000c1e9d00 */
[----:B------:R-:W-:-:S03]  /*3ac0*/  IADD3 R125, PT, PT, R143, -0x1, RZ ;  /* 0xffffffff8f7d7810 */ /* 0x000fc60007ffe0ff */
[----:B------:R-:W3:Y:S02]  /*3ad0*/  LDG.E.128.CONSTANT R64, desc[UR8][R126.64+0x2200] ;  /* 0x002200087e407981 */ /* 0x000ee4000c1e9d00 */
[C---:B------:R-:W-:Y:S01]  /*3ae0*/  @!P0 VIADD R91, R143.reuse, 0x1 ;  /* 0x000000018f5b8836 */ /* 0x040fe20000000000 */
[C---:B------:R-:W-:Y:S01]  /*3af0*/  @!P0 IADD3 R87, PT, PT, R143.reuse, 0x1, RZ ;  /* 0x000000018f578810 */ /* 0x040fe20007ffe0ff */
[----:B------:R-:W3:Y:S01]  /*3b00*/  LDG.E.128.CONSTANT R68, desc[UR8][R126.64+0x2400] ;  /* 0x002400087e447981 */ /* 0x000ee2000c1e9d00 */
[-C--:B------:R-:W-:Y:S02]  /*3b10*/  @!P0 ISETP.GE.AND P4, PT, R143, R156.reuse, PT ;  /* 0x0000009c8f00820c */ /* 0x080fe40003f86270 */
[-C--:B------:R-:W-:Y:S01]  /*3b20*/  @!P0 ISETP.GE.AND P5, PT, R91, R156.reuse, PT ;  /* 0x0000009c5b00820c */ /* 0x080fe20003fa6270 */
[----:B------:R-:W3:Y:S01]  /*3b30*/  LDG.E.128.CONSTANT R72, desc[UR8][R126.64+0x2600] ;  /* 0x002600087e487981 */ /* 0x000ee2000c1e9d00 */
[----:B------:R-:W-:Y:S02]  /*3b40*/  @!P0 IADD3 R89, PT, PT, R143, 0x2, RZ ;  /* 0x000000028f598810 */ /* 0x000fe40007ffe0ff */
[-C--:B------:R-:W-:Y:S01]  /*3b50*/  @!P0 ISETP.GE.AND P2, PT, R87, R156.reuse, PT ;  /* 0x0000009c5700820c */ /* 0x080fe20003f46270 */
[----:B------:R-:W3:Y:S01]  /*3b60*/  LDG.E.128.CONSTANT R80, desc[UR8][R126.64+0x2800] ;  /* 0x002800087e507981 */ /* 0x000ee2000c1e9d00 */
[----:B------:R-:W-:-:S02]  /*3b70*/  @!P0 ISETP.GE.AND P1, PT, R125, R156, PT ;  /* 0x0000009c7d00820c */ /* 0x000fc40003f26270 */
[C---:B------:R-:W-:Y:S01]  /*3b80*/  @!P0 IADD3 R85, PT, PT, R143.reuse, 0x2, RZ ;  /* 0x000000028f558810 */ /* 0x040fe20007ffe0ff */
[----:B------:R-:W3:Y:S01]  /*3b90*/  LDG.E.128.CONSTANT R112, desc[UR8][R126.64+0x3800] ;  /* 0x003800087e707981 */ /* 0x000ee2000c1e9d00 */
[----:B------:R-:W-:Y:S02]  /*3ba0*/  @!P0 IADD3 R97, PT, PT, R143, 0x2, RZ ;  /* 0x000000028f618810 */ /* 0x000fe40007ffe0ff */
[-C--:B------:R-:W-:Y:S01]  /*3bb0*/  @!P0 ISETP.GE.AND P3, PT, R85, R156.reuse, PT ;  /* 0x0000009c5500820c */ /* 0x080fe20003f66270 */
[----:B------:R-:W3:Y:S01]  /*3bc0*/  LDG.E.128.CONSTANT R116, desc[UR8][R126.64+0x3a00] ;  /* 0x003a00087e747981 */ /* 0x000ee2000c1e9d00 */
[----:B------:R-:W-:Y:S02]  /*3bd0*/  @!P0 ISETP.GE.AND P6, PT, R97, R156, PT ;  /* 0x0000009c6100820c */ /* 0x000fe40003fc6270 */
[----:B------:R-:W-:Y:S01]  /*3be0*/  @!P0 IADD3 R99, PT, PT, R143, 0x1, RZ ;  /* 0x000000018f638810 */ /* 0x000fe20007ffe0ff */
[----:B------:R-:W3:Y:S04]  /*3bf0*/  LDG.E.128.CONSTANT R84, desc[UR8][R126.64+0x2a00] ;  /* 0x002a00087e547981 */ /* 0x000ee8000c1e9d00 */
[----:B------:R-:W3:Y:S01]  /*3c00*/  LDG.E.128.CONSTANT R120, desc[UR8][R126.64+0x3c00] ;  /* 0x003c00087e787981 */ /* 0x000ee2000c1e9d00 */
[----:B-----5:R-:W-:-:S02]  /*3c10*/  @!P0 FSEL R102, R102, RZ, !P5 ;  /* 0x000000ff66668208 */ /* 0x020fc40006800000 */
[-C--:B------:R-:W-:Y:S02]  /*3c20*/  @!P0 ISETP.GE.AND P5, PT, R125, R156.reuse, PT ;  /* 0x0000009c7d00820c */ /* 0x080fe40003fa6270 */
[----:B----4-:R-:W-:Y:S02]  /*3c30*/  @!P0 FSEL R93, R93, RZ, !P4 ;  /* 0x000000ff5d5d8208 */ /* 0x010fe40006000000 */
[----:B------:R-:W-:Y:S02]  /*3c40*/  @!P0 ISETP.GE.AND P4, PT, R89, R156, PT ;  /* 0x0000009c5900820c */ /* 0x000fe40003f86270 */
[----:B------:R-:W-:Y:S02]  /*3c50*/  @!P0 IADD3 R89, PT, PT, R143, 0x1, RZ ;  /* 0x000000018f598810 */ /* 0x000fe40007ffe0ff */
[----:B------:R-:W-:Y:S02]  /*3c60*/  @!P0 FSEL R94, R94, RZ, !P2 ;  /* 0x000000ff5e5e8208 */ /* 0x000fe40005000000 */
[----:B------:R-:W-:-:S02]  /*3c70*/  @!P0 FSEL R108, R108, RZ, !P5 ;  /* 0x000000ff6c6c8208 */ /* 0x000fc40006800000 */
[----:B------:R-:W-:Y:S02]  /*3c80*/  @!P0 FSEL R92, R92, RZ, !P1 ;  /* 0x000000ff5c5c8208 */ /* 0x000fe40004800000 */
[CC--:B------:R-:W-:Y:S02]  /*3c90*/  @!P0 ISETP.GE.AND P2, PT, R143.reuse, R156.reuse, PT ;  /* 0x0000009c8f00820c */ /* 0x0c0fe40003f46270 */
[-C--:B------:R-:W-:Y:S02]  /*3ca0*/  @!P0 ISETP.GE.AND P5, PT, R143, R156.reuse, PT ;  /* 0x0000009c8f00820c */ /* 0x080fe40003fa6270 */
[-C--:B------:R-:W-:Y:S02]  /*3cb0*/  @!P0 ISETP.GE.AND P1, PT, R89, R156.reuse, PT ;  /* 0x0000009c5900820c */ /* 0x080fe40003f26270 */
[----:B------:R-:W-:Y:S02]  /*3cc0*/  @!P0 FSEL R101, R101, RZ, !P2 ;  /* 0x000000ff65658208 */ /* 0x000fe40005000000 */
[----:B------:R-:W-:Y:S01]  /*3cd0*/  @!P0 FSEL R95, R95, RZ, !P3 ;  /* 0x000000ff5f5f8208 */ /* 0x000fe20005800000 */
[----:B0-----:R-:W-:Y:S01]  /*3ce0*/  FMUL.FTZ R93, R77, R93 ;  /* 0x0000005d4d5d7220 */ /* 0x001fe20000410000 */
[----:B------:R-:W-:Y:S01]  /*3cf0*/  @!P0 FSEL R109, R109, RZ, !P5 ;  /* 0x000000ff6d6d8208 */ /* 0x000fe20006800000 */
[----:B------:R-:W4:Y:S01]  /*3d00*/  LDG.E.128.CONSTANT R88, desc[UR8][R126.64+0x2c00] ;  /* 0x002c00087e587981 */ /* 0x000f22000c1e9d00 */
[----:B------:R-:W-:-:S02]  /*3d10*/  @!P0 ISETP.GE.AND P2, PT, R97, R156, PT ;  /* 0x0000009c6100820c */ /* 0x000fc40003f46270 */
[-C--:B------:R-:W-:Y:S01]  /*3d20*/  @!P0 ISETP.GE.AND P5, PT, R97, R156.reuse, PT ;  /* 0x0000009c6100820c */ /* 0x080fe20003fa6270 */
[----:B------:R-:W-:Y:S01]  /*3d30*/  @!P0 VIADD R97, R143, 0x1 ;  /* 0x000000018f618836 */ /* 0x000fe20000000000 */
[----:B------:R-:W-:Y:S02]  /*3d40*/  @!P0 FSEL R110, R110, RZ, !P1 ;  /* 0x000000ff6e6e8208 */ /* 0x000fe40004800000 */
[CC--:B------:R-:W-:Y:S02]  /*3d50*/  @!P0 ISETP.GE.AND P3, PT, R125.reuse, R156.reuse, PT ;  /* 0x0000009c7d00820c */ /* 0x0c0fe40003f66270 */
[----:B------:R-:W-:Y:S02]  /*3d60*/  @!P0 ISETP.GE.AND P1, PT, R125, R156, PT ;  /* 0x0000009c7d00820c */ /* 0x000fe40003f26270 */
[----:B------:R-:W-:Y:S02]  /*3d70*/  @!P0 FSEL R100, R100, RZ, !P3 ;  /* 0x000000ff64648208 */ /* 0x000fe40005800000 */
[----:B------:R-:W-:-:S02]  /*3d80*/  @!P0 FSEL R111, R111, RZ, !P6 ;  /* 0x000000ff6f6f8208 */ /* 0x000fc40007000000 */
[----:B------:R-:W-:Y:S01]  /*3d90*/  @!P0 FSEL R104, R104, RZ, !P1 ;  /* 0x000000ff68688208 */ /* 0x000fe20004800000 */
[----:B------:R-:W-:Y:S01]  /*3da0*/  FFMA.FTZ R93, R76, R92, R93 ;  /* 0x0000005c4c5d7223 */ /* 0x000fe2000001005d */
[-C--:B------:R-:W-:Y:S02]  /*3db0*/  @!P0 ISETP.GE.AND P3, PT, R99, R156.reuse, PT ;  /* 0x0000009c6300820c */ /* 0x080fe40003f66270 */
[-C--:B------:R-:W-:Y:S02]  /*3dc0*/  @!P0 ISETP.GE.AND P6, PT, R97, R156.reuse, PT ;  /* 0x0000009c6100820c */ /* 0x080fe40003fc6270 */
[C---:B------:R-:W-:Y:S02]  /*3dd0*/  @!P0 ISETP.GE.AND P1, PT, R143.reuse, R156, PT ;  /* 0x0000009c8f00820c */ /* 0x040fe40003f26270 */
[----:B------:R-:W-:Y:S01]  /*3de0*/  @!P0 IADD3 R97, PT, PT, R143, 0x2, RZ ;  /* 0x000000028f618810 */ /* 0x000fe20007ffe0ff */
[----:B------:R-:W-:Y:S01]  /*3df0*/  FFMA.FTZ R96, R78, R94, R93 ;  /* 0x0000005e4e607223 */ /* 0x000fe2000001005d */
[----:B------:R-:W-:-:S02]  /*3e00*/  @!P0 FSEL R105, R105, RZ, !P1 ;  /* 0x000000ff69698208 */ /* 0x000fc40004800000 */
[----:B------:R-:W-:Y:S02]  /*3e10*/  @!P0 FSEL R106, R106, RZ, !P3 ;  /* 0x000000ff6a6a8208 */ /* 0x000fe40005800000 */
[-C--:B------:R-:W-:Y:S02]  /*3e20*/  @!P0 ISETP.GE.AND P1, PT, R97, R156.reuse, PT ;  /* 0x0000009c6100820c */ /* 0x080fe40003f26270 */
[----:B------:R-:W-:Y:S02]  /*3e30*/  @!P0 ISETP.GE.AND P3, PT, R125, R156, PT ;  /* 0x0000009c7d00820c */ /* 0x000fe40003f66270 */
[C---:B------:R-:W-:Y:S02]  /*3e40*/  @!P0 IADD3 R93, PT, PT, R143.reuse, 0x1, RZ ;  /* 0x000000018f5d8810 */ /* 0x040fe40007ffe0ff */
[----:B------:R-:W-:Y:S02]  /*3e50*/  @!P0 IADD3 R97, PT, PT, R143, 0x1, RZ ;  /* 0x000000018f618810 */ /* 0x000fe40007ffe0ff */
[----:B------:R-:W-:-:S02]  /*3e60*/  @!P0 FSEL R103, R103, RZ, !P4 ;  /* 0x000000ff67678208 */ /* 0x000fc40006000000 */
[----:B------:R-:W-:Y:S02]  /*3e70*/  @!P0 FSEL R107, R107, RZ, !P2 ;  /* 0x000000ff6b6b8208 */ /* 0x000fe40005000000 */
[----:B------:R-:W-:Y:S02]  /*3e80*/  @!P0 FSEL R12, R12, RZ, !P3 ;  /* 0x000000ff0c0c8208 */ /* 0x000fe40005800000 */
[-C--:B------:R-:W-:Y:S02]  /*3e90*/  @!P0 ISETP.GE.AND P4, PT, R93, R156.reuse, PT ;  /* 0x0000009c5d00820c */ /* 0x080fe40003f86270 */
        /* <DEDUP_REMOVED lines=14> */
[----:B------:R-:W-:Y:S01]  /*3f80*/  @!P0 ISETP.GE.AND P4, PT, R97, R156, PT ;  /* 0x0000009c6100820c */ /* 0x000fe20003f86270 */
[----:B------:R-:W-:Y:S01]  /*3f90*/  @!P0 VIADD R97, R143, 0x1 ;  /* 0x000000018f618836 */ /* 0x000fe20000000000 */
[----:B------:R-:W-:-:S02]  /*3fa0*/  @!P0 FSEL R18, R18, RZ, !P6 ;  /* 0x000000ff12128208 */ /* 0x000fc40007000000 */
[-C--:B------:R-:W-:Y:S02]  /*3fb0*/  @!P0 ISETP.GE.AND P6, PT, R125, R156.reuse, PT ;  /* 0x0000009c7d00820c */ /* 0x080fe40003fc6270 */
        /* <DEDUP_REMOVED lines=17> */
[----:B------:R-:W-:Y:S01]  /*40d0*/  @!P0 FSEL R26, R26, RZ, !P5 ;  /* 0x000000ff1a1a8208 */ /* 0x000fe20006800000 */
[----:B------:R-:W-:Y:S01]  /*40e0*/  FMUL.FTZ R101, R77, R101 ;  /* 0x000000654d657220 */ /* 0x000fe20000410000 */
[----:B------:R-:W-:Y:S02]  /*40f0*/  @!P0 IADD3 R97, PT, PT, R143, 0x1, RZ ;  /* 0x000000018f618810 */ /* 0x000fe40007ffe0ff */
[-C--:B------:R-:W-:Y:S02]  /*4100*/  @!P0 ISETP.GE.AND P5, PT, R125, R156.reuse, PT ;  /* 0x0000009c7d00820c */ /* 0x080fe40003fa6270 */
[----:B------:R-:W-:Y:S01]  /*4110*/  @!P0 FSEL R27, R27, RZ, !P4 ;  /* 0x000000ff1b1b8208 */ /* 0x000fe20006000000 */
[----:B------:R-:W-:Y:S01]  /*4120*/  FFMA.FTZ R96, R79, R95, R96 ;  /* 0x0000005f4f607223 */ /* 0x000fe20000010060 */
[----:B------:R-:W-:Y:S01]  /*4130*/  @!P0 ISETP.GE.AND P4, PT, R97, R156, PT ;  /* 0x0000009c6100820c */ /* 0x000fe20003f86270 */
[----:B------:R-:W-:Y:S01]  /*4140*/  FFMA.FTZ R101, R76, R100, R101 ;  /* 0x000000644c657223 */ /* 0x000fe20000010065 */
[----:B------:R-:W-:Y:S01]  /*4150*/  @!P0 FSEL R28, R28, RZ, !P5 ;  /* 0x000000ff1c1c8208 */ /* 0x000fe20006800000 */
[----:B------:R-:W5:Y:S01]  /*4160*/  LDG.E.128.CONSTANT R92, desc[UR8][R126.64+0x2e00] ;  /* 0x002e00087e5c7981 */ /* 0x000f62000c1e9d00 */
[----:B------:R-:W-:-:S02]  /*4170*/  @!P0 FSEL R30, R30, RZ, !P1 ;  /* 0x000000ff1e1e8208 */ /* 0x000fc40004800000 */
[----:B------:R-:W-:Y:S01]  /*4180*/  @!P0 FSEL R31, R31, RZ, !P6 ;  /* 0x000000ff1f1f8208 */ /* 0x000fe20007000000 */
[----:B------:R-:W-:Y:S01]  /*4190*/  FMUL.FTZ R109, R77, R109 ;  /* 0x0000006d4d6d7220 */ /* 0x000fe20000410000 */
[CC--:B------:R-:W-:Y:S02]  /*41a0*/  @!P0 ISETP.GE.AND P5, PT, R143.reuse, R156.reuse, PT ;  /* 0x0000009c8f00820c */ /* 0x0c0fe40003fa6270 */
[----:B------:R-:W-:Y:S02]  /*41b0*/  @!P0 IADD3 R97, PT, PT, R143, 0x2, RZ ;  /* 0x000000028f618810 */ /* 0x000fe40007ffe0ff */
[-C--:B------:R-:W-:Y:S02]  /*41c0*/  @!P0 ISETP.GE.AND P1, PT, R125, R156.reuse, PT ;  /* 0x0000009c7d00820c */ /* 0x080fe40003f26270 */
[----:B------:R-:W-:Y:S01]  /*41d0*/  @!P0 ISETP.GE.AND P6, PT, R143, R156, PT ;  /* 0x0000009c8f00820c */ /* 0x000fe20003fc6270 */
[----:B------:R-:W-:Y:S01]  /*41e0*/  FFMA.FTZ R102, R78, R102, R101 ;  /* 0x000000664e667223 */ /* 0x000fe20000010065 */
[----:B------:R-:W-:Y:S01]  /*41f0*/  @!P0 FSEL R29, R29, RZ, !P5 ;  /* 0x000000ff1d1d8208 */ /* 0x000fe20006800000 */
[----:B------:R-:W-:Y:S01]  /*4200*/  FFMA.FTZ R101, R76, R108, R109 ;  /* 0x0000006c4c657223 */ /* 0x000fe2000001006d */
[----:B------:R-:W-:Y:S01]  /*4210*/  @!P0 FSEL R32, R32, RZ, !P1 ;  /* 0x000000ff20208208 */ /* 0x000fe20004800000 */
[----:B------:R-:W-:Y:S01]  /*4220*/  FADD.FTZ R163, R96, R163 ;  /* 0x000000a360a37221 */ /* 0x000fe20000010000 */
[----:B------:R-:W-:-:S02]  /*4230*/  @!P0 FSEL R33, R33, RZ, !P6 ;  /* 0x000000ff21218208 */ /* 0x000fc40007000000 */
[----:B------:R-:W-:Y:S02]  /*4240*/  @!P0 FSEL R34, R34, RZ, !P3 ;  /* 0x000000ff22228208 */ /* 0x000fe40005800000 */
[-C--:B------:R-:W-:Y:S02]  /*4250*/  @!P0 ISETP.GE.AND P5, PT, R97, R156.reuse, PT ;  /* 0x0000009c6100820c */ /* 0x080fe40003fa6270 */
[-C--:B------:R-:W-:Y:S02]  /*4260*/  @!P0 ISETP.GE.AND P1, PT, R99, R156.reuse, PT ;  /* 0x0000009c6300820c */ /* 0x080fe40003f26270 */
[-C--:B------:R-:W-:Y:S02]  /*4270*/  @!P0 ISETP.GE.AND P6, PT, R97, R156.reuse, PT ;  /* 0x0000009c6100820c */ /* 0x080fe40003fc6270 */
[----:B------:R-:W-:Y:S02]  /*4280*/  @!P0 ISETP.GE.AND P3, PT, R99, R156, PT ;  /* 0x0000009c6300820c */ /* 0x000fe40003f66270 */
[----:B------:R-:W5:Y:S01]  /*4290*/  LDG.E.128.CONSTANT R96, desc[UR8][R126.64+0x3000] ;  /* 0x003000087e607981 */ /* 0x000f62000c1e9d00 */
[----:B------:R-:W-:Y:S01]  /*42a0*/  FFMA.FTZ R109, R79, R103, R102 ;  /* 0x000000674f6d7223 */ /* 0x000fe20000010066 */
[----:B------:R-:W-:-:S02]  /*42b0*/  FFMA.FTZ R108, R78, R110, R101 ;  /* 0x0000006e4e6c7223 */ /* 0x000fc40000010065 */
[----:B------:R-:W5:Y:S01]  /*42c0*/  LDG.E.128.CONSTANT R100, desc[UR8][R126.64+0x3200] ;  /* 0x003200087e647981 */ /* 0x000f62000c1e9d00 */
[----:B------:R-:W-:Y:S02]  /*42d0*/  @!P0 FSEL R35, R35, RZ, !P2 ;  /* 0x000000ff23238208 */ /* 0x000fe40005000000 */
[-C--:B------:R-:W-:Y:S01]  /*42e0*/  @!P0 ISETP.GE.AND P2, PT, R125, R156.reuse, PT ;  /* 0x0000009c7d00820c */ /* 0x080fe20003f46270 */
[----:B------:R-:W-:Y:S01]  /*42f0*/  FFMA.FTZ R108, R79, R111, R108 ;  /* 0x0000006f4f6c7223 */ /* 0x000fe2000001006c */
[C---:B------:R-:W-:Y:S02]  /*4300*/  @!P0 VIADD R111, R143.reuse, 0x2 ;  /* 0x000000028f6f8836 */ /* 0x040fe40000000000 */
[----:B--2---:R-:W-:Y:S02]  /*4310*/  @!P0 FSEL R36, R36, RZ, !P2 ;  /* 0x000000ff24248208 */ /* 0x004fe40005000000 */
[----:B------:R-:W-:Y:S02]  /*4320*/  @!P0 ISETP.GE.AND P2, PT, R143, R156, PT ;  /* 0x0000009c8f00820c */ /* 0x000fe40003f46270 */
[----:B------:R-:W-:-:S02]  /*4330*/  @!P0 FSEL R38, R38, RZ, !P4 ;  /* 0x000000ff26268208 */ /* 0x000fc40006000000 */
[----:B------:R-:W-:Y:S02]  /*4340*/  @!P0 FSEL R37, R37, RZ, !P2 ;  /* 0x000000ff25258208 */ /* 0x000fe40005000000 */
[-C--:B------:R-:W-:Y:S02]  /*4350*/  @!P0 ISETP.GE.AND P2, PT, R111, R156.reuse, PT ;  /* 0x0000009c6f00820c */ /* 0x080fe40003f46270 */
[----:B------:R-:W-:Y:S02]  /*4360*/  @!P0 ISETP.GE.AND P4, PT, R125, R156, PT ;  /* 0x0000009c7d00820c */ /* 0x000fe40003f86270 */
[----:B------:R-:W-:Y:S02]  /*4370*/  @!P0 IADD3 R111, PT, PT, R143, 0x1, RZ ;  /* 0x000000018f6f8810 */ /* 0x000fe40007ffe0ff */
[----:B------:R-:W-:Y:S02]  /*4380*/  @!P0 FSEL R39, R39, RZ, !P5 ;  /* 0x000000ff27278208 */ /* 0x000fe40006800000 */
[----:B---3--:R-:W-:-:S02]  /*4390*/  @!P0 FSEL R40, R40, RZ, !P4 ;  /* 0x000000ff28288208 */ /* 0x008fc40006000000 */
[-C--:B------:R-:W-:Y:S02]  /*43a0*/  @!P0 ISETP.GE.AND P5, PT, R111, R156.reuse, PT ;  /* 0x0000009c6f00820c */ /* 0x080fe40003fa6270 */
[CC--:B------:R-:W-:Y:S02]  /*43b0*/  @!P0 ISETP.GE.AND P4, PT, R143.reuse, R156.reuse, PT ;  /* 0x0000009c8f00820c */ /* 0x0c0fe40003f86270 */
        /* <DEDUP_REMOVED lines=12> */
[-C--:B------:R-:W-:Y:S02]  /*4480*/  @!P0 ISETP.GE.AND P1, PT, R111, R156.reuse, PT ;  /* 0x0000009c6f00820c */ /* 0x080fe40003f26270 */
[----:B------:R-:W-:Y:S02]  /*4490*/  @!P0 FSEL R46, R46, RZ, !P3 ;  /* 0x000000ff2e2e8208 */ /* 0x000fe40005800000 */
[----:B------:R-:W-:Y:S02]  /*44a0*/  @!P0 IADD3 R111, PT, PT, R143, 0x1, RZ ;  /* 0x000000018f6f8810 */ /* 0x000fe40007ffe0ff */
[----:B------:R-:W-:-:S02]  /*44b0*/  @!P0 ISETP.GE.AND P3, PT, R125, R156, PT ;  /* 0x0000009c7d00820c */ /* 0x000fc40003f66270 */
[----:B------:R-:W-:Y:S02]  /*44c0*/  @!P0 FSEL R47, R47, RZ, !P2 ;  /* 0x000000ff2f2f8208 */ /* 0x000fe40005000000 */
[-C--:B------:R-:W-:Y:S01]  /*44d0*/  @!P0 ISETP.GE.AND P2, PT, R111, R156.reuse, PT ;  /* 0x0000009c6f00820c */ /* 0x080fe20003f46270 */
[C---:B------:R-:W-:Y:S01]  /*44e0*/  @!P0 VIADD R111, R143.reuse, 0x2 ;  /* 0x000000028f6f8836 */ /* 0x040fe20000000000 */
[----:B------:R-:W-:Y:S02]  /*44f0*/  @!P0 FSEL R48, R48, RZ, !P3 ;  /* 0x000000ff30308208 */ /* 0x000fe40005800000 */
[----:B------:R-:W-:Y:S02]  /*4500*/  @!P0 ISETP.GE.AND P3, PT, R143, R156, PT ;  /* 0x0000009c8f00820c */ /* 0x000fe40003f66270 */
        /* <DEDUP_REMOVED lines=21> */
[-C--:B------:R-:W-:Y:S02]  /*4660*/  @!P0 ISETP.GE.AND P6, PT, R111, R156.reuse, PT ;  /* 0x0000009c6f00820c */ /* 0x080fe40003fc6270 */
[----:B------:R-:W-:Y:S02]  /*4670*/  @!P0 FSEL R58, R58, RZ, !P2 ;  /* 0x000000ff3a3a8208 */ /* 0x000fe40005000000 */
[----:B------:R-:W-:Y:S02]  /*4680*/  @!P0 IADD3 R111, PT, PT, R143, 0x1, RZ ;  /* 0x000000018f6f8810 */ /* 0x000fe40007ffe0ff */
[----:B------:R-:W-:Y:S02]  /*4690*/  @!P0 ISETP.GE.AND P2, PT, R125, R156, PT ;  /* 0x0000009c7d00820c */ /* 0x000fe40003f46270 */
[----:B------:R-:W-:-:S02]  /*46a0*/  @!P0 FSEL R59, R59, RZ, !P3 ;  /* 0x000000ff3b3b8208 */ /* 0x000fc40005800000 */
[-C--:B------:R-:W-:Y:S01]  /*46b0*/  @!P0 ISETP.GE.AND P3, PT, R111, R156.reuse, PT ;  /* 0x0000009c6f00820c */ /* 0x080fe20003f66270 */
[C---:B------:R-:W-:Y:S01]  /*46c0*/  @!P0 VIADD R111, R143.reuse, 0x2 ;  /* 0x000000028f6f8836 */ /* 0x040fe20000000000 */
[----:B------:R-:W-:Y:S02]  /*46d0*/  @!P0 FSEL R60, R60, RZ, !P2 ;  /* 0x000000ff3c3c8208 */ /* 0x000fe40005000000 */
[-C--:B------:R-:W-:Y:S02]  /*46e0*/  @!P0 ISETP.GE.AND P2, PT, R143, R156.reuse, PT ;  /* 0x0000009c8f00820c */ /* 0x080fe40003f46270 */
        /* <DEDUP_REMOVED lines=14> */
[----:B------:R-:W-:-:S02]  /*47d0*/  @!P0 IADD3 R111, PT, PT, R143, 0x1, RZ ;  /* 0x000000018f6f8810 */ /* 0x000fc40007ffe0ff */
[----:B------:R-:W-:Y:S02]  /*47e0*/  @!P0 FSEL R67, R67, RZ, !P6 ;  /* 0x000000ff43438208 */ /* 0x000fe40007000000 */
[----:B------:R-:W-:Y:S02]  /*47f0*/  @!P0 FSEL R68, R68, RZ, !P1 ;  /* 0x000000ff44448208 */ /* 0x000fe40004800000 */
[-C--:B------:R-:W-:Y:S02]  /*4800*/  @!P0 ISETP.GE.AND P6, PT, R111, R156.reuse, PT ;  /* 0x0000009c6f00820c */ /* 0x080fe40003fc6270 */
[C---:B------:R-:W-:Y:S02]  /*4810*/  @!P0 ISETP.GE.AND P1, PT, R143.reuse, R156, PT ;  /* 0x0000009c8f00820c */ /* 0x040fe40003f26270 */
[----:B------:R-:W-:Y:S01]  /*4820*/  @!P0 IADD3 R111, PT, PT, R143, 0x2, RZ ;  /* 0x000000028f6f8810 */ /* 0x000fe20007ffe0ff */
[----:B------:R-:W-:Y:S01]  /*4830*/  FMUL.FTZ R105, R77, R105 ;  /* 0x000000694d697220 */ /* 0x000fe20000410000 */
[----:B------:R-:W-:-:S02]  /*4840*/  @!P0 FSEL R69, R69, RZ, !P1 ;  /* 0x000000ff45458208 */ /* 0x000fc40004800000 */
[----:B------:R-:W-:Y:S02]  /*4850*/  @!P0 ISETP.GE.AND P1, PT, R111, R156, PT ;  /* 0x0000009c6f00820c */ /* 0x000fe40003f26270 */
[----:B------:R-:W-:Y:S01]  /*4860*/  @!P0 FSEL R70, R70, RZ, !P3 ;  /* 0x000000ff46468208 */ /* 0x000fe20005800000 */
[----:B------:R-:W-:Y:S01]  /*4870*/  FFMA.FTZ R105, R76, R104, R105 ;  /* 0x000000684c697223 */ /* 0x000fe20000010069 */
[----:B------:R-:W-:Y:S02]  /*4880*/  @!P0 IADD3 R111, PT, PT, R143, 0x1, RZ ;  /* 0x000000018f6f8810 */ /* 0x000fe40007ffe0ff */
[----:B------:R-:W-:Y:S02]  /*4890*/  @!P0 ISETP.GE.AND P3, PT, R125, R156, PT ;  /* 0x0000009c7d00820c */ /* 0x000fe40003f66270 */
[----:B------:R-:W-:Y:S01]  /*48a0*/  @!P0 FSEL R71, R71, RZ, !P2 ;  /* 0x000000ff47478208 */ /* 0x000fe20005000000 */
[----:B------:R-:W-:Y:S01]  /*48b0*/  FFMA.FTZ R106, R78, R106, R105 ;  /* 0x0000006a4e6a7223 */ /* 0x000fe20000010069 */
[----:B------:R-:W-:Y:S01]  /*48c0*/  @!P0 ISETP.GE.AND P2, PT, R111, R156, PT ;  /* 0x0000009c6f00820c */ /* 0x000fe20003f46270 */
[----:B------:R-:W-:Y:S01]  /*48d0*/  @!P0 VIADD R111, R143, 0x2 ;  /* 0x000000028f6f8836 */ /* 0x000fe20000000000 */
[----:B------:R-:W-:-:S02]  /*48e0*/  @!P0 FSEL R72, R72, RZ, !P3 ;  /* 0x000000ff48488208 */ /* 0x000fc40005800000 */
[-C--:B------:R-:W-:Y:S01]  /*48f0*/  @!P0 ISETP.GE.AND P3, PT, R143, R156.reuse, PT ;  /* 0x0000009c8f00820c */ /* 0x080fe20003f66270 */
[----:B------:R-:W-:Y:S01]  /*4900*/  FADD.FTZ R162, R109, R162 ;  /* 0x000000a26da27221 */ /* 0x000fe20000010000 */
[----:B------:R-:W-:Y:S01]  /*4910*/  @!P0 FSEL R75, R75, RZ, !P4 ;  /* 0x000000ff4b4b8208 */ /* 0x000fe20006000000 */
[----:B------:R-:W-:Y:S01]  /*4920*/  FFMA.FTZ R109, R79, R107, R106 ;  /* 0x0000006b4f6d7223 */ /* 0x000fe2000001006a */
[----:B------:R-:W-:Y:S01]  /*4930*/  @!P0 FSEL R73, R73, RZ, !P3 ;  /* 0x000000ff49498208 */ /* 0x000fe20005800000 */
[----:B------:R-:W2:Y:S01]  /*4940*/  LDG.E.128.CONSTANT R104, desc[UR8][R126.64+0x3400] ;  /* 0x003400087e687981 */ /* 0x000ea2000c1e9d00 */
        /* <DEDUP_REMOVED lines=9> */
[-C--:B------:R-:W-:Y:S02]  /*49e0*/  @!P0 ISETP.GE.AND P4, PT, R111, R156.reuse, PT ;  /* 0x0000009c6f00820c */ /* 0x080fe40003f86270 */
[----:B------:R-:W-:Y:S01]  /*49f0*/  @!P0 IADD3 R111, PT, PT, R143, 0x1, RZ ;  /* 0x000000018f6f8810 */ /* 0x000fe20007ffe0ff */
[----:B------:R-:W-:Y:S01]  /*4a00*/  FMUL.FTZ R13, R77, R13 ;  /* 0x0000000d4d0d7220 */ /* 0x000fe20000410000 */
[----:B------:R-:W-:Y:S01]  /*4a10*/  @!P0 FSEL R82, R82, RZ, !P6 ;  /* 0x000000ff52528208 */ /* 0x000fe20007000000 */
[----:B------:R-:W-:Y:S01]  /*4a20*/  FADD.FTZ R161, R108, R161 ;  /* 0x000000a16ca17221 */ /* 0x000fe20000010000 */
[-C--:B------:R-:W-:Y:S01]  /*4a30*/  @!P0 ISETP.GE.AND P6, PT, R111, R156.reuse, PT ;  /* 0x0000009c6f00820c */ /* 0x080fe20003fc6270 */
[----:B------:R-:W-:Y:S01]  /*4a40*/  FADD.FTZ R160, R109, R160 ;  /* 0x000000a06da07221 */ /* 0x000fe20000010000 */
[----:B------:R-:W-:Y:S01]  /*4a50*/  @!P0 FSEL R83, R83, RZ, !P1 ;  /* 0x000000ff53538208 */ /* 0x000fe20004800000 */
[----:B------:R-:W3:Y:S01]  /*4a60*/  LDG.E.128.CONSTANT R108, desc[UR8][R126.64+0x3600] ;  /* 0x003600087e6c7981 */ /* 0x000ee2000c1e9d00 */
[----:B------:R-:W-:Y:S01]  /*4a70*/  @!P0 ISETP.GE.AND P1, PT, R125, R156, PT ;  /* 0x0000009c7d00820c */ /* 0x000fe20003f26270 */
[----:B------:R-:W-:-:S03]  /*4a80*/  FFMA.FTZ R13, R76, R12, R13 ;  /* 0x0000000c4c0d7223 */ /* 0x000fc6000001000d */
[----:B------:R-:W-:Y:S01]  /*4a90*/  @!P0 FSEL R84, R84, RZ, !P1 ;  /* 0x000000ff54548208 */ /* 0x000fe20004800000 */
[----:B------:R-:W-:Y:S01]  /*4aa0*/  FFMA.FTZ R14, R78, R14, R13 ;  /* 0x0000000e4e0e7223 */ /* 0x000fe2000001000d */
[CC--:B------:R-:W-:Y:S02]  /*4ab0*/  @!P0 ISETP.GE.AND P1, PT, R143.reuse, R156.reuse, PT ;  /* 0x0000009c8f00820c */ /* 0x0c0fe40003f26270 */
[----:B------:R-:W-:Y:S02]  /*4ac0*/  @!P0 IADD3 R13, PT, PT, R143, 0x2, RZ ;  /* 0x000000028f0d8810 */ /* 0x000fe40007ffe0ff */
[----:B------:R-:W-:Y:S02]  /*4ad0*/  @!P0 FSEL R85, R85, RZ, !P1 ;  /* 0x000000ff55558208 */ /* 0x000fe40004800000 */
[----:B------:R-:W-:Y:S02]  /*4ae0*/  @!P0 FSEL R86, R86, RZ, !P2 ;  /* 0x000000ff56568208 */ /* 0x000fe40005000000 */
[----:B------:R-:W-:-:S02]  /*4af0*/  @!P0 ISETP.GE.AND P1, PT, R13, R156, PT ;  /* 0x0000009c0d00820c */ /* 0x000fc40003f26270 */
[-C--:B------:R-:W-:Y:S02]  /*4b00*/  @!P0 ISETP.GE.AND P2, PT, R125, R156.reuse, PT ;  /* 0x0000009c7d00820c */ /* 0x080fe40003f46270 */
[----:B------:R-:W-:Y:S02]  /*4b10*/  @!P0 IADD3 R13, PT, PT, R143, 0x1, RZ ;  /* 0x000000018f0d8810 */ /* 0x000fe40007ffe0ff */
[----:B----4-:R-:W-:Y:S02]  /*4b20*/  @!P0 FSEL R88, R88, RZ, !P2 ;  /* 0x000000ff58588208 */ /* 0x010fe40005000000 */
[----:B------:R-:W-:Y:S02]  /*4b30*/  @!P0 FSEL R87, R87, RZ, !P3 ;  /* 0x000000ff57578208 */ /* 0x000fe40005800000 */
[-C--:B------:R-:W-:Y:S01]  /*4b40*/  @!P0 ISETP.GE.AND P2, PT, R13, R156.reuse, PT ;  /* 0x0000009c0d00820c */ /* 0x080fe20003f46270 */
[C---:B------:R-:W-:Y:S01]  /*4b50*/  @!P0 VIADD R13, R143.reuse, 0x2 ;  /* 0x000000028f0d8836 */ /* 0x040fe20000000000 */
[----:B------:R-:W-:-:S02]  /*4b60*/  @!P0 ISETP.GE.AND P3, PT, R143, R156, PT ;  /* 0x0000009c8f00820c */ /* 0x000fc40003f66270 */
[----:B------:R-:W-:Y:S02]  /*4b70*/  @!P0 FSEL R90, R90, RZ, !P5 ;  /* 0x000000ff5a5a8208 */ /* 0x000fe40006800000 */
[----:B------:R-:W-:Y:S02]  /*4b80*/  @!P0 FSEL R89, R89, RZ, !P3 ;  /* 0x000000ff59598208 */ /* 0x000fe40005800000 */
[-C--:B------:R-:W-:Y:S02]  /*4b90*/  @!P0 ISETP.GE.AND P3, PT, R13, R156.reuse, PT ;  /* 0x0000009c0d00820c */ /* 0x080fe40003f66270 */
[----:B------:R-:W-:Y:S02]  /*4ba0*/  @!P0 ISETP.GE.AND P5, PT, R125, R156, PT ;  /* 0x0000009c7d00820c */ /* 0x000fe40003fa6270 */
[----:B------:R-:W-:Y:S02]  /*4bb0*/  @!P0 IADD3 R13, PT, PT, R143, 0x1, RZ ;  /* 0x000000018f0d8810 */ /* 0x000fe40007ffe0ff */
[----:B------:R-:W-:-:S02]  /*4bc0*/  @!P0 FSEL R91, R91, RZ, !P4 ;  /* 0x000000ff5b5b8208 */ /* 0x000fc40006000000 */
[-C--:B------:R-:W-:Y:S02]  /*4bd0*/  @!P0 ISETP.GE.AND P4, PT, R13, R156.reuse, PT ;  /* 0x0000009c0d00820c */ /* 0x080fe40003f86270 */
[----:B------:R-:W-:Y:S02]  /*4be0*/  @!P0 IADD3 R13, PT, PT, R143, 0x2, RZ ;  /* 0x000000028f0d8810 */ /* 0x000fe40007ffe0ff */
[----:B-----5:R-:W-:Y:S02]  /*4bf0*/  @!P0 FSEL R92, R92, RZ, !P5 ;  /* 0x000000ff5c5c8208 */ /* 0x020fe40006800000 */
[----:B------:R-:W-:Y:S02]  /*4c00*/  @!P0 FSEL R94, R94, RZ, !P6 ;  /* 0x000000ff5e5e8208 */ /* 0x000fe40007000000 */
[----:B------:R-:W-:Y:S02]  /*4c10*/  @!P0 FSEL R95, R95, RZ, !P1 ;  /* 0x000000ff5f5f8208 */ /* 0x000fe40004800000 */
[----:B------:R-:W-:-:S02]  /*4c20*/  @!P0 ISETP.GE.AND P5, PT, R143, R156, PT ;  /* 0x0000009c8f00820c */ /* 0x000fc40003fa6270 */
[-C--:B------:R-:W-:Y:S02]  /*4c30*/  @!P0 ISETP.GE.AND P6, PT, R125, R156.reuse, PT ;  /* 0x0000009c7d00820c */ /* 0x080fe40003fc6270 */
[-C--:B------:R-:W-:Y:S02]  /*4c40*/  @!P0 ISETP.GE.AND P1, PT, R143, R156.reuse, PT ;  /* 0x0000009c8f00820c */ /* 0x080fe40003f26270 */
[----:B------:R-:W-:Y:S02]  /*4c50*/  @!P0 FSEL R93, R93, RZ, !P5 ;  /* 0x000000ff5d5d8208 */ /* 0x000fe40006800000 */
[----:B------:R-:W-:Y:S02]  /*4c60*/  @!P0 ISETP.GE.AND P5, PT, R13, R156, PT ;  /* 0x0000009c0d00820c */ /* 0x000fe40003fa6270 */
[----:B------:R-:W-:Y:S02]  /*4c70*/  @!P0 FSEL R96, R96, RZ, !P6 ;  /* 0x000000ff60608208 */ /* 0x000fe40007000000 */
[----:B------:R-:W-:-:S02]  /*4c80*/  @!P0 FSEL R97, R97, RZ, !P1 ;  /* 0x000000ff61618208 */ /* 0x000fc40004800000 */
[-C--:B------:R-:W-:Y:S02]  /*4c90*/  @!P0 ISETP.GE.AND P6, PT, R125, R156.reuse, PT ;  /* 0x0000009c7d00820c */ /* 0x080fe40003fc6270 */
[----:B------:R-:W-:Y:S02]  /*4ca0*/  @!P0 ISETP.GE.AND P1, PT, R143, R156, PT ;  /* 0x0000009c8f00820c */ /* 0x000fe40003f26270 */
[----:B------:R-:W-:Y:S02]  /*4cb0*/  @!P0 FSEL R98, R98, RZ, !P2 ;  /* 0x000000ff62628208 */ /* 0x000fe40005000000 */
[----:B------:R-:W-:Y:S02]  /*4cc0*/  @!P0 FSEL R99, R99, RZ, !P3 ;  /* 0x000000ff63638208 */ /* 0x000fe40005800000 */
        /* <DEDUP_REMOVED lines=8> */
[CC--:B------:R-:W-:Y:S02]  /*4d50*/  @!P0 ISETP.GE.AND P4, PT, R125.reuse, R156.reuse, PT ;  /* 0x0000009c7d00820c */ /* 0x0c0fe40003f86270 */
[-C--:B------:R-:W-:Y:S02]  /*4d60*/  @!P0 ISETP.GE.AND P5, PT, R125, R156.reuse, PT ;  /* 0x0000009c7d00820c */ /* 0x080fe40003fa6270 */
[----:B------:R-:W4:Y:S01]  /*4d70*/  LDG.E.128.CONSTANT R124, desc[UR8][R126.64+0x3e00] ;  /* 0x003e00087e7c7981 */ /* 0x000f22000c1e9d00 */
[----:B------:R-:W-:Y:S01]  /*4d80*/  FFMA.FTZ R14, R79, R15, R14 ;  /* 0x0000000f4f0e7223 */ /* 0x000fe2000001000e */
[C---:B------:R-:W-:Y:S02]  /*4d90*/  @!P0 IADD3 R15, PT, PT, R143.reuse, 0x1, RZ ;  /* 0x000000018f0f8810 */ /* 0x040fe40007ffe0ff */
[----:B------:R-:W-:Y:S02]  /*4da0*/  @!P0 FSEL R112, R112, RZ, !P6 ;  /* 0x000000ff70708208 */ /* 0x000fe40007000000 */
[----:B------:R-:W-:-:S04]  /*4db0*/  @!P0 ISETP.GE.AND P6, PT, R143, R156, PT ;  /* 0x0000009c8f00820c */ /* 0x000fc80003fc6270 */
[----:B------:R-:W-:Y:S02]  /*4dc0*/  @!P0 FSEL R113, R113, RZ, !P6 ;  /* 0x000000ff71718208 */ /* 0x000fe40007000000 */
[----:B------:R-:W-:Y:S02]  /*4dd0*/  @!P0 FSEL R116, R116, RZ, !P1 ;  /* 0x000000ff74748208 */ /* 0x000fe40004800000 */
[-C--:B------:R-:W-:Y:S02]  /*4de0*/  @!P0 ISETP.GE.AND P1, PT, R143, R156.reuse, PT ;  /* 0x0000009c8f00820c */ /* 0x080fe40003f26270 */
[----:B------:R-:W-:Y:S02]  /*4df0*/  @!P0 FSEL R120, R120, RZ, !P4 ;  /* 0x000000ff78788208 */ /* 0x000fe40006000000 */
        /* <DEDUP_REMOVED lines=68> */
[----:B--2---:R-:W-:-:S02]  /*5240*/  @!P0 FSEL R104, R104, RZ, !P2 ;  /* 0x000000ff68688208 */ /* 0x004fc40005000000 */
        /* <DEDUP_REMOVED lines=8> */
[----:B------:R-:W-:Y:S01]  /*52d0*/  ISETP.GE.U32.AND P2, PT, R15, R2, PT ;  /* 0x000000020f00720c */ /* 0x000fe20003f46070 */
[C---:B------:R-:W-:Y:S01]  /*52e0*/  @!P0 VIADD R15, R143.reuse, 0x1 ;  /* 0x000000018f0f8836 */ /* 0x040fe20000000000 */
        /* <DEDUP_REMOVED lines=17> */
[----:B------:R-:W-:Y:S01]  /*5400*/  @!P0 ISETP.GE.AND P6, PT, R15, R156, PT ;  /* 0x0000009c0f00820c */ /* 0x000fe20003fc6270 */
[----:B------:R-:W-:Y:S01]  /*5410*/  @!P0 VIADD R15, R143, 0x1 ;  /* 0x000000018f0f8836 */ /* 0x000fe20000000000 */
[----:B------:R-:W-:-:S04]  /*5420*/  @!P0 FSEL R118, R118, RZ, !P3 ;  /* 0x000000ff76768208 */ /* 0x000fc80005800000 */
[----:B------:R-:W-:Y:S02]  /*5430*/  @!P0 ISETP.GE.AND P1, PT, R15, R156, PT ;  /* 0x0000009c0f00820c */ /* 0x000fe40003f26270 */
[----:B------:R-:W-:-:S04]  /*5440*/  @!P0 IADD3 R15, PT, PT, R143, 0x2, RZ ;  /* 0x000000028f0f8810 */ /* 0x000fc80007ffe0ff */
[CC--:B------:R-:W-:Y:S02]  /*5450*/  @!P0 ISETP.GE.AND P3, PT, R15.reuse, R156.reuse, PT ;  /* 0x0000009c0f00820c */ /* 0x0c0fe40003f66270 */
[-C--:B------:R-:W-:Y:S02]  /*5460*/  @!P0 ISETP.GE.AND P4, PT, R15, R156.reuse, PT ;  /* 0x0000009c0f00820c */ /* 0x080fe40003f86270 */
[----:B------:R-:W-:Y:S01]  /*5470*/  @!P0 IADD3 R15, PT, PT, R143, 0x1, RZ ;  /* 0x000000018f0f8810 */ /* 0x000fe20007ffe0ff */
[C---:B------:R-:W-:Y:S01]  /*5480*/  FMUL.FTZ R105, R77.reuse, R105 ;  /* 0x000000694d697220 */ /* 0x040fe20000410000 */
[----:B------:R-:W-:Y:S01]  /*5490*/  @!P0 FSEL R122, R122, RZ, !P1 ;  /* 0x000000ff7a7a8208 */ /* 0x000fe20004800000 */
[----:B------:R-:W-:Y:S01]  /*54a0*/  FMUL.FTZ R109, R77, R109 ;  /* 0x0000006d4d6d7220 */ /* 0x000fe20000410000 */
[----:B------:R-:W-:Y:S01]  /*54b0*/  @!P0 ISETP.GE.AND P1, PT, R15, R156, PT ;  /* 0x0000009c0f00820c */ /* 0x000fe20003f26270 */
[C---:B------:R-:W-:Y:S02]  /*54c0*/  FFMA.FTZ R105, R76.reuse, R104, R105 ;  /* 0x000000684c697223 */ /* 0x040fe40000010069 */
        /* <DEDUP_REMOVED lines=31> */
[----:B----4-:R-:W-:-:S02]  /*56c0*/  @!P0 FSEL R124, R124, RZ, !P5 ;  /* 0x000000ff7c7c8208 */ /* 0x010fc40006800000 */
[----:B------:R-:W-:-:S04]  /*56d0*/  @!P0 ISETP.GE.AND P5, PT, R143, R156, PT ;  /* 0x0000009c8f00820c */ /* 0x000fc80003fa6270 */
        /* <DEDUP_REMOVED lines=44> */
[----:B------:R-:W-:Y:S01]  /*59a0*/  IADD3 R146, PT, PT, R146, 0x4, RZ ;  /* 0x0000000492927810 */ /* 0x000fe20007ffe0ff */
[----:B------:R-:W-:Y:S01]  /*59b0*/  VIADD R143, R143, 0x40 ;  /* 0x000000408f8f7836 */ /* 0x000fe20000000000 */
[----:B------:R-:W-:-:S02]  /*59c0*/  IADD3 R145, PT, PT, R145, 0x100, RZ ;  /* 0x0000010091917810 */ /* 0x000fc40007ffe0ff */
[----:B------:R-:W-:Y:S01]  /*59d0*/  IADD3.X R147, PT, PT, RZ, R147, RZ, P0, !PT ;  /* 0x00000093ff937210 */ /* 0x000fe200007fe4ff */
[----:B------:R-:W-:Y:S06]  /*59e0*/  @!P2 BRA `(.L_x_25185) ;  /* 0xffffffdc00c8a947 */ /* 0x000fec000383ffff */
.L_x_25184:
[----:B------:R-:W-:Y:S05]  /*59f0*/  BSYNC.RECONVERGENT B0 ;  /* 0x0000000000007941 */ /* 0x000fea0003800200 */
.L_x_25183:
[----:B------:R-:W0:Y:S01]  /*5a00*/  SHFL.BFLY PT, R2, R163, 0x2, 0x1f ;  /* 0x0c401f00a3027f89 */ /* 0x000e2200000e0000 */
[C---:B------:R-:W-:Y:S01]  /*5a10*/  LOP3.LUT R25, R6.reuse, 0x3c0, RZ, 0xc0, !PT ;  /* 0x000003c006197812 */ /* 0x040fe200078ec0ff */
[----:B------:R-:W-:Y:S01]  /*5a20*/  BSSY.RECONVERGENT B0, `(.L_x_25186) ;  /* 0x00000ab000007945 */ /* 0x000fe20003800200 */
[----:B------:R-:W-:Y:S01]  /*5a30*/  LOP3.LUT P0, RZ, R6, 0x3, RZ, 0xc0, !PT ;  /* 0x0000000306ff7812 */ /* 0x000fe2000780c0ff */
[----:B------:R-:W5:Y:S01]  /*5a40*/  SHFL.BFLY PT, R3, R162, 0x2, 0x1f ;  /* 0x0c401f00a2037f89 */ /* 0x000f6200000e0000 */
[----:B------:R-:W-:Y:S02]  /*5a50*/  SHF.R.U32.HI R63, RZ, 0x2, R4 ;  /* 0x00000002ff3f7819 */ /* 0x000fe40000011604 */
[----:B------:R-:W-:Y:S01]  /*5a60*/  ISETP.NE.OR P1, PT, R25, 0x40, P0 ;  /* 0x000000401900780c */ /* 0x000fe20000725670 */
[----:B------:R-:W1:Y:S01]  /*5a70*/  SHFL.BFLY PT, R12, R161, 0x2, 0x1f ;  /* 0x0c401f00a10c7f89 */ /* 0x000e6200000e0000 */
[----:B------:R-:W-:-:S03]  /*5a80*/  LEA R0, R0, R63, 0x8 ;  /* 0x0000003f00007211 */ /* 0x000fc600078e40ff */
[----:B------:R-:W2:Y:S04]  /*5a90*/  SHFL.BFLY PT, R13, R160, 0x2, 0x1f ;  /* 0x0c401f00a00d7f89 */ /* 0x000ea800000e0000 */
[----:B------:R-:W3:Y:S04]  /*5aa0*/  SHFL.BFLY PT, R14, R159, 0x2, 0x1f ;  /* 0x0c401f009f0e7f89 */ /* 0x000ee800000e0000 */
[----:B------:R-:W4:Y:S04]  /*5ab0*/  SHFL.BFLY PT, R15, R158, 0x2, 0x1f ;  /* 0x0c401f009e0f7f89 */ /* 0x000f2800000e0000 */
        /* <DEDUP_REMOVED lines=65> */
[----:B------:R-:W-:Y:S01]  /*5ed0*/  FADD.FTZ R2, R2, R3 ;  /* 0x0000000302027221 */ /* 0x000fe20000010000 */
[----:B----4-:R-:W-:Y:S02]  /*5ee0*/  FADD.FTZ R3, R162, R9 ;  /* 0x00000009a2037221 */ /* 0x010fe40000010000 */
        /* <DEDUP_REMOVED lines=48> */
[----:B--2---:R-:W-:Y:S01]  /*61f0*/  FADD.FTZ R49, R136, R49 ;  /* 0x0000003188317221 */ /* 0x004fe20000010000 */
[----:B------:R-:W-:Y:S01]  /*6200*/  BAR.SYNC.DEFER_BLOCKING 0x0 ;  /* 0x0000000000007b1d */ /* 0x000fe20000010000 */
[----:B---3--:R-:W-:Y:S01]  /*6210*/  FADD.FTZ R51, R38, R51 ;  /* 0x0000003326337221 */ /* 0x008fe20000010000 */
[----:B------:R-:W-:Y:S01]  /*6220*/  FADD.FTZ R53, R138, R53 ;  /* 0x000000358a357221 */ /* 0x000fe20000010000 */
[----:B----4-:R-:W-:Y:S01]  /*6230*/  FADD.FTZ R55, R40, R55 ;  /* 0x0000003728377221 */ /* 0x010fe20000010000 */
[----:B0-----:R-:W-:Y:S01]  /*6240*/  FADD.FTZ R57, R140, R57 ;  /* 0x000000398c397221 */ /* 0x001fe20000010000 */
[----:B-----5:R-:W-:Y:S01]  /*6250*/  FADD.FTZ R59, R42, R59 ;  /* 0x0000003b2a3b7221 */ /* 0x020fe20000010000 */
        /* <DEDUP_REMOVED lines=39> */
.L_x_25187:
[----:B------:R-:W-:Y:S05]  /*64d0*/  BSYNC.RECONVERGENT B0 ;  /* 0x0000000000007941 */ /* 0x000fea0003800200 */
.L_x_25186:
        /* <DEDUP_REMOVED lines=77> */
.L_x_25189:
[----:B------:R-:W-:Y:S05]  /*69b0*/  BSYNC.RECONVERGENT B0 ;  /* 0x0000000000007941 */ /* 0x000fea0003800200 */
.L_x_25188:
        /* <DEDUP_REMOVED lines=36> */
.L_x_25191:
[----:B------:R-:W-:Y:S05]  /*6c00*/  BSYNC.RECONVERGENT B0 ;  /* 0x0000000000007941 */ /* 0x000fea0003800200 */
.L_x_25190:
        /* <DEDUP_REMOVED lines=67> */
.L_x_25193:
[----:B------:R-:W-:Y:S05]  /*7040*/  BSYNC.RECONVERGENT B0 ;  /* 0x0000000000007941 */ /* 0x000fea0003800200 */
.L_x_25192:
[----:B------:R-:W-:Y:S06]  /*7050*/  BAR.SYNC.DEFER_BLOCKING 0x0 ;  /* 0x0000000000007b1d */ /* 0x000fec0000010000 */
[----:B------:R-:W-:Y:S05]  /*7060*/  @P4 EXIT ;  /* 0x000000000000494d */ /* 0x000fea0003800000 */
[----:B------:R-:W-:Y:S01]  /*7070*/  IMAD R8, R7, UR12, R8 ;  /* 0x0000000c07087c24 */ /* 0x000fe2000f8e0208 */
[----:B------:R-:W-:Y:S06]  /*7080*/  @P0 EXIT ;  /* 0x000000000000094d */ /* 0x000fec0003800000 */
[----:B------:R-:W1:Y:S01]  /*7090*/  LDCU.64 UR6, c[0x0][0x390] ;  /* 0x00007200ff0677ac */ /* 0x000e620008000a00 */
[----:B0-----:R-:W-:Y:S01]  /*70a0*/  IMAD R0, R8, R5, RZ ;  /* 0x0000000508007224 */ /* 0x001fe200078e02ff */
[----:B------:R-:W-:Y:S01]  /*70b0*/  SHF.R.U32.HI R5, RZ, 0x2, R6 ;  /* 0x00000002ff057819 */ /* 0x000fe20000011606 */
[----:B------:R-:W-:-:S03]  /*70c0*/  USHF.L.U32 UR4, UR10, 0x8, URZ ;  /* 0x000000080a047899 */ /* 0x000fc600080006ff */
[----:B------:R-:W-:-:S04]  /*70d0*/  SHF.L.U32 R0, R0, 0x8, RZ ;  /* 0x0000000800007819 */ /* 0x000fc800000006ff */
        /* <DEDUP_REMOVED lines=37> */
.L_x_25158:
        /* <DEDUP_REMOVED lines=8> */
.L_x_25195:
[----:B------:R-:W-:Y:S05]  /*73b0*/  BSYNC B1 ;  /* 0x0000000000017941 */ /* 0x000fea0003800000 */
.L_x_25194:
[----:B------:R-:W-:Y:S05]  /*73c0*/  BRA `(.L_x_25196) ;  /* 0xffffffa000f07947 */ /* 0x000fea000383ffff */
.L_x_25160:
[----:B------:R-:W-:Y:S01]  /*73d0*/  HFMA2 R142, -RZ, RZ, 0, 9.5367431640625e-07 ;  /* 0x00000010ff8e7431 */ /* 0x000fe200000001ff */
[----:B------:R-:W-:Y:S01]  /*73e0*/  BSSY B0, `(.L_x_25197) ;  /* 0x0000007000007945 */ /* 0x000fe20003800000 */
[----:B------:R-:W-:Y:S02]  /*73f0*/  MOV R143, R4 ;  /* 0x00000004008f7202 */ /* 0x000fe40000000f00 */
[----:B------:R-:W-:Y:S02]  /*7400*/  MOV R145, 0x1f ;  /* 0x0000001f00917802 */ /* 0x000fe40000000f00 */
[----:B------:R-:W-:-:S07]  /*7410*/  MOV R140, 0xffffffff ;  /* 0xffffffff008c7802 */ /* 0x000fce0000000f00 */
[----:B0----5:R-:W-:Y:S05]  /*7420*/  WARPSYNC.COLLECTIVE R140, `(.L_x_25198) ;  /* 0x000000008c087348 */ /* 0x021fea0003c00000 */
[----:B------:R1:W2:Y:S02]  /*7430*/  SHFL.BFLY P2, R141, R143, R142, R145 ;  /* 0x0c00008e8f8d7389 */ /* 0x0002a40000040091 */
[----:B012--5:R-:W-:Y:S05]  /*7440*/  ENDCOLLECTIVE ;  /* 0x000000000000791b */ /* 0x027fea0003800000 */
.L_x_25198:
[----:B------:R-:W-:Y:S05]  /*7450*/  BSYNC B0 ;  /* 0x0000000000007941 */ /* 0x000fea0003800000 */
.L_x_25197:
[----:B------:R-:W-:Y:S02]  /*7460*/  IMAD.MOV.U32 R7, RZ, RZ, R141 ;  /* 0x000000ffff077224 */ /* 0x000fe400078e008d */
[----:B------:R-:W-:Y:S01]  /*7470*/  HFMA2 R142, -RZ, RZ, 0, 4.76837158203125e-07 ;  /* 0x00000008ff8e7431 */ /* 0x000fe200000001ff */
[----:B------:R-:W-:Y:S02]  /*7480*/  MOV R145, 0x1f ;  /* 0x0000001f00917802 */ /* 0x000fe40000000f00 */
[----:B------:R-:W-:Y:S02]  /*7490*/  MOV R140, 0xffffffff ;  /* 0xffffffff008c7802 */ /* 0x000fe40000000f00 */
[----:B------:R-:W-:-:S04]  /*74a0*/  FMNMX.FTZ R7, R7, R4, !PT ;  /* 0x0000000407077209 */ /* 0x000fc80007810000 */
[----:B------:R-:W-:-:S07]  /*74b0*/  MOV R143, R7 ;  /* 0x00000007008f7202 */ /* 0x000fce0000000f00 */
[----:B------:R-:W-:Y:S05]  /*74c0*/  WARPSYNC.COLLECTIVE R140, `(.L_x_25199) ;  /* 0x000000008c087348 */ /* 0x000fea0003c00000 */
[----:B------:R0:W1:Y:S02]  /*74d0*/  SHFL.BFLY P2, R141, R143, R142, R145 ;  /* 0x0c00008e8f8d7389 */ /* 0x0000640000040091 */
[----:B01----:R-:W-:Y:S05]  /*74e0*/  ENDCOLLECTIVE ;  /* 0x000000000000791b */ /* 0x003fea0003800000 */
.L_x_25199:
[----:B------:R-:W-:Y:S01]  /*74f0*/  HFMA2 R142, -RZ, RZ, 0, 2.384185791015625e-07 ;  /* 0x00000004ff8e7431 */ /* 0x000fe200000001ff */
[----:B------:R-:W-:-:S04]  /*7500*/  MOV R0, R141 ;  /* 0x0000008d00007202 */ /* 0x000fc80000000f00 */
[----:B------:R-:W-:-:S05]  /*7510*/  FMNMX.FTZ R0, R7, R0, !PT ;  /* 0x0000000007007209 */ /* 0x000fca0007810000 */
[----:B------:R-:W-:-:S07]  /*7520*/  IMAD.MOV.U32 R143, RZ, RZ, R0 ;  /* 0x000000ffff8f7224 */ /* 0x000fce00078e0000 */
[----:B------:R-:W-:Y:S05]  /*7530*/  WARPSYNC.COLLECTIVE R140, `(.L_x_25200) ;  /* 0x000000008c087348 */ /* 0x000fea0003c00000 */
[----:B------:R0:W1:Y:S02]  /*7540*/  SHFL.BFLY P2, R141, R143, R142, R145 ;  /* 0x0c00008e8f8d7389 */ /* 0x0000640000040091 */
[----:B01----:R-:W-:Y:S05]  /*7550*/  ENDCOLLECTIVE ;  /* 0x000000000000791b */ /* 0x003fea0003800000 */
.L_x_25200:
[----:B------:R-:W-:Y:S01]  /*7560*/  HFMA2 R142, -RZ, RZ, 0, 1.1920928955078125e-07 ;  /* 0x00000002ff8e7431 */ /* 0x000fe200000001ff */
[----:B------:R-:W-:-:S04]  /*7570*/  MOV R9, R141 ;  /* 0x0000008d00097202 */ /* 0x000fc80000000f00 */
[----:B------:R-:W-:-:S04]  /*7580*/  FMNMX.FTZ R9, R0, R9, !PT ;  /* 0x0000000900097209 */ /* 0x000fc80007810000 */
[----:B------:R-:W-:-:S07]  /*7590*/  MOV R143, R9 ;  /* 0x00000009008f7202 */ /* 0x000fce0000000f00 */
[----:B------:R-:W-:Y:S05]  /*75a0*/  WARPSYNC.COLLECTIVE R140, `(.L_x_25201) ;  /* 0x000000008c087348 */ /* 0x000fea0003c00000 */
[----:B------:R0:W1:Y:S02]  /*75b0*/  SHFL.BFLY P2, R141, R143, R142, R145 ;  /* 0x0c00008e8f8d7389 */ /* 0x0000640000040091 */
[----:B01----:R-:W-:Y:S05]  /*75c0*/  ENDCOLLECTIVE ;  /* 0x000000000000791b */ /* 0x003fea0003800000 */
.L_x_25201:
[----:B------:R-:W-:Y:S01]  /*75d0*/  MOV R8, R141 ;  /* 0x0000008d00087202 */ /* 0x000fe20000000f00 */
[----:B------:R-:W-:Y:S06]  /*75e0*/  BRA `(.L_x_25202) ;  /* 0xffffffa000e07947 */ /* 0x000fec000383ffff */
.L_x_25203:
        /* <DEDUP_REMOVED lines=9> */
.L_x_27625:


//--------------------- .text._ZN4vllm25paged_attention_v2_kernelIffLi192ELi16ELi128ELNS_18Fp8KVCacheDataTypeE0ELb0ELi512EEEvPfS2_PT_PKS3_PKT0_S9_ifPKiSB_iPKfiiiSD_SD_iiiii --------------------------
	.section	.text._ZN4vllm25paged_attention_v2_kernelIffLi192ELi16ELi128ELNS_18Fp8KVCacheDataTypeE0ELb0ELi512EEEvPfS2_PT_PKS3_PKT0_S9_ifPKiSB_iPKfiiiSD_SD_iiiii,"ax",@progbits
	.align	128
        .global         _ZN4vllm25paged_attention_v2_kernelIffLi192ELi16ELi128ELNS_18Fp8KVCacheDataTypeE0ELb0ELi512EEEvPfS2_PT_PKS3_PKT0_S9_ifPKiSB_iPKfiiiSD_SD_iiiii
        .type           _ZN4vllm25paged_attention_v2_kernelIffLi192ELi16ELi128ELNS_18Fp8KVCacheDataTypeE0ELb0ELi512EEEvPfS2_PT_PKS3_PKT0_S9_ifPKiSB_iPKfiiiSD_SD_iiiii,@function
        .size           _ZN4vllm25paged_attention_v2_kernelIffLi192ELi16ELi128ELNS_18Fp8KVCacheDataTypeE0ELb0ELi512EEEvPfS2_PT_PKS3_PKT0_S9_ifPKiSB_iPKfiiiSD_SD_iiiii,(.L_x_27626 - _ZN4vllm25paged_attention_v2_kernelIffLi192ELi16ELi128ELNS_18Fp8KVCacheDataTypeE0ELb0ELi512EEEvPfS2_PT_PKS3_PKT0_S9_ifPKiSB_iPKfiiiSD_SD_iiiii)
        .other          _ZN4vllm25paged_attention_v2_kernelIffLi192ELi16ELi128ELNS_18Fp8KVCacheDataTypeE0ELb0ELi512EEEvPfS2_PT_PKS3_PKT0_S9_ifPKiSB_iPKfiiiSD_SD_iiiii,@"STO_CUDA_ENTRY STV_DEFAULT"
_ZN4vllm25paged_attention_v2_kernelIffLi192ELi16ELi128ELNS_18Fp8KVCacheDataTypeE0ELb0ELi512EEEvPfS2_PT_PKS3_PKT0_S9_ifPKiSB_iPKfiiiSD_SD_iiiii:
.text._ZN4vllm25paged_attention_v2_kernelIffLi192ELi16ELi128ELNS_18Fp8KVCacheDataTypeE0ELb0ELi512EEEvPfS2_PT_PKS3_PKT0_S9_ifPKiSB_iPKfiiiSD_SD_iiiii:
        /* <DEDUP_REMOVED lines=15> */
[----:B------:R-:W3:Y:S01]  /*00f0*/  LDC R4, c[0x0][0x370] ;  /* 0x0000dc00ff047b82 */ /* 0x000ee20000000800 */
[----:B-1----:R-:W-:-:S02]  /*0100*/  IMAD R0, R5, UR4, RZ ;  /* 0x0000000405007c24 */ /* 0x002fc4000f8e02ff */
[----:B------:R-:W-:Y:S01]  /*0110*/  HFMA2 R107, -RZ, RZ, 0, 0 ;  /* 0x00000000ff6b7431 */ /* 0x000fe200000001ff */
[----:B------:R-:W1:Y:S01]  /*0120*/  S2R R104, SR_CgaCtaId ;  /* 0x0000000000687919 */ /* 0x000e620000008800 */
[----:B------:R-:W-:Y:S01]  /*0130*/  MOV R109, 0x400 ;  /* 0x00000400006d7802 */ /* 0x000fe20000000f00 */
[----:B------:R-:W1:Y:S01]  /*0140*/  LDCU UR10, c[0x0][0x3dc] ;  /* 0x00007b80ff0a77ac */ /* 0x000e620008000800 */
[----:B------:R-:W1:Y:S01]  /*0150*/  LDCU UR11, c[0x0][0x3b4] ;  /* 0x00007680ff0b77ac */ /* 0x000e620008000800 */
[----:B------:R-:W1:Y:S01]  /*0160*/  LDCU.64 UR12, c[0x0][0x3a0] ;  /* 0x00007400ff0c77ac */ /* 0x000e620008000a00 */
[----:B0-----:R-:W-:Y:S02]  /*0170*/  ISETP.GT.U32.AND P1, PT, R6, 0x5f, PT ;  /* 0x0000005f0600780c */ /* 0x001fe40003f24070 */
[----:B--2---:R-:W-:Y:S02]  /*0180*/  IABS R7, R17 ;  /* 0x0000001100077213 */ /* 0x004fe40000000000 */
[----:B----4-:R-:W-:-:S04]  /*0190*/  ISETP.NE.U32.AND P0, PT, R10, RZ, PT ;  /* 0x000000ff0a00720c */ /* 0x010fc80003f05070 */
[----:B------:R-:W-:-:S05]  /*01a0*/  ISETP.NE.AND.EX P0, PT, R11, RZ, PT, P0 ;  /* 0x000000ff0b00720c */ /* 0x000fca0003f05300 */
[----:B------:R-:W0:Y:S01]  /*01b0*/  @!P1 LDC.64 R8, c[0x0][0x398] ;  /* 0x0000e600ff089b82 */ /* 0x000e220000000a00 */
[----:B---3--:R-:W-:Y:S01]  /*01c0*/  @!P1 IMAD R2, R15, 0xc0, RZ ;  /* 0x000000c00f029824 */ /* 0x008fe200078e02ff */
[----:B------:R-:W-:-:S04]  /*01d0*/  @!P1 SHF.L.U32 R3, R6, 0x1, RZ ;  /* 0x0000000106039819 */ /* 0x000fc800000006ff */
[----:B------:R-:W-:Y:S02]  /*01e0*/  @!P1 IADD3 R2, P2, P3, R3, R0, R2 ;  /* 0x0000000003029210 */ /* 0x000fe40007b5e002 */
[----:B------:R-:W-:-:S04]  /*01f0*/  SHF.R.S32.HI R0, RZ, 0x1f, R0 ;  /* 0x0000001fff007819 */ /* 0x000fc80000011400 */
[----:B------:R-:W-:Y:S02]  /*0200*/  @!P1 IADD3.X R0, PT, PT, RZ, R0, RZ, P2, P3 ;  /* 0x00000000ff009210 */ /* 0x000fe400017e64ff */
[----:B0-----:R-:W-:-:S04]  /*0210*/  @!P1 LEA R8, P2, R2, R8, 0x2 ;  /* 0x0000000802089211 */ /* 0x001fc800078410ff */
[----:B------:R-:W-:Y:S02]  /*0220*/  @!P1 LEA.HI.X R9, R2, R9, R0, 0x2, P2 ;  /* 0x0000000902099211 */ /* 0x000fe400010f1400 */
[----:B------:R-:W0:Y:S03]  /*0230*/  @P0 LDC.64 R2, c[0x0][0x3d0] ;  /* 0x0000f400ff020b82 */ /* 0x000e260000000a00 */
[----:B------:R-:W2:Y:S01]  /*0240*/  @!P1 LDG.E.64.CONSTANT R12, desc[UR6][R8.64] ;  /* 0x00000006080c9981 */ /* 0x000ea2000c1e9b00 */
[----:B------:R-:W3:Y:S08]  /*0250*/  I2F.RP R0, R7 ;  /* 0x0000000700007306 */ /* 0x000ef00000209400 */
[----:B---3--:R-:W3:Y:S01]  /*0260*/  MUFU.RCP R0, R0 ;  /* 0x0000000000007308 */ /* 0x008ee20000001000 */
[----:B0-----:R-:W-:-:S05]  /*0270*/  @P0 IMAD.WIDE.U32 R2, R15, 0x4, R2 ;  /* 0x000000040f020825 */ /* 0x001fca00078e0002 */
[----:B------:R0:W5:Y:S01]  /*0280*/  @P0 LDG.E.CONSTANT R107, desc[UR6][R2.64] ;  /* 0x00000006026b0981 */ /* 0x000162000c1e9900 */
[--C-:B------:R-:W-:Y:S01]  /*0290*/  SHF.R.U32.HI R106, RZ, 0x1, R6.reuse ;  /* 0x00000001ff6a7819 */ /* 0x100fe20000011606 */
[----:B------:R-:W-:Y:S01]  /*02a0*/  BSSY B0, `(.L_x_25204) ;  /* 0x0000121000007945 */ /* 0x000fe20003800000 */
[----:B------:R-:W-:Y:S02]  /*02b0*/  SHF.R.U32.HI R108, RZ, 0x5, R6 ;  /* 0x00000005ff6c7819 */ /* 0x000fe40000011606 */
[----:B---3--:R-:W-:Y:S02]  /*02c0*/  IADD3 R10, PT, PT, R0, 0xffffffe, RZ ;  /* 0x0ffffffe000a7810 */ /* 0x008fe40007ffe0ff */
[----:B0-----:R-:W-:Y:S02]  /*02d0*/  IABS R2, R4 ;  /* 0x0000000400027213 */ /* 0x001fe40000000000 */
        /* <DEDUP_REMOVED lines=17> */
[----:B------:R-:W-:-:S04]  /*03f0*/  @!P2 LOP3.LUT R11, RZ, R17, RZ, 0x33, !PT ;  /* 0x00000011ff0ba212 */ /* 0x000fc800078e33ff */
[----:B------:R-:W-:-:S04]  /*0400*/  IABS R9, R11 ;  /* 0x0000000b00097213 */ /* 0x000fc80000000000 */
[----:B------:R-:W0:Y:S08]  /*0410*/  I2F.RP R0, R9 ;  /* 0x0000000900007306 */ /* 0x000e300000209400 */
[----:B0-----:R-:W0:Y:S02]  /*0420*/  MUFU.RCP R0, R0 ;  /* 0x0000000000007308 */ /* 0x001e240000001000 */
[----:B0-----:R-:W-:-:S02]  /*0430*/  IADD3 R2, PT, PT, R0, 0xffffffe, RZ ;  /* 0x0ffffffe00027810 */ /* 0x001fc40007ffe0ff */
[----:B------:R-:W-:-:S04]  /*0440*/  IABS R0, R15 ;  /* 0x0000000f00007213 */ /* 0x000fc80000000000 */
[----:B------:R0:W3:Y:S02]  /*0450*/  F2I.FTZ.U32.TRUNC.NTZ R3, R2 ;  /* 0x0000000200037305 */ /* 0x0000e4000021f000 */
[----:B0-----:R-:W-:Y:S01]  /*0460*/  IMAD.MOV.U32 R2, RZ, RZ, RZ ;  /* 0x000000ffff027224 */ /* 0x001fe200078e00ff */
[----:B---3--:R-:W-:-:S05]  /*0470*/  IADD3 R4, PT, PT, RZ, -R3, RZ ;  /* 0x80000003ff047210 */ /* 0x008fca0007ffe0ff */
[----:B------:R-:W-:Y:S01]  /*0480*/  IMAD R7, R4, R9, RZ ;  /* 0x0000000904077224 */ /* 0x000fe200078e02ff */
[----:B------:R-:W-:-:S03]  /*0490*/  IABS R4, R11 ;  /* 0x0000000b00047213 */ /* 0x000fc60000000000 */
[----:B------:R-:W-:Y:S01]  /*04a0*/  IMAD.HI.U32 R3, R3, R7, R2 ;  /* 0x0000000703037227 */ /* 0x000fe200078e0002 */
[----:B------:R-:W-:Y:S02]  /*04b0*/  IADD3 R2, PT, PT, RZ, -R4, RZ ;  /* 0x80000004ff027210 */ /* 0x000fe40007ffe0ff */
[----:B-1----:R-:W-:Y:S02]  /*04c0*/  LEA R7, R104, R109, 0x18 ;  /* 0x0000006d68077211 */ /* 0x002fe400078ec0ff */
[----:B------:R-:W-:Y:S01]  /*04d0*/  LOP3.LUT R4, R15, R11, RZ, 0x3c, !PT ;  /* 0x0000000b0f047212 */ /* 0x000fe200078e3cff */
[----:B------:R-:W-:-:S03]  /*04e0*/  IMAD.HI.U32 R3, R3, R0, RZ ;  /* 0x0000000003037227 */ /* 0x000fc600078e00ff */
[----:B------:R-:W-:Y:S01]  /*04f0*/  ISETP.GE.AND P3, PT, R4, RZ, PT ;  /* 0x000000ff0400720c */ /* 0x000fe20003f66270 */
[----:B------:R-:W-:Y:S01]  /*0500*/  IMAD R2, R3, R2, R0 ;  /* 0x0000000203027224 */ /* 0x000fe200078e0200 */
[----:B------:R-:W-:-:S04]  /*0510*/  LOP3.LUT R0, R6, 0x1, RZ, 0xc0, !PT ;  /* 0x0000000106007812 */ /* 0x000fc800078ec0ff */
[----:B------:R-:W-:Y:S01]  /*0520*/  ISETP.GT.U32.AND P2, PT, R9, R2, PT ;  /* 0x000000020900720c */ /* 0x000fe20003f44070 */
[----:B------:R-:W-:Y:S02]  /*0530*/  IMAD R111, R0, 0x180, R7 ;  /* 0x00000180006f7824 */ /* 0x000fe400078e0207 */
[----:B------:R-:W-:-:S03]  /*0540*/  IMAD.SHL.U32 R7, R14, 0x20, RZ ;  /* 0x000000200e077824 */ /* 0x000fc600078e00ff */
[----:B------:R-:W-:-:S07]  /*0550*/  @!P1 LEA R8, R106, R111, 0x3 ;  /* 0x0000006f6a089211 */ /* 0x000fce00078e18ff */
[-C--:B------:R-:W-:Y:S02]  /*0560*/  @!P2 IADD3 R2, PT, PT, R2, -R9.reuse, RZ ;  /* 0x800000090202a210 */ /* 0x080fe40007ffe0ff */
[----:B------:R-:W-:Y:S02]  /*0570*/  @!P2 IADD3 R3, PT, PT, R3, 0x1, RZ ;  /* 0x000000010303a810 */ /* 0x000fe40007ffe0ff */
[----:B------:R-:W-:Y:S02]  /*0580*/  ISETP.GE.U32.AND P0, PT, R2, R9, PT ;  /* 0x000000090200720c */ /* 0x000fe40003f06070 */
[----:B------:R-:W-:-:S04]  /*0590*/  IADD3 R2, PT, PT, R118, 0xf, RZ ;  /* 0x0000000f76027810 */ /* 0x000fc80007ffe0ff */
[----:B------:R-:W-:-:S04]  /*05a0*/  SHF.R.U32.HI R2, RZ, 0x4, R2 ;  /* 0x00000004ff027819 */ /* 0x000fc80000011602 */
[----:B------:R-:W-:-:S03]  /*05b0*/  VIADDMNMX.U32 R117, R7, 0x20, R2, PT ;  /* 0x0000002007757846 */ /* 0x000fc60003800002 */
[----:B------:R-:W-:Y:S02]  /*05c0*/  @P0 IADD3 R3, PT, PT, R3, 0x1, RZ ;  /* 0x0000000103030810 */ /* 0x000fe40007ffe0ff */
[----:B------:R-:W-:Y:S02]  /*05d0*/  IMAD.IADD R4, R117, 0x1, -R7 ;  /* 0x0000000175047824 */ /* 0x000fe400078e0a07 */
[----:B------:R-:W-:Y:S02]  /*05e0*/  MOV R2, R3 ;  /* 0x0000000300027202 */ /* 0x000fe40000000f00 */
[----:B------:R-:W-:Y:S02]  /*05f0*/  MOV R3, 0xff7fffff ;  /* 0xff7fffff00037802 */ /* 0x000fe40000000f00 */
[----:B------:R-:W-:Y:S02]  /*0600*/  LEA R9, R4, R105, 0x4 ;  /* 0x0000006904097211 */ /* 0x000fe400078e20ff */
[----:B------:R-:W-:-:S02]  /*0610*/  @!P3 IADD3 R2, PT, PT, -R2, RZ, RZ ;  /* 0x000000ff0202b210 */ /* 0x000fc40007ffe1ff */
[----:B------:R-:W-:Y:S01]  /*0620*/  VIMNMX R116, PT, PT, R118, R9, PT ;  /* 0x0000000976747248 */ /* 0x000fe20003fe0100 */
[----:B--2---:R0:W-:Y:S01]  /*0630*/  @!P1 STS.64 [R8], R12 ;  /* 0x0000000c08009388 */ /* 0x0041e20000000a00 */
[----:B------:R-:W-:Y:S01]  /*0640*/  BAR.SYNC.DEFER_BLOCKING 0x0 ;  /* 0x0000000000007b1d */ /* 0x000fe20000010000 */
[----:B------:R-:W-:Y:S02]  /*0650*/  ISETP.NE.AND P1, PT, R11, RZ, PT ;  /* 0x000000ff0b00720c */ /* 0x000fe40003f25270 */
[----:B0-----:R-:W-:-:S04]  /*0660*/  IADD3 R8, PT, PT, R7, R108, RZ ;  /* 0x0000006c07087210 */ /* 0x001fc80007ffe0ff */
[----:B------:R-:W-:-:S07]  /*0670*/  ISETP.GE.U32.AND P0, PT, R8, R117, PT ;  /* 0x000000750800720c */ /* 0x000fce0003f06070 */
[----:B------:R-:W-:-:S06]  /*0680*/  @!P1 LOP3.LUT R2, RZ, R11, RZ, 0x33, !PT ;  /* 0x0000000bff029212 */ /* 0x000fcc00078e33ff */
[----:B------:R-:W-:Y:S05]  /*0690*/  @P0 BRA `(.L_x_25205) ;  /* 0x0000000c00840947 */ /* 0x000fea0003800000 */
[----:B------:R0:W1:Y:S01]  /*06a0*/  LDS.128 R100, [R111] ;  /* 0x000000006f647984 */ /* 0x0000620000000c00 */
[----:B------:R-:W2:Y:S01]  /*06b0*/  LDCU UR4, c[0x0][0x3c8] ;  /* 0x00007900ff0477ac */ /* 0x000ea20008000800 */
[----:B------:R-:W-:Y:S01]  /*06c0*/  LOP3.LUT R4, R7, R108, RZ, 0xfc, !PT ;  /* 0x0000006c07047212 */ /* 0x000fe200078efcff */
[----:B------:R-:W-:Y:S01]  /*06d0*/  IMAD.SHL.U32 R112, R108, 0x10, RZ ;  /* 0x000000106c707824 */ /* 0x000fe200078e00ff */
[----:B------:R0:W3:Y:S01]  /*06e0*/  LDS.128 R96, [R111+0x10] ;  /* 0x000010006f607984 */ /* 0x0000e20000000c00 */
[----:B------:R-:W4:Y:S01]  /*06f0*/  LDCU UR5, c[0x0][0x3e0] ;  /* 0x00007c00ff0577ac */ /* 0x000f220008000800 */
[----:B------:R-:W-:Y:S01]  /*0700*/  SHF.L.U32 R110, R6, 0x1, RZ ;  /* 0x00000001066e7819 */ /* 0x000fe200000006ff */
[----:B------:R-:W-:Y:S01]  /*0710*/  IMAD.WIDE.U32 R6, R4, 0x4, RZ ;  /* 0x0000000404067825 */ /* 0x000fe200078e00ff */
[----:B------:R0:W0:Y:S01]  /*0720*/  LDS.128 R92, [R111+0x20] ;  /* 0x000020006f5c7984 */ /* 0x0000220000000c00 */
[----:B------:R-:W4:Y:S01]  /*0730*/  LDCU.64 UR8, c[0x0][0x3b8] ;  /* 0x00007700ff0877ac */ /* 0x000f220008000a00 */
[----:B------:R-:W-:-:S02]  /*0740*/  LOP3.LUT R121, R110, 0x3c, RZ, 0xc0, !PT ;  /* 0x0000003c6e797812 */ /* 0x000fc400078ec0ff */
[----:B------:R0:W0:Y:S01]  /*0750*/  LDS.128 R88, [R111+0x30] ;  /* 0x000030006f587984 */ /* 0x0000220000000c00 */
[----:B------:R-:W-:Y:S02]  /*0760*/  IADD3 R109, PT, PT, R109, 0x320, RZ ;  /* 0x000003206d6d7810 */ /* 0x000fe40007ffe0ff */
[----:B------:R-:W-:Y:S01]  /*0770*/  LOP3.LUT R105, R105, R112, RZ, 0xfc, !PT ;  /* 0x0000007069697212 */ /* 0x000fe200078efcff */
[----:B------:R0:W0:Y:S01]  /*0780*/  LDS.128 R84, [R111+0x40] ;  /* 0x000040006f547984 */ /* 0x0000220000000c00 */
[----:B------:R-:W-:Y:S01]  /*0790*/  LEA R104, R104, R109, 0x18 ;  /* 0x0000006d68687211 */ /* 0x000fe200078ec0ff */
[----:B--2---:R-:W-:Y:S02]  /*07a0*/  IMAD R5, R5, UR4, RZ ;  /* 0x0000000405057c24 */ /* 0x004fe4000f8e02ff */
[----:B------:R2:W0:Y:S01]  /*07b0*/  LDS.128 R80, [R111+0x50] ;  /* 0x000050006f507984 */ /* 0x0004220000000c00 */
[----:B------:R-:W-:Y:S01]  /*07c0*/  LOP3.LUT R109, R105, 0xf, R106, 0xf8, !PT ;  /* 0x0000000f696d7812 */ /* 0x000fe200078ef86a */
[----:B------:R-:W-:-:S02]  /*07d0*/  IMAD.WIDE R6, R5, 0x4, R6 ;  /* 0x0000000405067825 */ /* 0x000fc400078e0206 */
[----:B------:R2:W0:Y:S01]  /*07e0*/  LDS.128 R76, [R111+0x60] ;  /* 0x000060006f4c7984 */ /* 0x0004220000000c00 */
[----:B------:R-:W-:Y:S01]  /*07f0*/  LEA R5, R108, R121, 0x6 ;  /* 0x000000796c057211 */ /* 0x000fe200078e30ff */
[----:B----4-:R-:W-:Y:S02]  /*0800*/  IMAD R108, R2, UR5, RZ ;  /* 0x00000005026c7c24 */ /* 0x010fe4000f8e02ff */
[----:B------:R2:W4:Y:S01]  /*0810*/  LDS.128 R72, [R111+0x70] ;  /* 0x000070006f487984 */ /* 0x0005220000000c00 */
[----:B------:R-:W-:Y:S01]  /*0820*/  IADD3 R6, P1, PT, R6, UR8, RZ ;  /* 0x0000000806067c10 */ /* 0x000fe2000ff3e0ff */
[----:B------:R-:W-:Y:S01]  /*0830*/  IMAD.IADD R105, R109, 0x1, -R118 ;  /* 0x000000016d697824 */ /* 0x000fe200078e0a76 */
[----:B------:R-:W-:Y:S01]  /*0840*/  IADD3 R5, PT, PT, R5, R104, RZ ;  /* 0x0000006805057210 */ /* 0x000fe20007ffe0ff */
[----:B------:R2:W0:Y:S01]  /*0850*/  LDS.128 R68, [R111+0x80] ;  /* 0x000080006f447984 */ /* 0x0004220000000c00 */
[----:B------:R-:W-:Y:S02]  /*0860*/  IADD3 R120, P2, PT, R121, R108, RZ ;  /* 0x0000006c79787210 */ /* 0x000fe40007f5e0ff */
[----:B-----5:R-:W-:Y:S01]  /*0870*/  FSETP.NEU.FTZ.AND P0, PT, R107, RZ, PT ;  /* 0x000000ff6b00720b */ /* 0x020fe20003f1d000 */
[----:B------:R2:W0:Y:S01]  /*0880*/  LDS.128 R64, [R111+0x90] ;  /* 0x000090006f407984 */ /* 0x0004220000000c00 */
[----:B------:R-:W-:-:S02]  /*0890*/  IADD3.X R7, PT, PT, R7, UR9, RZ, P1, !PT ;  /* 0x0000000907077c10 */ /* 0x000fc40008ffe4ff */
[----:B------:R-:W-:Y:S01]  /*08a0*/  MOV R3, 0xff7fffff ;  /* 0xff7fffff00037802 */ /* 0x000fe20000000f00 */
[----:B------:R2:W0:Y:S01]  /*08b0*/  LDS.128 R60, [R111+0xa0] ;  /* 0x0000a0006f3c7984 */ /* 0x0004220000000c00 */
[----:B------:R-:W-:Y:S02]  /*08c0*/  LOP3.LUT R104, R110, 0x2, RZ, 0xc0, !PT ;  /* 0x000000026e687812 */ /* 0x000fe400078ec0ff */
[----:B------:R-:W-:Y:S01]  /*08d0*/  IADD3 R106, PT, PT, R109, 0x1, RZ ;  /* 0x000000016d6a7810 */ /* 0x000fe20007ffe0ff */
[----:B------:R2:W0:Y:S01]  /*08e0*/  LDS.128 R56, [R111+0xb0] ;  /* 0x0000b0006f387984 */ /* 0x0004220000000c00 */
[----:B------:R-:W-:-:S03]  /*08f0*/  LEA.HI.X.SX32 R121, R108, RZ, 0x1, P2 ;  /* 0x000000ff6c797211 */ /* 0x000fc600010f0eff */
[----:B------:R2:W0:Y:S04]  /*0900*/  LDS.128 R52, [R111+0xc0] ;  /* 0x0000c0006f347984 */ /* 0x0004280000000c00 */
        /* <DEDUP_REMOVED lines=10> */
[----:B-1-34-:R2:W0:Y:S02]  /*09b0*/  LDS.128 R8, [R111+0x170] ;  /* 0x000170006f087984 */ /* 0x01a4240000000c00 */
.L_x_25207:
[----:B------:R-:W3:Y:S02]  /*09c0*/  LDG.E.CONSTANT R109, desc[UR6][R6.64] ;  /* 0x00000006066d7981 */ /* 0x000ee4000c1e9900 */
[----:B---3--:R-:W-:-:S03]  /*09d0*/  IMAD.WIDE R108, R109, UR10, R120 ;  /* 0x0000000a6d6c7c25 */ /* 0x008fc6000f8e0278 */
[----:B------:R-:W-:-:S04]  /*09e0*/  IADD3 R108, P1, PT, R108, R104, RZ ;  /* 0x000000686c6c7210 */ /* 0x000fc80007f3e0ff */
[----:B------:R-:W-:Y:S02]  /*09f0*/  IADD3.X R109, PT, PT, RZ, R109, RZ, P1, !PT ;  /* 0x0000006dff6d7210 */ /* 0x000fe40000ffe4ff */
[----:B------:R-:W-:-:S04]  /*0a00*/  LEA R122, P1, R108, UR12, 0x2 ;  /* 0x0000000c6c7a7c11 */ /* 0x000fc8000f8210ff */
[----:B------:R-:W-:-:S05]  /*0a10*/  LEA.HI.X R123, R108, UR13, R109, 0x2, P1 ;  /* 0x0000000d6c7b7c11 */ /* 0x000fca00088f146d */
[----:B------:R-:W3:Y:S04]  /*0a20*/  LDG.E.64.CONSTANT R108, desc[UR6][R122.64+0x100] ;  /* 0x000100067a6c7981 */ /* 0x000ee8000c1e9b00 */
[----:B0-2---:R-:W2:Y:S04]  /*0a30*/  LDG.E.64.CONSTANT R110, desc[UR6][R122.64] ;  /* 0x000000067a6e7981 */ /* 0x005ea8000c1e9b00 */
[----:B------:R-:W4:Y:S04]  /*0a40*/  LDG.E.64.CONSTANT R112, desc[UR6][R122.64+0x200] ;  /* 0x000200067a707981 */ /* 0x000f28000c1e9b00 */
[----:B------:R-:W5:Y:S01]  /*0a50*/  LDG.E.64.CONSTANT R114, desc[UR6][R122.64+0x300] ;  /* 0x000300067a727981 */ /* 0x000f62000c1e9b00 */
[----:B---3--:R-:W-:Y:S01]  /*0a60*/  FMUL.FTZ R119, R108, R102 ;  /* 0x000000666c777220 */ /* 0x008fe20000410000 */
[----:B------:R-:W-:-:S03]  /*0a70*/  FMUL.FTZ R108, R109, R103 ;  /* 0x000000676d6c7220 */ /* 0x000fc60000410000 */
[----:B--2---:R-:W-:Y:S01]  /*0a80*/  FFMA.FTZ R119, R100, R110, R119 ;  /* 0x0000006e64777223 */ /* 0x004fe20000010077 */
[----:B------:R-:W-:Y:S02]  /*0a90*/  FFMA.FTZ R108, R101, R111, R108 ;  /* 0x0000006f656c7223 */ /* 0x000fe4000001006c */
[----:B------:R-:W2:Y:S01]  /*0aa0*/  LDG.E.64.CONSTANT R110, desc[UR6][R122.64+0x500] ;  /* 0x000500067a6e7981 */ /* 0x000ea2000c1e9b00 */
[----:B----4-:R-:W-:Y:S01]  /*0ab0*/  FFMA.FTZ R119, R96, R112, R119 ;  /* 0x0000007060777223 */ /* 0x010fe20000010077 */
[----:B------:R-:W-:Y:S02]  /*0ac0*/  FFMA.FTZ R108, R97, R113, R108 ;  /* 0x00000071616c7223 */ /* 0x000fe4000001006c */
[----:B------:R-:W3:Y:S01]  /*0ad0*/  LDG.E.64.CONSTANT R112, desc[UR6][R122.64+0x600] ;  /* 0x000600067a707981 */ /* 0x000ee2000c1e9b00 */
[----:B-----5:R-:W-:Y:S01]  /*0ae0*/  FFMA.FTZ R119, R114, R98, R119 ;  /* 0x0000006272777223 */ /* 0x020fe20000010077 */
[----:B------:R-:W-:Y:S02]  /*0af0*/  FFMA.FTZ R124, R115, R99, R108 ;  /* 0x00000063737c7223 */ /* 0x000fe4000001006c */
[----:B------:R-:W4:Y:S04]  /*0b00*/  LDG.E.64.CONSTANT R108, desc[UR6][R122.64+0x400] ;  /* 0x000400067a6c7981 */ /* 0x000f28000c1e9b00 */
[----:B------:R-:W5:Y:S01]  /*0b10*/  LDG.E.64.CONSTANT R114, desc[UR6][R122.64+0x700] ;  /* 0x000700067a727981 */ /* 0x000f62000c1e9b00 */
[----:B----4-:R-:W-:Y:S01]  /*0b20*/  FFMA.FTZ R119, R92, R108, R119 ;  /* 0x0000006c5c777223 */ /* 0x010fe20000010077 */
[----:B------:R-:W-:-:S02]  /*0b30*/  FFMA.FTZ R124, R93, R109, R124 ;  /* 0x0000006d5d7c7223 */ /* 0x000fc4000001007c */
[----:B------:R-:W4:Y:S01]  /*0b40*/  LDG.E.64.CONSTANT R108, desc[UR6][R122.64+0x800] ;  /* 0x000800067a6c7981 */ /* 0x000f22000c1e9b00 */
[----:B--2---:R-:W-:Y:S01]  /*0b50*/  FFMA.FTZ R119, R110, R94, R119 ;  /* 0x0000005e6e777223 */ /* 0x004fe20000010077 */
[----:B------:R-:W-:Y:S02]  /*0b60*/  FFMA.FTZ R124, R111, R95, R124 ;  /* 0x0000005f6f7c7223 */ /* 0x000fe4000001007c */
[----:B------:R-:W2:Y:S01]  /*0b70*/  LDG.E.64.CONSTANT R110, desc[UR6][R122.64+0x900] ;  /* 0x000900067a6e7981 */ /* 0x000ea2000c1e9b00 */
[----:B---3--:R-:W-:Y:S01]  /*0b80*/  FFMA.FTZ R119, R88, R112, R119 ;  /* 0x0000007058777223 */ /* 0x008fe20000010077 */
[----:B------:R-:W-:Y:S02]  /*0b90*/  FFMA.FTZ R124, R89, R113, R124 ;  /* 0x00000071597c7223 */ /* 0x000fe4000001007c */
[----:B------:R-:W3:Y:S01]  /*0ba0*/  LDG.E.64.CONSTANT R112, desc[UR6][R122.64+0xa00] ;  /* 0x000a00067a707981 */ /* 0x000ee2000c1e9b00 */
[----:B-----5:R-:W-:Y:S01]  /*0bb0*/  FFMA.FTZ R119, R114, R90, R119 ;  /* 0x0000005a72777223 */ /* 0x020fe20000010077 */
[----:B------:R-:W-:-:S02]  /*0bc0*/  FFMA.FTZ R124, R115, R91, R124 ;  /* 0x0000005b737c7223 */ /* 0x000fc4000001007c */
[----:B------:R-:W5:Y:S01]  /*0bd0*/  LDG.E.64.CONSTANT R114, desc[UR6][R122.64+0xb00] ;  /* 0x000b00067a727981 */ /* 0x000f62000c1e9b00 */
[----:B----4-:R-:W-:Y:S01]  /*0be0*/  FFMA.FTZ R119, R84, R108, R119 ;  /* 0x0000006c54777223 */ /* 0x010fe20000010077 */
[----:B------:R-:W-:Y:S02]  /*0bf0*/  FFMA.FTZ R124, R85, R109, R124 ;  /* 0x0000006d557c7223 */ /* 0x000fe4000001007c */
[----:B------:R-:W4:Y:S01]  /*0c00*/  LDG.E.64.CONSTANT R108, desc[UR6][R122.64+0xc00] ;  /* 0x000c00067a6c7981 */ /* 0x000f22000c1e9b00 */
[----:B--2---:R-:W-:Y:S01]  /*0c10*/  FFMA.FTZ R119, R110, R86, R119 ;  /* 0x000000566e777223 */ /* 0x004fe20000010077 */
[----:B------:R-:W-:Y:S02]  /*0c20*/  FFMA.FTZ R124, R111, R87, R124 ;  /* 0x000000576f7c7223 */ /* 0x000fe4000001007c */
[----:B------:R-:W2:Y:S01]  /*0c30*/  LDG.E.64.CONSTANT R110, desc[UR6][R122.64+0xd00] ;  /* 0x000d00067a6e7981 */ /* 0x000ea2000c1e9b00 */
[----:B---3--:R-:W-:Y:S01]  /*0c40*/  FFMA.FTZ R119, R80, R112, R119 ;  /* 0x0000007050777223 */ /* 0x008fe20000010077 */
[----:B------:R-:W-:-:S02]  /*0c50*/  FFMA.FTZ R124, R81, R113, R124 ;  /* 0x00000071517c7223 */ /* 0x000fc4000001007c */
[----:B------:R-:W3:Y:S01]  /*0c60*/  LDG.E.64.CONSTANT R112, desc[UR6][R122.64+0xe00] ;  /* 0x000e00067a707981 */ /* 0x000ee2000c1e9b00 */
[----:B-----5:R-:W-:Y:S01]  /*0c70*/  FFMA.FTZ R119, R114, R82, R119 ;  /* 0x0000005272777223 */ /* 0x020fe20000010077 */
[----:B------:R-:W-:Y:S02]  /*0c80*/  FFMA.FTZ R124, R115, R83, R124 ;  /* 0x00000053737c7223 */ /* 0x000fe4000001007c */
[----:B------:R-:W5:Y:S01]  /*0c90*/  LDG.E.64.CONSTANT R114, desc[UR6][R122.64+0xf00] ;  /* 0x000f00067a727981 */ /* 0x000f62000c1e9b00 */
[----:B----4-:R-:W-:Y:S01]  /*0ca0*/  FFMA.FTZ R119, R76, R108, R119 ;  /* 0x0000006c4c777223 */ /* 0x010fe20000010077 */
[----:B------:R-:W-:Y:S02]  /*0cb0*/  FFMA.FTZ R124, R77, R109, R124 ;  /* 0x0000006d4d7c7223 */ /* 0x000fe4000001007c */
[----:B------:R-:W4:Y:S01]  /*0cc0*/  LDG.E.64.CONSTANT R108, desc[UR6][R122.64+0x1000] ;  /* 0x001000067a6c7981 */ /* 0x000f22000c1e9b00 */
[----:B--2---:R-:W-:Y:S01]  /*0cd0*/  FFMA.FTZ R119, R110, R78, R119 ;  /* 0x0000004e6e777223 */ /* 0x004fe20000010077 */
[----:B------:R-:W-:-:S02]  /*0ce0*/  FFMA.FTZ R124, R111, R79, R124 ;  /* 0x0000004f6f7c7223 */ /* 0x000fc4000001007c */
[----:B------:R-:W2:Y:S01]  /*0cf0*/  LDG.E.64.CONSTANT R110, desc[UR6][R122.64+0x1100] ;  /* 0x001100067a6e7981 */ /* 0x000ea2000c1e9b00 */
[----:B---3--:R-:W-:Y:S01]  /*0d00*/  FFMA.FTZ R119, R72, R112, R119 ;  /* 0x0000007048777223 */ /* 0x008fe20000010077 */
[----:B------:R-:W-:Y:S02]  /*0d10*/  FFMA.FTZ R124, R73, R113, R124 ;  /* 0x00000071497c7223 */ /* 0x000fe4000001007c */
[----:B------:R-:W3:Y:S01]  /*0d20*/  LDG.E.64.CONSTANT R112, desc[UR6][R122.64+0x1200] ;  /* 0x001200067a707981 */ /* 0x000ee2000c1e9b00 */
[----:B-----5:R-:W-:Y:S01]  /*0d30*/  FFMA.FTZ R119, R114, R74, R119 ;  /* 0x0000004a72777223 */ /* 0x020fe20000010077 */
[----:B------:R-:W-:Y:S02]  /*0d40*/  FFMA.FTZ R124, R115, R75, R124 ;  /* 0x0000004b737c7223 */ /* 0x000fe4000001007c */
        /* <DEDUP_REMOVED lines=85> */
[----:B------:R-:W-:Y:S01]  /*12a0*/  UMOV UR4, 0xffffffff ;  /* 0xffffffff00047882 */ /* 0x000fe20000000000 */
[----:B----4-:R-:W-:Y:S01]  /*12b0*/  FFMA.FTZ R119, R12, R108, R119 ;  /* 0x0000006c0c777223 */ /* 0x010fe20000010077 */
[----:B------:R-:W-:-:S03]  /*12c0*/  FFMA.FTZ R124, R13, R109, R124 ;  /* 0x0000006d0d7c7223 */ /* 0x000fc6000001007c */
[----:B--2---:R-:W-:Y:S01]  /*12d0*/  FFMA.FTZ R119, R110, R14, R119 ;  /* 0x0000000e6e777223 */ /* 0x004fe20000010077 */
[----:B------:R-:W-:-:S03]  /*12e0*/  FFMA.FTZ R124, R111, R15, R124 ;  /* 0x0000000f6f7c7223 */ /* 0x000fc6000001007c */
[----:B---3--:R-:W-:Y:S01]  /*12f0*/  FFMA.FTZ R119, R8, R112, R119 ;  /* 0x0000007008777223 */ /* 0x008fe20000010077 */
[----:B------:R-:W-:-:S03]  /*1300*/  FFMA.FTZ R124, R9, R113, R124 ;  /* 0x00000071097c7223 */ /* 0x000fc6000001007c */
[----:B-----5:R-:W-:Y:S01]  /*1310*/  FFMA.FTZ R114, R114, R10, R119 ;  /* 0x0000000a72727223 */ /* 0x020fe20000010077 */
[----:B------:R-:W-:-:S04]  /*1320*/  FFMA.FTZ R115, R115, R11, R124 ;  /* 0x0000000b73737223 */ /* 0x000fc8000001007c */
[----:B------:R-:W-:Y:S01]  /*1330*/  FADD.FTZ R114, R114, R115 ;  /* 0x0000007372727221 */ /* 0x000fe20000010000 */
[----:B------:R-:W-:Y:S06]  /*1340*/  BRA.DIV UR4, `(.L_x_25206) ;  /* 0x0000004e04547947 */ /* 0x000fec000b800000 */
[----:B------:R0:W1:Y:S02]  /*1350*/  SHFL.BFLY PT, R109, R114, 0x1, 0x1f ;  /* 0x0c201f00726d7f89 */ /* 0x00006400000e0000 */
.L_x_25244:
[C---:B------:R-:W-:Y:S01]  /*1360*/  IADD3 R108, PT, PT, R105.reuse, 0x1, RZ ;  /* 0x00000001696c7810 */ /* 0x040fe20007ffe0ff */
[----:B-1----:R-:W-:Y:S01]  /*1370*/  FADD.FTZ R109, R114, R109 ;  /* 0x0000006d726d7221 */ /* 0x002fe20000010000 */
[----:B------:R-:W-:Y:S01]  /*1380*/  ISETP.NE.U32.AND P3, PT, R0, 0x1, PT ;  /* 0x000000010000780c */ /* 0x000fe20003f65070 */
[----:B------:R-:W-:Y:S01]  /*1390*/  VIADD R4, R4, 0x4 ;  /* 0x0000000404047836 */ /* 0x000fe20000000000 */
[----:B------:R-:W-:Y:S02]  /*13a0*/  I2FP.F32.S32 R108, R108 ;  /* 0x0000006c006c7245 */ /* 0x000fe40000201400 */
[----:B------:R-:W-:Y:S02]  /*13b0*/  IADD3 R105, PT, PT, R105, 0x40, RZ ;  /* 0x0000004069697810 */ /* 0x000fe40007ffe0ff */
[----:B------:R-:W-:Y:S01]  /*13c0*/  ISETP.GE.U32.AND P2, PT, R4, R117, PT ;  /* 0x000000750400720c */ /* 0x000fe20003f46070 */
[----:B------:R-:W-:-:S05]  /*13d0*/  FMUL.FTZ R108, R108, R107 ;  /* 0x0000006b6c6c7220 */ /* 0x000fca0000410000 */
[----:B------:R-:W-:-:S05]  /*13e0*/  FSEL R108, R108, RZ, P0 ;  /* 0x000000ff6c6c7208 */ /* 0x000fca0000000000 */
[----:B------:R-:W-:Y:S01]  /*13f0*/  FFMA.FTZ R110, R109, UR11, R108 ;  /* 0x0000000b6d6e7c23 */ /* 0x000fe2000801006c */
[C---:B------:R-:W-:Y:S02]  /*1400*/  @P3 IADD3 R109, PT, PT, R106.reuse, -0x1, RZ ;  /* 0xffffffff6a6d3810 */ /* 0x040fe40007ffe0ff */
[----:B------:R-:W-:Y:S02]  /*1410*/  IADD3 R106, PT, PT, R106, 0x40, RZ ;  /* 0x000000406a6a7810 */ /* 0x000fe40007ffe0ff */
        /* <DEDUP_REMOVED lines=9> */
.L_x_25205:
[----:B------:R-:W-:Y:S05]  /*14b0*/  BSYNC B0 ;  /* 0x0000000000007941 */ /* 0x000fea0003800000 */
.L_x_25204:
[----:B------:R-:W-:-:S03]  /*14c0*/  UMOV UR4, 0xffffffff ;  /* 0xffffffff00047882 */ /* 0x000fc60000000000 */
[----:B------:R-:W-:Y:S05]  /*14d0*/  BRA.DIV UR4, `(.L_x_25208) ;  /* 0x0000004e04187947 */ /* 0x000fea000b800000 */
[----:B------:R-:W1:Y:S02]  /*14e0*/  SHFL.BFLY PT, R0, R3, 0x10, 0x1f ;  /* 0x0e001f0003007f89 */ /* 0x000e6400000e0000 */
[----:B-1----:R-:W-:-:S05]  /*14f0*/  FMNMX.FTZ R0, R0, R3, !PT ;  /* 0x0000000300007209 */ /* 0x002fca0007810000 */
[----:B------:R-:W1:Y:S02]  /*1500*/  SHFL.BFLY PT, R5, R0, 0x8, 0x1f ;  /* 0x0d001f0000057f89 */ /* 0x000e6400000e0000 */
[----:B-1----:R-:W-:-:S05]  /*1510*/  FMNMX.FTZ R5, R0, R5, !PT ;  /* 0x0000000500057209 */ /* 0x002fca0007810000 */
[----:B------:R-:W1:Y:S02]  /*1520*/  SHFL.BFLY PT, R4, R5, 0x4, 0x1f ;  /* 0x0c801f0005047f89 */ /* 0x000e6400000e0000 */
[----:B-1----:R-:W-:-:S05]  /*1530*/  FMNMX.FTZ R6, R5, R4, !PT ;  /* 0x0000000405067209 */ /* 0x002fca0007810000 */
[----:B------:R1:W2:Y:S02]  /*1540*/  SHFL.BFLY PT, R7, R6, 0x2, 0x1f ;  /* 0x0c401f0006077f89 */ /* 0x0002a400000e0000 */
.L_x_25250:
[----:B------:R-:W3:Y:S01]  /*1550*/  S2R R4, SR_TID.X ;  /* 0x0000000000047919 */ /* 0x000ee20000002100 */
[----:B------:R-:W-:Y:S01]  /*1560*/  MOV R13, 0x400 ;  /* 0x00000400000d7802 */ /* 0x000fe20000000f00 */
[----:B------:R-:W-:Y:S05]  /*1570*/  WARPSYNC.ALL ;  /* 0x0000000000007948 */ /* 0x000fea0003800000 */
[----:B------:R-:W4:Y:S01]  /*1580*/  S2R R12, SR_CgaCtaId ;  /* 0x00000000000c7919 */ /* 0x000f220000008800 */
[----:B------:R-:W-:Y:S01]  /*1590*/  VIADD R5, R13, 0x300 ;  /* 0x000003000d057836 */ /* 0x000fe20000000000 */
[----:B--2---:R-:W-:Y:S02]  /*15a0*/  FMNMX.FTZ R7, R6, R7, !PT ;  /* 0x0000000706077209 */ /* 0x004fe40007810000 */
[----:B---3--:R-:W-:-:S02]  /*15b0*/  LOP3.LUT P0, R3, R4, 0x1f, RZ, 0xc0, !PT ;  /* 0x0000001f04037812 */ /* 0x008fc4000780c0ff */
[----:B------:R-:W-:Y:S02]  /*15c0*/  SHF.R.U32.HI R0, RZ, 0x5, R4 ;  /* 0x00000005ff007819 */ /* 0x000fe40000011604 */
[----:B----4-:R-:W-:-:S04]  /*15d0*/  LEA R5, R12, R5, 0x18 ;  /* 0x000000050c057211 */ /* 0x010fc800078ec0ff */
[----:B-1----:R-:W-:-:S05]  /*15e0*/  LEA R6, R0, R5, 0x2 ;  /* 0x0000000500067211 */ /* 0x002fca00078e10ff */
[----:B------:R1:W-:Y:S01]  /*15f0*/  @!P0 STS [R6], R7 ;  /* 0x0000000706008388 */ /* 0x0003e20000000800 */
[----:B------:R-:W-:Y:S01]  /*1600*/  BAR.SYNC.DEFER_BLOCKING 0x0 ;  /* 0x0000000000007b1d */ /* 0x000fe20000010000 */
[C---:B------:R-:W-:Y:S01]  /*1610*/  ISETP.GT.U32.AND P1, PT, R3.reuse, 0x3, PT ;  /* 0x000000030300780c */ /* 0x040fe20003f24070 */
[----:B------:R-:W-:Y:S01]  /*1620*/  IMAD.MOV.U32 R11, RZ, RZ, RZ ;  /* 0x000000ffff0b7224 */ /* 0x000fe200078e00ff */
[----:B------:R-:W-:Y:S02]  /*1630*/  MOV R9, 0xff7fffff ;  /* 0xff7fffff00097802 */ /* 0x000fe40000000f00 */
[----:B-1----:R-:W-:-:S03]  /*1640*/  LEA R7, R3, R5, 0x2 ;  /* 0x0000000503077211 */ /* 0x002fc600078e10ff */
        /* <DEDUP_REMOVED lines=12> */
[----:B------:R-:W-:Y:S01]  /*1710*/  LOP3.LUT R9, RZ, R4, RZ, 0x33, !PT ;  /* 0x00000004ff097212 */ /* 0x000fe200078e33ff */
[----:B------:R-:W-:Y:S03]  /*1720*/  BSSY.RECONVERGENT B1, `(.L_x_25211) ;  /* 0x000001c000017945 */ /* 0x000fe60003800200 */
[----:B------:R-:W-:-:S04]  /*1730*/  IADD3 R9, PT, PT, R116, R9, RZ ;  /* 0x0000000974097210 */ /* 0x000fc80007ffe0ff */
[C---:B------:R-:W-:Y:S02]  /*1740*/  LOP3.LUT R10, R9.reuse, 0x180, RZ, 0xc0, !PT ;  /* 0x00000180090a7812 */ /* 0x040fe400078ec0ff */
[----:B------:R-:W-:Y:S02]  /*1750*/  IADD3 R11, PT, PT, R9, -UR13, RZ ;  /* 0x8000000d090b7c10 */ /* 0x000fe4000fffe0ff */
[----:B------:R-:W-:Y:S02]  /*1760*/  ISETP.NE.AND P0, PT, R10, 0x180, PT ;  /* 0x000001800a00780c */ /* 0x000fe40003f05270 */
[----:B------:R-:W-:Y:S01]  /*1770*/  ISETP.GE.U32.AND P3, PT, R11, 0x180, PT ;  /* 0x000001800b00780c */ /* 0x000fe20003f66070 */
[----:B------:R-:W-:Y:S01]  /*1780*/  HFMA2 R11, -RZ, RZ, 0, 0 ;  /* 0x00000000ff0b7431 */ /* 0x000fe200000001ff */
[----:B------:R-:W-:-:S09]  /*1790*/  MOV R10, R4 ;  /* 0x00000004000a7202 */ /* 0x000fd20000000f00 */
        /* <DEDUP_REMOVED lines=9> */
.L_x_25213:
        /* <DEDUP_REMOVED lines=11> */
.L_x_25212:
[----:B------:R-:W-:Y:S05]  /*18e0*/  BSYNC.RECONVERGENT B1 ;  /* 0x0000000000017941 */ /* 0x000fea0003800200 */
.L_x_25211:
        /* <DEDUP_REMOVED lines=12> */
.L_x_25216:
        /* <DEDUP_REMOVED lines=19> */
[----:B------:R-:W-:Y:S01]  /*1ae0*/  FMUL.FTZ R17, R17, 1.4426950216293334961 ;  /* 0x3fb8aa3b11117820 */ /* 0x000fe20000410000 */
        /* <DEDUP_REMOVED lines=8> */
[----:B------:R-:W0:Y:S01]  /*1b70*/  MUFU.EX2 R18, R19 ;  /* 0x0000001300127308 */ /* 0x000e220000000800 */
[----:B------:R-:W2:Y:S01]  /*1b80*/  LDS R45, [R9+0x1a00] ;  /* 0x001a0000092d7984 */ /* 0x000ea20000000800 */
[C---:B------:R-:W-:Y:S01]  /*1b90*/  FADD.FTZ R25, -R8.reuse, R25 ;  /* 0x0000001908197221 */ /* 0x040fe20000010100 */
[----:B------:R-:W-:Y:S01]  /*1ba0*/  FMUL.FTZ R23, R23, 1.4426950216293334961 ;  /* 0x3fb8aa3b17177820 */ /* 0x000fe20000410000 */
[----:B------:R-:W0:Y:S01]  /*1bb0*/  MUFU.EX2 R20, R21 ;  /* 0x0000001500147308 */ /* 0x000e220000000800 */
[----:B------:R-:W-:Y:S01]  /*1bc0*/  FADD.FTZ R27, -R8, R27 ;  /* 0x0000001b081b7221 */ /* 0x000fe20000010100 */
        /* <DEDUP_REMOVED lines=8> */
[----:B0-----:R-:W-:Y:S01]  /*1c50*/  FADD.FTZ R11, R11, R18 ;  /* 0x000000120b0b7221 */ /* 0x001fe20000010000 */
[----:B------:R-:W-:Y:S01]  /*1c60*/  FMUL.FTZ R29, R29, 1.4426950216293334961 ;  /* 0x3fb8aa3b1d1d7820 */ /* 0x000fe20000410000 */
[----:B------:R-:W0:Y:S01]  /*1c70*/  MUFU.EX2 R26, R27 ;  /* 0x0000001b001a7308 */ /* 0x000e220000000800 */
[C---:B------:R-:W-:Y:S01]  /*1c80*/  FADD.FTZ R33, -R8.reuse, R33 ;  /* 0x0000002108217221 */ /* 0x040fe20000010100 */
[----:B------:R-:W-:Y:S01]  /*1c90*/  FADD.FTZ R11, R11, R20 ;  /* 0x000000140b0b7221 */ /* 0x000fe20000010000 */
[----:B------:R-:W-:Y:S01]  /*1ca0*/  FMUL.FTZ R31, R31, 1.4426950216293334961 ;  /* 0x3fb8aa3b1f1f7820 */ /* 0x000fe20000410000 */
[----:B------:R-:W2:Y:S01]  /*1cb0*/  MUFU.EX2 R28, R29 ;  /* 0x0000001d001c7308 */ /* 0x000ea20000000800 */
[C---:B------:R-:W-:Y:S01]  /*1cc0*/  FADD.FTZ R35, -R8.reuse, R35 ;  /* 0x0000002308237221 */ /* 0x040fe20000010100 */
[----:B---3--:R-:W-:Y:S01]  /*1cd0*/  FADD.FTZ R11, R11, R22 ;  /* 0x000000160b0b7221 */ /* 0x008fe20000010000 */
[----:B------:R-:W-:Y:S01]  /*1ce0*/  FMUL.FTZ R33, R33, 1.4426950216293334961 ;  /* 0x3fb8aa3b21217820 */ /* 0x000fe20000410000 */
[----:B------:R-:W3:Y:S01]  /*1cf0*/  MUFU.EX2 R30, R31 ;  /* 0x0000001f001e7308 */ /* 0x000ee20000000800 */
[C---:B-1----:R-:W-:Y:S01]  /*1d00*/  FADD.FTZ R37, -R8.reuse, R37 ;  /* 0x0000002508257221 */ /* 0x042fe20000010100 */
[----:B----4-:R-:W-:Y:S01]  /*1d10*/  FADD.FTZ R11, R11, R24 ;  /* 0x000000180b0b7221 */ /* 0x010fe20000010000 */
[----:B------:R-:W-:Y:S01]  /*1d20*/  FMUL.FTZ R35, R35, 1.4426950216293334961 ;  /* 0x3fb8aa3b23237820 */ /* 0x000fe20000410000 */
[----:B------:R-:W1:Y:S01]  /*1d30*/  MUFU.EX2 R32, R33 ;  /* 0x0000002100207308 */ /* 0x000e620000000800 */
[----:B------:R4:W-:Y:S01]  /*1d40*/  STS [R9+-0x400], R14 ;  /* 0xfffc000e09007388 */ /* 0x0009e20000000800 */
[----:B0-----:R-:W-:Y:S01]  /*1d50*/  FADD.FTZ R11, R11, R26 ;  /* 0x0000001a0b0b7221 */ /* 0x001fe20000010000 */
[C---:B--2---:R-:W-:Y:S01]  /*1d60*/  FADD.FTZ R39, -R8.reuse, R39 ;  /* 0x0000002708277221 */ /* 0x044fe20000010100 */
[----:B------:R-:W-:Y:S01]  /*1d70*/  FMUL.FTZ R37, R37, 1.4426950216293334961 ;  /* 0x3fb8aa3b25257820 */ /* 0x000fe20000410000 */
[----:B------:R0:W-:Y:S01]  /*1d80*/  STS [R9+-0x200], R16 ;  /* 0xfffe001009007388 */ /* 0x0001e20000000800 */
[----:B------:R-:W-:Y:S01]  /*1d90*/  FADD.FTZ R11, R11, R28 ;  /* 0x0000001c0b0b7221 */ /* 0x000fe20000010000 */
[C---:B------:R-:W-:Y:S01]  /*1da0*/  FADD.FTZ R41, -R8.reuse, R41 ;  /* 0x0000002908297221 */ /* 0x040fe20000010100 */
[----:B------:R-:W-:Y:S01]  /*1db0*/  FMUL.FTZ R39, R39, 1.4426950216293334961 ;  /* 0x3fb8aa3b27277820 */ /* 0x000fe20000410000 */
[C---:B------:R-:W-:Y:S01]  /*1dc0*/  FADD.FTZ R43, -R8.reuse, R43 ;  /* 0x0000002b082b7221 */ /* 0x040fe20000010100 */
[----:B---3--:R-:W-:Y:S01]  /*1dd0*/  FADD.FTZ R11, R11, R30 ;  /* 0x0000001e0b0b7221 */ /* 0x008fe20000010000 */
[----:B----4-:R-:W2:Y:S01]  /*1de0*/  MUFU.EX2 R14, R35 ;  /* 0x00000023000e7308 */ /* 0x010ea20000000800 */
        /* <DEDUP_REMOVED lines=32> */
.L_x_25215:
[----:B------:R-:W-:Y:S05]  /*1ff0*/  BSYNC.RECONVERGENT B1 ;  /* 0x0000000000017941 */ /* 0x000fea0003800200 */
.L_x_25214:
        /* <DEDUP_REMOVED lines=14> */
[C---:B-1----:R-:W-:Y:S01]  /*20e0*/  FADD.FTZ R15, -R8.reuse, R15 ;  /* 0x0000000f080f7221 */ /* 0x042fe20000010100 */
[----:B--2---:R-:W-:-:S03]  /*20f0*/  FADD.FTZ R17, -R8, R17 ;  /* 0x0000001108117221 */ /* 0x004fc60000010100 */
[----:B------:R-:W-:Y:S01]  /*2100*/  FMUL.FTZ R15, R15, 1.4426950216293334961 ;  /* 0x3fb8aa3b0f0f7820 */ /* 0x000fe20000410000 */
[C---:B---3--:R-:W-:Y:S01]  /*2110*/  FADD.FTZ R19, -R8.reuse, R19 ;  /* 0x0000001308137221 */ /* 0x048fe20000010100 */
[----:B------:R-:W-:Y:S02]  /*2120*/  FMUL.FTZ R17, R17, 1.4426950216293334961 ;  /* 0x3fb8aa3b11117820 */ /* 0x000fe40000410000 */
[----:B------:R-:W1:Y:S01]  /*2130*/  MUFU.EX2 R14, R15 ;  /* 0x0000000f000e7308 */ /* 0x000e620000000800 */
[C---:B----4-:R-:W-:Y:S01]  /*2140*/  FADD.FTZ R21, -R8.reuse, R21 ;  /* 0x0000001508157221 */ /* 0x050fe20000010100 */
[----:B------:R-:W-:Y:S02]  /*2150*/  FMUL.FTZ R19, R19, 1.4426950216293334961 ;  /* 0x3fb8aa3b13137820 */ /* 0x000fe40000410000 */
[----:B------:R-:W2:Y:S01]  /*2160*/  MUFU.EX2 R16, R17 ;  /* 0x0000001100107308 */ /* 0x000ea20000000800 */
[----:B0-----:R-:W-:Y:S01]  /*2170*/  FADD.FTZ R23, -R8, R23 ;  /* 0x0000001708177221 */ /* 0x001fe20000010100 */
[----:B------:R-:W-:-:S02]  /*2180*/  FMUL.FTZ R21, R21, 1.4426950216293334961 ;  /* 0x3fb8aa3b15157820 */ /* 0x000fc40000410000 */
[----:B------:R-:W0:Y:S01]  /*2190*/  MUFU.EX2 R18, R19 ;  /* 0x0000001300127308 */ /* 0x000e220000000800 */
[C---:B------:R-:W-:Y:S01]  /*21a0*/  FADD.FTZ R25, -R8.reuse, R25 ;  /* 0x0000001908197221 */ /* 0x040fe20000010100 */
[----:B------:R-:W-:Y:S02]  /*21b0*/  FMUL.FTZ R23, R23, 1.4426950216293334961 ;  /* 0x3fb8aa3b17177820 */ /* 0x000fe40000410000 */
[----:B------:R-:W3:Y:S01]  /*21c0*/  MUFU.EX2 R20, R21 ;  /* 0x0000001500147308 */ /* 0x000ee20000000800 */
[----:B-1----:R-:W-:Y:S01]  /*21d0*/  FADD.FTZ R11, R11, R14 ;  /* 0x0000000e0b0b7221 */ /* 0x002fe20000010000 */
[C---:B------:R-:W-:Y:S01]  /*21e0*/  FADD.FTZ R27, -R8.reuse, R27 ;  /* 0x0000001b081b7221 */ /* 0x040fe20000010100 */
[----:B------:R-:W-:Y:S01]  /*21f0*/  FMUL.FTZ R25, R25, 1.4426950216293334961 ;  /* 0x3fb8aa3b19197820 */ /* 0x000fe20000410000 */
[----:B------:R-:W1:Y:S01]  /*2200*/  MUFU.EX2 R22, R23 ;  /* 0x0000001700167308 */ /* 0x000e620000000800 */
[----:B--2---:R-:W-:Y:S01]  /*2210*/  FADD.FTZ R11, R11, R16 ;  /* 0x000000100b0b7221 */ /* 0x004fe20000010000 */
[----:B------:R-:W-:Y:S01]  /*2220*/  FADD.FTZ R29, -R8, R29 ;  /* 0x0000001d081d7221 */ /* 0x000fe20000010100 */
[----:B------:R-:W-:Y:S01]  /*2230*/  FMUL.FTZ R27, R27, 1.4426950216293334961 ;  /* 0x3fb8aa3b1b1b7820 */ /* 0x000fe20000410000 */
[----:B------:R-:W2:Y:S01]  /*2240*/  MUFU.EX2 R24, R25 ;  /* 0x0000001900187308 */ /* 0x000ea20000000800 */
[----:B0-----:R-:W-:Y:S01]  /*2250*/  FADD.FTZ R11, R11, R18 ;  /* 0x000000120b0b7221 */ /* 0x001fe20000010000 */
[----:B------:R-:W-:Y:S01]  /*2260*/  FMUL.FTZ R29, R29, 1.4426950216293334961 ;  /* 0x3fb8aa3b1d1d7820 */ /* 0x000fe20000410000 */
[----:B------:R-:W-:Y:S01]  /*2270*/  STS [R9+-0x400], R14 ;  /* 0xfffc000e09007388 */ /* 0x000fe20000000800 */
[----:B------:R-:W0:Y:S01]  /*2280*/  MUFU.EX2 R26, R27 ;  /* 0x0000001b001a7308 */ /* 0x000e220000000800 */
[----:B---3--:R-:W-:-:S02]  /*2290*/  FADD.FTZ R11, R11, R20 ;  /* 0x000000140b0b7221 */ /* 0x008fc40000010000 */
[----:B------:R-:W-:Y:S01]  /*22a0*/  STS [R9+-0x200], R16 ;  /* 0xfffe001009007388 */ /* 0x000fe20000000800 */
[----:B------:R-:W3:Y:S01]  /*22b0*/  MUFU.EX2 R28, R29 ;  /* 0x0000001d001c7308 */ /* 0x000ee20000000800 */
[----:B-1----:R-:W-:Y:S02]  /*22c0*/  FADD.FTZ R11, R11, R22 ;  /* 0x000000160b0b7221 */ /* 0x002fe40000010000 */
[----:B------:R-:W-:Y:S02]  /*22d0*/  STS [R9], R18 ;  /* 0x0000001209007388 */ /* 0x000fe40000000800 */
[----:B--2---:R-:W-:Y:S02]  /*22e0*/  FADD.FTZ R11, R11, R24 ;  /* 0x000000180b0b7221 */ /* 0x004fe40000010000 */
[----:B------:R-:W-:Y:S02]  /*22f0*/  STS [R9+0x200], R20 ;  /* 0x0002001409007388 */ /* 0x000fe40000000800 */
[----:B0-----:R-:W-:-:S02]  /*2300*/  FADD.FTZ R11, R11, R26 ;  /* 0x0000001a0b0b7221 */ /* 0x001fc40000010000 */
[----:B------:R-:W-:Y:S02]  /*2310*/  STS [R9+0x400], R22 ;  /* 0x0004001609007388 */ /* 0x000fe40000000800 */
[----:B---3--:R-:W-:Y:S02]  /*2320*/  FADD.FTZ R11, R11, R28 ;  /* 0x0000001c0b0b7221 */ /* 0x008fe40000010000 */
[----:B------:R-:W-:Y:S04]  /*2330*/  STS [R9+0x600], R24 ;  /* 0x0006001809007388 */ /* 0x000fe80000000800 */
[----:B------:R-:W-:Y:S04]  /*2340*/  STS [R9+0x800], R26 ;  /* 0x0008001a09007388 */ /* 0x000fe80000000800 */
[----:B------:R0:W-:Y:S02]  /*2350*/  STS [R9+0xa00], R28 ;  /* 0x000a001c09007388 */ /* 0x0001e40000000800 */
[----:B0-----:R-:W-:-:S07]  /*2360*/  IADD3 R9, PT, PT, R9, 0x1000, RZ ;  /* 0x0000100009097810 */ /* 0x001fce0007ffe0ff */
.L_x_25218:
[----:B------:R-:W-:Y:S05]  /*2370*/  BSYNC.RECONVERGENT B1 ;  /* 0x0000000000017941 */ /* 0x000fea0003800200 */
.L_x_25217:
        /* <DEDUP_REMOVED lines=9> */
[C---:B---3--:R-:W-:Y:S01]  /*2410*/  FADD.FTZ R19, -R8.reuse, R19 ;  /* 0x0000001308137221 */ /* 0x048fe20000010100 */
[----:B------:R-:W-:Y:S02]  /*2420*/  FMUL.FTZ R17, R17, 1.4426950216293334961 ;  /* 0x3fb8aa3b11117820 */ /* 0x000fe40000410000 */
        /* <DEDUP_REMOVED lines=15> */
.L_x_25210:
[----:B------:R-:W-:Y:S05]  /*2520*/  BSYNC.RECONVERGENT B0 ;  /* 0x0000000000007941 */ /* 0x000fea0003800200 */
.L_x_25209:
        /* <DEDUP_REMOVED lines=28> */
[----:B------:R-:W-:Y:S01]  /*26f0*/  ISETP.NE.AND P0, PT, R6, 0x180, PT ;  /* 0x000001800600780c */ /* 0x000fe20003f05270 */
[----:B------:R-:W-:Y:S01]  /*2700*/  IMAD.MOV.U32 R6, RZ, RZ, R4 ;  /* 0x000000ffff067224 */ /* 0x000fe200078e0004 */
[----:B------:R-:W-:-:S11]  /*2710*/  ISETP.GE.U32.AND P1, PT, R9, 0x180, PT ;  /* 0x000001800900780c */ /* 0x000fd60003f26070 */
[----:B--2---:R-:W-:Y:S05]  /*2720*/  @!P0 BRA `(.L_x_25222) ;  /* 0x0000000000408947 */ /* 0x004fea0003800000 */
[----:B------:R-:W-:Y:S02]  /*2730*/  LEA.HI R116, R116, 0x1, RZ, 0x19 ;  /* 0x0000000174747811 */ /* 0x000fe400078fc8ff */
[----:B------:R-:W-:Y:S02]  /*2740*/  IADD3 R7, PT, PT, R13, 0x320, RZ ;  /* 0x000003200d077810 */ /* 0x000fe40007ffe0ff */
[----:B------:R-:W-:Y:S02]  /*2750*/  SHF.L.U32 R6, R116, 0x7, RZ ;  /* 0x0000000774067819 */ /* 0x000fe400000006ff */
[----:B------:R-:W-:Y:S02]  /*2760*/  LEA R9, R12, R7, 0x18 ;  /* 0x000000070c097211 */ /* 0x000fe400078ec0ff */
[----:B------:R-:W-:Y:S02]  /*2770*/  LOP3.LUT R7, R6, 0x180, RZ, 0xc0, !PT ;  /* 0x0000018006077812 */ /* 0x000fe400078ec0ff */
[----:B------:R-:W-:-:S02]  /*2780*/  LOP3.LUT R10, R116, 0x3, RZ, 0xc0, !PT ;  /* 0x00000003740a7812 */ /* 0x000fc400078ec0ff */
[----:B------:R-:W-:Y:S01]  /*2790*/  LEA R9, R4, R9, 0x2 ;  /* 0x0000000904097211 */ /* 0x000fe200078e10ff */
[----:B------:R-:W-:Y:S01]  /*27a0*/  IMAD.IADD R6, R7, 0x1, R4 ;  /* 0x0000000107067824 */ /* 0x000fe200078e0204 */
[----:B------:R-:W-:-:S07]  /*27b0*/  IADD3 R10, PT, PT, -R10, RZ, RZ ;  /* 0x000000ff0a0a7210 */ /* 0x000fce0007ffe1ff */
.L_x_25223:
[----:B------:R-:W3:Y:S01]  /*27c0*/  LDS R7, [R9] ;  /* 0x0000000009077984 */ /* 0x000ee20000000800 */
[----:B------:R-:W-:-:S04]  /*27d0*/  IADD3 R10, PT, PT, R10, 0x1, RZ ;  /* 0x000000010a0a7810 */ /* 0x000fc80007ffe0ff */
[----:B------:R-:W-:Y:S01]  /*27e0*/  ISETP.NE.AND P0, PT, R10, RZ, PT ;  /* 0x000000ff0a00720c */ /* 0x000fe20003f05270 */
[----:B---3--:R-:W-:-:S05]  /*27f0*/  FMUL.FTZ R14, R7, R36 ;  /* 0x00000024070e7220 */ /* 0x008fca0000410000 */
[----:B------:R1:W-:Y:S02]  /*2800*/  STS [R9], R14 ;  /* 0x0000000e09007388 */ /* 0x0003e40000000800 */
[----:B-1----:R-:W-:-:S05]  /*2810*/  IADD3 R9, PT, PT, R9, 0x200, RZ ;  /* 0x0000020009097810 */ /* 0x002fca0007ffe0ff */
[----:B------:R-:W-:Y:S05]  /*2820*/  @P0 BRA `(.L_x_25223) ;  /* 0xfffffffc00e40947 */ /* 0x000fea000383ffff */
.L_x_25222:
[----:B------:R-:W-:Y:S05]  /*2830*/  BSYNC.RECONVERGENT B1 ;  /* 0x0000000000017941 */ /* 0x000fea0003800200 */
.L_x_25221:
        /* <DEDUP_REMOVED lines=12> */
.L_x_25226:
[----:B------:R-:W3:Y:S01]  /*2900*/  LDS R9, [R7+-0x400] ;  /* 0xfffc000007097984 */ /* 0x000ee20000000800 */
[----:B------:R-:W-:-:S03]  /*2910*/  IADD3 R6, PT, PT, R6, 0x800, RZ ;  /* 0x0000080006067810 */ /* 0x000fc60007ffe0ff */
[----:B------:R-:W1:Y:S01]  /*2920*/  LDS R11, [R7+-0x200] ;  /* 0xfffe0000070b7984 */ /* 0x000e620000000800 */
[----:B------:R-:W-:-:S03]  /*2930*/  ISETP.GE.AND P1, PT, R6, R39, PT ;  /* 0x000000270600720c */ /* 0x000fc60003f26270 */
[----:B------:R-:W2:Y:S04]  /*2940*/  LDS R15, [R7] ;  /* 0x00000000070f7984 */ /* 0x000ea80000000800 */
        /* <DEDUP_REMOVED lines=24> */
[-C--:B---3--:R-:W-:Y:S02]  /*2ad0*/  FMUL.FTZ R10, R23, R36.reuse ;  /* 0x00000024170a7220 */ /* 0x088fe40000410000 */
        /* <DEDUP_REMOVED lines=8> */
[----:B--2---:R-:W-:-:S03]  /*2b60*/  FMUL.FTZ R16, R33, R36 ;  /* 0x0000002421107220 */ /* 0x004fc60000410000 */
        /* <DEDUP_REMOVED lines=13> */
.L_x_25225:
[----:B------:R-:W-:Y:S05]  /*2c40*/  BSYNC.RECONVERGENT B1 ;  /* 0x0000000000017941 */ /* 0x000fea0003800200 */
.L_x_25224:
        /* <DEDUP_REMOVED lines=10> */
[----:B------:R-:W0:Y:S04]  /*2cf0*/  LDS R19, [R7+0x400] ;  /* 0x0004000007137984 */ /* 0x000e280000000800 */
        /* <DEDUP_REMOVED lines=20> */
.L_x_25228:
[----:B------:R-:W-:Y:S05]  /*2e40*/  BSYNC.RECONVERGENT B1 ;  /* 0x0000000000017941 */ /* 0x000fea0003800200 */
.L_x_25227:
        /* <DEDUP_REMOVED lines=14> */
.L_x_25220:
[----:B------:R-:W-:Y:S05]  /*2f30*/  BSYNC.RECONVERGENT B0 ;  /* 0x0000000000007941 */ /* 0x000fea0003800200 */
.L_x_25219:
[----:B-1----:R-:W1:Y:S01]  /*2f40*/  LDC R6, c[0x0][0x370] ;  /* 0x0000dc00ff067b82 */ /* 0x002e620000000800 */
[----:B------:R-:W4:Y:S07]  /*2f50*/  S2R R7, SR_CTAID.Y ;  /* 0x0000000000077919 */ /* 0x000f2e0000002600 */
[----:B------:R-:W-:Y:S01]  /*2f60*/  BAR.SYNC.DEFER_BLOCKING 0x0 ;  /* 0x0000000000007b1d */ /* 0x000fe20000010000 */
[----:B------:R-:W-:Y:S01]  /*2f70*/  ISETP.NE.AND P0, PT, R4, RZ, PT ;  /* 0x000000ff0400720c */ /* 0x000fe20003f05270 */
[----:B------:R-:W-:-:S06]  /*2f80*/  HFMA2 R119, -RZ, RZ, 0, 0 ;  /* 0x00000000ff777431 */ /* 0x000fcc00000001ff */
[----:B------:R-:W0:Y:S01]  /*2f90*/  LDC R5, c[0x0][0x378] ;  /* 0x0000de00ff057b82 */ /* 0x000e220000000800 */
[----:B------:R-:W0:Y:S01]  /*2fa0*/  LDCU UR15, c[0x0][0x3dc] ;  /* 0x00007b80ff0f77ac */ /* 0x000e220008000800 */
[----:B------:R-:W-:Y:S06]  /*2fb0*/  BSSY.RECONVERGENT B0, `(.L_x_25229) ;  /* 0x0000010000007945 */ /* 0x000fec0003800200 */
[----:B------:R-:W0:Y:S01]  /*2fc0*/  S2UR UR14, SR_CTAID.X ;  /* 0x00000000000e79c3 */ /* 0x000e220000002500 */
[----:B------:R-:W-:Y:S05]  /*2fd0*/  @P0 BRA `(.L_x_25230) ;  /* 0x0000000000340947 */ /* 0x000fea0003800000 */
[----:B01--4-:R-:W-:Y:S01]  /*2fe0*/  IMAD R10, R7, R6, UR14 ;  /* 0x0000000e070a7e24 */ /* 0x013fe2000f8e0206 */
        /* <DEDUP_REMOVED lines=12> */
.L_x_25230:
[----:B0-----:R-:W-:Y:S05]  /*30b0*/  BSYNC.RECONVERGENT B0 ;  /* 0x0000000000007941 */ /* 0x001fea0003800200 */
.L_x_25229:
[----:B------:R-:W-:Y:S01]  /*30c0*/  USHF.L.U32 UR4, UR12, 0x5, URZ ;  /* 0x000000050c047899 */ /* 0x000fe200080006ff */
[----:B------:R-:W-:Y:S01]  /*30d0*/  BSSY.RECONVERGENT B0, `(.L_x_25231) ;  /* 0x00001c6000007945 */ /* 0x000fe20003800200 */
[----:B------:R-:W-:Y:S02]  /*30e0*/  MOV R116, RZ ;  /* 0x000000ff00747202 */ /* 0x000fe40000000f00 */
[----:B------:R-:W-:Y:S02]  /*30f0*/  CS2R R114, SRZ ;  /* 0x0000000000727805 */ /* 0x000fe4000001ff00 */
[----:B------:R-:W-:Y:S02]  /*3100*/  CS2R R112, SRZ ;  /* 0x0000000000707805 */ /* 0x000fe4000001ff00 */
[----:B------:R-:W-:Y:S02]  /*3110*/  CS2R R110, SRZ ;  /* 0x00000000006e7805 */ /* 0x000fe4000001ff00 */
[----:B------:R-:W-:-:S02]  /*3120*/  LOP3.LUT R14, R0, UR4, RZ, 0xfc, !PT ;  /* 0x00000004000e7c12 */ /* 0x000fc4000f8efcff */
[----:B------:R-:W-:Y:S02]  /*3130*/  CS2R R108, SRZ ;  /* 0x00000000006c7805 */ /* 0x000fe4000001ff00 */
[----:B-----5:R-:W-:Y:S02]  /*3140*/  CS2R R106, SRZ ;  /* 0x00000000006a7805 */ /* 0x020fe4000001ff00 */
[----:B------:R-:W-:Y:S02]  /*3150*/  CS2R R104, SRZ ;  /* 0x0000000000687805 */ /* 0x000fe4000001ff00 */
[----:B------:R-:W-:Y:S01]  /*3160*/  ISETP.GE.U32.AND P0, PT, R14, R117, PT ;  /* 0x000000750e00720c */ /* 0x000fe20003f06070 */
[----:B------:R-:W0:Y:S01]  /*3170*/  LDCU.64 UR4, c[0x0][0x3a8] ;  /* 0x00007500ff0477ac */ /* 0x000e220008000a00 */
[----:B------:R-:W-:Y:S02]  /*3180*/  CS2R R8, SRZ ;  /* 0x0000000000087805 */ /* 0x000fe4000001ff00 */
[----:B------:R-:W-:-:S02]  /*3190*/  CS2R R10, SRZ ;  /* 0x00000000000a7805 */ /* 0x000fc4000001ff00 */
[----:B------:R-:W-:Y:S02]  /*31a0*/  CS2R R92, SRZ ;  /* 0x00000000005c7805 */ /* 0x000fe4000001ff00 */
[----:B------:R-:W-:Y:S02]  /*31b0*/  CS2R R94, SRZ ;  /* 0x00000000005e7805 */ /* 0x000fe4000001ff00 */
[----:B------:R-:W-:-:S03]  /*31c0*/  CS2R R96, SRZ ;  /* 0x0000000000607805 */ /* 0x000fc6000001ff00 */
[----:B------:R-:W-:Y:S05]  /*31d0*/  @P0 BRA `(.L_x_25232) ;  /* 0x0000001800d40947 */ /* 0x000fea0003800000 */
[----:B------:R-:W4:Y:S01]  /*31e0*/  LDCU UR8, c[0x0][0x3c8] ;  /* 0x00007900ff0877ac */ /* 0x000f220008000800 */
[----:B------:R-:W-:Y:S01]  /*31f0*/  IMAD.WIDE.U32 R8, R14, 0x4, RZ ;  /* 0x000000040e087825 */ /* 0x000fe200078e00ff */
[----:B------:R-:W-:-:S03]  /*3200*/  IADD3 R13, PT, PT, R13, 0x320, RZ ;  /* 0x000003200d0d7810 */ /* 0x000fc60007ffe0ff */
[----:B------:R-:W-:Y:S01]  /*3210*/  HFMA2 R116, -RZ, RZ, 0, 0 ;  /* 0x00000000ff747431 */ /* 0x000fe200000001ff */
[----:B------:R-:W5:Y:S01]  /*3220*/  LDCU.64 UR10, c[0x0][0x3b8] ;  /* 0x00007700ff0a77ac */ /* 0x000f620008000a00 */
[----:B------:R-:W-:Y:S01]  /*3230*/  SHF.L.U32 R10, R4, 0x4, RZ ;  /* 0x00000004040a7819 */ /* 0x000fe200000006ff */
[----:B------:R-:W-:Y:S01]  /*3240*/  IMAD.MOV.U32 R119, RZ, RZ, RZ ;  /* 0x000000ffff777224 */ /* 0x000fe200078e00ff */
[----:B------:R-:W-:Y:S01]  /*3250*/  LEA R100, R12, R13, 0x18 ;  /* 0x0000000d0c647211 */ /* 0x000fe200078ec0ff */
[----:B------:R-:W-:Y:S01]  /*3260*/  VIADD R13, R118, 0xf ;  /* 0x0000000f760d7836 */ /* 0x000fe20000000000 */
[----:B------:R-:W-:Y:S02]  /*3270*/  SHF.L.U32 R12, R4, 0x2, RZ ;  /* 0x00000002040c7819 */ /* 0x000fe400000006ff */
[----:B------:R-:W-:Y:S02]  /*3280*/  CS2R R114, SRZ ;  /* 0x0000000000727805 */ /* 0x000fe4000001ff00 */
[----:B------:R-:W-:-:S02]  /*3290*/  IADD3 R103, PT, PT, R14, 0x1, RZ ;  /* 0x000000010e677810 */ /* 0x000fc40007ffe0ff */
[----:B------:R-:W-:Y:S02]  /*32a0*/  CS2R R112, SRZ ;  /* 0x0000000000707805 */ /* 0x000fe4000001ff00 */
[----:B------:R-:W-:Y:S02]  /*32b0*/  LOP3.LUT R99, R12, 0xc, RZ, 0xc0, !PT ;  /* 0x0000000c0c637812 */ /* 0x000fe400078ec0ff */
[----:B------:R-:W-:Y:S02]  /*32c0*/  CS2R R110, SRZ ;  /* 0x00000000006e7805 */ /* 0x000fe4000001ff00 */
[----:B------:R-:W-:Y:S02]  /*32d0*/  SHF.R.U32.HI R13, RZ, 0x4, R13 ;  /* 0x00000004ff0d7819 */ /* 0x000fe4000001160d */
[----:B------:R-:W-:Y:S02]  /*32e0*/  CS2R R108, SRZ ;  /* 0x00000000006c7805 */ /* 0x000fe4000001ff00 */
[----:B------:R-:W-:Y:S01]  /*32f0*/  CS2R R106, SRZ ;  /* 0x00000000006a7805 */ /* 0x000fe2000001ff00 */
[----:B----4-:R-:W-:Y:S01]  /*3300*/  IMAD R11, R7, UR8, RZ ;  /* 0x00000008070b7c24 */ /* 0x010fe2000f8e02ff */
[----:B------:R-:W4:Y:S01]  /*3310*/  LDCU UR8, c[0x0][0x3e0] ;  /* 0x00007c00ff0877ac */ /* 0x000f220008000800 */
[----:B------:R-:W-:-:S02]  /*3320*/  IADD3 R102, PT, PT, -R13, R14, RZ ;  /* 0x0000000e0d667210 */ /* 0x000fc40007ffe1ff */
[----:B------:R-:W-:Y:S01]  /*3330*/  CS2R R104, SRZ ;  /* 0x0000000000687805 */ /* 0x000fe2000001ff00 */
[----:B------:R-:W-:Y:S01]  /*3340*/  IMAD.WIDE R8, R11, 0x4, R8 ;  /* 0x000000040b087825 */ /* 0x000fe200078e0208 */
[----:B------:R-:W-:Y:S02]  /*3350*/  LOP3.LUT R11, R10, 0x30, RZ, 0xe2, !PT ;  /* 0x000000300a0b7812 */ /* 0x000fe400078ee2ff */
[----:B------:R-:W-:Y:S02]  /*3360*/  CS2R R92, SRZ ;  /* 0x00000000005c7805 */ /* 0x000fe4000001ff00 */
[C---:B------:R-:W-:Y:S02]  /*3370*/  LEA R10, R0.reuse, UR13, 0x4 ;  /* 0x0000000d000a7c11 */ /* 0x040fe4000f8e20ff */
[----:B------:R-:W-:Y:S02]  /*3380*/  CS2R R94, SRZ ;  /* 0x00000000005e7805 */ /* 0x000fe4000001ff00 */
[----:B------:R-:W-:-:S02]  /*3390*/  LEA R11, R0, R11, 0x6 ;  /* 0x0000000b000b7211 */ /* 0x000fc400078e30ff */
[----:B------:R-:W-:Y:S02]  /*33a0*/  CS2R R96, SRZ ;  /* 0x0000000000607805 */ /* 0x000fe4000001ff00 */
[----:B-----5:R-:W-:Y:S02]  /*33b0*/  IADD3 R98, P0, PT, R8, UR10, RZ ;  /* 0x0000000a08627c10 */ /* 0x020fe4000ff1e0ff */
[----:B------:R-:W-:Y:S02]  /*33c0*/  IADD3 R99, PT, PT, R10, 0x1, R99 ;  /* 0x000000010a637810 */ /* 0x000fe40007ffe063 */
[----:B------:R-:W-:Y:S02]  /*33d0*/  IADD3 R100, PT, PT, R100, R11, RZ ;  /* 0x0000000b64647210 */ /* 0x000fe40007ffe0ff */
[----:B------:R-:W-:Y:S02]  /*33e0*/  CS2R R10, SRZ ;  /* 0x00000000000a7805 */ /* 0x000fe4000001ff00 */
[----:B------:R-:W-:-:S02]  /*33f0*/  IADD3.X R101, PT, PT, R9, UR11, RZ, P0, !PT ;  /* 0x0000000b09657c10 */ /* 0x000fc400087fe4ff */
[----:B------:R-:W-:Y:S01]  /*3400*/  CS2R R8, SRZ ;  /* 0x0000000000087805 */ /* 0x000fe2000001ff00 */
[----:B----4-:R-:W-:Y:S01]  /*3410*/  IMAD R120, R2, UR8, RZ ;  /* 0x0000000802787c24 */ /* 0x010fe2000f8e02ff */
[----:B------:R-:W-:-:S04]  /*3420*/  LOP3.LUT R2, R12, 0x7c, RZ, 0xc0, !PT ;  /* 0x0000007c0c027812 */ /* 0x000fc800078ec0ff */
[----:B------:R-:W-:-:S07]  /*3430*/  SHF.R.S32.HI R121, RZ, 0x1f, R120 ;  /* 0x0000001fff797819 */ /* 0x000fce0000011478 */
.L_x_25233:
[----:B------:R-:W-:Y:S01]  /*3440*/  MOV R14, R98 ;  /* 0x00000062000e7202 */ /* 0x000fe20000000f00 */
[----:B------:R-:W4:Y:S01]  /*3450*/  LDS.128 R56, [R100] ;  /* 0x0000000064387984 */ /* 0x000f220000000c00 */
[----:B------:R-:W-:-:S05]  /*3460*/  MOV R15, R101 ;  /* 0x00000065000f7202 */ /* 0x000fca0000000f00 */
[----:B------:R-:W5:Y:S02]  /*3470*/  LDG.E.CONSTANT R13, desc[UR6][R14.64] ;  /* 0x000000060e0d7981 */ /* 0x000f64000c1e9900 */
[----:B-----5:R-:W-:-:S03]  /*3480*/  IMAD.WIDE R12, R13, UR15, R120 ;  /* 0x0000000f0d0c7c25 */ /* 0x020fc6000f8e0278 */
[----:B------:R-:W-:-:S04]  /*3490*/  IADD3 R12, P0, PT, R2, R12, RZ ;  /* 0x0000000c020c7210 */ /* 0x000fc80007f1e0ff */
[----:B------:R-:W-:Y:S02]  /*34a0*/  IADD3.X R13, PT, PT, RZ, R13, RZ, P0, !PT ;  /* 0x0000000dff0d7210 */ /* 0x000fe400007fe4ff */
[----:B0-----:R-:W-:-:S04]  /*34b0*/  LEA R90, P0, R12, UR4, 0x2 ;  /* 0x000000040c5a7c11 */ /* 0x001fc8000f8010ff */
        /* <DEDUP_REMOVED lines=13> */
[----:B------:R-:W3:Y:S01]  /*3590*/  LDG.E.128.CONSTANT R40, desc[UR6][R90.64+0x1800] ;  /* 0x001800065a287981 */ /* 0x000ee2000c1e9d00 */
[----:B------:R-:W-:-:S03]  /*35a0*/  ISETP.NE.AND P2, PT, R102, -0x1, PT ;  /* 0xffffffff6600780c */ /* 0x000fc60003f45270 */
[----:B------:R-:W3:Y:S01]  /*35b0*/  LDG.E.128.CONSTANT R44, desc[UR6][R90.64+0x1a00] ;  /* 0x001a00065a2c7981 */ /* 0x000ee2000c1e9d00 */
[----:B------:R-:W-:-:S03]  /*35c0*/  VIADD R89, R99, 0xffffffff ;  /* 0xffffffff63597836 */ /* 0x000fc60000000000 */
[----:B------:R-:W3:Y:S04]  /*35d0*/  LDG.E.128.CONSTANT R48, desc[UR6][R90.64+0x1c00] ;  /* 0x001c00065a307981 */ /* 0x000ee8000c1e9d00 */
[----:B------:R-:W3:Y:S02]  /*35e0*/  LDG.E.128.CONSTANT R52, desc[UR6][R90.64+0x1e00] ;  /* 0x001e00065a347981 */ /* 0x000ee4000c1e9d00 */
[-C--:B------:R-:W-:Y:S02]  /*35f0*/  @!P2 ISETP.GE.AND P1, PT, R99, R118.reuse, PT ;  /* 0x000000766300a20c */ /* 0x080fe40003f26270 */
[----:B------:R-:W-:Y:S02]  /*3600*/  @!P2 ISETP.GE.AND P0, PT, R89, R118, PT ;  /* 0x000000765900a20c */ /* 0x000fe40003f06270 */
[----:B------:R-:W-:-:S02]  /*3610*/  @!P2 IADD3 R63, PT, PT, R99, 0x1, RZ ;  /* 0x00000001633fa810 */ /* 0x000fc40007ffe0ff */
[C---:B------:R-:W-:Y:S02]  /*3620*/  @!P2 IADD3 R61, PT, PT, R99.reuse, 0x2, RZ ;  /* 0x00000002633da810 */ /* 0x040fe40007ffe0ff */
[-C--:B------:R-:W-:Y:S02]  /*3630*/  @!P2 ISETP.GE.AND P4, PT, R99, R118.reuse, PT ;  /* 0x000000766300a20c */ /* 0x080fe40003f86270 */
[----:B------:R-:W-:Y:S02]  /*3640*/  @!P2 ISETP.GE.AND P3, PT, R61, R118, PT ;  /* 0x000000763d00a20c */ /* 0x000fe40003f66270 */
[C---:B------:R-:W-:Y:S01]  /*3650*/  @!P2 IADD3 R61, PT, PT, R99.reuse, 0x1, RZ ;  /* 0x00000001633da810 */ /* 0x040fe20007ffe0ff */
[----:B------:R-:W-:-:S05]  /*3660*/  @!P2 VIADD R85, R99, 0x1 ;  /* 0x000000016355a836 */ /* 0x000fca0000000000 */
[-C--:B------:R-:W-:Y:S02]  /*3670*/  @!P2 ISETP.GE.AND P6, PT, R85, R118.reuse, PT ;  /* 0x000000765500a20c */ /* 0x080fe40003fc6270 */
[----:B-----5:R-:W-:Y:S02]  /*3680*/  @!P2 FSEL R65, R65, RZ, !P1 ;  /* 0x000000ff4141a208 */ /* 0x020fe40004800000 */
[-C--:B------:R-:W-:Y:S02]  /*3690*/  @!P2 ISETP.GE.AND P1, PT, R63, R118.reuse, PT ;  /* 0x000000763f00a20c */ /* 0x080fe40003f26270 */
[----:B------:R-:W-:Y:S01]  /*36a0*/  @!P2 FSEL R64, R64, RZ, !P0 ;  /* 0x000000ff4040a208 */ /* 0x000fe20004000000 */
[----:B----4-:R-:W-:Y:S01]  /*36b0*/  FMUL.FTZ R65, R57, R65 ;  /* 0x0000004139417220 */ /* 0x010fe20000410000 */
[----:B------:R-:W-:Y:S02]  /*36c0*/  @!P2 FSEL R66, R66, RZ, !P1 ;  /* 0x000000ff4242a208 */ /* 0x000fe40004800000 */
[----:B------:R-:W-:Y:S01]  /*36d0*/  @!P2 ISETP.GE.AND P1, PT, R61, R118, PT ;  /* 0x000000763d00a20c */ /* 0x000fe20003f26270 */
[----:B------:R-:W-:Y:S01]  /*36e0*/  FFMA.FTZ R65, R56, R64, R65 ;  /* 0x0000004038417223 */ /* 0x000fe20000010041 */
[----:B------:R-:W-:Y:S01]  /*36f0*/  @!P2 FSEL R67, R67, RZ, !P3 ;  /* 0x000000ff4343a208 */ /* 0x000fe20005800000 */
[----:B------:R-:W4:Y:S01]  /*3700*/  LDG.E.128.CONSTANT R60, desc[UR6][R90.64+0x2000] ;  /* 0x002000065a3c7981 */ /* 0x000f22000c1e9d00 */
[----:B------:R-:W-:Y:S01]  /*3710*/  @!P2 ISETP.GE.AND P0, PT, R89, R118, PT ;  /* 0x000000765900a20c */ /* 0x000fe20003f06270 */
[----:B------:R-:W-:Y:S01]  /*3720*/  FFMA.FTZ R84, R58, R66, R65 ;  /* 0x000000423a547223 */ /* 0x000fe20000010041 */
[----:B------:R-:W-:-:S03]  /*3730*/  @!P2 FSEL R69, R69, RZ, !P4 ;  /* 0x000000ff4545a208 */ /* 0x000fc60006000000 */
[----:B------:R-:W-:Y:S02]  /*3740*/  FFMA.FTZ R84, R59, R67, R84 ;  /* 0x000000433b547223 */ /* 0x000fe40000010054 */
[----:B------:R-:W5:Y:S01]  /*3750*/  LDG.E.128.CONSTANT R64, desc[UR6][R90.64+0x2200] ;  /* 0x002200065a407981 */ /* 0x000f62000c1e9d00 */
[----:B------:R-:W-:Y:S01]  /*3760*/  @!P2 FSEL R68, R68, RZ, !P0 ;  /* 0x000000ff4444a208 */ /* 0x000fe20004000000 */
[----:B------:R-:W-:Y:S01]  /*3770*/  FMUL.FTZ R69, R57, R69 ;  /* 0x0000004539457220 */ /* 0x000fe20000410000 */
[----:B------:R-:W-:Y:S02]  /*3780*/  @!P2 FSEL R70, R70, RZ, !P1 ;  /* 0x000000ff4646a208 */ /* 0x000fe40004800000 */
[----:B------:R-:W-:Y:S01]  /*3790*/  @!P2 ISETP.GE.AND P3, PT, R99, R118, PT ;  /* 0x000000766300a20c */ /* 0x000fe20003f66270 */
[----:B------:R-:W-:-:S03]  /*37a0*/  FFMA.FTZ R69, R56, R68, R69 ;  /* 0x0000004438457223 */ /* 0x000fc60000010045 */
[----:B------:R-:W-:Y:S01]  /*37b0*/  @!P2 FSEL R73, R73, RZ, !P3 ;  /* 0x000000ff4949a208 */ /* 0x000fe20005800000 */
[----:B------:R-:W-:Y:S01]  /*37c0*/  FFMA.FTZ R70, R58, R70, R69 ;  /* 0x000000463a467223 */ /* 0x000fe20000010045 */
[----:B------:R-:W-:-:S04]  /*37d0*/  @!P2 IADD3 R69, PT, PT, R99, 0x2, RZ ;  /* 0x000000026345a810 */ /* 0x000fc80007ffe0ff */
[-C--:B------:R-:W-:Y:S01]  /*37e0*/  @!P2 ISETP.GE.AND P0, PT, R69, R118.reuse, PT ;  /* 0x000000764500a20c */ /* 0x080fe20003f06270 */
[----:B------:R-:W-:Y:S01]  /*37f0*/  FMUL.FTZ R69, R57, R73 ;  /* 0x0000004939457220 */ /* 0x000fe20000410000 */
[----:B------:R-:W-:Y:S02]  /*3800*/  @!P2 IADD3 R73, PT, PT, R99, 0x2, RZ ;  /* 0x000000026349a810 */ /* 0x000fe40007ffe0ff */
[----:B------:R-:W-:Y:S02]  /*3810*/  @!P2 FSEL R71, R71, RZ, !P0 ;  /* 0x000000ff4747a208 */ /* 0x000fe40004000000 */
[----:B------:R-:W-:Y:S02]  /*3820*/  @!P2 FSEL R74, R74, RZ, !P6 ;  /* 0x000000ff4a4aa208 */ /* 0x000fe40007000000 */
[CC--:B------:R-:W-:Y:S02]  /*3830*/  @!P2 ISETP.GE.AND P4, PT, R73.reuse, R118.reuse, PT ;  /* 0x000000764900a20c */ /* 0x0c0fe40003f86270 */
[----:B------:R-:W-:-:S02]  /*3840*/  @!P2 ISETP.GE.AND P5, PT, R73, R118, PT ;  /* 0x000000764900a20c */ /* 0x000fc40003fa6270 */
[-C--:B------:R-:W-:Y:S02]  /*3850*/  @!P2 ISETP.GE.AND P0, PT, R73, R118.reuse, PT ;  /* 0x000000764900a20c */ /* 0x080fe40003f06270 */
[-C--:B------:R-:W-:Y:S02]  /*3860*/  @!P2 ISETP.GE.AND P6, PT, R89, R118.reuse, PT ;  /* 0x000000765900a20c */ /* 0x080fe40003fc6270 */
[----:B------:R-:W-:Y:S02]  /*3870*/  @!P2 IADD3 R73, PT, PT, R99, 0x1, RZ ;  /* 0x000000016349a810 */ /* 0x000fe40007ffe0ff */
[----:B------:R-:W-:Y:S02]  /*3880*/  @!P2 FSEL R75, R75, RZ, !P4 ;  /* 0x000000ff4b4ba208 */ /* 0x000fe40006000000 */
[----:B------:R-:W-:Y:S02]  /*3890*/  @!P2 FSEL R76, R76, RZ, !P6 ;  /* 0x000000ff4c4ca208 */ /* 0x000fe40007000000 */
[----:B------:R-:W-:-:S02]  /*38a0*/  @!P2 ISETP.GE.AND P4, PT, R73, R118, PT ;  /* 0x000000764900a20c */ /* 0x000fc40003f86270 */
[-C--:B------:R-:W-:Y:S02]  /*38b0*/  @!P2 ISETP.GE.AND P6, PT, R99, R118.reuse, PT ;  /* 0x000000766300a20c */ /* 0x080fe40003fc6270 */
[-C--:B------:R-:W-:Y:S02]  /*38c0*/  @!P2 ISETP.GE.AND P3, PT, R85, R118.reuse, PT ;  /* 0x000000765500a20c */ /* 0x080fe40003f66270 */
[----:B------:R-:W-:Y:S02]  /*38d0*/  @!P2 IADD3 R73, PT, PT, R99, 0x2, RZ ;  /* 0x000000026349a810 */ /* 0x000fe40007ffe0ff */
[----:B------:R-:W-:Y:S02]  /*38e0*/  @!P2 FSEL R77, R77, RZ, !P6 ;  /* 0x000000ff4d4da208 */ /* 0x000fe40007000000 */
[----:B------:R-:W-:Y:S02]  /*38f0*/  @!P2 ISETP.GE.AND P6, PT, R73, R118, PT ;  /* 0x000000764900a20c */ /* 0x000fe40003fc6270 */
[----:B------:R-:W-:-:S02]  /*3900*/  @!P2 FSEL R78, R78, RZ, !P3 ;  /* 0x000000ff4e4ea208 */ /* 0x000fc40005800000 */
[-C--:B------:R-:W-:Y:S02]  /*3910*/  @!P2 ISETP.GE.AND P1, PT, R89, R118.reuse, PT ;  /* 0x000000765900a20c */ /* 0x080fe40003f26270 */
[----:B------:R-:W-:Y:S02]  /*3920*/  @!P2 IADD3 R73, PT, PT, R99, 0x1, RZ ;  /* 0x000000016349a810 */ /* 0x000fe40007ffe0ff */
[-C--:B------:R-:W-:Y:S02]  /*3930*/  @!P2 ISETP.GE.AND P3, PT, R89, R118.reuse, PT ;  /* 0x000000765900a20c */ /* 0x080fe40003f66270 */
[----:B------:R-:W-:Y:S02]  /*3940*/  @!P2 FSEL R79, R79, RZ, !P5 ;  /* 0x000000ff4f4fa208 */ /* 0x000fe40006800000 */
[----:B------:R-:W-:Y:S02]  /*3950*/  @!P2 FSEL R72, R72, RZ, !P1 ;  /* 0x000000ff4848a208 */ /* 0x000fe40004800000 */
[----:B------:R-:W-:Y:S01]  /*3960*/  @!P2 ISETP.GE.AND P5, PT, R73, R118, PT ;  /* 0x000000764900a20c */ /* 0x000fe20003fa6270 */
[----:B------:R-:W-:Y:S01]  /*3970*/  @!P2 VIADD R73, R99, 0x2 ;  /* 0x000000026349a836 */ /* 0x000fe20000000000 */
[----:B------:R-:W-:-:S02]  /*3980*/  @!P2 FSEL R80, R80, RZ, !P3 ;  /* 0x000000ff5050a208 */ /* 0x000fc40005800000 */
[-C--:B------:R-:W-:Y:S02]  /*3990*/  @!P2 ISETP.GE.AND P1, PT, R85, R118.reuse, PT ;  /* 0x000000765500a20c */ /* 0x080fe40003f26270 */
        /* <DEDUP_REMOVED lines=67> */
[----:B--2---:R-:W-:-:S02]  /*3dd0*/  @!P2 FSEL R36, R36, RZ, !P1 ;  /* 0x000000ff2424a208 */ /* 0x004fc40004800000 */
[-C--:B------:R-:W-:Y:S02]  /*3de0*/  @!P2 ISETP.GE.AND P0, PT, R73, R118.reuse, PT ;  /* 0x000000764900a20c */ /* 0x080fe40003f06270 */
[CC--:B------:R-:W-:Y:S02]  /*3df0*/  @!P2 ISETP.GE.AND P1, PT, R99.reuse, R118.reuse, PT ;  /* 0x000000766300a20c */ /* 0x0c0fe40003f26270 */
[----:B------:R-:W-:Y:S02]  /*3e00*/  @!P2 IADD3 R73, PT, PT, R99, 0x2, RZ ;  /* 0x000000026349a810 */ /* 0x000fe40007ffe0ff */
[----:B------:R-:W-:Y:S02]  /*3e10*/  @!P2 FSEL R37, R37, RZ, !P1 ;  /* 0x000000ff2525a208 */ /* 0x000fe40004800000 */
[-C--:B------:R-:W-:Y:S01]  /*3e20*/  @!P2 ISETP.GE.AND P1, PT, R73, R118.reuse, PT ;  /* 0x000000764900a20c */ /* 0x080fe20003f26270 */
[----:B------:R-:W-:Y:S01]  /*3e30*/  @!P2 VIADD R73, R99, 0x1 ;  /* 0x000000016349a836 */ /* 0x000fe20000000000 */
[----:B------:R-:W-:Y:S01]  /*3e40*/  @!P2 FSEL R39, R39, RZ, !P6 ;  /* 0x000000ff2727a208 */ /* 0x000fe20007000000 */
[----:B------:R-:W-:Y:S01]  /*3e50*/  FFMA.FTZ R71, R59, R71, R70 ;  /* 0x000000473b477223 */ /* 0x000fe20000010046 */
[----:B------:R-:W-:Y:S01]  /*3e60*/  @!P2 ISETP.GE.AND P6, PT, R89, R118, PT ;  /* 0x000000765900a20c */ /* 0x000fe20003fc6270 */
[----:B------:R-:W-:Y:S01]  /*3e70*/  FFMA.FTZ R69, R56, R72, R69 ;  /* 0x0000004838457223 */ /* 0x000fe20000010045 */
[----:B------:R-:W-:-:S02]  /*3e80*/  @!P2 FSEL R38, R38, RZ, !P4 ;  /* 0x000000ff2626a208 */ /* 0x000fc40006000000 */
[----:B---3--:R-:W-:Y:S01]  /*3e90*/  @!P2 FSEL R40, R40, RZ, !P6 ;  /* 0x000000ff2828a208 */ /* 0x008fe20007000000 */
[----:B------:R-:W-:Y:S01]  /*3ea0*/  FFMA.FTZ R74, R58, R74, R69 ;  /* 0x0000004a3a4a7223 */ /* 0x000fe20000010045 */
[-C--:B------:R-:W-:Y:S01]  /*3eb0*/  @!P2 ISETP.GE.AND P4, PT, R73, R118.reuse, PT ;  /* 0x000000764900a20c */ /* 0x080fe20003f86270 */
[----:B------:R-:W-:Y:S01]  /*3ec0*/  FADD.FTZ R116, R71, R116 ;  /* 0x0000007447747221 */ /* 0x000fe20000010000 */
[CC--:B------:R-:W-:Y:S01]  /*3ed0*/  @!P2 ISETP.GE.AND P6, PT, R99.reuse, R118.reuse, PT ;  /* 0x000000766300a20c */ /* 0x0c0fe20003fc6270 */
[----:B------:R-:W2:Y:S01]  /*3ee0*/  LDG.E.128.CONSTANT R68, desc[UR6][R90.64+0x2400] ;  /* 0x002400065a447981 */ /* 0x000ea2000c1e9d00 */
[----:B------:R-:W-:Y:S02]  /*3ef0*/  @!P2 IADD3 R73, PT, PT, R99, 0x2, RZ ;  /* 0x000000026349a810 */ /* 0x000fe40007ffe0ff */
[----:B------:R-:W-:Y:S02]  /*3f00*/  @!P2 FSEL R41, R41, RZ, !P6 ;  /* 0x000000ff2929a208 */ /* 0x000fe40007000000 */
[----:B------:R-:W-:Y:S01]  /*3f10*/  @!P2 ISETP.GE.AND P6, PT, R73, R118, PT ;  /* 0x000000764900a20c */ /* 0x000fe20003fc6270 */
[----:B------:R-:W-:Y:S01]  /*3f20*/  FMUL.FTZ R77, R57, R77 ;  /* 0x0000004d394d7220 */ /* 0x000fe20000410000 */
[----:B------:R-:W-:Y:S01]  /*3f30*/  @!P2 IADD3 R73, PT, PT, R99, 0x1, RZ ;  /* 0x000000016349a810 */ /* 0x000fe20007ffe0ff */
[----:B------:R-:W-:Y:S01]  /*3f40*/  FADD.FTZ R119, R84, R119 ;  /* 0x0000007754777221 */ /* 0x000fe20000010000 */
[----:B------:R-:W-:Y:S01]  /*3f50*/  @!P2 FSEL R43, R43, RZ, !P3 ;  /* 0x000000ff2b2ba208 */ /* 0x000fe20005800000 */
[----:B------:R-:W-:Y:S01]  /*3f60*/  FFMA.FTZ R84, R59, R75, R74 ;  /* 0x0000004b3b547223 */ /* 0x000fe2000001004a */
[----:B------:R-:W-:Y:S01]  /*3f70*/  @!P2 FSEL R42, R42, RZ, !P5 ;  /* 0x000000ff2a2aa208 */ /* 0x000fe20006800000 */
[----:B------:R-:W-:Y:S01]  /*3f80*/  FFMA.FTZ R77, R56, R76, R77 ;  /* 0x0000004c384d7223 */ /* 0x000fe2000001004d */
[----:B------:R-:W-:-:S02]  /*3f90*/  @!P2 ISETP.GE.AND P3, PT, R89, R118, PT ;  /* 0x000000765900a20c */ /* 0x000fc40003f66270 */
[----:B------:R-:W-:Y:S02]  /*3fa0*/  @!P2 ISETP.GE.AND P5, PT, R73, R118, PT ;  /* 0x000000764900a20c */ /* 0x000fe40003fa6270 */
[----:B------:R-:W3:Y:S01]  /*3fb0*/  LDG.E.128.CONSTANT R72, desc[UR6][R90.64+0x2600] ;  /* 0x002600065a487981 */ /* 0x000ee2000c1e9d00 */
[----:B------:R-:W-:Y:S01]  /*3fc0*/  @!P2 FSEL R44, R44, RZ, !P3 ;  /* 0x000000ff2c2ca208 */ /* 0x000fe20005800000 */
[----:B------:R-:W-:Y:S01]  /*3fd0*/  FFMA.FTZ R78, R58, R78, R77 ;  /* 0x0000004e3a4e7223 */ /* 0x000fe2000001004d */
[----:B------:R-:W-:Y:S01]  /*3fe0*/  @!P2 ISETP.GE.AND P3, PT, R99, R118, PT ;  /* 0x000000766300a20c */ /* 0x000fe20003f66270 */
[----:B------:R-:W-:Y:S01]  /*3ff0*/  FMUL.FTZ R81, R57, R81 ;  /* 0x0000005139517220 */ /* 0x000fe20000410000 */
[----:B------:R-:W-:Y:S02]  /*4000*/  @!P2 IADD3 R77, PT, PT, R99, 0x2, RZ ;  /* 0x00000002634da810 */ /* 0x000fe40007ffe0ff */
[----:B------:R-:W-:Y:S01]  /*4010*/  @!P2 FSEL R45, R45, RZ, !P3 ;  /* 0x000000ff2d2da208 */ /* 0x000fe20005800000 */
[----:B------:R-:W-:Y:S01]  /*4020*/  FFMA.FTZ R81, R56, R80, R81 ;  /* 0x0000005038517223 */ /* 0x000fe20000010051 */
[----:B------:R-:W-:Y:S01]  /*4030*/  @!P2 ISETP.GE.AND P3, PT, R77, R118, PT ;  /* 0x000000764d00a20c */ /* 0x000fe20003f66270 */
[----:B------:R-:W-:Y:S01]  /*4040*/  FMUL.FTZ R77, R57, R13 ;  /* 0x0000000d394d7220 */ /* 0x000fe20000410000 */
[----:B------:R-:W-:Y:S01]  /*4050*/  @!P2 FSEL R46, R46, RZ, !P0 ;  /* 0x000000ff2e2ea208 */ /* 0x000fe20004000000 */
[----:B------:R-:W-:Y:S01]  /*4060*/  FFMA.FTZ R122, R58, R82, R81 ;  /* 0x000000523a7a7223 */ /* 0x000fe20000010051 */
[----:B------:R-:W-:Y:S01]  /*4070*/  FFMA.FTZ R13, R59, R79, R78 ;  /* 0x0000004f3b0d7223 */ /* 0x000fe2000001004e */
[----:B------:R-:W-:Y:S01]  /*4080*/  FFMA.FTZ R123, R56, R12, R77 ;  /* 0x0000000c387b7223 */ /* 0x000fe2000001004d */
[----:B------:R-:W-:Y:S01]  /*4090*/  @!P2 IADD3 R81, PT, PT, R99, 0x1, RZ ;  /* 0x000000016351a810 */ /* 0x000fe20007ffe0ff */
[----:B------:R-:W3:Y:S01]  /*40a0*/  LDG.E.128.CONSTANT R76, desc[UR6][R90.64+0x2800] ;  /* 0x002800065a4c7981 */ /* 0x000ee2000c1e9d00 */
[----:B------:R-:W-:-:S02]  /*40b0*/  @!P2 ISETP.GE.AND P0, PT, R89, R118, PT ;  /* 0x000000765900a20c */ /* 0x000fc40003f06270 */
[----:B------:R-:W-:Y:S02]  /*40c0*/  @!P2 FSEL R47, R47, RZ, !P1 ;  /* 0x000000ff2f2fa208 */ /* 0x000fe40004800000 */
[-C--:B------:R-:W-:Y:S01]  /*40d0*/  @!P2 ISETP.GE.AND P1, PT, R81, R118.reuse, PT ;  /* 0x000000765100a20c */ /* 0x080fe20003f26270 */
[C---:B------:R-:W-:Y:S01]  /*40e0*/  @!P2 VIADD R81, R99.reuse, 0x2 ;  /* 0x000000026351a836 */ /* 0x040fe20000000000 */
[----:B------:R-:W-:Y:S02]  /*40f0*/  @!P2 FSEL R48, R48, RZ, !P0 ;  /* 0x000000ff3030a208 */ /* 0x000fe40004000000 */
[-C--:B------:R-:W-:Y:S02]  /*4100*/  @!P2 ISETP.GE.AND P0, PT, R99, R118.reuse, PT ;  /* 0x000000766300a20c */ /* 0x080fe40003f06270 */
[----:B------:R-:W-:Y:S02]  /*4110*/  @!P2 FSEL R50, R50, RZ, !P4 ;  /* 0x000000ff3232a208 */ /* 0x000fe40006000000 */
[----:B------:R-:W-:-:S02]  /*4120*/  @!P2 ISETP.GE.AND P4, PT, R89, R118, PT ;  /* 0x000000765900a20c */ /* 0x000fc40003f86270 */
[----:B------:R-:W-:Y:S02]  /*4130*/  @!P2 FSEL R49, R49, RZ, !P0 ;  /* 0x000000ff3131a208 */ /* 0x000fe40004000000 */
[----:B------:R-:W-:Y:S02]  /*4140*/  @!P2 ISETP.GE.AND P0, PT, R81, R118, PT ;  /* 0x000000765100a20c */ /* 0x000fe40003f06270 */
[----:B------:R-:W-:Y:S02]  /*4150*/  @!P2 IADD3 R81, PT, PT, R99, 0x1, RZ ;  /* 0x000000016351a810 */ /* 0x000fe40007ffe0ff */
[----:B------:R-:W-:Y:S02]  /*4160*/  @!P2 FSEL R52, R52, RZ, !P4 ;  /* 0x000000ff3434a208 */ /* 0x000fe40006000000 */
[----:B------:R-:W-:Y:S02]  /*4170*/  @!P2 FSEL R54, R54, RZ, !P5 ;  /* 0x000000ff3636a208 */ /* 0x000fe40006800000 */
[----:B------:R-:W-:-:S02]  /*4180*/  @!P2 FSEL R55, R55, RZ, !P3 ;  /* 0x000000ff3737a208 */ /* 0x000fc40005800000 */
[-C--:B------:R-:W-:Y:S02]  /*4190*/  @!P2 ISETP.GE.AND P4, PT, R99, R118.reuse, PT ;  /* 0x000000766300a20c */ /* 0x080fe40003f86270 */
[-C--:B------:R-:W-:Y:S02]  /*41a0*/  @!P2 ISETP.GE.AND P5, PT, R89, R118.reuse, PT ;  /* 0x000000765900a20c */ /* 0x080fe40003fa6270 */
[CC--:B------:R-:W-:Y:S02]  /*41b0*/  @!P2 ISETP.GE.AND P3, PT, R99.reuse, R118.reuse, PT ;  /* 0x000000766300a20c */ /* 0x0c0fe40003f66270 */
[----:B------:R-:W-:Y:S01]  /*41c0*/  @!P2 IADD3 R85, PT, PT, R99, 0x2, RZ ;  /* 0x000000026355a810 */ /* 0x000fe20007ffe0ff */
[----:B------:R-:W-:Y:S01]  /*41d0*/  FFMA.FTZ R122, R59, R83, R122 ;  /* 0x000000533b7a7223 */ /* 0x000fe2000001007a */
[----:B------:R-:W-:Y:S02]  /*41e0*/  @!P2 FSEL R51, R51, RZ, !P6 ;  /* 0x000000ff3333a208 */ /* 0x000fe40007000000 */
[----:B------:R-:W-:-:S02]  /*41f0*/  @!P2 ISETP.GE.AND P6, PT, R81, R118, PT ;  /* 0x000000765100a20c */ /* 0x000fc40003fc6270 */
[----:B------:R-:W3:Y:S01]  /*4200*/  LDG.E.128.CONSTANT R80, desc[UR6][R90.64+0x2a00] ;  /* 0x002a00065a507981 */ /* 0x000ee2000c1e9d00 */
[----:B------:R-:W-:Y:S02]  /*4210*/  @!P2 FSEL R53, R53, RZ, !P4 ;  /* 0x000000ff3535a208 */ /* 0x000fe40006000000 */
[----:B----4-:R-:W-:Y:S02]  /*4220*/  @!P2 FSEL R60, R60, RZ, !P5 ;  /* 0x000000ff3c3ca208 */ /* 0x010fe40006800000 */
[----:B------:R-:W-:Y:S02]  /*4230*/  @!P2 FSEL R61, R61, RZ, !P3 ;  /* 0x000000ff3d3da208 */ /* 0x000fe40005800000 */
[-C--:B------:R-:W-:Y:S02]  /*4240*/  @!P2 ISETP.GE.AND P4, PT, R85, R118.reuse, PT ;  /* 0x000000765500a20c */ /* 0x080fe40003f86270 */
[-C--:B------:R-:W-:Y:S02]  /*4250*/  @!P2 ISETP.GE.AND P5, PT, R89, R118.reuse, PT ;  /* 0x000000765900a20c */ /* 0x080fe40003fa6270 */
[----:B------:R-:W-:Y:S01]  /*4260*/  @!P2 ISETP.GE.AND P3, PT, R99, R118, PT ;  /* 0x000000766300a20c */ /* 0x000fe20003f66270 */
[----:B------:R-:W-:Y:S01]  /*4270*/  FADD.FTZ R115, R84, R115 ;  /* 0x0000007354737221 */ /* 0x000fe20000010000 */
[----:B------:R-:W-:Y:S01]  /*4280*/  @!P2 FSEL R62, R62, RZ, !P1 ;  /* 0x000000ff3e3ea208 */ /* 0x000fe20004800000 */
[----:B------:R-:W4:Y:S01]  /*4290*/  LDG.E.128.CONSTANT R84, desc[UR6][R90.64+0x2c00] ;  /* 0x002c00065a547981 */ /* 0x000f22000c1e9d00 */
[----:B------:R-:W-:-:S02]  /*42a0*/  @!P2 FSEL R63, R63, RZ, !P0 ;  /* 0x000000ff3f3fa208 */ /* 0x000fc40004000000 */
[----:B-----5:R-:W-:Y:S02]  /*42b0*/  @!P2 FSEL R64, R64, RZ, !P5 ;  /* 0x000000ff4040a208 */ /* 0x020fe40006800000 */
[----:B------:R-:W-:Y:S02]  /*42c0*/  @!P2 FSEL R65, R65, RZ, !P3 ;  /* 0x000000ff4141a208 */ /* 0x000fe40005800000 */
[----:B------:R-:W-:Y:S02]  /*42d0*/  @!P2 FSEL R66, R66, RZ, !P6 ;  /* 0x000000ff4242a208 */ /* 0x000fe40007000000 */
[----:B------:R-:W-:Y:S02]  /*42e0*/  @!P2 FSEL R67, R67, RZ, !P4 ;  /* 0x000000ff4343a208 */ /* 0x000fe40006000000 */
[CC--:B------:R-:W-:Y:S02]  /*42f0*/  @!P2 ISETP.GE.AND P1, PT, R89.reuse, R118.reuse, PT ;  /* 0x000000765900a20c */ /* 0x0c0fe40003f26270 */
[----:B------:R-:W-:-:S02]  /*4300*/  @!P2 ISETP.GE.AND P0, PT, R89, R118, PT ;  /* 0x000000765900a20c */ /* 0x000fc40003f06270 */
[CC--:B------:R-:W-:Y:S02]  /*4310*/  @!P2 ISETP.GE.AND P5, PT, R89.reuse, R118.reuse, PT ;  /* 0x000000765900a20c */ /* 0x0c0fe40003fa6270 */
[CC--:B------:R-:W-:Y:S02]  /*4320*/  @!P2 ISETP.GE.AND P3, PT, R89.reuse, R118.reuse, PT ;  /* 0x000000765900a20c */ /* 0x0c0fe40003f66270 */
[CC--:B------:R-:W-:Y:S02]  /*4330*/  @!P2 ISETP.GE.AND P6, PT, R89.reuse, R118.reuse, PT ;  /* 0x000000765900a20c */ /* 0x0c0fe40003fc6270 */
[----:B------:R-:W-:Y:S02]  /*4340*/  @!P2 ISETP.GE.AND P4, PT, R89, R118, PT ;  /* 0x000000765900a20c */ /* 0x000fe40003f86270 */
[----:B------:R-:W5:Y:S01]  /*4350*/  LDG.E.128.CONSTANT R88, desc[UR6][R90.64+0x2e00] ;  /* 0x002e00065a587981 */ /* 0x000f62000c1e9d00 */
[----:B------:R-:W-:-:S04]  /*4360*/  FFMA.FTZ R14, R58, R14, R123 ;  /* 0x0000000e3a0e7223 */ /* 0x000fc8000001007b */
[----:B------:R-:W-:-:S04]  /*4370*/  FFMA.FTZ R15, R59, R15, R14 ;  /* 0x0000000f3b0f7223 */ /* 0x000fc8000001000e */
[----:B------:R-:W-:Y:S01]  /*4380*/  FADD.FTZ R112, R15, R112 ;  /* 0x000000700f707221 */ /* 0x000fe20000010000 */
[----:B------:R-:W-:Y:S01]  /*4390*/  @!P2 IADD3 R15, PT, PT, R99, 0x1, RZ ;  /* 0x00000001630fa810 */ /* 0x000fe20007ffe0ff */
[----:B------:R-:W-:Y:S02]  /*43a0*/  VIADD R14, R103, 0x3 ;  /* 0x00000003670e7836 */ /* 0x000fe40000000000 */
[----:B------:R-:W-:Y:S01]  /*43b0*/  FADD.FTZ R114, R13, R114 ;  /* 0x000000720d727221 */ /* 0x000fe20000010000 */
        /* <DEDUP_REMOVED lines=61> */
[----:B------:R-:W-:Y:S01]  /*4790*/  VIADD R103, R103, 0x4 ;  /* 0x0000000467677836 */ /* 0x000fe20000000000 */
        /* <DEDUP_REMOVED lines=9> */
[----:B---3--:R-:W-:-:S02]  /*4830*/  @!P2 FSEL R72, R72, RZ, !P0 ;  /* 0x000000ff4848a208 */ /* 0x008fc40004000000 */
[CC--:B------:R-:W-:Y:S02]  /*4840*/  @!P2 ISETP.GE.AND P0, PT, R99.reuse, R118.reuse, PT ;  /* 0x000000766300a20c */ /* 0x0c0fe40003f06270 */
[----:B------:R-:W-:Y:S02]  /*4850*/  @!P2 IADD3 R15, PT, PT, R99, 0x1, RZ ;  /* 0x00000001630fa810 */ /* 0x000fe40007ffe0ff */
[----:B------:R-:W-:Y:S02]  /*4860*/  @!P2 FSEL R73, R73, RZ, !P0 ;  /* 0x000000ff4949a208 */ /* 0x000fe40004000000 */
[----:B------:R-:W-:Y:S02]  /*4870*/  @!P2 ISETP.GE.AND P0, PT, R15, R118, PT ;  /* 0x000000760f00a20c */ /* 0x000fe40003f06270 */
[----:B------:R-:W-:Y:S02]  /*4880*/  @!P2 IADD3 R15, PT, PT, R99, 0x2, RZ ;  /* 0x00000002630fa810 */ /* 0x000fe40007ffe0ff */
[----:B------:R-:W-:-:S02]  /*4890*/  @!P2 FSEL R74, R74, RZ, !P0 ;  /* 0x000000ff4a4aa208 */ /* 0x000fc40004000000 */
        /* <DEDUP_REMOVED lines=8> */
[----:B------:R-:W-:Y:S01]  /*4920*/  @!P2 ISETP.GE.AND P5, PT, R15, R118, PT ;  /* 0x000000760f00a20c */ /* 0x000fe20003fa6270 */
[----:B------:R-:W-:Y:S01]  /*4930*/  @!P2 VIADD R15, R99, 0x1 ;  /* 0x00000001630fa836 */ /* 0x000fe20000000000 */
[----:B------:R-:W-:-:S04]  /*4940*/  @!P2 FSEL R78, R78, RZ, !P0 ;  /* 0x000000ff4e4ea208 */ /* 0x000fc80004000000 */
[-C--:B------:R-:W-:Y:S02]  /*4950*/  @!P2 ISETP.GE.AND P0, PT, R15, R118.reuse, PT ;  /* 0x000000760f00a20c */ /* 0x080fe40003f06270 */
[----:B------:R-:W-:Y:S02]  /*4960*/  @!P2 IADD3 R15, PT, PT, R99, 0x2, RZ ;  /* 0x00000002630fa810 */ /* 0x000fe40007ffe0ff */
[----:B------:R-:W-:Y:S02]  /*4970*/  @!P2 FSEL R79, R79, RZ, !P5 ;  /* 0x000000ff4f4fa208 */ /* 0x000fe40006800000 */
[----:B------:R-:W-:Y:S02]  /*4980*/  @!P2 ISETP.GE.AND P5, PT, R15, R118, PT ;  /* 0x000000760f00a20c */ /* 0x000fe40003fa6270 */
[----:B------:R-:W-:Y:S02]  /*4990*/  @!P2 IADD3 R15, PT, PT, R99, 0x1, RZ ;  /* 0x00000001630fa810 */ /* 0x000fe40007ffe0ff */
[----:B------:R-:W-:-:S02]  /*49a0*/  @!P2 FSEL R80, R80, RZ, !P3 ;  /* 0x000000ff5050a208 */ /* 0x000fc40005800000 */
[----:B------:R-:W-:-:S04]  /*49b0*/  @!P2 ISETP.GE.AND P3, PT, R99, R118, PT ;  /* 0x000000766300a20c */ /* 0x000fc80003f66270 */
[----:B------:R-:W-:Y:S02]  /*49c0*/  @!P2 FSEL R81, R81, RZ, !P3 ;  /* 0x000000ff5151a208 */ /* 0x000fe40005800000 */
[-C--:B------:R-:W-:Y:S02]  /*49d0*/  @!P2 ISETP.GE.AND P3, PT, R15, R118.reuse, PT ;  /* 0x000000760f00a20c */ /* 0x080fe40003f66270 */
[C---:B------:R-:W-:Y:S02]  /*49e0*/  @!P2 IADD3 R15, PT, PT, R99.reuse, 0x2, RZ ;  /* 0x00000002630fa810 */ /* 0x040fe40007ffe0ff */
[----:B----4-:R-:W-:Y:S02]  /*49f0*/  @!P2 FSEL R84, R84, RZ, !P6 ;  /* 0x000000ff5454a208 */ /* 0x010fe40007000000 */
[----:B------:R-:W-:Y:S02]  /*4a00*/  @!P2 ISETP.GE.AND P6, PT, R99, R118, PT ;  /* 0x000000766300a20c */ /* 0x000fe40003fc6270 */
[----:B------:R-:W-:-:S02]  /*4a10*/  @!P2 FSEL R82, R82, RZ, !P0 ;  /* 0x000000ff5252a208 */ /* 0x000fc40004000000 */
[----:B------:R-:W-:Y:S02]  /*4a20*/  @!P2 FSEL R85, R85, RZ, !P6 ;  /* 0x000000ff5555a208 */ /* 0x000fe40007000000 */
[CC--:B------:R-:W-:Y:S02]  /*4a30*/  @!P2 ISETP.GE.AND P0, PT, R15.reuse, R118.reuse, PT ;  /* 0x000000760f00a20c */ /* 0x0c0fe40003f06270 */
[----:B------:R-:W-:Y:S02]  /*4a40*/  @!P2 ISETP.GE.AND P6, PT, R15, R118, PT ;  /* 0x000000760f00a20c */ /* 0x000fe40003fc6270 */
[----:B------:R-:W-:Y:S01]  /*4a50*/  @!P2 IADD3 R15, PT, PT, R99, 0x1, RZ ;  /* 0x00000001630fa810 */ /* 0x000fe20007ffe0ff */
[----:B------:R-:W-:Y:S01]  /*4a60*/  FMUL.FTZ R69, R57, R69 ;  /* 0x0000004539457220 */ /* 0x000fe20000410000 */
[----:B------:R-:W-:Y:S02]  /*4a70*/  @!P2 FSEL R86, R86, RZ, !P3 ;  /* 0x000000ff5656a208 */ /* 0x000fe40005800000 */
[----:B-----5:R-:W-:-:S02]  /*4a80*/  @!P2 FSEL R88, R88, RZ, !P4 ;  /* 0x000000ff5858a208 */ /* 0x020fc40006000000 */
[----:B------:R-:W-:-:S04]  /*4a90*/  @!P2 ISETP.GE.AND P4, PT, R99, R118, PT ;  /* 0x000000766300a20c */ /* 0x000fc80003f86270 */
[----:B------:R-:W-:Y:S01]  /*4aa0*/  @!P2 FSEL R89, R89, RZ, !P4 ;  /* 0x000000ff5959a208 */ /* 0x000fe20006000000 */
[----:B------:R-:W-:Y:S01]  /*4ab0*/  FMUL.FTZ R73, R57, R73 ;  /* 0x0000004939497220 */ /* 0x000fe20000410000 */
[----:B------:R-:W-:Y:S01]  /*4ac0*/  @!P2 ISETP.GE.AND P3, PT, R15, R118, PT ;  /* 0x000000760f00a20c */ /* 0x000fe20003f66270 */
        /* <DEDUP_REMOVED lines=35> */
[----:B------:R-:W-:-:S02]  /*4d00*/  IADD3 R99, PT, PT, R99, 0x40, RZ ;  /* 0x0000004063637810 */ /* 0x000fc40007ffe0ff */
[----:B------:R-:W-:Y:S01]  /*4d10*/  IADD3.X R101, PT, PT, RZ, R101, RZ, P0, !PT ;  /* 0x00000065ff657210 */ /* 0x000fe200007fe4ff */
[----:B------:R-:W-:Y:S06]  /*4d20*/  @!P1 BRA `(.L_x_25233) ;  /* 0xffffffe400c49947 */ /* 0x000fec000383ffff */
.L_x_25232:
[----:B0-----:R-:W-:Y:S05]  /*4d30*/  BSYNC.RECONVERGENT B0 ;  /* 0x0000000000007941 */ /* 0x001fea0003800200 */
.L_x_25231:
[----:B------:R-:W-:Y:S01]  /*4d40*/  LOP3.LUT R12, R4, 0x3, RZ, 0xc0, !PT ;  /* 0x00000003040c7812 */ /* 0x000fe200078ec0ff */
[----:B------:R-:W0:Y:S01]  /*4d50*/  SHFL.BFLY PT, R2, R119, 0x2, 0x1f ;  /* 0x0c401f0077027f89 */ /* 0x000e2200000e0000 */
[----:B------:R-:W-:Y:S01]  /*4d60*/  SHF.R.U32.HI R17, RZ, 0x2, R3 ;  /* 0x00000002ff117819 */ /* 0x000fe20000011603 */
[----:B------:R-:W5:Y:S01]  /*4d70*/  S2UR UR5, SR_CgaCtaId ;  /* 0x00000000000579c3 */ /* 0x000f620000008800 */
[----:B------:R-:W-:Y:S01]  /*4d80*/  ISETP.NE.AND P2, PT, R12, RZ, PT ;  /* 0x000000ff0c00720c */ /* 0x000fe20003f45270 */
[----:B------:R-:W1:Y:S01]  /*4d90*/  SHFL.BFLY PT, R3, R116, 0x2, 0x1f ;  /* 0x0c401f0074037f89 */ /* 0x000e6200000e0000 */
[----:B------:R-:W-:Y:S01]  /*4da0*/  LOP3.LUT R16, R4, 0x3c0, RZ, 0xc0, !PT ;  /* 0x000003c004107812 */ /* 0x000fe200078ec0ff */
[----:B------:R-:W-:Y:S01]  /*4db0*/  IMAD R0, R0, 0xc0, R17 ;  /* 0x000000c000007824 */ /* 0x000fe200078e0211 */
[----:B------:R-:W-:Y:S01]  /*4dc0*/  LOP3.LUT R18, R4, 0x3e0, RZ, 0xc0, !PT ;  /* 0x000003e004127812 */ /* 0x000fe200078ec0ff */
[----:B------:R-:W2:Y:S01]  /*4dd0*/  SHFL.BFLY PT, R12, R115, 0x2, 0x1f ;  /* 0x0c401f00730c7f89 */ /* 0x000ea200000e0000 */
[----:B------:R-:W-:Y:S01]  /*4de0*/  ISETP.NE.OR P5, PT, R16, 0x40, P2 ;  /* 0x000000401000780c */ /* 0x000fe200017a5670 */
[----:B------:R-:W-:Y:S01]  /*4df0*/  UMOV UR4, 0x400 ;  /* 0x0000040000047882 */ /* 0x000fe20000000000 */
[----:B------:R-:W-:Y:S01]  /*4e00*/  ISETP.NE.OR P4, PT, R18, 0x20, P2 ;  /* 0x000000201200780c */ /* 0x000fe20001785670 */
[----:B------:R-:W3:Y:S01]  /*4e10*/  SHFL.BFLY PT, R13, R114, 0x2, 0x1f ;  /* 0x0c401f00720d7f89 */ /* 0x000ee200000e0000 */
[----:B------:R-:W-:Y:S01]  /*4e20*/  UIADD3 UR4, UPT, UPT, UR4, 0x320, URZ ;  /* 0x0000032004047890 */ /* 0x000fe2000fffe0ff */
[----:B------:R-:W-:Y:S01]  /*4e30*/  BSSY.RECONVERGENT B0, `(.L_x_25234) ;  /* 0x000007c000007945 */ /* 0x000fe20003800200 */
[C---:B------:R-:W-:Y:S01]  /*4e40*/  LOP3.LUT P0, RZ, R4.reuse, 0x3c3, RZ, 0xc0, !PT ;  /* 0x000003c304ff7812 */ /* 0x040fe2000780c0ff */
[----:B------:R-:W4:Y:S01]  /*4e50*/  SHFL.BFLY PT, R26, R9, 0x2, 0x1f ;  /* 0x0c401f00091a7f89 */ /* 0x000f2200000e0000 */
[----:B------:R-:W-:-:S02]  /*4e60*/  LOP3.LUT P1, RZ, R4, 0x3e3, RZ, 0xc0, !PT ;  /* 0x000003e304ff7812 */ /* 0x000fc4000782c0ff */
[----:B------:R-:W-:Y:S01]  /*4e70*/  ISETP.GT.U32.AND P3, PT, R4, 0x1f, PT ;  /* 0x0000001f0400780c */ /* 0x000fe20003f64070 */
[----:B------:R-:W4:Y:S04]  /*4e80*/  SHFL.BFLY PT, R27, R10, 0x2, 0x1f ;  /* 0x0c401f000a1b7f89 */ /* 0x000f2800000e0000 */
[----:B------:R-:W4:Y:S01]  /*4e90*/  SHFL.BFLY PT, R30, R11, 0x2, 0x1f ;  /* 0x0c401f000b1e7f89 */ /* 0x000f2200000e0000 */
[----:B0-----:R-:W-:Y:S01]  /*4ea0*/  FADD.FTZ R2, R2, R119 ;  /* 0x0000007702027221 */ /* 0x001fe20000010000 */
[----:B-----5:R-:W-:Y:S01]  /*4eb0*/  ULEA UR4, UR5, UR4, 0x18 ;  /* 0x0000000405047291 */ /* 0x020fe2000f8ec0ff */
[----:B-1----:R-:W-:Y:S01]  /*4ec0*/  FADD.FTZ R116, R3, R116 ;  /* 0x0000007403747221 */ /* 0x002fe20000010000 */
[----:B------:R-:W0:Y:S01]  /*4ed0*/  SHFL.BFLY PT, R14, R113, 0x2, 0x1f ;  /* 0x0c401f00710e7f89 */ /* 0x000e2200000e0000 */
[----:B--2---:R-:W-:-:S03]  /*4ee0*/  FADD.FTZ R12, R12, R115 ;  /* 0x000000730c0c7221 */ /* 0x004fc60000010000 */
[----:B------:R-:W1:Y:S01]  /*4ef0*/  SHFL.BFLY PT, R15, R112, 0x2, 0x1f ;  /* 0x0c401f00700f7f89 */ /* 0x000e6200000e0000 */
[----:B------:R-:W-:Y:S01]  /*4f00*/  LEA R0, R0, UR4, 0x2 ;  /* 0x0000000400007c11 */ /* 0x000fe2000f8e10ff */
[----:B---3--:R-:W-:Y:S02]  /*4f10*/  FADD.FTZ R13, R13, R114 ;  /* 0x000000720d0d7221 */ /* 0x008fe40000010000 */
[----:B------:R-:W2:Y:S01]  /*4f20*/  SHFL.BFLY PT, R16, R111, 0x2, 0x1f ;  /* 0x0c401f006f107f89 */ /* 0x000ea200000e0000 */
[----:B----4-:R-:W-:-:S03]  /*4f30*/  FADD.FTZ R26, R26, R9 ;  /* 0x000000091a1a7221 */ /* 0x010fc60000010000 */
[----:B------:R-:W3:Y:S01]  /*4f40*/  SHFL.BFLY PT, R17, R110, 0x2, 0x1f ;  /* 0x0c401f006e117f89 */ /* 0x000ee200000e0000 */
[----:B------:R-:W-:-:S03]  /*4f50*/  FADD.FTZ R28, R27, R10 ;  /* 0x0000000a1b1c7221 */ /* 0x000fc60000010000 */
        /* <DEDUP_REMOVED lines=72> */
[----:B------:R-:W-:Y:S01]  /*53e0*/  FADD.FTZ R41, R30, R41 ;  /* 0x000000291e297221 */ /* 0x000fe20000010000 */
[----:B------:R-:W-:Y:S01]  /*53f0*/  BAR.SYNC.DEFER_BLOCKING 0x0 ;  /* 0x0000000000007b1d */ /* 0x000fe20000010000 */
[----:B0-----:R-:W-:Y:S01]  /*5400*/  FADD.FTZ R43, R92, R43 ;  /* 0x0000002b5c2b7221 */ /* 0x001fe20000010000 */
[----:B-1----:R-:W-:Y:S01]  /*5410*/  FADD.FTZ R45, R32, R45 ;  /* 0x0000002d202d7221 */ /* 0x002fe20000010000 */
[----:B--2---:R-:W-:Y:S01]  /*5420*/  FADD.FTZ R11, R94, R11 ;  /* 0x0000000b5e0b7221 */ /* 0x004fe20000010000 */
[----:B---3--:R-:W-:Y:S01]  /*5430*/  FADD.FTZ R13, R34, R13 ;  /* 0x0000000d220d7221 */ /* 0x008fe20000010000 */
        /* <DEDUP_REMOVED lines=27> */
.L_x_25235:
[----:B------:R-:W-:Y:S05]  /*55f0*/  BSYNC.RECONVERGENT B0 ;  /* 0x0000000000007941 */ /* 0x000fea0003800200 */
.L_x_25234:
        /* <DEDUP_REMOVED lines=51> */
.L_x_25237:
[----:B------:R-:W-:Y:S05]  /*5930*/  BSYNC.RECONVERGENT B0 ;  /* 0x0000000000007941 */ /* 0x000fea0003800200 */
.L_x_25236:
        /* <DEDUP_REMOVED lines=27> */
.L_x_25239:
[----:B------:R-:W-:Y:S05]  /*5af0*/  BSYNC.RECONVERGENT B0 ;  /* 0x0000000000007941 */ /* 0x000fea0003800200 */
.L_x_25238:
        /* <DEDUP_REMOVED lines=51> */
.L_x_25241:
[----:B------:R-:W-:Y:S05]  /*5e30*/  BSYNC.RECONVERGENT B0 ;  /* 0x0000000000007941 */ /* 0x000fea0003800200 */
.L_x_25240:
[----:B------:R-:W-:Y:S06]  /*5e40*/  BAR.SYNC.DEFER_BLOCKING 0x0 ;  /* 0x0000000000007b1d */ /* 0x000fec0000010000 */
[----:B------:R-:W-:Y:S05]  /*5e50*/  @P3 EXIT ;  /* 0x000000000000394d */ /* 0x000fea0003800000 */
[----:B------:R-:W-:Y:S01]  /*5e60*/  IMAD R6, R7, R6, UR14 ;  /* 0x0000000e07067e24 */ /* 0x000fe2000f8e0206 */
[----:B------:R-:W-:Y:S06]  /*5e70*/  @P2 EXIT ;  /* 0x000000000000294d */ /* 0x000fec0003800000 */
[----:B------:R-:W2:Y:S01]  /*5e80*/  LDCU.64 UR8, c[0x0][0x390] ;  /* 0x00007200ff0877ac */ /* 0x000ea20008000a00 */
[----:B01----:R-:W-:Y:S01]  /*5e90*/  IMAD R0, R6, R5, RZ ;  /* 0x0000000506007224 */ /* 0x003fe200078e02ff */
[----:B------:R-:W-:Y:S01]  /*5ea0*/  SHF.R.U32.HI R5, RZ, 0x2, R4 ;  /* 0x00000002ff057819 */ /* 0x000fe20000011604 */
[----:B------:R-:W-:Y:S02]  /*5eb0*/  UIMAD UR4, UR12, 0xc0, URZ ;  /* 0x000000c00c0478a4 */ /* 0x000fe4000f8e02ff */
        /* <DEDUP_REMOVED lines=30> */
.L_x_25206:
        /* <DEDUP_REMOVED lines=8> */
.L_x_25243:
[----:B------:R-:W-:Y:S05]  /*6120*/  BSYNC B1 ;  /* 0x0000000000017941 */ /* 0x000fea0003800000 */
.L_x_25242:
[----:B------:R-:W-:Y:S05]  /*6130*/  BRA `(.L_x_25244) ;  /* 0xffffffb000887947 */ /* 0x000fea000383ffff */
.L_x_25208:
[----:B------:R-:W-:Y:S01]  /*6140*/  HFMA2 R113, -RZ, RZ, 0, 1.847743988037109375e-06 ;  /* 0x0000001fff717431 */ /* 0x000fe200000001ff */
[----:B------:R-:W-:Y:S01]  /*6150*/  BSSY B0, `(.L_x_25245) ;  /* 0x0000007000007945 */ /* 0x000fe20003800000 */
[----:B------:R-:W-:Y:S01]  /*6160*/  MOV R111, R3 ;  /* 0x00000003006f7202 */ /* 0x000fe20000000f00 */
[----:B------:R-:W-:Y:S01]  /*6170*/  IMAD.MOV.U32 R110, RZ, RZ, 0x10 ;  /* 0x00000010ff6e7424 */ /* 0x000fe200078e00ff */
[----:B------:R-:W-:-:S07]  /*6180*/  MOV R108, 0xffffffff ;  /* 0xffffffff006c7802 */ /* 0x000fce0000000f00 */
[----:B0----5:R-:W-:Y:S05]  /*6190*/  WARPSYNC.COLLECTIVE R108, `(.L_x_25246) ;  /* 0x000000006c087348 */ /* 0x021fea0003c00000 */
[----:B------:R1:W2:Y:S02]  /*61a0*/  SHFL.BFLY P1, R109, R111, R110, R113 ;  /* 0x0c00006e6f6d7389 */ /* 0x0002a40000020071 */
[----:B012--5:R-:W-:Y:S05]  /*61b0*/  ENDCOLLECTIVE ;  /* 0x000000000000791b */ /* 0x027fea0003800000 */
.L_x_25246:
[----:B------:R-:W-:Y:S05]  /*61c0*/  BSYNC B0 ;  /* 0x0000000000007941 */ /* 0x000fea0003800000 */
.L_x_25245:
        /* <DEDUP_REMOVED lines=9> */
.L_x_25247:
[----:B------:R-:W-:Y:S01]  /*6260*/  IMAD.MOV.U32 R110, RZ, RZ, 0x4 ;  /* 0x00000004ff6e7424 */ /* 0x000fe200078e00ff */
[----:B------:R-:W-:-:S04]  /*6270*/  MOV R5, R109 ;  /* 0x0000006d00057202 */ /* 0x000fc80000000f00 */
[----:B------:R-:W-:-:S04]  /*6280*/  FMNMX.FTZ R5, R0, R5, !PT ;  /* 0x0000000500057209 */ /* 0x000fc80007810000 */
[----:B------:R-:W-:-:S07]  /*6290*/  MOV R111, R5 ;  /* 0x00000005006f7202 */ /* 0x000fce0000000f00 */
[----:B------:R-:W-:Y:S05]  /*62a0*/  WARPSYNC.COLLECTIVE R108, `(.L_x_25248) ;  /* 0x000000006c087348 */ /* 0x000fea0003c00000 */
[----:B------:R0:W1:Y:S02]  /*62b0*/  SHFL.BFLY P1, R109, R111, R110, R113 ;  /* 0x0c00006e6f6d7389 */ /* 0x0000640000020071 */
[----:B01----:R-:W-:Y:S05]  /*62c0*/  ENDCOLLECTIVE ;  /* 0x000000000000791b */ /* 0x003fea0003800000 */
.L_x_25248:
[----:B------:R-:W-:Y:S01]  /*62d0*/  HFMA2 R110, -RZ, RZ, 0, 1.1920928955078125e-07 ;  /* 0x00000002ff6e7431 */ /* 0x000fe200000001ff */
[----:B------:R-:W-:-:S04]  /*62e0*/  MOV R4, R109 ;  /* 0x0000006d00047202 */ /* 0x000fc80000000f00 */
[----:B------:R-:W-:-:S04]  /*62f0*/  FMNMX.FTZ R6, R5, R4, !PT ;  /* 0x0000000405067209 */ /* 0x000fc80007810000 */
[----:B------:R-:W-:-:S07]  /*6300*/  MOV R111, R6 ;  /* 0x00000006006f7202 */ /* 0x000fce0000000f00 */
[----:B------:R-:W-:Y:S05]  /*6310*/  WARPSYNC.COLLECTIVE R108, `(.L_x_25249) ;  /* 0x000000006c087348 */ /* 0x000fea0003c00000 */
[----:B------:R0:W1:Y:S02]  /*6320*/  SHFL.BFLY P1, R109, R111, R110, R113 ;  /* 0x0c00006e6f6d7389 */ /* 0x0000640000020071 */
[----:B01----:R-:W-:Y:S05]  /*6330*/  ENDCOLLECTIVE ;  /* 0x000000000000791b */ /* 0x003fea0003800000 */
.L_x_25249:
[----:B------:R-:W-:Y:S01]  /*6340*/  MOV R7, R109 ;  /* 0x0000006d00077202 */ /* 0x000fe20000000f00 */
[----:B------:R-:W-:Y:S06]  /*6350*/  BRA `(.L_x_25250) ;  /* 0xffffffb0007c7947 */ /* 0x000fec000383ffff */
.L_x_25251:
        /* <DEDUP_REMOVED lines=10> */
.L_x_27626:


//--------------------- .text._ZN4vllm25paged_attention_v2_kernelIffLi128ELi16ELi128ELNS_18Fp8KVCacheDataTypeE0ELb0ELi512EEEvPfS2_PT_PKS3_PKT0_S9_ifPKiSB_iPKfiiiSD_SD_iiiii --------------------------
	.section	.text._ZN4vllm25paged_attention_v2_kernelIffLi128ELi16ELi128ELNS_18Fp8KVCacheDataTypeE0ELb0ELi512EEEvPfS2_PT_PKS3_PKT0_S9_ifPKiSB_iPKfiiiSD_SD_iiiii,"ax",@progbits
	.align	128
        .global         _ZN4vllm25paged_attention_v2_kernelIffLi128ELi16ELi128ELNS_18Fp8KVCacheDataTypeE0ELb0ELi512EEEvPfS2_PT_PKS3_PKT0_S9_ifPKiSB_iPKfiiiSD_SD_iiiii
        .type           _ZN4vllm25paged_attention_v2_kernelIffLi128ELi16ELi128ELNS_18Fp8KVCacheDataTypeE0ELb0ELi512EEEvPfS2_PT_PKS3_PKT0_S9_ifPKiSB_iPKfiiiSD_SD_iiiii,@function
        .size           _ZN4vllm25paged_attention_v2_kernelIffLi128ELi16ELi128ELNS_18Fp8KVCacheDataTypeE0ELb0ELi512EEEvPfS2_PT_PKS3_PKT0_S9_ifPKiSB_iPKfiiiSD_SD_iiiii,(.L_x_27627 - _ZN4vllm25paged_attention_v2_kernelIffLi128ELi16ELi128ELNS_18Fp8KVCacheDataTypeE0ELb0ELi512EEEvPfS2_PT_PKS3_PKT0_S9_ifPKiSB_iPKfiiiSD_SD_iiiii)
        .other          _ZN4vllm25paged_attention_v2_kernelIffLi128ELi16ELi128ELNS_18Fp8KVCacheDataTypeE0ELb0ELi512EEEvPfS2_PT_PKS3_PKT0_S9_ifPKiSB_iPKfiiiSD_SD_iiiii,@"STO_CUDA_ENTRY STV_DEFAULT"
_ZN4vllm25paged_attention_v2_kernelIffLi128ELi16ELi128ELNS_18Fp8KVCacheDataTypeE0ELb0ELi512EEEvPfS2_PT_PKS3_PKT0_S9_ifPKiSB_iPKfiiiSD_SD_iiiii:
.text._ZN4vllm25paged_attention_v2_kernelIffLi128ELi16ELi128ELNS_18Fp8KVCacheDataTypeE0ELb0ELi512EEEvPfS2_PT_PKS3_PKT0_S9_ifPKiSB_iPKfiiiSD_SD_iiiii:
        /* <DEDUP_REMOVED lines=16> */
[----:B-1----:R-:W-:-:S07]  /*0100*/  IMAD R0, R77, UR4, RZ ;  /* 0x000000044d007c24 */ /* 0x002fce000f8e02ff */
[----:B------:R-:W1:Y:S01]  /*0110*/  S2UR UR7, SR_CgaCtaId ;  /* 0x00000000000779c3 */ /* 0x000e620000008800 */
[----:B------:R-:W-:Y:S01]  /*0120*/  UMOV UR5, 0x400 ;  /* 0x0000040000057882 */ /* 0x000fe20000000000 */
[----:B------:R-:W-:Y:S01]  /*0130*/  LEA R85, R12, 0x20, 0x5 ;  /* 0x000000200c557811 */ /* 0x000fe200078e28ff */
[----:B------:R-:W1:Y:S01]  /*0140*/  LDCU UR4, c[0x0][0x3c8] ;  /* 0x00007900ff0477ac */ /* 0x000e620008000800 */
[C---:B0-----:R-:W-:Y:S01]  /*0150*/  ISETP.GT.U32.AND P1, PT, R5.reuse, 0x3f, PT ;  /* 0x0000003f0500780c */ /* 0x041fe20003f24070 */
[----:B------:R-:W0:Y:S01]  /*0160*/  LDCU UR13, c[0x0][0x3dc] ;  /* 0x00007b80ff0d77ac */ /* 0x000e220008000800 */
[----:B--2---:R-:W-:Y:S02]  /*0170*/  IABS R15, R17 ;  /* 0x00000011000f7213 */ /* 0x004fe40000000000 */
[----:B----4-:R-:W-:Y:S01]  /*0180*/  ISETP.NE.U32.AND P0, PT, R10, RZ, PT ;  /* 0x000000ff0a00720c */ /* 0x010fe20003f05070 */
[----:B------:R-:W2:Y:S01]  /*0190*/  LDCU UR16, c[0x0][0x3b4] ;  /* 0x00007680ff1077ac */ /* 0x000ea20008000800 */
[----:B------:R-:W4:Y:S07]  /*01a0*/  LDCU.64 UR14, c[0x0][0x3a0] ;  /* 0x00007400ff0e77ac */ /* 0x000f2e0008000a00 */
[----:B------:R-:W1:Y:S01]  /*01b0*/  @!P1 LDC.64 R8, c[0x0][0x398] ;  /* 0x0000e600ff089b82 */ /* 0x000e620000000a00 */
[----:B------:R-:W-:Y:S01]  /*01c0*/  @!P1 IMAD.SHL.U32 R3, R5, 0x2, RZ ;  /* 0x0000000205039824 */ /* 0x000fe200078e00ff */
[----:B---3--:R-:W-:Y:S01]  /*01d0*/  @!P1 SHF.L.U32 R2, R13, 0x7, RZ ;  /* 0x000000070d029819 */ /* 0x008fe200000006ff */
[----:B------:R-:W3:Y:S01]  /*01e0*/  I2F.RP R4, R15 ;  /* 0x0000000f00047306 */ /* 0x000ee20000209400 */
[----:B------:R-:W-:-:S02]  /*01f0*/  ISETP.NE.AND.EX P0, PT, R11, RZ, PT, P0 ;  /* 0x000000ff0b00720c */ /* 0x000fc40003f05300 */
[----:B------:R-:W-:Y:S02]  /*0200*/  @!P1 IADD3 R2, P2, P3, R3, R0, R2 ;  /* 0x0000000003029210 */ /* 0x000fe40007b5e002 */
[----:B------:R-:W-:-:S04]  /*0210*/  SHF.R.S32.HI R0, RZ, 0x1f, R0 ;  /* 0x0000001fff007819 */ /* 0x000fc80000011400 */
[----:B------:R-:W-:Y:S02]  /*0220*/  @!P1 IADD3.X R0, PT, PT, RZ, R0, RZ, P2, P3 ;  /* 0x00000000ff009210 */ /* 0x000fe400017e64ff */
[----:B-1----:R-:W-:-:S04]  /*0230*/  @!P1 LEA R8, P2, R2, R8, 0x2 ;  /* 0x0000000802089211 */ /* 0x002fc800078410ff */
[----:B------:R-:W-:Y:S01]  /*0240*/  @!P1 LEA.HI.X R9, R2, R9, R0, 0x2, P2 ;  /* 0x0000000902099211 */ /* 0x000fe200010f1400 */
[----:B---3--:R-:W1:Y:S01]  /*0250*/  MUFU.RCP R4, R4 ;  /* 0x0000000400047308 */ /* 0x008e620000001000 */
[----:B------:R-:W3:Y:S04]  /*0260*/  @P0 LDC.64 R2, c[0x0][0x3d0] ;  /* 0x0000f400ff020b82 */ /* 0x000ee80000000a00 */
[----:B------:R-:W2:Y:S01]  /*0270*/  @!P1 LDG.E.64.CONSTANT R8, desc[UR8][R8.64] ;  /* 0x0000000808089981 */ /* 0x000ea2000c1e9b00 */
[----:B------:R-:W-:Y:S01]  /*0280*/  HFMA2 R0, -RZ, RZ, 0, 0 ;  /* 0x00000000ff007431 */ /* 0x000fe200000001ff */
[----:B-1----:R-:W-:-:S04]  /*0290*/  IADD3 R10, PT, PT, R4, 0xffffffe, RZ ;  /* 0x0ffffffe040a7810 */ /* 0x002fc80007ffe0ff */
[----:B------:R1:W0:Y:S01]  /*02a0*/  F2I.FTZ.U32.TRUNC.NTZ R11, R10 ;  /* 0x0000000a000b7305 */ /* 0x000222000021f000 */
[----:B---3--:R-:W-:-:S05]  /*02b0*/  @P0 IMAD.WIDE.U32 R2, R13, 0x4, R2 ;  /* 0x000000040d020825 */ /* 0x008fca00078e0002 */
[----:B------:R3:W5:Y:S01]  /*02c0*/  @P0 LDG.E.CONSTANT R0, desc[UR8][R2.64] ;  /* 0x0000000802000981 */ /* 0x000762000c1e9900 */
[----:B-1----:R-:W-:Y:S01]  /*02d0*/  MOV R10, RZ ;  /* 0x000000ff000a7202 */ /* 0x002fe20000000f00 */
[----:B------:R-:W-:Y:S01]  /*02e0*/  ULEA UR6, UR7, UR5, 0x18 ;  /* 0x0000000507067291 */ /* 0x000fe2000f8ec0ff */
[----:B------:R-:W-:Y:S01]  /*02f0*/  SHF.R.U32.HI R74, RZ, 0x5, R5 ;  /* 0x00000005ff4a7819 */ /* 0x000fe20000011605 */
[----:B------:R-:W-:Y:S01]  /*0300*/  IMAD R77, R77, UR4, RZ ;  /* 0x000000044d4d7c24 */ /* 0x000fe2000f8e02ff */
[----:B------:R-:W-:Y:S01]  /*0310*/  BSSY B0, `(.L_x_25252) ;  /* 0x00000e7000007945 */ /* 0x000fe20003800000 */
[----:B0-----:R-:W-:Y:S01]  /*0320*/  IMAD.MOV R14, RZ, RZ, -R11 ;  /* 0x000000ffff0e7224 */ /* 0x001fe200078e0a0b */
[----:B------:R-:W-:Y:S02]  /*0330*/  LEA R72, R12, R74, 0x5 ;  /* 0x0000004a0c487211 */ /* 0x000fe400078e28ff */
[----:B---3--:R-:W-:Y:S01]  /*0340*/  IABS R2, R6 ;  /* 0x0000000600027213 */ /* 0x008fe20000000000 */
        /* <DEDUP_REMOVED lines=20> */
[----:B0-----:R-:W-:Y:S01]  /*0490*/  IADD3 R2, PT, PT, R4, 0xffffffe, RZ ;  /* 0x0ffffffe04027810 */ /* 0x001fe20007ffe0ff */
[----:B------:R-:W-:-:S05]  /*04a0*/  IMAD.SHL.U32 R4, R5, 0x100, RZ ;  /* 0x0000010005047824 */ /* 0x000fca00078e00ff */
[----:B------:R0:W1:Y:S01]  /*04b0*/  F2I.FTZ.U32.TRUNC.NTZ R3, R2 ;  /* 0x0000000200037305 */ /* 0x000062000021f000 */
[----:B------:R-:W-:Y:S02]  /*04c0*/  LOP3.LUT R76, R4, 0x100, RZ, 0xc0, !PT ;  /* 0x00000100044c7812 */ /* 0x000fe400078ec0ff */
[----:B------:R-:W-:-:S04]  /*04d0*/  LOP3.LUT R4, R13, R10, RZ, 0x3c, !PT ;  /* 0x0000000a0d047212 */ /* 0x000fc800078e3cff */
[----:B------:R-:W-:Y:S01]  /*04e0*/  ISETP.GE.AND P3, PT, R4, RZ, PT ;  /* 0x000000ff0400720c */ /* 0x000fe20003f66270 */
[----:B0-----:R-:W-:Y:S02]  /*04f0*/  HFMA2 R2, -RZ, RZ, 0, 0 ;  /* 0x00000000ff027431 */ /* 0x001fe400000001ff */
[----:B-1----:R-:W-:-:S04]  /*0500*/  IMAD.MOV R6, RZ, RZ, -R3 ;  /* 0x000000ffff067224 */ /* 0x002fc800078e0a03 */
[----:B------:R-:W-:Y:S01]  /*0510*/  IMAD R15, R6, R11, RZ ;  /* 0x0000000b060f7224 */ /* 0x000fe200078e02ff */
[----:B------:R-:W-:-:S03]  /*0520*/  IABS R6, R13 ;  /* 0x0000000d00067213 */ /* 0x000fc60000000000 */
[----:B------:R-:W-:Y:S01]  /*0530*/  IMAD.HI.U32 R3, R3, R15, R2 ;  /* 0x0000000f03037227 */ /* 0x000fe200078e0002 */
[----:B------:R-:W-:-:S05]  /*0540*/  IADD3 R2, PT, PT, RZ, -R14, RZ ;  /* 0x8000000eff027210 */ /* 0x000fca0007ffe0ff */
[----:B------:R-:W-:-:S04]  /*0550*/  IMAD.HI.U32 R3, R3, R6, RZ ;  /* 0x0000000603037227 */ /* 0x000fc800078e00ff */
[----:B------:R-:W-:Y:S01]  /*0560*/  IMAD R2, R3, R2, R6 ;  /* 0x0000000203027224 */ /* 0x000fe200078e0206 */
[----:B------:R-:W-:-:S04]  /*0570*/  SHF.R.U32.HI R6, RZ, 0x1, R5 ;  /* 0x00000001ff067819 */ /* 0x000fc80000011605 */
[----:B------:R-:W-:-:S13]  /*0580*/  ISETP.GT.U32.AND P2, PT, R11, R2, PT ;  /* 0x000000020b00720c */ /* 0x000fda0003f44070 */
[-C--:B------:R-:W-:Y:S02]  /*0590*/  @!P2 IADD3 R2, PT, PT, R2, -R11.reuse, RZ ;  /* 0x8000000b0202a210 */ /* 0x080fe40007ffe0ff */
[----:B------:R-:W-:Y:S02]  /*05a0*/  @!P2 IADD3 R3, PT, PT, R3, 0x1, RZ ;  /* 0x000000010303a810 */ /* 0x000fe40007ffe0ff */
[----:B------:R-:W-:Y:S01]  /*05b0*/  ISETP.GE.U32.AND P0, PT, R2, R11, PT ;  /* 0x0000000b0200720c */ /* 0x000fe20003f06070 */
[----:B------:R-:W-:Y:S01]  /*05c0*/  VIADD R11, R76, UR6 ;  /* 0x000000064c0b7c36 */ /* 0x000fe20008000000 */
[----:B------:R-:W-:-:S04]  /*05d0*/  IADD3 R2, PT, PT, R84, 0xf, RZ ;  /* 0x0000000f54027810 */ /* 0x000fc80007ffe0ff */
[----:B------:R-:W-:Y:S02]  /*05e0*/  SHF.R.U32.HI R2, RZ, 0x4, R2 ;  /* 0x00000004ff027819 */ /* 0x000fe40000011602 */
[----:B------:R-:W-:Y:S02]  /*05f0*/  @!P1 LEA R11, R6, R11, 0x3 ;  /* 0x0000000b060b9211 */ /* 0x000fe400078e18ff */
[----:B------:R-:W-:-:S03]  /*0600*/  VIMNMX.U32 R85, PT, PT, R2, R85, PT ;  /* 0x0000005502557248 */ /* 0x000fc60003fe0000 */
[----:B------:R-:W-:Y:S01]  /*0610*/  @P0 VIADD R3, R3, 0x1 ;  /* 0x0000000103030836 */ /* 0x000fe20000000000 */
[----:B------:R-:W-:Y:S01]  /*0620*/  ISETP.GE.U32.AND P0, PT, R72, R85, PT ;  /* 0x000000554800720c */ /* 0x000fe20003f06070 */
[----:B------:R-:W-:-:S03]  /*0630*/  IMAD R4, R12, -0x20, R85 ;  /* 0xffffffe00c047824 */ /* 0x000fc600078e0255 */
[----:B------:R-:W-:Y:S02]  /*0640*/  MOV R2, R3 ;  /* 0x0000000300027202 */ /* 0x000fe40000000f00 */
[----:B------:R-:W-:Y:S02]  /*0650*/  LEA R75, R4, R7, 0x4 ;  /* 0x00000007044b7211 */ /* 0x000fe400078e20ff */
[----:B------:R-:W-:Y:S01]  /*0660*/  MOV R3, 0xff7fffff ;  /* 0xff7fffff00037802 */ /* 0x000fe20000000f00 */
[----:B------:R-:W-:Y:S01]  /*0670*/  @!P3 IMAD.MOV R2, RZ, RZ, -R2 ;  /* 0x000000ffff02b224 */ /* 0x000fe200078e0a02 */
[----:B------:R-:W-:Y:S01]  /*0680*/  VIMNMX R75, PT, PT, R84, R75, PT ;  /* 0x0000004b544b7248 */ /* 0x000fe20003fe0100 */
[----:B--2---:R0:W-:Y:S01]  /*0690*/  @!P1 STS.64 [R11], R8 ;  /* 0x000000080b009388 */ /* 0x0041e20000000a00 */
[----:B------:R-:W-:Y:S01]  /*06a0*/  BAR.SYNC.DEFER_BLOCKING 0x0 ;  /* 0x0000000000007b1d */ /* 0x000fe20000010000 */
[----:B------:R-:W-:-:S13]  /*06b0*/  ISETP.NE.AND P1, PT, R10, RZ, PT ;  /* 0x000000ff0a00720c */ /* 0x000fda0003f25270 */
[----:B------:R-:W-:Y:S01]  /*06c0*/  @!P1 LOP3.LUT R2, RZ, R10, RZ, 0x33, !PT ;  /* 0x0000000aff029212 */ /* 0x000fe200078e33ff */
[----:B0---4-:R-:W-:Y:S06]  /*06d0*/  @P0 BRA `(.L_x_25253) ;  /* 0x0000000800a80947 */ /* 0x011fec0003800000 */
[----:B------:R-:W0:Y:S01]  /*06e0*/  LDCU UR12, c[0x0][0x3e0] ;  /* 0x00007c00ff0c77ac */ /* 0x000e220008000800 */
[----:B------:R-:W-:Y:S01]  /*06f0*/  IMAD.MOV.U32 R4, RZ, RZ, R72 ;  /* 0x000000ffff047224 */ /* 0x000fe200078e0048 */
[----:B------:R-:W-:Y:S01]  /*0700*/  SHF.L.U32 R3, R6, 0x2, RZ ;  /* 0x0000000206037819 */ /* 0x000fe200000006ff */
[----:B------:R-:W1:Y:S01]  /*0710*/  LDS.128 R68, [R76+UR6] ;  /* 0x000000064c447984 */ /* 0x000e620008000c00 */
[----:B------:R-:W2:Y:S01]  /*0720*/  LDCU.64 UR10, c[0x0][0x3b8] ;  /* 0x00007700ff0a77ac */ /* 0x000ea20008000a00 */
[----:B------:R-:W-:Y:S01]  /*0730*/  IMAD.WIDE.U32 R72, R4, 0x4, RZ ;  /* 0x0000000404487825 */ /* 0x000fe200078e00ff */
[C---:B------:R-:W-:Y:S01]  /*0740*/  LOP3.LUT R78, R5.reuse, 0x1, RZ, 0xc0, !PT ;  /* 0x00000001054e7812 */ /* 0x040fe200078ec0ff */
[----:B------:R-:W3:Y:S01]  /*0750*/  LDS.128 R64, [R76+UR6+0x10] ;  /* 0x000010064c407984 */ /* 0x000ee20008000c00 */
[----:B------:R-:W-:Y:S01]  /*0760*/  SHF.L.U32 R5, R5, 0x1, RZ ;  /* 0x0000000105057819 */ /* 0x000fe200000006ff */
[----:B------:R-:W-:Y:S01]  /*0770*/  UIADD3 UR4, UPT, UPT, UR5, 0x220, URZ ;  /* 0x0000022005047890 */ /* 0x000fe2000fffe0ff */
[----:B------:R-:W-:Y:S01]  /*0780*/  LEA R7, R74, R7, 0x4 ;  /* 0x000000074a077211 */ /* 0x000fe200078e20ff */
[----:B------:R-:W4:Y:S01]  /*0790*/  LDS.128 R60, [R76+UR6+0x20] ;  /* 0x000020064c3c7984 */ /* 0x000f220008000c00 */
[----:B------:R-:W-:Y:S01]  /*07a0*/  LOP3.LUT R6, R6, 0xf, RZ, 0xc0, !PT ;  /* 0x0000000f06067812 */ /* 0x000fe200078ec0ff */
[----:B------:R-:W-:Y:S01]  /*07b0*/  IMAD.WIDE R72, R77, 0x4, R72 ;  /* 0x000000044d487825 */ /* 0x000fe200078e0248 */
[----:B------:R-:W-:Y:S01]  /*07c0*/  LOP3.LUT R3, R3, 0x3c, RZ, 0xc0, !PT ;  /* 0x0000003c03037812 */ /* 0x000fe200078ec0ff */
[----:B------:R-:W0:Y:S01]  /*07d0*/  LDS.128 R56, [R76+UR6+0x30] ;  /* 0x000030064c387984 */ /* 0x000e220008000c00 */
[----:B------:R-:W-:Y:S01]  /*07e0*/  LOP3.LUT R87, R5, 0x3c, RZ, 0xc0, !PT ;  /* 0x0000003c05577812 */ /* 0x000fe200078ec0ff */
[----:B------:R-:W-:Y:S01]  /*07f0*/  IMAD.IADD R77, R6, 0x1, R7 ;  /* 0x00000001064d7824 */ /* 0x000fe200078e0207 */
[----:B------:R-:W-:Y:S01]  /*0800*/  ULEA UR4, UR7, UR4, 0x18 ;  /* 0x0000000407047291 */ /* 0x000fe2000f8ec0ff */
[----:B------:R-:W0:Y:S01]  /*0810*/  LDS.128 R52, [R76+UR6+0x40] ;  /* 0x000040064c347984 */ /* 0x000e220008000c00 */
[----:B------:R-:W-:Y:S01]  /*0820*/  LEA R74, R74, R3, 0x6 ;  /* 0x000000034a4a7211 */ /* 0x000fe200078e30ff */
[----:B------:R-:W-:Y:S01]  /*0830*/  IMAD.MOV.U32 R3, RZ, RZ, -0x800001 ;  /* 0xff7fffffff037424 */ /* 0x000fe200078e00ff */
[----:B--2---:R-:W-:Y:S01]  /*0840*/  IADD3 R6, P1, PT, R72, UR10, RZ ;  /* 0x0000000a48067c10 */ /* 0x004fe2000ff3e0ff */
[----:B------:R-:W2:Y:S01]  /*0850*/  LDS.128 R48, [R76+UR6+0x50] ;  /* 0x000050064c307984 */ /* 0x000ea20008000c00 */
[----:B------:R-:W-:Y:S01]  /*0860*/  ISETP.NE.U32.AND P0, PT, R78, 0x1, PT ;  /* 0x000000014e00780c */ /* 0x000fe20003f05070 */
[----:B------:R-:W-:Y:S01]  /*0870*/  VIADD R74, R74, UR4 ;  /* 0x000000044a4a7c36 */ /* 0x000fe20008000000 */
[----:B------:R-:W-:Y:S01]  /*0880*/  IADD3.X R7, PT, PT, R73, UR11, RZ, P1, !PT ;  /* 0x0000000b49077c10 */ /* 0x000fe20008ffe4ff */
[----:B------:R-:W0:Y:S01]  /*0890*/  LDS.128 R44, [R76+UR6+0x60] ;  /* 0x000060064c2c7984 */ /* 0x000e220008000c00 */
[----:B-----5:R-:W-:-:S02]  /*08a0*/  FSETP.NEU.FTZ.AND P1, PT, R0, RZ, PT ;  /* 0x000000ff0000720b */ /* 0x020fc40003f3d000 */
[----:B------:R-:W-:Y:S01]  /*08b0*/  LOP3.LUT R5, R5, 0x2, RZ, 0xc0, !PT ;  /* 0x0000000205057812 */ /* 0x000fe200078ec0ff */
[----:B------:R-:W0:Y:S01]  /*08c0*/  LDS.128 R40, [R76+UR6+0x70] ;  /* 0x000070064c287984 */ /* 0x000e220008000c00 */
[----:B------:R-:W-:Y:S02]  /*08d0*/  IADD3 R72, PT, PT, -R84, R77, RZ ;  /* 0x0000004d54487210 */ /* 0x000fe40007ffe1ff */
[----:B------:R-:W-:Y:S01]  /*08e0*/  IADD3 R73, PT, PT, R77, 0x1, RZ ;  /* 0x000000014d497810 */ /* 0x000fe20007ffe0ff */
[----:B------:R-:W1:Y:S04]  /*08f0*/  LDS.128 R36, [R76+UR6+0x80] ;  /* 0x000080064c247984 */ /* 0x000e680008000c00 */
[----:B------:R-:W1:Y:S04]  /*0900*/  LDS.128 R32, [R76+UR6+0x90] ;  /* 0x000090064c207984 */ /* 0x000e680008000c00 */
[----:B------:R-:W1:Y:S04]  /*0910*/  LDS.128 R28, [R76+UR6+0xa0] ;  /* 0x0000a0064c1c7984 */ /* 0x000e680008000c00 */
[----:B------:R-:W1:Y:S04]  /*0920*/  LDS.128 R24, [R76+UR6+0xb0] ;  /* 0x0000b0064c187984 */ /* 0x000e680008000c00 */
[----:B------:R-:W1:Y:S04]  /*0930*/  LDS.128 R20, [R76+UR6+0xc0] ;  /* 0x0000c0064c147984 */ /* 0x000e680008000c00 */
[----:B------:R-:W1:Y:S04]  /*0940*/  LDS.128 R16, [R76+UR6+0xd0] ;  /* 0x0000d0064c107984 */ /* 0x000e680008000c00 */
[----:B------:R-:W1:Y:S04]  /*0950*/  LDS.128 R12, [R76+UR6+0xe0] ;  /* 0x0000e0064c0c7984 */ /* 0x000e680008000c00 */
[----:B------:R0:W1:Y:S02]  /*0960*/  LDS.128 R8, [R76+UR6+0xf0] ;  /* 0x0000f0064c087984 */ /* 0x0000640008000c00 */
[----:B0-----:R-:W-:-:S05]  /*0970*/  IMAD R76, R2, UR12, RZ ;  /* 0x0000000c024c7c24 */ /* 0x001fca000f8e02ff */
[----:B------:R-:W-:-:S04]  /*0980*/  IADD3 R86, P2, PT, R76, R87, RZ ;  /* 0x000000574c567210 */ /* 0x000fc80007f5e0ff */
[----:B--234-:R-:W-:-:S09]  /*0990*/  LEA.HI.X.SX32 R87, R76, RZ, 0x1, P2 ;  /* 0x000000ff4c577211 */ /* 0x01cfd200010f0eff */
.L_x_25255:
[----:B------:R-:W2:Y:S02]  /*09a0*/  LDG.E.CONSTANT R77, desc[UR8][R6.64] ;  /* 0x00000008064d7981 */ /* 0x000ea4000c1e9900 */
[----:B--2---:R-:W-:-:S03]  /*09b0*/  IMAD.WIDE R76, R77, UR13, R86 ;  /* 0x0000000d4d4c7c25 */ /* 0x004fc6000f8e0256 */
[----:B------:R-:W-:-:S04]  /*09c0*/  IADD3 R76, P2, PT, R76, R5, RZ ;  /* 0x000000054c4c7210 */ /* 0x000fc80007f5e0ff */
[----:B------:R-:W-:Y:S02]  /*09d0*/  IADD3.X R77, PT, PT, RZ, R77, RZ, P2, !PT ;  /* 0x0000004dff4d7210 */ /* 0x000fe400017fe4ff */
[----:B------:R-:W-:-:S04]  /*09e0*/  LEA R88, P2, R76, UR14, 0x2 ;  /* 0x0000000e4c587c11 */ /* 0x000fc8000f8410ff */
[----:B------:R-:W-:-:S05]  /*09f0*/  LEA.HI.X R89, R76, UR15, R77, 0x2, P2 ;  /* 0x0000000f4c597c11 */ /* 0x000fca00090f144d */
[----:B------:R-:W1:Y:S04]  /*0a00*/  LDG.E.64.CONSTANT R76, desc[UR8][R88.64+0x100] ;  /* 0x00010008584c7981 */ /* 0x000e68000c1e9b00 */
[----:B------:R-:W2:Y:S04]  /*0a10*/  LDG.E.64.CONSTANT R78, desc[UR8][R88.64] ;  /* 0x00000008584e7981 */ /* 0x000ea8000c1e9b00 */
[----:B------:R-:W3:Y:S04]  /*0a20*/  LDG.E.64.CONSTANT R80, desc[UR8][R88.64+0x200] ;  /* 0x0002000858507981 */ /* 0x000ee8000c1e9b00 */
[----:B0-----:R-:W4:Y:S01]  /*0a30*/  LDG.E.64.CONSTANT R82, desc[UR8][R88.64+0x300] ;  /* 0x0003000858527981 */ /* 0x001f22000c1e9b00 */
[----:B-1----:R-:W-:Y:S01]  /*0a40*/  FMUL.FTZ R91, R76, R70 ;  /* 0x000000464c5b7220 */ /* 0x002fe20000410000 */
[----:B------:R-:W-:-:S03]  /*0a50*/  FMUL.FTZ R76, R77, R71 ;  /* 0x000000474d4c7220 */ /* 0x000fc60000410000 */
[----:B--2---:R-:W-:Y:S01]  /*0a60*/  FFMA.FTZ R91, R68, R78, R91 ;  /* 0x0000004e445b7223 */ /* 0x004fe2000001005b */
[----:B------:R-:W-:Y:S02]  /*0a70*/  FFMA.FTZ R76, R69, R79, R76 ;  /* 0x0000004f454c7223 */ /* 0x000fe4000001004c */
[----:B------:R-:W2:Y:S01]  /*0a80*/  LDG.E.64.CONSTANT R78, desc[UR8][R88.64+0x500] ;  /* 0x00050008584e7981 */ /* 0x000ea2000c1e9b00 */
[----:B---3--:R-:W-:Y:S01]  /*0a90*/  FFMA.FTZ R91, R64, R80, R91 ;  /* 0x00000050405b7223 */ /* 0x008fe2000001005b */
[----:B------:R-:W-:Y:S02]  /*0aa0*/  FFMA.FTZ R76, R65, R81, R76 ;  /* 0x00000051414c7223 */ /* 0x000fe4000001004c */
[----:B------:R-:W3:Y:S01]  /*0ab0*/  LDG.E.64.CONSTANT R80, desc[UR8][R88.64+0x600] ;  /* 0x0006000858507981 */ /* 0x000ee2000c1e9b00 */
[----:B----4-:R-:W-:Y:S01]  /*0ac0*/  FFMA.FTZ R91, R82, R66, R91 ;  /* 0x00000042525b7223 */ /* 0x010fe2000001005b */
        /* <DEDUP_REMOVED lines=87> */
.L_x_25292:
[----:B------:R-:W-:Y:S01]  /*1040*/  IADD3 R76, PT, PT, R72, 0x1, RZ ;  /* 0x00000001484c7810 */ /* 0x000fe20007ffe0ff */
[----:B-1----:R-:W-:Y:S01]  /*1050*/  FADD.FTZ R77, R82, R77 ;  /* 0x0000004d524d7221 */ /* 0x002fe20000010000 */
[----:B------:R-:W-:Y:S02]  /*1060*/  IADD3 R4, PT, PT, R4, 0x4, RZ ;  /* 0x0000000404047810 */ /* 0x000fe40007ffe0ff */
[----:B------:R-:W-:Y:S02]  /*1070*/  I2FP.F32.S32 R79, R76 ;  /* 0x0000004c004f7245 */ /* 0x000fe40000201400 */
[----:B------:R-:W-:Y:S02]  /*1080*/  ISETP.GE.U32.AND P3, PT, R4, R85, PT ;  /* 0x000000550400720c */ /* 0x000fe40003f66070 */
[----:B------:R-:W-:Y:S01]  /*1090*/  IADD3 R72, PT, PT, R72, 0x40, RZ ;  /* 0x0000004048487810 */ /* 0x000fe20007ffe0ff */
[----:B------:R-:W-:-:S05]  /*10a0*/  FMUL.FTZ R79, R79, R0 ;  /* 0x000000004f4f7220 */ /* 0x000fca0000410000 */
[----:B------:R-:W-:Y:S01]  /*10b0*/  FSEL R76, R79, RZ, P1 ;  /* 0x000000ff4f4c7208 */ /* 0x000fe20000800000 */
[C---:B------:R-:W-:Y:S02]  /*10c0*/  @P0 VIADD R79, R73.reuse, 0xffffffff ;  /* 0xffffffff494f0836 */ /* 0x040fe40000000000 */
[----:B------:R-:W-:Y:S02]  /*10d0*/  VIADD R73, R73, 0x40 ;  /* 0x0000004049497836 */ /* 0x000fe40000000000 */
        /* <DEDUP_REMOVED lines=10> */
.L_x_25253:
[----:B------:R-:W-:Y:S05]  /*1180*/  BSYNC B0 ;  /* 0x0000000000007941 */ /* 0x000fea0003800000 */
.L_x_25252:
[----:B------:R-:W-:-:S03]  /*1190*/  UMOV UR4, 0xffffffff ;  /* 0xffffffff00047882 */ /* 0x000fc60000000000 */
[----:B------:R-:W-:Y:S05]  /*11a0*/  BRA.DIV UR4, `(.L_x_25256) ;  /* 0x0000003e049c7947 */ /* 0x000fea000b800000 */
[----:B-----5:R-:W1:Y:S02]  /*11b0*/  SHFL.BFLY PT, R0, R3, 0x10, 0x1f ;  /* 0x0e001f0003007f89 */ /* 0x020e6400000e0000 */
[----:B-1----:R-:W-:-:S05]  /*11c0*/  FMNMX.FTZ R0, R0, R3, !PT ;  /* 0x0000000300007209 */ /* 0x002fca0007810000 */
[----:B------:R-:W1:Y:S02]  /*11d0*/  SHFL.BFLY PT, R5, R0, 0x8, 0x1f ;  /* 0x0d001f0000057f89 */ /* 0x000e6400000e0000 */
[----:B-1----:R-:W-:-:S05]  /*11e0*/  FMNMX.FTZ R5, R0, R5, !PT ;  /* 0x0000000500057209 */ /* 0x002fca0007810000 */
[----:B------:R-:W1:Y:S02]  /*11f0*/  SHFL.BFLY PT, R4, R5, 0x4, 0x1f ;  /* 0x0c801f0005047f89 */ /* 0x000e6400000e0000 */
[----:B-1----:R-:W-:-:S05]  /*1200*/  FMNMX.FTZ R6, R5, R4, !PT ;  /* 0x0000000405067209 */ /* 0x002fca0007810000 */
[----:B------:R1:W2:Y:S02]  /*1210*/  SHFL.BFLY PT, R7, R6, 0x2, 0x1f ;  /* 0x0c401f0006077f89 */ /* 0x0002a400000e0000 */
.L_x_25298:
        /* <DEDUP_REMOVED lines=13> */
[----:B------:R-:W-:Y:S01]  /*12f0*/  IMAD.MOV.U32 R11, RZ, RZ, -0x800001 ;  /* 0xff7fffffff0b7424 */ /* 0x000fe200078e00ff */
[----:B-1----:R-:W-:Y:S01]  /*1300*/  LEA R7, R3, R5, 0x2 ;  /* 0x0000000503077211 */ /* 0x002fe200078e10ff */
        /* <DEDUP_REMOVED lines=14> */
[----:B------:R-:W-:Y:S01]  /*13f0*/  BSSY.RECONVERGENT B1, `(.L_x_25259) ;  /* 0x000001c000017945 */ /* 0x000fe20003800200 */
[----:B------:R-:W-:-:S03]  /*1400*/  MOV R14, RZ ;  /* 0x000000ff000e7202 */ /* 0x000fc60000000f00 */
[----:B------:R-:W-:-:S05]  /*1410*/  IMAD.IADD R11, R75, 0x1, R12 ;  /* 0x000000014b0b7824 */ /* 0x000fca00078e020c */
[C---:B------:R-:W-:Y:S02]  /*1420*/  LOP3.LUT R12, R11.reuse, 0x180, RZ, 0xc0, !PT ;  /* 0x000001800b0c7812 */ /* 0x040fe400078ec0ff */
[----:B------:R-:W-:Y:S02]  /*1430*/  IADD3 R13, PT, PT, R11, -UR11, RZ ;  /* 0x8000000b0b0d7c10 */ /* 0x000fe4000fffe0ff */
        /* <DEDUP_REMOVED lines=12> */
.L_x_25261:
[----:B------:R-:W1:Y:S01]  /*1500*/  LDS R15, [R13] ;  /* 0x000000000d0f7984 */ /* 0x000e620000000800 */
[----:B------:R-:W-:Y:S01]  /*1510*/  IADD3 R11, PT, PT, R11, 0x1, RZ ;  /* 0x000000010b0b7810 */ /* 0x000fe20007ffe0ff */
[----:B------:R-:W-:-:S03]  /*1520*/  VIADD R12, R12, 0x80 ;  /* 0x000000800c0c7836 */ /* 0x000fc60000000000 */
        /* <DEDUP_REMOVED lines=8> */
.L_x_25260:
[----:B------:R-:W-:Y:S05]  /*15b0*/  BSYNC.RECONVERGENT B1 ;  /* 0x0000000000017941 */ /* 0x000fea0003800200 */
.L_x_25259:
        /* <DEDUP_REMOVED lines=12> */
.L_x_25264:
        /* <DEDUP_REMOVED lines=100> */
.L_x_25263:
[----:B------:R-:W-:Y:S05]  /*1cc0*/  BSYNC.RECONVERGENT B1 ;  /* 0x0000000000017941 */ /* 0x000fea0003800200 */
.L_x_25262:
        /* <DEDUP_REMOVED lines=55> */
.L_x_25266:
[----:B------:R-:W-:Y:S05]  /*2040*/  BSYNC.RECONVERGENT B1 ;  /* 0x0000000000017941 */ /* 0x000fea0003800200 */
.L_x_25265:
        /* <DEDUP_REMOVED lines=26> */
.L_x_25258:
[----:B------:R-:W-:Y:S05]  /*21f0*/  BSYNC.RECONVERGENT B0 ;  /* 0x0000000000007941 */ /* 0x000fea0003800200 */
.L_x_25257:
        /* <DEDUP_REMOVED lines=27> */
[----:B------:R-:W-:Y:S02]  /*23b0*/  IADD3 R12, PT, PT, R75, -UR11, RZ ;  /* 0x8000000b4b0c7c10 */ /* 0x000fe4000fffe0ff */
[----:B------:R-:W-:Y:S02]  /*23c0*/  ISETP.NE.AND P0, PT, R6, 0x180, PT ;  /* 0x000001800600780c */ /* 0x000fe40003f05270 */
[----:B------:R-:W-:Y:S02]  /*23d0*/  ISETP.GE.U32.AND P1, PT, R12, 0x180, PT ;  /* 0x000001800c00780c */ /* 0x000fe40003f26070 */
[----:B------:R-:W-:-:S09]  /*23e0*/  MOV R6, R4 ;  /* 0x0000000400067202 */ /* 0x000fd20000000f00 */
[----:B-12---:R-:W-:Y:S05]  /*23f0*/  @!P0 BRA `(.L_x_25270) ;  /* 0x0000000000408947 */ /* 0x006fea0003800000 */
[----:B------:R-:W-:Y:S02]  /*2400*/  LEA.HI R75, R75, 0x1, RZ, 0x19 ;  /* 0x000000014b4b7811 */ /* 0x000fe400078fc8ff */
[----:B------:R-:W-:Y:S02]  /*2410*/  IADD3 R7, PT, PT, R9, 0x220, RZ ;  /* 0x0000022009077810 */ /* 0x000fe40007ffe0ff */
[C---:B------:R-:W-:Y:S01]  /*2420*/  LOP3.LUT R13, R75.reuse, 0x3, RZ, 0xc0, !PT ;  /* 0x000000034b0d7812 */ /* 0x040fe200078ec0ff */
[----:B------:R-:W-:Y:S01]  /*2430*/  IMAD.SHL.U32 R6, R75, 0x80, RZ ;  /* 0x000000804b067824 */ /* 0x000fe200078e00ff */
[----:B------:R-:W-:Y:S02]  /*2440*/  LEA R15, R8, R7, 0x18 ;  /* 0x00000007080f7211 */ /* 0x000fe400078ec0ff */
[----:B------:R-:W-:Y:S02]  /*2450*/  IADD3 R13, PT, PT, -R13, RZ, RZ ;  /* 0x000000ff0d0d7210 */ /* 0x000fe40007ffe1ff */
[----:B------:R-:W-:-:S02]  /*2460*/  LOP3.LUT R7, R6, 0x180, RZ, 0xc0, !PT ;  /* 0x0000018006077812 */ /* 0x000fc400078ec0ff */
[----:B------:R-:W-:Y:S02]  /*2470*/  LEA R12, R4, R15, 0x2 ;  /* 0x0000000f040c7211 */ /* 0x000fe400078e10ff */
[----:B------:R-:W-:-:S07]  /*2480*/  IADD3 R6, PT, PT, R7, R4, RZ ;  /* 0x0000000407067210 */ /* 0x000fce0007ffe0ff */
.L_x_25271:
[----:B------:R-:W1:Y:S01]  /*2490*/  LDS R7, [R12] ;  /* 0x000000000c077984 */ /* 0x000e620000000800 */
[----:B------:R-:W-:-:S05]  /*24a0*/  VIADD R13, R13, 0x1 ;  /* 0x000000010d0d7836 */ /* 0x000fca0000000000 */
[----:B------:R-:W-:Y:S01]  /*24b0*/  ISETP.NE.AND P0, PT, R13, RZ, PT ;  /* 0x000000ff0d00720c */ /* 0x000fe20003f05270 */
[----:B-1----:R-:W-:-:S05]  /*24c0*/  FMUL.FTZ R7, R7, R36 ;  /* 0x0000002407077220 */ /* 0x002fca0000410000 */
[----:B------:R1:W-:Y:S02]  /*24d0*/  STS [R12], R7 ;  /* 0x000000070c007388 */ /* 0x0003e40000000800 */
[----:B-1----:R-:W-:-:S05]  /*24e0*/  IADD3 R12, PT, PT, R12, 0x200, RZ ;  /* 0x000002000c0c7810 */ /* 0x002fca0007ffe0ff */
[----:B------:R-:W-:Y:S05]  /*24f0*/  @P0 BRA `(.L_x_25271) ;  /* 0xfffffffc00e40947 */ /* 0x000fea000383ffff */
.L_x_25270:
[----:B------:R-:W-:Y:S05]  /*2500*/  BSYNC.RECONVERGENT B1 ;  /* 0x0000000000017941 */ /* 0x000fea0003800200 */
.L_x_25269:
        /* <DEDUP_REMOVED lines=12> */
.L_x_25274:
        /* <DEDUP_REMOVED lines=52> */
.L_x_25273:
[----:B------:R-:W-:Y:S05]  /*2910*/  BSYNC.RECONVERGENT B1 ;  /* 0x0000000000017941 */ /* 0x000fea0003800200 */
.L_x_25272:
        /* <DEDUP_REMOVED lines=31> */
.L_x_25276:
[----:B------:R-:W-:Y:S05]  /*2b10*/  BSYNC.RECONVERGENT B1 ;  /* 0x0000000000017941 */ /* 0x000fea0003800200 */
.L_x_25275:
        /* <DEDUP_REMOVED lines=14> */
.L_x_25268:
[----:B------:R-:W-:Y:S05]  /*2c00*/  BSYNC.RECONVERGENT B0 ;  /* 0x0000000000007941 */ /* 0x000fea0003800200 */
.L_x_25267:
[----:B--2---:R-:W2:Y:S01]  /*2c10*/  LDC R6, c[0x0][0x370] ;  /* 0x0000dc00ff067b82 */ /* 0x004ea20000000800 */
[----:B------:R-:W3:Y:S07]  /*2c20*/  S2R R7, SR_CTAID.Y ;  /* 0x0000000000077919 */ /* 0x000eee0000002600 */
[----:B------:R-:W-:Y:S01]  /*2c30*/  BAR.SYNC.DEFER_BLOCKING 0x0 ;  /* 0x0000000000007b1d */ /* 0x000fe20000010000 */
[----:B------:R-:W-:Y:S01]  /*2c40*/  ISETP.NE.AND P0, PT, R4, RZ, PT ;  /* 0x000000ff0400720c */ /* 0x000fe20003f05270 */
[----:B------:R-:W-:-:S06]  /*2c50*/  IMAD.MOV.U32 R87, RZ, RZ, RZ ;  /* 0x000000ffff577224 */ /* 0x000fcc00078e00ff */
[----:B------:R-:W4:Y:S01]  /*2c60*/  LDC R5, c[0x0][0x378] ;  /* 0x0000de00ff057b82 */ /* 0x000f220000000800 */
[----:B------:R-:W0:Y:S01]  /*2c70*/  LDCU UR13, c[0x0][0x3dc] ;  /* 0x00007b80ff0d77ac */ /* 0x000e220008000800 */
[----:B------:R-:W-:Y:S06]  /*2c80*/  BSSY.RECONVERGENT B0, `(.L_x_25277) ;  /* 0x0000010000007945 */ /* 0x000fec0003800200 */
[----:B------:R-:W0:Y:S01]  /*2c90*/  S2UR UR12, SR_CTAID.X ;  /* 0x00000000000c79c3 */ /* 0x000e220000002500 */
[----:B------:R-:W-:Y:S05]  /*2ca0*/  @P0 BRA `(.L_x_25278) ;  /* 0x0000000000340947 */ /* 0x000fea0003800000 */
[----:B0-23--:R-:W-:Y:S01]  /*2cb0*/  IMAD R12, R7, R6, UR12 ;  /* 0x0000000c070c7e24 */ /* 0x00dfe2000f8e0206 */
[----:B------:R-:W0:Y:S03]  /*2cc0*/  LDCU.128 UR4, c[0x0][0x380] ;  /* 0x00007000ff0477ac */ /* 0x000e260008000c00 */
[----:B----4-:R-:W-:-:S05]  /*2cd0*/  IMAD R12, R12, R5, RZ ;  /* 0x000000050c0c7224 */ /* 0x010fca00078e02ff */
        /* <DEDUP_REMOVED lines=9> */
[----:B-1----:R0:W-:Y:S02]  /*2d70*/  STG.E desc[UR8][R14.64], R11 ;  /* 0x0000000b0e007986 */ /* 0x0021e4000c101908 */
.L_x_25278:
[----:B0-----:R-:W-:Y:S05]  /*2d80*/  BSYNC.RECONVERGENT B0 ;  /* 0x0000000000007941 */ /* 0x001fea0003800200 */
.L_x_25277:
[----:B------:R-:W-:Y:S01]  /*2d90*/  USHF.L.U32 UR4, UR10, 0x5, URZ ;  /* 0x000000050a047899 */ /* 0x000fe200080006ff */
[----:B------:R-:W-:Y:S01]  /*2da0*/  BSSY.RECONVERGENT B0, `(.L_x_25279) ;  /* 0x000013a000007945 */ /* 0x000fe20003800200 */
[----:B------:R-:W-:Y:S01]  /*2db0*/  HFMA2 R86, -RZ, RZ, 0, 0 ;  /* 0x00000000ff567431 */ /* 0x000fe200000001ff */
[----:B------:R-:W-:Y:S02]  /*2dc0*/  CS2R R82, SRZ ;  /* 0x0000000000527805 */ /* 0x000fe4000001ff00 */
[----:B------:R-:W-:Y:S02]  /*2dd0*/  CS2R R80, SRZ ;  /* 0x0000000000507805 */ /* 0x000fe4000001ff00 */
[----:B------:R-:W-:Y:S02]  /*2de0*/  CS2R R64, SRZ ;  /* 0x0000000000407805 */ /* 0x000fe4000001ff00 */
[----:B------:R-:W-:Y:S02]  /*2df0*/  LOP3.LUT R12, R0, UR4, RZ, 0xfc, !PT ;  /* 0x00000004000c7c12 */ /* 0x000fe4000f8efcff */
[----:B------:R-:W-:-:S02]  /*2e00*/  CS2R R66, SRZ ;  /* 0x0000000000427805 */ /* 0x000fc4000001ff00 */
[----:B------:R-:W-:Y:S02]  /*2e10*/  CS2R R68, SRZ ;  /* 0x0000000000447805 */ /* 0x000fe4000001ff00 */
[----:B------:R-:W-:Y:S02]  /*2e20*/  CS2R R70, SRZ ;  /* 0x0000000000467805 */ /* 0x000fe4000001ff00 */
[----:B------:R-:W-:Y:S01]  /*2e30*/  ISETP.GE.U32.AND P0, PT, R12, R85, PT ;  /* 0x000000550c00720c */ /* 0x000fe20003f06070 */
[----:B------:R-:W0:Y:S01]  /*2e40*/  LDCU.64 UR4, c[0x0][0x3a8] ;  /* 0x00007500ff0477ac */ /* 0x000e220008000a00 */
[----:B------:R-:W-:-:S11]  /*2e50*/  CS2R R72, SRZ ;  /* 0x0000000000487805 */ /* 0x000fd6000001ff00 */
[----:B------:R-:W-:Y:S05]  /*2e60*/  @P0 BRA `(.L_x_25280) ;  /* 0x0000001000b40947 */ /* 0x000fea0003800000 */
[----:B------:R-:W3:Y:S01]  /*2e70*/  LDCU UR6, c[0x0][0x3c8] ;  /* 0x00007900ff0677ac */ /* 0x000ee20008000800 */
[----:B-1----:R-:W-:Y:S01]  /*2e80*/  IMAD.WIDE.U32 R10, R12, 0x4, RZ ;  /* 0x000000040c0a7825 */ /* 0x002fe200078e00ff */
[C---:B------:R-:W-:Y:S02]  /*2e90*/  SHF.L.U32 R16, R4.reuse, 0x4, RZ ;  /* 0x0000000404107819 */ /* 0x040fe400000006ff */
[----:B------:R-:W-:Y:S01]  /*2ea0*/  CS2R R86, SRZ ;  /* 0x0000000000567805 */ /* 0x000fe2000001ff00 */
[----:B------:R-:W1:Y:S01]  /*2eb0*/  LDCU.64 UR14, c[0x0][0x3b8] ;  /* 0x00007700ff0e77ac */ /* 0x000e620008000a00 */
[----:B------:R-:W-:Y:S01]  /*2ec0*/  IMAD.SHL.U32 R13, R4, 0x4, RZ ;  /* 0x00000004040d7824 */ /* 0x000fe200078e00ff */
[----:B------:R-:W-:Y:S02]  /*2ed0*/  LEA R14, R0, UR11, 0x4 ;  /* 0x0000000b000e7c11 */ /* 0x000fe4000f8e20ff */
[----:B------:R-:W-:Y:S02]  /*2ee0*/  CS2R R82, SRZ ;  /* 0x0000000000527805 */ /* 0x000fe4000001ff00 */
[----:B------:R-:W-:-:S02]  /*2ef0*/  IADD3 R79, PT, PT, R12, 0x1, RZ ;  /* 0x000000010c4f7810 */ /* 0x000fc40007ffe0ff */
[----:B------:R-:W-:Y:S02]  /*2f00*/  CS2R R80, SRZ ;  /* 0x0000000000507805 */ /* 0x000fe4000001ff00 */
[----:B------:R-:W-:Y:S02]  /*2f10*/  LOP3.LUT R75, R13, 0xc, RZ, 0xc0, !PT ;  /* 0x0000000c0d4b7812 */ /* 0x000fe400078ec0ff */
[----:B------:R-:W-:Y:S02]  /*2f20*/  CS2R R64, SRZ ;  /* 0x0000000000407805 */ /* 0x000fe4000001ff00 */
[----:B------:R-:W-:Y:S02]  /*2f30*/  CS2R R66, SRZ ;  /* 0x0000000000427805 */ /* 0x000fe4000001ff00 */
[----:B------:R-:W-:Y:S02]  /*2f40*/  CS2R R68, SRZ ;  /* 0x0000000000447805 */ /* 0x000fe4000001ff00 */
[----:B------:R-:W-:-:S02]  /*2f50*/  IADD3 R75, PT, PT, R14, 0x1, R75 ;  /* 0x000000010e4b7810 */ /* 0x000fc40007ffe04b */
[----:B------:R-:W-:Y:S02]  /*2f60*/  CS2R R70, SRZ ;  /* 0x0000000000467805 */ /* 0x000fe4000001ff00 */
[----:B------:R-:W-:Y:S01]  /*2f70*/  CS2R R72, SRZ ;  /* 0x0000000000487805 */ /* 0x000fe2000001ff00 */
[----:B---3--:R-:W-:Y:S01]  /*2f80*/  IMAD R15, R7, UR6, RZ ;  /* 0x00000006070f7c24 */ /* 0x008fe2000f8e02ff */
[----:B------:R-:W3:Y:S03]  /*2f90*/  LDCU UR6, c[0x0][0x3e0] ;  /* 0x00007c00ff0677ac */ /* 0x000ee60008000800 */
[----:B------:R-:W-:Y:S01]  /*2fa0*/  IMAD.WIDE R10, R15, 0x4, R10 ;  /* 0x000000040f0a7825 */ /* 0x000fe200078e020a */
[----:B------:R-:W-:Y:S02]  /*2fb0*/  IADD3 R15, PT, PT, R9, 0x220, RZ ;  /* 0x00000220090f7810 */ /* 0x000fe40007ffe0ff */
[----:B------:R-:W-:-:S02]  /*2fc0*/  LOP3.LUT R9, R16, 0x30, RZ, 0xe2, !PT ;  /* 0x0000003010097812 */ /* 0x000fc400078ee2ff */
[----:B------:R-:W-:Y:S02]  /*2fd0*/  LEA R76, R8, R15, 0x18 ;  /* 0x0000000f084c7211 */ /* 0x000fe400078ec0ff */
[----:B------:R-:W-:Y:S01]  /*2fe0*/  IADD3 R8, PT, PT, R84, 0xf, RZ ;  /* 0x0000000f54087810 */ /* 0x000fe20007ffe0ff */
[----:B------:R-:W-:Y:S01]  /*2ff0*/  IMAD R9, R0, 0x40, R9 ;  /* 0x0000004000097824 */ /* 0x000fe200078e0209 */
[----:B-1----:R-:W-:Y:S02]  /*3000*/  IADD3 R74, P0, PT, R10, UR14, RZ ;  /* 0x0000000e0a4a7c10 */ /* 0x002fe4000ff1e0ff */
[----:B------:R-:W-:Y:S02]  /*3010*/  SHF.R.U32.HI R15, RZ, 0x4, R8 ;  /* 0x00000004ff0f7819 */ /* 0x000fe40000011608 */
[----:B------:R-:W-:Y:S01]  /*3020*/  IADD3 R76, PT, PT, R76, R9, RZ ;  /* 0x000000094c4c7210 */ /* 0x000fe20007ffe0ff */
[----:B---3--:R-:W-:Y:S01]  /*3030*/  IMAD R88, R2, UR6, RZ ;  /* 0x0000000602587c24 */ /* 0x008fe2000f8e02ff */
[----:B------:R-:W-:-:S02]  /*3040*/  IADD3.X R77, PT, PT, R11, UR15, RZ, P0, !PT ;  /* 0x0000000f0b4d7c10 */ /* 0x000fc400087fe4ff */
[----:B------:R-:W-:Y:S02]  /*3050*/  IADD3 R78, PT, PT, -R15, R12, RZ ;  /* 0x0000000c0f4e7210 */ /* 0x000fe40007ffe1ff */
[----:B------:R-:W-:Y:S02]  /*3060*/  LOP3.LUT R2, R13, 0x7c, RZ, 0xc0, !PT ;  /* 0x0000007c0d027812 */ /* 0x000fe400078ec0ff */
[----:B------:R-:W-:-:S07]  /*3070*/  SHF.R.S32.HI R89, RZ, 0x1f, R88 ;  /* 0x0000001fff597819 */ /* 0x000fce0000011458 */
.L_x_25281:
[----:B------:R-:W-:Y:S01]  /*3080*/  IMAD.MOV.U32 R16, RZ, RZ, R74 ;  /* 0x000000ffff107224 */ /* 0x000fe200078e004a */
[----:B------:R-:W-:Y:S01]  /*3090*/  MOV R17, R77 ;  /* 0x0000004d00117202 */ /* 0x000fe20000000f00 */
[----:B------:R-:W1:Y:S04]  /*30a0*/  LDS.128 R36, [R76] ;  /* 0x000000004c247984 */ /* 0x000e680000000c00 */
[----:B------:R-:W3:Y:S01]  /*30b0*/  LDG.E.CONSTANT R9, desc[UR8][R16.64] ;  /* 0x0000000810097981 */ /* 0x000ee2000c1e9900 */
[----:B------:R-:W-:Y:S01]  /*30c0*/  ISETP.NE.AND P2, PT, R78, -0x1, PT ;  /* 0xffffffff4e00780c */ /* 0x000fe20003f45270 */
[----:B---3--:R-:W-:-:S03]  /*30d0*/  IMAD.WIDE R8, R9, UR13, R88 ;  /* 0x0000000d09087c25 */ /* 0x008fc6000f8e0258 */
[----:B------:R-:W-:-:S04]  /*30e0*/  IADD3 R8, P0, PT, R2, R8, RZ ;  /* 0x0000000802087210 */ /* 0x000fc80007f1e0ff */
[----:B------:R-:W-:Y:S02]  /*30f0*/  IADD3.X R9, PT, PT, RZ, R9, RZ, P0, !PT ;  /* 0x00000009ff097210 */ /* 0x000fe400007fe4ff */
[----:B0-----:R-:W-:-:S04]  /*3100*/  LEA R62, P0, R8, UR4, 0x2 ;  /* 0x00000004083e7c11 */ /* 0x001fc8000f8010ff */
[----:B------:R-:W-:-:S05]  /*3110*/  LEA.HI.X R63, R8, UR5, R9, 0x2, P0 ;  /* 0x00000005083f7c11 */ /* 0x000fca00080f1409 */
[----:B------:R-:W3:Y:S04]  /*3120*/  LDG.E.128.CONSTANT R44, desc[UR8][R62.64] ;  /* 0x000000083e2c7981 */ /* 0x000ee8000c1e9d00 */
[----:B------:R-:W5:Y:S04]  /*3130*/  LDG.E.128.CONSTANT R48, desc[UR8][R62.64+0x200] ;  /* 0x000200083e307981 */ /* 0x000f68000c1e9d00 */
[----:B------:R-:W2:Y:S04]  /*3140*/  LDG.E.128.CONSTANT R52, desc[UR8][R62.64+0x400] ;  /* 0x000400083e347981 */ /* 0x000ea8000c1e9d00 */
[----:B------:R-:W4:Y:S04]  /*3150*/  LDG.E.128.CONSTANT R8, desc[UR8][R62.64+0x600] ;  /* 0x000600083e087981 */ /* 0x000f28000c1e9d00 */
[----:B------:R-:W4:Y:S04]  /*3160*/  LDG.E.128.CONSTANT R12, desc[UR8][R62.64+0x800] ;  /* 0x000800083e0c7981 */ /* 0x000f28000c1e9d00 */
[----:B------:R-:W4:Y:S04]  /*3170*/  LDG.E.128.CONSTANT R16, desc[UR8][R62.64+0xa00] ;  /* 0x000a00083e107981 */ /* 0x000f28000c1e9d00 */
[----:B------:R-:W4:Y:S04]  /*3180*/  LDG.E.128.CONSTANT R20, desc[UR8][R62.64+0xc00] ;  /* 0x000c00083e147981 */ /* 0x000f28000c1e9d00 */
[----:B------:R-:W4:Y:S04]  /*3190*/  LDG.E.128.CONSTANT R24, desc[UR8][R62.64+0xe00] ;  /* 0x000e00083e187981 */ /* 0x000f28000c1e9d00 */
[----:B------:R-:W4:Y:S04]  /*31a0*/  LDG.E.128.CONSTANT R28, desc[UR8][R62.64+0x1000] ;  /* 0x001000083e1c7981 */ /* 0x000f28000c1e9d00 */
[----:B------:R-:W4:Y:S01]  /*31b0*/  LDG.E.128.CONSTANT R32, desc[UR8][R62.64+0x1200] ;  /* 0x001200083e207981 */ /* 0x000f22000c1e9d00 */
[----:B------:R-:W-:-:S02]  /*31c0*/  @!P2 IADD3 R41, PT, PT, R75, 0x2, RZ ;  /* 0x000000024b29a810 */ /* 0x000fc40007ffe0ff */
[----:B------:R-:W-:Y:S02]  /*31d0*/  @!P2 IADD3 R43, PT, PT, R75, 0x2, RZ ;  /* 0x000000024b2ba810 */ /* 0x000fe40007ffe0ff */
[-C--:B------:R-:W-:Y:S01]  /*31e0*/  @!P2 ISETP.GE.AND P6, PT, R41, R84.reuse, PT ;  /* 0x000000542900a20c */ /* 0x080fe20003fc6270 */
[C---:B------:R-:W-:Y:S01]  /*31f0*/  @!P2 VIADD R41, R75.reuse, 0x1 ;  /* 0x000000014b29a836 */ /* 0x040fe20000000000 */
[C---:B------:R-:W-:Y:S02]  /*3200*/  IADD3 R61, PT, PT, R75.reuse, -0x1, RZ ;  /* 0xffffffff4b3d7810 */ /* 0x040fe40007ffe0ff */
[-C--:B------:R-:W-:Y:S02]  /*3210*/  @!P2 ISETP.GE.AND P5, PT, R75, R84.reuse, PT ;  /* 0x000000544b00a20c */ /* 0x080fe40003fa6270 */
[-C--:B------:R-:W-:Y:S01]  /*3220*/  @!P2 ISETP.GE.AND P3, PT, R43, R84.reuse, PT ;  /* 0x000000542b00a20c */ /* 0x080fe20003f66270 */
[----:B------:R-:W-:Y:S01]  /*3230*/  @!P2 VIADD R43, R75, 0x1 ;  /* 0x000000014b2ba836 */ /* 0x000fe20000000000 */
[----:B------:R-:W-:-:S02]  /*3240*/  @!P2 ISETP.GE.AND P4, PT, R41, R84, PT ;  /* 0x000000542900a20c */ /* 0x000fc40003f86270 */
[-C--:B------:R-:W-:Y:S02]  /*3250*/  @!P2 ISETP.GE.AND P1, PT, R61, R84.reuse, PT ;  /* 0x000000543d00a20c */ /* 0x080fe40003f26270 */
[C---:B------:R-:W-:Y:S02]  /*3260*/  @!P2 IADD3 R57, PT, PT, R75.reuse, 0x1, RZ ;  /* 0x000000014b39a810 */ /* 0x040fe40007ffe0ff */
[----:B------:R-:W-:Y:S02]  /*3270*/  @!P2 IADD3 R41, PT, PT, R75, 0x2, RZ ;  /* 0x000000024b29a810 */ /* 0x000fe40007ffe0ff */
[----:B------:R-:W-:Y:S02]  /*3280*/  @!P2 ISETP.GE.AND P0, PT, R57, R84, PT ;  /* 0x000000543900a20c */ /* 0x000fe40003f06270 */
[----:B---3--:R-:W-:Y:S02]  /*3290*/  @!P2 FSEL R45, R45, RZ, !P5 ;  /* 0x000000ff2d2da208 */ /* 0x008fe40006800000 */
[----:B------:R-:W-:-:S02]  /*32a0*/  @!P2 FSEL R44, R44, RZ, !P1 ;  /* 0x000000ff2c2ca208 */ /* 0x000fc40004800000 */
[----:B------:R-:W-:Y:S01]  /*32b0*/  @!P2 FSEL R47, R47, RZ, !P6 ;  /* 0x000000ff2f2fa208 */ /* 0x000fe20007000000 */
[----:B-1----:R-:W-:Y:S01]  /*32c0*/  FMUL.FTZ R45, R37, R45 ;  /* 0x0000002d252d7220 */ /* 0x002fe20000410000 */
[----:B------:R-:W-:Y:S02]  /*32d0*/  @!P2 FSEL R46, R46, RZ, !P4 ;  /* 0x000000ff2e2ea208 */ /* 0x000fe40006000000 */
[----:B------:R-:W-:Y:S01]  /*32e0*/  @!P2 ISETP.GE.AND P1, PT, R43, R84, PT ;  /* 0x000000542b00a20c */ /* 0x000fe20003f26270 */
[----:B------:R-:W-:Y:S01]  /*32f0*/  FFMA.FTZ R45, R36, R44, R45 ;  /* 0x0000002c242d7223 */ /* 0x000fe2000001002d */
[-C--:B------:R-:W-:Y:S02]  /*3300*/  @!P2 ISETP.GE.AND P6, PT, R41, R84.reuse, PT ;  /* 0x000000542900a20c */ /* 0x080fe40003fc6270 */
[----:B------:R-:W-:Y:S01]  /*3310*/  @!P2 ISETP.GE.AND P4, PT, R75, R84, PT ;  /* 0x000000544b00a20c */ /* 0x000fe20003f86270 */
[----:B------:R-:W-:Y:S01]  /*3320*/  FFMA.FTZ R46, R38, R46, R45 ;  /* 0x0000002e262e7223 */ /* 0x000fe2000001002d */
[----:B-----5:R-:W-:-:S02]  /*3330*/  @!P2 FSEL R50, R50, RZ, !P0 ;  /* 0x000000ff3232a208 */ /* 0x020fc40004000000 */
[----:B------:R-:W-:Y:S02]  /*3340*/  @!P2 FSEL R49, R49, RZ, !P4 ;  /* 0x000000ff3131a208 */ /* 0x000fe40006000000 */
[----:B------:R-:W-:Y:S02]  /*3350*/  @!P2 FSEL R51, R51, RZ, !P3 ;  /* 0x000000ff3333a208 */ /* 0x000fe40005800000 */
[----:B--2---:R-:W-:Y:S02]  /*3360*/  @!P2 FSEL R54, R54, RZ, !P1 ;  /* 0x000000ff3636a208 */ /* 0x004fe40004800000 */
[----:B------:R-:W-:Y:S02]  /*3370*/  @!P2 FSEL R55, R55, RZ, !P6 ;  /* 0x000000ff3737a208 */ /* 0x000fe40007000000 */
[-C--:B------:R-:W-:Y:S02]  /*3380*/  @!P2 ISETP.GE.AND P5, PT, R61, R84.reuse, PT ;  /* 0x000000543d00a20c */ /* 0x080fe40003fa6270 */
        /* <DEDUP_REMOVED lines=8> */
[----:B----4-:R-:W-:Y:S02]  /*3410*/  @!P2 FSEL R8, R8, RZ, !P1 ;  /* 0x000000ff0808a208 */ /* 0x010fe40004800000 */
[----:B------:R-:W-:Y:S02]  /*3420*/  @!P2 FSEL R9, R9, RZ, !P6 ;  /* 0x000000ff0909a208 */ /* 0x000fe40007000000 */
[----:B------:R-:W-:Y:S02]  /*3430*/  @!P2 FSEL R11, R11, RZ, !P4 ;  /* 0x000000ff0b0ba208 */ /* 0x000fe40006000000 */
[CC--:B------:R-:W-:Y:S02]  /*3440*/  @!P2 ISETP.GE.AND P5, PT, R43.reuse, R84.reuse, PT ;  /* 0x000000542b00a20c */ /* 0x0c0fe40003fa6270 */
[----:B------:R-:W-:-:S02]  /*3450*/  @!P2 ISETP.GE.AND P0, PT, R43, R84, PT ;  /* 0x000000542b00a20c */ /* 0x000fc40003f06270 */
[-C--:B------:R-:W-:Y:S02]  /*3460*/  @!P2 ISETP.GE.AND P3, PT, R41, R84.reuse, PT ;  /* 0x000000542900a20c */ /* 0x080fe40003f66270 */
[-C--:B------:R-:W-:Y:S02]  /*3470*/  @!P2 ISETP.GE.AND P1, PT, R43, R84.reuse, PT ;  /* 0x000000542b00a20c */ /* 0x080fe40003f26270 */
[-C--:B------:R-:W-:Y:S02]  /*3480*/  @!P2 ISETP.GE.AND P6, PT, R41, R84.reuse, PT ;  /* 0x000000542900a20c */ /* 0x080fe40003fc6270 */
[CC--:B------:R-:W-:Y:S01]  /*3490*/  @!P2 ISETP.GE.AND P4, PT, R75.reuse, R84.reuse, PT ;  /* 0x000000544b00a20c */ /* 0x0c0fe20003f86270 */
[----:B------:R-:W2:Y:S01]  /*34a0*/  LDG.E.128.CONSTANT R40, desc[UR8][R62.64+0x1400] ;  /* 0x001400083e287981 */ /* 0x000ea2000c1e9d00 */
[----:B------:R-:W-:Y:S02]  /*34b0*/  @!P2 IADD3 R45, PT, PT, R75, 0x2, RZ ;  /* 0x000000024b2da810 */ /* 0x000fe40007ffe0ff */
[----:B------:R-:W-:Y:S01]  /*34c0*/  @!P2 FSEL R13, R13, RZ, !P4 ;  /* 0x000000ff0d0da208 */ /* 0x000fe20006000000 */
[----:B------:R-:W-:Y:S01]  /*34d0*/  FFMA.FTZ R46, R39, R47, R46 ;  /* 0x0000002f272e7223 */ /* 0x000fe2000001002e */
[----:B------:R-:W-:-:S02]  /*34e0*/  @!P2 ISETP.GE.AND P4, PT, R45, R84, PT ;  /* 0x000000542d00a20c */ /* 0x000fc40003f86270 */
[----:B------:R-:W-:Y:S01]  /*34f0*/  @!P2 IADD3 R45, PT, PT, R75, 0x1, RZ ;  /* 0x000000014b2da810 */ /* 0x000fe20007ffe0ff */
[----:B------:R-:W-:Y:S01]  /*3500*/  FADD.FTZ R87, R46, R87 ;  /* 0x000000572e577221 */ /* 0x000fe20000010000 */
[----:B------:R-:W-:Y:S01]  /*3510*/  @!P2 FSEL R15, R15, RZ, !P3 ;  /* 0x000000ff0f0fa208 */ /* 0x000fe20005800000 */
[----:B------:R-:W-:Y:S01]  /*3520*/  FMUL.FTZ R49, R37, R49 ;  /* 0x0000003125317220 */ /* 0x000fe20000410000 */
[-C--:B------:R-:W-:Y:S02]  /*3530*/  @!P2 ISETP.GE.AND P3, PT, R45, R84.reuse, PT ;  /* 0x000000542d00a20c */ /* 0x080fe40003f66270 */
[----:B------:R-:W-:Y:S01]  /*3540*/  @!P2 FSEL R10, R10, RZ, !P5 ;  /* 0x000000ff0a0aa208 */ /* 0x000fe20006800000 */
[----:B------:R-:W3:Y:S01]  /*3550*/  LDG.E.128.CONSTANT R44, desc[UR8][R62.64+0x1600] ;  /* 0x001600083e2c7981 */ /* 0x000ee2000c1e9d00 */
[----:B------:R-:W-:Y:S02]  /*3560*/  @!P2 ISETP.GE.AND P5, PT, R61, R84, PT ;  /* 0x000000543d00a20c */ /* 0x000fe40003fa6270 */
[----:B------:R-:W-:-:S02]  /*3570*/  @!P2 FSEL R14, R14, RZ, !P0 ;  /* 0x000000ff0e0ea208 */ /* 0x000fc40004000000 */
[----:B------:R-:W-:Y:S01]  /*3580*/  @!P2 ISETP.GE.AND P0, PT, R61, R84, PT ;  /* 0x000000543d00a20c */ /* 0x000fe20003f06270 */
[----:B------:R-:W-:Y:S01]  /*3590*/  FFMA.FTZ R49, R36, R48, R49 ;  /* 0x0000003024317223 */ /* 0x000fe20000010031 */
[----:B------:R-:W-:Y:S01]  /*35a0*/  @!P2 FSEL R12, R12, RZ, !P5 ;  /* 0x000000ff0c0ca208 */ /* 0x000fe20006800000 */
[----:B------:R-:W-:Y:S01]  /*35b0*/  FMUL.FTZ R53, R37, R53 ;  /* 0x0000003525357220 */ /* 0x000fe20000410000 */
[----:B------:R-:W-:Y:S01]  /*35c0*/  @!P2 ISETP.GE.AND P5, PT, R57, R84, PT ;  /* 0x000000543900a20c */ /* 0x000fe20003fa6270 */
[C---:B------:R-:W-:Y:S01]  /*35d0*/  @!P2 VIADD R57, R75.reuse, 0x2 ;  /* 0x000000024b39a836 */ /* 0x040fe20000000000 */
[----:B------:R-:W-:Y:S01]  /*35e0*/  @!P2 FSEL R16, R16, RZ, !P0 ;  /* 0x000000ff1010a208 */ /* 0x000fe20004000000 */
[----:B------:R-:W-:Y:S01]  /*35f0*/  FFMA.FTZ R50, R38, R50, R49 ;  /* 0x0000003226327223 */ /* 0x000fe20000010031 */
[----:B------:R-:W-:Y:S01]  /*3600*/  @!P2 ISETP.GE.AND P0, PT, R75, R84, PT ;  /* 0x000000544b00a20c */ /* 0x000fe20003f06270 */
[----:B------:R-:W-:Y:S01]  /*3610*/  FFMA.FTZ R49, R36, R52, R53 ;  /* 0x0000003424317223 */ /* 0x000fe20000010035 */
[----:B------:R-:W-:-:S02]  /*3620*/  @!P2 FSEL R19, R19, RZ, !P6 ;  /* 0x000000ff1313a208 */ /* 0x000fc40007000000 */
[----:B------:R-:W-:Y:S02]  /*3630*/  @!P2 FSEL R17, R17, RZ, !P0 ;  /* 0x000000ff1111a208 */ /* 0x000fe40004000000 */
[-C--:B------:R-:W-:Y:S02]  /*3640*/  @!P2 ISETP.GE.AND P0, PT, R57, R84.reuse, PT ;  /* 0x000000543900a20c */ /* 0x080fe40003f06270 */
[----:B------:R-:W-:Y:S01]  /*3650*/  @!P2 ISETP.GE.AND P6, PT, R61, R84, PT ;  /* 0x000000543d00a20c */ /* 0x000fe20003fc6270 */
[----:B------:R-:W-:Y:S01]  /*3660*/  FFMA.FTZ R53, R39, R51, R50 ;  /* 0x0000003327357223 */ /* 0x000fe20000010032 */
[----:B------:R-:W-:Y:S01]  /*3670*/  @!P2 IADD3 R57, PT, PT, R75, 0x1, RZ ;  /* 0x000000014b39a810 */ /* 0x000fe20007ffe0ff */
[----:B------:R-:W-:Y:S01]  /*3680*/  FFMA.FTZ R90, R38, R54, R49 ;  /* 0x00000036265a7223 */ /* 0x000fe20000010031 */
[----:B------:R-:W-:Y:S01]  /*3690*/  @!P2 FSEL R18, R18, RZ, !P1 ;  /* 0x000000ff1212a208 */ /* 0x000fe20004800000 */
[----:B------:R-:W4:Y:S01]  /*36a0*/  LDG.E.128.CONSTANT R48, desc[UR8][R62.64+0x1800] ;  /* 0x001800083e307981 */ /* 0x000f22000c1e9d00 */
[----:B------:R-:W-:-:S02]  /*36b0*/  @!P2 FSEL R20, R20, RZ, !P6 ;  /* 0x000000ff1414a208 */ /* 0x000fc40007000000 */
[-C--:B------:R-:W-:Y:S02]  /*36c0*/  @!P2 ISETP.GE.AND P1, PT, R57, R84.reuse, PT ;  /* 0x000000543900a20c */ /* 0x080fe40003f26270 */
[CC--:B------:R-:W-:Y:S02]  /*36d0*/  @!P2 ISETP.GE.AND P6, PT, R75.reuse, R84.reuse, PT ;  /* 0x000000544b00a20c */ /* 0x0c0fe40003fc6270 */
[----:B------:R-:W-:Y:S02]  /*36e0*/  @!P2 IADD3 R57, PT, PT, R75, 0x2, RZ ;  /* 0x000000024b39a810 */ /* 0x000fe40007ffe0ff */
[----:B------:R-:W-:Y:S02]  /*36f0*/  @!P2 FSEL R21, R21, RZ, !P6 ;  /* 0x000000ff1515a208 */ /* 0x000fe40007000000 */
[----:B------:R-:W-:Y:S02]  /*3700*/  @!P2 ISETP.GE.AND P6, PT, R57, R84, PT ;  /* 0x000000543900a20c */ /* 0x000fe40003fc6270 */
[----:B------:R-:W-:-:S02]  /*3710*/  @!P2 FSEL R23, R23, RZ, !P4 ;  /* 0x000000ff1717a208 */ /* 0x000fc40006000000 */
[----:B------:R-:W-:Y:S02]  /*3720*/  @!P2 IADD3 R57, PT, PT, R75, 0x1, RZ ;  /* 0x000000014b39a810 */ /* 0x000fe40007ffe0ff */
[-C--:B------:R-:W-:Y:S02]  /*3730*/  @!P2 ISETP.GE.AND P4, PT, R61, R84.reuse, PT ;  /* 0x000000543d00a20c */ /* 0x080fe40003f86270 */
[----:B------:R-:W-:Y:S02]  /*3740*/  @!P2 FSEL R22, R22, RZ, !P5 ;  /* 0x000000ff1616a208 */ /* 0x000fe40006800000 */
[----:B------:R-:W-:Y:S01]  /*3750*/  @!P2 ISETP.GE.AND P5, PT, R57, R84, PT ;  /* 0x000000543900a20c */ /* 0x000fe20003fa6270 */
[----:B------:R-:W-:Y:S01]  /*3760*/  @!P2 VIADD R57, R75, 0x2 ;  /* 0x000000024b39a836 */ /* 0x000fe20000000000 */
[----:B------:R-:W-:Y:S02]  /*3770*/  @!P2 FSEL R24, R24, RZ, !P4 ;  /* 0x000000ff1818a208 */ /* 0x000fe40006000000 */
[----:B------:R-:W-:-:S02]  /*3780*/  @!P2 FSEL R26, R26, RZ, !P3 ;  /* 0x000000ff1a1aa208 */ /* 0x000fc40005800000 */
[----:B------:R-:W-:Y:S02]  /*3790*/  @!P2 FSEL R27, R27, RZ, !P0 ;  /* 0x000000ff1b1ba208 */ /* 0x000fe40004000000 */
[-C--:B------:R-:W-:Y:S02]  /*37a0*/  @!P2 ISETP.GE.AND P4, PT, R75, R84.reuse, PT ;  /* 0x000000544b00a20c */ /* 0x080fe40003f86270 */
[-C--:B------:R-:W-:Y:S02]  /*37b0*/  @!P2 ISETP.GE.AND P3, PT, R61, R84.reuse, PT ;  /* 0x000000543d00a20c */ /* 0x080fe40003f66270 */
[----:B------:R-:W-:Y:S01]  /*37c0*/  @!P2 ISETP.GE.AND P0, PT, R75, R84, PT ;  /* 0x000000544b00a20c */ /* 0x000fe20003f06270 */
[----:B------:R-:W-:Y:S01]  /*37d0*/  FADD.FTZ R86, R53, R86 ;  /* 0x0000005635567221 */ /* 0x000fe20000010000 */
[----:B------:R-:W-:Y:S01]  /*37e0*/  FFMA.FTZ R90, R39, R55, R90 ;  /* 0x00000037275a7223 */ /* 0x000fe2000001005a */
[----:B------:R-:W-:Y:S01]  /*37f0*/  @!P2 FSEL R25, R25, RZ, !P4 ;  /* 0x000000ff1919a208 */ /* 0x000fe20006000000 */
[----:B------:R-:W5:Y:S01]  /*3800*/  LDG.E.128.CONSTANT R52, desc[UR8][R62.64+0x1a00] ;  /* 0x001a00083e347981 */ /* 0x000f62000c1e9d00 */
[----:B------:R-:W-:-:S02]  /*3810*/  @!P2 FSEL R28, R28, RZ, !P3 ;  /* 0x000000ff1c1ca208 */ /* 0x000fc40005800000 */
[----:B------:R-:W-:Y:S02]  /*3820*/  @!P2 FSEL R29, R29, RZ, !P0 ;  /* 0x000000ff1d1da208 */ /* 0x000fe40004000000 */
[-C--:B------:R-:W-:Y:S02]  /*3830*/  @!P2 ISETP.GE.AND P4, PT, R57, R84.reuse, PT ;  /* 0x000000543900a20c */ /* 0x080fe40003f86270 */
[-C--:B------:R-:W-:Y:S01]  /*3840*/  @!P2 ISETP.GE.AND P3, PT, R61, R84.reuse, PT ;  /* 0x000000543d00a20c */ /* 0x080fe20003f66270 */
[----:B------:R-:W5:Y:S01]  /*3850*/  LDG.E.128.CONSTANT R56, desc[UR8][R62.64+0x1c00] ;  /* 0x001c00083e387981 */ /* 0x000f62000c1e9d00 */
[----:B------:R-:W-:Y:S02]  /*3860*/  @!P2 ISETP.GE.AND P0, PT, R75, R84, PT ;  /* 0x000000544b00a20c */ /* 0x000fe40003f06270 */
[----:B------:R-:W-:Y:S02]  /*3870*/  @!P2 FSEL R30, R30, RZ, !P1 ;  /* 0x000000ff1e1ea208 */ /* 0x000fe40004800000 */
[----:B------:R-:W-:-:S02]  /*3880*/  @!P2 FSEL R31, R31, RZ, !P6 ;  /* 0x000000ff1f1fa208 */ /* 0x000fc40007000000 */
[----:B------:R-:W-:Y:S02]  /*3890*/  @!P2 FSEL R32, R32, RZ, !P3 ;  /* 0x000000ff2020a208 */ /* 0x000fe40005800000 */
        /* <DEDUP_REMOVED lines=10> */
[----:B------:R-:W-:-:S04]  /*3940*/  FMUL.FTZ R9, R37, R9 ;  /* 0x0000000925097220 */ /* 0x000fc80000410000 */
[----:B------:R-:W-:-:S04]  /*3950*/  FFMA.FTZ R9, R36, R8, R9 ;  /* 0x0000000824097223 */ /* 0x000fc80000010009 */
[----:B------:R-:W-:Y:S01]  /*3960*/  FFMA.FTZ R10, R38, R10, R9 ;  /* 0x0000000a260a7223 */ /* 0x000fe20000010009 */
[C---:B------:R-:W-:Y:S01]  /*3970*/  FMUL.FTZ R9, R37.reuse, R13 ;  /* 0x0000000d25097220 */ /* 0x040fe20000410000 */
[C---:B------:R-:W-:Y:S01]  /*3980*/  FMUL.FTZ R13, R37.reuse, R17 ;  /* 0x00000011250d7220 */ /* 0x040fe20000410000 */
[----:B------:R-:W-:Y:S01]  /*3990*/  FMUL.FTZ R17, R37, R21 ;  /* 0x0000001525117220 */ /* 0x000fe20000410000 */
[----:B------:R-:W-:Y:S02]  /*39a0*/  @!P2 IADD3 R21, PT, PT, R75, 0x1, RZ ;  /* 0x000000014b15a810 */ /* 0x000fe40007ffe0ff */
[----:B------:R-:W-:Y:S01]  /*39b0*/  IADD3 R8, PT, PT, R79, 0x3, RZ ;  /* 0x000000034f087810 */ /* 0x000fe20007ffe0ff */
        /* <DEDUP_REMOVED lines=32> */
[----:B------:R-:W-:Y:S02]  /*3bc0*/  IADD3 R76, PT, PT, R76, 0x100, RZ ;  /* 0x000001004c4c7810 */ /* 0x000fe40007ffe0ff */
[----:B--2---:R-:W-:Y:S02]  /*3bd0*/  @!P2 FSEL R40, R40, RZ, !P1 ;  /* 0x000000ff2828a208 */ /* 0x004fe40004800000 */
[----:B------:R-:W-:-:S04]  /*3be0*/  @!P2 ISETP.GE.AND P1, PT, R75, R84, PT ;  /* 0x000000544b00a20c */ /* 0x000fc80003f26270 */
[----:B------:R-:W-:Y:S02]  /*3bf0*/  @!P2 FSEL R41, R41, RZ, !P1 ;  /* 0x000000ff2929a208 */ /* 0x000fe40004800000 */
[-C--:B------:R-:W-:Y:S02]  /*3c00*/  @!P2 ISETP.GE.AND P1, PT, R21, R84.reuse, PT ;  /* 0x000000541500a20c */ /* 0x080fe40003f26270 */
[----:B------:R-:W-:Y:S02]  /*3c10*/  @!P2 IADD3 R21, PT, PT, R75, 0x2, RZ ;  /* 0x000000024b15a810 */ /* 0x000fe40007ffe0ff */
[----:B------:R-:W-:Y:S02]  /*3c20*/  @!P2 FSEL R42, R42, RZ, !P1 ;  /* 0x000000ff2a2aa208 */ /* 0x000fe40004800000 */
[----:B------:R-:W-:Y:S01]  /*3c30*/  @!P2 ISETP.GE.AND P1, PT, R21, R84, PT ;  /* 0x000000541500a20c */ /* 0x000fe20003f26270 */
[----:B------:R-:W-:Y:S01]  /*3c40*/  @!P2 VIADD R21, R75, 0x1 ;  /* 0x000000014b15a836 */ /* 0x000fe20000000000 */
[----:B---3--:R-:W-:-:S02]  /*3c50*/  @!P2 FSEL R44, R44, RZ, !P6 ;  /* 0x000000ff2c2ca208 */ /* 0x008fc40007000000 */
        /* <DEDUP_REMOVED lines=8> */
[-C--:B------:R-:W-:Y:S02]  /*3ce0*/  @!P2 ISETP.GE.AND P6, PT, R21, R84.reuse, PT ;  /* 0x000000541500a20c */ /* 0x080fe40003fc6270 */
[C---:B------:R-:W-:Y:S02]  /*3cf0*/  @!P2 IADD3 R21, PT, PT, R75.reuse, 0x2, RZ ;  /* 0x000000024b15a810 */ /* 0x040fe40007ffe0ff */
[----:B----4-:R-:W-:Y:S02]  /*3d00*/  @!P2 FSEL R48, R48, RZ, !P3 ;  /* 0x000000ff3030a208 */ /* 0x010fe40005800000 */
[----:B------:R-:W-:-:S04]  /*3d10*/  @!P2 ISETP.GE.AND P3, PT, R75, R84, PT ;  /* 0x000000544b00a20c */ /* 0x000fc80003f66270 */
        /* <DEDUP_REMOVED lines=9> */
[----:B-----5:R-:W-:-:S02]  /*3db0*/  @!P2 FSEL R52, R52, RZ, !P0 ;  /* 0x000000ff3434a208 */ /* 0x020fc40004000000 */
[----:B------:R-:W-:-:S04]  /*3dc0*/  @!P2 ISETP.GE.AND P0, PT, R75, R84, PT ;  /* 0x000000544b00a20c */ /* 0x000fc80003f06270 */
[----:B------:R-:W-:Y:S02]  /*3dd0*/  @!P2 FSEL R53, R53, RZ, !P0 ;  /* 0x000000ff3535a208 */ /* 0x000fe40004000000 */
[----:B------:R-:W-:Y:S02]  /*3de0*/  @!P2 FSEL R56, R56, RZ, !P5 ;  /* 0x000000ff3838a208 */ /* 0x000fe40006800000 */
[-C--:B------:R-:W-:Y:S02]  /*3df0*/  @!P2 ISETP.GE.AND P0, PT, R21, R84.reuse, PT ;  /* 0x000000541500a20c */ /* 0x080fe40003f06270 */
[C---:B------:R-:W-:Y:S02]  /*3e00*/  @!P2 ISETP.GE.AND P5, PT, R75.reuse, R84, PT ;  /* 0x000000544b00a20c */ /* 0x040fe40003fa6270 */
[----:B------:R-:W-:Y:S02]  /*3e10*/  @!P2 IADD3 R21, PT, PT, R75, 0x2, RZ ;  /* 0x000000024b15a810 */ /* 0x000fe40007ffe0ff */
[----:B------:R-:W-:-:S02]  /*3e20*/  @!P2 FSEL R54, R54, RZ, !P6 ;  /* 0x000000ff3636a208 */ /* 0x000fc40007000000 */
[----:B------:R-:W-:Y:S02]  /*3e30*/  @!P2 FSEL R57, R57, RZ, !P5 ;  /* 0x000000ff3939a208 */ /* 0x000fe40006800000 */
[CC--:B------:R-:W-:Y:S02]  /*3e40*/  @!P2 ISETP.GE.AND P6, PT, R21.reuse, R84.reuse, PT ;  /* 0x000000541500a20c */ /* 0x0c0fe40003fc6270 */
[-C--:B------:R-:W-:Y:S01]  /*3e50*/  @!P2 ISETP.GE.AND P5, PT, R21, R84.reuse, PT ;  /* 0x000000541500a20c */ /* 0x080fe20003fa6270 */
[----:B------:R-:W-:Y:S01]  /*3e60*/  @!P2 VIADD R21, R75, 0x1 ;  /* 0x000000014b15a836 */ /* 0x000fe20000000000 */
[----:B------:R-:W-:Y:S01]  /*3e70*/  @!P2 FSEL R58, R58, RZ, !P0 ;  /* 0x000000ff3a3aa208 */ /* 0x000fe20004000000 */
[C---:B------:R-:W-:Y:S01]  /*3e80*/  FMUL.FTZ R41, R37.reuse, R41 ;  /* 0x0000002925297220 */ /* 0x040fe20000410000 */
[----:B------:R-:W-:Y:S01]  /*3e90*/  FMUL.FTZ R45, R37, R45 ;  /* 0x0000002d252d7220 */ /* 0x000fe20000410000 */
[----:B------:R-:W-:Y:S02]  /*3ea0*/  @!P2 FSEL R60, R60, RZ, !P4 ;  /* 0x000000ff3c3ca208 */ /* 0x000fe40006000000 */
[----:B------:R-:W-:-:S04]  /*3eb0*/  @!P2 ISETP.GE.AND P4, PT, R75, R84, PT ;  /* 0x000000544b00a20c */ /* 0x000fc80003f86270 */
[----:B------:R-:W-:Y:S01]  /*3ec0*/  @!P2 FSEL R61, R61, RZ, !P4 ;  /* 0x000000ff3d3da208 */ /* 0x000fe20006000000 */
[----:B------:R-:W-:Y:S01]  /*3ed0*/  FMUL.FTZ R49, R37, R49 ;  /* 0x0000003125317220 */ /* 0x000fe20000410000 */
[----:B------:R-:W-:Y:S01]  /*3ee0*/  @!P2 ISETP.GE.AND P0, PT, R21, R84, PT ;  /* 0x000000541500a20c */ /* 0x000fe20003f06270 */
        /* <DEDUP_REMOVED lines=34> */
[----:B------:R-:W-:Y:S01]  /*4110*/  VIADD R75, R75, 0x40 ;  /* 0x000000404b4b7836 */ /* 0x000fe20000000000 */
[----:B------:R-:W-:Y:S01]  /*4120*/  IADD3.X R77, PT, PT, RZ, R77, RZ, P0, !PT ;  /* 0x0000004dff4d7210 */ /* 0x000fe200007fe4ff */
[----:B------:R-:W-:Y:S06]  /*4130*/  @!P1 BRA `(.L_x_25281) ;  /* 0xffffffec00d09947 */ /* 0x000fec000383ffff */
.L_x_25280:
[----:B0-----:R-:W-:Y:S05]  /*4140*/  BSYNC.RECONVERGENT B0 ;  /* 0x0000000000007941 */ /* 0x001fea0003800200 */
.L_x_25279:
[----:B------:R-:W0:Y:S01]  /*4150*/  SHFL.BFLY PT, R2, R87, 0x2, 0x1f ;  /* 0x0c401f0057027f89 */ /* 0x000e2200000e0000 */
[C---:B------:R-:W-:Y:S01]  /*4160*/  LOP3.LUT P0, RZ, R4.reuse, 0x3, RZ, 0xc0, !PT ;  /* 0x0000000304ff7812 */ /* 0x040fe2000780c0ff */
[----:B------:R-:W-:Y:S01]  /*4170*/  BSSY.RECONVERGENT B0, `(.L_x_25282) ;  /* 0x000005b000007945 */ /* 0x000fe20003800200 */
[----:B------:R-:W-:Y:S01]  /*4180*/  LOP3.LUT R24, R4, 0x3c0, RZ, 0xc0, !PT ;  /* 0x000003c004187812 */ /* 0x000fe200078ec0ff */
[----:B------:R-:W5:Y:S01]  /*4190*/  SHFL.BFLY PT, R9, R86, 0x2, 0x1f ;  /* 0x0c401f0056097f89 */ /* 0x000f6200000e0000 */
[----:B------:R-:W-:Y:S02]  /*41a0*/  SHF.R.U32.HI R3, RZ, 0x2, R3 ;  /* 0x00000002ff037819 */ /* 0x000fe40000011603 */
[----:B------:R-:W-:Y:S01]  /*41b0*/  ISETP.NE.OR P1, PT, R24, 0x40, P0 ;  /* 0x000000401800780c */ /* 0x000fe20000725670 */
[----:B------:R-:W2:Y:S01]  /*41c0*/  SHFL.BFLY PT, R10, R83, 0x2, 0x1f ;  /* 0x0c401f00530a7f89 */ /* 0x000ea200000e0000 */
[----:B------:R-:W-:-:S03]  /*41d0*/  LEA R0, R0, R3, 0x7 ;  /* 0x0000000300007211 */ /* 0x000fc600078e38ff */
[----:B-1----:R-:W1:Y:S04]  /*41e0*/  SHFL.BFLY PT, R11, R82, 0x2, 0x1f ;  /* 0x0c401f00520b7f89 */ /* 0x002e6800000e0000 */
[----:B------:R-:W3:Y:S04]  /*41f0*/  SHFL.BFLY PT, R12, R81, 0x2, 0x1f ;  /* 0x0c401f00510c7f89 */ /* 0x000ee800000e0000 */
[----:B------:R-:W4:Y:S04]  /*4200*/  SHFL.BFLY PT, R13, R80, 0x2, 0x1f ;  /* 0x0c401f00500d7f89 */ /* 0x000f2800000e0000 */
[----:B------:R-:W4:Y:S01]  /*4210*/  SHFL.BFLY PT, R15, R64, 0x2, 0x1f ;  /* 0x0c401f00400f7f89 */ /* 0x000f2200000e0000 */
[----:B0-----:R-:W-:-:S03]  /*4220*/  FADD.FTZ R2, R2, R87 ;  /* 0x0000005702027221 */ /* 0x001fc60000010000 */
[----:B------:R-:W0:Y:S01]  /*4230*/  SHFL.BFLY PT, R14, R65, 0x2, 0x1f ;  /* 0x0c401f00410e7f89 */ /* 0x000e2200000e0000 */
[----:B-----5:R-:W-:-:S03]  /*4240*/  FADD.FTZ R8, R9, R86 ;  /* 0x0000005609087221 */ /* 0x020fc60000010000 */
[----:B------:R-:W5:Y:S01]  /*4250*/  SHFL.BFLY PT, R17, R66, 0x2, 0x1f ;  /* 0x0c401f0042117f89 */ /* 0x000f6200000e0000 */
        /* <DEDUP_REMOVED lines=12> */
[----:B-----5:R-:W-:-:S03]  /*4320*/  FADD.FTZ R66, R17, R66 ;  /* 0x0000004211427221 */ /* 0x020fc60000010000 */
[----:B------:R-:W5:Y:S01]  /*4330*/  SHFL.BFLY PT, R22, R73, 0x2, 0x1f ;  /* 0x0c401f0049167f89 */ /* 0x000f6200000e0000 */
[----:B--2---:R-:W-:Y:S01]  /*4340*/  FADD.FTZ R16, R16, R67 ;  /* 0x0000004310107221 */ /* 0x004fe20000010000 */
[----:B-1----:R-:W-:Y:S02]  /*4350*/  FADD.FTZ R68, R19, R68 ;  /* 0x0000004413447221 */ /* 0x002fe40000010000 */
        /* <DEDUP_REMOVED lines=9> */
[----:B-----5:R-:W-:-:S03]  /*43f0*/  FADD.FTZ R22, R22, R73 ;  /* 0x0000004916167221 */ /* 0x020fc60000010000 */
[----:B------:R-:W5:Y:S04]  /*4400*/  SHFL.BFLY PT, R19, R80, 0x1, 0x1f ;  /* 0x0c201f0050137f89 */ /* 0x000f6800000e0000 */
[----:B------:R-:W5:Y:S01]  /*4410*/  SHFL.BFLY PT, R21, R64, 0x1, 0x1f ;  /* 0x0c201f0040157f89 */ /* 0x000f6200000e0000 */
        /* <DEDUP_REMOVED lines=12> */
[----:B------:R-:W-:-:S03]  /*44e0*/  FADD.FTZ R21, R64, R21 ;  /* 0x0000001540157221 */ /* 0x000fc60000010000 */
[----:B------:R-:W5:Y:S01]  /*44f0*/  SHFL.BFLY PT, R35, R20, 0x1, 0x1f ;  /* 0x0c201f0014237f89 */ /* 0x000f6200000e0000 */
[----:B-1----:R-:W-:-:S03]  /*4500*/  FADD.FTZ R23, R14, R23 ;  /* 0x000000170e177221 */ /* 0x002fc60000010000 */
[----:B------:R-:W1:Y:S01]  /*4510*/  SHFL.BFLY PT, R37, R72, 0x1, 0x1f ;  /* 0x0c201f0048257f89 */ /* 0x000e6200000e0000 */
[----:B--2---:R-:W-:-:S03]  /*4520*/  FADD.FTZ R25, R66, R25 ;  /* 0x0000001942197221 */ /* 0x004fc60000010000 */
[----:B------:R-:W2:Y:S01]  /*4530*/  SHFL.BFLY PT, R39, R22, 0x1, 0x1f ;  /* 0x0c201f0016277f89 */ /* 0x000ea200000e0000 */
[----:B---3--:R-:W-:Y:S01]  /*4540*/  FADD.FTZ R27, R16, R27 ;  /* 0x0000001b101b7221 */ /* 0x008fe20000010000 */
[----:B------:R-:W-:Y:S01]  /*4550*/  BAR.SYNC.DEFER_BLOCKING 0x0 ;  /* 0x0000000000007b1d */ /* 0x000fe20000010000 */
[----:B----4-:R-:W-:Y:S01]  /*4560*/  FADD.FTZ R29, R68, R29 ;  /* 0x0000001d441d7221 */ /* 0x010fe20000010000 */
[----:B0-----:R-:W-:Y:S01]  /*4570*/  FADD.FTZ R31, R18, R31 ;  /* 0x0000001f121f7221 */ /* 0x001fe20000010000 */
[----:B-----5:R-:W-:Y:S01]  /*4580*/  FADD.FTZ R33, R70, R33 ;  /* 0x0000002146217221 */ /* 0x020fe20000010000 */
        /* <DEDUP_REMOVED lines=25> */
.L_x_25283:
[----:B------:R-:W-:Y:S05]  /*4720*/  BSYNC.RECONVERGENT B0 ;  /* 0x0000000000007941 */ /* 0x000fea0003800200 */
.L_x_25282:
        /* <DEDUP_REMOVED lines=45> */
.L_x_25285:
[----:B------:R-:W-:Y:S05]  /*4a00*/  BSYNC.RECONVERGENT B0 ;  /* 0x0000000000007941 */ /* 0x000fea0003800200 */
.L_x_25284:
        /* <DEDUP_REMOVED lines=20> */
.L_x_25287:
[----:B------:R-:W-:Y:S05]  /*4b50*/  BSYNC.RECONVERGENT B0 ;  /* 0x0000000000007941 */ /* 0x000fea0003800200 */
.L_x_25286:
        /* <DEDUP_REMOVED lines=31> */
[----:B--2---:R-:W-:Y:S01]  /*4d50*/  FADD.FTZ R33, R33, R28 ;  /* 0x0000001c21217221 */ /* 0x004fe20000010000 */
[----:B0-----:R-:W-:Y:S01]  /*4d60*/  FADD.FTZ R35, R35, R30 ;  /* 0x0000001e23237221 */ /* 0x001fe20000010000 */
[----:B---3--:R-:W-:Y:S01]  /*4d70*/  FADD.FTZ R37, R37, R32 ;  /* 0x0000002025257221 */ /* 0x008fe20000010000 */
[----:B----4-:R-:W-:-:S07]  /*4d80*/  FADD.FTZ R39, R39, R34 ;  /* 0x0000002227277221 */ /* 0x010fce0000010000 */
.L_x_25289:
[----:B------:R-:W-:Y:S05]  /*4d90*/  BSYNC.RECONVERGENT B0 ;  /* 0x0000000000007941 */ /* 0x000fea0003800200 */
.L_x_25288:
[----:B------:R-:W-:Y:S06]  /*4da0*/  BAR.SYNC.DEFER_BLOCKING 0x0 ;  /* 0x0000000000007b1d */ /* 0x000fec0000010000 */
[----:B------:R-:W-:Y:S05]  /*4db0*/  @P4 EXIT ;  /* 0x000000000000494d */ /* 0x000fea0003800000 */
[----:B------:R-:W-:Y:S01]  /*4dc0*/  IMAD R6, R7, R6, UR12 ;  /* 0x0000000c07067e24 */ /* 0x000fe2000f8e0206 */
        /* <DEDUP_REMOVED lines=27> */
.L_x_25254:
[----:B------:R-:W-:Y:S01]  /*4f80*/  HFMA2 R78, -RZ, RZ, 0, 5.9604644775390625e-08 ;  /* 0x00000001ff4e7431 */ /* 0x000fe200000001ff */
[----:B------:R-:W-:Y:S01]  /*4f90*/  BSSY B1, `(.L_x_25290) ;  /* 0x0000007000017945 */ /* 0x000fe20003800000 */
[----:B------:R-:W-:Y:S01]  /*4fa0*/  IMAD.MOV.U32 R79, RZ, RZ, R82 ;  /* 0x000000ffff4f7224 */ /* 0x000fe200078e0052 */
[----:B------:R-:W-:Y:S02]  /*4fb0*/  MOV R81, 0x1f ;  /* 0x0000001f00517802 */ /* 0x000fe40000000f00 */
[----:B------:R-:W-:-:S07]  /*4fc0*/  MOV R76, 0xffffffff ;  /* 0xffffffff004c7802 */ /* 0x000fce0000000f00 */
[----:B------:R-:W-:Y:S05]  /*4fd0*/  WARPSYNC.COLLECTIVE R76, `(.L_x_25291) ;  /* 0x000000004c087348 */ /* 0x000fea0003c00000 */
[----:B------:R0:W1:Y:S02]  /*4fe0*/  SHFL.BFLY P2, R77, R79, R78, R81 ;  /* 0x0c00004e4f4d7389 */ /* 0x0000640000040051 */
[----:B01----:R-:W-:Y:S05]  /*4ff0*/  ENDCOLLECTIVE ;  /* 0x000000000000791b */ /* 0x003fea0003800000 */
.L_x_25291:
[----:B------:R-:W-:Y:S05]  /*5000*/  BSYNC B1 ;  /* 0x0000000000017941 */ /* 0x000fea0003800000 */
.L_x_25290:
[----:B------:R-:W-:Y:S05]  /*5010*/  BRA `(.L_x_25292) ;  /* 0xffffffc000087947 */ /* 0x000fea000383ffff */
.L_x_25256:
        /* <DEDUP_REMOVED lines=8> */
.L_x_25294:
[----:B------:R-:W-:Y:S05]  /*50a0*/  BSYNC B0 ;  /* 0x0000000000007941 */ /* 0x000fea0003800000 */
.L_x_25293:
        /* <DEDUP_REMOVED lines=9> */
.L_x_25295:
[----:B------:R-:W-:Y:S01]  /*5140*/  HFMA2 R78, -RZ, RZ, 0, 2.384185791015625e-07 ;  /* 0x00000004ff4e7431 */ /* 0x000fe200000001ff */
[----:B------:R-:W-:-:S04]  /*5150*/  MOV R5, R77 ;  /* 0x0000004d00057202 */ /* 0x000fc80000000f00 */
[----:B------:R-:W-:-:S04]  /*5160*/  FMNMX.FTZ R5, R0, R5, !PT ;  /* 0x0000000500057209 */ /* 0x000fc80007810000 */
[----:B------:R-:W-:-:S07]  /*5170*/  MOV R79, R5 ;  /* 0x00000005004f7202 */ /* 0x000fce0000000f00 */
[----:B------:R-:W-:Y:S05]  /*5180*/  WARPSYNC.COLLECTIVE R76, `(.L_x_25296) ;  /* 0x000000004c087348 */ /* 0x000fea0003c00000 */
[----:B------:R0:W1:Y:S02]  /*5190*/  SHFL.BFLY P2, R77, R79, R78, R81 ;  /* 0x0c00004e4f4d7389 */ /* 0x0000640000040051 */
[----:B01----:R-:W-:Y:S05]  /*51a0*/  ENDCOLLECTIVE ;  /* 0x000000000000791b */ /* 0x003fea0003800000 */
.L_x_25296:
[----:B------:R-:W-:Y:S02]  /*51b0*/  HFMA2 R78, -RZ, RZ, 0, 1.1920928955078125e-07 ;  /* 0x00000002ff4e7431 */ /* 0x000fe400000001ff */
[----:B------:R-:W-:-:S05]  /*51c0*/  IMAD.MOV.U32 R4, RZ, RZ, R77 ;  /* 0x000000ffff047224 */ /* 0x000fca00078e004d */
[----:B------:R-:W-:-:S04]  /*51d0*/  FMNMX.FTZ R6, R5, R4, !PT ;  /* 0x0000000405067209 */ /* 0x000fc80007810000 */
[----:B------:R-:W-:-:S07]  /*51e0*/  MOV R79, R6 ;  /* 0x00000006004f7202 */ /* 0x000fce0000000f00 */
[----:B------:R-:W-:Y:S05]  /*51f0*/  WARPSYNC.COLLECTIVE R76, `(.L_x_25297) ;  /* 0x000000004c087348 */ /* 0x000fea0003c00000 */
[----:B------:R0:W1:Y:S02]  /*5200*/  SHFL.BFLY P2, R77, R79, R78, R81 ;  /* 0x0c00004e4f4d7389 */ /* 0x0000640000040051 */
[----:B01----:R-:W-:Y:S05]  /*5210*/  ENDCOLLECTIVE ;  /* 0x000000000000791b */ /* 0x003fea0003800000 */
.L_x_25297:
[----:B------:R-:W-:Y:S01]  /*5220*/  MOV R7, R77 ;  /* 0x0000004d00077202 */ /* 0x000fe20000000f00 */
[----:B------:R-:W-:Y:S06]  /*5230*/  BRA `(.L_x_25298) ;  /* 0xffffffbc00f87947 */ /* 0x000fec000383ffff */
.L_x_25299:
        /* <DEDUP_REMOVED lines=12> */
.L_x_27627:


//--------------------- .text._ZN4vllm25paged_attention_v2_kernelIffLi120ELi16ELi128ELNS_18Fp8KVCacheDataTypeE0ELb0ELi512EEEvPfS2_PT_PKS3_PKT0_S9_ifPKiSB_iPKfiiiSD_SD_iiiii --------------------------
	.section	.text._ZN4vllm25paged_attention_v2_kernelIffLi120ELi16ELi128ELNS_18Fp8KVCacheDataTypeE0ELb0ELi512EEEvPfS2_PT_PKS3_PKT0_S9_ifPKiSB_iPKfiiiSD_SD_iiiii,"ax",@progbits
	.align	128
        .global         _ZN4vllm25paged_attention_v2_kernelIffLi120ELi16ELi128ELNS_18Fp8KVCacheDataTypeE0ELb0ELi512EEEvPfS2_PT_PKS3_PKT0_S9_ifPKiSB_iPKfiiiSD_SD_iiiii
        .type           _ZN4vllm25paged_attention_v2_kernelIffLi120ELi16ELi128ELNS_18Fp8KVCacheDataTypeE0ELb0ELi512EEEvPfS2_PT_PKS3_PKT0_S9_ifPKiSB_iPKfiiiSD_SD_iiiii,@function
        .size           _ZN4vllm25paged_attention_v2_kernelIffLi120ELi16ELi128ELNS_18Fp8KVCacheDataTypeE0ELb0ELi512EEEvPfS2_PT_PKS3_PKT0_S9_ifPKiSB_iPKfiiiSD_SD_iiiii,(.L_x_27628 - _ZN4vllm25paged_attention_v2_kernelIffLi120ELi16ELi128ELNS_18Fp8KVCacheDataTypeE0ELb0ELi512EEEvPfS2_PT_PKS3_PKT0_S9_ifPKiSB_iPKfiiiSD_SD_iiiii)
        .other          _ZN4vllm25paged_attention_v2_kernelIffLi120ELi16ELi128ELNS_18Fp8KVCacheDataTypeE0ELb0ELi512EEEvPfS2_PT_PKS3_PKT0_S9_ifPKiSB_iPKfiiiSD_SD_iiiii,@"STO_CUDA_ENTRY STV_DEFAULT"
_ZN4vllm25paged_attention_v2_kernelIffLi120ELi16ELi128ELNS_18Fp8KVCacheDataTypeE0ELb0ELi512EEEvPfS2_PT_PKS3_PKT0_S9_ifPKiSB_iPKfiiiSD_SD_iiiii:
.text._ZN4vllm25paged_attention_v2_kernelIffLi120ELi16ELi128ELNS_18Fp8KVCacheDataTypeE0ELb0ELi512EEEvPfS2_PT_PKS3_PKT0_S9_ifPKiSB_iPKfiiiSD_SD_iiiii:
        /* <DEDUP_REMOVED lines=16> */
[----:B-1----:R-:W-:Y:S01]  /*0100*/  IMAD R0, R75, UR4, RZ ;  /* 0x000000044b007c24 */ /* 0x002fe2000f8e02ff */
[----:B------:R-:W-:Y:S01]  /*0110*/  MOV R70, 0x400 ;  /* 0x0000040000467802 */ /* 0x000fe20000000f00 */
[----:B------:R-:W1:Y:S01]  /*0120*/  LDCU UR4, c[0x0][0x3c8] ;  /* 0x00007900ff0477ac */ /* 0x000e620008000800 */
[----:B------:R-:W-:Y:S01]  /*0130*/  LEA R86, R11, 0x20, 0x5 ;  /* 0x000000200b567811 */ /* 0x000fe200078e28ff */
[----:B------:R-:W1:Y:S01]  /*0140*/  LDCU UR9, c[0x0][0x3dc] ;  /* 0x00007b80ff0977ac */ /* 0x000e620008000800 */
[----:B------:R-:W1:Y:S01]  /*0150*/  LDCU UR12, c[0x0][0x3b4] ;  /* 0x00007680ff0c77ac */ /* 0x000e620008000800 */
[----:B0-----:R-:W-:Y:S01]  /*0160*/  ISETP.GT.U32.AND P1, PT, R6, 0x3b, PT ;  /* 0x0000003b0600780c */ /* 0x001fe20003f24070 */
[----:B------:R-:W0:Y:S01]  /*0170*/  LDCU.64 UR10, c[0x0][0x3a0] ;  /* 0x00007400ff0a77ac */ /* 0x000e220008000a00 */
[----:B--2---:R-:W-:-:S02]  /*0180*/  IABS R15, R17 ;  /* 0x00000011000f7213 */ /* 0x004fc40000000000 */
[----:B----4-:R-:W-:-:S09]  /*0190*/  ISETP.NE.U32.AND P0, PT, R8, RZ, PT ;  /* 0x000000ff0800720c */ /* 0x010fd20003f05070 */
[----:B------:R-:W2:Y:S01]  /*01a0*/  @!P1 LDC.64 R4, c[0x0][0x398] ;  /* 0x0000e600ff049b82 */ /* 0x000ea20000000a00 */
[----:B---3--:R-:W-:Y:S01]  /*01b0*/  @!P1 IMAD R2, R13, 0x78, RZ ;  /* 0x000000780d029824 */ /* 0x008fe200078e02ff */
        /* <DEDUP_REMOVED lines=9> */
[----:B------:R-:W3:Y:S04]  /*0250*/  @P0 LDC.64 R2, c[0x0][0x3d0] ;  /* 0x0000f400ff020b82 */ /* 0x000ee80000000a00 */
[----:B------:R-:W4:Y:S01]  /*0260*/  @!P1 LDG.E.64.CONSTANT R4, desc[UR6][R4.64] ;  /* 0x0000000604049981 */ /* 0x000f22000c1e9b00 */
[----:B------:R-:W-:Y:S01]  /*0270*/  IMAD.MOV.U32 R0, RZ, RZ, RZ ;  /* 0x000000ffff007224 */ /* 0x000fe200078e00ff */
[----:B--2---:R-:W-:-:S04]  /*0280*/  IADD3 R8, PT, PT, R7, 0xffffffe, RZ ;  /* 0x0ffffffe07087810 */ /* 0x004fc80007ffe0ff */
[----:B------:R2:W0:Y:S01]  /*0290*/  F2I.FTZ.U32.TRUNC.NTZ R9, R8 ;  /* 0x0000000800097305 */ /* 0x000422000021f000 */
[----:B---3--:R-:W-:-:S05]  /*02a0*/  @P0 IMAD.WIDE.U32 R2, R13, 0x4, R2 ;  /* 0x000000040d020825 */ /* 0x008fca00078e0002 */
[----:B------:R3:W5:Y:S01]  /*02b0*/  @P0 LDG.E.CONSTANT R0, desc[UR6][R2.64] ;  /* 0x0000000602000981 */ /* 0x000762000c1e9900 */
[----:B--2---:R-:W-:Y:S01]  /*02c0*/  IMAD.MOV.U32 R8, RZ, RZ, RZ ;  /* 0x000000ffff087224 */ /* 0x004fe200078e00ff */
[----:B------:R-:W-:Y:S01]  /*02d0*/  IABS R14, R13 ;  /* 0x0000000d000e7213 */ /* 0x000fe20000000000 */
[----:B-1----:R-:W-:Y:S01]  /*02e0*/  IMAD R75, R75, UR4, RZ ;  /* 0x000000044b4b7c24 */ /* 0x002fe2000f8e02ff */
[----:B------:R-:W1:Y:S01]  /*02f0*/  S2R R7, SR_CgaCtaId ;  /* 0x0000000000077919 */ /* 0x000e620000008800 */
[--C-:B------:R-:W-:Y:S01]  /*0300*/  SHF.R.U32.HI R73, RZ, 0x5, R6.reuse ;  /* 0x00000005ff497819 */ /* 0x100fe20000011606 */
[----:B------:R-:W-:Y:S01]  /*0310*/  BSSY B0, `(.L_x_25300) ;  /* 0x00000e1000007945 */ /* 0x000fe20003800000 */
[----:B0-----:R-:W-:Y:S02]  /*0320*/  IADD3 R12, PT, PT, RZ, -R9, RZ ;  /* 0x80000009ff0c7210 */ /* 0x001fe40007ffe0ff */
[----:B------:R-:W-:Y:S01]  /*0330*/  SHF.R.U32.HI R71, RZ, 0x1, R6 ;  /* 0x00000001ff477819 */ /* 0x000fe20000011606 */
[----:B------:R-:W-:Y:S01]  /*0340*/  IMAD R69, R11, 0x20, R73 ;  /* 0x000000200b457824 */ /* 0x000fe200078e0249 */
[----:B---3--:R-:W-:Y:S01]  /*0350*/  IABS R2, R10 ;  /* 0x0000000a00027213 */ /* 0x008fe20000000000 */
        /* <DEDUP_REMOVED lines=21> */
[----:B------:R0:W2:Y:S02]  /*04b0*/  F2I.FTZ.U32.TRUNC.NTZ R3, R2 ;  /* 0x0000000200037305 */ /* 0x0000a4000021f000 */
[----:B0-----:R-:W-:Y:S01]  /*04c0*/  IMAD.MOV.U32 R2, RZ, RZ, RZ ;  /* 0x000000ffff027224 */ /* 0x001fe200078e00ff */
[----:B--2---:R-:W-:-:S05]  /*04d0*/  IADD3 R9, PT, PT, RZ, -R3, RZ ;  /* 0x80000003ff097210 */ /* 0x004fca0007ffe0ff */
[----:B------:R-:W-:-:S04]  /*04e0*/  IMAD R9, R9, R10, RZ ;  /* 0x0000000a09097224 */ /* 0x000fc800078e02ff */
[----:B------:R-:W-:Y:S01]  /*04f0*/  IMAD.HI.U32 R3, R3, R9, R2 ;  /* 0x0000000903037227 */ /* 0x000fe200078e0002 */
[----:B------:R-:W-:Y:S02]  /*0500*/  MOV R9, R14 ;  /* 0x0000000e00097202 */ /* 0x000fe40000000f00 */
[----:B------:R-:W-:-:S03]  /*0510*/  IADD3 R2, PT, PT, RZ, -R15, RZ ;  /* 0x8000000fff027210 */ /* 0x000fc60007ffe0ff */
[----:B------:R-:W-:-:S04]  /*0520*/  IMAD.HI.U32 R8, R3, R9, RZ ;  /* 0x0000000903087227 */ /* 0x000fc800078e00ff */
[----:B------:R-:W-:Y:S01]  /*0530*/  IMAD R3, R8, R2, R9 ;  /* 0x0000000208037224 */ /* 0x000fe200078e0209 */
[----:B------:R-:W-:Y:S02]  /*0540*/  LOP3.LUT R2, R6, 0x1, RZ, 0xc0, !PT ;  /* 0x0000000106027812 */ /* 0x000fe400078ec0ff */
[----:B-1----:R-:W-:Y:S02]  /*0550*/  LEA R9, R7, R70, 0x18 ;  /* 0x0000004607097211 */ /* 0x002fe400078ec0ff */
[----:B------:R-:W-:-:S03]  /*0560*/  ISETP.GT.U32.AND P2, PT, R10, R3, PT ;  /* 0x000000030a00720c */ /* 0x000fc60003f44070 */
[----:B------:R-:W-:Y:S01]  /*0570*/  IMAD R72, R2, 0xf0, R9 ;  /* 0x000000f002487824 */ /* 0x000fe200078e0209 */
[----:B------:R-:W-:-:S04]  /*0580*/  LOP3.LUT R9, R13, R12, RZ, 0x3c, !PT ;  /* 0x0000000c0d097212 */ /* 0x000fc800078e3cff */
[----:B------:R-:W-:-:S05]  /*0590*/  ISETP.GE.AND P3, PT, R9, RZ, PT ;  /* 0x000000ff0900720c */ /* 0x000fca0003f66270 */
[----:B------:R-:W-:Y:S02]  /*05a0*/  @!P2 IMAD.IADD R3, R3, 0x1, -R10 ;  /* 0x000000010303a824 */ /* 0x000fe400078e0a0a */
[----:B------:R-:W-:-:S03]  /*05b0*/  @!P2 VIADD R8, R8, 0x1 ;  /* 0x000000010808a836 */ /* 0x000fc60000000000 */
[----:B------:R-:W-:Y:S02]  /*05c0*/  ISETP.GE.U32.AND P0, PT, R3, R10, PT ;  /* 0x0000000a0300720c */ /* 0x000fe40003f06070 */
[----:B------:R-:W-:Y:S02]  /*05d0*/  IADD3 R3, PT, PT, R85, 0xf, RZ ;  /* 0x0000000f55037810 */ /* 0x000fe40007ffe0ff */
[----:B------:R-:W-:Y:S02]  /*05e0*/  @!P1 LEA R10, R71, R72, 0x3 ;  /* 0x00000048470a9211 */ /* 0x000fe400078e18ff */
[----:B------:R-:W-:-:S04]  /*05f0*/  SHF.R.U32.HI R3, RZ, 0x4, R3 ;  /* 0x00000004ff037819 */ /* 0x000fc80000011603 */
[----:B------:R-:W-:-:S03]  /*0600*/  VIMNMX.U32 R86, PT, PT, R3, R86, PT ;  /* 0x0000005603567248 */ /* 0x000fc60003fe0000 */
[----:B------:R-:W-:Y:S02]  /*0610*/  @P0 IADD3 R8, PT, PT, R8, 0x1, RZ ;  /* 0x0000000108080810 */ /* 0x000fe40007ffe0ff */
[----:B------:R-:W-:Y:S01]  /*0620*/  ISETP.GE.U32.AND P0, PT, R69, R86, PT ;  /* 0x000000564500720c */ /* 0x000fe20003f06070 */
[----:B------:R-:W-:Y:S01]  /*0630*/  IMAD R9, R11, -0x20, R86 ;  /* 0xffffffe00b097824 */ /* 0x000fe200078e0256 */
[----:B------:R-:W-:-:S04]  /*0640*/  MOV R3, R8 ;  /* 0x0000000800037202 */ /* 0x000fc80000000f00 */
[----:B------:R-:W-:Y:S02]  /*0650*/  LEA R84, R9, R68, 0x4 ;  /* 0x0000004409547211 */ /* 0x000fe400078e20ff */
[----:B------:R-:W-:Y:S02]  /*0660*/  @!P3 IADD3 R3, PT, PT, -R3, RZ, RZ ;  /* 0x000000ff0303b210 */ /* 0x000fe40007ffe1ff */
[----:B------:R-:W-:Y:S01]  /*0670*/  VIMNMX R84, PT, PT, R85, R84, PT ;  /* 0x0000005455547248 */ /* 0x000fe20003fe0100 */
[----:B----4-:R0:W-:Y:S01]  /*0680*/  @!P1 STS.64 [R10], R4 ;  /* 0x000000040a009388 */ /* 0x0101e20000000a00 */
[----:B------:R-:W-:Y:S01]  /*0690*/  BAR.SYNC.DEFER_BLOCKING 0x0 ;  /* 0x0000000000007b1d */ /* 0x000fe20000010000 */
[----:B------:R-:W-:Y:S01]  /*06a0*/  ISETP.NE.AND P1, PT, R12, RZ, PT ;  /* 0x000000ff0c00720c */ /* 0x000fe20003f25270 */
[----:B0-----:R-:W-:-:S12]  /*06b0*/  IMAD.MOV.U32 R4, RZ, RZ, -0x800001 ;  /* 0xff7fffffff047424 */ /* 0x001fd800078e00ff */
[----:B------:R-:W-:Y:S01]  /*06c0*/  @!P1 LOP3.LUT R3, RZ, R12, RZ, 0x33, !PT ;  /* 0x0000000cff039212 */ /* 0x000fe200078e33ff */
[----:B------:R-:W-:Y:S06]  /*06d0*/  @P0 BRA `(.L_x_25301) ;  /* 0x0000000800900947 */ /* 0x000fec0003800000 */
[----:B------:R-:W0:Y:S01]  /*06e0*/  LDCU UR8, c[0x0][0x3e0] ;  /* 0x00007c00ff0877ac */ /* 0x000e220008000800 */
[----:B------:R-:W-:Y:S01]  /*06f0*/  MOV R5, R69 ;  /* 0x0000004500057202 */ /* 0x000fe20000000f00 */
[----:B------:R-:W1:Y:S01]  /*0700*/  LDS.128 R64, [R72] ;  /* 0x0000000048407984 */ /* 0x000e620000000c00 */
[----:B------:R-:W-:Y:S01]  /*0710*/  LOP3.LUT R4, R71, 0xf, RZ, 0xc0, !PT ;  /* 0x0000000f47047812 */ /* 0x000fe200078ec0ff */
[----:B------:R-:W2:Y:S01]  /*0720*/  LDCU.64 UR4, c[0x0][0x3b8] ;  /* 0x00007700ff0477ac */ /* 0x000ea20008000a00 */
[----:B------:R-:W-:Y:S01]  /*0730*/  LEA R77, R73, R68, 0x4 ;  /* 0x00000044494d7211 */ /* 0x000fe200078e20ff */
[----:B------:R-:W-:Y:S01]  /*0740*/  IMAD.SHL.U32 R71, R71, 0x4, RZ ;  /* 0x0000000447477824 */ /* 0x000fe200078e00ff */
[----:B------:R-:W3:Y:S01]  /*0750*/  LDS.128 R60, [R72+0x10] ;  /* 0x00001000483c7984 */ /* 0x000ee20000000c00 */
[----:B------:R-:W-:Y:S01]  /*0760*/  IMAD.WIDE.U32 R68, R5, 0x4, RZ ;  /* 0x0000000405447825 */ /* 0x000fe200078e00ff */
[----:B------:R-:W-:Y:S02]  /*0770*/  IADD3 R74, PT, PT, R4, R77, RZ ;  /* 0x0000004d044a7210 */ /* 0x000fe40007ffe0ff */
[----:B------:R-:W-:Y:S01]  /*0780*/  LOP3.LUT R4, R71, 0x3c, RZ, 0xc0, !PT ;  /* 0x0000003c47047812 */ /* 0x000fe200078ec0ff */
[----:B------:R-:W-:Y:S01]  /*0790*/  IMAD.SHL.U32 R71, R6, 0x2, RZ ;  /* 0x0000000206477824 */ /* 0x000fe200078e00ff */
[----:B------:R-:W4:Y:S01]  /*07a0*/  LDS.128 R56, [R72+0x20] ;  /* 0x0000200048387984 */ /* 0x000f220000000c00 */
[----:B------:R-:W-:Y:S01]  /*07b0*/  IADD3 R70, PT, PT, R70, 0x200, RZ ;  /* 0x0000020046467810 */ /* 0x000fe20007ffe0ff */
[----:B------:R-:W-:Y:S01]  /*07c0*/  IMAD.WIDE R68, R75, 0x4, R68 ;  /* 0x000000044b447825 */ /* 0x000fe200078e0244 */
[----:B------:R-:W-:Y:S01]  /*07d0*/  LEA R4, R73, R4, 0x6 ;  /* 0x0000000449047211 */ /* 0x000fe200078e30ff */
[----:B------:R-:W0:Y:S01]  /*07e0*/  LDS.128 R52, [R72+0x30] ;  /* 0x0000300048347984 */ /* 0x000e220000000c00 */
[----:B------:R-:W-:-:S02]  /*07f0*/  LOP3.LUT R89, R71, 0x3c, RZ, 0xc0, !PT ;  /* 0x0000003c47597812 */ /* 0x000fc400078ec0ff */
[----:B------:R-:W-:Y:S01]  /*0800*/  LEA R7, R7, R70, 0x18 ;  /* 0x0000004607077211 */ /* 0x000fe200078ec0ff */
[----:B------:R-:W0:Y:S01]  /*0810*/  LDS.128 R48, [R72+0x40] ;  /* 0x0000400048307984 */ /* 0x000e220000000c00 */
[----:B--2---:R-:W-:Y:S02]  /*0820*/  IADD3 R6, P1, PT, R68, UR4, RZ ;  /* 0x0000000444067c10 */ /* 0x004fe4000ff3e0ff */
[----:B------:R-:W-:Y:S01]  /*0830*/  IADD3 R7, PT, PT, R4, R7, RZ ;  /* 0x0000000704077210 */ /* 0x000fe20007ffe0ff */
[----:B------:R-:W2:Y:S01]  /*0840*/  LDS.128 R44, [R72+0x50] ;  /* 0x00005000482c7984 */ /* 0x000ea20000000c00 */
[----:B------:R-:W-:Y:S01]  /*0850*/  LOP3.LUT R68, R71, 0x2, RZ, 0xc0, !PT ;  /* 0x0000000247447812 */ /* 0x000fe200078ec0ff */
[----:B------:R-:W-:Y:S01]  /*0860*/  IMAD.MOV.U32 R4, RZ, RZ, -0x800001 ;  /* 0xff7fffffff047424 */ /* 0x000fe200078e00ff */
[----:B-----5:R-:W-:Y:S01]  /*0870*/  FSETP.NEU.FTZ.AND P0, PT, R0, RZ, PT ;  /* 0x000000ff0000720b */ /* 0x020fe20003f1d000 */
[----:B------:R-:W0:Y:S01]  /*0880*/  LDS.128 R40, [R72+0x60] ;  /* 0x0000600048287984 */ /* 0x000e220000000c00 */
[----:B------:R-:W-:-:S02]  /*0890*/  IADD3.X R69, PT, PT, R69, UR5, RZ, P1, !PT ;  /* 0x0000000545457c10 */ /* 0x000fc40008ffe4ff */
[----:B------:R-:W-:Y:S01]  /*08a0*/  IADD3 R70, PT, PT, -R85, R74, RZ ;  /* 0x0000004a55467210 */ /* 0x000fe20007ffe1ff */
[----:B------:R-:W1:Y:S01]  /*08b0*/  LDS.128 R36, [R72+0x70] ;  /* 0x0000700048247984 */ /* 0x000e620000000c00 */
[----:B------:R-:W-:-:S03]  /*08c0*/  IADD3 R71, PT, PT, R74, 0x1, RZ ;  /* 0x000000014a477810 */ /* 0x000fc60007ffe0ff */
[----:B------:R-:W1:Y:S04]  /*08d0*/  LDS.128 R32, [R72+0x80] ;  /* 0x0000800048207984 */ /* 0x000e680000000c00 */
[----:B------:R-:W1:Y:S04]  /*08e0*/  LDS.128 R28, [R72+0x90] ;  /* 0x00009000481c7984 */ /* 0x000e680000000c00 */
[----:B------:R-:W1:Y:S04]  /*08f0*/  LDS.128 R24, [R72+0xa0] ;  /* 0x0000a00048187984 */ /* 0x000e680000000c00 */
[----:B------:R-:W1:Y:S04]  /*0900*/  LDS.128 R20, [R72+0xb0] ;  /* 0x0000b00048147984 */ /* 0x000e680000000c00 */
[----:B------:R-:W1:Y:S04]  /*0910*/  LDS.128 R16, [R72+0xc0] ;  /* 0x0000c00048107984 */ /* 0x000e680000000c00 */
[----:B------:R-:W1:Y:S04]  /*0920*/  LDS.128 R12, [R72+0xd0] ;  /* 0x0000d000480c7984 */ /* 0x000e680000000c00 */
[----:B------:R0:W1:Y:S02]  /*0930*/  LDS.128 R8, [R72+0xe0] ;  /* 0x0000e00048087984 */ /* 0x0000640000000c00 */
[----:B0-----:R-:W-:-:S05]  /*0940*/  IMAD R72, R3, UR8, RZ ;  /* 0x0000000803487c24 */ /* 0x001fca000f8e02ff */
[----:B------:R-:W-:-:S04]  /*0950*/  IADD3 R88, P2, PT, R72, R89, RZ ;  /* 0x0000005948587210 */ /* 0x000fc80007f5e0ff */
[----:B--234-:R-:W-:-:S09]  /*0960*/  LEA.HI.X.SX32 R89, R72, RZ, 0x1, P2 ;  /* 0x000000ff48597211 */ /* 0x01cfd200010f0eff */
.L_x_25303:
[----:B0-----:R-:W-:Y:S01]  /*0970*/  IMAD.MOV.U32 R82, RZ, RZ, R6 ;  /* 0x000000ffff527224 */ /* 0x001fe200078e0006 */
[----:B------:R-:W-:-:S05]  /*0980*/  MOV R83, R69 ;  /* 0x0000004500537202 */ /* 0x000fca0000000f00 */
        /* <DEDUP_REMOVED lines=9> */
[----:B------:R-:W4:Y:S04]  /*0a20*/  LDG.E.64.CONSTANT R80, desc[UR6][R90.64+0x300] ;  /* 0x000300065a507981 */ /* 0x000f28000c1e9b00 */
[----:B------:R-:W5:Y:S01]  /*0a30*/  LDG.E.64.CONSTANT R72, desc[UR6][R90.64+0x400] ;  /* 0x000400065a487981 */ /* 0x000f62000c1e9b00 */
        /* <DEDUP_REMOVED lines=10> */
[----:B------:R-:W4:Y:S01]  /*0ae0*/  LDG.E.64.CONSTANT R80, desc[UR6][R90.64+0x700] ;  /* 0x000700065a507981 */ /* 0x000f22000c1e9b00 */
[----:B-----5:R-:W-:Y:S01]  /*0af0*/  FFMA.FTZ R83, R56, R72, R83 ;  /* 0x0000004838537223 */ /* 0x020fe20000010053 */
[----:B------:R-:W-:-:S02]  /*0b00*/  FFMA.FTZ R82, R57, R73, R82 ;  /* 0x0000004939527223 */ /* 0x000fc40000010052 */
[----:B------:R-:W5:Y:S04]  /*0b10*/  LDG.E.64.CONSTANT R74, desc[UR6][R90.64+0x800] ;  /* 0x000800065a4a7981 */ /* 0x000f68000c1e9b00 */
[----:B------:R-:W5:Y:S01]  /*0b20*/  LDG.E.64.CONSTANT R72, desc[UR6][R90.64+0xc00] ;  /* 0x000c00065a487981 */ /* 0x000f62000c1e9b00 */
[----:B--2---:R-:W-:Y:S01]  /*0b30*/  FFMA.FTZ R83, R76, R58, R83 ;  /* 0x0000003a4c537223 */ /* 0x004fe20000010053 */
        /* <DEDUP_REMOVED lines=22> */
[----:B------:R-:W5:Y:S01]  /*0ca0*/  LDG.E.64.CONSTANT R72, desc[UR6][R90.64+0x1100] ;  /* 0x001100065a487981 */ /* 0x000f62000c1e9b00 */
[----:B--2---:R-:W-:Y:S01]  /*0cb0*/  FFMA.FTZ R83, R76, R42, R83 ;  /* 0x0000002a4c537223 */ /* 0x004fe20000010053 */
        /* <DEDUP_REMOVED lines=8> */
[----:B-----5:R-:W-:Y:S01]  /*0d40*/  FFMA.FTZ R83, R32, R74, R83 ;  /* 0x0000004a20537223 */ /* 0x020fe20000010053 */
[----:B------:R-:W-:Y:S02]  /*0d50*/  FFMA.FTZ R82, R33, R75, R82 ;  /* 0x0000004b21527223 */ /* 0x000fe40000010052 */
[----:B------:R-:W5:Y:S01]  /*0d60*/  LDG.E.64.CONSTANT R74, desc[UR6][R90.64+0x1500] ;  /* 0x001500065a4a7981 */ /* 0x000f62000c1e9b00 */
        /* <DEDUP_REMOVED lines=9> */
[----:B--2---:R-:W-:Y:S01]  /*0e00*/  FFMA.FTZ R83, R24, R76, R83 ;  /* 0x0000004c18537223 */ /* 0x004fe20000010053 */
[----:B------:R-:W-:Y:S02]  /*0e10*/  FFMA.FTZ R82, R25, R77, R82 ;  /* 0x0000004d19527223 */ /* 0x000fe40000010052 */
[----:B------:R-:W2:Y:S01]  /*0e20*/  LDG.E.64.CONSTANT R76, desc[UR6][R90.64+0x1a00] ;  /* 0x001a00065a4c7981 */ /* 0x000ea2000c1e9b00 */
[----:B-----5:R-:W-:Y:S01]  /*0e30*/  FFMA.FTZ R83, R74, R26, R83 ;  /* 0x0000001a4a537223 */ /* 0x020fe20000010053 */
[----:B------:R-:W-:-:S02]  /*0e40*/  FFMA.FTZ R82, R75, R27, R82 ;  /* 0x0000001b4b527223 */ /* 0x000fc40000010052 */
[----:B------:R-:W5:Y:S01]  /*0e50*/  LDG.E.64.CONSTANT R74, desc[UR6][R90.64+0x1900] ;  /* 0x001900065a4a7981 */ /* 0x000f62000c1e9b00 */
[----:B---3--:R-:W-:Y:S01]  /*0e60*/  FFMA.FTZ R83, R20, R78, R83 ;  /* 0x0000004e14537223 */ /* 0x008fe20000010053 */
[----:B------:R-:W-:Y:S02]  /*0e70*/  FFMA.FTZ R82, R21, R79, R82 ;  /* 0x0000004f15527223 */ /* 0x000fe40000010052 */
[----:B------:R-:W3:Y:S01]  /*0e80*/  LDG.E.64.CONSTANT R78, desc[UR6][R90.64+0x1b00] ;  /* 0x001b00065a4e7981 */ /* 0x000ee2000c1e9b00 */
[----:B----4-:R-:W-:Y:S01]  /*0e90*/  FFMA.FTZ R83, R80, R22, R83 ;  /* 0x0000001650537223 */ /* 0x010fe20000010053 */
[----:B------:R-:W-:Y:S02]  /*0ea0*/  FFMA.FTZ R92, R81, R23, R82 ;  /* 0x00000017515c7223 */ /* 0x000fe40000010052 */
[----:B------:R-:W4:Y:S01]  /*0eb0*/  LDG.E.64.CONSTANT R80, desc[UR6][R90.64+0x1c00] ;  /* 0x001c00065a507981 */ /* 0x000f22000c1e9b00 */
[----:B------:R-:W-:-:S03]  /*0ec0*/  FFMA.FTZ R87, R16, R72, R83 ;  /* 0x0000004810577223 */ /* 0x000fc60000010053 */
[----:B------:R-:W4:Y:S01]  /*0ed0*/  LDG.E.64.CONSTANT R82, desc[UR6][R90.64+0x1d00] ;  /* 0x001d00065a527981 */ /* 0x000f22000c1e9b00 */
[----:B------:R-:W-:Y:S01]  /*0ee0*/  FFMA.FTZ R92, R17, R73, R92 ;  /* 0x00000049115c7223 */ /* 0x000fe2000001005c */
[----:B-----5:R-:W-:-:S03]  /*0ef0*/  FFMA.FTZ R87, R74, R18, R87 ;  /* 0x000000124a577223 */ /* 0x020fc60000010057 */
[----:B------:R-:W-:Y:S01]  /*0f00*/  FFMA.FTZ R92, R75, R19, R92 ;  /* 0x000000134b5c7223 */ /* 0x000fe2000001005c */
[----:B--2---:R-:W-:-:S03]  /*0f10*/  FFMA.FTZ R87, R12, R76, R87 ;  /* 0x0000004c0c577223 */ /* 0x004fc60000010057 */
[----:B------:R-:W-:Y:S01]  /*0f20*/  FFMA.FTZ R92, R13, R77, R92 ;  /* 0x0000004d0d5c7223 */ /* 0x000fe2000001005c */
[----:B------:R-:W-:Y:S01]  /*0f30*/  UMOV UR4, 0xffffffff ;  /* 0xffffffff00047882 */ /* 0x000fe20000000000 */
[----:B---3--:R-:W-:Y:S02]  /*0f40*/  FFMA.FTZ R87, R78, R14, R87 ;  /* 0x0000000e4e577223 */ /* 0x008fe40000010057 */
[----:B------:R-:W-:Y:S02]  /*0f50*/  FFMA.FTZ R92, R79, R15, R92 ;  /* 0x0000000f4f5c7223 */ /* 0x000fe4000001005c */
[----:B----4-:R-:W-:Y:S02]  /*0f60*/  FFMA.FTZ R87, R8, R80, R87 ;  /* 0x0000005008577223 */ /* 0x010fe40000010057 */
[----:B------:R-:W-:Y:S02]  /*0f70*/  FFMA.FTZ R92, R9, R81, R92 ;  /* 0x00000051095c7223 */ /* 0x000fe4000001005c */
[----:B------:R-:W-:-:S02]  /*0f80*/  FFMA.FTZ R82, R82, R10, R87 ;  /* 0x0000000a52527223 */ /* 0x000fc40000010057 */
[----:B------:R-:W-:-:S04]  /*0f90*/  FFMA.FTZ R83, R83, R11, R92 ;  /* 0x0000000b53537223 */ /* 0x000fc8000001005c */
[----:B------:R-:W-:Y:S01]  /*0fa0*/  FADD.FTZ R82, R82, R83 ;  /* 0x0000005352527221 */ /* 0x000fe20000010000 */
[----:B------:R-:W-:Y:S06]  /*0fb0*/  BRA.DIV UR4, `(.L_x_25302) ;  /* 0x0000003e046c7947 */ /* 0x000fec000b800000 */
[----:B------:R0:W1:Y:S02]  /*0fc0*/  SHFL.BFLY PT, R73, R82, 0x1, 0x1f ;  /* 0x0c201f0052497f89 */ /* 0x00006400000e0000 */
.L_x_25340:
[----:B------:R-:W-:Y:S01]  /*0fd0*/  VIADD R72, R70, 0x1 ;  /* 0x0000000146487836 */ /* 0x000fe20000000000 */
[----:B------:R-:W-:Y:S01]  /*0fe0*/  ISETP.NE.U32.AND P3, PT, R2, 0x1, PT ;  /* 0x000000010200780c */ /* 0x000fe20003f65070 */
[----:B-1----:R-:W-:Y:S01]  /*0ff0*/  FADD.FTZ R73, R82, R73 ;  /* 0x0000004952497221 */ /* 0x002fe20000010000 */
[----:B------:R-:W-:Y:S01]  /*1000*/  IADD3 R5, PT, PT, R5, 0x4, RZ ;  /* 0x0000000405057810 */ /* 0x000fe20007ffe0ff */
[----:B------:R-:W-:Y:S01]  /*1010*/  VIADD R70, R70, 0x40 ;  /* 0x0000004046467836 */ /* 0x000fe20000000000 */
[----:B------:R-:W-:Y:S02]  /*1020*/  I2FP.F32.S32 R75, R72 ;  /* 0x00000048004b7245 */ /* 0x000fe40000201400 */
[----:B------:R-:W-:-:S03]  /*1030*/  ISETP.GE.U32.AND P2, PT, R5, R86, PT ;  /* 0x000000560500720c */ /* 0x000fc60003f46070 */
[----:B------:R-:W-:-:S04]  /*1040*/  FMUL.FTZ R75, R75, R0 ;  /* 0x000000004b4b7220 */ /* 0x000fc80000410000 */
[----:B------:R-:W-:Y:S02]  /*1050*/  @P3 IADD3 R74, PT, PT, R71, -0x1, RZ ;  /* 0xffffffff474a3810 */ /* 0x000fe40007ffe0ff */
[----:B------:R-:W-:Y:S02]  /*1060*/  FSEL R72, R75, RZ, P0 ;  /* 0x000000ff4b487208 */ /* 0x000fe40000000000 */
[CC--:B------:R-:W-:Y:S02]  /*1070*/  ISETP.GE.OR P4, PT, R74.reuse, R85.reuse, !P3 ;  /* 0x000000554a00720c */ /* 0x0c0fe40005f86670 */
[----:B------:R-:W-:Y:S01]  /*1080*/  @P3 ISETP.GE.AND P1, PT, R74, R85, PT ;  /* 0x000000554a00320c */ /* 0x000fe20003f26270 */
[----:B------:R-:W-:Y:S01]  /*1090*/  FFMA.FTZ R73, R73, UR12, R72 ;  /* 0x0000000c49497c23 */ /* 0x000fe20008010048 */
[----:B------:R-:W-:-:S04]  /*10a0*/  IADD3 R71, PT, PT, R71, 0x40, RZ ;  /* 0x0000004047477810 */ /* 0x000fc80007ffe0ff */
[----:B------:R-:W-:Y:S02]  /*10b0*/  @P3 FSEL R72, R73, RZ, !P1 ;  /* 0x000000ff49483208 */ /* 0x000fe40004800000 */
[----:B------:R-:W-:-:S03]  /*10c0*/  IADD3 R6, P1, PT, R6, 0x10, RZ ;  /* 0x0000001006067810 */ /* 0x000fc60007f3e0ff */
[----:B------:R1:W-:Y:S01]  /*10d0*/  @P3 STS [R7], R72 ;  /* 0x0000004807003388 */ /* 0x0003e20000000800 */
[----:B------:R-:W-:Y:S02]  /*10e0*/  @!P4 FMNMX.FTZ R4, R4, R73, !PT ;  /* 0x000000490404c209 */ /* 0x000fe40007810000 */
[----:B------:R-:W-:Y:S01]  /*10f0*/  IADD3.X R69, PT, PT, RZ, R69, RZ, P1, !PT ;  /* 0x00000045ff457210 */ /* 0x000fe20000ffe4ff */
[----:B-1----:R-:W-:Y:S01]  /*1100*/  VIADD R7, R7, 0x100 ;  /* 0x0000010007077836 */ /* 0x002fe20000000000 */
[----:B------:R-:W-:Y:S06]  /*1110*/  @!P2 BRA `(.L_x_25303) ;  /* 0xfffffff80014a947 */ /* 0x000fec000383ffff */
.L_x_25301:
[----:B------:R-:W-:Y:S05]  /*1120*/  BSYNC B0 ;  /* 0x0000000000007941 */ /* 0x000fea0003800000 */
.L_x_25300:
        /* <DEDUP_REMOVED lines=9> */
.L_x_25346:
        /* <DEDUP_REMOVED lines=10> */
[----:B------:R1:W-:Y:S01]  /*1260*/  @!P0 STS [R6], R7 ;  /* 0x0000000706008388 */ /* 0x0003e20000000800 */
[----:B------:R-:W-:Y:S01]  /*1270*/  BAR.SYNC.DEFER_BLOCKING 0x0 ;  /* 0x0000000000007b1d */ /* 0x000fe20000010000 */
[C---:B------:R-:W-:Y:S01]  /*1280*/  ISETP.GT.U32.AND P1, PT, R2.reuse, 0x3, PT ;  /* 0x000000030200780c */ /* 0x040fe20003f24070 */
[----:B-1----:R-:W-:Y:S01]  /*1290*/  IMAD R7, R2, 0x4, R5 ;  /* 0x0000000402077824 */ /* 0x002fe200078e0205 */
[----:B------:R-:W-:Y:S01]  /*12a0*/  MOV R11, 0xff7fffff ;  /* 0xff7fffff000b7802 */ /* 0x000fe20000000f00 */
[----:B------:R-:W-:-:S04]  /*12b0*/  IMAD.MOV.U32 R14, RZ, RZ, RZ ;  /* 0x000000ffff0e7224 */ /* 0x000fc800078e00ff */
        /* <DEDUP_REMOVED lines=14> */
[----:B------:R-:W-:Y:S02]  /*13a0*/  IMAD.MOV.U32 R14, RZ, RZ, RZ ;  /* 0x000000ffff0e7224 */ /* 0x000fe400078e00ff */
[----:B------:R-:W-:-:S04]  /*13b0*/  IADD3 R11, PT, PT, R84, R11, RZ ;  /* 0x0000000b540b7210 */ /* 0x000fc80007ffe0ff */
[C---:B------:R-:W-:Y:S02]  /*13c0*/  LOP3.LUT R12, R11.reuse, 0x180, RZ, 0xc0, !PT ;  /* 0x000001800b0c7812 */ /* 0x040fe400078ec0ff */
[----:B------:R-:W-:Y:S02]  /*13d0*/  IADD3 R13, PT, PT, R11, -UR13, RZ ;  /* 0x8000000d0b0d7c10 */ /* 0x000fe4000fffe0ff */
        /* <DEDUP_REMOVED lines=12> */
.L_x_25309:
        /* <DEDUP_REMOVED lines=11> */
.L_x_25308:
[----:B------:R-:W-:Y:S05]  /*1550*/  BSYNC.RECONVERGENT B1 ;  /* 0x0000000000017941 */ /* 0x000fea0003800200 */
.L_x_25307:
        /* <DEDUP_REMOVED lines=12> */
.L_x_25312:
        /* <DEDUP_REMOVED lines=100> */
.L_x_25311:
[----:B------:R-:W-:Y:S05]  /*1c60*/  BSYNC.RECONVERGENT B1 ;  /* 0x0000000000017941 */ /* 0x000fea0003800200 */
.L_x_25310:
        /* <DEDUP_REMOVED lines=55> */
.L_x_25314:
[----:B------:R-:W-:Y:S05]  /*1fe0*/  BSYNC.RECONVERGENT B1 ;  /* 0x0000000000017941 */ /* 0x000fea0003800200 */
.L_x_25313:
        /* <DEDUP_REMOVED lines=26> */
.L_x_25306:
[----:B------:R-:W-:Y:S05]  /*2190*/  BSYNC.RECONVERGENT B0 ;  /* 0x0000000000007941 */ /* 0x000fea0003800200 */
.L_x_25305:
        /* <DEDUP_REMOVED lines=26> */
[----:B------:R1:W2:Y:S01]  /*2340*/  MUFU.RCP R36, R7 ;  /* 0x0000000700247308 */ /* 0x0002a20000001000 */
[----:B------:R-:W-:Y:S02]  /*2350*/  IADD3 R12, PT, PT, R84, -UR13, RZ ;  /* 0x8000000d540c7c10 */ /* 0x000fe4000fffe0ff */
[----:B------:R-:W-:Y:S01]  /*2360*/  ISETP.NE.AND P0, PT, R6, 0x180, PT ;  /* 0x000001800600780c */ /* 0x000fe20003f05270 */
[----:B------:R-:W-:Y:S01]  /*2370*/  IMAD.MOV.U32 R6, RZ, RZ, R4 ;  /* 0x000000ffff067224 */ /* 0x000fe200078e0004 */
[----:B------:R-:W-:-:S11]  /*2380*/  ISETP.GE.U32.AND P1, PT, R12, 0x180, PT ;  /* 0x000001800c00780c */ /* 0x000fd60003f26070 */
[----:B-1----:R-:W-:Y:S05]  /*2390*/  @!P0 BRA `(.L_x_25318) ;  /* 0x0000000000408947 */ /* 0x002fea0003800000 */
[----:B------:R-:W-:Y:S02]  /*23a0*/  LEA.HI R84, R84, 0x1, RZ, 0x19 ;  /* 0x0000000154547811 */ /* 0x000fe400078fc8ff */
[----:B------:R-:W-:Y:S02]  /*23b0*/  IADD3 R7, PT, PT, R9, 0x200, RZ ;  /* 0x0000020009077810 */ /* 0x000fe40007ffe0ff */
[----:B------:R-:W-:Y:S02]  /*23c0*/  SHF.L.U32 R6, R84, 0x7, RZ ;  /* 0x0000000754067819 */ /* 0x000fe400000006ff */
[----:B------:R-:W-:Y:S02]  /*23d0*/  LEA R15, R8, R7, 0x18 ;  /* 0x00000007080f7211 */ /* 0x000fe400078ec0ff */
[----:B------:R-:W-:Y:S02]  /*23e0*/  LOP3.LUT R13, R84, 0x3, RZ, 0xc0, !PT ;  /* 0x00000003540d7812 */ /* 0x000fe400078ec0ff */
[----:B------:R-:W-:Y:S01]  /*23f0*/  LOP3.LUT R7, R6, 0x180, RZ, 0xc0, !PT ;  /* 0x0000018006077812 */ /* 0x000fe200078ec0ff */
[----:B------:R-:W-:Y:S01]  /*2400*/  IMAD R12, R4, 0x4, R15 ;  /* 0x00000004040c7824 */ /* 0x000fe200078e020f */
[----:B------:R-:W-:-:S02]  /*2410*/  IADD3 R13, PT, PT, -R13, RZ, RZ ;  /* 0x000000ff0d0d7210 */ /* 0x000fc40007ffe1ff */
[----:B------:R-:W-:-:S07]  /*2420*/  IADD3 R6, PT, PT, R7, R4, RZ ;  /* 0x0000000407067210 */ /* 0x000fce0007ffe0ff */
.L_x_25319:
[----:B------:R-:W2:Y:S01]  /*2430*/  LDS R7, [R12] ;  /* 0x000000000c077984 */ /* 0x000ea20000000800 */
[----:B------:R-:W-:-:S04]  /*2440*/  IADD3 R13, PT, PT, R13, 0x1, RZ ;  /* 0x000000010d0d7810 */ /* 0x000fc80007ffe0ff */
[----:B------:R-:W-:Y:S01]  /*2450*/  ISETP.NE.AND P0, PT, R13, RZ, PT ;  /* 0x000000ff0d00720c */ /* 0x000fe20003f05270 */
[----:B--2---:R-:W-:-:S05]  /*2460*/  FMUL.FTZ R7, R7, R36 ;  /* 0x0000002407077220 */ /* 0x004fca0000410000 */
[----:B------:R1:W-:Y:S02]  /*2470*/  STS [R12], R7 ;  /* 0x000000070c007388 */ /* 0x0003e40000000800 */
[----:B-1----:R-:W-:-:S05]  /*2480*/  IADD3 R12, PT, PT, R12, 0x200, RZ ;  /* 0x000002000c0c7810 */ /* 0x002fca0007ffe0ff */
[----:B------:R-:W-:Y:S05]  /*2490*/  @P0 BRA `(.L_x_25319) ;  /* 0xfffffffc00e40947 */ /* 0x000fea000383ffff */
.L_x_25318:
[----:B------:R-:W-:Y:S05]  /*24a0*/  BSYNC.RECONVERGENT B1 ;  /* 0x0000000000017941 */ /* 0x000fea0003800200 */
.L_x_25317:
        /* <DEDUP_REMOVED lines=12> */
.L_x_25322:
        /* <DEDUP_REMOVED lines=52> */
.L_x_25321:
[----:B------:R-:W-:Y:S05]  /*28b0*/  BSYNC.RECONVERGENT B1 ;  /* 0x0000000000017941 */ /* 0x000fea0003800200 */
.L_x_25320:
        /* <DEDUP_REMOVED lines=31> */
.L_x_25324:
[----:B------:R-:W-:Y:S05]  /*2ab0*/  BSYNC.RECONVERGENT B1 ;  /* 0x0000000000017941 */ /* 0x000fea0003800200 */
.L_x_25323:
        /* <DEDUP_REMOVED lines=14> */
.L_x_25316:
[----:B------:R-:W-:Y:S05]  /*2ba0*/  BSYNC.RECONVERGENT B0 ;  /* 0x0000000000007941 */ /* 0x000fea0003800200 */
.L_x_25315:
[----:B-1----:R-:W1:Y:S01]  /*2bb0*/  LDC R6, c[0x0][0x370] ;  /* 0x0000dc00ff067b82 */ /* 0x002e620000000800 */
[----:B------:R-:W3:Y:S07]  /*2bc0*/  S2R R7, SR_CTAID.Y ;  /* 0x0000000000077919 */ /* 0x000eee0000002600 */
[----:B------:R-:W-:Y:S01]  /*2bd0*/  BAR.SYNC.DEFER_BLOCKING 0x0 ;  /* 0x0000000000007b1d */ /* 0x000fe20000010000 */
[----:B------:R-:W-:-:S07]  /*2be0*/  ISETP.NE.AND P0, PT, R4, RZ, PT ;  /* 0x000000ff0400720c */ /* 0x000fce0003f05270 */
        /* <DEDUP_REMOVED lines=18> */
.L_x_25326:
[----:B0-----:R-:W-:Y:S05]  /*2d10*/  BSYNC.RECONVERGENT B0 ;  /* 0x0000000000007941 */ /* 0x001fea0003800200 */
.L_x_25325:
[----:B------:R-:W-:Y:S01]  /*2d20*/  USHF.L.U32 UR4, UR12, 0x5, URZ ;  /* 0x000000050c047899 */ /* 0x000fe200080006ff */
[----:B------:R-:W-:Y:S01]  /*2d30*/  BSSY.RECONVERGENT B0, `(.L_x_25327) ;  /* 0x0000130000007945 */ /* 0x000fe20003800200 */
[----:B------:R-:W-:Y:S01]  /*2d40*/  IMAD.MOV.U32 R84, RZ, RZ, RZ ;  /* 0x000000ffff547224 */ /* 0x000fe200078e00ff */
        /* <DEDUP_REMOVED lines=12> */
[----:B------:R-:W-:Y:S01]  /*2e10*/  IADD3 R13, PT, PT, R9, 0x200, RZ ;  /* 0x00000200090d7810 */ /* 0x000fe20007ffe0ff */
[----:B------:R-:W-:Y:S01]  /*2e20*/  IMAD.WIDE.U32 R10, R83, 0x4, RZ ;  /* 0x00000004530a7825 */ /* 0x000fe200078e00ff */
[----:B------:R-:W-:Y:S01]  /*2e30*/  SHF.L.U32 R12, R4, 0x4, RZ ;  /* 0x00000004040c7819 */ /* 0x000fe200000006ff */
[----:B------:R-:W5:Y:S01]  /*2e40*/  LDCU.64 UR10, c[0x0][0x3b8] ;  /* 0x00007700ff0a77ac */ /* 0x000f620008000a00 */
[----:B------:R-:W-:Y:S01]  /*2e50*/  LEA R14, R8, R13, 0x18 ;  /* 0x0000000d080e7211 */ /* 0x000fe200078ec0ff */
[----:B------:R-:W-:Y:S01]  /*2e60*/  HFMA2 R84, -RZ, RZ, 0, 0 ;  /* 0x00000000ff547431 */ /* 0x000fe200000001ff */
[----:B------:R-:W-:Y:S02]  /*2e70*/  SHF.L.U32 R8, R4, 0x2, RZ ;  /* 0x0000000204087819 */ /* 0x000fe400000006ff */
[----:B------:R-:W-:Y:S02]  /*2e80*/  CS2R R64, SRZ ;  /* 0x0000000000407805 */ /* 0x000fe4000001ff00 */
[----:B------:R-:W-:-:S02]  /*2e90*/  LEA R13, R0, UR13, 0x4 ;  /* 0x0000000d000d7c11 */ /* 0x000fc4000f8e20ff */
        /* <DEDUP_REMOVED lines=11> */
[----:B------:R-:W-:-:S03]  /*2f50*/  LOP3.LUT R9, R12, 0x30, RZ, 0xe2, !PT ;  /* 0x000000300c097812 */ /* 0x000fc600078ee2ff */
[----:B------:R-:W-:Y:S01]  /*2f60*/  VIADD R12, R85, 0xf ;  /* 0x0000000f550c7836 */ /* 0x000fe20000000000 */
[----:B------:R-:W-:Y:S02]  /*2f70*/  LEA R9, R0, R9, 0x6 ;  /* 0x0000000900097211 */ /* 0x000fe400078e30ff */
[----:B-----5:R-:W-:Y:S02]  /*2f80*/  IADD3 R78, P0, PT, R10, UR10, RZ ;  /* 0x0000000a0a4e7c10 */ /* 0x020fe4000ff1e0ff */
[----:B------:R-:W-:Y:S02]  /*2f90*/  SHF.R.U32.HI R12, RZ, 0x4, R12 ;  /* 0x00000004ff0c7819 */ /* 0x000fe4000001160c */
[----:B------:R-:W-:Y:S02]  /*2fa0*/  IADD3 R79, PT, PT, R14, R9, RZ ;  /* 0x000000090e4f7210 */ /* 0x000fe40007ffe0ff */
[----:B------:R-:W-:Y:S01]  /*2fb0*/  IADD3 R82, PT, PT, -R12, R83, RZ ;  /* 0x000000530c527210 */ /* 0x000fe20007ffe1ff */
[----:B------:R-:W-:Y:S01]  /*2fc0*/  VIADD R83, R83, 0x1 ;  /* 0x0000000153537836 */ /* 0x000fe20000000000 */
[----:B------:R-:W-:Y:S01]  /*2fd0*/  IADD3.X R81, PT, PT, R11, UR11, RZ, P0, !PT ;  /* 0x0000000b0b517c10 */ /* 0x000fe200087fe4ff */
[----:B---3--:R-:W-:Y:S01]  /*2fe0*/  IMAD R90, R3, UR8, RZ ;  /* 0x00000008035a7c24 */ /* 0x008fe2000f8e02ff */
[----:B------:R-:W-:-:S04]  /*2ff0*/  LOP3.LUT R3, R8, 0x7c, RZ, 0xc0, !PT ;  /* 0x0000007c08037812 */ /* 0x000fc800078ec0ff */
[----:B------:R-:W-:-:S07]  /*3000*/  SHF.R.S32.HI R91, RZ, 0x1f, R90 ;  /* 0x0000001fff5b7819 */ /* 0x000fce000001145a */
.L_x_25329:
[----:B------:R-:W-:Y:S01]  /*3010*/  MOV R20, R78 ;  /* 0x0000004e00147202 */ /* 0x000fe20000000f00 */
[----:B------:R-:W3:Y:S01]  /*3020*/  LDS.128 R32, [R79] ;  /* 0x000000004f207984 */ /* 0x000ee20000000c00 */
[----:B------:R-:W-:-:S05]  /*3030*/  MOV R21, R81 ;  /* 0x0000005100157202 */ /* 0x000fca0000000f00 */
[----:B------:R-:W5:Y:S01]  /*3040*/  LDG.E.CONSTANT R9, desc[UR6][R20.64] ;  /* 0x0000000614097981 */ /* 0x000f62000c1e9900 */
[----:B------:R-:W-:Y:S01]  /*3050*/  ISETP.NE.AND P1, PT, R82, -0x1, PT ;  /* 0xffffffff5200780c */ /* 0x000fe20003f25270 */
[----:B-----5:R-:W-:-:S03]  /*3060*/  IMAD.WIDE R8, R9, UR15, R90 ;  /* 0x0000000f09087c25 */ /* 0x020fc6000f8e025a */
[----:B------:R-:W-:-:S05]  /*3070*/  IADD3 R8, P0, PT, R3, R8, RZ ;  /* 0x0000000803087210 */ /* 0x000fca0007f1e0ff */
[----:B------:R-:W-:Y:S01]  /*3080*/  IMAD.X R9, RZ, RZ, R9, P0 ;  /* 0x000000ffff097224 */ /* 0x000fe200000e0609 */
[----:B0-----:R-:W-:-:S04]  /*3090*/  LEA R60, P0, R8, UR4, 0x2 ;  /* 0x00000004083c7c11 */ /* 0x001fc8000f8010ff */
[----:B------:R-:W-:-:S05]  /*30a0*/  LEA.HI.X R61, R8, UR5, R9, 0x2, P0 ;  /* 0x00000005083d7c11 */ /* 0x000fca00080f1409 */
[----:B------:R-:W5:Y:S04]  /*30b0*/  LDG.E.128.CONSTANT R52, desc[UR6][R60.64] ;  /* 0x000000063c347981 */ /* 0x000f68000c1e9d00 */
[----:B------:R-:W4:Y:S04]  /*30c0*/  LDG.E.128.CONSTANT R56, desc[UR6][R60.64+0x200] ;  /* 0x000200063c387981 */ /* 0x000f28000c1e9d00 */
[----:B------:R-:W3:Y:S04]  /*30d0*/  LDG.E.128.CONSTANT R8, desc[UR6][R60.64+0x400] ;  /* 0x000400063c087981 */ /* 0x000ee8000c1e9d00 */
[----:B------:R-:W3:Y:S04]  /*30e0*/  LDG.E.128.CONSTANT R12, desc[UR6][R60.64+0x600] ;  /* 0x000600063c0c7981 */ /* 0x000ee8000c1e9d00 */
[----:B------:R-:W3:Y:S04]  /*30f0*/  LDG.E.128.CONSTANT R16, desc[UR6][R60.64+0x800] ;  /* 0x000800063c107981 */ /* 0x000ee8000c1e9d00 */
[----:B------:R-:W3:Y:S01]  /*3100*/  LDG.E.128.CONSTANT R20, desc[UR6][R60.64+0xa00] ;  /* 0x000a00063c147981 */ /* 0x000ee2000c1e9d00 */
[----:B------:R-:W-:-:S03]  /*3110*/  @!P1 IADD3 R40, PT, PT, R80, 0x2, RZ ;  /* 0x0000000250289810 */ /* 0x000fc60007ffe0ff */
[----:B------:R-:W3:Y:S04]  /*3120*/  LDG.E.128.CONSTANT R24, desc[UR6][R60.64+0xc00] ;  /* 0x000c00063c187981 */ /* 0x000ee8000c1e9d00 */
[----:B------:R-:W3:Y:S01]  /*3130*/  LDG.E.128.CONSTANT R28, desc[UR6][R60.64+0xe00] ;  /* 0x000e00063c1c7981 */ /* 0x000ee2000c1e9d00 */
[-C--:B------:R-:W-:Y:S01]  /*3140*/  @!P1 ISETP.GE.AND P0, PT, R40, R85.reuse, PT ;  /* 0x000000552800920c */ /* 0x080fe20003f06270 */
[C---:B------:R-:W-:Y:S01]  /*3150*/  VIADD R88, R80.reuse, 0xffffffff ;  /* 0xffffffff50587836 */ /* 0x040fe20000000000 */
[C---:B------:R-:W-:Y:S01]  /*3160*/  @!P1 IADD3 R44, PT, PT, R80.reuse, 0x1, RZ ;  /* 0x00000001502c9810 */ /* 0x040fe20007ffe0ff */
[----:B------:R-:W3:Y:S01]  /*3170*/  LDG.E.128.CONSTANT R40, desc[UR6][R60.64+0x1200] ;  /* 0x001200063c287981 */ /* 0x000ee2000c1e9d00 */
[----:B------:R-:W-:Y:S02]  /*3180*/  @!P1 IADD3 R46, PT, PT, R80, 0x1, RZ ;  /* 0x00000001502e9810 */ /* 0x000fe40007ffe0ff */
[----:B------:R-:W-:Y:S01]  /*3190*/  @!P1 ISETP.GE.AND P2, PT, R44, R85, PT ;  /* 0x000000552c00920c */ /* 0x000fe20003f46270 */
[----:B--2---:R-:W2:Y:S01]  /*31a0*/  LDG.E.128.CONSTANT R36, desc[UR6][R60.64+0x1000] ;  /* 0x001000063c247981 */ /* 0x004ea2000c1e9d00 */
[----:B------:R-:W-:-:S02]  /*31b0*/  @!P1 IADD3 R44, PT, PT, R80, 0x2, RZ ;  /* 0x00000002502c9810 */ /* 0x000fc40007ffe0ff */
[-C--:B------:R-:W-:Y:S02]  /*31c0*/  @!P1 ISETP.GE.AND P4, PT, R88, R85.reuse, PT ;  /* 0x000000555800920c */ /* 0x080fe40003f86270 */
[-C--:B------:R-:W-:Y:S02]  /*31d0*/  @!P1 ISETP.GE.AND P5, PT, R46, R85.reuse, PT ;  /* 0x000000552e00920c */ /* 0x080fe40003fa6270 */
[-C--:B------:R-:W-:Y:S02]  /*31e0*/  @!P1 ISETP.GE.AND P3, PT, R44, R85.reuse, PT ;  /* 0x000000552c00920c */ /* 0x080fe40003f66270 */
[C---:B------:R-:W-:Y:S02]  /*31f0*/  @!P1 IADD3 R48, PT, PT, R80.reuse, 0x2, RZ ;  /* 0x0000000250309810 */ /* 0x040fe40007ffe0ff */
[----:B------:R-:W-:Y:S02]  /*3200*/  @!P1 ISETP.GE.AND P6, PT, R80, R85, PT ;  /* 0x000000555000920c */ /* 0x000fe40003fc6270 */
[----:B-----5:R-:W-:-:S02]  /*3210*/  @!P1 FSEL R52, R52, RZ, !P4 ;  /* 0x000000ff34349208 */ /* 0x020fc40006000000 */
[-C--:B------:R-:W-:Y:S02]  /*3220*/  @!P1 ISETP.GE.AND P4, PT, R46, R85.reuse, PT ;  /* 0x000000552e00920c */ /* 0x080fe40003f86270 */
[----:B------:R-:W5:Y:S01]  /*3230*/  LDG.E.128.CONSTANT R44, desc[UR6][R60.64+0x1400] ;  /* 0x001400063c2c7981 */ /* 0x000f62000c1e9d00 */
[----:B------:R-:W-:Y:S02]  /*3240*/  @!P1 FSEL R54, R54, RZ, !P2 ;  /* 0x000000ff36369208 */ /* 0x000fe40005000000 */
[-C--:B------:R-:W-:Y:S02]  /*3250*/  @!P1 ISETP.GE.AND P2, PT, R88, R85.reuse, PT ;  /* 0x000000555800920c */ /* 0x080fe40003f46270 */
[----:B----4-:R-:W-:Y:S02]  /*3260*/  @!P1 FSEL R58, R58, RZ, !P5 ;  /* 0x000000ff3a3a9208 */ /* 0x010fe40006800000 */
[----:B------:R-:W-:Y:S02]  /*3270*/  @!P1 FSEL R56, R56, RZ, !P2 ;  /* 0x000000ff38389208 */ /* 0x000fe40005000000 */
[----:B------:R-:W-:-:S02]  /*3280*/  @!P1 ISETP.GE.AND P2, PT, R48, R85, PT ;  /* 0x000000553000920c */ /* 0x000fc40003f46270 */
[----:B------:R-:W-:Y:S02]  /*3290*/  @!P1 FSEL R53, R53, RZ, !P6 ;  /* 0x000000ff35359208 */ /* 0x000fe40007000000 */
[CC--:B------:R-:W-:Y:S02]  /*32a0*/  @!P1 ISETP.GE.AND P5, PT, R80.reuse, R85.reuse, PT ;  /* 0x000000555000920c */ /* 0x0c0fe40003fa6270 */
[C---:B------:R-:W-:Y:S02]  /*32b0*/  @!P1 IADD3 R48, PT, PT, R80.reuse, 0x1, RZ ;  /* 0x0000000150309810 */ /* 0x040fe40007ffe0ff */
[----:B------:R-:W-:Y:S01]  /*32c0*/  @!P1 ISETP.GE.AND P6, PT, R80, R85, PT ;  /* 0x000000555000920c */ /* 0x000fe20003fc6270 */
[----:B---3--:R-:W-:Y:S01]  /*32d0*/  FMUL.FTZ R53, R33, R53 ;  /* 0x0000003521357220 */ /* 0x008fe20000410000 */
[----:B------:R-:W-:Y:S02]  /*32e0*/  @!P1 FSEL R9, R9, RZ, !P5 ;  /* 0x000000ff09099208 */ /* 0x000fe40006800000 */
[----:B------:R-:W-:-:S02]  /*32f0*/  @!P1 ISETP.GE.AND P5, PT, R48, R85, PT ;  /* 0x000000553000920c */ /* 0x000fc40003fa6270 */
[----:B------:R-:W-:Y:S01]  /*3300*/  @!P1 FSEL R57, R57, RZ, !P6 ;  /* 0x000000ff39399208 */ /* 0x000fe20007000000 */
[----:B------:R-:W3:Y:S01]  /*3310*/  LDG.E.128.CONSTANT R48, desc[UR6][R60.64+0x1600] ;  /* 0x001600063c307981 */ /* 0x000ee2000c1e9d00 */
[----:B------:R-:W-:Y:S01]  /*3320*/  @!P1 ISETP.GE.AND P6, PT, R88, R85, PT ;  /* 0x000000555800920c */ /* 0x000fe20003fc6270 */
[----:B------:R-:W-:Y:S01]  /*3330*/  FFMA.FTZ R53, R32, R52, R53 ;  /* 0x0000003420357223 */ /* 0x000fe20000010035 */
[----:B------:R-:W-:Y:S02]  /*3340*/  @!P1 VIADD R52, R80, 0x2 ;  /* 0x0000000250349836 */ /* 0x000fe40000000000 */
[C---:B------:R-:W-:Y:S01]  /*3350*/  FMUL.FTZ R9, R33.reuse, R9 ;  /* 0x0000000921097220 */ /* 0x040fe20000410000 */
[----:B------:R-:W-:Y:S01]  /*3360*/  @!P1 FSEL R8, R8, RZ, !P6 ;  /* 0x000000ff08089208 */ /* 0x000fe20007000000 */
[----:B------:R-:W-:Y:S01]  /*3370*/  FMUL.FTZ R57, R33, R57 ;  /* 0x0000003921397220 */ /* 0x000fe20000410000 */
[----:B------:R-:W-:Y:S01]  /*3380*/  FFMA.FTZ R54, R34, R54, R53 ;  /* 0x0000003622367223 */ /* 0x000fe20000010035 */
[----:B------:R-:W-:-:S02]  /*3390*/  @!P1 ISETP.GE.AND P6, PT, R52, R85, PT ;  /* 0x000000553400920c */ /* 0x000fc40003fc6270 */
[----:B------:R-:W-:Y:S01]  /*33a0*/  FFMA.FTZ R53, R32, R8, R9 ;  /* 0x0000000820357223 */ /* 0x000fe20000010009 */
[----:B------:R-:W-:Y:S01]  /*33b0*/  @!P1 IADD3 R52, PT, PT, R80, 0x1, RZ ;  /* 0x0000000150349810 */ /* 0x000fe20007ffe0ff */
[----:B------:R-:W-:Y:S01]  /*33c0*/  FFMA.FTZ R57, R32, R56, R57 ;  /* 0x0000003820397223 */ /* 0x000fe20000010039 */
[----:B------:R-:W-:Y:S02]  /*33d0*/  @!P1 FSEL R55, R55, RZ, !P0 ;  /* 0x000000ff37379208 */ /* 0x000fe40004000000 */
[----:B------:R-:W-:Y:S01]  /*33e0*/  @!P1 FSEL R10, R10, RZ, !P4 ;  /* 0x000000ff0a0a9208 */ /* 0x000fe20006000000 */
[----:B------:R-:W-:Y:S01]  /*33f0*/  FFMA.FTZ R58, R34, R58, R57 ;  /* 0x0000003a223a7223 */ /* 0x000fe20000010039 */
[----:B------:R-:W-:Y:S01]  /*3400*/  @!P1 FSEL R59, R59, RZ, !P3 ;  /* 0x000000ff3b3b9208 */ /* 0x000fe20005800000 */
[----:B------:R-:W-:Y:S01]  /*3410*/  FFMA.FTZ R9, R35, R55, R54 ;  /* 0x0000003723097223 */ /* 0x000fe20000010036 */
[----:B------:R-:W-:Y:S01]  /*3420*/  @!P1 ISETP.GE.AND P4, PT, R52, R85, PT ;  /* 0x000000553400920c */ /* 0x000fe20003f86270 */
[----:B------:R-:W-:-:S02]  /*3430*/  FFMA.FTZ R10, R34, R10, R53 ;  /* 0x0000000a220a7223 */ /* 0x000fc40000010035 */
[----:B------:R-:W4:Y:S01]  /*3440*/  LDG.E.128.CONSTANT R52, desc[UR6][R60.64+0x1800] ;  /* 0x001800063c347981 */ /* 0x000f22000c1e9d00 */
[----:B------:R-:W-:-:S03]  /*3450*/  FFMA.FTZ R87, R35, R59, R58 ;  /* 0x0000003b23577223 */ /* 0x000fc6000001003a */
[----:B------:R-:W4:Y:S04]  /*3460*/  LDG.E.128.CONSTANT R56, desc[UR6][R60.64+0x1a00] ;  /* 0x001a00063c387981 */ /* 0x000f28000c1e9d00 */
[----:B------:R-:W4:Y:S01]  /*3470*/  LDG.E.128.CONSTANT R60, desc[UR6][R60.64+0x1c00] ;  /* 0x001c00063c3c7981 */ /* 0x000f22000c1e9d00 */
[----:B------:R-:W-:Y:S02]  /*3480*/  @!P1 IADD3 R8, PT, PT, R80, 0x2, RZ ;  /* 0x0000000250089810 */ /* 0x000fe40007ffe0ff */
[-C--:B------:R-:W-:Y:S02]  /*3490*/  @!P1 ISETP.GE.AND P3, PT, R88, R85.reuse, PT ;  /* 0x000000555800920c */ /* 0x080fe40003f66270 */
[----:B------:R-:W-:Y:S02]  /*34a0*/  @!P1 ISETP.GE.AND P0, PT, R8, R85, PT ;  /* 0x000000550800920c */ /* 0x000fe40003f06270 */
[----:B------:R-:W-:-:S02]  /*34b0*/  @!P1 IADD3 R8, PT, PT, R80, 0x1, RZ ;  /* 0x0000000150089810 */ /* 0x000fc40007ffe0ff */
[----:B------:R-:W-:Y:S02]  /*34c0*/  @!P1 FSEL R11, R11, RZ, !P2 ;  /* 0x000000ff0b0b9208 */ /* 0x000fe40005000000 */
[-C--:B------:R-:W-:Y:S01]  /*34d0*/  @!P1 ISETP.GE.AND P2, PT, R8, R85.reuse, PT ;  /* 0x000000550800920c */ /* 0x080fe20003f46270 */
[----:B------:R-:W-:Y:S01]  /*34e0*/  @!P1 VIADD R8, R80, 0x2 ;  /* 0x0000000250089836 */ /* 0x000fe20000000000 */
        /* <DEDUP_REMOVED lines=13> */
[-C--:B------:R-:W-:Y:S02]  /*35c0*/  @!P1 ISETP.GE.AND P5, PT, R8, R85.reuse, PT ;  /* 0x000000550800920c */ /* 0x080fe40003fa6270 */
[----:B------:R-:W-:Y:S02]  /*35d0*/  @!P1 FSEL R18, R18, RZ, !P4 ;  /* 0x000000ff12129208 */ /* 0x000fe40006000000 */
[----:B------:R-:W-:-:S02]  /*35e0*/  @!P1 ISETP.GE.AND P4, PT, R88, R85, PT ;  /* 0x000000555800920c */ /* 0x000fc40003f86270 */
[----:B------:R-:W-:Y:S02]  /*35f0*/  @!P1 IADD3 R8, PT, PT, R80, 0x1, RZ ;  /* 0x0000000150089810 */ /* 0x000fe40007ffe0ff */
[----:B------:R-:W-:Y:S02]  /*3600*/  @!P1 FSEL R19, R19, RZ, !P0 ;  /* 0x000000ff13139208 */ /* 0x000fe40004000000 */
[-C--:B------:R-:W-:Y:S01]  /*3610*/  @!P1 ISETP.GE.AND P0, PT, R8, R85.reuse, PT ;  /* 0x000000550800920c */ /* 0x080fe20003f06270 */
[----:B------:R-:W-:Y:S01]  /*3620*/  @!P1 VIADD R8, R80, 0x2 ;  /* 0x0000000250089836 */ /* 0x000fe20000000000 */
[----:B------:R-:W-:Y:S02]  /*3630*/  @!P1 FSEL R20, R20, RZ, !P4 ;  /* 0x000000ff14149208 */ /* 0x000fe40006000000 */
[----:B------:R-:W-:Y:S02]  /*3640*/  @!P1 ISETP.GE.AND P4, PT, R80, R85, PT ;  /* 0x000000555000920c */ /* 0x000fe40003f86270 */
[----:B------:R-:W-:-:S02]  /*3650*/  @!P1 FSEL R22, R22, RZ, !P2 ;  /* 0x000000ff16169208 */ /* 0x000fc40005000000 */
[----:B------:R-:W-:Y:S02]  /*3660*/  @!P1 FSEL R21, R21, RZ, !P4 ;  /* 0x000000ff15159208 */ /* 0x000fe40006000000 */
[-C--:B------:R-:W-:Y:S02]  /*3670*/  @!P1 ISETP.GE.AND P4, PT, R8, R85.reuse, PT ;  /* 0x000000550800920c */ /* 0x080fe40003f86270 */
[----:B------:R-:W-:Y:S02]  /*3680*/  @!P1 ISETP.GE.AND P2, PT, R88, R85, PT ;  /* 0x000000555800920c */ /* 0x000fe40003f46270 */
[----:B------:R-:W-:Y:S02]  /*3690*/  @!P1 IADD3 R8, PT, PT, R80, 0x1, RZ ;  /* 0x0000000150089810 */ /* 0x000fe40007ffe0ff */
[----:B------:R-:W-:Y:S02]  /*36a0*/  @!P1 FSEL R23, R23, RZ, !P3 ;  /* 0x000000ff17179208 */ /* 0x000fe40005800000 */
[----:B------:R-:W-:-:S02]  /*36b0*/  @!P1 FSEL R24, R24, RZ, !P2 ;  /* 0x000000ff18189208 */ /* 0x000fc40005000000 */
[----:B------:R-:W-:Y:S02]  /*36c0*/  @!P1 FSEL R30, R30, RZ, !P0 ;  /* 0x000000ff1e1e9208 */ /* 0x000fe40004000000 */
[-C--:B------:R-:W-:Y:S02]  /*36d0*/  @!P1 ISETP.GE.AND P3, PT, R8, R85.reuse, PT ;  /* 0x000000550800920c */ /* 0x080fe40003f66270 */
        /* <DEDUP_REMOVED lines=10> */
[-C--:B------:R-:W-:Y:S01]  /*3780*/  @!P1 ISETP.GE.AND P0, PT, R8, R85.reuse, PT ;  /* 0x000000550800920c */ /* 0x080fe20003f06270 */
[----:B------:R-:W-:Y:S01]  /*3790*/  @!P1 VIADD R8, R80, 0x2 ;  /* 0x0000000250089836 */ /* 0x000fe20000000000 */
[-C--:B------:R-:W-:Y:S02]  /*37a0*/  @!P1 ISETP.GE.AND P4, PT, R88, R85.reuse, PT ;  /* 0x000000555800920c */ /* 0x080fe40003f86270 */
[----:B------:R-:W-:Y:S02]  /*37b0*/  @!P1 FSEL R42, R42, RZ, !P0 ;  /* 0x000000ff2a2a9208 */ /* 0x000fe40004000000 */
[----:B------:R-:W-:Y:S02]  /*37c0*/  @!P1 FSEL R26, R26, RZ, !P6 ;  /* 0x000000ff1a1a9208 */ /* 0x000fe40007000000 */
[-C--:B------:R-:W-:Y:S02]  /*37d0*/  @!P1 ISETP.GE.AND P0, PT, R8, R85.reuse, PT ;  /* 0x000000550800920c */ /* 0x080fe40003f06270 */
[----:B------:R-:W-:-:S02]  /*37e0*/  @!P1 ISETP.GE.AND P6, PT, R88, R85, PT ;  /* 0x000000555800920c */ /* 0x000fc40003fc6270 */
[----:B------:R-:W-:Y:S02]  /*37f0*/  @!P1 IADD3 R8, PT, PT, R80, 0x1, RZ ;  /* 0x0000000150089810 */ /* 0x000fe40007ffe0ff */
[----:B------:R-:W-:Y:S02]  /*3800*/  @!P1 FSEL R28, R28, RZ, !P6 ;  /* 0x000000ff1c1c9208 */ /* 0x000fe40007000000 */
[----:B------:R-:W-:-:S04]  /*3810*/  @!P1 ISETP.GE.AND P6, PT, R88, R85, PT ;  /* 0x000000555800920c */ /* 0x000fc80003fc6270 */
[----:B--2---:R-:W-:Y:S02]  /*3820*/  @!P1 FSEL R36, R36, RZ, !P6 ;  /* 0x000000ff24249208 */ /* 0x004fe40007000000 */
[-C--:B------:R-:W-:Y:S02]  /*3830*/  @!P1 ISETP.GE.AND P6, PT, R88, R85.reuse, PT ;  /* 0x000000555800920c */ /* 0x080fe40003fc6270 */
[----:B------:R-:W-:Y:S02]  /*3840*/  @!P1 FSEL R27, R27, RZ, !P5 ;  /* 0x000000ff1b1b9208 */ /* 0x000fe40006800000 */
[----:B------:R-:W-:-:S04]  /*3850*/  @!P1 ISETP.GE.AND P5, PT, R80, R85, PT ;  /* 0x000000555000920c */ /* 0x000fc80003fa6270 */
[----:B------:R-:W-:Y:S02]  /*3860*/  @!P1 FSEL R29, R29, RZ, !P5 ;  /* 0x000000ff1d1d9208 */ /* 0x000fe40006800000 */
[----:B------:R-:W-:-:S04]  /*3870*/  @!P1 ISETP.GE.AND P5, PT, R80, R85, PT ;  /* 0x000000555000920c */ /* 0x000fc80003fa6270 */
[----:B------:R-:W-:Y:S02]  /*3880*/  @!P1 FSEL R37, R37, RZ, !P5 ;  /* 0x000000ff25259208 */ /* 0x000fe40006800000 */
[-C--:B------:R-:W-:Y:S02]  /*3890*/  @!P1 ISETP.GE.AND P5, PT, R88, R85.reuse, PT ;  /* 0x000000555800920c */ /* 0x080fe40003fa6270 */
[----:B------:R-:W-:Y:S02]  /*38a0*/  @!P1 FSEL R38, R38, RZ, !P3 ;  /* 0x000000ff26269208 */ /* 0x000fe40005800000 */
[CC--:B------:R-:W-:Y:S02]  /*38b0*/  @!P1 ISETP.GE.AND P3, PT, R88.reuse, R85.reuse, PT ;  /* 0x000000555800920c */ /* 0x0c0fe40003f66270 */
[----:B------:R-:W-:Y:S02]  /*38c0*/  @!P1 FSEL R39, R39, RZ, !P2 ;  /* 0x000000ff27279208 */ /* 0x000fe40005000000 */
[----:B------:R-:W-:Y:S01]  /*38d0*/  @!P1 ISETP.GE.AND P2, PT, R88, R85, PT ;  /* 0x000000555800920c */ /* 0x000fe20003f46270 */
[----:B------:R-:W-:Y:S01]  /*38e0*/  FADD.FTZ R84, R9, R84 ;  /* 0x0000005409547221 */ /* 0x000fe20000010000 */
[----:B------:R-:W-:Y:S01]  /*38f0*/  FMUL.FTZ R9, R33, R13 ;  /* 0x0000000d21097220 */ /* 0x000fe20000410000 */
[----:B------:R-:W-:Y:S01]  /*3900*/  IADD3 R13, PT, PT, R83, 0x3, RZ ;  /* 0x00000003530d7810 */ /* 0x000fe20007ffe0ff */
[----:B------:R-:W-:Y:S01]  /*3910*/  FFMA.FTZ R10, R35, R11, R10 ;  /* 0x0000000b230a7223 */ /* 0x000fe2000001000a */
[C---:B------:R-:W-:Y:S01]  /*3920*/  FMUL.FTZ R11, R33.reuse, R17 ;  /* 0x00000011210b7220 */ /* 0x040fe20000410000 */
[C---:B------:R-:W-:Y:S01]  /*3930*/  FMUL.FTZ R21, R33.reuse, R21 ;  /* 0x0000001521157220 */ /* 0x040fe20000410000 */
[C---:B------:R-:W-:Y:S01]  /*3940*/  FMUL.FTZ R25, R33.reuse, R25 ;  /* 0x0000001921197220 */ /* 0x040fe20000410000 */
[C---:B------:R-:W-:Y:S01]  /*3950*/  FMUL.FTZ R29, R33.reuse, R29 ;  /* 0x0000001d211d7220 */ /* 0x040fe20000410000 */
[C---:B------:R-:W-:Y:S01]  /*3960*/  FMUL.FTZ R37, R33.reuse, R37 ;  /* 0x0000002521257220 */ /* 0x040fe20000410000 */
[----:B------:R-:W-:Y:S01]  /*3970*/  FMUL.FTZ R41, R33, R41 ;  /* 0x0000002921297220 */ /* 0x000fe20000410000 */
[----:B------:R-:W-:-:S02]  /*3980*/  @!P1 FSEL R43, R43, RZ, !P0 ;  /* 0x000000ff2b2b9208 */ /* 0x000fc40004000000 */
[----:B------:R-:W-:Y:S01]  /*3990*/  ISETP.GE.U32.AND P0, PT, R13, R86, PT ;  /* 0x000000560d00720c */ /* 0x000fe20003f06070 */
        /* <DEDUP_REMOVED lines=23> */
[----:B-----5:R-:W-:-:S02]  /*3b10*/  @!P1 FSEL R44, R44, RZ, !P4 ;  /* 0x000000ff2c2c9208 */ /* 0x020fc40006000000 */
[----:B------:R-:W-:-:S04]  /*3b20*/  @!P1 ISETP.GE.AND P4, PT, R80, R85, PT ;  /* 0x000000555000920c */ /* 0x000fc80003f86270 */
[----:B------:R-:W-:Y:S02]  /*3b30*/  @!P1 FSEL R45, R45, RZ, !P4 ;  /* 0x000000ff2d2d9208 */ /* 0x000fe40006000000 */
[-C--:B------:R-:W-:Y:S02]  /*3b40*/  @!P1 ISETP.GE.AND P4, PT, R8, R85.reuse, PT ;  /* 0x000000550800920c */ /* 0x080fe40003f86270 */
[----:B------:R-:W-:Y:S02]  /*3b50*/  @!P1 IADD3 R8, PT, PT, R80, 0x2, RZ ;  /* 0x0000000250089810 */ /* 0x000fe40007ffe0ff */
[----:B------:R-:W-:Y:S02]  /*3b60*/  @!P1 FSEL R46, R46, RZ, !P4 ;  /* 0x000000ff2e2e9208 */ /* 0x000fe40006000000 */
[----:B------:R-:W-:Y:S01]  /*3b70*/  @!P1 ISETP.GE.AND P4, PT, R8, R85, PT ;  /* 0x000000550800920c */ /* 0x000fe20003f86270 */
[----:B------:R-:W-:-:S03]  /*3b80*/  @!P1 VIADD R8, R80, 0x1 ;  /* 0x0000000150089836 */ /* 0x000fc60000000000 */
[----:B------:R-:W-:Y:S02]  /*3b90*/  @!P1 FSEL R47, R47, RZ, !P4 ;  /* 0x000000ff2f2f9208 */ /* 0x000fe40006000000 */
        /* <DEDUP_REMOVED lines=13> */
[----:B----4-:R-:W-:Y:S02]  /*3c70*/  @!P1 FSEL R52, R52, RZ, !P5 ;  /* 0x000000ff34349208 */ /* 0x010fe40006800000 */
[----:B------:R-:W-:Y:S02]  /*3c80*/  @!P1 ISETP.GE.AND P5, PT, R80, R85, PT ;  /* 0x000000555000920c */ /* 0x000fe40003fa6270 */
        /* <DEDUP_REMOVED lines=8> */
[----:B------:R-:W-:Y:S02]  /*3d10*/  @!P1 FSEL R57, R57, RZ, !P3 ;  /* 0x000000ff39399208 */ /* 0x000fe40005800000 */
[CC--:B------:R-:W-:Y:S02]  /*3d20*/  @!P1 ISETP.GE.AND P4, PT, R8.reuse, R85.reuse, PT ;  /* 0x000000550800920c */ /* 0x0c0fe40003f86270 */
[----:B------:R-:W-:Y:S02]  /*3d30*/  @!P1 ISETP.GE.AND P3, PT, R8, R85, PT ;  /* 0x000000550800920c */ /* 0x000fe40003f66270 */
[----:B------:R-:W-:Y:S02]  /*3d40*/  @!P1 IADD3 R8, PT, PT, R80, 0x1, RZ ;  /* 0x0000000150089810 */ /* 0x000fe40007ffe0ff */
[----:B------:R-:W-:Y:S01]  /*3d50*/  @!P1 FSEL R61, R61, RZ, !P2 ;  /* 0x000000ff3d3d9208 */ /* 0x000fe20005000000 */
[C---:B------:R-:W-:Y:S01]  /*3d60*/  FMUL.FTZ R45, R33.reuse, R45 ;  /* 0x0000002d212d7220 */ /* 0x040fe20000410000 */
[----:B------:R-:W-:Y:S01]  /*3d70*/  @!P1 FSEL R58, R58, RZ, !P5 ;  /* 0x000000ff3a3a9208 */ /* 0x000fe20006800000 */
[C---:B------:R-:W-:Y:S01]  /*3d80*/  FMUL.FTZ R49, R33.reuse, R49 ;  /* 0x0000003121317220 */ /* 0x040fe20000410000 */
[----:B------:R-:W-:Y:S01]  /*3d90*/  @!P1 ISETP.GE.AND P5, PT, R8, R85, PT ;  /* 0x000000550800920c */ /* 0x000fe20003fa6270 */
        /* <DEDUP_REMOVED lines=36> */
[----:B------:R-:W-:Y:S01]  /*3fe0*/  VIADD R82, R82, 0x4 ;  /* 0x0000000452527836 */ /* 0x000fe20000000000 */
[----:B------:R-:W-:-:S02]  /*3ff0*/  IADD3 R79, PT, PT, R79, 0x100, RZ ;  /* 0x000001004f4f7810 */ /* 0x000fc40007ffe0ff */
[----:B------:R-:W-:Y:S02]  /*4000*/  IADD3 R80, PT, PT, R80, 0x40, RZ ;  /* 0x0000004050507810 */ /* 0x000fe40007ffe0ff */
[----:B------:R-:W-:Y:S01]  /*4010*/  IADD3.X R81, PT, PT, RZ, R81, RZ, P1, !PT ;  /* 0x00000051ff517210 */ /* 0x000fe20000ffe4ff */
[----:B------:R-:W-:Y:S06]  /*4020*/  @!P0 BRA `(.L_x_25329) ;  /* 0xffffffec00f88947 */ /* 0x000fec000383ffff */
.L_x_25328:
[----:B0-----:R-:W-:Y:S05]  /*4030*/  BSYNC.RECONVERGENT B0 ;  /* 0x0000000000007941 */ /* 0x001fea0003800200 */
.L_x_25327:
[C---:B------:R-:W-:Y:S01]  /*4040*/  LOP3.LUT R20, R4.reuse, 0x3, RZ, 0xc0, !PT ;  /* 0x0000000304147812 */ /* 0x040fe200078ec0ff */
[----:B------:R-:W0:Y:S01]  /*4050*/  SHFL.BFLY PT, R3, R84, 0x2, 0x1f ;  /* 0x0c401f0054037f89 */ /* 0x000e2200000e0000 */
[----:B------:R-:W5:Y:S01]  /*4060*/  S2UR UR5, SR_CgaCtaId ;  /* 0x00000000000579c3 */ /* 0x000f620000008800 */
[----:B------:R-:W-:Y:S01]  /*4070*/  LOP3.LUT R22, R4, 0x3c0, RZ, 0xc0, !PT ;  /* 0x000003c004167812 */ /* 0x000fe200078ec0ff */
[----:B------:R-:W-:Y:S01]  /*4080*/  UMOV UR4, 0x400 ;  /* 0x0000040000047882 */ /* 0x000fe20000000000 */
[----:B------:R-:W-:Y:S01]  /*4090*/  ISETP.NE.AND P2, PT, R20, RZ, PT ;  /* 0x000000ff1400720c */ /* 0x000fe20003f45270 */
[----:B------:R-:W1:Y:S01]  /*40a0*/  SHFL.BFLY PT, R9, R64, 0x2, 0x1f ;  /* 0x0c401f0040097f89 */ /* 0x000e6200000e0000 */
[----:B------:R-:W-:Y:S01]  /*40b0*/  UIADD3 UR4, UPT, UPT, UR4, 0x200, URZ ;  /* 0x0000020004047890 */ /* 0x000fe2000fffe0ff */
[----:B------:R-:W-:Y:S01]  /*40c0*/  LOP3.LUT R24, R4, 0x3e0, RZ, 0xc0, !PT ;  /* 0x000003e004187812 */ /* 0x000fe200078ec0ff */
[----:B------:R-:W-:Y:S01]  /*40d0*/  BSSY.RECONVERGENT B0, `(.L_x_25330) ;  /* 0x0000055000007945 */ /* 0x000fe20003800200 */
[----:B------:R-:W2:Y:S01]  /*40e0*/  SHFL.BFLY PT, R8, R65, 0x2, 0x1f ;  /* 0x0c401f0041087f89 */ /* 0x000ea200000e0000 */
[----:B------:R-:W-:-:S02]  /*40f0*/  ISETP.NE.OR P5, PT, R22, 0x40, P2 ;  /* 0x000000401600780c */ /* 0x000fc400017a5670 */
[----:B------:R-:W-:Y:S01]  /*4100*/  ISETP.NE.OR P4, PT, R24, 0x20, P2 ;  /* 0x000000201800780c */ /* 0x000fe20001785670 */
[----:B------:R-:W3:Y:S01]  /*4110*/  SHFL.BFLY PT, R11, R66, 0x2, 0x1f ;  /* 0x0c401f00420b7f89 */ /* 0x000ee200000e0000 */
[C---:B------:R-:W-:Y:S02]  /*4120*/  LOP3.LUT P0, RZ, R4.reuse, 0x3c3, RZ, 0xc0, !PT ;  /* 0x000003c304ff7812 */ /* 0x040fe4000780c0ff */
[C---:B------:R-:W-:Y:S01]  /*4130*/  LOP3.LUT P1, RZ, R4.reuse, 0x3e3, RZ, 0xc0, !PT ;  /* 0x000003e304ff7812 */ /* 0x040fe2000782c0ff */
[----:B------:R-:W4:Y:S01]  /*4140*/  SHFL.BFLY PT, R10, R67, 0x2, 0x1f ;  /* 0x0c401f00430a7f89 */ /* 0x000f2200000e0000 */
[----:B------:R-:W-:-:S03]  /*4150*/  ISETP.GT.U32.AND P3, PT, R4, 0x1f, PT ;  /* 0x0000001f0400780c */ /* 0x000fc60003f64070 */
[----:B------:R-:W4:Y:S01]  /*4160*/  SHFL.BFLY PT, R13, R68, 0x2, 0x1f ;  /* 0x0c401f00440d7f89 */ /* 0x000f2200000e0000 */
[----:B0-----:R-:W-:-:S03]  /*4170*/  FADD.FTZ R3, R3, R84 ;  /* 0x0000005403037221 */ /* 0x001fc60000010000 */
[----:B------:R-:W0:Y:S01]  /*4180*/  SHFL.BFLY PT, R12, R69, 0x2, 0x1f ;  /* 0x0c401f00450c7f89 */ /* 0x000e2200000e0000 */
[----:B-----5:R-:W-:-:S03]  /*4190*/  ULEA UR4, UR5, UR4, 0x18 ;  /* 0x0000000405047291 */ /* 0x020fc6000f8ec0ff */
[----:B------:R-:W5:Y:S01]  /*41a0*/  SHFL.BFLY PT, R15, R70, 0x2, 0x1f ;  /* 0x0c401f00460f7f89 */ /* 0x000f6200000e0000 */
[----:B-1----:R-:W-:Y:S01]  /*41b0*/  FADD.FTZ R64, R9, R64 ;  /* 0x0000004009407221 */ /* 0x002fe20000010000 */
[----:B------:R-:W-:Y:S02]  /*41c0*/  SHF.R.U32.HI R9, RZ, 0x2, R2 ;  /* 0x00000002ff097819 */ /* 0x000fe40000011602 */
[----:B------:R-:W1:Y:S01]  /*41d0*/  SHFL.BFLY PT, R14, R71, 0x2, 0x1f ;  /* 0x0c401f00470e7f89 */ /* 0x000e6200000e0000 */
[----:B--2---:R-:W-:Y:S02]  /*41e0*/  FADD.FTZ R65, R8, R65 ;  /* 0x0000004108417221 */ /* 0x004fe40000010000 */
[----:B------:R-:W-:Y:S01]  /*41f0*/  IMAD R0, R0, 0x78, R9 ;  /* 0x0000007800007824 */ /* 0x000fe200078e0209 */
[----:B------:R-:W2:Y:S01]  /*4200*/  SHFL.BFLY PT, R17, R72, 0x2, 0x1f ;  /* 0x0c401f0048117f89 */ /* 0x000ea200000e0000 */
[----:B---3--:R-:W-:-:S03]  /*4210*/  FADD.FTZ R66, R11, R66 ;  /* 0x000000420b427221 */ /* 0x008fc60000010000 */
[----:B------:R-:W3:Y:S01]  /*4220*/  SHFL.BFLY PT, R16, R73, 0x2, 0x1f ;  /* 0x0c401f0049107f89 */ /* 0x000ee200000e0000 */
[----:B----4-:R-:W-:Y:S01]  /*4230*/  FADD.FTZ R67, R10, R67 ;  /* 0x000000430a437221 */ /* 0x010fe20000010000 */
[----:B------:R-:W-:Y:S02]  /*4240*/  LEA R0, R0, UR4, 0x2 ;  /* 0x0000000400007c11 */ /* 0x000fe4000f8e10ff */
[----:B------:R-:W4:Y:S01]  /*4250*/  SHFL.BFLY PT, R19, R74, 0x2, 0x1f ;  /* 0x0c401f004a137f89 */ /* 0x000f2200000e0000 */
[----:B------:R-:W-:-:S03]  /*4260*/  FADD.FTZ R68, R13, R68 ;  /* 0x000000440d447221 */ /* 0x000fc60000010000 */
[----:B------:R-:W4:Y:S01]  /*4270*/  SHFL.BFLY PT, R18, R75, 0x2, 0x1f ;  /* 0x0c401f004b127f89 */ /* 0x000f2200000e0000 */
[----:B0-----:R-:W-:-:S03]  /*4280*/  FADD.FTZ R69, R12, R69 ;  /* 0x000000450c457221 */ /* 0x001fc60000010000 */
[----:B------:R-:W0:Y:S01]  /*4290*/  SHFL.BFLY PT, R21, R76, 0x2, 0x1f ;  /* 0x0c401f004c157f89 */ /* 0x000e2200000e0000 */
[----:B-----5:R-:W-:-:S03]  /*42a0*/  FADD.FTZ R70, R15, R70 ;  /* 0x000000460f467221 */ /* 0x020fc60000010000 */
[----:B------:R-:W5:Y:S01]  /*42b0*/  SHFL.BFLY PT, R20, R77, 0x2, 0x1f ;  /* 0x0c401f004d147f89 */ /* 0x000f6200000e0000 */
        /* <DEDUP_REMOVED lines=30> */
[----:B--2---:R-:W-:Y:S01]  /*44a0*/  FADD.FTZ R71, R71, R16 ;  /* 0x0000001047477221 */ /* 0x004fe20000010000 */
[----:B------:R-:W-:Y:S01]  /*44b0*/  BAR.SYNC.DEFER_BLOCKING 0x0 ;  /* 0x0000000000007b1d */ /* 0x000fe20000010000 */
[----:B---3--:R-:W-:Y:S01]  /*44c0*/  FADD.FTZ R19, R72, R19 ;  /* 0x0000001348137221 */ /* 0x008fe20000010000 */
[----:B----4-:R-:W-:Y:S01]  /*44d0*/  FADD.FTZ R73, R73, R18 ;  /* 0x0000001249497221 */ /* 0x010fe20000010000 */
[----:B0-----:R-:W-:Y:S01]  /*44e0*/  FADD.FTZ R21, R74, R21 ;  /* 0x000000154a157221 */ /* 0x001fe20000010000 */
[----:B-----5:R-:W-:Y:S01]  /*44f0*/  FADD.FTZ R75, R75, R2 ;  /* 0x000000024b4b7221 */ /* 0x020fe20000010000 */
        /* <DEDUP_REMOVED lines=18> */
.L_x_25331:
[----:B------:R-:W-:Y:S05]  /*4620*/  BSYNC.RECONVERGENT B0 ;  /* 0x0000000000007941 */ /* 0x000fea0003800200 */
.L_x_25330:
        /* <DEDUP_REMOVED lines=33> */
.L_x_25333:
[----:B------:R-:W-:Y:S05]  /*4840*/  BSYNC.RECONVERGENT B0 ;  /* 0x0000000000007941 */ /* 0x000fea0003800200 */
.L_x_25332:
        /* <DEDUP_REMOVED lines=18> */
.L_x_25335:
[----:B------:R-:W-:Y:S05]  /*4970*/  BSYNC.RECONVERGENT B0 ;  /* 0x0000000000007941 */ /* 0x000fea0003800200 */
.L_x_25334:
        /* <DEDUP_REMOVED lines=33> */
.L_x_25337:
[----:B------:R-:W-:Y:S05]  /*4b90*/  BSYNC.RECONVERGENT B0 ;  /* 0x0000000000007941 */ /* 0x000fea0003800200 */
.L_x_25336:
        /* <DEDUP_REMOVED lines=29> */
.L_x_25302:
        /* <DEDUP_REMOVED lines=8> */
.L_x_25339:
[----:B------:R-:W-:Y:S05]  /*4df0*/  BSYNC B1 ;  /* 0x0000000000017941 */ /* 0x000fea0003800000 */
.L_x_25338:
[----:B------:R-:W-:Y:S05]  /*4e00*/  BRA `(.L_x_25340) ;  /* 0xffffffc000707947 */ /* 0x000fea000383ffff */
.L_x_25304:
        /* <DEDUP_REMOVED lines=8> */
.L_x_25342:
[----:B------:R-:W-:Y:S05]  /*4e90*/  BSYNC B0 ;  /* 0x0000000000007941 */ /* 0x000fea0003800000 */
.L_x_25341:
        /* <DEDUP_REMOVED lines=9> */
.L_x_25343:
[----:B------:R-:W-:Y:S01]  /*4f30*/  HFMA2 R74, -RZ, RZ, 0, 2.384185791015625e-07 ;  /* 0x00000004ff4a7431 */ /* 0x000fe200000001ff */
[----:B------:R-:W-:-:S04]  /*4f40*/  MOV R0, R73 ;  /* 0x0000004900007202 */ /* 0x000fc80000000f00 */
[----:B------:R-:W-:-:S04]  /*4f50*/  FMNMX.FTZ R0, R5, R0, !PT ;  /* 0x0000000005007209 */ /* 0x000fc80007810000 */
[----:B------:R-:W-:-:S07]  /*4f60*/  MOV R75, R0 ;  /* 0x00000000004b7202 */ /* 0x000fce0000000f00 */
[----:B------:R-:W-:Y:S05]  /*4f70*/  WARPSYNC.COLLECTIVE R72, `(.L_x_25344) ;  /* 0x0000000048087348 */ /* 0x000fea0003c00000 */
[----:B------:R0:W1:Y:S02]  /*4f80*/  SHFL.BFLY P1, R73, R75, R74, R77 ;  /* 0x0c00004a4b497389 */ /* 0x000064000002004d */
[----:B01----:R-:W-:Y:S05]  /*4f90*/  ENDCOLLECTIVE ;  /* 0x000000000000791b */ /* 0x003fea0003800000 */
.L_x_25344:
[----:B------:R-:W-:Y:S02]  /*4fa0*/  HFMA2 R74, -RZ, RZ, 0, 1.1920928955078125e-07 ;  /* 0x00000002ff4a7431 */ /* 0x000fe400000001ff */
[----:B------:R-:W-:-:S05]  /*4fb0*/  IMAD.MOV.U32 R7, RZ, RZ, R73 ;  /* 0x000000ffff077224 */ /* 0x000fca00078e0049 */
[----:B------:R-:W-:-:S04]  /*4fc0*/  FMNMX.FTZ R7, R0, R7, !PT ;  /* 0x0000000700077209 */ /* 0x000fc80007810000 */
[----:B------:R-:W-:-:S07]  /*4fd0*/  MOV R75, R7 ;  /* 0x00000007004b7202 */ /* 0x000fce0000000f00 */
[----:B------:R-:W-:Y:S05]  /*4fe0*/  WARPSYNC.COLLECTIVE R72, `(.L_x_25345) ;  /* 0x0000000048087348 */ /* 0x000fea0003c00000 */
[----:B------:R0:W1:Y:S02]  /*4ff0*/  SHFL.BFLY P1, R73, R75, R74, R77 ;  /* 0x0c00004a4b497389 */ /* 0x000064000002004d */
[----:B01----:R-:W-:Y:S05]  /*5000*/  ENDCOLLECTIVE ;  /* 0x000000000000791b */ /* 0x003fea0003800000 */
.L_x_25345:
[----:B------:R-:W-:Y:S01]  /*5010*/  MOV R6, R73 ;  /* 0x0000004900067202 */ /* 0x000fe20000000f00 */
[----:B------:R-:W-:Y:S06]  /*5020*/  BRA `(.L_x_25346) ;  /* 0xffffffc000647947 */ /* 0x000fec000383ffff */
.L_x_25347:
        /* <DEDUP_REMOVED lines=13> */
.L_x_27628:


//--------------------- .text._ZN4vllm25paged_attention_v2_kernelIffLi112ELi16ELi128ELNS_18Fp8KVCacheDataTypeE0ELb0ELi512EEEvPfS2_PT_PKS3_PKT0_S9_ifPKiSB_iPKfiiiSD_SD_iiiii --------------------------
	.section	.text._ZN4vllm25paged_attention_v2_kernelIffLi112ELi16ELi128ELNS_18Fp8KVCacheDataTypeE0ELb0ELi512EEEvPfS2_PT_PKS3_PKT0_S9_ifPKiSB_iPKfiiiSD_SD_iiiii,"ax",@progbits
	.align	128
        .global         _ZN4vllm25paged_attention_v2_kernelIffLi112ELi16ELi128ELNS_18Fp8KVCacheDataTypeE0ELb0ELi512EEEvPfS2_PT_PKS3_PKT0_S9_ifPKiSB_iPKfiiiSD_SD_iiiii
        .type           _ZN4vllm25paged_attention_v2_kernelIffLi112ELi16ELi128ELNS_18Fp8KVCacheDataTypeE0ELb0ELi512EEEvPfS2_PT_PKS3_PKT0_S9_ifPKiSB_iPKfiiiSD_SD_iiiii,@function
        .size           _ZN4vllm25paged_attention_v2_kernelIffLi112ELi16ELi128ELNS_18Fp8KVCacheDataTypeE0ELb0ELi512EEEvPfS2_PT_PKS3_PKT0_S9_ifPKiSB_iPKfiiiSD_SD_iiiii,(.L_x_27629 - _ZN4vllm25paged_attention_v2_kernelIffLi112ELi16ELi128ELNS_18Fp8KVCacheDataTypeE0ELb0ELi512EEEvPfS2_PT_PKS3_PKT0_S9_ifPKiSB_iPKfiiiSD_SD_iiiii)
        .other          _ZN4vllm25paged_attention_v2_kernelIffLi112ELi16ELi128ELNS_18Fp8KVCacheDataTypeE0ELb0ELi512EEEvPfS2_PT_PKS3_PKT0_S9_ifPKiSB_iPKfiiiSD_SD_iiiii,@"STO_CUDA_ENTRY STV_DEFAULT"
_ZN4vllm25paged_attention_v2_kernelIffLi112ELi16ELi128ELNS_18Fp8KVCacheDataTypeE0ELb0ELi512EEEvPfS2_PT_PKS3_PKT0_S9_ifPKiSB_iPKfiiiSD_SD_iiiii:
.text._ZN4vllm25paged_attention_v2_kernelIffLi112ELi16ELi128ELNS_18Fp8KVCacheDataTypeE0ELb0ELi512EEEvPfS2_PT_PKS3_PKT0_S9_ifPKiSB_iPKfiiiSD_SD_iiiii:
        /* <DEDUP_REMOVED lines=14> */
[----:B------:R-:W4:Y:S08]  /*00e0*/  LDC R17, c[0x0][0x3b0] ;  /* 0x0000ec00ff117b82 */ /* 0x000f300000000800 */
[----:B------:R-:W4:Y:S01]  /*00f0*/  LDC R6, c[0x0][0x370] ;  /* 0x0000dc00ff067b82 */ /* 0x000f220000000800 */
[----:B------:R-:W-:Y:S01]  /*0100*/  MOV R69, 0x400 ;  /* 0x0000040000457802 */ /* 0x000fe20000000f00 */
[----:B------:R-:W0:Y:S01]  /*0110*/  LDCU UR10, c[0x0][0x3dc] ;  /* 0x00007b80ff0a77ac */ /* 0x000e220008000800 */
[----:B--2---:R-:W-:Y:S01]  /*0120*/  IMAD R2, R0, UR4, RZ ;  /* 0x0000000400027c24 */ /* 0x004fe2000f8e02ff */
[----:B------:R-:W-:Y:S01]  /*0130*/  LEA R85, R14, 0x20, 0x5 ;  /* 0x000000200e557811 */ /* 0x000fe200078e28ff */
[----:B------:R-:W2:Y:S01]  /*0140*/  LDCU UR11, c[0x0][0x3b4] ;  /* 0x00007680ff0b77ac */ /* 0x000ea20008000800 */
[----:B-1----:R-:W-:Y:S01]  /*0150*/  ISETP.NE.U32.AND P0, PT, R4, RZ, PT ;  /* 0x000000ff0400720c */ /* 0x002fe20003f05070 */
[----:B------:R-:W1:Y:S03]  /*0160*/  LDCU.64 UR12, c[0x0][0x3a0] ;  /* 0x00007400ff0c77ac */ /* 0x000e660008000a00 */
[----:B------:R-:W-:-:S02]  /*0170*/  ISETP.NE.AND.EX P0, PT, R5, RZ, PT, P0 ;  /* 0x000000ff0500720c */ /* 0x000fc40003f05300 */
[----:B0-----:R-:W-:-:S13]  /*0180*/  ISETP.GT.U32.AND P1, PT, R7, 0x37, PT ;  /* 0x000000370700780c */ /* 0x001fda0003f24070 */
[----:B------:R-:W0:Y:S01]  /*0190*/  @!P1 LDC.64 R10, c[0x0][0x398] ;  /* 0x0000e600ff0a9b82 */ /* 0x000e220000000a00 */
[----:B---3--:R-:W-:Y:S01]  /*01a0*/  @!P1 IMAD R4, R15, 0x70, RZ ;  /* 0x000000700f049824 */ /* 0x008fe200078e02ff */
[----:B------:R-:W-:-:S04]  /*01b0*/  @!P1 SHF.L.U32 R3, R7, 0x1, RZ ;  /* 0x0000000107039819 */ /* 0x000fc800000006ff */
[----:B------:R-:W-:Y:S02]  /*01c0*/  @!P1 IADD3 R3, P2, P3, R3, R2, R4 ;  /* 0x0000000203039210 */ /* 0x000fe40007b5e004 */
[----:B------:R-:W-:Y:S01]  /*01d0*/  SHF.R.S32.HI R2, RZ, 0x1f, R2 ;  /* 0x0000001fff027819 */ /* 0x000fe20000011402 */
[----:B------:R-:W3:Y:S03]  /*01e0*/  @P0 LDC.64 R4, c[0x0][0x3d0] ;  /* 0x0000f400ff040b82 */ /* 0x000ee60000000a00 */
[----:B------:R-:W-:Y:S02]  /*01f0*/  @!P1 IADD3.X R2, PT, PT, RZ, R2, RZ, P2, P3 ;  /* 0x00000002ff029210 */ /* 0x000fe400017e64ff */
[----:B0-----:R-:W-:-:S04]  /*0200*/  @!P1 LEA R10, P2, R3, R10, 0x2 ;  /* 0x0000000a030a9211 */ /* 0x001fc800078410ff */
[----:B------:R-:W-:-:S06]  /*0210*/  @!P1 LEA.HI.X R11, R3, R11, R2, 0x2, P2 ;  /* 0x0000000b030b9211 */ /* 0x000fcc00010f1402 */
[----:B------:R-:W2:Y:S01]  /*0220*/  @!P1 LDG.E.64.CONSTANT R10, desc[UR6][R10.64] ;  /* 0x000000060a0a9981 */ /* 0x000ea2000c1e9b00 */
[----:B----4-:R-:W-:Y:S01]  /*0230*/  IABS R8, R17 ;  /* 0x0000001100087213 */ /* 0x010fe20000000000 */
[----:B------:R-:W-:Y:S02]  /*0240*/  IMAD.MOV.U32 R2, RZ, RZ, RZ ;  /* 0x000000ffff027224 */ /* 0x000fe400078e00ff */
[----:B---3--:R-:W-:Y:S01]  /*0250*/  @P0 IMAD.WIDE.U32 R4, R15, 0x4, R4 ;  /* 0x000000040f040825 */ /* 0x008fe200078e0004 */
[----:B------:R-:W0:Y:S04]  /*0260*/  I2F.RP R3, R8 ;  /* 0x0000000800037306 */ /* 0x000e280000209400 */
[----:B------:R3:W5:Y:S01]  /*0270*/  @P0 LDG.E.CONSTANT R2, desc[UR6][R4.64] ;  /* 0x0000000604020981 */ /* 0x000762000c1e9900 */
[--C-:B------:R-:W-:Y:S01]  /*0280*/  SHF.R.U32.HI R70, RZ, 0x1, R7.reuse ;  /* 0x00000001ff467819 */ /* 0x100fe20000011607 */
[----:B------:R-:W-:Y:S01]  /*0290*/  BSSY B0, `(.L_x_25348) ;  /* 0x00000df000007945 */ /* 0x000fe20003800000 */
[----:B------:R-:W-:-:S04]  /*02a0*/  SHF.R.U32.HI R68, RZ, 0x5, R7 ;  /* 0x00000005ff447819 */ /* 0x000fc80000011607 */
[----:B------:R-:W-:Y:S02]  /*02b0*/  LEA R72, R14, R68, 0x5 ;  /* 0x000000440e487211 */ /* 0x000fe400078e28ff */
[----:B---3--:R-:W-:Y:S01]  /*02c0*/  IABS R4, R6 ;  /* 0x0000000600047213 */ /* 0x008fe20000000000 */
[----:B0-----:R-:W0:Y:S02]  /*02d0*/  MUFU.RCP R3, R3 ;  /* 0x0000000300037308 */ /* 0x001e240000001000 */
[----:B0-----:R-:W-:-:S06]  /*02e0*/  IADD3 R12, PT, PT, R3, 0xffffffe, RZ ;  /* 0x0ffffffe030c7810 */ /* 0x001fcc0007ffe0ff */
[----:B------:R0:W3:Y:S02]  /*02f0*/  F2I.FTZ.U32.TRUNC.NTZ R13, R12 ;  /* 0x0000000c000d7305 */ /* 0x0000e4000021f000 */
[----:B0-----:R-:W-:Y:S01]  /*0300*/  IMAD.MOV.U32 R12, RZ, RZ, RZ ;  /* 0x000000ffff0c7224 */ /* 0x001fe200078e00ff */
[----:B---3--:R-:W-:-:S05]  /*0310*/  IADD3 R19, PT, PT, RZ, -R13, RZ ;  /* 0x8000000dff137210 */ /* 0x008fca0007ffe0ff */
        /* <DEDUP_REMOVED lines=10> */
[----:B------:R-:W-:Y:S01]  /*03c0*/  LOP3.LUT R3, R6, R17, RZ, 0x3c, !PT ;  /* 0x0000001106037212 */ /* 0x000fe200078e3cff */
[----:B------:R-:W0:Y:S03]  /*03d0*/  S2R R8, SR_CgaCtaId ;  /* 0x0000000000087919 */ /* 0x000e260000008800 */
[----:B------:R-:W-:-:S07]  /*03e0*/  ISETP.GE.AND P3, PT, R3, RZ, PT ;  /* 0x000000ff0300720c */ /* 0x000fce0003f66270 */
[----:B------:R-:W-:-:S04]  /*03f0*/  @P0 IADD3 R13, PT, PT, R13, 0x1, RZ ;  /* 0x000000010d0d0810 */ /* 0x000fc80007ffe0ff */
[----:B------:R-:W-:-:S05]  /*0400*/  MOV R16, R13 ;  /* 0x0000000d00107202 */ /* 0x000fca0000000f00 */
[----:B------:R-:W-:Y:S01]  /*0410*/  @!P3 IMAD.MOV R16, RZ, RZ, -R16 ;  /* 0x000000ffff10b224 */ /* 0x000fe200078e0a10 */
[----:B------:R-:W-:-:S04]  /*0420*/  @!P2 LOP3.LUT R16, RZ, R17, RZ, 0x33, !PT ;  /* 0x00000011ff10a212 */ /* 0x000fc800078e33ff */
[-C--:B------:R-:W-:Y:S02]  /*0430*/  IABS R13, R16.reuse ;  /* 0x00000010000d7213 */ /* 0x080fe40000000000 */
[----:B------:R-:W-:Y:S02]  /*0440*/  IABS R12, R16 ;  /* 0x00000010000c7213 */ /* 0x000fe40000000000 */
[----:B------:R-:W3:Y:S08]  /*0450*/  I2F.RP R3, R13 ;  /* 0x0000000d00037306 */ /* 0x000ef00000209400 */
[----:B---3--:R-:W3:Y:S02]  /*0460*/  MUFU.RCP R3, R3 ;  /* 0x0000000300037308 */ /* 0x008ee40000001000 */
[----:B---3--:R-:W-:-:S02]  /*0470*/  IADD3 R4, PT, PT, R3, 0xffffffe, RZ ;  /* 0x0ffffffe03047810 */ /* 0x008fc40007ffe0ff */
[----:B------:R-:W-:-:S04]  /*0480*/  IADD3 R3, PT, PT, RZ, -R12, RZ ;  /* 0x8000000cff037210 */ /* 0x000fc80007ffe0ff */
[----:B------:R3:W4:Y:S01]  /*0490*/  F2I.FTZ.U32.TRUNC.NTZ R5, R4 ;  /* 0x0000000400057305 */ /* 0x000722000021f000 */
[----:B0-----:R-:W-:Y:S01]  /*04a0*/  LEA R12, R8, R69, 0x18 ;  /* 0x00000045080c7211 */ /* 0x001fe200078ec0ff */
[----:B---3--:R-:W-:Y:S01]  /*04b0*/  IMAD.MOV.U32 R4, RZ, RZ, RZ ;  /* 0x000000ffff047224 */ /* 0x008fe200078e00ff */
[----:B----4-:R-:W-:-:S05]  /*04c0*/  IADD3 R6, PT, PT, RZ, -R5, RZ ;  /* 0x80000005ff067210 */ /* 0x010fca0007ffe0ff */
[----:B------:R-:W-:Y:S01]  /*04d0*/  IMAD R17, R6, R13, RZ ;  /* 0x0000000d06117224 */ /* 0x000fe200078e02ff */
[----:B------:R-:W-:-:S03]  /*04e0*/  IABS R6, R15 ;  /* 0x0000000f00067213 */ /* 0x000fc60000000000 */
[----:B------:R-:W-:-:S04]  /*04f0*/  IMAD.HI.U32 R5, R5, R17, R4 ;  /* 0x0000001105057227 */ /* 0x000fc800078e0004 */
[----:B------:R-:W-:Y:S02]  /*0500*/  VIADD R4, R84, 0xf ;  /* 0x0000000f54047836 */ /* 0x000fe40000000000 */
[----:B------:R-:W-:-:S03]  /*0510*/  IMAD.HI.U32 R5, R5, R6, RZ ;  /* 0x0000000605057227 */ /* 0x000fc600078e00ff */
[----:B------:R-:W-:Y:S01]  /*0520*/  SHF.R.U32.HI R4, RZ, 0x4, R4 ;  /* 0x00000004ff047819 */ /* 0x000fe20000011604 */
[----:B------:R-:W-:Y:S01]  /*0530*/  IMAD R6, R5, R3, R6 ;  /* 0x0000000305067224 */ /* 0x000fe200078e0206 */
[----:B------:R-:W-:Y:S02]  /*0540*/  LOP3.LUT R3, R7, 0x1, RZ, 0xc0, !PT ;  /* 0x0000000107037812 */ /* 0x000fe400078ec0ff */
[----:B------:R-:W-:Y:S02]  /*0550*/  VIMNMX.U32 R85, PT, PT, R4, R85, PT ;  /* 0x0000005504557248 */ /* 0x000fe40003fe0000 */
[----:B------:R-:W-:Y:S01]  /*0560*/  ISETP.GT.U32.AND P2, PT, R13, R6, PT ;  /* 0x000000060d00720c */ /* 0x000fe20003f44070 */
[----:B------:R-:W-:-:S05]  /*0570*/  IMAD R71, R3, 0xe0, R12 ;  /* 0x000000e003477824 */ /* 0x000fca00078e020c */
[----:B------:R-:W-:-:S07]  /*0580*/  @!P1 LEA R12, R70, R71, 0x3 ;  /* 0x00000047460c9211 */ /* 0x000fce00078e18ff */
[-C--:B------:R-:W-:Y:S02]  /*0590*/  @!P2 IADD3 R6, PT, PT, R6, -R13.reuse, RZ ;  /* 0x8000000d0606a210 */ /* 0x080fe40007ffe0ff */
[----:B------:R-:W-:Y:S02]  /*05a0*/  @!P2 IADD3 R5, PT, PT, R5, 0x1, RZ ;  /* 0x000000010505a810 */ /* 0x000fe40007ffe0ff */
[----:B------:R-:W-:Y:S02]  /*05b0*/  ISETP.GE.U32.AND P0, PT, R6, R13, PT ;  /* 0x0000000d0600720c */ /* 0x000fe40003f06070 */
[----:B------:R-:W-:-:S04]  /*05c0*/  LOP3.LUT R6, R15, R16, RZ, 0x3c, !PT ;  /* 0x000000100f067212 */ /* 0x000fc800078e3cff */
[----:B------:R-:W-:Y:S01]  /*05d0*/  ISETP.GE.AND P3, PT, R6, RZ, PT ;  /* 0x000000ff0600720c */ /* 0x000fe20003f66270 */
[----:B------:R-:W-:-:S05]  /*05e0*/  IMAD R6, R14, -0x20, R85 ;  /* 0xffffffe00e067824 */ /* 0x000fca00078e0255 */
[----:B------:R-:W-:Y:S01]  /*05f0*/  LEA R83, R6, R9, 0x4 ;  /* 0x0000000906537211 */ /* 0x000fe200078e20ff */
[----:B------:R-:W-:Y:S01]  /*0600*/  @P0 VIADD R5, R5, 0x1 ;  /* 0x0000000105050836 */ /* 0x000fe20000000000 */
[----:B------:R-:W-:Y:S02]  /*0610*/  ISETP.GE.U32.AND P0, PT, R72, R85, PT ;  /* 0x000000554800720c */ /* 0x000fe40003f06070 */
[----:B------:R-:W-:Y:S02]  /*0620*/  VIMNMX R83, PT, PT, R84, R83, PT ;  /* 0x0000005354537248 */ /* 0x000fe40003fe0100 */
[----:B------:R-:W-:Y:S02]  /*0630*/  MOV R4, R5 ;  /* 0x0000000500047202 */ /* 0x000fe40000000f00 */
[----:B------:R-:W-:-:S03]  /*0640*/  MOV R5, 0xff7fffff ;  /* 0xff7fffff00057802 */ /* 0x000fc60000000f00 */
[----:B------:R-:W-:Y:S01]  /*0650*/  @!P3 IMAD.MOV R4, RZ, RZ, -R4 ;  /* 0x000000ffff04b224 */ /* 0x000fe200078e0a04 */
[----:B--2---:R0:W-:Y:S01]  /*0660*/  @!P1 STS.64 [R12], R10 ;  /* 0x0000000a0c009388 */ /* 0x0041e20000000a00 */
[----:B------:R-:W-:Y:S01]  /*0670*/  BAR.SYNC.DEFER_BLOCKING 0x0 ;  /* 0x0000000000007b1d */ /* 0x000fe20000010000 */
[----:B------:R-:W-:-:S13]  /*0680*/  ISETP.NE.AND P1, PT, R16, RZ, PT ;  /* 0x000000ff1000720c */ /* 0x000fda0003f25270 */
[----:B------:R-:W-:Y:S01]  /*0690*/  @!P1 LOP3.LUT R4, RZ, R16, RZ, 0x33, !PT ;  /* 0x00000010ff049212 */ /* 0x000fe200078e33ff */
[----:B01----:R-:W-:Y:S06]  /*06a0*/  @P0 BRA `(.L_x_25349) ;  /* 0x0000000800740947 */ /* 0x003fec0003800000 */
[----:B------:R-:W0:Y:S01]  /*06b0*/  LDCU UR4, c[0x0][0x3c8] ;  /* 0x00007900ff0477ac */ /* 0x000e220008000800 */
[----:B------:R-:W-:Y:S01]  /*06c0*/  IMAD.MOV.U32 R6, RZ, RZ, R72 ;  /* 0x000000ffff067224 */ /* 0x000fe200078e0048 */
[----:B------:R-:W-:Y:S01]  /*06d0*/  LEA R72, R68, R9, 0x4 ;  /* 0x0000000944487211 */ /* 0x000fe200078e20ff */
[----:B------:R-:W1:Y:S01]  /*06e0*/  LDS.128 R64, [R71] ;  /* 0x0000000047407984 */ /* 0x000e620000000c00 */
[----:B------:R-:W2:Y:S01]  /*06f0*/  LDCU UR5, c[0x0][0x3e0] ;  /* 0x00007c00ff0577ac */ /* 0x000ea20008000800 */
[----:B------:R-:W-:Y:S01]  /*0700*/  LOP3.LUT R9, R70, 0xf, RZ, 0xc0, !PT ;  /* 0x0000000f46097812 */ /* 0x000fe200078ec0ff */
[----:B------:R-:W-:Y:S01]  /*0710*/  IMAD.WIDE.U32 R10, R6, 0x4, RZ ;  /* 0x00000004060a7825 */ /* 0x000fe200078e00ff */
[----:B------:R-:W-:Y:S01]  /*0720*/  SHF.L.U32 R70, R70, 0x2, RZ ;  /* 0x0000000246467819 */ /* 0x000fe200000006ff */
[----:B------:R-:W3:Y:S01]  /*0730*/  LDCU.64 UR8, c[0x0][0x3b8] ;  /* 0x00007700ff0877ac */ /* 0x000ee20008000a00 */
[----:B------:R-:W4:Y:S01]  /*0740*/  LDS.128 R60, [R71+0x10] ;  /* 0x00001000473c7984 */ /* 0x000f220000000c00 */
[----:B------:R-:W-:Y:S01]  /*0750*/  IMAD.IADD R73, R9, 0x1, R72 ;  /* 0x0000000109497824 */ /* 0x000fe200078e0248 */
[----:B------:R-:W-:-:S02]  /*0760*/  LOP3.LUT R9, R70, 0x3c, RZ, 0xc0, !PT ;  /* 0x0000003c46097812 */ /* 0x000fc400078ec0ff */
[----:B------:R-:W1:Y:S01]  /*0770*/  LDS.128 R56, [R71+0x20] ;  /* 0x0000200047387984 */ /* 0x000e620000000c00 */
[----:B------:R-:W-:Y:S02]  /*0780*/  IADD3 R69, PT, PT, R69, 0x1e0, RZ ;  /* 0x000001e045457810 */ /* 0x000fe40007ffe0ff */
[----:B------:R-:W-:Y:S01]  /*0790*/  IMAD R9, R68, 0x40, R9 ;  /* 0x0000004044097824 */ /* 0x000fe200078e0209 */
[----:B------:R-:W1:Y:S01]  /*07a0*/  LDS.128 R52, [R71+0x30] ;  /* 0x0000300047347984 */ /* 0x000e620000000c00 */
[----:B0-----:R-:W-:Y:S01]  /*07b0*/  IMAD R5, R0, UR4, RZ ;  /* 0x0000000400057c24 */ /* 0x001fe2000f8e02ff */
[----:B------:R-:W-:Y:S02]  /*07c0*/  LEA R70, R8, R69, 0x18 ;  /* 0x0000004508467211 */ /* 0x000fe400078ec0ff */
[----:B------:R-:W0:Y:S01]  /*07d0*/  LDS.128 R48, [R71+0x40] ;  /* 0x0000400047307984 */ /* 0x000e220000000c00 */
[----:B------:R-:W-:Y:S01]  /*07e0*/  IMAD.WIDE R10, R5, 0x4, R10 ;  /* 0x00000004050a7825 */ /* 0x000fe200078e020a */
[----:B-----5:R-:W-:-:S02]  /*07f0*/  FSETP.NEU.FTZ.AND P0, PT, R2, RZ, PT ;  /* 0x000000ff0200720b */ /* 0x020fc40003f1d000 */
[----:B------:R-:W0:Y:S01]  /*0800*/  LDS.128 R44, [R71+0x50] ;  /* 0x00005000472c7984 */ /* 0x000e220000000c00 */
[----:B--2---:R-:W-:Y:S01]  /*0810*/  IMAD R68, R4, UR5, RZ ;  /* 0x0000000504447c24 */ /* 0x004fe2000f8e02ff */
[----:B---3--:R-:W-:Y:S02]  /*0820*/  IADD3 R8, P1, PT, R10, UR8, RZ ;  /* 0x000000080a087c10 */ /* 0x008fe4000ff3e0ff */
[----:B------:R-:W2:Y:S01]  /*0830*/  LDS.128 R40, [R71+0x60] ;  /* 0x0000600047287984 */ /* 0x000ea20000000c00 */
[----:B------:R-:W-:Y:S02]  /*0840*/  MOV R5, 0xff7fffff ;  /* 0xff7fffff00057802 */ /* 0x000fe40000000f00 */
[----:B------:R-:W-:Y:S01]  /*0850*/  IADD3 R82, PT, PT, R73, 0x1, RZ ;  /* 0x0000000149527810 */ /* 0x000fe20007ffe0ff */
[----:B------:R-:W3:Y:S04]  /*0860*/  LDS.128 R36, [R71+0x70] ;  /* 0x0000700047247984 */ /* 0x000ee80000000c00 */
[----:B------:R-:W0:Y:S04]  /*0870*/  LDS.128 R32, [R71+0x80] ;  /* 0x0000800047207984 */ /* 0x000e280000000c00 */
[----:B------:R-:W0:Y:S04]  /*0880*/  LDS.128 R28, [R71+0x90] ;  /* 0x00009000471c7984 */ /* 0x000e280000000c00 */
[----:B------:R-:W0:Y:S04]  /*0890*/  LDS.128 R24, [R71+0xa0] ;  /* 0x0000a00047187984 */ /* 0x000e280000000c00 */
[----:B------:R-:W0:Y:S04]  /*08a0*/  LDS.128 R20, [R71+0xb0] ;  /* 0x0000b00047147984 */ /* 0x000e280000000c00 */
[----:B------:R-:W0:Y:S04]  /*08b0*/  LDS.128 R16, [R71+0xc0] ;  /* 0x0000c00047107984 */ /* 0x000e280000000c00 */
[----:B------:R4:W0:Y:S02]  /*08c0*/  LDS.128 R12, [R71+0xd0] ;  /* 0x0000d000470c7984 */ /* 0x0008240000000c00 */
[----:B----4-:R-:W-:-:S02]  /*08d0*/  SHF.L.U32 R71, R7, 0x1, RZ ;  /* 0x0000000107477819 */ /* 0x010fc400000006ff */
[----:B------:R-:W-:Y:S02]  /*08e0*/  IADD3 R7, PT, PT, R9, R70, RZ ;  /* 0x0000004609077210 */ /* 0x000fe40007ffe0ff */
[----:B------:R-:W-:Y:S02]  /*08f0*/  LOP3.LUT R87, R71, 0x3c, RZ, 0xc0, !PT ;  /* 0x0000003c47577812 */ /* 0x000fe400078ec0ff */
[----:B------:R-:W-:Y:S01]  /*0900*/  IADD3.X R9, PT, PT, R11, UR9, RZ, P1, !PT ;  /* 0x000000090b097c10 */ /* 0x000fe20008ffe4ff */
[----:B------:R-:W-:Y:S01]  /*0910*/  IMAD.IADD R11, R73, 0x1, -R84 ;  /* 0x00000001490b7824 */ /* 0x000fe200078e0a54 */
[C---:B------:R-:W-:Y:S02]  /*0920*/  IADD3 R86, P2, PT, R68.reuse, R87, RZ ;  /* 0x0000005744567210 */ /* 0x040fe40007f5e0ff */
[----:B------:R-:W-:Y:S02]  /*0930*/  LOP3.LUT R10, R71, 0x2, RZ, 0xc0, !PT ;  /* 0x00000002470a7812 */ /* 0x000fe400078ec0ff */
[----:B-123--:R-:W-:-:S09]  /*0940*/  LEA.HI.X.SX32 R87, R68, RZ, 0x1, P2 ;  /* 0x000000ff44577211 */ /* 0x00efd200010f0eff */
.L_x_25351:
[----:B------:R-:W2:Y:S02]  /*0950*/  LDG.E.CONSTANT R69, desc[UR6][R8.64] ;  /* 0x0000000608457981 */ /* 0x000ea4000c1e9900 */
        /* <DEDUP_REMOVED lines=9> */
[----:B------:R-:W5:Y:S01]  /*09f0*/  LDG.E.64.CONSTANT R78, desc[UR6][R88.64+0x500] ;  /* 0x00050006584e7981 */ /* 0x000f62000c1e9b00 */
[----:B--2---:R-:W-:Y:S01]  /*0a00*/  FMUL.FTZ R77, R72, R66 ;  /* 0x00000042484d7220 */ /* 0x004fe20000410000 */
[----:B------:R-:W-:-:S03]  /*0a10*/  FMUL.FTZ R72, R73, R67 ;  /* 0x0000004349487220 */ /* 0x000fc60000410000 */
[----:B---3--:R-:W-:Y:S02]  /*0a20*/  FFMA.FTZ R73, R64, R70, R77 ;  /* 0x0000004640497223 */ /* 0x008fe4000001004d */
[----:B------:R-:W2:Y:S01]  /*0a30*/  LDG.E.64.CONSTANT R76, desc[UR6][R88.64+0x400] ;  /* 0x00040006584c7981 */ /* 0x000ea2000c1e9b00 */
[----:B------:R-:W-:Y:S01]  /*0a40*/  FFMA.FTZ R72, R65, R71, R72 ;  /* 0x0000004741487223 */ /* 0x000fe20000010048 */
[----:B----4-:R-:W-:Y:S02]  /*0a50*/  FFMA.FTZ R81, R60, R68, R73 ;  /* 0x000000443c517223 */ /* 0x010fe40000010049 */
[----:B------:R-:W3:Y:S01]  /*0a60*/  LDG.E.64.CONSTANT R70, desc[UR6][R88.64+0x700] ;  /* 0x0007000658467981 */ /* 0x000ee2000c1e9b00 */
[----:B0-----:R-:W-:-:S03]  /*0a70*/  FFMA.FTZ R80, R61, R69, R72 ;  /* 0x000000453d507223 */ /* 0x001fc60000010048 */
[----:B------:R-:W4:Y:S04]  /*0a80*/  LDG.E.64.CONSTANT R72, desc[UR6][R88.64+0x600] ;  /* 0x0006000658487981 */ /* 0x000f28000c1e9b00 */
[----:B------:R-:W0:Y:S01]  /*0a90*/  LDG.E.64.CONSTANT R68, desc[UR6][R88.64+0x800] ;  /* 0x0008000658447981 */ /* 0x000e22000c1e9b00 */
        /* <DEDUP_REMOVED lines=8> */
[----:B------:R-:W5:Y:S01]  /*0b20*/  LDG.E.64.CONSTANT R78, desc[UR6][R88.64+0xa00] ;  /* 0x000a0006584e7981 */ /* 0x000f62000c1e9b00 */
[----:B----4-:R-:W-:Y:S01]  /*0b30*/  FFMA.FTZ R81, R52, R72, R81 ;  /* 0x0000004834517223 */ /* 0x010fe20000010051 */
[----:B------:R-:W-:Y:S02]  /*0b40*/  FFMA.FTZ R80, R53, R73, R80 ;  /* 0x0000004935507223 */ /* 0x000fe40000010050 */
[----:B------:R-:W4:Y:S01]  /*0b50*/  LDG.E.64.CONSTANT R72, desc[UR6][R88.64+0xc00] ;  /* 0x000c000658487981 */ /* 0x000f22000c1e9b00 */
[----:B---3--:R-:W-:Y:S01]  /*0b60*/  FFMA.FTZ R81, R70, R54, R81 ;  /* 0x0000003646517223 */ /* 0x008fe20000010051 */
[----:B------:R-:W-:-:S02]  /*0b70*/  FFMA.FTZ R80, R71, R55, R80 ;  /* 0x0000003747507223 */ /* 0x000fc40000010050 */
[----:B------:R-:W3:Y:S01]  /*0b80*/  LDG.E.64.CONSTANT R70, desc[UR6][R88.64+0xe00] ;  /* 0x000e000658467981 */ /* 0x000ee2000c1e9b00 */
[----:B0-----:R-:W-:Y:S01]  /*0b90*/  FFMA.FTZ R81, R48, R68, R81 ;  /* 0x0000004430517223 */ /* 0x001fe20000010051 */
[----:B------:R-:W-:Y:S02]  /*0ba0*/  FFMA.FTZ R80, R49, R69, R80 ;  /* 0x0000004531507223 */ /* 0x000fe40000010050 */
[----:B------:R-:W3:Y:S01]  /*0bb0*/  LDG.E.64.CONSTANT R68, desc[UR6][R88.64+0xd00] ;  /* 0x000d000658447981 */ /* 0x000ee2000c1e9b00 */
[----:B--2---:R-:W-:Y:S01]  /*0bc0*/  FFMA.FTZ R81, R76, R50, R81 ;  /* 0x000000324c517223 */ /* 0x004fe20000010051 */
[----:B------:R-:W-:Y:S02]  /*0bd0*/  FFMA.FTZ R80, R77, R51, R80 ;  /* 0x000000334d507223 */ /* 0x000fe40000010050 */
[----:B------:R-:W2:Y:S01]  /*0be0*/  LDG.E.64.CONSTANT R76, desc[UR6][R88.64+0xf00] ;  /* 0x000f0006584c7981 */ /* 0x000ea2000c1e9b00 */
[----:B-----5:R-:W-:Y:S01]  /*0bf0*/  FFMA.FTZ R81, R44, R78, R81 ;  /* 0x0000004e2c517223 */ /* 0x020fe20000010051 */
[----:B------:R-:W-:-:S02]  /*0c00*/  FFMA.FTZ R80, R45, R79, R80 ;  /* 0x0000004f2d507223 */ /* 0x000fc40000010050 */
[----:B------:R-:W5:Y:S01]  /*0c10*/  LDG.E.64.CONSTANT R78, desc[UR6][R88.64+0x1000] ;  /* 0x00100006584e7981 */ /* 0x000f62000c1e9b00 */
        /* <DEDUP_REMOVED lines=9> */
[----:B------:R-:W-:Y:S01]  /*0cb0*/  FFMA.FTZ R81, R36, R70, R81 ;  /* 0x0000004624517223 */ /* 0x000fe20000010051 */
        /* <DEDUP_REMOVED lines=16> */
[----:B------:R-:W2:Y:S01]  /*0dc0*/  LDG.E.64.CONSTANT R72, desc[UR6][R88.64+0x1700] ;  /* 0x0017000658487981 */ /* 0x000ea2000c1e9b00 */
[----:B------:R-:W-:Y:S01]  /*0dd0*/  FFMA.FTZ R91, R24, R74, R81 ;  /* 0x0000004a185b7223 */ /* 0x000fe20000010051 */
[----:B------:R-:W-:Y:S02]  /*0de0*/  FFMA.FTZ R90, R25, R75, R80 ;  /* 0x0000004b195a7223 */ /* 0x000fe40000010050 */
[----:B------:R-:W5:Y:S04]  /*0df0*/  LDG.E.64.CONSTANT R74, desc[UR6][R88.64+0x1800] ;  /* 0x00180006584a7981 */ /* 0x000f68000c1e9b00 */
[----:B------:R-:W5:Y:S01]  /*0e00*/  LDG.E.64.CONSTANT R80, desc[UR6][R88.64+0x1b00] ;  /* 0x001b000658507981 */ /* 0x000f62000c1e9b00 */
[----:B------:R-:W-:Y:S01]  /*0e10*/  UMOV UR4, 0xffffffff ;  /* 0xffffffff00047882 */ /* 0x000fe20000000000 */
[----:B---3--:R-:W-:Y:S01]  /*0e20*/  FFMA.FTZ R91, R68, R26, R91 ;  /* 0x0000001a445b7223 */ /* 0x008fe2000001005b */
[----:B------:R-:W-:-:S03]  /*0e30*/  FFMA.FTZ R90, R69, R27, R90 ;  /* 0x0000001b455a7223 */ /* 0x000fc6000001005a */
[----:B----4-:R-:W-:Y:S01]  /*0e40*/  FFMA.FTZ R91, R20, R70, R91 ;  /* 0x00000046145b7223 */ /* 0x010fe2000001005b */
[----:B------:R-:W-:-:S03]  /*0e50*/  FFMA.FTZ R90, R21, R71, R90 ;  /* 0x00000047155a7223 */ /* 0x000fc6000001005a */
[----:B--2---:R-:W-:Y:S01]  /*0e60*/  FFMA.FTZ R91, R72, R22, R91 ;  /* 0x00000016485b7223 */ /* 0x004fe2000001005b */
[----:B------:R-:W-:-:S03]  /*0e70*/  FFMA.FTZ R90, R73, R23, R90 ;  /* 0x00000017495a7223 */ /* 0x000fc6000001005a */
[----:B-----5:R-:W-:Y:S01]  /*0e80*/  FFMA.FTZ R91, R16, R74, R91 ;  /* 0x0000004a105b7223 */ /* 0x020fe2000001005b */
[----:B------:R-:W-:-:S03]  /*0e90*/  FFMA.FTZ R90, R17, R75, R90 ;  /* 0x0000004b115a7223 */ /* 0x000fc6000001005a */
[----:B------:R-:W-:Y:S01]  /*0ea0*/  FFMA.FTZ R91, R76, R18, R91 ;  /* 0x000000124c5b7223 */ /* 0x000fe2000001005b */
        /* <DEDUP_REMOVED lines=8> */
.L_x_25388:
[----:B------:R-:W-:Y:S01]  /*0f30*/  VIADD R68, R11, 0x1 ;  /* 0x000000010b447836 */ /* 0x000fe20000000000 */
[----:B------:R-:W-:Y:S01]  /*0f40*/  ISETP.NE.U32.AND P3, PT, R3, 0x1, PT ;  /* 0x000000010300780c */ /* 0x000fe20003f65070 */
        /* <DEDUP_REMOVED lines=16> */
[----:B------:R-:W-:Y:S01]  /*1050*/  @!P4 FMNMX.FTZ R5, R5, R70, !PT ;  /* 0x000000460505c209 */ /* 0x000fe20007810000 */
[----:B-1----:R-:W-:Y:S01]  /*1060*/  VIADD R7, R7, 0x100 ;  /* 0x0000010007077836 */ /* 0x002fe20000000000 */
[----:B------:R-:W-:Y:S06]  /*1070*/  @!P2 BRA `(.L_x_25351) ;  /* 0xfffffff80034a947 */ /* 0x000fec000383ffff */
.L_x_25349:
[----:B------:R-:W-:Y:S05]  /*1080*/  BSYNC B0 ;  /* 0x0000000000007941 */ /* 0x000fea0003800000 */
.L_x_25348:
[----:B------:R-:W1:Y:S01]  /*1090*/  S2R R86, SR_TID.X ;  /* 0x0000000000567919 */ /* 0x000e620000002100 */
[----:B------:R-:W-:-:S03]  /*10a0*/  UMOV UR4, 0xffffffff ;  /* 0xffffffff00047882 */ /* 0x000fc60000000000 */
[----:B------:R-:W-:Y:S05]  /*10b0*/  BRA.DIV UR4, `(.L_x_25352) ;  /* 0x0000003a04c87947 */ /* 0x000fea000b800000 */
[----:B-----5:R-:W2:Y:S02]  /*10c0*/  SHFL.BFLY PT, R2, R5, 0x10, 0x1f ;  /* 0x0e001f0005027f89 */ /* 0x020ea400000e0000 */
[----:B--2---:R-:W-:-:S05]  /*10d0*/  FMNMX.FTZ R2, R2, R5, !PT ;  /* 0x0000000502027209 */ /* 0x004fca0007810000 */
[----:B------:R-:W2:Y:S02]  /*10e0*/  SHFL.BFLY PT, R3, R2, 0x8, 0x1f ;  /* 0x0d001f0002037f89 */ /* 0x000ea400000e0000 */
[----:B--2---:R-:W-:-:S05]  /*10f0*/  FMNMX.FTZ R3, R2, R3, !PT ;  /* 0x0000000302037209 */ /* 0x004fca0007810000 */
[----:B------:R-:W2:Y:S02]  /*1100*/  SHFL.BFLY PT, R6, R3, 0x4, 0x1f ;  /* 0x0c801f0003067f89 */ /* 0x000ea400000e0000 */
[----:B--2---:R-:W-:-:S05]  /*1110*/  FMNMX.FTZ R6, R3, R6, !PT ;  /* 0x0000000603067209 */ /* 0x004fca0007810000 */
[----:B------:R2:W3:Y:S02]  /*1120*/  SHFL.BFLY PT, R7, R6, 0x2, 0x1f ;  /* 0x0c401f0006077f89 */ /* 0x0004e400000e0000 */
.L_x_25394:
[----:B------:R-:W4:Y:S01]  /*1130*/  S2R R8, SR_CgaCtaId ;  /* 0x0000000000087919 */ /* 0x000f220000008800 */
[----:B------:R-:W-:Y:S01]  /*1140*/  MOV R9, 0x400 ;  /* 0x0000040000097802 */ /* 0x000fe20000000f00 */
[----:B------:R-:W-:Y:S05]  /*1150*/  WARPSYNC.ALL ;  /* 0x0000000000007948 */ /* 0x000fea0003800000 */
[----:B-1----:R-:W-:Y:S02]  /*1160*/  LOP3.LUT P0, R87, R86, 0x1f, RZ, 0xc0, !PT ;  /* 0x0000001f56577812 */ /* 0x002fe4000780c0ff */
[----:B------:R-:W-:Y:S02]  /*1170*/  IADD3 R3, PT, PT, R9, 0x1c0, RZ ;  /* 0x000001c009037810 */ /* 0x000fe40007ffe0ff */
[----:B------:R-:W-:-:S02]  /*1180*/  SHF.R.U32.HI R88, RZ, 0x5, R86 ;  /* 0x00000005ff587819 */ /* 0x000fc40000011656 */
[----:B---3--:R-:W-:Y:S02]  /*1190*/  FMNMX.FTZ R7, R6, R7, !PT ;  /* 0x0000000706077209 */ /* 0x008fe40007810000 */
[----:B----4-:R-:W-:-:S04]  /*11a0*/  LEA R3, R8, R3, 0x18 ;  /* 0x0000000308037211 */ /* 0x010fc800078ec0ff */
[----:B------:R-:W-:-:S05]  /*11b0*/  LEA R2, R88, R3, 0x2 ;  /* 0x0000000358027211 */ /* 0x000fca00078e10ff */
[----:B------:R1:W-:Y:S01]  /*11c0*/  @!P0 STS [R2], R7 ;  /* 0x0000000702008388 */ /* 0x0003e20000000800 */
[----:B------:R-:W-:Y:S01]  /*11d0*/  BAR.SYNC.DEFER_BLOCKING 0x0 ;  /* 0x0000000000007b1d */ /* 0x000fe20000010000 */
[C---:B------:R-:W-:Y:S01]  /*11e0*/  ISETP.GT.U32.AND P1, PT, R87.reuse, 0x3, PT ;  /* 0x000000035700780c */ /* 0x040fe20003f24070 */
[----:B--2---:R-:W-:Y:S01]  /*11f0*/  IMAD R6, R87, 0x4, R3 ;  /* 0x0000000457067824 */ /* 0x004fe200078e0203 */
[----:B-1----:R-:W-:Y:S01]  /*1200*/  MOV R7, 0xff7fffff ;  /* 0xff7fffff00077802 */ /* 0x002fe20000000f00 */
        /* <DEDUP_REMOVED lines=31> */
.L_x_25357:
        /* <DEDUP_REMOVED lines=11> */
.L_x_25356:
[----:B------:R-:W-:Y:S05]  /*14b0*/  BSYNC.RECONVERGENT B1 ;  /* 0x0000000000017941 */ /* 0x000fea0003800200 */
.L_x_25355:
        /* <DEDUP_REMOVED lines=12> */
.L_x_25360:
        /* <DEDUP_REMOVED lines=100> */
.L_x_25359:
[----:B------:R-:W-:Y:S05]  /*1bc0*/  BSYNC.RECONVERGENT B1 ;  /* 0x0000000000017941 */ /* 0x000fea0003800200 */
.L_x_25358:
        /* <DEDUP_REMOVED lines=55> */
.L_x_25362:
[----:B------:R-:W-:Y:S05]  /*1f40*/  BSYNC.RECONVERGENT B1 ;  /* 0x0000000000017941 */ /* 0x000fea0003800200 */
.L_x_25361:
        /* <DEDUP_REMOVED lines=26> */
.L_x_25354:
[----:B------:R-:W-:Y:S05]  /*20f0*/  BSYNC.RECONVERGENT B0 ;  /* 0x0000000000007941 */ /* 0x000fea0003800200 */
.L_x_25353:
        /* <DEDUP_REMOVED lines=25> */
[----:B------:R1:W2:Y:S03]  /*2290*/  MUFU.RCP R35, R6 ;  /* 0x0000000600237308 */ /* 0x0002a60000001000 */
[C---:B------:R-:W-:Y:S01]  /*22a0*/  LOP3.LUT R2, R83.reuse, 0x180, RZ, 0xc0, !PT ;  /* 0x0000018053027812 */ /* 0x040fe200078ec0ff */
[----:B------:R-:W-:-:S03]  /*22b0*/  VIADD R10, R83, -UR13 ;  /* 0x8000000d530a7c36 */ /* 0x000fc60008000000 */
        /* <DEDUP_REMOVED lines=11> */
[----:B------:R-:W-:-:S03]  /*2370*/  LEA R6, R86, R13, 0x2 ;  /* 0x0000000d56067211 */ /* 0x000fc600078e10ff */
[----:B------:R-:W-:-:S07]  /*2380*/  IMAD.IADD R2, R11, 0x1, R86 ;  /* 0x000000010b027824 */ /* 0x000fce00078e0256 */
.L_x_25367:
[----:B------:R-:W1:Y:S01]  /*2390*/  LDS R11, [R6] ;  /* 0x00000000060b7984 */ /* 0x000e620000000800 */
[----:B------:R-:W-:-:S04]  /*23a0*/  IADD3 R10, PT, PT, R10, 0x1, RZ ;  /* 0x000000010a0a7810 */ /* 0x000fc80007ffe0ff */
[----:B------:R-:W-:Y:S01]  /*23b0*/  ISETP.NE.AND P0, PT, R10, RZ, PT ;  /* 0x000000ff0a00720c */ /* 0x000fe20003f05270 */
[----:B-1----:R-:W-:-:S05]  /*23c0*/  FMUL.FTZ R11, R11, R35 ;  /* 0x000000230b0b7220 */ /* 0x002fca0000410000 */
[----:B------:R1:W-:Y:S02]  /*23d0*/  STS [R6], R11 ;  /* 0x0000000b06007388 */ /* 0x0003e40000000800 */
[----:B-1----:R-:W-:-:S05]  /*23e0*/  IADD3 R6, PT, PT, R6, 0x200, RZ ;  /* 0x0000020006067810 */ /* 0x002fca0007ffe0ff */
[----:B------:R-:W-:Y:S05]  /*23f0*/  @P0 BRA `(.L_x_25367) ;  /* 0xfffffffc00e40947 */ /* 0x000fea000383ffff */
.L_x_25366:
[----:B------:R-:W-:Y:S05]  /*2400*/  BSYNC.RECONVERGENT B1 ;  /* 0x0000000000017941 */ /* 0x000fea0003800200 */
.L_x_25365:
        /* <DEDUP_REMOVED lines=12> */
.L_x_25370:
        /* <DEDUP_REMOVED lines=52> */
.L_x_25369:
[----:B------:R-:W-:Y:S05]  /*2810*/  BSYNC.RECONVERGENT B1 ;  /* 0x0000000000017941 */ /* 0x000fea0003800200 */
.L_x_25368:
        /* <DEDUP_REMOVED lines=31> */
.L_x_25372:
[----:B------:R-:W-:Y:S05]  /*2a10*/  BSYNC.RECONVERGENT B1 ;  /* 0x0000000000017941 */ /* 0x000fea0003800200 */
.L_x_25371:
        /* <DEDUP_REMOVED lines=14> */
.L_x_25364:
[----:B------:R-:W-:Y:S05]  /*2b00*/  BSYNC.RECONVERGENT B0 ;  /* 0x0000000000007941 */ /* 0x000fea0003800200 */
.L_x_25363:
[----:B--2---:R-:W2:Y:S08]  /*2b10*/  LDC R3, c[0x0][0x370] ;  /* 0x0000dc00ff037b82 */ /* 0x004eb00000000800 */
[----:B------:R-:W-:Y:S01]  /*2b20*/  BAR.SYNC.DEFER_BLOCKING 0x0 ;  /* 0x0000000000007b1d */ /* 0x000fe20000010000 */
[----:B------:R-:W-:-:S05]  /*2b30*/  ISETP.NE.AND P0, PT, R86, RZ, PT ;  /* 0x000000ff5600720c */ /* 0x000fca0003f05270 */
[----:B------:R-:W-:Y:S02]  /*2b40*/  BSSY.RECONVERGENT B0, `(.L_x_25373) ;  /* 0x0000011000007945 */ /* 0x000fe40003800200 */
[----:B------:R-:W3:Y:S08]  /*2b50*/  LDC R2, c[0x0][0x378] ;  /* 0x0000de00ff027b82 */ /* 0x000ef00000000800 */
[----:B------:R-:W4:Y:S01]  /*2b60*/  S2UR UR14, SR_CTAID.X ;  /* 0x00000000000e79c3 */ /* 0x000f220000002500 */
[----:B------:R-:W-:Y:S05]  /*2b70*/  @P0 BRA `(.L_x_25374) ;  /* 0x0000000000340947 */ /* 0x000fea0003800000 */
[----:B------:R-:W5:Y:S01]  /*2b80*/  LDCU.128 UR8, c[0x0][0x380] ;  /* 0x00007000ff0877ac */ /* 0x000f620008000c00 */
[----:B--2-4-:R-:W-:-:S04]  /*2b90*/  IMAD R11, R0, R3, UR14 ;  /* 0x0000000e000b7e24 */ /* 0x014fc8000f8e0203 */
[----:B---3--:R-:W-:-:S05]  /*2ba0*/  IMAD R6, R11, R2, RZ ;  /* 0x000000020b067224 */ /* 0x008fca00078e02ff */
[----:B------:R-:W-:-:S04]  /*2bb0*/  IADD3 R6, P0, PT, R6, UR12, RZ ;  /* 0x0000000c06067c10 */ /* 0x000fc8000ff1e0ff */
[----:B------:R-:W-:Y:S02]  /*2bc0*/  IADD3.X R11, PT, PT, RZ, RZ, RZ, P0, !PT ;  /* 0x000000ffff0b7210 */ /* 0x000fe400007fe4ff */
[C---:B------:R-:W-:Y:S02]  /*2bd0*/  SHF.L.U32 R12, R6.reuse, 0x2, RZ ;  /* 0x00000002060c7819 */ /* 0x040fe400000006ff */
[----:B------:R-:W-:Y:S02]  /*2be0*/  SHF.L.U64.HI R6, R6, 0x2, R11 ;  /* 0x0000000206067819 */ /* 0x000fe4000001020b */
[C---:B-----5:R-:W-:Y:S02]  /*2bf0*/  IADD3 R10, P0, PT, R12.reuse, UR10, RZ ;  /* 0x0000000a0c0a7c10 */ /* 0x060fe4000ff1e0ff */
[----:B------:R-:W-:Y:S02]  /*2c00*/  IADD3 R12, P1, PT, R12, UR8, RZ ;  /* 0x000000080c0c7c10 */ /* 0x000fe4000ff3e0ff */
[----:B------:R-:W-:-:S02]  /*2c10*/  IADD3.X R11, PT, PT, R6, UR11, RZ, P0, !PT ;  /* 0x0000000b060b7c10 */ /* 0x000fc400087fe4ff */
[----:B------:R-:W-:-:S03]  /*2c20*/  IADD3.X R13, PT, PT, R6, UR9, RZ, P1, !PT ;  /* 0x00000009060d7c10 */ /* 0x000fc60008ffe4ff */
[----:B------:R2:W-:Y:S04]  /*2c30*/  STG.E desc[UR6][R10.64], R5 ;  /* 0x000000050a007986 */ /* 0x0005e8000c101906 */
[----:B-1----:R2:W-:Y:S02]  /*2c40*/  STG.E desc[UR6][R12.64], R7 ;  /* 0x000000070c007986 */ /* 0x0025e4000c101906 */
.L_x_25374:
[----:B----4-:R-:W-:Y:S05]  /*2c50*/  BSYNC.RECONVERGENT B0 ;  /* 0x0000000000007941 */ /* 0x010fea0003800200 */
.L_x_25373:
[----:B------:R-:W-:Y:S01]  /*2c60*/  USHF.L.U32 UR4, UR12, 0x5, URZ ;  /* 0x000000050c047899 */ /* 0x000fe200080006ff */
[----:B------:R-:W-:Y:S01]  /*2c70*/  BSSY.RECONVERGENT B0, `(.L_x_25375) ;  /* 0x0000124000007945 */ /* 0x000fe20003800200 */
[----:B------:R-:W4:Y:S01]  /*2c80*/  LDCU UR9, c[0x0][0x3dc] ;  /* 0x00007b80ff0977ac */ /* 0x000f220008000800 */
[----:B--2---:R-:W-:Y:S01]  /*2c90*/  HFMA2 R5, -RZ, RZ, 0, 0 ;  /* 0x00000000ff057431 */ /* 0x004fe200000001ff */
[----:B------:R-:W-:Y:S01]  /*2ca0*/  CS2R R70, SRZ ;  /* 0x0000000000467805 */ /* 0x000fe2000001ff00 */
[----:B------:R-:W-:Y:S01]  /*2cb0*/  HFMA2 R76, -RZ, RZ, 0, 0 ;  /* 0x00000000ff4c7431 */ /* 0x000fe200000001ff */
[----:B------:R-:W-:Y:S02]  /*2cc0*/  LOP3.LUT R74, R88, UR4, RZ, 0xfc, !PT ;  /* 0x00000004584a7c12 */ /* 0x000fe4000f8efcff */
[----:B------:R-:W-:Y:S02]  /*2cd0*/  CS2R R64, SRZ ;  /* 0x0000000000407805 */ /* 0x000fe4000001ff00 */
[----:B-1----:R-:W-:-:S02]  /*2ce0*/  CS2R R6, SRZ ;  /* 0x0000000000067805 */ /* 0x002fc4000001ff00 */
[----:B------:R-:W-:Y:S02]  /*2cf0*/  CS2R R68, SRZ ;  /* 0x0000000000447805 */ /* 0x000fe4000001ff00 */
[----:B------:R-:W-:Y:S01]  /*2d00*/  ISETP.GE.U32.AND P0, PT, R74, R85, PT ;  /* 0x000000554a00720c */ /* 0x000fe20003f06070 */
[----:B------:R-:W1:Y:S01]  /*2d10*/  LDCU.64 UR4, c[0x0][0x3a8] ;  /* 0x00007500ff0477ac */ /* 0x000e620008000a00 */
[----:B------:R-:W-:Y:S01]  /*2d20*/  CS2R R66, SRZ ;  /* 0x0000000000427805 */ /* 0x000fe2000001ff00 */
[----:B------:R-:W-:Y:S01]  /*2d30*/  IMAD.MOV.U32 R82, RZ, RZ, RZ ;  /* 0x000000ffff527224 */ /* 0x000fe200078e00ff */
[----:B------:R-:W-:-:S09]  /*2d40*/  MOV R81, RZ ;  /* 0x000000ff00517202 */ /* 0x000fd20000000f00 */
[----:B----4-:R-:W-:Y:S05]  /*2d50*/  @P0 BRA `(.L_x_25376) ;  /* 0x0000001000540947 */ /* 0x010fea0003800000 */
[----:B------:R-:W2:Y:S01]  /*2d60*/  LDCU UR8, c[0x0][0x3c8] ;  /* 0x00007900ff0877ac */ /* 0x000ea20008000800 */
[----:B------:R-:W-:Y:S01]  /*2d70*/  IADD3 R9, PT, PT, R9, 0x1e0, RZ ;  /* 0x000001e009097810 */ /* 0x000fe20007ffe0ff */
[----:B------:R-:W-:Y:S01]  /*2d80*/  IMAD.WIDE.U32 R6, R74, 0x4, RZ ;  /* 0x000000044a067825 */ /* 0x000fe200078e00ff */
[----:B------:R-:W-:Y:S01]  /*2d90*/  LEA R10, R88, UR13, 0x4 ;  /* 0x0000000d580a7c11 */ /* 0x000fe2000f8e20ff */
[----:B------:R-:W4:Y:S01]  /*2da0*/  LDCU.64 UR10, c[0x0][0x3b8] ;  /* 0x00007700ff0a77ac */ /* 0x000f220008000a00 */
[----:B0-----:R-:W-:Y:S01]  /*2db0*/  LEA R80, R8, R9, 0x18 ;  /* 0x0000000908507211 */ /* 0x001fe200078ec0ff */
[C---:B------:R-:W-:Y:S01]  /*2dc0*/  IMAD.SHL.U32 R9, R86.reuse, 0x10, RZ ;  /* 0x0000001056097824 */ /* 0x040fe200078e00ff */
[----:B------:R-:W-:Y:S02]  /*2dd0*/  SHF.L.U32 R8, R86, 0x2, RZ ;  /* 0x0000000256087819 */ /* 0x000fe400000006ff */
[----:B------:R-:W-:Y:S02]  /*2de0*/  CS2R R70, SRZ ;  /* 0x0000000000467805 */ /* 0x000fe4000001ff00 */
[----:B------:R-:W-:-:S02]  /*2df0*/  CS2R R64, SRZ ;  /* 0x0000000000407805 */ /* 0x000fc4000001ff00 */
[----:B------:R-:W-:Y:S02]  /*2e00*/  CS2R R68, SRZ ;  /* 0x0000000000447805 */ /* 0x000fe4000001ff00 */
[----:B------:R-:W-:Y:S02]  /*2e10*/  LOP3.LUT R79, R8, 0xc, RZ, 0xc0, !PT ;  /* 0x0000000c084f7812 */ /* 0x000fe400078ec0ff */
[----:B------:R-:W-:Y:S01]  /*2e20*/  CS2R R66, SRZ ;  /* 0x0000000000427805 */ /* 0x000fe2000001ff00 */
[----:B------:R-:W-:Y:S01]  /*2e30*/  IMAD.MOV.U32 R82, RZ, RZ, RZ ;  /* 0x000000ffff527224 */ /* 0x000fe200078e00ff */
[----:B------:R-:W-:Y:S02]  /*2e40*/  MOV R81, RZ ;  /* 0x000000ff00517202 */ /* 0x000fe40000000f00 */
[----:B------:R-:W-:Y:S01]  /*2e50*/  IADD3 R79, PT, PT, R10, 0x1, R79 ;  /* 0x000000010a4f7810 */ /* 0x000fe20007ffe04f */
[----:B--2---:R-:W-:Y:S01]  /*2e60*/  IMAD R5, R0, UR8, RZ ;  /* 0x0000000800057c24 */ /* 0x004fe2000f8e02ff */
[----:B------:R-:W0:Y:S01]  /*2e70*/  LDCU UR8, c[0x0][0x3e0] ;  /* 0x00007c00ff0877ac */ /* 0x000e220008000800 */
[----:B------:R-:W-:-:S02]  /*2e80*/  MOV R76, RZ ;  /* 0x000000ff004c7202 */ /* 0x000fc40000000f00 */
[----:B------:R-:W-:Y:S01]  /*2e90*/  IMAD.WIDE R6, R5, 0x4, R6 ;  /* 0x0000000405067825 */ /* 0x000fe200078e0206 */
[----:B------:R-:W-:Y:S02]  /*2ea0*/  LOP3.LUT R5, R9, 0x30, RZ, 0xe2, !PT ;  /* 0x0000003009057812 */ /* 0x000fe400078ee2ff */
[----:B------:R-:W-:Y:S02]  /*2eb0*/  IADD3 R9, PT, PT, R84, 0xf, RZ ;  /* 0x0000000f54097810 */ /* 0x000fe40007ffe0ff */
[----:B------:R-:W-:Y:S02]  /*2ec0*/  LEA R5, R88, R5, 0x6 ;  /* 0x0000000558057211 */ /* 0x000fe400078e30ff */
[----:B----4-:R-:W-:Y:S02]  /*2ed0*/  IADD3 R78, P0, PT, R6, UR10, RZ ;  /* 0x0000000a064e7c10 */ /* 0x010fe4000ff1e0ff */
[----:B------:R-:W-:Y:S01]  /*2ee0*/  SHF.R.U32.HI R9, RZ, 0x4, R9 ;  /* 0x00000004ff097819 */ /* 0x000fe20000011609 */
[----:B------:R-:W-:Y:S01]  /*2ef0*/  IMAD.IADD R80, R80, 0x1, R5 ;  /* 0x0000000150507824 */ /* 0x000fe200078e0205 */
[----:B------:R-:W-:-:S02]  /*2f00*/  IADD3.X R77, PT, PT, R7, UR11, RZ, P0, !PT ;  /* 0x0000000b074d7c10 */ /* 0x000fc400087fe4ff */
[----:B------:R-:W-:Y:S02]  /*2f10*/  CS2R R6, SRZ ;  /* 0x0000000000067805 */ /* 0x000fe4000001ff00 */
[----:B------:R-:W-:Y:S01]  /*2f20*/  IADD3 R75, PT, PT, -R9, R74, RZ ;  /* 0x0000004a094b7210 */ /* 0x000fe20007ffe1ff */
[----:B0-----:R-:W-:Y:S01]  /*2f30*/  IMAD R72, R4, UR8, RZ ;  /* 0x0000000804487c24 */ /* 0x001fe2000f8e02ff */
[----:B------:R-:W-:Y:S02]  /*2f40*/  IADD3 R74, PT, PT, R74, 0x1, RZ ;  /* 0x000000014a4a7810 */ /* 0x000fe40007ffe0ff */
[----:B------:R-:W-:Y:S02]  /*2f50*/  MOV R5, RZ ;  /* 0x000000ff00057202 */ /* 0x000fe40000000f00 */
[----:B------:R-:W-:Y:S02]  /*2f60*/  LOP3.LUT R4, R8, 0x7c, RZ, 0xc0, !PT ;  /* 0x0000007c08047812 */ /* 0x000fe400078ec0ff */
[----:B------:R-:W-:-:S07]  /*2f70*/  SHF.R.S32.HI R73, RZ, 0x1f, R72 ;  /* 0x0000001fff497819 */ /* 0x000fce0000011448 */
.L_x_25377:
[----:B------:R-:W-:Y:S01]  /*2f80*/  MOV R10, R78 ;  /* 0x0000004e000a7202 */ /* 0x000fe20000000f00 */
[----:B------:R-:W-:-:S05]  /*2f90*/  IMAD.MOV.U32 R11, RZ, RZ, R77 ;  /* 0x000000ffff0b7224 */ /* 0x000fca00078e004d */
[----:B------:R-:W2:Y:S02]  /*2fa0*/  LDG.E.CONSTANT R9, desc[UR6][R10.64] ;  /* 0x000000060a097981 */ /* 0x000ea4000c1e9900 */
[----:B--2---:R-:W-:-:S03]  /*2fb0*/  IMAD.WIDE R8, R9, UR9, R72 ;  /* 0x0000000909087c25 */ /* 0x004fc6000f8e0248 */
[----:B------:R-:W-:-:S04]  /*2fc0*/  IADD3 R8, P0, PT, R4, R8, RZ ;  /* 0x0000000804087210 */ /* 0x000fc80007f1e0ff */
[----:B------:R-:W-:Y:S02]  /*2fd0*/  IADD3.X R9, PT, PT, RZ, R9, RZ, P0, !PT ;  /* 0x00000009ff097210 */ /* 0x000fe400007fe4ff */
[----:B-1----:R-:W-:-:S04]  /*2fe0*/  LEA R90, P0, R8, UR4, 0x2 ;  /* 0x00000004085a7c11 */ /* 0x002fc8000f8010ff */
[----:B------:R-:W-:Y:S02]  /*2ff0*/  LEA.HI.X R91, R8, UR5, R9, 0x2, P0 ;  /* 0x00000005085b7c11 */ /* 0x000fe400080f1409 */
[----:B------:R-:W0:Y:S04]  /*3000*/  LDS.128 R8, [R80] ;  /* 0x0000000050087984 */ /* 0x000e280000000c00 */
[----:B------:R-:W2:Y:S04]  /*3010*/  LDG.E.128.CONSTANT R60, desc[UR6][R90.64] ;  /* 0x000000065a3c7981 */ /* 0x000ea8000c1e9d00 */
[----:B------:R-:W4:Y:S04]  /*3020*/  LDG.E.128.CONSTANT R56, desc[UR6][R90.64+0x200] ;  /* 0x000200065a387981 */ /* 0x000f28000c1e9d00 */
[----:B------:R-:W5:Y:S04]  /*3030*/  LDG.E.128.CONSTANT R52, desc[UR6][R90.64+0x400] ;  /* 0x000400065a347981 */ /* 0x000f68000c1e9d00 */
[----:B------:R-:W3:Y:S04]  /*3040*/  LDG.E.128.CONSTANT R48, desc[UR6][R90.64+0x600] ;  /* 0x000600065a307981 */ /* 0x000ee8000c1e9d00 */
[----:B------:R-:W3:Y:S04]  /*3050*/  LDG.E.128.CONSTANT R36, desc[UR6][R90.64+0xc00] ;  /* 0x000c00065a247981 */ /* 0x000ee8000c1e9d00 */
[----:B------:R-:W3:Y:S04]  /*3060*/  LDG.E.128.CONSTANT R44, desc[UR6][R90.64+0x800] ;  /* 0x000800065a2c7981 */ /* 0x000ee8000c1e9d00 */
[----:B------:R-:W3:Y:S01]  /*3070*/  LDG.E.128.CONSTANT R28, desc[UR6][R90.64+0x1000] ;  /* 0x001000065a1c7981 */ /* 0x000ee2000c1e9d00 */
[----:B------:R-:W-:-:S03]  /*3080*/  ISETP.NE.AND P1, PT, R75, -0x1, PT ;  /* 0xffffffff4b00780c */ /* 0x000fc60003f25270 */
[----:B------:R-:W3:Y:S04]  /*3090*/  LDG.E.128.CONSTANT R24, desc[UR6][R90.64+0x1200] ;  /* 0x001200065a187981 */ /* 0x000ee8000c1e9d00 */
[----:B------:R-:W3:Y:S04]  /*30a0*/  LDG.E.128.CONSTANT R40, desc[UR6][R90.64+0xa00] ;  /* 0x000a00065a287981 */ /* 0x000ee8000c1e9d00 */
[----:B------:R-:W3:Y:S02]  /*30b0*/  LDG.E.128.CONSTANT R32, desc[UR6][R90.64+0xe00] ;  /* 0x000e00065a207981 */ /* 0x000ee4000c1e9d00 */
[----:B------:R-:W-:-:S02]  /*30c0*/  @!P1 ISETP.GE.AND P2, PT, R79, R84, PT ;  /* 0x000000544f00920c */ /* 0x000fc40003f46270 */
[C---:B------:R-:W-:Y:S01]  /*30d0*/  @!P1 IADD3 R13, PT, PT, R79.reuse, 0x2, RZ ;  /* 0x000000024f0d9810 */ /* 0x040fe20007ffe0ff */
[----:B------:R-:W3:Y:S01]  /*30e0*/  LDG.E.128.CONSTANT R20, desc[UR6][R90.64+0x1400] ;  /* 0x001400065a147981 */ /* 0x000ee2000c1e9d00 */
[----:B------:R-:W-:-:S03]  /*30f0*/  IADD3 R83, PT, PT, R79, -0x1, RZ ;  /* 0xffffffff4f537810 */ /* 0x000fc60007ffe0ff */
[----:B------:R-:W3:Y:S01]  /*3100*/  LDG.E.128.CONSTANT R16, desc[UR6][R90.64+0x1600] ;  /* 0x001600065a107981 */ /* 0x000ee2000c1e9d00 */
[----:B------:R-:W-:Y:S02]  /*3110*/  @!P1 ISETP.GE.AND P0, PT, R83, R84, PT ;  /* 0x000000545300920c */ /* 0x000fe40003f06270 */
[----:B------:R-:W-:-:S04]  /*3120*/  @!P1 IADD3 R93, PT, PT, R79, 0x1, RZ ;  /* 0x000000014f5d9810 */ /* 0x000fc80007ffe0ff */
[-C--:B------:R-:W-:Y:S02]  /*3130*/  @!P1 ISETP.GE.AND P3, PT, R93, R84.reuse, PT ;  /* 0x000000545d00920c */ /* 0x080fe40003f66270 */
[----:B------:R-:W-:Y:S02]  /*3140*/  @!P1 IADD3 R93, PT, PT, R79, 0x2, RZ ;  /* 0x000000024f5d9810 */ /* 0x000fe40007ffe0ff */
[----:B--2---:R-:W-:Y:S02]  /*3150*/  @!P1 FSEL R61, R61, RZ, !P2 ;  /* 0x000000ff3d3d9208 */ /* 0x004fe40005000000 */
[----:B------:R-:W-:Y:S01]  /*3160*/  @!P1 ISETP.GE.AND P2, PT, R13, R84, PT ;  /* 0x000000540d00920c */ /* 0x000fe20003f46270 */
[----:B------:R-:W-:Y:S01]  /*3170*/  @!P1 VIADD R13, R79, 0x1 ;  /* 0x000000014f0d9836 */ /* 0x000fe20000000000 */
[----:B------:R-:W-:Y:S01]  /*3180*/  @!P1 FSEL R60, R60, RZ, !P0 ;  /* 0x000000ff3c3c9208 */ /* 0x000fe20004000000 */
[----:B0-----:R-:W-:-:S03]  /*3190*/  FMUL.FTZ R61, R9, R61 ;  /* 0x0000003d093d7220 */ /* 0x001fc60000410000 */
[----:B------:R-:W-:Y:S01]  /*31a0*/  @!P1 ISETP.GE.AND P0, PT, R13, R84, PT ;  /* 0x000000540d00920c */ /* 0x000fe20003f06270 */
[----:B------:R-:W-:Y:S01]  /*31b0*/  FFMA.FTZ R61, R8, R60, R61 ;  /* 0x0000003c083d7223 */ /* 0x000fe2000001003d */
[----:B------:R-:W-:Y:S01]  /*31c0*/  @!P1 FSEL R63, R63, RZ, !P2 ;  /* 0x000000ff3f3f9208 */ /* 0x000fe20005000000 */
[----:B------:R-:W2:Y:S01]  /*31d0*/  LDG.E.128.CONSTANT R12, desc[UR6][R90.64+0x1800] ;  /* 0x001800065a0c7981 */ /* 0x000ea2000c1e9d00 */
[----:B------:R-:W-:-:S05]  /*31e0*/  @!P1 FSEL R62, R62, RZ, !P0 ;  /* 0x000000ff3e3e9208 */ /* 0x000fca0004000000 */
[----:B------:R-:W-:-:S04]  /*31f0*/  FFMA.FTZ R62, R10, R62, R61 ;  /* 0x0000003e0a3e7223 */ /* 0x000fc8000001003d */
[----:B------:R-:W-:Y:S02]  /*3200*/  FFMA.FTZ R89, R11, R63, R62 ;  /* 0x0000003f0b597223 */ /* 0x000fe4000001003e */
[----:B------:R0:W2:Y:S02]  /*3210*/  LDG.E.128.CONSTANT R60, desc[UR6][R90.64+0x1a00] ;  /* 0x001a00065a3c7981 */ /* 0x0000a4000c1e9d00 */
[----:B0-----:R-:W-:-:S04]  /*3220*/  @!P1 IADD3 R91, PT, PT, R79, 0x1, RZ ;  /* 0x000000014f5b9810 */ /* 0x001fc80007ffe0ff */
[----:B------:R-:W-:Y:S01]  /*3230*/  @!P1 ISETP.GE.AND P6, PT, R91, R84, PT ;  /* 0x000000545b00920c */ /* 0x000fe20003fc6270 */
[----:B------:R-:W-:-:S05]  /*3240*/  @!P1 VIADD R91, R79, 0x2 ;  /* 0x000000024f5b9836 */ /* 0x000fca0000000000 */
[-C--:B------:R-:W-:Y:S02]  /*3250*/  @!P1 ISETP.GE.AND P5, PT, R91, R84.reuse, PT ;  /* 0x000000545b00920c */ /* 0x080fe40003fa6270 */
[C---:B------:R-:W-:Y:S02]  /*3260*/  @!P1 IADD3 R91, PT, PT, R79.reuse, 0x1, RZ ;  /* 0x000000014f5b9810 */ /* 0x040fe40007ffe0ff */
[-C--:B------:R-:W-:Y:S02]  /*3270*/  @!P1 ISETP.GE.AND P2, PT, R79, R84.reuse, PT ;  /* 0x000000544f00920c */ /* 0x080fe40003f46270 */
[-C--:B------:R-:W-:Y:S02]  /*3280*/  @!P1 ISETP.GE.AND P0, PT, R83, R84.reuse, PT ;  /* 0x000000545300920c */ /* 0x080fe40003f06270 */
[----:B------:R-:W-:Y:S02]  /*3290*/  @!P1 ISETP.GE.AND P4, PT, R91, R84, PT ;  /* 0x000000545b00920c */ /* 0x000fe40003f86270 */
[----:B------:R-:W-:-:S02]  /*32a0*/  @!P1 IADD3 R91, PT, PT, R79, 0x2, RZ ;  /* 0x000000024f5b9810 */ /* 0x000fc40007ffe0ff */
[----:B----4-:R-:W-:Y:S02]  /*32b0*/  @!P1 FSEL R57, R57, RZ, !P2 ;  /* 0x000000ff39399208 */ /* 0x010fe40005000000 */
[----:B------:R-:W-:Y:S02]  /*32c0*/  @!P1 FSEL R56, R56, RZ, !P0 ;  /* 0x000000ff38389208 */ /* 0x000fe40004000000 */
[-C--:B------:R-:W-:Y:S02]  /*32d0*/  @!P1 ISETP.GE.AND P2, PT, R93, R84.reuse, PT ;  /* 0x000000545d00920c */ /* 0x080fe40003f46270 */
[-C--:B------:R-:W-:Y:S02]  /*32e0*/  @!P1 ISETP.GE.AND P0, PT, R91, R84.reuse, PT ;  /* 0x000000545b00920c */ /* 0x080fe40003f06270 */
[----:B------:R-:W-:Y:S02]  /*32f0*/  @!P1 FSEL R58, R58, RZ, !P3 ;  /* 0x000000ff3a3a9208 */ /* 0x000fe40005800000 */
[----:B------:R-:W-:-:S02]  /*3300*/  @!P1 ISETP.GE.AND P3, PT, R83, R84, PT ;  /* 0x000000545300920c */ /* 0x000fc40003f66270 */
[----:B------:R-:W-:Y:S02]  /*3310*/  @!P1 IADD3 R91, PT, PT, R79, 0x1, RZ ;  /* 0x000000014f5b9810 */ /* 0x000fe40007ffe0ff */
[----:B------:R-:W-:Y:S02]  /*3320*/  @!P1 FSEL R59, R59, RZ, !P2 ;  /* 0x000000ff3b3b9208 */ /* 0x000fe40005000000 */
[-C--:B------:R-:W-:Y:S01]  /*3330*/  @!P1 ISETP.GE.AND P2, PT, R91, R84.reuse, PT ;  /* 0x000000545b00920c */ /* 0x080fe20003f46270 */
[C---:B------:R-:W-:Y:S01]  /*3340*/  @!P1 VIADD R91, R79.reuse, 0x2 ;  /* 0x000000024f5b9836 */ /* 0x040fe20000000000 */
[----:B-----5:R-:W-:Y:S02]  /*3350*/  @!P1 FSEL R52, R52, RZ, !P3 ;  /* 0x000000ff34349208 */ /* 0x020fe40005800000 */
        /* <DEDUP_REMOVED lines=12> */
[----:B------:R-:W-:Y:S02]  /*3420*/  @!P1 ISETP.GE.AND P6, PT, R91, R84, PT ;  /* 0x000000545b00920c */ /* 0x000fe40003fc6270 */
[----:B------:R-:W-:-:S02]  /*3430*/  @!P1 IADD3 R91, PT, PT, R79, 0x1, RZ ;  /* 0x000000014f5b9810 */ /* 0x000fc40007ffe0ff */
[----:B------:R-:W-:Y:S02]  /*3440*/  @!P1 FSEL R51, R51, RZ, !P0 ;  /* 0x000000ff33339208 */ /* 0x000fe40004000000 */
[----:B------:R-:W-:Y:S02]  /*3450*/  @!P1 FSEL R50, R50, RZ, !P4 ;  /* 0x000000ff32329208 */ /* 0x000fe40006000000 */
[-C--:B------:R-:W-:Y:S01]  /*3460*/  @!P1 ISETP.GE.AND P0, PT, R91, R84.reuse, PT ;  /* 0x000000545b00920c */ /* 0x080fe20003f06270 */
[----:B------:R-:W-:Y:S01]  /*3470*/  FMUL.FTZ R57, R9, R57 ;  /* 0x0000003909397220 */ /* 0x000fe20000410000 */
[----:B------:R-:W-:Y:S02]  /*3480*/  @!P1 ISETP.GE.AND P4, PT, R83, R84, PT ;  /* 0x000000545300920c */ /* 0x000fe40003f86270 */
[----:B------:R-:W-:Y:S01]  /*3490*/  @!P1 FSEL R38, R38, RZ, !P0 ;  /* 0x000000ff26269208 */ /* 0x000fe20004000000 */
[----:B------:R-:W-:Y:S01]  /*34a0*/  FFMA.FTZ R57, R8, R56, R57 ;  /* 0x0000003808397223 */ /* 0x000fe20000010039 */
[----:B------:R-:W-:Y:S01]  /*34b0*/  @!P1 FSEL R44, R44, RZ, !P4 ;  /* 0x000000ff2c2c9208 */ /* 0x000fe20006000000 */
[----:B------:R-:W-:Y:S01]  /*34c0*/  @!P1 VIADD R91, R79, 0x2 ;  /* 0x000000024f5b9836 */ /* 0x000fe20000000000 */
[----:B------:R-:W-:-:S02]  /*34d0*/  @!P1 ISETP.GE.AND P0, PT, R83, R84, PT ;  /* 0x000000545300920c */ /* 0x000fc40003f06270 */
[----:B------:R-:W-:Y:S01]  /*34e0*/  @!P1 ISETP.GE.AND P4, PT, R79, R84, PT ;  /* 0x000000544f00920c */ /* 0x000fe20003f86270 */
[----:B------:R-:W-:Y:S01]  /*34f0*/  FFMA.FTZ R56, R10, R58, R57 ;  /* 0x0000003a0a387223 */ /* 0x000fe20000010039 */
[----:B------:R-:W-:Y:S02]  /*3500*/  @!P1 FSEL R28, R28, RZ, !P0 ;  /* 0x000000ff1c1c9208 */ /* 0x000fe40004000000 */
[----:B------:R-:W-:Y:S02]  /*3510*/  @!P1 FSEL R45, R45, RZ, !P4 ;  /* 0x000000ff2d2d9208 */ /* 0x000fe40006000000 */
[-C--:B------:R-:W-:Y:S02]  /*3520*/  @!P1 ISETP.GE.AND P0, PT, R79, R84.reuse, PT ;  /* 0x000000544f00920c */ /* 0x080fe40003f06270 */
[----:B------:R-:W-:Y:S02]  /*3530*/  @!P1 ISETP.GE.AND P4, PT, R91, R84, PT ;  /* 0x000000545b00920c */ /* 0x000fe40003f86270 */
[----:B------:R-:W-:-:S02]  /*3540*/  @!P1 IADD3 R57, PT, PT, R79, 0x1, RZ ;  /* 0x000000014f399810 */ /* 0x000fc40007ffe0ff */
[----:B------:R-:W-:Y:S02]  /*3550*/  @!P1 FSEL R29, R29, RZ, !P0 ;  /* 0x000000ff1d1d9208 */ /* 0x000fe40004000000 */
[----:B------:R-:W-:Y:S02]  /*3560*/  @!P1 FSEL R39, R39, RZ, !P4 ;  /* 0x000000ff27279208 */ /* 0x000fe40006000000 */
[-C--:B------:R-:W-:Y:S01]  /*3570*/  @!P1 ISETP.GE.AND P0, PT, R57, R84.reuse, PT ;  /* 0x000000543900920c */ /* 0x080fe20003f06270 */
[----:B------:R-:W-:Y:S01]  /*3580*/  @!P1 VIADD R57, R79, 0x2 ;  /* 0x000000024f399836 */ /* 0x000fe20000000000 */
[----:B------:R-:W-:Y:S02]  /*3590*/  @!P1 ISETP.GE.AND P4, PT, R83, R84, PT ;  /* 0x000000545300920c */ /* 0x000fe40003f86270 */
        /* <DEDUP_REMOVED lines=19> */
[----:B------:R-:W-:Y:S02]  /*36d0*/  @!P1 FSEL R43, R43, RZ, !P6 ;  /* 0x000000ff2b2b9208 */ /* 0x000fe40007000000 */
[----:B------:R-:W-:-:S02]  /*36e0*/  @!P1 ISETP.GE.AND P4, PT, R57, R84, PT ;  /* 0x000000543900920c */ /* 0x000fc40003f86270 */
[CC--:B------:R-:W-:Y:S02]  /*36f0*/  @!P1 ISETP.GE.AND P5, PT, R79.reuse, R84.reuse, PT ;  /* 0x000000544f00920c */ /* 0x0c0fe40003fa6270 */
[CC--:B------:R-:W-:Y:S02]  /*3700*/  @!P1 ISETP.GE.AND P6, PT, R79.reuse, R84.reuse, PT ;  /* 0x000000544f00920c */ /* 0x0c0fe40003fc6270 */
[----:B------:R-:W-:Y:S02]  /*3710*/  @!P1 IADD3 R57, PT, PT, R79, 0x2, RZ ;  /* 0x000000024f399810 */ /* 0x000fe40007ffe0ff */
[----:B------:R-:W-:Y:S02]  /*3720*/  @!P1 FSEL R46, R46, RZ, !P2 ;  /* 0x000000ff2e2e9208 */ /* 0x000fe40005000000 */
        /* <DEDUP_REMOVED lines=18> */
[----:B------:R-:W-:Y:S02]  /*3850*/  @!P1 ISETP.GE.AND P2, PT, R91, R84, PT ;  /* 0x000000545b00920c */ /* 0x000fe40003f46270 */
[----:B------:R-:W-:-:S02]  /*3860*/  @!P1 FSEL R23, R23, RZ, !P5 ;  /* 0x000000ff17179208 */ /* 0x000fc40006800000 */
[----:B------:R-:W-:Y:S02]  /*3870*/  @!P1 FSEL R34, R34, RZ, !P3 ;  /* 0x000000ff22229208 */ /* 0x000fe40005800000 */
[-C--:B------:R-:W-:Y:S01]  /*3880*/  @!P1 ISETP.GE.AND P5, PT, R57, R84.reuse, PT ;  /* 0x000000543900920c */ /* 0x080fe20003fa6270 */
[----:B------:R-:W-:Y:S01]  /*3890*/  @!P1 VIADD R57, R79, 0x1 ;  /* 0x000000014f399836 */ /* 0x000fe20000000000 */
[----:B------:R-:W-:Y:S02]  /*38a0*/  @!P1 FSEL R16, R16, RZ, !P6 ;  /* 0x000000ff10109208 */ /* 0x000fe40007000000 */
[-C--:B------:R-:W-:Y:S02]  /*38b0*/  @!P1 ISETP.GE.AND P3, PT, R83, R84.reuse, PT ;  /* 0x000000545300920c */ /* 0x080fe40003f66270 */
[----:B------:R-:W-:Y:S02]  /*38c0*/  @!P1 ISETP.GE.AND P6, PT, R79, R84, PT ;  /* 0x000000544f00920c */ /* 0x000fe40003fc6270 */
[----:B------:R-:W-:-:S02]  /*38d0*/  @!P1 FSEL R35, R35, RZ, !P2 ;  /* 0x000000ff23239208 */ /* 0x000fc40005000000 */
[-C--:B------:R-:W-:Y:S02]  /*38e0*/  @!P1 ISETP.GE.AND P2, PT, R83, R84.reuse, PT ;  /* 0x000000545300920c */ /* 0x080fe40003f46270 */
[----:B------:R-:W-:Y:S02]  /*38f0*/  @!P1 FSEL R17, R17, RZ, !P6 ;  /* 0x000000ff11119208 */ /* 0x000fe40007000000 */
[-C--:B------:R-:W-:Y:S02]  /*3900*/  @!P1 ISETP.GE.AND P6, PT, R57, R84.reuse, PT ;  /* 0x000000543900920c */ /* 0x080fe40003fc6270 */
[----:B------:R-:W-:Y:S01]  /*3910*/  @!P1 IADD3 R57, PT, PT, R79, 0x2, RZ ;  /* 0x000000024f399810 */ /* 0x000fe20007ffe0ff */
[----:B------:R-:W-:Y:S01]  /*3920*/  FMUL.FTZ R53, R9, R53 ;  /* 0x0000003509357220 */ /* 0x000fe20000410000 */
[----:B------:R-:W-:Y:S02]  /*3930*/  @!P1 FSEL R18, R18, RZ, !P4 ;  /* 0x000000ff12129208 */ /* 0x000fe40006000000 */
[----:B------:R-:W-:Y:S01]  /*3940*/  @!P1 ISETP.GE.AND P4, PT, R57, R84, PT ;  /* 0x000000543900920c */ /* 0x000fe20003f86270 */
[----:B------:R-:W-:Y:S01]  /*3950*/  FFMA.FTZ R53, R8, R52, R53 ;  /* 0x0000003408357223 */ /* 0x000fe20000010035 */
        /* <DEDUP_REMOVED lines=43> */
[----:B------:R-:W-:Y:S02]  /*3c10*/  @!P1 FSEL R60, R60, RZ, !P2 ;  /* 0x000000ff3c3c9208 */ /* 0x000fe40005000000 */
[C---:B------:R-:W-:Y:S02]  /*3c20*/  @!P1 ISETP.GE.AND P2, PT, R79.reuse, R84, PT ;  /* 0x000000544f00920c */ /* 0x040fe40003f46270 */
[----:B------:R-:W-:Y:S02]  /*3c30*/  @!P1 IADD3 R57, PT, PT, R79, 0x1, RZ ;  /* 0x000000014f399810 */ /* 0x000fe40007ffe0ff */
[----:B------:R-:W-:Y:S01]  /*3c40*/  @!P1 FSEL R61, R61, RZ, !P2 ;  /* 0x000000ff3d3d9208 */ /* 0x000fe20005000000 */
[----:B------:R-:W-:Y:S01]  /*3c50*/  FMUL.FTZ R13, R9, R13 ;  /* 0x0000000d090d7220 */ /* 0x000fe20000410000 */
[----:B------:R-:W-:-:S02]  /*3c60*/  @!P1 FSEL R14, R14, RZ, !P6 ;  /* 0x000000ff0e0e9208 */ /* 0x000fc40007000000 */
[----:B------:R-:W-:Y:S01]  /*3c70*/  @!P1 ISETP.GE.AND P6, PT, R57, R84, PT ;  /* 0x000000543900920c */ /* 0x000fe20003fc6270 */
[----:B------:R-:W-:Y:S01]  /*3c80*/  FMUL.FTZ R9, R9, R61 ;  /* 0x0000003d09097220 */ /* 0x000fe20000410000 */
[----:B------:R-:W-:Y:S02]  /*3c90*/  FFMA.FTZ R13, R8, R12, R13 ;  /* 0x0000000c080d7223 */ /* 0x000fe4000001000d */
[----:B------:R-:W-:Y:S01]  /*3ca0*/  @!P1 FSEL R62, R62, RZ, !P6 ;  /* 0x000000ff3e3e9208 */ /* 0x000fe20007000000 */
[----:B------:R-:W-:Y:S01]  /*3cb0*/  FFMA.FTZ R9, R8, R60, R9 ;  /* 0x0000003c08097223 */ /* 0x000fe20000010009 */
[----:B------:R-:W-:Y:S01]  /*3cc0*/  @!P1 FSEL R15, R15, RZ, !P4 ;  /* 0x000000ff0f0f9208 */ /* 0x000fe20006000000 */
        /* <DEDUP_REMOVED lines=30> */
.L_x_25376:
[----:B-1----:R-:W-:Y:S05]  /*3eb0*/  BSYNC.RECONVERGENT B0 ;  /* 0x0000000000007941 */ /* 0x002fea0003800200 */
.L_x_25375:
[----:B------:R-:W1:Y:S01]  /*3ec0*/  SHFL.BFLY PT, R9, R70, 0x2, 0x1f ;  /* 0x0c401f0046097f89 */ /* 0x000e6200000e0000 */
[----:B------:R-:W2:Y:S01]  /*3ed0*/  S2UR UR5, SR_CgaCtaId ;  /* 0x00000000000579c3 */ /* 0x000ea20000008800 */
[C---:B------:R-:W-:Y:S01]  /*3ee0*/  LOP3.LUT R18, R86.reuse, 0x3, RZ, 0xc0, !PT ;  /* 0x0000000356127812 */ /* 0x040fe200078ec0ff */
[----:B------:R-:W-:Y:S01]  /*3ef0*/  UMOV UR4, 0x400 ;  /* 0x0000040000047882 */ /* 0x000fe20000000000 */
[----:B------:R-:W4:Y:S01]  /*3f00*/  SHFL.BFLY PT, R4, R5, 0x2, 0x1f ;  /* 0x0c401f0005047f89 */ /* 0x000f2200000e0000 */
[----:B------:R-:W-:Y:S01]  /*3f10*/  LOP3.LUT R23, R86, 0x3c0, RZ, 0xc0, !PT ;  /* 0x000003c056177812 */ /* 0x000fe200078ec0ff */
[----:B------:R-:W-:Y:S01]  /*3f20*/  UIADD3 UR4, UPT, UPT, UR4, 0x1e0, URZ ;  /* 0x000001e004047890 */ /* 0x000fe2000fffe0ff */
[----:B------:R-:W-:Y:S01]  /*3f30*/  ISETP.NE.AND P2, PT, R18, RZ, PT ;  /* 0x000000ff1200720c */ /* 0x000fe20003f45270 */
[----:B------:R-:W5:Y:S01]  /*3f40*/  SHFL.BFLY PT, R11, R64, 0x2, 0x1f ;  /* 0x0c401f00400b7f89 */ /* 0x000f6200000e0000 */
[----:B------:R-:W-:Y:S01]  /*3f50*/  SHF.R.U32.HI R87, RZ, 0x2, R87 ;  /* 0x00000002ff577819 */ /* 0x000fe20000011657 */
[----:B------:R-:W-:Y:S01]  /*3f60*/  BSSY.RECONVERGENT B0, `(.L_x_25378) ;  /* 0x000004f000007945 */ /* 0x000fe20003800200 */
[----:B------:R-:W-:Y:S01]  /*3f70*/  ISETP.NE.OR P5, PT, R23, 0x40, P2 ;  /* 0x000000401700780c */ /* 0x000fe200017a5670 */
[----:B------:R-:W0:Y:S01]  /*3f80*/  SHFL.BFLY PT, R13, R6, 0x2, 0x1f ;  /* 0x0c401f00060d7f89 */ /* 0x000e2200000e0000 */
[----:B------:R-:W-:Y:S01]  /*3f90*/  LOP3.LUT R25, R86, 0x3e0, RZ, 0xc0, !PT ;  /* 0x000003e056197812 */ /* 0x000fe200078ec0ff */
[----:B------:R-:W-:Y:S01]  /*3fa0*/  IMAD R87, R88, 0x70, R87 ;  /* 0x0000007058577824 */ /* 0x000fe200078e0257 */
[----:B------:R-:W-:Y:S01]  /*3fb0*/  LOP3.LUT P0, RZ, R86, 0x3c3, RZ, 0xc0, !PT ;  /* 0x000003c356ff7812 */ /* 0x000fe2000780c0ff */
[----:B------:R-:W3:Y:S01]  /*3fc0*/  SHFL.BFLY PT, R8, R7, 0x2, 0x1f ;  /* 0x0c401f0007087f89 */ /* 0x000ee200000e0000 */
[----:B------:R-:W-:-:S02]  /*3fd0*/  ISETP.NE.OR P4, PT, R25, 0x20, P2 ;  /* 0x000000201900780c */ /* 0x000fc40001785670 */
[C---:B------:R-:W-:Y:S01]  /*3fe0*/  LOP3.LUT P1, RZ, R86.reuse, 0x3e3, RZ, 0xc0, !PT ;  /* 0x000003e356ff7812 */ /* 0x040fe2000782c0ff */
[----:B------:R-:W3:Y:S01]  /*3ff0*/  SHFL.BFLY PT, R10, R69, 0x2, 0x1f ;  /* 0x0c401f00450a7f89 */ /* 0x000ee200000e0000 */
[----:B------:R-:W-:-:S03]  /*4000*/  ISETP.GT.U32.AND P3, PT, R86, 0x1f, PT ;  /* 0x0000001f5600780c */ /* 0x000fc60003f64070 */
[----:B------:R-:W3:Y:S01]  /*4010*/  SHFL.BFLY PT, R15, R68, 0x2, 0x1f ;  /* 0x0c401f00440f7f89 */ /* 0x000ee200000e0000 */
[----:B-1----:R-:W-:Y:S01]  /*4020*/  FADD.FTZ R9, R9, R70 ;  /* 0x0000004609097221 */ /* 0x002fe20000010000 */
[----:B--2---:R-:W-:Y:S02]  /*4030*/  ULEA UR4, UR5, UR4, 0x18 ;  /* 0x0000000405047291 */ /* 0x004fe4000f8ec0ff */
[----:B------:R-:W1:Y:S01]  /*4040*/  SHFL.BFLY PT, R17, R66, 0x2, 0x1f ;  /* 0x0c401f0042117f89 */ /* 0x000e6200000e0000 */
[----:B----4-:R-:W-:-:S03]  /*4050*/  FADD.FTZ R5, R4, R5 ;  /* 0x0000000504057221 */ /* 0x010fc60000010000 */
[----:B------:R-:W2:Y:S01]  /*4060*/  SHFL.BFLY PT, R12, R67, 0x2, 0x1f ;  /* 0x0c401f00430c7f89 */ /* 0x000ea200000e0000 */
[----:B-----5:R-:W-:-:S03]  /*4070*/  FADD.FTZ R11, R11, R64 ;  /* 0x000000400b0b7221 */ /* 0x020fc60000010000 */
[----:B------:R-:W4:Y:S01]  /*4080*/  SHFL.BFLY PT, R14, R65, 0x2, 0x1f ;  /* 0x0c401f00410e7f89 */ /* 0x000f2200000e0000 */
[----:B0-----:R-:W-:-:S03]  /*4090*/  FADD.FTZ R13, R13, R6 ;  /* 0x000000060d0d7221 */ /* 0x001fc60000010000 */
[----:B------:R-:W0:Y:S01]  /*40a0*/  SHFL.BFLY PT, R19, R82, 0x2, 0x1f ;  /* 0x0c401f0052137f89 */ /* 0x000e2200000e0000 */
[----:B---3--:R-:W-:-:S03]  /*40b0*/  FADD.FTZ R7, R8, R7 ;  /* 0x0000000708077221 */ /* 0x008fc60000010000 */
[----:B------:R-:W3:Y:S01]  /*40c0*/  SHFL.BFLY PT, R16, R81, 0x2, 0x1f ;  /* 0x0c401f0051107f89 */ /* 0x000ee200000e0000 */
[----:B------:R-:W-:-:S03]  /*40d0*/  FADD.FTZ R69, R10, R69 ;  /* 0x000000450a457221 */ /* 0x000fc60000010000 */
[----:B------:R-:W5:Y:S01]  /*40e0*/  SHFL.BFLY PT, R22, R71, 0x2, 0x1f ;  /* 0x0c401f0047167f89 */ /* 0x000f6200000e0000 */
[----:B------:R-:W-:-:S03]  /*40f0*/  FADD.FTZ R15, R15, R68 ;  /* 0x000000440f0f7221 */ /* 0x000fc60000010000 */
[----:B------:R-:W5:Y:S01]  /*4100*/  SHFL.BFLY PT, R21, R76, 0x2, 0x1f ;  /* 0x0c401f004c157f89 */ /* 0x000f6200000e0000 */
[----:B-1----:R-:W-:Y:S01]  /*4110*/  FADD.FTZ R17, R17, R66 ;  /* 0x0000004211117221 */ /* 0x002fe20000010000 */
[----:B--2---:R-:W-:Y:S02]  /*4120*/  FADD.FTZ R67, R12, R67 ;  /* 0x000000430c437221 */ /* 0x004fe40000010000 */
[----:B------:R-:W1:Y:S01]  /*4130*/  SHFL.BFLY PT, R4, R9, 0x1, 0x1f ;  /* 0x0c201f0009047f89 */ /* 0x000e6200000e0000 */
[----:B----4-:R-:W-:-:S03]  /*4140*/  FADD.FTZ R65, R14, R65 ;  /* 0x000000410e417221 */ /* 0x010fc60000010000 */
[----:B------:R-:W2:Y:S01]  /*4150*/  SHFL.BFLY PT, R6, R5, 0x1, 0x1f ;  /* 0x0c201f0005067f89 */ /* 0x000ea200000e0000 */
[----:B0-----:R-:W-:-:S03]  /*4160*/  FADD.FTZ R19, R19, R82 ;  /* 0x0000005213137221 */ /* 0x001fc60000010000 */
[----:B------:R-:W0:Y:S01]  /*4170*/  SHFL.BFLY PT, R8, R11, 0x1, 0x1f ;  /* 0x0c201f000b087f89 */ /* 0x000e2200000e0000 */
[----:B---3--:R-:W-:-:S03]  /*4180*/  FADD.FTZ R81, R16, R81 ;  /* 0x0000005110517221 */ /* 0x008fc60000010000 */
[----:B------:R-:W3:Y:S01]  /*4190*/  SHFL.BFLY PT, R10, R13, 0x1, 0x1f ;  /* 0x0c201f000d0a7f89 */ /* 0x000ee200000e0000 */
[----:B-----5:R-:W-:-:S03]  /*41a0*/  FADD.FTZ R71, R22, R71 ;  /* 0x0000004716477221 */ /* 0x020fc60000010000 */
[----:B------:R-:W4:Y:S01]  /*41b0*/  SHFL.BFLY PT, R12, R7, 0x1, 0x1f ;  /* 0x0c201f00070c7f89 */ /* 0x000f2200000e0000 */
[----:B------:R-:W-:-:S03]  /*41c0*/  FADD.FTZ R21, R21, R76 ;  /* 0x0000004c15157221 */ /* 0x000fc60000010000 */
[----:B------:R-:W5:Y:S04]  /*41d0*/  SHFL.BFLY PT, R14, R69, 0x1, 0x1f ;  /* 0x0c201f00450e7f89 */ /* 0x000f6800000e0000 */
[----:B------:R-:W5:Y:S01]  /*41e0*/  SHFL.BFLY PT, R16, R15, 0x1, 0x1f ;  /* 0x0c201f000f107f89 */ /* 0x000f6200000e0000 */
[----:B-1----:R-:W-:Y:S01]  /*41f0*/  FADD.FTZ R9, R9, R4 ;  /* 0x0000000409097221 */ /* 0x002fe20000010000 */
[----:B------:R-:W-:Y:S02]  /*4200*/  LEA R4, R87, UR4, 0x2 ;  /* 0x0000000457047c11 */ /* 0x000fe4000f8e10ff */
[----:B------:R-:W1:Y:S01]  /*4210*/  SHFL.BFLY PT, R18, R17, 0x1, 0x1f ;  /* 0x0c201f0011127f89 */ /* 0x000e6200000e0000 */
[----:B--2---:R-:W-:-:S03]  /*4220*/  FADD.FTZ R5, R5, R6 ;  /* 0x0000000605057221 */ /* 0x004fc60000010000 */
[----:B------:R-:W2:Y:S01]  /*4230*/  SHFL.BFLY PT, R20, R67, 0x1, 0x1f ;  /* 0x0c201f0043147f89 */ /* 0x000ea200000e0000 */
[----:B0-----:R-:W-:-:S03]  /*4240*/  FADD.FTZ R11, R11, R8 ;  /* 0x000000080b0b7221 */ /* 0x001fc60000010000 */
[----:B------:R-:W0:Y:S01]  /*4250*/  SHFL.BFLY PT, R22, R65, 0x1, 0x1f ;  /* 0x0c201f0041167f89 */ /* 0x000e2200000e0000 */
        /* <DEDUP_REMOVED lines=8> */
[----:B-1----:R-:W-:Y:S01]  /*42e0*/  FADD.FTZ R17, R17, R18 ;  /* 0x0000001211117221 */ /* 0x002fe20000010000 */
[----:B------:R-:W-:Y:S01]  /*42f0*/  BAR.SYNC.DEFER_BLOCKING 0x0 ;  /* 0x0000000000007b1d */ /* 0x000fe20000010000 */
[----:B--2---:R-:W-:Y:S01]  /*4300*/  FADD.FTZ R67, R67, R20 ;  /* 0x0000001443437221 */ /* 0x004fe20000010000 */
[----:B0-----:R-:W-:Y:S01]  /*4310*/  FADD.FTZ R65, R65, R22 ;  /* 0x0000001641417221 */ /* 0x001fe20000010000 */
        /* <DEDUP_REMOVED lines=19> */
.L_x_25379:
[----:B------:R-:W-:Y:S05]  /*4450*/  BSYNC.RECONVERGENT B0 ;  /* 0x0000000000007941 */ /* 0x000fea0003800200 */
.L_x_25378:
        /* <DEDUP_REMOVED lines=31> */
.L_x_25381:
[----:B------:R-:W-:Y:S05]  /*4650*/  BSYNC.RECONVERGENT B0 ;  /* 0x0000000000007941 */ /* 0x000fea0003800200 */
.L_x_25380:
        /* <DEDUP_REMOVED lines=17> */
.L_x_25383:
[----:B------:R-:W-:Y:S05]  /*4770*/  BSYNC.RECONVERGENT B0 ;  /* 0x0000000000007941 */ /* 0x000fea0003800200 */
.L_x_25382:
        /* <DEDUP_REMOVED lines=31> */
.L_x_25385:
[----:B------:R-:W-:Y:S05]  /*4970*/  BSYNC.RECONVERGENT B0 ;  /* 0x0000000000007941 */ /* 0x000fea0003800200 */
.L_x_25384:
[----:B------:R-:W-:Y:S06]  /*4980*/  BAR.SYNC.DEFER_BLOCKING 0x0 ;  /* 0x0000000000007b1d */ /* 0x000fec0000010000 */
[----:B------:R-:W-:Y:S05]  /*4990*/  @P3 EXIT ;  /* 0x000000000000394d */ /* 0x000fea0003800000 */
[----:B------:R-:W-:Y:S01]  /*49a0*/  IMAD R3, R0, R3, UR14 ;  /* 0x0000000e00037e24 */ /* 0x000fe2000f8e0203 */
[----:B------:R-:W-:Y:S06]  /*49b0*/  @P2 EXIT ;  /* 0x000000000000294d */ /* 0x000fec0003800000 */
[----:B------:R-:W2:Y:S01]  /*49c0*/  LDCU.64 UR8, c[0x0][0x390] ;  /* 0x00007200ff0877ac */ /* 0x000ea20008000a00 */
[----:B------:R-:W-:Y:S01]  /*49d0*/  IMAD R0, R3, R2, RZ ;  /* 0x0000000203007224 */ /* 0x000fe200078e02ff */
        /* <DEDUP_REMOVED lines=22> */
.L_x_25350:
        /* <DEDUP_REMOVED lines=8> */
.L_x_25387:
[----:B------:R-:W-:Y:S05]  /*4bc0*/  BSYNC B1 ;  /* 0x0000000000017941 */ /* 0x000fea0003800000 */
.L_x_25386:
[----:B------:R-:W-:Y:S05]  /*4bd0*/  BRA `(.L_x_25388) ;  /* 0xffffffc000d47947 */ /* 0x000fea000383ffff */
.L_x_25352:
[----:B------:R-:W-:Y:S01]  /*4be0*/  HFMA2 R70, -RZ, RZ, 0, 9.5367431640625e-07 ;  /* 0x00000010ff467431 */ /* 0x000fe200000001ff */
[----:B------:R-:W-:Y:S01]  /*4bf0*/  BSSY B0, `(.L_x_25389) ;  /* 0x0000007000007945 */ /* 0x000fe20003800000 */
[----:B------:R-:W-:Y:S01]  /*4c00*/  IMAD.MOV.U32 R71, RZ, RZ, R5 ;  /* 0x000000ffff477224 */ /* 0x000fe200078e0005 */
[----:B------:R-:W-:Y:S02]  /*4c10*/  MOV R73, 0x1f ;  /* 0x0000001f00497802 */ /* 0x000fe40000000f00 */
[----:B------:R-:W-:-:S07]  /*4c20*/  MOV R68, 0xffffffff ;  /* 0xffffffff00447802 */ /* 0x000fce0000000f00 */
[----:B01---5:R-:W-:Y:S05]  /*4c30*/  WARPSYNC.COLLECTIVE R68, `(.L_x_25390) ;  /* 0x0000000044087348 */ /* 0x023fea0003c00000 */
[----:B------:R2:W3:Y:S02]  /*4c40*/  SHFL.BFLY P1, R69, R71, R70, R73 ;  /* 0x0c00004647457389 */ /* 0x0004e40000020049 */
[----:B0123-5:R-:W-:Y:S05]  /*4c50*/  ENDCOLLECTIVE ;  /* 0x000000000000791b */ /* 0x02ffea0003800000 */
.L_x_25390:
[----:B------:R-:W-:Y:S05]  /*4c60*/  BSYNC B0 ;  /* 0x0000000000007941 */ /* 0x000fea0003800000 */
.L_x_25389:
        /* <DEDUP_REMOVED lines=9> */
.L_x_25391:
[----:B------:R-:W-:Y:S01]  /*4d00*/  HFMA2 R70, -RZ, RZ, 0, 2.384185791015625e-07 ;  /* 0x00000004ff467431 */ /* 0x000fe200000001ff */
[----:B------:R-:W-:-:S04]  /*4d10*/  MOV R3, R69 ;  /* 0x0000004500037202 */ /* 0x000fc80000000f00 */
[----:B------:R-:W-:-:S04]  /*4d20*/  FMNMX.FTZ R3, R2, R3, !PT ;  /* 0x0000000302037209 */ /* 0x000fc80007810000 */
[----:B------:R-:W-:-:S07]  /*4d30*/  MOV R71, R3 ;  /* 0x0000000300477202 */ /* 0x000fce0000000f00 */
[----:B------:R-:W-:Y:S05]  /*4d40*/  WARPSYNC.COLLECTIVE R68, `(.L_x_25392) ;  /* 0x0000000044087348 */ /* 0x000fea0003c00000 */
[----:B------:R0:W1:Y:S02]  /*4d50*/  SHFL.BFLY P1, R69, R71, R70, R73 ;  /* 0x0c00004647457389 */ /* 0x0000640000020049 */
[----:B01----:R-:W-:Y:S05]  /*4d60*/  ENDCOLLECTIVE ;  /* 0x000000000000791b */ /* 0x003fea0003800000 */
.L_x_25392:
[----:B------:R-:W-:Y:S02]  /*4d70*/  HFMA2 R70, -RZ, RZ, 0, 1.1920928955078125e-07 ;  /* 0x00000002ff467431 */ /* 0x000fe400000001ff */
[----:B------:R-:W-:-:S05]  /*4d80*/  IMAD.MOV.U32 R6, RZ, RZ, R69 ;  /* 0x000000ffff067224 */ /* 0x000fca00078e0045 */
[----:B------:R-:W-:-:S04]  /*4d90*/  FMNMX.FTZ R6, R3, R6, !PT ;  /* 0x0000000603067209 */ /* 0x000fc80007810000 */
[----:B------:R-:W-:-:S07]  /*4da0*/  MOV R71, R6 ;  /* 0x0000000600477202 */ /* 0x000fce0000000f00 */
[----:B------:R-:W-:Y:S05]  /*4db0*/  WARPSYNC.COLLECTIVE R68, `(.L_x_25393) ;  /* 0x0000000044087348 */ /* 0x000fea0003c00000 */
[----:B------:R0:W1:Y:S02]  /*4dc0*/  SHFL.BFLY P1, R69, R71, R70, R73 ;  /* 0x0c00004647457389 */ /* 0x0000640000020049 */
[----:B01----:R-:W-:Y:S05]  /*4dd0*/  ENDCOLLECTIVE ;  /* 0x000000000000791b */ /* 0x003fea0003800000 */
.L_x_25393:
[----:B------:R-:W-:Y:S01]  /*4de0*/  MOV R7, R69 ;  /* 0x0000004500077202 */ /* 0x000fe20000000f00 */
[----:B------:R-:W-:Y:S06]  /*4df0*/  BRA `(.L_x_25394) ;  /* 0xffffffc000cc7947 */ /* 0x000fec000383ffff */
.L_x_25395:
        /* <DEDUP_REMOVED lines=16> */
.L_x_27629:


//--------------------- .text._ZN4vllm25paged_attention_v2_kernelIffLi96ELi16ELi128ELNS_18Fp8KVCacheDataTypeE0ELb0ELi512EEEvPfS2_PT_PKS3_PKT0_S9_ifPKiSB_iPKfiiiSD_SD_iiiii --------------------------
	.section	.text._ZN4vllm25paged_attention_v2_kernelIffLi96ELi16ELi128ELNS_18Fp8KVCacheDataTypeE0ELb0ELi512EEEvPfS2_PT_PKS3_PKT0_S9_ifPKiSB_iPKfiiiSD_SD_iiiii,"ax",@progbits
	.align	128
        .global         _ZN4vllm25paged_attention_v2_kernelIffLi96ELi16ELi128ELNS_18Fp8KVCacheDataTypeE0ELb0ELi512EEEvPfS2_PT_PKS3_PKT0_S9_ifPKiSB_iPKfiiiSD_SD_iiiii
        .type           _ZN4vllm25paged_attention_v2_kernelIffLi96ELi16ELi128ELNS_18Fp8KVCacheDataTypeE0ELb0ELi512EEEvPfS2_PT_PKS3_PKT0_S9_ifPKiSB_iPKfiiiSD_SD_iiiii,@function
        .size           _ZN4vllm25paged_attention_v2_kernelIffLi96ELi16ELi128ELNS_18Fp8KVCacheDataTypeE0ELb0ELi512EEEvPfS2_PT_PKS3_PKT0_S9_ifPKiSB_iPKfiiiSD_SD_iiiii,(.L_x_27630 - _ZN4vllm25paged_attention_v2_kernelIffLi96ELi16ELi128ELNS_18Fp8KVCacheDataTypeE0ELb0ELi512EEEvPfS2_PT_PKS3_PKT0_S9_ifPKiSB_iPKfiiiSD_SD_iiiii)
        .other          _ZN4vllm25paged_attention_v2_kernelIffLi96ELi16ELi128ELNS_18Fp8KVCacheDataTypeE0ELb0ELi512EEEvPfS2_PT_PKS3_PKT0_S9_ifPKiSB_iPKfiiiSD_SD_iiiii,@"STO_CUDA_ENTRY STV_DEFAULT"
_ZN4vllm25paged_attention_v2_kernelIffLi96ELi16ELi128ELNS_18Fp8KVCacheDataTypeE0ELb0ELi512EEEvPfS2_PT_PKS3_PKT0_S9_ifPKiSB_iPKfiiiSD_SD_iiiii:
.text._ZN4vllm25paged_attention_v2_kernelIffLi96ELi16ELi128ELNS_18Fp8KVCacheDataTypeE0ELb0ELi512EEEvPfS2_PT_PKS3_PKT0_S9_ifPKiSB_iPKfiiiSD_SD_iiiii:
        /* <DEDUP_REMOVED lines=16> */
[----:B------:R-:W-:Y:S01]  /*0100*/  IMAD.MOV.U32 R71, RZ, RZ, RZ ;  /* 0x000000ffff477224 */ /* 0x000fe200078e00ff */
[----:B------:R-:W-:Y:S01]  /*0110*/  MOV R59, 0x400 ;  /* 0x00000400003b7802 */ /* 0x000fe20000000f00 */
[----:B------:R-:W0:Y:S01]  /*0120*/  LDCU UR5, c[0x0][0x3dc] ;  /* 0x00007b80ff0577ac */ /* 0x000e220008000800 */
[----:B-1----:R-:W-:Y:S01]  /*0130*/  IMAD R4, R0, UR4, RZ ;  /* 0x0000000400047c24 */ /* 0x002fe2000f8e02ff */
[----:B------:R-:W1:Y:S01]  /*0140*/  LDCU UR4, c[0x0][0x3c8] ;  /* 0x00007900ff0477ac */ /* 0x000e620008000800 */
[----:B------:R-:W1:Y:S01]  /*0150*/  LDCU UR9, c[0x0][0x3b4] ;  /* 0x00007680ff0977ac */ /* 0x000e620008000800 */
[----:B------:R-:W1:Y:S01]  /*0160*/  LDCU.64 UR12, c[0x0][0x3a0] ;  /* 0x00007400ff0c77ac */ /* 0x000e620008000a00 */
[----:B0-----:R-:W-:-:S02]  /*0170*/  ISETP.GT.U32.AND P1, PT, R61, 0x2f, PT ;  /* 0x0000002f3d00780c */ /* 0x001fc40003f24070 */
[----:B----4-:R-:W-:-:S04]  /*0180*/  ISETP.NE.U32.AND P0, PT, R10, RZ, PT ;  /* 0x000000ff0a00720c */ /* 0x010fc80003f05070 */
[----:B------:R-:W-:-:S07]  /*0190*/  ISETP.NE.AND.EX P0, PT, R11, RZ, PT, P0 ;  /* 0x000000ff0b00720c */ /* 0x000fce0003f05300 */
        /* <DEDUP_REMOVED lines=9> */
[----:B------:R-:W4:Y:S01]  /*0230*/  @!P1 LDG.E.64.CONSTANT R8, desc[UR6][R8.64] ;  /* 0x0000000608089981 */ /* 0x000f22000c1e9b00 */
[----:B--2---:R-:W-:Y:S01]  /*0240*/  IABS R6, R15 ;  /* 0x0000000f00067213 */ /* 0x004fe20000000000 */
[----:B---3--:R-:W-:-:S03]  /*0250*/  @P0 IMAD.WIDE.U32 R10, R3, 0x4, R10 ;  /* 0x00000004030a0825 */ /* 0x008fc600078e000a */
[----:B------:R-:W0:Y:S01]  /*0260*/  I2F.RP R5, R6 ;  /* 0x0000000600057306 */ /* 0x000e220000209400 */
[----:B------:R-:W2:Y:S01]  /*0270*/  LDC R4, c[0x0][0x370] ;  /* 0x0000dc00ff047b82 */ /* 0x000ea20000000800 */
[----:B------:R3:W5:Y:S01]  /*0280*/  @P0 LDG.E.CONSTANT R71, desc[UR6][R10.64] ;  /* 0x000000060a470981 */ /* 0x000762000c1e9900 */
[----:B------:R-:W-:Y:S01]  /*0290*/  IABS R14, R3 ;  /* 0x00000003000e7213 */ /* 0x000fe20000000000 */
[----:B-1----:R-:W-:Y:S01]  /*02a0*/  IMAD R69, R0, UR4, RZ ;  /* 0x0000000400457c24 */ /* 0x002fe2000f8e02ff */
[----:B------:R-:W-:Y:S01]  /*02b0*/  LOP3.LUT R70, R61, 0x1, RZ, 0xc0, !PT ;  /* 0x000000013d467812 */ /* 0x000fe200078ec0ff */
[----:B------:R-:W-:Y:S01]  /*02c0*/  BSSY B0, `(.L_x_25396) ;  /* 0x00000cb000007945 */ /* 0x000fe20003800000 */
[--C-:B------:R-:W-:Y:S02]  /*02d0*/  SHF.R.U32.HI R60, RZ, 0x1, R61.reuse ;  /* 0x00000001ff3c7819 */ /* 0x100fe4000001163d */
[----:B------:R-:W-:Y:S02]  /*02e0*/  SHF.R.U32.HI R61, RZ, 0x5, R61 ;  /* 0x00000005ff3d7819 */ /* 0x000fe4000001163d */
[----:B------:R-:W-:-:S02]  /*02f0*/  MOV R68, 0xff7fffff ;  /* 0xff7fffff00447802 */ /* 0x000fc40000000f00 */
[----:B------:R-:W-:Y:S01]  /*0300*/  LEA R58, R2, R61, 0x5 ;  /* 0x0000003d023a7211 */ /* 0x000fe200078e28ff */
[----:B0-----:R-:W0:Y:S02]  /*0310*/  MUFU.RCP R5, R5 ;  /* 0x0000000500057308 */ /* 0x001e240000001000 */
[----:B0-----:R-:W-:Y:S02]  /*0320*/  IADD3 R12, PT, PT, R5, 0xffffffe, RZ ;  /* 0x0ffffffe050c7810 */ /* 0x001fe40007ffe0ff */
[----:B--2---:R-:W-:-:S04]  /*0330*/  IABS R5, R4 ;  /* 0x0000000400057213 */ /* 0x004fc80000000000 */
[----:B------:R0:W1:Y:S02]  /*0340*/  F2I.FTZ.U32.TRUNC.NTZ R13, R12 ;  /* 0x0000000c000d7305 */ /* 0x000064000021f000 */
[----:B0-----:R-:W-:Y:S01]  /*0350*/  IMAD.MOV.U32 R12, RZ, RZ, RZ ;  /* 0x000000ffff0c7224 */ /* 0x001fe200078e00ff */
[----:B-1----:R-:W-:-:S05]  /*0360*/  IADD3 R17, PT, PT, RZ, -R13, RZ ;  /* 0x8000000dff117210 */ /* 0x002fca0007ffe0ff */
[----:B---3--:R-:W-:-:S04]  /*0370*/  IMAD R11, R17, R6, RZ ;  /* 0x00000006110b7224 */ /* 0x008fc800078e02ff */
        /* <DEDUP_REMOVED lines=21> */
[----:B------:R-:W-:-:S04]  /*04d0*/  IADD3 R5, PT, PT, RZ, -R15, RZ ;  /* 0x8000000fff057210 */ /* 0x000fc80007ffe0ff */
[----:B------:R1:W2:Y:S02]  /*04e0*/  F2I.FTZ.U32.TRUNC.NTZ R11, R10 ;  /* 0x0000000a000b7305 */ /* 0x0002a4000021f000 */
[----:B-1----:R-:W-:Y:S01]  /*04f0*/  IMAD.MOV.U32 R10, RZ, RZ, RZ ;  /* 0x000000ffff0a7224 */ /* 0x002fe200078e00ff */
[----:B--2---:R-:W-:-:S05]  /*0500*/  IADD3 R13, PT, PT, RZ, -R11, RZ ;  /* 0x8000000bff0d7210 */ /* 0x004fca0007ffe0ff */
[----:B------:R-:W-:-:S04]  /*0510*/  IMAD R13, R13, R12, RZ ;  /* 0x0000000c0d0d7224 */ /* 0x000fc800078e02ff */
[----:B------:R-:W-:Y:S01]  /*0520*/  IMAD.HI.U32 R11, R11, R13, R10 ;  /* 0x0000000d0b0b7227 */ /* 0x000fe200078e000a */
[----:B0-----:R-:W-:Y:S02]  /*0530*/  LEA R13, R6, R59, 0x18 ;  /* 0x0000003b060d7211 */ /* 0x001fe400078ec0ff */
[----:B------:R-:W-:-:S03]  /*0540*/  LEA R10, R2, 0x20, 0x5 ;  /* 0x00000020020a7811 */ /* 0x000fc600078e28ff */
[----:B------:R-:W-:-:S04]  /*0550*/  IMAD.HI.U32 R11, R11, R14, RZ ;  /* 0x0000000e0b0b7227 */ /* 0x000fc800078e00ff */
[----:B------:R-:W-:Y:S02]  /*0560*/  IMAD R5, R11, R5, R14 ;  /* 0x000000050b057224 */ /* 0x000fe400078e020e */
[----:B------:R-:W-:-:S03]  /*0570*/  IMAD R63, R70, 0xc0, R13 ;  /* 0x000000c0463f7824 */ /* 0x000fc600078e020d */
[----:B------:R-:W-:-:S13]  /*0580*/  ISETP.GT.U32.AND P2, PT, R12, R5, PT ;  /* 0x000000050c00720c */ /* 0x000fda0003f44070 */
[-C--:B------:R-:W-:Y:S02]  /*0590*/  @!P2 IADD3 R5, PT, PT, R5, -R12.reuse, RZ ;  /* 0x8000000c0505a210 */ /* 0x080fe40007ffe0ff */
[----:B------:R-:W-:Y:S02]  /*05a0*/  @!P2 IADD3 R11, PT, PT, R11, 0x1, RZ ;  /* 0x000000010b0ba810 */ /* 0x000fe40007ffe0ff */
[----:B------:R-:W-:Y:S01]  /*05b0*/  ISETP.GE.U32.AND P0, PT, R5, R12, PT ;  /* 0x0000000c0500720c */ /* 0x000fe20003f06070 */
[----:B------:R-:W-:Y:S01]  /*05c0*/  @!P1 IMAD R12, R60, 0x8, R63 ;  /* 0x000000083c0c9824 */ /* 0x000fe200078e023f */
[----:B------:R-:W-:-:S04]  /*05d0*/  LOP3.LUT R5, R3, R16, RZ, 0x3c, !PT ;  /* 0x0000001003057212 */ /* 0x000fc800078e3cff */
[----:B------:R-:W-:Y:S02]  /*05e0*/  ISETP.GE.AND P3, PT, R5, RZ, PT ;  /* 0x000000ff0500720c */ /* 0x000fe40003f66270 */
[----:B------:R-:W-:-:S04]  /*05f0*/  IADD3 R5, PT, PT, R72, 0xf, RZ ;  /* 0x0000000f48057810 */ /* 0x000fc80007ffe0ff */
[----:B------:R-:W-:Y:S01]  /*0600*/  SHF.R.U32.HI R5, RZ, 0x4, R5 ;  /* 0x00000004ff057819 */ /* 0x000fe20000011605 */
[----:B------:R-:W-:-:S03]  /*0610*/  @P0 VIADD R11, R11, 0x1 ;  /* 0x000000010b0b0836 */ /* 0x000fc60000000000 */
[----:B------:R-:W-:Y:S02]  /*0620*/  VIMNMX.U32 R73, PT, PT, R5, R10, PT ;  /* 0x0000000a05497248 */ /* 0x000fe40003fe0000 */
[----:B------:R-:W-:Y:S02]  /*0630*/  MOV R5, R11 ;  /* 0x0000000b00057202 */ /* 0x000fe40000000f00 */
[----:B------:R-:W-:-:S03]  /*0640*/  ISETP.GE.U32.AND P0, PT, R58, R73, PT ;  /* 0x000000493a00720c */ /* 0x000fc60003f06070 */
[----:B------:R-:W-:Y:S01]  /*0650*/  @!P3 IMAD.MOV R5, RZ, RZ, -R5 ;  /* 0x000000ffff05b224 */ /* 0x000fe200078e0a05 */
[----:B----4-:R0:W-:Y:S01]  /*0660*/  @!P1 STS.64 [R12], R8 ;  /* 0x000000080c009388 */ /* 0x0101e20000000a00 */
[----:B------:R-:W-:Y:S01]  /*0670*/  BAR.SYNC.DEFER_BLOCKING 0x0 ;  /* 0x0000000000007b1d */ /* 0x000fe20000010000 */
[----:B------:R-:W-:-:S13]  /*0680*/  ISETP.NE.AND P1, PT, R16, RZ, PT ;  /* 0x000000ff1000720c */ /* 0x000fda0003f25270 */
[----:B------:R-:W-:Y:S01]  /*0690*/  @!P1 LOP3.LUT R5, RZ, R16, RZ, 0x33, !PT ;  /* 0x00000010ff059212 */ /* 0x000fe200078e33ff */
[----:B0-----:R-:W-:Y:S06]  /*06a0*/  @P0 BRA `(.L_x_25397) ;  /* 0x0000000800300947 */ /* 0x001fec0003800000 */
[----:B------:R-:W0:Y:S01]  /*06b0*/  LDCU UR4, c[0x0][0x3e0] ;  /* 0x00007c00ff0477ac */ /* 0x000e220008000800 */
[----:B------:R-:W-:Y:S01]  /*06c0*/  SHF.L.U32 R62, R60, 0x2, RZ ;  /* 0x000000023c3e7819 */ /* 0x000fe200000006ff */
[----:B------:R-:W-:Y:S01]  /*06d0*/  IMAD.WIDE.U32 R56, R58, 0x4, RZ ;  /* 0x000000043a387825 */ /* 0x000fe200078e00ff */
[----:B------:R-:W1:Y:S01]  /*06e0*/  LDS.128 R52, [R63] ;  /* 0x000000003f347984 */ /* 0x000e620000000c00 */
[----:B------:R-:W2:Y:S01]  /*06f0*/  LDCU.64 UR10, c[0x0][0x3b8] ;  /* 0x00007700ff0a77ac */ /* 0x000ea20008000a00 */
[----:B------:R-:W-:Y:S01]  /*0700*/  LOP3.LUT R62, R62, 0x3c, RZ, 0xc0, !PT ;  /* 0x0000003c3e3e7812 */ /* 0x000fe200078ec0ff */
[----:B------:R-:W-:Y:S01]  /*0710*/  IMAD R7, R61, 0x10, R7 ;  /* 0x000000103d077824 */ /* 0x000fe200078e0207 */
[----:B------:R-:W3:Y:S01]  /*0720*/  LDS.128 R48, [R63+0x10] ;  /* 0x000010003f307984 */ /* 0x000ee20000000c00 */
[----:B------:R-:W-:Y:S01]  /*0730*/  IADD3 R59, PT, PT, R59, 0x1a0, RZ ;  /* 0x000001a03b3b7810 */ /* 0x000fe20007ffe0ff */
[----:B------:R-:W-:Y:S01]  /*0740*/  IMAD.WIDE R56, R69, 0x4, R56 ;  /* 0x0000000445387825 */ /* 0x000fe200078e0238 */
[----:B------:R-:W-:Y:S01]  /*0750*/  LOP3.LUT R60, R60, 0xf, RZ, 0xc0, !PT ;  /* 0x0000000f3c3c7812 */ /* 0x000fe200078ec0ff */
[----:B------:R-:W4:Y:S01]  /*0760*/  LDS.128 R44, [R63+0x20] ;  /* 0x000020003f2c7984 */ /* 0x000f220000000c00 */
[----:B------:R-:W-:Y:S01]  /*0770*/  LEA R64, R6, R59, 0x18 ;  /* 0x0000003b06407211 */ /* 0x000fe200078ec0ff */
[----:B------:R-:W-:Y:S01]  /*0780*/  IMAD.MOV.U32 R68, RZ, RZ, -0x800001 ;  /* 0xff7fffffff447424 */ /* 0x000fe200078e00ff */
[----:B-----5:R-:W-:Y:S01]  /*0790*/  FSETP.NEU.FTZ.AND P0, PT, R71, RZ, PT ;  /* 0x000000ff4700720b */ /* 0x020fe20003f1d000 */
[----:B------:R-:W0:Y:S01]  /*07a0*/  LDS.128 R40, [R63+0x30] ;  /* 0x000030003f287984 */ /* 0x000e220000000c00 */
[----:B------:R-:W-:-:S03]  /*07b0*/  IMAD.IADD R59, R60, 0x1, R7 ;  /* 0x000000013c3b7824 */ /* 0x000fc600078e0207 */
[----:B------:R-:W1:Y:S01]  /*07c0*/  LDS.128 R36, [R63+0x40] ;  /* 0x000040003f247984 */ /* 0x000e620000000c00 */
[----:B--2---:R-:W-:-:S03]  /*07d0*/  IADD3 R6, P2, PT, R56, UR10, RZ ;  /* 0x0000000a38067c10 */ /* 0x004fc6000ff5e0ff */
[----:B------:R-:W2:Y:S01]  /*07e0*/  LDS.128 R32, [R63+0x50] ;  /* 0x000050003f207984 */ /* 0x000ea20000000c00 */
[----:B------:R-:W-:Y:S02]  /*07f0*/  MOV R56, R58 ;  /* 0x0000003a00387202 */ /* 0x000fe40000000f00 */
[----:B------:R-:W-:Y:S01]  /*0800*/  IADD3 R58, PT, PT, -R72, R59, RZ ;  /* 0x0000003b483a7210 */ /* 0x000fe20007ffe1ff */
[----:B------:R-:W1:Y:S01]  /*0810*/  LDS.128 R28, [R63+0x60] ;  /* 0x000060003f1c7984 */ /* 0x000e620000000c00 */
[----:B------:R-:W-:Y:S02]  /*0820*/  IADD3.X R57, PT, PT, R57, UR11, RZ, P2, !PT ;  /* 0x0000000b39397c10 */ /* 0x000fe400097fe4ff */
[----:B------:R-:W-:Y:S01]  /*0830*/  IADD3 R59, PT, PT, R59, 0x1, RZ ;  /* 0x000000013b3b7810 */ /* 0x000fe20007ffe0ff */
[----:B------:R-:W1:Y:S04]  /*0840*/  LDS.128 R24, [R63+0x70] ;  /* 0x000070003f187984 */ /* 0x000e680000000c00 */
[----:B------:R-:W1:Y:S04]  /*0850*/  LDS.128 R20, [R63+0x80] ;  /* 0x000080003f147984 */ /* 0x000e680000000c00 */
[----:B------:R-:W1:Y:S04]  /*0860*/  LDS.128 R16, [R63+0x90] ;  /* 0x000090003f107984 */ /* 0x000e680000000c00 */
[----:B------:R-:W1:Y:S04]  /*0870*/  LDS.128 R12, [R63+0xa0] ;  /* 0x0000a0003f0c7984 */ /* 0x000e680000000c00 */
[----:B------:R3:W1:Y:S02]  /*0880*/  LDS.128 R8, [R63+0xb0] ;  /* 0x0000b0003f087984 */ /* 0x0006640000000c00 */
[----:B---3--:R-:W-:Y:S01]  /*0890*/  LEA R63, R61, R62, 0x6 ;  /* 0x0000003e3d3f7211 */ /* 0x008fe200078e30ff */
[----:B0-----:R-:W-:-:S03]  /*08a0*/  IMAD R61, R5, UR4, RZ ;  /* 0x00000004053d7c24 */ /* 0x001fc6000f8e02ff */
[----:B------:R-:W-:Y:S02]  /*08b0*/  IADD3 R7, PT, PT, R63, R64, RZ ;  /* 0x000000403f077210 */ /* 0x000fe40007ffe0ff */
[----:B------:R-:W-:-:S04]  /*08c0*/  IADD3 R74, P1, PT, R61, R62, RZ ;  /* 0x0000003e3d4a7210 */ /* 0x000fc80007f3e0ff */
[----:B--2-4-:R-:W-:-:S09]  /*08d0*/  LEA.HI.X.SX32 R75, R61, RZ, 0x1, P1 ;  /* 0x000000ff3d4b7211 */ /* 0x014fd200008f0eff */
.L_x_25399:
[----:B0-----:R-:W-:Y:S01]  /*08e0*/  IMAD.MOV.U32 R76, RZ, RZ, R6 ;  /* 0x000000ffff4c7224 */ /* 0x001fe200078e0006 */
[----:B------:R-:W-:-:S05]  /*08f0*/  MOV R77, R57 ;  /* 0x00000039004d7202 */ /* 0x000fca0000000f00 */
[----:B------:R-:W2:Y:S02]  /*0900*/  LDG.E.CONSTANT R61, desc[UR6][R76.64] ;  /* 0x000000064c3d7981 */ /* 0x000ea4000c1e9900 */
[----:B--2---:R-:W-:-:S03]  /*0910*/  IMAD.WIDE R60, R61, UR5, R74 ;  /* 0x000000053d3c7c25 */ /* 0x004fc6000f8e024a */
[----:B------:R-:W-:-:S04]  /*0920*/  LEA R60, P1, R70, R60, 0x1 ;  /* 0x0000003c463c7211 */ /* 0x000fc800078208ff */
[----:B------:R-:W-:Y:S02]  /*0930*/  IADD3.X R61, PT, PT, RZ, R61, RZ, P1, !PT ;  /* 0x0000003dff3d7210 */ /* 0x000fe40000ffe4ff */
[----:B------:R-:W-:-:S04]  /*0940*/  LEA R66, P1, R60, UR12, 0x2 ;  /* 0x0000000c3c427c11 */ /* 0x000fc8000f8210ff */
[----:B------:R-:W-:-:S05]  /*0950*/  LEA.HI.X R67, R60, UR13, R61, 0x2, P1 ;  /* 0x0000000d3c437c11 */ /* 0x000fca00088f143d */
[----:B------:R-:W1:Y:S04]  /*0960*/  LDG.E.64.CONSTANT R60, desc[UR6][R66.64+0x100] ;  /* 0x00010006423c7981 */ /* 0x000e68000c1e9b00 */
[----:B------:R-:W2:Y:S04]  /*0970*/  LDG.E.64.CONSTANT R64, desc[UR6][R66.64] ;  /* 0x0000000642407981 */ /* 0x000ea8000c1e9b00 */
[----:B------:R-:W3:Y:S01]  /*0980*/  LDG.E.64.CONSTANT R62, desc[UR6][R66.64+0x200] ;  /* 0x00020006423e7981 */ /* 0x000ee2000c1e9b00 */
[----:B-1----:R-:W-:Y:S01]  /*0990*/  FMUL.FTZ R60, R60, R54 ;  /* 0x000000363c3c7220 */ /* 0x002fe20000410000 */
[----:B------:R-:W-:-:S03]  /*09a0*/  FMUL.FTZ R76, R61, R55 ;  /* 0x000000373d4c7220 */ /* 0x000fc60000410000 */
[----:B--2---:R-:W-:Y:S01]  /*09b0*/  FFMA.FTZ R60, R52, R64, R60 ;  /* 0x00000040343c7223 */ /* 0x004fe2000001003c */
[----:B------:R-:W-:Y:S02]  /*09c0*/  FFMA.FTZ R76, R53, R65, R76 ;  /* 0x00000041354c7223 */ /* 0x000fe4000001004c */
[----:B------:R-:W2:Y:S01]  /*09d0*/  LDG.E.64.CONSTANT R64, desc[UR6][R66.64+0x300] ;  /* 0x0003000642407981 */ /* 0x000ea2000c1e9b00 */
[----:B---3--:R-:W-:Y:S01]  /*09e0*/  FFMA.FTZ R77, R48, R62, R60 ;  /* 0x0000003e304d7223 */ /* 0x008fe2000001003c */
[----:B------:R-:W-:Y:S02]  /*09f0*/  FFMA.FTZ R76, R49, R63, R76 ;  /* 0x0000003f314c7223 */ /* 0x000fe4000001004c */
[----:B------:R-:W3:Y:S04]  /*0a00*/  LDG.E.64.CONSTANT R60, desc[UR6][R66.64+0x400] ;  /* 0x00040006423c7981 */ /* 0x000ee8000c1e9b00 */
[----:B------:R-:W4:Y:S01]  /*0a10*/  LDG.E.64.CONSTANT R62, desc[UR6][R66.64+0x600] ;  /* 0x00060006423e7981 */ /* 0x000f22000c1e9b00 */
[----:B--2---:R-:W-:Y:S01]  /*0a20*/  FFMA.FTZ R77, R64, R50, R77 ;  /* 0x00000032404d7223 */ /* 0x004fe2000001004d */
[----:B------:R-:W-:-:S02]  /*0a30*/  FFMA.FTZ R76, R65, R51, R76 ;  /* 0x00000033414c7223 */ /* 0x000fc4000001004c */
[----:B------:R-:W2:Y:S01]  /*0a40*/  LDG.E.64.CONSTANT R64, desc[UR6][R66.64+0x500] ;  /* 0x0005000642407981 */ /* 0x000ea2000c1e9b00 */
[----:B---3--:R-:W-:Y:S01]  /*0a50*/  FFMA.FTZ R77, R44, R60, R77 ;  /* 0x0000003c2c4d7223 */ /* 0x008fe2000001004d */
[----:B------:R-:W-:Y:S02]  /*0a60*/  FFMA.FTZ R76, R45, R61, R76 ;  /* 0x0000003d2d4c7223 */ /* 0x000fe4000001004c */
[----:B------:R-:W3:Y:S01]  /*0a70*/  LDG.E.64.CONSTANT R60, desc[UR6][R66.64+0x800] ;  /* 0x00080006423c7981 */ /* 0x000ee2000c1e9b00 */
[----:B--2---:R-:W-:Y:S01]  /*0a80*/  FFMA.FTZ R77, R64, R46, R77 ;  /* 0x0000002e404d7223 */ /* 0x004fe2000001004d */
[----:B------:R-:W-:Y:S02]  /*0a90*/  FFMA.FTZ R76, R65, R47, R76 ;  /* 0x0000002f414c7223 */ /* 0x000fe4000001004c */
[----:B------:R-:W2:Y:S01]  /*0aa0*/  LDG.E.64.CONSTANT R64, desc[UR6][R66.64+0x700] ;  /* 0x0007000642407981 */ /* 0x000ea2000c1e9b00 */
        /* <DEDUP_REMOVED lines=9> */
[----:B--2---:R-:W-:Y:S01]  /*0b40*/  FFMA.FTZ R77, R64, R38, R77 ;  /* 0x00000026404d7223 */ /* 0x004fe2000001004d */
[----:B------:R-:W-:-:S02]  /*0b50*/  FFMA.FTZ R76, R65, R39, R76 ;  /* 0x00000027414c7223 */ /* 0x000fc4000001004c */
[----:B------:R-:W2:Y:S01]  /*0b60*/  LDG.E.64.CONSTANT R64, desc[UR6][R66.64+0xb00] ;  /* 0x000b000642407981 */ /* 0x000ea2000c1e9b00 */
        /* <DEDUP_REMOVED lines=9> */
[----:B--2---:R-:W-:Y:S01]  /*0c00*/  FFMA.FTZ R77, R64, R30, R77 ;  /* 0x0000001e404d7223 */ /* 0x004fe2000001004d */
[----:B------:R-:W-:Y:S02]  /*0c10*/  FFMA.FTZ R76, R65, R31, R76 ;  /* 0x0000001f414c7223 */ /* 0x000fe4000001004c */
[----:B------:R-:W2:Y:S01]  /*0c20*/  LDG.E.64.CONSTANT R64, desc[UR6][R66.64+0xf00] ;  /* 0x000f000642407981 */ /* 0x000ea2000c1e9b00 */
        /* <DEDUP_REMOVED lines=17> */
[----:B------:R-:W2:Y:S04]  /*0d40*/  LDG.E.64.CONSTANT R64, desc[UR6][R66.64+0x1600] ;  /* 0x0016000642407981 */ /* 0x000ea8000c1e9b00 */
[----:B------:R-:W5:Y:S01]  /*0d50*/  LDG.E.64.CONSTANT R66, desc[UR6][R66.64+0x1700] ;  /* 0x0017000642427981 */ /* 0x000f62000c1e9b00 */
[----:B---3--:R-:W-:Y:S01]  /*0d60*/  FFMA.FTZ R77, R12, R60, R77 ;  /* 0x0000003c0c4d7223 */ /* 0x008fe2000001004d */
[----:B------:R-:W-:-:S03]  /*0d70*/  FFMA.FTZ R76, R13, R61, R76 ;  /* 0x0000003d0d4c7223 */ /* 0x000fc6000001004c */
[----:B----4-:R-:W-:Y:S01]  /*0d80*/  FFMA.FTZ R77, R62, R14, R77 ;  /* 0x0000000e3e4d7223 */ /* 0x010fe2000001004d */
[----:B------:R-:W-:Y:S01]  /*0d90*/  FFMA.FTZ R76, R63, R15, R76 ;  /* 0x0000000f3f4c7223 */ /* 0x000fe2000001004c */
[----:B------:R-:W-:Y:S02]  /*0da0*/  UMOV UR4, 0xffffffff ;  /* 0xffffffff00047882 */ /* 0x000fe40000000000 */
[----:B--2---:R-:W-:Y:S01]  /*0db0*/  FFMA.FTZ R77, R8, R64, R77 ;  /* 0x00000040084d7223 */ /* 0x004fe2000001004d */
[----:B------:R-:W-:-:S03]  /*0dc0*/  FFMA.FTZ R76, R9, R65, R76 ;  /* 0x00000041094c7223 */ /* 0x000fc6000001004c */
[----:B-----5:R-:W-:Y:S01]  /*0dd0*/  FFMA.FTZ R77, R66, R10, R77 ;  /* 0x0000000a424d7223 */ /* 0x020fe2000001004d */
[----:B------:R-:W-:-:S04]  /*0de0*/  FFMA.FTZ R76, R67, R11, R76 ;  /* 0x0000000b434c7223 */ /* 0x000fc8000001004c */
[----:B------:R-:W-:Y:S01]  /*0df0*/  FADD.FTZ R76, R77, R76 ;  /* 0x0000004c4d4c7221 */ /* 0x000fe20000010000 */
[----:B------:R-:W-:Y:S06]  /*0e00*/  BRA.DIV UR4, `(.L_x_25398) ;  /* 0x0000003a04007947 */ /* 0x000fec000b800000 */
[----:B------:R0:W1:Y:S02]  /*0e10*/  SHFL.BFLY PT, R61, R76, 0x1, 0x1f ;  /* 0x0c201f004c3d7f89 */ /* 0x00006400000e0000 */
.L_x_25436:
[----:B------:R-:W-:Y:S01]  /*0e20*/  VIADD R60, R58, 0x1 ;  /* 0x000000013a3c7836 */ /* 0x000fe20000000000 */
[----:B------:R-:W-:Y:S01]  /*0e30*/  ISETP.NE.AND P3, PT, R70, RZ, PT ;  /* 0x000000ff4600720c */ /* 0x000fe20003f65270 */
[----:B-1----:R-:W-:Y:S01]  /*0e40*/  FADD.FTZ R61, R76, R61 ;  /* 0x0000003d4c3d7221 */ /* 0x002fe20000010000 */
[----:B------:R-:W-:Y:S01]  /*0e50*/  IADD3 R56, PT, PT, R56, 0x4, RZ ;  /* 0x0000000438387810 */ /* 0x000fe20007ffe0ff */
[----:B------:R-:W-:Y:S01]  /*0e60*/  VIADD R58, R58, 0x40 ;  /* 0x000000403a3a7836 */ /* 0x000fe20000000000 */
[----:B------:R-:W-:Y:S02]  /*0e70*/  I2FP.F32.S32 R60, R60 ;  /* 0x0000003c003c7245 */ /* 0x000fe40000201400 */
[----:B------:R-:W-:-:S03]  /*0e80*/  ISETP.GE.U32.AND P2, PT, R56, R73, PT ;  /* 0x000000493800720c */ /* 0x000fc60003f46070 */
[----:B------:R-:W-:-:S05]  /*0e90*/  FMUL.FTZ R60, R60, R71 ;  /* 0x000000473c3c7220 */ /* 0x000fca0000410000 */
[----:B------:R-:W-:-:S05]  /*0ea0*/  FSEL R60, R60, RZ, P0 ;  /* 0x000000ff3c3c7208 */ /* 0x000fca0000000000 */
[----:B------:R-:W-:Y:S01]  /*0eb0*/  FFMA.FTZ R63, R61, UR9, R60 ;  /* 0x000000093d3f7c23 */ /* 0x000fe2000801003c */
[C---:B------:R-:W-:Y:S02]  /*0ec0*/  @!P3 IADD3 R61, PT, PT, R59.reuse, -0x1, RZ ;  /* 0xffffffff3b3db810 */ /* 0x040fe40007ffe0ff */
[----:B------:R-:W-:Y:S02]  /*0ed0*/  IADD3 R59, PT, PT, R59, 0x40, RZ ;  /* 0x000000403b3b7810 */ /* 0x000fe40007ffe0ff */
[CC--:B------:R-:W-:Y:S02]  /*0ee0*/  ISETP.GE.OR P4, PT, R61.reuse, R72.reuse, P3 ;  /* 0x000000483d00720c */ /* 0x0c0fe40001f86670 */
[----:B------:R-:W-:-:S04]  /*0ef0*/  @!P3 ISETP.GE.AND P1, PT, R61, R72, PT ;  /* 0x000000483d00b20c */ /* 0x000fc80003f26270 */
[----:B------:R-:W-:Y:S02]  /*0f00*/  @!P3 FSEL R60, R63, RZ, !P1 ;  /* 0x000000ff3f3cb208 */ /* 0x000fe40004800000 */
[----:B------:R-:W-:-:S03]  /*0f10*/  IADD3 R6, P1, PT, R6, 0x10, RZ ;  /* 0x0000001006067810 */ /* 0x000fc60007f3e0ff */
[----:B------:R1:W-:Y:S01]  /*0f20*/  @!P3 STS [R7], R60 ;  /* 0x0000003c0700b388 */ /* 0x0003e20000000800 */
[----:B------:R-:W-:Y:S02]  /*0f30*/  IADD3.X R57, PT, PT, RZ, R57, RZ, P1, !PT ;  /* 0x00000039ff397210 */ /* 0x000fe40000ffe4ff */
[----:B------:R-:W-:Y:S01]  /*0f40*/  @!P4 FMNMX.FTZ R68, R68, R63, !PT ;  /* 0x0000003f4444c209 */ /* 0x000fe20007810000 */
[----:B-1----:R-:W-:Y:S01]  /*0f50*/  VIADD R7, R7, 0x100 ;  /* 0x0000010007077836 */ /* 0x002fe20000000000 */
[----:B------:R-:W-:Y:S06]  /*0f60*/  @!P2 BRA `(.L_x_25399) ;  /* 0xfffffff8005ca947 */ /* 0x000fec000383ffff */
.L_x_25397:
[----:B------:R-:W-:Y:S05]  /*0f70*/  BSYNC B0 ;  /* 0x0000000000007941 */ /* 0x000fea0003800000 */
.L_x_25396:
[----:B------:R-:W1:Y:S01]  /*0f80*/  S2R R6, SR_TID.X ;  /* 0x0000000000067919 */ /* 0x000e620000002100 */
[C---:B------:R-:W-:Y:S01]  /*0f90*/  IMAD R7, R2.reuse, -0x20, R73 ;  /* 0xffffffe002077824 */ /* 0x040fe200078e0249 */
[----:B------:R-:W-:Y:S01]  /*0fa0*/  SHF.L.U32 R8, R2, 0x9, RZ ;  /* 0x0000000902087819 */ /* 0x000fe200000006ff */
[----:B------:R-:W-:-:S03]  /*0fb0*/  UMOV UR4, 0xffffffff ;  /* 0xffffffff00047882 */ /* 0x000fc60000000000 */
[----:B------:R-:W-:-:S04]  /*0fc0*/  LEA R7, R7, R8, 0x4 ;  /* 0x0000000807077211 */ /* 0x000fc800078e20ff */
[----:B------:R-:W-:-:S05]  /*0fd0*/  VIMNMX R11, PT, PT, R72, R7, PT ;  /* 0x00000007480b7248 */ /* 0x000fca0003fe0100 */
[----:B------:R-:W-:Y:S01]  /*0fe0*/  IMAD.IADD R7, R11, 0x1, -R8 ;  /* 0x000000010b077824 */ /* 0x000fe200078e0a08 */
        /* <DEDUP_REMOVED lines=8> */
.L_x_25442:
[----:B------:R-:W4:Y:S01]  /*1070*/  S2R R9, SR_CgaCtaId ;  /* 0x0000000000097919 */ /* 0x000f220000008800 */
[----:B------:R-:W-:Y:S01]  /*1080*/  MOV R10, 0x400 ;  /* 0x00000400000a7802 */ /* 0x000fe20000000f00 */
[----:B------:R-:W-:Y:S05]  /*1090*/  WARPSYNC.ALL ;  /* 0x0000000000007948 */ /* 0x000fea0003800000 */
[----:B-1----:R-:W-:Y:S02]  /*10a0*/  LOP3.LUT P0, R60, R6, 0x1f, RZ, 0xc0, !PT ;  /* 0x0000001f063c7812 */ /* 0x002fe4000780c0ff */
[----:B------:R-:W-:Y:S02]  /*10b0*/  IADD3 R14, PT, PT, R10, 0x180, RZ ;  /* 0x000001800a0e7810 */ /* 0x000fe40007ffe0ff */
[----:B------:R-:W-:-:S02]  /*10c0*/  SHF.R.U32.HI R59, RZ, 0x5, R6 ;  /* 0x00000005ff3b7819 */ /* 0x000fc40000011606 */
[----:B--23--:R-:W-:Y:S02]  /*10d0*/  FMNMX.FTZ R13, R13, R12, !PT ;  /* 0x0000000c0d0d7209 */ /* 0x00cfe40007810000 */
[----:B----4-:R-:W-:-:S04]  /*10e0*/  LEA R15, R9, R14, 0x18 ;  /* 0x0000000e090f7211 */ /* 0x010fc800078ec0ff */
[----:B------:R-:W-:-:S05]  /*10f0*/  LEA R14, R59, R15, 0x2 ;  /* 0x0000000f3b0e7211 */ /* 0x000fca00078e10ff */
        /* <DEDUP_REMOVED lines=9> */
[----:B-1----:R-:W-:Y:S01]  /*1190*/  FMNMX.FTZ R17, R13, R16, !PT ;  /* 0x000000100d117209 */ /* 0x002fe20007810000 */
[----:B------:R-:W-:-:S04]  /*11a0*/  HFMA2 R13, -RZ, RZ, 0, 0 ;  /* 0x00000000ff0d7431 */ /* 0x000fc800000001ff */
[----:B------:R-:W1:Y:S02]  /*11b0*/  SHFL.BFLY PT, R12, R17, 0x1, 0x1f ;  /* 0x0c201f00110c7f89 */ /* 0x000e6400000e0000 */
[----:B-1----:R-:W-:-:S06]  /*11c0*/  FMNMX.FTZ R12, R17, R12, !PT ;  /* 0x0000000c110c7209 */ /* 0x002fcc0007810000 */
[----:B------:R-:W1:Y:S01]  /*11d0*/  SHFL.IDX PT, R12, R12, RZ, 0x1f ;  /* 0x00001fff0c0c7589 */ /* 0x000e6200000e0000 */
[----:B------:R-:W-:Y:S05]  /*11e0*/  @P2 BRA `(.L_x_25402) ;  /* 0x0000000c00842947 */ /* 0x000fea0003800000 */
[----:B------:R-:W-:Y:S01]  /*11f0*/  LOP3.LUT R16, RZ, R6, RZ, 0x33, !PT ;  /* 0x00000006ff107212 */ /* 0x000fe200078e33ff */
[----:B------:R-:W-:Y:S01]  /*1200*/  BSSY.RECONVERGENT B1, `(.L_x_25403) ;  /* 0x000001c000017945 */ /* 0x000fe20003800200 */
[----:B------:R-:W-:-:S03]  /*1210*/  IMAD.MOV.U32 R18, RZ, RZ, R6 ;  /* 0x000000ffff127224 */ /* 0x000fc600078e0006 */
[----:B------:R-:W-:-:S05]  /*1220*/  IMAD.IADD R17, R11, 0x1, R16 ;  /* 0x000000010b117824 */ /* 0x000fca00078e0210 */
        /* <DEDUP_REMOVED lines=14> */
.L_x_25405:
        /* <DEDUP_REMOVED lines=11> */
.L_x_25404:
[----:B------:R-:W-:Y:S05]  /*13c0*/  BSYNC.RECONVERGENT B1 ;  /* 0x0000000000017941 */ /* 0x000fea0003800200 */
.L_x_25403:
        /* <DEDUP_REMOVED lines=12> */
.L_x_25408:
        /* <DEDUP_REMOVED lines=28> */
[C---:B------:R-:W-:Y:S01]  /*1650*/  FADD.FTZ R29, -R12.reuse, R29 ;  /* 0x0000001d0c1d7221 */ /* 0x040fe20000010100 */
[----:B------:R-:W0:Y:S01]  /*1660*/  MUFU.EX2 R21, R21 ;  /* 0x0000001500157308 */ /* 0x000e220000000800 */
[----:B------:R-:W2:Y:S01]  /*1670*/  LDS R19, [R16+0x1a00] ;  /* 0x001a000010137984 */ /* 0x000ea20000000800 */
[----:B------:R-:W-:Y:S01]  /*1680*/  FMUL.FTZ R27, R27, 1.4426950216293334961 ;  /* 0x3fb8aa3b1b1b7820 */ /* 0x000fe20000410000 */
[----:B------:R-:W-:Y:S01]  /*1690*/  FADD.FTZ R31, -R12, R31 ;  /* 0x0000001f0c1f7221 */ /* 0x000fe20000010100 */
[----:B------:R-:W0:Y:S01]  /*16a0*/  MUFU.EX2 R23, R23 ;  /* 0x0000001700177308 */ /* 0x000e220000000800 */
[----:B------:R-:W-:Y:S01]  /*16b0*/  FMUL.FTZ R29, R29, 1.4426950216293334961 ;  /* 0x3fb8aa3b1d1d7820 */ /* 0x000fe20000410000 */
[----:B---3--:R-:W-:Y:S01]  /*16c0*/  FADD.FTZ R13, R20, R13 ;  /* 0x0000000d140d7221 */ /* 0x008fe20000010000 */
[C---:B------:R-:W-:Y:S01]  /*16d0*/  FADD.FTZ R33, -R12.reuse, R33 ;  /* 0x000000210c217221 */ /* 0x040fe20000010100 */
        /* <DEDUP_REMOVED lines=63> */
.L_x_25407:
[----:B------:R-:W-:Y:S05]  /*1ad0*/  BSYNC.RECONVERGENT B1 ;  /* 0x0000000000017941 */ /* 0x000fea0003800200 */
.L_x_25406:
        /* <DEDUP_REMOVED lines=26> */
[----:B------:R-:W-:Y:S01]  /*1c80*/  FADD.FTZ R27, -R12, R27 ;  /* 0x0000001b0c1b7221 */ /* 0x000fe20000010100 */
        /* <DEDUP_REMOVED lines=27> */
[----:B0-----:R-:W-:-:S07]  /*1e40*/  VIADD R16, R16, 0x1000 ;  /* 0x0000100010107836 */ /* 0x001fce0000000000 */
.L_x_25410:
[----:B------:R-:W-:Y:S05]  /*1e50*/  BSYNC.RECONVERGENT B1 ;  /* 0x0000000000017941 */ /* 0x000fea0003800200 */
.L_x_25409:
        /* <DEDUP_REMOVED lines=26> */
.L_x_25402:
[----:B------:R-:W-:Y:S05]  /*2000*/  BSYNC.RECONVERGENT B0 ;  /* 0x0000000000007941 */ /* 0x000fea0003800200 */
.L_x_25401:
        /* <DEDUP_REMOVED lines=41> */
.L_x_25415:
[----:B------:R-:W1:Y:S01]  /*22a0*/  LDS R18, [R16] ;  /* 0x0000000010127984 */ /* 0x000e620000000800 */
[----:B------:R-:W-:-:S05]  /*22b0*/  VIADD R17, R17, 0x1 ;  /* 0x0000000111117836 */ /* 0x000fca0000000000 */
[----:B------:R-:W-:Y:S01]  /*22c0*/  ISETP.NE.AND P0, PT, R17, RZ, PT ;  /* 0x000000ff1100720c */ /* 0x000fe20003f05270 */
[----:B-1----:R-:W-:-:S05]  /*22d0*/  FMUL.FTZ R15, R18, R11 ;  /* 0x0000000b120f7220 */ /* 0x002fca0000410000 */
[----:B------:R1:W-:Y:S02]  /*22e0*/  STS [R16], R15 ;  /* 0x0000000f10007388 */ /* 0x0003e40000000800 */
[----:B-1----:R-:W-:-:S05]  /*22f0*/  IADD3 R16, PT, PT, R16, 0x200, RZ ;  /* 0x0000020010107810 */ /* 0x002fca0007ffe0ff */
[----:B------:R-:W-:Y:S05]  /*2300*/  @P0 BRA `(.L_x_25415) ;  /* 0xfffffffc00e40947 */ /* 0x000fea000383ffff */
.L_x_25414:
[----:B------:R-:W-:Y:S05]  /*2310*/  BSYNC.RECONVERGENT B1 ;  /* 0x0000000000017941 */ /* 0x000fea0003800200 */
.L_x_25413:
        /* <DEDUP_REMOVED lines=12> */
.L_x_25418:
        /* <DEDUP_REMOVED lines=52> */
.L_x_25417:
[----:B------:R-:W-:Y:S05]  /*2720*/  BSYNC.RECONVERGENT B1 ;  /* 0x0000000000017941 */ /* 0x000fea0003800200 */
.L_x_25416:
        /* <DEDUP_REMOVED lines=31> */
.L_x_25420:
[----:B------:R-:W-:Y:S05]  /*2920*/  BSYNC.RECONVERGENT B1 ;  /* 0x0000000000017941 */ /* 0x000fea0003800200 */
.L_x_25419:
        /* <DEDUP_REMOVED lines=14> */
.L_x_25412:
[----:B------:R-:W-:Y:S05]  /*2a10*/  BSYNC.RECONVERGENT B0 ;  /* 0x0000000000007941 */ /* 0x000fea0003800200 */
.L_x_25411:
[----:B------:R-:W-:Y:S01]  /*2a20*/  BAR.SYNC.DEFER_BLOCKING 0x0 ;  /* 0x0000000000007b1d */ /* 0x000fe20000010000 */
[----:B------:R-:W-:Y:S02]  /*2a30*/  ISETP.NE.AND P0, PT, R6, RZ, PT ;  /* 0x000000ff0600720c */ /* 0x000fe40003f05270 */
[----:B-1----:R-:W-:-:S03]  /*2a40*/  SHF.R.U32.HI R11, RZ, 0x5, R6 ;  /* 0x00000005ff0b7819 */ /* 0x002fc60000011606 */
[----:B------:R-:W1:Y:S01]  /*2a50*/  LDCU UR16, c[0x0][0x3dc] ;  /* 0x00007b80ff1077ac */ /* 0x000e620008000800 */
[----:B------:R-:W-:Y:S07]  /*2a60*/  BSSY.RECONVERGENT B0, `(.L_x_25421) ;  /* 0x000000f000007945 */ /* 0x000fee0003800200 */
[----:B------:R-:W-:Y:S05]  /*2a70*/  @P0 BRA `(.L_x_25422) ;  /* 0x0000000000340947 */ /* 0x000fea0003800000 */
[----:B------:R-:W-:Y:S01]  /*2a80*/  IMAD R7, R0, R4, R3 ;  /* 0x0000000400077224 */ /* 0x000fe200078e0203 */
[----:B------:R-:W3:Y:S03]  /*2a90*/  LDCU.128 UR12, c[0x0][0x380] ;  /* 0x00007000ff0c77ac */ /* 0x000ee60008000c00 */
[----:B------:R-:W-:-:S05]  /*2aa0*/  IMAD R7, R7, UR8, RZ ;  /* 0x0000000807077c24 */ /* 0x000fca000f8e02ff */
[----:B------:R-:W-:-:S04]  /*2ab0*/  IADD3 R7, P0, PT, R7, R2, RZ ;  /* 0x0000000207077210 */ /* 0x000fc80007f1e0ff */
[----:B--2---:R-:W-:Y:S01]  /*2ac0*/  SHF.L.U32 R16, R7, 0x2, RZ ;  /* 0x0000000207107819 */ /* 0x004fe200000006ff */
[----:B------:R-:W-:-:S05]  /*2ad0*/  IMAD.X R14, RZ, RZ, RZ, P0 ;  /* 0x000000ffff0e7224 */ /* 0x000fca00000e06ff */
[----:B------:R-:W-:Y:S02]  /*2ae0*/  SHF.L.U64.HI R7, R7, 0x2, R14 ;  /* 0x0000000207077819 */ /* 0x000fe4000001020e */
[C---:B---3--:R-:W-:Y:S02]  /*2af0*/  IADD3 R14, P0, PT, R16.reuse, UR14, RZ ;  /* 0x0000000e100e7c10 */ /* 0x048fe4000ff1e0ff */
[----:B------:R-:W-:Y:S02]  /*2b00*/  IADD3 R16, P1, PT, R16, UR12, RZ ;  /* 0x0000000c10107c10 */ /* 0x000fe4000ff3e0ff */
[C---:B------:R-:W-:Y:S02]  /*2b10*/  IADD3.X R15, PT, PT, R7.reuse, UR15, RZ, P0, !PT ;  /* 0x0000000f070f7c10 */ /* 0x040fe400087fe4ff */
[----:B------:R-:W-:-:S03]  /*2b20*/  IADD3.X R17, PT, PT, R7, UR13, RZ, P1, !PT ;  /* 0x0000000d07117c10 */ /* 0x000fc60008ffe4ff */
[----:B------:R3:W-:Y:S04]  /*2b30*/  STG.E desc[UR6][R14.64], R12 ;  /* 0x0000000c0e007986 */ /* 0x0007e8000c101906 */
[----:B------:R3:W-:Y:S02]  /*2b40*/  STG.E desc[UR6][R16.64], R13 ;  /* 0x0000000d10007986 */ /* 0x0007e4000c101906 */
.L_x_25422:
[----:B-1----:R-:W-:Y:S05]  /*2b50*/  BSYNC.RECONVERGENT B0 ;  /* 0x0000000000007941 */ /* 0x002fea0003800200 */
.L_x_25421:
[----:B------:R-:W-:Y:S01]  /*2b60*/  IMAD R66, R2, 0x20, R11 ;  /* 0x0000002002427824 */ /* 0x000fe200078e020b */
[----:B------:R-:W1:Y:S01]  /*2b70*/  LDCU.64 UR4, c[0x0][0x3a8] ;  /* 0x00007500ff0477ac */ /* 0x000e620008000a00 */
[----:B------:R-:W-:Y:S01]  /*2b80*/  BSSY.RECONVERGENT B0, `(.L_x_25423) ;  /* 0x00000f6000007945 */ /* 0x000fe20003800200 */
[----:B------:R-:W-:Y:S01]  /*2b90*/  HFMA2 R58, -RZ, RZ, 0, 0 ;  /* 0x00000000ff3a7431 */ /* 0x000fe200000001ff */
[----:B------:R-:W-:Y:S02]  /*2ba0*/  CS2R R56, SRZ ;  /* 0x0000000000387805 */ /* 0x000fe4000001ff00 */
[----:B------:R-:W-:Y:S02]  /*2bb0*/  ISETP.GE.U32.AND P0, PT, R66, R73, PT ;  /* 0x000000494200720c */ /* 0x000fe40003f06070 */
[----:B------:R-:W-:Y:S02]  /*2bc0*/  CS2R R54, SRZ ;  /* 0x0000000000367805 */ /* 0x000fe4000001ff00 */
[----:B------:R-:W-:-:S02]  /*2bd0*/  CS2R R52, SRZ ;  /* 0x0000000000347805 */ /* 0x000fc4000001ff00 */
[----:B------:R-:W-:Y:S02]  /*2be0*/  CS2R R50, SRZ ;  /* 0x0000000000327805 */ /* 0x000fe4000001ff00 */
[----:B------:R-:W-:Y:S02]  /*2bf0*/  CS2R R48, SRZ ;  /* 0x0000000000307805 */ /* 0x000fe4000001ff00 */
[----:B------:R-:W-:-:S03]  /*2c00*/  MOV R7, RZ ;  /* 0x000000ff00077202 */ /* 0x000fc60000000f00 */
[----:B-1----:R-:W-:Y:S05]  /*2c10*/  @P0 BRA `(.L_x_25424) ;  /* 0x0000000c00b00947 */ /* 0x002fea0003800000 */
[----:B------:R-:W1:Y:S01]  /*2c20*/  LDCU UR9, c[0x0][0x3e0] ;  /* 0x00007c00ff0977ac */ /* 0x000e620008000800 */
[----:B---3--:R-:W-:Y:S01]  /*2c30*/  IADD3 R12, PT, PT, R10, 0x1a0, RZ ;  /* 0x000001a00a0c7810 */ /* 0x008fe20007ffe0ff */
[----:B------:R-:W-:Y:S01]  /*2c40*/  IMAD.WIDE.U32 R10, R66, 0x4, RZ ;  /* 0x00000004420a7825 */ /* 0x000fe200078e00ff */
[----:B------:R-:W-:Y:S01]  /*2c50*/  LEA R8, R59, R8, 0x4 ;  /* 0x000000083b087211 */ /* 0x000fe200078e20ff */
[----:B------:R-:W3:Y:S01]  /*2c60*/  LDCU.64 UR10, c[0x0][0x3b8] ;  /* 0x00007700ff0a77ac */ /* 0x000ee20008000a00 */
[----:B------:R-:W-:Y:S01]  /*2c70*/  LEA R61, R9, R12, 0x18 ;  /* 0x0000000c093d7211 */ /* 0x000fe200078ec0ff */
[C---:B------:R-:W-:Y:S01]  /*2c80*/  IMAD.SHL.U32 R12, R6.reuse, 0x10, RZ ;  /* 0x00000010060c7824 */ /* 0x040fe200078e00ff */
[----:B------:R-:W-:Y:S01]  /*2c90*/  SHF.L.U32 R9, R6, 0x2, RZ ;  /* 0x0000000206097819 */ /* 0x000fe200000006ff */
[----:B------:R-:W-:Y:S01]  /*2ca0*/  VIADD R7, R72, 0xf ;  /* 0x0000000f48077836 */ /* 0x000fe20000000000 */
[----:B------:R-:W-:Y:S01]  /*2cb0*/  MOV R58, RZ ;  /* 0x000000ff003a7202 */ /* 0x000fe20000000f00 */
[----:B------:R-:W-:Y:S01]  /*2cc0*/  IMAD.WIDE R10, R69, 0x4, R10 ;  /* 0x00000004450a7825 */ /* 0x000fe200078e020a */
[----:B------:R-:W-:-:S02]  /*2cd0*/  LOP3.LUT R12, R12, 0x30, RZ, 0xe2, !PT ;  /* 0x000000300c0c7812 */ /* 0x000fc400078ee2ff */
[----:B------:R-:W-:Y:S02]  /*2ce0*/  CS2R R56, SRZ ;  /* 0x0000000000387805 */ /* 0x000fe4000001ff00 */
[----:B------:R-:W-:Y:S02]  /*2cf0*/  SHF.R.U32.HI R7, RZ, 0x4, R7 ;  /* 0x00000004ff077819 */ /* 0x000fe40000011607 */
[----:B------:R-:W-:Y:S02]  /*2d00*/  CS2R R54, SRZ ;  /* 0x0000000000367805 */ /* 0x000fe4000001ff00 */
[----:B------:R-:W-:Y:S02]  /*2d10*/  LOP3.LUT R65, R9, 0xc, RZ, 0xc0, !PT ;  /* 0x0000000c09417812 */ /* 0x000fe400078ec0ff */
[----:B------:R-:W-:Y:S02]  /*2d20*/  CS2R R52, SRZ ;  /* 0x0000000000347805 */ /* 0x000fe4000001ff00 */
[----:B------:R-:W-:Y:S01]  /*2d30*/  LEA R12, R59, R12, 0x6 ;  /* 0x0000000c3b0c7211 */ /* 0x000fe200078e30ff */
[----:B-1----:R-:W-:Y:S01]  /*2d40*/  IMAD R68, R5, UR9, RZ ;  /* 0x0000000905447c24 */ /* 0x002fe2000f8e02ff */
[----:B------:R-:W-:Y:S01]  /*2d50*/  IADD3 R64, PT, PT, -R7, R66, RZ ;  /* 0x0000004207407210 */ /* 0x000fe20007ffe1ff */
[----:B------:R-:W-:Y:S01]  /*2d60*/  VIADD R66, R66, 0x1 ;  /* 0x0000000142427836 */ /* 0x000fe20000000000 */
[----:B------:R-:W-:-:S02]  /*2d70*/  IADD3 R65, PT, PT, R8, 0x1, R65 ;  /* 0x0000000108417810 */ /* 0x000fc40007ffe041 */
[----:B------:R-:W-:Y:S02]  /*2d80*/  CS2R R50, SRZ ;  /* 0x0000000000327805 */ /* 0x000fe4000001ff00 */
[----:B---3--:R-:W-:Y:S02]  /*2d90*/  IADD3 R62, P0, PT, R10, UR10, RZ ;  /* 0x0000000a0a3e7c10 */ /* 0x008fe4000ff1e0ff */
[----:B------:R-:W-:Y:S02]  /*2da0*/  CS2R R48, SRZ ;  /* 0x0000000000307805 */ /* 0x000fe4000001ff00 */
[----:B------:R-:W-:Y:S02]  /*2db0*/  IADD3 R61, PT, PT, R61, R12, RZ ;  /* 0x0000000c3d3d7210 */ /* 0x000fe40007ffe0ff */
[----:B------:R-:W-:Y:S02]  /*2dc0*/  IADD3.X R63, PT, PT, R11, UR11, RZ, P0, !PT ;  /* 0x0000000b0b3f7c10 */ /* 0x000fe400087fe4ff */
[----:B------:R-:W-:-:S02]  /*2dd0*/  MOV R7, RZ ;  /* 0x000000ff00077202 */ /* 0x000fc40000000f00 */
[----:B------:R-:W-:Y:S02]  /*2de0*/  LOP3.LUT R5, R9, 0x7c, RZ, 0xc0, !PT ;  /* 0x0000007c09057812 */ /* 0x000fe400078ec0ff */
[----:B------:R-:W-:-:S07]  /*2df0*/  SHF.R.S32.HI R69, RZ, 0x1f, R68 ;  /* 0x0000001fff457819 */ /* 0x000fce0000011444 */
.L_x_25425:
[----:B------:R-:W3:Y:S04]  /*2e00*/  LDG.E.CONSTANT R9, desc[UR6][R62.64] ;  /* 0x000000063e097981 */ /* 0x000ee8000c1e9900 */
[----:B------:R-:W1:Y:S01]  /*2e10*/  LDS.128 R32, [R61] ;  /* 0x000000003d207984 */ /* 0x000e620000000c00 */
[----:B---3--:R-:W-:-:S03]  /*2e20*/  IMAD.WIDE R8, R9, UR16, R68 ;  /* 0x0000001009087c25 */ /* 0x008fc6000f8e0244 */
[----:B------:R-:W-:-:S04]  /*2e30*/  IADD3 R8, P0, PT, R5, R8, RZ ;  /* 0x0000000805087210 */ /* 0x000fc80007f1e0ff */
[----:B------:R-:W-:Y:S02]  /*2e40*/  IADD3.X R9, PT, PT, RZ, R9, RZ, P0, !PT ;  /* 0x00000009ff097210 */ /* 0x000fe400007fe4ff */
[----:B------:R-:W-:-:S04]  /*2e50*/  LEA R70, P0, R8, UR4, 0x2 ;  /* 0x0000000408467c11 */ /* 0x000fc8000f8010ff */
[----:B-----5:R-:W-:-:S05]  /*2e60*/  LEA.HI.X R71, R8, UR5, R9, 0x2, P0 ;  /* 0x0000000508477c11 */ /* 0x020fca00080f1409 */
[----:B------:R-:W3:Y:S04]  /*2e70*/  LDG.E.128.CONSTANT R40, desc[UR6][R70.64] ;  /* 0x0000000646287981 */ /* 0x000ee8000c1e9d00 */
[----:B------:R-:W4:Y:S04]  /*2e80*/  LDG.E.128.CONSTANT R44, desc[UR6][R70.64+0x200] ;  /* 0x00020006462c7981 */ /* 0x000f28000c1e9d00 */
[----:B--2---:R-:W2:Y:S04]  /*2e90*/  LDG.E.128.CONSTANT R16, desc[UR6][R70.64+0x400] ;  /* 0x0004000646107981 */ /* 0x004ea8000c1e9d00 */
[----:B------:R-:W2:Y:S04]  /*2ea0*/  LDG.E.128.CONSTANT R20, desc[UR6][R70.64+0x600] ;  /* 0x0006000646147981 */ /* 0x000ea8000c1e9d00 */
[----:B------:R-:W2:Y:S04]  /*2eb0*/  LDG.E.128.CONSTANT R24, desc[UR6][R70.64+0x800] ;  /* 0x0008000646187981 */ /* 0x000ea8000c1e9d00 */
[----:B------:R-:W2:Y:S01]  /*2ec0*/  LDG.E.128.CONSTANT R28, desc[UR6][R70.64+0xa00] ;  /* 0x000a0006461c7981 */ /* 0x000ea2000c1e9d00 */
[----:B------:R-:W-:-:S02]  /*2ed0*/  ISETP.NE.AND P1, PT, R64, -0x1, PT ;  /* 0xffffffff4000780c */ /* 0x000fc40003f25270 */
[C---:B------:R-:W-:Y:S01]  /*2ee0*/  IADD3 R67, PT, PT, R65.reuse, -0x1, RZ ;  /* 0xffffffff41437810 */ /* 0x040fe20007ffe0ff */
[----:B------:R-:W2:Y:S10]  /*2ef0*/  LDG.E.128.CONSTANT R36, desc[UR6][R70.64+0xc00] ;  /* 0x000c000646247981 */ /* 0x000eb4000c1e9d00 */
[C---:B------:R-:W-:Y:S01]  /*2f00*/  @!P1 IADD3 R13, PT, PT, R65.reuse, 0x1, RZ ;  /* 0x00000001410d9810 */ /* 0x040fe20007ffe0ff */
[C---:B------:R-:W-:Y:S01]  /*2f10*/  @!P1 VIADD R9, R65.reuse, 0x2 ;  /* 0x0000000241099836 */ /* 0x040fe20000000000 */
[----:B------:R-:W-:-:S02]  /*2f20*/  @!P1 IADD3 R11, PT, PT, R65, 0x1, RZ ;  /* 0x00000001410b9810 */ /* 0x000fc40007ffe0ff */
[-C--:B------:R-:W-:Y:S02]  /*2f30*/  @!P1 ISETP.GE.AND P0, PT, R67, R72.reuse, PT ;  /* 0x000000484300920c */ /* 0x080fe40003f06270 */
[-C--:B------:R-:W-:Y:S02]  /*2f40*/  @!P1 ISETP.GE.AND P3, PT, R11, R72.reuse, PT ;  /* 0x000000480b00920c */ /* 0x080fe40003f66270 */
[-C--:B------:R-:W-:Y:S02]  /*2f50*/  @!P1 ISETP.GE.AND P6, PT, R13, R72.reuse, PT ;  /* 0x000000480d00920c */ /* 0x080fe40003fc6270 */
[-C--:B------:R-:W-:Y:S01]  /*2f60*/  @!P1 ISETP.GE.AND P5, PT, R67, R72.reuse, PT ;  /* 0x000000484300920c */ /* 0x080fe20003fa6270 */
[----:B------:R-:W2:Y:S01]  /*2f70*/  LDG.E.128.CONSTANT R12, desc[UR6][R70.64+0xe00] ;  /* 0x000e0006460c7981 */ /* 0x000ea2000c1e9d00 */
[-C--:B------:R-:W-:Y:S02]  /*2f80*/  @!P1 ISETP.GE.AND P2, PT, R65, R72.reuse, PT ;  /* 0x000000484100920c */ /* 0x080fe40003f46270 */
[----:B------:R-:W-:-:S02]  /*2f90*/  @!P1 ISETP.GE.AND P4, PT, R9, R72, PT ;  /* 0x000000480900920c */ /* 0x000fc40003f86270 */
[----:B---3--:R-:W-:Y:S02]  /*2fa0*/  @!P1 FSEL R40, R40, RZ, !P0 ;  /* 0x000000ff28289208 */ /* 0x008fe40004000000 */
[-C--:B------:R-:W-:Y:S02]  /*2fb0*/  @!P1 ISETP.GE.AND P0, PT, R11, R72.reuse, PT ;  /* 0x000000480b00920c */ /* 0x080fe40003f06270 */
[----:B------:R-:W-:Y:S02]  /*2fc0*/  @!P1 FSEL R42, R42, RZ, !P3 ;  /* 0x000000ff2a2a9208 */ /* 0x000fe40005800000 */
[----:B----4-:R-:W-:Y:S02]  /*2fd0*/  @!P1 FSEL R44, R44, RZ, !P5 ;  /* 0x000000ff2c2c9208 */ /* 0x010fe40006800000 */
[----:B------:R-:W-:Y:S02]  /*2fe0*/  @!P1 FSEL R41, R41, RZ, !P2 ;  /* 0x000000ff29299208 */ /* 0x000fe40005000000 */
[----:B------:R-:W-:-:S02]  /*2ff0*/  @!P1 ISETP.GE.AND P3, PT, R65, R72, PT ;  /* 0x000000484100920c */ /* 0x000fc40003f66270 */
[-C--:B------:R-:W-:Y:S02]  /*3000*/  @!P1 ISETP.GE.AND P5, PT, R65, R72.reuse, PT ;  /* 0x000000484100920c */ /* 0x080fe40003fa6270 */
[----:B------:R-:W-:Y:S01]  /*3010*/  @!P1 FSEL R46, R46, RZ, !P0 ;  /* 0x000000ff2e2e9208 */ /* 0x000fe20004000000 */
[----:B-1----:R-:W-:Y:S01]  /*3020*/  FMUL.FTZ R41, R33, R41 ;  /* 0x0000002921297220 */ /* 0x002fe20000410000 */
[----:B------:R-:W-:Y:S02]  /*3030*/  @!P1 FSEL R45, R45, RZ, !P3 ;  /* 0x000000ff2d2d9208 */ /* 0x000fe40005800000 */
[-C--:B------:R-:W-:Y:S02]  /*3040*/  @!P1 ISETP.GE.AND P0, PT, R67, R72.reuse, PT ;  /* 0x000000484300920c */ /* 0x080fe40003f06270 */
[----:B--2---:R-:W-:Y:S02]  /*3050*/  @!P1 FSEL R17, R17, RZ, !P5 ;  /* 0x000000ff11119208 */ /* 0x004fe40006800000 */
[----:B------:R-:W-:-:S02]  /*3060*/  @!P1 ISETP.GE.AND P2, PT, R9, R72, PT ;  /* 0x000000480900920c */ /* 0x000fc40003f46270 */
[----:B------:R-:W-:Y:S01]  /*3070*/  @!P1 ISETP.GE.AND P3, PT, R9, R72, PT ;  /* 0x000000480900920c */ /* 0x000fe20003f66270 */
[----:B------:R-:W-:Y:S01]  /*3080*/  @!P1 VIADD R9, R65, 0x1 ;  /* 0x0000000141099836 */ /* 0x000fe20000000000 */
[----:B------:R-:W-:Y:S01]  /*3090*/  @!P1 FSEL R16, R16, RZ, !P0 ;  /* 0x000000ff10109208 */ /* 0x000fe20004000000 */
[----:B------:R-:W-:Y:S01]  /*30a0*/  FFMA.FTZ R41, R32, R40, R41 ;  /* 0x0000002820297223 */ /* 0x000fe20000010029 */
[----:B------:R-:W-:Y:S01]  /*30b0*/  FMUL.FTZ R17, R33, R17 ;  /* 0x0000001121117220 */ /* 0x000fe20000410000 */
[----:B------:R-:W-:Y:S02]  /*30c0*/  @!P1 FSEL R18, R18, RZ, !P6 ;  /* 0x000000ff12129208 */ /* 0x000fe40007000000 */
[----:B------:R-:W-:Y:S01]  /*30d0*/  @!P1 ISETP.GE.AND P5, PT, R9, R72, PT ;  /* 0x000000480900920c */ /* 0x000fe20003fa6270 */
[----:B------:R-:W-:Y:S01]  /*30e0*/  FFMA.FTZ R42, R34, R42, R41 ;  /* 0x0000002a222a7223 */ /* 0x000fe20000010029 */
[----:B------:R-:W2:Y:S01]  /*30f0*/  LDG.E.128.CONSTANT R8, desc[UR6][R70.64+0x1000] ;  /* 0x0010000646087981 */ /* 0x000ea2000c1e9d00 */
[----:B------:R-:W-:Y:S01]  /*3100*/  FFMA.FTZ R17, R32, R16, R17 ;  /* 0x0000001020117223 */ /* 0x000fe20000010011 */
[----:B------:R-:W-:Y:S01]  /*3110*/  FMUL.FTZ R45, R33, R45 ;  /* 0x0000002d212d7220 */ /* 0x000fe20000410000 */
[----:B------:R-:W-:-:S02]  /*3120*/  @!P1 IADD3 R41, PT, PT, R65, 0x2, RZ ;  /* 0x0000000241299810 */ /* 0x000fc40007ffe0ff */
[----:B------:R-:W-:Y:S01]  /*3130*/  @!P1 FSEL R47, R47, RZ, !P2 ;  /* 0x000000ff2f2f9208 */ /* 0x000fe20005000000 */
[----:B------:R-:W-:Y:S01]  /*3140*/  FFMA.FTZ R18, R34, R18, R17 ;  /* 0x0000001222127223 */ /* 0x000fe20000010011 */
[----:B------:R-:W-:Y:S01]  /*3150*/  FFMA.FTZ R45, R32, R44, R45 ;  /* 0x0000002c202d7223 */ /* 0x000fe2000001002d */
[-C--:B------:R-:W-:Y:S01]  /*3160*/  @!P1 ISETP.GE.AND P0, PT, R41, R72.reuse, PT ;  /* 0x000000482900920c */ /* 0x080fe20003f06270 */
[----:B------:R-:W-:Y:S01]  /*3170*/  @!P1 VIADD R17, R65, 0x1 ;  /* 0x0000000141119836 */ /* 0x000fe20000000000 */
[----:B------:R-:W-:Y:S02]  /*3180*/  @!P1 ISETP.GE.AND P2, PT, R67, R72, PT ;  /* 0x000000484300920c */ /* 0x000fe40003f46270 */
[----:B------:R-:W-:Y:S01]  /*3190*/  @!P1 IADD3 R41, PT, PT, R65, 0x1, RZ ;  /* 0x0000000141299810 */ /* 0x000fe20007ffe0ff */
[----:B------:R-:W-:Y:S01]  /*31a0*/  FFMA.FTZ R74, R34, R46, R45 ;  /* 0x0000002e224a7223 */ /* 0x000fe2000001002d */
        /* <DEDUP_REMOVED lines=9> */
[C---:B------:R-:W-:Y:S02]  /*3240*/  @!P1 ISETP.GE.AND P0, PT, R65.reuse, R72, PT ;  /* 0x000000484100920c */ /* 0x040fe40003f06270 */
[C---:B------:R-:W-:Y:S02]  /*3250*/  @!P1 IADD3 R41, PT, PT, R65.reuse, 0x2, RZ ;  /* 0x0000000241299810 */ /* 0x040fe40007ffe0ff */
[----:B------:R-:W-:Y:S01]  /*3260*/  @!P1 IADD3 R17, PT, PT, R65, 0x2, RZ ;  /* 0x0000000241119810 */ /* 0x000fe20007ffe0ff */
[----:B------:R-:W-:Y:S01]  /*3270*/  FFMA.FTZ R74, R35, R47, R74 ;  /* 0x0000002f234a7223 */ /* 0x000fe2000001004a */
[----:B------:R-:W-:Y:S01]  /*3280*/  @!P1 FSEL R21, R21, RZ, !P2 ;  /* 0x000000ff15159208 */ /* 0x000fe20005000000 */
[----:B------:R-:W3:Y:S01]  /*3290*/  LDG.E.128.CONSTANT R44, desc[UR6][R70.64+0x1200] ;  /* 0x00120006462c7981 */ /* 0x000ee2000c1e9d00 */
[----:B------:R-:W-:-:S02]  /*32a0*/  @!P1 FSEL R24, R24, RZ, !P5 ;  /* 0x000000ff18189208 */ /* 0x000fc40006800000 */
[----:B------:R-:W-:Y:S02]  /*32b0*/  @!P1 FSEL R25, R25, RZ, !P0 ;  /* 0x000000ff19199208 */ /* 0x000fe40004000000 */
[-C--:B------:R-:W-:Y:S02]  /*32c0*/  @!P1 ISETP.GE.AND P6, PT, R41, R72.reuse, PT ;  /* 0x000000482900920c */ /* 0x080fe40003fc6270 */
[-C--:B------:R-:W-:Y:S02]  /*32d0*/  @!P1 ISETP.GE.AND P2, PT, R17, R72.reuse, PT ;  /* 0x000000481100920c */ /* 0x080fe40003f46270 */
[-C--:B------:R-:W-:Y:S02]  /*32e0*/  @!P1 ISETP.GE.AND P5, PT, R67, R72.reuse, PT ;  /* 0x000000484300920c */ /* 0x080fe40003fa6270 */
[----:B------:R-:W-:Y:S01]  /*32f0*/  @!P1 ISETP.GE.AND P0, PT, R65, R72, PT ;  /* 0x000000484100920c */ /* 0x000fe20003f06270 */
[----:B------:R-:W-:Y:S01]  /*3300*/  FFMA.FTZ R75, R35, R43, R42 ;  /* 0x0000002b234b7223 */ /* 0x000fe2000001002a */
[----:B------:R-:W-:Y:S01]  /*3310*/  @!P1 FSEL R26, R26, RZ, !P4 ;  /* 0x000000ff1a1a9208 */ /* 0x000fe20006000000 */
[----:B------:R-:W4:Y:S01]  /*3320*/  LDG.E.128.CONSTANT R40, desc[UR6][R70.64+0x1400] ;  /* 0x0014000646287981 */ /* 0x000f22000c1e9d00 */
        /* <DEDUP_REMOVED lines=10> */
[----:B------:R-:W-:Y:S01]  /*33d0*/  @!P1 ISETP.GE.AND P2, PT, R67, R72, PT ;  /* 0x000000484300920c */ /* 0x000fe20003f46270 */
[----:B------:R-:W-:Y:S02]  /*33e0*/  FFMA.FTZ R67, R35, R19, R18 ;  /* 0x0000001323437223 */ /* 0x000fe40000010012 */
[----:B------:R-:W4:Y:S01]  /*33f0*/  LDG.E.128.CONSTANT R16, desc[UR6][R70.64+0x1600] ;  /* 0x0016000646107981 */ /* 0x000f22000c1e9d00 */
[----:B------:R-:W-:Y:S01]  /*3400*/  FMUL.FTZ R21, R33, R21 ;  /* 0x0000001521157220 */ /* 0x000fe20000410000 */
[----:B------:R-:W-:-:S03]  /*3410*/  @!P1 FSEL R36, R36, RZ, !P4 ;  /* 0x000000ff24249208 */ /* 0x000fc60006000000 */
[----:B------:R-:W-:Y:S01]  /*3420*/  FFMA.FTZ R21, R32, R20, R21 ;  /* 0x0000001420157223 */ /* 0x000fe20000010015 */
[----:B------:R-:W-:-:S03]  /*3430*/  @!P1 ISETP.GE.AND P4, PT, R65, R72, PT ;  /* 0x000000484100920c */ /* 0x000fc60003f86270 */
[----:B------:R-:W-:Y:S01]  /*3440*/  FFMA.FTZ R22, R34, R22, R21 ;  /* 0x0000001622167223 */ /* 0x000fe20000010015 */
[----:B------:R-:W-:Y:S02]  /*3450*/  @!P1 IADD3 R21, PT, PT, R65, 0x1, RZ ;  /* 0x0000000141159810 */ /* 0x000fe40007ffe0ff */
[----:B------:R-:W-:Y:S02]  /*3460*/  @!P1 FSEL R37, R37, RZ, !P4 ;  /* 0x000000ff25259208 */ /* 0x000fe40006000000 */
        /* <DEDUP_REMOVED lines=9> */
[----:B------:R-:W-:-:S02]  /*3500*/  @!P1 IADD3 R21, PT, PT, R65, 0x2, RZ ;  /* 0x0000000241159810 */ /* 0x000fc40007ffe0ff */
[----:B------:R-:W-:Y:S02]  /*3510*/  @!P1 FSEL R14, R14, RZ, !P6 ;  /* 0x000000ff0e0e9208 */ /* 0x000fe40007000000 */
[-C--:B------:R-:W-:Y:S02]  /*3520*/  @!P1 ISETP.GE.AND P6, PT, R21, R72.reuse, PT ;  /* 0x000000481500920c */ /* 0x080fe40003fc6270 */
[----:B------:R-:W-:Y:S02]  /*3530*/  @!P1 IADD3 R21, PT, PT, R65, 0x1, RZ ;  /* 0x0000000141159810 */ /* 0x000fe40007ffe0ff */
[----:B------:R-:W-:Y:S02]  /*3540*/  @!P1 FSEL R15, R15, RZ, !P6 ;  /* 0x000000ff0f0f9208 */ /* 0x000fe40007000000 */
[----:B------:R-:W-:Y:S01]  /*3550*/  @!P1 ISETP.GE.AND P6, PT, R21, R72, PT ;  /* 0x000000481500920c */ /* 0x000fe20003fc6270 */
[----:B------:R-:W-:Y:S02]  /*3560*/  @!P1 VIADD R21, R65, 0x2 ;  /* 0x0000000241159836 */ /* 0x000fe40000000000 */
[----:B------:R-:W-:Y:S01]  /*3570*/  VIADD R20, R66, 0x3 ;  /* 0x0000000342147836 */ /* 0x000fe20000000000 */
[----:B------:R-:W-:Y:S01]  /*3580*/  @!P1 FSEL R39, R39, RZ, !P4 ;  /* 0x000000ff27279208 */ /* 0x000fe20006000000 */
[C---:B------:R-:W-:Y:S01]  /*3590*/  FMUL.FTZ R25, R33.reuse, R25 ;  /* 0x0000001921197220 */ /* 0x040fe20000410000 */
[C---:B------:R-:W-:Y:S01]  /*35a0*/  FMUL.FTZ R29, R33.reuse, R29 ;  /* 0x0000001d211d7220 */ /* 0x040fe20000410000 */
[C---:B------:R-:W-:Y:S01]  /*35b0*/  FMUL.FTZ R37, R33.reuse, R37 ;  /* 0x0000002521257220 */ /* 0x040fe20000410000 */
[----:B------:R-:W-:Y:S01]  /*35c0*/  FMUL.FTZ R13, R33, R13 ;  /* 0x0000000d210d7220 */ /* 0x000fe20000410000 */
[----:B------:R-:W-:Y:S01]  /*35d0*/  ISETP.GE.U32.AND P4, PT, R20, R73, PT ;  /* 0x000000491400720c */ /* 0x000fe20003f86070 */
[C---:B------:R-:W-:Y:S01]  /*35e0*/  FFMA.FTZ R25, R32.reuse, R24, R25 ;  /* 0x0000001820197223 */ /* 0x040fe20000010019 */
[C---:B------:R-:W-:Y:S01]  /*35f0*/  FFMA.FTZ R29, R32.reuse, R28, R29 ;  /* 0x0000001c201d7223 */ /* 0x040fe2000001001d */
[C---:B------:R-:W-:Y:S01]  /*3600*/  FFMA.FTZ R37, R32.reuse, R36, R37 ;  /* 0x0000002420257223 */ /* 0x040fe20000010025 */
[----:B------:R-:W-:Y:S01]  /*3610*/  FFMA.FTZ R13, R32, R12, R13 ;  /* 0x0000000c200d7223 */ /* 0x000fe2000001000d */
        /* <DEDUP_REMOVED lines=18> */
[----:B------:R-:W-:Y:S01]  /*3740*/  VIADD R61, R61, 0x100 ;  /* 0x000001003d3d7836 */ /* 0x000fe20000000000 */
[----:B------:R-:W-:-:S02]  /*3750*/  IADD3 R64, PT, PT, R64, 0x4, RZ ;  /* 0x0000000440407810 */ /* 0x000fc40007ffe0ff */
[----:B--2---:R-:W-:Y:S02]  /*3760*/  @!P1 FSEL R8, R8, RZ, !P5 ;  /* 0x000000ff08089208 */ /* 0x004fe40006800000 */
        /* <DEDUP_REMOVED lines=10> */
[----:B---3--:R-:W-:Y:S02]  /*3810*/  @!P1 FSEL R44, R44, RZ, !P0 ;  /* 0x000000ff2c2c9208 */ /* 0x008fe40004000000 */
[----:B------:R-:W-:-:S04]  /*3820*/  @!P1 ISETP.GE.AND P0, PT, R65, R72, PT ;  /* 0x000000484100920c */ /* 0x000fc80003f06270 */
[----:B------:R-:W-:Y:S02]  /*3830*/  @!P1 FSEL R45, R45, RZ, !P0 ;  /* 0x000000ff2d2d9208 */ /* 0x000fe40004000000 */
[-C--:B------:R-:W-:Y:S01]  /*3840*/  @!P1 ISETP.GE.AND P0, PT, R21, R72.reuse, PT ;  /* 0x000000481500920c */ /* 0x080fe20003f06270 */
[C---:B------:R-:W-:Y:S01]  /*3850*/  @!P1 VIADD R21, R65.reuse, 0x2 ;  /* 0x0000000241159836 */ /* 0x040fe20000000000 */
[----:B----4-:R-:W-:Y:S02]  /*3860*/  @!P1 FSEL R40, R40, RZ, !P3 ;  /* 0x000000ff28289208 */ /* 0x010fe40005800000 */
[----:B------:R-:W-:Y:S02]  /*3870*/  @!P1 ISETP.GE.AND P3, PT, R65, R72, PT ;  /* 0x000000484100920c */ /* 0x000fe40003f66270 */
[----:B------:R-:W-:Y:S02]  /*3880*/  @!P1 FSEL R46, R46, RZ, !P6 ;  /* 0x000000ff2e2e9208 */ /* 0x000fe40007000000 */
[----:B------:R-:W-:-:S02]  /*3890*/  @!P1 FSEL R41, R41, RZ, !P3 ;  /* 0x000000ff29299208 */ /* 0x000fc40005800000 */
[CC--:B------:R-:W-:Y:S02]  /*38a0*/  @!P1 ISETP.GE.AND P6, PT, R21.reuse, R72.reuse, PT ;  /* 0x000000481500920c */ /* 0x0c0fe40003fc6270 */
[-C--:B------:R-:W-:Y:S02]  /*38b0*/  @!P1 ISETP.GE.AND P3, PT, R21, R72.reuse, PT ;  /* 0x000000481500920c */ /* 0x080fe40003f66270 */
[C---:B------:R-:W-:Y:S02]  /*38c0*/  @!P1 IADD3 R21, PT, PT, R65.reuse, 0x1, RZ ;  /* 0x0000000141159810 */ /* 0x040fe40007ffe0ff */
[----:B------:R-:W-:Y:S02]  /*38d0*/  @!P1 FSEL R42, R42, RZ, !P0 ;  /* 0x000000ff2a2a9208 */ /* 0x000fe40004000000 */
[----:B------:R-:W-:Y:S02]  /*38e0*/  @!P1 FSEL R16, R16, RZ, !P2 ;  /* 0x000000ff10109208 */ /* 0x000fe40005000000 */
        /* <DEDUP_REMOVED lines=18> */
[----:B------:R-:W-:Y:S01]  /*3a10*/  FFMA.FTZ R18, R34, R18, R17 ;  /* 0x0000001222127223 */ /* 0x000fe20000010011 */
        /* <DEDUP_REMOVED lines=9> */
[----:B------:R-:W-:-:S02]  /*3ab0*/  IADD3 R65, PT, PT, R65, 0x40, RZ ;  /* 0x0000004041417810 */ /* 0x000fc40007ffe0ff */
[----:B------:R-:W-:Y:S01]  /*3ac0*/  IADD3.X R63, PT, PT, RZ, R63, RZ, P0, !PT ;  /* 0x0000003fff3f7210 */ /* 0x000fe200007fe4ff */
[----:B------:R-:W-:Y:S06]  /*3ad0*/  @!P4 BRA `(.L_x_25425) ;  /* 0xfffffff000c8c947 */ /* 0x000fec000383ffff */
.L_x_25424:
[----:B------:R-:W-:Y:S05]  /*3ae0*/  BSYNC.RECONVERGENT B0 ;  /* 0x0000000000007941 */ /* 0x000fea0003800200 */
.L_x_25423:
[----:B------:R-:W1:Y:S01]  /*3af0*/  SHFL.BFLY PT, R5, R58, 0x2, 0x1f ;  /* 0x0c401f003a057f89 */ /* 0x000e6200000e0000 */
[----:B------:R-:W4:Y:S01]  /*3b00*/  S2UR UR5, SR_CgaCtaId ;  /* 0x00000000000579c3 */ /* 0x000f220000008800 */
[C---:B--23--:R-:W-:Y:S01]  /*3b10*/  LOP3.LUT R16, R6.reuse, 0x3, RZ, 0xc0, !PT ;  /* 0x0000000306107812 */ /* 0x04cfe200078ec0ff */
[----:B------:R-:W-:Y:S01]  /*3b20*/  UMOV UR4, 0x400 ;  /* 0x0000040000047882 */ /* 0x000fe20000000000 */
[----:B------:R-:W2:Y:S01]  /*3b30*/  SHFL.BFLY PT, R8, R57, 0x2, 0x1f ;  /* 0x0c401f0039087f89 */ /* 0x000ea200000e0000 */
[----:B------:R-:W-:Y:S01]  /*3b40*/  LOP3.LUT R19, R6, 0x3c0, RZ, 0xc0, !PT ;  /* 0x000003c006137812 */ /* 0x000fe200078ec0ff */
[----:B------:R-:W-:Y:S01]  /*3b50*/  UIADD3 UR4, UPT, UPT, UR4, 0x1a0, URZ ;  /* 0x000001a004047890 */ /* 0x000fe2000fffe0ff */
[----:B------:R-:W-:Y:S01]  /*3b60*/  ISETP.NE.AND P2, PT, R16, RZ, PT ;  /* 0x000000ff1000720c */ /* 0x000fe20003f45270 */
[----:B------:R-:W3:Y:S01]  /*3b70*/  SHFL.BFLY PT, R9, R56, 0x2, 0x1f ;  /* 0x0c401f0038097f89 */ /* 0x000ee200000e0000 */
[----:B------:R-:W-:Y:S01]  /*3b80*/  SHF.R.U32.HI R60, RZ, 0x2, R60 ;  /* 0x00000002ff3c7819 */ /* 0x000fe2000001163c */
[----:B------:R-:W-:Y:S01]  /*3b90*/  BSSY.RECONVERGENT B0, `(.L_x_25426) ;  /* 0x0000045000007945 */ /* 0x000fe20003800200 */
[----:B------:R-:W-:Y:S01]  /*3ba0*/  ISETP.NE.OR P5, PT, R19, 0x40, P2 ;  /* 0x000000401300780c */ /* 0x000fe200017a5670 */
[----:B------:R-:W0:Y:S01]  /*3bb0*/  SHFL.BFLY PT, R10, R55, 0x2, 0x1f ;  /* 0x0c401f00370a7f89 */ /* 0x000e2200000e0000 */
[C---:B------:R-:W-:Y:S01]  /*3bc0*/  LOP3.LUT R21, R6.reuse, 0x3e0, RZ, 0xc0, !PT ;  /* 0x000003e006157812 */ /* 0x040fe200078ec0ff */
[----:B------:R-:W-:Y:S01]  /*3bd0*/  IMAD R60, R59, 0x60, R60 ;  /* 0x000000603b3c7824 */ /* 0x000fe200078e023c */
[----:B------:R-:W-:Y:S01]  /*3be0*/  LOP3.LUT P0, RZ, R6, 0x3c3, RZ, 0xc0, !PT ;  /* 0x000003c306ff7812 */ /* 0x000fe2000780c0ff */
[----:B------:R-:W0:Y:S01]  /*3bf0*/  SHFL.BFLY PT, R11, R54, 0x2, 0x1f ;  /* 0x0c401f00360b7f89 */ /* 0x000e2200000e0000 */
[----:B------:R-:W-:-:S02]  /*3c00*/  ISETP.NE.OR P4, PT, R21, 0x20, P2 ;  /* 0x000000201500780c */ /* 0x000fc40001785670 */
[C---:B------:R-:W-:Y:S01]  /*3c10*/  LOP3.LUT P1, RZ, R6.reuse, 0x3e3, RZ, 0xc0, !PT ;  /* 0x000003e306ff7812 */ /* 0x040fe2000782c0ff */
[----:B------:R-:W0:Y:S01]  /*3c20*/  SHFL.BFLY PT, R12, R53, 0x2, 0x1f ;  /* 0x0c401f00350c7f89 */ /* 0x000e2200000e0000 */
[----:B------:R-:W-:-:S03]  /*3c30*/  ISETP.GT.U32.AND P3, PT, R6, 0x1f, PT ;  /* 0x0000001f0600780c */ /* 0x000fc60003f64070 */
[----:B------:R-:W0:Y:S01]  /*3c40*/  SHFL.BFLY PT, R13, R52, 0x2, 0x1f ;  /* 0x0c401f00340d7f89 */ /* 0x000e2200000e0000 */
[----:B-1----:R-:W-:Y:S01]  /*3c50*/  FADD.FTZ R5, R5, R58 ;  /* 0x0000003a05057221 */ /* 0x002fe20000010000 */
[----:B----4-:R-:W-:Y:S02]  /*3c60*/  ULEA UR4, UR5, UR4, 0x18 ;  /* 0x0000000405047291 */ /* 0x010fe4000f8ec0ff */
[----:B------:R-:W1:Y:S01]  /*3c70*/  SHFL.BFLY PT, R14, R51, 0x2, 0x1f ;  /* 0x0c401f00330e7f89 */ /* 0x000e6200000e0000 */
[----:B--2---:R-:W-:-:S03]  /*3c80*/  FADD.FTZ R57, R8, R57 ;  /* 0x0000003908397221 */ /* 0x004fc60000010000 */
[----:B------:R-:W2:Y:S01]  /*3c90*/  SHFL.BFLY PT, R15, R50, 0x2, 0x1f ;  /* 0x0c401f00320f7f89 */ /* 0x000ea200000e0000 */
[----:B---3--:R-:W-:Y:S01]  /*3ca0*/  FADD.FTZ R9, R9, R56 ;  /* 0x0000003809097221 */ /* 0x008fe20000010000 */
[----:B------:R-:W-:Y:S02]  /*3cb0*/  LEA R60, R60, UR4, 0x2 ;  /* 0x000000043c3c7c11 */ /* 0x000fe4000f8e10ff */
[----:B------:R-:W3:Y:S01]  /*3cc0*/  SHFL.BFLY PT, R24, R49, 0x2, 0x1f ;  /* 0x0c401f0031187f89 */ /* 0x000ee200000e0000 */
[----:B0-----:R-:W-:-:S03]  /*3cd0*/  FADD.FTZ R55, R10, R55 ;  /* 0x000000370a377221 */ /* 0x001fc60000010000 */
[----:B------:R-:W0:Y:S01]  /*3ce0*/  SHFL.BFLY PT, R17, R48, 0x2, 0x1f ;  /* 0x0c401f0030117f89 */ /* 0x000e2200000e0000 */
[----:B------:R-:W-:-:S03]  /*3cf0*/  FADD.FTZ R11, R11, R54 ;  /* 0x000000360b0b7221 */ /* 0x000fc60000010000 */
        /* <DEDUP_REMOVED lines=46> */
.L_x_25427:
[----:B------:R-:W-:Y:S05]  /*3fe0*/  BSYNC.RECONVERGENT B0 ;  /* 0x0000000000007941 */ /* 0x000fea0003800200 */
.L_x_25426:
        /* <DEDUP_REMOVED lines=27> */
.L_x_25429:
[----:B------:R-:W-:Y:S05]  /*41a0*/  BSYNC.RECONVERGENT B0 ;  /* 0x0000000000007941 */ /* 0x000fea0003800200 */
.L_x_25428:
        /* <DEDUP_REMOVED lines=15> */
.L_x_25431:
[----:B------:R-:W-:Y:S05]  /*42a0*/  BSYNC.RECONVERGENT B0 ;  /* 0x0000000000007941 */ /* 0x000fea0003800200 */
.L_x_25430:
        /* <DEDUP_REMOVED lines=27> */
.L_x_25433:
[----:B------:R-:W-:Y:S05]  /*4460*/  BSYNC.RECONVERGENT B0 ;  /* 0x0000000000007941 */ /* 0x000fea0003800200 */
.L_x_25432:
        /* <DEDUP_REMOVED lines=26> */
.L_x_25398:
        /* <DEDUP_REMOVED lines=8> */
.L_x_25435:
[----:B------:R-:W-:Y:S05]  /*4690*/  BSYNC B1 ;  /* 0x0000000000017941 */ /* 0x000fea0003800000 */
.L_x_25434:
[----:B------:R-:W-:Y:S01]  /*46a0*/  MOV R61, R63 ;  /* 0x0000003f003d7202 */ /* 0x000fe20000000f00 */
[----:B------:R-:W-:Y:S06]  /*46b0*/  BRA `(.L_x_25436) ;  /* 0xffffffc400d87947 */ /* 0x000fec000383ffff */
.L_x_25400:
        /* <DEDUP_REMOVED lines=8> */
.L_x_25438:
[----:B------:R-:W-:Y:S05]  /*4740*/  BSYNC B0 ;  /* 0x0000000000007941 */ /* 0x000fea0003800000 */
.L_x_25437:
        /* <DEDUP_REMOVED lines=9> */
.L_x_25439:
[----:B------:R-:W-:Y:S01]  /*47e0*/  HFMA2 R62, -RZ, RZ, 0, 2.384185791015625e-07 ;  /* 0x00000004ff3e7431 */ /* 0x000fe200000001ff */
[----:B------:R-:W-:-:S04]  /*47f0*/  MOV R10, R63 ;  /* 0x0000003f000a7202 */ /* 0x000fc80000000f00 */
[----:B------:R-:W-:-:S04]  /*4800*/  FMNMX.FTZ R10, R9, R10, !PT ;  /* 0x0000000a090a7209 */ /* 0x000fc80007810000 */
[----:B------:R-:W-:-:S07]  /*4810*/  MOV R65, R10 ;  /* 0x0000000a00417202 */ /* 0x000fce0000000f00 */
[----:B------:R-:W-:Y:S05]  /*4820*/  WARPSYNC.COLLECTIVE R60, `(.L_x_25440) ;  /* 0x000000003c087348 */ /* 0x000fea0003c00000 */
[----:B------:R0:W1:Y:S02]  /*4830*/  SHFL.BFLY P1, R63, R65, R62, R61 ;  /* 0x0c00003e413f7389 */ /* 0x000064000002003d */
[----:B01----:R-:W-:Y:S05]  /*4840*/  ENDCOLLECTIVE ;  /* 0x000000000000791b */ /* 0x003fea0003800000 */
.L_x_25440:
[----:B------:R-:W-:Y:S02]  /*4850*/  HFMA2 R62, -RZ, RZ, 0, 1.1920928955078125e-07 ;  /* 0x00000002ff3e7431 */ /* 0x000fe400000001ff */
[----:B------:R-:W-:-:S05]  /*4860*/  IMAD.MOV.U32 R13, RZ, RZ, R63 ;  /* 0x000000ffff0d7224 */ /* 0x000fca00078e003f */
[----:B------:R-:W-:-:S04]  /*4870*/  FMNMX.FTZ R13, R10, R13, !PT ;  /* 0x0000000d0a0d7209 */ /* 0x000fc80007810000 */
[----:B------:R-:W-:-:S07]  /*4880*/  MOV R65, R13 ;  /* 0x0000000d00417202 */ /* 0x000fce0000000f00 */
[----:B------:R-:W-:Y:S05]  /*4890*/  WARPSYNC.COLLECTIVE R60, `(.L_x_25441) ;  /* 0x000000003c087348 */ /* 0x000fea0003c00000 */
[----:B------:R0:W1:Y:S02]  /*48a0*/  SHFL.BFLY P1, R63, R65, R62, R61 ;  /* 0x0c00003e413f7389 */ /* 0x000064000002003d */
[----:B01----:R-:W-:Y:S05]  /*48b0*/  ENDCOLLECTIVE ;  /* 0x000000000000791b */ /* 0x003fea0003800000 */
.L_x_25441:
[----:B------:R-:W-:Y:S01]  /*48c0*/  MOV R12, R63 ;  /* 0x0000003f000c7202 */ /* 0x000fe20000000f00 */
[----:B------:R-:W-:Y:S06]  /*48d0*/  BRA `(.L_x_25442) ;  /* 0xffffffc400e47947 */ /* 0x000fec000383ffff */
.L_x_25443:
        /* <DEDUP_REMOVED lines=10> */
.L_x_27630:


//--------------------- .text._ZN4vllm25paged_attention_v2_kernelIffLi80ELi16ELi128ELNS_18Fp8KVCacheDataTypeE0ELb0ELi512EEEvPfS2_PT_PKS3_PKT0_S9_ifPKiSB_iPKfiiiSD_SD_iiiii --------------------------
	.section	.text._ZN4vllm25paged_attention_v2_kernelIffLi80ELi16ELi128ELNS_18Fp8KVCacheDataTypeE0ELb0ELi512EEEvPfS2_PT_PKS3_PKT0_S9_ifPKiSB_iPKfiiiSD_SD_iiiii,"ax",@progbits
	.align	128
        .global         _ZN4vllm25paged_attention_v2_kernelIffLi80ELi16ELi128ELNS_18Fp8KVCacheDataTypeE0ELb0ELi512EEEvPfS2_PT_PKS3_PKT0_S9_ifPKiSB_iPKfiiiSD_SD_iiiii
        .type           _ZN4vllm25paged_attention_v2_kernelIffLi80ELi16ELi128ELNS_18Fp8KVCacheDataTypeE0ELb0ELi512EEEvPfS2_PT_PKS3_PKT0_S9_ifPKiSB_iPKfiiiSD_SD_iiiii,@function
        .size           _ZN4vllm25paged_attention_v2_kernelIffLi80ELi16ELi128ELNS_18Fp8KVCacheDataTypeE0ELb0ELi512EEEvPfS2_PT_PKS3_PKT0_S9_ifPKiSB_iPKfiiiSD_SD_iiiii,(.L_x_27631 - _ZN4vllm25paged_attention_v2_kernelIffLi80ELi16ELi128ELNS_18Fp8KVCacheDataTypeE0ELb0ELi512EEEvPfS2_PT_PKS3_PKT0_S9_ifPKiSB_iPKfiiiSD_SD_iiiii)
        .other          _ZN4vllm25paged_attention_v2_kernelIffLi80ELi16ELi128ELNS_18Fp8KVCacheDataTypeE0ELb0ELi512EEEvPfS2_PT_PKS3_PKT0_S9_ifPKiSB_iPKfiiiSD_SD_iiiii,@"STO_CUDA_ENTRY STV_DEFAULT"
_ZN4vllm25paged_attention_v2_kernelIffLi80ELi16ELi128ELNS_18Fp8KVCacheDataTypeE0ELb0ELi512EEEvPfS2_PT_PKS3_PKT0_S9_ifPKiSB_iPKfiiiSD_SD_iiiii:
.text._ZN4vllm25paged_attention_v2_kernelIffLi80ELi16ELi128ELNS_18Fp8KVCacheDataTypeE0ELb0ELi512EEEvPfS2_PT_PKS3_PKT0_S9_ifPKiSB_iPKfiiiSD_SD_iiiii:
        /* <DEDUP_REMOVED lines=17> */
[----:B------:R-:W-:Y:S01]  /*0110*/  IMAD.MOV.U32 R51, RZ, RZ, RZ ;  /* 0x000000ffff337224 */ /* 0x000fe200078e00ff */
[----:B------:R-:W1:Y:S01]  /*0120*/  S2R R49, SR_CgaCtaId ;  /* 0x0000000000317919 */ /* 0x000e620000008800 */
[----:B------:R-:W-:Y:S01]  /*0130*/  MOV R50, 0x400 ;  /* 0x0000040000327802 */ /* 0x000fe20000000f00 */
[----:B------:R-:W1:Y:S01]  /*0140*/  LDCU UR4, c[0x0][0x3c8] ;  /* 0x00007900ff0477ac */ /* 0x000e620008000800 */
[----:B------:R-:W-:Y:S01]  /*0150*/  LEA R61, R3, 0x20, 0x5 ;  /* 0x00000020033d7811 */ /* 0x000fe200078e28ff */
[----:B------:R-:W1:Y:S01]  /*0160*/  LDCU UR9, c[0x0][0x3dc] ;  /* 0x00007b80ff0977ac */ /* 0x000e620008000800 */
[----:B0-----:R-:W-:Y:S01]  /*0170*/  ISETP.GT.U32.AND P1, PT, R48, 0x27, PT ;  /* 0x000000273000780c */ /* 0x001fe20003f24070 */
[----:B------:R-:W0:Y:S01]  /*0180*/  LDCU UR12, c[0x0][0x3b4] ;  /* 0x00007680ff0c77ac */ /* 0x000e220008000800 */
[----:B--2---:R-:W-:Y:S02]  /*0190*/  IABS R13, R15 ;  /* 0x0000000f000d7213 */ /* 0x004fe40000000000 */
        /* <DEDUP_REMOVED lines=12> */
[----:B------:R-:W4:Y:S01]  /*0260*/  @!P1 LDG.E.64.CONSTANT R6, desc[UR6][R6.64] ;  /* 0x0000000606069981 */ /* 0x000f22000c1e9b00 */
[----:B------:R-:W0:Y:S08]  /*0270*/  I2F.RP R0, R13 ;  /* 0x0000000d00007306 */ /* 0x000e300000209400 */
[----:B0-----:R-:W0:Y:S01]  /*0280*/  MUFU.RCP R0, R0 ;  /* 0x0000000000007308 */ /* 0x001e220000001000 */
[----:B---3--:R-:W-:-:S05]  /*0290*/  @P0 IMAD.WIDE.U32 R8, R2, 0x4, R8 ;  /* 0x0000000402080825 */ /* 0x008fca00078e0008 */
[----:B------:R3:W5:Y:S01]  /*02a0*/  @P0 LDG.E.CONSTANT R51, desc[UR6][R8.64] ;  /* 0x0000000608330981 */ /* 0x000762000c1e9900 */
[--C-:B------:R-:W-:Y:S01]  /*02b0*/  SHF.R.U32.HI R52, RZ, 0x1, R48.reuse ;  /* 0x00000001ff347819 */ /* 0x100fe20000011630 */
[----:B-1----:R-:W-:Y:S01]  /*02c0*/  IMAD R55, R4, UR4, RZ ;  /* 0x0000000404377c24 */ /* 0x002fe2000f8e02ff */
[----:B------:R-:W-:Y:S01]  /*02d0*/  SHF.R.U32.HI R54, RZ, 0x5, R48 ;  /* 0x00000005ff367819 */ /* 0x000fe20000011630 */
[----:B------:R-:W-:Y:S03]  /*02e0*/  BSSY B0, `(.L_x_25444) ;  /* 0x00000bc000007945 */ /* 0x000fe60003800000 */
[----:B------:R-:W-:Y:S02]  /*02f0*/  LEA R56, R3, R54, 0x5 ;  /* 0x0000003603387211 */ /* 0x000fe400078e28ff */
[----:B0-----:R-:W-:Y:S02]  /*0300*/  IADD3 R10, PT, PT, R0, 0xffffffe, RZ ;  /* 0x0ffffffe000a7810 */ /* 0x001fe40007ffe0ff */
[----:B---3--:R-:W-:-:S02]  /*0310*/  IABS R8, R12 ;  /* 0x0000000c00087213 */ /* 0x008fc40000000000 */
[----:B------:R0:W1:Y:S02]  /*0320*/  F2I.FTZ.U32.TRUNC.NTZ R11, R10 ;  /* 0x0000000a000b7305 */ /* 0x000064000021f000 */
[----:B0-----:R-:W-:Y:S01]  /*0330*/  IMAD.MOV.U32 R10, RZ, RZ, RZ ;  /* 0x000000ffff0a7224 */ /* 0x001fe200078e00ff */
[----:B-1----:R-:W-:-:S05]  /*0340*/  IADD3 R14, PT, PT, RZ, -R11, RZ ;  /* 0x8000000bff0e7210 */ /* 0x002fca0007ffe0ff */
        /* <DEDUP_REMOVED lines=16> */
[----:B------:R-:W-:-:S04]  /*0450*/  IABS R13, R17 ;  /* 0x00000011000d7213 */ /* 0x000fc80000000000 */
[----:B------:R-:W0:Y:S08]  /*0460*/  I2F.RP R0, R13 ;  /* 0x0000000d00007306 */ /* 0x000e300000209400 */
[----:B0-----:R-:W0:Y:S02]  /*0470*/  MUFU.RCP R0, R0 ;  /* 0x0000000000007308 */ /* 0x001e240000001000 */
[----:B0-----:R-:W-:-:S02]  /*0480*/  IADD3 R8, PT, PT, R0, 0xffffffe, RZ ;  /* 0x0ffffffe00087810 */ /* 0x001fc40007ffe0ff */
[----:B------:R-:W-:-:S04]  /*0490*/  IABS R0, R2 ;  /* 0x0000000200007213 */ /* 0x000fc80000000000 */
[----:B------:R0:W1:Y:S01]  /*04a0*/  F2I.FTZ.U32.TRUNC.NTZ R9, R8 ;  /* 0x0000000800097305 */ /* 0x000062000021f000 */
[----:B------:R-:W-:-:S04]  /*04b0*/  LOP3.LUT R2, R2, R17, RZ, 0x3c, !PT ;  /* 0x0000001102027212 */ /* 0x000fc800078e3cff */
[----:B------:R-:W-:Y:S01]  /*04c0*/  ISETP.GE.AND P3, PT, R2, RZ, PT ;  /* 0x000000ff0200720c */ /* 0x000fe20003f66270 */
[----:B0-----:R-:W-:Y:S01]  /*04d0*/  IMAD.MOV.U32 R8, RZ, RZ, RZ ;  /* 0x000000ffff087224 */ /* 0x001fe200078e00ff */
[----:B-1----:R-:W-:-:S05]  /*04e0*/  IADD3 R10, PT, PT, RZ, -R9, RZ ;  /* 0x80000009ff0a7210 */ /* 0x002fca0007ffe0ff */
[----:B------:R-:W-:Y:S01]  /*04f0*/  IMAD R11, R10, R13, RZ ;  /* 0x0000000d0a0b7224 */ /* 0x000fe200078e02ff */
[----:B------:R-:W-:-:S03]  /*0500*/  IABS R10, R17 ;  /* 0x00000011000a7213 */ /* 0x000fc60000000000 */
[----:B------:R-:W-:Y:S01]  /*0510*/  IMAD.HI.U32 R9, R9, R11, R8 ;  /* 0x0000000b09097227 */ /* 0x000fe200078e0008 */
[----:B------:R-:W-:Y:S02]  /*0520*/  IADD3 R8, PT, PT, RZ, -R10, RZ ;  /* 0x8000000aff087210 */ /* 0x000fe40007ffe0ff */
[----:B------:R-:W-:-:S03]  /*0530*/  LEA R11, R49, R50, 0x18 ;  /* 0x00000032310b7211 */ /* 0x000fc600078ec0ff */
[----:B------:R-:W-:-:S04]  /*0540*/  IMAD.HI.U32 R9, R9, R0, RZ ;  /* 0x0000000009097227 */ /* 0x000fc800078e00ff */
[----:B------:R-:W-:Y:S01]  /*0550*/  IMAD R8, R9, R8, R0 ;  /* 0x0000000809087224 */ /* 0x000fe200078e0200 */
[----:B------:R-:W-:-:S04]  /*0560*/  LOP3.LUT R0, R48, 0x1, RZ, 0xc0, !PT ;  /* 0x0000000130007812 */ /* 0x000fc800078ec0ff */
[----:B------:R-:W-:Y:S01]  /*0570*/  ISETP.GT.U32.AND P2, PT, R13, R8, PT ;  /* 0x000000080d00720c */ /* 0x000fe20003f44070 */
[----:B------:R-:W-:-:S05]  /*0580*/  IMAD R53, R0, 0xa0, R11 ;  /* 0x000000a000357824 */ /* 0x000fca00078e020b */
[----:B------:R-:W-:-:S07]  /*0590*/  @!P1 LEA R10, R52, R53, 0x3 ;  /* 0x00000035340a9211 */ /* 0x000fce00078e18ff */
[-C--:B------:R-:W-:Y:S02]  /*05a0*/  @!P2 IADD3 R8, PT, PT, R8, -R13.reuse, RZ ;  /* 0x8000000d0808a210 */ /* 0x080fe40007ffe0ff */
[----:B------:R-:W-:Y:S02]  /*05b0*/  @!P2 IADD3 R9, PT, PT, R9, 0x1, RZ ;  /* 0x000000010909a810 */ /* 0x000fe40007ffe0ff */
[----:B------:R-:W-:Y:S01]  /*05c0*/  ISETP.GE.U32.AND P0, PT, R8, R13, PT ;  /* 0x0000000d0800720c */ /* 0x000fe20003f06070 */
[----:B------:R-:W-:-:S05]  /*05d0*/  VIADD R8, R62, 0xf ;  /* 0x0000000f3e087836 */ /* 0x000fca0000000000 */
[----:B------:R-:W-:-:S04]  /*05e0*/  SHF.R.U32.HI R8, RZ, 0x4, R8 ;  /* 0x00000004ff087819 */ /* 0x000fc80000011608 */
[----:B------:R-:W-:-:S03]  /*05f0*/  VIMNMX.U32 R61, PT, PT, R8, R61, PT ;  /* 0x0000003d083d7248 */ /* 0x000fc60003fe0000 */
[----:B------:R-:W-:Y:S01]  /*0600*/  @P0 VIADD R9, R9, 0x1 ;  /* 0x0000000109090836 */ /* 0x000fe20000000000 */
[----:B------:R-:W-:Y:S01]  /*0610*/  ISETP.GE.U32.AND P0, PT, R56, R61, PT ;  /* 0x0000003d3800720c */ /* 0x000fe20003f06070 */
[----:B------:R-:W-:Y:S01]  /*0620*/  IMAD R8, R3, -0x20, R61 ;  /* 0xffffffe003087824 */ /* 0x000fe200078e023d */
[----:B------:R-:W-:Y:S02]  /*0630*/  MOV R3, 0xff7fffff ;  /* 0xff7fffff00037802 */ /* 0x000fe40000000f00 */
[----:B------:R-:W-:-:S05]  /*0640*/  MOV R2, R9 ;  /* 0x0000000900027202 */ /* 0x000fca0000000f00 */
[----:B------:R-:W-:Y:S01]  /*0650*/  @!P3 IMAD.MOV R2, RZ, RZ, -R2 ;  /* 0x000000ffff02b224 */ /* 0x000fe200078e0a02 */
[----:B----4-:R0:W-:Y:S01]  /*0660*/  @!P1 STS.64 [R10], R6 ;  /* 0x000000060a009388 */ /* 0x0101e20000000a00 */
[----:B------:R-:W-:Y:S01]  /*0670*/  BAR.SYNC.DEFER_BLOCKING 0x0 ;  /* 0x0000000000007b1d */ /* 0x000fe20000010000 */
[----:B------:R-:W-:Y:S02]  /*0680*/  ISETP.NE.AND P1, PT, R17, RZ, PT ;  /* 0x000000ff1100720c */ /* 0x000fe40003f25270 */
[----:B0-----:R-:W-:-:S04]  /*0690*/  LEA R7, R8, R5, 0x4 ;  /* 0x0000000508077211 */ /* 0x001fc800078e20ff */
[----:B------:R-:W-:-:S07]  /*06a0*/  VIMNMX R60, PT, PT, R62, R7, PT ;  /* 0x000000073e3c7248 */ /* 0x000fce0003fe0100 */
[----:B------:R-:W-:Y:S01]  /*06b0*/  @!P1 LOP3.LUT R2, RZ, R17, RZ, 0x33, !PT ;  /* 0x00000011ff029212 */ /* 0x000fe200078e33ff */
[----:B--2---:R-:W-:Y:S06]  /*06c0*/  @P0 BRA `(.L_x_25445) ;  /* 0x0000000400f40947 */ /* 0x004fec0003800000 */
[----:B------:R-:W0:Y:S01]  /*06d0*/  LDCU UR8, c[0x0][0x3e0] ;  /* 0x00007c00ff0877ac */ /* 0x000e220008000800 */
[----:B------:R-:W-:Y:S01]  /*06e0*/  IMAD.MOV.U32 R4, RZ, RZ, R56 ;  /* 0x000000ffff047224 */ /* 0x000fe200078e0038 */
[----:B------:R-:W-:Y:S01]  /*06f0*/  SHF.L.U32 R48, R48, 0x1, RZ ;  /* 0x0000000130307819 */ /* 0x000fe200000006ff */
[----:B------:R-:W-:Y:S01]  /*0700*/  IMAD R5, R54, 0x10, R5 ;  /* 0x0000001036057824 */ /* 0x000fe200078e0205 */
[----:B------:R-:W1:Y:S01]  /*0710*/  LDCU.64 UR4, c[0x0][0x3b8] ;  /* 0x00007700ff0477ac */ /* 0x000e620008000a00 */
[----:B------:R-:W-:Y:S01]  /*0720*/  IMAD.WIDE.U32 R6, R4, 0x4, RZ ;  /* 0x0000000404067825 */ /* 0x000fe200078e00ff */
[----:B------:R-:W-:Y:S01]  /*0730*/  IADD3 R50, PT, PT, R50, 0x160, RZ ;  /* 0x0000016032327810 */ /* 0x000fe20007ffe0ff */
[----:B------:R-:W2:Y:S01]  /*0740*/  LDS.128 R44, [R53] ;  /* 0x00000000352c7984 */ /* 0x000ea20000000c00 */
[----:B------:R-:W-:Y:S02]  /*0750*/  LOP3.LUT R65, R48, 0x3c, RZ, 0xc0, !PT ;  /* 0x0000003c30417812 */ /* 0x000fe400078ec0ff */
[----:B------:R-:W-:Y:S01]  /*0760*/  LOP3.LUT R52, R52, 0xf, RZ, 0xc0, !PT ;  /* 0x0000000f34347812 */ /* 0x000fe200078ec0ff */
[----:B------:R-:W-:Y:S01]  /*0770*/  IMAD.WIDE R6, R55, 0x4, R6 ;  /* 0x0000000437067825 */ /* 0x000fe200078e0206 */
[----:B------:R-:W3:Y:S01]  /*0780*/  LDS.128 R40, [R53+0x10] ;  /* 0x0000100035287984 */ /* 0x000ee20000000c00 */
[----:B------:R-:W-:-:S02]  /*0790*/  LEA R49, R49, R50, 0x18 ;  /* 0x0000003231317211 */ /* 0x000fc400078ec0ff */
[----:B------:R-:W-:Y:S01]  /*07a0*/  LEA R54, R54, R65, 0x6 ;  /* 0x0000004136367211 */ /* 0x000fe200078e30ff */
[----:B------:R-:W4:Y:S01]  /*07b0*/  LDS.128 R36, [R53+0x20] ;  /* 0x0000200035247984 */ /* 0x000f220000000c00 */
[----:B-----5:R-:W-:Y:S01]  /*07c0*/  FSETP.NEU.FTZ.AND P0, PT, R51, RZ, PT ;  /* 0x000000ff3300720b */ /* 0x020fe20003f1d000 */
[----:B0-----:R-:W-:Y:S01]  /*07d0*/  IMAD R56, R2, UR8, RZ ;  /* 0x0000000802387c24 */ /* 0x001fe2000f8e02ff */
[----:B------:R-:W-:Y:S01]  /*07e0*/  MOV R3, 0xff7fffff ;  /* 0xff7fffff00037802 */ /* 0x000fe20000000f00 */
[----:B------:R-:W0:Y:S01]  /*07f0*/  LDS.128 R32, [R53+0x30] ;  /* 0x0000300035207984 */ /* 0x000e220000000c00 */
[----:B------:R-:W-:Y:S02]  /*0800*/  LOP3.LUT R48, R48, 0x2, RZ, 0xc0, !PT ;  /* 0x0000000230307812 */ /* 0x000fe400078ec0ff */
[----:B-1----:R-:W-:Y:S01]  /*0810*/  IADD3 R6, P1, PT, R6, UR4, RZ ;  /* 0x0000000406067c10 */ /* 0x002fe2000ff3e0ff */
[----:B------:R-:W1:Y:S01]  /*0820*/  LDS.128 R28, [R53+0x40] ;  /* 0x00004000351c7984 */ /* 0x000e620000000c00 */
[----:B------:R-:W-:-:S02]  /*0830*/  IADD3 R64, P2, PT, R65, R56, RZ ;  /* 0x0000003841407210 */ /* 0x000fc40007f5e0ff */
[----:B------:R-:W-:Y:S01]  /*0840*/  IADD3.X R7, PT, PT, R7, UR5, RZ, P1, !PT ;  /* 0x0000000507077c10 */ /* 0x000fe20008ffe4ff */
[----:B------:R-:W0:Y:S01]  /*0850*/  LDS.128 R24, [R53+0x50] ;  /* 0x0000500035187984 */ /* 0x000e220000000c00 */
[----:B------:R-:W-:-:S03]  /*0860*/  LEA.HI.X.SX32 R65, R56, RZ, 0x1, P2 ;  /* 0x000000ff38417211 */ /* 0x000fc600010f0eff */
[----:B------:R-:W0:Y:S04]  /*0870*/  LDS.128 R20, [R53+0x60] ;  /* 0x0000600035147984 */ /* 0x000e280000000c00 */
[----:B------:R-:W0:Y:S04]  /*0880*/  LDS.128 R16, [R53+0x70] ;  /* 0x0000700035107984 */ /* 0x000e280000000c00 */
[----:B------:R-:W0:Y:S04]  /*0890*/  LDS.128 R12, [R53+0x80] ;  /* 0x00008000350c7984 */ /* 0x000e280000000c00 */
[----:B------:R2:W0:Y:S02]  /*08a0*/  LDS.128 R8, [R53+0x90] ;  /* 0x0000900035087984 */ /* 0x0004240000000c00 */
[----:B--2---:R-:W-:Y:S01]  /*08b0*/  IADD3 R53, PT, PT, R52, R5, RZ ;  /* 0x0000000534357210 */ /* 0x004fe20007ffe0ff */
[----:B------:R-:W-:-:S03]  /*08c0*/  IMAD.IADD R5, R54, 0x1, R49 ;  /* 0x0000000136057824 */ /* 0x000fc600078e0231 */
[----:B------:R-:W-:Y:S01]  /*08d0*/  IADD3 R49, PT, PT, -R62, R53, RZ ;  /* 0x000000353e317210 */ /* 0x000fe20007ffe1ff */
[----:B---34-:R-:W-:-:S07]  /*08e0*/  VIADD R50, R53, 0x1 ;  /* 0x0000000135327836 */ /* 0x018fce0000000000 */
.L_x_25447:
        /* <DEDUP_REMOVED lines=9> */
[----:B0-----:R-:W5:Y:S01]  /*0980*/  LDG.E.64.CONSTANT R58, desc[UR6][R66.64+0x300] ;  /* 0x00030006423a7981 */ /* 0x001f62000c1e9b00 */
[----:B--2---:R-:W-:Y:S01]  /*0990*/  FMUL.FTZ R63, R52, R46 ;  /* 0x0000002e343f7220 */ /* 0x004fe20000410000 */
[----:B------:R-:W-:-:S03]  /*09a0*/  FMUL.FTZ R52, R53, R47 ;  /* 0x0000002f35347220 */ /* 0x000fc60000410000 */
[----:B---3--:R-:W-:Y:S01]  /*09b0*/  FFMA.FTZ R63, R44, R54, R63 ;  /* 0x000000362c3f7223 */ /* 0x008fe2000001003f */
[----:B------:R-:W-:Y:S02]  /*09c0*/  FFMA.FTZ R52, R45, R55, R52 ;  /* 0x000000372d347223 */ /* 0x000fe40000010034 */
[----:B------:R-:W2:Y:S01]  /*09d0*/  LDG.E.64.CONSTANT R54, desc[UR6][R66.64+0x500] ;  /* 0x0005000642367981 */ /* 0x000ea2000c1e9b00 */
[----:B----4-:R-:W-:Y:S01]  /*09e0*/  FFMA.FTZ R63, R40, R56, R63 ;  /* 0x00000038283f7223 */ /* 0x010fe2000001003f */
[----:B------:R-:W-:Y:S02]  /*09f0*/  FFMA.FTZ R52, R41, R57, R52 ;  /* 0x0000003929347223 */ /* 0x000fe40000010034 */
[----:B------:R-:W0:Y:S01]  /*0a00*/  LDG.E.64.CONSTANT R56, desc[UR6][R66.64+0x600] ;  /* 0x0006000642387981 */ /* 0x000e22000c1e9b00 */
[----:B-----5:R-:W-:Y:S01]  /*0a10*/  FFMA.FTZ R63, R58, R42, R63 ;  /* 0x0000002a3a3f7223 */ /* 0x020fe2000001003f */
[----:B------:R-:W-:Y:S02]  /*0a20*/  FFMA.FTZ R68, R59, R43, R52 ;  /* 0x0000002b3b447223 */ /* 0x000fe40000010034 */
[----:B------:R-:W3:Y:S04]  /*0a30*/  LDG.E.64.CONSTANT R52, desc[UR6][R66.64+0x400] ;  /* 0x0004000642347981 */ /* 0x000ee8000c1e9b00 */
[----:B------:R-:W4:Y:S01]  /*0a40*/  LDG.E.64.CONSTANT R58, desc[UR6][R66.64+0x700] ;  /* 0x00070006423a7981 */ /* 0x000f22000c1e9b00 */
[----:B---3--:R-:W-:Y:S01]  /*0a50*/  FFMA.FTZ R63, R36, R52, R63 ;  /* 0x00000034243f7223 */ /* 0x008fe2000001003f */
[----:B------:R-:W-:-:S02]  /*0a60*/  FFMA.FTZ R68, R37, R53, R68 ;  /* 0x0000003525447223 */ /* 0x000fc40000010044 */
[----:B------:R-:W1:Y:S01]  /*0a70*/  LDG.E.64.CONSTANT R52, desc[UR6][R66.64+0x800] ;  /* 0x0008000642347981 */ /* 0x000e62000c1e9b00 */
[----:B--2---:R-:W-:Y:S01]  /*0a80*/  FFMA.FTZ R63, R54, R38, R63 ;  /* 0x00000026363f7223 */ /* 0x004fe2000001003f */
[----:B------:R-:W-:Y:S02]  /*0a90*/  FFMA.FTZ R68, R55, R39, R68 ;  /* 0x0000002737447223 */ /* 0x000fe40000010044 */
[----:B------:R-:W2:Y:S01]  /*0aa0*/  LDG.E.64.CONSTANT R54, desc[UR6][R66.64+0x900] ;  /* 0x0009000642367981 */ /* 0x000ea2000c1e9b00 */
[----:B0-----:R-:W-:Y:S01]  /*0ab0*/  FFMA.FTZ R63, R32, R56, R63 ;  /* 0x00000038203f7223 */ /* 0x001fe2000001003f */
[----:B------:R-:W-:Y:S02]  /*0ac0*/  FFMA.FTZ R68, R33, R57, R68 ;  /* 0x0000003921447223 */ /* 0x000fe40000010044 */
[----:B------:R-:W3:Y:S01]  /*0ad0*/  LDG.E.64.CONSTANT R56, desc[UR6][R66.64+0xa00] ;  /* 0x000a000642387981 */ /* 0x000ee2000c1e9b00 */
[----:B----4-:R-:W-:Y:S01]  /*0ae0*/  FFMA.FTZ R63, R58, R34, R63 ;  /* 0x000000223a3f7223 */ /* 0x010fe2000001003f */
[----:B------:R-:W-:-:S02]  /*0af0*/  FFMA.FTZ R68, R59, R35, R68 ;  /* 0x000000233b447223 */ /* 0x000fc40000010044 */
[----:B------:R-:W4:Y:S01]  /*0b00*/  LDG.E.64.CONSTANT R58, desc[UR6][R66.64+0xb00] ;  /* 0x000b0006423a7981 */ /* 0x000f22000c1e9b00 */
[----:B-1----:R-:W-:Y:S01]  /*0b10*/  FFMA.FTZ R63, R28, R52, R63 ;  /* 0x000000341c3f7223 */ /* 0x002fe2000001003f */
[----:B------:R-:W-:Y:S02]  /*0b20*/  FFMA.FTZ R68, R29, R53, R68 ;  /* 0x000000351d447223 */ /* 0x000fe40000010044 */
        /* <DEDUP_REMOVED lines=22> */
[----:B------:R-:W-:Y:S01]  /*0c90*/  UMOV UR4, 0xffffffff ;  /* 0xffffffff00047882 */ /* 0x000fe20000000000 */
[----:B-----5:R-:W-:Y:S01]  /*0ca0*/  FFMA.FTZ R63, R12, R52, R63 ;  /* 0x000000340c3f7223 */ /* 0x020fe2000001003f */
[----:B------:R-:W-:-:S03]  /*0cb0*/  FFMA.FTZ R68, R13, R53, R68 ;  /* 0x000000350d447223 */ /* 0x000fc60000010044 */
[----:B--2---:R-:W-:Y:S01]  /*0cc0*/  FFMA.FTZ R63, R54, R14, R63 ;  /* 0x0000000e363f7223 */ /* 0x004fe2000001003f */
[----:B------:R-:W-:-:S03]  /*0cd0*/  FFMA.FTZ R68, R55, R15, R68 ;  /* 0x0000000f37447223 */ /* 0x000fc60000010044 */
[----:B---3--:R-:W-:Y:S01]  /*0ce0*/  FFMA.FTZ R63, R8, R56, R63 ;  /* 0x00000038083f7223 */ /* 0x008fe2000001003f */
[----:B------:R-:W-:-:S03]  /*0cf0*/  FFMA.FTZ R68, R9, R57, R68 ;  /* 0x0000003909447223 */ /* 0x000fc60000010044 */
[----:B----4-:R-:W-:Y:S01]  /*0d00*/  FFMA.FTZ R58, R58, R10, R63 ;  /* 0x0000000a3a3a7223 */ /* 0x010fe2000001003f */
[----:B------:R-:W-:-:S04]  /*0d10*/  FFMA.FTZ R59, R59, R11, R68 ;  /* 0x0000000b3b3b7223 */ /* 0x000fc80000010044 */
[----:B------:R-:W-:Y:S01]  /*0d20*/  FADD.FTZ R58, R58, R59 ;  /* 0x0000003b3a3a7221 */ /* 0x000fe20000010000 */
[----:B------:R-:W-:Y:S06]  /*0d30*/  BRA.DIV UR4, `(.L_x_25446) ;  /* 0x0000003604447947 */ /* 0x000fec000b800000 */
[----:B------:R0:W1:Y:S02]  /*0d40*/  SHFL.BFLY PT, R53, R58, 0x1, 0x1f ;  /* 0x0c201f003a357f89 */ /* 0x00006400000e0000 */
.L_x_25484:
[----:B------:R-:W-:Y:S01]  /*0d50*/  ISETP.NE.U32.AND P3, PT, R0, 0x1, PT ;  /* 0x000000010000780c */ /* 0x000fe20003f65070 */
[----:B-1----:R-:W-:Y:S01]  /*0d60*/  FADD.FTZ R53, R58, R53 ;  /* 0x000000353a357221 */ /* 0x002fe20000010000 */
[C---:B------:R-:W-:Y:S02]  /*0d70*/  IADD3 R52, PT, PT, R49.reuse, 0x1, RZ ;  /* 0x0000000131347810 */ /* 0x040fe40007ffe0ff */
[----:B------:R-:W-:Y:S02]  /*0d80*/  IADD3 R4, PT, PT, R4, 0x4, RZ ;  /* 0x0000000404047810 */ /* 0x000fe40007ffe0ff */
[----:B------:R-:W-:Y:S02]  /*0d90*/  I2FP.F32.S32 R52, R52 ;  /* 0x0000003400347245 */ /* 0x000fe40000201400 */
[----:B------:R-:W-:Y:S02]  /*0da0*/  ISETP.GE.U32.AND P2, PT, R4, R61, PT ;  /* 0x0000003d0400720c */ /* 0x000fe40003f46070 */
[----:B------:R-:W-:Y:S01]  /*0db0*/  IADD3 R49, PT, PT, R49, 0x40, RZ ;  /* 0x0000004031317810 */ /* 0x000fe20007ffe0ff */
[----:B------:R-:W-:-:S02]  /*0dc0*/  FMUL.FTZ R52, R52, R51 ;  /* 0x0000003334347220 */ /* 0x000fc40000410000 */
[C---:B------:R-:W-:Y:S01]  /*0dd0*/  @P3 VIADD R55, R50.reuse, 0xffffffff ;  /* 0xffffffff32373836 */ /* 0x040fe20000000000 */
[----:B------:R-:W-:Y:S02]  /*0de0*/  IADD3 R50, PT, PT, R50, 0x40, RZ ;  /* 0x0000004032327810 */ /* 0x000fe40007ffe0ff */
[----:B------:R-:W-:Y:S02]  /*0df0*/  FSEL R52, R52, RZ, P0 ;  /* 0x000000ff34347208 */ /* 0x000fe40000000000 */
[CC--:B------:R-:W-:Y:S02]  /*0e00*/  ISETP.GE.OR P4, PT, R55.reuse, R62.reuse, !P3 ;  /* 0x0000003e3700720c */ /* 0x0c0fe40005f86670 */
[----:B------:R-:W-:Y:S01]  /*0e10*/  @P3 ISETP.GE.AND P1, PT, R55, R62, PT ;  /* 0x0000003e3700320c */ /* 0x000fe20003f26270 */
[----:B------:R-:W-:-:S05]  /*0e20*/  FFMA.FTZ R54, R53, UR12, R52 ;  /* 0x0000000c35367c23 */ /* 0x000fca0008010034 */
[----:B------:R-:W-:Y:S02]  /*0e30*/  @P3 FSEL R52, R54, RZ, !P1 ;  /* 0x000000ff36343208 */ /* 0x000fe40004800000 */
[----:B------:R-:W-:-:S03]  /*0e40*/  IADD3 R6, P1, PT, R6, 0x10, RZ ;  /* 0x0000001006067810 */ /* 0x000fc60007f3e0ff */
[----:B------:R1:W-:Y:S01]  /*0e50*/  @P3 STS [R5], R52 ;  /* 0x0000003405003388 */ /* 0x0003e20000000800 */
[----:B------:R-:W-:Y:S01]  /*0e60*/  @!P4 FMNMX.FTZ R3, R3, R54, !PT ;  /* 0x000000360303c209 */ /* 0x000fe20007810000 */
[----:B------:R-:W-:Y:S01]  /*0e70*/  IMAD.X R7, RZ, RZ, R7, P1 ;  /* 0x000000ffff077224 */ /* 0x000fe200008e0607 */
[----:B-1----:R-:W-:Y:S01]  /*0e80*/  IADD3 R5, PT, PT, R5, 0x100, RZ ;  /* 0x0000010005057810 */ /* 0x002fe20007ffe0ff */
[----:B------:R-:W-:Y:S06]  /*0e90*/  @!P2 BRA `(.L_x_25447) ;  /* 0xfffffff80094a947 */ /* 0x000fec000383ffff */
.L_x_25445:
[----:B------:R-:W-:Y:S05]  /*0ea0*/  BSYNC B0 ;  /* 0x0000000000007941 */ /* 0x000fea0003800000 */
.L_x_25444:
        /* <DEDUP_REMOVED lines=9> */
.L_x_25490:
[----:B------:R-:W3:Y:S01]  /*0f40*/  S2R R4, SR_TID.X ;  /* 0x0000000000047919 */ /* 0x000ee20000002100 */
[----:B------:R-:W-:Y:S01]  /*0f50*/  MOV R6, 0x400 ;  /* 0x0000040000067802 */ /* 0x000fe20000000f00 */
[----:B------:R-:W-:Y:S05]  /*0f60*/  WARPSYNC.ALL ;  /* 0x0000000000007948 */ /* 0x000fea0003800000 */
[----:B------:R-:W4:Y:S01]  /*0f70*/  S2R R5, SR_CgaCtaId ;  /* 0x0000000000057919 */ /* 0x000f220000008800 */
[----:B------:R-:W-:Y:S01]  /*0f80*/  VIADD R10, R6, 0x140 ;  /* 0x00000140060a7836 */ /* 0x000fe20000000000 */
[----:B-12---:R-:W-:Y:S02]  /*0f90*/  FMNMX.FTZ R7, R7, R8, !PT ;  /* 0x0000000807077209 */ /* 0x006fe40007810000 */
[----:B---3--:R-:W-:-:S02]  /*0fa0*/  LOP3.LUT P0, R3, R4, 0x1f, RZ, 0xc0, !PT ;  /* 0x0000001f04037812 */ /* 0x008fc4000780c0ff */
[----:B------:R-:W-:Y:S02]  /*0fb0*/  SHF.R.U32.HI R0, RZ, 0x5, R4 ;  /* 0x00000005ff007819 */ /* 0x000fe40000011604 */
[----:B----4-:R-:W-:-:S04]  /*0fc0*/  LEA R11, R5, R10, 0x18 ;  /* 0x0000000a050b7211 */ /* 0x010fc800078ec0ff */
[----:B------:R-:W-:-:S05]  /*0fd0*/  LEA R10, R0, R11, 0x2 ;  /* 0x0000000b000a7211 */ /* 0x000fca00078e10ff */
[----:B------:R-:W-:Y:S01]  /*0fe0*/  @!P0 STS [R10], R7 ;  /* 0x000000070a008388 */ /* 0x000fe20000000800 */
[----:B------:R-:W-:Y:S01]  /*0ff0*/  BAR.SYNC.DEFER_BLOCKING 0x0 ;  /* 0x0000000000007b1d */ /* 0x000fe20000010000 */
[C---:B------:R-:W-:Y:S01]  /*1000*/  ISETP.GT.U32.AND P1, PT, R3.reuse, 0x3, PT ;  /* 0x000000030300780c */ /* 0x040fe20003f24070 */
[----:B------:R-:W-:Y:S01]  /*1010*/  IMAD.MOV.U32 R12, RZ, RZ, -0x800001 ;  /* 0xff7fffffff0c7424 */ /* 0x000fe200078e00ff */
[----:B------:R-:W-:-:S05]  /*1020*/  LEA R11, R3, R11, 0x2 ;  /* 0x0000000b030b7211 */ /* 0x000fca00078e10ff */
[----:B------:R-:W1:Y:S01]  /*1030*/  S2UR UR12, SR_CTAID.Z ;  /* 0x00000000000c79c3 */ /* 0x000e620000002700 */
[----:B------:R-:W-:Y:S05]  /*1040*/  BSSY.RECONVERGENT B0, `(.L_x_25449) ;  /* 0x00000ed000007945 */ /* 0x000fea0003800200 */
[----:B------:R-:W2:Y:S01]  /*1050*/  @!P1 LDS R12, [R11] ;  /* 0x000000000b0c9984 */ /* 0x000ea20000000800 */
[----:B-1----:R-:W-:-:S06]  /*1060*/  USHF.L.U32 UR13, UR12, 0x9, URZ ;  /* 0x000000090c0d7899 */ /* 0x002fcc00080006ff */
[----:B------:R-:W-:-:S04]  /*1070*/  IADD3 R9, PT, PT, R60, -UR13, RZ ;  /* 0x8000000d3c097c10 */ /* 0x000fc8000fffe0ff */
[----:B------:R-:W-:Y:S01]  /*1080*/  ISETP.GE.AND P2, PT, R4, R9, PT ;  /* 0x000000090400720c */ /* 0x000fe20003f46270 */
[----:B--2---:R-:W1:Y:S02]  /*1090*/  SHFL.BFLY PT, R7, R12, 0x2, 0x1f ;  /* 0x0c401f000c077f89 */ /* 0x004e6400000e0000 */
[----:B-1----:R-:W-:-:S05]  /*10a0*/  FMNMX.FTZ R13, R7, R12, !PT ;  /* 0x0000000c070d7209 */ /* 0x002fca0007810000 */
[----:B------:R-:W1:Y:S02]  /*10b0*/  SHFL.BFLY PT, R8, R13, 0x1, 0x1f ;  /* 0x0c201f000d087f89 */ /* 0x000e6400000e0000 */
[----:B-1----:R-:W-:Y:S01]  /*10c0*/  FMNMX.FTZ R7, R13, R8, !PT ;  /* 0x000000080d077209 */ /* 0x002fe20007810000 */
[----:B------:R-:W-:-:S05]  /*10d0*/  HFMA2 R8, -RZ, RZ, 0, 0 ;  /* 0x00000000ff087431 */ /* 0x000fca00000001ff */
[----:B------:R-:W1:Y:S01]  /*10e0*/  SHFL.IDX PT, R7, R7, RZ, 0x1f ;  /* 0x00001fff07077589 */ /* 0x000e6200000e0000 */
[----:B------:R-:W-:Y:S05]  /*10f0*/  @P2 BRA `(.L_x_25450) ;  /* 0x0000000c00842947 */ /* 0x000fea0003800000 */
[----:B------:R-:W-:Y:S01]  /*1100*/  LOP3.LUT R13, RZ, R4, RZ, 0x33, !PT ;  /* 0x00000004ff0d7212 */ /* 0x000fe200078e33ff */
[----:B------:R-:W-:Y:S01]  /*1110*/  BSSY.RECONVERGENT B1, `(.L_x_25451) ;  /* 0x000001c000017945 */ /* 0x000fe20003800200 */
[----:B------:R-:W-:-:S03]  /*1120*/  IMAD.MOV.U32 R14, RZ, RZ, R4 ;  /* 0x000000ffff0e7224 */ /* 0x000fc600078e0004 */
[----:B------:R-:W-:-:S05]  /*1130*/  IMAD.IADD R13, R60, 0x1, R13 ;  /* 0x000000013c0d7824 */ /* 0x000fca00078e020d */
[C---:B------:R-:W-:Y:S02]  /*1140*/  LOP3.LUT R8, R13.reuse, 0x180, RZ, 0xc0, !PT ;  /* 0x000001800d087812 */ /* 0x040fe400078ec0ff */
[----:B------:R-:W-:Y:S02]  /*1150*/  IADD3 R12, PT, PT, R13, -UR13, RZ ;  /* 0x8000000d0d0c7c10 */ /* 0x000fe4000fffe0ff */
        /* <DEDUP_REMOVED lines=12> */
.L_x_25453:
[----:B------:R-:W1:Y:S01]  /*1220*/  LDS R16, [R12] ;  /* 0x000000000c107984 */ /* 0x000e620000000800 */
[----:B------:R-:W-:Y:S01]  /*1230*/  VIADD R13, R13, 0x1 ;  /* 0x000000010d0d7836 */ /* 0x000fe20000000000 */
[----:B------:R-:W-:-:S04]  /*1240*/  IADD3 R14, PT, PT, R14, 0x80, RZ ;  /* 0x000000800e0e7810 */ /* 0x000fc80007ffe0ff */
[----:B------:R-:W-:Y:S01]  /*1250*/  ISETP.NE.AND P0, PT, R13, RZ, PT ;  /* 0x000000ff0d00720c */ /* 0x000fe20003f05270 */
[----:B-1----:R-:W-:-:S04]  /*1260*/  FADD.FTZ R16, -R7, R16 ;  /* 0x0000001007107221 */ /* 0x002fc80000010100 */
[----:B------:R-:W-:-:S04]  /*1270*/  FMUL.FTZ R16, R16, 1.4426950216293334961 ;  /* 0x3fb8aa3b10107820 */ /* 0x000fc80000410000 */
[----:B------:R-:W1:Y:S02]  /*1280*/  MUFU.EX2 R15, R16 ;  /* 0x00000010000f7308 */ /* 0x000e640000000800 */
[----:B-1----:R1:W-:Y:S01]  /*1290*/  STS [R12], R15 ;  /* 0x0000000f0c007388 */ /* 0x0023e20000000800 */
[----:B------:R-:W-:Y:S01]  /*12a0*/  FADD.FTZ R8, R15, R8 ;  /* 0x000000080f087221 */ /* 0x000fe20000010000 */
[----:B-1----:R-:W-:Y:S01]  /*12b0*/  IADD3 R12, PT, PT, R12, 0x200, RZ ;  /* 0x000002000c0c7810 */ /* 0x002fe20007ffe0ff */
[----:B------:R-:W-:Y:S06]  /*12c0*/  @P0 BRA `(.L_x_25453) ;  /* 0xfffffffc00d40947 */ /* 0x000fec000383ffff */
.L_x_25452:
[----:B------:R-:W-:Y:S05]  /*12d0*/  BSYNC.RECONVERGENT B1 ;  /* 0x0000000000017941 */ /* 0x000fea0003800200 */
.L_x_25451:
        /* <DEDUP_REMOVED lines=12> */
.L_x_25456:
        /* <DEDUP_REMOVED lines=16> */
[----:B------:R-:W-:Y:S01]  /*14a0*/  FMUL.FTZ R17, R16, 1.4426950216293334961 ;  /* 0x3fb8aa3b10117820 */ /* 0x000fe20000410000 */
[C---:B---3--:R-:W-:Y:S01]  /*14b0*/  FADD.FTZ R20, -R7.reuse, R20 ;  /* 0x0000001407147221 */ /* 0x048fe20000010100 */
[----:B------:R-:W2:Y:S01]  /*14c0*/  LDS R42, [R12+0x1400] ;  /* 0x001400000c2a7984 */ /* 0x000ea20000000800 */
[----:B------:R-:W-:Y:S01]  /*14d0*/  FMUL.FTZ R22, R18, 1.4426950216293334961 ;  /* 0x3fb8aa3b12167820 */ /* 0x000fe20000410000 */
[----:B------:R-:W3:Y:S01]  /*14e0*/  MUFU.EX2 R21, R17 ;  /* 0x0000001100157308 */ /* 0x000ee20000000800 */
[----:B------:R-:W-:Y:S01]  /*14f0*/  FMUL.FTZ R15, R20, 1.4426950216293334961 ;  /* 0x3fb8aa3b140f7820 */ /* 0x000fe20000410000 */
[----:B------:R-:W2:Y:S01]  /*1500*/  LDS R16, [R12+0x1600] ;  /* 0x001600000c107984 */ /* 0x000ea20000000800 */
[C---:B----4-:R-:W-:Y:S01]  /*1510*/  FADD.FTZ R24, -R7.reuse, R24 ;  /* 0x0000001807187221 */ /* 0x050fe20000010100 */
[----:B------:R-:W4:Y:S01]  /*1520*/  MUFU.EX2 R23, R22 ;  /* 0x0000001600177308 */ /* 0x000f220000000800 */
[C---:B0-----:R-:W-:Y:S01]  /*1530*/  FADD.FTZ R26, -R7.reuse, R26 ;  /* 0x0000001a071a7221 */ /* 0x041fe20000010100 */
[----:B------:R-:W0:Y:S01]  /*1540*/  LDS R18, [R12+0x1800] ;  /* 0x001800000c127984 */ /* 0x000e220000000800 */
[----:B------:R-:W-:Y:S01]  /*1550*/  FMUL.FTZ R24, R24, 1.4426950216293334961 ;  /* 0x3fb8aa3b18187820 */ /* 0x000fe20000410000 */
[----:B------:R-:W4:Y:S01]  /*1560*/  MUFU.EX2 R15, R15 ;  /* 0x0000000f000f7308 */ /* 0x000f220000000800 */
[----:B------:R-:W-:Y:S01]  /*1570*/  FMUL.FTZ R19, R26, 1.4426950216293334961 ;  /* 0x3fb8aa3b1a137820 */ /* 0x000fe20000410000 */
[----:B------:R-:W0:Y:S01]  /*1580*/  LDS R20, [R12+0x1a00] ;  /* 0x001a00000c147984 */ /* 0x000e220000000800 */
[C---:B------:R-:W-:Y:S01]  /*1590*/  FADD.FTZ R28, -R7.reuse, R28 ;  /* 0x0000001c071c7221 */ /* 0x040fe20000010100 */
[----:B------:R-:W1:Y:S01]  /*15a0*/  MUFU.EX2 R17, R24 ;  /* 0x0000001800117308 */ /* 0x000e620000000800 */
        /* <DEDUP_REMOVED lines=11> */
[----:B------:R-:W2:Y:S01]  /*1660*/  MUFU.EX2 R27, R30 ;  /* 0x0000001e001b7308 */ /* 0x000ea20000000800 */
[C---:B------:R-:W-:Y:S01]  /*1670*/  FADD.FTZ R36, -R7.reuse, R36 ;  /* 0x0000002407247221 */ /* 0x040fe20000010100 */
[----:B-1----:R-:W-:Y:S01]  /*1680*/  FADD.FTZ R8, R8, R17 ;  /* 0x0000001108087221 */ /* 0x002fe20000010000 */
[----:B------:R-:W-:Y:S01]  /*1690*/  FMUL.FTZ R34, R34, 1.4426950216293334961 ;  /* 0x3fb8aa3b22227820 */ /* 0x000fe20000410000 */
[----:B------:R-:W1:Y:S01]  /*16a0*/  MUFU.EX2 R29, R32 ;  /* 0x00000020001d7308 */ /* 0x000e620000000800 */
        /* <DEDUP_REMOVED lines=8> */
[----:B------:R0:W-:Y:S01]  /*1730*/  STS [R12+-0x400], R21 ;  /* 0xfffc00150c007388 */ /* 0x0001e20000000800 */
[----:B--2---:R-:W-:Y:S01]  /*1740*/  FADD.FTZ R8, R8, R27 ;  /* 0x0000001b08087221 */ /* 0x004fe20000010000 */
[C---:B------:R-:W-:Y:S01]  /*1750*/  FADD.FTZ R42, -R7.reuse, R42 ;  /* 0x0000002a072a7221 */ /* 0x040fe20000010100 */
[----:B------:R-:W-:Y:S01]  /*1760*/  FMUL.FTZ R40, R40, 1.4426950216293334961 ;  /* 0x3fb8aa3b28287820 */ /* 0x000fe20000410000 */
[----:B------:R2:W-:Y:S01]  /*1770*/  STS [R12+-0x200], R23 ;  /* 0xfffe00170c007388 */ /* 0x0005e20000000800 */
[----:B-1----:R-:W-:Y:S01]  /*1780*/  FADD.FTZ R8, R8, R29 ;  /* 0x0000001d08087221 */ /* 0x002fe20000010000 */
[C---:B------:R-:W-:Y:S01]  /*1790*/  FADD.FTZ R16, -R7.reuse, R16 ;  /* 0x0000001007107221 */ /* 0x040fe20000010100 */
[----:B------:R-:W-:Y:S01]  /*17a0*/  FMUL.FTZ R42, R42, 1.4426950216293334961 ;  /* 0x3fb8aa3b2a2a7820 */ /* 0x000fe20000410000 */
[----:B------:R-:W-:Y:S01]  /*17b0*/  STS [R12], R15 ;  /* 0x0000000f0c007388 */ /* 0x000fe20000000800 */
[----:B---3--:R-:W-:Y:S01]  /*17c0*/  FADD.FTZ R8, R8, R31 ;  /* 0x0000001f08087221 */ /* 0x008fe20000010000 */
[----:B0-----:R-:W0:Y:S01]  /*17d0*/  MUFU.EX2 R21, R38 ;  /* 0x0000002600157308 */ /* 0x001e220000000800 */
[C---:B------:R-:W-:Y:S01]  /*17e0*/  FADD.FTZ R18, -R7.reuse, R18 ;  /* 0x0000001207127221 */ /* 0x040fe20000010100 */
[----:B------:R-:W-:Y:S01]  /*17f0*/  FMUL.FTZ R16, R16, 1.4426950216293334961 ;  /* 0x3fb8aa3b10107820 */ /* 0x000fe20000410000 */
[----:B----4-:R-:W-:Y:S01]  /*1800*/  FADD.FTZ R8, R8, R33 ;  /* 0x0000002108087221 */ /* 0x010fe20000010000 */
[----:B--2---:R-:W1:Y:S01]  /*1810*/  MUFU.EX2 R23, R40 ;  /* 0x0000002800177308 */ /* 0x004e620000000800 */
        /* <DEDUP_REMOVED lines=28> */
.L_x_25455:
[----:B------:R-:W-:Y:S05]  /*19e0*/  BSYNC.RECONVERGENT B1 ;  /* 0x0000000000017941 */ /* 0x000fea0003800200 */
.L_x_25454:
        /* <DEDUP_REMOVED lines=54> */
[----:B0-----:R-:W-:-:S07]  /*1d50*/  VIADD R12, R12, 0x1000 ;  /* 0x000010000c0c7836 */ /* 0x001fce0000000000 */
.L_x_25458:
[----:B------:R-:W-:Y:S05]  /*1d60*/  BSYNC.RECONVERGENT B1 ;  /* 0x0000000000017941 */ /* 0x000fea0003800200 */
.L_x_25457:
        /* <DEDUP_REMOVED lines=26> */
.L_x_25450:
[----:B------:R-:W-:Y:S05]  /*1f10*/  BSYNC.RECONVERGENT B0 ;  /* 0x0000000000007941 */ /* 0x000fea0003800200 */
.L_x_25449:
        /* <DEDUP_REMOVED lines=27> */
[----:B------:R-:W-:Y:S02]  /*20d0*/  IADD3 R13, PT, PT, R11, -UR13, RZ ;  /* 0x8000000d0b0d7c10 */ /* 0x000fe4000fffe0ff */
[----:B------:R-:W-:Y:S01]  /*20e0*/  ISETP.NE.AND P0, PT, R12, 0x180, PT ;  /* 0x000001800c00780c */ /* 0x000fe20003f05270 */
[----:B------:R-:W-:Y:S01]  /*20f0*/  IMAD.MOV.U32 R12, RZ, RZ, R4 ;  /* 0x000000ffff0c7224 */ /* 0x000fe200078e0004 */
[----:B------:R-:W-:-:S11]  /*2100*/  ISETP.GE.U32.AND P1, PT, R13, 0x180, PT ;  /* 0x000001800d00780c */ /* 0x000fd60003f26070 */
[----:B-1----:R-:W-:Y:S05]  /*2110*/  @!P0 BRA `(.L_x_25462) ;  /* 0x0000000000408947 */ /* 0x002fea0003800000 */
        /* <DEDUP_REMOVED lines=9> */
.L_x_25463:
[----:B------:R-:W1:Y:S01]  /*21b0*/  LDS R11, [R13] ;  /* 0x000000000d0b7984 */ /* 0x000e620000000800 */
[----:B------:R-:W-:-:S05]  /*21c0*/  VIADD R14, R14, 0x1 ;  /* 0x000000010e0e7836 */ /* 0x000fca0000000000 */
[----:B------:R-:W-:Y:S01]  /*21d0*/  ISETP.NE.AND P0, PT, R14, RZ, PT ;  /* 0x000000ff0e00720c */ /* 0x000fe20003f05270 */
[----:B-1----:R-:W-:-:S05]  /*21e0*/  FMUL.FTZ R16, R11, R10 ;  /* 0x0000000a0b107220 */ /* 0x002fca0000410000 */
[----:B------:R1:W-:Y:S02]  /*21f0*/  STS [R13], R16 ;  /* 0x000000100d007388 */ /* 0x0003e40000000800 */
[----:B-1----:R-:W-:-:S05]  /*2200*/  IADD3 R13, PT, PT, R13, 0x200, RZ ;  /* 0x000002000d0d7810 */ /* 0x002fca0007ffe0ff */
[----:B------:R-:W-:Y:S05]  /*2210*/  @P0 BRA `(.L_x_25463) ;  /* 0xfffffffc00e40947 */ /* 0x000fea000383ffff */
.L_x_25462:
[----:B------:R-:W-:Y:S05]  /*2220*/  BSYNC.RECONVERGENT B1 ;  /* 0x0000000000017941 */ /* 0x000fea0003800200 */
.L_x_25461:
        /* <DEDUP_REMOVED lines=12> */
.L_x_25466:
        /* <DEDUP_REMOVED lines=52> */
.L_x_25465:
[----:B------:R-:W-:Y:S05]  /*2630*/  BSYNC.RECONVERGENT B1 ;  /* 0x0000000000017941 */ /* 0x000fea0003800200 */
.L_x_25464:
        /* <DEDUP_REMOVED lines=31> */
.L_x_25468:
[----:B------:R-:W-:Y:S05]  /*2830*/  BSYNC.RECONVERGENT B1 ;  /* 0x0000000000017941 */ /* 0x000fea0003800200 */
.L_x_25467:
        /* <DEDUP_REMOVED lines=14> */
.L_x_25460:
[----:B------:R-:W-:Y:S05]  /*2920*/  BSYNC.RECONVERGENT B0 ;  /* 0x0000000000007941 */ /* 0x000fea0003800200 */
.L_x_25459:
[----:B0-----:R-:W0:Y:S01]  /*2930*/  LDC R58, c[0x0][0x370] ;  /* 0x0000dc00ff3a7b82 */ /* 0x001e220000000800 */
[----:B------:R-:W3:Y:S07]  /*2940*/  S2R R59, SR_CTAID.Y ;  /* 0x00000000003b7919 */ /* 0x000eee0000002600 */
[----:B------:R-:W-:Y:S01]  /*2950*/  BAR.SYNC.DEFER_BLOCKING 0x0 ;  /* 0x0000000000007b1d */ /* 0x000fe20000010000 */
[----:B------:R-:W-:-:S07]  /*2960*/  ISETP.NE.AND P0, PT, R4, RZ, PT ;  /* 0x000000ff0400720c */ /* 0x000fce0003f05270 */
[----:B------:R-:W4:Y:S01]  /*2970*/  LDC R57, c[0x0][0x378] ;  /* 0x0000de00ff397b82 */ /* 0x000f220000000800 */
[----:B------:R-:W-:Y:S07]  /*2980*/  BSSY.RECONVERGENT B0, `(.L_x_25469) ;  /* 0x0000010000007945 */ /* 0x000fee0003800200 */
[----:B------:R-:W0:Y:S01]  /*2990*/  S2UR UR14, SR_CTAID.X ;  /* 0x00000000000e79c3 */ /* 0x000e220000002500 */
[----:B------:R-:W-:Y:S05]  /*29a0*/  @P0 BRA `(.L_x_25470) ;  /* 0x0000000000340947 */ /* 0x000fea0003800000 */
[----:B0-23--:R-:W-:Y:S01]  /*29b0*/  IMAD R10, R59, R58, UR14 ;  /* 0x0000000e3b0a7e24 */ /* 0x00dfe2000f8e023a */
[----:B------:R-:W0:Y:S03]  /*29c0*/  LDCU.128 UR8, c[0x0][0x380] ;  /* 0x00007000ff0877ac */ /* 0x000e260008000c00 */
[----:B----4-:R-:W-:-:S05]  /*29d0*/  IMAD R9, R10, R57, RZ ;  /* 0x000000390a097224 */ /* 0x010fca00078e02ff */
[----:B------:R-:W-:-:S04]  /*29e0*/  IADD3 R9, P0, PT, R9, UR12, RZ ;  /* 0x0000000c09097c10 */ /* 0x000fc8000ff1e0ff */
        /* <DEDUP_REMOVED lines=8> */
[----:B-1----:R0:W-:Y:S02]  /*2a70*/  STG.E desc[UR6][R12.64], R8 ;  /* 0x000000080c007986 */ /* 0x0021e4000c101906 */
.L_x_25470:
[----:B0-----:R-:W-:Y:S05]  /*2a80*/  BSYNC.RECONVERGENT B0 ;  /* 0x0000000000007941 */ /* 0x001fea0003800200 */
.L_x_25469:
[----:B------:R-:W-:Y:S01]  /*2a90*/  USHF.L.U32 UR4, UR12, 0x5, URZ ;  /* 0x000000050c047899 */ /* 0x000fe200080006ff */
[----:B------:R-:W-:Y:S01]  /*2aa0*/  BSSY.RECONVERGENT B0, `(.L_x_25471) ;  /* 0x00000de000007945 */ /* 0x000fe20003800200 */
[----:B------:R-:W0:Y:S01]  /*2ab0*/  LDCU UR9, c[0x0][0x3dc] ;  /* 0x00007b80ff0977ac */ /* 0x000e220008000800 */
[----:B------:R-:W-:Y:S01]  /*2ac0*/  HFMA2 R56, -RZ, RZ, 0, 0 ;  /* 0x00000000ff387431 */ /* 0x000fe200000001ff */
[----:B------:R-:W-:Y:S02]  /*2ad0*/  CS2R R54, SRZ ;  /* 0x0000000000367805 */ /* 0x000fe4000001ff00 */
[----:B------:R-:W-:Y:S02]  /*2ae0*/  CS2R R52, SRZ ;  /* 0x0000000000347805 */ /* 0x000fe4000001ff00 */
[----:B-1----:R-:W-:Y:S02]  /*2af0*/  LOP3.LUT R8, R0, UR4, RZ, 0xfc, !PT ;  /* 0x0000000400087c12 */ /* 0x002fe4000f8efcff */
[----:B-----5:R-:W-:-:S02]  /*2b00*/  CS2R R50, SRZ ;  /* 0x0000000000327805 */ /* 0x020fc4000001ff00 */
[----:B------:R-:W-:Y:S01]  /*2b10*/  CS2R R48, SRZ ;  /* 0x0000000000307805 */ /* 0x000fe2000001ff00 */
[----:B------:R-:W-:Y:S01]  /*2b20*/  IMAD.MOV.U32 R47, RZ, RZ, RZ ;  /* 0x000000ffff2f7224 */ /* 0x000fe200078e00ff */
[----:B------:R-:W-:Y:S01]  /*2b30*/  ISETP.GE.U32.AND P0, PT, R8, R61, PT ;  /* 0x0000003d0800720c */ /* 0x000fe20003f06070 */
[----:B------:R-:W1:-:S12]  /*2b40*/  LDCU.64 UR4, c[0x0][0x3a8] ;  /* 0x00007500ff0477ac */ /* 0x000e580008000a00 */
[----:B0-----:R-:W-:Y:S05]  /*2b50*/  @P0 BRA `(.L_x_25472) ;  /* 0x0000000c00480947 */ /* 0x001fea0003800000 */
[----:B------:R-:W3:Y:S01]  /*2b60*/  LDCU UR8, c[0x0][0x3c8] ;  /* 0x00007900ff0877ac */ /* 0x000ee20008000800 */
[----:B--2---:R-:W-:Y:S01]  /*2b70*/  IADD3 R10, PT, PT, R6, 0x160, RZ ;  /* 0x00000160060a7810 */ /* 0x004fe20007ffe0ff */
[----:B------:R-:W-:Y:S01]  /*2b80*/  IMAD.WIDE.U32 R6, R8, 0x4, RZ ;  /* 0x0000000408067825 */ /* 0x000fe200078e00ff */
[----:B------:R-:W-:Y:S01]  /*2b90*/  LEA R12, R0, UR13, 0x4 ;  /* 0x0000000d000c7c11 */ /* 0x000fe2000f8e20ff */
[----:B------:R-:W0:Y:S01]  /*2ba0*/  LDCU.64 UR10, c[0x0][0x3b8] ;  /* 0x00007700ff0a77ac */ /* 0x000e220008000a00 */
[----:B------:R-:W-:Y:S01]  /*2bb0*/  LEA R44, R5, R10, 0x18 ;  /* 0x0000000a052c7211 */ /* 0x000fe200078ec0ff */
[----:B------:R-:W-:Y:S01]  /*2bc0*/  IMAD.MOV.U32 R56, RZ, RZ, RZ ;  /* 0x000000ffff387224 */ /* 0x000fe200078e00ff */
        /* <DEDUP_REMOVED lines=8> */
[----:B------:R-:W-:-:S02]  /*2c50*/  LEA R5, R0, R5, 0x6 ;  /* 0x0000000500057211 */ /* 0x000fc400078e30ff */
[----:B------:R-:W-:Y:S01]  /*2c60*/  MOV R47, RZ ;  /* 0x000000ff002f7202 */ /* 0x000fe20000000f00 */
[----:B---3--:R-:W-:Y:S01]  /*2c70*/  IMAD R9, R59, UR8, RZ ;  /* 0x000000083b097c24 */ /* 0x008fe2000f8e02ff */
[----:B------:R-:W2:Y:S01]  /*2c80*/  LDCU UR8, c[0x0][0x3e0] ;  /* 0x00007c00ff0877ac */ /* 0x000ea20008000800 */
[----:B------:R-:W-:Y:S01]  /*2c90*/  IMAD.IADD R44, R44, 0x1, R5 ;  /* 0x000000012c2c7824 */ /* 0x000fe200078e0205 */
[----:B------:R-:W-:Y:S01]  /*2ca0*/  IADD3 R5, PT, PT, R8, 0x1, RZ ;  /* 0x0000000108057810 */ /* 0x000fe20007ffe0ff */
[----:B------:R-:W-:-:S04]  /*2cb0*/  IMAD.WIDE R6, R9, 0x4, R6 ;  /* 0x0000000409067825 */ /* 0x000fc800078e0206 */
[----:B------:R-:W-:Y:S01]  /*2cc0*/  IMAD.SHL.U32 R9, R4, 0x4, RZ ;  /* 0x0000000404097824 */ /* 0x000fe200078e00ff */
[----:B0-----:R-:W-:Y:S02]  /*2cd0*/  IADD3 R46, P0, PT, R6, UR10, RZ ;  /* 0x0000000a062e7c10 */ /* 0x001fe4000ff1e0ff */
[----:B------:R-:W-:Y:S02]  /*2ce0*/  IADD3 R6, PT, PT, -R11, R8, RZ ;  /* 0x000000080b067210 */ /* 0x000fe40007ffe1ff */
[----:B------:R-:W-:Y:S02]  /*2cf0*/  LOP3.LUT R45, R9, 0xc, RZ, 0xc0, !PT ;  /* 0x0000000c092d7812 */ /* 0x000fe400078ec0ff */
[----:B------:R-:W-:Y:S02]  /*2d00*/  IADD3.X R7, PT, PT, R7, UR11, RZ, P0, !PT ;  /* 0x0000000b07077c10 */ /* 0x000fe400087fe4ff */
[----:B------:R-:W-:Y:S01]  /*2d10*/  IADD3 R45, PT, PT, R12, 0x1, R45 ;  /* 0x000000010c2d7810 */ /* 0x000fe20007ffe02d */
[----:B--2---:R-:W-:Y:S01]  /*2d20*/  IMAD R64, R2, UR8, RZ ;  /* 0x0000000802407c24 */ /* 0x004fe2000f8e02ff */
[----:B------:R-:W-:-:S04]  /*2d30*/  LOP3.LUT R2, R9, 0x7c, RZ, 0xc0, !PT ;  /* 0x0000007c09027812 */ /* 0x000fc800078ec0ff */
[----:B------:R-:W-:-:S07]  /*2d40*/  SHF.R.S32.HI R65, RZ, 0x1f, R64 ;  /* 0x0000001fff417819 */ /* 0x000fce0000011440 */
.L_x_25473:
        /* <DEDUP_REMOVED lines=10> */
[----:B------:R-:W3:Y:S04]  /*2df0*/  LDG.E.128.CONSTANT R40, desc[UR6][R68.64+0x200] ;  /* 0x0002000644287981 */ /* 0x000ee8000c1e9d00 */
[----:B------:R-:W5:Y:S04]  /*2e00*/  LDG.E.128.CONSTANT R28, desc[UR6][R68.64+0x800] ;  /* 0x00080006441c7981 */ /* 0x000f68000c1e9d00 */
[----:B------:R-:W4:Y:S04]  /*2e10*/  LDG.E.128.CONSTANT R32, desc[UR6][R68.64+0x600] ;  /* 0x0006000644207981 */ /* 0x000f28000c1e9d00 */
[----:B------:R-:W4:Y:S01]  /*2e20*/  LDG.E.128.CONSTANT R36, desc[UR6][R68.64+0x400] ;  /* 0x0004000644247981 */ /* 0x000f22000c1e9d00 */
[----:B------:R-:W-:-:S02]  /*2e30*/  ISETP.NE.AND P1, PT, R6, -0x1, PT ;  /* 0xffffffff0600780c */ /* 0x000fc40003f25270 */
[C---:B------:R-:W-:Y:S01]  /*2e40*/  IADD3 R63, PT, PT, R45.reuse, -0x1, RZ ;  /* 0xffffffff2d3f7810 */ /* 0x040fe20007ffe0ff */
[----:B------:R-:W4:Y:S04]  /*2e50*/  LDG.E.128.CONSTANT R24, desc[UR6][R68.64+0xa00] ;  /* 0x000a000644187981 */ /* 0x000f28000c1e9d00 */
[----:B------:R-:W4:Y:S06]  /*2e60*/  LDG.E.128.CONSTANT R20, desc[UR6][R68.64+0xc00] ;  /* 0x000c000644147981 */ /* 0x000f2c000c1e9d00 */
[CC--:B------:R-:W-:Y:S01]  /*2e70*/  @!P1 ISETP.GE.AND P2, PT, R45.reuse, R62.reuse, PT ;  /* 0x0000003e2d00920c */ /* 0x0c0fe20003f46270 */
[----:B------:R-:W-:Y:S01]  /*2e80*/  @!P1 VIADD R17, R45, 0x1 ;  /* 0x000000012d119836 */ /* 0x000fe20000000000 */
[----:B------:R-:W-:-:S02]  /*2e90*/  @!P1 ISETP.GE.AND P0, PT, R63, R62, PT ;  /* 0x0000003e3f00920c */ /* 0x000fc40003f06270 */
[CC--:B------:R-:W-:Y:S02]  /*2ea0*/  @!P1 ISETP.GE.AND P3, PT, R45.reuse, R62.reuse, PT ;  /* 0x0000003e2d00920c */ /* 0x0c0fe40003f66270 */
[-C--:B------:R-:W-:Y:S02]  /*2eb0*/  @!P1 ISETP.GE.AND P4, PT, R45, R62.reuse, PT ;  /* 0x0000003e2d00920c */ /* 0x080fe40003f86270 */
[-C--:B------:R-:W-:Y:S02]  /*2ec0*/  @!P1 ISETP.GE.AND P6, PT, R63, R62.reuse, PT ;  /* 0x0000003e3f00920c */ /* 0x080fe40003fc6270 */
[----:B--2---:R-:W-:Y:S02]  /*2ed0*/  @!P1 FSEL R13, R13, RZ, !P2 ;  /* 0x000000ff0d0d9208 */ /* 0x004fe40005000000 */
[----:B------:R-:W-:Y:S02]  /*2ee0*/  @!P1 ISETP.GE.AND P2, PT, R17, R62, PT ;  /* 0x0000003e1100920c */ /* 0x000fe40003f46270 */
[----:B------:R-:W-:Y:S01]  /*2ef0*/  @!P1 FSEL R12, R12, RZ, !P0 ;  /* 0x000000ff0c0c9208 */ /* 0x000fe20004000000 */
[----:B0-----:R-:W-:Y:S01]  /*2f00*/  FMUL.FTZ R13, R9, R13 ;  /* 0x0000000d090d7220 */ /* 0x001fe20000410000 */
[----:B------:R-:W-:Y:S01]  /*2f10*/  @!P1 FSEL R14, R14, RZ, !P2 ;  /* 0x000000ff0e0e9208 */ /* 0x000fe20005000000 */
[----:B------:R-:W2:Y:S02]  /*2f20*/  LDG.E.128.CONSTANT R16, desc[UR6][R68.64+0xe00] ;  /* 0x000e000644107981 */ /* 0x000ea4000c1e9d00 */
[----:B------:R-:W-:-:S04]  /*2f30*/  FFMA.FTZ R13, R8, R12, R13 ;  /* 0x0000000c080d7223 */ /* 0x000fc8000001000d */
[----:B------:R-:W-:Y:S01]  /*2f40*/  FFMA.FTZ R14, R10, R14, R13 ;  /* 0x0000000e0a0e7223 */ /* 0x000fe2000001000d */
[----:B------:R-:W-:Y:S02]  /*2f50*/  @!P1 IADD3 R13, PT, PT, R45, 0x2, RZ ;  /* 0x000000022d0d9810 */ /* 0x000fe40007ffe0ff */
[-C--:B------:R-:W-:Y:S02]  /*2f60*/  @!P1 ISETP.GE.AND P2, PT, R63, R62.reuse, PT ;  /* 0x0000003e3f00920c */ /* 0x080fe40003f46270 */
[----:B------:R-:W-:Y:S02]  /*2f70*/  @!P1 ISETP.GE.AND P0, PT, R13, R62, PT ;  /* 0x0000003e0d00920c */ /* 0x000fe40003f06270 */
[----:B------:R-:W-:Y:S02]  /*2f80*/  @!P1 IADD3 R13, PT, PT, R45, 0x1, RZ ;  /* 0x000000012d0d9810 */ /* 0x000fe40007ffe0ff */
[----:B---3--:R-:W-:Y:S02]  /*2f90*/  @!P1 FSEL R41, R41, RZ, !P3 ;  /* 0x000000ff29299208 */ /* 0x008fe40005800000 */
[----:B------:R-:W-:-:S02]  /*2fa0*/  @!P1 FSEL R15, R15, RZ, !P0 ;  /* 0x000000ff0f0f9208 */ /* 0x000fc40004000000 */
[-C--:B------:R-:W-:Y:S01]  /*2fb0*/  @!P1 ISETP.GE.AND P0, PT, R13, R62.reuse, PT ;  /* 0x0000003e0d00920c */ /* 0x080fe20003f06270 */
[----:B------:R-:W-:Y:S01]  /*2fc0*/  @!P1 VIADD R13, R45, 0x2 ;  /* 0x000000022d0d9836 */ /* 0x000fe20000000000 */
[----:B------:R-:W-:Y:S01]  /*2fd0*/  @!P1 FSEL R40, R40, RZ, !P2 ;  /* 0x000000ff28289208 */ /* 0x000fe20005000000 */
[----:B------:R-:W-:Y:S01]  /*2fe0*/  FMUL.FTZ R41, R9, R41 ;  /* 0x0000002909297220 */ /* 0x000fe20000410000 */
[----:B------:R-:W-:Y:S02]  /*2ff0*/  @!P1 FSEL R42, R42, RZ, !P0 ;  /* 0x000000ff2a2a9208 */ /* 0x000fe40004000000 */
[----:B------:R-:W-:Y:S01]  /*3000*/  @!P1 ISETP.GE.AND P5, PT, R13, R62, PT ;  /* 0x0000003e0d00920c */ /* 0x000fe20003fa6270 */
[----:B------:R-:W-:-:S03]  /*3010*/  FFMA.FTZ R41, R8, R40, R41 ;  /* 0x0000002808297223 */ /* 0x000fc60000010029 */
[----:B------:R-:W-:Y:S01]  /*3020*/  @!P1 FSEL R43, R43, RZ, !P5 ;  /* 0x000000ff2b2b9208 */ /* 0x000fe20006800000 */
[----:B------:R-:W-:Y:S01]  /*3030*/  FFMA.FTZ R42, R10, R42, R41 ;  /* 0x0000002a0a2a7223 */ /* 0x000fe20000010029 */
[C---:B------:R-:W-:Y:S02]  /*3040*/  FFMA.FTZ R67, R11.reuse, R15, R14 ;  /* 0x0000000f0b437223 */ /* 0x040fe4000001000e */
[----:B------:R-:W3:Y:S01]  /*3050*/  LDG.E.128.CONSTANT R12, desc[UR6][R68.64+0x1000] ;  /* 0x00100006440c7981 */ /* 0x000ee2000c1e9d00 */
[----:B------:R-:W-:-:S03]  /*3060*/  FFMA.FTZ R60, R11, R43, R42 ;  /* 0x0000002b0b3c7223 */ /* 0x000fc6000001002a */
[----:B------:R-:W3:Y:S01]  /*3070*/  LDG.E.128.CONSTANT R40, desc[UR6][R68.64+0x1200] ;  /* 0x0012000644287981 */ /* 0x000ee2000c1e9d00 */
[----:B------:R-:W-:-:S04]  /*3080*/  @!P1 ISETP.GE.AND P0, PT, R63, R62, PT ;  /* 0x0000003e3f00920c */ /* 0x000fc80003f06270 */
[----:B-----5:R-:W-:Y:S02]  /*3090*/  @!P1 FSEL R28, R28, RZ, !P0 ;  /* 0x000000ff1c1c9208 */ /* 0x020fe40004000000 */
[CC--:B------:R-:W-:Y:S02]  /*30a0*/  @!P1 ISETP.GE.AND P0, PT, R45.reuse, R62.reuse, PT ;  /* 0x0000003e2d00920c */ /* 0x0c0fe40003f06270 */
[-C--:B------:R-:W-:Y:S02]  /*30b0*/  @!P1 ISETP.GE.AND P3, PT, R45, R62.reuse, PT ;  /* 0x0000003e2d00920c */ /* 0x080fe40003f66270 */
[----:B------:R-:W-:Y:S02]  /*30c0*/  @!P1 ISETP.GE.AND P2, PT, R63, R62, PT ;  /* 0x0000003e3f00920c */ /* 0x000fe40003f46270 */
[----:B----4-:R-:W-:Y:S02]  /*30d0*/  @!P1 FSEL R33, R33, RZ, !P4 ;  /* 0x000000ff21219208 */ /* 0x010fe40006000000 */
[----:B------:R-:W-:-:S02]  /*30e0*/  @!P1 FSEL R29, R29, RZ, !P0 ;  /* 0x000000ff1d1d9208 */ /* 0x000fc40004000000 */
[----:B------:R-:W-:Y:S01]  /*30f0*/  @!P1 FSEL R36, R36, RZ, !P6 ;  /* 0x000000ff24249208 */ /* 0x000fe20007000000 */
[----:B------:R-:W-:Y:S01]  /*3100*/  FMUL.FTZ R33, R9, R33 ;  /* 0x0000002109217220 */ /* 0x000fe20000410000 */
[----:B------:R-:W-:Y:S02]  /*3110*/  @!P1 FSEL R37, R37, RZ, !P3 ;  /* 0x000000ff25259208 */ /* 0x000fe40005800000 */
[----:B------:R-:W-:Y:S02]  /*3120*/  @!P1 FSEL R32, R32, RZ, !P2 ;  /* 0x000000ff20209208 */ /* 0x000fe40005000000 */
[CC--:B------:R-:W-:Y:S02]  /*3130*/  @!P1 ISETP.GE.AND P5, PT, R63.reuse, R62.reuse, PT ;  /* 0x0000003e3f00920c */ /* 0x0c0fe40003fa6270 */
[CC--:B------:R-:W-:Y:S02]  /*3140*/  @!P1 ISETP.GE.AND P6, PT, R63.reuse, R62.reuse, PT ;  /* 0x0000003e3f00920c */ /* 0x0c0fe40003fc6270 */
[----:B------:R-:W-:-:S02]  /*3150*/  @!P1 ISETP.GE.AND P3, PT, R63, R62, PT ;  /* 0x0000003e3f00920c */ /* 0x000fc40003f66270 */
[CC--:B------:R-:W-:Y:S02]  /*3160*/  @!P1 ISETP.GE.AND P2, PT, R63.reuse, R62.reuse, PT ;  /* 0x0000003e3f00920c */ /* 0x0c0fe40003f46270 */
[----:B------:R-:W-:Y:S01]  /*3170*/  @!P1 ISETP.GE.AND P4, PT, R63, R62, PT ;  /* 0x0000003e3f00920c */ /* 0x000fe20003f86270 */
[----:B------:R-:W-:Y:S01]  /*3180*/  FMUL.FTZ R63, R9, R29 ;  /* 0x0000001d093f7220 */ /* 0x000fe20000410000 */
[----:B------:R-:W-:-:S03]  /*3190*/  FFMA.FTZ R29, R8, R32, R33 ;  /* 0x00000020081d7223 */ /* 0x000fc60000010021 */
[----:B------:R-:W-:Y:S01]  /*31a0*/  FFMA.FTZ R33, R8, R28, R63 ;  /* 0x0000001c08217223 */ /* 0x000fe2000001003f */
[----:B------:R-:W-:-:S04]  /*31b0*/  @!P1 IADD3 R63, PT, PT, R45, 0x1, RZ ;  /* 0x000000012d3f9810 */ /* 0x000fc80007ffe0ff */
        /* <DEDUP_REMOVED lines=14> */
[----:B------:R-:W-:Y:S02]  /*32a0*/  @!P1 FSEL R24, R24, RZ, !P5 ;  /* 0x000000ff18189208 */ /* 0x000fe40006800000 */
[----:B------:R-:W-:Y:S02]  /*32b0*/  @!P1 FSEL R30, R30, RZ, !P0 ;  /* 0x000000ff1e1e9208 */ /* 0x000fe40004000000 */
[-C--:B------:R-:W-:Y:S02]  /*32c0*/  @!P1 ISETP.GE.AND P0, PT, R63, R62.reuse, PT ;  /* 0x0000003e3f00920c */ /* 0x080fe40003f06270 */
[----:B------:R-:W-:-:S02]  /*32d0*/  @!P1 ISETP.GE.AND P5, PT, R45, R62, PT ;  /* 0x0000003e2d00920c */ /* 0x000fc40003fa6270 */
        /* <DEDUP_REMOVED lines=21> */
[----:B------:R-:W-:Y:S01]  /*3430*/  IADD3 R28, PT, PT, R5, 0x3, RZ ;  /* 0x00000003051c7810 */ /* 0x000fe20007ffe0ff */
[C---:B------:R-:W-:Y:S01]  /*3440*/  FMUL.FTZ R37, R9.reuse, R37 ;  /* 0x0000002509257220 */ /* 0x040fe20000410000 */
[C---:B------:R-:W-:Y:S01]  /*3450*/  FMUL.FTZ R25, R9.reuse, R25 ;  /* 0x0000001909197220 */ /* 0x040fe20000410000 */
[----:B------:R-:W-:Y:S01]  /*3460*/  FMUL.FTZ R21, R9, R21 ;  /* 0x0000001509157220 */ /* 0x000fe20000410000 */
[----:B------:R-:W-:-:S02]  /*3470*/  @!P1 FSEL R31, R31, RZ, !P0 ;  /* 0x000000ff1f1f9208 */ /* 0x000fc40004000000 */
[----:B------:R-:W-:Y:S01]  /*3480*/  ISETP.GE.U32.AND P0, PT, R28, R61, PT ;  /* 0x0000003d1c00720c */ /* 0x000fe20003f06070 */
        /* <DEDUP_REMOVED lines=26> */
[----:B------:R-:W-:Y:S01]  /*3630*/  @!P1 ISETP.GE.AND P3, PT, R63, R62, PT ;  /* 0x0000003e3f00920c */ /* 0x000fe20003f66270 */
[----:B------:R-:W-:Y:S01]  /*3640*/  @!P1 VIADD R63, R45, 0x2 ;  /* 0x000000022d3f9836 */ /* 0x000fe20000000000 */
[----:B------:R-:W-:-:S04]  /*3650*/  @!P1 FSEL R18, R18, RZ, !P5 ;  /* 0x000000ff12129208 */ /* 0x000fc80006800000 */
[-C--:B------:R-:W-:Y:S01]  /*3660*/  @!P1 ISETP.GE.AND P5, PT, R63, R62.reuse, PT ;  /* 0x0000003e3f00920c */ /* 0x080fe20003fa6270 */
[----:B------:R-:W-:Y:S01]  /*3670*/  FMUL.FTZ R17, R9, R17 ;  /* 0x0000001109117220 */ /* 0x000fe20000410000 */
[----:B---3--:R-:W-:Y:S02]  /*3680*/  @!P1 FSEL R12, R12, RZ, !P2 ;  /* 0x000000ff0c0c9208 */ /* 0x008fe40005000000 */
[CC--:B------:R-:W-:Y:S02]  /*3690*/  @!P1 ISETP.GE.AND P2, PT, R45.reuse, R62.reuse, PT ;  /* 0x0000003e2d00920c */ /* 0x0c0fe40003f46270 */
[----:B------:R-:W-:Y:S02]  /*36a0*/  @!P1 FSEL R40, R40, RZ, !P4 ;  /* 0x000000ff28289208 */ /* 0x000fe40006000000 */
[----:B------:R-:W-:Y:S02]  /*36b0*/  @!P1 ISETP.GE.AND P4, PT, R45, R62, PT ;  /* 0x0000003e2d00920c */ /* 0x000fe40003f86270 */
[----:B------:R-:W-:-:S02]  /*36c0*/  @!P1 FSEL R13, R13, RZ, !P2 ;  /* 0x000000ff0d0d9208 */ /* 0x000fc40005000000 */
[-C--:B------:R-:W-:Y:S02]  /*36d0*/  @!P1 ISETP.GE.AND P2, PT, R63, R62.reuse, PT ;  /* 0x0000003e3f00920c */ /* 0x080fe40003f46270 */
[----:B------:R-:W-:Y:S02]  /*36e0*/  @!P1 IADD3 R63, PT, PT, R45, 0x1, RZ ;  /* 0x000000012d3f9810 */ /* 0x000fe40007ffe0ff */
[----:B------:R-:W-:Y:S01]  /*36f0*/  @!P1 FSEL R41, R41, RZ, !P4 ;  /* 0x000000ff29299208 */ /* 0x000fe20006000000 */
[----:B------:R-:W-:Y:S01]  /*3700*/  FMUL.FTZ R13, R9, R13 ;  /* 0x0000000d090d7220 */ /* 0x000fe20000410000 */
[----:B------:R-:W-:Y:S02]  /*3710*/  @!P1 FSEL R14, R14, RZ, !P3 ;  /* 0x000000ff0e0e9208 */ /* 0x000fe40005800000 */
[----:B------:R-:W-:Y:S01]  /*3720*/  @!P1 ISETP.GE.AND P3, PT, R63, R62, PT ;  /* 0x0000003e3f00920c */ /* 0x000fe20003f66270 */
[----:B------:R-:W-:Y:S01]  /*3730*/  FMUL.FTZ R9, R9, R41 ;  /* 0x0000002909097220 */ /* 0x000fe20000410000 */
[C---:B------:R-:W-:Y:S01]  /*3740*/  FFMA.FTZ R17, R8.reuse, R16, R17 ;  /* 0x0000001008117223 */ /* 0x040fe20000010011 */
[----:B------:R-:W-:Y:S01]  /*3750*/  FFMA.FTZ R13, R8, R12, R13 ;  /* 0x0000000c080d7223 */ /* 0x000fe2000001000d */
[----:B------:R-:W-:Y:S01]  /*3760*/  @!P1 FSEL R42, R42, RZ, !P3 ;  /* 0x000000ff2a2a9208 */ /* 0x000fe20005800000 */
[----:B------:R-:W-:Y:S01]  /*3770*/  FFMA.FTZ R9, R8, R40, R9 ;  /* 0x0000002808097223 */ /* 0x000fe20000010009 */
[C---:B------:R-:W-:Y:S01]  /*3780*/  FFMA.FTZ R18, R10.reuse, R18, R17 ;  /* 0x000000120a127223 */ /* 0x040fe20000010011 */
[----:B------:R-:W-:Y:S01]  /*3790*/  @!P1 FSEL R19, R19, RZ, !P6 ;  /* 0x000000ff13139208 */ /* 0x000fe20007000000 */
[C---:B------:R-:W-:Y:S01]  /*37a0*/  FFMA.FTZ R14, R10.reuse, R14, R13 ;  /* 0x0000000e0a0e7223 */ /* 0x040fe2000001000d */
[----:B------:R-:W-:Y:S01]  /*37b0*/  @!P1 FSEL R15, R15, RZ, !P5 ;  /* 0x000000ff0f0f9208 */ /* 0x000fe20006800000 */
[----:B------:R-:W-:Y:S01]  /*37c0*/  FFMA.FTZ R10, R10, R42, R9 ;  /* 0x0000002a0a0a7223 */ /* 0x000fe20000010009 */
[----:B------:R-:W-:Y:S01]  /*37d0*/  @!P1 FSEL R43, R43, RZ, !P2 ;  /* 0x000000ff2b2b9208 */ /* 0x000fe20005000000 */
[C---:B------:R-:W-:Y:S01]  /*37e0*/  FFMA.FTZ R18, R11.reuse, R19, R18 ;  /* 0x000000130b127223 */ /* 0x040fe20000010012 */
[----:B------:R-:W-:Y:S01]  /*37f0*/  IADD3 R46, P1, PT, R46, 0x10, RZ ;  /* 0x000000102e2e7810 */ /* 0x000fe20007f3e0ff */
[----:B------:R-:W-:-:S02]  /*3800*/  FFMA.FTZ R15, R11, R15, R14 ;  /* 0x0000000f0b0f7223 */ /* 0x000fc4000001000e */
[----:B------:R-:W-:Y:S01]  /*3810*/  FFMA.FTZ R10, R11, R43, R10 ;  /* 0x0000002b0b0a7223 */ /* 0x000fe2000001000a */
[----:B------:R-:W-:Y:S01]  /*3820*/  FADD.FTZ R49, R18, R49 ;  /* 0x0000003112317221 */ /* 0x000fe20000010000 */
[----:B------:R-:W-:Y:S01]  /*3830*/  FADD.FTZ R48, R15, R48 ;  /* 0x000000300f307221 */ /* 0x000fe20000010000 */
[----:B------:R-:W-:Y:S01]  /*3840*/  IADD3 R45, PT, PT, R45, 0x40, RZ ;  /* 0x000000402d2d7810 */ /* 0x000fe20007ffe0ff */
[----:B------:R-:W-:Y:S01]  /*3850*/  FADD.FTZ R47, R10, R47 ;  /* 0x0000002f0a2f7221 */ /* 0x000fe20000010000 */
[----:B------:R-:W-:Y:S01]  /*3860*/  IMAD.X R7, RZ, RZ, R7, P1 ;  /* 0x000000ffff077224 */ /* 0x000fe200008e0607 */
[----:B------:R-:W-:Y:S06]  /*3870*/  @!P0 BRA `(.L_x_25473) ;  /* 0xfffffff400348947 */ /* 0x000fec000383ffff */
.L_x_25472:
[----:B-1----:R-:W-:Y:S05]  /*3880*/  BSYNC.RECONVERGENT B0 ;  /* 0x0000000000007941 */ /* 0x002fea0003800200 */
.L_x_25471:
[----:B------:R-:W0:Y:S01]  /*3890*/  SHFL.BFLY PT, R5, R56, 0x2, 0x1f ;  /* 0x0c401f0038057f89 */ /* 0x000e2200000e0000 */
[----:B------:R-:W1:Y:S01]  /*38a0*/  S2UR UR5, SR_CgaCtaId ;  /* 0x00000000000579c3 */ /* 0x000e620000008800 */
[----:B------:R-:W-:Y:S01]  /*38b0*/  LOP3.LUT R20, R4, 0x3, RZ, 0xc0, !PT ;  /* 0x0000000304147812 */ /* 0x000fe200078ec0ff */
[----:B------:R-:W-:Y:S01]  /*38c0*/  UMOV UR4, 0x400 ;  /* 0x0000040000047882 */ /* 0x000fe20000000000 */
[----:B------:R-:W5:Y:S01]  /*38d0*/  SHFL.BFLY PT, R2, R55, 0x2, 0x1f ;  /* 0x0c401f0037027f89 */ /* 0x000f6200000e0000 */
[----:B------:R-:W-:Y:S01]  /*38e0*/  SHF.R.U32.HI R3, RZ, 0x2, R3 ;  /* 0x00000002ff037819 */ /* 0x000fe20000011603 */
[----:B------:R-:W-:Y:S01]  /*38f0*/  UIADD3 UR4, UPT, UPT, UR4, 0x160, URZ ;  /* 0x0000016004047890 */ /* 0x000fe2000fffe0ff */
[----:B------:R-:W-:Y:S01]  /*3900*/  ISETP.NE.AND P2, PT, R20, RZ, PT ;  /* 0x000000ff1400720c */ /* 0x000fe20003f45270 */
[----:B------:R-:W3:Y:S01]  /*3910*/  SHFL.BFLY PT, R7, R54, 0x2, 0x1f ;  /* 0x0c401f0036077f89 */ /* 0x000ee200000e0000 */
[----:B------:R-:W-:Y:S01]  /*3920*/  LOP3.LUT R20, R4, 0x3c0, RZ, 0xc0, !PT ;  /* 0x000003c004147812 */ /* 0x000fe200078ec0ff */
[----:B------:R-:W-:Y:S01]  /*3930*/  IMAD R3, R0, 0x50, R3 ;  /* 0x0000005000037824 */ /* 0x000fe200078e0203 */
[----:B------:R-:W-:Y:S01]  /*3940*/  LOP3.LUT R22, R4, 0x3e0, RZ, 0xc0, !PT ;  /* 0x000003e004167812 */ /* 0x000fe200078ec0ff */
[----:B--2---:R-:W2:Y:S01]  /*3950*/  SHFL.BFLY PT, R10, R53, 0x2, 0x1f ;  /* 0x0c401f00350a7f89 */ /* 0x004ea200000e0000 */
[----:B------:R-:W-:Y:S01]  /*3960*/  ISETP.NE.OR P5, PT, R20, 0x40, P2 ;  /* 0x000000401400780c */ /* 0x000fe200017a5670 */
[----:B------:R-:W-:Y:S01]  /*3970*/  BSSY.RECONVERGENT B0, `(.L_x_25474) ;  /* 0x0000037000007945 */ /* 0x000fe20003800200 */
[----:B------:R-:W-:Y:S01]  /*3980*/  ISETP.NE.OR P4, PT, R22, 0x20, P2 ;  /* 0x000000201600780c */ /* 0x000fe20001785670 */
[----:B------:R-:W4:Y:S01]  /*3990*/  SHFL.BFLY PT, R9, R52, 0x2, 0x1f ;  /* 0x0c401f0034097f89 */ /* 0x000f2200000e0000 */
[----:B------:R-:W-:-:S02]  /*39a0*/  LOP3.LUT P0, RZ, R4, 0x3c3, RZ, 0xc0, !PT ;  /* 0x000003c304ff7812 */ /* 0x000fc4000780c0ff */
[C---:B------:R-:W-:Y:S01]  /*39b0*/  LOP3.LUT P1, RZ, R4.reuse, 0x3e3, RZ, 0xc0, !PT ;  /* 0x000003e304ff7812 */ /* 0x040fe2000782c0ff */
[----:B------:R-:W4:Y:S01]  /*39c0*/  SHFL.BFLY PT, R14, R51, 0x2, 0x1f ;  /* 0x0c401f00330e7f89 */ /* 0x000f2200000e0000 */
[----:B------:R-:W-:-:S03]  /*39d0*/  ISETP.GT.U32.AND P3, PT, R4, 0x1f, PT ;  /* 0x0000001f0400780c */ /* 0x000fc60003f64070 */
[----:B------:R-:W4:Y:S01]  /*39e0*/  SHFL.BFLY PT, R15, R50, 0x2, 0x1f ;  /* 0x0c401f00320f7f89 */ /* 0x000f2200000e0000 */
[----:B0-----:R-:W-:Y:S01]  /*39f0*/  FADD.FTZ R5, R5, R56 ;  /* 0x0000003805057221 */ /* 0x001fe20000010000 */
[----:B-1----:R-:W-:Y:S02]  /*3a00*/  ULEA UR4, UR5, UR4, 0x18 ;  /* 0x0000000405047291 */ /* 0x002fe4000f8ec0ff */
[----:B------:R-:W0:Y:S01]  /*3a10*/  SHFL.BFLY PT, R16, R49, 0x2, 0x1f ;  /* 0x0c401f0031107f89 */ /* 0x000e2200000e0000 */
[----:B-----5:R-:W-:-:S03]  /*3a20*/  FADD.FTZ R6, R2, R55 ;  /* 0x0000003702067221 */ /* 0x020fc60000010000 */
[----:B------:R-:W1:Y:S01]  /*3a30*/  SHFL.BFLY PT, R17, R48, 0x2, 0x1f ;  /* 0x0c401f0030117f89 */ /* 0x000e6200000e0000 */
[----:B---3--:R-:W-:Y:S01]  /*3a40*/  FADD.FTZ R8, R7, R54 ;  /* 0x0000003607087221 */ /* 0x008fe20000010000 */
[----:B------:R-:W-:Y:S02]  /*3a50*/  LEA R0, R3, UR4, 0x2 ;  /* 0x0000000403007c11 */ /* 0x000fe4000f8e10ff */
[----:B------:R-:W3:Y:S01]  /*3a60*/  SHFL.BFLY PT, R18, R47, 0x2, 0x1f ;  /* 0x0c401f002f127f89 */ /* 0x000ee200000e0000 */
[----:B--2---:R-:W-:Y:S01]  /*3a70*/  FADD.FTZ R10, R10, R53 ;  /* 0x000000350a0a7221 */ /* 0x004fe20000010000 */
[----:B----4-:R-:W-:Y:S02]  /*3a80*/  FADD.FTZ R12, R9, R52 ;  /* 0x00000034090c7221 */ /* 0x010fe40000010000 */
[----:B------:R-:W2:Y:S01]  /*3a90*/  SHFL.BFLY PT, R2, R5, 0x1, 0x1f ;  /* 0x0c201f0005027f89 */ /* 0x000ea200000e0000 */
[----:B------:R-:W-:-:S03]  /*3aa0*/  FADD.FTZ R14, R14, R51 ;  /* 0x000000330e0e7221 */ /* 0x000fc60000010000 */
[----:B------:R-:W4:Y:S01]  /*3ab0*/  SHFL.BFLY PT, R7, R6, 0x1, 0x1f ;  /* 0x0c201f0006077f89 */ /* 0x000f2200000e0000 */
        /* <DEDUP_REMOVED lines=15> */
[----:B0-----:R-:W-:Y:S01]  /*3bb0*/  FADD.FTZ R11, R10, R11 ;  /* 0x0000000b0a0b7221 */ /* 0x001fe20000010000 */
[----:B------:R-:W-:Y:S01]  /*3bc0*/  BAR.SYNC.DEFER_BLOCKING 0x0 ;  /* 0x0000000000007b1d */ /* 0x000fe20000010000 */
[----:B-1----:R-:W-:Y:S01]  /*3bd0*/  FADD.FTZ R13, R12, R13 ;  /* 0x0000000d0c0d7221 */ /* 0x002fe20000010000 */
[----:B---3--:R-:W-:Y:S01]  /*3be0*/  FADD.FTZ R15, R14, R15 ;  /* 0x0000000f0e0f7221 */ /* 0x008fe20000010000 */
[----:B------:R-:W-:Y:S01]  /*3bf0*/  FADD.FTZ R17, R50, R17 ;  /* 0x0000001132117221 */ /* 0x000fe20000010000 */
        /* <DEDUP_REMOVED lines=14> */
.L_x_25475:
[----:B------:R-:W-:Y:S05]  /*3ce0*/  BSYNC.RECONVERGENT B0 ;  /* 0x0000000000007941 */ /* 0x000fea0003800200 */
.L_x_25474:
        /* <DEDUP_REMOVED lines=23> */
.L_x_25477:
[----:B------:R-:W-:Y:S05]  /*3e60*/  BSYNC.RECONVERGENT B0 ;  /* 0x0000000000007941 */ /* 0x000fea0003800200 */
.L_x_25476:
        /* <DEDUP_REMOVED lines=13> */
.L_x_25479:
[----:B------:R-:W-:Y:S05]  /*3f40*/  BSYNC.RECONVERGENT B0 ;  /* 0x0000000000007941 */ /* 0x000fea0003800200 */
.L_x_25478:
        /* <DEDUP_REMOVED lines=23> */
.L_x_25481:
[----:B------:R-:W-:Y:S05]  /*40c0*/  BSYNC.RECONVERGENT B0 ;  /* 0x0000000000007941 */ /* 0x000fea0003800200 */
.L_x_25480:
        /* <DEDUP_REMOVED lines=24> */
.L_x_25446:
        /* <DEDUP_REMOVED lines=8> */
.L_x_25483:
[----:B------:R-:W-:Y:S05]  /*42d0*/  BSYNC B1 ;  /* 0x0000000000017941 */ /* 0x000fea0003800000 */
.L_x_25482:
[----:B------:R-:W-:Y:S05]  /*42e0*/  BRA `(.L_x_25484) ;  /* 0xffffffc800987947 */ /* 0x000fea000383ffff */
.L_x_25448:
        /* <DEDUP_REMOVED lines=8> */
.L_x_25486:
[----:B------:R-:W-:Y:S05]  /*4370*/  BSYNC B0 ;  /* 0x0000000000007941 */ /* 0x000fea0003800000 */
.L_x_25485:
        /* <DEDUP_REMOVED lines=9> */
.L_x_25487:
[----:B------:R-:W-:Y:S01]  /*4410*/  HFMA2 R54, -RZ, RZ, 0, 2.384185791015625e-07 ;  /* 0x00000004ff367431 */ /* 0x000fe200000001ff */
[----:B------:R-:W-:-:S04]  /*4420*/  MOV R5, R53 ;  /* 0x0000003500057202 */ /* 0x000fc80000000f00 */
[----:B------:R-:W-:-:S05]  /*4430*/  FMNMX.FTZ R5, R0, R5, !PT ;  /* 0x0000000500057209 */ /* 0x000fca0007810000 */
[----:B------:R-:W-:-:S07]  /*4440*/  IMAD.MOV.U32 R55, RZ, RZ, R5 ;  /* 0x000000ffff377224 */ /* 0x000fce00078e0005 */
[----:B------:R-:W-:Y:S05]  /*4450*/  WARPSYNC.COLLECTIVE R52, `(.L_x_25488) ;  /* 0x0000000034087348 */ /* 0x000fea0003c00000 */
[----:B------:R0:W1:Y:S02]  /*4460*/  SHFL.BFLY P1, R53, R55, R54, R57 ;  /* 0x0c00003637357389 */ /* 0x0000640000020039 */
[----:B01----:R-:W-:Y:S05]  /*4470*/  ENDCOLLECTIVE ;  /* 0x000000000000791b */ /* 0x003fea0003800000 */
.L_x_25488:
[----:B------:R-:W-:Y:S01]  /*4480*/  HFMA2 R54, -RZ, RZ, 0, 1.1920928955078125e-07 ;  /* 0x00000002ff367431 */ /* 0x000fe200000001ff */
[----:B------:R-:W-:-:S04]  /*4490*/  MOV R4, R53 ;  /* 0x0000003500047202 */ /* 0x000fc80000000f00 */
[----:B------:R-:W-:-:S05]  /*44a0*/  FMNMX.FTZ R7, R5, R4, !PT ;  /* 0x0000000405077209 */ /* 0x000fca0007810000 */
[----:B------:R-:W-:-:S07]  /*44b0*/  IMAD.MOV.U32 R55, RZ, RZ, R7 ;  /* 0x000000ffff377224 */ /* 0x000fce00078e0007 */
[----:B------:R-:W-:Y:S05]  /*44c0*/  WARPSYNC.COLLECTIVE R52, `(.L_x_25489) ;  /* 0x0000000034087348 */ /* 0x000fea0003c00000 */
[----:B------:R0:W1:Y:S02]  /*44d0*/  SHFL.BFLY P1, R53, R55, R54, R57 ;  /* 0x0c00003637357389 */ /* 0x0000640000020039 */
[----:B01----:R-:W-:Y:S05]  /*44e0*/  ENDCOLLECTIVE ;  /* 0x000000000000791b */ /* 0x003fea0003800000 */
.L_x_25489:
[----:B------:R-:W-:Y:S01]  /*44f0*/  MOV R8, R53 ;  /* 0x0000003500087202 */ /* 0x000fe20000000f00 */
[----:B------:R-:W-:Y:S06]  /*4500*/  BRA `(.L_x_25490) ;  /* 0xffffffc8008c7947 */ /* 0x000fec000383ffff */
.L_x_25491:
        /* <DEDUP_REMOVED lines=15> */
.L_x_27631:


//--------------------- .text._ZN4vllm25paged_attention_v2_kernelIffLi64ELi16ELi128ELNS_18Fp8KVCacheDataTypeE0ELb0ELi512EEEvPfS2_PT_PKS3_PKT0_S9_ifPKiSB_iPKfiiiSD_SD_iiiii --------------------------
	.section	.text._ZN4vllm25paged_attention_v2_kernelIffLi64ELi16ELi128ELNS_18Fp8KVCacheDataTypeE0ELb0ELi512EEEvPfS2_PT_PKS3_PKT0_S9_ifPKiSB_iPKfiiiSD_SD_iiiii,"ax",@progbits
	.align	128
        .global         _ZN4vllm25paged_attention_v2_kernelIffLi64ELi16ELi128ELNS_18Fp8KVCacheDataTypeE0ELb0ELi512EEEvPfS2_PT_PKS3_PKT0_S9_ifPKiSB_iPKfiiiSD_SD_iiiii
        .type           _ZN4vllm25paged_attention_v2_kernelIffLi64ELi16ELi128ELNS_18Fp8KVCacheDataTypeE0ELb0ELi512EEEvPfS2_PT_PKS3_PKT0_S9_ifPKiSB_iPKfiiiSD_SD_iiiii,@function
        .size           _ZN4vllm25paged_attention_v2_kernelIffLi64ELi16ELi128ELNS_18Fp8KVCacheDataTypeE0ELb0ELi512EEEvPfS2_PT_PKS3_PKT0_S9_ifPKiSB_iPKfiiiSD_SD_iiiii,(.L_x_27632 - _ZN4vllm25paged_attention_v2_kernelIffLi64ELi16ELi128ELNS_18Fp8KVCacheDataTypeE0ELb0ELi512EEEvPfS2_PT_PKS3_PKT0_S9_ifPKiSB_iPKfiiiSD_SD_iiiii)
        .other          _ZN4vllm25paged_attention_v2_kernelIffLi64ELi16ELi128ELNS_18Fp8KVCacheDataTypeE0ELb0ELi512EEEvPfS2_PT_PKS3_PKT0_S9_ifPKiSB_iPKfiiiSD_SD_iiiii,@"STO_CUDA_ENTRY STV_DEFAULT"
_ZN4vllm25paged_attention_v2_kernelIffLi64ELi16ELi128ELNS_18Fp8KVCacheDataTypeE0ELb0ELi512EEEvPfS2_PT_PKS3_PKT0_S9_ifPKiSB_iPKfiiiSD_SD_iiiii:
.text._ZN4vllm25paged_attention_v2_kernelIffLi64ELi16ELi128ELNS_18Fp8KVCacheDataTypeE0ELb0ELi512EEEvPfS2_PT_PKS3_PKT0_S9_ifPKiSB_iPKfiiiSD_SD_iiiii:
        /* <DEDUP_REMOVED lines=15> */
[----:B------:R-:W-:-:S07]  /*00f0*/  IMAD.MOV.U32 R43, RZ, RZ, RZ ;  /* 0x000000ffff2b7224 */ /* 0x000fce00078e00ff */
[----:B------:R-:W3:Y:S01]  /*0100*/  S2UR UR7, SR_CgaCtaId ;  /* 0x00000000000779c3 */ /* 0x000ee20000008800 */
[----:B-1----:R-:W-:Y:S01]  /*0110*/  IMAD R2, R4, UR4, RZ ;  /* 0x0000000404027c24 */ /* 0x002fe2000f8e02ff */
[----:B------:R-:W-:Y:S01]  /*0120*/  UMOV UR5, 0x400 ;  /* 0x0000040000057882 */ /* 0x000fe20000000000 */
[----:B------:R-:W-:Y:S01]  /*0130*/  LEA R53, R3, 0x20, 0x5 ;  /* 0x0000002003357811 */ /* 0x000fe200078e28ff */
[----:B------:R-:W1:Y:S01]  /*0140*/  LDCU UR4, c[0x0][0x3c8] ;  /* 0x00007900ff0477ac */ /* 0x000e620008000800 */
[----:B------:R-:W1:Y:S01]  /*0150*/  LDCU UR13, c[0x0][0x3dc] ;  /* 0x00007b80ff0d77ac */ /* 0x000e620008000800 */
[----:B------:R-:W1:Y:S01]  /*0160*/  LDCU UR16, c[0x0][0x3b4] ;  /* 0x00007680ff1077ac */ /* 0x000e620008000800 */
[----:B0-----:R-:W-:Y:S02]  /*0170*/  ISETP.GT.U32.AND P1, PT, R5, 0x1f, PT ;  /* 0x0000001f0500780c */ /* 0x001fe40003f24070 */
[----:B--2---:R-:W-:Y:S01]  /*0180*/  IABS R15, R17 ;  /* 0x00000011000f7213 */ /* 0x004fe20000000000 */
[----:B------:R-:W0:Y:S01]  /*0190*/  LDCU.64 UR14, c[0x0][0x3a0] ;  /* 0x00007400ff0e77ac */ /* 0x000e220008000a00 */
[----:B----4-:R-:W-:-:S04]  /*01a0*/  ISETP.NE.U32.AND P0, PT, R12, RZ, PT ;  /* 0x000000ff0c00720c */ /* 0x010fc80003f05070 */
[----:B------:R-:W-:-:S05]  /*01b0*/  ISETP.NE.AND.EX P0, PT, R13, RZ, PT, P0 ;  /* 0x000000ff0d00720c */ /* 0x000fca0003f05300 */
[----:B------:R-:W2:Y:S01]  /*01c0*/  @!P1 LDC.64 R10, c[0x0][0x398] ;  /* 0x0000e600ff0a9b82 */ /* 0x000ea20000000a00 */
[----:B------:R-:W-:Y:S01]  /*01d0*/  @!P1 IMAD.SHL.U32 R9, R5, 0x2, RZ ;  /* 0x0000000205099824 */ /* 0x000fe200078e00ff */
[----:B---3--:R-:W-:-:S04]  /*01e0*/  @!P1 SHF.L.U32 R6, R0, 0x6, RZ ;  /* 0x0000000600069819 */ /* 0x008fc800000006ff */
[----:B------:R-:W-:Y:S02]  /*01f0*/  @!P1 IADD3 R6, P2, P3, R9, R2, R6 ;  /* 0x0000000209069210 */ /* 0x000fe40007b5e006 */
[----:B------:R-:W-:-:S04]  /*0200*/  SHF.R.S32.HI R2, RZ, 0x1f, R2 ;  /* 0x0000001fff027819 */ /* 0x000fc80000011402 */
[----:B------:R-:W-:Y:S02]  /*0210*/  @!P1 IADD3.X R2, PT, PT, RZ, R2, RZ, P2, P3 ;  /* 0x00000002ff029210 */ /* 0x000fe400017e64ff */
[----:B--2---:R-:W-:-:S04]  /*0220*/  @!P1 LEA R8, P2, R6, R10, 0x2 ;  /* 0x0000000a06089211 */ /* 0x004fc800078410ff */
[----:B------:R-:W-:Y:S02]  /*0230*/  @!P1 LEA.HI.X R9, R6, R11, R2, 0x2, P2 ;  /* 0x0000000b06099211 */ /* 0x000fe400010f1402 */
[----:B------:R-:W2:Y:S04]  /*0240*/  @P0 LDC.64 R10, c[0x0][0x3d0] ;  /* 0x0000f400ff0a0b82 */ /* 0x000ea80000000a00 */
[----:B------:R-:W3:Y:S01]  /*0250*/  @!P1 LDG.E.64.CONSTANT R8, desc[UR8][R8.64] ;  /* 0x0000000808089981 */ /* 0x000ee2000c1e9b00 */
[----:B------:R-:W4:Y:S08]  /*0260*/  I2F.RP R2, R15 ;  /* 0x0000000f00027306 */ /* 0x000f300000209400 */
[----:B----4-:R-:W4:Y:S01]  /*0270*/  MUFU.RCP R2, R2 ;  /* 0x0000000200027308 */ /* 0x010f220000001000 */
[----:B------:R-:W0:Y:S01]  /*0280*/  LDC R6, c[0x0][0x370] ;  /* 0x0000dc00ff067b82 */ /* 0x000e220000000800 */
[----:B--2---:R-:W-:-:S05]  /*0290*/  @P0 IMAD.WIDE.U32 R10, R0, 0x4, R10 ;  /* 0x00000004000a0825 */ /* 0x004fca00078e000a */
[----:B------:R0:W5:Y:S01]  /*02a0*/  @P0 LDG.E.CONSTANT R43, desc[UR8][R10.64] ;  /* 0x000000080a2b0981 */ /* 0x000162000c1e9900 */
[----:B------:R-:W-:Y:S01]  /*02b0*/  ULEA UR6, UR7, UR5, 0x18 ;  /* 0x0000000507067291 */ /* 0x000fe2000f8ec0ff */
[----:B------:R-:W-:Y:S01]  /*02c0*/  SHF.R.U32.HI R42, RZ, 0x5, R5 ;  /* 0x00000005ff2a7819 */ /* 0x000fe20000011605 */
[----:B-1----:R-:W-:Y:S01]  /*02d0*/  IMAD R45, R4, UR4, RZ ;  /* 0x00000004042d7c24 */ /* 0x002fe2000f8e02ff */
[----:B------:R-:W-:Y:S03]  /*02e0*/  BSSY B0, `(.L_x_25492) ;  /* 0x00000b2000007945 */ /* 0x000fe60003800000 */
[----:B------:R-:W-:Y:S01]  /*02f0*/  IMAD R40, R3, 0x20, R42 ;  /* 0x0000002003287824 */ /* 0x000fe200078e022a */
[----:B----4-:R-:W-:-:S04]  /*0300*/  IADD3 R12, PT, PT, R2, 0xffffffe, RZ ;  /* 0x0ffffffe020c7810 */ /* 0x010fc80007ffe0ff */
[----:B------:R1:W2:Y:S01]  /*0310*/  F2I.FTZ.U32.TRUNC.NTZ R13, R12 ;  /* 0x0000000c000d7305 */ /* 0x0002a2000021f000 */
[----:B0-----:R-:W-:Y:S01]  /*0320*/  IABS R10, R6 ;  /* 0x00000006000a7213 */ /* 0x001fe20000000000 */
[----:B-1----:R-:W-:Y:S02]  /*0330*/  HFMA2 R12, -RZ, RZ, 0, 0 ;  /* 0x00000000ff0c7431 */ /* 0x002fe400000001ff */
        /* <DEDUP_REMOVED lines=31> */
[----:B------:R-:W-:-:S04]  /*0530*/  IMAD.HI.U32 R11, R11, R6, RZ ;  /* 0x000000060b0b7227 */ /* 0x000fc800078e00ff */
[----:B------:R-:W-:Y:S02]  /*0540*/  IMAD R2, R11, R2, R6 ;  /* 0x000000020b027224 */ /* 0x000fe400078e0206 */
[----:B------:R-:W-:-:S03]  /*0550*/  IMAD.SHL.U32 R6, R5, 0x80, RZ ;  /* 0x0000008005067824 */ /* 0x000fc600078e00ff */
[----:B------:R-:W-:Y:S02]  /*0560*/  ISETP.GT.U32.AND P2, PT, R13, R2, PT ;  /* 0x000000020d00720c */ /* 0x000fe40003f44070 */
[----:B------:R-:W-:Y:S02]  /*0570*/  LOP3.LUT R44, R6, 0x80, RZ, 0xc0, !PT ;  /* 0x00000080062c7812 */ /* 0x000fe400078ec0ff */
[----:B------:R-:W-:-:S09]  /*0580*/  SHF.R.U32.HI R6, RZ, 0x1, R5 ;  /* 0x00000001ff067819 */ /* 0x000fd20000011605 */
[-C--:B------:R-:W-:Y:S02]  /*0590*/  @!P2 IADD3 R2, PT, PT, R2, -R13.reuse, RZ ;  /* 0x8000000d0202a210 */ /* 0x080fe40007ffe0ff */
[----:B------:R-:W-:Y:S02]  /*05a0*/  @!P2 IADD3 R11, PT, PT, R11, 0x1, RZ ;  /* 0x000000010b0ba810 */ /* 0x000fe40007ffe0ff */
[----:B------:R-:W-:Y:S01]  /*05b0*/  ISETP.GE.U32.AND P0, PT, R2, R13, PT ;  /* 0x0000000d0200720c */ /* 0x000fe20003f06070 */
[----:B------:R-:W-:Y:S01]  /*05c0*/  VIADD R2, R54, 0xf ;  /* 0x0000000f36027836 */ /* 0x000fe20000000000 */
[----:B------:R-:W-:-:S04]  /*05d0*/  IADD3 R13, PT, PT, R44, UR6, RZ ;  /* 0x000000062c0d7c10 */ /* 0x000fc8000fffe0ff */
[----:B------:R-:W-:Y:S01]  /*05e0*/  SHF.R.U32.HI R2, RZ, 0x4, R2 ;  /* 0x00000004ff027819 */ /* 0x000fe20000011602 */
[----:B------:R-:W-:-:S03]  /*05f0*/  @!P1 IMAD R13, R6, 0x8, R13 ;  /* 0x00000008060d9824 */ /* 0x000fc600078e020d */
[----:B------:R-:W-:-:S03]  /*0600*/  VIMNMX.U32 R53, PT, PT, R2, R53, PT ;  /* 0x0000003502357248 */ /* 0x000fc60003fe0000 */
[----:B------:R-:W-:Y:S01]  /*0610*/  @P0 VIADD R11, R11, 0x1 ;  /* 0x000000010b0b0836 */ /* 0x000fe20000000000 */
[----:B------:R-:W-:Y:S01]  /*0620*/  ISETP.GE.U32.AND P0, PT, R40, R53, PT ;  /* 0x000000352800720c */ /* 0x000fe20003f06070 */
[----:B------:R-:W-:Y:S01]  /*0630*/  IMAD R10, R3, -0x20, R53 ;  /* 0xffffffe0030a7824 */ /* 0x000fe200078e0235 */
[----:B------:R-:W-:Y:S02]  /*0640*/  MOV R3, 0xff7fffff ;  /* 0xff7fffff00037802 */ /* 0x000fe40000000f00 */
[----:B------:R-:W-:-:S04]  /*0650*/  MOV R2, R11 ;  /* 0x0000000b00027202 */ /* 0x000fc80000000f00 */
[----:B------:R-:W-:Y:S01]  /*0660*/  @!P3 IADD3 R2, PT, PT, -R2, RZ, RZ ;  /* 0x000000ff0202b210 */ /* 0x000fe20007ffe1ff */
[----:B---3--:R0:W-:Y:S01]  /*0670*/  @!P1 STS.64 [R13], R8 ;  /* 0x000000080d009388 */ /* 0x0081e20000000a00 */
[----:B------:R-:W-:Y:S01]  /*0680*/  BAR.SYNC.DEFER_BLOCKING 0x0 ;  /* 0x0000000000007b1d */ /* 0x000fe20000010000 */
[----:B------:R-:W-:Y:S01]  /*0690*/  ISETP.NE.AND P1, PT, R19, RZ, PT ;  /* 0x000000ff1300720c */ /* 0x000fe20003f25270 */
[----:B0-----:R-:W-:-:S05]  /*06a0*/  IMAD R9, R10, 0x10, R7 ;  /* 0x000000100a097824 */ /* 0x001fca00078e0207 */
[----:B------:R-:W-:-:S07]  /*06b0*/  VIMNMX R52, PT, PT, R54, R9, PT ;  /* 0x0000000936347248 */ /* 0x000fce0003fe0100 */
[----:B------:R-:W-:Y:S01]  /*06c0*/  @!P1 LOP3.LUT R2, RZ, R19, RZ, 0x33, !PT ;  /* 0x00000013ff029212 */ /* 0x000fe200078e33ff */
[----:B------:R-:W-:Y:S06]  /*06d0*/  @P0 BRA `(.L_x_25493) ;  /* 0x0000000400c80947 */ /* 0x000fec0003800000 */
[----:B------:R-:W0:Y:S01]  /*06e0*/  LDCU UR12, c[0x0][0x3e0] ;  /* 0x00007c00ff0c77ac */ /* 0x000e220008000800 */
[----:B------:R-:W-:Y:S01]  /*06f0*/  IMAD.MOV.U32 R4, RZ, RZ, R40 ;  /* 0x000000ffff047224 */ /* 0x000fe200078e0028 */
[----:B------:R-:W-:Y:S01]  /*0700*/  SHF.L.U32 R3, R6, 0x2, RZ ;  /* 0x0000000206037819 */ /* 0x000fe200000006ff */
[----:B------:R-:W-:Y:S01]  /*0710*/  IMAD R7, R42, 0x10, R7 ;  /* 0x000000102a077824 */ /* 0x000fe200078e0207 */
[----:B------:R-:W1:Y:S01]  /*0720*/  LDCU.64 UR10, c[0x0][0x3b8] ;  /* 0x00007700ff0a77ac */ /* 0x000e620008000a00 */
[----:B------:R-:W-:Y:S01]  /*0730*/  IMAD.WIDE.U32 R40, R4, 0x4, RZ ;  /* 0x0000000404287825 */ /* 0x000fe200078e00ff */
[C---:B------:R-:W-:Y:S01]  /*0740*/  LOP3.LUT R46, R5.reuse, 0x1, RZ, 0xc0, !PT ;  /* 0x00000001052e7812 */ /* 0x040fe200078ec0ff */
[----:B------:R-:W2:Y:S01]  /*0750*/  LDS.128 R36, [R44+UR6] ;  /* 0x000000062c247984 */ /* 0x000ea20008000c00 */
[----:B------:R-:W-:Y:S01]  /*0760*/  SHF.L.U32 R5, R5, 0x1, RZ ;  /* 0x0000000105057819 */ /* 0x000fe200000006ff */
[----:B------:R-:W-:Y:S01]  /*0770*/  UIADD3 UR4, UPT, UPT, UR5, 0x120, URZ ;  /* 0x0000012005047890 */ /* 0x000fe2000fffe0ff */
[----:B------:R-:W-:Y:S01]  /*0780*/  LOP3.LUT R6, R6, 0xf, RZ, 0xc0, !PT ;  /* 0x0000000f06067812 */ /* 0x000fe200078ec0ff */
[----:B------:R-:W3:Y:S01]  /*0790*/  LDS.128 R32, [R44+UR6+0x10] ;  /* 0x000010062c207984 */ /* 0x000ee20008000c00 */
[----:B------:R-:W-:Y:S01]  /*07a0*/  IMAD.WIDE R40, R45, 0x4, R40 ;  /* 0x000000042d287825 */ /* 0x000fe200078e0228 */
[----:B------:R-:W-:Y:S01]  /*07b0*/  LOP3.LUT R3, R3, 0x3c, RZ, 0xc0, !PT ;  /* 0x0000003c03037812 */ /* 0x000fe200078ec0ff */
[----:B------:R-:W-:Y:S01]  /*07c0*/  ULEA UR4, UR7, UR4, 0x18 ;  /* 0x0000000407047291 */ /* 0x000fe2000f8ec0ff */
[----:B------:R-:W4:Y:S01]  /*07d0*/  LDS.128 R28, [R44+UR6+0x20] ;  /* 0x000020062c1c7984 */ /* 0x000f220008000c00 */
[----:B------:R-:W-:-:S02]  /*07e0*/  LOP3.LUT R57, R5, 0x3c, RZ, 0xc0, !PT ;  /* 0x0000003c05397812 */ /* 0x000fc400078ec0ff */
[----:B------:R-:W-:Y:S01]  /*07f0*/  IADD3 R45, PT, PT, R6, R7, RZ ;  /* 0x00000007062d7210 */ /* 0x000fe20007ffe0ff */
[----:B------:R-:W2:Y:S01]  /*0800*/  LDS.128 R24, [R44+UR6+0x30] ;  /* 0x000030062c187984 */ /* 0x000ea20008000c00 */
[----:B------:R-:W-:Y:S01]  /*0810*/  IMAD R42, R42, 0x40, R3 ;  /* 0x000000402a2a7824 */ /* 0x000fe200078e0203 */
[----:B------:R-:W-:Y:S01]  /*0820*/  ISETP.NE.U32.AND P0, PT, R46, 0x1, PT ;  /* 0x000000012e00780c */ /* 0x000fe20003f05070 */
[----:B------:R-:W-:Y:S01]  /*0830*/  IMAD.MOV.U32 R3, RZ, RZ, -0x800001 ;  /* 0xff7fffffff037424 */ /* 0x000fe200078e00ff */
[----:B------:R-:W2:Y:S01]  /*0840*/  LDS.128 R20, [R44+UR6+0x40] ;  /* 0x000040062c147984 */ /* 0x000ea20008000c00 */
[----:B-1----:R-:W-:Y:S01]  /*0850*/  IADD3 R6, P1, PT, R40, UR10, RZ ;  /* 0x0000000a28067c10 */ /* 0x002fe2000ff3e0ff */
[----:B------:R-:W-:Y:S01]  /*0860*/  VIADD R42, R42, UR4 ;  /* 0x000000042a2a7c36 */ /* 0x000fe20008000000 */
[----:B------:R-:W-:Y:S01]  /*0870*/  LOP3.LUT R5, R5, 0x2, RZ, 0xc0, !PT ;  /* 0x0000000205057812 */ /* 0x000fe200078ec0ff */
[----:B------:R-:W1:Y:S01]  /*0880*/  LDS.128 R16, [R44+UR6+0x50] ;  /* 0x000050062c107984 */ /* 0x000e620008000c00 */
[----:B------:R-:W-:-:S02]  /*0890*/  IADD3.X R7, PT, PT, R41, UR11, RZ, P1, !PT ;  /* 0x0000000b29077c10 */ /* 0x000fc40008ffe4ff */
[----:B-----5:R-:W-:Y:S01]  /*08a0*/  FSETP.NEU.FTZ.AND P1, PT, R43, RZ, PT ;  /* 0x000000ff2b00720b */ /* 0x020fe20003f3d000 */
[----:B------:R-:W1:Y:S01]  /*08b0*/  LDS.128 R12, [R44+UR6+0x60] ;  /* 0x000060062c0c7984 */ /* 0x000e620008000c00 */
[----:B------:R-:W-:Y:S02]  /*08c0*/  IADD3 R40, PT, PT, -R54, R45, RZ ;  /* 0x0000002d36287210 */ /* 0x000fe40007ffe1ff */
[----:B------:R-:W-:Y:S01]  /*08d0*/  IADD3 R41, PT, PT, R45, 0x1, RZ ;  /* 0x000000012d297810 */ /* 0x000fe20007ffe0ff */
[----:B------:R0:W1:Y:S02]  /*08e0*/  LDS.128 R8, [R44+UR6+0x70] ;  /* 0x000070062c087984 */ /* 0x0000640008000c00 */
[----:B0-----:R-:W-:-:S05]  /*08f0*/  IMAD R44, R2, UR12, RZ ;  /* 0x0000000c022c7c24 */ /* 0x001fca000f8e02ff */
[----:B------:R-:W-:-:S04]  /*0900*/  IADD3 R56, P2, PT, R44, R57, RZ ;  /* 0x000000392c387210 */ /* 0x000fc80007f5e0ff */
[----:B---3--:R-:W-:-:S09]  /*0910*/  LEA.HI.X.SX32 R57, R44, RZ, 0x1, P2 ;  /* 0x000000ff2c397211 */ /* 0x008fd200010f0eff */
.L_x_25495:
[----:B------:R-:W3:Y:S02]  /*0920*/  LDG.E.CONSTANT R45, desc[UR8][R6.64] ;  /* 0x00000008062d7981 */ /* 0x000ee4000c1e9900 */
[----:B---3--:R-:W-:-:S03]  /*0930*/  IMAD.WIDE R44, R45, UR13, R56 ;  /* 0x0000000d2d2c7c25 */ /* 0x008fc6000f8e0238 */
[----:B------:R-:W-:-:S04]  /*0940*/  IADD3 R44, P2, PT, R44, R5, RZ ;  /* 0x000000052c2c7210 */ /* 0x000fc80007f5e0ff */
[----:B------:R-:W-:Y:S02]  /*0950*/  IADD3.X R45, PT, PT, RZ, R45, RZ, P2, !PT ;  /* 0x0000002dff2d7210 */ /* 0x000fe400017fe4ff */
[----:B------:R-:W-:-:S04]  /*0960*/  LEA R58, P2, R44, UR14, 0x2 ;  /* 0x0000000e2c3a7c11 */ /* 0x000fc8000f8410ff */
[----:B------:R-:W-:-:S05]  /*0970*/  LEA.HI.X R59, R44, UR15, R45, 0x2, P2 ;  /* 0x0000000f2c3b7c11 */ /* 0x000fca00090f142d */
[----:B------:R-:W2:Y:S04]  /*0980*/  LDG.E.64.CONSTANT R46, desc[UR8][R58.64+0x100] ;  /* 0x000100083a2e7981 */ /* 0x000ea8000c1e9b00 */
[----:B------:R-:W3:Y:S04]  /*0990*/  LDG.E.64.CONSTANT R48, desc[UR8][R58.64] ;  /* 0x000000083a307981 */ /* 0x000ee8000c1e9b00 */
[----:B0-----:R-:W5:Y:S04]  /*09a0*/  LDG.E.64.CONSTANT R50, desc[UR8][R58.64+0x200] ;  /* 0x000200083a327981 */ /* 0x001f68000c1e9b00 */
[----:B------:R-:W4:Y:S01]  /*09b0*/  LDG.E.64.CONSTANT R44, desc[UR8][R58.64+0x300] ;  /* 0x000300083a2c7981 */ /* 0x000f22000c1e9b00 */
[----:B--2---:R-:W-:Y:S01]  /*09c0*/  FMUL.FTZ R55, R46, R38 ;  /* 0x000000262e377220 */ /* 0x004fe20000410000 */
[----:B------:R-:W-:-:S03]  /*09d0*/  FMUL.FTZ R46, R47, R39 ;  /* 0x000000272f2e7220 */ /* 0x000fc60000410000 */
[----:B---3--:R-:W-:Y:S01]  /*09e0*/  FFMA.FTZ R55, R36, R48, R55 ;  /* 0x0000003024377223 */ /* 0x008fe20000010037 */
[----:B------:R-:W-:-:S03]  /*09f0*/  FFMA.FTZ R46, R37, R49, R46 ;  /* 0x00000031252e7223 */ /* 0x000fc6000001002e */
[----:B-----5:R-:W-:Y:S01]  /*0a00*/  FFMA.FTZ R55, R32, R50, R55 ;  /* 0x0000003220377223 */ /* 0x020fe20000010037 */
[----:B------:R-:W-:Y:S02]  /*0a10*/  FFMA.FTZ R48, R33, R51, R46 ;  /* 0x0000003321307223 */ /* 0x000fe4000001002e */
[----:B------:R-:W2:Y:S01]  /*0a20*/  LDG.E.64.CONSTANT R46, desc[UR8][R58.64+0x400] ;  /* 0x000400083a2e7981 */ /* 0x000ea2000c1e9b00 */
[----:B----4-:R-:W-:Y:S01]  /*0a30*/  FFMA.FTZ R55, R44, R34, R55 ;  /* 0x000000222c377223 */ /* 0x010fe20000010037 */
[----:B------:R-:W-:Y:S02]  /*0a40*/  FFMA.FTZ R60, R45, R35, R48 ;  /* 0x000000232d3c7223 */ /* 0x000fe40000010030 */
[----:B------:R-:W3:Y:S04]  /*0a50*/  LDG.E.64.CONSTANT R48, desc[UR8][R58.64+0x500] ;  /* 0x000500083a307981 */ /* 0x000ee8000c1e9b00 */
[----:B------:R-:W4:Y:S04]  /*0a60*/  LDG.E.64.CONSTANT R50, desc[UR8][R58.64+0x600] ;  /* 0x000600083a327981 */ /* 0x000f28000c1e9b00 */
        /* <DEDUP_REMOVED lines=9> */
[----:B------:R-:W1:Y:S01]  /*0b00*/  LDG.E.64.CONSTANT R50, desc[UR8][R58.64+0xa00] ;  /* 0x000a00083a327981 */ /* 0x000e62000c1e9b00 */
[----:B-----5:R-:W-:Y:S01]  /*0b10*/  FFMA.FTZ R55, R44, R26, R55 ;  /* 0x0000001a2c377223 */ /* 0x020fe20000010037 */
        /* <DEDUP_REMOVED lines=8> */
[----:B-1----:R-:W-:Y:S01]  /*0ba0*/  FFMA.FTZ R55, R16, R50, R55 ;  /* 0x0000003210377223 */ /* 0x002fe20000010037 */
[----:B------:R-:W-:-:S02]  /*0bb0*/  FFMA.FTZ R60, R17, R51, R60 ;  /* 0x00000033113c7223 */ /* 0x000fc4000001003c */
[----:B------:R-:W5:Y:S01]  /*0bc0*/  LDG.E.64.CONSTANT R50, desc[UR8][R58.64+0xf00] ;  /* 0x000f00083a327981 */ /* 0x000f62000c1e9b00 */
[----:B----4-:R-:W-:Y:S01]  /*0bd0*/  FFMA.FTZ R55, R44, R18, R55 ;  /* 0x000000122c377223 */ /* 0x010fe20000010037 */
[----:B------:R-:W-:Y:S02]  /*0be0*/  FFMA.FTZ R60, R45, R19, R60 ;  /* 0x000000132d3c7223 */ /* 0x000fe4000001003c */
[----:B------:R-:W4:Y:S01]  /*0bf0*/  LDG.E.64.CONSTANT R44, desc[UR8][R58.64+0xd00] ;  /* 0x000d00083a2c7981 */ /* 0x000f22000c1e9b00 */
[----:B------:R-:W-:Y:S01]  /*0c00*/  UMOV UR4, 0xffffffff ;  /* 0xffffffff00047882 */ /* 0x000fe20000000000 */
[----:B--2---:R-:W-:Y:S01]  /*0c10*/  FFMA.FTZ R55, R12, R46, R55 ;  /* 0x0000002e0c377223 */ /* 0x004fe20000010037 */
[----:B------:R-:W-:-:S03]  /*0c20*/  FFMA.FTZ R60, R13, R47, R60 ;  /* 0x0000002f0d3c7223 */ /* 0x000fc6000001003c */
[----:B----4-:R-:W-:Y:S01]  /*0c30*/  FFMA.FTZ R55, R44, R14, R55 ;  /* 0x0000000e2c377223 */ /* 0x010fe20000010037 */
        /* <DEDUP_REMOVED lines=8> */
.L_x_25532:
[----:B------:R-:W-:Y:S01]  /*0cc0*/  IADD3 R44, PT, PT, R40, 0x1, RZ ;  /* 0x00000001282c7810 */ /* 0x000fe20007ffe0ff */
[C---:B------:R-:W-:Y:S01]  /*0cd0*/  @P0 VIADD R47, R41.reuse, 0xffffffff ;  /* 0xffffffff292f0836 */ /* 0x040fe20000000000 */
[----:B------:R-:W-:Y:S01]  /*0ce0*/  IADD3 R4, PT, PT, R4, 0x4, RZ ;  /* 0x0000000404047810 */ /* 0x000fe20007ffe0ff */
[----:B-1----:R-:W-:Y:S01]  /*0cf0*/  FADD.FTZ R45, R50, R45 ;  /* 0x0000002d322d7221 */ /* 0x002fe20000010000 */
[----:B------:R-:W-:Y:S01]  /*0d00*/  I2FP.F32.S32 R44, R44 ;  /* 0x0000002c002c7245 */ /* 0x000fe20000201400 */
[----:B------:R-:W-:Y:S01]  /*0d10*/  VIADD R41, R41, 0x40 ;  /* 0x0000004029297836 */ /* 0x000fe20000000000 */
[----:B------:R-:W-:Y:S02]  /*0d20*/  ISETP.GE.U32.AND P3, PT, R4, R53, PT ;  /* 0x000000350400720c */ /* 0x000fe40003f66070 */
[CC--:B------:R-:W-:Y:S01]  /*0d30*/  ISETP.GE.OR P4, PT, R47.reuse, R54.reuse, !P0 ;  /* 0x000000362f00720c */ /* 0x0c0fe20004786670 */
[----:B------:R-:W-:Y:S01]  /*0d40*/  FMUL.FTZ R44, R44, R43 ;  /* 0x0000002b2c2c7220 */ /* 0x000fe20000410000 */
[----:B------:R-:W-:-:S02]  /*0d50*/  @P0 ISETP.GE.AND P2, PT, R47, R54, PT ;  /* 0x000000362f00020c */ /* 0x000fc40003f46270 */
[----:B------:R-:W-:Y:S02]  /*0d60*/  IADD3 R40, PT, PT, R40, 0x40, RZ ;  /* 0x0000004028287810 */ /* 0x000fe40007ffe0ff */
[----:B------:R-:W-:-:S05]  /*0d70*/  FSEL R44, R44, RZ, P1 ;  /* 0x000000ff2c2c7208 */ /* 0x000fca0000800000 */
[----:B------:R-:W-:-:S05]  /*0d80*/  FFMA.FTZ R44, R45, UR16, R44 ;  /* 0x000000102d2c7c23 */ /* 0x000fca000801002c */
[----:B------:R-:W-:Y:S02]  /*0d90*/  @P0 FSEL R45, R44, RZ, !P2 ;  /* 0x000000ff2c2d0208 */ /* 0x000fe40005000000 */
[----:B------:R-:W-:Y:S02]  /*0da0*/  IADD3 R6, P2, PT, R6, 0x10, RZ ;  /* 0x0000001006067810 */ /* 0x000fe40007f5e0ff */
[----:B------:R-:W-:Y:S01]  /*0db0*/  @!P4 FMNMX.FTZ R3, R3, R44, !PT ;  /* 0x0000002c0303c209 */ /* 0x000fe20007810000 */
[----:B------:R1:W-:Y:S01]  /*0dc0*/  @P0 STS [R42], R45 ;  /* 0x0000002d2a000388 */ /* 0x0003e20000000800 */
[----:B------:R-:W-:Y:S02]  /*0dd0*/  IADD3.X R7, PT, PT, RZ, R7, RZ, P2, !PT ;  /* 0x00000007ff077210 */ /* 0x000fe400017fe4ff */
[----:B-1----:R-:W-:Y:S01]  /*0de0*/  IADD3 R42, PT, PT, R42, 0x100, RZ ;  /* 0x000001002a2a7810 */ /* 0x002fe20007ffe0ff */
[----:B------:R-:W-:Y:S06]  /*0df0*/  @!P3 BRA `(.L_x_25495) ;  /* 0xfffffff800c8b947 */ /* 0x000fec000383ffff */
.L_x_25493:
[----:B------:R-:W-:Y:S05]  /*0e00*/  BSYNC B0 ;  /* 0x0000000000007941 */ /* 0x000fea0003800000 */
.L_x_25492:
[----:B------:R-:W1:Y:S01]  /*0e10*/  S2R R4, SR_TID.X ;  /* 0x0000000000047919 */ /* 0x000e620000002100 */
[----:B------:R-:W-:-:S03]  /*0e20*/  UMOV UR4, 0xffffffff ;  /* 0xffffffff00047882 */ /* 0x000fc60000000000 */
[----:B------:R-:W-:Y:S05]  /*0e30*/  BRA.DIV UR4, `(.L_x_25496) ;  /* 0x0000003204307947 */ /* 0x000fea000b800000 */
[----:B------:R-:W2:Y:S02]  /*0e40*/  SHFL.BFLY PT, R6, R3, 0x10, 0x1f ;  /* 0x0e001f0003067f89 */ /* 0x000ea400000e0000 */
[----:B--2---:R-:W-:-:S05]  /*0e50*/  FMNMX.FTZ R6, R6, R3, !PT ;  /* 0x0000000306067209 */ /* 0x004fca0007810000 */
[----:B------:R-:W2:Y:S02]  /*0e60*/  SHFL.BFLY PT, R5, R6, 0x8, 0x1f ;  /* 0x0d001f0006057f89 */ /* 0x000ea400000e0000 */
[----:B--2---:R-:W-:-:S05]  /*0e70*/  FMNMX.FTZ R5, R6, R5, !PT ;  /* 0x0000000506057209 */ /* 0x004fca0007810000 */
[----:B------:R-:W2:Y:S02]  /*0e80*/  SHFL.BFLY PT, R8, R5, 0x4, 0x1f ;  /* 0x0c801f0005087f89 */ /* 0x000ea400000e0000 */
[----:B--2---:R-:W-:-:S05]  /*0e90*/  FMNMX.FTZ R8, R5, R8, !PT ;  /* 0x0000000805087209 */ /* 0x004fca0007810000 */
[----:B------:R2:W3:Y:S02]  /*0ea0*/  SHFL.BFLY PT, R9, R8, 0x2, 0x1f ;  /* 0x0c401f0008097f89 */ /* 0x0004e400000e0000 */
.L_x_25538:
[----:B------:R-:W4:Y:S01]  /*0eb0*/  S2R R6, SR_CgaCtaId ;  /* 0x0000000000067919 */ /* 0x000f220000008800 */
[----:B------:R-:W-:Y:S01]  /*0ec0*/  MOV R7, 0x400 ;  /* 0x0000040000077802 */ /* 0x000fe20000000f00 */
[----:B------:R-:W-:Y:S05]  /*0ed0*/  WARPSYNC.ALL ;  /* 0x0000000000007948 */ /* 0x000fea0003800000 */
[----:B------:R-:W-:Y:S01]  /*0ee0*/  VIADD R11, R7, 0x100 ;  /* 0x00000100070b7836 */ /* 0x000fe20000000000 */
[----:B-1----:R-:W-:Y:S02]  /*0ef0*/  LOP3.LUT P0, R5, R4, 0x1f, RZ, 0xc0, !PT ;  /* 0x0000001f04057812 */ /* 0x002fe4000780c0ff */
[----:B------:R-:W-:-:S02]  /*0f00*/  SHF.R.U32.HI R3, RZ, 0x5, R4 ;  /* 0x00000005ff037819 */ /* 0x000fc40000011604 */
[----:B--23--:R-:W-:Y:S02]  /*0f10*/  FMNMX.FTZ R8, R8, R9, !PT ;  /* 0x0000000908087209 */ /* 0x00cfe40007810000 */
[----:B----4-:R-:W-:-:S04]  /*0f20*/  LEA R10, R6, R11, 0x18 ;  /* 0x0000000b060a7211 */ /* 0x010fc800078ec0ff */
[----:B------:R-:W-:-:S05]  /*0f30*/  LEA R9, R3, R10, 0x2 ;  /* 0x0000000a03097211 */ /* 0x000fca00078e10ff */
[----:B------:R-:W-:Y:S01]  /*0f40*/  @!P0 STS [R9], R8 ;  /* 0x0000000809008388 */ /* 0x000fe20000000800 */
[----:B------:R-:W-:Y:S01]  /*0f50*/  BAR.SYNC.DEFER_BLOCKING 0x0 ;  /* 0x0000000000007b1d */ /* 0x000fe20000010000 */
[C---:B------:R-:W-:Y:S01]  /*0f60*/  ISETP.GT.U32.AND P1, PT, R5.reuse, 0x3, PT ;  /* 0x000000030500780c */ /* 0x040fe20003f24070 */
[----:B------:R-:W-:Y:S01]  /*0f70*/  IMAD.MOV.U32 R13, RZ, RZ, -0x800001 ;  /* 0xff7fffffff0d7424 */ /* 0x000fe200078e00ff */
[----:B------:R-:W-:Y:S01]  /*0f80*/  LEA R10, R5, R10, 0x2 ;  /* 0x0000000a050a7211 */ /* 0x000fe200078e10ff */
        /* <DEDUP_REMOVED lines=14> */
[----:B------:R-:W-:Y:S04]  /*1070*/  BSSY.RECONVERGENT B1, `(.L_x_25499) ;  /* 0x000001c000017945 */ /* 0x000fe80003800200 */
[----:B------:R-:W-:-:S05]  /*1080*/  IMAD.IADD R13, R52, 0x1, R13 ;  /* 0x00000001340d7824 */ /* 0x000fca00078e020d */
[C---:B------:R-:W-:Y:S02]  /*1090*/  LOP3.LUT R12, R13.reuse, 0x180, RZ, 0xc0, !PT ;  /* 0x000001800d0c7812 */ /* 0x040fe400078ec0ff */
[----:B------:R-:W-:Y:S02]  /*10a0*/  IADD3 R14, PT, PT, R13, -UR11, RZ ;  /* 0x8000000b0d0e7c10 */ /* 0x000fe4000fffe0ff */
        /* <DEDUP_REMOVED lines=13> */
.L_x_25501:
        /* <DEDUP_REMOVED lines=11> */
.L_x_25500:
[----:B------:R-:W-:Y:S05]  /*1230*/  BSYNC.RECONVERGENT B1 ;  /* 0x0000000000017941 */ /* 0x000fea0003800200 */
.L_x_25499:
        /* <DEDUP_REMOVED lines=12> */
.L_x_25504:
        /* <DEDUP_REMOVED lines=15> */
[----:B--2---:R-:W-:Y:S01]  /*13f0*/  FADD.FTZ R20, -R8, R21 ;  /* 0x0000001508147221 */ /* 0x004fe20000010100 */
[----:B------:R-:W-:Y:S01]  /*1400*/  FMUL.FTZ R18, R16, 1.4426950216293334961 ;  /* 0x3fb8aa3b10127820 */ /* 0x000fe20000410000 */
[----:B---3--:R-:W-:Y:S01]  /*1410*/  FADD.FTZ R16, -R8, R25 ;  /* 0x0000001908107221 */ /* 0x008fe20000010100 */
[----:B------:R-:W2:Y:S01]  /*1420*/  LDS R17, [R13+0x1400] ;  /* 0x001400000d117984 */ /* 0x000ea20000000800 */
[----:B------:R-:W-:Y:S01]  /*1430*/  FMUL.FTZ R22, R20, 1.4426950216293334961 ;  /* 0x3fb8aa3b14167820 */ /* 0x000fe20000410000 */
[----:B------:R-:W3:Y:S01]  /*1440*/  MUFU.EX2 R28, R18 ;  /* 0x00000012001c7308 */ /* 0x000ee20000000800 */
[----:B------:R-:W-:Y:S01]  /*1450*/  FMUL.FTZ R16, R16, 1.4426950216293334961 ;  /* 0x3fb8aa3b10107820 */ /* 0x000fe20000410000 */
[----:B------:R-:W2:Y:S01]  /*1460*/  LDS R21, [R13+0x1600] ;  /* 0x001600000d157984 */ /* 0x000ea20000000800 */
[C---:B----4-:R-:W-:Y:S01]  /*1470*/  FADD.FTZ R20, -R8.reuse, R27 ;  /* 0x0000001b08147221 */ /* 0x050fe20000010100 */
[----:B------:R-:W4:Y:S01]  /*1480*/  MUFU.EX2 R29, R22 ;  /* 0x00000016001d7308 */ /* 0x000f220000000800 */
[----:B0-----:R-:W-:Y:S01]  /*1490*/  FADD.FTZ R31, -R8, R31 ;  /* 0x0000001f081f7221 */ /* 0x001fe20000010100 */
        /* <DEDUP_REMOVED lines=11> */
[----:B------:R-:W-:Y:S01]  /*1550*/  FADD.FTZ R31, -R8, R23 ;  /* 0x00000017081f7221 */ /* 0x000fe20000010100 */
[----:B------:R-:W-:Y:S01]  /*1560*/  FMUL.FTZ R24, R35, 1.4426950216293334961 ;  /* 0x3fb8aa3b23187820 */ /* 0x000fe20000410000 */
[----:B----4-:R-:W-:Y:S01]  /*1570*/  FADD.FTZ R23, R12, R29 ;  /* 0x0000001d0c177221 */ /* 0x010fe20000010000 */
[----:B------:R-:W4:Y:S01]  /*1580*/  MUFU.EX2 R22, R33 ;  /* 0x0000002100167308 */ /* 0x000f220000000800 */
[C---:B------:R-:W-:Y:S01]  /*1590*/  FADD.FTZ R37, -R8.reuse, R37 ;  /* 0x0000002508257221 */ /* 0x040fe20000010100 */
[----:B------:R-:W-:Y:S01]  /*15a0*/  FMUL.FTZ R31, R31, 1.4426950216293334961 ;  /* 0x3fb8aa3b1f1f7820 */ /* 0x000fe20000410000 */
[----:B------:R-:W-:Y:S01]  /*15b0*/  FADD.FTZ R23, R23, R16 ;  /* 0x0000001017177221 */ /* 0x000fe20000010000 */
[----:B------:R-:W2:Y:S01]  /*15c0*/  MUFU.EX2 R24, R24 ;  /* 0x0000001800187308 */ /* 0x000ea20000000800 */
[C---:B------:R-:W-:Y:S01]  /*15d0*/  FADD.FTZ R39, -R8.reuse, R39 ;  /* 0x0000002708277221 */ /* 0x040fe20000010100 */
[----:B------:R-:W-:Y:S01]  /*15e0*/  FMUL.FTZ R37, R37, 1.4426950216293334961 ;  /* 0x3fb8aa3b25257820 */ /* 0x000fe20000410000 */
[----:B-1----:R-:W-:Y:S01]  /*15f0*/  FADD.FTZ R23, R23, R18 ;  /* 0x0000001217177221 */ /* 0x002fe20000010000 */
[----:B------:R1:W-:Y:S01]  /*1600*/  STS [R13+-0x400], R28 ;  /* 0xfffc001c0d007388 */ /* 0x0003e20000000800 */
[C---:B------:R-:W-:Y:S01]  /*1610*/  FADD.FTZ R41, -R8.reuse, R41 ;  /* 0x0000002908297221 */ /* 0x040fe20000010100 */
[----:B------:R-:W-:Y:S01]  /*1620*/  FMUL.FTZ R39, R39, 1.4426950216293334961 ;  /* 0x3fb8aa3b27277820 */ /* 0x000fe20000410000 */
[----:B------:R-:W0:Y:S01]  /*1630*/  MUFU.EX2 R26, R37 ;  /* 0x00000025001a7308 */ /* 0x000e220000000800 */
[----:B---3--:R-:W-:Y:S01]  /*1640*/  FADD.FTZ R23, R23, R20 ;  /* 0x0000001417177221 */ /* 0x008fe20000010000 */
[----:B------:R-:W-:Y:S01]  /*1650*/  FMUL.FTZ R41, R41, 1.4426950216293334961 ;  /* 0x3fb8aa3b29297820 */ /* 0x000fe20000410000 */
[C---:B------:R-:W-:Y:S01]  /*1660*/  FADD.FTZ R19, -R8.reuse, R19 ;  /* 0x0000001308137221 */ /* 0x040fe20000010100 */
[----:B------:R-:W3:Y:S01]  /*1670*/  MUFU.EX2 R30, R39 ;  /* 0x00000027001e7308 */ /* 0x000ee20000000800 */
[----:B----4-:R-:W-:Y:S01]  /*1680*/  FADD.FTZ R23, R23, R22 ;  /* 0x0000001617177221 */ /* 0x010fe20000010000 */
[----:B------:R-:W-:Y:S01]  /*1690*/  STS [R13+-0x200], R29 ;  /* 0xfffe001d0d007388 */ /* 0x000fe20000000800 */
[C---:B--2---:R-:W-:Y:S01]  /*16a0*/  FADD.FTZ R17, -R8.reuse, R17 ;  /* 0x0000001108117221 */ /* 0x044fe20000010100 */
[----:B------:R-:W2:Y:S01]  /*16b0*/  MUFU.EX2 R12, R41 ;  /* 0x00000029000c7308 */ /* 0x000ea20000000800 */
[----:B------:R-:W-:Y:S01]  /*16c0*/  FADD.FTZ R23, R23, R24 ;  /* 0x0000001817177221 */ /* 0x000fe20000010000 */
[----:B------:R-:W-:Y:S01]  /*16d0*/  FMUL.FTZ R19, R19, 1.4426950216293334961 ;  /* 0x3fb8aa3b13137820 */ /* 0x000fe20000410000 */
[C---:B------:R-:W-:Y:S01]  /*16e0*/  FADD.FTZ R21, -R8.reuse, R21 ;  /* 0x0000001508157221 */ /* 0x040fe20000010100 */
[----:B-1----:R-:W1:Y:S01]  /*16f0*/  MUFU.EX2 R28, R31 ;  /* 0x0000001f001c7308 */ /* 0x002e620000000800 */
[----:B------:R-:W-:Y:S01]  /*1700*/  FMUL.FTZ R17, R17, 1.4426950216293334961 ;  /* 0x3fb8aa3b11117820 */ /* 0x000fe20000410000 */
[----:B0-----:R-:W-:Y:S01]  /*1710*/  FADD.FTZ R23, R23, R26 ;  /* 0x0000001a17177221 */ /* 0x001fe20000010000 */
[C---:B------:R-:W-:Y:S01]  /*1720*/  FADD.FTZ R25, -R8.reuse, R25 ;  /* 0x0000001908197221 */ /* 0x040fe20000010100 */
[----:B------:R-:W0:Y:S01]  /*1730*/  MUFU.EX2 R32, R19 ;  /* 0x0000001300207308 */ /* 0x000e220000000800 */
[----:B------:R-:W-:Y:S01]  /*1740*/  FMUL.FTZ R21, R21, 1.4426950216293334961 ;  /* 0x3fb8aa3b15157820 */ /* 0x000fe20000410000 */
[----:B---3--:R-:W-:Y:S01]  /*1750*/  FADD.FTZ R23, R23, R30 ;  /* 0x0000001e17177221 */ /* 0x008fe20000010000 */
[----:B------:R-:W-:Y:S01]  /*1760*/  FADD.FTZ R27, -R8, R27 ;  /* 0x0000001b081b7221 */ /* 0x000fe20000010100 */
[----:B------:R-:W3:Y:S01]  /*1770*/  MUFU.EX2 R34, R17 ;  /* 0x0000001100227308 */ /* 0x000ee20000000800 */
[----:B------:R-:W-:Y:S01]  /*1780*/  FMUL.FTZ R25, R25, 1.4426950216293334961 ;  /* 0x3fb8aa3b19197820 */ /* 0x000fe20000410000 */
[----:B--2---:R-:W-:Y:S01]  /*1790*/  FADD.FTZ R23, R23, R12 ;  /* 0x0000000c17177221 */ /* 0x004fe20000010000 */
[----:B------:R-:W-:Y:S01]  /*17a0*/  FMUL.FTZ R27, R27, 1.4426950216293334961 ;  /* 0x3fb8aa3b1b1b7820 */ /* 0x000fe20000410000 */
[----:B------:R-:W2:Y:S01]  /*17b0*/  MUFU.EX2 R36, R21 ;  /* 0x0000001500247308 */ /* 0x000ea20000000800 */
[----:B------:R-:W-:Y:S01]  /*17c0*/  STS [R13], R16 ;  /* 0x000000100d007388 */ /* 0x000fe20000000800 */
[----:B-1----:R-:W-:-:S02]  /*17d0*/  FADD.FTZ R23, R23, R28 ;  /* 0x0000001c17177221 */ /* 0x002fc40000010000 */
[----:B------:R-:W1:Y:S01]  /*17e0*/  MUFU.EX2 R38, R25 ;  /* 0x0000001900267308 */ /* 0x000e620000000800 */
[----:B------:R-:W-:Y:S01]  /*17f0*/  STS [R13+0x200], R18 ;  /* 0x000200120d007388 */ /* 0x000fe20000000800 */
[----:B0-----:R-:W-:Y:S02]  /*1800*/  FADD.FTZ R23, R23, R32 ;  /* 0x0000002017177221 */ /* 0x001fe40000010000 */
[----:B------:R-:W0:Y:S01]  /*1810*/  MUFU.EX2 R40, R27 ;  /* 0x0000001b00287308 */ /* 0x000e220000000800 */
[----:B------:R-:W-:Y:S01]  /*1820*/  STS [R13+0x400], R20 ;  /* 0x000400140d007388 */ /* 0x000fe20000000800 */
[----:B---3--:R-:W-:-:S03]  /*1830*/  FADD.FTZ R23, R23, R34 ;  /* 0x0000002217177221 */ /* 0x008fc60000010000 */
[----:B------:R-:W-:Y:S01]  /*1840*/  STS [R13+0x600], R22 ;  /* 0x000600160d007388 */ /* 0x000fe20000000800 */
[----:B--2---:R-:W-:-:S03]  /*1850*/  FADD.FTZ R23, R23, R36 ;  /* 0x0000002417177221 */ /* 0x004fc60000010000 */
[----:B------:R-:W-:Y:S01]  /*1860*/  STS [R13+0x800], R24 ;  /* 0x000800180d007388 */ /* 0x000fe20000000800 */
[----:B-1----:R-:W-:-:S03]  /*1870*/  FADD.FTZ R23, R23, R38 ;  /* 0x0000002617177221 */ /* 0x002fc60000010000 */
[----:B------:R-:W-:Y:S04]  /*1880*/  STS [R13+0xa00], R26 ;  /* 0x000a001a0d007388 */ /* 0x000fe80000000800 */
        /* <DEDUP_REMOVED lines=11> */
.L_x_25503:
[----:B------:R-:W-:Y:S05]  /*1940*/  BSYNC.RECONVERGENT B1 ;  /* 0x0000000000017941 */ /* 0x000fea0003800200 */
.L_x_25502:
        /* <DEDUP_REMOVED lines=55> */
.L_x_25506:
[----:B------:R-:W-:Y:S05]  /*1cc0*/  BSYNC.RECONVERGENT B1 ;  /* 0x0000000000017941 */ /* 0x000fea0003800200 */
.L_x_25505:
        /* <DEDUP_REMOVED lines=26> */
.L_x_25498:
[----:B------:R-:W-:Y:S05]  /*1e70*/  BSYNC.RECONVERGENT B0 ;  /* 0x0000000000007941 */ /* 0x000fea0003800200 */
.L_x_25497:
        /* <DEDUP_REMOVED lines=26> */
[C---:B------:R-:W-:Y:S02]  /*2020*/  LOP3.LUT R10, R52.reuse, 0x180, RZ, 0xc0, !PT ;  /* 0x00000180340a7812 */ /* 0x040fe400078ec0ff */
[----:B------:R-:W-:Y:S01]  /*2030*/  IADD3 R13, PT, PT, R52, -UR11, RZ ;  /* 0x8000000b340d7c10 */ /* 0x000fe2000fffe0ff */
        /* <DEDUP_REMOVED lines=13> */
.L_x_25511:
[----:B------:R-:W1:Y:S01]  /*2110*/  LDS R16, [R10] ;  /* 0x000000000a107984 */ /* 0x000e620000000800 */
[----:B------:R-:W-:-:S05]  /*2120*/  VIADD R15, R15, 0x1 ;  /* 0x000000010f0f7836 */ /* 0x000fca0000000000 */
[----:B------:R-:W-:Y:S01]  /*2130*/  ISETP.NE.AND P0, PT, R15, RZ, PT ;  /* 0x000000ff0f00720c */ /* 0x000fe20003f05270 */
[----:B-1----:R-:W-:-:S05]  /*2140*/  FMUL.FTZ R13, R16, R9 ;  /* 0x00000009100d7220 */ /* 0x002fca0000410000 */
[----:B------:R1:W-:Y:S02]  /*2150*/  STS [R10], R13 ;  /* 0x0000000d0a007388 */ /* 0x0003e40000000800 */
[----:B-1----:R-:W-:-:S05]  /*2160*/  IADD3 R10, PT, PT, R10, 0x200, RZ ;  /* 0x000002000a0a7810 */ /* 0x002fca0007ffe0ff */
[----:B------:R-:W-:Y:S05]  /*2170*/  @P0 BRA `(.L_x_25511) ;  /* 0xfffffffc00e40947 */ /* 0x000fea000383ffff */
.L_x_25510:
[----:B------:R-:W-:Y:S05]  /*2180*/  BSYNC.RECONVERGENT B1 ;  /* 0x0000000000017941 */ /* 0x000fea0003800200 */
.L_x_25509:
        /* <DEDUP_REMOVED lines=12> */
.L_x_25514:
        /* <DEDUP_REMOVED lines=52> */
.L_x_25513:
[----:B------:R-:W-:Y:S05]  /*2590*/  BSYNC.RECONVERGENT B1 ;  /* 0x0000000000017941 */ /* 0x000fea0003800200 */
.L_x_25512:
        /* <DEDUP_REMOVED lines=31> */
.L_x_25516:
[----:B------:R-:W-:Y:S05]  /*2790*/  BSYNC.RECONVERGENT B1 ;  /* 0x0000000000017941 */ /* 0x000fea0003800200 */
.L_x_25515:
        /* <DEDUP_REMOVED lines=14> */
.L_x_25508:
[----:B------:R-:W-:Y:S05]  /*2880*/  BSYNC.RECONVERGENT B0 ;  /* 0x0000000000007941 */ /* 0x000fea0003800200 */
.L_x_25507:
[----:B------:R-:W3:Y:S08]  /*2890*/  LDC R61, c[0x0][0x370] ;  /* 0x0000dc00ff3d7b82 */ /* 0x000ef00000000800 */
[----:B------:R-:W-:Y:S01]  /*28a0*/  BAR.SYNC.DEFER_BLOCKING 0x0 ;  /* 0x0000000000007b1d */ /* 0x000fe20000010000 */
[----:B------:R-:W-:-:S05]  /*28b0*/  ISETP.NE.AND P0, PT, R4, RZ, PT ;  /* 0x000000ff0400720c */ /* 0x000fca0003f05270 */
[----:B------:R-:W-:Y:S02]  /*28c0*/  BSSY.RECONVERGENT B0, `(.L_x_25517) ;  /* 0x0000011000007945 */ /* 0x000fe40003800200 */
[----:B------:R-:W4:Y:S08]  /*28d0*/  LDC R60, c[0x0][0x378] ;  /* 0x0000de00ff3c7b82 */ /* 0x000f300000000800 */
[----:B------:R-:W0:Y:S01]  /*28e0*/  S2UR UR12, SR_CTAID.Y ;  /* 0x00000000000c79c3 */ /* 0x000e220000002600 */
[----:B------:R-:W-:Y:S05]  /*28f0*/  @P0 BRA `(.L_x_25518) ;  /* 0x0000000000340947 */ /* 0x000fea0003800000 */
[----:B0123--:R-:W-:Y:S01]  /*2900*/  IMAD R9, R61, UR12, R0 ;  /* 0x0000000c3d097c24 */ /* 0x00ffe2000f8e0200 */
        /* <DEDUP_REMOVED lines=12> */
.L_x_25518:
[----:B0-----:R-:W-:Y:S05]  /*29d0*/  BSYNC.RECONVERGENT B0 ;  /* 0x0000000000007941 */ /* 0x001fea0003800200 */
.L_x_25517:
[----:B------:R-:W-:Y:S01]  /*29e0*/  USHF.L.U32 UR4, UR10, 0x5, URZ ;  /* 0x000000050a047899 */ /* 0x000fe200080006ff */
[----:B------:R-:W-:Y:S01]  /*29f0*/  BSSY.RECONVERGENT B0, `(.L_x_25519) ;  /* 0x00000bb000007945 */ /* 0x000fe20003800200 */
[----:B------:R-:W0:Y:S01]  /*2a00*/  LDCU UR7, c[0x0][0x3dc] ;  /* 0x00007b80ff0777ac */ /* 0x000e220008000800 */
[----:B------:R-:W-:Y:S01]  /*2a10*/  HFMA2 R55, -RZ, RZ, 0, 0 ;  /* 0x00000000ff377431 */ /* 0x000fe200000001ff */
[----:B------:R-:W-:Y:S02]  /*2a20*/  CS2R R58, SRZ ;  /* 0x00000000003a7805 */ /* 0x000fe4000001ff00 */
[----:B------:R-:W-:Y:S02]  /*2a30*/  CS2R R56, SRZ ;  /* 0x0000000000387805 */ /* 0x000fe4000001ff00 */
[----:B--2---:R-:W-:Y:S01]  /*2a40*/  LOP3.LUT R10, R3, UR4, RZ, 0xfc, !PT ;  /* 0x00000004030a7c12 */ /* 0x004fe2000f8efcff */
[----:B------:R-:W-:Y:S01]  /*2a50*/  IMAD.MOV.U32 R52, RZ, RZ, RZ ;  /* 0x000000ffff347224 */ /* 0x000fe200078e00ff */
[----:B------:R-:W-:-:S02]  /*2a60*/  CS2R R50, SRZ ;  /* 0x0000000000327805 */ /* 0x000fc4000001ff00 */
[----:B------:R-:W-:Y:S01]  /*2a70*/  ISETP.GE.U32.AND P0, PT, R10, R53, PT ;  /* 0x000000350a00720c */ /* 0x000fe20003f06070 */
[----:B------:R-:W2:-:S12]  /*2a80*/  LDCU.64 UR4, c[0x0][0x3a8] ;  /* 0x00007500ff0477ac */ /* 0x000e980008000a00 */
[----:B0-----:R-:W-:Y:S05]  /*2a90*/  @P0 BRA `(.L_x_25520) ;  /* 0x0000000800c00947 */ /* 0x001fea0003800000 */
[----:B------:R-:W0:Y:S01]  /*2aa0*/  LDC R11, c[0x0][0x3c8] ;  /* 0x0000f200ff0b7b82 */ /* 0x000e220000000800 */
[----:B------:R-:W3:Y:S01]  /*2ab0*/  LDCU UR6, c[0x0][0x3e0] ;  /* 0x00007c00ff0677ac */ /* 0x000ee20008000800 */
[----:B------:R-:W-:Y:S01]  /*2ac0*/  IADD3 R7, PT, PT, R7, 0x120, RZ ;  /* 0x0000012007077810 */ /* 0x000fe20007ffe0ff */
[----:B-1----:R-:W-:Y:S01]  /*2ad0*/  IMAD.WIDE.U32 R8, R10, 0x4, RZ ;  /* 0x000000040a087825 */ /* 0x002fe200078e00ff */
[----:B------:R-:W-:Y:S01]  /*2ae0*/  LEA R12, R3, UR11, 0x4 ;  /* 0x0000000b030c7c11 */ /* 0x000fe2000f8e20ff */
[----:B------:R-:W1:Y:S01]  /*2af0*/  LDCU.64 UR14, c[0x0][0x3b8] ;  /* 0x00007700ff0e77ac */ /* 0x000e620008000a00 */
[----:B------:R-:W-:Y:S02]  /*2b00*/  LEA R13, R6, R7, 0x18 ;  /* 0x00000007060d7211 */ /* 0x000fe400078ec0ff */
[----:B------:R-:W-:Y:S02]  /*2b10*/  CS2R R58, SRZ ;  /* 0x00000000003a7805 */ /* 0x000fe4000001ff00 */
[----:B------:R-:W-:-:S02]  /*2b20*/  SHF.L.U32 R6, R4, 0x4, RZ ;  /* 0x0000000404067819 */ /* 0x000fc400000006ff */
[----:B------:R-:W-:Y:S02]  /*2b30*/  CS2R R56, SRZ ;  /* 0x0000000000387805 */ /* 0x000fe4000001ff00 */
[----:B------:R-:W-:Y:S01]  /*2b40*/  IADD3 R7, PT, PT, R54, 0xf, RZ ;  /* 0x0000000f36077810 */ /* 0x000fe20007ffe0ff */
[----:B------:R-:W-:Y:S01]  /*2b50*/  IMAD.MOV.U32 R55, RZ, RZ, RZ ;  /* 0x000000ffff377224 */ /* 0x000fe200078e00ff */
[----:B------:R-:W-:Y:S02]  /*2b60*/  LOP3.LUT R6, R6, 0x30, RZ, 0xe2, !PT ;  /* 0x0000003006067812 */ /* 0x000fe400078ee2ff */
[----:B------:R-:W-:Y:S02]  /*2b70*/  CS2R R50, SRZ ;  /* 0x0000000000327805 */ /* 0x000fe4000001ff00 */
[----:B------:R-:W-:Y:S02]  /*2b80*/  SHF.R.U32.HI R7, RZ, 0x4, R7 ;  /* 0x00000004ff077819 */ /* 0x000fe40000011607 */
[----:B------:R-:W-:-:S02]  /*2b90*/  LEA R6, R3, R6, 0x6 ;  /* 0x0000000603067211 */ /* 0x000fc400078e30ff */
[----:B------:R-:W-:Y:S01]  /*2ba0*/  IADD3 R7, PT, PT, -R7, R10, RZ ;  /* 0x0000000a07077210 */ /* 0x000fe20007ffe1ff */
[----:B---3--:R-:W-:Y:S01]  /*2bb0*/  IMAD R48, R2, UR6, RZ ;  /* 0x0000000602307c24 */ /* 0x008fe2000f8e02ff */
[----:B------:R-:W-:Y:S01]  /*2bc0*/  MOV R52, RZ ;  /* 0x000000ff00347202 */ /* 0x000fe20000000f00 */
[----:B------:R-:W-:Y:S01]  /*2bd0*/  IMAD.IADD R44, R13, 0x1, R6 ;  /* 0x000000010d2c7824 */ /* 0x000fe200078e0206 */
[----:B------:R-:W-:Y:S01]  /*2be0*/  IADD3 R6, PT, PT, R10, 0x1, RZ ;  /* 0x000000010a067810 */ /* 0x000fe20007ffe0ff */
[----:B0-----:R-:W-:Y:S01]  /*2bf0*/  IMAD R11, R11, UR12, RZ ;  /* 0x0000000c0b0b7c24 */ /* 0x001fe2000f8e02ff */
[----:B------:R-:W-:-:S03]  /*2c00*/  SHF.R.S32.HI R49, RZ, 0x1f, R48 ;  /* 0x0000001fff317819 */ /* 0x000fc60000011430 */
[----:B------:R-:W-:-:S04]  /*2c10*/  IMAD.WIDE R8, R11, 0x4, R8 ;  /* 0x000000040b087825 */ /* 0x000fc800078e0208 */
[----:B------:R-:W-:Y:S01]  /*2c20*/  IMAD.SHL.U32 R11, R4, 0x4, RZ ;  /* 0x00000004040b7824 */ /* 0x000fe200078e00ff */
[----:B-1----:R-:W-:-:S04]  /*2c30*/  IADD3 R46, P0, PT, R8, UR14, RZ ;  /* 0x0000000e082e7c10 */ /* 0x002fc8000ff1e0ff */
[----:B------:R-:W-:Y:S02]  /*2c40*/  LOP3.LUT R47, R11, 0xc, RZ, 0xc0, !PT ;  /* 0x0000000c0b2f7812 */ /* 0x000fe400078ec0ff */
[----:B------:R-:W-:Y:S02]  /*2c50*/  IADD3.X R45, PT, PT, R9, UR15, RZ, P0, !PT ;  /* 0x0000000f092d7c10 */ /* 0x000fe400087fe4ff */
[----:B------:R-:W-:Y:S02]  /*2c60*/  IADD3 R47, PT, PT, R12, 0x1, R47 ;  /* 0x000000010c2f7810 */ /* 0x000fe40007ffe02f */
[----:B------:R-:W-:-:S07]  /*2c70*/  LOP3.LUT R2, R11, 0x7c, RZ, 0xc0, !PT ;  /* 0x0000007c0b027812 */ /* 0x000fce00078ec0ff */
.L_x_25521:
[----:B------:R-:W-:Y:S01]  /*2c80*/  MOV R28, R46 ;  /* 0x0000002e001c7202 */ /* 0x000fe20000000f00 */
[----:B------:R-:W-:Y:S01]  /*2c90*/  IMAD.MOV.U32 R29, RZ, RZ, R45 ;  /* 0x000000ffff1d7224 */ /* 0x000fe200078e002d */
[----:B------:R-:W0:Y:S04]  /*2ca0*/  LDS.128 R20, [R44] ;  /* 0x000000002c147984 */ /* 0x000e280000000c00 */
        /* <DEDUP_REMOVED lines=8> */
[----:B------:R-:W4:Y:S01]  /*2d30*/  LDG.E.128.CONSTANT R16, desc[UR8][R40.64+0x400] ;  /* 0x0004000828107981 */ /* 0x000f22000c1e9d00 */
[----:B------:R-:W-:-:S03]  /*2d40*/  ISETP.NE.AND P1, PT, R7, -0x1, PT ;  /* 0xffffffff0700780c */ /* 0x000fc60003f25270 */
[----:B------:R-:W4:Y:S01]  /*2d50*/  LDG.E.128.CONSTANT R24, desc[UR8][R40.64+0x600] ;  /* 0x0006000828187981 */ /* 0x000f22000c1e9d00 */
[----:B-----5:R-:W-:-:S03]  /*2d60*/  IADD3 R43, PT, PT, R47, -0x1, RZ ;  /* 0xffffffff2f2b7810 */ /* 0x020fc60007ffe0ff */
[----:B------:R-:W4:Y:S04]  /*2d70*/  LDG.E.128.CONSTANT R28, desc[UR8][R40.64+0x800] ;  /* 0x00080008281c7981 */ /* 0x000f28000c1e9d00 */
[----:B------:R-:W4:Y:S02]  /*2d80*/  LDG.E.128.CONSTANT R36, desc[UR8][R40.64+0xc00] ;  /* 0x000c000828247981 */ /* 0x000f24000c1e9d00 */
[CC--:B------:R-:W-:Y:S01]  /*2d90*/  @!P1 ISETP.GE.AND P2, PT, R47.reuse, R54.reuse, PT ;  /* 0x000000362f00920c */ /* 0x0c0fe20003f46270 */
[----:B------:R-:W-:Y:S01]  /*2da0*/  @!P1 VIADD R33, R47, 0x1 ;  /* 0x000000012f219836 */ /* 0x000fe20000000000 */
[-C--:B------:R-:W-:Y:S02]  /*2db0*/  @!P1 ISETP.GE.AND P0, PT, R43, R54.reuse, PT ;  /* 0x000000362b00920c */ /* 0x080fe40003f06270 */
[----:B------:R-:W-:-:S02]  /*2dc0*/  @!P1 ISETP.GE.AND P3, PT, R47, R54, PT ;  /* 0x000000362f00920c */ /* 0x000fc40003f66270 */
[-C--:B------:R-:W-:Y:S02]  /*2dd0*/  @!P1 ISETP.GE.AND P6, PT, R43, R54.reuse, PT ;  /* 0x000000362b00920c */ /* 0x080fe40003fc6270 */
[----:B--2---:R-:W-:Y:S02]  /*2de0*/  @!P1 FSEL R9, R9, RZ, !P2 ;  /* 0x000000ff09099208 */ /* 0x004fe40005000000 */
[----:B------:R-:W-:Y:S02]  /*2df0*/  @!P1 ISETP.GE.AND P2, PT, R33, R54, PT ;  /* 0x000000362100920c */ /* 0x000fe40003f46270 */
[----:B------:R-:W-:Y:S01]  /*2e00*/  @!P1 FSEL R8, R8, RZ, !P0 ;  /* 0x000000ff08089208 */ /* 0x000fe20004000000 */
[----:B0-----:R-:W-:Y:S01]  /*2e10*/  FMUL.FTZ R33, R21, R9 ;  /* 0x0000000915217220 */ /* 0x001fe20000410000 */
[----:B------:R-:W-:Y:S02]  /*2e20*/  @!P1 IADD3 R9, PT, PT, R47, 0x2, RZ ;  /* 0x000000022f099810 */ /* 0x000fe40007ffe0ff */
[----:B------:R-:W-:Y:S01]  /*2e30*/  @!P1 FSEL R10, R10, RZ, !P2 ;  /* 0x000000ff0a0a9208 */ /* 0x000fe20005000000 */
[----:B------:R-:W-:Y:S01]  /*2e40*/  FFMA.FTZ R33, R20, R8, R33 ;  /* 0x0000000814217223 */ /* 0x000fe20000010021 */
[----:B------:R-:W-:-:S02]  /*2e50*/  @!P1 ISETP.GE.AND P5, PT, R9, R54, PT ;  /* 0x000000360900920c */ /* 0x000fc40003fa6270 */
[----:B------:R-:W-:Y:S01]  /*2e60*/  @!P1 IADD3 R9, PT, PT, R47, 0x1, RZ ;  /* 0x000000012f099810 */ /* 0x000fe20007ffe0ff */
[----:B------:R-:W-:Y:S01]  /*2e70*/  FFMA.FTZ R10, R22, R10, R33 ;  /* 0x0000000a160a7223 */ /* 0x000fe20000010021 */
[-C--:B------:R-:W-:Y:S01]  /*2e80*/  @!P1 ISETP.GE.AND P2, PT, R43, R54.reuse, PT ;  /* 0x000000362b00920c */ /* 0x080fe20003f46270 */
[----:B------:R-:W2:Y:S01]  /*2e90*/  LDG.E.128.CONSTANT R32, desc[UR8][R40.64+0xa00] ;  /* 0x000a000828207981 */ /* 0x000ea2000c1e9d00 */
[----:B------:R-:W-:Y:S02]  /*2ea0*/  @!P1 ISETP.GE.AND P4, PT, R9, R54, PT ;  /* 0x000000360900920c */ /* 0x000fe40003f86270 */
[----:B------:R-:W-:Y:S02]  /*2eb0*/  @!P1 FSEL R11, R11, RZ, !P5 ;  /* 0x000000ff0b0b9208 */ /* 0x000fe40006800000 */
[----:B---3--:R-:W-:Y:S02]  /*2ec0*/  @!P1 FSEL R12, R12, RZ, !P2 ;  /* 0x000000ff0c0c9208 */ /* 0x008fe40005000000 */
[----:B------:R-:W-:-:S02]  /*2ed0*/  @!P1 FSEL R13, R13, RZ, !P3 ;  /* 0x000000ff0d0d9208 */ /* 0x000fc40005800000 */
[----:B------:R-:W-:Y:S02]  /*2ee0*/  @!P1 FSEL R14, R14, RZ, !P4 ;  /* 0x000000ff0e0e9208 */ /* 0x000fe40006000000 */
[CC--:B------:R-:W-:Y:S02]  /*2ef0*/  @!P1 ISETP.GE.AND P0, PT, R43.reuse, R54.reuse, PT ;  /* 0x000000362b00920c */ /* 0x0c0fe40003f06270 */
[CC--:B------:R-:W-:Y:S02]  /*2f00*/  @!P1 ISETP.GE.AND P5, PT, R43.reuse, R54.reuse, PT ;  /* 0x000000362b00920c */ /* 0x0c0fe40003fa6270 */
[CC--:B------:R-:W-:Y:S02]  /*2f10*/  @!P1 ISETP.GE.AND P3, PT, R43.reuse, R54.reuse, PT ;  /* 0x000000362b00920c */ /* 0x0c0fe40003f66270 */
[CC--:B------:R-:W-:Y:S02]  /*2f20*/  @!P1 ISETP.GE.AND P2, PT, R43.reuse, R54.reuse, PT ;  /* 0x000000362b00920c */ /* 0x0c0fe40003f46270 */
[----:B------:R-:W-:-:S02]  /*2f30*/  @!P1 ISETP.GE.AND P4, PT, R43, R54, PT ;  /* 0x000000362b00920c */ /* 0x000fc40003f86270 */
[----:B------:R-:W3:Y:S01]  /*2f40*/  LDG.E.128.CONSTANT R40, desc[UR8][R40.64+0xe00] ;  /* 0x000e000828287981 */ /* 0x000ee2000c1e9d00 */
[----:B------:R-:W-:Y:S01]  /*2f50*/  FMUL.FTZ R9, R21, R13 ;  /* 0x0000000d15097220 */ /* 0x000fe20000410000 */
[----:B----4-:R-:W-:Y:S01]  /*2f60*/  @!P1 FSEL R16, R16, RZ, !P0 ;  /* 0x000000ff10109208 */ /* 0x010fe20004000000 */
[C---:B------:R-:W-:Y:S01]  /*2f70*/  @!P1 VIADD R13, R47.reuse, 0x1 ;  /* 0x000000012f0d9836 */ /* 0x040fe20000000000 */
[----:B------:R-:W-:Y:S01]  /*2f80*/  @!P1 ISETP.GE.AND P0, PT, R47, R54, PT ;  /* 0x000000362f00920c */ /* 0x000fe20003f06270 */
[----:B------:R-:W-:-:S03]  /*2f90*/  FFMA.FTZ R9, R20, R12, R9 ;  /* 0x0000000c14097223 */ /* 0x000fc60000010009 */
[----:B------:R-:W-:Y:S01]  /*2fa0*/  @!P1 FSEL R17, R17, RZ, !P0 ;  /* 0x000000ff11119208 */ /* 0x000fe20004000000 */
[----:B------:R-:W-:Y:S01]  /*2fb0*/  FFMA.FTZ R14, R22, R14, R9 ;  /* 0x0000000e160e7223 */ /* 0x000fe20000010009 */
[-C--:B------:R-:W-:Y:S02]  /*2fc0*/  @!P1 ISETP.GE.AND P0, PT, R13, R54.reuse, PT ;  /* 0x000000360d00920c */ /* 0x080fe40003f06270 */
[----:B------:R-:W-:Y:S02]  /*2fd0*/  @!P1 IADD3 R9, PT, PT, R47, 0x2, RZ ;  /* 0x000000022f099810 */ /* 0x000fe40007ffe0ff */
[----:B------:R-:W-:Y:S02]  /*2fe0*/  @!P1 FSEL R18, R18, RZ, !P0 ;  /* 0x000000ff12129208 */ /* 0x000fe40004000000 */
[----:B------:R-:W-:Y:S02]  /*2ff0*/  @!P1 ISETP.GE.AND P0, PT, R9, R54, PT ;  /* 0x000000360900920c */ /* 0x000fe40003f06270 */
[----:B------:R-:W-:-:S02]  /*3000*/  @!P1 FSEL R24, R24, RZ, !P6 ;  /* 0x000000ff18189208 */ /* 0x000fc40007000000 */
[----:B------:R-:W-:Y:S02]  /*3010*/  @!P1 FSEL R15, R15, RZ, !P0 ;  /* 0x000000ff0f0f9208 */ /* 0x000fe40004000000 */
[-C--:B------:R-:W-:Y:S01]  /*3020*/  @!P1 ISETP.GE.AND P0, PT, R9, R54.reuse, PT ;  /* 0x000000360900920c */ /* 0x080fe20003f06270 */
[C---:B------:R-:W-:Y:S01]  /*3030*/  @!P1 VIADD R9, R47.reuse, 0x1 ;  /* 0x000000012f099836 */ /* 0x040fe20000000000 */
        /* <DEDUP_REMOVED lines=9> */
[C---:B------:R-:W-:Y:S01]  /*30d0*/  @!P1 VIADD R9, R47.reuse, 0x2 ;  /* 0x000000022f099836 */ /* 0x040fe20000000000 */
[----:B------:R-:W-:Y:S02]  /*30e0*/  @!P1 FSEL R28, R28, RZ, !P5 ;  /* 0x000000ff1c1c9208 */ /* 0x000fe40006800000 */
        /* <DEDUP_REMOVED lines=13> */
[----:B------:R-:W-:Y:S01]  /*31c0*/  IADD3 R8, PT, PT, R6, 0x3, RZ ;  /* 0x0000000306087810 */ /* 0x000fe20007ffe0ff */
[C---:B------:R-:W-:Y:S01]  /*31d0*/  FMUL.FTZ R17, R21.reuse, R17 ;  /* 0x0000001115117220 */ /* 0x040fe20000410000 */
[C---:B------:R-:W-:Y:S01]  /*31e0*/  FMUL.FTZ R25, R21.reuse, R25 ;  /* 0x0000001915197220 */ /* 0x040fe20000410000 */
[C---:B------:R-:W-:Y:S01]  /*31f0*/  FMUL.FTZ R29, R21.reuse, R29 ;  /* 0x0000001d151d7220 */ /* 0x040fe20000410000 */
[----:B------:R-:W-:Y:S01]  /*3200*/  FMUL.FTZ R37, R21, R37 ;  /* 0x0000002515257220 */ /* 0x000fe20000410000 */
[----:B------:R-:W-:Y:S02]  /*3210*/  @!P1 FSEL R19, R19, RZ, !P0 ;  /* 0x000000ff13139208 */ /* 0x000fe40004000000 */
[----:B------:R-:W-:Y:S01]  /*3220*/  ISETP.GE.U32.AND P0, PT, R8, R53, PT ;  /* 0x000000350800720c */ /* 0x000fe20003f06070 */
[C---:B------:R-:W-:Y:S01]  /*3230*/  FFMA.FTZ R17, R20.reuse, R16, R17 ;  /* 0x0000001014117223 */ /* 0x040fe20000010011 */
[C---:B------:R-:W-:Y:S01]  /*3240*/  FFMA.FTZ R25, R20.reuse, R24, R25 ;  /* 0x0000001814197223 */ /* 0x040fe20000010019 */
[C---:B------:R-:W-:Y:S01]  /*3250*/  FFMA.FTZ R29, R20.reuse, R28, R29 ;  /* 0x0000001c141d7223 */ /* 0x040fe2000001001d */
[----:B------:R-:W-:Y:S01]  /*3260*/  FFMA.FTZ R37, R20, R36, R37 ;  /* 0x0000002414257223 */ /* 0x000fe20000010025 */
        /* <DEDUP_REMOVED lines=22> */
[CC--:B------:R-:W-:Y:S02]  /*33d0*/  @!P1 ISETP.GE.AND P6, PT, R9.reuse, R54.reuse, PT ;  /* 0x000000360900920c */ /* 0x0c0fe40003fc6270 */
[----:B------:R-:W-:-:S02]  /*33e0*/  @!P1 ISETP.GE.AND P2, PT, R9, R54, PT ;  /* 0x000000360900920c */ /* 0x000fc40003f46270 */
[----:B---3--:R-:W-:Y:S02]  /*33f0*/  @!P1 FSEL R40, R40, RZ, !P4 ;  /* 0x000000ff28289208 */ /* 0x008fe40006000000 */
[CC--:B------:R-:W-:Y:S02]  /*3400*/  @!P1 ISETP.GE.AND P4, PT, R47.reuse, R54.reuse, PT ;  /* 0x000000362f00920c */ /* 0x0c0fe40003f86270 */
[----:B------:R-:W-:Y:S02]  /*3410*/  @!P1 IADD3 R9, PT, PT, R47, 0x1, RZ ;  /* 0x000000012f099810 */ /* 0x000fe40007ffe0ff */
[----:B------:R-:W-:Y:S01]  /*3420*/  @!P1 FSEL R41, R41, RZ, !P4 ;  /* 0x000000ff29299208 */ /* 0x000fe20006000000 */
[----:B------:R-:W-:Y:S01]  /*3430*/  FMUL.FTZ R33, R21, R33 ;  /* 0x0000002115217220 */ /* 0x000fe20000410000 */
[----:B------:R-:W-:Y:S02]  /*3440*/  @!P1 FSEL R38, R38, RZ, !P3 ;  /* 0x000000ff26269208 */ /* 0x000fe40005800000 */
[----:B------:R-:W-:Y:S01]  /*3450*/  @!P1 ISETP.GE.AND P3, PT, R9, R54, PT ;  /* 0x000000360900920c */ /* 0x000fe20003f66270 */
[----:B------:R-:W-:Y:S01]  /*3460*/  FMUL.FTZ R21, R21, R41 ;  /* 0x0000002915157220 */ /* 0x000fe20000410000 */
[----:B------:R-:W-:-:S02]  /*3470*/  FFMA.FTZ R33, R20, R32, R33 ;  /* 0x0000002014217223 */ /* 0x000fc40000010021 */
[----:B------:R-:W-:Y:S01]  /*3480*/  @!P1 FSEL R42, R42, RZ, !P3 ;  /* 0x000000ff2a2a9208 */ /* 0x000fe20005800000 */
[----:B------:R-:W-:Y:S01]  /*3490*/  FFMA.FTZ R21, R20, R40, R21 ;  /* 0x0000002814157223 */ /* 0x000fe20000010015 */
[----:B------:R-:W-:Y:S01]  /*34a0*/  @!P1 FSEL R35, R35, RZ, !P5 ;  /* 0x000000ff23239208 */ /* 0x000fe20006800000 */
[C---:B------:R-:W-:Y:S01]  /*34b0*/  FFMA.FTZ R34, R22.reuse, R34, R33 ;  /* 0x0000002216227223 */ /* 0x040fe20000010021 */
[----:B------:R-:W-:Y:S01]  /*34c0*/  @!P1 FSEL R39, R39, RZ, !P6 ;  /* 0x000000ff27279208 */ /* 0x000fe20007000000 */
[C---:B------:R-:W-:Y:S01]  /*34d0*/  FFMA.FTZ R38, R22.reuse, R38, R37 ;  /* 0x0000002616267223 */ /* 0x040fe20000010025 */
[----:B------:R-:W-:Y:S01]  /*34e0*/  @!P1 FSEL R43, R43, RZ, !P2 ;  /* 0x000000ff2b2b9208 */ /* 0x000fe20005000000 */
[----:B------:R-:W-:Y:S01]  /*34f0*/  FFMA.FTZ R22, R22, R42, R21 ;  /* 0x0000002a16167223 */ /* 0x000fe20000010015 */
[C---:B------:R-:W-:Y:S01]  /*3500*/  FFMA.FTZ R35, R23.reuse, R35, R34 ;  /* 0x0000002317237223 */ /* 0x040fe20000010022 */
[C---:B------:R-:W-:Y:S01]  /*3510*/  FFMA.FTZ R38, R23.reuse, R39, R38 ;  /* 0x0000002717267223 */ /* 0x040fe20000010026 */
[----:B------:R-:W-:Y:S01]  /*3520*/  IADD3 R46, P1, PT, R46, 0x10, RZ ;  /* 0x000000102e2e7810 */ /* 0x000fe20007f3e0ff */
[----:B------:R-:W-:Y:S01]  /*3530*/  FFMA.FTZ R23, R23, R43, R22 ;  /* 0x0000002b17177223 */ /* 0x000fe20000010016 */
[----:B------:R-:W-:Y:S01]  /*3540*/  FADD.FTZ R52, R35, R52 ;  /* 0x0000003423347221 */ /* 0x000fe20000010000 */
[----:B------:R-:W-:Y:S01]  /*3550*/  FADD.FTZ R51, R38, R51 ;  /* 0x0000003326337221 */ /* 0x000fe20000010000 */
[----:B------:R-:W-:-:S02]  /*3560*/  VIADD R47, R47, 0x40 ;  /* 0x000000402f2f7836 */ /* 0x000fc40000000000 */
[----:B------:R-:W-:Y:S01]  /*3570*/  FADD.FTZ R50, R23, R50 ;  /* 0x0000003217327221 */ /* 0x000fe20000010000 */
[----:B------:R-:W-:Y:S01]  /*3580*/  IADD3.X R45, PT, PT, RZ, R45, RZ, P1, !PT ;  /* 0x0000002dff2d7210 */ /* 0x000fe20000ffe4ff */
[----:B------:R-:W-:Y:S06]  /*3590*/  @!P0 BRA `(.L_x_25521) ;  /* 0xfffffff400b88947 */ /* 0x000fec000383ffff */
.L_x_25520:
[----:B--2---:R-:W-:Y:S05]  /*35a0*/  BSYNC.RECONVERGENT B0 ;  /* 0x0000000000007941 */ /* 0x004fea0003800200 */
.L_x_25519:
[----:B------:R-:W0:Y:S01]  /*35b0*/  SHFL.BFLY PT, R2, R59, 0x2, 0x1f ;  /* 0x0c401f003b027f89 */ /* 0x000e2200000e0000 */
[C---:B------:R-:W-:Y:S01]  /*35c0*/  LOP3.LUT P0, RZ, R4.reuse, 0x3, RZ, 0xc0, !PT ;  /* 0x0000000304ff7812 */ /* 0x040fe2000780c0ff */
[----:B------:R-:W-:Y:S01]  /*35d0*/  BSSY.RECONVERGENT B0, `(.L_x_25522) ;  /* 0x0000033000007945 */ /* 0x000fe20003800200 */
[----:B------:R-:W-:Y:S01]  /*35e0*/  LOP3.LUT R20, R4, 0x3c0, RZ, 0xc0, !PT ;  /* 0x000003c004147812 */ /* 0x000fe200078ec0ff */
[----:B------:R-:W2:Y:S03]  /*35f0*/  SHFL.BFLY PT, R7, R58, 0x2, 0x1f ;  /* 0x0c401f003a077f89 */ /* 0x000ea600000e0000 */
[----:B------:R-:W-:Y:S01]  /*3600*/  ISETP.NE.OR P1, PT, R20, 0x40, P0 ;  /* 0x000000401400780c */ /* 0x000fe20000725670 */
[----:B------:R-:W3:Y:S04]  /*3610*/  SHFL.BFLY PT, R8, R57, 0x2, 0x1f ;  /* 0x0c401f0039087f89 */ /* 0x000ee800000e0000 */
[----:B-1----:R-:W1:Y:S04]  /*3620*/  SHFL.BFLY PT, R9, R56, 0x2, 0x1f ;  /* 0x0c401f0038097f89 */ /* 0x002e6800000e0000 */
[----:B------:R-:W4:Y:S04]  /*3630*/  SHFL.BFLY PT, R12, R55, 0x2, 0x1f ;  /* 0x0c401f00370c7f89 */ /* 0x000f2800000e0000 */
[----:B------:R-:W4:Y:S04]  /*3640*/  SHFL.BFLY PT, R11, R52, 0x2, 0x1f ;  /* 0x0c401f00340b7f89 */ /* 0x000f2800000e0000 */
[----:B------:R-:W4:Y:S01]  /*3650*/  SHFL.BFLY PT, R16, R51, 0x2, 0x1f ;  /* 0x0c401f0033107f89 */ /* 0x000f2200000e0000 */
[----:B0-----:R-:W-:-:S03]  /*3660*/  FADD.FTZ R2, R2, R59 ;  /* 0x0000003b02027221 */ /* 0x001fc60000010000 */
[----:B------:R-:W0:Y:S01]  /*3670*/  SHFL.BFLY PT, R13, R50, 0x2, 0x1f ;  /* 0x0c401f00320d7f89 */ /* 0x000e2200000e0000 */
[----:B--2---:R-:W-:Y:S01]  /*3680*/  FADD.FTZ R6, R7, R58 ;  /* 0x0000003a07067221 */ /* 0x004fe20000010000 */
[----:B---3--:R-:W-:Y:S02]  /*3690*/  FADD.FTZ R8, R8, R57 ;  /* 0x0000003908087221 */ /* 0x008fe40000010000 */
[----:B------:R-:W2:Y:S01]  /*36a0*/  SHFL.BFLY PT, R7, R2, 0x1, 0x1f ;  /* 0x0c201f0002077f89 */ /* 0x000ea200000e0000 */
[----:B-1----:R-:W-:Y:S01]  /*36b0*/  FADD.FTZ R10, R9, R56 ;  /* 0x00000038090a7221 */ /* 0x002fe20000010000 */
[----:B------:R-:W-:Y:S01]  /*36c0*/  BAR.SYNC.DEFER_BLOCKING 0x0 ;  /* 0x0000000000007b1d */ /* 0x000fe20000010000 */
[----:B----4-:R-:W-:Y:S01]  /*36d0*/  FADD.FTZ R12, R12, R55 ;  /* 0x000000370c0c7221 */ /* 0x010fe20000010000 */
[----:B------:R-:W-:-:S04]  /*36e0*/  FADD.FTZ R14, R11, R52 ;  /* 0x000000340b0e7221 */ /* 0x000fc80000010000 */
[----:B------:R-:W1:Y:S01]  /*36f0*/  SHFL.BFLY PT, R9, R6, 0x1, 0x1f ;  /* 0x0c201f0006097f89 */ /* 0x000e6200000e0000 */
[----:B------:R-:W-:-:S03]  /*3700*/  FADD.FTZ R16, R16, R51 ;  /* 0x0000003310107221 */ /* 0x000fc60000010000 */
[----:B------:R-:W3:Y:S01]  /*3710*/  SHFL.BFLY PT, R11, R8, 0x1, 0x1f ;  /* 0x0c201f00080b7f89 */ /* 0x000ee200000e0000 */
[----:B0-----:R-:W-:-:S03]  /*3720*/  FADD.FTZ R18, R13, R50 ;  /* 0x000000320d127221 */ /* 0x001fc60000010000 */
[----:B------:R-:W0:Y:S04]  /*3730*/  SHFL.BFLY PT, R15, R12, 0x1, 0x1f ;  /* 0x0c201f000c0f7f89 */ /* 0x000e2800000e0000 */
[----:B------:R-:W4:Y:S01]  /*3740*/  SHFL.BFLY PT, R13, R10, 0x1, 0x1f ;  /* 0x0c201f000a0d7f89 */ /* 0x000f2200000e0000 */
[----:B--2---:R-:W-:Y:S01]  /*3750*/  FADD.FTZ R7, R2, R7 ;  /* 0x0000000702077221 */ /* 0x004fe20000010000 */
[----:B------:R-:W-:Y:S02]  /*3760*/  SHF.R.U32.HI R2, RZ, 0x2, R5 ;  /* 0x00000002ff027819 */ /* 0x000fe40000011605 */
[----:B------:R-:W2:Y:S02]  /*3770*/  SHFL.BFLY PT, R17, R14, 0x1, 0x1f ;  /* 0x0c201f000e117f89 */ /* 0x000ea400000e0000 */
[----:B------:R-:W-:-:S02]  /*3780*/  LEA R3, R3, R2, 0x6 ;  /* 0x0000000203037211 */ /* 0x000fc400078e30ff */
[----:B------:R-:W2:Y:S04]  /*3790*/  SHFL.BFLY PT, R19, R16, 0x1, 0x1f ;  /* 0x0c201f0010137f89 */ /* 0x000ea800000e0000 */
[----:B------:R-:W2:Y:S01]  /*37a0*/  SHFL.BFLY PT, R21, R18, 0x1, 0x1f ;  /* 0x0c201f0012157f89 */ /* 0x000ea200000e0000 */
[----:B-1----:R-:W-:Y:S01]  /*37b0*/  FADD.FTZ R9, R6, R9 ;  /* 0x0000000906097221 */ /* 0x002fe20000010000 */
[----:B---3--:R-:W-:Y:S01]  /*37c0*/  FADD.FTZ R11, R8, R11 ;  /* 0x0000000b080b7221 */ /* 0x008fe20000010000 */
[----:B0-----:R-:W-:Y:S01]  /*37d0*/  FADD.FTZ R15, R12, R15 ;  /* 0x0000000f0c0f7221 */ /* 0x001fe20000010000 */
[----:B----4-:R-:W-:Y:S01]  /*37e0*/  FADD.FTZ R13, R10, R13 ;  /* 0x0000000d0a0d7221 */ /* 0x010fe20000010000 */
[----:B--2---:R-:W-:Y:S01]  /*37f0*/  FADD.FTZ R17, R14, R17 ;  /* 0x000000110e117221 */ /* 0x004fe20000010000 */
        /* <DEDUP_REMOVED lines=16> */
.L_x_25523:
[----:B------:R-:W-:Y:S05]  /*3900*/  BSYNC.RECONVERGENT B0 ;  /* 0x0000000000007941 */ /* 0x000fea0003800200 */
.L_x_25522:
        /* <DEDUP_REMOVED lines=29> */
.L_x_25525:
[----:B------:R-:W-:Y:S05]  /*3ae0*/  BSYNC.RECONVERGENT B0 ;  /* 0x0000000000007941 */ /* 0x000fea0003800200 */
.L_x_25524:
        /* <DEDUP_REMOVED lines=12> */
.L_x_25527:
[----:B------:R-:W-:Y:S05]  /*3bb0*/  BSYNC.RECONVERGENT B0 ;  /* 0x0000000000007941 */ /* 0x000fea0003800200 */
.L_x_25526:
        /* <DEDUP_REMOVED lines=19> */
.L_x_25529:
[----:B------:R-:W-:Y:S05]  /*3cf0*/  BSYNC.RECONVERGENT B0 ;  /* 0x0000000000007941 */ /* 0x000fea0003800200 */
.L_x_25528:
[----:B------:R-:W-:Y:S06]  /*3d00*/  BAR.SYNC.DEFER_BLOCKING 0x0 ;  /* 0x0000000000007b1d */ /* 0x000fec0000010000 */
[----:B------:R-:W-:Y:S05]  /*3d10*/  @P4 EXIT ;  /* 0x000000000000494d */ /* 0x000fea0003800000 */
[----:B------:R-:W-:Y:S01]  /*3d20*/  IMAD R61, R61, UR12, R0 ;  /* 0x0000000c3d3d7c24 */ /* 0x000fe2000f8e0200 */
[----:B------:R-:W-:Y:S06]  /*3d30*/  @P0 EXIT ;  /* 0x000000000000094d */ /* 0x000fec0003800000 */
[----:B------:R-:W1:Y:S01]  /*3d40*/  LDCU.64 UR6, c[0x0][0x390] ;  /* 0x00007200ff0677ac */ /* 0x000e620008000a00 */
[----:B------:R-:W-:Y:S01]  /*3d50*/  IMAD R0, R61, R60, RZ ;  /* 0x0000003c3d007224 */ /* 0x000fe200078e02ff */
[----:B------:R-:W-:Y:S01]  /*3d60*/  SHF.R.U32.HI R3, RZ, 0x2, R4 ;  /* 0x00000002ff037819 */ /* 0x000fe20000011604 */
[----:B------:R-:W-:Y:S02]  /*3d70*/  USHF.L.U32 UR4, UR10, 0x6, URZ ;  /* 0x000000060a047899 */ /* 0x000fe400080006ff */
[----:B------:R-:W-:-:S05]  /*3d80*/  IMAD.SHL.U32 R0, R0, 0x40, RZ ;  /* 0x0000004000007824 */ /* 0x000fca00078e00ff */
        /* <DEDUP_REMOVED lines=13> */
.L_x_25494:
        /* <DEDUP_REMOVED lines=8> */
.L_x_25531:
[----:B------:R-:W-:Y:S05]  /*3ee0*/  BSYNC B1 ;  /* 0x0000000000017941 */ /* 0x000fea0003800000 */
.L_x_25530:
[----:B------:R-:W-:Y:S05]  /*3ef0*/  BRA `(.L_x_25532) ;  /* 0xffffffcc00707947 */ /* 0x000fea000383ffff */
.L_x_25496:
[----:B------:R-:W-:Y:S01]  /*3f00*/  HFMA2 R49, -RZ, RZ, 0, 1.847743988037109375e-06 ;  /* 0x0000001fff317431 */ /* 0x000fe200000001ff */
[----:B------:R-:W-:Y:S01]  /*3f10*/  BSSY B0, `(.L_x_25533) ;  /* 0x0000007000007945 */ /* 0x000fe20003800000 */
[----:B------:R-:W-:Y:S01]  /*3f20*/  MOV R47, R3 ;  /* 0x00000003002f7202 */ /* 0x000fe20000000f00 */
[----:B------:R-:W-:Y:S01]  /*3f30*/  IMAD.MOV.U32 R46, RZ, RZ, 0x10 ;  /* 0x00000010ff2e7424 */ /* 0x000fe200078e00ff */
[----:B------:R-:W-:-:S07]  /*3f40*/  MOV R44, 0xffffffff ;  /* 0xffffffff002c7802 */ /* 0x000fce0000000f00 */
[----:B01---5:R-:W-:Y:S05]  /*3f50*/  WARPSYNC.COLLECTIVE R44, `(.L_x_25534) ;  /* 0x000000002c087348 */ /* 0x023fea0003c00000 */
[----:B------:R2:W3:Y:S02]  /*3f60*/  SHFL.BFLY P2, R45, R47, R46, R49 ;  /* 0x0c00002e2f2d7389 */ /* 0x0004e40000040031 */
[----:B0123-5:R-:W-:Y:S05]  /*3f70*/  ENDCOLLECTIVE ;  /* 0x000000000000791b */ /* 0x02ffea0003800000 */
.L_x_25534:
[----:B------:R-:W-:Y:S05]  /*3f80*/  BSYNC B0 ;  /* 0x0000000000007941 */ /* 0x000fea0003800000 */
.L_x_25533:
        /* <DEDUP_REMOVED lines=9> */
.L_x_25535:
[----:B------:R-:W-:Y:S01]  /*4020*/  HFMA2 R46, -RZ, RZ, 0, 2.384185791015625e-07 ;  /* 0x00000004ff2e7431 */ /* 0x000fe200000001ff */
[----:B------:R-:W-:-:S04]  /*4030*/  MOV R5, R45 ;  /* 0x0000002d00057202 */ /* 0x000fc80000000f00 */
[----:B------:R-:W-:-:S05]  /*4040*/  FMNMX.FTZ R5, R6, R5, !PT ;  /* 0x0000000506057209 */ /* 0x000fca0007810000 */
[----:B------:R-:W-:-:S07]  /*4050*/  IMAD.MOV.U32 R47, RZ, RZ, R5 ;  /* 0x000000ffff2f7224 */ /* 0x000fce00078e0005 */
[----:B------:R-:W-:Y:S05]  /*4060*/  WARPSYNC.COLLECTIVE R44, `(.L_x_25536) ;  /* 0x000000002c087348 */ /* 0x000fea0003c00000 */
[----:B------:R0:W1:Y:S02]  /*4070*/  SHFL.BFLY P2, R45, R47, R46, R49 ;  /* 0x0c00002e2f2d7389 */ /* 0x0000640000040031 */
[----:B01----:R-:W-:Y:S05]  /*4080*/  ENDCOLLECTIVE ;  /* 0x000000000000791b */ /* 0x003fea0003800000 */
.L_x_25536:
[----:B------:R-:W-:Y:S01]  /*4090*/  HFMA2 R46, -RZ, RZ, 0, 1.1920928955078125e-07 ;  /* 0x00000002ff2e7431 */ /* 0x000fe200000001ff */
[----:B------:R-:W-:-:S04]  /*40a0*/  MOV R8, R45 ;  /* 0x0000002d00087202 */ /* 0x000fc80000000f00 */
[----:B------:R-:W-:-:S05]  /*40b0*/  FMNMX.FTZ R8, R5, R8, !PT ;  /* 0x0000000805087209 */ /* 0x000fca0007810000 */
[----:B------:R-:W-:-:S07]  /*40c0*/  IMAD.MOV.U32 R47, RZ, RZ, R8 ;  /* 0x000000ffff2f7224 */ /* 0x000fce00078e0008 */
[----:B------:R-:W-:Y:S05]  /*40d0*/  WARPSYNC.COLLECTIVE R44, `(.L_x_25537) ;  /* 0x000000002c087348 */ /* 0x000fea0003c00000 */
[----:B------:R0:W1:Y:S02]  /*40e0*/  SHFL.BFLY P2, R45, R47, R46, R49 ;  /* 0x0c00002e2f2d7389 */ /* 0x0000640000040031 */
[----:B01----:R-:W-:Y:S05]  /*40f0*/  ENDCOLLECTIVE ;  /* 0x000000000000791b */ /* 0x003fea0003800000 */
.L_x_25537:
[----:B------:R-:W-:Y:S01]  /*4100*/  MOV R9, R45 ;  /* 0x0000002d00097202 */ /* 0x000fe20000000f00 */
[----:B------:R-:W-:Y:S06]  /*4110*/  BRA `(.L_x_25538) ;  /* 0xffffffcc00647947 */ /* 0x000fec000383ffff */
.L_x_25539:
        /* <DEDUP_REMOVED lines=14> */
.L_x_27632:


//--------------------- .text._ZN4vllm25paged_attention_v2_kernelIffLi32ELi16ELi128ELNS_18Fp8KVCacheDataTypeE0ELb0ELi512EEEvPfS2_PT_PKS3_PKT0_S9_ifPKiSB_iPKfiiiSD_SD_iiiii --------------------------
	.section	.text._ZN4vllm25paged_attention_v2_kernelIffLi32ELi16ELi128ELNS_18Fp8KVCacheDataTypeE0ELb0ELi512EEEvPfS2_PT_PKS3_PKT0_S9_ifPKiSB_iPKfiiiSD_SD_iiiii,"ax",@progbits
	.align	128
        .global         _ZN4vllm25paged_attention_v2_kernelIffLi32ELi16ELi128ELNS_18Fp8KVCacheDataTypeE0ELb0ELi512EEEvPfS2_PT_PKS3_PKT0_S9_ifPKiSB_iPKfiiiSD_SD_iiiii
        .type           _ZN4vllm25paged_attention_v2_kernelIffLi32ELi16ELi128ELNS_18Fp8KVCacheDataTypeE0ELb0ELi512EEEvPfS2_PT_PKS3_PKT0_S9_ifPKiSB_iPKfiiiSD_SD_iiiii,@function
        .size           _ZN4vllm25paged_attention_v2_kernelIffLi32ELi16ELi128ELNS_18Fp8KVCacheDataTypeE0ELb0ELi512EEEvPfS2_PT_PKS3_PKT0_S9_ifPKiSB_iPKfiiiSD_SD_iiiii,(.L_x_27633 - _ZN4vllm25paged_attention_v2_kernelIffLi32ELi16ELi128ELNS_18Fp8KVCacheDataTypeE0ELb0ELi512EEEvPfS2_PT_PKS3_PKT0_S9_ifPKiSB_iPKfiiiSD_SD_iiiii)
        .other          _ZN4vllm25paged_attention_v2_kernelIffLi32ELi16ELi128ELNS_18Fp8KVCacheDataTypeE0ELb0ELi512EEEvPfS2_PT_PKS3_PKT0_S9_ifPKiSB_iPKfiiiSD_SD_iiiii,@"STO_CUDA_ENTRY STV_DEFAULT"
_ZN4vllm25paged_attention_v2_kernelIffLi32ELi16ELi128ELNS_18Fp8KVCacheDataTypeE0ELb0ELi512EEEvPfS2_PT_PKS3_PKT0_S9_ifPKiSB_iPKfiiiSD_SD_iiiii:
.text._ZN4vllm25paged_attention_v2_kernelIffLi32ELi16ELi128ELNS_18Fp8KVCacheDataTypeE0ELb0ELi512EEEvPfS2_PT_PKS3_PKT0_S9_ifPKiSB_iPKfiiiSD_SD_iiiii:
        /* <DEDUP_REMOVED lines=15> */
[----:B------:R-:W0:Y:S07]  /*00f0*/  LDCU UR10, c[0x0][0x378] ;  /* 0x00006f00ff0a77ac */ /* 0x000e2e0008000800 */
[----:B------:R-:W3:Y:S01]  /*0100*/  S2UR UR7, SR_CgaCtaId ;  /* 0x00000000000779c3 */ /* 0x000ee20000008800 */
[----:B-1----:R-:W-:Y:S01]  /*0110*/  IMAD R4, R0, UR4, RZ ;  /* 0x0000000400047c24 */ /* 0x002fe2000f8e02ff */
[----:B------:R-:W-:Y:S01]  /*0120*/  UMOV UR5, 0x400 ;  /* 0x0000040000057882 */ /* 0x000fe20000000000 */
[----:B------:R-:W-:Y:S01]  /*0130*/  SHF.L.U32 R29, R2, 0x5, RZ ;  /* 0x00000005021d7819 */ /* 0x000fe200000006ff */
[----:B------:R-:W1:Y:S01]  /*0140*/  LDCU UR4, c[0x0][0x3c8] ;  /* 0x00007900ff0477ac */ /* 0x000e620008000800 */
[----:B------:R-:W1:Y:S01]  /*0150*/  LDCU UR14, c[0x0][0x3dc] ;  /* 0x00007b80ff0e77ac */ /* 0x000e620008000800 */
[----:B------:R-:W1:Y:S01]  /*0160*/  LDCU UR15, c[0x0][0x3b4] ;  /* 0x00007680ff0f77ac */ /* 0x000e620008000800 */
[----:B0-----:R-:W-:-:S02]  /*0170*/  ISETP.GT.U32.AND P1, PT, R28, 0xf, PT ;  /* 0x0000000f1c00780c */ /* 0x001fc40003f24070 */
[----:B--2---:R-:W-:Y:S01]  /*0180*/  IABS R13, R14 ;  /* 0x0000000e000d7213 */ /* 0x004fe20000000000 */
[----:B------:R-:W0:Y:S01]  /*0190*/  LDCU.64 UR16, c[0x0][0x3a0] ;  /* 0x00007400ff1077ac */ /* 0x000e220008000a00 */
[----:B----4-:R-:W-:-:S09]  /*01a0*/  ISETP.NE.U32.AND P0, PT, R10, RZ, PT ;  /* 0x000000ff0a00720c */ /* 0x010fd20003f05070 */
[----:B------:R-:W2:Y:S01]  /*01b0*/  @!P1 LDC.64 R8, c[0x0][0x398] ;  /* 0x0000e600ff089b82 */ /* 0x000ea20000000a00 */
[----:B------:R-:W-:Y:S01]  /*01c0*/  @!P1 IMAD.SHL.U32 R5, R28, 0x2, RZ ;  /* 0x000000021c059824 */ /* 0x000fe200078e00ff */
[----:B---3--:R-:W-:Y:S01]  /*01d0*/  @!P1 SHF.L.U32 R6, R3, 0x5, RZ ;  /* 0x0000000503069819 */ /* 0x008fe200000006ff */
        /* <DEDUP_REMOVED lines=10> */
[----:B------:R-:W-:-:S03]  /*0280*/  IMAD.MOV.U32 R4, RZ, RZ, RZ ;  /* 0x000000ffff047224 */ /* 0x000fc600078e00ff */
[----:B------:R-:W0:Y:S01]  /*0290*/  LDC R5, c[0x0][0x370] ;  /* 0x0000dc00ff057b82 */ /* 0x000e220000000800 */
[----:B--2---:R-:W-:-:S04]  /*02a0*/  IADD3 R10, PT, PT, R12, 0xffffffe, RZ ;  /* 0x0ffffffe0c0a7810 */ /* 0x004fc80007ffe0ff */
[----:B------:R2:W1:Y:S01]  /*02b0*/  F2I.FTZ.U32.TRUNC.NTZ R11, R10 ;  /* 0x0000000a000b7305 */ /* 0x000462000021f000 */
[----:B---3--:R-:W-:-:S05]  /*02c0*/  @P0 IMAD.WIDE.U32 R8, R3, 0x4, R8 ;  /* 0x0000000403080825 */ /* 0x008fca00078e0008 */
[----:B------:R0:W5:Y:S01]  /*02d0*/  @P0 LDG.E.CONSTANT R4, desc[UR8][R8.64] ;  /* 0x0000000808040981 */ /* 0x000162000c1e9900 */
[----:B--2---:R-:W-:Y:S01]  /*02e0*/  HFMA2 R10, -RZ, RZ, 0, 0 ;  /* 0x00000000ff0a7431 */ /* 0x004fe200000001ff */
[----:B------:R-:W-:Y:S01]  /*02f0*/  ULEA UR6, UR7, UR5, 0x18 ;  /* 0x0000000507067291 */ /* 0x000fe2000f8ec0ff */
[----:B------:R-:W-:Y:S01]  /*0300*/  SHF.R.U32.HI R24, RZ, 0x1, R28 ;  /* 0x00000001ff187819 */ /* 0x000fe2000001161c */
[----:B-1----:R-:W-:Y:S01]  /*0310*/  IMAD R31, R0, UR4, RZ ;  /* 0x00000004001f7c24 */ /* 0x002fe2000f8e02ff */
[----:B------:R-:W-:Y:S01]  /*0320*/  BSSY B0, `(.L_x_25540) ;  /* 0x0000094000007945 */ /* 0x000fe20003800000 */
[----:B------:R-:W-:Y:S01]  /*0330*/  IMAD.MOV R16, RZ, RZ, -R11 ;  /* 0x000000ffff107224 */ /* 0x000fe200078e0a0b */
[----:B0-----:R-:W-:-:S03]  /*0340*/  IABS R8, R5 ;  /* 0x0000000500087213 */ /* 0x001fc60000000000 */
        /* <DEDUP_REMOVED lines=16> */
[----:B------:R-:W-:-:S04]  /*0450*/  IABS R13, R12 ;  /* 0x0000000c000d7213 */ /* 0x000fc80000000000 */
[----:B------:R-:W0:Y:S08]  /*0460*/  I2F.RP R10, R13 ;  /* 0x0000000d000a7306 */ /* 0x000e300000209400 */
[----:B0-----:R-:W0:Y:S02]  /*0470*/  MUFU.RCP R10, R10 ;  /* 0x0000000a000a7308 */ /* 0x001e240000001000 */
[----:B0-----:R-:W-:Y:S01]  /*0480*/  VIADD R8, R10, 0xffffffe ;  /* 0x0ffffffe0a087836 */ /* 0x001fe20000000000 */
[----:B------:R-:W-:-:S05]  /*0490*/  IABS R10, R3 ;  /* 0x00000003000a7213 */ /* 0x000fca0000000000 */
        /* <DEDUP_REMOVED lines=8> */
[----:B------:R-:W-:Y:S02]  /*0520*/  IMAD R8, R9, R8, R10 ;  /* 0x0000000809087224 */ /* 0x000fe400078e020a */
[----:B------:R-:W-:Y:S01]  /*0530*/  IMAD.SHL.U32 R10, R28, 0x40, RZ ;  /* 0x000000401c0a7824 */ /* 0x000fe200078e00ff */
[----:B------:R-:W-:Y:S02]  /*0540*/  SHF.R.U32.HI R28, RZ, 0x5, R28 ;  /* 0x00000005ff1c7819 */ /* 0x000fe4000001161c */
[----:B------:R-:W-:Y:S02]  /*0550*/  ISETP.GT.U32.AND P2, PT, R13, R8, PT ;  /* 0x000000080d00720c */ /* 0x000fe40003f44070 */
[----:B------:R-:W-:Y:S02]  /*0560*/  LOP3.LUT R30, R10, 0x40, RZ, 0xc0, !PT ;  /* 0x000000400a1e7812 */ /* 0x000fe400078ec0ff */
[----:B------:R-:W-:Y:S02]  /*0570*/  LOP3.LUT R10, R3, R12, RZ, 0x3c, !PT ;  /* 0x0000000c030a7212 */ /* 0x000fe400078e3cff */
[----:B------:R-:W-:-:S02]  /*0580*/  IADD3 R11, PT, PT, R30, UR6, RZ ;  /* 0x000000061e0b7c10 */ /* 0x000fc4000fffe0ff */
[----:B------:R-:W-:Y:S02]  /*0590*/  ISETP.GE.AND P3, PT, R10, RZ, PT ;  /* 0x000000ff0a00720c */ /* 0x000fe40003f66270 */
[----:B------:R-:W-:-:S03]  /*05a0*/  @!P1 LEA R11, R24, R11, 0x3 ;  /* 0x0000000b180b9211 */ /* 0x000fc600078e18ff */
[----:B------:R-:W-:Y:S02]  /*05b0*/  @!P2 IMAD.IADD R8, R8, 0x1, -R13 ;  /* 0x000000010808a824 */ /* 0x000fe400078e0a0d */
[----:B------:R-:W-:-:S03]  /*05c0*/  @!P2 VIADD R9, R9, 0x1 ;  /* 0x000000010909a836 */ /* 0x000fc60000000000 */
[----:B------:R-:W-:Y:S01]  /*05d0*/  ISETP.GE.U32.AND P0, PT, R8, R13, PT ;  /* 0x0000000d0800720c */ /* 0x000fe20003f06070 */
[----:B------:R-:W-:-:S05]  /*05e0*/  VIADD R8, R38, 0xf ;  /* 0x0000000f26087836 */ /* 0x000fca0000000000 */
[----:B------:R-:W-:-:S04]  /*05f0*/  SHF.R.U32.HI R8, RZ, 0x4, R8 ;  /* 0x00000004ff087819 */ /* 0x000fc80000011608 */
[C---:B------:R-:W-:Y:S01]  /*0600*/  VIADDMNMX.U32 R8, R29.reuse, 0x20, R8, PT ;  /* 0x000000201d087846 */ /* 0x040fe20003800008 */
[----:B------:R-:W-:Y:S02]  /*0610*/  IMAD.IADD R29, R29, 0x1, R28 ;  /* 0x000000011d1d7824 */ /* 0x000fe400078e021c */
[----:B------:R-:W-:-:S03]  /*0620*/  @P0 IADD3 R9, PT, PT, R9, 0x1, RZ ;  /* 0x0000000109090810 */ /* 0x000fc60007ffe0ff */
[----:B------:R-:W-:Y:S01]  /*0630*/  ISETP.GE.U32.AND P0, PT, R29, R8, PT ;  /* 0x000000081d00720c */ /* 0x000fe20003f06070 */
[----:B----4-:R0:W-:Y:S01]  /*0640*/  @!P1 STS.64 [R11], R6 ;  /* 0x000000060b009388 */ /* 0x0101e20000000a00 */
[----:B------:R-:W-:Y:S01]  /*0650*/  BAR.SYNC.DEFER_BLOCKING 0x0 ;  /* 0x0000000000007b1d */ /* 0x000fe20000010000 */
[----:B------:R-:W-:Y:S02]  /*0660*/  ISETP.NE.AND P1, PT, R12, RZ, PT ;  /* 0x000000ff0c00720c */ /* 0x000fe40003f25270 */
[----:B0-----:R-:W-:Y:S02]  /*0670*/  MOV R6, R9 ;  /* 0x0000000900067202 */ /* 0x001fe40000000f00 */
[----:B------:R-:W-:-:S03]  /*0680*/  MOV R7, 0xff7fffff ;  /* 0xff7fffff00077802 */ /* 0x000fc60000000f00 */
[----:B------:R-:W-:-:S06]  /*0690*/  @!P3 IMAD.MOV R6, RZ, RZ, -R6 ;  /* 0x000000ffff06b224 */ /* 0x000fcc00078e0a06 */
[----:B------:R-:W-:Y:S01]  /*06a0*/  @!P1 LOP3.LUT R6, RZ, R12, RZ, 0x33, !PT ;  /* 0x0000000cff069212 */ /* 0x000fe200078e33ff */
[----:B------:R-:W-:Y:S06]  /*06b0*/  @P0 BRA `(.L_x_25541) ;  /* 0x0000000400680947 */ /* 0x000fec0003800000 */
[----:B------:R-:W0:Y:S01]  /*06c0*/  LDCU UR11, c[0x0][0x3e0] ;  /* 0x00007c00ff0b77ac */ /* 0x000e220008000800 */
[----:B------:R-:W-:Y:S01]  /*06d0*/  IMAD.WIDE.U32 R26, R29, 0x4, RZ ;  /* 0x000000041d1a7825 */ /* 0x000fe200078e00ff */
[----:B------:R-:W1:Y:S01]  /*06e0*/  LDS.128 R8, [R30+UR6] ;  /* 0x000000061e087984 */ /* 0x000e620008000c00 */
[----:B------:R-:W-:Y:S01]  /*06f0*/  LOP3.LUT R7, R24, 0xf, RZ, 0xc0, !PT ;  /* 0x0000000f18077812 */ /* 0x000fe200078ec0ff */
[----:B------:R-:W2:Y:S01]  /*0700*/  LDCU.64 UR12, c[0x0][0x3b8] ;  /* 0x00007700ff0c77ac */ /* 0x000ea20008000a00 */
[----:B------:R-:W-:Y:S01]  /*0710*/  IMAD R32, R28, 0x10, R25 ;  /* 0x000000101c207824 */ /* 0x000fe200078e0219 */
[----:B------:R-:W-:Y:S01]  /*0720*/  SHF.L.U32 R25, R24, 0x2, RZ ;  /* 0x0000000218197819 */ /* 0x000fe200000006ff */
[----:B------:R-:W3:Y:S01]  /*0730*/  LDS.128 R12, [R30+UR6+0x10] ;  /* 0x000010061e0c7984 */ /* 0x000ee20008000c00 */
[----:B------:R-:W-:Y:S01]  /*0740*/  IMAD.WIDE R26, R31, 0x4, R26 ;  /* 0x000000041f1a7825 */ /* 0x000fe200078e021a */
[----:B------:R-:W-:Y:S01]  /*0750*/  UIADD3 UR4, UPT, UPT, UR5, 0xa0, URZ ;  /* 0x000000a005047890 */ /* 0x000fe2000fffe0ff */
[----:B------:R-:W-:Y:S01]  /*0760*/  LOP3.LUT R41, R25, 0x3c, RZ, 0xc0, !PT ;  /* 0x0000003c19297812 */ /* 0x000fe200078ec0ff */
[----:B------:R-:W4:Y:S01]  /*0770*/  LDS.128 R16, [R30+UR6+0x20] ;  /* 0x000020061e107984 */ /* 0x000f220008000c00 */
[----:B------:R-:W-:Y:S01]  /*0780*/  IMAD.IADD R31, R7, 0x1, R32 ;  /* 0x00000001071f7824 */ /* 0x000fe200078e0220 */
[----:B------:R-:W-:Y:S01]  /*0790*/  ULEA UR4, UR7, UR4, 0x18 ;  /* 0x0000000407047291 */ /* 0x000fe2000f8ec0ff */
[----:B------:R-:W-:Y:S01]  /*07a0*/  LEA R28, R28, R41, 0x6 ;  /* 0x000000291c1c7211 */ /* 0x000fe200078e30ff */
[----:B------:R0:W1:Y:S01]  /*07b0*/  LDS.128 R20, [R30+UR6+0x30] ;  /* 0x000030061e147984 */ /* 0x0000620008000c00 */
[----:B------:R-:W-:-:S02]  /*07c0*/  MOV R7, 0xff7fffff ;  /* 0xff7fffff00077802 */ /* 0x000fc40000000f00 */
[----:B------:R-:W-:Y:S01]  /*07d0*/  IADD3 R36, PT, PT, R31, 0x1, RZ ;  /* 0x000000011f247810 */ /* 0x000fe20007ffe0ff */
[----:B------:R-:W-:Y:S01]  /*07e0*/  VIADD R37, R28, UR4 ;  /* 0x000000041c257c36 */ /* 0x000fe20008000000 */
[----:B--2---:R-:W-:Y:S01]  /*07f0*/  IADD3 R24, P0, PT, R26, UR12, RZ ;  /* 0x0000000c1a187c10 */ /* 0x004fe2000ff1e0ff */
[----:B0-----:R-:W-:Y:S02]  /*0800*/  IMAD R30, R6, UR11, RZ ;  /* 0x0000000b061e7c24 */ /* 0x001fe4000f8e02ff */
[----:B------:R-:W-:Y:S01]  /*0810*/  IMAD.MOV.U32 R26, RZ, RZ, R29 ;  /* 0x000000ffff1a7224 */ /* 0x000fe200078e001d */
[----:B------:R-:W-:Y:S01]  /*0820*/  IADD3.X R25, PT, PT, R27, UR13, RZ, P0, !PT ;  /* 0x0000000d1b197c10 */ /* 0x000fe200087fe4ff */
[----:B------:R-:W-:Y:S01]  /*0830*/  IMAD.IADD R27, R31, 0x1, -R38 ;  /* 0x000000011f1b7824 */ /* 0x000fe200078e0a26 */
[----:B------:R-:W-:Y:S02]  /*0840*/  IADD3 R40, P1, PT, R30, R41, RZ ;  /* 0x000000291e287210 */ /* 0x000fe40007f3e0ff */
[----:B-----5:R-:W-:-:S02]  /*0850*/  FSETP.NEU.FTZ.AND P0, PT, R4, RZ, PT ;  /* 0x000000ff0400720b */ /* 0x020fc40003f1d000 */
[----:B------:R-:W-:-:S11]  /*0860*/  LEA.HI.X.SX32 R41, R30, RZ, 0x1, P1 ;  /* 0x000000ff1e297211 */ /* 0x000fd600008f0eff */
.L_x_25543:
[----:B------:R-:W2:Y:S01]  /*0870*/  LDG.E.CONSTANT R29, desc[UR8][R24.64] ;  /* 0x00000008181d7981 */ /* 0x000ea2000c1e9900 */
[----:B0-----:R-:W0:Y:S02]  /*0880*/  S2R R30, SR_TID.X ;  /* 0x00000000001e7919 */ /* 0x001e240000002100 */
[----:B0-----:R-:W-:Y:S01]  /*0890*/  LOP3.LUT R31, R30, 0x1, RZ, 0xc0, !PT ;  /* 0x000000011e1f7812 */ /* 0x001fe200078ec0ff */
[----:B--2---:R-:W-:-:S03]  /*08a0*/  IMAD.WIDE R28, R29, UR14, R40 ;  /* 0x0000000e1d1c7c25 */ /* 0x004fc6000f8e0228 */
[----:B------:R-:W-:-:S04]  /*08b0*/  LEA R28, P1, R31, R28, 0x1 ;  /* 0x0000001c1f1c7211 */ /* 0x000fc800078208ff */
[----:B------:R-:W-:Y:S02]  /*08c0*/  IADD3.X R29, PT, PT, RZ, R29, RZ, P1, !PT ;  /* 0x0000001dff1d7210 */ /* 0x000fe40000ffe4ff */
[----:B------:R-:W-:-:S04]  /*08d0*/  LEA R42, P1, R28, UR16, 0x2 ;  /* 0x000000101c2a7c11 */ /* 0x000fc8000f8210ff */
[----:B------:R-:W-:-:S05]  /*08e0*/  LEA.HI.X R43, R28, UR17, R29, 0x2, P1 ;  /* 0x000000111c2b7c11 */ /* 0x000fca00088f141d */
[----:B------:R-:W1:Y:S04]  /*08f0*/  LDG.E.64.CONSTANT R30, desc[UR8][R42.64+0x100] ;  /* 0x000100082a1e7981 */ /* 0x000e68000c1e9b00 */
[----:B------:R-:W2:Y:S04]  /*0900*/  LDG.E.64.CONSTANT R32, desc[UR8][R42.64] ;  /* 0x000000082a207981 */ /* 0x000ea8000c1e9b00 */
[----:B------:R-:W3:Y:S04]  /*0910*/  LDG.E.64.CONSTANT R34, desc[UR8][R42.64+0x200] ;  /* 0x000200082a227981 */ /* 0x000ee8000c1e9b00 */
[----:B------:R-:W5:Y:S01]  /*0920*/  LDG.E.64.CONSTANT R28, desc[UR8][R42.64+0x300] ;  /* 0x000300082a1c7981 */ /* 0x000f62000c1e9b00 */
[----:B-1----:R-:W-:Y:S01]  /*0930*/  FMUL.FTZ R39, R30, R10 ;  /* 0x0000000a1e277220 */ /* 0x002fe20000410000 */
[----:B------:R-:W-:-:S03]  /*0940*/  FMUL.FTZ R30, R31, R11 ;  /* 0x0000000b1f1e7220 */ /* 0x000fc60000410000 */
[----:B--2---:R-:W-:Y:S01]  /*0950*/  FFMA.FTZ R39, R8, R32, R39 ;  /* 0x0000002008277223 */ /* 0x004fe20000010027 */
[----:B------:R-:W-:-:S03]  /*0960*/  FFMA.FTZ R30, R9, R33, R30 ;  /* 0x00000021091e7223 */ /* 0x000fc6000001001e */
[----:B---3--:R-:W-:Y:S01]  /*0970*/  FFMA.FTZ R39, R12, R34, R39 ;  /* 0x000000220c277223 */ /* 0x008fe20000010027 */
[----:B------:R-:W-:Y:S02]  /*0980*/  FFMA.FTZ R32, R13, R35, R30 ;  /* 0x000000230d207223 */ /* 0x000fe4000001001e */
[----:B------:R-:W4:Y:S01]  /*0990*/  LDG.E.64.CONSTANT R30, desc[UR8][R42.64+0x400] ;  /* 0x000400082a1e7981 */ /* 0x000f22000c1e9b00 */
[----:B-----5:R-:W-:Y:S01]  /*09a0*/  FFMA.FTZ R39, R28, R14, R39 ;  /* 0x0000000e1c277223 */ /* 0x020fe20000010027 */
[----:B------:R-:W-:Y:S02]  /*09b0*/  FFMA.FTZ R44, R29, R15, R32 ;  /* 0x0000000f1d2c7223 */ /* 0x000fe40000010020 */
[----:B------:R-:W2:Y:S04]  /*09c0*/  LDG.E.64.CONSTANT R28, desc[UR8][R42.64+0x500] ;  /* 0x000500082a1c7981 */ /* 0x000ea8000c1e9b00 */
[----:B------:R-:W3:Y:S04]  /*09d0*/  LDG.E.64.CONSTANT R32, desc[UR8][R42.64+0x600] ;  /* 0x000600082a207981 */ /* 0x000ee8000c1e9b00 */
        /* <DEDUP_REMOVED lines=13> */
.L_x_25574:
[----:B------:R-:W2:Y:S01]  /*0ab0*/  S2R R28, SR_TID.X ;  /* 0x00000000001c7919 */ /* 0x000ea20000002100 */
[----:B-1----:R-:W-:Y:S01]  /*0ac0*/  FADD.FTZ R29, R34, R29 ;  /* 0x0000001d221d7221 */ /* 0x002fe20000010000 */
[----:B------:R-:W-:Y:S02]  /*0ad0*/  VIADD R32, R38, 0xf ;  /* 0x0000000f26207836 */ /* 0x000fe40000000000 */
[----:B------:R-:W-:-:S03]  /*0ae0*/  VIADD R26, R26, 0x4 ;  /* 0x000000041a1a7836 */ /* 0x000fc60000000000 */
[----:B------:R-:W-:Y:S02]  /*0af0*/  SHF.R.U32.HI R32, RZ, 0x4, R32 ;  /* 0x00000004ff207819 */ /* 0x000fe40000011620 */
[----:B--2---:R-:W-:Y:S01]  /*0b00*/  LOP3.LUT R30, R28, 0x1, RZ, 0xc0, !PT ;  /* 0x000000011c1e7812 */ /* 0x004fe200078ec0ff */
[C---:B------:R-:W-:Y:S01]  /*0b10*/  VIADD R28, R27.reuse, 0x1 ;  /* 0x000000011b1c7836 */ /* 0x040fe20000000000 */
[----:B------:R-:W-:Y:S02]  /*0b20*/  IADD3 R27, PT, PT, R27, 0x40, RZ ;  /* 0x000000401b1b7810 */ /* 0x000fe40007ffe0ff */
[----:B------:R-:W-:Y:S02]  /*0b30*/  ISETP.NE.AND P3, PT, R30, RZ, PT ;  /* 0x000000ff1e00720c */ /* 0x000fe40003f65270 */
[----:B------:R-:W-:-:S05]  /*0b40*/  I2FP.F32.S32 R31, R28 ;  /* 0x0000001c001f7245 */ /* 0x000fca0000201400 */
[----:B------:R-:W-:-:S05]  /*0b50*/  FMUL.FTZ R31, R31, R4 ;  /* 0x000000041f1f7220 */ /* 0x000fca0000410000 */
[----:B------:R-:W-:Y:S02]  /*0b60*/  FSEL R28, R31, RZ, P0 ;  /* 0x000000ff1f1c7208 */ /* 0x000fe40000000000 */
[C---:B------:R-:W-:Y:S02]  /*0b70*/  @!P3 IADD3 R31, PT, PT, R36.reuse, -0x1, RZ ;  /* 0xffffffff241fb810 */ /* 0x040fe40007ffe0ff */
[----:B------:R-:W-:Y:S01]  /*0b80*/  IADD3 R36, PT, PT, R36, 0x40, RZ ;  /* 0x0000004024247810 */ /* 0x000fe20007ffe0ff */
[----:B------:R-:W-:Y:S01]  /*0b90*/  FFMA.FTZ R30, R29, UR15, R28 ;  /* 0x0000000f1d1e7c23 */ /* 0x000fe2000801001c */
[----:B------:R-:W-:Y:S02]  /*0ba0*/  SHF.L.U32 R29, R2, 0x5, RZ ;  /* 0x00000005021d7819 */ /* 0x000fe400000006ff */
[----:B------:R-:W-:Y:S02]  /*0bb0*/  ISETP.GE.OR P4, PT, R31, R38, P3 ;  /* 0x000000261f00720c */ /* 0x000fe40001f86670 */
[----:B------:R-:W-:-:S02]  /*0bc0*/  VIADDMNMX.U32 R29, R29, 0x20, R32, PT ;  /* 0x000000201d1d7846 */ /* 0x000fc40003800020 */
[----:B------:R-:W-:Y:S02]  /*0bd0*/  @!P3 ISETP.GE.AND P1, PT, R31, R38, PT ;  /* 0x000000261f00b20c */ /* 0x000fe40003f26270 */
[----:B------:R-:W-:Y:S02]  /*0be0*/  ISETP.GE.U32.AND P2, PT, R26, R29, PT ;  /* 0x0000001d1a00720c */ /* 0x000fe40003f46070 */
[----:B------:R-:W-:Y:S02]  /*0bf0*/  @!P3 FSEL R28, R30, RZ, !P1 ;  /* 0x000000ff1e1cb208 */ /* 0x000fe40004800000 */
[----:B------:R-:W-:-:S03]  /*0c00*/  IADD3 R24, P1, PT, R24, 0x10, RZ ;  /* 0x0000001018187810 */ /* 0x000fc60007f3e0ff */
[----:B------:R1:W-:Y:S01]  /*0c10*/  @!P3 STS [R37], R28 ;  /* 0x0000001c2500b388 */ /* 0x0003e20000000800 */
[----:B------:R-:W-:Y:S01]  /*0c20*/  @!P4 FMNMX.FTZ R7, R7, R30, !PT ;  /* 0x0000001e0707c209 */ /* 0x000fe20007810000 */
[----:B------:R-:W-:Y:S02]  /*0c30*/  IMAD.X R25, RZ, RZ, R25, P1 ;  /* 0x000000ffff197224 */ /* 0x000fe400008e0619 */
[----:B-1----:R-:W-:Y:S02]  /*0c40*/  VIADD R37, R37, 0x100 ;  /* 0x0000010025257836 */ /* 0x002fe40000000000 */
[----:B------:R-:W-:Y:S05]  /*0c50*/  @!P2 BRA `(.L_x_25543) ;  /* 0xfffffffc0004a947 */ /* 0x000fea000383ffff */
.L_x_25541:
[----:B------:R-:W-:Y:S05]  /*0c60*/  BSYNC B0 ;  /* 0x0000000000007941 */ /* 0x000fea0003800000 */
.L_x_25540:
[----:B------:R-:W-:Y:S01]  /*0c70*/  IADD3 R8, PT, PT, R38, 0xf, RZ ;  /* 0x0000000f26087810 */ /* 0x000fe20007ffe0ff */
[----:B------:R-:W1:Y:S01]  /*0c80*/  S2R R28, SR_TID.X ;  /* 0x00000000001c7919 */ /* 0x000e620000002100 */
[C---:B------:R-:W-:Y:S01]  /*0c90*/  IMAD.SHL.U32 R29, R2.reuse, 0x20, RZ ;  /* 0x00000020021d7824 */ /* 0x040fe200078e00ff */
[----:B------:R-:W-:Y:S01]  /*0ca0*/  SHF.L.U32 R9, R2, 0x9, RZ ;  /* 0x0000000902097819 */ /* 0x000fe200000006ff */
[----:B------:R-:W-:Y:S01]  /*0cb0*/  UMOV UR4, 0xffffffff ;  /* 0xffffffff00047882 */ /* 0x000fe20000000000 */
[----:B------:R-:W-:-:S04]  /*0cc0*/  SHF.R.U32.HI R8, RZ, 0x4, R8 ;  /* 0x00000004ff087819 */ /* 0x000fc80000011608 */
[----:B-----5:R-:W-:-:S05]  /*0cd0*/  VIADDMNMX.U32 R4, R29, 0x20, R8, PT ;  /* 0x000000201d047846 */ /* 0x020fca0003800008 */
[----:B------:R-:W-:-:S05]  /*0ce0*/  IMAD.IADD R10, R4, 0x1, -R29 ;  /* 0x00000001040a7824 */ /* 0x000fca00078e0a1d */
[----:B------:R-:W-:-:S04]  /*0cf0*/  LEA R11, R10, R9, 0x4 ;  /* 0x000000090a0b7211 */ /* 0x000fc800078e20ff */
[----:B------:R-:W-:Y:S01]  /*0d00*/  VIMNMX R14, PT, PT, R38, R11, PT ;  /* 0x0000000b260e7248 */ /* 0x000fe20003fe0100 */
        /* <DEDUP_REMOVED lines=8> */
.L_x_25580:
[----:B------:R-:W4:Y:S01]  /*0d90*/  S2R R7, SR_CgaCtaId ;  /* 0x0000000000077919 */ /* 0x000f220000008800 */
[----:B------:R-:W-:Y:S01]  /*0da0*/  MOV R10, 0x400 ;  /* 0x00000400000a7802 */ /* 0x000fe20000000f00 */
[----:B------:R-:W-:Y:S05]  /*0db0*/  WARPSYNC.ALL ;  /* 0x0000000000007948 */ /* 0x000fea0003800000 */
[----:B------:R-:W-:Y:S01]  /*0dc0*/  VIADD R18, R10, 0x80 ;  /* 0x000000800a127836 */ /* 0x000fe20000000000 */
[----:B-1----:R-:W-:Y:S02]  /*0dd0*/  LOP3.LUT P0, R30, R28, 0x1f, RZ, 0xc0, !PT ;  /* 0x0000001f1c1e7812 */ /* 0x002fe4000780c0ff */
[----:B------:R-:W-:-:S02]  /*0de0*/  SHF.R.U32.HI R12, RZ, 0x5, R28 ;  /* 0x00000005ff0c7819 */ /* 0x000fc4000001161c */
[----:B---3--:R-:W-:Y:S02]  /*0df0*/  FMNMX.FTZ R16, R13, R16, !PT ;  /* 0x000000100d107209 */ /* 0x008fe40007810000 */
[----:B----4-:R-:W-:-:S04]  /*0e00*/  LEA R11, R7, R18, 0x18 ;  /* 0x00000012070b7211 */ /* 0x010fc800078ec0ff */
[----:B------:R-:W-:-:S05]  /*0e10*/  LEA R15, R12, R11, 0x2 ;  /* 0x0000000b0c0f7211 */ /* 0x000fca00078e10ff */
[----:B------:R1:W-:Y:S01]  /*0e20*/  @!P0 STS [R15], R16 ;  /* 0x000000100f008388 */ /* 0x0003e20000000800 */
[----:B------:R-:W-:Y:S01]  /*0e30*/  BAR.SYNC.DEFER_BLOCKING 0x0 ;  /* 0x0000000000007b1d */ /* 0x000fe20000010000 */
[C---:B------:R-:W-:Y:S01]  /*0e40*/  ISETP.GT.U32.AND P1, PT, R30.reuse, 0x3, PT ;  /* 0x000000031e00780c */ /* 0x040fe20003f24070 */
[----:B-1----:R-:W-:Y:S01]  /*0e50*/  IMAD R16, R30, 0x4, R11 ;  /* 0x000000041e107824 */ /* 0x002fe200078e020b */
[----:B------:R-:W-:Y:S01]  /*0e60*/  MOV R17, 0xff7fffff ;  /* 0xff7fffff00117802 */ /* 0x000fe20000000f00 */
[----:B--2---:R-:W-:Y:S02]  /*0e70*/  IMAD.IADD R13, R14, 0x1, -R9 ;  /* 0x000000010e0d7824 */ /* 0x004fe400078e0a09 */
[----:B------:R-:W-:Y:S01]  /*0e80*/  HFMA2 R19, -RZ, RZ, 0, 0 ;  /* 0x00000000ff137431 */ /* 0x000fe200000001ff */
[----:B------:R-:W-:Y:S02]  /*0e90*/  BSSY.RECONVERGENT B0, `(.L_x_25545) ;  /* 0x00000ea000007945 */ /* 0x000fe40003800200 */
[----:B------:R-:W-:-:S05]  /*0ea0*/  ISETP.GE.AND P2, PT, R28, R13, PT ;  /* 0x0000000d1c00720c */ /* 0x000fca0003f46270 */
[----:B------:R-:W1:Y:S04]  /*0eb0*/  @!P1 LDS R17, [R16] ;  /* 0x0000000010119984 */ /* 0x000e680000000800 */
[----:B-1----:R-:W1:Y:S02]  /*0ec0*/  SHFL.BFLY PT, R18, R17, 0x2, 0x1f ;  /* 0x0c401f0011127f89 */ /* 0x002e6400000e0000 */
[----:B-1----:R-:W-:-:S05]  /*0ed0*/  FMNMX.FTZ R18, R18, R17, !PT ;  /* 0x0000001112127209 */ /* 0x002fca0007810000 */
[----:B------:R-:W1:Y:S02]  /*0ee0*/  SHFL.BFLY PT, R11, R18, 0x1, 0x1f ;  /* 0x0c201f00120b7f89 */ /* 0x000e6400000e0000 */
[----:B-1----:R-:W-:-:S06]  /*0ef0*/  FMNMX.FTZ R11, R18, R11, !PT ;  /* 0x0000000b120b7209 */ /* 0x002fcc0007810000 */
[----:B------:R-:W1:Y:S01]  /*0f00*/  SHFL.IDX PT, R11, R11, RZ, 0x1f ;  /* 0x00001fff0b0b7589 */ /* 0x000e6200000e0000 */
        /* <DEDUP_REMOVED lines=8> */
[----:B------:R-:W-:Y:S01]  /*0f90*/  ISETP.GE.U32.AND P3, PT, R19, 0x180, PT ;  /* 0x000001801300780c */ /* 0x000fe20003f66070 */
[----:B------:R-:W-:-:S10]  /*0fa0*/  IMAD.MOV.U32 R19, RZ, RZ, RZ ;  /* 0x000000ffff137224 */ /* 0x000fd400078e00ff */
        /* <DEDUP_REMOVED lines=9> */
.L_x_25549:
        /* <DEDUP_REMOVED lines=11> */
.L_x_25548:
[----:B------:R-:W-:Y:S05]  /*10f0*/  BSYNC.RECONVERGENT B1 ;  /* 0x0000000000017941 */ /* 0x000fea0003800200 */
.L_x_25547:
        /* <DEDUP_REMOVED lines=12> */
.L_x_25552:
[----:B------:R-:W1:Y:S01]  /*11c0*/  LDS R22, [R18+-0x400] ;  /* 0xfffc000012167984 */ /* 0x000e620000000800 */
[----:B------:R-:W-:-:S03]  /*11d0*/  IADD3 R20, PT, PT, R20, 0x800, RZ ;  /* 0x0000080014147810 */ /* 0x000fc60007ffe0ff */
[----:B------:R-:W2:Y:S01]  /*11e0*/  LDS R32, [R18+-0x200] ;  /* 0xfffe000012207984 */ /* 0x000ea20000000800 */
[----:B------:R-:W-:-:S03]  /*11f0*/  ISETP.GE.AND P3, PT, R20, R17, PT ;  /* 0x000000111400720c */ /* 0x000fc60003f66270 */
[----:B------:R-:W-:Y:S04]  /*1200*/  LDS R33, [R18] ;  /* 0x0000000012217984 */ /* 0x000fe80000000800 */
[----:B0-----:R-:W0:Y:S04]  /*1210*/  LDS R34, [R18+0x200] ;  /* 0x0002000012227984 */ /* 0x001e280000000800 */
[----:B------:R-:W3:Y:S04]  /*1220*/  LDS R27, [R18+0x400] ;  /* 0x00040000121b7984 */ /* 0x000ee80000000800 */
[----:B------:R-:W-:Y:S04]  /*1230*/  LDS R21, [R18+0x600] ;  /* 0x0006000012157984 */ /* 0x000fe80000000800 */
[----:B------:R-:W4:Y:S04]  /*1240*/  LDS R23, [R18+0x800] ;  /* 0x0008000012177984 */ /* 0x000f280000000800 */
[----:B------:R-:W5:Y:S04]  /*1250*/  LDS R36, [R18+0xa00] ;  /* 0x000a000012247984 */ /* 0x000f680000000800 */
[----:B------:R-:W5:Y:S04]  /*1260*/  LDS R40, [R18+0xc00] ;  /* 0x000c000012287984 */ /* 0x000f680000000800 */
[----:B------:R-:W5:Y:S01]  /*1270*/  LDS R42, [R18+0xe00] ;  /* 0x000e0000122a7984 */ /* 0x000f620000000800 */
[----:B-1----:R-:W-:-:S03]  /*1280*/  FADD.FTZ R22, -R11, R22 ;  /* 0x000000160b167221 */ /* 0x002fc60000010100 */
[----:B------:R-:W1:Y:S01]  /*1290*/  LDS R44, [R18+0x1000] ;  /* 0x00100000122c7984 */ /* 0x000e620000000800 */
[----:B------:R-:W-:Y:S01]  /*12a0*/  FMUL.FTZ R31, R22, 1.4426950216293334961 ;  /* 0x3fb8aa3b161f7820 */ /* 0x000fe20000410000 */
[C---:B--2---:R-:W-:Y:S02]  /*12b0*/  FADD.FTZ R32, -R11.reuse, R32 ;  /* 0x000000200b207221 */ /* 0x044fe40000010100 */
[----:B------:R-:W2:Y:S03]  /*12c0*/  LDS R26, [R18+0x1200] ;  /* 0x00120000121a7984 */ /* 0x000ea60000000800 */
[----:B------:R-:W4:Y:S01]  /*12d0*/  MUFU.EX2 R31, R31 ;  /* 0x0000001f001f7308 */ /* 0x000f220000000800 */
[----:B------:R-:W2:Y:S01]  /*12e0*/  LDS R24, [R18+0x1400] ;  /* 0x0014000012187984 */ /* 0x000ea20000000800 */
[----:B0-----:R-:W-:-:S03]  /*12f0*/  FADD.FTZ R35, -R11, R34 ;  /* 0x000000220b237221 */ /* 0x001fc60000010100 */
[----:B------:R-:W0:Y:S01]  /*1300*/  LDS R22, [R18+0x1600] ;  /* 0x0016000012167984 */ /* 0x000e220000000800 */
[----:B---3--:R-:W-:Y:S01]  /*1310*/  FADD.FTZ R27, -R11, R27 ;  /* 0x0000001b0b1b7221 */ /* 0x008fe20000010100 */
[----:B------:R-:W-:Y:S02]  /*1320*/  FMUL.FTZ R35, R35, 1.4426950216293334961 ;  /* 0x3fb8aa3b23237820 */ /* 0x000fe40000410000 */
[----:B------:R-:W3:Y:S01]  /*1330*/  LDS R34, [R18+0x1a00] ;  /* 0x001a000012227984 */ /* 0x000ee20000000800 */
[----:B------:R-:W-:Y:S01]  /*1340*/  FMUL.FTZ R37, R27, 1.4426950216293334961 ;  /* 0x3fb8aa3b1b257820 */ /* 0x000fe20000410000 */
[----:B----4-:R-:W-:Y:S01]  /*1350*/  FADD.FTZ R25, R31, R19 ;  /* 0x000000131f197221 */ /* 0x010fe20000010000 */
[C---:B------:R-:W-:Y:S01]  /*1360*/  FADD.FTZ R19, -R11.reuse, R33 ;  /* 0x000000210b137221 */ /* 0x040fe20000010100 */
[----:B------:R-:W-:Y:S01]  /*1370*/  FMUL.FTZ R33, R32, 1.4426950216293334961 ;  /* 0x3fb8aa3b20217820 */ /* 0x000fe20000410000 */
[----:B------:R4:W-:Y:S01]  /*1380*/  STS [R18+-0x400], R31 ;  /* 0xfffc001f12007388 */ /* 0x0009e20000000800 */
[----:B------:R-:W-:Y:S01]  /*1390*/  FADD.FTZ R39, -R11, R23 ;  /* 0x000000170b277221 */ /* 0x000fe20000010100 */
[----:B------:R-:W-:Y:S01]  /*13a0*/  FMUL.FTZ R19, R19, 1.4426950216293334961 ;  /* 0x3fb8aa3b13137820 */ /* 0x000fe20000410000 */
[C---:B-----5:R-:W-:Y:S01]  /*13b0*/  FADD.FTZ R36, -R11.reuse, R36 ;  /* 0x000000240b247221 */ /* 0x060fe20000010100 */
[----:B------:R-:W5:Y:S01]  /*13c0*/  LDS R32, [R18+0x1800] ;  /* 0x0018000012207984 */ /* 0x000f620000000800 */
[----:B------:R-:W1:Y:S01]  /*13d0*/  MUFU.EX2 R33, R33 ;  /* 0x0000002100217308 */ /* 0x000e620000000800 */
[----:B------:R-:W-:-:S03]  /*13e0*/  FADD.FTZ R40, -R11, R40 ;  /* 0x000000280b287221 */ /* 0x000fc60000010100 */
[----:B------:R-:W2:Y:S01]  /*13f0*/  MUFU.EX2 R19, R19 ;  /* 0x0000001300137308 */ /* 0x000ea20000000800 */
[C---:B----4-:R-:W-:Y:S01]  /*1400*/  FADD.FTZ R31, -R11.reuse, R21 ;  /* 0x000000150b1f7221 */ /* 0x050fe20000010100 */
[----:B------:R-:W-:Y:S01]  /*1410*/  FADD.FTZ R42, -R11, R42 ;  /* 0x0000002a0b2a7221 */ /* 0x000fe20000010100 */
[----:B------:R-:W-:Y:S01]  /*1420*/  FMUL.FTZ R40, R40, 1.4426950216293334961 ;  /* 0x3fb8aa3b28287820 */ /* 0x000fe20000410000 */
[----:B------:R-:W4:Y:S01]  /*1430*/  MUFU.EX2 R21, R35 ;  /* 0x0000002300157308 */ /* 0x000f220000000800 */
[----:B------:R-:W-:Y:S01]  /*1440*/  FMUL.FTZ R27, R31, 1.4426950216293334961 ;  /* 0x3fb8aa3b1f1b7820 */ /* 0x000fe20000410000 */
[----:B------:R-:W-:Y:S01]  /*1450*/  FMUL.FTZ R31, R39, 1.4426950216293334961 ;  /* 0x3fb8aa3b271f7820 */ /* 0x000fe20000410000 */
[----:B------:R-:W-:Y:S01]  /*1460*/  FMUL.FTZ R39, R36, 1.4426950216293334961 ;  /* 0x3fb8aa3b24277820 */ /* 0x000fe20000410000 */
[----:B------:R-:W0:Y:S01]  /*1470*/  MUFU.EX2 R23, R37 ;  /* 0x0000002500177308 */ /* 0x000e220000000800 */
[----:B-1----:R-:W-:Y:S01]  /*1480*/  FADD.FTZ R44, -R11, R44 ;  /* 0x0000002c0b2c7221 */ /* 0x002fe20000010100 */
[----:B------:R-:W-:Y:S01]  /*1490*/  FADD.FTZ R36, R25, R33 ;  /* 0x0000002119247221 */ /* 0x000fe20000010000 */
[----:B------:R-:W-:Y:S01]  /*14a0*/  FMUL.FTZ R42, R42, 1.4426950216293334961 ;  /* 0x3fb8aa3b2a2a7820 */ /* 0x000fe20000410000 */
[----:B------:R-:W1:Y:S01]  /*14b0*/  MUFU.EX2 R27, R27 ;  /* 0x0000001b001b7308 */ /* 0x000e620000000800 */
[C---:B--2---:R-:W-:Y:S01]  /*14c0*/  FADD.FTZ R26, -R11.reuse, R26 ;  /* 0x0000001a0b1a7221 */ /* 0x044fe20000010100 */
[----:B------:R-:W-:Y:S01]  /*14d0*/  FADD.FTZ R36, R36, R19 ;  /* 0x0000001324247221 */ /* 0x000fe20000010000 */
[----:B------:R-:W-:Y:S01]  /*14e0*/  FMUL.FTZ R44, R44, 1.4426950216293334961 ;  /* 0x3fb8aa3b2c2c7820 */ /* 0x000fe20000410000 */
[----:B------:R-:W2:Y:S01]  /*14f0*/  MUFU.EX2 R31, R31 ;  /* 0x0000001f001f7308 */ /* 0x000ea20000000800 */
[C---:B------:R-:W-:Y:S01]  /*1500*/  FADD.FTZ R24, -R11.reuse, R24 ;  /* 0x000000180b187221 */ /* 0x040fe20000010100 */
[----:B----4-:R-:W-:Y:S01]  /*1510*/  FADD.FTZ R36, R36, R21 ;  /* 0x0000001524247221 */ /* 0x010fe20000010000 */
[----:B------:R-:W-:Y:S01]  /*1520*/  FMUL.FTZ R26, R26, 1.4426950216293334961 ;  /* 0x3fb8aa3b1a1a7820 */ /* 0x000fe20000410000 */
[----:B------:R-:W4:Y:S01]  /*1530*/  MUFU.EX2 R35, R39 ;  /* 0x0000002700237308 */ /* 0x000f220000000800 */
[----:B------:R5:W-:Y:S01]  /*1540*/  STS [R18+-0x200], R33 ;  /* 0xfffe002112007388 */ /* 0x000be20000000800 */
[----:B0-----:R-:W-:Y:S01]  /*1550*/  FADD.FTZ R36, R36, R23 ;  /* 0x0000001724247221 */ /* 0x001fe20000010000 */
[C---:B------:R-:W-:Y:S01]  /*1560*/  FADD.FTZ R22, -R11.reuse, R22 ;  /* 0x000000160b167221 */ /* 0x040fe20000010100 */
[----:B------:R-:W0:Y:S01]  /*1570*/  MUFU.EX2 R37, R40 ;  /* 0x0000002800257308 */ /* 0x000e220000000800 */
[----:B------:R-:W-:Y:S01]  /*1580*/  FMUL.FTZ R24, R24, 1.4426950216293334961 ;  /* 0x3fb8aa3b18187820 */ /* 0x000fe20000410000 */
[----:B-1----:R-:W-:Y:S01]  /*1590*/  FADD.FTZ R36, R36, R27 ;  /* 0x0000001b24247221 */ /* 0x002fe20000010000 */
[----:B------:R-:W-:Y:S01]  /*15a0*/  FMUL.FTZ R22, R22, 1.4426950216293334961 ;  /* 0x3fb8aa3b16167820 */ /* 0x000fe20000410000 */
[----:B------:R-:W1:Y:S01]  /*15b0*/  MUFU.EX2 R25, R42 ;  /* 0x0000002a00197308 */ /* 0x000e620000000800 */
[C---:B---3--:R-:W-:Y:S01]  /*15c0*/  FADD.FTZ R34, -R11.reuse, R34 ;  /* 0x000000220b227221 */ /* 0x048fe20000010100 */
[----:B--2---:R-:W-:Y:S01]  /*15d0*/  FADD.FTZ R36, R36, R31 ;  /* 0x0000001f24247221 */ /* 0x004fe20000010000 */
[----:B------:R2:W-:Y:S01]  /*15e0*/  STS [R18], R19 ;  /* 0x0000001312007388 */ /* 0x0005e20000000800 */
[----:B------:R-:W3:Y:S01]  /*15f0*/  MUFU.EX2 R39, R44 ;  /* 0x0000002c00277308 */ /* 0x000ee20000000800 */
[----:B------:R-:W-:Y:S01]  /*1600*/  FMUL.FTZ R34, R34, 1.4426950216293334961 ;  /* 0x3fb8aa3b22227820 */ /* 0x000fe20000410000 */
[----:B----4-:R-:W-:Y:S01]  /*1610*/  FADD.FTZ R36, R36, R35 ;  /* 0x0000002324247221 */ /* 0x010fe20000010000 */
[----:B-----5:R-:W-:Y:S01]  /*1620*/  FADD.FTZ R32, -R11, R32 ;  /* 0x000000200b207221 */ /* 0x020fe20000010100 */
[----:B------:R-:W4:Y:S01]  /*1630*/  MUFU.EX2 R33, R26 ;  /* 0x0000001a00217308 */ /* 0x000f220000000800 */
[----:B------:R-:W-:Y:S01]  /*1640*/  STS [R18+0x200], R21 ;  /* 0x0002001512007388 */ /* 0x000fe20000000800 */
[----:B0-----:R-:W-:Y:S01]  /*1650*/  FADD.FTZ R36, R36, R37 ;  /* 0x0000002524247221 */ /* 0x001fe20000010000 */
[----:B------:R-:W-:Y:S01]  /*1660*/  FMUL.FTZ R32, R32, 1.4426950216293334961 ;  /* 0x3fb8aa3b20207820 */ /* 0x000fe20000410000 */
[----:B------:R-:W0:Y:S01]  /*1670*/  MUFU.EX2 R41, R24 ;  /* 0x0000001800297308 */ /* 0x000e220000000800 */
[----:B------:R-:W-:Y:S01]  /*1680*/  STS [R18+0x400], R23 ;  /* 0x0004001712007388 */ /* 0x000fe20000000800 */
[----:B-1----:R-:W-:-:S02]  /*1690*/  FADD.FTZ R36, R36, R25 ;  /* 0x0000001924247221 */ /* 0x002fc40000010000 */
[----:B------:R-:W1:Y:S01]  /*16a0*/  MUFU.EX2 R43, R22 ;  /* 0x00000016002b7308 */ /* 0x000e620000000800 */
[----:B------:R-:W-:Y:S01]  /*16b0*/  STS [R18+0x600], R27 ;  /* 0x0006001b12007388 */ /* 0x000fe20000000800 */
[----:B---3--:R-:W-:Y:S02]  /*16c0*/  FADD.FTZ R36, R36, R39 ;  /* 0x0000002724247221 */ /* 0x008fe40000010000 */
[----:B------:R-:W3:Y:S01]  /*16d0*/  MUFU.EX2 R45, R32 ;  /* 0x00000020002d7308 */ /* 0x000ee20000000800 */
[----:B------:R-:W-:Y:S01]  /*16e0*/  STS [R18+0x800], R31 ;  /* 0x0008001f12007388 */ /* 0x000fe20000000800 */
[----:B----4-:R-:W-:Y:S02]  /*16f0*/  FADD.FTZ R36, R36, R33 ;  /* 0x0000002124247221 */ /* 0x010fe40000010000 */
        /* <DEDUP_REMOVED lines=16> */
.L_x_25551:
[----:B------:R-:W-:Y:S05]  /*1800*/  BSYNC.RECONVERGENT B1 ;  /* 0x0000000000017941 */ /* 0x000fea0003800200 */
.L_x_25550:
        /* <DEDUP_REMOVED lines=8> */
[----:B0-----:R-:W0:Y:S04]  /*1890*/  LDS R34, [R18] ;  /* 0x0000000012227984 */ /* 0x001e280000000800 */
[----:B------:R-:W3:Y:S04]  /*18a0*/  LDS R36, [R18+0x200] ;  /* 0x0002000012247984 */ /* 0x000ee80000000800 */
[----:B------:R-:W4:Y:S04]  /*18b0*/  LDS R40, [R18+0x400] ;  /* 0x0004000012287984 */ /* 0x000f280000000800 */
[----:B------:R-:W5:Y:S04]  /*18c0*/  LDS R22, [R18+0xa00] ;  /* 0x000a000012167984 */ /* 0x000f680000000800 */
[----:B------:R-:W5:Y:S04]  /*18d0*/  LDS R42, [R18+0x600] ;  /* 0x00060000122a7984 */ /* 0x000f680000000800 */
[----:B------:R-:W5:Y:S01]  /*18e0*/  LDS R24, [R18+0x800] ;  /* 0x0008000012187984 */ /* 0x000f620000000800 */
[C---:B-1----:R-:W-:Y:S01]  /*18f0*/  FADD.FTZ R26, -R11.reuse, R26 ;  /* 0x0000001a0b1a7221 */ /* 0x042fe20000010100 */
[----:B--2---:R-:W-:-:S03]  /*1900*/  FADD.FTZ R32, -R11, R32 ;  /* 0x000000200b207221 */ /* 0x004fc60000010100 */
[----:B------:R-:W-:Y:S01]  /*1910*/  FMUL.FTZ R17, R26, 1.4426950216293334961 ;  /* 0x3fb8aa3b1a117820 */ /* 0x000fe20000410000 */
[----:B0-----:R-:W-:Y:S01]  /*1920*/  FADD.FTZ R34, -R11, R34 ;  /* 0x000000220b227221 */ /* 0x001fe20000010100 */
        /* <DEDUP_REMOVED lines=37> */
.L_x_25554:
[----:B------:R-:W-:Y:S05]  /*1b80*/  BSYNC.RECONVERGENT B1 ;  /* 0x0000000000017941 */ /* 0x000fea0003800200 */
.L_x_25553:
        /* <DEDUP_REMOVED lines=26> */
.L_x_25546:
[----:B------:R-:W-:Y:S05]  /*1d30*/  BSYNC.RECONVERGENT B0 ;  /* 0x0000000000007941 */ /* 0x000fea0003800200 */
.L_x_25545:
        /* <DEDUP_REMOVED lines=41> */
.L_x_25559:
[----:B------:R-:W1:Y:S01]  /*1fd0*/  LDS R15, [R18] ;  /* 0x00000000120f7984 */ /* 0x000e620000000800 */
[----:B------:R-:W-:-:S05]  /*1fe0*/  VIADD R19, R19, 0x1 ;  /* 0x0000000113137836 */ /* 0x000fca0000000000 */
[----:B------:R-:W-:Y:S01]  /*1ff0*/  ISETP.NE.AND P0, PT, R19, RZ, PT ;  /* 0x000000ff1300720c */ /* 0x000fe20003f05270 */
[----:B-1----:R-:W-:-:S05]  /*2000*/  FMUL.FTZ R15, R15, R14 ;  /* 0x0000000e0f0f7220 */ /* 0x002fca0000410000 */
[----:B------:R1:W-:Y:S02]  /*2010*/  STS [R18], R15 ;  /* 0x0000000f12007388 */ /* 0x0003e40000000800 */
[----:B-1----:R-:W-:-:S05]  /*2020*/  IADD3 R18, PT, PT, R18, 0x200, RZ ;  /* 0x0000020012127810 */ /* 0x002fca0007ffe0ff */
[----:B------:R-:W-:Y:S05]  /*2030*/  @P0 BRA `(.L_x_25559) ;  /* 0xfffffffc00e40947 */ /* 0x000fea000383ffff */
.L_x_25558:
[----:B------:R-:W-:Y:S05]  /*2040*/  BSYNC.RECONVERGENT B1 ;  /* 0x0000000000017941 */ /* 0x000fea0003800200 */
.L_x_25557:
        /* <DEDUP_REMOVED lines=12> */
.L_x_25562:
        /* <DEDUP_REMOVED lines=8> */
[----:B0-----:R-:W0:Y:S04]  /*2190*/  LDS R34, [R15+0x800] ;  /* 0x000800000f227984 */ /* 0x001e280000000800 */
        /* <DEDUP_REMOVED lines=15> */
[----:B------:R0:W-:Y:S02]  /*2290*/  STS [R15+-0x400], R18 ;  /* 0xfffc00120f007388 */ /* 0x0001e40000000800 */
[-C--:B0-----:R-:W-:Y:S02]  /*22a0*/  FMUL.FTZ R34, R34, R14.reuse ;  /* 0x0000000e22227220 */ /* 0x081fe40000410000 */
[----:B------:R1:W-:Y:S01]  /*22b0*/  STS [R15+-0x200], R20 ;  /* 0xfffe00140f007388 */ /* 0x0003e20000000800 */
[----:B------:R-:W-:-:S03]  /*22c0*/  FMUL.FTZ R36, R36, R14 ;  /* 0x0000000e24247220 */ /* 0x000fc60000410000 */
[----:B------:R2:W-:Y:S01]  /*22d0*/  STS [R15], R22 ;  /* 0x000000160f007388 */ /* 0x0005e20000000800 */
[----:B------:R-:W-:-:S03]  /*22e0*/  FMUL.FTZ R18, R37, R14 ;  /* 0x0000000e25127220 */ /* 0x000fc60000410000 */
        /* <DEDUP_REMOVED lines=22> */
.L_x_25561:
[----:B------:R-:W-:Y:S05]  /*2450*/  BSYNC.RECONVERGENT B1 ;  /* 0x0000000000017941 */ /* 0x000fea0003800200 */
.L_x_25560:
        /* <DEDUP_REMOVED lines=31> */
.L_x_25564:
[----:B------:R-:W-:Y:S05]  /*2650*/  BSYNC.RECONVERGENT B1 ;  /* 0x0000000000017941 */ /* 0x000fea0003800200 */
.L_x_25563:
        /* <DEDUP_REMOVED lines=14> */
.L_x_25556:
[----:B------:R-:W-:Y:S05]  /*2740*/  BSYNC.RECONVERGENT B0 ;  /* 0x0000000000007941 */ /* 0x000fea0003800200 */
.L_x_25555:
[----:B------:R-:W-:Y:S01]  /*2750*/  BAR.SYNC.DEFER_BLOCKING 0x0 ;  /* 0x0000000000007b1d */ /* 0x000fe20000010000 */
[----:B------:R-:W-:Y:S02]  /*2760*/  ISETP.NE.AND P0, PT, R28, RZ, PT ;  /* 0x000000ff1c00720c */ /* 0x000fe40003f05270 */
[----:B-12---:R-:W-:-:S03]  /*2770*/  SHF.R.U32.HI R14, RZ, 0x5, R28 ;  /* 0x00000005ff0e7819 */ /* 0x006fc6000001161c */
[----:B------:R-:W1:Y:S01]  /*2780*/  LDCU UR11, c[0x0][0x3dc] ;  /* 0x00007b80ff0b77ac */ /* 0x000e620008000800 */
[----:B------:R-:W-:Y:S01]  /*2790*/  BSSY.RECONVERGENT B0, `(.L_x_25565) ;  /* 0x0000011000007945 */ /* 0x000fe20003800200 */
[----:B------:R-:W-:-:S05]  /*27a0*/  IMAD.IADD R13, R29, 0x1, R14 ;  /* 0x000000011d0d7824 */ /* 0x000fca00078e020e */
[----:B------:R-:W-:Y:S01]  /*27b0*/  ISETP.GE.U32.AND P1, PT, R13, R4, PT ;  /* 0x000000040d00720c */ /* 0x000fe20003f26070 */
[----:B------:R-:W-:-:S12]  /*27c0*/  @P0 BRA `(.L_x_25566) ;  /* 0x0000000000340947 */ /* 0x000fd80003800000 */
[----:B------:R-:W2:Y:S01]  /*27d0*/  LDCU.128 UR4, c[0x0][0x380] ;  /* 0x00007000ff0477ac */ /* 0x000ea20008000c00 */
[----:B------:R-:W-:-:S04]  /*27e0*/  IMAD R14, R0, R5, R3 ;  /* 0x00000005000e7224 */ /* 0x000fc800078e0203 */
        /* <DEDUP_REMOVED lines=10> */
[----:B------:R2:W-:Y:S02]  /*2890*/  STG.E desc[UR8][R18.64], R17 ;  /* 0x0000001112007986 */ /* 0x0005e4000c101908 */
.L_x_25566:
[----:B-1----:R-:W-:Y:S05]  /*28a0*/  BSYNC.RECONVERGENT B0 ;  /* 0x0000000000007941 */ /* 0x002fea0003800200 */
.L_x_25565:
[----:B------:R-:W1:Y:S01]  /*28b0*/  LDCU.64 UR4, c[0x0][0x3a8] ;  /* 0x00007500ff0477ac */ /* 0x000e620008000a00 */
[----:B------:R-:W-:Y:S01]  /*28c0*/  BSSY.RECONVERGENT B0, `(.L_x_25567) ;  /* 0x0000070000007945 */ /* 0x000fe20003800200 */
[----:B------:R-:W-:Y:S01]  /*28d0*/  HFMA2 R2, -RZ, RZ, 0, 0 ;  /* 0x00000000ff027431 */ /* 0x000fe200000001ff */
[----:B0-----:R-:W-:Y:S01]  /*28e0*/  CS2R R34, SRZ ;  /* 0x0000000000227805 */ /* 0x001fe2000001ff00 */
[----:B------:R-:W-:Y:S01]  /*28f0*/  IMAD.MOV.U32 R31, RZ, RZ, RZ ;  /* 0x000000ffff1f7224 */ /* 0x000fe200078e00ff */
[----:B------:R-:W-:Y:S06]  /*2900*/  @P1 BRA `(.L_x_25568) ;  /* 0x0000000400ac1947 */ /* 0x000fec0003800000 */
[----:B------:R-:W0:Y:S01]  /*2910*/  LDCU UR6, c[0x0][0x3c8] ;  /* 0x00007900ff0677ac */ /* 0x000e220008000800 */
[C---:B--2---:R-:W-:Y:S01]  /*2920*/  IMAD.WIDE.U32 R14, R13.reuse, 0x4, RZ ;  /* 0x000000040d0e7825 */ /* 0x044fe200078e00ff */
[----:B------:R-:W-:Y:S02]  /*2930*/  SHF.L.U32 R16, R28, 0x4, RZ ;  /* 0x000000041c107819 */ /* 0x000fe400000006ff */
[----:B------:R-:W-:Y:S01]  /*2940*/  CS2R R34, SRZ ;  /* 0x0000000000227805 */ /* 0x000fe2000001ff00 */
[----:B------:R-:W2:Y:S01]  /*2950*/  LDCU.64 UR12, c[0x0][0x3b8] ;  /* 0x00007700ff0c77ac */ /* 0x000ea20008000a00 */
[----:B------:R-:W-:Y:S01]  /*2960*/  VIADD R2, R10, 0xa0 ;  /* 0x000000a00a027836 */ /* 0x000fe20000000000 */
[----:B------:R-:W-:Y:S01]  /*2970*/  SHF.L.U32 R43, R28, 0x2, RZ ;  /* 0x000000021c2b7819 */ /* 0x000fe200000006ff */
[----:B------:R-:W-:Y:S01]  /*2980*/  VIADD R42, R13, 0x1 ;  /* 0x000000010d2a7836 */ /* 0x000fe20000000000 */
[----:B------:R-:W-:Y:S02]  /*2990*/  IADD3 R39, PT, PT, -R8, R13, RZ ;  /* 0x0000000d08277210 */ /* 0x000fe40007ffe1ff */
[----:B------:R-:W-:-:S02]  /*29a0*/  LEA R36, R7, R2, 0x18 ;  /* 0x0000000207247211 */ /* 0x000fc400078ec0ff */
[----:B------:R-:W-:Y:S02]  /*29b0*/  LEA R2, R12, R9, 0x4 ;  /* 0x000000090c027211 */ /* 0x000fe400078e20ff */
[----:B------:R-:W-:Y:S02]  /*29c0*/  LOP3.LUT R37, R43, 0xc, RZ, 0xc0, !PT ;  /* 0x0000000c2b257812 */ /* 0x000fe400078ec0ff */
[----:B------:R-:W-:Y:S01]  /*29d0*/  MOV R31, RZ ;  /* 0x000000ff001f7202 */ /* 0x000fe20000000f00 */
[----:B0-----:R-:W-:Y:S01]  /*29e0*/  IMAD R11, R0, UR6, RZ ;  /* 0x00000006000b7c24 */ /* 0x001fe2000f8e02ff */
[----:B------:R-:W0:Y:S01]  /*29f0*/  LDCU UR6, c[0x0][0x3e0] ;  /* 0x00007c00ff0677ac */ /* 0x000e220008000800 */
[----:B------:R-:W-:Y:S02]  /*2a00*/  IADD3 R37, PT, PT, R2, 0x1, R37 ;  /* 0x0000000102257810 */ /* 0x000fe40007ffe025 */
[----:B------:R-:W-:Y:S01]  /*2a10*/  IMAD.WIDE R10, R11, 0x4, R14 ;  /* 0x000000040b0a7825 */ /* 0x000fe200078e020e */
[----:B------:R-:W-:-:S02]  /*2a20*/  LOP3.LUT R15, R16, 0x30, RZ, 0xe2, !PT ;  /* 0x00000030100f7812 */ /* 0x000fc400078ee2ff */
[----:B------:R-:W-:Y:S02]  /*2a30*/  MOV R2, RZ ;  /* 0x000000ff00027202 */ /* 0x000fe40000000f00 */
[----:B--2---:R-:W-:Y:S01]  /*2a40*/  IADD3 R40, P0, PT, R10, UR12, RZ ;  /* 0x0000000c0a287c10 */ /* 0x004fe2000ff1e0ff */
[----:B------:R-:W-:Y:S01]  /*2a50*/  IMAD R15, R12, 0x40, R15 ;  /* 0x000000400c0f7824 */ /* 0x000fe200078e020f */
[----:B------:R-:W-:Y:S02]  /*2a60*/  LOP3.LUT R43, R43, 0x7c, RZ, 0xc0, !PT ;  /* 0x0000007c2b2b7812 */ /* 0x000fe400078ec0ff */
[----:B------:R-:W-:Y:S02]  /*2a70*/  IADD3.X R41, PT, PT, R11, UR13, RZ, P0, !PT ;  /* 0x0000000d0b297c10 */ /* 0x000fe400087fe4ff */
[----:B------:R-:W-:Y:S01]  /*2a80*/  IADD3 R36, PT, PT, R36, R15, RZ ;  /* 0x0000000f24247210 */ /* 0x000fe20007ffe0ff */
[----:B0-----:R-:W-:-:S05]  /*2a90*/  IMAD R6, R6, UR6, RZ ;  /* 0x0000000606067c24 */ /* 0x001fca000f8e02ff */
[----:B------:R-:W-:-:S07]  /*2aa0*/  SHF.R.S32.HI R7, RZ, 0x1f, R6 ;  /* 0x0000001fff077819 */ /* 0x000fce0000011406 */
.L_x_25569:
[----:B------:R-:W2:Y:S04]  /*2ab0*/  LDG.E.CONSTANT R9, desc[UR8][R40.64] ;  /* 0x0000000828097981 */ /* 0x000ea8000c1e9900 */
[----:B------:R0:W3:Y:S01]  /*2ac0*/  LDS.128 R24, [R36] ;  /* 0x0000000024187984 */ /* 0x0000e20000000c00 */
[----:B--2---:R-:W-:-:S03]  /*2ad0*/  IMAD.WIDE R8, R9, UR11, R6 ;  /* 0x0000000b09087c25 */ /* 0x004fc6000f8e0206 */
[----:B------:R-:W-:-:S05]  /*2ae0*/  IADD3 R8, P0, PT, R43, R8, RZ ;  /* 0x000000082b087210 */ /* 0x000fca0007f1e0ff */
[----:B------:R-:W-:Y:S01]  /*2af0*/  IMAD.X R9, RZ, RZ, R9, P0 ;  /* 0x000000ffff097224 */ /* 0x000fe200000e0609 */
[----:B-1----:R-:W-:-:S04]  /*2b00*/  LEA R32, P0, R8, UR4, 0x2 ;  /* 0x0000000408207c11 */ /* 0x002fc8000f8010ff */
[----:B------:R-:W-:-:S05]  /*2b10*/  LEA.HI.X R33, R8, UR5, R9, 0x2, P0 ;  /* 0x0000000508217c11 */ /* 0x000fca00080f1409 */
[----:B------:R-:W2:Y:S04]  /*2b20*/  LDG.E.128.CONSTANT R8, desc[UR8][R32.64] ;  /* 0x0000000820087981 */ /* 0x000ea8000c1e9d00 */
[----:B------:R-:W4:Y:S04]  /*2b30*/  LDG.E.128.CONSTANT R12, desc[UR8][R32.64+0x200] ;  /* 0x00020008200c7981 */ /* 0x000f28000c1e9d00 */
[----:B------:R-:W5:Y:S04]  /*2b40*/  LDG.E.128.CONSTANT R16, desc[UR8][R32.64+0x400] ;  /* 0x0004000820107981 */ /* 0x000f68000c1e9d00 */
[----:B------:R1:W5:Y:S01]  /*2b50*/  LDG.E.128.CONSTANT R20, desc[UR8][R32.64+0x600] ;  /* 0x0006000820147981 */ /* 0x000362000c1e9d00 */
[C---:B------:R-:W-:Y:S01]  /*2b60*/  ISETP.NE.AND P2, PT, R39.reuse, -0x1, PT ;  /* 0xffffffff2700780c */ /* 0x040fe20003f45270 */
[----:B0-----:R-:W-:Y:S01]  /*2b70*/  VIADD R36, R36, 0x100 ;  /* 0x0000010024247836 */ /* 0x001fe20000000000 */
[----:B------:R-:W-:-:S11]  /*2b80*/  IADD3 R39, PT, PT, R39, 0x4, RZ ;  /* 0x0000000427277810 */ /* 0x000fd60007ffe0ff */
[C---:B------:R-:W-:Y:S02]  /*2b90*/  @!P2 IADD3 R45, PT, PT, R37.reuse, 0x1, RZ ;  /* 0x00000001252da810 */ /* 0x040fe40007ffe0ff */
[-C--:B------:R-:W-:Y:S02]  /*2ba0*/  @!P2 ISETP.GE.AND P1, PT, R37, R38.reuse, PT ;  /* 0x000000262500a20c */ /* 0x080fe40003f26270 */
[-C--:B------:R-:W-:Y:S02]  /*2bb0*/  @!P2 ISETP.GE.AND P3, PT, R45, R38.reuse, PT ;  /* 0x000000262d00a20c */ /* 0x080fe40003f66270 */
[C---:B------:R-:W-:Y:S02]  /*2bc0*/  IADD3 R45, PT, PT, R37.reuse, -0x1, RZ ;  /* 0xffffffff252d7810 */ /* 0x040fe40007ffe0ff */
[----:B-1----:R-:W-:Y:S02]  /*2bd0*/  @!P2 IADD3 R33, PT, PT, R37, 0x1, RZ ;  /* 0x000000012521a810 */ /* 0x002fe40007ffe0ff */
[----:B------:R-:W-:-:S02]  /*2be0*/  @!P2 ISETP.GE.AND P0, PT, R45, R38, PT ;  /* 0x000000262d00a20c */ /* 0x000fc40003f06270 */
[-C--:B------:R-:W-:Y:S02]  /*2bf0*/  @!P2 ISETP.GE.AND P5, PT, R33, R38.reuse, PT ;  /* 0x000000262100a20c */ /* 0x080fe40003fa6270 */
[CC--:B------:R-:W-:Y:S02]  /*2c00*/  @!P2 ISETP.GE.AND P6, PT, R45.reuse, R38.reuse, PT ;  /* 0x000000262d00a20c */ /* 0x0c0fe40003fc6270 */
[-C--:B------:R-:W-:Y:S02]  /*2c10*/  @!P2 ISETP.GE.AND P4, PT, R45, R38.reuse, PT ;  /* 0x000000262d00a20c */ /* 0x080fe40003f86270 */
[----:B--2---:R-:W-:Y:S02]  /*2c20*/  @!P2 FSEL R9, R9, RZ, !P1 ;  /* 0x000000ff0909a208 */ /* 0x004fe40004800000 */
[----:B------:R-:W-:Y:S02]  /*2c30*/  @!P2 FSEL R8, R8, RZ, !P0 ;  /* 0x000000ff0808a208 */ /* 0x000fe40004000000 */
[----:B------:R-:W-:Y:S01]  /*2c40*/  @!P2 FSEL R10, R10, RZ, !P3 ;  /* 0x000000ff0a0aa208 */ /* 0x000fe20005800000 */
[----:B---3--:R-:W-:Y:S01]  /*2c50*/  FMUL.FTZ R9, R25, R9 ;  /* 0x0000000919097220 */ /* 0x008fe20000410000 */
[----:B------:R-:W-:-:S02]  /*2c60*/  @!P2 ISETP.GE.AND P1, PT, R45, R38, PT ;  /* 0x000000262d00a20c */ /* 0x000fc40003f26270 */
[----:B----4-:R-:W-:Y:S01]  /*2c70*/  @!P2 FSEL R14, R14, RZ, !P5 ;  /* 0x000000ff0e0ea208 */ /* 0x010fe20006800000 */
[----:B------:R-:W-:Y:S01]  /*2c80*/  FFMA.FTZ R9, R24, R8, R9 ;  /* 0x0000000818097223 */ /* 0x000fe20000010009 */
[----:B------:R-:W-:Y:S02]  /*2c90*/  @!P2 FSEL R12, R12, RZ, !P1 ;  /* 0x000000ff0c0ca208 */ /* 0x000fe40004800000 */
[C---:B------:R-:W-:Y:S01]  /*2ca0*/  @!P2 ISETP.GE.AND P1, PT, R37.reuse, R38, PT ;  /* 0x000000262500a20c */ /* 0x040fe20003f26270 */
[----:B------:R-:W-:Y:S01]  /*2cb0*/  FFMA.FTZ R10, R26, R10, R9 ;  /* 0x0000000a1a0a7223 */ /* 0x000fe20000010009 */
[----:B------:R-:W-:Y:S01]  /*2cc0*/  VIADD R9, R42, 0x3 ;  /* 0x000000032a097836 */ /* 0x000fe20000000000 */
[----:B------:R-:W-:Y:S02]  /*2cd0*/  @!P2 ISETP.GE.AND P5, PT, R37, R38, PT ;  /* 0x000000262500a20c */ /* 0x000fe40003fa6270 */
[----:B------:R-:W-:Y:S02]  /*2ce0*/  @!P2 FSEL R13, R13, RZ, !P1 ;  /* 0x000000ff0d0da208 */ /* 0x000fe40004800000 */
[----:B------:R-:W-:-:S02]  /*2cf0*/  ISETP.GE.U32.AND P0, PT, R9, R4, PT ;  /* 0x000000040900720c */ /* 0x000fc40003f06070 */
[----:B------:R-:W-:Y:S01]  /*2d00*/  @!P2 IADD3 R9, PT, PT, R37, 0x2, RZ ;  /* 0x000000022509a810 */ /* 0x000fe20007ffe0ff */
[----:B------:R-:W-:Y:S01]  /*2d10*/  FMUL.FTZ R13, R25, R13 ;  /* 0x0000000d190d7220 */ /* 0x000fe20000410000 */
[----:B-----5:R-:W-:Y:S02]  /*2d20*/  @!P2 FSEL R17, R17, RZ, !P5 ;  /* 0x000000ff1111a208 */ /* 0x020fe40006800000 */
[----:B------:R-:W-:Y:S01]  /*2d30*/  @!P2 ISETP.GE.AND P3, PT, R9, R38, PT ;  /* 0x000000260900a20c */ /* 0x000fe20003f66270 */
[----:B------:R-:W-:Y:S01]  /*2d40*/  FFMA.FTZ R13, R24, R12, R13 ;  /* 0x0000000c180d7223 */ /* 0x000fe2000001000d */
[----:B------:R-:W-:Y:S01]  /*2d50*/  @!P2 FSEL R16, R16, RZ, !P6 ;  /* 0x000000ff1010a208 */ /* 0x000fe20007000000 */
[----:B------:R-:W-:Y:S01]  /*2d60*/  FMUL.FTZ R17, R25, R17 ;  /* 0x0000001119117220 */ /* 0x000fe20000410000 */
[----:B------:R-:W-:Y:S01]  /*2d70*/  @!P2 FSEL R11, R11, RZ, !P3 ;  /* 0x000000ff0b0ba208 */ /* 0x000fe20005800000 */
[----:B------:R-:W-:Y:S01]  /*2d80*/  FFMA.FTZ R14, R26, R14, R13 ;  /* 0x0000000e1a0e7223 */ /* 0x000fe2000001000d */
[-C--:B------:R-:W-:Y:S01]  /*2d90*/  @!P2 ISETP.GE.AND P3, PT, R9, R38.reuse, PT ;  /* 0x000000260900a20c */ /* 0x080fe20003f66270 */
[C---:B------:R-:W-:Y:S01]  /*2da0*/  @!P2 VIADD R9, R37.reuse, 0x1 ;  /* 0x000000012509a836 */ /* 0x040fe20000000000 */
[----:B------:R-:W-:Y:S01]  /*2db0*/  @!P2 ISETP.GE.AND P5, PT, R37, R38, PT ;  /* 0x000000262500a20c */ /* 0x000fe20003fa6270 */
[----:B------:R-:W-:Y:S01]  /*2dc0*/  FFMA.FTZ R17, R24, R16, R17 ;  /* 0x0000001018117223 */ /* 0x000fe20000010011 */
[----:B------:R-:W-:Y:S01]  /*2dd0*/  @!P2 FSEL R20, R20, RZ, !P4 ;  /* 0x000000ff1414a208 */ /* 0x000fe20006000000 */
[----:B------:R-:W-:Y:S01]  /*2de0*/  FFMA.FTZ R10, R27, R11, R10 ;  /* 0x0000000b1b0a7223 */ /* 0x000fe2000001000a */
[----:B------:R-:W-:-:S02]  /*2df0*/  @!P2 ISETP.GE.AND P1, PT, R9, R38, PT ;  /* 0x000000260900a20c */ /* 0x000fc40003f26270 */
[----:B------:R-:W-:Y:S01]  /*2e00*/  @!P2 IADD3 R9, PT, PT, R37, 0x2, RZ ;  /* 0x000000022509a810 */ /* 0x000fe20007ffe0ff */
[----:B------:R-:W-:Y:S01]  /*2e10*/  FADD.FTZ R35, R10, R35 ;  /* 0x000000230a237221 */ /* 0x000fe20000010000 */
[----:B------:R-:W-:Y:S02]  /*2e20*/  @!P2 FSEL R21, R21, RZ, !P5 ;  /* 0x000000ff1515a208 */ /* 0x000fe40006800000 */
[-C--:B------:R-:W-:Y:S02]  /*2e30*/  @!P2 ISETP.GE.AND P6, PT, R9, R38.reuse, PT ;  /* 0x000000260900a20c */ /* 0x080fe40003fc6270 */
[----:B------:R-:W-:Y:S01]  /*2e40*/  @!P2 IADD3 R9, PT, PT, R37, 0x1, RZ ;  /* 0x000000012509a810 */ /* 0x000fe20007ffe0ff */
[----:B------:R-:W-:Y:S01]  /*2e50*/  FMUL.FTZ R21, R25, R21 ;  /* 0x0000001519157220 */ /* 0x000fe20000410000 */
[----:B------:R-:W-:Y:S02]  /*2e60*/  @!P2 FSEL R18, R18, RZ, !P1 ;  /* 0x000000ff1212a208 */ /* 0x000fe40004800000 */
[----:B------:R-:W-:Y:S01]  /*2e70*/  @!P2 ISETP.GE.AND P1, PT, R9, R38, PT ;  /* 0x000000260900a20c */ /* 0x000fe20003f26270 */
[----:B------:R-:W-:-:S02]  /*2e80*/  @!P2 VIADD R9, R37, 0x2 ;  /* 0x000000022509a836 */ /* 0x000fc40000000000 */
[----:B------:R-:W-:Y:S01]  /*2e90*/  FFMA.FTZ R21, R24, R20, R21 ;  /* 0x0000001418157223 */ /* 0x000fe20000010015 */
[----:B------:R-:W-:Y:S01]  /*2ea0*/  @!P2 FSEL R15, R15, RZ, !P3 ;  /* 0x000000ff0f0fa208 */ /* 0x000fe20005800000 */
[----:B------:R-:W-:Y:S01]  /*2eb0*/  FFMA.FTZ R18, R26, R18, R17 ;  /* 0x000000121a127223 */ /* 0x000fe20000010011 */
[----:B------:R-:W-:Y:S02]  /*2ec0*/  @!P2 FSEL R22, R22, RZ, !P1 ;  /* 0x000000ff1616a208 */ /* 0x000fe40004800000 */
[----:B------:R-:W-:Y:S01]  /*2ed0*/  @!P2 ISETP.GE.AND P4, PT, R9, R38, PT ;  /* 0x000000260900a20c */ /* 0x000fe20003f86270 */
[----:B------:R-:W-:Y:S01]  /*2ee0*/  FFMA.FTZ R15, R27, R15, R14 ;  /* 0x0000000f1b0f7223 */ /* 0x000fe2000001000e */
[----:B------:R-:W-:Y:S01]  /*2ef0*/  @!P2 FSEL R19, R19, RZ, !P6 ;  /* 0x000000ff1313a208 */ /* 0x000fe20007000000 */
[----:B------:R-:W-:Y:S01]  /*2f00*/  FFMA.FTZ R22, R26, R22, R21 ;  /* 0x000000161a167223 */ /* 0x000fe20000010015 */
[----:B------:R-:W-:Y:S01]  /*2f10*/  @!P2 FSEL R23, R23, RZ, !P4 ;  /* 0x000000ff1717a208 */ /* 0x000fe20006000000 */
[----:B------:R-:W-:Y:S01]  /*2f20*/  FADD.FTZ R34, R15, R34 ;  /* 0x000000220f227221 */ /* 0x000fe20000010000 */
[----:B------:R-:W-:Y:S01]  /*2f30*/  IADD3 R40, P1, PT, R40, 0x10, RZ ;  /* 0x0000001028287810 */ /* 0x000fe20007f3e0ff */
[C---:B------:R-:W-:Y:S01]  /*2f40*/  FFMA.FTZ R18, R27.reuse, R19, R18 ;  /* 0x000000131b127223 */ /* 0x040fe20000010012 */
[----:B------:R-:W-:Y:S01]  /*2f50*/  IADD3 R42, PT, PT, R42, 0x4, RZ ;  /* 0x000000042a2a7810 */ /* 0x000fe20007ffe0ff */
[----:B------:R-:W-:Y:S01]  /*2f60*/  FFMA.FTZ R23, R27, R23, R22 ;  /* 0x000000171b177223 */ /* 0x000fe20000010016 */
[----:B------:R-:W-:Y:S01]  /*2f70*/  IADD3 R37, PT, PT, R37, 0x40, RZ ;  /* 0x0000004025257810 */ /* 0x000fe20007ffe0ff */
[----:B------:R-:W-:Y:S01]  /*2f80*/  FADD.FTZ R31, R18, R31 ;  /* 0x0000001f121f7221 */ /* 0x000fe20000010000 */
[----:B------:R-:W-:Y:S01]  /*2f90*/  IADD3.X R41, PT, PT, RZ, R41, RZ, P1, !PT ;  /* 0x00000029ff297210 */ /* 0x000fe20000ffe4ff */
[----:B------:R-:W-:Y:S01]  /*2fa0*/  FADD.FTZ R2, R23, R2 ;  /* 0x0000000217027221 */ /* 0x000fe20000010000 */
[----:B------:R-:W-:Y:S06]  /*2fb0*/  @!P0 BRA `(.L_x_25569) ;  /* 0xfffffff800bc8947 */ /* 0x000fec000383ffff */
.L_x_25568:
[----:B-1----:R-:W-:Y:S05]  /*2fc0*/  BSYNC.RECONVERGENT B0 ;  /* 0x0000000000007941 */ /* 0x002fea0003800200 */
.L_x_25567:
[----:B------:R-:W0:Y:S01]  /*2fd0*/  SHFL.BFLY PT, R4, R35, 0x2, 0x1f ;  /* 0x0c401f0023047f89 */ /* 0x000e2200000e0000 */
[C---:B------:R-:W-:Y:S01]  /*2fe0*/  LOP3.LUT P1, RZ, R28.reuse, 0x3, RZ, 0xc0, !PT ;  /* 0x000000031cff7812 */ /* 0x040fe2000782c0ff */
[----:B------:R-:W-:Y:S01]  /*2ff0*/  BSSY.RECONVERGENT B0, `(.L_x_25570) ;  /* 0x000001f000007945 */ /* 0x000fe20003800200 */
[----:B------:R-:W-:Y:S01]  /*3000*/  LOP3.LUT R12, R28, 0x3c0, RZ, 0xc0, !PT ;  /* 0x000003c01c0c7812 */ /* 0x000fe200078ec0ff */
[----:B------:R-:W1:Y:S01]  /*3010*/  SHFL.BFLY PT, R7, R34, 0x2, 0x1f ;  /* 0x0c401f0022077f89 */ /* 0x000e6200000e0000 */
[----:B--2---:R-:W-:Y:S01]  /*3020*/  SHF.R.U32.HI R15, RZ, 0x2, R30 ;  /* 0x00000002ff0f7819 */ /* 0x004fe2000001161e */
[----:B------:R-:W-:Y:S01]  /*3030*/  BAR.SYNC.DEFER_BLOCKING 0x0 ;  /* 0x0000000000007b1d */ /* 0x000fe20000010000 */
[----:B------:R-:W-:-:S05]  /*3040*/  ISETP.NE.OR P0, PT, R12, 0x40, P1 ;  /* 0x000000400c00780c */ /* 0x000fca0000f05670 */
[----:B------:R-:W2:Y:S04]  /*3050*/  SHFL.BFLY PT, R8, R31, 0x2, 0x1f ;  /* 0x0c401f001f087f89 */ /* 0x000ea800000e0000 */
[----:B------:R-:W3:Y:S01]  /*3060*/  SHFL.BFLY PT, R9, R2, 0x2, 0x1f ;  /* 0x0c401f0002097f89 */ /* 0x000ee200000e0000 */
[----:B0-----:R-:W-:Y:S01]  /*3070*/  FADD.FTZ R4, R4, R35 ;  /* 0x0000002304047221 */ /* 0x001fe20000010000 */
[----:B-1----:R-:W-:-:S04]  /*3080*/  FADD.FTZ R6, R7, R34 ;  /* 0x0000002207067221 */ /* 0x002fc80000010000 */
[----:B------:R-:W0:Y:S01]  /*3090*/  SHFL.BFLY PT, R7, R4, 0x1, 0x1f ;  /* 0x0c201f0004077f89 */ /* 0x000e2200000e0000 */
[----:B--2---:R-:W-:Y:S01]  /*30a0*/  FADD.FTZ R8, R8, R31 ;  /* 0x0000001f08087221 */ /* 0x004fe20000010000 */
[----:B---3--:R-:W-:-:S04]  /*30b0*/  FADD.FTZ R10, R9, R2 ;  /* 0x00000002090a7221 */ /* 0x008fc80000010000 */
[----:B------:R-:W1:Y:S01]  /*30c0*/  SHFL.BFLY PT, R11, R8, 0x1, 0x1f ;  /* 0x0c201f00080b7f89 */ /* 0x000e6200000e0000 */
[----:B------:R-:W-:-:S03]  /*30d0*/  LOP3.LUT R2, R15, 0x3e0, R28, 0xf8, !PT ;  /* 0x000003e00f027812 */ /* 0x000fc600078ef81c */
[----:B------:R-:W2:Y:S04]  /*30e0*/  SHFL.BFLY PT, R9, R6, 0x1, 0x1f ;  /* 0x0c201f0006097f89 */ /* 0x000ea800000e0000 */
[----:B------:R-:W3:Y:S01]  /*30f0*/  SHFL.BFLY PT, R13, R10, 0x1, 0x1f ;  /* 0x0c201f000a0d7f89 */ /* 0x000ee200000e0000 */
        /* <DEDUP_REMOVED lines=14> */
.L_x_25571:
[----:B------:R-:W-:Y:S05]  /*31e0*/  BSYNC.RECONVERGENT B0 ;  /* 0x0000000000007941 */ /* 0x000fea0003800200 */
.L_x_25570:
        /* <DEDUP_REMOVED lines=37> */
[----:B------:R-:W-:Y:S01]  /*3440*/  SHF.R.U32.HI R28, RZ, 0x2, R28 ;  /* 0x00000002ff1c7819 */ /* 0x000fe2000001161c */
[----:B01----:R-:W-:Y:S01]  /*3450*/  @!P0 FADD.FTZ R7, R7, R4 ;  /* 0x0000000407078221 */ /* 0x003fe20000010000 */
[----:B--2---:R-:W-:Y:S01]  /*3460*/  @!P0 FADD.FTZ R9, R9, R6 ;  /* 0x0000000609098221 */ /* 0x004fe20000010000 */
[----:B---3--:R-:W-:Y:S01]  /*3470*/  @!P0 FADD.FTZ R11, R11, R8 ;  /* 0x000000080b0b8221 */ /* 0x008fe20000010000 */
[----:B------:R-:W-:Y:S01]  /*3480*/  IADD3 R0, P1, P2, R28, R0, R29 ;  /* 0x000000001c007210 */ /* 0x000fe20007a3e01d */
[----:B----4-:R-:W-:-:S03]  /*3490*/  @!P0 FADD.FTZ R13, R13, R10 ;  /* 0x0000000a0d0d8221 */ /* 0x010fc60000010000 */
        /* <DEDUP_REMOVED lines=8> */
.L_x_25542:
[----:B------:R-:W-:Y:S01]  /*3520*/  HFMA2 R31, -RZ, RZ, 0, 1.847743988037109375e-06 ;  /* 0x0000001fff1f7431 */ /* 0x000fe200000001ff */
[----:B------:R-:W-:Y:S01]  /*3530*/  BSSY B1, `(.L_x_25572) ;  /* 0x0000006000017945 */ /* 0x000fe20003800000 */
[----:B------:R-:W-:Y:S01]  /*3540*/  MOV R30, 0x1 ;  /* 0x00000001001e7802 */ /* 0x000fe20000000f00 */
[----:B------:R-:W-:-:S07]  /*3550*/  IMAD.MOV.U32 R32, RZ, RZ, -0x1 ;  /* 0xffffffffff207424 */ /* 0x000fce00078e00ff */
[----:B------:R-:W-:Y:S05]  /*3560*/  WARPSYNC.COLLECTIVE R32, `(.L_x_25573) ;  /* 0x0000000020087348 */ /* 0x000fea0003c00000 */
[----:B------:R0:W1:Y:S02]  /*3570*/  SHFL.BFLY P1, R33, R34, R30, R31 ;  /* 0x0c00001e22217389 */ /* 0x000064000002001f */
[----:B01----:R-:W-:Y:S05]  /*3580*/  ENDCOLLECTIVE ;  /* 0x000000000000791b */ /* 0x003fea0003800000 */
.L_x_25573:
[----:B------:R-:W-:Y:S05]  /*3590*/  BSYNC B1 ;  /* 0x0000000000017941 */ /* 0x000fea0003800000 */
.L_x_25572:
[----:B------:R-:W-:Y:S01]  /*35a0*/  MOV R29, R33 ;  /* 0x00000021001d7202 */ /* 0x000fe20000000f00 */
[----:B------:R-:W-:Y:S06]  /*35b0*/  BRA `(.L_x_25574) ;  /* 0xffffffd4003c7947 */ /* 0x000fec000383ffff */
.L_x_25544:
[----:B------:R-:W-:Y:S01]  /*35c0*/  HFMA2 R31, -RZ, RZ, 0, 1.847743988037109375e-06 ;  /* 0x0000001fff1f7431 */ /* 0x000fe200000001ff */
[----:B------:R-:W-:Y:S01]  /*35d0*/  BSSY B0, `(.L_x_25575) ;  /* 0x0000007000007945 */ /* 0x000fe20003800000 */
[----:B0-----:R-:W-:Y:S01]  /*35e0*/  MOV R34, R7 ;  /* 0x0000000700227202 */ /* 0x001fe20000000f00 */
[----:B------:R-:W-:Y:S01]  /*35f0*/  IMAD.MOV.U32 R30, RZ, RZ, 0x10 ;  /* 0x00000010ff1e7424 */ /* 0x000fe200078e00ff */
[----:B------:R-:W-:-:S07]  /*3600*/  MOV R32, 0xffffffff ;  /* 0xffffffff00207802 */ /* 0x000fce0000000f00 */
[----:B-1----:R-:W-:Y:S05]  /*3610*/  WARPSYNC.COLLECTIVE R32, `(.L_x_25576) ;  /* 0x0000000020087348 */ /* 0x002fea0003c00000 */
[----:B------:R0:W2:Y:S02]  /*3620*/  SHFL.BFLY P1, R33, R34, R30, R31 ;  /* 0x0c00001e22217389 */ /* 0x0000a4000002001f */
[----:B012---:R-:W-:Y:S05]  /*3630*/  ENDCOLLECTIVE ;  /* 0x000000000000791b */ /* 0x007fea0003800000 */
.L_x_25576:
[----:B------:R-:W-:Y:S05]  /*3640*/  BSYNC B0 ;  /* 0x0000000000007941 */ /* 0x000fea0003800000 */
.L_x_25575:
        /* <DEDUP_REMOVED lines=9> */
.L_x_25577:
[----:B------:R-:W-:Y:S01]  /*36e0*/  HFMA2 R30, -RZ, RZ, 0, 2.384185791015625e-07 ;  /* 0x00000004ff1e7431 */ /* 0x000fe200000001ff */
[----:B------:R-:W-:-:S04]  /*36f0*/  MOV R11, R33 ;  /* 0x00000021000b7202 */ /* 0x000fc80000000f00 */
[----:B------:R-:W-:-:S05]  /*3700*/  FMNMX.FTZ R11, R10, R11, !PT ;  /* 0x0000000b0a0b7209 */ /* 0x000fca0007810000 */
[----:B------:R-:W-:-:S07]  /*3710*/  IMAD.MOV.U32 R34, RZ, RZ, R11 ;  /* 0x000000ffff227224 */ /* 0x000fce00078e000b */
[----:B------:R-:W-:Y:S05]  /*3720*/  WARPSYNC.COLLECTIVE R32, `(.L_x_25578) ;  /* 0x0000000020087348 */ /* 0x000fea0003c00000 */
[----:B------:R0:W1:Y:S02]  /*3730*/  SHFL.BFLY P1, R33, R34, R30, R31 ;  /* 0x0c00001e22217389 */ /* 0x000064000002001f */
[----:B01----:R-:W-:Y:S05]  /*3740*/  ENDCOLLECTIVE ;  /* 0x000000000000791b */ /* 0x003fea0003800000 */
.L_x_25578:
[----:B------:R-:W-:Y:S01]  /*3750*/  HFMA2 R30, -RZ, RZ, 0, 1.1920928955078125e-07 ;  /* 0x00000002ff1e7431 */ /* 0x000fe200000001ff */
[----:B------:R-:W-:-:S04]  /*3760*/  MOV R12, R33 ;  /* 0x00000021000c7202 */ /* 0x000fc80000000f00 */
[----:B------:R-:W-:-:S05]  /*3770*/  FMNMX.FTZ R13, R11, R12, !PT ;  /* 0x0000000c0b0d7209 */ /* 0x000fca0007810000 */
[----:B------:R-:W-:-:S07]  /*3780*/  IMAD.MOV.U32 R34, RZ, RZ, R13 ;  /* 0x000000ffff227224 */ /* 0x000fce00078e000d */
[----:B------:R-:W-:Y:S05]  /*3790*/  WARPSYNC.COLLECTIVE R32, `(.L_x_25579) ;  /* 0x0000000020087348 */ /* 0x000fea0003c00000 */
[----:B------:R0:W1:Y:S02]  /*37a0*/  SHFL.BFLY P1, R33, R34, R30, R31 ;  /* 0x0c00001e22217389 */ /* 0x000064000002001f */
[----:B01----:R-:W-:Y:S05]  /*37b0*/  ENDCOLLECTIVE ;  /* 0x000000000000791b */ /* 0x003fea0003800000 */
.L_x_25579:
[----:B------:R-:W-:Y:S01]  /*37c0*/  MOV R16, R33 ;  /* 0x0000002100107202 */ /* 0x000fe20000000f00 */
[----:B------:R-:W-:Y:S06]  /*37d0*/  BRA `(.L_x_25580) ;  /* 0xffffffd4006c7947 */ /* 0x000fec000383ffff */
.L_x_25581:
        /* <DEDUP_REMOVED lines=10> */
.L_x_27633:


//--------------------- .text._ZN4vllm25paged_attention_v2_kernelIffLi256ELi16ELi128ELNS_18Fp8KVCacheDataTypeE0ELb1ELi512EEEvPfS2_PT_PKS3_PKT0_S9_ifPKiSB_iPKfiiiSD_SD_iiiii --------------------------
	.section	.text._ZN4vllm25paged_attention_v2_kernelIffLi256ELi16ELi128ELNS_18Fp8KVCacheDataTypeE0ELb1ELi512EEEvPfS2_PT_PKS3_PKT0_S9_ifPKiSB_iPKfiiiSD_SD_iiiii,"ax",@progbits
	.align	128
        .global         _ZN4vllm25paged_attention_v2_kernelIffLi256ELi16ELi128ELNS_18Fp8KVCacheDataTypeE0ELb1ELi512EEEvPfS2_PT_PKS3_PKT0_S9_ifPKiSB_iPKfiiiSD_SD_iiiii
        .type           _ZN4vllm25paged_attention_v2_kernelIffLi256ELi16ELi128ELNS_18Fp8KVCacheDataTypeE0ELb1ELi512EEEvPfS2_PT_PKS3_PKT0_S9_ifPKiSB_iPKfiiiSD_SD_iiiii,@function
        .size           _ZN4vllm25paged_attention_v2_kernelIffLi256ELi16ELi128ELNS_18Fp8KVCacheDataTypeE0ELb1ELi512EEEvPfS2_PT_PKS3_PKT0_S9_ifPKiSB_iPKfiiiSD_SD_iiiii,(.L_x_27634 - _ZN4vllm25paged_attention_v2_kernelIffLi256ELi16ELi128ELNS_18Fp8KVCacheDataTypeE0ELb1ELi512EEEvPfS2_PT_PKS3_PKT0_S9_ifPKiSB_iPKfiiiSD_SD_iiiii)
        .other          _ZN4vllm25paged_attention_v2_kernelIffLi256ELi16ELi128ELNS_18Fp8KVCacheDataTypeE0ELb1ELi512EEEvPfS2_PT_PKS3_PKT0_S9_ifPKiSB_iPKfiiiSD_SD_iiiii,@"STO_CUDA_ENTRY STV_DEFAULT"
_ZN4vllm25paged_attention_v2_kernelIffLi256ELi16ELi128ELNS_18Fp8KVCacheDataTypeE0ELb1ELi512EEEvPfS2_PT_PKS3_PKT0_S9_ifPKiSB_iPKfiiiSD_SD_iiiii:
.text._ZN4vllm25paged_attention_v2_kernelIffLi256ELi16ELi128ELNS_18Fp8KVCacheDataTypeE0ELb1ELi512EEEvPfS2_PT_PKS3_PKT0_S9_ifPKiSB_iPKfiiiSD_SD_iiiii:
        /* <DEDUP_REMOVED lines=16> */
[----:B-1----:R-:W-:-:S02]  /*0100*/  IMAD R2, R6, UR4, RZ ;  /* 0x0000000406027c24 */ /* 0x002fc4000f8e02ff */
[----:B------:R-:W-:-:S05]  /*0110*/  HFMA2 R74, -RZ, RZ, 0, 0 ;  /* 0x00000000ff4a7431 */ /* 0x000fca00000001ff */
[----:B------:R-:W1:Y:S01]  /*0120*/  LDC R16, c[0x0][0x404] ;  /* 0x00010100ff107b82 */ /* 0x000e620000000800 */
[----:B--2---:R-:W-:-:S07]  /*0130*/  ISETP.NE.U32.AND P0, PT, R12, RZ, PT ;  /* 0x000000ff0c00720c */ /* 0x004fce0003f05070 */
[----:B------:R-:W2:Y:S01]  /*0140*/  S2UR UR9, SR_CgaCtaId ;  /* 0x00000000000979c3 */ /* 0x000ea20000008800 */
[----:B0-----:R-:W-:Y:S01]  /*0150*/  ISETP.GT.U32.AND P1, PT, R64, 0x7f, PT ;  /* 0x0000007f4000780c */ /* 0x001fe20003f24070 */
[----:B------:R-:W-:Y:S01]  /*0160*/  UMOV UR8, 0x400 ;  /* 0x0000040000087882 */ /* 0x000fe20000000000 */
[----:B------:R-:W-:Y:S01]  /*0170*/  ISETP.NE.AND.EX P0, PT, R13, RZ, PT, P0 ;  /* 0x000000ff0d00720c */ /* 0x000fe20003f05300 */
[----:B------:R-:W0:Y:S01]  /*0180*/  LDCU UR10, c[0x0][0x3f8] ;  /* 0x00007f00ff0a77ac */ /* 0x000e220008000800 */
[----:B------:R-:W-:Y:S01]  /*0190*/  LEA R77, R8, 0x20, 0x5 ;  /* 0x00000020084d7811 */ /* 0x000fe200078e28ff */
[----:B------:R-:W0:Y:S01]  /*01a0*/  LDCU UR5, c[0x0][0x3c8] ;  /* 0x00007900ff0577ac */ /* 0x000e220008000800 */
[----:B------:R-:W0:Y:S07]  /*01b0*/  LDCU UR12, c[0x0][0x3fc] ;  /* 0x00007f80ff0c77ac */ /* 0x000e2e0008000800 */
[----:B------:R-:W4:Y:S01]  /*01c0*/  @!P1 LDC.64 R10, c[0x0][0x398] ;  /* 0x0000e600ff0a9b82 */ /* 0x000f220000000a00 */
[----:B---3--:R-:W-:Y:S01]  /*01d0*/  @!P1 IMAD.SHL.U32 R4, R0, 0x100, RZ ;  /* 0x0000010000049824 */ /* 0x008fe200078e00ff */
[----:B------:R-:W-:Y:S01]  /*01e0*/  @!P1 SHF.L.U32 R3, R64, 0x1, RZ ;  /* 0x0000000140039819 */ /* 0x000fe200000006ff */
[----:B------:R-:W3:Y:S03]  /*01f0*/  LDCU UR13, c[0x0][0x3e0] ;  /* 0x00007c00ff0d77ac */ /* 0x000ee60008000800 */
[----:B------:R-:W-:Y:S01]  /*0200*/  @!P1 IADD3 R3, P2, P3, R3, R2, R4 ;  /* 0x0000000203039210 */ /* 0x000fe20007b5e004 */
[----:B------:R-:W0:Y:S01]  /*0210*/  LDCU UR14, c[0x0][0x3dc] ;  /* 0x00007b80ff0e77ac */ /* 0x000e220008000800 */
[----:B------:R-:W-:Y:S01]  /*0220*/  SHF.R.S32.HI R2, RZ, 0x1f, R2 ;  /* 0x0000001fff027819 */ /* 0x000fe20000011402 */
[----:B------:R-:W0:Y:S03]  /*0230*/  LDCU UR15, c[0x0][0x3b4] ;  /* 0x00007680ff0f77ac */ /* 0x000e260008000800 */
[----:B------:R-:W-:Y:S01]  /*0240*/  @!P1 IADD3.X R2, PT, PT, RZ, R2, RZ, P2, P3 ;  /* 0x00000002ff029210 */ /* 0x000fe200017e64ff */
[----:B------:R-:W0:Y:S01]  /*0250*/  LDCU.64 UR16, c[0x0][0x3a0] ;  /* 0x00007400ff1077ac */ /* 0x000e220008000a00 */
[----:B----4-:R-:W-:-:S04]  /*0260*/  @!P1 LEA R4, P2, R3, R10, 0x2 ;  /* 0x0000000a03049211 */ /* 0x010fc800078410ff */
[----:B------:R-:W-:Y:S02]  /*0270*/  @!P1 LEA.HI.X R5, R3, R11, R2, 0x2, P2 ;  /* 0x0000000b03059211 */ /* 0x000fe400010f1402 */
[----:B------:R-:W-:Y:S01]  /*0280*/  IABS R13, R9 ;  /* 0x00000009000d7213 */ /* 0x000fe20000000000 */
[----:B------:R-:W4:Y:S03]  /*0290*/  @P0 LDC.64 R2, c[0x0][0x3d0] ;  /* 0x0000f400ff020b82 */ /* 0x000f260000000a00 */
[----:B------:R-:W3:Y:S01]  /*02a0*/  @!P1 LDG.E.64.CONSTANT R4, desc[UR6][R4.64] ;  /* 0x0000000604049981 */ /* 0x000ee2000c1e9b00 */
[----:B------:R-:W1:Y:S08]  /*02b0*/  I2F.RP R12, R13 ;  /* 0x0000000d000c7306 */ /* 0x000e700000209400 */
[----:B-1----:R-:W1:Y:S01]  /*02c0*/  MUFU.RCP R12, R12 ;  /* 0x0000000c000c7308 */ /* 0x002e620000001000 */
[----:B----4-:R-:W-:-:S05]  /*02d0*/  @P0 IMAD.WIDE.U32 R2, R0, 0x4, R2 ;  /* 0x0000000400020825 */ /* 0x010fca00078e0002 */
[----:B------:R4:W5:Y:S01]  /*02e0*/  @P0 LDG.E.CONSTANT R74, desc[UR6][R2.64] ;  /* 0x00000006024a0981 */ /* 0x000962000c1e9900 */
[----:B--2---:R-:W-:Y:S01]  /*02f0*/  ULEA UR4, UR9, UR8, 0x18 ;  /* 0x0000000809047291 */ /* 0x004fe2000f8ec0ff */
[----:B------:R-:W-:Y:S01]  /*0300*/  BSSY B0, `(.L_x_25582) ;  /* 0x00001b9000007945 */ /* 0x000fe20003800000 */
[----:B------:R-:W-:Y:S01]  /*0310*/  IMAD.MOV.U32 R69, RZ, RZ, -0x800001 ;  /* 0xff7fffffff457424 */ /* 0x000fe200078e00ff */
[----:B-1----:R-:W-:Y:S02]  /*0320*/  IADD3 R10, PT, PT, R12, 0xffffffe, RZ ;  /* 0x0ffffffe0c0a7810 */ /* 0x002fe40007ffe0ff */
[----:B----4-:R-:W-:Y:S02]  /*0330*/  IABS R2, R71 ;  /* 0x0000004700027213 */ /* 0x010fe40000000000 */
[----:B------:R1:W2:Y:S02]  /*0340*/  F2I.FTZ.U32.TRUNC.NTZ R11, R10 ;  /* 0x0000000a000b7305 */ /* 0x0002a4000021f000 */
[----:B-1----:R-:W-:Y:S01]  /*0350*/  MOV R10, RZ ;  /* 0x000000ff000a7202 */ /* 0x002fe20000000f00 */
[----:B--2---:R-:W-:-:S04]  /*0360*/  IMAD.MOV R14, RZ, RZ, -R11 ;  /* 0x000000ffff0e7224 */ /* 0x004fc800078e0a0b */
[----:B------:R-:W-:-:S04]  /*0370*/  IMAD R15, R14, R13, RZ ;  /* 0x0000000d0e0f7224 */ /* 0x000fc800078e02ff */
[----:B------:R-:W-:-:S06]  /*0380*/  IMAD.HI.U32 R11, R11, R15, R10 ;  /* 0x0000000f0b0b7227 */ /* 0x000fcc00078e000a */
[----:B------:R-:W-:-:S05]  /*0390*/  IMAD.HI.U32 R11, R11, R2, RZ ;  /* 0x000000020b0b7227 */ /* 0x000fca00078e00ff */
[----:B------:R-:W-:-:S05]  /*03a0*/  IADD3 R3, PT, PT, -R11, RZ, RZ ;  /* 0x000000ff0b037210 */ /* 0x000fca0007ffe1ff */
[----:B------:R-:W-:Y:S01]  /*03b0*/  IMAD R2, R13, R3, R2 ;  /* 0x000000030d027224 */ /* 0x000fe200078e0202 */
[----:B------:R-:W-:-:S04]  /*03c0*/  IABS R3, R16 ;  /* 0x0000001000037213 */ /* 0x000fc80000000000 */
[----:B------:R-:W-:Y:S01]  /*03d0*/  ISETP.GT.U32.AND P2, PT, R13, R2, PT ;  /* 0x000000020d00720c */ /* 0x000fe20003f44070 */
[----:B------:R-:W1:-:S12]  /*03e0*/  I2F.RP R12, R3 ;  /* 0x00000003000c7306 */ /* 0x000e580000209400 */
[----:B------:R-:W-:Y:S01]  /*03f0*/  @!P2 IMAD.IADD R2, R2, 0x1, -R13 ;  /* 0x000000010202a824 */ /* 0x000fe200078e0a0d */
[----:B------:R-:W-:Y:S02]  /*0400*/  @!P2 IADD3 R11, PT, PT, R11, 0x1, RZ ;  /* 0x000000010b0ba810 */ /* 0x000fe40007ffe0ff */
[----:B------:R-:W-:Y:S01]  /*0410*/  ISETP.NE.AND P2, PT, R9, RZ, PT ;  /* 0x000000ff0900720c */ /* 0x000fe20003f45270 */
[----:B-1----:R-:W1:Y:S01]  /*0420*/  MUFU.RCP R12, R12 ;  /* 0x0000000c000c7308 */ /* 0x002e620000001000 */
[----:B------:R-:W-:Y:S02]  /*0430*/  ISETP.GE.U32.AND P0, PT, R2, R13, PT ;  /* 0x0000000d0200720c */ /* 0x000fe40003f06070 */
[----:B------:R-:W-:Y:S02]  /*0440*/  LOP3.LUT R2, R71, R9, RZ, 0x3c, !PT ;  /* 0x0000000947027212 */ /* 0x000fe400078e3cff */
[----:B------:R-:W-:Y:S02]  /*0450*/  IADD3 R13, PT, PT, R76, -0x1, RZ ;  /* 0xffffffff4c0d7810 */ /* 0x000fe40007ffe0ff */
[----:B------:R-:W-:-:S07]  /*0460*/  ISETP.GE.AND P3, PT, R2, RZ, PT ;  /* 0x000000ff0200720c */ /* 0x000fce0003f66270 */
[----:B------:R-:W-:Y:S01]  /*0470*/  @P0 IADD3 R11, PT, PT, R11, 0x1, RZ ;  /* 0x000000010b0b0810 */ /* 0x000fe20007ffe0ff */
[----:B-1----:R-:W-:Y:S01]  /*0480*/  VIADD R72, R12, 0xffffffe ;  /* 0x0ffffffe0c487836 */ /* 0x002fe20000000000 */
[----:B------:R-:W-:-:S03]  /*0490*/  IABS R12, R13 ;  /* 0x0000000d000c7213 */ /* 0x000fc60000000000 */
[----:B------:R-:W-:Y:S01]  /*04a0*/  IMAD.MOV.U32 R19, RZ, RZ, R11 ;  /* 0x000000ffff137224 */ /* 0x000fe200078e000b */
[----:B------:R-:W-:Y:S01]  /*04b0*/  LOP3.LUT R13, R13, R16, RZ, 0x3c, !PT ;  /* 0x000000100d0d7212 */ /* 0x000fe200078e3cff */
[----:B------:R1:W2:Y:S03]  /*04c0*/  F2I.FTZ.U32.TRUNC.NTZ R73, R72 ;  /* 0x0000004800497305 */ /* 0x0002a6000021f000 */
[----:B------:R-:W-:Y:S02]  /*04d0*/  @!P3 IADD3 R19, PT, PT, -R19, RZ, RZ ;  /* 0x000000ff1313b210 */ /* 0x000fe40007ffe1ff */
[----:B------:R-:W-:-:S04]  /*04e0*/  @!P2 LOP3.LUT R19, RZ, R9, RZ, 0x33, !PT ;  /* 0x00000009ff13a212 */ /* 0x000fc800078e33ff */
[----:B------:R-:W-:Y:S01]  /*04f0*/  IABS R15, R19 ;  /* 0x00000013000f7213 */ /* 0x000fe20000000000 */
[----:B-1----:R-:W-:-:S03]  /*0500*/  HFMA2 R72, -RZ, RZ, 0, 0 ;  /* 0x00000000ff487431 */ /* 0x002fc600000001ff */
[----:B------:R-:W1:Y:S01]  /*0510*/  I2F.RP R2, R15 ;  /* 0x0000000f00027306 */ /* 0x000e620000209400 */
[----:B--2---:R-:W-:-:S07]  /*0520*/  IMAD R14, R73, R3, RZ ;  /* 0x00000003490e7224 */ /* 0x004fce00078e02ff */
[----:B-1----:R-:W1:Y:S02]  /*0530*/  MUFU.RCP R2, R2 ;  /* 0x0000000200027308 */ /* 0x002e640000001000 */
[----:B-1----:R-:W-:Y:S02]  /*0540*/  IADD3 R10, PT, PT, R2, 0xffffffe, RZ ;  /* 0x0ffffffe020a7810 */ /* 0x002fe40007ffe0ff */
[----:B------:R-:W-:-:S04]  /*0550*/  IABS R2, R19 ;  /* 0x0000001300027213 */ /* 0x000fc80000000000 */
[----:B------:R1:W2:Y:S02]  /*0560*/  F2I.FTZ.U32.TRUNC.NTZ R11, R10 ;  /* 0x0000000a000b7305 */ /* 0x0002a4000021f000 */
[----:B-1----:R-:W-:Y:S01]  /*0570*/  IMAD.MOV.U32 R10, RZ, RZ, RZ ;  /* 0x000000ffff0a7224 */ /* 0x002fe200078e00ff */
[----:B--2---:R-:W-:-:S05]  /*0580*/  IADD3 R18, PT, PT, RZ, -R11, RZ ;  /* 0x8000000bff127210 */ /* 0x004fca0007ffe0ff */
[----:B------:R-:W-:Y:S02]  /*0590*/  IMAD R17, R18, R15, RZ ;  /* 0x0000000f12117224 */ /* 0x000fe400078e02ff */
[----:B------:R-:W1:Y:S02]  /*05a0*/  LDC R18, c[0x0][0x408] ;  /* 0x00010200ff127b82 */ /* 0x000e640000000800 */
[----:B------:R-:W-:Y:S01]  /*05b0*/  IMAD.HI.U32 R11, R11, R17, R10 ;  /* 0x000000110b0b7227 */ /* 0x000fe200078e000a */
[----:B------:R-:W-:Y:S02]  /*05c0*/  IADD3 R17, PT, PT, -R14, RZ, RZ ;  /* 0x000000ff0e117210 */ /* 0x000fe40007ffe1ff */
[----:B------:R-:W-:-:S03]  /*05d0*/  IABS R10, R0 ;  /* 0x00000000000a7213 */ /* 0x000fc60000000000 */
[----:B------:R-:W-:Y:S01]  /*05e0*/  IMAD.HI.U32 R72, R73, R17, R72 ;  /* 0x0000001149487227 */ /* 0x000fe200078e0048 */
[----:B------:R-:W-:-:S03]  /*05f0*/  MOV R73, R3 ;  /* 0x0000000300497202 */ /* 0x000fc60000000f00 */
[----:B------:R-:W-:Y:S02]  /*0600*/  IMAD.MOV R17, RZ, RZ, -R2 ;  /* 0x000000ffff117224 */ /* 0x000fe400078e0a02 */
[----:B------:R-:W-:-:S04]  /*0610*/  IMAD.HI.U32 R2, R11, R10, RZ ;  /* 0x0000000a0b027227 */ /* 0x000fc800078e00ff */
[----:B------:R-:W-:-:S04]  /*0620*/  IMAD.HI.U32 R14, R72, R12, RZ ;  /* 0x0000000c480e7227 */ /* 0x000fc800078e00ff */
[----:B------:R-:W-:Y:S01]  /*0630*/  IMAD R10, R2, R17, R10 ;  /* 0x00000011020a7224 */ /* 0x000fe200078e020a */
[----:B------:R-:W-:-:S04]  /*0640*/  IADD3 R11, PT, PT, -R14, RZ, RZ ;  /* 0x000000ff0e0b7210 */ /* 0x000fc80007ffe1ff */
[----:B------:R-:W-:Y:S01]  /*0650*/  ISETP.GT.U32.AND P5, PT, R15, R10, PT ;  /* 0x0000000a0f00720c */ /* 0x000fe20003fa4070 */
[----:B------:R-:W-:Y:S01]  /*0660*/  IMAD R12, R3, R11, R12 ;  /* 0x0000000b030c7224 */ /* 0x000fe200078e020c */
[----:B------:R-:W-:-:S04]  /*0670*/  SHF.L.U32 R11, R64, 0x9, RZ ;  /* 0x00000009400b7819 */ /* 0x000fc800000006ff */
[----:B------:R-:W-:-:S07]  /*0680*/  ISETP.GT.U32.AND P2, PT, R3, R12, PT ;  /* 0x0000000c0300720c */ /* 0x000fce0003f44070 */
[-C--:B------:R-:W-:Y:S01]  /*0690*/  @!P5 IADD3 R10, PT, PT, R10, -R15.reuse, RZ ;  /* 0x8000000f0a0ad210 */ /* 0x080fe20007ffe0ff */
[----:B------:R-:W-:Y:S01]  /*06a0*/  @!P5 VIADD R2, R2, 0x1 ;  /* 0x000000010202d836 */ /* 0x000fe20000000000 */
[----:B------:R-:W-:Y:S02]  /*06b0*/  ISETP.NE.AND P5, PT, R19, RZ, PT ;  /* 0x000000ff1300720c */ /* 0x000fe40003fa5270 */
[----:B------:R-:W-:Y:S02]  /*06c0*/  ISETP.GE.U32.AND P4, PT, R10, R15, PT ;  /* 0x0000000f0a00720c */ /* 0x000fe40003f86070 */
[----:B------:R-:W-:Y:S01]  /*06d0*/  LOP3.LUT R10, R0, R19, RZ, 0x3c, !PT ;  /* 0x00000013000a7212 */ /* 0x000fe200078e3cff */
[----:B------:R-:W-:Y:S01]  /*06e0*/  @!P2 IMAD.IADD R12, R12, 0x1, -R3 ;  /* 0x000000010c0ca824 */ /* 0x000fe200078e0a03 */
[----:B------:R-:W-:Y:S02]  /*06f0*/  @!P2 IADD3 R14, PT, PT, R14, 0x1, RZ ;  /* 0x000000010e0ea810 */ /* 0x000fe40007ffe0ff */
[----:B------:R-:W-:-:S02]  /*0700*/  ISETP.GE.AND P3, PT, R10, RZ, PT ;  /* 0x000000ff0a00720c */ /* 0x000fc40003f66270 */
[----:B------:R-:W-:Y:S02]  /*0710*/  IADD3 R10, PT, PT, R76, 0xf, RZ ;  /* 0x0000000f4c0a7810 */ /* 0x000fe40007ffe0ff */
[----:B------:R-:W-:Y:S02]  /*0720*/  ISETP.GE.U32.AND P0, PT, R12, R3, PT ;  /* 0x000000030c00720c */ /* 0x000fe40003f06070 */
[----:B------:R-:W-:Y:S02]  /*0730*/  LOP3.LUT R12, R11, 0x200, RZ, 0xc0, !PT ;  /* 0x000002000b0c7812 */ /* 0x000fe400078ec0ff */
[----:B------:R-:W-:Y:S02]  /*0740*/  SHF.R.U32.HI R10, RZ, 0x4, R10 ;  /* 0x00000004ff0a7819 */ /* 0x000fe4000001160a */
[----:B------:R-:W-:Y:S02]  /*0750*/  @P4 IADD3 R2, PT, PT, R2, 0x1, RZ ;  /* 0x0000000102024810 */ /* 0x000fe40007ffe0ff */
[----:B-1----:R-:W-:-:S02]  /*0760*/  ISETP.GE.AND P4, PT, R18, RZ, PT ;  /* 0x000000ff1200720c */ /* 0x002fc40003f86270 */
[--C-:B------:R-:W-:Y:S02]  /*0770*/  SHF.R.U32.HI R11, RZ, 0x1, R64.reuse ;  /* 0x00000001ff0b7819 */ /* 0x100fe40000011640 */
[----:B------:R-:W-:Y:S01]  /*0780*/  IADD3 R12, PT, PT, R12, UR4, RZ ;  /* 0x000000040c0c7c10 */ /* 0x000fe2000fffe0ff */
[----:B------:R-:W-:Y:S01]  /*0790*/  @P0 VIADD R14, R14, 0x1 ;  /* 0x000000010e0e0836 */ /* 0x000fe20000000000 */
[----:B------:R-:W-:Y:S02]  /*07a0*/  VIMNMX.U32 R77, PT, PT, R10, R77, PT ;  /* 0x0000004d0a4d7248 */ /* 0x000fe40003fe0000 */
[----:B------:R-:W-:Y:S01]  /*07b0*/  SHF.R.U32.HI R10, RZ, 0x5, R64 ;  /* 0x00000005ff0a7819 */ /* 0x000fe20000011640 */
[----:B------:R-:W-:Y:S01]  /*07c0*/  @!P1 IMAD R12, R11, 0x8, R12 ;  /* 0x000000080b0c9824 */ /* 0x000fe200078e020c */
[----:B------:R-:W-:Y:S02]  /*07d0*/  @!P3 IADD3 R2, PT, PT, -R2, RZ, RZ ;  /* 0x000000ff0202b210 */ /* 0x000fe40007ffe1ff */
[C---:B------:R-:W-:Y:S01]  /*07e0*/  LEA R70, R8.reuse, R10, 0x5 ;  /* 0x0000000a08467211 */ /* 0x040fe200078e28ff */
[----:B0-----:R-:W-:Y:S01]  /*07f0*/  @P4 IMAD R71, R71, UR10, R0 ;  /* 0x0000000a47474c24 */ /* 0x001fe2000f8e0200 */
[----:B------:R-:W-:Y:S01]  /*0800*/  @!P5 LOP3.LUT R2, RZ, R19, RZ, 0x33, !PT ;  /* 0x00000013ff02d212 */ /* 0x000fe200078e33ff */
[----:B------:R-:W-:Y:S01]  /*0810*/  IMAD R8, R8, -0x20, R77 ;  /* 0xffffffe008087824 */ /* 0x000fe200078e024d */
[----:B------:R-:W-:Y:S01]  /*0820*/  ISETP.GE.U32.AND P0, PT, R70, R77, PT ;  /* 0x0000004d4600720c */ /* 0x000fe20003f06070 */
[----:B------:R-:W-:Y:S01]  /*0830*/  @P4 IMAD R71, R71, R18, 0x1 ;  /* 0x0000000147474424 */ /* 0x000fe200078e0212 */
[----:B------:R-:W-:Y:S01]  /*0840*/  ISETP.GE.AND P3, PT, R13, RZ, PT ;  /* 0x000000ff0d00720c */ /* 0x000fe20003f66270 */
[----:B------:R-:W-:Y:S01]  /*0850*/  @!P4 IMAD R9, R9, UR10, R2 ;  /* 0x0000000a0909cc24 */ /* 0x000fe2000f8e0202 */
[----:B------:R-:W-:-:S02]  /*0860*/  MOV R0, R14 ;  /* 0x0000000e00007202 */ /* 0x000fc40000000f00 */
[----:B------:R-:W-:Y:S01]  /*0870*/  LEA R75, R8, R7, 0x4 ;  /* 0x00000007084b7211 */ /* 0x000fe200078e20ff */
[----:B------:R-:W-:-:S03]  /*0880*/  @!P4 IMAD.MOV R9, RZ, RZ, -R9 ;  /* 0x000000ffff09c224 */ /* 0x000fc600078e0a09 */
[----:B------:R-:W-:Y:S01]  /*0890*/  VIMNMX R75, PT, PT, R76, R75, PT ;  /* 0x0000004b4c4b7248 */ /* 0x000fe20003fe0100 */
[----:B------:R-:W-:Y:S02]  /*08a0*/  @!P4 IMAD R71, R18, R9, 0x1 ;  /* 0x000000011247c424 */ /* 0x000fe400078e0209 */
[----:B------:R-:W-:Y:S02]  /*08b0*/  IMAD R9, R6, UR5, RZ ;  /* 0x0000000506097c24 */ /* 0x000fe4000f8e02ff */
[----:B------:R-:W-:Y:S01]  /*08c0*/  @!P3 IADD3 R0, PT, PT, -R0, RZ, RZ ;  /* 0x000000ff0000b210 */ /* 0x000fe20007ffe1ff */
[----:B---3--:R0:W-:Y:S01]  /*08d0*/  @!P1 STS.64 [R12], R4 ;  /* 0x000000040c009388 */ /* 0x0081e20000000a00 */
[----:B------:R-:W-:Y:S01]  /*08e0*/  BAR.SYNC.DEFER_BLOCKING 0x0 ;  /* 0x0000000000007b1d */ /* 0x000fe20000010000 */
[----:B------:R-:W-:-:S13]  /*08f0*/  ISETP.NE.AND P1, PT, R16, RZ, PT ;  /* 0x000000ff1000720c */ /* 0x000fda0003f25270 */
[----:B------:R-:W-:Y:S01]  /*0900*/  @!P1 LOP3.LUT R0, RZ, R16, RZ, 0x33, !PT ;  /* 0x00000010ff009212 */ /* 0x000fe200078e33ff */
[----:B0-----:R-:W-:Y:S06]  /*0910*/  @P0 BRA `(.L_x_25583) ;  /* 0x00000014005c0947 */ /* 0x001fec0003800000 */
[----:B------:R-:W0:Y:S01]  /*0920*/  LDCU.64 UR10, c[0x0][0x3b8] ;  /* 0x00007700ff0a77ac */ /* 0x000e220008000a00 */
[----:B------:R-:W-:Y:S01]  /*0930*/  IMAD.WIDE.U32 R4, R70, 0x4, RZ ;  /* 0x0000000446047825 */ /* 0x000fe200078e00ff */
[C---:B------:R-:W-:Y:S01]  /*0940*/  SHF.L.U32 R3, R11.reuse, 0x2, RZ ;  /* 0x000000020b037819 */ /* 0x040fe200000006ff */
[----:B------:R-:W-:Y:S02]  /*0950*/  UIADD3 UR4, UPT, UPT, UR8, 0x420, URZ ;  /* 0x0000042008047890 */ /* 0x000fe4000fffe0ff */
[C---:B------:R-:W-:Y:S01]  /*0960*/  IMAD R6, R10.reuse, 0x10, R7 ;  /* 0x000000100a067824 */ /* 0x040fe200078e0207 */
[----:B------:R-:W-:Y:S01]  /*0970*/  LOP3.LUT R11, R11, 0xf, RZ, 0xc0, !PT ;  /* 0x0000000f0b0b7812 */ /* 0x000fe200078ec0ff */
[----:B------:R-:W-:Y:S01]  /*0980*/  IMAD.WIDE R4, R9, 0x4, R4 ;  /* 0x0000000409047825 */ /* 0x000fe200078e0204 */
[----:B------:R-:W-:Y:S01]  /*0990*/  LOP3.LUT R3, R3, 0x3c, RZ, 0xc0, !PT ;  /* 0x0000003c03037812 */ /* 0x000fe200078ec0ff */
[----:B------:R-:W-:Y:S01]  /*09a0*/  ULEA UR4, UR9, UR4, 0x18 ;  /* 0x0000000409047291 */ /* 0x000fe2000f8ec0ff */
[----:B------:R-:W-:Y:S01]  /*09b0*/  IADD3 R11, PT, PT, R11, R6, RZ ;  /* 0x000000060b0b7210 */ /* 0x000fe20007ffe0ff */
[----:B------:R-:W-:Y:S01]  /*09c0*/  IMAD.MOV.U32 R69, RZ, RZ, -0x800001 ;  /* 0xff7fffffff457424 */ /* 0x000fe200078e00ff */
[----:B------:R-:W-:-:S02]  /*09d0*/  LEA R3, R10, R3, 0x6 ;  /* 0x000000030a037211 */ /* 0x000fc400078e30ff */
[----:B------:R-:W-:Y:S01]  /*09e0*/  IADD3 R65, PT, PT, R6, 0x1, RZ ;  /* 0x0000000106417810 */ /* 0x000fe20007ffe0ff */
[----:B------:R-:W-:Y:S01]  /*09f0*/  VIADD R66, R11, 0x1 ;  /* 0x000000010b427836 */ /* 0x000fe20000000000 */
[----:B------:R-:W-:Y:S02]  /*0a00*/  IADD3 R67, PT, PT, -R76, R11, RZ ;  /* 0x0000000b4c437210 */ /* 0x000fe40007ffe1ff */
[----:B0-----:R-:W-:Y:S02]  /*0a10*/  IADD3 R54, P0, PT, R4, UR10, RZ ;  /* 0x0000000a04367c10 */ /* 0x001fe4000ff1e0ff */
[----:B------:R-:W-:Y:S02]  /*0a20*/  IADD3 R68, PT, PT, R3, UR4, RZ ;  /* 0x0000000403447c10 */ /* 0x000fe4000fffe0ff */
[----:B------:R-:W-:-:S09]  /*0a30*/  IADD3.X R55, PT, PT, R5, UR11, RZ, P0, !PT ;  /* 0x0000000b05377c10 */ /* 0x000fd200087fe4ff */
.L_x_25588:
[----:B0-----:R-:W0:Y:S01]  /*0a40*/  LDC R12, c[0x0][0x400] ;  /* 0x00010000ff0c7b82 */ /* 0x001e220000000800 */
[----:B------:R-:W-:Y:S01]  /*0a50*/  IADD3 R4, PT, PT, R65, -0x1, RZ ;  /* 0xffffffff41047810 */ /* 0x000fe20007ffe0ff */
[----:B------:R-:W-:Y:S03]  /*0a60*/  BSSY B1, `(.L_x_25584) ;  /* 0x0000139000017945 */ /* 0x000fe60003800000 */
        /* <DEDUP_REMOVED lines=44> */
[----:B------:R-:W0:Y:S02]  /*0d30*/  S2R R64, SR_TID.X ;  /* 0x0000000000407919 */ /* 0x000e240000002100 */
[----:B0-----:R-:W-:-:S04]  /*0d40*/  LOP3.LUT R4, R64, 0x1, RZ, 0xc0, !PT ;  /* 0x0000000140047812 */ /* 0x001fc800078ec0ff */
[----:B------:R-:W-:-:S13]  /*0d50*/  ISETP.NE.U32.AND P0, PT, R4, 0x1, PT ;  /* 0x000000010400780c */ /* 0x000fda0003f05070 */
[----:B------:R-:W-:Y:S05]  /*0d60*/  @!P0 BRA `(.L_x_25586) ;  /* 0x0000001000208947 */ /* 0x000fea0003800000 */
[----:B------:R-:W-:-:S05]  /*0d70*/  MOV R5, 0xff7fffff ;  /* 0xff7fffff00057802 */ /* 0x000fca0000000f00 */
[----:B------:R1:W-:Y:S01]  /*0d80*/  STS [R68], R5 ;  /* 0x0000000544007388 */ /* 0x0003e20000000800 */
[----:B------:R-:W-:Y:S05]  /*0d90*/  BRA `(.L_x_25586) ;  /* 0x0000001000147947 */ /* 0x000fea0003800000 */
.L_x_25585:
        /* <DEDUP_REMOVED lines=10> */
[----:B------:R-:W-:-:S05]  /*0e40*/  IADD3 R7, P0, PT, R4, R7, RZ ;  /* 0x0000000704077210 */ /* 0x000fca0007f1e0ff */
        /* <DEDUP_REMOVED lines=27> */
[----:B------:R-:W2:Y:S04]  /*1000*/  LDS.128 R4, [R78+UR4] ;  /* 0x000000044e047984 */ /* 0x000ea80008000c00 */
[----:B------:R-:W4:Y:S04]  /*1010*/  LDS.128 R8, [R78+UR4+0x10] ;  /* 0x000010044e087984 */ /* 0x000f280008000c00 */
[----:B------:R-:W4:Y:S04]  /*1020*/  LDG.E.64.CONSTANT R58, desc[UR6][R80.64+0x1500] ;  /* 0x00150006503a7981 */ /* 0x000f28000c1e9b00 */
[----:B------:R-:W4:Y:S04]  /*1030*/  LDG.E.64.CONSTANT R56, desc[UR6][R80.64+0x1b00] ;  /* 0x001b000650387981 */ /* 0x000f28000c1e9b00 */
[----:B------:R-:W4:Y:S04]  /*1040*/  LDG.E.64.CONSTANT R52, desc[UR6][R80.64+0x1e00] ;  /* 0x001e000650347981 */ /* 0x000f28000c1e9b00 */
[----:B------:R-:W4:Y:S01]  /*1050*/  LDG.E.64.CONSTANT R50, desc[UR6][R80.64+0x2100] ;  /* 0x0021000650327981 */ /* 0x000f22000c1e9b00 */
[----:B--2---:R-:W-:Y:S01]  /*1060*/  FMUL.FTZ R49, R14, R6 ;  /* 0x000000060e317220 */ /* 0x004fe20000410000 */
[----:B------:R-:W-:-:S03]  /*1070*/  FMUL.FTZ R6, R15, R7 ;  /* 0x000000070f067220 */ /* 0x000fc60000410000 */
[----:B---3--:R-:W-:Y:S01]  /*1080*/  FFMA.FTZ R49, R34, R4, R49 ;  /* 0x0000000422317223 */ /* 0x008fe20000010031 */
[----:B------:R-:W-:Y:S02]  /*1090*/  FFMA.FTZ R14, R35, R5, R6 ;  /* 0x00000005230e7223 */ /* 0x000fe40000010006 */
[----:B------:R-:W0:Y:S04]  /*10a0*/  LDS.128 R4, [R78+UR4+0x20] ;  /* 0x000020044e047984 */ /* 0x000e280008000c00 */
[----:B------:R-:W2:Y:S01]  /*10b0*/  LDG.E.64.CONSTANT R34, desc[UR6][R80.64+0x1400] ;  /* 0x0014000650227981 */ /* 0x000ea2000c1e9b00 */
[----:B----4-:R-:W-:Y:S01]  /*10c0*/  FFMA.FTZ R49, R12, R8, R49 ;  /* 0x000000080c317223 */ /* 0x010fe20000010031 */
[----:B------:R-:W-:Y:S02]  /*10d0*/  FFMA.FTZ R8, R13, R9, R14 ;  /* 0x000000090d087223 */ /* 0x000fe4000001000e */
[----:B------:R-:W1:Y:S01]  /*10e0*/  LDS.128 R12, [R78+UR4+0x30] ;  /* 0x000030044e0c7984 */ /* 0x000e620008000c00 */
[----:B------:R-:W-:Y:S01]  /*10f0*/  FFMA.FTZ R49, R32, R10, R49 ;  /* 0x0000000a20317223 */ /* 0x000fe20000010031 */
[----:B------:R-:W-:-:S02]  /*1100*/  FFMA.FTZ R8, R33, R11, R8 ;  /* 0x0000000b21087223 */ /* 0x000fc40000010008 */
[----:B------:R-:W3:Y:S01]  /*1110*/  LDG.E.64.CONSTANT R32, desc[UR6][R80.64+0x1700] ;  /* 0x0017000650207981 */ /* 0x000ee2000c1e9b00 */
[----:B0-----:R-:W-:Y:S01]  /*1120*/  FFMA.FTZ R49, R46, R4, R49 ;  /* 0x000000042e317223 */ /* 0x001fe20000010031 */
[----:B------:R-:W-:Y:S02]  /*1130*/  FFMA.FTZ R4, R47, R5, R8 ;  /* 0x000000052f047223 */ /* 0x000fe40000010008 */
[----:B------:R-:W4:Y:S04]  /*1140*/  LDG.E.64.CONSTANT R46, desc[UR6][R80.64+0x1600] ;  /* 0x00160006502e7981 */ /* 0x000f28000c1e9b00 */
[----:B------:R-:W0:Y:S01]  /*1150*/  LDS.128 R8, [R78+UR4+0x40] ;  /* 0x000040044e087984 */ /* 0x000e220008000c00 */
[----:B------:R-:W-:Y:S01]  /*1160*/  FFMA.FTZ R49, R44, R6, R49 ;  /* 0x000000062c317223 */ /* 0x000fe20000010031 */
[----:B------:R-:W-:-:S02]  /*1170*/  FFMA.FTZ R44, R45, R7, R4 ;  /* 0x000000072d2c7223 */ /* 0x000fc40000010004 */
[----:B------:R-:W0:Y:S01]  /*1180*/  LDS.128 R4, [R78+UR4+0x50] ;  /* 0x000050044e047984 */ /* 0x000e220008000c00 */
[----:B-1----:R-:W-:Y:S01]  /*1190*/  FFMA.FTZ R49, R16, R12, R49 ;  /* 0x0000000c10317223 */ /* 0x002fe20000010031 */
[----:B------:R-:W-:Y:S02]  /*11a0*/  FFMA.FTZ R44, R17, R13, R44 ;  /* 0x0000000d112c7223 */ /* 0x000fe4000001002c */
[----:B------:R-:W3:Y:S01]  /*11b0*/  LDG.E.64.CONSTANT R16, desc[UR6][R80.64+0x1800] ;  /* 0x0018000650107981 */ /* 0x000ee2000c1e9b00 */
[----:B------:R-:W-:Y:S01]  /*11c0*/  FFMA.FTZ R49, R18, R14, R49 ;  /* 0x0000000e12317223 */ /* 0x000fe20000010031 */
[----:B------:R-:W-:Y:S02]  /*11d0*/  FFMA.FTZ R44, R19, R15, R44 ;  /* 0x0000000f132c7223 */ /* 0x000fe4000001002c */
[----:B------:R-:W3:Y:S04]  /*11e0*/  LDG.E.64.CONSTANT R18, desc[UR6][R80.64+0x1900] ;  /* 0x0019000650127981 */ /* 0x000ee8000c1e9b00 */
[----:B------:R-:W1:Y:S01]  /*11f0*/  LDS.128 R12, [R78+UR4+0x60] ;  /* 0x000060044e0c7984 */ /* 0x000e620008000c00 */
[----:B0-----:R-:W-:Y:S01]  /*1200*/  FFMA.FTZ R49, R42, R8, R49 ;  /* 0x000000082a317223 */ /* 0x001fe20000010031 */
[----:B------:R-:W-:-:S02]  /*1210*/  FFMA.FTZ R44, R43, R9, R44 ;  /* 0x000000092b2c7223 */ /* 0x000fc4000001002c */
[----:B------:R-:W3:Y:S01]  /*1220*/  LDG.E.64.CONSTANT R42, desc[UR6][R80.64+0x1a00] ;  /* 0x001a0006502a7981 */ /* 0x000ee2000c1e9b00 */
[----:B------:R-:W-:Y:S01]  /*1230*/  FFMA.FTZ R49, R40, R10, R49 ;  /* 0x0000000a28317223 */ /* 0x000fe20000010031 */
[----:B------:R-:W-:Y:S02]  /*1240*/  FFMA.FTZ R44, R41, R11, R44 ;  /* 0x0000000b292c7223 */ /* 0x000fe4000001002c */
[----:B------:R-:W0:Y:S01]  /*1250*/  LDS.128 R8, [R78+UR4+0x70] ;  /* 0x000070044e087984 */ /* 0x000e220008000c00 */
[----:B------:R-:W-:Y:S01]  /*1260*/  FFMA.FTZ R49, R38, R4, R49 ;  /* 0x0000000426317223 */ /* 0x000fe20000010031 */
[----:B------:R-:W-:Y:S02]  /*1270*/  FFMA.FTZ R4, R39, R5, R44 ;  /* 0x0000000527047223 */ /* 0x000fe4000001002c */
[----:B------:R-:W3:Y:S04]  /*1280*/  LDG.E.64.CONSTANT R44, desc[UR6][R80.64+0x1c00] ;  /* 0x001c0006502c7981 */ /* 0x000ee8000c1e9b00 */
[----:B------:R-:W3:Y:S01]  /*1290*/  LDG.E.64.CONSTANT R40, desc[UR6][R80.64+0x1d00] ;  /* 0x001d000650287981 */ /* 0x000ee2000c1e9b00 */
[----:B------:R-:W-:Y:S01]  /*12a0*/  FFMA.FTZ R49, R36, R6, R49 ;  /* 0x0000000624317223 */ /* 0x000fe20000010031 */
[----:B------:R-:W-:-:S02]  /*12b0*/  FFMA.FTZ R4, R37, R7, R4 ;  /* 0x0000000725047223 */ /* 0x000fc40000010004 */
[----:B------:R-:W3:Y:S01]  /*12c0*/  LDG.E.64.CONSTANT R38, desc[UR6][R80.64+0x1f00] ;  /* 0x001f000650267981 */ /* 0x000ee2000c1e9b00 */
[----:B-1----:R-:W-:Y:S01]  /*12d0*/  FFMA.FTZ R49, R30, R12, R49 ;  /* 0x0000000c1e317223 */ /* 0x002fe20000010031 */
[----:B------:R-:W-:Y:S02]  /*12e0*/  FFMA.FTZ R12, R31, R13, R4 ;  /* 0x0000000d1f0c7223 */ /* 0x000fe40000010004 */
[----:B------:R-:W1:Y:S04]  /*12f0*/  LDS.128 R4, [R78+UR4+0x80] ;  /* 0x000080044e047984 */ /* 0x000e680008000c00 */
[----:B------:R-:W3:Y:S01]  /*1300*/  LDG.E.64.CONSTANT R36, desc[UR6][R80.64+0x2000] ;  /* 0x0020000650247981 */ /* 0x000ee2000c1e9b00 */
[----:B------:R-:W-:Y:S01]  /*1310*/  FFMA.FTZ R49, R28, R14, R49 ;  /* 0x0000000e1c317223 */ /* 0x000fe20000010031 */
[----:B------:R-:W-:-:S02]  /*1320*/  FFMA.FTZ R12, R29, R15, R12 ;  /* 0x0000000f1d0c7223 */ /* 0x000fc4000001000c */
[----:B------:R-:W3:Y:S04]  /*1330*/  LDG.E.64.CONSTANT R30, desc[UR6][R80.64+0x2500] ;  /* 0x00250006501e7981 */ /* 0x000ee8000c1e9b00 */
[----:B------:R-:W3:Y:S01]  /*1340*/  LDG.E.64.CONSTANT R28, desc[UR6][R80.64+0x2800] ;  /* 0x00280006501c7981 */ /* 0x000ee2000c1e9b00 */
[----:B0-----:R-:W-:Y:S01]  /*1350*/  FFMA.FTZ R49, R26, R8, R49 ;  /* 0x000000081a317223 */ /* 0x001fe20000010031 */
[----:B------:R-:W-:Y:S02]  /*1360*/  FFMA.FTZ R12, R27, R9, R12 ;  /* 0x000000091b0c7223 */ /* 0x000fe4000001000c */
[----:B------:R-:W3:Y:S01]  /*1370*/  LDG.E.64.CONSTANT R26, desc[UR6][R80.64+0x2200] ;  /* 0x00220006501a7981 */ /* 0x000ee2000c1e9b00 */
[----:B------:R-:W-:Y:S01]  /*1380*/  FFMA.FTZ R49, R24, R10, R49 ;  /* 0x0000000a18317223 */ /* 0x000fe20000010031 */
[----:B------:R-:W-:-:S02]  /*1390*/  FFMA.FTZ R12, R25, R11, R12 ;  /* 0x0000000b190c7223 */ /* 0x000fc4000001000c */
[----:B------:R-:W3:Y:S04]  /*13a0*/  LDG.E.64.CONSTANT R24, desc[UR6][R80.64+0x2300] ;  /* 0x0023000650187981 */ /* 0x000ee8000c1e9b00 */
[----:B------:R-:W0:Y:S01]  /*13b0*/  LDS.128 R8, [R78+UR4+0x90] ;  /* 0x000090044e087984 */ /* 0x000e220008000c00 */
[----:B-1----:R-:W-:-:S03]  /*13c0*/  FFMA.FTZ R13, R22, R4, R49 ;  /* 0x00000004160d7223 */ /* 0x002fc60000010031 */
[----:B------:R-:W3:Y:S01]  /*13d0*/  LDG.E.64.CONSTANT R48, desc[UR6][R80.64+0x2400] ;  /* 0x0024000650307981 */ /* 0x000ee2000c1e9b00 */
[----:B------:R-:W-:-:S03]  /*13e0*/  FFMA.FTZ R12, R23, R5, R12 ;  /* 0x00000005170c7223 */ /* 0x000fc6000001000c */
[----:B------:R-:W3:Y:S01]  /*13f0*/  LDG.E.64.CONSTANT R22, desc[UR6][R80.64+0x2600] ;  /* 0x0026000650167981 */ /* 0x000ee2000c1e9b00 */
[----:B------:R-:W-:Y:S01]  /*1400*/  FFMA.FTZ R13, R20, R6, R13 ;  /* 0x00000006140d7223 */ /* 0x000fe2000001000d */
[----:B------:R-:W-:Y:S02]  /*1410*/  FFMA.FTZ R12, R21, R7, R12 ;  /* 0x00000007150c7223 */ /* 0x000fe4000001000c */
[----:B------:R-:W3:Y:S04]  /*1420*/  LDG.E.64.CONSTANT R20, desc[UR6][R80.64+0x2700] ;  /* 0x0027000650147981 */ /* 0x000ee8000c1e9b00 */
[----:B------:R-:W2:Y:S01]  /*1430*/  LDS.128 R4, [R78+UR4+0xa0] ;  /* 0x0000a0044e047984 */ /* 0x000ea20008000c00 */
[----:B0-----:R-:W-:Y:S01]  /*1440*/  FFMA.FTZ R13, R62, R8, R13 ;  /* 0x000000083e0d7223 */ /* 0x001fe2000001000d */
[----:B------:R-:W-:-:S03]  /*1450*/  FFMA.FTZ R12, R63, R9, R12 ;  /* 0x000000093f0c7223 */ /* 0x000fc6000001000c */
[----:B------:R-:W-:Y:S01]  /*1460*/  FFMA.FTZ R13, R60, R10, R13 ;  /* 0x0000000a3c0d7223 */ /* 0x000fe2000001000d */
[----:B------:R-:W-:Y:S02]  /*1470*/  FFMA.FTZ R12, R61, R11, R12 ;  /* 0x0000000b3d0c7223 */ /* 0x000fe4000001000c */
[----:B------:R-:W4:Y:S01]  /*1480*/  LDS.128 R8, [R78+UR4+0xb0] ;  /* 0x0000b0044e087984 */ /* 0x000f220008000c00 */
[----:B--2---:R-:W-:Y:S01]  /*1490*/  FFMA.FTZ R13, R34, R4, R13 ;  /* 0x00000004220d7223 */ /* 0x004fe2000001000d */
[----:B------:R-:W-:Y:S02]  /*14a0*/  FFMA.FTZ R12, R35, R5, R12 ;  /* 0x00000005230c7223 */ /* 0x000fe4000001000c */
[----:B------:R-:W2:Y:S01]  /*14b0*/  LDG.E.64.CONSTANT R34, desc[UR6][R80.64+0x2900] ;  /* 0x0029000650227981 */ /* 0x000ea2000c1e9b00 */
[----:B------:R-:W-:Y:S01]  /*14c0*/  FFMA.FTZ R5, R58, R6, R13 ;  /* 0x000000063a057223 */ /* 0x000fe2000001000d */
[----:B------:R-:W-:Y:S02]  /*14d0*/  FFMA.FTZ R4, R59, R7, R12 ;  /* 0x000000073b047223 */ /* 0x000fe4000001000c */
[----:B------:R-:W0:Y:S04]  /*14e0*/  LDS.128 R12, [R78+UR4+0xc0] ;  /* 0x0000c0044e0c7984 */ /* 0x000e280008000c00 */
[----:B------:R-:W2:Y:S01]  /*14f0*/  LDG.E.64.CONSTANT R58, desc[UR6][R80.64+0x3100] ;  /* 0x00310006503a7981 */ /* 0x000ea2000c1e9b00 */
[----:B----4-:R-:W-:Y:S01]  /*1500*/  FFMA.FTZ R5, R46, R8, R5 ;  /* 0x000000082e057223 */ /* 0x010fe20000010005 */
[----:B------:R-:W-:-:S03]  /*1510*/  FFMA.FTZ R8, R47, R9, R4 ;  /* 0x000000092f087223 */ /* 0x000fc60000010004 */
[----:B---3--:R-:W-:Y:S02]  /*1520*/  FFMA.FTZ R9, R32, R10, R5 ;  /* 0x0000000a20097223 */ /* 0x008fe40000010005 */
[----:B------:R-:W1:Y:S01]  /*1530*/  LDS.128 R4, [R78+UR4+0xd0] ;  /* 0x0000d0044e047984 */ /* 0x000e620008000c00 */
[----:B------:R-:W-:-:S03]  /*1540*/  FFMA.FTZ R46, R33, R11, R8 ;  /* 0x0000000b212e7223 */ /* 0x000fc60000010008 */
[----:B------:R-:W3:Y:S01]  /*1550*/  LDG.E.64.CONSTANT R32, desc[UR6][R80.64+0x2a00] ;  /* 0x002a000650207981 */ /* 0x000ee2000c1e9b00 */
[----:B0-----:R-:W-:-:S03]  /*1560*/  FFMA.FTZ R47, R16, R12, R9 ;  /* 0x0000000c102f7223 */ /* 0x001fc60000010009 */
[----:B------:R-:W0:Y:S01]  /*1570*/  LDS.128 R8, [R78+UR4+0xe0] ;  /* 0x0000e0044e087984 */ /* 0x000e220008000c00 */
[----:B------:R-:W-:Y:S01]  /*1580*/  FFMA.FTZ R46, R17, R13, R46 ;  /* 0x0000000d112e7223 */ /* 0x000fe2000001002e */
[----:B------:R-:W-:-:S03]  /*1590*/  FFMA.FTZ R13, R18, R14, R47 ;  /* 0x0000000e120d7223 */ /* 0x000fc6000001002f */
[----:B------:R-:W-:Y:S02]  /*15a0*/  FFMA.FTZ R12, R19, R15, R46 ;  /* 0x0000000f130c7223 */ /* 0x000fe4000001002e */
[----:B------:R-:W4:Y:S04]  /*15b0*/  LDG.E.64.CONSTANT R46, desc[UR6][R80.64+0x2b00] ;  /* 0x002b0006502e7981 */ /* 0x000f28000c1e9b00 */
[----:B------:R-:W0:Y:S01]  /*15c0*/  LDS.128 R16, [R78+UR4+0xf0] ;  /* 0x0000f0044e107984 */ /* 0x000e220008000c00 */
[----:B-1----:R-:W-:Y:S01]  /*15d0*/  FFMA.FTZ R13, R42, R4, R13 ;  /* 0x000000042a0d7223 */ /* 0x002fe2000001000d */
[----:B------:R-:W-:Y:S02]  /*15e0*/  FFMA.FTZ R12, R43, R5, R12 ;  /* 0x000000052b0c7223 */ /* 0x000fe4000001000c */
[----:B------:R-:W4:Y:S01]  /*15f0*/  LDG.E.64.CONSTANT R42, desc[UR6][R80.64+0x2c00] ;  /* 0x002c0006502a7981 */ /* 0x000f22000c1e9b00 */
[----:B------:R-:W-:Y:S01]  /*1600*/  FFMA.FTZ R5, R56, R6, R13 ;  /* 0x0000000638057223 */ /* 0x000fe2000001000d */
[----:B------:R-:W-:-:S02]  /*1610*/  FFMA.FTZ R4, R57, R7, R12 ;  /* 0x0000000739047223 */ /* 0x000fc4000001000c */
[----:B------:R-:W1:Y:S01]  /*1620*/  LDS.128 R12, [R78+UR4+0x100] ;  /* 0x000100044e0c7984 */ /* 0x000e620008000c00 */
[----:B0-----:R-:W-:Y:S01]  /*1630*/  FFMA.FTZ R5, R44, R8, R5 ;  /* 0x000000082c057223 */ /* 0x001fe20000010005 */
[----:B------:R-:W-:Y:S02]  /*1640*/  FFMA.FTZ R8, R45, R9, R4 ;  /* 0x000000092d087223 */ /* 0x000fe40000010004 */
[----:B------:R-:W4:Y:S01]  /*1650*/  LDG.E.64.CONSTANT R44, desc[UR6][R80.64+0x2d00] ;  /* 0x002d0006502c7981 */ /* 0x000f22000c1e9b00 */
[----:B------:R-:W-:-:S03]  /*1660*/  FFMA.FTZ R9, R40, R10, R5 ;  /* 0x0000000a28097223 */ /* 0x000fc60000010005 */
[----:B------:R-:W0:Y:S01]  /*1670*/  LDS.128 R4, [R78+UR4+0x110] ;  /* 0x000110044e047984 */ /* 0x000e220008000c00 */
[----:B------:R-:W-:-:S03]  /*1680*/  FFMA.FTZ R8, R41, R11, R8 ;  /* 0x0000000b29087223 */ /* 0x000fc60000010008 */
[----:B------:R-:W4:Y:S01]  /*1690*/  LDG.E.64.CONSTANT R40, desc[UR6][R80.64+0x2e00] ;  /* 0x002e000650287981 */ /* 0x000f22000c1e9b00 */
[----:B------:R-:W-:Y:S01]  /*16a0*/  FFMA.FTZ R9, R52, R16, R9 ;  /* 0x0000001034097223 */ /* 0x000fe20000010009 */
[----:B------:R-:W-:Y:S02]  /*16b0*/  FFMA.FTZ R16, R53, R17, R8 ;  /* 0x0000001135107223 */ /* 0x000fe40000010008 */
[----:B------:R-:W4:Y:S01]  /*16c0*/  LDG.E.64.CONSTANT R56, desc[UR6][R80.64+0x3200] ;  /* 0x0032000650387981 */ /* 0x000f22000c1e9b00 */
[----:B------:R-:W-:Y:S01]  /*16d0*/  FFMA.FTZ R17, R38, R18, R9 ;  /* 0x0000001226117223 */ /* 0x000fe20000010009 */
[----:B------:R-:W-:Y:S02]  /*16e0*/  FFMA.FTZ R16, R39, R19, R16 ;  /* 0x0000001327107223 */ /* 0x000fe40000010010 */
[----:B------:R-:W0:Y:S04]  /*16f0*/  LDS.128 R8, [R78+UR4+0x120] ;  /* 0x000120044e087984 */ /* 0x000e280008000c00 */
[----:B------:R-:W4:Y:S01]  /*1700*/  LDG.E.64.CONSTANT R38, desc[UR6][R80.64+0x2f00] ;  /* 0x002f000650267981 */ /* 0x000f22000c1e9b00 */
[----:B-1----:R-:W-:Y:S01]  /*1710*/  FFMA.FTZ R53, R36, R12, R17 ;  /* 0x0000000c24357223 */ /* 0x002fe20000010011 */
[----:B------:R-:W-:-:S02]  /*1720*/  FFMA.FTZ R12, R37, R13, R16 ;  /* 0x0000000d250c7223 */ /* 0x000fc40000010010 */
[----:B------:R-:W4:Y:S04]  /*1730*/  LDG.E.64.CONSTANT R36, desc[UR6][R80.64+0x3000] ;  /* 0x0030000650247981 */ /* 0x000f28000c1e9b00 */
[----:B------:R-:W1:Y:S01]  /*1740*/  LDS.128 R16, [R78+UR4+0x130] ;  /* 0x000130044e107984 */ /* 0x000e620008000c00 */
[----:B------:R-:W-:-:S04]  /*1750*/  FFMA.FTZ R53, R50, R14, R53 ;  /* 0x0000000e32357223 */ /* 0x000fc80000010035 */
[----:B0-----:R-:W-:Y:S02]  /*1760*/  FFMA.FTZ R13, R26, R4, R53 ;  /* 0x000000041a0d7223 */ /* 0x001fe40000010035 */
[----:B------:R-:W4:Y:S01]  /*1770*/  LDG.E.64.CONSTANT R52, desc[UR6][R80.64+0x3300] ;  /* 0x0033000650347981 */ /* 0x000f22000c1e9b00 */
[----:B------:R-:W-:Y:S01]  /*1780*/  FFMA.FTZ R12, R51, R15, R12 ;  /* 0x0000000f330c7223 */ /* 0x000fe2000001000c */
[----:B------:R-:W-:Y:S02]  /*1790*/  FFMA.FTZ R13, R24, R6, R13 ;  /* 0x00000006180d7223 */ /* 0x000fe4000001000d */
[----:B------:R-:W4:Y:S01]  /*17a0*/  LDG.E.64.CONSTANT R50, desc[UR6][R80.64+0x3f00] ;  /* 0x003f000650327981 */ /* 0x000f22000c1e9b00 */
[----:B------:R-:W-:-:S03]  /*17b0*/  FFMA.FTZ R12, R27, R5, R12 ;  /* 0x000000051b0c7223 */ /* 0x000fc6000001000c */
[----:B------:R-:W4:Y:S01]  /*17c0*/  LDG.E.64.CONSTANT R4, desc[UR6][R80.64+0x3400] ;  /* 0x0034000650047981 */ /* 0x000f22000c1e9b00 */
[----:B------:R-:W-:Y:S01]  /*17d0*/  FFMA.FTZ R12, R25, R7, R12 ;  /* 0x00000007190c7223 */ /* 0x000fe2000001000c */
[----:B------:R-:W-:Y:S02]  /*17e0*/  FFMA.FTZ R13, R48, R8, R13 ;  /* 0x00000008300d7223 */ /* 0x000fe4000001000d */
[----:B------:R-:W4:Y:S01]  /*17f0*/  LDG.E.64.CONSTANT R6, desc[UR6][R80.64+0x3500] ;  /* 0x0035000650067981 */ /* 0x000f22000c1e9b00 */
[----:B------:R-:W-:Y:S01]  /*1800*/  FFMA.FTZ R12, R49, R9, R12 ;  /* 0x00000009310c7223 */ /* 0x000fe2000001000c */
[----:B------:R-:W-:Y:S02]  /*1810*/  FFMA.FTZ R13, R30, R10, R13 ;  /* 0x0000000a1e0d7223 */ /* 0x000fe4000001000d */
[----:B------:R-:W4:Y:S01]  /*1820*/  LDG.E.64.CONSTANT R8, desc[UR6][R80.64+0x3600] ;  /* 0x0036000650087981 */ /* 0x000f22000c1e9b00 */
[----:B------:R-:W-:-:S03]  /*1830*/  FFMA.FTZ R14, R31, R11, R12 ;  /* 0x0000000b1f0e7223 */ /* 0x000fc6000001000c */
[----:B------:R-:W4:Y:S04]  /*1840*/  LDG.E.64.CONSTANT R10, desc[UR6][R80.64+0x3700] ;  /* 0x00370006500a7981 */ /* 0x000f28000c1e9b00 */
[----:B------:R-:W4:Y:S04]  /*1850*/  LDG.E.64.CONSTANT R48, desc[UR6][R80.64+0x3e00] ;  /* 0x003e000650307981 */ /* 0x000f28000c1e9b00 */
[----:B------:R-:W0:Y:S01]  /*1860*/  LDS.128 R24, [R78+UR4+0x140] ;  /* 0x000140044e187984 */ /* 0x000e220008000c00 */
[----:B-1----:R-:W-:-:S03]  /*1870*/  FFMA.FTZ R31, R22, R16, R13 ;  /* 0x00000010161f7223 */ /* 0x002fc6000001000d */
[----:B------:R-:W4:Y:S01]  /*1880*/  LDG.E.64.CONSTANT R12, desc[UR6][R80.64+0x3800] ;  /* 0x00380006500c7981 */ /* 0x000f22000c1e9b00 */
[----:B------:R-:W-:-:S03]  /*1890*/  FFMA.FTZ R22, R23, R17, R14 ;  /* 0x0000001117167223 */ /* 0x000fc6000001000e */
[----:B------:R-:W4:Y:S01]  /*18a0*/  LDG.E.64.CONSTANT R14, desc[UR6][R80.64+0x3900] ;  /* 0x00390006500e7981 */ /* 0x000f22000c1e9b00 */
[----:B------:R-:W-:-:S03]  /*18b0*/  FFMA.FTZ R31, R20, R18, R31 ;  /* 0x00000012141f7223 */ /* 0x000fc6000001001f */
[----:B------:R-:W4:Y:S01]  /*18c0*/  LDG.E.64.CONSTANT R16, desc[UR6][R80.64+0x3a00] ;  /* 0x003a000650107981 */ /* 0x000f22000c1e9b00 */
[----:B------:R-:W-:-:S03]  /*18d0*/  FFMA.FTZ R30, R21, R19, R22 ;  /* 0x00000013151e7223 */ /* 0x000fc60000010016 */
[----:B------:R-:W4:Y:S04]  /*18e0*/  LDG.E.64.CONSTANT R18, desc[UR6][R80.64+0x3b00] ;  /* 0x003b000650127981 */ /* 0x000f28000c1e9b00 */
[----:B------:R-:W4:Y:S04]  /*18f0*/  LDG.E.64.CONSTANT R20, desc[UR6][R80.64+0x3c00] ;  /* 0x003c000650147981 */ /* 0x000f28000c1e9b00 */
[----:B------:R-:W4:Y:S01]  /*1900*/  LDG.E.64.CONSTANT R22, desc[UR6][R80.64+0x3d00] ;  /* 0x003d000650167981 */ /* 0x000f22000c1e9b00 */
[----:B0-----:R-:W-:Y:S01]  /*1910*/  FFMA.FTZ R31, R28, R24, R31 ;  /* 0x000000181c1f7223 */ /* 0x001fe2000001001f */
[----:B------:R-:W-:-:S03]  /*1920*/  FFMA.FTZ R24, R29, R25, R30 ;  /* 0x000000191d187223 */ /* 0x000fc6000001001e */
[----:B--2---:R-:W-:Y:S02]  /*1930*/  FFMA.FTZ R25, R34, R26, R31 ;  /* 0x0000001a22197223 */ /* 0x004fe4000001001f */
[----:B------:R-:W3:Y:S01]  /*1940*/  LDS.128 R28, [R78+UR4+0x150] ;  /* 0x000150044e1c7984 */ /* 0x000ee20008000c00 */
[----:B------:R-:W-:Y:S01]  /*1950*/  FFMA.FTZ R34, R35, R27, R24 ;  /* 0x0000001b23227223 */ /* 0x000fe20000010018 */
[----:B---3--:R-:W-:Y:S02]  /*1960*/  FFMA.FTZ R35, R32, R28, R25 ;  /* 0x0000001c20237223 */ /* 0x008fe40000010019 */
[----:B------:R-:W0:Y:S01]  /*1970*/  LDS.128 R24, [R78+UR4+0x160] ;  /* 0x000160044e187984 */ /* 0x000e220008000c00 */
[----:B------:R-:W-:Y:S01]  /*1980*/  FFMA.FTZ R28, R33, R29, R34 ;  /* 0x0000001d211c7223 */ /* 0x000fe20000010022 */
[----:B----4-:R-:W-:Y:S02]  /*1990*/  FFMA.FTZ R29, R46, R30, R35 ;  /* 0x0000001e2e1d7223 */ /* 0x010fe40000010023 */
[----:B------:R-:W1:Y:S01]  /*19a0*/  LDS.128 R32, [R78+UR4+0x170] ;  /* 0x000170044e207984 */ /* 0x000e620008000c00 */
[----:B------:R-:W-:Y:S01]  /*19b0*/  FFMA.FTZ R46, R47, R31, R28 ;  /* 0x0000001f2f2e7223 */ /* 0x000fe2000001001c */
[----:B0-----:R-:W-:-:S02]  /*19c0*/  FFMA.FTZ R47, R42, R24, R29 ;  /* 0x000000182a2f7223 */ /* 0x001fc4000001001d */
[----:B------:R-:W0:Y:S01]  /*19d0*/  LDS.128 R28, [R78+UR4+0x180] ;  /* 0x000180044e1c7984 */ /* 0x000e220008000c00 */
[----:B------:R-:W-:Y:S01]  /*19e0*/  FFMA.FTZ R46, R43, R25, R46 ;  /* 0x000000192b2e7223 */ /* 0x000fe2000001002e */
[----:B------:R-:W-:-:S03]  /*19f0*/  FFMA.FTZ R25, R44, R26, R47 ;  /* 0x0000001a2c197223 */ /* 0x000fc6000001002f */
[----:B------:R-:W-:Y:S02]  /*1a00*/  FFMA.FTZ R24, R45, R27, R46 ;  /* 0x0000001b2d187223 */ /* 0x000fe4000001002e */
[----:B------:R-:W2:Y:S01]  /*1a10*/  LDS.128 R44, [R78+UR4+0x190] ;  /* 0x000190044e2c7984 */ /* 0x000ea20008000c00 */
[----:B-1----:R-:W-:Y:S01]  /*1a20*/  FFMA.FTZ R43, R40, R32, R25 ;  /* 0x00000020282b7223 */ /* 0x002fe20000010019 */
[----:B------:R-:W-:Y:S02]  /*1a30*/  FFMA.FTZ R32, R41, R33, R24 ;  /* 0x0000002129207223 */ /* 0x000fe40000010018 */
[----:B------:R-:W1:Y:S01]  /*1a40*/  LDS.128 R24, [R78+UR4+0x1a0] ;  /* 0x0001a0044e187984 */ /* 0x000e620008000c00 */
[----:B------:R-:W-:-:S03]  /*1a50*/  FFMA.FTZ R33, R38, R34, R43 ;  /* 0x0000002226217223 */ /* 0x000fc6000001002b */
[----:B------:R-:W3:Y:S01]  /*1a60*/  LDS.128 R40, [R78+UR4+0x1b0] ;  /* 0x0001b0044e287984 */ /* 0x000ee20008000c00 */
[----:B------:R-:W-:Y:S01]  /*1a70*/  FFMA.FTZ R32, R39, R35, R32 ;  /* 0x0000002327207223 */ /* 0x000fe20000010020 */
[----:B0-----:R-:W-:-:S03]  /*1a80*/  FFMA.FTZ R33, R36, R28, R33 ;  /* 0x0000001c24217223 */ /* 0x001fc60000010021 */
[----:B------:R-:W-:Y:S02]  /*1a90*/  FFMA.FTZ R32, R37, R29, R32 ;  /* 0x0000001d25207223 */ /* 0x000fe40000010020 */
[----:B------:R-:W0:Y:S01]  /*1aa0*/  LDS.128 R36, [R78+UR4+0x1c0] ;  /* 0x0001c0044e247984 */ /* 0x000e220008000c00 */
[----:B------:R-:W-:Y:S01]  /*1ab0*/  FFMA.FTZ R29, R58, R30, R33 ;  /* 0x0000001e3a1d7223 */ /* 0x000fe20000010021 */
[----:B------:R-:W-:Y:S02]  /*1ac0*/  FFMA.FTZ R28, R59, R31, R32 ;  /* 0x0000001f3b1c7223 */ /* 0x000fe40000010020 */
[----:B------:R-:W4:Y:S01]  /*1ad0*/  LDS.128 R32, [R78+UR4+0x1d0] ;  /* 0x0001d0044e207984 */ /* 0x000f220008000c00 */
[----:B--2---:R-:W-:Y:S01]  /*1ae0*/  FFMA.FTZ R29, R56, R44, R29 ;  /* 0x0000002c381d7223 */ /* 0x004fe2000001001d */
[----:B------:R-:W-:-:S03]  /*1af0*/  FFMA.FTZ R44, R57, R45, R28 ;  /* 0x0000002d392c7223 */ /* 0x000fc6000001001c */
[----:B------:R-:W-:Y:S02]  /*1b00*/  FFMA.FTZ R45, R52, R46, R29 ;  /* 0x0000002e342d7223 */ /* 0x000fe4000001001d */
[----:B------:R-:W2:Y:S01]  /*1b10*/  LDS.128 R28, [R78+UR4+0x1e0] ;  /* 0x0001e0044e1c7984 */ /* 0x000ea20008000c00 */
[----:B------:R-:W-:Y:S01]  /*1b20*/  FFMA.FTZ R52, R53, R47, R44 ;  /* 0x0000002f35347223 */ /* 0x000fe2000001002c */
[----:B-1----:R-:W-:-:S03]  /*1b30*/  FFMA.FTZ R53, R4, R24, R45 ;  /* 0x0000001804357223 */ /* 0x002fc6000001002d */
[----:B------:R-:W-:Y:S01]  /*1b40*/  FFMA.FTZ R52, R5, R25, R52 ;  /* 0x0000001905347223 */ /* 0x000fe20000010034 */
[----:B------:R-:W1:Y:S01]  /*1b50*/  LDS.128 R44, [R78+UR4+0x1f0] ;  /* 0x0001f0044e2c7984 */ /* 0x000e620008000c00 */
[----:B------:R-:W-:Y:S02]  /*1b60*/  FFMA.FTZ R53, R6, R26, R53 ;  /* 0x0000001a06357223 */ /* 0x000fe40000010035 */
[----:B------:R-:W-:Y:S02]  /*1b70*/  FFMA.FTZ R52, R7, R27, R52 ;  /* 0x0000001b07347223 */ /* 0x000fe40000010034 */
[----:B---3--:R-:W-:Y:S02]  /*1b80*/  FFMA.FTZ R53, R8, R40, R53 ;  /* 0x0000002808357223 */ /* 0x008fe40000010035 */
[----:B------:R-:W-:Y:S02]  /*1b90*/  FFMA.FTZ R52, R9, R41, R52 ;  /* 0x0000002909347223 */ /* 0x000fe40000010034 */
[----:B------:R-:W-:-:S02]  /*1ba0*/  FFMA.FTZ R53, R10, R42, R53 ;  /* 0x0000002a0a357223 */ /* 0x000fc40000010035 */
[----:B------:R-:W-:Y:S02]  /*1bb0*/  FFMA.FTZ R52, R11, R43, R52 ;  /* 0x0000002b0b347223 */ /* 0x000fe40000010034 */
[----:B0-----:R-:W-:Y:S02]  /*1bc0*/  FFMA.FTZ R53, R12, R36, R53 ;  /* 0x000000240c357223 */ /* 0x001fe40000010035 */
[----:B------:R-:W-:Y:S02]  /*1bd0*/  FFMA.FTZ R52, R13, R37, R52 ;  /* 0x000000250d347223 */ /* 0x000fe40000010034 */
[----:B------:R-:W-:Y:S02]  /*1be0*/  FFMA.FTZ R53, R14, R38, R53 ;  /* 0x000000260e357223 */ /* 0x000fe40000010035 */
[----:B------:R-:W-:Y:S02]  /*1bf0*/  FFMA.FTZ R52, R15, R39, R52 ;  /* 0x000000270f347223 */ /* 0x000fe40000010034 */
[----:B----4-:R-:W-:-:S02]  /*1c00*/  FFMA.FTZ R53, R16, R32, R53 ;  /* 0x0000002010357223 */ /* 0x010fc40000010035 */
[----:B------:R-:W-:Y:S02]  /*1c10*/  FFMA.FTZ R52, R17, R33, R52 ;  /* 0x0000002111347223 */ /* 0x000fe40000010034 */
[----:B------:R-:W-:Y:S02]  /*1c20*/  FFMA.FTZ R53, R18, R34, R53 ;  /* 0x0000002212357223 */ /* 0x000fe40000010035 */
[----:B------:R-:W-:Y:S02]  /*1c30*/  FFMA.FTZ R52, R19, R35, R52 ;  /* 0x0000002313347223 */ /* 0x000fe40000010034 */
[----:B--2---:R-:W-:Y:S02]  /*1c40*/  FFMA.FTZ R53, R20, R28, R53 ;  /* 0x0000001c14357223 */ /* 0x004fe40000010035 */
[----:B------:R-:W-:Y:S02]  /*1c50*/  FFMA.FTZ R52, R21, R29, R52 ;  /* 0x0000001d15347223 */ /* 0x000fe40000010034 */
[----:B------:R-:W-:-:S02]  /*1c60*/  FFMA.FTZ R53, R22, R30, R53 ;  /* 0x0000001e16357223 */ /* 0x000fc40000010035 */
[----:B------:R-:W-:Y:S02]  /*1c70*/  FFMA.FTZ R52, R23, R31, R52 ;  /* 0x0000001f17347223 */ /* 0x000fe40000010034 */
[----:B-1----:R-:W-:Y:S02]  /*1c80*/  FFMA.FTZ R53, R48, R44, R53 ;  /* 0x0000002c30357223 */ /* 0x002fe40000010035 */
[----:B------:R-:W-:Y:S01]  /*1c90*/  FFMA.FTZ R52, R49, R45, R52 ;  /* 0x0000002d31347223 */ /* 0x000fe20000010034 */
[----:B------:R-:W-:Y:S01]  /*1ca0*/  UMOV UR4, 0xffffffff ;  /* 0xffffffff00047882 */ /* 0x000fe20000000000 */
[----:B------:R-:W-:Y:S01]  /*1cb0*/  LOP3.LUT R4, R64, 0x1, RZ, 0xc0, !PT ;  /* 0x0000000140047812 */ /* 0x000fe200078ec0ff */
[----:B------:R-:W-:Y:S01]  /*1cc0*/  FFMA.FTZ R46, R50, R46, R53 ;  /* 0x0000002e322e7223 */ /* 0x000fe20000010035 */
[----:B------:R-:W-:Y:S01]  /*1cd0*/  FFMA.FTZ R47, R51, R47, R52 ;  /* 0x0000002f332f7223 */ /* 0x000fe20000010034 */
[----:B-----5:R-:W-:Y:S02]  /*1ce0*/  FSETP.NEU.FTZ.AND P0, PT, R74, RZ, PT ;  /* 0x000000ff4a00720b */ /* 0x020fe40003f1d000 */
[----:B------:R-:W-:Y:S01]  /*1cf0*/  ISETP.NE.U32.AND P1, PT, R4, 0x1, PT ;  /* 0x000000010400780c */ /* 0x000fe20003f25070 */
[----:B------:R-:W-:Y:S01]  /*1d00*/  FADD.FTZ R46, R46, R47 ;  /* 0x0000002f2e2e7221 */ /* 0x000fe20000010000 */
[----:B------:R-:W-:Y:S11]  /*1d10*/  BRA.DIV UR4, `(.L_x_25587) ;  /* 0x0000005e04dc7947 */ /* 0x000ff6000b800000 */
[----:B------:R0:W1:Y:S02]  /*1d20*/  SHFL.BFLY PT, R5, R46, 0x1, 0x1f ;  /* 0x0c201f002e057f89 */ /* 0x00006400000e0000 */
.L_x_25627:
[----:B------:R-:W-:Y:S01]  /*1d30*/  IADD3 R4, PT, PT, R67, 0x1, RZ ;  /* 0x0000000143047810 */ /* 0x000fe20007ffe0ff */
[----:B-1----:R-:W-:-:S03]  /*1d40*/  FADD.FTZ R5, R46, R5 ;  /* 0x000000052e057221 */ /* 0x002fc60000010000 */
[----:B------:R-:W-:-:S05]  /*1d50*/  I2FP.F32.S32 R7, R4 ;  /* 0x0000000400077245 */ /* 0x000fca0000201400 */
[----:B------:R-:W-:-:S05]  /*1d60*/  FMUL.FTZ R7, R7, R74 ;  /* 0x0000004a07077220 */ /* 0x000fca0000410000 */
[----:B------:R-:W-:Y:S01]  /*1d70*/  FSEL R4, R7, RZ, P0 ;  /* 0x000000ff07047208 */ /* 0x000fe20000000000 */
[----:B------:R-:W-:-:S04]  /*1d80*/  @P1 VIADD R7, R66, 0xffffffff ;  /* 0xffffffff42071836 */ /* 0x000fc80000000000 */
[----:B------:R-:W-:Y:S01]  /*1d90*/  FFMA.FTZ R4, R5, UR15, R4 ;  /* 0x0000000f05047c23 */ /* 0x000fe20008010004 */
[----:B------:R-:W-:-:S04]  /*1da0*/  @P1 ISETP.GE.AND P0, PT, R7, R76, PT ;  /* 0x0000004c0700120c */ /* 0x000fc80003f06270 */
[----:B------:R-:W-:Y:S02]  /*1db0*/  @P1 FSEL R5, R4, RZ, !P0 ;  /* 0x000000ff04051208 */ /* 0x000fe40004000000 */
[----:B------:R-:W-:-:S03]  /*1dc0*/  ISETP.GE.OR P0, PT, R7, R76, !P1 ;  /* 0x0000004c0700720c */ /* 0x000fc60004f06670 */
[----:B------:R1:W-:Y:S10]  /*1dd0*/  @P1 STS [R68], R5 ;  /* 0x0000000544001388 */ /* 0x0003f40000000800 */
[----:B-1----:R-:W-:-:S07]  /*1de0*/  @!P0 FMNMX.FTZ R69, R69, R4, !PT ;  /* 0x0000000445458209 */ /* 0x002fce0007810000 */
.L_x_25586:
[----:B------:R-:W-:Y:S05]  /*1df0*/  BSYNC B1 ;  /* 0x0000000000017941 */ /* 0x000fea0003800000 */
.L_x_25584:
[----:B------:R-:W-:Y:S01]  /*1e00*/  IADD3 R70, PT, PT, R70, 0x4, RZ ;  /* 0x0000000446467810 */ /* 0x000fe20007ffe0ff */
[----:B------:R-:W-:Y:S01]  /*1e10*/  VIADD R67, R67, 0x40 ;  /* 0x0000004043437836 */ /* 0x000fe20000000000 */
[----:B------:R-:W-:Y:S02]  /*1e20*/  IADD3 R54, P1, PT, R54, 0x10, RZ ;  /* 0x0000001036367810 */ /* 0x000fe40007f3e0ff */
[----:B------:R-:W-:Y:S02]  /*1e30*/  ISETP.GE.U32.AND P0, PT, R70, R77, PT ;  /* 0x0000004d4600720c */ /* 0x000fe40003f06070 */
[----:B-1----:R-:W-:Y:S01]  /*1e40*/  IADD3 R68, PT, PT, R68, 0x100, RZ ;  /* 0x0000010044447810 */ /* 0x002fe20007ffe0ff */
[----:B------:R-:W-:Y:S01]  /*1e50*/  IMAD.X R55, RZ, RZ, R55, P1 ;  /* 0x000000ffff377224 */ /* 0x000fe200008e0637 */
[----:B------:R-:W-:Y:S02]  /*1e60*/  IADD3 R66, PT, PT, R66, 0x40, RZ ;  /* 0x0000004042427810 */ /* 0x000fe40007ffe0ff */
[----:B------:R-:W-:-:S07]  /*1e70*/  IADD3 R65, PT, PT, R65, 0x40, RZ ;  /* 0x0000004041417810 */ /* 0x000fce0007ffe0ff */
[----:B------:R-:W-:Y:S05]  /*1e80*/  @!P0 BRA `(.L_x_25588) ;  /* 0xffffffe800ec8947 */ /* 0x000fea000383ffff */
.L_x_25583:
[----:B------:R-:W-:Y:S05]  /*1e90*/  BSYNC B0 ;  /* 0x0000000000007941 */ /* 0x000fea0003800000 */
.L_x_25582:
        /* <DEDUP_REMOVED lines=9> */
.L_x_25633:
[----:B------:R-:W3:Y:S01]  /*1f30*/  S2R R10, SR_CgaCtaId ;  /* 0x00000000000a7919 */ /* 0x000ee20000008800 */
[----:B------:R-:W-:Y:S01]  /*1f40*/  MOV R9, 0x400 ;  /* 0x0000040000097802 */ /* 0x000fe20000000f00 */
[----:B------:R-:W-:Y:S05]  /*1f50*/  WARPSYNC.ALL ;  /* 0x0000000000007948 */ /* 0x000fea0003800000 */
[----:B------:R-:W-:Y:S02]  /*1f60*/  LOP3.LUT P0, R4, R64, 0x1f, RZ, 0xc0, !PT ;  /* 0x0000001f40047812 */ /* 0x000fe4000780c0ff */
[----:B------:R-:W-:Y:S02]  /*1f70*/  IADD3 R11, PT, PT, R9, 0x400, RZ ;  /* 0x00000400090b7810 */ /* 0x000fe40007ffe0ff */
[----:B------:R-:W-:-:S02]  /*1f80*/  SHF.R.U32.HI R5, RZ, 0x5, R64 ;  /* 0x00000005ff057819 */ /* 0x000fc40000011640 */
[----:B--2---:R-:W-:Y:S02]  /*1f90*/  FMNMX.FTZ R7, R6, R7, !PT ;  /* 0x0000000706077209 */ /* 0x004fe40007810000 */
[----:B---3--:R-:W-:-:S04]  /*1fa0*/  LEA R11, R10, R11, 0x18 ;  /* 0x0000000b0a0b7211 */ /* 0x008fc800078ec0ff */
[----:B-1----:R-:W-:-:S05]  /*1fb0*/  LEA R6, R5, R11, 0x2 ;  /* 0x0000000b05067211 */ /* 0x002fca00078e10ff */
[----:B------:R-:W-:Y:S01]  /*1fc0*/  @!P0 STS [R6], R7 ;  /* 0x0000000706008388 */ /* 0x000fe20000000800 */
[----:B------:R-:W-:Y:S01]  /*1fd0*/  BAR.SYNC.DEFER_BLOCKING 0x0 ;  /* 0x0000000000007b1d */ /* 0x000fe20000010000 */
[C---:B------:R-:W-:Y:S01]  /*1fe0*/  ISETP.GT.U32.AND P1, PT, R4.reuse, 0x3, PT ;  /* 0x000000030400780c */ /* 0x040fe20003f24070 */
[----:B------:R-:W-:Y:S01]  /*1ff0*/  IMAD R8, R4, 0x4, R11 ;  /* 0x0000000404087824 */ /* 0x000fe200078e020b */
[----:B------:R-:W-:-:S05]  /*2000*/  MOV R13, 0xff7fffff ;  /* 0xff7fffff000d7802 */ /* 0x000fca0000000f00 */
[----:B------:R-:W1:Y:S01]  /*2010*/  S2UR UR12, SR_CTAID.Z ;  /* 0x00000000000c79c3 */ /* 0x000e620000002700 */
[----:B------:R-:W-:Y:S05]  /*2020*/  BSSY.RECONVERGENT B0, `(.L_x_25590) ;  /* 0x00000ed000007945 */ /* 0x000fea0003800200 */
[----:B------:R-:W2:Y:S01]  /*2030*/  @!P1 LDS R13, [R8] ;  /* 0x00000000080d9984 */ /* 0x000ea20000000800 */
[----:B-1----:R-:W-:-:S03]  /*2040*/  USHF.L.U32 UR5, UR12, 0x9, URZ ;  /* 0x000000090c057899 */ /* 0x002fc600080006ff */
[----:B--2---:R-:W1:Y:S02]  /*2050*/  SHFL.BFLY PT, R12, R13, 0x2, 0x1f ;  /* 0x0c401f000d0c7f89 */ /* 0x004e6400000e0000 */
[----:B-1----:R-:W-:Y:S01]  /*2060*/  FMNMX.FTZ R14, R12, R13, !PT ;  /* 0x0000000d0c0e7209 */ /* 0x002fe20007810000 */
[----:B------:R-:W-:-:S04]  /*2070*/  HFMA2 R12, -RZ, RZ, 0, 0 ;  /* 0x00000000ff0c7431 */ /* 0x000fc800000001ff */
        /* <DEDUP_REMOVED lines=24> */
.L_x_25594:
        /* <DEDUP_REMOVED lines=11> */
.L_x_25593:
[----:B------:R-:W-:Y:S05]  /*22b0*/  BSYNC.RECONVERGENT B1 ;  /* 0x0000000000017941 */ /* 0x000fea0003800200 */
.L_x_25592:
        /* <DEDUP_REMOVED lines=12> */
.L_x_25597:
        /* <DEDUP_REMOVED lines=100> */
.L_x_25596:
[----:B------:R-:W-:Y:S05]  /*29c0*/  BSYNC.RECONVERGENT B1 ;  /* 0x0000000000017941 */ /* 0x000fea0003800200 */
.L_x_25595:
        /* <DEDUP_REMOVED lines=55> */
.L_x_25599:
[----:B------:R-:W-:Y:S05]  /*2d40*/  BSYNC.RECONVERGENT B1 ;  /* 0x0000000000017941 */ /* 0x000fea0003800200 */
.L_x_25598:
        /* <DEDUP_REMOVED lines=26> */
.L_x_25591:
[----:B------:R-:W-:Y:S05]  /*2ef0*/  BSYNC.RECONVERGENT B0 ;  /* 0x0000000000007941 */ /* 0x000fea0003800200 */
.L_x_25590:
        /* <DEDUP_REMOVED lines=35> */
[----:B------:R-:W-:Y:S02]  /*3130*/  LEA R17, R10, R13, 0x18 ;  /* 0x0000000d0a117211 */ /* 0x000fe400078ec0ff */
[----:B------:R-:W-:Y:S02]  /*3140*/  LOP3.LUT R15, R75, 0x3, RZ, 0xc0, !PT ;  /* 0x000000034b0f7812 */ /* 0x000fe400078ec0ff */
[----:B------:R-:W-:Y:S01]  /*3150*/  LOP3.LUT R13, R8, 0x180, RZ, 0xc0, !PT ;  /* 0x00000180080d7812 */ /* 0x000fe200078ec0ff */
[----:B------:R-:W-:Y:S01]  /*3160*/  IMAD R14, R64, 0x4, R17 ;  /* 0x00000004400e7824 */ /* 0x000fe200078e0211 */
[----:B------:R-:W-:-:S02]  /*3170*/  IADD3 R15, PT, PT, -R15, RZ, RZ ;  /* 0x000000ff0f0f7210 */ /* 0x000fc40007ffe1ff */
[----:B------:R-:W-:-:S07]  /*3180*/  IADD3 R8, PT, PT, R13, R64, RZ ;  /* 0x000000400d087210 */ /* 0x000fce0007ffe0ff */
.L_x_25604:
[----:B------:R-:W1:Y:S01]  /*3190*/  LDS R13, [R14] ;  /* 0x000000000e0d7984 */ /* 0x000e620000000800 */
[----:B------:R-:W-:-:S04]  /*31a0*/  IADD3 R15, PT, PT, R15, 0x1, RZ ;  /* 0x000000010f0f7810 */ /* 0x000fc80007ffe0ff */
[----:B------:R-:W-:Y:S01]  /*31b0*/  ISETP.NE.AND P0, PT, R15, RZ, PT ;  /* 0x000000ff0f00720c */ /* 0x000fe20003f05270 */
[----:B-1----:R-:W-:-:S05]  /*31c0*/  FMUL.FTZ R13, R13, R6 ;  /* 0x000000060d0d7220 */ /* 0x002fca0000410000 */
[----:B------:R1:W-:Y:S02]  /*31d0*/  STS [R14], R13 ;  /* 0x0000000d0e007388 */ /* 0x0003e40000000800 */
[----:B-1----:R-:W-:-:S05]  /*31e0*/  IADD3 R14, PT, PT, R14, 0x200, RZ ;  /* 0x000002000e0e7810 */ /* 0x002fca0007ffe0ff */
[----:B------:R-:W-:Y:S05]  /*31f0*/  @P0 BRA `(.L_x_25604) ;  /* 0xfffffffc00e40947 */ /* 0x000fea000383ffff */
.L_x_25603:
[----:B------:R-:W-:Y:S05]  /*3200*/  BSYNC.RECONVERGENT B1 ;  /* 0x0000000000017941 */ /* 0x000fea0003800200 */
.L_x_25602:
        /* <DEDUP_REMOVED lines=12> */
.L_x_25607:
        /* <DEDUP_REMOVED lines=52> */
.L_x_25606:
[----:B------:R-:W-:Y:S05]  /*3610*/  BSYNC.RECONVERGENT B1 ;  /* 0x0000000000017941 */ /* 0x000fea0003800200 */
.L_x_25605:
        /* <DEDUP_REMOVED lines=31> */
.L_x_25609:
[----:B------:R-:W-:Y:S05]  /*3810*/  BSYNC.RECONVERGENT B1 ;  /* 0x0000000000017941 */ /* 0x000fea0003800200 */
.L_x_25608:
        /* <DEDUP_REMOVED lines=14> */
.L_x_25601:
[----:B------:R-:W-:Y:S05]  /*3900*/  BSYNC.RECONVERGENT B0 ;  /* 0x0000000000007941 */ /* 0x000fea0003800200 */
.L_x_25600:
[----:B------:R-:W3:Y:S01]  /*3910*/  LDC R7, c[0x0][0x370] ;  /* 0x0000dc00ff077b82 */ /* 0x000ee20000000800 */
[----:B-12---:R-:W1:Y:S07]  /*3920*/  S2R R6, SR_CTAID.Y ;  /* 0x0000000000067919 */ /* 0x006e6e0000002600 */
[----:B------:R-:W-:Y:S01]  /*3930*/  BAR.SYNC.DEFER_BLOCKING 0x0 ;  /* 0x0000000000007b1d */ /* 0x000fe20000010000 */
[----:B------:R-:W-:Y:S01]  /*3940*/  ISETP.NE.AND P0, PT, R64, RZ, PT ;  /* 0x000000ff4000720c */ /* 0x000fe20003f05270 */
[----:B------:R-:W-:-:S06]  /*3950*/  HFMA2 R67, -RZ, RZ, 0, 0 ;  /* 0x00000000ff437431 */ /* 0x000fcc00000001ff */
[----:B------:R-:W2:Y:S01]  /*3960*/  LDC R8, c[0x0][0x378] ;  /* 0x0000de00ff087b82 */ /* 0x000ea20000000800 */
[----:B------:R-:W4:Y:S01]  /*3970*/  LDCU UR14, c[0x0][0x3dc] ;  /* 0x00007b80ff0e77ac */ /* 0x000f220008000800 */
[----:B------:R-:W-:Y:S06]  /*3980*/  BSSY.RECONVERGENT B0, `(.L_x_25610) ;  /* 0x0000010000007945 */ /* 0x000fec0003800200 */
[----:B------:R-:W0:Y:S01]  /*3990*/  S2UR UR13, SR_CTAID.X ;  /* 0x00000000000d79c3 */ /* 0x000e220000002500 */
[----:B------:R-:W-:Y:S05]  /*39a0*/  @P0 BRA `(.L_x_25611) ;  /* 0x0000000000340947 */ /* 0x000fea0003800000 */
[----:B01-3--:R-:W-:Y:S01]  /*39b0*/  IMAD R13, R6, R7, UR13 ;  /* 0x0000000d060d7e24 */ /* 0x00bfe2000f8e0207 */
[----:B------:R-:W0:Y:S03]  /*39c0*/  LDCU.128 UR8, c[0x0][0x380] ;  /* 0x00007000ff0877ac */ /* 0x000e260008000c00 */
[----:B--2---:R-:W-:-:S05]  /*39d0*/  IMAD R13, R13, R8, RZ ;  /* 0x000000080d0d7224 */ /* 0x004fca00078e02ff */
        /* <DEDUP_REMOVED lines=10> */
.L_x_25611:
[----:B0---4-:R-:W-:Y:S05]  /*3a80*/  BSYNC.RECONVERGENT B0 ;  /* 0x0000000000007941 */ /* 0x011fea0003800200 */
.L_x_25610:
[----:B------:R-:W-:Y:S01]  /*3a90*/  USHF.L.U32 UR4, UR12, 0x5, URZ ;  /* 0x000000050c047899 */ /* 0x000fe200080006ff */
[----:B------:R-:W-:Y:S01]  /*3aa0*/  BSSY.RECONVERGENT B0, `(.L_x_25612) ;  /* 0x000028b000007945 */ /* 0x000fe20003800200 */
[----:B------:R-:W0:Y:S01]  /*3ab0*/  LDCU.64 UR8, c[0x0][0x3a8] ;  /* 0x00007500ff0877ac */ /* 0x000e220008000a00 */
[----:B------:R-:W-:Y:S01]  /*3ac0*/  HFMA2 R65, -RZ, RZ, 0, 0 ;  /* 0x00000000ff417431 */ /* 0x000fe200000001ff */
[----:B------:R-:W-:Y:S02]  /*3ad0*/  MOV R66, RZ ;  /* 0x000000ff00427202 */ /* 0x000fe40000000f00 */
[----:B------:R-:W-:Y:S02]  /*3ae0*/  CS2R R62, SRZ ;  /* 0x00000000003e7805 */ /* 0x000fe4000001ff00 */
[----:B------:R-:W-:Y:S02]  /*3af0*/  LOP3.LUT R16, R5, UR4, RZ, 0xfc, !PT ;  /* 0x0000000405107c12 */ /* 0x000fe4000f8efcff */
[----:B------:R-:W-:-:S02]  /*3b00*/  CS2R R60, SRZ ;  /* 0x00000000003c7805 */ /* 0x000fc4000001ff00 */
[----:B------:R-:W-:Y:S02]  /*3b10*/  CS2R R58, SRZ ;  /* 0x00000000003a7805 */ /* 0x000fe4000001ff00 */
[----:B------:R-:W-:Y:S02]  /*3b20*/  CS2R R56, SRZ ;  /* 0x0000000000387805 */ /* 0x000fe4000001ff00 */
[----:B------:R-:W-:Y:S02]  /*3b30*/  ISETP.GE.U32.AND P0, PT, R16, R77, PT ;  /* 0x0000004d1000720c */ /* 0x000fe40003f06070 */
        /* <DEDUP_REMOVED lines=13> */
[----:B------:R-:W1:Y:S01]  /*3c10*/  LDCU UR4, c[0x0][0x3c8] ;  /* 0x00007900ff0477ac */ /* 0x000e620008000800 */
[----:B------:R-:W-:Y:S01]  /*3c20*/  IMAD.WIDE.U32 R12, R16, 0x4, RZ ;  /* 0x00000004100c7825 */ /* 0x000fe200078e00ff */
[----:B------:R-:W-:Y:S02]  /*3c30*/  IADD3 R9, PT, PT, R9, 0x420, RZ ;  /* 0x0000042009097810 */ /* 0x000fe40007ffe0ff */
[----:B------:R-:W-:Y:S01]  /*3c40*/  CS2R R66, SRZ ;  /* 0x0000000000427805 */ /* 0x000fe2000001ff00 */
[----:B------:R-:W4:Y:S01]  /*3c50*/  LDCU.64 UR10, c[0x0][0x3b8] ;  /* 0x00007700ff0a77ac */ /* 0x000f220008000a00 */
[----:B------:R-:W-:Y:S01]  /*3c60*/  SHF.L.U32 R14, R64, 0x4, RZ ;  /* 0x00000004400e7819 */ /* 0x000fe200000006ff */
[----:B------:R-:W-:Y:S01]  /*3c70*/  IMAD.MOV.U32 R65, RZ, RZ, RZ ;  /* 0x000000ffff417224 */ /* 0x000fe200078e00ff */
[----:B------:R-:W-:Y:S02]  /*3c80*/  LEA R9, R10, R9, 0x18 ;  /* 0x000000090a097211 */ /* 0x000fe400078ec0ff */
[----:B------:R-:W-:-:S02]  /*3c90*/  CS2R R62, SRZ ;  /* 0x00000000003e7805 */ /* 0x000fc4000001ff00 */
[----:B------:R-:W-:Y:S02]  /*3ca0*/  LOP3.LUT R14, R14, 0x30, RZ, 0xe2, !PT ;  /* 0x000000300e0e7812 */ /* 0x000fe400078ee2ff */
[----:B------:R-:W-:Y:S02]  /*3cb0*/  CS2R R60, SRZ ;  /* 0x00000000003c7805 */ /* 0x000fe4000001ff00 */
[----:B------:R-:W-:Y:S02]  /*3cc0*/  SHF.L.U32 R68, R64, 0x2, RZ ;  /* 0x0000000240447819 */ /* 0x000fe400000006ff */
[----:B------:R-:W-:Y:S02]  /*3cd0*/  CS2R R58, SRZ ;  /* 0x00000000003a7805 */ /* 0x000fe4000001ff00 */
[----:B------:R-:W-:Y:S01]  /*3ce0*/  IADD3 R33, PT, PT, R16, 0x1, RZ ;  /* 0x0000000110217810 */ /* 0x000fe20007ffe0ff */
[----:B0-----:R-:W0:Y:S01]  /*3cf0*/  MUFU.RCP R17, R17 ;  /* 0x0000001100117308 */ /* 0x001e220000001000 */
[----:B------:R-:W-:Y:S01]  /*3d00*/  IMAD R14, R5, 0x40, R14 ;  /* 0x00000040050e7824 */ /* 0x000fe200078e020e */
[----:B------:R-:W-:-:S02]  /*3d10*/  LOP3.LUT R69, R68, 0xc, RZ, 0xc0, !PT ;  /* 0x0000000c44457812 */ /* 0x000fc400078ec0ff */
[----:B------:R-:W-:Y:S01]  /*3d20*/  CS2R R56, SRZ ;  /* 0x0000000000387805 */ /* 0x000fe2000001ff00 */
[----:B-1----:R-:W-:Y:S01]  /*3d30*/  IMAD R11, R6, UR4, RZ ;  /* 0x00000004060b7c24 */ /* 0x002fe2000f8e02ff */
[----:B------:R-:W1:Y:S01]  /*3d40*/  LDCU UR4, c[0x0][0x3fc] ;  /* 0x00007f80ff0477ac */ /* 0x000e620008000800 */
[----:B------:R-:W-:Y:S01]  /*3d50*/  IADD3 R32, PT, PT, R9, R14, RZ ;  /* 0x0000000e09207210 */ /* 0x000fe20007ffe0ff */
[----:B------:R-:W-:Y:S01]  /*3d60*/  IMAD.MOV.U32 R14, RZ, RZ, RZ ;  /* 0x000000ffff0e7224 */ /* 0x000fe200078e00ff */
[----:B------:R-:W-:Y:S01]  /*3d70*/  IADD3 R9, PT, PT, R76, 0xf, RZ ;  /* 0x0000000f4c097810 */ /* 0x000fe20007ffe0ff */
[----:B------:R-:W-:Y:S01]  /*3d80*/  IMAD.WIDE R12, R11, 0x4, R12 ;  /* 0x000000040b0c7825 */ /* 0x000fe200078e020c */
[----:B------:R-:W-:Y:S02]  /*3d90*/  CS2R R54, SRZ ;  /* 0x0000000000367805 */ /* 0x000fe4000001ff00 */
[----:B------:R-:W-:Y:S02]  /*3da0*/  CS2R R52, SRZ ;  /* 0x0000000000347805 */ /* 0x000fe4000001ff00 */
[----:B------:R-:W-:-:S02]  /*3db0*/  CS2R R50, SRZ ;  /* 0x0000000000327805 */ /* 0x000fc4000001ff00 */
[----:B------:R-:W-:Y:S02]  /*3dc0*/  CS2R R48, SRZ ;  /* 0x0000000000307805 */ /* 0x000fe4000001ff00 */
[----:B----4-:R-:W-:Y:S01]  /*3dd0*/  IADD3 R10, P0, PT, R12, UR10, RZ ;  /* 0x0000000a0c0a7c10 */ /* 0x010fe2000ff1e0ff */
[----:B------:R-:W4:Y:S01]  /*3de0*/  LDCU UR10, c[0x0][0x3e0] ;  /* 0x00007c00ff0a77ac */ /* 0x000f220008000800 */
[----:B------:R-:W-:Y:S02]  /*3df0*/  CS2R R46, SRZ ;  /* 0x00000000002e7805 */ /* 0x000fe4000001ff00 */
[----:B------:R-:W-:Y:S01]  /*3e00*/  CS2R R44, SRZ ;  /* 0x00000000002c7805 */ /* 0x000fe2000001ff00 */
[----:B0-----:R-:W-:Y:S01]  /*3e10*/  VIADD R15, R17, 0xffffffe ;  /* 0x0ffffffe110f7836 */ /* 0x001fe20000000000 */
[----:B------:R-:W-:Y:S02]  /*3e20*/  CS2R R42, SRZ ;  /* 0x00000000002a7805 */ /* 0x000fe4000001ff00 */
[----:B------:R-:W-:-:S02]  /*3e30*/  CS2R R40, SRZ ;  /* 0x0000000000287805 */ /* 0x000fc4000001ff00 */
[----:B------:R-:W-:Y:S02]  /*3e40*/  CS2R R38, SRZ ;  /* 0x0000000000267805 */ /* 0x000fe4000001ff00 */
[----:B------:R-:W-:Y:S02]  /*3e50*/  CS2R R36, SRZ ;  /* 0x0000000000247805 */ /* 0x000fe4000001ff00 */
[----:B------:R-:W-:Y:S01]  /*3e60*/  MOV R35, RZ ;  /* 0x000000ff00237202 */ /* 0x000fe20000000f00 */
[----:B------:R-:W0:Y:S01]  /*3e70*/  F2I.FTZ.U32.TRUNC.NTZ R15, R15 ;  /* 0x0000000f000f7305 */ /* 0x000e22000021f000 */
[----:B-1----:R-:W-:Y:S02]  /*3e80*/  IADD3 R0, PT, PT, R0, -UR4, RZ ;  /* 0x8000000400007c10 */ /* 0x002fe4000fffe0ff */
[----:B------:R-:W-:Y:S01]  /*3e90*/  LOP3.LUT R68, R68, 0x7c, RZ, 0xc0, !PT ;  /* 0x0000007c44447812 */ /* 0x000fe200078ec0ff */
[----:B----45:R-:W-:-:S05]  /*3ea0*/  IMAD R74, R2, UR10, RZ ;  /* 0x0000000a024a7c24 */ /* 0x030fca000f8e02ff */
[----:B------:R-:W-:Y:S02]  /*3eb0*/  SHF.R.S32.HI R75, RZ, 0x1f, R74 ;  /* 0x0000001fff4b7819 */ /* 0x000fe4000001144a */
[----:B0-----:R-:W-:-:S04]  /*3ec0*/  IADD3 R11, PT, PT, RZ, -R15, RZ ;  /* 0x8000000fff0b7210 */ /* 0x001fc80007ffe0ff */
[----:B------:R-:W-:Y:S02]  /*3ed0*/  MOV R12, R11 ;  /* 0x0000000b000c7202 */ /* 0x000fe40000000f00 */
[----:B------:R-:W-:Y:S02]  /*3ee0*/  IADD3.X R11, PT, PT, R13, UR11, RZ, P0, !PT ;  /* 0x0000000b0d0b7c10 */ /* 0x000fe400087fe4ff */
[----:B------:R-:W-:Y:S01]  /*3ef0*/  SHF.R.U32.HI R13, RZ, 0x4, R9 ;  /* 0x00000004ff0d7819 */ /* 0x000fe20000011609 */
[----:B------:R-:W-:Y:S01]  /*3f00*/  IMAD R17, R12, R3, RZ ;  /* 0x000000030c117224 */ /* 0x000fe200078e02ff */
[----:B------:R-:W-:Y:S02]  /*3f10*/  LEA R12, R5, UR5, 0x4 ;  /* 0x00000005050c7c11 */ /* 0x000fe4000f8e20ff */
[----:B------:R-:W-:Y:S01]  /*3f20*/  IADD3 R34, PT, PT, -R13, R16, RZ ;  /* 0x000000100d227210 */ /* 0x000fe20007ffe1ff */
[----:B------:R-:W-:Y:S01]  /*3f30*/  IMAD.HI.U32 R9, R15, R17, R14 ;  /* 0x000000110f097227 */ /* 0x000fe200078e000e */
[----:B------:R-:W-:-:S05]  /*3f40*/  IADD3 R2, PT, PT, R12, 0x1, RZ ;  /* 0x000000010c027810 */ /* 0x000fca0007ffe0ff */
[----:B------:R-:W-:-:S07]  /*3f50*/  IMAD.IADD R69, R2, 0x1, R69 ;  /* 0x0000000102457824 */ /* 0x000fce00078e0245 */
.L_x_25616:
        /* <DEDUP_REMOVED lines=23> */
[----:B------:R-:W-:-:S05]  /*40d0*/  MOV R16, R15 ;  /* 0x0000000f00107202 */ /* 0x000fca0000000f00 */
[----:B------:R-:W-:Y:S01]  /*40e0*/  @!P2 IMAD.MOV R16, RZ, RZ, -R16 ;  /* 0x000000ffff10a224 */ /* 0x000fe200078e0a10 */
[----:B0-----:R-:W-:Y:S02]  /*40f0*/  IADD3 R12, PT, PT, RZ, -R13, RZ ;  /* 0x8000000dff0c7210 */ /* 0x001fe40007ffe0ff */
[----:B------:R-:W-:Y:S02]  /*4100*/  @!P1 LOP3.LUT R16, RZ, R17, RZ, 0x33, !PT ;  /* 0x00000011ff109212 */ /* 0x000fe400078e33ff */
[----:B------:R-:W-:Y:S01]  /*4110*/  MOV R17, R12 ;  /* 0x0000000c00117202 */ /* 0x000fe20000000f00 */
[----:B------:R-:W-:Y:S01]  /*4120*/  IMAD.MOV.U32 R12, RZ, RZ, RZ ;  /* 0x000000ffff0c7224 */ /* 0x000fe200078e00ff */
        /* <DEDUP_REMOVED lines=22> */
[----:B------:R-:W4:Y:S04]  /*4290*/  LDG.E.CONSTANT R13, desc[UR6][R10.64] ;  /* 0x000000060a0d7981 */ /* 0x000f28000c1e9900 */
[----:B------:R-:W0:Y:S01]  /*42a0*/  LDS.128 R16, [R32] ;  /* 0x0000000020107984 */ /* 0x000e220000000c00 */
[----:B----4-:R-:W-:-:S03]  /*42b0*/  IMAD.WIDE R12, R13, UR14, R74 ;  /* 0x0000000e0d0c7c25 */ /* 0x010fc6000f8e024a */
[----:B------:R-:W-:-:S04]  /*42c0*/  IADD3 R12, P1, PT, R68, R12, RZ ;  /* 0x0000000c440c7210 */ /* 0x000fc80007f3e0ff */
[----:B------:R-:W-:Y:S02]  /*42d0*/  IADD3.X R13, PT, PT, RZ, R13, RZ, P1, !PT ;  /* 0x0000000dff0d7210 */ /* 0x000fe40000ffe4ff */
[----:B------:R-:W-:-:S04]  /*42e0*/  LEA R78, P1, R12, UR8, 0x2 ;  /* 0x000000080c4e7c11 */ /* 0x000fc8000f8210ff */
[----:B------:R-:W-:-:S05]  /*42f0*/  LEA.HI.X R79, R12, UR9, R13, 0x2, P1 ;  /* 0x000000090c4f7c11 */ /* 0x000fca00088f140d */
[----:B------:R-:W4:Y:S04]  /*4300*/  LDG.E.128.CONSTANT R28, desc[UR6][R78.64] ;  /* 0x000000064e1c7981 */ /* 0x000f28000c1e9d00 */
[----:B------:R-:W5:Y:S01]  /*4310*/  LDG.E.128.CONSTANT R12, desc[UR6][R78.64+0x200] ;  /* 0x000200064e0c7981 */ /* 0x000f62000c1e9d00 */
[----:B------:R-:W-:Y:S02]  /*4320*/  ISETP.NE.AND P1, PT, R34, -0x1, PT ;  /* 0xffffffff2200780c */ /* 0x000fe40003f25270 */
[----:B------:R-:W-:Y:S01]  /*4330*/  IADD3 R73, PT, PT, R69, -0x1, RZ ;  /* 0xffffffff45497810 */ /* 0x000fe20007ffe0ff */
[----:B------:R-:W2:Y:S10]  /*4340*/  LDG.E.128.CONSTANT R24, desc[UR6][R78.64+0x400] ;  /* 0x000400064e187981 */ /* 0x000eb4000c1e9d00 */
[----:B------:R-:W-:-:S02]  /*4350*/  @!P1 ISETP.GE.AND P2, PT, R73, R76, PT ;  /* 0x0000004c4900920c */ /* 0x000fc40003f46270 */
[C---:B------:R-:W-:Y:S02]  /*4360*/  @!P1 IADD3 R21, PT, PT, R69.reuse, 0x1, RZ ;  /* 0x0000000145159810 */ /* 0x040fe40007ffe0ff */
[-C--:B------:R-:W-:Y:S02]  /*4370*/  @!P1 ISETP.GE.AND P3, PT, R69, R76.reuse, PT ;  /* 0x0000004c4500920c */ /* 0x080fe40003f66270 */
[----:B----4-:R-:W-:Y:S02]  /*4380*/  @!P1 FSEL R28, R28, RZ, !P2 ;  /* 0x000000ff1c1c9208 */ /* 0x010fe40005000000 */
[----:B------:R-:W-:Y:S01]  /*4390*/  @!P1 ISETP.GE.AND P2, PT, R21, R76, PT ;  /* 0x0000004c1500920c */ /* 0x000fe20003f46270 */
[----:B------:R-:W-:Y:S01]  /*43a0*/  @!P1 VIADD R21, R69, 0x2 ;  /* 0x0000000245159836 */ /* 0x000fe20000000000 */
[----:B------:R-:W-:-:S04]  /*43b0*/  @!P1 FSEL R29, R29, RZ, !P3 ;  /* 0x000000ff1d1d9208 */ /* 0x000fc80005800000 */
[----:B------:R-:W-:Y:S01]  /*43c0*/  @!P1 ISETP.GE.AND P3, PT, R21, R76, PT ;  /* 0x0000004c1500920c */ /* 0x000fe20003f66270 */
[----:B0-----:R-:W-:Y:S01]  /*43d0*/  FMUL.FTZ R29, R17, R29 ;  /* 0x0000001d111d7220 */ /* 0x001fe20000410000 */
[----:B------:R-:W-:Y:S02]  /*43e0*/  @!P1 IADD3 R21, PT, PT, R69, 0x1, RZ ;  /* 0x0000000145159810 */ /* 0x000fe40007ffe0ff */
[----:B------:R-:W-:Y:S01]  /*43f0*/  @!P1 FSEL R30, R30, RZ, !P2 ;  /* 0x000000ff1e1e9208 */ /* 0x000fe20005000000 */
[----:B------:R-:W-:Y:S01]  /*4400*/  FFMA.FTZ R29, R16, R28, R29 ;  /* 0x0000001c101d7223 */ /* 0x000fe2000001001d */
[----:B------:R-:W-:Y:S02]  /*4410*/  @!P1 ISETP.GE.AND P4, PT, R21, R76, PT ;  /* 0x0000004c1500920c */ /* 0x000fe40003f86270 */
[----:B------:R-:W4:Y:S01]  /*4420*/  LDG.E.128.CONSTANT R20, desc[UR6][R78.64+0x600] ;  /* 0x000600064e147981 */ /* 0x000f22000c1e9d00 */
[----:B------:R-:W-:Y:S01]  /*4430*/  @!P1 FSEL R31, R31, RZ, !P3 ;  /* 0x000000ff1f1f9208 */ /* 0x000fe20005800000 */
[----:B------:R-:W-:Y:S01]  /*4440*/  FFMA.FTZ R70, R18, R30, R29 ;  /* 0x0000001e12467223 */ /* 0x000fe2000001001d */
[----:B------:R-:W-:-:S02]  /*4450*/  @!P1 ISETP.GE.AND P3, PT, R69, R76, PT ;  /* 0x0000004c4500920c */ /* 0x000fc40003f66270 */
[----:B------:R-:W-:Y:S01]  /*4460*/  @!P1 ISETP.GE.AND P2, PT, R73, R76, PT ;  /* 0x0000004c4900920c */ /* 0x000fe20003f46270 */
[----:B------:R-:W-:Y:S01]  /*4470*/  FFMA.FTZ R70, R19, R31, R70 ;  /* 0x0000001f13467223 */ /* 0x000fe20000010046 */
[----:B-----5:R-:W-:Y:S01]  /*4480*/  @!P1 FSEL R13, R13, RZ, !P3 ;  /* 0x000000ff0d0d9208 */ /* 0x020fe20005800000 */
[----:B------:R-:W5:Y:S01]  /*4490*/  LDG.E.128.CONSTANT R28, desc[UR6][R78.64+0x800] ;  /* 0x000800064e1c7981 */ /* 0x000f62000c1e9d00 */
[----:B------:R-:W-:Y:S02]  /*44a0*/  @!P1 FSEL R12, R12, RZ, !P2 ;  /* 0x000000ff0c0c9208 */ /* 0x000fe40005000000 */
[----:B------:R-:W-:Y:S01]  /*44b0*/  @!P1 FSEL R14, R14, RZ, !P4 ;  /* 0x000000ff0e0e9208 */ /* 0x000fe20006000000 */
[----:B------:R-:W-:-:S04]  /*44c0*/  FMUL.FTZ R13, R17, R13 ;  /* 0x0000000d110d7220 */ /* 0x000fc80000410000 */
[----:B------:R-:W-:-:S04]  /*44d0*/  FFMA.FTZ R13, R16, R12, R13 ;  /* 0x0000000c100d7223 */ /* 0x000fc8000001000d */
[----:B------:R-:W-:Y:S01]  /*44e0*/  FFMA.FTZ R14, R18, R14, R13 ;  /* 0x0000000e120e7223 */ /* 0x000fe2000001000d */
[----:B------:R-:W-:-:S04]  /*44f0*/  @!P1 IADD3 R13, PT, PT, R69, 0x2, RZ ;  /* 0x00000002450d9810 */ /* 0x000fc80007ffe0ff */
[-C--:B------:R-:W-:Y:S02]  /*4500*/  @!P1 ISETP.GE.AND P2, PT, R13, R76.reuse, PT ;  /* 0x0000004c0d00920c */ /* 0x080fe40003f46270 */
[CC--:B------:R-:W-:Y:S02]  /*4510*/  @!P1 ISETP.GE.AND P3, PT, R69.reuse, R76.reuse, PT ;  /* 0x0000004c4500920c */ /* 0x0c0fe40003f66270 */
[----:B------:R-:W-:Y:S02]  /*4520*/  @!P1 IADD3 R13, PT, PT, R69, 0x1, RZ ;  /* 0x00000001450d9810 */ /* 0x000fe40007ffe0ff */
[----:B------:R-:W-:Y:S02]  /*4530*/  @!P1 FSEL R15, R15, RZ, !P2 ;  /* 0x000000ff0f0f9208 */ /* 0x000fe40005000000 */
[-C--:B------:R-:W-:Y:S02]  /*4540*/  @!P1 ISETP.GE.AND P2, PT, R73, R76.reuse, PT ;  /* 0x0000004c4900920c */ /* 0x080fe40003f46270 */
[----:B--2---:R-:W-:Y:S01]  /*4550*/  @!P1 FSEL R25, R25, RZ, !P3 ;  /* 0x000000ff19199208 */ /* 0x004fe20005800000 */
[----:B------:R-:W-:Y:S01]  /*4560*/  FFMA.FTZ R15, R19, R15, R14 ;  /* 0x0000000f130f7223 */ /* 0x000fe2000001000e */
[----:B------:R-:W-:Y:S01]  /*4570*/  @!P1 ISETP.GE.AND P4, PT, R13, R76, PT ;  /* 0x0000004c0d00920c */ /* 0x000fe20003f86270 */
[----:B------:R-:W-:Y:S01]  /*4580*/  @!P1 VIADD R13, R69, 0x2 ;  /* 0x00000002450d9836 */ /* 0x000fe20000000000 */
[----:B------:R-:W-:Y:S01]  /*4590*/  @!P1 FSEL R24, R24, RZ, !P2 ;  /* 0x000000ff18189208 */ /* 0x000fe20005000000 */
[----:B------:R-:W-:Y:S01]  /*45a0*/  FMUL.FTZ R25, R17, R25 ;  /* 0x0000001911197220 */ /* 0x000fe20000410000 */
[----:B------:R-:W-:Y:S01]  /*45b0*/  FADD.FTZ R66, R66, R15 ;  /* 0x0000000f42427221 */ /* 0x000fe20000010000 */
[----:B------:R-:W-:-:S02]  /*45c0*/  @!P1 FSEL R26, R26, RZ, !P4 ;  /* 0x000000ff1a1a9208 */ /* 0x000fc40006000000 */
[----:B------:R-:W-:Y:S01]  /*45d0*/  @!P1 ISETP.GE.AND P5, PT, R13, R76, PT ;  /* 0x0000004c0d00920c */ /* 0x000fe20003fa6270 */
[----:B------:R-:W-:Y:S01]  /*45e0*/  FFMA.FTZ R25, R16, R24, R25 ;  /* 0x0000001810197223 */ /* 0x000fe20000010019 */
[----:B------:R-:W2:Y:S01]  /*45f0*/  LDG.E.128.CONSTANT R12, desc[UR6][R78.64+0xa00] ;  /* 0x000a00064e0c7981 */ /* 0x000ea2000c1e9d00 */
[----:B------:R-:W-:Y:S02]  /*4600*/  @!P1 ISETP.GE.AND P3, PT, R69, R76, PT ;  /* 0x0000004c4500920c */ /* 0x000fe40003f66270 */
[----:B------:R-:W-:Y:S01]  /*4610*/  FFMA.FTZ R26, R18, R26, R25 ;  /* 0x0000001a121a7223 */ /* 0x000fe20000010019 */
[----:B------:R-:W-:Y:S02]  /*4620*/  @!P1 ISETP.GE.AND P2, PT, R73, R76, PT ;  /* 0x0000004c4900920c */ /* 0x000fe40003f46270 */
[----:B------:R-:W-:Y:S02]  /*4630*/  @!P1 IADD3 R25, PT, PT, R69, 0x1, RZ ;  /* 0x0000000145199810 */ /* 0x000fe40007ffe0ff */
[----:B------:R-:W-:-:S05]  /*4640*/  @!P1 FSEL R27, R27, RZ, !P5 ;  /* 0x000000ff1b1b9208 */ /* 0x000fca0006800000 */
[----:B------:R-:W-:-:S04]  /*4650*/  FFMA.FTZ R26, R19, R27, R26 ;  /* 0x0000001b131a7223 */ /* 0x000fc8000001001a */
[----:B------:R-:W-:Y:S01]  /*4660*/  FADD.FTZ R65, R65, R26 ;  /* 0x0000001a41417221 */ /* 0x000fe20000010000 */
[----:B----4-:R-:W-:Y:S02]  /*4670*/  @!P1 FSEL R21, R21, RZ, !P3 ;  /* 0x000000ff15159208 */ /* 0x010fe40005800000 */
[----:B------:R-:W-:Y:S02]  /*4680*/  @!P1 FSEL R20, R20, RZ, !P2 ;  /* 0x000000ff14149208 */ /* 0x000fe40005000000 */
[----:B------:R-:W-:Y:S01]  /*4690*/  @!P1 ISETP.GE.AND P2, PT, R25, R76, PT ;  /* 0x0000004c1900920c */ /* 0x000fe20003f46270 */
[----:B------:R-:W-:Y:S01]  /*46a0*/  FMUL.FTZ R21, R17, R21 ;  /* 0x0000001511157220 */ /* 0x000fe20000410000 */
[----:B------:R-:W-:Y:S02]  /*46b0*/  @!P1 IADD3 R25, PT, PT, R69, 0x2, RZ ;  /* 0x0000000245199810 */ /* 0x000fe40007ffe0ff */
[----:B------:R-:W-:Y:S01]  /*46c0*/  @!P1 FSEL R22, R22, RZ, !P2 ;  /* 0x000000ff16169208 */ /* 0x000fe20005000000 */
[----:B------:R-:W-:Y:S01]  /*46d0*/  FFMA.FTZ R21, R16, R20, R21 ;  /* 0x0000001410157223 */ /* 0x000fe20000010015 */
[----:B------:R-:W-:-:S02]  /*46e0*/  @!P1 ISETP.GE.AND P3, PT, R25, R76, PT ;  /* 0x0000004c1900920c */ /* 0x000fc40003f66270 */
[----:B------:R-:W-:Y:S01]  /*46f0*/  @!P1 ISETP.GE.AND P2, PT, R73, R76, PT ;  /* 0x0000004c4900920c */ /* 0x000fe20003f46270 */
[----:B------:R-:W-:Y:S01]  /*4700*/  FFMA.FTZ R22, R18, R22, R21 ;  /* 0x0000001612167223 */ /* 0x000fe20000010015 */
[C---:B------:R-:W-:Y:S01]  /*4710*/  @!P1 VIADD R21, R69.reuse, 0x2 ;  /* 0x0000000245159836 */ /* 0x040fe20000000000 */
[----:B------:R-:W-:Y:S02]  /*4720*/  @!P1 IADD3 R25, PT, PT, R69, 0x1, RZ ;  /* 0x0000000145199810 */ /* 0x000fe40007ffe0ff */
[----:B------:R-:W-:Y:S02]  /*4730*/  @!P1 FSEL R23, R23, RZ, !P3 ;  /* 0x000000ff17179208 */ /* 0x000fe40005800000 */
[----:B-----5:R-:W-:Y:S02]  /*4740*/  @!P1 FSEL R28, R28, RZ, !P2 ;  /* 0x000000ff1c1c9208 */ /* 0x020fe40005000000 */
[-C--:B------:R-:W-:Y:S01]  /*4750*/  @!P1 ISETP.GE.AND P2, PT, R21, R76.reuse, PT ;  /* 0x0000004c1500920c */ /* 0x080fe20003f46270 */
[----:B------:R-:W-:Y:S01]  /*4760*/  FFMA.FTZ R22, R19, R23, R22 ;  /* 0x0000001713167223 */ /* 0x000fe20000010016 */
[----:B------:R-:W-:-:S02]  /*4770*/  @!P1 ISETP.GE.AND P4, PT, R25, R76, PT ;  /* 0x0000004c1900920c */ /* 0x000fc40003f86270 */
[----:B------:R-:W-:Y:S01]  /*4780*/  @!P1 IADD3 R21, PT, PT, R69, 0x1, RZ ;  /* 0x0000000145159810 */ /* 0x000fe20007ffe0ff */
[----:B------:R-:W4:Y:S01]  /*4790*/  LDG.E.128.CONSTANT R24, desc[UR6][R78.64+0xc00] ;  /* 0x000c00064e187981 */ /* 0x000f22000c1e9d00 */
[----:B------:R-:W-:Y:S01]  /*47a0*/  @!P1 FSEL R30, R30, RZ, !P4 ;  /* 0x000000ff1e1e9208 */ /* 0x000fe20006000000 */
[----:B------:R-:W-:Y:S01]  /*47b0*/  FADD.FTZ R63, R63, R22 ;  /* 0x000000163f3f7221 */ /* 0x000fe20000010000 */
[-C--:B------:R-:W-:Y:S02]  /*47c0*/  @!P1 ISETP.GE.AND P4, PT, R21, R76.reuse, PT ;  /* 0x0000004c1500920c */ /* 0x080fe40003f86270 */
[----:B------:R-:W5:Y:S01]  /*47d0*/  LDG.E.128.CONSTANT R20, desc[UR6][R78.64+0xe00] ;  /* 0x000e00064e147981 */ /* 0x000f62000c1e9d00 */
[----:B------:R-:W-:-:S04]  /*47e0*/  @!P1 ISETP.GE.AND P3, PT, R69, R76, PT ;  /* 0x0000004c4500920c */ /* 0x000fc80003f66270 */
[----:B------:R-:W-:Y:S02]  /*47f0*/  @!P1 FSEL R29, R29, RZ, !P3 ;  /* 0x000000ff1d1d9208 */ /* 0x000fe40005800000 */
[-C--:B------:R-:W-:Y:S02]  /*4800*/  @!P1 ISETP.GE.AND P3, PT, R69, R76.reuse, PT ;  /* 0x0000004c4500920c */ /* 0x080fe40003f66270 */
[----:B------:R-:W-:Y:S02]  /*4810*/  @!P1 FSEL R31, R31, RZ, !P2 ;  /* 0x000000ff1f1f9208 */ /* 0x000fe40005000000 */
[----:B------:R-:W-:Y:S02]  /*4820*/  @!P1 ISETP.GE.AND P2, PT, R73, R76, PT ;  /* 0x0000004c4900920c */ /* 0x000fe40003f46270 */
[----:B--2---:R-:W-:Y:S02]  /*4830*/  @!P1 FSEL R13, R13, RZ, !P3 ;  /* 0x000000ff0d0d9208 */ /* 0x004fe40005800000 */
[----:B------:R-:W-:-:S03]  /*4840*/  @!P1 FSEL R12, R12, RZ, !P2 ;  /* 0x000000ff0c0c9208 */ /* 0x000fc60005000000 */
[----:B------:R-:W-:Y:S01]  /*4850*/  FMUL.FTZ R13, R17, R13 ;  /* 0x0000000d110d7220 */ /* 0x000fe20000410000 */
[----:B------:R-:W-:-:S03]  /*4860*/  @!P1 FSEL R14, R14, RZ, !P4 ;  /* 0x000000ff0e0e9208 */ /* 0x000fc60006000000 */
[----:B------:R-:W-:-:S04]  /*4870*/  FFMA.FTZ R13, R16, R12, R13 ;  /* 0x0000000c100d7223 */ /* 0x000fc8000001000d */
[----:B------:R-:W-:Y:S01]  /*4880*/  FFMA.FTZ R14, R18, R14, R13 ;  /* 0x0000000e120e7223 */ /* 0x000fe2000001000d */
[----:B------:R-:W-:-:S04]  /*4890*/  @!P1 IADD3 R13, PT, PT, R69, 0x2, RZ ;  /* 0x00000002450d9810 */ /* 0x000fc80007ffe0ff */
[----:B------:R-:W-:Y:S02]  /*48a0*/  @!P1 ISETP.GE.AND P4, PT, R13, R76, PT ;  /* 0x0000004c0d00920c */ /* 0x000fe40003f86270 */
[----:B------:R-:W-:Y:S01]  /*48b0*/  @!P1 IADD3 R13, PT, PT, R69, 0x1, RZ ;  /* 0x00000001450d9810 */ /* 0x000fe20007ffe0ff */
[----:B------:R-:W-:-:S03]  /*48c0*/  FMUL.FTZ R29, R17, R29 ;  /* 0x0000001d111d7220 */ /* 0x000fc60000410000 */
[----:B------:R-:W-:Y:S01]  /*48d0*/  @!P1 ISETP.GE.AND P2, PT, R13, R76, PT ;  /* 0x0000004c0d00920c */ /* 0x000fe20003f46270 */
[----:B------:R-:W-:Y:S01]  /*48e0*/  FFMA.FTZ R29, R16, R28, R29 ;  /* 0x0000001c101d7223 */ /* 0x000fe2000001001d */
[----:B------:R-:W-:-:S03]  /*48f0*/  @!P1 VIADD R13, R69, 0x2 ;  /* 0x00000002450d9836 */ /* 0x000fc60000000000 */
[----:B------:R-:W-:Y:S01]  /*4900*/  FFMA.FTZ R30, R18, R30, R29 ;  /* 0x0000001e121e7223 */ /* 0x000fe2000001001d */
[-C--:B------:R-:W-:Y:S02]  /*4910*/  @!P1 ISETP.GE.AND P6, PT, R73, R76.reuse, PT ;  /* 0x0000004c4900920c */ /* 0x080fe40003fc6270 */
[-C--:B------:R-:W-:Y:S01]  /*4920*/  @!P1 ISETP.GE.AND P3, PT, R13, R76.reuse, PT ;  /* 0x0000004c0d00920c */ /* 0x080fe20003f66270 */
[----:B------:R-:W-:Y:S01]  /*4930*/  FFMA.FTZ R81, R19, R31, R30 ;  /* 0x0000001f13517223 */ /* 0x000fe2000001001e */
[----:B------:R-:W-:Y:S01]  /*4940*/  @!P1 IADD3 R13, PT, PT, R69, 0x1, RZ ;  /* 0x00000001450d9810 */ /* 0x000fe20007ffe0ff */
[----:B------:R-:W2:Y:S03]  /*4950*/  LDG.E.128.CONSTANT R28, desc[UR6][R78.64+0x1000] ;  /* 0x001000064e1c7981 */ /* 0x000ea6000c1e9d00 */
[----:B------:R-:W-:Y:S02]  /*4960*/  @!P1 ISETP.GE.AND P5, PT, R13, R76, PT ;  /* 0x0000004c0d00920c */ /* 0x000fe40003fa6270 */
[----:B------:R-:W-:-:S02]  /*4970*/  @!P1 IADD3 R13, PT, PT, R69, 0x2, RZ ;  /* 0x00000002450d9810 */ /* 0x000fc40007ffe0ff */
[----:B----4-:R-:W-:Y:S02]  /*4980*/  @!P1 FSEL R26, R26, RZ, !P2 ;  /* 0x000000ff1a1a9208 */ /* 0x010fe40005000000 */
[----:B------:R-:W-:-:S04]  /*4990*/  @!P1 ISETP.GE.AND P2, PT, R73, R76, PT ;  /* 0x0000004c4900920c */ /* 0x000fc80003f46270 */
[----:B-----5:R-:W-:Y:S02]  /*49a0*/  @!P1 FSEL R20, R20, RZ, !P2 ;  /* 0x000000ff14149208 */ /* 0x020fe40005000000 */
[----:B------:R-:W-:-:S04]  /*49b0*/  @!P1 ISETP.GE.AND P2, PT, R69, R76, PT ;  /* 0x0000004c4500920c */ /* 0x000fc80003f46270 */
[----:B------:R-:W-:Y:S02]  /*49c0*/  @!P1 FSEL R21, R21, RZ, !P2 ;  /* 0x000000ff15159208 */ /* 0x000fe40005000000 */
[----:B------:R-:W-:Y:S02]  /*49d0*/  @!P1 FSEL R24, R24, RZ, !P6 ;  /* 0x000000ff18189208 */ /* 0x000fe40007000000 */
[----:B------:R-:W-:Y:S01]  /*49e0*/  @!P1 ISETP.GE.AND P6, PT, R69, R76, PT ;  /* 0x0000004c4500920c */ /* 0x000fe20003fc6270 */
[----:B------:R-:W-:Y:S01]  /*49f0*/  FMUL.FTZ R21, R17, R21 ;  /* 0x0000001511157220 */ /* 0x000fe20000410000 */
[----:B------:R-:W-:Y:S02]  /*4a00*/  @!P1 FSEL R22, R22, RZ, !P5 ;  /* 0x000000ff16169208 */ /* 0x000fe40006800000 */
[----:B------:R-:W-:Y:S01]  /*4a10*/  @!P1 FSEL R25, R25, RZ, !P6 ;  /* 0x000000ff19199208 */ /* 0x000fe20007000000 */
[----:B------:R-:W-:Y:S01]  /*4a20*/  FFMA.FTZ R21, R16, R20, R21 ;  /* 0x0000001410157223 */ /* 0x000fe20000010015 */
[----:B------:R-:W-:-:S03]  /*4a30*/  @!P1 ISETP.GE.AND P6, PT, R13, R76, PT ;  /* 0x0000004c0d00920c */ /* 0x000fc60003fc6270 */
[----:B------:R-:W-:Y:S01]  /*4a40*/  FFMA.FTZ R22, R18, R22, R21 ;  /* 0x0000001612167223 */ /* 0x000fe20000010015 */
[----:B------:R-:W-:-:S05]  /*4a50*/  @!P1 FSEL R23, R23, RZ, !P6 ;  /* 0x000000ff17179208 */ /* 0x000fca0007000000 */
[----:B------:R-:W-:Y:S02]  /*4a60*/  FFMA.FTZ R12, R19, R23, R22 ;  /* 0x00000017130c7223 */ /* 0x000fe40000010016 */
[----:B------:R-:W4:Y:S01]  /*4a70*/  LDG.E.128.CONSTANT R20, desc[UR6][R78.64+0x1200] ;  /* 0x001200064e147981 */ /* 0x000f22000c1e9d00 */
[----:B------:R-:W-:Y:S01]  /*4a80*/  FMUL.FTZ R25, R17, R25 ;  /* 0x0000001911197220 */ /* 0x000fe20000410000 */
[----:B------:R-:W-:-:S03]  /*4a90*/  @!P1 FSEL R27, R27, RZ, !P3 ;  /* 0x000000ff1b1b9208 */ /* 0x000fc60005800000 */
[----:B------:R-:W-:-:S04]  /*4aa0*/  FFMA.FTZ R25, R16, R24, R25 ;  /* 0x0000001810197223 */ /* 0x000fc80000010019 */
[----:B------:R-:W-:Y:S01]  /*4ab0*/  FFMA.FTZ R26, R18, R26, R25 ;  /* 0x0000001a121a7223 */ /* 0x000fe20000010019 */
[----:B------:R-:W-:-:S03]  /*4ac0*/  @!P1 ISETP.GE.AND P2, PT, R73, R76, PT ;  /* 0x0000004c4900920c */ /* 0x000fc60003f46270 */
[----:B------:R-:W-:Y:S01]  /*4ad0*/  FFMA.FTZ R27, R19, R27, R26 ;  /* 0x0000001b131b7223 */ /* 0x000fe2000001001a */
[----:B------:R-:W-:-:S03]  /*4ae0*/  @!P1 IADD3 R13, PT, PT, R69, 0x1, RZ ;  /* 0x00000001450d9810 */ /* 0x000fc60007ffe0ff */
[----:B------:R-:W-:Y:S02]  /*4af0*/  FADD.FTZ R60, R60, R27 ;  /* 0x0000001b3c3c7221 */ /* 0x000fe40000010000 */
[----:B------:R-:W5:Y:S01]  /*4b00*/  LDG.E.128.CONSTANT R24, desc[UR6][R78.64+0x1400] ;  /* 0x001400064e187981 */ /* 0x000f62000c1e9d00 */
[-C--:B------:R-:W-:Y:S02]  /*4b10*/  @!P1 ISETP.GE.AND P3, PT, R69, R76.reuse, PT ;  /* 0x0000004c4500920c */ /* 0x080fe40003f66270 */
[----:B--2---:R-:W-:Y:S02]  /*4b20*/  @!P1 FSEL R28, R28, RZ, !P2 ;  /* 0x000000ff1c1c9208 */ /* 0x004fe40005000000 */
[----:B------:R-:W-:Y:S01]  /*4b30*/  @!P1 ISETP.GE.AND P2, PT, R13, R76, PT ;  /* 0x0000004c0d00920c */ /* 0x000fe20003f46270 */
[----:B------:R-:W-:Y:S01]  /*4b40*/  @!P1 VIADD R13, R69, 0x2 ;  /* 0x00000002450d9836 */ /* 0x000fe20000000000 */
[----:B------:R-:W-:Y:S02]  /*4b50*/  @!P1 FSEL R15, R15, RZ, !P4 ;  /* 0x000000ff0f0f9208 */ /* 0x000fe40006000000 */
[----:B------:R-:W-:-:S02]  /*4b60*/  @!P1 FSEL R29, R29, RZ, !P3 ;  /* 0x000000ff1d1d9208 */ /* 0x000fc40005800000 */
[-C--:B------:R-:W-:Y:S01]  /*4b70*/  @!P1 ISETP.GE.AND P3, PT, R13, R76.reuse, PT ;  /* 0x0000004c0d00920c */ /* 0x080fe20003f66270 */
[----:B------:R-:W-:Y:S01]  /*4b80*/  FFMA.FTZ R14, R19, R15, R14 ;  /* 0x0000000f130e7223 */ /* 0x000fe2000001000e */
[----:B------:R-:W-:Y:S01]  /*4b90*/  @!P1 IADD3 R13, PT, PT, R69, 0x1, RZ ;  /* 0x00000001450d9810 */ /* 0x000fe20007ffe0ff */
[----:B------:R-:W-:Y:S01]  /*4ba0*/  FADD.FTZ R59, R59, R12 ;  /* 0x0000000c3b3b7221 */ /* 0x000fe20000010000 */
[----:B------:R-:W-:Y:S01]  /*4bb0*/  @!P1 FSEL R31, R31, RZ, !P3 ;  /* 0x000000ff1f1f9208 */ /* 0x000fe20005800000 */
[----:B------:R-:W-:Y:S01]  /*4bc0*/  FADD.FTZ R61, R61, R14 ;  /* 0x0000000e3d3d7221 */ /* 0x000fe20000010000 */
[-C--:B------:R-:W-:Y:S02]  /*4bd0*/  @!P1 ISETP.GE.AND P4, PT, R13, R76.reuse, PT ;  /* 0x0000004c0d00920c */ /* 0x080fe40003f86270 */
[----:B------:R-:W2:Y:S01]  /*4be0*/  LDG.E.128.CONSTANT R12, desc[UR6][R78.64+0x1600] ;  /* 0x001600064e0c7981 */ /* 0x000ea2000c1e9d00 */
[----:B------:R-:W-:Y:S02]  /*4bf0*/  @!P1 ISETP.GE.AND P3, PT, R69, R76, PT ;  /* 0x0000004c4500920c */ /* 0x000fe40003f66270 */
[----:B------:R-:W-:-:S02]  /*4c00*/  @!P1 FSEL R30, R30, RZ, !P2 ;  /* 0x000000ff1e1e9208 */ /* 0x000fc40005000000 */
[----:B------:R-:W-:Y:S01]  /*4c10*/  @!P1 ISETP.GE.AND P2, PT, R73, R76, PT ;  /* 0x0000004c4900920c */ /* 0x000fe20003f46270 */
[----:B------:R-:W-:-:S04]  /*4c20*/  FMUL.FTZ R29, R17, R29 ;  /* 0x0000001d111d7220 */ /* 0x000fc80000410000 */
[----:B------:R-:W-:Y:S01]  /*4c30*/  FFMA.FTZ R29, R16, R28, R29 ;  /* 0x0000001c101d7223 */ /* 0x000fe2000001001d */
[----:B----4-:R-:W-:Y:S02]  /*4c40*/  @!P1 FSEL R21, R21, RZ, !P3 ;  /* 0x000000ff15159208 */ /* 0x010fe40005800000 */
[----:B------:R-:W-:-:S03]  /*4c50*/  @!P1 FSEL R20, R20, RZ, !P2 ;  /* 0x000000ff14149208 */ /* 0x000fc60005000000 */
[----:B------:R-:W-:Y:S01]  /*4c60*/  FMUL.FTZ R21, R17, R21 ;  /* 0x0000001511157220 */ /* 0x000fe20000410000 */
[----:B------:R-:W-:-:S03]  /*4c70*/  @!P1 FSEL R22, R22, RZ, !P4 ;  /* 0x000000ff16169208 */ /* 0x000fc60006000000 */
[----:B------:R-:W-:-:S04]  /*4c80*/  FFMA.FTZ R21, R16, R20, R21 ;  /* 0x0000001410157223 */ /* 0x000fc80000010015 */
[----:B------:R-:W-:Y:S01]  /*4c90*/  FFMA.FTZ R22, R18, R22, R21 ;  /* 0x0000001612167223 */ /* 0x000fe20000010015 */
[----:B------:R-:W-:-:S04]  /*4ca0*/  @!P1 IADD3 R21, PT, PT, R69, 0x2, RZ ;  /* 0x0000000245159810 */ /* 0x000fc80007ffe0ff */
[-C--:B------:R-:W-:Y:S02]  /*4cb0*/  @!P1 ISETP.GE.AND P2, PT, R21, R76.reuse, PT ;  /* 0x0000004c1500920c */ /* 0x080fe40003f46270 */
[----:B------:R-:W-:Y:S02]  /*4cc0*/  @!P1 IADD3 R21, PT, PT, R69, 0x1, RZ ;  /* 0x0000000145159810 */ /* 0x000fe40007ffe0ff */
[----:B------:R-:W-:Y:S02]  /*4cd0*/  @!P1 FSEL R23, R23, RZ, !P2 ;  /* 0x000000ff17179208 */ /* 0x000fe40005000000 */
[----:B------:R-:W-:-:S03]  /*4ce0*/  @!P1 ISETP.GE.AND P2, PT, R21, R76, PT ;  /* 0x0000004c1500920c */ /* 0x000fc60003f46270 */
[----:B------:R-:W-:Y:S02]  /*4cf0*/  FFMA.FTZ R28, R19, R23, R22 ;  /* 0x00000017131c7223 */ /* 0x000fe40000010016 */
[----:B------:R-:W4:Y:S01]  /*4d00*/  LDG.E.128.CONSTANT R20, desc[UR6][R78.64+0x1800] ;  /* 0x001800064e147981 */ /* 0x000f22000c1e9d00 */
[-C--:B------:R-:W-:Y:S02]  /*4d10*/  @!P1 ISETP.GE.AND P4, PT, R69, R76.reuse, PT ;  /* 0x0000004c4500920c */ /* 0x080fe40003f86270 */
[----:B------:R-:W-:Y:S02]  /*4d20*/  @!P1 ISETP.GE.AND P3, PT, R73, R76, PT ;  /* 0x0000004c4900920c */ /* 0x000fe40003f66270 */
[----:B-----5:R-:W-:Y:S02]  /*4d30*/  @!P1 FSEL R25, R25, RZ, !P4 ;  /* 0x000000ff19199208 */ /* 0x020fe40006000000 */
[----:B------:R-:W-:-:S03]  /*4d40*/  @!P1 FSEL R24, R24, RZ, !P3 ;  /* 0x000000ff18189208 */ /* 0x000fc60005800000 */
[----:B------:R-:W-:Y:S01]  /*4d50*/  FMUL.FTZ R25, R17, R25 ;  /* 0x0000001911197220 */ /* 0x000fe20000410000 */
[----:B------:R-:W-:-:S03]  /*4d60*/  @!P1 FSEL R26, R26, RZ, !P2 ;  /* 0x000000ff1a1a9208 */ /* 0x000fc60005000000 */
[----:B------:R-:W-:Y:S01]  /*4d70*/  FFMA.FTZ R25, R16, R24, R25 ;  /* 0x0000001810197223 */ /* 0x000fe20000010019 */
[----:B------:R-:W-:-:S03]  /*4d80*/  @!P1 ISETP.GE.AND P4, PT, R69, R76, PT ;  /* 0x0000004c4500920c */ /* 0x000fc60003f86270 */
[----:B------:R-:W-:Y:S01]  /*4d90*/  FFMA.FTZ R26, R18, R26, R25 ;  /* 0x0000001a121a7223 */ /* 0x000fe20000010019 */
[----:B------:R-:W-:Y:S01]  /*4da0*/  @!P1 VIADD R25, R69, 0x2 ;  /* 0x0000000245199836 */ /* 0x000fe20000000000 */
[-C--:B------:R-:W-:Y:S02]  /*4db0*/  @!P1 ISETP.GE.AND P3, PT, R73, R76.reuse, PT ;  /* 0x0000004c4900920c */ /* 0x080fe40003f66270 */
[----:B--2---:R-:W-:Y:S02]  /*4dc0*/  @!P1 FSEL R13, R13, RZ, !P4 ;  /* 0x000000ff0d0d9208 */ /* 0x004fe40006000000 */
[----:B------:R-:W-:Y:S02]  /*4dd0*/  @!P1 ISETP.GE.AND P2, PT, R25, R76, PT ;  /* 0x0000004c1900920c */ /* 0x000fe40003f46270 */
[----:B------:R-:W-:Y:S01]  /*4de0*/  @!P1 FSEL R12, R12, RZ, !P3 ;  /* 0x000000ff0c0c9208 */ /* 0x000fe20005800000 */
[----:B------:R-:W-:Y:S01]  /*4df0*/  FMUL.FTZ R25, R17, R13 ;  /* 0x0000000d11197220 */ /* 0x000fe20000410000 */
[----:B------:R-:W-:-:S03]  /*4e00*/  FFMA.FTZ R30, R18, R30, R29 ;  /* 0x0000001e121e7223 */ /* 0x000fc6000001001d */
[----:B------:R-:W-:Y:S01]  /*4e10*/  FFMA.FTZ R29, R16, R12, R25 ;  /* 0x0000000c101d7223 */ /* 0x000fe20000010019 */
[----:B------:R-:W-:Y:S02]  /*4e20*/  @!P1 IADD3 R25, PT, PT, R69, 0x1, RZ ;  /* 0x0000000145199810 */ /* 0x000fe40007ffe0ff */
[----:B------:R-:W-:Y:S02]  /*4e30*/  @!P1 FSEL R27, R27, RZ, !P2 ;  /* 0x000000ff1b1b9208 */ /* 0x000fe40005000000 */
[----:B------:R-:W-:-:S04]  /*4e40*/  @!P1 ISETP.GE.AND P2, PT, R25, R76, PT ;  /* 0x0000004c1900920c */ /* 0x000fc80003f46270 */
[----:B------:R-:W-:-:S05]  /*4e50*/  @!P1 FSEL R14, R14, RZ, !P2 ;  /* 0x000000ff0e0e9208 */ /* 0x000fca0005000000 */
[----:B------:R-:W-:Y:S01]  /*4e60*/  FFMA.FTZ R12, R18, R14, R29 ;  /* 0x0000000e120c7223 */ /* 0x000fe2000001001d */
[----:B------:R-:W-:Y:S01]  /*4e70*/  @!P1 IADD3 R29, PT, PT, R69, 0x2, RZ ;  /* 0x00000002451d9810 */ /* 0x000fe20007ffe0ff */
[----:B------:R-:W-:Y:S01]  /*4e80*/  FFMA.FTZ R13, R19, R27, R26 ;  /* 0x0000001b130d7223 */ /* 0x000fe2000001001a */
[-C--:B------:R-:W-:Y:S01]  /*4e90*/  @!P1 ISETP.GE.AND P3, PT, R69, R76.reuse, PT ;  /* 0x0000004c4500920c */ /* 0x080fe20003f66270 */
[----:B------:R-:W2:Y:S01]  /*4ea0*/  LDG.E.128.CONSTANT R24, desc[UR6][R78.64+0x1a00] ;  /* 0x001a00064e187981 */ /* 0x000ea2000c1e9d00 */
[-C--:B------:R-:W-:Y:S02]  /*4eb0*/  @!P1 ISETP.GE.AND P2, PT, R29, R76.reuse, PT ;  /* 0x0000004c1d00920c */ /* 0x080fe40003f46270 */
[----:B------:R-:W-:Y:S02]  /*4ec0*/  @!P1 IADD3 R29, PT, PT, R69, 0x1, RZ ;  /* 0x00000001451d9810 */ /* 0x000fe40007ffe0ff */
[----:B------:R-:W-:Y:S02]  /*4ed0*/  @!P1 FSEL R15, R15, RZ, !P2 ;  /* 0x000000ff0f0f9208 */ /* 0x000fe40005000000 */
[----:B------:R-:W-:-:S02]  /*4ee0*/  @!P1 ISETP.GE.AND P2, PT, R73, R76, PT ;  /* 0x0000004c4900920c */ /* 0x000fc40003f46270 */
[----:B------:R-:W-:Y:S01]  /*4ef0*/  @!P1 ISETP.GE.AND P4, PT, R29, R76, PT ;  /* 0x0000004c1d00920c */ /* 0x000fe20003f86270 */
[----:B------:R-:W-:Y:S02]  /*4f00*/  @!P1 VIADD R29, R69, 0x2 ;  /* 0x00000002451d9836 */ /* 0x000fe40000000000 */
[----:B------:R-:W-:-:S03]  /*4f10*/  FFMA.FTZ R31, R19, R31, R30 ;  /* 0x0000001f131f7223 */ /* 0x000fc6000001001e */
[----:B------:R-:W-:Y:S01]  /*4f20*/  @!P1 ISETP.GE.AND P5, PT, R29, R76, PT ;  /* 0x0000004c1d00920c */ /* 0x000fe20003fa6270 */
[----:B------:R-:W-:Y:S01]  /*4f30*/  FADD.FTZ R58, R58, R31 ;  /* 0x0000001f3a3a7221 */ /* 0x000fe20000010000 */
[----:B------:R-:W-:Y:S02]  /*4f40*/  FADD.FTZ R57, R57, R28 ;  /* 0x0000001c39397221 */ /* 0x000fe40000010000 */
[----:B------:R-:W5:Y:S01]  /*4f50*/  LDG.E.128.CONSTANT R28, desc[UR6][R78.64+0x1c00] ;  /* 0x001c00064e1c7981 */ /* 0x000f62000c1e9d00 */
[----:B------:R-:W-:Y:S01]  /*4f60*/  FADD.FTZ R62, R62, R81 ;  /* 0x000000513e3e7221 */ /* 0x000fe20000010000 */
[----:B----4-:R-:W-:Y:S02]  /*4f70*/  @!P1 FSEL R21, R21, RZ, !P3 ;  /* 0x000000ff15159208 */ /* 0x010fe40005800000 */
[----:B------:R-:W-:-:S03]  /*4f80*/  @!P1 FSEL R20, R20, RZ, !P2 ;  /* 0x000000ff14149208 */ /* 0x000fc60005000000 */
[----:B------:R-:W-:Y:S01]  /*4f90*/  FMUL.FTZ R21, R17, R21 ;  /* 0x0000001511157220 */ /* 0x000fe20000410000 */
[----:B------:R-:W-:-:S03]  /*4fa0*/  @!P1 FSEL R22, R22, RZ, !P4 ;  /* 0x000000ff16169208 */ /* 0x000fc60006000000 */
[----:B------:R-:W-:Y:S01]  /*4fb0*/  FFMA.FTZ R21, R16, R20, R21 ;  /* 0x0000001410157223 */ /* 0x000fe20000010015 */
[----:B------:R-:W-:-:S03]  /*4fc0*/  @!P1 FSEL R23, R23, RZ, !P5 ;  /* 0x000000ff17179208 */ /* 0x000fc60006800000 */
[----:B------:R-:W-:-:S04]  /*4fd0*/  FFMA.FTZ R22, R18, R22, R21 ;  /* 0x0000001612167223 */ /* 0x000fc80000010015 */
[----:B------:R-:W-:Y:S02]  /*4fe0*/  FFMA.FTZ R81, R19, R23, R22 ;  /* 0x0000001713517223 */ /* 0x000fe40000010016 */
[----:B------:R-:W4:Y:S01]  /*4ff0*/  LDG.E.128.CONSTANT R20, desc[UR6][R78.64+0x1e00] ;  /* 0x001e00064e147981 */ /* 0x000f22000c1e9d00 */
[----:B------:R-:W-:Y:S01]  /*5000*/  FADD.FTZ R56, R56, R13 ;  /* 0x0000000d38387221 */ /* 0x000fe20000010000 */
[----:B------:R-:W-:-:S04]  /*5010*/  @!P1 IADD3 R13, PT, PT, R69, 0x1, RZ ;  /* 0x00000001450d9810 */ /* 0x000fc80007ffe0ff */
[-C--:B------:R-:W-:Y:S02]  /*5020*/  @!P1 ISETP.GE.AND P4, PT, R13, R76.reuse, PT ;  /* 0x0000004c0d00920c */ /* 0x080fe40003f86270 */
[----:B------:R-:W-:Y:S02]  /*5030*/  @!P1 IADD3 R13, PT, PT, R69, 0x2, RZ ;  /* 0x00000002450d9810 */ /* 0x000fe40007ffe0ff */
[-C--:B------:R-:W-:Y:S02]  /*5040*/  @!P1 ISETP.GE.AND P2, PT, R73, R76.reuse, PT ;  /* 0x0000004c4900920c */ /* 0x080fe40003f46270 */
[-C--:B------:R-:W-:Y:S02]  /*5050*/  @!P1 ISETP.GE.AND P3, PT, R69, R76.reuse, PT ;  /* 0x0000004c4500920c */ /* 0x080fe40003f66270 */
[----:B------:R-:W-:Y:S02]  /*5060*/  @!P1 ISETP.GE.AND P6, PT, R73, R76, PT ;  /* 0x0000004c4900920c */ /* 0x000fe40003fc6270 */
[----:B--2---:R-:W-:-:S02]  /*5070*/  @!P1 FSEL R26, R26, RZ, !P4 ;  /* 0x000000ff1a1a9208 */ /* 0x004fc40006000000 */
[-C--:B------:R-:W-:Y:S02]  /*5080*/  @!P1 ISETP.GE.AND P4, PT, R13, R76.reuse, PT ;  /* 0x0000004c0d00920c */ /* 0x080fe40003f86270 */
[----:B------:R-:W-:Y:S02]  /*5090*/  @!P1 IADD3 R13, PT, PT, R69, 0x1, RZ ;  /* 0x00000001450d9810 */ /* 0x000fe40007ffe0ff */
[----:B------:R-:W-:Y:S02]  /*50a0*/  @!P1 FSEL R24, R24, RZ, !P2 ;  /* 0x000000ff18189208 */ /* 0x000fe40005000000 */
[----:B------:R-:W-:Y:S01]  /*50b0*/  @!P1 ISETP.GE.AND P2, PT, R13, R76, PT ;  /* 0x0000004c0d00920c */ /* 0x000fe20003f46270 */
[----:B------:R-:W-:Y:S01]  /*50c0*/  @!P1 VIADD R13, R69, 0x2 ;  /* 0x00000002450d9836 */ /* 0x000fe20000000000 */
[----:B------:R-:W-:-:S04]  /*50d0*/  @!P1 FSEL R25, R25, RZ, !P3 ;  /* 0x000000ff19199208 */ /* 0x000fc80005800000 */
[-C--:B------:R-:W-:Y:S02]  /*50e0*/  @!P1 ISETP.GE.AND P3, PT, R13, R76.reuse, PT ;  /* 0x0000004c0d00920c */ /* 0x080fe40003f66270 */
[----:B------:R-:W-:Y:S01]  /*50f0*/  @!P1 IADD3 R13, PT, PT, R69, 0x1, RZ ;  /* 0x00000001450d9810 */ /* 0x000fe20007ffe0ff */
[----:B------:R-:W-:Y:S01]  /*5100*/  FFMA.FTZ R12, R19, R15, R12 ;  /* 0x0000000f130c7223 */ /* 0x000fe2000001000c */
[----:B-----5:R-:W-:Y:S02]  /*5110*/  @!P1 FSEL R30, R30, RZ, !P2 ;  /* 0x000000ff1e1e9208 */ /* 0x020fe40005000000 */
[-C--:B------:R-:W-:Y:S02]  /*5120*/  @!P1 ISETP.GE.AND P5, PT, R13, R76.reuse, PT ;  /* 0x0000004c0d00920c */ /* 0x080fe40003fa6270 */
[----:B------:R-:W-:Y:S02]  /*5130*/  @!P1 FSEL R28, R28, RZ, !P6 ;  /* 0x000000ff1c1c9208 */ /* 0x000fe40007000000 */
[----:B------:R-:W-:-:S02]  /*5140*/  @!P1 ISETP.GE.AND P2, PT, R73, R76, PT ;  /* 0x0000004c4900920c */ /* 0x000fc40003f46270 */
[CC--:B------:R-:W-:Y:S02]  /*5150*/  @!P1 ISETP.GE.AND P6, PT, R69.reuse, R76.reuse, PT ;  /* 0x0000004c4500920c */ /* 0x0c0fe40003fc6270 */
[----:B------:R-:W-:Y:S01]  /*5160*/  @!P1 IADD3 R13, PT, PT, R69, 0x2, RZ ;  /* 0x00000002450d9810 */ /* 0x000fe20007ffe0ff */
[----:B------:R-:W-:Y:S01]  /*5170*/  FADD.FTZ R55, R55, R12 ;  /* 0x0000000c37377221 */ /* 0x000fe20000010000 */
[----:B------:R-:W-:Y:S02]  /*5180*/  @!P1 FSEL R29, R29, RZ, !P6 ;  /* 0x000000ff1d1d9208 */ /* 0x000fe40007000000 */
[----:B------:R-:W-:Y:S02]  /*5190*/  @!P1 ISETP.GE.AND P6, PT, R13, R76, PT ;  /* 0x0000004c0d00920c */ /* 0x000fe40003fc6270 */
[----:B------:R-:W2:Y:S01]  /*51a0*/  LDG.E.128.CONSTANT R12, desc[UR6][R78.64+0x2000] ;  /* 0x002000064e0c7981 */ /* 0x000ea2000c1e9d00 */
[----:B------:R-:W-:-:S04]  /*51b0*/  FMUL.FTZ R29, R17, R29 ;  /* 0x0000001d111d7220 */ /* 0x000fc80000410000 */
[----:B------:R-:W-:Y:S01]  /*51c0*/  FFMA.FTZ R29, R16, R28, R29 ;  /* 0x0000001c101d7223 */ /* 0x000fe2000001001d */
[----:B------:R-:W-:-:S03]  /*51d0*/  @!P1 FSEL R31, R31, RZ, !P3 ;  /* 0x000000ff1f1f9208 */ /* 0x000fc60005800000 */
[----:B------:R-:W-:Y:S01]  /*51e0*/  FFMA.FTZ R30, R18, R30, R29 ;  /* 0x0000001e121e7223 */ /* 0x000fe2000001001d */
[----:B----4-:R-:W-:Y:S02]  /*51f0*/  @!P1 FSEL R20, R20, RZ, !P2 ;  /* 0x000000ff14149208 */ /* 0x010fe40005000000 */
[----:B------:R-:W-:-:S04]  /*5200*/  @!P1 ISETP.GE.AND P2, PT, R69, R76, PT ;  /* 0x0000004c4500920c */ /* 0x000fc80003f46270 */
[----:B------:R-:W-:Y:S02]  /*5210*/  @!P1 FSEL R21, R21, RZ, !P2 ;  /* 0x000000ff15159208 */ /* 0x000fe40005000000 */
[----:B------:R-:W-:-:S03]  /*5220*/  @!P1 FSEL R22, R22, RZ, !P5 ;  /* 0x000000ff16169208 */ /* 0x000fc60006800000 */
[----:B------:R-:W-:-:S04]  /*5230*/  FMUL.FTZ R21, R17, R21 ;  /* 0x0000001511157220 */ /* 0x000fc80000410000 */
[----:B------:R-:W-:-:S04]  /*5240*/  FFMA.FTZ R21, R16, R20, R21 ;  /* 0x0000001410157223 */ /* 0x000fc80000010015 */
[----:B------:R-:W-:Y:S01]  /*5250*/  FFMA.FTZ R22, R18, R22, R21 ;  /* 0x0000001612167223 */ /* 0x000fe20000010015 */
[----:B------:R-:W-:Y:S02]  /*5260*/  FFMA.FTZ R21, R19, R31, R30 ;  /* 0x0000001f13157223 */ /* 0x000fe4000001001e */
[----:B------:R-:W4:Y:S01]  /*5270*/  LDG.E.128.CONSTANT R28, desc[UR6][R78.64+0x2200] ;  /* 0x002200064e1c7981 */ /* 0x000f22000c1e9d00 */
[----:B------:R-:W-:-:S05]  /*5280*/  @!P1 FSEL R23, R23, RZ, !P6 ;  /* 0x000000ff17179208 */ /* 0x000fca0007000000 */
[----:B------:R-:W-:Y:S01]  /*5290*/  FFMA.FTZ R22, R19, R23, R22 ;  /* 0x0000001713167223 */ /* 0x000fe20000010016 */
[----:B------:R-:W-:Y:S01]  /*52a0*/  FMUL.FTZ R25, R17, R25 ;  /* 0x0000001911197220 */ /* 0x000fe20000410000 */
[----:B------:R-:W-:Y:S02]  /*52b0*/  FADD.FTZ R52, R52, R21 ;  /* 0x0000001534347221 */ /* 0x000fe40000010000 */
[----:B------:R-:W-:Y:S02]  /*52c0*/  FADD.FTZ R51, R51, R22 ;  /* 0x0000001633337221 */ /* 0x000fe40000010000 */
[----:B------:R-:W5:Y:S01]  /*52d0*/  LDG.E.128.CONSTANT R20, desc[UR6][R78.64+0x2400] ;  /* 0x002400064e147981 */ /* 0x000f62000c1e9d00 */
[----:B------:R-:W-:Y:S01]  /*52e0*/  FFMA.FTZ R25, R16, R24, R25 ;  /* 0x0000001810197223 */ /* 0x000fe20000010019 */
[-C--:B------:R-:W-:Y:S02]  /*52f0*/  @!P1 ISETP.GE.AND P3, PT, R69, R76.reuse, PT ;  /* 0x0000004c4500920c */ /* 0x080fe40003f66270 */
[----:B------:R-:W-:Y:S01]  /*5300*/  @!P1 ISETP.GE.AND P2, PT, R73, R76, PT ;  /* 0x0000004c4900920c */ /* 0x000fe20003f46270 */
[----:B------:R-:W-:Y:S01]  /*5310*/  FFMA.FTZ R26, R18, R26, R25 ;  /* 0x0000001a121a7223 */ /* 0x000fe20000010019 */
[----:B------:R-:W-:-:S02]  /*5320*/  @!P1 IADD3 R25, PT, PT, R69, 0x1, RZ ;  /* 0x0000000145199810 */ /* 0x000fc40007ffe0ff */
[----:B------:R-:W-:-:S05]  /*5330*/  @!P1 FSEL R27, R27, RZ, !P4 ;  /* 0x000000ff1b1b9208 */ /* 0x000fca0006000000 */
[----:B------:R-:W-:Y:S01]  /*5340*/  FFMA.FTZ R26, R19, R27, R26 ;  /* 0x0000001b131a7223 */ /* 0x000fe2000001001a */
[----:B--2---:R-:W-:Y:S02]  /*5350*/  @!P1 FSEL R13, R13, RZ, !P3 ;  /* 0x000000ff0d0d9208 */ /* 0x004fe40005800000 */
[----:B------:R-:W-:Y:S02]  /*5360*/  @!P1 FSEL R12, R12, RZ, !P2 ;  /* 0x000000ff0c0c9208 */ /* 0x000fe40005000000 */
[----:B------:R-:W-:Y:S01]  /*5370*/  @!P1 ISETP.GE.AND P2, PT, R25, R76, PT ;  /* 0x0000004c1900920c */ /* 0x000fe20003f46270 */
[----:B------:R-:W-:Y:S01]  /*5380*/  FMUL.FTZ R13, R17, R13 ;  /* 0x0000000d110d7220 */ /* 0x000fe20000410000 */
[----:B------:R-:W-:Y:S02]  /*5390*/  @!P1 VIADD R25, R69, 0x2 ;  /* 0x0000000245199836 */ /* 0x000fe40000000000 */
[----:B------:R-:W-:Y:S01]  /*53a0*/  @!P1 FSEL R14, R14, RZ, !P2 ;  /* 0x000000ff0e0e9208 */ /* 0x000fe20005000000 */
[----:B------:R-:W-:-:S02]  /*53b0*/  FFMA.FTZ R13, R16, R12, R13 ;  /* 0x0000000c100d7223 */ /* 0x000fc4000001000d */
[----:B------:R-:W-:Y:S02]  /*53c0*/  @!P1 ISETP.GE.AND P3, PT, R25, R76, PT ;  /* 0x0000004c1900920c */ /* 0x000fe40003f66270 */
[----:B------:R-:W-:Y:S01]  /*53d0*/  FFMA.FTZ R14, R18, R14, R13 ;  /* 0x0000000e120e7223 */ /* 0x000fe2000001000d */
[-C--:B------:R-:W-:Y:S02]  /*53e0*/  @!P1 ISETP.GE.AND P2, PT, R73, R76.reuse, PT ;  /* 0x0000004c4900920c */ /* 0x080fe40003f46270 */
[----:B------:R-:W-:Y:S02]  /*53f0*/  @!P1 IADD3 R25, PT, PT, R69, 0x1, RZ ;  /* 0x0000000145199810 */ /* 0x000fe40007ffe0ff */
[----:B------:R-:W-:Y:S02]  /*5400*/  @!P1 FSEL R15, R15, RZ, !P3 ;  /* 0x000000ff0f0f9208 */ /* 0x000fe40005800000 */
[----:B------:R-:W-:Y:S01]  /*5410*/  @!P1 IADD3 R13, PT, PT, R69, 0x2, RZ ;  /* 0x00000002450d9810 */ /* 0x000fe20007ffe0ff */
[----:B------:R-:W-:Y:S01]  /*5420*/  FADD.FTZ R53, R53, R26 ;  /* 0x0000001a35357221 */ /* 0x000fe20000010000 */
[-C--:B------:R-:W-:Y:S01]  /*5430*/  @!P1 ISETP.GE.AND P4, PT, R25, R76.reuse, PT ;  /* 0x0000004c1900920c */ /* 0x080fe20003f86270 */
[----:B------:R-:W-:Y:S01]  /*5440*/  FFMA.FTZ R15, R19, R15, R14 ;  /* 0x0000000f130f7223 */ /* 0x000fe2000001000e */
[----:B------:R-:W2:Y:S03]  /*5450*/  LDG.E.128.CONSTANT R24, desc[UR6][R78.64+0x2600] ;  /* 0x002600064e187981 */ /* 0x000ea6000c1e9d00 */
[----:B------:R-:W-:Y:S01]  /*5460*/  FADD.FTZ R50, R50, R15 ;  /* 0x0000000f32327221 */ /* 0x000fe20000010000 */
[----:B------:R-:W-:Y:S01]  /*5470*/  @!P1 ISETP.GE.AND P3, PT, R69, R76, PT ;  /* 0x0000004c4500920c */ /* 0x000fe20003f66270 */
[----:B------:R-:W-:Y:S01]  /*5480*/  FADD.FTZ R67, R67, R70 ;  /* 0x0000004643437221 */ /* 0x000fe20000010000 */
[----:B----4-:R-:W-:-:S02]  /*5490*/  @!P1 FSEL R28, R28, RZ, !P2 ;  /* 0x000000ff1c1c9208 */ /* 0x010fc40005000000 */
[-C--:B------:R-:W-:Y:S02]  /*54a0*/  @!P1 ISETP.GE.AND P2, PT, R13, R76.reuse, PT ;  /* 0x0000004c0d00920c */ /* 0x080fe40003f46270 */
[----:B------:R-:W-:Y:S02]  /*54b0*/  @!P1 IADD3 R13, PT, PT, R69, 0x1, RZ ;  /* 0x00000001450d9810 */ /* 0x000fe40007ffe0ff */
[----:B------:R-:W-:Y:S02]  /*54c0*/  @!P1 FSEL R31, R31, RZ, !P2 ;  /* 0x000000ff1f1f9208 */ /* 0x000fe40005000000 */
[----:B------:R-:W-:Y:S02]  /*54d0*/  @!P1 ISETP.GE.AND P2, PT, R13, R76, PT ;  /* 0x0000004c0d00920c */ /* 0x000fe40003f46270 */
[----:B------:R-:W4:Y:S01]  /*54e0*/  LDG.E.128.CONSTANT R12, desc[UR6][R78.64+0x2800] ;  /* 0x002800064e0c7981 */ /* 0x000f22000c1e9d00 */
[----:B------:R-:W-:Y:S02]  /*54f0*/  @!P1 FSEL R29, R29, RZ, !P3 ;  /* 0x000000ff1d1d9208 */ /* 0x000fe40005800000 */
[----:B------:R-:W-:-:S03]  /*5500*/  @!P1 FSEL R30, R30, RZ, !P4 ;  /* 0x000000ff1e1e9208 */ /* 0x000fc60006000000 */
[----:B------:R-:W-:-:S04]  /*5510*/  FMUL.FTZ R29, R17, R29 ;  /* 0x0000001d111d7220 */ /* 0x000fc80000410000 */
[----:B------:R-:W-:-:S04]  /*5520*/  FFMA.FTZ R29, R16, R28, R29 ;  /* 0x0000001c101d7223 */ /* 0x000fc8000001001d */
[----:B------:R-:W-:-:S04]  /*5530*/  FFMA.FTZ R70, R18, R30, R29 ;  /* 0x0000001e12467223 */ /* 0x000fc8000001001d */
[----:B------:R-:W-:Y:S02]  /*5540*/  FFMA.FTZ R70, R19, R31, R70 ;  /* 0x0000001f13467223 */ /* 0x000fe40000010046 */
[----:B------:R-:W3:Y:S01]  /*5550*/  LDG.E.128.CONSTANT R28, desc[UR6][R78.64+0x2a00] ;  /* 0x002a00064e1c7981 */ /* 0x000ee2000c1e9d00 */
[-C--:B------:R-:W-:Y:S02]  /*5560*/  @!P1 ISETP.GE.AND P4, PT, R69, R76.reuse, PT ;  /* 0x0000004c4500920c */ /* 0x080fe40003f86270 */
[----:B------:R-:W-:Y:S02]  /*5570*/  @!P1 ISETP.GE.AND P3, PT, R73, R76, PT ;  /* 0x0000004c4900920c */ /* 0x000fe40003f66270 */
[----:B-----5:R-:W-:Y:S02]  /*5580*/  @!P1 FSEL R21, R21, RZ, !P4 ;  /* 0x000000ff15159208 */ /* 0x020fe40006000000 */
[----:B------:R-:W-:-:S03]  /*5590*/  @!P1 FSEL R20, R20, RZ, !P3 ;  /* 0x000000ff14149208 */ /* 0x000fc60005800000 */
[----:B------:R-:W-:Y:S01]  /*55a0*/  FMUL.FTZ R21, R17, R21 ;  /* 0x0000001511157220 */ /* 0x000fe20000410000 */
[----:B------:R-:W-:-:S03]  /*55b0*/  @!P1 FSEL R22, R22, RZ, !P2 ;  /* 0x000000ff16169208 */ /* 0x000fc60005000000 */
[----:B------:R-:W-:-:S04]  /*55c0*/  FFMA.FTZ R21, R16, R20, R21 ;  /* 0x0000001410157223 */ /* 0x000fc80000010015 */
[----:B------:R-:W-:Y:S01]  /*55d0*/  FFMA.FTZ R22, R18, R22, R21 ;  /* 0x0000001612167223 */ /* 0x000fe20000010015 */
[----:B------:R-:W-:-:S05]  /*55e0*/  @!P1 VIADD R21, R69, 0x2 ;  /* 0x0000000245159836 */ /* 0x000fca0000000000 */
[----:B------:R-:W-:Y:S02]  /*55f0*/  @!P1 ISETP.GE.AND P4, PT, R21, R76, PT ;  /* 0x0000004c1500920c */ /* 0x000fe40003f86270 */
[----:B------:R-:W-:-:S04]  /*5600*/  @!P1 IADD3 R21, PT, PT, R69, 0x1, RZ ;  /* 0x0000000145159810 */ /* 0x000fc80007ffe0ff */
[-C--:B------:R-:W-:Y:S02]  /*5610*/  @!P1 ISETP.GE.AND P2, PT, R21, R76.reuse, PT ;  /* 0x0000004c1500920c */ /* 0x080fe40003f46270 */
[CC--:B------:R-:W-:Y:S02]  /*5620*/  @!P1 ISETP.GE.AND P6, PT, R73.reuse, R76.reuse, PT ;  /* 0x0000004c4900920c */ /* 0x0c0fe40003fc6270 */
[----:B--2---:R-:W-:Y:S02]  /*5630*/  @!P1 FSEL R26, R26, RZ, !P2 ;  /* 0x000000ff1a1a9208 */ /* 0x004fe40005000000 */
[----:B------:R-:W-:Y:S02]  /*5640*/  @!P1 ISETP.GE.AND P2, PT, R73, R76, PT ;  /* 0x0000004c4900920c */ /* 0x000fe40003f46270 */
[----:B------:R-:W-:Y:S02]  /*5650*/  @!P1 IADD3 R21, PT, PT, R69, 0x2, RZ ;  /* 0x0000000245159810 */ /* 0x000fe40007ffe0ff */
[----:B------:R-:W-:-:S02]  /*5660*/  @!P1 FSEL R24, R24, RZ, !P6 ;  /* 0x000000ff18189208 */ /* 0x000fc40007000000 */
[-C--:B------:R-:W-:Y:S02]  /*5670*/  @!P1 ISETP.GE.AND P6, PT, R69, R76.reuse, PT ;  /* 0x0000004c4500920c */ /* 0x080fe40003fc6270 */
[-C--:B------:R-:W-:Y:S02]  /*5680*/  @!P1 ISETP.GE.AND P3, PT, R21, R76.reuse, PT ;  /* 0x0000004c1500920c */ /* 0x080fe40003f66270 */
[----:B------:R-:W-:Y:S02]  /*5690*/  @!P1 IADD3 R21, PT, PT, R69, 0x1, RZ ;  /* 0x0000000145159810 */ /* 0x000fe40007ffe0ff */
[----:B------:R-:W-:Y:S02]  /*56a0*/  @!P1 FSEL R25, R25, RZ, !P6 ;  /* 0x000000ff19199208 */ /* 0x000fe40007000000 */
[----:B------:R-:W-:-:S03]  /*56b0*/  @!P1 ISETP.GE.AND P5, PT, R21, R76, PT ;  /* 0x0000004c1500920c */ /* 0x000fc60003fa6270 */
[----:B------:R-:W-:Y:S01]  /*56c0*/  FMUL.FTZ R25, R17, R25 ;  /* 0x0000001911197220 */ /* 0x000fe20000410000 */
[----:B------:R-:W-:Y:S01]  /*56d0*/  @!P1 VIADD R21, R69, 0x2 ;  /* 0x0000000245159836 */ /* 0x000fe20000000000 */
[----:B------:R-:W-:Y:S02]  /*56e0*/  @!P1 FSEL R23, R23, RZ, !P4 ;  /* 0x000000ff17179208 */ /* 0x000fe40006000000 */
[----:B------:R-:W-:Y:S01]  /*56f0*/  FFMA.FTZ R25, R16, R24, R25 ;  /* 0x0000001810197223 */ /* 0x000fe20000010019 */
[----:B------:R-:W-:Y:S02]  /*5700*/  @!P1 FSEL R27, R27, RZ, !P3 ;  /* 0x000000ff1b1b9208 */ /* 0x000fe40005800000 */
[----:B------:R-:W-:Y:S01]  /*5710*/  @!P1 ISETP.GE.AND P6, PT, R21, R76, PT ;  /* 0x0000004c1500920c */ /* 0x000fe20003fc6270 */
[----:B------:R-:W-:-:S04]  /*5720*/  FFMA.FTZ R26, R18, R26, R25 ;  /* 0x0000001a121a7223 */ /* 0x000fc80000010019 */
[----:B------:R-:W-:-:S04]  /*5730*/  FFMA.FTZ R26, R19, R27, R26 ;  /* 0x0000001b131a7223 */ /* 0x000fc8000001001a */
[----:B------:R-:W-:Y:S02]  /*5740*/  FADD.FTZ R47, R47, R26 ;  /* 0x0000001a2f2f7221 */ /* 0x000fe40000010000 */
[----:B------:R-:W2:Y:S01]  /*5750*/  LDG.E.128.CONSTANT R24, desc[UR6][R78.64+0x2e00] ;  /* 0x002e00064e187981 */ /* 0x000ea2000c1e9d00 */
        /* <DEDUP_REMOVED lines=9> */
[----:B------:R-:W-:Y:S01]  /*57f0*/  @!P1 FSEL R15, R15, RZ, !P6 ;  /* 0x000000ff0f0f9208 */ /* 0x000fe20007000000 */
[----:B------:R-:W-:Y:S01]  /*5800*/  FADD.FTZ R48, R48, R13 ;  /* 0x0000000d30307221 */ /* 0x000fe20000010000 */
[----:B------:R-:W-:Y:S02]  /*5810*/  @!P1 ISETP.GE.AND P2, PT, R73, R76, PT ;  /* 0x0000004c4900920c */ /* 0x000fe40003f46270 */
[----:B------:R-:W-:Y:S01]  /*5820*/  @!P1 IADD3 R13, PT, PT, R69, 0x1, RZ ;  /* 0x00000001450d9810 */ /* 0x000fe20007ffe0ff */
[----:B------:R-:W-:Y:S01]  /*5830*/  FFMA.FTZ R15, R19, R15, R14 ;  /* 0x0000000f130f7223 */ /* 0x000fe2000001000e */
[----:B---3--:R-:W-:-:S02]  /*5840*/  @!P1 FSEL R28, R28, RZ, !P2 ;  /* 0x000000ff1c1c9208 */ /* 0x008fc40005000000 */
[CC--:B------:R-:W-:Y:S01]  /*5850*/  @!P1 ISETP.GE.AND P2, PT, R13.reuse, R76.reuse, PT ;  /* 0x0000004c0d00920c */ /* 0x0c0fe20003f46270 */
[----:B------:R-:W-:Y:S01]  /*5860*/  FADD.FTZ R46, R46, R15 ;  /* 0x0000000f2e2e7221 */ /* 0x000fe20000010000 */
[-C--:B------:R-:W-:Y:S02]  /*5870*/  @!P1 ISETP.GE.AND P4, PT, R13, R76.reuse, PT ;  /* 0x0000004c0d00920c */ /* 0x080fe40003f86270 */
[----:B------:R-:W3:Y:S01]  /*5880*/  LDG.E.128.CONSTANT R12, desc[UR6][R78.64+0x3000] ;  /* 0x003000064e0c7981 */ /* 0x000ee2000c1e9d00 */
[----:B------:R-:W-:-:S04]  /*5890*/  @!P1 ISETP.GE.AND P3, PT, R69, R76, PT ;  /* 0x0000004c4500920c */ /* 0x000fc80003f66270 */
[----:B------:R-:W-:Y:S02]  /*58a0*/  @!P1 FSEL R29, R29, RZ, !P3 ;  /* 0x000000ff1d1d9208 */ /* 0x000fe40005800000 */
[-C--:B------:R-:W-:Y:S02]  /*58b0*/  @!P1 ISETP.GE.AND P3, PT, R69, R76.reuse, PT ;  /* 0x0000004c4500920c */ /* 0x080fe40003f66270 */
[----:B------:R-:W-:Y:S02]  /*58c0*/  @!P1 FSEL R30, R30, RZ, !P2 ;  /* 0x000000ff1e1e9208 */ /* 0x000fe40005000000 */
[----:B------:R-:W-:Y:S01]  /*58d0*/  @!P1 ISETP.GE.AND P2, PT, R73, R76, PT ;  /* 0x0000004c4900920c */ /* 0x000fe20003f46270 */
[----:B------:R-:W-:-:S04]  /*58e0*/  FMUL.FTZ R29, R17, R29 ;  /* 0x0000001d111d7220 */ /* 0x000fc80000410000 */
[----:B------:R-:W-:-:S04]  /*58f0*/  FFMA.FTZ R29, R16, R28, R29 ;  /* 0x0000001c101d7223 */ /* 0x000fc8000001001d */
[----:B------:R-:W-:Y:S01]  /*5900*/  FFMA.FTZ R30, R18, R30, R29 ;  /* 0x0000001e121e7223 */ /* 0x000fe2000001001d */
[----:B----4-:R-:W-:Y:S02]  /*5910*/  @!P1 FSEL R21, R21, RZ, !P3 ;  /* 0x000000ff15159208 */ /* 0x010fe40005800000 */
[----:B------:R-:W-:Y:S02]  /*5920*/  @!P1 FSEL R20, R20, RZ, !P2 ;  /* 0x000000ff14149208 */ /* 0x000fe40005000000 */
[----:B------:R-:W-:Y:S01]  /*5930*/  @!P1 ISETP.GE.AND P3, PT, R69, R76, PT ;  /* 0x0000004c4500920c */ /* 0x000fe20003f66270 */
[----:B------:R-:W-:Y:S01]  /*5940*/  FMUL.FTZ R21, R17, R21 ;  /* 0x0000001511157220 */ /* 0x000fe20000410000 */
[----:B------:R-:W-:Y:S02]  /*5950*/  @!P1 FSEL R22, R22, RZ, !P4 ;  /* 0x000000ff16169208 */ /* 0x000fe40006000000 */
[----:B--2---:R-:W-:Y:S01]  /*5960*/  @!P1 FSEL R25, R25, RZ, !P3 ;  /* 0x000000ff19199208 */ /* 0x004fe20005800000 */
[----:B------:R-:W-:Y:S01]  /*5970*/  FFMA.FTZ R21, R16, R20, R21 ;  /* 0x0000001410157223 */ /* 0x000fe20000010015 */
[----:B------:R-:W-:-:S03]  /*5980*/  @!P1 ISETP.GE.AND P2, PT, R73, R76, PT ;  /* 0x0000004c4900920c */ /* 0x000fc60003f46270 */
[----:B------:R-:W-:Y:S01]  /*5990*/  FFMA.FTZ R22, R18, R22, R21 ;  /* 0x0000001612167223 */ /* 0x000fe20000010015 */
[----:B------:R-:W-:Y:S01]  /*59a0*/  FMUL.FTZ R21, R17, R25 ;  /* 0x0000001911157220 */ /* 0x000fe20000410000 */
[----:B------:R-:W-:Y:S02]  /*59b0*/  @!P1 IADD3 R25, PT, PT, R69, 0x2, RZ ;  /* 0x0000000245199810 */ /* 0x000fe40007ffe0ff */
[----:B------:R-:W-:Y:S02]  /*59c0*/  @!P1 FSEL R24, R24, RZ, !P2 ;  /* 0x000000ff18189208 */ /* 0x000fe40005000000 */
[CC--:B------:R-:W-:Y:S02]  /*59d0*/  @!P1 ISETP.GE.AND P2, PT, R25.reuse, R76.reuse, PT ;  /* 0x0000004c1900920c */ /* 0x0c0fe40003f46270 */
[----:B------:R-:W-:Y:S02]  /*59e0*/  @!P1 ISETP.GE.AND P3, PT, R25, R76, PT ;  /* 0x0000004c1900920c */ /* 0x000fe40003f66270 */
[----:B------:R-:W-:-:S02]  /*59f0*/  @!P1 IADD3 R25, PT, PT, R69, 0x1, RZ ;  /* 0x0000000145199810 */ /* 0x000fc40007ffe0ff */
[----:B------:R-:W-:Y:S02]  /*5a00*/  @!P1 FSEL R23, R23, RZ, !P3 ;  /* 0x000000ff17179208 */ /* 0x000fe40005800000 */
[----:B------:R-:W-:Y:S01]  /*5a10*/  @!P1 ISETP.GE.AND P4, PT, R25, R76, PT ;  /* 0x0000004c1900920c */ /* 0x000fe20003f86270 */
[----:B------:R-:W-:Y:S02]  /*5a20*/  @!P1 VIADD R25, R69, 0x2 ;  /* 0x0000000245199836 */ /* 0x000fe40000000000 */
[----:B------:R-:W-:Y:S01]  /*5a30*/  FFMA.FTZ R21, R16, R24, R21 ;  /* 0x0000001810157223 */ /* 0x000fe20000010015 */
[----:B------:R-:W-:Y:S01]  /*5a40*/  @!P1 FSEL R31, R31, RZ, !P2 ;  /* 0x000000ff1f1f9208 */ /* 0x000fe20005000000 */
[----:B------:R-:W-:Y:S01]  /*5a50*/  FFMA.FTZ R23, R19, R23, R22 ;  /* 0x0000001713177223 */ /* 0x000fe20000010016 */
[----:B------:R-:W-:Y:S02]  /*5a60*/  @!P1 FSEL R26, R26, RZ, !P4 ;  /* 0x000000ff1a1a9208 */ /* 0x000fe40006000000 */
[----:B------:R-:W-:Y:S01]  /*5a70*/  @!P1 ISETP.GE.AND P2, PT, R25, R76, PT ;  /* 0x0000004c1900920c */ /* 0x000fe20003f46270 */
[----:B------:R-:W-:Y:S01]  /*5a80*/  FFMA.FTZ R30, R19, R31, R30 ;  /* 0x0000001f131e7223 */ /* 0x000fe2000001001e */
[----:B------:R-:W-:Y:S01]  /*5a90*/  FADD.FTZ R44, R44, R23 ;  /* 0x000000172c2c7221 */ /* 0x000fe20000010000 */
[----:B------:R-:W-:-:S02]  /*5aa0*/  FFMA.FTZ R26, R18, R26, R21 ;  /* 0x0000001a121a7223 */ /* 0x000fc40000010015 */
[----:B------:R-:W2:Y:S01]  /*5ab0*/  LDG.E.128.CONSTANT R20, desc[UR6][R78.64+0x3200] ;  /* 0x003200064e147981 */ /* 0x000ea2000c1e9d00 */
[----:B------:R-:W-:Y:S01]  /*5ac0*/  @!P1 FSEL R27, R27, RZ, !P2 ;  /* 0x000000ff1b1b9208 */ /* 0x000fe20005000000 */
[----:B------:R-:W-:Y:S01]  /*5ad0*/  FADD.FTZ R45, R45, R30 ;  /* 0x0000001e2d2d7221 */ /* 0x000fe20000010000 */
[-C--:B------:R-:W-:Y:S01]  /*5ae0*/  @!P1 ISETP.GE.AND P2, PT, R73, R76.reuse, PT ;  /* 0x0000004c4900920c */ /* 0x080fe20003f46270 */
[----:B------:R-:W4:Y:S01]  /*5af0*/  LDG.E.128.CONSTANT R28, desc[UR6][R78.64+0x3400] ;  /* 0x003400064e1c7981 */ /* 0x000f22000c1e9d00 */
[----:B------:R-:W-:Y:S01]  /*5b00*/  @!P1 IADD3 R25, PT, PT, R69, 0x1, RZ ;  /* 0x0000000145199810 */ /* 0x000fe20007ffe0ff */
[----:B------:R-:W-:Y:S01]  /*5b10*/  FFMA.FTZ R26, R19, R27, R26 ;  /* 0x0000001b131a7223 */ /* 0x000fe2000001001a */
[----:B---3--:R-:W-:Y:S02]  /*5b20*/  @!P1 FSEL R12, R12, RZ, !P2 ;  /* 0x000000ff0c0c9208 */ /* 0x008fe40005000000 */
[-C--:B------:R-:W-:Y:S02]  /*5b30*/  @!P1 ISETP.GE.AND P2, PT, R25, R76.reuse, PT ;  /* 0x0000004c1900920c */ /* 0x080fe40003f46270 */
[----:B------:R-:W-:-:S02]  /*5b40*/  @!P1 ISETP.GE.AND P3, PT, R69, R76, PT ;  /* 0x0000004c4500920c */ /* 0x000fc40003f66270 */
[C---:B------:R-:W-:Y:S02]  /*5b50*/  @!P1 IADD3 R25, PT, PT, R69.reuse, 0x2, RZ ;  /* 0x0000000245199810 */ /* 0x040fe40007ffe0ff */
[----:B------:R-:W-:Y:S01]  /*5b60*/  @!P1 IADD3 R27, PT, PT, R69, 0x1, RZ ;  /* 0x00000001451b9810 */ /* 0x000fe20007ffe0ff */
[----:B------:R-:W-:Y:S01]  /*5b70*/  FADD.FTZ R43, R43, R26 ;  /* 0x0000001a2b2b7221 */ /* 0x000fe20000010000 */
[----:B------:R-:W-:Y:S02]  /*5b80*/  @!P1 FSEL R13, R13, RZ, !P3 ;  /* 0x000000ff0d0d9208 */ /* 0x000fe40005800000 */
[-C--:B------:R-:W-:Y:S02]  /*5b90*/  @!P1 ISETP.GE.AND P3, PT, R25, R76.reuse, PT ;  /* 0x0000004c1900920c */ /* 0x080fe40003f66270 */
[----:B------:R-:W-:Y:S02]  /*5ba0*/  @!P1 ISETP.GE.AND P4, PT, R27, R76, PT ;  /* 0x0000004c1b00920c */ /* 0x000fe40003f86270 */
[----:B------:R-:W3:Y:S01]  /*5bb0*/  LDG.E.128.CONSTANT R24, desc[UR6][R78.64+0x3600] ;  /* 0x003600064e187981 */ /* 0x000ee2000c1e9d00 */
[----:B------:R-:W-:Y:S01]  /*5bc0*/  FMUL.FTZ R13, R17, R13 ;  /* 0x0000000d110d7220 */ /* 0x000fe20000410000 */
[----:B------:R-:W-:-:S02]  /*5bd0*/  @!P1 FSEL R14, R14, RZ, !P2 ;  /* 0x000000ff0e0e9208 */ /* 0x000fc40005000000 */
[----:B------:R-:W-:Y:S01]  /*5be0*/  @!P1 FSEL R15, R15, RZ, !P3 ;  /* 0x000000ff0f0f9208 */ /* 0x000fe20005800000 */
[----:B------:R-:W-:Y:S01]  /*5bf0*/  FFMA.FTZ R13, R16, R12, R13 ;  /* 0x0000000c100d7223 */ /* 0x000fe2000001000d */
[-C--:B------:R-:W-:Y:S02]  /*5c00*/  @!P1 ISETP.GE.AND P3, PT, R69, R76.reuse, PT ;  /* 0x0000004c4500920c */ /* 0x080fe40003f66270 */
[----:B------:R-:W-:Y:S01]  /*5c10*/  @!P1 ISETP.GE.AND P2, PT, R73, R76, PT ;  /* 0x0000004c4900920c */ /* 0x000fe20003f46270 */
[----:B------:R-:W-:Y:S01]  /*5c20*/  FFMA.FTZ R14, R18, R14, R13 ;  /* 0x0000000e120e7223 */ /* 0x000fe2000001000d */
[C---:B------:R-:W-:Y:S01]  /*5c30*/  @!P1 VIADD R13, R69.reuse, 0x2 ;  /* 0x00000002450d9836 */ /* 0x040fe20000000000 */
[----:B------:R-:W-:Y:S02]  /*5c40*/  @!P1 ISETP.GE.AND P5, PT, R69, R76, PT ;  /* 0x0000004c4500920c */ /* 0x000fe40003fa6270 */
[----:B------:R-:W-:-:S04]  /*5c50*/  FFMA.FTZ R15, R19, R15, R14 ;  /* 0x0000000f130f7223 */ /* 0x000fc8000001000e */
[----:B------:R-:W-:Y:S01]  /*5c60*/  FADD.FTZ R42, R42, R15 ;  /* 0x0000000f2a2a7221 */ /* 0x000fe20000010000 */
[----:B--2---:R-:W-:Y:S02]  /*5c70*/  @!P1 FSEL R21, R21, RZ, !P3 ;  /* 0x000000ff15159208 */ /* 0x004fe40005800000 */
[-C--:B------:R-:W-:Y:S02]  /*5c80*/  @!P1 ISETP.GE.AND P3, PT, R69, R76.reuse, PT ;  /* 0x0000004c4500920c */ /* 0x080fe40003f66270 */
[----:B------:R-:W-:Y:S02]  /*5c90*/  @!P1 FSEL R20, R20, RZ, !P2 ;  /* 0x000000ff14149208 */ /* 0x000fe40005000000 */
[----:B----4-:R-:W-:Y:S02]  /*5ca0*/  @!P1 FSEL R29, R29, RZ, !P3 ;  /* 0x000000ff1d1d9208 */ /* 0x010fe40005800000 */
[-C--:B------:R-:W-:Y:S02]  /*5cb0*/  @!P1 ISETP.GE.AND P2, PT, R73, R76.reuse, PT ;  /* 0x0000004c4900920c */ /* 0x080fe40003f46270 */
[----:B------:R-:W-:-:S02]  /*5cc0*/  @!P1 ISETP.GE.AND P3, PT, R13, R76, PT ;  /* 0x0000004c0d00920c */ /* 0x000fc40003f66270 */
[----:B------:R-:W-:Y:S02]  /*5cd0*/  @!P1 IADD3 R13, PT, PT, R69, 0x1, RZ ;  /* 0x00000001450d9810 */ /* 0x000fe40007ffe0ff */
[----:B------:R-:W-:Y:S02]  /*5ce0*/  @!P1 FSEL R28, R28, RZ, !P2 ;  /* 0x000000ff1c1c9208 */ /* 0x000fe40005000000 */
[-C--:B------:R-:W-:Y:S02]  /*5cf0*/  @!P1 ISETP.GE.AND P2, PT, R13, R76.reuse, PT ;  /* 0x0000004c0d00920c */ /* 0x080fe40003f46270 */
[----:B------:R-:W-:Y:S02]  /*5d00*/  @!P1 IADD3 R13, PT, PT, R69, 0x2, RZ ;  /* 0x00000002450d9810 */ /* 0x000fe40007ffe0ff */
[----:B---3--:R-:W-:Y:S02]  /*5d10*/  @!P1 FSEL R25, R25, RZ, !P5 ;  /* 0x000000ff19199208 */ /* 0x008fe40006800000 */
[----:B------:R-:W-:-:S02]  /*5d20*/  @!P1 ISETP.GE.AND P5, PT, R13, R76, PT ;  /* 0x0000004c0d00920c */ /* 0x000fc40003fa6270 */
[----:B------:R-:W-:Y:S02]  /*5d30*/  @!P1 IADD3 R13, PT, PT, R69, 0x1, RZ ;  /* 0x00000001450d9810 */ /* 0x000fe40007ffe0ff */
[----:B------:R-:W-:Y:S02]  /*5d40*/  @!P1 FSEL R22, R22, RZ, !P4 ;  /* 0x000000ff16169208 */ /* 0x000fe40006000000 */
[-C--:B------:R-:W-:Y:S01]  /*5d50*/  @!P1 ISETP.GE.AND P6, PT, R13, R76.reuse, PT ;  /* 0x0000004c0d00920c */ /* 0x080fe20003fc6270 */
[----:B------:R-:W-:Y:S01]  /*5d60*/  @!P1 VIADD R13, R69, 0x2 ;  /* 0x00000002450d9836 */ /* 0x000fe20000000000 */
[----:B------:R-:W-:Y:S01]  /*5d70*/  @!P1 ISETP.GE.AND P4, PT, R73, R76, PT ;  /* 0x0000004c4900920c */ /* 0x000fe20003f86270 */
[----:B------:R-:W-:-:S03]  /*5d80*/  FMUL.FTZ R21, R17, R21 ;  /* 0x0000001511157220 */ /* 0x000fc60000410000 */
[----:B------:R-:W-:Y:S02]  /*5d90*/  @!P1 FSEL R24, R24, RZ, !P4 ;  /* 0x000000ff18189208 */ /* 0x000fe40006000000 */
[----:B------:R-:W-:Y:S02]  /*5da0*/  @!P1 ISETP.GE.AND P4, PT, R13, R76, PT ;  /* 0x0000004c0d00920c */ /* 0x000fe40003f86270 */
[----:B------:R-:W2:Y:S01]  /*5db0*/  LDG.E.128.CONSTANT R12, desc[UR6][R78.64+0x3800] ;  /* 0x003800064e0c7981 */ /* 0x000ea2000c1e9d00 */
[----:B------:R-:W-:-:S04]  /*5dc0*/  FFMA.FTZ R21, R16, R20, R21 ;  /* 0x0000001410157223 */ /* 0x000fc80000010015 */
[----:B------:R-:W-:Y:S01]  /*5dd0*/  FFMA.FTZ R22, R18, R22, R21 ;  /* 0x0000001612167223 */ /* 0x000fe20000010015 */
[C---:B------:R-:W-:Y:S01]  /*5de0*/  FMUL.FTZ R21, R17.reuse, R29 ;  /* 0x0000001d11157220 */ /* 0x040fe20000410000 */
[----:B------:R-:W-:Y:S01]  /*5df0*/  FMUL.FTZ R25, R17, R25 ;  /* 0x0000001911197220 */ /* 0x000fe20000410000 */
[----:B------:R-:W-:Y:S02]  /*5e00*/  @!P1 FSEL R23, R23, RZ, !P3 ;  /* 0x000000ff17179208 */ /* 0x000fe40005800000 */
[----:B------:R-:W-:Y:S01]  /*5e10*/  FFMA.FTZ R21, R16, R28, R21 ;  /* 0x0000001c10157223 */ /* 0x000fe20000010015 */
[----:B------:R-:W-:Y:S01]  /*5e20*/  @!P1 FSEL R30, R30, RZ, !P2 ;  /* 0x000000ff1e1e9208 */ /* 0x000fe20005000000 */
[----:B------:R-:W-:Y:S01]  /*5e30*/  FFMA.FTZ R25, R16, R24, R25 ;  /* 0x0000001810197223 */ /* 0x000fe20000010019 */
[----:B------:R-:W-:-:S03]  /*5e40*/  FFMA.FTZ R24, R19, R23, R22 ;  /* 0x0000001713187223 */ /* 0x000fc60000010016 */
[----:B------:R-:W-:Y:S02]  /*5e50*/  FFMA.FTZ R30, R18, R30, R21 ;  /* 0x0000001e121e7223 */ /* 0x000fe40000010015 */
[----:B------:R-:W3:Y:S01]  /*5e60*/  LDG.E.128.CONSTANT R20, desc[UR6][R78.64+0x3a00] ;  /* 0x003a00064e147981 */ /* 0x000ee2000c1e9d00 */
[----:B------:R-:W-:Y:S02]  /*5e70*/  @!P1 FSEL R26, R26, RZ, !P6 ;  /* 0x000000ff1a1a9208 */ /* 0x000fe40007000000 */
[----:B------:R-:W-:-:S03]  /*5e80*/  @!P1 FSEL R27, R27, RZ, !P4 ;  /* 0x000000ff1b1b9208 */ /* 0x000fc60006000000 */
[----:B------:R-:W-:Y:S01]  /*5e90*/  FFMA.FTZ R26, R18, R26, R25 ;  /* 0x0000001a121a7223 */ /* 0x000fe20000010019 */
[----:B------:R-:W-:-:S03]  /*5ea0*/  @!P1 IADD3 R25, PT, PT, R69, 0x1, RZ ;  /* 0x0000000145199810 */ /* 0x000fc60007ffe0ff */
[----:B------:R-:W-:Y:S01]  /*5eb0*/  FFMA.FTZ R26, R19, R27, R26 ;  /* 0x0000001b131a7223 */ /* 0x000fe2000001001a */
[----:B------:R-:W-:Y:S01]  /*5ec0*/  @!P1 FSEL R31, R31, RZ, !P5 ;  /* 0x000000ff1f1f9208 */ /* 0x000fe20006800000 */
[----:B------:R-:W-:Y:S01]  /*5ed0*/  FADD.FTZ R41, R41, R24 ;  /* 0x0000001829297221 */ /* 0x000fe20000010000 */
[----:B------:R-:W-:Y:S01]  /*5ee0*/  @!P1 ISETP.GE.AND P4, PT, R25, R76, PT ;  /* 0x0000004c1900920c */ /* 0x000fe20003f86270 */
[----:B------:R-:W-:Y:S02]  /*5ef0*/  FADD.FTZ R39, R39, R26 ;  /* 0x0000001a27277221 */ /* 0x000fe40000010000 */
[----:B------:R-:W4:Y:S01]  /*5f00*/  LDG.E.128.CONSTANT R24, desc[UR6][R78.64+0x3c00] ;  /* 0x003c00064e187981 */ /* 0x000f22000c1e9d00 */
[----:B------:R-:W-:-:S04]  /*5f10*/  FFMA.FTZ R31, R19, R31, R30 ;  /* 0x0000001f131f7223 */ /* 0x000fc8000001001e */
[----:B------:R-:W-:Y:S02]  /*5f20*/  FADD.FTZ R40, R40, R31 ;  /* 0x0000001f28287221 */ /* 0x000fe40000010000 */
[----:B------:R-:W5:Y:S01]  /*5f30*/  LDG.E.128.CONSTANT R28, desc[UR6][R78.64+0x3e00] ;  /* 0x003e00064e1c7981 */ /* 0x000f62000c1e9d00 */
[CC--:B------:R-:W-:Y:S02]  /*5f40*/  @!P1 ISETP.GE.AND P3, PT, R73.reuse, R76.reuse, PT ;  /* 0x0000004c4900920c */ /* 0x0c0fe40003f66270 */
[CC--:B------:R-:W-:Y:S02]  /*5f50*/  @!P1 ISETP.GE.AND P2, PT, R73.reuse, R76.reuse, PT ;  /* 0x0000004c4900920c */ /* 0x0c0fe40003f46270 */
[CC--:B------:R-:W-:Y:S02]  /*5f60*/  @!P1 ISETP.GE.AND P6, PT, R73.reuse, R76.reuse, PT ;  /* 0x0000004c4900920c */ /* 0x0c0fe40003fc6270 */
[----:B------:R-:W-:Y:S01]  /*5f70*/  @!P1 ISETP.GE.AND P5, PT, R73, R76, PT ;  /* 0x0000004c4900920c */ /* 0x000fe20003fa6270 */
[----:B------:R-:W-:Y:S01]  /*5f80*/  FADD.FTZ R54, R54, R81 ;  /* 0x0000005136367221 */ /* 0x000fe20000010000 */
[----:B------:R-:W-:Y:S01]  /*5f90*/  FADD.FTZ R49, R49, R70 ;  /* 0x0000004631317221 */ /* 0x000fe20000010000 */
[----:B--2---:R-:W-:-:S02]  /*5fa0*/  @!P1 FSEL R12, R12, RZ, !P3 ;  /* 0x000000ff0c0c9208 */ /* 0x004fc40005800000 */
[----:B------:R-:W-:-:S04]  /*5fb0*/  @!P1 ISETP.GE.AND P3, PT, R69, R76, PT ;  /* 0x0000004c4500920c */ /* 0x000fc80003f66270 */
[----:B------:R-:W-:Y:S02]  /*5fc0*/  @!P1 FSEL R13, R13, RZ, !P3 ;  /* 0x000000ff0d0d9208 */ /* 0x000fe40005800000 */
[----:B------:R-:W-:-:S03]  /*5fd0*/  @!P1 FSEL R14, R14, RZ, !P4 ;  /* 0x000000ff0e0e9208 */ /* 0x000fc60006000000 */
[----:B------:R-:W-:Y:S01]  /*5fe0*/  FMUL.FTZ R13, R17, R13 ;  /* 0x0000000d110d7220 */ /* 0x000fe20000410000 */
[----:B------:R-:W-:-:S03]  /*5ff0*/  @!P1 ISETP.GE.AND P3, PT, R69, R76, PT ;  /* 0x0000004c4500920c */ /* 0x000fc60003f66270 */
[----:B------:R-:W-:Y:S01]  /*6000*/  FFMA.FTZ R13, R16, R12, R13 ;  /* 0x0000000c100d7223 */ /* 0x000fe2000001000d */
[----:B---3--:R-:W-:-:S03]  /*6010*/  @!P1 FSEL R21, R21, RZ, !P3 ;  /* 0x000000ff15159208 */ /* 0x008fc60005800000 */
[----:B------:R-:W-:Y:S01]  /*6020*/  FFMA.FTZ R14, R18, R14, R13 ;  /* 0x0000000e120e7223 */ /* 0x000fe2000001000d */
[----:B------:R-:W-:Y:S02]  /*6030*/  @!P1 IADD3 R13, PT, PT, R69, 0x1, RZ ;  /* 0x00000001450d9810 */ /* 0x000fe40007ffe0ff */
[----:B------:R-:W-:Y:S01]  /*6040*/  @!P1 FSEL R20, R20, RZ, !P2 ;  /* 0x000000ff14149208 */ /* 0x000fe20005000000 */
[----:B------:R-:W-:Y:S01]  /*6050*/  FMUL.FTZ R21, R17, R21 ;  /* 0x0000001511157220 */ /* 0x000fe20000410000 */
[----:B------:R-:W-:-:S03]  /*6060*/  @!P1 ISETP.GE.AND P2, PT, R13, R76, PT ;  /* 0x0000004c0d00920c */ /* 0x000fc60003f46270 */
[----:B------:R-:W-:Y:S01]  /*6070*/  FFMA.FTZ R21, R16, R20, R21 ;  /* 0x0000001410157223 */ /* 0x000fe20000010015 */
[----:B------:R-:W-:-:S05]  /*6080*/  @!P1 FSEL R22, R22, RZ, !P2 ;  /* 0x000000ff16169208 */ /* 0x000fca0005000000 */
[----:B------:R-:W-:Y:S01]  /*6090*/  FFMA.FTZ R22, R18, R22, R21 ;  /* 0x0000001612167223 */ /* 0x000fe20000010015 */
[C---:B------:R-:W-:Y:S01]  /*60a0*/  @!P1 VIADD R21, R69.reuse, 0x1 ;  /* 0x0000000145159836 */ /* 0x040fe20000000000 */
[----:B----4-:R-:W-:Y:S02]  /*60b0*/  @!P1 FSEL R24, R24, RZ, !P6 ;  /* 0x000000ff18189208 */ /* 0x010fe40007000000 */
[-C--:B------:R-:W-:Y:S02]  /*60c0*/  @!P1 ISETP.GE.AND P3, PT, R69, R76.reuse, PT ;  /* 0x0000004c4500920c */ /* 0x080fe40003f66270 */
[-C--:B------:R-:W-:Y:S02]  /*60d0*/  @!P1 ISETP.GE.AND P6, PT, R21, R76.reuse, PT ;  /* 0x0000004c1500920c */ /* 0x080fe40003fc6270 */
[C---:B------:R-:W-:Y:S02]  /*60e0*/  @!P1 IADD3 R21, PT, PT, R69.reuse, 0x2, RZ ;  /* 0x0000000245159810 */ /* 0x040fe40007ffe0ff */
[----:B------:R-:W-:-:S02]  /*60f0*/  @!P1 ISETP.GE.AND P4, PT, R69, R76, PT ;  /* 0x0000004c4500920c */ /* 0x000fc40003f86270 */
[----:B------:R-:W-:Y:S02]  /*6100*/  @!P1 FSEL R25, R25, RZ, !P3 ;  /* 0x000000ff19199208 */ /* 0x000fe40005800000 */
[----:B------:R-:W-:Y:S02]  /*6110*/  @!P1 ISETP.GE.AND P2, PT, R21, R76, PT ;  /* 0x0000004c1500920c */ /* 0x000fe40003f46270 */
[----:B-----5:R-:W-:Y:S02]  /*6120*/  @!P1 FSEL R29, R29, RZ, !P4 ;  /* 0x000000ff1d1d9208 */ /* 0x020fe40006000000 */
[----:B------:R-:W-:Y:S01]  /*6130*/  @!P1 IADD3 R21, PT, PT, R69, 0x1, RZ ;  /* 0x0000000145159810 */ /* 0x000fe20007ffe0ff */
[C---:B------:R-:W-:Y:S01]  /*6140*/  FMUL.FTZ R25, R17.reuse, R25 ;  /* 0x0000001911197220 */ /* 0x040fe20000410000 */
[----:B------:R-:W-:Y:S01]  /*6150*/  @!P1 FSEL R28, R28, RZ, !P5 ;  /* 0x000000ff1c1c9208 */ /* 0x000fe20006800000 */
[----:B------:R-:W-:Y:S01]  /*6160*/  FMUL.FTZ R17, R17, R29 ;  /* 0x0000001d11117220 */ /* 0x000fe20000410000 */
[----:B------:R-:W-:-:S02]  /*6170*/  @!P1 IADD3 R13, PT, PT, R69, 0x2, RZ ;  /* 0x00000002450d9810 */ /* 0x000fc40007ffe0ff */
[----:B------:R-:W-:Y:S01]  /*6180*/  @!P1 ISETP.GE.AND P5, PT, R21, R76, PT ;  /* 0x0000004c1500920c */ /* 0x000fe20003fa6270 */
[----:B------:R-:W-:Y:S01]  /*6190*/  FFMA.FTZ R25, R16, R24, R25 ;  /* 0x0000001810197223 */ /* 0x000fe20000010019 */
[----:B------:R-:W-:Y:S01]  /*61a0*/  @!P1 FSEL R26, R26, RZ, !P6 ;  /* 0x000000ff1a1a9208 */ /* 0x000fe20007000000 */
[----:B------:R-:W-:Y:S01]  /*61b0*/  FFMA.FTZ R17, R16, R28, R17 ;  /* 0x0000001c10117223 */ /* 0x000fe20000010011 */
[CC--:B------:R-:W-:Y:S02]  /*61c0*/  @!P1 ISETP.GE.AND P4, PT, R13.reuse, R76.reuse, PT ;  /* 0x0000004c0d00920c */ /* 0x0c0fe40003f86270 */
[CC--:B------:R-:W-:Y:S02]  /*61d0*/  @!P1 ISETP.GE.AND P3, PT, R13.reuse, R76.reuse, PT ;  /* 0x0000004c0d00920c */ /* 0x0c0fe40003f66270 */
[----:B------:R-:W-:Y:S02]  /*61e0*/  @!P1 ISETP.GE.AND P6, PT, R13, R76, PT ;  /* 0x0000004c0d00920c */ /* 0x000fe40003fc6270 */
[----:B------:R-:W-:Y:S01]  /*61f0*/  @!P1 FSEL R30, R30, RZ, !P5 ;  /* 0x000000ff1e1e9208 */ /* 0x000fe20006800000 */
[----:B------:R-:W-:Y:S01]  /*6200*/  FFMA.FTZ R26, R18, R26, R25 ;  /* 0x0000001a121a7223 */ /* 0x000fe20000010019 */
[----:B------:R-:W-:-:S02]  /*6210*/  @!P1 FSEL R15, R15, RZ, !P4 ;  /* 0x000000ff0f0f9208 */ /* 0x000fc40006000000 */
[----:B------:R-:W-:Y:S01]  /*6220*/  @!P1 FSEL R23, R23, RZ, !P3 ;  /* 0x000000ff17179208 */ /* 0x000fe20005800000 */
[----:B------:R-:W-:Y:S01]  /*6230*/  FFMA.FTZ R18, R18, R30, R17 ;  /* 0x0000001e12127223 */ /* 0x000fe20000010011 */
        /* <DEDUP_REMOVED lines=10> */
.L_x_25615:
[----:B------:R-:W-:Y:S05]  /*62e0*/  BSYNC.RECONVERGENT B1 ;  /* 0x0000000000017941 */ /* 0x000fea0003800200 */
.L_x_25614:
[----:B------:R-:W-:Y:S01]  /*62f0*/  IADD3 R10, P1, PT, R10, 0x10, RZ ;  /* 0x000000100a0a7810 */ /* 0x000fe20007f3e0ff */
[----:B------:R-:W-:Y:S01]  /*6300*/  VIADD R69, R69, 0x40 ;  /* 0x0000004045457836 */ /* 0x000fe20000000000 */
[----:B------:R-:W-:Y:S02]  /*6310*/  IADD3 R34, PT, PT, R34, 0x4, RZ ;  /* 0x0000000422227810 */ /* 0x000fe40007ffe0ff */
[----:B------:R-:W-:Y:S02]  /*6320*/  IADD3 R32, PT, PT, R32, 0x100, RZ ;  /* 0x0000010020207810 */ /* 0x000fe40007ffe0ff */
[----:B------:R-:W-:Y:S01]  /*6330*/  IADD3.X R11, PT, PT, RZ, R11, RZ, P1, !PT ;  /* 0x0000000bff0b7210 */ /* 0x000fe20000ffe4ff */
[----:B------:R-:W-:Y:S06]  /*6340*/  @!P0 BRA `(.L_x_25616) ;  /* 0xffffffdc00048947 */ /* 0x000fec000383ffff */
.L_x_25613:
[----:B------:R-:W-:Y:S05]  /*6350*/  BSYNC.RECONVERGENT B0 ;  /* 0x0000000000007941 */ /* 0x000fea0003800200 */
.L_x_25612:
[----:B------:R-:W0:Y:S01]  /*6360*/  SHFL.BFLY PT, R12, R63, 0x2, 0x1f ;  /* 0x0c401f003f0c7f89 */ /* 0x000e2200000e0000 */
[----:B------:R-:W-:Y:S01]  /*6370*/  LOP3.LUT P0, RZ, R64, 0x3, RZ, 0xc0, !PT ;  /* 0x0000000340ff7812 */ /* 0x000fe2000780c0ff */
[----:B------:R-:W-:Y:S02]  /*6380*/  BSSY.RECONVERGENT B0, `(.L_x_25617) ;  /* 0x00000ab000007945 */ /* 0x000fe40003800200 */
[----:B------:R-:W4:Y:S04]  /*6390*/  SHFL.BFLY PT, R13, R60, 0x2, 0x1f ;  /* 0x0c401f003c0d7f89 */ /* 0x000f2800000e0000 */
[----:B------:R-:W1:Y:S04]  /*63a0*/  SHFL.BFLY PT, R20, R55, 0x2, 0x1f ;  /* 0x0c401f0037147f89 */ /* 0x000e6800000e0000 */
[----:B------:R-:W2:Y:S04]  /*63b0*/  SHFL.BFLY PT, R3, R66, 0x2, 0x1f ;  /* 0x0c401f0042037f89 */ /* 0x000ea800000e0000 */
[----:B------:R-:W3:Y:S04]  /*63c0*/  SHFL.BFLY PT, R10, R65, 0x2, 0x1f ;  /* 0x0c401f00410a7f89 */ /* 0x000ee800000e0000 */
[----:B------:R-:W3:Y:S04]  /*63d0*/  SHFL.BFLY PT, R11, R62, 0x2, 0x1f ;  /* 0x0c401f003e0b7f89 */ /* 0x000ee800000e0000 */
        /* <DEDUP_REMOVED lines=39> */
[----:B------:R-:W-:Y:S01]  /*6650*/  FADD.FTZ R47, R20, R47 ;  /* 0x0000002f142f7221 */ /* 0x000fe20000010000 */
[----:B------:R-:W-:Y:S02]  /*6660*/  LOP3.LUT R20, R64, 0x3c0, RZ, 0xc0, !PT ;  /* 0x000003c040147812 */ /* 0x000fe400078ec0ff */
[----:B------:R-:W3:Y:S01]  /*6670*/  SHFL.BFLY PT, R29, R40, 0x2, 0x1f ;  /* 0x0c401f00281d7f89 */ /* 0x000ee200000e0000 */
[----:B------:R-:W-:Y:S01]  /*6680*/  FADD.FTZ R46, R21, R46 ;  /* 0x0000002e152e7221 */ /* 0x000fe20000010000 */
[----:B------:R-:W-:Y:S02]  /*6690*/  ISETP.NE.OR P1, PT, R20, 0x40, P0 ;  /* 0x000000401400780c */ /* 0x000fe40000725670 */
        /* <DEDUP_REMOVED lines=27> */
[----:B------:R-:W-:Y:S01]  /*6850*/  FADD.FTZ R3, R3, R16 ;  /* 0x0000001003037221 */ /* 0x000fe20000010000 */
[----:B0-----:R-:W-:Y:S02]  /*6860*/  FADD.FTZ R9, R9, R18 ;  /* 0x0000001209097221 */ /* 0x001fe40000010000 */
        /* <DEDUP_REMOVED lines=11> */
[----:B------:R-:W-:-:S03]  /*6920*/  SHF.R.U32.HI R20, RZ, 0x2, R4 ;  /* 0x00000002ff147819 */ /* 0x000fc60000011604 */
[----:B------:R-:W3:Y:S01]  /*6930*/  SHFL.BFLY PT, R26, R51, 0x1, 0x1f ;  /* 0x0c201f00331a7f89 */ /* 0x000ee200000e0000 */
[----:B0-----:R-:W-:Y:S01]  /*6940*/  FADD.FTZ R58, R58, R21 ;  /* 0x000000153a3a7221 */ /* 0x001fe20000010000 */
[----:B------:R-:W-:Y:S02]  /*6950*/  LEA R4, R5, R20, 0x8 ;  /* 0x0000001405047211 */ /* 0x000fe400078e40ff */
        /* <DEDUP_REMOVED lines=31> */
[----:B-1----:R-:W-:Y:S01]  /*6b50*/  FADD.FTZ R18, R41, R18 ;  /* 0x0000001229127221 */ /* 0x002fe20000010000 */
[----:B------:R-:W-:Y:S01]  /*6b60*/  BAR.SYNC.DEFER_BLOCKING 0x0 ;  /* 0x0000000000007b1d */ /* 0x000fe20000010000 */
[----:B--2---:R-:W-:Y:S01]  /*6b70*/  FADD.FTZ R17, R40, R17 ;  /* 0x0000001128117221 */ /* 0x004fe20000010000 */
[----:B---3--:R-:W-:Y:S01]  /*6b80*/  FADD.FTZ R16, R39, R16 ;  /* 0x0000001027107221 */ /* 0x008fe20000010000 */
[----:B------:R-:W-:Y:S01]  /*6b90*/  FADD.FTZ R15, R38, R15 ;  /* 0x0000000f260f7221 */ /* 0x000fe20000010000 */
[----:B------:R-:W-:Y:S01]  /*6ba0*/  FADD.FTZ R14, R37, R14 ;  /* 0x0000000e250e7221 */ /* 0x000fe20000010000 */
        /* <DEDUP_REMOVED lines=40> */
.L_x_25618:
[----:B------:R-:W-:Y:S05]  /*6e30*/  BSYNC.RECONVERGENT B0 ;  /* 0x0000000000007941 */ /* 0x000fea0003800200 */
.L_x_25617:
        /* <DEDUP_REMOVED lines=77> */
.L_x_25620:
[----:B------:R-:W-:Y:S05]  /*7310*/  BSYNC.RECONVERGENT B0 ;  /* 0x0000000000007941 */ /* 0x000fea0003800200 */
.L_x_25619:
        /* <DEDUP_REMOVED lines=36> */
.L_x_25622:
[----:B------:R-:W-:Y:S05]  /*7560*/  BSYNC.RECONVERGENT B0 ;  /* 0x0000000000007941 */ /* 0x000fea0003800200 */
.L_x_25621:
        /* <DEDUP_REMOVED lines=57> */
[----:B-1----:R-:W-:Y:S01]  /*7900*/  FADD.FTZ R44, R44, R41 ;  /* 0x000000292c2c7221 */ /* 0x002fe20000010000 */
[----:B--2---:R-:W-:Y:S01]  /*7910*/  FADD.FTZ R43, R43, R42 ;  /* 0x0000002a2b2b7221 */ /* 0x004fe20000010000 */
[----:B0-----:R-:W-:Y:S01]  /*7920*/  FADD.FTZ R19, R19, R62 ;  /* 0x0000003e13137221 */ /* 0x001fe20000010000 */
[----:B---3--:R-:W-:Y:S01]  /*7930*/  FADD.FTZ R18, R18, R61 ;  /* 0x0000003d12127221 */ /* 0x008fe20000010000 */
[----:B----4-:R-:W-:Y:S01]  /*7940*/  FADD.FTZ R17, R17, R66 ;  /* 0x0000004211117221 */ /* 0x010fe20000010000 */
[----:B------:R-:W-:Y:S01]  /*7950*/  FADD.FTZ R16, R16, R63 ;  /* 0x0000003f10107221 */ /* 0x000fe20000010000 */
[----:B------:R-:W-:Y:S01]  /*7960*/  FADD.FTZ R15, R15, R68 ;  /* 0x000000440f0f7221 */ /* 0x000fe20000010000 */
[----:B------:R-:W-:Y:S01]  /*7970*/  FADD.FTZ R14, R14, R65 ;  /* 0x000000410e0e7221 */ /* 0x000fe20000010000 */
[----:B------:R-:W-:Y:S01]  /*7980*/  FADD.FTZ R13, R13, R70 ;  /* 0x000000460d0d7221 */ /* 0x000fe20000010000 */
[----:B------:R-:W-:-:S07]  /*7990*/  FADD.FTZ R12, R12, R67 ;  /* 0x000000430c0c7221 */ /* 0x000fce0000010000 */
.L_x_25624:
[----:B------:R-:W-:Y:S05]  /*79a0*/  BSYNC.RECONVERGENT B0 ;  /* 0x0000000000007941 */ /* 0x000fea0003800200 */
.L_x_25623:
[----:B------:R-:W-:Y:S06]  /*79b0*/  BAR.SYNC.DEFER_BLOCKING 0x0 ;  /* 0x0000000000007b1d */ /* 0x000fec0000010000 */
[----:B------:R-:W-:Y:S05]  /*79c0*/  @P4 EXIT ;  /* 0x000000000000494d */ /* 0x000fea0003800000 */
[----:B------:R-:W-:Y:S01]  /*79d0*/  IMAD R7, R6, R7, UR13 ;  /* 0x0000000d06077e24 */ /* 0x000fe2000f8e0207 */
        /* <DEDUP_REMOVED lines=43> */
.L_x_25587:
        /* <DEDUP_REMOVED lines=8> */
.L_x_25626:
[----:B------:R-:W-:Y:S05]  /*7d10*/  BSYNC B2 ;  /* 0x0000000000027941 */ /* 0x000fea0003800000 */
.L_x_25625:
[----:B------:R-:W-:Y:S01]  /*7d20*/  MOV R5, R7 ;  /* 0x0000000700057202 */ /* 0x000fe20000000f00 */
[----:B------:R-:W-:Y:S06]  /*7d30*/  BRA `(.L_x_25627) ;  /* 0xffffff9c00fc7947 */ /* 0x000fec000383ffff */
.L_x_25589:
        /* <DEDUP_REMOVED lines=8> */
.L_x_25629:
[----:B------:R-:W-:Y:S05]  /*7dc0*/  BSYNC B0 ;  /* 0x0000000000007941 */ /* 0x000fea0003800000 */
.L_x_25628:
        /* <DEDUP_REMOVED lines=8> */
.L_x_25630:
[----:B------:R-:W-:Y:S01]  /*7e50*/  IMAD.MOV.U32 R9, RZ, RZ, 0x4 ;  /* 0x00000004ff097424 */ /* 0x000fe200078e00ff */
[----:B------:R-:W-:-:S04]  /*7e60*/  MOV R5, R7 ;  /* 0x0000000700057202 */ /* 0x000fc80000000f00 */
[----:B------:R-:W-:-:S04]  /*7e70*/  FMNMX.FTZ R5, R4, R5, !PT ;  /* 0x0000000504057209 */ /* 0x000fc80007810000 */
[----:B------:R-:W-:-:S07]  /*7e80*/  MOV R4, R5 ;  /* 0x0000000500047202 */ /* 0x000fce0000000f00 */
[----:B------:R-:W-:Y:S05]  /*7e90*/  WARPSYNC.COLLECTIVE R8, `(.L_x_25631) ;  /* 0x0000000008087348 */ /* 0x000fea0003c00000 */
[----:B------:R0:W1:Y:S02]  /*7ea0*/  SHFL.BFLY P2, R7, R4, R9, R11 ;  /* 0x0c00000904077389 */ /* 0x000064000004000b */
[----:B01----:R-:W-:Y:S05]  /*7eb0*/  ENDCOLLECTIVE ;  /* 0x000000000000791b */ /* 0x003fea0003800000 */
.L_x_25631:
[----:B------:R-:W-:Y:S01]  /*7ec0*/  HFMA2 R9, -RZ, RZ, 0, 1.1920928955078125e-07 ;  /* 0x00000002ff097431 */ /* 0x000fe200000001ff */
[----:B------:R-:W-:-:S04]  /*7ed0*/  MOV R6, R7 ;  /* 0x0000000700067202 */ /* 0x000fc80000000f00 */
[----:B------:R-:W-:-:S04]  /*7ee0*/  FMNMX.FTZ R6, R5, R6, !PT ;  /* 0x0000000605067209 */ /* 0x000fc80007810000 */
[----:B------:R-:W-:-:S07]  /*7ef0*/  MOV R4, R6 ;  /* 0x0000000600047202 */ /* 0x000fce0000000f00 */
[----:B------:R-:W-:Y:S05]  /*7f00*/  WARPSYNC.COLLECTIVE R8, `(.L_x_25632) ;  /* 0x0000000008087348 */ /* 0x000fea0003c00000 */
[----:B------:R0:W1:Y:S02]  /*7f10*/  SHFL.BFLY P2, R7, R4, R9, R11 ;  /* 0x0c00000904077389 */ /* 0x000064000004000b */
[----:B01----:R-:W-:Y:S05]  /*7f20*/  ENDCOLLECTIVE ;  /* 0x000000000000791b */ /* 0x003fea0003800000 */
.L_x_25632:
[----:B------:R-:W-:Y:S05]  /*7f30*/  BRA `(.L_x_25633) ;  /* 0xffffff9c00fc7947 */ /* 0x000fea000383ffff */
.L_x_25634:
        /* <DEDUP_REMOVED lines=12> */
.L_x_27634:


//--------------------- .text._ZN4vllm25paged_attention_v2_kernelIffLi192ELi16ELi128ELNS_18Fp8KVCacheDataTypeE0ELb1ELi512EEEvPfS2_PT_PKS3_PKT0_S9_ifPKiSB_iPKfiiiSD_SD_iiiii --------------------------
	.section	.text._ZN4vllm25paged_attention_v2_kernelIffLi192ELi16ELi128ELNS_18Fp8KVCacheDataTypeE0ELb1ELi512EEEvPfS2_PT_PKS3_PKT0_S9_ifPKiSB_iPKfiiiSD_SD_iiiii,"ax",@progbits
	.align	128
        .global         _ZN4vllm25paged_attention_v2_kernelIffLi192ELi16ELi128ELNS_18Fp8KVCacheDataTypeE0ELb1ELi512EEEvPfS2_PT_PKS3_PKT0_S9_ifPKiSB_iPKfiiiSD_SD_iiiii
        .type           _ZN4vllm25paged_attention_v2_kernelIffLi192ELi16ELi128ELNS_18Fp8KVCacheDataTypeE0ELb1ELi512EEEvPfS2_PT_PKS3_PKT0_S9_ifPKiSB_iPKfiiiSD_SD_iiiii,@function
        .size           _ZN4vllm25paged_attention_v2_kernelIffLi192ELi16ELi128ELNS_18Fp8KVCacheDataTypeE0ELb1ELi512EEEvPfS2_PT_PKS3_PKT0_S9_ifPKiSB_iPKfiiiSD_SD_iiiii,(.L_x_27635 - _ZN4vllm25paged_attention_v2_kernelIffLi192ELi16ELi128ELNS_18Fp8KVCacheDataTypeE0ELb1ELi512EEEvPfS2_PT_PKS3_PKT0_S9_ifPKiSB_iPKfiiiSD_SD_iiiii)
        .other          _ZN4vllm25paged_attention_v2_kernelIffLi192ELi16ELi128ELNS_18Fp8KVCacheDataTypeE0ELb1ELi512EEEvPfS2_PT_PKS3_PKT0_S9_ifPKiSB_iPKfiiiSD_SD_iiiii,@"STO_CUDA_ENTRY STV_DEFAULT"
_ZN4vllm25paged_attention_v2_kernelIffLi192ELi16ELi128ELNS_18Fp8KVCacheDataTypeE0ELb1ELi512EEEvPfS2_PT_PKS3_PKT0_S9_ifPKiSB_iPKfiiiSD_SD_iiiii:
.text._ZN4vllm25paged_attention_v2_kernelIffLi192ELi16ELi128ELNS_18Fp8KVCacheDataTypeE0ELb1ELi512EEEvPfS2_PT_PKS3_PKT0_S9_ifPKiSB_iPKfiiiSD_SD_iiiii:
        /* <DEDUP_REMOVED lines=20> */
[----:B------:R-:W-:Y:S01]  /*0140*/  IMAD.MOV.U32 R60, RZ, RZ, RZ ;  /* 0x000000ffff3c7224 */ /* 0x000fe200078e00ff */
[----:B------:R-:W-:Y:S02]  /*0150*/  UIADD3 UR20, UPT, UPT, UR19, -0x1, URZ ;  /* 0xffffffff13147890 */ /* 0x000fe4000fffe0ff */
[----:B--2---:R-:W-:Y:S01]  /*0160*/  UIMAD UR4, UR13, UR4, URZ ;  /* 0x000000040d0472a4 */ /* 0x004fe2000f8e02ff */
[----:B------:R-:W2:Y:S01]  /*0170*/  LDCU UR21, c[0x0][0x408] ;  /* 0x00008100ff1577ac */ /* 0x000ea20008000800 */
[----:B---3--:R-:W-:Y:S01]  /*0180*/  MOV R2, UR7 ;  /* 0x0000000700027c02 */ /* 0x008fe20008000f00 */
[----:B-1----:R-:W-:Y:S01]  /*0190*/  IMAD.U32 R4, RZ, RZ, UR17 ;  /* 0x00000011ff047e24 */ /* 0x002fe2000f8e00ff */
[----:B------:R-:W-:-:S02]  /*01a0*/  USHF.R.S32.HI UR5, URZ, 0x1f, UR4 ;  /* 0x0000001fff057899 */ /* 0x000fc40008011404 */
[----:B------:R-:W-:Y:S01]  /*01b0*/  IABS R9, R2 ;  /* 0x0000000200097213 */ /* 0x000fe20000000000 */
[----:B----4-:R-:W-:Y:S01]  /*01c0*/  UISETP.NE.U32.AND UP0, UPT, UR8, URZ, UPT ;  /* 0x000000ff0800728c */ /* 0x010fe2000bf05070 */
[----:B------:R-:W1:Y:S01]  /*01d0*/  LDCU UR8, c[0x0][0x3f8] ;  /* 0x00007f00ff0877ac */ /* 0x000e620008000800 */
[----:B0-----:R-:W-:Y:S01]  /*01e0*/  ISETP.GT.U32.AND P0, PT, R0, 0x5f, PT ;  /* 0x0000005f0000780c */ /* 0x001fe20003f04070 */
[----:B------:R-:W0:Y:S01]  /*01f0*/  I2F.RP R2, R9 ;  /* 0x0000000900027306 */ /* 0x000e220000209400 */
[----:B------:R-:W-:Y:S01]  /*0200*/  UISETP.NE.AND.EX UP0, UPT, UR9, URZ, UPT, UP0 ;  /* 0x000000ff0900728c */ /* 0x000fe2000bf05300 */
[----:B------:R-:W3:Y:S01]  /*0210*/  LDCU UR9, c[0x0][0x3c8] ;  /* 0x00007900ff0977ac */ /* 0x000ee20008000800 */
[----:B------:R-:W4:Y:S09]  /*0220*/  LDCU UR22, c[0x0][0x3fc] ;  /* 0x00007f80ff1677ac */ /* 0x000f320008000800 */
[----:B------:R-:W2:Y:S01]  /*0230*/  @!P0 LDC.64 R10, c[0x0][0x398] ;  /* 0x0000e600ff0a8b82 */ /* 0x000ea20000000a00 */
[----:B------:R-:W-:Y:S01]  /*0240*/  @!P0 IMAD R4, R4, 0xc0, RZ ;  /* 0x000000c004048824 */ /* 0x000fe200078e02ff */
[----:B------:R-:W-:Y:S01]  /*0250*/  @!P0 SHF.L.U32 R3, R0, 0x1, RZ ;  /* 0x0000000100038819 */ /* 0x000fe200000006ff */
[----:B0-----:R-:W0:Y:S01]  /*0260*/  MUFU.RCP R2, R2 ;  /* 0x0000000200027308 */ /* 0x001e220000001000 */
[----:B------:R-:W0:Y:S02]  /*0270*/  LDCU UR23, c[0x0][0x3e0] ;  /* 0x00007c00ff1777ac */ /* 0x000e240008000800 */
[----:B------:R-:W-:Y:S01]  /*0280*/  @!P0 IADD3 R3, P1, P2, R3, UR4, R4 ;  /* 0x0000000403038c10 */ /* 0x000fe2000fa3e004 */
[----:B------:R-:W0:Y:S03]  /*0290*/  LDCU UR24, c[0x0][0x3dc] ;  /* 0x00007b80ff1877ac */ /* 0x000e260008000800 */
[----:B------:R-:W-:Y:S01]  /*02a0*/  @!P0 IADD3.X R6, PT, PT, RZ, UR5, RZ, P1, P2 ;  /* 0x00000005ff068c10 */ /* 0x000fe20008fe44ff */
[----:B------:R-:W1:Y:S01]  /*02b0*/  @UP0 LDCU.64 UR4, c[0x0][0x3d0] ;  /* 0x00007a00ff0407ac */ /* 0x000e620008000a00 */
[----:B------:R-:W0:Y:S01]  /*02c0*/  LDCU UR25, c[0x0][0x3b4] ;  /* 0x00007680ff1977ac */ /* 0x000e220008000800 */
[----:B------:R-:W0:Y:S01]  /*02d0*/  LDCU.64 UR26, c[0x0][0x3a0] ;  /* 0x00007400ff1a77ac */ /* 0x000e220008000a00 */
[----:B--2---:R-:W-:-:S02]  /*02e0*/  @!P0 LEA R4, P1, R3, R10, 0x2 ;  /* 0x0000000a03048211 */ /* 0x004fc400078210ff */
[----:B------:R-:W2:Y:S02]  /*02f0*/  LDC R10, c[0x0][0x404] ;  /* 0x00010100ff0a7b82 */ /* 0x000ea40000000800 */
[----:B------:R-:W-:-:S06]  /*0300*/  @!P0 LEA.HI.X R5, R3, R11, R6, 0x2, P1 ;  /* 0x0000000b03058211 */ /* 0x000fcc00008f1406 */
[----:B------:R-:W3:Y:S01]  /*0310*/  @!P0 LDG.E.64.CONSTANT R4, desc[UR14][R4.64] ;  /* 0x0000000e04048981 */ /* 0x000ee2000c1e9b00 */
[----:B0-----:R-:W-:Y:S01]  /*0320*/  VIADD R6, R2, 0xffffffe ;  /* 0x0ffffffe02067836 */ /* 0x001fe20000000000 */
[----:B-1----:R-:W-:Y:S01]  /*0330*/  @UP0 UIMAD.WIDE.U32 UR4, UR17, 0x4, UR4 ;  /* 0x00000004110408a5 */ /* 0x002fe2000f8e0004 */
[----:B------:R-:W-:Y:S02]  /*0340*/  PLOP3.LUT P1, PT, PT, PT, UP0, 0x80, 0x8 ;  /* 0x000000000008781c */ /* 0x000fe40003f2f008 */
[----:B------:R0:W1:Y:S03]  /*0350*/  F2I.FTZ.U32.TRUNC.NTZ R7, R6 ;  /* 0x0000000600077305 */ /* 0x000066000021f000 */
[----:B------:R-:W-:Y:S01]  /*0360*/  MOV R2, UR4 ;  /* 0x0000000400027c02 */ /* 0x000fe20008000f00 */
[----:B------:R-:W-:Y:S02]  /*0370*/  IMAD.U32 R3, RZ, RZ, UR5 ;  /* 0x00000005ff037e24 */ /* 0x000fe4000f8e00ff */
[----:B0-----:R-:W-:-:S05]  /*0380*/  HFMA2 R6, -RZ, RZ, 0, 0 ;  /* 0x00000000ff067431 */ /* 0x001fca00000001ff */
[----:B------:R0:W5:Y:S01]  /*0390*/  @P1 LDG.E.CONSTANT R60, desc[UR14][R2.64] ;  /* 0x0000000e023c1981 */ /* 0x000162000c1e9900 */
[----:B-1----:R-:W-:-:S05]  /*03a0*/  IADD3 R8, PT, PT, RZ, -R7, RZ ;  /* 0x80000007ff087210 */ /* 0x002fca0007ffe0ff */
[----:B------:R-:W-:Y:S01]  /*03b0*/  IMAD R11, R8, R9, RZ ;  /* 0x00000009080b7224 */ /* 0x000fe200078e02ff */
[----:B------:R-:W-:-:S03]  /*03c0*/  IABS R8, UR18 ;  /* 0x0000001200087c13 */ /* 0x000fc60008000000 */
[----:B------:R-:W-:Y:S01]  /*03d0*/  IMAD.HI.U32 R6, R7, R11, R6 ;  /* 0x0000000b07067227 */ /* 0x000fe200078e0006 */
[----:B------:R-:W-:-:S05]  /*03e0*/  MOV R7, R8 ;  /* 0x0000000800077202 */ /* 0x000fca0000000f00 */
[----:B------:R-:W-:-:S05]  /*03f0*/  IMAD.HI.U32 R6, R6, R7, RZ ;  /* 0x0000000706067227 */ /* 0x000fca00078e00ff */
[----:B------:R-:W-:-:S13]  /*0400*/  R2UR UR4, R6 ;  /* 0x00000000060472ca */ /* 0x000fda00000e0000 */
[----:B------:R-:W-:-:S04]  /*0410*/  IMAD R6, RZ, RZ, -UR4 ;  /* 0x80000004ff067e24 */ /* 0x000fc8000f8e02ff */
[----:B------:R-:W-:-:S05]  /*0420*/  IMAD R6, R9, R6, R7 ;  /* 0x0000000609067224 */ /* 0x000fca00078e0207 */
[----:B------:R-:W-:Y:S02]  /*0430*/  ISETP.GT.U32.AND P1, PT, R9, R6, PT ;  /* 0x000000060900720c */ /* 0x000fe40003f24070 */
[----:B0-----:R-:W-:-:S11]  /*0440*/  MOV R2, UR4 ;  /* 0x0000000400027c02 */ /* 0x001fd60008000f00 */
[----:B------:R-:W-:Y:S01]  /*0450*/  @!P1 IADD3 R2, PT, PT, R2, 0x1, RZ ;  /* 0x0000000102029810 */ /* 0x000fe20007ffe0ff */
[----:B------:R-:W-:-:S03]  /*0460*/  @!P1 IMAD.IADD R6, R6, 0x1, -R9 ;  /* 0x0000000106069824 */ /* 0x000fc600078e0a09 */
[----:B------:R-:W-:Y:S02]  /*0470*/  @!P1 R2UR UR4, R2 ;  /* 0x00000000020492ca */ /* 0x000fe400000e0000 */
[----:B------:R-:W-:Y:S01]  /*0480*/  ISETP.GE.U32.AND P1, PT, R6, R9, PT ;  /* 0x000000090600720c */ /* 0x000fe20003f26070 */
[----:B------:R-:W-:-:S10]  /*0490*/  ULOP3.LUT UR5, UR18, UR7, URZ, 0x3c, !UPT ;  /* 0x0000000712057292 */ /* 0x000fd4000f8e3cff */
[----:B------:R-:W-:-:S04]  /*04a0*/  MOV R2, UR4 ;  /* 0x0000000400027c02 */ /* 0x000fc80008000f00 */
[----:B------:R-:W-:-:S04]  /*04b0*/  @P1 IADD3 R2, PT, PT, R2, 0x1, RZ ;  /* 0x0000000102021810 */ /* 0x000fc80007ffe0ff */
[----:B------:R-:W-:Y:S01]  /*04c0*/  @P1 R2UR UR4, R2 ;  /* 0x00000000020412ca */ /* 0x000fe200000e0000 */
[----:B------:R-:W-:Y:S02]  /*04d0*/  UISETP.GE.AND UP1, UPT, UR5, URZ, UPT ;  /* 0x000000ff0500728c */ /* 0x000fe4000bf26270 */
[----:B------:R-:W-:-:S10]  /*04e0*/  UISETP.NE.AND UP0, UPT, UR7, URZ, UPT ;  /* 0x000000ff0700728c */ /* 0x000fd4000bf05270 */
[----:B------:R-:W-:Y:S02]  /*04f0*/  UMOV UR10, UR4 ;  /* 0x00000004000a7c82 */ /* 0x000fe40008000000 */
[----:B------:R-:W-:Y:S02]  /*0500*/  @!UP1 UIADD3 UR10, UPT, UPT, -UR10, URZ, URZ ;  /* 0x000000ff0a0a9290 */ /* 0x000fe4000fffe1ff */
[----:B------:R-:W-:-:S06]  /*0510*/  @!UP0 ULOP3.LUT UR10, URZ, UR7, URZ, 0x33, !UPT ;  /* 0x00000007ff0a8292 */ /* 0x000fcc000f8e33ff */
[----:B------:R-:W-:-:S05]  /*0520*/  IMAD.U32 R11, RZ, RZ, UR10 ;  /* 0x0000000aff0b7e24 */ /* 0x000fca000f8e00ff */
[----:B------:R-:W-:-:S04]  /*0530*/  IABS R13, R11 ;  /* 0x0000000b000d7213 */ /* 0x000fc80000000000 */
[----:B------:R-:W0:Y:S08]  /*0540*/  I2F.RP R2, R13 ;  /* 0x0000000d00027306 */ /* 0x000e300000209400 */
[----:B0-----:R-:W0:Y:S01]  /*0550*/  MUFU.RCP R2, R2 ;  /* 0x0000000200027308 */ /* 0x001e220000001000 */
[----:B--2---:R-:W-:Y:S02]  /*0560*/  IABS R3, R10 ;  /* 0x0000000a00037213 */ /* 0x004fe40000000000 */
[----:B0-----:R-:W-:-:S05]  /*0570*/  IADD3 R6, PT, PT, R2, 0xffffffe, RZ ;  /* 0x0ffffffe02067810 */ /* 0x001fca0007ffe0ff */
[----:B------:R0:W1:Y:S08]  /*0580*/  F2I.FTZ.U32.TRUNC.NTZ R7, R6 ;  /* 0x0000000600077305 */ /* 0x000070000021f000 */
[----:B------:R-:W2:Y:S01]  /*0590*/  I2F.RP R8, R3 ;  /* 0x0000000300087306 */ /* 0x000ea20000209400 */
[----:B0-----:R-:W-:-:S05]  /*05a0*/  HFMA2 R6, -RZ, RZ, 0, 0 ;  /* 0x00000000ff067431 */ /* 0x001fca00000001ff */
[----:B------:R-:W-:Y:S02]  /*05b0*/  R2UR UR4, R6 ;  /* 0x00000000060472ca */ /* 0x000fe400000e0000 */
[----:B-1----:R-:W-:Y:S01]  /*05c0*/  R2UR UR5, R7 ;  /* 0x00000000070572ca */ /* 0x002fe200000e0000 */
[----:B------:R-:W-:-:S04]  /*05d0*/  IMAD.MOV R12, RZ, RZ, -R7 ;  /* 0x000000ffff0c7224 */ /* 0x000fc800078e0a07 */
[----:B------:R-:W-:Y:S01]  /*05e0*/  IMAD R9, R12, R13, RZ ;  /* 0x0000000d0c097224 */ /* 0x000fe200078e02ff */
[----:B--2---:R-:W0:Y:S01]  /*05f0*/  MUFU.RCP R8, R8 ;  /* 0x0000000800087308 */ /* 0x004e220000001000 */
[----:B------:R-:W-:-:S06]  /*0600*/  IABS R2, UR17 ;  /* 0x0000001100027c13 */ /* 0x000fcc0008000000 */
[----:B------:R-:W-:Y:S01]  /*0610*/  IMAD.HI.U32 R9, R7, R9, UR4 ;  /* 0x0000000407097e27 */ /* 0x000fe2000f8e0009 */
[----:B------:R-:W-:-:S04]  /*0620*/  R2UR UR6, R2 ;  /* 0x00000000020672ca */ /* 0x000fc800000e0000 */
[----:B------:R-:W-:Y:S02]  /*0630*/  R2UR UR4, R9 ;  /* 0x00000000090472ca */ /* 0x000fe400000e0000 */
[----:B------:R-:W-:Y:S02]  /*0640*/  IABS R11, R11 ;  /* 0x0000000b000b7213 */ /* 0x000fe40000000000 */
[----:B0-----:R-:W-:-:S04]  /*0650*/  IADD3 R58, PT, PT, R8, 0xffffffe, RZ ;  /* 0x0ffffffe083a7810 */ /* 0x001fc80007ffe0ff */
[----:B------:R-:W0:Y:S05]  /*0660*/  F2I.FTZ.U32.TRUNC.NTZ R59, R58 ;  /* 0x0000003a003b7305 */ /* 0x000e2a000021f000 */
[----:B------:R-:W-:Y:S01]  /*0670*/  UIMAD.WIDE.U32 UR4, UR4, UR6, URZ ;  /* 0x00000006040472a5 */ /* 0x000fe2000f8e00ff */
[----:B------:R-:W-:Y:S01]  /*0680*/  IADD3 R2, PT, PT, RZ, -R11, RZ ;  /* 0x8000000bff027210 */ /* 0x000fe20007ffe0ff */
[----:B------:R-:W-:-:S05]  /*0690*/  IMAD.U32 R7, RZ, RZ, UR6 ;  /* 0x00000006ff077e24 */ /* 0x000fca000f8e00ff */
[----:B------:R-:W-:Y:S02]  /*06a0*/  UMOV UR6, UR5 ;  /* 0x0000000500067c82 */ /* 0x000fe40008000000 */
[----:B------:R-:W-:Y:S01]  /*06b0*/  IMAD R2, R2, UR6, R7 ;  /* 0x0000000602027c24 */ /* 0x000fe2000f8e0207 */
[----:B------:R-:W1:Y:S01]  /*06c0*/  S2R R11, SR_CgaCtaId ;  /* 0x00000000000b7919 */ /* 0x000e620000008800 */
[----:B0-----:R-:W-:-:S03]  /*06d0*/  IMAD R6, R59, R3, RZ ;  /* 0x000000033b067224 */ /* 0x001fc600078e02ff */
[----:B------:R-:W-:Y:S01]  /*06e0*/  ISETP.GT.U32.AND P1, PT, R13, R2, PT ;  /* 0x000000020d00720c */ /* 0x000fe20003f24070 */
[----:B------:R-:W-:Y:S01]  /*06f0*/  IMAD.MOV.U32 R58, RZ, RZ, RZ ;  /* 0x000000ffff3a7224 */ /* 0x000fe200078e00ff */
[----:B------:R-:W-:Y:S02]  /*0700*/  MOV R8, UR20 ;  /* 0x0000001400087c02 */ /* 0x000fe40008000f00 */
[----:B------:R-:W-:Y:S02]  /*0710*/  IADD3 R7, PT, PT, -R6, RZ, RZ ;  /* 0x000000ff06077210 */ /* 0x000fe40007ffe1ff */
[----:B------:R-:W-:-:S03]  /*0720*/  IABS R6, R8 ;  /* 0x0000000800067213 */ /* 0x000fc60000000000 */
[----:B------:R-:W-:-:S04]  /*0730*/  IMAD.HI.U32 R58, R59, R7, R58 ;  /* 0x000000073b3a7227 */ /* 0x000fc800078e003a */
[----:B------:R-:W-:Y:S01]  /*0740*/  VOTEU.ANY UP3, P1 ;  /* 0x0000000000ff7886 */ /* 0x000fe20000860100 */
[----:B------:R-:W-:Y:S01]  /*0750*/  PLOP3.LUT P1, PT, PT, PT, UP3, 0x80, 0x8 ;  /* 0x000000000008781c */ /* 0x000fe20003f2f038 */
[----:B------:R-:W-:-:S05]  /*0760*/  IMAD.HI.U32 R9, R58, R6, RZ ;  /* 0x000000063a097227 */ /* 0x000fca00078e00ff */
[----:B------:R-:W-:Y:S02]  /*0770*/  IADD3 R7, PT, PT, -R9, RZ, RZ ;  /* 0x000000ff09077210 */ /* 0x000fe40007ffe1ff */
[----:B------:R-:W-:-:S03]  /*0780*/  MOV R8, 0x400 ;  /* 0x0000040000087802 */ /* 0x000fc60000000f00 */
[----:B------:R-:W-:Y:S02]  /*0790*/  IMAD R6, R3, R7, R6 ;  /* 0x0000000703067224 */ /* 0x000fe400078e0206 */
[-C--:B------:R-:W-:Y:S02]  /*07a0*/  @!P1 IADD3 R2, PT, PT, R2, -R13.reuse, RZ ;  /* 0x8000000d02029210 */ /* 0x080fe40007ffe0ff */
[----:B-1----:R-:W-:Y:S02]  /*07b0*/  LEA R7, R11, R8, 0x18 ;  /* 0x000000080b077211 */ /* 0x002fe400078ec0ff */
[----:B------:R-:W-:Y:S02]  /*07c0*/  ISETP.GE.U32.AND P2, PT, R2, R13, PT ;  /* 0x0000000d0200720c */ /* 0x000fe40003f46070 */
[----:B------:R-:W-:Y:S02]  /*07d0*/  LOP3.LUT R2, R0, 0x1, RZ, 0xc0, !PT ;  /* 0x0000000100027812 */ /* 0x000fe400078ec0ff */
[----:B------:R-:W-:-:S03]  /*07e0*/  ISETP.GT.U32.AND P1, PT, R3, R6, PT ;  /* 0x000000060300720c */ /* 0x000fc60003f24070 */
[----:B------:R-:W-:Y:S01]  /*07f0*/  IMAD R2, R2, 0x180, R7 ;  /* 0x0000018002027824 */ /* 0x000fe200078e0207 */
[----:B------:R-:W-:Y:S01]  /*0800*/  SHF.R.U32.HI R7, RZ, 0x1, R0 ;  /* 0x00000001ff077819 */ /* 0x000fe20000011600 */
[----:B------:R-:W-:-:S04]  /*0810*/  UIADD3 UR4, UPT, UPT, UR19, 0xf, URZ ;  /* 0x0000000f13047890 */ /* 0x000fc8000fffe0ff */
[----:B------:R-:W-:Y:S01]  /*0820*/  @!P0 IMAD R2, R7, 0x8, R2 ;  /* 0x0000000807028824 */ /* 0x000fe200078e0202 */
[----:B------:R-:W-:-:S03]  /*0830*/  ULOP3.LUT UR12, UR17, UR10, URZ, 0x3c, !UPT ;  /* 0x0000000a110c7292 */ /* 0x000fc6000f8e3cff */
[----:B------:R-:W-:Y:S01]  /*0840*/  @!P1 IADD3 R6, PT, PT, R6, -R3, RZ ;  /* 0x8000000306069210 */ /* 0x000fe20007ffe0ff */
[----:B------:R-:W-:Y:S01]  /*0850*/  VOTEU.ANY UP2, P2 ;  /* 0x0000000000ff7886 */ /* 0x000fe20001040100 */
[----:B------:R-:W-:Y:S02]  /*0860*/  @!UP3 UIADD3 UR6, UPT, UPT, UR6, 0x1, URZ ;  /* 0x000000010606b890 */ /* 0x000fe4000fffe0ff */
[----:B------:R-:W-:Y:S02]  /*0870*/  ULEA UR5, UR16, 0x20, 0x5 ;  /* 0x0000002010057891 */ /* 0x000fe4000f8e28ff */
[----:B------:R-:W-:Y:S02]  /*0880*/  USHF.R.U32.HI UR4, URZ, 0x4, UR4 ;  /* 0x00000004ff047899 */ /* 0x000fe40008011604 */
[----:B------:R-:W-:Y:S02]  /*0890*/  UISETP.GE.AND UP3, UPT, UR12, URZ, UPT ;  /* 0x000000ff0c00728c */ /* 0x000fe4000bf66270 */
[----:B------:R-:W-:-:S02]  /*08a0*/  UISETP.NE.AND UP1, UPT, UR10, URZ, UPT ;  /* 0x000000ff0a00728c */ /* 0x000fc4000bf25270 */
[----:B------:R-:W-:Y:S02]  /*08b0*/  @UP2 UIADD3 UR6, UPT, UPT, UR6, 0x1, URZ ;  /* 0x0000000106062890 */ /* 0x000fe4000fffe0ff */
[----:B------:R-:W-:Y:S01]  /*08c0*/  UISETP.LT.U32.AND UP2, UPT, UR4, UR5, UPT ;  /* 0x000000050400728c */ /* 0x000fe2000bf41070 */
[----:B------:R-:W-:Y:S01]  /*08d0*/  MOV R13, UR16 ;  /* 0x00000010000d7c02 */ /* 0x000fe20008000f00 */
[----:B---3--:R0:W-:Y:S01]  /*08e0*/  @!P0 STS.64 [R2], R4 ;  /* 0x0000000402008388 */ /* 0x0081e20000000a00 */
[----:B------:R-:W-:Y:S01]  /*08f0*/  ISETP.GE.U32.AND P0, PT, R6, R3, PT ;  /* 0x000000030600720c */ /* 0x000fe20003f06070 */
[----:B------:R-:W-:Y:S01]  /*0900*/  UISETP.GE.AND UP0, UPT, UR21, URZ, UPT ;  /* 0x000000ff1500728c */ /* 0x000fe2000bf06270 */
[----:B------:R-:W-:Y:S01]  /*0910*/  SHF.R.U32.HI R6, RZ, 0x5, R0 ;  /* 0x00000005ff067819 */ /* 0x000fe20000011600 */
[----:B------:R-:W-:Y:S01]  /*0920*/  @!P1 VIADD R9, R9, 0x1 ;  /* 0x0000000109099836 */ /* 0x000fe20000000000 */
[----:B------:R-:W-:Y:S01]  /*0930*/  USEL UR4, UR4, UR5, UP2 ;  /* 0x0000000504047287 */ /* 0x000fe20009000000 */
[----:B------:R-:W-:Y:S01]  /*0940*/  LOP3.LUT R12, R10, UR20, RZ, 0x3c, !PT ;  /* 0x000000140a0c7c12 */ /* 0x000fe2000f8e3cff */
[----:B------:R-:W-:Y:S01]  /*0950*/  UMOV UR12, UR6 ;  /* 0x00000006000c7c82 */ /* 0x000fe20008000000 */
[----:B------:R-:W-:Y:S01]  /*0960*/  LEA R52, R13, R6, 0x5 ;  /* 0x000000060d347211 */ /* 0x000fe200078e28ff */
[----:B------:R-:W-:Y:S01]  /*0970*/  @!UP3 UIADD3 UR12, UPT, UPT, -UR12, URZ, URZ ;  /* 0x000000ff0c0cb290 */ /* 0x000fe2000fffe1ff */
[----:B------:R-:W-:Y:S01]  /*0980*/  ISETP.GE.AND P2, PT, R12, RZ, PT ;  /* 0x000000ff0c00720c */ /* 0x000fe20003f46270 */
[----:B------:R-:W-:-:S03]  /*0990*/  @!UP1 ULOP3.LUT UR12, URZ, UR10, URZ, 0x33, !UPT ;  /* 0x0000000aff0c9292 */ /* 0x000fc6000f8e33ff */
[----:B------:R-:W-:Y:S02]  /*09a0*/  @P0 IADD3 R9, PT, PT, R9, 0x1, RZ ;  /* 0x0000000109090810 */ /* 0x000fe40007ffe0ff */
[----:B------:R-:W-:Y:S01]  /*09b0*/  ISETP.GE.U32.AND P0, PT, R52, UR4, PT ;  /* 0x0000000434007c0c */ /* 0x000fe2000bf06070 */
[----:B------:R-:W-:Y:S01]  /*09c0*/  @UP0 UIMAD UR6, UR18, UR8, UR17 ;  /* 0x00000008120602a4 */ /* 0x000fe2000f8e0211 */
[----:B------:R-:W-:Y:S01]  /*09d0*/  BAR.SYNC.DEFER_BLOCKING 0x0 ;  /* 0x0000000000007b1d */ /* 0x000fe20000010000 */
[----:B------:R-:W-:Y:S01]  /*09e0*/  ISETP.NE.AND P1, PT, R10, RZ, PT ;  /* 0x000000ff0a00720c */ /* 0x000fe20003f25270 */
[----:B------:R-:W-:Y:S02]  /*09f0*/  @!UP0 UIMAD UR5, UR7, UR8, UR12 ;  /* 0x00000008070582a4 */ /* 0x000fe4000f8e020c */
[----:B------:R-:W-:Y:S01]  /*0a00*/  @UP0 UIMAD UR8, UR6, UR21, 0x1 ;  /* 0x00000001060804a4 */ /* 0x000fe2000f8e0215 */
[----:B------:R-:W-:Y:S01]  /*0a10*/  IMAD.MOV.U32 R0, RZ, RZ, R9 ;  /* 0x000000ffff007224 */ /* 0x000fe200078e0009 */
[----:B------:R-:W-:Y:S01]  /*0a20*/  @!UP0 UIADD3 UR6, UPT, UPT, -UR5, URZ, URZ ;  /* 0x000000ff05068290 */ /* 0x000fe2000fffe1ff */
[----:B------:R-:W-:Y:S01]  /*0a30*/  BSSY B0, `(.L_x_25635) ;  /* 0x000012a000007945 */ /* 0x000fe20003800000 */
[----:B------:R-:W-:-:S02]  /*0a40*/  UIMAD UR5, UR13, UR9, URZ ;  /* 0x000000090d0572a4 */ /* 0x000fc4000f8e02ff */
[----:B------:R-:W-:Y:S01]  /*0a50*/  @!UP0 UIMAD UR8, UR21, UR6, 0x1 ;  /* 0x00000001150884a4 */ /* 0x000fe2000f8e0206 */
[----:B------:R-:W-:Y:S01]  /*0a60*/  @!P2 IADD3 R0, PT, PT, -R0, RZ, RZ ;  /* 0x000000ff0000a210 */ /* 0x000fe20007ffe1ff */
[----:B------:R-:W-:Y:S01]  /*0a70*/  IMAD.MOV.U32 R59, RZ, RZ, R3 ;  /* 0x000000ffff3b7224 */ /* 0x000fe200078e0003 */
[----:B------:R-:W-:Y:S02]  /*0a80*/  MOV R57, 0xff7fffff ;  /* 0xff7fffff00397802 */ /* 0x000fe40000000f00 */
[----:B------:R-:W-:Y:S01]  /*0a90*/  @!P1 LOP3.LUT R0, RZ, R10, RZ, 0x33, !PT ;  /* 0x0000000aff009212 */ /* 0x000fe200078e33ff */
[----:B0---4-:R-:W-:Y:S06]  /*0aa0*/  @P0 BRA `(.L_x_25636) ;  /* 0x0000001000880947 */ /* 0x011fec0003800000 */
[----:B------:R-:W0:Y:S01]  /*0ab0*/  LDCU.64 UR6, c[0x0][0x3b8] ;  /* 0x00007700ff0677ac */ /* 0x000e220008000a00 */
[----:B------:R-:W-:Y:S01]  /*0ac0*/  IMAD.WIDE.U32 R2, R52, 0x4, RZ ;  /* 0x0000000434027825 */ /* 0x000fe200078e00ff */
[----:B------:R-:W-:Y:S02]  /*0ad0*/  MOV R5, UR5 ;  /* 0x0000000500057c02 */ /* 0x000fe40008000f00 */
[C---:B------:R-:W-:Y:S01]  /*0ae0*/  SHF.L.U32 R4, R7.reuse, 0x2, RZ ;  /* 0x0000000207047819 */ /* 0x040fe200000006ff */
[----:B------:R-:W-:Y:S01]  /*0af0*/  VIADD R8, R8, 0x320 ;  /* 0x0000032008087836 */ /* 0x000fe20000000000 */
[----:B------:R-:W-:Y:S01]  /*0b00*/  LOP3.LUT R7, R7, 0xf, RZ, 0xc0, !PT ;  /* 0x0000000f07077812 */ /* 0x000fe200078ec0ff */
[----:B------:R-:W-:Y:S01]  /*0b10*/  IMAD.WIDE R2, R5, 0x4, R2 ;  /* 0x0000000405027825 */ /* 0x000fe200078e0202 */
[----:B------:R-:W-:Y:S02]  /*0b20*/  LOP3.LUT R5, R4, 0x3c, RZ, 0xc0, !PT ;  /* 0x0000003c04057812 */ /* 0x000fe400078ec0ff */
[----:B------:R-:W-:-:S02]  /*0b30*/  LEA R4, R6, UR11, 0x4 ;  /* 0x0000000b06047c11 */ /* 0x000fc4000f8e20ff */
[----:B------:R-:W-:Y:S02]  /*0b40*/  LEA R8, R11, R8, 0x18 ;  /* 0x000000080b087211 */ /* 0x000fe400078ec0ff */
[----:B------:R-:W-:Y:S02]  /*0b50*/  LEA R5, R6, R5, 0x6 ;  /* 0x0000000506057211 */ /* 0x000fe400078e30ff */
[----:B------:R-:W-:Y:S02]  /*0b60*/  IADD3 R7, PT, PT, R7, R4, RZ ;  /* 0x0000000407077210 */ /* 0x000fe40007ffe0ff */
[----:B0-----:R-:W-:Y:S01]  /*0b70*/  IADD3 R50, P0, PT, R2, UR6, RZ ;  /* 0x0000000602327c10 */ /* 0x001fe2000ff1e0ff */
[----:B------:R-:W-:Y:S01]  /*0b80*/  IMAD.IADD R56, R5, 0x1, R8 ;  /* 0x0000000105387824 */ /* 0x000fe200078e0208 */
[----:B------:R-:W-:Y:S01]  /*0b90*/  MOV R57, 0xff7fffff ;  /* 0xff7fffff00397802 */ /* 0x000fe20000000f00 */
[----:B------:R-:W-:Y:S01]  /*0ba0*/  VIADD R55, R7, -UR19 ;  /* 0x8000001307377c36 */ /* 0x000fe20008000000 */
[----:B------:R-:W-:-:S02]  /*0bb0*/  IADD3.X R51, PT, PT, R3, UR7, RZ, P0, !PT ;  /* 0x0000000703337c10 */ /* 0x000fc400087fe4ff */
[----:B------:R-:W-:Y:S02]  /*0bc0*/  IADD3 R53, PT, PT, R4, 0x1, RZ ;  /* 0x0000000104357810 */ /* 0x000fe40007ffe0ff */
[----:B------:R-:W-:-:S07]  /*0bd0*/  IADD3 R54, PT, PT, R7, 0x1, RZ ;  /* 0x0000000107367810 */ /* 0x000fce0007ffe0ff */
.L_x_25641:
        /* <DEDUP_REMOVED lines=31> */
[----:B------:R-:W-:-:S02]  /*0dd0*/  ISETP.GE.AND P2, PT, R2, RZ, PT ;  /* 0x000000ff0200720c */ /* 0x000fc40003f46270 */
[----:B------:R-:W-:Y:S01]  /*0de0*/  IADD3 R2, PT, PT, R0, -UR22, RZ ;  /* 0x8000001600027c10 */ /* 0x000fe2000fffe0ff */
[----:B------:R-:W-:Y:S01]  /*0df0*/  IMAD.HI.U32 R4, R5, R7, R4 ;  /* 0x0000000705047227 */ /* 0x000fe200078e0004 */
[----:B------:R-:W-:-:S05]  /*0e00*/  MOV R5, R6 ;  /* 0x0000000600057202 */ /* 0x000fca0000000f00 */
[----:B------:R-:W-:-:S05]  /*0e10*/  IMAD.HI.U32 R4, R4, R5, RZ ;  /* 0x0000000504047227 */ /* 0x000fca00078e00ff */
[----:B------:R-:W-:-:S05]  /*0e20*/  IADD3 R4, PT, PT, -R4, RZ, RZ ;  /* 0x000000ff04047210 */ /* 0x000fca0007ffe1ff */
        /* <DEDUP_REMOVED lines=17> */
.L_x_25638:
[----:B------:R-:W2:Y:S01]  /*0f40*/  LDG.E.CONSTANT R7, desc[UR14][R50.64] ;  /* 0x0000000e32077981 */ /* 0x000ea2000c1e9900 */
[----:B------:R-:W-:Y:S01]  /*0f50*/  SHF.L.U32 R4, R5, 0x1, RZ ;  /* 0x0000000105047819 */ /* 0x000fe200000006ff */
[----:B------:R-:W-:-:S03]  /*0f60*/  UIMAD UR4, UR12, UR23, URZ ;  /* 0x000000170c0472a4 */ /* 0x000fc6000f8e02ff */
[----:B------:R-:W-:-:S03]  /*0f70*/  LOP3.LUT R4, R4, 0x3c, RZ, 0xc0, !PT ;  /* 0x0000003c04047812 */ /* 0x000fc600078ec0ff */
[----:B------:R-:W-:Y:S01]  /*0f80*/  IMAD.U32 R5, RZ, RZ, UR4 ;  /* 0x00000004ff057e24 */ /* 0x000fe2000f8e00ff */
[----:B------:R-:W-:-:S04]  /*0f90*/  IADD3 R4, P0, PT, R4, UR4, RZ ;  /* 0x0000000404047c10 */ /* 0x000fc8000ff1e0ff */
[----:B------:R-:W-:-:S03]  /*0fa0*/  LEA.HI.X.SX32 R5, R5, RZ, 0x1, P0 ;  /* 0x000000ff05057211 */ /* 0x000fc600000f0eff */
        /* <DEDUP_REMOVED lines=17> */
[----:B------:R-:W0:Y:S03]  /*10c0*/  S2R R5, SR_CgaCtaId ;  /* 0x0000000000057919 */ /* 0x000e260000008800 */
[----:B------:R-:W4:Y:S01]  /*10d0*/  LDG.E.64.CONSTANT R12, desc[UR14][R62.64+0xc00] ;  /* 0x000c000e3e0c7981 */ /* 0x000f22000c1e9b00 */
[----:B------:R-:W-:-:S03]  /*10e0*/  MOV R4, 0x400 ;  /* 0x0000040000047802 */ /* 0x000fc60000000f00 */
[----:B------:R-:W4:Y:S04]  /*10f0*/  LDG.E.64.CONSTANT R48, desc[UR14][R62.64+0xd00] ;  /* 0x000d000e3e307981 */ /* 0x000f28000c1e9b00 */
[----:B------:R-:W4:Y:S04]  /*1100*/  LDG.E.64.CONSTANT R46, desc[UR14][R62.64+0xe00] ;  /* 0x000e000e3e2e7981 */ /* 0x000f28000c1e9b00 */
[----:B------:R-:W4:Y:S01]  /*1110*/  LDG.E.64.CONSTANT R24, desc[UR14][R62.64+0xf00] ;  /* 0x000f000e3e187981 */ /* 0x000f22000c1e9b00 */
[----:B0-----:R-:W-:-:S05]  /*1120*/  LEA R5, R5, R4, 0x18 ;  /* 0x0000000405057211 */ /* 0x001fca00078ec0ff */
[----:B------:R-:W-:-:S05]  /*1130*/  IMAD R61, R2, 0x180, R5 ;  /* 0x00000180023d7824 */ /* 0x000fca00078e0205 */
[----:B------:R-:W2:Y:S04]  /*1140*/  LDS.128 R4, [R61] ;  /* 0x000000003d047984 */ /* 0x000ea80000000c00 */
[----:B------:R-:W4:Y:S01]  /*1150*/  LDS.128 R8, [R61+0x10] ;  /* 0x000010003d087984 */ /* 0x000f220000000c00 */
[----:B--2---:R-:W-:-:S04]  /*1160*/  FMUL.FTZ R17, R34, R6 ;  /* 0x0000000622117220 */ /* 0x004fc80000410000 */
[----:B---3--:R-:W-:Y:S01]  /*1170*/  FFMA.FTZ R45, R42, R4, R17 ;  /* 0x000000042a2d7223 */ /* 0x008fe20000010011 */
[----:B------:R-:W-:Y:S01]  /*1180*/  FMUL.FTZ R4, R35, R7 ;  /* 0x0000000723047220 */ /* 0x000fe20000410000 */
[----:B------:R-:W0:Y:S04]  /*1190*/  LDS.128 R16, [R61+0x20] ;  /* 0x000020003d107984 */ /* 0x000e280000000c00 */
[----:B------:R-:W2:Y:S01]  /*11a0*/  LDG.E.64.CONSTANT R34, desc[UR14][R62.64+0x1000] ;  /* 0x0010000e3e227981 */ /* 0x000ea2000c1e9b00 */
[----:B------:R-:W-:Y:S01]  /*11b0*/  FFMA.FTZ R4, R43, R5, R4 ;  /* 0x000000052b047223 */ /* 0x000fe20000010004 */
[----:B----4-:R-:W-:Y:S02]  /*11c0*/  FFMA.FTZ R45, R40, R8, R45 ;  /* 0x00000008282d7223 */ /* 0x010fe4000001002d */
[----:B------:R-:W3:Y:S01]  /*11d0*/  LDG.E.64.CONSTANT R42, desc[UR14][R62.64+0x1300] ;  /* 0x0013000e3e2a7981 */ /* 0x000ee2000c1e9b00 */
[----:B------:R-:W-:Y:S01]  /*11e0*/  FFMA.FTZ R8, R41, R9, R4 ;  /* 0x0000000929087223 */ /* 0x000fe20000010004 */
[----:B------:R-:W-:-:S02]  /*11f0*/  FFMA.FTZ R9, R32, R10, R45 ;  /* 0x0000000a20097223 */ /* 0x000fc4000001002d */
[----:B------:R-:W1:Y:S04]  /*1200*/  LDS.128 R4, [R61+0x30] ;  /* 0x000030003d047984 */ /* 0x000e680000000c00 */
[----:B------:R-:W4:Y:S01]  /*1210*/  LDG.E.64.CONSTANT R44, desc[UR14][R62.64+0x1100] ;  /* 0x0011000e3e2c7981 */ /* 0x000f22000c1e9b00 */
[----:B------:R-:W-:-:S03]  /*1220*/  FFMA.FTZ R8, R33, R11, R8 ;  /* 0x0000000b21087223 */ /* 0x000fc60000010008 */
[----:B------:R-:W3:Y:S01]  /*1230*/  LDG.E.64.CONSTANT R32, desc[UR14][R62.64+0x1200] ;  /* 0x0012000e3e207981 */ /* 0x000ee2000c1e9b00 */
[----:B0-----:R-:W-:Y:S01]  /*1240*/  FFMA.FTZ R41, R30, R16, R9 ;  /* 0x000000101e297223 */ /* 0x001fe20000010009 */
[----:B------:R-:W-:Y:S02]  /*1250*/  FFMA.FTZ R16, R31, R17, R8 ;  /* 0x000000111f107223 */ /* 0x000fe40000010008 */
[----:B------:R-:W0:Y:S04]  /*1260*/  LDS.128 R8, [R61+0x40] ;  /* 0x000040003d087984 */ /* 0x000e280000000c00 */
[----:B------:R-:W3:Y:S01]  /*1270*/  LDG.E.64.CONSTANT R30, desc[UR14][R62.64+0x1400] ;  /* 0x0014000e3e1e7981 */ /* 0x000ee2000c1e9b00 */
[----:B------:R-:W-:Y:S01]  /*1280*/  FFMA.FTZ R41, R28, R18, R41 ;  /* 0x000000121c297223 */ /* 0x000fe20000010029 */
[----:B------:R-:W-:-:S02]  /*1290*/  FFMA.FTZ R16, R29, R19, R16 ;  /* 0x000000131d107223 */ /* 0x000fc40000010010 */
[----:B------:R-:W3:Y:S01]  /*12a0*/  LDG.E.64.CONSTANT R28, desc[UR14][R62.64+0x1500] ;  /* 0x0015000e3e1c7981 */ /* 0x000ee2000c1e9b00 */
[----:B-1----:R-:W-:Y:S01]  /*12b0*/  FFMA.FTZ R41, R22, R4, R41 ;  /* 0x0000000416297223 */ /* 0x002fe20000010029 */
[----:B------:R-:W-:Y:S02]  /*12c0*/  FFMA.FTZ R16, R23, R5, R16 ;  /* 0x0000000517107223 */ /* 0x000fe40000010010 */
[----:B------:R-:W3:Y:S01]  /*12d0*/  LDG.E.64.CONSTANT R22, desc[UR14][R62.64+0x1600] ;  /* 0x0016000e3e167981 */ /* 0x000ee2000c1e9b00 */
[----:B------:R-:W-:Y:S01]  /*12e0*/  FFMA.FTZ R41, R20, R6, R41 ;  /* 0x0000000614297223 */ /* 0x000fe20000010029 */
[----:B------:R-:W-:Y:S02]  /*12f0*/  FFMA.FTZ R16, R21, R7, R16 ;  /* 0x0000000715107223 */ /* 0x000fe40000010010 */
[----:B------:R-:W1:Y:S04]  /*1300*/  LDS.128 R4, [R61+0x50] ;  /* 0x000050003d047984 */ /* 0x000e680000000c00 */
[----:B------:R-:W3:Y:S04]  /*1310*/  LDG.E.64.CONSTANT R20, desc[UR14][R62.64+0x1700] ;  /* 0x0017000e3e147981 */ /* 0x000ee8000c1e9b00 */
[----:B------:R-:W3:Y:S01]  /*1320*/  LDG.E.64.CONSTANT R18, desc[UR14][R62.64+0x1c00] ;  /* 0x001c000e3e127981 */ /* 0x000ee2000c1e9b00 */
[----:B0-----:R-:W-:-:S03]  /*1330*/  FFMA.FTZ R17, R38, R8, R41 ;  /* 0x0000000826117223 */ /* 0x001fc60000010029 */
[----:B------:R-:W3:Y:S01]  /*1340*/  LDG.E.64.CONSTANT R40, desc[UR14][R62.64+0x1800] ;  /* 0x0018000e3e287981 */ /* 0x000ee2000c1e9b00 */
[----:B------:R-:W-:-:S03]  /*1350*/  FFMA.FTZ R16, R39, R9, R16 ;  /* 0x0000000927107223 */ /* 0x000fc60000010010 */
[----:B------:R-:W3:Y:S01]  /*1360*/  LDG.E.64.CONSTANT R38, desc[UR14][R62.64+0x1900] ;  /* 0x0019000e3e267981 */ /* 0x000ee2000c1e9b00 */
[----:B------:R-:W-:Y:S01]  /*1370*/  FFMA.FTZ R17, R36, R10, R17 ;  /* 0x0000000a24117223 */ /* 0x000fe20000010011 */
[----:B------:R-:W-:Y:S02]  /*1380*/  FFMA.FTZ R8, R37, R11, R16 ;  /* 0x0000000b25087223 */ /* 0x000fe40000010010 */
[----:B------:R-:W3:Y:S01]  /*1390*/  LDG.E.64.CONSTANT R36, desc[UR14][R62.64+0x1a00] ;  /* 0x001a000e3e247981 */ /* 0x000ee2000c1e9b00 */
[----:B-1----:R-:W-:-:S03]  /*13a0*/  FFMA.FTZ R9, R26, R4, R17 ;  /* 0x000000041a097223 */ /* 0x002fc60000010011 */
[----:B------:R-:W3:Y:S01]  /*13b0*/  LDG.E.64.CONSTANT R16, desc[UR14][R62.64+0x1b00] ;  /* 0x001b000e3e107981 */ /* 0x000ee2000c1e9b00 */
[----:B------:R-:W-:Y:S01]  /*13c0*/  FFMA.FTZ R8, R27, R5, R8 ;  /* 0x000000051b087223 */ /* 0x000fe20000010008 */
[----:B------:R-:W-:Y:S02]  /*13d0*/  FFMA.FTZ R9, R14, R6, R9 ;  /* 0x000000060e097223 */ /* 0x000fe40000010009 */
[----:B------:R-:W3:Y:S01]  /*13e0*/  LDG.E.64.CONSTANT R26, desc[UR14][R62.64+0x1d00] ;  /* 0x001d000e3e1a7981 */ /* 0x000ee2000c1e9b00 */
[----:B------:R-:W-:-:S03]  /*13f0*/  FFMA.FTZ R8, R15, R7, R8 ;  /* 0x000000070f087223 */ /* 0x000fc60000010008 */
[----:B------:R-:W0:Y:S02]  /*1400*/  LDS.128 R4, [R61+0x60] ;  /* 0x000060003d047984 */ /* 0x000e240000000c00 */
[----:B0-----:R-:W-:Y:S01]  /*1410*/  FFMA.FTZ R9, R12, R4, R9 ;  /* 0x000000040c097223 */ /* 0x001fe20000010009 */
[----:B------:R-:W-:Y:S02]  /*1420*/  FFMA.FTZ R8, R13, R5, R8 ;  /* 0x000000050d087223 */ /* 0x000fe40000010008 */
[----:B------:R-:W0:Y:S01]  /*1430*/  LDS.128 R12, [R61+0x70] ;  /* 0x000070003d0c7984 */ /* 0x000e220000000c00 */
[----:B------:R-:W-:Y:S01]  /*1440*/  FFMA.FTZ R9, R48, R6, R9 ;  /* 0x0000000630097223 */ /* 0x000fe20000010009 */
[----:B------:R-:W-:Y:S02]  /*1450*/  FFMA.FTZ R4, R49, R7, R8 ;  /* 0x0000000731047223 */ /* 0x000fe40000010008 */
[----:B------:R-:W3:Y:S01]  /*1460*/  LDG.E.64.CONSTANT R48, desc[UR14][R62.64+0x2300] ;  /* 0x0023000e3e307981 */ /* 0x000ee2000c1e9b00 */
[----:B0-----:R-:W-:-:S03]  /*1470*/  FFMA.FTZ R5, R46, R12, R9 ;  /* 0x0000000c2e057223 */ /* 0x001fc60000010009 */
[----:B------:R-:W2:Y:S01]  /*1480*/  LDS.128 R8, [R61+0x80] ;  /* 0x000080003d087984 */ /* 0x000ea20000000c00 */
[----:B------:R-:W-:Y:S01]  /*1490*/  FFMA.FTZ R12, R47, R13, R4 ;  /* 0x0000000d2f0c7223 */ /* 0x000fe20000010004 */
[----:B------:R-:W-:Y:S02]  /*14a0*/  FFMA.FTZ R13, R24, R14, R5 ;  /* 0x0000000e180d7223 */ /* 0x000fe40000010005 */
[----:B------:R-:W3:Y:S01]  /*14b0*/  LDS.128 R4, [R61+0x90] ;  /* 0x000090003d047984 */ /* 0x000ee20000000c00 */
[----:B------:R-:W-:-:S03]  /*14c0*/  FFMA.FTZ R12, R25, R15, R12 ;  /* 0x0000000f190c7223 */ /* 0x000fc6000001000c */
[----:B------:R-:W3:Y:S01]  /*14d0*/  LDG.E.64.CONSTANT R24, desc[UR14][R62.64+0x1e00] ;  /* 0x001e000e3e187981 */ /* 0x000ee2000c1e9b00 */
[----:B--2---:R-:W-:Y:S01]  /*14e0*/  FFMA.FTZ R47, R34, R8, R13 ;  /* 0x00000008222f7223 */ /* 0x004fe2000001000d */
[----:B------:R-:W-:Y:S02]  /*14f0*/  FFMA.FTZ R8, R35, R9, R12 ;  /* 0x0000000923087223 */ /* 0x000fe4000001000c */
[----:B------:R-:W0:Y:S04]  /*1500*/  LDS.128 R12, [R61+0xa0] ;  /* 0x0000a0003d0c7984 */ /* 0x000e280000000c00 */
[----:B------:R-:W2:Y:S01]  /*1510*/  LDG.E.64.CONSTANT R34, desc[UR14][R62.64+0x1f00] ;  /* 0x001f000e3e227981 */ /* 0x000ea2000c1e9b00 */
[----:B----4-:R-:W-:Y:S01]  /*1520*/  FFMA.FTZ R47, R44, R10, R47 ;  /* 0x0000000a2c2f7223 */ /* 0x010fe2000001002f */
[----:B------:R-:W-:-:S02]  /*1530*/  FFMA.FTZ R44, R45, R11, R8 ;  /* 0x0000000b2d2c7223 */ /* 0x000fc40000010008 */
[----:B------:R-:W1:Y:S01]  /*1540*/  LDS.128 R8, [R61+0xb0] ;  /* 0x0000b0003d087984 */ /* 0x000e620000000c00 */
[----:B---3--:R-:W-:Y:S01]  /*1550*/  FFMA.FTZ R47, R32, R4, R47 ;  /* 0x00000004202f7223 */ /* 0x008fe2000001002f */
[----:B------:R-:W-:Y:S02]  /*1560*/  FFMA.FTZ R44, R33, R5, R44 ;  /* 0x00000005212c7223 */ /* 0x000fe4000001002c */
[----:B------:R-:W3:Y:S01]  /*1570*/  LDG.E.64.CONSTANT R32, desc[UR14][R62.64+0x2000] ;  /* 0x0020000e3e207981 */ /* 0x000ee2000c1e9b00 */
[----:B------:R-:W-:Y:S01]  /*1580*/  FFMA.FTZ R47, R42, R6, R47 ;  /* 0x000000062a2f7223 */ /* 0x000fe2000001002f */
[----:B------:R-:W-:Y:S02]  /*1590*/  FFMA.FTZ R44, R43, R7, R44 ;  /* 0x000000072b2c7223 */ /* 0x000fe4000001002c */
[----:B------:R-:W4:Y:S04]  /*15a0*/  LDS.128 R4, [R61+0xc0] ;  /* 0x0000c0003d047984 */ /* 0x000f280000000c00 */
[----:B------:R-:W3:Y:S01]  /*15b0*/  LDG.E.64.CONSTANT R42, desc[UR14][R62.64+0x2f00] ;  /* 0x002f000e3e2a7981 */ /* 0x000ee2000c1e9b00 */
[----:B0-----:R-:W-:Y:S01]  /*15c0*/  FFMA.FTZ R47, R30, R12, R47 ;  /* 0x0000000c1e2f7223 */ /* 0x001fe2000001002f */
[----:B------:R-:W-:-:S02]  /*15d0*/  FFMA.FTZ R44, R31, R13, R44 ;  /* 0x0000000d1f2c7223 */ /* 0x000fc4000001002c */
[----:B------:R-:W3:Y:S01]  /*15e0*/  LDG.E.64.CONSTANT R30, desc[UR14][R62.64+0x2100] ;  /* 0x0021000e3e1e7981 */ /* 0x000ee2000c1e9b00 */
[----:B------:R-:W-:Y:S01]  /*15f0*/  FFMA.FTZ R47, R28, R14, R47 ;  /* 0x0000000e1c2f7223 */ /* 0x000fe2000001002f */
[----:B------:R-:W-:Y:S02]  /*1600*/  FFMA.FTZ R44, R29, R15, R44 ;  /* 0x0000000f1d2c7223 */ /* 0x000fe4000001002c */
[----:B------:R-:W3:Y:S04]  /*1610*/  LDG.E.64.CONSTANT R28, desc[UR14][R62.64+0x2200] ;  /* 0x0022000e3e1c7981 */ /* 0x000ee8000c1e9b00 */
[----:B------:R-:W0:Y:S01]  /*1620*/  LDS.128 R12, [R61+0xd0] ;  /* 0x0000d0003d0c7984 */ /* 0x000e220000000c00 */
[----:B-1----:R-:W-:Y:S01]  /*1630*/  FFMA.FTZ R47, R22, R8, R47 ;  /* 0x00000008162f7223 */ /* 0x002fe2000001002f */
[----:B------:R-:W-:-:S03]  /*1640*/  FFMA.FTZ R44, R23, R9, R44 ;  /* 0x00000009172c7223 */ /* 0x000fc6000001002c */
[----:B------:R-:W-:Y:S02]  /*1650*/  FFMA.FTZ R9, R20, R10, R47 ;  /* 0x0000000a14097223 */ /* 0x000fe4000001002f */
[----:B------:R-:W3:Y:S01]  /*1660*/  LDG.E.64.CONSTANT R46, desc[UR14][R62.64+0x2400] ;  /* 0x0024000e3e2e7981 */ /* 0x000ee2000c1e9b00 */
[----:B------:R-:W-:-:S03]  /*1670*/  FFMA.FTZ R8, R21, R11, R44 ;  /* 0x0000000b15087223 */ /* 0x000fc6000001002c */
[----:B------:R-:W1:Y:S04]  /*1680*/  LDS.128 R20, [R61+0xe0] ;  /* 0x0000e0003d147984 */ /* 0x000e680000000c00 */
[----:B------:R-:W3:Y:S01]  /*1690*/  LDG.E.64.CONSTANT R44, desc[UR14][R62.64+0x2500] ;  /* 0x0025000e3e2c7981 */ /* 0x000ee2000c1e9b00 */
[----:B----4-:R-:W-:Y:S01]  /*16a0*/  FFMA.FTZ R9, R40, R4, R9 ;  /* 0x0000000428097223 */ /* 0x010fe20000010009 */
[----:B------:R-:W-:Y:S02]  /*16b0*/  FFMA.FTZ R8, R41, R5, R8 ;  /* 0x0000000529087223 */ /* 0x000fe40000010008 */
[----:B------:R-:W4:Y:S01]  /*16c0*/  LDG.E.64.CONSTANT R4, desc[UR14][R62.64+0x2600] ;  /* 0x0026000e3e047981 */ /* 0x000f22000c1e9b00 */
[----:B------:R-:W-:Y:S01]  /*16d0*/  FFMA.FTZ R9, R38, R6, R9 ;  /* 0x0000000626097223 */ /* 0x000fe20000010009 */
[----:B------:R-:W-:-:S02]  /*16e0*/  FFMA.FTZ R10, R39, R7, R8 ;  /* 0x00000007270a7223 */ /* 0x000fc40000010008 */
[----:B------:R-:W4:Y:S04]  /*16f0*/  LDG.E.64.CONSTANT R6, desc[UR14][R62.64+0x2700] ;  /* 0x0027000e3e067981 */ /* 0x000f28000c1e9b00 */
[----:B------:R-:W4:Y:S01]  /*1700*/  LDG.E.64.CONSTANT R40, desc[UR14][R62.64+0x2e00] ;  /* 0x002e000e3e287981 */ /* 0x000f22000c1e9b00 */
[----:B0-----:R-:W-:-:S03]  /*1710*/  FFMA.FTZ R39, R36, R12, R9 ;  /* 0x0000000c24277223 */ /* 0x001fc60000010009 */
[----:B------:R-:W4:Y:S01]  /*1720*/  LDG.E.64.CONSTANT R8, desc[UR14][R62.64+0x2800] ;  /* 0x0028000e3e087981 */ /* 0x000f22000c1e9b00 */
[----:B------:R-:W-:-:S03]  /*1730*/  FFMA.FTZ R36, R37, R13, R10 ;  /* 0x0000000d25247223 */ /* 0x000fc6000001000a */
[----:B------:R-:W4:Y:S01]  /*1740*/  LDG.E.64.CONSTANT R10, desc[UR14][R62.64+0x2900] ;  /* 0x0029000e3e0a7981 */ /* 0x000f22000c1e9b00 */
[----:B------:R-:W-:-:S03]  /*1750*/  FFMA.FTZ R37, R16, R14, R39 ;  /* 0x0000000e10257223 */ /* 0x000fc60000010027 */
[----:B------:R-:W4:Y:S01]  /*1760*/  LDG.E.64.CONSTANT R12, desc[UR14][R62.64+0x2a00] ;  /* 0x002a000e3e0c7981 */ /* 0x000f22000c1e9b00 */
[----:B------:R-:W-:-:S03]  /*1770*/  FFMA.FTZ R36, R17, R15, R36 ;  /* 0x0000000f11247223 */ /* 0x000fc60000010024 */
[----:B------:R-:W4:Y:S01]  /*1780*/  LDG.E.64.CONSTANT R14, desc[UR14][R62.64+0x2b00] ;  /* 0x002b000e3e0e7981 */ /* 0x000f22000c1e9b00 */
[----:B-1----:R-:W-:-:S03]  /*1790*/  FFMA.FTZ R37, R18, R20, R37 ;  /* 0x0000001412257223 */ /* 0x002fc60000010025 */
[----:B------:R-:W4:Y:S01]  /*17a0*/  LDG.E.64.CONSTANT R16, desc[UR14][R62.64+0x2c00] ;  /* 0x002c000e3e107981 */ /* 0x000f22000c1e9b00 */
[----:B------:R-:W-:-:S03]  /*17b0*/  FFMA.FTZ R36, R19, R21, R36 ;  /* 0x0000001513247223 */ /* 0x000fc60000010024 */
[----:B------:R-:W4:Y:S01]  /*17c0*/  LDG.E.64.CONSTANT R18, desc[UR14][R62.64+0x2d00] ;  /* 0x002d000e3e127981 */ /* 0x000f22000c1e9b00 */
[----:B------:R-:W-:Y:S01]  /*17d0*/  FFMA.FTZ R37, R26, R22, R37 ;  /* 0x000000161a257223 */ /* 0x000fe20000010025 */
[----:B------:R-:W-:Y:S02]  /*17e0*/  FFMA.FTZ R36, R27, R23, R36 ;  /* 0x000000171b247223 */ /* 0x000fe40000010024 */
[----:B------:R-:W0:Y:S02]  /*17f0*/  LDS.128 R20, [R61+0xf0] ;  /* 0x0000f0003d147984 */ /* 0x000e240000000c00 */
[----:B0-----:R-:W-:Y:S01]  /*1800*/  FFMA.FTZ R37, R24, R20, R37 ;  /* 0x0000001418257223 */ /* 0x001fe20000010025 */
[----:B------:R-:W-:Y:S02]  /*1810*/  FFMA.FTZ R36, R25, R21, R36 ;  /* 0x0000001519247223 */ /* 0x000fe40000010024 */
[----:B------:R-:W3:Y:S01]  /*1820*/  LDS.128 R24, [R61+0x100] ;  /* 0x000100003d187984 */ /* 0x000ee20000000c00 */
[----:B--2---:R-:W-:Y:S01]  /*1830*/  FFMA.FTZ R37, R34, R22, R37 ;  /* 0x0000001622257223 */ /* 0x004fe20000010025 */
[----:B------:R-:W-:-:S02]  /*1840*/  FFMA.FTZ R36, R35, R23, R36 ;  /* 0x0000001723247223 */ /* 0x000fc40000010024 */
[----:B------:R-:W0:Y:S01]  /*1850*/  LDS.128 R20, [R61+0x110] ;  /* 0x000110003d147984 */ /* 0x000e220000000c00 */
[----:B---3--:R-:W-:Y:S01]  /*1860*/  FFMA.FTZ R35, R32, R24, R37 ;  /* 0x0000001820237223 */ /* 0x008fe20000010025 */
[----:B------:R-:W-:Y:S02]  /*1870*/  FFMA.FTZ R24, R33, R25, R36 ;  /* 0x0000001921187223 */ /* 0x000fe40000010024 */
[----:B------:R-:W1:Y:S01]  /*1880*/  LDS.128 R36, [R61+0x120] ;  /* 0x000120003d247984 */ /* 0x000e620000000c00 */
[----:B------:R-:W-:-:S03]  /*1890*/  FFMA.FTZ R25, R30, R26, R35 ;  /* 0x0000001a1e197223 */ /* 0x000fc60000010023 */
[----:B------:R-:W4:Y:S01]  /*18a0*/  LDS.128 R32, [R61+0x130] ;  /* 0x000130003d207984 */ /* 0x000f220000000c00 */
[----:B------:R-:W-:Y:S01]  /*18b0*/  FFMA.FTZ R24, R31, R27, R24 ;  /* 0x0000001b1f187223 */ /* 0x000fe20000010018 */
[----:B0-----:R-:W-:-:S03]  /*18c0*/  FFMA.FTZ R25, R28, R20, R25 ;  /* 0x000000141c197223 */ /* 0x001fc60000010019 */
[----:B------:R-:W-:Y:S02]  /*18d0*/  FFMA.FTZ R24, R29, R21, R24 ;  /* 0x000000151d187223 */ /* 0x000fe40000010018 */
[----:B------:R-:W0:Y:S01]  /*18e0*/  LDS.128 R28, [R61+0x140] ;  /* 0x000140003d1c7984 */ /* 0x000e220000000c00 */
[----:B------:R-:W-:Y:S01]  /*18f0*/  FFMA.FTZ R21, R48, R22, R25 ;  /* 0x0000001630157223 */ /* 0x000fe20000010019 */
[----:B------:R-:W-:Y:S02]  /*1900*/  FFMA.FTZ R20, R49, R23, R24 ;  /* 0x0000001731147223 */ /* 0x000fe40000010018 */
[----:B------:R-:W2:Y:S01]  /*1910*/  LDS.128 R24, [R61+0x150] ;  /* 0x000150003d187984 */ /* 0x000ea20000000c00 */
[----:B-1----:R-:W-:Y:S01]  /*1920*/  FFMA.FTZ R49, R46, R36, R21 ;  /* 0x000000242e317223 */ /* 0x002fe20000010015 */
[----:B------:R-:W-:Y:S02]  /*1930*/  FFMA.FTZ R36, R47, R37, R20 ;  /* 0x000000252f247223 */ /* 0x000fe40000010014 */
[----:B------:R-:W1:Y:S01]  /*1940*/  LDS.128 R20, [R61+0x160] ;  /* 0x000160003d147984 */ /* 0x000e620000000c00 */
[----:B------:R-:W-:Y:S01]  /*1950*/  FFMA.FTZ R49, R44, R38, R49 ;  /* 0x000000262c317223 */ /* 0x000fe20000010031 */
[----:B------:R-:W-:-:S02]  /*1960*/  FFMA.FTZ R44, R45, R39, R36 ;  /* 0x000000272d2c7223 */ /* 0x000fc40000010024 */
[----:B------:R-:W3:Y:S01]  /*1970*/  LDS.128 R36, [R61+0x170] ;  /* 0x000170003d247984 */ /* 0x000ee20000000c00 */
[----:B----4-:R-:W-:Y:S01]  /*1980*/  FFMA.FTZ R49, R4, R32, R49 ;  /* 0x0000002004317223 */ /* 0x010fe20000010031 */
[----:B------:R-:W-:-:S03]  /*1990*/  FFMA.FTZ R44, R5, R33, R44 ;  /* 0x00000021052c7223 */ /* 0x000fc6000001002c */
[----:B------:R-:W-:Y:S01]  /*19a0*/  FFMA.FTZ R49, R6, R34, R49 ;  /* 0x0000002206317223 */ /* 0x000fe20000010031 */
[----:B------:R-:W-:-:S03]  /*19b0*/  FFMA.FTZ R44, R7, R35, R44 ;  /* 0x00000023072c7223 */ /* 0x000fc6000001002c */
[----:B0-----:R-:W-:Y:S01]  /*19c0*/  FFMA.FTZ R49, R8, R28, R49 ;  /* 0x0000001c08317223 */ /* 0x001fe20000010031 */
[----:B------:R-:W-:-:S03]  /*19d0*/  FFMA.FTZ R44, R9, R29, R44 ;  /* 0x0000001d092c7223 */ /* 0x000fc6000001002c */
[----:B------:R-:W-:Y:S01]  /*19e0*/  FFMA.FTZ R49, R10, R30, R49 ;  /* 0x0000001e0a317223 */ /* 0x000fe20000010031 */
[----:B------:R-:W-:-:S03]  /*19f0*/  FFMA.FTZ R44, R11, R31, R44 ;  /* 0x0000001f0b2c7223 */ /* 0x000fc6000001002c */
[----:B--2---:R-:W-:Y:S01]  /*1a00*/  FFMA.FTZ R49, R12, R24, R49 ;  /* 0x000000180c317223 */ /* 0x004fe20000010031 */
[----:B------:R-:W-:-:S03]  /*1a10*/  FFMA.FTZ R44, R13, R25, R44 ;  /* 0x000000190d2c7223 */ /* 0x000fc6000001002c */
[----:B------:R-:W-:Y:S01]  /*1a20*/  FFMA.FTZ R49, R14, R26, R49 ;  /* 0x0000001a0e317223 */ /* 0x000fe20000010031 */
[----:B------:R-:W-:-:S03]  /*1a30*/  FFMA.FTZ R44, R15, R27, R44 ;  /* 0x0000001b0f2c7223 */ /* 0x000fc6000001002c */
[----:B-1----:R-:W-:Y:S01]  /*1a40*/  FFMA.FTZ R49, R16, R20, R49 ;  /* 0x0000001410317223 */ /* 0x002fe20000010031 */
[----:B------:R-:W-:-:S03]  /*1a50*/  FFMA.FTZ R44, R17, R21, R44 ;  /* 0x00000015112c7223 */ /* 0x000fc6000001002c */
[----:B------:R-:W-:Y:S01]  /*1a60*/  FFMA.FTZ R49, R18, R22, R49 ;  /* 0x0000001612317223 */ /* 0x000fe20000010031 */
[----:B------:R-:W-:-:S03]  /*1a70*/  FFMA.FTZ R44, R19, R23, R44 ;  /* 0x00000017132c7223 */ /* 0x000fc6000001002c */
[----:B---3--:R-:W-:Y:S01]  /*1a80*/  FFMA.FTZ R49, R40, R36, R49 ;  /* 0x0000002428317223 */ /* 0x008fe20000010031 */
[----:B------:R-:W-:Y:S01]  /*1a90*/  FFMA.FTZ R44, R41, R37, R44 ;  /* 0x00000025292c7223 */ /* 0x000fe2000001002c */
[----:B------:R-:W-:Y:S02]  /*1aa0*/  UMOV UR4, 0xffffffff ;  /* 0xffffffff00047882 */ /* 0x000fe40000000000 */
[----:B------:R-:W-:Y:S01]  /*1ab0*/  FFMA.FTZ R38, R42, R38, R49 ;  /* 0x000000262a267223 */ /* 0x000fe20000010031 */
[----:B------:R-:W-:Y:S01]  /*1ac0*/  FFMA.FTZ R39, R43, R39, R44 ;  /* 0x000000272b277223 */ /* 0x000fe2000001002c */
[----:B------:R-:W-:Y:S02]  /*1ad0*/  ISETP.NE.AND P1, PT, R2, RZ, PT ;  /* 0x000000ff0200720c */ /* 0x000fe40003f25270 */
[----:B-----5:R-:W-:Y:S01]  /*1ae0*/  FSETP.NEU.FTZ.AND P0, PT, R60, RZ, PT ;  /* 0x000000ff3c00720b */ /* 0x020fe20003f1d000 */
[----:B------:R-:W-:Y:S01]  /*1af0*/  FADD.FTZ R38, R38, R39 ;  /* 0x0000002726267221 */ /* 0x000fe20000010000 */
[----:B------:R-:W-:Y:S11]  /*1b00*/  BRA.DIV UR4, `(.L_x_25640) ;  /* 0x0000005204807947 */ /* 0x000ff6000b800000 */
[----:B------:R0:W1:Y:S02]  /*1b10*/  SHFL.BFLY PT, R5, R38, 0x1, 0x1f ;  /* 0x0c201f0026057f89 */ /* 0x00006400000e0000 */
.L_x_25680:
        /* <DEDUP_REMOVED lines=11> */
[----:B-1----:R-:W-:-:S07]  /*1bd0*/  @!P0 FMNMX.FTZ R57, R57, R2, !PT ;  /* 0x0000000239398209 */ /* 0x002fce0007810000 */
.L_x_25639:
[----:B------:R-:W-:Y:S05]  /*1be0*/  BSYNC B1 ;  /* 0x0000000000017941 */ /* 0x000fea0003800000 */
.L_x_25637:
[----:B------:R-:W-:Y:S01]  /*1bf0*/  UIADD3 UR4, UPT, UPT, UR19, 0xf, URZ ;  /* 0x0000000f13047890 */ /* 0x000fe2000fffe0ff */
[----:B------:R-:W-:Y:S01]  /*1c00*/  IADD3 R52, PT, PT, R52, 0x4, RZ ;  /* 0x0000000434347810 */ /* 0x000fe20007ffe0ff */
[----:B------:R-:W-:Y:S01]  /*1c10*/  ULEA UR6, UR16, 0x20, 0x5 ;  /* 0x0000002010067891 */ /* 0x000fe2000f8e28ff */
[----:B------:R-:W-:Y:S01]  /*1c20*/  IADD3 R50, P1, PT, R50, 0x10, RZ ;  /* 0x0000001032327810 */ /* 0x000fe20007f3e0ff */
[----:B------:R-:W-:Y:S01]  /*1c30*/  USHF.R.U32.HI UR4, URZ, 0x4, UR4 ;  /* 0x00000004ff047899 */ /* 0x000fe20008011604 */
[----:B-1----:R-:W-:Y:S01]  /*1c40*/  IADD3 R56, PT, PT, R56, 0x100, RZ ;  /* 0x0000010038387810 */ /* 0x002fe20007ffe0ff */
[----:B------:R-:W-:Y:S01]  /*1c50*/  VIADD R55, R55, 0x40 ;  /* 0x0000004037377836 */ /* 0x000fe20000000000 */
[----:B------:R-:W-:Y:S01]  /*1c60*/  IADD3 R54, PT, PT, R54, 0x40, RZ ;  /* 0x0000004036367810 */ /* 0x000fe20007ffe0ff */
[----:B------:R-:W-:Y:S01]  /*1c70*/  UISETP.LT.U32.AND UP0, UPT, UR4, UR6, UPT ;  /* 0x000000060400728c */ /* 0x000fe2000bf01070 */
[----:B------:R-:W-:Y:S01]  /*1c80*/  IADD3 R53, PT, PT, R53, 0x40, RZ ;  /* 0x0000004035357810 */ /* 0x000fe20007ffe0ff */
[----:B------:R-:W-:-:S02]  /*1c90*/  IMAD.X R51, RZ, RZ, R51, P1 ;  /* 0x000000ffff337224 */ /* 0x000fc400008e0633 */
[----:B------:R-:W-:-:S06]  /*1ca0*/  USEL UR4, UR4, UR6, UP0 ;  /* 0x0000000604047287 */ /* 0x000fcc0008000000 */
[----:B------:R-:W-:-:S13]  /*1cb0*/  ISETP.GE.U32.AND P0, PT, R52, UR4, PT ;  /* 0x0000000434007c0c */ /* 0x000fda000bf06070 */
[----:B------:R-:W-:Y:S05]  /*1cc0*/  @!P0 BRA `(.L_x_25641) ;  /* 0xffffffec00c48947 */ /* 0x000fea000383ffff */
.L_x_25636:
[----:B------:R-:W-:Y:S05]  /*1cd0*/  BSYNC B0 ;  /* 0x0000000000007941 */ /* 0x000fea0003800000 */
.L_x_25635:
[----:B------:R-:W-:Y:S01]  /*1ce0*/  UIADD3 UR4, UPT, UPT, UR19, 0xf, URZ ;  /* 0x0000000f13047890 */ /* 0x000fe2000fffe0ff */
[----:B------:R-:W1:Y:S01]  /*1cf0*/  S2R R2, SR_TID.X ;  /* 0x0000000000027919 */ /* 0x000e620000002100 */
        /* <DEDUP_REMOVED lines=10> */
[----:B------:R-:W-:Y:S01]  /*1da0*/  VIMNMX R9, PT, PT, R5, UR19, PT ;  /* 0x0000001305097c48 */ /* 0x000fe2000bfe0100 */
        /* <DEDUP_REMOVED lines=8> */
.L_x_25686:
        /* <DEDUP_REMOVED lines=14> */
[----:B------:R-:W-:Y:S02]  /*1f10*/  HFMA2 R14, -RZ, RZ, 0, 0 ;  /* 0x00000000ff0e7431 */ /* 0x000fe400000001ff */
[----:B------:R-:W-:Y:S08]  /*1f20*/  BSSY.RECONVERGENT B0, `(.L_x_25643) ;  /* 0x00000eb000007945 */ /* 0x000ff00003800200 */
[----:B------:R-:W1:Y:S04]  /*1f30*/  @!P1 LDS R15, [R12] ;  /* 0x000000000c0f9984 */ /* 0x000e680000000800 */
[----:B-1----:R-:W1:Y:S02]  /*1f40*/  SHFL.BFLY PT, R8, R15, 0x2, 0x1f ;  /* 0x0c401f000f087f89 */ /* 0x002e6400000e0000 */
[----:B-1----:R-:W-:-:S05]  /*1f50*/  FMNMX.FTZ R16, R8, R15, !PT ;  /* 0x0000000f08107209 */ /* 0x002fca0007810000 */
[----:B------:R-:W1:Y:S02]  /*1f60*/  SHFL.BFLY PT, R13, R16, 0x1, 0x1f ;  /* 0x0c201f00100d7f89 */ /* 0x000e6400000e0000 */
[----:B-1----:R-:W-:Y:S02]  /*1f70*/  FMNMX.FTZ R8, R16, R13, !PT ;  /* 0x0000000d10087209 */ /* 0x002fe40007810000 */
[----:B------:R-:W-:-:S04]  /*1f80*/  IADD3 R13, PT, PT, -R10, R9, RZ ;  /* 0x000000090a0d7210 */ /* 0x000fc80007ffe1ff */
[----:B------:R-:W-:Y:S01]  /*1f90*/  ISETP.GE.AND P2, PT, R2, R13, PT ;  /* 0x0000000d0200720c */ /* 0x000fe20003f46270 */
[----:B------:R-:W1:-:S12]  /*1fa0*/  SHFL.IDX PT, R8, R8, RZ, 0x1f ;  /* 0x00001fff08087589 */ /* 0x000e5800000e0000 */
        /* <DEDUP_REMOVED lines=19> */
.L_x_25647:
        /* <DEDUP_REMOVED lines=11> */
.L_x_25646:
[----:B------:R-:W-:Y:S05]  /*2190*/  BSYNC.RECONVERGENT B1 ;  /* 0x0000000000017941 */ /* 0x000fea0003800200 */
.L_x_25645:
        /* <DEDUP_REMOVED lines=12> */
.L_x_25650:
        /* <DEDUP_REMOVED lines=100> */
.L_x_25649:
[----:B------:R-:W-:Y:S05]  /*28a0*/  BSYNC.RECONVERGENT B1 ;  /* 0x0000000000017941 */ /* 0x000fea0003800200 */
.L_x_25648:
        /* <DEDUP_REMOVED lines=55> */
.L_x_25652:
[----:B------:R-:W-:Y:S05]  /*2c20*/  BSYNC.RECONVERGENT B1 ;  /* 0x0000000000017941 */ /* 0x000fea0003800200 */
.L_x_25651:
        /* <DEDUP_REMOVED lines=26> */
.L_x_25644:
[----:B------:R-:W-:Y:S05]  /*2dd0*/  BSYNC.RECONVERGENT B0 ;  /* 0x0000000000007941 */ /* 0x000fea0003800200 */
.L_x_25643:
        /* <DEDUP_REMOVED lines=41> */
.L_x_25657:
[----:B------:R-:W1:Y:S01]  /*3070*/  LDS R18, [R15] ;  /* 0x000000000f127984 */ /* 0x000e620000000800 */
[----:B------:R-:W-:-:S05]  /*3080*/  VIADD R16, R16, 0x1 ;  /* 0x0000000110107836 */ /* 0x000fca0000000000 */
[----:B------:R-:W-:Y:S01]  /*3090*/  ISETP.NE.AND P0, PT, R16, RZ, PT ;  /* 0x000000ff1000720c */ /* 0x000fe20003f05270 */
[----:B-1----:R-:W-:-:S05]  /*30a0*/  FMUL.FTZ R18, R18, R9 ;  /* 0x0000000912127220 */ /* 0x002fca0000410000 */
[----:B------:R1:W-:Y:S02]  /*30b0*/  STS [R15], R18 ;  /* 0x000000120f007388 */ /* 0x0003e40000000800 */
[----:B-1----:R-:W-:-:S05]  /*30c0*/  IADD3 R15, PT, PT, R15, 0x200, RZ ;  /* 0x000002000f0f7810 */ /* 0x002fca0007ffe0ff */
[----:B------:R-:W-:Y:S05]  /*30d0*/  @P0 BRA `(.L_x_25657) ;  /* 0xfffffffc00e40947 */ /* 0x000fea000383ffff */
.L_x_25656:
[----:B------:R-:W-:Y:S05]  /*30e0*/  BSYNC.RECONVERGENT B1 ;  /* 0x0000000000017941 */ /* 0x000fea0003800200 */
.L_x_25655:
        /* <DEDUP_REMOVED lines=12> */
.L_x_25660:
[----:B------:R-:W1:Y:S01]  /*31b0*/  LDS R16, [R11+-0x400] ;  /* 0xfffc00000b107984 */ /* 0x000e620000000800 */
[----:B------:R-:W-:-:S03]  /*31c0*/  IADD3 R12, PT, PT, R12, 0x800, RZ ;  /* 0x000008000c0c7810 */ /* 0x000fc60007ffe0ff */
[----:B------:R-:W2:Y:S01]  /*31d0*/  LDS R18, [R11+-0x200] ;  /* 0xfffe00000b127984 */ /* 0x000ea20000000800 */
[----:B------:R-:W-:-:S03]  /*31e0*/  ISETP.GE.AND P1, PT, R12, R15, PT ;  /* 0x0000000f0c00720c */ /* 0x000fc60003f26270 */
[----:B------:R-:W3:Y:S04]  /*31f0*/  LDS R20, [R11] ;  /* 0x000000000b147984 */ /* 0x000ee80000000800 */
[----:B------:R-:W4:Y:S04]  /*3200*/  LDS R22, [R11+0x200] ;  /* 0x000200000b167984 */ /* 0x000f280000000800 */
[----:B------:R-:W4:Y:S04]  /*3210*/  LDS R24, [R11+0x400] ;  /* 0x000400000b187984 */ /* 0x000f280000000800 */
[----:B------:R-:W4:Y:S04]  /*3220*/  LDS R26, [R11+0x600] ;  /* 0x000600000b1a7984 */ /* 0x000f280000000800 */
[----:B------:R-:W4:Y:S04]  /*3230*/  LDS R28, [R11+0x800] ;  /* 0x000800000b1c7984 */ /* 0x000f280000000800 */
[----:B------:R-:W4:Y:S04]  /*3240*/  LDS R30, [R11+0xa00] ;  /* 0x000a00000b1e7984 */ /* 0x000f280000000800 */
[----:B------:R-:W4:Y:S04]  /*3250*/  LDS R34, [R11+0xc00] ;  /* 0x000c00000b227984 */ /* 0x000f280000000800 */
[----:B------:R-:W4:Y:S04]  /*3260*/  LDS R36, [R11+0xe00] ;  /* 0x000e00000b247984 */ /* 0x000f280000000800 */
[----:B0-----:R-:W0:Y:S01]  /*3270*/  LDS R38, [R11+0x1000] ;  /* 0x001000000b267984 */ /* 0x001e220000000800 */
        /* <DEDUP_REMOVED lines=9> */
[----:B------:R-:W4:Y:S01]  /*3310*/  LDS R48, [R11+0x1a00] ;  /* 0x001a00000b307984 */ /* 0x000f220000000800 */
        /* <DEDUP_REMOVED lines=29> */
.L_x_25659:
[----:B------:R-:W-:Y:S05]  /*34f0*/  BSYNC.RECONVERGENT B1 ;  /* 0x0000000000017941 */ /* 0x000fea0003800200 */
.L_x_25658:
        /* <DEDUP_REMOVED lines=31> */
.L_x_25662:
[----:B------:R-:W-:Y:S05]  /*36f0*/  BSYNC.RECONVERGENT B1 ;  /* 0x0000000000017941 */ /* 0x000fea0003800200 */
.L_x_25661:
        /* <DEDUP_REMOVED lines=14> */
.L_x_25654:
[----:B------:R-:W-:Y:S05]  /*37e0*/  BSYNC.RECONVERGENT B0 ;  /* 0x0000000000007941 */ /* 0x000fea0003800200 */
.L_x_25653:
[----:B------:R-:W-:Y:S01]  /*37f0*/  BAR.SYNC.DEFER_BLOCKING 0x0 ;  /* 0x0000000000007b1d */ /* 0x000fe20000010000 */
[----:B------:R-:W-:Y:S01]  /*3800*/  ISETP.NE.AND P0, PT, R2, RZ, PT ;  /* 0x000000ff0200720c */ /* 0x000fe20003f05270 */
[----:B--2---:R-:W-:Y:S01]  /*3810*/  IMAD.U32 R12, RZ, RZ, UR16 ;  /* 0x00000010ff0c7e24 */ /* 0x004fe2000f8e00ff */
[----:B------:R-:W-:-:S03]  /*3820*/  SHF.R.U32.HI R11, RZ, 0x5, R2 ;  /* 0x00000005ff0b7819 */ /* 0x000fc60000011602 */
[----:B------:R-:W2:Y:S01]  /*3830*/  LDCU UR21, c[0x0][0x3dc] ;  /* 0x00007b80ff1577ac */ /* 0x000ea20008000800 */
[----:B------:R-:W-:Y:S01]  /*3840*/  BSSY.RECONVERGENT B0, `(.L_x_25663) ;  /* 0x0000015000007945 */ /* 0x000fe20003800200 */
[----:B------:R-:W-:Y:S01]  /*3850*/  LEA R11, R12, R11, 0x5 ;  /* 0x0000000b0c0b7211 */ /* 0x000fe200078e28ff */
[----:B------:R-:W3:Y:S05]  /*3860*/  LDCU UR20, c[0x0][0x378] ;  /* 0x00006f00ff1477ac */ /* 0x000eea0008000800 */
        /* <DEDUP_REMOVED lines=16> */
[----:B------:R4:W-:Y:S04]  /*3970*/  STG.E desc[UR14][R12.64], R8 ;  /* 0x000000080c007986 */ /* 0x0009e8000c10190e */
[----:B-1----:R4:W-:Y:S02]  /*3980*/  STG.E desc[UR14][R16.64], R14 ;  /* 0x0000000e10007986 */ /* 0x0029e4000c10190e */
.L_x_25664:
[----:B--23--:R-:W-:Y:S05]  /*3990*/  BSYNC.RECONVERGENT B0 ;  /* 0x0000000000007941 */ /* 0x00cfea0003800200 */
.L_x_25663:
[----:B------:R-:W-:Y:S01]  /*39a0*/  ISETP.GE.U32.AND P0, PT, R11, R4, PT ;  /* 0x000000040b00720c */ /* 0x000fe20003f06070 */
[----:B------:R-:W2:Y:S01]  /*39b0*/  LDCU.64 UR6, c[0x0][0x3a8] ;  /* 0x00007500ff0677ac */ /* 0x000ea20008000a00 */
        /* <DEDUP_REMOVED lines=11> */
[----:B0-----:R-:W-:-:S02]  /*3a70*/  CS2R R38, SRZ ;  /* 0x0000000000267805 */ /* 0x001fc4000001ff00 */
[----:B------:R-:W-:Y:S02]  /*3a80*/  CS2R R36, SRZ ;  /* 0x0000000000247805 */ /* 0x000fe4000001ff00 */
[----:B------:R-:W-:Y:S01]  /*3a90*/  CS2R R34, SRZ ;  /* 0x0000000000227805 */ /* 0x000fe2000001ff00 */
[----:B--2---:R-:W-:Y:S06]  /*3aa0*/  @P0 BRA `(.L_x_25666) ;  /* 0x0000001c00b80947 */ /* 0x004fec0003800000 */
[----:B-1--4-:R-:W0:Y:S01]  /*3ab0*/  I2F.RP R14, R3 ;  /* 0x00000003000e7306 */ /* 0x012e220000209400 */
[----:B------:R-:W1:Y:S01]  /*3ac0*/  LDCU UR4, c[0x0][0x3c8] ;  /* 0x00007900ff0477ac */ /* 0x000e620008000800 */
[C---:B------:R-:W-:Y:S01]  /*3ad0*/  SHF.L.U32 R12, R2.reuse, 0x4, RZ ;  /* 0x00000004020c7819 */ /* 0x040fe200000006ff */
[----:B------:R-:W-:Y:S01]  /*3ae0*/  VIADD R7, R7, 0x320 ;  /* 0x0000032007077836 */ /* 0x000fe20000000000 */
[----:B------:R-:W-:Y:S01]  /*3af0*/  SHF.L.U32 R59, R2, 0x2, RZ ;  /* 0x00000002023b7819 */ /* 0x000fe200000006ff */
[----:B------:R-:W2:Y:S01]  /*3b00*/  LDCU.64 UR10, c[0x0][0x3b8] ;  /* 0x00007700ff0a77ac */ /* 0x000ea20008000a00 */
[----:B------:R-:W-:Y:S01]  /*3b10*/  LOP3.LUT R12, R12, 0x30, RZ, 0xe2, !PT ;  /* 0x000000300c0c7812 */ /* 0x000fe200078ee2ff */
[----:B------:R-:W-:Y:S01]  /*3b20*/  IMAD.WIDE.U32 R8, R11, 0x4, RZ ;  /* 0x000000040b087825 */ /* 0x000fe200078e00ff */
[----:B------:R-:W-:Y:S01]  /*3b30*/  LEA R7, R6, R7, 0x18 ;  /* 0x0000000706077211 */ /* 0x000fe200078ec0ff */
[----:B------:R-:W3:Y:S01]  /*3b40*/  LDCU UR5, c[0x0][0x3fc] ;  /* 0x00007f80ff0577ac */ /* 0x000ee20008000800 */
[----:B------:R-:W-:-:S02]  /*3b50*/  LEA R12, R5, R12, 0x6 ;  /* 0x0000000c050c7211 */ /* 0x000fc400078e30ff */
[----:B------:R-:W-:Y:S02]  /*3b60*/  CS2R R54, SRZ ;  /* 0x0000000000367805 */ /* 0x000fe4000001ff00 */
[----:B------:R-:W-:Y:S02]  /*3b70*/  IADD3 R32, PT, PT, -R32, R11, RZ ;  /* 0x0000000b20207210 */ /* 0x000fe40007ffe1ff */
[----:B------:R-:W-:Y:S02]  /*3b80*/  CS2R R52, SRZ ;  /* 0x0000000000347805 */ /* 0x000fe4000001ff00 */
[----:B------:R-:W-:Y:S01]  /*3b90*/  IADD3 R7, PT, PT, R7, R12, RZ ;  /* 0x0000000c07077210 */ /* 0x000fe20007ffe0ff */
[----:B0-----:R-:W0:Y:S01]  /*3ba0*/  MUFU.RCP R14, R14 ;  /* 0x0000000e000e7308 */ /* 0x001e220000001000 */
[----:B------:R-:W-:Y:S01]  /*3bb0*/  IMAD.MOV.U32 R12, RZ, RZ, RZ ;  /* 0x000000ffff0c7224 */ /* 0x000fe200078e00ff */
[----:B------:R-:W-:Y:S02]  /*3bc0*/  LOP3.LUT R58, R59, 0xc, RZ, 0xc0, !PT ;  /* 0x0000000c3b3a7812 */ /* 0x000fe400078ec0ff */
[----:B------:R-:W-:Y:S01]  /*3bd0*/  CS2R R50, SRZ ;  /* 0x0000000000327805 */ /* 0x000fe2000001ff00 */
[----:B-1----:R-:W-:Y:S01]  /*3be0*/  UIMAD UR4, UR13, UR4, URZ ;  /* 0x000000040d0472a4 */ /* 0x002fe2000f8e02ff */
[----:B------:R-:W-:-:S02]  /*3bf0*/  MOV R56, RZ ;  /* 0x000000ff00387202 */ /* 0x000fc40000000f00 */
        /* <DEDUP_REMOVED lines=9> */
[----:B------:R-:W1:Y:S01]  /*3c90*/  LDCU UR4, c[0x0][0x3e0] ;  /* 0x00007c00ff0477ac */ /* 0x000e620008000800 */
[----:B------:R-:W-:Y:S01]  /*3ca0*/  IMAD.WIDE R8, R15, 0x4, R8 ;  /* 0x000000040f087825 */ /* 0x000fe200078e0208 */
[----:B------:R-:W-:Y:S02]  /*3cb0*/  MOV R33, RZ ;  /* 0x000000ff00217202 */ /* 0x000fe40000000f00 */
[----:B0-----:R-:W-:Y:S02]  /*3cc0*/  IADD3 R13, PT, PT, R14, 0xffffffe, RZ ;  /* 0x0ffffffe0e0d7810 */ /* 0x001fe40007ffe0ff */
[----:B--2---:R-:W-:-:S02]  /*3cd0*/  IADD3 R6, P0, PT, R8, UR10, RZ ;  /* 0x0000000a08067c10 */ /* 0x004fc4000ff1e0ff */
[----:B---3--:R-:W-:Y:S02]  /*3ce0*/  IADD3 R0, PT, PT, R0, -UR5, RZ ;  /* 0x8000000500007c10 */ /* 0x008fe4000fffe0ff */
[----:B------:R-:W0:Y:S01]  /*3cf0*/  F2I.FTZ.U32.TRUNC.NTZ R13, R13 ;  /* 0x0000000d000d7305 */ /* 0x000e22000021f000 */
[----:B------:R-:W-:Y:S02]  /*3d00*/  IADD3.X R9, PT, PT, R9, UR11, RZ, P0, !PT ;  /* 0x0000000b09097c10 */ /* 0x000fe400087fe4ff */
[----:B------:R-:W-:Y:S01]  /*3d10*/  LOP3.LUT R59, R59, 0x7c, RZ, 0xc0, !PT ;  /* 0x0000007c3b3b7812 */ /* 0x000fe200078ec0ff */
[----:B-1----:R-:W-:-:S04]  /*3d20*/  UIMAD UR4, UR12, UR4, URZ ;  /* 0x000000040c0472a4 */ /* 0x002fc8000f8e02ff */
[----:B------:R-:W-:Y:S02]  /*3d30*/  USHF.R.S32.HI UR9, URZ, 0x1f, UR4 ;  /* 0x0000001fff097899 */ /* 0x000fe40008011404 */
[----:B-----5:R-:W-:Y:S01]  /*3d40*/  MOV R60, UR4 ;  /* 0x00000004003c7c02 */ /* 0x020fe20008000f00 */
[----:B0-----:R-:W-:-:S03]  /*3d50*/  IMAD.MOV R14, RZ, RZ, -R13 ;  /* 0x000000ffff0e7224 */ /* 0x001fc600078e0a0d */
[----:B------:R-:W-:Y:S01]  /*3d60*/  MOV R61, UR9 ;  /* 0x00000009003d7c02 */ /* 0x000fe20008000f00 */
[----:B------:R-:W-:-:S04]  /*3d70*/  IMAD R15, R14, R3, RZ ;  /* 0x000000030e0f7224 */ /* 0x000fc800078e02ff */
[----:B------:R-:W-:Y:S01]  /*3d80*/  IMAD.HI.U32 R8, R13, R15, R12 ;  /* 0x0000000f0d087227 */ /* 0x000fe200078e000c */
[----:B------:R-:W-:-:S03]  /*3d90*/  LEA R12, R5, R10, 0x4 ;  /* 0x0000000a050c7211 */ /* 0x000fc600078e20ff */
[----:B------:R-:W-:Y:S02]  /*3da0*/  VIADD R10, R11, 0x1 ;  /* 0x000000010b0a7836 */ /* 0x000fe40000000000 */
[----:B------:R-:W-:-:S04]  /*3db0*/  VIADD R11, R12, 0x1 ;  /* 0x000000010c0b7836 */ /* 0x000fc80000000000 */
[----:B------:R-:W-:-:S07]  /*3dc0*/  IMAD.IADD R58, R11, 0x1, R58 ;  /* 0x000000010b3a7824 */ /* 0x000fce00078e023a */
.L_x_25669:
[----:B------:R-:W0:Y:S01]  /*3dd0*/  LDC R20, c[0x0][0x400] ;  /* 0x00010000ff147b82 */ /* 0x000e220000000800 */
[C---:B------:R-:W-:Y:S01]  /*3de0*/  VIADD R12, R11.reuse, 0xffffffff ;  /* 0xffffffff0b0c7836 */ /* 0x040fe20000000000 */
[----:B------:R-:W-:Y:S01]  /*3df0*/  BSSY.RECONVERGENT B1, `(.L_x_25667) ;  /* 0x00001b3000017945 */ /* 0x000fe20003800200 */
[----:B------:R-:W-:-:S03]  /*3e00*/  IADD3 R11, PT, PT, R11, 0x40, RZ ;  /* 0x000000400b0b7810 */ /* 0x000fc60007ffe0ff */
[----:B------:R-:W-:Y:S02]  /*3e10*/  IABS R13, R12 ;  /* 0x0000000c000d7213 */ /* 0x000fe40000000000 */
[----:B------:R-:W1:Y:S03]  /*3e20*/  LDC R19, c[0x0][0x404] ;  /* 0x00010100ff137b82 */ /* 0x000e660000000800 */
        /* <DEDUP_REMOVED lines=17> */
[----:B------:R-:W-:Y:S01]  /*3f40*/  IMAD.MOV.U32 R17, RZ, RZ, R15 ;  /* 0x000000ffff117224 */ /* 0x000fe200078e000f */
[----:B0-----:R-:W-:-:S04]  /*3f50*/  IADD3 R12, PT, PT, RZ, -R13, RZ ;  /* 0x8000000dff0c7210 */ /* 0x001fc80007ffe0ff */
[----:B------:R-:W-:Y:S02]  /*3f60*/  @!P2 IADD3 R17, PT, PT, -R17, RZ, RZ ;  /* 0x000000ff1111a210 */ /* 0x000fe40007ffe1ff */
[----:B------:R-:W-:Y:S01]  /*3f70*/  @!P1 LOP3.LUT R17, RZ, R19, RZ, 0x33, !PT ;  /* 0x00000013ff119212 */ /* 0x000fe200078e33ff */
[----:B------:R-:W-:Y:S01]  /*3f80*/  IMAD.MOV.U32 R19, RZ, RZ, R12 ;  /* 0x000000ffff137224 */ /* 0x000fe200078e000c */
[----:B------:R-:W-:Y:S02]  /*3f90*/  MOV R12, RZ ;  /* 0x000000ff000c7202 */ /* 0x000fe40000000f00 */
[----:B------:R-:W-:Y:S01]  /*3fa0*/  IADD3 R15, PT, PT, R17, UR8, RZ ;  /* 0x00000008110f7c10 */ /* 0x000fe2000fffe0ff */
[----:B------:R-:W-:Y:S01]  /*3fb0*/  IMAD R19, R19, R14, RZ ;  /* 0x0000000e13137224 */ /* 0x000fe200078e02ff */
[----:B------:R-:W-:Y:S02]  /*3fc0*/  ISETP.NE.AND P2, PT, R20, RZ, PT ;  /* 0x000000ff1400720c */ /* 0x000fe40003f45270 */
[----:B------:R-:W-:Y:S01]  /*3fd0*/  IABS R16, R15 ;  /* 0x0000000f00107213 */ /* 0x000fe20000000000 */
[----:B------:R-:W-:Y:S01]  /*3fe0*/  IMAD.HI.U32 R12, R13, R19, R12 ;  /* 0x000000130d0c7227 */ /* 0x000fe200078e000c */
[----:B------:R-:W-:-:S02]  /*3ff0*/  ISETP.GE.AND P1, PT, R15, RZ, PT ;  /* 0x000000ff0f00720c */ /* 0x000fc40003f26270 */
[C---:B------:R-:W-:Y:S01]  /*4000*/  IADD3 R15, PT, PT, R10.reuse, 0x3, RZ ;  /* 0x000000030a0f7810 */ /* 0x040fe20007ffe0ff */
[----:B------:R-:W-:Y:S02]  /*4010*/  IMAD.MOV.U32 R13, RZ, RZ, R16 ;  /* 0x000000ffff0d7224 */ /* 0x000fe400078e0010 */
[----:B------:R-:W-:Y:S02]  /*4020*/  VIADD R10, R10, 0x4 ;  /* 0x000000040a0a7836 */ /* 0x000fe40000000000 */
[----:B------:R-:W-:-:S05]  /*4030*/  IMAD.HI.U32 R12, R12, R13, RZ ;  /* 0x0000000d0c0c7227 */ /* 0x000fca00078e00ff */
[----:B------:R-:W-:-:S05]  /*4040*/  IADD3 R12, PT, PT, -R12, RZ, RZ ;  /* 0x000000ff0c0c7210 */ /* 0x000fca0007ffe1ff */
[----:B------:R-:W-:-:S05]  /*4050*/  IMAD R13, R14, R12, R13 ;  /* 0x0000000c0e0d7224 */ /* 0x000fca00078e020d */
        /* <DEDUP_REMOVED lines=17> */
[----:B------:R-:W-:Y:S02]  /*4170*/  LEA.HI.X R63, R12, UR7, R13, 0x2, P1 ;  /* 0x000000070c3f7c11 */ /* 0x000fe400088f140d */
[----:B------:R-:W0:Y:S04]  /*4180*/  LDS.128 R12, [R7] ;  /* 0x00000000070c7984 */ /* 0x000e280000000c00 */
[----:B------:R-:W2:Y:S04]  /*4190*/  LDG.E.128.CONSTANT R20, desc[UR14][R62.64] ;  /* 0x0000000e3e147981 */ /* 0x000ea8000c1e9d00 */
[----:B------:R-:W3:Y:S01]  /*41a0*/  LDG.E.128.CONSTANT R24, desc[UR14][R62.64+0x200] ;  /* 0x0002000e3e187981 */ /* 0x000ee2000c1e9d00 */
[----:B------:R-:W-:-:S02]  /*41b0*/  ISETP.NE.AND P1, PT, R32, -0x1, PT ;  /* 0xffffffff2000780c */ /* 0x000fc40003f25270 */
[----:B------:R-:W-:-:S11]  /*41c0*/  IADD3 R28, PT, PT, R58, -0x1, RZ ;  /* 0xffffffff3a1c7810 */ /* 0x000fd60007ffe0ff */
[C---:B------:R-:W-:Y:S01]  /*41d0*/  @!P1 ISETP.GE.AND P3, PT, R58.reuse, UR19, PT ;  /* 0x000000133a009c0c */ /* 0x040fe2000bf66270 */
[----:B------:R-:W-:Y:S01]  /*41e0*/  @!P1 VIADD R16, R58, 0x1 ;  /* 0x000000013a109836 */ /* 0x000fe20000000000 */
[----:B------:R-:W-:Y:S02]  /*41f0*/  @!P1 ISETP.GE.AND P2, PT, R28, UR19, PT ;  /* 0x000000131c009c0c */ /* 0x000fe4000bf46270 */
[----:B--2---:R-:W-:Y:S02]  /*4200*/  @!P1 FSEL R21, R21, RZ, !P3 ;  /* 0x000000ff15159208 */ /* 0x004fe40005800000 */
[----:B------:R-:W-:Y:S02]  /*4210*/  @!P1 FSEL R20, R20, RZ, !P2 ;  /* 0x000000ff14149208 */ /* 0x000fe40005000000 */
[----:B------:R-:W-:Y:S01]  /*4220*/  @!P1 ISETP.GE.AND P3, PT, R16, UR19, PT ;  /* 0x0000001310009c0c */ /* 0x000fe2000bf66270 */
[----:B0-----:R-:W-:Y:S01]  /*4230*/  FMUL.FTZ R21, R13, R21 ;  /* 0x000000150d157220 */ /* 0x001fe20000410000 */
[----:B------:R-:W-:-:S02]  /*4240*/  @!P1 ISETP.GE.AND P2, PT, R58, UR19, PT ;  /* 0x000000133a009c0c */ /* 0x000fc4000bf46270 */
[----:B------:R-:W-:Y:S01]  /*4250*/  @!P1 IADD3 R16, PT, PT, R58, 0x2, RZ ;  /* 0x000000023a109810 */ /* 0x000fe20007ffe0ff */
[----:B------:R-:W-:Y:S01]  /*4260*/  FFMA.FTZ R21, R12, R20, R21 ;  /* 0x000000140c157223 */ /* 0x000fe20000010015 */
[----:B---3--:R-:W-:Y:S02]  /*4270*/  @!P1 FSEL R25, R25, RZ, !P2 ;  /* 0x000000ff19199208 */ /* 0x008fe40005000000 */
[----:B------:R-:W-:Y:S02]  /*4280*/  @!P1 FSEL R22, R22, RZ, !P3 ;  /* 0x000000ff16169208 */ /* 0x000fe40005800000 */
[----:B------:R-:W-:Y:S01]  /*4290*/  @!P1 ISETP.GE.AND P2, PT, R16, UR19, PT ;  /* 0x0000001310009c0c */ /* 0x000fe2000bf46270 */
[----:B------:R-:W-:Y:S01]  /*42a0*/  @!P1 VIADD R20, R58, 0x2 ;  /* 0x000000023a149836 */ /* 0x000fe20000000000 */
[----:B------:R-:W-:Y:S01]  /*42b0*/  @!P1 ISETP.GE.AND P3, PT, R28, UR19, PT ;  /* 0x000000131c009c0c */ /* 0x000fe2000bf66270 */
[----:B------:R-:W-:Y:S01]  /*42c0*/  FFMA.FTZ R22, R14, R22, R21 ;  /* 0x000000160e167223 */ /* 0x000fe20000010015 */
[----:B------:R-:W-:Y:S01]  /*42d0*/  @!P1 IADD3 R16, PT, PT, R58, 0x1, RZ ;  /* 0x000000013a109810 */ /* 0x000fe20007ffe0ff */
[----:B------:R-:W-:Y:S01]  /*42e0*/  FMUL.FTZ R25, R13, R25 ;  /* 0x000000190d197220 */ /* 0x000fe20000410000 */
[----:B------:R-:W-:-:S02]  /*42f0*/  @!P1 FSEL R24, R24, RZ, !P3 ;  /* 0x000000ff18189208 */ /* 0x000fc40005800000 */
[----:B------:R-:W-:Y:S02]  /*4300*/  @!P1 ISETP.GE.AND P3, PT, R16, UR19, PT ;  /* 0x0000001310009c0c */ /* 0x000fe4000bf66270 */
[----:B------:R-:W-:Y:S01]  /*4310*/  @!P1 FSEL R23, R23, RZ, !P2 ;  /* 0x000000ff17179208 */ /* 0x000fe20005000000 */
[----:B------:R-:W2:Y:S01]  /*4320*/  LDG.E.128.CONSTANT R16, desc[UR14][R62.64+0x400] ;  /* 0x0004000e3e107981 */ /* 0x000ea2000c1e9d00 */
[----:B------:R-:W-:-:S03]  /*4330*/  FFMA.FTZ R25, R12, R24, R25 ;  /* 0x000000180c197223 */ /* 0x000fc60000010019 */
[----:B------:R-:W-:Y:S01]  /*4340*/  FFMA.FTZ R23, R15, R23, R22 ;  /* 0x000000170f177223 */ /* 0x000fe20000010016 */
[----:B------:R-:W-:-:S03]  /*4350*/  @!P1 ISETP.GE.AND P2, PT, R20, UR19, PT ;  /* 0x0000001314009c0c */ /* 0x000fc6000bf46270 */
[----:B------:R-:W-:Y:S02]  /*4360*/  FADD.FTZ R56, R56, R23 ;  /* 0x0000001738387221 */ /* 0x000fe40000010000 */
[----:B------:R-:W3:Y:S01]  /*4370*/  LDG.E.128.CONSTANT R20, desc[UR14][R62.64+0x600] ;  /* 0x0006000e3e147981 */ /* 0x000ee2000c1e9d00 */
[----:B------:R-:W-:Y:S02]  /*4380*/  @!P1 IADD3 R24, PT, PT, R58, 0x1, RZ ;  /* 0x000000013a189810 */ /* 0x000fe40007ffe0ff */
[----:B------:R-:W-:Y:S02]  /*4390*/  @!P1 FSEL R26, R26, RZ, !P3 ;  /* 0x000000ff1a1a9208 */ /* 0x000fe40005800000 */
[----:B------:R-:W-:Y:S02]  /*43a0*/  @!P1 ISETP.GE.AND P5, PT, R24, UR19, PT ;  /* 0x0000001318009c0c */ /* 0x000fe4000bfa6270 */
[----:B------:R-:W-:Y:S01]  /*43b0*/  @!P1 FSEL R27, R27, RZ, !P2 ;  /* 0x000000ff1b1b9208 */ /* 0x000fe20005000000 */
[----:B------:R-:W-:Y:S01]  /*43c0*/  FFMA.FTZ R30, R14, R26, R25 ;  /* 0x0000001a0e1e7223 */ /* 0x000fe20000010019 */
[----:B------:R-:W-:-:S03]  /*43d0*/  @!P1 IADD3 R24, PT, PT, R58, 0x2, RZ ;  /* 0x000000023a189810 */ /* 0x000fc60007ffe0ff */
[----:B------:R-:W-:Y:S01]  /*43e0*/  FFMA.FTZ R30, R15, R27, R30 ;  /* 0x0000001b0f1e7223 */ /* 0x000fe2000001001e */
[----:B------:R-:W-:Y:S02]  /*43f0*/  @!P1 ISETP.GE.AND P2, PT, R24, UR19, PT ;  /* 0x0000001318009c0c */ /* 0x000fe4000bf46270 */
[----:B------:R-:W4:Y:S01]  /*4400*/  LDG.E.128.CONSTANT R24, desc[UR14][R62.64+0x800] ;  /* 0x0008000e3e187981 */ /* 0x000f22000c1e9d00 */
[----:B------:R-:W-:Y:S02]  /*4410*/  @!P1 ISETP.GE.AND P4, PT, R58, UR19, PT ;  /* 0x000000133a009c0c */ /* 0x000fe4000bf86270 */
[----:B------:R-:W-:Y:S02]  /*4420*/  @!P1 ISETP.GE.AND P3, PT, R28, UR19, PT ;  /* 0x000000131c009c0c */ /* 0x000fe4000bf66270 */
[----:B--2---:R-:W-:Y:S02]  /*4430*/  @!P1 FSEL R17, R17, RZ, !P4 ;  /* 0x000000ff11119208 */ /* 0x004fe40006000000 */
[----:B------:R-:W-:-:S03]  /*4440*/  @!P1 FSEL R16, R16, RZ, !P3 ;  /* 0x000000ff10109208 */ /* 0x000fc60005800000 */
[----:B------:R-:W-:Y:S01]  /*4450*/  FMUL.FTZ R17, R13, R17 ;  /* 0x000000110d117220 */ /* 0x000fe20000410000 */
[----:B------:R-:W-:Y:S02]  /*4460*/  @!P1 ISETP.GE.AND P4, PT, R58, UR19, PT ;  /* 0x000000133a009c0c */ /* 0x000fe4000bf86270 */
[----:B------:R-:W-:Y:S01]  /*4470*/  @!P1 FSEL R18, R18, RZ, !P5 ;  /* 0x000000ff12129208 */ /* 0x000fe20006800000 */
[----:B------:R-:W-:Y:S01]  /*4480*/  FFMA.FTZ R17, R12, R16, R17 ;  /* 0x000000100c117223 */ /* 0x000fe20000010011 */
[----:B------:R-:W-:Y:S01]  /*4490*/  @!P1 VIADD R16, R58, 0x1 ;  /* 0x000000013a109836 */ /* 0x000fe20000000000 */
[----:B------:R-:W-:Y:S02]  /*44a0*/  @!P1 ISETP.GE.AND P3, PT, R28, UR19, PT ;  /* 0x000000131c009c0c */ /* 0x000fe4000bf66270 */
[----:B---3--:R-:W-:Y:S01]  /*44b0*/  @!P1 FSEL R21, R21, RZ, !P4 ;  /* 0x000000ff15159208 */ /* 0x008fe20006000000 */
[----:B------:R-:W-:Y:S01]  /*44c0*/  FFMA.FTZ R18, R14, R18, R17 ;  /* 0x000000120e127223 */ /* 0x000fe20000010011 */
[----:B------:R-:W-:-:S02]  /*44d0*/  @!P1 FSEL R19, R19, RZ, !P2 ;  /* 0x000000ff13139208 */ /* 0x000fc40005000000 */
[----:B------:R-:W-:Y:S01]  /*44e0*/  @!P1 FSEL R20, R20, RZ, !P3 ;  /* 0x000000ff14149208 */ /* 0x000fe20005800000 */
[----:B------:R-:W-:Y:S01]  /*44f0*/  FMUL.FTZ R17, R13, R21 ;  /* 0x000000150d117220 */ /* 0x000fe20000410000 */
[----:B------:R-:W-:-:S03]  /*4500*/  @!P1 ISETP.GE.AND P2, PT, R16, UR19, PT ;  /* 0x0000001310009c0c */ /* 0x000fc6000bf46270 */
[----:B------:R-:W-:Y:S01]  /*4510*/  FFMA.FTZ R17, R12, R20, R17 ;  /* 0x000000140c117223 */ /* 0x000fe20000010011 */
[----:B------:R-:W-:Y:S02]  /*4520*/  @!P1 FSEL R22, R22, RZ, !P2 ;  /* 0x000000ff16169208 */ /* 0x000fe40005000000 */
[C---:B------:R-:W-:Y:S02]  /*4530*/  @!P1 IADD3 R16, PT, PT, R58.reuse, 0x2, RZ ;  /* 0x000000023a109810 */ /* 0x040fe40007ffe0ff */
[----:B------:R-:W-:Y:S01]  /*4540*/  @!P1 ISETP.GE.AND P4, PT, R58, UR19, PT ;  /* 0x000000133a009c0c */ /* 0x000fe2000bf86270 */
[----:B------:R-:W-:Y:S01]  /*4550*/  FFMA.FTZ R22, R14, R22, R17 ;  /* 0x000000160e167223 */ /* 0x000fe20000010011 */
[----:B------:R-:W-:Y:S02]  /*4560*/  @!P1 ISETP.GE.AND P3, PT, R28, UR19, PT ;  /* 0x000000131c009c0c */ /* 0x000fe4000bf66270 */
[----:B------:R-:W-:Y:S02]  /*4570*/  @!P1 IADD3 R17, PT, PT, R58, 0x1, RZ ;  /* 0x000000013a119810 */ /* 0x000fe40007ffe0ff */
[----:B------:R-:W-:Y:S01]  /*4580*/  @!P1 ISETP.GE.AND P2, PT, R16, UR19, PT ;  /* 0x0000001310009c0c */ /* 0x000fe2000bf46270 */
[----:B------:R-:W-:Y:S01]  /*4590*/  FFMA.FTZ R21, R15, R19, R18 ;  /* 0x000000130f157223 */ /* 0x000fe20000010012 */
[----:B----4-:R-:W-:-:S02]  /*45a0*/  @!P1 FSEL R25, R25, RZ, !P4 ;  /* 0x000000ff19199208 */ /* 0x010fc40006000000 */
[----:B------:R-:W-:Y:S02]  /*45b0*/  @!P1 FSEL R24, R24, RZ, !P3 ;  /* 0x000000ff18189208 */ /* 0x000fe40005800000 */
[----:B------:R-:W-:Y:S02]  /*45c0*/  @!P1 ISETP.GE.AND P3, PT, R17, UR19, PT ;  /* 0x0000001311009c0c */ /* 0x000fe4000bf66270 */
[----:B------:R-:W-:Y:S02]  /*45d0*/  @!P1 ISETP.GE.AND P4, PT, R16, UR19, PT ;  /* 0x0000001310009c0c */ /* 0x000fe4000bf86270 */
[----:B------:R-:W2:Y:S01]  /*45e0*/  LDG.E.128.CONSTANT R16, desc[UR14][R62.64+0xa00] ;  /* 0x000a000e3e107981 */ /* 0x000ea2000c1e9d00 */
[----:B------:R-:W-:Y:S01]  /*45f0*/  @!P1 FSEL R23, R23, RZ, !P2 ;  /* 0x000000ff17179208 */ /* 0x000fe20005000000 */
[----:B------:R-:W-:Y:S01]  /*4600*/  FMUL.FTZ R25, R13, R25 ;  /* 0x000000190d197220 */ /* 0x000fe20000410000 */
[----:B------:R-:W-:-:S03]  /*4610*/  @!P1 FSEL R26, R26, RZ, !P3 ;  /* 0x000000ff1a1a9208 */ /* 0x000fc60005800000 */
[----:B------:R-:W-:Y:S01]  /*4620*/  FFMA.FTZ R22, R15, R23, R22 ;  /* 0x000000170f167223 */ /* 0x000fe20000010016 */
[----:B------:R-:W-:Y:S01]  /*4630*/  FFMA.FTZ R25, R12, R24, R25 ;  /* 0x000000180c197223 */ /* 0x000fe20000010019 */
[----:B------:R-:W-:Y:S02]  /*4640*/  @!P1 VIADD R24, R58, 0x1 ;  /* 0x000000013a189836 */ /* 0x000fe40000000000 */
[----:B------:R-:W-:Y:S01]  /*4650*/  FADD.FTZ R54, R54, R21 ;  /* 0x0000001536367221 */ /* 0x000fe20000010000 */
[----:B------:R-:W-:Y:S02]  /*4660*/  FADD.FTZ R53, R53, R22 ;  /* 0x0000001635357221 */ /* 0x000fe40000010000 */
[----:B------:R-:W3:Y:S01]  /*4670*/  LDG.E.128.CONSTANT R20, desc[UR14][R62.64+0xc00] ;  /* 0x000c000e3e147981 */ /* 0x000ee2000c1e9d00 */
[----:B------:R-:W-:Y:S01]  /*4680*/  @!P1 ISETP.GE.AND P5, PT, R24, UR19, PT ;  /* 0x0000001318009c0c */ /* 0x000fe2000bfa6270 */
[----:B------:R-:W-:Y:S01]  /*4690*/  FFMA.FTZ R26, R14, R26, R25 ;  /* 0x0000001a0e1a7223 */ /* 0x000fe20000010019 */
[----:B------:R-:W-:-:S02]  /*46a0*/  @!P1 FSEL R27, R27, RZ, !P4 ;  /* 0x000000ff1b1b9208 */ /* 0x000fc40006000000 */
[----:B------:R-:W-:-:S03]  /*46b0*/  @!P1 IADD3 R24, PT, PT, R58, 0x2, RZ ;  /* 0x000000023a189810 */ /* 0x000fc60007ffe0ff */
[----:B------:R-:W-:Y:S01]  /*46c0*/  FFMA.FTZ R29, R15, R27, R26 ;  /* 0x0000001b0f1d7223 */ /* 0x000fe2000001001a */
[----:B------:R-:W-:Y:S02]  /*46d0*/  @!P1 ISETP.GE.AND P2, PT, R24, UR19, PT ;  /* 0x0000001318009c0c */ /* 0x000fe4000bf46270 */
[----:B------:R-:W4:Y:S01]  /*46e0*/  LDG.E.128.CONSTANT R24, desc[UR14][R62.64+0xe00] ;  /* 0x000e000e3e187981 */ /* 0x000f22000c1e9d00 */
[----:B------:R-:W-:Y:S02]  /*46f0*/  @!P1 ISETP.GE.AND P4, PT, R58, UR19, PT ;  /* 0x000000133a009c0c */ /* 0x000fe4000bf86270 */
[----:B------:R-:W-:Y:S01]  /*4700*/  @!P1 ISETP.GE.AND P3, PT, R28, UR19, PT ;  /* 0x000000131c009c0c */ /* 0x000fe2000bf66270 */
[----:B------:R-:W-:Y:S01]  /*4710*/  FADD.FTZ R55, R55, R30 ;  /* 0x0000001e37377221 */ /* 0x000fe20000010000 */
[----:B--2---:R-:W-:Y:S02]  /*4720*/  @!P1 FSEL R17, R17, RZ, !P4 ;  /* 0x000000ff11119208 */ /* 0x004fe40006000000 */
[----:B------:R-:W-:-:S03]  /*4730*/  @!P1 FSEL R16, R16, RZ, !P3 ;  /* 0x000000ff10109208 */ /* 0x000fc60005800000 */
[----:B------:R-:W-:Y:S01]  /*4740*/  FMUL.FTZ R17, R13, R17 ;  /* 0x000000110d117220 */ /* 0x000fe20000410000 */
[----:B------:R-:W-:-:S03]  /*4750*/  @!P1 ISETP.GE.AND P4, PT, R58, UR19, PT ;  /* 0x000000133a009c0c */ /* 0x000fc6000bf86270 */
[----:B------:R-:W-:Y:S01]  /*4760*/  FFMA.FTZ R17, R12, R16, R17 ;  /* 0x000000100c117223 */ /* 0x000fe20000010011 */
[----:B------:R-:W-:Y:S02]  /*4770*/  @!P1 IADD3 R16, PT, PT, R58, 0x1, RZ ;  /* 0x000000013a109810 */ /* 0x000fe40007ffe0ff */
[----:B------:R-:W-:Y:S02]  /*4780*/  @!P1 ISETP.GE.AND P3, PT, R28, UR19, PT ;  /* 0x000000131c009c0c */ /* 0x000fe4000bf66270 */
[----:B---3--:R-:W-:Y:S02]  /*4790*/  @!P1 FSEL R21, R21, RZ, !P4 ;  /* 0x000000ff15159208 */ /* 0x008fe40006000000 */
[----:B------:R-:W-:Y:S02]  /*47a0*/  @!P1 FSEL R18, R18, RZ, !P5 ;  /* 0x000000ff12129208 */ /* 0x000fe40006800000 */
[----:B------:R-:W-:Y:S02]  /*47b0*/  @!P1 FSEL R19, R19, RZ, !P2 ;  /* 0x000000ff13139208 */ /* 0x000fe40005000000 */
[----:B------:R-:W-:Y:S01]  /*47c0*/  @!P1 ISETP.GE.AND P2, PT, R16, UR19, PT ;  /* 0x0000001310009c0c */ /* 0x000fe2000bf46270 */
[----:B------:R-:W-:Y:S01]  /*47d0*/  @!P1 VIADD R16, R58, 0x2 ;  /* 0x000000023a109836 */ /* 0x000fe20000000000 */
[----:B------:R-:W-:Y:S01]  /*47e0*/  @!P1 FSEL R20, R20, RZ, !P3 ;  /* 0x000000ff14149208 */ /* 0x000fe20005800000 */
[----:B------:R-:W-:Y:S01]  /*47f0*/  FMUL.FTZ R21, R13, R21 ;  /* 0x000000150d157220 */ /* 0x000fe20000410000 */
[----:B------:R-:W-:Y:S01]  /*4800*/  @!P1 ISETP.GE.AND P4, PT, R58, UR19, PT ;  /* 0x000000133a009c0c */ /* 0x000fe2000bf86270 */
[----:B------:R-:W-:Y:S01]  /*4810*/  FFMA.FTZ R30, R14, R18, R17 ;  /* 0x000000120e1e7223 */ /* 0x000fe20000010011 */
[----:B------:R-:W-:-:S02]  /*4820*/  @!P1 ISETP.GE.AND P3, PT, R28, UR19, PT ;  /* 0x000000131c009c0c */ /* 0x000fc4000bf66270 */
[----:B------:R-:W-:Y:S02]  /*4830*/  @!P1 FSEL R22, R22, RZ, !P2 ;  /* 0x000000ff16169208 */ /* 0x000fe40005000000 */
[----:B------:R-:W-:Y:S01]  /*4840*/  @!P1 IADD3 R17, PT, PT, R58, 0x1, RZ ;  /* 0x000000013a119810 */ /* 0x000fe20007ffe0ff */
[----:B------:R-:W-:Y:S01]  /*4850*/  FFMA.FTZ R21, R12, R20, R21 ;  /* 0x000000140c157223 */ /* 0x000fe20000010015 */
[----:B----4-:R-:W-:Y:S02]  /*4860*/  @!P1 FSEL R25, R25, RZ, !P4 ;  /* 0x000000ff19199208 */ /* 0x010fe40006000000 */
[----:B------:R-:W-:Y:S01]  /*4870*/  @!P1 ISETP.GE.AND P2, PT, R16, UR19, PT ;  /* 0x0000001310009c0c */ /* 0x000fe2000bf46270 */
[----:B------:R-:W-:Y:S01]  /*4880*/  FFMA.FTZ R30, R15, R19, R30 ;  /* 0x000000130f1e7223 */ /* 0x000fe2000001001e */
[----:B------:R-:W-:Y:S01]  /*4890*/  @!P1 FSEL R24, R24, RZ, !P3 ;  /* 0x000000ff18189208 */ /* 0x000fe20005800000 */
[----:B------:R-:W-:Y:S01]  /*48a0*/  FMUL.FTZ R25, R13, R25 ;  /* 0x000000190d197220 */ /* 0x000fe20000410000 */
[----:B------:R-:W-:Y:S01]  /*48b0*/  @!P1 ISETP.GE.AND P3, PT, R17, UR19, PT ;  /* 0x0000001311009c0c */ /* 0x000fe2000bf66270 */
[----:B------:R-:W-:Y:S01]  /*48c0*/  FFMA.FTZ R22, R14, R22, R21 ;  /* 0x000000160e167223 */ /* 0x000fe20000010015 */
[----:B------:R-:W-:-:S02]  /*48d0*/  @!P1 ISETP.GE.AND P4, PT, R16, UR19, PT ;  /* 0x0000001310009c0c */ /* 0x000fc4000bf86270 */
[----:B------:R-:W-:Y:S01]  /*48e0*/  @!P1 FSEL R23, R23, RZ, !P2 ;  /* 0x000000ff17179208 */ /* 0x000fe20005000000 */
[----:B------:R-:W2:Y:S01]  /*48f0*/  LDG.E.128.CONSTANT R16, desc[UR14][R62.64+0x1000] ;  /* 0x0010000e3e107981 */ /* 0x000ea2000c1e9d00 */
[----:B------:R-:W-:Y:S01]  /*4900*/  FFMA.FTZ R21, R12, R24, R25 ;  /* 0x000000180c157223 */ /* 0x000fe20000010019 */
[----:B------:R-:W-:Y:S02]  /*4910*/  @!P1 FSEL R26, R26, RZ, !P3 ;  /* 0x000000ff1a1a9208 */ /* 0x000fe40005800000 */
[----:B------:R-:W-:-:S03]  /*4920*/  FFMA.FTZ R23, R15, R23, R22 ;  /* 0x000000170f177223 */ /* 0x000fc60000010016 */
[----:B------:R-:W-:Y:S01]  /*4930*/  FFMA.FTZ R26, R14, R26, R21 ;  /* 0x0000001a0e1a7223 */ /* 0x000fe20000010015 */
[----:B------:R-:W-:Y:S02]  /*4940*/  FADD.FTZ R50, R50, R23 ;  /* 0x0000001732327221 */ /* 0x000fe40000010000 */
[----:B------:R-:W3:Y:S01]  /*4950*/  LDG.E.128.CONSTANT R20, desc[UR14][R62.64+0x1200] ;  /* 0x0012000e3e147981 */ /* 0x000ee2000c1e9d00 */
[----:B------:R-:W-:Y:S02]  /*4960*/  @!P1 IADD3 R24, PT, PT, R58, 0x1, RZ ;  /* 0x000000013a189810 */ /* 0x000fe40007ffe0ff */
[----:B------:R-:W-:Y:S02]  /*4970*/  @!P1 FSEL R27, R27, RZ, !P4 ;  /* 0x000000ff1b1b9208 */ /* 0x000fe40006000000 */
[----:B------:R-:W-:Y:S01]  /*4980*/  @!P1 ISETP.GE.AND P5, PT, R24, UR19, PT ;  /* 0x0000001318009c0c */ /* 0x000fe2000bfa6270 */
[----:B------:R-:W-:Y:S02]  /*4990*/  @!P1 VIADD R24, R58, 0x2 ;  /* 0x000000023a189836 */ /* 0x000fe40000000000 */
[----:B------:R-:W-:Y:S01]  /*49a0*/  FADD.FTZ R51, R51, R30 ;  /* 0x0000001e33337221 */ /* 0x000fe20000010000 */
[----:B------:R-:W-:-:S02]  /*49b0*/  FFMA.FTZ R30, R15, R27, R26 ;  /* 0x0000001b0f1e7223 */ /* 0x000fc4000001001a */
[----:B------:R-:W-:Y:S02]  /*49c0*/  @!P1 ISETP.GE.AND P2, PT, R24, UR19, PT ;  /* 0x0000001318009c0c */ /* 0x000fe4000bf46270 */
[----:B------:R-:W4:Y:S01]  /*49d0*/  LDG.E.128.CONSTANT R24, desc[UR14][R62.64+0x1400] ;  /* 0x0014000e3e187981 */ /* 0x000f22000c1e9d00 */
[----:B------:R-:W-:Y:S02]  /*49e0*/  @!P1 ISETP.GE.AND P4, PT, R58, UR19, PT ;  /* 0x000000133a009c0c */ /* 0x000fe4000bf86270 */
[----:B------:R-:W-:Y:S01]  /*49f0*/  @!P1 ISETP.GE.AND P3, PT, R28, UR19, PT ;  /* 0x000000131c009c0c */ /* 0x000fe2000bf66270 */
[----:B------:R-:W-:Y:S01]  /*4a00*/  FADD.FTZ R52, R52, R29 ;  /* 0x0000001d34347221 */ /* 0x000fe20000010000 */
[----:B--2---:R-:W-:Y:S02]  /*4a10*/  @!P1 FSEL R17, R17, RZ, !P4 ;  /* 0x000000ff11119208 */ /* 0x004fe40006000000 */
[----:B------:R-:W-:Y:S02]  /*4a20*/  @!P1 FSEL R16, R16, RZ, !P3 ;  /* 0x000000ff10109208 */ /* 0x000fe40005800000 */
[----:B------:R-:W-:Y:S01]  /*4a30*/  @!P1 ISETP.GE.AND P4, PT, R58, UR19, PT ;  /* 0x000000133a009c0c */ /* 0x000fe2000bf86270 */
[----:B------:R-:W-:Y:S01]  /*4a40*/  FMUL.FTZ R17, R13, R17 ;  /* 0x000000110d117220 */ /* 0x000fe20000410000 */
[----:B------:R-:W-:-:S02]  /*4a50*/  @!P1 FSEL R18, R18, RZ, !P5 ;  /* 0x000000ff12129208 */ /* 0x000fc40006800000 */
[----:B------:R-:W-:Y:S01]  /*4a60*/  @!P1 ISETP.GE.AND P3, PT, R28, UR19, PT ;  /* 0x000000131c009c0c */ /* 0x000fe2000bf66270 */
[----:B------:R-:W-:Y:S01]  /*4a70*/  FFMA.FTZ R17, R12, R16, R17 ;  /* 0x000000100c117223 */ /* 0x000fe20000010011 */
[----:B---3--:R-:W-:Y:S02]  /*4a80*/  @!P1 FSEL R21, R21, RZ, !P4 ;  /* 0x000000ff15159208 */ /* 0x008fe40006000000 */
[----:B------:R-:W-:Y:S01]  /*4a90*/  @!P1 IADD3 R16, PT, PT, R58, 0x1, RZ ;  /* 0x000000013a109810 */ /* 0x000fe20007ffe0ff */
[----:B------:R-:W-:Y:S01]  /*4aa0*/  FFMA.FTZ R18, R14, R18, R17 ;  /* 0x000000120e127223 */ /* 0x000fe20000010011 */
[----:B------:R-:W-:Y:S01]  /*4ab0*/  @!P1 FSEL R19, R19, RZ, !P2 ;  /* 0x000000ff13139208 */ /* 0x000fe20005000000 */
[----:B------:R-:W-:Y:S01]  /*4ac0*/  FMUL.FTZ R17, R13, R21 ;  /* 0x000000150d117220 */ /* 0x000fe20000410000 */
[----:B------:R-:W-:Y:S02]  /*4ad0*/  @!P1 FSEL R20, R20, RZ, !P3 ;  /* 0x000000ff14149208 */ /* 0x000fe40005800000 */
[----:B------:R-:W-:-:S03]  /*4ae0*/  @!P1 ISETP.GE.AND P2, PT, R16, UR19, PT ;  /* 0x0000001310009c0c */ /* 0x000fc6000bf46270 */
[----:B------:R-:W-:Y:S01]  /*4af0*/  FFMA.FTZ R17, R12, R20, R17 ;  /* 0x000000140c117223 */ /* 0x000fe20000010011 */
[----:B------:R-:W-:Y:S02]  /*4b00*/  @!P1 FSEL R22, R22, RZ, !P2 ;  /* 0x000000ff16169208 */ /* 0x000fe40005000000 */
[C---:B------:R-:W-:Y:S02]  /*4b10*/  @!P1 IADD3 R16, PT, PT, R58.reuse, 0x2, RZ ;  /* 0x000000023a109810 */ /* 0x040fe40007ffe0ff */
[----:B------:R-:W-:Y:S01]  /*4b20*/  @!P1 ISETP.GE.AND P4, PT, R58, UR19, PT ;  /* 0x000000133a009c0c */ /* 0x000fe2000bf86270 */
[----:B------:R-:W-:Y:S01]  /*4b30*/  FFMA.FTZ R22, R14, R22, R17 ;  /* 0x000000160e167223 */ /* 0x000fe20000010011 */
[----:B------:R-:W-:Y:S01]  /*4b40*/  @!P1 ISETP.GE.AND P3, PT, R28, UR19, PT ;  /* 0x000000131c009c0c */ /* 0x000fe2000bf66270 */
[----:B------:R-:W-:Y:S01]  /*4b50*/  @!P1 VIADD R17, R58, 0x1 ;  /* 0x000000013a119836 */ /* 0x000fe20000000000 */
        /* <DEDUP_REMOVED lines=12> */
[----:B------:R-:W-:Y:S01]  /*4c20*/  @!P1 IADD3 R24, PT, PT, R58, 0x1, RZ ;  /* 0x000000013a189810 */ /* 0x000fe20007ffe0ff */
[----:B------:R-:W-:Y:S01]  /*4c30*/  FADD.FTZ R48, R48, R21 ;  /* 0x0000001530307221 */ /* 0x000fe20000010000 */
[----:B------:R-:W-:Y:S02]  /*4c40*/  FADD.FTZ R47, R47, R22 ;  /* 0x000000162f2f7221 */ /* 0x000fe40000010000 */
[----:B------:R-:W3:Y:S01]  /*4c50*/  LDG.E.128.CONSTANT R20, desc[UR14][R62.64+0x1800] ;  /* 0x0018000e3e147981 */ /* 0x000ee2000c1e9d00 */
[----:B------:R-:W-:Y:S01]  /*4c60*/  @!P1 ISETP.GE.AND P5, PT, R24, UR19, PT ;  /* 0x0000001318009c0c */ /* 0x000fe2000bfa6270 */
[----:B------:R-:W-:Y:S01]  /*4c70*/  FFMA.FTZ R26, R14, R26, R25 ;  /* 0x0000001a0e1a7223 */ /* 0x000fe20000010019 */
[----:B------:R-:W-:Y:S02]  /*4c80*/  @!P1 FSEL R27, R27, RZ, !P4 ;  /* 0x000000ff1b1b9208 */ /* 0x000fe40006000000 */
        /* <DEDUP_REMOVED lines=12> */
[----:B------:R-:W-:Y:S01]  /*4d50*/  @!P1 VIADD R16, R58, 0x1 ;  /* 0x000000013a109836 */ /* 0x000fe20000000000 */
[----:B------:R-:W-:Y:S02]  /*4d60*/  @!P1 ISETP.GE.AND P3, PT, R28, UR19, PT ;  /* 0x000000131c009c0c */ /* 0x000fe4000bf66270 */
[----:B---3--:R-:W-:Y:S02]  /*4d70*/  @!P1 FSEL R21, R21, RZ, !P4 ;  /* 0x000000ff15159208 */ /* 0x008fe40006000000 */
[----:B------:R-:W-:Y:S02]  /*4d80*/  @!P1 FSEL R18, R18, RZ, !P5 ;  /* 0x000000ff12129208 */ /* 0x000fe40006800000 */
[----:B------:R-:W-:Y:S02]  /*4d90*/  @!P1 FSEL R19, R19, RZ, !P2 ;  /* 0x000000ff13139208 */ /* 0x000fe40005000000 */
[----:B------:R-:W-:Y:S01]  /*4da0*/  @!P1 ISETP.GE.AND P2, PT, R16, UR19, PT ;  /* 0x0000001310009c0c */ /* 0x000fe2000bf46270 */
[----:B------:R-:W-:Y:S01]  /*4db0*/  FMUL.FTZ R21, R13, R21 ;  /* 0x000000150d157220 */ /* 0x000fe20000410000 */
[----:B------:R-:W-:-:S02]  /*4dc0*/  @!P1 FSEL R20, R20, RZ, !P3 ;  /* 0x000000ff14149208 */ /* 0x000fc40005800000 */
[C---:B------:R-:W-:Y:S02]  /*4dd0*/  @!P1 ISETP.GE.AND P4, PT, R58.reuse, UR19, PT ;  /* 0x000000133a009c0c */ /* 0x040fe4000bf86270 */
[----:B------:R-:W-:Y:S01]  /*4de0*/  @!P1 IADD3 R16, PT, PT, R58, 0x2, RZ ;  /* 0x000000023a109810 */ /* 0x000fe20007ffe0ff */
[----:B------:R-:W-:Y:S01]  /*4df0*/  FFMA.FTZ R30, R14, R18, R17 ;  /* 0x000000120e1e7223 */ /* 0x000fe20000010011 */
[----:B------:R-:W-:Y:S02]  /*4e00*/  @!P1 ISETP.GE.AND P3, PT, R28, UR19, PT ;  /* 0x000000131c009c0c */ /* 0x000fe4000bf66270 */
[----:B------:R-:W-:Y:S02]  /*4e10*/  @!P1 FSEL R22, R22, RZ, !P2 ;  /* 0x000000ff16169208 */ /* 0x000fe40005000000 */
[----:B------:R-:W-:Y:S01]  /*4e20*/  @!P1 IADD3 R17, PT, PT, R58, 0x1, RZ ;  /* 0x000000013a119810 */ /* 0x000fe20007ffe0ff */
[----:B------:R-:W-:Y:S01]  /*4e30*/  FFMA.FTZ R21, R12, R20, R21 ;  /* 0x000000140c157223 */ /* 0x000fe20000010015 */
[----:B----4-:R-:W-:-:S02]  /*4e40*/  @!P1 FSEL R25, R25, RZ, !P4 ;  /* 0x000000ff19199208 */ /* 0x010fc40006000000 */
[----:B------:R-:W-:Y:S01]  /*4e50*/  @!P1 ISETP.GE.AND P2, PT, R16, UR19, PT ;  /* 0x0000001310009c0c */ /* 0x000fe2000bf46270 */
[----:B------:R-:W-:Y:S01]  /*4e60*/  FFMA.FTZ R30, R15, R19, R30 ;  /* 0x000000130f1e7223 */ /* 0x000fe2000001001e */
[----:B------:R-:W-:Y:S01]  /*4e70*/  @!P1 FSEL R24, R24, RZ, !P3 ;  /* 0x000000ff18189208 */ /* 0x000fe20005800000 */
[----:B------:R-:W-:Y:S01]  /*4e80*/  FMUL.FTZ R25, R13, R25 ;  /* 0x000000190d197220 */ /* 0x000fe20000410000 */
[----:B------:R-:W-:Y:S01]  /*4e90*/  @!P1 ISETP.GE.AND P3, PT, R17, UR19, PT ;  /* 0x0000001311009c0c */ /* 0x000fe2000bf66270 */
[----:B------:R-:W-:Y:S01]  /*4ea0*/  FFMA.FTZ R22, R14, R22, R21 ;  /* 0x000000160e167223 */ /* 0x000fe20000010015 */
[----:B------:R-:W-:Y:S02]  /*4eb0*/  @!P1 ISETP.GE.AND P4, PT, R16, UR19, PT ;  /* 0x0000001310009c0c */ /* 0x000fe4000bf86270 */
[----:B------:R-:W-:Y:S01]  /*4ec0*/  @!P1 FSEL R23, R23, RZ, !P2 ;  /* 0x000000ff17179208 */ /* 0x000fe20005000000 */
[----:B------:R-:W2:Y:S01]  /*4ed0*/  LDG.E.128.CONSTANT R16, desc[UR14][R62.64+0x1c00] ;  /* 0x001c000e3e107981 */ /* 0x000ea2000c1e9d00 */
[----:B------:R-:W-:Y:S01]  /*4ee0*/  FFMA.FTZ R21, R12, R24, R25 ;  /* 0x000000180c157223 */ /* 0x000fe20000010019 */
[----:B------:R-:W-:-:S02]  /*4ef0*/  @!P1 FSEL R26, R26, RZ, !P3 ;  /* 0x000000ff1a1a9208 */ /* 0x000fc40005800000 */
[----:B------:R-:W-:-:S03]  /*4f00*/  FFMA.FTZ R23, R15, R23, R22 ;  /* 0x000000170f177223 */ /* 0x000fc60000010016 */
[----:B------:R-:W-:Y:S01]  /*4f10*/  FFMA.FTZ R26, R14, R26, R21 ;  /* 0x0000001a0e1a7223 */ /* 0x000fe20000010015 */
[----:B------:R-:W-:Y:S02]  /*4f20*/  FADD.FTZ R44, R44, R23 ;  /* 0x000000172c2c7221 */ /* 0x000fe40000010000 */
[----:B------:R-:W3:Y:S01]  /*4f30*/  LDG.E.128.CONSTANT R20, desc[UR14][R62.64+0x1e00] ;  /* 0x001e000e3e147981 */ /* 0x000ee2000c1e9d00 */
[----:B------:R-:W-:Y:S01]  /*4f40*/  @!P1 VIADD R24, R58, 0x1 ;  /* 0x000000013a189836 */ /* 0x000fe20000000000 */
[----:B------:R-:W-:-:S04]  /*4f50*/  @!P1 FSEL R27, R27, RZ, !P4 ;  /* 0x000000ff1b1b9208 */ /* 0x000fc80006000000 */
[----:B------:R-:W-:Y:S02]  /*4f60*/  @!P1 ISETP.GE.AND P5, PT, R24, UR19, PT ;  /* 0x0000001318009c0c */ /* 0x000fe4000bfa6270 */
[----:B------:R-:W-:Y:S01]  /*4f70*/  @!P1 IADD3 R24, PT, PT, R58, 0x2, RZ ;  /* 0x000000023a189810 */ /* 0x000fe20007ffe0ff */
[----:B------:R-:W-:Y:S01]  /*4f80*/  FADD.FTZ R45, R45, R30 ;  /* 0x0000001e2d2d7221 */ /* 0x000fe20000010000 */
[----:B------:R-:W-:Y:S02]  /*4f90*/  FFMA.FTZ R30, R15, R27, R26 ;  /* 0x0000001b0f1e7223 */ /* 0x000fe4000001001a */
[----:B------:R-:W-:Y:S02]  /*4fa0*/  @!P1 ISETP.GE.AND P2, PT, R24, UR19, PT ;  /* 0x0000001318009c0c */ /* 0x000fe4000bf46270 */
[----:B------:R-:W4:Y:S01]  /*4fb0*/  LDG.E.128.CONSTANT R24, desc[UR14][R62.64+0x2000] ;  /* 0x0020000e3e187981 */ /* 0x000f22000c1e9d00 */
[----:B------:R-:W-:Y:S02]  /*4fc0*/  @!P1 ISETP.GE.AND P4, PT, R58, UR19, PT ;  /* 0x000000133a009c0c */ /* 0x000fe4000bf86270 */
[----:B------:R-:W-:Y:S01]  /*4fd0*/  @!P1 ISETP.GE.AND P3, PT, R28, UR19, PT ;  /* 0x000000131c009c0c */ /* 0x000fe2000bf66270 */
[----:B------:R-:W-:Y:S01]  /*4fe0*/  FADD.FTZ R46, R46, R29 ;  /* 0x0000001d2e2e7221 */ /* 0x000fe20000010000 */
[----:B--2---:R-:W-:-:S02]  /*4ff0*/  @!P1 FSEL R17, R17, RZ, !P4 ;  /* 0x000000ff11119208 */ /* 0x004fc40006000000 */
[----:B------:R-:W-:Y:S02]  /*5000*/  @!P1 FSEL R16, R16, RZ, !P3 ;  /* 0x000000ff10109208 */ /* 0x000fe40005800000 */
[----:B------:R-:W-:Y:S01]  /*5010*/  @!P1 ISETP.GE.AND P4, PT, R58, UR19, PT ;  /* 0x000000133a009c0c */ /* 0x000fe2000bf86270 */
[----:B------:R-:W-:Y:S01]  /*5020*/  FMUL.FTZ R17, R13, R17 ;  /* 0x000000110d117220 */ /* 0x000fe20000410000 */
[----:B------:R-:W-:Y:S02]  /*5030*/  @!P1 FSEL R18, R18, RZ, !P5 ;  /* 0x000000ff12129208 */ /* 0x000fe40006800000 */
[----:B------:R-:W-:Y:S01]  /*5040*/  @!P1 ISETP.GE.AND P3, PT, R28, UR19, PT ;  /* 0x000000131c009c0c */ /* 0x000fe2000bf66270 */
[----:B------:R-:W-:Y:S01]  /*5050*/  FFMA.FTZ R17, R12, R16, R17 ;  /* 0x000000100c117223 */ /* 0x000fe20000010011 */
[----:B---3--:R-:W-:Y:S02]  /*5060*/  @!P1 FSEL R21, R21, RZ, !P4 ;  /* 0x000000ff15159208 */ /* 0x008fe40006000000 */
[----:B------:R-:W-:Y:S01]  /*5070*/  @!P1 IADD3 R16, PT, PT, R58, 0x1, RZ ;  /* 0x000000013a109810 */ /* 0x000fe20007ffe0ff */
[----:B------:R-:W-:Y:S01]  /*5080*/  FFMA.FTZ R18, R14, R18, R17 ;  /* 0x000000120e127223 */ /* 0x000fe20000010011 */
[----:B------:R-:W-:Y:S01]  /*5090*/  @!P1 FSEL R19, R19, RZ, !P2 ;  /* 0x000000ff13139208 */ /* 0x000fe20005000000 */
[----:B------:R-:W-:Y:S01]  /*50a0*/  FMUL.FTZ R17, R13, R21 ;  /* 0x000000150d117220 */ /* 0x000fe20000410000 */
[----:B------:R-:W-:-:S02]  /*50b0*/  @!P1 FSEL R20, R20, RZ, !P3 ;  /* 0x000000ff14149208 */ /* 0x000fc40005800000 */
[----:B------:R-:W-:Y:S01]  /*50c0*/  @!P1 ISETP.GE.AND P2, PT, R16, UR19, PT ;  /* 0x0000001310009c0c */ /* 0x000fe2000bf46270 */
[----:B------:R-:W-:Y:S02]  /*50d0*/  @!P1 VIADD R16, R58, 0x2 ;  /* 0x000000023a109836 */ /* 0x000fe40000000000 */
[----:B------:R-:W-:Y:S01]  /*50e0*/  FFMA.FTZ R17, R12, R20, R17 ;  /* 0x000000140c117223 */ /* 0x000fe20000010011 */
[----:B------:R-:W-:Y:S02]  /*50f0*/  @!P1 FSEL R22, R22, RZ, !P2 ;  /* 0x000000ff16169208 */ /* 0x000fe40005000000 */
[----:B------:R-:W-:Y:S02]  /*5100*/  @!P1 ISETP.GE.AND P4, PT, R58, UR19, PT ;  /* 0x000000133a009c0c */ /* 0x000fe4000bf86270 */
[----:B------:R-:W-:Y:S01]  /*5110*/  @!P1 ISETP.GE.AND P3, PT, R28, UR19, PT ;  /* 0x000000131c009c0c */ /* 0x000fe2000bf66270 */
[----:B------:R-:W-:Y:S01]  /*5120*/  FFMA.FTZ R22, R14, R22, R17 ;  /* 0x000000160e167223 */ /* 0x000fe20000010011 */
[----:B------:R-:W-:-:S02]  /*5130*/  @!P1 IADD3 R17, PT, PT, R58, 0x1, RZ ;  /* 0x000000013a119810 */ /* 0x000fc40007ffe0ff */
[----:B----4-:R-:W-:Y:S02]  /*5140*/  @!P1 FSEL R25, R25, RZ, !P4 ;  /* 0x000000ff19199208 */ /* 0x010fe40006000000 */
[----:B------:R-:W-:Y:S01]  /*5150*/  @!P1 ISETP.GE.AND P2, PT, R16, UR19, PT ;  /* 0x0000001310009c0c */ /* 0x000fe2000bf46270 */
[----:B------:R-:W-:Y:S01]  /*5160*/  FFMA.FTZ R21, R15, R19, R18 ;  /* 0x000000130f157223 */ /* 0x000fe20000010012 */
[----:B------:R-:W-:Y:S01]  /*5170*/  @!P1 FSEL R24, R24, RZ, !P3 ;  /* 0x000000ff18189208 */ /* 0x000fe20005800000 */
[----:B------:R-:W-:Y:S01]  /*5180*/  FMUL.FTZ R25, R13, R25 ;  /* 0x000000190d197220 */ /* 0x000fe20000410000 */
[----:B------:R-:W-:Y:S02]  /*5190*/  @!P1 ISETP.GE.AND P3, PT, R17, UR19, PT ;  /* 0x0000001311009c0c */ /* 0x000fe4000bf66270 */
[----:B------:R-:W-:Y:S02]  /*51a0*/  @!P1 ISETP.GE.AND P4, PT, R16, UR19, PT ;  /* 0x0000001310009c0c */ /* 0x000fe4000bf86270 */
[----:B------:R-:W2:Y:S01]  /*51b0*/  LDG.E.128.CONSTANT R16, desc[UR14][R62.64+0x2200] ;  /* 0x0022000e3e107981 */ /* 0x000ea2000c1e9d00 */
[----:B------:R-:W-:Y:S01]  /*51c0*/  @!P1 FSEL R23, R23, RZ, !P2 ;  /* 0x000000ff17179208 */ /* 0x000fe20005000000 */
[----:B------:R-:W-:Y:S01]  /*51d0*/  FFMA.FTZ R25, R12, R24, R25 ;  /* 0x000000180c197223 */ /* 0x000fe20000010019 */
[----:B------:R-:W-:-:S02]  /*51e0*/  @!P1 FSEL R26, R26, RZ, !P3 ;  /* 0x000000ff1a1a9208 */ /* 0x000fc40005800000 */
[----:B------:R-:W-:Y:S01]  /*51f0*/  @!P1 IADD3 R24, PT, PT, R58, 0x1, RZ ;  /* 0x000000013a189810 */ /* 0x000fe20007ffe0ff */
[----:B------:R-:W-:Y:S01]  /*5200*/  FFMA.FTZ R22, R15, R23, R22 ;  /* 0x000000170f167223 */ /* 0x000fe20000010016 */
[----:B------:R-:W-:Y:S01]  /*5210*/  @!P1 FSEL R27, R27, RZ, !P4 ;  /* 0x000000ff1b1b9208 */ /* 0x000fe20006000000 */
[----:B------:R-:W-:Y:S01]  /*5220*/  FFMA.FTZ R26, R14, R26, R25 ;  /* 0x0000001a0e1a7223 */ /* 0x000fe20000010019 */
[----:B------:R-:W-:Y:S01]  /*5230*/  @!P1 ISETP.GE.AND P5, PT, R24, UR19, PT ;  /* 0x0000001318009c0c */ /* 0x000fe2000bfa6270 */
[----:B------:R-:W-:Y:S01]  /*5240*/  FADD.FTZ R42, R42, R21 ;  /* 0x000000152a2a7221 */ /* 0x000fe20000010000 */
[----:B------:R-:W-:Y:S01]  /*5250*/  FADD.FTZ R41, R41, R22 ;  /* 0x0000001629297221 */ /* 0x000fe20000010000 */
[----:B------:R-:W-:Y:S01]  /*5260*/  @!P1 VIADD R24, R58, 0x2 ;  /* 0x000000023a189836 */ /* 0x000fe20000000000 */
[----:B------:R-:W3:Y:S01]  /*5270*/  LDG.E.128.CONSTANT R20, desc[UR14][R62.64+0x2400] ;  /* 0x0024000e3e147981 */ /* 0x000ee2000c1e9d00 */
[----:B------:R-:W-:-:S03]  /*5280*/  FFMA.FTZ R29, R15, R27, R26 ;  /* 0x0000001b0f1d7223 */ /* 0x000fc6000001001a */
[----:B------:R-:W-:Y:S02]  /*5290*/  @!P1 ISETP.GE.AND P2, PT, R24, UR19, PT ;  /* 0x0000001318009c0c */ /* 0x000fe4000bf46270 */
[----:B------:R-:W4:Y:S01]  /*52a0*/  LDG.E.128.CONSTANT R24, desc[UR14][R62.64+0x2600] ;  /* 0x0026000e3e187981 */ /* 0x000f22000c1e9d00 */
[----:B------:R-:W-:Y:S02]  /*52b0*/  @!P1 ISETP.GE.AND P4, PT, R58, UR19, PT ;  /* 0x000000133a009c0c */ /* 0x000fe4000bf86270 */
[----:B------:R-:W-:Y:S01]  /*52c0*/  @!P1 ISETP.GE.AND P3, PT, R28, UR19, PT ;  /* 0x000000131c009c0c */ /* 0x000fe2000bf66270 */
[----:B------:R-:W-:Y:S01]  /*52d0*/  FADD.FTZ R43, R43, R30 ;  /* 0x0000001e2b2b7221 */ /* 0x000fe20000010000 */
[----:B------:R-:W-:Y:S01]  /*52e0*/  FADD.FTZ R40, R40, R29 ;  /* 0x0000001d28287221 */ /* 0x000fe20000010000 */
[----:B------:R-:W-:Y:S02]  /*52f0*/  @!P1 ISETP.GE.AND P6, PT, R28, UR19, PT ;  /* 0x000000131c009c0c */ /* 0x000fe4000bfc6270 */
[----:B--2---:R-:W-:-:S02]  /*5300*/  @!P1 FSEL R17, R17, RZ, !P4 ;  /* 0x000000ff11119208 */ /* 0x004fc40006000000 */
[----:B------:R-:W-:-:S03]  /*5310*/  @!P1 FSEL R16, R16, RZ, !P3 ;  /* 0x000000ff10109208 */ /* 0x000fc60005800000 */
[----:B------:R-:W-:Y:S01]  /*5320*/  FMUL.FTZ R17, R13, R17 ;  /* 0x000000110d117220 */ /* 0x000fe20000410000 */
[----:B------:R-:W-:Y:S02]  /*5330*/  @!P1 ISETP.GE.AND P4, PT, R58, UR19, PT ;  /* 0x000000133a009c0c */ /* 0x000fe4000bf86270 */
[----:B------:R-:W-:Y:S01]  /*5340*/  @!P1 FSEL R18, R18, RZ, !P5 ;  /* 0x000000ff12129208 */ /* 0x000fe20006800000 */
[----:B------:R-:W-:Y:S01]  /*5350*/  FFMA.FTZ R17, R12, R16, R17 ;  /* 0x000000100c117223 */ /* 0x000fe20000010011 */
[----:B------:R-:W-:Y:S02]  /*5360*/  @!P1 ISETP.GE.AND P3, PT, R28, UR19, PT ;  /* 0x000000131c009c0c */ /* 0x000fe4000bf66270 */
[C---:B------:R-:W-:Y:S02]  /*5370*/  @!P1 IADD3 R16, PT, PT, R58.reuse, 0x1, RZ ;  /* 0x000000013a109810 */ /* 0x040fe40007ffe0ff */
[----:B---3--:R-:W-:Y:S02]  /*5380*/  @!P1 FSEL R21, R21, RZ, !P4 ;  /* 0x000000ff15159208 */ /* 0x008fe40006000000 */
[----:B------:R-:W-:Y:S01]  /*5390*/  @!P1 ISETP.GE.AND P4, PT, R58, UR19, PT ;  /* 0x000000133a009c0c */ /* 0x000fe2000bf86270 */
[----:B------:R-:W-:Y:S01]  /*53a0*/  FFMA.FTZ R30, R14, R18, R17 ;  /* 0x000000120e1e7223 */ /* 0x000fe20000010011 */
[----:B------:R-:W-:Y:S01]  /*53b0*/  @!P1 FSEL R19, R19, RZ, !P2 ;  /* 0x000000ff13139208 */ /* 0x000fe20005000000 */
[----:B------:R-:W-:Y:S01]  /*53c0*/  @!P1 VIADD R17, R58, 0x1 ;  /* 0x000000013a119836 */ /* 0x000fe20000000000 */
[----:B------:R-:W-:-:S02]  /*53d0*/  @!P1 FSEL R20, R20, RZ, !P3 ;  /* 0x000000ff14149208 */ /* 0x000fc40005800000 */
[----:B------:R-:W-:Y:S01]  /*53e0*/  @!P1 ISETP.GE.AND P2, PT, R16, UR19, PT ;  /* 0x0000001310009c0c */ /* 0x000fe2000bf46270 */
[----:B------:R-:W-:Y:S01]  /*53f0*/  FMUL.FTZ R21, R13, R21 ;  /* 0x000000150d157220 */ /* 0x000fe20000410000 */
[----:B------:R-:W-:Y:S02]  /*5400*/  @!P1 ISETP.GE.AND P3, PT, R28, UR19, PT ;  /* 0x000000131c009c0c */ /* 0x000fe4000bf66270 */
[----:B------:R-:W-:Y:S02]  /*5410*/  @!P1 IADD3 R16, PT, PT, R58, 0x2, RZ ;  /* 0x000000023a109810 */ /* 0x000fe40007ffe0ff */
[----:B----4-:R-:W-:Y:S01]  /*5420*/  @!P1 FSEL R25, R25, RZ, !P4 ;  /* 0x000000ff19199208 */ /* 0x010fe20006000000 */
[----:B------:R-:W-:Y:S01]  /*5430*/  FFMA.FTZ R30, R15, R19, R30 ;  /* 0x000000130f1e7223 */ /* 0x000fe2000001001e */
[----:B------:R-:W-:Y:S01]  /*5440*/  @!P1 FSEL R22, R22, RZ, !P2 ;  /* 0x000000ff16169208 */ /* 0x000fe20005000000 */
[----:B------:R-:W-:Y:S01]  /*5450*/  FFMA.FTZ R21, R12, R20, R21 ;  /* 0x000000140c157223 */ /* 0x000fe20000010015 */
[----:B------:R-:W-:Y:S01]  /*5460*/  @!P1 FSEL R24, R24, RZ, !P3 ;  /* 0x000000ff18189208 */ /* 0x000fe20005800000 */
[----:B------:R-:W-:Y:S01]  /*5470*/  FMUL.FTZ R25, R13, R25 ;  /* 0x000000190d197220 */ /* 0x000fe20000410000 */
[----:B------:R-:W-:-:S02]  /*5480*/  @!P1 ISETP.GE.AND P2, PT, R16, UR19, PT ;  /* 0x0000001310009c0c */ /* 0x000fc4000bf46270 */
[----:B------:R-:W-:Y:S02]  /*5490*/  @!P1 ISETP.GE.AND P3, PT, R17, UR19, PT ;  /* 0x0000001311009c0c */ /* 0x000fe4000bf66270 */
[----:B------:R-:W-:Y:S02]  /*54a0*/  @!P1 ISETP.GE.AND P4, PT, R16, UR19, PT ;  /* 0x0000001310009c0c */ /* 0x000fe4000bf86270 */
[----:B------:R-:W2:Y:S01]  /*54b0*/  LDG.E.128.CONSTANT R16, desc[UR14][R62.64+0x2800] ;  /* 0x0028000e3e107981 */ /* 0x000ea2000c1e9d00 */
[----:B------:R-:W-:Y:S01]  /*54c0*/  FFMA.FTZ R22, R14, R22, R21 ;  /* 0x000000160e167223 */ /* 0x000fe20000010015 */
[----:B------:R-:W-:Y:S01]  /*54d0*/  @!P1 FSEL R26, R26, RZ, !P3 ;  /* 0x000000ff1a1a9208 */ /* 0x000fe20005800000 */
[----:B------:R-:W-:Y:S01]  /*54e0*/  FFMA.FTZ R21, R12, R24, R25 ;  /* 0x000000180c157223 */ /* 0x000fe20000010019 */
[----:B------:R-:W-:Y:S02]  /*54f0*/  @!P1 FSEL R23, R23, RZ, !P2 ;  /* 0x000000ff17179208 */ /* 0x000fe40005000000 */
[----:B------:R-:W-:Y:S01]  /*5500*/  @!P1 FSEL R27, R27, RZ, !P4 ;  /* 0x000000ff1b1b9208 */ /* 0x000fe20006000000 */
[----:B------:R-:W-:-:S02]  /*5510*/  FFMA.FTZ R26, R14, R26, R21 ;  /* 0x0000001a0e1a7223 */ /* 0x000fc40000010015 */
[C---:B------:R-:W-:Y:S01]  /*5520*/  FFMA.FTZ R23, R15.reuse, R23, R22 ;  /* 0x000000170f177223 */ /* 0x040fe20000010016 */
[----:B------:R-:W-:Y:S01]  /*5530*/  @!P1 IADD3 R24, PT, PT, R58, 0x1, RZ ;  /* 0x000000013a189810 */ /* 0x000fe20007ffe0ff */
[----:B------:R-:W-:Y:S02]  /*5540*/  FFMA.FTZ R26, R15, R27, R26 ;  /* 0x0000001b0f1a7223 */ /* 0x000fe4000001001a */
[----:B------:R-:W-:Y:S02]  /*5550*/  FADD.FTZ R38, R38, R23 ;  /* 0x0000001726267221 */ /* 0x000fe40000010000 */
[----:B------:R-:W3:Y:S01]  /*5560*/  LDG.E.128.CONSTANT R20, desc[UR14][R62.64+0x2a00] ;  /* 0x002a000e3e147981 */ /* 0x000ee2000c1e9d00 */
[----:B------:R-:W-:Y:S01]  /*5570*/  FADD.FTZ R37, R37, R26 ;  /* 0x0000001a25257221 */ /* 0x000fe20000010000 */
[----:B------:R-:W-:Y:S02]  /*5580*/  @!P1 ISETP.GE.AND P5, PT, R24, UR19, PT ;  /* 0x0000001318009c0c */ /* 0x000fe4000bfa6270 */
[----:B------:R-:W4:Y:S01]  /*5590*/  LDG.E.128.CONSTANT R24, desc[UR14][R62.64+0x2c00] ;  /* 0x002c000e3e187981 */ /* 0x000f22000c1e9d00 */
[----:B------:R-:W-:Y:S01]  /*55a0*/  FADD.FTZ R39, R39, R30 ;  /* 0x0000001e27277221 */ /* 0x000fe20000010000 */
[----:B------:R-:W-:-:S02]  /*55b0*/  @!P1 ISETP.GE.AND P4, PT, R28, UR19, PT ;  /* 0x000000131c009c0c */ /* 0x000fc4000bf86270 */
[C---:B------:R-:W-:Y:S02]  /*55c0*/  @!P1 ISETP.GE.AND P3, PT, R28.reuse, UR19, PT ;  /* 0x000000131c009c0c */ /* 0x040fe4000bf66270 */
[----:B------:R-:W-:Y:S02]  /*55d0*/  @!P1 ISETP.GE.AND P2, PT, R28, UR19, PT ;  /* 0x000000131c009c0c */ /* 0x000fe4000bf46270 */
[----:B------:R-:W5:Y:S01]  /*55e0*/  LDG.E.128.CONSTANT R28, desc[UR14][R62.64+0x2e00] ;  /* 0x002e000e3e1c7981 */ /* 0x000f62000c1e9d00 */
[----:B--2---:R-:W-:Y:S02]  /*55f0*/  @!P1 FSEL R16, R16, RZ, !P6 ;  /* 0x000000ff10109208 */ /* 0x004fe40007000000 */
[----:B------:R-:W-:-:S04]  /*5600*/  @!P1 ISETP.GE.AND P6, PT, R58, UR19, PT ;  /* 0x000000133a009c0c */ /* 0x000fc8000bfc6270 */
[----:B------:R-:W-:Y:S02]  /*5610*/  @!P1 FSEL R17, R17, RZ, !P6 ;  /* 0x000000ff11119208 */ /* 0x000fe40007000000 */
[----:B------:R-:W-:Y:S02]  /*5620*/  @!P1 FSEL R18, R18, RZ, !P5 ;  /* 0x000000ff12129208 */ /* 0x000fe40006800000 */
[----:B------:R-:W-:Y:S01]  /*5630*/  @!P1 ISETP.GE.AND P5, PT, R58, UR19, PT ;  /* 0x000000133a009c0c */ /* 0x000fe2000bfa6270 */
[----:B------:R-:W-:-:S04]  /*5640*/  FMUL.FTZ R17, R13, R17 ;  /* 0x000000110d117220 */ /* 0x000fc80000410000 */
[----:B------:R-:W-:Y:S01]  /*5650*/  FFMA.FTZ R17, R12, R16, R17 ;  /* 0x000000100c117223 */ /* 0x000fe20000010011 */
[----:B---3--:R-:W-:Y:S02]  /*5660*/  @!P1 FSEL R21, R21, RZ, !P5 ;  /* 0x000000ff15159208 */ /* 0x008fe40006800000 */
[----:B------:R-:W-:Y:S01]  /*5670*/  @!P1 IADD3 R16, PT, PT, R58, 0x1, RZ ;  /* 0x000000013a109810 */ /* 0x000fe20007ffe0ff */
[----:B------:R-:W-:Y:S01]  /*5680*/  FFMA.FTZ R18, R14, R18, R17 ;  /* 0x000000120e127223 */ /* 0x000fe20000010011 */
[----:B----4-:R-:W-:Y:S01]  /*5690*/  @!P1 FSEL R24, R24, RZ, !P3 ;  /* 0x000000ff18189208 */ /* 0x010fe20005800000 */
[----:B------:R-:W-:Y:S01]  /*56a0*/  FMUL.FTZ R17, R13, R21 ;  /* 0x000000150d117220 */ /* 0x000fe20000410000 */
[----:B------:R-:W-:Y:S02]  /*56b0*/  @!P1 FSEL R20, R20, RZ, !P4 ;  /* 0x000000ff14149208 */ /* 0x000fe40006000000 */
[----:B------:R-:W-:Y:S02]  /*56c0*/  @!P1 ISETP.GE.AND P3, PT, R16, UR19, PT ;  /* 0x0000001310009c0c */ /* 0x000fe4000bf66270 */
[----:B------:R-:W-:Y:S01]  /*56d0*/  @!P1 ISETP.GE.AND P4, PT, R58, UR19, PT ;  /* 0x000000133a009c0c */ /* 0x000fe2000bf86270 */
[----:B------:R-:W-:Y:S01]  /*56e0*/  FFMA.FTZ R17, R12, R20, R17 ;  /* 0x000000140c117223 */ /* 0x000fe20000010011 */
[----:B------:R-:W-:-:S02]  /*56f0*/  @!P1 FSEL R22, R22, RZ, !P3 ;  /* 0x000000ff16169208 */ /* 0x000fc40005800000 */
[----:B------:R-:W-:Y:S02]  /*5700*/  @!P1 ISETP.GE.AND P5, PT, R58, UR19, PT ;  /* 0x000000133a009c0c */ /* 0x000fe4000bfa6270 */
[----:B------:R-:W-:Y:S01]  /*5710*/  @!P1 FSEL R25, R25, RZ, !P4 ;  /* 0x000000ff19199208 */ /* 0x000fe20006000000 */
[----:B------:R-:W-:Y:S01]  /*5720*/  FFMA.FTZ R22, R14, R22, R17 ;  /* 0x000000160e167223 */ /* 0x000fe20000010011 */
[----:B------:R-:W-:Y:S02]  /*5730*/  @!P1 IADD3 R17, PT, PT, R58, 0x1, RZ ;  /* 0x000000013a119810 */ /* 0x000fe40007ffe0ff */
[----:B-----5:R-:W-:Y:S02]  /*5740*/  @!P1 FSEL R29, R29, RZ, !P5 ;  /* 0x000000ff1d1d9208 */ /* 0x020fe40006800000 */
[----:B------:R-:W-:Y:S01]  /*5750*/  @!P1 ISETP.GE.AND P4, PT, R16, UR19, PT ;  /* 0x0000001310009c0c */ /* 0x000fe2000bf86270 */
[----:B------:R-:W-:Y:S01]  /*5760*/  @!P1 VIADD R16, R58, 0x2 ;  /* 0x000000023a109836 */ /* 0x000fe20000000000 */
[----:B------:R-:W-:Y:S01]  /*5770*/  @!P1 ISETP.GE.AND P5, PT, R17, UR19, PT ;  /* 0x0000001311009c0c */ /* 0x000fe2000bfa6270 */
[C---:B------:R-:W-:Y:S01]  /*5780*/  FMUL.FTZ R25, R13.reuse, R25 ;  /* 0x000000190d197220 */ /* 0x040fe20000410000 */
[----:B------:R-:W-:Y:S01]  /*5790*/  @!P1 FSEL R28, R28, RZ, !P2 ;  /* 0x000000ff1c1c9208 */ /* 0x000fe20005000000 */
[----:B------:R-:W-:Y:S01]  /*57a0*/  FMUL.FTZ R13, R13, R29 ;  /* 0x0000001d0d0d7220 */ /* 0x000fe20000410000 */
[----:B------:R-:W-:Y:S01]  /*57b0*/  @!P1 IADD3 R17, PT, PT, R58, 0x2, RZ ;  /* 0x000000023a119810 */ /* 0x000fe20007ffe0ff */
[----:B------:R-:W-:Y:S01]  /*57c0*/  FFMA.FTZ R25, R12, R24, R25 ;  /* 0x000000180c197223 */ /* 0x000fe20000010019 */
[----:B------:R-:W-:Y:S01]  /*57d0*/  @!P1 FSEL R26, R26, RZ, !P4 ;  /* 0x000000ff1a1a9208 */ /* 0x000fe20006000000 */
[----:B------:R-:W-:Y:S01]  /*57e0*/  FFMA.FTZ R13, R12, R28, R13 ;  /* 0x0000001c0c0d7223 */ /* 0x000fe2000001000d */
[----:B------:R-:W-:-:S02]  /*57f0*/  @!P1 ISETP.GE.AND P4, PT, R16, UR19, PT ;  /* 0x0000001310009c0c */ /* 0x000fc4000bf86270 */
[C---:B------:R-:W-:Y:S02]  /*5800*/  @!P1 ISETP.GE.AND P3, PT, R16.reuse, UR19, PT ;  /* 0x0000001310009c0c */ /* 0x040fe4000bf66270 */
[----:B------:R-:W-:Y:S02]  /*5810*/  @!P1 ISETP.GE.AND P2, PT, R16, UR19, PT ;  /* 0x0000001310009c0c */ /* 0x000fe4000bf46270 */
[----:B------:R-:W-:Y:S02]  /*5820*/  @!P1 ISETP.GE.AND P6, PT, R17, UR19, PT ;  /* 0x0000001311009c0c */ /* 0x000fe4000bfc6270 */
[----:B------:R-:W-:Y:S01]  /*5830*/  @!P1 FSEL R30, R30, RZ, !P5 ;  /* 0x000000ff1e1e9208 */ /* 0x000fe20006800000 */
[C---:B------:R-:W-:Y:S01]  /*5840*/  FFMA.FTZ R26, R14.reuse, R26, R25 ;  /* 0x0000001a0e1a7223 */ /* 0x040fe20000010019 */
[----:B------:R-:W-:Y:S02]  /*5850*/  @!P1 FSEL R19, R19, RZ, !P4 ;  /* 0x000000ff13139208 */ /* 0x000fe40006000000 */
[----:B------:R-:W-:Y:S01]  /*5860*/  @!P1 FSEL R23, R23, RZ, !P3 ;  /* 0x000000ff17179208 */ /* 0x000fe20005800000 */
[----:B------:R-:W-:Y:S01]  /*5870*/  FFMA.FTZ R14, R14, R30, R13 ;  /* 0x0000001e0e0e7223 */ /* 0x000fe2000001000d */
[----:B------:R-:W-:-:S02]  /*5880*/  @!P1 FSEL R27, R27, RZ, !P2 ;  /* 0x000000ff1b1b9208 */ /* 0x000fc40005000000 */
        /* <DEDUP_REMOVED lines=9> */
.L_x_25668:
[----:B------:R-:W-:Y:S05]  /*5920*/  BSYNC.RECONVERGENT B1 ;  /* 0x0000000000017941 */ /* 0x000fea0003800200 */
.L_x_25667:
[----:B------:R-:W-:Y:S01]  /*5930*/  IADD3 R6, P1, PT, R6, 0x10, RZ ;  /* 0x0000001006067810 */ /* 0x000fe20007f3e0ff */
[----:B------:R-:W-:Y:S01]  /*5940*/  VIADD R32, R32, 0x4 ;  /* 0x0000000420207836 */ /* 0x000fe20000000000 */
[----:B------:R-:W-:Y:S02]  /*5950*/  IADD3 R58, PT, PT, R58, 0x40, RZ ;  /* 0x000000403a3a7810 */ /* 0x000fe40007ffe0ff */
[----:B------:R-:W-:Y:S01]  /*5960*/  IADD3 R7, PT, PT, R7, 0x100, RZ ;  /* 0x0000010007077810 */ /* 0x000fe20007ffe0ff */
[----:B------:R-:W-:Y:S01]  /*5970*/  IMAD.X R9, RZ, RZ, R9, P1 ;  /* 0x000000ffff097224 */ /* 0x000fe200008e0609 */
[----:B------:R-:W-:Y:S07]  /*5980*/  @!P0 BRA `(.L_x_25669) ;  /* 0xffffffe400108947 */ /* 0x000fee000383ffff */
.L_x_25666:
[----:B------:R-:W-:Y:S05]  /*5990*/  BSYNC.RECONVERGENT B0 ;  /* 0x0000000000007941 */ /* 0x000fea0003800200 */
.L_x_25665:
        /* <DEDUP_REMOVED lines=8> */
[----:B----4-:R-:W4:Y:S01]  /*5a20*/  SHFL.BFLY PT, R13, R54, 0x2, 0x1f ;  /* 0x0c401f00360d7f89 */ /* 0x010f2200000e0000 */
[C---:B------:R-:W-:Y:S02]  /*5a30*/  LOP3.LUT P0, RZ, R2.reuse, 0x3c3, RZ, 0xc0, !PT ;  /* 0x000003c302ff7812 */ /* 0x040fe4000780c0ff */
[C---:B------:R-:W-:Y:S01]  /*5a40*/  LOP3.LUT P1, RZ, R2.reuse, 0x3e3, RZ, 0xc0, !PT ;  /* 0x000003e302ff7812 */ /* 0x040fe2000782c0ff */
[----:B------:R-:W4:Y:S01]  /*5a50*/  SHFL.BFLY PT, R12, R53, 0x2, 0x1f ;  /* 0x0c401f00350c7f89 */ /* 0x000f2200000e0000 */
[----:B------:R-:W-:-:S03]  /*5a60*/  ISETP.GT.U32.AND P3, PT, R2, 0x1f, PT ;  /* 0x0000001f0200780c */ /* 0x000fc60003f64070 */
[----:B------:R-:W4:Y:S04]  /*5a70*/  SHFL.BFLY PT, R15, R52, 0x2, 0x1f ;  /* 0x0c401f00340f7f89 */ /* 0x000f2800000e0000 */
[----:B-1----:R-:W1:Y:S04]  /*5a80*/  SHFL.BFLY PT, R14, R51, 0x2, 0x1f ;  /* 0x0c401f00330e7f89 */ /* 0x002e6800000e0000 */
[----:B------:R-:W1:Y:S01]  /*5a90*/  SHFL.BFLY PT, R17, R50, 0x2, 0x1f ;  /* 0x0c401f0032117f89 */ /* 0x000e6200000e0000 */
[----:B0-----:R-:W-:Y:S01]  /*5aa0*/  FADD.FTZ R56, R3, R56 ;  /* 0x0000003803387221 */ /* 0x001fe20000010000 */
[----:B--2---:R-:W-:-:S02]  /*5ab0*/  ULEA UR4, UR5, UR4, 0x18 ;  /* 0x0000000405047291 */ /* 0x004fc4000f8ec0ff */
[----:B------:R-:W0:Y:S01]  /*5ac0*/  SHFL.BFLY PT, R10, R43, 0x2, 0x1f ;  /* 0x0c401f002b0a7f89 */ /* 0x000e2200000e0000 */
[----:B---3--:R-:W-:-:S03]  /*5ad0*/  FADD.FTZ R55, R0, R55 ;  /* 0x0000003700377221 */ /* 0x008fc60000010000 */
[----:B------:R-:W2:Y:S01]  /*5ae0*/  SHFL.BFLY PT, R11, R42, 0x2, 0x1f ;  /* 0x0c401f002a0b7f89 */ /* 0x000ea200000e0000 */
[----:B----4-:R-:W-:Y:S01]  /*5af0*/  FADD.FTZ R54, R13, R54 ;  /* 0x000000360d367221 */ /* 0x010fe20000010000 */
[----:B------:R-:W-:Y:S02]  /*5b00*/  LEA R5, R5, UR4, 0x2 ;  /* 0x0000000405057c11 */ /* 0x000fe4000f8e10ff */
[----:B------:R-:W3:Y:S01]  /*5b10*/  SHFL.BFLY PT, R8, R41, 0x2, 0x1f ;  /* 0x0c401f0029087f89 */ /* 0x000ee200000e0000 */
[----:B------:R-:W-:-:S03]  /*5b20*/  FADD.FTZ R53, R12, R53 ;  /* 0x000000350c357221 */ /* 0x000fc60000010000 */
[----:B------:R-:W4:Y:S01]  /*5b30*/  SHFL.BFLY PT, R4, R39, 0x2, 0x1f ;  /* 0x0c401f0027047f89 */ /* 0x000f2200000e0000 */
[----:B------:R-:W-:-:S03]  /*5b40*/  FADD.FTZ R52, R15, R52 ;  /* 0x000000340f347221 */ /* 0x000fc60000010000 */
[----:B------:R-:W4:Y:S01]  /*5b50*/  SHFL.BFLY PT, R3, R38, 0x2, 0x1f ;  /* 0x0c401f0026037f89 */ /* 0x000f2200000e0000 */
        /* <DEDUP_REMOVED lines=15> */
[----:B-1----:R-:W-:Y:S01]  /*5c50*/  FADD.FTZ R35, R0, R35 ;  /* 0x0000002300237221 */ /* 0x002fe20000010000 */
[----:B------:R-:W-:Y:S02]  /*5c60*/  ISETP.NE.AND P2, PT, R3, RZ, PT ;  /* 0x000000ff0300720c */ /* 0x000fe40003f45270 */
[----:B------:R-:W1:Y:S01]  /*5c70*/  SHFL.BFLY PT, R9, R40, 0x2, 0x1f ;  /* 0x0c401f0028097f89 */ /* 0x000e6200000e0000 */
[----:B------:R-:W-:Y:S01]  /*5c80*/  LOP3.LUT R3, R2, 0x3c0, RZ, 0xc0, !PT ;  /* 0x000003c002037812 */ /* 0x000fe200078ec0ff */
[----:B------:R-:W-:Y:S01]  /*5c90*/  FADD.FTZ R49, R16, R49 ;  /* 0x0000003110317221 */ /* 0x000fe20000010000 */
[----:B------:R-:W-:Y:S01]  /*5ca0*/  LOP3.LUT R0, R2, 0x3e0, RZ, 0xc0, !PT ;  /* 0x000003e002007812 */ /* 0x000fe200078ec0ff */
[----:B------:R-:W1:Y:S01]  /*5cb0*/  SHFL.BFLY PT, R6, R37, 0x2, 0x1f ;  /* 0x0c401f0025067f89 */ /* 0x000e6200000e0000 */
[----:B0-----:R-:W-:Y:S01]  /*5cc0*/  FADD.FTZ R48, R19, R48 ;  /* 0x0000003013307221 */ /* 0x001fe20000010000 */
[----:B------:R-:W-:-:S02]  /*5cd0*/  ISETP.NE.OR P5, PT, R3, 0x40, P2 ;  /* 0x000000400300780c */ /* 0x000fc400017a5670 */
        /* <DEDUP_REMOVED lines=18> */
[----:B---3--:R-:W-:Y:S01]  /*5e00*/  FADD.FTZ R33, R12, R33 ;  /* 0x000000210c217221 */ /* 0x008fe20000010000 */
[----:B----4-:R-:W-:Y:S02]  /*5e10*/  FADD.FTZ R56, R56, R13 ;  /* 0x0000000d38387221 */ /* 0x010fe40000010000 */
[----:B------:R-:W3:Y:S01]  /*5e20*/  SHFL.BFLY PT, R12, R49, 0x1, 0x1f ;  /* 0x0c201f00310c7f89 */ /* 0x000ee200000e0000 */
        /* <DEDUP_REMOVED lines=9> */
[----:B------:R-:W2:Y:S04]  /*5ec0*/  SHFL.BFLY PT, R16, R45, 0x1, 0x1f ;  /* 0x0c201f002d107f89 */ /* 0x000ea800000e0000 */
[----:B------:R-:W2:Y:S01]  /*5ed0*/  SHFL.BFLY PT, R21, R44, 0x1, 0x1f ;  /* 0x0c201f002c157f89 */ /* 0x000ea200000e0000 */
[----:B---3--:R-:W-:-:S03]  /*5ee0*/  FADD.FTZ R49, R49, R12 ;  /* 0x0000000c31317221 */ /* 0x008fc60000010000 */
[----:B------:R-:W3:Y:S01]  /*5ef0*/  SHFL.BFLY PT, R18, R43, 0x1, 0x1f ;  /* 0x0c201f002b127f89 */ /* 0x000ee200000e0000 */
[----:B----4-:R-:W-:-:S03]  /*5f00*/  FADD.FTZ R50, R50, R13 ;  /* 0x0000000d32327221 */ /* 0x010fc60000010000 */
        /* <DEDUP_REMOVED lines=22> */
[----:B------:R-:W-:Y:S01]  /*6070*/  FADD.FTZ R4, R37, R4 ;  /* 0x0000000425047221 */ /* 0x000fe20000010000 */
[----:B---3--:R-:W-:Y:S01]  /*6080*/  FADD.FTZ R36, R36, R11 ;  /* 0x0000000b24247221 */ /* 0x008fe20000010000 */
[----:B----4-:R-:W-:Y:S01]  /*6090*/  FADD.FTZ R35, R35, R8 ;  /* 0x0000000823237221 */ /* 0x010fe20000010000 */
        /* <DEDUP_REMOVED lines=27> */
.L_x_25671:
[----:B------:R-:W-:Y:S05]  /*6250*/  BSYNC.RECONVERGENT B0 ;  /* 0x0000000000007941 */ /* 0x000fea0003800200 */
.L_x_25670:
        /* <DEDUP_REMOVED lines=51> */
.L_x_25673:
[----:B------:R-:W-:Y:S05]  /*6590*/  BSYNC.RECONVERGENT B0 ;  /* 0x0000000000007941 */ /* 0x000fea0003800200 */
.L_x_25672:
        /* <DEDUP_REMOVED lines=27> */
.L_x_25675:
[----:B------:R-:W-:Y:S05]  /*6750*/  BSYNC.RECONVERGENT B0 ;  /* 0x0000000000007941 */ /* 0x000fea0003800200 */
.L_x_25674:
        /* <DEDUP_REMOVED lines=51> */
.L_x_25677:
[----:B------:R-:W-:Y:S05]  /*6a90*/  BSYNC.RECONVERGENT B0 ;  /* 0x0000000000007941 */ /* 0x000fea0003800200 */
.L_x_25676:
        /* <DEDUP_REMOVED lines=39> */
.L_x_25640:
        /* <DEDUP_REMOVED lines=8> */
.L_x_25679:
[----:B------:R-:W-:Y:S05]  /*6d90*/  BSYNC B2 ;  /* 0x0000000000027941 */ /* 0x000fea0003800000 */
.L_x_25678:
[----:B------:R-:W-:Y:S01]  /*6da0*/  IMAD.MOV.U32 R5, RZ, RZ, R11 ;  /* 0x000000ffff057224 */ /* 0x000fe200078e000b */
[----:B------:R-:W-:Y:S06]  /*6db0*/  BRA `(.L_x_25680) ;  /* 0xffffffac00587947 */ /* 0x000fec000383ffff */
.L_x_25642:
[----:B------:R-:W-:Y:S01]  /*6dc0*/  HFMA2 R12, -RZ, RZ, 0, 9.5367431640625e-07 ;  /* 0x00000010ff0c7431 */ /* 0x000fe200000001ff */
[----:B------:R-:W-:Y:S01]  /*6dd0*/  BSSY B0, `(.L_x_25681) ;  /* 0x0000007000007945 */ /* 0x000fe20003800000 */
[----:B------:R-:W-:Y:S01]  /*6de0*/  MOV R6, R57 ;  /* 0x0000003900067202 */ /* 0x000fe20000000f00 */
[----:B------:R-:W-:Y:S01]  /*6df0*/  IMAD.MOV.U32 R13, RZ, RZ, 0x1f ;  /* 0x0000001fff0d7424 */ /* 0x000fe200078e00ff */
[----:B------:R-:W-:-:S07]  /*6e00*/  MOV R7, 0xffffffff ;  /* 0xffffffff00077802 */ /* 0x000fce0000000f00 */
[----:B01---5:R-:W-:Y:S05]  /*6e10*/  WARPSYNC.COLLECTIVE R7, `(.L_x_25682) ;  /* 0x0000000007087348 */ /* 0x023fea0003c00000 */
[----:B------:R2:W3:Y:S02]  /*6e20*/  SHFL.BFLY P2, R11, R6, R12, R13 ;  /* 0x0c00000c060b7389 */ /* 0x0004e4000004000d */
[----:B0123-5:R-:W-:Y:S05]  /*6e30*/  ENDCOLLECTIVE ;  /* 0x000000000000791b */ /* 0x02ffea0003800000 */
.L_x_25682:
[----:B------:R-:W-:Y:S05]  /*6e40*/  BSYNC B0 ;  /* 0x0000000000007941 */ /* 0x000fea0003800000 */
.L_x_25681:
        /* <DEDUP_REMOVED lines=8> */
.L_x_25683:
[----:B------:R-:W-:Y:S02]  /*6ed0*/  HFMA2 R12, -RZ, RZ, 0, 2.384185791015625e-07 ;  /* 0x00000004ff0c7431 */ /* 0x000fe400000001ff */
[----:B------:R-:W-:-:S05]  /*6ee0*/  IMAD.MOV.U32 R5, RZ, RZ, R11 ;  /* 0x000000ffff057224 */ /* 0x000fca00078e000b */
[----:B------:R-:W-:-:S04]  /*6ef0*/  FMNMX.FTZ R5, R6, R5, !PT ;  /* 0x0000000506057209 */ /* 0x000fc80007810000 */
[----:B------:R-:W-:-:S07]  /*6f00*/  MOV R6, R5 ;  /* 0x0000000500067202 */ /* 0x000fce0000000f00 */
[----:B------:R-:W-:Y:S05]  /*6f10*/  WARPSYNC.COLLECTIVE R7, `(.L_x_25684) ;  /* 0x0000000007087348 */ /* 0x000fea0003c00000 */
[----:B------:R0:W1:Y:S02]  /*6f20*/  SHFL.BFLY P2, R11, R6, R12, R13 ;  /* 0x0c00000c060b7389 */ /* 0x000064000004000d */
[----:B01----:R-:W-:Y:S05]  /*6f30*/  ENDCOLLECTIVE ;  /* 0x000000000000791b */ /* 0x003fea0003800000 */
.L_x_25684:
[----:B------:R-:W-:Y:S02]  /*6f40*/  HFMA2 R12, -RZ, RZ, 0, 1.1920928955078125e-07 ;  /* 0x00000002ff0c7431 */ /* 0x000fe400000001ff */
[----:B------:R-:W-:-:S05]  /*6f50*/  IMAD.MOV.U32 R8, RZ, RZ, R11 ;  /* 0x000000ffff087224 */ /* 0x000fca00078e000b */
[----:B------:R-:W-:-:S04]  /*6f60*/  FMNMX.FTZ R8, R5, R8, !PT ;  /* 0x0000000805087209 */ /* 0x000fc80007810000 */
[----:B------:R-:W-:-:S07]  /*6f70*/  MOV R6, R8 ;  /* 0x0000000800067202 */ /* 0x000fce0000000f00 */
[----:B------:R-:W-:Y:S05]  /*6f80*/  WARPSYNC.COLLECTIVE R7, `(.L_x_25685) ;  /* 0x0000000007087348 */ /* 0x000fea0003c00000 */
[----:B------:R0:W1:Y:S02]  /*6f90*/  SHFL.BFLY P2, R11, R6, R12, R13 ;  /* 0x0c00000c060b7389 */ /* 0x000064000004000d */
[----:B01----:R-:W-:Y:S05]  /*6fa0*/  ENDCOLLECTIVE ;  /* 0x000000000000791b */ /* 0x003fea0003800000 */
.L_x_25685:
[----:B------:R-:W-:Y:S05]  /*6fb0*/  BRA `(.L_x_25686) ;  /* 0xffffffac009c7947 */ /* 0x000fea000383ffff */
.L_x_25687:
        /* <DEDUP_REMOVED lines=12> */
.L_x_27635:


//--------------------- .text._ZN4vllm25paged_attention_v2_kernelIffLi128ELi16ELi128ELNS_18Fp8KVCacheDataTypeE0ELb1ELi512EEEvPfS2_PT_PKS3_PKT0_S9_ifPKiSB_iPKfiiiSD_SD_iiiii --------------------------
	.section	.text._ZN4vllm25paged_attention_v2_kernelIffLi128ELi16ELi128ELNS_18Fp8KVCacheDataTypeE0ELb1ELi512EEEvPfS2_PT_PKS3_PKT0_S9_ifPKiSB_iPKfiiiSD_SD_iiiii,"ax",@progbits
	.align	128
        .global         _ZN4vllm25paged_attention_v2_kernelIffLi128ELi16ELi128ELNS_18Fp8KVCacheDataTypeE0ELb1ELi512EEEvPfS2_PT_PKS3_PKT0_S9_ifPKiSB_iPKfiiiSD_SD_iiiii
        .type           _ZN4vllm25paged_attention_v2_kernelIffLi128ELi16ELi128ELNS_18Fp8KVCacheDataTypeE0ELb1ELi512EEEvPfS2_PT_PKS3_PKT0_S9_ifPKiSB_iPKfiiiSD_SD_iiiii,@function
        .size           _ZN4vllm25paged_attention_v2_kernelIffLi128ELi16ELi128ELNS_18Fp8KVCacheDataTypeE0ELb1ELi512EEEvPfS2_PT_PKS3_PKT0_S9_ifPKiSB_iPKfiiiSD_SD_iiiii,(.L_x_27636 - _ZN4vllm25paged_attention_v2_kernelIffLi128ELi16ELi128ELNS_18Fp8KVCacheDataTypeE0ELb1ELi512EEEvPfS2_PT_PKS3_PKT0_S9_ifPKiSB_iPKfiiiSD_SD_iiiii)
        .other          _ZN4vllm25paged_attention_v2_kernelIffLi128ELi16ELi128ELNS_18Fp8KVCacheDataTypeE0ELb1ELi512EEEvPfS2_PT_PKS3_PKT0_S9_ifPKiSB_iPKfiiiSD_SD_iiiii,@"STO_CUDA_ENTRY STV_DEFAULT"
_ZN4vllm25paged_attention_v2_kernelIffLi128ELi16ELi128ELNS_18Fp8KVCacheDataTypeE0ELb1ELi512EEEvPfS2_PT_PKS3_PKT0_S9_ifPKiSB_iPKfiiiSD_SD_iiiii:
.text._ZN4vllm25paged_attention_v2_kernelIffLi128ELi16ELi128ELNS_18Fp8KVCacheDataTypeE0ELb1ELi512EEEvPfS2_PT_PKS3_PKT0_S9_ifPKiSB_iPKfiiiSD_SD_iiiii:
        /* <DEDUP_REMOVED lines=15> */
[----:B------:R-:W-:-:S07]  /*00f0*/  IMAD.MOV.U32 R56, RZ, RZ, RZ ;  /* 0x000000ffff387224 */ /* 0x000fce00078e00ff */
[----:B------:R-:W4:Y:S01]  /*0100*/  S2UR UR9, SR_CgaCtaId ;  /* 0x00000000000979c3 */ /* 0x000f220000008800 */
[----:B-1----:R-:W-:Y:S01]  /*0110*/  IMAD R0, R7, UR4, RZ ;  /* 0x0000000407007c24 */ /* 0x002fe2000f8e02ff */
[----:B------:R-:W-:Y:S01]  /*0120*/  UMOV UR8, 0x400 ;  /* 0x0000040000087882 */ /* 0x000fe20000000000 */
[----:B------:R-:W1:Y:S01]  /*0130*/  LDCU UR10, c[0x0][0x3f8] ;  /* 0x00007f00ff0a77ac */ /* 0x000e620008000800 */
[----:B------:R-:W1:Y:S01]  /*0140*/  LDCU UR5, c[0x0][0x3c8] ;  /* 0x00007900ff0577ac */ /* 0x000e620008000800 */
[----:B--2---:R-:W-:Y:S01]  /*0150*/  ISETP.NE.U32.AND P0, PT, R12, RZ, PT ;  /* 0x000000ff0c00720c */ /* 0x004fe20003f05070 */
[----:B------:R-:W2:Y:S03]  /*0160*/  LDCU UR12, c[0x0][0x3fc] ;  /* 0x00007f80ff0c77ac */ /* 0x000ea60008000800 */
[----:B------:R-:W-:Y:S02]  /*0170*/  ISETP.NE.AND.EX P0, PT, R13, RZ, PT, P0 ;  /* 0x000000ff0d00720c */ /* 0x000fe40003f05300 */
[C---:B0-----:R-:W-:Y:S01]  /*0180*/  ISETP.GT.U32.AND P1, PT, R46.reuse, 0x3f, PT ;  /* 0x0000003f2e00780c */ /* 0x041fe20003f24070 */
[----:B------:R-:W0:Y:S01]  /*0190*/  LDCU UR13, c[0x0][0x3e0] ;  /* 0x00007c00ff0d77ac */ /* 0x000e220008000800 */
[----:B------:R-:W0:Y:S01]  /*01a0*/  LDCU UR14, c[0x0][0x3dc] ;  /* 0x00007b80ff0e77ac */ /* 0x000e220008000800 */
[----:B------:R-:W0:Y:S08]  /*01b0*/  LDCU UR15, c[0x0][0x3b4] ;  /* 0x00007680ff0f77ac */ /* 0x000e300008000800 */
[----:B------:R-:W1:Y:S02]  /*01c0*/  @P0 LDC.64 R12, c[0x0][0x3d0] ;  /* 0x0000f400ff0c0b82 */ /* 0x000e640000000a00 */
[----:B------:R-:W-:Y:S01]  /*01d0*/  @!P1 IMAD.SHL.U32 R5, R46, 0x2, RZ ;  /* 0x000000022e059824 */ /* 0x000fe200078e00ff */
[----:B---3--:R-:W-:Y:S01]  /*01e0*/  @!P1 SHF.L.U32 R2, R3, 0x7, RZ ;  /* 0x0000000703029819 */ /* 0x008fe200000006ff */
[----:B------:R-:W3:Y:S03]  /*01f0*/  LDCU.64 UR16, c[0x0][0x3a0] ;  /* 0x00007400ff1077ac */ /* 0x000ee60008000a00 */
[----:B------:R-:W-:Y:S01]  /*0200*/  @!P1 IADD3 R2, P2, P3, R5, R0, R2 ;  /* 0x0000000005029210 */ /* 0x000fe20007b5e002 */
[----:B------:R-:W4:Y:S01]  /*0210*/  @!P1 LDC.64 R10, c[0x0][0x398] ;  /* 0x0000e600ff0a9b82 */ /* 0x000f220000000a00 */
[----:B------:R-:W-:-:S04]  /*0220*/  SHF.R.S32.HI R0, RZ, 0x1f, R0 ;  /* 0x0000001fff007819 */ /* 0x000fc80000011400 */
[----:B------:R-:W-:Y:S02]  /*0230*/  @!P1 IADD3.X R0, PT, PT, RZ, R0, RZ, P2, P3 ;  /* 0x00000000ff009210 */ /* 0x000fe400017e64ff */
[C---:B----4-:R-:W-:Y:S01]  /*0240*/  @!P1 LEA R4, P2, R2.reuse, R10, 0x2 ;  /* 0x0000000a02049211 */ /* 0x050fe200078410ff */
[----:B-1----:R-:W-:Y:S01]  /*0250*/  @P0 IMAD.WIDE.U32 R12, R3, 0x4, R12 ;  /* 0x00000004030c0825 */ /* 0x002fe200078e000c */
[----:B------:R-:W1:Y:S02]  /*0260*/  LDC R10, c[0x0][0x404] ;  /* 0x00010100ff0a7b82 */ /* 0x000e640000000800 */
[----:B------:R-:W-:Y:S02]  /*0270*/  @!P1 LEA.HI.X R5, R2, R11, R0, 0x2, P2 ;  /* 0x0000000b02059211 */ /* 0x000fe400010f1400 */
[----:B------:R4:W5:Y:S04]  /*0280*/  @P0 LDG.E.CONSTANT R56, desc[UR6][R12.64] ;  /* 0x000000060c380981 */ /* 0x000968000c1e9900 */
[----:B------:R-:W2:Y:S01]  /*0290*/  @!P1 LDG.E.64.CONSTANT R4, desc[UR6][R4.64] ;  /* 0x0000000604049981 */ /* 0x000ea2000c1e9b00 */
[----:B------:R-:W0:Y:S02]  /*02a0*/  LDC R11, c[0x0][0x3b0] ;  /* 0x0000ec00ff0b7b82 */ /* 0x000e240000000800 */
[----:B0-----:R-:W-:-:S04]  /*02b0*/  IABS R17, R11 ;  /* 0x0000000b00117213 */ /* 0x001fc80000000000 */
[----:B------:R-:W0:Y:S08]  /*02c0*/  I2F.RP R0, R17 ;  /* 0x0000001100007306 */ /* 0x000e300000209400 */
[----:B0-----:R-:W0:Y:S02]  /*02d0*/  MUFU.RCP R0, R0 ;  /* 0x0000000000007308 */ /* 0x001e240000001000 */
[----:B0-----:R-:W-:-:S06]  /*02e0*/  IADD3 R14, PT, PT, R0, 0xffffffe, RZ ;  /* 0x0ffffffe000e7810 */ /* 0x001fcc0007ffe0ff */
[----:B------:R0:W3:Y:S02]  /*02f0*/  F2I.FTZ.U32.TRUNC.NTZ R15, R14 ;  /* 0x0000000e000f7305 */ /* 0x0000e4000021f000 */
[----:B0-----:R-:W-:Y:S02]  /*0300*/  HFMA2 R14, -RZ, RZ, 0, 0 ;  /* 0x00000000ff0e7431 */ /* 0x001fe400000001ff */
[----:B---3--:R-:W-:-:S04]  /*0310*/  IMAD.MOV R2, RZ, RZ, -R15 ;  /* 0x000000ffff027224 */ /* 0x008fc800078e0a0f */
[----:B------:R-:W-:Y:S01]  /*0320*/  IMAD R19, R2, R17, RZ ;  /* 0x0000001102137224 */ /* 0x000fe200078e02ff */
[----:B------:R-:W-:-:S03]  /*0330*/  IABS R2, R8 ;  /* 0x0000000800027213 */ /* 0x000fc60000000000 */
[----:B------:R-:W-:-:S06]  /*0340*/  IMAD.HI.U32 R15, R15, R19, R14 ;  /* 0x000000130f0f7227 */ /* 0x000fcc00078e000e */
[----:B------:R-:W-:-:S04]  /*0350*/  IMAD.HI.U32 R15, R15, R2, RZ ;  /* 0x000000020f0f7227 */ /* 0x000fc800078e00ff */
[----:B------:R-:W-:-:S04]  /*0360*/  IMAD.MOV R0, RZ, RZ, -R15 ;  /* 0x000000ffff007224 */ /* 0x000fc800078e0a0f */
[----:B------:R-:W-:-:S05]  /*0370*/  IMAD R0, R17, R0, R2 ;  /* 0x0000000011007224 */ /* 0x000fca00078e0202 */
[----:B------:R-:W-:-:S13]  /*0380*/  ISETP.GT.U32.AND P2, PT, R17, R0, PT ;  /* 0x000000001100720c */ /* 0x000fda0003f44070 */
[----:B------:R-:W-:-:S04]  /*0390*/  @!P2 IADD3 R0, PT, PT, R0, -R17, RZ ;  /* 0x800000110000a210 */ /* 0x000fc80007ffe0ff */
[----:B------:R-:W-:Y:S02]  /*03a0*/  ISETP.GE.U32.AND P0, PT, R0, R17, PT ;  /* 0x000000110000720c */ /* 0x000fe40003f06070 */
[----:B------:R-:W-:Y:S01]  /*03b0*/  LOP3.LUT R0, R8, R11, RZ, 0x3c, !PT ;  /* 0x0000000b08007212 */ /* 0x000fe200078e3cff */
[----:B------:R-:W-:Y:S01]  /*03c0*/  @!P2 VIADD R15, R15, 0x1 ;  /* 0x000000010f0fa836 */ /* 0x000fe20000000000 */
[----:B------:R-:W-:Y:S02]  /*03d0*/  ISETP.NE.AND P2, PT, R11, RZ, PT ;  /* 0x000000ff0b00720c */ /* 0x000fe40003f45270 */
[----:B------:R-:W-:-:S07]  /*03e0*/  ISETP.GE.AND P3, PT, R0, RZ, PT ;  /* 0x000000ff0000720c */ /* 0x000fce0003f66270 */
[----:B------:R-:W-:-:S05]  /*03f0*/  @P0 IADD3 R15, PT, PT, R15, 0x1, RZ ;  /* 0x000000010f0f0810 */ /* 0x000fca0007ffe0ff */
[----:B------:R-:W-:Y:S01]  /*0400*/  IMAD.MOV.U32 R18, RZ, RZ, R15 ;  /* 0x000000ffff127224 */ /* 0x000fe200078e000f */
[----:B-1----:R-:W-:-:S04]  /*0410*/  IABS R0, R10 ;  /* 0x0000000a00007213 */ /* 0x002fc80000000000 */
[----:B------:R-:W-:Y:S02]  /*0420*/  @!P3 IADD3 R18, PT, PT, -R18, RZ, RZ ;  /* 0x000000ff1212b210 */ /* 0x000fe40007ffe1ff */
[----:B------:R-:W-:Y:S01]  /*0430*/  @!P2 LOP3.LUT R18, RZ, R11, RZ, 0x33, !PT ;  /* 0x0000000bff12a212 */ /* 0x000fe200078e33ff */
[----:B------:R-:W0:Y:S03]  /*0440*/  I2F.RP R14, R0 ;  /* 0x00000000000e7306 */ /* 0x000e260000209400 */
[----:B------:R-:W-:-:S05]  /*0450*/  IABS R19, R18 ;  /* 0x0000001200137213 */ /* 0x000fca0000000000 */
[----:B------:R-:W1:Y:S08]  /*0460*/  I2F.RP R2, R19 ;  /* 0x0000001300027306 */ /* 0x000e700000209400 */
[----:B0-----:R-:W0:Y:S08]  /*0470*/  MUFU.RCP R14, R14 ;  /* 0x0000000e000e7308 */ /* 0x001e300000001000 */
[----:B-1----:R-:W4:Y:S01]  /*0480*/  MUFU.RCP R2, R2 ;  /* 0x0000000200027308 */ /* 0x002f220000001000 */
[----:B0-----:R-:W-:-:S07]  /*0490*/  IADD3 R54, PT, PT, R14, 0xffffffe, RZ ;  /* 0x0ffffffe0e367810 */ /* 0x001fce0007ffe0ff */
[----:B------:R0:W1:Y:S01]  /*04a0*/  F2I.FTZ.U32.TRUNC.NTZ R55, R54 ;  /* 0x0000003600377305 */ /* 0x000062000021f000 */
[----:B----4-:R-:W-:-:S07]  /*04b0*/  VIADD R12, R2, 0xffffffe ;  /* 0x0ffffffe020c7836 */ /* 0x010fce0000000000 */
[----:B------:R3:W4:Y:S01]  /*04c0*/  F2I.FTZ.U32.TRUNC.NTZ R13, R12 ;  /* 0x0000000c000d7305 */ /* 0x000722000021f000 */
[----:B0-----:R-:W-:Y:S02]  /*04d0*/  IMAD.MOV.U32 R54, RZ, RZ, RZ ;  /* 0x000000ffff367224 */ /* 0x001fe400078e00ff */
[----:B-1----:R-:W-:Y:S01]  /*04e0*/  IMAD R15, R55, R0, RZ ;  /* 0x00000000370f7224 */ /* 0x002fe200078e02ff */
[----:B------:R-:W-:Y:S01]  /*04f0*/  IADD3 R17, PT, PT, R59, -0x1, RZ ;  /* 0xffffffff3b117810 */ /* 0x000fe20007ffe0ff */
[----:B---3--:R-:W-:-:S03]  /*0500*/  IMAD.MOV.U32 R12, RZ, RZ, RZ ;  /* 0x000000ffff0c7224 */ /* 0x008fc600078e00ff */
[----:B------:R-:W-:Y:S01]  /*0510*/  IADD3 R15, PT, PT, -R15, RZ, RZ ;  /* 0x000000ff0f0f7210 */ /* 0x000fe20007ffe1ff */
[----:B----4-:R-:W-:-:S04]  /*0520*/  IMAD.MOV R16, RZ, RZ, -R13 ;  /* 0x000000ffff107224 */ /* 0x010fc800078e0a0d */
[----:B------:R-:W-:Y:S01]  /*0530*/  IMAD R21, R16, R19, RZ ;  /* 0x0000001310157224 */ /* 0x000fe200078e02ff */
[----:B------:R-:W-:Y:S01]  /*0540*/  IABS R2, R18 ;  /* 0x0000001200027213 */ /* 0x000fe20000000000 */
[----:B------:R-:W-:-:S04]  /*0550*/  IMAD.HI.U32 R54, R55, R15, R54 ;  /* 0x0000000f37367227 */ /* 0x000fc800078e0036 */
[----:B------:R-:W-:Y:S01]  /*0560*/  IMAD.HI.U32 R13, R13, R21, R12 ;  /* 0x000000150d0d7227 */ /* 0x000fe200078e000c */
[----:B------:R-:W-:Y:S02]  /*0570*/  IABS R12, R3 ;  /* 0x00000003000c7213 */ /* 0x000fe40000000000 */
[----:B------:R-:W-:Y:S02]  /*0580*/  IABS R21, R17 ;  /* 0x0000001100157213 */ /* 0x000fe40000000000 */
[----:B------:R-:W-:Y:S01]  /*0590*/  IADD3 R15, PT, PT, RZ, -R2, RZ ;  /* 0x80000002ff0f7210 */ /* 0x000fe20007ffe0ff */
[----:B------:R-:W-:-:S04]  /*05a0*/  IMAD.HI.U32 R2, R13, R12, RZ ;  /* 0x0000000c0d027227 */ /* 0x000fc800078e00ff */
[----:B------:R-:W-:-:S04]  /*05b0*/  IMAD.HI.U32 R16, R54, R21, RZ ;  /* 0x0000001536107227 */ /* 0x000fc800078e00ff */
[----:B------:R-:W-:Y:S02]  /*05c0*/  IMAD R12, R2, R15, R12 ;  /* 0x0000000f020c7224 */ /* 0x000fe400078e020c */
[----:B------:R-:W-:-:S03]  /*05d0*/  IMAD.MOV R13, RZ, RZ, -R16 ;  /* 0x000000ffff0d7224 */ /* 0x000fc600078e0a10 */
[----:B------:R-:W-:Y:S01]  /*05e0*/  ISETP.GT.U32.AND P5, PT, R19, R12, PT ;  /* 0x0000000c1300720c */ /* 0x000fe20003fa4070 */
[C---:B------:R-:W-:Y:S02]  /*05f0*/  IMAD R13, R0.reuse, R13, R21 ;  /* 0x0000000d000d7224 */ /* 0x040fe400078e0215 */
[----:B------:R-:W0:Y:S03]  /*0600*/  LDC R21, c[0x0][0x408] ;  /* 0x00010200ff157b82 */ /* 0x000e260000000800 */
[----:B------:R-:W-:-:S07]  /*0610*/  ISETP.GT.U32.AND P2, PT, R0, R13, PT ;  /* 0x0000000d0000720c */ /* 0x000fce0003f44070 */
[----:B------:R-:W-:-:S04]  /*0620*/  @!P5 IADD3 R12, PT, PT, R12, -R19, RZ ;  /* 0x800000130c0cd210 */ /* 0x000fc80007ffe0ff */
[----:B------:R-:W-:Y:S02]  /*0630*/  ISETP.GE.U32.AND P4, PT, R12, R19, PT ;  /* 0x000000130c00720c */ /* 0x000fe40003f86070 */
[----:B------:R-:W-:Y:S01]  /*0640*/  @!P2 IMAD.IADD R13, R13, 0x1, -R0 ;  /* 0x000000010d0da824 */ /* 0x000fe200078e0a00 */
[----:B------:R-:W-:-:S04]  /*0650*/  LOP3.LUT R12, R3, R18, RZ, 0x3c, !PT ;  /* 0x00000012030c7212 */ /* 0x000fc800078e3cff */
[----:B------:R-:W-:Y:S01]  /*0660*/  ISETP.GE.AND P3, PT, R12, RZ, PT ;  /* 0x000000ff0c00720c */ /* 0x000fe20003f66270 */
[----:B------:R-:W-:Y:S01]  /*0670*/  VIADD R12, R59, 0xf ;  /* 0x0000000f3b0c7836 */ /* 0x000fe20000000000 */
[----:B------:R-:W-:Y:S02]  /*0680*/  ISETP.GE.U32.AND P0, PT, R13, R0, PT ;  /* 0x000000000d00720c */ /* 0x000fe40003f06070 */
[----:B------:R-:W-:Y:S02]  /*0690*/  SHF.L.U32 R13, R46, 0x8, RZ ;  /* 0x000000082e0d7819 */ /* 0x000fe400000006ff */
[----:B------:R-:W-:Y:S02]  /*06a0*/  @!P5 IADD3 R2, PT, PT, R2, 0x1, RZ ;  /* 0x000000010202d810 */ /* 0x000fe40007ffe0ff */
[----:B------:R-:W-:Y:S01]  /*06b0*/  ISETP.NE.AND P5, PT, R18, RZ, PT ;  /* 0x000000ff1200720c */ /* 0x000fe20003fa5270 */
[----:B------:R-:W-:Y:S01]  /*06c0*/  ULEA UR4, UR9, UR8, 0x18 ;  /* 0x0000000809047291 */ /* 0x000fe2000f8ec0ff */
[----:B------:R-:W-:-:S02]  /*06d0*/  LOP3.LUT R15, R13, 0x100, RZ, 0xc0, !PT ;  /* 0x000001000d0f7812 */ /* 0x000fc400078ec0ff */
[----:B------:R-:W-:Y:S02]  /*06e0*/  LEA R13, R9, 0x20, 0x5 ;  /* 0x00000020090d7811 */ /* 0x000fe400078e28ff */
[----:B------:R-:W-:Y:S01]  /*06f0*/  SHF.R.U32.HI R12, RZ, 0x4, R12 ;  /* 0x00000004ff0c7819 */ /* 0x000fe2000001160c */
[----:B------:R-:W-:Y:S01]  /*0700*/  @P4 VIADD R2, R2, 0x1 ;  /* 0x0000000102024836 */ /* 0x000fe20000000000 */
[----:B0-----:R-:W-:Y:S02]  /*0710*/  ISETP.GE.AND P4, PT, R21, RZ, PT ;  /* 0x000000ff1500720c */ /* 0x001fe40003f86270 */
[----:B------:R-:W-:Y:S02]  /*0720*/  VIMNMX.U32 R58, PT, PT, R12, R13, PT ;  /* 0x0000000d0c3a7248 */ /* 0x000fe40003fe0000 */
[--C-:B------:R-:W-:Y:S02]  /*0730*/  SHF.R.U32.HI R12, RZ, 0x5, R46.reuse ;  /* 0x00000005ff0c7819 */ /* 0x100fe4000001162e */
[----:B------:R-:W-:-:S02]  /*0740*/  SHF.R.U32.HI R14, RZ, 0x1, R46 ;  /* 0x00000001ff0e7819 */ /* 0x000fc4000001162e */
[----:B------:R-:W-:Y:S01]  /*0750*/  IADD3 R15, PT, PT, R15, UR4, RZ ;  /* 0x000000040f0f7c10 */ /* 0x000fe2000fffe0ff */
[----:B------:R-:W-:Y:S01]  /*0760*/  @!P2 VIADD R16, R16, 0x1 ;  /* 0x000000011010a836 */ /* 0x000fe20000000000 */
[----:B------:R-:W-:Y:S01]  /*0770*/  @!P3 IADD3 R2, PT, PT, -R2, RZ, RZ ;  /* 0x000000ff0202b210 */ /* 0x000fe20007ffe1ff */
[----:B------:R-:W-:Y:S01]  /*0780*/  IMAD R52, R9, 0x20, R12 ;  /* 0x0000002009347824 */ /* 0x000fe200078e020c */
[----:B------:R-:W-:Y:S01]  /*0790*/  @!P5 LOP3.LUT R2, RZ, R18, RZ, 0x33, !PT ;  /* 0x00000012ff02d212 */ /* 0x000fe200078e33ff */
[----:B------:R-:W-:Y:S01]  /*07a0*/  @!P1 IMAD R15, R14, 0x8, R15 ;  /* 0x000000080e0f9824 */ /* 0x000fe200078e020f */
[----:B------:R-:W-:Y:S02]  /*07b0*/  LOP3.LUT R17, R17, R10, RZ, 0x3c, !PT ;  /* 0x0000000a11117212 */ /* 0x000fe400078e3cff */
[----:B------:R-:W-:Y:S01]  /*07c0*/  @P0 IADD3 R16, PT, PT, R16, 0x1, RZ ;  /* 0x0000000110100810 */ /* 0x000fe20007ffe0ff */
[----:B------:R-:W-:Y:S01]  /*07d0*/  @!P4 IMAD R11, R11, UR10, R2 ;  /* 0x0000000a0b0bcc24 */ /* 0x000fe2000f8e0202 */
[----:B------:R-:W-:Y:S01]  /*07e0*/  ISETP.GE.U32.AND P0, PT, R52, R58, PT ;  /* 0x0000003a3400720c */ /* 0x000fe20003f06070 */
[----:B--2---:R0:W-:Y:S01]  /*07f0*/  @!P1 STS.64 [R15], R4 ;  /* 0x000000040f009388 */ /* 0x0041e20000000a00 */
[----:B------:R-:W-:-:S02]  /*0800*/  ISETP.GE.AND P3, PT, R17, RZ, PT ;  /* 0x000000ff1100720c */ /* 0x000fc40003f66270 */
[----:B------:R-:W-:Y:S01]  /*0810*/  ISETP.NE.AND P1, PT, R10, RZ, PT ;  /* 0x000000ff0a00720c */ /* 0x000fe20003f25270 */
[----:B------:R-:W-:Y:S02]  /*0820*/  @P4 IMAD R8, R8, UR10, R3 ;  /* 0x0000000a08084c24 */ /* 0x000fe4000f8e0203 */
[----:B------:R-:W-:Y:S02]  /*0830*/  IMAD R9, R9, -0x20, R58 ;  /* 0xffffffe009097824 */ /* 0x000fe400078e023a */
[----:B------:R-:W-:Y:S02]  /*0840*/  @P4 IMAD R53, R8, R21, 0x1 ;  /* 0x0000000108354424 */ /* 0x000fe400078e0215 */
[----:B0-----:R-:W-:Y:S01]  /*0850*/  @!P4 IMAD.MOV R4, RZ, RZ, -R11 ;  /* 0x000000ffff04c224 */ /* 0x001fe200078e0a0b */
[----:B------:R-:W-:-:S03]  /*0860*/  MOV R3, R16 ;  /* 0x0000001000037202 */ /* 0x000fc60000000f00 */
[----:B------:R-:W-:Y:S02]  /*0870*/  @!P4 IMAD R53, R21, R4, 0x1 ;  /* 0x000000011535c424 */ /* 0x000fe400078e0204 */
[----:B------:R-:W-:Y:S01]  /*0880*/  IMAD R4, R9, 0x10, R6 ;  /* 0x0000001009047824 */ /* 0x000fe200078e0206 */
[----:B------:R-:W-:Y:S01]  /*0890*/  BSSY B0, `(.L_x_25688) ;  /* 0x00000f0000007945 */ /* 0x000fe20003800000 */
[----:B------:R-:W-:Y:S01]  /*08a0*/  IMAD R7, R7, UR5, RZ ;  /* 0x0000000507077c24 */ /* 0x000fe2000f8e02ff */
[----:B------:R-:W-:Y:S01]  /*08b0*/  @!P3 IADD3 R3, PT, PT, -R3, RZ, RZ ;  /* 0x000000ff0303b210 */ /* 0x000fe20007ffe1ff */
[----:B------:R-:W-:Y:S01]  /*08c0*/  IMAD.MOV.U32 R55, RZ, RZ, R0 ;  /* 0x000000ffff377224 */ /* 0x000fe200078e0000 */
[----:B------:R-:W-:Y:S02]  /*08d0*/  @!P1 LOP3.LUT R3, RZ, R10, RZ, 0x33, !PT ;  /* 0x0000000aff039212 */ /* 0x000fe400078e33ff */
[----:B------:R-:W-:Y:S02]  /*08e0*/  MOV R51, 0xff7fffff ;  /* 0xff7fffff00337802 */ /* 0x000fe40000000f00 */
[----:B------:R-:W-:Y:S01]  /*08f0*/  VIMNMX R57, PT, PT, R59, R4, PT ;  /* 0x000000043b397248 */ /* 0x000fe20003fe0100 */
[----:B------:R-:W-:Y:S06]  /*0900*/  BAR.SYNC.DEFER_BLOCKING 0x0 ;  /* 0x0000000000007b1d */ /* 0x000fec0000010000 */
[----:B------:R-:W-:Y:S05]  /*0910*/  @P0 BRA `(.L_x_25689) ;  /* 0x0000000c009c0947 */ /* 0x000fea0003800000 */
[----:B------:R-:W0:Y:S01]  /*0920*/  LDCU.64 UR10, c[0x0][0x3b8] ;  /* 0x00007700ff0a77ac */ /* 0x000e220008000a00 */
[----:B------:R-:W-:Y:S01]  /*0930*/  IMAD.WIDE.U32 R4, R52, 0x4, RZ ;  /* 0x0000000434047825 */ /* 0x000fe200078e00ff */
[C---:B------:R-:W-:Y:S01]  /*0940*/  SHF.L.U32 R0, R14.reuse, 0x2, RZ ;  /* 0x000000020e007819 */ /* 0x040fe200000006ff */
[----:B------:R-:W-:Y:S01]  /*0950*/  UIADD3 UR4, UPT, UPT, UR8, 0x220, URZ ;  /* 0x0000022008047890 */ /* 0x000fe2000fffe0ff */
[----:B------:R-:W-:Y:S01]  /*0960*/  LOP3.LUT R14, R14, 0xf, RZ, 0xc0, !PT ;  /* 0x0000000f0e0e7812 */ /* 0x000fe200078ec0ff */
[----:B------:R-:W-:Y:S01]  /*0970*/  IMAD R47, R12, 0x10, R6 ;  /* 0x000000100c2f7824 */ /* 0x000fe200078e0206 */
[----:B------:R-:W-:Y:S01]  /*0980*/  MOV R51, 0xff7fffff ;  /* 0xff7fffff00337802 */ /* 0x000fe20000000f00 */
[----:B------:R-:W-:Y:S01]  /*0990*/  IMAD.WIDE R4, R7, 0x4, R4 ;  /* 0x0000000407047825 */ /* 0x000fe200078e0204 */
[----:B------:R-:W-:Y:S01]  /*09a0*/  LOP3.LUT R7, R0, 0x3c, RZ, 0xc0, !PT ;  /* 0x0000003c00077812 */ /* 0x000fe200078ec0ff */
[----:B------:R-:W-:Y:S02]  /*09b0*/  ULEA UR4, UR9, UR4, 0x18 ;  /* 0x0000000409047291 */ /* 0x000fe4000f8ec0ff */
[----:B------:R-:W-:Y:S01]  /*09c0*/  IMAD.IADD R14, R14, 0x1, R47 ;  /* 0x000000010e0e7824 */ /* 0x000fe200078e022f */
[----:B------:R-:W-:Y:S01]  /*09d0*/  LEA R7, R12, R7, 0x6 ;  /* 0x000000070c077211 */ /* 0x000fe200078e30ff */
[----:B------:R-:W-:-:S02]  /*09e0*/  VIADD R47, R47, 0x1 ;  /* 0x000000012f2f7836 */ /* 0x000fc40000000000 */
[----:B------:R-:W-:Y:S01]  /*09f0*/  VIADD R48, R14, 0x1 ;  /* 0x000000010e307836 */ /* 0x000fe20000000000 */
[----:B------:R-:W-:Y:S02]  /*0a00*/  IADD3 R49, PT, PT, -R59, R14, RZ ;  /* 0x0000000e3b317210 */ /* 0x000fe40007ffe1ff */
[----:B0-----:R-:W-:Y:S02]  /*0a10*/  IADD3 R4, P0, PT, R4, UR10, RZ ;  /* 0x0000000a04047c10 */ /* 0x001fe4000ff1e0ff */
[----:B------:R-:W-:Y:S02]  /*0a20*/  IADD3 R50, PT, PT, R7, UR4, RZ ;  /* 0x0000000407327c10 */ /* 0x000fe4000fffe0ff */
[----:B------:R-:W-:-:S09]  /*0a30*/  IADD3.X R5, PT, PT, R5, UR11, RZ, P0, !PT ;  /* 0x0000000b05057c10 */ /* 0x000fd200087fe4ff */
.L_x_25694:
[----:B0-----:R-:W0:Y:S01]  /*0a40*/  LDC R14, c[0x0][0x400] ;  /* 0x00010000ff0e7b82 */ /* 0x001e220000000800 */
[----:B------:R-:W-:Y:S01]  /*0a50*/  VIADD R6, R47, 0xffffffff ;  /* 0xffffffff2f067836 */ /* 0x000fe20000000000 */
[----:B------:R-:W-:Y:S04]  /*0a60*/  BSSY B1, `(.L_x_25690) ;  /* 0x00000c9000017945 */ /* 0x000fe80003800000 */
        /* <DEDUP_REMOVED lines=20> */
[----:B------:R-:W-:Y:S01]  /*0bb0*/  @!P2 IADD3 R10, PT, PT, -R10, RZ, RZ ;  /* 0x000000ff0a0aa210 */ /* 0x000fe20007ffe1ff */
[----:B0-----:R-:W-:Y:S01]  /*0bc0*/  IMAD.MOV R6, RZ, RZ, -R7 ;  /* 0x000000ffff067224 */ /* 0x001fe200078e0a07 */
[----:B------:R-:W-:Y:S02]  /*0bd0*/  @!P1 LOP3.LUT R10, RZ, R13, RZ, 0x33, !PT ;  /* 0x0000000dff0a9212 */ /* 0x000fe400078e33ff */
[----:B------:R-:W-:Y:S01]  /*0be0*/  ISETP.NE.AND P1, PT, R14, RZ, PT ;  /* 0x000000ff0e00720c */ /* 0x000fe20003f25270 */
[----:B------:R-:W-:Y:S01]  /*0bf0*/  IMAD R9, R6, R11, RZ ;  /* 0x0000000b06097224 */ /* 0x000fe200078e02ff */
[----:B------:R-:W-:Y:S01]  /*0c00*/  IADD3 R8, PT, PT, R10, R53, RZ ;  /* 0x000000350a087210 */ /* 0x000fe20007ffe0ff */
[----:B------:R-:W-:-:S03]  /*0c10*/  IMAD.MOV.U32 R6, RZ, RZ, RZ ;  /* 0x000000ffff067224 */ /* 0x000fc600078e00ff */
[----:B------:R-:W-:Y:S01]  /*0c20*/  IABS R12, R8 ;  /* 0x00000008000c7213 */ /* 0x000fe20000000000 */
[----:B------:R-:W-:Y:S01]  /*0c30*/  IMAD.HI.U32 R6, R7, R9, R6 ;  /* 0x0000000907067227 */ /* 0x000fe200078e0006 */
[----:B------:R-:W-:Y:S02]  /*0c40*/  ISETP.GE.AND P2, PT, R8, RZ, PT ;  /* 0x000000ff0800720c */ /* 0x000fe40003f46270 */
        /* <DEDUP_REMOVED lines=21> */
.L_x_25691:
[----:B------:R-:W2:Y:S01]  /*0da0*/  LDG.E.CONSTANT R9, desc[UR6][R4.64] ;  /* 0x0000000604097981 */ /* 0x000ea2000c1e9900 */
[----:B------:R-:W-:Y:S01]  /*0db0*/  IMAD R7, R2, UR13, RZ ;  /* 0x0000000d02077c24 */ /* 0x000fe2000f8e02ff */
[----:B------:R-:W0:Y:S02]  /*0dc0*/  S2R R46, SR_TID.X ;  /* 0x00000000002e7919 */ /* 0x000e240000002100 */
        /* <DEDUP_REMOVED lines=28> */
[----:B0-----:R-:W-:-:S04]  /*0f90*/  ULEA UR4, UR5, UR4, 0x18 ;  /* 0x0000000405047291 */ /* 0x001fc8000f8ec0ff */
[----:B------:R-:W-:-:S05]  /*0fa0*/  LOP3.LUT R60, R60, 0x100, RZ, 0xc0, !PT ;  /* 0x000001003c3c7812 */ /* 0x000fca00078ec0ff */
[----:B------:R-:W2:Y:S02]  /*0fb0*/  LDS.128 R8, [R60+UR4] ;  /* 0x000000043c087984 */ /* 0x000ea40008000c00 */
[----:B--2---:R-:W-:-:S04]  /*0fc0*/  FMUL.FTZ R13, R22, R10 ;  /* 0x0000000a160d7220 */ /* 0x004fc80000410000 */
[----:B---3--:R-:W-:Y:S01]  /*0fd0*/  FFMA.FTZ R45, R42, R8, R13 ;  /* 0x000000082a2d7223 */ /* 0x008fe2000001000d */
[----:B------:R-:W-:Y:S01]  /*0fe0*/  FMUL.FTZ R8, R23, R11 ;  /* 0x0000000b17087220 */ /* 0x000fe20000410000 */
[----:B------:R-:W4:Y:S04]  /*0ff0*/  LDS.128 R12, [R60+UR4+0x10] ;  /* 0x000010043c0c7984 */ /* 0x000f280008000c00 */
[----:B------:R-:W2:Y:S01]  /*1000*/  LDG.E.64.CONSTANT R22, desc[UR6][R62.64+0xf00] ;  /* 0x000f00063e167981 */ /* 0x000ea2000c1e9b00 */
[----:B------:R-:W-:-:S03]  /*1010*/  FFMA.FTZ R42, R43, R9, R8 ;  /* 0x000000092b2a7223 */ /* 0x000fc60000010008 */
[----:B------:R-:W0:Y:S01]  /*1020*/  LDS.128 R8, [R60+UR4+0x20] ;  /* 0x000020043c087984 */ /* 0x000e220008000c00 */
[----:B----4-:R-:W-:Y:S01]  /*1030*/  FFMA.FTZ R45, R18, R12, R45 ;  /* 0x0000000c122d7223 */ /* 0x010fe2000001002d */
[----:B------:R-:W-:-:S03]  /*1040*/  FFMA.FTZ R42, R19, R13, R42 ;  /* 0x0000000d132a7223 */ /* 0x000fc6000001002a */
[----:B------:R-:W-:Y:S01]  /*1050*/  FFMA.FTZ R45, R20, R14, R45 ;  /* 0x0000000e142d7223 */ /* 0x000fe2000001002d */
[----:B------:R-:W-:Y:S02]  /*1060*/  FFMA.FTZ R42, R21, R15, R42 ;  /* 0x0000000f152a7223 */ /* 0x000fe4000001002a */
[----:B------:R-:W3:Y:S04]  /*1070*/  LDG.E.64.CONSTANT R20, desc[UR6][R62.64+0x1000] ;  /* 0x001000063e147981 */ /* 0x000ee8000c1e9b00 */
[----:B------:R-:W1:Y:S01]  /*1080*/  LDS.128 R12, [R60+UR4+0x30] ;  /* 0x000030043c0c7984 */ /* 0x000e620008000c00 */
[----:B0-----:R-:W-:Y:S01]  /*1090*/  FFMA.FTZ R45, R16, R8, R45 ;  /* 0x00000008102d7223 */ /* 0x001fe2000001002d */
[----:B------:R-:W-:Y:S02]  /*10a0*/  FFMA.FTZ R42, R17, R9, R42 ;  /* 0x00000009112a7223 */ /* 0x000fe4000001002a */
[----:B------:R-:W0:Y:S01]  /*10b0*/  LDS.128 R16, [R60+UR4+0x40] ;  /* 0x000040043c107984 */ /* 0x000e220008000c00 */
[----:B------:R-:W-:Y:S01]  /*10c0*/  FFMA.FTZ R45, R28, R10, R45 ;  /* 0x0000000a1c2d7223 */ /* 0x000fe2000001002d */
[----:B------:R-:W-:-:S02]  /*10d0*/  FFMA.FTZ R42, R29, R11, R42 ;  /* 0x0000000b1d2a7223 */ /* 0x000fc4000001002a */
[----:B------:R-:W4:Y:S04]  /*10e0*/  LDG.E.64.CONSTANT R28, desc[UR6][R62.64+0x1100] ;  /* 0x001100063e1c7981 */ /* 0x000f28000c1e9b00 */
[----:B------:R-:W0:Y:S01]  /*10f0*/  LDS.128 R8, [R60+UR4+0x50] ;  /* 0x000050043c087984 */ /* 0x000e220008000c00 */
[----:B-1----:R-:W-:-:S03]  /*1100*/  FFMA.FTZ R43, R40, R12, R45 ;  /* 0x0000000c282b7223 */ /* 0x002fc6000001002d */
[----:B------:R-:W4:Y:S01]  /*1110*/  LDG.E.64.CONSTANT R44, desc[UR6][R62.64+0x1200] ;  /* 0x001200063e2c7981 */ /* 0x000f22000c1e9b00 */
[----:B------:R-:W-:Y:S01]  /*1120*/  FFMA.FTZ R42, R41, R13, R42 ;  /* 0x0000000d292a7223 */ /* 0x000fe2000001002a */
[----:B------:R-:W-:Y:S02]  /*1130*/  FFMA.FTZ R43, R24, R14, R43 ;  /* 0x0000000e182b7223 */ /* 0x000fe4000001002b */
[----:B------:R-:W4:Y:S01]  /*1140*/  LDG.E.64.CONSTANT R40, desc[UR6][R62.64+0x1e00] ;  /* 0x001e00063e287981 */ /* 0x000f22000c1e9b00 */
[----:B------:R-:W-:Y:S01]  /*1150*/  FFMA.FTZ R42, R25, R15, R42 ;  /* 0x0000000f192a7223 */ /* 0x000fe2000001002a */
[----:B0-----:R-:W-:Y:S02]  /*1160*/  FFMA.FTZ R43, R26, R16, R43 ;  /* 0x000000101a2b7223 */ /* 0x001fe4000001002b */
[----:B------:R-:W0:Y:S01]  /*1170*/  LDS.128 R12, [R60+UR4+0x60] ;  /* 0x000060043c0c7984 */ /* 0x000e220008000c00 */
[----:B------:R-:W-:-:S03]  /*1180*/  FFMA.FTZ R42, R27, R17, R42 ;  /* 0x000000111b2a7223 */ /* 0x000fc6000001002a */
[----:B------:R-:W4:Y:S04]  /*1190*/  LDG.E.64.CONSTANT R26, desc[UR6][R62.64+0x1300] ;  /* 0x001300063e1a7981 */ /* 0x000f28000c1e9b00 */
[----:B------:R-:W4:Y:S01]  /*11a0*/  LDG.E.64.CONSTANT R24, desc[UR6][R62.64+0x1400] ;  /* 0x001400063e187981 */ /* 0x000f22000c1e9b00 */
[----:B------:R-:W-:Y:S01]  /*11b0*/  FFMA.FTZ R43, R34, R18, R43 ;  /* 0x00000012222b7223 */ /* 0x000fe2000001002b */
[----:B------:R-:W-:Y:S02]  /*11c0*/  FFMA.FTZ R42, R35, R19, R42 ;  /* 0x00000013232a7223 */ /* 0x000fe4000001002a */
[----:B------:R-:W4:Y:S01]  /*11d0*/  LDG.E.64.CONSTANT R34, desc[UR6][R62.64+0x1500] ;  /* 0x001500063e227981 */ /* 0x000f22000c1e9b00 */
[----:B------:R-:W-:Y:S01]  /*11e0*/  FFMA.FTZ R43, R32, R8, R43 ;  /* 0x00000008202b7223 */ /* 0x000fe2000001002b */
[----:B------:R-:W-:-:S02]  /*11f0*/  FFMA.FTZ R42, R33, R9, R42 ;  /* 0x00000009212a7223 */ /* 0x000fc4000001002a */
[----:B------:R-:W4:Y:S04]  /*1200*/  LDG.E.64.CONSTANT R32, desc[UR6][R62.64+0x1600] ;  /* 0x001600063e207981 */ /* 0x000f28000c1e9b00 */
[----:B------:R-:W1:Y:S01]  /*1210*/  LDS.128 R16, [R60+UR4+0x70] ;  /* 0x000070043c107984 */ /* 0x000e620008000c00 */
[----:B------:R-:W-:-:S03]  /*1220*/  FFMA.FTZ R43, R38, R10, R43 ;  /* 0x0000000a262b7223 */ /* 0x000fc6000001002b */
[----:B------:R-:W4:Y:S01]  /*1230*/  LDG.E.64.CONSTANT R8, desc[UR6][R62.64+0x1700] ;  /* 0x001700063e087981 */ /* 0x000f22000c1e9b00 */
[----:B------:R-:W-:-:S03]  /*1240*/  FFMA.FTZ R42, R39, R11, R42 ;  /* 0x0000000b272a7223 */ /* 0x000fc6000001002a */
[----:B------:R-:W4:Y:S04]  /*1250*/  LDG.E.64.CONSTANT R10, desc[UR6][R62.64+0x1800] ;  /* 0x001800063e0a7981 */ /* 0x000f28000c1e9b00 */
[----:B------:R-:W4:Y:S01]  /*1260*/  LDG.E.64.CONSTANT R38, desc[UR6][R62.64+0x1d00] ;  /* 0x001d00063e267981 */ /* 0x000f22000c1e9b00 */
[----:B0-----:R-:W-:Y:S01]  /*1270*/  FFMA.FTZ R43, R36, R12, R43 ;  /* 0x0000000c242b7223 */ /* 0x001fe2000001002b */
[----:B------:R-:W-:Y:S02]  /*1280*/  FFMA.FTZ R42, R37, R13, R42 ;  /* 0x0000000d252a7223 */ /* 0x000fe4000001002a */
[----:B------:R-:W4:Y:S01]  /*1290*/  LDG.E.64.CONSTANT R12, desc[UR6][R62.64+0x1900] ;  /* 0x001900063e0c7981 */ /* 0x000f22000c1e9b00 */
[----:B------:R-:W-:Y:S01]  /*12a0*/  FFMA.FTZ R43, R6, R14, R43 ;  /* 0x0000000e062b7223 */ /* 0x000fe2000001002b */
[----:B------:R-:W-:-:S02]  /*12b0*/  FFMA.FTZ R42, R7, R15, R42 ;  /* 0x0000000f072a7223 */ /* 0x000fc4000001002a */
[----:B------:R-:W4:Y:S04]  /*12c0*/  LDG.E.64.CONSTANT R14, desc[UR6][R62.64+0x1a00] ;  /* 0x001a00063e0e7981 */ /* 0x000f28000c1e9b00 */
[----:B------:R-:W4:Y:S04]  /*12d0*/  LDG.E.64.CONSTANT R6, desc[UR6][R62.64+0x1b00] ;  /* 0x001b00063e067981 */ /* 0x000f28000c1e9b00 */
[----:B------:R-:W4:Y:S01]  /*12e0*/  LDG.E.64.CONSTANT R36, desc[UR6][R62.64+0x1c00] ;  /* 0x001c00063e247981 */ /* 0x000f22000c1e9b00 */
[----:B-1----:R-:W-:Y:S01]  /*12f0*/  FFMA.FTZ R61, R30, R16, R43 ;  /* 0x000000101e3d7223 */ /* 0x002fe2000001002b */
[----:B------:R-:W-:-:S02]  /*1300*/  FFMA.FTZ R16, R31, R17, R42 ;  /* 0x000000111f107223 */ /* 0x000fc4000001002a */
[----:B------:R-:W4:Y:S01]  /*1310*/  LDG.E.64.CONSTANT R42, desc[UR6][R62.64+0x1f00] ;  /* 0x001f00063e2a7981 */ /* 0x000f22000c1e9b00 */
[----:B--2---:R-:W-:Y:S01]  /*1320*/  FFMA.FTZ R61, R22, R18, R61 ;  /* 0x00000012163d7223 */ /* 0x004fe2000001003d */
[----:B------:R-:W-:Y:S02]  /*1330*/  FFMA.FTZ R22, R23, R19, R16 ;  /* 0x0000001317167223 */ /* 0x000fe40000010010 */
[----:B------:R-:W3:Y:S02]  /*1340*/  LDS.128 R16, [R60+UR4+0x80] ;  /* 0x000080043c107984 */ /* 0x000ee40008000c00 */
[----:B---3--:R-:W-:Y:S01]  /*1350*/  FFMA.FTZ R61, R20, R16, R61 ;  /* 0x00000010143d7223 */ /* 0x008fe2000001003d */
[----:B------:R-:W-:Y:S02]  /*1360*/  FFMA.FTZ R16, R21, R17, R22 ;  /* 0x0000001115107223 */ /* 0x000fe40000010016 */
[----:B------:R-:W0:Y:S01]  /*1370*/  LDS.128 R20, [R60+UR4+0x90] ;  /* 0x000090043c147984 */ /* 0x000e220008000c00 */
[----:B----4-:R-:W-:Y:S01]  /*1380*/  FFMA.FTZ R61, R28, R18, R61 ;  /* 0x000000121c3d7223 */ /* 0x010fe2000001003d */
[----:B------:R-:W-:-:S02]  /*1390*/  FFMA.FTZ R16, R29, R19, R16 ;  /* 0x000000131d107223 */ /* 0x000fc40000010010 */
[----:B------:R-:W1:Y:S01]  /*13a0*/  LDS.128 R28, [R60+UR4+0xa0] ;  /* 0x0000a0043c1c7984 */ /* 0x000e620008000c00 */
[----:B0-----:R-:W-:Y:S01]  /*13b0*/  FFMA.FTZ R61, R44, R20, R61 ;  /* 0x000000142c3d7223 */ /* 0x001fe2000001003d */
[----:B------:R-:W-:Y:S02]  /*13c0*/  FFMA.FTZ R20, R45, R21, R16 ;  /* 0x000000152d147223 */ /* 0x000fe40000010010 */
[----:B------:R-:W0:Y:S01]  /*13d0*/  LDS.128 R16, [R60+UR4+0xb0] ;  /* 0x0000b0043c107984 */ /* 0x000e220008000c00 */
[----:B------:R-:W-:Y:S01]  /*13e0*/  FFMA.FTZ R61, R26, R22, R61 ;  /* 0x000000161a3d7223 */ /* 0x000fe2000001003d */
[----:B------:R-:W-:Y:S02]  /*13f0*/  FFMA.FTZ R26, R27, R23, R20 ;  /* 0x000000171b1a7223 */ /* 0x000fe40000010014 */
[----:B------:R-:W2:Y:S01]  /*1400*/  LDS.128 R20, [R60+UR4+0xc0] ;  /* 0x0000c0043c147984 */ /* 0x000ea20008000c00 */
[----:B-1----:R-:W-:Y:S01]  /*1410*/  FFMA.FTZ R61, R24, R28, R61 ;  /* 0x0000001c183d7223 */ /* 0x002fe2000001003d */
[----:B------:R-:W-:-:S02]  /*1420*/  FFMA.FTZ R28, R25, R29, R26 ;  /* 0x0000001d191c7223 */ /* 0x000fc4000001001a */
[----:B------:R-:W1:Y:S01]  /*1430*/  LDS.128 R24, [R60+UR4+0xd0] ;  /* 0x0000d0043c187984 */ /* 0x000e620008000c00 */
[----:B------:R-:W-:Y:S01]  /*1440*/  FFMA.FTZ R61, R34, R30, R61 ;  /* 0x0000001e223d7223 */ /* 0x000fe2000001003d */
[----:B------:R-:W-:Y:S02]  /*1450*/  FFMA.FTZ R34, R35, R31, R28 ;  /* 0x0000001f23227223 */ /* 0x000fe4000001001c */
[----:B------:R-:W3:Y:S01]  /*1460*/  LDS.128 R28, [R60+UR4+0xe0] ;  /* 0x0000e0043c1c7984 */ /* 0x000ee20008000c00 */
[----:B0-----:R-:W-:Y:S01]  /*1470*/  FFMA.FTZ R61, R32, R16, R61 ;  /* 0x00000010203d7223 */ /* 0x001fe2000001003d */
[----:B------:R-:W-:Y:S02]  /*1480*/  FFMA.FTZ R16, R33, R17, R34 ;  /* 0x0000001121107223 */ /* 0x000fe40000010022 */
[----:B------:R-:W0:Y:S01]  /*1490*/  LDS.128 R32, [R60+UR4+0xf0] ;  /* 0x0000f0043c207984 */ /* 0x000e220008000c00 */
        /* <DEDUP_REMOVED lines=11> */
[----:B------:R-:W-:-:S03]  /*1550*/  FFMA.FTZ R16, R37, R29, R16 ;  /* 0x0000001d25107223 */ /* 0x000fc60000010010 */
[----:B------:R-:W-:Y:S01]  /*1560*/  FFMA.FTZ R61, R38, R30, R61 ;  /* 0x0000001e263d7223 */ /* 0x000fe2000001003d */
[----:B------:R-:W-:Y:S01]  /*1570*/  FFMA.FTZ R16, R39, R31, R16 ;  /* 0x0000001f27107223 */ /* 0x000fe20000010010 */
[----:B------:R-:W-:Y:S01]  /*1580*/  UMOV UR4, 0xffffffff ;  /* 0xffffffff00047882 */ /* 0x000fe20000000000 */
[----:B------:R-:W-:Y:S01]  /*1590*/  LOP3.LUT R6, R46, 0x1, RZ, 0xc0, !PT ;  /* 0x000000012e067812 */ /* 0x000fe200078ec0ff */
[----:B0-----:R-:W-:Y:S01]  /*15a0*/  FFMA.FTZ R61, R40, R32, R61 ;  /* 0x00000020283d7223 */ /* 0x001fe2000001003d */
[----:B------:R-:W-:-:S03]  /*15b0*/  FFMA.FTZ R16, R41, R33, R16 ;  /* 0x0000002129107223 */ /* 0x000fc60000010010 */
[----:B------:R-:W-:Y:S01]  /*15c0*/  FFMA.FTZ R34, R42, R34, R61 ;  /* 0x000000222a227223 */ /* 0x000fe2000001003d */
[----:B------:R-:W-:Y:S01]  /*15d0*/  FFMA.FTZ R35, R43, R35, R16 ;  /* 0x000000232b237223 */ /* 0x000fe20000010010 */
[----:B------:R-:W-:Y:S02]  /*15e0*/  ISETP.NE.U32.AND P1, PT, R6, 0x1, PT ;  /* 0x000000010600780c */ /* 0x000fe40003f25070 */
[----:B-----5:R-:W-:Y:S01]  /*15f0*/  FSETP.NEU.FTZ.AND P0, PT, R56, RZ, PT ;  /* 0x000000ff3800720b */ /* 0x020fe20003f1d000 */
[----:B------:R-:W-:Y:S01]  /*1600*/  FADD.FTZ R34, R34, R35 ;  /* 0x0000002322227221 */ /* 0x000fe20000010000 */
[----:B------:R-:W-:Y:S11]  /*1610*/  BRA.DIV UR4, `(.L_x_25693) ;  /* 0x0000004204dc7947 */ /* 0x000ff6000b800000 */
[----:B------:R0:W1:Y:S02]  /*1620*/  SHFL.BFLY PT, R7, R34, 0x1, 0x1f ;  /* 0x0c201f0022077f89 */ /* 0x00006400000e0000 */
.L_x_25733:
[----:B------:R-:W-:Y:S01]  /*1630*/  IADD3 R6, PT, PT, R49, 0x1, RZ ;  /* 0x0000000131067810 */ /* 0x000fe20007ffe0ff */
[----:B-1----:R-:W-:Y:S01]  /*1640*/  FADD.FTZ R7, R34, R7 ;  /* 0x0000000722077221 */ /* 0x002fe20000010000 */
[----:B------:R-:W-:Y:S02]  /*1650*/  @P1 VIADD R8, R48, 0xffffffff ;  /* 0xffffffff30081836 */ /* 0x000fe40000000000 */
[----:B------:R-:W-:-:S05]  /*1660*/  I2FP.F32.S32 R9, R6 ;  /* 0x0000000600097245 */ /* 0x000fca0000201400 */
[----:B------:R-:W-:-:S05]  /*1670*/  FMUL.FTZ R9, R9, R56 ;  /* 0x0000003809097220 */ /* 0x000fca0000410000 */
[----:B------:R-:W-:Y:S02]  /*1680*/  FSEL R6, R9, RZ, P0 ;  /* 0x000000ff09067208 */ /* 0x000fe40000000000 */
[----:B------:R-:W-:-:S03]  /*1690*/  @P1 ISETP.GE.AND P0, PT, R8, R59, PT ;  /* 0x0000003b0800120c */ /* 0x000fc60003f06270 */
[----:B------:R-:W-:-:S05]  /*16a0*/  FFMA.FTZ R6, R7, UR15, R6 ;  /* 0x0000000f07067c23 */ /* 0x000fca0008010006 */
[----:B------:R-:W-:Y:S02]  /*16b0*/  @P1 FSEL R7, R6, RZ, !P0 ;  /* 0x000000ff06071208 */ /* 0x000fe40004000000 */
[----:B------:R-:W-:-:S03]  /*16c0*/  ISETP.GE.OR P0, PT, R8, R59, !P1 ;  /* 0x0000003b0800720c */ /* 0x000fc60004f06670 */
[----:B------:R1:W-:Y:S10]  /*16d0*/  @P1 STS [R50], R7 ;  /* 0x0000000732001388 */ /* 0x0003f40000000800 */
[----:B-1----:R-:W-:-:S07]  /*16e0*/  @!P0 FMNMX.FTZ R51, R51, R6, !PT ;  /* 0x0000000633338209 */ /* 0x002fce0007810000 */
.L_x_25692:
[----:B------:R-:W-:Y:S05]  /*16f0*/  BSYNC B1 ;  /* 0x0000000000017941 */ /* 0x000fea0003800000 */
.L_x_25690:
        /* <DEDUP_REMOVED lines=9> */
.L_x_25689:
[----:B------:R-:W-:Y:S05]  /*1790*/  BSYNC B0 ;  /* 0x0000000000007941 */ /* 0x000fea0003800000 */
.L_x_25688:
        /* <DEDUP_REMOVED lines=9> */
.L_x_25739:
        /* <DEDUP_REMOVED lines=17> */
[----:B-1----:R-:W-:-:S06]  /*1940*/  USHF.L.U32 UR5, UR12, 0x9, URZ ;  /* 0x000000090c057899 */ /* 0x002fcc00080006ff */
[----:B------:R-:W-:-:S04]  /*1950*/  IADD3 R11, PT, PT, R57, -UR5, RZ ;  /* 0x80000005390b7c10 */ /* 0x000fc8000fffe0ff */
[----:B------:R-:W-:Y:S01]  /*1960*/  ISETP.GE.AND P2, PT, R46, R11, PT ;  /* 0x0000000b2e00720c */ /* 0x000fe20003f46270 */
[----:B--2---:R-:W1:Y:S02]  /*1970*/  SHFL.BFLY PT, R12, R13, 0x2, 0x1f ;  /* 0x0c401f000d0c7f89 */ /* 0x004e6400000e0000 */
[----:B-1----:R-:W-:Y:S01]  /*1980*/  FMNMX.FTZ R14, R12, R13, !PT ;  /* 0x0000000d0c0e7209 */ /* 0x002fe20007810000 */
[----:B------:R-:W-:-:S04]  /*1990*/  IMAD.MOV.U32 R12, RZ, RZ, RZ ;  /* 0x000000ffff0c7224 */ /* 0x000fc800078e00ff */
[----:B------:R-:W1:Y:S02]  /*19a0*/  SHFL.BFLY PT, R9, R14, 0x1, 0x1f ;  /* 0x0c201f000e097f89 */ /* 0x000e6400000e0000 */
[----:B-1----:R-:W-:-:S06]  /*19b0*/  FMNMX.FTZ R9, R14, R9, !PT ;  /* 0x000000090e097209 */ /* 0x002fcc0007810000 */
[----:B------:R-:W1:Y:S01]  /*19c0*/  SHFL.IDX PT, R9, R9, RZ, 0x1f ;  /* 0x00001fff09097589 */ /* 0x000e6200000e0000 */
[----:B------:R-:W-:Y:S05]  /*19d0*/  @P2 BRA `(.L_x_25697) ;  /* 0x0000000c00842947 */ /* 0x000fea0003800000 */
[----:B------:R-:W-:Y:S01]  /*19e0*/  LOP3.LUT R12, RZ, R46, RZ, 0x33, !PT ;  /* 0x0000002eff0c7212 */ /* 0x000fe200078e33ff */
[----:B------:R-:W-:Y:S03]  /*19f0*/  BSSY.RECONVERGENT B1, `(.L_x_25698) ;  /* 0x000001c000017945 */ /* 0x000fe60003800200 */
[----:B------:R-:W-:-:S04]  /*1a00*/  IADD3 R13, PT, PT, R57, R12, RZ ;  /* 0x0000000c390d7210 */ /* 0x000fc80007ffe0ff */
[C---:B------:R-:W-:Y:S02]  /*1a10*/  LOP3.LUT R12, R13.reuse, 0x180, RZ, 0xc0, !PT ;  /* 0x000001800d0c7812 */ /* 0x040fe400078ec0ff */
[----:B------:R-:W-:Y:S02]  /*1a20*/  IADD3 R14, PT, PT, R13, -UR5, RZ ;  /* 0x800000050d0e7c10 */ /* 0x000fe4000fffe0ff */
[----:B------:R-:W-:Y:S01]  /*1a30*/  ISETP.NE.AND P0, PT, R12, 0x180, PT ;  /* 0x000001800c00780c */ /* 0x000fe20003f05270 */
[----:B------:R-:W-:Y:S01]  /*1a40*/  IMAD.MOV.U32 R12, RZ, RZ, RZ ;  /* 0x000000ffff0c7224 */ /* 0x000fe200078e00ff */
        /* <DEDUP_REMOVED lines=11> */
.L_x_25700:
        /* <DEDUP_REMOVED lines=11> */
.L_x_25699:
[----:B------:R-:W-:Y:S05]  /*1bb0*/  BSYNC.RECONVERGENT B1 ;  /* 0x0000000000017941 */ /* 0x000fea0003800200 */
.L_x_25698:
        /* <DEDUP_REMOVED lines=12> */
.L_x_25703:
[----:B------:R-:W1:Y:S01]  /*1c80*/  LDS R18, [R13+-0x400] ;  /* 0xfffc00000d127984 */ /* 0x000e620000000800 */
[----:B------:R-:W-:-:S03]  /*1c90*/  VIADD R14, R14, 0x800 ;  /* 0x000008000e0e7836 */ /* 0x000fc60000000000 */
[----:B------:R-:W2:Y:S02]  /*1ca0*/  LDS R20, [R13+-0x200] ;  /* 0xfffe00000d147984 */ /* 0x000ea40000000800 */
[----:B------:R-:W-:Y:S02]  /*1cb0*/  ISETP.GE.AND P3, PT, R14, R15, PT ;  /* 0x0000000f0e00720c */ /* 0x000fe40003f66270 */
[----:B------:R-:W3:Y:S04]  /*1cc0*/  LDS R24, [R13] ;  /* 0x000000000d187984 */ /* 0x000ee80000000800 */
[----:B------:R-:W4:Y:S04]  /*1cd0*/  LDS R26, [R13+0x200] ;  /* 0x000200000d1a7984 */ /* 0x000f280000000800 */
[----:B------:R-:W4:Y:S04]  /*1ce0*/  LDS R28, [R13+0x400] ;  /* 0x000400000d1c7984 */ /* 0x000f280000000800 */
[----:B0-----:R-:W0:Y:S04]  /*1cf0*/  LDS R34, [R13+0xa00] ;  /* 0x000a00000d227984 */ /* 0x001e280000000800 */
        /* <DEDUP_REMOVED lines=18> */
[----:B------:R-:W-:Y:S01]  /*1e20*/  FADD.FTZ R25, -R9, R28 ;  /* 0x0000001c09197221 */ /* 0x000fe20000010100 */
[----:B------:R-:W-:Y:S01]  /*1e30*/  FMUL.FTZ R23, R23, 1.4426950216293334961 ;  /* 0x3fb8aa3b17177820 */ /* 0x000fe20000410000 */
[----:B------:R-:W4:Y:S01]  /*1e40*/  MUFU.EX2 R28, R21 ;  /* 0x00000015001c7308 */ /* 0x000f220000000800 */
[----:B------:R-:W2:Y:S01]  /*1e50*/  LDS R26, [R13+0x1a00] ;  /* 0x001a00000d1a7984 */ /* 0x000ea20000000800 */
[----:B------:R-:W-:Y:S01]  /*1e60*/  FMUL.FTZ R25, R25, 1.4426950216293334961 ;  /* 0x3fb8aa3b19197820 */ /* 0x000fe20000410000 */
[C---:B0-----:R-:W-:Y:S01]  /*1e70*/  FADD.FTZ R19, -R9.reuse, R34 ;  /* 0x0000002209137221 */ /* 0x041fe20000010100 */
[----:B------:R-:W-:Y:S01]  /*1e80*/  FADD.FTZ R27, -R9, R30 ;  /* 0x0000001e091b7221 */ /* 0x000fe20000010100 */
[----:B---3--:R-:W-:Y:S01]  /*1e90*/  STS [R13+-0x400], R17 ;  /* 0xfffc00110d007388 */ /* 0x008fe20000000800 */
[----:B------:R-:W0:Y:S01]  /*1ea0*/  MUFU.EX2 R30, R23 ;  /* 0x00000017001e7308 */ /* 0x000e220000000800 */
[----:B------:R-:W-:Y:S01]  /*1eb0*/  FMUL.FTZ R38, R19, 1.4426950216293334961 ;  /* 0x3fb8aa3b13267820 */ /* 0x000fe20000410000 */
[----:B------:R-:W-:Y:S01]  /*1ec0*/  FADD.FTZ R19, R17, R12 ;  /* 0x0000000c11137221 */ /* 0x000fe20000010000 */
[----:B------:R-:W-:Y:S01]  /*1ed0*/  FADD.FTZ R29, -R9, R32 ;  /* 0x00000020091d7221 */ /* 0x000fe20000010100 */
[----:B------:R-:W-:Y:S01]  /*1ee0*/  FMUL.FTZ R27, R27, 1.4426950216293334961 ;  /* 0x3fb8aa3b1b1b7820 */ /* 0x000fe20000410000 */
[----:B------:R-:W3:Y:S01]  /*1ef0*/  MUFU.EX2 R32, R25 ;  /* 0x0000001900207308 */ /* 0x000ee20000000800 */
[----:B----4-:R-:W-:Y:S01]  /*1f00*/  FADD.FTZ R19, R19, R40 ;  /* 0x0000002813137221 */ /* 0x010fe20000010000 */
[----:B------:R-:W-:Y:S01]  /*1f10*/  FMUL.FTZ R29, R29, 1.4426950216293334961 ;  /* 0x3fb8aa3b1d1d7820 */ /* 0x000fe20000410000 */
[----:B------:R-:W-:Y:S01]  /*1f20*/  FADD.FTZ R31, -R9, R36 ;  /* 0x00000024091f7221 */ /* 0x000fe20000010100 */
[----:B------:R-:W4:Y:S01]  /*1f30*/  MUFU.EX2 R34, R27 ;  /* 0x0000001b00227308 */ /* 0x000f220000000800 */
[----:B------:R-:W-:Y:S01]  /*1f40*/  FADD.FTZ R19, R19, R28 ;  /* 0x0000001c13137221 */ /* 0x000fe20000010000 */
[----:B------:R-:W-:Y:S01]  /*1f50*/  FADD.FTZ R42, -R9, R42 ;  /* 0x0000002a092a7221 */ /* 0x000fe20000010100 */
[----:B------:R-:W-:Y:S01]  /*1f60*/  FMUL.FTZ R31, R31, 1.4426950216293334961 ;  /* 0x3fb8aa3b1f1f7820 */ /* 0x000fe20000410000 */
[----:B------:R-:W4:Y:S01]  /*1f70*/  MUFU.EX2 R36, R29 ;  /* 0x0000001d00247308 */ /* 0x000f220000000800 */
[----:B0-----:R-:W-:Y:S01]  /*1f80*/  FADD.FTZ R19, R19, R30 ;  /* 0x0000001e13137221 */ /* 0x001fe20000010000 */
[C---:B------:R-:W-:Y:S01]  /*1f90*/  FADD.FTZ R22, -R9.reuse, R22 ;  /* 0x0000001609167221 */ /* 0x040fe20000010100 */
[----:B------:R-:W-:Y:S01]  /*1fa0*/  FMUL.FTZ R42, R42, 1.4426950216293334961 ;  /* 0x3fb8aa3b2a2a7820 */ /* 0x000fe20000410000 */
[----:B------:R-:W0:Y:S01]  /*1fb0*/  MUFU.EX2 R38, R38 ;  /* 0x0000002600267308 */ /* 0x000e220000000800 */
[----:B-1----:R-:W-:Y:S01]  /*1fc0*/  FADD.FTZ R16, -R9, R16 ;  /* 0x0000001009107221 */ /* 0x002fe20000010100 */
[----:B---3--:R-:W-:Y:S01]  /*1fd0*/  FADD.FTZ R19, R19, R32 ;  /* 0x0000002013137221 */ /* 0x008fe20000010000 */
[----:B------:R-:W-:Y:S01]  /*1fe0*/  FMUL.FTZ R22, R22, 1.4426950216293334961 ;  /* 0x3fb8aa3b16167820 */ /* 0x000fe20000410000 */
[----:B------:R-:W1:Y:S01]  /*1ff0*/  MUFU.EX2 R12, R31 ;  /* 0x0000001f000c7308 */ /* 0x000e620000000800 */
[----:B--2---:R-:W-:Y:S01]  /*2000*/  FADD.FTZ R18, -R9, R18 ;  /* 0x0000001209127221 */ /* 0x004fe20000010100 */
[----:B----4-:R-:W-:Y:S01]  /*2010*/  FADD.FTZ R19, R19, R34 ;  /* 0x0000002213137221 */ /* 0x010fe20000010000 */
[----:B------:R-:W-:Y:S01]  /*2020*/  FMUL.FTZ R16, R16, 1.4426950216293334961 ;  /* 0x3fb8aa3b10107820 */ /* 0x000fe20000410000 */
[----:B------:R-:W2:Y:S01]  /*2030*/  MUFU.EX2 R42, R42 ;  /* 0x0000002a002a7308 */ /* 0x000ea20000000800 */
[----:B------:R-:W-:Y:S01]  /*2040*/  FADD.FTZ R20, -R9, R20 ;  /* 0x0000001409147221 */ /* 0x000fe20000010100 */
[----:B------:R-:W-:Y:S01]  /*2050*/  FADD.FTZ R19, R19, R36 ;  /* 0x0000002413137221 */ /* 0x000fe20000010000 */
[----:B------:R-:W-:Y:S01]  /*2060*/  FMUL.FTZ R18, R18, 1.4426950216293334961 ;  /* 0x3fb8aa3b12127820 */ /* 0x000fe20000410000 */
[----:B------:R-:W3:Y:S01]  /*2070*/  MUFU.EX2 R22, R22 ;  /* 0x0000001600167308 */ /* 0x000ee20000000800 */
[----:B------:R-:W-:Y:S01]  /*2080*/  FADD.FTZ R24, -R9, R24 ;  /* 0x0000001809187221 */ /* 0x000fe20000010100 */
[----:B0-----:R-:W-:Y:S01]  /*2090*/  FADD.FTZ R19, R19, R38 ;  /* 0x0000002613137221 */ /* 0x001fe20000010000 */
[----:B------:R-:W-:Y:S01]  /*20a0*/  FMUL.FTZ R20, R20, 1.4426950216293334961 ;  /* 0x3fb8aa3b14147820 */ /* 0x000fe20000410000 */
[----:B------:R-:W0:Y:S01]  /*20b0*/  MUFU.EX2 R16, R16 ;  /* 0x0000001000107308 */ /* 0x000e220000000800 */
[----:B------:R-:W-:Y:S01]  /*20c0*/  FADD.FTZ R26, -R9, R26 ;  /* 0x0000001a091a7221 */ /* 0x000fe20000010100 */
        /* <DEDUP_REMOVED lines=31> */
.L_x_25702:
[----:B------:R-:W-:Y:S05]  /*22c0*/  BSYNC.RECONVERGENT B1 ;  /* 0x0000000000017941 */ /* 0x000fea0003800200 */
.L_x_25701:
        /* <DEDUP_REMOVED lines=55> */
.L_x_25705:
[----:B------:R-:W-:Y:S05]  /*2640*/  BSYNC.RECONVERGENT B1 ;  /* 0x0000000000017941 */ /* 0x000fea0003800200 */
.L_x_25704:
        /* <DEDUP_REMOVED lines=26> */
.L_x_25697:
[----:B------:R-:W-:Y:S05]  /*27f0*/  BSYNC.RECONVERGENT B0 ;  /* 0x0000000000007941 */ /* 0x000fea0003800200 */
.L_x_25696:
        /* <DEDUP_REMOVED lines=27> */
[----:B------:R-:W-:Y:S02]  /*29b0*/  VIADD R13, R57, -UR5 ;  /* 0x80000005390d7c36 */ /* 0x000fe40008000000 */
        /* <DEDUP_REMOVED lines=13> */
.L_x_25710:
[----:B------:R-:W1:Y:S01]  /*2a90*/  LDS R13, [R10] ;  /* 0x000000000a0d7984 */ /* 0x000e620000000800 */
[----:B------:R-:W-:-:S04]  /*2aa0*/  IADD3 R15, PT, PT, R15, 0x1, RZ ;  /* 0x000000010f0f7810 */ /* 0x000fc80007ffe0ff */
[----:B------:R-:W-:Y:S01]  /*2ab0*/  ISETP.NE.AND P0, PT, R15, RZ, PT ;  /* 0x000000ff0f00720c */ /* 0x000fe20003f05270 */
[----:B-1----:R-:W-:-:S05]  /*2ac0*/  FMUL.FTZ R13, R13, R6 ;  /* 0x000000060d0d7220 */ /* 0x002fca0000410000 */
[----:B------:R1:W-:Y:S02]  /*2ad0*/  STS [R10], R13 ;  /* 0x0000000d0a007388 */ /* 0x0003e40000000800 */
[----:B-1----:R-:W-:-:S05]  /*2ae0*/  IADD3 R10, PT, PT, R10, 0x200, RZ ;  /* 0x000002000a0a7810 */ /* 0x002fca0007ffe0ff */
[----:B------:R-:W-:Y:S05]  /*2af0*/  @P0 BRA `(.L_x_25710) ;  /* 0xfffffffc00e40947 */ /* 0x000fea000383ffff */
.L_x_25709:
[----:B------:R-:W-:Y:S05]  /*2b00*/  BSYNC.RECONVERGENT B1 ;  /* 0x0000000000017941 */ /* 0x000fea0003800200 */
.L_x_25708:
        /* <DEDUP_REMOVED lines=12> */
.L_x_25713:
        /* <DEDUP_REMOVED lines=52> */
.L_x_25712:
[----:B------:R-:W-:Y:S05]  /*2f10*/  BSYNC.RECONVERGENT B1 ;  /* 0x0000000000017941 */ /* 0x000fea0003800200 */
.L_x_25711:
        /* <DEDUP_REMOVED lines=31> */
.L_x_25715:
[----:B------:R-:W-:Y:S05]  /*3110*/  BSYNC.RECONVERGENT B1 ;  /* 0x0000000000017941 */ /* 0x000fea0003800200 */
.L_x_25714:
        /* <DEDUP_REMOVED lines=14> */
.L_x_25707:
[----:B------:R-:W-:Y:S05]  /*3200*/  BSYNC.RECONVERGENT B0 ;  /* 0x0000000000007941 */ /* 0x000fea0003800200 */
.L_x_25706:
[----:B------:R-:W3:Y:S01]  /*3210*/  LDC R31, c[0x0][0x370] ;  /* 0x0000dc00ff1f7b82 */ /* 0x000ee20000000800 */
[----:B-1----:R-:W1:Y:S07]  /*3220*/  S2R R6, SR_CTAID.Y ;  /* 0x0000000000067919 */ /* 0x002e6e0000002600 */
[----:B------:R-:W-:Y:S01]  /*3230*/  BAR.SYNC.DEFER_BLOCKING 0x0 ;  /* 0x0000000000007b1d */ /* 0x000fe20000010000 */
[----:B------:R-:W-:Y:S01]  /*3240*/  ISETP.NE.AND P0, PT, R46, RZ, PT ;  /* 0x000000ff2e00720c */ /* 0x000fe20003f05270 */
[----:B------:R-:W-:-:S06]  /*3250*/  HFMA2 R51, -RZ, RZ, 0, 0 ;  /* 0x00000000ff337431 */ /* 0x000fcc00000001ff */
[----:B------:R-:W4:Y:S01]  /*3260*/  LDC R30, c[0x0][0x378] ;  /* 0x0000de00ff1e7b82 */ /* 0x000f220000000800 */
[----:B------:R-:W0:Y:S01]  /*3270*/  LDCU UR14, c[0x0][0x3dc] ;  /* 0x00007b80ff0e77ac */ /* 0x000e220008000800 */
[----:B------:R-:W-:Y:S06]  /*3280*/  BSSY.RECONVERGENT B0, `(.L_x_25716) ;  /* 0x0000010000007945 */ /* 0x000fec0003800200 */
[----:B------:R-:W0:Y:S01]  /*3290*/  S2UR UR13, SR_CTAID.X ;  /* 0x00000000000d79c3 */ /* 0x000e220000002500 */
[----:B------:R-:W-:Y:S05]  /*32a0*/  @P0 BRA `(.L_x_25717) ;  /* 0x0000000000340947 */ /* 0x000fea0003800000 */
[----:B0123--:R-:W-:Y:S01]  /*32b0*/  IMAD R11, R6, R31, UR13 ;  /* 0x0000000d060b7e24 */ /* 0x00ffe2000f8e021f */
[----:B------:R-:W0:Y:S03]  /*32c0*/  LDCU.128 UR8, c[0x0][0x380] ;  /* 0x00007000ff0877ac */ /* 0x000e260008000c00 */
[----:B----4-:R-:W-:-:S05]  /*32d0*/  IMAD R11, R11, R30, RZ ;  /* 0x0000001e0b0b7224 */ /* 0x010fca00078e02ff */
        /* <DEDUP_REMOVED lines=10> */
.L_x_25717:
[----:B0-----:R-:W-:Y:S05]  /*3380*/  BSYNC.RECONVERGENT B0 ;  /* 0x0000000000007941 */ /* 0x001fea0003800200 */
.L_x_25716:
        /* <DEDUP_REMOVED lines=12> */
[----:B------:R-:W-:Y:S01]  /*3450*/  CS2R R36, SRZ ;  /* 0x0000000000247805 */ /* 0x000fe2000001ff00 */
[----:B------:R-:W-:-:S08]  /*3460*/  IMAD.MOV.U32 R35, RZ, RZ, RZ ;  /* 0x000000ffff237224 */ /* 0x000fd000078e00ff */
[----:B0-----:R-:W-:Y:S05]  /*3470*/  @P0 BRA `(.L_x_25719) ;  /* 0x0000001400b40947 */ /* 0x001fea0003800000 */
[----:B------:R-:W0:Y:S01]  /*3480*/  I2F.RP R14, R0 ;  /* 0x00000000000e7306 */ /* 0x000e220000209400 */
[----:B------:R-:W1:Y:S01]  /*3490*/  LDCU UR4, c[0x0][0x3c8] ;  /* 0x00007900ff0477ac */ /* 0x000e620008000800 */
[----:B--2---:R-:W-:Y:S01]  /*34a0*/  IMAD.WIDE.U32 R10, R33, 0x4, RZ ;  /* 0x00000004210a7825 */ /* 0x004fe200078e00ff */
[----:B------:R-:W-:Y:S02]  /*34b0*/  SHF.L.U32 R15, R46, 0x4, RZ ;  /* 0x000000042e0f7819 */ /* 0x000fe400000006ff */
[----:B------:R-:W-:Y:S01]  /*34c0*/  CS2R R50, SRZ ;  /* 0x0000000000327805 */ /* 0x000fe2000001ff00 */
[----:B------:R-:W2:Y:S01]  /*34d0*/  LDCU.64 UR10, c[0x0][0x3b8] ;  /* 0x00007700ff0a77ac */ /* 0x000ea20008000a00 */
[----:B------:R-:W-:Y:S01]  /*34e0*/  VIADD R12, R8, 0x220 ;  /* 0x00000220080c7836 */ /* 0x000fe20000000000 */
[----:B------:R-:W-:Y:S02]  /*34f0*/  LOP3.LUT R8, R15, 0x30, RZ, 0xe2, !PT ;  /* 0x000000300f087812 */ /* 0x000fe400078ee2ff */
[----:B------:R-:W-:-:S02]  /*3500*/  CS2R R48, SRZ ;  /* 0x0000000000307805 */ /* 0x000fc4000001ff00 */
[----:B------:R-:W-:Y:S01]  /*3510*/  SHF.L.U32 R54, R46, 0x2, RZ ;  /* 0x000000022e367819 */ /* 0x000fe200000006ff */
[----:B------:R-:W-:Y:S01]  /*3520*/  IMAD.MOV.U32 R47, RZ, RZ, RZ ;  /* 0x000000ffff2f7224 */ /* 0x000fe200078e00ff */
[----:B------:R-:W-:Y:S02]  /*3530*/  LEA R7, R7, R12, 0x18 ;  /* 0x0000000c07077211 */ /* 0x000fe400078ec0ff */
[----:B------:R-:W-:Y:S02]  /*3540*/  CS2R R44, SRZ ;  /* 0x00000000002c7805 */ /* 0x000fe4000001ff00 */
[----:B------:R-:W-:Y:S02]  /*3550*/  LEA R8, R5, R8, 0x6 ;  /* 0x0000000805087211 */ /* 0x000fe400078e30ff */
[----:B------:R-:W-:Y:S01]  /*3560*/  CS2R R42, SRZ ;  /* 0x00000000002a7805 */ /* 0x000fe2000001ff00 */
[----:B0-----:R-:W0:Y:S01]  /*3570*/  MUFU.RCP R14, R14 ;  /* 0x0000000e000e7308 */ /* 0x001e220000001000 */
[----:B------:R-:W-:-:S02]  /*3580*/  CS2R R40, SRZ ;  /* 0x0000000000287805 */ /* 0x000fc4000001ff00 */
[----:B------:R-:W-:Y:S01]  /*3590*/  CS2R R38, SRZ ;  /* 0x0000000000267805 */ /* 0x000fe2000001ff00 */
[----:B------:R-:W-:Y:S01]  /*35a0*/  IMAD.IADD R32, R7, 0x1, R8 ;  /* 0x0000000107207824 */ /* 0x000fe200078e0208 */
[----:B------:R-:W-:Y:S01]  /*35b0*/  IADD3 R7, PT, PT, R59, 0xf, RZ ;  /* 0x0000000f3b077810 */ /* 0x000fe20007ffe0ff */
[----:B-1----:R-:W-:Y:S01]  /*35c0*/  IMAD R13, R6, UR4, RZ ;  /* 0x00000004060d7c24 */ /* 0x002fe2000f8e02ff */
[----:B------:R-:W1:Y:S01]  /*35d0*/  LDCU UR4, c[0x0][0x3fc] ;  /* 0x00007f80ff0477ac */ /* 0x000e620008000800 */
[----:B------:R-:W-:Y:S02]  /*35e0*/  MOV R8, RZ ;  /* 0x000000ff00087202 */ /* 0x000fe40000000f00 */
[----:B------:R-:W-:Y:S01]  /*35f0*/  CS2R R36, SRZ ;  /* 0x0000000000247805 */ /* 0x000fe2000001ff00 */
[----:B------:R-:W-:Y:S01]  /*3600*/  IMAD.WIDE R10, R13, 0x4, R10 ;  /* 0x000000040d0a7825 */ /* 0x000fe200078e020a */
[----:B------:R-:W-:Y:S02]  /*3610*/  SHF.R.U32.HI R34, RZ, 0x4, R7 ;  /* 0x00000004ff227819 */ /* 0x000fe40000011607 */
[----:B------:R-:W-:-:S02]  /*3620*/  MOV R35, RZ ;  /* 0x000000ff00237202 */ /* 0x000fc40000000f00 */
[----:B--2---:R-:W-:Y:S01]  /*3630*/  IADD3 R29, P0, PT, R10, UR10, RZ ;  /* 0x0000000a0a1d7c10 */ /* 0x004fe2000ff1e0ff */
[----:B------:R-:W2:Y:S01]  /*3640*/  LDCU UR10, c[0x0][0x3e0] ;  /* 0x00007c00ff0a77ac */ /* 0x000ea20008000800 */
[C---:B------:R-:W-:Y:S01]  /*3650*/  IMAD.IADD R34, R33.reuse, 0x1, -R34 ;  /* 0x0000000121227824 */ /* 0x040fe200078e0a22 */
[----:B------:R-:W-:Y:S02]  /*3660*/  IADD3 R33, PT, PT, R33, 0x1, RZ ;  /* 0x0000000121217810 */ /* 0x000fe40007ffe0ff */
[----:B0-----:R-:W-:Y:S02]  /*3670*/  IADD3 R9, PT, PT, R14, 0xffffffe, RZ ;  /* 0x0ffffffe0e097810 */ /* 0x001fe40007ffe0ff */
[----:B------:R-:W-:Y:S01]  /*3680*/  IADD3.X R28, PT, PT, R11, UR11, RZ, P0, !PT ;  /* 0x0000000b0b1c7c10 */ /* 0x000fe200087fe4ff */
[----:B-1----:R-:W-:-:S03]  /*3690*/  VIADD R3, R3, -UR4 ;  /* 0x8000000403037c36 */ /* 0x002fc60008000000 */
[----:B------:R-:W0:Y:S01]  /*36a0*/  F2I.FTZ.U32.TRUNC.NTZ R9, R9 ;  /* 0x0000000900097305 */ /* 0x000e22000021f000 */
[----:B--2--5:R-:W-:-:S05]  /*36b0*/  IMAD R56, R2, UR10, RZ ;  /* 0x0000000a02387c24 */ /* 0x024fca000f8e02ff */
[----:B------:R-:W-:Y:S02]  /*36c0*/  SHF.R.S32.HI R57, RZ, 0x1f, R56 ;  /* 0x0000001fff397819 */ /* 0x000fe40000011438 */
[----:B0-----:R-:W-:-:S05]  /*36d0*/  IADD3 R13, PT, PT, RZ, -R9, RZ ;  /* 0x80000009ff0d7210 */ /* 0x001fca0007ffe0ff */
[----:B------:R-:W-:-:S04]  /*36e0*/  IMAD R11, R13, R0, RZ ;  /* 0x000000000d0b7224 */ /* 0x000fc800078e02ff */
[----:B------:R-:W-:Y:S01]  /*36f0*/  IMAD.HI.U32 R7, R9, R11, R8 ;  /* 0x0000000b09077227 */ /* 0x000fe200078e0008 */
[----:B------:R-:W-:Y:S02]  /*3700*/  LEA R8, R5, UR5, 0x4 ;  /* 0x0000000505087c11 */ /* 0x000fe4000f8e20ff */
[----:B------:R-:W-:Y:S02]  /*3710*/  LOP3.LUT R9, R54, 0xc, RZ, 0xc0, !PT ;  /* 0x0000000c36097812 */ /* 0x000fe400078ec0ff */
[----:B------:R-:W-:Y:S02]  /*3720*/  IADD3 R2, PT, PT, R8, 0x1, RZ ;  /* 0x0000000108027810 */ /* 0x000fe40007ffe0ff */
[----:B------:R-:W-:Y:S02]  /*3730*/  LOP3.LUT R54, R54, 0x7c, RZ, 0xc0, !PT ;  /* 0x0000007c36367812 */ /* 0x000fe400078ec0ff */
[----:B------:R-:W-:-:S07]  /*3740*/  IADD3 R52, PT, PT, R2, R9, RZ ;  /* 0x0000000902347210 */ /* 0x000fce0007ffe0ff */
.L_x_25722:
[----:B------:R-:W0:Y:S01]  /*3750*/  LDC R16, c[0x0][0x400] ;  /* 0x00010000ff107b82 */ /* 0x000e220000000800 */
[C---:B------:R-:W-:Y:S01]  /*3760*/  IADD3 R8, PT, PT, R2.reuse, -0x1, RZ ;  /* 0xffffffff02087810 */ /* 0x040fe20007ffe0ff */
[----:B------:R-:W-:Y:S01]  /*3770*/  BSSY.RECONVERGENT B1, `(.L_x_25720) ;  /* 0x0000137000017945 */ /* 0x000fe20003800200 */
[----:B------:R-:W-:Y:S02]  /*3780*/  VIADD R2, R2, 0x40 ;  /* 0x0000004002027836 */ /* 0x000fe40000000000 */
        /* <DEDUP_REMOVED lines=25> */
[----:B------:R-:W-:Y:S01]  /*3920*/  ISETP.NE.AND P2, PT, R16, RZ, PT ;  /* 0x000000ff1000720c */ /* 0x000fe20003f45270 */
[----:B------:R-:W-:Y:S02]  /*3930*/  IMAD.IADD R11, R12, 0x1, R53 ;  /* 0x000000010c0b7824 */ /* 0x000fe400078e0235 */
[----:B------:R-:W-:-:S03]  /*3940*/  IMAD R13, R13, R10, RZ ;  /* 0x0000000a0d0d7224 */ /* 0x000fc600078e02ff */
[----:B------:R-:W-:Y:S01]  /*3950*/  IABS R14, R11 ;  /* 0x0000000b000e7213 */ /* 0x000fe20000000000 */
[----:B------:R-:W-:Y:S01]  /*3960*/  IMAD.HI.U32 R8, R9, R13, R8 ;  /* 0x0000000d09087227 */ /* 0x000fe200078e0008 */
[----:B------:R-:W-:Y:S02]  /*3970*/  ISETP.GE.AND P1, PT, R11, RZ, PT ;  /* 0x000000ff0b00720c */ /* 0x000fe40003f26270 */
[----:B------:R-:W-:Y:S02]  /*3980*/  MOV R9, R14 ;  /* 0x0000000e00097202 */ /* 0x000fe40000000f00 */
[C---:B------:R-:W-:Y:S02]  /*3990*/  IADD3 R11, PT, PT, R33.reuse, 0x3, RZ ;  /* 0x00000003210b7810 */ /* 0x040fe40007ffe0ff */
[----:B------:R-:W-:Y:S01]  /*39a0*/  IADD3 R33, PT, PT, R33, 0x4, RZ ;  /* 0x0000000421217810 */ /* 0x000fe20007ffe0ff */
[----:B------:R-:W-:-:S04]  /*39b0*/  IMAD.HI.U32 R8, R8, R9, RZ ;  /* 0x0000000908087227 */ /* 0x000fc800078e00ff */
[----:B------:R-:W-:-:S04]  /*39c0*/  IMAD.MOV R8, RZ, RZ, -R8 ;  /* 0x000000ffff087224 */ /* 0x000fc800078e0a08 */
[----:B------:R-:W-:-:S05]  /*39d0*/  IMAD R9, R10, R8, R9 ;  /* 0x000000080a097224 */ /* 0x000fca00078e0209 */
[----:B------:R-:W-:-:S13]  /*39e0*/  ISETP.GT.U32.AND P0, PT, R10, R9, PT ;  /* 0x000000090a00720c */ /* 0x000fda0003f04070 */
[----:B------:R-:W-:-:S04]  /*39f0*/  @!P0 IADD3 R9, PT, PT, R9, -R10, RZ ;  /* 0x8000000a09098210 */ /* 0x000fc80007ffe0ff */
[----:B------:R-:W-:-:S13]  /*3a00*/  ISETP.GT.U32.AND P0, PT, R10, R9, PT ;  /* 0x000000090a00720c */ /* 0x000fda0003f04070 */
[----:B------:R-:W-:Y:S02]  /*3a10*/  @!P0 IADD3 R9, PT, PT, R9, -R10, RZ ;  /* 0x8000000a09098210 */ /* 0x000fe40007ffe0ff */
[----:B------:R-:W-:-:S03]  /*3a20*/  ISETP.GE.U32.AND P0, PT, R11, R58, PT ;  /* 0x0000003a0b00720c */ /* 0x000fc60003f06070 */
[----:B------:R-:W-:Y:S01]  /*3a30*/  @!P1 IMAD.MOV R9, RZ, RZ, -R9 ;  /* 0x000000ffff099224 */ /* 0x000fe200078e0a09 */
[----:B------:R-:W-:Y:S02]  /*3a40*/  @!P2 LOP3.LUT R9, RZ, R16, RZ, 0x33, !PT ;  /* 0x00000010ff09a212 */ /* 0x000fe400078e33ff */
[----:B------:R-:W-:Y:S02]  /*3a50*/  ISETP.GT.AND P1, PT, R12, R3, PT ;  /* 0x000000030c00720c */ /* 0x000fe40003f24270 */
[----:B------:R-:W-:-:S13]  /*3a60*/  ISETP.NE.AND P2, PT, R9, RZ, PT ;  /* 0x000000ff0900720c */ /* 0x000fda0003f45270 */
[----:B------:R-:W-:Y:S05]  /*3a70*/  @!P1 BRA P2, `(.L_x_25721) ;  /* 0x0000001000189947 */ /* 0x000fea0001000000 */
[----:B------:R-:W-:Y:S01]  /*3a80*/  MOV R8, R29 ;  /* 0x0000001d00087202 */ /* 0x000fe20000000f00 */
[----:B------:R-:W0:Y:S01]  /*3a90*/  LDS.128 R20, [R32] ;  /* 0x0000000020147984 */ /* 0x000e220000000c00 */
[----:B------:R-:W-:-:S05]  /*3aa0*/  MOV R9, R28 ;  /* 0x0000001c00097202 */ /* 0x000fca0000000f00 */
[----:B------:R-:W2:Y:S02]  /*3ab0*/  LDG.E.CONSTANT R11, desc[UR6][R8.64] ;  /* 0x00000006080b7981 */ /* 0x000ea4000c1e9900 */
[----:B--2---:R-:W-:-:S03]  /*3ac0*/  IMAD.WIDE R10, R11, UR14, R56 ;  /* 0x0000000e0b0a7c25 */ /* 0x004fc6000f8e0238 */
[----:B------:R-:W-:-:S05]  /*3ad0*/  IADD3 R10, P1, PT, R54, R10, RZ ;  /* 0x0000000a360a7210 */ /* 0x000fca0007f3e0ff */
[----:B------:R-:W-:Y:S01]  /*3ae0*/  IMAD.X R11, RZ, RZ, R11, P1 ;  /* 0x000000ffff0b7224 */ /* 0x000fe200008e060b */
[----:B------:R-:W-:-:S04]  /*3af0*/  LEA R60, P1, R10, UR8, 0x2 ;  /* 0x000000080a3c7c11 */ /* 0x000fc8000f8210ff */
[----:B------:R-:W-:-:S05]  /*3b00*/  LEA.HI.X R61, R10, UR9, R11, 0x2, P1 ;  /* 0x000000090a3d7c11 */ /* 0x000fca00088f140b */
[----:B------:R-:W2:Y:S01]  /*3b10*/  LDG.E.128.CONSTANT R12, desc[UR6][R60.64] ;  /* 0x000000063c0c7981 */ /* 0x000ea2000c1e9d00 */
[----:B------:R-:W-:Y:S02]  /*3b20*/  ISETP.NE.AND P1, PT, R34, -0x1, PT ;  /* 0xffffffff2200780c */ /* 0x000fe40003f25270 */
[C---:B------:R-:W-:Y:S01]  /*3b30*/  IADD3 R55, PT, PT, R52.reuse, -0x1, RZ ;  /* 0xffffffff34377810 */ /* 0x040fe20007ffe0ff */
[----:B------:R-:W5:Y:S04]  /*3b40*/  LDG.E.128.CONSTANT R8, desc[UR6][R60.64+0x200] ;  /* 0x000200063c087981 */ /* 0x000f68000c1e9d00 */
[----:B------:R-:W3:Y:S06]  /*3b50*/  LDG.E.128.CONSTANT R24, desc[UR6][R60.64+0x400] ;  /* 0x000400063c187981 */ /* 0x000eec000c1e9d00 */
[----:B------:R-:W-:-:S02]  /*3b60*/  @!P1 ISETP.GE.AND P3, PT, R52, R59, PT ;  /* 0x0000003b3400920c */ /* 0x000fc40003f66270 */
[-C--:B------:R-:W-:Y:S02]  /*3b70*/  @!P1 ISETP.GE.AND P2, PT, R55, R59.reuse, PT ;  /* 0x0000003b3700920c */ /* 0x080fe40003f46270 */
[----:B------:R-:W-:Y:S02]  /*3b80*/  @!P1 IADD3 R16, PT, PT, R52, 0x1, RZ ;  /* 0x0000000134109810 */ /* 0x000fe40007ffe0ff */
[----:B--2---:R-:W-:Y:S02]  /*3b90*/  @!P1 FSEL R13, R13, RZ, !P3 ;  /* 0x000000ff0d0d9208 */ /* 0x004fe40005800000 */
[----:B------:R-:W-:Y:S02]  /*3ba0*/  @!P1 FSEL R12, R12, RZ, !P2 ;  /* 0x000000ff0c0c9208 */ /* 0x000fe40005000000 */
[----:B------:R-:W-:Y:S01]  /*3bb0*/  @!P1 ISETP.GE.AND P2, PT, R16, R59, PT ;  /* 0x0000003b1000920c */ /* 0x000fe20003f46270 */
[----:B0-----:R-:W-:Y:S01]  /*3bc0*/  FMUL.FTZ R13, R21, R13 ;  /* 0x0000000d150d7220 */ /* 0x001fe20000410000 */
[----:B------:R-:W2:Y:S03]  /*3bd0*/  LDG.E.128.CONSTANT R16, desc[UR6][R60.64+0x800] ;  /* 0x000800063c107981 */ /* 0x000ea6000c1e9d00 */
[----:B------:R-:W-:Y:S01]  /*3be0*/  FFMA.FTZ R13, R20, R12, R13 ;  /* 0x0000000c140d7223 */ /* 0x000fe2000001000d */
[----:B------:R-:W-:Y:S01]  /*3bf0*/  @!P1 VIADD R12, R52, 0x2 ;  /* 0x00000002340c9836 */ /* 0x000fe20000000000 */
[----:B------:R-:W-:-:S04]  /*3c00*/  @!P1 FSEL R14, R14, RZ, !P2 ;  /* 0x000000ff0e0e9208 */ /* 0x000fc80005000000 */
[----:B------:R-:W-:Y:S01]  /*3c10*/  @!P1 ISETP.GE.AND P2, PT, R12, R59, PT ;  /* 0x0000003b0c00920c */ /* 0x000fe20003f46270 */
[----:B------:R-:W-:-:S03]  /*3c20*/  FFMA.FTZ R62, R22, R14, R13 ;  /* 0x0000000e163e7223 */ /* 0x000fc6000001000d */
[----:B------:R-:W-:-:S05]  /*3c30*/  @!P1 FSEL R15, R15, RZ, !P2 ;  /* 0x000000ff0f0f9208 */ /* 0x000fca0005000000 */
[----:B------:R-:W-:Y:S02]  /*3c40*/  FFMA.FTZ R62, R23, R15, R62 ;  /* 0x0000000f173e7223 */ /* 0x000fe4000001003e */
[----:B------:R-:W4:Y:S01]  /*3c50*/  LDG.E.128.CONSTANT R12, desc[UR6][R60.64+0x600] ;  /* 0x000600063c0c7981 */ /* 0x000f22000c1e9d00 */
[-C--:B------:R-:W-:Y:S02]  /*3c60*/  @!P1 ISETP.GE.AND P3, PT, R52, R59.reuse, PT ;  /* 0x0000003b3400920c */ /* 0x080fe40003f66270 */
[----:B------:R-:W-:Y:S02]  /*3c70*/  @!P1 ISETP.GE.AND P2, PT, R55, R59, PT ;  /* 0x0000003b3700920c */ /* 0x000fe40003f46270 */
[----:B-----5:R-:W-:Y:S02]  /*3c80*/  @!P1 FSEL R9, R9, RZ, !P3 ;  /* 0x000000ff09099208 */ /* 0x020fe40005800000 */
[----:B------:R-:W-:-:S03]  /*3c90*/  @!P1 FSEL R8, R8, RZ, !P2 ;  /* 0x000000ff08089208 */ /* 0x000fc60005000000 */
[----:B------:R-:W-:-:S04]  /*3ca0*/  FMUL.FTZ R9, R21, R9 ;  /* 0x0000000915097220 */ /* 0x000fc80000410000 */
[----:B------:R-:W-:Y:S01]  /*3cb0*/  FFMA.FTZ R9, R20, R8, R9 ;  /* 0x0000000814097223 */ /* 0x000fe20000010009 */
[----:B------:R-:W-:-:S04]  /*3cc0*/  @!P1 IADD3 R8, PT, PT, R52, 0x1, RZ ;  /* 0x0000000134089810 */ /* 0x000fc80007ffe0ff */
[-C--:B------:R-:W-:Y:S02]  /*3cd0*/  @!P1 ISETP.GE.AND P2, PT, R8, R59.reuse, PT ;  /* 0x0000003b0800920c */ /* 0x080fe40003f46270 */
[----:B------:R-:W-:Y:S02]  /*3ce0*/  @!P1 IADD3 R8, PT, PT, R52, 0x2, RZ ;  /* 0x0000000234089810 */ /* 0x000fe40007ffe0ff */
[----:B------:R-:W-:Y:S02]  /*3cf0*/  @!P1 FSEL R10, R10, RZ, !P2 ;  /* 0x000000ff0a0a9208 */ /* 0x000fe40005000000 */
[-C--:B------:R-:W-:Y:S01]  /*3d00*/  @!P1 ISETP.GE.AND P3, PT, R8, R59.reuse, PT ;  /* 0x0000003b0800920c */ /* 0x080fe20003f66270 */
[----:B------:R-:W-:Y:S01]  /*3d10*/  @!P1 VIADD R8, R52, 0x1 ;  /* 0x0000000134089836 */ /* 0x000fe20000000000 */
[----:B------:R-:W-:Y:S02]  /*3d20*/  @!P1 ISETP.GE.AND P2, PT, R55, R59, PT ;  /* 0x0000003b3700920c */ /* 0x000fe40003f46270 */
[----:B------:R-:W-:-:S02]  /*3d30*/  @!P1 FSEL R11, R11, RZ, !P3 ;  /* 0x000000ff0b0b9208 */ /* 0x000fc40005800000 */
[----:B---3--:R-:W-:Y:S02]  /*3d40*/  @!P1 FSEL R24, R24, RZ, !P2 ;  /* 0x000000ff18189208 */ /* 0x008fe40005000000 */
[-C--:B------:R-:W-:Y:S02]  /*3d50*/  @!P1 ISETP.GE.AND P4, PT, R8, R59.reuse, PT ;  /* 0x0000003b0800920c */ /* 0x080fe40003f86270 */
[CC--:B------:R-:W-:Y:S02]  /*3d60*/  @!P1 ISETP.GE.AND P3, PT, R52.reuse, R59.reuse, PT ;  /* 0x0000003b3400920c */ /* 0x0c0fe40003f66270 */
[C---:B------:R-:W-:Y:S02]  /*3d70*/  @!P1 ISETP.GE.AND P2, PT, R52.reuse, R59, PT ;  /* 0x0000003b3400920c */ /* 0x040fe40003f46270 */
[----:B------:R-:W-:Y:S02]  /*3d80*/  @!P1 IADD3 R8, PT, PT, R52, 0x2, RZ ;  /* 0x0000000234089810 */ /* 0x000fe40007ffe0ff */
[----:B------:R-:W-:-:S02]  /*3d90*/  @!P1 FSEL R25, R25, RZ, !P3 ;  /* 0x000000ff19199208 */ /* 0x000fc40005800000 */
[-C--:B------:R-:W-:Y:S02]  /*3da0*/  @!P1 ISETP.GE.AND P3, PT, R55, R59.reuse, PT ;  /* 0x0000003b3700920c */ /* 0x080fe40003f66270 */
[----:B------:R-:W-:Y:S01]  /*3db0*/  @!P1 FSEL R26, R26, RZ, !P4 ;  /* 0x000000ff1a1a9208 */ /* 0x000fe20006000000 */
[----:B------:R-:W-:Y:S01]  /*3dc0*/  FFMA.FTZ R10, R22, R10, R9 ;  /* 0x0000000a160a7223 */ /* 0x000fe20000010009 */
[----:B------:R-:W-:-:S03]  /*3dd0*/  @!P1 ISETP.GE.AND P4, PT, R52, R59, PT ;  /* 0x0000003b3400920c */ /* 0x000fc60003f86270 */
[----:B------:R-:W-:Y:S01]  /*3de0*/  FFMA.FTZ R11, R23, R11, R10 ;  /* 0x0000000b170b7223 */ /* 0x000fe2000001000a */
[----:B------:R-:W-:-:S03]  /*3df0*/  FMUL.FTZ R25, R21, R25 ;  /* 0x0000001915197220 */ /* 0x000fc60000410000 */
[----:B------:R-:W-:Y:S01]  /*3e00*/  FADD.FTZ R50, R50, R11 ;  /* 0x0000000b32327221 */ /* 0x000fe20000010000 */
[----:B------:R-:W-:-:S04]  /*3e10*/  FFMA.FTZ R25, R20, R24, R25 ;  /* 0x0000001814197223 */ /* 0x000fc80000010019 */
[----:B------:R-:W-:Y:S01]  /*3e20*/  FFMA.FTZ R24, R22, R26, R25 ;  /* 0x0000001a16187223 */ /* 0x000fe20000010019 */
[----:B--2---:R-:W-:Y:S02]  /*3e30*/  @!P1 FSEL R17, R17, RZ, !P4 ;  /* 0x000000ff11119208 */ /* 0x004fe40006000000 */
[----:B----4-:R-:W-:Y:S02]  /*3e40*/  @!P1 FSEL R13, R13, RZ, !P2 ;  /* 0x000000ff0d0d9208 */ /* 0x010fe40005000000 */
[-C--:B------:R-:W-:Y:S02]  /*3e50*/  @!P1 ISETP.GE.AND P2, PT, R8, R59.reuse, PT ;  /* 0x0000003b0800920c */ /* 0x080fe40003f46270 */
[----:B------:R-:W-:Y:S02]  /*3e60*/  @!P1 IADD3 R8, PT, PT, R52, 0x1, RZ ;  /* 0x0000000134089810 */ /* 0x000fe40007ffe0ff */
[----:B------:R-:W-:Y:S02]  /*3e70*/  @!P1 FSEL R12, R12, RZ, !P3 ;  /* 0x000000ff0c0c9208 */ /* 0x000fe40005800000 */
[----:B------:R-:W-:Y:S01]  /*3e80*/  @!P1 ISETP.GE.AND P3, PT, R8, R59, PT ;  /* 0x0000003b0800920c */ /* 0x000fe20003f66270 */
[----:B------:R-:W-:-:S02]  /*3e90*/  @!P1 VIADD R8, R52, 0x2 ;  /* 0x0000000234089836 */ /* 0x000fc40000000000 */
[----:B------:R-:W-:Y:S01]  /*3ea0*/  FMUL.FTZ R13, R21, R13 ;  /* 0x0000000d150d7220 */ /* 0x000fe20000410000 */
[----:B------:R-:W-:Y:S02]  /*3eb0*/  @!P1 FSEL R27, R27, RZ, !P2 ;  /* 0x000000ff1b1b9208 */ /* 0x000fe40005000000 */
[----:B------:R-:W-:Y:S01]  /*3ec0*/  @!P1 FSEL R14, R14, RZ, !P3 ;  /* 0x000000ff0e0e9208 */ /* 0x000fe20005800000 */
[----:B------:R-:W-:Y:S01]  /*3ed0*/  FFMA.FTZ R13, R20, R12, R13 ;  /* 0x0000000c140d7223 */ /* 0x000fe2000001000d */
[----:B------:R-:W-:Y:S02]  /*3ee0*/  @!P1 ISETP.GE.AND P2, PT, R8, R59, PT ;  /* 0x0000003b0800920c */ /* 0x000fe40003f46270 */
[----:B------:R-:W2:Y:S01]  /*3ef0*/  LDG.E.128.CONSTANT R8, desc[UR6][R60.64+0xa00] ;  /* 0x000a00063c087981 */ /* 0x000ea2000c1e9d00 */
[----:B------:R-:W-:Y:S01]  /*3f00*/  FFMA.FTZ R14, R22, R14, R13 ;  /* 0x0000000e160e7223 */ /* 0x000fe2000001000d */
[----:B------:R-:W-:Y:S01]  /*3f10*/  @!P1 FSEL R15, R15, RZ, !P2 ;  /* 0x000000ff0f0f9208 */ /* 0x000fe20005000000 */
[----:B------:R-:W-:Y:S01]  /*3f20*/  FMUL.FTZ R13, R21, R17 ;  /* 0x00000011150d7220 */ /* 0x000fe20000410000 */
[----:B------:R-:W-:-:S03]  /*3f30*/  @!P1 ISETP.GE.AND P3, PT, R55, R59, PT ;  /* 0x0000003b3700920c */ /* 0x000fc60003f66270 */
[C---:B------:R-:W-:Y:S01]  /*3f40*/  FFMA.FTZ R17, R23.reuse, R15, R14 ;  /* 0x0000000f17117223 */ /* 0x040fe2000001000e */
[----:B------:R-:W-:Y:S02]  /*3f50*/  @!P1 IADD3 R14, PT, PT, R52, 0x1, RZ ;  /* 0x00000001340e9810 */ /* 0x000fe40007ffe0ff */
[----:B------:R-:W-:Y:S02]  /*3f60*/  @!P1 FSEL R16, R16, RZ, !P3 ;  /* 0x000000ff10109208 */ /* 0x000fe40005800000 */
[----:B------:R-:W-:Y:S02]  /*3f70*/  @!P1 IADD3 R12, PT, PT, R52, 0x2, RZ ;  /* 0x00000002340c9810 */ /* 0x000fe40007ffe0ff */
[-C--:B------:R-:W-:Y:S01]  /*3f80*/  @!P1 ISETP.GE.AND P2, PT, R14, R59.reuse, PT ;  /* 0x0000003b0e00920c */ /* 0x080fe20003f46270 */
[----:B------:R-:W-:Y:S01]  /*3f90*/  FFMA.FTZ R25, R20, R16, R13 ;  /* 0x0000001014197223 */ /* 0x000fe2000001000d */
[----:B------:R-:W-:Y:S02]  /*3fa0*/  @!P1 ISETP.GE.AND P3, PT, R12, R59, PT ;  /* 0x0000003b0c00920c */ /* 0x000fe40003f66270 */
[----:B------:R-:W-:Y:S01]  /*3fb0*/  @!P1 FSEL R18, R18, RZ, !P2 ;  /* 0x000000ff12129208 */ /* 0x000fe20005000000 */
[----:B------:R-:W-:Y:S01]  /*3fc0*/  FFMA.FTZ R24, R23, R27, R24 ;  /* 0x0000001b17187223 */ /* 0x000fe20000010018 */
[----:B------:R-:W-:Y:S01]  /*3fd0*/  @!P1 FSEL R19, R19, RZ, !P3 ;  /* 0x000000ff13139208 */ /* 0x000fe20005800000 */
[----:B------:R-:W3:Y:S02]  /*3fe0*/  LDG.E.128.CONSTANT R12, desc[UR6][R60.64+0xc00] ;  /* 0x000c00063c0c7981 */ /* 0x000ee4000c1e9d00 */
[----:B------:R-:W-:Y:S01]  /*3ff0*/  FFMA.FTZ R18, R22, R18, R25 ;  /* 0x0000001216127223 */ /* 0x000fe20000010019 */
[----:B------:R-:W-:-:S03]  /*4000*/  FADD.FTZ R49, R49, R24 ;  /* 0x0000001831317221 */ /* 0x000fc60000010000 */
[----:B------:R-:W-:-:S04]  /*4010*/  FFMA.FTZ R24, R23, R19, R18 ;  /* 0x0000001317187223 */ /* 0x000fc80000010012 */
[----:B------:R-:W-:Y:S01]  /*4020*/  FADD.FTZ R47, R47, R24 ;  /* 0x000000182f2f7221 */ /* 0x000fe20000010000 */
[----:B------:R-:W-:Y:S02]  /*4030*/  @!P1 VIADD R24, R52, 0x1 ;  /* 0x0000000134189836 */ /* 0x000fe40000000000 */
[----:B------:R-:W-:Y:S02]  /*4040*/  FADD.FTZ R48, R48, R17 ;  /* 0x0000001130307221 */ /* 0x000fe40000010000 */
[----:B------:R-:W4:Y:S01]  /*4050*/  LDG.E.128.CONSTANT R16, desc[UR6][R60.64+0xe00] ;  /* 0x000e00063c107981 */ /* 0x000f22000c1e9d00 */
[----:B------:R-:W-:Y:S02]  /*4060*/  @!P1 ISETP.GE.AND P6, PT, R24, R59, PT ;  /* 0x0000003b1800920c */ /* 0x000fe40003fc6270 */
[----:B------:R-:W-:-:S04]  /*4070*/  @!P1 IADD3 R24, PT, PT, R52, 0x2, RZ ;  /* 0x0000000234189810 */ /* 0x000fc80007ffe0ff */
[----:B------:R-:W-:Y:S02]  /*4080*/  @!P1 ISETP.GE.AND P3, PT, R24, R59, PT ;  /* 0x0000003b1800920c */ /* 0x000fe40003f66270 */
[----:B------:R-:W-:-:S04]  /*4090*/  @!P1 IADD3 R24, PT, PT, R52, 0x1, RZ ;  /* 0x0000000134189810 */ /* 0x000fc80007ffe0ff */
[-C--:B------:R-:W-:Y:S02]  /*40a0*/  @!P1 ISETP.GE.AND P2, PT, R24, R59.reuse, PT ;  /* 0x0000003b1800920c */ /* 0x080fe40003f46270 */
[----:B------:R-:W5:Y:S01]  /*40b0*/  LDG.E.128.CONSTANT R24, desc[UR6][R60.64+0x1000] ;  /* 0x001000063c187981 */ /* 0x000f62000c1e9d00 */
[-C--:B------:R-:W-:Y:S02]  /*40c0*/  @!P1 ISETP.GE.AND P5, PT, R52, R59.reuse, PT ;  /* 0x0000003b3400920c */ /* 0x080fe40003fa6270 */
[----:B------:R-:W-:Y:S02]  /*40d0*/  @!P1 ISETP.GE.AND P4, PT, R55, R59, PT ;  /* 0x0000003b3700920c */ /* 0x000fe40003f86270 */
[----:B--2---:R-:W-:Y:S02]  /*40e0*/  @!P1 FSEL R9, R9, RZ, !P5 ;  /* 0x000000ff09099208 */ /* 0x004fe40006800000 */
        /* <DEDUP_REMOVED lines=8> */
[----:B---3--:R-:W-:Y:S02]  /*4170*/  @!P1 FSEL R13, R13, RZ, !P5 ;  /* 0x000000ff0d0d9208 */ /* 0x008fe40006800000 */
[----:B------:R-:W-:Y:S02]  /*4180*/  @!P1 FSEL R14, R14, RZ, !P2 ;  /* 0x000000ff0e0e9208 */ /* 0x000fe40005000000 */
[----:B------:R-:W-:Y:S02]  /*4190*/  @!P1 ISETP.GE.AND P2, PT, R10, R59, PT ;  /* 0x0000003b0a00920c */ /* 0x000fe40003f46270 */
[----:B------:R-:W-:Y:S01]  /*41a0*/  @!P1 IADD3 R10, PT, PT, R52, 0x1, RZ ;  /* 0x00000001340a9810 */ /* 0x000fe20007ffe0ff */
[----:B------:R-:W-:Y:S01]  /*41b0*/  FMUL.FTZ R13, R21, R13 ;  /* 0x0000000d150d7220 */ /* 0x000fe20000410000 */
[----:B------:R-:W-:-:S02]  /*41c0*/  @!P1 FSEL R12, R12, RZ, !P4 ;  /* 0x000000ff0c0c9208 */ /* 0x000fc40006000000 */
[----:B------:R-:W-:Y:S02]  /*41d0*/  @!P1 FSEL R15, R15, RZ, !P2 ;  /* 0x000000ff0f0f9208 */ /* 0x000fe40005000000 */
[----:B------:R-:W-:Y:S02]  /*41e0*/  @!P1 FSEL R11, R11, RZ, !P3 ;  /* 0x000000ff0b0b9208 */ /* 0x000fe40005800000 */
[-C--:B------:R-:W-:Y:S02]  /*41f0*/  @!P1 ISETP.GE.AND P4, PT, R52, R59.reuse, PT ;  /* 0x0000003b3400920c */ /* 0x080fe40003f86270 */
[----:B------:R-:W-:Y:S02]  /*4200*/  @!P1 ISETP.GE.AND P2, PT, R10, R59, PT ;  /* 0x0000003b0a00920c */ /* 0x000fe40003f46270 */
[----:B------:R-:W-:Y:S01]  /*4210*/  @!P1 IADD3 R10, PT, PT, R52, 0x2, RZ ;  /* 0x00000002340a9810 */ /* 0x000fe20007ffe0ff */
[----:B------:R-:W-:Y:S01]  /*4220*/  FFMA.FTZ R13, R20, R12, R13 ;  /* 0x0000000c140d7223 */ /* 0x000fe2000001000d */
[----:B----4-:R-:W-:Y:S01]  /*4230*/  @!P1 FSEL R17, R17, RZ, !P4 ;  /* 0x000000ff11119208 */ /* 0x010fe20006000000 */
[----:B------:R-:W-:Y:S01]  /*4240*/  FFMA.FTZ R8, R23, R11, R8 ;  /* 0x0000000b17087223 */ /* 0x000fe20000010008 */
[-C--:B------:R-:W-:Y:S01]  /*4250*/  @!P1 ISETP.GE.AND P3, PT, R55, R59.reuse, PT ;  /* 0x0000003b3700920c */ /* 0x080fe20003f66270 */
[----:B------:R-:W-:Y:S01]  /*4260*/  @!P1 VIADD R12, R52, 0x1 ;  /* 0x00000001340c9836 */ /* 0x000fe20000000000 */
[----:B------:R-:W-:Y:S01]  /*4270*/  @!P1 ISETP.GE.AND P4, PT, R10, R59, PT ;  /* 0x0000003b0a00920c */ /* 0x000fe20003f86270 */
[----:B------:R-:W-:Y:S01]  /*4280*/  FFMA.FTZ R14, R22, R14, R13 ;  /* 0x0000000e160e7223 */ /* 0x000fe2000001000d */
[----:B------:R-:W-:Y:S01]  /*4290*/  @!P1 FSEL R16, R16, RZ, !P3 ;  /* 0x000000ff10109208 */ /* 0x000fe20005800000 */
[----:B------:R-:W-:Y:S01]  /*42a0*/  FMUL.FTZ R17, R21, R17 ;  /* 0x0000001115117220 */ /* 0x000fe20000410000 */
[----:B------:R-:W-:Y:S01]  /*42b0*/  @!P1 FSEL R19, R19, RZ, !P4 ;  /* 0x000000ff13139208 */ /* 0x000fe20006000000 */
[----:B------:R-:W-:Y:S01]  /*42c0*/  FADD.FTZ R45, R45, R8 ;  /* 0x000000082d2d7221 */ /* 0x000fe20000010000 */
[----:B------:R-:W-:Y:S01]  /*42d0*/  @!P1 FSEL R18, R18, RZ, !P2 ;  /* 0x000000ff12129208 */ /* 0x000fe20005000000 */
[----:B------:R-:W-:Y:S01]  /*42e0*/  FFMA.FTZ R15, R23, R15, R14 ;  /* 0x0000000f170f7223 */ /* 0x000fe2000001000e */
[----:B------:R-:W-:-:S02]  /*42f0*/  @!P1 ISETP.GE.AND P3, PT, R12, R59, PT ;  /* 0x0000003b0c00920c */ /* 0x000fc40003f66270 */
[-C--:B------:R-:W-:Y:S02]  /*4300*/  @!P1 ISETP.GE.AND P6, PT, R10, R59.reuse, PT ;  /* 0x0000003b0a00920c */ /* 0x080fe40003fc6270 */
[-C--:B------:R-:W-:Y:S01]  /*4310*/  @!P1 ISETP.GE.AND P4, PT, R12, R59.reuse, PT ;  /* 0x0000003b0c00920c */ /* 0x080fe20003f86270 */
[----:B------:R-:W2:Y:S01]  /*4320*/  LDG.E.128.CONSTANT R8, desc[UR6][R60.64+0x1200] ;  /* 0x001200063c087981 */ /* 0x000ea2000c1e9d00 */
[----:B------:R-:W-:Y:S02]  /*4330*/  @!P1 IADD3 R12, PT, PT, R52, 0x2, RZ ;  /* 0x00000002340c9810 */ /* 0x000fe40007ffe0ff */
[-C--:B------:R-:W-:Y:S01]  /*4340*/  @!P1 ISETP.GE.AND P2, PT, R55, R59.reuse, PT ;  /* 0x0000003b3700920c */ /* 0x080fe20003f46270 */
[----:B------:R-:W-:Y:S01]  /*4350*/  FFMA.FTZ R17, R20, R16, R17 ;  /* 0x0000001014117223 */ /* 0x000fe20000010011 */
[----:B------:R-:W-:Y:S01]  /*4360*/  FADD.FTZ R44, R44, R15 ;  /* 0x0000000f2c2c7221 */ /* 0x000fe20000010000 */
[-C--:B------:R-:W-:Y:S02]  /*4370*/  @!P1 ISETP.GE.AND P5, PT, R12, R59.reuse, PT ;  /* 0x0000003b0c00920c */ /* 0x080fe40003fa6270 */
[----:B-----5:R-:W-:Y:S01]  /*4380*/  @!P1 FSEL R24, R24, RZ, !P2 ;  /* 0x000000ff18189208 */ /* 0x020fe20005000000 */
[----:B------:R-:W3:Y:S01]  /*4390*/  LDG.E.128.CONSTANT R12, desc[UR6][R60.64+0x1400] ;  /* 0x001400063c0c7981 */ /* 0x000ee2000c1e9d00 */
[----:B------:R-:W-:Y:S01]  /*43a0*/  @!P1 ISETP.GE.AND P2, PT, R52, R59, PT ;  /* 0x0000003b3400920c */ /* 0x000fe20003f46270 */
[----:B------:R-:W-:Y:S01]  /*43b0*/  FFMA.FTZ R18, R22, R18, R17 ;  /* 0x0000001216127223 */ /* 0x000fe20000010011 */
[----:B------:R-:W-:-:S02]  /*43c0*/  @!P1 IADD3 R16, PT, PT, R52, 0x1, RZ ;  /* 0x0000000134109810 */ /* 0x000fc40007ffe0ff */
[----:B------:R-:W-:Y:S01]  /*43d0*/  @!P1 FSEL R25, R25, RZ, !P2 ;  /* 0x000000ff19199208 */ /* 0x000fe20005000000 */
[----:B------:R-:W-:Y:S01]  /*43e0*/  FFMA.FTZ R18, R23, R19, R18 ;  /* 0x0000001317127223 */ /* 0x000fe20000010012 */
[----:B------:R-:W-:Y:S01]  /*43f0*/  @!P1 ISETP.GE.AND P2, PT, R16, R59, PT ;  /* 0x0000003b1000920c */ /* 0x000fe20003f46270 */
[----:B------:R-:W-:Y:S01]  /*4400*/  @!P1 VIADD R16, R52, 0x2 ;  /* 0x0000000234109836 */ /* 0x000fe20000000000 */
[----:B------:R-:W-:Y:S01]  /*4410*/  @!P1 FSEL R26, R26, RZ, !P3 ;  /* 0x000000ff1a1a9208 */ /* 0x000fe20005800000 */
[----:B------:R-:W-:-:S03]  /*4420*/  FADD.FTZ R43, R43, R18 ;  /* 0x000000122b2b7221 */ /* 0x000fc60000010000 */
[-C--:B------:R-:W-:Y:S02]  /*4430*/  @!P1 ISETP.GE.AND P3, PT, R16, R59.reuse, PT ;  /* 0x0000003b1000920c */ /* 0x080fe40003f66270 */
[----:B------:R-:W4:Y:S01]  /*4440*/  LDG.E.128.CONSTANT R16, desc[UR6][R60.64+0x1600] ;  /* 0x001600063c107981 */ /* 0x000f22000c1e9d00 */
[----:B------:R-:W-:Y:S02]  /*4450*/  @!P1 FSEL R27, R27, RZ, !P6 ;  /* 0x000000ff1b1b9208 */ /* 0x000fe40007000000 */
[----:B------:R-:W-:Y:S01]  /*4460*/  @!P1 ISETP.GE.AND P6, PT, R55, R59, PT ;  /* 0x0000003b3700920c */ /* 0x000fe20003fc6270 */
[----:B------:R-:W-:Y:S01]  /*4470*/  FMUL.FTZ R25, R21, R25 ;  /* 0x0000001915197220 */ /* 0x000fe20000410000 */
[----:B------:R-:W-:-:S03]  /*4480*/  FADD.FTZ R51, R51, R62 ;  /* 0x0000003e33337221 */ /* 0x000fc60000010000 */
[----:B------:R-:W-:-:S04]  /*4490*/  FFMA.FTZ R25, R20, R24, R25 ;  /* 0x0000001814197223 */ /* 0x000fc80000010019 */
[----:B------:R-:W-:-:S04]  /*44a0*/  FFMA.FTZ R62, R22, R26, R25 ;  /* 0x0000001a163e7223 */ /* 0x000fc80000010019 */
[----:B------:R-:W-:Y:S02]  /*44b0*/  FFMA.FTZ R62, R23, R27, R62 ;  /* 0x0000001b173e7223 */ /* 0x000fe4000001003e */
[----:B------:R-:W5:Y:S01]  /*44c0*/  LDG.E.128.CONSTANT R24, desc[UR6][R60.64+0x1800] ;  /* 0x001800063c187981 */ /* 0x000f62000c1e9d00 */
[----:B--2---:R-:W-:Y:S02]  /*44d0*/  @!P1 FSEL R8, R8, RZ, !P6 ;  /* 0x000000ff08089208 */ /* 0x004fe40007000000 */
[-C--:B------:R-:W-:Y:S02]  /*44e0*/  @!P1 ISETP.GE.AND P6, PT, R52, R59.reuse, PT ;  /* 0x0000003b3400920c */ /* 0x080fe40003fc6270 */
[----:B------:R-:W-:Y:S02]  /*44f0*/  @!P1 FSEL R10, R10, RZ, !P4 ;  /* 0x000000ff0a0a9208 */ /* 0x000fe40006000000 */
[----:B------:R-:W-:Y:S02]  /*4500*/  @!P1 ISETP.GE.AND P4, PT, R52, R59, PT ;  /* 0x0000003b3400920c */ /* 0x000fe40003f86270 */
[----:B------:R-:W-:-:S02]  /*4510*/  @!P1 FSEL R9, R9, RZ, !P6 ;  /* 0x000000ff09099208 */ /* 0x000fc40007000000 */
[----:B------:R-:W-:Y:S02]  /*4520*/  @!P1 ISETP.GE.AND P6, PT, R55, R59, PT ;  /* 0x0000003b3700920c */ /* 0x000fe40003fc6270 */
[----:B---3--:R-:W-:Y:S02]  /*4530*/  @!P1 FSEL R13, R13, RZ, !P4 ;  /* 0x000000ff0d0d9208 */ /* 0x008fe40006000000 */
[----:B------:R-:W-:Y:S01]  /*4540*/  @!P1 FSEL R12, R12, RZ, !P6 ;  /* 0x000000ff0c0c9208 */ /* 0x000fe20007000000 */
[----:B------:R-:W-:Y:S01]  /*4550*/  FMUL.FTZ R9, R21, R9 ;  /* 0x0000000915097220 */ /* 0x000fe20000410000 */
[----:B------:R-:W-:Y:S01]  /*4560*/  @!P1 FSEL R11, R11, RZ, !P5 ;  /* 0x000000ff0b0b9208 */ /* 0x000fe20006800000 */
[----:B------:R-:W-:Y:S01]  /*4570*/  FMUL.FTZ R13, R21, R13 ;  /* 0x0000000d150d7220 */ /* 0x000fe20000410000 */
[----:B------:R-:W-:Y:S02]  /*4580*/  @!P1 ISETP.GE.AND P5, PT, R55, R59, PT ;  /* 0x0000003b3700920c */ /* 0x000fe40003fa6270 */
[----:B------:R-:W-:Y:S01]  /*4590*/  @!P1 FSEL R14, R14, RZ, !P2 ;  /* 0x000000ff0e0e9208 */ /* 0x000fe20005000000 */
[C---:B------:R-:W-:Y:S01]  /*45a0*/  FFMA.FTZ R13, R20.reuse, R12, R13 ;  /* 0x0000000c140d7223 */ /* 0x040fe2000001000d */
[----:B------:R-:W-:Y:S01]  /*45b0*/  FFMA.FTZ R9, R20, R8, R9 ;  /* 0x0000000814097223 */ /* 0x000fe20000010009 */
[----:B------:R-:W-:-:S02]  /*45c0*/  @!P1 FSEL R15, R15, RZ, !P3 ;  /* 0x000000ff0f0f9208 */ /* 0x000fc40005800000 */
[----:B----4-:R-:W-:Y:S01]  /*45d0*/  @!P1 FSEL R16, R16, RZ, !P5 ;  /* 0x000000ff10109208 */ /* 0x010fe20006800000 */
[----:B------:R-:W-:Y:S01]  /*45e0*/  FFMA.FTZ R14, R22, R14, R13 ;  /* 0x0000000e160e7223 */ /* 0x000fe2000001000d */
[----:B------:R-:W-:Y:S01]  /*45f0*/  @!P1 ISETP.GE.AND P5, PT, R52, R59, PT ;  /* 0x0000003b3400920c */ /* 0x000fe20003fa6270 */
[----:B------:R-:W-:Y:S01]  /*4600*/  FFMA.FTZ R10, R22, R10, R9 ;  /* 0x0000000a160a7223 */ /* 0x000fe20000010009 */
[----:B------:R-:W-:Y:S01]  /*4610*/  @!P1 IADD3 R8, PT, PT, R52, 0x1, RZ ;  /* 0x0000000134089810 */ /* 0x000fe20007ffe0ff */
[----:B------:R-:W-:Y:S01]  /*4620*/  FFMA.FTZ R15, R23, R15, R14 ;  /* 0x0000000f170f7223 */ /* 0x000fe2000001000e */
[----:B------:R-:W-:Y:S01]  /*4630*/  @!P1 FSEL R17, R17, RZ, !P5 ;  /* 0x000000ff11119208 */ /* 0x000fe20006800000 */
[----:B------:R-:W-:Y:S01]  /*4640*/  FFMA.FTZ R10, R23, R11, R10 ;  /* 0x0000000b170a7223 */ /* 0x000fe2000001000a */
[-C--:B------:R-:W-:Y:S02]  /*4650*/  @!P1 ISETP.GE.AND P5, PT, R8, R59.reuse, PT ;  /* 0x0000003b0800920c */ /* 0x080fe40003fa6270 */
[----:B------:R-:W-:Y:S01]  /*4660*/  @!P1 IADD3 R8, PT, PT, R52, 0x2, RZ ;  /* 0x0000000234089810 */ /* 0x000fe20007ffe0ff */
[----:B------:R-:W-:Y:S01]  /*4670*/  FADD.FTZ R40, R40, R15 ;  /* 0x0000000f28287221 */ /* 0x000fe20000010000 */
[----:B------:R-:W-:Y:S01]  /*4680*/  @!P1 FSEL R18, R18, RZ, !P5 ;  /* 0x000000ff12129208 */ /* 0x000fe20006800000 */
[----:B------:R-:W-:Y:S01]  /*4690*/  FADD.FTZ R41, R41, R10 ;  /* 0x0000000a29297221 */ /* 0x000fe20000010000 */
[----:B------:R-:W-:Y:S01]  /*46a0*/  @!P1 ISETP.GE.AND P5, PT, R8, R59, PT ;  /* 0x0000003b0800920c */ /* 0x000fe20003fa6270 */
[----:B------:R-:W2:Y:S01]  /*46b0*/  LDG.E.128.CONSTANT R12, desc[UR6][R60.64+0x1c00] ;  /* 0x001c00063c0c7981 */ /* 0x000ea2000c1e9d00 */
[----:B------:R-:W-:-:S03]  /*46c0*/  FMUL.FTZ R17, R21, R17 ;  /* 0x0000001115117220 */ /* 0x000fc60000410000 */
[----:B------:R-:W3:Y:S01]  /*46d0*/  LDG.E.128.CONSTANT R8, desc[UR6][R60.64+0x1a00] ;  /* 0x001a00063c087981 */ /* 0x000ee2000c1e9d00 */
[----:B------:R-:W-:Y:S01]  /*46e0*/  FFMA.FTZ R17, R20, R16, R17 ;  /* 0x0000001014117223 */ /* 0x000fe20000010011 */
[----:B------:R-:W-:-:S03]  /*46f0*/  @!P1 FSEL R19, R19, RZ, !P5 ;  /* 0x000000ff13139208 */ /* 0x000fc60006800000 */
[----:B------:R-:W-:-:S04]  /*4700*/  FFMA.FTZ R18, R22, R18, R17 ;  /* 0x0000001216127223 */ /* 0x000fc80000010011 */
[----:B------:R-:W-:-:S04]  /*4710*/  FFMA.FTZ R18, R23, R19, R18 ;  /* 0x0000001317127223 */ /* 0x000fc80000010012 */
[----:B------:R-:W-:Y:S02]  /*4720*/  FADD.FTZ R39, R39, R18 ;  /* 0x0000001227277221 */ /* 0x000fe40000010000 */
[----:B------:R-:W4:Y:S01]  /*4730*/  LDG.E.128.CONSTANT R16, desc[UR6][R60.64+0x1e00] ;  /* 0x001e00063c107981 */ /* 0x000f22000c1e9d00 */
[-C--:B------:R-:W-:Y:S02]  /*4740*/  @!P1 ISETP.GE.AND P5, PT, R52, R59.reuse, PT ;  /* 0x0000003b3400920c */ /* 0x080fe40003fa6270 */
[-C--:B------:R-:W-:Y:S02]  /*4750*/  @!P1 ISETP.GE.AND P6, PT, R55, R59.reuse, PT ;  /* 0x0000003b3700920c */ /* 0x080fe40003fc6270 */
[----:B-----5:R-:W-:Y:S02]  /*4760*/  @!P1 FSEL R25, R25, RZ, !P5 ;  /* 0x000000ff19199208 */ /* 0x020fe40006800000 */
[----:B------:R-:W-:Y:S02]  /*4770*/  @!P1 FSEL R24, R24, RZ, !P6 ;  /* 0x000000ff18189208 */ /* 0x000fe40007000000 */
[----:B------:R-:W-:-:S02]  /*4780*/  @!P1 ISETP.GE.AND P5, PT, R52, R59, PT ;  /* 0x0000003b3400920c */ /* 0x000fc40003fa6270 */
[-C--:B------:R-:W-:Y:S02]  /*4790*/  @!P1 ISETP.GE.AND P6, PT, R52, R59.reuse, PT ;  /* 0x0000003b3400920c */ /* 0x080fe40003fc6270 */
[CC--:B------:R-:W-:Y:S02]  /*47a0*/  @!P1 ISETP.GE.AND P2, PT, R55.reuse, R59.reuse, PT ;  /* 0x0000003b3700920c */ /* 0x0c0fe40003f46270 */
[CC--:B------:R-:W-:Y:S02]  /*47b0*/  @!P1 ISETP.GE.AND P4, PT, R55.reuse, R59.reuse, PT ;  /* 0x0000003b3700920c */ /* 0x0c0fe40003f86270 */
[----:B------:R-:W-:Y:S01]  /*47c0*/  @!P1 ISETP.GE.AND P3, PT, R55, R59, PT ;  /* 0x0000003b3700920c */ /* 0x000fe20003f66270 */
[----:B------:R-:W-:-:S04]  /*47d0*/  FMUL.FTZ R25, R21, R25 ;  /* 0x0000001915197220 */ /* 0x000fc80000410000 */
[----:B------:R-:W-:Y:S01]  /*47e0*/  FFMA.FTZ R25, R20, R24, R25 ;  /* 0x0000001814197223 */ /* 0x000fe20000010019 */
[----:B------:R-:W-:Y:S01]  /*47f0*/  FADD.FTZ R42, R42, R62 ;  /* 0x0000003e2a2a7221 */ /* 0x000fe20000010000 */
[----:B--2---:R-:W-:Y:S02]  /*4800*/  @!P1 FSEL R13, R13, RZ, !P5 ;  /* 0x000000ff0d0d9208 */ /* 0x004fe40006800000 */
[----:B---3--:R-:W-:-:S03]  /*4810*/  @!P1 FSEL R9, R9, RZ, !P6 ;  /* 0x000000ff09099208 */ /* 0x008fc60007000000 */
[C---:B------:R-:W-:Y:S01]  /*4820*/  FMUL.FTZ R13, R21.reuse, R13 ;  /* 0x0000000d150d7220 */ /* 0x040fe20000410000 */
[----:B------:R-:W-:Y:S02]  /*4830*/  @!P1 FSEL R12, R12, RZ, !P2 ;  /* 0x000000ff0c0c9208 */ /* 0x000fe40005000000 */
[----:B------:R-:W-:Y:S01]  /*4840*/  @!P1 FSEL R8, R8, RZ, !P4 ;  /* 0x000000ff08089208 */ /* 0x000fe20006000000 */
[----:B------:R-:W-:Y:S02]  /*4850*/  FMUL.FTZ R9, R21, R9 ;  /* 0x0000000915097220 */ /* 0x000fe40000410000 */
[----:B------:R-:W-:Y:S01]  /*4860*/  FFMA.FTZ R13, R20, R12, R13 ;  /* 0x0000000c140d7223 */ /* 0x000fe2000001000d */
[----:B------:R-:W-:Y:S02]  /*4870*/  @!P1 VIADD R12, R52, 0x1 ;  /* 0x00000001340c9836 */ /* 0x000fe40000000000 */
[----:B------:R-:W-:Y:S01]  /*4880*/  FFMA.FTZ R9, R20, R8, R9 ;  /* 0x0000000814097223 */ /* 0x000fe20000010009 */
[----:B------:R-:W-:-:S02]  /*4890*/  @!P1 IADD3 R8, PT, PT, R52, 0x2, RZ ;  /* 0x0000000234089810 */ /* 0x000fc40007ffe0ff */
[-C--:B------:R-:W-:Y:S02]  /*48a0*/  @!P1 ISETP.GE.AND P6, PT, R52, R59.reuse, PT ;  /* 0x0000003b3400920c */ /* 0x080fe40003fc6270 */
[-C--:B------:R-:W-:Y:S02]  /*48b0*/  @!P1 ISETP.GE.AND P5, PT, R12, R59.reuse, PT ;  /* 0x0000003b0c00920c */ /* 0x080fe40003fa6270 */
[CC--:B------:R-:W-:Y:S02]  /*48c0*/  @!P1 ISETP.GE.AND P2, PT, R8.reuse, R59.reuse, PT ;  /* 0x0000003b0800920c */ /* 0x0c0fe40003f46270 */
[----:B------:R-:W-:Y:S02]  /*48d0*/  @!P1 ISETP.GE.AND P4, PT, R8, R59, PT ;  /* 0x0000003b0800920c */ /* 0x000fe40003f86270 */
[----:B------:R-:W-:Y:S02]  /*48e0*/  @!P1 IADD3 R8, PT, PT, R52, 0x1, RZ ;  /* 0x0000000134089810 */ /* 0x000fe40007ffe0ff */
[----:B------:R-:W-:-:S02]  /*48f0*/  @!P1 FSEL R26, R26, RZ, !P5 ;  /* 0x000000ff1a1a9208 */ /* 0x000fc40006800000 */
[----:B----4-:R-:W-:Y:S02]  /*4900*/  @!P1 FSEL R17, R17, RZ, !P6 ;  /* 0x000000ff11119208 */ /* 0x010fe40007000000 */
[-C--:B------:R-:W-:Y:S01]  /*4910*/  @!P1 ISETP.GE.AND P5, PT, R8, R59.reuse, PT ;  /* 0x0000003b0800920c */ /* 0x080fe20003fa6270 */
[----:B------:R-:W-:Y:S01]  /*4920*/  @!P1 VIADD R8, R52, 0x2 ;  /* 0x0000000234089836 */ /* 0x000fe20000000000 */
[-C--:B------:R-:W-:Y:S02]  /*4930*/  @!P1 ISETP.GE.AND P6, PT, R12, R59.reuse, PT ;  /* 0x0000003b0c00920c */ /* 0x080fe40003fc6270 */
[----:B------:R-:W-:Y:S02]  /*4940*/  @!P1 FSEL R14, R14, RZ, !P5 ;  /* 0x000000ff0e0e9208 */ /* 0x000fe40006800000 */
[----:B------:R-:W-:Y:S02]  /*4950*/  @!P1 FSEL R10, R10, RZ, !P6 ;  /* 0x000000ff0a0a9208 */ /* 0x000fe40007000000 */
[----:B------:R-:W-:-:S02]  /*4960*/  @!P1 ISETP.GE.AND P6, PT, R8, R59, PT ;  /* 0x0000003b0800920c */ /* 0x000fc40003fc6270 */
[----:B------:R-:W-:Y:S02]  /*4970*/  @!P1 ISETP.GE.AND P5, PT, R8, R59, PT ;  /* 0x0000003b0800920c */ /* 0x000fe40003fa6270 */
[----:B------:R-:W-:Y:S02]  /*4980*/  @!P1 IADD3 R8, PT, PT, R52, 0x1, RZ ;  /* 0x0000000134089810 */ /* 0x000fe40007ffe0ff */
[----:B------:R-:W-:Y:S01]  /*4990*/  @!P1 FSEL R16, R16, RZ, !P3 ;  /* 0x000000ff10109208 */ /* 0x000fe20005800000 */
[----:B------:R-:W-:Y:S01]  /*49a0*/  FMUL.FTZ R17, R21, R17 ;  /* 0x0000001115117220 */ /* 0x000fe20000410000 */
[----:B------:R-:W-:-:S03]  /*49b0*/  @!P1 ISETP.GE.AND P3, PT, R8, R59, PT ;  /* 0x0000003b0800920c */ /* 0x000fc60003f66270 */
        /* <DEDUP_REMOVED lines=12> */
[----:B------:R-:W-:-:S02]  /*4a80*/  FFMA.FTZ R15, R23, R15, R14 ;  /* 0x0000000f170f7223 */ /* 0x000fc4000001000e */
[----:B------:R-:W-:Y:S01]  /*4a90*/  FFMA.FTZ R18, R23, R19, R18 ;  /* 0x0000001317127223 */ /* 0x000fe20000010012 */
[----:B------:R-:W-:Y:S01]  /*4aa0*/  FADD.FTZ R38, R38, R27 ;  /* 0x0000001b26267221 */ /* 0x000fe20000010000 */
[----:B------:R-:W-:Y:S01]  /*4ab0*/  FADD.FTZ R37, R37, R10 ;  /* 0x0000000a25257221 */ /* 0x000fe20000010000 */
[----:B------:R-:W-:Y:S01]  /*4ac0*/  FADD.FTZ R36, R36, R15 ;  /* 0x0000000f24247221 */ /* 0x000fe20000010000 */
[----:B------:R-:W-:-:S07]  /*4ad0*/  FADD.FTZ R35, R35, R18 ;  /* 0x0000001223237221 */ /* 0x000fce0000010000 */
.L_x_25721:
[----:B------:R-:W-:Y:S05]  /*4ae0*/  BSYNC.RECONVERGENT B1 ;  /* 0x0000000000017941 */ /* 0x000fea0003800200 */
.L_x_25720:
[----:B------:R-:W-:Y:S01]  /*4af0*/  IADD3 R29, P1, PT, R29, 0x10, RZ ;  /* 0x000000101d1d7810 */ /* 0x000fe20007f3e0ff */
[----:B------:R-:W-:Y:S01]  /*4b00*/  VIADD R52, R52, 0x40 ;  /* 0x0000004034347836 */ /* 0x000fe20000000000 */
[----:B------:R-:W-:Y:S02]  /*4b10*/  IADD3 R34, PT, PT, R34, 0x4, RZ ;  /* 0x0000000422227810 */ /* 0x000fe40007ffe0ff */
[----:B------:R-:W-:Y:S02]  /*4b20*/  IADD3 R32, PT, PT, R32, 0x100, RZ ;  /* 0x0000010020207810 */ /* 0x000fe40007ffe0ff */
[----:B------:R-:W-:Y:S01]  /*4b30*/  IADD3.X R28, PT, PT, RZ, R28, RZ, P1, !PT ;  /* 0x0000001cff1c7210 */ /* 0x000fe20000ffe4ff */
[----:B------:R-:W-:Y:S06]  /*4b40*/  @!P0 BRA `(.L_x_25722) ;  /* 0xffffffec00008947 */ /* 0x000fec000383ffff */
.L_x_25719:
[----:B------:R-:W-:Y:S05]  /*4b50*/  BSYNC.RECONVERGENT B0 ;  /* 0x0000000000007941 */ /* 0x000fea0003800200 */
.L_x_25718:
[----:B------:R-:W0:Y:S01]  /*4b60*/  SHFL.BFLY PT, R12, R43, 0x2, 0x1f ;  /* 0x0c401f002b0c7f89 */ /* 0x000e2200000e0000 */
[C---:B------:R-:W-:Y:S01]  /*4b70*/  LOP3.LUT P0, RZ, R46.reuse, 0x3, RZ, 0xc0, !PT ;  /* 0x000000032eff7812 */ /* 0x040fe2000780c0ff */
[----:B------:R-:W-:Y:S01]  /*4b80*/  BSSY.RECONVERGENT B0, `(.L_x_25723) ;  /* 0x000005b000007945 */ /* 0x000fe20003800200 */
[----:B------:R-:W-:Y:S01]  /*4b90*/  LOP3.LUT R19, R46, 0x3c0, RZ, 0xc0, !PT ;  /* 0x000003c02e137812 */ /* 0x000fe200078ec0ff */
[----:B------:R-:W1:Y:S03]  /*4ba0*/  SHFL.BFLY PT, R0, R51, 0x2, 0x1f ;  /* 0x0c401f0033007f89 */ /* 0x000e6600000e0000 */
[----:B------:R-:W-:Y:S01]  /*4bb0*/  ISETP.NE.OR P1, PT, R19, 0x40, P0 ;  /* 0x000000401300780c */ /* 0x000fe20000725670 */
[----:B------:R-:W3:Y:S04]  /*4bc0*/  SHFL.BFLY PT, R3, R50, 0x2, 0x1f ;  /* 0x0c401f0032037f89 */ /* 0x000ee800000e0000 */
[----:B------:R-:W4:Y:S04]  /*4bd0*/  SHFL.BFLY PT, R2, R49, 0x2, 0x1f ;  /* 0x0c401f0031027f89 */ /* 0x000f2800000e0000 */
[----:B------:R-:W4:Y:S04]  /*4be0*/  SHFL.BFLY PT, R7, R48, 0x2, 0x1f ;  /* 0x0c401f0030077f89 */ /* 0x000f2800000e0000 */
[----:B------:R-:W4:Y:S04]  /*4bf0*/  SHFL.BFLY PT, R8, R47, 0x2, 0x1f ;  /* 0x0c401f002f087f89 */ /* 0x000f2800000e0000 */
[----:B--2---:R-:W2:Y:S01]  /*4c00*/  SHFL.BFLY PT, R10, R45, 0x2, 0x1f ;  /* 0x0c401f002d0a7f89 */ /* 0x004ea200000e0000 */
        /* <DEDUP_REMOVED lines=12> */
[----:B--2---:R-:W-:-:S03]  /*4cd0*/  FADD.FTZ R45, R10, R45 ;  /* 0x0000002d0a2d7221 */ /* 0x004fc60000010000 */
        /* <DEDUP_REMOVED lines=8> */
[----:B------:R-:W-:Y:S02]  /*4d60*/  FADD.FTZ R39, R16, R39 ;  /* 0x0000002710277221 */ /* 0x000fe40000010000 */
        /* <DEDUP_REMOVED lines=11> */
[----:B------:R-:W-:-:S03]  /*4e20*/  SHF.R.U32.HI R12, RZ, 0x2, R4 ;  /* 0x00000002ff0c7819 */ /* 0x000fc60000011604 */
[----:B------:R-:W3:Y:S01]  /*4e30*/  SHFL.BFLY PT, R9, R44, 0x1, 0x1f ;  /* 0x0c201f002c097f89 */ /* 0x000ee200000e0000 */
[----:B----4-:R-:W-:Y:S01]  /*4e40*/  FADD.FTZ R51, R51, R0 ;  /* 0x0000000033337221 */ /* 0x010fe20000010000 */
[----:B------:R-:W-:Y:S02]  /*4e50*/  IMAD R5, R5, 0x80, R12 ;  /* 0x0000008005057824 */ /* 0x000fe400078e020c */
        /* <DEDUP_REMOVED lines=15> */
[----:B------:R-:W-:Y:S01]  /*4f50*/  FADD.FTZ R2, R41, R16 ;  /* 0x0000001029027221 */ /* 0x000fe20000010000 */
[----:B------:R-:W-:Y:S01]  /*4f60*/  BAR.SYNC.DEFER_BLOCKING 0x0 ;  /* 0x0000000000007b1d */ /* 0x000fe20000010000 */
[----:B--2---:R-:W-:Y:S01]  /*4f70*/  FADD.FTZ R3, R13, R18 ;  /* 0x000000120d037221 */ /* 0x004fe20000010000 */
[----:B0-----:R-:W-:Y:S01]  /*4f80*/  FADD.FTZ R7, R39, R20 ;  /* 0x0000001427077221 */ /* 0x001fe20000010000 */
[----:B-1----:R-:W-:Y:S01]  /*4f90*/  FADD.FTZ R8, R15, R22 ;  /* 0x000000160f087221 */ /* 0x002fe20000010000 */
[----:B---3--:R-:W-:Y:S01]  /*4fa0*/  FADD.FTZ R9, R37, R24 ;  /* 0x0000001825097221 */ /* 0x008fe20000010000 */
[----:B------:R-:W-:Y:S01]  /*4fb0*/  FADD.FTZ R4, R17, R26 ;  /* 0x0000001a11047221 */ /* 0x000fe20000010000 */
        /* <DEDUP_REMOVED lines=23> */
.L_x_25724:
[----:B------:R-:W-:Y:S05]  /*5130*/  BSYNC.RECONVERGENT B0 ;  /* 0x0000000000007941 */ /* 0x000fea0003800200 */
.L_x_25723:
        /* <DEDUP_REMOVED lines=45> */
.L_x_25726:
[----:B------:R-:W-:Y:S05]  /*5410*/  BSYNC.RECONVERGENT B0 ;  /* 0x0000000000007941 */ /* 0x000fea0003800200 */
.L_x_25725:
        /* <DEDUP_REMOVED lines=20> */
.L_x_25728:
[----:B------:R-:W-:Y:S05]  /*5560*/  BSYNC.RECONVERGENT B0 ;  /* 0x0000000000007941 */ /* 0x000fea0003800200 */
.L_x_25727:
        /* <DEDUP_REMOVED lines=35> */
.L_x_25730:
[----:B------:R-:W-:Y:S05]  /*57a0*/  BSYNC.RECONVERGENT B0 ;  /* 0x0000000000007941 */ /* 0x000fea0003800200 */
.L_x_25729:
[----:B------:R-:W-:Y:S06]  /*57b0*/  BAR.SYNC.DEFER_BLOCKING 0x0 ;  /* 0x0000000000007b1d */ /* 0x000fec0000010000 */
[----:B------:R-:W-:Y:S05]  /*57c0*/  @P4 EXIT ;  /* 0x000000000000494d */ /* 0x000fea0003800000 */
[----:B------:R-:W-:Y:S01]  /*57d0*/  IMAD R31, R6, R31, UR13 ;  /* 0x0000000d061f7e24 */ /* 0x000fe2000f8e021f */
[----:B------:R-:W-:Y:S06]  /*57e0*/  @P0 EXIT ;  /* 0x000000000000094d */ /* 0x000fec0003800000 */
[----:B------:R-:W0:Y:S01]  /*57f0*/  LDCU.64 UR8, c[0x0][0x390] ;  /* 0x00007200ff0877ac */ /* 0x000e220008000a00 */
[----:B------:R-:W-:Y:S01]  /*5800*/  IMAD R5, R31, R30, RZ ;  /* 0x0000001e1f057224 */ /* 0x000fe200078e02ff */
[----:B------:R-:W-:Y:S01]  /*5810*/  SHF.R.U32.HI R46, RZ, 0x2, R46 ;  /* 0x00000002ff2e7819 */ /* 0x000fe2000001162e */
[----:B------:R-:W-:-:S03]  /*5820*/  USHF.L.U32 UR4, UR12, 0x7, URZ ;  /* 0x000000070c047899 */ /* 0x000fc600080006ff */
[----:B------:R-:W-:-:S04]  /*5830*/  SHF.L.U32 R5, R5, 0x7, RZ ;  /* 0x0000000705057819 */ /* 0x000fc800000006ff */
        /* <DEDUP_REMOVED lines=21> */
.L_x_25693:
[----:B------:R-:W-:Y:S01]  /*5990*/  HFMA2 R8, -RZ, RZ, 0, 5.9604644775390625e-08 ;  /* 0x00000001ff087431 */ /* 0x000fe200000001ff */
[----:B------:R-:W-:Y:S01]  /*59a0*/  BSSY B2, `(.L_x_25731) ;  /* 0x0000006000027945 */ /* 0x000fe20003800000 */
[----:B------:R-:W-:Y:S01]  /*59b0*/  IMAD.MOV.U32 R11, RZ, RZ, 0x1f ;  /* 0x0000001fff0b7424 */ /* 0x000fe200078e00ff */
[----:B------:R-:W-:-:S07]  /*59c0*/  MOV R7, 0xffffffff ;  /* 0xffffffff00077802 */ /* 0x000fce0000000f00 */
[----:B------:R-:W-:Y:S05]  /*59d0*/  WARPSYNC.COLLECTIVE R7, `(.L_x_25732) ;  /* 0x0000000007087348 */ /* 0x000fea0003c00000 */
[----:B------:R0:W1:Y:S02]  /*59e0*/  SHFL.BFLY P2, R9, R34, R8, R11 ;  /* 0x0c00000822097389 */ /* 0x000064000004000b */
[----:B01----:R-:W-:Y:S05]  /*59f0*/  ENDCOLLECTIVE ;  /* 0x000000000000791b */ /* 0x003fea0003800000 */
.L_x_25732:
[----:B------:R-:W-:Y:S05]  /*5a00*/  BSYNC B2 ;  /* 0x0000000000027941 */ /* 0x000fea0003800000 */
.L_x_25731:
[----:B------:R-:W-:Y:S01]  /*5a10*/  MOV R7, R9 ;  /* 0x0000000900077202 */ /* 0x000fe20000000f00 */
[----:B------:R-:W-:Y:S06]  /*5a20*/  BRA `(.L_x_25733) ;  /* 0xffffffbc00007947 */ /* 0x000fec000383ffff */
.L_x_25695:
[----:B------:R-:W-:Y:S01]  /*5a30*/  HFMA2 R8, -RZ, RZ, 0, 9.5367431640625e-07 ;  /* 0x00000010ff087431 */ /* 0x000fe200000001ff */
[----:B------:R-:W-:Y:S01]  /*5a40*/  BSSY B0, `(.L_x_25734) ;  /* 0x0000007000007945 */ /* 0x000fe20003800000 */
[----:B0-----:R-:W-:Y:S01]  /*5a50*/  IMAD.MOV.U32 R34, RZ, RZ, R51 ;  /* 0x000000ffff227224 */ /* 0x001fe200078e0033 */
[----:B------:R-:W-:Y:S01]  /*5a60*/  MOV R11, 0x1f ;  /* 0x0000001f000b7802 */ /* 0x000fe20000000f00 */
[----:B------:R-:W-:-:S07]  /*5a70*/  IMAD.MOV.U32 R7, RZ, RZ, -0x1 ;  /* 0xffffffffff077424 */ /* 0x000fce00078e00ff */
[----:B-----5:R-:W-:Y:S05]  /*5a80*/  WARPSYNC.COLLECTIVE R7, `(.L_x_25735) ;  /* 0x0000000007087348 */ /* 0x020fea0003c00000 */
[----:B------:R0:W1:Y:S02]  /*5a90*/  SHFL.BFLY P2, R9, R34, R8, R11 ;  /* 0x0c00000822097389 */ /* 0x000064000004000b */
[----:B01---5:R-:W-:Y:S05]  /*5aa0*/  ENDCOLLECTIVE ;  /* 0x000000000000791b */ /* 0x023fea0003800000 */
.L_x_25735:
[----:B------:R-:W-:Y:S05]  /*5ab0*/  BSYNC B0 ;  /* 0x0000000000007941 */ /* 0x000fea0003800000 */
.L_x_25734:
        /* <DEDUP_REMOVED lines=9> */
.L_x_25736:
[----:B------:R-:W-:Y:S02]  /*5b50*/  HFMA2 R8, -RZ, RZ, 0, 2.384185791015625e-07 ;  /* 0x00000004ff087431 */ /* 0x000fe400000001ff */
[----:B------:R-:W-:-:S05]  /*5b60*/  IMAD.MOV.U32 R5, RZ, RZ, R9 ;  /* 0x000000ffff057224 */ /* 0x000fca00078e0009 */
[----:B------:R-:W-:-:S04]  /*5b70*/  FMNMX.FTZ R5, R4, R5, !PT ;  /* 0x0000000504057209 */ /* 0x000fc80007810000 */
[----:B------:R-:W-:-:S07]  /*5b80*/  MOV R34, R5 ;  /* 0x0000000500227202 */ /* 0x000fce0000000f00 */
[----:B------:R-:W-:Y:S05]  /*5b90*/  WARPSYNC.COLLECTIVE R7, `(.L_x_25737) ;  /* 0x0000000007087348 */ /* 0x000fea0003c00000 */
[----:B------:R0:W1:Y:S02]  /*5ba0*/  SHFL.BFLY P2, R9, R34, R8, R11 ;  /* 0x0c00000822097389 */ /* 0x000064000004000b */
[----:B01----:R-:W-:Y:S05]  /*5bb0*/  ENDCOLLECTIVE ;  /* 0x000000000000791b */ /* 0x003fea0003800000 */
.L_x_25737:
[----:B------:R-:W-:Y:S02]  /*5bc0*/  HFMA2 R8, -RZ, RZ, 0, 1.1920928955078125e-07 ;  /* 0x00000002ff087431 */ /* 0x000fe400000001ff */
[----:B------:R-:W-:-:S05]  /*5bd0*/  IMAD.MOV.U32 R6, RZ, RZ, R9 ;  /* 0x000000ffff067224 */ /* 0x000fca00078e0009 */
[----:B------:R-:W-:-:S04]  /*5be0*/  FMNMX.FTZ R6, R5, R6, !PT ;  /* 0x0000000605067209 */ /* 0x000fc80007810000 */
[----:B------:R-:W-:-:S07]  /*5bf0*/  MOV R34, R6 ;  /* 0x0000000600227202 */ /* 0x000fce0000000f00 */
[----:B------:R-:W-:Y:S05]  /*5c00*/  WARPSYNC.COLLECTIVE R7, `(.L_x_25738) ;  /* 0x0000000007087348 */ /* 0x000fea0003c00000 */
[----:B------:R0:W1:Y:S02]  /*5c10*/  SHFL.BFLY P2, R9, R34, R8, R11 ;  /* 0x0c00000822097389 */ /* 0x000064000004000b */
[----:B01----:R-:W-:Y:S05]  /*5c20*/  ENDCOLLECTIVE ;  /* 0x000000000000791b */ /* 0x003fea0003800000 */
.L_x_25738:
[----:B------:R-:W-:Y:S05]  /*5c30*/  BRA `(.L_x_25739) ;  /* 0xffffffb800fc7947 */ /* 0x000fea000383ffff */
.L_x_25740:
        /* <DEDUP_REMOVED lines=12> */
.L_x_27636:


//--------------------- .text._ZN4vllm25paged_attention_v2_kernelIffLi120ELi16ELi128ELNS_18Fp8KVCacheDataTypeE0ELb1ELi512EEEvPfS2_PT_PKS3_PKT0_S9_ifPKiSB_iPKfiiiSD_SD_iiiii --------------------------
	.section	.text._ZN4vllm25paged_attention_v2_kernelIffLi120ELi16ELi128ELNS_18Fp8KVCacheDataTypeE0ELb1ELi512EEEvPfS2_PT_PKS3_PKT0_S9_ifPKiSB_iPKfiiiSD_SD_iiiii,"ax",@progbits
	.align	128
        .global         _ZN4vllm25paged_attention_v2_kernelIffLi120ELi16ELi128ELNS_18Fp8KVCacheDataTypeE0ELb1ELi512EEEvPfS2_PT_PKS3_PKT0_S9_ifPKiSB_iPKfiiiSD_SD_iiiii
        .type           _ZN4vllm25paged_attention_v2_kernelIffLi120ELi16ELi128ELNS_18Fp8KVCacheDataTypeE0ELb1ELi512EEEvPfS2_PT_PKS3_PKT0_S9_ifPKiSB_iPKfiiiSD_SD_iiiii,@function
        .size           _ZN4vllm25paged_attention_v2_kernelIffLi120ELi16ELi128ELNS_18Fp8KVCacheDataTypeE0ELb1ELi512EEEvPfS2_PT_PKS3_PKT0_S9_ifPKiSB_iPKfiiiSD_SD_iiiii,(.L_x_27637 - _ZN4vllm25paged_attention_v2_kernelIffLi120ELi16ELi128ELNS_18Fp8KVCacheDataTypeE0ELb1ELi512EEEvPfS2_PT_PKS3_PKT0_S9_ifPKiSB_iPKfiiiSD_SD_iiiii)
        .other          _ZN4vllm25paged_attention_v2_kernelIffLi120ELi16ELi128ELNS_18Fp8KVCacheDataTypeE0ELb1ELi512EEEvPfS2_PT_PKS3_PKT0_S9_ifPKiSB_iPKfiiiSD_SD_iiiii,@"STO_CUDA_ENTRY STV_DEFAULT"
_ZN4vllm25paged_attention_v2_kernelIffLi120ELi16ELi128ELNS_18Fp8KVCacheDataTypeE0ELb1ELi512EEEvPfS2_PT_PKS3_PKT0_S9_ifPKiSB_iPKfiiiSD_SD_iiiii:
.text._ZN4vllm25paged_attention_v2_kernelIffLi120ELi16ELi128ELNS_18Fp8KVCacheDataTypeE0ELb1ELi512EEEvPfS2_PT_PKS3_PKT0_S9_ifPKiSB_iPKfiiiSD_SD_iiiii:
        /* <DEDUP_REMOVED lines=17> */
[----:B------:R-:W4:Y:S01]  /*0110*/  LDC R4, c[0x0][0x370] ;  /* 0x0000dc00ff047b82 */ /* 0x000f220000000800 */
[----:B------:R-:W-:Y:S01]  /*0120*/  IMAD.MOV.U32 R54, RZ, RZ, RZ ;  /* 0x000000ffff367224 */ /* 0x000fe200078e00ff */
[----:B------:R-:W-:Y:S01]  /*0130*/  UIADD3 UR6, UPT, UPT, UR9, -0x1, URZ ;  /* 0xffffffff09067890 */ /* 0x000fe2000fffe0ff */
[----:B------:R-:W4:Y:S01]  /*0140*/  S2R R51, SR_CTAID.Z ;  /* 0x0000000000337919 */ /* 0x000f220000002700 */
[----:B------:R-:W4:Y:S04]  /*0150*/  LDCU UR16, c[0x0][0x3f8] ;  /* 0x00007f00ff1077ac */ /* 0x000f280008000800 */
[----:B------:R-:W4:Y:S01]  /*0160*/  LDC R19, c[0x0][0x408] ;  /* 0x00010200ff137b82 */ /* 0x000f220000000800 */
[----:B-1----:R-:W-:Y:S01]  /*0170*/  IMAD R0, R3, UR4, RZ ;  /* 0x0000000403007c24 */ /* 0x002fe2000f8e02ff */
[----:B------:R-:W1:Y:S01]  /*0180*/  LDCU UR17, c[0x0][0x3fc] ;  /* 0x00007f80ff1177ac */ /* 0x000e620008000800 */
[----:B------:R-:W0:Y:S01]  /*0190*/  LDCU UR18, c[0x0][0x3e0] ;  /* 0x00007c00ff1277ac */ /* 0x000e220008000800 */
[----:B--2---:R-:W-:Y:S01]  /*01a0*/  ISETP.NE.U32.AND P0, PT, R10, RZ, PT ;  /* 0x000000ff0a00720c */ /* 0x004fe20003f05070 */
[----:B------:R-:W2:Y:S03]  /*01b0*/  LDCU UR19, c[0x0][0x3dc] ;  /* 0x00007b80ff1377ac */ /* 0x000ea60008000800 */
[----:B------:R-:W-:-:S02]  /*01c0*/  ISETP.NE.AND.EX P0, PT, R11, RZ, PT, P0 ;  /* 0x000000ff0b00720c */ /* 0x000fc40003f05300 */
[----:B0-----:R-:W-:Y:S01]  /*01d0*/  ISETP.GT.U32.AND P1, PT, R45, 0x3b, PT ;  /* 0x0000003b2d00780c */ /* 0x001fe20003f24070 */
[----:B------:R-:W0:Y:S01]  /*01e0*/  LDCU UR22, c[0x0][0x3b4] ;  /* 0x00007680ff1677ac */ /* 0x000e220008000800 */
[----:B------:R-:W0:Y:S09]  /*01f0*/  LDCU.64 UR20, c[0x0][0x3a0] ;  /* 0x00007400ff1477ac */ /* 0x000e320008000a00 */
[----:B------:R-:W1:Y:S02]  /*0200*/  @P0 LDC.64 R10, c[0x0][0x3d0] ;  /* 0x0000f400ff0a0b82 */ /* 0x000e640000000a00 */
[----:B---3--:R-:W-:Y:S01]  /*0210*/  @!P1 IMAD R2, R5, 0x78, RZ ;  /* 0x0000007805029824 */ /* 0x008fe200078e02ff */
[----:B------:R-:W-:-:S04]  /*0220*/  @!P1 SHF.L.U32 R7, R45, 0x1, RZ ;  /* 0x000000012d079819 */ /* 0x000fc800000006ff */
[----:B------:R-:W-:Y:S01]  /*0230*/  @!P1 IADD3 R2, P2, P3, R7, R0, R2 ;  /* 0x0000000007029210 */ /* 0x000fe20007b5e002 */
[----:B------:R-:W3:Y:S01]  /*0240*/  @!P1 LDC.64 R8, c[0x0][0x398] ;  /* 0x0000e600ff089b82 */ /* 0x000ee20000000a00 */
[----:B------:R-:W-:-:S04]  /*0250*/  SHF.R.S32.HI R0, RZ, 0x1f, R0 ;  /* 0x0000001fff007819 */ /* 0x000fc80000011400 */
[----:B------:R-:W-:Y:S02]  /*0260*/  @!P1 IADD3.X R0, PT, PT, RZ, R0, RZ, P2, P3 ;  /* 0x00000000ff009210 */ /* 0x000fe400017e64ff */
[----:B---3--:R-:W-:-:S04]  /*0270*/  @!P1 LEA R6, P2, R2, R8, 0x2 ;  /* 0x0000000802069211 */ /* 0x008fc800078410ff */
[----:B------:R-:W-:Y:S02]  /*0280*/  @!P1 LEA.HI.X R7, R2, R9, R0, 0x2, P2 ;  /* 0x0000000902079211 */ /* 0x000fe400010f1400 */
[----:B------:R-:W3:Y:S04]  /*0290*/  LDC R9, c[0x0][0x3b0] ;  /* 0x0000ec00ff097b82 */ /* 0x000ee80000000800 */
[----:B------:R-:W2:Y:S01]  /*02a0*/  @!P1 LDG.E.64.CONSTANT R6, desc[UR10][R6.64] ;  /* 0x0000000a06069981 */ /* 0x000ea2000c1e9b00 */
[----:B-1----:R-:W-:-:S05]  /*02b0*/  @P0 IMAD.WIDE.U32 R10, R5, 0x4, R10 ;  /* 0x00000004050a0825 */ /* 0x002fca00078e000a */
[----:B------:R1:W5:Y:S01]  /*02c0*/  @P0 LDG.E.CONSTANT R54, desc[UR10][R10.64] ;  /* 0x0000000a0a360981 */ /* 0x000362000c1e9900 */
[----:B---3--:R-:W-:-:S04]  /*02d0*/  IABS R15, R9 ;  /* 0x00000009000f7213 */ /* 0x008fc80000000000 */
[----:B------:R-:W3:Y:S08]  /*02e0*/  I2F.RP R0, R15 ;  /* 0x0000000f00007306 */ /* 0x000ef00000209400 */
[----:B---3--:R-:W3:Y:S02]  /*02f0*/  MUFU.RCP R0, R0 ;  /* 0x0000000000007308 */ /* 0x008ee40000001000 */
[----:B---3--:R-:W-:-:S06]  /*0300*/  IADD3 R12, PT, PT, R0, 0xffffffe, RZ ;  /* 0x0ffffffe000c7810 */ /* 0x008fcc0007ffe0ff */
[----:B------:R3:W4:Y:S02]  /*0310*/  F2I.FTZ.U32.TRUNC.NTZ R13, R12 ;  /* 0x0000000c000d7305 */ /* 0x000724000021f000 */
[----:B---3--:R-:W-:Y:S02]  /*0320*/  HFMA2 R12, -RZ, RZ, 0, 0 ;  /* 0x00000000ff0c7431 */ /* 0x008fe400000001ff */
[----:B----4-:R-:W-:-:S04]  /*0330*/  IMAD.MOV R2, RZ, RZ, -R13 ;  /* 0x000000ffff027224 */ /* 0x010fc800078e0a0d */
        /* <DEDUP_REMOVED lines=8> */
[----:B------:R-:W-:Y:S01]  /*03c0*/  ISETP.GE.U32.AND P0, PT, R0, R15, PT ;  /* 0x0000000f0000720c */ /* 0x000fe20003f06070 */
[----:B------:R-:W-:-:S05]  /*03d0*/  IMAD.U32 R0, RZ, RZ, UR15 ;  /* 0x0000000fff007e24 */ /* 0x000fca000f8e00ff */
[----:B------:R-:W-:Y:S02]  /*03e0*/  IABS R0, R0 ;  /* 0x0000000000007213 */ /* 0x000fe40000000000 */
[----:B------:R-:W-:Y:S02]  /*03f0*/  LOP3.LUT R2, R4, R9, RZ, 0x3c, !PT ;  /* 0x0000000904027212 */ /* 0x000fe400078e3cff */
[----:B------:R-:W3:Y:S01]  /*0400*/  I2F.RP R8, R0 ;  /* 0x0000000000087306 */ /* 0x000ee20000209400 */
[----:B------:R-:W-:Y:S02]  /*0410*/  @!P2 IADD3 R13, PT, PT, R13, 0x1, RZ ;  /* 0x000000010d0da810 */ /* 0x000fe40007ffe0ff */
[----:B------:R-:W-:Y:S02]  /*0420*/  ISETP.GE.AND P3, PT, R2, RZ, PT ;  /* 0x000000ff0200720c */ /* 0x000fe40003f66270 */
[----:B------:R-:W-:Y:S01]  /*0430*/  ISETP.NE.AND P2, PT, R9, RZ, PT ;  /* 0x000000ff0900720c */ /* 0x000fe20003f45270 */
[----:B------:R-:W-:-:S05]  /*0440*/  @P0 VIADD R13, R13, 0x1 ;  /* 0x000000010d0d0836 */ /* 0x000fca0000000000 */
[----:B------:R-:W-:Y:S01]  /*0450*/  MOV R16, R13 ;  /* 0x0000000d00107202 */ /* 0x000fe20000000f00 */
[----:B---3--:R-:W3:Y:S04]  /*0460*/  MUFU.RCP R8, R8 ;  /* 0x0000000800087308 */ /* 0x008ee80000001000 */
[----:B------:R-:W-:Y:S02]  /*0470*/  @!P3 IMAD.MOV R16, RZ, RZ, -R16 ;  /* 0x000000ffff10b224 */ /* 0x000fe400078e0a10 */
[----:B------:R-:W-:-:S04]  /*0480*/  @!P2 LOP3.LUT R16, RZ, R9, RZ, 0x33, !PT ;  /* 0x00000009ff10a212 */ /* 0x000fc800078e33ff */
[----:B------:R-:W-:-:S04]  /*0490*/  IABS R17, R16 ;  /* 0x0000001000117213 */ /* 0x000fc80000000000 */
[----:B------:R-:W4:Y:S01]  /*04a0*/  I2F.RP R2, R17 ;  /* 0x0000001100027306 */ /* 0x000f220000209400 */
[----:B---3--:R-:W-:-:S07]  /*04b0*/  IADD3 R12, PT, PT, R8, 0xffffffe, RZ ;  /* 0x0ffffffe080c7810 */ /* 0x008fce0007ffe0ff */
[----:B------:R3:W0:Y:S08]  /*04c0*/  F2I.FTZ.U32.TRUNC.NTZ R13, R12 ;  /* 0x0000000c000d7305 */ /* 0x000630000021f000 */
[----:B----4-:R-:W1:Y:S01]  /*04d0*/  MUFU.RCP R2, R2 ;  /* 0x0000000200027308 */ /* 0x010e620000001000 */
[----:B---3--:R-:W-:-:S05]  /*04e0*/  IMAD.MOV.U32 R12, RZ, RZ, RZ ;  /* 0x000000ffff0c7224 */ /* 0x008fca00078e00ff */
[----:B------:R-:W-:Y:S02]  /*04f0*/  R2UR UR4, R12 ;  /* 0x000000000c0472ca */ /* 0x000fe400000e0000 */
[C---:B0-----:R-:W-:Y:S01]  /*0500*/  R2UR UR5, R13.reuse ;  /* 0x000000000d0572ca */ /* 0x041fe200000e0000 */
[----:B------:R-:W-:Y:S02]  /*0510*/  IMAD R14, R13, R0, RZ ;  /* 0x000000000d0e7224 */ /* 0x000fe400078e02ff */
[----:B------:R-:W-:-:S03]  /*0520*/  IMAD.U32 R8, RZ, RZ, UR6 ;  /* 0x00000006ff087e24 */ /* 0x000fc6000f8e00ff */
[----:B------:R-:W-:Y:S02]  /*0530*/  IADD3 R15, PT, PT, -R14, RZ, RZ ;  /* 0x000000ff0e0f7210 */ /* 0x000fe40007ffe1ff */
[----:B-1----:R-:W-:Y:S02]  /*0540*/  IADD3 R10, PT, PT, R2, 0xffffffe, RZ ;  /* 0x0ffffffe020a7810 */ /* 0x002fe40007ffe0ff */
[----:B------:R-:W-:-:S03]  /*0550*/  IABS R2, R8 ;  /* 0x0000000800027213 */ /* 0x000fc60000000000 */
[----:B------:R-:W-:Y:S01]  /*0560*/  IMAD.HI.U32 R15, R13, R15, UR4 ;  /* 0x000000040d0f7e27 */ /* 0x000fe2000f8e000f */
[----:B------:R0:W1:Y:S01]  /*0570*/  F2I.FTZ.U32.TRUNC.NTZ R11, R10 ;  /* 0x0000000a000b7305 */ /* 0x000062000021f000 */
[----:B------:R-:W-:-:S03]  /*0580*/  R2UR UR14, R2 ;  /* 0x00000000020e72ca */ /* 0x000fc600000e0000 */
[----:B------:R-:W-:Y:S01]  /*0590*/  R2UR UR13, R15 ;  /* 0x000000000f0d72ca */ /* 0x000fe200000e0000 */
[----:B0-----:R-:W-:Y:S02]  /*05a0*/  HFMA2 R10, -RZ, RZ, 0, 0 ;  /* 0x00000000ff0a7431 */ /* 0x001fe400000001ff */
[----:B-1----:R-:W-:-:S10]  /*05b0*/  IMAD.MOV R2, RZ, RZ, -R11 ;  /* 0x000000ffff027224 */ /* 0x002fd400078e0a0b */
[----:B------:R-:W-:Y:S01]  /*05c0*/  UIMAD.WIDE.U32 UR4, UR13, UR14, URZ ;  /* 0x0000000e0d0472a5 */ /* 0x000fe2000f8e00ff */
[----:B------:R-:W-:Y:S01]  /*05d0*/  IMAD R13, R2, R17, RZ ;  /* 0x00000011020d7224 */ /* 0x000fe200078e02ff */
[----:B------:R-:W-:-:S03]  /*05e0*/  IABS R2, R16 ;  /* 0x0000001000027213 */ /* 0x000fc60000000000 */
[----:B------:R-:W-:Y:S01]  /*05f0*/  IMAD.HI.U32 R10, R11, R13, R10 ;  /* 0x0000000d0b0a7227 */ /* 0x000fe200078e000a */
[----:B------:R-:W-:Y:S01]  /*0600*/  IABS R11, R5 ;  /* 0x00000005000b7213 */ /* 0x000fe20000000000 */
[----:B------:R-:W-:Y:S01]  /*0610*/  UMOV UR7, UR5 ;  /* 0x0000000500077c82 */ /* 0x000fe20008000000 */
[----:B------:R-:W-:Y:S01]  /*0620*/  IADD3 R8, PT, PT, RZ, -R2, RZ ;  /* 0x80000002ff087210 */ /* 0x000fe20007ffe0ff */
[----:B------:R-:W-:Y:S01]  /*0630*/  IMAD R15, RZ, RZ, -UR7 ;  /* 0x80000007ff0f7e24 */ /* 0x000fe2000f8e02ff */
[----:B------:R-:W0:Y:S01]  /*0640*/  S2R R12, SR_CgaCtaId ;  /* 0x00000000000c7919 */ /* 0x000e220000008800 */
[----:B------:R-:W-:-:S04]  /*0650*/  IMAD.HI.U32 R2, R10, R11, RZ ;  /* 0x0000000b0a027227 */ /* 0x000fc800078e00ff */
[----:B------:R-:W-:Y:S01]  /*0660*/  IMAD R15, R0, R15, UR14 ;  /* 0x0000000e000f7e24 */ /* 0x000fe2000f8e020f */
[----:B------:R-:W-:Y:S01]  /*0670*/  UIADD3 UR4, UPT, UPT, UR9, 0xf, URZ ;  /* 0x0000000f09047890 */ /* 0x000fe2000fffe0ff */
[----:B------:R-:W-:Y:S01]  /*0680*/  IMAD R8, R2, R8, R11 ;  /* 0x0000000802087224 */ /* 0x000fe200078e020b */
[----:B------:R-:W-:Y:S01]  /*0690*/  LOP3.LUT R10, R5, R16, RZ, 0x3c, !PT ;  /* 0x00000010050a7212 */ /* 0x000fe200078e3cff */
[----:B------:R-:W-:Y:S01]  /*06a0*/  ULEA UR5, UR8, 0x20, 0x5 ;  /* 0x0000002008057891 */ /* 0x000fe2000f8e28ff */
[----:B------:R-:W-:Y:S01]  /*06b0*/  ISETP.GT.U32.AND P0, PT, R0, R15, PT ;  /* 0x0000000f0000720c */ /* 0x000fe20003f04070 */
[----:B------:R-:W1:Y:S01]  /*06c0*/  LDCU UR14, c[0x0][0x3c8] ;  /* 0x00007900ff0e77ac */ /* 0x000e620008000800 */
[----:B------:R-:W-:Y:S02]  /*06d0*/  ISETP.GT.U32.AND P3, PT, R17, R8, PT ;  /* 0x000000081100720c */ /* 0x000fe40003f64070 */
[----:B------:R-:W-:-:S09]  /*06e0*/  MOV R11, 0x400 ;  /* 0x00000400000b7802 */ /* 0x000fd20000000f00 */
[----:B------:R-:W-:Y:S01]  /*06f0*/  VOTEU.ANY UP1, P0 ;  /* 0x0000000000ff7886 */ /* 0x000fe20000020100 */
[----:B------:R-:W-:Y:S01]  /*0700*/  PLOP3.LUT P4, PT, PT, PT, UP1, 0x80, 0x8 ;  /* 0x000000000008781c */ /* 0x000fe20003f8f018 */
[----:B------:R-:W-:-:S05]  /*0710*/  @!P3 IMAD.IADD R8, R8, 0x1, -R17 ;  /* 0x000000010808b824 */ /* 0x000fca00078e0a11 */
[----:B------:R-:W-:Y:S02]  /*0720*/  ISETP.GE.U32.AND P2, PT, R8, R17, PT ;  /* 0x000000110800720c */ /* 0x000fe40003f46070 */
[----:B------:R-:W-:Y:S02]  /*0730*/  LOP3.LUT R8, R45, 0x1, RZ, 0xc0, !PT ;  /* 0x000000012d087812 */ /* 0x000fe400078ec0ff */
[----:B0-----:R-:W-:Y:S01]  /*0740*/  LEA R13, R12, R11, 0x18 ;  /* 0x0000000b0c0d7211 */ /* 0x001fe200078ec0ff */
[----:B------:R-:W-:Y:S01]  /*0750*/  USHF.R.U32.HI UR4, URZ, 0x4, UR4 ;  /* 0x00000004ff047899 */ /* 0x000fe20008011604 */
[----:B------:R-:W-:Y:S01]  /*0760*/  ISETP.GE.AND P0, PT, R10, RZ, PT ;  /* 0x000000ff0a00720c */ /* 0x000fe20003f06270 */
[----:B------:R-:W-:Y:S01]  /*0770*/  @!P3 VIADD R2, R2, 0x1 ;  /* 0x000000010202b836 */ /* 0x000fe20000000000 */
[-C--:B------:R-:W-:Y:S02]  /*0780*/  @!P4 IADD3 R15, PT, PT, R15, -R0.reuse, RZ ;  /* 0x800000000f0fc210 */ /* 0x080fe40007ffe0ff */
[----:B------:R-:W-:Y:S01]  /*0790*/  ISETP.NE.AND P3, PT, R16, RZ, PT ;  /* 0x000000ff1000720c */ /* 0x000fe20003f65270 */
[----:B------:R-:W-:Y:S01]  /*07a0*/  IMAD R13, R8, 0xf0, R13 ;  /* 0x000000f0080d7824 */ /* 0x000fe200078e020d */
[----:B------:R-:W-:Y:S01]  /*07b0*/  ISETP.GE.U32.AND P4, PT, R15, R0, PT ;  /* 0x000000000f00720c */ /* 0x000fe20003f86070 */
[----:B------:R-:W-:Y:S01]  /*07c0*/  UISETP.LT.U32.AND UP3, UPT, UR4, UR5, UPT ;  /* 0x000000050400728c */ /* 0x000fe2000bf61070 */
[----:B------:R-:W-:-:S02]  /*07d0*/  SHF.R.U32.HI R8, RZ, 0x5, R45 ;  /* 0x00000005ff087819 */ /* 0x000fc4000001162d */
[----:B------:R-:W-:Y:S02]  /*07e0*/  @P2 IADD3 R2, PT, PT, R2, 0x1, RZ ;  /* 0x0000000102022810 */ /* 0x000fe40007ffe0ff */
[----:B------:R-:W-:Y:S01]  /*07f0*/  ISETP.GE.AND P2, PT, R19, RZ, PT ;  /* 0x000000ff1300720c */ /* 0x000fe20003f46270 */
[----:B------:R-:W-:Y:S01]  /*0800*/  USEL UR4, UR4, UR5, UP3 ;  /* 0x0000000504047287 */ /* 0x000fe20009800000 */
[----:B------:R-:W-:Y:S01]  /*0810*/  IMAD R51, R51, 0x20, R8 ;  /* 0x0000002033337824 */ /* 0x000fe200078e0208 */
[----:B------:R-:W-:Y:S01]  /*0820*/  ULOP3.LUT UR6, UR6, UR15, URZ, 0x3c, !UPT ;  /* 0x0000000f06067292 */ /* 0x000fe2000f8e3cff */
[----:B------:R-:W-:Y:S01]  /*0830*/  @!P0 IMAD.MOV R2, RZ, RZ, -R2 ;  /* 0x000000ffff028224 */ /* 0x000fe200078e0a02 */
[----:B------:R-:W-:Y:S01]  /*0840*/  @!P3 LOP3.LUT R2, RZ, R16, RZ, 0x33, !PT ;  /* 0x00000010ff02b212 */ /* 0x000fe200078e33ff */
[----:B------:R-:W-:Y:S02]  /*0850*/  UIMAD UR5, UR8, -0x20, UR4 ;  /* 0xffffffe0080578a4 */ /* 0x000fe4000f8e0204 */
[----:B------:R-:W-:Y:S01]  /*0860*/  ISETP.GE.U32.AND P0, PT, R51, UR4, PT ;  /* 0x0000000433007c0c */ /* 0x000fe2000bf06070 */
[----:B------:R-:W-:Y:S01]  /*0870*/  UISETP.GE.AND UP2, UPT, UR6, URZ, UPT ;  /* 0x000000ff0600728c */ /* 0x000fe2000bf46270 */
[----:B------:R-:W-:Y:S01]  /*0880*/  SHF.R.U32.HI R10, RZ, 0x1, R45 ;  /* 0x00000001ff0a7819 */ /* 0x000fe2000001162d */
[----:B------:R-:W-:Y:S01]  /*0890*/  UISETP.NE.AND UP0, UPT, UR15, URZ, UPT ;  /* 0x000000ff0f00728c */ /* 0x000fe2000bf05270 */
[----:B------:R-:W-:Y:S01]  /*08a0*/  VOTEU.ANY UP3, P4 ;  /* 0x0000000000ff7886 */ /* 0x000fe20002060100 */
[----:B------:R-:W-:Y:S01]  /*08b0*/  @!UP1 UIADD3 UR7, UPT, UPT, UR7, 0x1, URZ ;  /* 0x0000000107079890 */ /* 0x000fe2000fffe0ff */
[----:B------:R-:W-:Y:S01]  /*08c0*/  @P2 IMAD R4, R4, UR16, R5 ;  /* 0x0000001004042c24 */ /* 0x000fe2000f8e0205 */
[----:B------:R-:W-:Y:S01]  /*08d0*/  ULEA UR5, UR5, UR12, 0x4 ;  /* 0x0000000c05057291 */ /* 0x000fe2000f8e20ff */
[----:B------:R-:W-:Y:S01]  /*08e0*/  @!P2 IMAD R9, R9, UR16, R2 ;  /* 0x000000100909ac24 */ /* 0x000fe2000f8e0202 */
[----:B------:R-:W-:Y:S01]  /*08f0*/  @!P1 LEA R13, R10, R13, 0x3 ;  /* 0x0000000d0a0d9211 */ /* 0x000fe200078e18ff */
[----:B------:R-:W-:Y:S01]  /*0900*/  @UP3 UIADD3 UR7, UPT, UPT, UR7, 0x1, URZ ;  /* 0x0000000107073890 */ /* 0x000fe2000fffe0ff */
[----:B------:R-:W-:Y:S01]  /*0910*/  @P2 IMAD R52, R4, R19, 0x1 ;  /* 0x0000000104342424 */ /* 0x000fe200078e0213 */
[----:B------:R-:W-:Y:S01]  /*0920*/  UISETP.LT.AND UP1, UPT, UR9, UR5, UPT ;  /* 0x000000050900728c */ /* 0x000fe2000bf21270 */
[----:B------:R-:W-:Y:S01]  /*0930*/  @!P2 IADD3 R4, PT, PT, -R9, RZ, RZ ;  /* 0x000000ff0904a210 */ /* 0x000fe20007ffe1ff */
[----:B------:R-:W-:Y:S01]  /*0940*/  @!UP2 UIADD3 UR7, UPT, UPT, -UR7, URZ, URZ ;  /* 0x000000ff0707a290 */ /* 0x000fe2000fffe1ff */
[----:B-1----:R-:W-:Y:S01]  /*0950*/  IMAD R3, R3, UR14, RZ ;  /* 0x0000000e03037c24 */ /* 0x002fe2000f8e02ff */
[----:B------:R-:W-:Y:S01]  /*0960*/  USEL UR5, UR9, UR5, UP1 ;  /* 0x0000000509057287 */ /* 0x000fe20008800000 */
[----:B------:R-:W-:Y:S01]  /*0970*/  BSSY B0, `(.L_x_25741) ;  /* 0x00000e7000007945 */ /* 0x000fe20003800000 */
[----:B------:R-:W-:Y:S01]  /*0980*/  @!UP0 ULOP3.LUT UR7, URZ, UR15, URZ, 0x33, !UPT ;  /* 0x0000000fff078292 */ /* 0x000fe2000f8e33ff */
[----:B--2---:R0:W-:Y:S01]  /*0990*/  @!P1 STS.64 [R13], R6 ;  /* 0x000000060d009388 */ /* 0x0041e20000000a00 */
[----:B------:R-:W-:Y:S01]  /*09a0*/  @!P2 IMAD R52, R19, R4, 0x1 ;  /* 0x000000011334a424 */ /* 0x000fe200078e0204 */
[----:B------:R-:W-:Y:S01]  /*09b0*/  MOV R53, R0 ;  /* 0x0000000000357202 */ /* 0x000fe20000000f00 */
[----:B------:R-:W-:Y:S01]  /*09c0*/  IMAD.MOV.U32 R50, RZ, RZ, -0x800001 ;  /* 0xff7fffffff327424 */ /* 0x000fe200078e00ff */
[----:B------:R-:W-:Y:S06]  /*09d0*/  BAR.SYNC.DEFER_BLOCKING 0x0 ;  /* 0x0000000000007b1d */ /* 0x000fec0000010000 */
[----:B------:R-:W-:Y:S05]  /*09e0*/  @P0 BRA `(.L_x_25742) ;  /* 0x0000000c007c0947 */ /* 0x000fea0003800000 */
[----:B------:R-:W1:Y:S01]  /*09f0*/  LDCU.64 UR14, c[0x0][0x3b8] ;  /* 0x00007700ff0e77ac */ /* 0x000e620008000a00 */
[----:B0-----:R-:W-:Y:S01]  /*0a00*/  IMAD.WIDE.U32 R6, R51, 0x4, RZ ;  /* 0x0000000433067825 */ /* 0x001fe200078e00ff */
[----:B------:R-:W-:Y:S02]  /*0a10*/  IADD3 R11, PT, PT, R11, 0x200, RZ ;  /* 0x000002000b0b7810 */ /* 0x000fe40007ffe0ff */
[----:B------:R-:W-:Y:S01]  /*0a20*/  LEA R9, R8, UR12, 0x4 ;  /* 0x0000000c08097c11 */ /* 0x000fe2000f8e20ff */
[C---:B------:R-:W-:Y:S01]  /*0a30*/  IMAD.SHL.U32 R0, R10.reuse, 0x4, RZ ;  /* 0x000000040a007824 */ /* 0x040fe200078e00ff */
[----:B------:R-:W-:Y:S01]  /*0a40*/  LOP3.LUT R10, R10, 0xf, RZ, 0xc0, !PT ;  /* 0x0000000f0a0a7812 */ /* 0x000fe200078ec0ff */
[----:B------:R-:W-:Y:S01]  /*0a50*/  IMAD.WIDE R6, R3, 0x4, R6 ;  /* 0x0000000403067825 */ /* 0x000fe200078e0206 */
[----:B------:R-:W-:Y:S02]  /*0a60*/  MOV R50, 0xff7fffff ;  /* 0xff7fffff00327802 */ /* 0x000fe40000000f00 */
[----:B------:R-:W-:Y:S01]  /*0a70*/  LOP3.LUT R3, R0, 0x3c, RZ, 0xc0, !PT ;  /* 0x0000003c00037812 */ /* 0x000fe200078ec0ff */
[----:B------:R-:W-:Y:S01]  /*0a80*/  VIADD R46, R9, 0x1 ;  /* 0x00000001092e7836 */ /* 0x000fe20000000000 */
[----:B------:R-:W-:-:S02]  /*0a90*/  LEA R0, R12, R11, 0x18 ;  /* 0x0000000b0c007211 */ /* 0x000fc400078ec0ff */
[----:B------:R-:W-:Y:S01]  /*0aa0*/  IADD3 R10, PT, PT, R10, R9, RZ ;  /* 0x000000090a0a7210 */ /* 0x000fe20007ffe0ff */
[----:B------:R-:W-:Y:S01]  /*0ab0*/  IMAD R3, R8, 0x40, R3 ;  /* 0x0000004008037824 */ /* 0x000fe200078e0203 */
[----:B-1----:R-:W-:-:S03]  /*0ac0*/  IADD3 R44, P0, PT, R6, UR14, RZ ;  /* 0x0000000e062c7c10 */ /* 0x002fc6000ff1e0ff */
[----:B------:R-:W-:Y:S01]  /*0ad0*/  IMAD.IADD R49, R3, 0x1, R0 ;  /* 0x0000000103317824 */ /* 0x000fe200078e0200 */
[C---:B------:R-:W-:Y:S01]  /*0ae0*/  IADD3 R48, PT, PT, R10.reuse, -UR9, RZ ;  /* 0x800000090a307c10 */ /* 0x040fe2000fffe0ff */
[----:B------:R-:W-:Y:S01]  /*0af0*/  VIADD R47, R10, 0x1 ;  /* 0x000000010a2f7836 */ /* 0x000fe20000000000 */
[----:B------:R-:W-:-:S07]  /*0b00*/  IADD3.X R3, PT, PT, R7, UR15, RZ, P0, !PT ;  /* 0x0000000f07037c10 */ /* 0x000fce00087fe4ff */
.L_x_25747:
[----:B0-----:R-:W0:Y:S01]  /*0b10*/  LDC R10, c[0x0][0x400] ;  /* 0x00010000ff0a7b82 */ /* 0x001e220000000800 */
        /* <DEDUP_REMOVED lines=27> */
[----:B------:R-:W-:Y:S02]  /*0cd0*/  IMAD.IADD R4, R13, 0x1, R52 ;  /* 0x000000010d047824 */ /* 0x000fe400078e0234 */
[----:B------:R-:W-:Y:S02]  /*0ce0*/  IMAD R9, R6, R11, RZ ;  /* 0x0000000b06097224 */ /* 0x000fe400078e02ff */
[----:B------:R-:W-:Y:S01]  /*0cf0*/  HFMA2 R6, -RZ, RZ, 0, 0 ;  /* 0x00000000ff067431 */ /* 0x000fe200000001ff */
[----:B------:R-:W-:-:S02]  /*0d00*/  IABS R8, R4 ;  /* 0x0000000400087213 */ /* 0x000fc40000000000 */
[----:B------:R-:W-:Y:S02]  /*0d10*/  ISETP.GE.AND P2, PT, R4, RZ, PT ;  /* 0x000000ff0400720c */ /* 0x000fe40003f46270 */
[----:B------:R-:W-:-:S04]  /*0d20*/  IMAD.HI.U32 R6, R7, R9, R6 ;  /* 0x0000000907067227 */ /* 0x000fc800078e0006 */
[----:B------:R-:W-:-:S04]  /*0d30*/  IMAD.MOV.U32 R7, RZ, RZ, R8 ;  /* 0x000000ffff077224 */ /* 0x000fc800078e0008 */
[----:B------:R-:W-:-:S05]  /*0d40*/  IMAD.HI.U32 R6, R6, R7, RZ ;  /* 0x0000000706067227 */ /* 0x000fca00078e00ff */
[----:B------:R-:W-:-:S05]  /*0d50*/  IADD3 R6, PT, PT, -R6, RZ, RZ ;  /* 0x000000ff06067210 */ /* 0x000fca0007ffe1ff */
        /* <DEDUP_REMOVED lines=10> */
[----:B------:R-:W-:-:S04]  /*0e00*/  LOP3.LUT R4, R45, 0x1, RZ, 0xc0, !PT ;  /* 0x000000012d047812 */ /* 0x000fc800078ec0ff */
[----:B------:R-:W-:-:S13]  /*0e10*/  ISETP.NE.U32.AND P0, PT, R4, 0x1, PT ;  /* 0x000000010400780c */ /* 0x000fda0003f05070 */
[----:B------:R-:W-:Y:S05]  /*0e20*/  @!P0 BRA `(.L_x_25745) ;  /* 0x0000000800448947 */ /* 0x000fea0003800000 */
[----:B------:R-:W-:-:S05]  /*0e30*/  MOV R4, 0xff7fffff ;  /* 0xff7fffff00047802 */ /* 0x000fca0000000f00 */
[----:B------:R1:W-:Y:S01]  /*0e40*/  STS [R49], R4 ;  /* 0x0000000431007388 */ /* 0x0003e20000000800 */
[----:B------:R-:W-:Y:S05]  /*0e50*/  BRA `(.L_x_25745) ;  /* 0x0000000800387947 */ /* 0x000fea0003800000 */
.L_x_25744:
[----:B------:R-:W-:Y:S01]  /*0e60*/  MOV R9, R3 ;  /* 0x0000000300097202 */ /* 0x000fe20000000f00 */
[----:B------:R-:W-:-:S05]  /*0e70*/  IMAD.MOV.U32 R8, RZ, RZ, R44 ;  /* 0x000000ffff087224 */ /* 0x000fca00078e002c */
[----:B------:R-:W2:Y:S01]  /*0e80*/  LDG.E.CONSTANT R9, desc[UR10][R8.64] ;  /* 0x0000000a08097981 */ /* 0x000ea2000c1e9900 */
[----:B------:R-:W-:Y:S02]  /*0e90*/  IMAD.SHL.U32 R11, R45, 0x2, RZ ;  /* 0x000000022d0b7824 */ /* 0x000fe400078e00ff */
[----:B------:R-:W-:-:S03]  /*0ea0*/  IMAD R4, R2, UR18, RZ ;  /* 0x0000001202047c24 */ /* 0x000fc6000f8e02ff */
[C---:B------:R-:W-:Y:S02]  /*0eb0*/  LOP3.LUT R7, R11.reuse, 0x3c, RZ, 0xc0, !PT ;  /* 0x0000003c0b077812 */ /* 0x040fe400078ec0ff */
[----:B------:R-:W-:Y:S02]  /*0ec0*/  LOP3.LUT R11, R11, 0x2, RZ, 0xc0, !PT ;  /* 0x000000020b0b7812 */ /* 0x000fe400078ec0ff */
[----:B------:R-:W-:-:S04]  /*0ed0*/  IADD3 R6, P0, PT, R4, R7, RZ ;  /* 0x0000000704067210 */ /* 0x000fc80007f1e0ff */
[----:B------:R-:W-:Y:S02]  /*0ee0*/  LEA.HI.X.SX32 R7, R4, RZ, 0x1, P0 ;  /* 0x000000ff04077211 */ /* 0x000fe400000f0eff */
[----:B------:R-:W-:Y:S01]  /*0ef0*/  MOV R4, 0x400 ;  /* 0x0000040000047802 */ /* 0x000fe20000000f00 */
        /* <DEDUP_REMOVED lines=10> */
[----:B------:R-:W4:Y:S01]  /*0fa0*/  LDG.E.64.CONSTANT R22, desc[UR10][R56.64+0x500] ;  /* 0x0005000a38167981 */ /* 0x000f22000c1e9b00 */
[----:B------:R-:W0:Y:S03]  /*0fb0*/  S2R R9, SR_CgaCtaId ;  /* 0x0000000000097919 */ /* 0x000e260000008800 */
[----:B------:R-:W4:Y:S04]  /*0fc0*/  LDG.E.64.CONSTANT R24, desc[UR10][R56.64+0x600] ;  /* 0x0006000a38187981 */ /* 0x000f28000c1e9b00 */
[----:B------:R-:W4:Y:S04]  /*0fd0*/  LDG.E.64.CONSTANT R20, desc[UR10][R56.64+0x700] ;  /* 0x0007000a38147981 */ /* 0x000f28000c1e9b00 */
[----:B------:R-:W4:Y:S04]  /*0fe0*/  LDG.E.64.CONSTANT R38, desc[UR10][R56.64+0x800] ;  /* 0x0008000a38267981 */ /* 0x000f28000c1e9b00 */
[----:B------:R-:W4:Y:S04]  /*0ff0*/  LDG.E.64.CONSTANT R36, desc[UR10][R56.64+0x900] ;  /* 0x0009000a38247981 */ /* 0x000f28000c1e9b00 */
[----:B------:R-:W4:Y:S04]  /*1000*/  LDG.E.64.CONSTANT R34, desc[UR10][R56.64+0xa00] ;  /* 0x000a000a38227981 */ /* 0x000f28000c1e9b00 */
[----:B------:R-:W4:Y:S04]  /*1010*/  LDG.E.64.CONSTANT R32, desc[UR10][R56.64+0xb00] ;  /* 0x000b000a38207981 */ /* 0x000f28000c1e9b00 */
[----:B------:R-:W4:Y:S01]  /*1020*/  LDG.E.64.CONSTANT R42, desc[UR10][R56.64+0x1300] ;  /* 0x0013000a382a7981 */ /* 0x000f22000c1e9b00 */
[----:B0-----:R-:W-:-:S03]  /*1030*/  LEA R9, R9, R4, 0x18 ;  /* 0x0000000409097211 */ /* 0x001fc600078ec0ff */
[----:B------:R-:W4:Y:S01]  /*1040*/  LDG.E.64.CONSTANT R40, desc[UR10][R56.64+0x1400] ;  /* 0x0014000a38287981 */ /* 0x000f22000c1e9b00 */
[----:B------:R-:W-:-:S05]  /*1050*/  LOP3.LUT R4, R45, 0x1, RZ, 0xc0, !PT ;  /* 0x000000012d047812 */ /* 0x000fca00078ec0ff */
[----:B------:R-:W-:-:S05]  /*1060*/  IMAD R55, R4, 0xf0, R9 ;  /* 0x000000f004377824 */ /* 0x000fca00078e0209 */
[----:B------:R-:W2:Y:S04]  /*1070*/  LDS.128 R12, [R55] ;  /* 0x00000000370c7984 */ /* 0x000ea80000000c00 */
[----:B------:R-:W4:Y:S01]  /*1080*/  LDS.128 R8, [R55+0x10] ;  /* 0x0000100037087984 */ /* 0x000f220000000c00 */
[----:B--2---:R-:W-:Y:S01]  /*1090*/  FMUL.FTZ R31, R18, R14 ;  /* 0x0000000e121f7220 */ /* 0x004fe20000410000 */
[----:B------:R-:W-:-:S03]  /*10a0*/  FMUL.FTZ R14, R19, R15 ;  /* 0x0000000f130e7220 */ /* 0x000fc60000410000 */
[----:B---3--:R-:W-:Y:S02]  /*10b0*/  FFMA.FTZ R15, R28, R12, R31 ;  /* 0x0000000c1c0f7223 */ /* 0x008fe4000001001f */
[----:B------:R-:W2:Y:S01]  /*10c0*/  LDG.E.64.CONSTANT R30, desc[UR10][R56.64+0xc00] ;  /* 0x000c000a381e7981 */ /* 0x000ea2000c1e9b00 */
[----:B------:R-:W-:Y:S01]  /*10d0*/  FFMA.FTZ R18, R29, R13, R14 ;  /* 0x0000000d1d127223 */ /* 0x000fe2000001000e */
[----:B----4-:R-:W-:Y:S02]  /*10e0*/  FFMA.FTZ R19, R6, R8, R15 ;  /* 0x0000000806137223 */ /* 0x010fe4000001000f */
[----:B------:R-:W3:Y:S01]  /*10f0*/  LDG.E.64.CONSTANT R28, desc[UR10][R56.64+0xe00] ;  /* 0x000e000a381c7981 */ /* 0x000ee2000c1e9b00 */
[----:B------:R-:W-:-:S03]  /*1100*/  FFMA.FTZ R18, R7, R9, R18 ;  /* 0x0000000907127223 */ /* 0x000fc60000010012 */
[----:B------:R-:W4:Y:S01]  /*1110*/  LDG.E.64.CONSTANT R6, desc[UR10][R56.64+0xd00] ;  /* 0x000d000a38067981 */ /* 0x000f22000c1e9b00 */
[----:B------:R-:W-:Y:S01]  /*1120*/  FFMA.FTZ R9, R16, R10, R19 ;  /* 0x0000000a10097223 */ /* 0x000fe20000010013 */
[----:B------:R-:W-:Y:S02]  /*1130*/  FFMA.FTZ R8, R17, R11, R18 ;  /* 0x0000000b11087223 */ /* 0x000fe40000010012 */
[----:B------:R-:W3:Y:S04]  /*1140*/  LDG.E.64.CONSTANT R18, desc[UR10][R56.64+0xf00] ;  /* 0x000f000a38127981 */ /* 0x000ee8000c1e9b00 */
[----:B------:R-:W3:Y:S04]  /*1150*/  LDG.E.64.CONSTANT R16, desc[UR10][R56.64+0x1000] ;  /* 0x0010000a38107981 */ /* 0x000ee8000c1e9b00 */
[----:B------:R-:W0:Y:S02]  /*1160*/  LDS.128 R12, [R55+0x20] ;  /* 0x00002000370c7984 */ /* 0x000e240000000c00 */
[----:B0-----:R-:W-:Y:S01]  /*1170*/  FFMA.FTZ R9, R26, R12, R9 ;  /* 0x0000000c1a097223 */ /* 0x001fe20000010009 */
[----:B------:R-:W-:-:S02]  /*1180*/  FFMA.FTZ R12, R27, R13, R8 ;  /* 0x0000000d1b0c7223 */ /* 0x000fc40000010008 */
[----:B------:R-:W3:Y:S01]  /*1190*/  LDG.E.64.CONSTANT R26, desc[UR10][R56.64+0x1100] ;  /* 0x0011000a381a7981 */ /* 0x000ee2000c1e9b00 */
[----:B------:R-:W-:-:S03]  /*11a0*/  FFMA.FTZ R13, R22, R14, R9 ;  /* 0x0000000e160d7223 */ /* 0x000fc60000010009 */
[----:B------:R-:W0:Y:S01]  /*11b0*/  LDS.128 R8, [R55+0x30] ;  /* 0x0000300037087984 */ /* 0x000e220000000c00 */
[----:B------:R-:W-:Y:S01]  /*11c0*/  FFMA.FTZ R12, R23, R15, R12 ;  /* 0x0000000f170c7223 */ /* 0x000fe2000001000c */
[----:B0-----:R-:W-:-:S03]  /*11d0*/  FFMA.FTZ R23, R24, R8, R13 ;  /* 0x0000000818177223 */ /* 0x001fc6000001000d */
[----:B------:R-:W-:Y:S02]  /*11e0*/  FFMA.FTZ R8, R25, R9, R12 ;  /* 0x0000000919087223 */ /* 0x000fe4000001000c */
[----:B------:R-:W0:Y:S01]  /*11f0*/  LDS.128 R12, [R55+0x40] ;  /* 0x00004000370c7984 */ /* 0x000e220000000c00 */
[----:B------:R-:W-:Y:S01]  /*1200*/  FFMA.FTZ R9, R20, R10, R23 ;  /* 0x0000000a14097223 */ /* 0x000fe20000010017 */
[----:B------:R-:W-:Y:S02]  /*1210*/  FFMA.FTZ R8, R21, R11, R8 ;  /* 0x0000000b15087223 */ /* 0x000fe40000010008 */
[----:B------:R-:W1:Y:S04]  /*1220*/  LDS.128 R20, [R55+0x50] ;  /* 0x0000500037147984 */ /* 0x000e680000000c00 */
[----:B------:R-:W3:Y:S01]  /*1230*/  LDG.E.64.CONSTANT R24, desc[UR10][R56.64+0x1200] ;  /* 0x0012000a38187981 */ /* 0x000ee2000c1e9b00 */
[----:B0-----:R-:W-:Y:S01]  /*1240*/  FFMA.FTZ R9, R38, R12, R9 ;  /* 0x0000000c26097223 */ /* 0x001fe20000010009 */
[----:B------:R-:W-:-:S02]  /*1250*/  FFMA.FTZ R12, R39, R13, R8 ;  /* 0x0000000d270c7223 */ /* 0x000fc40000010008 */
[----:B------:R-:W3:Y:S01]  /*1260*/  LDG.E.64.CONSTANT R38, desc[UR10][R56.64+0x1500] ;  /* 0x0015000a38267981 */ /* 0x000ee2000c1e9b00 */
[----:B------:R-:W-:-:S03]  /*1270*/  FFMA.FTZ R13, R36, R14, R9 ;  /* 0x0000000e240d7223 */ /* 0x000fc60000010009 */
[----:B------:R-:W2:Y:S01]  /*1280*/  LDS.128 R8, [R55+0x60] ;  /* 0x0000600037087984 */ /* 0x000ea20000000c00 */
[----:B------:R-:W-:Y:S01]  /*1290*/  FFMA.FTZ R12, R37, R15, R12 ;  /* 0x0000000f250c7223 */ /* 0x000fe2000001000c */
[----:B-1----:R-:W-:Y:S02]  /*12a0*/  FFMA.FTZ R13, R34, R20, R13 ;  /* 0x00000014220d7223 */ /* 0x002fe4000001000d */
[----:B------:R-:W3:Y:S01]  /*12b0*/  LDG.E.64.CONSTANT R36, desc[UR10][R56.64+0x1d00] ;  /* 0x001d000a38247981 */ /* 0x000ee2000c1e9b00 */
[----:B------:R-:W-:Y:S01]  /*12c0*/  FFMA.FTZ R20, R35, R21, R12 ;  /* 0x0000001523147223 */ /* 0x000fe2000001000c */
[----:B------:R-:W-:Y:S02]  /*12d0*/  FFMA.FTZ R21, R32, R22, R13 ;  /* 0x0000001620157223 */ /* 0x000fe4000001000d */
[----:B------:R-:W3:Y:S01]  /*12e0*/  LDS.128 R12, [R55+0x70] ;  /* 0x00007000370c7984 */ /* 0x000ee20000000c00 */
[----:B------:R-:W-:-:S03]  /*12f0*/  FFMA.FTZ R20, R33, R23, R20 ;  /* 0x0000001721147223 */ /* 0x000fc60000010014 */
[----:B------:R-:W3:Y:S01]  /*1300*/  LDG.E.64.CONSTANT R34, desc[UR10][R56.64+0x1c00] ;  /* 0x001c000a38227981 */ /* 0x000ee2000c1e9b00 */
[----:B--2---:R-:W-:Y:S01]  /*1310*/  FFMA.FTZ R33, R30, R8, R21 ;  /* 0x000000081e217223 */ /* 0x004fe20000010015 */
[----:B------:R-:W-:Y:S02]  /*1320*/  FFMA.FTZ R8, R31, R9, R20 ;  /* 0x000000091f087223 */ /* 0x000fe40000010014 */
[----:B------:R-:W0:Y:S01]  /*1330*/  LDS.128 R20, [R55+0x80] ;  /* 0x0000800037147984 */ /* 0x000e220000000c00 */
[----:B----4-:R-:W-:Y:S01]  /*1340*/  FFMA.FTZ R33, R6, R10, R33 ;  /* 0x0000000a06217223 */ /* 0x010fe20000010021 */
[----:B------:R-:W-:Y:S02]  /*1350*/  FFMA.FTZ R10, R7, R11, R8 ;  /* 0x0000000b070a7223 */ /* 0x000fe40000010008 */
[----:B------:R-:W2:Y:S01]  /*1360*/  LDG.E.64.CONSTANT R6, desc[UR10][R56.64+0x1600] ;  /* 0x0016000a38067981 */ /* 0x000ea2000c1e9b00 */
[----:B---3--:R-:W-:-:S03]  /*1370*/  FFMA.FTZ R33, R28, R12, R33 ;  /* 0x0000000c1c217223 */ /* 0x008fc60000010021 */
[----:B------:R-:W3:Y:S01]  /*1380*/  LDG.E.64.CONSTANT R8, desc[UR10][R56.64+0x1700] ;  /* 0x0017000a38087981 */ /* 0x000ee2000c1e9b00 */
[----:B------:R-:W-:-:S03]  /*1390*/  FFMA.FTZ R28, R29, R13, R10 ;  /* 0x0000000d1d1c7223 */ /* 0x000fc6000001000a */
[----:B------:R-:W4:Y:S01]  /*13a0*/  LDG.E.64.CONSTANT R10, desc[UR10][R56.64+0x1800] ;  /* 0x0018000a380a7981 */ /* 0x000f22000c1e9b00 */
[----:B------:R-:W-:-:S03]  /*13b0*/  FFMA.FTZ R33, R18, R14, R33 ;  /* 0x0000000e12217223 */ /* 0x000fc60000010021 */
[----:B------:R-:W4:Y:S01]  /*13c0*/  LDG.E.64.CONSTANT R12, desc[UR10][R56.64+0x1900] ;  /* 0x0019000a380c7981 */ /* 0x000f22000c1e9b00 */
[----:B------:R-:W-:-:S03]  /*13d0*/  FFMA.FTZ R18, R19, R15, R28 ;  /* 0x0000000f13127223 */ /* 0x000fc6000001001c */
[----:B------:R-:W4:Y:S04]  /*13e0*/  LDG.E.64.CONSTANT R14, desc[UR10][R56.64+0x1a00] ;  /* 0x001a000a380e7981 */ /* 0x000f28000c1e9b00 */
[----:B------:R-:W-:Y:S01]  /*13f0*/  LDS.128 R28, [R55+0xa0] ;  /* 0x0000a000371c7984 */ /* 0x000fe20000000c00 */
[----:B0-----:R-:W-:-:S03]  /*1400*/  FFMA.FTZ R19, R16, R20, R33 ;  /* 0x0000001410137223 */ /* 0x001fc60000010021 */
[----:B------:R-:W4:Y:S01]  /*1410*/  LDG.E.64.CONSTANT R32, desc[UR10][R56.64+0x1b00] ;  /* 0x001b000a38207981 */ /* 0x000f22000c1e9b00 */
[----:B------:R-:W-:Y:S01]  /*1420*/  FFMA.FTZ R20, R17, R21, R18 ;  /* 0x0000001511147223 */ /* 0x000fe20000010012 */
[----:B------:R-:W-:Y:S02]  /*1430*/  FFMA.FTZ R21, R26, R22, R19 ;  /* 0x000000161a157223 */ /* 0x000fe40000010013 */
[----:B------:R-:W0:Y:S01]  /*1440*/  LDS.128 R16, [R55+0x90] ;  /* 0x0000900037107984 */ /* 0x000e220000000c00 */
[----:B------:R-:W-:Y:S01]  /*1450*/  FFMA.FTZ R20, R27, R23, R20 ;  /* 0x000000171b147223 */ /* 0x000fe20000010014 */
[----:B0-----:R-:W-:-:S03]  /*1460*/  FFMA.FTZ R21, R24, R16, R21 ;  /* 0x0000001018157223 */ /* 0x001fc60000010015 */
[----:B------:R-:W-:Y:S02]  /*1470*/  FFMA.FTZ R20, R25, R17, R20 ;  /* 0x0000001119147223 */ /* 0x000fe40000010014 */
[----:B------:R-:W2:Y:S01]  /*1480*/  LDS.128 R24, [R55+0xb0] ;  /* 0x0000b00037187984 */ /* 0x000ea20000000c00 */
[----:B------:R-:W-:Y:S01]  /*1490*/  FFMA.FTZ R21, R42, R18, R21 ;  /* 0x000000122a157223 */ /* 0x000fe20000010015 */
[----:B------:R-:W-:-:S03]  /*14a0*/  FFMA.FTZ R16, R43, R19, R20 ;  /* 0x000000132b107223 */ /* 0x000fc60000010014 */
[----:B------:R-:W-:Y:S02]  /*14b0*/  FFMA.FTZ R17, R40, R28, R21 ;  /* 0x0000001c28117223 */ /* 0x000fe40000010015 */
[----:B------:R-:W4:Y:S01]  /*14c0*/  LDS.128 R20, [R55+0xc0] ;  /* 0x0000c00037147984 */ /* 0x000f220000000c00 */
[----:B------:R-:W-:Y:S01]  /*14d0*/  FFMA.FTZ R28, R41, R29, R16 ;  /* 0x0000001d291c7223 */ /* 0x000fe20000010010 */
[----:B------:R-:W-:Y:S02]  /*14e0*/  FFMA.FTZ R41, R38, R30, R17 ;  /* 0x0000001e26297223 */ /* 0x000fe40000010011 */
[----:B------:R-:W0:Y:S01]  /*14f0*/  LDS.128 R16, [R55+0xd0] ;  /* 0x0000d00037107984 */ /* 0x000e220000000c00 */
[----:B------:R-:W-:-:S03]  /*1500*/  FFMA.FTZ R38, R39, R31, R28 ;  /* 0x0000001f27267223 */ /* 0x000fc6000001001c */
[----:B------:R-:W1:Y:S01]  /*1510*/  LDS.128 R28, [R55+0xe0] ;  /* 0x0000e000371c7984 */ /* 0x000e620000000c00 */
[----:B------:R-:W-:Y:S01]  /*1520*/  UMOV UR6, 0xffffffff ;  /* 0xffffffff00067882 */ /* 0x000fe20000000000 */
[----:B------:R-:W-:Y:S02]  /*1530*/  ISETP.NE.U32.AND P1, PT, R4, 0x1, PT ;  /* 0x000000010400780c */ /* 0x000fe40003f25070 */
[----:B-----5:R-:W-:Y:S01]  /*1540*/  FSETP.NEU.FTZ.AND P0, PT, R54, RZ, PT ;  /* 0x000000ff3600720b */ /* 0x020fe20003f1d000 */
[----:B--2---:R-:W-:Y:S01]  /*1550*/  FFMA.FTZ R41, R6, R24, R41 ;  /* 0x0000001806297223 */ /* 0x004fe20000010029 */
[----:B------:R-:W-:-:S03]  /*1560*/  FFMA.FTZ R38, R7, R25, R38 ;  /* 0x0000001907267223 */ /* 0x000fc60000010026 */
[----:B---3--:R-:W-:Y:S01]  /*1570*/  FFMA.FTZ R41, R8, R26, R41 ;  /* 0x0000001a08297223 */ /* 0x008fe20000010029 */
[----:B------:R-:W-:-:S03]  /*1580*/  FFMA.FTZ R38, R9, R27, R38 ;  /* 0x0000001b09267223 */ /* 0x000fc60000010026 */
        /* <DEDUP_REMOVED lines=8> */
[----:B-1----:R-:W-:Y:S01]  /*1610*/  FFMA.FTZ R41, R34, R28, R41 ;  /* 0x0000001c22297223 */ /* 0x002fe20000010029 */
[----:B------:R-:W-:-:S03]  /*1620*/  FFMA.FTZ R38, R35, R29, R38 ;  /* 0x0000001d23267223 */ /* 0x000fc60000010026 */
[----:B------:R-:W-:Y:S01]  /*1630*/  FFMA.FTZ R30, R36, R30, R41 ;  /* 0x0000001e241e7223 */ /* 0x000fe20000010029 */
[----:B------:R-:W-:-:S04]  /*1640*/  FFMA.FTZ R31, R37, R31, R38 ;  /* 0x0000001f251f7223 */ /* 0x000fc80000010026 */
[----:B------:R-:W-:Y:S01]  /*1650*/  FADD.FTZ R30, R30, R31 ;  /* 0x0000001f1e1e7221 */ /* 0x000fe20000010000 */
[----:B------:R-:W-:Y:S06]  /*1660*/  BRA.DIV UR6, `(.L_x_25746) ;  /* 0x0000004206647947 */ /* 0x000fec000b800000 */
[----:B------:R0:W1:Y:S02]  /*1670*/  SHFL.BFLY PT, R7, R30, 0x1, 0x1f ;  /* 0x0c201f001e077f89 */ /* 0x00006400000e0000 */
.L_x_25786:
[----:B------:R-:W-:Y:S02]  /*1680*/  VIADD R4, R48, 0x1 ;  /* 0x0000000130047836 */ /* 0x000fe40000000000 */
[----:B-1----:R-:W-:Y:S01]  /*1690*/  FADD.FTZ R7, R30, R7 ;  /* 0x000000071e077221 */ /* 0x002fe20000010000 */
[----:B------:R-:W-:Y:S02]  /*16a0*/  @P1 IADD3 R6, PT, PT, R47, -0x1, RZ ;  /* 0xffffffff2f061810 */ /* 0x000fe40007ffe0ff */
[----:B------:R-:W-:-:S05]  /*16b0*/  I2FP.F32.S32 R9, R4 ;  /* 0x0000000400097245 */ /* 0x000fca0000201400 */
[----:B------:R-:W-:-:S05]  /*16c0*/  FMUL.FTZ R9, R9, R54 ;  /* 0x0000003609097220 */ /* 0x000fca0000410000 */
[----:B------:R-:W-:Y:S02]  /*16d0*/  FSEL R4, R9, RZ, P0 ;  /* 0x000000ff09047208 */ /* 0x000fe40000000000 */
[----:B------:R-:W-:-:S03]  /*16e0*/  @P1 ISETP.GE.AND P0, PT, R6, UR9, PT ;  /* 0x0000000906001c0c */ /* 0x000fc6000bf06270 */
[----:B------:R-:W-:-:S05]  /*16f0*/  FFMA.FTZ R7, R7, UR22, R4 ;  /* 0x0000001607077c23 */ /* 0x000fca0008010004 */
[----:B------:R-:W-:Y:S02]  /*1700*/  @P1 FSEL R4, R7, RZ, !P0 ;  /* 0x000000ff07041208 */ /* 0x000fe40004000000 */
[----:B------:R-:W-:-:S03]  /*1710*/  ISETP.GE.OR P0, PT, R6, UR9, !P1 ;  /* 0x0000000906007c0c */ /* 0x000fc6000cf06670 */
[----:B------:R1:W-:Y:S10]  /*1720*/  @P1 STS [R49], R4 ;  /* 0x0000000431001388 */ /* 0x0003f40000000800 */
[----:B-1----:R-:W-:-:S07]  /*1730*/  @!P0 FMNMX.FTZ R50, R50, R7, !PT ;  /* 0x0000000732328209 */ /* 0x002fce0007810000 */
.L_x_25745:
[----:B------:R-:W-:Y:S05]  /*1740*/  BSYNC B1 ;  /* 0x0000000000017941 */ /* 0x000fea0003800000 */
.L_x_25743:
[----:B------:R-:W-:Y:S01]  /*1750*/  VIADD R51, R51, 0x4 ;  /* 0x0000000433337836 */ /* 0x000fe20000000000 */
[----:B------:R-:W-:Y:S01]  /*1760*/  IADD3 R44, P1, PT, R44, 0x10, RZ ;  /* 0x000000102c2c7810 */ /* 0x000fe20007f3e0ff */
[----:B------:R-:W-:Y:S01]  /*1770*/  VIADD R48, R48, 0x40 ;  /* 0x0000004030307836 */ /* 0x000fe20000000000 */
[----:B-1----:R-:W-:Y:S01]  /*1780*/  IADD3 R49, PT, PT, R49, 0x100, RZ ;  /* 0x0000010031317810 */ /* 0x002fe20007ffe0ff */
[----:B------:R-:W-:Y:S01]  /*1790*/  VIADD R46, R46, 0x40 ;  /* 0x000000402e2e7836 */ /* 0x000fe20000000000 */
[----:B------:R-:W-:Y:S02]  /*17a0*/  ISETP.GE.U32.AND P0, PT, R51, UR4, PT ;  /* 0x0000000433007c0c */ /* 0x000fe4000bf06070 */
[----:B------:R-:W-:Y:S02]  /*17b0*/  IADD3 R47, PT, PT, R47, 0x40, RZ ;  /* 0x000000402f2f7810 */ /* 0x000fe40007ffe0ff */
[----:B------:R-:W-:-:S09]  /*17c0*/  IADD3.X R3, PT, PT, RZ, R3, RZ, P1, !PT ;  /* 0x00000003ff037210 */ /* 0x000fd20000ffe4ff */
[----:B------:R-:W-:Y:S05]  /*17d0*/  @!P0 BRA `(.L_x_25747) ;  /* 0xfffffff000cc8947 */ /* 0x000fea000383ffff */
.L_x_25742:
[----:B------:R-:W-:Y:S05]  /*17e0*/  BSYNC B0 ;  /* 0x0000000000007941 */ /* 0x000fea0003800000 */
.L_x_25741:
[----:B------:R-:W-:-:S03]  /*17f0*/  UMOV UR6, 0xffffffff ;  /* 0xffffffff00067882 */ /* 0x000fc60000000000 */
[----:B------:R-:W-:Y:S05]  /*1800*/  BRA.DIV UR6, `(.L_x_25748) ;  /* 0x0000004206287947 */ /* 0x000fea000b800000 */
[----:B------:R-:W1:Y:S02]  /*1810*/  SHFL.BFLY PT, R3, R50, 0x10, 0x1f ;  /* 0x0e001f0032037f89 */ /* 0x000e6400000e0000 */
[----:B-1----:R-:W-:-:S05]  /*1820*/  FMNMX.FTZ R3, R3, R50, !PT ;  /* 0x0000003203037209 */ /* 0x002fca0007810000 */
[----:B------:R-:W1:Y:S02]  /*1830*/  SHFL.BFLY PT, R4, R3, 0x8, 0x1f ;  /* 0x0d001f0003047f89 */ /* 0x000e6400000e0000 */
[----:B-1----:R-:W-:-:S05]  /*1840*/  FMNMX.FTZ R4, R3, R4, !PT ;  /* 0x0000000403047209 */ /* 0x002fca0007810000 */
[----:B0-----:R-:W0:Y:S02]  /*1850*/  SHFL.BFLY PT, R7, R4, 0x4, 0x1f ;  /* 0x0c801f0004077f89 */ /* 0x001e2400000e0000 */
[----:B0-----:R-:W-:-:S05]  /*1860*/  FMNMX.FTZ R7, R4, R7, !PT ;  /* 0x0000000704077209 */ /* 0x001fca0007810000 */
[----:B------:R0:W1:Y:S02]  /*1870*/  SHFL.BFLY PT, R8, R7, 0x2, 0x1f ;  /* 0x0c401f0007087f89 */ /* 0x00006400000e0000 */
.L_x_25792:
[----:B------:R-:W2:Y:S01]  /*1880*/  S2R R4, SR_CgaCtaId ;  /* 0x0000000000047919 */ /* 0x000ea20000008800 */
[----:B------:R-:W-:Y:S01]  /*1890*/  MOV R6, 0x400 ;  /* 0x0000040000067802 */ /* 0x000fe20000000f00 */
[----:B------:R-:W-:Y:S05]  /*18a0*/  WARPSYNC.ALL ;  /* 0x0000000000007948 */ /* 0x000fea0003800000 */
[----:B------:R-:W-:Y:S01]  /*18b0*/  VIADD R9, R6, 0x1e0 ;  /* 0x000001e006097836 */ /* 0x000fe20000000000 */
[----:B------:R-:W-:Y:S02]  /*18c0*/  LOP3.LUT P0, R48, R45, 0x1f, RZ, 0xc0, !PT ;  /* 0x0000001f2d307812 */ /* 0x000fe4000780c0ff */
        /* <DEDUP_REMOVED lines=8> */
[----:B------:R-:W-:-:S05]  /*1950*/  MOV R11, 0xff7fffff ;  /* 0xff7fffff000b7802 */ /* 0x000fca0000000f00 */
        /* <DEDUP_REMOVED lines=8> */
[----:B------:R-:W-:-:S04]  /*19e0*/  IMAD.MOV.U32 R10, RZ, RZ, RZ ;  /* 0x000000ffff0a7224 */ /* 0x000fc800078e00ff */
        /* <DEDUP_REMOVED lines=9> */
[----:B------:R-:W-:Y:S01]  /*1a80*/  ISETP.NE.AND P0, PT, R10, 0x180, PT ;  /* 0x000001800a00780c */ /* 0x000fe20003f05270 */
[----:B------:R-:W-:Y:S01]  /*1a90*/  HFMA2 R10, -RZ, RZ, 0, 0 ;  /* 0x00000000ff0a7431 */ /* 0x000fe200000001ff */
[----:B------:R-:W-:Y:S01]  /*1aa0*/  ISETP.GE.U32.AND P3, PT, R12, 0x180, PT ;  /* 0x000001800c00780c */ /* 0x000fe20003f66070 */
[----:B------:R-:W-:-:S10]  /*1ab0*/  IMAD.MOV.U32 R12, RZ, RZ, R45 ;  /* 0x000000ffff0c7224 */ /* 0x000fd400078e002d */
        /* <DEDUP_REMOVED lines=9> */
.L_x_25753:
        /* <DEDUP_REMOVED lines=11> */
.L_x_25752:
[----:B------:R-:W-:Y:S05]  /*1c00*/  BSYNC.RECONVERGENT B1 ;  /* 0x0000000000017941 */ /* 0x000fea0003800200 */
.L_x_25751:
        /* <DEDUP_REMOVED lines=13> */
.L_x_25756:
        /* <DEDUP_REMOVED lines=100> */
.L_x_25755:
[----:B------:R-:W-:Y:S05]  /*2320*/  BSYNC.RECONVERGENT B1 ;  /* 0x0000000000017941 */ /* 0x000fea0003800200 */
.L_x_25754:
        /* <DEDUP_REMOVED lines=55> */
.L_x_25758:
[----:B------:R-:W-:Y:S05]  /*26a0*/  BSYNC.RECONVERGENT B1 ;  /* 0x0000000000017941 */ /* 0x000fea0003800200 */
.L_x_25757:
        /* <DEDUP_REMOVED lines=26> */
.L_x_25750:
[----:B------:R-:W-:Y:S05]  /*2850*/  BSYNC.RECONVERGENT B0 ;  /* 0x0000000000007941 */ /* 0x000fea0003800200 */
.L_x_25749:
        /* <DEDUP_REMOVED lines=41> */
.L_x_25763:
[----:B------:R-:W1:Y:S01]  /*2af0*/  LDS R15, [R9] ;  /* 0x00000000090f7984 */ /* 0x000e620000000800 */
[----:B------:R-:W-:-:S05]  /*2b00*/  VIADD R13, R13, 0x1 ;  /* 0x000000010d0d7836 */ /* 0x000fca0000000000 */
[----:B------:R-:W-:Y:S01]  /*2b10*/  ISETP.NE.AND P0, PT, R13, RZ, PT ;  /* 0x000000ff0d00720c */ /* 0x000fe20003f05270 */
[----:B-1----:R-:W-:-:S05]  /*2b20*/  FMUL.FTZ R12, R15, R8 ;  /* 0x000000080f0c7220 */ /* 0x002fca0000410000 */
[----:B------:R1:W-:Y:S02]  /*2b30*/  STS [R9], R12 ;  /* 0x0000000c09007388 */ /* 0x0003e40000000800 */
[----:B-1----:R-:W-:-:S05]  /*2b40*/  IADD3 R9, PT, PT, R9, 0x200, RZ ;  /* 0x0000020009097810 */ /* 0x002fca0007ffe0ff */
[----:B------:R-:W-:Y:S05]  /*2b50*/  @P0 BRA `(.L_x_25763) ;  /* 0xfffffffc00e40947 */ /* 0x000fea000383ffff */
.L_x_25762:
[----:B------:R-:W-:Y:S05]  /*2b60*/  BSYNC.RECONVERGENT B1 ;  /* 0x0000000000017941 */ /* 0x000fea0003800200 */
.L_x_25761:
        /* <DEDUP_REMOVED lines=13> */
.L_x_25766:
        /* <DEDUP_REMOVED lines=52> */
.L_x_25765:
[----:B------:R-:W-:Y:S05]  /*2f80*/  BSYNC.RECONVERGENT B1 ;  /* 0x0000000000017941 */ /* 0x000fea0003800200 */
.L_x_25764:
        /* <DEDUP_REMOVED lines=31> */
.L_x_25768:
[----:B------:R-:W-:Y:S05]  /*3180*/  BSYNC.RECONVERGENT B1 ;  /* 0x0000000000017941 */ /* 0x000fea0003800200 */
.L_x_25767:
        /* <DEDUP_REMOVED lines=14> */
.L_x_25760:
[----:B------:R-:W-:Y:S05]  /*3270*/  BSYNC.RECONVERGENT B0 ;  /* 0x0000000000007941 */ /* 0x000fea0003800200 */
.L_x_25759:
[----:B------:R-:W3:Y:S08]  /*3280*/  LDC R30, c[0x0][0x370] ;  /* 0x0000dc00ff1e7b82 */ /* 0x000ef00000000800 */
[----:B------:R-:W-:Y:S01]  /*3290*/  BAR.SYNC.DEFER_BLOCKING 0x0 ;  /* 0x0000000000007b1d */ /* 0x000fe20000010000 */
[----:B------:R-:W-:Y:S01]  /*32a0*/  ISETP.NE.AND P0, PT, R45, RZ, PT ;  /* 0x000000ff2d00720c */ /* 0x000fe20003f05270 */
[----:B------:R-:W-:-:S04]  /*32b0*/  HFMA2 R47, -RZ, RZ, 0, 0 ;  /* 0x00000000ff2f7431 */ /* 0x000fc800000001ff */
[----:B------:R-:W4:Y:S02]  /*32c0*/  LDCU UR17, c[0x0][0x3dc] ;  /* 0x00007b80ff1177ac */ /* 0x000f240008000800 */
[----:B------:R-:W0:Y:S01]  /*32d0*/  LDC R28, c[0x0][0x378] ;  /* 0x0000de00ff1c7b82 */ /* 0x000e220000000800 */
[----:B------:R-:W-:Y:S07]  /*32e0*/  BSSY.RECONVERGENT B0, `(.L_x_25769) ;  /* 0x0000010000007945 */ /* 0x000fee0003800200 */
[----:B------:R-:W0:Y:S01]  /*32f0*/  S2UR UR6, SR_CTAID.Y ;  /* 0x00000000000679c3 */ /* 0x000e220000002600 */
[----:B------:R-:W-:Y:S05]  /*3300*/  @P0 BRA `(.L_x_25770) ;  /* 0x0000000000340947 */ /* 0x000fea0003800000 */
[----:B0-23--:R-:W-:Y:S01]  /*3310*/  IMAD R9, R30, UR6, R5 ;  /* 0x000000061e097c24 */ /* 0x00dfe2000f8e0205 */
[----:B------:R-:W0:Y:S03]  /*3320*/  LDCU.128 UR12, c[0x0][0x380] ;  /* 0x00007000ff0c77ac */ /* 0x000e260008000c00 */
[----:B------:R-:W-:-:S05]  /*3330*/  IMAD R9, R9, R28, RZ ;  /* 0x0000001c09097224 */ /* 0x000fca00078e02ff */
[----:B------:R-:W-:-:S04]  /*3340*/  IADD3 R11, P0, PT, R9, UR8, RZ ;  /* 0x00000008090b7c10 */ /* 0x000fc8000ff1e0ff */
[----:B------:R-:W-:Y:S01]  /*3350*/  SHF.L.U32 R12, R11, 0x2, RZ ;  /* 0x000000020b0c7819 */ /* 0x000fe200000006ff */
[----:B-1----:R-:W-:-:S05]  /*3360*/  IMAD.X R8, RZ, RZ, RZ, P0 ;  /* 0x000000ffff087224 */ /* 0x002fca00000e06ff */
[----:B------:R-:W-:Y:S02]  /*3370*/  SHF.L.U64.HI R11, R11, 0x2, R8 ;  /* 0x000000020b0b7819 */ /* 0x000fe40000010208 */
[C---:B0-----:R-:W-:Y:S02]  /*3380*/  IADD3 R8, P0, PT, R12.reuse, UR14, RZ ;  /* 0x0000000e0c087c10 */ /* 0x041fe4000ff1e0ff */
[----:B------:R-:W-:Y:S02]  /*3390*/  IADD3 R12, P1, PT, R12, UR12, RZ ;  /* 0x0000000c0c0c7c10 */ /* 0x000fe4000ff3e0ff */
[C---:B------:R-:W-:Y:S02]  /*33a0*/  IADD3.X R9, PT, PT, R11.reuse, UR15, RZ, P0, !PT ;  /* 0x0000000f0b097c10 */ /* 0x040fe400087fe4ff */
[----:B------:R-:W-:-:S03]  /*33b0*/  IADD3.X R13, PT, PT, R11, UR13, RZ, P1, !PT ;  /* 0x0000000d0b0d7c10 */ /* 0x000fc60008ffe4ff */
[----:B------:R0:W-:Y:S04]  /*33c0*/  STG.E desc[UR10][R8.64], R7 ;  /* 0x0000000708007986 */ /* 0x0001e8000c10190a */
[----:B------:R0:W-:Y:S02]  /*33d0*/  STG.E desc[UR10][R12.64], R10 ;  /* 0x0000000a0c007986 */ /* 0x0001e4000c10190a */
.L_x_25770:
[----:B0---4-:R-:W-:Y:S05]  /*33e0*/  BSYNC.RECONVERGENT B0 ;  /* 0x0000000000007941 */ /* 0x011fea0003800200 */
.L_x_25769:
[----:B------:R-:W-:Y:S01]  /*33f0*/  USHF.L.U32 UR5, UR8, 0x5, URZ ;  /* 0x0000000508057899 */ /* 0x000fe200080006ff */
[----:B------:R-:W-:Y:S01]  /*3400*/  BSSY.RECONVERGENT B0, `(.L_x_25771) ;  /* 0x000016c000007945 */ /* 0x000fe20003800200 */
[----:B------:R-:W0:Y:S01]  /*3410*/  LDCU.64 UR12, c[0x0][0x3a8] ;  /* 0x00007500ff0c77ac */ /* 0x000e220008000a00 */
[----:B------:R-:W-:Y:S01]  /*3420*/  MOV R46, RZ ;  /* 0x000000ff002e7202 */ /* 0x000fe20000000f00 */
[----:B------:R-:W-:Y:S01]  /*3430*/  IMAD.MOV.U32 R44, RZ, RZ, RZ ;  /* 0x000000ffff2c7224 */ /* 0x000fe200078e00ff */
[----:B------:R-:W-:Y:S02]  /*3440*/  CS2R R42, SRZ ;  /* 0x00000000002a7805 */ /* 0x000fe4000001ff00 */
[----:B------:R-:W-:Y:S02]  /*3450*/  LOP3.LUT R51, R3, UR5, RZ, 0xfc, !PT ;  /* 0x0000000503337c12 */ /* 0x000fe4000f8efcff */
[----:B------:R-:W-:Y:S02]  /*3460*/  CS2R R40, SRZ ;  /* 0x0000000000287805 */ /* 0x000fe4000001ff00 */
[----:B------:R-:W-:-:S02]  /*3470*/  CS2R R38, SRZ ;  /* 0x0000000000267805 */ /* 0x000fc4000001ff00 */
[----:B------:R-:W-:Y:S02]  /*3480*/  CS2R R36, SRZ ;  /* 0x0000000000247805 */ /* 0x000fe4000001ff00 */
[----:B------:R-:W-:Y:S02]  /*3490*/  ISETP.GE.U32.AND P0, PT, R51, UR4, PT ;  /* 0x0000000433007c0c */ /* 0x000fe4000bf06070 */
[----:B------:R-:W-:Y:S02]  /*34a0*/  CS2R R34, SRZ ;  /* 0x0000000000227805 */ /* 0x000fe4000001ff00 */
[----:B------:R-:W-:-:S09]  /*34b0*/  CS2R R32, SRZ ;  /* 0x0000000000207805 */ /* 0x000fd2000001ff00 */
[----:B0-----:R-:W-:Y:S05]  /*34c0*/  @P0 BRA `(.L_x_25772) ;  /* 0x00000014007c0947 */ /* 0x001fea0003800000 */
[----:B--2---:R-:W0:Y:S01]  /*34d0*/  I2F.RP R12, R0 ;  /* 0x00000000000c7306 */ /* 0x004e220000209400 */
[----:B-1----:R-:W1:Y:S01]  /*34e0*/  LDC R10, c[0x0][0x3c8] ;  /* 0x0000f200ff0a7b82 */ /* 0x002e620000000800 */
[----:B------:R-:W2:Y:S01]  /*34f0*/  LDCU UR15, c[0x0][0x3e0] ;  /* 0x00007c00ff0f77ac */ /* 0x000ea20008000800 */
[C---:B------:R-:W-:Y:S01]  /*3500*/  SHF.L.U32 R13, R45.reuse, 0x4, RZ ;  /* 0x000000042d0d7819 */ /* 0x040fe200000006ff */
[----:B------:R-:W-:Y:S01]  /*3510*/  VIADD R11, R6, 0x200 ;  /* 0x00000200060b7836 */ /* 0x000fe20000000000 */
[----:B------:R-:W-:Y:S01]  /*3520*/  SHF.L.U32 R53, R45, 0x2, RZ ;  /* 0x000000022d357819 */ /* 0x000fe200000006ff */
[----:B------:R-:W4:Y:S01]  /*3530*/  LDCU UR14, c[0x0][0x3fc] ;  /* 0x00007f80ff0e77ac */ /* 0x000f220008000800 */
[----:B------:R-:W-:Y:S01]  /*3540*/  LOP3.LUT R6, R13, 0x30, RZ, 0xe2, !PT ;  /* 0x000000300d067812 */ /* 0x000fe200078ee2ff */
[----:B------:R-:W-:Y:S01]  /*3550*/  IMAD.WIDE.U32 R8, R51, 0x4, RZ ;  /* 0x0000000433087825 */ /* 0x000fe200078e00ff */
[----:B------:R-:W-:Y:S01]  /*3560*/  LEA R29, R4, R11, 0x18 ;  /* 0x0000000b041d7211 */ /* 0x000fe200078ec0ff */
[----:B------:R-:W3:Y:S01]  /*3570*/  LDCU.64 UR18, c[0x0][0x3b8] ;  /* 0x00007700ff1277ac */ /* 0x000ee20008000a00 */
[----:B------:R-:W-:Y:S01]  /*3580*/  LEA R6, R3, R6, 0x6 ;  /* 0x0000000603067211 */ /* 0x000fe200078e30ff */
[----:B------:R-:W-:Y:S01]  /*3590*/  VIADD R31, R51, 0x1 ;  /* 0x00000001331f7836 */ /* 0x000fe20000000000 */
[----:B------:R-:W-:Y:S01]  /*35a0*/  LEA R50, R3, UR16, 0x4 ;  /* 0x0000001003327c11 */ /* 0x000fe2000f8e20ff */
[----:B------:R-:W-:Y:S01]  /*35b0*/  UIADD3 UR5, UPT, UPT, UR9, 0xf, URZ ;  /* 0x0000000f09057890 */ /* 0x000fe2000fffe0ff */
[----:B0-----:R-:W0:Y:S01]  /*35c0*/  MUFU.RCP R12, R12 ;  /* 0x0000000c000c7308 */ /* 0x001e220000001000 */
[----:B------:R-:W-:-:S02]  /*35d0*/  IMAD.IADD R29, R29, 0x1, R6 ;  /* 0x000000011d1d7824 */ /* 0x000fc400078e0206 */
[----:B------:R-:W-:Y:S01]  /*35e0*/  HFMA2 R6, -RZ, RZ, 0, 0 ;  /* 0x00000000ff067431 */ /* 0x000fe200000001ff */
[----:B------:R-:W-:Y:S01]  /*35f0*/  USHF.R.U32.HI UR5, URZ, 0x4, UR5 ;  /* 0x00000004ff057899 */ /* 0x000fe20008011605 */
[----:B------:R-:W-:Y:S01]  /*3600*/  IADD3 R50, PT, PT, R50, 0x1, RZ ;  /* 0x0000000132327810 */ /* 0x000fe20007ffe0ff */
[----:B--2--5:R-:W-:Y:S01]  /*3610*/  IMAD R54, R2, UR15, RZ ;  /* 0x0000000f02367c24 */ /* 0x024fe2000f8e02ff */
[----:B------:R-:W-:Y:S02]  /*3620*/  LOP3.LUT R49, R53, 0xc, RZ, 0xc0, !PT ;  /* 0x0000000c35317812 */ /* 0x000fe400078ec0ff */
[----:B------:R-:W-:Y:S02]  /*3630*/  CS2R R46, SRZ ;  /* 0x00000000002e7805 */ /* 0x000fe4000001ff00 */
[----:B------:R-:W-:Y:S01]  /*3640*/  MOV R44, RZ ;  /* 0x000000ff002c7202 */ /* 0x000fe20000000f00 */
[----:B----4-:R-:W-:Y:S01]  /*3650*/  IMAD.U32 R2, RZ, RZ, UR14 ;  /* 0x0000000eff027e24 */ /* 0x010fe2000f8e00ff */
[----:B------:R-:W-:Y:S01]  /*3660*/  CS2R R42, SRZ ;  /* 0x00000000002a7805 */ /* 0x000fe2000001ff00 */
[----:B-1----:R-:W-:Y:S01]  /*3670*/  IMAD R11, R10, UR6, RZ ;  /* 0x000000060a0b7c24 */ /* 0x002fe2000f8e02ff */
[----:B------:R-:W-:-:S02]  /*3680*/  CS2R R40, SRZ ;  /* 0x0000000000287805 */ /* 0x000fc4000001ff00 */
[----:B------:R-:W-:Y:S02]  /*3690*/  CS2R R38, SRZ ;  /* 0x0000000000267805 */ /* 0x000fe4000001ff00 */
[----:B------:R-:W-:Y:S01]  /*36a0*/  CS2R R36, SRZ ;  /* 0x0000000000247805 */ /* 0x000fe2000001ff00 */
[----:B------:R-:W-:Y:S01]  /*36b0*/  IMAD.WIDE R8, R11, 0x4, R8 ;  /* 0x000000040b087825 */ /* 0x000fe200078e0208 */
[----:B------:R-:W-:Y:S02]  /*36c0*/  CS2R R34, SRZ ;  /* 0x0000000000227805 */ /* 0x000fe4000001ff00 */
[----:B------:R-:W-:Y:S02]  /*36d0*/  CS2R R32, SRZ ;  /* 0x0000000000207805 */ /* 0x000fe4000001ff00 */
[----:B0-----:R-:W-:Y:S02]  /*36e0*/  IADD3 R7, PT, PT, R12, 0xffffffe, RZ ;  /* 0x0ffffffe0c077810 */ /* 0x001fe40007ffe0ff */
[----:B---3--:R-:W-:-:S02]  /*36f0*/  IADD3 R4, P0, PT, R8, UR18, RZ ;  /* 0x0000001208047c10 */ /* 0x008fc4000ff1e0ff */
[----:B------:R-:W-:Y:S02]  /*3700*/  LOP3.LUT R53, R53, 0x7c, RZ, 0xc0, !PT ;  /* 0x0000007c35357812 */ /* 0x000fe400078ec0ff */
[----:B------:R-:W0:Y:S01]  /*3710*/  F2I.FTZ.U32.TRUNC.NTZ R7, R7 ;  /* 0x0000000700077305 */ /* 0x000e22000021f000 */
[----:B------:R-:W-:Y:S02]  /*3720*/  IADD3 R51, PT, PT, R51, -UR5, RZ ;  /* 0x8000000533337c10 */ /* 0x000fe4000fffe0ff */
[----:B------:R-:W-:Y:S02]  /*3730*/  IADD3 R49, PT, PT, R50, R49, RZ ;  /* 0x0000003132317210 */ /* 0x000fe40007ffe0ff */
[----:B------:R-:W-:Y:S02]  /*3740*/  IADD3 R2, PT, PT, -R2, UR7, RZ ;  /* 0x0000000702027c10 */ /* 0x000fe4000fffe1ff */
[----:B------:R-:W-:Y:S02]  /*3750*/  SHF.R.S32.HI R55, RZ, 0x1f, R54 ;  /* 0x0000001fff377819 */ /* 0x000fe40000011436 */
[----:B0-----:R-:W-:-:S05]  /*3760*/  IADD3 R13, PT, PT, RZ, -R7, RZ ;  /* 0x80000007ff0d7210 */ /* 0x001fca0007ffe0ff */
[----:B------:R-:W-:-:S04]  /*3770*/  IMAD R11, R13, R0, RZ ;  /* 0x000000000d0b7224 */ /* 0x000fc800078e02ff */
[----:B------:R-:W-:Y:S01]  /*3780*/  IMAD.HI.U32 R6, R7, R11, R6 ;  /* 0x0000000b07067227 */ /* 0x000fe200078e0006 */
[----:B------:R-:W-:-:S07]  /*3790*/  IADD3.X R7, PT, PT, R9, UR19, RZ, P0, !PT ;  /* 0x0000001309077c10 */ /* 0x000fce00087fe4ff */
.L_x_25775:
[----:B------:R-:W0:Y:S01]  /*37a0*/  LDC R14, c[0x0][0x400] ;  /* 0x00010000ff0e7b82 */ /* 0x000e220000000800 */
[C---:B------:R-:W-:Y:S01]  /*37b0*/  VIADD R9, R50.reuse, 0xffffffff ;  /* 0xffffffff32097836 */ /* 0x040fe20000000000 */
[----:B------:R-:W-:Y:S01]  /*37c0*/  BSSY.RECONVERGENT B1, `(.L_x_25773) ;  /* 0x0000129000017945 */ /* 0x000fe20003800200 */
[----:B------:R-:W-:-:S03]  /*37d0*/  VIADD R50, R50, 0x40 ;  /* 0x0000004032327836 */ /* 0x000fc60000000000 */
        /* <DEDUP_REMOVED lines=21> */
[----:B------:R-:W-:Y:S02]  /*3930*/  @!P2 IADD3 R13, PT, PT, -R13, RZ, RZ ;  /* 0x000000ff0d0da210 */ /* 0x000fe40007ffe1ff */
[----:B------:R-:W-:Y:S01]  /*3940*/  @!P1 LOP3.LUT R13, RZ, R8, RZ, 0x33, !PT ;  /* 0x00000008ff0d9212 */ /* 0x000fe200078e33ff */
[----:B------:R-:W-:Y:S01]  /*3950*/  IMAD R15, R15, R10, RZ ;  /* 0x0000000a0f0f7224 */ /* 0x000fe200078e02ff */
[----:B------:R-:W-:Y:S02]  /*3960*/  MOV R8, RZ ;  /* 0x000000ff00087202 */ /* 0x000fe40000000f00 */
[----:B------:R-:W-:Y:S01]  /*3970*/  ISETP.NE.AND P2, PT, R14, RZ, PT ;  /* 0x000000ff0e00720c */ /* 0x000fe20003f45270 */
[----:B------:R-:W-:Y:S02]  /*3980*/  IMAD.IADD R11, R13, 0x1, R52 ;  /* 0x000000010d0b7824 */ /* 0x000fe400078e0234 */
[----:B------:R-:W-:-:S03]  /*3990*/  IMAD.HI.U32 R8, R9, R15, R8 ;  /* 0x0000000f09087227 */ /* 0x000fc600078e0008 */
[----:B------:R-:W-:Y:S02]  /*39a0*/  IABS R12, R11 ;  /* 0x0000000b000c7213 */ /* 0x000fe40000000000 */
[----:B------:R-:W-:Y:S02]  /*39b0*/  ISETP.GE.AND P1, PT, R11, RZ, PT ;  /* 0x000000ff0b00720c */ /* 0x000fe40003f26270 */
[----:B------:R-:W-:-:S05]  /*39c0*/  MOV R9, R12 ;  /* 0x0000000c00097202 */ /* 0x000fca0000000f00 */
[----:B------:R-:W-:-:S04]  /*39d0*/  IMAD.HI.U32 R8, R8, R9, RZ ;  /* 0x0000000908087227 */ /* 0x000fc800078e00ff */
[----:B------:R-:W-:-:S04]  /*39e0*/  IMAD.MOV R8, RZ, RZ, -R8 ;  /* 0x000000ffff087224 */ /* 0x000fc800078e0a08 */
[C---:B------:R-:W-:Y:S01]  /*39f0*/  IMAD R9, R10.reuse, R8, R9 ;  /* 0x000000080a097224 */ /* 0x040fe200078e0209 */
        /* <DEDUP_REMOVED lines=16> */
[----:B------:R-:W-:-:S05]  /*3b00*/  IADD3 R8, P1, PT, R53, R8, RZ ;  /* 0x0000000835087210 */ /* 0x000fca0007f3e0ff */
[----:B------:R-:W-:Y:S01]  /*3b10*/  IMAD.X R9, RZ, RZ, R9, P1 ;  /* 0x000000ffff097224 */ /* 0x000fe200008e0609 */
[----:B------:R-:W-:-:S04]  /*3b20*/  LEA R56, P1, R8, UR12, 0x2 ;  /* 0x0000000c08387c11 */ /* 0x000fc8000f8210ff */
[----:B------:R-:W-:Y:S02]  /*3b30*/  LEA.HI.X R57, R8, UR13, R9, 0x2, P1 ;  /* 0x0000000d08397c11 */ /* 0x000fe400088f1409 */
[----:B------:R-:W0:Y:S04]  /*3b40*/  LDS.128 R8, [R29] ;  /* 0x000000001d087984 */ /* 0x000e280000000c00 */
[----:B------:R-:W2:Y:S01]  /*3b50*/  LDG.E.128.CONSTANT R16, desc[UR10][R56.64] ;  /* 0x0000000a38107981 */ /* 0x000ea2000c1e9d00 */
[----:B------:R-:W-:Y:S02]  /*3b60*/  ISETP.NE.AND P1, PT, R51, -0x1, PT ;  /* 0xffffffff3300780c */ /* 0x000fe40003f25270 */
[C---:B------:R-:W-:Y:S01]  /*3b70*/  IADD3 R24, PT, PT, R49.reuse, -0x1, RZ ;  /* 0xffffffff31187810 */ /* 0x040fe20007ffe0ff */
[----:B------:R-:W3:Y:S10]  /*3b80*/  LDG.E.128.CONSTANT R20, desc[UR10][R56.64+0x200] ;  /* 0x0002000a38147981 */ /* 0x000ef4000c1e9d00 */
[----:B------:R-:W-:-:S02]  /*3b90*/  @!P1 IADD3 R12, PT, PT, R49, 0x1, RZ ;  /* 0x00000001310c9810 */ /* 0x000fc40007ffe0ff */
[C---:B------:R-:W-:Y:S02]  /*3ba0*/  @!P1 ISETP.GE.AND P3, PT, R49.reuse, UR9, PT ;  /* 0x0000000931009c0c */ /* 0x040fe4000bf66270 */
[----:B------:R-:W-:Y:S01]  /*3bb0*/  @!P1 ISETP.GE.AND P4, PT, R12, UR9, PT ;  /* 0x000000090c009c0c */ /* 0x000fe2000bf86270 */
[----:B------:R-:W-:Y:S01]  /*3bc0*/  @!P1 VIADD R12, R49, 0x2 ;  /* 0x00000002310c9836 */ /* 0x000fe20000000000 */
[----:B------:R-:W-:-:S04]  /*3bd0*/  @!P1 ISETP.GE.AND P2, PT, R24, UR9, PT ;  /* 0x0000000918009c0c */ /* 0x000fc8000bf46270 */
[----:B------:R-:W-:Y:S02]  /*3be0*/  @!P1 ISETP.GE.AND P5, PT, R12, UR9, PT ;  /* 0x000000090c009c0c */ /* 0x000fe4000bfa6270 */
[----:B------:R-:W-:Y:S02]  /*3bf0*/  @!P1 IADD3 R12, PT, PT, R49, 0x1, RZ ;  /* 0x00000001310c9810 */ /* 0x000fe40007ffe0ff */
[----:B--2---:R-:W-:Y:S02]  /*3c00*/  @!P1 FSEL R17, R17, RZ, !P3 ;  /* 0x000000ff11119208 */ /* 0x004fe40005800000 */
[----:B------:R-:W-:Y:S02]  /*3c10*/  @!P1 ISETP.GE.AND P3, PT, R12, UR9, PT ;  /* 0x000000090c009c0c */ /* 0x000fe4000bf66270 */
[----:B------:R-:W-:Y:S01]  /*3c20*/  @!P1 IADD3 R12, PT, PT, R49, 0x2, RZ ;  /* 0x00000002310c9810 */ /* 0x000fe20007ffe0ff */
[----:B0-----:R-:W-:Y:S01]  /*3c30*/  FMUL.FTZ R17, R9, R17 ;  /* 0x0000001109117220 */ /* 0x001fe20000410000 */
[----:B------:R-:W-:-:S02]  /*3c40*/  @!P1 FSEL R16, R16, RZ, !P2 ;  /* 0x000000ff10109208 */ /* 0x000fc40005000000 */
[----:B------:R-:W-:Y:S02]  /*3c50*/  @!P1 ISETP.GE.AND P2, PT, R12, UR9, PT ;  /* 0x000000090c009c0c */ /* 0x000fe4000bf46270 */
[----:B------:R-:W2:Y:S01]  /*3c60*/  LDG.E.128.CONSTANT R12, desc[UR10][R56.64+0x400] ;  /* 0x0004000a380c7981 */ /* 0x000ea2000c1e9d00 */
[----:B------:R-:W-:Y:S01]  /*3c70*/  @!P1 FSEL R19, R19, RZ, !P5 ;  /* 0x000000ff13139208 */ /* 0x000fe20006800000 */
[----:B------:R-:W-:Y:S01]  /*3c80*/  FFMA.FTZ R17, R8, R16, R17 ;  /* 0x0000001008117223 */ /* 0x000fe20000010011 */
[----:B------:R-:W-:Y:S02]  /*3c90*/  @!P1 ISETP.GE.AND P5, PT, R49, UR9, PT ;  /* 0x0000000931009c0c */ /* 0x000fe4000bfa6270 */
[----:B------:R-:W-:Y:S02]  /*3ca0*/  @!P1 FSEL R18, R18, RZ, !P4 ;  /* 0x000000ff12129208 */ /* 0x000fe40006000000 */
[----:B------:R-:W-:Y:S02]  /*3cb0*/  @!P1 ISETP.GE.AND P4, PT, R24, UR9, PT ;  /* 0x0000000918009c0c */ /* 0x000fe4000bf86270 */
[----:B---3--:R-:W-:-:S02]  /*3cc0*/  @!P1 FSEL R21, R21, RZ, !P5 ;  /* 0x000000ff15159208 */ /* 0x008fc40006800000 */
[----:B------:R-:W-:-:S03]  /*3cd0*/  @!P1 FSEL R20, R20, RZ, !P4 ;  /* 0x000000ff14149208 */ /* 0x000fc60006000000 */
[----:B------:R-:W-:Y:S01]  /*3ce0*/  FMUL.FTZ R21, R9, R21 ;  /* 0x0000001509157220 */ /* 0x000fe20000410000 */
[----:B------:R-:W-:-:S03]  /*3cf0*/  @!P1 FSEL R22, R22, RZ, !P3 ;  /* 0x000000ff16169208 */ /* 0x000fc60005800000 */
[----:B------:R-:W-:Y:S01]  /*3d00*/  FFMA.FTZ R21, R8, R20, R21 ;  /* 0x0000001408157223 */ /* 0x000fe20000010015 */
[----:B------:R-:W-:-:S03]  /*3d10*/  @!P1 FSEL R23, R23, RZ, !P2 ;  /* 0x000000ff17179208 */ /* 0x000fc60005000000 */
[----:B------:R-:W-:-:S04]  /*3d20*/  FFMA.FTZ R22, R10, R22, R21 ;  /* 0x000000160a167223 */ /* 0x000fc80000010015 */
[----:B------:R-:W-:-:S04]  /*3d30*/  FFMA.FTZ R23, R11, R23, R22 ;  /* 0x000000170b177223 */ /* 0x000fc80000010016 */
[----:B------:R-:W-:Y:S02]  /*3d40*/  FADD.FTZ R46, R46, R23 ;  /* 0x000000172e2e7221 */ /* 0x000fe40000010000 */
[----:B------:R-:W3:Y:S01]  /*3d50*/  LDG.E.128.CONSTANT R20, desc[UR10][R56.64+0x600] ;  /* 0x0006000a38147981 */ /* 0x000ee2000c1e9d00 */
[----:B------:R-:W-:Y:S02]  /*3d60*/  @!P1 ISETP.GE.AND P3, PT, R49, UR9, PT ;  /* 0x0000000931009c0c */ /* 0x000fe4000bf66270 */
[----:B------:R-:W-:Y:S01]  /*3d70*/  @!P1 ISETP.GE.AND P2, PT, R24, UR9, PT ;  /* 0x0000000918009c0c */ /* 0x000fe2000bf46270 */
[----:B------:R-:W-:-:S04]  /*3d80*/  FFMA.FTZ R16, R10, R18, R17 ;  /* 0x000000120a107223 */ /* 0x000fc80000010011 */
[----:B------:R-:W-:-:S04]  /*3d90*/  FFMA.FTZ R16, R11, R19, R16 ;  /* 0x000000130b107223 */ /* 0x000fc80000010010 */
[----:B------:R-:W-:Y:S02]  /*3da0*/  FADD.FTZ R47, R47, R16 ;  /* 0x000000102f2f7221 */ /* 0x000fe40000010000 */
[----:B------:R-:W4:Y:S01]  /*3db0*/  LDG.E.128.CONSTANT R16, desc[UR10][R56.64+0x800] ;  /* 0x0008000a38107981 */ /* 0x000f22000c1e9d00 */
[----:B--2---:R-:W-:Y:S02]  /*3dc0*/  @!P1 FSEL R13, R13, RZ, !P3 ;  /* 0x000000ff0d0d9208 */ /* 0x004fe40005800000 */
[----:B------:R-:W-:-:S03]  /*3dd0*/  @!P1 FSEL R12, R12, RZ, !P2 ;  /* 0x000000ff0c0c9208 */ /* 0x000fc60005000000 */
[----:B------:R-:W-:-:S04]  /*3de0*/  FMUL.FTZ R13, R9, R13 ;  /* 0x0000000d090d7220 */ /* 0x000fc80000410000 */
[----:B------:R-:W-:Y:S01]  /*3df0*/  FFMA.FTZ R13, R8, R12, R13 ;  /* 0x0000000c080d7223 */ /* 0x000fe2000001000d */
[----:B------:R-:W-:-:S05]  /*3e00*/  @!P1 VIADD R12, R49, 0x1 ;  /* 0x00000001310c9836 */ /* 0x000fca0000000000 */
[----:B------:R-:W-:Y:S02]  /*3e10*/  @!P1 ISETP.GE.AND P2, PT, R12, UR9, PT ;  /* 0x000000090c009c0c */ /* 0x000fe4000bf46270 */
[----:B------:R-:W-:-:S04]  /*3e20*/  @!P1 IADD3 R12, PT, PT, R49, 0x2, RZ ;  /* 0x00000002310c9810 */ /* 0x000fc80007ffe0ff */
[----:B------:R-:W-:-:S04]  /*3e30*/  @!P1 ISETP.GE.AND P3, PT, R12, UR9, PT ;  /* 0x000000090c009c0c */ /* 0x000fc8000bf66270 */
[----:B------:R-:W-:Y:S02]  /*3e40*/  @!P1 FSEL R15, R15, RZ, !P3 ;  /* 0x000000ff0f0f9208 */ /* 0x000fe40005800000 */
[C---:B------:R-:W-:Y:S02]  /*3e50*/  @!P1 ISETP.GE.AND P3, PT, R49.reuse, UR9, PT ;  /* 0x0000000931009c0c */ /* 0x040fe4000bf66270 */
[----:B------:R-:W-:Y:S02]  /*3e60*/  @!P1 IADD3 R12, PT, PT, R49, 0x1, RZ ;  /* 0x00000001310c9810 */ /* 0x000fe40007ffe0ff */
[----:B------:R-:W-:Y:S02]  /*3e70*/  @!P1 FSEL R14, R14, RZ, !P2 ;  /* 0x000000ff0e0e9208 */ /* 0x000fe40005000000 */
[----:B------:R-:W-:Y:S02]  /*3e80*/  @!P1 ISETP.GE.AND P2, PT, R24, UR9, PT ;  /* 0x0000000918009c0c */ /* 0x000fe4000bf46270 */
[----:B---3--:R-:W-:-:S02]  /*3e90*/  @!P1 FSEL R21, R21, RZ, !P3 ;  /* 0x000000ff15159208 */ /* 0x008fc40005800000 */
[----:B------:R-:W-:Y:S01]  /*3ea0*/  @!P1 ISETP.GE.AND P4, PT, R12, UR9, PT ;  /* 0x000000090c009c0c */ /* 0x000fe2000bf86270 */
[----:B------:R-:W-:Y:S01]  /*3eb0*/  @!P1 VIADD R12, R49, 0x2 ;  /* 0x00000002310c9836 */ /* 0x000fe20000000000 */
[----:B------:R-:W-:Y:S01]  /*3ec0*/  @!P1 FSEL R20, R20, RZ, !P2 ;  /* 0x000000ff14149208 */ /* 0x000fe20005000000 */
[----:B------:R-:W-:Y:S01]  /*3ed0*/  FMUL.FTZ R21, R9, R21 ;  /* 0x0000001509157220 */ /* 0x000fe20000410000 */
[----:B------:R-:W-:Y:S02]  /*3ee0*/  @!P1 FSEL R22, R22, RZ, !P4 ;  /* 0x000000ff16169208 */ /* 0x000fe40006000000 */
[----:B------:R-:W-:Y:S01]  /*3ef0*/  @!P1 ISETP.GE.AND P2, PT, R12, UR9, PT ;  /* 0x000000090c009c0c */ /* 0x000fe2000bf46270 */
[----:B------:R-:W-:-:S03]  /*3f00*/  FFMA.FTZ R21, R8, R20, R21 ;  /* 0x0000001408157223 */ /* 0x000fc60000010015 */
[----:B------:R-:W-:Y:S01]  /*3f10*/  @!P1 FSEL R23, R23, RZ, !P2 ;  /* 0x000000ff17179208 */ /* 0x000fe20005000000 */
[----:B------:R-:W-:-:S04]  /*3f20*/  FFMA.FTZ R26, R10, R22, R21 ;  /* 0x000000160a1a7223 */ /* 0x000fc80000010015 */
[----:B------:R-:W-:Y:S02]  /*3f30*/  FFMA.FTZ R26, R11, R23, R26 ;  /* 0x000000170b1a7223 */ /* 0x000fe4000001001a */
[----:B------:R-:W2:Y:S01]  /*3f40*/  LDG.E.128.CONSTANT R20, desc[UR10][R56.64+0xa00] ;  /* 0x000a000a38147981 */ /* 0x000ea2000c1e9d00 */
[C---:B------:R-:W-:Y:S02]  /*3f50*/  @!P1 ISETP.GE.AND P4, PT, R49.reuse, UR9, PT ;  /* 0x0000000931009c0c */ /* 0x040fe4000bf86270 */
[----:B------:R-:W-:Y:S02]  /*3f60*/  @!P1 IADD3 R12, PT, PT, R49, 0x1, RZ ;  /* 0x00000001310c9810 */ /* 0x000fe40007ffe0ff */
[----:B----4-:R-:W-:Y:S02]  /*3f70*/  @!P1 FSEL R17, R17, RZ, !P4 ;  /* 0x000000ff11119208 */ /* 0x010fe40006000000 */
[----:B------:R-:W-:Y:S02]  /*3f80*/  @!P1 ISETP.GE.AND P4, PT, R12, UR9, PT ;  /* 0x000000090c009c0c */ /* 0x000fe4000bf86270 */
[----:B------:R-:W-:Y:S01]  /*3f90*/  @!P1 IADD3 R12, PT, PT, R49, 0x2, RZ ;  /* 0x00000002310c9810 */ /* 0x000fe20007ffe0ff */
[----:B------:R-:W-:Y:S01]  /*3fa0*/  FFMA.FTZ R14, R10, R14, R13 ;  /* 0x0000000e0a0e7223 */ /* 0x000fe2000001000d */
[----:B------:R-:W-:-:S02]  /*3fb0*/  @!P1 ISETP.GE.AND P3, PT, R24, UR9, PT ;  /* 0x0000000918009c0c */ /* 0x000fc4000bf66270 */
[----:B------:R-:W-:Y:S01]  /*3fc0*/  @!P1 ISETP.GE.AND P2, PT, R12, UR9, PT ;  /* 0x000000090c009c0c */ /* 0x000fe2000bf46270 */
[----:B------:R-:W-:Y:S01]  /*3fd0*/  @!P1 VIADD R12, R49, 0x1 ;  /* 0x00000001310c9836 */ /* 0x000fe20000000000 */
[----:B------:R-:W-:Y:S01]  /*3fe0*/  @!P1 FSEL R18, R18, RZ, !P4 ;  /* 0x000000ff12129208 */ /* 0x000fe20006000000 */
[----:B------:R-:W-:Y:S01]  /*3ff0*/  FFMA.FTZ R15, R11, R15, R14 ;  /* 0x0000000f0b0f7223 */ /* 0x000fe2000001000e */
[----:B------:R-:W-:Y:S02]  /*4000*/  @!P1 FSEL R16, R16, RZ, !P3 ;  /* 0x000000ff10109208 */ /* 0x000fe40005800000 */
[----:B------:R-:W-:Y:S02]  /*4010*/  @!P1 ISETP.GE.AND P4, PT, R12, UR9, PT ;  /* 0x000000090c009c0c */ /* 0x000fe4000bf86270 */
[C---:B------:R-:W-:Y:S02]  /*4020*/  @!P1 IADD3 R12, PT, PT, R49.reuse, 0x2, RZ ;  /* 0x00000002310c9810 */ /* 0x040fe40007ffe0ff */
[----:B------:R-:W-:-:S02]  /*4030*/  @!P1 ISETP.GE.AND P3, PT, R49, UR9, PT ;  /* 0x0000000931009c0c */ /* 0x000fc4000bf66270 */
[----:B------:R-:W-:Y:S01]  /*4040*/  @!P1 FSEL R19, R19, RZ, !P2 ;  /* 0x000000ff13139208 */ /* 0x000fe20005000000 */
[----:B------:R-:W-:Y:S01]  /*4050*/  FADD.FTZ R44, R44, R15 ;  /* 0x0000000f2c2c7221 */ /* 0x000fe20000010000 */
[----:B------:R-:W-:Y:S02]  /*4060*/  @!P1 ISETP.GE.AND P2, PT, R24, UR9, PT ;  /* 0x0000000918009c0c */ /* 0x000fe4000bf46270 */
[----:B------:R-:W-:Y:S02]  /*4070*/  @!P1 ISETP.GE.AND P5, PT, R12, UR9, PT ;  /* 0x000000090c009c0c */ /* 0x000fe4000bfa6270 */
[----:B------:R-:W3:Y:S01]  /*4080*/  LDG.E.128.CONSTANT R12, desc[UR10][R56.64+0xc00] ;  /* 0x000c000a380c7981 */ /* 0x000ee2000c1e9d00 */
[----:B------:R-:W-:-:S04]  /*4090*/  FMUL.FTZ R17, R9, R17 ;  /* 0x0000001109117220 */ /* 0x000fc80000410000 */
[----:B------:R-:W-:-:S04]  /*40a0*/  FFMA.FTZ R17, R8, R16, R17 ;  /* 0x0000001008117223 */ /* 0x000fc80000010011 */
[----:B------:R-:W-:Y:S01]  /*40b0*/  FFMA.FTZ R18, R10, R18, R17 ;  /* 0x000000120a127223 */ /* 0x000fe20000010011 */
[----:B------:R-:W-:-:S03]  /*40c0*/  @!P1 IADD3 R16, PT, PT, R49, 0x1, RZ ;  /* 0x0000000131109810 */ /* 0x000fc60007ffe0ff */
[----:B------:R-:W-:-:S04]  /*40d0*/  FFMA.FTZ R19, R11, R19, R18 ;  /* 0x000000130b137223 */ /* 0x000fc80000010012 */
[----:B------:R-:W-:Y:S01]  /*40e0*/  FADD.FTZ R42, R42, R19 ;  /* 0x000000132a2a7221 */ /* 0x000fe20000010000 */
[----:B--2---:R-:W-:Y:S02]  /*40f0*/  @!P1 FSEL R21, R21, RZ, !P3 ;  /* 0x000000ff15159208 */ /* 0x004fe40005800000 */
        /* <DEDUP_REMOVED lines=8> */
[----:B------:R-:W2:Y:S01]  /*4180*/  LDG.E.128.CONSTANT R20, desc[UR10][R56.64+0xe00] ;  /* 0x000e000a38147981 */ /* 0x000ea2000c1e9d00 */
[----:B------:R-:W-:-:S03]  /*4190*/  @!P1 ISETP.GE.AND P5, PT, R16, UR9, PT ;  /* 0x0000000910009c0c */ /* 0x000fc6000bfa6270 */
[----:B------:R-:W4:Y:S01]  /*41a0*/  LDG.E.128.CONSTANT R16, desc[UR10][R56.64+0x1000] ;  /* 0x0010000a38107981 */ /* 0x000f22000c1e9d00 */
[----:B------:R-:W-:Y:S02]  /*41b0*/  @!P1 ISETP.GE.AND P3, PT, R49, UR9, PT ;  /* 0x0000000931009c0c */ /* 0x000fe4000bf66270 */
[----:B------:R-:W-:Y:S02]  /*41c0*/  @!P1 ISETP.GE.AND P2, PT, R24, UR9, PT ;  /* 0x0000000918009c0c */ /* 0x000fe4000bf46270 */
[----:B---3--:R-:W-:Y:S02]  /*41d0*/  @!P1 FSEL R13, R13, RZ, !P3 ;  /* 0x000000ff0d0d9208 */ /* 0x008fe40005800000 */
[----:B------:R-:W-:-:S03]  /*41e0*/  @!P1 FSEL R12, R12, RZ, !P2 ;  /* 0x000000ff0c0c9208 */ /* 0x000fc60005000000 */
[----:B------:R-:W-:-:S04]  /*41f0*/  FMUL.FTZ R13, R9, R13 ;  /* 0x0000000d090d7220 */ /* 0x000fc80000410000 */
[----:B------:R-:W-:Y:S01]  /*4200*/  FFMA.FTZ R13, R8, R12, R13 ;  /* 0x0000000c080d7223 */ /* 0x000fe2000001000d */
[C---:B------:R-:W-:Y:S01]  /*4210*/  @!P1 VIADD R12, R49.reuse, 0x2 ;  /* 0x00000002310c9836 */ /* 0x040fe20000000000 */
[----:B------:R-:W-:Y:S02]  /*4220*/  @!P1 FSEL R14, R14, RZ, !P5 ;  /* 0x000000ff0e0e9208 */ /* 0x000fe40006800000 */
[----:B------:R-:W-:Y:S02]  /*4230*/  @!P1 ISETP.GE.AND P5, PT, R24, UR9, PT ;  /* 0x0000000918009c0c */ /* 0x000fe4000bfa6270 */
[----:B------:R-:W-:Y:S02]  /*4240*/  @!P1 ISETP.GE.AND P2, PT, R12, UR9, PT ;  /* 0x000000090c009c0c */ /* 0x000fe4000bf46270 */
[----:B------:R-:W-:-:S04]  /*4250*/  @!P1 IADD3 R12, PT, PT, R49, 0x1, RZ ;  /* 0x00000001310c9810 */ /* 0x000fc80007ffe0ff */
[----:B------:R-:W-:Y:S02]  /*4260*/  @!P1 ISETP.GE.AND P4, PT, R12, UR9, PT ;  /* 0x000000090c009c0c */ /* 0x000fe4000bf86270 */
[----:B------:R-:W-:-:S04]  /*4270*/  @!P1 IADD3 R12, PT, PT, R49, 0x2, RZ ;  /* 0x00000002310c9810 */ /* 0x000fc80007ffe0ff */
[----:B------:R-:W-:Y:S01]  /*4280*/  @!P1 ISETP.GE.AND P3, PT, R12, UR9, PT ;  /* 0x000000090c009c0c */ /* 0x000fe2000bf66270 */
[----:B------:R-:W-:Y:S02]  /*4290*/  @!P1 VIADD R12, R49, 0x1 ;  /* 0x00000001310c9836 */ /* 0x000fe40000000000 */
[----:B------:R-:W-:Y:S01]  /*42a0*/  FFMA.FTZ R14, R10, R14, R13 ;  /* 0x0000000e0a0e7223 */ /* 0x000fe2000001000d */
[----:B------:R-:W-:Y:S02]  /*42b0*/  @!P1 FSEL R15, R15, RZ, !P2 ;  /* 0x000000ff0f0f9208 */ /* 0x000fe40005000000 */
[C---:B------:R-:W-:Y:S02]  /*42c0*/  @!P1 ISETP.GE.AND P6, PT, R49.reuse, UR9, PT ;  /* 0x0000000931009c0c */ /* 0x040fe4000bfc6270 */
[----:B--2---:R-:W-:Y:S02]  /*42d0*/  @!P1 FSEL R20, R20, RZ, !P5 ;  /* 0x000000ff14149208 */ /* 0x004fe40006800000 */
[----:B------:R-:W-:-:S02]  /*42e0*/  @!P1 ISETP.GE.AND P5, PT, R49, UR9, PT ;  /* 0x0000000931009c0c */ /* 0x000fc4000bfa6270 */
[----:B------:R-:W-:Y:S02]  /*42f0*/  @!P1 FSEL R22, R22, RZ, !P4 ;  /* 0x000000ff16169208 */ /* 0x000fe40006000000 */
[----:B------:R-:W-:Y:S02]  /*4300*/  @!P1 ISETP.GE.AND P4, PT, R24, UR9, PT ;  /* 0x0000000918009c0c */ /* 0x000fe4000bf86270 */
[----:B----4-:R-:W-:Y:S02]  /*4310*/  @!P1 FSEL R17, R17, RZ, !P5 ;  /* 0x000000ff11119208 */ /* 0x010fe40006800000 */
[----:B------:R-:W-:Y:S02]  /*4320*/  @!P1 FSEL R16, R16, RZ, !P4 ;  /* 0x000000ff10109208 */ /* 0x000fe40006000000 */
[----:B------:R-:W-:Y:S01]  /*4330*/  @!P1 ISETP.GE.AND P4, PT, R12, UR9, PT ;  /* 0x000000090c009c0c */ /* 0x000fe2000bf86270 */
[----:B------:R-:W-:Y:S01]  /*4340*/  FMUL.FTZ R17, R9, R17 ;  /* 0x0000001109117220 */ /* 0x000fe20000410000 */
[----:B------:R-:W-:-:S02]  /*4350*/  @!P1 IADD3 R12, PT, PT, R49, 0x2, RZ ;  /* 0x00000002310c9810 */ /* 0x000fc40007ffe0ff */
[----:B------:R-:W-:Y:S01]  /*4360*/  @!P1 FSEL R18, R18, RZ, !P4 ;  /* 0x000000ff12129208 */ /* 0x000fe20006000000 */
[----:B------:R-:W-:Y:S01]  /*4370*/  FFMA.FTZ R13, R8, R16, R17 ;  /* 0x00000010080d7223 */ /* 0x000fe20000010011 */
[----:B------:R-:W-:Y:S01]  /*4380*/  FFMA.FTZ R17, R11, R15, R14 ;  /* 0x0000000f0b117223 */ /* 0x000fe2000001000e */
[----:B------:R-:W-:Y:S02]  /*4390*/  @!P1 ISETP.GE.AND P2, PT, R12, UR9, PT ;  /* 0x000000090c009c0c */ /* 0x000fe4000bf46270 */
[----:B------:R-:W-:Y:S02]  /*43a0*/  FFMA.FTZ R18, R10, R18, R13 ;  /* 0x000000120a127223 */ /* 0x000fe4000001000d */
[----:B------:R-:W2:Y:S01]  /*43b0*/  LDG.E.128.CONSTANT R12, desc[UR10][R56.64+0x1200] ;  /* 0x0012000a380c7981 */ /* 0x000ea2000c1e9d00 */
[----:B------:R-:W-:-:S05]  /*43c0*/  @!P1 FSEL R21, R21, RZ, !P6 ;  /* 0x000000ff15159208 */ /* 0x000fca0007000000 */
[----:B------:R-:W-:-:S04]  /*43d0*/  FMUL.FTZ R21, R9, R21 ;  /* 0x0000001509157220 */ /* 0x000fc80000410000 */
[----:B------:R-:W-:Y:S01]  /*43e0*/  FFMA.FTZ R21, R8, R20, R21 ;  /* 0x0000001408157223 */ /* 0x000fe20000010015 */
[----:B------:R-:W-:-:S03]  /*43f0*/  @!P1 FSEL R23, R23, RZ, !P3 ;  /* 0x000000ff17179208 */ /* 0x000fc60005800000 */
[----:B------:R-:W-:-:S04]  /*4400*/  FFMA.FTZ R22, R10, R22, R21 ;  /* 0x000000160a167223 */ /* 0x000fc80000010015 */
[----:B------:R-:W-:Y:S02]  /*4410*/  FFMA.FTZ R16, R11, R23, R22 ;  /* 0x000000170b107223 */ /* 0x000fe40000010016 */
[----:B------:R-:W3:Y:S01]  /*4420*/  LDG.E.128.CONSTANT R20, desc[UR10][R56.64+0x1400] ;  /* 0x0014000a38147981 */ /* 0x000ee2000c1e9d00 */
[----:B------:R-:W-:Y:S02]  /*4430*/  @!P1 FSEL R19, R19, RZ, !P2 ;  /* 0x000000ff13139208 */ /* 0x000fe40005000000 */
[----:B------:R-:W-:-:S03]  /*4440*/  @!P1 ISETP.GE.AND P3, PT, R49, UR9, PT ;  /* 0x0000000931009c0c */ /* 0x000fc6000bf66270 */
[----:B------:R-:W-:Y:S01]  /*4450*/  FFMA.FTZ R19, R11, R19, R18 ;  /* 0x000000130b137223 */ /* 0x000fe20000010012 */
[C---:B------:R-:W-:Y:S02]  /*4460*/  @!P1 IADD3 R18, PT, PT, R49.reuse, 0x1, RZ ;  /* 0x0000000131129810 */ /* 0x040fe40007ffe0ff */
[----:B------:R-:W-:Y:S02]  /*4470*/  @!P1 ISETP.GE.AND P2, PT, R24, UR9, PT ;  /* 0x0000000918009c0c */ /* 0x000fe4000bf46270 */
[----:B------:R-:W-:Y:S01]  /*4480*/  @!P1 ISETP.GE.AND P4, PT, R18, UR9, PT ;  /* 0x0000000912009c0c */ /* 0x000fe2000bf86270 */
[----:B------:R-:W-:-:S05]  /*4490*/  @!P1 VIADD R18, R49, 0x2 ;  /* 0x0000000231129836 */ /* 0x000fca0000000000 */
[----:B------:R-:W-:Y:S01]  /*44a0*/  @!P1 ISETP.GE.AND P5, PT, R18, UR9, PT ;  /* 0x0000000912009c0c */ /* 0x000fe2000bfa6270 */
[----:B------:R-:W-:Y:S01]  /*44b0*/  FADD.FTZ R39, R39, R16 ;  /* 0x0000001027277221 */ /* 0x000fe20000010000 */
[----:B------:R-:W-:Y:S01]  /*44c0*/  @!P1 IADD3 R16, PT, PT, R49, 0x1, RZ ;  /* 0x0000000131109810 */ /* 0x000fe20007ffe0ff */
[----:B------:R-:W-:Y:S01]  /*44d0*/  FADD.FTZ R40, R40, R17 ;  /* 0x0000001128287221 */ /* 0x000fe20000010000 */
        /* <DEDUP_REMOVED lines=11> */
[----:B------:R-:W-:Y:S02]  /*4590*/  @!P1 ISETP.GE.AND P2, PT, R24, UR9, PT ;  /* 0x0000000918009c0c */ /* 0x000fe4000bf46270 */
[C---:B------:R-:W-:Y:S02]  /*45a0*/  @!P1 ISETP.GE.AND P3, PT, R49.reuse, UR9, PT ;  /* 0x0000000931009c0c */ /* 0x040fe4000bf66270 */
[----:B---3--:R-:W-:Y:S02]  /*45b0*/  @!P1 FSEL R20, R20, RZ, !P2 ;  /* 0x000000ff14149208 */ /* 0x008fe40005000000 */
[----:B------:R-:W-:Y:S02]  /*45c0*/  @!P1 ISETP.GE.AND P2, PT, R16, UR9, PT ;  /* 0x0000000910009c0c */ /* 0x000fe4000bf46270 */
[----:B------:R-:W-:-:S02]  /*45d0*/  @!P1 IADD3 R16, PT, PT, R49, 0x2, RZ ;  /* 0x0000000231109810 */ /* 0x000fc40007ffe0ff */
[----:B------:R-:W-:Y:S02]  /*45e0*/  @!P1 FSEL R21, R21, RZ, !P3 ;  /* 0x000000ff15159208 */ /* 0x000fe40005800000 */
[----:B------:R-:W-:Y:S01]  /*45f0*/  @!P1 ISETP.GE.AND P3, PT, R16, UR9, PT ;  /* 0x0000000910009c0c */ /* 0x000fe2000bf66270 */
[----:B------:R-:W-:-:S05]  /*4600*/  @!P1 VIADD R16, R49, 0x1 ;  /* 0x0000000131109836 */ /* 0x000fca0000000000 */
[----:B------:R-:W-:Y:S02]  /*4610*/  @!P1 ISETP.GE.AND P4, PT, R16, UR9, PT ;  /* 0x0000000910009c0c */ /* 0x000fe4000bf86270 */
[----:B------:R-:W3:Y:S01]  /*4620*/  LDG.E.128.CONSTANT R16, desc[UR10][R56.64+0x1800] ;  /* 0x0018000a38107981 */ /* 0x000ee2000c1e9d00 */
[----:B------:R-:W-:Y:S01]  /*4630*/  @!P1 FSEL R23, R23, RZ, !P3 ;  /* 0x000000ff17179208 */ /* 0x000fe20005800000 */
[----:B------:R-:W-:Y:S01]  /*4640*/  FMUL.FTZ R21, R9, R21 ;  /* 0x0000001509157220 */ /* 0x000fe20000410000 */
[----:B------:R-:W-:Y:S02]  /*4650*/  @!P1 ISETP.GE.AND P3, PT, R49, UR9, PT ;  /* 0x0000000931009c0c */ /* 0x000fe4000bf66270 */
[----:B------:R-:W-:Y:S01]  /*4660*/  @!P1 FSEL R22, R22, RZ, !P2 ;  /* 0x000000ff16169208 */ /* 0x000fe20005000000 */
[----:B------:R-:W-:Y:S01]  /*4670*/  FFMA.FTZ R21, R8, R20, R21 ;  /* 0x0000001408157223 */ /* 0x000fe20000010015 */
[----:B------:R-:W-:-:S03]  /*4680*/  @!P1 ISETP.GE.AND P2, PT, R24, UR9, PT ;  /* 0x0000000918009c0c */ /* 0x000fc6000bf46270 */
[----:B------:R-:W-:-:S04]  /*4690*/  FFMA.FTZ R22, R10, R22, R21 ;  /* 0x000000160a167223 */ /* 0x000fc80000010015 */
[----:B------:R-:W-:-:S04]  /*46a0*/  FFMA.FTZ R23, R11, R23, R22 ;  /* 0x000000170b177223 */ /* 0x000fc80000010016 */
[----:B------:R-:W-:Y:S02]  /*46b0*/  FADD.FTZ R36, R36, R23 ;  /* 0x0000001724247221 */ /* 0x000fe40000010000 */
[----:B------:R-:W4:Y:S01]  /*46c0*/  LDG.E.128.CONSTANT R20, desc[UR10][R56.64+0x1a00] ;  /* 0x001a000a38147981 */ /* 0x000f22000c1e9d00 */
[----:B------:R-:W-:Y:S01]  /*46d0*/  @!P1 ISETP.GE.AND P6, PT, R49, UR9, PT ;  /* 0x0000000931009c0c */ /* 0x000fe2000bfc6270 */
[----:B------:R-:W-:Y:S01]  /*46e0*/  FADD.FTZ R43, R43, R26 ;  /* 0x0000001a2b2b7221 */ /* 0x000fe20000010000 */
[----:B------:R-:W-:Y:S02]  /*46f0*/  @!P1 ISETP.GE.AND P5, PT, R24, UR9, PT ;  /* 0x0000000918009c0c */ /* 0x000fe4000bfa6270 */
[----:B--2---:R-:W-:Y:S02]  /*4700*/  @!P1 FSEL R13, R13, RZ, !P3 ;  /* 0x000000ff0d0d9208 */ /* 0x004fe40005800000 */
[----:B------:R-:W-:-:S03]  /*4710*/  @!P1 FSEL R12, R12, RZ, !P2 ;  /* 0x000000ff0c0c9208 */ /* 0x000fc60005000000 */
[----:B------:R-:W-:-:S04]  /*4720*/  FMUL.FTZ R13, R9, R13 ;  /* 0x0000000d090d7220 */ /* 0x000fc80000410000 */
[----:B------:R-:W-:Y:S01]  /*4730*/  FFMA.FTZ R13, R8, R12, R13 ;  /* 0x0000000c080d7223 */ /* 0x000fe2000001000d */
[----:B------:R-:W-:-:S04]  /*4740*/  @!P1 IADD3 R12, PT, PT, R49, 0x2, RZ ;  /* 0x00000002310c9810 */ /* 0x000fc80007ffe0ff */
[----:B------:R-:W-:Y:S02]  /*4750*/  @!P1 ISETP.GE.AND P2, PT, R12, UR9, PT ;  /* 0x000000090c009c0c */ /* 0x000fe4000bf46270 */
[----:B------:R-:W-:Y:S02]  /*4760*/  @!P1 IADD3 R12, PT, PT, R49, 0x1, RZ ;  /* 0x00000001310c9810 */ /* 0x000fe40007ffe0ff */
[----:B------:R-:W-:Y:S02]  /*4770*/  @!P1 FSEL R14, R14, RZ, !P4 ;  /* 0x000000ff0e0e9208 */ /* 0x000fe40006000000 */
[----:B------:R-:W-:Y:S02]  /*4780*/  @!P1 ISETP.GE.AND P4, PT, R12, UR9, PT ;  /* 0x000000090c009c0c */ /* 0x000fe4000bf86270 */
[----:B---3--:R-:W-:Y:S02]  /*4790*/  @!P1 FSEL R17, R17, RZ, !P6 ;  /* 0x000000ff11119208 */ /* 0x008fe40007000000 */
[----:B------:R-:W-:-:S02]  /*47a0*/  @!P1 FSEL R18, R18, RZ, !P4 ;  /* 0x000000ff12129208 */ /* 0x000fc40006000000 */
[C---:B------:R-:W-:Y:S02]  /*47b0*/  @!P1 ISETP.GE.AND P6, PT, R24.reuse, UR9, PT ;  /* 0x0000000918009c0c */ /* 0x040fe4000bfc6270 */
[----:B------:R-:W-:Y:S02]  /*47c0*/  @!P1 ISETP.GE.AND P4, PT, R24, UR9, PT ;  /* 0x0000000918009c0c */ /* 0x000fe4000bf86270 */
[----:B------:R-:W2:Y:S01]  /*47d0*/  LDG.E.128.CONSTANT R24, desc[UR10][R56.64+0x1c00] ;  /* 0x001c000a38187981 */ /* 0x000ea2000c1e9d00 */
[C---:B------:R-:W-:Y:S01]  /*47e0*/  @!P1 VIADD R12, R49.reuse, 0x2 ;  /* 0x00000002310c9836 */ /* 0x040fe20000000000 */
[----:B----4-:R-:W-:Y:S02]  /*47f0*/  @!P1 FSEL R20, R20, RZ, !P6 ;  /* 0x000000ff14149208 */ /* 0x010fe40007000000 */
[----:B------:R-:W-:-:S04]  /*4800*/  @!P1 ISETP.GE.AND P6, PT, R49, UR9, PT ;  /* 0x0000000931009c0c */ /* 0x000fc8000bfc6270 */
[----:B------:R-:W-:Y:S02]  /*4810*/  @!P1 FSEL R21, R21, RZ, !P6 ;  /* 0x000000ff15159208 */ /* 0x000fe40007000000 */
[C---:B------:R-:W-:Y:S02]  /*4820*/  @!P1 ISETP.GE.AND P6, PT, R49.reuse, UR9, PT ;  /* 0x0000000931009c0c */ /* 0x040fe4000bfc6270 */
[----:B------:R-:W-:Y:S02]  /*4830*/  @!P1 ISETP.GE.AND P3, PT, R12, UR9, PT ;  /* 0x000000090c009c0c */ /* 0x000fe4000bf66270 */
[----:B------:R-:W-:Y:S01]  /*4840*/  @!P1 IADD3 R12, PT, PT, R49, 0x1, RZ ;  /* 0x00000001310c9810 */ /* 0x000fe20007ffe0ff */
[C---:B------:R-:W-:Y:S01]  /*4850*/  FMUL.FTZ R17, R9.reuse, R17 ;  /* 0x0000001109117220 */ /* 0x040fe20000410000 */
[----:B------:R-:W-:Y:S01]  /*4860*/  @!P1 FSEL R16, R16, RZ, !P5 ;  /* 0x000000ff10109208 */ /* 0x000fe20006800000 */
[----:B------:R-:W-:Y:S01]  /*4870*/  FMUL.FTZ R21, R9, R21 ;  /* 0x0000001509157220 */ /* 0x000fe20000410000 */
[----:B------:R-:W-:-:S03]  /*4880*/  @!P1 ISETP.GE.AND P5, PT, R12, UR9, PT ;  /* 0x000000090c009c0c */ /* 0x000fc6000bfa6270 */
[C---:B------:R-:W-:Y:S01]  /*4890*/  FFMA.FTZ R17, R8.reuse, R16, R17 ;  /* 0x0000001008117223 */ /* 0x040fe20000010011 */
[----:B------:R-:W-:Y:S01]  /*48a0*/  FFMA.FTZ R21, R8, R20, R21 ;  /* 0x0000001408157223 */ /* 0x000fe20000010015 */
[----:B------:R-:W-:Y:S02]  /*48b0*/  @!P1 FSEL R22, R22, RZ, !P5 ;  /* 0x000000ff16169208 */ /* 0x000fe40006800000 */
[----:B------:R-:W-:Y:S01]  /*48c0*/  @!P1 ISETP.GE.AND P5, PT, R12, UR9, PT ;  /* 0x000000090c009c0c */ /* 0x000fe2000bfa6270 */
[C---:B------:R-:W-:Y:S01]  /*48d0*/  FFMA.FTZ R14, R10.reuse, R14, R13 ;  /* 0x0000000e0a0e7223 */ /* 0x040fe2000001000d */
[----:B------:R-:W-:Y:S01]  /*48e0*/  @!P1 FSEL R15, R15, RZ, !P2 ;  /* 0x000000ff0f0f9208 */ /* 0x000fe20005000000 */
[C---:B------:R-:W-:Y:S01]  /*48f0*/  FFMA.FTZ R18, R10.reuse, R18, R17 ;  /* 0x000000120a127223 */ /* 0x040fe20000010011 */
[----:B------:R-:W-:Y:S01]  /*4900*/  @!P1 FSEL R19, R19, RZ, !P3 ;  /* 0x000000ff13139208 */ /* 0x000fe20005800000 */
[----:B------:R-:W-:Y:S02]  /*4910*/  FFMA.FTZ R22, R10, R22, R21 ;  /* 0x000000160a167223 */ /* 0x000fe40000010015 */
[----:B------:R-:W-:-:S02]  /*4920*/  FFMA.FTZ R14, R11, R15, R14 ;  /* 0x0000000f0b0e7223 */ /* 0x000fc4000001000e */
[----:B------:R-:W-:Y:S02]  /*4930*/  FFMA.FTZ R19, R11, R19, R18 ;  /* 0x000000130b137223 */ /* 0x000fe40000010012 */
[----:B------:R-:W-:Y:S02]  /*4940*/  FADD.FTZ R35, R35, R14 ;  /* 0x0000000e23237221 */ /* 0x000fe40000010000 */
[----:B------:R-:W-:Y:S01]  /*4950*/  FADD.FTZ R34, R34, R19 ;  /* 0x0000001322227221 */ /* 0x000fe20000010000 */
[----:B--2---:R-:W-:Y:S02]  /*4960*/  @!P1 FSEL R25, R25, RZ, !P6 ;  /* 0x000000ff19199208 */ /* 0x004fe40007000000 */
[----:B------:R-:W-:-:S03]  /*4970*/  @!P1 FSEL R24, R24, RZ, !P4 ;  /* 0x000000ff18189208 */ /* 0x000fc60006000000 */
[----:B------:R-:W-:-:S04]  /*4980*/  FMUL.FTZ R9, R9, R25 ;  /* 0x0000001909097220 */ /* 0x000fc80000410000 */
[----:B------:R-:W-:Y:S01]  /*4990*/  FFMA.FTZ R9, R8, R24, R9 ;  /* 0x0000001808097223 */ /* 0x000fe20000010009 */
[----:B------:R-:W-:Y:S02]  /*49a0*/  @!P1 IADD3 R8, PT, PT, R49, 0x2, RZ ;  /* 0x0000000231089810 */ /* 0x000fe40007ffe0ff */
[----:B------:R-:W-:Y:S02]  /*49b0*/  @!P1 FSEL R26, R26, RZ, !P5 ;  /* 0x000000ff1a1a9208 */ /* 0x000fe40006800000 */
[C---:B------:R-:W-:Y:S02]  /*49c0*/  @!P1 ISETP.GE.AND P4, PT, R8.reuse, UR9, PT ;  /* 0x0000000908009c0c */ /* 0x040fe4000bf86270 */
[----:B------:R-:W-:Y:S02]  /*49d0*/  @!P1 ISETP.GE.AND P6, PT, R8, UR9, PT ;  /* 0x0000000908009c0c */ /* 0x000fe4000bfc6270 */
[----:B------:R-:W-:Y:S01]  /*49e0*/  @!P1 FSEL R23, R23, RZ, !P4 ;  /* 0x000000ff17179208 */ /* 0x000fe20006000000 */
[----:B------:R-:W-:Y:S01]  /*49f0*/  FFMA.FTZ R10, R10, R26, R9 ;  /* 0x0000001a0a0a7223 */ /* 0x000fe20000010009 */
[----:B------:R-:W-:-:S03]  /*4a00*/  @!P1 FSEL R27, R27, RZ, !P6 ;  /* 0x000000ff1b1b9208 */ /* 0x000fc60007000000 */
[C---:B------:R-:W-:Y:S02]  /*4a10*/  FFMA.FTZ R22, R11.reuse, R23, R22 ;  /* 0x000000170b167223 */ /* 0x040fe40000010016 */
[----:B------:R-:W-:Y:S02]  /*4a20*/  FFMA.FTZ R11, R11, R27, R10 ;  /* 0x0000001b0b0b7223 */ /* 0x000fe4000001000a */
[----:B------:R-:W-:Y:S02]  /*4a30*/  FADD.FTZ R33, R33, R22 ;  /* 0x0000001621217221 */ /* 0x000fe40000010000 */
[----:B------:R-:W-:-:S07]  /*4a40*/  FADD.FTZ R32, R32, R11 ;  /* 0x0000000b20207221 */ /* 0x000fce0000010000 */
.L_x_25774:
[----:B------:R-:W-:Y:S05]  /*4a50*/  BSYNC.RECONVERGENT B1 ;  /* 0x0000000000017941 */ /* 0x000fea0003800200 */
.L_x_25773:
[----:B------:R-:W-:Y:S01]  /*4a60*/  IADD3 R4, P1, PT, R4, 0x10, RZ ;  /* 0x0000001004047810 */ /* 0x000fe20007f3e0ff */
[----:B------:R-:W-:Y:S01]  /*4a70*/  VIADD R51, R51, 0x4 ;  /* 0x0000000433337836 */ /* 0x000fe20000000000 */
[----:B------:R-:W-:Y:S02]  /*4a80*/  IADD3 R49, PT, PT, R49, 0x40, RZ ;  /* 0x0000004031317810 */ /* 0x000fe40007ffe0ff */
[----:B------:R-:W-:Y:S01]  /*4a90*/  IADD3 R29, PT, PT, R29, 0x100, RZ ;  /* 0x000001001d1d7810 */ /* 0x000fe20007ffe0ff */
[----:B------:R-:W-:Y:S01]  /*4aa0*/  IMAD.X R7, RZ, RZ, R7, P1 ;  /* 0x000000ffff077224 */ /* 0x000fe200008e0607 */
[----:B------:R-:W-:Y:S07]  /*4ab0*/  @!P0 BRA `(.L_x_25775) ;  /* 0xffffffec00388947 */ /* 0x000fee000383ffff */
.L_x_25772:
[----:B------:R-:W-:Y:S05]  /*4ac0*/  BSYNC.RECONVERGENT B0 ;  /* 0x0000000000007941 */ /* 0x000fea0003800200 */
.L_x_25771:
[----:B------:R-:W0:Y:S01]  /*4ad0*/  SHFL.BFLY PT, R7, R46, 0x2, 0x1f ;  /* 0x0c401f002e077f89 */ /* 0x000e2200000e0000 */
[----:B------:R-:W4:Y:S01]  /*4ae0*/  S2UR UR5, SR_CgaCtaId ;  /* 0x00000000000579c3 */ /* 0x000f220000008800 */
[C---:B--2---:R-:W-:Y:S01]  /*4af0*/  LOP3.LUT R16, R45.reuse, 0x3c0, RZ, 0xc0, !PT ;  /* 0x000003c02d107812 */ /* 0x044fe200078ec0ff */
[----:B------:R-:W-:Y:S01]  /*4b00*/  UMOV UR4, 0x400 ;  /* 0x0000040000047882 */ /* 0x000fe20000000000 */
[----:B-1----:R-:W1:Y:S01]  /*4b10*/  SHFL.BFLY PT, R10, R35, 0x2, 0x1f ;  /* 0x0c401f00230a7f89 */ /* 0x002e6200000e0000 */
[----:B------:R-:W-:Y:S01]  /*4b20*/  SHF.R.U32.HI R48, RZ, 0x2, R48 ;  /* 0x00000002ff307819 */ /* 0x000fe20000011630 */
[----:B------:R-:W-:Y:S01]  /*4b30*/  UIADD3 UR4, UPT, UPT, UR4, 0x200, URZ ;  /* 0x0000020004047890 */ /* 0x000fe2000fffe0ff */
[----:B------:R-:W-:Y:S01]  /*4b40*/  LOP3.LUT R18, R45, 0x3e0, RZ, 0xc0, !PT ;  /* 0x000003e02d127812 */ /* 0x000fe200078ec0ff */
[----:B------:R-:W2:Y:S01]  /*4b50*/  SHFL.BFLY PT, R0, R47, 0x2, 0x1f ;  /* 0x0c401f002f007f89 */ /* 0x000ea200000e0000 */
[----:B------:R-:W-:Y:S01]  /*4b60*/  BSSY.RECONVERGENT B0, `(.L_x_25776) ;  /* 0x0000055000007945 */ /* 0x000fe20003800200 */
[----:B------:R-:W-:Y:S01]  /*4b70*/  IMAD R48, R3, 0x78, R48 ;  /* 0x0000007803307824 */ /* 0x000fe200078e0230 */
[C---:B------:R-:W-:Y:S01]  /*4b80*/  LOP3.LUT P0, RZ, R45.reuse, 0x3c3, RZ, 0xc0, !PT ;  /* 0x000003c32dff7812 */ /* 0x040fe2000780c0ff */
[----:B------:R-:W3:Y:S01]  /*4b90*/  SHFL.BFLY PT, R9, R44, 0x2, 0x1f ;  /* 0x0c401f002c097f89 */ /* 0x000ee200000e0000 */
[----:B------:R-:W-:-:S02]  /*4ba0*/  LOP3.LUT P1, RZ, R45, 0x3e3, RZ, 0xc0, !PT ;  /* 0x000003e32dff7812 */ /* 0x000fc4000782c0ff */
[----:B------:R-:W-:Y:S01]  /*4bb0*/  ISETP.GT.U32.AND P3, PT, R45, 0x1f, PT ;  /* 0x0000001f2d00780c */ /* 0x000fe20003f64070 */
[----:B------:R-:W3:Y:S04]  /*4bc0*/  SHFL.BFLY PT, R2, R43, 0x2, 0x1f ;  /* 0x0c401f002b027f89 */ /* 0x000ee800000e0000 */
[----:B------:R-:W3:Y:S01]  /*4bd0*/  SHFL.BFLY PT, R11, R42, 0x2, 0x1f ;  /* 0x0c401f002a0b7f89 */ /* 0x000ee200000e0000 */
[----:B0-----:R-:W-:-:S03]  /*4be0*/  FADD.FTZ R46, R7, R46 ;  /* 0x0000002e072e7221 */ /* 0x001fc60000010000 */
[----:B------:R-:W0:Y:S01]  /*4bf0*/  SHFL.BFLY PT, R4, R41, 0x2, 0x1f ;  /* 0x0c401f0029047f89 */ /* 0x000e2200000e0000 */
[----:B----4-:R-:W-:Y:S01]  /*4c00*/  ULEA UR4, UR5, UR4, 0x18 ;  /* 0x0000000405047291 */ /* 0x010fe2000f8ec0ff */
[----:B-1----:R-:W-:Y:S02]  /*4c10*/  FADD.FTZ R35, R10, R35 ;  /* 0x000000230a237221 */ /* 0x002fe40000010000 */
[----:B------:R-:W1:Y:S01]  /*4c20*/  SHFL.BFLY PT, R13, R40, 0x2, 0x1f ;  /* 0x0c401f00280d7f89 */ /* 0x000e6200000e0000 */
[----:B------:R-:W-:Y:S01]  /*4c30*/  LOP3.LUT R10, R45, 0x3, RZ, 0xc0, !PT ;  /* 0x000000032d0a7812 */ /* 0x000fe200078ec0ff */
[----:B--2---:R-:W-:Y:S02]  /*4c40*/  FADD.FTZ R47, R0, R47 ;  /* 0x0000002f002f7221 */ /* 0x004fe40000010000 */
[----:B------:R-:W2:Y:S01]  /*4c50*/  SHFL.BFLY PT, R6, R39, 0x2, 0x1f ;  /* 0x0c401f0027067f89 */ /* 0x000ea200000e0000 */
[----:B------:R-:W-:Y:S01]  /*4c60*/  ISETP.NE.AND P2, PT, R10, RZ, PT ;  /* 0x000000ff0a00720c */ /* 0x000fe20003f45270 */
[----:B---3--:R-:W-:-:S02]  /*4c70*/  FADD.FTZ R44, R9, R44 ;  /* 0x0000002c092c7221 */ /* 0x008fc40000010000 */
[----:B------:R-:W3:Y:S01]  /*4c80*/  SHFL.BFLY PT, R15, R38, 0x2, 0x1f ;  /* 0x0c401f00260f7f89 */ /* 0x000ee200000e0000 */
[----:B------:R-:W-:Y:S01]  /*4c90*/  ISETP.NE.OR P5, PT, R16, 0x40, P2 ;  /* 0x000000401000780c */ /* 0x000fe200017a5670 */
[----:B------:R-:W-:Y:S02]  /*4ca0*/  FADD.FTZ R43, R2, R43 ;  /* 0x0000002b022b7221 */ /* 0x000fe40000010000 */
[----:B------:R-:W4:Y:S01]  /*4cb0*/  SHFL.BFLY PT, R8, R37, 0x2, 0x1f ;  /* 0x0c401f0025087f89 */ /* 0x000f2200000e0000 */
[----:B------:R-:W-:Y:S01]  /*4cc0*/  LEA R48, R48, UR4, 0x2 ;  /* 0x0000000430307c11 */ /* 0x000fe2000f8e10ff */
[----:B------:R-:W-:Y:S02]  /*4cd0*/  FADD.FTZ R42, R11, R42 ;  /* 0x0000002a0b2a7221 */ /* 0x000fe40000010000 */
        /* <DEDUP_REMOVED lines=61> */
.L_x_25777:
[----:B------:R-:W-:Y:S05]  /*50b0*/  BSYNC.RECONVERGENT B0 ;  /* 0x0000000000007941 */ /* 0x000fea0003800200 */
.L_x_25776:
        /* <DEDUP_REMOVED lines=33> */
.L_x_25779:
[----:B------:R-:W-:Y:S05]  /*52d0*/  BSYNC.RECONVERGENT B0 ;  /* 0x0000000000007941 */ /* 0x000fea0003800200 */
.L_x_25778:
        /* <DEDUP_REMOVED lines=18> */
.L_x_25781:
[----:B------:R-:W-:Y:S05]  /*5400*/  BSYNC.RECONVERGENT B0 ;  /* 0x0000000000007941 */ /* 0x000fea0003800200 */
.L_x_25780:
        /* <DEDUP_REMOVED lines=33> */
.L_x_25783:
[----:B------:R-:W-:Y:S05]  /*5620*/  BSYNC.RECONVERGENT B0 ;  /* 0x0000000000007941 */ /* 0x000fea0003800200 */
.L_x_25782:
[----:B------:R-:W-:Y:S06]  /*5630*/  BAR.SYNC.DEFER_BLOCKING 0x0 ;  /* 0x0000000000007b1d */ /* 0x000fec0000010000 */
[----:B------:R-:W-:Y:S05]  /*5640*/  @P3 EXIT ;  /* 0x000000000000394d */ /* 0x000fea0003800000 */
[----:B------:R-:W-:Y:S01]  /*5650*/  IMAD R5, R30, UR6, R5 ;  /* 0x000000061e057c24 */ /* 0x000fe2000f8e0205 */
        /* <DEDUP_REMOVED lines=26> */
.L_x_25746:
        /* <DEDUP_REMOVED lines=8> */
.L_x_25785:
[----:B------:R-:W-:Y:S05]  /*5880*/  BSYNC B2 ;  /* 0x0000000000027941 */ /* 0x000fea0003800000 */
.L_x_25784:
[----:B------:R-:W-:Y:S01]  /*5890*/  MOV R7, R8 ;  /* 0x0000000800077202 */ /* 0x000fe20000000f00 */
[----:B------:R-:W-:Y:S06]  /*58a0*/  BRA `(.L_x_25786) ;  /* 0xffffffbc00747947 */ /* 0x000fec000383ffff */
.L_x_25748:
[----:B------:R-:W-:Y:S01]  /*58b0*/  HFMA2 R10, -RZ, RZ, 0, 9.5367431640625e-07 ;  /* 0x00000010ff0a7431 */ /* 0x000fe200000001ff */
[----:B------:R-:W-:Y:S01]  /*58c0*/  BSSY B0, `(.L_x_25787) ;  /* 0x0000007000007945 */ /* 0x000fe20003800000 */
[----:B------:R-:W-:Y:S01]  /*58d0*/  IMAD.MOV.U32 R9, RZ, RZ, R50 ;  /* 0x000000ffff097224 */ /* 0x000fe200078e0032 */
[----:B------:R-:W-:Y:S01]  /*58e0*/  MOV R11, 0x1f ;  /* 0x0000001f000b7802 */ /* 0x000fe20000000f00 */
[----:B0-----:R-:W-:-:S07]  /*58f0*/  IMAD.MOV.U32 R6, RZ, RZ, -0x1 ;  /* 0xffffffffff067424 */ /* 0x001fce00078e00ff */
[----:B-----5:R-:W-:Y:S05]  /*5900*/  WARPSYNC.COLLECTIVE R6, `(.L_x_25788) ;  /* 0x0000000006087348 */ /* 0x020fea0003c00000 */
[----:B------:R0:W1:Y:S02]  /*5910*/  SHFL.BFLY P2, R8, R9, R10, R11 ;  /* 0x0c00000a09087389 */ /* 0x000064000004000b */
[----:B01---5:R-:W-:Y:S05]  /*5920*/  ENDCOLLECTIVE ;  /* 0x000000000000791b */ /* 0x023fea0003800000 */
.L_x_25788:
[----:B------:R-:W-:Y:S05]  /*5930*/  BSYNC B0 ;  /* 0x0000000000007941 */ /* 0x000fea0003800000 */
.L_x_25787:
        /* <DEDUP_REMOVED lines=9> */
.L_x_25789:
[----:B------:R-:W-:Y:S02]  /*59d0*/  HFMA2 R10, -RZ, RZ, 0, 2.384185791015625e-07 ;  /* 0x00000004ff0a7431 */ /* 0x000fe400000001ff */
[----:B------:R-:W-:-:S05]  /*59e0*/  IMAD.MOV.U32 R4, RZ, RZ, R8 ;  /* 0x000000ffff047224 */ /* 0x000fca00078e0008 */
[----:B------:R-:W-:-:S04]  /*59f0*/  FMNMX.FTZ R4, R3, R4, !PT ;  /* 0x0000000403047209 */ /* 0x000fc80007810000 */
[----:B------:R-:W-:-:S07]  /*5a00*/  MOV R9, R4 ;  /* 0x0000000400097202 */ /* 0x000fce0000000f00 */
[----:B------:R-:W-:Y:S05]  /*5a10*/  WARPSYNC.COLLECTIVE R6, `(.L_x_25790) ;  /* 0x0000000006087348 */ /* 0x000fea0003c00000 */
[----:B------:R0:W1:Y:S02]  /*5a20*/  SHFL.BFLY P2, R8, R9, R10, R11 ;  /* 0x0c00000a09087389 */ /* 0x000064000004000b */
[----:B01----:R-:W-:Y:S05]  /*5a30*/  ENDCOLLECTIVE ;  /* 0x000000000000791b */ /* 0x003fea0003800000 */
.L_x_25790:
[----:B------:R-:W-:Y:S02]  /*5a40*/  HFMA2 R10, -RZ, RZ, 0, 1.1920928955078125e-07 ;  /* 0x00000002ff0a7431 */ /* 0x000fe400000001ff */
[----:B------:R-:W-:-:S05]  /*5a50*/  IMAD.MOV.U32 R7, RZ, RZ, R8 ;  /* 0x000000ffff077224 */ /* 0x000fca00078e0008 */
[----:B------:R-:W-:-:S04]  /*5a60*/  FMNMX.FTZ R7, R4, R7, !PT ;  /* 0x0000000704077209 */ /* 0x000fc80007810000 */
[----:B------:R-:W-:-:S07]  /*5a70*/  MOV R9, R7 ;  /* 0x0000000700097202 */ /* 0x000fce0000000f00 */
[----:B------:R-:W-:Y:S05]  /*5a80*/  WARPSYNC.COLLECTIVE R6, `(.L_x_25791) ;  /* 0x0000000006087348 */ /* 0x000fea0003c00000 */
[----:B------:R0:W1:Y:S02]  /*5a90*/  SHFL.BFLY P2, R8, R9, R10, R11 ;  /* 0x0c00000a09087389 */ /* 0x000064000004000b */
[----:B01----:R-:W-:Y:S05]  /*5aa0*/  ENDCOLLECTIVE ;  /* 0x000000000000791b */ /* 0x003fea0003800000 */
.L_x_25791:
[----:B------:R-:W-:Y:S05]  /*5ab0*/  BRA `(.L_x_25792) ;  /* 0xffffffbc00707947 */ /* 0x000fea000383ffff */
.L_x_25793:
        /* <DEDUP_REMOVED lines=12> */
.L_x_27637:


//--------------------- .text._ZN4vllm25paged_attention_v2_kernelIffLi112ELi16ELi128ELNS_18Fp8KVCacheDataTypeE0ELb1ELi512EEEvPfS2_PT_PKS3_PKT0_S9_ifPKiSB_iPKfiiiSD_SD_iiiii --------------------------
	.section	.text._ZN4vllm25paged_attention_v2_kernelIffLi112ELi16ELi128ELNS_18Fp8KVCacheDataTypeE0ELb1ELi512EEEvPfS2_PT_PKS3_PKT0_S9_ifPKiSB_iPKfiiiSD_SD_iiiii,"ax",@progbits
	.align	128
        .global         _ZN4vllm25paged_attention_v2_kernelIffLi112ELi16ELi128ELNS_18Fp8KVCacheDataTypeE0ELb1ELi512EEEvPfS2_PT_PKS3_PKT0_S9_ifPKiSB_iPKfiiiSD_SD_iiiii
        .type           _ZN4vllm25paged_attention_v2_kernelIffLi112ELi16ELi128ELNS_18Fp8KVCacheDataTypeE0ELb1ELi512EEEvPfS2_PT_PKS3_PKT0_S9_ifPKiSB_iPKfiiiSD_SD_iiiii,@function
        .size           _ZN4vllm25paged_attention_v2_kernelIffLi112ELi16ELi128ELNS_18Fp8KVCacheDataTypeE0ELb1ELi512EEEvPfS2_PT_PKS3_PKT0_S9_ifPKiSB_iPKfiiiSD_SD_iiiii,(.L_x_27638 - _ZN4vllm25paged_attention_v2_kernelIffLi112ELi16ELi128ELNS_18Fp8KVCacheDataTypeE0ELb1ELi512EEEvPfS2_PT_PKS3_PKT0_S9_ifPKiSB_iPKfiiiSD_SD_iiiii)
        .other          _ZN4vllm25paged_attention_v2_kernelIffLi112ELi16ELi128ELNS_18Fp8KVCacheDataTypeE0ELb1ELi512EEEvPfS2_PT_PKS3_PKT0_S9_ifPKiSB_iPKfiiiSD_SD_iiiii,@"STO_CUDA_ENTRY STV_DEFAULT"
_ZN4vllm25paged_attention_v2_kernelIffLi112ELi16ELi128ELNS_18Fp8KVCacheDataTypeE0ELb1ELi512EEEvPfS2_PT_PKS3_PKT0_S9_ifPKiSB_iPKfiiiSD_SD_iiiii:
.text._ZN4vllm25paged_attention_v2_kernelIffLi112ELi16ELi128ELNS_18Fp8KVCacheDataTypeE0ELb1ELi512EEEvPfS2_PT_PKS3_PKT0_S9_ifPKiSB_iPKfiiiSD_SD_iiiii:
        /* <DEDUP_REMOVED lines=47> */
[----:B--2---:R-:W-:Y:S01]  /*02f0*/  @UP0 UIMAD.WIDE.U32 UR4, UR21, 0x4, UR4 ;  /* 0x00000004150408a5 */ /* 0x004fe2000f8e0004 */
[----:B------:R-:W-:-:S05]  /*0300*/  PLOP3.LUT P1, PT, PT, PT, UP0, 0x80, 0x8 ;  /* 0x000000000008781c */ /* 0x000fca0003f2f008 */
[----:B------:R-:W-:Y:S01]  /*0310*/  IMAD.U32 R5, RZ, RZ, UR5 ;  /* 0x00000005ff057e24 */ /* 0x000fe2000f8e00ff */
[----:B------:R-:W-:Y:S01]  /*0320*/  MOV R4, UR4 ;  /* 0x0000000400047c02 */ /* 0x000fe20008000f00 */
[----:B----4-:R-:W2:Y:S01]  /*0330*/  MUFU.RCP R0, R0 ;  /* 0x0000000000007308 */ /* 0x010ea20000001000 */
[----:B------:R-:W-:-:S05]  /*0340*/  UMOV UR4, URZ ;  /* 0x000000ff00047c82 */ /* 0x000fca0008000000 */
[----:B------:R4:W5:Y:S01]  /*0350*/  @P1 LDG.E.CONSTANT R53, desc[UR12][R4.64] ;  /* 0x0000000c04351981 */ /* 0x000962000c1e9900 */
[----:B--2---:R-:W-:-:S06]  /*0360*/  IADD3 R6, PT, PT, R0, 0xffffffe, RZ ;  /* 0x0ffffffe00067810 */ /* 0x004fcc0007ffe0ff */
[----:B------:R-:W2:Y:S01]  /*0370*/  F2I.FTZ.U32.TRUNC.NTZ R6, R6 ;  /* 0x0000000600067305 */ /* 0x000ea2000021f000 */
[----:B------:R-:W-:Y:S02]  /*0380*/  IABS R0, UR22 ;  /* 0x0000001600007c13 */ /* 0x000fe40008000000 */
[----:B--2---:R-:W-:Y:S02]  /*0390*/  R2UR UR5, R6 ;  /* 0x00000000060572ca */ /* 0x004fe400000e0000 */
[----:B------:R-:W-:-:S11]  /*03a0*/  R2UR UR8, R0 ;  /* 0x00000000000872ca */ /* 0x000fd600000e0000 */
[----:B------:R-:W-:-:S04]  /*03b0*/  UIADD3 UR7, UPT, UPT, URZ, -UR5, URZ ;  /* 0x80000005ff077290 */ /* 0x000fc8000fffe0ff */
[----:B------:R-:W-:-:S04]  /*03c0*/  UIMAD UR7, UR7, UR9, URZ ;  /* 0x00000009070772a4 */ /* 0x000fc8000f8e02ff */
[----:B------:R-:W-:-:S04]  /*03d0*/  UIMAD.WIDE.U32 UR4, UR5, UR7, UR4 ;  /* 0x00000007050472a5 */ /* 0x000fc8000f8e0004 */
[----:B------:R-:W-:-:S04]  /*03e0*/  UIMAD.WIDE.U32 UR4, UR5, UR8, URZ ;  /* 0x00000008050472a5 */ /* 0x000fc8000f8e00ff */
[----:B------:R-:W-:-:S04]  /*03f0*/  UIADD3 UR4, UPT, UPT, -UR5, URZ, URZ ;  /* 0x000000ff05047290 */ /* 0x000fc8000fffe1ff */
[----:B------:R-:W-:-:S04]  /*0400*/  UIMAD UR4, UR9, UR4, UR8 ;  /* 0x00000004090472a4 */ /* 0x000fc8000f8e0208 */
[----:B------:R-:W-:-:S11]  /*0410*/  UISETP.GT.U32.AND UP1, UPT, UR9, UR4, UPT ;  /* 0x000000040900728c */ /* 0x000fd6000bf24070 */
[----:B------:R-:W-:-:S04]  /*0420*/  @!UP1 UIADD3 UR4, UPT, UPT, UR4, -UR9, URZ ;  /* 0x8000000904049290 */ /* 0x000fc8000fffe0ff */
[----:B------:R-:W-:Y:S02]  /*0430*/  UISETP.GE.U32.AND UP0, UPT, UR4, UR9, UPT ;  /* 0x000000090400728c */ /* 0x000fe4000bf06070 */
[----:B------:R-:W-:Y:S02]  /*0440*/  ULOP3.LUT UR4, UR22, UR6, URZ, 0x3c, !UPT ;  /* 0x0000000616047292 */ /* 0x000fe4000f8e3cff */
[----:B------:R-:W-:Y:S02]  /*0450*/  @!UP1 UIADD3 UR5, UPT, UPT, UR5, 0x1, URZ ;  /* 0x0000000105059890 */ /* 0x000fe4000fffe0ff */
[----:B------:R-:W-:Y:S01]  /*0460*/  UISETP.GE.AND UP1, UPT, UR4, URZ, UPT ;  /* 0x000000ff0400728c */ /* 0x000fe2000bf26270 */
[----:B------:R-:W-:-:S04]  /*0470*/  IMAD.U32 R0, RZ, RZ, UR27 ;  /* 0x0000001bff007e24 */ /* 0x000fc8000f8e00ff */
[----:B------:R-:W-:Y:S02]  /*0480*/  @UP0 UIADD3 UR5, UPT, UPT, UR5, 0x1, URZ ;  /* 0x0000000105050890 */ /* 0x000fe4000fffe0ff */
[----:B------:R-:W-:Y:S01]  /*0490*/  UISETP.NE.AND UP0, UPT, UR6, URZ, UPT ;  /* 0x000000ff0600728c */ /* 0x000fe2000bf05270 */
[----:B------:R-:W-:-:S04]  /*04a0*/  IABS R0, R0 ;  /* 0x0000000000007213 */ /* 0x000fc80000000000 */
[----:B------:R-:W-:Y:S01]  /*04b0*/  UMOV UR16, UR5 ;  /* 0x0000000500107c82 */ /* 0x000fe20008000000 */
[----:B------:R-:W2:Y:S01]  /*04c0*/  I2F.RP R7, R0 ;  /* 0x0000000000077306 */ /* 0x000ea20000209400 */
[----:B------:R-:W-:-:S04]  /*04d0*/  @!UP1 UIADD3 UR16, UPT, UPT, -UR16, URZ, URZ ;  /* 0x000000ff10109290 */ /* 0x000fc8000fffe1ff */
[----:B------:R-:W-:-:S06]  /*04e0*/  @!UP0 ULOP3.LUT UR16, URZ, UR6, URZ, 0x33, !UPT ;  /* 0x00000006ff108292 */ /* 0x000fcc000f8e33ff */
[----:B------:R-:W-:-:S04]  /*04f0*/  MOV R9, UR16 ;  /* 0x0000001000097c02 */ /* 0x000fc80008000f00 */
[----:B----4-:R-:W-:Y:S01]  /*0500*/  IABS R4, R9 ;  /* 0x0000000900047213 */ /* 0x010fe20000000000 */
[----:B--2---:R-:W2:Y:S03]  /*0510*/  MUFU.RCP R7, R7 ;  /* 0x0000000700077308 */ /* 0x004ea60000001000 */
[----:B------:R-:W-:-:S13]  /*0520*/  R2UR UR17, R4 ;  /* 0x00000000041172ca */ /* 0x000fda00000e0000 */
[----:B------:R-:W4:Y:S01]  /*0530*/  I2F.RP R4, UR17 ;  /* 0x0000001100047d06 */ /* 0x000f220008209400 */
[----:B--2---:R-:W-:-:S07]  /*0540*/  VIADD R5, R7, 0xffffffe ;  /* 0x0ffffffe07057836 */ /* 0x004fce0000000000 */
[----:B------:R-:W2:Y:S08]  /*0550*/  F2I.FTZ.U32.TRUNC.NTZ R5, R5 ;  /* 0x0000000500057305 */ /* 0x000eb0000021f000 */
[----:B----4-:R4:W1:Y:S01]  /*0560*/  MUFU.RCP R6, R4 ;  /* 0x0000000400067308 */ /* 0x0108620000001000 */
[----:B------:R-:W-:Y:S01]  /*0570*/  UIADD3 UR10, UPT, UPT, UR20, -0x1, URZ ;  /* 0xffffffff140a7890 */ /* 0x000fe2000fffe0ff */
[----:B----4-:R-:W-:Y:S01]  /*0580*/  HFMA2 R4, -RZ, RZ, 0, 0 ;  /* 0x00000000ff047431 */ /* 0x010fe200000001ff */
[C---:B--2---:R-:W-:Y:S01]  /*0590*/  R2UR UR5, R5.reuse ;  /* 0x00000000050572ca */ /* 0x044fe200000e0000 */
[----:B------:R-:W-:-:S03]  /*05a0*/  IMAD R8, R5, R0, RZ ;  /* 0x0000000005087224 */ /* 0x000fc600078e02ff */
[----:B------:R-:W-:Y:S01]  /*05b0*/  R2UR UR4, R4 ;  /* 0x00000000040472ca */ /* 0x000fe200000e0000 */
[----:B------:R-:W-:Y:S01]  /*05c0*/  IMAD.U32 R10, RZ, RZ, UR10 ;  /* 0x0000000aff0a7e24 */ /* 0x000fe2000f8e00ff */
[----:B------:R-:W-:Y:S01]  /*05d0*/  IADD3 R7, PT, PT, -R8, RZ, RZ ;  /* 0x000000ff08077210 */ /* 0x000fe20007ffe1ff */
[----:B-1----:R-:W-:-:S03]  /*05e0*/  VIADD R6, R6, 0xffffffe ;  /* 0x0ffffffe06067836 */ /* 0x002fc60000000000 */
[----:B------:R-:W-:-:S03]  /*05f0*/  IABS R10, R10 ;  /* 0x0000000a000a7213 */ /* 0x000fc60000000000 */
[----:B------:R-:W1:Y:S04]  /*0600*/  F2I.FTZ.U32.TRUNC.NTZ R6, R6 ;  /* 0x0000000600067305 */ /* 0x000e68000021f000 */
[----:B------:R-:W-:Y:S01]  /*0610*/  IMAD.HI.U32 R7, R5, R7, UR4 ;  /* 0x0000000405077e27 */ /* 0x000fe2000f8e0007 */
[----:B------:R-:W-:-:S04]  /*0620*/  MOV R5, R10 ;  /* 0x0000000a00057202 */ /* 0x000fc80000000f00 */
[----:B------:R-:W-:Y:S02]  /*0630*/  R2UR UR4, R5 ;  /* 0x00000000050472ca */ /* 0x000fe400000e0000 */
[----:B------:R-:W-:Y:S02]  /*0640*/  R2UR UR26, R7 ;  /* 0x00000000071a72ca */ /* 0x000fe400000e0000 */
[----:B-1----:R-:W-:Y:S02]  /*0650*/  R2UR UR5, R6 ;  /* 0x00000000060572ca */ /* 0x002fe400000e0000 */
[----:B------:R-:W-:Y:S02]  /*0660*/  IABS R4, UR21 ;  /* 0x0000001500047c13 */ /* 0x000fe40008000000 */
[----:B------:R-:W-:-:S07]  /*0670*/  IABS R9, R9 ;  /* 0x0000000900097213 */ /* 0x000fce0000000000 */
[----:B------:R-:W-:Y:S01]  /*0680*/  UIMAD.WIDE.U32 UR8, UR26, UR4, URZ ;  /* 0x000000041a0872a5 */ /* 0x000fe2000f8e00ff */
[----:B------:R-:W-:Y:S02]  /*0690*/  R2UR UR11, R4 ;  /* 0x00000000040b72ca */ /* 0x000fe400000e0000 */
[----:B------:R-:W-:-:S03]  /*06a0*/  IADD3 R4, PT, PT, RZ, -R9, RZ ;  /* 0x80000009ff047210 */ /* 0x000fc60007ffe0ff */
[----:B------:R-:W-:Y:S01]  /*06b0*/  IMAD R5, RZ, RZ, -UR9 ;  /* 0x80000009ff057e24 */ /* 0x000fe2000f8e02ff */
[----:B------:R-:W-:Y:S01]  /*06c0*/  UIADD3 UR8, UPT, UPT, URZ, -UR5, URZ ;  /* 0x80000005ff087290 */ /* 0x000fe2000fffe0ff */
[----:B------:R-:W-:Y:S02]  /*06d0*/  R2UR UR14, R4 ;  /* 0x00000000040e72ca */ /* 0x000fe400000e0000 */
[C---:B------:R-:W-:Y:S01]  /*06e0*/  IMAD R5, R0.reuse, R5, UR4 ;  /* 0x0000000400057e24 */ /* 0x040fe2000f8e0205 */
[----:B------:R-:W-:Y:S01]  /*06f0*/  UIMAD UR8, UR8, UR17, URZ ;  /* 0x00000011080872a4 */ /* 0x000fe2000f8e02ff */
[----:B------:R-:W1:Y:S01]  /*0700*/  S2R R9, SR_CgaCtaId ;  /* 0x0000000000097919 */ /* 0x000e620000008800 */
[----:B------:R-:W-:Y:S02]  /*0710*/  UMOV UR4, URZ ;  /* 0x000000ff00047c82 */ /* 0x000fe40008000000 */
[----:B------:R-:W-:Y:S01]  /*0720*/  ISETP.GT.U32.AND P1, PT, R0, R5, PT ;  /* 0x000000050000720c */ /* 0x000fe20003f24070 */
[----:B------:R-:W-:-:S04]  /*0730*/  UIMAD.WIDE.U32 UR4, UR5, UR8, UR4 ;  /* 0x00000008050472a5 */ /* 0x000fc8000f8e0004 */
[----:B------:R-:W-:-:S04]  /*0740*/  UIMAD.WIDE.U32 UR4, UR5, UR11, URZ ;  /* 0x0000000b050472a5 */ /* 0x000fc8000f8e00ff */
[----:B------:R-:W-:-:S04]  /*0750*/  UIMAD UR4, UR5, UR14, UR11 ;  /* 0x0000000e050472a4 */ /* 0x000fc8000f8e020b */
[----:B------:R-:W-:Y:S01]  /*0760*/  VOTEU.ANY UP3, P1 ;  /* 0x0000000000ff7886 */ /* 0x000fe20000860100 */
[----:B------:R-:W-:Y:S01]  /*0770*/  PLOP3.LUT P1, PT, PT, PT, UP3, 0x80, 0x8 ;  /* 0x000000000008781c */ /* 0x000fe20003f2f038 */
[----:B------:R-:W-:Y:S01]  /*0780*/  UISETP.GT.U32.AND UP5, UPT, UR17, UR4, UPT ;  /* 0x000000041100728c */ /* 0x000fe2000bfa4070 */
[----:B------:R-:W-:Y:S01]  /*0790*/  MOV R6, 0x400 ;  /* 0x0000040000067802 */ /* 0x000fe20000000f00 */
[----:B------:R-:W-:Y:S01]  /*07a0*/  UIADD3 UR7, UPT, UPT, UR20, 0xf, URZ ;  /* 0x0000000f14077890 */ /* 0x000fe2000fffe0ff */
[----:B------:R-:W-:Y:S01]  /*07b0*/  LOP3.LUT R4, R45, 0x1, RZ, 0xc0, !PT ;  /* 0x000000012d047812 */ /* 0x000fe200078ec0ff */
[----:B------:R-:W-:Y:S02]  /*07c0*/  ULEA UR8, UR19, 0x20, 0x5 ;  /* 0x0000002013087891 */ /* 0x000fe4000f8e28ff */
[----:B------:R-:W-:Y:S01]  /*07d0*/  IMAD.U32 R51, RZ, RZ, UR19 ;  /* 0x00000013ff337e24 */ /* 0x000fe2000f8e00ff */
[----:B------:R-:W-:Y:S02]  /*07e0*/  UISETP.GE.AND UP0, UPT, UR28, URZ, UPT ;  /* 0x000000ff1c00728c */ /* 0x000fe4000bf06270 */
[----:B------:R-:W-:-:S02]  /*07f0*/  ULOP3.LUT UR10, UR10, UR27, URZ, 0x3c, !UPT ;  /* 0x0000001b0a0a7292 */ /* 0x000fc4000f8e3cff */
[----:B------:R-:W-:Y:S02]  /*0800*/  UISETP.NE.AND UP1, UPT, UR27, URZ, UPT ;  /* 0x000000ff1b00728c */ /* 0x000fe4000bf25270 */
[----:B------:R-:W-:Y:S01]  /*0810*/  @!UP5 UIADD3 UR4, UPT, UPT, UR4, -UR17, URZ ;  /* 0x800000110404d290 */ /* 0x000fe2000fffe0ff */
[----:B------:R-:W-:Y:S01]  /*0820*/  @!P1 IMAD.IADD R5, R5, 0x1, -R0 ;  /* 0x0000000105059824 */ /* 0x000fe200078e0a00 */
[----:B------:R-:W2:Y:S02]  /*0830*/  LDCU UR14, c[0x0][0x3dc] ;  /* 0x00007b80ff0e77ac */ /* 0x000ea40008000800 */
[----:B------:R-:W-:Y:S02]  /*0840*/  UISETP.GE.U32.AND UP4, UPT, UR4, UR17, UPT ;  /* 0x000000110400728c */ /* 0x000fe4000bf86070 */
[----:B------:R-:W-:Y:S02]  /*0850*/  ISETP.GE.U32.AND P1, PT, R5, R0, PT ;  /* 0x000000000500720c */ /* 0x000fe40003f26070 */
[----:B-1----:R-:W-:Y:S01]  /*0860*/  LEA R5, R9, R6, 0x18 ;  /* 0x0000000609057211 */ /* 0x002fe200078ec0ff */
[----:B------:R-:W-:-:S02]  /*0870*/  ULOP3.LUT UR4, UR21, UR16, URZ, 0x3c, !UPT ;  /* 0x0000001015047292 */ /* 0x000fc4000f8e3cff */
[----:B------:R-:W-:Y:S02]  /*0880*/  @!UP5 UIADD3 UR5, UPT, UPT, UR5, 0x1, URZ ;  /* 0x000000010505d890 */ /* 0x000fe4000fffe0ff */
[----:B------:R-:W-:Y:S01]  /*0890*/  USHF.R.U32.HI UR7, URZ, 0x4, UR7 ;  /* 0x00000004ff077899 */ /* 0x000fe20008011607 */
[----:B------:R-:W-:Y:S01]  /*08a0*/  IMAD R4, R4, 0xe0, R5 ;  /* 0x000000e004047824 */ /* 0x000fe200078e0205 */
[--C-:B------:R-:W-:Y:S01]  /*08b0*/  SHF.R.U32.HI R5, RZ, 0x1, R45.reuse ;  /* 0x00000001ff057819 */ /* 0x100fe2000001162d */
[----:B------:R-:W-:Y:S02]  /*08c0*/  UISETP.GE.AND UP5, UPT, UR4, URZ, UPT ;  /* 0x000000ff0400728c */ /* 0x000fe4000bfa6270 */
[----:B------:R-:W-:Y:S02]  /*08d0*/  @UP4 UIADD3 UR5, UPT, UPT, UR5, 0x1, URZ ;  /* 0x0000000105054890 */ /* 0x000fe4000fffe0ff */
[----:B------:R-:W-:Y:S01]  /*08e0*/  UISETP.NE.AND UP4, UPT, UR16, URZ, UPT ;  /* 0x000000ff1000728c */ /* 0x000fe2000bf85270 */
[----:B------:R-:W-:Y:S01]  /*08f0*/  @!P0 LEA R7, R5, R4, 0x3 ;  /* 0x0000000405078211 */ /* 0x000fe200078e18ff */
[----:B------:R-:W-:Y:S01]  /*0900*/  UISETP.LT.U32.AND UP6, UPT, UR7, UR8, UPT ;  /* 0x000000080700728c */ /* 0x000fe2000bfc1070 */
[----:B------:R-:W-:Y:S01]  /*0910*/  SHF.R.U32.HI R4, RZ, 0x5, R45 ;  /* 0x00000005ff047819 */ /* 0x000fe2000001162d */
[----:B------:R-:W-:-:S02]  /*0920*/  @!UP3 UIADD3 UR9, UPT, UPT, UR9, 0x1, URZ ;  /* 0x000000010909b890 */ /* 0x000fc4000fffe0ff */
[----:B------:R-:W-:Y:S01]  /*0930*/  USEL UR8, UR7, UR8, UP6 ;  /* 0x0000000807087287 */ /* 0x000fe2000b000000 */
[----:B------:R-:W-:Y:S01]  /*0940*/  LEA R51, R51, R4, 0x5 ;  /* 0x0000000433337211 */ /* 0x000fe200078e28ff */
[----:B------:R-:W-:Y:S01]  /*0950*/  VOTEU.ANY UP3, P1 ;  /* 0x0000000000ff7886 */ /* 0x000fe20000860100 */
[----:B------:R-:W-:Y:S01]  /*0960*/  UMOV UR17, UR5 ;  /* 0x0000000500117c82 */ /* 0x000fe20008000000 */
[----:B------:R-:W-:Y:S02]  /*0970*/  UISETP.GE.AND UP2, UPT, UR10, URZ, UPT ;  /* 0x000000ff0a00728c */ /* 0x000fe4000bf46270 */
[----:B------:R-:W-:Y:S02]  /*0980*/  @!UP5 UIADD3 UR17, UPT, UPT, -UR17, URZ, URZ ;  /* 0x000000ff1111d290 */ /* 0x000fe4000fffe1ff */
[----:B------:R-:W-:Y:S02]  /*0990*/  @!UP4 ULOP3.LUT UR17, URZ, UR16, URZ, 0x33, !UPT ;  /* 0x00000010ff11c292 */ /* 0x000fe4000f8e33ff */
[----:B------:R-:W-:Y:S01]  /*09a0*/  @UP3 UIADD3 UR9, UPT, UPT, UR9, 0x1, URZ ;  /* 0x0000000109093890 */ /* 0x000fe2000fffe0ff */
[----:B---3--:R1:W-:Y:S01]  /*09b0*/  @!P0 STS.64 [R7], R2 ;  /* 0x0000000207008388 */ /* 0x0083e20000000a00 */
[----:B------:R-:W-:Y:S01]  /*09c0*/  BAR.SYNC.DEFER_BLOCKING 0x0 ;  /* 0x0000000000007b1d */ /* 0x000fe20000010000 */
[----:B------:R-:W-:Y:S01]  /*09d0*/  ISETP.GE.U32.AND P0, PT, R51, UR8, PT ;  /* 0x0000000833007c0c */ /* 0x000fe2000bf06070 */
[----:B0-----:R-:W-:-:S02]  /*09e0*/  @!UP0 UIMAD UR6, UR6, UR15, UR17 ;  /* 0x0000000f060682a4 */ /* 0x001fc4000f8e0211 */
[----:B------:R-:W-:Y:S02]  /*09f0*/  @UP0 UIMAD UR11, UR22, UR15, UR21 ;  /* 0x0000000f160b02a4 */ /* 0x000fe4000f8e0215 */
[----:B------:R-:W-:Y:S01]  /*0a00*/  @!UP0 UIADD3 UR6, UPT, UPT, -UR6, URZ, URZ ;  /* 0x000000ff06068290 */ /* 0x000fe2000fffe1ff */
[----:B------:R-:W-:Y:S01]  /*0a10*/  UMOV UR16, UR9 ;  /* 0x0000000900107c82 */ /* 0x000fe20008000000 */
[----:B------:R-:W-:Y:S01]  /*0a20*/  @UP0 UIMAD UR11, UR11, UR28, 0x1 ;  /* 0x000000010b0b04a4 */ /* 0x000fe2000f8e021c */
[----:B------:R-:W-:Y:S01]  /*0a30*/  BSSY B0, `(.L_x_25794) ;  /* 0x00000e2000007945 */ /* 0x000fe20003800000 */
[----:B------:R-:W-:Y:S02]  /*0a40*/  @!UP2 UIADD3 UR16, UPT, UPT, -UR16, URZ, URZ ;  /* 0x000000ff1010a290 */ /* 0x000fe4000fffe1ff */
[----:B------:R-:W-:Y:S02]  /*0a50*/  @!UP1 ULOP3.LUT UR16, URZ, UR27, URZ, 0x33, !UPT ;  /* 0x0000001bff109292 */ /* 0x000fe4000f8e33ff */
[----:B------:R-:W-:Y:S01]  /*0a60*/  @!UP0 UIMAD UR11, UR28, UR6, 0x1 ;  /* 0x000000011c0b84a4 */ /* 0x000fe2000f8e0206 */
[----:B------:R-:W-:Y:S01]  /*0a70*/  IMAD.MOV.U32 R50, RZ, RZ, -0x800001 ;  /* 0xff7fffffff327424 */ /* 0x000fe200078e00ff */
[----:B------:R-:W-:Y:S01]  /*0a80*/  MOV R52, R0 ;  /* 0x0000000000347202 */ /* 0x000fe20000000f00 */
[----:B-12---:R-:W-:Y:S09]  /*0a90*/  @P0 BRA `(.L_x_25795) ;  /* 0x0000000c006c0947 */ /* 0x006ff20003800000 */
[----:B------:R-:W0:Y:S01]  /*0aa0*/  LDCU UR4, c[0x0][0x3c8] ;  /* 0x00007900ff0477ac */ /* 0x000e220008000800 */
[----:B------:R-:W-:Y:S01]  /*0ab0*/  IMAD.WIDE.U32 R2, R51, 0x4, RZ ;  /* 0x0000000433027825 */ /* 0x000fe200078e00ff */
[C---:B------:R-:W-:Y:S01]  /*0ac0*/  SHF.L.U32 R0, R5.reuse, 0x2, RZ ;  /* 0x0000000205007819 */ /* 0x040fe200000006ff */
[----:B------:R-:W1:Y:S01]  /*0ad0*/  LDCU.64 UR6, c[0x0][0x3b8] ;  /* 0x00007700ff0677ac */ /* 0x000e620008000a00 */
[----:B------:R-:W-:Y:S01]  /*0ae0*/  LOP3.LUT R5, R5, 0xf, RZ, 0xc0, !PT ;  /* 0x0000000f05057812 */ /* 0x000fe200078ec0ff */
[----:B------:R-:W-:Y:S01]  /*0af0*/  VIADD R6, R6, 0x1e0 ;  /* 0x000001e006067836 */ /* 0x000fe20000000000 */
[----:B------:R-:W-:Y:S01]  /*0b00*/  LEA R46, R4, UR23, 0x4 ;  /* 0x00000017042e7c11 */ /* 0x000fe2000f8e20ff */
[----:B------:R-:W-:-:S03]  /*0b10*/  IMAD.MOV.U32 R50, RZ, RZ, -0x800001 ;  /* 0xff7fffffff327424 */ /* 0x000fc600078e00ff */
[----:B------:R-:W-:Y:S01]  /*0b20*/  LEA R6, R9, R6, 0x18 ;  /* 0x0000000609067211 */ /* 0x000fe200078ec0ff */
[----:B------:R-:W-:Y:S01]  /*0b30*/  IMAD.IADD R5, R5, 0x1, R46 ;  /* 0x0000000105057824 */ /* 0x000fe200078e022e */
[----:B------:R-:W-:-:S03]  /*0b40*/  IADD3 R46, PT, PT, R46, 0x1, RZ ;  /* 0x000000012e2e7810 */ /* 0x000fc60007ffe0ff */
[C---:B------:R-:W-:Y:S01]  /*0b50*/  VIADD R48, R5.reuse, -UR20 ;  /* 0x8000001405307c36 */ /* 0x040fe20008000000 */
[----:B------:R-:W-:Y:S01]  /*0b60*/  IADD3 R47, PT, PT, R5, 0x1, RZ ;  /* 0x00000001052f7810 */ /* 0x000fe20007ffe0ff */
[----:B0-----:R-:W-:-:S06]  /*0b70*/  UIMAD UR4, UR18, UR4, URZ ;  /* 0x00000004120472a4 */ /* 0x001fcc000f8e02ff */
[----:B------:R-:W-:-:S04]  /*0b80*/  IMAD.U32 R7, RZ, RZ, UR4 ;  /* 0x00000004ff077e24 */ /* 0x000fc8000f8e00ff */
[----:B------:R-:W-:Y:S01]  /*0b90*/  IMAD.WIDE R2, R7, 0x4, R2 ;  /* 0x0000000407027825 */ /* 0x000fe200078e0202 */
[----:B------:R-:W-:-:S04]  /*0ba0*/  LOP3.LUT R7, R0, 0x3c, RZ, 0xc0, !PT ;  /* 0x0000003c00077812 */ /* 0x000fc800078ec0ff */
[----:B------:R-:W-:Y:S02]  /*0bb0*/  LEA R7, R4, R7, 0x6 ;  /* 0x0000000704077211 */ /* 0x000fe400078e30ff */
[----:B-1----:R-:W-:Y:S02]  /*0bc0*/  IADD3 R44, P0, PT, R2, UR6, RZ ;  /* 0x00000006022c7c10 */ /* 0x002fe4000ff1e0ff */
[----:B------:R-:W-:Y:S02]  /*0bd0*/  IADD3 R49, PT, PT, R7, R6, RZ ;  /* 0x0000000607317210 */ /* 0x000fe40007ffe0ff */
[----:B------:R-:W-:-:S09]  /*0be0*/  IADD3.X R41, PT, PT, R3, UR7, RZ, P0, !PT ;  /* 0x0000000703297c10 */ /* 0x000fd200087fe4ff */
.L_x_25800:
[----:B0-----:R-:W0:Y:S01]  /*0bf0*/  LDC R10, c[0x0][0x400] ;  /* 0x00010000ff0a7b82 */ /* 0x001e220000000800 */
[----:B------:R-:W-:Y:S01]  /*0c00*/  VIADD R2, R46, 0xffffffff ;  /* 0xffffffff2e027836 */ /* 0x000fe20000000000 */
[----:B------:R-:W-:Y:S01]  /*0c10*/  UIADD3 UR4, UPT, UPT, UR16, -UR29, URZ ;  /* 0x8000001d10047290 */ /* 0x000fe2000fffe0ff */
[----:B------:R-:W-:Y:S03]  /*0c20*/  BSSY B1, `(.L_x_25796) ;  /* 0x00000b9000017945 */ /* 0x000fe60003800000 */
[----:B------:R-:W-:Y:S02]  /*0c30*/  IABS R3, R2 ;  /* 0x0000000200037213 */ /* 0x000fe40000000000 */
[----:B------:R-:W1:Y:S03]  /*0c40*/  LDC R9, c[0x0][0x404] ;  /* 0x00010100ff097b82 */ /* 0x000e660000000800 */
[----:B------:R-:W-:-:S05]  /*0c50*/  IMAD.HI.U32 R4, R3, UR26, RZ ;  /* 0x0000001a03047c27 */ /* 0x000fca000f8e00ff */
        /* <DEDUP_REMOVED lines=37> */
[----:B------:R-:W-:-:S04]  /*0eb0*/  @!P1 LOP3.LUT R2, RZ, R10, RZ, 0x33, !PT ;  /* 0x0000000aff029212 */ /* 0x000fc800078e33ff */
[----:B------:R-:W-:-:S13]  /*0ec0*/  ISETP.EQ.OR P0, PT, R2, RZ, P0 ;  /* 0x000000ff0200720c */ /* 0x000fda0000702670 */
[----:B------:R-:W-:Y:S05]  /*0ed0*/  @P0 BRA `(.L_x_25797) ;  /* 0x0000000000180947 */ /* 0x000fea0003800000 */
[----:B------:R-:W-:-:S04]  /*0ee0*/  LOP3.LUT R2, R45, 0x1, RZ, 0xc0, !PT ;  /* 0x000000012d027812 */ /* 0x000fc800078ec0ff */
[----:B------:R-:W-:-:S13]  /*0ef0*/  ISETP.NE.U32.AND P0, PT, R2, 0x1, PT ;  /* 0x000000010200780c */ /* 0x000fda0003f05070 */
[----:B------:R-:W-:Y:S05]  /*0f00*/  @!P0 BRA `(.L_x_25798) ;  /* 0x0000000800288947 */ /* 0x000fea0003800000 */
[----:B------:R-:W-:-:S05]  /*0f10*/  IMAD.MOV.U32 R2, RZ, RZ, -0x800001 ;  /* 0xff7fffffff027424 */ /* 0x000fca00078e00ff */
[----:B------:R1:W-:Y:S01]  /*0f20*/  STS [R49], R2 ;  /* 0x0000000231007388 */ /* 0x0003e20000000800 */
[----:B------:R-:W-:Y:S05]  /*0f30*/  BRA `(.L_x_25798) ;  /* 0x00000008001c7947 */ /* 0x000fea0003800000 */
.L_x_25797:
[----:B------:R-:W-:-:S05]  /*0f40*/  MOV R40, R44 ;  /* 0x0000002c00287202 */ /* 0x000fca0000000f00 */
[----:B------:R0:W2:Y:S01]  /*0f50*/  LDG.E.CONSTANT R5, desc[UR12][R40.64] ;  /* 0x0000000c28057981 */ /* 0x0000a2000c1e9900 */
[----:B------:R-:W-:Y:S01]  /*0f60*/  IMAD.SHL.U32 R4, R45, 0x2, RZ ;  /* 0x000000022d047824 */ /* 0x000fe200078e00ff */
[----:B------:R-:W-:-:S04]  /*0f70*/  UIMAD UR4, UR17, UR30, URZ ;  /* 0x0000001e110472a4 */ /* 0x000fc8000f8e02ff */
[----:B------:R-:W-:Y:S02]  /*0f80*/  LOP3.LUT R2, R4, 0x3c, RZ, 0xc0, !PT ;  /* 0x0000003c04027812 */ /* 0x000fe400078ec0ff */
[----:B------:R-:W-:Y:S02]  /*0f90*/  MOV R3, UR4 ;  /* 0x0000000400037c02 */ /* 0x000fe40008000f00 */
[----:B------:R-:W-:-:S04]  /*0fa0*/  IADD3 R2, P0, PT, R2, UR4, RZ ;  /* 0x0000000402027c10 */ /* 0x000fc8000ff1e0ff */
[----:B------:R-:W-:Y:S01]  /*0fb0*/  LEA.HI.X.SX32 R3, R3, RZ, 0x1, P0 ;  /* 0x000000ff03037211 */ /* 0x000fe200000f0eff */
[----:B------:R-:W1:Y:S01]  /*0fc0*/  S2R R7, SR_CgaCtaId ;  /* 0x0000000000077919 */ /* 0x000e620000008800 */
[----:B------:R-:W-:Y:S02]  /*0fd0*/  MOV R6, 0x400 ;  /* 0x0000040000067802 */ /* 0x000fe40000000f00 */
[----:B0-----:R-:W-:Y:S01]  /*0fe0*/  LOP3.LUT R40, R45, 0x1, RZ, 0xc0, !PT ;  /* 0x000000012d287812 */ /* 0x001fe200078ec0ff */
        /* <DEDUP_REMOVED lines=19> */
[----:B-1----:R-:W-:-:S03]  /*1120*/  LEA R7, R7, R6, 0x18 ;  /* 0x0000000607077211 */ /* 0x002fc600078ec0ff */
[----:B------:R-:W4:Y:S02]  /*1130*/  LDG.E.64.CONSTANT R24, desc[UR12][R56.64+0xd00] ;  /* 0x000d000c38187981 */ /* 0x000f24000c1e9b00 */
[----:B------:R-:W-:Y:S02]  /*1140*/  IMAD R54, R40, 0xe0, R7 ;  /* 0x000000e028367824 */ /* 0x000fe400078e0207 */
[----:B------:R-:W4:Y:S04]  /*1150*/  LDG.E.64.CONSTANT R42, desc[UR12][R56.64+0xe00] ;  /* 0x000e000c382a7981 */ /* 0x000f28000c1e9b00 */
[----:B------:R-:W2:Y:S04]  /*1160*/  LDS.128 R8, [R54] ;  /* 0x0000000036087984 */ /* 0x000ea80000000c00 */
[----:B------:R-:W4:Y:S01]  /*1170*/  LDG.E.64.CONSTANT R38, desc[UR12][R56.64+0x1b00] ;  /* 0x001b000c38267981 */ /* 0x000f22000c1e9b00 */
[----:B--2---:R-:W-:Y:S01]  /*1180*/  FMUL.FTZ R35, R4, R10 ;  /* 0x0000000a04237220 */ /* 0x004fe20000410000 */
[----:B------:R-:W-:-:S02]  /*1190*/  FMUL.FTZ R10, R5, R11 ;  /* 0x0000000b050a7220 */ /* 0x000fc40000410000 */
[----:B------:R-:W4:Y:S01]  /*11a0*/  LDS.128 R4, [R54+0x10] ;  /* 0x0000100036047984 */ /* 0x000f220000000c00 */
[----:B---3--:R-:W-:Y:S01]  /*11b0*/  FFMA.FTZ R35, R14, R8, R35 ;  /* 0x000000080e237223 */ /* 0x008fe20000010023 */
[----:B------:R-:W-:Y:S02]  /*11c0*/  FFMA.FTZ R14, R15, R9, R10 ;  /* 0x000000090f0e7223 */ /* 0x000fe4000001000a */
[----:B------:R-:W0:Y:S01]  /*11d0*/  LDS.128 R8, [R54+0x20] ;  /* 0x0000200036087984 */ /* 0x000e220000000c00 */
[----:B----4-:R-:W-:Y:S01]  /*11e0*/  FFMA.FTZ R35, R12, R4, R35 ;  /* 0x000000040c237223 */ /* 0x010fe20000010023 */
[----:B------:R-:W-:Y:S02]  /*11f0*/  FFMA.FTZ R4, R13, R5, R14 ;  /* 0x000000050d047223 */ /* 0x000fe4000001000e */
[----:B------:R-:W1:Y:S01]  /*1200*/  LDS.128 R12, [R54+0x30] ;  /* 0x00003000360c7984 */ /* 0x000e620000000c00 */
[----:B------:R-:W-:Y:S01]  /*1210*/  FFMA.FTZ R35, R30, R6, R35 ;  /* 0x000000061e237223 */ /* 0x000fe20000010023 */
[----:B------:R-:W-:-:S02]  /*1220*/  FFMA.FTZ R4, R31, R7, R4 ;  /* 0x000000071f047223 */ /* 0x000fc40000010004 */
[----:B------:R-:W2:Y:S01]  /*1230*/  LDG.E.64.CONSTANT R30, desc[UR12][R56.64+0x1100] ;  /* 0x0011000c381e7981 */ /* 0x000ea2000c1e9b00 */
[----:B0-----:R-:W-:Y:S01]  /*1240*/  FFMA.FTZ R35, R32, R8, R35 ;  /* 0x0000000820237223 */ /* 0x001fe20000010023 */
[----:B------:R-:W-:Y:S02]  /*1250*/  FFMA.FTZ R8, R33, R9, R4 ;  /* 0x0000000921087223 */ /* 0x000fe40000010004 */
[----:B------:R-:W3:Y:S04]  /*1260*/  LDG.E.64.CONSTANT R32, desc[UR12][R56.64+0xf00] ;  /* 0x000f000c38207981 */ /* 0x000ee8000c1e9b00 */
[----:B------:R-:W0:Y:S01]  /*1270*/  LDS.128 R4, [R54+0x40] ;  /* 0x0000400036047984 */ /* 0x000e220000000c00 */
[----:B------:R-:W-:Y:S01]  /*1280*/  FFMA.FTZ R35, R18, R10, R35 ;  /* 0x0000000a12237223 */ /* 0x000fe20000010023 */
[----:B------:R-:W-:-:S03]  /*1290*/  FFMA.FTZ R8, R19, R11, R8 ;  /* 0x0000000b13087223 */ /* 0x000fc60000010008 */
[----:B-1----:R-:W-:Y:S02]  /*12a0*/  FFMA.FTZ R19, R28, R12, R35 ;  /* 0x0000000c1c137223 */ /* 0x002fe40000010023 */
[----:B------:R-:W4:Y:S01]  /*12b0*/  LDG.E.64.CONSTANT R34, desc[UR12][R56.64+0x1000] ;  /* 0x0010000c38227981 */ /* 0x000f22000c1e9b00 */
[----:B------:R-:W-:-:S03]  /*12c0*/  FFMA.FTZ R12, R29, R13, R8 ;  /* 0x0000000d1d0c7223 */ /* 0x000fc60000010008 */
[----:B------:R-:W1:Y:S01]  /*12d0*/  LDS.128 R8, [R54+0x50] ;  /* 0x0000500036087984 */ /* 0x000e620000000c00 */
[----:B------:R-:W-:-:S03]  /*12e0*/  FFMA.FTZ R19, R16, R14, R19 ;  /* 0x0000000e10137223 */ /* 0x000fc60000010013 */
[----:B------:R-:W2:Y:S01]  /*12f0*/  LDG.E.64.CONSTANT R28, desc[UR12][R56.64+0x1200] ;  /* 0x0012000c381c7981 */ /* 0x000ea2000c1e9b00 */
[----:B------:R-:W-:Y:S01]  /*1300*/  FFMA.FTZ R12, R17, R15, R12 ;  /* 0x0000000f110c7223 */ /* 0x000fe2000001000c */
[----:B0-----:R-:W-:Y:S02]  /*1310*/  FFMA.FTZ R13, R2, R4, R19 ;  /* 0x00000004020d7223 */ /* 0x001fe40000010013 */
[----:B------:R-:W0:Y:S01]  /*1320*/  LDS.128 R16, [R54+0x60] ;  /* 0x0000600036107984 */ /* 0x000e220000000c00 */
[----:B------:R-:W-:-:S03]  /*1330*/  FFMA.FTZ R12, R3, R5, R12 ;  /* 0x00000005030c7223 */ /* 0x000fc6000001000c */
[----:B------:R-:W2:Y:S01]  /*1340*/  LDG.E.64.CONSTANT R2, desc[UR12][R56.64+0x1300] ;  /* 0x0013000c38027981 */ /* 0x000ea2000c1e9b00 */
[----:B------:R-:W-:-:S03]  /*1350*/  FFMA.FTZ R13, R36, R6, R13 ;  /* 0x00000006240d7223 */ /* 0x000fc6000001000d */
[----:B------:R-:W2:Y:S01]  /*1360*/  LDG.E.64.CONSTANT R4, desc[UR12][R56.64+0x1400] ;  /* 0x0014000c38047981 */ /* 0x000ea2000c1e9b00 */
[----:B------:R-:W-:-:S03]  /*1370*/  FFMA.FTZ R12, R37, R7, R12 ;  /* 0x00000007250c7223 */ /* 0x000fc6000001000c */
[----:B------:R-:W2:Y:S04]  /*1380*/  LDG.E.64.CONSTANT R6, desc[UR12][R56.64+0x1500] ;  /* 0x0015000c38067981 */ /* 0x000ea8000c1e9b00 */
[----:B------:R-:W2:Y:S01]  /*1390*/  LDG.E.64.CONSTANT R36, desc[UR12][R56.64+0x1a00] ;  /* 0x001a000c38247981 */ /* 0x000ea2000c1e9b00 */
[----:B-1----:R-:W-:Y:S01]  /*13a0*/  FFMA.FTZ R13, R26, R8, R13 ;  /* 0x000000081a0d7223 */ /* 0x002fe2000001000d */
[----:B------:R-:W-:Y:S02]  /*13b0*/  FFMA.FTZ R12, R27, R9, R12 ;  /* 0x000000091b0c7223 */ /* 0x000fe4000001000c */
[----:B------:R-:W2:Y:S01]  /*13c0*/  LDG.E.64.CONSTANT R8, desc[UR12][R56.64+0x1600] ;  /* 0x0016000c38087981 */ /* 0x000ea2000c1e9b00 */
[----:B------:R-:W-:Y:S01]  /*13d0*/  FFMA.FTZ R15, R22, R10, R13 ;  /* 0x0000000a160f7223 */ /* 0x000fe2000001000d */
[----:B------:R-:W-:-:S02]  /*13e0*/  FFMA.FTZ R22, R23, R11, R12 ;  /* 0x0000000b17167223 */ /* 0x000fc4000001000c */
[----:B------:R-:W2:Y:S01]  /*13f0*/  LDG.E.64.CONSTANT R10, desc[UR12][R56.64+0x1700] ;  /* 0x0017000c380a7981 */ /* 0x000ea2000c1e9b00 */
[----:B0-----:R-:W-:-:S03]  /*1400*/  FFMA.FTZ R23, R20, R16, R15 ;  /* 0x0000001014177223 */ /* 0x001fc6000001000f */
[----:B------:R-:W2:Y:S04]  /*1410*/  LDG.E.64.CONSTANT R12, desc[UR12][R56.64+0x1800] ;  /* 0x0018000c380c7981 */ /* 0x000ea8000c1e9b00 */
[----:B------:R-:W2:Y:S01]  /*1420*/  LDG.E.64.CONSTANT R14, desc[UR12][R56.64+0x1900] ;  /* 0x0019000c380e7981 */ /* 0x000ea2000c1e9b00 */
[----:B------:R-:W-:Y:S01]  /*1430*/  FFMA.FTZ R16, R21, R17, R22 ;  /* 0x0000001115107223 */ /* 0x000fe20000010016 */
[----:B------:R-:W-:Y:S02]  /*1440*/  FFMA.FTZ R17, R24, R18, R23 ;  /* 0x0000001218117223 */ /* 0x000fe40000010017 */
[----:B------:R-:W0:Y:S01]  /*1450*/  LDS.128 R20, [R54+0x70] ;  /* 0x0000700036147984 */ /* 0x000e220000000c00 */
[----:B------:R-:W-:-:S03]  /*1460*/  FFMA.FTZ R16, R25, R19, R16 ;  /* 0x0000001319107223 */ /* 0x000fc60000010010 */
[----:B------:R-:W4:Y:S01]  /*1470*/  LDS.128 R24, [R54+0x80] ;  /* 0x0000800036187984 */ /* 0x000f220000000c00 */
[----:B0-----:R-:W-:Y:S01]  /*1480*/  FFMA.FTZ R17, R42, R20, R17 ;  /* 0x000000142a117223 */ /* 0x001fe20000010011 */
[----:B------:R-:W-:Y:S01]  /*1490*/  FFMA.FTZ R20, R43, R21, R16 ;  /* 0x000000152b147223 */ /* 0x000fe20000010010 */
[----:B------:R-:W-:Y:S01]  /*14a0*/  UMOV UR4, 0xffffffff ;  /* 0xffffffff00047882 */ /* 0x000fe20000000000 */
[----:B------:R-:W-:Y:S02]  /*14b0*/  ISETP.NE.U32.AND P1, PT, R40, 0x1, PT ;  /* 0x000000012800780c */ /* 0x000fe40003f25070 */
[----:B-----5:R-:W-:Y:S01]  /*14c0*/  FSETP.NEU.FTZ.AND P0, PT, R53, RZ, PT ;  /* 0x000000ff3500720b */ /* 0x020fe20003f1d000 */
[----:B---3--:R-:W-:Y:S02]  /*14d0*/  FFMA.FTZ R21, R32, R22, R17 ;  /* 0x0000001620157223 */ /* 0x008fe40000010011 */
[----:B------:R-:W0:Y:S01]  /*14e0*/  LDS.128 R16, [R54+0x90] ;  /* 0x0000900036107984 */ /* 0x000e220000000c00 */
[----:B------:R-:W-:Y:S01]  /*14f0*/  FFMA.FTZ R20, R33, R23, R20 ;  /* 0x0000001721147223 */ /* 0x000fe20000010014 */
[----:B----4-:R-:W-:-:S03]  /*1500*/  FFMA.FTZ R33, R34, R24, R21 ;  /* 0x0000001822217223 */ /* 0x010fc60000010015 */
[----:B------:R-:W-:Y:S02]  /*1510*/  FFMA.FTZ R24, R35, R25, R20 ;  /* 0x0000001923187223 */ /* 0x000fe40000010014 */
[----:B------:R-:W1:Y:S01]  /*1520*/  LDS.128 R20, [R54+0xa0] ;  /* 0x0000a00036147984 */ /* 0x000e620000000c00 */
[----:B--2---:R-:W-:Y:S01]  /*1530*/  FFMA.FTZ R33, R30, R26, R33 ;  /* 0x0000001a1e217223 */ /* 0x004fe20000010021 */
[----:B------:R-:W-:Y:S02]  /*1540*/  FFMA.FTZ R30, R31, R27, R24 ;  /* 0x0000001b1f1e7223 */ /* 0x000fe40000010018 */
[----:B------:R-:W2:Y:S01]  /*1550*/  LDS.128 R24, [R54+0xb0] ;  /* 0x0000b00036187984 */ /* 0x000ea20000000c00 */
[----:B0-----:R-:W-:Y:S01]  /*1560*/  FFMA.FTZ R33, R28, R16, R33 ;  /* 0x000000101c217223 */ /* 0x001fe20000010021 */
[----:B------:R-:W-:Y:S02]  /*1570*/  FFMA.FTZ R16, R29, R17, R30 ;  /* 0x000000111d107223 */ /* 0x000fe4000001001e */
[----:B------:R-:W0:Y:S01]  /*1580*/  LDS.128 R28, [R54+0xc0] ;  /* 0x0000c000361c7984 */ /* 0x000e220000000c00 */
[----:B------:R-:W-:-:S03]  /*1590*/  FFMA.FTZ R17, R2, R18, R33 ;  /* 0x0000001202117223 */ /* 0x000fc60000010021 */
[----:B------:R-:W3:Y:S01]  /*15a0*/  LDS.128 R32, [R54+0xd0] ;  /* 0x0000d00036207984 */ /* 0x000ee20000000c00 */
[----:B------:R-:W-:Y:S01]  /*15b0*/  FFMA.FTZ R16, R3, R19, R16 ;  /* 0x0000001303107223 */ /* 0x000fe20000010010 */
[----:B-1----:R-:W-:-:S03]  /*15c0*/  FFMA.FTZ R17, R4, R20, R17 ;  /* 0x0000001404117223 */ /* 0x002fc60000010011 */
[----:B------:R-:W-:Y:S01]  /*15d0*/  FFMA.FTZ R16, R5, R21, R16 ;  /* 0x0000001505107223 */ /* 0x000fe20000010010 */
[----:B------:R-:W-:-:S03]  /*15e0*/  FFMA.FTZ R17, R6, R22, R17 ;  /* 0x0000001606117223 */ /* 0x000fc60000010011 */
[----:B------:R-:W-:Y:S01]  /*15f0*/  FFMA.FTZ R16, R7, R23, R16 ;  /* 0x0000001707107223 */ /* 0x000fe20000010010 */
[----:B--2---:R-:W-:-:S03]  /*1600*/  FFMA.FTZ R17, R8, R24, R17 ;  /* 0x0000001808117223 */ /* 0x004fc60000010011 */
[----:B------:R-:W-:Y:S01]  /*1610*/  FFMA.FTZ R16, R9, R25, R16 ;  /* 0x0000001909107223 */ /* 0x000fe20000010010 */
[----:B------:R-:W-:-:S03]  /*1620*/  FFMA.FTZ R17, R10, R26, R17 ;  /* 0x0000001a0a117223 */ /* 0x000fc60000010011 */
[----:B------:R-:W-:Y:S01]  /*1630*/  FFMA.FTZ R16, R11, R27, R16 ;  /* 0x0000001b0b107223 */ /* 0x000fe20000010010 */
[----:B0-----:R-:W-:-:S03]  /*1640*/  FFMA.FTZ R17, R12, R28, R17 ;  /* 0x0000001c0c117223 */ /* 0x001fc60000010011 */
[----:B------:R-:W-:Y:S01]  /*1650*/  FFMA.FTZ R16, R13, R29, R16 ;  /* 0x0000001d0d107223 */ /* 0x000fe20000010010 */
[----:B------:R-:W-:-:S03]  /*1660*/  FFMA.FTZ R17, R14, R30, R17 ;  /* 0x0000001e0e117223 */ /* 0x000fc60000010011 */
[----:B------:R-:W-:Y:S01]  /*1670*/  FFMA.FTZ R16, R15, R31, R16 ;  /* 0x0000001f0f107223 */ /* 0x000fe20000010010 */
[----:B---3--:R-:W-:-:S03]  /*1680*/  FFMA.FTZ R17, R36, R32, R17 ;  /* 0x0000002024117223 */ /* 0x008fc60000010011 */
[----:B------:R-:W-:Y:S01]  /*1690*/  FFMA.FTZ R16, R37, R33, R16 ;  /* 0x0000002125107223 */ /* 0x000fe20000010010 */
[----:B------:R-:W-:-:S03]  /*16a0*/  FFMA.FTZ R17, R38, R34, R17 ;  /* 0x0000002226117223 */ /* 0x000fc60000010011 */
[----:B------:R-:W-:-:S04]  /*16b0*/  FFMA.FTZ R16, R39, R35, R16 ;  /* 0x0000002327107223 */ /* 0x000fc80000010010 */
[----:B------:R-:W-:Y:S01]  /*16c0*/  FADD.FTZ R16, R17, R16 ;  /* 0x0000001011107221 */ /* 0x000fe20000010000 */
[----:B------:R-:W-:Y:S06]  /*16d0*/  BRA.DIV UR4, `(.L_x_25799) ;  /* 0x0000004204107947 */ /* 0x000fec000b800000 */
[----:B------:R0:W1:Y:S02]  /*16e0*/  SHFL.BFLY PT, R3, R16, 0x1, 0x1f ;  /* 0x0c201f0010037f89 */ /* 0x00006400000e0000 */
.L_x_25839:
[----:B------:R-:W-:Y:S01]  /*16f0*/  IADD3 R2, PT, PT, R48, 0x1, RZ ;  /* 0x0000000130027810 */ /* 0x000fe20007ffe0ff */
[----:B-1----:R-:W-:Y:S01]  /*1700*/  FADD.FTZ R3, R16, R3 ;  /* 0x0000000310037221 */ /* 0x002fe20000010000 */
[----:B------:R-:W-:Y:S02]  /*1710*/  @P1 VIADD R4, R47, 0xffffffff ;  /* 0xffffffff2f041836 */ /* 0x000fe40000000000 */
        /* <DEDUP_REMOVED lines=9> */
.L_x_25798:
[----:B------:R-:W-:Y:S05]  /*17b0*/  BSYNC B1 ;  /* 0x0000000000017941 */ /* 0x000fea0003800000 */
.L_x_25796:
[----:B------:R-:W-:Y:S01]  /*17c0*/  IADD3 R51, PT, PT, R51, 0x4, RZ ;  /* 0x0000000433337810 */ /* 0x000fe20007ffe0ff */
[----:B-1----:R-:W-:Y:S01]  /*17d0*/  VIADD R49, R49, 0x100 ;  /* 0x0000010031317836 */ /* 0x002fe20000000000 */
[----:B------:R-:W-:Y:S01]  /*17e0*/  IADD3 R44, P1, PT, R44, 0x10, RZ ;  /* 0x000000102c2c7810 */ /* 0x000fe20007f3e0ff */
[----:B------:R-:W-:Y:S01]  /*17f0*/  VIADD R47, R47, 0x40 ;  /* 0x000000402f2f7836 */ /* 0x000fe20000000000 */
[----:B------:R-:W-:Y:S02]  /*1800*/  ISETP.GE.U32.AND P0, PT, R51, UR8, PT ;  /* 0x0000000833007c0c */ /* 0x000fe4000bf06070 */
[----:B------:R-:W-:Y:S01]  /*1810*/  IADD3 R48, PT, PT, R48, 0x40, RZ ;  /* 0x0000004030307810 */ /* 0x000fe20007ffe0ff */
[----:B------:R-:W-:Y:S01]  /*1820*/  IMAD.X R41, RZ, RZ, R41, P1 ;  /* 0x000000ffff297224 */ /* 0x000fe200008e0629 */
[----:B------:R-:W-:-:S09]  /*1830*/  IADD3 R46, PT, PT, R46, 0x40, RZ ;  /* 0x000000402e2e7810 */ /* 0x000fd20007ffe0ff */
[----:B------:R-:W-:Y:S05]  /*1840*/  @!P0 BRA `(.L_x_25800) ;  /* 0xfffffff000e88947 */ /* 0x000fea000383ffff */
.L_x_25795:
[----:B------:R-:W-:Y:S05]  /*1850*/  BSYNC B0 ;  /* 0x0000000000007941 */ /* 0x000fea0003800000 */
.L_x_25794:
[----:B------:R-:W-:Y:S02]  /*1860*/  UIMAD UR4, UR19, -0x20, UR8 ;  /* 0xffffffe0130478a4 */ /* 0x000fe4000f8e0208 */
[----:B------:R-:W-:-:S04]  /*1870*/  MOV R9, UR19 ;  /* 0x0000001300097c02 */ /* 0x000fc80008000f00 */
[----:B------:R-:W-:Y:S01]  /*1880*/  MOV R6, UR4 ;  /* 0x0000000400067c02 */ /* 0x000fe20008000f00 */
[----:B------:R-:W-:Y:S01]  /*1890*/  IMAD.SHL.U32 R9, R9, 0x200, RZ ;  /* 0x0000020009097824 */ /* 0x000fe200078e00ff */
[----:B------:R-:W-:-:S03]  /*18a0*/  UMOV UR4, 0xffffffff ;  /* 0xffffffff00047882 */ /* 0x000fc60000000000 */
[----:B------:R-:W-:-:S05]  /*18b0*/  IMAD R6, R6, 0x10, R9 ;  /* 0x0000001006067824 */ /* 0x000fca00078e0209 */
[----:B------:R-:W-:Y:S01]  /*18c0*/  VIMNMX R6, PT, PT, R6, UR20, PT ;  /* 0x0000001406067c48 */ /* 0x000fe2000bfe0100 */
        /* <DEDUP_REMOVED lines=8> */
.L_x_25845:
[----:B------:R-:W3:Y:S01]  /*1950*/  S2R R3, SR_CgaCtaId ;  /* 0x0000000000037919 */ /* 0x000ee20000008800 */
[----:B------:R-:W-:Y:S01]  /*1960*/  MOV R4, 0x400 ;  /* 0x0000040000047802 */ /* 0x000fe20000000f00 */
[----:B------:R-:W-:Y:S05]  /*1970*/  WARPSYNC.ALL ;  /* 0x0000000000007948 */ /* 0x000fea0003800000 */
[----:B------:R-:W-:Y:S02]  /*1980*/  IADD3 R10, PT, PT, R4, 0x1c0, RZ ;  /* 0x000001c0040a7810 */ /* 0x000fe40007ffe0ff */
[----:B------:R-:W-:Y:S02]  /*1990*/  LOP3.LUT P0, R48, R45, 0x1f, RZ, 0xc0, !PT ;  /* 0x0000001f2d307812 */ /* 0x000fe4000780c0ff */
[----:B------:R-:W-:-:S02]  /*19a0*/  SHF.R.U32.HI R2, RZ, 0x5, R45 ;  /* 0x00000005ff027819 */ /* 0x000fc4000001162d */
[----:B--2---:R-:W-:Y:S02]  /*19b0*/  FMNMX.FTZ R8, R5, R8, !PT ;  /* 0x0000000805087209 */ /* 0x004fe40007810000 */
[----:B---3--:R-:W-:-:S05]  /*19c0*/  LEA R11, R3, R10, 0x18 ;  /* 0x0000000a030b7211 */ /* 0x008fca00078ec0ff */
[----:B------:R-:W-:-:S05]  /*19d0*/  IMAD R7, R2, 0x4, R11 ;  /* 0x0000000402077824 */ /* 0x000fca00078e020b */
[----:B------:R2:W-:Y:S01]  /*19e0*/  @!P0 STS [R7], R8 ;  /* 0x0000000807008388 */ /* 0x0005e20000000800 */
[----:B------:R-:W-:Y:S01]  /*19f0*/  BAR.SYNC.DEFER_BLOCKING 0x0 ;  /* 0x0000000000007b1d */ /* 0x000fe20000010000 */
[C---:B------:R-:W-:Y:S01]  /*1a00*/  ISETP.GT.U32.AND P1, PT, R48.reuse, 0x3, PT ;  /* 0x000000033000780c */ /* 0x040fe20003f24070 */
[----:B------:R-:W-:Y:S01]  /*1a10*/  IMAD.MOV.U32 R12, RZ, RZ, -0x800001 ;  /* 0xff7fffffff0c7424 */ /* 0x000fe200078e00ff */
[----:B--2---:R-:W-:Y:S01]  /*1a20*/  LEA R8, R48, R11, 0x2 ;  /* 0x0000000b30087211 */ /* 0x004fe200078e10ff */
[----:B------:R-:W-:Y:S02]  /*1a30*/  IMAD.MOV.U32 R11, RZ, RZ, RZ ;  /* 0x000000ffff0b7224 */ /* 0x000fe400078e00ff */
        /* <DEDUP_REMOVED lines=28> */
.L_x_25806:
[----:B0-----:R-:W1:Y:S01]  /*1c00*/  LDS R16, [R14] ;  /* 0x000000000e107984 */ /* 0x001e620000000800 */
        /* <DEDUP_REMOVED lines=10> */
.L_x_25805:
[----:B------:R-:W-:Y:S05]  /*1cb0*/  BSYNC.RECONVERGENT B1 ;  /* 0x0000000000017941 */ /* 0x000fea0003800200 */
.L_x_25804:
        /* <DEDUP_REMOVED lines=12> */
.L_x_25809:
[----:B0-----:R-:W1:Y:S01]  /*1d80*/  LDS R16, [R12+-0x400] ;  /* 0xfffc00000c107984 */ /* 0x001e620000000800 */
        /* <DEDUP_REMOVED lines=12> */
[C---:B-1----:R-:W-:Y:S01]  /*1e50*/  FADD.FTZ R15, -R5.reuse, R16 ;  /* 0x00000010050f7221 */ /* 0x042fe20000010100 */
[----:B0-----:R-:W-:-:S02]  /*1e60*/  FADD.FTZ R19, -R5, R20 ;  /* 0x0000001405137221 */ /* 0x001fc40000010100 */
        /* <DEDUP_REMOVED lines=18> */
[----:B------:R-:W-:Y:S01]  /*1f90*/  FADD.FTZ R30, -R5, R26 ;  /* 0x0000001a051e7221 */ /* 0x000fe20000010100 */
[----:B------:R-:W-:Y:S01]  /*1fa0*/  FMUL.FTZ R23, R32, 1.4426950216293334961 ;  /* 0x3fb8aa3b20177820 */ /* 0x000fe20000410000 */
[----:B--2---:R-:W-:Y:S01]  /*1fb0*/  FADD.FTZ R26, R29, R11 ;  /* 0x0000000b1d1a7221 */ /* 0x004fe20000010000 */
[----:B------:R-:W2:Y:S01]  /*1fc0*/  MUFU.EX2 R21, R21 ;  /* 0x0000001500157308 */ /* 0x000ea20000000800 */
[C---:B------:R-:W-:Y:S01]  /*1fd0*/  FADD.FTZ R34, -R5.reuse, R34 ;  /* 0x0000002205227221 */ /* 0x040fe20000010100 */
        /* <DEDUP_REMOVED lines=22> */
[----:B------:R1:W-:Y:S01]  /*2140*/  STS [R12+-0x200], R19 ;  /* 0xfffe00130c007388 */ /* 0x0003e20000000800 */
[----:B0-----:R-:W-:Y:S01]  /*2150*/  FADD.FTZ R26, R26, R25 ;  /* 0x000000191a1a7221 */ /* 0x001fe20000010000 */
[----:B---3--:R-:W0:Y:S01]  /*2160*/  MUFU.EX2 R29, R22 ;  /* 0x00000016001d7308 */ /* 0x008e220000000800 */
[C---:B------:R-:W-:Y:S01]  /*2170*/  FADD.FTZ R20, -R5.reuse, R20 ;  /* 0x0000001405147221 */ /* 0x040fe20000010100 */
[----:B------:R-:W-:Y:S01]  /*2180*/  FMUL.FTZ R16, R16, 1.4426950216293334961 ;  /* 0x3fb8aa3b10107820 */ /* 0x000fe20000410000 */
[----:B--2---:R-:W-:Y:S01]  /*2190*/  FADD.FTZ R26, R26, R27 ;  /* 0x0000001b1a1a7221 */ /* 0x004fe20000010000 */
[C---:B----4-:R-:W-:Y:S01]  /*21a0*/  FADD.FTZ R24, -R5.reuse, R24 ;  /* 0x0000001805187221 */ /* 0x050fe20000010100 */
[----:B------:R-:W-:Y:S01]  /*21b0*/  FMUL.FTZ R20, R20, 1.4426950216293334961 ;  /* 0x3fb8aa3b14147820 */ /* 0x000fe20000410000 */
[----:B------:R-:W-:Y:S01]  /*21c0*/  MUFU.EX2 R33, R16 ;  /* 0x0000001000217308 */ /* 0x000fe20000000800 */
[----:B-1----:R-:W-:Y:S01]  /*21d0*/  FADD.FTZ R26, R26, R11 ;  /* 0x0000000b1a1a7221 */ /* 0x002fe20000010000 */
[----:B------:R-:W-:Y:S01]  /*21e0*/  FADD.FTZ R28, -R5, R28 ;  /* 0x0000001c051c7221 */ /* 0x000fe20000010100 */
[----:B------:R-:W-:Y:S01]  /*21f0*/  FMUL.FTZ R24, R24, 1.4426950216293334961 ;  /* 0x3fb8aa3b18187820 */ /* 0x000fe20000410000 */
[----:B------:R-:W1:Y:S01]  /*2200*/  MUFU.EX2 R19, R18 ;  /* 0x0000001200137308 */ /* 0x000e620000000800 */
[----:B------:R-:W-:Y:S01]  /*2210*/  FADD.FTZ R26, R26, R31 ;  /* 0x0000001f1a1a7221 */ /* 0x000fe20000010000 */
[----:B------:R-:W-:Y:S01]  /*2220*/  FMUL.FTZ R28, R28, 1.4426950216293334961 ;  /* 0x3fb8aa3b1c1c7820 */ /* 0x000fe20000410000 */
[----:B------:R-:W-:Y:S01]  /*2230*/  STS [R12], R15 ;  /* 0x0000000f0c007388 */ /* 0x000fe20000000800 */
[----:B------:R-:W2:Y:S01]  /*2240*/  MUFU.EX2 R35, R20 ;  /* 0x0000001400237308 */ /* 0x000ea20000000800 */
[----:B0-----:R-:W-:-:S02]  /*2250*/  FADD.FTZ R26, R26, R29 ;  /* 0x0000001d1a1a7221 */ /* 0x001fc40000010000 */
[----:B------:R-:W-:Y:S01]  /*2260*/  STS [R12+0x200], R17 ;  /* 0x000200110c007388 */ /* 0x000fe20000000800 */
[----:B------:R-:W0:Y:S03]  /*2270*/  MUFU.EX2 R37, R24 ;  /* 0x0000001800257308 */ /* 0x000e260000000800 */
[----:B------:R-:W-:Y:S01]  /*2280*/  STS [R12+0x400], R21 ;  /* 0x000400150c007388 */ /* 0x000fe20000000800 */
[----:B------:R-:W3:Y:S01]  /*2290*/  MUFU.EX2 R39, R28 ;  /* 0x0000001c00277308 */ /* 0x000ee20000000800 */
[----:B-1----:R-:W-:Y:S02]  /*22a0*/  FADD.FTZ R26, R26, R19 ;  /* 0x000000131a1a7221 */ /* 0x002fe40000010000 */
[----:B------:R-:W-:Y:S02]  /*22b0*/  STS [R12+0x600], R23 ;  /* 0x000600170c007388 */ /* 0x000fe40000000800 */
[----:B------:R-:W-:-:S02]  /*22c0*/  FADD.FTZ R26, R26, R33 ;  /* 0x000000211a1a7221 */ /* 0x000fc40000010000 */
[----:B------:R-:W-:Y:S02]  /*22d0*/  STS [R12+0x800], R25 ;  /* 0x000800190c007388 */ /* 0x000fe40000000800 */
[----:B--2---:R-:W-:Y:S02]  /*22e0*/  FADD.FTZ R26, R26, R35 ;  /* 0x000000231a1a7221 */ /* 0x004fe40000010000 */
[----:B------:R-:W-:Y:S02]  /*22f0*/  STS [R12+0xa00], R27 ;  /* 0x000a001b0c007388 */ /* 0x000fe40000000800 */
[----:B0-----:R-:W-:Y:S02]  /*2300*/  FADD.FTZ R26, R26, R37 ;  /* 0x000000251a1a7221 */ /* 0x001fe40000010000 */
        /* <DEDUP_REMOVED lines=11> */
.L_x_25808:
[----:B------:R-:W-:Y:S05]  /*23c0*/  BSYNC.RECONVERGENT B1 ;  /* 0x0000000000017941 */ /* 0x000fea0003800200 */
.L_x_25807:
[----:B------:R-:W-:Y:S01]  /*23d0*/  IMAD.IADD R14, R10, 0x1, -R13 ;  /* 0x000000010a0e7824 */ /* 0x000fe200078e0a0d */
[----:B------:R-:W-:Y:S04]  /*23e0*/  BSSY.RECONVERGENT B1, `(.L_x_25810) ;  /* 0x0000036000017945 */ /* 0x000fe80003800200 */
        /* <DEDUP_REMOVED lines=53> */
.L_x_25811:
[----:B------:R-:W-:Y:S05]  /*2740*/  BSYNC.RECONVERGENT B1 ;  /* 0x0000000000017941 */ /* 0x000fea0003800200 */
.L_x_25810:
[----:B------:R-:W-:-:S13]  /*2750*/  ISETP.LT.OR P0, PT, R13, R10, P0 ;  /* 0x0000000a0d00720c */ /* 0x000fda0000701670 */
        /* <DEDUP_REMOVED lines=25> */
.L_x_25803:
[----:B------:R-:W-:Y:S05]  /*28f0*/  BSYNC.RECONVERGENT B0 ;  /* 0x0000000000007941 */ /* 0x000fea0003800200 */
.L_x_25802:
        /* <DEDUP_REMOVED lines=21> */
[-C--:B------:R-:W-:Y:S01]  /*2a50*/  LOP3.LUT R7, RZ, R45.reuse, RZ, 0x33, !PT ;  /* 0x0000002dff077212 */ /* 0x080fe200078e33ff */
[----:B------:R-:W-:Y:S01]  /*2a60*/  BSSY.RECONVERGENT B1, `(.L_x_25814) ;  /* 0x000001a000017945 */ /* 0x000fe20003800200 */
[----:B------:R-:W-:Y:S02]  /*2a70*/  MOV R13, R45 ;  /* 0x0000002d000d7202 */ /* 0x000fe40000000f00 */
[----:B------:R-:W-:Y:S01]  /*2a80*/  IADD3 R8, PT, PT, R6, R7, RZ ;  /* 0x0000000706087210 */ /* 0x000fe20007ffe0ff */
[----:B0-----:R-:W-:-:S03]  /*2a90*/  FADD.FTZ R6, R11, 9.9999999747524270788e-07 ;  /* 0x358637bd0b067421 */ /* 0x001fc60000010000 */
[C---:B------:R-:W-:Y:S01]  /*2aa0*/  LOP3.LUT R7, R8.reuse, 0x180, RZ, 0xc0, !PT ;  /* 0x0000018008077812 */ /* 0x040fe200078ec0ff */
[----:B------:R-:W-:Y:S02]  /*2ab0*/  IMAD.IADD R12, R8, 0x1, -R9 ;  /* 0x00000001080c7824 */ /* 0x000fe400078e0a09 */
[----:B------:R-:W0:Y:S01]  /*2ac0*/  MUFU.RCP R6, R6 ;  /* 0x0000000600067308 */ /* 0x000e220000001000 */
        /* <DEDUP_REMOVED lines=12> */
.L_x_25816:
[----:B------:R-:W0:Y:S01]  /*2b90*/  LDS R15, [R7] ;  /* 0x00000000070f7984 */ /* 0x000e220000000800 */
[----:B------:R-:W-:-:S04]  /*2ba0*/  IADD3 R12, PT, PT, R12, 0x1, RZ ;  /* 0x000000010c0c7810 */ /* 0x000fc80007ffe0ff */
[----:B------:R-:W-:Y:S01]  /*2bb0*/  ISETP.NE.AND P0, PT, R12, RZ, PT ;  /* 0x000000ff0c00720c */ /* 0x000fe20003f05270 */
[----:B0-----:R-:W-:-:S05]  /*2bc0*/  FMUL.FTZ R8, R15, R6 ;  /* 0x000000060f087220 */ /* 0x001fca0000410000 */
[----:B------:R0:W-:Y:S02]  /*2bd0*/  STS [R7], R8 ;  /* 0x0000000807007388 */ /* 0x0001e40000000800 */
[----:B0-----:R-:W-:-:S05]  /*2be0*/  VIADD R7, R7, 0x200 ;  /* 0x0000020007077836 */ /* 0x001fca0000000000 */
[----:B------:R-:W-:Y:S05]  /*2bf0*/  @P0 BRA `(.L_x_25816) ;  /* 0xfffffffc00e40947 */ /* 0x000fea000383ffff */
.L_x_25815:
[----:B------:R-:W-:Y:S05]  /*2c00*/  BSYNC.RECONVERGENT B1 ;  /* 0x0000000000017941 */ /* 0x000fea0003800200 */
.L_x_25814:
        /* <DEDUP_REMOVED lines=12> */
.L_x_25819:
        /* <DEDUP_REMOVED lines=52> */
.L_x_25818:
[----:B------:R-:W-:Y:S05]  /*3010*/  BSYNC.RECONVERGENT B1 ;  /* 0x0000000000017941 */ /* 0x000fea0003800200 */
.L_x_25817:
        /* <DEDUP_REMOVED lines=31> */
.L_x_25821:
[----:B------:R-:W-:Y:S05]  /*3210*/  BSYNC.RECONVERGENT B1 ;  /* 0x0000000000017941 */ /* 0x000fea0003800200 */
.L_x_25820:
        /* <DEDUP_REMOVED lines=14> */
.L_x_25813:
[----:B------:R-:W-:Y:S05]  /*3300*/  BSYNC.RECONVERGENT B0 ;  /* 0x0000000000007941 */ /* 0x000fea0003800200 */
.L_x_25812:
[----:B------:R-:W-:Y:S01]  /*3310*/  BAR.SYNC.DEFER_BLOCKING 0x0 ;  /* 0x0000000000007b1d */ /* 0x000fe20000010000 */
[----:B------:R-:W-:Y:S01]  /*3320*/  ISETP.NE.AND P0, PT, R45, RZ, PT ;  /* 0x000000ff2d00720c */ /* 0x000fe20003f05270 */
[----:B------:R-:W-:-:S04]  /*3330*/  HFMA2 R47, -RZ, RZ, 0, 0 ;  /* 0x00000000ff2f7431 */ /* 0x000fc800000001ff */
        /* <DEDUP_REMOVED lines=16> */
[----:B------:R-:W-:Y:S02]  /*3440*/  IMAD.U32 R12, RZ, RZ, UR4 ;  /* 0x00000004ff0c7e24 */ /* 0x000fe4000f8e00ff */
[----:B------:R-:W-:Y:S02]  /*3450*/  MOV R7, UR7 ;  /* 0x0000000700077c02 */ /* 0x000fe40008000f00 */
[----:B------:R-:W-:-:S03]  /*3460*/  MOV R13, UR5 ;  /* 0x00000005000d7c02 */ /* 0x000fc60008000f00 */
[----:B-1----:R0:W-:Y:S04]  /*3470*/  STG.E desc[UR12][R6.64], R5 ;  /* 0x0000000506007986 */ /* 0x0021e8000c10190c */
[----:B------:R0:W-:Y:S02]  /*3480*/  STG.E desc[UR12][R12.64], R11 ;  /* 0x0000000b0c007986 */ /* 0x0001e4000c10190c */
.L_x_25823:
[----:B---34-:R-:W-:Y:S05]  /*3490*/  BSYNC.RECONVERGENT B0 ;  /* 0x0000000000007941 */ /* 0x018fea0003800200 */
.L_x_25822:
[----:B------:R-:W-:Y:S01]  /*34a0*/  USHF.L.U32 UR4, UR19, 0x5, URZ ;  /* 0x0000000513047899 */ /* 0x000fe200080006ff */
[----:B------:R-:W-:Y:S01]  /*34b0*/  BSSY.RECONVERGENT B0, `(.L_x_25824) ;  /* 0x000015d000007945 */ /* 0x000fe20003800200 */
[----:B------:R-:W3:Y:S01]  /*34c0*/  LDCU.64 UR6, c[0x0][0x3a8] ;  /* 0x00007500ff0677ac */ /* 0x000ee20008000a00 */
[----:B------:R-:W-:Y:S02]  /*34d0*/  HFMA2 R33, -RZ, RZ, 0, 0 ;  /* 0x00000000ff217431 */ /* 0x000fe400000001ff */
[----:B------:R-:W-:Y:S01]  /*34e0*/  IMAD.MOV.U32 R46, RZ, RZ, RZ ;  /* 0x000000ffff2e7224 */ /* 0x000fe200078e00ff */
[----:B------:R-:W-:Y:S02]  /*34f0*/  MOV R44, RZ ;  /* 0x000000ff002c7202 */ /* 0x000fe40000000f00 */
[----:B------:R-:W-:Y:S02]  /*3500*/  CS2R R42, SRZ ;  /* 0x00000000002a7805 */ /* 0x000fe4000001ff00 */
[----:B------:R-:W-:-:S02]  /*3510*/  LOP3.LUT R31, R2, UR4, RZ, 0xfc, !PT ;  /* 0x00000004021f7c12 */ /* 0x000fc4000f8efcff */
[----:B------:R-:W-:Y:S02]  /*3520*/  CS2R R40, SRZ ;  /* 0x0000000000287805 */ /* 0x000fe4000001ff00 */
[----:B------:R-:W-:Y:S02]  /*3530*/  CS2R R38, SRZ ;  /* 0x0000000000267805 */ /* 0x000fe4000001ff00 */
[----:B------:R-:W-:Y:S02]  /*3540*/  CS2R R36, SRZ ;  /* 0x0000000000247805 */ /* 0x000fe4000001ff00 */
[----:B------:R-:W-:Y:S02]  /*3550*/  ISETP.GE.U32.AND P0, PT, R31, UR8, PT ;  /* 0x000000081f007c0c */ /* 0x000fe4000bf06070 */
[----:B------:R-:W-:-:S11]  /*3560*/  CS2R R34, SRZ ;  /* 0x0000000000227805 */ /* 0x000fd6000001ff00 */
[----:B---3--:R-:W-:Y:S05]  /*3570*/  @P0 BRA `(.L_x_25825) ;  /* 0x0000001400400947 */ /* 0x008fea0003800000 */
[----:B01----:R-:W0:Y:S01]  /*3580*/  I2F.RP R5, R0 ;  /* 0x0000000000057306 */ /* 0x003e220000209400 */
[----:B------:R-:W1:Y:S01]  /*3590*/  LDCU UR4, c[0x0][0x3c8] ;  /* 0x00007900ff0477ac */ /* 0x000e620008000800 */
[----:B--2---:R-:W-:Y:S01]  /*35a0*/  IMAD.WIDE.U32 R6, R31, 0x4, RZ ;  /* 0x000000041f067825 */ /* 0x004fe200078e00ff */
[----:B------:R-:W-:Y:S02]  /*35b0*/  SHF.L.U32 R13, R45, 0x4, RZ ;  /* 0x000000042d0d7819 */ /* 0x000fe400000006ff */
[----:B------:R-:W-:Y:S01]  /*35c0*/  CS2R R46, SRZ ;  /* 0x00000000002e7805 */ /* 0x000fe2000001ff00 */
[----:B------:R-:W2:Y:S01]  /*35d0*/  LDCU UR9, c[0x0][0x3fc] ;  /* 0x00007f80ff0977ac */ /* 0x000ea20008000800 */
[----:B------:R-:W-:Y:S01]  /*35e0*/  VIADD R8, R4, 0x1e0 ;  /* 0x000001e004087836 */ /* 0x000fe20000000000 */
[----:B------:R-:W-:Y:S01]  /*35f0*/  LOP3.LUT R13, R13, 0x30, RZ, 0xe2, !PT ;  /* 0x000000300d0d7812 */ /* 0x000fe200078ee2ff */
[C---:B------:R-:W-:Y:S01]  /*3600*/  IMAD R9, R2.reuse, 0x10, R9 ;  /* 0x0000001002097824 */ /* 0x040fe200078e0209 */
[----:B------:R-:W3:Y:S01]  /*3610*/  LDCU.64 UR24, c[0x0][0x3b8] ;  /* 0x00007700ff1877ac */ /* 0x000ee20008000a00 */
[----:B------:R-:W-:Y:S01]  /*3620*/  SHF.L.U32 R32, R45, 0x2, RZ ;  /* 0x000000022d207819 */ /* 0x000fe200000006ff */
[----:B------:R-:W-:Y:S01]  /*3630*/  IMAD.MOV.U32 R44, RZ, RZ, RZ ;  /* 0x000000ffff2c7224 */ /* 0x000fe200078e00ff */
[----:B------:R-:W-:Y:S01]  /*3640*/  LEA R8, R3, R8, 0x18 ;  /* 0x0000000803087211 */ /* 0x000fe200078ec0ff */
[----:B------:R-:W-:Y:S01]  /*3650*/  UIADD3 UR5, UPT, UPT, UR20, 0xf, URZ ;  /* 0x0000000f14057890 */ /* 0x000fe2000fffe0ff */
[----:B------:R-:W-:Y:S01]  /*3660*/  LEA R13, R2, R13, 0x6 ;  /* 0x0000000d020d7211 */ /* 0x000fe200078e30ff */
[----:B0-----:R-:W0:Y:S01]  /*3670*/  MUFU.RCP R5, R5 ;  /* 0x0000000500057308 */ /* 0x001e220000001000 */
[----:B------:R-:W-:Y:S01]  /*3680*/  IADD3 R29, PT, PT, R9, 0x1, RZ ;  /* 0x00000001091d7810 */ /* 0x000fe20007ffe0ff */
[----:B------:R-:W-:Y:S01]  /*3690*/  USHF.R.U32.HI UR5, URZ, 0x4, UR5 ;  /* 0x00000004ff057899 */ /* 0x000fe20008011605 */
[----:B------:R-:W-:Y:S01]  /*36a0*/  LOP3.LUT R28, R32, 0xc, RZ, 0xc0, !PT ;  /* 0x0000000c201c7812 */ /* 0x000fe200078ec0ff */
[----:B-1----:R-:W-:Y:S01]  /*36b0*/  UIMAD UR4, UR18, UR4, URZ ;  /* 0x00000004120472a4 */ /* 0x002fe2000f8e02ff */
[----:B------:R-:W-:-:S02]  /*36c0*/  IADD3 R30, PT, PT, R31, 0x1, RZ ;  /* 0x000000011f1e7810 */ /* 0x000fc40007ffe0ff */
[----:B------:R-:W-:Y:S02]  /*36d0*/  CS2R R42, SRZ ;  /* 0x00000000002a7805 */ /* 0x000fe4000001ff00 */
[----:B------:R-:W-:Y:S02]  /*36e0*/  CS2R R40, SRZ ;  /* 0x0000000000287805 */ /* 0x000fe4000001ff00 */
[----:B------:R-:W-:Y:S02]  /*36f0*/  CS2R R38, SRZ ;  /* 0x0000000000267805 */ /* 0x000fe4000001ff00 */
[----:B------:R-:W-:Y:S02]  /*3700*/  CS2R R36, SRZ ;  /* 0x0000000000247805 */ /* 0x000fe4000001ff00 */
[----:B------:R-:W-:Y:S02]  /*3710*/  MOV R15, UR4 ;  /* 0x00000004000f7c02 */ /* 0x000fe40008000f00 */
[----:B------:R-:W-:-:S02]  /*3720*/  CS2R R34, SRZ ;  /* 0x0000000000227805 */ /* 0x000fc4000001ff00 */
[----:B------:R-:W-:Y:S02]  /*3730*/  MOV R33, RZ ;  /* 0x000000ff00217202 */ /* 0x000fe40000000f00 */
[----:B------:R-:W-:Y:S01]  /*3740*/  LOP3.LUT R32, R32, 0x7c, RZ, 0xc0, !PT ;  /* 0x0000007c20207812 */ /* 0x000fe200078ec0ff */
[----:B------:R-:W1:Y:S01]  /*3750*/  LDCU UR4, c[0x0][0x3e0] ;  /* 0x00007c00ff0477ac */ /* 0x000e620008000800 */
[----:B------:R-:W-:Y:S01]  /*3760*/  IADD3 R28, PT, PT, R29, R28, RZ ;  /* 0x0000001c1d1c7210 */ /* 0x000fe20007ffe0ff */
[----:B0-----:R-:W-:Y:S01]  /*3770*/  VIADD R10, R5, 0xffffffe ;  /* 0x0ffffffe050a7836 */ /* 0x001fe20000000000 */
[----:B------:R-:W-:Y:S01]  /*3780*/  IADD3 R31, PT, PT, R31, -UR5, RZ ;  /* 0x800000051f1f7c10 */ /* 0x000fe2000fffe0ff */
[----:B------:R-:W-:Y:S01]  /*3790*/  IMAD.WIDE R4, R15, 0x4, R6 ;  /* 0x000000040f047825 */ /* 0x000fe200078e0206 */
[----:B------:R-:W-:Y:S01]  /*37a0*/  IADD3 R7, PT, PT, R8, R13, RZ ;  /* 0x0000000d08077210 */ /* 0x000fe20007ffe0ff */
[----:B------:R0:W4:Y:S02]  /*37b0*/  F2I.FTZ.U32.TRUNC.NTZ R11, R10 ;  /* 0x0000000a000b7305 */ /* 0x000124000021f000 */
[----:B--2---:R-:W-:Y:S01]  /*37c0*/  IMAD.U32 R6, RZ, RZ, UR9 ;  /* 0x00000009ff067e24 */ /* 0x004fe2000f8e00ff */
[----:B---3--:R-:W-:-:S04]  /*37d0*/  IADD3 R4, P0, PT, R4, UR24, RZ ;  /* 0x0000001804047c10 */ /* 0x008fc8000ff1e0ff */
[----:B------:R-:W-:Y:S02]  /*37e0*/  IADD3.X R5, PT, PT, R5, UR25, RZ, P0, !PT ;  /* 0x0000001905057c10 */ /* 0x000fe400087fe4ff */
[----:B0-----:R-:W-:Y:S01]  /*37f0*/  MOV R10, RZ ;  /* 0x000000ff000a7202 */ /* 0x001fe20000000f00 */
[----:B-1----:R-:W-:Y:S01]  /*3800*/  UIMAD UR4, UR17, UR4, URZ ;  /* 0x00000004110472a4 */ /* 0x002fe2000f8e02ff */
[----:B------:R-:W-:Y:S02]  /*3810*/  IADD3 R6, PT, PT, -R6, UR16, RZ ;  /* 0x0000001006067c10 */ /* 0x000fe4000fffe1ff */
[----:B----4-:R-:W-:Y:S01]  /*3820*/  IADD3 R12, PT, PT, RZ, -R11, RZ ;  /* 0x8000000bff0c7210 */ /* 0x010fe20007ffe0ff */
[----:B------:R-:W-:Y:S02]  /*3830*/  USHF.R.S32.HI UR9, URZ, 0x1f, UR4 ;  /* 0x0000001fff097899 */ /* 0x000fe40008011404 */
[----:B------:R-:W-:Y:S02]  /*3840*/  IMAD.U32 R50, RZ, RZ, UR4 ;  /* 0x00000004ff327e24 */ /* 0x000fe4000f8e00ff */
[----:B------:R-:W-:-:S02]  /*3850*/  IMAD.MOV.U32 R3, RZ, RZ, R12 ;  /* 0x000000ffff037224 */ /* 0x000fc400078e000c */
[----:B------:R-:W-:Y:S02]  /*3860*/  MOV R51, UR9 ;  /* 0x0000000900337c02 */ /* 0x000fe40008000f00 */
[----:B------:R-:W-:-:S04]  /*3870*/  IMAD R3, R3, R0, RZ ;  /* 0x0000000003037224 */ /* 0x000fc800078e02ff */
[----:B------:R-:W-:-:S07]  /*3880*/  IMAD.HI.U32 R3, R11, R3, R10 ;  /* 0x000000030b037227 */ /* 0x000fce00078e000a */
.L_x_25828:
        /* <DEDUP_REMOVED lines=51> */
[----:B------:R-:W2:Y:S04]  /*3bc0*/  LDG.E.CONSTANT R9, desc[UR12][R4.64] ;  /* 0x0000000c04097981 */ /* 0x000ea8000c1e9900 */
[----:B------:R-:W0:Y:S01]  /*3bd0*/  LDS.128 R20, [R7] ;  /* 0x0000000007147984 */ /* 0x000e220000000c00 */
[----:B--2---:R-:W-:-:S03]  /*3be0*/  IMAD.WIDE R8, R9, UR23, R50 ;  /* 0x0000001709087c25 */ /* 0x004fc6000f8e0232 */
[----:B------:R-:W-:-:S04]  /*3bf0*/  IADD3 R8, P1, PT, R32, R8, RZ ;  /* 0x0000000820087210 */ /* 0x000fc80007f3e0ff */
[----:B------:R-:W-:Y:S02]  /*3c00*/  IADD3.X R9, PT, PT, RZ, R9, RZ, P1, !PT ;  /* 0x00000009ff097210 */ /* 0x000fe40000ffe4ff */
[----:B------:R-:W-:-:S04]  /*3c10*/  LEA R52, P1, R8, UR6, 0x2 ;  /* 0x0000000608347c11 */ /* 0x000fc8000f8210ff */
[----:B-----5:R-:W-:-:S05]  /*3c20*/  LEA.HI.X R53, R8, UR7, R9, 0x2, P1 ;  /* 0x0000000708357c11 */ /* 0x020fca00088f1409 */
[----:B------:R-:W2:Y:S04]  /*3c30*/  LDG.E.128.CONSTANT R8, desc[UR12][R52.64] ;  /* 0x0000000c34087981 */ /* 0x000ea8000c1e9d00 */
[----:B------:R-:W3:Y:S04]  /*3c40*/  LDG.E.128.CONSTANT R12, desc[UR12][R52.64+0x200] ;  /* 0x0002000c340c7981 */ /* 0x000ee8000c1e9d00 */
[----:B------:R-:W4:Y:S01]  /*3c50*/  LDG.E.128.CONSTANT R16, desc[UR12][R52.64+0x400] ;  /* 0x0004000c34107981 */ /* 0x000f22000c1e9d00 */
[----:B------:R-:W-:Y:S02]  /*3c60*/  ISETP.NE.AND P1, PT, R31, -0x1, PT ;  /* 0xffffffff1f00780c */ /* 0x000fe40003f25270 */
[----:B------:R-:W-:-:S11]  /*3c70*/  IADD3 R49, PT, PT, R28, -0x1, RZ ;  /* 0xffffffff1c317810 */ /* 0x000fd60007ffe0ff */
[C---:B------:R-:W-:Y:S01]  /*3c80*/  @!P1 ISETP.GE.AND P3, PT, R28.reuse, UR20, PT ;  /* 0x000000141c009c0c */ /* 0x040fe2000bf66270 */
[C---:B------:R-:W-:Y:S01]  /*3c90*/  @!P1 VIADD R24, R28.reuse, 0x1 ;  /* 0x000000011c189836 */ /* 0x040fe20000000000 */
[----:B------:R-:W-:Y:S02]  /*3ca0*/  @!P1 ISETP.GE.AND P2, PT, R49, UR20, PT ;  /* 0x0000001431009c0c */ /* 0x000fe4000bf46270 */
[----:B------:R-:W-:Y:S02]  /*3cb0*/  @!P1 ISETP.GE.AND P4, PT, R28, UR20, PT ;  /* 0x000000141c009c0c */ /* 0x000fe4000bf86270 */
[----:B--2---:R-:W-:Y:S02]  /*3cc0*/  @!P1 FSEL R9, R9, RZ, !P3 ;  /* 0x000000ff09099208 */ /* 0x004fe40005800000 */
[----:B------:R-:W-:Y:S02]  /*3cd0*/  @!P1 FSEL R8, R8, RZ, !P2 ;  /* 0x000000ff08089208 */ /* 0x000fe40005000000 */
[----:B------:R-:W-:Y:S01]  /*3ce0*/  @!P1 ISETP.GE.AND P3, PT, R24, UR20, PT ;  /* 0x0000001418009c0c */ /* 0x000fe2000bf66270 */
[----:B0-----:R-:W-:Y:S01]  /*3cf0*/  FMUL.FTZ R9, R21, R9 ;  /* 0x0000000915097220 */ /* 0x001fe20000410000 */
[----:B------:R-:W-:-:S02]  /*3d00*/  @!P1 ISETP.GE.AND P2, PT, R28, UR20, PT ;  /* 0x000000141c009c0c */ /* 0x000fc4000bf46270 */
[----:B------:R-:W-:Y:S01]  /*3d10*/  @!P1 FSEL R10, R10, RZ, !P3 ;  /* 0x000000ff0a0a9208 */ /* 0x000fe20005800000 */
[----:B------:R-:W-:Y:S01]  /*3d20*/  FFMA.FTZ R9, R20, R8, R9 ;  /* 0x0000000814097223 */ /* 0x000fe20000010009 */
[----:B------:R-:W-:Y:S02]  /*3d30*/  @!P1 IADD3 R8, PT, PT, R28, 0x2, RZ ;  /* 0x000000021c089810 */ /* 0x000fe40007ffe0ff */
[----:B---3--:R-:W-:Y:S01]  /*3d40*/  @!P1 FSEL R13, R13, RZ, !P2 ;  /* 0x000000ff0d0d9208 */ /* 0x008fe20005000000 */
[----:B------:R-:W-:Y:S01]  /*3d50*/  FFMA.FTZ R24, R22, R10, R9 ;  /* 0x0000000a16187223 */ /* 0x000fe20000010009 */
[----:B------:R-:W-:Y:S02]  /*3d60*/  @!P1 ISETP.GE.AND P3, PT, R49, UR20, PT ;  /* 0x0000001431009c0c */ /* 0x000fe4000bf66270 */
[----:B------:R-:W-:Y:S01]  /*3d70*/  @!P1 ISETP.GE.AND P2, PT, R8, UR20, PT ;  /* 0x0000001408009c0c */ /* 0x000fe2000bf46270 */
[----:B------:R-:W-:Y:S01]  /*3d80*/  FMUL.FTZ R13, R21, R13 ;  /* 0x0000000d150d7220 */ /* 0x000fe20000410000 */
[----:B------:R-:W-:-:S02]  /*3d90*/  @!P1 IADD3 R8, PT, PT, R28, 0x1, RZ ;  /* 0x000000011c089810 */ /* 0x000fc40007ffe0ff */
[----:B------:R-:W-:Y:S02]  /*3da0*/  @!P1 FSEL R12, R12, RZ, !P3 ;  /* 0x000000ff0c0c9208 */ /* 0x000fe40005800000 */
[----:B------:R-:W-:Y:S01]  /*3db0*/  @!P1 ISETP.GE.AND P3, PT, R8, UR20, PT ;  /* 0x0000001408009c0c */ /* 0x000fe2000bf66270 */
[----:B------:R-:W-:Y:S01]  /*3dc0*/  @!P1 VIADD R8, R28, 0x2 ;  /* 0x000000021c089836 */ /* 0x000fe20000000000 */
[----:B------:R-:W-:Y:S01]  /*3dd0*/  @!P1 FSEL R11, R11, RZ, !P2 ;  /* 0x000000ff0b0b9208 */ /* 0x000fe20005000000 */
[----:B------:R-:W-:Y:S01]  /*3de0*/  FFMA.FTZ R13, R20, R12, R13 ;  /* 0x0000000c140d7223 */ /* 0x000fe2000001000d */
[----:B------:R-:W-:Y:S02]  /*3df0*/  @!P1 FSEL R14, R14, RZ, !P3 ;  /* 0x000000ff0e0e9208 */ /* 0x000fe40005800000 */
[----:B------:R-:W-:Y:S01]  /*3e00*/  @!P1 ISETP.GE.AND P3, PT, R49, UR20, PT ;  /* 0x0000001431009c0c */ /* 0x000fe2000bf66270 */
[----:B------:R-:W-:Y:S01]  /*3e10*/  FFMA.FTZ R24, R23, R11, R24 ;  /* 0x0000000b17187223 */ /* 0x000fe20000010018 */
[----:B----4-:R-:W-:Y:S01]  /*3e20*/  @!P1 FSEL R17, R17, RZ, !P4 ;  /* 0x000000ff11119208 */ /* 0x010fe20006000000 */
[----:B------:R-:W-:Y:S01]  /*3e30*/  FFMA.FTZ R14, R22, R14, R13 ;  /* 0x0000000e160e7223 */ /* 0x000fe2000001000d */
[----:B------:R-:W-:-:S02]  /*3e40*/  @!P1 ISETP.GE.AND P2, PT, R8, UR20, PT ;  /* 0x0000001408009c0c */ /* 0x000fc4000bf46270 */
[----:B------:R-:W2:Y:S01]  /*3e50*/  LDG.E.128.CONSTANT R8, desc[UR12][R52.64+0x600] ;  /* 0x0006000c34087981 */ /* 0x000ea2000c1e9d00 */
[----:B------:R-:W-:Y:S01]  /*3e60*/  @!P1 FSEL R16, R16, RZ, !P3 ;  /* 0x000000ff10109208 */ /* 0x000fe20005800000 */
[----:B------:R-:W-:Y:S01]  /*3e70*/  FMUL.FTZ R13, R21, R17 ;  /* 0x00000011150d7220 */ /* 0x000fe20000410000 */
[----:B------:R-:W-:Y:S02]  /*3e80*/  @!P1 FSEL R15, R15, RZ, !P2 ;  /* 0x000000ff0f0f9208 */ /* 0x000fe40005000000 */
[----:B------:R-:W-:Y:S01]  /*3e90*/  @!P1 IADD3 R12, PT, PT, R28, 0x2, RZ ;  /* 0x000000021c0c9810 */ /* 0x000fe20007ffe0ff */
[----:B------:R-:W-:Y:S01]  /*3ea0*/  FFMA.FTZ R25, R20, R16, R13 ;  /* 0x0000001014197223 */ /* 0x000fe2000001000d */
[----:B------:R-:W-:Y:S01]  /*3eb0*/  @!P1 IADD3 R13, PT, PT, R28, 0x1, RZ ;  /* 0x000000011c0d9810 */ /* 0x000fe20007ffe0ff */
[----:B------:R-:W-:Y:S01]  /*3ec0*/  FFMA.FTZ R17, R23, R15, R14 ;  /* 0x0000000f17117223 */ /* 0x000fe2000001000e */
[----:B------:R-:W-:Y:S02]  /*3ed0*/  @!P1 ISETP.GE.AND P3, PT, R12, UR20, PT ;  /* 0x000000140c009c0c */ /* 0x000fe4000bf66270 */
[----:B------:R-:W-:Y:S01]  /*3ee0*/  @!P1 ISETP.GE.AND P2, PT, R13, UR20, PT ;  /* 0x000000140d009c0c */ /* 0x000fe2000bf46270 */
[----:B------:R-:W-:Y:S01]  /*3ef0*/  FADD.FTZ R47, R47, R24 ;  /* 0x000000182f2f7221 */ /* 0x000fe20000010000 */
[----:B------:R-:W3:Y:S01]  /*3f00*/  LDG.E.128.CONSTANT R12, desc[UR12][R52.64+0x800] ;  /* 0x0008000c340c7981 */ /* 0x000ee2000c1e9d00 */
[----:B------:R-:W-:Y:S01]  /*3f10*/  @!P1 FSEL R19, R19, RZ, !P3 ;  /* 0x000000ff13139208 */ /* 0x000fe20005800000 */
[----:B------:R-:W-:Y:S01]  /*3f20*/  FADD.FTZ R46, R46, R17 ;  /* 0x000000112e2e7221 */ /* 0x000fe20000010000 */
[----:B------:R-:W-:Y:S01]  /*3f30*/  @!P1 FSEL R18, R18, RZ, !P2 ;  /* 0x000000ff12129208 */ /* 0x000fe20005000000 */
[----:B------:R-:W-:-:S04]  /*3f40*/  @!P1 VIADD R24, R28, 0x1 ;  /* 0x000000011c189836 */ /* 0x000fc80000000000 */
[----:B------:R-:W-:Y:S01]  /*3f50*/  FFMA.FTZ R18, R22, R18, R25 ;  /* 0x0000001216127223 */ /* 0x000fe20000010019 */
[----:B------:R-:W-:Y:S02]  /*3f60*/  @!P1 ISETP.GE.AND P6, PT, R24, UR20, PT ;  /* 0x0000001418009c0c */ /* 0x000fe4000bfc6270 */
[----:B------:R-:W-:Y:S01]  /*3f70*/  @!P1 IADD3 R24, PT, PT, R28, 0x2, RZ ;  /* 0x000000021c189810 */ /* 0x000fe20007ffe0ff */
[----:B------:R-:W-:Y:S02]  /*3f80*/  FFMA.FTZ R25, R23, R19, R18 ;  /* 0x0000001317197223 */ /* 0x000fe40000010012 */
[----:B------:R-:W4:Y:S01]  /*3f90*/  LDG.E.128.CONSTANT R16, desc[UR12][R52.64+0xa00] ;  /* 0x000a000c34107981 */ /* 0x000f22000c1e9d00 */
[----:B------:R-:W-:Y:S01]  /*3fa0*/  @!P1 ISETP.GE.AND P3, PT, R24, UR20, PT ;  /* 0x0000001418009c0c */ /* 0x000fe2000bf66270 */
[----:B------:R-:W-:Y:S01]  /*3fb0*/  FADD.FTZ R44, R44, R25 ;  /* 0x000000192c2c7221 */ /* 0x000fe20000010000 */
[----:B------:R-:W-:-:S04]  /*3fc0*/  @!P1 IADD3 R24, PT, PT, R28, 0x1, RZ ;  /* 0x000000011c189810 */ /* 0x000fc80007ffe0ff */
[----:B------:R-:W-:Y:S02]  /*3fd0*/  @!P1 ISETP.GE.AND P2, PT, R24, UR20, PT ;  /* 0x0000001418009c0c */ /* 0x000fe4000bf46270 */
[----:B------:R-:W4:Y:S01]  /*3fe0*/  LDG.E.128.CONSTANT R24, desc[UR12][R52.64+0xc00] ;  /* 0x000c000c34187981 */ /* 0x000f22000c1e9d00 */
[----:B------:R-:W-:Y:S02]  /*3ff0*/  @!P1 ISETP.GE.AND P5, PT, R28, UR20, PT ;  /* 0x000000141c009c0c */ /* 0x000fe4000bfa6270 */
[----:B------:R-:W-:Y:S02]  /*4000*/  @!P1 ISETP.GE.AND P4, PT, R49, UR20, PT ;  /* 0x0000001431009c0c */ /* 0x000fe4000bf86270 */
[----:B--2---:R-:W-:Y:S02]  /*4010*/  @!P1 FSEL R9, R9, RZ, !P5 ;  /* 0x000000ff09099208 */ /* 0x004fe40006800000 */
[----:B------:R-:W-:Y:S02]  /*4020*/  @!P1 FSEL R8, R8, RZ, !P4 ;  /* 0x000000ff08089208 */ /* 0x000fe40006000000 */
[----:B------:R-:W-:Y:S01]  /*4030*/  @!P1 FSEL R10, R10, RZ, !P6 ;  /* 0x000000ff0a0a9208 */ /* 0x000fe20007000000 */
[----:B------:R-:W-:Y:S01]  /*4040*/  FMUL.FTZ R9, R21, R9 ;  /* 0x0000000915097220 */ /* 0x000fe20000410000 */
[----:B------:R-:W-:-:S02]  /*4050*/  @!P1 ISETP.GE.AND P5, PT, R28, UR20, PT ;  /* 0x000000141c009c0c */ /* 0x000fc4000bfa6270 */
[----:B------:R-:W-:Y:S01]  /*4060*/  @!P1 ISETP.GE.AND P4, PT, R49, UR20, PT ;  /* 0x0000001431009c0c */ /* 0x000fe2000bf86270 */
[----:B------:R-:W-:Y:S01]  /*4070*/  FFMA.FTZ R9, R20, R8, R9 ;  /* 0x0000000814097223 */ /* 0x000fe20000010009 */
[----:B------:R-:W-:Y:S02]  /*4080*/  @!P1 FSEL R11, R11, RZ, !P3 ;  /* 0x000000ff0b0b9208 */ /* 0x000fe40005800000 */
[----:B------:R-:W-:Y:S01]  /*4090*/  @!P1 ISETP.GE.AND P3, PT, R49, UR20, PT ;  /* 0x0000001431009c0c */ /* 0x000fe2000bf66270 */
[----:B------:R-:W-:Y:S01]  /*40a0*/  FFMA.FTZ R8, R22, R10, R9 ;  /* 0x0000000a16087223 */ /* 0x000fe20000010009 */
[C---:B------:R-:W-:Y:S01]  /*40b0*/  @!P1 VIADD R9, R28.reuse, 0x2 ;  /* 0x000000021c099836 */ /* 0x040fe20000000000 */
[----:B---3--:R-:W-:Y:S01]  /*40c0*/  @!P1 FSEL R13, R13, RZ, !P5 ;  /* 0x000000ff0d0d9208 */ /* 0x008fe20006800000 */
[----:B------:R-:W-:Y:S01]  /*40d0*/  @!P1 VIADD R10, R28, 0x1 ;  /* 0x000000011c0a9836 */ /* 0x000fe20000000000 */
[----:B------:R-:W-:Y:S01]  /*40e0*/  @!P1 FSEL R14, R14, RZ, !P2 ;  /* 0x000000ff0e0e9208 */ /* 0x000fe20005000000 */
[----:B------:R-:W-:Y:S01]  /*40f0*/  FFMA.FTZ R8, R23, R11, R8 ;  /* 0x0000000b17087223 */ /* 0x000fe20000010008 */
[----:B------:R-:W-:Y:S01]  /*4100*/  @!P1 ISETP.GE.AND P2, PT, R9, UR20, PT ;  /* 0x0000001409009c0c */ /* 0x000fe2000bf46270 */
[----:B------:R-:W-:Y:S01]  /*4110*/  FMUL.FTZ R13, R21, R13 ;  /* 0x0000000d150d7220 */ /* 0x000fe20000410000 */
[----:B------:R-:W-:Y:S01]  /*4120*/  @!P1 IADD3 R9, PT, PT, R28, 0x1, RZ ;  /* 0x000000011c099810 */ /* 0x000fe20007ffe0ff */
[----:B------:R-:W-:Y:S01]  /*4130*/  FADD.FTZ R43, R43, R8 ;  /* 0x000000082b2b7221 */ /* 0x000fe20000010000 */
[----:B------:R-:W-:-:S02]  /*4140*/  @!P1 FSEL R12, R12, RZ, !P4 ;  /* 0x000000ff0c0c9208 */ /* 0x000fc40006000000 */
[----:B------:R-:W-:Y:S02]  /*4150*/  @!P1 ISETP.GE.AND P4, PT, R28, UR20, PT ;  /* 0x000000141c009c0c */ /* 0x000fe4000bf86270 */
[----:B------:R-:W-:Y:S01]  /*4160*/  @!P1 FSEL R15, R15, RZ, !P2 ;  /* 0x000000ff0f0f9208 */ /* 0x000fe20005000000 */
[----:B------:R-:W-:Y:S01]  /*4170*/  FFMA.FTZ R13, R20, R12, R13 ;  /* 0x0000000c140d7223 */ /* 0x000fe2000001000d */
[----:B------:R-:W-:Y:S02]  /*4180*/  @!P1 ISETP.GE.AND P2, PT, R9, UR20, PT ;  /* 0x0000001409009c0c */ /* 0x000fe4000bf46270 */
[----:B------:R-:W-:Y:S01]  /*4190*/  @!P1 IADD3 R9, PT, PT, R28, 0x2, RZ ;  /* 0x000000021c099810 */ /* 0x000fe20007ffe0ff */
[----:B------:R-:W-:Y:S01]  /*41a0*/  FFMA.FTZ R14, R22, R14, R13 ;  /* 0x0000000e160e7223 */ /* 0x000fe2000001000d */
[----:B----4-:R-:W-:Y:S02]  /*41b0*/  @!P1 FSEL R17, R17, RZ, !P4 ;  /* 0x000000ff11119208 */ /* 0x010fe40006000000 */
[----:B------:R-:W-:Y:S01]  /*41c0*/  @!P1 ISETP.GE.AND P4, PT, R9, UR20, PT ;  /* 0x0000001409009c0c */ /* 0x000fe2000bf86270 */
[----:B------:R-:W-:Y:S01]  /*41d0*/  FFMA.FTZ R15, R23, R15, R14 ;  /* 0x0000000f170f7223 */ /* 0x000fe2000001000e */
[----:B------:R-:W-:Y:S01]  /*41e0*/  @!P1 IADD3 R12, PT, PT, R28, 0x1, RZ ;  /* 0x000000011c0c9810 */ /* 0x000fe20007ffe0ff */
[----:B------:R-:W-:Y:S01]  /*41f0*/  FMUL.FTZ R17, R21, R17 ;  /* 0x0000001115117220 */ /* 0x000fe20000410000 */
[----:B------:R-:W-:Y:S01]  /*4200*/  @!P1 FSEL R16, R16, RZ, !P3 ;  /* 0x000000ff10109208 */ /* 0x000fe20005800000 */
[----:B------:R-:W-:Y:S01]  /*4210*/  FADD.FTZ R42, R42, R15 ;  /* 0x0000000f2a2a7221 */ /* 0x000fe20000010000 */
[----:B------:R-:W-:-:S02]  /*4220*/  @!P1 FSEL R18, R18, RZ, !P2 ;  /* 0x000000ff12129208 */ /* 0x000fc40005000000 */
[----:B------:R-:W-:Y:S01]  /*4230*/  @!P1 FSEL R19, R19, RZ, !P4 ;  /* 0x000000ff13139208 */ /* 0x000fe20006000000 */
[----:B------:R-:W-:Y:S01]  /*4240*/  FFMA.FTZ R17, R20, R16, R17 ;  /* 0x0000001014117223 */ /* 0x000fe20000010011 */
[----:B------:R-:W-:Y:S02]  /*4250*/  @!P1 ISETP.GE.AND P2, PT, R49, UR20, PT ;  /* 0x0000001431009c0c */ /* 0x000fe4000bf46270 */
[----:B------:R-:W-:Y:S02]  /*4260*/  @!P1 ISETP.GE.AND P3, PT, R10, UR20, PT ;  /* 0x000000140a009c0c */ /* 0x000fe4000bf66270 */
[----:B------:R-:W-:Y:S02]  /*4270*/  @!P1 ISETP.GE.AND P6, PT, R9, UR20, PT ;  /* 0x0000001409009c0c */ /* 0x000fe4000bfc6270 */
[----:B------:R-:W-:Y:S01]  /*4280*/  @!P1 ISETP.GE.AND P4, PT, R12, UR20, PT ;  /* 0x000000140c009c0c */ /* 0x000fe2000bf86270 */
[----:B------:R-:W2:Y:S01]  /*4290*/  LDG.E.128.CONSTANT R8, desc[UR12][R52.64+0xe00] ;  /* 0x000e000c34087981 */ /* 0x000ea2000c1e9d00 */
[C---:B------:R-:W-:Y:S01]  /*42a0*/  @!P1 IADD3 R12, PT, PT, R28.reuse, 0x2, RZ ;  /* 0x000000021c0c9810 */ /* 0x040fe20007ffe0ff */
[----:B------:R-:W-:Y:S01]  /*42b0*/  @!P1 VIADD R16, R28, 0x1 ;  /* 0x000000011c109836 */ /* 0x000fe20000000000 */
[----:B------:R-:W-:Y:S01]  /*42c0*/  @!P1 FSEL R24, R24, RZ, !P2 ;  /* 0x000000ff18189208 */ /* 0x000fe20005000000 */
[----:B------:R-:W-:Y:S01]  /*42d0*/  FFMA.FTZ R18, R22, R18, R17 ;  /* 0x0000001216127223 */ /* 0x000fe20000010011 */
[----:B------:R-:W-:-:S02]  /*42e0*/  @!P1 ISETP.GE.AND P2, PT, R28, UR20, PT ;  /* 0x000000141c009c0c */ /* 0x000fc4000bf46270 */
[----:B------:R-:W-:Y:S01]  /*42f0*/  @!P1 ISETP.GE.AND P5, PT, R12, UR20, PT ;  /* 0x000000140c009c0c */ /* 0x000fe2000bfa6270 */
[----:B------:R-:W-:Y:S01]  /*4300*/  FFMA.FTZ R18, R23, R19, R18 ;  /* 0x0000001317127223 */ /* 0x000fe20000010012 */
[----:B------:R-:W3:Y:S01]  /*4310*/  LDG.E.128.CONSTANT R12, desc[UR12][R52.64+0x1000] ;  /* 0x0010000c340c7981 */ /* 0x000ee2000c1e9d00 */
[----:B------:R-:W-:Y:S02]  /*4320*/  @!P1 FSEL R25, R25, RZ, !P2 ;  /* 0x000000ff19199208 */ /* 0x000fe40005000000 */
[----:B------:R-:W-:Y:S02]  /*4330*/  @!P1 ISETP.GE.AND P2, PT, R16, UR20, PT ;  /* 0x0000001410009c0c */ /* 0x000fe4000bf46270 */
[----:B------:R-:W-:Y:S01]  /*4340*/  @!P1 IADD3 R16, PT, PT, R28, 0x2, RZ ;  /* 0x000000021c109810 */ /* 0x000fe20007ffe0ff */
[----:B------:R-:W-:Y:S01]  /*4350*/  FADD.FTZ R41, R41, R18 ;  /* 0x0000001229297221 */ /* 0x000fe20000010000 */
[----:B------:R-:W-:Y:S02]  /*4360*/  @!P1 FSEL R26, R26, RZ, !P3 ;  /* 0x000000ff1a1a9208 */ /* 0x000fe40005800000 */
[----:B------:R-:W-:-:S02]  /*4370*/  @!P1 ISETP.GE.AND P3, PT, R16, UR20, PT ;  /* 0x0000001410009c0c */ /* 0x000fc4000bf66270 */
[----:B------:R-:W4:Y:S01]  /*4380*/  LDG.E.128.CONSTANT R16, desc[UR12][R52.64+0x1200] ;  /* 0x0012000c34107981 */ /* 0x000f22000c1e9d00 */
[----:B------:R-:W-:Y:S02]  /*4390*/  @!P1 FSEL R27, R27, RZ, !P6 ;  /* 0x000000ff1b1b9208 */ /* 0x000fe40007000000 */
[----:B------:R-:W-:Y:S01]  /*43a0*/  @!P1 ISETP.GE.AND P6, PT, R49, UR20, PT ;  /* 0x0000001431009c0c */ /* 0x000fe2000bfc6270 */
[----:B------:R-:W-:-:S04]  /*43b0*/  FMUL.FTZ R25, R21, R25 ;  /* 0x0000001915197220 */ /* 0x000fc80000410000 */
[----:B------:R-:W-:-:S04]  /*43c0*/  FFMA.FTZ R25, R20, R24, R25 ;  /* 0x0000001814197223 */ /* 0x000fc80000010019 */
[----:B------:R-:W-:-:S04]  /*43d0*/  FFMA.FTZ R26, R22, R26, R25 ;  /* 0x0000001a161a7223 */ /* 0x000fc80000010019 */
[----:B------:R-:W-:Y:S02]  /*43e0*/  FFMA.FTZ R55, R23, R27, R26 ;  /* 0x0000001b17377223 */ /* 0x000fe4000001001a */
[----:B------:R-:W4:Y:S01]  /*43f0*/  LDG.E.128.CONSTANT R24, desc[UR12][R52.64+0x1400] ;  /* 0x0014000c34187981 */ /* 0x000f22000c1e9d00 */
[----:B--2---:R-:W-:Y:S02]  /*4400*/  @!P1 FSEL R8, R8, RZ, !P6 ;  /* 0x000000ff08089208 */ /* 0x004fe40007000000 */
[----:B------:R-:W-:Y:S02]  /*4410*/  @!P1 ISETP.GE.AND P6, PT, R28, UR20, PT ;  /* 0x000000141c009c0c */ /* 0x000fe4000bfc6270 */
[----:B------:R-:W-:Y:S02]  /*4420*/  @!P1 FSEL R10, R10, RZ, !P4 ;  /* 0x000000ff0a0a9208 */ /* 0x000fe40006000000 */
[----:B------:R-:W-:Y:S02]  /*4430*/  @!P1 ISETP.GE.AND P4, PT, R28, UR20, PT ;  /* 0x000000141c009c0c */ /* 0x000fe4000bf86270 */
[----:B------:R-:W-:-:S02]  /*4440*/  @!P1 FSEL R9, R9, RZ, !P6 ;  /* 0x000000ff09099208 */ /* 0x000fc40007000000 */
[----:B------:R-:W-:Y:S02]  /*4450*/  @!P1 ISETP.GE.AND P6, PT, R49, UR20, PT ;  /* 0x0000001431009c0c */ /* 0x000fe4000bfc6270 */
[----:B---3--:R-:W-:Y:S01]  /*4460*/  @!P1 FSEL R13, R13, RZ, !P4 ;  /* 0x000000ff0d0d9208 */ /* 0x008fe20006000000 */
[----:B------:R-:W-:Y:S01]  /*4470*/  FMUL.FTZ R9, R21, R9 ;  /* 0x0000000915097220 */ /* 0x000fe20000410000 */
[----:B------:R-:W-:Y:S02]  /*4480*/  @!P1 FSEL R11, R11, RZ, !P5 ;  /* 0x000000ff0b0b9208 */ /* 0x000fe40006800000 */
[----:B------:R-:W-:Y:S01]  /*4490*/  @!P1 FSEL R12, R12, RZ, !P6 ;  /* 0x000000ff0c0c9208 */ /* 0x000fe20007000000 */
[----:B------:R-:W-:Y:S01]  /*44a0*/  FMUL.FTZ R13, R21, R13 ;  /* 0x0000000d150d7220 */ /* 0x000fe20000410000 */
[----:B------:R-:W-:Y:S01]  /*44b0*/  @!P1 ISETP.GE.AND P5, PT, R49, UR20, PT ;  /* 0x0000001431009c0c */ /* 0x000fe2000bfa6270 */
[----:B------:R-:W-:Y:S01]  /*44c0*/  FFMA.FTZ R9, R20, R8, R9 ;  /* 0x0000000814097223 */ /* 0x000fe20000010009 */
[----:B------:R-:W-:Y:S01]  /*44d0*/  @!P1 FSEL R14, R14, RZ, !P2 ;  /* 0x000000ff0e0e9208 */ /* 0x000fe20005000000 */
[----:B------:R-:W-:Y:S01]  /*44e0*/  FFMA.FTZ R13, R20, R12, R13 ;  /* 0x0000000c140d7223 */ /* 0x000fe2000001000d */
[----:B----4-:R-:W-:-:S02]  /*44f0*/  @!P1 FSEL R16, R16, RZ, !P5 ;  /* 0x000000ff10109208 */ /* 0x010fc40006800000 */
[----:B------:R-:W-:Y:S01]  /*4500*/  @!P1 ISETP.GE.AND P5, PT, R28, UR20, PT ;  /* 0x000000141c009c0c */ /* 0x000fe2000bfa6270 */
[----:B------:R-:W-:Y:S01]  /*4510*/  FFMA.FTZ R10, R22, R10, R9 ;  /* 0x0000000a160a7223 */ /* 0x000fe20000010009 */
[----:B------:R-:W-:Y:S01]  /*4520*/  @!P1 IADD3 R8, PT, PT, R28, 0x1, RZ ;  /* 0x000000011c089810 */ /* 0x000fe20007ffe0ff */
[----:B------:R-:W-:Y:S01]  /*4530*/  FFMA.FTZ R14, R22, R14, R13 ;  /* 0x0000000e160e7223 */ /* 0x000fe2000001000d */
[----:B------:R-:W-:Y:S02]  /*4540*/  @!P1 FSEL R15, R15, RZ, !P3 ;  /* 0x000000ff0f0f9208 */ /* 0x000fe40005800000 */
[----:B------:R-:W-:Y:S01]  /*4550*/  @!P1 FSEL R17, R17, RZ, !P5 ;  /* 0x000000ff11119208 */ /* 0x000fe20006800000 */
[C---:B------:R-:W-:Y:S01]  /*4560*/  FFMA.FTZ R10, R23.reuse, R11, R10 ;  /* 0x0000000b170a7223 */ /* 0x040fe2000001000a */
[----:B------:R-:W-:Y:S01]  /*4570*/  @!P1 ISETP.GE.AND P5, PT, R8, UR20, PT ;  /* 0x0000001408009c0c */ /* 0x000fe2000bfa6270 */
[----:B------:R-:W-:Y:S02]  /*4580*/  @!P1 VIADD R8, R28, 0x2 ;  /* 0x000000021c089836 */ /* 0x000fe40000000000 */
[----:B------:R-:W-:Y:S01]  /*4590*/  FFMA.FTZ R15, R23, R15, R14 ;  /* 0x0000000f170f7223 */ /* 0x000fe2000001000e */
[----:B------:R-:W-:Y:S01]  /*45a0*/  FADD.FTZ R39, R39, R10 ;  /* 0x0000000a27277221 */ /* 0x000fe20000010000 */
[----:B------:R-:W-:-:S02]  /*45b0*/  @!P1 FSEL R18, R18, RZ, !P5 ;  /* 0x000000ff12129208 */ /* 0x000fc40006800000 */
[----:B------:R-:W-:Y:S01]  /*45c0*/  @!P1 ISETP.GE.AND P5, PT, R8, UR20, PT ;  /* 0x0000001408009c0c */ /* 0x000fe2000bfa6270 */
[----:B------:R-:W-:Y:S01]  /*45d0*/  FADD.FTZ R38, R38, R15 ;  /* 0x0000000f26267221 */ /* 0x000fe20000010000 */
        /* <DEDUP_REMOVED lines=9> */
[----:B------:R-:W-:Y:S02]  /*4670*/  @!P1 ISETP.GE.AND P6, PT, R49, UR20, PT ;  /* 0x0000001431009c0c */ /* 0x000fe4000bfc6270 */
[----:B------:R-:W-:Y:S02]  /*4680*/  @!P1 ISETP.GE.AND P5, PT, R28, UR20, PT ;  /* 0x000000141c009c0c */ /* 0x000fe4000bfa6270 */
[----:B------:R-:W-:Y:S02]  /*4690*/  @!P1 FSEL R24, R24, RZ, !P6 ;  /* 0x000000ff18189208 */ /* 0x000fe40007000000 */
[----:B------:R-:W-:Y:S02]  /*46a0*/  @!P1 FSEL R25, R25, RZ, !P5 ;  /* 0x000000ff19199208 */ /* 0x000fe40006800000 */
[----:B------:R-:W-:-:S02]  /*46b0*/  @!P1 ISETP.GE.AND P6, PT, R28, UR20, PT ;  /* 0x000000141c009c0c */ /* 0x000fc4000bfc6270 */
[----:B------:R-:W-:Y:S02]  /*46c0*/  @!P1 ISETP.GE.AND P5, PT, R28, UR20, PT ;  /* 0x000000141c009c0c */ /* 0x000fe4000bfa6270 */
[C---:B------:R-:W-:Y:S02]  /*46d0*/  @!P1 ISETP.GE.AND P4, PT, R49.reuse, UR20, PT ;  /* 0x0000001431009c0c */ /* 0x040fe4000bf86270 */
[C---:B------:R-:W-:Y:S02]  /*46e0*/  @!P1 ISETP.GE.AND P2, PT, R49.reuse, UR20, PT ;  /* 0x0000001431009c0c */ /* 0x040fe4000bf46270 */
[----:B------:R-:W-:Y:S01]  /*46f0*/  @!P1 ISETP.GE.AND P3, PT, R49, UR20, PT ;  /* 0x0000001431009c0c */ /* 0x000fe2000bf66270 */
        /* <DEDUP_REMOVED lines=10> */
[----:B------:R-:W-:Y:S01]  /*47a0*/  @!P1 IADD3 R8, PT, PT, R28, 0x2, RZ ;  /* 0x000000021c089810 */ /* 0x000fe20007ffe0ff */
[----:B------:R-:W-:Y:S01]  /*47b0*/  FFMA.FTZ R13, R20, R12, R13 ;  /* 0x0000000c140d7223 */ /* 0x000fe2000001000d */
[----:B------:R-:W-:Y:S02]  /*47c0*/  @!P1 IADD3 R12, PT, PT, R28, 0x1, RZ ;  /* 0x000000011c0c9810 */ /* 0x000fe40007ffe0ff */
[----:B------:R-:W-:-:S02]  /*47d0*/  @!P1 ISETP.GE.AND P2, PT, R8, UR20, PT ;  /* 0x0000001408009c0c */ /* 0x000fc4000bf46270 */
[----:B------:R-:W-:Y:S01]  /*47e0*/  @!P1 ISETP.GE.AND P4, PT, R8, UR20, PT ;  /* 0x0000001408009c0c */ /* 0x000fe2000bf86270 */
[C---:B------:R-:W-:Y:S01]  /*47f0*/  @!P1 VIADD R8, R28.reuse, 0x1 ;  /* 0x000000011c089836 */ /* 0x040fe20000000000 */
[----:B------:R-:W-:Y:S02]  /*4800*/  @!P1 ISETP.GE.AND P6, PT, R28, UR20, PT ;  /* 0x000000141c009c0c */ /* 0x000fe4000bfc6270 */
[----:B------:R-:W-:Y:S02]  /*4810*/  @!P1 ISETP.GE.AND P5, PT, R12, UR20, PT ;  /* 0x000000140c009c0c */ /* 0x000fe4000bfa6270 */
[----:B----4-:R-:W-:Y:S02]  /*4820*/  @!P1 FSEL R17, R17, RZ, !P6 ;  /* 0x000000ff11119208 */ /* 0x010fe40007000000 */
[----:B------:R-:W-:Y:S02]  /*4830*/  @!P1 FSEL R26, R26, RZ, !P5 ;  /* 0x000000ff1a1a9208 */ /* 0x000fe40006800000 */
[----:B------:R-:W-:-:S02]  /*4840*/  @!P1 ISETP.GE.AND P6, PT, R12, UR20, PT ;  /* 0x000000140c009c0c */ /* 0x000fc4000bfc6270 */
[----:B------:R-:W-:Y:S02]  /*4850*/  @!P1 ISETP.GE.AND P5, PT, R8, UR20, PT ;  /* 0x0000001408009c0c */ /* 0x000fe4000bfa6270 */
[----:B------:R-:W-:Y:S02]  /*4860*/  @!P1 IADD3 R8, PT, PT, R28, 0x2, RZ ;  /* 0x000000021c089810 */ /* 0x000fe40007ffe0ff */
[----:B------:R-:W-:Y:S02]  /*4870*/  @!P1 FSEL R10, R10, RZ, !P6 ;  /* 0x000000ff0a0a9208 */ /* 0x000fe40007000000 */
[----:B------:R-:W-:Y:S02]  /*4880*/  @!P1 FSEL R14, R14, RZ, !P5 ;  /* 0x000000ff0e0e9208 */ /* 0x000fe40006800000 */
[C---:B------:R-:W-:Y:S02]  /*4890*/  @!P1 ISETP.GE.AND P6, PT, R8.reuse, UR20, PT ;  /* 0x0000001408009c0c */ /* 0x040fe4000bfc6270 */
[----:B------:R-:W-:-:S02]  /*48a0*/  @!P1 ISETP.GE.AND P5, PT, R8, UR20, PT ;  /* 0x0000001408009c0c */ /* 0x000fc4000bfa6270 */
[----:B------:R-:W-:Y:S02]  /*48b0*/  @!P1 IADD3 R8, PT, PT, R28, 0x1, RZ ;  /* 0x000000011c089810 */ /* 0x000fe40007ffe0ff */
[----:B------:R-:W-:Y:S01]  /*48c0*/  @!P1 FSEL R16, R16, RZ, !P3 ;  /* 0x000000ff10109208 */ /* 0x000fe20005800000 */
[----:B------:R-:W-:Y:S01]  /*48d0*/  FMUL.FTZ R17, R21, R17 ;  /* 0x0000001115117220 */ /* 0x000fe20000410000 */
[----:B------:R-:W-:-:S03]  /*48e0*/  @!P1 ISETP.GE.AND P3, PT, R8, UR20, PT ;  /* 0x0000001408009c0c */ /* 0x000fc6000bf66270 */
        /* <DEDUP_REMOVED lines=18> */
.L_x_25827:
[----:B------:R-:W-:Y:S05]  /*4a10*/  BSYNC.RECONVERGENT B1 ;  /* 0x0000000000017941 */ /* 0x000fea0003800200 */
.L_x_25826:
[----:B------:R-:W-:Y:S01]  /*4a20*/  IADD3 R4, P1, PT, R4, 0x10, RZ ;  /* 0x0000001004047810 */ /* 0x000fe20007f3e0ff */
[----:B------:R-:W-:Y:S01]  /*4a30*/  VIADD R31, R31, 0x4 ;  /* 0x000000041f1f7836 */ /* 0x000fe20000000000 */
[----:B------:R-:W-:Y:S02]  /*4a40*/  IADD3 R28, PT, PT, R28, 0x40, RZ ;  /* 0x000000401c1c7810 */ /* 0x000fe40007ffe0ff */
[----:B------:R-:W-:Y:S01]  /*4a50*/  IADD3 R7, PT, PT, R7, 0x100, RZ ;  /* 0x0000010007077810 */ /* 0x000fe20007ffe0ff */
[----:B------:R-:W-:Y:S01]  /*4a60*/  IMAD.X R5, RZ, RZ, R5, P1 ;  /* 0x000000ffff057224 */ /* 0x000fe200008e0605 */
[----:B------:R-:W-:Y:S07]  /*4a70*/  @!P0 BRA `(.L_x_25828) ;  /* 0xffffffec00848947 */ /* 0x000fee000383ffff */
.L_x_25825:
[----:B------:R-:W-:Y:S05]  /*4a80*/  BSYNC.RECONVERGENT B0 ;  /* 0x0000000000007941 */ /* 0x000fea0003800200 */
.L_x_25824:
[----:B------:R-:W3:Y:S01]  /*4a90*/  SHFL.BFLY PT, R14, R35, 0x2, 0x1f ;  /* 0x0c401f00230e7f89 */ /* 0x000ee200000e0000 */
[----:B------:R-:W4:Y:S01]  /*4aa0*/  S2UR UR5, SR_CgaCtaId ;  /* 0x00000000000579c3 */ /* 0x000f220000008800 */
[C---:B------:R-:W-:Y:S01]  /*4ab0*/  LOP3.LUT R19, R45.reuse, 0x3c0, RZ, 0xc0, !PT ;  /* 0x000003c02d137812 */ /* 0x040fe200078ec0ff */
[----:B------:R-:W-:Y:S01]  /*4ac0*/  UMOV UR4, 0x400 ;  /* 0x0000040000047882 */ /* 0x000fe20000000000 */
[----:B------:R-:W4:Y:S01]  /*4ad0*/  SHFL.BFLY PT, R0, R47, 0x2, 0x1f ;  /* 0x0c401f002f007f89 */ /* 0x000f2200000e0000 */
[----:B------:R-:W-:Y:S01]  /*4ae0*/  SHF.R.U32.HI R17, RZ, 0x2, R48 ;  /* 0x00000002ff117819 */ /* 0x000fe20000011630 */
[----:B------:R-:W-:Y:S01]  /*4af0*/  UIADD3 UR4, UPT, UPT, UR4, 0x1e0, URZ ;  /* 0x000001e004047890 */ /* 0x000fe2000fffe0ff */
[C---:B------:R-:W-:Y:S01]  /*4b00*/  LOP3.LUT R21, R45.reuse, 0x3e0, RZ, 0xc0, !PT ;  /* 0x000003e02d157812 */ /* 0x040fe200078ec0ff */
[----:B------:R-:W4:Y:S01]  /*4b10*/  SHFL.BFLY PT, R3, R46, 0x2, 0x1f ;  /* 0x0c401f002e037f89 */ /* 0x000f2200000e0000 */
[----:B------:R-:W-:Y:S01]  /*4b20*/  BSSY.RECONVERGENT B0, `(.L_x_25829) ;  /* 0x0000050000007945 */ /* 0x000fe20003800200 */
[----:B------:R-:W-:Y:S01]  /*4b30*/  IMAD R17, R2, 0x70, R17 ;  /* 0x0000007002117824 */ /* 0x000fe200078e0211 */
[C---:B------:R-:W-:Y:S01]  /*4b40*/  LOP3.LUT P0, RZ, R45.reuse, 0x3c3, RZ, 0xc0, !PT ;  /* 0x000003c32dff7812 */ /* 0x040fe2000780c0ff */
[----:B0-2---:R-:W0:Y:S01]  /*4b50*/  SHFL.BFLY PT, R12, R37, 0x2, 0x1f ;  /* 0x0c401f00250c7f89 */ /* 0x005e2200000e0000 */
[----:B------:R-:W-:-:S02]  /*4b60*/  LOP3.LUT P1, RZ, R45, 0x3e3, RZ, 0xc0, !PT ;  /* 0x000003e32dff7812 */ /* 0x000fc4000782c0ff */
[C---:B------:R-:W-:Y:S01]  /*4b70*/  ISETP.GT.U32.AND P3, PT, R45.reuse, 0x1f, PT ;  /* 0x0000001f2d00780c */ /* 0x040fe20003f64070 */
[----:B-1----:R-:W1:Y:S04]  /*4b80*/  SHFL.BFLY PT, R5, R44, 0x2, 0x1f ;  /* 0x0c401f002c057f89 */ /* 0x002e6800000e0000 */
[----:B------:R-:W2:Y:S04]  /*4b90*/  SHFL.BFLY PT, R6, R43, 0x2, 0x1f ;  /* 0x0c401f002b067f89 */ /* 0x000ea800000e0000 */
[----:B------:R-:W2:Y:S01]  /*4ba0*/  SHFL.BFLY PT, R7, R42, 0x2, 0x1f ;  /* 0x0c401f002a077f89 */ /* 0x000ea200000e0000 */
[----:B---3--:R-:W-:Y:S01]  /*4bb0*/  FADD.FTZ R35, R14, R35 ;  /* 0x000000230e237221 */ /* 0x008fe20000010000 */
[----:B------:R-:W-:Y:S01]  /*4bc0*/  LOP3.LUT R14, R45, 0x3, RZ, 0xc0, !PT ;  /* 0x000000032d0e7812 */ /* 0x000fe200078ec0ff */
[----:B----4-:R-:W-:Y:S01]  /*4bd0*/  ULEA UR4, UR5, UR4, 0x18 ;  /* 0x0000000405047291 */ /* 0x010fe2000f8ec0ff */
[----:B------:R-:W3:Y:S01]  /*4be0*/  SHFL.BFLY PT, R8, R41, 0x2, 0x1f ;  /* 0x0c401f0029087f89 */ /* 0x000ee200000e0000 */
[----:B------:R-:W-:Y:S01]  /*4bf0*/  FADD.FTZ R47, R0, R47 ;  /* 0x0000002f002f7221 */ /* 0x000fe20000010000 */
[----:B------:R-:W-:-:S02]  /*4c00*/  ISETP.NE.AND P2, PT, R14, RZ, PT ;  /* 0x000000ff0e00720c */ /* 0x000fc40003f45270 */
[----:B------:R-:W4:Y:S01]  /*4c10*/  SHFL.BFLY PT, R9, R40, 0x2, 0x1f ;  /* 0x0c401f0028097f89 */ /* 0x000f2200000e0000 */
[----:B------:R-:W-:Y:S01]  /*4c20*/  FADD.FTZ R46, R3, R46 ;  /* 0x0000002e032e7221 */ /* 0x000fe20000010000 */
[----:B------:R-:W-:Y:S02]  /*4c30*/  ISETP.NE.OR P5, PT, R19, 0x40, P2 ;  /* 0x000000401300780c */ /* 0x000fe400017a5670 */
[----:B------:R-:W4:Y:S01]  /*4c40*/  SHFL.BFLY PT, R10, R39, 0x2, 0x1f ;  /* 0x0c401f00270a7f89 */ /* 0x000f2200000e0000 */
[----:B0-----:R-:W-:Y:S01]  /*4c50*/  FADD.FTZ R37, R12, R37 ;  /* 0x000000250c257221 */ /* 0x001fe20000010000 */
[----:B------:R-:W-:Y:S02]  /*4c60*/  LEA R17, R17, UR4, 0x2 ;  /* 0x0000000411117c11 */ /* 0x000fe4000f8e10ff */
[----:B------:R-:W0:Y:S01]  /*4c70*/  SHFL.BFLY PT, R11, R38, 0x2, 0x1f ;  /* 0x0c401f00260b7f89 */ /* 0x000e2200000e0000 */
[----:B-1----:R-:W-:Y:S01]  /*4c80*/  FADD.FTZ R44, R5, R44 ;  /* 0x0000002c052c7221 */ /* 0x002fe20000010000 */
[----:B------:R-:W-:-:S02]  /*4c90*/  ISETP.NE.OR P4, PT, R21, 0x20, P2 ;  /* 0x000000201500780c */ /* 0x000fc40001785670 */
[----:B------:R-:W1:Y:S01]  /*4ca0*/  SHFL.BFLY PT, R13, R36, 0x2, 0x1f ;  /* 0x0c401f00240d7f89 */ /* 0x000e6200000e0000 */
[----:B--2---:R-:W-:-:S03]  /*4cb0*/  FADD.FTZ R43, R6, R43 ;  /* 0x0000002b062b7221 */ /* 0x004fc60000010000 */
[----:B------:R-:W2:Y:S01]  /*4cc0*/  SHFL.BFLY PT, R15, R34, 0x2, 0x1f ;  /* 0x0c401f00220f7f89 */ /* 0x000ea200000e0000 */
[----:B------:R-:W-:-:S03]  /*4cd0*/  FADD.FTZ R42, R7, R42 ;  /* 0x0000002a072a7221 */ /* 0x000fc60000010000 */
[----:B------:R-:W2:Y:S01]  /*4ce0*/  SHFL.BFLY PT, R4, R33, 0x2, 0x1f ;  /* 0x0c401f0021047f89 */ /* 0x000ea200000e0000 */
[----:B---3--:R-:W-:Y:S01]  /*4cf0*/  FADD.FTZ R41, R8, R41 ;  /* 0x0000002908297221 */ /* 0x008fe20000010000 */
[----:B----4-:R-:W-:Y:S02]  /*4d00*/  FADD.FTZ R40, R9, R40 ;  /* 0x0000002809287221 */ /* 0x010fe40000010000 */
[----:B------:R-:W3:Y:S01]  /*4d10*/  SHFL.BFLY PT, R3, R46, 0x1, 0x1f ;  /* 0x0c201f002e037f89 */ /* 0x000ee200000e0000 */
        /* <DEDUP_REMOVED lines=25> */
[----:B---3--:R-:W-:Y:S01]  /*4eb0*/  FADD.FTZ R40, R40, R9 ;  /* 0x0000000928287221 */ /* 0x008fe20000010000 */
[----:B------:R-:W-:Y:S01]  /*4ec0*/  BAR.SYNC.DEFER_BLOCKING 0x0 ;  /* 0x0000000000007b1d */ /* 0x000fe20000010000 */
[----:B----4-:R-:W-:Y:S01]  /*4ed0*/  FADD.FTZ R39, R39, R12 ;  /* 0x0000000c27277221 */ /* 0x010fe20000010000 */
[----:B0-----:R-:W-:Y:S01]  /*4ee0*/  FADD.FTZ R0, R0, R11 ;  /* 0x0000000b00007221 */ /* 0x001fe20000010000 */
[----:B-1----:R-:W-:Y:S01]  /*4ef0*/  FADD.FTZ R3, R13, R14 ;  /* 0x0000000e0d037221 */ /* 0x002fe20000010000 */
[----:B--2---:R-:W-:Y:S01]  /*4f00*/  FADD.FTZ R4, R35, R16 ;  /* 0x0000001023047221 */ /* 0x004fe20000010000 */
        /* <DEDUP_REMOVED lines=17> */
.L_x_25830:
[----:B------:R-:W-:Y:S05]  /*5020*/  BSYNC.RECONVERGENT B0 ;  /* 0x0000000000007941 */ /* 0x000fea0003800200 */
.L_x_25829:
        /* <DEDUP_REMOVED lines=31> */
.L_x_25832:
[----:B------:R-:W-:Y:S05]  /*5220*/  BSYNC.RECONVERGENT B0 ;  /* 0x0000000000007941 */ /* 0x000fea0003800200 */
.L_x_25831:
        /* <DEDUP_REMOVED lines=17> */
.L_x_25834:
[----:B------:R-:W-:Y:S05]  /*5340*/  BSYNC.RECONVERGENT B0 ;  /* 0x0000000000007941 */ /* 0x000fea0003800200 */
.L_x_25833:
        /* <DEDUP_REMOVED lines=31> */
.L_x_25836:
[----:B------:R-:W-:Y:S05]  /*5540*/  BSYNC.RECONVERGENT B0 ;  /* 0x0000000000007941 */ /* 0x000fea0003800200 */
.L_x_25835:
        /* <DEDUP_REMOVED lines=29> */
.L_x_25799:
        /* <DEDUP_REMOVED lines=8> */
.L_x_25838:
[----:B------:R-:W-:Y:S05]  /*57a0*/  BSYNC B2 ;  /* 0x0000000000027941 */ /* 0x000fea0003800000 */
.L_x_25837:
[----:B------:R-:W-:Y:S01]  /*57b0*/  IMAD.MOV.U32 R3, RZ, RZ, R8 ;  /* 0x000000ffff037224 */ /* 0x000fe200078e0008 */
[----:B------:R-:W-:Y:S06]  /*57c0*/  BRA `(.L_x_25839) ;  /* 0xffffffbc00c87947 */ /* 0x000fec000383ffff */
.L_x_25801:
        /* <DEDUP_REMOVED lines=8> */
.L_x_25841:
[----:B------:R-:W-:Y:S05]  /*5850*/  BSYNC B0 ;  /* 0x0000000000007941 */ /* 0x000fea0003800000 */
.L_x_25840:
        /* <DEDUP_REMOVED lines=8> */
.L_x_25842:
[----:B------:R-:W-:Y:S02]  /*58e0*/  HFMA2 R7, -RZ, RZ, 0, 2.384185791015625e-07 ;  /* 0x00000004ff077431 */ /* 0x000fe400000001ff */
[----:B------:R-:W-:-:S05]  /*58f0*/  IMAD.MOV.U32 R2, RZ, RZ, R8 ;  /* 0x000000ffff027224 */ /* 0x000fca00078e0008 */
[----:B------:R-:W-:-:S04]  /*5900*/  FMNMX.FTZ R2, R3, R2, !PT ;  /* 0x0000000203027209 */ /* 0x000fc80007810000 */
[----:B------:R-:W-:-:S07]  /*5910*/  MOV R3, R2 ;  /* 0x0000000200037202 */ /* 0x000fce0000000f00 */
[----:B------:R-:W-:Y:S05]  /*5920*/  WARPSYNC.COLLECTIVE R4, `(.L_x_25843) ;  /* 0x0000000004087348 */ /* 0x000fea0003c00000 */
[----:B------:R0:W1:Y:S02]  /*5930*/  SHFL.BFLY P2, R8, R3, R7, R10 ;  /* 0x0c00000703087389 */ /* 0x000064000004000a */
[----:B01----:R-:W-:Y:S05]  /*5940*/  ENDCOLLECTIVE ;  /* 0x000000000000791b */ /* 0x003fea0003800000 */
.L_x_25843:
[----:B------:R-:W-:Y:S02]  /*5950*/  HFMA2 R7, -RZ, RZ, 0, 1.1920928955078125e-07 ;  /* 0x00000002ff077431 */ /* 0x000fe400000001ff */
[----:B------:R-:W-:-:S05]  /*5960*/  IMAD.MOV.U32 R5, RZ, RZ, R8 ;  /* 0x000000ffff057224 */ /* 0x000fca00078e0008 */
[----:B------:R-:W-:-:S04]  /*5970*/  FMNMX.FTZ R5, R2, R5, !PT ;  /* 0x0000000502057209 */ /* 0x000fc80007810000 */
[----:B------:R-:W-:-:S07]  /*5980*/  MOV R3, R5 ;  /* 0x0000000500037202 */ /* 0x000fce0000000f00 */
[----:B------:R-:W-:Y:S05]  /*5990*/  WARPSYNC.COLLECTIVE R4, `(.L_x_25844) ;  /* 0x0000000004087348 */ /* 0x000fea0003c00000 */
[----:B------:R0:W1:Y:S02]  /*59a0*/  SHFL.BFLY P2, R8, R3, R7, R10 ;  /* 0x0c00000703087389 */ /* 0x000064000004000a */
[----:B01----:R-:W-:Y:S05]  /*59b0*/  ENDCOLLECTIVE ;  /* 0x000000000000791b */ /* 0x003fea0003800000 */
.L_x_25844:
[----:B------:R-:W-:Y:S05]  /*59c0*/  BRA `(.L_x_25845) ;  /* 0xffffffbc00e07947 */ /* 0x000fea000383ffff */
.L_x_25846:
        /* <DEDUP_REMOVED lines=11> */
.L_x_27638:


//--------------------- .text._ZN4vllm25paged_attention_v2_kernelIffLi96ELi16ELi128ELNS_18Fp8KVCacheDataTypeE0ELb1ELi512EEEvPfS2_PT_PKS3_PKT0_S9_ifPKiSB_iPKfiiiSD_SD_iiiii --------------------------
	.section	.text._ZN4vllm25paged_attention_v2_kernelIffLi96ELi16ELi128ELNS_18Fp8KVCacheDataTypeE0ELb1ELi512EEEvPfS2_PT_PKS3_PKT0_S9_ifPKiSB_iPKfiiiSD_SD_iiiii,"ax",@progbits
	.align	128
        .global         _ZN4vllm25paged_attention_v2_kernelIffLi96ELi16ELi128ELNS_18Fp8KVCacheDataTypeE0ELb1ELi512EEEvPfS2_PT_PKS3_PKT0_S9_ifPKiSB_iPKfiiiSD_SD_iiiii
        .type           _ZN4vllm25paged_attention_v2_kernelIffLi96ELi16ELi128ELNS_18Fp8KVCacheDataTypeE0ELb1ELi512EEEvPfS2_PT_PKS3_PKT0_S9_ifPKiSB_iPKfiiiSD_SD_iiiii,@function
        .size           _ZN4vllm25paged_attention_v2_kernelIffLi96ELi16ELi128ELNS_18Fp8KVCacheDataTypeE0ELb1ELi512EEEvPfS2_PT_PKS3_PKT0_S9_ifPKiSB_iPKfiiiSD_SD_iiiii,(.L_x_27639 - _ZN4vllm25paged_attention_v2_kernelIffLi96ELi16ELi128ELNS_18Fp8KVCacheDataTypeE0ELb1ELi512EEEvPfS2_PT_PKS3_PKT0_S9_ifPKiSB_iPKfiiiSD_SD_iiiii)
        .other          _ZN4vllm25paged_attention_v2_kernelIffLi96ELi16ELi128ELNS_18Fp8KVCacheDataTypeE0ELb1ELi512EEEvPfS2_PT_PKS3_PKT0_S9_ifPKiSB_iPKfiiiSD_SD_iiiii,@"STO_CUDA_ENTRY STV_DEFAULT"
_ZN4vllm25paged_attention_v2_kernelIffLi96ELi16ELi128ELNS_18Fp8KVCacheDataTypeE0ELb1ELi512EEEvPfS2_PT_PKS3_PKT0_S9_ifPKiSB_iPKfiiiSD_SD_iiiii:
.text._ZN4vllm25paged_attention_v2_kernelIffLi96ELi16ELi128ELNS_18Fp8KVCacheDataTypeE0ELb1ELi512EEEvPfS2_PT_PKS3_PKT0_S9_ifPKiSB_iPKfiiiSD_SD_iiiii:
        /* <DEDUP_REMOVED lines=21> */
[----:B------:R-:W0:Y:S01]  /*0150*/  LDCU UR25, c[0x0][0x404] ;  /* 0x00008080ff1977ac */ /* 0x000e220008000800 */
[----:B--2---:R-:W-:Y:S01]  /*0160*/  MOV R0, UR10 ;  /* 0x0000000a00007c02 */ /* 0x004fe20008000f00 */
[----:B------:R-:W-:-:S03]  /*0170*/  UIADD3 UR9, UPT, UPT, UR20, -0x1, URZ ;  /* 0xffffffff14097890 */ /* 0x000fc6000fffe0ff */
[----:B------:R-:W-:Y:S01]  /*0180*/  IABS R5, R0 ;  /* 0x0000000000057213 */ /* 0x000fe20000000000 */
[----:B-1----:R-:W-:Y:S01]  /*0190*/  IMAD.U32 R3, RZ, RZ, UR18 ;  /* 0x00000012ff037e24 */ /* 0x002fe2000f8e00ff */
[----:B---3--:R-:W-:Y:S02]  /*01a0*/  UIMAD UR4, UR16, UR4, URZ ;  /* 0x00000004100472a4 */ /* 0x008fe4000f8e02ff */
[----:B------:R-:W1:Y:S01]  /*01b0*/  I2F.RP R0, R5 ;  /* 0x0000000500007306 */ /* 0x000e620000209400 */
[----:B----4-:R-:W-:Y:S02]  /*01c0*/  UISETP.NE.U32.AND UP0, UPT, UR6, URZ, UPT ;  /* 0x000000ff0600728c */ /* 0x010fe4000bf05070 */
[----:B------:R-:W-:Y:S01]  /*01d0*/  USHF.R.S32.HI UR5, URZ, 0x1f, UR4 ;  /* 0x0000001fff057899 */ /* 0x000fe20008011404 */
[C---:B0-----:R-:W-:Y:S01]  /*01e0*/  ISETP.GT.U32.AND P0, PT, R4.reuse, 0x2f, PT ;  /* 0x0000002f0400780c */ /* 0x041fe20003f04070 */
[----:B------:R-:W-:Y:S01]  /*01f0*/  UISETP.NE.AND.EX UP0, UPT, UR7, URZ, UPT, UP0 ;  /* 0x000000ff0700728c */ /* 0x000fe2000bf05300 */
[----:B------:R-:W0:Y:S01]  /*0200*/  LDCU UR26, c[0x0][0x408] ;  /* 0x00008100ff1a77ac */ /* 0x000e220008000800 */
[----:B------:R-:W-:Y:S01]  /*0210*/  UIADD3 UR8, UPT, UPT, UR20, 0xf, URZ ;  /* 0x0000000f14087890 */ /* 0x000fe2000fffe0ff */
[----:B------:R-:W2:Y:S01]  /*0220*/  LDCU UR27, c[0x0][0x3fc] ;  /* 0x00007f80ff1b77ac */ /* 0x000ea20008000800 */
[----:B-1----:R-:W1:Y:S08]  /*0230*/  MUFU.RCP R0, R0 ;  /* 0x0000000000007308 */ /* 0x002e700000001000 */
[----:B------:R-:W3:Y:S01]  /*0240*/  @!P0 LDC.64 R8, c[0x0][0x398] ;  /* 0x0000e600ff088b82 */ /* 0x000ee20000000a00 */
[----:B------:R-:W-:Y:S01]  /*0250*/  @!P0 IMAD R3, R3, 0x60, RZ ;  /* 0x0000006003038824 */ /* 0x000fe200078e02ff */
[----:B------:R-:W-:Y:S01]  /*0260*/  @!P0 SHF.L.U32 R2, R4, 0x1, RZ ;  /* 0x0000000104028819 */ /* 0x000fe200000006ff */
[----:B------:R-:W4:Y:S03]  /*0270*/  LDCU UR28, c[0x0][0x3e0] ;  /* 0x00007c00ff1c77ac */ /* 0x000f260008000800 */
[----:B------:R-:W-:Y:S01]  /*0280*/  @!P0 IADD3 R3, P1, P2, R2, UR4, R3 ;  /* 0x0000000402038c10 */ /* 0x000fe2000fa3e003 */
[----:B------:R-:W0:Y:S03]  /*0290*/  LDCU UR29, c[0x0][0x3dc] ;  /* 0x00007b80ff1d77ac */ /* 0x000e260008000800 */
[----:B------:R-:W-:Y:S01]  /*02a0*/  @!P0 IADD3.X R6, PT, PT, RZ, UR5, RZ, P1, P2 ;  /* 0x00000005ff068c10 */ /* 0x000fe20008fe44ff */
[----:B------:R-:W2:Y:S01]  /*02b0*/  @UP0 LDCU.64 UR4, c[0x0][0x3d0] ;  /* 0x00007a00ff0407ac */ /* 0x000ea20008000a00 */
[----:B------:R-:W0:Y:S01]  /*02c0*/  LDCU UR30, c[0x0][0x3b4] ;  /* 0x00007680ff1e77ac */ /* 0x000e220008000800 */
[----:B-1----:R-:W-:Y:S01]  /*02d0*/  VIADD R0, R0, 0xffffffe ;  /* 0x0ffffffe00007836 */ /* 0x002fe20000000000 */
[----:B------:R-:W1:Y:S01]  /*02e0*/  LDCU.64 UR22, c[0x0][0x3a0] ;  /* 0x00007400ff1677ac */ /* 0x000e620008000a00 */
[----:B---3--:R-:W-:-:S04]  /*02f0*/  @!P0 LEA R2, P1, R3, R8, 0x2 ;  /* 0x0000000803028211 */ /* 0x008fc800078210ff */
[----:B------:R-:W-:Y:S02]  /*0300*/  @!P0 LEA.HI.X R3, R3, R9, R6, 0x2, P1 ;  /* 0x0000000903038211 */ /* 0x000fe400008f1406 */
[----:B------:R3:W4:Y:S04]  /*0310*/  F2I.FTZ.U32.TRUNC.NTZ R9, R0 ;  /* 0x0000000000097305 */ /* 0x000728000021f000 */
[----:B------:R-:W4:Y:S01]  /*0320*/  @!P0 LDG.E.64.CONSTANT R2, desc[UR12][R2.64] ;  /* 0x0000000c02028981 */ /* 0x000f22000c1e9b00 */
[----:B------:R-:W-:Y:S01]  /*0330*/  HFMA2 R8, -RZ, RZ, 0, 0 ;  /* 0x00000000ff087431 */ /* 0x000fe200000001ff */
[----:B--2---:R-:W-:Y:S01]  /*0340*/  @UP0 UIMAD.WIDE.U32 UR4, UR18, 0x4, UR4 ;  /* 0x00000004120408a5 */ /* 0x004fe2000f8e0004 */
[----:B------:R-:W-:Y:S02]  /*0350*/  PLOP3.LUT P1, PT, PT, PT, UP0, 0x80, 0x8 ;  /* 0x000000000008781c */ /* 0x000fe40003f2f008 */
[----:B---3--:R-:W-:-:S03]  /*0360*/  IABS R0, UR19 ;  /* 0x0000001300007c13 */ /* 0x008fc60008000000 */
[----:B------:R-:W-:Y:S01]  /*0370*/  IMAD.U32 R7, RZ, RZ, UR5 ;  /* 0x00000005ff077e24 */ /* 0x000fe2000f8e00ff */
[----:B----4-:R-:W-:-:S05]  /*0380*/  IADD3 R6, PT, PT, RZ, -R9, RZ ;  /* 0x80000009ff067210 */ /* 0x010fca0007ffe0ff */
[----:B------:R-:W-:Y:S01]  /*0390*/  IMAD R11, R6, R5, RZ ;  /* 0x00000005060b7224 */ /* 0x000fe200078e02ff */
[----:B------:R-:W-:-:S03]  /*03a0*/  MOV R6, UR4 ;  /* 0x0000000400067c02 */ /* 0x000fc60008000f00 */
[----:B------:R-:W-:Y:S02]  /*03b0*/  IMAD.HI.U32 R8, R9, R11, R8 ;  /* 0x0000000b09087227 */ /* 0x000fe400078e0008 */
[----:B------:R2:W5:Y:S01]  /*03c0*/  @P1 LDG.E.CONSTANT R52, desc[UR12][R6.64] ;  /* 0x0000000c06341981 */ /* 0x000562000c1e9900 */
[----:B------:R-:W-:Y:S01]  /*03d0*/  ULOP3.LUT UR5, UR19, UR10, URZ, 0x3c, !UPT ;  /* 0x0000000a13057292 */ /* 0x000fe2000f8e3cff */
[----:B------:R-:W-:Y:S01]  /*03e0*/  MOV R45, UR17 ;  /* 0x00000011002d7c02 */ /* 0x000fe20008000f00 */
[----:B------:R-:W-:Y:S01]  /*03f0*/  UISETP.NE.AND UP0, UPT, UR10, URZ, UPT ;  /* 0x000000ff0a00728c */ /* 0x000fe2000bf05270 */
[----:B------:R-:W-:Y:S01]  /*0400*/  IMAD.HI.U32 R8, R8, R0, RZ ;  /* 0x0000000008087227 */ /* 0x000fe200078e00ff */
[----:B------:R-:W-:Y:S01]  /*0410*/  UISETP.GE.AND UP1, UPT, UR5, URZ, UPT ;  /* 0x000000ff0500728c */ /* 0x000fe2000bf26270 */
[----:B------:R-:W-:Y:S01]  /*0420*/  BSSY B0, `(.L_x_25847) ;  /* 0x0000141000007945 */ /* 0x000fe20003800000 */
[----:B------:R-:W-:Y:S01]  /*0430*/  USHF.R.U32.HI UR8, URZ, 0x4, UR8 ;  /* 0x00000004ff087899 */ /* 0x000fe20008011608 */
[----:B------:R-:W-:-:S02]  /*0440*/  MOV R50, 0xff7fffff ;  /* 0xff7fffff00327802 */ /* 0x000fc40000000f00 */
        /* <DEDUP_REMOVED lines=17> */
[----:B------:R-:W-:Y:S02]  /*0560*/  @!UP1 UIADD3 UR14, UPT, UPT, -UR14, URZ, URZ ;  /* 0x000000ff0e0e9290 */ /* 0x000fe4000fffe1ff */
[----:B------:R-:W-:Y:S02]  /*0570*/  @!UP0 ULOP3.LUT UR14, URZ, UR10, URZ, 0x33, !UPT ;  /* 0x0000000aff0e8292 */ /* 0x000fe4000f8e33ff */
[----:B0-----:R-:W-:Y:S02]  /*0580*/  UISETP.GE.AND UP0, UPT, UR26, URZ, UPT ;  /* 0x000000ff1a00728c */ /* 0x001fe4000bf06270 */
[----:B------:R-:W-:-:S02]  /*0590*/  UISETP.NE.AND UP1, UPT, UR25, URZ, UPT ;  /* 0x000000ff1900728c */ /* 0x000fc4000bf25270 */
[----:B------:R-:W-:Y:S01]  /*05a0*/  IMAD.U32 R11, RZ, RZ, UR14 ;  /* 0x0000000eff0b7e24 */ /* 0x000fe2000f8e00ff */
[----:B---3--:R-:W0:Y:S04]  /*05b0*/  MUFU.RCP R10, R10 ;  /* 0x0000000a000a7308 */ /* 0x008e280000001000 */
[-C--:B------:R-:W-:Y:S02]  /*05c0*/  IABS R12, R11.reuse ;  /* 0x0000000b000c7213 */ /* 0x080fe40000000000 */
[----:B------:R-:W-:Y:S02]  /*05d0*/  IABS R11, R11 ;  /* 0x0000000b000b7213 */ /* 0x000fe40000000000 */
[----:B------:R-:W3:Y:S01]  /*05e0*/  I2F.RP R5, R12 ;  /* 0x0000000c00057306 */ /* 0x000ee20000209400 */
[----:B0-----:R-:W-:-:S02]  /*05f0*/  IADD3 R8, PT, PT, R10, 0xffffffe, RZ ;  /* 0x0ffffffe0a087810 */ /* 0x001fc40007ffe0ff */
[----:B------:R-:W-:Y:S01]  /*0600*/  MOV R10, UR9 ;  /* 0x00000009000a7c02 */ /* 0x000fe20008000f00 */
[----:B------:R-:W-:-:S04]  /*0610*/  ULOP3.LUT UR9, UR9, UR25, URZ, 0x3c, !UPT ;  /* 0x0000001909097292 */ /* 0x000fc8000f8e3cff */
[----:B------:R0:W4:Y:S01]  /*0620*/  F2I.FTZ.U32.TRUNC.NTZ R9, R8 ;  /* 0x0000000800097305 */ /* 0x000122000021f000 */
[----:B------:R-:W-:Y:S01]  /*0630*/  IABS R10, R10 ;  /* 0x0000000a000a7213 */ /* 0x000fe20000000000 */
[----:B------:R-:W-:Y:S02]  /*0640*/  UISETP.GE.AND UP2, UPT, UR9, URZ, UPT ;  /* 0x000000ff0900728c */ /* 0x000fe4000bf46270 */
[----:B------:R-:W-:-:S04]  /*0650*/  ULOP3.LUT UR9, UR18, UR14, URZ, 0x3c, !UPT ;  /* 0x0000000e12097292 */ /* 0x000fc8000f8e3cff */
[----:B---3--:R-:W2:Y:S01]  /*0660*/  MUFU.RCP R5, R5 ;  /* 0x0000000500057308 */ /* 0x008ea20000001000 */
[----:B0-----:R-:W-:-:S05]  /*0670*/  IMAD.MOV.U32 R8, RZ, RZ, RZ ;  /* 0x000000ffff087224 */ /* 0x001fca00078e00ff */
[----:B------:R-:W-:Y:S02]  /*0680*/  R2UR UR6, R8 ;  /* 0x00000000080672ca */ /* 0x000fe400000e0000 */
[----:B----4-:R-:W-:Y:S02]  /*0690*/  R2UR UR7, R9 ;  /* 0x00000000090772ca */ /* 0x010fe400000e0000 */
[----:B------:R-:W-:Y:S01]  /*06a0*/  IABS R8, UR18 ;  /* 0x0000001200087c13 */ /* 0x000fe20008000000 */
[----:B--2---:R-:W-:Y:S02]  /*06b0*/  VIADD R6, R5, 0xffffffe ;  /* 0x0ffffffe05067836 */ /* 0x004fe40000000000 */
[----:B------:R-:W-:Y:S02]  /*06c0*/  IMAD R5, R9, R0, RZ ;  /* 0x0000000009057224 */ /* 0x000fe400078e02ff */
[----:B------:R0:W2:Y:S02]  /*06d0*/  F2I.FTZ.U32.TRUNC.NTZ R7, R6 ;  /* 0x0000000600077305 */ /* 0x0000a4000021f000 */
[----:B------:R-:W-:-:S04]  /*06e0*/  IMAD.MOV R5, RZ, RZ, -R5 ;  /* 0x000000ffff057224 */ /* 0x000fc800078e0a05 */
[----:B------:R-:W-:Y:S02]  /*06f0*/  IMAD.HI.U32 R5, R9, R5, UR6 ;  /* 0x0000000609057e27 */ /* 0x000fe4000f8e0005 */
[----:B------:R-:W3:Y:S02]  /*0700*/  S2R R9, SR_CgaCtaId ;  /* 0x0000000000097919 */ /* 0x000ee40000008800 */
[----:B0-----:R-:W-:Y:S01]  /*0710*/  IMAD.MOV.U32 R6, RZ, RZ, RZ ;  /* 0x000000ffff067224 */ /* 0x001fe200078e00ff */
[----:B------:R-:W-:Y:S02]  /*0720*/  R2UR UR24, R5 ;  /* 0x00000000051872ca */ /* 0x000fe400000e0000 */
[----:B------:R-:W-:Y:S02]  /*0730*/  IADD3 R5, PT, PT, RZ, -R11, RZ ;  /* 0x8000000bff057210 */ /* 0x000fe40007ffe0ff */
[----:B------:R-:W-:Y:S02]  /*0740*/  R2UR UR4, R6 ;  /* 0x00000000060472ca */ /* 0x000fe400000e0000 */
[----:B--2---:R-:W-:-:S02]  /*0750*/  R2UR UR5, R7 ;  /* 0x00000000070572ca */ /* 0x004fc400000e0000 */
[----:B------:R-:W-:-:S05]  /*0760*/  IADD3 R13, PT, PT, RZ, -R7, RZ ;  /* 0x80000007ff0d7210 */ /* 0x000fca0007ffe0ff */
[----:B------:R-:W-:-:S06]  /*0770*/  IMAD R6, R13, R12, RZ ;  /* 0x0000000c0d067224 */ /* 0x000fcc00078e02ff */
[----:B------:R-:W-:Y:S01]  /*0780*/  IMAD.HI.U32 R6, R7, R6, UR4 ;  /* 0x0000000407067e27 */ /* 0x000fe2000f8e0006 */
[----:B------:R-:W-:-:S03]  /*0790*/  MOV R7, R8 ;  /* 0x0000000800077202 */ /* 0x000fc60000000f00 */
[----:B------:R-:W-:Y:S01]  /*07a0*/  IMAD.MOV.U32 R8, RZ, RZ, R10 ;  /* 0x000000ffff087224 */ /* 0x000fe200078e000a */
[----:B------:R-:W-:Y:S02]  /*07b0*/  R2UR UR6, R7 ;  /* 0x00000000070672ca */ /* 0x000fe400000e0000 */
[----:B------:R-:W-:Y:S02]  /*07c0*/  R2UR UR4, R6 ;  /* 0x00000000060472ca */ /* 0x000fe400000e0000 */
[----:B------:R-:W-:-:S09]  /*07d0*/  R2UR UR11, R8 ;  /* 0x00000000080b72ca */ /* 0x000fd200000e0000 */
[----:B------:R-:W-:Y:S02]  /*07e0*/  IMAD.U32 R6, RZ, RZ, UR6 ;  /* 0x00000006ff067e24 */ /* 0x000fe4000f8e00ff */
[----:B------:R-:W-:Y:S02]  /*07f0*/  UIMAD.WIDE.U32 UR4, UR4, UR6, URZ ;  /* 0x00000006040472a5 */ /* 0x000fe4000f8e00ff */
[----:B------:R-:W-:Y:S02]  /*0800*/  UIMAD.WIDE.U32 UR6, UR24, UR11, URZ ;  /* 0x0000000b180672a5 */ /* 0x000fe4000f8e00ff */
[----:B------:R-:W-:Y:S02]  /*0810*/  ULEA UR4, UR17, 0x20, 0x5 ;  /* 0x0000002011047891 */ /* 0x000fe4000f8e28ff */
[----:B------:R-:W-:Y:S01]  /*0820*/  IMAD R5, R5, UR5, R6 ;  /* 0x0000000505057c24 */ /* 0x000fe2000f8e0206 */
[----:B------:R-:W-:Y:S01]  /*0830*/  MOV R6, 0x400 ;  /* 0x0000040000067802 */ /* 0x000fe20000000f00 */
[----:B------:R-:W-:Y:S01]  /*0840*/  UISETP.LT.U32.AND UP3, UPT, UR8, UR4, UPT ;  /* 0x000000040800728c */ /* 0x000fe2000bf61070 */
[----:B------:R-:W-:-:S02]  /*0850*/  IADD3 R7, PT, PT, RZ, -UR7, RZ ;  /* 0x80000007ff077c10 */ /* 0x000fc4000fffe0ff */
[----:B------:R-:W-:Y:S01]  /*0860*/  ISETP.GT.U32.AND P1, PT, R12, R5, PT ;  /* 0x000000050c00720c */ /* 0x000fe20003f24070 */
[----:B------:R-:W-:Y:S01]  /*0870*/  USEL UR4, UR8, UR4, UP3 ;  /* 0x0000000408047287 */ /* 0x000fe20009800000 */
[----:B---3--:R-:W-:Y:S01]  /*0880*/  LEA R8, R9, R6, 0x18 ;  /* 0x0000000609087211 */ /* 0x008fe200078ec0ff */
[C---:B------:R-:W-:Y:S01]  /*0890*/  IMAD R7, R0.reuse, R7, UR11 ;  /* 0x0000000b00077e24 */ /* 0x040fe2000f8e0207 */
[----:B------:R-:W0:Y:S04]  /*08a0*/  LDCU UR11, c[0x0][0x3f8] ;  /* 0x00007f00ff0b77ac */ /* 0x000e280008000800 */
[----:B------:R-:W-:Y:S01]  /*08b0*/  ISETP.GT.U32.AND P2, PT, R0, R7, PT ;  /* 0x000000070000720c */ /* 0x000fe20003f44070 */
[----:B------:R-:W2:Y:S04]  /*08c0*/  LDCU UR6, c[0x0][0x3c8] ;  /* 0x00007900ff0677ac */ /* 0x000ea80008000800 */
[----:B------:R-:W-:Y:S01]  /*08d0*/  VOTEU.ANY UP4, P1 ;  /* 0x0000000000ff7886 */ /* 0x000fe20000880100 */
[----:B------:R-:W-:-:S04]  /*08e0*/  PLOP3.LUT P1, PT, PT, PT, UP4, 0x80, 0x8 ;  /* 0x000000000008781c */ /* 0x000fc80003f2f048 */
[----:B------:R-:W-:Y:S02]  /*08f0*/  @!UP4 UIADD3 UR5, UPT, UPT, UR5, 0x1, URZ ;  /* 0x000000010505c890 */ /* 0x000fe4000fffe0ff */
[----:B------:R-:W-:Y:S01]  /*0900*/  UISETP.GE.AND UP4, UPT, UR9, URZ, UPT ;  /* 0x000000ff0900728c */ /* 0x000fe2000bf86270 */
[----:B------:R-:W-:Y:S01]  /*0910*/  VOTEU.ANY UP5, P2 ;  /* 0x0000000000ff7886 */ /* 0x000fe200010a0100 */
[----:B------:R-:W-:Y:S01]  /*0920*/  PLOP3.LUT P2, PT, PT, PT, UP5, 0x80, 0x8 ;  /* 0x000000000008781c */ /* 0x000fe20003f4f058 */
[----:B0-----:R-:W-:-:S04]  /*0930*/  @UP0 UIMAD UR9, UR19, UR11, UR18 ;  /* 0x0000000b130902a4 */ /* 0x001fc8000f8e0212 */
[----:B------:R-:W-:Y:S01]  /*0940*/  @!P1 IMAD.IADD R5, R5, 0x1, -R12 ;  /* 0x0000000105059824 */ /* 0x000fe200078e0a0c */
[----:B------:R-:W-:Y:S02]  /*0950*/  @!UP5 UIADD3 UR7, UPT, UPT, UR7, 0x1, URZ ;  /* 0x000000010707d890 */ /* 0x000fe4000fffe0ff */
[----:B------:R-:W-:Y:S02]  /*0960*/  @UP0 UIMAD UR9, UR9, UR26, 0x1 ;  /* 0x00000001090904a4 */ /* 0x000fe4000f8e021a */
[----:B------:R-:W-:Y:S01]  /*0970*/  ISETP.GE.U32.AND P1, PT, R5, R12, PT ;  /* 0x0000000c0500720c */ /* 0x000fe20003f26070 */
[----:B--2---:R-:W-:Y:S01]  /*0980*/  UIMAD UR6, UR16, UR6, URZ ;  /* 0x00000006100672a4 */ /* 0x004fe2000f8e02ff */
[----:B------:R-:W-:Y:S02]  /*0990*/  LOP3.LUT R5, R4, 0x1, RZ, 0xc0, !PT ;  /* 0x0000000104057812 */ /* 0x000fe400078ec0ff */
[----:B------:R-:W-:-:S03]  /*09a0*/  @!P2 IADD3 R7, PT, PT, R7, -R0, RZ ;  /* 0x800000000707a210 */ /* 0x000fc60007ffe0ff */
[----:B------:R-:W-:Y:S01]  /*09b0*/  IMAD R8, R5, 0xc0, R8 ;  /* 0x000000c005087824 */ /* 0x000fe200078e0208 */
[----:B------:R-:W-:Y:S02]  /*09c0*/  ISETP.GE.U32.AND P2, PT, R7, R0, PT ;  /* 0x000000000700720c */ /* 0x000fe40003f46070 */
[--C-:B------:R-:W-:Y:S02]  /*09d0*/  SHF.R.U32.HI R5, RZ, 0x1, R4.reuse ;  /* 0x00000001ff057819 */ /* 0x100fe40000011604 */
[----:B------:R-:W-:Y:S01]  /*09e0*/  SHF.R.U32.HI R4, RZ, 0x5, R4 ;  /* 0x00000005ff047819 */ /* 0x000fe20000011604 */
[----:B------:R-:W-:Y:S02]  /*09f0*/  VOTEU.ANY UP5, P1 ;  /* 0x0000000000ff7886 */ /* 0x000fe400008a0100 */
[----:B------:R-:W-:Y:S02]  /*0a00*/  @!P0 IMAD R8, R5, 0x8, R8 ;  /* 0x0000000805088824 */ /* 0x000fe400078e0208 */
[----:B------:R-:W-:Y:S01]  /*0a10*/  IMAD R45, R45, 0x20, R4 ;  /* 0x000000202d2d7824 */ /* 0x000fe200078e0204 */
[----:B------:R-:W-:-:S02]  /*0a20*/  @UP5 UIADD3 UR5, UPT, UPT, UR5, 0x1, URZ ;  /* 0x0000000105055890 */ /* 0x000fc4000fffe0ff */
[----:B------:R-:W-:Y:S01]  /*0a30*/  UISETP.NE.AND UP5, UPT, UR14, URZ, UPT ;  /* 0x000000ff0e00728c */ /* 0x000fe2000bfa5270 */
[----:B------:R-:W-:-:S04]  /*0a40*/  VOTEU.ANY UP6, P2 ;  /* 0x0000000000ff7886 */ /* 0x000fc800010c0100 */
[----:B------:R-:W-:Y:S02]  /*0a50*/  UMOV UR15, UR5 ;  /* 0x00000005000f7c82 */ /* 0x000fe40008000000 */
[----:B------:R-:W-:Y:S02]  /*0a60*/  @!UP4 UIADD3 UR15, UPT, UPT, -UR15, URZ, URZ ;  /* 0x000000ff0f0fc290 */ /* 0x000fe4000fffe1ff */
[----:B------:R-:W-:Y:S02]  /*0a70*/  @UP6 UIADD3 UR7, UPT, UPT, UR7, 0x1, URZ ;  /* 0x0000000107076890 */ /* 0x000fe4000fffe0ff */
[----:B------:R-:W-:-:S04]  /*0a80*/  @!UP5 ULOP3.LUT UR15, URZ, UR14, URZ, 0x33, !UPT ;  /* 0x0000000eff0fd292 */ /* 0x000fc8000f8e33ff */
[----:B------:R-:W-:Y:S01]  /*0a90*/  @!UP0 UIMAD UR5, UR10, UR11, UR15 ;  /* 0x0000000b0a0582a4 */ /* 0x000fe2000f8e020f */
[----:B------:R0:W-:Y:S01]  /*0aa0*/  @!P0 STS.64 [R8], R2 ;  /* 0x0000000208008388 */ /* 0x0001e20000000a00 */
[----:B------:R-:W-:Y:S01]  /*0ab0*/  BAR.SYNC.DEFER_BLOCKING 0x0 ;  /* 0x0000000000007b1d */ /* 0x000fe20000010000 */
[----:B------:R-:W-:Y:S01]  /*0ac0*/  ISETP.GE.U32.AND P0, PT, R45, UR4, PT ;  /* 0x000000042d007c0c */ /* 0x000fe2000bf06070 */
[----:B------:R-:W-:-:S04]  /*0ad0*/  @!UP0 UIADD3 UR5, UPT, UPT, -UR5, URZ, URZ ;  /* 0x000000ff05058290 */ /* 0x000fc8000fffe1ff */
[----:B------:R-:W-:Y:S01]  /*0ae0*/  UMOV UR14, UR7 ;  /* 0x00000007000e7c82 */ /* 0x000fe20008000000 */
[----:B------:R-:W-:Y:S02]  /*0af0*/  @!UP0 UIMAD UR9, UR26, UR5, 0x1 ;  /* 0x000000011a0984a4 */ /* 0x000fe4000f8e0205 */
[----:B------:R-:W-:Y:S02]  /*0b00*/  @!UP2 UIADD3 UR14, UPT, UPT, -UR14, URZ, URZ ;  /* 0x000000ff0e0ea290 */ /* 0x000fe4000fffe1ff */
[----:B------:R-:W-:-:S03]  /*0b10*/  @!UP1 ULOP3.LUT UR14, URZ, UR25, URZ, 0x33, !UPT ;  /* 0x00000019ff0e9292 */ /* 0x000fc6000f8e33ff */
[----:B01----:R-:W-:Y:S09]  /*0b20*/  @P0 BRA `(.L_x_25848) ;  /* 0x0000000c00400947 */ /* 0x003ff20003800000 */
[----:B------:R-:W0:Y:S01]  /*0b30*/  LDCU.64 UR4, c[0x0][0x3b8] ;  /* 0x00007700ff0477ac */ /* 0x000e220008000a00 */
[----:B------:R-:W-:Y:S01]  /*0b40*/  IMAD.WIDE.U32 R2, R45, 0x4, RZ ;  /* 0x000000042d027825 */ /* 0x000fe200078e00ff */
[----:B------:R-:W-:Y:S02]  /*0b50*/  MOV R7, UR6 ;  /* 0x0000000600077c02 */ /* 0x000fe40008000f00 */
[----:B------:R-:W-:Y:S01]  /*0b60*/  IADD3 R6, PT, PT, R6, 0x1a0, RZ ;  /* 0x000001a006067810 */ /* 0x000fe20007ffe0ff */
[C---:B------:R-:W-:Y:S01]  /*0b70*/  IMAD.SHL.U32 R0, R5.reuse, 0x4, RZ ;  /* 0x0000000405007824 */ /* 0x040fe200078e00ff */
[----:B------:R-:W-:Y:S01]  /*0b80*/  LOP3.LUT R5, R5, 0xf, RZ, 0xc0, !PT ;  /* 0x0000000f05057812 */ /* 0x000fe200078ec0ff */
[----:B------:R-:W-:Y:S01]  /*0b90*/  IMAD.WIDE R2, R7, 0x4, R2 ;  /* 0x0000000407027825 */ /* 0x000fe200078e0202 */
[----:B------:R-:W-:Y:S02]  /*0ba0*/  LEA R46, R4, UR21, 0x4 ;  /* 0x00000015042e7c11 */ /* 0x000fe4000f8e20ff */
[----:B------:R-:W-:-:S02]  /*0bb0*/  LOP3.LUT R7, R0, 0x3c, RZ, 0xc0, !PT ;  /* 0x0000003c00077812 */ /* 0x000fc400078ec0ff */
[----:B------:R-:W-:Y:S02]  /*0bc0*/  LEA R6, R9, R6, 0x18 ;  /* 0x0000000609067211 */ /* 0x000fe400078ec0ff */
[----:B------:R-:W-:Y:S01]  /*0bd0*/  IADD3 R5, PT, PT, R5, R46, RZ ;  /* 0x0000002e05057210 */ /* 0x000fe20007ffe0ff */
[----:B------:R-:W-:Y:S01]  /*0be0*/  IMAD R7, R4, 0x40, R7 ;  /* 0x0000004004077824 */ /* 0x000fe200078e0207 */
[----:B------:R-:W-:Y:S01]  /*0bf0*/  MOV R50, 0xff7fffff ;  /* 0xff7fffff00327802 */ /* 0x000fe20000000f00 */
[----:B------:R-:W-:Y:S01]  /*0c00*/  VIADD R46, R46, 0x1 ;  /* 0x000000012e2e7836 */ /* 0x000fe20000000000 */
[----:B0-----:R-:W-:Y:S01]  /*0c10*/  IADD3 R44, P0, PT, R2, UR4, RZ ;  /* 0x00000004022c7c10 */ /* 0x001fe2000ff1e0ff */
[----:B------:R-:W-:Y:S01]  /*0c20*/  IMAD.IADD R49, R7, 0x1, R6 ;  /* 0x0000000107317824 */ /* 0x000fe200078e0206 */
[C---:B------:R-:W-:Y:S01]  /*0c30*/  IADD3 R48, PT, PT, R5.reuse, -UR20, RZ ;  /* 0x8000001405307c10 */ /* 0x040fe2000fffe0ff */
[----:B------:R-:W-:Y:S01]  /*0c40*/  VIADD R47, R5, 0x1 ;  /* 0x00000001052f7836 */ /* 0x000fe20000000000 */
[----:B------:R-:W-:-:S09]  /*0c50*/  IADD3.X R41, PT, PT, R3, UR5, RZ, P0, !PT ;  /* 0x0000000503297c10 */ /* 0x000fd200087fe4ff */
.L_x_25853:
        /* <DEDUP_REMOVED lines=37> */
[C---:B------:R-:W-:Y:S02]  /*0eb0*/  IMAD R2, R7.reuse, R2, R3 ;  /* 0x0000000207027224 */ /* 0x040fe400078e0203 */
[----:B------:R-:W0:Y:S03]  /*0ec0*/  S2R R3, SR_TID.X ;  /* 0x0000000000037919 */ /* 0x000e260000002100 */
[----:B------:R-:W-:-:S13]  /*0ed0*/  ISETP.GT.U32.AND P0, PT, R7, R2, PT ;  /* 0x000000020700720c */ /* 0x000fda0003f04070 */
[----:B------:R-:W-:-:S05]  /*0ee0*/  @!P0 IMAD.IADD R2, R2, 0x1, -R7 ;  /* 0x0000000102028824 */ /* 0x000fca00078e0a07 */
[----:B------:R-:W-:Y:S02]  /*0ef0*/  ISETP.GT.U32.AND P0, PT, R7, R2, PT ;  /* 0x000000020700720c */ /* 0x000fe40003f04070 */
[----:B0-----:R-:W-:-:S11]  /*0f00*/  LOP3.LUT R40, R3, 0x1, RZ, 0xc0, !PT ;  /* 0x0000000103287812 */ /* 0x001fd600078ec0ff */
        /* <DEDUP_REMOVED lines=11> */
.L_x_25850:
[----:B------:R-:W-:Y:S01]  /*0fc0*/  MOV R5, R41 ;  /* 0x0000002900057202 */ /* 0x000fe20000000f00 */
[----:B------:R-:W-:-:S05]  /*0fd0*/  IMAD.MOV.U32 R4, RZ, RZ, R44 ;  /* 0x000000ffff047224 */ /* 0x000fca00078e002c */
[----:B------:R0:W2:Y:S01]  /*0fe0*/  LDG.E.CONSTANT R5, desc[UR12][R4.64] ;  /* 0x0000000c04057981 */ /* 0x0000a2000c1e9900 */
[----:B------:R-:W-:Y:S01]  /*0ff0*/  IMAD.SHL.U32 R2, R3, 0x2, RZ ;  /* 0x0000000203027824 */ /* 0x000fe200078e00ff */
[----:B------:R-:W-:-:S04]  /*1000*/  UIMAD UR4, UR15, UR28, URZ ;  /* 0x0000001c0f0472a4 */ /* 0x000fc8000f8e02ff */
[----:B------:R-:W-:Y:S02]  /*1010*/  LOP3.LUT R2, R2, 0x3c, RZ, 0xc0, !PT ;  /* 0x0000003c02027812 */ /* 0x000fe400078ec0ff */
[----:B------:R-:W-:Y:S02]  /*1020*/  MOV R3, UR4 ;  /* 0x0000000400037c02 */ /* 0x000fe40008000f00 */
[----:B------:R-:W-:-:S04]  /*1030*/  IADD3 R2, P0, PT, R2, UR4, RZ ;  /* 0x0000000402027c10 */ /* 0x000fc8000ff1e0ff */
[----:B------:R-:W-:Y:S02]  /*1040*/  LEA.HI.X.SX32 R3, R3, RZ, 0x1, P0 ;  /* 0x000000ff03037211 */ /* 0x000fe400000f0eff */
[----:B0-----:R-:W-:Y:S01]  /*1050*/  MOV R4, 0x400 ;  /* 0x0000040000047802 */ /* 0x001fe20000000f00 */
        /* <DEDUP_REMOVED lines=17> */
[----:B------:R-:W4:Y:S01]  /*1170*/  LDG.E.64.CONSTANT R26, desc[UR12][R38.64+0xb00] ;  /* 0x000b000c261a7981 */ /* 0x000f22000c1e9b00 */
[----:B0-----:R-:W-:-:S05]  /*1180*/  LEA R5, R5, R4, 0x18 ;  /* 0x0000000405057211 */ /* 0x001fca00078ec0ff */
[----:B------:R-:W-:-:S05]  /*1190*/  IMAD R53, R40, 0xc0, R5 ;  /* 0x000000c028357824 */ /* 0x000fca00078e0205 */
[----:B------:R-:W2:Y:S04]  /*11a0*/  LDS.128 R12, [R53] ;  /* 0x00000000350c7984 */ /* 0x000ea80000000c00 */
[----:B------:R-:W4:Y:S04]  /*11b0*/  LDS.128 R8, [R53+0x10] ;  /* 0x0000100035087984 */ /* 0x000f280000000c00 */
[----:B------:R-:W0:Y:S01]  /*11c0*/  LDS.128 R4, [R53+0x20] ;  /* 0x0000200035047984 */ /* 0x000e220000000c00 */
[----:B--2---:R-:W-:Y:S01]  /*11d0*/  FMUL.FTZ R35, R24, R14 ;  /* 0x0000000e18237220 */ /* 0x004fe20000410000 */
[----:B------:R-:W-:-:S02]  /*11e0*/  FMUL.FTZ R14, R25, R15 ;  /* 0x0000000f190e7220 */ /* 0x000fc40000410000 */
[----:B------:R-:W2:Y:S01]  /*11f0*/  LDG.E.64.CONSTANT R24, desc[UR12][R38.64+0xc00] ;  /* 0x000c000c26187981 */ /* 0x000ea2000c1e9b00 */
[----:B---3--:R-:W-:Y:S01]  /*1200*/  FFMA.FTZ R35, R32, R12, R35 ;  /* 0x0000000c20237223 */ /* 0x008fe20000010023 */
[----:B------:R-:W-:-:S03]  /*1210*/  FFMA.FTZ R14, R33, R13, R14 ;  /* 0x0000000d210e7223 */ /* 0x000fc6000001000e */
[----:B----4-:R-:W-:Y:S01]  /*1220*/  FFMA.FTZ R33, R18, R8, R35 ;  /* 0x0000000812217223 */ /* 0x010fe20000010023 */
[----:B------:R-:W-:Y:S01]  /*1230*/  FFMA.FTZ R8, R19, R9, R14 ;  /* 0x0000000913087223 */ /* 0x000fe2000001000e */
[----:B------:R-:W3:Y:S04]  /*1240*/  LDG.E.64.CONSTANT R34, desc[UR12][R38.64+0xd00] ;  /* 0x000d000c26227981 */ /* 0x000ee8000c1e9b00 */
[----:B------:R-:W1:Y:S01]  /*1250*/  LDS.128 R12, [R53+0x30] ;  /* 0x00003000350c7984 */ /* 0x000e620000000c00 */
[----:B------:R-:W-:-:S03]  /*1260*/  FFMA.FTZ R9, R16, R10, R33 ;  /* 0x0000000a10097223 */ /* 0x000fc60000010021 */
[----:B------:R-:W4:Y:S01]  /*1270*/  LDG.E.64.CONSTANT R32, desc[UR12][R38.64+0xe00] ;  /* 0x000e000c26207981 */ /* 0x000f22000c1e9b00 */
[----:B------:R-:W-:Y:S01]  /*1280*/  FFMA.FTZ R8, R17, R11, R8 ;  /* 0x0000000b11087223 */ /* 0x000fe20000010008 */
[----:B0-----:R-:W-:Y:S02]  /*1290*/  FFMA.FTZ R9, R2, R4, R9 ;  /* 0x0000000402097223 */ /* 0x001fe40000010009 */
[----:B------:R-:W0:Y:S01]  /*12a0*/  LDS.128 R16, [R53+0x40] ;  /* 0x0000400035107984 */ /* 0x000e220000000c00 */
[----:B------:R-:W-:-:S03]  /*12b0*/  FFMA.FTZ R8, R3, R5, R8 ;  /* 0x0000000503087223 */ /* 0x000fc60000010008 */
[----:B------:R-:W4:Y:S01]  /*12c0*/  LDG.E.64.CONSTANT R2, desc[UR12][R38.64+0xf00] ;  /* 0x000f000c26027981 */ /* 0x000f22000c1e9b00 */
[----:B------:R-:W-:Y:S01]  /*12d0*/  FFMA.FTZ R9, R36, R6, R9 ;  /* 0x0000000624097223 */ /* 0x000fe20000010009 */
[----:B------:R-:W-:Y:S02]  /*12e0*/  FFMA.FTZ R8, R37, R7, R8 ;  /* 0x0000000725087223 */ /* 0x000fe40000010008 */
[----:B------:R-:W4:Y:S04]  /*12f0*/  LDG.E.64.CONSTANT R4, desc[UR12][R38.64+0x1000] ;  /* 0x0010000c26047981 */ /* 0x000f28000c1e9b00 */
[----:B------:R-:W4:Y:S04]  /*1300*/  LDG.E.64.CONSTANT R6, desc[UR12][R38.64+0x1100] ;  /* 0x0011000c26067981 */ /* 0x000f28000c1e9b00 */
[----:B------:R-:W4:Y:S01]  /*1310*/  LDG.E.64.CONSTANT R36, desc[UR12][R38.64+0x1600] ;  /* 0x0016000c26247981 */ /* 0x000f22000c1e9b00 */
[----:B-1----:R-:W-:Y:S01]  /*1320*/  FFMA.FTZ R11, R30, R12, R9 ;  /* 0x0000000c1e0b7223 */ /* 0x002fe20000010009 */
[----:B------:R-:W-:-:S02]  /*1330*/  FFMA.FTZ R12, R31, R13, R8 ;  /* 0x0000000d1f0c7223 */ /* 0x000fc40000010008 */
        /* <DEDUP_REMOVED lines=8> */
[----:B------:R-:W-:-:S02]  /*13c0*/  FFMA.FTZ R16, R21, R17, R22 ;  /* 0x0000001115107223 */ /* 0x000fc40000010016 */
[----:B------:R-:W0:Y:S01]  /*13d0*/  LDS.128 R20, [R53+0x50] ;  /* 0x0000500035147984 */ /* 0x000e220000000c00 */
[----:B------:R-:W-:Y:S01]  /*13e0*/  FFMA.FTZ R31, R28, R18, R31 ;  /* 0x000000121c1f7223 */ /* 0x000fe2000001001f */
[----:B------:R-:W-:-:S03]  /*13f0*/  FFMA.FTZ R16, R29, R19, R16 ;  /* 0x000000131d107223 */ /* 0x000fc60000010010 */
[----:B0-----:R-:W-:Y:S02]  /*1400*/  FFMA.FTZ R17, R42, R20, R31 ;  /* 0x000000142a117223 */ /* 0x001fe4000001001f */
[----:B------:R-:W2:Y:S01]  /*1410*/  LDS.128 R28, [R53+0x60] ;  /* 0x00006000351c7984 */ /* 0x000ea20000000c00 */
[----:B------:R-:W-:Y:S01]  /*1420*/  FFMA.FTZ R20, R43, R21, R16 ;  /* 0x000000152b147223 */ /* 0x000fe20000010010 */
[----:B------:R-:W-:Y:S02]  /*1430*/  FFMA.FTZ R21, R26, R22, R17 ;  /* 0x000000161a157223 */ /* 0x000fe40000010011 */
[----:B------:R-:W4:Y:S01]  /*1440*/  LDS.128 R16, [R53+0x70] ;  /* 0x0000700035107984 */ /* 0x000f220000000c00 */
[----:B------:R-:W-:Y:S01]  /*1450*/  FFMA.FTZ R26, R27, R23, R20 ;  /* 0x000000171b1a7223 */ /* 0x000fe20000010014 */
[----:B------:R-:W-:Y:S01]  /*1460*/  UMOV UR4, 0xffffffff ;  /* 0xffffffff00047882 */ /* 0x000fe20000000000 */
[----:B------:R-:W-:Y:S02]  /*1470*/  ISETP.NE.AND P1, PT, R40, RZ, PT ;  /* 0x000000ff2800720c */ /* 0x000fe40003f25270 */
[----:B-----5:R-:W-:Y:S01]  /*1480*/  FSETP.NEU.FTZ.AND P0, PT, R52, RZ, PT ;  /* 0x000000ff3400720b */ /* 0x020fe20003f1d000 */
[----:B--2---:R-:W-:-:S02]  /*1490*/  FFMA.FTZ R27, R24, R28, R21 ;  /* 0x0000001c181b7223 */ /* 0x004fc40000010015 */
[----:B------:R-:W0:Y:S01]  /*14a0*/  LDS.128 R20, [R53+0x80] ;  /* 0x0000800035147984 */ /* 0x000e220000000c00 */
[----:B------:R-:W-:Y:S01]  /*14b0*/  FFMA.FTZ R28, R25, R29, R26 ;  /* 0x0000001d191c7223 */ /* 0x000fe2000001001a */
[----:B---3--:R-:W-:Y:S02]  /*14c0*/  FFMA.FTZ R43, R34, R30, R27 ;  /* 0x0000001e222b7223 */ /* 0x008fe4000001001b */
[----:B------:R-:W1:Y:S01]  /*14d0*/  LDS.128 R24, [R53+0x90] ;  /* 0x0000900035187984 */ /* 0x000e620000000c00 */
[----:B------:R-:W-:-:S03]  /*14e0*/  FFMA.FTZ R34, R35, R31, R28 ;  /* 0x0000001f23227223 */ /* 0x000fc6000001001c */
[----:B------:R-:W2:Y:S01]  /*14f0*/  LDS.128 R28, [R53+0xa0] ;  /* 0x0000a000351c7984 */ /* 0x000ea20000000c00 */
[----:B----4-:R-:W-:Y:S01]  /*1500*/  FFMA.FTZ R43, R32, R16, R43 ;  /* 0x00000010202b7223 */ /* 0x010fe2000001002b */
[----:B------:R-:W-:Y:S02]  /*1510*/  FFMA.FTZ R16, R33, R17, R34 ;  /* 0x0000001121107223 */ /* 0x000fe40000010022 */
[----:B------:R-:W3:Y:S01]  /*1520*/  LDS.128 R32, [R53+0xb0] ;  /* 0x0000b00035207984 */ /* 0x000ee20000000c00 */
        /* <DEDUP_REMOVED lines=9> */
[----:B------:R-:W-:-:S03]  /*15c0*/  FFMA.FTZ R16, R11, R27, R16 ;  /* 0x0000001b0b107223 */ /* 0x000fc60000010010 */
[----:B--2---:R-:W-:Y:S01]  /*15d0*/  FFMA.FTZ R43, R12, R28, R43 ;  /* 0x0000001c0c2b7223 */ /* 0x004fe2000001002b */
[----:B------:R-:W-:-:S03]  /*15e0*/  FFMA.FTZ R16, R13, R29, R16 ;  /* 0x0000001d0d107223 */ /* 0x000fc60000010010 */
[----:B------:R-:W-:Y:S01]  /*15f0*/  FFMA.FTZ R43, R14, R30, R43 ;  /* 0x0000001e0e2b7223 */ /* 0x000fe2000001002b */
[----:B------:R-:W-:-:S03]  /*1600*/  FFMA.FTZ R16, R15, R31, R16 ;  /* 0x0000001f0f107223 */ /* 0x000fc60000010010 */
[----:B---3--:R-:W-:Y:S01]  /*1610*/  FFMA.FTZ R43, R36, R32, R43 ;  /* 0x00000020242b7223 */ /* 0x008fe2000001002b */
[----:B------:R-:W-:-:S03]  /*1620*/  FFMA.FTZ R16, R37, R33, R16 ;  /* 0x0000002125107223 */ /* 0x000fc60000010010 */
[----:B------:R-:W-:Y:S01]  /*1630*/  FFMA.FTZ R34, R38, R34, R43 ;  /* 0x0000002226227223 */ /* 0x000fe2000001002b */
[----:B------:R-:W-:-:S04]  /*1640*/  FFMA.FTZ R35, R39, R35, R16 ;  /* 0x0000002327237223 */ /* 0x000fc80000010010 */
[----:B------:R-:W-:Y:S01]  /*1650*/  FADD.FTZ R34, R34, R35 ;  /* 0x0000002322227221 */ /* 0x000fe20000010000 */
[----:B------:R-:W-:Y:S06]  /*1660*/  BRA.DIV UR4, `(.L_x_25852) ;  /* 0x0000003e04507947 */ /* 0x000fec000b800000 */
[----:B------:R0:W1:Y:S02]  /*1670*/  SHFL.BFLY PT, R3, R34, 0x1, 0x1f ;  /* 0x0c201f0022037f89 */ /* 0x00006400000e0000 */
.L_x_25892:
        /* <DEDUP_REMOVED lines=12> */
.L_x_25851:
[----:B------:R-:W-:Y:S05]  /*1740*/  BSYNC B1 ;  /* 0x0000000000017941 */ /* 0x000fea0003800000 */
.L_x_25849:
[----:B------:R-:W-:Y:S01]  /*1750*/  UIADD3 UR4, UPT, UPT, UR20, 0xf, URZ ;  /* 0x0000000f14047890 */ /* 0x000fe2000fffe0ff */
[----:B------:R-:W-:Y:S01]  /*1760*/  IADD3 R45, PT, PT, R45, 0x4, RZ ;  /* 0x000000042d2d7810 */ /* 0x000fe20007ffe0ff */
[----:B------:R-:W-:Y:S01]  /*1770*/  ULEA UR5, UR17, 0x20, 0x5 ;  /* 0x0000002011057891 */ /* 0x000fe2000f8e28ff */
[----:B------:R-:W-:Y:S01]  /*1780*/  IADD3 R44, P1, PT, R44, 0x10, RZ ;  /* 0x000000102c2c7810 */ /* 0x000fe20007f3e0ff */
[----:B------:R-:W-:Y:S01]  /*1790*/  USHF.R.U32.HI UR4, URZ, 0x4, UR4 ;  /* 0x00000004ff047899 */ /* 0x000fe20008011604 */
[----:B-1----:R-:W-:Y:S01]  /*17a0*/  VIADD R49, R49, 0x100 ;  /* 0x0000010031317836 */ /* 0x002fe20000000000 */
        /* <DEDUP_REMOVED lines=8> */
.L_x_25848:
[----:B------:R-:W-:Y:S05]  /*1830*/  BSYNC B0 ;  /* 0x0000000000007941 */ /* 0x000fea0003800000 */
.L_x_25847:
[----:B------:R-:W-:Y:S01]  /*1840*/  UIADD3 UR4, UPT, UPT, UR20, 0xf, URZ ;  /* 0x0000000f14047890 */ /* 0x000fe2000fffe0ff */
[----:B------:R-:W1:Y:S01]  /*1850*/  S2R R2, SR_TID.X ;  /* 0x0000000000027919 */ /* 0x000e620000002100 */
        /* <DEDUP_REMOVED lines=19> */
.L_x_25898:
        /* <DEDUP_REMOVED lines=43> */
.L_x_25859:
        /* <DEDUP_REMOVED lines=11> */
.L_x_25858:
[----:B------:R-:W-:Y:S05]  /*1cf0*/  BSYNC.RECONVERGENT B1 ;  /* 0x0000000000017941 */ /* 0x000fea0003800200 */
.L_x_25857:
        /* <DEDUP_REMOVED lines=12> */
.L_x_25862:
[----:B------:R-:W1:Y:S01]  /*1dc0*/  LDS R18, [R14+-0x400] ;  /* 0xfffc00000e127984 */ /* 0x000e620000000800 */
[----:B------:R-:W-:-:S03]  /*1dd0*/  IADD3 R16, PT, PT, R16, 0x800, RZ ;  /* 0x0000080010107810 */ /* 0x000fc60007ffe0ff */
[----:B------:R-:W2:Y:S01]  /*1de0*/  LDS R20, [R14+-0x200] ;  /* 0xfffe00000e147984 */ /* 0x000ea20000000800 */
[----:B------:R-:W-:-:S03]  /*1df0*/  ISETP.GE.AND P3, PT, R16, R15, PT ;  /* 0x0000000f1000720c */ /* 0x000fc60003f66270 */
[----:B------:R-:W3:Y:S04]  /*1e00*/  LDS R26, [R14] ;  /* 0x000000000e1a7984 */ /* 0x000ee80000000800 */
        /* <DEDUP_REMOVED lines=10> */
[----:B------:R-:W-:Y:S02]  /*1eb0*/  FMUL.FTZ R21, R17, 1.4426950216293334961 ;  /* 0x3fb8aa3b11157820 */ /* 0x000fe40000410000 */
[----:B------:R-:W2:Y:S01]  /*1ec0*/  LDS R22, [R14+0x1200] ;  /* 0x001200000e167984 */ /* 0x000ea20000000800 */
[----:B---3--:R-:W-:Y:S01]  /*1ed0*/  FADD.FTZ R17, -R9, R26 ;  /* 0x0000001a09117221 */ /* 0x008fe20000010100 */
[----:B------:R-:W-:Y:S02]  /*1ee0*/  FMUL.FTZ R23, R19, 1.4426950216293334961 ;  /* 0x3fb8aa3b13177820 */ /* 0x000fe40000410000 */
[----:B------:R-:W3:Y:S01]  /*1ef0*/  LDS R18, [R14+0x1400] ;  /* 0x001400000e127984 */ /* 0x000ee20000000800 */
[----:B------:R-:W0:Y:S01]  /*1f00*/  MUFU.EX2 R21, R21 ;  /* 0x0000001500157308 */ /* 0x000e220000000800 */
[----:B----4-:R-:W-:Y:S01]  /*1f10*/  FADD.FTZ R19, -R9, R28 ;  /* 0x0000001c09137221 */ /* 0x010fe20000010100 */
[----:B------:R-:W-:Y:S01]  /*1f20*/  FMUL.FTZ R17, R17, 1.4426950216293334961 ;  /* 0x3fb8aa3b11117820 */ /* 0x000fe20000410000 */
[----:B------:R-:W4:Y:S01]  /*1f30*/  LDS R20, [R14+0x1600] ;  /* 0x001600000e147984 */ /* 0x000f220000000800 */
[----:B------:R-:W1:Y:S01]  /*1f40*/  MUFU.EX2 R23, R23 ;  /* 0x0000001700177308 */ /* 0x000e620000000800 */
[----:B0-----:R-:W-:Y:S01]  /*1f50*/  FADD.FTZ R34, -R9, R34 ;  /* 0x0000002209227221 */ /* 0x001fe20000010100 */
[----:B------:R-:W-:Y:S01]  /*1f60*/  FMUL.FTZ R19, R19, 1.4426950216293334961 ;  /* 0x3fb8aa3b13137820 */ /* 0x000fe20000410000 */
[----:B------:R-:W0:Y:S01]  /*1f70*/  LDS R26, [R14+0x1800] ;  /* 0x001800000e1a7984 */ /* 0x000e220000000800 */
[----:B------:R-:W1:Y:S01]  /*1f80*/  MUFU.EX2 R17, R17 ;  /* 0x0000001100117308 */ /* 0x000e620000000800 */
[C---:B------:R-:W-:Y:S01]  /*1f90*/  FADD.FTZ R36, -R9.reuse, R36 ;  /* 0x0000002409247221 */ /* 0x040fe20000010100 */
[----:B------:R-:W-:Y:S01]  /*1fa0*/  FMUL.FTZ R25, R34, 1.4426950216293334961 ;  /* 0x3fb8aa3b22197820 */ /* 0x000fe20000410000 */
[----:B------:R-:W0:Y:S01]  /*1fb0*/  LDS R28, [R14+0x1a00] ;  /* 0x001a00000e1c7984 */ /* 0x000e220000000800 */
[----:B------:R-:W1:Y:S01]  /*1fc0*/  MUFU.EX2 R19, R19 ;  /* 0x0000001300137308 */ /* 0x000e620000000800 */
[----:B------:R-:W-:Y:S01]  /*1fd0*/  FADD.FTZ R38, -R9, R38 ;  /* 0x0000002609267221 */ /* 0x000fe20000010100 */
[----:B------:R-:W-:Y:S01]  /*1fe0*/  FMUL.FTZ R27, R36, 1.4426950216293334961 ;  /* 0x3fb8aa3b241b7820 */ /* 0x000fe20000410000 */
[----:B------:R-:W-:Y:S01]  /*1ff0*/  FADD.FTZ R12, R21, R12 ;  /* 0x0000000c150c7221 */ /* 0x000fe20000010000 */
[----:B------:R-:W2:Y:S01]  /*2000*/  MUFU.EX2 R25, R25 ;  /* 0x0000001900197308 */ /* 0x000ea20000000800 */
[C---:B------:R-:W-:Y:S01]  /*2010*/  FADD.FTZ R40, -R9.reuse, R40 ;  /* 0x0000002809287221 */ /* 0x040fe20000010100 */
[----:B------:R-:W-:Y:S01]  /*2020*/  FMUL.FTZ R29, R38, 1.4426950216293334961 ;  /* 0x3fb8aa3b261d7820 */ /* 0x000fe20000410000 */
[----:B-1----:R-:W-:Y:S01]  /*2030*/  FADD.FTZ R12, R12, R23 ;  /* 0x000000170c0c7221 */ /* 0x002fe20000010000 */
[----:B------:R-:W1:Y:S01]  /*2040*/  MUFU.EX2 R27, R27 ;  /* 0x0000001b001b7308 */ /* 0x000e620000000800 */
[----:B------:R-:W-:Y:S01]  /*2050*/  FMUL.FTZ R31, R40, 1.4426950216293334961 ;  /* 0x3fb8aa3b281f7820 */ /* 0x000fe20000410000 */
[C---:B------:R-:W-:Y:S01]  /*2060*/  FADD.FTZ R32, -R9.reuse, R32 ;  /* 0x0000002009207221 */ /* 0x040fe20000010100 */
[----:B------:R-:W-:Y:S01]  /*2070*/  FADD.FTZ R12, R12, R17 ;  /* 0x000000110c0c7221 */ /* 0x000fe20000010000 */
[----:B------:R-:W3:Y:S01]  /*2080*/  MUFU.EX2 R29, R29 ;  /* 0x0000001d001d7308 */ /* 0x000ee20000000800 */
[C---:B------:R-:W-:Y:S01]  /*2090*/  FADD.FTZ R30, -R9.reuse, R30 ;  /* 0x0000001e091e7221 */ /* 0x040fe20000010100 */
[----:B------:R-:W-:Y:S01]  /*20a0*/  FMUL.FTZ R32, R32, 1.4426950216293334961 ;  /* 0x3fb8aa3b20207820 */ /* 0x000fe20000410000 */
[----:B------:R-:W-:Y:S01]  /*20b0*/  FADD.FTZ R12, R12, R19 ;  /* 0x000000130c0c7221 */ /* 0x000fe20000010000 */
[----:B------:R-:W4:Y:S01]  /*20c0*/  MUFU.EX2 R31, R31 ;  /* 0x0000001f001f7308 */ /* 0x000f220000000800 */
[----:B------:R-:W-:Y:S01]  /*20d0*/  FMUL.FTZ R30, R30, 1.4426950216293334961 ;  /* 0x3fb8aa3b1e1e7820 */ /* 0x000fe20000410000 */
[C---:B------:R-:W-:Y:S01]  /*20e0*/  FADD.FTZ R24, -R9.reuse, R24 ;  /* 0x0000001809187221 */ /* 0x040fe20000010100 */
[----:B--2---:R-:W-:Y:S01]  /*20f0*/  FADD.FTZ R12, R12, R25 ;  /* 0x000000190c0c7221 */ /* 0x004fe20000010000 */
[----:B------:R-:W2:Y:S01]  /*2100*/  MUFU.EX2 R35, R32 ;  /* 0x0000002000237308 */ /* 0x000ea20000000800 */
[----:B------:R4:W-:Y:S01]  /*2110*/  STS [R14+-0x400], R21 ;  /* 0xfffc00150e007388 */ /* 0x0009e20000000800 */
[----:B------:R-:W-:Y:S01]  /*2120*/  FMUL.FTZ R24, R24, 1.4426950216293334961 ;  /* 0x3fb8aa3b18187820 */ /* 0x000fe20000410000 */
[----:B-1----:R-:W-:Y:S01]  /*2130*/  FADD.FTZ R12, R12, R27 ;  /* 0x0000001b0c0c7221 */ /* 0x002fe20000010000 */
[C---:B------:R-:W-:Y:S01]  /*2140*/  FADD.FTZ R22, -R9.reuse, R22 ;  /* 0x0000001609167221 */ /* 0x040fe20000010100 */
[----:B------:R-:W1:Y:S01]  /*2150*/  MUFU.EX2 R37, R30 ;  /* 0x0000001e00257308 */ /* 0x000e620000000800 */
[----:B------:R2:W-:Y:S01]  /*2160*/  STS [R14+-0x200], R23 ;  /* 0xfffe00170e007388 */ /* 0x0005e20000000800 */
[----:B---3--:R-:W-:Y:S01]  /*2170*/  FADD.FTZ R12, R12, R29 ;  /* 0x0000001d0c0c7221 */ /* 0x008fe20000010000 */
[C---:B------:R-:W-:Y:S01]  /*2180*/  FADD.FTZ R18, -R9.reuse, R18 ;  /* 0x0000001209127221 */ /* 0x040fe20000010100 */
[----:B------:R-:W-:Y:S01]  /*2190*/  FMUL.FTZ R22, R22, 1.4426950216293334961 ;  /* 0x3fb8aa3b16167820 */ /* 0x000fe20000410000 */
[----:B------:R-:W-:Y:S01]  /*21a0*/  STS [R14], R17 ;  /* 0x000000110e007388 */ /* 0x000fe20000000800 */
[----:B----4-:R-:W3:Y:S01]  /*21b0*/  MUFU.EX2 R21, R24 ;  /* 0x0000001800157308 */ /* 0x010ee20000000800 */
[----:B------:R-:W-:Y:S01]  /*21c0*/  FADD.FTZ R12, R12, R31 ;  /* 0x0000001f0c0c7221 */ /* 0x000fe20000010000 */
[C---:B------:R-:W-:Y:S01]  /*21d0*/  FADD.FTZ R20, -R9.reuse, R20 ;  /* 0x0000001409147221 */ /* 0x040fe20000010100 */
[----:B------:R-:W-:Y:S01]  /*21e0*/  FMUL.FTZ R18, R18, 1.4426950216293334961 ;  /* 0x3fb8aa3b12127820 */ /* 0x000fe20000410000 */
[C---:B0-----:R-:W-:Y:S01]  /*21f0*/  FADD.FTZ R26, -R9.reuse, R26 ;  /* 0x0000001a091a7221 */ /* 0x041fe20000010100 */
[----:B--2---:R-:W0:Y:S01]  /*2200*/  MUFU.EX2 R23, R22 ;  /* 0x0000001600177308 */ /* 0x004e220000000800 */
[----:B------:R-:W-:Y:S01]  /*2210*/  FADD.FTZ R12, R12, R35 ;  /* 0x000000230c0c7221 */ /* 0x000fe20000010000 */
[----:B------:R-:W-:Y:S01]  /*2220*/  FMUL.FTZ R20, R20, 1.4426950216293334961 ;  /* 0x3fb8aa3b14147820 */ /* 0x000fe20000410000 */
[----:B------:R-:W-:Y:S01]  /*2230*/  FADD.FTZ R28, -R9, R28 ;  /* 0x0000001c091c7221 */ /* 0x000fe20000010100 */
[----:B------:R-:W2:Y:S01]  /*2240*/  MUFU.EX2 R39, R18 ;  /* 0x0000001200277308 */ /* 0x000ea20000000800 */
[----:B-1----:R-:W-:Y:S01]  /*2250*/  FADD.FTZ R12, R12, R37 ;  /* 0x000000250c0c7221 */ /* 0x002fe20000010000 */
[----:B------:R-:W-:Y:S01]  /*2260*/  FMUL.FTZ R26, R26, 1.4426950216293334961 ;  /* 0x3fb8aa3b1a1a7820 */ /* 0x000fe20000410000 */
[----:B------:R-:W-:Y:S01]  /*2270*/  FMUL.FTZ R28, R28, 1.4426950216293334961 ;  /* 0x3fb8aa3b1c1c7820 */ /* 0x000fe20000410000 */
[----:B------:R-:W1:Y:S01]  /*2280*/  MUFU.EX2 R41, R20 ;  /* 0x0000001400297308 */ /* 0x000e620000000800 */
[----:B---3--:R-:W-:Y:S01]  /*2290*/  FADD.FTZ R12, R12, R21 ;  /* 0x000000150c0c7221 */ /* 0x008fe20000010000 */
[----:B------:R-:W-:Y:S02]  /*22a0*/  STS [R14+0x200], R19 ;  /* 0x000200130e007388 */ /* 0x000fe40000000800 */
[----:B------:R-:W3:Y:S01]  /*22b0*/  MUFU.EX2 R43, R26 ;  /* 0x0000001a002b7308 */ /* 0x000ee20000000800 */
[----:B0-----:R-:W-:Y:S01]  /*22c0*/  FADD.FTZ R12, R12, R23 ;  /* 0x000000170c0c7221 */ /* 0x001fe20000010000 */
[----:B------:R-:W-:Y:S02]  /*22d0*/  STS [R14+0x400], R25 ;  /* 0x000400190e007388 */ /* 0x000fe40000000800 */
[----:B------:R-:W0:Y:S01]  /*22e0*/  MUFU.EX2 R45, R28 ;  /* 0x0000001c002d7308 */ /* 0x000e220000000800 */
[----:B--2---:R-:W-:Y:S01]  /*22f0*/  FADD.FTZ R12, R12, R39 ;  /* 0x000000270c0c7221 */ /* 0x004fe20000010000 */
[----:B------:R-:W-:Y:S03]  /*2300*/  STS [R14+0x600], R27 ;  /* 0x0006001b0e007388 */ /* 0x000fe60000000800 */
[----:B-1----:R-:W-:Y:S01]  /*2310*/  FADD.FTZ R12, R12, R41 ;  /* 0x000000290c0c7221 */ /* 0x002fe20000010000 */
[----:B------:R-:W-:Y:S03]  /*2320*/  STS [R14+0x800], R29 ;  /* 0x0008001d0e007388 */ /* 0x000fe60000000800 */
[----:B---3--:R-:W-:Y:S01]  /*2330*/  FADD.FTZ R12, R12, R43 ;  /* 0x0000002b0c0c7221 */ /* 0x008fe20000010000 */
[----:B------:R-:W-:Y:S03]  /*2340*/  STS [R14+0xa00], R31 ;  /* 0x000a001f0e007388 */ /* 0x000fe60000000800 */
[----:B0-----:R-:W-:Y:S01]  /*2350*/  FADD.FTZ R12, R12, R45 ;  /* 0x0000002d0c0c7221 */ /* 0x001fe20000010000 */
        /* <DEDUP_REMOVED lines=10> */
.L_x_25861:
[----:B------:R-:W-:Y:S05]  /*2400*/  BSYNC.RECONVERGENT B1 ;  /* 0x0000000000017941 */ /* 0x000fea0003800200 */
.L_x_25860:
        /* <DEDUP_REMOVED lines=55> */
.L_x_25864:
[----:B------:R-:W-:Y:S05]  /*2780*/  BSYNC.RECONVERGENT B1 ;  /* 0x0000000000017941 */ /* 0x000fea0003800200 */
.L_x_25863:
        /* <DEDUP_REMOVED lines=26> */
.L_x_25856:
[----:B------:R-:W-:Y:S05]  /*2930*/  BSYNC.RECONVERGENT B0 ;  /* 0x0000000000007941 */ /* 0x000fea0003800200 */
.L_x_25855:
        /* <DEDUP_REMOVED lines=41> */
.L_x_25869:
[----:B------:R-:W1:Y:S01]  /*2bd0*/  LDS R11, [R10] ;  /* 0x000000000a0b7984 */ /* 0x000e620000000800 */
[----:B------:R-:W-:-:S05]  /*2be0*/  VIADD R15, R15, 0x1 ;  /* 0x000000010f0f7836 */ /* 0x000fca0000000000 */
[----:B------:R-:W-:Y:S01]  /*2bf0*/  ISETP.NE.AND P0, PT, R15, RZ, PT ;  /* 0x000000ff0f00720c */ /* 0x000fe20003f05270 */
[----:B-1----:R-:W-:-:S05]  /*2c00*/  FMUL.FTZ R11, R11, R8 ;  /* 0x000000080b0b7220 */ /* 0x002fca0000410000 */
[----:B------:R1:W-:Y:S02]  /*2c10*/  STS [R10], R11 ;  /* 0x0000000b0a007388 */ /* 0x0003e40000000800 */
[----:B-1----:R-:W-:-:S05]  /*2c20*/  IADD3 R10, PT, PT, R10, 0x200, RZ ;  /* 0x000002000a0a7810 */ /* 0x002fca0007ffe0ff */
[----:B------:R-:W-:Y:S05]  /*2c30*/  @P0 BRA `(.L_x_25869) ;  /* 0xfffffffc00e40947 */ /* 0x000fea000383ffff */
.L_x_25868:
[----:B------:R-:W-:Y:S05]  /*2c40*/  BSYNC.RECONVERGENT B1 ;  /* 0x0000000000017941 */ /* 0x000fea0003800200 */
.L_x_25867:
        /* <DEDUP_REMOVED lines=12> */
.L_x_25872:
        /* <DEDUP_REMOVED lines=52> */
.L_x_25871:
[----:B------:R-:W-:Y:S05]  /*3050*/  BSYNC.RECONVERGENT B1 ;  /* 0x0000000000017941 */ /* 0x000fea0003800200 */
.L_x_25870:
        /* <DEDUP_REMOVED lines=31> */
.L_x_25874:
[----:B------:R-:W-:Y:S05]  /*3250*/  BSYNC.RECONVERGENT B1 ;  /* 0x0000000000017941 */ /* 0x000fea0003800200 */
.L_x_25873:
        /* <DEDUP_REMOVED lines=14> */
.L_x_25866:
[----:B------:R-:W-:Y:S05]  /*3340*/  BSYNC.RECONVERGENT B0 ;  /* 0x0000000000007941 */ /* 0x000fea0003800200 */
.L_x_25865:
[----:B------:R-:W-:Y:S01]  /*3350*/  BAR.SYNC.DEFER_BLOCKING 0x0 ;  /* 0x0000000000007b1d */ /* 0x000fe20000010000 */
[----:B------:R-:W-:Y:S01]  /*3360*/  ISETP.NE.AND P0, PT, R2, RZ, PT ;  /* 0x000000ff0200720c */ /* 0x000fe20003f05270 */
[----:B--2---:R-:W-:Y:S01]  /*3370*/  IMAD.U32 R11, RZ, RZ, UR17 ;  /* 0x00000011ff0b7e24 */ /* 0x004fe2000f8e00ff */
[----:B-1----:R-:W-:-:S03]  /*3380*/  SHF.R.U32.HI R8, RZ, 0x5, R2 ;  /* 0x00000005ff087819 */ /* 0x002fc60000011602 */
        /* <DEDUP_REMOVED lines=22> */
.L_x_25876:
[----:B-12---:R-:W-:Y:S05]  /*34f0*/  BSYNC.RECONVERGENT B0 ;  /* 0x0000000000007941 */ /* 0x006fea0003800200 */
.L_x_25875:
[----:B------:R-:W-:Y:S01]  /*3500*/  ISETP.GE.U32.AND P0, PT, R32, R3, PT ;  /* 0x000000032000720c */ /* 0x000fe20003f06070 */
[----:B------:R-:W1:Y:S01]  /*3510*/  LDCU.64 UR6, c[0x0][0x3a8] ;  /* 0x00007500ff0677ac */ /* 0x000e620008000a00 */
[----:B------:R-:W-:Y:S01]  /*3520*/  BSSY.RECONVERGENT B0, `(.L_x_25877) ;  /* 0x0000135000007945 */ /* 0x000fe20003800200 */
[----:B------:R-:W-:Y:S02]  /*3530*/  HFMA2 R35, -RZ, RZ, 0, 0 ;  /* 0x00000000ff237431 */ /* 0x000fe400000001ff */
[----:B------:R-:W-:Y:S01]  /*3540*/  IMAD.MOV.U32 R46, RZ, RZ, RZ ;  /* 0x000000ffff2e7224 */ /* 0x000fe200078e00ff */
[----:B------:R-:W-:Y:S02]  /*3550*/  CS2R R44, SRZ ;  /* 0x00000000002c7805 */ /* 0x000fe4000001ff00 */
[----:B------:R-:W-:Y:S02]  /*3560*/  CS2R R42, SRZ ;  /* 0x00000000002a7805 */ /* 0x000fe4000001ff00 */
[----:B------:R-:W-:-:S02]  /*3570*/  CS2R R40, SRZ ;  /* 0x0000000000287805 */ /* 0x000fc4000001ff00 */
[----:B------:R-:W-:Y:S02]  /*3580*/  CS2R R38, SRZ ;  /* 0x0000000000267805 */ /* 0x000fe4000001ff00 */
[----:B------:R-:W-:Y:S01]  /*3590*/  CS2R R36, SRZ ;  /* 0x0000000000247805 */ /* 0x000fe2000001ff00 */
[----:B------:R-:W-:Y:S06]  /*35a0*/  @P0 BRA `(.L_x_25878) ;  /* 0x0000001000b00947 */ /* 0x000fec0003800000 */
[----:B---3--:R-:W2:Y:S01]  /*35b0*/  I2F.RP R12, R0 ;  /* 0x00000000000c7306 */ /* 0x008ea20000209400 */
[----:B------:R-:W3:Y:S01]  /*35c0*/  LDCU UR4, c[0x0][0x3c8] ;  /* 0x00007900ff0477ac */ /* 0x000ee20008000800 */
[----:B------:R-:W-:Y:S01]  /*35d0*/  SHF.L.U32 R13, R2, 0x4, RZ ;  /* 0x00000004020d7819 */ /* 0x000fe200000006ff */
[----:B------:R-:W-:Y:S01]  /*35e0*/  VIADD R6, R6, 0x1a0 ;  /* 0x000001a006067836 */ /* 0x000fe20000000000 */
[----:B0-----:R-:W-:Y:S01]  /*35f0*/  SHF.L.U32 R34, R2, 0x2, RZ ;  /* 0x0000000202227819 */ /* 0x001fe200000006ff */
[----:B------:R-:W0:Y:S01]  /*3600*/  LDCU UR5, c[0x0][0x3fc] ;  /* 0x00007f80ff0577ac */ /* 0x000e220008000800 */
[----:B------:R-:W-:Y:S01]  /*3610*/  IMAD.WIDE.U32 R8, R32, 0x4, RZ ;  /* 0x0000000420087825 */ /* 0x000fe200078e00ff */
[----:B------:R-:W-:Y:S02]  /*3620*/  LOP3.LUT R13, R13, 0x30, RZ, 0xe2, !PT ;  /* 0x000000300d0d7812 */ /* 0x000fe400078ee2ff */
[----:B------:R-:W-:Y:S01]  /*3630*/  CS2R R44, SRZ ;  /* 0x00000000002c7805 */ /* 0x000fe2000001ff00 */
[----:B------:R-:W4:Y:S01]  /*3640*/  LDCU.64 UR10, c[0x0][0x3b8] ;  /* 0x00007700ff0a77ac */ /* 0x000f220008000a00 */
[C---:B------:R-:W-:Y:S01]  /*3650*/  IMAD R7, R4.reuse, 0x10, R7 ;  /* 0x0000001004077824 */ /* 0x040fe200078e0207 */
[----:B------:R-:W-:Y:S01]  /*3660*/  LEA R6, R5, R6, 0x18 ;  /* 0x0000000605067211 */ /* 0x000fe200078ec0ff */
[----:B------:R-:W-:Y:S01]  /*3670*/  IMAD.MOV.U32 R46, RZ, RZ, RZ ;  /* 0x000000ffff2e7224 */ /* 0x000fe200078e00ff */
[----:B------:R-:W-:-:S02]  /*3680*/  LEA R13, R4, R13, 0x6 ;  /* 0x0000000d040d7211 */ /* 0x000fc400078e30ff */
[----:B------:R-:W-:Y:S01]  /*3690*/  CS2R R42, SRZ ;  /* 0x00000000002a7805 */ /* 0x000fe2000001ff00 */
[----:B--2---:R-:W2:Y:S01]  /*36a0*/  MUFU.RCP R12, R12 ;  /* 0x0000000c000c7308 */ /* 0x004ea20000001000 */
[----:B------:R-:W-:Y:S02]  /*36b0*/  IADD3 R31, PT, PT, R7, 0x1, RZ ;  /* 0x00000001071f7810 */ /* 0x000fe40007ffe0ff */
[----:B------:R-:W-:Y:S01]  /*36c0*/  CS2R R40, SRZ ;  /* 0x0000000000287805 */ /* 0x000fe2000001ff00 */
[----:B------:R-:W-:Y:S01]  /*36d0*/  IMAD.IADD R29, R6, 0x1, R13 ;  /* 0x00000001061d7824 */ /* 0x000fe200078e020d */
[----:B---3--:R-:W-:Y:S01]  /*36e0*/  UIMAD UR4, UR16, UR4, URZ ;  /* 0x00000004100472a4 */ /* 0x008fe2000f8e02ff */
[----:B------:R-:W-:Y:S02]  /*36f0*/  LOP3.LUT R30, R34, 0xc, RZ, 0xc0, !PT ;  /* 0x0000000c221e7812 */ /* 0x000fe400078ec0ff */
[----:B------:R-:W-:Y:S02]  /*3700*/  CS2R R38, SRZ ;  /* 0x0000000000267805 */ /* 0x000fe4000001ff00 */
[----:B------:R-:W-:-:S02]  /*3710*/  IADD3 R33, PT, PT, -R33, R32, RZ ;  /* 0x0000002021217210 */ /* 0x000fc40007ffe1ff */
[----:B------:R-:W-:Y:S02]  /*3720*/  CS2R R36, SRZ ;  /* 0x0000000000247805 */ /* 0x000fe4000001ff00 */
[----:B0-----:R-:W-:Y:S01]  /*3730*/  MOV R7, UR5 ;  /* 0x0000000500077c02 */ /* 0x001fe20008000f00 */
[----:B------:R-:W-:Y:S01]  /*3740*/  IMAD.MOV.U32 R35, RZ, RZ, RZ ;  /* 0x000000ffff237224 */ /* 0x000fe200078e00ff */
[----:B------:R-:W-:Y:S02]  /*3750*/  MOV R15, UR4 ;  /* 0x00000004000f7c02 */ /* 0x000fe40008000f00 */
[----:B------:R-:W-:Y:S01]  /*3760*/  IADD3 R32, PT, PT, R32, 0x1, RZ ;  /* 0x0000000120207810 */ /* 0x000fe20007ffe0ff */
[----:B------:R-:W0:Y:S02]  /*3770*/  LDCU UR4, c[0x0][0x3e0] ;  /* 0x00007c00ff0477ac */ /* 0x000e240008000800 */
[----:B------:R-:W-:Y:S01]  /*3780*/  IMAD.WIDE R8, R15, 0x4, R8 ;  /* 0x000000040f087825 */ /* 0x000fe200078e0208 */
[----:B------:R-:W-:-:S02]  /*3790*/  LOP3.LUT R34, R34, 0x7c, RZ, 0xc0, !PT ;  /* 0x0000007c22227812 */ /* 0x000fc400078ec0ff */
[----:B--2---:R-:W-:Y:S02]  /*37a0*/  IADD3 R10, PT, PT, R12, 0xffffffe, RZ ;  /* 0x0ffffffe0c0a7810 */ /* 0x004fe40007ffe0ff */
[----:B----4-:R-:W-:Y:S02]  /*37b0*/  IADD3 R28, P0, PT, R8, UR10, RZ ;  /* 0x0000000a081c7c10 */ /* 0x010fe4000ff1e0ff */
[----:B------:R2:W3:Y:S01]  /*37c0*/  F2I.FTZ.U32.TRUNC.NTZ R11, R10 ;  /* 0x0000000a000b7305 */ /* 0x0004e2000021f000 */
[----:B------:R-:W-:Y:S02]  /*37d0*/  IADD3 R30, PT, PT, R31, R30, RZ ;  /* 0x0000001e1f1e7210 */ /* 0x000fe40007ffe0ff */
[----:B------:R-:W-:Y:S02]  /*37e0*/  IADD3 R7, PT, PT, -R7, UR14, RZ ;  /* 0x0000000e07077c10 */ /* 0x000fe4000fffe1ff */
[----:B--2---:R-:W-:Y:S01]  /*37f0*/  MOV R10, RZ ;  /* 0x000000ff000a7202 */ /* 0x004fe20000000f00 */
[----:B0-----:R-:W-:-:S04]  /*3800*/  UIMAD UR4, UR15, UR4, URZ ;  /* 0x000000040f0472a4 */ /* 0x001fc8000f8e02ff */
[----:B------:R-:W-:Y:S01]  /*3810*/  USHF.R.S32.HI UR5, URZ, 0x1f, UR4 ;  /* 0x0000001fff057899 */ /* 0x000fe20008011404 */
[----:B---3--:R-:W-:Y:S01]  /*3820*/  IMAD.MOV R12, RZ, RZ, -R11 ;  /* 0x000000ffff0c7224 */ /* 0x008fe200078e0a0b */
[----:B------:R-:W-:-:S04]  /*3830*/  MOV R50, UR4 ;  /* 0x0000000400327c02 */ /* 0x000fc80008000f00 */
[----:B------:R-:W-:Y:S01]  /*3840*/  MOV R5, R12 ;  /* 0x0000000c00057202 */ /* 0x000fe20000000f00 */
[----:B------:R-:W-:-:S04]  /*3850*/  IMAD.U32 R51, RZ, RZ, UR5 ;  /* 0x00000005ff337e24 */ /* 0x000fc8000f8e00ff */
[----:B------:R-:W-:Y:S01]  /*3860*/  IMAD R13, R5, R0, RZ ;  /* 0x00000000050d7224 */ /* 0x000fe200078e02ff */
[----:B------:R-:W-:-:S03]  /*3870*/  IADD3.X R5, PT, PT, R9, UR11, RZ, P0, !PT ;  /* 0x0000000b09057c10 */ /* 0x000fc600087fe4ff */
[----:B------:R-:W-:-:S07]  /*3880*/  IMAD.HI.U32 R6, R11, R13, R10 ;  /* 0x0000000d0b067227 */ /* 0x000fce00078e000a */
.L_x_25881:
[----:B------:R-:W0:Y:S01]  /*3890*/  LDC R16, c[0x0][0x400] ;  /* 0x00010000ff107b82 */ /* 0x000e220000000800 */
[C---:B------:R-:W-:Y:S01]  /*38a0*/  IADD3 R8, PT, PT, R31.reuse, -0x1, RZ ;  /* 0xffffffff1f087810 */ /* 0x040fe20007ffe0ff */
[----:B------:R-:W-:Y:S01]  /*38b0*/  BSSY.RECONVERGENT B1, `(.L_x_25879) ;  /* 0x00000f5000017945 */ /* 0x000fe20003800200 */
[----:B------:R-:W-:Y:S02]  /*38c0*/  IADD3 R31, PT, PT, R31, 0x40, RZ ;  /* 0x000000401f1f7810 */ /* 0x000fe40007ffe0ff */
[----:B------:R-:W-:-:S03]  /*38d0*/  IABS R9, R8 ;  /* 0x0000000800097213 */ /* 0x000fc60000000000 */
[----:B------:R-:W2:Y:S02]  /*38e0*/  LDC R13, c[0x0][0x404] ;  /* 0x00010100ff0d7b82 */ /* 0x000ea40000000800 */
[----:B------:R-:W-:-:S05]  /*38f0*/  IMAD.HI.U32 R11, R6, R9, RZ ;  /* 0x00000009060b7227 */ /* 0x000fca00078e00ff */
[----:B------:R-:W-:Y:S02]  /*3900*/  IADD3 R12, PT, PT, -R11, RZ, RZ ;  /* 0x000000ff0b0c7210 */ /* 0x000fe40007ffe1ff */
        /* <DEDUP_REMOVED lines=14> */
[----:B------:R-:W-:-:S05]  /*39f0*/  @P0 VIADD R11, R11, 0x1 ;  /* 0x000000010b0b0836 */ /* 0x000fca0000000000 */
[----:B------:R-:W-:-:S04]  /*3a00*/  MOV R12, R11 ;  /* 0x0000000b000c7202 */ /* 0x000fc80000000f00 */
[----:B------:R-:W-:Y:S01]  /*3a10*/  @!P2 IADD3 R12, PT, PT, -R12, RZ, RZ ;  /* 0x000000ff0c0ca210 */ /* 0x000fe20007ffe1ff */
[----:B0-----:R-:W-:Y:S01]  /*3a20*/  IMAD.MOV R8, RZ, RZ, -R9 ;  /* 0x000000ffff087224 */ /* 0x001fe200078e0a09 */
[----:B------:R-:W-:Y:S02]  /*3a30*/  @!P1 LOP3.LUT R12, RZ, R13, RZ, 0x33, !PT ;  /* 0x0000000dff0c9212 */ /* 0x000fe400078e33ff */
[----:B------:R-:W-:Y:S02]  /*3a40*/  ISETP.NE.AND P2, PT, R16, RZ, PT ;  /* 0x000000ff1000720c */ /* 0x000fe40003f45270 */
[----:B------:R-:W-:Y:S01]  /*3a50*/  MOV R13, R8 ;  /* 0x00000008000d7202 */ /* 0x000fe20000000f00 */
[----:B------:R-:W-:Y:S01]  /*3a60*/  IMAD.MOV.U32 R8, RZ, RZ, RZ ;  /* 0x000000ffff087224 */ /* 0x000fe200078e00ff */
[----:B------:R-:W-:-:S03]  /*3a70*/  IADD3 R11, PT, PT, R12, UR9, RZ ;  /* 0x000000090c0b7c10 */ /* 0x000fc6000fffe0ff */
[----:B------:R-:W-:Y:S01]  /*3a80*/  IMAD R13, R13, R10, RZ ;  /* 0x0000000a0d0d7224 */ /* 0x000fe200078e02ff */
[----:B------:R-:W-:Y:S02]  /*3a90*/  IABS R14, R11 ;  /* 0x0000000b000e7213 */ /* 0x000fe40000000000 */
[----:B------:R-:W-:Y:S01]  /*3aa0*/  ISETP.GE.AND P1, PT, R11, RZ, PT ;  /* 0x000000ff0b00720c */ /* 0x000fe20003f26270 */
        /* <DEDUP_REMOVED lines=17> */
[----:B------:R-:W-:Y:S01]  /*3bc0*/  IMAD.MOV.U32 R8, RZ, RZ, R28 ;  /* 0x000000ffff087224 */ /* 0x000fe200078e001c */
[----:B------:R-:W-:-:S05]  /*3bd0*/  MOV R9, R5 ;  /* 0x0000000500097202 */ /* 0x000fca0000000f00 */
[----:B------:R-:W2:Y:S02]  /*3be0*/  LDG.E.CONSTANT R11, desc[UR12][R8.64] ;  /* 0x0000000c080b7981 */ /* 0x000ea4000c1e9900 */
[----:B--2---:R-:W-:-:S03]  /*3bf0*/  IMAD.WIDE R10, R11, UR22, R50 ;  /* 0x000000160b0a7c25 */ /* 0x004fc6000f8e0232 */
[----:B------:R-:W-:-:S04]  /*3c00*/  IADD3 R10, P1, PT, R34, R10, RZ ;  /* 0x0000000a220a7210 */ /* 0x000fc80007f3e0ff */
[----:B------:R-:W-:Y:S02]  /*3c10*/  IADD3.X R11, PT, PT, RZ, R11, RZ, P1, !PT ;  /* 0x0000000bff0b7210 */ /* 0x000fe40000ffe4ff */
[----:B-1---5:R-:W-:-:S04]  /*3c20*/  LEA R52, P1, R10, UR6, 0x2 ;  /* 0x000000060a347c11 */ /* 0x022fc8000f8210ff */
[----:B------:R-:W-:-:S05]  /*3c30*/  LEA.HI.X R53, R10, UR7, R11, 0x2, P1 ;  /* 0x000000070a357c11 */ /* 0x000fca00088f140b */
[----:B------:R-:W2:Y:S04]  /*3c40*/  LDG.E.128.CONSTANT R12, desc[UR12][R52.64] ;  /* 0x0000000c340c7981 */ /* 0x000ea8000c1e9d00 */
[----:B------:R-:W3:Y:S04]  /*3c50*/  LDG.E.128.CONSTANT R16, desc[UR12][R52.64+0x200] ;  /* 0x0002000c34107981 */ /* 0x000ee8000c1e9d00 */
[----:B------:R-:W4:Y:S04]  /*3c60*/  LDG.E.128.CONSTANT R20, desc[UR12][R52.64+0x400] ;  /* 0x0004000c34147981 */ /* 0x000f28000c1e9d00 */
[----:B------:R-:W4:Y:S01]  /*3c70*/  LDG.E.128.CONSTANT R24, desc[UR12][R52.64+0x600] ;  /* 0x0006000c34187981 */ /* 0x000f22000c1e9d00 */
[----:B------:R-:W-:Y:S01]  /*3c80*/  ISETP.NE.AND P1, PT, R33, -0x1, PT ;  /* 0xffffffff2100780c */ /* 0x000fe20003f25270 */
[----:B------:R-:W-:-:S12]  /*3c90*/  VIADD R48, R30, 0xffffffff ;  /* 0xffffffff1e307836 */ /* 0x000fd80000000000 */
[C---:B------:R-:W-:Y:S01]  /*3ca0*/  @!P1 VIADD R8, R30.reuse, 0x1 ;  /* 0x000000011e089836 */ /* 0x040fe20000000000 */
[----:B------:R-:W-:Y:S02]  /*3cb0*/  @!P1 ISETP.GE.AND P5, PT, R30, UR20, PT ;  /* 0x000000141e009c0c */ /* 0x000fe4000bfa6270 */
[----:B------:R-:W-:Y:S02]  /*3cc0*/  @!P1 ISETP.GE.AND P4, PT, R48, UR20, PT ;  /* 0x0000001430009c0c */ /* 0x000fe4000bf86270 */
[----:B------:R-:W-:Y:S02]  /*3cd0*/  @!P1 ISETP.GE.AND P6, PT, R8, UR20, PT ;  /* 0x0000001408009c0c */ /* 0x000fe4000bfc6270 */
[----:B------:R-:W-:-:S04]  /*3ce0*/  @!P1 IADD3 R8, PT, PT, R30, 0x2, RZ ;  /* 0x000000021e089810 */ /* 0x000fc80007ffe0ff */
[----:B------:R-:W-:Y:S02]  /*3cf0*/  @!P1 ISETP.GE.AND P3, PT, R8, UR20, PT ;  /* 0x0000001408009c0c */ /* 0x000fe4000bf66270 */
[----:B------:R-:W-:-:S04]  /*3d00*/  @!P1 IADD3 R8, PT, PT, R30, 0x1, RZ ;  /* 0x000000011e089810 */ /* 0x000fc80007ffe0ff */
[----:B------:R-:W-:Y:S02]  /*3d10*/  @!P1 ISETP.GE.AND P2, PT, R8, UR20, PT ;  /* 0x0000001408009c0c */ /* 0x000fe4000bf46270 */
[----:B------:R-:W0:Y:S01]  /*3d20*/  LDS.128 R8, [R29] ;  /* 0x000000001d087984 */ /* 0x000e220000000c00 */
[----:B--2---:R-:W-:Y:S02]  /*3d30*/  @!P1 FSEL R13, R13, RZ, !P5 ;  /* 0x000000ff0d0d9208 */ /* 0x004fe40006800000 */
[----:B------:R-:W-:Y:S02]  /*3d40*/  @!P1 FSEL R12, R12, RZ, !P4 ;  /* 0x000000ff0c0c9208 */ /* 0x000fe40006000000 */
[----:B------:R-:W-:Y:S01]  /*3d50*/  @!P1 FSEL R14, R14, RZ, !P6 ;  /* 0x000000ff0e0e9208 */ /* 0x000fe20007000000 */
[----:B0-----:R-:W-:Y:S01]  /*3d60*/  FMUL.FTZ R13, R9, R13 ;  /* 0x0000000d090d7220 */ /* 0x001fe20000410000 */
[----:B------:R-:W-:Y:S02]  /*3d70*/  @!P1 ISETP.GE.AND P5, PT, R30, UR20, PT ;  /* 0x000000141e009c0c */ /* 0x000fe4000bfa6270 */
[----:B------:R-:W-:Y:S01]  /*3d80*/  @!P1 ISETP.GE.AND P4, PT, R48, UR20, PT ;  /* 0x0000001430009c0c */ /* 0x000fe2000bf86270 */
[----:B------:R-:W-:Y:S01]  /*3d90*/  FFMA.FTZ R13, R8, R12, R13 ;  /* 0x0000000c080d7223 */ /* 0x000fe2000001000d */
[----:B------:R-:W-:-:S02]  /*3da0*/  @!P1 FSEL R15, R15, RZ, !P3 ;  /* 0x000000ff0f0f9208 */ /* 0x000fc40005800000 */
[----:B------:R-:W-:Y:S01]  /*3db0*/  @!P1 IADD3 R12, PT, PT, R30, 0x2, RZ ;  /* 0x000000021e0c9810 */ /* 0x000fe20007ffe0ff */
[----:B------:R-:W-:Y:S01]  /*3dc0*/  FFMA.FTZ R14, R10, R14, R13 ;  /* 0x0000000e0a0e7223 */ /* 0x000fe2000001000d */
[----:B------:R-:W-:Y:S02]  /*3dd0*/  @!P1 ISETP.GE.AND P3, PT, R30, UR20, PT ;  /* 0x000000141e009c0c */ /* 0x000fe4000bf66270 */
[----:B---3--:R-:W-:Y:S01]  /*3de0*/  @!P1 FSEL R17, R17, RZ, !P5 ;  /* 0x000000ff11119208 */ /* 0x008fe20006800000 */
[----:B------:R-:W-:Y:S01]  /*3df0*/  FFMA.FTZ R15, R11, R15, R14 ;  /* 0x0000000f0b0f7223 */ /* 0x000fe2000001000e */
[----:B------:R-:W-:Y:S02]  /*3e00*/  @!P1 FSEL R16, R16, RZ, !P4 ;  /* 0x000000ff10109208 */ /* 0x000fe40006000000 */
[----:B------:R-:W-:Y:S01]  /*3e10*/  @!P1 IADD3 R13, PT, PT, R30, 0x1, RZ ;  /* 0x000000011e0d9810 */ /* 0x000fe20007ffe0ff */
[----:B------:R-:W-:Y:S01]  /*3e20*/  FMUL.FTZ R17, R9, R17 ;  /* 0x0000001109117220 */ /* 0x000fe20000410000 */
[----:B------:R-:W-:Y:S01]  /*3e30*/  @!P1 ISETP.GE.AND P5, PT, R12, UR20, PT ;  /* 0x000000140c009c0c */ /* 0x000fe2000bfa6270 */
[----:B------:R-:W-:Y:S01]  /*3e40*/  @!P1 VIADD R12, R30, 0x1 ;  /* 0x000000011e0c9836 */ /* 0x000fe20000000000 */
[----:B------:R-:W-:Y:S01]  /*3e50*/  @!P1 ISETP.GE.AND P4, PT, R48, UR20, PT ;  /* 0x0000001430009c0c */ /* 0x000fe2000bf86270 */
[----:B------:R-:W-:Y:S01]  /*3e60*/  FFMA.FTZ R17, R8, R16, R17 ;  /* 0x0000001008117223 */ /* 0x000fe20000010011 */
[----:B----4-:R-:W-:Y:S01]  /*3e70*/  @!P1 FSEL R21, R21, RZ, !P3 ;  /* 0x000000ff15159208 */ /* 0x010fe20005800000 */
[----:B------:R-:W-:Y:S01]  /*3e80*/  FADD.FTZ R46, R46, R15 ;  /* 0x0000000f2e2e7221 */ /* 0x000fe20000010000 */
[----:B------:R-:W-:-:S02]  /*3e90*/  @!P1 FSEL R18, R18, RZ, !P2 ;  /* 0x000000ff12129208 */ /* 0x000fc40005000000 */
[----:B------:R-:W-:Y:S01]  /*3ea0*/  @!P1 ISETP.GE.AND P2, PT, R13, UR20, PT ;  /* 0x000000140d009c0c */ /* 0x000fe2000bf46270 */
[----:B------:R-:W-:Y:S01]  /*3eb0*/  FMUL.FTZ R13, R9, R21 ;  /* 0x00000015090d7220 */ /* 0x000fe20000410000 */
[----:B------:R-:W-:Y:S01]  /*3ec0*/  @!P1 FSEL R19, R19, RZ, !P5 ;  /* 0x000000ff13139208 */ /* 0x000fe20006800000 */
[----:B------:R-:W-:Y:S01]  /*3ed0*/  FFMA.FTZ R18, R10, R18, R17 ;  /* 0x000000120a127223 */ /* 0x000fe20000010011 */
[----:B------:R-:W-:Y:S02]  /*3ee0*/  @!P1 FSEL R20, R20, RZ, !P4 ;  /* 0x000000ff14149208 */ /* 0x000fe40006000000 */
[----:B------:R-:W-:Y:S01]  /*3ef0*/  @!P1 ISETP.GE.AND P5, PT, R30, UR20, PT ;  /* 0x000000141e009c0c */ /* 0x000fe2000bfa6270 */
[----:B------:R-:W-:Y:S01]  /*3f00*/  FFMA.FTZ R21, R11, R19, R18 ;  /* 0x000000130b157223 */ /* 0x000fe20000010012 */
[----:B------:R-:W-:Y:S01]  /*3f10*/  @!P1 FSEL R22, R22, RZ, !P2 ;  /* 0x000000ff16169208 */ /* 0x000fe20005000000 */
[----:B------:R-:W-:Y:S01]  /*3f20*/  FFMA.FTZ R13, R8, R20, R13 ;  /* 0x00000014080d7223 */ /* 0x000fe2000001000d */
[----:B------:R-:W-:Y:S01]  /*3f30*/  @!P1 ISETP.GE.AND P4, PT, R48, UR20, PT ;  /* 0x0000001430009c0c */ /* 0x000fe2000bf86270 */
[----:B------:R-:W2:Y:S01]  /*3f40*/  LDG.E.128.CONSTANT R16, desc[UR12][R52.64+0x800] ;  /* 0x0008000c34107981 */ /* 0x000ea2000c1e9d00 */
[----:B------:R-:W-:Y:S01]  /*3f50*/  @!P1 FSEL R25, R25, RZ, !P5 ;  /* 0x000000ff19199208 */ /* 0x000fe20006800000 */
[----:B------:R-:W-:Y:S01]  /*3f60*/  FFMA.FTZ R22, R10, R22, R13 ;  /* 0x000000160a167223 */ /* 0x000fe2000001000d */
[----:B------:R-:W-:-:S02]  /*3f70*/  @!P1 ISETP.GE.AND P3, PT, R12, UR20, PT ;  /* 0x000000140c009c0c */ /* 0x000fc4000bf66270 */
[----:B------:R-:W-:Y:S01]  /*3f80*/  @!P1 FSEL R24, R24, RZ, !P4 ;  /* 0x000000ff18189208 */ /* 0x000fe20006000000 */
[----:B------:R-:W-:Y:S01]  /*3f90*/  FMUL.FTZ R25, R9, R25 ;  /* 0x0000001909197220 */ /* 0x000fe20000410000 */
[C---:B------:R-:W-:Y:S02]  /*3fa0*/  @!P1 IADD3 R13, PT, PT, R30.reuse, 0x2, RZ ;  /* 0x000000021e0d9810 */ /* 0x040fe40007ffe0ff */
[----:B------:R-:W-:Y:S01]  /*3fb0*/  @!P1 IADD3 R12, PT, PT, R30, 0x2, RZ ;  /* 0x000000021e0c9810 */ /* 0x000fe20007ffe0ff */
[----:B------:R-:W-:Y:S01]  /*3fc0*/  FFMA.FTZ R25, R8, R24, R25 ;  /* 0x0000001808197223 */ /* 0x000fe20000010019 */
[----:B------:R-:W-:Y:S02]  /*3fd0*/  @!P1 FSEL R26, R26, RZ, !P3 ;  /* 0x000000ff1a1a9208 */ /* 0x000fe40005800000 */
[----:B------:R-:W-:Y:S02]  /*3fe0*/  @!P1 ISETP.GE.AND P3, PT, R13, UR20, PT ;  /* 0x000000140d009c0c */ /* 0x000fe4000bf66270 */
[----:B------:R-:W-:Y:S01]  /*3ff0*/  @!P1 ISETP.GE.AND P2, PT, R12, UR20, PT ;  /* 0x000000140c009c0c */ /* 0x000fe2000bf46270 */
[----:B------:R-:W-:Y:S01]  /*4000*/  FFMA.FTZ R26, R10, R26, R25 ;  /* 0x0000001a0a1a7223 */ /* 0x000fe20000010019 */
[----:B------:R-:W3:Y:S01]  /*4010*/  LDG.E.128.CONSTANT R12, desc[UR12][R52.64+0xa00] ;  /* 0x000a000c340c7981 */ /* 0x000ee2000c1e9d00 */
[----:B------:R-:W-:-:S05]  /*4020*/  @!P1 FSEL R27, R27, RZ, !P3 ;  /* 0x000000ff1b1b9208 */ /* 0x000fca0005800000 */
[----:B------:R-:W-:Y:S02]  /*4030*/  FFMA.FTZ R20, R11, R27, R26 ;  /* 0x0000001b0b147223 */ /* 0x000fe4000001001a */
[----:B------:R-:W4:Y:S01]  /*4040*/  LDG.E.128.CONSTANT R24, desc[UR12][R52.64+0xc00] ;  /* 0x000c000c34187981 */ /* 0x000f22000c1e9d00 */
[----:B------:R-:W-:Y:S01]  /*4050*/  @!P1 FSEL R23, R23, RZ, !P2 ;  /* 0x000000ff17179208 */ /* 0x000fe20005000000 */
[----:B------:R-:W-:Y:S01]  /*4060*/  FADD.FTZ R43, R43, R20 ;  /* 0x000000142b2b7221 */ /* 0x000fe20000010000 */
[----:B------:R-:W-:-:S03]  /*4070*/  @!P1 VIADD R20, R30, 0x1 ;  /* 0x000000011e149836 */ /* 0x000fc60000000000 */
[----:B------:R-:W-:Y:S01]  /*4080*/  FFMA.FTZ R23, R11, R23, R22 ;  /* 0x000000170b177223 */ /* 0x000fe20000010016 */
[----:B------:R-:W-:Y:S01]  /*4090*/  FADD.FTZ R45, R45, R21 ;  /* 0x000000152d2d7221 */ /* 0x000fe20000010000 */
[----:B------:R-:W-:Y:S02]  /*40a0*/  @!P1 ISETP.GE.AND P4, PT, R20, UR20, PT ;  /* 0x0000001414009c0c */ /* 0x000fe4000bf86270 */
[----:B------:R-:W-:Y:S01]  /*40b0*/  FADD.FTZ R44, R44, R23 ;  /* 0x000000172c2c7221 */ /* 0x000fe20000010000 */
[C---:B------:R-:W-:Y:S02]  /*40c0*/  @!P1 ISETP.GE.AND P3, PT, R20.reuse, UR20, PT ;  /* 0x0000001414009c0c */ /* 0x040fe4000bf66270 */
[----:B------:R-:W-:Y:S02]  /*40d0*/  @!P1 ISETP.GE.AND P2, PT, R20, UR20, PT ;  /* 0x0000001414009c0c */ /* 0x000fe4000bf46270 */
[----:B------:R-:W4:Y:S01]  /*40e0*/  LDG.E.128.CONSTANT R20, desc[UR12][R52.64+0xe00] ;  /* 0x000e000c34147981 */ /* 0x000f22000c1e9d00 */
[----:B------:R-:W-:-:S02]  /*40f0*/  @!P1 ISETP.GE.AND P6, PT, R30, UR20, PT ;  /* 0x000000141e009c0c */ /* 0x000fc4000bfc6270 */
[----:B------:R-:W-:Y:S02]  /*4100*/  @!P1 ISETP.GE.AND P5, PT, R48, UR20, PT ;  /* 0x0000001430009c0c */ /* 0x000fe4000bfa6270 */
[----:B--2---:R-:W-:Y:S02]  /*4110*/  @!P1 FSEL R17, R17, RZ, !P6 ;  /* 0x000000ff11119208 */ /* 0x004fe40007000000 */
[----:B------:R-:W-:Y:S02]  /*4120*/  @!P1 ISETP.GE.AND P6, PT, R30, UR20, PT ;  /* 0x000000141e009c0c */ /* 0x000fe4000bfc6270 */
[----:B------:R-:W-:Y:S02]  /*4130*/  @!P1 FSEL R16, R16, RZ, !P5 ;  /* 0x000000ff10109208 */ /* 0x000fe40006800000 */
[----:B------:R-:W-:Y:S02]  /*4140*/  @!P1 ISETP.GE.AND P5, PT, R48, UR20, PT ;  /* 0x0000001430009c0c */ /* 0x000fe4000bfa6270 */
[----:B---3--:R-:W-:-:S02]  /*4150*/  @!P1 FSEL R13, R13, RZ, !P6 ;  /* 0x000000ff0d0d9208 */ /* 0x008fc40007000000 */
[----:B------:R-:W-:Y:S02]  /*4160*/  @!P1 ISETP.GE.AND P6, PT, R30, UR20, PT ;  /* 0x000000141e009c0c */ /* 0x000fe4000bfc6270 */
[----:B------:R-:W-:Y:S01]  /*4170*/  @!P1 FSEL R12, R12, RZ, !P5 ;  /* 0x000000ff0c0c9208 */ /* 0x000fe20006800000 */
[----:B------:R-:W-:Y:S01]  /*4180*/  FMUL.FTZ R13, R9, R13 ;  /* 0x0000000d090d7220 */ /* 0x000fe20000410000 */
[----:B------:R-:W-:Y:S02]  /*4190*/  @!P1 ISETP.GE.AND P5, PT, R48, UR20, PT ;  /* 0x0000001430009c0c */ /* 0x000fe4000bfa6270 */
[----:B----4-:R-:W-:Y:S01]  /*41a0*/  @!P1 FSEL R25, R25, RZ, !P6 ;  /* 0x000000ff19199208 */ /* 0x010fe20007000000 */
[----:B------:R-:W-:Y:S01]  /*41b0*/  FFMA.FTZ R13, R8, R12, R13 ;  /* 0x0000000c080d7223 */ /* 0x000fe2000001000d */
[----:B------:R-:W-:Y:S02]  /*41c0*/  @!P1 FSEL R14, R14, RZ, !P3 ;  /* 0x000000ff0e0e9208 */ /* 0x000fe40005800000 */
[----:B------:R-:W-:Y:S01]  /*41d0*/  @!P1 FSEL R24, R24, RZ, !P5 ;  /* 0x000000ff18189208 */ /* 0x000fe20006800000 */
[C---:B------:R-:W-:Y:S01]  /*41e0*/  FMUL.FTZ R25, R9.reuse, R25 ;  /* 0x0000001909197220 */ /* 0x040fe20000410000 */
[----:B------:R-:W-:Y:S01]  /*41f0*/  @!P1 IADD3 R12, PT, PT, R30, 0x2, RZ ;  /* 0x000000021e0c9810 */ /* 0x000fe20007ffe0ff */
[----:B------:R-:W-:Y:S01]  /*4200*/  FMUL.FTZ R17, R9, R17 ;  /* 0x0000001109117220 */ /* 0x000fe20000410000 */
[----:B------:R-:W-:Y:S01]  /*4210*/  FFMA.FTZ R14, R10, R14, R13 ;  /* 0x0000000e0a0e7223 */ /* 0x000fe2000001000d */
[----:B------:R-:W-:Y:S01]  /*4220*/  @!P1 FSEL R18, R18, RZ, !P4 ;  /* 0x000000ff12129208 */ /* 0x000fe20006000000 */
[----:B------:R-:W-:Y:S01]  /*4230*/  FFMA.FTZ R25, R8, R24, R25 ;  /* 0x0000001808197223 */ /* 0x000fe20000010019 */
[----:B------:R-:W-:-:S02]  /*4240*/  @!P1 FSEL R26, R26, RZ, !P2 ;  /* 0x000000ff1a1a9208 */ /* 0x000fc40005000000 */
[----:B------:R-:W-:Y:S01]  /*4250*/  @!P1 IADD3 R13, PT, PT, R30, 0x2, RZ ;  /* 0x000000021e0d9810 */ /* 0x000fe20007ffe0ff */
[----:B------:R-:W-:Y:S01]  /*4260*/  FFMA.FTZ R17, R8, R16, R17 ;  /* 0x0000001008117223 */ /* 0x000fe20000010011 */
[C---:B------:R-:W-:Y:S02]  /*4270*/  @!P1 ISETP.GE.AND P2, PT, R12.reuse, UR20, PT ;  /* 0x000000140c009c0c */ /* 0x040fe4000bf46270 */
[----:B------:R-:W-:Y:S01]  /*4280*/  @!P1 ISETP.GE.AND P4, PT, R12, UR20, PT ;  /* 0x000000140c009c0c */ /* 0x000fe2000bf86270 */
[C---:B------:R-:W-:Y:S01]  /*4290*/  FFMA.FTZ R26, R10.reuse, R26, R25 ;  /* 0x0000001a0a1a7223 */ /* 0x040fe20000010019 */
[----:B------:R-:W-:Y:S01]  /*42a0*/  @!P1 ISETP.GE.AND P3, PT, R13, UR20, PT ;  /* 0x000000140d009c0c */ /* 0x000fe2000bf66270 */
[----:B------:R-:W-:Y:S01]  /*42b0*/  FFMA.FTZ R18, R10, R18, R17 ;  /* 0x000000120a127223 */ /* 0x000fe20000010011 */
[----:B------:R-:W-:Y:S02]  /*42c0*/  @!P1 FSEL R19, R19, RZ, !P2 ;  /* 0x000000ff13139208 */ /* 0x000fe40005000000 */
[----:B------:R-:W-:Y:S01]  /*42d0*/  @!P1 FSEL R27, R27, RZ, !P4 ;  /* 0x000000ff1b1b9208 */ /* 0x000fe20006000000 */
[----:B------:R-:W-:Y:S01]  /*42e0*/  @!P1 VIADD R12, R30, 0x1 ;  /* 0x000000011e0c9836 */ /* 0x000fe20000000000 */
[----:B------:R-:W-:Y:S01]  /*42f0*/  @!P1 FSEL R15, R15, RZ, !P3 ;  /* 0x000000ff0f0f9208 */ /* 0x000fe20005800000 */
[----:B------:R-:W-:-:S02]  /*4300*/  FFMA.FTZ R19, R11, R19, R18 ;  /* 0x000000130b137223 */ /* 0x000fc40000010012 */
[C---:B------:R-:W-:Y:S01]  /*4310*/  FFMA.FTZ R13, R11.reuse, R27, R26 ;  /* 0x0000001b0b0d7223 */ /* 0x040fe2000001001a */
[----:B------:R-:W-:Y:S01]  /*4320*/  @!P1 ISETP.GE.AND P2, PT, R12, UR20, PT ;  /* 0x000000140c009c0c */ /* 0x000fe2000bf46270 */
[----:B------:R-:W2:Y:S01]  /*4330*/  LDG.E.128.CONSTANT R24, desc[UR12][R52.64+0x1000] ;  /* 0x0010000c34187981 */ /* 0x000ea2000c1e9d00 */
[----:B------:R-:W-:Y:S01]  /*4340*/  FFMA.FTZ R14, R11, R15, R14 ;  /* 0x0000000f0b0e7223 */ /* 0x000fe2000001000e */
[----:B------:R-:W-:Y:S01]  /*4350*/  @!P1 IADD3 R12, PT, PT, R30, 0x2, RZ ;  /* 0x000000021e0c9810 */ /* 0x000fe20007ffe0ff */
[----:B------:R-:W-:Y:S01]  /*4360*/  FADD.FTZ R42, R42, R19 ;  /* 0x000000132a2a7221 */ /* 0x000fe20000010000 */
[----:B------:R-:W-:Y:S01]  /*4370*/  @!P1 ISETP.GE.AND P6, PT, R30, UR20, PT ;  /* 0x000000141e009c0c */ /* 0x000fe2000bfc6270 */
[----:B------:R-:W3:Y:S01]  /*4380*/  LDG.E.128.CONSTANT R16, desc[UR12][R52.64+0x1200] ;  /* 0x0012000c34107981 */ /* 0x000ee2000c1e9d00 */
[----:B------:R-:W-:Y:S01]  /*4390*/  @!P1 FSEL R22, R22, RZ, !P2 ;  /* 0x000000ff16169208 */ /* 0x000fe20005000000 */
[----:B------:R-:W-:Y:S01]  /*43a0*/  FADD.FTZ R41, R41, R14 ;  /* 0x0000000e29297221 */ /* 0x000fe20000010000 */
[----:B------:R-:W-:Y:S01]  /*43b0*/  @!P1 ISETP.GE.AND P2, PT, R12, UR20, PT ;  /* 0x000000140c009c0c */ /* 0x000fe2000bf46270 */
[----:B------:R-:W-:Y:S01]  /*43c0*/  FADD.FTZ R40, R40, R13 ;  /* 0x0000000d28287221 */ /* 0x000fe20000010000 */
[----:B------:R-:W-:Y:S01]  /*43d0*/  @!P1 ISETP.GE.AND P5, PT, R48, UR20, PT ;  /* 0x0000001430009c0c */ /* 0x000fe2000bfa6270 */
[----:B------:R-:W4:Y:S01]  /*43e0*/  LDG.E.128.CONSTANT R12, desc[UR12][R52.64+0x1400] ;  /* 0x0014000c340c7981 */ /* 0x000f22000c1e9d00 */
[----:B------:R-:W-:-:S02]  /*43f0*/  @!P1 FSEL R21, R21, RZ, !P6 ;  /* 0x000000ff15159208 */ /* 0x000fc40007000000 */
[----:B------:R-:W-:-:S03]  /*4400*/  @!P1 FSEL R20, R20, RZ, !P5 ;  /* 0x000000ff14149208 */ /* 0x000fc60006800000 */
[----:B------:R-:W-:-:S04]  /*4410*/  FMUL.FTZ R21, R9, R21 ;  /* 0x0000001509157220 */ /* 0x000fc80000410000 */
[----:B------:R-:W-:Y:S01]  /*4420*/  FFMA.FTZ R21, R8, R20, R21 ;  /* 0x0000001408157223 */ /* 0x000fe20000010015 */
[----:B------:R-:W-:-:S03]  /*4430*/  @!P1 FSEL R23, R23, RZ, !P2 ;  /* 0x000000ff17179208 */ /* 0x000fc60005000000 */
[----:B------:R-:W-:Y:S01]  /*4440*/  FFMA.FTZ R22, R10, R22, R21 ;  /* 0x000000160a167223 */ /* 0x000fe20000010015 */
[C---:B------:R-:W-:Y:S02]  /*4450*/  @!P1 ISETP.GE.AND P5, PT, R48.reuse, UR20, PT ;  /* 0x0000001430009c0c */ /* 0x040fe4000bfa6270 */
[C---:B------:R-:W-:Y:S02]  /*4460*/  @!P1 ISETP.GE.AND P4, PT, R48.reuse, UR20, PT ;  /* 0x0000001430009c0c */ /* 0x040fe4000bf86270 */
[C---:B------:R-:W-:Y:S02]  /*4470*/  @!P1 ISETP.GE.AND P2, PT, R48.reuse, UR20, PT ;  /* 0x0000001430009c0c */ /* 0x040fe4000bf46270 */
[----:B------:R-:W-:Y:S01]  /*4480*/  @!P1 ISETP.GE.AND P3, PT, R48, UR20, PT ;  /* 0x0000001430009c0c */ /* 0x000fe2000bf66270 */
[----:B------:R-:W-:Y:S02]  /*4490*/  FFMA.FTZ R48, R11, R23, R22 ;  /* 0x000000170b307223 */ /* 0x000fe40000010016 */
[----:B------:R-:W4:Y:S01]  /*44a0*/  LDG.E.128.CONSTANT R20, desc[UR12][R52.64+0x1600] ;  /* 0x0016000c34147981 */ /* 0x000f22000c1e9d00 */
[----:B------:R-:W-:Y:S01]  /*44b0*/  @!P1 ISETP.GE.AND P6, PT, R30, UR20, PT ;  /* 0x000000141e009c0c */ /* 0x000fe2000bfc6270 */
[----:B------:R-:W-:Y:S01]  /*44c0*/  FADD.FTZ R39, R39, R48 ;  /* 0x0000003027277221 */ /* 0x000fe20000010000 */
[----:B--2---:R-:W-:-:S02]  /*44d0*/  @!P1 FSEL R24, R24, RZ, !P5 ;  /* 0x000000ff18189208 */ /* 0x004fc40006800000 */
[C---:B------:R-:W-:Y:S02]  /*44e0*/  @!P1 ISETP.GE.AND P5, PT, R30.reuse, UR20, PT ;  /* 0x000000141e009c0c */ /* 0x040fe4000bfa6270 */
[----:B------:R-:W-:Y:S02]  /*44f0*/  @!P1 FSEL R25, R25, RZ, !P6 ;  /* 0x000000ff19199208 */ /* 0x000fe40007000000 */
[----:B------:R-:W-:Y:S02]  /*4500*/  @!P1 ISETP.GE.AND P6, PT, R30, UR20, PT ;  /* 0x000000141e009c0c */ /* 0x000fe4000bfc6270 */
[----:B---3--:R-:W-:Y:S02]  /*4510*/  @!P1 FSEL R17, R17, RZ, !P5 ;  /* 0x000000ff11119208 */ /* 0x008fe40006800000 */
[----:B------:R-:W-:Y:S02]  /*4520*/  @!P1 FSEL R16, R16, RZ, !P4 ;  /* 0x000000ff10109208 */ /* 0x000fe40006000000 */
[----:B----4-:R-:W-:Y:S01]  /*4530*/  @!P1 FSEL R13, R13, RZ, !P6 ;  /* 0x000000ff0d0d9208 */ /* 0x010fe20007000000 */
[----:B------:R-:W-:Y:S01]  /*4540*/  FMUL.FTZ R17, R9, R17 ;  /* 0x0000001109117220 */ /* 0x000fe20000410000 */
[----:B------:R-:W-:-:S03]  /*4550*/  @!P1 FSEL R12, R12, RZ, !P2 ;  /* 0x000000ff0c0c9208 */ /* 0x000fc60005000000 */
[----:B------:R-:W-:Y:S01]  /*4560*/  FMUL.FTZ R49, R9, R13 ;  /* 0x0000000d09317220 */ /* 0x000fe20000410000 */
[----:B------:R-:W-:Y:S01]  /*4570*/  FFMA.FTZ R13, R8, R16, R17 ;  /* 0x00000010080d7223 */ /* 0x000fe20000010011 */
[----:B------:R-:W-:Y:S02]  /*4580*/  @!P1 IADD3 R16, PT, PT, R30, 0x1, RZ ;  /* 0x000000011e109810 */ /* 0x000fe40007ffe0ff */
[----:B------:R-:W-:Y:S02]  /*4590*/  FFMA.FTZ R17, R8, R12, R49 ;  /* 0x0000000c08117223 */ /* 0x000fe40000010031 */
[----:B------:R-:W-:Y:S01]  /*45a0*/  @!P1 ISETP.GE.AND P6, PT, R16, UR20, PT ;  /* 0x0000001410009c0c */ /* 0x000fe2000bfc6270 */
[----:B------:R-:W-:-:S03]  /*45b0*/  @!P1 VIADD R12, R30, 0x2 ;  /* 0x000000021e0c9836 */ /* 0x000fc60000000000 */
[----:B------:R-:W-:Y:S02]  /*45c0*/  @!P1 FSEL R18, R18, RZ, !P6 ;  /* 0x000000ff12129208 */ /* 0x000fe40007000000 */
[----:B------:R-:W-:Y:S02]  /*45d0*/  @!P1 ISETP.GE.AND P6, PT, R30, UR20, PT ;  /* 0x000000141e009c0c */ /* 0x000fe4000bfc6270 */
[----:B------:R-:W-:Y:S02]  /*45e0*/  @!P1 ISETP.GE.AND P5, PT, R16, UR20, PT ;  /* 0x0000001410009c0c */ /* 0x000fe4000bfa6270 */
[C---:B------:R-:W-:Y:S02]  /*45f0*/  @!P1 ISETP.GE.AND P2, PT, R12.reuse, UR20, PT ;  /* 0x000000140c009c0c */ /* 0x040fe4000bf46270 */
[----:B------:R-:W-:Y:S02]  /*4600*/  @!P1 ISETP.GE.AND P4, PT, R12, UR20, PT ;  /* 0x000000140c009c0c */ /* 0x000fe4000bf86270 */
[----:B------:R-:W-:-:S02]  /*4610*/  @!P1 IADD3 R12, PT, PT, R30, 0x1, RZ ;  /* 0x000000011e0c9810 */ /* 0x000fc40007ffe0ff */
[----:B------:R-:W-:Y:S02]  /*4620*/  @!P1 FSEL R21, R21, RZ, !P6 ;  /* 0x000000ff15159208 */ /* 0x000fe40007000000 */
[----:B------:R-:W-:Y:S01]  /*4630*/  @!P1 FSEL R26, R26, RZ, !P5 ;  /* 0x000000ff1a1a9208 */ /* 0x000fe20006800000 */
[C---:B------:R-:W-:Y:S01]  /*4640*/  FMUL.FTZ R25, R9.reuse, R25 ;  /* 0x0000001909197220 */ /* 0x040fe20000410000 */
[----:B------:R-:W-:Y:S02]  /*4650*/  @!P1 ISETP.GE.AND P5, PT, R12, UR20, PT ;  /* 0x000000140c009c0c */ /* 0x000fe4000bfa6270 */
[----:B------:R-:W-:Y:S01]  /*4660*/  @!P1 FSEL R20, R20, RZ, !P3 ;  /* 0x000000ff14149208 */ /* 0x000fe20005800000 */
[----:B------:R-:W-:Y:S01]  /*4670*/  FMUL.FTZ R9, R9, R21 ;  /* 0x0000001509097220 */ /* 0x000fe20000410000 */
[----:B------:R-:W-:Y:S02]  /*4680*/  @!P1 IADD3 R12, PT, PT, R30, 0x2, RZ ;  /* 0x000000021e0c9810 */ /* 0x000fe40007ffe0ff */
[----:B------:R-:W-:Y:S01]  /*4690*/  @!P1 ISETP.GE.AND P3, PT, R16, UR20, PT ;  /* 0x0000001410009c0c */ /* 0x000fe2000bf66270 */
[----:B------:R-:W-:Y:S01]  /*46a0*/  FFMA.FTZ R25, R8, R24, R25 ;  /* 0x0000001808197223 */ /* 0x000fe20000010019 */
[----:B------:R-:W-:Y:S01]  /*46b0*/  @!P1 FSEL R14, R14, RZ, !P5 ;  /* 0x000000ff0e0e9208 */ /* 0x000fe20006800000 */
[----:B------:R-:W-:Y:S01]  /*46c0*/  FFMA.FTZ R9, R8, R20, R9 ;  /* 0x0000001408097223 */ /* 0x000fe20000010009 */
[----:B------:R-:W-:-:S02]  /*46d0*/  @!P1 ISETP.GE.AND P5, PT, R12, UR20, PT ;  /* 0x000000140c009c0c */ /* 0x000fc4000bfa6270 */
[----:B------:R-:W-:Y:S02]  /*46e0*/  @!P1 ISETP.GE.AND P6, PT, R12, UR20, PT ;  /* 0x000000140c009c0c */ /* 0x000fe4000bfc6270 */
[----:B------:R-:W-:Y:S01]  /*46f0*/  @!P1 FSEL R22, R22, RZ, !P3 ;  /* 0x000000ff16169208 */ /* 0x000fe20005800000 */
[C---:B------:R-:W-:Y:S01]  /*4700*/  FFMA.FTZ R26, R10.reuse, R26, R25 ;  /* 0x0000001a0a1a7223 */ /* 0x040fe20000010019 */
[C---:B------:R-:W-:Y:S01]  /*4710*/  FFMA.FTZ R18, R10.reuse, R18, R13 ;  /* 0x000000120a127223 */ /* 0x040fe2000001000d */
[C---:B------:R-:W-:Y:S01]  /*4720*/  FFMA.FTZ R14, R10.reuse, R14, R17 ;  /* 0x0000000e0a0e7223 */ /* 0x040fe20000010011 */
[----:B------:R-:W-:Y:S01]  /*4730*/  @!P1 FSEL R27, R27, RZ, !P2 ;  /* 0x000000ff1b1b9208 */ /* 0x000fe20005000000 */
[----:B------:R-:W-:Y:S01]  /*4740*/  FFMA.FTZ R10, R10, R22, R9 ;  /* 0x000000160a0a7223 */ /* 0x000fe20000010009 */
[----:B------:R-:W-:Y:S02]  /*4750*/  @!P1 FSEL R19, R19, RZ, !P4 ;  /* 0x000000ff13139208 */ /* 0x000fe40006000000 */
        /* <DEDUP_REMOVED lines=10> */
.L_x_25880:
[----:B-1----:R-:W-:Y:S05]  /*4800*/  BSYNC.RECONVERGENT B1 ;  /* 0x0000000000017941 */ /* 0x002fea0003800200 */
.L_x_25879:
[----:B------:R-:W-:Y:S01]  /*4810*/  IADD3 R28, P1, PT, R28, 0x10, RZ ;  /* 0x000000101c1c7810 */ /* 0x000fe20007f3e0ff */
[----:B------:R-:W-:Y:S01]  /*4820*/  VIADD R33, R33, 0x4 ;  /* 0x0000000421217836 */ /* 0x000fe20000000000 */
[----:B------:R-:W-:Y:S02]  /*4830*/  IADD3 R30, PT, PT, R30, 0x40, RZ ;  /* 0x000000401e1e7810 */ /* 0x000fe40007ffe0ff */
[----:B------:R-:W-:Y:S01]  /*4840*/  IADD3 R29, PT, PT, R29, 0x100, RZ ;  /* 0x000001001d1d7810 */ /* 0x000fe20007ffe0ff */
[----:B------:R-:W-:Y:S01]  /*4850*/  IMAD.X R5, RZ, RZ, R5, P1 ;  /* 0x000000ffff057224 */ /* 0x000fe200008e0605 */
[----:B------:R-:W-:Y:S07]  /*4860*/  @!P0 BRA `(.L_x_25881) ;  /* 0xfffffff000088947 */ /* 0x000fee000383ffff */
.L_x_25878:
[----:B-1----:R-:W-:Y:S05]  /*4870*/  BSYNC.RECONVERGENT B0 ;  /* 0x0000000000007941 */ /* 0x002fea0003800200 */
.L_x_25877:
        /* <DEDUP_REMOVED lines=9> */
[----:B------:R-:W-:Y:S01]  /*4910*/  LOP3.LUT R16, R2, 0x3c0, RZ, 0xc0, !PT ;  /* 0x000003c002107812 */ /* 0x000fe200078ec0ff */
        /* <DEDUP_REMOVED lines=17> */
[----:B0-----:R-:W-:-:S03]  /*4a30*/  FADD.FTZ R46, R3, R46 ;  /* 0x0000002e032e7221 */ /* 0x001fc60000010000 */
[----:B------:R-:W0:Y:S01]  /*4a40*/  SHFL.BFLY PT, R12, R37, 0x2, 0x1f ;  /* 0x0c401f00250c7f89 */ /* 0x000e2200000e0000 */
[----:B------:R-:W-:-:S03]  /*4a50*/  FADD.FTZ R0, R0, R45 ;  /* 0x0000002d00007221 */ /* 0x000fc60000010000 */
[----:B------:R-:W4:Y:S01]  /*4a60*/  SHFL.BFLY PT, R19, R36, 0x2, 0x1f ;  /* 0x0c401f0024137f89 */ /* 0x000f2200000e0000 */
[----:B------:R-:W-:-:S03]  /*4a70*/  FADD.FTZ R44, R5, R44 ;  /* 0x0000002c052c7221 */ /* 0x000fc60000010000 */
[----:B------:R-:W4:Y:S01]  /*4a80*/  SHFL.BFLY PT, R14, R35, 0x2, 0x1f ;  /* 0x0c401f00230e7f89 */ /* 0x000f2200000e0000 */
[----:B---3--:R-:W-:Y:S01]  /*4a90*/  FADD.FTZ R40, R9, R40 ;  /* 0x0000002809287221 */ /* 0x008fe20000010000 */
[----:B------:R-:W-:Y:S02]  /*4aa0*/  FADD.FTZ R42, R7, R42 ;  /* 0x0000002a072a7221 */ /* 0x000fe40000010000 */
[----:B------:R-:W3:Y:S01]  /*4ab0*/  SHFL.BFLY PT, R9, R6, 0x1, 0x1f ;  /* 0x0c201f0006097f89 */ /* 0x000ee200000e0000 */
[----:B-1----:R-:W-:-:S03]  /*4ac0*/  FADD.FTZ R10, R10, R39 ;  /* 0x000000270a0a7221 */ /* 0x002fc60000010000 */
[----:B------:R-:W1:Y:S01]  /*4ad0*/  SHFL.BFLY PT, R13, R8, 0x1, 0x1f ;  /* 0x0c201f00080d7f89 */ /* 0x000e6200000e0000 */
[----:B--2---:R-:W-:-:S03]  /*4ae0*/  FADD.FTZ R38, R11, R38 ;  /* 0x000000260b267221 */ /* 0x004fc60000010000 */
[----:B------:R-:W2:Y:S01]  /*4af0*/  SHFL.BFLY PT, R3, R46, 0x1, 0x1f ;  /* 0x0c201f002e037f89 */ /* 0x000ea200000e0000 */
[----:B0-----:R-:W-:-:S03]  /*4b00*/  FADD.FTZ R12, R12, R37 ;  /* 0x000000250c0c7221 */ /* 0x001fc60000010000 */
[----:B------:R-:W0:Y:S01]  /*4b10*/  SHFL.BFLY PT, R5, R0, 0x1, 0x1f ;  /* 0x0c201f0000057f89 */ /* 0x000e2200000e0000 */
[----:B----4-:R-:W-:-:S03]  /*4b20*/  FADD.FTZ R36, R19, R36 ;  /* 0x0000002413247221 */ /* 0x010fc60000010000 */
[----:B------:R-:W4:Y:S01]  /*4b30*/  SHFL.BFLY PT, R7, R44, 0x1, 0x1f ;  /* 0x0c201f002c077f89 */ /* 0x000f2200000e0000 */
[----:B------:R-:W-:-:S03]  /*4b40*/  FADD.FTZ R14, R14, R35 ;  /* 0x000000230e0e7221 */ /* 0x000fc60000010000 */
[----:B------:R-:W4:Y:S04]  /*4b50*/  SHFL.BFLY PT, R11, R42, 0x1, 0x1f ;  /* 0x0c201f002a0b7f89 */ /* 0x000f2800000e0000 */
[----:B------:R-:W4:Y:S01]  /*4b60*/  SHFL.BFLY PT, R15, R40, 0x1, 0x1f ;  /* 0x0c201f00280f7f89 */ /* 0x000f2200000e0000 */
[----:B---3--:R-:W-:-:S03]  /*4b70*/  FADD.FTZ R4, R6, R9 ;  /* 0x0000000906047221 */ /* 0x008fc60000010000 */
[----:B------:R-:W3:Y:S01]  /*4b80*/  SHFL.BFLY PT, R17, R10, 0x1, 0x1f ;  /* 0x0c201f000a117f89 */ /* 0x000ee200000e0000 */
[----:B-1----:R-:W-:Y:S01]  /*4b90*/  FADD.FTZ R6, R8, R13 ;  /* 0x0000000d08067221 */ /* 0x002fe20000010000 */
[----:B------:R-:W-:Y:S02]  /*4ba0*/  LEA R8, R47, UR4, 0x2 ;  /* 0x000000042f087c11 */ /* 0x000fe4000f8e10ff */
[----:B------:R-:W1:Y:S01]  /*4bb0*/  SHFL.BFLY PT, R19, R38, 0x1, 0x1f ;  /* 0x0c201f0026137f89 */ /* 0x000e6200000e0000 */
[----:B--2---:R-:W-:-:S03]  /*4bc0*/  FADD.FTZ R46, R46, R3 ;  /* 0x000000032e2e7221 */ /* 0x004fc60000010000 */
[----:B------:R-:W2:Y:S01]  /*4bd0*/  SHFL.BFLY PT, R21, R12, 0x1, 0x1f ;  /* 0x0c201f000c157f89 */ /* 0x000ea200000e0000 */
[----:B0-----:R-:W-:-:S03]  /*4be0*/  FADD.FTZ R0, R0, R5 ;  /* 0x0000000500007221 */ /* 0x001fc60000010000 */
[----:B------:R-:W0:Y:S01]  /*4bf0*/  SHFL.BFLY PT, R23, R36, 0x1, 0x1f ;  /* 0x0c201f0024177f89 */ /* 0x000e2200000e0000 */
[----:B----4-:R-:W-:-:S03]  /*4c00*/  FADD.FTZ R3, R44, R7 ;  /* 0x000000072c037221 */ /* 0x010fc60000010000 */
[----:B------:R-:W4:Y:S01]  /*4c10*/  SHFL.BFLY PT, R25, R14, 0x1, 0x1f ;  /* 0x0c201f000e197f89 */ /* 0x000f2200000e0000 */
[----:B------:R-:W-:Y:S01]  /*4c20*/  FADD.FTZ R5, R42, R11 ;  /* 0x0000000b2a057221 */ /* 0x000fe20000010000 */
[----:B------:R-:W-:Y:S01]  /*4c30*/  BAR.SYNC.DEFER_BLOCKING 0x0 ;  /* 0x0000000000007b1d */ /* 0x000fe20000010000 */
[----:B------:R-:W-:Y:S01]  /*4c40*/  FADD.FTZ R7, R40, R15 ;  /* 0x0000000f28077221 */ /* 0x000fe20000010000 */
[----:B---3--:R-:W-:Y:S01]  /*4c50*/  FADD.FTZ R17, R10, R17 ;  /* 0x000000110a117221 */ /* 0x008fe20000010000 */
[----:B-1----:R-:W-:Y:S01]  /*4c60*/  FADD.FTZ R19, R38, R19 ;  /* 0x0000001326137221 */ /* 0x002fe20000010000 */
[----:B--2---:R-:W-:Y:S01]  /*4c70*/  FADD.FTZ R21, R12, R21 ;  /* 0x000000150c157221 */ /* 0x004fe20000010000 */
        /* <DEDUP_REMOVED lines=15> */
.L_x_25883:
[----:B------:R-:W-:Y:S05]  /*4d70*/  BSYNC.RECONVERGENT B0 ;  /* 0x0000000000007941 */ /* 0x000fea0003800200 */
.L_x_25882:
        /* <DEDUP_REMOVED lines=27> */
.L_x_25885:
[----:B------:R-:W-:Y:S05]  /*4f30*/  BSYNC.RECONVERGENT B0 ;  /* 0x0000000000007941 */ /* 0x000fea0003800200 */
.L_x_25884:
        /* <DEDUP_REMOVED lines=15> */
.L_x_25887:
[----:B------:R-:W-:Y:S05]  /*5030*/  BSYNC.RECONVERGENT B0 ;  /* 0x0000000000007941 */ /* 0x000fea0003800200 */
.L_x_25886:
        /* <DEDUP_REMOVED lines=27> */
.L_x_25889:
[----:B------:R-:W-:Y:S05]  /*51f0*/  BSYNC.RECONVERGENT B0 ;  /* 0x0000000000007941 */ /* 0x000fea0003800200 */
.L_x_25888:
[----:B------:R-:W-:Y:S06]  /*5200*/  BAR.SYNC.DEFER_BLOCKING 0x0 ;  /* 0x0000000000007b1d */ /* 0x000fec0000010000 */
        /* <DEDUP_REMOVED lines=26> */
.L_x_25852:
        /* <DEDUP_REMOVED lines=8> */
.L_x_25891:
[----:B------:R-:W-:Y:S05]  /*5430*/  BSYNC B2 ;  /* 0x0000000000027941 */ /* 0x000fea0003800000 */
.L_x_25890:
[----:B------:R-:W-:Y:S01]  /*5440*/  IMAD.MOV.U32 R3, RZ, RZ, R10 ;  /* 0x000000ffff037224 */ /* 0x000fe200078e000a */
[----:B------:R-:W-:Y:S06]  /*5450*/  BRA `(.L_x_25892) ;  /* 0xffffffc000887947 */ /* 0x000fec000383ffff */
.L_x_25854:
        /* <DEDUP_REMOVED lines=8> */
.L_x_25894:
[----:B------:R-:W-:Y:S05]  /*54e0*/  BSYNC B0 ;  /* 0x0000000000007941 */ /* 0x000fea0003800000 */
.L_x_25893:
        /* <DEDUP_REMOVED lines=8> */
.L_x_25895:
[----:B------:R-:W-:Y:S02]  /*5570*/  HFMA2 R11, -RZ, RZ, 0, 2.384185791015625e-07 ;  /* 0x00000004ff0b7431 */ /* 0x000fe400000001ff */
[----:B------:R-:W-:-:S05]  /*5580*/  IMAD.MOV.U32 R4, RZ, RZ, R10 ;  /* 0x000000ffff047224 */ /* 0x000fca00078e000a */
[----:B------:R-:W-:-:S04]  /*5590*/  FMNMX.FTZ R4, R5, R4, !PT ;  /* 0x0000000405047209 */ /* 0x000fc80007810000 */
[----:B------:R-:W-:-:S07]  /*55a0*/  MOV R5, R4 ;  /* 0x0000000400057202 */ /* 0x000fce0000000f00 */
[----:B------:R-:W-:Y:S05]  /*55b0*/  WARPSYNC.COLLECTIVE R6, `(.L_x_25896) ;  /* 0x0000000006087348 */ /* 0x000fea0003c00000 */
[----:B------:R0:W1:Y:S02]  /*55c0*/  SHFL.BFLY P2, R10, R5, R11, R12 ;  /* 0x0c00000b050a7389 */ /* 0x000064000004000c */
[----:B01----:R-:W-:Y:S05]  /*55d0*/  ENDCOLLECTIVE ;  /* 0x000000000000791b */ /* 0x003fea0003800000 */
.L_x_25896:
[----:B------:R-:W-:Y:S02]  /*55e0*/  HFMA2 R11, -RZ, RZ, 0, 1.1920928955078125e-07 ;  /* 0x00000002ff0b7431 */ /* 0x000fe400000001ff */
[----:B------:R-:W-:-:S05]  /*55f0*/  IMAD.MOV.U32 R9, RZ, RZ, R10 ;  /* 0x000000ffff097224 */ /* 0x000fca00078e000a */
[----:B------:R-:W-:-:S04]  /*5600*/  FMNMX.FTZ R9, R4, R9, !PT ;  /* 0x0000000904097209 */ /* 0x000fc80007810000 */
[----:B------:R-:W-:-:S07]  /*5610*/  MOV R5, R9 ;  /* 0x0000000900057202 */ /* 0x000fce0000000f00 */
[----:B------:R-:W-:Y:S05]  /*5620*/  WARPSYNC.COLLECTIVE R6, `(.L_x_25897) ;  /* 0x0000000006087348 */ /* 0x000fea0003c00000 */
[----:B------:R0:W1:Y:S02]  /*5630*/  SHFL.BFLY P2, R10, R5, R11, R12 ;  /* 0x0c00000b050a7389 */ /* 0x000064000004000c */
[----:B01----:R-:W-:Y:S05]  /*5640*/  ENDCOLLECTIVE ;  /* 0x000000000000791b */ /* 0x003fea0003800000 */
.L_x_25897:
[----:B------:R-:W-:Y:S05]  /*5650*/  BRA `(.L_x_25898) ;  /* 0xffffffc000cc7947 */ /* 0x000fea000383ffff */
.L_x_25899:
        /* <DEDUP_REMOVED lines=10> */
.L_x_27639:


//--------------------- .text._ZN4vllm25paged_attention_v2_kernelIffLi80ELi16ELi128ELNS_18Fp8KVCacheDataTypeE0ELb1ELi512EEEvPfS2_PT_PKS3_PKT0_S9_ifPKiSB_iPKfiiiSD_SD_iiiii --------------------------
	.section	.text._ZN4vllm25paged_attention_v2_kernelIffLi80ELi16ELi128ELNS_18Fp8KVCacheDataTypeE0ELb1ELi512EEEvPfS2_PT_PKS3_PKT0_S9_ifPKiSB_iPKfiiiSD_SD_iiiii,"ax",@progbits
	.align	128
        .global         _ZN4vllm25paged_attention_v2_kernelIffLi80ELi16ELi128ELNS_18Fp8KVCacheDataTypeE0ELb1ELi512EEEvPfS2_PT_PKS3_PKT0_S9_ifPKiSB_iPKfiiiSD_SD_iiiii
        .type           _ZN4vllm25paged_attention_v2_kernelIffLi80ELi16ELi128ELNS_18Fp8KVCacheDataTypeE0ELb1ELi512EEEvPfS2_PT_PKS3_PKT0_S9_ifPKiSB_iPKfiiiSD_SD_iiiii,@function
        .size           _ZN4vllm25paged_attention_v2_kernelIffLi80ELi16ELi128ELNS_18Fp8KVCacheDataTypeE0ELb1ELi512EEEvPfS2_PT_PKS3_PKT0_S9_ifPKiSB_iPKfiiiSD_SD_iiiii,(.L_x_27640 - _ZN4vllm25paged_attention_v2_kernelIffLi80ELi16ELi128ELNS_18Fp8KVCacheDataTypeE0ELb1ELi512EEEvPfS2_PT_PKS3_PKT0_S9_ifPKiSB_iPKfiiiSD_SD_iiiii)
        .other          _ZN4vllm25paged_attention_v2_kernelIffLi80ELi16ELi128ELNS_18Fp8KVCacheDataTypeE0ELb1ELi512EEEvPfS2_PT_PKS3_PKT0_S9_ifPKiSB_iPKfiiiSD_SD_iiiii,@"STO_CUDA_ENTRY STV_DEFAULT"
_ZN4vllm25paged_attention_v2_kernelIffLi80ELi16ELi128ELNS_18Fp8KVCacheDataTypeE0ELb1ELi512EEEvPfS2_PT_PKS3_PKT0_S9_ifPKiSB_iPKfiiiSD_SD_iiiii:
.text._ZN4vllm25paged_attention_v2_kernelIffLi80ELi16ELi128ELNS_18Fp8KVCacheDataTypeE0ELb1ELi512EEEvPfS2_PT_PKS3_PKT0_S9_ifPKiSB_iPKfiiiSD_SD_iiiii:
        /* <DEDUP_REMOVED lines=48> */
[----:B------:R-:W-:-:S06]  /*0300*/  @!P0 LEA.HI.X R3, R3, R11, R8, 0x2, P1 ;  /* 0x0000000b03038211 */ /* 0x000fcc00008f1408 */
[----:B------:R-:W4:Y:S01]  /*0310*/  @!P0 LDG.E.64.CONSTANT R2, desc[UR12][R2.64] ;  /* 0x0000000c02028981 */ /* 0x000f22000c1e9b00 */
[----:B---3--:R-:W-:Y:S01]  /*0320*/  IADD3 R0, PT, PT, RZ, -R7, RZ ;  /* 0x80000007ff007210 */ /* 0x008fe20007ffe0ff */
[----:B------:R-:W-:Y:S01]  /*0330*/  IMAD.MOV.U32 R6, RZ, RZ, RZ ;  /* 0x000000ffff067224 */ /* 0x000fe200078e00ff */
[----:B--2---:R-:W-:Y:S01]  /*0340*/  IABS R8, UR20 ;  /* 0x0000001400087c13 */ /* 0x004fe20008000000 */
        /* <DEDUP_REMOVED lines=14> */
[----:B------:R-:W-:-:S08]  /*0430*/  IMAD.MOV.U32 R40, RZ, RZ, -0x800001 ;  /* 0xff7fffffff287424 */ /* 0x000fd000078e00ff */
        /* <DEDUP_REMOVED lines=13> */
[----:B------:R-:W2:Y:S01]  /*0510*/  I2F.RP R10, R0 ;  /* 0x00000000000a7306 */ /* 0x000ea20000209400 */
[----:B------:R-:W-:Y:S02]  /*0520*/  MOV R41, R0 ;  /* 0x0000000000297202 */ /* 0x000fe40000000f00 */
[----:B------:R-:W-:Y:S02]  /*0530*/  UMOV UR14, UR4 ;  /* 0x00000004000e7c82 */ /* 0x000fe40008000000 */
[----:B------:R-:W-:Y:S02]  /*0540*/  @!UP1 UIADD3 UR14, UPT, UPT, -UR14, URZ, URZ ;  /* 0x000000ff0e0e9290 */ /* 0x000fe4000fffe1ff */
        /* <DEDUP_REMOVED lines=8> */
[----:B0-----:R-:W-:-:S02]  /*05d0*/  IADD3 R8, PT, PT, R10, 0xffffffe, RZ ;  /* 0x0ffffffe0a087810 */ /* 0x001fc40007ffe0ff */
[----:B------:R-:W-:Y:S01]  /*05e0*/  MOV R10, UR9 ;  /* 0x00000009000a7c02 */ /* 0x000fe20008000f00 */
[----:B------:R-:W-:-:S04]  /*05f0*/  ULOP3.LUT UR9, UR9, UR26, URZ, 0x3c, !UPT ;  /* 0x0000001a09097292 */ /* 0x000fc8000f8e3cff */
[----:B------:R0:W3:Y:S01]  /*0600*/  F2I.FTZ.U32.TRUNC.NTZ R9, R8 ;  /* 0x0000000800097305 */ /* 0x0000e2000021f000 */
[----:B------:R-:W-:Y:S02]  /*0610*/  UISETP.GE.AND UP2, UPT, UR9, URZ, UPT ;  /* 0x000000ff0900728c */ /* 0x000fe4000bf46270 */
[----:B------:R-:W-:-:S05]  /*0620*/  ULOP3.LUT UR9, UR17, UR14, URZ, 0x3c, !UPT ;  /* 0x0000000e11097292 */ /* 0x000fca000f8e3cff */
[----:B--2---:R-:W1:Y:S01]  /*0630*/  MUFU.RCP R5, R5 ;  /* 0x0000000500057308 */ /* 0x004e620000001000 */
[----:B0-----:R-:W-:-:S05]  /*0640*/  HFMA2 R8, -RZ, RZ, 0, 0 ;  /* 0x00000000ff087431 */ /* 0x001fca00000001ff */
[----:B------:R-:W-:Y:S02]  /*0650*/  R2UR UR6, R8 ;  /* 0x00000000080672ca */ /* 0x000fe400000e0000 */
[----:B---3--:R-:W-:Y:S02]  /*0660*/  R2UR UR7, R9 ;  /* 0x00000000090772ca */ /* 0x008fe400000e0000 */
[----:B------:R-:W-:-:S04]  /*0670*/  IABS R8, R10 ;  /* 0x0000000a00087213 */ /* 0x000fc80000000000 */
[----:B------:R-:W-:Y:S01]  /*0680*/  R2UR UR11, R8 ;  /* 0x00000000080b72ca */ /* 0x000fe200000e0000 */
[----:B-1----:R-:W-:Y:S02]  /*0690*/  VIADD R6, R5, 0xffffffe ;  /* 0x0ffffffe05067836 */ /* 0x002fe40000000000 */
[----:B------:R-:W-:Y:S02]  /*06a0*/  IMAD R5, R9, R0, RZ ;  /* 0x0000000009057224 */ /* 0x000fe400078e02ff */
[----:B------:R0:W1:Y:S02]  /*06b0*/  F2I.FTZ.U32.TRUNC.NTZ R7, R6 ;  /* 0x0000000600077305 */ /* 0x000064000021f000 */
[----:B------:R-:W-:-:S04]  /*06c0*/  IMAD.MOV R5, RZ, RZ, -R5 ;  /* 0x000000ffff057224 */ /* 0x000fc800078e0a05 */
[----:B------:R-:W-:Y:S02]  /*06d0*/  IMAD.HI.U32 R5, R9, R5, UR6 ;  /* 0x0000000609057e27 */ /* 0x000fe4000f8e0005 */
[----:B------:R-:W2:Y:S02]  /*06e0*/  S2R R9, SR_CgaCtaId ;  /* 0x0000000000097919 */ /* 0x000ea40000008800 */
[----:B0-----:R-:W-:Y:S01]  /*06f0*/  IMAD.MOV.U32 R6, RZ, RZ, RZ ;  /* 0x000000ffff067224 */ /* 0x001fe200078e00ff */
[----:B------:R-:W-:Y:S01]  /*0700*/  R2UR UR25, R5 ;  /* 0x00000000051972ca */ /* 0x000fe200000e0000 */
[----:B------:R-:W-:-:S03]  /*0710*/  IMAD.MOV R5, RZ, RZ, -R11 ;  /* 0x000000ffff057224 */ /* 0x000fc600078e0a0b */
[----:B------:R-:W-:Y:S01]  /*0720*/  R2UR UR4, R6 ;  /* 0x00000000060472ca */ /* 0x000fe200000e0000 */
[----:B-1----:R-:W-:Y:S01]  /*0730*/  IMAD.MOV R13, RZ, RZ, -R7 ;  /* 0x000000ffff0d7224 */ /* 0x002fe200078e0a07 */
[----:B------:R-:W-:-:S03]  /*0740*/  R2UR UR5, R7 ;  /* 0x00000000070572ca */ /* 0x000fc600000e0000 */
[----:B------:R-:W-:-:S10]  /*0750*/  IMAD R6, R13, R12, RZ ;  /* 0x0000000c0d067224 */ /* 0x000fd400078e02ff */
[----:B------:R-:W-:Y:S01]  /*0760*/  IMAD.HI.U32 R6, R7, R6, UR4 ;  /* 0x0000000407067e27 */ /* 0x000fe2000f8e0006 */
[----:B------:R-:W-:-:S04]  /*0770*/  MOV R7, R14 ;  /* 0x0000000e00077202 */ /* 0x000fc80000000f00 */
[----:B------:R-:W-:Y:S02]  /*0780*/  R2UR UR6, R7 ;  /* 0x00000000070672ca */ /* 0x000fe400000e0000 */
        /* <DEDUP_REMOVED lines=9> */
[----:B------:R-:W-:Y:S01]  /*0820*/  MOV R6, 0x400 ;  /* 0x0000040000067802 */ /* 0x000fe20000000f00 */
[----:B------:R-:W-:Y:S01]  /*0830*/  IMAD R7, R0, R7, UR11 ;  /* 0x0000000b00077e24 */ /* 0x000fe2000f8e0207 */
[----:B------:R-:W0:Y:S02]  /*0840*/  LDCU UR11, c[0x0][0x3f8] ;  /* 0x00007f00ff0b77ac */ /* 0x000e240008000800 */
[----:B------:R-:W-:Y:S02]  /*0850*/  ISETP.GT.U32.AND P1, PT, R12, R5, PT ;  /* 0x000000050c00720c */ /* 0x000fe40003f24070 */
[----:B------:R-:W-:Y:S01]  /*0860*/  ISETP.GT.U32.AND P2, PT, R0, R7, PT ;  /* 0x000000070000720c */ /* 0x000fe20003f44070 */
[----:B------:R-:W-:Y:S01]  /*0870*/  USHF.R.U32.HI UR4, URZ, 0x4, UR4 ;  /* 0x00000004ff047899 */ /* 0x000fe20008011604 */
[----:B--2---:R-:W-:Y:S01]  /*0880*/  LEA R8, R9, R6, 0x18 ;  /* 0x0000000609087211 */ /* 0x004fe200078ec0ff */
[----:B------:R-:W1:Y:S02]  /*0890*/  LDCU UR6, c[0x0][0x3c8] ;  /* 0x00007900ff0677ac */ /* 0x000e640008000800 */
[----:B------:R-:W-:-:S06]  /*08a0*/  UISETP.LT.U32.AND UP3, UPT, UR4, UR5, UPT ;  /* 0x000000050400728c */ /* 0x000fcc000bf61070 */
[----:B------:R-:W-:Y:S01]  /*08b0*/  VOTEU.ANY UP4, P1 ;  /* 0x0000000000ff7886 */ /* 0x000fe20000880100 */
[----:B------:R-:W-:Y:S01]  /*08c0*/  PLOP3.LUT P1, PT, PT, PT, UP4, 0x80, 0x8 ;  /* 0x000000000008781c */ /* 0x000fe20003f2f048 */
[----:B------:R-:W-:Y:S01]  /*08d0*/  VOTEU.ANY UP5, P2 ;  /* 0x0000000000ff7886 */ /* 0x000fe200010a0100 */
[----:B------:R-:W-:Y:S01]  /*08e0*/  PLOP3.LUT P2, PT, PT, PT, UP5, 0x80, 0x8 ;  /* 0x000000000008781c */ /* 0x000fe20003f4f058 */
[----:B------:R-:W-:Y:S02]  /*08f0*/  USEL UR4, UR4, UR5, UP3 ;  /* 0x0000000504047287 */ /* 0x000fe40009800000 */
[----:B------:R-:W-:Y:S02]  /*0900*/  @!UP4 UIADD3 UR8, UPT, UPT, UR8, 0x1, URZ ;  /* 0x000000010808c890 */ /* 0x000fe4000fffe0ff */
[----:B------:R-:W-:Y:S02]  /*0910*/  @!UP5 UIADD3 UR7, UPT, UPT, UR7, 0x1, URZ ;  /* 0x000000010707d890 */ /* 0x000fe4000fffe0ff */
[----:B------:R-:W-:-:S02]  /*0920*/  UISETP.GE.AND UP4, UPT, UR9, URZ, UPT ;  /* 0x000000ff0900728c */ /* 0x000fc4000bf86270 */
[----:B0-----:R-:W-:Y:S02]  /*0930*/  @UP0 UIMAD UR9, UR20, UR11, UR17 ;  /* 0x0000000b140902a4 */ /* 0x001fe4000f8e0211 */
[-C--:B------:R-:W-:Y:S01]  /*0940*/  @!P1 IADD3 R5, PT, PT, R5, -R12.reuse, RZ ;  /* 0x8000000c05059210 */ /* 0x080fe20007ffe0ff */
[----:B-1----:R-:W-:Y:S01]  /*0950*/  UIMAD UR6, UR16, UR6, URZ ;  /* 0x00000006100672a4 */ /* 0x002fe2000f8e02ff */
[----:B------:R-:W-:Y:S01]  /*0960*/  @!P2 IMAD.IADD R7, R7, 0x1, -R0 ;  /* 0x000000010707a824 */ /* 0x000fe200078e0a00 */
[----:B------:R-:W-:Y:S01]  /*0970*/  @UP0 UIMAD UR9, UR9, UR27, 0x1 ;  /* 0x00000001090904a4 */ /* 0x000fe2000f8e021b */
[----:B------:R-:W-:Y:S02]  /*0980*/  ISETP.GE.U32.AND P1, PT, R5, R12, PT ;  /* 0x0000000c0500720c */ /* 0x000fe40003f26070 */
[----:B------:R-:W-:Y:S02]  /*0990*/  LOP3.LUT R5, R4, 0x1, RZ, 0xc0, !PT ;  /* 0x0000000104057812 */ /* 0x000fe400078ec0ff */
[----:B------:R-:W-:Y:S01]  /*09a0*/  ISETP.GE.U32.AND P2, PT, R7, R0, PT ;  /* 0x000000000700720c */ /* 0x000fe20003f46070 */
[----:B------:R-:W-:-:S02]  /*09b0*/  IMAD.U32 R7, RZ, RZ, UR18 ;  /* 0x00000012ff077e24 */ /* 0x000fc4000f8e00ff */
[----:B------:R-:W-:Y:S01]  /*09c0*/  IMAD R8, R5, 0xa0, R8 ;  /* 0x000000a005087824 */ /* 0x000fe200078e0208 */
[--C-:B------:R-:W-:Y:S02]  /*09d0*/  SHF.R.U32.HI R5, RZ, 0x1, R4.reuse ;  /* 0x00000001ff057819 */ /* 0x100fe40000011604 */
[----:B------:R-:W-:Y:S02]  /*09e0*/  SHF.R.U32.HI R4, RZ, 0x5, R4 ;  /* 0x00000005ff047819 */ /* 0x000fe40000011604 */
[----:B------:R-:W-:Y:S01]  /*09f0*/  @!P0 LEA R8, R5, R8, 0x3 ;  /* 0x0000000805088211 */ /* 0x000fe200078e18ff */
[----:B------:R-:W-:Y:S01]  /*0a00*/  VOTEU.ANY UP5, P1 ;  /* 0x0000000000ff7886 */ /* 0x000fe200008a0100 */
[----:B------:R-:W-:-:S03]  /*0a10*/  LEA R7, R7, R4, 0x5 ;  /* 0x0000000407077211 */ /* 0x000fc600078e28ff */
[----:B------:R-:W-:Y:S01]  /*0a20*/  VOTEU.ANY UP6, P2 ;  /* 0x0000000000ff7886 */ /* 0x000fe200010c0100 */
[----:B------:R-:W-:Y:S02]  /*0a30*/  @UP5 UIADD3 UR8, UPT, UPT, UR8, 0x1, URZ ;  /* 0x0000000108085890 */ /* 0x000fe4000fffe0ff */
[----:B------:R-:W-:Y:S02]  /*0a40*/  UISETP.NE.AND UP5, UPT, UR14, URZ, UPT ;  /* 0x000000ff0e00728c */ /* 0x000fe4000bfa5270 */
[----:B------:R-:W-:-:S03]  /*0a50*/  @UP6 UIADD3 UR7, UPT, UPT, UR7, 0x1, URZ ;  /* 0x0000000107076890 */ /* 0x000fc6000fffe0ff */
[----:B------:R-:W-:Y:S02]  /*0a60*/  UMOV UR15, UR8 ;  /* 0x00000008000f7c82 */ /* 0x000fe40008000000 */
[----:B------:R-:W-:-:S04]  /*0a70*/  @!UP4 UIADD3 UR15, UPT, UPT, -UR15, URZ, URZ ;  /* 0x000000ff0f0fc290 */ /* 0x000fc8000fffe1ff */
[----:B------:R-:W-:-:S03]  /*0a80*/  @!UP5 ULOP3.LUT UR15, URZ, UR14, URZ, 0x33, !UPT ;  /* 0x0000000eff0fd292 */ /* 0x000fc6000f8e33ff */
[----:B------:R-:W-:Y:S01]  /*0a90*/  UMOV UR14, UR7 ;  /* 0x00000007000e7c82 */ /* 0x000fe20008000000 */
[----:B------:R-:W-:Y:S02]  /*0aa0*/  @!UP0 UIMAD UR5, UR10, UR11, UR15 ;  /* 0x0000000b0a0582a4 */ /* 0x000fe4000f8e020f */
[----:B------:R-:W-:Y:S02]  /*0ab0*/  @!UP2 UIADD3 UR14, UPT, UPT, -UR14, URZ, URZ ;  /* 0x000000ff0e0ea290 */ /* 0x000fe4000fffe1ff */
[----:B------:R-:W-:Y:S02]  /*0ac0*/  @!UP0 UIADD3 UR5, UPT, UPT, -UR5, URZ, URZ ;  /* 0x000000ff05058290 */ /* 0x000fe4000fffe1ff */
[----:B------:R-:W-:Y:S02]  /*0ad0*/  @!UP1 ULOP3.LUT UR14, URZ, UR26, URZ, 0x33, !UPT ;  /* 0x0000001aff0e9292 */ /* 0x000fe4000f8e33ff */
[----:B------:R-:W-:Y:S01]  /*0ae0*/  @!UP0 UIMAD UR9, UR27, UR5, 0x1 ;  /* 0x000000011b0984a4 */ /* 0x000fe2000f8e0205 */
[----:B----4-:R0:W-:Y:S01]  /*0af0*/  @!P0 STS.64 [R8], R2 ;  /* 0x0000000208008388 */ /* 0x0101e20000000a00 */
[----:B------:R-:W-:Y:S01]  /*0b00*/  BAR.SYNC.DEFER_BLOCKING 0x0 ;  /* 0x0000000000007b1d */ /* 0x000fe20000010000 */
[----:B------:R-:W-:-:S13]  /*0b10*/  ISETP.GE.U32.AND P0, PT, R7, UR4, PT ;  /* 0x0000000407007c0c */ /* 0x000fda000bf06070 */
[----:B0-----:R-:W-:Y:S05]  /*0b20*/  @P0 BRA `(.L_x_25901) ;  /* 0x0000000c00000947 */ /* 0x001fea0003800000 */
[----:B------:R-:W0:Y:S01]  /*0b30*/  LDCU UR4, c[0x0][0x3e0] ;  /* 0x00007c00ff0477ac */ /* 0x000e220008000800 */
[----:B------:R-:W-:Y:S01]  /*0b40*/  IMAD.WIDE.U32 R2, R7, 0x4, RZ ;  /* 0x0000000407027825 */ /* 0x000fe200078e00ff */
[C---:B------:R-:W-:Y:S01]  /*0b50*/  SHF.L.U32 R0, R5.reuse, 0x2, RZ ;  /* 0x0000000205007819 */ /* 0x040fe200000006ff */
[----:B------:R-:W1:Y:S02]  /*0b60*/  LDCU.64 UR10, c[0x0][0x3b8] ;  /* 0x00007700ff0a77ac */ /* 0x000e640008000a00 */
[----:B------:R-:W-:Y:S01]  /*0b70*/  IMAD.U32 R11, RZ, RZ, UR6 ;  /* 0x00000006ff0b7e24 */ /* 0x000fe2000f8e00ff */
[----:B------:R-:W-:Y:S01]  /*0b80*/  LOP3.LUT R45, R0, 0x3c, RZ, 0xc0, !PT ;  /* 0x0000003c002d7812 */ /* 0x000fe200078ec0ff */
[----:B------:R-:W-:Y:S01]  /*0b90*/  VIADD R6, R6, 0x160 ;  /* 0x0000016006067836 */ /* 0x000fe20000000000 */
[----:B------:R-:W-:Y:S01]  /*0ba0*/  LOP3.LUT R0, R5, 0xf, RZ, 0xc0, !PT ;  /* 0x0000000f05007812 */ /* 0x000fe200078ec0ff */
[----:B------:R-:W-:Y:S01]  /*0bb0*/  IMAD.WIDE R2, R11, 0x4, R2 ;  /* 0x000000040b027825 */ /* 0x000fe200078e0202 */
[----:B------:R-:W-:-:S02]  /*0bc0*/  LEA R39, R4, R45, 0x6 ;  /* 0x0000002d04277211 */ /* 0x000fc400078e30ff */
[----:B------:R-:W-:Y:S02]  /*0bd0*/  LEA R6, R9, R6, 0x18 ;  /* 0x0000000609067211 */ /* 0x000fe400078ec0ff */
[----:B------:R-:W-:Y:S02]  /*0be0*/  LEA R9, R4, UR24, 0x4 ;  /* 0x0000001804097c11 */ /* 0x000fe4000f8e20ff */
[----:B------:R-:W-:Y:S01]  /*0bf0*/  MOV R5, R7 ;  /* 0x0000000700057202 */ /* 0x000fe20000000f00 */
[----:B------:R-:W-:Y:S01]  /*0c00*/  IMAD.IADD R39, R39, 0x1, R6 ;  /* 0x0000000127277824 */ /* 0x000fe200078e0206 */
[----:B0-----:R-:W-:Y:S01]  /*0c10*/  UIMAD UR4, UR15, UR4, URZ ;  /* 0x000000040f0472a4 */ /* 0x001fe2000f8e02ff */
[----:B------:R-:W-:Y:S01]  /*0c20*/  IMAD.IADD R0, R0, 0x1, R9 ;  /* 0x0000000100007824 */ /* 0x000fe200078e0209 */
[----:B------:R-:W-:Y:S02]  /*0c30*/  MOV R40, 0xff7fffff ;  /* 0xff7fffff00287802 */ /* 0x000fe40000000f00 */
[----:B-1----:R-:W-:Y:S01]  /*0c40*/  IADD3 R2, P0, PT, R2, UR10, RZ ;  /* 0x0000000a02027c10 */ /* 0x002fe2000ff1e0ff */
[----:B------:R-:W-:Y:S01]  /*0c50*/  VIADD R38, R0, -UR21 ;  /* 0x8000001500267c36 */ /* 0x000fe20008000000 */
[----:B------:R-:W-:Y:S01]  /*0c60*/  IADD3 R36, PT, PT, R9, 0x1, RZ ;  /* 0x0000000109247810 */ /* 0x000fe20007ffe0ff */
[----:B------:R-:W-:Y:S01]  /*0c70*/  IMAD.U32 R4, RZ, RZ, UR4 ;  /* 0x00000004ff047e24 */ /* 0x000fe2000f8e00ff */
[----:B------:R-:W-:-:S02]  /*0c80*/  IADD3.X R3, PT, PT, R3, UR11, RZ, P0, !PT ;  /* 0x0000000b03037c10 */ /* 0x000fc400087fe4ff */
[----:B------:R-:W-:Y:S02]  /*0c90*/  IADD3 R44, P0, PT, R45, UR4, RZ ;  /* 0x000000042d2c7c10 */ /* 0x000fe4000ff1e0ff */
[----:B------:R-:W-:Y:S02]  /*0ca0*/  IADD3 R37, PT, PT, R0, 0x1, RZ ;  /* 0x0000000100257810 */ /* 0x000fe40007ffe0ff */
[----:B------:R-:W-:-:S09]  /*0cb0*/  LEA.HI.X.SX32 R45, R4, RZ, 0x1, P0 ;  /* 0x000000ff042d7211 */ /* 0x000fd200000f0eff */
.L_x_25906:
        /* <DEDUP_REMOVED lines=41> */
[----:B------:R-:W-:Y:S02]  /*0f50*/  ISETP.GT.U32.AND P0, PT, R11, R6, PT ;  /* 0x000000060b00720c */ /* 0x000fe40003f04070 */
[----:B0-----:R-:W-:-:S11]  /*0f60*/  LOP3.LUT R4, R7, 0x1, RZ, 0xc0, !PT ;  /* 0x0000000107047812 */ /* 0x001fd600078ec0ff */
[----:B------:R-:W-:Y:S01]  /*0f70*/  @!P0 IMAD.IADD R6, R6, 0x1, -R11 ;  /* 0x0000000106068824 */ /* 0x000fe200078e0a0b */
[----:B------:R-:W-:-:S04]  /*0f80*/  ISETP.GT.AND P0, PT, R8, UR4, PT ;  /* 0x0000000408007c0c */ /* 0x000fc8000bf04270 */
[----:B------:R-:W-:Y:S02]  /*0f90*/  @!P2 IADD3 R6, PT, PT, -R6, RZ, RZ ;  /* 0x000000ff0606a210 */ /* 0x000fe40007ffe1ff */
        /* <DEDUP_REMOVED lines=8> */
.L_x_25903:
[----:B------:R-:W2:Y:S01]  /*1020*/  LDG.E.CONSTANT R7, desc[UR12][R2.64] ;  /* 0x0000000c02077981 */ /* 0x000ea2000c1e9900 */
[----:B------:R-:W0:Y:S01]  /*1030*/  S2R R9, SR_CgaCtaId ;  /* 0x0000000000097919 */ /* 0x000e220000008800 */
[----:B------:R-:W-:Y:S01]  /*1040*/  MOV R8, 0x400 ;  /* 0x0000040000087802 */ /* 0x000fe20000000f00 */
        /* <DEDUP_REMOVED lines=19> */
[----:B---3--:R-:W-:Y:S02]  /*1180*/  FFMA.FTZ R35, R32, R8, R27 ;  /* 0x0000000820237223 */ /* 0x008fe4000001001b */
[----:B------:R-:W2:Y:S01]  /*1190*/  LDG.E.64.CONSTANT R26, desc[UR12][R46.64+0x900] ;  /* 0x0009000c2e1a7981 */ /* 0x000ea2000c1e9b00 */
[----:B------:R-:W-:Y:S01]  /*11a0*/  FMUL.FTZ R8, R25, R11 ;  /* 0x0000000b19087220 */ /* 0x000fe20000410000 */
[----:B----4-:R-:W-:-:S03]  /*11b0*/  FFMA.FTZ R35, R18, R12, R35 ;  /* 0x0000000c12237223 */ /* 0x010fc60000010023 */
[----:B------:R-:W-:Y:S02]  /*11c0*/  FFMA.FTZ R24, R33, R9, R8 ;  /* 0x0000000921187223 */ /* 0x000fe40000010008 */
[----:B------:R-:W0:Y:S02]  /*11d0*/  LDS.128 R8, [R43+0x20] ;  /* 0x000020002b087984 */ /* 0x000e240000000c00 */
[----:B------:R-:W-:Y:S02]  /*11e0*/  FFMA.FTZ R12, R19, R13, R24 ;  /* 0x0000000d130c7223 */ /* 0x000fe40000010018 */
[----:B------:R-:W3:Y:S01]  /*11f0*/  LDG.E.64.CONSTANT R24, desc[UR12][R46.64+0xa00] ;  /* 0x000a000c2e187981 */ /* 0x000ee2000c1e9b00 */
[----:B------:R-:W-:Y:S01]  /*1200*/  FFMA.FTZ R35, R16, R14, R35 ;  /* 0x0000000e10237223 */ /* 0x000fe20000010023 */
[----:B------:R-:W-:Y:S02]  /*1210*/  FFMA.FTZ R12, R17, R15, R12 ;  /* 0x0000000f110c7223 */ /* 0x000fe4000001000c */
[----:B------:R-:W1:Y:S04]  /*1220*/  LDS.128 R16, [R43+0x30] ;  /* 0x000030002b107984 */ /* 0x000e680000000c00 */
[----:B------:R-:W4:Y:S01]  /*1230*/  LDG.E.64.CONSTANT R32, desc[UR12][R46.64+0x1200] ;  /* 0x0012000c2e207981 */ /* 0x000f22000c1e9b00 */
[----:B0-----:R-:W-:Y:S01]  /*1240*/  FFMA.FTZ R35, R22, R8, R35 ;  /* 0x0000000816237223 */ /* 0x001fe20000010023 */
[----:B------:R-:W-:-:S02]  /*1250*/  FFMA.FTZ R12, R23, R9, R12 ;  /* 0x00000009170c7223 */ /* 0x000fc4000001000c */
[----:B------:R-:W4:Y:S01]  /*1260*/  LDG.E.64.CONSTANT R22, desc[UR12][R46.64+0xb00] ;  /* 0x000b000c2e167981 */ /* 0x000f22000c1e9b00 */
[----:B------:R-:W-:Y:S01]  /*1270*/  FFMA.FTZ R35, R20, R10, R35 ;  /* 0x0000000a14237223 */ /* 0x000fe20000010023 */
[----:B------:R-:W-:Y:S02]  /*1280*/  FFMA.FTZ R10, R21, R11, R12 ;  /* 0x0000000b150a7223 */ /* 0x000fe4000001000c */
[----:B------:R-:W4:Y:S01]  /*1290*/  LDG.E.64.CONSTANT R20, desc[UR12][R46.64+0xc00] ;  /* 0x000c000c2e147981 */ /* 0x000f22000c1e9b00 */
[----:B-1----:R-:W-:-:S03]  /*12a0*/  FFMA.FTZ R35, R6, R16, R35 ;  /* 0x0000001006237223 */ /* 0x002fc60000010023 */
[----:B------:R-:W0:Y:S04]  /*12b0*/  LDS.128 R12, [R43+0x40] ;  /* 0x000040002b0c7984 */ /* 0x000e280000000c00 */
[----:B------:R-:W4:Y:S01]  /*12c0*/  LDG.E.64.CONSTANT R8, desc[UR12][R46.64+0xd00] ;  /* 0x000d000c2e087981 */ /* 0x000f22000c1e9b00 */
[----:B------:R-:W-:Y:S01]  /*12d0*/  FFMA.FTZ R10, R7, R17, R10 ;  /* 0x00000011070a7223 */ /* 0x000fe2000001000a */
[----:B------:R-:W-:Y:S02]  /*12e0*/  FFMA.FTZ R17, R28, R18, R35 ;  /* 0x000000121c117223 */ /* 0x000fe40000010023 */
[----:B------:R-:W4:Y:S01]  /*12f0*/  LDG.E.64.CONSTANT R6, desc[UR12][R46.64+0xe00] ;  /* 0x000e000c2e067981 */ /* 0x000f22000c1e9b00 */
[----:B------:R-:W-:-:S03]  /*1300*/  FFMA.FTZ R16, R29, R19, R10 ;  /* 0x000000131d107223 */ /* 0x000fc6000001000a */
[----:B------:R-:W4:Y:S04]  /*1310*/  LDG.E.64.CONSTANT R28, desc[UR12][R46.64+0xf00] ;  /* 0x000f000c2e1c7981 */ /* 0x000f28000c1e9b00 */
[----:B------:R-:W4:Y:S04]  /*1320*/  LDG.E.64.CONSTANT R10, desc[UR12][R46.64+0x1000] ;  /* 0x0010000c2e0a7981 */ /* 0x000f28000c1e9b00 */
[----:B------:R-:W4:Y:S01]  /*1330*/  LDG.E.64.CONSTANT R34, desc[UR12][R46.64+0x1300] ;  /* 0x0013000c2e227981 */ /* 0x000f22000c1e9b00 */
[----:B0-----:R-:W-:Y:S01]  /*1340*/  FFMA.FTZ R17, R30, R12, R17 ;  /* 0x0000000c1e117223 */ /* 0x001fe20000010011 */
[----:B------:R-:W-:-:S02]  /*1350*/  FFMA.FTZ R16, R31, R13, R16 ;  /* 0x0000000d1f107223 */ /* 0x000fc40000010010 */
[----:B------:R-:W4:Y:S01]  /*1360*/  LDG.E.64.CONSTANT R30, desc[UR12][R46.64+0x1100] ;  /* 0x0011000c2e1e7981 */ /* 0x000f22000c1e9b00 */
[----:B------:R-:W-:Y:S01]  /*1370*/  UMOV UR4, 0xffffffff ;  /* 0xffffffff00047882 */ /* 0x000fe20000000000 */
[----:B------:R-:W-:Y:S02]  /*1380*/  ISETP.NE.AND P1, PT, R4, RZ, PT ;  /* 0x000000ff0400720c */ /* 0x000fe40003f25270 */
[----:B-----5:R-:W-:Y:S01]  /*1390*/  FSETP.NEU.FTZ.AND P0, PT, R42, RZ, PT ;  /* 0x000000ff2a00720b */ /* 0x020fe20003f1d000 */
[----:B--2---:R-:W-:Y:S01]  /*13a0*/  FFMA.FTZ R13, R26, R14, R17 ;  /* 0x0000000e1a0d7223 */ /* 0x004fe20000010011 */
[----:B------:R-:W-:Y:S02]  /*13b0*/  FFMA.FTZ R12, R27, R15, R16 ;  /* 0x0000000f1b0c7223 */ /* 0x000fe40000010010 */
[----:B------:R-:W3:Y:S02]  /*13c0*/  LDS.128 R16, [R43+0x50] ;  /* 0x000050002b107984 */ /* 0x000ee40000000c00 */
[----:B---3--:R-:W-:Y:S01]  /*13d0*/  FFMA.FTZ R27, R24, R16, R13 ;  /* 0x00000010181b7223 */ /* 0x008fe2000001000d */
[----:B------:R-:W-:-:S02]  /*13e0*/  FFMA.FTZ R16, R25, R17, R12 ;  /* 0x0000001119107223 */ /* 0x000fc4000001000c */
[----:B------:R-:W0:Y:S01]  /*13f0*/  LDS.128 R12, [R43+0x60] ;  /* 0x000060002b0c7984 */ /* 0x000e220000000c00 */
[----:B----4-:R-:W-:Y:S01]  /*1400*/  FFMA.FTZ R27, R22, R18, R27 ;  /* 0x00000012161b7223 */ /* 0x010fe2000001001b */
[----:B------:R-:W-:Y:S02]  /*1410*/  FFMA.FTZ R22, R23, R19, R16 ;  /* 0x0000001317167223 */ /* 0x000fe40000010010 */
[----:B------:R-:W1:Y:S01]  /*1420*/  LDS.128 R16, [R43+0x70] ;  /* 0x000070002b107984 */ /* 0x000e620000000c00 */
[----:B0-----:R-:W-:Y:S01]  /*1430*/  FFMA.FTZ R27, R20, R12, R27 ;  /* 0x0000000c141b7223 */ /* 0x001fe2000001001b */
[----:B------:R-:W-:Y:S02]  /*1440*/  FFMA.FTZ R12, R21, R13, R22 ;  /* 0x0000000d150c7223 */ /* 0x000fe40000010016 */
[----:B------:R-:W0:Y:S01]  /*1450*/  LDS.128 R20, [R43+0x80] ;  /* 0x000080002b147984 */ /* 0x000e220000000c00 */
[----:B------:R-:W-:-:S03]  /*1460*/  FFMA.FTZ R13, R8, R14, R27 ;  /* 0x0000000e080d7223 */ /* 0x000fc6000001001b */
[----:B------:R-:W2:Y:S01]  /*1470*/  LDS.128 R24, [R43+0x90] ;  /* 0x000090002b187984 */ /* 0x000ea20000000c00 */
[----:B------:R-:W-:Y:S01]  /*1480*/  FFMA.FTZ R12, R9, R15, R12 ;  /* 0x0000000f090c7223 */ /* 0x000fe2000001000c */
[----:B-1----:R-:W-:-:S03]  /*1490*/  FFMA.FTZ R13, R6, R16, R13 ;  /* 0x00000010060d7223 */ /* 0x002fc6000001000d */
[----:B------:R-:W-:Y:S01]  /*14a0*/  FFMA.FTZ R12, R7, R17, R12 ;  /* 0x00000011070c7223 */ /* 0x000fe2000001000c */
[----:B------:R-:W-:-:S03]  /*14b0*/  FFMA.FTZ R13, R28, R18, R13 ;  /* 0x000000121c0d7223 */ /* 0x000fc6000001000d */
[----:B------:R-:W-:Y:S01]  /*14c0*/  FFMA.FTZ R12, R29, R19, R12 ;  /* 0x000000131d0c7223 */ /* 0x000fe2000001000c */
[----:B0-----:R-:W-:-:S03]  /*14d0*/  FFMA.FTZ R13, R10, R20, R13 ;  /* 0x000000140a0d7223 */ /* 0x001fc6000001000d */
[----:B------:R-:W-:Y:S01]  /*14e0*/  FFMA.FTZ R12, R11, R21, R12 ;  /* 0x000000150b0c7223 */ /* 0x000fe2000001000c */
[----:B------:R-:W-:-:S03]  /*14f0*/  FFMA.FTZ R13, R30, R22, R13 ;  /* 0x000000161e0d7223 */ /* 0x000fc6000001000d */
[----:B------:R-:W-:Y:S01]  /*1500*/  FFMA.FTZ R12, R31, R23, R12 ;  /* 0x000000171f0c7223 */ /* 0x000fe2000001000c */
[----:B--2---:R-:W-:-:S03]  /*1510*/  FFMA.FTZ R13, R32, R24, R13 ;  /* 0x00000018200d7223 */ /* 0x004fc6000001000d */
[----:B------:R-:W-:Y:S01]  /*1520*/  FFMA.FTZ R12, R33, R25, R12 ;  /* 0x00000019210c7223 */ /* 0x000fe2000001000c */
[----:B------:R-:W-:-:S03]  /*1530*/  FFMA.FTZ R13, R34, R26, R13 ;  /* 0x0000001a220d7223 */ /* 0x000fc6000001000d */
[----:B------:R-:W-:-:S04]  /*1540*/  FFMA.FTZ R12, R35, R27, R12 ;  /* 0x0000001b230c7223 */ /* 0x000fc8000001000c */
[----:B------:R-:W-:Y:S01]  /*1550*/  FADD.FTZ R12, R13, R12 ;  /* 0x0000000c0d0c7221 */ /* 0x000fe20000010000 */
[----:B------:R-:W-:Y:S06]  /*1560*/  BRA.DIV UR4, `(.L_x_25905) ;  /* 0x0000003a04787947 */ /* 0x000fec000b800000 */
[----:B------:R0:W1:Y:S02]  /*1570*/  SHFL.BFLY PT, R7, R12, 0x1, 0x1f ;  /* 0x0c201f000c077f89 */ /* 0x00006400000e0000 */
.L_x_25945:
        /* <DEDUP_REMOVED lines=12> */
.L_x_25904:
[----:B------:R-:W-:Y:S05]  /*1640*/  BSYNC B1 ;  /* 0x0000000000017941 */ /* 0x000fea0003800000 */
.L_x_25902:
[----:B------:R-:W-:Y:S01]  /*1650*/  UIADD3 UR4, UPT, UPT, UR21, 0xf, URZ ;  /* 0x0000000f15047890 */ /* 0x000fe2000fffe0ff */
[----:B------:R-:W-:Y:S01]  /*1660*/  VIADD R5, R5, 0x4 ;  /* 0x0000000405057836 */ /* 0x000fe20000000000 */
[----:B------:R-:W-:Y:S01]  /*1670*/  ULEA UR5, UR18, 0x20, 0x5 ;  /* 0x0000002012057891 */ /* 0x000fe2000f8e28ff */
[----:B------:R-:W-:Y:S01]  /*1680*/  IADD3 R2, P1, PT, R2, 0x10, RZ ;  /* 0x0000001002027810 */ /* 0x000fe20007f3e0ff */
[----:B------:R-:W-:Y:S01]  /*1690*/  USHF.R.U32.HI UR4, URZ, 0x4, UR4 ;  /* 0x00000004ff047899 */ /* 0x000fe20008011604 */
[----:B-1----:R-:W-:Y:S01]  /*16a0*/  IADD3 R39, PT, PT, R39, 0x100, RZ ;  /* 0x0000010027277810 */ /* 0x002fe20007ffe0ff */
        /* <DEDUP_REMOVED lines=8> */
.L_x_25901:
[----:B------:R-:W-:Y:S05]  /*1730*/  BSYNC B0 ;  /* 0x0000000000007941 */ /* 0x000fea0003800000 */
.L_x_25900:
[----:B------:R-:W-:Y:S01]  /*1740*/  UIADD3 UR4, UPT, UPT, UR21, 0xf, URZ ;  /* 0x0000000f15047890 */ /* 0x000fe2000fffe0ff */
[----:B------:R-:W1:Y:S01]  /*1750*/  S2R R2, SR_TID.X ;  /* 0x0000000000027919 */ /* 0x000e620000002100 */
        /* <DEDUP_REMOVED lines=11> */
[----:B-1----:R-:W-:Y:S02]  /*1810*/  SHF.R.U32.HI R4, RZ, 0x5, R2 ;  /* 0x00000005ff047819 */ /* 0x002fe40000011602 */
        /* <DEDUP_REMOVED lines=9> */
.L_x_25951:
[----:B------:R-:W3:Y:S01]  /*18b0*/  S2R R5, SR_CgaCtaId ;  /* 0x0000000000057919 */ /* 0x000ee20000008800 */
[----:B------:R-:W-:Y:S01]  /*18c0*/  MOV R6, 0x400 ;  /* 0x0000040000067802 */ /* 0x000fe20000000f00 */
[----:B------:R-:W-:Y:S05]  /*18d0*/  WARPSYNC.ALL ;  /* 0x0000000000007948 */ /* 0x000fea0003800000 */
[----:B0-----:R-:W-:Y:S01]  /*18e0*/  VIADD R12, R6, 0x140 ;  /* 0x00000140060c7836 */ /* 0x001fe20000000000 */
[----:B------:R-:W-:Y:S02]  /*18f0*/  LOP3.LUT P0, R45, R2, 0x1f, RZ, 0xc0, !PT ;  /* 0x0000001f022d7812 */ /* 0x000fe4000780c0ff */
[----:B--2---:R-:W-:-:S02]  /*1900*/  FMNMX.FTZ R8, R11, R8, !PT ;  /* 0x000000080b087209 */ /* 0x004fc40007810000 */
[----:B---3--:R-:W-:-:S04]  /*1910*/  LEA R12, R5, R12, 0x18 ;  /* 0x0000000c050c7211 */ /* 0x008fc800078ec0ff */
[----:B-1----:R-:W-:-:S05]  /*1920*/  LEA R11, R4, R12, 0x2 ;  /* 0x0000000c040b7211 */ /* 0x002fca00078e10ff */
        /* <DEDUP_REMOVED lines=33> */
.L_x_25912:
        /* <DEDUP_REMOVED lines=11> */
.L_x_25911:
[----:B------:R-:W-:Y:S05]  /*1bf0*/  BSYNC.RECONVERGENT B1 ;  /* 0x0000000000017941 */ /* 0x000fea0003800200 */
.L_x_25910:
        /* <DEDUP_REMOVED lines=12> */
.L_x_25915:
        /* <DEDUP_REMOVED lines=44> */
[----:B------:R-:W2:Y:S01]  /*1f80*/  MUFU.EX2 R28, R28 ;  /* 0x0000001c001c7308 */ /* 0x000ea20000000800 */
        /* <DEDUP_REMOVED lines=10> */
[----:B0-----:R-:W-:Y:S01]  /*2030*/  FADD.FTZ R13, R13, R26 ;  /* 0x0000001a0d0d7221 */ /* 0x001fe20000010000 */
[C---:B------:R-:W-:Y:S01]  /*2040*/  FADD.FTZ R21, -R8.reuse, R21 ;  /* 0x0000001508157221 */ /* 0x040fe20000010100 */
[----:B------:R-:W0:Y:S01]  /*2050*/  MUFU.EX2 R34, R29 ;  /* 0x0000001d00227308 */ /* 0x000e220000000800 */
[----:B------:R1:W-:Y:S01]  /*2060*/  STS [R15+-0x200], R22 ;  /* 0xfffe00160f007388 */ /* 0x0003e20000000800 */
[----:B--2---:R-:W-:Y:S01]  /*2070*/  FADD.FTZ R13, R13, R28 ;  /* 0x0000001c0d0d7221 */ /* 0x004fe20000010000 */
[C---:B------:R-:W-:Y:S01]  /*2080*/  FADD.FTZ R19, -R8.reuse, R19 ;  /* 0x0000001308137221 */ /* 0x040fe20000010100 */
[----:B------:R-:W-:Y:S01]  /*2090*/  FMUL.FTZ R21, R21, 1.4426950216293334961 ;  /* 0x3fb8aa3b15157820 */ /* 0x000fe20000410000 */
[----:B------:R-:W-:Y:S01]  /*20a0*/  STS [R15], R16 ;  /* 0x000000100f007388 */ /* 0x000fe20000000800 */
[----:B---3--:R-:W2:Y:S01]  /*20b0*/  MUFU.EX2 R18, R25 ;  /* 0x0000001900127308 */ /* 0x008ea20000000800 */
[----:B------:R-:W-:Y:S01]  /*20c0*/  FADD.FTZ R13, R13, R30 ;  /* 0x0000001e0d0d7221 */ /* 0x000fe20000010000 */
[C---:B------:R-:W-:Y:S01]  /*20d0*/  FADD.FTZ R23, -R8.reuse, R23 ;  /* 0x0000001708177221 */ /* 0x040fe20000010100 */
[----:B------:R-:W-:Y:S01]  /*20e0*/  FMUL.FTZ R19, R19, 1.4426950216293334961 ;  /* 0x3fb8aa3b13137820 */ /* 0x000fe20000410000 */
[C---:B----4-:R-:W-:Y:S01]  /*20f0*/  FADD.FTZ R27, -R8.reuse, R27 ;  /* 0x0000001b081b7221 */ /* 0x050fe20000010100 */
[----:B-1----:R-:W1:Y:S01]  /*2100*/  MUFU.EX2 R22, R21 ;  /* 0x0000001500167308 */ /* 0x002e620000000800 */
[----:B------:R-:W-:Y:S01]  /*2110*/  FADD.FTZ R13, R13, R32 ;  /* 0x000000200d0d7221 */ /* 0x000fe20000010000 */
[----:B------:R-:W-:Y:S01]  /*2120*/  FMUL.FTZ R23, R23, 1.4426950216293334961 ;  /* 0x3fb8aa3b17177820 */ /* 0x000fe20000410000 */
[----:B------:R-:W-:Y:S01]  /*2130*/  FADD.FTZ R35, -R8, R35 ;  /* 0x0000002308237221 */ /* 0x000fe20000010100 */
[----:B------:R-:W3:Y:S01]  /*2140*/  MUFU.EX2 R36, R19 ;  /* 0x0000001300247308 */ /* 0x000ee20000000800 */
[----:B0-----:R-:W-:Y:S01]  /*2150*/  FADD.FTZ R13, R13, R34 ;  /* 0x000000220d0d7221 */ /* 0x001fe20000010000 */
[----:B------:R-:W-:Y:S01]  /*2160*/  FMUL.FTZ R27, R27, 1.4426950216293334961 ;  /* 0x3fb8aa3b1b1b7820 */ /* 0x000fe20000410000 */
[----:B------:R-:W-:Y:S01]  /*2170*/  FMUL.FTZ R35, R35, 1.4426950216293334961 ;  /* 0x3fb8aa3b23237820 */ /* 0x000fe20000410000 */
[----:B------:R-:W0:Y:S01]  /*2180*/  MUFU.EX2 R38, R23 ;  /* 0x0000001700267308 */ /* 0x000e220000000800 */
[----:B--2---:R-:W-:Y:S01]  /*2190*/  FADD.FTZ R13, R13, R18 ;  /* 0x000000120d0d7221 */ /* 0x004fe20000010000 */
[----:B------:R-:W-:Y:S02]  /*21a0*/  STS [R15+0x200], R20 ;  /* 0x000200140f007388 */ /* 0x000fe40000000800 */
[----:B------:R-:W2:Y:S01]  /*21b0*/  MUFU.EX2 R40, R27 ;  /* 0x0000001b00287308 */ /* 0x000ea20000000800 */
[----:B-1----:R-:W-:Y:S01]  /*21c0*/  FADD.FTZ R13, R13, R22 ;  /* 0x000000160d0d7221 */ /* 0x002fe20000010000 */
[----:B------:R-:W-:Y:S02]  /*21d0*/  STS [R15+0x400], R24 ;  /* 0x000400180f007388 */ /* 0x000fe40000000800 */
[----:B-----5:R-:W1:Y:S01]  /*21e0*/  MUFU.EX2 R42, R35 ;  /* 0x00000023002a7308 */ /* 0x020e620000000800 */
[----:B---3--:R-:W-:Y:S01]  /*21f0*/  FADD.FTZ R13, R13, R36 ;  /* 0x000000240d0d7221 */ /* 0x008fe20000010000 */
[----:B------:R-:W-:Y:S03]  /*2200*/  STS [R15+0x600], R26 ;  /* 0x0006001a0f007388 */ /* 0x000fe60000000800 */
[----:B0-----:R-:W-:Y:S01]  /*2210*/  FADD.FTZ R13, R13, R38 ;  /* 0x000000260d0d7221 */ /* 0x001fe20000010000 */
[----:B------:R-:W-:Y:S03]  /*2220*/  STS [R15+0x800], R28 ;  /* 0x0008001c0f007388 */ /* 0x000fe60000000800 */
[----:B--2---:R-:W-:Y:S01]  /*2230*/  FADD.FTZ R13, R13, R40 ;  /* 0x000000280d0d7221 */ /* 0x004fe20000010000 */
        /* <DEDUP_REMOVED lines=12> */
.L_x_25914:
[----:B------:R-:W-:Y:S05]  /*2300*/  BSYNC.RECONVERGENT B1 ;  /* 0x0000000000017941 */ /* 0x000fea0003800200 */
.L_x_25913:
        /* <DEDUP_REMOVED lines=55> */
.L_x_25917:
[----:B------:R-:W-:Y:S05]  /*2680*/  BSYNC.RECONVERGENT B1 ;  /* 0x0000000000017941 */ /* 0x000fea0003800200 */
.L_x_25916:
        /* <DEDUP_REMOVED lines=26> */
.L_x_25909:
[----:B------:R-:W-:Y:S05]  /*2830*/  BSYNC.RECONVERGENT B0 ;  /* 0x0000000000007941 */ /* 0x000fea0003800200 */
.L_x_25908:
        /* <DEDUP_REMOVED lines=41> */
.L_x_25922:
[----:B------:R-:W1:Y:S01]  /*2ad0*/  LDS R11, [R14] ;  /* 0x000000000e0b7984 */ /* 0x000e620000000800 */
[----:B------:R-:W-:-:S04]  /*2ae0*/  IADD3 R15, PT, PT, R15, 0x1, RZ ;  /* 0x000000010f0f7810 */ /* 0x000fc80007ffe0ff */
[----:B------:R-:W-:Y:S01]  /*2af0*/  ISETP.NE.AND P0, PT, R15, RZ, PT ;  /* 0x000000ff0f00720c */ /* 0x000fe20003f05270 */
[----:B-1----:R-:W-:-:S05]  /*2b00*/  FMUL.FTZ R11, R11, R10 ;  /* 0x0000000a0b0b7220 */ /* 0x002fca0000410000 */
[----:B------:R1:W-:Y:S02]  /*2b10*/  STS [R14], R11 ;  /* 0x0000000b0e007388 */ /* 0x0003e40000000800 */
[----:B-1----:R-:W-:-:S05]  /*2b20*/  VIADD R14, R14, 0x200 ;  /* 0x000002000e0e7836 */ /* 0x002fca0000000000 */
[----:B------:R-:W-:Y:S05]  /*2b30*/  @P0 BRA `(.L_x_25922) ;  /* 0xfffffffc00e40947 */ /* 0x000fea000383ffff */
.L_x_25921:
[----:B------:R-:W-:Y:S05]  /*2b40*/  BSYNC.RECONVERGENT B1 ;  /* 0x0000000000017941 */ /* 0x000fea0003800200 */
.L_x_25920:
        /* <DEDUP_REMOVED lines=12> */
.L_x_25925:
        /* <DEDUP_REMOVED lines=52> */
.L_x_25924:
[----:B------:R-:W-:Y:S05]  /*2f50*/  BSYNC.RECONVERGENT B1 ;  /* 0x0000000000017941 */ /* 0x000fea0003800200 */
.L_x_25923:
        /* <DEDUP_REMOVED lines=31> */
.L_x_25927:
[----:B------:R-:W-:Y:S05]  /*3150*/  BSYNC.RECONVERGENT B1 ;  /* 0x0000000000017941 */ /* 0x000fea0003800200 */
.L_x_25926:
        /* <DEDUP_REMOVED lines=14> */
.L_x_25919:
[----:B------:R-:W-:Y:S05]  /*3240*/  BSYNC.RECONVERGENT B0 ;  /* 0x0000000000007941 */ /* 0x000fea0003800200 */
.L_x_25918:
[----:B------:R-:W-:Y:S01]  /*3250*/  BAR.SYNC.DEFER_BLOCKING 0x0 ;  /* 0x0000000000007b1d */ /* 0x000fe20000010000 */
[----:B------:R-:W-:Y:S02]  /*3260*/  ISETP.NE.AND P0, PT, R2, RZ, PT ;  /* 0x000000ff0200720c */ /* 0x000fe40003f05270 */
[----:B------:R-:W-:-:S03]  /*3270*/  MOV R7, UR18 ;  /* 0x0000001200077c02 */ /* 0x000fc60008000f00 */
        /* <DEDUP_REMOVED lines=18> */
[----:B0-----:R4:W-:Y:S04]  /*33a0*/  STG.E desc[UR12][R10.64], R8 ;  /* 0x000000080a007986 */ /* 0x0019e8000c10190c */
[----:B------:R4:W-:Y:S02]  /*33b0*/  STG.E desc[UR12][R14.64], R13 ;  /* 0x0000000d0e007986 */ /* 0x0009e4000c10190c */
.L_x_25929:
[----:B---3--:R-:W-:Y:S05]  /*33c0*/  BSYNC.RECONVERGENT B0 ;  /* 0x0000000000007941 */ /* 0x008fea0003800200 */
.L_x_25928:
[----:B------:R-:W-:Y:S01]  /*33d0*/  LEA R32, R7, R4, 0x5 ;  /* 0x0000000407207211 */ /* 0x000fe200078e28ff */
[----:B------:R-:W3:Y:S01]  /*33e0*/  LDCU.64 UR6, c[0x0][0x3a8] ;  /* 0x00007500ff0677ac */ /* 0x000ee20008000a00 */
[----:B------:R-:W-:Y:S01]  /*33f0*/  BSSY.RECONVERGENT B0, `(.L_x_25930) ;  /* 0x0000118000007945 */ /* 0x000fe20003800200 */
[----:B------:R-:W-:Y:S01]  /*3400*/  IMAD.MOV.U32 R44, RZ, RZ, RZ ;  /* 0x000000ffff2c7224 */ /* 0x000fe200078e00ff */
[----:B------:R-:W-:Y:S02]  /*3410*/  ISETP.GE.U32.AND P0, PT, R32, R3, PT ;  /* 0x000000032000720c */ /* 0x000fe40003f06070 */
[----:B-----5:R-:W-:Y:S02]  /*3420*/  CS2R R42, SRZ ;  /* 0x00000000002a7805 */ /* 0x020fe4000001ff00 */
[----:B------:R-:W-:Y:S02]  /*3430*/  CS2R R40, SRZ ;  /* 0x0000000000287805 */ /* 0x000fe4000001ff00 */
[----:B------:R-:W-:-:S02]  /*3440*/  CS2R R38, SRZ ;  /* 0x0000000000267805 */ /* 0x000fc4000001ff00 */
[----:B------:R-:W-:Y:S01]  /*3450*/  CS2R R36, SRZ ;  /* 0x0000000000247805 */ /* 0x000fe2000001ff00 */
[----:B------:R-:W-:-:S04]  /*3460*/  IMAD.MOV.U32 R35, RZ, RZ, RZ ;  /* 0x000000ffff237224 */ /* 0x000fc800078e00ff */
[----:B------:R-:W-:Y:S05]  /*3470*/  @P0 BRA `(.L_x_25931) ;  /* 0x00000010003c0947 */ /* 0x000fea0003800000 */
[----:B0---4-:R-:W0:Y:S01]  /*3480*/  I2F.RP R8, R0 ;  /* 0x0000000000087306 */ /* 0x011e220000209400 */
[----:B------:R-:W4:Y:S01]  /*3490*/  LDCU UR4, c[0x0][0x3c8] ;  /* 0x00007900ff0477ac */ /* 0x000f220008000800 */
[----:B------:R-:W-:Y:S01]  /*34a0*/  IMAD.SHL.U32 R7, R2, 0x10, RZ ;  /* 0x0000001002077824 */ /* 0x000fe200078e00ff */
[----:B------:R-:W-:Y:S01]  /*34b0*/  LEA R9, R4, R9, 0x4 ;  /* 0x0000000904097211 */ /* 0x000fe200078e20ff */
[----:B------:R-:W-:Y:S01]  /*34c0*/  VIADD R6, R6, 0x160 ;  /* 0x0000016006067836 */ /* 0x000fe20000000000 */
[----:B------:R-:W5:Y:S01]  /*34d0*/  LDCU UR5, c[0x0][0x3fc] ;  /* 0x00007f80ff0577ac */ /* 0x000f620008000800 */
[C---:B-12---:R-:W-:Y:S01]  /*34e0*/  IMAD.WIDE.U32 R12, R32.reuse, 0x4, RZ ;  /* 0x00000004200c7825 */ /* 0x046fe200078e00ff */
[----:B------:R-:W-:Y:S02]  /*34f0*/  LOP3.LUT R7, R7, 0x30, RZ, 0xe2, !PT ;  /* 0x0000003007077812 */ /* 0x000fe400078ee2ff */
[----:B------:R-:W-:Y:S01]  /*3500*/  CS2R R42, SRZ ;  /* 0x00000000002a7805 */ /* 0x000fe2000001ff00 */
[----:B------:R-:W1:Y:S01]  /*3510*/  LDCU.64 UR10, c[0x0][0x3b8] ;  /* 0x00007700ff0a77ac */ /* 0x000e620008000a00 */
[----:B------:R-:W-:Y:S01]  /*3520*/  LEA R6, R5, R6, 0x18 ;  /* 0x0000000605067211 */ /* 0x000fe200078ec0ff */
[----:B------:R-:W-:Y:S01]  /*3530*/  IMAD.IADD R33, R32, 0x1, -R33 ;  /* 0x0000000120217824 */ /* 0x000fe200078e0a21 */
[----:B------:R-:W-:Y:S01]  /*3540*/  SHF.L.U32 R34, R2, 0x2, RZ ;  /* 0x0000000202227819 */ /* 0x000fe200000006ff */
[----:B------:R-:W-:Y:S01]  /*3550*/  IMAD R7, R4, 0x40, R7 ;  /* 0x0000004004077824 */ /* 0x000fe200078e0207 */
[----:B------:R-:W-:Y:S01]  /*3560*/  IADD3 R31, PT, PT, R9, 0x1, RZ ;  /* 0x00000001091f7810 */ /* 0x000fe20007ffe0ff */
[----:B0-----:R-:W0:Y:S01]  /*3570*/  MUFU.RCP R8, R8 ;  /* 0x0000000800087308 */ /* 0x001e220000001000 */
[----:B------:R-:W-:Y:S01]  /*3580*/  LOP3.LUT R30, R34, 0xc, RZ, 0xc0, !PT ;  /* 0x0000000c221e7812 */ /* 0x000fe200078ec0ff */
[----:B------:R-:W-:Y:S01]  /*3590*/  IMAD.IADD R29, R6, 0x1, R7 ;  /* 0x00000001061d7824 */ /* 0x000fe200078e0207 */
[----:B------:R-:W-:Y:S01]  /*35a0*/  CS2R R40, SRZ ;  /* 0x0000000000287805 */ /* 0x000fe2000001ff00 */
[----:B----4-:R-:W-:Y:S01]  /*35b0*/  UIMAD UR4, UR16, UR4, URZ ;  /* 0x00000004100472a4 */ /* 0x010fe2000f8e02ff */
[----:B------:R-:W-:Y:S01]  /*35c0*/  VIADD R32, R32, 0x1 ;  /* 0x0000000120207836 */ /* 0x000fe20000000000 */
[----:B------:R-:W-:Y:S01]  /*35d0*/  CS2R R38, SRZ ;  /* 0x0000000000267805 */ /* 0x000fe2000001ff00 */
[----:B------:R-:W-:Y:S01]  /*35e0*/  IMAD.MOV.U32 R44, RZ, RZ, RZ ;  /* 0x000000ffff2c7224 */ /* 0x000fe200078e00ff */
[----:B------:R-:W-:Y:S01]  /*35f0*/  CS2R R36, SRZ ;  /* 0x0000000000247805 */ /* 0x000fe2000001ff00 */
[----:B-----5:R-:W-:Y:S01]  /*3600*/  IMAD.U32 R6, RZ, RZ, UR5 ;  /* 0x00000005ff067e24 */ /* 0x020fe2000f8e00ff */
[----:B------:R-:W-:Y:S01]  /*3610*/  MOV R15, UR4 ;  /* 0x00000004000f7c02 */ /* 0x000fe20008000f00 */
[----:B------:R-:W-:Y:S01]  /*3620*/  IMAD.IADD R30, R31, 0x1, R30 ;  /* 0x000000011f1e7824 */ /* 0x000fe200078e021e */
[----:B------:R-:W-:-:S02]  /*3630*/  MOV R35, RZ ;  /* 0x000000ff00237202 */ /* 0x000fc40000000f00 */
[----:B------:R-:W-:Y:S01]  /*3640*/  LOP3.LUT R34, R34, 0x7c, RZ, 0xc0, !PT ;  /* 0x0000007c22227812 */ /* 0x000fe200078ec0ff */
[----:B------:R-:W2:Y:S01]  /*3650*/  LDCU UR4, c[0x0][0x3e0] ;  /* 0x00007c00ff0477ac */ /* 0x000ea20008000800 */
[----:B------:R-:W-:Y:S01]  /*3660*/  IMAD.WIDE R12, R15, 0x4, R12 ;  /* 0x000000040f0c7825 */ /* 0x000fe200078e020c */
[----:B------:R-:W-:Y:S02]  /*3670*/  IADD3 R6, PT, PT, -R6, UR14, RZ ;  /* 0x0000000e06067c10 */ /* 0x000fe4000fffe1ff */
[----:B0-----:R-:W-:Y:S02]  /*3680*/  IADD3 R10, PT, PT, R8, 0xffffffe, RZ ;  /* 0x0ffffffe080a7810 */ /* 0x001fe40007ffe0ff */
[----:B-1----:R-:W-:Y:S02]  /*3690*/  IADD3 R28, P0, PT, R12, UR10, RZ ;  /* 0x0000000a0c1c7c10 */ /* 0x002fe4000ff1e0ff */
[----:B------:R0:W1:Y:S02]  /*36a0*/  F2I.FTZ.U32.TRUNC.NTZ R11, R10 ;  /* 0x0000000a000b7305 */ /* 0x000064000021f000 */
[----:B------:R-:W-:Y:S01]  /*36b0*/  IADD3.X R7, PT, PT, R13, UR11, RZ, P0, !PT ;  /* 0x0000000b0d077c10 */ /* 0x000fe200087fe4ff */
[----:B0-----:R-:W-:Y:S01]  /*36c0*/  HFMA2 R10, -RZ, RZ, 0, 0 ;  /* 0x00000000ff0a7431 */ /* 0x001fe200000001ff */
[----:B--2---:R-:W-:-:S04]  /*36d0*/  UIMAD UR4, UR15, UR4, URZ ;  /* 0x000000040f0472a4 */ /* 0x004fc8000f8e02ff */
[----:B------:R-:W-:Y:S01]  /*36e0*/  USHF.R.S32.HI UR5, URZ, 0x1f, UR4 ;  /* 0x0000001fff057899 */ /* 0x000fe20008011404 */
[----:B-1----:R-:W-:Y:S02]  /*36f0*/  IADD3 R8, PT, PT, RZ, -R11, RZ ;  /* 0x8000000bff087210 */ /* 0x002fe40007ffe0ff */
[----:B------:R-:W-:Y:S02]  /*3700*/  MOV R46, UR4 ;  /* 0x00000004002e7c02 */ /* 0x000fe40008000f00 */
[----:B------:R-:W-:Y:S01]  /*3710*/  MOV R5, R8 ;  /* 0x0000000800057202 */ /* 0x000fe20000000f00 */
[----:B------:R-:W-:-:S04]  /*3720*/  IMAD.U32 R47, RZ, RZ, UR5 ;  /* 0x00000005ff2f7e24 */ /* 0x000fc8000f8e00ff */
[----:B------:R-:W-:-:S04]  /*3730*/  IMAD R5, R5, R0, RZ ;  /* 0x0000000005057224 */ /* 0x000fc800078e02ff */
[----:B------:R-:W-:-:S07]  /*3740*/  IMAD.HI.U32 R5, R11, R5, R10 ;  /* 0x000000050b057227 */ /* 0x000fce00078e000a */
.L_x_25934:
        /* <DEDUP_REMOVED lines=25> */
[----:B------:R-:W-:Y:S02]  /*38e0*/  @!P2 IADD3 R13, PT, PT, -R13, RZ, RZ ;  /* 0x000000ff0d0da210 */ /* 0x000fe40007ffe1ff */
[----:B------:R-:W-:Y:S01]  /*38f0*/  @!P1 LOP3.LUT R13, RZ, R8, RZ, 0x33, !PT ;  /* 0x00000008ff0d9212 */ /* 0x000fe200078e33ff */
[----:B------:R-:W-:Y:S01]  /*3900*/  IMAD R15, R15, R10, RZ ;  /* 0x0000000a0f0f7224 */ /* 0x000fe200078e02ff */
[----:B------:R-:W-:Y:S02]  /*3910*/  MOV R8, RZ ;  /* 0x000000ff00087202 */ /* 0x000fe40000000f00 */
[----:B------:R-:W-:Y:S02]  /*3920*/  IADD3 R11, PT, PT, R13, UR9, RZ ;  /* 0x000000090d0b7c10 */ /* 0x000fe4000fffe0ff */
[----:B------:R-:W-:Y:S01]  /*3930*/  ISETP.NE.AND P2, PT, R14, RZ, PT ;  /* 0x000000ff0e00720c */ /* 0x000fe20003f45270 */
[----:B------:R-:W-:Y:S01]  /*3940*/  IMAD.HI.U32 R8, R9, R15, R8 ;  /* 0x0000000f09087227 */ /* 0x000fe200078e0008 */
[----:B------:R-:W-:-:S02]  /*3950*/  IABS R12, R11 ;  /* 0x0000000b000c7213 */ /* 0x000fc40000000000 */
[----:B------:R-:W-:-:S03]  /*3960*/  ISETP.GE.AND P1, PT, R11, RZ, PT ;  /* 0x000000ff0b00720c */ /* 0x000fc60003f26270 */
[----:B------:R-:W-:-:S04]  /*3970*/  IMAD.MOV.U32 R9, RZ, RZ, R12 ;  /* 0x000000ffff097224 */ /* 0x000fc800078e000c */
[----:B------:R-:W-:-:S05]  /*3980*/  IMAD.HI.U32 R8, R8, R9, RZ ;  /* 0x0000000908087227 */ /* 0x000fca00078e00ff */
[----:B------:R-:W-:-:S05]  /*3990*/  IADD3 R8, PT, PT, -R8, RZ, RZ ;  /* 0x000000ff08087210 */ /* 0x000fca0007ffe1ff */
[----:B------:R-:W-:Y:S01]  /*39a0*/  IMAD R9, R10, R8, R9 ;  /* 0x000000080a097224 */ /* 0x000fe200078e0209 */
[C---:B------:R-:W-:Y:S01]  /*39b0*/  IADD3 R8, PT, PT, R32.reuse, 0x3, RZ ;  /* 0x0000000320087810 */ /* 0x040fe20007ffe0ff */
[----:B------:R-:W-:-:S03]  /*39c0*/  VIADD R32, R32, 0x4 ;  /* 0x0000000420207836 */ /* 0x000fc60000000000 */
        /* <DEDUP_REMOVED lines=16> */
[----:B---3--:R-:W-:-:S04]  /*3ad0*/  LEA R48, P1, R8, UR6, 0x2 ;  /* 0x0000000608307c11 */ /* 0x008fc8000f8210ff */
[----:B------:R-:W-:Y:S02]  /*3ae0*/  LEA.HI.X R49, R8, UR7, R9, 0x2, P1 ;  /* 0x0000000708317c11 */ /* 0x000fe400088f1409 */
[----:B------:R-:W0:Y:S04]  /*3af0*/  LDS.128 R8, [R29] ;  /* 0x000000001d087984 */ /* 0x000e280000000c00 */
[----:B------:R-:W2:Y:S04]  /*3b00*/  LDG.E.128.CONSTANT R12, desc[UR12][R48.64] ;  /* 0x0000000c300c7981 */ /* 0x000ea8000c1e9d00 */
[----:B------:R-:W3:Y:S01]  /*3b10*/  LDG.E.128.CONSTANT R16, desc[UR12][R48.64+0x200] ;  /* 0x0002000c30107981 */ /* 0x000ee2000c1e9d00 */
[----:B------:R-:W-:Y:S01]  /*3b20*/  ISETP.NE.AND P2, PT, R33, -0x1, PT ;  /* 0xffffffff2100780c */ /* 0x000fe20003f45270 */
[----:B------:R-:W-:-:S12]  /*3b30*/  VIADD R24, R30, 0xffffffff ;  /* 0xffffffff1e187836 */ /* 0x000fd80000000000 */
[----:B------:R-:W-:Y:S02]  /*3b40*/  @!P2 ISETP.GE.AND P3, PT, R30, UR21, PT ;  /* 0x000000151e00ac0c */ /* 0x000fe4000bf66270 */
[----:B------:R-:W-:Y:S02]  /*3b50*/  @!P2 ISETP.GE.AND P1, PT, R24, UR21, PT ;  /* 0x000000151800ac0c */ /* 0x000fe4000bf26270 */
[----:B------:R-:W-:-:S04]  /*3b60*/  @!P2 IADD3 R22, PT, PT, R30, 0x1, RZ ;  /* 0x000000011e16a810 */ /* 0x000fc80007ffe0ff */
[----:B------:R-:W-:Y:S02]  /*3b70*/  @!P2 ISETP.GE.AND P4, PT, R22, UR21, PT ;  /* 0x000000151600ac0c */ /* 0x000fe4000bf86270 */
[----:B------:R-:W4:Y:S01]  /*3b80*/  LDG.E.128.CONSTANT R20, desc[UR12][R48.64+0x400] ;  /* 0x0004000c30147981 */ /* 0x000f22000c1e9d00 */
[----:B--2---:R-:W-:Y:S02]  /*3b90*/  @!P2 FSEL R13, R13, RZ, !P3 ;  /* 0x000000ff0d0da208 */ /* 0x004fe40005800000 */
[----:B------:R-:W-:Y:S02]  /*3ba0*/  @!P2 FSEL R12, R12, RZ, !P1 ;  /* 0x000000ff0c0ca208 */ /* 0x000fe40004800000 */
[----:B------:R-:W-:Y:S01]  /*3bb0*/  @!P2 FSEL R14, R14, RZ, !P4 ;  /* 0x000000ff0e0ea208 */ /* 0x000fe20006000000 */
[----:B0-----:R-:W-:Y:S01]  /*3bc0*/  FMUL.FTZ R13, R9, R13 ;  /* 0x0000000d090d7220 */ /* 0x001fe20000410000 */
[----:B------:R-:W-:Y:S02]  /*3bd0*/  @!P2 ISETP.GE.AND P3, PT, R24, UR21, PT ;  /* 0x000000151800ac0c */ /* 0x000fe4000bf66270 */
[----:B------:R-:W-:Y:S01]  /*3be0*/  @!P2 ISETP.GE.AND P4, PT, R30, UR21, PT ;  /* 0x000000151e00ac0c */ /* 0x000fe2000bf86270 */
[----:B------:R-:W-:Y:S01]  /*3bf0*/  FFMA.FTZ R13, R8, R12, R13 ;  /* 0x0000000c080d7223 */ /* 0x000fe2000001000d */
[----:B------:R-:W-:-:S02]  /*3c00*/  @!P2 IADD3 R12, PT, PT, R30, 0x2, RZ ;  /* 0x000000021e0ca810 */ /* 0x000fc40007ffe0ff */
[----:B---3--:R-:W-:Y:S01]  /*3c10*/  @!P2 FSEL R16, R16, RZ, !P3 ;  /* 0x000000ff1010a208 */ /* 0x008fe20005800000 */
[----:B------:R-:W-:Y:S01]  /*3c20*/  FFMA.FTZ R14, R10, R14, R13 ;  /* 0x0000000e0a0e7223 */ /* 0x000fe2000001000d */
[----:B------:R-:W-:Y:S02]  /*3c30*/  @!P2 ISETP.GE.AND P1, PT, R12, UR21, PT ;  /* 0x000000150c00ac0c */ /* 0x000fe4000bf26270 */
[----:B------:R-:W-:Y:S02]  /*3c40*/  @!P2 IADD3 R12, PT, PT, R30, 0x1, RZ ;  /* 0x000000011e0ca810 */ /* 0x000fe40007ffe0ff */
[----:B------:R-:W-:Y:S02]  /*3c50*/  @!P2 FSEL R15, R15, RZ, !P1 ;  /* 0x000000ff0f0fa208 */ /* 0x000fe40004800000 */
[----:B------:R-:W-:Y:S01]  /*3c60*/  @!P2 ISETP.GE.AND P1, PT, R12, UR21, PT ;  /* 0x000000150c00ac0c */ /* 0x000fe2000bf26270 */
[----:B------:R-:W-:Y:S01]  /*3c70*/  @!P2 VIADD R12, R30, 0x2 ;  /* 0x000000021e0ca836 */ /* 0x000fe20000000000 */
[----:B------:R-:W-:Y:S01]  /*3c80*/  @!P2 FSEL R17, R17, RZ, !P4 ;  /* 0x000000ff1111a208 */ /* 0x000fe20006000000 */
[----:B------:R-:W-:-:S03]  /*3c90*/  FFMA.FTZ R15, R11, R15, R14 ;  /* 0x0000000f0b0f7223 */ /* 0x000fc6000001000e */
[----:B------:R-:W-:Y:S01]  /*3ca0*/  @!P2 ISETP.GE.AND P3, PT, R12, UR21, PT ;  /* 0x000000150c00ac0c */ /* 0x000fe2000bf66270 */
[----:B------:R-:W-:Y:S01]  /*3cb0*/  FMUL.FTZ R17, R9, R17 ;  /* 0x0000001109117220 */ /* 0x000fe20000410000 */
[----:B------:R-:W-:Y:S01]  /*3cc0*/  @!P2 IADD3 R12, PT, PT, R30, 0x1, RZ ;  /* 0x000000011e0ca810 */ /* 0x000fe20007ffe0ff */
[----:B------:R-:W-:Y:S01]  /*3cd0*/  FADD.FTZ R44, R44, R15 ;  /* 0x0000000f2c2c7221 */ /* 0x000fe20000010000 */
[----:B------:R-:W-:Y:S01]  /*3ce0*/  @!P2 FSEL R18, R18, RZ, !P1 ;  /* 0x000000ff1212a208 */ /* 0x000fe20004800000 */
[----:B------:R-:W-:Y:S01]  /*3cf0*/  FFMA.FTZ R17, R8, R16, R17 ;  /* 0x0000001008117223 */ /* 0x000fe20000010011 */
[----:B------:R-:W-:Y:S02]  /*3d00*/  @!P2 ISETP.GE.AND P4, PT, R12, UR21, PT ;  /* 0x000000150c00ac0c */ /* 0x000fe4000bf86270 */
[----:B------:R-:W2:Y:S01]  /*3d10*/  LDG.E.128.CONSTANT R12, desc[UR12][R48.64+0x600] ;  /* 0x0006000c300c7981 */ /* 0x000ea2000c1e9d00 */
[----:B------:R-:W-:Y:S02]  /*3d20*/  @!P2 FSEL R19, R19, RZ, !P3 ;  /* 0x000000ff1313a208 */ /* 0x000fe40005800000 */
[----:B------:R-:W-:-:S02]  /*3d30*/  @!P2 ISETP.GE.AND P3, PT, R30, UR21, PT ;  /* 0x000000151e00ac0c */ /* 0x000fc4000bf66270 */
[----:B------:R-:W-:Y:S02]  /*3d40*/  @!P2 ISETP.GE.AND P1, PT, R24, UR21, PT ;  /* 0x000000151800ac0c */ /* 0x000fe4000bf26270 */
[----:B----4-:R-:W-:Y:S02]  /*3d50*/  @!P2 FSEL R22, R22, RZ, !P4 ;  /* 0x000000ff1616a208 */ /* 0x010fe40006000000 */
[C---:B------:R-:W-:Y:S02]  /*3d60*/  @!P2 IADD3 R16, PT, PT, R30.reuse, 0x2, RZ ;  /* 0x000000021e10a810 */ /* 0x040fe40007ffe0ff */
[----:B------:R-:W-:Y:S02]  /*3d70*/  @!P2 ISETP.GE.AND P4, PT, R30, UR21, PT ;  /* 0x000000151e00ac0c */ /* 0x000fe4000bf86270 */
[----:B------:R-:W-:Y:S02]  /*3d80*/  @!P2 FSEL R21, R21, RZ, !P3 ;  /* 0x000000ff1515a208 */ /* 0x000fe40005800000 */
[----:B------:R-:W-:-:S02]  /*3d90*/  @!P2 FSEL R20, R20, RZ, !P1 ;  /* 0x000000ff1414a208 */ /* 0x000fc40004800000 */
[----:B------:R-:W-:Y:S01]  /*3da0*/  @!P2 ISETP.GE.AND P1, PT, R16, UR21, PT ;  /* 0x000000151000ac0c */ /* 0x000fe2000bf26270 */
[----:B------:R-:W-:Y:S01]  /*3db0*/  @!P2 VIADD R16, R30, 0x1 ;  /* 0x000000011e10a836 */ /* 0x000fe20000000000 */
[----:B------:R-:W-:Y:S01]  /*3dc0*/  @!P2 ISETP.GE.AND P3, PT, R24, UR21, PT ;  /* 0x000000151800ac0c */ /* 0x000fe2000bf66270 */
[----:B------:R-:W-:Y:S01]  /*3dd0*/  FFMA.FTZ R26, R10, R18, R17 ;  /* 0x000000120a1a7223 */ /* 0x000fe20000010011 */
[----:B------:R-:W-:Y:S01]  /*3de0*/  @!P2 FSEL R23, R23, RZ, !P1 ;  /* 0x000000ff1717a208 */ /* 0x000fe20004800000 */
[----:B------:R-:W-:Y:S02]  /*3df0*/  FMUL.FTZ R21, R9, R21 ;  /* 0x0000001509157220 */ /* 0x000fe40000410000 */
[----:B------:R-:W-:Y:S02]  /*3e00*/  FFMA.FTZ R26, R11, R19, R26 ;  /* 0x000000130b1a7223 */ /* 0x000fe4000001001a */
[----:B------:R-:W-:-:S04]  /*3e10*/  FFMA.FTZ R21, R8, R20, R21 ;  /* 0x0000001408157223 */ /* 0x000fc80000010015 */
[----:B------:R-:W-:Y:S01]  /*3e20*/  FFMA.FTZ R22, R10, R22, R21 ;  /* 0x000000160a167223 */ /* 0x000fe20000010015 */
[----:B--2---:R-:W-:Y:S02]  /*3e30*/  @!P2 FSEL R13, R13, RZ, !P4 ;  /* 0x000000ff0d0da208 */ /* 0x004fe40006000000 */
[----:B------:R-:W-:Y:S02]  /*3e40*/  @!P2 FSEL R12, R12, RZ, !P3 ;  /* 0x000000ff0c0ca208 */ /* 0x000fe40005800000 */
[----:B------:R-:W-:Y:S01]  /*3e50*/  @!P2 ISETP.GE.AND P4, PT, R16, UR21, PT ;  /* 0x000000151000ac0c */ /* 0x000fe2000bf86270 */
[----:B------:R-:W-:-:S03]  /*3e60*/  FMUL.FTZ R17, R9, R13 ;  /* 0x0000000d09117220 */ /* 0x000fc60000410000 */
[----:B------:R-:W-:Y:S01]  /*3e70*/  @!P2 FSEL R14, R14, RZ, !P4 ;  /* 0x000000ff0e0ea208 */ /* 0x000fe20006000000 */
[----:B------:R-:W-:Y:S01]  /*3e80*/  FFMA.FTZ R17, R8, R12, R17 ;  /* 0x0000000c08117223 */ /* 0x000fe20000010011 */
[----:B------:R-:W-:-:S04]  /*3e90*/  @!P2 IADD3 R12, PT, PT, R30, 0x2, RZ ;  /* 0x000000021e0ca810 */ /* 0x000fc80007ffe0ff */
[----:B------:R-:W-:Y:S01]  /*3ea0*/  @!P2 ISETP.GE.AND P1, PT, R12, UR21, PT ;  /* 0x000000150c00ac0c */ /* 0x000fe2000bf26270 */
[----:B------:R-:W-:Y:S02]  /*3eb0*/  FFMA.FTZ R12, R10, R14, R17 ;  /* 0x0000000e0a0c7223 */ /* 0x000fe40000010011 */
[----:B------:R-:W2:Y:S01]  /*3ec0*/  LDG.E.128.CONSTANT R16, desc[UR12][R48.64+0x800] ;  /* 0x0008000c30107981 */ /* 0x000ea2000c1e9d00 */
[----:B------:R-:W-:-:S03]  /*3ed0*/  FFMA.FTZ R13, R11, R23, R22 ;  /* 0x000000170b0d7223 */ /* 0x000fc60000010016 */
[----:B------:R-:W3:Y:S01]  /*3ee0*/  LDG.E.128.CONSTANT R20, desc[UR12][R48.64+0xa00] ;  /* 0x000a000c30147981 */ /* 0x000ee2000c1e9d00 */
[----:B------:R-:W-:Y:S02]  /*3ef0*/  @!P2 FSEL R15, R15, RZ, !P1 ;  /* 0x000000ff0f0fa208 */ /* 0x000fe40004800000 */
[C---:B------:R-:W-:Y:S02]  /*3f00*/  @!P2 IADD3 R14, PT, PT, R30.reuse, 0x1, RZ ;  /* 0x000000011e0ea810 */ /* 0x040fe40007ffe0ff */
[----:B------:R-:W-:Y:S01]  /*3f10*/  @!P2 ISETP.GE.AND P3, PT, R30, UR21, PT ;  /* 0x000000151e00ac0c */ /* 0x000fe2000bf66270 */
[----:B------:R-:W-:Y:S01]  /*3f20*/  FFMA.FTZ R12, R11, R15, R12 ;  /* 0x0000000f0b0c7223 */ /* 0x000fe2000001000c */
[----:B------:R-:W-:Y:S01]  /*3f30*/  @!P2 ISETP.GE.AND P4, PT, R14, UR21, PT ;  /* 0x000000150e00ac0c */ /* 0x000fe2000bf86270 */
[----:B------:R-:W-:Y:S01]  /*3f40*/  @!P2 VIADD R14, R30, 0x2 ;  /* 0x000000021e0ea836 */ /* 0x000fe20000000000 */
[----:B------:R-:W-:Y:S01]  /*3f50*/  @!P2 ISETP.GE.AND P1, PT, R24, UR21, PT ;  /* 0x000000151800ac0c */ /* 0x000fe2000bf26270 */
[----:B------:R-:W-:Y:S01]  /*3f60*/  FADD.FTZ R42, R42, R13 ;  /* 0x0000000d2a2a7221 */ /* 0x000fe20000010000 */
[----:B------:R-:W-:-:S02]  /*3f70*/  FADD.FTZ R41, R41, R12 ;  /* 0x0000000c29297221 */ /* 0x000fc40000010000 */
[----:B------:R-:W-:Y:S02]  /*3f80*/  @!P2 ISETP.GE.AND P5, PT, R14, UR21, PT ;  /* 0x000000150e00ac0c */ /* 0x000fe4000bfa6270 */
[----:B------:R-:W4:Y:S01]  /*3f90*/  LDG.E.128.CONSTANT R12, desc[UR12][R48.64+0xc00] ;  /* 0x000c000c300c7981 */ /* 0x000f22000c1e9d00 */
[----:B--2---:R-:W-:Y:S02]  /*3fa0*/  @!P2 FSEL R17, R17, RZ, !P3 ;  /* 0x000000ff1111a208 */ /* 0x004fe40005800000 */
[----:B------:R-:W-:-:S03]  /*3fb0*/  @!P2 FSEL R16, R16, RZ, !P1 ;  /* 0x000000ff1010a208 */ /* 0x000fc60004800000 */
[----:B------:R-:W-:Y:S01]  /*3fc0*/  FMUL.FTZ R17, R9, R17 ;  /* 0x0000001109117220 */ /* 0x000fe20000410000 */
[----:B------:R-:W-:-:S03]  /*3fd0*/  @!P2 ISETP.GE.AND P1, PT, R24, UR21, PT ;  /* 0x000000151800ac0c */ /* 0x000fc6000bf26270 */
[----:B------:R-:W-:Y:S01]  /*3fe0*/  FFMA.FTZ R17, R8, R16, R17 ;  /* 0x0000001008117223 */ /* 0x000fe20000010011 */
[----:B------:R-:W-:Y:S02]  /*3ff0*/  @!P2 IADD3 R16, PT, PT, R30, 0x1, RZ ;  /* 0x000000011e10a810 */ /* 0x000fe40007ffe0ff */
[----:B------:R-:W-:Y:S02]  /*4000*/  @!P2 FSEL R18, R18, RZ, !P4 ;  /* 0x000000ff1212a208 */ /* 0x000fe40006000000 */
[----:B---3--:R-:W-:Y:S02]  /*4010*/  @!P2 FSEL R20, R20, RZ, !P1 ;  /* 0x000000ff1414a208 */ /* 0x008fe40004800000 */
[----:B------:R-:W-:Y:S02]  /*4020*/  @!P2 ISETP.GE.AND P3, PT, R30, UR21, PT ;  /* 0x000000151e00ac0c */ /* 0x000fe4000bf66270 */
[----:B------:R-:W-:Y:S01]  /*4030*/  @!P2 ISETP.GE.AND P1, PT, R16, UR21, PT ;  /* 0x000000151000ac0c */ /* 0x000fe2000bf26270 */
[----:B------:R-:W-:Y:S01]  /*4040*/  FFMA.FTZ R18, R10, R18, R17 ;  /* 0x000000120a127223 */ /* 0x000fe20000010011 */
[----:B------:R-:W-:-:S02]  /*4050*/  @!P2 FSEL R19, R19, RZ, !P5 ;  /* 0x000000ff1313a208 */ /* 0x000fc40006800000 */
[----:B------:R-:W-:Y:S02]  /*4060*/  @!P2 IADD3 R16, PT, PT, R30, 0x2, RZ ;  /* 0x000000021e10a810 */ /* 0x000fe40007ffe0ff */
[----:B------:R-:W-:Y:S01]  /*4070*/  @!P2 FSEL R21, R21, RZ, !P3 ;  /* 0x000000ff1515a208 */ /* 0x000fe20005800000 */
[----:B------:R-:W-:Y:S01]  /*4080*/  FFMA.FTZ R19, R11, R19, R18 ;  /* 0x000000130b137223 */ /* 0x000fe20000010012 */
[----:B------:R-:W-:Y:S01]  /*4090*/  @!P2 ISETP.GE.AND P3, PT, R16, UR21, PT ;  /* 0x000000151000ac0c */ /* 0x000fe2000bf66270 */
[----:B------:R-:W-:Y:S02]  /*40a0*/  @!P2 VIADD R16, R30, 0x1 ;  /* 0x000000011e10a836 */ /* 0x000fe40000000000 */
[----:B------:R-:W-:-:S03]  /*40b0*/  FADD.FTZ R40, R40, R19 ;  /* 0x0000001328287221 */ /* 0x000fc60000010000 */
[----:B------:R-:W-:Y:S02]  /*40c0*/  @!P2 ISETP.GE.AND P4, PT, R16, UR21, PT ;  /* 0x000000151000ac0c */ /* 0x000fe4000bf86270 */
[----:B------:R-:W2:Y:S01]  /*40d0*/  LDG.E.128.CONSTANT R16, desc[UR12][R48.64+0xe00] ;  /* 0x000e000c30107981 */ /* 0x000ea2000c1e9d00 */
[----:B------:R-:W-:Y:S01]  /*40e0*/  @!P2 FSEL R23, R23, RZ, !P3 ;  /* 0x000000ff1717a208 */ /* 0x000fe20005800000 */
[----:B------:R-:W-:Y:S01]  /*40f0*/  FMUL.FTZ R21, R9, R21 ;  /* 0x0000001509157220 */ /* 0x000fe20000410000 */
[----:B------:R-:W-:Y:S02]  /*4100*/  @!P2 ISETP.GE.AND P3, PT, R30, UR21, PT ;  /* 0x000000151e00ac0c */ /* 0x000fe4000bf66270 */
[----:B------:R-:W-:Y:S01]  /*4110*/  @!P2 FSEL R22, R22, RZ, !P1 ;  /* 0x000000ff1616a208 */ /* 0x000fe20004800000 */
[----:B------:R-:W-:Y:S01]  /*4120*/  FFMA.FTZ R21, R8, R20, R21 ;  /* 0x0000001408157223 */ /* 0x000fe20000010015 */
[----:B------:R-:W-:Y:S02]  /*4130*/  @!P2 ISETP.GE.AND P1, PT, R24, UR21, PT ;  /* 0x000000151800ac0c */ /* 0x000fe4000bf26270 */
[----:B----4-:R-:W-:Y:S01]  /*4140*/  @!P2 FSEL R13, R13, RZ, !P3 ;  /* 0x000000ff0d0da208 */ /* 0x010fe20005800000 */
[----:B------:R-:W-:Y:S01]  /*4150*/  FFMA.FTZ R22, R10, R22, R21 ;  /* 0x000000160a167223 */ /* 0x000fe20000010015 */
[----:B------:R-:W-:-:S03]  /*4160*/  @!P2 FSEL R12, R12, RZ, !P1 ;  /* 0x000000ff0c0ca208 */ /* 0x000fc60004800000 */
[----:B------:R-:W-:Y:S01]  /*4170*/  FMUL.FTZ R13, R9, R13 ;  /* 0x0000000d090d7220 */ /* 0x000fe20000410000 */
[----:B------:R-:W-:-:S03]  /*4180*/  FFMA.FTZ R22, R11, R23, R22 ;  /* 0x000000170b167223 */ /* 0x000fc60000010016 */
[----:B------:R-:W-:Y:S01]  /*4190*/  FFMA.FTZ R13, R8, R12, R13 ;  /* 0x0000000c080d7223 */ /* 0x000fe2000001000d */
[----:B------:R-:W-:Y:S01]  /*41a0*/  @!P2 IADD3 R12, PT, PT, R30, 0x2, RZ ;  /* 0x000000021e0ca810 */ /* 0x000fe20007ffe0ff */
[----:B------:R-:W-:Y:S02]  /*41b0*/  FADD.FTZ R39, R39, R22 ;  /* 0x0000001627277221 */ /* 0x000fe40000010000 */
[----:B------:R-:W3:Y:S01]  /*41c0*/  LDG.E.128.CONSTANT R20, desc[UR12][R48.64+0x1000] ;  /* 0x0010000c30147981 */ /* 0x000ee2000c1e9d00 */
[----:B------:R-:W-:Y:S02]  /*41d0*/  @!P2 ISETP.GE.AND P1, PT, R12, UR21, PT ;  /* 0x000000150c00ac0c */ /* 0x000fe4000bf26270 */
[----:B------:R-:W-:Y:S02]  /*41e0*/  @!P2 IADD3 R12, PT, PT, R30, 0x1, RZ ;  /* 0x000000011e0ca810 */ /* 0x000fe40007ffe0ff */
[----:B------:R-:W-:Y:S02]  /*41f0*/  @!P2 FSEL R14, R14, RZ, !P4 ;  /* 0x000000ff0e0ea208 */ /* 0x000fe40006000000 */
[----:B------:R-:W-:-:S02]  /*4200*/  @!P2 ISETP.GE.AND P4, PT, R12, UR21, PT ;  /* 0x000000150c00ac0c */ /* 0x000fc4000bf86270 */
[----:B------:R-:W-:Y:S01]  /*4210*/  @!P2 ISETP.GE.AND P6, PT, R30, UR21, PT ;  /* 0x000000151e00ac0c */ /* 0x000fe2000bfc6270 */
[----:B------:R-:W-:Y:S01]  /*4220*/  FADD.FTZ R43, R43, R26 ;  /* 0x0000001a2b2b7221 */ /* 0x000fe20000010000 */
[----:B------:R-:W-:Y:S02]  /*4230*/  @!P2 ISETP.GE.AND P5, PT, R24, UR21, PT ;  /* 0x000000151800ac0c */ /* 0x000fe4000bfa6270 */
[----:B--2---:R-:W-:Y:S02]  /*4240*/  @!P2 FSEL R17, R17, RZ, !P6 ;  /* 0x000000ff1111a208 */ /* 0x004fe40007000000 */
[----:B------:R-:W-:Y:S02]  /*4250*/  @!P2 FSEL R18, R18, RZ, !P4 ;  /* 0x000000ff1212a208 */ /* 0x000fe40006000000 */
[C---:B------:R-:W-:Y:S02]  /*4260*/  @!P2 ISETP.GE.AND P6, PT, R24.reuse, UR21, PT ;  /* 0x000000151800ac0c */ /* 0x040fe4000bfc6270 */
[----:B------:R-:W-:-:S02]  /*4270*/  @!P2 ISETP.GE.AND P4, PT, R24, UR21, PT ;  /* 0x000000151800ac0c */ /* 0x000fc4000bf86270 */
[----:B------:R-:W2:Y:S01]  /*4280*/  LDG.E.128.CONSTANT R24, desc[UR12][R48.64+0x1200] ;  /* 0x0012000c30187981 */ /* 0x000ea2000c1e9d00 */
[----:B------:R-:W-:Y:S01]  /*4290*/  @!P2 VIADD R12, R30, 0x2 ;  /* 0x000000021e0ca836 */ /* 0x000fe20000000000 */
[----:B---3--:R-:W-:Y:S02]  /*42a0*/  @!P2 FSEL R20, R20, RZ, !P6 ;  /* 0x000000ff1414a208 */ /* 0x008fe40007000000 */
[----:B------:R-:W-:-:S04]  /*42b0*/  @!P2 ISETP.GE.AND P6, PT, R30, UR21, PT ;  /* 0x000000151e00ac0c */ /* 0x000fc8000bfc6270 */
[----:B------:R-:W-:Y:S02]  /*42c0*/  @!P2 FSEL R21, R21, RZ, !P6 ;  /* 0x000000ff1515a208 */ /* 0x000fe40007000000 */
[----:B------:R-:W-:Y:S02]  /*42d0*/  @!P2 ISETP.GE.AND P6, PT, R30, UR21, PT ;  /* 0x000000151e00ac0c */ /* 0x000fe4000bfc6270 */
        /* <DEDUP_REMOVED lines=11> */
[C---:B------:R-:W-:Y:S01]  /*4390*/  FFMA.FTZ R18, R10.reuse, R18, R17 ;  /* 0x000000120a127223 */ /* 0x040fe20000010011 */
[----:B------:R-:W-:Y:S01]  /*43a0*/  FFMA.FTZ R22, R10, R22, R21 ;  /* 0x000000160a167223 */ /* 0x000fe20000010015 */
[----:B------:R-:W-:Y:S02]  /*43b0*/  @!P2 FSEL R15, R15, RZ, !P1 ;  /* 0x000000ff0f0fa208 */ /* 0x000fe40004800000 */
[----:B------:R-:W-:-:S03]  /*43c0*/  @!P2 FSEL R19, R19, RZ, !P3 ;  /* 0x000000ff1313a208 */ /* 0x000fc60005800000 */
[C---:B------:R-:W-:Y:S02]  /*43d0*/  FFMA.FTZ R15, R11.reuse, R15, R14 ;  /* 0x0000000f0b0f7223 */ /* 0x040fe4000001000e */
        /* <DEDUP_REMOVED lines=10> */
[----:B------:R-:W-:Y:S01]  /*4480*/  @!P2 ISETP.GE.AND P6, PT, R8, UR21, PT ;  /* 0x000000150800ac0c */ /* 0x000fe2000bfc6270 */
[----:B------:R-:W-:Y:S01]  /*4490*/  FFMA.FTZ R10, R10, R26, R9 ;  /* 0x0000001a0a0a7223 */ /* 0x000fe20000010009 */
[----:B------:R-:W-:Y:S02]  /*44a0*/  @!P2 FSEL R23, R23, RZ, !P4 ;  /* 0x000000ff1717a208 */ /* 0x000fe40006000000 */
[----:B------:R-:W-:-:S03]  /*44b0*/  @!P2 FSEL R27, R27, RZ, !P6 ;  /* 0x000000ff1b1ba208 */ /* 0x000fc60007000000 */
[C---:B------:R-:W-:Y:S02]  /*44c0*/  FFMA.FTZ R23, R11.reuse, R23, R22 ;  /* 0x000000170b177223 */ /* 0x040fe40000010016 */
[----:B------:R-:W-:Y:S02]  /*44d0*/  FFMA.FTZ R10, R11, R27, R10 ;  /* 0x0000001b0b0a7223 */ /* 0x000fe4000001000a */
[----:B------:R-:W-:Y:S02]  /*44e0*/  FADD.FTZ R36, R36, R23 ;  /* 0x0000001724247221 */ /* 0x000fe40000010000 */
[----:B------:R-:W-:-:S07]  /*44f0*/  FADD.FTZ R35, R35, R10 ;  /* 0x0000000a23237221 */ /* 0x000fce0000010000 */
.L_x_25933:
[----:B---3--:R-:W-:Y:S05]  /*4500*/  BSYNC.RECONVERGENT B1 ;  /* 0x0000000000017941 */ /* 0x008fea0003800200 */
.L_x_25932:
[----:B------:R-:W-:Y:S01]  /*4510*/  IADD3 R28, P1, PT, R28, 0x10, RZ ;  /* 0x000000101c1c7810 */ /* 0x000fe20007f3e0ff */
[----:B------:R-:W-:Y:S01]  /*4520*/  VIADD R33, R33, 0x4 ;  /* 0x0000000421217836 */ /* 0x000fe20000000000 */
[----:B------:R-:W-:Y:S02]  /*4530*/  IADD3 R30, PT, PT, R30, 0x40, RZ ;  /* 0x000000401e1e7810 */ /* 0x000fe40007ffe0ff */
[----:B------:R-:W-:Y:S01]  /*4540*/  IADD3 R29, PT, PT, R29, 0x100, RZ ;  /* 0x000001001d1d7810 */ /* 0x000fe20007ffe0ff */
[----:B------:R-:W-:Y:S01]  /*4550*/  IMAD.X R7, RZ, RZ, R7, P1 ;  /* 0x000000ffff077224 */ /* 0x000fe200008e0607 */
[----:B------:R-:W-:Y:S07]  /*4560*/  @!P0 BRA `(.L_x_25934) ;  /* 0xfffffff000788947 */ /* 0x000fee000383ffff */
.L_x_25931:
[----:B---3--:R-:W-:Y:S05]  /*4570*/  BSYNC.RECONVERGENT B0 ;  /* 0x0000000000007941 */ /* 0x008fea0003800200 */
.L_x_25930:
[----:B------:R-:W3:Y:S01]  /*4580*/  SHFL.BFLY PT, R5, R42, 0x2, 0x1f ;  /* 0x0c401f002a057f89 */ /* 0x000ee200000e0000 */
[----:B------:R-:W5:Y:S01]  /*4590*/  S2UR UR5, SR_CgaCtaId ;  /* 0x00000000000579c3 */ /* 0x000f620000008800 */
[C---:B------:R-:W-:Y:S01]  /*45a0*/  LOP3.LUT R19, R2.reuse, 0x3, RZ, 0xc0, !PT ;  /* 0x0000000302137812 */ /* 0x040fe200078ec0ff */
[----:B------:R-:W-:Y:S01]  /*45b0*/  UMOV UR4, 0x400 ;  /* 0x0000040000047882 */ /* 0x000fe20000000000 */
[----:B------:R-:W5:Y:S01]  /*45c0*/  SHFL.BFLY PT, R3, R44, 0x2, 0x1f ;  /* 0x0c401f002c037f89 */ /* 0x000f6200000e0000 */
[----:B------:R-:W-:Y:S01]  /*45d0*/  SHF.R.U32.HI R45, RZ, 0x2, R45 ;  /* 0x00000002ff2d7819 */ /* 0x000fe2000001162d */
[----:B------:R-:W-:Y:S01]  /*45e0*/  UIADD3 UR4, UPT, UPT, UR4, 0x160, URZ ;  /* 0x0000016004047890 */ /* 0x000fe2000fffe0ff */
[----:B------:R-:W-:Y:S01]  /*45f0*/  ISETP.NE.AND P2, PT, R19, RZ, PT ;  /* 0x000000ff1300720c */ /* 0x000fe20003f45270 */
[----:B------:R-:W5:Y:S01]  /*4600*/  SHFL.BFLY PT, R6, R43, 0x2, 0x1f ;  /* 0x0c401f002b067f89 */ /* 0x000f6200000e0000 */
[----:B------:R-:W-:Y:S01]  /*4610*/  LOP3.LUT R19, R2, 0x3c0, RZ, 0xc0, !PT ;  /* 0x000003c002137812 */ /* 0x000fe200078ec0ff */
[----:B------:R-:W-:Y:S01]  /*4620*/  IMAD R45, R4, 0x50, R45 ;  /* 0x00000050042d7824 */ /* 0x000fe200078e022d */
[C---:B------:R-:W-:Y:S01]  /*4630*/  LOP3.LUT R21, R2.reuse, 0x3e0, RZ, 0xc0, !PT ;  /* 0x000003e002157812 */ /* 0x040fe200078ec0ff */
[----:B0---4-:R-:W0:Y:S01]  /*4640*/  SHFL.BFLY PT, R8, R41, 0x2, 0x1f ;  /* 0x0c401f0029087f89 */ /* 0x011e2200000e0000 */
[----:B------:R-:W-:Y:S01]  /*4650*/  ISETP.NE.OR P5, PT, R19, 0x40, P2 ;  /* 0x000000401300780c */ /* 0x000fe200017a5670 */
[----:B------:R-:W-:Y:S01]  /*4660*/  BSSY.RECONVERGENT B0, `(.L_x_25935) ;  /* 0x0000037000007945 */ /* 0x000fe20003800200 */
[----:B------:R-:W-:Y:S01]  /*4670*/  ISETP.NE.OR P4, PT, R21, 0x20, P2 ;  /* 0x000000201500780c */ /* 0x000fe20001785670 */
[----:B--2---:R-:W2:Y:S01]  /*4680*/  SHFL.BFLY PT, R11, R40, 0x2, 0x1f ;  /* 0x0c401f00280b7f89 */ /* 0x004ea200000e0000 */
[----:B------:R-:W-:-:S02]  /*4690*/  LOP3.LUT P0, RZ, R2, 0x3c3, RZ, 0xc0, !PT ;  /* 0x000003c302ff7812 */ /* 0x000fc4000780c0ff */
[C---:B------:R-:W-:Y:S01]  /*46a0*/  LOP3.LUT P1, RZ, R2.reuse, 0x3e3, RZ, 0xc0, !PT ;  /* 0x000003e302ff7812 */ /* 0x040fe2000782c0ff */
[----:B-1----:R-:W1:Y:S01]  /*46b0*/  SHFL.BFLY PT, R10, R39, 0x2, 0x1f ;  /* 0x0c401f00270a7f89 */ /* 0x002e6200000e0000 */
[----:B------:R-:W-:-:S03]  /*46c0*/  ISETP.GT.U32.AND P3, PT, R2, 0x1f, PT ;  /* 0x0000001f0200780c */ /* 0x000fc60003f64070 */
[----:B------:R-:W4:Y:S01]  /*46d0*/  SHFL.BFLY PT, R15, R38, 0x2, 0x1f ;  /* 0x0c401f00260f7f89 */ /* 0x000f2200000e0000 */
[----:B---3--:R-:W-:Y:S01]  /*46e0*/  FADD.FTZ R7, R5, R42 ;  /* 0x0000002a05077221 */ /* 0x008fe20000010000 */
[----:B-----5:R-:W-:Y:S02]  /*46f0*/  ULEA UR4, UR5, UR4, 0x18 ;  /* 0x0000000405047291 */ /* 0x020fe4000f8ec0ff */
[----:B------:R-:W3:Y:S01]  /*4700*/  SHFL.BFLY PT, R16, R37, 0x2, 0x1f ;  /* 0x0c401f0025107f89 */ /* 0x000ee200000e0000 */
[----:B------:R-:W-:-:S03]  /*4710*/  FADD.FTZ R0, R3, R44 ;  /* 0x0000002c03007221 */ /* 0x000fc60000010000 */
[----:B------:R-:W5:Y:S01]  /*4720*/  SHFL.BFLY PT, R17, R36, 0x2, 0x1f ;  /* 0x0c401f0024117f89 */ /* 0x000f6200000e0000 */
[----:B------:R-:W-:-:S03]  /*4730*/  FADD.FTZ R6, R6, R43 ;  /* 0x0000002b06067221 */ /* 0x000fc60000010000 */
[----:B------:R-:W5:Y:S01]  /*4740*/  SHFL.BFLY PT, R18, R35, 0x2, 0x1f ;  /* 0x0c401f0023127f89 */ /* 0x000f6200000e0000 */
[----:B0-----:R-:W-:Y:S01]  /*4750*/  FADD.FTZ R9, R8, R41 ;  /* 0x0000002908097221 */ /* 0x001fe20000010000 */
[----:B--2---:R-:W-:Y:S02]  /*4760*/  FADD.FTZ R11, R11, R40 ;  /* 0x000000280b0b7221 */ /* 0x004fe40000010000 */
[----:B------:R-:W0:Y:S01]  /*4770*/  SHFL.BFLY PT, R8, R7, 0x1, 0x1f ;  /* 0x0c201f0007087f89 */ /* 0x000e2200000e0000 */
[----:B-1----:R-:W-:-:S03]  /*4780*/  FADD.FTZ R13, R10, R39 ;  /* 0x000000270a0d7221 */ /* 0x002fc60000010000 */
[----:B------:R-:W1:Y:S01]  /*4790*/  SHFL.BFLY PT, R3, R0, 0x1, 0x1f ;  /* 0x0c201f0000037f89 */ /* 0x000e6200000e0000 */
[----:B----4-:R-:W-:-:S03]  /*47a0*/  FADD.FTZ R15, R15, R38 ;  /* 0x000000260f0f7221 */ /* 0x010fc60000010000 */
[----:B------:R-:W2:Y:S01]  /*47b0*/  SHFL.BFLY PT, R5, R6, 0x1, 0x1f ;  /* 0x0c201f0006057f89 */ /* 0x000ea200000e0000 */
[----:B---3--:R-:W-:-:S03]  /*47c0*/  FADD.FTZ R37, R16, R37 ;  /* 0x0000002510257221 */ /* 0x008fc60000010000 */
[----:B------:R-:W3:Y:S01]  /*47d0*/  SHFL.BFLY PT, R10, R9, 0x1, 0x1f ;  /* 0x0c201f00090a7f89 */ /* 0x000ee200000e0000 */
[----:B-----5:R-:W-:-:S03]  /*47e0*/  FADD.FTZ R17, R17, R36 ;  /* 0x0000002411117221 */ /* 0x020fc60000010000 */
[----:B------:R-:W4:Y:S01]  /*47f0*/  SHFL.BFLY PT, R12, R11, 0x1, 0x1f ;  /* 0x0c201f000b0c7f89 */ /* 0x000f2200000e0000 */
[----:B------:R-:W-:-:S03]  /*4800*/  FADD.FTZ R35, R18, R35 ;  /* 0x0000002312237221 */ /* 0x000fc60000010000 */
[----:B------:R-:W5:Y:S04]  /*4810*/  SHFL.BFLY PT, R14, R13, 0x1, 0x1f ;  /* 0x0c201f000d0e7f89 */ /* 0x000f6800000e0000 */
[----:B------:R-:W5:Y:S01]  /*4820*/  SHFL.BFLY PT, R16, R15, 0x1, 0x1f ;  /* 0x0c201f000f107f89 */ /* 0x000f6200000e0000 */
[----:B0-----:R-:W-:Y:S01]  /*4830*/  FADD.FTZ R4, R7, R8 ;  /* 0x0000000807047221 */ /* 0x001fe20000010000 */
[----:B------:R-:W-:Y:S02]  /*4840*/  LEA R8, R45, UR4, 0x2 ;  /* 0x000000042d087c11 */ /* 0x000fe4000f8e10ff */
        /* <DEDUP_REMOVED lines=8> */
[----:B-----5:R-:W-:Y:S01]  /*48d0*/  FADD.FTZ R7, R13, R14 ;  /* 0x0000000e0d077221 */ /* 0x020fe20000010000 */
        /* <DEDUP_REMOVED lines=15> */
.L_x_25936:
[----:B------:R-:W-:Y:S05]  /*49d0*/  BSYNC.RECONVERGENT B0 ;  /* 0x0000000000007941 */ /* 0x000fea0003800200 */
.L_x_25935:
        /* <DEDUP_REMOVED lines=23> */
.L_x_25938:
[----:B------:R-:W-:Y:S05]  /*4b50*/  BSYNC.RECONVERGENT B0 ;  /* 0x0000000000007941 */ /* 0x000fea0003800200 */
.L_x_25937:
        /* <DEDUP_REMOVED lines=13> */
.L_x_25940:
[----:B------:R-:W-:Y:S05]  /*4c30*/  BSYNC.RECONVERGENT B0 ;  /* 0x0000000000007941 */ /* 0x000fea0003800200 */
.L_x_25939:
        /* <DEDUP_REMOVED lines=23> */
.L_x_25942:
[----:B------:R-:W-:Y:S05]  /*4db0*/  BSYNC.RECONVERGENT B0 ;  /* 0x0000000000007941 */ /* 0x000fea0003800200 */
.L_x_25941:
        /* <DEDUP_REMOVED lines=25> */
.L_x_25905:
[----:B------:R-:W-:Y:S01]  /*4f50*/  HFMA2 R14, -RZ, RZ, 0, 5.9604644775390625e-08 ;  /* 0x00000001ff0e7431 */ /* 0x000fe200000001ff */
[----:B------:R-:W-:Y:S01]  /*4f60*/  BSSY B2, `(.L_x_25943) ;  /* 0x0000006000027945 */ /* 0x000fe20003800000 */
[----:B------:R-:W-:Y:S01]  /*4f70*/  IMAD.MOV.U32 R15, RZ, RZ, 0x1f ;  /* 0x0000001fff0f7424 */ /* 0x000fe200078e00ff */
[----:B------:R-:W-:-:S07]  /*4f80*/  MOV R13, 0xffffffff ;  /* 0xffffffff000d7802 */ /* 0x000fce0000000f00 */
[----:B------:R-:W-:Y:S05]  /*4f90*/  WARPSYNC.COLLECTIVE R13, `(.L_x_25944) ;  /* 0x000000000d087348 */ /* 0x000fea0003c00000 */
[----:B------:R0:W1:Y:S02]  /*4fa0*/  SHFL.BFLY P2, R8, R12, R14, R15 ;  /* 0x0c00000e0c087389 */ /* 0x000064000004000f */
[----:B01----:R-:W-:Y:S05]  /*4fb0*/  ENDCOLLECTIVE ;  /* 0x000000000000791b */ /* 0x003fea0003800000 */
.L_x_25944:
[----:B------:R-:W-:Y:S05]  /*4fc0*/  BSYNC B2 ;  /* 0x0000000000027941 */ /* 0x000fea0003800000 */
.L_x_25943:
[----:B------:R-:W-:Y:S01]  /*4fd0*/  MOV R7, R8 ;  /* 0x0000000800077202 */ /* 0x000fe20000000f00 */
[----:B------:R-:W-:Y:S06]  /*4fe0*/  BRA `(.L_x_25945) ;  /* 0xffffffc400647947 */ /* 0x000fec000383ffff */
.L_x_25907:
        /* <DEDUP_REMOVED lines=8> */
.L_x_25947:
[----:B------:R-:W-:Y:S05]  /*5070*/  BSYNC B0 ;  /* 0x0000000000007941 */ /* 0x000fea0003800000 */
.L_x_25946:
        /* <DEDUP_REMOVED lines=9> */
.L_x_25948:
[----:B------:R-:W-:Y:S02]  /*5110*/  HFMA2 R14, -RZ, RZ, 0, 2.384185791015625e-07 ;  /* 0x00000004ff0e7431 */ /* 0x000fe400000001ff */
[----:B------:R-:W-:-:S05]  /*5120*/  IMAD.MOV.U32 R6, RZ, RZ, R8 ;  /* 0x000000ffff067224 */ /* 0x000fca00078e0008 */
[----:B------:R-:W-:-:S04]  /*5130*/  FMNMX.FTZ R6, R5, R6, !PT ;  /* 0x0000000605067209 */ /* 0x000fc80007810000 */
[----:B------:R-:W-:-:S07]  /*5140*/  MOV R12, R6 ;  /* 0x00000006000c7202 */ /* 0x000fce0000000f00 */
[----:B------:R-:W-:Y:S05]  /*5150*/  WARPSYNC.COLLECTIVE R13, `(.L_x_25949) ;  /* 0x000000000d087348 */ /* 0x000fea0003c00000 */
[----:B------:R0:W1:Y:S02]  /*5160*/  SHFL.BFLY P2, R8, R12, R14, R15 ;  /* 0x0c00000e0c087389 */ /* 0x000064000004000f */
[----:B01----:R-:W-:Y:S05]  /*5170*/  ENDCOLLECTIVE ;  /* 0x000000000000791b */ /* 0x003fea0003800000 */
.L_x_25949:
[----:B------:R-:W-:Y:S02]  /*5180*/  HFMA2 R14, -RZ, RZ, 0, 1.1920928955078125e-07 ;  /* 0x00000002ff0e7431 */ /* 0x000fe400000001ff */
[----:B------:R-:W-:-:S05]  /*5190*/  IMAD.MOV.U32 R11, RZ, RZ, R8 ;  /* 0x000000ffff0b7224 */ /* 0x000fca00078e0008 */
[----:B------:R-:W-:-:S04]  /*51a0*/  FMNMX.FTZ R11, R6, R11, !PT ;  /* 0x0000000b060b7209 */ /* 0x000fc80007810000 */
[----:B------:R-:W-:-:S07]  /*51b0*/  MOV R12, R11 ;  /* 0x0000000b000c7202 */ /* 0x000fce0000000f00 */
[----:B------:R-:W-:Y:S05]  /*51c0*/  WARPSYNC.COLLECTIVE R13, `(.L_x_25950) ;  /* 0x000000000d087348 */ /* 0x000fea0003c00000 */
[----:B------:R0:W1:Y:S02]  /*51d0*/  SHFL.BFLY P2, R8, R12, R14, R15 ;  /* 0x0c00000e0c087389 */ /* 0x000064000004000f */
[----:B01----:R-:W-:Y:S05]  /*51e0*/  ENDCOLLECTIVE ;  /* 0x000000000000791b */ /* 0x003fea0003800000 */
.L_x_25950:
[----:B------:R-:W-:Y:S05]  /*51f0*/  BRA `(.L_x_25951) ;  /* 0xffffffc400ac7947 */ /* 0x000fea000383ffff */
.L_x_25952:
        /* <DEDUP_REMOVED lines=16> */
.L_x_27640:


//--------------------- .text._ZN4vllm25paged_attention_v2_kernelIffLi64ELi16ELi128ELNS_18Fp8KVCacheDataTypeE0ELb1ELi512EEEvPfS2_PT_PKS3_PKT0_S9_ifPKiSB_iPKfiiiSD_SD_iiiii --------------------------
	.section	.text._ZN4vllm25paged_attention_v2_kernelIffLi64ELi16ELi128ELNS_18Fp8KVCacheDataTypeE0ELb1ELi512EEEvPfS2_PT_PKS3_PKT0_S9_ifPKiSB_iPKfiiiSD_SD_iiiii,"ax",@progbits
	.align	128
        .global         _ZN4vllm25paged_attention_v2_kernelIffLi64ELi16ELi128ELNS_18Fp8KVCacheDataTypeE0ELb1ELi512EEEvPfS2_PT_PKS3_PKT0_S9_ifPKiSB_iPKfiiiSD_SD_iiiii
        .type           _ZN4vllm25paged_attention_v2_kernelIffLi64ELi16ELi128ELNS_18Fp8KVCacheDataTypeE0ELb1ELi512EEEvPfS2_PT_PKS3_PKT0_S9_ifPKiSB_iPKfiiiSD_SD_iiiii,@function
        .size           _ZN4vllm25paged_attention_v2_kernelIffLi64ELi16ELi128ELNS_18Fp8KVCacheDataTypeE0ELb1ELi512EEEvPfS2_PT_PKS3_PKT0_S9_ifPKiSB_iPKfiiiSD_SD_iiiii,(.L_x_27641 - _ZN4vllm25paged_attention_v2_kernelIffLi64ELi16ELi128ELNS_18Fp8KVCacheDataTypeE0ELb1ELi512EEEvPfS2_PT_PKS3_PKT0_S9_ifPKiSB_iPKfiiiSD_SD_iiiii)
        .other          _ZN4vllm25paged_attention_v2_kernelIffLi64ELi16ELi128ELNS_18Fp8KVCacheDataTypeE0ELb1ELi512EEEvPfS2_PT_PKS3_PKT0_S9_ifPKiSB_iPKfiiiSD_SD_iiiii,@"STO_CUDA_ENTRY STV_DEFAULT"
_ZN4vllm25paged_attention_v2_kernelIffLi64ELi16ELi128ELNS_18Fp8KVCacheDataTypeE0ELb1ELi512EEEvPfS2_PT_PKS3_PKT0_S9_ifPKiSB_iPKfiiiSD_SD_iiiii:
.text._ZN4vllm25paged_attention_v2_kernelIffLi64ELi16ELi128ELNS_18Fp8KVCacheDataTypeE0ELb1ELi512EEEvPfS2_PT_PKS3_PKT0_S9_ifPKiSB_iPKfiiiSD_SD_iiiii:
        /* <DEDUP_REMOVED lines=46> */
[----:B------:R-:W1:Y:S01]  /*02e0*/  @UP0 LDCU.64 UR4, c[0x0][0x3d0] ;  /* 0x00007a00ff0407ac */ /* 0x000e620008000a00 */
[----:B----4-:R-:W-:-:S04]  /*02f0*/  @!P0 LEA R2, P1, R3, R8, 0x2 ;  /* 0x0000000803028211 */ /* 0x010fc800078210ff */
[----:B------:R-:W-:Y:S02]  /*0300*/  @!P0 LEA.HI.X R3, R3, R9, R6, 0x2, P1 ;  /* 0x0000000903038211 */ /* 0x000fe400008f1406 */
[----:B------:R2:W4:Y:S04]  /*0310*/  F2I.FTZ.U32.TRUNC.NTZ R9, R0 ;  /* 0x0000000000097305 */ /* 0x000528000021f000 */
[----:B------:R-:W3:Y:S01]  /*0320*/  @!P0 LDG.E.64.CONSTANT R2, desc[UR12][R2.64] ;  /* 0x0000000c02028981 */ /* 0x000ee2000c1e9b00 */
[----:B------:R-:W-:Y:S01]  /*0330*/  IMAD.MOV.U32 R8, RZ, RZ, RZ ;  /* 0x000000ffff087224 */ /* 0x000fe200078e00ff */
[----:B-1----:R-:W-:Y:S01]  /*0340*/  @UP0 UIMAD.WIDE.U32 UR4, UR17, 0x4, UR4 ;  /* 0x00000004110408a5 */ /* 0x002fe2000f8e0004 */
[----:B------:R-:W-:Y:S02]  /*0350*/  PLOP3.LUT P1, PT, PT, PT, UP0, 0x80, 0x8 ;  /* 0x000000000008781c */ /* 0x000fe40003f2f008 */
[----:B--2---:R-:W-:-:S03]  /*0360*/  IABS R0, UR20 ;  /* 0x0000001400007c13 */ /* 0x004fc60008000000 */
[----:B------:R-:W-:Y:S01]  /*0370*/  MOV R7, UR5 ;  /* 0x0000000500077c02 */ /* 0x000fe20008000f00 */
[----:B----4-:R-:W-:-:S04]  /*0380*/  IMAD.MOV R6, RZ, RZ, -R9 ;  /* 0x000000ffff067224 */ /* 0x010fc800078e0a09 */
        /* <DEDUP_REMOVED lines=12> */
[----:B0-----:R-:W-:Y:S01]  /*0450*/  ULEA UR26, UR28, UR25, 0x18 ;  /* 0x000000191c1a7291 */ /* 0x001fe2000f8ec0ff */
[----:B------:R-:W-:-:S02]  /*0460*/  MOV R39, 0xff7fffff ;  /* 0xff7fffff00277802 */ /* 0x000fc40000000f00 */
[----:B------:R-:W-:-:S09]  /*0470*/  LOP3.LUT R41, R41, 0x80, RZ, 0xc0, !PT ;  /* 0x0000008029297812 */ /* 0x000fd200078ec0ff */
        /* <DEDUP_REMOVED lines=16> */
[----:B------:R-:W-:Y:S02]  /*0580*/  @!UP1 UIADD3 UR14, UPT, UPT, -UR14, URZ, URZ ;  /* 0x000000ff0e0e9290 */ /* 0x000fe4000fffe1ff */
        /* <DEDUP_REMOVED lines=11> */
[----:B------:R0:W4:Y:S01]  /*0640*/  F2I.FTZ.U32.TRUNC.NTZ R9, R8 ;  /* 0x0000000800097305 */ /* 0x000122000021f000 */
[----:B------:R-:W-:Y:S02]  /*0650*/  UISETP.GE.AND UP2, UPT, UR9, URZ, UPT ;  /* 0x000000ff0900728c */ /* 0x000fe4000bf46270 */
[----:B------:R-:W-:-:S05]  /*0660*/  ULOP3.LUT UR9, UR17, UR14, URZ, 0x3c, !UPT ;  /* 0x0000000e11097292 */ /* 0x000fca000f8e3cff */
[----:B--2---:R-:W1:Y:S01]  /*0670*/  MUFU.RCP R5, R5 ;  /* 0x0000000500057308 */ /* 0x004e620000001000 */
[----:B0-----:R-:W-:-:S05]  /*0680*/  IMAD.MOV.U32 R8, RZ, RZ, RZ ;  /* 0x000000ffff087224 */ /* 0x001fca00078e00ff */
[----:B------:R-:W-:Y:S02]  /*0690*/  R2UR UR6, R8 ;  /* 0x00000000080672ca */ /* 0x000fe400000e0000 */
[----:B----4-:R-:W-:Y:S02]  /*06a0*/  R2UR UR7, R9 ;  /* 0x00000000090772ca */ /* 0x010fe400000e0000 */
[----:B------:R-:W-:-:S04]  /*06b0*/  IABS R8, R10 ;  /* 0x0000000a00087213 */ /* 0x000fc80000000000 */
[----:B------:R-:W-:Y:S02]  /*06c0*/  R2UR UR11, R8 ;  /* 0x00000000080b72ca */ /* 0x000fe400000e0000 */
[----:B-1----:R-:W-:Y:S01]  /*06d0*/  IADD3 R6, PT, PT, R5, 0xffffffe, RZ ;  /* 0x0ffffffe05067810 */ /* 0x002fe20007ffe0ff */
[----:B------:R-:W-:-:S03]  /*06e0*/  IMAD R5, R9, R0, RZ ;  /* 0x0000000009057224 */ /* 0x000fc600078e02ff */
[----:B------:R0:W1:Y:S02]  /*06f0*/  F2I.FTZ.U32.TRUNC.NTZ R7, R6 ;  /* 0x0000000600077305 */ /* 0x000064000021f000 */
[----:B------:R-:W-:-:S05]  /*0700*/  IADD3 R5, PT, PT, -R5, RZ, RZ ;  /* 0x000000ff05057210 */ /* 0x000fca0007ffe1ff */
        /* <DEDUP_REMOVED lines=19> */
[----:B------:R-:W-:Y:S01]  /*0840*/  ULEA UR5, UR18, 0x20, 0x5 ;  /* 0x0000002012057891 */ /* 0x000fe2000f8e28ff */
[----:B------:R-:W-:Y:S01]  /*0850*/  IADD3 R6, PT, PT, R41, UR26, RZ ;  /* 0x0000001a29067c10 */ /* 0x000fe2000fffe0ff */
[----:B------:R-:W-:Y:S01]  /*0860*/  USHF.R.U32.HI UR4, URZ, 0x4, UR4 ;  /* 0x00000004ff047899 */ /* 0x000fe20008011604 */
[----:B------:R-:W-:Y:S01]  /*0870*/  IMAD R7, R0, R7, UR11 ;  /* 0x0000000b00077e24 */ /* 0x000fe2000f8e0207 */
[----:B------:R-:W-:Y:S01]  /*0880*/  ISETP.GT.U32.AND P1, PT, R12, R5, PT ;  /* 0x000000050c00720c */ /* 0x000fe20003f24070 */
[----:B------:R-:W0:Y:S03]  /*0890*/  LDCU UR11, c[0x0][0x3f8] ;  /* 0x00007f00ff0b77ac */ /* 0x000e260008000800 */
[----:B------:R-:W-:Y:S01]  /*08a0*/  ISETP.GT.U32.AND P2, PT, R0, R7, PT ;  /* 0x000000070000720c */ /* 0x000fe20003f44070 */
[----:B------:R-:W-:Y:S01]  /*08b0*/  UISETP.LT.U32.AND UP3, UPT, UR4, UR5, UPT ;  /* 0x000000050400728c */ /* 0x000fe2000bf61070 */
[----:B------:R-:W1:Y:S03]  /*08c0*/  LDCU UR6, c[0x0][0x3c8] ;  /* 0x00007900ff0677ac */ /* 0x000e660008000800 */
[----:B------:R-:W-:-:S04]  /*08d0*/  USEL UR4, UR4, UR5, UP3 ;  /* 0x0000000504047287 */ /* 0x000fc80009800000 */
[----:B------:R-:W-:Y:S01]  /*08e0*/  VOTEU.ANY UP4, P1 ;  /* 0x0000000000ff7886 */ /* 0x000fe20000880100 */
[----:B------:R-:W-:-:S03]  /*08f0*/  PLOP3.LUT P1, PT, PT, PT, UP4, 0x80, 0x8 ;  /* 0x000000000008781c */ /* 0x000fc60003f2f048 */
[----:B------:R-:W-:Y:S01]  /*0900*/  VOTEU.ANY UP5, P2 ;  /* 0x0000000000ff7886 */ /* 0x000fe200010a0100 */
[----:B------:R-:W-:Y:S01]  /*0910*/  PLOP3.LUT P2, PT, PT, PT, UP5, 0x80, 0x8 ;  /* 0x000000000008781c */ /* 0x000fe20003f4f058 */
[----:B------:R-:W-:Y:S02]  /*0920*/  @!UP4 UIADD3 UR8, UPT, UPT, UR8, 0x1, URZ ;  /* 0x000000010808c890 */ /* 0x000fe4000fffe0ff */
[----:B------:R-:W-:Y:S02]  /*0930*/  UISETP.GE.AND UP4, UPT, UR9, URZ, UPT ;  /* 0x000000ff0900728c */ /* 0x000fe4000bf86270 */
[----:B------:R-:W-:Y:S02]  /*0940*/  @!UP5 UIADD3 UR7, UPT, UPT, UR7, 0x1, URZ ;  /* 0x000000010707d890 */ /* 0x000fe4000fffe0ff */
[----:B0-----:R-:W-:Y:S02]  /*0950*/  @UP0 UIMAD UR9, UR20, UR11, UR17 ;  /* 0x0000000b140902a4 */ /* 0x001fe4000f8e0211 */
[----:B------:R-:W-:Y:S01]  /*0960*/  @!P1 IMAD.IADD R5, R5, 0x1, -R12 ;  /* 0x0000000105059824 */ /* 0x000fe200078e0a0c */
[----:B-1----:R-:W-:-:S02]  /*0970*/  UIMAD UR6, UR16, UR6, URZ ;  /* 0x00000006100672a4 */ /* 0x002fc4000f8e02ff */
[----:B------:R-:W-:Y:S01]  /*0980*/  @UP0 UIMAD UR9, UR9, UR30, 0x1 ;  /* 0x00000001090904a4 */ /* 0x000fe2000f8e021e */
[----:B------:R-:W-:Y:S02]  /*0990*/  @!P2 IADD3 R7, PT, PT, R7, -R0, RZ ;  /* 0x800000000707a210 */ /* 0x000fe40007ffe0ff */
[----:B------:R-:W-:Y:S02]  /*09a0*/  ISETP.GE.U32.AND P1, PT, R5, R12, PT ;  /* 0x0000000c0500720c */ /* 0x000fe40003f26070 */
[----:B------:R-:W-:Y:S02]  /*09b0*/  ISETP.GE.U32.AND P2, PT, R7, R0, PT ;  /* 0x000000000700720c */ /* 0x000fe40003f46070 */
[--C-:B------:R-:W-:Y:S02]  /*09c0*/  SHF.R.U32.HI R5, RZ, 0x1, R4.reuse ;  /* 0x00000001ff057819 */ /* 0x100fe40000011604 */
[----:B------:R-:W-:Y:S02]  /*09d0*/  MOV R7, UR18 ;  /* 0x0000001200077c02 */ /* 0x000fe40008000f00 */
[----:B------:R-:W-:Y:S01]  /*09e0*/  SHF.R.U32.HI R4, RZ, 0x5, R4 ;  /* 0x00000005ff047819 */ /* 0x000fe20000011604 */
[----:B------:R-:W-:-:S04]  /*09f0*/  @!P0 IMAD R6, R5, 0x8, R6 ;  /* 0x0000000805068824 */ /* 0x000fc800078e0206 */
[----:B------:R-:W-:Y:S01]  /*0a00*/  VOTEU.ANY UP5, P1 ;  /* 0x0000000000ff7886 */ /* 0x000fe200008a0100 */
[----:B------:R-:W-:Y:S01]  /*0a10*/  IMAD R34, R7, 0x20, R4 ;  /* 0x0000002007227824 */ /* 0x000fe200078e0204 */
[----:B------:R-:W-:-:S03]  /*0a20*/  VOTEU.ANY UP6, P2 ;  /* 0x0000000000ff7886 */ /* 0x000fc600010c0100 */
[----:B------:R-:W-:Y:S02]  /*0a30*/  @UP5 UIADD3 UR8, UPT, UPT, UR8, 0x1, URZ ;  /* 0x0000000108085890 */ /* 0x000fe4000fffe0ff */
[----:B------:R-:W-:Y:S02]  /*0a40*/  UISETP.NE.AND UP5, UPT, UR14, URZ, UPT ;  /* 0x000000ff0e00728c */ /* 0x000fe4000bfa5270 */
[----:B------:R-:W-:-:S03]  /*0a50*/  @UP6 UIADD3 UR7, UPT, UPT, UR7, 0x1, URZ ;  /* 0x0000000107076890 */ /* 0x000fc6000fffe0ff */
[----:B------:R-:W-:Y:S02]  /*0a60*/  UMOV UR15, UR8 ;  /* 0x00000008000f7c82 */ /* 0x000fe40008000000 */
[----:B------:R-:W-:-:S04]  /*0a70*/  @!UP4 UIADD3 UR15, UPT, UPT, -UR15, URZ, URZ ;  /* 0x000000ff0f0fc290 */ /* 0x000fc8000fffe1ff */
[----:B------:R-:W-:Y:S01]  /*0a80*/  @!UP5 ULOP3.LUT UR15, URZ, UR14, URZ, 0x33, !UPT ;  /* 0x0000000eff0fd292 */ /* 0x000fe2000f8e33ff */
[----:B---3--:R0:W-:Y:S01]  /*0a90*/  @!P0 STS.64 [R6], R2 ;  /* 0x0000000206008388 */ /* 0x0081e20000000a00 */
[----:B------:R-:W-:Y:S01]  /*0aa0*/  BAR.SYNC.DEFER_BLOCKING 0x0 ;  /* 0x0000000000007b1d */ /* 0x000fe20000010000 */
[----:B------:R-:W-:Y:S01]  /*0ab0*/  ISETP.GE.U32.AND P0, PT, R34, UR4, PT ;  /* 0x0000000422007c0c */ /* 0x000fe2000bf06070 */
[----:B------:R-:W-:-:S04]  /*0ac0*/  @!UP0 UIMAD UR5, UR10, UR11, UR15 ;  /* 0x0000000b0a0582a4 */ /* 0x000fc8000f8e020f */
[----:B------:R-:W-:Y:S01]  /*0ad0*/  @!UP0 UIADD3 UR5, UPT, UPT, -UR5, URZ, URZ ;  /* 0x000000ff05058290 */ /* 0x000fe2000fffe1ff */
[----:B------:R-:W-:Y:S02]  /*0ae0*/  UMOV UR14, UR7 ;  /* 0x00000007000e7c82 */ /* 0x000fe40008000000 */
[----:B------:R-:W-:Y:S02]  /*0af0*/  @!UP2 UIADD3 UR14, UPT, UPT, -UR14, URZ, URZ ;  /* 0x000000ff0e0ea290 */ /* 0x000fe4000fffe1ff */
[----:B------:R-:W-:Y:S02]  /*0b00*/  @!UP1 ULOP3.LUT UR14, URZ, UR29, URZ, 0x33, !UPT ;  /* 0x0000001dff0e9292 */ /* 0x000fe4000f8e33ff */
[----:B------:R-:W-:Y:S01]  /*0b10*/  @!UP0 UIMAD UR9, UR30, UR5, 0x1 ;  /* 0x000000011e0984a4 */ /* 0x000fe2000f8e0205 */
[----:B0-----:R-:W-:Y:S11]  /*0b20*/  @P0 BRA `(.L_x_25954) ;  /* 0x0000000800bc0947 */ /* 0x001ff60003800000 */
[----:B------:R-:W0:Y:S01]  /*0b30*/  LDCU UR4, c[0x0][0x3e0] ;  /* 0x00007c00ff0477ac */ /* 0x000e220008000800 */
[----:B------:R-:W-:Y:S01]  /*0b40*/  IMAD.WIDE.U32 R2, R34, 0x4, RZ ;  /* 0x0000000422027825 */ /* 0x000fe200078e00ff */
[----:B------:R-:W-:Y:S01]  /*0b50*/  MOV R7, UR6 ;  /* 0x0000000600077c02 */ /* 0x000fe20008000f00 */
[----:B------:R-:W1:Y:S01]  /*0b60*/  LDCU.64 UR10, c[0x0][0x3b8] ;  /* 0x00007700ff0a77ac */ /* 0x000e620008000a00 */
[C---:B------:R-:W-:Y:S01]  /*0b70*/  LOP3.LUT R0, R5.reuse, 0xf, RZ, 0xc0, !PT ;  /* 0x0000000f05007812 */ /* 0x040fe200078ec0ff */
[----:B------:R-:W-:Y:S01]  /*0b80*/  IMAD.SHL.U32 R5, R5, 0x4, RZ ;  /* 0x0000000405057824 */ /* 0x000fe200078e00ff */
[----:B------:R-:W-:Y:S01]  /*0b90*/  LEA R35, R4, UR24, 0x4 ;  /* 0x0000001804237c11 */ /* 0x000fe2000f8e20ff */
[----:B------:R-:W2:Y:S01]  /*0ba0*/  LDCU UR7, c[0x0][0x3fc] ;  /* 0x00007f80ff0777ac */ /* 0x000ea20008000800 */
[----:B------:R-:W-:Y:S01]  /*0bb0*/  IMAD.WIDE R2, R7, 0x4, R2 ;  /* 0x0000000407027825 */ /* 0x000fe200078e0202 */
[----:B------:R-:W-:Y:S01]  /*0bc0*/  MOV R39, 0xff7fffff ;  /* 0xff7fffff00277802 */ /* 0x000fe20000000f00 */
[----:B------:R-:W-:Y:S01]  /*0bd0*/  UIADD3 UR5, UPT, UPT, UR25, 0x120, URZ ;  /* 0x0000012019057890 */ /* 0x000fe2000fffe0ff */
[----:B------:R-:W-:Y:S01]  /*0be0*/  LOP3.LUT R5, R5, 0x3c, RZ, 0xc0, !PT ;  /* 0x0000003c05057812 */ /* 0x000fe200078ec0ff */
[----:B------:R-:W-:Y:S01]  /*0bf0*/  IMAD.IADD R0, R0, 0x1, R35 ;  /* 0x0000000100007824 */ /* 0x000fe200078e0223 */
[----:B------:R-:W-:Y:S01]  /*0c00*/  IADD3 R35, PT, PT, R35, 0x1, RZ ;  /* 0x0000000123237810 */ /* 0x000fe20007ffe0ff */
[----:B------:R-:W-:Y:S01]  /*0c10*/  ULEA UR5, UR28, UR5, 0x18 ;  /* 0x000000051c057291 */ /* 0x000fe2000f8ec0ff */
[----:B------:R-:W-:Y:S01]  /*0c20*/  LEA R38, R4, R5, 0x6 ;  /* 0x0000000504267211 */ /* 0x000fe200078e30ff */
[----:B0-----:R-:W-:Y:S01]  /*0c30*/  UIMAD UR4, UR15, UR4, URZ ;  /* 0x000000040f0472a4 */ /* 0x001fe2000f8e02ff */
[----:B------:R-:W-:-:S02]  /*0c40*/  VIADD R37, R0, -UR21 ;  /* 0x8000001500257c36 */ /* 0x000fc40008000000 */
[----:B------:R-:W-:Y:S01]  /*0c50*/  VIADD R36, R0, 0x1 ;  /* 0x0000000100247836 */ /* 0x000fe20000000000 */
[----:B-1----:R-:W-:Y:S02]  /*0c60*/  IADD3 R2, P0, PT, R2, UR10, RZ ;  /* 0x0000000a02027c10 */ /* 0x002fe4000ff1e0ff */
[----:B------:R-:W-:Y:S02]  /*0c70*/  IADD3 R38, PT, PT, R38, UR5, RZ ;  /* 0x0000000526267c10 */ /* 0x000fe4000fffe0ff */
[----:B------:R-:W-:Y:S01]  /*0c80*/  IADD3.X R3, PT, PT, R3, UR11, RZ, P0, !PT ;  /* 0x0000000b03037c10 */ /* 0x000fe200087fe4ff */
[----:B--2---:R-:W-:Y:S01]  /*0c90*/  IMAD.U32 R6, RZ, RZ, UR7 ;  /* 0x00000007ff067e24 */ /* 0x004fe2000f8e00ff */
[----:B------:R-:W-:Y:S02]  /*0ca0*/  IADD3 R44, P0, PT, R5, UR4, RZ ;  /* 0x00000004052c7c10 */ /* 0x000fe4000ff1e0ff */
[----:B------:R-:W-:Y:S02]  /*0cb0*/  MOV R5, UR4 ;  /* 0x0000000400057c02 */ /* 0x000fe40008000f00 */
[----:B------:R-:W-:-:S02]  /*0cc0*/  IADD3 R4, PT, PT, -R6, UR14, RZ ;  /* 0x0000000e06047c10 */ /* 0x000fc4000fffe1ff */
[----:B------:R-:W-:-:S07]  /*0cd0*/  LEA.HI.X.SX32 R45, R5, RZ, 0x1, P0 ;  /* 0x000000ff052d7211 */ /* 0x000fce00000f0eff */
.L_x_25959:
[----:B0-----:R-:W0:Y:S01]  /*0ce0*/  LDC R12, c[0x0][0x400] ;  /* 0x00010000ff0c7b82 */ /* 0x001e220000000800 */
[----:B------:R-:W-:Y:S01]  /*0cf0*/  VIADD R5, R35, 0xffffffff ;  /* 0xffffffff23057836 */ /* 0x000fe20000000000 */
[----:B------:R-:W-:Y:S04]  /*0d00*/  BSSY B1, `(.L_x_25955) ;  /* 0x0000083000017945 */ /* 0x000fe80003800000 */
        /* <DEDUP_REMOVED lines=40> */
[----:B------:R-:W-:-:S04]  /*0f90*/  ISETP.GT.AND P0, PT, R13, R4, PT ;  /* 0x000000040d00720c */ /* 0x000fc80003f04270 */
        /* <DEDUP_REMOVED lines=9> */
.L_x_25956:
[----:B------:R-:W2:Y:S04]  /*1030*/  LDG.E.CONSTANT R7, desc[UR12][R2.64] ;  /* 0x0000000c02077981 */ /* 0x000ea8000c1e9900 */
[----:B------:R-:W0:Y:S04]  /*1040*/  LDS.128 R12, [R41+UR26] ;  /* 0x0000001a290c7984 */ /* 0x000e280008000c00 */
[----:B------:R-:W1:Y:S01]  /*1050*/  LDS.128 R8, [R41+UR26+0x10] ;  /* 0x0000101a29087984 */ /* 0x000e620008000c00 */
[----:B--2---:R-:W-:-:S03]  /*1060*/  IMAD.WIDE R6, R7, UR31, R44 ;  /* 0x0000001f07067c25 */ /* 0x004fc6000f8e022c */
[----:B------:R-:W-:-:S04]  /*1070*/  LEA R6, P0, R5, R6, 0x1 ;  /* 0x0000000605067211 */ /* 0x000fc800078008ff */
[----:B------:R-:W-:Y:S02]  /*1080*/  IADD3.X R7, PT, PT, RZ, R7, RZ, P0, !PT ;  /* 0x00000007ff077210 */ /* 0x000fe400007fe4ff */
[----:B------:R-:W-:-:S04]  /*1090*/  LEA R46, P0, R6, UR22, 0x2 ;  /* 0x00000016062e7c11 */ /* 0x000fc8000f8010ff */
[----:B------:R-:W-:-:S05]  /*10a0*/  LEA.HI.X R47, R6, UR23, R7, 0x2, P0 ;  /* 0x00000017062f7c11 */ /* 0x000fca00080f1407 */
[----:B------:R-:W0:Y:S04]  /*10b0*/  LDG.E.64.CONSTANT R16, desc[UR12][R46.64+0x100] ;  /* 0x0001000c2e107981 */ /* 0x000e28000c1e9b00 */
[----:B------:R-:W2:Y:S04]  /*10c0*/  LDG.E.64.CONSTANT R26, desc[UR12][R46.64] ;  /* 0x0000000c2e1a7981 */ /* 0x000ea8000c1e9b00 */
[----:B------:R-:W1:Y:S04]  /*10d0*/  LDG.E.64.CONSTANT R6, desc[UR12][R46.64+0x200] ;  /* 0x0002000c2e067981 */ /* 0x000e68000c1e9b00 */
[----:B------:R-:W3:Y:S04]  /*10e0*/  LDG.E.64.CONSTANT R24, desc[UR12][R46.64+0x300] ;  /* 0x0003000c2e187981 */ /* 0x000ee8000c1e9b00 */
[----:B------:R-:W4:Y:S04]  /*10f0*/  LDG.E.64.CONSTANT R22, desc[UR12][R46.64+0x400] ;  /* 0x0004000c2e167981 */ /* 0x000f28000c1e9b00 */
[----:B------:R-:W4:Y:S04]  /*1100*/  LDG.E.64.CONSTANT R20, desc[UR12][R46.64+0x500] ;  /* 0x0005000c2e147981 */ /* 0x000f28000c1e9b00 */
[----:B------:R-:W4:Y:S04]  /*1110*/  LDG.E.64.CONSTANT R18, desc[UR12][R46.64+0x600] ;  /* 0x0006000c2e127981 */ /* 0x000f28000c1e9b00 */
[----:B------:R-:W4:Y:S04]  /*1120*/  LDG.E.64.CONSTANT R32, desc[UR12][R46.64+0x800] ;  /* 0x0008000c2e207981 */ /* 0x000f28000c1e9b00 */
[----:B------:R-:W4:Y:S01]  /*1130*/  LDG.E.64.CONSTANT R30, desc[UR12][R46.64+0x900] ;  /* 0x0009000c2e1e7981 */ /* 0x000f22000c1e9b00 */
[----:B0-----:R-:W-:Y:S01]  /*1140*/  FMUL.FTZ R29, R16, R14 ;  /* 0x0000000e101d7220 */ /* 0x001fe20000410000 */
[----:B------:R-:W-:-:S02]  /*1150*/  FMUL.FTZ R14, R17, R15 ;  /* 0x0000000f110e7220 */ /* 0x000fc40000410000 */
[----:B------:R-:W4:Y:S01]  /*1160*/  LDG.E.64.CONSTANT R16, desc[UR12][R46.64+0x700] ;  /* 0x0007000c2e107981 */ /* 0x000f22000c1e9b00 */
[----:B--2---:R-:W-:Y:S01]  /*1170*/  FFMA.FTZ R29, R26, R12, R29 ;  /* 0x0000000c1a1d7223 */ /* 0x004fe2000001001d */
[----:B------:R-:W-:Y:S02]  /*1180*/  FFMA.FTZ R26, R27, R13, R14 ;  /* 0x0000000d1b1a7223 */ /* 0x000fe4000001000e */
[----:B------:R-:W4:Y:S01]  /*1190*/  LDS.128 R12, [R41+UR26+0x20] ;  /* 0x0000201a290c7984 */ /* 0x000f220008000c00 */
[----:B-1----:R-:W-:Y:S01]  /*11a0*/  FFMA.FTZ R29, R6, R8, R29 ;  /* 0x00000008061d7223 */ /* 0x002fe2000001001d */
[----:B------:R-:W-:Y:S02]  /*11b0*/  FFMA.FTZ R26, R7, R9, R26 ;  /* 0x00000009071a7223 */ /* 0x000fe4000001001a */
[----:B------:R-:W2:Y:S01]  /*11c0*/  LDG.E.64.CONSTANT R6, desc[UR12][R46.64+0xa00] ;  /* 0x000a000c2e067981 */ /* 0x000ea2000c1e9b00 */
[----:B---3--:R-:W-:Y:S01]  /*11d0*/  FFMA.FTZ R29, R24, R10, R29 ;  /* 0x0000000a181d7223 */ /* 0x008fe2000001001d */
[----:B------:R-:W-:-:S02]  /*11e0*/  FFMA.FTZ R26, R25, R11, R26 ;  /* 0x0000000b191a7223 */ /* 0x000fc4000001001a */
[----:B------:R-:W3:Y:S04]  /*11f0*/  LDG.E.64.CONSTANT R10, desc[UR12][R46.64+0xb00] ;  /* 0x000b000c2e0a7981 */ /* 0x000ee8000c1e9b00 */
[----:B------:R-:W3:Y:S04]  /*1200*/  LDG.E.64.CONSTANT R8, desc[UR12][R46.64+0xc00] ;  /* 0x000c000c2e087981 */ /* 0x000ee8000c1e9b00 */
[----:B------:R-:W3:Y:S01]  /*1210*/  LDG.E.64.CONSTANT R24, desc[UR12][R46.64+0xd00] ;  /* 0x000d000c2e187981 */ /* 0x000ee2000c1e9b00 */
[----:B----4-:R-:W-:Y:S01]  /*1220*/  FFMA.FTZ R43, R22, R12, R29 ;  /* 0x0000000c162b7223 */ /* 0x010fe2000001001d */
[----:B------:R-:W-:-:S02]  /*1230*/  FFMA.FTZ R12, R23, R13, R26 ;  /* 0x0000000d170c7223 */ /* 0x000fc4000001001a */
[----:B------:R-:W4:Y:S04]  /*1240*/  LDG.E.64.CONSTANT R28, desc[UR12][R46.64+0xf00] ;  /* 0x000f000c2e1c7981 */ /* 0x000f28000c1e9b00 */
[----:B------:R-:W4:Y:S01]  /*1250*/  LDG.E.64.CONSTANT R26, desc[UR12][R46.64+0xe00] ;  /* 0x000e000c2e1a7981 */ /* 0x000f22000c1e9b00 */
[----:B------:R-:W-:Y:S01]  /*1260*/  FFMA.FTZ R43, R20, R14, R43 ;  /* 0x0000000e142b7223 */ /* 0x000fe2000001002b */
[----:B------:R-:W-:Y:S02]  /*1270*/  FFMA.FTZ R20, R21, R15, R12 ;  /* 0x0000000f15147223 */ /* 0x000fe4000001000c */
[----:B------:R-:W0:Y:S02]  /*1280*/  LDS.128 R12, [R41+UR26+0x30] ;  /* 0x0000301a290c7984 */ /* 0x000e240008000c00 */
[----:B0-----:R-:W-:Y:S01]  /*1290*/  FFMA.FTZ R43, R18, R12, R43 ;  /* 0x0000000c122b7223 */ /* 0x001fe2000001002b */
[----:B------:R-:W-:-:S02]  /*12a0*/  FFMA.FTZ R12, R19, R13, R20 ;  /* 0x0000000d130c7223 */ /* 0x000fc40000010014 */
[----:B------:R-:W0:Y:S01]  /*12b0*/  LDS.128 R20, [R41+UR26+0x40] ;  /* 0x0000401a29147984 */ /* 0x000e220008000c00 */
[----:B------:R-:W-:Y:S01]  /*12c0*/  UMOV UR4, 0xffffffff ;  /* 0xffffffff00047882 */ /* 0x000fe20000000000 */
[----:B------:R-:W-:Y:S02]  /*12d0*/  ISETP.NE.AND P1, PT, R5, RZ, PT ;  /* 0x000000ff0500720c */ /* 0x000fe40003f25270 */
[----:B-----5:R-:W-:Y:S01]  /*12e0*/  FSETP.NEU.FTZ.AND P0, PT, R42, RZ, PT ;  /* 0x000000ff2a00720b */ /* 0x020fe20003f1d000 */
[----:B------:R-:W-:Y:S01]  /*12f0*/  FFMA.FTZ R43, R16, R14, R43 ;  /* 0x0000000e102b7223 */ /* 0x000fe2000001002b */
[----:B------:R-:W-:Y:S02]  /*1300*/  FFMA.FTZ R12, R17, R15, R12 ;  /* 0x0000000f110c7223 */ /* 0x000fe4000001000c */
[----:B------:R-:W2:Y:S01]  /*1310*/  LDS.128 R16, [R41+UR26+0x50] ;  /* 0x0000501a29107984 */ /* 0x000ea20008000c00 */
[----:B0-----:R-:W-:Y:S01]  /*1320*/  FFMA.FTZ R43, R32, R20, R43 ;  /* 0x00000014202b7223 */ /* 0x001fe2000001002b */
[----:B------:R-:W-:-:S02]  /*1330*/  FFMA.FTZ R20, R33, R21, R12 ;  /* 0x0000001521147223 */ /* 0x000fc4000001000c */
[----:B------:R-:W0:Y:S01]  /*1340*/  LDS.128 R12, [R41+UR26+0x60] ;  /* 0x0000601a290c7984 */ /* 0x000e220008000c00 */
[----:B------:R-:W-:Y:S01]  /*1350*/  FFMA.FTZ R43, R30, R22, R43 ;  /* 0x000000161e2b7223 */ /* 0x000fe2000001002b */
[----:B------:R-:W-:Y:S02]  /*1360*/  FFMA.FTZ R30, R31, R23, R20 ;  /* 0x000000171f1e7223 */ /* 0x000fe40000010014 */
[----:B------:R-:W4:Y:S01]  /*1370*/  LDS.128 R20, [R41+UR26+0x70] ;  /* 0x0000701a29147984 */ /* 0x000f220008000c00 */
[----:B--2---:R-:W-:Y:S01]  /*1380*/  FFMA.FTZ R43, R6, R16, R43 ;  /* 0x00000010062b7223 */ /* 0x004fe2000001002b */
[----:B------:R-:W-:-:S03]  /*1390*/  FFMA.FTZ R30, R7, R17, R30 ;  /* 0x00000011071e7223 */ /* 0x000fc6000001001e */
[----:B---3--:R-:W-:Y:S01]  /*13a0*/  FFMA.FTZ R43, R10, R18, R43 ;  /* 0x000000120a2b7223 */ /* 0x008fe2000001002b */
[----:B------:R-:W-:-:S03]  /*13b0*/  FFMA.FTZ R30, R11, R19, R30 ;  /* 0x000000130b1e7223 */ /* 0x000fc6000001001e */
[----:B0-----:R-:W-:Y:S01]  /*13c0*/  FFMA.FTZ R43, R8, R12, R43 ;  /* 0x0000000c082b7223 */ /* 0x001fe2000001002b */
[----:B------:R-:W-:-:S03]  /*13d0*/  FFMA.FTZ R30, R9, R13, R30 ;  /* 0x0000000d091e7223 */ /* 0x000fc6000001001e */
[----:B------:R-:W-:Y:S01]  /*13e0*/  FFMA.FTZ R43, R24, R14, R43 ;  /* 0x0000000e182b7223 */ /* 0x000fe2000001002b */
[----:B------:R-:W-:-:S03]  /*13f0*/  FFMA.FTZ R30, R25, R15, R30 ;  /* 0x0000000f191e7223 */ /* 0x000fc6000001001e */
[----:B----4-:R-:W-:Y:S01]  /*1400*/  FFMA.FTZ R43, R26, R20, R43 ;  /* 0x000000141a2b7223 */ /* 0x010fe2000001002b */
[----:B------:R-:W-:-:S03]  /*1410*/  FFMA.FTZ R30, R27, R21, R30 ;  /* 0x000000151b1e7223 */ /* 0x000fc6000001001e */
[----:B------:R-:W-:Y:S01]  /*1420*/  FFMA.FTZ R22, R28, R22, R43 ;  /* 0x000000161c167223 */ /* 0x000fe2000001002b */
[----:B------:R-:W-:-:S04]  /*1430*/  FFMA.FTZ R23, R29, R23, R30 ;  /* 0x000000171d177223 */ /* 0x000fc8000001001e */
[----:B------:R-:W-:Y:S01]  /*1440*/  FADD.FTZ R22, R22, R23 ;  /* 0x0000001716167221 */ /* 0x000fe20000010000 */
[----:B------:R-:W-:Y:S06]  /*1450*/  BRA.DIV UR4, `(.L_x_25958) ;  /* 0x0000003604907947 */ /* 0x000fec000b800000 */
[----:B------:R0:W1:Y:S02]  /*1460*/  SHFL.BFLY PT, R5, R22, 0x1, 0x1f ;  /* 0x0c201f0016057f89 */ /* 0x00006400000e0000 */
.L_x_25998:
        /* <DEDUP_REMOVED lines=8> */
[----:B------:R-:W-:Y:S02]  /*14f0*/  @!P1 FSEL R5, R6, RZ, !P0 ;  /* 0x000000ff06059208 */ /* 0x000fe40004000000 */
[----:B------:R-:W-:-:S03]  /*1500*/  ISETP.GE.OR P0, PT, R7, UR21, P1 ;  /* 0x0000001507007c0c */ /* 0x000fc60008f06670 */
[----:B------:R1:W-:Y:S10]  /*1510*/  @!P1 STS [R38], R5 ;  /* 0x0000000526009388 */ /* 0x0003f40000000800 */
[----:B-1----:R-:W-:-:S07]  /*1520*/  @!P0 FMNMX.FTZ R39, R39, R6, !PT ;  /* 0x0000000627278209 */ /* 0x002fce0007810000 */
.L_x_25957:
[----:B------:R-:W-:Y:S05]  /*1530*/  BSYNC B1 ;  /* 0x0000000000017941 */ /* 0x000fea0003800000 */
.L_x_25955:
        /* <DEDUP_REMOVED lines=14> */
.L_x_25954:
[----:B------:R-:W-:Y:S05]  /*1620*/  BSYNC B0 ;  /* 0x0000000000007941 */ /* 0x000fea0003800000 */
.L_x_25953:
        /* <DEDUP_REMOVED lines=14> */
[----:B------:R-:W-:Y:S02]  /*1710*/  LOP3.LUT R2, R5, 0x1f, RZ, 0xc0, !PT ;  /* 0x0000001f05027812 */ /* 0x000fe400078ec0ff */
        /* <DEDUP_REMOVED lines=9> */
.L_x_26004:
        /* <DEDUP_REMOVED lines=41> */
.L_x_25965:
        /* <DEDUP_REMOVED lines=11> */
.L_x_25964:
[----:B------:R-:W-:Y:S05]  /*1af0*/  BSYNC.RECONVERGENT B1 ;  /* 0x0000000000017941 */ /* 0x000fea0003800200 */
.L_x_25963:
        /* <DEDUP_REMOVED lines=12> */
.L_x_25968:
[----:B------:R-:W1:Y:S01]  /*1bc0*/  LDS R20, [R16+-0x400] ;  /* 0xfffc000010147984 */ /* 0x000e620000000800 */
[----:B------:R-:W-:-:S03]  /*1bd0*/  VIADD R15, R15, 0x800 ;  /* 0x000008000f0f7836 */ /* 0x000fc60000000000 */
[----:B------:R-:W2:Y:S02]  /*1be0*/  LDS R24, [R16+-0x200] ;  /* 0xfffe000010187984 */ /* 0x000ea40000000800 */
[----:B------:R-:W-:Y:S02]  /*1bf0*/  ISETP.GE.AND P4, PT, R15, R18, PT ;  /* 0x000000120f00720c */ /* 0x000fe40003f86270 */
[----:B------:R-:W3:Y:S04]  /*1c00*/  LDS R28, [R16] ;  /* 0x00000000101c7984 */ /* 0x000ee80000000800 */
[----:B------:R-:W4:Y:S04]  /*1c10*/  LDS R36, [R16+0x200] ;  /* 0x0002000010247984 */ /* 0x000f280000000800 */
[----:B------:R-:W4:Y:S04]  /*1c20*/  LDS R44, [R16+0x400] ;  /* 0x00040000102c7984 */ /* 0x000f280000000800 */
[----:B-----5:R-:W4:Y:S04]  /*1c30*/  LDS R42, [R16+0x600] ;  /* 0x00060000102a7984 */ /* 0x020f280000000800 */
[----:B------:R-:W4:Y:S04]  /*1c40*/  LDS R40, [R16+0x800] ;  /* 0x0008000010287984 */ /* 0x000f280000000800 */
[----:B------:R-:W4:Y:S04]  /*1c50*/  LDS R38, [R16+0xa00] ;  /* 0x000a000010267984 */ /* 0x000f280000000800 */
[----:B------:R-:W4:Y:S04]  /*1c60*/  LDS R32, [R16+0xc00] ;  /* 0x000c000010207984 */ /* 0x000f280000000800 */
[----:B------:R-:W4:Y:S01]  /*1c70*/  LDS R30, [R16+0xe00] ;  /* 0x000e0000101e7984 */ /* 0x000f220000000800 */
[----:B-1----:R-:W-:-:S03]  /*1c80*/  FADD.FTZ R17, -R9, R20 ;  /* 0x0000001409117221 */ /* 0x002fc60000010100 */
[----:B------:R-:W1:Y:S01]  /*1c90*/  LDS R26, [R16+0x1000] ;  /* 0x00100000101a7984 */ /* 0x000e620000000800 */
[----:B--2---:R-:W-:Y:S01]  /*1ca0*/  FADD.FTZ R21, -R9, R24 ;  /* 0x0000001809157221 */ /* 0x004fe20000010100 */
[----:B------:R-:W-:Y:S02]  /*1cb0*/  FMUL.FTZ R19, R17, 1.4426950216293334961 ;  /* 0x3fb8aa3b11137820 */ /* 0x000fe40000410000 */
[----:B0-----:R-:W0:Y:S01]  /*1cc0*/  LDS R22, [R16+0x1200] ;  /* 0x0012000010167984 */ /* 0x001e220000000800 */
[----:B---3--:R-:W-:Y:S01]  /*1cd0*/  FADD.FTZ R17, -R9, R28 ;  /* 0x0000001c09117221 */ /* 0x008fe20000010100 */
[----:B------:R-:W-:Y:S02]  /*1ce0*/  FMUL.FTZ R23, R21, 1.4426950216293334961 ;  /* 0x3fb8aa3b15177820 */ /* 0x000fe40000410000 */
[----:B------:R-:W2:Y:S01]  /*1cf0*/  LDS R20, [R16+0x1400] ;  /* 0x0014000010147984 */ /* 0x000ea20000000800 */
[----:B------:R-:W3:Y:S01]  /*1d00*/  MUFU.EX2 R19, R19 ;  /* 0x0000001300137308 */ /* 0x000ee20000000800 */
[----:B----4-:R-:W-:Y:S01]  /*1d10*/  FADD.FTZ R21, -R9, R36 ;  /* 0x0000002409157221 */ /* 0x010fe20000010100 */
[----:B------:R-:W-:Y:S01]  /*1d20*/  FMUL.FTZ R17, R17, 1.4426950216293334961 ;  /* 0x3fb8aa3b11117820 */ /* 0x000fe20000410000 */
[----:B------:R-:W4:Y:S01]  /*1d30*/  LDS R24, [R16+0x1600] ;  /* 0x0016000010187984 */ /* 0x000f220000000800 */
[----:B------:R-:W3:Y:S01]  /*1d40*/  MUFU.EX2 R23, R23 ;  /* 0x0000001700177308 */ /* 0x000ee20000000800 */
[----:B------:R-:W-:Y:S01]  /*1d50*/  FADD.FTZ R44, -R9, R44 ;  /* 0x0000002c092c7221 */ /* 0x000fe20000010100 */
[----:B------:R-:W-:Y:S01]  /*1d60*/  FMUL.FTZ R21, R21, 1.4426950216293334961 ;  /* 0x3fb8aa3b15157820 */ /* 0x000fe20000410000 */
[----:B------:R-:W4:Y:S01]  /*1d70*/  LDS R28, [R16+0x1800] ;  /* 0x00180000101c7984 */ /* 0x000f220000000800 */
[----:B------:R-:W3:Y:S01]  /*1d80*/  MUFU.EX2 R17, R17 ;  /* 0x0000001100117308 */ /* 0x000ee20000000800 */
[C---:B------:R-:W-:Y:S01]  /*1d90*/  FADD.FTZ R42, -R9.reuse, R42 ;  /* 0x0000002a092a7221 */ /* 0x040fe20000010100 */
[----:B------:R-:W-:Y:S01]  /*1da0*/  FMUL.FTZ R25, R44, 1.4426950216293334961 ;  /* 0x3fb8aa3b2c197820 */ /* 0x000fe20000410000 */
[----:B------:R-:W4:Y:S01]  /*1db0*/  LDS R36, [R16+0x1a00] ;  /* 0x001a000010247984 */ /* 0x000f220000000800 */
[----:B------:R-:W1:Y:S01]  /*1dc0*/  MUFU.EX2 R21, R21 ;  /* 0x0000001500157308 */ /* 0x000e620000000800 */
[----:B------:R-:W-:Y:S01]  /*1dd0*/  FADD.FTZ R40, -R9, R40 ;  /* 0x0000002809287221 */ /* 0x000fe20000010100 */
[----:B------:R-:W-:Y:S01]  /*1de0*/  FMUL.FTZ R27, R42, 1.4426950216293334961 ;  /* 0x3fb8aa3b2a1b7820 */ /* 0x000fe20000410000 */
[----:B---3--:R-:W-:Y:S01]  /*1df0*/  FADD.FTZ R14, R19, R14 ;  /* 0x0000000e130e7221 */ /* 0x008fe20000010000 */
[----:B------:R-:W3:Y:S01]  /*1e00*/  MUFU.EX2 R25, R25 ;  /* 0x0000001900197308 */ /* 0x000ee20000000800 */
[C---:B------:R-:W-:Y:S01]  /*1e10*/  FADD.FTZ R38, -R9.reuse, R38 ;  /* 0x0000002609267221 */ /* 0x040fe20000010100 */
[----:B------:R-:W-:Y:S01]  /*1e20*/  FMUL.FTZ R29, R40, 1.4426950216293334961 ;  /* 0x3fb8aa3b281d7820 */ /* 0x000fe20000410000 */
[----:B------:R-:W-:Y:S01]  /*1e30*/  FADD.FTZ R14, R14, R23 ;  /* 0x000000170e0e7221 */ /* 0x000fe20000010000 */
[----:B------:R-:W0:Y:S01]  /*1e40*/  MUFU.EX2 R27, R27 ;  /* 0x0000001b001b7308 */ /* 0x000e220000000800 */
[----:B------:R-:W-:Y:S01]  /*1e50*/  FMUL.FTZ R31, R38, 1.4426950216293334961 ;  /* 0x3fb8aa3b261f7820 */ /* 0x000fe20000410000 */
[C---:B------:R-:W-:Y:S01]  /*1e60*/  FADD.FTZ R32, -R9.reuse, R32 ;  /* 0x0000002009207221 */ /* 0x040fe20000010100 */
        /* <DEDUP_REMOVED lines=8> */
[----:B---3--:R-:W-:Y:S01]  /*1ef0*/  FADD.FTZ R14, R14, R25 ;  /* 0x000000190e0e7221 */ /* 0x008fe20000010000 */
[----:B------:R-:W3:Y:S01]  /*1f00*/  MUFU.EX2 R33, R32 ;  /* 0x0000002000217308 */ /* 0x000ee20000000800 */
        /* <DEDUP_REMOVED lines=10> */
[----:B-1----:R-:W1:Y:S01]  /*1fb0*/  MUFU.EX2 R19, R26 ;  /* 0x0000001a00137308 */ /* 0x002e620000000800 */
[----:B------:R-:W-:Y:S01]  /*1fc0*/  FADD.FTZ R14, R14, R31 ;  /* 0x0000001f0e0e7221 */ /* 0x000fe20000010000 */
[C---:B----4-:R-:W-:Y:S01]  /*1fd0*/  FADD.FTZ R24, -R9.reuse, R24 ;  /* 0x0000001809187221 */ /* 0x050fe20000010100 */
[----:B------:R-:W-:Y:S01]  /*1fe0*/  FMUL.FTZ R20, R20, 1.4426950216293334961 ;  /* 0x3fb8aa3b14147820 */ /* 0x000fe20000410000 */
[C---:B------:R-:W-:Y:S01]  /*1ff0*/  FADD.FTZ R28, -R9.reuse, R28 ;  /* 0x0000001c091c7221 */ /* 0x040fe20000010100 */
[----:B---3--:R-:W2:Y:S01]  /*2000*/  MUFU.EX2 R23, R22 ;  /* 0x0000001600177308 */ /* 0x008ea20000000800 */
        /* <DEDUP_REMOVED lines=8> */
[----:B-1----:R-:W-:Y:S01]  /*2090*/  FADD.FTZ R14, R14, R19 ;  /* 0x000000130e0e7221 */ /* 0x002fe20000010000 */
[----:B------:R-:W-:Y:S02]  /*20a0*/  STS [R16+0x200], R21 ;  /* 0x0002001510007388 */ /* 0x000fe40000000800 */
[----:B------:R-:W1:Y:S01]  /*20b0*/  MUFU.EX2 R41, R28 ;  /* 0x0000001c00297308 */ /* 0x000e620000000800 */
[----:B--2---:R-:W-:Y:S01]  /*20c0*/  FADD.FTZ R14, R14, R23 ;  /* 0x000000170e0e7221 */ /* 0x004fe20000010000 */
[----:B------:R-:W-:Y:S02]  /*20d0*/  STS [R16+0x400], R25 ;  /* 0x0004001910007388 */ /* 0x000fe40000000800 */
[----:B------:R-:W2:Y:S01]  /*20e0*/  MUFU.EX2 R43, R36 ;  /* 0x00000024002b7308 */ /* 0x000ea20000000800 */
[----:B---3--:R-:W-:Y:S01]  /*20f0*/  FADD.FTZ R14, R14, R37 ;  /* 0x000000250e0e7221 */ /* 0x008fe20000010000 */
[----:B------:R-:W-:Y:S03]  /*2100*/  STS [R16+0x600], R27 ;  /* 0x0006001b10007388 */ /* 0x000fe60000000800 */
[----:B0-----:R-:W-:Y:S01]  /*2110*/  FADD.FTZ R14, R14, R39 ;  /* 0x000000270e0e7221 */ /* 0x001fe20000010000 */
[----:B------:R-:W-:Y:S03]  /*2120*/  STS [R16+0x800], R29 ;  /* 0x0008001d10007388 */ /* 0x000fe60000000800 */
[----:B-1----:R-:W-:Y:S01]  /*2130*/  FADD.FTZ R14, R14, R41 ;  /* 0x000000290e0e7221 */ /* 0x002fe20000010000 */
[----:B------:R-:W-:Y:S03]  /*2140*/  STS [R16+0xa00], R31 ;  /* 0x000a001f10007388 */ /* 0x000fe60000000800 */
[----:B--2---:R-:W-:Y:S01]  /*2150*/  FADD.FTZ R14, R14, R43 ;  /* 0x0000002b0e0e7221 */ /* 0x004fe20000010000 */
        /* <DEDUP_REMOVED lines=10> */
.L_x_25967:
[----:B------:R-:W-:Y:S05]  /*2200*/  BSYNC.RECONVERGENT B1 ;  /* 0x0000000000017941 */ /* 0x000fea0003800200 */
.L_x_25966:
        /* <DEDUP_REMOVED lines=11> */
[----:B------:R-:W4:Y:S04]  /*22c0*/  LDS R28, [R16+0x600] ;  /* 0x00060000101c7984 */ /* 0x000f280000000800 */
[----:B------:R-:W4:Y:S04]  /*22d0*/  LDS R30, [R16+0x800] ;  /* 0x00080000101e7984 */ /* 0x000f280000000800 */
[----:B------:R-:W4:Y:S01]  /*22e0*/  LDS R32, [R16+0xa00] ;  /* 0x000a000010207984 */ /* 0x000f220000000800 */
[C---:B-1----:R-:W-:Y:S01]  /*22f0*/  FADD.FTZ R18, -R9.reuse, R18 ;  /* 0x0000001209127221 */ /* 0x042fe20000010100 */
[----:B--2---:R-:W-:-:S03]  /*2300*/  FADD.FTZ R20, -R9, R20 ;  /* 0x0000001409147221 */ /* 0x004fc60000010100 */
[----:B------:R-:W-:Y:S01]  /*2310*/  FMUL.FTZ R18, R18, 1.4426950216293334961 ;  /* 0x3fb8aa3b12127820 */ /* 0x000fe20000410000 */
[C---:B0-----:R-:W-:Y:S01]  /*2320*/  FADD.FTZ R22, -R9.reuse, R22 ;  /* 0x0000001609167221 */ /* 0x041fe20000010100 */
        /* <DEDUP_REMOVED lines=37> */
.L_x_25970:
[----:B------:R-:W-:Y:S05]  /*2580*/  BSYNC.RECONVERGENT B1 ;  /* 0x0000000000017941 */ /* 0x000fea0003800200 */
.L_x_25969:
[----:B------:R-:W-:-:S13]  /*2590*/  ISETP.LT.OR P0, PT, R15, R10, P0 ;  /* 0x0000000a0f00720c */ /* 0x000fda0000701670 */
[----:B------:R-:W-:Y:S05]  /*25a0*/  @!P0 BRA `(.L_x_25962) ;  /* 0x0000000000608947 */ /* 0x000fea0003800000 */
[----:B------:R-:W1:Y:S04]  /*25b0*/  LDS R18, [R16+-0x400] ;  /* 0xfffc000010127984 */ /* 0x000e680000000800 */
[----:B------:R-:W2:Y:S04]  /*25c0*/  LDS R20, [R16+-0x200] ;  /* 0xfffe000010147984 */ /* 0x000ea80000000800 */
[----:B0-----:R-:W0:Y:S04]  /*25d0*/  LDS R22, [R16] ;  /* 0x0000000010167984 */ /* 0x001e280000000800 */
[----:B------:R-:W3:Y:S01]  /*25e0*/  LDS R24, [R16+0x200] ;  /* 0x0002000010187984 */ /* 0x000ee20000000800 */
[C---:B-1----:R-:W-:Y:S01]  /*25f0*/  FADD.FTZ R18, -R9.reuse, R18 ;  /* 0x0000001209127221 */ /* 0x042fe20000010100 */
[----:B--2---:R-:W-:-:S03]  /*2600*/  FADD.FTZ R20, -R9, R20 ;  /* 0x0000001409147221 */ /* 0x004fc60000010100 */
[----:B------:R-:W-:Y:S01]  /*2610*/  FMUL.FTZ R18, R18, 1.4426950216293334961 ;  /* 0x3fb8aa3b12127820 */ /* 0x000fe20000410000 */
[C---:B0-----:R-:W-:Y:S01]  /*2620*/  FADD.FTZ R22, -R9.reuse, R22 ;  /* 0x0000001609167221 */ /* 0x041fe20000010100 */
        /* <DEDUP_REMOVED lines=16> */
.L_x_25962:
[----:B------:R-:W-:Y:S05]  /*2730*/  BSYNC.RECONVERGENT B0 ;  /* 0x0000000000007941 */ /* 0x000fea0003800200 */
.L_x_25961:
        /* <DEDUP_REMOVED lines=9> */
[----:B------:R-:W2:Y:S02]  /*27d0*/  SHFL.BFLY PT, R19, R18, 0x1, 0x1f ;  /* 0x0c201f0012137f89 */ /* 0x000ea400000e0000 */
[----:B--2---:R-:W-:-:S05]  /*27e0*/  FADD.FTZ R19, R18, R19 ;  /* 0x0000001312137221 */ /* 0x004fca0000010000 */
[----:B------:R-:W-:Y:S01]  /*27f0*/  @!P3 STS [R12+0x10], R19 ;  /* 0x000010130c00b388 */ /* 0x000fe20000000800 */
[----:B------:R-:W-:Y:S06]  /*2800*/  BAR.SYNC.DEFER_BLOCKING 0x0 ;  /* 0x0000000000007b1d */ /* 0x000fec0000010000 */
[----:B------:R-:W2:Y:S04]  /*2810*/  @!P2 LDS R19, [R13+0x10] ;  /* 0x000010000d13a984 */ /* 0x000ea80000000800 */
[----:B--2---:R-:W2:Y:S02]  /*2820*/  SHFL.BFLY PT, R14, R19, 0x2, 0x1f ;  /* 0x0c401f00130e7f89 */ /* 0x004ea400000e0000 */
[----:B--2---:R-:W-:-:S05]  /*2830*/  FADD.FTZ R15, R14, R19 ;  /* 0x000000130e0f7221 */ /* 0x004fca0000010000 */
[----:B------:R-:W2:Y:S02]  /*2840*/  SHFL.BFLY PT, R14, R15, 0x1, 0x1f ;  /* 0x0c201f000f0e7f89 */ /* 0x000ea400000e0000 */
[----:B--2---:R-:W-:-:S06]  /*2850*/  FADD.FTZ R14, R15, R14 ;  /* 0x0000000e0f0e7221 */ /* 0x004fcc0000010000 */
[----:B------:R-:W2:Y:S01]  /*2860*/  SHFL.IDX PT, R14, R14, RZ, 0x1f ;  /* 0x00001fff0e0e7589 */ /* 0x000ea200000e0000 */
[----:B------:R-:W-:Y:S05]  /*2870*/  @P1 BRA `(.L_x_25972) ;  /* 0x00000008002c1947 */ /* 0x000fea0003800000 */
[----:B------:R-:W-:Y:S01]  /*2880*/  LOP3.LUT R12, RZ, R5, RZ, 0x33, !PT ;  /* 0x00000005ff0c7212 */ /* 0x000fe200078e33ff */
[----:B------:R-:W-:Y:S03]  /*2890*/  BSSY.RECONVERGENT B1, `(.L_x_25973) ;  /* 0x000001a000017945 */ /* 0x000fe60003800200 */
[----:B------:R-:W-:Y:S01]  /*28a0*/  IADD3 R15, PT, PT, R11, R12, RZ ;  /* 0x0000000c0b0f7210 */ /* 0x000fe20007ffe0ff */
[----:B--2---:R-:W-:-:S03]  /*28b0*/  FADD.FTZ R11, R14, 9.9999999747524270788e-07 ;  /* 0x358637bd0e0b7421 */ /* 0x004fc60000010000 */
[C---:B------:R-:W-:Y:S01]  /*28c0*/  LOP3.LUT R12, R15.reuse, 0x180, RZ, 0xc0, !PT ;  /* 0x000001800f0c7812 */ /* 0x040fe200078ec0ff */
[----:B------:R-:W-:Y:S02]  /*28d0*/  IMAD.IADD R13, R15, 0x1, -R8 ;  /* 0x000000010f0d7824 */ /* 0x000fe400078e0a08 */
[----:B------:R-:W2:Y:S01]  /*28e0*/  MUFU.RCP R11, R11 ;  /* 0x0000000b000b7308 */ /* 0x000ea20000001000 */
        /* <DEDUP_REMOVED lines=13> */
.L_x_25975:
[----:B------:R-:W2:Y:S01]  /*29c0*/  LDS R12, [R15] ;  /* 0x000000000f0c7984 */ /* 0x000ea20000000800 */
[----:B------:R-:W-:-:S04]  /*29d0*/  IADD3 R16, PT, PT, R16, 0x1, RZ ;  /* 0x0000000110107810 */ /* 0x000fc80007ffe0ff */
[----:B------:R-:W-:Y:S01]  /*29e0*/  ISETP.NE.AND P0, PT, R16, RZ, PT ;  /* 0x000000ff1000720c */ /* 0x000fe20003f05270 */
[----:B--2---:R-:W-:-:S05]  /*29f0*/  FMUL.FTZ R12, R12, R11 ;  /* 0x0000000b0c0c7220 */ /* 0x004fca0000410000 */
[----:B------:R2:W-:Y:S02]  /*2a00*/  STS [R15], R12 ;  /* 0x0000000c0f007388 */ /* 0x0005e40000000800 */
[----:B--2---:R-:W-:-:S05]  /*2a10*/  VIADD R15, R15, 0x200 ;  /* 0x000002000f0f7836 */ /* 0x004fca0000000000 */
[----:B------:R-:W-:Y:S05]  /*2a20*/  @P0 BRA `(.L_x_25975) ;  /* 0xfffffffc00e40947 */ /* 0x000fea000383ffff */
.L_x_25974:
[----:B------:R-:W-:Y:S05]  /*2a30*/  BSYNC.RECONVERGENT B1 ;  /* 0x0000000000017941 */ /* 0x000fea0003800200 */
.L_x_25973:
        /* <DEDUP_REMOVED lines=12> */
.L_x_25978:
[----:B0-----:R-:W2:Y:S01]  /*2b00*/  LDS R22, [R12+-0x400] ;  /* 0xfffc00000c167984 */ /* 0x001ea20000000800 */
[----:B------:R-:W-:-:S03]  /*2b10*/  VIADD R13, R13, 0x800 ;  /* 0x000008000d0d7836 */ /* 0x000fc60000000000 */
[----:B------:R-:W0:Y:S02]  /*2b20*/  LDS R24, [R12+-0x200] ;  /* 0xfffe00000c187984 */ /* 0x000e240000000800 */
        /* <DEDUP_REMOVED lines=8> */
[----:B-----5:R-:W1:Y:S04]  /*2bb0*/  LDS R42, [R12+0xe00] ;  /* 0x000e00000c2a7984 */ /* 0x020e680000000800 */
        /* <DEDUP_REMOVED lines=19> */
[----:B------:R-:W-:-:S03]  /*2cf0*/  FMUL.FTZ R31, R42, R11 ;  /* 0x0000000b2a1f7220 */ /* 0x000fc60000410000 */
[----:B------:R4:W-:Y:S01]  /*2d00*/  STS [R12+0x400], R23 ;  /* 0x000400170c007388 */ /* 0x0009e20000000800 */
[----:B------:R-:W-:-:S03]  /*2d10*/  FMUL.FTZ R33, R44, R11 ;  /* 0x0000000b2c217220 */ /* 0x000fc60000410000 */
[----:B------:R1:W-:Y:S01]  /*2d20*/  STS [R12+0x600], R25 ;  /* 0x000600190c007388 */ /* 0x0003e20000000800 */
[-C--:B0-----:R-:W-:Y:S01]  /*2d30*/  FMUL.FTZ R17, R46, R11.reuse ;  /* 0x0000000b2e117220 */ /* 0x081fe20000410000 */
        /* <DEDUP_REMOVED lines=16> */
.L_x_25977:
[----:B------:R-:W-:Y:S05]  /*2e40*/  BSYNC.RECONVERGENT B1 ;  /* 0x0000000000017941 */ /* 0x000fea0003800200 */
.L_x_25976:
        /* <DEDUP_REMOVED lines=8> */
[----:B------:R-:W4:Y:S04]  /*2ed0*/  LDS R20, [R12] ;  /* 0x000000000c147984 */ /* 0x000f280000000800 */
[----:B0-----:R-:W0:Y:S04]  /*2ee0*/  LDS R22, [R12+0x200] ;  /* 0x000200000c167984 */ /* 0x001e280000000800 */
[----:B------:R-:W1:Y:S04]  /*2ef0*/  LDS R24, [R12+0x400] ;  /* 0x000400000c187984 */ /* 0x000e680000000800 */
[----:B------:R-:W1:Y:S04]  /*2f00*/  LDS R26, [R12+0x600] ;  /* 0x000600000c1a7984 */ /* 0x000e680000000800 */
[----:B------:R-:W1:Y:S04]  /*2f10*/  LDS R28, [R12+0x800] ;  /* 0x000800000c1c7984 */ /* 0x000e680000000800 */
[----:B------:R-:W1:Y:S01]  /*2f20*/  LDS R30, [R12+0xa00] ;  /* 0x000a00000c1e7984 */ /* 0x000e620000000800 */
[-C--:B--2---:R-:W-:Y:S01]  /*2f30*/  FMUL.FTZ R15, R16, R11.reuse ;  /* 0x0000000b100f7220 */ /* 0x084fe20000410000 */
[----:B---3--:R-:W-:-:S04]  /*2f40*/  FMUL.FTZ R17, R18, R11 ;  /* 0x0000000b12117220 */ /* 0x008fc80000410000 */
[----:B------:R-:W-:Y:S01]  /*2f50*/  STS [R12+-0x400], R15 ;  /* 0xfffc000f0c007388 */ /* 0x000fe20000000800 */
[----:B----4-:R-:W-:-:S03]  /*2f60*/  FMUL.FTZ R19, R20, R11 ;  /* 0x0000000b14137220 */ /* 0x010fc60000410000 */
[----:B------:R-:W-:Y:S01]  /*2f70*/  STS [R12+-0x200], R17 ;  /* 0xfffe00110c007388 */ /* 0x000fe20000000800 */
[----:B0-----:R-:W-:-:S03]  /*2f80*/  FMUL.FTZ R21, R22, R11 ;  /* 0x0000000b16157220 */ /* 0x001fc60000410000 */
        /* <DEDUP_REMOVED lines=11> */
.L_x_25980:
[----:B------:R-:W-:Y:S05]  /*3040*/  BSYNC.RECONVERGENT B1 ;  /* 0x0000000000017941 */ /* 0x000fea0003800200 */
.L_x_25979:
[----:B------:R-:W-:-:S13]  /*3050*/  ISETP.LT.OR P0, PT, R13, R10, P0 ;  /* 0x0000000a0d00720c */ /* 0x000fda0000701670 */
[----:B------:R-:W-:Y:S05]  /*3060*/  @!P0 BRA `(.L_x_25972) ;  /* 0x0000000000308947 */ /* 0x000fea0003800000 */
[----:B------:R-:W2:Y:S04]  /*3070*/  LDS R10, [R12+-0x400] ;  /* 0xfffc00000c0a7984 */ /* 0x000ea80000000800 */
[----:B------:R-:W3:Y:S04]  /*3080*/  LDS R16, [R12+-0x200] ;  /* 0xfffe00000c107984 */ /* 0x000ee80000000800 */
[----:B------:R-:W4:Y:S04]  /*3090*/  LDS R18, [R12] ;  /* 0x000000000c127984 */ /* 0x000f280000000800 */
[----:B------:R-:W0:Y:S01]  /*30a0*/  LDS R20, [R12+0x200] ;  /* 0x000200000c147984 */ /* 0x000e220000000800 */
        /* <DEDUP_REMOVED lines=8> */
.L_x_25972:
[----:B------:R-:W-:Y:S05]  /*3130*/  BSYNC.RECONVERGENT B0 ;  /* 0x0000000000007941 */ /* 0x000fea0003800200 */
.L_x_25971:
[----:B------:R-:W-:Y:S01]  /*3140*/  BAR.SYNC.DEFER_BLOCKING 0x0 ;  /* 0x0000000000007b1d */ /* 0x000fe20000010000 */
[----:B------:R-:W-:Y:S02]  /*3150*/  ISETP.NE.AND P0, PT, R5, RZ, PT ;  /* 0x000000ff0500720c */ /* 0x000fe40003f05270 */
[----:B------:R-:W-:-:S03]  /*3160*/  MOV R10, UR18 ;  /* 0x00000012000a7c02 */ /* 0x000fc60008000f00 */
[----:B------:R-:W4:Y:S01]  /*3170*/  LDCU UR24, c[0x0][0x3dc] ;  /* 0x00007b80ff1877ac */ /* 0x000f220008000800 */
[----:B------:R-:W-:Y:S01]  /*3180*/  BSSY.RECONVERGENT B0, `(.L_x_25981) ;  /* 0x0000015000007945 */ /* 0x000fe20003800200 */
[----:B------:R-:W-:Y:S01]  /*3190*/  IMAD R33, R10, 0x20, R3 ;  /* 0x000000200a217824 */ /* 0x000fe200078e0203 */
[----:B------:R-:W0:Y:S05]  /*31a0*/  LDCU.64 UR22, c[0x0][0x3a8] ;  /* 0x00007500ff1677ac */ /* 0x000e2a0008000a00 */
[----:B------:R-:W-:Y:S05]  /*31b0*/  @P0 BRA `(.L_x_25982) ;  /* 0x0000000000440947 */ /* 0x000fea0003800000 */
        /* <DEDUP_REMOVED lines=12> */
[----:B---3--:R-:W-:Y:S02]  /*3280*/  IMAD.U32 R12, RZ, RZ, UR4 ;  /* 0x00000004ff0c7e24 */ /* 0x008fe4000f8e00ff */
[----:B--2---:R-:W-:Y:S02]  /*3290*/  MOV R11, UR7 ;  /* 0x00000007000b7c02 */ /* 0x004fe40008000f00 */
[----:B------:R-:W-:-:S03]  /*32a0*/  IMAD.U32 R13, RZ, RZ, UR5 ;  /* 0x00000005ff0d7e24 */ /* 0x000fc6000f8e00ff */
[----:B------:R1:W-:Y:S04]  /*32b0*/  STG.E desc[UR12][R10.64], R9 ;  /* 0x000000090a007986 */ /* 0x0003e8000c10190c */
[----:B------:R1:W-:Y:S02]  /*32c0*/  STG.E desc[UR12][R12.64], R14 ;  /* 0x0000000e0c007986 */ /* 0x0003e4000c10190c */
.L_x_25982:
[----:B0---4-:R-:W-:Y:S05]  /*32d0*/  BSYNC.RECONVERGENT B0 ;  /* 0x0000000000007941 */ /* 0x011fea0003800200 */
.L_x_25981:
[----:B------:R-:W-:Y:S01]  /*32e0*/  ISETP.GE.U32.AND P0, PT, R33, R4, PT ;  /* 0x000000042100720c */ /* 0x000fe20003f06070 */
[----:B------:R-:W-:Y:S01]  /*32f0*/  BSSY.RECONVERGENT B0, `(.L_x_25983) ;  /* 0x00000ee000007945 */ /* 0x000fe20003800200 */
[----:B-----5:R-:W-:Y:S02]  /*3300*/  CS2R R42, SRZ ;  /* 0x00000000002a7805 */ /* 0x020fe4000001ff00 */
[----:B------:R-:W-:Y:S02]  /*3310*/  CS2R R40, SRZ ;  /* 0x0000000000287805 */ /* 0x000fe4000001ff00 */
[----:B------:R-:W-:Y:S02]  /*3320*/  CS2R R38, SRZ ;  /* 0x0000000000267805 */ /* 0x000fe4000001ff00 */
[----:B------:R-:W-:-:S05]  /*3330*/  CS2R R36, SRZ ;  /* 0x0000000000247805 */ /* 0x000fca000001ff00 */
[----:B------:R-:W-:Y:S05]  /*3340*/  @P0 BRA `(.L_x_25984) ;  /* 0x0000000c00a00947 */ /* 0x000fea0003800000 */
[----:B-1----:R-:W0:Y:S01]  /*3350*/  I2F.RP R9, R0 ;  /* 0x0000000000097306 */ /* 0x002e220000209400 */
[----:B------:R-:W1:Y:S01]  /*3360*/  LDCU UR4, c[0x0][0x3c8] ;  /* 0x00007900ff0477ac */ /* 0x000e620008000800 */
[----:B---3--:R-:W-:Y:S01]  /*3370*/  SHF.L.U32 R12, R5, 0x4, RZ ;  /* 0x00000004050c7819 */ /* 0x008fe200000006ff */
[----:B--2---:R-:W-:Y:S01]  /*3380*/  IMAD.WIDE.U32 R10, R33, 0x4, RZ ;  /* 0x00000004210a7825 */ /* 0x004fe200078e00ff */
[----:B------:R-:W-:Y:S01]  /*3390*/  IADD3 R34, PT, PT, -R34, R33, RZ ;  /* 0x0000002122227210 */ /* 0x000fe20007ffe1ff */
[----:B------:R-:W2:Y:S01]  /*33a0*/  LDCU UR5, c[0x0][0x3fc] ;  /* 0x00007f80ff0577ac */ /* 0x000ea20008000800 */
[----:B------:R-:W-:Y:S01]  /*33b0*/  LOP3.LUT R12, R12, 0x30, RZ, 0xe2, !PT ;  /* 0x000000300c0c7812 */ /* 0x000fe200078ee2ff */
[----:B------:R-:W-:Y:S01]  /*33c0*/  VIADD R7, R7, 0x120 ;  /* 0x0000012007077836 */ /* 0x000fe20000000000 */
[----:B------:R-:W-:Y:S01]  /*33d0*/  IADD3 R33, PT, PT, R33, 0x1, RZ ;  /* 0x0000000121217810 */ /* 0x000fe20007ffe0ff */
[----:B------:R-:W3:Y:S01]  /*33e0*/  LDCU.64 UR6, c[0x0][0x3b8] ;  /* 0x00007700ff0677ac */ /* 0x000ee20008000a00 */
[----:B------:R-:W-:Y:S01]  /*33f0*/  IMAD R8, R3, 0x10, R8 ;  /* 0x0000001003087824 */ /* 0x000fe200078e0208 */
[----:B------:R-:W-:Y:S01]  /*3400*/  CS2R R42, SRZ ;  /* 0x00000000002a7805 */ /* 0x000fe2000001ff00 */
[----:B------:R-:W-:Y:S01]  /*3410*/  IMAD.SHL.U32 R35, R5, 0x4, RZ ;  /* 0x0000000405237824 */ /* 0x000fe200078e00ff */
[----:B------:R-:W-:Y:S01]  /*3420*/  LEA R7, R6, R7, 0x18 ;  /* 0x0000000706077211 */ /* 0x000fe200078ec0ff */
[----:B------:R-:W-:Y:S01]  /*3430*/  IMAD R12, R3, 0x40, R12 ;  /* 0x00000040030c7824 */ /* 0x000fe200078e020c */
[----:B0-----:R-:W0:Y:S01]  /*3440*/  MUFU.RCP R9, R9 ;  /* 0x0000000900097308 */ /* 0x001e220000001000 */
[----:B------:R-:W-:-:S02]  /*3450*/  IADD3 R32, PT, PT, R8, 0x1, RZ ;  /* 0x0000000108207810 */ /* 0x000fc40007ffe0ff */
[----:B------:R-:W-:Y:S02]  /*3460*/  CS2R R40, SRZ ;  /* 0x0000000000287805 */ /* 0x000fe4000001ff00 */
[----:B------:R-:W-:Y:S01]  /*3470*/  LOP3.LUT R31, R35, 0xc, RZ, 0xc0, !PT ;  /* 0x0000000c231f7812 */ /* 0x000fe200078ec0ff */
[----:B-1----:R-:W-:Y:S01]  /*3480*/  UIMAD UR4, UR16, UR4, URZ ;  /* 0x00000004100472a4 */ /* 0x002fe2000f8e02ff */
[----:B------:R-:W-:Y:S02]  /*3490*/  IADD3 R30, PT, PT, R7, R12, RZ ;  /* 0x0000000c071e7210 */ /* 0x000fe40007ffe0ff */
[----:B------:R-:W-:Y:S02]  /*34a0*/  CS2R R38, SRZ ;  /* 0x0000000000267805 */ /* 0x000fe4000001ff00 */
[----:B------:R-:W-:Y:S02]  /*34b0*/  CS2R R36, SRZ ;  /* 0x0000000000247805 */ /* 0x000fe4000001ff00 */
[----:B------:R-:W-:Y:S01]  /*34c0*/  LOP3.LUT R35, R35, 0x7c, RZ, 0xc0, !PT ;  /* 0x0000007c23237812 */ /* 0x000fe200078ec0ff */
[----:B------:R-:W-:Y:S01]  /*34d0*/  IMAD.U32 R13, RZ, RZ, UR4 ;  /* 0x00000004ff0d7e24 */ /* 0x000fe2000f8e00ff */
[----:B------:R-:W-:-:S03]  /*34e0*/  IADD3 R31, PT, PT, R32, R31, RZ ;  /* 0x0000001f201f7210 */ /* 0x000fc60007ffe0ff */
[----:B------:R-:W-:Y:S01]  /*34f0*/  IMAD.WIDE R10, R13, 0x4, R10 ;  /* 0x000000040d0a7825 */ /* 0x000fe200078e020a */
[----:B------:R-:W1:Y:S01]  /*3500*/  LDCU UR4, c[0x0][0x3e0] ;  /* 0x00007c00ff0477ac */ /* 0x000e620008000800 */
[----:B0-----:R-:W-:Y:S02]  /*3510*/  IADD3 R28, PT, PT, R9, 0xffffffe, RZ ;  /* 0x0ffffffe091c7810 */ /* 0x001fe40007ffe0ff */
[----:B---3--:R-:W-:Y:S02]  /*3520*/  IADD3 R6, P0, PT, R10, UR6, RZ ;  /* 0x000000060a067c10 */ /* 0x008fe4000ff1e0ff */
[----:B------:R0:W3:Y:S02]  /*3530*/  F2I.FTZ.U32.TRUNC.NTZ R29, R28 ;  /* 0x0000001c001d7305 */ /* 0x0000e4000021f000 */
[----:B------:R-:W-:Y:S01]  /*3540*/  IADD3.X R7, PT, PT, R11, UR7, RZ, P0, !PT ;  /* 0x000000070b077c10 */ /* 0x000fe200087fe4ff */
[----:B0-----:R-:W-:Y:S01]  /*3550*/  IMAD.MOV.U32 R28, RZ, RZ, RZ ;  /* 0x000000ffff1c7224 */ /* 0x001fe200078e00ff */
[----:B-1----:R-:W-:Y:S01]  /*3560*/  UIMAD UR4, UR15, UR4, URZ ;  /* 0x000000040f0472a4 */ /* 0x002fe2000f8e02ff */
[----:B---3--:R-:W-:-:S05]  /*3570*/  IADD3 R9, PT, PT, RZ, -R29, RZ ;  /* 0x8000001dff097210 */ /* 0x008fca0007ffe0ff */
[----:B------:R-:W-:Y:S02]  /*3580*/  IMAD.U32 R44, RZ, RZ, UR4 ;  /* 0x00000004ff2c7e24 */ /* 0x000fe4000f8e00ff */
[----:B------:R-:W-:-:S04]  /*3590*/  IMAD R9, R9, R0, RZ ;  /* 0x0000000009097224 */ /* 0x000fc800078e02ff */
[----:B------:R-:W-:-:S04]  /*35a0*/  IMAD.HI.U32 R28, R29, R9, R28 ;  /* 0x000000091d1c7227 */ /* 0x000fc800078e001c */
[----:B--2---:R-:W-:Y:S01]  /*35b0*/  IMAD.U32 R29, RZ, RZ, UR5 ;  /* 0x00000005ff1d7e24 */ /* 0x004fe2000f8e00ff */
[----:B------:R-:W-:-:S04]  /*35c0*/  USHF.R.S32.HI UR5, URZ, 0x1f, UR4 ;  /* 0x0000001fff057899 */ /* 0x000fc80008011404 */
[----:B------:R-:W-:Y:S02]  /*35d0*/  IADD3 R29, PT, PT, -R29, UR14, RZ ;  /* 0x0000000e1d1d7c10 */ /* 0x000fe4000fffe1ff */
[----:B------:R-:W-:-:S07]  /*35e0*/  MOV R45, UR5 ;  /* 0x00000005002d7c02 */ /* 0x000fce0008000f00 */
.L_x_25987:
        /* <DEDUP_REMOVED lines=34> */
[----:B------:R-:W-:Y:S01]  /*3810*/  IMAD.HI.U32 R8, R9, R13, R8 ;  /* 0x0000000d09087227 */ /* 0x000fe200078e0008 */
[----:B------:R-:W-:-:S03]  /*3820*/  IADD3 R11, PT, PT, R33, 0x3, RZ ;  /* 0x00000003210b7810 */ /* 0x000fc60007ffe0ff */
[----:B------:R-:W-:Y:S02]  /*3830*/  IMAD.MOV.U32 R9, RZ, RZ, R14 ;  /* 0x000000ffff097224 */ /* 0x000fe400078e000e */
[----:B------:R-:W-:Y:S02]  /*3840*/  VIADD R33, R33, 0x4 ;  /* 0x0000000421217836 */ /* 0x000fe40000000000 */
[----:B------:R-:W-:-:S05]  /*3850*/  IMAD.HI.U32 R8, R8, R9, RZ ;  /* 0x0000000908087227 */ /* 0x000fca00078e00ff */
[----:B------:R-:W-:-:S05]  /*3860*/  IADD3 R8, PT, PT, -R8, RZ, RZ ;  /* 0x000000ff08087210 */ /* 0x000fca0007ffe1ff */
[----:B------:R-:W-:-:S05]  /*3870*/  IMAD R9, R10, R8, R9 ;  /* 0x000000080a097224 */ /* 0x000fca00078e0209 */
[----:B------:R-:W-:-:S13]  /*3880*/  ISETP.GT.U32.AND P0, PT, R10, R9, PT ;  /* 0x000000090a00720c */ /* 0x000fda0003f04070 */
[----:B------:R-:W-:-:S05]  /*3890*/  @!P0 IMAD.IADD R9, R9, 0x1, -R10 ;  /* 0x0000000109098824 */ /* 0x000fca00078e0a0a */
        /* <DEDUP_REMOVED lines=8> */
[----:B------:R-:W2:Y:S02]  /*3920*/  LDG.E.CONSTANT R9, desc[UR12][R6.64] ;  /* 0x0000000c06097981 */ /* 0x000ea4000c1e9900 */
[----:B--2---:R-:W-:-:S03]  /*3930*/  IMAD.WIDE R8, R9, UR24, R44 ;  /* 0x0000001809087c25 */ /* 0x004fc6000f8e022c */
[----:B------:R-:W-:-:S05]  /*3940*/  IADD3 R8, P1, PT, R35, R8, RZ ;  /* 0x0000000823087210 */ /* 0x000fca0007f3e0ff */
[----:B------:R-:W-:Y:S01]  /*3950*/  IMAD.X R9, RZ, RZ, R9, P1 ;  /* 0x000000ffff097224 */ /* 0x000fe200008e0609 */
[----:B------:R-:W-:-:S04]  /*3960*/  LEA R46, P1, R8, UR22, 0x2 ;  /* 0x00000016082e7c11 */ /* 0x000fc8000f8210ff */
[----:B------:R-:W-:-:S05]  /*3970*/  LEA.HI.X R47, R8, UR23, R9, 0x2, P1 ;  /* 0x00000017082f7c11 */ /* 0x000fca00088f1409 */
[----:B------:R-:W2:Y:S04]  /*3980*/  LDG.E.128.CONSTANT R12, desc[UR12][R46.64] ;  /* 0x0000000c2e0c7981 */ /* 0x000ea8000c1e9d00 */
[----:B------:R-:W3:Y:S04]  /*3990*/  LDG.E.128.CONSTANT R20, desc[UR12][R46.64+0x200] ;  /* 0x0002000c2e147981 */ /* 0x000ee8000c1e9d00 */
[----:B------:R-:W4:Y:S01]  /*39a0*/  LDG.E.128.CONSTANT R16, desc[UR12][R46.64+0x400] ;  /* 0x0004000c2e107981 */ /* 0x000f22000c1e9d00 */
[----:B------:R-:W-:Y:S02]  /*39b0*/  ISETP.NE.AND P1, PT, R34, -0x1, PT ;  /* 0xffffffff2200780c */ /* 0x000fe40003f25270 */
[----:B------:R-:W-:-:S11]  /*39c0*/  IADD3 R24, PT, PT, R31, -0x1, RZ ;  /* 0xffffffff1f187810 */ /* 0x000fd60007ffe0ff */
[C---:B------:R-:W-:Y:S01]  /*39d0*/  @!P1 IADD3 R9, PT, PT, R31.reuse, 0x1, RZ ;  /* 0x000000011f099810 */ /* 0x040fe20007ffe0ff */
[----:B------:R-:W-:Y:S01]  /*39e0*/  @!P1 VIADD R8, R31, 0x2 ;  /* 0x000000021f089836 */ /* 0x000fe20000000000 */
[----:B------:R-:W-:Y:S02]  /*39f0*/  @!P1 ISETP.GE.AND P6, PT, R24, UR21, PT ;  /* 0x0000001518009c0c */ /* 0x000fe4000bfc6270 */
[C---:B------:R-:W-:Y:S02]  /*3a00*/  @!P1 ISETP.GE.AND P5, PT, R9.reuse, UR21, PT ;  /* 0x0000001509009c0c */ /* 0x040fe4000bfa6270 */
[C---:B------:R-:W-:Y:S02]  /*3a10*/  @!P1 ISETP.GE.AND P3, PT, R8.reuse, UR21, PT ;  /* 0x0000001508009c0c */ /* 0x040fe4000bf66270 */
[----:B------:R-:W-:Y:S02]  /*3a20*/  @!P1 ISETP.GE.AND P4, PT, R9, UR21, PT ;  /* 0x0000001509009c0c */ /* 0x000fe4000bf86270 */
[----:B------:R-:W-:-:S02]  /*3a30*/  @!P1 ISETP.GE.AND P2, PT, R8, UR21, PT ;  /* 0x0000001508009c0c */ /* 0x000fc4000bf46270 */
[----:B------:R-:W0:Y:S01]  /*3a40*/  LDS.128 R8, [R30] ;  /* 0x000000001e087984 */ /* 0x000e220000000c00 */
[----:B--2---:R-:W-:Y:S02]  /*3a50*/  @!P1 FSEL R12, R12, RZ, !P6 ;  /* 0x000000ff0c0c9208 */ /* 0x004fe40007000000 */
[----:B------:R-:W-:Y:S02]  /*3a60*/  @!P1 ISETP.GE.AND P6, PT, R31, UR21, PT ;  /* 0x000000151f009c0c */ /* 0x000fe4000bfc6270 */
[----:B---3--:R-:W-:Y:S02]  /*3a70*/  @!P1 FSEL R22, R22, RZ, !P4 ;  /* 0x000000ff16169208 */ /* 0x008fe40006000000 */
[----:B------:R-:W-:Y:S02]  /*3a80*/  @!P1 FSEL R13, R13, RZ, !P6 ;  /* 0x000000ff0d0d9208 */ /* 0x000fe40007000000 */
[----:B------:R-:W-:Y:S02]  /*3a90*/  @!P1 ISETP.GE.AND P6, PT, R24, UR21, PT ;  /* 0x0000001518009c0c */ /* 0x000fe4000bfc6270 */
[----:B------:R-:W-:Y:S01]  /*3aa0*/  @!P1 FSEL R23, R23, RZ, !P2 ;  /* 0x000000ff17179208 */ /* 0x000fe20005000000 */
[----:B0-----:R-:W-:Y:S01]  /*3ab0*/  FMUL.FTZ R13, R9, R13 ;  /* 0x0000000d090d7220 */ /* 0x001fe20000410000 */
[----:B------:R-:W-:-:S02]  /*3ac0*/  @!P1 FSEL R20, R20, RZ, !P6 ;  /* 0x000000ff14149208 */ /* 0x000fc40007000000 */
[----:B------:R-:W-:Y:S01]  /*3ad0*/  @!P1 ISETP.GE.AND P6, PT, R31, UR21, PT ;  /* 0x000000151f009c0c */ /* 0x000fe2000bfc6270 */
[----:B------:R-:W-:Y:S01]  /*3ae0*/  FFMA.FTZ R13, R8, R12, R13 ;  /* 0x0000000c080d7223 */ /* 0x000fe2000001000d */
[----:B------:R-:W-:Y:S02]  /*3af0*/  @!P1 FSEL R14, R14, RZ, !P5 ;  /* 0x000000ff0e0e9208 */ /* 0x000fe40006800000 */
[----:B------:R-:W-:Y:S02]  /*3b00*/  @!P1 FSEL R21, R21, RZ, !P6 ;  /* 0x000000ff15159208 */ /* 0x000fe40007000000 */
[----:B------:R-:W-:Y:S01]  /*3b10*/  @!P1 IADD3 R12, PT, PT, R31, 0x1, RZ ;  /* 0x000000011f0c9810 */ /* 0x000fe20007ffe0ff */
[----:B------:R-:W-:Y:S01]  /*3b20*/  FFMA.FTZ R26, R10, R14, R13 ;  /* 0x0000000e0a1a7223 */ /* 0x000fe2000001000d */
[----:B------:R-:W-:Y:S01]  /*3b30*/  @!P1 FSEL R15, R15, RZ, !P3 ;  /* 0x000000ff0f0f9208 */ /* 0x000fe20005800000 */
[----:B------:R-:W-:Y:S01]  /*3b40*/  FMUL.FTZ R21, R9, R21 ;  /* 0x0000001509157220 */ /* 0x000fe20000410000 */
[----:B------:R-:W-:-:S02]  /*3b50*/  @!P1 ISETP.GE.AND P5, PT, R12, UR21, PT ;  /* 0x000000150c009c0c */ /* 0x000fc4000bfa6270 */
[----:B------:R-:W-:Y:S01]  /*3b60*/  @!P1 ISETP.GE.AND P3, PT, R31, UR21, PT ;  /* 0x000000151f009c0c */ /* 0x000fe2000bf66270 */
[----:B------:R-:W-:Y:S01]  /*3b70*/  FFMA.FTZ R21, R8, R20, R21 ;  /* 0x0000001408157223 */ /* 0x000fe20000010015 */
[----:B------:R-:W-:Y:S01]  /*3b80*/  @!P1 ISETP.GE.AND P2, PT, R24, UR21, PT ;  /* 0x0000001518009c0c */ /* 0x000fe2000bf46270 */
[----:B------:R-:W-:Y:S02]  /*3b90*/  FFMA.FTZ R26, R11, R15, R26 ;  /* 0x0000000f0b1a7223 */ /* 0x000fe4000001001a */
[----:B------:R-:W-:Y:S01]  /*3ba0*/  FFMA.FTZ R22, R10, R22, R21 ;  /* 0x000000160a167223 */ /* 0x000fe20000010015 */
[----:B------:R-:W-:-:S03]  /*3bb0*/  @!P1 VIADD R12, R31, 0x2 ;  /* 0x000000021f0c9836 */ /* 0x000fc60000000000 */
[----:B------:R-:W-:Y:S02]  /*3bc0*/  FFMA.FTZ R25, R11, R23, R22 ;  /* 0x000000170b197223 */ /* 0x000fe40000010016 */
[----:B------:R-:W2:Y:S01]  /*3bd0*/  LDG.E.128.CONSTANT R20, desc[UR12][R46.64+0x600] ;  /* 0x0006000c2e147981 */ /* 0x000ea2000c1e9d00 */
[----:B----4-:R-:W-:Y:S02]  /*3be0*/  @!P1 FSEL R17, R17, RZ, !P3 ;  /* 0x000000ff11119208 */ /* 0x010fe40005800000 */
[----:B------:R-:W-:Y:S02]  /*3bf0*/  @!P1 ISETP.GE.AND P3, PT, R12, UR21, PT ;  /* 0x000000150c009c0c */ /* 0x000fe4000bf66270 */
[----:B------:R-:W-:Y:S01]  /*3c00*/  @!P1 IADD3 R12, PT, PT, R31, 0x1, RZ ;  /* 0x000000011f0c9810 */ /* 0x000fe20007ffe0ff */
[----:B------:R-:W-:Y:S01]  /*3c10*/  FMUL.FTZ R17, R9, R17 ;  /* 0x0000001109117220 */ /* 0x000fe20000410000 */
[----:B------:R-:W-:Y:S02]  /*3c20*/  @!P1 FSEL R16, R16, RZ, !P2 ;  /* 0x000000ff10109208 */ /* 0x000fe40005000000 */
[----:B------:R-:W-:-:S02]  /*3c30*/  @!P1 ISETP.GE.AND P2, PT, R12, UR21, PT ;  /* 0x000000150c009c0c */ /* 0x000fc4000bf46270 */
[----:B------:R-:W-:Y:S01]  /*3c40*/  @!P1 IADD3 R12, PT, PT, R31, 0x2, RZ ;  /* 0x000000021f0c9810 */ /* 0x000fe20007ffe0ff */
[----:B------:R-:W-:-:S03]  /*3c50*/  FFMA.FTZ R17, R8, R16, R17 ;  /* 0x0000001008117223 */ /* 0x000fc60000010011 */
[----:B------:R-:W-:Y:S02]  /*3c60*/  @!P1 ISETP.GE.AND P4, PT, R12, UR21, PT ;  /* 0x000000150c009c0c */ /* 0x000fe4000bf86270 */
[----:B------:R-:W3:Y:S01]  /*3c70*/  LDG.E.128.CONSTANT R12, desc[UR12][R46.64+0x800] ;  /* 0x0008000c2e0c7981 */ /* 0x000ee2000c1e9d00 */
[----:B------:R-:W-:Y:S01]  /*3c80*/  @!P1 FSEL R18, R18, RZ, !P5 ;  /* 0x000000ff12129208 */ /* 0x000fe20006800000 */
[----:B------:R-:W-:Y:S01]  /*3c90*/  FADD.FTZ R43, R43, R26 ;  /* 0x0000001a2b2b7221 */ /* 0x000fe20000010000 */
[----:B------:R-:W-:Y:S01]  /*3ca0*/  @!P1 FSEL R19, R19, RZ, !P3 ;  /* 0x000000ff13139208 */ /* 0x000fe20005800000 */
[----:B------:R-:W-:Y:S01]  /*3cb0*/  FADD.FTZ R42, R42, R25 ;  /* 0x000000192a2a7221 */ /* 0x000fe20000010000 */
[----:B------:R-:W-:Y:S01]  /*3cc0*/  @!P1 ISETP.GE.AND P6, PT, R31, UR21, PT ;  /* 0x000000151f009c0c */ /* 0x000fe2000bfc6270 */
[----:B------:R-:W-:Y:S01]  /*3cd0*/  FFMA.FTZ R18, R10, R18, R17 ;  /* 0x000000120a127223 */ /* 0x000fe20000010011 */
[C---:B------:R-:W-:Y:S02]  /*3ce0*/  @!P1 ISETP.GE.AND P5, PT, R24.reuse, UR21, PT ;  /* 0x0000001518009c0c */ /* 0x040fe4000bfa6270 */
[----:B------:R-:W-:Y:S01]  /*3cf0*/  @!P1 ISETP.GE.AND P3, PT, R24, UR21, PT ;  /* 0x0000001518009c0c */ /* 0x000fe2000bf66270 */
[----:B------:R-:W-:-:S04]  /*3d00*/  FFMA.FTZ R18, R11, R19, R18 ;  /* 0x000000130b127223 */ /* 0x000fc80000010012 */
[----:B------:R-:W-:Y:S02]  /*3d10*/  FADD.FTZ R41, R41, R18 ;  /* 0x0000001229297221 */ /* 0x000fe40000010000 */
[----:B------:R-:W4:Y:S01]  /*3d20*/  LDG.E.128.CONSTANT R16, desc[UR12][R46.64+0xa00] ;  /* 0x000a000c2e107981 */ /* 0x000f22000c1e9d00 */
[----:B--2---:R-:W-:Y:S02]  /*3d30*/  @!P1 FSEL R21, R21, RZ, !P6 ;  /* 0x000000ff15159208 */ /* 0x004fe40007000000 */
[----:B------:R-:W-:Y:S02]  /*3d40*/  @!P1 FSEL R20, R20, RZ, !P5 ;  /* 0x000000ff14149208 */ /* 0x000fe40006800000 */
[----:B------:R-:W-:Y:S01]  /*3d50*/  @!P1 FSEL R22, R22, RZ, !P2 ;  /* 0x000000ff16169208 */ /* 0x000fe20005000000 */
[----:B------:R-:W-:Y:S01]  /*3d60*/  FMUL.FTZ R21, R9, R21 ;  /* 0x0000001509157220 */ /* 0x000fe20000410000 */
[----:B------:R-:W-:Y:S02]  /*3d70*/  @!P1 ISETP.GE.AND P2, PT, R24, UR21, PT ;  /* 0x0000001518009c0c */ /* 0x000fe4000bf46270 */
[----:B------:R-:W-:Y:S01]  /*3d80*/  @!P1 FSEL R23, R23, RZ, !P4 ;  /* 0x000000ff17179208 */ /* 0x000fe20006000000 */
[----:B------:R-:W-:Y:S01]  /*3d90*/  FFMA.FTZ R21, R8, R20, R21 ;  /* 0x0000001408157223 */ /* 0x000fe20000010015 */
[----:B------:R-:W-:-:S02]  /*3da0*/  @!P1 ISETP.GE.AND P5, PT, R24, UR21, PT ;  /* 0x0000001518009c0c */ /* 0x000fc4000bfa6270 */
[----:B------:R-:W-:Y:S01]  /*3db0*/  @!P1 ISETP.GE.AND P4, PT, R24, UR21, PT ;  /* 0x0000001518009c0c */ /* 0x000fe2000bf86270 */
[----:B------:R-:W-:Y:S01]  /*3dc0*/  FFMA.FTZ R22, R10, R22, R21 ;  /* 0x000000160a167223 */ /* 0x000fe20000010015 */
[----:B------:R-:W2:Y:S01]  /*3dd0*/  LDG.E.128.CONSTANT R24, desc[UR12][R46.64+0xe00] ;  /* 0x000e000c2e187981 */ /* 0x000ea2000c1e9d00 */
[----:B------:R-:W-:Y:S01]  /*3de0*/  @!P1 VIADD R20, R31, 0x1 ;  /* 0x000000011f149836 */ /* 0x000fe20000000000 */
[----:B---3--:R-:W-:Y:S01]  /*3df0*/  @!P1 FSEL R12, R12, RZ, !P2 ;  /* 0x000000ff0c0c9208 */ /* 0x008fe20005000000 */
[----:B------:R-:W-:Y:S01]  /*3e00*/  FFMA.FTZ R23, R11, R23, R22 ;  /* 0x000000170b177223 */ /* 0x000fe20000010016 */
[----:B------:R-:W-:Y:S02]  /*3e10*/  @!P1 ISETP.GE.AND P2, PT, R31, UR21, PT ;  /* 0x000000151f009c0c */ /* 0x000fe4000bf46270 */
[----:B------:R-:W-:Y:S01]  /*3e20*/  @!P1 ISETP.GE.AND P6, PT, R20, UR21, PT ;  /* 0x0000001514009c0c */ /* 0x000fe2000bfc6270 */
[----:B------:R-:W-:Y:S01]  /*3e30*/  FADD.FTZ R40, R40, R23 ;  /* 0x0000001728287221 */ /* 0x000fe20000010000 */
[----:B------:R-:W-:-:S02]  /*3e40*/  @!P1 FSEL R13, R13, RZ, !P2 ;  /* 0x000000ff0d0d9208 */ /* 0x000fc40005000000 */
[----:B------:R-:W-:Y:S02]  /*3e50*/  @!P1 ISETP.GE.AND P2, PT, R20, UR21, PT ;  /* 0x0000001514009c0c */ /* 0x000fe4000bf46270 */
[----:B------:R-:W3:Y:S01]  /*3e60*/  LDG.E.128.CONSTANT R20, desc[UR12][R46.64+0xc00] ;  /* 0x000c000c2e147981 */ /* 0x000ee2000c1e9d00 */
[----:B------:R-:W-:Y:S02]  /*3e70*/  @!P1 FSEL R14, R14, RZ, !P6 ;  /* 0x000000ff0e0e9208 */ /* 0x000fe40007000000 */
[----:B------:R-:W-:-:S04]  /*3e80*/  @!P1 ISETP.GE.AND P6, PT, R31, UR21, PT ;  /* 0x000000151f009c0c */ /* 0x000fc8000bfc6270 */
[----:B----4-:R-:W-:Y:S02]  /*3e90*/  @!P1 FSEL R17, R17, RZ, !P6 ;  /* 0x000000ff11119208 */ /* 0x010fe40007000000 */
[----:B------:R-:W-:-:S03]  /*3ea0*/  @!P1 FSEL R16, R16, RZ, !P5 ;  /* 0x000000ff10109208 */ /* 0x000fc60006800000 */
[----:B------:R-:W-:Y:S01]  /*3eb0*/  FMUL.FTZ R17, R9, R17 ;  /* 0x0000001109117220 */ /* 0x000fe20000410000 */
[----:B------:R-:W-:-:S03]  /*3ec0*/  @!P1 ISETP.GE.AND P6, PT, R31, UR21, PT ;  /* 0x000000151f009c0c */ /* 0x000fc6000bfc6270 */
[----:B------:R-:W-:Y:S01]  /*3ed0*/  FFMA.FTZ R17, R8, R16, R17 ;  /* 0x0000001008117223 */ /* 0x000fe20000010011 */
[----:B------:R-:W-:Y:S01]  /*3ee0*/  @!P1 IADD3 R16, PT, PT, R31, 0x1, RZ ;  /* 0x000000011f109810 */ /* 0x000fe20007ffe0ff */
[----:B------:R-:W-:Y:S01]  /*3ef0*/  FMUL.FTZ R13, R9, R13 ;  /* 0x0000000d090d7220 */ /* 0x000fe20000410000 */
[C---:B------:R-:W-:Y:S02]  /*3f00*/  @!P1 ISETP.GE.AND P5, PT, R31.reuse, UR21, PT ;  /* 0x000000151f009c0c */ /* 0x040fe4000bfa6270 */
[----:B------:R-:W-:Y:S01]  /*3f10*/  @!P1 FSEL R18, R18, RZ, !P2 ;  /* 0x000000ff12129208 */ /* 0x000fe20005000000 */
[----:B------:R-:W-:Y:S01]  /*3f20*/  FFMA.FTZ R13, R8, R12, R13 ;  /* 0x0000000c080d7223 */ /* 0x000fe2000001000d */
[----:B------:R-:W-:-:S03]  /*3f30*/  @!P1 IADD3 R12, PT, PT, R31, 0x2, RZ ;  /* 0x000000021f0c9810 */ /* 0x000fc60007ffe0ff */
[C---:B------:R-:W-:Y:S01]  /*3f40*/  FFMA.FTZ R14, R10.reuse, R14, R13 ;  /* 0x0000000e0a0e7223 */ /* 0x040fe2000001000d */
[----:B------:R-:W-:Y:S01]  /*3f50*/  FFMA.FTZ R18, R10, R18, R17 ;  /* 0x000000120a127223 */ /* 0x000fe20000010011 */
[----:B--2---:R-:W-:Y:S02]  /*3f60*/  @!P1 FSEL R25, R25, RZ, !P6 ;  /* 0x000000ff19199208 */ /* 0x004fe40007000000 */
[----:B------:R-:W-:Y:S01]  /*3f70*/  @!P1 ISETP.GE.AND P6, PT, R16, UR21, PT ;  /* 0x0000001510009c0c */ /* 0x000fe2000bfc6270 */
[----:B------:R-:W-:Y:S01]  /*3f80*/  @!P1 VIADD R16, R31, 0x2 ;  /* 0x000000021f109836 */ /* 0x000fe20000000000 */
[----:B------:R-:W-:-:S04]  /*3f90*/  @!P1 FSEL R24, R24, RZ, !P3 ;  /* 0x000000ff18189208 */ /* 0x000fc80005800000 */
[----:B------:R-:W-:Y:S02]  /*3fa0*/  @!P1 ISETP.GE.AND P2, PT, R16, UR21, PT ;  /* 0x0000001510009c0c */ /* 0x000fe4000bf46270 */
[----:B------:R-:W-:Y:S02]  /*3fb0*/  @!P1 IADD3 R16, PT, PT, R31, 0x1, RZ ;  /* 0x000000011f109810 */ /* 0x000fe40007ffe0ff */
[----:B---3--:R-:W-:Y:S02]  /*3fc0*/  @!P1 FSEL R21, R21, RZ, !P5 ;  /* 0x000000ff15159208 */ /* 0x008fe40006800000 */
[----:B------:R-:W-:Y:S02]  /*3fd0*/  @!P1 FSEL R20, R20, RZ, !P4 ;  /* 0x000000ff14149208 */ /* 0x000fe40006000000 */
[----:B------:R-:W-:Y:S01]  /*3fe0*/  @!P1 ISETP.GE.AND P3, PT, R16, UR21, PT ;  /* 0x0000001510009c0c */ /* 0x000fe2000bf66270 */
[C---:B------:R-:W-:Y:S01]  /*3ff0*/  FMUL.FTZ R13, R9.reuse, R21 ;  /* 0x00000015090d7220 */ /* 0x040fe20000410000 */
[----:B------:R-:W-:Y:S01]  /*4000*/  FMUL.FTZ R9, R9, R25 ;  /* 0x0000001909097220 */ /* 0x000fe20000410000 */
[----:B------:R-:W-:-:S02]  /*4010*/  @!P1 ISETP.GE.AND P5, PT, R12, UR21, PT ;  /* 0x000000150c009c0c */ /* 0x000fc4000bfa6270 */
[----:B------:R-:W-:Y:S01]  /*4020*/  @!P1 ISETP.GE.AND P4, PT, R12, UR21, PT ;  /* 0x000000150c009c0c */ /* 0x000fe2000bf86270 */
[----:B------:R-:W-:Y:S01]  /*4030*/  FFMA.FTZ R13, R8, R20, R13 ;  /* 0x00000014080d7223 */ /* 0x000fe2000001000d */
[----:B------:R-:W-:Y:S01]  /*4040*/  @!P1 FSEL R22, R22, RZ, !P6 ;  /* 0x000000ff16169208 */ /* 0x000fe20007000000 */
[----:B------:R-:W-:Y:S01]  /*4050*/  FFMA.FTZ R9, R8, R24, R9 ;  /* 0x0000001808097223 */ /* 0x000fe20000010009 */
[----:B------:R-:W-:Y:S02]  /*4060*/  @!P1 ISETP.GE.AND P6, PT, R12, UR21, PT ;  /* 0x000000150c009c0c */ /* 0x000fe4000bfc6270 */
[----:B------:R-:W-:Y:S01]  /*4070*/  @!P1 FSEL R26, R26, RZ, !P3 ;  /* 0x000000ff1a1a9208 */ /* 0x000fe20005800000 */
[----:B------:R-:W-:Y:S01]  /*4080*/  FFMA.FTZ R22, R10, R22, R13 ;  /* 0x000000160a167223 */ /* 0x000fe2000001000d */
[----:B------:R-:W-:Y:S02]  /*4090*/  @!P1 FSEL R15, R15, RZ, !P5 ;  /* 0x000000ff0f0f9208 */ /* 0x000fe40006800000 */
[----:B------:R-:W-:-:S02]  /*40a0*/  @!P1 FSEL R19, R19, RZ, !P4 ;  /* 0x000000ff13139208 */ /* 0x000fc40006000000 */
[----:B------:R-:W-:Y:S01]  /*40b0*/  @!P1 FSEL R23, R23, RZ, !P2 ;  /* 0x000000ff17179208 */ /* 0x000fe20005000000 */
[----:B------:R-:W-:Y:S01]  /*40c0*/  FFMA.FTZ R10, R10, R26, R9 ;  /* 0x0000001a0a0a7223 */ /* 0x000fe20000010009 */
        /* <DEDUP_REMOVED lines=9> */
.L_x_25986:
[----:B------:R-:W-:Y:S05]  /*4160*/  BSYNC.RECONVERGENT B1 ;  /* 0x0000000000017941 */ /* 0x000fea0003800200 */
.L_x_25985:
[----:B------:R-:W-:Y:S01]  /*4170*/  IADD3 R6, P1, PT, R6, 0x10, RZ ;  /* 0x0000001006067810 */ /* 0x000fe20007f3e0ff */
[----:B------:R-:W-:Y:S01]  /*4180*/  VIADD R31, R31, 0x40 ;  /* 0x000000401f1f7836 */ /* 0x000fe20000000000 */
[----:B------:R-:W-:Y:S02]  /*4190*/  IADD3 R34, PT, PT, R34, 0x4, RZ ;  /* 0x0000000422227810 */ /* 0x000fe40007ffe0ff */
[----:B------:R-:W-:Y:S02]  /*41a0*/  IADD3 R30, PT, PT, R30, 0x100, RZ ;  /* 0x000001001e1e7810 */ /* 0x000fe40007ffe0ff */
[----:B------:R-:W-:Y:S01]  /*41b0*/  IADD3.X R7, PT, PT, RZ, R7, RZ, P1, !PT ;  /* 0x00000007ff077210 */ /* 0x000fe20000ffe4ff */
[----:B------:R-:W-:Y:S06]  /*41c0*/  @!P0 BRA `(.L_x_25987) ;  /* 0xfffffff400088947 */ /* 0x000fec000383ffff */
.L_x_25984:
[----:B------:R-:W-:Y:S05]  /*41d0*/  BSYNC.RECONVERGENT B0 ;  /* 0x0000000000007941 */ /* 0x000fea0003800200 */
.L_x_25983:
[----:B------:R-:W0:Y:S01]  /*41e0*/  SHFL.BFLY PT, R0, R43, 0x2, 0x1f ;  /* 0x0c401f002b007f89 */ /* 0x000e2200000e0000 */
[C---:B------:R-:W-:Y:S01]  /*41f0*/  LOP3.LUT P0, RZ, R5.reuse, 0x3, RZ, 0xc0, !PT ;  /* 0x0000000305ff7812 */ /* 0x040fe2000780c0ff */
[----:B------:R-:W-:Y:S01]  /*4200*/  BSSY.RECONVERGENT B0, `(.L_x_25988) ;  /* 0x0000033000007945 */ /* 0x000fe20003800200 */
[----:B------:R-:W-:Y:S01]  /*4210*/  LOP3.LUT R18, R5, 0x3c0, RZ, 0xc0, !PT ;  /* 0x000003c005127812 */ /* 0x000fe200078ec0ff */
[----:B------:R-:W4:Y:S01]  /*4220*/  SHFL.BFLY PT, R7, R42, 0x2, 0x1f ;  /* 0x0c401f002a077f89 */ /* 0x000f2200000e0000 */
[----:B------:R-:W-:Y:S02]  /*4230*/  SHF.R.U32.HI R2, RZ, 0x2, R2 ;  /* 0x00000002ff027819 */ /* 0x000fe40000011602 */
[----:B------:R-:W-:Y:S01]  /*4240*/  ISETP.NE.OR P1, PT, R18, 0x40, P0 ;  /* 0x000000401200780c */ /* 0x000fe20000725670 */
[----:B------:R-:W5:Y:S02]  /*4250*/  SHFL.BFLY PT, R6, R41, 0x2, 0x1f ;  /* 0x0c401f0029067f89 */ /* 0x000f6400000e0000 */
[----:B------:R-:W-:-:S02]  /*4260*/  IMAD R3, R3, 0x40, R2 ;  /* 0x0000004003037824 */ /* 0x000fc400078e0202 */
[----:B-1----:R-:W1:Y:S04]  /*4270*/  SHFL.BFLY PT, R9, R40, 0x2, 0x1f ;  /* 0x0c401f0028097f89 */ /* 0x002e6800000e0000 */
[----:B------:R-:W1:Y:S04]  /*4280*/  SHFL.BFLY PT, R10, R39, 0x2, 0x1f ;  /* 0x0c401f00270a7f89 */ /* 0x000e6800000e0000 */
[----:B--23--:R-:W2:Y:S04]  /*4290*/  SHFL.BFLY PT, R11, R38, 0x2, 0x1f ;  /* 0x0c401f00260b7f89 */ /* 0x00cea800000e0000 */
[----:B------:R-:W3:Y:S01]  /*42a0*/  SHFL.BFLY PT, R14, R37, 0x2, 0x1f ;  /* 0x0c401f00250e7f89 */ /* 0x000ee200000e0000 */
[----:B0-----:R-:W-:-:S03]  /*42b0*/  FADD.FTZ R0, R0, R43 ;  /* 0x0000002b00007221 */ /* 0x001fc60000010000 */
[----:B------:R-:W0:Y:S01]  /*42c0*/  SHFL.BFLY PT, R13, R36, 0x2, 0x1f ;  /* 0x0c401f00240d7f89 */ /* 0x000e2200000e0000 */
[----:B----4-:R-:W-:Y:S01]  /*42d0*/  FADD.FTZ R4, R7, R42 ;  /* 0x0000002a07047221 */ /* 0x010fe20000010000 */
[----:B-----5:R-:W-:Y:S02]  /*42e0*/  FADD.FTZ R6, R6, R41 ;  /* 0x0000002906067221 */ /* 0x020fe40000010000 */
[----:B------:R-:W4:Y:S01]  /*42f0*/  SHFL.BFLY PT, R7, R0, 0x1, 0x1f ;  /* 0x0c201f0000077f89 */ /* 0x000f2200000e0000 */
[----:B-1----:R-:W-:Y:S01]  /*4300*/  FADD.FTZ R8, R9, R40 ;  /* 0x0000002809087221 */ /* 0x002fe20000010000 */
[----:B------:R-:W-:Y:S01]  /*4310*/  BAR.SYNC.DEFER_BLOCKING 0x0 ;  /* 0x0000000000007b1d */ /* 0x000fe20000010000 */
[----:B------:R-:W-:Y:S01]  /*4320*/  FADD.FTZ R10, R10, R39 ;  /* 0x000000270a0a7221 */ /* 0x000fe20000010000 */
[----:B--2---:R-:W-:-:S04]  /*4330*/  FADD.FTZ R12, R11, R38 ;  /* 0x000000260b0c7221 */ /* 0x004fc80000010000 */
[----:B------:R-:W1:Y:S01]  /*4340*/  SHFL.BFLY PT, R9, R4, 0x1, 0x1f ;  /* 0x0c201f0004097f89 */ /* 0x000e6200000e0000 */
[----:B---3--:R-:W-:-:S03]  /*4350*/  FADD.FTZ R14, R14, R37 ;  /* 0x000000250e0e7221 */ /* 0x008fc60000010000 */
[----:B------:R-:W2:Y:S01]  /*4360*/  SHFL.BFLY PT, R11, R6, 0x1, 0x1f ;  /* 0x0c201f00060b7f89 */ /* 0x000ea200000e0000 */
[----:B0-----:R-:W-:-:S03]  /*4370*/  FADD.FTZ R16, R13, R36 ;  /* 0x000000240d107221 */ /* 0x001fc60000010000 */
[----:B------:R-:W0:Y:S04]  /*4380*/  SHFL.BFLY PT, R15, R10, 0x1, 0x1f ;  /* 0x0c201f000a0f7f89 */ /* 0x000e2800000e0000 */
[----:B------:R-:W3:Y:S01]  /*4390*/  SHFL.BFLY PT, R13, R8, 0x1, 0x1f ;  /* 0x0c201f00080d7f89 */ /* 0x000ee200000e0000 */
[----:B----4-:R-:W-:-:S03]  /*43a0*/  FADD.FTZ R0, R0, R7 ;  /* 0x0000000700007221 */ /* 0x010fc60000010000 */
[----:B------:R-:W4:Y:S04]  /*43b0*/  SHFL.BFLY PT, R17, R12, 0x1, 0x1f ;  /* 0x0c201f000c117f89 */ /* 0x000f2800000e0000 */
[----:B------:R-:W5:Y:S04]  /*43c0*/  SHFL.BFLY PT, R19, R14, 0x1, 0x1f ;  /* 0x0c201f000e137f89 */ /* 0x000f6800000e0000 */
[----:B------:R-:W5:Y:S01]  /*43d0*/  SHFL.BFLY PT, R21, R16, 0x1, 0x1f ;  /* 0x0c201f0010157f89 */ /* 0x000f6200000e0000 */
[----:B-1----:R-:W-:Y:S01]  /*43e0*/  FADD.FTZ R4, R4, R9 ;  /* 0x0000000904047221 */ /* 0x002fe20000010000 */
[----:B--2---:R-:W-:Y:S01]  /*43f0*/  FADD.FTZ R6, R6, R11 ;  /* 0x0000000b06067221 */ /* 0x004fe20000010000 */
[----:B0-----:R-:W-:Y:S01]  /*4400*/  FADD.FTZ R15, R10, R15 ;  /* 0x0000000f0a0f7221 */ /* 0x001fe20000010000 */
[----:B---3--:R-:W-:Y:S01]  /*4410*/  FADD.FTZ R7, R8, R13 ;  /* 0x0000000d08077221 */ /* 0x008fe20000010000 */
[----:B----4-:R-:W-:Y:S01]  /*4420*/  FADD.FTZ R17, R12, R17 ;  /* 0x000000110c117221 */ /* 0x010fe20000010000 */
[----:B-----5:R-:W-:Y:S01]  /*4430*/  FADD.FTZ R19, R14, R19 ;  /* 0x000000130e137221 */ /* 0x020fe20000010000 */
        /* <DEDUP_REMOVED lines=15> */
.L_x_25989:
[----:B------:R-:W-:Y:S05]  /*4530*/  BSYNC.RECONVERGENT B0 ;  /* 0x0000000000007941 */ /* 0x000fea0003800200 */
.L_x_25988:
        /* <DEDUP_REMOVED lines=29> */
.L_x_25991:
[----:B------:R-:W-:Y:S05]  /*4710*/  BSYNC.RECONVERGENT B0 ;  /* 0x0000000000007941 */ /* 0x000fea0003800200 */
.L_x_25990:
        /* <DEDUP_REMOVED lines=12> */
.L_x_25993:
[----:B------:R-:W-:Y:S05]  /*47e0*/  BSYNC.RECONVERGENT B0 ;  /* 0x0000000000007941 */ /* 0x000fea0003800200 */
.L_x_25992:
        /* <DEDUP_REMOVED lines=8> */
[----:B------:R-:W5:Y:S04]  /*4870*/  LDS R10, [R13+0xa0] ;  /* 0x0000a0000d0a7984 */ /* 0x000f680000000800 */
[----:B------:R-:W5:Y:S04]  /*4880*/  LDS R12, [R13+0xc0] ;  /* 0x0000c0000d0c7984 */ /* 0x000f680000000800 */
[----:B------:R-:W5:Y:S01]  /*4890*/  LDS R14, [R13+0xe0] ;  /* 0x0000e0000d0e7984 */ /* 0x000f620000000800 */
[----:B-1----:R-:W-:Y:S01]  /*48a0*/  FADD.FTZ R0, R0, R3 ;  /* 0x0000000300007221 */ /* 0x002fe20000010000 */
[----:B--2---:R-:W-:Y:S01]  /*48b0*/  FADD.FTZ R4, R4, R9 ;  /* 0x0000000904047221 */ /* 0x004fe20000010000 */
[----:B---3--:R-:W-:Y:S01]  /*48c0*/  FADD.FTZ R6, R6, R11 ;  /* 0x0000000b06067221 */ /* 0x008fe20000010000 */
[----:B0-----:R-:W-:Y:S01]  /*48d0*/  FADD.FTZ R7, R7, R2 ;  /* 0x0000000207077221 */ /* 0x001fe20000010000 */
[----:B----4-:R-:W-:Y:S01]  /*48e0*/  FADD.FTZ R15, R15, R8 ;  /* 0x000000080f0f7221 */ /* 0x010fe20000010000 */
[----:B-----5:R-:W-:Y:S01]  /*48f0*/  FADD.FTZ R17, R17, R10 ;  /* 0x0000000a11117221 */ /* 0x020fe20000010000 */
[----:B------:R-:W-:Y:S01]  /*4900*/  FADD.FTZ R19, R19, R12 ;  /* 0x0000000c13137221 */ /* 0x000fe20000010000 */
[----:B------:R-:W-:-:S07]  /*4910*/  FADD.FTZ R21, R21, R14 ;  /* 0x0000000e15157221 */ /* 0x000fce0000010000 */
.L_x_25995:
[----:B------:R-:W-:Y:S05]  /*4920*/  BSYNC.RECONVERGENT B0 ;  /* 0x0000000000007941 */ /* 0x000fea0003800200 */
.L_x_25994:
        /* <DEDUP_REMOVED lines=9> */
[----:B0-----:R-:W-:-:S04]  /*49c0*/  MOV R2, UR6 ;  /* 0x0000000600027c02 */ /* 0x001fc80008000f00 */
        /* <DEDUP_REMOVED lines=13> */
.L_x_25958:
        /* <DEDUP_REMOVED lines=8> */
.L_x_25997:
[----:B------:R-:W-:Y:S05]  /*4b20*/  BSYNC B2 ;  /* 0x0000000000027941 */ /* 0x000fea0003800000 */
.L_x_25996:
[----:B------:R-:W-:Y:S01]  /*4b30*/  IMAD.MOV.U32 R5, RZ, RZ, R9 ;  /* 0x000000ffff057224 */ /* 0x000fe200078e0009 */
[----:B------:R-:W-:Y:S06]  /*4b40*/  BRA `(.L_x_25998) ;  /* 0xffffffc800487947 */ /* 0x000fec000383ffff */
.L_x_25960:
        /* <DEDUP_REMOVED lines=8> */
.L_x_26000:
[----:B------:R-:W-:Y:S05]  /*4bd0*/  BSYNC B0 ;  /* 0x0000000000007941 */ /* 0x000fea0003800000 */
.L_x_25999:
        /* <DEDUP_REMOVED lines=8> */
.L_x_26001:
[----:B------:R-:W-:Y:S02]  /*4c60*/  HFMA2 R14, -RZ, RZ, 0, 2.384185791015625e-07 ;  /* 0x00000004ff0e7431 */ /* 0x000fe400000001ff */
[----:B------:R-:W-:-:S05]  /*4c70*/  IMAD.MOV.U32 R7, RZ, RZ, R9 ;  /* 0x000000ffff077224 */ /* 0x000fca00078e0009 */
[----:B------:R-:W-:-:S04]  /*4c80*/  FMNMX.FTZ R7, R6, R7, !PT ;  /* 0x0000000706077209 */ /* 0x000fc80007810000 */
[----:B------:R-:W-:-:S07]  /*4c90*/  MOV R6, R7 ;  /* 0x0000000700067202 */ /* 0x000fce0000000f00 */
[----:B------:R-:W-:Y:S05]  /*4ca0*/  WARPSYNC.COLLECTIVE R13, `(.L_x_26002) ;  /* 0x000000000d087348 */ /* 0x000fea0003c00000 */
[----:B------:R0:W1:Y:S02]  /*4cb0*/  SHFL.BFLY P2, R9, R6, R14, R15 ;  /* 0x0c00000e06097389 */ /* 0x000064000004000f */
[----:B01----:R-:W-:Y:S05]  /*4cc0*/  ENDCOLLECTIVE ;  /* 0x000000000000791b */ /* 0x003fea0003800000 */
.L_x_26002:
[----:B------:R-:W-:Y:S02]  /*4cd0*/  HFMA2 R14, -RZ, RZ, 0, 1.1920928955078125e-07 ;  /* 0x00000002ff0e7431 */ /* 0x000fe400000001ff */
[----:B------:R-:W-:-:S05]  /*4ce0*/  IMAD.MOV.U32 R12, RZ, RZ, R9 ;  /* 0x000000ffff0c7224 */ /* 0x000fca00078e0009 */
[----:B------:R-:W-:-:S04]  /*4cf0*/  FMNMX.FTZ R12, R7, R12, !PT ;  /* 0x0000000c070c7209 */ /* 0x000fc80007810000 */
[----:B------:R-:W-:-:S07]  /*4d00*/  MOV R6, R12 ;  /* 0x0000000c00067202 */ /* 0x000fce0000000f00 */
[----:B------:R-:W-:Y:S05]  /*4d10*/  WARPSYNC.COLLECTIVE R13, `(.L_x_26003) ;  /* 0x000000000d087348 */ /* 0x000fea0003c00000 */
[----:B------:R0:W1:Y:S02]  /*4d20*/  SHFL.BFLY P2, R9, R6, R14, R15 ;  /* 0x0c00000e06097389 */ /* 0x000064000004000f */
[----:B01----:R-:W-:Y:S05]  /*4d30*/  ENDCOLLECTIVE ;  /* 0x000000000000791b */ /* 0x003fea0003800000 */
.L_x_26003:
[----:B------:R-:W-:Y:S05]  /*4d40*/  BRA `(.L_x_26004) ;  /* 0xffffffc800987947 */ /* 0x000fea000383ffff */
.L_x_26005:
        /* <DEDUP_REMOVED lines=11> */
.L_x_27641:


//--------------------- .text._ZN4vllm25paged_attention_v2_kernelIffLi32ELi16ELi128ELNS_18Fp8KVCacheDataTypeE0ELb1ELi512EEEvPfS2_PT_PKS3_PKT0_S9_ifPKiSB_iPKfiiiSD_SD_iiiii --------------------------
	.section	.text._ZN4vllm25paged_attention_v2_kernelIffLi32ELi16ELi128ELNS_18Fp8KVCacheDataTypeE0ELb1ELi512EEEvPfS2_PT_PKS3_PKT0_S9_ifPKiSB_iPKfiiiSD_SD_iiiii,"ax",@progbits
	.align	128
        .global         _ZN4vllm25paged_attention_v2_kernelIffLi32ELi16ELi128ELNS_18Fp8KVCacheDataTypeE0ELb1ELi512EEEvPfS2_PT_PKS3_PKT0_S9_ifPKiSB_iPKfiiiSD_SD_iiiii
        .type           _ZN4vllm25paged_attention_v2_kernelIffLi32ELi16ELi128ELNS_18Fp8KVCacheDataTypeE0ELb1ELi512EEEvPfS2_PT_PKS3_PKT0_S9_ifPKiSB_iPKfiiiSD_SD_iiiii,@function
        .size           _ZN4vllm25paged_attention_v2_kernelIffLi32ELi16ELi128ELNS_18Fp8KVCacheDataTypeE0ELb1ELi512EEEvPfS2_PT_PKS3_PKT0_S9_ifPKiSB_iPKfiiiSD_SD_iiiii,(.L_x_27642 - _ZN4vllm25paged_attention_v2_kernelIffLi32ELi16ELi128ELNS_18Fp8KVCacheDataTypeE0ELb1ELi512EEEvPfS2_PT_PKS3_PKT0_S9_ifPKiSB_iPKfiiiSD_SD_iiiii)
        .other          _ZN4vllm25paged_attention_v2_kernelIffLi32ELi16ELi128ELNS_18Fp8KVCacheDataTypeE0ELb1ELi512EEEvPfS2_PT_PKS3_PKT0_S9_ifPKiSB_iPKfiiiSD_SD_iiiii,@"STO_CUDA_ENTRY STV_DEFAULT"
_ZN4vllm25paged_attention_v2_kernelIffLi32ELi16ELi128ELNS_18Fp8KVCacheDataTypeE0ELb1ELi512EEEvPfS2_PT_PKS3_PKT0_S9_ifPKiSB_iPKfiiiSD_SD_iiiii:
.text._ZN4vllm25paged_attention_v2_kernelIffLi32ELi16ELi128ELNS_18Fp8KVCacheDataTypeE0ELb1ELi512EEEvPfS2_PT_PKS3_PKT0_S9_ifPKiSB_iPKfiiiSD_SD_iiiii:
        /* <DEDUP_REMOVED lines=23> */
[----:B------:R-:W-:Y:S02]  /*0170*/  UIADD3 UR8, UPT, UPT, UR20, -0x1, URZ ;  /* 0xffffffff14087890 */ /* 0x000fe4000fffe0ff */
[----:B---3--:R-:W-:Y:S01]  /*0180*/  UIMAD UR4, UR16, UR4, URZ ;  /* 0x00000004100472a4 */ /* 0x008fe2000f8e02ff */
[----:B-1----:R-:W-:Y:S01]  /*0190*/  IMAD.U32 R3, RZ, RZ, UR17 ;  /* 0x00000011ff037e24 */ /* 0x002fe2000f8e00ff */
[----:B------:R-:W-:Y:S01]  /*01a0*/  IABS R5, R0 ;  /* 0x0000000000057213 */ /* 0x000fe20000000000 */
[----:B------:R-:W1:Y:S01]  /*01b0*/  S2UR UR29, SR_CgaCtaId ;  /* 0x00000000001d79c3 */ /* 0x000e620000008800 */
[----:B------:R-:W-:-:S02]  /*01c0*/  USHF.R.S32.HI UR5, URZ, 0x1f, UR4 ;  /* 0x0000001fff057899 */ /* 0x000fc40008011404 */
[----:B------:R-:W2:Y:S01]  /*01d0*/  I2F.RP R0, R5 ;  /* 0x0000000500007306 */ /* 0x000ea20000209400 */
[----:B----4-:R-:W-:Y:S01]  /*01e0*/  UISETP.NE.U32.AND UP0, UPT, UR6, URZ, UPT ;  /* 0x000000ff0600728c */ /* 0x010fe2000bf05070 */
[----:B0-----:R-:W-:Y:S01]  /*01f0*/  ISETP.GT.U32.AND P0, PT, R4, 0xf, PT ;  /* 0x0000000f0400780c */ /* 0x001fe20003f04070 */
[----:B------:R-:W0:Y:S02]  /*0200*/  LDCU UR32, c[0x0][0x408] ;  /* 0x00008100ff2077ac */ /* 0x000e240008000800 */
[----:B------:R-:W-:Y:S01]  /*0210*/  UISETP.NE.AND.EX UP0, UPT, UR7, URZ, UPT, UP0 ;  /* 0x000000ff0700728c */ /* 0x000fe2000bf05300 */
[----:B------:R-:W-:Y:S01]  /*0220*/  UMOV UR26, 0x400 ;  /* 0x00000400001a7882 */ /* 0x000fe20000000000 */
[----:B------:R-:W3:Y:S01]  /*0230*/  LDCU UR14, c[0x0][0x3c8] ;  /* 0x00007900ff0e77ac */ /* 0x000ee20008000800 */
[----:B------:R-:W-:-:S07]  /*0240*/  USHF.L.U32 UR25, UR21, 0x5, URZ ;  /* 0x0000000515197899 */ /* 0x000fce00080006ff */
[----:B------:R-:W4:Y:S01]  /*0250*/  @!P0 LDC.64 R8, c[0x0][0x398] ;  /* 0x0000e600ff088b82 */ /* 0x000f220000000a00 */
[----:B------:R-:W-:Y:S01]  /*0260*/  @!P0 IMAD.SHL.U32 R3, R3, 0x20, RZ ;  /* 0x0000002003038824 */ /* 0x000fe200078e00ff */
[----:B------:R-:W-:Y:S01]  /*0270*/  @!P0 SHF.L.U32 R2, R4, 0x1, RZ ;  /* 0x0000000104028819 */ /* 0x000fe200000006ff */
[----:B--2---:R-:W2:Y:S01]  /*0280*/  MUFU.RCP R0, R0 ;  /* 0x0000000000007308 */ /* 0x004ea20000001000 */
[----:B------:R-:W0:Y:S02]  /*0290*/  LDCU UR33, c[0x0][0x3dc] ;  /* 0x00007b80ff2177ac */ /* 0x000e240008000800 */
[----:B------:R-:W-:Y:S01]  /*02a0*/  @!P0 IADD3 R3, P1, P2, R2, UR4, R3 ;  /* 0x0000000402038c10 */ /* 0x000fe2000fa3e003 */
[----:B------:R-:W0:Y:S03]  /*02b0*/  LDCU UR34, c[0x0][0x3b4] ;  /* 0x00007680ff2277ac */ /* 0x000e260008000800 */
[----:B------:R-:W-:Y:S01]  /*02c0*/  @!P0 IADD3.X R6, PT, PT, RZ, UR5, RZ, P1, P2 ;  /* 0x00000005ff068c10 */ /* 0x000fe20008fe44ff */
[----:B------:R-:W1:Y:S01]  /*02d0*/  @UP0 LDCU.64 UR4, c[0x0][0x3d0] ;  /* 0x00007a00ff0407ac */ /* 0x000e620008000a00 */
[----:B------:R-:W0:Y:S01]  /*02e0*/  LDCU.64 UR22, c[0x0][0x3a0] ;  /* 0x00007400ff1677ac */ /* 0x000e220008000a00 */
[----:B----4-:R-:W-:-:S04]  /*02f0*/  @!P0 LEA R2, P1, R3, R8, 0x2 ;  /* 0x0000000803028211 */ /* 0x010fc800078210ff */
[----:B------:R-:W-:-:S06]  /*0300*/  @!P0 LEA.HI.X R3, R3, R9, R6, 0x2, P1 ;  /* 0x0000000903038211 */ /* 0x000fcc00008f1406 */
[----:B------:R-:W4:Y:S01]  /*0310*/  @!P0 LDG.E.64.CONSTANT R2, desc[UR12][R2.64] ;  /* 0x0000000c02028981 */ /* 0x000f22000c1e9b00 */
[----:B--2---:R-:W-:Y:S01]  /*0320*/  VIADD R8, R0, 0xffffffe ;  /* 0x0ffffffe00087836 */ /* 0x004fe20000000000 */
[----:B------:R-:W2:Y:S01]  /*0330*/  LDCU UR19, c[0x0][0x370] ;  /* 0x00006e00ff1377ac */ /* 0x000ea20008000800 */
[----:B------:R-:W-:Y:S02]  /*0340*/  PLOP3.LUT P1, PT, PT, PT, UP0, 0x80, 0x8 ;  /* 0x000000000008781c */ /* 0x000fe40003f2f008 */
[----:B------:R3:W0:Y:S01]  /*0350*/  F2I.FTZ.U32.TRUNC.NTZ R9, R8 ;  /* 0x0000000800097305 */ /* 0x000622000021f000 */
[----:B-1----:R-:W-:-:S06]  /*0360*/  @UP0 UIMAD.WIDE.U32 UR4, UR17, 0x4, UR4 ;  /* 0x00000004110408a5 */ /* 0x002fcc000f8e0004 */
[----:B------:R-:W-:Y:S01]  /*0370*/  IMAD.U32 R6, RZ, RZ, UR4 ;  /* 0x00000004ff067e24 */ /* 0x000fe2000f8e00ff */
[----:B------:R-:W-:Y:S01]  /*0380*/  MOV R7, UR5 ;  /* 0x0000000500077c02 */ /* 0x000fe20008000f00 */
[----:B---3--:R-:W-:-:S04]  /*0390*/  IMAD.MOV.U32 R8, RZ, RZ, RZ ;  /* 0x000000ffff087224 */ /* 0x008fc800078e00ff */
[----:B------:R1:W5:Y:S01]  /*03a0*/  @P1 LDG.E.CONSTANT R34, desc[UR12][R6.64] ;  /* 0x0000000c06221981 */ /* 0x000362000c1e9900 */
[----:B------:R-:W-:Y:S01]  /*03b0*/  R2UR UR6, R8 ;  /* 0x00000000080672ca */ /* 0x000fe200000e0000 */
[----:B0-----:R-:W-:Y:S01]  /*03c0*/  IMAD.MOV R0, RZ, RZ, -R9 ;  /* 0x000000ffff007224 */ /* 0x001fe200078e0a09 */
[----:B------:R-:W-:-:S03]  /*03d0*/  R2UR UR7, R9 ;  /* 0x00000000090772ca */ /* 0x000fc600000e0000 */
[----:B------:R-:W-:Y:S01]  /*03e0*/  IMAD R8, R0, R5, RZ ;  /* 0x0000000500087224 */ /* 0x000fe200078e02ff */
[----:B--2---:R-:W-:-:S09]  /*03f0*/  IABS R0, UR19 ;  /* 0x0000001300007c13 */ /* 0x004fd20008000000 */
[----:B------:R-:W-:Y:S01]  /*0400*/  IMAD.HI.U32 R8, R9, R8, UR6 ;  /* 0x0000000609087e27 */ /* 0x000fe2000f8e0008 */
[----:B------:R-:W-:-:S04]  /*0410*/  R2UR UR6, R0 ;  /* 0x00000000000672ca */ /* 0x000fc800000e0000 */
[----:B------:R-:W-:-:S13]  /*0420*/  R2UR UR4, R8 ;  /* 0x00000000080472ca */ /* 0x000fda00000e0000 */
[----:B------:R-:W-:-:S06]  /*0430*/  UIMAD.WIDE.U32 UR4, UR4, UR6, URZ ;  /* 0x00000006040472a5 */ /* 0x000fcc000f8e00ff */
[----:B------:R-:W-:-:S04]  /*0440*/  IMAD R0, RZ, RZ, -UR5 ;  /* 0x80000005ff007e24 */ /* 0x000fc8000f8e02ff */
[----:B------:R-:W-:-:S05]  /*0450*/  IMAD R0, R5, R0, UR6 ;  /* 0x0000000605007e24 */ /* 0x000fca000f8e0200 */
[----:B------:R-:W-:-:S13]  /*0460*/  ISETP.GT.U32.AND P1, PT, R5, R0, PT ;  /* 0x000000000500720c */ /* 0x000fda0003f24070 */
[----:B------:R-:W-:Y:S01]  /*0470*/  VOTEU.ANY UP1, P1 ;  /* 0x0000000000ff7886 */ /* 0x000fe20000820100 */
[----:B------:R-:W-:-:S13]  /*0480*/  PLOP3.LUT P1, PT, PT, PT, UP1, 0x80, 0x8 ;  /* 0x000000000008781c */ /* 0x000fda0003f2f018 */
[----:B------:R-:W-:-:S05]  /*0490*/  @!P1 IMAD.IADD R0, R0, 0x1, -R5 ;  /* 0x0000000100009824 */ /* 0x000fca00078e0a05 */
[----:B------:R-:W-:Y:S01]  /*04a0*/  ISETP.GE.U32.AND P1, PT, R0, R5, PT ;  /* 0x000000050000720c */ /* 0x000fe20003f26070 */
[----:B------:R-:W-:Y:S02]  /*04b0*/  ULOP3.LUT UR4, UR19, UR10, URZ, 0x3c, !UPT ;  /* 0x0000000a13047292 */ /* 0x000fe4000f8e3cff */
[----:B------:R-:W-:Y:S02]  /*04c0*/  @!UP1 UIADD3 UR5, UPT, UPT, UR5, 0x1, URZ ;  /* 0x0000000105059890 */ /* 0x000fe4000fffe0ff */
[----:B------:R-:W-:-:S08]  /*04d0*/  UISETP.GE.AND UP1, UPT, UR4, URZ, UPT ;  /* 0x000000ff0400728c */ /* 0x000fd0000bf26270 */
[----:B------:R-:W-:-:S05]  /*04e0*/  VOTEU.ANY UP0, P1 ;  /* 0x0000000000ff7886 */ /* 0x000fca0000800100 */
[----:B------:R-:W-:Y:S02]  /*04f0*/  @UP0 UIADD3 UR5, UPT, UPT, UR5, 0x1, URZ ;  /* 0x0000000105050890 */ /* 0x000fe4000fffe0ff */
[----:B------:R-:W-:Y:S01]  /*0500*/  UISETP.NE.AND UP0, UPT, UR10, URZ, UPT ;  /* 0x000000ff0a00728c */ /* 0x000fe2000bf05270 */
[----:B------:R-:W-:-:S04]  /*0510*/  MOV R0, UR31 ;  /* 0x0000001f00007c02 */ /* 0x000fc80008000f00 */
[----:B------:R-:W-:Y:S01]  /*0520*/  IABS R0, R0 ;  /* 0x0000000000007213 */ /* 0x000fe20000000000 */
[----:B------:R-:W-:Y:S02]  /*0530*/  UMOV UR15, UR5 ;  /* 0x00000005000f7c82 */ /* 0x000fe40008000000 */
[----:B------:R-:W-:Y:S01]  /*0540*/  @!UP1 UIADD3 UR15, UPT, UPT, -UR15, URZ, URZ ;  /* 0x000000ff0f0f9290 */ /* 0x000fe2000fffe1ff */
[----:B------:R-:W0:Y:S02]  /*0550*/  I2F.RP R8, R0 ;  /* 0x0000000000087306 */ /* 0x000e240000209400 */
[----:B------:R-:W-:-:S06]  /*0560*/  @!UP0 ULOP3.LUT UR15, URZ, UR10, URZ, 0x33, !UPT ;  /* 0x0000000aff0f8292 */ /* 0x000fcc000f8e33ff */
[----:B------:R-:W-:-:S05]  /*0570*/  IMAD.U32 R10, RZ, RZ, UR15 ;  /* 0x0000000fff0a7e24 */ /* 0x000fca000f8e00ff */
[----:B------:R-:W-:Y:S01]  /*0580*/  IABS R5, R10 ;  /* 0x0000000a00057213 */ /* 0x000fe20000000000 */
[----:B0-----:R-:W1:Y:S03]  /*0590*/  MUFU.RCP R8, R8 ;  /* 0x0000000800087308 */ /* 0x001e660000001000 */
[----:B------:R-:W-:-:S13]  /*05a0*/  R2UR UR30, R5 ;  /* 0x00000000051e72ca */ /* 0x000fda00000e0000 */
[----:B------:R-:W0:Y:S01]  /*05b0*/  I2F.RP R5, UR30 ;  /* 0x0000001e00057d06 */ /* 0x000e220008209400 */
[----:B-1----:R-:W-:-:S07]  /*05c0*/  VIADD R7, R8, 0xffffffe ;  /* 0x0ffffffe08077836 */ /* 0x002fce0000000000 */
[----:B------:R-:W1:Y:S01]  /*05d0*/  F2I.FTZ.U32.TRUNC.NTZ R7, R7 ;  /* 0x0000000700077305 */ /* 0x000e62000021f000 */
[----:B------:R-:W-:-:S07]  /*05e0*/  HFMA2 R6, -RZ, RZ, 0, 0 ;  /* 0x00000000ff067431 */ /* 0x000fce00000001ff */
[----:B0-----:R-:W0:Y:S01]  /*05f0*/  MUFU.RCP R5, R5 ;  /* 0x0000000500057308 */ /* 0x001e220000001000 */
[----:B------:R-:W-:Y:S01]  /*0600*/  R2UR UR4, R6 ;  /* 0x00000000060472ca */ /* 0x000fe200000e0000 */
[----:B------:R-:W-:Y:S01]  /*0610*/  IMAD.U32 R8, RZ, RZ, UR8 ;  /* 0x00000008ff087e24 */ /* 0x000fe2000f8e00ff */
[C---:B-1----:R-:W-:Y:S01]  /*0620*/  R2UR UR5, R7.reuse ;  /* 0x00000000070572ca */ /* 0x042fe200000e0000 */
[----:B------:R-:W-:-:S04]  /*0630*/  IMAD R6, R7, R0, RZ ;  /* 0x0000000007067224 */ /* 0x000fc800078e02ff */
[----:B------:R-:W-:Y:S01]  /*0640*/  IMAD.MOV R9, RZ, RZ, -R6 ;  /* 0x000000ffff097224 */ /* 0x000fe200078e0a06 */
[----:B------:R-:W-:Y:S02]  /*0650*/  IABS R8, R8 ;  /* 0x0000000800087213 */ /* 0x000fe40000000000 */
[----:B0-----:R-:W-:-:S05]  /*0660*/  IADD3 R6, PT, PT, R5, 0xffffffe, RZ ;  /* 0x0ffffffe05067810 */ /* 0x001fca0007ffe0ff */
[----:B------:R-:W-:Y:S01]  /*0670*/  IMAD.HI.U32 R9, R7, R9, UR4 ;  /* 0x0000000407097e27 */ /* 0x000fe2000f8e0009 */
[----:B------:R-:W0:Y:S03]  /*0680*/  F2I.FTZ.U32.TRUNC.NTZ R6, R6 ;  /* 0x0000000600067305 */ /* 0x000e26000021f000 */
[----:B------:R-:W-:Y:S01]  /*0690*/  IMAD.MOV.U32 R7, RZ, RZ, R8 ;  /* 0x000000ffff077224 */ /* 0x000fe200078e0008 */
[----:B------:R-:W-:-:S04]  /*06a0*/  R2UR UR28, R9 ;  /* 0x00000000091c72ca */ /* 0x000fc800000e0000 */
[----:B------:R-:W-:Y:S02]  /*06b0*/  R2UR UR4, R7 ;  /* 0x00000000070472ca */ /* 0x000fe400000e0000 */
[----:B0-----:R-:W-:-:S11]  /*06c0*/  R2UR UR5, R6 ;  /* 0x00000000060572ca */ /* 0x001fd600000e0000 */
[----:B------:R-:W-:Y:S01]  /*06d0*/  UIMAD.WIDE.U32 UR6, UR28, UR4, URZ ;  /* 0x000000041c0672a5 */ /* 0x000fe2000f8e00ff */
[----:B------:R-:W-:Y:S02]  /*06e0*/  IABS R7, UR17 ;  /* 0x0000001100077c13 */ /* 0x000fe40008000000 */
[----:B------:R-:W-:-:S04]  /*06f0*/  IABS R10, R10 ;  /* 0x0000000a000a7213 */ /* 0x000fc80000000000 */
[----:B------:R-:W-:Y:S01]  /*0700*/  UMOV UR9, UR7 ;  /* 0x0000000700097c82 */ /* 0x000fe20008000000 */
[----:B------:R-:W-:Y:S01]  /*0710*/  UIADD3 UR7, UPT, UPT, URZ, -UR5, URZ ;  /* 0x80000005ff077290 */ /* 0x000fe2000fffe0ff */
[----:B------:R-:W-:-:S03]  /*0720*/  IMAD R5, RZ, RZ, -UR9 ;  /* 0x80000009ff057e24 */ /* 0x000fc6000f8e02ff */
[----:B------:R-:W-:Y:S01]  /*0730*/  UIMAD UR7, UR7, UR30, URZ ;  /* 0x0000001e070772a4 */ /* 0x000fe2000f8e02ff */
[----:B------:R-:W-:Y:S01]  /*0740*/  IMAD R5, R0, R5, UR4 ;  /* 0x0000000400057e24 */ /* 0x000fe2000f8e0205 */
[----:B------:R-:W-:Y:S01]  /*0750*/  R2UR UR11, R7 ;  /* 0x00000000070b72ca */ /* 0x000fe200000e0000 */
[----:B------:R-:W-:Y:S01]  /*0760*/  UMOV UR4, URZ ;  /* 0x000000ff00047c82 */ /* 0x000fe20008000000 */
[----:B------:R-:W-:Y:S01]  /*0770*/  IADD3 R6, PT, PT, RZ, -R10, RZ ;  /* 0x8000000aff067210 */ /* 0x000fe20007ffe0ff */
[----:B------:R-:W-:-:S03]  /*0780*/  UIMAD.WIDE.U32 UR4, UR5, UR7, UR4 ;  /* 0x00000007050472a5 */ /* 0x000fc6000f8e0004 */
[----:B------:R-:W-:Y:S02]  /*0790*/  R2UR UR7, R6 ;  /* 0x00000000060772ca */ /* 0x000fe400000e0000 */
[----:B------:R-:W-:-:S05]  /*07a0*/  ISETP.GT.U32.AND P1, PT, R0, R5, PT ;  /* 0x000000050000720c */ /* 0x000fca0003f24070 */
[----:B------:R-:W-:-:S06]  /*07b0*/  UIMAD.WIDE.U32 UR4, UR5, UR11, URZ ;  /* 0x0000000b050472a5 */ /* 0x000fcc000f8e00ff */
[----:B------:R-:W-:Y:S02]  /*07c0*/  UIMAD UR4, UR5, UR7, UR11 ;  /* 0x00000007050472a4 */ /* 0x000fe4000f8e020b */
[----:B------:R-:W-:Y:S01]  /*07d0*/  VOTEU.ANY UP2, P1 ;  /* 0x0000000000ff7886 */ /* 0x000fe20000840100 */
[----:B------:R-:W-:Y:S01]  /*07e0*/  SHF.L.U32 R33, R4, 0x6, RZ ;  /* 0x0000000604217819 */ /* 0x000fe200000006ff */
[----:B------:R-:W-:Y:S01]  /*07f0*/  UISETP.GT.U32.AND UP4, UPT, UR30, UR4, UPT ;  /* 0x000000041e00728c */ /* 0x000fe2000bf84070 */
[----:B------:R-:W-:Y:S01]  /*0800*/  PLOP3.LUT P1, PT, PT, PT, UP2, 0x80, 0x8 ;  /* 0x000000000008781c */ /* 0x000fe20003f2f028 */
[----:B------:R-:W-:Y:S01]  /*0810*/  ULEA UR27, UR29, UR26, 0x18 ;  /* 0x0000001a1d1b7291 */ /* 0x000fe2000f8ec0ff */
[----:B------:R-:W-:Y:S01]  /*0820*/  LOP3.LUT R33, R33, 0x40, RZ, 0xc0, !PT ;  /* 0x0000004021217812 */ /* 0x000fe200078ec0ff */
[----:B------:R-:W0:Y:S07]  /*0830*/  LDCU UR11, c[0x0][0x3f8] ;  /* 0x00007f00ff0b77ac */ /* 0x000e2e0008000800 */
[----:B------:R-:W-:-:S04]  /*0840*/  @!UP4 UIADD3 UR4, UPT, UPT, UR4, -UR30, URZ ;  /* 0x8000001e0404c290 */ /* 0x000fc8000fffe0ff */
[----:B------:R-:W-:Y:S01]  /*0850*/  UISETP.GE.U32.AND UP3, UPT, UR4, UR30, UPT ;  /* 0x0000001e0400728c */ /* 0x000fe2000bf66070 */
[----:B------:R-:W-:Y:S01]  /*0860*/  @!P1 IMAD.IADD R5, R5, 0x1, -R0 ;  /* 0x0000000105059824 */ /* 0x000fe200078e0a00 */
[----:B------:R-:W-:Y:S01]  /*0870*/  UIADD3 UR6, UPT, UPT, UR20, 0xf, URZ ;  /* 0x0000000f14067890 */ /* 0x000fe2000fffe0ff */
[----:B------:R-:W-:Y:S01]  /*0880*/  VIADD R6, R33, UR27 ;  /* 0x0000001b21067c36 */ /* 0x000fe20008000000 */
[----:B------:R-:W-:Y:S02]  /*0890*/  ULOP3.LUT UR4, UR17, UR15, URZ, 0x3c, !UPT ;  /* 0x0000000f11047292 */ /* 0x000fe4000f8e3cff */
[----:B------:R-:W-:Y:S01]  /*08a0*/  ISETP.GE.U32.AND P1, PT, R5, R0, PT ;  /* 0x000000000500720c */ /* 0x000fe20003f26070 */
[----:B------:R-:W-:Y:S01]  /*08b0*/  @!UP4 UIADD3 UR5, UPT, UPT, UR5, 0x1, URZ ;  /* 0x000000010505c890 */ /* 0x000fe2000fffe0ff */
[----:B------:R-:W-:Y:S01]  /*08c0*/  SHF.R.U32.HI R5, RZ, 0x1, R4 ;  /* 0x00000001ff057819 */ /* 0x000fe20000011604 */
[----:B------:R-:W-:Y:S02]  /*08d0*/  USHF.R.U32.HI UR6, URZ, 0x4, UR6 ;  /* 0x00000004ff067899 */ /* 0x000fe40008011606 */
[----:B------:R-:W-:Y:S01]  /*08e0*/  UISETP.GE.AND UP1, UPT, UR32, URZ, UPT ;  /* 0x000000ff2000728c */ /* 0x000fe2000bf26270 */
[----:B------:R-:W-:Y:S01]  /*08f0*/  @!P0 LEA R7, R5, R6, 0x3 ;  /* 0x0000000605078211 */ /* 0x000fe200078e18ff */
[----:B------:R-:W-:-:S02]  /*0900*/  UISETP.GE.AND UP4, UPT, UR4, URZ, UPT ;  /* 0x000000ff0400728c */ /* 0x000fc4000bf86270 */
[----:B------:R-:W-:Y:S01]  /*0910*/  @UP3 UIADD3 UR5, UPT, UPT, UR5, 0x1, URZ ;  /* 0x0000000105053890 */ /* 0x000fe2000fffe0ff */
[----:B------:R-:W-:Y:S01]  /*0920*/  SHF.R.U32.HI R6, RZ, 0x5, R4 ;  /* 0x00000005ff067819 */ /* 0x000fe20000011604 */
[----:B------:R-:W-:Y:S01]  /*0930*/  UISETP.NE.AND UP3, UPT, UR15, URZ, UPT ;  /* 0x000000ff0f00728c */ /* 0x000fe2000bf65270 */
[----:B------:R-:W-:Y:S01]  /*0940*/  IMAD.U32 R9, RZ, RZ, UR25 ;  /* 0x00000019ff097e24 */ /* 0x000fe2000f8e00ff */
[----:B------:R-:W-:Y:S01]  /*0950*/  MOV R8, UR6 ;  /* 0x0000000600087c02 */ /* 0x000fe20008000f00 */
[----:B------:R-:W-:Y:S01]  /*0960*/  UIMAD UR7, UR16, UR14, URZ ;  /* 0x0000000e100772a4 */ /* 0x000fe2000f8e02ff */
[----:B------:R-:W-:Y:S01]  /*0970*/  VIADD R4, R6, UR25 ;  /* 0x0000001906047c36 */ /* 0x000fe20008000000 */
[----:B------:R-:W-:Y:S02]  /*0980*/  ULOP3.LUT UR8, UR8, UR31, URZ, 0x3c, !UPT ;  /* 0x0000001f08087292 */ /* 0x000fe4000f8e3cff */
[----:B------:R-:W-:Y:S01]  /*0990*/  @!UP2 UIADD3 UR9, UPT, UPT, UR9, 0x1, URZ ;  /* 0x000000010909a890 */ /* 0x000fe2000fffe0ff */
[----:B------:R-:W-:Y:S01]  /*09a0*/  VOTEU.ANY UP2, P1 ;  /* 0x0000000000ff7886 */ /* 0x000fe20000840100 */
[----:B------:R-:W-:Y:S01]  /*09b0*/  UMOV UR14, UR5 ;  /* 0x00000005000e7c82 */ /* 0x000fe20008000000 */
[----:B----4-:R1:W-:Y:S01]  /*09c0*/  @!P0 STS.64 [R7], R2 ;  /* 0x0000000207008388 */ /* 0x0103e20000000a00 */
[----:B------:R-:W-:-:S02]  /*09d0*/  @!UP4 UIADD3 UR14, UPT, UPT, -UR14, URZ, URZ ;  /* 0x000000ff0e0ec290 */ /* 0x000fc4000fffe1ff */
[----:B0-----:R-:W-:Y:S02]  /*09e0*/  @UP1 UIMAD UR4, UR19, UR11, UR17 ;  /* 0x0000000b130412a4 */ /* 0x001fe4000f8e0211 */
[----:B------:R-:W-:Y:S02]  /*09f0*/  UISETP.GE.AND UP5, UPT, UR8, URZ, UPT ;  /* 0x000000ff0800728c */ /* 0x000fe4000bfa6270 */
[----:B------:R-:W-:Y:S01]  /*0a00*/  @!UP3 ULOP3.LUT UR14, URZ, UR15, URZ, 0x33, !UPT ;  /* 0x0000000fff0eb292 */ /* 0x000fe2000f8e33ff */
[----:B-1----:R-:W-:Y:S01]  /*0a10*/  VIADDMNMX.U32 R2, R9, 0x20, R8, PT ;  /* 0x0000002009027846 */ /* 0x002fe20003800008 */
[----:B------:R-:W-:Y:S01]  /*0a20*/  UISETP.NE.AND UP0, UPT, UR31, URZ, UPT ;  /* 0x000000ff1f00728c */ /* 0x000fe2000bf05270 */
[----:B------:R-:W-:Y:S02]  /*0a30*/  BAR.SYNC.DEFER_BLOCKING 0x0 ;  /* 0x0000000000007b1d */ /* 0x000fe40000010000 */
[----:B------:R-:W-:Y:S01]  /*0a40*/  ISETP.GE.U32.AND P0, PT, R4, R2, PT ;  /* 0x000000020400720c */ /* 0x000fe20003f06070 */
[----:B------:R-:W-:-:S02]  /*0a50*/  @UP2 UIADD3 UR9, UPT, UPT, UR9, 0x1, URZ ;  /* 0x0000000109092890 */ /* 0x000fc4000fffe0ff */
[----:B------:R-:W-:Y:S02]  /*0a60*/  @UP1 UIMAD UR8, UR4, UR32, 0x1 ;  /* 0x00000001040814a4 */ /* 0x000fe4000f8e0220 */
[----:B------:R-:W-:-:S03]  /*0a70*/  @!UP1 UIMAD UR4, UR10, UR11, UR14 ;  /* 0x0000000b0a0492a4 */ /* 0x000fc6000f8e020e */
[----:B------:R-:W-:Y:S01]  /*0a80*/  UMOV UR15, UR9 ;  /* 0x00000009000f7c82 */ /* 0x000fe20008000000 */
[----:B------:R-:W-:Y:S01]  /*0a90*/  @!UP1 UIADD3 UR4, UPT, UPT, -UR4, URZ, URZ ;  /* 0x000000ff04049290 */ /* 0x000fe2000fffe1ff */
[----:B------:R-:W-:Y:S01]  /*0aa0*/  BSSY B0, `(.L_x_26006) ;  /* 0x000009b000007945 */ /* 0x000fe20003800000 */
[----:B------:R-:W-:Y:S02]  /*0ab0*/  @!UP5 UIADD3 UR15, UPT, UPT, -UR15, URZ, URZ ;  /* 0x000000ff0f0fd290 */ /* 0x000fe4000fffe1ff */
[----:B------:R-:W-:Y:S02]  /*0ac0*/  @!UP0 ULOP3.LUT UR15, URZ, UR31, URZ, 0x33, !UPT ;  /* 0x0000001fff0f8292 */ /* 0x000fe4000f8e33ff */
[----:B------:R-:W-:Y:S01]  /*0ad0*/  @!UP1 UIMAD UR8, UR32, UR4, 0x1 ;  /* 0x00000001200894a4 */ /* 0x000fe2000f8e0204 */
[----:B------:R-:W-:Y:S01]  /*0ae0*/  MOV R31, 0xff7fffff ;  /* 0xff7fffff001f7802 */ /* 0x000fe20000000f00 */
[----:B------:R-:W-:Y:S01]  /*0af0*/  IMAD.MOV.U32 R32, RZ, RZ, R0 ;  /* 0x000000ffff207224 */ /* 0x000fe200078e0000 */
[----:B------:R-:W-:Y:S09]  /*0b00*/  @P0 BRA `(.L_x_26007) ;  /* 0x0000000800500947 */ /* 0x000ff20003800000 */
[----:B------:R-:W0:Y:S01]  /*0b10*/  LDCU UR4, c[0x0][0x3e0] ;  /* 0x00007c00ff0477ac */ /* 0x000e220008000800 */
[----:B------:R-:W-:Y:S01]  /*0b20*/  IMAD.WIDE.U32 R2, R4, 0x4, RZ ;  /* 0x0000000404027825 */ /* 0x000fe200078e00ff */
[----:B------:R-:W-:Y:S01]  /*0b30*/  MOV R7, UR7 ;  /* 0x0000000700077c02 */ /* 0x000fe20008000f00 */
[----:B------:R-:W1:Y:S01]  /*0b40*/  LDCU.64 UR10, c[0x0][0x3b8] ;  /* 0x00007700ff0a77ac */ /* 0x000e620008000a00 */
[C---:B------:R-:W-:Y:S01]  /*0b50*/  LOP3.LUT R0, R5.reuse, 0xf, RZ, 0xc0, !PT ;  /* 0x0000000f05007812 */ /* 0x040fe200078ec0ff */
[----:B------:R-:W-:Y:S01]  /*0b60*/  IMAD.SHL.U32 R5, R5, 0x4, RZ ;  /* 0x0000000405057824 */ /* 0x000fe200078e00ff */
[----:B------:R-:W-:Y:S01]  /*0b70*/  MOV R31, 0xff7fffff ;  /* 0xff7fffff001f7802 */ /* 0x000fe20000000f00 */
[----:B------:R-:W2:Y:S01]  /*0b80*/  LDCU UR6, c[0x0][0x3fc] ;  /* 0x00007f80ff0677ac */ /* 0x000ea20008000800 */
[----:B------:R-:W-:Y:S01]  /*0b90*/  IMAD.WIDE R2, R7, 0x4, R2 ;  /* 0x0000000407027825 */ /* 0x000fe200078e0202 */
[----:B------:R-:W-:Y:S01]  /*0ba0*/  LEA R7, R6, UR24, 0x4 ;  /* 0x0000001806077c11 */ /* 0x000fe2000f8e20ff */
[----:B------:R-:W-:Y:S01]  /*0bb0*/  UIADD3 UR5, UPT, UPT, UR26, 0xa0, URZ ;  /* 0x000000a01a057890 */ /* 0x000fe2000fffe0ff */
[----:B------:R-:W-:-:S03]  /*0bc0*/  LOP3.LUT R37, R5, 0x3c, RZ, 0xc0, !PT ;  /* 0x0000003c05257812 */ /* 0x000fc600078ec0ff */
[----:B------:R-:W-:Y:S01]  /*0bd0*/  IMAD.IADD R0, R0, 0x1, R7 ;  /* 0x0000000100007824 */ /* 0x000fe200078e0207 */
[----:B------:R-:W-:Y:S01]  /*0be0*/  ULEA UR5, UR29, UR5, 0x18 ;  /* 0x000000051d057291 */ /* 0x000fe2000f8ec0ff */
[----:B------:R-:W-:Y:S01]  /*0bf0*/  LEA R30, R6, R37, 0x6 ;  /* 0x00000025061e7211 */ /* 0x000fe200078e30ff */
[----:B0-----:R-:W-:Y:S01]  /*0c00*/  UIMAD UR4, UR14, UR4, URZ ;  /* 0x000000040e0472a4 */ /* 0x001fe2000f8e02ff */
[----:B------:R-:W-:Y:S01]  /*0c10*/  IADD3 R5, PT, PT, R7, 0x1, RZ ;  /* 0x0000000107057810 */ /* 0x000fe20007ffe0ff */
[----:B------:R-:W-:Y:S01]  /*0c20*/  VIADD R6, R0, -UR20 ;  /* 0x8000001400067c36 */ /* 0x000fe20008000000 */
[----:B-1----:R-:W-:Y:S01]  /*0c30*/  IADD3 R2, P0, PT, R2, UR10, RZ ;  /* 0x0000000a02027c10 */ /* 0x002fe2000ff1e0ff */
[----:B------:R-:W-:Y:S02]  /*0c40*/  VIADD R7, R0, 0x1 ;  /* 0x0000000100077836 */ /* 0x000fe40000000000 */
[----:B------:R-:W-:Y:S02]  /*0c50*/  MOV R8, UR4 ;  /* 0x0000000400087c02 */ /* 0x000fe40008000f00 */
[----:B------:R-:W-:Y:S01]  /*0c60*/  IADD3.X R3, PT, PT, R3, UR11, RZ, P0, !PT ;  /* 0x0000000b03037c10 */ /* 0x000fe200087fe4ff */
[----:B--2---:R-:W-:Y:S01]  /*0c70*/  IMAD.U32 R26, RZ, RZ, UR6 ;  /* 0x00000006ff1a7e24 */ /* 0x004fe2000f8e00ff */
[----:B------:R-:W-:-:S02]  /*0c80*/  IADD3 R36, P0, PT, R37, UR4, RZ ;  /* 0x0000000425247c10 */ /* 0x000fc4000ff1e0ff */
[----:B------:R-:W-:Y:S02]  /*0c90*/  IADD3 R30, PT, PT, R30, UR5, RZ ;  /* 0x000000051e1e7c10 */ /* 0x000fe4000fffe0ff */
[----:B------:R-:W-:Y:S02]  /*0ca0*/  IADD3 R26, PT, PT, -R26, UR15, RZ ;  /* 0x0000000f1a1a7c10 */ /* 0x000fe4000fffe1ff */
[----:B------:R-:W-:-:S07]  /*0cb0*/  LEA.HI.X.SX32 R37, R8, RZ, 0x1, P0 ;  /* 0x000000ff08257211 */ /* 0x000fce00000f0eff */
.L_x_26012:
[----:B0-----:R-:W0:Y:S01]  /*0cc0*/  LDC R14, c[0x0][0x400] ;  /* 0x00010000ff0e7b82 */ /* 0x001e220000000800 */
[----:B------:R-:W-:Y:S01]  /*0cd0*/  VIADD R8, R5, 0xffffffff ;  /* 0xffffffff05087836 */ /* 0x000fe20000000000 */
[----:B------:R-:W1:Y:S01]  /*0ce0*/  S2R R27, SR_TID.X ;  /* 0x00000000001b7919 */ /* 0x000e620000002100 */
[----:B------:R-:W-:Y:S03]  /*0cf0*/  BSSY B1, `(.L_x_26008) ;  /* 0x0000066000017945 */ /* 0x000fe60003800000 */
[----:B------:R-:W-:Y:S02]  /*0d00*/  IABS R9, R8 ;  /* 0x0000000800097213 */ /* 0x000fe40000000000 */
[----:B------:R-:W2:Y:S03]  /*0d10*/  LDC R17, c[0x0][0x404] ;  /* 0x00010100ff117b82 */ /* 0x000ea60000000800 */
[----:B------:R-:W-:-:S05]  /*0d20*/  IMAD.HI.U32 R11, R9, UR28, RZ ;  /* 0x0000001c090b7c27 */ /* 0x000fca000f8e00ff */
[----:B------:R-:W-:Y:S02]  /*0d30*/  IADD3 R13, PT, PT, -R11, RZ, RZ ;  /* 0x000000ff0b0d7210 */ /* 0x000fe40007ffe1ff */
        /* <DEDUP_REMOVED lines=45> */
.L_x_26009:
[----:B------:R-:W2:Y:S02]  /*1010*/  LDG.E.CONSTANT R9, desc[UR12][R2.64] ;  /* 0x0000000c02097981 */ /* 0x000ea4000c1e9900 */
[----:B--2---:R-:W-:-:S03]  /*1020*/  IMAD.WIDE R8, R9, UR33, R36 ;  /* 0x0000002109087c25 */ /* 0x004fc6000f8e0224 */
[----:B------:R-:W-:-:S04]  /*1030*/  LEA R8, P0, R27, R8, 0x1 ;  /* 0x000000081b087211 */ /* 0x000fc800078008ff */
[----:B------:R-:W-:Y:S02]  /*1040*/  IADD3.X R9, PT, PT, RZ, R9, RZ, P0, !PT ;  /* 0x00000009ff097210 */ /* 0x000fe400007fe4ff */
[----:B------:R-:W-:-:S04]  /*1050*/  LEA R22, P0, R8, UR22, 0x2 ;  /* 0x0000001608167c11 */ /* 0x000fc8000f8010ff */
[----:B------:R-:W-:Y:S02]  /*1060*/  LEA.HI.X R23, R8, UR23, R9, 0x2, P0 ;  /* 0x0000001708177c11 */ /* 0x000fe400080f1409 */
[----:B------:R-:W0:Y:S04]  /*1070*/  LDS.128 R8, [R33+UR27] ;  /* 0x0000001b21087984 */ /* 0x000e280008000c00 */
[----:B------:R-:W0:Y:S04]  /*1080*/  LDG.E.64.CONSTANT R14, desc[UR12][R22.64+0x100] ;  /* 0x0001000c160e7981 */ /* 0x000e28000c1e9b00 */
[----:B------:R-:W2:Y:S04]  /*1090*/  LDG.E.64.CONSTANT R12, desc[UR12][R22.64] ;  /* 0x0000000c160c7981 */ /* 0x000ea8000c1e9b00 */
[----:B------:R-:W3:Y:S04]  /*10a0*/  LDG.E.64.CONSTANT R28, desc[UR12][R22.64+0x200] ;  /* 0x0002000c161c7981 */ /* 0x000ee8000c1e9b00 */
[----:B------:R-:W4:Y:S04]  /*10b0*/  LDG.E.64.CONSTANT R24, desc[UR12][R22.64+0x300] ;  /* 0x0003000c16187981 */ /* 0x000f28000c1e9b00 */
[----:B------:R-:W4:Y:S04]  /*10c0*/  LDG.E.64.CONSTANT R16, desc[UR12][R22.64+0x400] ;  /* 0x0004000c16107981 */ /* 0x000f28000c1e9b00 */
[----:B------:R-:W4:Y:S04]  /*10d0*/  LDG.E.64.CONSTANT R18, desc[UR12][R22.64+0x500] ;  /* 0x0005000c16127981 */ /* 0x000f28000c1e9b00 */
[----:B------:R-:W4:Y:S04]  /*10e0*/  LDG.E.64.CONSTANT R20, desc[UR12][R22.64+0x600] ;  /* 0x0006000c16147981 */ /* 0x000f28000c1e9b00 */
[----:B------:R-:W4:Y:S01]  /*10f0*/  LDG.E.64.CONSTANT R22, desc[UR12][R22.64+0x700] ;  /* 0x0007000c16167981 */ /* 0x000f22000c1e9b00 */
[----:B------:R-:W-:Y:S01]  /*1100*/  UMOV UR4, 0xffffffff ;  /* 0xffffffff00047882 */ /* 0x000fe20000000000 */
[----:B------:R-:W-:-:S02]  /*1110*/  ISETP.NE.AND P1, PT, R27, RZ, PT ;  /* 0x000000ff1b00720c */ /* 0x000fc40003f25270 */
[----:B-----5:R-:W-:Y:S01]  /*1120*/  FSETP.NEU.FTZ.AND P0, PT, R34, RZ, PT ;  /* 0x000000ff2200720b */ /* 0x020fe20003f1d000 */
[----:B0-----:R-:W-:Y:S01]  /*1130*/  FMUL.FTZ R35, R14, R10 ;  /* 0x0000000a0e237220 */ /* 0x001fe20000410000 */
[----:B------:R-:W-:-:S03]  /*1140*/  FMUL.FTZ R10, R15, R11 ;  /* 0x0000000b0f0a7220 */ /* 0x000fc60000410000 */
        /* <DEDUP_REMOVED lines=20> */
.L_x_26045:
        /* <DEDUP_REMOVED lines=12> */
.L_x_26010:
[----:B------:R-:W-:Y:S05]  /*1350*/  BSYNC B1 ;  /* 0x0000000000017941 */ /* 0x000fea0003800000 */
.L_x_26008:
        /* <DEDUP_REMOVED lines=15> */
.L_x_26007:
[----:B------:R-:W-:Y:S05]  /*1450*/  BSYNC B0 ;  /* 0x0000000000007941 */ /* 0x000fea0003800000 */
.L_x_26006:
        /* <DEDUP_REMOVED lines=14> */
[----:B------:R-:W-:Y:S02]  /*1540*/  SHF.R.U32.HI R11, RZ, 0x5, R5 ;  /* 0x00000005ff0b7819 */ /* 0x000fe40000011605 */
[----:B------:R-:W-:Y:S01]  /*1550*/  IADD3 R6, PT, PT, -R8, R13, RZ ;  /* 0x0000000d08067210 */ /* 0x000fe20007ffe1ff */
[----:B------:R-:W-:Y:S06]  /*1560*/  BRA.DIV UR4, `(.L_x_26013) ;  /* 0x0000002e04287947 */ /* 0x000fec000b800000 */
[----:B------:R-:W1:Y:S02]  /*1570*/  SHFL.BFLY PT, R10, R31, 0x10, 0x1f ;  /* 0x0e001f001f0a7f89 */ /* 0x000e6400000e0000 */
[----:B-1----:R-:W-:-:S05]  /*1580*/  FMNMX.FTZ R10, R10, R31, !PT ;  /* 0x0000001f0a0a7209 */ /* 0x002fca0007810000 */
[----:B------:R-:W1:Y:S02]  /*1590*/  SHFL.BFLY PT, R7, R10, 0x8, 0x1f ;  /* 0x0d001f000a077f89 */ /* 0x000e6400000e0000 */
[----:B-1----:R-:W-:-:S05]  /*15a0*/  FMNMX.FTZ R7, R10, R7, !PT ;  /* 0x000000070a077209 */ /* 0x002fca0007810000 */
[----:B------:R-:W0:Y:S02]  /*15b0*/  SHFL.BFLY PT, R12, R7, 0x4, 0x1f ;  /* 0x0c801f00070c7f89 */ /* 0x000e2400000e0000 */
[----:B0-----:R-:W-:-:S05]  /*15c0*/  FMNMX.FTZ R14, R7, R12, !PT ;  /* 0x0000000c070e7209 */ /* 0x001fca0007810000 */
[----:B------:R0:W1:Y:S02]  /*15d0*/  SHFL.BFLY PT, R15, R14, 0x2, 0x1f ;  /* 0x0c401f000e0f7f89 */ /* 0x00006400000e0000 */
.L_x_26051:
        /* <DEDUP_REMOVED lines=41> */
.L_x_26018:
        /* <DEDUP_REMOVED lines=11> */
.L_x_26017:
[----:B------:R-:W-:Y:S05]  /*1920*/  BSYNC.RECONVERGENT B1 ;  /* 0x0000000000017941 */ /* 0x000fea0003800200 */
.L_x_26016:
        /* <DEDUP_REMOVED lines=12> */
.L_x_26021:
        /* <DEDUP_REMOVED lines=56> */
[----:B------:R-:W1:Y:S01]  /*1d70*/  MUFU.EX2 R22, R25 ;  /* 0x0000001900167308 */ /* 0x000e620000000800 */
[----:B------:R-:W-:Y:S01]  /*1d80*/  STS [R17+0x400], R32 ;  /* 0x0004002011007388 */ /* 0x000fe20000000800 */
[----:B--2---:R-:W-:Y:S01]  /*1d90*/  FADD.FTZ R31, -R7, R20 ;  /* 0x00000014071f7221 */ /* 0x004fe20000010100 */
[----:B------:R-:W-:Y:S01]  /*1da0*/  FMUL.FTZ R29, R29, 1.4426950216293334961 ;  /* 0x3fb8aa3b1d1d7820 */ /* 0x000fe20000410000 */
[----:B------:R2:W3:Y:S01]  /*1db0*/  MUFU.EX2 R20, R27 ;  /* 0x0000001b00147308 */ /* 0x0004e20000000800 */
[----:B------:R-:W-:Y:S01]  /*1dc0*/  STS [R17+0x600], R34 ;  /* 0x0006002211007388 */ /* 0x000fe20000000800 */
[----:B----4-:R-:W-:Y:S01]  /*1dd0*/  FADD.FTZ R33, -R7, R18 ;  /* 0x0000001207217221 */ /* 0x010fe20000010100 */
[----:B------:R-:W-:Y:S01]  /*1de0*/  FMUL.FTZ R31, R31, 1.4426950216293334961 ;  /* 0x3fb8aa3b1f1f7820 */ /* 0x000fe20000410000 */
[----:B------:R4:W4:Y:S01]  /*1df0*/  MUFU.EX2 R18, R29 ;  /* 0x0000001d00127308 */ /* 0x0009220000000800 */
[----:B0-----:R-:W-:Y:S01]  /*1e00*/  FADD.FTZ R21, R21, R36 ;  /* 0x0000002415157221 */ /* 0x001fe20000010000 */
[----:B------:R-:W-:Y:S01]  /*1e10*/  FMUL.FTZ R33, R33, 1.4426950216293334961 ;  /* 0x3fb8aa3b21217820 */ /* 0x000fe20000410000 */
[C---:B------:R-:W-:Y:S01]  /*1e20*/  FADD.FTZ R23, -R7.reuse, R24 ;  /* 0x0000001807177221 */ /* 0x040fe20000010100 */
[----:B------:R-:W0:Y:S01]  /*1e30*/  MUFU.EX2 R26, R31 ;  /* 0x0000001f001a7308 */ /* 0x000e220000000800 */
[----:B--2---:R-:W-:Y:S01]  /*1e40*/  FADD.FTZ R27, -R7, R30 ;  /* 0x0000001e071b7221 */ /* 0x004fe20000010100 */
[----:B-1----:R-:W-:Y:S01]  /*1e50*/  FADD.FTZ R21, R21, R22 ;  /* 0x0000001615157221 */ /* 0x002fe20000010000 */
[----:B------:R-:W-:Y:S01]  /*1e60*/  FMUL.FTZ R25, R23, 1.4426950216293334961 ;  /* 0x3fb8aa3b17197820 */ /* 0x000fe20000410000 */
[----:B------:R-:W1:Y:S01]  /*1e70*/  MUFU.EX2 R24, R33 ;  /* 0x0000002100187308 */ /* 0x000e620000000800 */
[----:B------:R-:W-:Y:S01]  /*1e80*/  FMUL.FTZ R23, R27, 1.4426950216293334961 ;  /* 0x3fb8aa3b1b177820 */ /* 0x000fe20000410000 */
[----:B---3--:R-:W-:Y:S01]  /*1e90*/  FADD.FTZ R21, R21, R20 ;  /* 0x0000001415157221 */ /* 0x008fe20000010000 */
[----:B----4-:R-:W-:Y:S01]  /*1ea0*/  FADD.FTZ R29, -R7, R28 ;  /* 0x0000001c071d7221 */ /* 0x010fe20000010100 */
[----:B------:R-:W2:Y:S01]  /*1eb0*/  MUFU.EX2 R30, R35 ;  /* 0x00000023001e7308 */ /* 0x000ea20000000800 */
[----:B------:R-:W-:Y:S01]  /*1ec0*/  STS [R17+0x800], R36 ;  /* 0x0008002411007388 */ /* 0x000fe20000000800 */
[----:B------:R-:W-:Y:S01]  /*1ed0*/  FADD.FTZ R21, R21, R18 ;  /* 0x0000001215157221 */ /* 0x000fe20000010000 */
[----:B------:R-:W-:Y:S01]  /*1ee0*/  FMUL.FTZ R29, R29, 1.4426950216293334961 ;  /* 0x3fb8aa3b1d1d7820 */ /* 0x000fe20000410000 */
[----:B------:R-:W3:Y:S01]  /*1ef0*/  MUFU.EX2 R28, R25 ;  /* 0x00000019001c7308 */ /* 0x000ee20000000800 */
[----:B------:R3:W-:Y:S01]  /*1f00*/  STS [R17+0xe00], R18 ;  /* 0x000e001211007388 */ /* 0x0007e20000000800 */
        /* <DEDUP_REMOVED lines=18> */
.L_x_26020:
[----:B------:R-:W-:Y:S05]  /*2030*/  BSYNC.RECONVERGENT B1 ;  /* 0x0000000000017941 */ /* 0x000fea0003800200 */
.L_x_26019:
        /* <DEDUP_REMOVED lines=55> */
.L_x_26023:
[----:B------:R-:W-:Y:S05]  /*23b0*/  BSYNC.RECONVERGENT B1 ;  /* 0x0000000000017941 */ /* 0x000fea0003800200 */
.L_x_26022:
        /* <DEDUP_REMOVED lines=26> */
.L_x_26015:
[----:B------:R-:W-:Y:S05]  /*2560*/  BSYNC.RECONVERGENT B0 ;  /* 0x0000000000007941 */ /* 0x000fea0003800200 */
.L_x_26014:
        /* <DEDUP_REMOVED lines=40> */
.L_x_26028:
[----:B------:R-:W1:Y:S01]  /*27f0*/  LDS R14, [R17] ;  /* 0x00000000110e7984 */ /* 0x000e620000000800 */
[----:B------:R-:W-:-:S04]  /*2800*/  IADD3 R18, PT, PT, R18, 0x1, RZ ;  /* 0x0000000112127810 */ /* 0x000fc80007ffe0ff */
[----:B------:R-:W-:Y:S01]  /*2810*/  ISETP.NE.AND P0, PT, R18, RZ, PT ;  /* 0x000000ff1200720c */ /* 0x000fe20003f05270 */
[----:B-1----:R-:W-:-:S05]  /*2820*/  FMUL.FTZ R14, R14, R13 ;  /* 0x0000000d0e0e7220 */ /* 0x002fca0000410000 */
[----:B------:R1:W-:Y:S02]  /*2830*/  STS [R17], R14 ;  /* 0x0000000e11007388 */ /* 0x0003e40000000800 */
[----:B-1----:R-:W-:-:S05]  /*2840*/  VIADD R17, R17, 0x200 ;  /* 0x0000020011117836 */ /* 0x002fca0000000000 */
[----:B------:R-:W-:Y:S05]  /*2850*/  @P0 BRA `(.L_x_26028) ;  /* 0xfffffffc00e40947 */ /* 0x000fea000383ffff */
.L_x_26027:
[----:B------:R-:W-:Y:S05]  /*2860*/  BSYNC.RECONVERGENT B1 ;  /* 0x0000000000017941 */ /* 0x000fea0003800200 */
.L_x_26026:
        /* <DEDUP_REMOVED lines=12> */
.L_x_26031:
        /* <DEDUP_REMOVED lines=11> */
[----:B-----5:R-:W0:Y:S04]  /*29e0*/  LDS R34, [R14+0xe00] ;  /* 0x000e00000e227984 */ /* 0x020e280000000800 */
        /* <DEDUP_REMOVED lines=10> */
[----:B------:R-:W0:Y:S01]  /*2a90*/  LDS R22, [R14+0x1a00] ;  /* 0x001a00000e167984 */ /* 0x000e220000000800 */
        /* <DEDUP_REMOVED lines=29> */
.L_x_26030:
[----:B------:R-:W-:Y:S05]  /*2c70*/  BSYNC.RECONVERGENT B1 ;  /* 0x0000000000017941 */ /* 0x000fea0003800200 */
.L_x_26029:
        /* <DEDUP_REMOVED lines=31> */
.L_x_26033:
[----:B------:R-:W-:Y:S05]  /*2e70*/  BSYNC.RECONVERGENT B1 ;  /* 0x0000000000017941 */ /* 0x000fea0003800200 */
.L_x_26032:
        /* <DEDUP_REMOVED lines=14> */
.L_x_26025:
[----:B------:R-:W-:Y:S05]  /*2f60*/  BSYNC.RECONVERGENT B0 ;  /* 0x0000000000007941 */ /* 0x000fea0003800200 */
.L_x_26024:
        /* <DEDUP_REMOVED lines=25> */
.L_x_26035:
[----:B---34-:R-:W-:Y:S05]  /*3100*/  BSYNC.RECONVERGENT B0 ;  /* 0x0000000000007941 */ /* 0x018fea0003800200 */
.L_x_26034:
[----:B------:R-:W-:Y:S01]  /*3110*/  BSSY.RECONVERGENT B0, `(.L_x_26036) ;  /* 0x00000af000007945 */ /* 0x000fe20003800200 */
[----:B-----5:R-:W-:Y:S02]  /*3120*/  CS2R R34, SRZ ;  /* 0x0000000000227805 */ /* 0x020fe4000001ff00 */
[----:B0-----:R-:W-:Y:S01]  /*3130*/  CS2R R6, SRZ ;  /* 0x0000000000067805 */ /* 0x001fe2000001ff00 */
[----:B------:R-:W-:Y:S06]  /*3140*/  @P1 BRA `(.L_x_26037) ;  /* 0x0000000800ac1947 */ /* 0x000fec0003800000 */
[----:B-1----:R-:W0:Y:S01]  /*3150*/  I2F.RP R16, R0 ;  /* 0x0000000000107306 */ /* 0x002e220000209400 */
[----:B------:R-:W1:Y:S01]  /*3160*/  LDCU UR4, c[0x0][0x3c8] ;  /* 0x00007900ff0477ac */ /* 0x000e620008000800 */
[C---:B--2---:R-:W-:Y:S01]  /*3170*/  IMAD.WIDE.U32 R14, R18.reuse, 0x4, RZ ;  /* 0x00000004120e7825 */ /* 0x044fe200078e00ff */
[C---:B------:R-:W-:Y:S02]  /*3180*/  SHF.L.U32 R31, R5.reuse, 0x2, RZ ;  /* 0x00000002051f7819 */ /* 0x040fe400000006ff */
[----:B------:R-:W-:Y:S01]  /*3190*/  CS2R R34, SRZ ;  /* 0x0000000000227805 */ /* 0x000fe2000001ff00 */
[----:B------:R-:W2:Y:S01]  /*31a0*/  LDCU UR5, c[0x0][0x3fc] ;  /* 0x00007f80ff0577ac */ /* 0x000ea20008000800 */
[----:B------:R-:W-:Y:S01]  /*31b0*/  IMAD.SHL.U32 R6, R5, 0x10, RZ ;  /* 0x0000001005067824 */ /* 0x000fe200078e00ff */
[----:B------:R-:W-:Y:S01]  /*31c0*/  IADD3 R28, PT, PT, -R9, R18, RZ ;  /* 0x00000012091c7210 */ /* 0x000fe20007ffe1ff */
[----:B------:R-:W-:Y:S01]  /*31d0*/  IMAD R8, R11, 0x10, R8 ;  /* 0x000000100b087824 */ /* 0x000fe200078e0208 */
[----:B------:R-:W3:Y:S01]  /*31e0*/  LDCU.64 UR6, c[0x0][0x3b8] ;  /* 0x00007700ff0677ac */ /* 0x000ee20008000a00 */
[C---:B------:R-:W-:Y:S01]  /*31f0*/  LOP3.LUT R9, R31.reuse, 0xc, RZ, 0xc0, !PT ;  /* 0x0000000c1f097812 */ /* 0x040fe200078ec0ff */
[----:B------:R-:W-:Y:S01]  /*3200*/  VIADD R29, R18, 0x1 ;  /* 0x00000001121d7836 */ /* 0x000fe20000000000 */
[----:B------:R-:W-:Y:S01]  /*3210*/  LOP3.LUT R6, R6, 0x30, RZ, 0xe2, !PT ;  /* 0x0000003006067812 */ /* 0x000fe200078ee2ff */
[----:B------:R-:W-:Y:S01]  /*3220*/  VIADD R30, R8, 0x1 ;  /* 0x00000001081e7836 */ /* 0x000fe20000000000 */
[----:B------:R-:W-:Y:S01]  /*3230*/  LOP3.LUT R31, R31, 0x7c, RZ, 0xc0, !PT ;  /* 0x0000007c1f1f7812 */ /* 0x000fe200078ec0ff */
[----:B0-----:R-:W0:Y:S01]  /*3240*/  MUFU.RCP R16, R16 ;  /* 0x0000001000107308 */ /* 0x001e220000001000 */
[----:B------:R-:W-:Y:S01]  /*3250*/  LEA R6, R11, R6, 0x6 ;  /* 0x000000060b067211 */ /* 0x000fe200078e30ff */
[----:B------:R-:W-:Y:S01]  /*3260*/  IMAD.IADD R32, R30, 0x1, R9 ;  /* 0x000000011e207824 */ /* 0x000fe200078e0209 */
[----:B-1----:R-:W-:Y:S01]  /*3270*/  UIMAD UR4, UR16, UR4, URZ ;  /* 0x00000004100472a4 */ /* 0x002fe2000f8e02ff */
[----:B--2---:R-:W-:-:S05]  /*3280*/  MOV R33, UR5 ;  /* 0x0000000500217c02 */ /* 0x004fca0008000f00 */
[----:B------:R-:W-:Y:S02]  /*3290*/  MOV R13, UR4 ;  /* 0x00000004000d7c02 */ /* 0x000fe40008000f00 */
[----:B------:R-:W-:-:S03]  /*32a0*/  IADD3 R33, PT, PT, -R33, UR15, RZ ;  /* 0x0000000f21217c10 */ /* 0x000fc6000fffe1ff */
[----:B------:R-:W1:Y:S01]  /*32b0*/  LDCU UR4, c[0x0][0x3e0] ;  /* 0x00007c00ff0477ac */ /* 0x000e620008000800 */
[----:B------:R-:W-:Y:S01]  /*32c0*/  IMAD.WIDE R14, R13, 0x4, R14 ;  /* 0x000000040d0e7825 */ /* 0x000fe200078e020e */
[----:B------:R-:W-:-:S03]  /*32d0*/  IADD3 R13, PT, PT, R10, 0xa0, RZ ;  /* 0x000000a00a0d7810 */ /* 0x000fc60007ffe0ff */
[----:B0-----:R-:W-:Y:S01]  /*32e0*/  VIADD R7, R16, 0xffffffe ;  /* 0x0ffffffe10077836 */ /* 0x001fe20000000000 */
[----:B------:R-:W-:Y:S02]  /*32f0*/  LEA R13, R12, R13, 0x18 ;  /* 0x0000000d0c0d7211 */ /* 0x000fe400078ec0ff */
[----:B---3--:R-:W-:Y:S02]  /*3300*/  IADD3 R24, P0, PT, R14, UR6, RZ ;  /* 0x000000060e187c10 */ /* 0x008fe4000ff1e0ff */
[----:B------:R-:W-:Y:S01]  /*3310*/  IADD3 R25, PT, PT, R13, R6, RZ ;  /* 0x000000060d197210 */ /* 0x000fe20007ffe0ff */
[----:B------:R-:W0:Y:S01]  /*3320*/  F2I.FTZ.U32.TRUNC.NTZ R7, R7 ;  /* 0x0000000700077305 */ /* 0x000e22000021f000 */
[----:B------:R-:W-:Y:S01]  /*3330*/  IMAD.MOV.U32 R6, RZ, RZ, RZ ;  /* 0x000000ffff067224 */ /* 0x000fe200078e00ff */
[----:B------:R-:W-:Y:S01]  /*3340*/  IADD3.X R27, PT, PT, R15, UR7, RZ, P0, !PT ;  /* 0x000000070f1b7c10 */ /* 0x000fe200087fe4ff */
[----:B-1----:R-:W-:-:S04]  /*3350*/  UIMAD UR4, UR14, UR4, URZ ;  /* 0x000000040e0472a4 */ /* 0x002fc8000f8e02ff */
[----:B------:R-:W-:Y:S02]  /*3360*/  USHF.R.S32.HI UR5, URZ, 0x1f, UR4 ;  /* 0x0000001fff057899 */ /* 0x000fe40008011404 */
[----:B------:R-:W-:Y:S01]  /*3370*/  MOV R36, UR4 ;  /* 0x0000000400247c02 */ /* 0x000fe20008000f00 */
[----:B0-----:R-:W-:-:S03]  /*3380*/  IMAD.MOV R17, RZ, RZ, -R7 ;  /* 0x000000ffff117224 */ /* 0x001fc600078e0a07 */
[----:B------:R-:W-:Y:S02]  /*3390*/  IMAD.U32 R37, RZ, RZ, UR5 ;  /* 0x00000005ff257e24 */ /* 0x000fe4000f8e00ff */
[----:B------:R-:W-:-:S04]  /*33a0*/  IMAD R11, R17, R0, RZ ;  /* 0x00000000110b7224 */ /* 0x000fc800078e02ff */
[----:B------:R-:W-:Y:S01]  /*33b0*/  IMAD.HI.U32 R26, R7, R11, R6 ;  /* 0x0000000b071a7227 */ /* 0x000fe200078e0006 */
[----:B------:R-:W-:-:S07]  /*33c0*/  CS2R R6, SRZ ;  /* 0x0000000000067805 */ /* 0x000fce000001ff00 */
.L_x_26040:
        /* <DEDUP_REMOVED lines=22> */
[----:B------:R-:W-:-:S05]  /*3530*/  @P0 VIADD R12, R12, 0x1 ;  /* 0x000000010c0c0836 */ /* 0x000fca0000000000 */
[----:B------:R-:W-:Y:S02]  /*3540*/  @!P2 IADD3 R12, PT, PT, -R12, RZ, RZ ;  /* 0x000000ff0c0ca210 */ /* 0x000fe40007ffe1ff */
[----:B------:R-:W-:Y:S01]  /*3550*/  @!P1 LOP3.LUT R12, RZ, R8, RZ, 0x33, !PT ;  /* 0x00000008ff0c9212 */ /* 0x000fe200078e33ff */
[----:B0-----:R-:W-:Y:S01]  /*3560*/  IMAD.MOV R15, RZ, RZ, -R9 ;  /* 0x000000ffff0f7224 */ /* 0x001fe200078e0a09 */
[----:B------:R-:W-:Y:S01]  /*3570*/  ISETP.NE.AND P2, PT, R13, RZ, PT ;  /* 0x000000ff0d00720c */ /* 0x000fe20003f45270 */
[----:B------:R-:W-:Y:S01]  /*3580*/  IMAD.MOV.U32 R8, RZ, RZ, RZ ;  /* 0x000000ffff087224 */ /* 0x000fe200078e00ff */
[----:B------:R-:W-:Y:S01]  /*3590*/  IADD3 R11, PT, PT, R12, UR8, RZ ;  /* 0x000000080c0b7c10 */ /* 0x000fe2000fffe0ff */
[----:B------:R-:W-:-:S03]  /*35a0*/  IMAD R15, R15, R10, RZ ;  /* 0x0000000a0f0f7224 */ /* 0x000fc600078e02ff */
[----:B------:R-:W-:Y:S01]  /*35b0*/  IABS R14, R11 ;  /* 0x0000000b000e7213 */ /* 0x000fe20000000000 */
[----:B------:R-:W-:Y:S01]  /*35c0*/  IMAD.HI.U32 R8, R9, R15, R8 ;  /* 0x0000000f09087227 */ /* 0x000fe200078e0008 */
[----:B------:R-:W-:Y:S02]  /*35d0*/  ISETP.GE.AND P1, PT, R11, RZ, PT ;  /* 0x000000ff0b00720c */ /* 0x000fe40003f26270 */
[----:B------:R-:W-:-:S05]  /*35e0*/  MOV R9, R14 ;  /* 0x0000000e00097202 */ /* 0x000fca0000000f00 */
[----:B------:R-:W-:-:S04]  /*35f0*/  IMAD.HI.U32 R8, R8, R9, RZ ;  /* 0x0000000908087227 */ /* 0x000fc800078e00ff */
[----:B------:R-:W-:-:S04]  /*3600*/  IMAD.MOV R8, RZ, RZ, -R8 ;  /* 0x000000ffff087224 */ /* 0x000fc800078e0a08 */
[C---:B------:R-:W-:Y:S02]  /*3610*/  IMAD R9, R10.reuse, R8, R9 ;  /* 0x000000080a097224 */ /* 0x040fe400078e0209 */
[C---:B------:R-:W-:Y:S01]  /*3620*/  VIADD R8, R29.reuse, 0x3 ;  /* 0x000000031d087836 */ /* 0x040fe20000000000 */
        /* <DEDUP_REMOVED lines=20> */
[----:B------:R-:W3:Y:S01]  /*3770*/  LDG.E.128.CONSTANT R8, desc[UR12][R22.64+0x200] ;  /* 0x0002000c16087981 */ /* 0x000ee2000c1e9d00 */
[----:B------:R-:W-:Y:S01]  /*3780*/  ISETP.NE.AND P1, PT, R28, -0x1, PT ;  /* 0xffffffff1c00780c */ /* 0x000fe20003f25270 */
[----:B------:R-:W-:-:S12]  /*3790*/  VIADD R20, R32, 0xffffffff ;  /* 0xffffffff20147836 */ /* 0x000fd80000000000 */
[C---:B------:R-:W-:Y:S01]  /*37a0*/  @!P1 VIADD R15, R32.reuse, 0x1 ;  /* 0x00000001200f9836 */ /* 0x040fe20000000000 */
[C---:B------:R-:W-:Y:S02]  /*37b0*/  @!P1 IADD3 R14, PT, PT, R32.reuse, 0x2, RZ ;  /* 0x00000002200e9810 */ /* 0x040fe40007ffe0ff */
[----:B------:R-:W-:Y:S02]  /*37c0*/  @!P1 ISETP.GE.AND P4, PT, R32, UR20, PT ;  /* 0x0000001420009c0c */ /* 0x000fe4000bf86270 */
[----:B------:R-:W-:Y:S02]  /*37d0*/  @!P1 ISETP.GE.AND P5, PT, R15, UR20, PT ;  /* 0x000000140f009c0c */ /* 0x000fe4000bfa6270 */
[----:B------:R-:W-:Y:S02]  /*37e0*/  @!P1 ISETP.GE.AND P2, PT, R14, UR20, PT ;  /* 0x000000140e009c0c */ /* 0x000fe4000bf46270 */
[----:B------:R-:W0:Y:S01]  /*37f0*/  LDS.128 R12, [R25] ;  /* 0x00000000190c7984 */ /* 0x000e220000000c00 */
[----:B------:R-:W-:Y:S01]  /*3800*/  @!P1 ISETP.GE.AND P3, PT, R20, UR20, PT ;  /* 0x0000001414009c0c */ /* 0x000fe2000bf66270 */
[----:B------:R-:W-:Y:S01]  /*3810*/  @!P1 VIADD R21, R32, 0x2 ;  /* 0x0000000220159836 */ /* 0x000fe20000000000 */
[----:B--2---:R-:W-:-:S02]  /*3820*/  @!P1 FSEL R17, R17, RZ, !P4 ;  /* 0x000000ff11119208 */ /* 0x004fc40006000000 */
[----:B------:R-:W-:Y:S02]  /*3830*/  @!P1 FSEL R16, R16, RZ, !P3 ;  /* 0x000000ff10109208 */ /* 0x000fe40005800000 */
[----:B------:R-:W-:Y:S01]  /*3840*/  @!P1 ISETP.GE.AND P4, PT, R32, UR20, PT ;  /* 0x0000001420009c0c */ /* 0x000fe2000bf86270 */
[----:B0-----:R-:W-:Y:S01]  /*3850*/  FMUL.FTZ R17, R13, R17 ;  /* 0x000000110d117220 */ /* 0x001fe20000410000 */
[----:B------:R-:W-:Y:S02]  /*3860*/  @!P1 FSEL R18, R18, RZ, !P5 ;  /* 0x000000ff12129208 */ /* 0x000fe40006800000 */
[----:B------:R-:W-:Y:S01]  /*3870*/  @!P1 ISETP.GE.AND P3, PT, R20, UR20, PT ;  /* 0x0000001414009c0c */ /* 0x000fe2000bf66270 */
[----:B------:R-:W-:Y:S01]  /*3880*/  FFMA.FTZ R17, R12, R16, R17 ;  /* 0x000000100c117223 */ /* 0x000fe20000010011 */
[----:B------:R-:W-:Y:S02]  /*3890*/  @!P1 IADD3 R16, PT, PT, R32, 0x1, RZ ;  /* 0x0000000120109810 */ /* 0x000fe40007ffe0ff */
[----:B---3--:R-:W-:Y:S01]  /*38a0*/  @!P1 FSEL R9, R9, RZ, !P4 ;  /* 0x000000ff09099208 */ /* 0x008fe20006000000 */
[----:B------:R-:W-:Y:S01]  /*38b0*/  FFMA.FTZ R18, R14, R18, R17 ;  /* 0x000000120e127223 */ /* 0x000fe20000010011 */
[----:B------:R-:W-:Y:S01]  /*38c0*/  @!P1 ISETP.GE.AND P6, PT, R16, UR20, PT ;  /* 0x0000001410009c0c */ /* 0x000fe2000bfc6270 */
[----:B------:R-:W-:Y:S01]  /*38d0*/  @!P1 VIADD R16, R32, 0x2 ;  /* 0x0000000220109836 */ /* 0x000fe20000000000 */
[----:B------:R-:W-:Y:S01]  /*38e0*/  @!P1 FSEL R19, R19, RZ, !P2 ;  /* 0x000000ff13139208 */ /* 0x000fe20005000000 */
[----:B------:R-:W-:Y:S01]  /*38f0*/  FMUL.FTZ R9, R13, R9 ;  /* 0x000000090d097220 */ /* 0x000fe20000410000 */
[----:B------:R-:W-:-:S02]  /*3900*/  @!P1 FSEL R8, R8, RZ, !P3 ;  /* 0x000000ff08089208 */ /* 0x000fc40005800000 */
[----:B------:R-:W-:Y:S02]  /*3910*/  @!P1 ISETP.GE.AND P2, PT, R16, UR20, PT ;  /* 0x0000001410009c0c */ /* 0x000fe4000bf46270 */
[----:B------:R-:W-:Y:S01]  /*3920*/  @!P1 IADD3 R16, PT, PT, R32, 0x1, RZ ;  /* 0x0000000120109810 */ /* 0x000fe20007ffe0ff */
[----:B------:R-:W-:Y:S01]  /*3930*/  FFMA.FTZ R9, R12, R8, R9 ;  /* 0x000000080c097223 */ /* 0x000fe20000010009 */
[----:B------:R-:W-:Y:S02]  /*3940*/  FFMA.FTZ R8, R15, R19, R18 ;  /* 0x000000130f087223 */ /* 0x000fe40000010012 */
[----:B------:R-:W-:Y:S02]  /*3950*/  @!P1 ISETP.GE.AND P3, PT, R16, UR20, PT ;  /* 0x0000001410009c0c */ /* 0x000fe4000bf66270 */
[----:B------:R-:W2:Y:S01]  /*3960*/  LDG.E.128.CONSTANT R16, desc[UR12][R22.64+0x400] ;  /* 0x0004000c16107981 */ /* 0x000ea2000c1e9d00 */
[----:B------:R-:W-:Y:S02]  /*3970*/  @!P1 FSEL R10, R10, RZ, !P6 ;  /* 0x000000ff0a0a9208 */ /* 0x000fe40007000000 */
[----:B------:R-:W-:-:S02]  /*3980*/  @!P1 ISETP.GE.AND P4, PT, R21, UR20, PT ;  /* 0x0000001415009c0c */ /* 0x000fc4000bf86270 */
[C---:B------:R-:W-:Y:S02]  /*3990*/  @!P1 ISETP.GE.AND P5, PT, R20.reuse, UR20, PT ;  /* 0x0000001414009c0c */ /* 0x040fe4000bfa6270 */
[----:B------:R-:W-:Y:S02]  /*39a0*/  @!P1 ISETP.GE.AND P6, PT, R20, UR20, PT ;  /* 0x0000001414009c0c */ /* 0x000fe4000bfc6270 */
[----:B------:R-:W3:Y:S01]  /*39b0*/  LDG.E.128.CONSTANT R20, desc[UR12][R22.64+0x600] ;  /* 0x0006000c16147981 */ /* 0x000ee2000c1e9d00 */
[----:B------:R-:W-:Y:S01]  /*39c0*/  @!P1 FSEL R11, R11, RZ, !P2 ;  /* 0x000000ff0b0b9208 */ /* 0x000fe20005000000 */
[----:B------:R-:W-:Y:S01]  /*39d0*/  FFMA.FTZ R10, R14, R10, R9 ;  /* 0x0000000a0e0a7223 */ /* 0x000fe20000010009 */
[C---:B------:R-:W-:Y:S01]  /*39e0*/  @!P1 ISETP.GE.AND P2, PT, R32.reuse, UR20, PT ;  /* 0x0000001420009c0c */ /* 0x040fe2000bf46270 */
[----:B------:R-:W-:Y:S01]  /*39f0*/  FADD.FTZ R35, R35, R8 ;  /* 0x0000000823237221 */ /* 0x000fe20000010000 */
[----:B------:R-:W-:Y:S01]  /*3a00*/  @!P1 IADD3 R9, PT, PT, R32, 0x1, RZ ;  /* 0x0000000120099810 */ /* 0x000fe20007ffe0ff */
[----:B------:R-:W-:-:S04]  /*3a10*/  FFMA.FTZ R11, R15, R11, R10 ;  /* 0x0000000b0f0b7223 */ /* 0x000fc8000001000a */
[----:B------:R-:W-:Y:S01]  /*3a20*/  FADD.FTZ R34, R34, R11 ;  /* 0x0000000b22227221 */ /* 0x000fe20000010000 */
[----:B--2---:R-:W-:Y:S02]  /*3a30*/  @!P1 FSEL R17, R17, RZ, !P2 ;  /* 0x000000ff11119208 */ /* 0x004fe40005000000 */
[----:B------:R-:W-:Y:S02]  /*3a40*/  @!P1 ISETP.GE.AND P2, PT, R32, UR20, PT ;  /* 0x0000001420009c0c */ /* 0x000fe4000bf46270 */
[----:B------:R-:W-:Y:S01]  /*3a50*/  @!P1 FSEL R16, R16, RZ, !P5 ;  /* 0x000000ff10109208 */ /* 0x000fe20006800000 */
[----:B------:R-:W-:Y:S01]  /*3a60*/  FMUL.FTZ R17, R13, R17 ;  /* 0x000000110d117220 */ /* 0x000fe20000410000 */
[----:B------:R-:W-:Y:S02]  /*3a70*/  @!P1 FSEL R18, R18, RZ, !P3 ;  /* 0x000000ff12129208 */ /* 0x000fe40005800000 */
[----:B------:R-:W-:Y:S01]  /*3a80*/  @!P1 FSEL R19, R19, RZ, !P4 ;  /* 0x000000ff13139208 */ /* 0x000fe20006000000 */
[----:B------:R-:W-:Y:S01]  /*3a90*/  FFMA.FTZ R17, R12, R16, R17 ;  /* 0x000000100c117223 */ /* 0x000fe20000010011 */
[----:B---3--:R-:W-:-:S02]  /*3aa0*/  @!P1 FSEL R21, R21, RZ, !P2 ;  /* 0x000000ff15159208 */ /* 0x008fc40005000000 */
[----:B------:R-:W-:Y:S01]  /*3ab0*/  @!P1 ISETP.GE.AND P2, PT, R9, UR20, PT ;  /* 0x0000001409009c0c */ /* 0x000fe2000bf46270 */
[----:B------:R-:W-:Y:S01]  /*3ac0*/  @!P1 VIADD R9, R32, 0x2 ;  /* 0x0000000220099836 */ /* 0x000fe20000000000 */
[----:B------:R-:W-:Y:S01]  /*3ad0*/  @!P1 FSEL R20, R20, RZ, !P6 ;  /* 0x000000ff14149208 */ /* 0x000fe20007000000 */
[----:B------:R-:W-:Y:S01]  /*3ae0*/  FMUL.FTZ R13, R13, R21 ;  /* 0x000000150d0d7220 */ /* 0x000fe20000410000 */
[----:B------:R-:W-:Y:S01]  /*3af0*/  @!P1 FSEL R22, R22, RZ, !P2 ;  /* 0x000000ff16169208 */ /* 0x000fe20005000000 */
[----:B------:R-:W-:Y:S01]  /*3b00*/  FFMA.FTZ R18, R14, R18, R17 ;  /* 0x000000120e127223 */ /* 0x000fe20000010011 */
[----:B------:R-:W-:Y:S01]  /*3b10*/  @!P1 ISETP.GE.AND P3, PT, R9, UR20, PT ;  /* 0x0000001409009c0c */ /* 0x000fe2000bf66270 */
[----:B------:R-:W-:Y:S02]  /*3b20*/  FFMA.FTZ R13, R12, R20, R13 ;  /* 0x000000140c0d7223 */ /* 0x000fe4000001000d */
[----:B------:R-:W-:Y:S01]  /*3b30*/  FFMA.FTZ R19, R15, R19, R18 ;  /* 0x000000130f137223 */ /* 0x000fe20000010012 */
[----:B------:R-:W-:Y:S01]  /*3b40*/  @!P1 FSEL R23, R23, RZ, !P3 ;  /* 0x000000ff17179208 */ /* 0x000fe20005800000 */
[----:B------:R-:W-:-:S02]  /*3b50*/  FFMA.FTZ R14, R14, R22, R13 ;  /* 0x000000160e0e7223 */ /* 0x000fc4000001000d */
[----:B------:R-:W-:Y:S02]  /*3b60*/  FADD.FTZ R6, R6, R19 ;  /* 0x0000001306067221 */ /* 0x000fe40000010000 */
[----:B------:R-:W-:-:S04]  /*3b70*/  FFMA.FTZ R14, R15, R23, R14 ;  /* 0x000000170f0e7223 */ /* 0x000fc8000001000e */
[----:B------:R-:W-:-:S07]  /*3b80*/  FADD.FTZ R7, R7, R14 ;  /* 0x0000000e07077221 */ /* 0x000fce0000010000 */
.L_x_26039:
[----:B------:R-:W-:Y:S05]  /*3b90*/  BSYNC.RECONVERGENT B1 ;  /* 0x0000000000017941 */ /* 0x000fea0003800200 */
.L_x_26038:
[----:B------:R-:W-:Y:S01]  /*3ba0*/  IADD3 R24, P1, PT, R24, 0x10, RZ ;  /* 0x0000001018187810 */ /* 0x000fe20007f3e0ff */
[----:B------:R-:W-:Y:S01]  /*3bb0*/  VIADD R32, R32, 0x40 ;  /* 0x0000004020207836 */ /* 0x000fe20000000000 */
[----:B------:R-:W-:Y:S02]  /*3bc0*/  IADD3 R28, PT, PT, R28, 0x4, RZ ;  /* 0x000000041c1c7810 */ /* 0x000fe40007ffe0ff */
[----:B------:R-:W-:Y:S01]  /*3bd0*/  IADD3 R25, PT, PT, R25, 0x100, RZ ;  /* 0x0000010019197810 */ /* 0x000fe20007ffe0ff */
[----:B------:R-:W-:Y:S01]  /*3be0*/  IMAD.X R27, RZ, RZ, R27, P1 ;  /* 0x000000ffff1b7224 */ /* 0x000fe200008e061b */
[----:B------:R-:W-:Y:S07]  /*3bf0*/  @!P0 BRA `(.L_x_26040) ;  /* 0xfffffff400f48947 */ /* 0x000fee000383ffff */
.L_x_26037:
[----:B------:R-:W-:Y:S05]  /*3c00*/  BSYNC.RECONVERGENT B0 ;  /* 0x0000000000007941 */ /* 0x000fea0003800200 */
.L_x_26036:
[----:B------:R-:W0:Y:S01]  /*3c10*/  SHFL.BFLY PT, R0, R35, 0x2, 0x1f ;  /* 0x0c401f0023007f89 */ /* 0x000e2200000e0000 */
[----:B------:R-:W-:Y:S01]  /*3c20*/  BAR.SYNC.DEFER_BLOCKING 0x0 ;  /* 0x0000000000007b1d */ /* 0x000fe20000010000 */
[----:B------:R-:W-:Y:S02]  /*3c30*/  LOP3.LUT P1, RZ, R5, 0x3, RZ, 0xc0, !PT ;  /* 0x0000000305ff7812 */ /* 0x000fe4000782c0ff */
[----:B------:R-:W-:-:S03]  /*3c40*/  SHF.R.U32.HI R2, RZ, 0x2, R2 ;  /* 0x00000002ff027819 */ /* 0x000fc60000011602 */
[----:B------:R-:W-:Y:S01]  /*3c50*/  BSSY.RECONVERGENT B0, `(.L_x_26041) ;  /* 0x000001d000007945 */ /* 0x000fe20003800200 */
[----:B------:R-:W3:Y:S04]  /*3c60*/  SHFL.BFLY PT, R3, R34, 0x2, 0x1f ;  /* 0x0c401f0022037f89 */ /* 0x000ee800000e0000 */
[----:B------:R-:W4:Y:S04]  /*3c70*/  SHFL.BFLY PT, R9, R6, 0x2, 0x1f ;  /* 0x0c401f0006097f89 */ /* 0x000f2800000e0000 */
[----:B------:R-:W5:Y:S01]  /*3c80*/  SHFL.BFLY PT, R12, R7, 0x2, 0x1f ;  /* 0x0c401f00070c7f89 */ /* 0x000f6200000e0000 */
[----:B0-----:R-:W-:Y:S01]  /*3c90*/  FADD.FTZ R0, R0, R35 ;  /* 0x0000002300007221 */ /* 0x001fe20000010000 */
[----:B---3--:R-:W-:-:S04]  /*3ca0*/  FADD.FTZ R8, R3, R34 ;  /* 0x0000002203087221 */ /* 0x008fc80000010000 */
[----:B------:R-:W0:Y:S01]  /*3cb0*/  SHFL.BFLY PT, R3, R0, 0x1, 0x1f ;  /* 0x0c201f0000037f89 */ /* 0x000e2200000e0000 */
[----:B----4-:R-:W-:Y:S01]  /*3cc0*/  FADD.FTZ R10, R9, R6 ;  /* 0x00000006090a7221 */ /* 0x010fe20000010000 */
[----:B------:R-:W-:Y:S02]  /*3cd0*/  LOP3.LUT R6, R5, 0x3c0, RZ, 0xc0, !PT ;  /* 0x000003c005067812 */ /* 0x000fe400078ec0ff */
[----:B------:R-:W3:Y:S01]  /*3ce0*/  SHFL.BFLY PT, R9, R8, 0x1, 0x1f ;  /* 0x0c201f0008097f89 */ /* 0x000ee200000e0000 */
[----:B-----5:R-:W-:Y:S01]  /*3cf0*/  FADD.FTZ R12, R12, R7 ;  /* 0x000000070c0c7221 */ /* 0x020fe20000010000 */
[----:B------:R-:W-:Y:S02]  /*3d00*/  ISETP.NE.OR P0, PT, R6, 0x40, P1 ;  /* 0x000000400600780c */ /* 0x000fe40000f05670 */
[----:B------:R-:W4:Y:S04]  /*3d10*/  SHFL.BFLY PT, R11, R10, 0x1, 0x1f ;  /* 0x0c201f000a0b7f89 */ /* 0x000f2800000e0000 */
[----:B-12---:R-:W1:Y:S01]  /*3d20*/  SHFL.BFLY PT, R13, R12, 0x1, 0x1f ;  /* 0x0c201f000c0d7f89 */ /* 0x006e6200000e0000 */
[----:B0-----:R-:W-:Y:S01]  /*3d30*/  FADD.FTZ R7, R0, R3 ;  /* 0x0000000300077221 */ /* 0x001fe20000010000 */
[----:B------:R-:W-:Y:S01]  /*3d40*/  LOP3.LUT R0, R2, 0x3e0, R5, 0xf8, !PT ;  /* 0x000003e002007812 */ /* 0x000fe200078ef805 */
[----:B---3--:R-:W-:Y:S01]  /*3d50*/  FADD.FTZ R9, R8, R9 ;  /* 0x0000000908097221 */ /* 0x008fe20000010000 */
[----:B----4-:R-:W-:Y:S01]  /*3d60*/  FADD.FTZ R11, R10, R11 ;  /* 0x0000000b0a0b7221 */ /* 0x010fe20000010000 */
[----:B-1----:R-:W-:-:S02]  /*3d70*/  FADD.FTZ R13, R12, R13 ;  /* 0x0000000d0c0d7221 */ /* 0x002fc40000010000 */
        /* <DEDUP_REMOVED lines=10> */
.L_x_26042:
[----:B------:R-:W-:Y:S05]  /*3e20*/  BSYNC.RECONVERGENT B0 ;  /* 0x0000000000007941 */ /* 0x000fea0003800200 */
.L_x_26041:
        /* <DEDUP_REMOVED lines=41> */
[----:B----4-:R-:W-:-:S04]  /*40c0*/  @!P0 FADD.FTZ R13, R13, R10 ;  /* 0x0000000a0d0d8221 */ /* 0x010fc80000010000 */
        /* <DEDUP_REMOVED lines=9> */
.L_x_26011:
        /* <DEDUP_REMOVED lines=8> */
.L_x_26044:
[----:B------:R-:W-:Y:S05]  /*41e0*/  BSYNC B2 ;  /* 0x0000000000027941 */ /* 0x000fea0003800000 */
.L_x_26043:
[----:B------:R-:W-:Y:S01]  /*41f0*/  MOV R9, R12 ;  /* 0x0000000c00097202 */ /* 0x000fe20000000f00 */
[----:B------:R-:W-:Y:S06]  /*4200*/  BRA `(.L_x_26045) ;  /* 0xffffffd000207947 */ /* 0x000fec000383ffff */
.L_x_26013:
[----:B------:R-:W-:Y:S01]  /*4210*/  HFMA2 R17, -RZ, RZ, 0, 9.5367431640625e-07 ;  /* 0x00000010ff117431 */ /* 0x000fe200000001ff */
[----:B------:R-:W-:Y:S01]  /*4220*/  BSSY B0, `(.L_x_26046) ;  /* 0x0000007000007945 */ /* 0x000fe20003800000 */
[----:B------:R-:W-:Y:S01]  /*4230*/  IMAD.MOV.U32 R10, RZ, RZ, R31 ;  /* 0x000000ffff0a7224 */ /* 0x000fe200078e001f */
[----:B------:R-:W-:Y:S01]  /*4240*/  MOV R16, 0xffffffff ;  /* 0xffffffff00107802 */ /* 0x000fe20000000f00 */
[----:B------:R-:W-:-:S07]  /*4250*/  IMAD.MOV.U32 R19, RZ, RZ, 0x1f ;  /* 0x0000001fff137424 */ /* 0x000fce00078e00ff */
[----:B0----5:R-:W-:Y:S05]  /*4260*/  WARPSYNC.COLLECTIVE R16, `(.L_x_26047) ;  /* 0x0000000010087348 */ /* 0x021fea0003c00000 */
[----:B------:R1:W2:Y:S02]  /*4270*/  SHFL.BFLY P2, R12, R10, R17, R19 ;  /* 0x0c0000110a0c7389 */ /* 0x0002a40000040013 */
[----:B012--5:R-:W-:Y:S05]  /*4280*/  ENDCOLLECTIVE ;  /* 0x000000000000791b */ /* 0x027fea0003800000 */
.L_x_26047:
[----:B------:R-:W-:Y:S05]  /*4290*/  BSYNC B0 ;  /* 0x0000000000007941 */ /* 0x000fea0003800000 */
.L_x_26046:
        /* <DEDUP_REMOVED lines=8> */
.L_x_26048:
[----:B------:R-:W-:Y:S02]  /*4320*/  IMAD.MOV.U32 R17, RZ, RZ, 0x4 ;  /* 0x00000004ff117424 */ /* 0x000fe400078e00ff */
[----:B------:R-:W-:-:S05]  /*4330*/  IMAD.MOV.U32 R7, RZ, RZ, R12 ;  /* 0x000000ffff077224 */ /* 0x000fca00078e000c */
[----:B------:R-:W-:-:S04]  /*4340*/  FMNMX.FTZ R7, R10, R7, !PT ;  /* 0x000000070a077209 */ /* 0x000fc80007810000 */
[----:B------:R-:W-:-:S07]  /*4350*/  MOV R10, R7 ;  /* 0x00000007000a7202 */ /* 0x000fce0000000f00 */
[----:B------:R-:W-:Y:S05]  /*4360*/  WARPSYNC.COLLECTIVE R16, `(.L_x_26049) ;  /* 0x0000000010087348 */ /* 0x000fea0003c00000 */
[----:B------:R0:W1:Y:S02]  /*4370*/  SHFL.BFLY P2, R12, R10, R17, R19 ;  /* 0x0c0000110a0c7389 */ /* 0x0000640000040013 */
[----:B01----:R-:W-:Y:S05]  /*4380*/  ENDCOLLECTIVE ;  /* 0x000000000000791b */ /* 0x003fea0003800000 */
.L_x_26049:
[----:B------:R-:W-:Y:S01]  /*4390*/  IMAD.MOV.U32 R17, RZ, RZ, 0x2 ;  /* 0x00000002ff117424 */ /* 0x000fe200078e00ff */
[----:B------:R-:W-:-:S04]  /*43a0*/  FMNMX.FTZ R14, R7, R12, !PT ;  /* 0x0000000c070e7209 */ /* 0x000fc80007810000 */
[----:B------:R-:W-:-:S07]  /*43b0*/  MOV R10, R14 ;  /* 0x0000000e000a7202 */ /* 0x000fce0000000f00 */
[----:B------:R-:W-:Y:S05]  /*43c0*/  WARPSYNC.COLLECTIVE R16, `(.L_x_26050) ;  /* 0x0000000010087348 */ /* 0x000fea0003c00000 */
[----:B------:R0:W1:Y:S02]  /*43d0*/  SHFL.BFLY P2, R12, R10, R17, R19 ;  /* 0x0c0000110a0c7389 */ /* 0x0000640000040013 */
[----:B01----:R-:W-:Y:S05]  /*43e0*/  ENDCOLLECTIVE ;  /* 0x000000000000791b */ /* 0x003fea0003800000 */
.L_x_26050:
[----:B------:R-:W-:Y:S01]  /*43f0*/  MOV R15, R12 ;  /* 0x0000000c000f7202 */ /* 0x000fe20000000f00 */
[----:B------:R-:W-:Y:S06]  /*4400*/  BRA `(.L_x_26051) ;  /* 0xffffffd000747947 */ /* 0x000fec000383ffff */
.L_x_26052:
        /* <DEDUP_REMOVED lines=15> */
.L_x_27642:


//--------------------- .text._ZN4vllm25paged_attention_v2_kernelIffLi256ELi8ELi128ELNS_18Fp8KVCacheDataTypeE0ELb0ELi512EEEvPfS2_PT_PKS3_PKT0_S9_ifPKiSB_iPKfiiiSD_SD_iiiii --------------------------
	.section	.text._ZN4vllm25paged_attention_v2_kernelIffLi256ELi8ELi128ELNS_18Fp8KVCacheDataTypeE0ELb0ELi512EEEvPfS2_PT_PKS3_PKT0_S9_ifPKiSB_iPKfiiiSD_SD_iiiii,"ax",@progbits
	.align	128
        .global         _ZN4vllm25paged_attention_v2_kernelIffLi256ELi8ELi128ELNS_18Fp8KVCacheDataTypeE0ELb0ELi512EEEvPfS2_PT_PKS3_PKT0_S9_ifPKiSB_iPKfiiiSD_SD_iiiii
        .type           _ZN4vllm25paged_attention_v2_kernelIffLi256ELi8ELi128ELNS_18Fp8KVCacheDataTypeE0ELb0ELi512EEEvPfS2_PT_PKS3_PKT0_S9_ifPKiSB_iPKfiiiSD_SD_iiiii,@function
        .size           _ZN4vllm25paged_attention_v2_kernelIffLi256ELi8ELi128ELNS_18Fp8KVCacheDataTypeE0ELb0ELi512EEEvPfS2_PT_PKS3_PKT0_S9_ifPKiSB_iPKfiiiSD_SD_iiiii,(.L_x_27643 - _ZN4vllm25paged_attention_v2_kernelIffLi256ELi8ELi128ELNS_18Fp8KVCacheDataTypeE0ELb0ELi512EEEvPfS2_PT_PKS3_PKT0_S9_ifPKiSB_iPKfiiiSD_SD_iiiii)
        .other          _ZN4vllm25paged_attention_v2_kernelIffLi256ELi8ELi128ELNS_18Fp8KVCacheDataTypeE0ELb0ELi512EEEvPfS2_PT_PKS3_PKT0_S9_ifPKiSB_iPKfiiiSD_SD_iiiii,@"STO_CUDA_ENTRY STV_DEFAULT"
_ZN4vllm25paged_attention_v2_kernelIffLi256ELi8ELi128ELNS_18Fp8KVCacheDataTypeE0ELb0ELi512EEEvPfS2_PT_PKS3_PKT0_S9_ifPKiSB_iPKfiiiSD_SD_iiiii:
.text._ZN4vllm25paged_attention_v2_kernelIffLi256ELi8ELi128ELNS_18Fp8KVCacheDataTypeE0ELb0ELi512EEEvPfS2_PT_PKS3_PKT0_S9_ifPKiSB_iPKfiiiSD_SD_iiiii:
        /* <DEDUP_REMOVED lines=10> */
[----:B------:R-:W0:Y:S01]  /*00a0*/  LDC R15, c[0x0][0x3b0] ;  /* 0x0000ec00ff0f7b82 */ /* 0x000e220000000800 */
[----:B------:R-:W1:Y:S01]  /*00b0*/  S2R R9, SR_CTAID.X ;  /* 0x0000000000097919 */ /* 0x000e620000002500 */
[----:B------:R-:W-:-:S06]  /*00c0*/  HFMA2 R74, -RZ, RZ, 0, 0 ;  /* 0x00000000ff4a7431 */ /* 0x000fcc00000001ff */
[----:B------:R-:W2:Y:S08]  /*00d0*/  LDC.64 R4, c[0x0][0x3d0] ;  /* 0x0000f400ff047b82 */ /* 0x000eb00000000a00 */
[----:B------:R-:W3:Y:S01]  /*00e0*/  LDC R2, c[0x0][0x370] ;  /* 0x0000dc00ff027b82 */ /* 0x000ee20000000800 */
[----:B------:R-:W4:Y:S07]  /*00f0*/  S2R R75, SR_TID.X ;  /* 0x00000000004b7919 */ /* 0x000f2e0000002100 */
[----:B------:R-:W4:Y:S01]  /*0100*/  S2UR UR7, SR_CgaCtaId ;  /* 0x00000000000779c3 */ /* 0x000f220000008800 */
[----:B0-----:R-:W-:Y:S01]  /*0110*/  IABS R13, R15 ;  /* 0x0000000f000d7213 */ /* 0x001fe20000000000 */
[----:B------:R-:W-:Y:S01]  /*0120*/  UMOV UR5, 0x400 ;  /* 0x0000040000057882 */ /* 0x000fe20000000000 */
[----:B------:R-:W0:Y:S02]  /*0130*/  LDCU UR13, c[0x0][0x3dc] ;  /* 0x00007b80ff0d77ac */ /* 0x000e240008000800 */
[----:B------:R-:W1:Y:S01]  /*0140*/  I2F.RP R0, R13 ;  /* 0x0000000d00007306 */ /* 0x000e620000209400 */
[----:B------:R-:W0:Y:S01]  /*0150*/  LDCU UR16, c[0x0][0x3b4] ;  /* 0x00007680ff1077ac */ /* 0x000e220008000800 */
[----:B--2---:R-:W-:-:S04]  /*0160*/  ISETP.NE.U32.AND P0, PT, R4, RZ, PT ;  /* 0x000000ff0400720c */ /* 0x004fc80003f05070 */
[----:B------:R-:W-:Y:S02]  /*0170*/  ISETP.NE.AND.EX P0, PT, R5, RZ, PT, P0 ;  /* 0x000000ff0500720c */ /* 0x000fe40003f05300 */
[----:B-1----:R-:W1:Y:S11]  /*0180*/  MUFU.RCP R0, R0 ;  /* 0x0000000000007308 */ /* 0x002e760000001000 */
[----:B------:R-:W2:Y:S01]  /*0190*/  @P0 LDC.64 R4, c[0x0][0x3d0] ;  /* 0x0000f400ff040b82 */ /* 0x000ea20000000a00 */
[----:B-1----:R-:W-:-:S04]  /*01a0*/  VIADD R6, R0, 0xffffffe ;  /* 0x0ffffffe00067836 */ /* 0x002fc80000000000 */
[----:B------:R1:W3:Y:S01]  /*01b0*/  F2I.FTZ.U32.TRUNC.NTZ R7, R6 ;  /* 0x0000000600077305 */ /* 0x0002e2000021f000 */
[----:B--2---:R-:W-:Y:S01]  /*01c0*/  @P0 IMAD.WIDE.U32 R4, R9, 0x4, R4 ;  /* 0x0000000409040825 */ /* 0x004fe200078e0004 */
[----:B-1----:R-:W-:-:S04]  /*01d0*/  MOV R6, RZ ;  /* 0x000000ff00067202 */ /* 0x002fc80000000f00 */
[----:B------:R1:W5:Y:S01]  /*01e0*/  @P0 LDG.E.CONSTANT R74, desc[UR8][R4.64] ;  /* 0x00000008044a0981 */ /* 0x000362000c1e9900 */
[C---:B----4-:R-:W-:Y:S01]  /*01f0*/  ISETP.GT.U32.AND P3, PT, R75.reuse, 0xff, PT ;  /* 0x000000ff4b00780c */ /* 0x050fe20003f64070 */
[----:B------:R-:W-:Y:S01]  /*0200*/  IMAD.SHL.U32 R70, R75, 0x100, RZ ;  /* 0x000001004b467824 */ /* 0x000fe200078e00ff */
[----:B---3--:R-:W-:Y:S01]  /*0210*/  IADD3 R8, PT, PT, RZ, -R7, RZ ;  /* 0x80000007ff087210 */ /* 0x008fe20007ffe0ff */
[----:B------:R-:W-:Y:S01]  /*0220*/  ULEA UR6, UR7, UR5, 0x18 ;  /* 0x0000000507067291 */ /* 0x000fe2000f8ec0ff */
[----:B------:R-:W-:Y:S02]  /*0230*/  BSSY.RECONVERGENT B0, `(.L_x_26053) ;  /* 0x0000045000007945 */ /* 0x000fe40003800200 */
[----:B------:R-:W-:Y:S01]  /*0240*/  LOP3.LUT R70, R70, 0x300, RZ, 0xc0, !PT ;  /* 0x0000030046467812 */ /* 0x000fe200078ec0ff */
[----:B-1----:R-:W-:Y:S01]  /*0250*/  IMAD R5, R8, R13, RZ ;  /* 0x0000000d08057224 */ /* 0x002fe200078e02ff */
[----:B------:R-:W-:-:S03]  /*0260*/  IABS R4, R2 ;  /* 0x0000000200047213 */ /* 0x000fc60000000000 */
        /* <DEDUP_REMOVED lines=17> */
[----:B------:R-:W1:Y:S08]  /*0380*/  I2F.RP R0, R7 ;  /* 0x0000000700007306 */ /* 0x000e700000209400 */
[----:B-1----:R-:W1:Y:S02]  /*0390*/  MUFU.RCP R0, R0 ;  /* 0x0000000000007308 */ /* 0x002e640000001000 */
[----:B-1----:R-:W-:-:S06]  /*03a0*/  VIADD R4, R0, 0xffffffe ;  /* 0x0ffffffe00047836 */ /* 0x002fcc0000000000 */
[----:B------:R1:W2:Y:S02]  /*03b0*/  F2I.FTZ.U32.TRUNC.NTZ R5, R4 ;  /* 0x0000000400057305 */ /* 0x0002a4000021f000 */
[----:B-1----:R-:W-:Y:S01]  /*03c0*/  HFMA2 R4, -RZ, RZ, 0, 0 ;  /* 0x00000000ff047431 */ /* 0x002fe200000001ff */
[----:B--2---:R-:W-:-:S05]  /*03d0*/  IADD3 R2, PT, PT, RZ, -R5, RZ ;  /* 0x80000005ff027210 */ /* 0x004fca0007ffe0ff */
[----:B------:R-:W-:Y:S01]  /*03e0*/  IMAD R13, R2, R7, RZ ;  /* 0x00000007020d7224 */ /* 0x000fe200078e02ff */
[----:B------:R-:W-:-:S03]  /*03f0*/  IABS R2, R9 ;  /* 0x0000000900027213 */ /* 0x000fc60000000000 */
[----:B------:R-:W-:Y:S02]  /*0400*/  IMAD.HI.U32 R5, R5, R13, R4 ;  /* 0x0000000d05057227 */ /* 0x000fe400078e0004 */
[----:B------:R-:W1:Y:S02]  /*0410*/  LDC R4, c[0x0][0x3d8] ;  /* 0x0000f600ff047b82 */ /* 0x000e640000000800 */
[----:B------:R-:W-:Y:S02]  /*0420*/  IMAD.MOV R13, RZ, RZ, -R6 ;  /* 0x000000ffff0d7224 */ /* 0x000fe400078e0a06 */
[----:B------:R-:W-:Y:S01]  /*0430*/  IMAD.HI.U32 R90, R5, R2, RZ ;  /* 0x00000002055a7227 */ /* 0x000fe200078e00ff */
[----:B------:R-:W-:-:S03]  /*0440*/  LEA R5, R11, 0x40, 0x6 ;  /* 0x000000400b057811 */ /* 0x000fc600078e30ff */
[----:B------:R-:W-:Y:S01]  /*0450*/  IMAD R0, R90, R13, R2 ;  /* 0x0000000d5a007224 */ /* 0x000fe200078e0202 */
[----:B------:R-:W-:-:S04]  /*0460*/  LOP3.LUT R2, R9, R14, RZ, 0x3c, !PT ;  /* 0x0000000e09027212 */ /* 0x000fc800078e3cff */
[----:B------:R-:W-:Y:S02]  /*0470*/  ISETP.GT.U32.AND P2, PT, R7, R0, PT ;  /* 0x000000000700720c */ /* 0x000fe40003f44070 */
[----:B------:R-:W-:Y:S02]  /*0480*/  ISETP.GE.AND P0, PT, R2, RZ, PT ;  /* 0x000000ff0200720c */ /* 0x000fe40003f06270 */
[----:B------:R-:W-:Y:S01]  /*0490*/  SHF.R.U32.HI R2, RZ, 0x2, R75 ;  /* 0x00000002ff027819 */ /* 0x000fe2000001164b */
[----:B-1----:R-:W-:-:S08]  /*04a0*/  IMAD R4, R71, R4, RZ ;  /* 0x0000000447047224 */ /* 0x002fd000078e02ff */
[----:B------:R-:W-:-:S04]  /*04b0*/  @!P2 IADD3 R0, PT, PT, R0, -R7, RZ ;  /* 0x800000070000a210 */ /* 0x000fc80007ffe0ff */
[----:B------:R-:W-:Y:S02]  /*04c0*/  ISETP.GE.U32.AND P1, PT, R0, R7, PT ;  /* 0x000000070000720c */ /* 0x000fe40003f26070 */
[----:B------:R-:W-:Y:S02]  /*04d0*/  IADD3 R0, PT, PT, R88, 0x7, RZ ;  /* 0x0000000758007810 */ /* 0x000fe40007ffe0ff */
[----:B------:R-:W-:Y:S02]  /*04e0*/  LEA R7, P4, R9, R4, 0x8 ;  /* 0x0000000409077211 */ /* 0x000fe400078840ff */
[----:B------:R-:W-:Y:S02]  /*04f0*/  SHF.R.U32.HI R0, RZ, 0x3, R0 ;  /* 0x00000003ff007819 */ /* 0x000fe40000011600 */
[----:B------:R-:W-:Y:S02]  /*0500*/  LEA.HI.X.SX32 R10, R4, RZ, 0x1, P4 ;  /* 0x000000ff040a7211 */ /* 0x000fe400020f0eff */
[----:B------:R-:W-:-:S02]  /*0510*/  VIMNMX.U32 R86, PT, PT, R0, R5, PT ;  /* 0x0000000500567248 */ /* 0x000fc40003fe0000 */
[----:B------:R-:W-:Y:S01]  /*0520*/  IADD3 R0, PT, PT, R70, UR6, RZ ;  /* 0x0000000646007c10 */ /* 0x000fe2000fffe0ff */
[----:B0-----:R-:W-:Y:S06]  /*0530*/  @P3 BRA `(.L_x_26054) ;  /* 0x0000000000503947 */ /* 0x001fec0003800000 */
[C---:B------:R-:W-:Y:S01]  /*0540*/  ISETP.GT.U32.AND P3, PT, R75.reuse, 0x7f, PT ;  /* 0x0000007f4b00780c */ /* 0x040fe20003f64070 */
[----:B------:R-:W0:Y:S01]  /*0550*/  LDCU.64 UR10, c[0x0][0x398] ;  /* 0x00007300ff0a77ac */ /* 0x000e220008000a00 */
[----:B------:R-:W-:Y:S02]  /*0560*/  SHF.L.U32 R8, R2, 0x2, RZ ;  /* 0x0000000202087819 */ /* 0x000fe400000006ff */
[----:B------:R-:W-:-:S04]  /*0570*/  LOP3.LUT R4, R75, 0xfc, RZ, 0xc0, !PT ;  /* 0x000000fc4b047812 */ /* 0x000fc800078ec0ff */
[----:B------:R-:W-:-:S04]  /*0580*/  LOP3.LUT R4, R4, 0x3, R75, 0xf8, !PT ;  /* 0x0000000304047812 */ /* 0x000fc800078ef84b */
[----:B------:R-:W-:Y:S02]  /*0590*/  IADD3 R9, P4, PT, R4, R7, RZ ;  /* 0x0000000704097210 */ /* 0x000fe40007f9e0ff */
[----:B------:R-:W-:Y:S02]  /*05a0*/  @!P3 LOP3.LUT R5, R8, 0x3, R75, 0xf8, !PT ;  /* 0x000000030805b812 */ /* 0x000fe400078ef84b */
[----:B------:R-:W-:-:S03]  /*05b0*/  IADD3.X R12, PT, PT, RZ, R10, RZ, P4, !PT ;  /* 0x0000000aff0c7210 */ /* 0x000fc600027fe4ff */
[----:B------:R-:W-:Y:S01]  /*05c0*/  @!P3 VIADD R5, R5, 0x80 ;  /* 0x000000800505b836 */ /* 0x000fe20000000000 */
[----:B0-----:R-:W-:-:S04]  /*05d0*/  LEA R4, P4, R9, UR10, 0x2 ;  /* 0x0000000a09047c11 */ /* 0x001fc8000f8810ff */
[----:B------:R-:W-:Y:S02]  /*05e0*/  @!P3 IADD3 R7, P5, PT, R5, R7, RZ ;  /* 0x000000070507b210 */ /* 0x000fe40007fbe0ff */
[----:B------:R-:W-:Y:S02]  /*05f0*/  LEA.HI.X R5, R9, UR11, R12, 0x2, P4 ;  /* 0x0000000b09057c11 */ /* 0x000fe4000a0f140c */
[----:B------:R-:W-:Y:S02]  /*0600*/  @!P3 IADD3.X R10, PT, PT, RZ, R10, RZ, P5, !PT ;  /* 0x0000000aff0ab210 */ /* 0x000fe40002ffe4ff */
[C---:B------:R-:W-:Y:S01]  /*0610*/  @!P3 LEA R6, P5, R7.reuse, UR10, 0x2 ;  /* 0x0000000a0706bc11 */ /* 0x040fe2000f8a10ff */
[----:B------:R-:W2:Y:S03]  /*0620*/  LDG.E.CONSTANT R4, desc[UR8][R4.64] ;  /* 0x0000000804047981 */ /* 0x000ea6000c1e9900 */
[----:B------:R-:W-:-:S05]  /*0630*/  @!P3 LEA.HI.X R7, R7, UR11, R10, 0x2, P5 ;  /* 0x0000000b0707bc11 */ /* 0x000fca000a8f140a */
[----:B------:R-:W3:Y:S01]  /*0640*/  @!P3 LDG.E.CONSTANT R6, desc[UR8][R6.64] ;  /* 0x000000080606b981 */ /* 0x000ee2000c1e9900 */
[----:B------:R-:W-:-:S05]  /*0650*/  IMAD.IADD R9, R0, 0x1, R8 ;  /* 0x0000000100097824 */ /* 0x000fca00078e0208 */
[----:B--2---:R0:W-:Y:S04]  /*0660*/  STS [R9], R4 ;  /* 0x0000000409007388 */ /* 0x0041e80000000800 */
[----:B---3--:R0:W-:Y:S02]  /*0670*/  @!P3 STS [R9+0x80], R6 ;  /* 0x000080060900b388 */ /* 0x0081e40000000800 */
.L_x_26054:
[----:B------:R-:W-:Y:S05]  /*0680*/  BSYNC.RECONVERGENT B0 ;  /* 0x0000000000007941 */ /* 0x000fea0003800200 */
.L_x_26053:
[----:B------:R-:W-:Y:S01]  /*0690*/  SHF.R.U32.HI R72, RZ, 0x5, R75 ;  /* 0x00000005ff487819 */ /* 0x000fe2000001164b */
[----:B------:R-:W1:Y:S01]  /*06a0*/  LDCU UR4, c[0x0][0x3c8] ;  /* 0x00007900ff0477ac */ /* 0x000e620008000800 */
[----:B------:R-:W-:Y:S01]  /*06b0*/  @!P2 IADD3 R90, PT, PT, R90, 0x1, RZ ;  /* 0x000000015a5aa810 */ /* 0x000fe20007ffe0ff */
[C---:B------:R-:W-:Y:S01]  /*06c0*/  IMAD R0, R11.reuse, -0x40, R86 ;  /* 0xffffffc00b007824 */ /* 0x040fe200078e0256 */
[----:B------:R-:W-:Y:S01]  /*06d0*/  ISETP.NE.AND P2, PT, R14, RZ, PT ;  /* 0x000000ff0e00720c */ /* 0x000fe20003f45270 */
[----:B------:R-:W-:Y:S01]  /*06e0*/  IMAD R77, R11, 0x40, R72 ;  /* 0x000000400b4d7824 */ /* 0x000fe200078e0248 */
[----:B------:R-:W-:Y:S01]  /*06f0*/  @P1 IADD3 R90, PT, PT, R90, 0x1, RZ ;  /* 0x000000015a5a1810 */ /* 0x000fe20007ffe0ff */
[----:B------:R-:W2:Y:S01]  /*0700*/  LDCU.64 UR14, c[0x0][0x3a0] ;  /* 0x00007400ff0e77ac */ /* 0x000ea20008000a00 */
[----:B------:R-:W-:Y:S01]  /*0710*/  LEA R5, R0, R3, 0x3 ;  /* 0x0000000300057211 */ /* 0x000fe200078e18ff */
[----:B------:R-:W-:Y:S01]  /*0720*/  BSSY B0, `(.L_x_26055) ;  /* 0x00000ce000007945 */ /* 0x000fe20003800000 */
[----:B------:R-:W-:Y:S01]  /*0730*/  @!P0 IADD3 R90, PT, PT, -R90, RZ, RZ ;  /* 0x000000ff5a5a8210 */ /* 0x000fe20007ffe1ff */
[----:B------:R-:W-:Y:S01]  /*0740*/  IMAD.MOV.U32 R76, RZ, RZ, -0x800001 ;  /* 0xff7fffffff4c7424 */ /* 0x000fe200078e00ff */
[----:B------:R-:W-:Y:S01]  /*0750*/  BAR.SYNC.DEFER_BLOCKING 0x0 ;  /* 0x0000000000007b1d */ /* 0x000fe20000010000 */
[----:B------:R-:W-:-:S02]  /*0760*/  ISETP.GE.U32.AND P0, PT, R77, R86, PT ;  /* 0x000000564d00720c */ /* 0x000fc40003f06070 */
[----:B------:R-:W-:Y:S02]  /*0770*/  VIMNMX R0, PT, PT, R88, R5, PT ;  /* 0x0000000558007248 */ /* 0x000fe40003fe0100 */
[----:B------:R-:W-:Y:S01]  /*0780*/  @!P2 LOP3.LUT R90, RZ, R14, RZ, 0x33, !PT ;  /* 0x0000000eff5aa212 */ /* 0x000fe200078e33ff */
[----:B-1----:R-:W-:-:S08]  /*0790*/  IMAD R71, R71, UR4, RZ ;  /* 0x0000000447477c24 */ /* 0x002fd0000f8e02ff */
[----:B--2---:R-:W-:Y:S05]  /*07a0*/  @P0 BRA `(.L_x_26056) ;  /* 0x0000000c00140947 */ /* 0x004fea0003800000 */
[----:B0-----:R0:W1:Y:S01]  /*07b0*/  LDS.128 R4, [R70+UR6] ;  /* 0x0000000646047984 */ /* 0x0010620008000c00 */
[----:B------:R-:W2:Y:S01]  /*07c0*/  LDCU UR12, c[0x0][0x3e0] ;  /* 0x00007c00ff0c77ac */ /* 0x000ea20008000800 */
[----:B------:R-:W-:Y:S01]  /*07d0*/  IMAD.WIDE.U32 R68, R77, 0x4, RZ ;  /* 0x000000044d447825 */ /* 0x000fe200078e00ff */
[----:B------:R-:W-:Y:S01]  /*07e0*/  SHF.L.U32 R73, R2, 0x2, RZ ;  /* 0x0000000202497819 */ /* 0x000fe200000006ff */
[----:B------:R0:W3:Y:S01]  /*07f0*/  LDS.128 R8, [R70+UR6+0x10] ;  /* 0x0000100646087984 */ /* 0x0000e20008000c00 */
[----:B------:R-:W4:Y:S01]  /*0800*/  LDCU.64 UR10, c[0x0][0x3b8] ;  /* 0x00007700ff0a77ac */ /* 0x000f220008000a00 */
[----:B------:R-:W-:Y:S02]  /*0810*/  LEA R3, R72, R3, 0x3 ;  /* 0x0000000348037211 */ /* 0x000fe400078e18ff */
[----:B------:R0:W0:Y:S01]  /*0820*/  LDS.128 R12, [R70+UR6+0x20] ;  /* 0x00002006460c7984 */ /* 0x0000220008000c00 */
[----:B------:R-:W-:Y:S01]  /*0830*/  LOP3.LUT R2, R2, 0x7, RZ, 0xc0, !PT ;  /* 0x0000000702027812 */ /* 0x000fe200078ec0ff */
[----:B------:R-:W-:Y:S01]  /*0840*/  IMAD.WIDE R68, R71, 0x4, R68 ;  /* 0x0000000447447825 */ /* 0x000fe200078e0244 */
[----:B------:R-:W-:Y:S01]  /*0850*/  UIADD3 UR4, UPT, UPT, UR5, 0x420, URZ ;  /* 0x0000042005047890 */ /* 0x000fe2000fffe0ff */
[----:B------:R0:W0:Y:S01]  /*0860*/  LDS.128 R16, [R70+UR6+0x30] ;  /* 0x0000300646107984 */ /* 0x0000220008000c00 */
[----:B------:R-:W-:Y:S01]  /*0870*/  LOP3.LUT R73, R73, 0x1c, RZ, 0xc0, !PT ;  /* 0x0000001c49497812 */ /* 0x000fe200078ec0ff */
[----:B------:R-:W-:Y:S01]  /*0880*/  IMAD.IADD R3, R2, 0x1, R3 ;  /* 0x0000000102037824 */ /* 0x000fe200078e0203 */
[----:B------:R-:W-:Y:S01]  /*0890*/  LOP3.LUT R2, R75, 0x1f, RZ, 0xc0, !PT ;  /* 0x0000001f4b027812 */ /* 0x000fe200078ec0ff */
[----:B------:R0:W0:Y:S01]  /*08a0*/  LDS.128 R20, [R70+UR6+0x40] ;  /* 0x0000400646147984 */ /* 0x0000220008000c00 */
[----:B------:R-:W-:Y:S01]  /*08b0*/  ULEA UR4, UR7, UR4, 0x18 ;  /* 0x0000000407047291 */ /* 0x000fe2000f8ec0ff */
[----:B------:R-:W-:Y:S01]  /*08c0*/  LEA R80, R72, R73, 0x5 ;  /* 0x0000004948507211 */ /* 0x000fe200078e28ff */
[----:B--2---:R-:W-:Y:S01]  /*08d0*/  IMAD R71, R90, UR12, RZ ;  /* 0x0000000c5a477c24 */ /* 0x004fe2000f8e02ff */
[----:B------:R2:W0:Y:S01]  /*08e0*/  LDS.128 R24, [R70+UR6+0x50] ;  /* 0x0000500646187984 */ /* 0x0004220008000c00 */
[C---:B------:R-:W-:Y:S01]  /*08f0*/  IMAD.IADD R78, R3.reuse, 0x1, -R88 ;  /* 0x00000001034e7824 */ /* 0x040fe200078e0a58 */
[----:B------:R-:W-:-:S02]  /*0900*/  IADD3 R79, PT, PT, R3, 0x1, RZ ;  /* 0x00000001034f7810 */ /* 0x000fc40007ffe0ff */
[----:B------:R2:W0:Y:S01]  /*0910*/  LDS.128 R28, [R70+UR6+0x60] ;  /* 0x00006006461c7984 */ /* 0x0004220008000c00 */
[----:B----4-:R-:W-:Y:S02]  /*0920*/  IADD3 R72, P1, PT, R68, UR10, RZ ;  /* 0x0000000a44487c10 */ /* 0x010fe4000ff3e0ff */
[----:B------:R-:W-:Y:S01]  /*0930*/  IADD3 R2, P2, PT, R2, R71, RZ ;  /* 0x0000004702027210 */ /* 0x000fe20007f5e0ff */
[----:B------:R2:W4:Y:S01]  /*0940*/  LDS.128 R32, [R70+UR6+0x70] ;  /* 0x0000700646207984 */ /* 0x0005220008000c00 */
[----:B-----5:R-:W-:Y:S02]  /*0950*/  FSETP.NEU.FTZ.AND P0, PT, R74, RZ, PT ;  /* 0x000000ff4a00720b */ /* 0x020fe40003f1d000 */
[----:B------:R-:W-:Y:S01]  /*0960*/  IADD3.X R73, PT, PT, R69, UR11, RZ, P1, !PT ;  /* 0x0000000b45497c10 */ /* 0x000fe20008ffe4ff */
[----:B------:R2:W0:Y:S01]  /*0970*/  LDS.128 R36, [R70+UR6+0x80] ;  /* 0x0000800646247984 */ /* 0x0004220008000c00 */
[----:B------:R-:W-:Y:S02]  /*0980*/  MOV R76, 0xff7fffff ;  /* 0xff7fffff004c7802 */ /* 0x000fe40000000f00 */
[----:B------:R-:W-:Y:S01]  /*0990*/  IADD3 R80, PT, PT, R80, UR4, RZ ;  /* 0x0000000450507c10 */ /* 0x000fe2000fffe0ff */
[----:B------:R2:W0:Y:S01]  /*09a0*/  LDS.128 R40, [R70+UR6+0x90] ;  /* 0x0000900646287984 */ /* 0x0004220008000c00 */
[----:B------:R-:W-:-:S03]  /*09b0*/  LEA.HI.X.SX32 R3, R71, RZ, 0x1, P2 ;  /* 0x000000ff47037211 */ /* 0x000fc600010f0eff */
[----:B------:R2:W0:Y:S04]  /*09c0*/  LDS.128 R44, [R70+UR6+0xa0] ;  /* 0x0000a006462c7984 */ /* 0x0004280008000c00 */
[----:B------:R2:W0:Y:S04]  /*09d0*/  LDS.128 R48, [R70+UR6+0xb0] ;  /* 0x0000b00646307984 */ /* 0x0004280008000c00 */
[----:B------:R2:W0:Y:S04]  /*09e0*/  LDS.128 R52, [R70+UR6+0xc0] ;  /* 0x0000c00646347984 */ /* 0x0004280008000c00 */
[----:B------:R2:W0:Y:S04]  /*09f0*/  LDS.128 R56, [R70+UR6+0xd0] ;  /* 0x0000d00646387984 */ /* 0x0004280008000c00 */
[----:B------:R2:W0:Y:S04]  /*0a00*/  LDS.128 R60, [R70+UR6+0xe0] ;  /* 0x0000e006463c7984 */ /* 0x0004280008000c00 */
[----:B-1-3--:R2:W0:Y:S02]  /*0a10*/  LDS.128 R64, [R70+UR6+0xf0] ;  /* 0x0000f00646407984 */ /* 0x00a4240008000c00 */
.L_x_26058:
[----:B------:R-:W3:Y:S02]  /*0a20*/  LDG.E.CONSTANT R69, desc[UR8][R72.64] ;  /* 0x0000000848457981 */ /* 0x000ee4000c1e9900 */
[----:B0--3--:R-:W-:-:S03]  /*0a30*/  IMAD.WIDE R68, R69, UR13, R2 ;  /* 0x0000000d45447c25 */ /* 0x009fc6000f8e0202 */
[----:B0-2---:R-:W-:-:S04]  /*0a40*/  LEA R70, P1, R68, UR14, 0x2 ;  /* 0x0000000e44467c11 */ /* 0x005fc8000f8210ff */
[----:B------:R-:W-:-:S05]  /*0a50*/  LEA.HI.X R71, R68, UR15, R69, 0x2, P1 ;  /* 0x0000000f44477c11 */ /* 0x000fca00088f1445 */
[----:B------:R-:W2:Y:S04]  /*0a60*/  LDG.E.CONSTANT R82, desc[UR8][R70.64+0x80] ;  /* 0x0000800846527981 */ /* 0x000ea8000c1e9900 */
[----:B------:R-:W3:Y:S04]  /*0a70*/  LDG.E.CONSTANT R81, desc[UR8][R70.64] ;  /* 0x0000000846517981 */ /* 0x000ee8000c1e9900 */
[----:B------:R-:W5:Y:S04]  /*0a80*/  LDG.E.CONSTANT R83, desc[UR8][R70.64+0x100] ;  /* 0x0001000846537981 */ /* 0x000f68000c1e9900 */
[----:B------:R-:W4:Y:S04]  /*0a90*/  LDG.E.CONSTANT R84, desc[UR8][R70.64+0x180] ;  /* 0x0001800846547981 */ /* 0x000f28000c1e9900 */
[----:B------:R-:W4:Y:S04]  /*0aa0*/  LDG.E.CONSTANT R85, desc[UR8][R70.64+0x200] ;  /* 0x0002000846557981 */ /* 0x000f28000c1e9900 */
[----:B------:R-:W4:Y:S04]  /*0ab0*/  LDG.E.CONSTANT R68, desc[UR8][R70.64+0x280] ;  /* 0x0002800846447981 */ /* 0x000f28000c1e9900 */
[----:B------:R-:W4:Y:S04]  /*0ac0*/  LDG.E.CONSTANT R69, desc[UR8][R70.64+0x300] ;  /* 0x0003000846457981 */ /* 0x000f28000c1e9900 */
[----:B------:R-:W4:Y:S01]  /*0ad0*/  LDG.E.CONSTANT R92, desc[UR8][R70.64+0x580] ;  /* 0x00058008465c7981 */ /* 0x000f22000c1e9900 */
[----:B--2---:R-:W-:-:S04]  /*0ae0*/  FMUL.FTZ R87, R82, R5 ;  /* 0x0000000552577220 */ /* 0x004fc80000410000 */
[----:B---3--:R-:W-:Y:S02]  /*0af0*/  FFMA.FTZ R82, R4, R81, R87 ;  /* 0x0000005104527223 */ /* 0x008fe40000010057 */
[----:B------:R-:W2:Y:S02]  /*0b00*/  LDG.E.CONSTANT R81, desc[UR8][R70.64+0x400] ;  /* 0x0004000846517981 */ /* 0x000ea4000c1e9900 */
[----:B-----5:R-:W-:Y:S02]  /*0b10*/  FFMA.FTZ R83, R83, R6, R82 ;  /* 0x0000000653537223 */ /* 0x020fe40000010052 */
[----:B------:R-:W3:Y:S02]  /*0b20*/  LDG.E.CONSTANT R82, desc[UR8][R70.64+0x380] ;  /* 0x0003800846527981 */ /* 0x000ee4000c1e9900 */
[----:B----4-:R-:W-:Y:S02]  /*0b30*/  FFMA.FTZ R83, R84, R7, R83 ;  /* 0x0000000754537223 */ /* 0x010fe40000010053 */
[----:B------:R-:W4:Y:S02]  /*0b40*/  LDG.E.CONSTANT R84, desc[UR8][R70.64+0x480] ;  /* 0x0004800846547981 */ /* 0x000f24000c1e9900 */
[----:B------:R-:W-:-:S04]  /*0b50*/  FFMA.FTZ R83, R8, R85, R83 ;  /* 0x0000005508537223 */ /* 0x000fc80000010053 */
[----:B------:R-:W-:Y:S02]  /*0b60*/  FFMA.FTZ R68, R68, R9, R83 ;  /* 0x0000000944447223 */ /* 0x000fe40000010053 */
[----:B------:R-:W5:Y:S02]  /*0b70*/  LDG.E.CONSTANT R83, desc[UR8][R70.64+0x500] ;  /* 0x0005000846537981 */ /* 0x000f64000c1e9900 */
[----:B------:R-:W-:Y:S02]  /*0b80*/  FFMA.FTZ R85, R69, R10, R68 ;  /* 0x0000000a45557223 */ /* 0x000fe40000010044 */
[----:B------:R-:W5:Y:S04]  /*0b90*/  LDG.E.CONSTANT R69, desc[UR8][R70.64+0x600] ;  /* 0x0006000846457981 */ /* 0x000f68000c1e9900 */
[----:B------:R-:W5:Y:S01]  /*0ba0*/  LDG.E.CONSTANT R68, desc[UR8][R70.64+0x680] ;  /* 0x0006800846447981 */ /* 0x000f62000c1e9900 */
[----:B---3--:R-:W-:-:S03]  /*0bb0*/  FFMA.FTZ R85, R82, R11, R85 ;  /* 0x0000000b52557223 */ /* 0x008fc60000010055 */
[----:B------:R-:W3:Y:S01]  /*0bc0*/  LDG.E.CONSTANT R82, desc[UR8][R70.64+0x780] ;  /* 0x0007800846527981 */ /* 0x000ee2000c1e9900 */
[----:B--2---:R-:W-:-:S03]  /*0bd0*/  FFMA.FTZ R81, R12, R81, R85 ;  /* 0x000000510c517223 */ /* 0x004fc60000010055 */
[----:B------:R-:W2:Y:S01]  /*0be0*/  LDG.E.CONSTANT R85, desc[UR8][R70.64+0x900] ;  /* 0x0009000846557981 */ /* 0x000ea2000c1e9900 */
[----:B----4-:R-:W-:-:S03]  /*0bf0*/  FFMA.FTZ R84, R84, R13, R81 ;  /* 0x0000000d54547223 */ /* 0x010fc60000010051 */
[----:B------:R-:W4:Y:S01]  /*0c00*/  LDG.E.CONSTANT R81, desc[UR8][R70.64+0x700] ;  /* 0x0007000846517981 */ /* 0x000f22000c1e9900 */
[----:B-----5:R-:W-:-:S03]  /*0c10*/  FFMA.FTZ R83, R83, R14, R84 ;  /* 0x0000000e53537223 */ /* 0x020fc60000010054 */
[----:B------:R-:W5:Y:S01]  /*0c20*/  LDG.E.CONSTANT R84, desc[UR8][R70.64+0x880] ;  /* 0x0008800846547981 */ /* 0x000f62000c1e9900 */
[----:B------:R-:W-:-:S04]  /*0c30*/  FFMA.FTZ R83, R92, R15, R83 ;  /* 0x0000000f5c537223 */ /* 0x000fc80000010053 */
[----:B------:R-:W-:Y:S02]  /*0c40*/  FFMA.FTZ R69, R16, R69, R83 ;  /* 0x0000004510457223 */ /* 0x000fe40000010053 */
[----:B------:R-:W2:Y:S02]  /*0c50*/  LDG.E.CONSTANT R83, desc[UR8][R70.64+0x800] ;  /* 0x0008000846537981 */ /* 0x000ea4000c1e9900 */
[----:B------:R-:W-:Y:S02]  /*0c60*/  FFMA.FTZ R92, R68, R17, R69 ;  /* 0x00000011445c7223 */ /* 0x000fe40000010045 */
[----:B------:R-:W5:Y:S04]  /*0c70*/  LDG.E.CONSTANT R68, desc[UR8][R70.64+0x980] ;  /* 0x0009800846447981 */ /* 0x000f68000c1e9900 */
[----:B------:R-:W5:Y:S01]  /*0c80*/  LDG.E.CONSTANT R69, desc[UR8][R70.64+0xa00] ;  /* 0x000a000846457981 */ /* 0x000f62000c1e9900 */
[----:B----4-:R-:W-:-:S03]  /*0c90*/  FFMA.FTZ R81, R81, R18, R92 ;  /* 0x0000001251517223 */ /* 0x010fc6000001005c */
[----:B------:R-:W4:Y:S01]  /*0ca0*/  LDG.E.CONSTANT R92, desc[UR8][R70.64+0xc80] ;  /* 0x000c8008465c7981 */ /* 0x000f22000c1e9900 */
[----:B---3--:R-:W-:-:S03]  /*0cb0*/  FFMA.FTZ R81, R82, R19, R81 ;  /* 0x0000001352517223 */ /* 0x008fc60000010051 */
[----:B------:R-:W3:Y:S01]  /*0cc0*/  LDG.E.CONSTANT R82, desc[UR8][R70.64+0xa80] ;  /* 0x000a800846527981 */ /* 0x000ee2000c1e9900 */
[----:B--2---:R-:W-:-:S03]  /*0cd0*/  FFMA.FTZ R81, R20, R83, R81 ;  /* 0x0000005314517223 */ /* 0x004fc60000010051 */
[----:B------:R-:W2:Y:S01]  /*0ce0*/  LDG.E.CONSTANT R83, desc[UR8][R70.64+0xc00] ;  /* 0x000c000846537981 */ /* 0x000ea2000c1e9900 */
[----:B-----5:R-:W-:-:S03]  /*0cf0*/  FFMA.FTZ R84, R84, R21, R81 ;  /* 0x0000001554547223 */ /* 0x020fc60000010051 */
[----:B------:R-:W5:Y:S01]  /*0d00*/  LDG.E.CONSTANT R81, desc[UR8][R70.64+0xb00] ;  /* 0x000b000846517981 */ /* 0x000f62000c1e9900 */
[----:B------:R-:W-:-:S03]  /*0d10*/  FFMA.FTZ R85, R85, R22, R84 ;  /* 0x0000001655557223 */ /* 0x000fc60000010054 */
[----:B------:R-:W4:Y:S01]  /*0d20*/  LDG.E.CONSTANT R84, desc[UR8][R70.64+0xb80] ;  /* 0x000b800846547981 */ /* 0x000f22000c1e9900 */
[----:B------:R-:W-:-:S03]  /*0d30*/  FFMA.FTZ R85, R68, R23, R85 ;  /* 0x0000001744557223 */ /* 0x000fc60000010055 */
[----:B------:R-:W2:Y:S01]  /*0d40*/  LDG.E.CONSTANT R68, desc[UR8][R70.64+0xd80] ;  /* 0x000d800846447981 */ /* 0x000ea2000c1e9900 */
[----:B------:R-:W-:-:S03]  /*0d50*/  FFMA.FTZ R85, R24, R69, R85 ;  /* 0x0000004518557223 */ /* 0x000fc60000010055 */
[----:B------:R-:W2:Y:S01]  /*0d60*/  LDG.E.CONSTANT R69, desc[UR8][R70.64+0xd00] ;  /* 0x000d000846457981 */ /* 0x000ea2000c1e9900 */
[----:B---3--:R-:W-:-:S03]  /*0d70*/  FFMA.FTZ R82, R82, R25, R85 ;  /* 0x0000001952527223 */ /* 0x008fc60000010055 */
[----:B------:R-:W3:Y:S01]  /*0d80*/  LDG.E.CONSTANT R85, desc[UR8][R70.64+0x1000] ;  /* 0x0010000846557981 */ /* 0x000ee2000c1e9900 */
[----:B-----5:R-:W-:-:S03]  /*0d90*/  FFMA.FTZ R81, R81, R26, R82 ;  /* 0x0000001a51517223 */ /* 0x020fc60000010052 */
[----:B------:R-:W5:Y:S01]  /*0da0*/  LDG.E.CONSTANT R82, desc[UR8][R70.64+0xe80] ;  /* 0x000e800846527981 */ /* 0x000f62000c1e9900 */
[----:B----4-:R-:W-:-:S03]  /*0db0*/  FFMA.FTZ R81, R84, R27, R81 ;  /* 0x0000001b54517223 */ /* 0x010fc60000010051 */
[----:B------:R-:W4:Y:S01]  /*0dc0*/  LDG.E.CONSTANT R84, desc[UR8][R70.64+0xf80] ;  /* 0x000f800846547981 */ /* 0x000f22000c1e9900 */
[----:B--2---:R-:W-:-:S03]  /*0dd0*/  FFMA.FTZ R81, R28, R83, R81 ;  /* 0x000000531c517223 */ /* 0x004fc60000010051 */
[----:B------:R-:W2:Y:S01]  /*0de0*/  LDG.E.CONSTANT R83, desc[UR8][R70.64+0xf00] ;  /* 0x000f000846537981 */ /* 0x000ea2000c1e9900 */
[----:B------:R-:W-:-:S03]  /*0df0*/  FFMA.FTZ R92, R92, R29, R81 ;  /* 0x0000001d5c5c7223 */ /* 0x000fc60000010051 */
[----:B------:R-:W3:Y:S01]  /*0e00*/  LDG.E.CONSTANT R81, desc[UR8][R70.64+0xe00] ;  /* 0x000e000846517981 */ /* 0x000ee2000c1e9900 */
[----:B------:R-:W-:-:S03]  /*0e10*/  FFMA.FTZ R69, R69, R30, R92 ;  /* 0x0000001e45457223 */ /* 0x000fc6000001005c */
[----:B------:R-:W4:Y:S01]  /*0e20*/  LDG.E.CONSTANT R92, desc[UR8][R70.64+0x1380] ;  /* 0x00138008465c7981 */ /* 0x000f22000c1e9900 */
[----:B------:R-:W-:-:S03]  /*0e30*/  FFMA.FTZ R87, R68, R31, R69 ;  /* 0x0000001f44577223 */ /* 0x000fc60000010045 */
[----:B------:R-:W4:Y:S04]  /*0e40*/  LDG.E.CONSTANT R68, desc[UR8][R70.64+0x1080] ;  /* 0x0010800846447981 */ /* 0x000f28000c1e9900 */
[----:B------:R-:W4:Y:S01]  /*0e50*/  LDG.E.CONSTANT R69, desc[UR8][R70.64+0x1100] ;  /* 0x0011000846457981 */ /* 0x000f22000c1e9900 */
[----:B---3--:R-:W-:-:S04]  /*0e60*/  FFMA.FTZ R81, R32, R81, R87 ;  /* 0x0000005120517223 */ /* 0x008fc80000010057 */
[----:B-----5:R-:W-:Y:S02]  /*0e70*/  FFMA.FTZ R82, R82, R33, R81 ;  /* 0x0000002152527223 */ /* 0x020fe40000010051 */
[----:B------:R-:W3:Y:S02]  /*0e80*/  LDG.E.CONSTANT R81, desc[UR8][R70.64+0x1200] ;  /* 0x0012000846517981 */ /* 0x000ee4000c1e9900 */
[----:B--2---:R-:W-:Y:S02]  /*0e90*/  FFMA.FTZ R83, R83, R34, R82 ;  /* 0x0000002253537223 */ /* 0x004fe40000010052 */
[----:B------:R-:W2:Y:S02]  /*0ea0*/  LDG.E.CONSTANT R82, desc[UR8][R70.64+0x1180] ;  /* 0x0011800846527981 */ /* 0x000ea4000c1e9900 */
        /* <DEDUP_REMOVED lines=8> */
[----:B--2---:R-:W-:-:S03]  /*0f30*/  FFMA.FTZ R85, R82, R39, R85 ;  /* 0x0000002752557223 */ /* 0x004fc60000010055 */
[----:B------:R-:W2:Y:S01]  /*0f40*/  LDG.E.CONSTANT R82, desc[UR8][R70.64+0x1580] ;  /* 0x0015800846527981 */ /* 0x000ea2000c1e9900 */
[----:B---3--:R-:W-:-:S03]  /*0f50*/  FFMA.FTZ R81, R40, R81, R85 ;  /* 0x0000005128517223 */ /* 0x008fc60000010055 */
[----:B------:R-:W3:Y:S01]  /*0f60*/  LDG.E.CONSTANT R85, desc[UR8][R70.64+0x1700] ;  /* 0x0017000846557981 */ /* 0x000ee2000c1e9900 */
[----:B----4-:R-:W-:-:S03]  /*0f70*/  FFMA.FTZ R84, R84, R41, R81 ;  /* 0x0000002954547223 */ /* 0x010fc60000010051 */
[----:B------:R-:W4:Y:S01]  /*0f80*/  LDG.E.CONSTANT R81, desc[UR8][R70.64+0x1500] ;  /* 0x0015000846517981 */ /* 0x000f22000c1e9900 */
[----:B-----5:R-:W-:-:S03]  /*0f90*/  FFMA.FTZ R83, R83, R42, R84 ;  /* 0x0000002a53537223 */ /* 0x020fc60000010054 */
[----:B------:R-:W5:Y:S01]  /*0fa0*/  LDG.E.CONSTANT R84, desc[UR8][R70.64+0x1680] ;  /* 0x0016800846547981 */ /* 0x000f62000c1e9900 */
[----:B------:R-:W-:-:S04]  /*0fb0*/  FFMA.FTZ R83, R92, R43, R83 ;  /* 0x0000002b5c537223 */ /* 0x000fc80000010053 */
[----:B------:R-:W-:Y:S02]  /*0fc0*/  FFMA.FTZ R69, R44, R69, R83 ;  /* 0x000000452c457223 */ /* 0x000fe40000010053 */
[----:B------:R-:W3:Y:S02]  /*0fd0*/  LDG.E.CONSTANT R83, desc[UR8][R70.64+0x1600] ;  /* 0x0016000846537981 */ /* 0x000ee4000c1e9900 */
[----:B------:R-:W-:Y:S02]  /*0fe0*/  FFMA.FTZ R92, R68, R45, R69 ;  /* 0x0000002d445c7223 */ /* 0x000fe40000010045 */
[----:B------:R-:W5:Y:S04]  /*0ff0*/  LDG.E.CONSTANT R68, desc[UR8][R70.64+0x1780] ;  /* 0x0017800846447981 */ /* 0x000f68000c1e9900 */
[----:B------:R-:W5:Y:S01]  /*1000*/  LDG.E.CONSTANT R69, desc[UR8][R70.64+0x1800] ;  /* 0x0018000846457981 */ /* 0x000f62000c1e9900 */
[----:B----4-:R-:W-:-:S03]  /*1010*/  FFMA.FTZ R81, R81, R46, R92 ;  /* 0x0000002e51517223 */ /* 0x010fc6000001005c */
[----:B------:R-:W4:Y:S01]  /*1020*/  LDG.E.CONSTANT R92, desc[UR8][R70.64+0x1a80] ;  /* 0x001a8008465c7981 */ /* 0x000f22000c1e9900 */
[----:B--2---:R-:W-:-:S03]  /*1030*/  FFMA.FTZ R81, R82, R47, R81 ;  /* 0x0000002f52517223 */ /* 0x004fc60000010051 */
[----:B------:R-:W2:Y:S01]  /*1040*/  LDG.E.CONSTANT R82, desc[UR8][R70.64+0x1880] ;  /* 0x0018800846527981 */ /* 0x000ea2000c1e9900 */
[----:B---3--:R-:W-:-:S03]  /*1050*/  FFMA.FTZ R81, R48, R83, R81 ;  /* 0x0000005330517223 */ /* 0x008fc60000010051 */
[----:B------:R-:W3:Y:S01]  /*1060*/  LDG.E.CONSTANT R83, desc[UR8][R70.64+0x1a00] ;  /* 0x001a000846537981 */ /* 0x000ee2000c1e9900 */
[----:B-----5:R-:W-:-:S03]  /*1070*/  FFMA.FTZ R84, R84, R49, R81 ;  /* 0x0000003154547223 */ /* 0x020fc60000010051 */
[----:B------:R-:W5:Y:S01]  /*1080*/  LDG.E.CONSTANT R81, desc[UR8][R70.64+0x1900] ;  /* 0x0019000846517981 */ /* 0x000f62000c1e9900 */
[----:B------:R-:W-:-:S03]  /*1090*/  FFMA.FTZ R85, R85, R50, R84 ;  /* 0x0000003255557223 */ /* 0x000fc60000010054 */
[----:B------:R-:W4:Y:S01]  /*10a0*/  LDG.E.CONSTANT R84, desc[UR8][R70.64+0x1980] ;  /* 0x0019800846547981 */ /* 0x000f22000c1e9900 */
[----:B------:R-:W-:-:S03]  /*10b0*/  FFMA.FTZ R85, R68, R51, R85 ;  /* 0x0000003344557223 */ /* 0x000fc60000010055 */
[----:B------:R-:W3:Y:S01]  /*10c0*/  LDG.E.CONSTANT R68, desc[UR8][R70.64+0x1b80] ;  /* 0x001b800846447981 */ /* 0x000ee2000c1e9900 */
[----:B------:R-:W-:-:S03]  /*10d0*/  FFMA.FTZ R85, R52, R69, R85 ;  /* 0x0000004534557223 */ /* 0x000fc60000010055 */
[----:B------:R-:W3:Y:S01]  /*10e0*/  LDG.E.CONSTANT R69, desc[UR8][R70.64+0x1b00] ;  /* 0x001b000846457981 */ /* 0x000ee2000c1e9900 */
[----:B--2---:R-:W-:-:S03]  /*10f0*/  FFMA.FTZ R82, R82, R53, R85 ;  /* 0x0000003552527223 */ /* 0x004fc60000010055 */
[----:B------:R-:W2:Y:S01]  /*1100*/  LDG.E.CONSTANT R85, desc[UR8][R70.64+0x1d00] ;  /* 0x001d000846557981 */ /* 0x000ea2000c1e9900 */
[----:B-----5:R-:W-:-:S03]  /*1110*/  FFMA.FTZ R81, R81, R54, R82 ;  /* 0x0000003651517223 */ /* 0x020fc60000010052 */
[----:B------:R-:W5:Y:S01]  /*1120*/  LDG.E.CONSTANT R82, desc[UR8][R70.64+0x1f80] ;  /* 0x001f800846527981 */ /* 0x000f62000c1e9900 */
[----:B----4-:R-:W-:-:S03]  /*1130*/  FFMA.FTZ R81, R84, R55, R81 ;  /* 0x0000003754517223 */ /* 0x010fc60000010051 */
[----:B------:R-:W4:Y:S01]  /*1140*/  LDG.E.CONSTANT R84, desc[UR8][R70.64+0x1c80] ;  /* 0x001c800846547981 */ /* 0x000f22000c1e9900 */
[----:B---3--:R-:W-:-:S03]  /*1150*/  FFMA.FTZ R81, R56, R83, R81 ;  /* 0x0000005338517223 */ /* 0x008fc60000010051 */
[----:B------:R-:W3:Y:S01]  /*1160*/  LDG.E.CONSTANT R83, desc[UR8][R70.64+0x1e00] ;  /* 0x001e000846537981 */ /* 0x000ee2000c1e9900 */
[----:B------:R-:W-:-:S03]  /*1170*/  FFMA.FTZ R92, R92, R57, R81 ;  /* 0x000000395c5c7223 */ /* 0x000fc60000010051 */
[----:B------:R-:W2:Y:S01]  /*1180*/  LDG.E.CONSTANT R81, desc[UR8][R70.64+0x1c00] ;  /* 0x001c000846517981 */ /* 0x000ea2000c1e9900 */
[----:B------:R-:W-:-:S03]  /*1190*/  FFMA.FTZ R69, R69, R58, R92 ;  /* 0x0000003a45457223 */ /* 0x000fc6000001005c */
[----:B------:R-:W5:Y:S01]  /*11a0*/  LDG.E.CONSTANT R92, desc[UR8][R70.64+0x1d80] ;  /* 0x001d8008465c7981 */ /* 0x000f62000c1e9900 */
[----:B------:R-:W-:-:S03]  /*11b0*/  FFMA.FTZ R87, R68, R59, R69 ;  /* 0x0000003b44577223 */ /* 0x000fc60000010045 */
[----:B------:R-:W3:Y:S04]  /*11c0*/  LDG.E.CONSTANT R68, desc[UR8][R70.64+0x1e80] ;  /* 0x001e800846447981 */ /* 0x000ee8000c1e9900 */
[----:B------:R-:W3:Y:S01]  /*11d0*/  LDG.E.CONSTANT R69, desc[UR8][R70.64+0x1f00] ;  /* 0x001f000846457981 */ /* 0x000ee2000c1e9900 */
[----:B------:R-:W-:Y:S01]  /*11e0*/  UMOV UR4, 0xffffffff ;  /* 0xffffffff00047882 */ /* 0x000fe20000000000 */
[----:B--2---:R-:W-:-:S04]  /*11f0*/  FFMA.FTZ R81, R60, R81, R87 ;  /* 0x000000513c517223 */ /* 0x004fc80000010057 */
[----:B----4-:R-:W-:-:S04]  /*1200*/  FFMA.FTZ R84, R84, R61, R81 ;  /* 0x0000003d54547223 */ /* 0x010fc80000010051 */
[----:B------:R-:W-:-:S04]  /*1210*/  FFMA.FTZ R85, R85, R62, R84 ;  /* 0x0000003e55557223 */ /* 0x000fc80000010054 */
[----:B-----5:R-:W-:-:S04]  /*1220*/  FFMA.FTZ R85, R92, R63, R85 ;  /* 0x0000003f5c557223 */ /* 0x020fc80000010055 */
[----:B---3--:R-:W-:-:S04]  /*1230*/  FFMA.FTZ R83, R64, R83, R85 ;  /* 0x0000005340537223 */ /* 0x008fc80000010055 */
[----:B------:R-:W-:-:S04]  /*1240*/  FFMA.FTZ R68, R68, R65, R83 ;  /* 0x0000004144447223 */ /* 0x000fc80000010053 */
[----:B------:R-:W-:-:S04]  /*1250*/  FFMA.FTZ R69, R69, R66, R68 ;  /* 0x0000004245457223 */ /* 0x000fc80000010044 */
[----:B------:R-:W-:Y:S01]  /*1260*/  FFMA.FTZ R69, R82, R67, R69 ;  /* 0x0000004352457223 */ /* 0x000fe20000010045 */
[----:B------:R-:W-:Y:S06]  /*1270*/  BRA.DIV UR4, `(.L_x_26057) ;  /* 0x0000003e04607947 */ /* 0x000fec000b800000 */
[----:B------:R-:W0:Y:S02]  /*1280*/  SHFL.BFLY PT, R68, R69, 0x2, 0x1f ;  /* 0x0c401f0045447f89 */ /* 0x000e2400000e0000 */
[----:B0-----:R-:W-:-:S05]  /*1290*/  FADD.FTZ R68, R69, R68 ;  /* 0x0000004445447221 */ /* 0x001fca0000010000 */
[----:B------:R0:W1:Y:S02]  /*12a0*/  SHFL.BFLY PT, R71, R68, 0x1, 0x1f ;  /* 0x0c201f0044477f89 */ /* 0x00006400000e0000 */
.L_x_26096:
[----:B------:R-:W-:Y:S01]  /*12b0*/  VIADD R69, R78, 0x1 ;  /* 0x000000014e457836 */ /* 0x000fe20000000000 */
[----:B------:R-:W-:Y:S01]  /*12c0*/  LOP3.LUT P3, RZ, R75, 0x3, RZ, 0xc0, !PT ;  /* 0x000000034bff7812 */ /* 0x000fe2000786c0ff */
[----:B-1----:R-:W-:Y:S01]  /*12d0*/  FADD.FTZ R71, R68, R71 ;  /* 0x0000004744477221 */ /* 0x002fe20000010000 */
[----:B------:R-:W-:Y:S01]  /*12e0*/  IADD3 R77, PT, PT, R77, 0x4, RZ ;  /* 0x000000044d4d7810 */ /* 0x000fe20007ffe0ff */
[----:B------:R-:W-:Y:S01]  /*12f0*/  VIADD R78, R78, 0x20 ;  /* 0x000000204e4e7836 */ /* 0x000fe20000000000 */
[----:B------:R-:W-:Y:S02]  /*1300*/  I2FP.F32.S32 R69, R69 ;  /* 0x0000004500457245 */ /* 0x000fe40000201400 */
[----:B------:R-:W-:-:S03]  /*1310*/  ISETP.GE.U32.AND P2, PT, R77, R86, PT ;  /* 0x000000564d00720c */ /* 0x000fc60003f46070 */
[----:B------:R-:W-:-:S05]  /*1320*/  FMUL.FTZ R69, R69, R74 ;  /* 0x0000004a45457220 */ /* 0x000fca0000410000 */
[----:B------:R-:W-:Y:S02]  /*1330*/  FSEL R70, R69, RZ, P0 ;  /* 0x000000ff45467208 */ /* 0x000fe40000000000 */
[C---:B------:R-:W-:Y:S02]  /*1340*/  @!P3 IADD3 R69, PT, PT, R79.reuse, -0x1, RZ ;  /* 0xffffffff4f45b810 */ /* 0x040fe40007ffe0ff */
[----:B------:R-:W-:Y:S01]  /*1350*/  IADD3 R79, PT, PT, R79, 0x20, RZ ;  /* 0x000000204f4f7810 */ /* 0x000fe20007ffe0ff */
[----:B------:R-:W-:Y:S01]  /*1360*/  FFMA.FTZ R81, R71, UR16, R70 ;  /* 0x0000001047517c23 */ /* 0x000fe20008010046 */
        /* <DEDUP_REMOVED lines=9> */
.L_x_26056:
[----:B------:R-:W-:Y:S05]  /*1400*/  BSYNC B0 ;  /* 0x0000000000007941 */ /* 0x000fea0003800000 */
.L_x_26055:
[----:B------:R-:W-:-:S03]  /*1410*/  UMOV UR4, 0xffffffff ;  /* 0xffffffff00047882 */ /* 0x000fc60000000000 */
[----:B------:R-:W-:Y:S05]  /*1420*/  BRA.DIV UR4, `(.L_x_26059) ;  /* 0x0000003e043c7947 */ /* 0x000fea000b800000 */
[----:B------:R-:W1:Y:S02]  /*1430*/  SHFL.BFLY PT, R3, R76, 0x10, 0x1f ;  /* 0x0e001f004c037f89 */ /* 0x000e6400000e0000 */
[----:B-1----:R-:W-:-:S05]  /*1440*/  FMNMX.FTZ R3, R3, R76, !PT ;  /* 0x0000004c03037209 */ /* 0x002fca0007810000 */
[----:B------:R-:W1:Y:S02]  /*1450*/  SHFL.BFLY PT, R2, R3, 0x8, 0x1f ;  /* 0x0d001f0003027f89 */ /* 0x000e6400000e0000 */
[----:B-1----:R-:W-:-:S05]  /*1460*/  FMNMX.FTZ R2, R3, R2, !PT ;  /* 0x0000000203027209 */ /* 0x002fca0007810000 */
[----:B------:R1:W2:Y:S02]  /*1470*/  SHFL.BFLY PT, R7, R2, 0x4, 0x1f ;  /* 0x0c801f0002077f89 */ /* 0x0002a400000e0000 */
.L_x_26101:
[----:B------:R-:W3:Y:S01]  /*1480*/  S2R R5, SR_TID.X ;  /* 0x0000000000057919 */ /* 0x000ee20000002100 */
[----:B------:R-:W-:Y:S01]  /*1490*/  MOV R13, 0x400 ;  /* 0x00000400000d7802 */ /* 0x000fe20000000f00 */
[----:B------:R-:W-:Y:S05]  /*14a0*/  WARPSYNC.ALL ;  /* 0x0000000000007948 */ /* 0x000fea0003800000 */
[----:B------:R-:W4:Y:S01]  /*14b0*/  S2R R12, SR_CgaCtaId ;  /* 0x00000000000c7919 */ /* 0x000f220000008800 */
[----:B------:R-:W-:Y:S02]  /*14c0*/  IADD3 R3, PT, PT, R13, 0x400, RZ ;  /* 0x000004000d037810 */ /* 0x000fe40007ffe0ff */
[----:B-12---:R-:W-:-:S02]  /*14d0*/  FMNMX.FTZ R2, R2, R7, !PT ;  /* 0x0000000702027209 */ /* 0x006fc40007810000 */
[----:B---3--:R-:W-:Y:S02]  /*14e0*/  LOP3.LUT P0, R85, R5, 0x1f, RZ, 0xc0, !PT ;  /* 0x0000001f05557812 */ /* 0x008fe4000780c0ff */
[----:B0-----:R-:W-:Y:S02]  /*14f0*/  SHF.R.U32.HI R4, RZ, 0x5, R5 ;  /* 0x00000005ff047819 */ /* 0x001fe40000011605 */
[----:B----4-:R-:W-:-:S04]  /*1500*/  LEA R6, R12, R3, 0x18 ;  /* 0x000000030c067211 */ /* 0x010fc800078ec0ff */
[----:B------:R-:W-:-:S05]  /*1510*/  LEA R3, R4, R6, 0x2 ;  /* 0x0000000604037211 */ /* 0x000fca00078e10ff */
[----:B------:R-:W-:Y:S01]  /*1520*/  @!P0 STS [R3], R2 ;  /* 0x0000000203008388 */ /* 0x000fe20000000800 */
[----:B------:R-:W-:Y:S01]  /*1530*/  BAR.SYNC.DEFER_BLOCKING 0x0 ;  /* 0x0000000000007b1d */ /* 0x000fe20000010000 */
[C---:B------:R-:W-:Y:S01]  /*1540*/  ISETP.GT.U32.AND P1, PT, R85.reuse, 0x3, PT ;  /* 0x000000035500780c */ /* 0x040fe20003f24070 */
[----:B------:R-:W-:Y:S01]  /*1550*/  IMAD R7, R85, 0x4, R6 ;  /* 0x0000000455077824 */ /* 0x000fe200078e0206 */
[----:B------:R-:W-:Y:S01]  /*1560*/  MOV R8, 0xff7fffff ;  /* 0xff7fffff00087802 */ /* 0x000fe20000000f00 */
[----:B------:R-:W-:-:S04]  /*1570*/  IMAD.MOV.U32 R11, RZ, RZ, RZ ;  /* 0x000000ffff0b7224 */ /* 0x000fc800078e00ff */
[----:B------:R-:W0:Y:S01]  /*1580*/  S2UR UR10, SR_CTAID.Z ;  /* 0x00000000000a79c3 */ /* 0x000e220000002700 */
[----:B------:R-:W-:Y:S05]  /*1590*/  BSSY.RECONVERGENT B0, `(.L_x_26060) ;  /* 0x00000ec000007945 */ /* 0x000fea0003800200 */
[----:B------:R-:W1:Y:S01]  /*15a0*/  @!P1 LDS R8, [R7] ;  /* 0x0000000007089984 */ /* 0x000e620000000800 */
[----:B0-----:R-:W-:-:S03]  /*15b0*/  USHF.L.U32 UR11, UR10, 0x9, URZ ;  /* 0x000000090a0b7899 */ /* 0x001fc600080006ff */
[----:B-1----:R-:W0:Y:S02]  /*15c0*/  SHFL.BFLY PT, R9, R8, 0x2, 0x1f ;  /* 0x0c401f0008097f89 */ /* 0x002e2400000e0000 */
        /* <DEDUP_REMOVED lines=25> */
.L_x_26064:
        /* <DEDUP_REMOVED lines=11> */
.L_x_26063:
[----:B------:R-:W-:Y:S05]  /*1810*/  BSYNC.RECONVERGENT B1 ;  /* 0x0000000000017941 */ /* 0x000fea0003800200 */
.L_x_26062:
        /* <DEDUP_REMOVED lines=12> */
.L_x_26067:
        /* <DEDUP_REMOVED lines=100> */
.L_x_26066:
[----:B------:R-:W-:Y:S05]  /*1f20*/  BSYNC.RECONVERGENT B1 ;  /* 0x0000000000017941 */ /* 0x000fea0003800200 */
.L_x_26065:
        /* <DEDUP_REMOVED lines=55> */
.L_x_26069:
[----:B------:R-:W-:Y:S05]  /*22a0*/  BSYNC.RECONVERGENT B1 ;  /* 0x0000000000017941 */ /* 0x000fea0003800200 */
.L_x_26068:
        /* <DEDUP_REMOVED lines=26> */
.L_x_26061:
[----:B------:R-:W-:Y:S05]  /*2450*/  BSYNC.RECONVERGENT B0 ;  /* 0x0000000000007941 */ /* 0x000fea0003800200 */
.L_x_26060:
        /* <DEDUP_REMOVED lines=27> */
[----:B------:R-:W-:Y:S02]  /*2610*/  VIADD R9, R7, -UR11 ;  /* 0x8000000b07097c36 */ /* 0x000fe40008000000 */
[----:B------:R-:W-:Y:S02]  /*2620*/  ISETP.NE.AND P0, PT, R3, 0x180, PT ;  /* 0x000001800300780c */ /* 0x000fe40003f05270 */
[----:B------:R-:W-:Y:S02]  /*2630*/  MOV R3, R5 ;  /* 0x0000000500037202 */ /* 0x000fe40000000f00 */
[----:B------:R-:W-:-:S09]  /*2640*/  ISETP.GE.U32.AND P1, PT, R9, 0x180, PT ;  /* 0x000001800900780c */ /* 0x000fd20003f26070 */
[----:B-1----:R-:W-:Y:S05]  /*2650*/  @!P0 BRA `(.L_x_26073) ;  /* 0x0000000000408947 */ /* 0x002fea0003800000 */
        /* <DEDUP_REMOVED lines=9> */
.L_x_26074:
[----:B------:R-:W2:Y:S01]  /*26f0*/  LDS R0, [R7] ;  /* 0x0000000007007984 */ /* 0x000ea20000000800 */
[----:B------:R-:W-:-:S04]  /*2700*/  IADD3 R9, PT, PT, R9, 0x1, RZ ;  /* 0x0000000109097810 */ /* 0x000fc80007ffe0ff */
[----:B------:R-:W-:Y:S01]  /*2710*/  ISETP.NE.AND P0, PT, R9, RZ, PT ;  /* 0x000000ff0900720c */ /* 0x000fe20003f05270 */
[----:B--2---:R-:W-:-:S05]  /*2720*/  FMUL.FTZ R0, R0, R33 ;  /* 0x0000002100007220 */ /* 0x004fca0000410000 */
[----:B------:R1:W-:Y:S02]  /*2730*/  STS [R7], R0 ;  /* 0x0000000007007388 */ /* 0x0003e40000000800 */
[----:B-1----:R-:W-:-:S05]  /*2740*/  IADD3 R7, PT, PT, R7, 0x200, RZ ;  /* 0x0000020007077810 */ /* 0x002fca0007ffe0ff */
[----:B------:R-:W-:Y:S05]  /*2750*/  @P0 BRA `(.L_x_26074) ;  /* 0xfffffffc00e40947 */ /* 0x000fea000383ffff */
.L_x_26073:
[----:B------:R-:W-:Y:S05]  /*2760*/  BSYNC.RECONVERGENT B1 ;  /* 0x0000000000017941 */ /* 0x000fea0003800200 */
.L_x_26072:
        /* <DEDUP_REMOVED lines=12> */
.L_x_26077:
        /* <DEDUP_REMOVED lines=52> */
.L_x_26076:
[----:B------:R-:W-:Y:S05]  /*2b70*/  BSYNC.RECONVERGENT B1 ;  /* 0x0000000000017941 */ /* 0x000fea0003800200 */
.L_x_26075:
        /* <DEDUP_REMOVED lines=31> */
.L_x_26079:
[----:B------:R-:W-:Y:S05]  /*2d70*/  BSYNC.RECONVERGENT B1 ;  /* 0x0000000000017941 */ /* 0x000fea0003800200 */
.L_x_26078:
        /* <DEDUP_REMOVED lines=14> */
.L_x_26071:
[----:B------:R-:W-:Y:S05]  /*2e60*/  BSYNC.RECONVERGENT B0 ;  /* 0x0000000000007941 */ /* 0x000fea0003800200 */
.L_x_26070:
        /* <DEDUP_REMOVED lines=23> */
.L_x_26081:
[----:B0-----:R-:W-:Y:S05]  /*2fe0*/  BSYNC.RECONVERGENT B0 ;  /* 0x0000000000007941 */ /* 0x001fea0003800200 */
.L_x_26080:
[----:B------:R-:W-:Y:S01]  /*2ff0*/  USHF.L.U32 UR4, UR10, 0x6, URZ ;  /* 0x000000060a047899 */ /* 0x000fe200080006ff */
[----:B------:R-:W-:Y:S01]  /*3000*/  BSSY.RECONVERGENT B0, `(.L_x_26082) ;  /* 0x000013b000007945 */ /* 0x000fe20003800200 */
[----:B------:R-:W-:Y:S02]  /*3010*/  CS2R R82, SRZ ;  /* 0x0000000000527805 */ /* 0x000fe4000001ff00 */
[----:B------:R-:W-:Y:S02]  /*3020*/  CS2R R6, SRZ ;  /* 0x0000000000067805 */ /* 0x000fe4000001ff00 */
[----:B------:R-:W-:Y:S02]  /*3030*/  CS2R R8, SRZ ;  /* 0x0000000000087805 */ /* 0x000fe4000001ff00 */
[----:B------:R-:W-:Y:S02]  /*3040*/  CS2R R10, SRZ ;  /* 0x00000000000a7805 */ /* 0x000fe4000001ff00 */
[----:B------:R-:W-:-:S02]  /*3050*/  LOP3.LUT R15, R4, UR4, RZ, 0xfc, !PT ;  /* 0x00000004040f7c12 */ /* 0x000fc4000f8efcff */
[----:B------:R-:W-:Y:S02]  /*3060*/  CS2R R68, SRZ ;  /* 0x0000000000447805 */ /* 0x000fe4000001ff00 */
[----:B------:R-:W-:Y:S02]  /*3070*/  CS2R R70, SRZ ;  /* 0x0000000000467805 */ /* 0x000fe4000001ff00 */
[----:B------:R-:W-:Y:S02]  /*3080*/  CS2R R72, SRZ ;  /* 0x0000000000487805 */ /* 0x000fe4000001ff00 */
[----:B------:R-:W-:Y:S01]  /*3090*/  ISETP.GE.U32.AND P0, PT, R15, R86, PT ;  /* 0x000000560f00720c */ /* 0x000fe20003f06070 */
[----:B------:R-:W0:Y:S01]  /*30a0*/  LDCU.64 UR4, c[0x0][0x3a8] ;  /* 0x00007500ff0477ac */ /* 0x000e220008000a00 */
[----:B-----5:R-:W-:-:S11]  /*30b0*/  MOV R74, RZ ;  /* 0x000000ff004a7202 */ /* 0x020fd60000000f00 */
[----:B------:R-:W-:Y:S05]  /*30c0*/  @P0 BRA `(.L_x_26083) ;  /* 0x0000001000b80947 */ /* 0x000fea0003800000 */
[----:B------:R-:W1:Y:S01]  /*30d0*/  LDCU UR6, c[0x0][0x3c8] ;  /* 0x00007900ff0677ac */ /* 0x000e620008000800 */
[----:B------:R-:W-:Y:S01]  /*30e0*/  IMAD.WIDE.U32 R6, R15, 0x4, RZ ;  /* 0x000000040f067825 */ /* 0x000fe200078e00ff */
[----:B------:R-:W-:-:S03]  /*30f0*/  SHF.L.U32 R81, R5, 0x2, RZ ;  /* 0x0000000205517819 */ /* 0x000fc600000006ff */
[----:B------:R-:W-:Y:S01]  /*3100*/  HFMA2 R84, -RZ, RZ, 0, 0 ;  /* 0x00000000ff547431 */ /* 0x000fe200000001ff */
[----:B------:R-:W5:Y:S01]  /*3110*/  LDCU.64 UR14, c[0x0][0x3b8] ;  /* 0x00007700ff0e77ac */ /* 0x000f620008000a00 */
[----:B------:R-:W-:Y:S01]  /*3120*/  IADD3 R13, PT, PT, R13, 0x420, RZ ;  /* 0x000004200d0d7810 */ /* 0x000fe20007ffe0ff */
[----:B------:R-:W-:Y:S01]  /*3130*/  VIADD R80, R15, 0x1 ;  /* 0x000000010f507836 */ /* 0x000fe20000000000 */
[----:B------:R-:W-:Y:S02]  /*3140*/  IADD3 R8, PT, PT, R88, 0x7, RZ ;  /* 0x0000000758087810 */ /* 0x000fe40007ffe0ff */
[----:B------:R-:W-:Y:S02]  /*3150*/  CS2R R82, SRZ ;  /* 0x0000000000527805 */ /* 0x000fe4000001ff00 */
[----:B------:R-:W-:Y:S02]  /*3160*/  LEA R10, R4, UR11, 0x3 ;  /* 0x0000000b040a7c11 */ /* 0x000fe4000f8e18ff */
[----:B------:R-:W-:-:S02]  /*3170*/  CS2R R68, SRZ ;  /* 0x0000000000447805 */ /* 0x000fc4000001ff00 */
[----:B------:R-:W-:Y:S02]  /*3180*/  LOP3.LUT R75, R81, 0x4, RZ, 0xc0, !PT ;  /* 0x00000004514b7812 */ /* 0x000fe400078ec0ff */
[----:B------:R-:W-:Y:S02]  /*3190*/  CS2R R70, SRZ ;  /* 0x0000000000467805 */ /* 0x000fe4000001ff00 */
[----:B------:R-:W-:Y:S02]  /*31a0*/  LEA R12, R12, R13, 0x18 ;  /* 0x0000000d0c0c7211 */ /* 0x000fe400078ec0ff */
[----:B------:R-:W-:Y:S02]  /*31b0*/  CS2R R72, SRZ ;  /* 0x0000000000487805 */ /* 0x000fe4000001ff00 */
[----:B------:R-:W-:Y:S02]  /*31c0*/  SHF.R.U32.HI R8, RZ, 0x3, R8 ;  /* 0x00000003ff087819 */ /* 0x000fe40000011608 */
[----:B------:R-:W-:Y:S01]  /*31d0*/  IADD3 R75, PT, PT, R10, 0x1, R75 ;  /* 0x000000010a4b7810 */ /* 0x000fe20007ffe04b */
[----:B-1----:R-:W-:Y:S01]  /*31e0*/  IMAD R9, R3, UR6, RZ ;  /* 0x0000000603097c24 */ /* 0x002fe2000f8e02ff */
[----:B------:R-:W1:Y:S01]  /*31f0*/  LDCU UR6, c[0x0][0x3e0] ;  /* 0x00007c00ff0677ac */ /* 0x000e620008000800 */
[----:B------:R-:W-:-:S02]  /*3200*/  IADD3 R78, PT, PT, -R8, R15, RZ ;  /* 0x0000000f084e7210 */ /* 0x000fc40007ffe1ff */
[----:B------:R-:W-:Y:S01]  /*3210*/  CS2R R10, SRZ ;  /* 0x00000000000a7805 */ /* 0x000fe2000001ff00 */
[----:B------:R-:W-:Y:S01]  /*3220*/  IMAD.WIDE R6, R9, 0x4, R6 ;  /* 0x0000000409067825 */ /* 0x000fe200078e0206 */
[----:B------:R-:W-:Y:S02]  /*3230*/  MOV R74, RZ ;  /* 0x000000ff004a7202 */ /* 0x000fe40000000f00 */
[----:B------:R-:W-:Y:S01]  /*3240*/  LOP3.LUT R81, R81, 0x7c, RZ, 0xc0, !PT ;  /* 0x0000007c51517812 */ /* 0x000fe200078ec0ff */
[----:B------:R-:W-:Y:S01]  /*3250*/  IMAD.SHL.U32 R9, R5, 0x10, RZ ;  /* 0x0000001005097824 */ /* 0x000fe200078e00ff */
[----:B-----5:R-:W-:-:S04]  /*3260*/  IADD3 R76, P0, PT, R6, UR14, RZ ;  /* 0x0000000e064c7c10 */ /* 0x020fc8000ff1e0ff */
[----:B------:R-:W-:Y:S02]  /*3270*/  LOP3.LUT R9, R9, 0x10, RZ, 0xe2, !PT ;  /* 0x0000001009097812 */ /* 0x000fe400078ee2ff */
[----:B------:R-:W-:Y:S02]  /*3280*/  IADD3.X R79, PT, PT, R7, UR15, RZ, P0, !PT ;  /* 0x0000000f074f7c10 */ /* 0x000fe400087fe4ff */
[----:B------:R-:W-:Y:S01]  /*3290*/  CS2R R6, SRZ ;  /* 0x0000000000067805 */ /* 0x000fe2000001ff00 */
[----:B------:R-:W-:Y:S02]  /*32a0*/  IMAD R9, R4, 0x20, R9 ;  /* 0x0000002004097824 */ /* 0x000fe400078e0209 */
[----:B-1----:R-:W-:-:S03]  /*32b0*/  IMAD R90, R90, UR6, RZ ;  /* 0x000000065a5a7c24 */ /* 0x002fc6000f8e02ff */
[----:B------:R-:W-:Y:S02]  /*32c0*/  IADD3 R77, PT, PT, R12, R9, RZ ;  /* 0x000000090c4d7210 */ /* 0x000fe40007ffe0ff */
[----:B------:R-:W-:Y:S02]  /*32d0*/  CS2R R8, SRZ ;  /* 0x0000000000087805 */ /* 0x000fe4000001ff00 */
[----:B------:R-:W-:-:S07]  /*32e0*/  SHF.R.S32.HI R91, RZ, 0x1f, R90 ;  /* 0x0000001fff5b7819 */ /* 0x000fce000001145a */
.L_x_26084:
[----:B------:R-:W-:Y:S01]  /*32f0*/  IMAD.MOV.U32 R20, RZ, RZ, R76 ;  /* 0x000000ffff147224 */ /* 0x000fe200078e004c */
[----:B------:R-:W-:Y:S01]  /*3300*/  MOV R21, R79 ;  /* 0x0000004f00157202 */ /* 0x000fe20000000f00 */
[----:B------:R-:W1:Y:S04]  /*3310*/  LDS.128 R40, [R77] ;  /* 0x000000004d287984 */ /* 0x000e680000000c00 */
[----:B------:R-:W5:Y:S01]  /*3320*/  LDG.E.CONSTANT R13, desc[UR8][R20.64] ;  /* 0x00000008140d7981 */ /* 0x000f62000c1e9900 */
[----:B------:R-:W-:Y:S01]  /*3330*/  ISETP.NE.AND P2, PT, R78, -0x1, PT ;  /* 0xffffffff4e00780c */ /* 0x000fe20003f45270 */
[----:B-----5:R-:W-:-:S03]  /*3340*/  IMAD.WIDE R12, R13, UR13, R90 ;  /* 0x0000000d0d0c7c25 */ /* 0x020fc6000f8e025a */
[----:B------:R-:W-:-:S04]  /*3350*/  IADD3 R12, P0, PT, R81, R12, RZ ;  /* 0x0000000c510c7210 */ /* 0x000fc80007f1e0ff */
[----:B------:R-:W-:Y:S02]  /*3360*/  IADD3.X R13, PT, PT, RZ, R13, RZ, P0, !PT ;  /* 0x0000000dff0d7210 */ /* 0x000fe400007fe4ff */
[----:B0-----:R-:W-:-:S04]  /*3370*/  LEA R66, P0, R12, UR4, 0x2 ;  /* 0x000000040c427c11 */ /* 0x001fc8000f8010ff */
[----:B------:R-:W-:-:S05]  /*3380*/  LEA.HI.X R67, R12, UR5, R13, 0x2, P0 ;  /* 0x000000050c437c11 */ /* 0x000fca00080f140d */
[----:B------:R-:W5:Y:S04]  /*3390*/  LDG.E.128.CONSTANT R48, desc[UR8][R66.64] ;  /* 0x0000000842307981 */ /* 0x000f68000c1e9d00 */
[----:B------:R-:W3:Y:S04]  /*33a0*/  LDG.E.128.CONSTANT R52, desc[UR8][R66.64+0x200] ;  /* 0x0002000842347981 */ /* 0x000ee8000c1e9d00 */
[----:B------:R-:W4:Y:S04]  /*33b0*/  LDG.E.128.CONSTANT R56, desc[UR8][R66.64+0x400] ;  /* 0x0004000842387981 */ /* 0x000f28000c1e9d00 */
[----:B------:R-:W4:Y:S04]  /*33c0*/  LDG.E.128.CONSTANT R12, desc[UR8][R66.64+0x600] ;  /* 0x00060008420c7981 */ /* 0x000f28000c1e9d00 */
[----:B------:R-:W4:Y:S04]  /*33d0*/  LDG.E.128.CONSTANT R16, desc[UR8][R66.64+0x800] ;  /* 0x0008000842107981 */ /* 0x000f28000c1e9d00 */
[----:B------:R-:W4:Y:S04]  /*33e0*/  LDG.E.128.CONSTANT R20, desc[UR8][R66.64+0xa00] ;  /* 0x000a000842147981 */ /* 0x000f28000c1e9d00 */
[----:B------:R-:W4:Y:S04]  /*33f0*/  LDG.E.128.CONSTANT R24, desc[UR8][R66.64+0xc00] ;  /* 0x000c000842187981 */ /* 0x000f28000c1e9d00 */
[----:B------:R-:W4:Y:S04]  /*3400*/  LDG.E.128.CONSTANT R28, desc[UR8][R66.64+0xe00] ;  /* 0x000e0008421c7981 */ /* 0x000f28000c1e9d00 */
[----:B--2---:R-:W2:Y:S04]  /*3410*/  LDG.E.128.CONSTANT R32, desc[UR8][R66.64+0x1000] ;  /* 0x0010000842207981 */ /* 0x004ea8000c1e9d00 */
[----:B------:R-:W2:Y:S01]  /*3420*/  LDG.E.128.CONSTANT R36, desc[UR8][R66.64+0x1200] ;  /* 0x0012000842247981 */ /* 0x000ea2000c1e9d00 */
[C---:B------:R-:W-:Y:S01]  /*3430*/  @!P2 VIADD R45, R75.reuse, 0x2 ;  /* 0x000000024b2da836 */ /* 0x040fe20000000000 */
[C---:B------:R-:W-:Y:S01]  /*3440*/  IADD3 R65, PT, PT, R75.reuse, -0x1, RZ ;  /* 0xffffffff4b417810 */ /* 0x040fe20007ffe0ff */
[C---:B------:R-:W-:Y:S01]  /*3450*/  @!P2 VIADD R47, R75.reuse, 0x2 ;  /* 0x000000024b2fa836 */ /* 0x040fe20000000000 */
[----:B------:R-:W-:-:S02]  /*3460*/  @!P2 IADD3 R61, PT, PT, R75, 0x1, RZ ;  /* 0x000000014b3da810 */ /* 0x000fc40007ffe0ff */
[-C--:B------:R-:W-:Y:S02]  /*3470*/  @!P2 ISETP.GE.AND P6, PT, R45, R88.reuse, PT ;  /* 0x000000582d00a20c */ /* 0x080fe40003fc6270 */
[----:B------:R-:W-:Y:S02]  /*3480*/  @!P2 IADD3 R45, PT, PT, R75, 0x1, RZ ;  /* 0x000000014b2da810 */ /* 0x000fe40007ffe0ff */
[-C--:B------:R-:W-:Y:S02]  /*3490*/  @!P2 ISETP.GE.AND P3, PT, R47, R88.reuse, PT ;  /* 0x000000582f00a20c */ /* 0x080fe40003f66270 */
[-C--:B------:R-:W-:Y:S01]  /*34a0*/  @!P2 ISETP.GE.AND P4, PT, R45, R88.reuse, PT ;  /* 0x000000582d00a20c */ /* 0x080fe20003f86270 */
[----:B------:R-:W-:Y:S01]  /*34b0*/  @!P2 VIADD R45, R75, 0x2 ;  /* 0x000000024b2da836 */ /* 0x000fe20000000000 */
[----:B------:R-:W-:Y:S02]  /*34c0*/  @!P2 ISETP.GE.AND P1, PT, R65, R88, PT ;  /* 0x000000584100a20c */ /* 0x000fe40003f26270 */
[----:B------:R-:W-:-:S02]  /*34d0*/  @!P2 IADD3 R47, PT, PT, R75, 0x1, RZ ;  /* 0x000000014b2fa810 */ /* 0x000fc40007ffe0ff */
[-C--:B------:R-:W-:Y:S02]  /*34e0*/  @!P2 ISETP.GE.AND P5, PT, R75, R88.reuse, PT ;  /* 0x000000584b00a20c */ /* 0x080fe40003fa6270 */
[-C--:B------:R-:W-:Y:S02]  /*34f0*/  @!P2 ISETP.GE.AND P0, PT, R61, R88.reuse, PT ;  /* 0x000000583d00a20c */ /* 0x080fe40003f06270 */
[----:B-----5:R-:W-:Y:S02]  /*3500*/  @!P2 FSEL R48, R48, RZ, !P1 ;  /* 0x000000ff3030a208 */ /* 0x020fe40004800000 */
[----:B------:R-:W-:Y:S02]  /*3510*/  @!P2 FSEL R51, R51, RZ, !P6 ;  /* 0x000000ff3333a208 */ /* 0x000fe40007000000 */
[-C--:B------:R-:W-:Y:S02]  /*3520*/  @!P2 ISETP.GE.AND P1, PT, R47, R88.reuse, PT ;  /* 0x000000582f00a20c */ /* 0x080fe40003f26270 */
[----:B------:R-:W-:-:S02]  /*3530*/  @!P2 ISETP.GE.AND P6, PT, R45, R88, PT ;  /* 0x000000582d00a20c */ /* 0x000fc40003fc6270 */
[----:B------:R-:W-:Y:S02]  /*3540*/  @!P2 FSEL R49, R49, RZ, !P5 ;  /* 0x000000ff3131a208 */ /* 0x000fe40006800000 */
[----:B------:R-:W-:Y:S02]  /*3550*/  @!P2 FSEL R50, R50, RZ, !P4 ;  /* 0x000000ff3232a208 */ /* 0x000fe40006000000 */
[----:B---3--:R-:W-:Y:S01]  /*3560*/  @!P2 FSEL R54, R54, RZ, !P0 ;  /* 0x000000ff3636a208 */ /* 0x008fe20004000000 */
[----:B-1----:R-:W-:Y:S01]  /*3570*/  FMUL.FTZ R49, R41, R49 ;  /* 0x0000003129317220 */ /* 0x002fe20000410000 */
[----:B------:R-:W-:Y:S02]  /*3580*/  @!P2 FSEL R55, R55, RZ, !P3 ;  /* 0x000000ff3737a208 */ /* 0x000fe40005800000 */
[----:B----4-:R-:W-:Y:S01]  /*3590*/  @!P2 FSEL R58, R58, RZ, !P1 ;  /* 0x000000ff3a3aa208 */ /* 0x010fe20004800000 */
[----:B------:R-:W-:Y:S01]  /*35a0*/  FFMA.FTZ R49, R40, R48, R49 ;  /* 0x0000003028317223 */ /* 0x000fe20000010031 */
[----:B------:R-:W-:-:S02]  /*35b0*/  @!P2 FSEL R59, R59, RZ, !P6 ;  /* 0x000000ff3b3ba208 */ /* 0x000fc40007000000 */
[----:B------:R-:W-:Y:S01]  /*35c0*/  @!P2 ISETP.GE.AND P5, PT, R65, R88, PT ;  /* 0x000000584100a20c */ /* 0x000fe20003fa6270 */
[----:B------:R-:W-:Y:S01]  /*35d0*/  FFMA.FTZ R50, R42, R50, R49 ;  /* 0x000000322a327223 */ /* 0x000fe20000010031 */
        /* <DEDUP_REMOVED lines=15> */
[-C--:B------:R-:W-:Y:S02]  /*36d0*/  @!P2 ISETP.GE.AND P1, PT, R47, R88.reuse, PT ;  /* 0x000000582f00a20c */ /* 0x080fe40003f26270 */
[----:B------:R-:W-:-:S02]  /*36e0*/  @!P2 ISETP.GE.AND P6, PT, R45, R88, PT ;  /* 0x000000582d00a20c */ /* 0x000fc40003fc6270 */
[----:B------:R-:W3:Y:S01]  /*36f0*/  LDG.E.128.CONSTANT R44, desc[UR8][R66.64+0x1400] ;  /* 0x00140008422c7981 */ /* 0x000ee2000c1e9d00 */
[----:B------:R-:W-:Y:S02]  /*3700*/  @!P2 FSEL R15, R15, RZ, !P4 ;  /* 0x000000ff0f0fa208 */ /* 0x000fe40006000000 */
[CC--:B------:R-:W-:Y:S02]  /*3710*/  @!P2 ISETP.GE.AND P4, PT, R75.reuse, R88.reuse, PT ;  /* 0x000000584b00a20c */ /* 0x0c0fe40003f86270 */
[----:B------:R-:W-:Y:S02]  /*3720*/  @!P2 IADD3 R49, PT, PT, R75, 0x2, RZ ;  /* 0x000000024b31a810 */ /* 0x000fe40007ffe0ff */
[----:B------:R-:W-:Y:S01]  /*3730*/  @!P2 FSEL R17, R17, RZ, !P4 ;  /* 0x000000ff1111a208 */ /* 0x000fe20006000000 */
[----:B------:R-:W-:Y:S01]  /*3740*/  FFMA.FTZ R51, R43, R51, R50 ;  /* 0x000000332b337223 */ /* 0x000fe20000010032 */
[----:B------:R-:W-:Y:S02]  /*3750*/  @!P2 ISETP.GE.AND P4, PT, R49, R88, PT ;  /* 0x000000583100a20c */ /* 0x000fe40003f86270 */
[----:B------:R-:W-:Y:S01]  /*3760*/  @!P2 IADD3 R49, PT, PT, R75, 0x1, RZ ;  /* 0x000000014b31a810 */ /* 0x000fe20007ffe0ff */
[----:B------:R-:W-:Y:S01]  /*3770*/  FADD.FTZ R84, R51, R84 ;  /* 0x0000005433547221 */ /* 0x000fe20000010000 */
[----:B------:R-:W-:-:S02]  /*3780*/  @!P2 FSEL R19, R19, RZ, !P3 ;  /* 0x000000ff1313a208 */ /* 0x000fc40005800000 */
[----:B------:R-:W-:Y:S02]  /*3790*/  @!P2 ISETP.GE.AND P3, PT, R49, R88, PT ;  /* 0x000000583100a20c */ /* 0x000fe40003f66270 */
[----:B------:R-:W4:Y:S01]  /*37a0*/  LDG.E.128.CONSTANT R48, desc[UR8][R66.64+0x1600] ;  /* 0x0016000842307981 */ /* 0x000f22000c1e9d00 */
[C---:B------:R-:W-:Y:S01]  /*37b0*/  FMUL.FTZ R53, R41.reuse, R53 ;  /* 0x0000003529357220 */ /* 0x040fe20000410000 */
[----:B------:R-:W-:Y:S01]  /*37c0*/  FMUL.FTZ R57, R41, R57 ;  /* 0x0000003929397220 */ /* 0x000fe20000410000 */
[----:B------:R-:W-:Y:S02]  /*37d0*/  @!P2 FSEL R14, R14, RZ, !P5 ;  /* 0x000000ff0e0ea208 */ /* 0x000fe40006800000 */
[----:B------:R-:W-:Y:S01]  /*37e0*/  FFMA.FTZ R53, R40, R52, R53 ;  /* 0x0000003428357223 */ /* 0x000fe20000010035 */
[----:B------:R-:W-:-:S03]  /*37f0*/  @!P2 ISETP.GE.AND P5, PT, R65, R88, PT ;  /* 0x000000584100a20c */ /* 0x000fc60003fa6270 */
[----:B------:R-:W-:Y:S01]  /*3800*/  FFMA.FTZ R54, R42, R54, R53 ;  /* 0x000000362a367223 */ /* 0x000fe20000010035 */
[----:B------:R-:W-:Y:S01]  /*3810*/  @!P2 FSEL R18, R18, RZ, !P0 ;  /* 0x000000ff1212a208 */ /* 0x000fe20004000000 */
[----:B------:R-:W-:Y:S01]  /*3820*/  FFMA.FTZ R57, R40, R56, R57 ;  /* 0x0000003828397223 */ /* 0x000fe20000010039 */
[-C--:B------:R-:W-:Y:S01]  /*3830*/  @!P2 ISETP.GE.AND P0, PT, R65, R88.reuse, PT ;  /* 0x000000584100a20c */ /* 0x080fe20003f06270 */
[----:B------:R-:W-:Y:S01]  /*3840*/  FFMA.FTZ R56, R43, R55, R54 ;  /* 0x000000372b387223 */ /* 0x000fe20000010036 */
[----:B------:R-:W-:Y:S01]  /*3850*/  @!P2 FSEL R23, R23, RZ, !P6 ;  /* 0x000000ff1717a208 */ /* 0x000fe20007000000 */
[----:B------:R-:W5:Y:S01]  /*3860*/  LDG.E.128.CONSTANT R52, desc[UR8][R66.64+0x1800] ;  /* 0x0018000842347981 */ /* 0x000f62000c1e9d00 */
[-C--:B------:R-:W-:Y:S02]  /*3870*/  @!P2 ISETP.GE.AND P6, PT, R65, R88.reuse, PT ;  /* 0x000000584100a20c */ /* 0x080fe40003fc6270 */
[----:B------:R-:W-:Y:S02]  /*3880*/  @!P2 FSEL R16, R16, RZ, !P5 ;  /* 0x000000ff1010a208 */ /* 0x000fe40006800000 */
[----:B------:R-:W-:Y:S01]  /*3890*/  @!P2 ISETP.GE.AND P5, PT, R61, R88, PT ;  /* 0x000000583d00a20c */ /* 0x000fe20003fa6270 */
[C---:B------:R-:W-:Y:S01]  /*38a0*/  @!P2 VIADD R61, R75.reuse, 0x2 ;  /* 0x000000024b3da836 */ /* 0x040fe20000000000 */
[----:B------:R-:W-:Y:S01]  /*38b0*/  @!P2 FSEL R20, R20, RZ, !P0 ;  /* 0x000000ff1414a208 */ /* 0x000fe20004000000 */
[----:B------:R-:W-:Y:S01]  /*38c0*/  FFMA.FTZ R58, R42, R58, R57 ;  /* 0x0000003a2a3a7223 */ /* 0x000fe20000010039 */
[----:B------:R-:W-:-:S02]  /*38d0*/  @!P2 ISETP.GE.AND P0, PT, R75, R88, PT ;  /* 0x000000584b00a20c */ /* 0x000fc40003f06270 */
[----:B------:R-:W-:Y:S02]  /*38e0*/  @!P2 FSEL R24, R24, RZ, !P6 ;  /* 0x000000ff1818a208 */ /* 0x000fe40007000000 */
[CC--:B------:R-:W-:Y:S02]  /*38f0*/  @!P2 ISETP.GE.AND P6, PT, R75.reuse, R88.reuse, PT ;  /* 0x000000584b00a20c */ /* 0x0c0fe40003fc6270 */
[----:B------:R-:W-:Y:S02]  /*3900*/  @!P2 IADD3 R57, PT, PT, R75, 0x2, RZ ;  /* 0x000000024b39a810 */ /* 0x000fe40007ffe0ff */
[----:B------:R-:W-:Y:S02]  /*3910*/  @!P2 FSEL R21, R21, RZ, !P0 ;  /* 0x000000ff1515a208 */ /* 0x000fe40004000000 */
[----:B------:R-:W-:Y:S02]  /*3920*/  @!P2 FSEL R27, R27, RZ, !P4 ;  /* 0x000000ff1b1ba208 */ /* 0x000fe40006000000 */
[----:B------:R-:W-:-:S02]  /*3930*/  @!P2 ISETP.GE.AND P0, PT, R61, R88, PT ;  /* 0x000000583d00a20c */ /* 0x000fc40003f06270 */
[----:B------:R-:W-:Y:S02]  /*3940*/  @!P2 FSEL R25, R25, RZ, !P6 ;  /* 0x000000ff1919a208 */ /* 0x000fe40007000000 */
[-C--:B------:R-:W-:Y:S02]  /*3950*/  @!P2 ISETP.GE.AND P4, PT, R65, R88.reuse, PT ;  /* 0x000000584100a20c */ /* 0x080fe40003f86270 */
[----:B------:R-:W-:Y:S02]  /*3960*/  @!P2 IADD3 R61, PT, PT, R75, 0x1, RZ ;  /* 0x000000014b3da810 */ /* 0x000fe40007ffe0ff */
[----:B------:R-:W-:Y:S01]  /*3970*/  @!P2 ISETP.GE.AND P6, PT, R57, R88, PT ;  /* 0x000000583900a20c */ /* 0x000fe20003fc6270 */
[----:B------:R-:W-:Y:S01]  /*3980*/  @!P2 VIADD R57, R75, 0x1 ;  /* 0x000000014b39a836 */ /* 0x000fe20000000000 */
[----:B------:R-:W-:Y:S02]  /*3990*/  @!P2 FSEL R22, R22, RZ, !P1 ;  /* 0x000000ff1616a208 */ /* 0x000fe40004800000 */
[----:B------:R-:W-:-:S02]  /*39a0*/  @!P2 FSEL R28, R28, RZ, !P4 ;  /* 0x000000ff1c1ca208 */ /* 0x000fc40006000000 */
[----:B------:R-:W-:Y:S02]  /*39b0*/  @!P2 FSEL R30, R30, RZ, !P3 ;  /* 0x000000ff1e1ea208 */ /* 0x000fe40005800000 */
[----:B------:R-:W-:Y:S02]  /*39c0*/  @!P2 FSEL R31, R31, RZ, !P0 ;  /* 0x000000ff1f1fa208 */ /* 0x000fe40004000000 */
[-C--:B------:R-:W-:Y:S02]  /*39d0*/  @!P2 ISETP.GE.AND P1, PT, R61, R88.reuse, PT ;  /* 0x000000583d00a20c */ /* 0x080fe40003f26270 */
[-C--:B------:R-:W-:Y:S02]  /*39e0*/  @!P2 ISETP.GE.AND P4, PT, R75, R88.reuse, PT ;  /* 0x000000584b00a20c */ /* 0x080fe40003f86270 */
[-C--:B------:R-:W-:Y:S02]  /*39f0*/  @!P2 ISETP.GE.AND P3, PT, R65, R88.reuse, PT ;  /* 0x000000584100a20c */ /* 0x080fe40003f66270 */
[----:B------:R-:W-:Y:S01]  /*3a00*/  @!P2 ISETP.GE.AND P0, PT, R75, R88, PT ;  /* 0x000000584b00a20c */ /* 0x000fe20003f06270 */
[----:B------:R-:W-:Y:S01]  /*3a10*/  FADD.FTZ R83, R56, R83 ;  /* 0x0000005338537221 */ /* 0x000fe20000010000 */
[----:B------:R-:W-:Y:S01]  /*3a20*/  @!P2 FSEL R26, R26, RZ, !P5 ;  /* 0x000000ff1a1aa208 */ /* 0x000fe20006800000 */
[----:B------:R-:W-:Y:S01]  /*3a30*/  FFMA.FTZ R87, R43, R59, R58 ;  /* 0x0000003b2b577223 */ /* 0x000fe2000001003a */
[----:B------:R-:W-:-:S02]  /*3a40*/  @!P2 IADD3 R61, PT, PT, R75, 0x2, RZ ;  /* 0x000000024b3da810 */ /* 0x000fc40007ffe0ff */
[-C--:B------:R-:W-:Y:S02]  /*3a50*/  @!P2 ISETP.GE.AND P5, PT, R57, R88.reuse, PT ;  /* 0x000000583900a20c */ /* 0x080fe40003fa6270 */
[----:B------:R-:W5:Y:S01]  /*3a60*/  LDG.E.128.CONSTANT R56, desc[UR8][R66.64+0x1a00] ;  /* 0x001a000842387981 */ /* 0x000f62000c1e9d00 */
[----:B------:R-:W-:Y:S02]  /*3a70*/  @!P2 FSEL R29, R29, RZ, !P4 ;  /* 0x000000ff1d1da208 */ /* 0x000fe40006000000 */
[----:B--2---:R-:W-:Y:S02]  /*3a80*/  @!P2 FSEL R32, R32, RZ, !P3 ;  /* 0x000000ff2020a208 */ /* 0x004fe40005800000 */
[----:B------:R-:W-:Y:S02]  /*3a90*/  @!P2 FSEL R33, R33, RZ, !P0 ;  /* 0x000000ff2121a208 */ /* 0x000fe40004000000 */
[-C--:B------:R-:W-:Y:S02]  /*3aa0*/  @!P2 ISETP.GE.AND P4, PT, R61, R88.reuse, PT ;  /* 0x000000583d00a20c */ /* 0x080fe40003f86270 */
[-C--:B------:R-:W-:Y:S01]  /*3ab0*/  @!P2 ISETP.GE.AND P3, PT, R65, R88.reuse, PT ;  /* 0x000000584100a20c */ /* 0x080fe20003f66270 */
[----:B------:R-:W2:Y:S01]  /*3ac0*/  LDG.E.128.CONSTANT R60, desc[UR8][R66.64+0x1c00] ;  /* 0x001c0008423c7981 */ /* 0x000ea2000c1e9d00 */
[----:B------:R-:W-:-:S02]  /*3ad0*/  @!P2 ISETP.GE.AND P0, PT, R75, R88, PT ;  /* 0x000000584b00a20c */ /* 0x000fc40003f06270 */
[----:B------:R-:W-:Y:S02]  /*3ae0*/  @!P2 FSEL R34, R34, RZ, !P1 ;  /* 0x000000ff2222a208 */ /* 0x000fe40004800000 */
[----:B------:R-:W-:Y:S02]  /*3af0*/  @!P2 FSEL R35, R35, RZ, !P6 ;  /* 0x000000ff2323a208 */ /* 0x000fe40007000000 */
[----:B------:R-:W-:Y:S02]  /*3b00*/  @!P2 FSEL R36, R36, RZ, !P3 ;  /* 0x000000ff2424a208 */ /* 0x000fe40005800000 */
[----:B------:R-:W-:Y:S02]  /*3b10*/  @!P2 FSEL R37, R37, RZ, !P0 ;  /* 0x000000ff2525a208 */ /* 0x000fe40004000000 */
[----:B------:R-:W-:Y:S02]  /*3b20*/  @!P2 FSEL R38, R38, RZ, !P5 ;  /* 0x000000ff2626a208 */ /* 0x000fe40006800000 */
[----:B------:R-:W-:-:S02]  /*3b30*/  @!P2 FSEL R39, R39, RZ, !P4 ;  /* 0x000000ff2727a208 */ /* 0x000fc40006000000 */
[CC--:B------:R-:W-:Y:S02]  /*3b40*/  @!P2 ISETP.GE.AND P1, PT, R65.reuse, R88.reuse, PT ;  /* 0x000000584100a20c */ /* 0x0c0fe40003f26270 */
[CC--:B------:R-:W-:Y:S02]  /*3b50*/  @!P2 ISETP.GE.AND P6, PT, R65.reuse, R88.reuse, PT ;  /* 0x000000584100a20c */ /* 0x0c0fe40003fc6270 */
[CC--:B------:R-:W-:Y:S02]  /*3b60*/  @!P2 ISETP.GE.AND P3, PT, R65.reuse, R88.reuse, PT ;  /* 0x000000584100a20c */ /* 0x0c0fe40003f66270 */
[CC--:B------:R-:W-:Y:S02]  /*3b70*/  @!P2 ISETP.GE.AND P0, PT, R65.reuse, R88.reuse, PT ;  /* 0x000000584100a20c */ /* 0x0c0fe40003f06270 */
[CC--:B------:R-:W-:Y:S02]  /*3b80*/  @!P2 ISETP.GE.AND P5, PT, R65.reuse, R88.reuse, PT ;  /* 0x000000584100a20c */ /* 0x0c0fe40003fa6270 */
[----:B------:R-:W-:-:S02]  /*3b90*/  @!P2 ISETP.GE.AND P4, PT, R65, R88, PT ;  /* 0x000000584100a20c */ /* 0x000fc40003f86270 */
[----:B------:R-:W2:Y:S01]  /*3ba0*/  LDG.E.128.CONSTANT R64, desc[UR8][R66.64+0x1e00] ;  /* 0x001e000842407981 */ /* 0x000ea2000c1e9d00 */
[----:B------:R-:W-:-:S04]  /*3bb0*/  FMUL.FTZ R13, R41, R13 ;  /* 0x0000000d290d7220 */ /* 0x000fc80000410000 */
[----:B------:R-:W-:-:S04]  /*3bc0*/  FFMA.FTZ R13, R40, R12, R13 ;  /* 0x0000000c280d7223 */ /* 0x000fc8000001000d */
[----:B------:R-:W-:Y:S01]  /*3bd0*/  FFMA.FTZ R14, R42, R14, R13 ;  /* 0x0000000e2a0e7223 */ /* 0x000fe2000001000d */
[C---:B------:R-:W-:Y:S01]  /*3be0*/  FMUL.FTZ R13, R41.reuse, R17 ;  /* 0x00000011290d7220 */ /* 0x040fe20000410000 */
[C---:B------:R-:W-:Y:S01]  /*3bf0*/  FMUL.FTZ R17, R41.reuse, R21 ;  /* 0x0000001529117220 */ /* 0x040fe20000410000 */
[----:B------:R-:W-:Y:S01]  /*3c00*/  FMUL.FTZ R21, R41, R25 ;  /* 0x0000001929157220 */ /* 0x000fe20000410000 */
[----:B------:R-:W-:Y:S01]  /*3c10*/  @!P2 IADD3 R25, PT, PT, R75, 0x1, RZ ;  /* 0x000000014b19a810 */ /* 0x000fe20007ffe0ff */
        /* <DEDUP_REMOVED lines=32> */
[----:B---3--:R-:W-:Y:S02]  /*3e20*/  @!P2 FSEL R44, R44, RZ, !P1 ;  /* 0x000000ff2c2ca208 */ /* 0x008fe40004800000 */
[----:B------:R-:W-:-:S04]  /*3e30*/  @!P2 ISETP.GE.AND P1, PT, R75, R88, PT ;  /* 0x000000584b00a20c */ /* 0x000fc80003f26270 */
[----:B------:R-:W-:Y:S02]  /*3e40*/  @!P2 FSEL R45, R45, RZ, !P1 ;  /* 0x000000ff2d2da208 */ /* 0x000fe40004800000 */
[----:B------:R-:W-:Y:S01]  /*3e50*/  @!P2 ISETP.GE.AND P1, PT, R25, R88, PT ;  /* 0x000000581900a20c */ /* 0x000fe20003f26270 */
[----:B------:R-:W-:-:S03]  /*3e60*/  @!P2 VIADD R25, R75, 0x2 ;  /* 0x000000024b19a836 */ /* 0x000fc60000000000 */
[----:B------:R-:W-:Y:S02]  /*3e70*/  @!P2 FSEL R46, R46, RZ, !P1 ;  /* 0x000000ff2e2ea208 */ /* 0x000fe40004800000 */
[----:B------:R-:W-:Y:S02]  /*3e80*/  @!P2 ISETP.GE.AND P1, PT, R25, R88, PT ;  /* 0x000000581900a20c */ /* 0x000fe40003f26270 */
[----:B------:R-:W-:Y:S02]  /*3e90*/  IADD3 R25, PT, PT, R80, 0x3, RZ ;  /* 0x0000000350197810 */ /* 0x000fe40007ffe0ff */
[----:B------:R-:W-:Y:S02]  /*3ea0*/  @!P2 FSEL R47, R47, RZ, !P1 ;  /* 0x000000ff2f2fa208 */ /* 0x000fe40004800000 */
[----:B----4-:R-:W-:Y:S02]  /*3eb0*/  @!P2 FSEL R48, R48, RZ, !P6 ;  /* 0x000000ff3030a208 */ /* 0x010fe40007000000 */
[----:B------:R-:W-:-:S02]  /*3ec0*/  ISETP.GE.U32.AND P1, PT, R25, R86, PT ;  /* 0x000000561900720c */ /* 0x000fc40003f26070 */
[CC--:B------:R-:W-:Y:S02]  /*3ed0*/  @!P2 ISETP.GE.AND P6, PT, R75.reuse, R88.reuse, PT ;  /* 0x000000584b00a20c */ /* 0x0c0fe40003fc6270 */
        /* <DEDUP_REMOVED lines=20> */
[----:B------:R-:W-:Y:S01]  /*4020*/  @!P2 IADD3 R25, PT, PT, R75, 0x1, RZ ;  /* 0x000000014b19a810 */ /* 0x000fe20007ffe0ff */
[C---:B------:R-:W-:Y:S01]  /*4030*/  FMUL.FTZ R45, R41.reuse, R45 ;  /* 0x0000002d292d7220 */ /* 0x040fe20000410000 */
[----:B------:R-:W-:Y:S01]  /*4040*/  FMUL.FTZ R49, R41, R49 ;  /* 0x0000003129317220 */ /* 0x000fe20000410000 */
[----:B------:R-:W-:-:S02]  /*4050*/  @!P2 FSEL R56, R56, RZ, !P0 ;  /* 0x000000ff3838a208 */ /* 0x000fc40004000000 */
[----:B------:R-:W-:-:S04]  /*4060*/  @!P2 ISETP.GE.AND P0, PT, R75, R88, PT ;  /* 0x000000584b00a20c */ /* 0x000fc80003f06270 */
[----:B------:R-:W-:Y:S02]  /*4070*/  @!P2 FSEL R57, R57, RZ, !P0 ;  /* 0x000000ff3939a208 */ /* 0x000fe40004000000 */
[-C--:B------:R-:W-:Y:S01]  /*4080*/  @!P2 ISETP.GE.AND P0, PT, R25, R88.reuse, PT ;  /* 0x000000581900a20c */ /* 0x080fe20003f06270 */
[C---:B------:R-:W-:Y:S01]  /*4090*/  @!P2 VIADD R25, R75.reuse, 0x2 ;  /* 0x000000024b19a836 */ /* 0x040fe20000000000 */
[----:B--2---:R-:W-:Y:S02]  /*40a0*/  @!P2 FSEL R60, R60, RZ, !P5 ;  /* 0x000000ff3c3ca208 */ /* 0x004fe40006800000 */
[----:B------:R-:W-:Y:S02]  /*40b0*/  @!P2 ISETP.GE.AND P5, PT, R75, R88, PT ;  /* 0x000000584b00a20c */ /* 0x000fe40003fa6270 */
[----:B------:R-:W-:Y:S02]  /*40c0*/  @!P2 FSEL R58, R58, RZ, !P6 ;  /* 0x000000ff3a3aa208 */ /* 0x000fe40007000000 */
[----:B------:R-:W-:-:S02]  /*40d0*/  @!P2 FSEL R61, R61, RZ, !P5 ;  /* 0x000000ff3d3da208 */ /* 0x000fc40006800000 */
[CC--:B------:R-:W-:Y:S02]  /*40e0*/  @!P2 ISETP.GE.AND P6, PT, R25.reuse, R88.reuse, PT ;  /* 0x000000581900a20c */ /* 0x0c0fe40003fc6270 */
[-C--:B------:R-:W-:Y:S02]  /*40f0*/  @!P2 ISETP.GE.AND P5, PT, R25, R88.reuse, PT ;  /* 0x000000581900a20c */ /* 0x080fe40003fa6270 */
[----:B------:R-:W-:Y:S01]  /*4100*/  @!P2 IADD3 R25, PT, PT, R75, 0x1, RZ ;  /* 0x000000014b19a810 */ /* 0x000fe20007ffe0ff */
[C---:B------:R-:W-:Y:S01]  /*4110*/  FMUL.FTZ R53, R41.reuse, R53 ;  /* 0x0000003529357220 */ /* 0x040fe20000410000 */
[----:B------:R-:W-:Y:S01]  /*4120*/  @!P2 FSEL R62, R62, RZ, !P0 ;  /* 0x000000ff3e3ea208 */ /* 0x000fe20004000000 */
[----:B------:R-:W-:Y:S01]  /*4130*/  FMUL.FTZ R57, R41, R57 ;  /* 0x0000003929397220 */ /* 0x000fe20000410000 */
[----:B------:R-:W-:Y:S01]  /*4140*/  @!P2 ISETP.GE.AND P0, PT, R25, R88, PT ;  /* 0x000000581900a20c */ /* 0x000fe20003f06270 */
[----:B------:R-:W-:Y:S01]  /*4150*/  FMUL.FTZ R61, R41, R61 ;  /* 0x0000003d293d7220 */ /* 0x000fe20000410000 */
[----:B------:R-:W-:-:S02]  /*4160*/  @!P2 FSEL R64, R64, RZ, !P4 ;  /* 0x000000ff4040a208 */ /* 0x000fc40006000000 */
[----:B------:R-:W-:-:S04]  /*4170*/  @!P2 ISETP.GE.AND P4, PT, R75, R88, PT ;  /* 0x000000584b00a20c */ /* 0x000fc80003f86270 */
[----:B------:R-:W-:Y:S01]  /*4180*/  @!P2 FSEL R65, R65, RZ, !P4 ;  /* 0x000000ff4141a208 */ /* 0x000fe20006000000 */
[C---:B------:R-:W-:Y:S01]  /*4190*/  FFMA.FTZ R45, R40.reuse, R44, R45 ;  /* 0x0000002c282d7223 */ /* 0x040fe2000001002d */
[----:B------:R-:W-:-:S03]  /*41a0*/  FFMA.FTZ R49, R40, R48, R49 ;  /* 0x0000003028317223 */ /* 0x000fc60000010031 */
        /* <DEDUP_REMOVED lines=20> */
[----:B------:R-:W-:Y:S01]  /*42f0*/  IADD3 R76, P0, PT, R76, 0x10, RZ ;  /* 0x000000104c4c7810 */ /* 0x000fe20007f1e0ff */
[----:B------:R-:W-:Y:S01]  /*4300*/  FFMA.FTZ R43, R43, R67, R42 ;  /* 0x000000432b2b7223 */ /* 0x000fe2000001002a */
        /* <DEDUP_REMOVED lines=8> */
[----:B------:R-:W-:Y:S01]  /*4390*/  IMAD.X R79, RZ, RZ, R79, P0 ;  /* 0x000000ffff4f7224 */ /* 0x000fe200000e064f */
[----:B------:R-:W-:Y:S06]  /*43a0*/  @!P1 BRA `(.L_x_26084) ;  /* 0xffffffec00d09947 */ /* 0x000fec000383ffff */
.L_x_26083:
[----:B0-----:R-:W-:Y:S05]  /*43b0*/  BSYNC.RECONVERGENT B0 ;  /* 0x0000000000007941 */ /* 0x001fea0003800200 */
.L_x_26082:
[----:B------:R-:W0:Y:S01]  /*43c0*/  SHFL.BFLY PT, R13, R84, 0x1, 0x1f ;  /* 0x0c201f00540d7f89 */ /* 0x000e2200000e0000 */
[C---:B------:R-:W-:Y:S01]  /*43d0*/  LOP3.LUT R26, R5.reuse, 0x1, RZ, 0xc0, !PT ;  /* 0x00000001051a7812 */ /* 0x040fe200078ec0ff */
[----:B------:R-:W-:Y:S01]  /*43e0*/  BSSY.RECONVERGENT B0, `(.L_x_26085) ;  /* 0x000003c000007945 */ /* 0x000fe20003800200 */
[----:B------:R-:W-:Y:S01]  /*43f0*/  SHF.R.U32.HI R85, RZ, 0x1, R85 ;  /* 0x00000001ff557819 */ /* 0x000fe20000011655 */
[----:B------:R-:W5:Y:S01]  /*4400*/  SHFL.BFLY PT, R12, R83, 0x1, 0x1f ;  /* 0x0c201f00530c7f89 */ /* 0x000f6200000e0000 */
[----:B------:R-:W-:Y:S02]  /*4410*/  ISETP.NE.U32.AND P1, PT, R26, 0x1, PT ;  /* 0x000000011a00780c */ /* 0x000fe40003f25070 */
[----:B------:R-:W-:Y:S01]  /*4420*/  LOP3.LUT R26, R5, 0x3c0, RZ, 0xc0, !PT ;  /* 0x000003c0051a7812 */ /* 0x000fe200078ec0ff */
[----:B------:R-:W1:Y:S01]  /*4430*/  SHFL.BFLY PT, R15, R82, 0x1, 0x1f ;  /* 0x0c201f00520f7f89 */ /* 0x000e6200000e0000 */
[----:B------:R-:W-:Y:S02]  /*4440*/  LEA R4, R4, R85, 0x8 ;  /* 0x0000005504047211 */ /* 0x000fe400078e40ff */
[----:B------:R-:W-:Y:S01]  /*4450*/  ISETP.NE.OR P0, PT, R26, 0x40, !P1 ;  /* 0x000000401a00780c */ /* 0x000fe20004f05670 */
        /* <DEDUP_REMOVED lines=23> */
[----:B------:R-:W-:Y:S01]  /*45d0*/  BAR.SYNC.DEFER_BLOCKING 0x0 ;  /* 0x0000000000007b1d */ /* 0x000fe20000010000 */
[----:B--2---:R-:W-:Y:S01]  /*45e0*/  FADD.FTZ R69, R20, R69 ;  /* 0x0000004514457221 */ /* 0x004fe20000010000 */
[----:B---3--:R-:W-:Y:S01]  /*45f0*/  FADD.FTZ R25, R25, R70 ;  /* 0x0000004619197221 */ /* 0x008fe20000010000 */
[----:B----4-:R-:W-:Y:S01]  /*4600*/  FADD.FTZ R71, R22, R71 ;  /* 0x0000004716477221 */ /* 0x010fe20000010000 */
[----:B------:R-:W-:Y:S01]  /*4610*/  FADD.FTZ R27, R27, R72 ;  /* 0x000000481b1b7221 */ /* 0x000fe20000010000 */
[----:B0-----:R-:W-:Y:S01]  /*4620*/  FADD.FTZ R73, R24, R73 ;  /* 0x0000004918497221 */ /* 0x001fe20000010000 */
[----:B-----5:R-:W-:Y:S01]  /*4630*/  FADD.FTZ R29, R29, R74 ;  /* 0x0000004a1d1d7221 */ /* 0x020fe20000010000 */
        /* <DEDUP_REMOVED lines=22> */
.L_x_26086:
[----:B------:R-:W-:Y:S05]  /*47a0*/  BSYNC.RECONVERGENT B0 ;  /* 0x0000000000007941 */ /* 0x000fea0003800200 */
.L_x_26085:
        /* <DEDUP_REMOVED lines=45> */
.L_x_26088:
[----:B------:R-:W-:Y:S05]  /*4a80*/  BSYNC.RECONVERGENT B0 ;  /* 0x0000000000007941 */ /* 0x000fea0003800200 */
.L_x_26087:
        /* <DEDUP_REMOVED lines=20> */
.L_x_26090:
[----:B------:R-:W-:Y:S05]  /*4bd0*/  BSYNC.RECONVERGENT B0 ;  /* 0x0000000000007941 */ /* 0x000fea0003800200 */
.L_x_26089:
        /* <DEDUP_REMOVED lines=35> */
.L_x_26092:
[----:B------:R-:W-:Y:S05]  /*4e10*/  BSYNC.RECONVERGENT B0 ;  /* 0x0000000000007941 */ /* 0x000fea0003800200 */
.L_x_26091:
[----:B------:R-:W-:Y:S06]  /*4e20*/  BAR.SYNC.DEFER_BLOCKING 0x0 ;  /* 0x0000000000007b1d */ /* 0x000fec0000010000 */
[----:B------:R-:W-:Y:S05]  /*4e30*/  @P4 EXIT ;  /* 0x000000000000494d */ /* 0x000fea0003800000 */
[----:B------:R-:W-:Y:S01]  /*4e40*/  IMAD R3, R3, R2, UR12 ;  /* 0x0000000c03037e24 */ /* 0x000fe2000f8e0202 */
[----:B------:R-:W-:Y:S06]  /*4e50*/  @!P1 EXIT ;  /* 0x000000000000994d */ /* 0x000fec0003800000 */
[----:B------:R-:W1:Y:S01]  /*4e60*/  LDCU.64 UR6, c[0x0][0x390] ;  /* 0x00007200ff0677ac */ /* 0x000e620008000a00 */
[----:B------:R-:W-:Y:S01]  /*4e70*/  IMAD R0, R3, R0, RZ ;  /* 0x0000000003007224 */ /* 0x000fe200078e02ff */
        /* <DEDUP_REMOVED lines=24> */
.L_x_26057:
[----:B------:R-:W-:Y:S01]  /*5000*/  HFMA2 R82, -RZ, RZ, 0, 1.847743988037109375e-06 ;  /* 0x0000001fff527431 */ /* 0x000fe200000001ff */
[----:B------:R-:W-:Y:S01]  /*5010*/  BSSY B1, `(.L_x_26093) ;  /* 0x0000006000017945 */ /* 0x000fe20003800000 */
[----:B------:R-:W-:Y:S01]  /*5020*/  IMAD.MOV.U32 R81, RZ, RZ, 0x2 ;  /* 0x00000002ff517424 */ /* 0x000fe200078e00ff */
[----:B------:R-:W-:-:S07]  /*5030*/  MOV R70, 0xffffffff ;  /* 0xffffffff00467802 */ /* 0x000fce0000000f00 */
[----:B------:R-:W-:Y:S05]  /*5040*/  WARPSYNC.COLLECTIVE R70, `(.L_x_26094) ;  /* 0x0000000046087348 */ /* 0x000fea0003c00000 */
[----:B------:R0:W1:Y:S02]  /*5050*/  SHFL.BFLY P1, R71, R69, R81, R82 ;  /* 0x0c00005145477389 */ /* 0x0000640000020052 */
[----:B01----:R-:W-:Y:S05]  /*5060*/  ENDCOLLECTIVE ;  /* 0x000000000000791b */ /* 0x003fea0003800000 */
.L_x_26094:
[----:B------:R-:W-:Y:S05]  /*5070*/  BSYNC B1 ;  /* 0x0000000000017941 */ /* 0x000fea0003800000 */
.L_x_26093:
        /* <DEDUP_REMOVED lines=9> */
.L_x_26095:
[----:B------:R-:W-:Y:S05]  /*5110*/  BRA `(.L_x_26096) ;  /* 0xffffffc000647947 */ /* 0x000fea000383ffff */
.L_x_26059:
        /* <DEDUP_REMOVED lines=8> */
.L_x_26098:
[----:B------:R-:W-:Y:S05]  /*51a0*/  BSYNC B0 ;  /* 0x0000000000007941 */ /* 0x000fea0003800000 */
.L_x_26097:
        /* <DEDUP_REMOVED lines=9> */
.L_x_26099:
[----:B------:R-:W-:Y:S01]  /*5240*/  HFMA2 R81, -RZ, RZ, 0, 2.384185791015625e-07 ;  /* 0x00000004ff517431 */ /* 0x000fe200000001ff */
[----:B------:R-:W-:-:S04]  /*5250*/  MOV R2, R71 ;  /* 0x0000004700027202 */ /* 0x000fc80000000f00 */
[----:B------:R-:W-:-:S05]  /*5260*/  FMNMX.FTZ R2, R3, R2, !PT ;  /* 0x0000000203027209 */ /* 0x000fca0007810000 */
[----:B------:R-:W-:-:S07]  /*5270*/  IMAD.MOV.U32 R69, RZ, RZ, R2 ;  /* 0x000000ffff457224 */ /* 0x000fce00078e0002 */
[----:B------:R-:W-:Y:S05]  /*5280*/  WARPSYNC.COLLECTIVE R70, `(.L_x_26100) ;  /* 0x0000000046087348 */ /* 0x000fea0003c00000 */
[----:B------:R0:W1:Y:S02]  /*5290*/  SHFL.BFLY P1, R71, R69, R81, R82 ;  /* 0x0c00005145477389 */ /* 0x0000640000020052 */
[----:B01----:R-:W-:Y:S05]  /*52a0*/  ENDCOLLECTIVE ;  /* 0x000000000000791b */ /* 0x003fea0003800000 */
.L_x_26100:
[----:B------:R-:W-:Y:S01]  /*52b0*/  MOV R7, R71 ;  /* 0x0000004700077202 */ /* 0x000fe20000000f00 */
[----:B------:R-:W-:Y:S06]  /*52c0*/  BRA `(.L_x_26101) ;  /* 0xffffffc0006c7947 */ /* 0x000fec000383ffff */
.L_x_26102:
        /* <DEDUP_REMOVED lines=11> */
.L_x_27643:


//--------------------- .text._ZN4vllm25paged_attention_v2_kernelIffLi192ELi8ELi128ELNS_18Fp8KVCacheDataTypeE0ELb0ELi512EEEvPfS2_PT_PKS3_PKT0_S9_ifPKiSB_iPKfiiiSD_SD_iiiii --------------------------
	.section	.text._ZN4vllm25paged_attention_v2_kernelIffLi192ELi8ELi128ELNS_18Fp8KVCacheDataTypeE0ELb0ELi512EEEvPfS2_PT_PKS3_PKT0_S9_ifPKiSB_iPKfiiiSD_SD_iiiii,"ax",@progbits
	.align	128
        .global         _ZN4vllm25paged_attention_v2_kernelIffLi192ELi8ELi128ELNS_18Fp8KVCacheDataTypeE0ELb0ELi512EEEvPfS2_PT_PKS3_PKT0_S9_ifPKiSB_iPKfiiiSD_SD_iiiii
        .type           _ZN4vllm25paged_attention_v2_kernelIffLi192ELi8ELi128ELNS_18Fp8KVCacheDataTypeE0ELb0ELi512EEEvPfS2_PT_PKS3_PKT0_S9_ifPKiSB_iPKfiiiSD_SD_iiiii,@function
        .size           _ZN4vllm25paged_attention_v2_kernelIffLi192ELi8ELi128ELNS_18Fp8KVCacheDataTypeE0ELb0ELi512EEEvPfS2_PT_PKS3_PKT0_S9_ifPKiSB_iPKfiiiSD_SD_iiiii,(.L_x_27644 - _ZN4vllm25paged_attention_v2_kernelIffLi192ELi8ELi128ELNS_18Fp8KVCacheDataTypeE0ELb0ELi512EEEvPfS2_PT_PKS3_PKT0_S9_ifPKiSB_iPKfiiiSD_SD_iiiii)
        .other          _ZN4vllm25paged_attention_v2_kernelIffLi192ELi8ELi128ELNS_18Fp8KVCacheDataTypeE0ELb0ELi512EEEvPfS2_PT_PKS3_PKT0_S9_ifPKiSB_iPKfiiiSD_SD_iiiii,@"STO_CUDA_ENTRY STV_DEFAULT"
_ZN4vllm25paged_attention_v2_kernelIffLi192ELi8ELi128ELNS_18Fp8KVCacheDataTypeE0ELb0ELi512EEEvPfS2_PT_PKS3_PKT0_S9_ifPKiSB_iPKfiiiSD_SD_iiiii:
.text._ZN4vllm25paged_attention_v2_kernelIffLi192ELi8ELi128ELNS_18Fp8KVCacheDataTypeE0ELb0ELi512EEEvPfS2_PT_PKS3_PKT0_S9_ifPKiSB_iPKfiiiSD_SD_iiiii:
        /* <DEDUP_REMOVED lines=11> */
[----:B------:R-:W1:Y:S07]  /*00b0*/  S2R R5, SR_CTAID.X ;  /* 0x0000000000057919 */ /* 0x000e6e0000002500 */
[----:B------:R-:W2:Y:S01]  /*00c0*/  LDC.64 R2, c[0x0][0x3d0] ;  /* 0x0000f400ff027b82 */ /* 0x000ea20000000a00 */
[----:B------:R-:W3:Y:S01]  /*00d0*/  LDCU UR8, c[0x0][0x378] ;  /* 0x00006f00ff0877ac */ /* 0x000ee20008000800 */
[----:B------:R-:W-:Y:S01]  /*00e0*/  IMAD.MOV.U32 R58, RZ, RZ, RZ ;  /* 0x000000ffff3a7224 */ /* 0x000fe200078e00ff */
[----:B------:R-:W4:Y:S01]  /*00f0*/  S2R R63, SR_TID.X ;  /* 0x00000000003f7919 */ /* 0x000f220000002100 */
[----:B------:R-:W0:Y:S02]  /*0100*/  LDCU UR10, c[0x0][0x3dc] ;  /* 0x00007b80ff0a77ac */ /* 0x000e240008000800 */
[----:B0-----:R-:W-:-:S04]  /*0110*/  IABS R11, R13 ;  /* 0x0000000d000b7213 */ /* 0x001fc80000000000 */
[----:B------:R-:W0:Y:S01]  /*0120*/  I2F.RP R0, R11 ;  /* 0x0000000b00007306 */ /* 0x000e220000209400 */
[----:B--2---:R-:W-:-:S04]  /*0130*/  ISETP.NE.U32.AND P0, PT, R2, RZ, PT ;  /* 0x000000ff0200720c */ /* 0x004fc80003f05070 */
[----:B------:R-:W-:-:S03]  /*0140*/  ISETP.NE.AND.EX P0, PT, R3, RZ, PT, P0 ;  /* 0x000000ff0300720c */ /* 0x000fc60003f05300 */
[----:B0-----:R-:W0:Y:S10]  /*0150*/  MUFU.RCP R0, R0 ;  /* 0x0000000000007308 */ /* 0x001e340000001000 */
[----:B------:R-:W1:Y:S08]  /*0160*/  @P0 LDC.64 R2, c[0x0][0x3d0] ;  /* 0x0000f400ff020b82 */ /* 0x000e700000000a00 */
[----:B------:R-:W2:Y:S01]  /*0170*/  LDC R4, c[0x0][0x370] ;  /* 0x0000dc00ff047b82 */ /* 0x000ea20000000800 */
[----:B0-----:R-:W-:-:S04]  /*0180*/  IADD3 R8, PT, PT, R0, 0xffffffe, RZ ;  /* 0x0ffffffe00087810 */ /* 0x001fc80007ffe0ff */
[----:B------:R0:W3:Y:S01]  /*0190*/  F2I.FTZ.U32.TRUNC.NTZ R9, R8 ;  /* 0x0000000800097305 */ /* 0x0000e2000021f000 */
[----:B-1----:R-:W-:-:S04]  /*01a0*/  @P0 IMAD.WIDE.U32 R2, R5, 0x4, R2 ;  /* 0x0000000405020825 */ /* 0x002fc800078e0002 */
[----:B0-----:R-:W-:Y:S01]  /*01b0*/  HFMA2 R8, -RZ, RZ, 0, 0 ;  /* 0x00000000ff087431 */ /* 0x001fe200000001ff */
[----:B------:R3:W5:Y:S01]  /*01c0*/  @P0 LDG.E.CONSTANT R58, desc[UR6][R2.64] ;  /* 0x00000006023a0981 */ /* 0x000762000c1e9900 */
[----:B----4-:R-:W-:Y:S01]  /*01d0*/  ISETP.GT.U32.AND P3, PT, R63, 0xbf, PT ;  /* 0x000000bf3f00780c */ /* 0x010fe20003f64070 */
[----:B------:R-:W-:Y:S01]  /*01e0*/  BSSY.RECONVERGENT B0, `(.L_x_26103) ;  /* 0x0000047000007945 */ /* 0x000fe20003800200 */
[----:B--2---:R-:W-:Y:S01]  /*01f0*/  IABS R0, R4 ;  /* 0x0000000400007213 */ /* 0x004fe20000000000 */
[----:B------:R-:W0:Y:S01]  /*0200*/  S2R R56, SR_CgaCtaId ;  /* 0x0000000000387919 */ /* 0x000e220000008800 */
[----:B------:R-:W-:Y:S02]  /*0210*/  MOV R61, 0x400 ;  /* 0x00000400003d7802 */ /* 0x000fe40000000f00 */
[----:B------:R-:W-:Y:S01]  /*0220*/  SHF.R.U32.HI R60, RZ, 0x2, R63 ;  /* 0x00000002ff3c7819 */ /* 0x000fe2000001163f */
[----:B---3--:R-:W-:-:S04]  /*0230*/  IMAD.MOV R2, RZ, RZ, -R9 ;  /* 0x000000ffff027224 */ /* 0x008fc800078e0a09 */
        /* <DEDUP_REMOVED lines=22> */
[----:B-1----:R-:W-:Y:S01]  /*03a0*/  IMAD.MOV.U32 R2, RZ, RZ, RZ ;  /* 0x000000ffff027224 */ /* 0x002fe200078e00ff */
[----:B--2---:R-:W-:-:S05]  /*03b0*/  IADD3 R8, PT, PT, RZ, -R3, RZ ;  /* 0x80000003ff087210 */ /* 0x004fca0007ffe0ff */
[----:B------:R-:W-:Y:S01]  /*03c0*/  IMAD R11, R8, R9, RZ ;  /* 0x00000009080b7224 */ /* 0x000fe200078e02ff */
[----:B------:R-:W-:-:S03]  /*03d0*/  IABS R8, R5 ;  /* 0x0000000500087213 */ /* 0x000fc60000000000 */
[----:B------:R-:W-:Y:S01]  /*03e0*/  IMAD.HI.U32 R3, R3, R11, R2 ;  /* 0x0000000b03037227 */ /* 0x000fe200078e0002 */
[----:B------:R-:W-:Y:S01]  /*03f0*/  IADD3 R11, PT, PT, RZ, -R10, RZ ;  /* 0x8000000aff0b7210 */ /* 0x000fe20007ffe0ff */
[----:B------:R-:W1:Y:S01]  /*0400*/  LDC R2, c[0x0][0x3d8] ;  /* 0x0000f600ff027b82 */ /* 0x000e620000000800 */
[----:B------:R-:W-:-:S03]  /*0410*/  IADD3 R10, PT, PT, R68, 0x7, RZ ;  /* 0x00000007440a7810 */ /* 0x000fc60007ffe0ff */
[----:B------:R-:W-:Y:S01]  /*0420*/  IMAD.HI.U32 R70, R3, R8, RZ ;  /* 0x0000000803467227 */ /* 0x000fe200078e00ff */
[----:B------:R-:W-:-:S03]  /*0430*/  LOP3.LUT R3, R5, R16, RZ, 0x3c, !PT ;  /* 0x0000001005037212 */ /* 0x000fc600078e3cff */
[----:B------:R-:W-:Y:S01]  /*0440*/  IMAD R0, R70, R11, R8 ;  /* 0x0000000b46007224 */ /* 0x000fe200078e0208 */
[----:B------:R-:W-:Y:S02]  /*0450*/  ISETP.GE.AND P0, PT, R3, RZ, PT ;  /* 0x000000ff0300720c */ /* 0x000fe40003f06270 */
[----:B0-----:R-:W-:Y:S02]  /*0460*/  LEA R3, R56, R61, 0x18 ;  /* 0x0000003d38037211 */ /* 0x001fe400078ec0ff */
[----:B------:R-:W-:Y:S01]  /*0470*/  ISETP.GT.U32.AND P2, PT, R9, R0, PT ;  /* 0x000000000900720c */ /* 0x000fe20003f44070 */
[----:B-1----:R-:W-:-:S12]  /*0480*/  IMAD R2, R7, R2, RZ ;  /* 0x0000000207027224 */ /* 0x002fd800078e02ff */
[----:B------:R-:W-:-:S05]  /*0490*/  @!P2 IMAD.IADD R0, R0, 0x1, -R9 ;  /* 0x000000010000a824 */ /* 0x000fca00078e0a09 */
[----:B------:R-:W-:Y:S01]  /*04a0*/  ISETP.GE.U32.AND P1, PT, R0, R9, PT ;  /* 0x000000090000720c */ /* 0x000fe20003f26070 */
[----:B------:R-:W-:Y:S01]  /*04b0*/  IMAD R9, R5, 0xc0, RZ ;  /* 0x000000c005097824 */ /* 0x000fe200078e02ff */
[----:B------:R-:W-:-:S04]  /*04c0*/  LOP3.LUT R0, R63, 0x3, RZ, 0xc0, !PT ;  /* 0x000000033f007812 */ /* 0x000fc800078ec0ff */
[----:B------:R-:W-:Y:S01]  /*04d0*/  IADD3 R9, P4, PT, R9, R2, RZ ;  /* 0x0000000209097210 */ /* 0x000fe20007f9e0ff */
[----:B------:R-:W-:-:S03]  /*04e0*/  IMAD R62, R0, 0xc0, R3 ;  /* 0x000000c0003e7824 */ /* 0x000fc600078e0203 */
[----:B------:R-:W-:Y:S01]  /*04f0*/  LEA.HI.X.SX32 R12, R2, RZ, 0x1, P4 ;  /* 0x000000ff020c7211 */ /* 0x000fe200020f0eff */
[----:B------:R-:W-:Y:S08]  /*0500*/  @P3 BRA `(.L_x_26104) ;  /* 0x0000000000503947 */ /* 0x000ff00003800000 */
[C---:B------:R-:W-:Y:S01]  /*0510*/  ISETP.GT.U32.AND P3, PT, R63.reuse, 0x3f, PT ;  /* 0x0000003f3f00780c */ /* 0x040fe20003f64070 */
[----:B------:R-:W0:Y:S01]  /*0520*/  LDCU.64 UR4, c[0x0][0x398] ;  /* 0x00007300ff0477ac */ /* 0x000e220008000a00 */
[----:B------:R-:W-:Y:S01]  /*0530*/  IMAD.SHL.U32 R11, R60, 0x4, RZ ;  /* 0x000000043c0b7824 */ /* 0x000fe200078e00ff */
[----:B------:R-:W-:-:S04]  /*0540*/  LOP3.LUT R2, R63, 0xfc, RZ, 0xc0, !PT ;  /* 0x000000fc3f027812 */ /* 0x000fc800078ec0ff */
[----:B------:R-:W-:-:S04]  /*0550*/  LOP3.LUT R2, R2, 0x3, R63, 0xf8, !PT ;  /* 0x0000000302027812 */ /* 0x000fc800078ef83f */
[----:B------:R-:W-:Y:S02]  /*0560*/  IADD3 R13, P4, PT, R2, R9, RZ ;  /* 0x00000009020d7210 */ /* 0x000fe40007f9e0ff */
[----:B------:R-:W-:-:S03]  /*0570*/  @!P3 LOP3.LUT R3, R11, 0x3, R63, 0xf8, !PT ;  /* 0x000000030b03b812 */ /* 0x000fc600078ef83f */
[----:B------:R-:W-:Y:S01]  /*0580*/  IMAD.X R14, RZ, RZ, R12, P4 ;  /* 0x000000ffff0e7224 */ /* 0x000fe200020e060c */
[----:B------:R-:W-:Y:S02]  /*0590*/  @!P3 IADD3 R3, PT, PT, R3, 0x80, RZ ;  /* 0x000000800303b810 */ /* 0x000fe40007ffe0ff */
[----:B0-----:R-:W-:Y:S02]  /*05a0*/  LEA R2, P4, R13, UR4, 0x2 ;  /* 0x000000040d027c11 */ /* 0x001fe4000f8810ff */
[----:B------:R-:W-:Y:S02]  /*05b0*/  @!P3 IADD3 R9, P5, PT, R3, R9, RZ ;  /* 0x000000090309b210 */ /* 0x000fe40007fbe0ff */
[----:B------:R-:W-:Y:S02]  /*05c0*/  LEA.HI.X R3, R13, UR5, R14, 0x2, P4 ;  /* 0x000000050d037c11 */ /* 0x000fe4000a0f140e */
[----:B------:R-:W-:Y:S02]  /*05d0*/  @!P3 IADD3.X R12, PT, PT, RZ, R12, RZ, P5, !PT ;  /* 0x0000000cff0cb210 */ /* 0x000fe40002ffe4ff */
[C---:B------:R-:W-:Y:S01]  /*05e0*/  @!P3 LEA R8, P5, R9.reuse, UR4, 0x2 ;  /* 0x000000040908bc11 */ /* 0x040fe2000f8a10ff */
[----:B------:R-:W2:Y:S03]  /*05f0*/  LDG.E.CONSTANT R2, desc[UR6][R2.64] ;  /* 0x0000000602027981 */ /* 0x000ea6000c1e9900 */
[----:B------:R-:W-:-:S05]  /*0600*/  @!P3 LEA.HI.X R9, R9, UR5, R12, 0x2, P5 ;  /* 0x000000050909bc11 */ /* 0x000fca000a8f140c */
[----:B------:R-:W3:Y:S01]  /*0610*/  @!P3 LDG.E.CONSTANT R8, desc[UR6][R8.64] ;  /* 0x000000060808b981 */ /* 0x000ee2000c1e9900 */
[----:B------:R-:W-:-:S05]  /*0620*/  IADD3 R11, PT, PT, R62, R11, RZ ;  /* 0x0000000b3e0b7210 */ /* 0x000fca0007ffe0ff */
[----:B--2---:R0:W-:Y:S04]  /*0630*/  STS [R11], R2 ;  /* 0x000000020b007388 */ /* 0x0041e80000000800 */
[----:B---3--:R0:W-:Y:S02]  /*0640*/  @!P3 STS [R11+0x80], R8 ;  /* 0x000080080b00b388 */ /* 0x0081e40000000800 */
.L_x_26104:
[----:B------:R-:W-:Y:S05]  /*0650*/  BSYNC.RECONVERGENT B0 ;  /* 0x0000000000007941 */ /* 0x000fea0003800200 */
.L_x_26103:
[----:B------:R-:W-:Y:S01]  /*0660*/  @!P2 VIADD R70, R70, 0x1 ;  /* 0x000000014646a836 */ /* 0x000fe20000000000 */
[----:B------:R-:W-:Y:S01]  /*0670*/  LEA R67, R6, 0x40, 0x6 ;  /* 0x0000004006437811 */ /* 0x000fe200078e30ff */
[----:B------:R-:W1:Y:S01]  /*0680*/  LDCU UR4, c[0x0][0x3c8] ;  /* 0x00007900ff0477ac */ /* 0x000e620008000800 */
[----:B------:R-:W-:Y:S01]  /*0690*/  SHF.R.U32.HI R10, RZ, 0x3, R10 ;  /* 0x00000003ff0a7819 */ /* 0x000fe2000001160a */
[----:B------:R-:W-:Y:S01]  /*06a0*/  BSSY B0, `(.L_x_26105) ;  /* 0x00000b0000007945 */ /* 0x000fe20003800000 */
[----:B------:R-:W-:Y:S01]  /*06b0*/  SHF.R.U32.HI R65, RZ, 0x5, R63 ;  /* 0x00000005ff417819 */ /* 0x000fe2000001163f */
[----:B------:R-:W2:Y:S01]  /*06c0*/  LDCU UR11, c[0x0][0x3b4] ;  /* 0x00007680ff0b77ac */ /* 0x000ea20008000800 */
[----:B------:R-:W-:Y:S02]  /*06d0*/  @P1 IADD3 R70, PT, PT, R70, 0x1, RZ ;  /* 0x0000000146461810 */ /* 0x000fe40007ffe0ff */
[----:B------:R-:W-:Y:S01]  /*06e0*/  VIMNMX.U32 R67, PT, PT, R10, R67, PT ;  /* 0x000000430a437248 */ /* 0x000fe20003fe0000 */
[----:B------:R-:W3:Y:S01]  /*06f0*/  LDCU.64 UR12, c[0x0][0x3a0] ;  /* 0x00007400ff0c77ac */ /* 0x000ee20008000a00 */
[----:B------:R-:W-:Y:S01]  /*0700*/  LEA R66, R6, R65, 0x6 ;  /* 0x0000004106427211 */ /* 0x000fe200078e30ff */
[----:B------:R-:W-:Y:S01]  /*0710*/  @!P0 IMAD.MOV R70, RZ, RZ, -R70 ;  /* 0x000000ffff468224 */ /* 0x000fe200078e0a46 */
[----:B------:R-:W-:Y:S01]  /*0720*/  BAR.SYNC.DEFER_BLOCKING 0x0 ;  /* 0x0000000000007b1d */ /* 0x000fe20000010000 */
[----:B------:R-:W-:-:S02]  /*0730*/  ISETP.NE.AND P2, PT, R16, RZ, PT ;  /* 0x000000ff1000720c */ /* 0x000fc40003f45270 */
[----:B------:R-:W-:Y:S02]  /*0740*/  ISETP.GE.U32.AND P0, PT, R66, R67, PT ;  /* 0x000000434200720c */ /* 0x000fe40003f06070 */
[----:B------:R-:W-:Y:S01]  /*0750*/  MOV R64, 0xff7fffff ;  /* 0xff7fffff00407802 */ /* 0x000fe20000000f00 */
[----:B-1----:R-:W-:Y:S01]  /*0760*/  IMAD R59, R7, UR4, RZ ;  /* 0x00000004073b7c24 */ /* 0x002fe2000f8e02ff */
[----:B------:R-:W-:-:S07]  /*0770*/  LOP3.LUT R63, R63, 0x1f, RZ, 0xc0, !PT ;  /* 0x0000001f3f3f7812 */ /* 0x000fce00078ec0ff */
[----:B------:R-:W-:Y:S02]  /*0780*/  @!P2 LOP3.LUT R70, RZ, R16, RZ, 0x33, !PT ;  /* 0x00000010ff46a212 */ /* 0x000fe400078e33ff */
[----:B--23--:R-:W-:Y:S05]  /*0790*/  @P0 BRA `(.L_x_26106) ;  /* 0x0000000800800947 */ /* 0x00cfea0003800000 */
[----:B------:R-:W1:Y:S01]  /*07a0*/  LDCU UR9, c[0x0][0x3e0] ;  /* 0x00007c00ff0977ac */ /* 0x000e620008000800 */
[----:B0-----:R-:W-:Y:S01]  /*07b0*/  IMAD.WIDE.U32 R2, R66, 0x4, RZ ;  /* 0x0000000442027825 */ /* 0x001fe200078e00ff */
[----:B------:R-:W-:Y:S01]  /*07c0*/  IADD3 R61, PT, PT, R61, 0x320, RZ ;  /* 0x000003203d3d7810 */ /* 0x000fe20007ffe0ff */
[----:B------:R-:W0:Y:S01]  /*07d0*/  LDS.128 R8, [R62] ;  /* 0x000000003e087984 */ /* 0x000e220000000c00 */
[----:B------:R-:W2:Y:S01]  /*07e0*/  LDCU.64 UR4, c[0x0][0x3b8] ;  /* 0x00007700ff0477ac */ /* 0x000ea20008000a00 */
[C---:B------:R-:W-:Y:S01]  /*07f0*/  SHF.L.U32 R64, R60.reuse, 0x2, RZ ;  /* 0x000000023c407819 */ /* 0x040fe200000006ff */
[----:B------:R-:W-:Y:S01]  /*0800*/  IMAD R57, R65, 0x8, R57 ;  /* 0x0000000841397824 */ /* 0x000fe200078e0239 */
[----:B------:R-:W-:Y:S01]  /*0810*/  LOP3.LUT R60, R60, 0x7, RZ, 0xc0, !PT ;  /* 0x000000073c3c7812 */ /* 0x000fe200078ec0ff */
[----:B------:R-:W-:Y:S01]  /*0820*/  IMAD.WIDE R2, R59, 0x4, R2 ;  /* 0x000000043b027825 */ /* 0x000fe200078e0202 */
[----:B------:R-:W-:Y:S01]  /*0830*/  LEA R61, R56, R61, 0x18 ;  /* 0x0000003d383d7211 */ /* 0x000fe200078ec0ff */
[----:B------:R-:W3:Y:S01]  /*0840*/  LDS.128 R12, [R62+0x10] ;  /* 0x000010003e0c7984 */ /* 0x000ee20000000c00 */
[----:B------:R-:W-:Y:S01]  /*0850*/  LOP3.LUT R64, R64, 0x1c, RZ, 0xc0, !PT ;  /* 0x0000001c40407812 */ /* 0x000fe200078ec0ff */
[----:B------:R-:W-:Y:S01]  /*0860*/  IMAD.IADD R57, R60, 0x1, R57 ;  /* 0x000000013c397824 */ /* 0x000fe200078e0239 */
[----:B-----5:R-:W-:Y:S01]  /*0870*/  FSETP.NEU.FTZ.AND P0, PT, R58, RZ, PT ;  /* 0x000000ff3a00720b */ /* 0x020fe20003f1d000 */
[----:B------:R-:W4:Y:S01]  /*0880*/  LDS.128 R16, [R62+0x20] ;  /* 0x000020003e107984 */ /* 0x000f220000000c00 */
[----:B------:R-:W-:Y:S01]  /*0890*/  LEA R64, R65, R64, 0x5 ;  /* 0x0000004041407211 */ /* 0x000fe200078e28ff */
[C---:B------:R-:W-:Y:S01]  /*08a0*/  IMAD.IADD R69, R57.reuse, 0x1, -R68 ;  /* 0x0000000139457824 */ /* 0x040fe200078e0a44 */
[----:B------:R-:W-:Y:S01]  /*08b0*/  IADD3 R71, PT, PT, R57, 0x1, RZ ;  /* 0x0000000139477810 */ /* 0x000fe20007ffe0ff */
[----:B-1----:R-:W-:Y:S01]  /*08c0*/  IMAD R56, R70, UR9, RZ ;  /* 0x0000000946387c24 */ /* 0x002fe2000f8e02ff */
[----:B------:R-:W1:Y:S01]  /*08d0*/  LDS.128 R20, [R62+0x30] ;  /* 0x000030003e147984 */ /* 0x000e620000000c00 */
[----:B------:R-:W-:-:S02]  /*08e0*/  IADD3 R65, PT, PT, R64, R61, RZ ;  /* 0x0000003d40417210 */ /* 0x000fc40007ffe0ff */
[----:B------:R-:W-:Y:S01]  /*08f0*/  MOV R64, 0xff7fffff ;  /* 0xff7fffff00407802 */ /* 0x000fe20000000f00 */
[----:B------:R-:W0:Y:S04]  /*0900*/  LDS.128 R24, [R62+0x40] ;  /* 0x000040003e187984 */ /* 0x000e280000000c00 */
[----:B------:R-:W0:Y:S04]  /*0910*/  LDS.128 R28, [R62+0x50] ;  /* 0x000050003e1c7984 */ /* 0x000e280000000c00 */
[----:B------:R-:W0:Y:S04]  /*0920*/  LDS.128 R32, [R62+0x60] ;  /* 0x000060003e207984 */ /* 0x000e280000000c00 */
[----:B------:R-:W0:Y:S04]  /*0930*/  LDS.128 R36, [R62+0x70] ;  /* 0x000070003e247984 */ /* 0x000e280000000c00 */
[----:B------:R-:W0:Y:S04]  /*0940*/  LDS.128 R40, [R62+0x80] ;  /* 0x000080003e287984 */ /* 0x000e280000000c00 */
[----:B------:R-:W0:Y:S04]  /*0950*/  LDS.128 R44, [R62+0x90] ;  /* 0x000090003e2c7984 */ /* 0x000e280000000c00 */
[----:B------:R-:W0:Y:S04]  /*0960*/  LDS.128 R48, [R62+0xa0] ;  /* 0x0000a0003e307984 */ /* 0x000e280000000c00 */
[----:B------:R2:W0:Y:S02]  /*0970*/  LDS.128 R52, [R62+0xb0] ;  /* 0x0000b0003e347984 */ /* 0x0004240000000c00 */
[----:B--2---:R-:W-:-:S02]  /*0980*/  IADD3 R62, P1, PT, R2, UR4, RZ ;  /* 0x00000004023e7c10 */ /* 0x004fc4000ff3e0ff */
[----:B------:R-:W-:Y:S02]  /*0990*/  IADD3 R2, P2, PT, R63, R56, RZ ;  /* 0x000000383f027210 */ /* 0x000fe40007f5e0ff */
[----:B------:R-:W-:Y:S02]  /*09a0*/  IADD3.X R63, PT, PT, R3, UR5, RZ, P1, !PT ;  /* 0x00000005033f7c10 */ /* 0x000fe40008ffe4ff */
[----:B-1-34-:R-:W-:-:S09]  /*09b0*/  LEA.HI.X.SX32 R3, R56, RZ, 0x1, P2 ;  /* 0x000000ff38037211 */ /* 0x01afd200010f0eff */
.L_x_26108:
[----:B------:R-:W2:Y:S02]  /*09c0*/  LDG.E.CONSTANT R57, desc[UR6][R62.64] ;  /* 0x000000063e397981 */ /* 0x000ea4000c1e9900 */
[----:B--2---:R-:W-:-:S03]  /*09d0*/  IMAD.WIDE R56, R57, UR10, R2 ;  /* 0x0000000a39387c25 */ /* 0x004fc6000f8e0202 */
[----:B------:R-:W-:-:S04]  /*09e0*/  LEA R60, P1, R56, UR12, 0x2 ;  /* 0x0000000c383c7c11 */ /* 0x000fc8000f8210ff */
[----:B------:R-:W-:-:S05]  /*09f0*/  LEA.HI.X R61, R56, UR13, R57, 0x2, P1 ;  /* 0x0000000d383d7c11 */ /* 0x000fca00088f1439 */
[----:B------:R-:W0:Y:S04]  /*0a00*/  LDG.E.CONSTANT R56, desc[UR6][R60.64+0x80] ;  /* 0x000080063c387981 */ /* 0x000e28000c1e9900 */
[----:B------:R-:W2:Y:S04]  /*0a10*/  LDG.E.CONSTANT R57, desc[UR6][R60.64] ;  /* 0x000000063c397981 */ /* 0x000ea8000c1e9900 */
[----:B------:R-:W3:Y:S04]  /*0a20*/  LDG.E.CONSTANT R73, desc[UR6][R60.64+0x100] ;  /* 0x000100063c497981 */ /* 0x000ee8000c1e9900 */
[----:B------:R-:W4:Y:S01]  /*0a30*/  LDG.E.CONSTANT R72, desc[UR6][R60.64+0x180] ;  /* 0x000180063c487981 */ /* 0x000f22000c1e9900 */
[----:B0-----:R-:W-:-:S04]  /*0a40*/  FMUL.FTZ R75, R56, R9 ;  /* 0x00000009384b7220 */ /* 0x001fc80000410000 */
[----:B--2---:R-:W-:Y:S02]  /*0a50*/  FFMA.FTZ R56, R8, R57, R75 ;  /* 0x0000003908387223 */ /* 0x004fe4000001004b */
[----:B------:R-:W2:Y:S02]  /*0a60*/  LDG.E.CONSTANT R57, desc[UR6][R60.64+0x200] ;  /* 0x000200063c397981 */ /* 0x000ea4000c1e9900 */
[----:B---3--:R-:W-:Y:S02]  /*0a70*/  FFMA.FTZ R73, R73, R10, R56 ;  /* 0x0000000a49497223 */ /* 0x008fe40000010038 */
[----:B------:R-:W3:Y:S02]  /*0a80*/  LDG.E.CONSTANT R56, desc[UR6][R60.64+0x280] ;  /* 0x000280063c387981 */ /* 0x000ee4000c1e9900 */
[----:B----4-:R-:W-:Y:S02]  /*0a90*/  FFMA.FTZ R75, R72, R11, R73 ;  /* 0x0000000b484b7223 */ /* 0x010fe40000010049 */
[----:B------:R-:W4:Y:S04]  /*0aa0*/  LDG.E.CONSTANT R73, desc[UR6][R60.64+0x300] ;  /* 0x000300063c497981 */ /* 0x000f28000c1e9900 */
[----:B------:R-:W5:Y:S01]  /*0ab0*/  LDG.E.CONSTANT R72, desc[UR6][R60.64+0x380] ;  /* 0x000380063c487981 */ /* 0x000f62000c1e9900 */
[----:B--2---:R-:W-:-:S04]  /*0ac0*/  FFMA.FTZ R57, R12, R57, R75 ;  /* 0x000000390c397223 */ /* 0x004fc8000001004b */
[----:B---3--:R-:W-:Y:S02]  /*0ad0*/  FFMA.FTZ R56, R56, R13, R57 ;  /* 0x0000000d38387223 */ /* 0x008fe40000010039 */
[----:B------:R-:W2:Y:S02]  /*0ae0*/  LDG.E.CONSTANT R57, desc[UR6][R60.64+0x400] ;  /* 0x000400063c397981 */ /* 0x000ea4000c1e9900 */
[----:B----4-:R-:W-:Y:S02]  /*0af0*/  FFMA.FTZ R73, R73, R14, R56 ;  /* 0x0000000e49497223 */ /* 0x010fe40000010038 */
[----:B------:R-:W3:Y:S02]  /*0b00*/  LDG.E.CONSTANT R56, desc[UR6][R60.64+0x480] ;  /* 0x000480063c387981 */ /* 0x000ee4000c1e9900 */
[----:B-----5:R-:W-:Y:S02]  /*0b10*/  FFMA.FTZ R75, R72, R15, R73 ;  /* 0x0000000f484b7223 */ /* 0x020fe40000010049 */
        /* <DEDUP_REMOVED lines=74> */
[----:B------:R-:W-:Y:S01]  /*0fc0*/  UMOV UR4, 0xffffffff ;  /* 0xffffffff00047882 */ /* 0x000fe20000000000 */
[----:B--2---:R-:W-:-:S04]  /*0fd0*/  FFMA.FTZ R57, R52, R57, R75 ;  /* 0x0000003934397223 */ /* 0x004fc8000001004b */
[----:B---3--:R-:W-:-:S04]  /*0fe0*/  FFMA.FTZ R56, R56, R53, R57 ;  /* 0x0000003538387223 */ /* 0x008fc80000010039 */
[----:B----4-:R-:W-:-:S04]  /*0ff0*/  FFMA.FTZ R73, R73, R54, R56 ;  /* 0x0000003649497223 */ /* 0x010fc80000010038 */
[----:B-----5:R-:W-:Y:S01]  /*1000*/  FFMA.FTZ R72, R72, R55, R73 ;  /* 0x0000003748487223 */ /* 0x020fe20000010049 */
[----:B------:R-:W-:Y:S06]  /*1010*/  BRA.DIV UR4, `(.L_x_26107) ;  /* 0x0000003604a87947 */ /* 0x000fec000b800000 */
[----:B------:R-:W0:Y:S02]  /*1020*/  SHFL.BFLY PT, R57, R72, 0x2, 0x1f ;  /* 0x0c401f0048397f89 */ /* 0x000e2400000e0000 */
[----:B0-----:R-:W-:-:S05]  /*1030*/  FADD.FTZ R61, R72, R57 ;  /* 0x00000039483d7221 */ /* 0x001fca0000010000 */
[----:B------:R0:W1:Y:S02]  /*1040*/  SHFL.BFLY PT, R74, R61, 0x1, 0x1f ;  /* 0x0c201f003d4a7f89 */ /* 0x00006400000e0000 */
.L_x_26146:
[----:B------:R-:W-:Y:S01]  /*1050*/  IADD3 R56, PT, PT, R69, 0x1, RZ ;  /* 0x0000000145387810 */ /* 0x000fe20007ffe0ff */
[----:B-1----:R-:W-:Y:S01]  /*1060*/  FADD.FTZ R74, R61, R74 ;  /* 0x0000004a3d4a7221 */ /* 0x002fe20000010000 */
[----:B------:R-:W-:Y:S02]  /*1070*/  ISETP.NE.AND P3, PT, R0, RZ, PT ;  /* 0x000000ff0000720c */ /* 0x000fe40003f65270 */
[----:B------:R-:W-:Y:S02]  /*1080*/  I2FP.F32.S32 R57, R56 ;  /* 0x0000003800397245 */ /* 0x000fe40000201400 */
[----:B------:R-:W-:Y:S02]  /*1090*/  IADD3 R66, PT, PT, R66, 0x4, RZ ;  /* 0x0000000442427810 */ /* 0x000fe40007ffe0ff */
[----:B------:R-:W-:Y:S01]  /*10a0*/  IADD3 R69, PT, PT, R69, 0x20, RZ ;  /* 0x0000002045457810 */ /* 0x000fe20007ffe0ff */
[----:B------:R-:W-:Y:S01]  /*10b0*/  FMUL.FTZ R57, R57, R58 ;  /* 0x0000003a39397220 */ /* 0x000fe20000410000 */
[----:B------:R-:W-:-:S04]  /*10c0*/  ISETP.GE.U32.AND P2, PT, R66, R67, PT ;  /* 0x000000434200720c */ /* 0x000fc80003f46070 */
[----:B------:R-:W-:-:S05]  /*10d0*/  FSEL R57, R57, RZ, P0 ;  /* 0x000000ff39397208 */ /* 0x000fca0000000000 */
[----:B0-----:R-:W-:Y:S01]  /*10e0*/  FFMA.FTZ R61, R74, UR11, R57 ;  /* 0x0000000b4a3d7c23 */ /* 0x001fe20008010039 */
[C---:B------:R-:W-:Y:S01]  /*10f0*/  @!P3 VIADD R57, R71.reuse, 0xffffffff ;  /* 0xffffffff4739b836 */ /* 0x040fe20000000000 */
[----:B------:R-:W-:-:S04]  /*1100*/  IADD3 R71, PT, PT, R71, 0x20, RZ ;  /* 0x0000002047477810 */ /* 0x000fc80007ffe0ff */
[CC--:B------:R-:W-:Y:S02]  /*1110*/  ISETP.GE.OR P4, PT, R57.reuse, R68.reuse, P3 ;  /* 0x000000443900720c */ /* 0x0c0fe40001f86670 */
[----:B------:R-:W-:-:S04]  /*1120*/  @!P3 ISETP.GE.AND P1, PT, R57, R68, PT ;  /* 0x000000443900b20c */ /* 0x000fc80003f26270 */
[----:B------:R-:W-:Y:S02]  /*1130*/  @!P3 FSEL R56, R61, RZ, !P1 ;  /* 0x000000ff3d38b208 */ /* 0x000fe40004800000 */
[----:B------:R-:W-:-:S03]  /*1140*/  IADD3 R62, P1, PT, R62, 0x10, RZ ;  /* 0x000000103e3e7810 */ /* 0x000fc60007f3e0ff */
[----:B------:R0:W-:Y:S02]  /*1150*/  @!P3 STS [R65], R56 ;  /* 0x000000384100b388 */ /* 0x0001e40000000800 */
[----:B------:R-:W-:Y:S01]  /*1160*/  @!P4 FMNMX.FTZ R64, R64, R61, !PT ;  /* 0x0000003d4040c209 */ /* 0x000fe20007810000 */
[----:B------:R-:W-:Y:S01]  /*1170*/  IMAD.X R63, RZ, RZ, R63, P1 ;  /* 0x000000ffff3f7224 */ /* 0x000fe200008e063f */
[----:B0-----:R-:W-:Y:S01]  /*1180*/  IADD3 R65, PT, PT, R65, 0x80, RZ ;  /* 0x0000008041417810 */ /* 0x001fe20007ffe0ff */
[----:B------:R-:W-:Y:S06]  /*1190*/  @!P2 BRA `(.L_x_26108) ;  /* 0xfffffff80008a947 */ /* 0x000fec000383ffff */
.L_x_26106:
[----:B------:R-:W-:Y:S05]  /*11a0*/  BSYNC B0 ;  /* 0x0000000000007941 */ /* 0x000fea0003800000 */
.L_x_26105:
[----:B------:R-:W1:Y:S01]  /*11b0*/  S2R R3, SR_TID.X ;  /* 0x0000000000037919 */ /* 0x000e620000002100 */
[C---:B------:R-:W-:Y:S01]  /*11c0*/  IMAD R0, R6.reuse, -0x40, R67 ;  /* 0xffffffc006007824 */ /* 0x040fe200078e0243 */
[----:B------:R-:W-:Y:S01]  /*11d0*/  UMOV UR4, 0xffffffff ;  /* 0xffffffff00047882 */ /* 0x000fe20000000000 */
[----:B------:R-:W-:-:S05]  /*11e0*/  IMAD.SHL.U32 R13, R6, 0x200, RZ ;  /* 0x00000200060d7824 */ /* 0x000fca00078e00ff */
[----:B------:R-:W-:-:S04]  /*11f0*/  LEA R9, R0, R13, 0x3 ;  /* 0x0000000d00097211 */ /* 0x000fc800078e18ff */
[----:B------:R-:W-:-:S04]  /*1200*/  VIMNMX R10, PT, PT, R68, R9, PT ;  /* 0x00000009440a7248 */ /* 0x000fc80003fe0100 */
[----:B0-----:R-:W-:Y:S02]  /*1210*/  IADD3 R8, PT, PT, -R13, R10, RZ ;  /* 0x0000000a0d087210 */ /* 0x001fe40007ffe1ff */
[----:B-1----:R-:W-:Y:S01]  /*1220*/  LOP3.LUT R2, R3, 0x1f, RZ, 0xc0, !PT ;  /* 0x0000001f03027812 */ /* 0x002fe200078ec0ff */
[----:B------:R-:W-:Y:S06]  /*1230*/  BRA.DIV UR4, `(.L_x_26109) ;  /* 0x0000003604687947 */ /* 0x000fec000b800000 */
[----:B------:R-:W0:Y:S02]  /*1240*/  SHFL.BFLY PT, R9, R64, 0x10, 0x1f ;  /* 0x0e001f0040097f89 */ /* 0x000e2400000e0000 */
[----:B0-----:R-:W-:-:S05]  /*1250*/  FMNMX.FTZ R9, R9, R64, !PT ;  /* 0x0000004009097209 */ /* 0x001fca0007810000 */
[----:B------:R-:W0:Y:S02]  /*1260*/  SHFL.BFLY PT, R0, R9, 0x8, 0x1f ;  /* 0x0d001f0009007f89 */ /* 0x000e2400000e0000 */
[----:B0-----:R-:W-:-:S05]  /*1270*/  FMNMX.FTZ R11, R9, R0, !PT ;  /* 0x00000000090b7209 */ /* 0x001fca0007810000 */
[----:B------:R0:W1:Y:S02]  /*1280*/  SHFL.BFLY PT, R16, R11, 0x4, 0x1f ;  /* 0x0c801f000b107f89 */ /* 0x00006400000e0000 */
.L_x_26151:
[----:B------:R-:W2:Y:S01]  /*1290*/  S2R R12, SR_CgaCtaId ;  /* 0x00000000000c7919 */ /* 0x000ea20000008800 */
[----:B------:R-:W-:Y:S01]  /*12a0*/  MOV R14, 0x400 ;  /* 0x00000400000e7802 */ /* 0x000fe20000000f00 */
[----:B------:R-:W-:Y:S05]  /*12b0*/  WARPSYNC.ALL ;  /* 0x0000000000007948 */ /* 0x000fea0003800000 */
[----:B------:R-:W-:Y:S01]  /*12c0*/  VIADD R9, R14, 0x300 ;  /* 0x000003000e097836 */ /* 0x000fe20000000000 */
[----:B------:R-:W-:Y:S02]  /*12d0*/  ISETP.NE.AND P3, PT, R2, RZ, PT ;  /* 0x000000ff0200720c */ /* 0x000fe40003f65270 */
[----:B------:R-:W-:-:S02]  /*12e0*/  SHF.R.U32.HI R0, RZ, 0x5, R3 ;  /* 0x00000005ff007819 */ /* 0x000fc40000011603 */
[----:B-1----:R-:W-:Y:S02]  /*12f0*/  FMNMX.FTZ R16, R11, R16, !PT ;  /* 0x000000100b107209 */ /* 0x002fe40007810000 */
[----:B--2---:R-:W-:-:S04]  /*1300*/  LEA R9, R12, R9, 0x18 ;  /* 0x000000090c097211 */ /* 0x004fc800078ec0ff */
[----:B------:R-:W-:-:S05]  /*1310*/  LEA R15, R0, R9, 0x2 ;  /* 0x00000009000f7211 */ /* 0x000fca00078e10ff */
[----:B------:R1:W-:Y:S01]  /*1320*/  @!P3 STS [R15], R16 ;  /* 0x000000100f00b388 */ /* 0x0003e20000000800 */
[----:B------:R-:W-:Y:S01]  /*1330*/  BAR.SYNC.DEFER_BLOCKING 0x0 ;  /* 0x0000000000007b1d */ /* 0x000fe20000010000 */
[C---:B------:R-:W-:Y:S01]  /*1340*/  ISETP.GT.U32.AND P2, PT, R2.reuse, 0x3, PT ;  /* 0x000000030200780c */ /* 0x040fe20003f44070 */
[----:B------:R-:W-:Y:S01]  /*1350*/  IMAD.MOV.U32 R17, RZ, RZ, -0x800001 ;  /* 0xff7fffffff117424 */ /* 0x000fe200078e00ff */
[----:B-1----:R-:W-:Y:S01]  /*1360*/  LEA R16, R2, R9, 0x2 ;  /* 0x0000000902107211 */ /* 0x002fe200078e10ff */
        /* <DEDUP_REMOVED lines=27> */
[----:B------:R-:W-:-:S07]  /*1520*/  IADD3 R18, PT, PT, -R18, RZ, RZ ;  /* 0x000000ff12127210 */ /* 0x000fce0007ffe1ff */
.L_x_26114:
        /* <DEDUP_REMOVED lines=11> */
.L_x_26113:
[----:B------:R-:W-:Y:S05]  /*15e0*/  BSYNC.RECONVERGENT B1 ;  /* 0x0000000000017941 */ /* 0x000fea0003800200 */
.L_x_26112:
        /* <DEDUP_REMOVED lines=12> */
.L_x_26117:
        /* <DEDUP_REMOVED lines=26> */
[----:B----4-:R-:W-:Y:S01]  /*1850*/  FADD.FTZ R30, -R9, R30 ;  /* 0x0000001e091e7221 */ /* 0x010fe20000010100 */
[----:B------:R-:W-:-:S02]  /*1860*/  FMUL.FTZ R24, R25, 1.4426950216293334961 ;  /* 0x3fb8aa3b19187820 */ /* 0x000fc40000410000 */
[----:B------:R-:W4:Y:S01]  /*1870*/  MUFU.EX2 R22, R22 ;  /* 0x0000001600167308 */ /* 0x000f220000000800 */
[----:B------:R-:W1:Y:S01]  /*1880*/  LDS R20, [R17+0x1a00] ;  /* 0x001a000011147984 */ /* 0x000e620000000800 */
[C---:B------:R-:W-:Y:S01]  /*1890*/  FADD.FTZ R32, -R9.reuse, R32 ;  /* 0x0000002009207221 */ /* 0x040fe20000010100 */
[----:B------:R-:W-:Y:S01]  /*18a0*/  FMUL.FTZ R30, R30, 1.4426950216293334961 ;  /* 0x3fb8aa3b1e1e7820 */ /* 0x000fe20000410000 */
[----:B------:R-:W4:Y:S01]  /*18b0*/  MUFU.EX2 R24, R24 ;  /* 0x0000001800187308 */ /* 0x000f220000000800 */
        /* <DEDUP_REMOVED lines=27> */
[----:B------:R-:W-:Y:S01]  /*1a70*/  FADD.FTZ R48, -R9, R48 ;  /* 0x0000003009307221 */ /* 0x000fe20000010100 */
[----:B------:R-:W2:Y:S01]  /*1a80*/  MUFU.EX2 R42, R42 ;  /* 0x0000002a002a7308 */ /* 0x000ea20000000800 */
[----:B------:R-:W-:Y:S01]  /*1a90*/  FMUL.FTZ R46, R46, 1.4426950216293334961 ;  /* 0x3fb8aa3b2e2e7820 */ /* 0x000fe20000410000 */
[----:B------:R-:W-:Y:S01]  /*1aa0*/  FADD.FTZ R11, R11, R36 ;  /* 0x000000240b0b7221 */ /* 0x000fe20000010000 */
[----:B------:R-:W-:Y:S01]  /*1ab0*/  FADD.FTZ R50, -R9, R50 ;  /* 0x0000003209327221 */ /* 0x000fe20000010100 */
[----:B------:R-:W3:Y:S01]  /*1ac0*/  MUFU.EX2 R44, R44 ;  /* 0x0000002c002c7308 */ /* 0x000ee20000000800 */
[----:B------:R-:W-:Y:S01]  /*1ad0*/  FMUL.FTZ R48, R48, 1.4426950216293334961 ;  /* 0x3fb8aa3b30307820 */ /* 0x000fe20000410000 */
[----:B0-----:R-:W-:Y:S01]  /*1ae0*/  FADD.FTZ R11, R11, R38 ;  /* 0x000000260b0b7221 */ /* 0x001fe20000010000 */
[----:B------:R-:W-:Y:S01]  /*1af0*/  FMUL.FTZ R50, R50, 1.4426950216293334961 ;  /* 0x3fb8aa3b32327820 */ /* 0x000fe20000410000 */
[----:B------:R-:W0:Y:S01]  /*1b00*/  MUFU.EX2 R46, R46 ;  /* 0x0000002e002e7308 */ /* 0x000e220000000800 */
[----:B------:R-:W-:Y:S01]  /*1b10*/  FADD.FTZ R20, -R9, R20 ;  /* 0x0000001409147221 */ /* 0x000fe20000010100 */
[----:B-1----:R-:W-:Y:S01]  /*1b20*/  FADD.FTZ R11, R11, R40 ;  /* 0x000000280b0b7221 */ /* 0x002fe20000010000 */
[----:B------:R-:W-:Y:S01]  /*1b30*/  STS [R17+-0x400], R26 ;  /* 0xfffc001a11007388 */ /* 0x000fe20000000800 */
        /* <DEDUP_REMOVED lines=27> */
.L_x_26116:
[----:B------:R-:W-:Y:S05]  /*1cf0*/  BSYNC.RECONVERGENT B1 ;  /* 0x0000000000017941 */ /* 0x000fea0003800200 */
.L_x_26115:
        /* <DEDUP_REMOVED lines=55> */
.L_x_26119:
[----:B------:R-:W-:Y:S05]  /*2070*/  BSYNC.RECONVERGENT B1 ;  /* 0x0000000000017941 */ /* 0x000fea0003800200 */
.L_x_26118:
        /* <DEDUP_REMOVED lines=26> */
.L_x_26111:
[----:B------:R-:W-:Y:S05]  /*2220*/  BSYNC.RECONVERGENT B0 ;  /* 0x0000000000007941 */ /* 0x000fea0003800200 */
.L_x_26110:
        /* <DEDUP_REMOVED lines=40> */
.L_x_26124:
[----:B------:R-:W1:Y:S01]  /*24b0*/  LDS R19, [R17] ;  /* 0x0000000011137984 */ /* 0x000e620000000800 */
[----:B------:R-:W-:-:S04]  /*24c0*/  IADD3 R18, PT, PT, R18, 0x1, RZ ;  /* 0x0000000112127810 */ /* 0x000fc80007ffe0ff */
[----:B------:R-:W-:Y:S01]  /*24d0*/  ISETP.NE.AND P0, PT, R18, RZ, PT ;  /* 0x000000ff1200720c */ /* 0x000fe20003f05270 */
[----:B-1----:R-:W-:-:S05]  /*24e0*/  FMUL.FTZ R16, R19, R10 ;  /* 0x0000000a13107220 */ /* 0x002fca0000410000 */
[----:B------:R1:W-:Y:S02]  /*24f0*/  STS [R17], R16 ;  /* 0x0000001011007388 */ /* 0x0003e40000000800 */
[----:B-1----:R-:W-:-:S05]  /*2500*/  VIADD R17, R17, 0x200 ;  /* 0x0000020011117836 */ /* 0x002fca0000000000 */
[----:B------:R-:W-:Y:S05]  /*2510*/  @P0 BRA `(.L_x_26124) ;  /* 0xfffffffc00e40947 */ /* 0x000fea000383ffff */
.L_x_26123:
[----:B------:R-:W-:Y:S05]  /*2520*/  BSYNC.RECONVERGENT B1 ;  /* 0x0000000000017941 */ /* 0x000fea0003800200 */
.L_x_26122:
        /* <DEDUP_REMOVED lines=12> */
.L_x_26127:
        /* <DEDUP_REMOVED lines=52> */
.L_x_26126:
[----:B------:R-:W-:Y:S05]  /*2930*/  BSYNC.RECONVERGENT B1 ;  /* 0x0000000000017941 */ /* 0x000fea0003800200 */
.L_x_26125:
        /* <DEDUP_REMOVED lines=31> */
.L_x_26129:
[----:B------:R-:W-:Y:S05]  /*2b30*/  BSYNC.RECONVERGENT B1 ;  /* 0x0000000000017941 */ /* 0x000fea0003800200 */
.L_x_26128:
        /* <DEDUP_REMOVED lines=14> */
.L_x_26121:
[----:B------:R-:W-:Y:S05]  /*2c20*/  BSYNC.RECONVERGENT B0 ;  /* 0x0000000000007941 */ /* 0x000fea0003800200 */
.L_x_26120:
[----:B------:R-:W-:Y:S01]  /*2c30*/  BAR.SYNC.DEFER_BLOCKING 0x0 ;  /* 0x0000000000007b1d */ /* 0x000fe20000010000 */
[----:B------:R-:W-:Y:S02]  /*2c40*/  ISETP.NE.AND P0, PT, R3, RZ, PT ;  /* 0x000000ff0300720c */ /* 0x000fe40003f05270 */
[----:B--2---:R-:W-:-:S03]  /*2c50*/  SHF.R.U32.HI R21, RZ, 0x5, R3 ;  /* 0x00000005ff157819 */ /* 0x004fc60000011603 */
[----:B------:R-:W2:Y:S01]  /*2c60*/  LDCU UR16, c[0x0][0x3dc] ;  /* 0x00007b80ff1077ac */ /* 0x000ea20008000800 */
[----:B------:R-:W-:Y:S07]  /*2c70*/  BSSY.RECONVERGENT B0, `(.L_x_26130) ;  /* 0x000000f000007945 */ /* 0x000fee0003800200 */
[----:B------:R-:W-:Y:S05]  /*2c80*/  @P0 BRA `(.L_x_26131) ;  /* 0x0000000000340947 */ /* 0x000fea0003800000 */
[----:B------:R-:W-:Y:S01]  /*2c90*/  IMAD R8, R7, R4, R5 ;  /* 0x0000000407087224 */ /* 0x000fe200078e0205 */
[----:B------:R-:W3:Y:S03]  /*2ca0*/  LDCU.128 UR12, c[0x0][0x380] ;  /* 0x00007000ff0c77ac */ /* 0x000ee60008000c00 */
[----:B------:R-:W-:-:S05]  /*2cb0*/  IMAD R15, R8, UR8, RZ ;  /* 0x00000008080f7c24 */ /* 0x000fca000f8e02ff */
        /* <DEDUP_REMOVED lines=10> */
.L_x_26131:
[----:B--2---:R-:W-:Y:S05]  /*2d60*/  BSYNC.RECONVERGENT B0 ;  /* 0x0000000000007941 */ /* 0x004fea0003800200 */
.L_x_26130:
[----:B------:R-:W-:Y:S01]  /*2d70*/  LEA R64, R6, R21, 0x6 ;  /* 0x0000001506407211 */ /* 0x000fe200078e30ff */
[----:B------:R-:W2:Y:S01]  /*2d80*/  LDCU.64 UR4, c[0x0][0x3a8] ;  /* 0x00007500ff0477ac */ /* 0x000ea20008000a00 */
[----:B------:R-:W-:Y:S01]  /*2d90*/  BSSY.RECONVERGENT B0, `(.L_x_26132) ;  /* 0x00000f8000007945 */ /* 0x000fe20003800200 */
[----:B------:R-:W-:Y:S01]  /*2da0*/  HFMA2 R66, -RZ, RZ, 0, 0 ;  /* 0x00000000ff427431 */ /* 0x000fe200000001ff */
[----:B------:R-:W-:Y:S02]  /*2db0*/  ISETP.GE.U32.AND P0, PT, R64, R67, PT ;  /* 0x000000434000720c */ /* 0x000fe40003f06070 */
[----:B0--3--:R-:W-:Y:S02]  /*2dc0*/  CS2R R8, SRZ ;  /* 0x0000000000087805 */ /* 0x009fe4000001ff00 */
[----:B-1----:R-:W-:Y:S02]  /*2dd0*/  CS2R R10, SRZ ;  /* 0x00000000000a7805 */ /* 0x002fe4000001ff00 */
[----:B------:R-:W-:-:S02]  /*2de0*/  CS2R R52, SRZ ;  /* 0x0000000000347805 */ /* 0x000fc4000001ff00 */
[----:B------:R-:W-:Y:S02]  /*2df0*/  CS2R R54, SRZ ;  /* 0x0000000000367805 */ /* 0x000fe4000001ff00 */
[----:B------:R-:W-:Y:S01]  /*2e00*/  CS2R R56, SRZ ;  /* 0x0000000000387805 */ /* 0x000fe2000001ff00 */
[----:B-----5:R-:W-:Y:S02]  /*2e10*/  IMAD.MOV.U32 R58, RZ, RZ, RZ ;  /* 0x000000ffff3a7224 */ /* 0x020fe400078e00ff */
[----:B------:R-:W-:Y:S05]  /*2e20*/  @P0 BRA `(.L_x_26133) ;  /* 0x0000000c00b80947 */ /* 0x000fea0003800000 */
[----:B------:R-:W0:Y:S01]  /*2e30*/  LDCU.64 UR10, c[0x0][0x3b8] ;  /* 0x00007700ff0a77ac */ /* 0x000e220008000a00 */
[----:B------:R-:W-:Y:S01]  /*2e40*/  IADD3 R11, PT, PT, R14, 0x320, RZ ;  /* 0x000003200e0b7810 */ /* 0x000fe20007ffe0ff */
[----:B------:R-:W-:Y:S01]  /*2e50*/  IMAD.WIDE.U32 R8, R64, 0x4, RZ ;  /* 0x0000000440087825 */ /* 0x000fe200078e00ff */
[----:B------:R-:W-:Y:S01]  /*2e60*/  LEA R10, R0, R13, 0x3 ;  /* 0x0000000d000a7211 */ /* 0x000fe200078e18ff */
[----:B------:R-:W1:Y:S01]  /*2e70*/  LDCU UR9, c[0x0][0x3e0] ;  /* 0x00007c00ff0977ac */ /* 0x000e620008000800 */
[----:B------:R-:W-:Y:S01]  /*2e80*/  LEA R12, R12, R11, 0x18 ;  /* 0x0000000b0c0c7211 */ /* 0x000fe200078ec0ff */
[C---:B------:R-:W-:Y:S01]  /*2e90*/  IMAD.SHL.U32 R65, R3.reuse, 0x4, RZ ;  /* 0x0000000403417824 */ /* 0x040fe200078e00ff */
[----:B------:R-:W-:Y:S01]  /*2ea0*/  SHF.L.U32 R11, R3, 0x4, RZ ;  /* 0x00000004030b7819 */ /* 0x000fe200000006ff */
[----:B------:R-:W-:Y:S01]  /*2eb0*/  IMAD.WIDE R8, R59, 0x4, R8 ;  /* 0x000000043b087825 */ /* 0x000fe200078e0208 */
[----:B------:R-:W-:Y:S02]  /*2ec0*/  IADD3 R13, PT, PT, R68, 0x7, RZ ;  /* 0x00000007440d7810 */ /* 0x000fe40007ffe0ff */
[----:B------:R-:W-:-:S02]  /*2ed0*/  CS2R R52, SRZ ;  /* 0x0000000000347805 */ /* 0x000fc4000001ff00 */
[----:B------:R-:W-:Y:S02]  /*2ee0*/  LOP3.LUT R11, R11, 0x10, RZ, 0xe2, !PT ;  /* 0x000000100b0b7812 */ /* 0x000fe400078ee2ff */
[----:B------:R-:W-:Y:S02]  /*2ef0*/  CS2R R54, SRZ ;  /* 0x0000000000367805 */ /* 0x000fe4000001ff00 */
[----:B------:R-:W-:Y:S02]  /*2f00*/  LOP3.LUT R59, R65, 0x4, RZ, 0xc0, !PT ;  /* 0x00000004413b7812 */ /* 0x000fe400078ec0ff */
[----:B------:R-:W-:Y:S02]  /*2f10*/  CS2R R56, SRZ ;  /* 0x0000000000387805 */ /* 0x000fe4000001ff00 */
[----:B------:R-:W-:Y:S01]  /*2f20*/  SHF.R.U32.HI R13, RZ, 0x3, R13 ;  /* 0x00000003ff0d7819 */ /* 0x000fe2000001160d */
[----:B------:R-:W-:Y:S01]  /*2f30*/  IMAD R11, R0, 0x20, R11 ;  /* 0x00000020000b7824 */ /* 0x000fe200078e020b */
[----:B------:R-:W-:-:S02]  /*2f40*/  IADD3 R59, PT, PT, R10, 0x1, R59 ;  /* 0x000000010a3b7810 */ /* 0x000fc40007ffe03b */
[----:B0-----:R-:W-:Y:S02]  /*2f50*/  IADD3 R60, P0, PT, R8, UR10, RZ ;  /* 0x0000000a083c7c10 */ /* 0x001fe4000ff1e0ff */
[----:B------:R-:W-:Y:S01]  /*2f60*/  IADD3 R61, PT, PT, R12, R11, RZ ;  /* 0x0000000b0c3d7210 */ /* 0x000fe20007ffe0ff */
[----:B-1----:R-:W-:Y:S01]  /*2f70*/  IMAD R70, R70, UR9, RZ ;  /* 0x0000000946467c24 */ /* 0x002fe2000f8e02ff */
[----:B------:R-:W-:Y:S02]  /*2f80*/  IADD3.X R63, PT, PT, R9, UR11, RZ, P0, !PT ;  /* 0x0000000b093f7c10 */ /* 0x000fe400087fe4ff */
[----:B------:R-:W-:Y:S02]  /*2f90*/  CS2R R8, SRZ ;  /* 0x0000000000087805 */ /* 0x000fe4000001ff00 */
[----:B------:R-:W-:Y:S01]  /*2fa0*/  IADD3 R62, PT, PT, -R13, R64, RZ ;  /* 0x000000400d3e7210 */ /* 0x000fe20007ffe1ff */
[----:B------:R-:W-:Y:S01]  /*2fb0*/  VIADD R64, R64, 0x1 ;  /* 0x0000000140407836 */ /* 0x000fe20000000000 */
[----:B------:R-:W-:-:S02]  /*2fc0*/  MOV R66, RZ ;  /* 0x000000ff00427202 */ /* 0x000fc40000000f00 */
[----:B------:R-:W-:Y:S02]  /*2fd0*/  CS2R R10, SRZ ;  /* 0x00000000000a7805 */ /* 0x000fe4000001ff00 */
[----:B------:R-:W-:Y:S02]  /*2fe0*/  MOV R58, RZ ;  /* 0x000000ff003a7202 */ /* 0x000fe40000000f00 */
[----:B------:R-:W-:Y:S02]  /*2ff0*/  LOP3.LUT R65, R65, 0x7c, RZ, 0xc0, !PT ;  /* 0x0000007c41417812 */ /* 0x000fe400078ec0ff */
[----:B------:R-:W-:-:S07]  /*3000*/  SHF.R.S32.HI R71, RZ, 0x1f, R70 ;  /* 0x0000001fff477819 */ /* 0x000fce0000011446 */
.L_x_26134:
[----:B------:R-:W-:Y:S01]  /*3010*/  IMAD.MOV.U32 R14, RZ, RZ, R60 ;  /* 0x000000ffff0e7224 */ /* 0x000fe200078e003c */
[----:B------:R-:W-:Y:S01]  /*3020*/  MOV R15, R63 ;  /* 0x0000003f000f7202 */ /* 0x000fe20000000f00 */
[----:B------:R-:W0:Y:S04]  /*3030*/  LDS.128 R36, [R61] ;  /* 0x000000003d247984 */ /* 0x000e280000000c00 */
[----:B------:R-:W3:Y:S01]  /*3040*/  LDG.E.CONSTANT R13, desc[UR6][R14.64] ;  /* 0x000000060e0d7981 */ /* 0x000ee2000c1e9900 */
[----:B------:R-:W-:Y:S01]  /*3050*/  ISETP.NE.AND P1, PT, R62, -0x1, PT ;  /* 0xffffffff3e00780c */ /* 0x000fe20003f25270 */
        /* <DEDUP_REMOVED lines=10> */
[----:B------:R-:W5:Y:S01]  /*3100*/  LDG.E.128.CONSTANT R40, desc[UR6][R72.64+0xc00] ;  /* 0x000c000648287981 */ /* 0x000f62000c1e9d00 */
[C---:B------:R-:W-:Y:S01]  /*3110*/  @!P1 VIADD R17, R59.reuse, 0x1 ;  /* 0x000000013b119836 */ /* 0x040fe20000000000 */
[----:B------:R-:W-:-:S02]  /*3120*/  @!P1 IADD3 R15, PT, PT, R59, 0x1, RZ ;  /* 0x000000013b0f9810 */ /* 0x000fc40007ffe0ff */
[C---:B------:R-:W-:Y:S02]  /*3130*/  IADD3 R69, PT, PT, R59.reuse, -0x1, RZ ;  /* 0xffffffff3b457810 */ /* 0x040fe40007ffe0ff */
[CC--:B------:R-:W-:Y:S01]  /*3140*/  @!P1 ISETP.GE.AND P2, PT, R59.reuse, R68.reuse, PT ;  /* 0x000000443b00920c */ /* 0x0c0fe20003f46270 */
[----:B------:R-:W-:Y:S01]  /*3150*/  @!P1 VIADD R13, R59, 0x2 ;  /* 0x000000023b0d9836 */ /* 0x000fe20000000000 */
[-C--:B------:R-:W-:Y:S01]  /*3160*/  @!P1 ISETP.GE.AND P3, PT, R15, R68.reuse, PT ;  /* 0x000000440f00920c */ /* 0x080fe20003f66270 */
[----:B------:R-:W5:Y:S01]  /*3170*/  LDG.E.128.CONSTANT R32, desc[UR6][R72.64+0xa00] ;  /* 0x000a000648207981 */ /* 0x000f62000c1e9d00 */
[-C--:B------:R-:W-:Y:S02]  /*3180*/  @!P1 ISETP.GE.AND P6, PT, R17, R68.reuse, PT ;  /* 0x000000441100920c */ /* 0x080fe40003fc6270 */
[CC--:B------:R-:W-:Y:S01]  /*3190*/  @!P1 ISETP.GE.AND P0, PT, R69.reuse, R68.reuse, PT ;  /* 0x000000444500920c */ /* 0x0c0fe20003f06270 */
[----:B------:R-:W5:Y:S01]  /*31a0*/  LDG.E.128.CONSTANT R16, desc[UR6][R72.64+0xe00] ;  /* 0x000e000648107981 */ /* 0x000f62000c1e9d00 */
[----:B------:R-:W-:-:S02]  /*31b0*/  @!P1 ISETP.GE.AND P5, PT, R69, R68, PT ;  /* 0x000000444500920c */ /* 0x000fc40003fa6270 */
[-C--:B------:R-:W-:Y:S02]  /*31c0*/  @!P1 ISETP.GE.AND P4, PT, R13, R68.reuse, PT ;  /* 0x000000440d00920c */ /* 0x080fe40003f86270 */
[----:B--2---:R-:W-:Y:S02]  /*31d0*/  @!P1 FSEL R46, R46, RZ, !P3 ;  /* 0x000000ff2e2e9208 */ /* 0x004fe40005800000 */
[----:B------:R-:W-:Y:S02]  /*31e0*/  @!P1 ISETP.GE.AND P3, PT, R59, R68, PT ;  /* 0x000000443b00920c */ /* 0x000fe40003f66270 */
[----:B------:R-:W-:Y:S02]  /*31f0*/  @!P1 FSEL R45, R45, RZ, !P2 ;  /* 0x000000ff2d2d9208 */ /* 0x000fe40005000000 */
[----:B---3--:R-:W-:Y:S02]  /*3200*/  @!P1 FSEL R49, R49, RZ, !P3 ;  /* 0x000000ff31319208 */ /* 0x008fe40005800000 */
[----:B------:R-:W-:-:S02]  /*3210*/  @!P1 FSEL R44, R44, RZ, !P0 ;  /* 0x000000ff2c2c9208 */ /* 0x000fc40004000000 */
[CC--:B------:R-:W-:Y:S02]  /*3220*/  @!P1 ISETP.GE.AND P2, PT, R13.reuse, R68.reuse, PT ;  /* 0x000000440d00920c */ /* 0x0c0fe40003f46270 */
[----:B------:R-:W-:Y:S02]  /*3230*/  @!P1 FSEL R48, R48, RZ, !P5 ;  /* 0x000000ff30309208 */ /* 0x000fe40006800000 */
[-C--:B------:R-:W-:Y:S01]  /*3240*/  @!P1 ISETP.GE.AND P3, PT, R13, R68.reuse, PT ;  /* 0x000000440d00920c */ /* 0x080fe20003f66270 */
[----:B0-----:R-:W-:Y:S01]  /*3250*/  FMUL.FTZ R45, R37, R45 ;  /* 0x0000002d252d7220 */ /* 0x001fe20000410000 */
[-C--:B------:R-:W-:Y:S02]  /*3260*/  @!P1 ISETP.GE.AND P0, PT, R15, R68.reuse, PT ;  /* 0x000000440f00920c */ /* 0x080fe40003f06270 */
[C---:B------:R-:W-:Y:S02]  /*3270*/  @!P1 ISETP.GE.AND P5, PT, R59.reuse, R68, PT ;  /* 0x000000443b00920c */ /* 0x040fe40003fa6270 */
[----:B------:R-:W-:Y:S01]  /*3280*/  @!P1 IADD3 R13, PT, PT, R59, 0x1, RZ ;  /* 0x000000013b0d9810 */ /* 0x000fe20007ffe0ff */
[----:B------:R-:W-:Y:S01]  /*3290*/  FFMA.FTZ R45, R36, R44, R45 ;  /* 0x0000002c242d7223 */ /* 0x000fe2000001002d */
[----:B------:R-:W-:-:S02]  /*32a0*/  @!P1 FSEL R50, R50, RZ, !P0 ;  /* 0x000000ff32329208 */ /* 0x000fc40004000000 */
[----:B----4-:R-:W-:Y:S02]  /*32b0*/  @!P1 FSEL R21, R21, RZ, !P5 ;  /* 0x000000ff15159208 */ /* 0x010fe40006800000 */
[-C--:B------:R-:W-:Y:S02]  /*32c0*/  @!P1 ISETP.GE.AND P0, PT, R69, R68.reuse, PT ;  /* 0x000000444500920c */ /* 0x080fe40003f06270 */
[----:B------:R-:W-:Y:S02]  /*32d0*/  @!P1 ISETP.GE.AND P5, PT, R13, R68, PT ;  /* 0x000000440d00920c */ /* 0x000fe40003fa6270 */
[----:B------:R-:W2:Y:S01]  /*32e0*/  LDG.E.128.CONSTANT R12, desc[UR6][R72.64+0x1000] ;  /* 0x00100006480c7981 */ /* 0x000ea2000c1e9d00 */
[C---:B------:R-:W-:Y:S01]  /*32f0*/  FMUL.FTZ R49, R37.reuse, R49 ;  /* 0x0000003125317220 */ /* 0x040fe20000410000 */
[----:B------:R-:W-:Y:S01]  /*3300*/  @!P1 FSEL R20, R20, RZ, !P0 ;  /* 0x000000ff14149208 */ /* 0x000fe20004000000 */
[----:B------:R-:W-:Y:S01]  /*3310*/  FFMA.FTZ R46, R38, R46, R45 ;  /* 0x0000002e262e7223 */ /* 0x000fe2000001002d */
[----:B------:R-:W-:Y:S01]  /*3320*/  FMUL.FTZ R21, R37, R21 ;  /* 0x0000001525157220 */ /* 0x000fe20000410000 */
[----:B------:R-:W-:Y:S01]  /*3330*/  @!P1 IADD3 R45, PT, PT, R59, 0x2, RZ ;  /* 0x000000023b2d9810 */ /* 0x000fe20007ffe0ff */
[----:B------:R-:W-:Y:S01]  /*3340*/  FFMA.FTZ R49, R36, R48, R49 ;  /* 0x0000003024317223 */ /* 0x000fe20000010031 */
[----:B------:R-:W-:Y:S01]  /*3350*/  @!P1 FSEL R22, R22, RZ, !P6 ;  /* 0x000000ff16169208 */ /* 0x000fe20007000000 */
[----:B------:R-:W-:Y:S01]  /*3360*/  FFMA.FTZ R21, R36, R20, R21 ;  /* 0x0000001424157223 */ /* 0x000fe20000010015 */
[----:B------:R-:W-:Y:S01]  /*3370*/  @!P1 ISETP.GE.AND P0, PT, R45, R68, PT ;  /* 0x000000442d00920c */ /* 0x000fe20003f06270 */
[----:B------:R-:W-:-:S02]  /*3380*/  @!P1 VIADD R45, R59, 0x1 ;  /* 0x000000013b2d9836 */ /* 0x000fc40000000000 */
[C---:B------:R-:W-:Y:S01]  /*3390*/  FFMA.FTZ R50, R38.reuse, R50, R49 ;  /* 0x0000003226327223 */ /* 0x040fe20000010031 */
[----:B------:R-:W-:Y:S01]  /*33a0*/  @!P1 FSEL R51, R51, RZ, !P2 ;  /* 0x000000ff33339208 */ /* 0x000fe20005000000 */
[----:B------:R-:W-:Y:S01]  /*33b0*/  FFMA.FTZ R22, R38, R22, R21 ;  /* 0x0000001626167223 */ /* 0x000fe20000010015 */
[----:B------:R-:W-:Y:S02]  /*33c0*/  @!P1 FSEL R47, R47, RZ, !P4 ;  /* 0x000000ff2f2f9208 */ /* 0x000fe40006000000 */
[-C--:B------:R-:W-:Y:S02]  /*33d0*/  @!P1 ISETP.GE.AND P2, PT, R69, R68.reuse, PT ;  /* 0x000000444500920c */ /* 0x080fe40003f46270 */
[----:B------:R-:W-:Y:S01]  /*33e0*/  @!P1 IADD3 R21, PT, PT, R59, 0x1, RZ ;  /* 0x000000013b159810 */ /* 0x000fe20007ffe0ff */
[----:B------:R-:W-:Y:S01]  /*33f0*/  FFMA.FTZ R77, R39, R51, R50 ;  /* 0x00000033274d7223 */ /* 0x000fe20000010032 */
[----:B------:R-:W-:Y:S01]  /*3400*/  @!P1 ISETP.GE.AND P4, PT, R45, R68, PT ;  /* 0x000000442d00920c */ /* 0x000fe20003f86270 */
[----:B------:R-:W3:Y:S01]  /*3410*/  LDG.E.128.CONSTANT R48, desc[UR6][R72.64+0x1200] ;  /* 0x0012000648307981 */ /* 0x000ee2000c1e9d00 */
[----:B------:R-:W-:-:S02]  /*3420*/  @!P1 IADD3 R45, PT, PT, R59, 0x2, RZ ;  /* 0x000000023b2d9810 */ /* 0x000fc40007ffe0ff */
[----:B------:R-:W-:Y:S02]  /*3430*/  @!P1 FSEL R23, R23, RZ, !P3 ;  /* 0x000000ff17179208 */ /* 0x000fe40005800000 */
[-C--:B------:R-:W-:Y:S01]  /*3440*/  @!P1 ISETP.GE.AND P3, PT, R21, R68.reuse, PT ;  /* 0x000000441500920c */ /* 0x080fe20003f66270 */
[C---:B------:R-:W-:Y:S01]  /*3450*/  @!P1 VIADD R21, R59.reuse, 0x2 ;  /* 0x000000023b159836 */ /* 0x040fe20000000000 */
[----:B-----5:R-:W-:Y:S02]  /*3460*/  @!P1 FSEL R24, R24, RZ, !P2 ;  /* 0x000000ff18189208 */ /* 0x020fe40005000000 */
[-C--:B------:R-:W-:Y:S01]  /*3470*/  @!P1 ISETP.GE.AND P2, PT, R59, R68.reuse, PT ;  /* 0x000000443b00920c */ /* 0x080fe20003f46270 */
[----:B------:R-:W-:Y:S01]  /*3480*/  FFMA.FTZ R75, R39, R47, R46 ;  /* 0x0000002f274b7223 */ /* 0x000fe2000001002e */
[-C--:B------:R-:W-:Y:S02]  /*3490*/  @!P1 ISETP.GE.AND P6, PT, R45, R68.reuse, PT ;  /* 0x000000442d00920c */ /* 0x080fe40003fc6270 */
[----:B------:R-:W4:Y:S01]  /*34a0*/  LDG.E.128.CONSTANT R44, desc[UR6][R72.64+0x1400] ;  /* 0x00140006482c7981 */ /* 0x000f22000c1e9d00 */
[----:B------:R-:W-:Y:S01]  /*34b0*/  @!P1 FSEL R25, R25, RZ, !P2 ;  /* 0x000000ff19199208 */ /* 0x000fe20005000000 */
[----:B------:R-:W-:Y:S01]  /*34c0*/  FFMA.FTZ R74, R39, R23, R22 ;  /* 0x00000017274a7223 */ /* 0x000fe20000010016 */
[----:B------:R-:W-:-:S02]  /*34d0*/  @!P1 ISETP.GE.AND P2, PT, R21, R68, PT ;  /* 0x000000441500920c */ /* 0x000fc40003f46270 */
[----:B------:R-:W5:Y:S01]  /*34e0*/  LDG.E.128.CONSTANT R20, desc[UR6][R72.64+0x1600] ;  /* 0x0016000648147981 */ /* 0x000f62000c1e9d00 */
[----:B------:R-:W-:Y:S01]  /*34f0*/  FMUL.FTZ R25, R37, R25 ;  /* 0x0000001925197220 */ /* 0x000fe20000410000 */
[----:B------:R-:W-:Y:S02]  /*3500*/  @!P1 FSEL R30, R30, RZ, !P4 ;  /* 0x000000ff1e1e9208 */ /* 0x000fe40006000000 */
[----:B------:R-:W-:Y:S01]  /*3510*/  @!P1 FSEL R26, R26, RZ, !P5 ;  /* 0x000000ff1a1a9208 */ /* 0x000fe20006800000 */
[----:B------:R-:W-:Y:S01]  /*3520*/  FFMA.FTZ R25, R36, R24, R25 ;  /* 0x0000001824197223 */ /* 0x000fe20000010019 */
[----:B------:R-:W-:-:S03]  /*3530*/  @!P1 ISETP.GE.AND P4, PT, R69, R68, PT ;  /* 0x000000444500920c */ /* 0x000fc60003f86270 */
[----:B------:R-:W-:Y:S01]  /*3540*/  FFMA.FTZ R26, R38, R26, R25 ;  /* 0x0000001a261a7223 */ /* 0x000fe20000010019 */
[----:B------:R-:W-:Y:S02]  /*3550*/  @!P1 FSEL R40, R40, RZ, !P4 ;  /* 0x000000ff28289208 */ /* 0x000fe40006000000 */
        /* <DEDUP_REMOVED lines=20> */
[-C--:B------:R-:W-:Y:S01]  /*36a0*/  @!P1 ISETP.GE.AND P6, PT, R25, R68.reuse, PT ;  /* 0x000000441900920c */ /* 0x080fe20003fc6270 */
[----:B------:R-:W-:Y:S01]  /*36b0*/  @!P1 VIADD R25, R59, 0x1 ;  /* 0x000000013b199836 */ /* 0x000fe20000000000 */
[----:B------:R-:W-:Y:S02]  /*36c0*/  @!P1 ISETP.GE.AND P5, PT, R69, R68, PT ;  /* 0x000000444500920c */ /* 0x000fe40003fa6270 */
[----:B------:R-:W-:-:S02]  /*36d0*/  @!P1 FSEL R19, R19, RZ, !P6 ;  /* 0x000000ff13139208 */ /* 0x000fc40007000000 */
[----:B------:R-:W-:Y:S02]  /*36e0*/  @!P1 FSEL R27, R27, RZ, !P0 ;  /* 0x000000ff1b1b9208 */ /* 0x000fe40004000000 */
[-C--:B------:R-:W-:Y:S02]  /*36f0*/  @!P1 ISETP.GE.AND P6, PT, R25, R68.reuse, PT ;  /* 0x000000441900920c */ /* 0x080fe40003fc6270 */
[CC--:B------:R-:W-:Y:S02]  /*3700*/  @!P1 ISETP.GE.AND P0, PT, R59.reuse, R68.reuse, PT ;  /* 0x000000443b00920c */ /* 0x0c0fe40003f06270 */
[----:B------:R-:W-:Y:S02]  /*3710*/  @!P1 IADD3 R25, PT, PT, R59, 0x2, RZ ;  /* 0x000000023b199810 */ /* 0x000fe40007ffe0ff */
[----:B------:R-:W-:Y:S02]  /*3720*/  @!P1 FSEL R29, R29, RZ, !P0 ;  /* 0x000000ff1d1d9208 */ /* 0x000fe40004000000 */
[----:B------:R-:W-:-:S04]  /*3730*/  @!P1 ISETP.GE.AND P0, PT, R59, R68, PT ;  /* 0x000000443b00920c */ /* 0x000fc80003f06270 */
[----:B------:R-:W-:Y:S02]  /*3740*/  @!P1 FSEL R33, R33, RZ, !P0 ;  /* 0x000000ff21219208 */ /* 0x000fe40004000000 */
[CC--:B------:R-:W-:Y:S02]  /*3750*/  @!P1 ISETP.GE.AND P0, PT, R69.reuse, R68.reuse, PT ;  /* 0x000000444500920c */ /* 0x0c0fe40003f06270 */
[----:B------:R-:W-:Y:S02]  /*3760*/  @!P1 FSEL R34, R34, RZ, !P3 ;  /* 0x000000ff22229208 */ /* 0x000fe40005800000 */
[-C--:B------:R-:W-:Y:S02]  /*3770*/  @!P1 ISETP.GE.AND P3, PT, R69, R68.reuse, PT ;  /* 0x000000444500920c */ /* 0x080fe40003f66270 */
[----:B------:R-:W-:Y:S02]  /*3780*/  @!P1 FSEL R35, R35, RZ, !P2 ;  /* 0x000000ff23239208 */ /* 0x000fe40005000000 */
[----:B------:R-:W-:Y:S01]  /*3790*/  @!P1 ISETP.GE.AND P2, PT, R69, R68, PT ;  /* 0x000000444500920c */ /* 0x000fe20003f46270 */
        /* <DEDUP_REMOVED lines=39> */
[----:B------:R-:W-:-:S04]  /*3a10*/  @!P1 FSEL R15, R15, RZ, !P5 ;  /* 0x000000ff0f0f9208 */ /* 0x000fc80006800000 */
[-C--:B------:R-:W-:Y:S02]  /*3a20*/  @!P1 ISETP.GE.AND P5, PT, R25, R68.reuse, PT ;  /* 0x000000441900920c */ /* 0x080fe40003fa6270 */
[----:B---3--:R-:W-:Y:S02]  /*3a30*/  @!P1 FSEL R48, R48, RZ, !P0 ;  /* 0x000000ff30309208 */ /* 0x008fe40004000000 */
[CC--:B------:R-:W-:Y:S02]  /*3a40*/  @!P1 ISETP.GE.AND P0, PT, R59.reuse, R68.reuse, PT ;  /* 0x000000443b00920c */ /* 0x0c0fe40003f06270 */
[----:B------:R-:W-:Y:S02]  /*3a50*/  @!P1 IADD3 R25, PT, PT, R59, 0x1, RZ ;  /* 0x000000013b199810 */ /* 0x000fe40007ffe0ff */
[----:B------:R-:W-:Y:S02]  /*3a60*/  @!P1 FSEL R49, R49, RZ, !P0 ;  /* 0x000000ff31319208 */ /* 0x000fe40004000000 */
[----:B------:R-:W-:-:S02]  /*3a70*/  @!P1 ISETP.GE.AND P0, PT, R25, R68, PT ;  /* 0x000000441900920c */ /* 0x000fc40003f06270 */
[C---:B------:R-:W-:Y:S02]  /*3a80*/  @!P1 IADD3 R25, PT, PT, R59.reuse, 0x2, RZ ;  /* 0x000000023b199810 */ /* 0x040fe40007ffe0ff */
[----:B----4-:R-:W-:Y:S02]  /*3a90*/  @!P1 FSEL R44, R44, RZ, !P3 ;  /* 0x000000ff2c2c9208 */ /* 0x010fe40005800000 */
[CC--:B------:R-:W-:Y:S02]  /*3aa0*/  @!P1 ISETP.GE.AND P3, PT, R59.reuse, R68.reuse, PT ;  /* 0x000000443b00920c */ /* 0x0c0fe40003f66270 */
[----:B-----5:R-:W-:Y:S02]  /*3ab0*/  @!P1 FSEL R20, R20, RZ, !P2 ;  /* 0x000000ff14149208 */ /* 0x020fe40005000000 */
[----:B------:R-:W-:Y:S02]  /*3ac0*/  @!P1 ISETP.GE.AND P2, PT, R59, R68, PT ;  /* 0x000000443b00920c */ /* 0x000fe40003f46270 */
[----:B------:R-:W-:-:S02]  /*3ad0*/  @!P1 FSEL R50, R50, RZ, !P6 ;  /* 0x000000ff32329208 */ /* 0x000fc40007000000 */
[----:B------:R-:W-:Y:S02]  /*3ae0*/  @!P1 FSEL R45, R45, RZ, !P3 ;  /* 0x000000ff2d2d9208 */ /* 0x000fe40005800000 */
[CC--:B------:R-:W-:Y:S02]  /*3af0*/  @!P1 ISETP.GE.AND P6, PT, R25.reuse, R68.reuse, PT ;  /* 0x000000441900920c */ /* 0x0c0fe40003fc6270 */
[-C--:B------:R-:W-:Y:S01]  /*3b00*/  @!P1 ISETP.GE.AND P3, PT, R25, R68.reuse, PT ;  /* 0x000000441900920c */ /* 0x080fe20003f66270 */
[----:B------:R-:W-:Y:S01]  /*3b10*/  @!P1 VIADD R25, R59, 0x1 ;  /* 0x000000013b199836 */ /* 0x000fe20000000000 */
[----:B------:R-:W-:Y:S02]  /*3b20*/  @!P1 FSEL R21, R21, RZ, !P2 ;  /* 0x000000ff15159208 */ /* 0x000fe40005000000 */
        /* <DEDUP_REMOVED lines=30> */
.L_x_26133:
[----:B--2---:R-:W-:Y:S05]  /*3d10*/  BSYNC.RECONVERGENT B0 ;  /* 0x0000000000007941 */ /* 0x004fea0003800200 */
.L_x_26132:
[----:B------:R-:W0:Y:S01]  /*3d20*/  S2UR UR5, SR_CgaCtaId ;  /* 0x00000000000579c3 */ /* 0x000e220000008800 */
[C---:B------:R-:W-:Y:S01]  /*3d30*/  LOP3.LUT R18, R3.reuse, 0x1, RZ, 0xc0, !PT ;  /* 0x0000000103127812 */ /* 0x040fe200078ec0ff */
[----:B------:R-:W1:Y:S01]  /*3d40*/  SHFL.BFLY PT, R13, R66, 0x1, 0x1f ;  /* 0x0c201f00420d7f89 */ /* 0x000e6200000e0000 */
[----:B------:R-:W-:Y:S01]  /*3d50*/  SHF.R.U32.HI R27, RZ, 0x1, R2 ;  /* 0x00000001ff1b7819 */ /* 0x000fe20000011602 */
[----:B------:R-:W-:Y:S01]  /*3d60*/  UMOV UR4, 0x400 ;  /* 0x0000040000047882 */ /* 0x000fe20000000000 */
[----:B------:R-:W-:Y:S01]  /*3d70*/  ISETP.NE.AND P2, PT, R18, RZ, PT ;  /* 0x000000ff1200720c */ /* 0x000fe20003f45270 */
[----:B------:R-:W2:Y:S01]  /*3d80*/  SHFL.BFLY PT, R15, R8, 0x1, 0x1f ;  /* 0x0c201f00080f7f89 */ /* 0x000ea200000e0000 */
[C---:B------:R-:W-:Y:S01]  /*3d90*/  LOP3.LUT R20, R3.reuse, 0x3c0, RZ, 0xc0, !PT ;  /* 0x000003c003147812 */ /* 0x040fe200078ec0ff */
[----:B------:R-:W-:Y:S01]  /*3da0*/  UIADD3 UR4, UPT, UPT, UR4, 0x320, URZ ;  /* 0x0000032004047890 */ /* 0x000fe2000fffe0ff */
[----:B------:R-:W-:Y:S01]  /*3db0*/  IMAD R27, R0, 0xc0, R27 ;  /* 0x000000c0001b7824 */ /* 0x000fe200078e021b */
[----:B------:R-:W3:Y:S01]  /*3dc0*/  SHFL.BFLY PT, R12, R9, 0x1, 0x1f ;  /* 0x0c201f00090c7f89 */ /* 0x000ee200000e0000 */
[----:B------:R-:W-:Y:S01]  /*3dd0*/  ISETP.NE.OR P5, PT, R20, 0x40, P2 ;  /* 0x000000401400780c */ /* 0x000fe200017a5670 */
[----:B------:R-:W-:Y:S01]  /*3de0*/  BSSY.RECONVERGENT B0, `(.L_x_26135) ;  /* 0x000002b000007945 */ /* 0x000fe20003800200 */
[C---:B------:R-:W-:Y:S01]  /*3df0*/  LOP3.LUT R22, R3.reuse, 0x3e0, RZ, 0xc0, !PT ;  /* 0x000003e003167812 */ /* 0x040fe200078ec0ff */
[----:B------:R-:W4:Y:S01]  /*3e00*/  SHFL.BFLY PT, R17, R10, 0x1, 0x1f ;  /* 0x0c201f000a117f89 */ /* 0x000f2200000e0000 */
[----:B------:R-:W-:-:S02]  /*3e10*/  LOP3.LUT P0, RZ, R3, 0x3c1, RZ, 0xc0, !PT ;  /* 0x000003c103ff7812 */ /* 0x000fc4000780c0ff */
[----:B------:R-:W-:Y:S01]  /*3e20*/  ISETP.NE.OR P4, PT, R22, 0x20, P2 ;  /* 0x000000201600780c */ /* 0x000fe20001785670 */
[----:B------:R-:W5:Y:S01]  /*3e30*/  SHFL.BFLY PT, R14, R11, 0x1, 0x1f ;  /* 0x0c201f000b0e7f89 */ /* 0x000f6200000e0000 */
[C---:B------:R-:W-:Y:S02]  /*3e40*/  LOP3.LUT P1, RZ, R3.reuse, 0x3e1, RZ, 0xc0, !PT ;  /* 0x000003e103ff7812 */ /* 0x040fe4000782c0ff */
[----:B------:R-:W-:Y:S01]  /*3e50*/  ISETP.GT.U32.AND P3, PT, R3, 0x1f, PT ;  /* 0x0000001f0300780c */ /* 0x000fe20003f64070 */
[----:B------:R-:W5:Y:S01]  /*3e60*/  SHFL.BFLY PT, R19, R52, 0x1, 0x1f ;  /* 0x0c201f0034137f89 */ /* 0x000f6200000e0000 */
[----:B0-----:R-:W-:-:S03]  /*3e70*/  ULEA UR4, UR5, UR4, 0x18 ;  /* 0x0000000405047291 */ /* 0x001fc6000f8ec0ff */
[----:B------:R-:W0:Y:S01]  /*3e80*/  SHFL.BFLY PT, R16, R53, 0x1, 0x1f ;  /* 0x0c201f0035107f89 */ /* 0x000e2200000e0000 */
[----:B-1----:R-:W-:-:S03]  /*3e90*/  FADD.FTZ R13, R13, R66 ;  /* 0x000000420d0d7221 */ /* 0x002fc60000010000 */
[----:B------:R-:W1:Y:S01]  /*3ea0*/  SHFL.BFLY PT, R21, R54, 0x1, 0x1f ;  /* 0x0c201f0036157f89 */ /* 0x000e6200000e0000 */
[----:B------:R-:W-:Y:S01]  /*3eb0*/  LEA R0, R27, UR4, 0x2 ;  /* 0x000000041b007c11 */ /* 0x000fe2000f8e10ff */
[----:B--2---:R-:W-:Y:S02]  /*3ec0*/  FADD.FTZ R15, R15, R8 ;  /* 0x000000080f0f7221 */ /* 0x004fe40000010000 */
        /* <DEDUP_REMOVED lines=28> */
.L_x_26136:
[----:B------:R-:W-:Y:S05]  /*4090*/  BSYNC.RECONVERGENT B0 ;  /* 0x0000000000007941 */ /* 0x000fea0003800200 */
.L_x_26135:
        /* <DEDUP_REMOVED lines=27> */
.L_x_26138:
[----:B------:R-:W-:Y:S05]  /*4250*/  BSYNC.RECONVERGENT B0 ;  /* 0x0000000000007941 */ /* 0x000fea0003800200 */
.L_x_26137:
        /* <DEDUP_REMOVED lines=15> */
.L_x_26140:
[----:B------:R-:W-:Y:S05]  /*4350*/  BSYNC.RECONVERGENT B0 ;  /* 0x0000000000007941 */ /* 0x000fea0003800200 */
.L_x_26139:
        /* <DEDUP_REMOVED lines=27> */
.L_x_26142:
[----:B------:R-:W-:Y:S05]  /*4510*/  BSYNC.RECONVERGENT B0 ;  /* 0x0000000000007941 */ /* 0x000fea0003800200 */
.L_x_26141:
        /* <DEDUP_REMOVED lines=26> */
.L_x_26107:
        /* <DEDUP_REMOVED lines=8> */
.L_x_26144:
[----:B------:R-:W-:Y:S05]  /*4740*/  BSYNC B1 ;  /* 0x0000000000017941 */ /* 0x000fea0003800000 */
.L_x_26143:
[----:B------:R-:W-:Y:S01]  /*4750*/  MOV R57, R74 ;  /* 0x0000004a00397202 */ /* 0x000fe20000000f00 */
[----:B------:R-:W-:Y:S01]  /*4760*/  HFMA2 R60, -RZ, RZ, 0, 5.9604644775390625e-08 ;  /* 0x00000001ff3c7431 */ /* 0x000fe200000001ff */
[----:B------:R-:W-:-:S03]  /*4770*/  MOV R56, 0xffffffff ;  /* 0xffffffff00387802 */ /* 0x000fc60000000f00 */
[----:B------:R-:W-:Y:S01]  /*4780*/  FADD.FTZ R61, R72, R57 ;  /* 0x00000039483d7221 */ /* 0x000fe20000010000 */
[----:B------:R-:W-:-:S07]  /*4790*/  IMAD.MOV.U32 R57, RZ, RZ, 0x1f ;  /* 0x0000001fff397424 */ /* 0x000fce00078e00ff */
[----:B------:R-:W-:Y:S05]  /*47a0*/  WARPSYNC.COLLECTIVE R56, `(.L_x_26145) ;  /* 0x0000000038087348 */ /* 0x000fea0003c00000 */
[----:B------:R0:W1:Y:S02]  /*47b0*/  SHFL.BFLY P1, R74, R61, R60, R57 ;  /* 0x0c00003c3d4a7389 */ /* 0x0000640000020039 */
[----:B01----:R-:W-:Y:S05]  /*47c0*/  ENDCOLLECTIVE ;  /* 0x000000000000791b */ /* 0x003fea0003800000 */
.L_x_26145:
[----:B------:R-:W-:Y:S05]  /*47d0*/  BRA `(.L_x_26146) ;  /* 0xffffffc8001c7947 */ /* 0x000fea000383ffff */
.L_x_26109:
        /* <DEDUP_REMOVED lines=8> */
.L_x_26148:
[----:B------:R-:W-:Y:S05]  /*4860*/  BSYNC B0 ;  /* 0x0000000000007941 */ /* 0x000fea0003800000 */
.L_x_26147:
        /* <DEDUP_REMOVED lines=9> */
.L_x_26149:
[----:B------:R-:W-:Y:S01]  /*4900*/  HFMA2 R60, -RZ, RZ, 0, 2.384185791015625e-07 ;  /* 0x00000004ff3c7431 */ /* 0x000fe200000001ff */
[----:B------:R-:W-:-:S04]  /*4910*/  MOV R0, R74 ;  /* 0x0000004a00007202 */ /* 0x000fc80000000f00 */
[----:B------:R-:W-:-:S05]  /*4920*/  FMNMX.FTZ R11, R9, R0, !PT ;  /* 0x00000000090b7209 */ /* 0x000fca0007810000 */
[----:B------:R-:W-:-:S07]  /*4930*/  IMAD.MOV.U32 R61, RZ, RZ, R11 ;  /* 0x000000ffff3d7224 */ /* 0x000fce00078e000b */
[----:B------:R-:W-:Y:S05]  /*4940*/  WARPSYNC.COLLECTIVE R56, `(.L_x_26150) ;  /* 0x0000000038087348 */ /* 0x000fea0003c00000 */
[----:B------:R0:W1:Y:S02]  /*4950*/  SHFL.BFLY P1, R74, R61, R60, R57 ;  /* 0x0c00003c3d4a7389 */ /* 0x0000640000020039 */
[----:B01----:R-:W-:Y:S05]  /*4960*/  ENDCOLLECTIVE ;  /* 0x000000000000791b */ /* 0x003fea0003800000 */
.L_x_26150:
[----:B------:R-:W-:Y:S01]  /*4970*/  MOV R16, R74 ;  /* 0x0000004a00107202 */ /* 0x000fe20000000f00 */
[----:B------:R-:W-:Y:S06]  /*4980*/  BRA `(.L_x_26151) ;  /* 0xffffffc800407947 */ /* 0x000fec000383ffff */
.L_x_26152:
        /* <DEDUP_REMOVED lines=15> */
.L_x_27644:


//--------------------- .text._ZN4vllm25paged_attention_v2_kernelIffLi128ELi8ELi128ELNS_18Fp8KVCacheDataTypeE0ELb0ELi512EEEvPfS2_PT_PKS3_PKT0_S9_ifPKiSB_iPKfiiiSD_SD_iiiii --------------------------
	.section	.text._ZN4vllm25paged_attention_v2_kernelIffLi128ELi8ELi128ELNS_18Fp8KVCacheDataTypeE0ELb0ELi512EEEvPfS2_PT_PKS3_PKT0_S9_ifPKiSB_iPKfiiiSD_SD_iiiii,"ax",@progbits
	.align	128
        .global         _ZN4vllm25paged_attention_v2_kernelIffLi128ELi8ELi128ELNS_18Fp8KVCacheDataTypeE0ELb0ELi512EEEvPfS2_PT_PKS3_PKT0_S9_ifPKiSB_iPKfiiiSD_SD_iiiii
        .type           _ZN4vllm25paged_attention_v2_kernelIffLi128ELi8ELi128ELNS_18Fp8KVCacheDataTypeE0ELb0ELi512EEEvPfS2_PT_PKS3_PKT0_S9_ifPKiSB_iPKfiiiSD_SD_iiiii,@function
        .size           _ZN4vllm25paged_attention_v2_kernelIffLi128ELi8ELi128ELNS_18Fp8KVCacheDataTypeE0ELb0ELi512EEEvPfS2_PT_PKS3_PKT0_S9_ifPKiSB_iPKfiiiSD_SD_iiiii,(.L_x_27645 - _ZN4vllm25paged_attention_v2_kernelIffLi128ELi8ELi128ELNS_18Fp8KVCacheDataTypeE0ELb0ELi512EEEvPfS2_PT_PKS3_PKT0_S9_ifPKiSB_iPKfiiiSD_SD_iiiii)
        .other          _ZN4vllm25paged_attention_v2_kernelIffLi128ELi8ELi128ELNS_18Fp8KVCacheDataTypeE0ELb0ELi512EEEvPfS2_PT_PKS3_PKT0_S9_ifPKiSB_iPKfiiiSD_SD_iiiii,@"STO_CUDA_ENTRY STV_DEFAULT"
_ZN4vllm25paged_attention_v2_kernelIffLi128ELi8ELi128ELNS_18Fp8KVCacheDataTypeE0ELb0ELi512EEEvPfS2_PT_PKS3_PKT0_S9_ifPKiSB_iPKfiiiSD_SD_iiiii:
.text._ZN4vllm25paged_attention_v2_kernelIffLi128ELi8ELi128ELNS_18Fp8KVCacheDataTypeE0ELb0ELi512EEEvPfS2_PT_PKS3_PKT0_S9_ifPKiSB_iPKfiiiSD_SD_iiiii:
        /* <DEDUP_REMOVED lines=15> */
[----:B------:R-:W-:-:S07]  /*00f0*/  HFMA2 R45, -RZ, RZ, 0, 0 ;  /* 0x00000000ff2d7431 */ /* 0x000fce00000001ff */
        /* <DEDUP_REMOVED lines=8> */
[----:B--2---:R-:W-:Y:S02]  /*0180*/  IABS R14, R16 ;  /* 0x00000010000e7213 */ /* 0x004fe40000000000 */
[----:B----4-:R-:W-:-:S04]  /*0190*/  ISETP.NE.U32.AND P0, PT, R12, RZ, PT ;  /* 0x000000ff0c00720c */ /* 0x010fc80003f05070 */
[----:B------:R-:W-:-:S05]  /*01a0*/  ISETP.NE.AND.EX P0, PT, R13, RZ, PT, P0 ;  /* 0x000000ff0d00720c */ /* 0x000fca0003f05300 */
[----:B------:R-:W2:Y:S01]  /*01b0*/  @!P1 LDC.64 R10, c[0x0][0x398] ;  /* 0x0000e600ff0a9b82 */ /* 0x000ea20000000a00 */
[----:B------:R-:W-:Y:S01]  /*01c0*/  @!P1 LOP3.LUT R7, R2, 0x7c, RZ, 0xc0, !PT ;  /* 0x0000007c02079812 */ /* 0x000fe200078ec0ff */
[----:B---3--:R-:W-:-:S03]  /*01d0*/  @!P1 IMAD.SHL.U32 R9, R3, 0x80, RZ ;  /* 0x0000008003099824 */ /* 0x008fc600078e00ff */
[----:B------:R-:W-:-:S04]  /*01e0*/  @!P1 LOP3.LUT R8, R7, 0x3, R2, 0xf8, !PT ;  /* 0x0000000307089812 */ /* 0x000fc800078ef802 */
[----:B------:R-:W-:Y:S02]  /*01f0*/  @!P1 IADD3 R8, P2, P3, R8, R5, R9 ;  /* 0x0000000508089210 */ /* 0x000fe40007b5e009 */
[----:B------:R-:W-:-:S04]  /*0200*/  SHF.R.S32.HI R5, RZ, 0x1f, R5 ;  /* 0x0000001fff057819 */ /* 0x000fc80000011405 */
[----:B------:R-:W-:Y:S02]  /*0210*/  @!P1 IADD3.X R5, PT, PT, RZ, R5, RZ, P2, P3 ;  /* 0x00000005ff059210 */ /* 0x000fe400017e64ff */
[----:B--2---:R-:W-:-:S04]  /*0220*/  @!P1 LEA R10, P2, R8, R10, 0x2 ;  /* 0x0000000a080a9211 */ /* 0x004fc800078410ff */
[----:B------:R-:W-:Y:S02]  /*0230*/  @!P1 LEA.HI.X R11, R8, R11, R5, 0x2, P2 ;  /* 0x0000000b080b9211 */ /* 0x000fe400010f1405 */
[----:B------:R-:W2:Y:S03]  /*0240*/  @P0 LDC.64 R8, c[0x0][0x3d0] ;  /* 0x0000f400ff080b82 */ /* 0x000ea60000000a00 */
[----:B------:R-:W3:Y:S01]  /*0250*/  @!P1 LDG.E.CONSTANT R10, desc[UR8][R10.64] ;  /* 0x000000080a0a9981 */ /* 0x000ee2000c1e9900 */
[----:B------:R-:W4:Y:S08]  /*0260*/  I2F.RP R5, R14 ;  /* 0x0000000e00057306 */ /* 0x000f300000209400 */
[----:B----4-:R-:W4:Y:S01]  /*0270*/  MUFU.RCP R5, R5 ;  /* 0x0000000500057308 */ /* 0x010f220000001000 */
[----:B------:R-:W0:Y:S01]  /*0280*/  LDC R7, c[0x0][0x370] ;  /* 0x0000dc00ff077b82 */ /* 0x000e220000000800 */
[----:B--2---:R-:W-:-:S05]  /*0290*/  @P0 IMAD.WIDE.U32 R8, R3, 0x4, R8 ;  /* 0x0000000403080825 */ /* 0x004fca00078e0008 */
[----:B------:R0:W5:Y:S01]  /*02a0*/  @P0 LDG.E.CONSTANT R45, desc[UR8][R8.64] ;  /* 0x00000008082d0981 */ /* 0x000162000c1e9900 */
[----:B------:R-:W-:Y:S01]  /*02b0*/  ULEA UR6, UR7, UR5, 0x18 ;  /* 0x0000000507067291 */ /* 0x000fe2000f8ec0ff */
[--C-:B------:R-:W-:Y:S01]  /*02c0*/  SHF.R.U32.HI R36, RZ, 0x2, R2.reuse ;  /* 0x00000002ff247819 */ /* 0x100fe20000011602 */
[----:B-1----:R-:W-:Y:S01]  /*02d0*/  IMAD R43, R4, UR4, RZ ;  /* 0x00000004042b7c24 */ /* 0x002fe2000f8e02ff */
[----:B------:R-:W-:Y:S01]  /*02e0*/  SHF.R.U32.HI R40, RZ, 0x5, R2 ;  /* 0x00000005ff287819 */ /* 0x000fe20000011602 */
[----:B------:R-:W-:Y:S01]  /*02f0*/  BSSY B0, `(.L_x_26153) ;  /* 0x00000bc000007945 */ /* 0x000fe20003800000 */
[----:B------:R-:W-:Y:S01]  /*0300*/  MOV R47, 0xff7fffff ;  /* 0xff7fffff002f7802 */ /* 0x000fe20000000f00 */
[----:B----4-:R-:W-:Y:S02]  /*0310*/  VIADD R12, R5, 0xffffffe ;  /* 0x0ffffffe050c7836 */ /* 0x010fe40000000000 */
[----:B------:R-:W-:Y:S02]  /*0320*/  IMAD R46, R6, 0x40, R40 ;  /* 0x00000040062e7824 */ /* 0x000fe400078e0228 */
[----:B------:R1:W2:Y:S01]  /*0330*/  F2I.FTZ.U32.TRUNC.NTZ R13, R12 ;  /* 0x0000000c000d7305 */ /* 0x0002a2000021f000 */
[----:B0-----:R-:W-:Y:S01]  /*0340*/  IABS R8, R7 ;  /* 0x0000000700087213 */ /* 0x001fe20000000000 */
[----:B-1----:R-:W-:Y:S01]  /*0350*/  IMAD.MOV.U32 R12, RZ, RZ, RZ ;  /* 0x000000ffff0c7224 */ /* 0x002fe200078e00ff */
[----:B--2---:R-:W-:-:S05]  /*0360*/  IADD3 R11, PT, PT, RZ, -R13, RZ ;  /* 0x8000000dff0b7210 */ /* 0x004fca0007ffe0ff */
        /* <DEDUP_REMOVED lines=23> */
[----:B0-----:R-:W-:Y:S01]  /*04e0*/  IMAD.MOV.U32 R8, RZ, RZ, RZ ;  /* 0x000000ffff087224 */ /* 0x001fe200078e00ff */
[----:B-1----:R-:W-:-:S05]  /*04f0*/  IADD3 R7, PT, PT, RZ, -R9, RZ ;  /* 0x80000009ff077210 */ /* 0x002fca0007ffe0ff */
[----:B------:R-:W-:-:S04]  /*0500*/  IMAD R7, R7, R12, RZ ;  /* 0x0000000c07077224 */ /* 0x000fc800078e02ff */
[----:B------:R-:W-:Y:S01]  /*0510*/  IMAD.HI.U32 R9, R9, R7, R8 ;  /* 0x0000000709097227 */ /* 0x000fe200078e0008 */
[----:B------:R-:W-:Y:S02]  /*0520*/  MOV R7, R11 ;  /* 0x0000000b00077202 */ /* 0x000fe40000000f00 */
[----:B------:R-:W-:-:S03]  /*0530*/  LEA R8, R6, 0x40, 0x6 ;  /* 0x0000004006087811 */ /* 0x000fc600078e30ff */
[----:B------:R-:W-:-:S04]  /*0540*/  IMAD.HI.U32 R48, R9, R7, RZ ;  /* 0x0000000709307227 */ /* 0x000fc800078e00ff */
[----:B------:R-:W-:Y:S01]  /*0550*/  IMAD R5, R48, R5, R7 ;  /* 0x0000000530057224 */ /* 0x000fe200078e0207 */
[----:B------:R-:W-:-:S04]  /*0560*/  SHF.L.U32 R7, R2, 0x7, RZ ;  /* 0x0000000702077819 */ /* 0x000fc800000006ff */
[----:B------:R-:W-:Y:S02]  /*0570*/  ISETP.GT.U32.AND P2, PT, R12, R5, PT ;  /* 0x000000050c00720c */ /* 0x000fe40003f44070 */
[----:B------:R-:W-:-:S05]  /*0580*/  LOP3.LUT R41, R7, 0x180, RZ, 0xc0, !PT ;  /* 0x0000018007297812 */ /* 0x000fca00078ec0ff */
[----:B------:R-:W-:-:S05]  /*0590*/  VIADD R7, R41, UR6 ;  /* 0x0000000629077c36 */ /* 0x000fca0008000000 */
[----:B------:R-:W-:Y:S01]  /*05a0*/  @!P1 LEA R9, R36, R7, 0x2 ;  /* 0x0000000724099211 */ /* 0x000fe200078e10ff */
[----:B------:R-:W-:Y:S01]  /*05b0*/  @!P2 IMAD.IADD R5, R5, 0x1, -R12 ;  /* 0x000000010505a824 */ /* 0x000fe200078e0a0c */
[----:B------:R-:W-:Y:S01]  /*05c0*/  LOP3.LUT R7, R3, R13, RZ, 0x3c, !PT ;  /* 0x0000000d03077212 */ /* 0x000fe200078e3cff */
[----:B------:R-:W-:-:S03]  /*05d0*/  @!P2 VIADD R48, R48, 0x1 ;  /* 0x000000013030a836 */ /* 0x000fc60000000000 */
[----:B------:R-:W-:Y:S02]  /*05e0*/  ISETP.GE.U32.AND P0, PT, R5, R12, PT ;  /* 0x0000000c0500720c */ /* 0x000fe40003f06070 */
[----:B------:R-:W-:Y:S02]  /*05f0*/  IADD3 R5, PT, PT, R0, 0x7, RZ ;  /* 0x0000000700057810 */ /* 0x000fe40007ffe0ff */
[----:B------:R-:W-:Y:S02]  /*0600*/  ISETP.GE.AND P3, PT, R7, RZ, PT ;  /* 0x000000ff0700720c */ /* 0x000fe40003f66270 */
[----:B------:R-:W-:-:S04]  /*0610*/  SHF.R.U32.HI R5, RZ, 0x3, R5 ;  /* 0x00000003ff057819 */ /* 0x000fc80000011605 */
[----:B------:R-:W-:-:S03]  /*0620*/  VIMNMX.U32 R3, PT, PT, R5, R8, PT ;  /* 0x0000000805037248 */ /* 0x000fc60003fe0000 */
[----:B------:R-:W-:Y:S02]  /*0630*/  @P0 IADD3 R48, PT, PT, R48, 0x1, RZ ;  /* 0x0000000130300810 */ /* 0x000fe40007ffe0ff */
[----:B------:R-:W-:Y:S01]  /*0640*/  ISETP.GE.U32.AND P0, PT, R46, R3, PT ;  /* 0x000000032e00720c */ /* 0x000fe20003f06070 */
[----:B------:R-:W-:Y:S01]  /*0650*/  IMAD R6, R6, -0x40, R3 ;  /* 0xffffffc006067824 */ /* 0x000fe200078e0203 */
[----:B------:R-:W-:-:S03]  /*0660*/  @!P3 IADD3 R48, PT, PT, -R48, RZ, RZ ;  /* 0x000000ff3030b210 */ /* 0x000fc60007ffe1ff */
[----:B------:R-:W-:-:S05]  /*0670*/  IMAD R5, R6, 0x8, R37 ;  /* 0x0000000806057824 */ /* 0x000fca00078e0225 */
[----:B------:R-:W-:Y:S01]  /*0680*/  VIMNMX R44, PT, PT, R0, R5, PT ;  /* 0x00000005002c7248 */ /* 0x000fe20003fe0100 */
[----:B---3--:R0:W-:Y:S01]  /*0690*/  @!P1 STS [R9], R10 ;  /* 0x0000000a09009388 */ /* 0x0081e20000000800 */
[----:B------:R-:W-:Y:S01]  /*06a0*/  BAR.SYNC.DEFER_BLOCKING 0x0 ;  /* 0x0000000000007b1d */ /* 0x000fe20000010000 */
[----:B------:R-:W-:-:S13]  /*06b0*/  ISETP.NE.AND P1, PT, R13, RZ, PT ;  /* 0x000000ff0d00720c */ /* 0x000fda0003f25270 */
[----:B------:R-:W-:Y:S01]  /*06c0*/  @!P1 LOP3.LUT R48, RZ, R13, RZ, 0x33, !PT ;  /* 0x0000000dff309212 */ /* 0x000fe200078e33ff */
[----:B0-----:R-:W-:Y:S06]  /*06d0*/  @P0 BRA `(.L_x_26154) ;  /* 0x0000000400f40947 */ /* 0x001fec0003800000 */
[----:B------:R-:W0:Y:S01]  /*06e0*/  LDCU UR12, c[0x0][0x3e0] ;  /* 0x00007c00ff0c77ac */ /* 0x000e220008000800 */
[----:B------:R-:W-:Y:S01]  /*06f0*/  SHF.L.U32 R42, R36, 0x2, RZ ;  /* 0x00000002242a7819 */ /* 0x000fe200000006ff */
[----:B------:R-:W-:Y:S01]  /*0700*/  IMAD.WIDE.U32 R38, R46, 0x4, RZ ;  /* 0x000000042e267825 */ /* 0x000fe200078e00ff */
[----:B------:R-:W-:Y:S01]  /*0710*/  LOP3.LUT R36, R36, 0x7, RZ, 0xc0, !PT ;  /* 0x0000000724247812 */ /* 0x000fe200078ec0ff */
[----:B------:R-:W1:Y:S01]  /*0720*/  LDCU.64 UR10, c[0x0][0x3b8] ;  /* 0x00007700ff0a77ac */ /* 0x000e620008000a00 */
[----:B------:R-:W2:Y:S01]  /*0730*/  LDS.128 R4, [R41+UR6] ;  /* 0x0000000629047984 */ /* 0x000ea20008000c00 */
[----:B------:R-:W-:Y:S01]  /*0740*/  IMAD R37, R40, 0x8, R37 ;  /* 0x0000000828257824 */ /* 0x000fe200078e0225 */
[----:B------:R-:W-:Y:S01]  /*0750*/  LOP3.LUT R47, R42, 0x1c, RZ, 0xc0, !PT ;  /* 0x0000001c2a2f7812 */ /* 0x000fe200078ec0ff */
[----:B------:R-:W-:Y:S01]  /*0760*/  UIADD3 UR4, UPT, UPT, UR5, 0x220, URZ ;  /* 0x0000022005047890 */ /* 0x000fe2000fffe0ff */
[----:B------:R-:W3:Y:S01]  /*0770*/  LDS.128 R8, [R41+UR6+0x10] ;  /* 0x0000100629087984 */ /* 0x000ee20008000c00 */
[----:B------:R-:W-:Y:S01]  /*0780*/  IMAD.IADD R37, R36, 0x1, R37 ;  /* 0x0000000124257824 */ /* 0x000fe200078e0225 */
[----:B------:R-:W-:Y:S01]  /*0790*/  LOP3.LUT R36, R2, 0x1f, RZ, 0xc0, !PT ;  /* 0x0000001f02247812 */ /* 0x000fe200078ec0ff */
[----:B------:R-:W-:Y:S01]  /*07a0*/  IMAD.WIDE R38, R43, 0x4, R38 ;  /* 0x000000042b267825 */ /* 0x000fe200078e0226 */
[----:B------:R-:W4:Y:S01]  /*07b0*/  LDS.128 R12, [R41+UR6+0x20] ;  /* 0x00002006290c7984 */ /* 0x000f220008000c00 */
[----:B------:R-:W-:Y:S01]  /*07c0*/  ULEA UR4, UR7, UR4, 0x18 ;  /* 0x0000000407047291 */ /* 0x000fe2000f8ec0ff */
[----:B------:R-:W-:Y:S01]  /*07d0*/  LEA R40, R40, R47, 0x5 ;  /* 0x0000002f28287211 */ /* 0x000fe200078e28ff */
[----:B------:R-:W-:Y:S01]  /*07e0*/  VIADD R50, R37, 0x1 ;  /* 0x0000000125327836 */ /* 0x000fe20000000000 */
[----:B------:R-:W2:Y:S01]  /*07f0*/  LDS.128 R16, [R41+UR6+0x30] ;  /* 0x0000300629107984 */ /* 0x000ea20008000c00 */
[----:B------:R-:W-:Y:S01]  /*0800*/  IADD3 R49, PT, PT, -R0, R37, RZ ;  /* 0x0000002500317210 */ /* 0x000fe20007ffe1ff */
[----:B------:R-:W-:Y:S01]  /*0810*/  IMAD.MOV.U32 R47, RZ, RZ, -0x800001 ;  /* 0xff7fffffff2f7424 */ /* 0x000fe200078e00ff */
[----:B-----5:R-:W-:Y:S01]  /*0820*/  FSETP.NEU.FTZ.AND P0, PT, R45, RZ, PT ;  /* 0x000000ff2d00720b */ /* 0x020fe20003f1d000 */
[----:B------:R-:W2:Y:S01]  /*0830*/  LDS.128 R20, [R41+UR6+0x40] ;  /* 0x0000400629147984 */ /* 0x000ea20008000c00 */
[----:B-1----:R-:W-:-:S02]  /*0840*/  IADD3 R42, P1, PT, R38, UR10, RZ ;  /* 0x0000000a262a7c10 */ /* 0x002fc4000ff3e0ff */
[----:B------:R-:W-:Y:S01]  /*0850*/  IADD3 R51, PT, PT, R40, UR4, RZ ;  /* 0x0000000428337c10 */ /* 0x000fe2000fffe0ff */
[----:B------:R-:W1:Y:S01]  /*0860*/  LDS.128 R24, [R41+UR6+0x50] ;  /* 0x0000500629187984 */ /* 0x000e620008000c00 */
[----:B------:R-:W-:-:S03]  /*0870*/  IADD3.X R43, PT, PT, R39, UR11, RZ, P1, !PT ;  /* 0x0000000b272b7c10 */ /* 0x000fc60008ffe4ff */
[----:B------:R-:W1:Y:S04]  /*0880*/  LDS.128 R28, [R41+UR6+0x60] ;  /* 0x00006006291c7984 */ /* 0x000e680008000c00 */
[----:B------:R0:W1:Y:S02]  /*0890*/  LDS.128 R32, [R41+UR6+0x70] ;  /* 0x0000700629207984 */ /* 0x0000640008000c00 */
[----:B0-----:R-:W-:-:S05]  /*08a0*/  IMAD R41, R48, UR12, RZ ;  /* 0x0000000c30297c24 */ /* 0x001fca000f8e02ff */
[----:B------:R-:W-:-:S04]  /*08b0*/  IADD3 R36, P2, PT, R36, R41, RZ ;  /* 0x0000002924247210 */ /* 0x000fc80007f5e0ff */
[----:B---3--:R-:W-:-:S09]  /*08c0*/  LEA.HI.X.SX32 R37, R41, RZ, 0x1, P2 ;  /* 0x000000ff29257211 */ /* 0x008fd200010f0eff */
.L_x_26156:
[----:B------:R-:W3:Y:S02]  /*08d0*/  LDG.E.CONSTANT R39, desc[UR8][R42.64] ;  /* 0x000000082a277981 */ /* 0x000ee4000c1e9900 */
[----:B---3--:R-:W-:-:S03]  /*08e0*/  IMAD.WIDE R38, R39, UR13, R36 ;  /* 0x0000000d27267c25 */ /* 0x008fc6000f8e0224 */
[----:B------:R-:W-:-:S04]  /*08f0*/  LEA R40, P1, R38, UR14, 0x2 ;  /* 0x0000000e26287c11 */ /* 0x000fc8000f8210ff */
        /* <DEDUP_REMOVED lines=9> */
[----:B--2---:R-:W-:-:S03]  /*0990*/  FMUL.FTZ R59, R38, R5 ;  /* 0x00000005263b7220 */ /* 0x004fc60000410000 */
[----:B------:R-:W2:Y:S01]  /*09a0*/  LDG.E.CONSTANT R38, desc[UR8][R40.64+0x380] ;  /* 0x0003800828267981 */ /* 0x000ea2000c1e9900 */
[----:B---3--:R-:W-:-:S03]  /*09b0*/  FFMA.FTZ R56, R4, R55, R59 ;  /* 0x0000003704387223 */ /* 0x008fc6000001003b */
[----:B------:R-:W3:Y:S01]  /*09c0*/  LDG.E.CONSTANT R55, desc[UR8][R40.64+0x400] ;  /* 0x0004000828377981 */ /* 0x000ee2000c1e9900 */
[----:B-----5:R-:W-:-:S04]  /*09d0*/  FFMA.FTZ R57, R57, R6, R56 ;  /* 0x0000000639397223 */ /* 0x020fc80000010038 */
[----:B----4-:R-:W-:Y:S02]  /*09e0*/  FFMA.FTZ R57, R54, R7, R57 ;  /* 0x0000000736397223 */ /* 0x010fe40000010039 */
[----:B------:R-:W4:Y:S02]  /*09f0*/  LDG.E.CONSTANT R54, desc[UR8][R40.64+0x480] ;  /* 0x0004800828367981 */ /* 0x000f24000c1e9900 */
[----:B------:R-:W-:Y:S02]  /*0a00*/  FFMA.FTZ R57, R8, R53, R57 ;  /* 0x0000003508397223 */ /* 0x000fe40000010039 */
[----:B------:R-:W5:Y:S02]  /*0a10*/  LDG.E.CONSTANT R53, desc[UR8][R40.64+0x500] ;  /* 0x0005000828357981 */ /* 0x000f64000c1e9900 */
[----:B------:R-:W-:Y:S02]  /*0a20*/  FFMA.FTZ R56, R52, R9, R57 ;  /* 0x0000000934387223 */ /* 0x000fe40000010039 */
[----:B------:R-:W5:Y:S04]  /*0a30*/  LDG.E.CONSTANT R52, desc[UR8][R40.64+0x580] ;  /* 0x0005800828347981 */ /* 0x000f68000c1e9900 */
[----:B------:R-:W5:Y:S01]  /*0a40*/  LDG.E.CONSTANT R57, desc[UR8][R40.64+0x600] ;  /* 0x0006000828397981 */ /* 0x000f62000c1e9900 */
[----:B------:R-:W-:-:S03]  /*0a50*/  FFMA.FTZ R59, R39, R10, R56 ;  /* 0x0000000a273b7223 */ /* 0x000fc60000010038 */
[----:B------:R-:W5:Y:S04]  /*0a60*/  LDG.E.CONSTANT R56, desc[UR8][R40.64+0x680] ;  /* 0x0006800828387981 */ /* 0x000f68000c1e9900 */
[----:B------:R-:W5:Y:S01]  /*0a70*/  LDG.E.CONSTANT R39, desc[UR8][R40.64+0x700] ;  /* 0x0007000828277981 */ /* 0x000f62000c1e9900 */
[----:B--2---:R-:W-:-:S03]  /*0a80*/  FFMA.FTZ R59, R38, R11, R59 ;  /* 0x0000000b263b7223 */ /* 0x004fc6000001003b */
[----:B------:R-:W2:Y:S01]  /*0a90*/  LDG.E.CONSTANT R38, desc[UR8][R40.64+0x780] ;  /* 0x0007800828267981 */ /* 0x000ea2000c1e9900 */
[----:B---3--:R-:W-:-:S04]  /*0aa0*/  FFMA.FTZ R55, R12, R55, R59 ;  /* 0x000000370c377223 */ /* 0x008fc8000001003b */
[----:B----4-:R-:W-:-:S04]  /*0ab0*/  FFMA.FTZ R54, R54, R13, R55 ;  /* 0x0000000d36367223 */ /* 0x010fc80000010037 */
[----:B-----5:R-:W-:Y:S02]  /*0ac0*/  FFMA.FTZ R55, R53, R14, R54 ;  /* 0x0000000e35377223 */ /* 0x020fe40000010036 */
[----:B------:R-:W3:Y:S02]  /*0ad0*/  LDG.E.CONSTANT R53, desc[UR8][R40.64+0x800] ;  /* 0x0008000828357981 */ /* 0x000ee4000c1e9900 */
[----:B------:R-:W-:Y:S02]  /*0ae0*/  FFMA.FTZ R55, R52, R15, R55 ;  /* 0x0000000f34377223 */ /* 0x000fe40000010037 */
[----:B------:R-:W4:Y:S02]  /*0af0*/  LDG.E.CONSTANT R52, desc[UR8][R40.64+0x880] ;  /* 0x0008800828347981 */ /* 0x000f24000c1e9900 */
[----:B------:R-:W-:Y:S02]  /*0b00*/  FFMA.FTZ R57, R16, R57, R55 ;  /* 0x0000003910397223 */ /* 0x000fe40000010037 */
[----:B------:R-:W5:Y:S04]  /*0b10*/  LDG.E.CONSTANT R55, desc[UR8][R40.64+0x900] ;  /* 0x0009000828377981 */ /* 0x000f68000c1e9900 */
[----:B------:R-:W5:Y:S01]  /*0b20*/  LDG.E.CONSTANT R54, desc[UR8][R40.64+0x980] ;  /* 0x0009800828367981 */ /* 0x000f62000c1e9900 */
[----:B------:R-:W-:-:S03]  /*0b30*/  FFMA.FTZ R56, R56, R17, R57 ;  /* 0x0000001138387223 */ /* 0x000fc60000010039 */
[----:B------:R-:W1:Y:S01]  /*0b40*/  LDG.E.CONSTANT R57, desc[UR8][R40.64+0xa00] ;  /* 0x000a000828397981 */ /* 0x000e62000c1e9900 */
[----:B------:R-:W-:-:S03]  /*0b50*/  FFMA.FTZ R59, R39, R18, R56 ;  /* 0x00000012273b7223 */ /* 0x000fc60000010038 */
[----:B------:R-:W5:Y:S04]  /*0b60*/  LDG.E.CONSTANT R56, desc[UR8][R40.64+0xa80] ;  /* 0x000a800828387981 */ /* 0x000f68000c1e9900 */
[----:B------:R-:W5:Y:S01]  /*0b70*/  LDG.E.CONSTANT R39, desc[UR8][R40.64+0xb00] ;  /* 0x000b000828277981 */ /* 0x000f62000c1e9900 */
[----:B--2---:R-:W-:-:S03]  /*0b80*/  FFMA.FTZ R59, R38, R19, R59 ;  /* 0x00000013263b7223 */ /* 0x004fc6000001003b */
[----:B------:R-:W2:Y:S01]  /*0b90*/  LDG.E.CONSTANT R38, desc[UR8][R40.64+0xb80] ;  /* 0x000b800828267981 */ /* 0x000ea2000c1e9900 */
[----:B---3--:R-:W-:-:S04]  /*0ba0*/  FFMA.FTZ R53, R20, R53, R59 ;  /* 0x0000003514357223 */ /* 0x008fc8000001003b */
[----:B----4-:R-:W-:Y:S02]  /*0bb0*/  FFMA.FTZ R52, R52, R21, R53 ;  /* 0x0000001534347223 */ /* 0x010fe40000010035 */
[----:B------:R-:W3:Y:S02]  /*0bc0*/  LDG.E.CONSTANT R53, desc[UR8][R40.64+0xc00] ;  /* 0x000c000828357981 */ /* 0x000ee4000c1e9900 */
[----:B-----5:R-:W-:Y:S02]  /*0bd0*/  FFMA.FTZ R55, R55, R22, R52 ;  /* 0x0000001637377223 */ /* 0x020fe40000010034 */
[----:B------:R-:W4:Y:S02]  /*0be0*/  LDG.E.CONSTANT R52, desc[UR8][R40.64+0xc80] ;  /* 0x000c800828347981 */ /* 0x000f24000c1e9900 */
[----:B------:R-:W-:Y:S02]  /*0bf0*/  FFMA.FTZ R55, R54, R23, R55 ;  /* 0x0000001736377223 */ /* 0x000fe40000010037 */
[----:B------:R-:W5:Y:S02]  /*0c00*/  LDG.E.CONSTANT R54, desc[UR8][R40.64+0xd80] ;  /* 0x000d800828367981 */ /* 0x000f64000c1e9900 */
[----:B-1----:R-:W-:-:S02]  /*0c10*/  FFMA.FTZ R57, R24, R57, R55 ;  /* 0x0000003918397223 */ /* 0x002fc40000010037 */
[----:B------:R-:W5:Y:S02]  /*0c20*/  LDG.E.CONSTANT R55, desc[UR8][R40.64+0xd00] ;  /* 0x000d000828377981 */ /* 0x000f64000c1e9900 */
[----:B------:R-:W-:Y:S02]  /*0c30*/  FFMA.FTZ R56, R56, R25, R57 ;  /* 0x0000001938387223 */ /* 0x000fe40000010039 */
[----:B------:R-:W5:Y:S02]  /*0c40*/  LDG.E.CONSTANT R57, desc[UR8][R40.64+0xe00] ;  /* 0x000e000828397981 */ /* 0x000f64000c1e9900 */
[----:B------:R-:W-:Y:S02]  /*0c50*/  FFMA.FTZ R59, R39, R26, R56 ;  /* 0x0000001a273b7223 */ /* 0x000fe40000010038 */
[----:B------:R-:W5:Y:S04]  /*0c60*/  LDG.E.CONSTANT R56, desc[UR8][R40.64+0xe80] ;  /* 0x000e800828387981 */ /* 0x000f68000c1e9900 */
[----:B------:R-:W5:Y:S01]  /*0c70*/  LDG.E.CONSTANT R39, desc[UR8][R40.64+0xf00] ;  /* 0x000f000828277981 */ /* 0x000f62000c1e9900 */
[----:B------:R-:W-:Y:S01]  /*0c80*/  UMOV UR4, 0xffffffff ;  /* 0xffffffff00047882 */ /* 0x000fe20000000000 */
[----:B--2---:R-:W-:-:S04]  /*0c90*/  FFMA.FTZ R59, R38, R27, R59 ;  /* 0x0000001b263b7223 */ /* 0x004fc8000001003b */
[----:B---3--:R-:W-:-:S04]  /*0ca0*/  FFMA.FTZ R53, R28, R53, R59 ;  /* 0x000000351c357223 */ /* 0x008fc8000001003b */
[----:B----4-:R-:W-:-:S04]  /*0cb0*/  FFMA.FTZ R52, R52, R29, R53 ;  /* 0x0000001d34347223 */ /* 0x010fc80000010035 */
[----:B-----5:R-:W-:-:S04]  /*0cc0*/  FFMA.FTZ R55, R55, R30, R52 ;  /* 0x0000001e37377223 */ /* 0x020fc80000010034 */
[----:B------:R-:W-:-:S04]  /*0cd0*/  FFMA.FTZ R55, R54, R31, R55 ;  /* 0x0000001f36377223 */ /* 0x000fc80000010037 */
[----:B------:R-:W-:-:S04]  /*0ce0*/  FFMA.FTZ R55, R32, R57, R55 ;  /* 0x0000003920377223 */ /* 0x000fc80000010037 */
[----:B------:R-:W-:-:S04]  /*0cf0*/  FFMA.FTZ R56, R56, R33, R55 ;  /* 0x0000002138387223 */ /* 0x000fc80000010037 */
[----:B------:R-:W-:-:S04]  /*0d00*/  FFMA.FTZ R39, R39, R34, R56 ;  /* 0x0000002227277223 */ /* 0x000fc80000010038 */
[----:B------:R-:W-:Y:S01]  /*0d10*/  FFMA.FTZ R39, R58, R35, R39 ;  /* 0x000000233a277223 */ /* 0x000fe20000010027 */
[----:B------:R-:W-:Y:S06]  /*0d20*/  BRA.DIV UR4, `(.L_x_26155) ;  /* 0x0000003204347947 */ /* 0x000fec000b800000 */
[----:B------:R-:W0:Y:S02]  /*0d30*/  SHFL.BFLY PT, R38, R39, 0x2, 0x1f ;  /* 0x0c401f0027267f89 */ /* 0x000e2400000e0000 */
[----:B0-----:R-:W-:-:S05]  /*0d40*/  FADD.FTZ R38, R39, R38 ;  /* 0x0000002627267221 */ /* 0x001fca0000010000 */
[----:B------:R0:W1:Y:S02]  /*0d50*/  SHFL.BFLY PT, R41, R38, 0x1, 0x1f ;  /* 0x0c201f0026297f89 */ /* 0x00006400000e0000 */
.L_x_26194:
[C---:B------:R-:W-:Y:S01]  /*0d60*/  VIADD R39, R49.reuse, 0x1 ;  /* 0x0000000131277836 */ /* 0x040fe20000000000 */
[----:B------:R-:W-:Y:S01]  /*0d70*/  LOP3.LUT P3, RZ, R2, 0x3, RZ, 0xc0, !PT ;  /* 0x0000000302ff7812 */ /* 0x000fe2000786c0ff */
[----:B------:R-:W-:Y:S02]  /*0d80*/  VIADD R46, R46, 0x4 ;  /* 0x000000042e2e7836 */ /* 0x000fe40000000000 */
[----:B-1----:R-:W-:Y:S01]  /*0d90*/  FADD.FTZ R41, R38, R41 ;  /* 0x0000002926297221 */ /* 0x002fe20000010000 */
[----:B------:R-:W-:Y:S02]  /*0da0*/  IADD3 R49, PT, PT, R49, 0x20, RZ ;  /* 0x0000002031317810 */ /* 0x000fe40007ffe0ff */
[----:B------:R-:W-:Y:S02]  /*0db0*/  I2FP.F32.S32 R40, R39 ;  /* 0x0000002700287245 */ /* 0x000fe40000201400 */
[----:B------:R-:W-:-:S03]  /*0dc0*/  ISETP.GE.U32.AND P2, PT, R46, R3, PT ;  /* 0x000000032e00720c */ /* 0x000fc60003f46070 */
[----:B------:R-:W-:Y:S02]  /*0dd0*/  FMUL.FTZ R40, R40, R45 ;  /* 0x0000002d28287220 */ /* 0x000fe40000410000 */
[----:B------:R-:W-:-:S03]  /*0de0*/  @!P3 IADD3 R39, PT, PT, R50, -0x1, RZ ;  /* 0xffffffff3227b810 */ /* 0x000fc60007ffe0ff */
[----:B------:R-:W-:Y:S02]  /*0df0*/  FSEL R40, R40, RZ, P0 ;  /* 0x000000ff28287208 */ /* 0x000fe40000000000 */
[CC--:B------:R-:W-:Y:S02]  /*0e00*/  ISETP.GE.OR P4, PT, R39.reuse, R0.reuse, P3 ;  /* 0x000000002700720c */ /* 0x0c0fe40001f86670 */
[----:B------:R-:W-:Y:S01]  /*0e10*/  @!P3 ISETP.GE.AND P1, PT, R39, R0, PT ;  /* 0x000000002700b20c */ /* 0x000fe20003f26270 */
[----:B------:R-:W-:Y:S01]  /*0e20*/  FFMA.FTZ R40, R41, UR16, R40 ;  /* 0x0000001029287c23 */ /* 0x000fe20008010028 */
[----:B------:R-:W-:-:S04]  /*0e30*/  IADD3 R50, PT, PT, R50, 0x20, RZ ;  /* 0x0000002032327810 */ /* 0x000fc80007ffe0ff */
[----:B0-----:R-:W-:Y:S02]  /*0e40*/  @!P3 FSEL R38, R40, RZ, !P1 ;  /* 0x000000ff2826b208 */ /* 0x001fe40004800000 */
[----:B------:R-:W-:-:S03]  /*0e50*/  IADD3 R42, P1, PT, R42, 0x10, RZ ;  /* 0x000000102a2a7810 */ /* 0x000fc60007f3e0ff */
[----:B------:R0:W-:Y:S01]  /*0e60*/  @!P3 STS [R51], R38 ;  /* 0x000000263300b388 */ /* 0x0001e20000000800 */
[----:B------:R-:W-:Y:S01]  /*0e70*/  @!P4 FMNMX.FTZ R47, R47, R40, !PT ;  /* 0x000000282f2fc209 */ /* 0x000fe20007810000 */
[----:B------:R-:W-:Y:S02]  /*0e80*/  IMAD.X R43, RZ, RZ, R43, P1 ;  /* 0x000000ffff2b7224 */ /* 0x000fe400008e062b */
[----:B0-----:R-:W-:Y:S01]  /*0e90*/  VIADD R51, R51, 0x80 ;  /* 0x0000008033337836 */ /* 0x001fe20000000000 */
[----:B------:R-:W-:Y:S06]  /*0ea0*/  @!P2 BRA `(.L_x_26156) ;  /* 0xfffffff80088a947 */ /* 0x000fec000383ffff */
.L_x_26154:
[----:B------:R-:W-:Y:S05]  /*0eb0*/  BSYNC B0 ;  /* 0x0000000000007941 */ /* 0x000fea0003800000 */
.L_x_26153:
[----:B------:R-:W-:-:S03]  /*0ec0*/  UMOV UR4, 0xffffffff ;  /* 0xffffffff00047882 */ /* 0x000fc60000000000 */
[----:B------:R-:W-:Y:S05]  /*0ed0*/  BRA.DIV UR4, `(.L_x_26157) ;  /* 0x0000003204107947 */ /* 0x000fea000b800000 */
[----:B------:R-:W0:Y:S02]  /*0ee0*/  SHFL.BFLY PT, R4, R47, 0x10, 0x1f ;  /* 0x0e001f002f047f89 */ /* 0x000e2400000e0000 */
[----:B0-----:R-:W-:-:S05]  /*0ef0*/  FMNMX.FTZ R4, R4, R47, !PT ;  /* 0x0000002f04047209 */ /* 0x001fca0007810000 */
[----:B------:R-:W0:Y:S02]  /*0f00*/  SHFL.BFLY PT, R5, R4, 0x8, 0x1f ;  /* 0x0d001f0004057f89 */ /* 0x000e2400000e0000 */
[----:B0-----:R-:W-:-:S05]  /*0f10*/  FMNMX.FTZ R6, R4, R5, !PT ;  /* 0x0000000504067209 */ /* 0x001fca0007810000 */
[----:B------:R0:W1:Y:S02]  /*0f20*/  SHFL.BFLY PT, R7, R6, 0x4, 0x1f ;  /* 0x0c801f0006077f89 */ /* 0x00006400000e0000 */
.L_x_26199:
[----:B------:R-:W2:Y:S01]  /*0f30*/  S2R R8, SR_CgaCtaId ;  /* 0x0000000000087919 */ /* 0x000ea20000008800 */
[----:B------:R-:W-:Y:S01]  /*0f40*/  MOV R9, 0x400 ;  /* 0x0000040000097802 */ /* 0x000fe20000000f00 */
[----:B------:R-:W-:Y:S05]  /*0f50*/  WARPSYNC.ALL ;  /* 0x0000000000007948 */ /* 0x000fea0003800000 */
[----:B------:R-:W-:Y:S02]  /*0f60*/  IADD3 R11, PT, PT, R9, 0x200, RZ ;  /* 0x00000200090b7810 */ /* 0x000fe40007ffe0ff */
[----:B------:R-:W-:Y:S02]  /*0f70*/  LOP3.LUT P0, R4, R2, 0x1f, RZ, 0xc0, !PT ;  /* 0x0000001f02047812 */ /* 0x000fe4000780c0ff */
[----:B------:R-:W-:-:S02]  /*0f80*/  SHF.R.U32.HI R5, RZ, 0x5, R2 ;  /* 0x00000005ff057819 */ /* 0x000fc40000011602 */
        /* <DEDUP_REMOVED lines=8> */
[----:B0-----:R-:W-:-:S03]  /*1010*/  LEA R7, R4, R11, 0x2 ;  /* 0x0000000b04077211 */ /* 0x001fc600078e10ff */
[----:B------:R-:W0:Y:S01]  /*1020*/  S2UR UR10, SR_CTAID.Z ;  /* 0x00000000000a79c3 */ /* 0x000e220000002700 */
[----:B------:R-:W-:Y:S05]  /*1030*/  BSSY.RECONVERGENT B0, `(.L_x_26158) ;  /* 0x00000ec000007945 */ /* 0x000fea0003800200 */
[----:B------:R-:W1:Y:S01]  /*1040*/  @!P1 LDS R13, [R7] ;  /* 0x00000000070d9984 */ /* 0x000e620000000800 */
[----:B0-----:R-:W-:-:S03]  /*1050*/  USHF.L.U32 UR11, UR10, 0x9, URZ ;  /* 0x000000090a0b7899 */ /* 0x001fc600080006ff */
[----:B-1----:R-:W0:Y:S02]  /*1060*/  SHFL.BFLY PT, R10, R13, 0x2, 0x1f ;  /* 0x0c401f000d0a7f89 */ /* 0x002e2400000e0000 */
        /* <DEDUP_REMOVED lines=25> */
.L_x_26162:
        /* <DEDUP_REMOVED lines=11> */
.L_x_26161:
[----:B------:R-:W-:Y:S05]  /*12b0*/  BSYNC.RECONVERGENT B1 ;  /* 0x0000000000017941 */ /* 0x000fea0003800200 */
.L_x_26160:
        /* <DEDUP_REMOVED lines=12> */
.L_x_26165:
        /* <DEDUP_REMOVED lines=57> */
[----:B------:R-:W-:Y:S01]  /*1710*/  FMUL.FTZ R19, R19, 1.4426950216293334961 ;  /* 0x3fb8aa3b13137820 */ /* 0x000fe20000410000 */
[----:B-1----:R-:W-:Y:S01]  /*1720*/  FADD.FTZ R29, R29, R24 ;  /* 0x000000181d1d7221 */ /* 0x002fe20000010000 */
[C---:B------:R-:W-:Y:S01]  /*1730*/  FADD.FTZ R17, -R10.reuse, R17 ;  /* 0x000000110a117221 */ /* 0x040fe20000010100 */
[----:B------:R-:W1:Y:S01]  /*1740*/  MUFU.EX2 R32, R41 ;  /* 0x0000002900207308 */ /* 0x000e620000000800 */
[----:B------:R1:W-:Y:S01]  /*1750*/  STS [R13+-0x200], R28 ;  /* 0xfffe001c0d007388 */ /* 0x0003e20000000800 */
[----:B0-----:R-:W-:Y:S01]  /*1760*/  FADD.FTZ R29, R29, R26 ;  /* 0x0000001a1d1d7221 */ /* 0x001fe20000010000 */
[C---:B------:R-:W-:Y:S01]  /*1770*/  FADD.FTZ R21, -R10.reuse, R21 ;  /* 0x000000150a157221 */ /* 0x040fe20000010100 */
[----:B------:R-:W-:Y:S01]  /*1780*/  FMUL.FTZ R17, R17, 1.4426950216293334961 ;  /* 0x3fb8aa3b11117820 */ /* 0x000fe20000410000 */
[----:B------:R-:W-:Y:S01]  /*1790*/  STS [R13+-0x400], R27 ;  /* 0xfffc001b0d007388 */ /* 0x000fe20000000800 */
[----:B--2---:R-:W-:Y:S01]  /*17a0*/  FADD.FTZ R29, R29, R30 ;  /* 0x0000001e1d1d7221 */ /* 0x004fe20000010000 */
[C---:B----4-:R-:W-:Y:S01]  /*17b0*/  FADD.FTZ R23, -R10.reuse, R23 ;  /* 0x000000170a177221 */ /* 0x050fe20000010100 */
[----:B------:R-:W-:Y:S01]  /*17c0*/  FMUL.FTZ R21, R21, 1.4426950216293334961 ;  /* 0x3fb8aa3b15157820 */ /* 0x000fe20000410000 */
[----:B------:R-:W-:Y:S01]  /*17d0*/  MUFU.EX2 R34, R17 ;  /* 0x0000001100227308 */ /* 0x000fe20000000800 */
[----:B---3--:R-:W-:Y:S01]  /*17e0*/  FADD.FTZ R29, R29, R12 ;  /* 0x0000000c1d1d7221 */ /* 0x008fe20000010000 */
[----:B------:R-:W-:Y:S01]  /*17f0*/  FADD.FTZ R25, -R10, R25 ;  /* 0x000000190a197221 */ /* 0x000fe20000010100 */
[----:B------:R-:W-:Y:S01]  /*1800*/  FMUL.FTZ R23, R23, 1.4426950216293334961 ;  /* 0x3fb8aa3b17177820 */ /* 0x000fe20000410000 */
[----:B-1----:R-:W0:Y:S01]  /*1810*/  MUFU.EX2 R28, R19 ;  /* 0x00000013001c7308 */ /* 0x002e220000000800 */
[----:B------:R-:W-:Y:S01]  /*1820*/  FADD.FTZ R29, R29, R32 ;  /* 0x000000201d1d7221 */ /* 0x000fe20000010000 */
[----:B------:R-:W-:Y:S01]  /*1830*/  FMUL.FTZ R25, R25, 1.4426950216293334961 ;  /* 0x3fb8aa3b19197820 */ /* 0x000fe20000410000 */
[----:B------:R-:W-:Y:S01]  /*1840*/  STS [R13], R16 ;  /* 0x000000100d007388 */ /* 0x000fe20000000800 */
[----:B------:R-:W1:Y:S03]  /*1850*/  MUFU.EX2 R36, R21 ;  /* 0x0000001500247308 */ /* 0x000e660000000800 */
[----:B------:R-:W-:Y:S01]  /*1860*/  STS [R13+0x200], R18 ;  /* 0x000200120d007388 */ /* 0x000fe20000000800 */
[----:B------:R-:W2:Y:S03]  /*1870*/  MUFU.EX2 R38, R23 ;  /* 0x0000001700267308 */ /* 0x000ea60000000800 */
[----:B------:R-:W-:Y:S01]  /*1880*/  STS [R13+0x400], R20 ;  /* 0x000400140d007388 */ /* 0x000fe20000000800 */
[----:B------:R-:W3:Y:S01]  /*1890*/  MUFU.EX2 R40, R25 ;  /* 0x0000001900287308 */ /* 0x000ee20000000800 */
[----:B0-----:R-:W-:-:S02]  /*18a0*/  FADD.FTZ R29, R29, R28 ;  /* 0x0000001c1d1d7221 */ /* 0x001fc40000010000 */
[----:B------:R-:W-:Y:S02]  /*18b0*/  STS [R13+0x600], R22 ;  /* 0x000600160d007388 */ /* 0x000fe40000000800 */
[----:B------:R-:W-:Y:S02]  /*18c0*/  FADD.FTZ R29, R29, R34 ;  /* 0x000000221d1d7221 */ /* 0x000fe40000010000 */
[----:B------:R-:W-:Y:S02]  /*18d0*/  STS [R13+0x800], R24 ;  /* 0x000800180d007388 */ /* 0x000fe40000000800 */
[----:B-1----:R-:W-:Y:S02]  /*18e0*/  FADD.FTZ R29, R29, R36 ;  /* 0x000000241d1d7221 */ /* 0x002fe40000010000 */
[----:B------:R-:W-:Y:S02]  /*18f0*/  STS [R13+0xa00], R26 ;  /* 0x000a001a0d007388 */ /* 0x000fe40000000800 */
[----:B--2---:R-:W-:-:S02]  /*1900*/  FADD.FTZ R29, R29, R38 ;  /* 0x000000261d1d7221 */ /* 0x004fc40000010000 */
        /* <DEDUP_REMOVED lines=9> */
[----:B0-----:R-:W-:Y:S01]  /*19a0*/  IADD3 R13, PT, PT, R13, 0x2000, RZ ;  /* 0x000020000d0d7810 */ /* 0x001fe20007ffe0ff */
[----:B------:R-:W-:Y:S06]  /*19b0*/  @!P3 BRA `(.L_x_26165) ;  /* 0xfffffff80070b947 */ /* 0x000fec000383ffff */
.L_x_26164:
[----:B------:R-:W-:Y:S05]  /*19c0*/  BSYNC.RECONVERGENT B1 ;  /* 0x0000000000017941 */ /* 0x000fea0003800200 */
.L_x_26163:
        /* <DEDUP_REMOVED lines=55> */
.L_x_26167:
[----:B------:R-:W-:Y:S05]  /*1d40*/  BSYNC.RECONVERGENT B1 ;  /* 0x0000000000017941 */ /* 0x000fea0003800200 */
.L_x_26166:
        /* <DEDUP_REMOVED lines=26> */
.L_x_26159:
[----:B------:R-:W-:Y:S05]  /*1ef0*/  BSYNC.RECONVERGENT B0 ;  /* 0x0000000000007941 */ /* 0x000fea0003800200 */
.L_x_26158:
        /* <DEDUP_REMOVED lines=27> */
[----:B------:R-:W-:Y:S02]  /*20b0*/  IADD3 R14, PT, PT, R7, -UR11, RZ ;  /* 0x8000000b070e7c10 */ /* 0x000fe4000fffe0ff */
[----:B------:R-:W-:Y:S02]  /*20c0*/  ISETP.NE.AND P0, PT, R13, 0x180, PT ;  /* 0x000001800d00780c */ /* 0x000fe40003f05270 */
[----:B------:R-:W-:Y:S02]  /*20d0*/  ISETP.GE.U32.AND P1, PT, R14, 0x180, PT ;  /* 0x000001800e00780c */ /* 0x000fe40003f26070 */
[----:B------:R-:W-:-:S09]  /*20e0*/  MOV R14, R2 ;  /* 0x00000002000e7202 */ /* 0x000fd20000000f00 */
[----:B-1----:R-:W-:Y:S05]  /*20f0*/  @!P0 BRA `(.L_x_26171) ;  /* 0x0000000000408947 */ /* 0x002fea0003800000 */
        /* <DEDUP_REMOVED lines=9> */
.L_x_26172:
[----:B------:R-:W1:Y:S01]  /*2190*/  LDS R7, [R13] ;  /* 0x000000000d077984 */ /* 0x000e620000000800 */
[----:B------:R-:W-:-:S04]  /*21a0*/  IADD3 R15, PT, PT, R15, 0x1, RZ ;  /* 0x000000010f0f7810 */ /* 0x000fc80007ffe0ff */
[----:B------:R-:W-:Y:S01]  /*21b0*/  ISETP.NE.AND P0, PT, R15, RZ, PT ;  /* 0x000000ff0f00720c */ /* 0x000fe20003f05270 */
[----:B-1----:R-:W-:-:S05]  /*21c0*/  FMUL.FTZ R16, R7, R6 ;  /* 0x0000000607107220 */ /* 0x002fca0000410000 */
[----:B------:R1:W-:Y:S02]  /*21d0*/  STS [R13], R16 ;  /* 0x000000100d007388 */ /* 0x0003e40000000800 */
[----:B-1----:R-:W-:-:S05]  /*21e0*/  VIADD R13, R13, 0x200 ;  /* 0x000002000d0d7836 */ /* 0x002fca0000000000 */
[----:B------:R-:W-:Y:S05]  /*21f0*/  @P0 BRA `(.L_x_26172) ;  /* 0xfffffffc00e40947 */ /* 0x000fea000383ffff */
.L_x_26171:
[----:B------:R-:W-:Y:S05]  /*2200*/  BSYNC.RECONVERGENT B1 ;  /* 0x0000000000017941 */ /* 0x000fea0003800200 */
.L_x_26170:
        /* <DEDUP_REMOVED lines=11> */
[----:B-----5:R-:W-:-:S11]  /*22c0*/  IADD3 R45, PT, PT, R11, -0x600, RZ ;  /* 0xfffffa000b2d7810 */ /* 0x020fd60007ffe0ff */
.L_x_26175:
        /* <DEDUP_REMOVED lines=52> */
.L_x_26174:
[----:B------:R-:W-:Y:S05]  /*2610*/  BSYNC.RECONVERGENT B1 ;  /* 0x0000000000017941 */ /* 0x000fea0003800200 */
.L_x_26173:
        /* <DEDUP_REMOVED lines=31> */
.L_x_26177:
[----:B------:R-:W-:Y:S05]  /*2810*/  BSYNC.RECONVERGENT B1 ;  /* 0x0000000000017941 */ /* 0x000fea0003800200 */
.L_x_26176:
        /* <DEDUP_REMOVED lines=14> */
.L_x_26169:
[----:B------:R-:W-:Y:S05]  /*2900*/  BSYNC.RECONVERGENT B0 ;  /* 0x0000000000007941 */ /* 0x000fea0003800200 */
.L_x_26168:
[----:B--2---:R-:W2:Y:S01]  /*2910*/  LDC R7, c[0x0][0x370] ;  /* 0x0000dc00ff077b82 */ /* 0x004ea20000000800 */
        /* <DEDUP_REMOVED lines=19> */
[----:B-1----:R0:W-:Y:S02]  /*2a50*/  STG.E desc[UR8][R16.64], R12 ;  /* 0x0000000c10007986 */ /* 0x0021e4000c101908 */
.L_x_26179:
[----:B0-----:R-:W-:Y:S05]  /*2a60*/  BSYNC.RECONVERGENT B0 ;  /* 0x0000000000007941 */ /* 0x001fea0003800200 */
.L_x_26178:
[----:B------:R-:W-:Y:S01]  /*2a70*/  USHF.L.U32 UR4, UR10, 0x6, URZ ;  /* 0x000000060a047899 */ /* 0x000fe200080006ff */
[----:B------:R-:W-:Y:S01]  /*2a80*/  BSSY.RECONVERGENT B0, `(.L_x_26180) ;  /* 0x00000bb000007945 */ /* 0x000fe20003800200 */
[----:B------:R-:W0:Y:S01]  /*2a90*/  LDCU UR7, c[0x0][0x3dc] ;  /* 0x00007b80ff0777ac */ /* 0x000e220008000800 */
[----:B-----5:R-:W-:Y:S01]  /*2aa0*/  HFMA2 R45, -RZ, RZ, 0, 0 ;  /* 0x00000000ff2d7431 */ /* 0x020fe200000001ff */
[----:B------:R-:W-:Y:S02]  /*2ab0*/  CS2R R46, SRZ ;  /* 0x00000000002e7805 */ /* 0x000fe4000001ff00 */
[----:B------:R-:W-:Y:S02]  /*2ac0*/  CS2R R50, SRZ ;  /* 0x0000000000327805 */ /* 0x000fe4000001ff00 */
[----:B------:R-:W-:Y:S02]  /*2ad0*/  LOP3.LUT R52, R5, UR4, RZ, 0xfc, !PT ;  /* 0x0000000405347c12 */ /* 0x000fe4000f8efcff */
[----:B------:R-:W-:-:S02]  /*2ae0*/  CS2R R60, SRZ ;  /* 0x00000000003c7805 */ /* 0x000fc4000001ff00 */
[----:B------:R-:W-:Y:S02]  /*2af0*/  MOV R54, RZ ;  /* 0x000000ff00367202 */ /* 0x000fe40000000f00 */
[----:B------:R-:W-:Y:S01]  /*2b00*/  ISETP.GE.U32.AND P0, PT, R52, R3, PT ;  /* 0x000000033400720c */ /* 0x000fe20003f06070 */
[----:B------:R-:W0:-:S12]  /*2b10*/  LDCU.64 UR4, c[0x0][0x3a8] ;  /* 0x00007500ff0477ac */ /* 0x000e180008000a00 */
[----:B------:R-:W-:Y:S05]  /*2b20*/  @P0 BRA `(.L_x_26181) ;  /* 0x0000000800c00947 */ /* 0x000fea0003800000 */
[----:B------:R-:W3:Y:S01]  /*2b30*/  LDCU UR6, c[0x0][0x3c8] ;  /* 0x00007900ff0677ac */ /* 0x000ee20008000800 */
[----:B------:R-:W-:Y:S01]  /*2b40*/  VIADD R13, R9, 0x220 ;  /* 0x00000220090d7836 */ /* 0x000fe20000000000 */
[----:B------:R-:W-:Y:S01]  /*2b50*/  SHF.L.U32 R56, R2, 0x2, RZ ;  /* 0x0000000202387819 */ /* 0x000fe200000006ff */
[----:B------:R-:W-:Y:S01]  /*2b60*/  IMAD.WIDE.U32 R10, R52, 0x4, RZ ;  /* 0x00000004340a7825 */ /* 0x000fe200078e00ff */
[----:B------:R-:W5:Y:S01]  /*2b70*/  LDCU.64 UR14, c[0x0][0x3b8] ;  /* 0x00007700ff0e77ac */ /* 0x000f620008000a00 */
[----:B-1----:R-:W-:Y:S02]  /*2b80*/  LEA R12, R5, UR11, 0x3 ;  /* 0x0000000b050c7c11 */ /* 0x002fe4000f8e18ff */
[----:B------:R-:W-:Y:S02]  /*2b90*/  CS2R R46, SRZ ;  /* 0x00000000002e7805 */ /* 0x000fe4000001ff00 */
[----:B------:R-:W-:Y:S02]  /*2ba0*/  LEA R13, R8, R13, 0x18 ;  /* 0x0000000d080d7211 */ /* 0x000fe400078ec0ff */
[----:B------:R-:W-:-:S02]  /*2bb0*/  CS2R R50, SRZ ;  /* 0x0000000000327805 */ /* 0x000fc4000001ff00 */
[----:B------:R-:W-:Y:S02]  /*2bc0*/  SHF.L.U32 R8, R2, 0x4, RZ ;  /* 0x0000000402087819 */ /* 0x000fe400000006ff */
[----:B------:R-:W-:Y:S02]  /*2bd0*/  CS2R R60, SRZ ;  /* 0x00000000003c7805 */ /* 0x000fe4000001ff00 */
[----:B------:R-:W-:Y:S01]  /*2be0*/  LOP3.LUT R57, R56, 0x4, RZ, 0xc0, !PT ;  /* 0x0000000438397812 */ /* 0x000fe200078ec0ff */
[----:B------:R-:W-:Y:S01]  /*2bf0*/  IMAD.MOV.U32 R54, RZ, RZ, RZ ;  /* 0x000000ffff367224 */ /* 0x000fe200078e00ff */
[----:B------:R-:W-:Y:S02]  /*2c00*/  LOP3.LUT R8, R8, 0x10, RZ, 0xe2, !PT ;  /* 0x0000001008087812 */ /* 0x000fe400078ee2ff */
[----:B------:R-:W-:Y:S02]  /*2c10*/  IADD3 R57, PT, PT, R12, 0x1, R57 ;  /* 0x000000010c397810 */ /* 0x000fe40007ffe039 */
[----:B------:R-:W-:Y:S01]  /*2c20*/  LEA R8, R5, R8, 0x5 ;  /* 0x0000000805087211 */ /* 0x000fe200078e28ff */
[----:B---3--:R-:W-:Y:S01]  /*2c30*/  IMAD R9, R6, UR6, RZ ;  /* 0x0000000606097c24 */ /* 0x008fe2000f8e02ff */
[----:B------:R-:W1:Y:S01]  /*2c40*/  LDCU UR6, c[0x0][0x3e0] ;  /* 0x00007c00ff0677ac */ /* 0x000e620008000800 */
[----:B------:R-:W-:-:S02]  /*2c50*/  MOV R45, RZ ;  /* 0x000000ff002d7202 */ /* 0x000fc40000000f00 */
[----:B------:R-:W-:Y:S01]  /*2c60*/  IMAD.WIDE R10, R9, 0x4, R10 ;  /* 0x00000004090a7825 */ /* 0x000fe200078e020a */
[----:B------:R-:W-:Y:S02]  /*2c70*/  IADD3 R59, PT, PT, R13, R8, RZ ;  /* 0x000000080d3b7210 */ /* 0x000fe40007ffe0ff */
[----:B------:R-:W-:Y:S01]  /*2c80*/  LOP3.LUT R56, R56, 0x7c, RZ, 0xc0, !PT ;  /* 0x0000007c38387812 */ /* 0x000fe200078ec0ff */
[----:B------:R-:W-:Y:S01]  /*2c90*/  VIADD R9, R0, 0x7 ;  /* 0x0000000700097836 */ /* 0x000fe20000000000 */
[----:B-----5:R-:W-:-:S04]  /*2ca0*/  IADD3 R58, P0, PT, R10, UR14, RZ ;  /* 0x0000000e0a3a7c10 */ /* 0x020fc8000ff1e0ff */
[----:B------:R-:W-:Y:S02]  /*2cb0*/  SHF.R.U32.HI R9, RZ, 0x3, R9 ;  /* 0x00000003ff097819 */ /* 0x000fe40000011609 */
[----:B------:R-:W-:-:S03]  /*2cc0*/  IADD3.X R55, PT, PT, R11, UR15, RZ, P0, !PT ;  /* 0x0000000f0b377c10 */ /* 0x000fc600087fe4ff */
[C---:B------:R-:W-:Y:S01]  /*2cd0*/  IMAD.IADD R53, R52.reuse, 0x1, -R9 ;  /* 0x0000000134357824 */ /* 0x040fe200078e0a09 */
[----:B------:R-:W-:Y:S01]  /*2ce0*/  IADD3 R52, PT, PT, R52, 0x1, RZ ;  /* 0x0000000134347810 */ /* 0x000fe20007ffe0ff */
[----:B-1----:R-:W-:-:S05]  /*2cf0*/  IMAD R48, R48, UR6, RZ ;  /* 0x0000000630307c24 */ /* 0x002fca000f8e02ff */
[----:B------:R-:W-:-:S07]  /*2d00*/  SHF.R.S32.HI R49, RZ, 0x1f, R48 ;  /* 0x0000001fff317819 */ /* 0x000fce0000011430 */
.L_x_26182:
[----:B------:R-:W-:Y:S01]  /*2d10*/  MOV R28, R58 ;  /* 0x0000003a001c7202 */ /* 0x000fe20000000f00 */
[----:B------:R-:W1:Y:S01]  /*2d20*/  LDS.128 R20, [R59] ;  /* 0x000000003b147984 */ /* 0x000e620000000c00 */
[----:B------:R-:W-:-:S05]  /*2d30*/  MOV R29, R55 ;  /* 0x00000037001d7202 */ /* 0x000fca0000000f00 */
[----:B------:R-:W0:Y:S02]  /*2d40*/  LDG.E.CONSTANT R9, desc[UR8][R28.64] ;  /* 0x000000081c097981 */ /* 0x000e24000c1e9900 */
[----:B0-----:R-:W-:-:S03]  /*2d50*/  IMAD.WIDE R8, R9, UR7, R48 ;  /* 0x0000000709087c25 */ /* 0x001fc6000f8e0230 */
[----:B------:R-:W-:-:S05]  /*2d60*/  IADD3 R8, P0, PT, R56, R8, RZ ;  /* 0x0000000838087210 */ /* 0x000fca0007f1e0ff */
[----:B------:R-:W-:Y:S01]  /*2d70*/  IMAD.X R9, RZ, RZ, R9, P0 ;  /* 0x000000ffff097224 */ /* 0x000fe200000e0609 */
[----:B------:R-:W-:-:S04]  /*2d80*/  LEA R40, P0, R8, UR4, 0x2 ;  /* 0x0000000408287c11 */ /* 0x000fc8000f8010ff */
[----:B------:R-:W-:-:S05]  /*2d90*/  LEA.HI.X R41, R8, UR5, R9, 0x2, P0 ;  /* 0x0000000508297c11 */ /* 0x000fca00080f1409 */
[----:B------:R-:W3:Y:S04]  /*2da0*/  LDG.E.128.CONSTANT R8, desc[UR8][R40.64] ;  /* 0x0000000828087981 */ /* 0x000ee8000c1e9d00 */
[----:B------:R-:W5:Y:S04]  /*2db0*/  LDG.E.128.CONSTANT R12, desc[UR8][R40.64+0x200] ;  /* 0x00020008280c7981 */ /* 0x000f68000c1e9d00 */
[----:B------:R-:W2:Y:S01]  /*2dc0*/  LDG.E.128.CONSTANT R16, desc[UR8][R40.64+0x400] ;  /* 0x0004000828107981 */ /* 0x000ea2000c1e9d00 */
[----:B------:R-:W-:-:S03]  /*2dd0*/  ISETP.NE.AND P1, PT, R53, -0x1, PT ;  /* 0xffffffff3500780c */ /* 0x000fc60003f25270 */
[----:B------:R-:W4:Y:S01]  /*2de0*/  LDG.E.128.CONSTANT R24, desc[UR8][R40.64+0x600] ;  /* 0x0006000828187981 */ /* 0x000f22000c1e9d00 */
[----:B------:R-:W-:-:S03]  /*2df0*/  IADD3 R43, PT, PT, R57, -0x1, RZ ;  /* 0xffffffff392b7810 */ /* 0x000fc60007ffe0ff */
[----:B------:R-:W4:Y:S04]  /*2e00*/  LDG.E.128.CONSTANT R28, desc[UR8][R40.64+0x800] ;  /* 0x00080008281c7981 */ /* 0x000f28000c1e9d00 */
[----:B------:R-:W4:Y:S02]  /*2e10*/  LDG.E.128.CONSTANT R36, desc[UR8][R40.64+0xc00] ;  /* 0x000c000828247981 */ /* 0x000f24000c1e9d00 */
[-C--:B------:R-:W-:Y:S02]  /*2e20*/  @!P1 ISETP.GE.AND P2, PT, R57, R0.reuse, PT ;  /* 0x000000003900920c */ /* 0x080fe40003f46270 */
[----:B------:R-:W-:Y:S02]  /*2e30*/  @!P1 ISETP.GE.AND P0, PT, R43, R0, PT ;  /* 0x000000002b00920c */ /* 0x000fe40003f06270 */
[----:B------:R-:W-:-:S02]  /*2e40*/  @!P1 IADD3 R33, PT, PT, R57, 0x1, RZ ;  /* 0x0000000139219810 */ /* 0x000fc40007ffe0ff */
[-C--:B------:R-:W-:Y:S02]  /*2e50*/  @!P1 ISETP.GE.AND P3, PT, R57, R0.reuse, PT ;  /* 0x000000003900920c */ /* 0x080fe40003f66270 */
[-C--:B------:R-:W-:Y:S02]  /*2e60*/  @!P1 ISETP.GE.AND P6, PT, R43, R0.reuse, PT ;  /* 0x000000002b00920c */ /* 0x080fe40003fc6270 */
[----:B---3--:R-:W-:Y:S02]  /*2e70*/  @!P1 FSEL R9, R9, RZ, !P2 ;  /* 0x000000ff09099208 */ /* 0x008fe40005000000 */
[----:B------:R-:W-:Y:S02]  /*2e80*/  @!P1 ISETP.GE.AND P2, PT, R33, R0, PT ;  /* 0x000000002100920c */ /* 0x000fe40003f46270 */
[----:B------:R-:W-:Y:S01]  /*2e90*/  @!P1 FSEL R8, R8, RZ, !P0 ;  /* 0x000000ff08089208 */ /* 0x000fe20004000000 */
[----:B-1----:R-:W-:Y:S01]  /*2ea0*/  FMUL.FTZ R33, R21, R9 ;  /* 0x0000000915217220 */ /* 0x002fe20000410000 */
[----:B------:R-:W-:Y:S01]  /*2eb0*/  @!P1 VIADD R9, R57, 0x2 ;  /* 0x0000000239099836 */ /* 0x000fe20000000000 */
[----:B------:R-:W-:-:S02]  /*2ec0*/  @!P1 FSEL R10, R10, RZ, !P2 ;  /* 0x000000ff0a0a9208 */ /* 0x000fc40005000000 */
[----:B------:R-:W-:Y:S02]  /*2ed0*/  FFMA.FTZ R33, R20, R8, R33 ;  /* 0x0000000814217223 */ /* 0x000fe40000010021 */
[----:B------:R-:W-:Y:S02]  /*2ee0*/  @!P1 ISETP.GE.AND P5, PT, R9, R0, PT ;  /* 0x000000000900920c */ /* 0x000fe40003fa6270 */
[----:B------:R-:W-:Y:S01]  /*2ef0*/  @!P1 IADD3 R9, PT, PT, R57, 0x1, RZ ;  /* 0x0000000139099810 */ /* 0x000fe20007ffe0ff */
[----:B------:R-:W-:Y:S02]  /*2f00*/  FFMA.FTZ R10, R22, R10, R33 ;  /* 0x0000000a160a7223 */ /* 0x000fe40000010021 */
[----:B------:R-:W3:Y:S01]  /*2f10*/  LDG.E.128.CONSTANT R32, desc[UR8][R40.64+0xa00] ;  /* 0x000a000828207981 */ /* 0x000ee2000c1e9d00 */
[-C--:B------:R-:W-:Y:S02]  /*2f20*/  @!P1 ISETP.GE.AND P4, PT, R9, R0.reuse, PT ;  /* 0x000000000900920c */ /* 0x080fe40003f86270 */
[----:B------:R-:W-:-:S02]  /*2f30*/  @!P1 ISETP.GE.AND P2, PT, R43, R0, PT ;  /* 0x000000002b00920c */ /* 0x000fc40003f46270 */
[----:B------:R-:W-:Y:S02]  /*2f40*/  @!P1 FSEL R11, R11, RZ, !P5 ;  /* 0x000000ff0b0b9208 */ /* 0x000fe40006800000 */
[----:B-----5:R-:W-:Y:S02]  /*2f50*/  @!P1 FSEL R12, R12, RZ, !P2 ;  /* 0x000000ff0c0c9208 */ /* 0x020fe40005000000 */
[----:B------:R-:W-:Y:S02]  /*2f60*/  @!P1 FSEL R13, R13, RZ, !P3 ;  /* 0x000000ff0d0d9208 */ /* 0x000fe40005800000 */
[----:B------:R-:W-:Y:S02]  /*2f70*/  @!P1 FSEL R14, R14, RZ, !P4 ;  /* 0x000000ff0e0e9208 */ /* 0x000fe40006000000 */
[CC--:B------:R-:W-:Y:S02]  /*2f80*/  @!P1 ISETP.GE.AND P0, PT, R43.reuse, R0.reuse, PT ;  /* 0x000000002b00920c */ /* 0x0c0fe40003f06270 */
[----:B------:R-:W-:-:S02]  /*2f90*/  @!P1 ISETP.GE.AND P5, PT, R43, R0, PT ;  /* 0x000000002b00920c */ /* 0x000fc40003fa6270 */
[CC--:B------:R-:W-:Y:S02]  /*2fa0*/  @!P1 ISETP.GE.AND P3, PT, R43.reuse, R0.reuse, PT ;  /* 0x000000002b00920c */ /* 0x0c0fe40003f66270 */
[CC--:B------:R-:W-:Y:S02]  /*2fb0*/  @!P1 ISETP.GE.AND P2, PT, R43.reuse, R0.reuse, PT ;  /* 0x000000002b00920c */ /* 0x0c0fe40003f46270 */
[-C--:B------:R-:W-:Y:S02]  /*2fc0*/  @!P1 ISETP.GE.AND P4, PT, R43, R0.reuse, PT ;  /* 0x000000002b00920c */ /* 0x080fe40003f86270 */
[----:B------:R-:W5:Y:S01]  /*2fd0*/  LDG.E.128.CONSTANT R40, desc[UR8][R40.64+0xe00] ;  /* 0x000e000828287981 */ /* 0x000f62000c1e9d00 */
[----:B------:R-:W-:Y:S01]  /*2fe0*/  FMUL.FTZ R9, R21, R13 ;  /* 0x0000000d15097220 */ /* 0x000fe20000410000 */
[----:B--2---:R-:W-:Y:S02]  /*2ff0*/  @!P1 FSEL R16, R16, RZ, !P0 ;  /* 0x000000ff10109208 */ /* 0x004fe40004000000 */
[C---:B------:R-:W-:Y:S01]  /*3000*/  @!P1 ISETP.GE.AND P0, PT, R57.reuse, R0, PT ;  /* 0x000000003900920c */ /* 0x040fe20003f06270 */
[----:B------:R-:W-:Y:S01]  /*3010*/  FFMA.FTZ R9, R20, R12, R9 ;  /* 0x0000000c14097223 */ /* 0x000fe20000010009 */
[----:B------:R-:W-:-:S02]  /*3020*/  @!P1 IADD3 R13, PT, PT, R57, 0x1, RZ ;  /* 0x00000001390d9810 */ /* 0x000fc40007ffe0ff */
[----:B------:R-:W-:Y:S01]  /*3030*/  @!P1 FSEL R17, R17, RZ, !P0 ;  /* 0x000000ff11119208 */ /* 0x000fe20004000000 */
[----:B------:R-:W-:Y:S01]  /*3040*/  FFMA.FTZ R14, R22, R14, R9 ;  /* 0x0000000e160e7223 */ /* 0x000fe20000010009 */
[----:B------:R-:W-:Y:S01]  /*3050*/  @!P1 ISETP.GE.AND P0, PT, R13, R0, PT ;  /* 0x000000000d00920c */ /* 0x000fe20003f06270 */
[----:B------:R-:W-:-:S03]  /*3060*/  @!P1 VIADD R9, R57, 0x2 ;  /* 0x0000000239099836 */ /* 0x000fc60000000000 */
[----:B------:R-:W-:Y:S02]  /*3070*/  @!P1 FSEL R18, R18, RZ, !P0 ;  /* 0x000000ff12129208 */ /* 0x000fe40004000000 */
[-C--:B------:R-:W-:Y:S02]  /*3080*/  @!P1 ISETP.GE.AND P0, PT, R9, R0.reuse, PT ;  /* 0x000000000900920c */ /* 0x080fe40003f06270 */
[----:B----4-:R-:W-:Y:S02]  /*3090*/  @!P1 FSEL R24, R24, RZ, !P6 ;  /* 0x000000ff18189208 */ /* 0x010fe40007000000 */
        /* <DEDUP_REMOVED lines=54> */
[----:B---3--:R-:W-:Y:S02]  /*3400*/  @!P1 FSEL R32, R32, RZ, !P3 ;  /* 0x000000ff20209208 */ /* 0x008fe40005800000 */
[----:B------:R-:W-:-:S04]  /*3410*/  @!P1 ISETP.GE.AND P3, PT, R57, R0, PT ;  /* 0x000000003900920c */ /* 0x000fc80003f66270 */
[----:B------:R-:W-:Y:S02]  /*3420*/  @!P1 FSEL R33, R33, RZ, !P3 ;  /* 0x000000ff21219208 */ /* 0x000fe40005800000 */
[----:B------:R-:W-:Y:S01]  /*3430*/  @!P1 ISETP.GE.AND P3, PT, R9, R0, PT ;  /* 0x000000000900920c */ /* 0x000fe20003f66270 */
[----:B------:R-:W-:Y:S01]  /*3440*/  @!P1 VIADD R9, R57, 0x2 ;  /* 0x0000000239099836 */ /* 0x000fe20000000000 */
[----:B------:R-:W-:-:S04]  /*3450*/  @!P1 FSEL R34, R34, RZ, !P6 ;  /* 0x000000ff22229208 */ /* 0x000fc80007000000 */
[CC--:B------:R-:W-:Y:S02]  /*3460*/  @!P1 ISETP.GE.AND P6, PT, R9.reuse, R0.reuse, PT ;  /* 0x000000000900920c */ /* 0x0c0fe40003fc6270 */
[-C--:B------:R-:W-:Y:S02]  /*3470*/  @!P1 ISETP.GE.AND P2, PT, R9, R0.reuse, PT ;  /* 0x000000000900920c */ /* 0x080fe40003f46270 */
[C---:B------:R-:W-:Y:S02]  /*3480*/  @!P1 IADD3 R9, PT, PT, R57.reuse, 0x1, RZ ;  /* 0x0000000139099810 */ /* 0x040fe40007ffe0ff */
[----:B-----5:R-:W-:Y:S02]  /*3490*/  @!P1 FSEL R40, R40, RZ, !P4 ;  /* 0x000000ff28289208 */ /* 0x020fe40006000000 */
[----:B------:R-:W-:-:S04]  /*34a0*/  @!P1 ISETP.GE.AND P4, PT, R57, R0, PT ;  /* 0x000000003900920c */ /* 0x000fc80003f86270 */
[----:B------:R-:W-:Y:S01]  /*34b0*/  @!P1 FSEL R41, R41, RZ, !P4 ;  /* 0x000000ff29299208 */ /* 0x000fe20006000000 */
[----:B------:R-:W-:Y:S01]  /*34c0*/  FMUL.FTZ R33, R21, R33 ;  /* 0x0000002115217220 */ /* 0x000fe20000410000 */
[----:B------:R-:W-:Y:S02]  /*34d0*/  @!P1 FSEL R38, R38, RZ, !P3 ;  /* 0x000000ff26269208 */ /* 0x000fe40005800000 */
        /* <DEDUP_REMOVED lines=17> */
[----:B------:R-:W-:Y:S01]  /*35f0*/  IADD3 R57, PT, PT, R57, 0x20, RZ ;  /* 0x0000002039397810 */ /* 0x000fe20007ffe0ff */
[----:B------:R-:W-:Y:S01]  /*3600*/  FADD.FTZ R54, R23, R54 ;  /* 0x0000003617367221 */ /* 0x000fe20000010000 */
[----:B------:R-:W-:Y:S01]  /*3610*/  IMAD.X R55, RZ, RZ, R55, P1 ;  /* 0x000000ffff377224 */ /* 0x000fe200008e0637 */
[----:B------:R-:W-:Y:S06]  /*3620*/  @!P0 BRA `(.L_x_26182) ;  /* 0xfffffff400b88947 */ /* 0x000fec000383ffff */
.L_x_26181:
[----:B0-----:R-:W-:Y:S05]  /*3630*/  BSYNC.RECONVERGENT B0 ;  /* 0x0000000000007941 */ /* 0x001fea0003800200 */
.L_x_26180:
[----:B------:R-:W0:Y:S01]  /*3640*/  SHFL.BFLY PT, R0, R47, 0x1, 0x1f ;  /* 0x0c201f002f007f89 */ /* 0x000e2200000e0000 */
[C---:B------:R-:W-:Y:S01]  /*3650*/  LOP3.LUT R11, R2.reuse, 0x1, RZ, 0xc0, !PT ;  /* 0x00000001020b7812 */ /* 0x040fe200078ec0ff */
[----:B------:R-:W-:Y:S01]  /*3660*/  BSSY.RECONVERGENT B0, `(.L_x_26183) ;  /* 0x0000024000007945 */ /* 0x000fe20003800200 */
[----:B------:R-:W-:Y:S01]  /*3670*/  SHF.R.U32.HI R4, RZ, 0x1, R4 ;  /* 0x00000001ff047819 */ /* 0x000fe20000011604 */
[----:B------:R-:W5:Y:S01]  /*3680*/  SHFL.BFLY PT, R8, R45, 0x1, 0x1f ;  /* 0x0c201f002d087f89 */ /* 0x000f6200000e0000 */
[----:B------:R-:W-:Y:S02]  /*3690*/  ISETP.NE.U32.AND P1, PT, R11, 0x1, PT ;  /* 0x000000010b00780c */ /* 0x000fe40003f25070 */
[----:B------:R-:W-:Y:S01]  /*36a0*/  LOP3.LUT R11, R2, 0x3c0, RZ, 0xc0, !PT ;  /* 0x000003c0020b7812 */ /* 0x000fe200078ec0ff */
[----:B------:R-:W2:Y:S01]  /*36b0*/  SHFL.BFLY PT, R3, R46, 0x1, 0x1f ;  /* 0x0c201f002e037f89 */ /* 0x000ea200000e0000 */
[----:B------:R-:W-:Y:S02]  /*36c0*/  LEA R5, R5, R4, 0x7 ;  /* 0x0000000405057211 */ /* 0x000fe400078e38ff */
[----:B------:R-:W-:Y:S01]  /*36d0*/  ISETP.NE.OR P0, PT, R11, 0x40, !P1 ;  /* 0x000000400b00780c */ /* 0x000fe20004f05670 */
[----:B------:R-:W3:Y:S04]  /*36e0*/  SHFL.BFLY PT, R9, R50, 0x1, 0x1f ;  /* 0x0c201f0032097f89 */ /* 0x000ee800000e0000 */
[----:B------:R-:W4:Y:S04]  /*36f0*/  SHFL.BFLY PT, R10, R61, 0x1, 0x1f ;  /* 0x0c201f003d0a7f89 */ /* 0x000f2800000e0000 */
[----:B------:R-:W4:Y:S04]  /*3700*/  SHFL.BFLY PT, R13, R60, 0x1, 0x1f ;  /* 0x0c201f003c0d7f89 */ /* 0x000f2800000e0000 */
[----:B-1----:R-:W1:Y:S01]  /*3710*/  SHFL.BFLY PT, R12, R51, 0x1, 0x1f ;  /* 0x0c201f00330c7f89 */ /* 0x002e6200000e0000 */
[----:B0-----:R-:W-:-:S03]  /*3720*/  FADD.FTZ R47, R0, R47 ;  /* 0x0000002f002f7221 */ /* 0x001fc60000010000 */
[----:B------:R-:W0:Y:S01]  /*3730*/  SHFL.BFLY PT, R15, R54, 0x1, 0x1f ;  /* 0x0c201f00360f7f89 */ /* 0x000e2200000e0000 */
[----:B-----5:R-:W-:Y:S01]  /*3740*/  FADD.FTZ R45, R8, R45 ;  /* 0x0000002d082d7221 */ /* 0x020fe20000010000 */
[----:B------:R-:W-:Y:S01]  /*3750*/  BAR.SYNC.DEFER_BLOCKING 0x0 ;  /* 0x0000000000007b1d */ /* 0x000fe20000010000 */
[----:B--2---:R-:W-:Y:S01]  /*3760*/  FADD.FTZ R11, R3, R46 ;  /* 0x0000002e030b7221 */ /* 0x004fe20000010000 */
[----:B---3--:R-:W-:Y:S01]  /*3770*/  FADD.FTZ R9, R9, R50 ;  /* 0x0000003209097221 */ /* 0x008fe20000010000 */
[----:B----4-:R-:W-:Y:S01]  /*3780*/  FADD.FTZ R61, R10, R61 ;  /* 0x0000003d0a3d7221 */ /* 0x010fe20000010000 */
[----:B------:R-:W-:Y:S01]  /*3790*/  FADD.FTZ R13, R13, R60 ;  /* 0x0000003c0d0d7221 */ /* 0x000fe20000010000 */
[----:B-1----:R-:W-:Y:S01]  /*37a0*/  FADD.FTZ R51, R12, R51 ;  /* 0x000000330c337221 */ /* 0x002fe20000010000 */
        /* <DEDUP_REMOVED lines=15> */
.L_x_26184:
[----:B------:R-:W-:Y:S05]  /*38a0*/  BSYNC.RECONVERGENT B0 ;  /* 0x0000000000007941 */ /* 0x000fea0003800200 */
.L_x_26183:
        /* <DEDUP_REMOVED lines=29> */
.L_x_26186:
[----:B------:R-:W-:Y:S05]  /*3a80*/  BSYNC.RECONVERGENT B0 ;  /* 0x0000000000007941 */ /* 0x000fea0003800200 */
.L_x_26185:
        /* <DEDUP_REMOVED lines=12> */
.L_x_26188:
[----:B------:R-:W-:Y:S05]  /*3b50*/  BSYNC.RECONVERGENT B0 ;  /* 0x0000000000007941 */ /* 0x000fea0003800200 */
.L_x_26187:
        /* <DEDUP_REMOVED lines=19> */
.L_x_26190:
[----:B------:R-:W-:Y:S05]  /*3c90*/  BSYNC.RECONVERGENT B0 ;  /* 0x0000000000007941 */ /* 0x000fea0003800200 */
.L_x_26189:
        /* <DEDUP_REMOVED lines=22> */
.L_x_26155:
[----:B------:R-:W-:Y:S01]  /*3e00*/  HFMA2 R53, -RZ, RZ, 0, 1.847743988037109375e-06 ;  /* 0x0000001fff357431 */ /* 0x000fe200000001ff */
[----:B------:R-:W-:Y:S01]  /*3e10*/  BSSY B1, `(.L_x_26191) ;  /* 0x0000006000017945 */ /* 0x000fe20003800000 */
[----:B------:R-:W-:Y:S01]  /*3e20*/  IMAD.MOV.U32 R52, RZ, RZ, 0x2 ;  /* 0x00000002ff347424 */ /* 0x000fe200078e00ff */
[----:B------:R-:W-:-:S07]  /*3e30*/  MOV R40, 0xffffffff ;  /* 0xffffffff00287802 */ /* 0x000fce0000000f00 */
[----:B------:R-:W-:Y:S05]  /*3e40*/  WARPSYNC.COLLECTIVE R40, `(.L_x_26192) ;  /* 0x0000000028087348 */ /* 0x000fea0003c00000 */
[----:B------:R0:W1:Y:S02]  /*3e50*/  SHFL.BFLY P1, R41, R39, R52, R53 ;  /* 0x0c00003427297389 */ /* 0x0000640000020035 */
[----:B01----:R-:W-:Y:S05]  /*3e60*/  ENDCOLLECTIVE ;  /* 0x000000000000791b */ /* 0x003fea0003800000 */
.L_x_26192:
[----:B------:R-:W-:Y:S05]  /*3e70*/  BSYNC B1 ;  /* 0x0000000000017941 */ /* 0x000fea0003800000 */
.L_x_26191:
        /* <DEDUP_REMOVED lines=9> */
.L_x_26193:
[----:B------:R-:W-:Y:S05]  /*3f10*/  BRA `(.L_x_26194) ;  /* 0xffffffcc00907947 */ /* 0x000fea000383ffff */
.L_x_26157:
        /* <DEDUP_REMOVED lines=8> */
.L_x_26196:
[----:B------:R-:W-:Y:S05]  /*3fa0*/  BSYNC B0 ;  /* 0x0000000000007941 */ /* 0x000fea0003800000 */
.L_x_26195:
        /* <DEDUP_REMOVED lines=9> */
.L_x_26197:
[----:B------:R-:W-:Y:S01]  /*4040*/  HFMA2 R52, -RZ, RZ, 0, 2.384185791015625e-07 ;  /* 0x00000004ff347431 */ /* 0x000fe200000001ff */
[----:B------:R-:W-:-:S04]  /*4050*/  MOV R5, R41 ;  /* 0x0000002900057202 */ /* 0x000fc80000000f00 */
[----:B------:R-:W-:-:S05]  /*4060*/  FMNMX.FTZ R6, R4, R5, !PT ;  /* 0x0000000504067209 */ /* 0x000fca0007810000 */
[----:B------:R-:W-:-:S07]  /*4070*/  IMAD.MOV.U32 R39, RZ, RZ, R6 ;  /* 0x000000ffff277224 */ /* 0x000fce00078e0006 */
[----:B------:R-:W-:Y:S05]  /*4080*/  WARPSYNC.COLLECTIVE R40, `(.L_x_26198) ;  /* 0x0000000028087348 */ /* 0x000fea0003c00000 */
[----:B------:R0:W1:Y:S02]  /*4090*/  SHFL.BFLY P1, R41, R39, R52, R53 ;  /* 0x0c00003427297389 */ /* 0x0000640000020035 */
[----:B01----:R-:W-:Y:S05]  /*40a0*/  ENDCOLLECTIVE ;  /* 0x000000000000791b */ /* 0x003fea0003800000 */
.L_x_26198:
[----:B------:R-:W-:Y:S01]  /*40b0*/  MOV R7, R41 ;  /* 0x0000002900077202 */ /* 0x000fe20000000f00 */
[----:B------:R-:W-:Y:S06]  /*40c0*/  BRA `(.L_x_26199) ;  /* 0xffffffcc00987947 */ /* 0x000fec000383ffff */
.L_x_26200:
        /* <DEDUP_REMOVED lines=11> */
.L_x_27645:


//--------------------- .text._ZN4vllm25paged_attention_v2_kernelIffLi120ELi8ELi128ELNS_18Fp8KVCacheDataTypeE0ELb0ELi512EEEvPfS2_PT_PKS3_PKT0_S9_ifPKiSB_iPKfiiiSD_SD_iiiii --------------------------
	.section	.text._ZN4vllm25paged_attention_v2_kernelIffLi120ELi8ELi128ELNS_18Fp8KVCacheDataTypeE0ELb0ELi512EEEvPfS2_PT_PKS3_PKT0_S9_ifPKiSB_iPKfiiiSD_SD_iiiii,"ax",@progbits
	.align	128
        .global         _ZN4vllm25paged_attention_v2_kernelIffLi120ELi8ELi128ELNS_18Fp8KVCacheDataTypeE0ELb0ELi512EEEvPfS2_PT_PKS3_PKT0_S9_ifPKiSB_iPKfiiiSD_SD_iiiii
        .type           _ZN4vllm25paged_attention_v2_kernelIffLi120ELi8ELi128ELNS_18Fp8KVCacheDataTypeE0ELb0ELi512EEEvPfS2_PT_PKS3_PKT0_S9_ifPKiSB_iPKfiiiSD_SD_iiiii,@function
        .size           _ZN4vllm25paged_attention_v2_kernelIffLi120ELi8ELi128ELNS_18Fp8KVCacheDataTypeE0ELb0ELi512EEEvPfS2_PT_PKS3_PKT0_S9_ifPKiSB_iPKfiiiSD_SD_iiiii,(.L_x_27646 - _ZN4vllm25paged_attention_v2_kernelIffLi120ELi8ELi128ELNS_18Fp8KVCacheDataTypeE0ELb0ELi512EEEvPfS2_PT_PKS3_PKT0_S9_ifPKiSB_iPKfiiiSD_SD_iiiii)
        .other          _ZN4vllm25paged_attention_v2_kernelIffLi120ELi8ELi128ELNS_18Fp8KVCacheDataTypeE0ELb0ELi512EEEvPfS2_PT_PKS3_PKT0_S9_ifPKiSB_iPKfiiiSD_SD_iiiii,@"STO_CUDA_ENTRY STV_DEFAULT"
_ZN4vllm25paged_attention_v2_kernelIffLi120ELi8ELi128ELNS_18Fp8KVCacheDataTypeE0ELb0ELi512EEEvPfS2_PT_PKS3_PKT0_S9_ifPKiSB_iPKfiiiSD_SD_iiiii:
.text._ZN4vllm25paged_attention_v2_kernelIffLi120ELi8ELi128ELNS_18Fp8KVCacheDataTypeE0ELb0ELi512EEEvPfS2_PT_PKS3_PKT0_S9_ifPKiSB_iPKfiiiSD_SD_iiiii:
        /* <DEDUP_REMOVED lines=20> */
[----:B------:R-:W-:Y:S01]  /*0140*/  MOV R34, 0x400 ;  /* 0x0000040000227802 */ /* 0x000fe20000000f00 */
        /* <DEDUP_REMOVED lines=10> */
[----:B------:R-:W-:Y:S01]  /*01f0*/  @!P0 LOP3.LUT R3, R2, 0x7c, RZ, 0xc0, !PT ;  /* 0x0000007c02038812 */ /* 0x000fe200078ec0ff */
[----:B------:R-:W-:-:S03]  /*0200*/  @!P0 IMAD R0, R0, 0x78, RZ ;  /* 0x0000007800008824 */ /* 0x000fc600078e02ff */
[----:B------:R-:W-:-:S04]  /*0210*/  @!P0 LOP3.LUT R3, R3, 0x3, R2, 0xf8, !PT ;  /* 0x0000000303038812 */ /* 0x000fc800078ef802 */
[----:B------:R-:W-:-:S04]  /*0220*/  @!P0 IADD3 R0, P1, P2, R3, UR4, R0 ;  /* 0x0000000403008c10 */ /* 0x000fc8000fa3e000 */
[----:B------:R-:W-:Y:S01]  /*0230*/  @!P0 IADD3.X R3, PT, PT, RZ, UR5, RZ, P1, P2 ;  /* 0x00000005ff038c10 */ /* 0x000fe20008fe44ff */
[----:B------:R-:W2:Y:S01]  /*0240*/  @UP0 LDCU.64 UR4, c[0x0][0x3d0] ;  /* 0x00007a00ff0407ac */ /* 0x000ea20008000a00 */
[----:B0-----:R-:W-:-:S04]  /*0250*/  @!P0 LEA R4, P1, R0, R4, 0x2 ;  /* 0x0000000400048211 */ /* 0x001fc800078210ff */
[----:B------:R-:W-:-:S05]  /*0260*/  @!P0 LEA.HI.X R5, R0, R5, R3, 0x2, P1 ;  /* 0x0000000500058211 */ /* 0x000fca00008f1403 */
[----:B------:R-:W3:Y:S01]  /*0270*/  @!P0 LDG.E.CONSTANT R8, desc[UR12][R4.64] ;  /* 0x0000000c04088981 */ /* 0x000ee2000c1e9900 */
[----:B----4-:R-:W-:Y:S01]  /*0280*/  IABS R10, R9 ;  /* 0x00000009000a7213 */ /* 0x010fe20000000000 */
[----:B--2---:R-:W-:Y:S01]  /*0290*/  @UP0 UIMAD.WIDE.U32 UR4, UR16, 0x4, UR4 ;  /* 0x00000004100408a5 */ /* 0x004fe2000f8e0004 */
[----:B------:R-:W-:Y:S01]  /*02a0*/  PLOP3.LUT P1, PT, PT, PT, UP0, 0x80, 0x8 ;  /* 0x000000000008781c */ /* 0x000fe20003f2f008 */
[----:B------:R-:W-:Y:S01]  /*02b0*/  IMAD.MOV.U32 R0, RZ, RZ, RZ ;  /* 0x000000ffff007224 */ /* 0x000fe200078e00ff */
[----:B------:R-:W0:Y:S03]  /*02c0*/  I2F.RP R3, R10 ;  /* 0x0000000a00037306 */ /* 0x000e260000209400 */
[----:B------:R-:W-:Y:S01]  /*02d0*/  IMAD.U32 R6, RZ, RZ, UR4 ;  /* 0x00000004ff067e24 */ /* 0x000fe2000f8e00ff */
[----:B------:R-:W-:-:S07]  /*02e0*/  MOV R7, UR5 ;  /* 0x0000000500077c02 */ /* 0x000fce0008000f00 */
[----:B------:R2:W5:Y:S01]  /*02f0*/  @P1 LDG.E.CONSTANT R0, desc[UR12][R6.64] ;  /* 0x0000000c06001981 */ /* 0x000562000c1e9900 */
[----:B------:R-:W-:Y:S01]  /*0300*/  UIADD3 UR4, UPT, UPT, UR18, 0x7, URZ ;  /* 0x0000000712047890 */ /* 0x000fe2000fffe0ff */
[--C-:B------:R-:W-:Y:S01]  /*0310*/  SHF.R.U32.HI R37, RZ, 0x2, R2.reuse ;  /* 0x00000002ff257819 */ /* 0x100fe20000011602 */
[----:B------:R-:W-:Y:S01]  /*0320*/  ULEA UR5, UR15, 0x40, 0x6 ;  /* 0x000000400f057891 */ /* 0x000fe2000f8e30ff */
[----:B0-----:R-:W0:Y:S01]  /*0330*/  MUFU.RCP R3, R3 ;  /* 0x0000000300037308 */ /* 0x001e220000001000 */
[----:B------:R-:W-:Y:S01]  /*0340*/  USHF.R.U32.HI UR4, URZ, 0x3, UR4 ;  /* 0x00000003ff047899 */ /* 0x000fe20008011604 */
[----:B------:R-:W-:Y:S01]  /*0350*/  SHF.R.U32.HI R36, RZ, 0x5, R2 ;  /* 0x00000005ff247819 */ /* 0x000fe20000011602 */
[----:B------:R-:W-:Y:S01]  /*0360*/  BSSY B0, `(.L_x_26201) ;  /* 0x00000c7000007945 */ /* 0x000fe20003800000 */
[----:B------:R-:W-:Y:S01]  /*0370*/  MOV R39, 0xff7fffff ;  /* 0xff7fffff00277802 */ /* 0x000fe20000000f00 */
[----:B------:R-:W-:Y:S01]  /*0380*/  UISETP.LT.U32.AND UP0, UPT, UR4, UR5, UPT ;  /* 0x000000050400728c */ /* 0x000fe2000bf01070 */
[----:B--2---:R-:W-:-:S03]  /*0390*/  IABS R6, UR17 ;  /* 0x0000001100067c13 */ /* 0x004fc60008000000 */
[----:B------:R-:W-:Y:S01]  /*03a0*/  USEL UR4, UR4, UR5, UP0 ;  /* 0x0000000504047287 */ /* 0x000fe20008000000 */
[----:B0-----:R-:W-:-:S04]  /*03b0*/  VIADD R4, R3, 0xffffffe ;  /* 0x0ffffffe03047836 */ /* 0x001fc80000000000 */
[----:B------:R0:W2:Y:S02]  /*03c0*/  F2I.FTZ.U32.TRUNC.NTZ R5, R4 ;  /* 0x0000000400057305 */ /* 0x0000a4000021f000 */
[----:B0-----:R-:W-:Y:S02]  /*03d0*/  HFMA2 R4, -RZ, RZ, 0, 0 ;  /* 0x00000000ff047431 */ /* 0x001fe400000001ff */
        /* <DEDUP_REMOVED lines=14> */
[----:B------:R-:W-:-:S04]  /*04c0*/  @P1 VIADD R5, R5, 0x1 ;  /* 0x0000000105051836 */ /* 0x000fc80000000000 */
[----:B------:R-:W-:-:S05]  /*04d0*/  IMAD.MOV.U32 R10, RZ, RZ, R5 ;  /* 0x000000ffff0a7224 */ /* 0x000fca00078e0005 */
[----:B------:R-:W-:Y:S02]  /*04e0*/  @!P3 IADD3 R10, PT, PT, -R10, RZ, RZ ;  /* 0x000000ff0a0ab210 */ /* 0x000fe40007ffe1ff */
[----:B------:R-:W-:-:S04]  /*04f0*/  @!P2 LOP3.LUT R10, RZ, R9, RZ, 0x33, !PT ;  /* 0x00000009ff0aa212 */ /* 0x000fc800078e33ff */
[-C--:B------:R-:W-:Y:S02]  /*0500*/  IABS R7, R10.reuse ;  /* 0x0000000a00077213 */ /* 0x080fe40000000000 */
[----:B------:R-:W-:Y:S02]  /*0510*/  IABS R11, R10 ;  /* 0x0000000a000b7213 */ /* 0x000fe40000000000 */
[----:B------:R-:W2:Y:S08]  /*0520*/  I2F.RP R6, R7 ;  /* 0x0000000700067306 */ /* 0x000eb00000209400 */
[----:B--2---:R-:W2:Y:S02]  /*0530*/  MUFU.RCP R6, R6 ;  /* 0x0000000600067308 */ /* 0x004ea40000001000 */
[----:B--2---:R-:W-:Y:S01]  /*0540*/  VIADD R4, R6, 0xffffffe ;  /* 0x0ffffffe06047836 */ /* 0x004fe20000000000 */
[----:B------:R-:W-:-:S05]  /*0550*/  IABS R6, UR16 ;  /* 0x0000001000067c13 */ /* 0x000fca0008000000 */
[----:B------:R2:W4:Y:S02]  /*0560*/  F2I.FTZ.U32.TRUNC.NTZ R5, R4 ;  /* 0x0000000400057305 */ /* 0x000524000021f000 */
[----:B--2---:R-:W-:Y:S01]  /*0570*/  IMAD.MOV.U32 R4, RZ, RZ, RZ ;  /* 0x000000ffff047224 */ /* 0x004fe200078e00ff */
[----:B----4-:R-:W-:-:S05]  /*0580*/  IADD3 R12, PT, PT, RZ, -R5, RZ ;  /* 0x80000005ff0c7210 */ /* 0x010fca0007ffe0ff */
[----:B------:R-:W-:-:S04]  /*0590*/  IMAD R9, R12, R7, RZ ;  /* 0x000000070c097224 */ /* 0x000fc800078e02ff */
[----:B------:R-:W-:Y:S01]  /*05a0*/  IMAD.HI.U32 R5, R5, R9, R4 ;  /* 0x0000000905057227 */ /* 0x000fe200078e0004 */
[----:B------:R-:W-:-:S05]  /*05b0*/  IADD3 R9, PT, PT, RZ, -R11, RZ ;  /* 0x8000000bff097210 */ /* 0x000fca0007ffe0ff */
[----:B------:R-:W-:Y:S01]  /*05c0*/  IMAD.HI.U32 R50, R5, R6, RZ ;  /* 0x0000000605327227 */ /* 0x000fe200078e00ff */
[----:B------:R-:W-:-:S03]  /*05d0*/  LOP3.LUT R5, R2, 0x3, RZ, 0xc0, !PT ;  /* 0x0000000302057812 */ /* 0x000fc600078ec0ff */
[----:B------:R-:W-:Y:S01]  /*05e0*/  IMAD R4, R50, R9, R6 ;  /* 0x0000000932047224 */ /* 0x000fe200078e0206 */
[----:B0-----:R-:W-:-:S04]  /*05f0*/  LEA R6, R3, R34, 0x18 ;  /* 0x0000002203067211 */ /* 0x001fc800078ec0ff */
[----:B------:R-:W-:Y:S01]  /*0600*/  ISETP.GT.U32.AND P2, PT, R7, R4, PT ;  /* 0x000000040700720c */ /* 0x000fe20003f44070 */
[----:B------:R-:W-:Y:S01]  /*0610*/  IMAD R40, R5, 0x78, R6 ;  /* 0x0000007805287824 */ /* 0x000fe200078e0206 */
[----:B------:R-:W-:-:S04]  /*0620*/  LOP3.LUT R6, R10, UR16, RZ, 0x3c, !PT ;  /* 0x000000100a067c12 */ /* 0x000fc8000f8e3cff */
[----:B------:R-:W-:Y:S02]  /*0630*/  @!P0 LEA R5, R37, R40, 0x2 ;  /* 0x0000002825058211 */ /* 0x000fe400078e10ff */
[----:B------:R-:W-:-:S05]  /*0640*/  ISETP.GE.AND P3, PT, R6, RZ, PT ;  /* 0x000000ff0600720c */ /* 0x000fca0003f66270 */
[----:B------:R-:W-:Y:S01]  /*0650*/  @!P2 IMAD.IADD R4, R4, 0x1, -R7 ;  /* 0x000000010404a824 */ /* 0x000fe200078e0a07 */
[----:B------:R-:W-:-:S04]  /*0660*/  @!P2 IADD3 R50, PT, PT, R50, 0x1, RZ ;  /* 0x000000013232a810 */ /* 0x000fc80007ffe0ff */
[----:B------:R-:W-:Y:S01]  /*0670*/  ISETP.GE.U32.AND P1, PT, R4, R7, PT ;  /* 0x000000070400720c */ /* 0x000fe20003f26070 */
[----:B------:R-:W-:-:S05]  /*0680*/  IMAD.U32 R7, RZ, RZ, UR15 ;  /* 0x0000000fff077e24 */ /* 0x000fca000f8e00ff */
        /* <DEDUP_REMOVED lines=8> */
[----:B01----:R-:W-:Y:S06]  /*0710*/  @P1 BRA `(.L_x_26202) ;  /* 0x00000008002c1947 */ /* 0x003fec0003800000 */
[----:B------:R-:W0:Y:S01]  /*0720*/  LDCU UR4, c[0x0][0x3c8] ;  /* 0x00007900ff0477ac */ /* 0x000e220008000800 */
[----:B------:R-:W-:Y:S01]  /*0730*/  VIADD R44, R34, 0x200 ;  /* 0x00000200222c7836 */ /* 0x000fe20000000000 */
[C---:B------:R-:W-:Y:S01]  /*0740*/  LOP3.LUT R39, R37.reuse, 0x7, RZ, 0xc0, !PT ;  /* 0x0000000725277812 */ /* 0x040fe200078ec0ff */
[----:B------:R-:W-:Y:S01]  /*0750*/  IMAD.WIDE.U32 R34, R38, 0x4, RZ ;  /* 0x0000000426227825 */ /* 0x000fe200078e00ff */
[----:B------:R-:W1:Y:S01]  /*0760*/  LDCU UR5, c[0x0][0x3e0] ;  /* 0x00007c00ff0577ac */ /* 0x000e620008000800 */
[----:B------:R-:W-:Y:S01]  /*0770*/  LEA R42, R36, UR6, 0x3 ;  /* 0x00000006242a7c11 */ /* 0x000fe2000f8e18ff */
[----:B------:R-:W2:Y:S01]  /*0780*/  LDS.64 R32, [R40] ;  /* 0x0000000028207984 */ /* 0x000ea20000000a00 */
[----:B------:R-:W-:Y:S01]  /*0790*/  IMAD.SHL.U32 R37, R37, 0x4, RZ ;  /* 0x0000000425257824 */ /* 0x000fe200078e00ff */
[----:B------:R-:W3:Y:S01]  /*07a0*/  LDCU.64 UR8, c[0x0][0x3b8] ;  /* 0x00007700ff0877ac */ /* 0x000ee20008000a00 */
[----:B------:R-:W-:Y:S01]  /*07b0*/  LEA R46, R3, R44, 0x18 ;  /* 0x0000002c032e7211 */ /* 0x000fe200078ec0ff */
[----:B------:R-:W4:Y:S01]  /*07c0*/  LDS.64 R30, [R40+0x8] ;  /* 0x00000800281e7984 */ /* 0x000f220000000a00 */
[----:B------:R-:W-:-:S02]  /*07d0*/  LOP3.LUT R2, R2, 0x1f, RZ, 0xc0, !PT ;  /* 0x0000001f02027812 */ /* 0x000fc400078ec0ff */
[----:B------:R-:W-:Y:S01]  /*07e0*/  LOP3.LUT R37, R37, 0x1c, RZ, 0xc0, !PT ;  /* 0x0000001c25257812 */ /* 0x000fe200078ec0ff */
[----:B------:R-:W2:Y:S01]  /*07f0*/  LDS.64 R28, [R40+0x10] ;  /* 0x00001000281c7984 */ /* 0x000ea20000000a00 */
[----:B------:R-:W-:Y:S01]  /*0800*/  IADD3 R44, PT, PT, R39, R42, RZ ;  /* 0x0000002a272c7210 */ /* 0x000fe20007ffe0ff */
[----:B------:R-:W-:Y:S01]  /*0810*/  IMAD.MOV.U32 R39, RZ, RZ, -0x800001 ;  /* 0xff7fffffff277424 */ /* 0x000fe200078e00ff */
[----:B-----5:R-:W-:Y:S01]  /*0820*/  FSETP.NEU.FTZ.AND P0, PT, R0, RZ, PT ;  /* 0x000000ff0000720b */ /* 0x020fe20003f1d000 */
[----:B0-----:R-:W-:Y:S01]  /*0830*/  UIMAD UR4, UR14, UR4, URZ ;  /* 0x000000040e0472a4 */ /* 0x001fe2000f8e02ff */
[----:B------:R-:W0:Y:S01]  /*0840*/  LDS.64 R26, [R40+0x18] ;  /* 0x00001800281a7984 */ /* 0x000e220000000a00 */
[----:B------:R-:W-:Y:S01]  /*0850*/  IMAD R37, R36, 0x20, R37 ;  /* 0x0000002024257824 */ /* 0x000fe200078e0225 */
[----:B------:R-:W-:Y:S01]  /*0860*/  IADD3 R42, PT, PT, R44, -UR18, RZ ;  /* 0x800000122c2a7c10 */ /* 0x000fe2000fffe0ff */
[----:B-1----:R-:W-:Y:S01]  /*0870*/  IMAD R3, R50, UR5, RZ ;  /* 0x0000000532037c24 */ /* 0x002fe2000f8e02ff */
[----:B------:R-:W1:Y:S01]  /*0880*/  LDS.64 R24, [R40+0x20] ;  /* 0x0000200028187984 */ /* 0x000e620000000a00 */
[----:B------:R-:W-:Y:S01]  /*0890*/  MOV R41, UR4 ;  /* 0x0000000400297c02 */ /* 0x000fe20008000f00 */
[----:B------:R-:W-:-:S02]  /*08a0*/  VIADD R44, R44, 0x1 ;  /* 0x000000012c2c7836 */ /* 0x000fc40000000000 */
[----:B------:R-:W0:Y:S01]  /*08b0*/  LDS.64 R22, [R40+0x28] ;  /* 0x0000280028167984 */ /* 0x000e220000000a00 */
[----:B------:R-:W-:Y:S01]  /*08c0*/  IADD3 R2, P2, PT, R2, R3, RZ ;  /* 0x0000000302027210 */ /* 0x000fe20007f5e0ff */
[----:B------:R-:W-:Y:S01]  /*08d0*/  IMAD.WIDE R34, R41, 0x4, R34 ;  /* 0x0000000429227825 */ /* 0x000fe200078e0222 */
[----:B------:R-:W-:Y:S01]  /*08e0*/  IADD3 R41, PT, PT, R37, R46, RZ ;  /* 0x0000002e25297210 */ /* 0x000fe20007ffe0ff */
[----:B------:R-:W0:Y:S01]  /*08f0*/  LDS.64 R20, [R40+0x30] ;  /* 0x0000300028147984 */ /* 0x000e220000000a00 */
[----:B------:R-:W-:-:S03]  /*0900*/  LEA.HI.X.SX32 R3, R3, RZ, 0x1, P2 ;  /* 0x000000ff03037211 */ /* 0x000fc600010f0eff */
[----:B------:R-:W0:Y:S04]  /*0910*/  LDS.64 R18, [R40+0x38] ;  /* 0x0000380028127984 */ /* 0x000e280000000a00 */
[----:B------:R-:W0:Y:S04]  /*0920*/  LDS.64 R16, [R40+0x40] ;  /* 0x0000400028107984 */ /* 0x000e280000000a00 */
[----:B------:R-:W0:Y:S04]  /*0930*/  LDS.64 R14, [R40+0x48] ;  /* 0x00004800280e7984 */ /* 0x000e280000000a00 */
[----:B------:R-:W0:Y:S04]  /*0940*/  LDS.64 R12, [R40+0x50] ;  /* 0x00005000280c7984 */ /* 0x000e280000000a00 */
[----:B------:R-:W0:Y:S04]  /*0950*/  LDS.64 R10, [R40+0x58] ;  /* 0x00005800280a7984 */ /* 0x000e280000000a00 */
[----:B------:R-:W0:Y:S04]  /*0960*/  LDS.64 R8, [R40+0x60] ;  /* 0x0000600028087984 */ /* 0x000e280000000a00 */
[----:B------:R-:W0:Y:S04]  /*0970*/  LDS.64 R6, [R40+0x68] ;  /* 0x0000680028067984 */ /* 0x000e280000000a00 */
[----:B------:R3:W0:Y:S02]  /*0980*/  LDS.64 R4, [R40+0x70] ;  /* 0x0000700028047984 */ /* 0x0006240000000a00 */
[----:B---3--:R-:W-:-:S04]  /*0990*/  IADD3 R40, P1, PT, R34, UR8, RZ ;  /* 0x0000000822287c10 */ /* 0x008fc8000ff3e0ff */
[----:B-12-4-:R-:W-:-:S09]  /*09a0*/  IADD3.X R43, PT, PT, R35, UR9, RZ, P1, !PT ;  /* 0x00000009232b7c10 */ /* 0x016fd20008ffe4ff */
.L_x_26204:
[----:B0-----:R-:W-:Y:S01]  /*09b0*/  MOV R46, R40 ;  /* 0x00000028002e7202 */ /* 0x001fe20000000f00 */
        /* <DEDUP_REMOVED lines=13> */
[----:B--2---:R-:W-:-:S03]  /*0a90*/  FMUL.FTZ R51, R34, R33 ;  /* 0x0000002122337220 */ /* 0x004fc60000410000 */
[----:B------:R-:W2:Y:S01]  /*0aa0*/  LDG.E.CONSTANT R34, desc[UR12][R36.64+0x280] ;  /* 0x0002800c24227981 */ /* 0x000ea2000c1e9900 */
[----:B---3--:R-:W-:-:S04]  /*0ab0*/  FFMA.FTZ R45, R32, R45, R51 ;  /* 0x0000002d202d7223 */ /* 0x008fc80000010033 */
[----:B----4-:R-:W-:Y:S02]  /*0ac0*/  FFMA.FTZ R49, R30, R49, R45 ;  /* 0x000000311e317223 */ /* 0x010fe4000001002d */
[----:B------:R-:W0:Y:S02]  /*0ad0*/  LDG.E.CONSTANT R45, desc[UR12][R36.64+0x300] ;  /* 0x0003000c242d7981 */ /* 0x000e24000c1e9900 */
[----:B-----5:R-:W-:Y:S02]  /*0ae0*/  FFMA.FTZ R49, R48, R31, R49 ;  /* 0x0000001f30317223 */ /* 0x020fe40000010031 */
[----:B------:R-:W3:Y:S02]  /*0af0*/  LDG.E.CONSTANT R48, desc[UR12][R36.64+0x380] ;  /* 0x0003800c24307981 */ /* 0x000ee4000c1e9900 */
[----:B------:R-:W-:Y:S02]  /*0b00*/  FFMA.FTZ R49, R28, R35, R49 ;  /* 0x000000231c317223 */ /* 0x000fe40000010031 */
[----:B------:R-:W4:Y:S02]  /*0b10*/  LDG.E.CONSTANT R35, desc[UR12][R36.64+0x500] ;  /* 0x0005000c24237981 */ /* 0x000f24000c1e9900 */
[----:B--2---:R-:W-:-:S02]  /*0b20*/  FFMA.FTZ R49, R34, R29, R49 ;  /* 0x0000001d22317223 */ /* 0x004fc40000010031 */
[----:B------:R-:W2:Y:S02]  /*0b30*/  LDG.E.CONSTANT R34, desc[UR12][R36.64+0x580] ;  /* 0x0005800c24227981 */ /* 0x000ea4000c1e9900 */
[----:B0-----:R-:W-:-:S04]  /*0b40*/  FFMA.FTZ R45, R26, R45, R49 ;  /* 0x0000002d1a2d7223 */ /* 0x001fc80000010031 */
[----:B---3--:R-:W-:Y:S02]  /*0b50*/  FFMA.FTZ R45, R48, R27, R45 ;  /* 0x0000001b302d7223 */ /* 0x008fe4000001002d */
[----:B------:R-:W3:Y:S02]  /*0b60*/  LDG.E.CONSTANT R48, desc[UR12][R36.64+0x680] ;  /* 0x0006800c24307981 */ /* 0x000ee4000c1e9900 */
[----:B------:R-:W-:Y:S02]  /*0b70*/  FFMA.FTZ R47, R24, R47, R45 ;  /* 0x0000002f182f7223 */ /* 0x000fe4000001002d */
[----:B------:R-:W5:Y:S02]  /*0b80*/  LDG.E.CONSTANT R45, desc[UR12][R36.64+0x600] ;  /* 0x0006000c242d7981 */ /* 0x000f64000c1e9900 */
[----:B------:R-:W-:Y:S02]  /*0b90*/  FFMA.FTZ R49, R46, R25, R47 ;  /* 0x000000192e317223 */ /* 0x000fe4000001002f */
[----:B------:R-:W3:Y:S04]  /*0ba0*/  LDG.E.CONSTANT R47, desc[UR12][R36.64+0x700] ;  /* 0x0007000c242f7981 */ /* 0x000ee8000c1e9900 */
[----:B------:R-:W3:Y:S01]  /*0bb0*/  LDG.E.CONSTANT R46, desc[UR12][R36.64+0x780] ;  /* 0x0007800c242e7981 */ /* 0x000ee2000c1e9900 */
[----:B----4-:R-:W-:-:S03]  /*0bc0*/  FFMA.FTZ R49, R22, R35, R49 ;  /* 0x0000002316317223 */ /* 0x010fc60000010031 */
[----:B------:R-:W4:Y:S01]  /*0bd0*/  LDG.E.CONSTANT R35, desc[UR12][R36.64+0x800] ;  /* 0x0008000c24237981 */ /* 0x000f22000c1e9900 */
[----:B--2---:R-:W-:-:S03]  /*0be0*/  FFMA.FTZ R49, R34, R23, R49 ;  /* 0x0000001722317223 */ /* 0x004fc60000010031 */
[----:B------:R-:W2:Y:S01]  /*0bf0*/  LDG.E.CONSTANT R34, desc[UR12][R36.64+0x880] ;  /* 0x0008800c24227981 */ /* 0x000ea2000c1e9900 */
[----:B-----5:R-:W-:-:S04]  /*0c00*/  FFMA.FTZ R45, R20, R45, R49 ;  /* 0x0000002d142d7223 */ /* 0x020fc80000010031 */
[----:B---3--:R-:W-:Y:S02]  /*0c10*/  FFMA.FTZ R45, R48, R21, R45 ;  /* 0x00000015302d7223 */ /* 0x008fe4000001002d */
[----:B------:R-:W3:Y:S02]  /*0c20*/  LDG.E.CONSTANT R48, desc[UR12][R36.64+0x980] ;  /* 0x0009800c24307981 */ /* 0x000ee4000c1e9900 */
[----:B------:R-:W-:Y:S02]  /*0c30*/  FFMA.FTZ R47, R18, R47, R45 ;  /* 0x0000002f122f7223 */ /* 0x000fe4000001002d */
[----:B------:R-:W5:Y:S02]  /*0c40*/  LDG.E.CONSTANT R45, desc[UR12][R36.64+0x900] ;  /* 0x0009000c242d7981 */ /* 0x000f64000c1e9900 */
[----:B------:R-:W-:Y:S02]  /*0c50*/  FFMA.FTZ R47, R46, R19, R47 ;  /* 0x000000132e2f7223 */ /* 0x000fe4000001002f */
[----:B------:R-:W3:Y:S02]  /*0c60*/  LDG.E.CONSTANT R46, desc[UR12][R36.64+0xa80] ;  /* 0x000a800c242e7981 */ /* 0x000ee4000c1e9900 */
[----:B----4-:R-:W-:-:S02]  /*0c70*/  FFMA.FTZ R49, R16, R35, R47 ;  /* 0x0000002310317223 */ /* 0x010fc4000001002f */
[----:B------:R-:W4:Y:S04]  /*0c80*/  LDG.E.CONSTANT R47, desc[UR12][R36.64+0xa00] ;  /* 0x000a000c242f7981 */ /* 0x000f28000c1e9900 */
[----:B------:R-:W4:Y:S01]  /*0c90*/  LDG.E.CONSTANT R35, desc[UR12][R36.64+0xb00] ;  /* 0x000b000c24237981 */ /* 0x000f22000c1e9900 */
[----:B--2---:R-:W-:-:S03]  /*0ca0*/  FFMA.FTZ R49, R34, R17, R49 ;  /* 0x0000001122317223 */ /* 0x004fc60000010031 */
[----:B------:R-:W2:Y:S01]  /*0cb0*/  LDG.E.CONSTANT R34, desc[UR12][R36.64+0xb80] ;  /* 0x000b800c24227981 */ /* 0x000ea2000c1e9900 */
[----:B-----5:R-:W-:-:S04]  /*0cc0*/  FFMA.FTZ R45, R14, R45, R49 ;  /* 0x0000002d0e2d7223 */ /* 0x020fc80000010031 */
[----:B---3--:R-:W-:Y:S02]  /*0cd0*/  FFMA.FTZ R45, R48, R15, R45 ;  /* 0x0000000f302d7223 */ /* 0x008fe4000001002d */
[----:B------:R-:W3:Y:S02]  /*0ce0*/  LDG.E.CONSTANT R48, desc[UR12][R36.64+0xd80] ;  /* 0x000d800c24307981 */ /* 0x000ee4000c1e9900 */
[----:B----4-:R-:W-:Y:S02]  /*0cf0*/  FFMA.FTZ R47, R12, R47, R45 ;  /* 0x0000002f0c2f7223 */ /* 0x010fe4000001002d */
[----:B------:R-:W4:Y:S02]  /*0d00*/  LDG.E.CONSTANT R45, desc[UR12][R36.64+0xc00] ;  /* 0x000c000c242d7981 */ /* 0x000f24000c1e9900 */
[----:B------:R-:W-:Y:S02]  /*0d10*/  FFMA.FTZ R47, R46, R13, R47 ;  /* 0x0000000d2e2f7223 */ /* 0x000fe4000001002f */
[----:B------:R-:W5:Y:S02]  /*0d20*/  LDG.E.CONSTANT R46, desc[UR12][R36.64+0xc80] ;  /* 0x000c800c242e7981 */ /* 0x000f64000c1e9900 */
[----:B------:R-:W-:-:S02]  /*0d30*/  FFMA.FTZ R49, R10, R35, R47 ;  /* 0x000000230a317223 */ /* 0x000fc4000001002f */
[----:B------:R-:W3:Y:S04]  /*0d40*/  LDG.E.CONSTANT R47, desc[UR12][R36.64+0xd00] ;  /* 0x000d000c242f7981 */ /* 0x000ee8000c1e9900 */
[----:B------:R-:W3:Y:S01]  /*0d50*/  LDG.E.CONSTANT R35, desc[UR12][R36.64+0xe00] ;  /* 0x000e000c24237981 */ /* 0x000ee2000c1e9900 */
[----:B------:R-:W-:-:S04]  /*0d60*/  UIADD3 UR4, UPT, UPT, UR18, 0x7, URZ ;  /* 0x0000000712047890 */ /* 0x000fc8000fffe0ff */
[----:B------:R-:W-:Y:S02]  /*0d70*/  USHF.R.U32.HI UR4, URZ, 0x3, UR4 ;  /* 0x00000003ff047899 */ /* 0x000fe40008011604 */
[----:B------:R-:W-:Y:S01]  /*0d80*/  ULEA UR5, UR15, 0x40, 0x6 ;  /* 0x000000400f057891 */ /* 0x000fe2000f8e30ff */
[----:B--2---:R-:W-:Y:S02]  /*0d90*/  FFMA.FTZ R49, R34, R11, R49 ;  /* 0x0000000b22317223 */ /* 0x004fe40000010031 */
[----:B------:R-:W0:Y:S02]  /*0da0*/  S2R R34, SR_TID.X ;  /* 0x0000000000227919 */ /* 0x000e240000002100 */
[----:B----4-:R-:W-:-:S04]  /*0db0*/  FFMA.FTZ R45, R8, R45, R49 ;  /* 0x0000002d082d7223 */ /* 0x010fc80000010031 */
[----:B-----5:R-:W-:-:S04]  /*0dc0*/  FFMA.FTZ R45, R46, R9, R45 ;  /* 0x000000092e2d7223 */ /* 0x020fc8000001002d */
[----:B---3--:R-:W-:Y:S01]  /*0dd0*/  FFMA.FTZ R45, R6, R47, R45 ;  /* 0x0000002f062d7223 */ /* 0x008fe2000001002d */
[----:B------:R-:W-:-:S03]  /*0de0*/  MOV R46, UR4 ;  /* 0x00000004002e7c02 */ /* 0x000fc60008000f00 */
[----:B------:R-:W-:Y:S01]  /*0df0*/  FFMA.FTZ R45, R48, R7, R45 ;  /* 0x00000007302d7223 */ /* 0x000fe2000001002d */
[----:B------:R-:W-:-:S03]  /*0e00*/  UMOV UR4, 0xffffffff ;  /* 0xffffffff00047882 */ /* 0x000fc60000000000 */
[----:B------:R-:W-:Y:S01]  /*0e10*/  FFMA.FTZ R45, R4, R35, R45 ;  /* 0x00000023042d7223 */ /* 0x000fe2000001002d */
[----:B------:R-:W-:-:S03]  /*0e20*/  VIMNMX.U32 R35, PT, PT, R46, UR5, PT ;  /* 0x000000052e237c48 */ /* 0x000fc6000bfe0000 */
[----:B------:R-:W-:Y:S01]  /*0e30*/  FFMA.FTZ R52, R52, R5, R45 ;  /* 0x0000000534347223 */ /* 0x000fe2000001002d */
[----:B0-----:R-:W-:Y:S06]  /*0e40*/  BRA.DIV UR4, `(.L_x_26203) ;  /* 0x0000003604747947 */ /* 0x001fec000b800000 */
[----:B------:R-:W0:Y:S02]  /*0e50*/  SHFL.BFLY PT, R37, R52, 0x2, 0x1f ;  /* 0x0c401f0034257f89 */ /* 0x000e2400000e0000 */
[----:B0-----:R-:W-:-:S05]  /*0e60*/  FADD.FTZ R46, R52, R37 ;  /* 0x00000025342e7221 */ /* 0x001fca0000010000 */
[----:B------:R0:W1:Y:S02]  /*0e70*/  SHFL.BFLY PT, R47, R46, 0x1, 0x1f ;  /* 0x0c201f002e2f7f89 */ /* 0x00006400000e0000 */
.L_x_26248:
[----:B------:R-:W-:Y:S01]  /*0e80*/  VIADD R36, R42, 0x1 ;  /* 0x000000012a247836 */ /* 0x000fe20000000000 */
[----:B------:R-:W-:Y:S01]  /*0e90*/  LOP3.LUT P3, RZ, R34, 0x3, RZ, 0xc0, !PT ;  /* 0x0000000322ff7812 */ /* 0x000fe2000786c0ff */
[----:B------:R-:W-:Y:S02]  /*0ea0*/  VIADD R38, R38, 0x4 ;  /* 0x0000000426267836 */ /* 0x000fe40000000000 */
[----:B-1----:R-:W-:Y:S01]  /*0eb0*/  FADD.FTZ R47, R46, R47 ;  /* 0x0000002f2e2f7221 */ /* 0x002fe20000010000 */
[----:B------:R-:W-:Y:S02]  /*0ec0*/  IADD3 R42, PT, PT, R42, 0x20, RZ ;  /* 0x000000202a2a7810 */ /* 0x000fe40007ffe0ff */
[----:B------:R-:W-:Y:S02]  /*0ed0*/  I2FP.F32.S32 R37, R36 ;  /* 0x0000002400257245 */ /* 0x000fe40000201400 */
[----:B------:R-:W-:-:S03]  /*0ee0*/  ISETP.GE.U32.AND P2, PT, R38, R35, PT ;  /* 0x000000232600720c */ /* 0x000fc60003f46070 */
[----:B------:R-:W-:-:S05]  /*0ef0*/  FMUL.FTZ R37, R37, R0 ;  /* 0x0000000025257220 */ /* 0x000fca0000410000 */
[----:B------:R-:W-:Y:S02]  /*0f00*/  FSEL R34, R37, RZ, P0 ;  /* 0x000000ff25227208 */ /* 0x000fe40000000000 */
[C---:B------:R-:W-:Y:S02]  /*0f10*/  @!P3 IADD3 R37, PT, PT, R44.reuse, -0x1, RZ ;  /* 0xffffffff2c25b810 */ /* 0x040fe40007ffe0ff */
[----:B------:R-:W-:Y:S01]  /*0f20*/  IADD3 R44, PT, PT, R44, 0x20, RZ ;  /* 0x000000202c2c7810 */ /* 0x000fe20007ffe0ff */
[----:B------:R-:W-:Y:S01]  /*0f30*/  FFMA.FTZ R36, R47, UR19, R34 ;  /* 0x000000132f247c23 */ /* 0x000fe20008010022 */
[C---:B------:R-:W-:Y:S02]  /*0f40*/  ISETP.GE.OR P4, PT, R37.reuse, UR18, P3 ;  /* 0x0000001225007c0c */ /* 0x040fe40009f86670 */
        /* <DEDUP_REMOVED lines=8> */
.L_x_26202:
[----:B------:R-:W-:Y:S05]  /*0fd0*/  BSYNC B0 ;  /* 0x0000000000007941 */ /* 0x000fea0003800000 */
.L_x_26201:
[----:B------:R-:W-:Y:S01]  /*0fe0*/  UIADD3 UR4, UPT, UPT, UR18, 0x7, URZ ;  /* 0x0000000712047890 */ /* 0x000fe2000fffe0ff */
[----:B------:R-:W1:Y:S01]  /*0ff0*/  S2R R29, SR_TID.X ;  /* 0x00000000001d7919 */ /* 0x000e620000002100 */
[----:B------:R-:W-:Y:S02]  /*1000*/  ULEA UR5, UR15, 0x40, 0x6 ;  /* 0x000000400f057891 */ /* 0x000fe4000f8e30ff */
[----:B------:R-:W-:Y:S01]  /*1010*/  IMAD.U32 R3, RZ, RZ, UR15 ;  /* 0x0000000fff037e24 */ /* 0x000fe2000f8e00ff */
[----:B------:R-:W-:-:S03]  /*1020*/  USHF.R.U32.HI UR4, URZ, 0x3, UR4 ;  /* 0x00000003ff047899 */ /* 0x000fc60008011604 */
[----:B------:R-:W-:-:S04]  /*1030*/  MOV R28, UR5 ;  /* 0x00000005001c7c02 */ /* 0x000fc80008000f00 */
[----:B------:R-:W-:Y:S01]  /*1040*/  VIMNMX.U32 R28, PT, PT, R28, UR4, PT ;  /* 0x000000041c1c7c48 */ /* 0x000fe2000bfe0000 */
[----:B------:R-:W-:-:S04]  /*1050*/  USHF.L.U32 UR4, UR15, 0x9, URZ ;  /* 0x000000090f047899 */ /* 0x000fc800080006ff */
[----:B-----5:R-:W-:-:S05]  /*1060*/  IMAD R0, R3, -0x40, R28 ;  /* 0xffffffc003007824 */ /* 0x020fca00078e021c */
[----:B------:R-:W-:Y:S01]  /*1070*/  LEA R0, R0, UR4, 0x3 ;  /* 0x0000000400007c11 */ /* 0x000fe2000f8e18ff */
[----:B------:R-:W-:-:S03]  /*1080*/  UMOV UR4, 0xffffffff ;  /* 0xffffffff00047882 */ /* 0x000fc60000000000 */
[----:B------:R-:W-:Y:S01]  /*1090*/  VIMNMX R3, PT, PT, R0, UR18, PT ;  /* 0x0000001200037c48 */ /* 0x000fe2000bfe0100 */
[----:B------:R-:W-:Y:S06]  /*10a0*/  BRA.DIV UR4, `(.L_x_26205) ;  /* 0x0000003604247947 */ /* 0x000fec000b800000 */
[----:B------:R-:W2:Y:S02]  /*10b0*/  SHFL.BFLY PT, R0, R39, 0x10, 0x1f ;  /* 0x0e001f0027007f89 */ /* 0x000ea400000e0000 */
[----:B--2---:R-:W-:-:S05]  /*10c0*/  FMNMX.FTZ R0, R0, R39, !PT ;  /* 0x0000002700007209 */ /* 0x004fca0007810000 */
[----:B------:R-:W2:Y:S02]  /*10d0*/  SHFL.BFLY PT, R5, R0, 0x8, 0x1f ;  /* 0x0d001f0000057f89 */ /* 0x000ea400000e0000 */
[----:B--2---:R-:W-:-:S05]  /*10e0*/  FMNMX.FTZ R5, R0, R5, !PT ;  /* 0x0000000500057209 */ /* 0x004fca0007810000 */
[----:B------:R2:W3:Y:S02]  /*10f0*/  SHFL.BFLY PT, R4, R5, 0x4, 0x1f ;  /* 0x0c801f0005047f89 */ /* 0x0004e400000e0000 */
.L_x_26253:
[----:B------:R-:W4:Y:S01]  /*1100*/  S2R R0, SR_CgaCtaId ;  /* 0x0000000000007919 */ /* 0x000f220000008800 */
[----:B------:R-:W-:Y:S01]  /*1110*/  MOV R2, 0x400 ;  /* 0x0000040000027802 */ /* 0x000fe20000000f00 */
[----:B------:R-:W-:Y:S05]  /*1120*/  WARPSYNC.ALL ;  /* 0x0000000000007948 */ /* 0x000fea0003800000 */
[----:B------:R-:W-:Y:S02]  /*1130*/  IADD3 R9, PT, PT, R2, 0x1e0, RZ ;  /* 0x000001e002097810 */ /* 0x000fe40007ffe0ff */
[----:B-1----:R-:W-:Y:S02]  /*1140*/  LOP3.LUT P0, R49, R29, 0x1f, RZ, 0xc0, !PT ;  /* 0x0000001f1d317812 */ /* 0x002fe4000780c0ff */
[----:B------:R-:W-:-:S02]  /*1150*/  SHF.R.U32.HI R7, RZ, 0x5, R29 ;  /* 0x00000005ff077819 */ /* 0x000fc4000001161d */
[----:B---3--:R-:W-:Y:S02]  /*1160*/  FMNMX.FTZ R4, R5, R4, !PT ;  /* 0x0000000405047209 */ /* 0x008fe40007810000 */
[----:B----4-:R-:W-:-:S05]  /*1170*/  LEA R6, R0, R9, 0x18 ;  /* 0x0000000900067211 */ /* 0x010fca00078ec0ff */
[----:B--2---:R-:W-:-:S05]  /*1180*/  IMAD R5, R7, 0x4, R6 ;  /* 0x0000000407057824 */ /* 0x004fca00078e0206 */
[----:B------:R-:W-:Y:S01]  /*1190*/  @!P0 STS [R5], R4 ;  /* 0x0000000405008388 */ /* 0x000fe20000000800 */
[----:B------:R-:W-:Y:S01]  /*11a0*/  BAR.SYNC.DEFER_BLOCKING 0x0 ;  /* 0x0000000000007b1d */ /* 0x000fe20000010000 */
[C---:B------:R-:W-:Y:S01]  /*11b0*/  ISETP.GT.U32.AND P2, PT, R49.reuse, 0x3, PT ;  /* 0x000000033100780c */ /* 0x040fe20003f44070 */
[----:B------:R-:W-:Y:S01]  /*11c0*/  IMAD.MOV.U32 R10, RZ, RZ, -0x800001 ;  /* 0xff7fffffff0a7424 */ /* 0x000fe200078e00ff */
[----:B------:R-:W-:Y:S01]  /*11d0*/  LEA R6, R49, R6, 0x2 ;  /* 0x0000000631067211 */ /* 0x000fe200078e10ff */
[----:B------:R-:W-:Y:S02]  /*11e0*/  USHF.L.U32 UR20, UR15, 0x9, URZ ;  /* 0x000000090f147899 */ /* 0x000fe400080006ff */
[----:B------:R-:W-:Y:S04]  /*11f0*/  BSSY.RECONVERGENT B0, `(.L_x_26206) ;  /* 0x00000ec000007945 */ /* 0x000fe80003800200 */
[----:B------:R-:W-:-:S04]  /*1200*/  IADD3 R8, PT, PT, R3, -UR20, RZ ;  /* 0x8000001403087c10 */ /* 0x000fc8000fffe0ff */
[----:B------:R-:W-:Y:S01]  /*1210*/  ISETP.GE.AND P1, PT, R29, R8, PT ;  /* 0x000000081d00720c */ /* 0x000fe20003f26270 */
        /* <DEDUP_REMOVED lines=12> */
[----:B------:R-:W-:-:S03]  /*12e0*/  VIADD R11, R10, -UR20 ;  /* 0x800000140a0b7c36 */ /* 0x000fc60008000000 */
[----:B------:R-:W-:Y:S01]  /*12f0*/  ISETP.NE.AND P0, PT, R9, 0x180, PT ;  /* 0x000001800900780c */ /* 0x000fe20003f05270 */
[----:B------:R-:W-:Y:S01]  /*1300*/  HFMA2 R9, -RZ, RZ, 0, 0 ;  /* 0x00000000ff097431 */ /* 0x000fe200000001ff */
[----:B------:R-:W-:Y:S01]  /*1310*/  ISETP.GE.U32.AND P3, PT, R11, 0x180, PT ;  /* 0x000001800b00780c */ /* 0x000fe20003f66070 */
[----:B------:R-:W-:-:S10]  /*1320*/  IMAD.MOV.U32 R11, RZ, RZ, R29 ;  /* 0x000000ffff0b7224 */ /* 0x000fd400078e001d */
        /* <DEDUP_REMOVED lines=8> */
[----:B------:R-:W-:-:S07]  /*13b0*/  IADD3 R10, PT, PT, -R10, RZ, RZ ;  /* 0x000000ff0a0a7210 */ /* 0x000fce0007ffe1ff */
.L_x_26210:
        /* <DEDUP_REMOVED lines=11> */
.L_x_26209:
[----:B------:R-:W-:Y:S05]  /*1470*/  BSYNC.RECONVERGENT B1 ;  /* 0x0000000000017941 */ /* 0x000fea0003800200 */
.L_x_26208:
        /* <DEDUP_REMOVED lines=12> */
.L_x_26213:
        /* <DEDUP_REMOVED lines=100> */
.L_x_26212:
[----:B------:R-:W-:Y:S05]  /*1b80*/  BSYNC.RECONVERGENT B1 ;  /* 0x0000000000017941 */ /* 0x000fea0003800200 */
.L_x_26211:
        /* <DEDUP_REMOVED lines=55> */
.L_x_26215:
[----:B------:R-:W-:Y:S05]  /*1f00*/  BSYNC.RECONVERGENT B1 ;  /* 0x0000000000017941 */ /* 0x000fea0003800200 */
.L_x_26214:
        /* <DEDUP_REMOVED lines=26> */
.L_x_26207:
[----:B------:R-:W-:Y:S05]  /*20b0*/  BSYNC.RECONVERGENT B0 ;  /* 0x0000000000007941 */ /* 0x000fea0003800200 */
.L_x_26206:
        /* <DEDUP_REMOVED lines=41> */
.L_x_26220:
[----:B------:R-:W1:Y:S01]  /*2350*/  LDS R6, [R5] ;  /* 0x0000000005067984 */ /* 0x000e620000000800 */
[----:B------:R-:W-:-:S04]  /*2360*/  IADD3 R10, PT, PT, R10, 0x1, RZ ;  /* 0x000000010a0a7810 */ /* 0x000fc80007ffe0ff */
[----:B------:R-:W-:Y:S01]  /*2370*/  ISETP.NE.AND P0, PT, R10, RZ, PT ;  /* 0x000000ff0a00720c */ /* 0x000fe20003f05270 */
[----:B-1----:R-:W-:-:S05]  /*2380*/  FMUL.FTZ R6, R6, R3 ;  /* 0x0000000306067220 */ /* 0x002fca0000410000 */
[----:B------:R1:W-:Y:S02]  /*2390*/  STS [R5], R6 ;  /* 0x0000000605007388 */ /* 0x0003e40000000800 */
[----:B-1----:R-:W-:-:S05]  /*23a0*/  VIADD R5, R5, 0x200 ;  /* 0x0000020005057836 */ /* 0x002fca0000000000 */
[----:B------:R-:W-:Y:S05]  /*23b0*/  @P0 BRA `(.L_x_26220) ;  /* 0xfffffffc00e40947 */ /* 0x000fea000383ffff */
.L_x_26219:
[----:B------:R-:W-:Y:S05]  /*23c0*/  BSYNC.RECONVERGENT B1 ;  /* 0x0000000000017941 */ /* 0x000fea0003800200 */
.L_x_26218:
        /* <DEDUP_REMOVED lines=12> */
.L_x_26223:
        /* <DEDUP_REMOVED lines=52> */
.L_x_26222:
[----:B------:R-:W-:Y:S05]  /*27d0*/  BSYNC.RECONVERGENT B1 ;  /* 0x0000000000017941 */ /* 0x000fea0003800200 */
.L_x_26221:
        /* <DEDUP_REMOVED lines=31> */
.L_x_26225:
[----:B------:R-:W-:Y:S05]  /*29d0*/  BSYNC.RECONVERGENT B1 ;  /* 0x0000000000017941 */ /* 0x000fea0003800200 */
.L_x_26224:
        /* <DEDUP_REMOVED lines=14> */
.L_x_26217:
[----:B------:R-:W-:Y:S05]  /*2ac0*/  BSYNC.RECONVERGENT B0 ;  /* 0x0000000000007941 */ /* 0x000fea0003800200 */
.L_x_26216:
[----:B------:R-:W-:Y:S01]  /*2ad0*/  BAR.SYNC.DEFER_BLOCKING 0x0 ;  /* 0x0000000000007b1d */ /* 0x000fe20000010000 */
[----:B------:R-:W-:-:S05]  /*2ae0*/  ISETP.NE.AND P0, PT, R29, RZ, PT ;  /* 0x000000ff1d00720c */ /* 0x000fca0003f05270 */
[----:B------:R-:W3:Y:S01]  /*2af0*/  LDCU UR19, c[0x0][0x378] ;  /* 0x00006f00ff1377ac */ /* 0x000ee20008000800 */
[----:B------:R-:W-:Y:S07]  /*2b00*/  BSSY.RECONVERGENT B0, `(.L_x_26226) ;  /* 0x0000013000007945 */ /* 0x000fee0003800200 */
        /* <DEDUP_REMOVED lines=16> */
[----:B------:R4:W-:Y:S04]  /*2c10*/  STG.E desc[UR12][R10.64], R4 ;  /* 0x000000040a007986 */ /* 0x0009e8000c10190c */
[----:B-1----:R4:W-:Y:S02]  /*2c20*/  STG.E desc[UR12][R12.64], R9 ;  /* 0x000000090c007986 */ /* 0x0029e4000c10190c */
.L_x_26227:
[----:B---3--:R-:W-:Y:S05]  /*2c30*/  BSYNC.RECONVERGENT B0 ;  /* 0x0000000000007941 */ /* 0x008fea0003800200 */
.L_x_26226:
[----:B------:R-:W-:Y:S01]  /*2c40*/  USHF.L.U32 UR4, UR15, 0x6, URZ ;  /* 0x000000060f047899 */ /* 0x000fe200080006ff */
[----:B------:R-:W-:Y:S01]  /*2c50*/  BSSY.RECONVERGENT B0, `(.L_x_26228) ;  /* 0x00000e1000007945 */ /* 0x000fe20003800200 */
[----:B------:R-:W3:Y:S01]  /*2c60*/  LDCU UR8, c[0x0][0x3dc] ;  /* 0x00007b80ff0877ac */ /* 0x000ee20008000800 */
[----:B------:R-:W-:Y:S01]  /*2c70*/  HFMA2 R48, -RZ, RZ, 0, 0 ;  /* 0x00000000ff307431 */ /* 0x000fe200000001ff */
[----:B0-----:R-:W-:Y:S02]  /*2c80*/  CS2R R46, SRZ ;  /* 0x00000000002e7805 */ /* 0x001fe4000001ff00 */
[----:B------:R-:W-:Y:S02]  /*2c90*/  CS2R R44, SRZ ;  /* 0x00000000002c7805 */ /* 0x000fe4000001ff00 */
[----:B-1--4-:R-:W-:Y:S02]  /*2ca0*/  LOP3.LUT R9, R7, UR4, RZ, 0xfc, !PT ;  /* 0x0000000407097c12 */ /* 0x012fe4000f8efcff */
[----:B------:R-:W-:Y:S01]  /*2cb0*/  CS2R R42, SRZ ;  /* 0x00000000002a7805 */ /* 0x000fe2000001ff00 */
[----:B------:R-:W-:Y:S01]  /*2cc0*/  IMAD.MOV.U32 R41, RZ, RZ, RZ ;  /* 0x000000ffff297224 */ /* 0x000fe200078e00ff */
[----:B------:R-:W-:-:S13]  /*2cd0*/  ISETP.GE.U32.AND P0, PT, R9, R28, PT ;  /* 0x0000001c0900720c */ /* 0x000fda0003f06070 */
[----:B---3--:R-:W-:Y:S05]  /*2ce0*/  @P0 BRA `(.L_x_26229) ;  /* 0x0000000c005c0947 */ /* 0x008fea0003800000 */
[----:B------:R-:W0:Y:S01]  /*2cf0*/  LDCU UR4, c[0x0][0x3c8] ;  /* 0x00007900ff0477ac */ /* 0x000e220008000800 */
[----:B--2---:R-:W-:Y:S01]  /*2d00*/  IADD3 R5, PT, PT, R2, 0x200, RZ ;  /* 0x0000020002057810 */ /* 0x004fe20007ffe0ff */
[----:B------:R-:W-:Y:S01]  /*2d10*/  IMAD.WIDE.U32 R2, R9, 0x4, RZ ;  /* 0x0000000409027825 */ /* 0x000fe200078e00ff */
[C---:B------:R-:W-:Y:S01]  /*2d20*/  SHF.L.U32 R4, R29.reuse, 0x4, RZ ;  /* 0x000000041d047819 */ /* 0x040fe200000006ff */
[----:B------:R-:W1:Y:S01]  /*2d30*/  LDCU UR5, c[0x0][0x3e0] ;  /* 0x00007c00ff0577ac */ /* 0x000e620008000800 */
[----:B------:R-:W-:Y:S01]  /*2d40*/  LEA R11, R0, R5, 0x18 ;  /* 0x00000005000b7211 */ /* 0x000fe200078ec0ff */
[----:B------:R-:W-:Y:S01]  /*2d50*/  IMAD.SHL.U32 R40, R29, 0x4, RZ ;  /* 0x000000041d287824 */ /* 0x000fe200078e00ff */
[----:B------:R-:W-:Y:S01]  /*2d60*/  LOP3.LUT R0, R4, 0x10, RZ, 0xe2, !PT ;  /* 0x0000001004007812 */ /* 0x000fe200078ee2ff */
[----:B------:R-:W2:Y:S01]  /*2d70*/  LDCU.64 UR6, c[0x0][0x3b8] ;  /* 0x00007700ff0677ac */ /* 0x000ea20008000a00 */
[----:B------:R-:W-:Y:S01]  /*2d80*/  LEA R4, R7, UR20, 0x3 ;  /* 0x0000001407047c11 */ /* 0x000fe2000f8e18ff */
[----:B------:R-:W-:Y:S01]  /*2d90*/  IMAD.MOV.U32 R48, RZ, RZ, RZ ;  /* 0x000000ffff307224 */ /* 0x000fe200078e00ff */
[----:B------:R-:W-:-:S02]  /*2da0*/  LOP3.LUT R5, R40, 0x4, RZ, 0xc0, !PT ;  /* 0x0000000428057812 */ /* 0x000fc400078ec0ff */
[----:B------:R-:W-:Y:S02]  /*2db0*/  CS2R R46, SRZ ;  /* 0x00000000002e7805 */ /* 0x000fe4000001ff00 */
[----:B------:R-:W-:Y:S02]  /*2dc0*/  LEA R0, R7, R0, 0x5 ;  /* 0x0000000007007211 */ /* 0x000fe400078e28ff */
[----:B------:R-:W-:Y:S02]  /*2dd0*/  CS2R R44, SRZ ;  /* 0x00000000002c7805 */ /* 0x000fe4000001ff00 */
[----:B------:R-:W-:Y:S02]  /*2de0*/  LOP3.LUT R40, R40, 0x7c, RZ, 0xc0, !PT ;  /* 0x0000007c28287812 */ /* 0x000fe400078ec0ff */
[----:B------:R-:W-:Y:S02]  /*2df0*/  CS2R R42, SRZ ;  /* 0x00000000002a7805 */ /* 0x000fe4000001ff00 */
[----:B------:R-:W-:Y:S01]  /*2e00*/  IADD3 R5, PT, PT, R4, 0x1, R5 ;  /* 0x0000000104057810 */ /* 0x000fe20007ffe005 */
[----:B0-----:R-:W-:Y:S01]  /*2e10*/  UIMAD UR4, UR14, UR4, URZ ;  /* 0x000000040e0472a4 */ /* 0x001fe2000f8e02ff */
[----:B------:R-:W-:Y:S01]  /*2e20*/  IMAD.IADD R4, R11, 0x1, R0 ;  /* 0x000000010b047824 */ /* 0x000fe200078e0200 */
[----:B------:R-:W-:Y:S01]  /*2e30*/  MOV R41, RZ ;  /* 0x000000ff00297202 */ /* 0x000fe20000000f00 */
[----:B-1----:R-:W-:Y:S01]  /*2e40*/  IMAD R50, R50, UR5, RZ ;  /* 0x0000000532327c24 */ /* 0x002fe2000f8e02ff */
[----:B------:R-:W-:-:S02]  /*2e50*/  LOP3.LUT R39, R40, 0x80, RZ, 0xfc, !PT ;  /* 0x0000008028277812 */ /* 0x000fc400078efcff */
[----:B------:R-:W-:Y:S01]  /*2e60*/  IMAD.U32 R13, RZ, RZ, UR4 ;  /* 0x00000004ff0d7e24 */ /* 0x000fe2000f8e00ff */
[----:B------:R-:W-:Y:S01]  /*2e70*/  UIADD3 UR4, UPT, UPT, UR18, 0x7, URZ ;  /* 0x0000000712047890 */ /* 0x000fe2000fffe0ff */
[C---:B------:R-:W-:Y:S02]  /*2e80*/  LOP3.LUT R38, R40.reuse, 0x100, RZ, 0xfc, !PT ;  /* 0x0000010028267812 */ /* 0x040fe400078efcff */
[----:B------:R-:W-:Y:S01]  /*2e90*/  IMAD.WIDE R2, R13, 0x4, R2 ;  /* 0x000000040d027825 */ /* 0x000fe200078e0202 */
[----:B------:R-:W-:Y:S01]  /*2ea0*/  USHF.R.U32.HI UR4, URZ, 0x3, UR4 ;  /* 0x00000003ff047899 */ /* 0x000fe20008011604 */
[----:B------:R-:W-:Y:S02]  /*2eb0*/  SHF.R.S32.HI R51, RZ, 0x1f, R50 ;  /* 0x0000001fff337819 */ /* 0x000fe40000011432 */
[----:B------:R-:W-:Y:S02]  /*2ec0*/  LOP3.LUT R32, R40, 0x180, RZ, 0xfc, !PT ;  /* 0x0000018028207812 */ /* 0x000fe400078efcff */
[----:B--2---:R-:W-:Y:S01]  /*2ed0*/  IADD3 R6, P0, PT, R2, UR6, RZ ;  /* 0x0000000602067c10 */ /* 0x004fe2000ff1e0ff */
[C---:B------:R-:W-:Y:S01]  /*2ee0*/  VIADD R0, R9.reuse, -UR4 ;  /* 0x8000000409007c36 */ /* 0x040fe20008000000 */
[----:B------:R-:W-:-:S02]  /*2ef0*/  IADD3 R2, PT, PT, R9, 0x1, RZ ;  /* 0x0000000109027810 */ /* 0x000fc40007ffe0ff */
[----:B------:R-:W-:Y:S02]  /*2f00*/  IADD3.X R3, PT, PT, R3, UR7, RZ, P0, !PT ;  /* 0x0000000703037c10 */ /* 0x000fe400087fe4ff */
[C---:B------:R-:W-:Y:S02]  /*2f10*/  LOP3.LUT R33, R40.reuse, 0x200, RZ, 0xfc, !PT ;  /* 0x0000020028217812 */ /* 0x040fe400078efcff */
[C---:B------:R-:W-:Y:S02]  /*2f20*/  LOP3.LUT R34, R40.reuse, 0x280, RZ, 0xfc, !PT ;  /* 0x0000028028227812 */ /* 0x040fe400078efcff */
[C---:B------:R-:W-:Y:S02]  /*2f30*/  LOP3.LUT R35, R40.reuse, 0x300, RZ, 0xfc, !PT ;  /* 0x0000030028237812 */ /* 0x040fe400078efcff */
[----:B------:R-:W-:-:S07]  /*2f40*/  LOP3.LUT R36, R40, 0x380, RZ, 0xfc, !PT ;  /* 0x0000038028247812 */ /* 0x000fce00078efcff */
.L_x_26232:
[----:B------:R-:W-:Y:S01]  /*2f50*/  MOV R10, R6 ;  /* 0x00000006000a7202 */ /* 0x000fe20000000f00 */
[----:B------:R-:W-:Y:S01]  /*2f60*/  IMAD.MOV.U32 R11, RZ, RZ, R3 ;  /* 0x000000ffff0b7224 */ /* 0x000fe200078e0003 */
[----:B------:R-:W0:Y:S01]  /*2f70*/  LDC.64 R30, c[0x0][0x3a8] ;  /* 0x0000ea00ff1e7b82 */ /* 0x000e220000000a00 */
[----:B------:R-:W1:Y:S04]  /*2f80*/  LDS.128 R20, [R4] ;  /* 0x0000000004147984 */ /* 0x000e680000000c00 */
[----:B------:R-:W2:Y:S02]  /*2f90*/  LDG.E.CONSTANT R53, desc[UR12][R10.64] ;  /* 0x0000000c0a357981 */ /* 0x000ea4000c1e9900 */
[----:B--2---:R-:W-:-:S03]  /*2fa0*/  IMAD.WIDE R52, R53, UR8, R50 ;  /* 0x0000000835347c25 */ /* 0x004fc6000f8e0232 */
[----:B------:R-:W-:-:S04]  /*2fb0*/  IADD3 R8, P0, PT, R40, R52, RZ ;  /* 0x0000003428087210 */ /* 0x000fc80007f1e0ff */
[----:B------:R-:W-:Y:S02]  /*2fc0*/  IADD3.X R9, PT, PT, RZ, R53, RZ, P0, !PT ;  /* 0x00000035ff097210 */ /* 0x000fe400007fe4ff */
[----:B0-----:R-:W-:-:S04]  /*2fd0*/  LEA R16, P0, R8, R30, 0x2 ;  /* 0x0000001e08107211 */ /* 0x001fc800078010ff */
[----:B------:R-:W-:-:S06]  /*2fe0*/  LEA.HI.X R17, R8, R31, R9, 0x2, P0 ;  /* 0x0000001f08117211 */ /* 0x000fcc00000f1409 */
[----:B------:R-:W2:Y:S01]  /*2ff0*/  LDG.E.128.CONSTANT R16, desc[UR12][R16.64] ;  /* 0x0000000c10107981 */ /* 0x000ea2000c1e9d00 */
[----:B------:R-:W-:-:S05]  /*3000*/  IADD3 R9, P0, PT, R39, R52, RZ ;  /* 0x0000003427097210 */ /* 0x000fca0007f1e0ff */
[----:B------:R-:W-:Y:S01]  /*3010*/  IMAD.X R12, RZ, RZ, R53, P0 ;  /* 0x000000ffff0c7224 */ /* 0x000fe200000e0635 */
[----:B------:R-:W-:-:S04]  /*3020*/  LEA R8, P0, R9, R30, 0x2 ;  /* 0x0000001e09087211 */ /* 0x000fc800078010ff */
[----:B------:R-:W-:Y:S02]  /*3030*/  LEA.HI.X R9, R9, R31, R12, 0x2, P0 ;  /* 0x0000001f09097211 */ /* 0x000fe400000f140c */
[----:B------:R-:W-:-:S04]  /*3040*/  IADD3 R13, P0, PT, R38, R52, RZ ;  /* 0x00000034260d7210 */ /* 0x000fc80007f1e0ff */
[----:B------:R-:W3:Y:S01]  /*3050*/  LDG.E.128.CONSTANT R8, desc[UR12][R8.64] ;  /* 0x0000000c08087981 */ /* 0x000ee2000c1e9d00 */
[----:B------:R-:W-:Y:S02]  /*3060*/  IADD3.X R14, PT, PT, RZ, R53, RZ, P0, !PT ;  /* 0x00000035ff0e7210 */ /* 0x000fe400007fe4ff */
[----:B------:R-:W-:-:S04]  /*3070*/  LEA R12, P0, R13, R30, 0x2 ;  /* 0x0000001e0d0c7211 */ /* 0x000fc800078010ff */
[----:B------:R-:W-:-:S06]  /*3080*/  LEA.HI.X R13, R13, R31, R14, 0x2, P0 ;  /* 0x0000001f0d0d7211 */ /* 0x000fcc00000f140e */
[----:B------:R-:W4:Y:S01]  /*3090*/  LDG.E.128.CONSTANT R12, desc[UR12][R12.64] ;  /* 0x0000000c0c0c7981 */ /* 0x000f22000c1e9d00 */
[----:B------:R-:W-:Y:S01]  /*30a0*/  ISETP.NE.AND P0, PT, R0, -0x1, PT ;  /* 0xffffffff0000780c */ /* 0x000fe20003f05270 */
[----:B------:R-:W-:-:S12]  /*30b0*/  VIADD R37, R5, 0xffffffff ;  /* 0xffffffff05257836 */ /* 0x000fd80000000000 */
[----:B------:R-:W-:Y:S02]  /*30c0*/  @!P0 ISETP.GE.AND P2, PT, R5, UR18, PT ;  /* 0x0000001205008c0c */ /* 0x000fe4000bf46270 */
[----:B------:R-:W-:Y:S02]  /*30d0*/  @!P0 ISETP.GE.AND P1, PT, R37, UR18, PT ;  /* 0x0000001225008c0c */ /* 0x000fe4000bf26270 */
[C---:B------:R-:W-:Y:S02]  /*30e0*/  @!P0 ISETP.GE.AND P3, PT, R5.reuse, UR18, PT ;  /* 0x0000001205008c0c */ /* 0x040fe4000bf66270 */
[----:B------:R-:W-:Y:S02]  /*30f0*/  @!P0 ISETP.GE.AND P4, PT, R5, UR18, PT ;  /* 0x0000001205008c0c */ /* 0x000fe4000bf86270 */
[----:B--2---:R-:W-:Y:S02]  /*3100*/  @!P0 FSEL R17, R17, RZ, !P2 ;  /* 0x000000ff11118208 */ /* 0x004fe40005000000 */
[----:B------:R-:W-:-:S02]  /*3110*/  @!P0 FSEL R16, R16, RZ, !P1 ;  /* 0x000000ff10108208 */ /* 0x000fc40004800000 */
[----:B------:R-:W-:Y:S01]  /*3120*/  @!P0 ISETP.GE.AND P2, PT, R37, UR18, PT ;  /* 0x0000001225008c0c */ /* 0x000fe2000bf46270 */
[----:B-1----:R-:W-:Y:S01]  /*3130*/  FMUL.FTZ R25, R21, R17 ;  /* 0x0000001115197220 */ /* 0x002fe20000410000 */
[----:B------:R-:W-:-:S03]  /*3140*/  @!P0 IADD3 R17, PT, PT, R5, 0x1, RZ ;  /* 0x0000000105118810 */ /* 0x000fc60007ffe0ff */
[----:B------:R-:W-:Y:S01]  /*3150*/  FFMA.FTZ R25, R20, R16, R25 ;  /* 0x0000001014197223 */ /* 0x000fe20000010019 */
[----:B------:R-:W-:Y:S01]  /*3160*/  @!P0 ISETP.GE.AND P1, PT, R17, UR18, PT ;  /* 0x0000001211008c0c */ /* 0x000fe2000bf26270 */
[----:B------:R-:W-:-:S03]  /*3170*/  @!P0 VIADD R16, R5, 0x2 ;  /* 0x0000000205108836 */ /* 0x000fc60000000000 */
[----:B------:R-:W-:Y:S02]  /*3180*/  @!P0 FSEL R18, R18, RZ, !P1 ;  /* 0x000000ff12128208 */ /* 0x000fe40004800000 */
[----:B------:R-:W-:Y:S02]  /*3190*/  @!P0 ISETP.GE.AND P1, PT, R16, UR18, PT ;  /* 0x0000001210008c0c */ /* 0x000fe4000bf26270 */
[----:B------:R-:W-:Y:S01]  /*31a0*/  @!P0 IADD3 R16, PT, PT, R5, 0x1, RZ ;  /* 0x0000000105108810 */ /* 0x000fe20007ffe0ff */
[----:B------:R-:W-:Y:S01]  /*31b0*/  FFMA.FTZ R18, R22, R18, R25 ;  /* 0x0000001216127223 */ /* 0x000fe20000010019 */
[----:B------:R-:W-:Y:S02]  /*31c0*/  @!P0 FSEL R19, R19, RZ, !P1 ;  /* 0x000000ff13138208 */ /* 0x000fe40004800000 */
[----:B------:R-:W-:Y:S01]  /*31d0*/  @!P0 ISETP.GE.AND P1, PT, R16, UR18, PT ;  /* 0x0000001210008c0c */ /* 0x000fe2000bf26270 */
[----:B------:R-:W-:Y:S01]  /*31e0*/  @!P0 VIADD R16, R5, 0x2 ;  /* 0x0000000205108836 */ /* 0x000fe20000000000 */
[----:B---3--:R-:W-:Y:S01]  /*31f0*/  @!P0 FSEL R9, R9, RZ, !P3 ;  /* 0x000000ff09098208 */ /* 0x008fe20005800000 */
[----:B------:R-:W-:Y:S01]  /*3200*/  FFMA.FTZ R19, R23, R19, R18 ;  /* 0x0000001317137223 */ /* 0x000fe20000010012 */
[----:B------:R-:W-:-:S02]  /*3210*/  @!P0 FSEL R8, R8, RZ, !P2 ;  /* 0x000000ff08088208 */ /* 0x000fc40005000000 */
[----:B------:R-:W-:Y:S01]  /*3220*/  @!P0 ISETP.GE.AND P2, PT, R16, UR18, PT ;  /* 0x0000001210008c0c */ /* 0x000fe2000bf46270 */
[----:B------:R-:W-:Y:S01]  /*3230*/  FMUL.FTZ R9, R21, R9 ;  /* 0x0000000915097220 */ /* 0x000fe20000410000 */
[----:B------:R-:W-:Y:S01]  /*3240*/  IADD3 R16, P5, PT, R32, R52, RZ ;  /* 0x0000003420107210 */ /* 0x000fe20007fbe0ff */
[----:B------:R-:W-:Y:S01]  /*3250*/  FADD.FTZ R48, R19, R48 ;  /* 0x0000003013307221 */ /* 0x000fe20000010000 */
[----:B----4-:R-:W-:Y:S01]  /*3260*/  @!P0 FSEL R13, R13, RZ, !P4 ;  /* 0x000000ff0d0d8208 */ /* 0x010fe20006000000 */
[----:B------:R-:W-:Y:S01]  /*3270*/  FFMA.FTZ R9, R20, R8, R9 ;  /* 0x0000000814097223 */ /* 0x000fe20000010009 */
[----:B------:R-:W-:Y:S02]  /*3280*/  IADD3.X R8, PT, PT, RZ, R53, RZ, P5, !PT ;  /* 0x00000035ff087210 */ /* 0x000fe40002ffe4ff */
[----:B------:R-:W-:Y:S01]  /*3290*/  LEA R24, P5, R16, R30, 0x2 ;  /* 0x0000001e10187211 */ /* 0x000fe200078a10ff */
[----:B------:R-:W-:Y:S01]  /*32a0*/  FMUL.FTZ R13, R21, R13 ;  /* 0x0000000d150d7220 */ /* 0x000fe20000410000 */
[----:B------:R-:W-:-:S02]  /*32b0*/  @!P0 ISETP.GE.AND P4, PT, R37, UR18, PT ;  /* 0x0000001225008c0c */ /* 0x000fc4000bf86270 */
[----:B------:R-:W-:Y:S01]  /*32c0*/  LEA.HI.X R25, R16, R31, R8, 0x2, P5 ;  /* 0x0000001f10197211 */ /* 0x000fe200028f1408 */
[----:B------:R-:W-:Y:S01]  /*32d0*/  @!P0 VIADD R8, R5, 0x2 ;  /* 0x0000000205088836 */ /* 0x000fe20000000000 */
[----:B------:R-:W-:Y:S02]  /*32e0*/  @!P0 ISETP.GE.AND P3, PT, R17, UR18, PT ;  /* 0x0000001211008c0c */ /* 0x000fe4000bf66270 */
[----:B------:R-:W-:Y:S02]  /*32f0*/  @!P0 FSEL R10, R10, RZ, !P1 ;  /* 0x000000ff0a0a8208 */ /* 0x000fe40004800000 */
[----:B------:R-:W-:Y:S01]  /*3300*/  @!P0 FSEL R12, R12, RZ, !P4 ;  /* 0x000000ff0c0c8208 */ /* 0x000fe20006000000 */
[----:B------:R-:W2:Y:S01]  /*3310*/  LDG.E.128.CONSTANT R24, desc[UR12][R24.64] ;  /* 0x0000000c18187981 */ /* 0x000ea2000c1e9d00 */
[----:B------:R-:W-:Y:S01]  /*3320*/  @!P0 ISETP.GE.AND P4, PT, R8, UR18, PT ;  /* 0x0000001208008c0c */ /* 0x000fe2000bf86270 */
[----:B------:R-:W-:Y:S01]  /*3330*/  FFMA.FTZ R10, R22, R10, R9 ;  /* 0x0000000a160a7223 */ /* 0x000fe20000010009 */
[----:B------:R-:W-:Y:S01]  /*3340*/  @!P0 FSEL R14, R14, RZ, !P3 ;  /* 0x000000ff0e0e8208 */ /* 0x000fe20005800000 */
[----:B------:R-:W-:Y:S01]  /*3350*/  FFMA.FTZ R13, R20, R12, R13 ;  /* 0x0000000c140d7223 */ /* 0x000fe2000001000d */
[----:B------:R-:W-:-:S02]  /*3360*/  @!P0 FSEL R11, R11, RZ, !P2 ;  /* 0x000000ff0b0b8208 */ /* 0x000fc40005000000 */
[----:B------:R-:W-:Y:S02]  /*3370*/  @!P0 IADD3 R8, PT, PT, R5, 0x1, RZ ;  /* 0x0000000105088810 */ /* 0x000fe40007ffe0ff */
[----:B------:R-:W-:Y:S01]  /*3380*/  IADD3 R9, P2, PT, R33, R52, RZ ;  /* 0x0000003421097210 */ /* 0x000fe20007f5e0ff */
[----:B------:R-:W-:Y:S01]  /*3390*/  FFMA.FTZ R14, R22, R14, R13 ;  /* 0x0000000e160e7223 */ /* 0x000fe2000001000d */
[----:B------:R-:W-:Y:S01]  /*33a0*/  @!P0 FSEL R15, R15, RZ, !P4 ;  /* 0x000000ff0f0f8208 */ /* 0x000fe20006000000 */
[----:B------:R-:W-:Y:S01]  /*33b0*/  FFMA.FTZ R10, R23, R11, R10 ;  /* 0x0000000b170a7223 */ /* 0x000fe2000001000a */
[----:B------:R-:W-:Y:S01]  /*33c0*/  @!P0 ISETP.GE.AND P1, PT, R8, UR18, PT ;  /* 0x0000001208008c0c */ /* 0x000fe2000bf26270 */
[----:B------:R-:W-:Y:S01]  /*33d0*/  @!P0 VIADD R11, R5, 0x2 ;  /* 0x00000002050b8836 */ /* 0x000fe20000000000 */
[----:B------:R-:W-:Y:S02]  /*33e0*/  IADD3.X R12, PT, PT, RZ, R53, RZ, P2, !PT ;  /* 0x00000035ff0c7210 */ /* 0x000fe400017fe4ff */
[----:B------:R-:W-:-:S02]  /*33f0*/  LEA R8, P3, R9, R30, 0x2 ;  /* 0x0000001e09087211 */ /* 0x000fc400078610ff */
[----:B------:R-:W-:Y:S01]  /*3400*/  IADD3 R13, P4, PT, R34, R52, RZ ;  /* 0x00000034220d7210 */ /* 0x000fe20007f9e0ff */
[----:B------:R-:W-:Y:S01]  /*3410*/  FFMA.FTZ R15, R23, R15, R14 ;  /* 0x0000000f170f7223 */ /* 0x000fe2000001000e */
[----:B------:R-:W-:Y:S02]  /*3420*/  LEA.HI.X R9, R9, R31, R12, 0x2, P3 ;  /* 0x0000001f09097211 */ /* 0x000fe400018f140c */
[----:B------:R-:W-:Y:S02]  /*3430*/  IADD3.X R14, PT, PT, RZ, R53, RZ, P4, !PT ;  /* 0x00000035ff0e7210 */ /* 0x000fe400027fe4ff */
[----:B------:R-:W-:Y:S01]  /*3440*/  @!P0 ISETP.GE.AND P2, PT, R11, UR18, PT ;  /* 0x000000120b008c0c */ /* 0x000fe2000bf46270 */
[----:B------:R-:W-:Y:S01]  /*3450*/  @!P0 VIADD R11, R5, 0x1 ;  /* 0x00000001050b8836 */ /* 0x000fe20000000000 */
[----:B------:R-:W-:Y:S01]  /*3460*/  LEA R12, P4, R13, R30, 0x2 ;  /* 0x0000001e0d0c7211 */ /* 0x000fe200078810ff */
[----:B------:R-:W-:-:S03]  /*3470*/  FADD.FTZ R47, R10, R47 ;  /* 0x0000002f0a2f7221 */ /* 0x000fc60000010000 */
[----:B------:R-:W-:Y:S02]  /*3480*/  LEA.HI.X R13, R13, R31, R14, 0x2, P4 ;  /* 0x0000001f0d0d7211 */ /* 0x000fe400020f140e */
[----:B------:R-:W-:Y:S02]  /*3490*/  IADD3 R14, P4, PT, R35, R52, RZ ;  /* 0x00000034230e7210 */ /* 0x000fe40007f9e0ff */
[----:B------:R-:W-:Y:S02]  /*34a0*/  @!P0 ISETP.GE.AND P3, PT, R11, UR18, PT ;  /* 0x000000120b008c0c */ /* 0x000fe4000bf66270 */
[----:B------:R-:W3:Y:S01]  /*34b0*/  LDG.E.128.CONSTANT R8, desc[UR12][R8.64] ;  /* 0x0000000c08087981 */ /* 0x000ee2000c1e9d00 */
[----:B------:R-:W-:Y:S01]  /*34c0*/  FADD.FTZ R46, R15, R46 ;  /* 0x0000002e0f2e7221 */ /* 0x000fe20000010000 */
[----:B------:R-:W-:Y:S01]  /*34d0*/  IMAD.X R15, RZ, RZ, R53, P4 ;  /* 0x000000ffff0f7224 */ /* 0x000fe200020e0635 */
[----:B------:R-:W-:-:S04]  /*34e0*/  LEA R16, P4, R14, R30, 0x2 ;  /* 0x0000001e0e107211 */ /* 0x000fc800078810ff */
[----:B------:R-:W-:Y:S02]  /*34f0*/  LEA.HI.X R17, R14, R31, R15, 0x2, P4 ;  /* 0x0000001f0e117211 */ /* 0x000fe400020f140f */
[----:B------:R-:W4:Y:S04]  /*3500*/  LDG.E.128.CONSTANT R12, desc[UR12][R12.64] ;  /* 0x0000000c0c0c7981 */ /* 0x000f28000c1e9d00 */
[----:B------:R-:W5:Y:S01]  /*3510*/  LDG.E.128.CONSTANT R16, desc[UR12][R16.64] ;  /* 0x0000000c10107981 */ /* 0x000f62000c1e9d00 */
[----:B------:R-:W-:Y:S02]  /*3520*/  @!P0 ISETP.GE.AND P4, PT, R37, UR18, PT ;  /* 0x0000001225008c0c */ /* 0x000fe4000bf86270 */
[----:B------:R-:W-:Y:S01]  /*3530*/  @!P0 ISETP.GE.AND P5, PT, R5, UR18, PT ;  /* 0x0000001205008c0c */ /* 0x000fe2000bfa6270 */
[----:B------:R-:W-:Y:S01]  /*3540*/  BSSY.RECONVERGENT B1, `(.L_x_26230) ;  /* 0x0000043000017945 */ /* 0x000fe20003800200 */
[----:B--2---:R-:W-:-:S02]  /*3550*/  @!P0 FSEL R24, R24, RZ, !P4 ;  /* 0x000000ff18188208 */ /* 0x004fc40006000000 */
[----:B------:R-:W-:Y:S02]  /*3560*/  @!P0 ISETP.GE.AND P4, PT, R5, UR18, PT ;  /* 0x0000001205008c0c */ /* 0x000fe4000bf86270 */
[----:B------:R-:W-:Y:S02]  /*3570*/  @!P0 FSEL R26, R26, RZ, !P1 ;  /* 0x000000ff1a1a8208 */ /* 0x000fe40004800000 */
        /* <DEDUP_REMOVED lines=8> */
[----:B----4-:R-:W-:Y:S02]  /*3600*/  @!P0 FSEL R13, R13, RZ, !P2 ;  /* 0x000000ff0d0d8208 */ /* 0x010fe40005000000 */
[----:B------:R-:W-:Y:S01]  /*3610*/  @!P0 ISETP.GE.AND P1, PT, R37, UR18, PT ;  /* 0x0000001225008c0c */ /* 0x000fe2000bf26270 */
[----:B------:R-:W-:Y:S02]  /*3620*/  FFMA.FTZ R10, R22, R10, R9 ;  /* 0x0000000a160a7223 */ /* 0x000fe40000010009 */
[----:B------:R-:W-:Y:S01]  /*3630*/  FMUL.FTZ R9, R21, R13 ;  /* 0x0000000d15097220 */ /* 0x000fe20000410000 */
[----:B------:R-:W-:Y:S02]  /*3640*/  IADD3 R13, PT, PT, R2, 0x3, RZ ;  /* 0x00000003020d7810 */ /* 0x000fe40007ffe0ff */
[----:B------:R-:W-:Y:S02]  /*3650*/  @!P0 FSEL R12, R12, RZ, !P1 ;  /* 0x000000ff0c0c8208 */ /* 0x000fe40004800000 */
[----:B------:R-:W-:-:S02]  /*3660*/  @!P0 ISETP.GE.AND P4, PT, R5, UR18, PT ;  /* 0x0000001205008c0c */ /* 0x000fc4000bf86270 */
[----:B------:R-:W-:Y:S02]  /*3670*/  ISETP.GE.U32.AND P1, PT, R13, R28, PT ;  /* 0x0000001c0d00720c */ /* 0x000fe40003f26070 */
[----:B------:R-:W-:Y:S02]  /*3680*/  @!P0 IADD3 R13, PT, PT, R5, 0x1, RZ ;  /* 0x00000001050d8810 */ /* 0x000fe40007ffe0ff */
[----:B-----5:R-:W-:Y:S02]  /*3690*/  @!P0 FSEL R17, R17, RZ, !P4 ;  /* 0x000000ff11118208 */ /* 0x020fe40006000000 */
[----:B------:R-:W-:Y:S02]  /*36a0*/  @!P0 ISETP.GE.AND P4, PT, R13, UR18, PT ;  /* 0x000000120d008c0c */ /* 0x000fe4000bf86270 */
[----:B------:R-:W-:Y:S02]  /*36b0*/  @!P0 FSEL R25, R25, RZ, !P5 ;  /* 0x000000ff19198208 */ /* 0x000fe40006800000 */
[----:B------:R-:W-:-:S02]  /*36c0*/  @!P0 FSEL R14, R14, RZ, !P4 ;  /* 0x000000ff0e0e8208 */ /* 0x000fc40006000000 */
[----:B------:R-:W-:Y:S01]  /*36d0*/  ISETP.GT.U32.AND P4, PT, R49, 0xf, PT ;  /* 0x0000000f3100780c */ /* 0x000fe20003f84070 */
[----:B------:R-:W-:Y:S01]  /*36e0*/  FMUL.FTZ R25, R21, R25 ;  /* 0x0000001915197220 */ /* 0x000fe20000410000 */
[----:B------:R-:W-:Y:S01]  /*36f0*/  @!P0 ISETP.GE.AND P3, PT, R37, UR18, PT ;  /* 0x0000001225008c0c */ /* 0x000fe2000bf66270 */
[C---:B------:R-:W-:Y:S01]  /*3700*/  FFMA.FTZ R9, R20.reuse, R12, R9 ;  /* 0x0000000c14097223 */ /* 0x040fe20000010009 */
[----:B------:R-:W-:Y:S01]  /*3710*/  @!P0 VIADD R12, R5, 0x2 ;  /* 0x00000002050c8836 */ /* 0x000fe20000000000 */
[----:B------:R-:W-:Y:S01]  /*3720*/  @!P0 ISETP.GE.AND P5, PT, R13, UR18, PT ;  /* 0x000000120d008c0c */ /* 0x000fe2000bfa6270 */
[----:B------:R-:W-:Y:S01]  /*3730*/  FFMA.FTZ R25, R20, R24, R25 ;  /* 0x0000001814197223 */ /* 0x000fe20000010019 */
[----:B------:R-:W-:Y:S01]  /*3740*/  @!P0 FSEL R16, R16, RZ, !P3 ;  /* 0x000000ff10108208 */ /* 0x000fe20005800000 */
[----:B------:R-:W-:Y:S01]  /*3750*/  FMUL.FTZ R17, R21, R17 ;  /* 0x0000001115117220 */ /* 0x000fe20000410000 */
[----:B------:R-:W-:Y:S01]  /*3760*/  @!P0 FSEL R18, R18, RZ, !P5 ;  /* 0x000000ff12128208 */ /* 0x000fe20006800000 */
[----:B------:R-:W-:Y:S01]  /*3770*/  FFMA.FTZ R26, R22, R26, R25 ;  /* 0x0000001a161a7223 */ /* 0x000fe20000010019 */
[----:B------:R-:W-:Y:S01]  /*3780*/  @!P0 ISETP.GE.AND P2, PT, R12, UR18, PT ;  /* 0x000000120c008c0c */ /* 0x000fe2000bf46270 */
[----:B------:R-:W-:Y:S01]  /*3790*/  FFMA.FTZ R17, R20, R16, R17 ;  /* 0x0000001014117223 */ /* 0x000fe20000010011 */
[----:B------:R-:W-:-:S02]  /*37a0*/  @!P0 ISETP.GE.AND P3, PT, R12, UR18, PT ;  /* 0x000000120c008c0c */ /* 0x000fc4000bf66270 */
[----:B------:R-:W-:Y:S01]  /*37b0*/  @!P0 ISETP.GE.AND P5, PT, R12, UR18, PT ;  /* 0x000000120c008c0c */ /* 0x000fe2000bfa6270 */
[----:B------:R-:W-:Y:S01]  /*37c0*/  FFMA.FTZ R8, R23, R27, R26 ;  /* 0x0000001b17087223 */ /* 0x000fe2000001001a */
[C---:B------:R-:W-:Y:S01]  /*37d0*/  FFMA.FTZ R14, R22.reuse, R14, R9 ;  /* 0x0000000e160e7223 */ /* 0x040fe20000010009 */
[----:B------:R-:W-:Y:S01]  /*37e0*/  FFMA.FTZ R18, R22, R18, R17 ;  /* 0x0000001216127223 */ /* 0x000fe20000010011 */
[----:B------:R-:W-:Y:S02]  /*37f0*/  @!P0 FSEL R11, R11, RZ, !P2 ;  /* 0x000000ff0b0b8208 */ /* 0x000fe40005000000 */
[----:B------:R-:W-:Y:S02]  /*3800*/  @!P0 FSEL R15, R15, RZ, !P3 ;  /* 0x000000ff0f0f8208 */ /* 0x000fe40005800000 */
[----:B------:R-:W-:Y:S01]  /*3810*/  @!P0 FSEL R19, R19, RZ, !P5 ;  /* 0x000000ff13138208 */ /* 0x000fe20006800000 */
[----:B------:R-:W-:Y:S06]  /*3820*/  @P4 BRA `(.L_x_26231) ;  /* 0x0000000000504947 */ /* 0x000fec0003800000 */
[----:B------:R-:W-:-:S05]  /*3830*/  IADD3 R9, P2, PT, R36, R52, RZ ;  /* 0x0000003424097210 */ /* 0x000fca0007f5e0ff */
[----:B------:R-:W-:Y:S01]  /*3840*/  IMAD.X R52, RZ, RZ, R53, P2 ;  /* 0x000000ffff347224 */ /* 0x000fe200010e0635 */
[----:B------:R-:W-:-:S04]  /*3850*/  LEA R30, P2, R9, R30, 0x2 ;  /* 0x0000001e091e7211 */ /* 0x000fc800078410ff */
[----:B------:R-:W-:-:S05]  /*3860*/  LEA.HI.X R31, R9, R31, R52, 0x2, P2 ;  /* 0x0000001f091f7211 */ /* 0x000fca00010f1434 */
[----:B------:R-:W2:Y:S01]  /*3870*/  LDG.E.128.CONSTANT R24, desc[UR12][R30.64] ;  /* 0x0000000c1e187981 */ /* 0x000ea2000c1e9d00 */
[C---:B------:R-:W-:Y:S02]  /*3880*/  @!P0 ISETP.GE.AND P3, PT, R5.reuse, UR18, PT ;  /* 0x0000001205008c0c */ /* 0x040fe4000bf66270 */
[----:B------:R-:W-:Y:S02]  /*3890*/  @!P0 IADD3 R9, PT, PT, R5, 0x1, RZ ;  /* 0x0000000105098810 */ /* 0x000fe40007ffe0ff */
[----:B------:R-:W-:Y:S02]  /*38a0*/  @!P0 ISETP.GE.AND P2, PT, R37, UR18, PT ;  /* 0x0000001225008c0c */ /* 0x000fe4000bf46270 */
[----:B--2---:R-:W-:Y:S02]  /*38b0*/  @!P0 FSEL R25, R25, RZ, !P3 ;  /* 0x000000ff19198208 */ /* 0x004fe40005800000 */
[----:B------:R-:W-:Y:S01]  /*38c0*/  @!P0 ISETP.GE.AND P3, PT, R9, UR18, PT ;  /* 0x0000001209008c0c */ /* 0x000fe2000bf66270 */
[----:B------:R-:W-:Y:S01]  /*38d0*/  @!P0 VIADD R9, R5, 0x2 ;  /* 0x0000000205098836 */ /* 0x000fe20000000000 */
[----:B------:R-:W-:Y:S01]  /*38e0*/  @!P0 FSEL R24, R24, RZ, !P2 ;  /* 0x000000ff18188208 */ /* 0x000fe20005000000 */
[----:B------:R-:W-:Y:S01]  /*38f0*/  FMUL.FTZ R21, R21, R25 ;  /* 0x0000001915157220 */ /* 0x000fe20000410000 */
[----:B------:R-:W-:-:S02]  /*3900*/  @!P0 FSEL R26, R26, RZ, !P3 ;  /* 0x000000ff1a1a8208 */ /* 0x000fc40005800000 */
[----:B------:R-:W-:Y:S01]  /*3910*/  @!P0 ISETP.GE.AND P2, PT, R9, UR18, PT ;  /* 0x0000001209008c0c */ /* 0x000fe2000bf46270 */
[----:B------:R-:W-:-:S03]  /*3920*/  FFMA.FTZ R21, R20, R24, R21 ;  /* 0x0000001814157223 */ /* 0x000fc60000010015 */
[----:B------:R-:W-:Y:S01]  /*3930*/  @!P0 FSEL R27, R27, RZ, !P2 ;  /* 0x000000ff1b1b8208 */ /* 0x000fe20005000000 */
[----:B------:R-:W-:-:S04]  /*3940*/  FFMA.FTZ R22, R22, R26, R21 ;  /* 0x0000001a16167223 */ /* 0x000fc80000010015 */
[----:B------:R-:W-:-:S04]  /*3950*/  FFMA.FTZ R22, R23, R27, R22 ;  /* 0x0000001b17167223 */ /* 0x000fc80000010016 */
[----:B------:R-:W-:-:S07]  /*3960*/  FADD.FTZ R41, R41, R22 ;  /* 0x0000001629297221 */ /* 0x000fce0000010000 */
.L_x_26231:
[----:B------:R-:W-:Y:S05]  /*3970*/  BSYNC.RECONVERGENT B1 ;  /* 0x0000000000017941 */ /* 0x000fea0003800200 */
.L_x_26230:
[----:B------:R-:W-:Y:S01]  /*3980*/  IADD3 R6, P0, PT, R6, 0x10, RZ ;  /* 0x0000001006067810 */ /* 0x000fe20007f1e0ff */
[C---:B------:R-:W-:Y:S01]  /*3990*/  FFMA.FTZ R11, R23.reuse, R11, R10 ;  /* 0x0000000b170b7223 */ /* 0x040fe2000001000a */
[C---:B------:R-:W-:Y:S01]  /*39a0*/  FFMA.FTZ R14, R23.reuse, R15, R14 ;  /* 0x0000000f170e7223 */ /* 0x040fe2000001000e */
[----:B------:R-:W-:Y:S01]  /*39b0*/  FFMA.FTZ R19, R23, R19, R18 ;  /* 0x0000001317137223 */ /* 0x000fe20000010012 */
[----:B------:R-:W-:Y:S01]  /*39c0*/  FADD.FTZ R45, R8, R45 ;  /* 0x0000002d082d7221 */ /* 0x000fe20000010000 */
[----:B------:R-:W-:Y:S01]  /*39d0*/  FADD.FTZ R44, R11, R44 ;  /* 0x0000002c0b2c7221 */ /* 0x000fe20000010000 */
[----:B------:R-:W-:Y:S01]  /*39e0*/  FADD.FTZ R43, R14, R43 ;  /* 0x0000002b0e2b7221 */ /* 0x000fe20000010000 */
[----:B------:R-:W-:Y:S01]  /*39f0*/  IADD3 R2, PT, PT, R2, 0x4, RZ ;  /* 0x0000000402027810 */ /* 0x000fe20007ffe0ff */
[----:B------:R-:W-:Y:S01]  /*3a00*/  FADD.FTZ R42, R19, R42 ;  /* 0x0000002a132a7221 */ /* 0x000fe20000010000 */
[----:B------:R-:W-:Y:S01]  /*3a10*/  VIADD R0, R0, 0x4 ;  /* 0x0000000400007836 */ /* 0x000fe20000000000 */
[----:B------:R-:W-:Y:S01]  /*3a20*/  IADD3 R4, PT, PT, R4, 0x80, RZ ;  /* 0x0000008004047810 */ /* 0x000fe20007ffe0ff */
[----:B------:R-:W-:Y:S01]  /*3a30*/  IMAD.X R3, RZ, RZ, R3, P0 ;  /* 0x000000ffff037224 */ /* 0x000fe200000e0603 */
[----:B------:R-:W-:Y:S01]  /*3a40*/  IADD3 R5, PT, PT, R5, 0x20, RZ ;  /* 0x0000002005057810 */ /* 0x000fe20007ffe0ff */
[----:B------:R-:W-:Y:S06]  /*3a50*/  @!P1 BRA `(.L_x_26232) ;  /* 0xfffffff4003c9947 */ /* 0x000fec000383ffff */
.L_x_26229:
[----:B------:R-:W-:Y:S05]  /*3a60*/  BSYNC.RECONVERGENT B0 ;  /* 0x0000000000007941 */ /* 0x000fea0003800200 */
.L_x_26228:
[----:B------:R-:W0:Y:S01]  /*3a70*/  SHFL.BFLY PT, R3, R48, 0x1, 0x1f ;  /* 0x0c201f0030037f89 */ /* 0x000e2200000e0000 */
[C---:B--2---:R-:W-:Y:S01]  /*3a80*/  LOP3.LUT R10, R29.reuse, 0x3c0, RZ, 0xc0, !PT ;  /* 0x000003c01d0a7812 */ /* 0x044fe200078ec0ff */
[----:B------:R-:W-:Y:S01]  /*3a90*/  BSSY.RECONVERGENT B0, `(.L_x_26233) ;  /* 0x0000026000007945 */ /* 0x000fe20003800200 */
[----:B------:R-:W-:Y:S01]  /*3aa0*/  LOP3.LUT R20, R29, 0x1, RZ, 0xc0, !PT ;  /* 0x000000011d147812 */ /* 0x000fe200078ec0ff */
[----:B------:R-:W1:Y:S01]  /*3ab0*/  SHFL.BFLY PT, R4, R45, 0x1, 0x1f ;  /* 0x0c201f002d047f89 */ /* 0x000e6200000e0000 */
[----:B------:R-:W-:-:S03]  /*3ac0*/  ISETP.NE.AND P0, PT, R10, 0x40, PT ;  /* 0x000000400a00780c */ /* 0x000fc60003f05270 */
        /* <DEDUP_REMOVED lines=8> */
[----:B------:R-:W-:Y:S01]  /*3b50*/  SHF.R.U32.HI R4, RZ, 0x1, R49 ;  /* 0x00000001ff047819 */ /* 0x000fe20000011631 */
[----:B------:R-:W-:Y:S01]  /*3b60*/  BAR.SYNC.DEFER_BLOCKING 0x0 ;  /* 0x0000000000007b1d */ /* 0x000fe20000010000 */
[----:B--2---:R-:W-:Y:S01]  /*3b70*/  FADD.FTZ R2, R2, R47 ;  /* 0x0000002f02027221 */ /* 0x004fe20000010000 */
[----:B---3--:R-:W-:Y:S01]  /*3b80*/  FADD.FTZ R3, R5, R46 ;  /* 0x0000002e05037221 */ /* 0x008fe20000010000 */
[----:B----4-:R-:W-:Y:S01]  /*3b90*/  FADD.FTZ R9, R9, R44 ;  /* 0x0000002c09097221 */ /* 0x010fe20000010000 */
[----:B-----5:R-:W-:Y:S01]  /*3ba0*/  FADD.FTZ R15, R6, R43 ;  /* 0x0000002b060f7221 */ /* 0x020fe20000010000 */
[----:B------:R-:W-:Y:S01]  /*3bb0*/  FADD.FTZ R13, R13, R42 ;  /* 0x0000002a0d0d7221 */ /* 0x000fe20000010000 */
[----:B0-----:R-:W-:Y:S01]  /*3bc0*/  FADD.FTZ R17, R8, R41 ;  /* 0x0000002908117221 */ /* 0x001fe20000010000 */
        /* <DEDUP_REMOVED lines=18> */
.L_x_26234:
[----:B------:R-:W-:Y:S05]  /*3cf0*/  BSYNC.RECONVERGENT B0 ;  /* 0x0000000000007941 */ /* 0x000fea0003800200 */
.L_x_26233:
        /* <DEDUP_REMOVED lines=30> */
.L_x_26238:
[----:B------:R-:W-:Y:S05]  /*3ee0*/  BSYNC.RECONVERGENT B1 ;  /* 0x0000000000017941 */ /* 0x000fea0003800200 */
.L_x_26237:
[----:B0-2---:R-:W-:-:S07]  /*3ef0*/  @!P0 FADD.FTZ R17, R17, R16 ;  /* 0x0000001011118221 */ /* 0x005fce0000010000 */
.L_x_26236:
[----:B------:R-:W-:Y:S05]  /*3f00*/  BSYNC.RECONVERGENT B0 ;  /* 0x0000000000007941 */ /* 0x000fea0003800200 */
.L_x_26235:
        /* <DEDUP_REMOVED lines=9> */
[C---:B------:R-:W-:Y:S01]  /*3fa0*/  ISETP.NE.AND P1, PT, R20.reuse, RZ, PT ;  /* 0x000000ff1400720c */ /* 0x040fe20003f25270 */
        /* <DEDUP_REMOVED lines=12> */
.L_x_26240:
[----:B------:R-:W-:Y:S05]  /*4070*/  BSYNC.RECONVERGENT B0 ;  /* 0x0000000000007941 */ /* 0x000fea0003800200 */
.L_x_26239:
        /* <DEDUP_REMOVED lines=19> */
[----:B0-2---:R-:W0:Y:S04]  /*41b0*/  LDS R6, [R16+0xc0] ;  /* 0x0000c00010067984 */ /* 0x005e280000000800 */
[----:B------:R-:W2:Y:S04]  /*41c0*/  LDS R8, [R16+0x100] ;  /* 0x0001000010087984 */ /* 0x000ea80000000800 */
[----:B------:R-:W4:Y:S04]  /*41d0*/  LDS R10, [R16+0x140] ;  /* 0x00014000100a7984 */ /* 0x000f280000000800 */
[----:B------:R-:W4:Y:S01]  /*41e0*/  LDS R12, [R16+0x180] ;  /* 0x00018000100c7984 */ /* 0x000f220000000800 */
[----:B-----5:R-:W-:Y:S01]  /*41f0*/  FADD.FTZ R0, R0, R5 ;  /* 0x0000000500007221 */ /* 0x020fe20000010000 */
[----:B-1----:R-:W-:Y:S01]  /*4200*/  FADD.FTZ R2, R2, R7 ;  /* 0x0000000702027221 */ /* 0x002fe20000010000 */
[----:B---3--:R-:W-:Y:S01]  /*4210*/  FADD.FTZ R3, R3, R4 ;  /* 0x0000000403037221 */ /* 0x008fe20000010000 */
[----:B0-----:R-:W-:Y:S01]  /*4220*/  FADD.FTZ R11, R11, R6 ;  /* 0x000000060b0b7221 */ /* 0x001fe20000010000 */
[----:B--2---:R-:W-:Y:S01]  /*4230*/  FADD.FTZ R9, R9, R8 ;  /* 0x0000000809097221 */ /* 0x004fe20000010000 */
[----:B----4-:R-:W-:Y:S01]  /*4240*/  FADD.FTZ R15, R15, R10 ;  /* 0x0000000a0f0f7221 */ /* 0x010fe20000010000 */
[----:B------:R-:W-:-:S07]  /*4250*/  FADD.FTZ R13, R13, R12 ;  /* 0x0000000c0d0d7221 */ /* 0x000fce0000010000 */
.L_x_26244:
[----:B------:R-:W-:Y:S05]  /*4260*/  BSYNC.RECONVERGENT B1 ;  /* 0x0000000000017941 */ /* 0x000fea0003800200 */
.L_x_26243:
[----:B0-2-4-:R-:W-:-:S07]  /*4270*/  @!P0 FADD.FTZ R17, R17, R14 ;  /* 0x0000000e11118221 */ /* 0x015fce0000010000 */
.L_x_26242:
[----:B------:R-:W-:Y:S05]  /*4280*/  BSYNC.RECONVERGENT B0 ;  /* 0x0000000000007941 */ /* 0x000fea0003800200 */
.L_x_26241:
[----:B------:R-:W-:Y:S06]  /*4290*/  BAR.SYNC.DEFER_BLOCKING 0x0 ;  /* 0x0000000000007b1d */ /* 0x000fec0000010000 */
[----:B------:R-:W-:Y:S05]  /*42a0*/  @P1 EXIT ;  /* 0x000000000000194d */ /* 0x000fea0003800000 */
[----:B------:R-:W-:Y:S01]  /*42b0*/  UIMAD UR4, UR14, UR17, UR16 ;  /* 0x000000110e0472a4 */ /* 0x000fe2000f8e0210 */
[----:B------:R-:W-:Y:S01]  /*42c0*/  SHF.R.U32.HI R4, RZ, 0x1, R29 ;  /* 0x00000001ff047819 */ /* 0x000fe2000001161d */
[----:B------:R-:W4:Y:S01]  /*42d0*/  LDCU.64 UR6, c[0x0][0x390] ;  /* 0x00007200ff0677ac */ /* 0x000f220008000a00 */
[----:B------:R-:W-:Y:S01]  /*42e0*/  ISETP.NE.AND P2, PT, R20, RZ, PT ;  /* 0x000000ff1400720c */ /* 0x000fe20003f45270 */
[----:B------:R-:W-:Y:S02]  /*42f0*/  UIMAD UR5, UR15, 0x78, URZ ;  /* 0x000000780f0578a4 */ /* 0x000fe4000f8e02ff */
[----:B------:R-:W-:-:S04]  /*4300*/  UIMAD UR4, UR4, UR19, URZ ;  /* 0x00000013040472a4 */ /* 0x000fc8000f8e02ff */
[----:B------:R-:W-:Y:S01]  /*4310*/  UIMAD UR4, UR4, 0x78, URZ ;  /* 0x00000078040478a4 */ /* 0x000fe2000f8e02ff */
[----:B------:R-:W-:-:S05]  /*4320*/  IMAD.U32 R5, RZ, RZ, UR5 ;  /* 0x00000005ff057e24 */ /* 0x000fca000f8e00ff */
[----:B------:R-:W-:-:S04]  /*4330*/  IADD3 R5, P0, P1, R4, UR4, R5 ;  /* 0x0000000404057c10 */ /* 0x000fc8000f91e005 */
[----:B0-2---:R-:W-:Y:S02]  /*4340*/  IADD3.X R6, PT, PT, RZ, RZ, RZ, P0, P1 ;  /* 0x000000ffff067210 */ /* 0x005fe400007e24ff */
        /* <DEDUP_REMOVED lines=13> */
.L_x_26203:
        /* <DEDUP_REMOVED lines=8> */
.L_x_26246:
[----:B------:R-:W-:Y:S05]  /*44a0*/  BSYNC B1 ;  /* 0x0000000000017941 */ /* 0x000fea0003800000 */
.L_x_26245:
[----:B------:R-:W-:Y:S01]  /*44b0*/  MOV R37, R47 ;  /* 0x0000002f00257202 */ /* 0x000fe20000000f00 */
[----:B------:R-:W-:Y:S02]  /*44c0*/  IMAD.MOV.U32 R36, RZ, RZ, 0x1 ;  /* 0x00000001ff247424 */ /* 0x000fe400078e00ff */
[----:B------:R-:W-:Y:S02]  /*44d0*/  IMAD.MOV.U32 R45, RZ, RZ, -0x1 ;  /* 0xffffffffff2d7424 */ /* 0x000fe400078e00ff */
[----:B------:R-:W-:Y:S01]  /*44e0*/  FADD.FTZ R46, R52, R37 ;  /* 0x00000025342e7221 */ /* 0x000fe20000010000 */
[----:B------:R-:W-:-:S07]  /*44f0*/  HFMA2 R37, -RZ, RZ, 0, 1.847743988037109375e-06 ;  /* 0x0000001fff257431 */ /* 0x000fce00000001ff */
[----:B------:R-:W-:Y:S05]  /*4500*/  WARPSYNC.COLLECTIVE R45, `(.L_x_26247) ;  /* 0x000000002d087348 */ /* 0x000fea0003c00000 */
[----:B------:R0:W1:Y:S02]  /*4510*/  SHFL.BFLY P1, R47, R46, R36, R37 ;  /* 0x0c0000242e2f7389 */ /* 0x0000640000020025 */
[----:B01----:R-:W-:Y:S05]  /*4520*/  ENDCOLLECTIVE ;  /* 0x000000000000791b */ /* 0x003fea0003800000 */
.L_x_26247:
[----:B------:R-:W-:Y:S05]  /*4530*/  BRA `(.L_x_26248) ;  /* 0xffffffc800507947 */ /* 0x000fea000383ffff */
.L_x_26205:
[----:B------:R-:W-:Y:S01]  /*4540*/  HFMA2 R37, -RZ, RZ, 0, 1.847743988037109375e-06 ;  /* 0x0000001fff257431 */ /* 0x000fe200000001ff */
[----:B------:R-:W-:Y:S01]  /*4550*/  BSSY B0, `(.L_x_26249) ;  /* 0x0000007000007945 */ /* 0x000fe20003800000 */
[----:B0-----:R-:W-:Y:S01]  /*4560*/  MOV R46, R39 ;  /* 0x00000027002e7202 */ /* 0x001fe20000000f00 */
[----:B------:R-:W-:Y:S02]  /*4570*/  IMAD.MOV.U32 R36, RZ, RZ, 0x10 ;  /* 0x00000010ff247424 */ /* 0x000fe400078e00ff */
[----:B------:R-:W-:-:S07]  /*4580*/  IMAD.MOV.U32 R45, RZ, RZ, -0x1 ;  /* 0xffffffffff2d7424 */ /* 0x000fce00078e00ff */
[----:B-1----:R-:W-:Y:S05]  /*4590*/  WARPSYNC.COLLECTIVE R45, `(.L_x_26250) ;  /* 0x000000002d087348 */ /* 0x002fea0003c00000 */
[----:B------:R0:W2:Y:S02]  /*45a0*/  SHFL.BFLY P1, R47, R46, R36, R37 ;  /* 0x0c0000242e2f7389 */ /* 0x0000a40000020025 */
[----:B012---:R-:W-:Y:S05]  /*45b0*/  ENDCOLLECTIVE ;  /* 0x000000000000791b */ /* 0x007fea0003800000 */
.L_x_26250:
[----:B------:R-:W-:Y:S05]  /*45c0*/  BSYNC B0 ;  /* 0x0000000000007941 */ /* 0x000fea0003800000 */
.L_x_26249:
        /* <DEDUP_REMOVED lines=9> */
.L_x_26251:
[----:B------:R-:W-:Y:S02]  /*4660*/  IMAD.MOV.U32 R36, RZ, RZ, 0x4 ;  /* 0x00000004ff247424 */ /* 0x000fe400078e00ff */
[----:B------:R-:W-:-:S05]  /*4670*/  IMAD.MOV.U32 R5, RZ, RZ, R47 ;  /* 0x000000ffff057224 */ /* 0x000fca00078e002f */
[----:B------:R-:W-:-:S04]  /*4680*/  FMNMX.FTZ R5, R0, R5, !PT ;  /* 0x0000000500057209 */ /* 0x000fc80007810000 */
[----:B------:R-:W-:-:S07]  /*4690*/  MOV R46, R5 ;  /* 0x00000005002e7202 */ /* 0x000fce0000000f00 */
[----:B------:R-:W-:Y:S05]  /*46a0*/  WARPSYNC.COLLECTIVE R45, `(.L_x_26252) ;  /* 0x000000002d087348 */ /* 0x000fea0003c00000 */
[----:B------:R0:W1:Y:S02]  /*46b0*/  SHFL.BFLY P1, R47, R46, R36, R37 ;  /* 0x0c0000242e2f7389 */ /* 0x0000640000020025 */
[----:B01----:R-:W-:Y:S05]  /*46c0*/  ENDCOLLECTIVE ;  /* 0x000000000000791b */ /* 0x003fea0003800000 */
.L_x_26252:
[----:B------:R-:W-:Y:S01]  /*46d0*/  MOV R4, R47 ;  /* 0x0000002f00047202 */ /* 0x000fe20000000f00 */
[----:B------:R-:W-:Y:S06]  /*46e0*/  BRA `(.L_x_26253) ;  /* 0xffffffc800847947 */ /* 0x000fec000383ffff */
.L_x_26254:
        /* <DEDUP_REMOVED lines=9> */
.L_x_27646:


//--------------------- .text._ZN4vllm25paged_attention_v2_kernelIffLi112ELi8ELi128ELNS_18Fp8KVCacheDataTypeE0ELb0ELi512EEEvPfS2_PT_PKS3_PKT0_S9_ifPKiSB_iPKfiiiSD_SD_iiiii --------------------------
	.section	.text._ZN4vllm25paged_attention_v2_kernelIffLi112ELi8ELi128ELNS_18Fp8KVCacheDataTypeE0ELb0ELi512EEEvPfS2_PT_PKS3_PKT0_S9_ifPKiSB_iPKfiiiSD_SD_iiiii,"ax",@progbits
	.align	128
        .global         _ZN4vllm25paged_attention_v2_kernelIffLi112ELi8ELi128ELNS_18Fp8KVCacheDataTypeE0ELb0ELi512EEEvPfS2_PT_PKS3_PKT0_S9_ifPKiSB_iPKfiiiSD_SD_iiiii
        .type           _ZN4vllm25paged_attention_v2_kernelIffLi112ELi8ELi128ELNS_18Fp8KVCacheDataTypeE0ELb0ELi512EEEvPfS2_PT_PKS3_PKT0_S9_ifPKiSB_iPKfiiiSD_SD_iiiii,@function
        .size           _ZN4vllm25paged_attention_v2_kernelIffLi112ELi8ELi128ELNS_18Fp8KVCacheDataTypeE0ELb0ELi512EEEvPfS2_PT_PKS3_PKT0_S9_ifPKiSB_iPKfiiiSD_SD_iiiii,(.L_x_27647 - _ZN4vllm25paged_attention_v2_kernelIffLi112ELi8ELi128ELNS_18Fp8KVCacheDataTypeE0ELb0ELi512EEEvPfS2_PT_PKS3_PKT0_S9_ifPKiSB_iPKfiiiSD_SD_iiiii)
        .other          _ZN4vllm25paged_attention_v2_kernelIffLi112ELi8ELi128ELNS_18Fp8KVCacheDataTypeE0ELb0ELi512EEEvPfS2_PT_PKS3_PKT0_S9_ifPKiSB_iPKfiiiSD_SD_iiiii,@"STO_CUDA_ENTRY STV_DEFAULT"
_ZN4vllm25paged_attention_v2_kernelIffLi112ELi8ELi128ELNS_18Fp8KVCacheDataTypeE0ELb0ELi512EEEvPfS2_PT_PKS3_PKT0_S9_ifPKiSB_iPKfiiiSD_SD_iiiii:
.text._ZN4vllm25paged_attention_v2_kernelIffLi112ELi8ELi128ELNS_18Fp8KVCacheDataTypeE0ELb0ELi512EEEvPfS2_PT_PKS3_PKT0_S9_ifPKiSB_iPKfiiiSD_SD_iiiii:
        /* <DEDUP_REMOVED lines=46> */
[----:B------:R-:W-:Y:S01]  /*02e0*/  MOV R6, UR4 ;  /* 0x0000000400067c02 */ /* 0x000fe20008000f00 */
[----:B------:R-:W-:-:S07]  /*02f0*/  IMAD.U32 R7, RZ, RZ, UR5 ;  /* 0x00000005ff077e24 */ /* 0x000fce000f8e00ff */
        /* <DEDUP_REMOVED lines=10> */
[----:B--2---:R-:W-:-:S02]  /*03a0*/  IABS R6, UR18 ;  /* 0x0000001200067c13 */ /* 0x004fc40008000000 */
[----:B------:R-:W-:Y:S01]  /*03b0*/  LEA R38, R38, R35, 0x6 ;  /* 0x0000002326267211 */ /* 0x000fe200078e30ff */
[----:B------:R-:W-:Y:S01]  /*03c0*/  USEL UR4, UR4, UR5, UP0 ;  /* 0x0000000504047287 */ /* 0x000fe20008000000 */
[----:B0-----:R-:W-:-:S04]  /*03d0*/  IADD3 R4, PT, PT, R3, 0xffffffe, RZ ;  /* 0x0ffffffe03047810 */ /* 0x001fc80007ffe0ff */
        /* <DEDUP_REMOVED lines=16> */
[----:B------:R-:W-:-:S05]  /*04e0*/  @P1 IADD3 R5, PT, PT, R5, 0x1, RZ ;  /* 0x0000000105051810 */ /* 0x000fca0007ffe0ff */
        /* <DEDUP_REMOVED lines=26> */
[----:B------:R-:W-:-:S13]  /*0690*/  ISETP.GE.U32.AND P1, PT, R4, R7, PT ;  /* 0x000000070400720c */ /* 0x000fda0003f26070 */
        /* <DEDUP_REMOVED lines=10> */
[----:B------:R-:W-:Y:S01]  /*0740*/  SHF.L.U32 R34, R36, 0x2, RZ ;  /* 0x0000000224227819 */ /* 0x000fe200000006ff */
[----:B------:R-:W-:Y:S01]  /*0750*/  IMAD.WIDE.U32 R32, R38, 0x4, RZ ;  /* 0x0000000426207825 */ /* 0x000fe200078e00ff */
[----:B------:R-:W1:Y:S01]  /*0760*/  LDCU UR5, c[0x0][0x3e0] ;  /* 0x00007c00ff0577ac */ /* 0x000e620008000800 */
[----:B------:R-:W-:Y:S01]  /*0770*/  LOP3.LUT R36, R36, 0x7, RZ, 0xc0, !PT ;  /* 0x0000000724247812 */ /* 0x000fe200078ec0ff */
[----:B------:R-:W2:Y:S01]  /*0780*/  LDS.128 R28, [R37] ;  /* 0x00000000251c7984 */ /* 0x000ea20000000c00 */
[----:B------:R-:W-:Y:S01]  /*0790*/  LOP3.LUT R34, R34, 0x1c, RZ, 0xc0, !PT ;  /* 0x0000001c22227812 */ /* 0x000fe200078ec0ff */
[----:B------:R-:W3:Y:S01]  /*07a0*/  LDCU.64 UR8, c[0x0][0x3b8] ;  /* 0x00007700ff0877ac */ /* 0x000ee20008000a00 */
[C---:B------:R-:W-:Y:S01]  /*07b0*/  LEA R39, R35.reuse, UR6, 0x3 ;  /* 0x0000000623277c11 */ /* 0x040fe2000f8e18ff */
[----:B------:R-:W4:Y:S01]  /*07c0*/  LDS.128 R24, [R37+0x10] ;  /* 0x0000100025187984 */ /* 0x000f220000000c00 */
[----:B------:R-:W-:Y:S01]  /*07d0*/  LOP3.LUT R2, R2, 0x1f, RZ, 0xc0, !PT ;  /* 0x0000001f02027812 */ /* 0x000fe200078ec0ff */
[----:B------:R-:W-:Y:S01]  /*07e0*/  IMAD R34, R35, 0x20, R34 ;  /* 0x0000002023227824 */ /* 0x000fe200078e0222 */
[----:B------:R-:W-:Y:S01]  /*07f0*/  LEA R3, R3, R40, 0x18 ;  /* 0x0000002803037211 */ /* 0x000fe200078ec0ff */
[----:B------:R-:W2:Y:S01]  /*0800*/  LDS.128 R20, [R37+0x20] ;  /* 0x0000200025147984 */ /* 0x000ea20000000c00 */
[----:B------:R-:W-:-:S02]  /*0810*/  IADD3 R40, PT, PT, R36, R39, RZ ;  /* 0x0000002724287210 */ /* 0x000fc40007ffe0ff */
[----:B------:R-:W-:Y:S01]  /*0820*/  IADD3 R35, PT, PT, R34, R3, RZ ;  /* 0x0000000322237210 */ /* 0x000fe20007ffe0ff */
[----:B0-----:R-:W-:Y:S01]  /*0830*/  UIMAD UR4, UR15, UR4, URZ ;  /* 0x000000040f0472a4 */ /* 0x001fe2000f8e02ff */
[----:B------:R-:W0:Y:S01]  /*0840*/  LDS.128 R16, [R37+0x30] ;  /* 0x0000300025107984 */ /* 0x000e220000000c00 */
[----:B------:R-:W-:Y:S01]  /*0850*/  IADD3 R39, PT, PT, R40, -UR14, RZ ;  /* 0x8000000e28277c10 */ /* 0x000fe2000fffe0ff */
[----:B------:R-:W-:Y:S01]  /*0860*/  IMAD.MOV.U32 R34, RZ, RZ, -0x800001 ;  /* 0xff7fffffff227424 */ /* 0x000fe200078e00ff */
[----:B-----5:R-:W-:Y:S01]  /*0870*/  FSETP.NEU.FTZ.AND P0, PT, R0, RZ, PT ;  /* 0x000000ff0000720b */ /* 0x020fe20003f1d000 */
[----:B------:R-:W0:Y:S01]  /*0880*/  LDS.128 R12, [R37+0x40] ;  /* 0x00004000250c7984 */ /* 0x000e220000000c00 */
[----:B------:R-:W-:Y:S02]  /*0890*/  IMAD.U32 R41, RZ, RZ, UR4 ;  /* 0x00000004ff297e24 */ /* 0x000fe4000f8e00ff */
[----:B------:R-:W-:Y:S01]  /*08a0*/  VIADD R40, R40, 0x1 ;  /* 0x0000000128287836 */ /* 0x000fe20000000000 */
[----:B------:R-:W0:Y:S01]  /*08b0*/  LDS.128 R8, [R37+0x50] ;  /* 0x0000500025087984 */ /* 0x000e220000000c00 */
[----:B------:R-:W-:-:S03]  /*08c0*/  IMAD.WIDE R32, R41, 0x4, R32 ;  /* 0x0000000429207825 */ /* 0x000fc600078e0220 */
[----:B------:R3:W0:Y:S01]  /*08d0*/  LDS.128 R4, [R37+0x60] ;  /* 0x0000600025047984 */ /* 0x0006220000000c00 */
[----:B-1----:R-:W-:Y:S01]  /*08e0*/  IMAD R41, R42, UR5, RZ ;  /* 0x000000052a297c24 */ /* 0x002fe2000f8e02ff */
[----:B---3--:R-:W-:-:S04]  /*08f0*/  IADD3 R36, P1, PT, R32, UR8, RZ ;  /* 0x0000000820247c10 */ /* 0x008fc8000ff3e0ff */
[----:B------:R-:W-:Y:S02]  /*0900*/  IADD3 R2, P2, PT, R2, R41, RZ ;  /* 0x0000002902027210 */ /* 0x000fe40007f5e0ff */
[----:B------:R-:W-:Y:S02]  /*0910*/  IADD3.X R37, PT, PT, R33, UR9, RZ, P1, !PT ;  /* 0x0000000921257c10 */ /* 0x000fe40008ffe4ff */
[----:B------:R-:W-:-:S09]  /*0920*/  LEA.HI.X.SX32 R3, R41, RZ, 0x1, P2 ;  /* 0x000000ff29037211 */ /* 0x000fd200010f0eff */
.L_x_26258:
[----:B0-----:R-:W3:Y:S02]  /*0930*/  LDG.E.CONSTANT R45, desc[UR12][R36.64] ;  /* 0x0000000c242d7981 */ /* 0x001ee4000c1e9900 */
        /* <DEDUP_REMOVED lines=15> */
[----:B-----5:R-:W-:-:S03]  /*0a30*/  FFMA.FTZ R49, R47, R30, R50 ;  /* 0x0000001e2f317223 */ /* 0x020fc60000010032 */
[----:B------:R-:W5:Y:S04]  /*0a40*/  LDG.E.CONSTANT R47, desc[UR12][R32.64+0x400] ;  /* 0x0004000c202f7981 */ /* 0x000f68000c1e9900 */
[----:B------:R-:W3:Y:S01]  /*0a50*/  LDG.E.CONSTANT R50, desc[UR12][R32.64+0x480] ;  /* 0x0004800c20327981 */ /* 0x000ee2000c1e9900 */
[----:B----4-:R-:W-:-:S04]  /*0a60*/  FFMA.FTZ R49, R46, R31, R49 ;  /* 0x0000001f2e317223 */ /* 0x010fc80000010031 */
[----:B------:R-:W-:-:S04]  /*0a70*/  FFMA.FTZ R45, R24, R45, R49 ;  /* 0x0000002d182d7223 */ /* 0x000fc80000010031 */
[----:B------:R-:W-:Y:S02]  /*0a80*/  FFMA.FTZ R46, R44, R25, R45 ;  /* 0x000000192c2e7223 */ /* 0x000fe4000001002d */
[----:B------:R-:W4:Y:S02]  /*0a90*/  LDG.E.CONSTANT R44, desc[UR12][R32.64+0x580] ;  /* 0x0005800c202c7981 */ /* 0x000f24000c1e9900 */
[----:B------:R-:W-:Y:S02]  /*0aa0*/  FFMA.FTZ R45, R43, R26, R46 ;  /* 0x0000001a2b2d7223 */ /* 0x000fe4000001002e */
[----:B------:R-:W0:Y:S04]  /*0ab0*/  LDG.E.CONSTANT R43, desc[UR12][R32.64+0x600] ;  /* 0x0006000c202b7981 */ /* 0x000e28000c1e9900 */
[----:B------:R-:W4:Y:S01]  /*0ac0*/  LDG.E.CONSTANT R46, desc[UR12][R32.64+0x680] ;  /* 0x0006800c202e7981 */ /* 0x000f22000c1e9900 */
[----:B--2---:R-:W-:-:S03]  /*0ad0*/  FFMA.FTZ R45, R48, R27, R45 ;  /* 0x0000001b302d7223 */ /* 0x004fc6000001002d */
[----:B------:R-:W2:Y:S01]  /*0ae0*/  LDG.E.CONSTANT R48, desc[UR12][R32.64+0x780] ;  /* 0x0007800c20307981 */ /* 0x000ea2000c1e9900 */
[----:B-----5:R-:W-:-:S03]  /*0af0*/  FFMA.FTZ R47, R20, R47, R45 ;  /* 0x0000002f142f7223 */ /* 0x020fc6000001002d */
[----:B------:R-:W5:Y:S01]  /*0b00*/  LDG.E.CONSTANT R45, desc[UR12][R32.64+0x700] ;  /* 0x0007000c202d7981 */ /* 0x000f62000c1e9900 */
[----:B---3--:R-:W-:-:S03]  /*0b10*/  FFMA.FTZ R50, R50, R21, R47 ;  /* 0x0000001532327223 */ /* 0x008fc6000001002f */
[----:B------:R-:W3:Y:S01]  /*0b20*/  LDG.E.CONSTANT R47, desc[UR12][R32.64+0x800] ;  /* 0x0008000c202f7981 */ /* 0x000ee2000c1e9900 */
[----:B------:R-:W-:-:S03]  /*0b30*/  FFMA.FTZ R49, R41, R22, R50 ;  /* 0x0000001629317223 */ /* 0x000fc60000010032 */
[----:B------:R-:W3:Y:S04]  /*0b40*/  LDG.E.CONSTANT R50, desc[UR12][R32.64+0x880] ;  /* 0x0008800c20327981 */ /* 0x000ee8000c1e9900 */
[----:B------:R-:W3:Y:S01]  /*0b50*/  LDG.E.CONSTANT R41, desc[UR12][R32.64+0x900] ;  /* 0x0009000c20297981 */ /* 0x000ee2000c1e9900 */
[----:B----4-:R-:W-:-:S03]  /*0b60*/  FFMA.FTZ R49, R44, R23, R49 ;  /* 0x000000172c317223 */ /* 0x010fc60000010031 */
[----:B------:R-:W4:Y:S01]  /*0b70*/  LDG.E.CONSTANT R44, desc[UR12][R32.64+0x980] ;  /* 0x0009800c202c7981 */ /* 0x000f22000c1e9900 */
[----:B0-----:R-:W-:-:S04]  /*0b80*/  FFMA.FTZ R43, R16, R43, R49 ;  /* 0x0000002b102b7223 */ /* 0x001fc80000010031 */
[----:B------:R-:W-:Y:S02]  /*0b90*/  FFMA.FTZ R46, R46, R17, R43 ;  /* 0x000000112e2e7223 */ /* 0x000fe4000001002b */
[----:B------:R-:W4:Y:S02]  /*0ba0*/  LDG.E.CONSTANT R43, desc[UR12][R32.64+0xa00] ;  /* 0x000a000c202b7981 */ /* 0x000f24000c1e9900 */
[----:B-----5:R-:W-:Y:S02]  /*0bb0*/  FFMA.FTZ R45, R45, R18, R46 ;  /* 0x000000122d2d7223 */ /* 0x020fe4000001002e */
[----:B------:R-:W5:Y:S02]  /*0bc0*/  LDG.E.CONSTANT R46, desc[UR12][R32.64+0xa80] ;  /* 0x000a800c202e7981 */ /* 0x000f64000c1e9900 */
[----:B--2---:R-:W-:Y:S02]  /*0bd0*/  FFMA.FTZ R45, R48, R19, R45 ;  /* 0x00000013302d7223 */ /* 0x004fe4000001002d */
[----:B------:R-:W2:Y:S02]  /*0be0*/  LDG.E.CONSTANT R48, desc[UR12][R32.64+0xb80] ;  /* 0x000b800c20307981 */ /* 0x000ea4000c1e9900 */
[----:B---3--:R-:W-:-:S02]  /*0bf0*/  FFMA.FTZ R47, R12, R47, R45 ;  /* 0x0000002f0c2f7223 */ /* 0x008fc4000001002d */
[----:B------:R-:W3:Y:S02]  /*0c00*/  LDG.E.CONSTANT R45, desc[UR12][R32.64+0xb00] ;  /* 0x000b000c202d7981 */ /* 0x000ee4000c1e9900 */
[----:B------:R-:W-:Y:S02]  /*0c10*/  FFMA.FTZ R50, R50, R13, R47 ;  /* 0x0000000d32327223 */ /* 0x000fe4000001002f */
[----:B------:R-:W2:Y:S02]  /*0c20*/  LDG.E.CONSTANT R47, desc[UR12][R32.64+0xc00] ;  /* 0x000c000c202f7981 */ /* 0x000ea4000c1e9900 */
[----:B------:R-:W-:Y:S02]  /*0c30*/  FFMA.FTZ R49, R41, R14, R50 ;  /* 0x0000000e29317223 */ /* 0x000fe40000010032 */
[----:B------:R-:W2:Y:S04]  /*0c40*/  LDG.E.CONSTANT R41, desc[UR12][R32.64+0xd00] ;  /* 0x000d000c20297981 */ /* 0x000ea8000c1e9900 */
[----:B------:R0:W2:Y:S01]  /*0c50*/  LDG.E.CONSTANT R50, desc[UR12][R32.64+0xd80] ;  /* 0x000d800c20327981 */ /* 0x0000a2000c1e9900 */
[----:B----4-:R-:W-:-:S02]  /*0c60*/  FFMA.FTZ R49, R44, R15, R49 ;  /* 0x0000000f2c317223 */ /* 0x010fc40000010031 */
[----:B------:R-:W1:Y:S02]  /*0c70*/  S2R R44, SR_TID.X ;  /* 0x00000000002c7919 */ /* 0x000e640000002100 */
[----:B------:R-:W-:Y:S01]  /*0c80*/  FFMA.FTZ R43, R8, R43, R49 ;  /* 0x0000002b082b7223 */ /* 0x000fe20000010031 */
[----:B------:R-:W-:-:S04]  /*0c90*/  UIADD3 UR4, UPT, UPT, UR14, 0x7, URZ ;  /* 0x000000070e047890 */ /* 0x000fc8000fffe0ff */
[----:B------:R-:W-:Y:S02]  /*0ca0*/  USHF.R.U32.HI UR4, URZ, 0x3, UR4 ;  /* 0x00000003ff047899 */ /* 0x000fe40008011604 */
[----:B------:R-:W-:-:S04]  /*0cb0*/  ULEA UR5, UR16, 0x40, 0x6 ;  /* 0x0000004010057891 */ /* 0x000fc8000f8e30ff */
[----:B0-----:R-:W-:Y:S01]  /*0cc0*/  MOV R33, UR4 ;  /* 0x0000000400217c02 */ /* 0x001fe20008000f00 */
[----:B------:R-:W-:-:S03]  /*0cd0*/  UMOV UR4, 0xffffffff ;  /* 0xffffffff00047882 */ /* 0x000fc60000000000 */
[----:B------:R-:W-:Y:S02]  /*0ce0*/  VIMNMX.U32 R33, PT, PT, R33, UR5, PT ;  /* 0x0000000521217c48 */ /* 0x000fe4000bfe0000 */
[----:B-1----:R-:W-:Y:S01]  /*0cf0*/  LOP3.LUT R44, R44, 0x3, RZ, 0xc0, !PT ;  /* 0x000000032c2c7812 */ /* 0x002fe200078ec0ff */
[----:B-----5:R-:W-:-:S04]  /*0d00*/  FFMA.FTZ R46, R46, R9, R43 ;  /* 0x000000092e2e7223 */ /* 0x020fc8000001002b */
[----:B---3--:R-:W-:-:S04]  /*0d10*/  FFMA.FTZ R45, R45, R10, R46 ;  /* 0x0000000a2d2d7223 */ /* 0x008fc8000001002e */
[----:B--2---:R-:W-:-:S04]  /*0d20*/  FFMA.FTZ R45, R48, R11, R45 ;  /* 0x0000000b302d7223 */ /* 0x004fc8000001002d */
        /* <DEDUP_REMOVED lines=8> */
.L_x_26292:
[----:B------:R-:W-:Y:S01]  /*0db0*/  VIADD R32, R39, 0x1 ;  /* 0x0000000127207836 */ /* 0x000fe20000000000 */
[----:B------:R-:W-:Y:S01]  /*0dc0*/  ISETP.NE.AND P3, PT, R44, RZ, PT ;  /* 0x000000ff2c00720c */ /* 0x000fe20003f65270 */
        /* <DEDUP_REMOVED lines=8> */
[C---:B------:R-:W-:Y:S02]  /*0e50*/  ISETP.GE.OR P4, PT, R43.reuse, UR14, P3 ;  /* 0x0000000e2b007c0c */ /* 0x040fe40009f86670 */
[----:B------:R-:W-:Y:S01]  /*0e60*/  @!P3 ISETP.GE.AND P1, PT, R43, UR14, PT ;  /* 0x0000000e2b00bc0c */ /* 0x000fe2000bf26270 */
[----:B------:R-:W-:Y:S01]  /*0e70*/  FFMA.FTZ R41, R46, UR19, R41 ;  /* 0x000000132e297c23 */ /* 0x000fe20008010029 */
[----:B------:R-:W-:-:S04]  /*0e80*/  IADD3 R40, PT, PT, R40, 0x20, RZ ;  /* 0x0000002028287810 */ /* 0x000fc80007ffe0ff */
[----:B------:R-:W-:Y:S02]  /*0e90*/  @!P3 FSEL R32, R41, RZ, !P1 ;  /* 0x000000ff2920b208 */ /* 0x000fe40004800000 */
[----:B------:R-:W-:-:S03]  /*0ea0*/  IADD3 R36, P1, PT, R36, 0x10, RZ ;  /* 0x0000001024247810 */ /* 0x000fc60007f3e0ff */
[----:B------:R1:W-:Y:S01]  /*0eb0*/  @!P3 STS [R35], R32 ;  /* 0x000000202300b388 */ /* 0x0003e20000000800 */
[----:B------:R-:W-:Y:S01]  /*0ec0*/  @!P4 FMNMX.FTZ R34, R34, R41, !PT ;  /* 0x000000292222c209 */ /* 0x000fe20007810000 */
[----:B------:R-:W-:Y:S02]  /*0ed0*/  IMAD.X R37, RZ, RZ, R37, P1 ;  /* 0x000000ffff257224 */ /* 0x000fe400008e0625 */
[----:B-1----:R-:W-:Y:S01]  /*0ee0*/  VIADD R35, R35, 0x80 ;  /* 0x0000008023237836 */ /* 0x002fe20000000000 */
[----:B------:R-:W-:Y:S06]  /*0ef0*/  @!P2 BRA `(.L_x_26258) ;  /* 0xfffffff8008ca947 */ /* 0x000fec000383ffff */
.L_x_26256:
[----:B------:R-:W-:Y:S05]  /*0f00*/  BSYNC B0 ;  /* 0x0000000000007941 */ /* 0x000fea0003800000 */
.L_x_26255:
[----:B------:R-:W-:Y:S01]  /*0f10*/  UIADD3 UR4, UPT, UPT, UR14, 0x7, URZ ;  /* 0x000000070e047890 */ /* 0x000fe2000fffe0ff */
[----:B-----5:R-:W1:Y:S01]  /*0f20*/  S2R R0, SR_TID.X ;  /* 0x0000000000007919 */ /* 0x020e620000002100 */
        /* <DEDUP_REMOVED lines=16> */
[----:B------:R2:W3:Y:S02]  /*1030*/  SHFL.BFLY PT, R12, R5, 0x4, 0x1f ;  /* 0x0c801f00050c7f89 */ /* 0x0004e400000e0000 */
.L_x_26297:
        /* <DEDUP_REMOVED lines=17> */
[----:B------:R-:W2:Y:S04]  /*1150*/  @!P1 LDS R14, [R11] ;  /* 0x000000000b0e9984 */ /* 0x000ea80000000800 */
[----:B--2---:R-:W1:Y:S02]  /*1160*/  SHFL.BFLY PT, R5, R14, 0x2, 0x1f ;  /* 0x0c401f000e057f89 */ /* 0x004e6400000e0000 */
        /* <DEDUP_REMOVED lines=24> */
.L_x_26264:
        /* <DEDUP_REMOVED lines=11> */
.L_x_26263:
[----:B------:R-:W-:Y:S05]  /*13a0*/  BSYNC.RECONVERGENT B1 ;  /* 0x0000000000017941 */ /* 0x000fea0003800200 */
.L_x_26262:
        /* <DEDUP_REMOVED lines=12> */
.L_x_26267:
        /* <DEDUP_REMOVED lines=24> */
[----:B------:R-:W0:Y:S01]  /*15f0*/  MUFU.EX2 R23, R23 ;  /* 0x0000001700177308 */ /* 0x000e220000000800 */
[----:B-----5:R-:W-:Y:S01]  /*1600*/  FADD.FTZ R34, -R5, R34 ;  /* 0x0000002205227221 */ /* 0x020fe20000010100 */
[----:B------:R-:W-:Y:S01]  /*1610*/  FMUL.FTZ R19, R19, 1.4426950216293334961 ;  /* 0x3fb8aa3b13137820 */ /* 0x000fe20000410000 */
[----:B------:R-:W5:Y:S01]  /*1620*/  LDS R26, [R14+0x1800] ;  /* 0x001800000e1a7984 */ /* 0x000f620000000800 */
[----:B------:R-:W1:Y:S01]  /*1630*/  MUFU.EX2 R17, R17 ;  /* 0x0000001100117308 */ /* 0x000e620000000800 */
[C---:B0-----:R-:W-:Y:S01]  /*1640*/  FADD.FTZ R36, -R5.reuse, R36 ;  /* 0x0000002405247221 */ /* 0x041fe20000010100 */
        /* <DEDUP_REMOVED lines=9> */
[----:B------:R-:W-:Y:S01]  /*16e0*/  FADD.FTZ R12, R12, R23 ;  /* 0x000000170c0c7221 */ /* 0x000fe20000010000 */
[----:B------:R-:W2:Y:S01]  /*16f0*/  MUFU.EX2 R27, R27 ;  /* 0x0000001b001b7308 */ /* 0x000ea20000000800 */
[----:B------:R-:W-:Y:S01]  /*1700*/  FMUL.FTZ R31, R40, 1.4426950216293334961 ;  /* 0x3fb8aa3b281f7820 */ /* 0x000fe20000410000 */
[C---:B------:R-:W-:Y:S01]  /*1710*/  FADD.FTZ R32, -R5.reuse, R32 ;  /* 0x0000002005207221 */ /* 0x040fe20000010100 */
[----:B-1----:R-:W-:Y:S01]  /*1720*/  FADD.FTZ R12, R12, R17 ;  /* 0x000000110c0c7221 */ /* 0x002fe20000010000 */
[----:B------:R-:W1:Y:S01]  /*1730*/  MUFU.EX2 R29, R29 ;  /* 0x0000001d001d7308 */ /* 0x000e620000000800 */
        /* <DEDUP_REMOVED lines=10> */
[----:B------:R-:W-:Y:S01]  /*17e0*/  FADD.FTZ R12, R12, R27 ;  /* 0x0000001b0c0c7221 */ /* 0x000fe20000010000 */
[C---:B------:R-:W-:Y:S01]  /*17f0*/  FADD.FTZ R22, -R5.reuse, R22 ;  /* 0x0000001605167221 */ /* 0x040fe20000010100 */
[----:B------:R-:W0:Y:S01]  /*1800*/  MUFU.EX2 R35, R30 ;  /* 0x0000001e00237308 */ /* 0x000e220000000800 */
[----:B------:R2:W-:Y:S01]  /*1810*/  STS [R14+-0x200], R23 ;  /* 0xfffe00170e007388 */ /* 0x0005e20000000800 */
[----:B-1----:R-:W-:Y:S01]  /*1820*/  FADD.FTZ R12, R12, R29 ;  /* 0x0000001d0c0c7221 */ /* 0x002fe20000010000 */
[C---:B---3--:R-:W-:Y:S01]  /*1830*/  FADD.FTZ R18, -R5.reuse, R18 ;  /* 0x0000001205127221 */ /* 0x048fe20000010100 */
[----:B------:R-:W-:Y:S01]  /*1840*/  FMUL.FTZ R22, R22, 1.4426950216293334961 ;  /* 0x3fb8aa3b16167820 */ /* 0x000fe20000410000 */
[----:B------:R-:W-:Y:S01]  /*1850*/  STS [R14], R17 ;  /* 0x000000110e007388 */ /* 0x000fe20000000800 */
[----:B----4-:R-:W1:Y:S01]  /*1860*/  MUFU.EX2 R21, R24 ;  /* 0x0000001800157308 */ /* 0x010e620000000800 */
[----:B------:R-:W-:Y:S01]  /*1870*/  FADD.FTZ R12, R12, R31 ;  /* 0x0000001f0c0c7221 */ /* 0x000fe20000010000 */
[C---:B------:R-:W-:Y:S01]  /*1880*/  FADD.FTZ R20, -R5.reuse, R20 ;  /* 0x0000001405147221 */ /* 0x040fe20000010100 */
[----:B------:R-:W-:Y:S01]  /*1890*/  FMUL.FTZ R18, R18, 1.4426950216293334961 ;  /* 0x3fb8aa3b12127820 */ /* 0x000fe20000410000 */
[C---:B-----5:R-:W-:Y:S01]  /*18a0*/  FADD.FTZ R26, -R5.reuse, R26 ;  /* 0x0000001a051a7221 */ /* 0x060fe20000010100 */
[----:B--2---:R-:W2:Y:S01]  /*18b0*/  MUFU.EX2 R23, R22 ;  /* 0x0000001600177308 */ /* 0x004ea20000000800 */
[----:B------:R-:W-:Y:S01]  /*18c0*/  FADD.FTZ R12, R12, R33 ;  /* 0x000000210c0c7221 */ /* 0x000fe20000010000 */
[----:B------:R-:W-:Y:S01]  /*18d0*/  FMUL.FTZ R20, R20, 1.4426950216293334961 ;  /* 0x3fb8aa3b14147820 */ /* 0x000fe20000410000 */
[----:B0-----:R-:W-:Y:S01]  /*18e0*/  FADD.FTZ R28, -R5, R28 ;  /* 0x0000001c051c7221 */ /* 0x001fe20000010100 */
[----:B------:R-:W0:Y:S01]  /*18f0*/  MUFU.EX2 R37, R18 ;  /* 0x0000001200257308 */ /* 0x000e220000000800 */
[----:B------:R-:W-:Y:S01]  /*1900*/  FADD.FTZ R12, R12, R35 ;  /* 0x000000230c0c7221 */ /* 0x000fe20000010000 */
[----:B------:R-:W-:Y:S01]  /*1910*/  FMUL.FTZ R26, R26, 1.4426950216293334961 ;  /* 0x3fb8aa3b1a1a7820 */ /* 0x000fe20000410000 */
[----:B------:R-:W-:Y:S01]  /*1920*/  FMUL.FTZ R28, R28, 1.4426950216293334961 ;  /* 0x3fb8aa3b1c1c7820 */ /* 0x000fe20000410000 */
[----:B------:R-:W3:Y:S01]  /*1930*/  MUFU.EX2 R39, R20 ;  /* 0x0000001400277308 */ /* 0x000ee20000000800 */
[----:B-1----:R-:W-:Y:S01]  /*1940*/  FADD.FTZ R12, R12, R21 ;  /* 0x000000150c0c7221 */ /* 0x002fe20000010000 */
[----:B------:R-:W-:Y:S02]  /*1950*/  STS [R14+0x200], R19 ;  /* 0x000200130e007388 */ /* 0x000fe40000000800 */
[----:B------:R-:W1:Y:S01]  /*1960*/  MUFU.EX2 R41, R26 ;  /* 0x0000001a00297308 */ /* 0x000e620000000800 */
[----:B--2---:R-:W-:Y:S01]  /*1970*/  FADD.FTZ R12, R12, R23 ;  /* 0x000000170c0c7221 */ /* 0x004fe20000010000 */
[----:B------:R-:W-:Y:S02]  /*1980*/  STS [R14+0x400], R25 ;  /* 0x000400190e007388 */ /* 0x000fe40000000800 */
[----:B------:R-:W2:Y:S01]  /*1990*/  MUFU.EX2 R43, R28 ;  /* 0x0000001c002b7308 */ /* 0x000ea20000000800 */
[----:B0-----:R-:W-:Y:S01]  /*19a0*/  FADD.FTZ R12, R12, R37 ;  /* 0x000000250c0c7221 */ /* 0x001fe20000010000 */
[----:B------:R-:W-:Y:S03]  /*19b0*/  STS [R14+0x600], R27 ;  /* 0x0006001b0e007388 */ /* 0x000fe60000000800 */
[----:B---3--:R-:W-:Y:S01]  /*19c0*/  FADD.FTZ R12, R12, R39 ;  /* 0x000000270c0c7221 */ /* 0x008fe20000010000 */
        /* <DEDUP_REMOVED lines=14> */
.L_x_26266:
[----:B------:R-:W-:Y:S05]  /*1ab0*/  BSYNC.RECONVERGENT B1 ;  /* 0x0000000000017941 */ /* 0x000fea0003800200 */
.L_x_26265:
        /* <DEDUP_REMOVED lines=26> */
[C---:B0-----:R-:W-:Y:S01]  /*1c60*/  FADD.FTZ R28, -R5.reuse, R28 ;  /* 0x0000001c051c7221 */ /* 0x041fe20000010100 */
[----:B------:R-:W-:Y:S02]  /*1c70*/  FMUL.FTZ R26, R26, 1.4426950216293334961 ;  /* 0x3fb8aa3b1a1a7820 */ /* 0x000fe40000410000 */
[----:B------:R-:W0:Y:S01]  /*1c80*/  MUFU.EX2 R21, R24 ;  /* 0x0000001800157308 */ /* 0x000e220000000800 */
        /* <DEDUP_REMOVED lines=8> */
[----:B---3--:R-:W-:Y:S01]  /*1d10*/  FADD.FTZ R12, R12, R19 ;  /* 0x000000130c0c7221 */ /* 0x008fe20000010000 */
[----:B------:R-:W-:Y:S01]  /*1d20*/  FMUL.FTZ R32, R32, 1.4426950216293334961 ;  /* 0x3fb8aa3b20207820 */ /* 0x000fe20000410000 */
[----:B------:R-:W-:Y:S01]  /*1d30*/  STS [R14+-0x400], R15 ;  /* 0xfffc000f0e007388 */ /* 0x000fe20000000800 */
[----:B------:R-:W3:Y:S01]  /*1d40*/  MUFU.EX2 R27, R30 ;  /* 0x0000001e001b7308 */ /* 0x000ee20000000800 */
[----:B0-----:R-:W-:-:S02]  /*1d50*/  FADD.FTZ R12, R12, R21 ;  /* 0x000000150c0c7221 */ /* 0x001fc40000010000 */
[----:B------:R-:W-:Y:S01]  /*1d60*/  STS [R14+-0x200], R17 ;  /* 0xfffe00110e007388 */ /* 0x000fe20000000800 */
[----:B------:R-:W0:Y:S01]  /*1d70*/  MUFU.EX2 R29, R32 ;  /* 0x00000020001d7308 */ /* 0x000e220000000800 */
[----:B-1----:R-:W-:Y:S02]  /*1d80*/  FADD.FTZ R12, R12, R23 ;  /* 0x000000170c0c7221 */ /* 0x002fe40000010000 */
[----:B------:R-:W-:Y:S02]  /*1d90*/  STS [R14], R19 ;  /* 0x000000130e007388 */ /* 0x000fe40000000800 */
[----:B--2---:R-:W-:Y:S02]  /*1da0*/  FADD.FTZ R12, R12, R25 ;  /* 0x000000190c0c7221 */ /* 0x004fe40000010000 */
[----:B------:R-:W-:Y:S02]  /*1db0*/  STS [R14+0x200], R21 ;  /* 0x000200150e007388 */ /* 0x000fe40000000800 */
[----:B---3--:R-:W-:-:S02]  /*1dc0*/  FADD.FTZ R12, R12, R27 ;  /* 0x0000001b0c0c7221 */ /* 0x008fc40000010000 */
[----:B------:R-:W-:Y:S02]  /*1dd0*/  STS [R14+0x400], R23 ;  /* 0x000400170e007388 */ /* 0x000fe40000000800 */
[----:B0-----:R-:W-:Y:S02]  /*1de0*/  FADD.FTZ R12, R12, R29 ;  /* 0x0000001d0c0c7221 */ /* 0x001fe40000010000 */
[----:B------:R-:W-:Y:S04]  /*1df0*/  STS [R14+0x600], R25 ;  /* 0x000600190e007388 */ /* 0x000fe80000000800 */
[----:B------:R-:W-:Y:S04]  /*1e00*/  STS [R14+0x800], R27 ;  /* 0x0008001b0e007388 */ /* 0x000fe80000000800 */
[----:B------:R0:W-:Y:S02]  /*1e10*/  STS [R14+0xa00], R29 ;  /* 0x000a001d0e007388 */ /* 0x0001e40000000800 */
[----:B0-----:R-:W-:-:S07]  /*1e20*/  IADD3 R14, PT, PT, R14, 0x1000, RZ ;  /* 0x000010000e0e7810 */ /* 0x001fce0007ffe0ff */
.L_x_26269:
[----:B------:R-:W-:Y:S05]  /*1e30*/  BSYNC.RECONVERGENT B1 ;  /* 0x0000000000017941 */ /* 0x000fea0003800200 */
.L_x_26268:
        /* <DEDUP_REMOVED lines=26> */
.L_x_26261:
[----:B------:R-:W-:Y:S05]  /*1fe0*/  BSYNC.RECONVERGENT B0 ;  /* 0x0000000000007941 */ /* 0x000fea0003800200 */
.L_x_26260:
        /* <DEDUP_REMOVED lines=32> */
[----:B------:R-:W-:Y:S01]  /*21f0*/  LEA.HI R16, R16, 0x1, RZ, 0x19 ;  /* 0x0000000110107811 */ /* 0x000fe200078fc8ff */
[----:B------:R-:W-:-:S03]  /*2200*/  VIADD R11, R10, 0x1e0 ;  /* 0x000001e00a0b7836 */ /* 0x000fc60000000000 */
[----:B------:R-:W-:Y:S02]  /*2210*/  SHF.L.U32 R7, R16, 0x7, RZ ;  /* 0x0000000710077819 */ /* 0x000fe400000006ff */
[----:B------:R-:W-:Y:S02]  /*2220*/  LEA R11, R8, R11, 0x18 ;  /* 0x0000000b080b7211 */ /* 0x000fe400078ec0ff */
[----:B------:R-:W-:Y:S02]  /*2230*/  LOP3.LUT R15, R16, 0x3, RZ, 0xc0, !PT ;  /* 0x00000003100f7812 */ /* 0x000fe400078ec0ff */
[----:B------:R-:W-:Y:S01]  /*2240*/  LOP3.LUT R7, R7, 0x180, RZ, 0xc0, !PT ;  /* 0x0000018007077812 */ /* 0x000fe200078ec0ff */
[----:B------:R-:W-:Y:S01]  /*2250*/  IMAD R11, R0, 0x4, R11 ;  /* 0x00000004000b7824 */ /* 0x000fe200078e020b */
[----:B------:R-:W-:Y:S02]  /*2260*/  IADD3 R15, PT, PT, -R15, RZ, RZ ;  /* 0x000000ff0f0f7210 */ /* 0x000fe40007ffe1ff */
[----:B------:R-:W-:-:S07]  /*2270*/  IADD3 R14, PT, PT, R7, R0, RZ ;  /* 0x00000000070e7210 */ /* 0x000fce0007ffe0ff */
.L_x_26274:
[----:B------:R-:W1:Y:S01]  /*2280*/  LDS R7, [R11] ;  /* 0x000000000b077984 */ /* 0x000e620000000800 */
[----:B------:R-:W-:-:S04]  /*2290*/  IADD3 R15, PT, PT, R15, 0x1, RZ ;  /* 0x000000010f0f7810 */ /* 0x000fc80007ffe0ff */
[----:B------:R-:W-:Y:S01]  /*22a0*/  ISETP.NE.AND P0, PT, R15, RZ, PT ;  /* 0x000000ff0f00720c */ /* 0x000fe20003f05270 */
[----:B-1----:R-:W-:-:S05]  /*22b0*/  FMUL.FTZ R16, R7, R6 ;  /* 0x0000000607107220 */ /* 0x002fca0000410000 */
[----:B------:R1:W-:Y:S02]  /*22c0*/  STS [R11], R16 ;  /* 0x000000100b007388 */ /* 0x0003e40000000800 */
[----:B-1----:R-:W-:-:S05]  /*22d0*/  VIADD R11, R11, 0x200 ;  /* 0x000002000b0b7836 */ /* 0x002fca0000000000 */
[----:B------:R-:W-:Y:S05]  /*22e0*/  @P0 BRA `(.L_x_26274) ;  /* 0xfffffffc00e40947 */ /* 0x000fea000383ffff */
.L_x_26273:
[----:B------:R-:W-:Y:S05]  /*22f0*/  BSYNC.RECONVERGENT B1 ;  /* 0x0000000000017941 */ /* 0x000fea0003800200 */
.L_x_26272:
        /* <DEDUP_REMOVED lines=11> */
[----:B0-----:R-:W-:-:S11]  /*23b0*/  IADD3 R45, PT, PT, R13, -0x600, RZ ;  /* 0xfffffa000d2d7810 */ /* 0x001fd60007ffe0ff */
.L_x_26277:
[----:B------:R-:W1:Y:S01]  /*23c0*/  LDS R11, [R7+-0x400] ;  /* 0xfffc0000070b7984 */ /* 0x000e620000000800 */
[----:B------:R-:W-:-:S03]  /*23d0*/  VIADD R14, R14, 0x800 ;  /* 0x000008000e0e7836 */ /* 0x000fc60000000000 */
[----:B------:R-:W0:Y:S02]  /*23e0*/  LDS R15, [R7+-0x200] ;  /* 0xfffe0000070f7984 */ /* 0x000e240000000800 */
[----:B------:R-:W-:Y:S02]  /*23f0*/  ISETP.GE.AND P1, PT, R14, R45, PT ;  /* 0x0000002d0e00720c */ /* 0x000fe40003f26270 */
[----:B------:R-:W2:Y:S04]  /*2400*/  LDS R17, [R7] ;  /* 0x0000000007117984 */ /* 0x000ea80000000800 */
[----:B------:R-:W3:Y:S04]  /*2410*/  LDS R19, [R7+0x200] ;  /* 0x0002000007137984 */ /* 0x000ee80000000800 */
[----:B------:R-:W4:Y:S04]  /*2420*/  LDS R21, [R7+0x400] ;  /* 0x0004000007157984 */ /* 0x000f280000000800 */
[----:B------:R-:W5:Y:S04]  /*2430*/  LDS R23, [R7+0x600] ;  /* 0x0006000007177984 */ /* 0x000f680000000800 */
[----:B------:R-:W-:Y:S04]  /*2440*/  LDS R25, [R7+0x800] ;  /* 0x0008000007197984 */ /* 0x000fe80000000800 */
[----:B------:R-:W5:Y:S04]  /*2450*/  LDS R27, [R7+0xa00] ;  /* 0x000a0000071b7984 */ /* 0x000f680000000800 */
[----:B------:R-:W5:Y:S04]  /*2460*/  LDS R29, [R7+0xc00] ;  /* 0x000c0000071d7984 */ /* 0x000f680000000800 */
[----:B------:R-:W5:Y:S04]  /*2470*/  LDS R31, [R7+0xe00] ;  /* 0x000e0000071f7984 */ /* 0x000f680000000800 */
[----:B------:R-:W5:Y:S01]  /*2480*/  LDS R33, [R7+0x1000] ;  /* 0x0010000007217984 */ /* 0x000f620000000800 */
[----:B-1----:R-:W-:-:S03]  /*2490*/  FMUL.FTZ R16, R11, R6 ;  /* 0x000000060b107220 */ /* 0x002fc60000410000 */
        /* <DEDUP_REMOVED lines=9> */
[----:B-----5:R-:W-:-:S03]  /*2530*/  FMUL.FTZ R26, R23, R6 ;  /* 0x00000006171a7220 */ /* 0x020fc60000410000 */
[----:B------:R5:W-:Y:S04]  /*2540*/  STS [R7+-0x400], R16 ;  /* 0xfffc001007007388 */ /* 0x000be80000000800 */
[----:B------:R1:W-:Y:S01]  /*2550*/  STS [R7+-0x200], R18 ;  /* 0xfffe001207007388 */ /* 0x0003e20000000800 */
[----:B------:R-:W-:-:S03]  /*2560*/  FMUL.FTZ R28, R27, R6 ;  /* 0x000000061b1c7220 */ /* 0x000fc60000410000 */
[----:B------:R0:W-:Y:S01]  /*2570*/  STS [R7], R20 ;  /* 0x0000001407007388 */ /* 0x0001e20000000800 */
[-C--:B------:R-:W-:Y:S01]  /*2580*/  FMUL.FTZ R30, R29, R6.reuse ;  /* 0x000000061d1e7220 */ /* 0x080fe20000410000 */
[-C--:B-----5:R-:W-:Y:S02]  /*2590*/  FMUL.FTZ R16, R25, R6.reuse ;  /* 0x0000000619107220 */ /* 0x0a0fe40000410000 */
[----:B------:R2:W-:Y:S01]  /*25a0*/  STS [R7+0x200], R22 ;  /* 0x0002001607007388 */ /* 0x0005e20000000800 */
[----:B------:R-:W-:-:S03]  /*25b0*/  FMUL.FTZ R32, R31, R6 ;  /* 0x000000061f207220 */ /* 0x000fc60000410000 */
[----:B------:R3:W-:Y:S01]  /*25c0*/  STS [R7+0x400], R24 ;  /* 0x0004001807007388 */ /* 0x0007e20000000800 */
[----:B------:R-:W-:-:S03]  /*25d0*/  FMUL.FTZ R34, R33, R6 ;  /* 0x0000000621227220 */ /* 0x000fc60000410000 */
[----:B------:R4:W-:Y:S01]  /*25e0*/  STS [R7+0x600], R26 ;  /* 0x0006001a07007388 */ /* 0x0009e20000000800 */
[-C--:B-1----:R-:W-:Y:S01]  /*25f0*/  FMUL.FTZ R18, R35, R6.reuse ;  /* 0x0000000623127220 */ /* 0x082fe20000410000 */
[-C--:B0-----:R-:W-:Y:S02]  /*2600*/  FMUL.FTZ R20, R37, R6.reuse ;  /* 0x0000000625147220 */ /* 0x081fe40000410000 */
        /* <DEDUP_REMOVED lines=15> */
.L_x_26276:
[----:B------:R-:W-:Y:S05]  /*2700*/  BSYNC.RECONVERGENT B1 ;  /* 0x0000000000017941 */ /* 0x000fea0003800200 */
.L_x_26275:
        /* <DEDUP_REMOVED lines=31> */
.L_x_26279:
[----:B------:R-:W-:Y:S05]  /*2900*/  BSYNC.RECONVERGENT B1 ;  /* 0x0000000000017941 */ /* 0x000fea0003800200 */
.L_x_26278:
        /* <DEDUP_REMOVED lines=14> */
.L_x_26271:
[----:B------:R-:W-:Y:S05]  /*29f0*/  BSYNC.RECONVERGENT B0 ;  /* 0x0000000000007941 */ /* 0x000fea0003800200 */
.L_x_26270:
[----:B------:R-:W-:Y:S01]  /*2a00*/  BAR.SYNC.DEFER_BLOCKING 0x0 ;  /* 0x0000000000007b1d */ /* 0x000fe20000010000 */
[----:B------:R-:W-:Y:S02]  /*2a10*/  ISETP.NE.AND P0, PT, R0, RZ, PT ;  /* 0x000000ff0000720c */ /* 0x000fe40003f05270 */
[----:B-12---:R-:W-:Y:S02]  /*2a20*/  SHF.R.U32.HI R6, RZ, 0x5, R0 ;  /* 0x00000005ff067819 */ /* 0x006fe40000011600 */
[----:B------:R-:W-:Y:S01]  /*2a30*/  MOV R41, UR16 ;  /* 0x0000001000297c02 */ /* 0x000fe20008000f00 */
[----:B------:R-:W1:Y:S01]  /*2a40*/  LDCU UR20, c[0x0][0x3dc] ;  /* 0x00007b80ff1477ac */ /* 0x000e620008000800 */
[----:B------:R-:W-:Y:S03]  /*2a50*/  BSSY.RECONVERGENT B0, `(.L_x_26280) ;  /* 0x0000016000007945 */ /* 0x000fe60003800200 */
[----:B------:R-:W-:Y:S01]  /*2a60*/  IMAD R41, R41, 0x40, R6 ;  /* 0x0000004029297824 */ /* 0x000fe200078e0206 */
[----:B------:R-:W2:Y:S04]  /*2a70*/  LDCU UR19, c[0x0][0x378] ;  /* 0x00006f00ff1377ac */ /* 0x000ea80008000800 */
[----:B------:R-:W-:Y:S01]  /*2a80*/  ISETP.GE.U32.AND P1, PT, R41, R2, PT ;  /* 0x000000022900720c */ /* 0x000fe20003f26070 */
[----:B------:R-:W-:-:S12]  /*2a90*/  @P0 BRA `(.L_x_26281) ;  /* 0x0000000000440947 */ /* 0x000fd80003800000 */
        /* <DEDUP_REMOVED lines=15> */
[----:B------:R3:W-:Y:S04]  /*2b90*/  STG.E desc[UR12][R6.64], R5 ;  /* 0x0000000506007986 */ /* 0x0007e8000c10190c */
[----:B------:R3:W-:Y:S02]  /*2ba0*/  STG.E desc[UR12][R14.64], R12 ;  /* 0x0000000c0e007986 */ /* 0x0007e4000c10190c */
.L_x_26281:
[----:B-12---:R-:W-:Y:S05]  /*2bb0*/  BSYNC.RECONVERGENT B0 ;  /* 0x0000000000007941 */ /* 0x006fea0003800200 */
.L_x_26280:
[----:B------:R-:W1:Y:S01]  /*2bc0*/  LDCU.64 UR6, c[0x0][0x3a8] ;  /* 0x00007500ff0677ac */ /* 0x000e620008000a00 */
[----:B------:R-:W-:Y:S01]  /*2bd0*/  BSSY.RECONVERGENT B0, `(.L_x_26282) ;  /* 0x00000a9000007945 */ /* 0x000fe20003800200 */
[----:B---3--:R-:W-:Y:S01]  /*2be0*/  HFMA2 R5, -RZ, RZ, 0, 0 ;  /* 0x00000000ff057431 */ /* 0x008fe200000001ff */
[----:B------:R-:W-:Y:S01]  /*2bf0*/  CS2R R6, SRZ ;  /* 0x0000000000067805 */ /* 0x000fe2000001ff00 */
[----:B------:R-:W-:Y:S02]  /*2c00*/  HFMA2 R40, -RZ, RZ, 0, 0 ;  /* 0x00000000ff287431 */ /* 0x000fe400000001ff */
[----:B------:R-:W-:Y:S01]  /*2c10*/  IMAD.MOV.U32 R52, RZ, RZ, RZ ;  /* 0x000000ffff347224 */ /* 0x000fe200078e00ff */
[----:B------:R-:W-:Y:S01]  /*2c20*/  MOV R51, RZ ;  /* 0x000000ff00337202 */ /* 0x000fe20000000f00 */
[----:B0-----:R-:W-:Y:S01]  /*2c30*/  IMAD.MOV.U32 R45, RZ, RZ, RZ ;  /* 0x000000ffff2d7224 */ /* 0x001fe200078e00ff */
[----:B------:R-:W-:Y:S06]  /*2c40*/  @P1 BRA `(.L_x_26283) ;  /* 0x0000000800841947 */ /* 0x000fec0003800000 */
[----:B------:R-:W0:Y:S01]  /*2c50*/  LDCU UR4, c[0x0][0x3c8] ;  /* 0x00007900ff0477ac */ /* 0x000e220008000800 */
[----:B------:R-:W-:Y:S01]  /*2c60*/  IMAD.WIDE.U32 R6, R41, 0x4, RZ ;  /* 0x0000000429067825 */ /* 0x000fe200078e00ff */
[----:B------:R-:W-:Y:S01]  /*2c70*/  SHF.L.U32 R12, R0, 0x4, RZ ;  /* 0x00000004000c7819 */ /* 0x000fe200000006ff */
[----:B------:R-:W2:Y:S02]  /*2c80*/  LDCU.64 UR8, c[0x0][0x3b8] ;  /* 0x00007700ff0877ac */ /* 0x000ea40008000a00 */
[----:B------:R-:W-:Y:S01]  /*2c90*/  VIADD R11, R10, 0x1e0 ;  /* 0x000001e00a0b7836 */ /* 0x000fe20000000000 */
[----:B------:R-:W-:Y:S01]  /*2ca0*/  SHF.L.U32 R48, R0, 0x2, RZ ;  /* 0x0000000200307819 */ /* 0x000fe200000006ff */
[----:B------:R-:W-:Y:S01]  /*2cb0*/  IMAD.MOV.U32 R51, RZ, RZ, RZ ;  /* 0x000000ffff337224 */ /* 0x000fe200078e00ff */
[----:B------:R-:W-:Y:S02]  /*2cc0*/  LEA R9, R4, R9, 0x3 ;  /* 0x0000000904097211 */ /* 0x000fe400078e18ff */
[----:B------:R-:W-:-:S02]  /*2cd0*/  LEA R8, R8, R11, 0x18 ;  /* 0x0000000b08087211 */ /* 0x000fc400078ec0ff */
[----:B------:R-:W-:Y:S02]  /*2ce0*/  LOP3.LUT R46, R48, 0x4, RZ, 0xc0, !PT ;  /* 0x00000004302e7812 */ /* 0x000fe400078ec0ff */
[----:B------:R-:W-:Y:S01]  /*2cf0*/  IADD3 R44, PT, PT, -R44, R41, RZ ;  /* 0x000000292c2c7210 */ /* 0x000fe20007ffe1ff */
[----:B------:R-:W-:Y:S01]  /*2d00*/  VIADD R41, R41, 0x1 ;  /* 0x0000000129297836 */ /* 0x000fe20000000000 */
[----:B------:R-:W-:Y:S01]  /*2d10*/  IADD3 R46, PT, PT, R9, 0x1, R46 ;  /* 0x00000001092e7810 */ /* 0x000fe20007ffe02e */
[----:B0-----:R-:W-:Y:S01]  /*2d20*/  UIMAD UR4, UR15, UR4, URZ ;  /* 0x000000040f0472a4 */ /* 0x001fe2000f8e02ff */
[----:B------:R-:W-:Y:S02]  /*2d30*/  MOV R52, RZ ;  /* 0x000000ff00347202 */ /* 0x000fe40000000f00 */
[----:B------:R-:W-:Y:S02]  /*2d40*/  MOV R40, RZ ;  /* 0x000000ff00287202 */ /* 0x000fe40000000f00 */
[----:B------:R-:W-:-:S02]  /*2d50*/  MOV R45, RZ ;  /* 0x000000ff002d7202 */ /* 0x000fc40000000f00 */
[----:B------:R-:W-:Y:S02]  /*2d60*/  MOV R5, UR4 ;  /* 0x0000000400057c02 */ /* 0x000fe40008000f00 */
[----:B------:R-:W-:Y:S02]  /*2d70*/  LOP3.LUT R48, R48, 0x7c, RZ, 0xc0, !PT ;  /* 0x0000007c30307812 */ /* 0x000fe400078ec0ff */
[----:B------:R-:W0:Y:S01]  /*2d80*/  LDCU UR4, c[0x0][0x3e0] ;  /* 0x00007c00ff0477ac */ /* 0x000e220008000800 */
[----:B------:R-:W-:Y:S01]  /*2d90*/  IMAD.WIDE R6, R5, 0x4, R6 ;  /* 0x0000000405067825 */ /* 0x000fe200078e0206 */
[----:B------:R-:W-:Y:S02]  /*2da0*/  LOP3.LUT R5, R12, 0x10, RZ, 0xe2, !PT ;  /* 0x000000100c057812 */ /* 0x000fe400078ee2ff */
[----:B--2---:R-:W-:-:S03]  /*2db0*/  IADD3 R50, P0, PT, R6, UR8, RZ ;  /* 0x0000000806327c10 */ /* 0x004fc6000ff1e0ff */
[----:B------:R-:W-:Y:S01]  /*2dc0*/  IMAD R5, R4, 0x20, R5 ;  /* 0x0000002004057824 */ /* 0x000fe200078e0205 */
[----:B------:R-:W-:Y:S02]  /*2dd0*/  IADD3.X R47, PT, PT, R7, UR9, RZ, P0, !PT ;  /* 0x00000009072f7c10 */ /* 0x000fe400087fe4ff */
[----:B------:R-:W-:Y:S02]  /*2de0*/  CS2R R6, SRZ ;  /* 0x0000000000067805 */ /* 0x000fe4000001ff00 */
[----:B------:R-:W-:Y:S02]  /*2df0*/  IADD3 R49, PT, PT, R8, R5, RZ ;  /* 0x0000000508317210 */ /* 0x000fe40007ffe0ff */
[----:B------:R-:W-:Y:S01]  /*2e00*/  MOV R5, RZ ;  /* 0x000000ff00057202 */ /* 0x000fe20000000f00 */
[----:B0-----:R-:W-:-:S05]  /*2e10*/  IMAD R42, R42, UR4, RZ ;  /* 0x000000042a2a7c24 */ /* 0x001fca000f8e02ff */
[----:B------:R-:W-:-:S07]  /*2e20*/  SHF.R.S32.HI R43, RZ, 0x1f, R42 ;  /* 0x0000001fff2b7819 */ /* 0x000fce000001142a */
.L_x_26284:
[----:B------:R-:W-:Y:S01]  /*2e30*/  IMAD.MOV.U32 R24, RZ, RZ, R50 ;  /* 0x000000ffff187224 */ /* 0x000fe200078e0032 */
[----:B------:R-:W-:Y:S01]  /*2e40*/  MOV R25, R47 ;  /* 0x0000002f00197202 */ /* 0x000fe20000000f00 */
[----:B------:R-:W0:Y:S04]  /*2e50*/  LDS.128 R16, [R49] ;  /* 0x0000000031107984 */ /* 0x000e280000000c00 */
[----:B------:R-:W2:Y:S02]  /*2e60*/  LDG.E.CONSTANT R9, desc[UR12][R24.64] ;  /* 0x0000000c18097981 */ /* 0x000ea4000c1e9900 */
[----:B--2---:R-:W-:-:S03]  /*2e70*/  IMAD.WIDE R8, R9, UR20, R42 ;  /* 0x0000001409087c25 */ /* 0x004fc6000f8e022a */
[----:B------:R-:W-:-:S04]  /*2e80*/  IADD3 R8, P0, PT, R48, R8, RZ ;  /* 0x0000000830087210 */ /* 0x000fc80007f1e0ff */
[----:B------:R-:W-:Y:S02]  /*2e90*/  IADD3.X R9, PT, PT, RZ, R9, RZ, P0, !PT ;  /* 0x00000009ff097210 */ /* 0x000fe400007fe4ff */
[----:B-1----:R-:W-:-:S04]  /*2ea0*/  LEA R36, P0, R8, UR6, 0x2 ;  /* 0x0000000608247c11 */ /* 0x002fc8000f8010ff */
[----:B------:R-:W-:-:S05]  /*2eb0*/  LEA.HI.X R37, R8, UR7, R9, 0x2, P0 ;  /* 0x0000000708257c11 */ /* 0x000fca00080f1409 */
[----:B------:R-:W2:Y:S04]  /*2ec0*/  LDG.E.128.CONSTANT R8, desc[UR12][R36.64] ;  /* 0x0000000c24087981 */ /* 0x000ea8000c1e9d00 */
[----:B------:R-:W3:Y:S04]  /*2ed0*/  LDG.E.128.CONSTANT R12, desc[UR12][R36.64+0x200] ;  /* 0x0002000c240c7981 */ /* 0x000ee8000c1e9d00 */
[----:B------:R-:W4:Y:S01]  /*2ee0*/  LDG.E.128.CONSTANT R20, desc[UR12][R36.64+0x400] ;  /* 0x0004000c24147981 */ /* 0x000f22000c1e9d00 */
[----:B------:R-:W-:-:S03]  /*2ef0*/  ISETP.NE.AND P1, PT, R44, -0x1, PT ;  /* 0xffffffff2c00780c */ /* 0x000fc60003f25270 */
[----:B------:R-:W5:Y:S01]  /*2f00*/  LDG.E.128.CONSTANT R24, desc[UR12][R36.64+0x600] ;  /* 0x0006000c24187981 */ /* 0x000f62000c1e9d00 */
[----:B------:R-:W-:-:S03]  /*2f10*/  VIADD R53, R46, 0xffffffff ;  /* 0xffffffff2e357836 */ /* 0x000fc60000000000 */
[----:B------:R-:W5:Y:S06]  /*2f20*/  LDG.E.128.CONSTANT R32, desc[UR12][R36.64+0xa00] ;  /* 0x000a000c24207981 */ /* 0x000f6c000c1e9d00 */
[----:B------:R-:W-:Y:S02]  /*2f30*/  @!P1 ISETP.GE.AND P0, PT, R53, UR14, PT ;  /* 0x0000000e35009c0c */ /* 0x000fe4000bf06270 */
[C---:B------:R-:W-:Y:S02]  /*2f40*/  @!P1 IADD3 R28, PT, PT, R46.reuse, 0x1, RZ ;  /* 0x000000012e1c9810 */ /* 0x040fe40007ffe0ff */
[----:B------:R-:W-:-:S02]  /*2f50*/  @!P1 ISETP.GE.AND P2, PT, R46, UR14, PT ;  /* 0x0000000e2e009c0c */ /* 0x000fc4000bf46270 */
[----:B------:R-:W-:Y:S02]  /*2f60*/  @!P1 ISETP.GE.AND P5, PT, R53, UR14, PT ;  /* 0x0000000e35009c0c */ /* 0x000fe4000bfa6270 */
[----:B--2---:R-:W-:Y:S02]  /*2f70*/  @!P1 FSEL R8, R8, RZ, !P0 ;  /* 0x000000ff08089208 */ /* 0x004fe40004000000 */
[----:B------:R-:W-:Y:S02]  /*2f80*/  @!P1 ISETP.GE.AND P0, PT, R28, UR14, PT ;  /* 0x0000000e1c009c0c */ /* 0x000fe4000bf06270 */
[----:B------:R-:W2:Y:S01]  /*2f90*/  LDG.E.128.CONSTANT R28, desc[UR12][R36.64+0x800] ;  /* 0x0008000c241c7981 */ /* 0x000ea2000c1e9d00 */
[----:B------:R-:W-:Y:S02]  /*2fa0*/  @!P1 FSEL R9, R9, RZ, !P2 ;  /* 0x000000ff09099208 */ /* 0x000fe40005000000 */
[----:B------:R-:W-:-:S03]  /*2fb0*/  @!P1 FSEL R10, R10, RZ, !P0 ;  /* 0x000000ff0a0a9208 */ /* 0x000fc60004000000 */
[----:B0-----:R-:W-:Y:S01]  /*2fc0*/  FMUL.FTZ R9, R17, R9 ;  /* 0x0000000911097220 */ /* 0x001fe20000410000 */
[----:B------:R-:W2:Y:S03]  /*2fd0*/  LDG.E.128.CONSTANT R36, desc[UR12][R36.64+0xc00] ;  /* 0x000c000c24247981 */ /* 0x000ea6000c1e9d00 */
[----:B------:R-:W-:Y:S01]  /*2fe0*/  FFMA.FTZ R9, R16, R8, R9 ;  /* 0x0000000810097223 */ /* 0x000fe20000010009 */
[----:B------:R-:W-:Y:S02]  /*2ff0*/  @!P1 ISETP.GE.AND P0, PT, R53, UR14, PT ;  /* 0x0000000e35009c0c */ /* 0x000fe4000bf06270 */
[----:B------:R-:W-:Y:S02]  /*3000*/  @!P1 IADD3 R8, PT, PT, R46, 0x1, RZ ;  /* 0x000000012e089810 */ /* 0x000fe40007ffe0ff */
[----:B---3--:R-:W-:Y:S02]  /*3010*/  @!P1 FSEL R12, R12, RZ, !P0 ;  /* 0x000000ff0c0c9208 */ /* 0x008fe40004000000 */
[----:B------:R-:W-:Y:S01]  /*3020*/  @!P1 ISETP.GE.AND P0, PT, R8, UR14, PT ;  /* 0x0000000e08009c0c */ /* 0x000fe2000bf06270 */
[----:B------:R-:W-:-:S02]  /*3030*/  @!P1 VIADD R8, R46, 0x2 ;  /* 0x000000022e089836 */ /* 0x000fc40000000000 */
[----:B------:R-:W-:Y:S01]  /*3040*/  FFMA.FTZ R10, R18, R10, R9 ;  /* 0x0000000a120a7223 */ /* 0x000fe20000010009 */
[----:B------:R-:W-:Y:S02]  /*3050*/  @!P1 FSEL R14, R14, RZ, !P0 ;  /* 0x000000ff0e0e9208 */ /* 0x000fe40004000000 */
[----:B------:R-:W-:Y:S02]  /*3060*/  @!P1 ISETP.GE.AND P0, PT, R8, UR14, PT ;  /* 0x0000000e08009c0c */ /* 0x000fe4000bf06270 */
[----:B------:R-:W-:Y:S02]  /*3070*/  IADD3 R9, PT, PT, R41, 0x3, RZ ;  /* 0x0000000329097810 */ /* 0x000fe40007ffe0ff */
[----:B------:R-:W-:Y:S02]  /*3080*/  @!P1 FSEL R11, R11, RZ, !P0 ;  /* 0x000000ff0b0b9208 */ /* 0x000fe40004000000 */
[----:B----4-:R-:W-:Y:S02]  /*3090*/  @!P1 FSEL R20, R20, RZ, !P5 ;  /* 0x000000ff14149208 */ /* 0x010fe40006800000 */
[----:B------:R-:W-:-:S02]  /*30a0*/  ISETP.GE.U32.AND P0, PT, R9, R2, PT ;  /* 0x000000020900720c */ /* 0x000fc40003f06070 */
[C---:B------:R-:W-:Y:S02]  /*30b0*/  @!P1 ISETP.GE.AND P5, PT, R46.reuse, UR14, PT ;  /* 0x0000000e2e009c0c */ /* 0x040fe4000bfa6270 */
[C---:B------:R-:W-:Y:S02]  /*30c0*/  @!P1 IADD3 R9, PT, PT, R46.reuse, 0x1, RZ ;  /* 0x000000012e099810 */ /* 0x040fe40007ffe0ff */
[----:B------:R-:W-:Y:S02]  /*30d0*/  @!P1 FSEL R21, R21, RZ, !P5 ;  /* 0x000000ff15159208 */ /* 0x000fe40006800000 */
[----:B------:R-:W-:Y:S01]  /*30e0*/  @!P1 ISETP.GE.AND P5, PT, R9, UR14, PT ;  /* 0x0000000e09009c0c */ /* 0x000fe2000bfa6270 */
[----:B------:R-:W-:Y:S01]  /*30f0*/  @!P1 VIADD R9, R46, 0x2 ;  /* 0x000000022e099836 */ /* 0x000fe20000000000 */
[----:B------:R-:W-:Y:S02]  /*3100*/  @!P1 ISETP.GE.AND P3, PT, R53, UR14, PT ;  /* 0x0000000e35009c0c */ /* 0x000fe4000bf66270 */
[----:B------:R-:W-:-:S02]  /*3110*/  @!P1 FSEL R22, R22, RZ, !P5 ;  /* 0x000000ff16169208 */ /* 0x000fc40006800000 */
[----:B------:R-:W-:Y:S02]  /*3120*/  @!P1 ISETP.GE.AND P5, PT, R9, UR14, PT ;  /* 0x0000000e09009c0c */ /* 0x000fe4000bfa6270 */
[----:B------:R-:W-:Y:S02]  /*3130*/  @!P1 IADD3 R9, PT, PT, R46, 0x1, RZ ;  /* 0x000000012e099810 */ /* 0x000fe40007ffe0ff */
[----:B------:R-:W-:Y:S02]  /*3140*/  @!P1 FSEL R23, R23, RZ, !P5 ;  /* 0x000000ff17179208 */ /* 0x000fe40006800000 */
[----:B-----5:R-:W-:Y:S02]  /*3150*/  @!P1 FSEL R24, R24, RZ, !P3 ;  /* 0x000000ff18189208 */ /* 0x020fe40005800000 */
[----:B------:R-:W-:Y:S02]  /*3160*/  @!P1 ISETP.GE.AND P5, PT, R9, UR14, PT ;  /* 0x0000000e09009c0c */ /* 0x000fe4000bfa6270 */
[----:B------:R-:W-:-:S02]  /*3170*/  @!P1 ISETP.GE.AND P3, PT, R46, UR14, PT ;  /* 0x0000000e2e009c0c */ /* 0x000fc4000bf66270 */
[C---:B------:R-:W-:Y:S02]  /*3180*/  @!P1 IADD3 R9, PT, PT, R46.reuse, 0x2, RZ ;  /* 0x000000022e099810 */ /* 0x040fe40007ffe0ff */
[----:B------:R-:W-:Y:S02]  /*3190*/  @!P1 FSEL R25, R25, RZ, !P3 ;  /* 0x000000ff19199208 */ /* 0x000fe40005800000 */
[----:B------:R-:W-:Y:S01]  /*31a0*/  @!P1 ISETP.GE.AND P3, PT, R9, UR14, PT ;  /* 0x0000000e09009c0c */ /* 0x000fe2000bf66270 */
[----:B------:R-:W-:Y:S01]  /*31b0*/  @!P1 VIADD R9, R46, 0x1 ;  /* 0x000000012e099836 */ /* 0x000fe20000000000 */
        /* <DEDUP_REMOVED lines=10> */
[----:B------:R-:W-:Y:S02]  /*3260*/  @!P1 ISETP.GE.AND P4, PT, R53, UR14, PT ;  /* 0x0000000e35009c0c */ /* 0x000fe4000bf86270 */
[----:B------:R-:W-:Y:S02]  /*3270*/  @!P1 FSEL R15, R15, RZ, !P2 ;  /* 0x000000ff0f0f9208 */ /* 0x000fe40005000000 */
[----:B------:R-:W-:-:S04]  /*3280*/  @!P1 ISETP.GE.AND P2, PT, R53, UR14, PT ;  /* 0x0000000e35009c0c */ /* 0x000fc8000bf46270 */
[----:B------:R-:W-:Y:S01]  /*3290*/  @!P1 FSEL R32, R32, RZ, !P2 ;  /* 0x000000ff20209208 */ /* 0x000fe20005000000 */
[----:B------:R-:W-:Y:S01]  /*32a0*/  FFMA.FTZ R11, R19, R11, R10 ;  /* 0x0000000b130b7223 */ /* 0x000fe2000001000a */
[C---:B------:R-:W-:Y:S01]  /*32b0*/  FMUL.FTZ R13, R17.reuse, R13 ;  /* 0x0000000d110d7220 */ /* 0x040fe20000410000 */
[C---:B------:R-:W-:Y:S01]  /*32c0*/  FMUL.FTZ R21, R17.reuse, R21 ;  /* 0x0000001511157220 */ /* 0x040fe20000410000 */
[----:B------:R-:W-:Y:S01]  /*32d0*/  @!P1 IADD3 R10, PT, PT, R46, 0x2, RZ ;  /* 0x000000022e0a9810 */ /* 0x000fe20007ffe0ff */
[----:B------:R-:W-:Y:S01]  /*32e0*/  FMUL.FTZ R25, R17, R25 ;  /* 0x0000001911197220 */ /* 0x000fe20000410000 */
[C---:B------:R-:W-:Y:S01]  /*32f0*/  FFMA.FTZ R13, R16.reuse, R12, R13 ;  /* 0x0000000c100d7223 */ /* 0x040fe2000001000d */
[C---:B------:R-:W-:Y:S02]  /*3300*/  FFMA.FTZ R21, R16.reuse, R20, R21 ;  /* 0x0000001410157223 */ /* 0x040fe40000010015 */
[----:B------:R-:W-:Y:S01]  /*3310*/  FFMA.FTZ R25, R16, R24, R25 ;  /* 0x0000001810197223 */ /* 0x000fe20000010019 */
[C---:B------:R-:W-:Y:S01]  /*3320*/  FFMA.FTZ R14, R18.reuse, R14, R13 ;  /* 0x0000000e120e7223 */ /* 0x040fe2000001000d */
[----:B------:R-:W-:-:S02]  /*3330*/  FFMA.FTZ R22, R18, R22, R21 ;  /* 0x0000001612167223 */ /* 0x000fc40000010015 */
[----:B------:R-:W-:Y:S01]  /*3340*/  FFMA.FTZ R26, R18, R26, R25 ;  /* 0x0000001a121a7223 */ /* 0x000fe20000010019 */
[C---:B------:R-:W-:Y:S01]  /*3350*/  FFMA.FTZ R8, R19.reuse, R15, R14 ;  /* 0x0000000f13087223 */ /* 0x040fe2000001000e */
[C---:B------:R-:W-:Y:S02]  /*3360*/  FFMA.FTZ R22, R19.reuse, R23, R22 ;  /* 0x0000001713167223 */ /* 0x040fe40000010016 */
[----:B------:R-:W-:Y:S01]  /*3370*/  FFMA.FTZ R27, R19, R27, R26 ;  /* 0x0000001b131b7223 */ /* 0x000fe2000001001a */
        /* <DEDUP_REMOVED lines=8> */
[----:B------:R-:W-:Y:S02]  /*3400*/  @!P1 ISETP.GE.AND P6, PT, R46, UR14, PT ;  /* 0x0000000e2e009c0c */ /* 0x000fe4000bfc6270 */
[----:B------:R-:W-:Y:S02]  /*3410*/  @!P1 FSEL R30, R30, RZ, !P5 ;  /* 0x000000ff1e1e9208 */ /* 0x000fe40006800000 */
[----:B------:R-:W-:Y:S02]  /*3420*/  @!P1 FSEL R29, R29, RZ, !P6 ;  /* 0x000000ff1d1d9208 */ /* 0x000fe40007000000 */
[----:B------:R-:W-:Y:S01]  /*3430*/  @!P1 ISETP.GE.AND P6, PT, R9, UR14, PT ;  /* 0x0000000e09009c0c */ /* 0x000fe2000bfc6270 */
[C---:B------:R-:W-:Y:S01]  /*3440*/  @!P1 VIADD R9, R46.reuse, 0x2 ;  /* 0x000000022e099836 */ /* 0x040fe20000000000 */
[----:B------:R-:W-:-:S02]  /*3450*/  @!P1 ISETP.GE.AND P5, PT, R46, UR14, PT ;  /* 0x0000000e2e009c0c */ /* 0x000fc4000bfa6270 */
[----:B------:R-:W-:Y:S02]  /*3460*/  @!P1 FSEL R36, R36, RZ, !P4 ;  /* 0x000000ff24249208 */ /* 0x000fe40006000000 */
[C---:B------:R-:W-:Y:S02]  /*3470*/  @!P1 ISETP.GE.AND P4, PT, R46.reuse, UR14, PT ;  /* 0x0000000e2e009c0c */ /* 0x040fe4000bf86270 */
[----:B------:R-:W-:Y:S02]  /*3480*/  @!P1 ISETP.GE.AND P2, PT, R9, UR14, PT ;  /* 0x0000000e09009c0c */ /* 0x000fe4000bf46270 */
[----:B------:R-:W-:Y:S02]  /*3490*/  @!P1 FSEL R33, R33, RZ, !P5 ;  /* 0x000000ff21219208 */ /* 0x000fe40006800000 */
[----:B------:R-:W-:Y:S02]  /*34a0*/  @!P1 IADD3 R9, PT, PT, R46, 0x1, RZ ;  /* 0x000000012e099810 */ /* 0x000fe40007ffe0ff */
[----:B------:R-:W-:Y:S01]  /*34b0*/  @!P1 FSEL R37, R37, RZ, !P4 ;  /* 0x000000ff25259208 */ /* 0x000fe20006000000 */
[C---:B------:R-:W-:Y:S01]  /*34c0*/  FMUL.FTZ R29, R17.reuse, R29 ;  /* 0x0000001d111d7220 */ /* 0x040fe20000410000 */
[----:B------:R-:W-:Y:S01]  /*34d0*/  @!P1 FSEL R34, R34, RZ, !P6 ;  /* 0x000000ff22229208 */ /* 0x000fe20007000000 */
[----:B------:R-:W-:Y:S01]  /*34e0*/  FMUL.FTZ R33, R17, R33 ;  /* 0x0000002111217220 */ /* 0x000fe20000410000 */
[----:B------:R-:W-:Y:S01]  /*34f0*/  @!P1 ISETP.GE.AND P6, PT, R9, UR14, PT ;  /* 0x0000000e09009c0c */ /* 0x000fe2000bfc6270 */
[----:B------:R-:W-:Y:S01]  /*3500*/  FMUL.FTZ R17, R17, R37 ;  /* 0x0000002511117220 */ /* 0x000fe20000410000 */
[----:B------:R-:W-:Y:S01]  /*3510*/  @!P1 ISETP.GE.AND P5, PT, R10, UR14, PT ;  /* 0x0000000e0a009c0c */ /* 0x000fe2000bfa6270 */
        /* <DEDUP_REMOVED lines=16> */
[----:B------:R-:W-:Y:S02]  /*3620*/  VIADD R46, R46, 0x20 ;  /* 0x000000202e2e7836 */ /* 0x000fe40000000000 */
[----:B------:R-:W-:Y:S01]  /*3630*/  FADD.FTZ R45, R18, R45 ;  /* 0x0000002d122d7221 */ /* 0x000fe20000010000 */
[----:B------:R-:W-:Y:S01]  /*3640*/  IADD3.X R47, PT, PT, RZ, R47, RZ, P1, !PT ;  /* 0x0000002fff2f7210 */ /* 0x000fe20000ffe4ff */
[----:B------:R-:W-:Y:S06]  /*3650*/  @!P0 BRA `(.L_x_26284) ;  /* 0xfffffff400f48947 */ /* 0x000fec000383ffff */
.L_x_26283:
[----:B-1----:R-:W-:Y:S05]  /*3660*/  BSYNC.RECONVERGENT B0 ;  /* 0x0000000000007941 */ /* 0x002fea0003800200 */
.L_x_26282:
[----:B------:R-:W0:Y:S01]  /*3670*/  S2UR UR5, SR_CgaCtaId ;  /* 0x00000000000579c3 */ /* 0x000e220000008800 */
[----:B------:R-:W1:Y:S01]  /*3680*/  SHFL.BFLY PT, R2, R5, 0x1, 0x1f ;  /* 0x0c201f0005027f89 */ /* 0x000e6200000e0000 */
[----:B------:R-:W-:Y:S01]  /*3690*/  LOP3.LUT R14, R0, 0x1, RZ, 0xc0, !PT ;  /* 0x00000001000e7812 */ /* 0x000fe200078ec0ff */
        /* <DEDUP_REMOVED lines=14> */
[----:B------:R-:W5:Y:S01]  /*3780*/  SHFL.BFLY PT, R10, R51, 0x1, 0x1f ;  /* 0x0c201f00330a7f89 */ /* 0x000f6200000e0000 */
[----:B------:R-:W-:-:S02]  /*3790*/  ISETP.NE.OR P4, PT, R4, 0x20, P2 ;  /* 0x000000200400780c */ /* 0x000fc40001785670 */
[----:B------:R-:W-:Y:S01]  /*37a0*/  ISETP.GT.U32.AND P3, PT, R0, 0x1f, PT ;  /* 0x0000001f0000780c */ /* 0x000fe20003f64070 */
[----:B------:R-:W5:Y:S01]  /*37b0*/  SHFL.BFLY PT, R13, R40, 0x1, 0x1f ;  /* 0x0c201f00280d7f89 */ /* 0x000f6200000e0000 */
[----:B0-----:R-:W-:-:S03]  /*37c0*/  ULEA UR4, UR5, UR4, 0x18 ;  /* 0x0000000405047291 */ /* 0x001fc6000f8ec0ff */
[----:B------:R-:W0:Y:S01]  /*37d0*/  SHFL.BFLY PT, R12, R45, 0x1, 0x1f ;  /* 0x0c201f002d0c7f89 */ /* 0x000e2200000e0000 */
[----:B-1----:R-:W-:Y:S01]  /*37e0*/  FADD.FTZ R5, R2, R5 ;  /* 0x0000000502057221 */ /* 0x002fe20000010000 */
[----:B------:R-:W-:Y:S01]  /*37f0*/  BAR.SYNC.DEFER_BLOCKING 0x0 ;  /* 0x0000000000007b1d */ /* 0x000fe20000010000 */
[----:B--2---:R-:W-:Y:S01]  /*3800*/  FADD.FTZ R9, R9, R6 ;  /* 0x0000000609097221 */ /* 0x004fe20000010000 */
[----:B------:R-:W-:Y:S01]  /*3810*/  LEA R2, R3, UR4, 0x2 ;  /* 0x0000000403027c11 */ /* 0x000fe2000f8e10ff */
[----:B---3--:R-:W-:Y:S01]  /*3820*/  FADD.FTZ R7, R8, R7 ;  /* 0x0000000708077221 */ /* 0x008fe20000010000 */
[----:B----4-:R-:W-:Y:S01]  /*3830*/  FADD.FTZ R11, R11, R52 ;  /* 0x000000340b0b7221 */ /* 0x010fe20000010000 */
[----:B-----5:R-:W-:Y:S01]  /*3840*/  FADD.FTZ R51, R10, R51 ;  /* 0x000000330a337221 */ /* 0x020fe20000010000 */
[----:B------:R-:W-:Y:S01]  /*3850*/  FADD.FTZ R13, R13, R40 ;  /* 0x000000280d0d7221 */ /* 0x000fe20000010000 */
[----:B0-----:R-:W-:Y:S01]  /*3860*/  FADD.FTZ R45, R12, R45 ;  /* 0x0000002d0c2d7221 */ /* 0x001fe20000010000 */
        /* <DEDUP_REMOVED lines=23> */
.L_x_26286:
[----:B------:R-:W-:Y:S05]  /*39e0*/  BSYNC.RECONVERGENT B0 ;  /* 0x0000000000007941 */ /* 0x000fea0003800200 */
.L_x_26285:
        /* <DEDUP_REMOVED lines=25> */
.L_x_26288:
[----:B------:R-:W-:Y:S05]  /*3b80*/  BSYNC.RECONVERGENT B0 ;  /* 0x0000000000007941 */ /* 0x000fea0003800200 */
.L_x_26287:
        /* <DEDUP_REMOVED lines=22> */
.L_x_26257:
[----:B------:R-:W-:Y:S01]  /*3cf0*/  HFMA2 R41, -RZ, RZ, 0, 1.847743988037109375e-06 ;  /* 0x0000001fff297431 */ /* 0x000fe200000001ff */
[----:B------:R-:W-:Y:S01]  /*3d00*/  BSSY B1, `(.L_x_26289) ;  /* 0x0000006000017945 */ /* 0x000fe20003800000 */
[----:B------:R-:W-:Y:S01]  /*3d10*/  IMAD.MOV.U32 R32, RZ, RZ, 0x2 ;  /* 0x00000002ff207424 */ /* 0x000fe200078e00ff */
[----:B------:R-:W-:-:S07]  /*3d20*/  MOV R43, 0xffffffff ;  /* 0xffffffff002b7802 */ /* 0x000fce0000000f00 */
[----:B------:R-:W-:Y:S05]  /*3d30*/  WARPSYNC.COLLECTIVE R43, `(.L_x_26290) ;  /* 0x000000002b087348 */ /* 0x000fea0003c00000 */
[----:B------:R0:W1:Y:S02]  /*3d40*/  SHFL.BFLY P1, R46, R50, R32, R41 ;  /* 0x0c000020322e7389 */ /* 0x0000640000020029 */
[----:B01----:R-:W-:Y:S05]  /*3d50*/  ENDCOLLECTIVE ;  /* 0x000000000000791b */ /* 0x003fea0003800000 */
.L_x_26290:
[----:B------:R-:W-:Y:S05]  /*3d60*/  BSYNC B1 ;  /* 0x0000000000017941 */ /* 0x000fea0003800000 */
.L_x_26289:
[----:B------:R-:W-:Y:S02]  /*3d70*/  IMAD.MOV.U32 R41, RZ, RZ, R46 ;  /* 0x000000ffff297224 */ /* 0x000fe400078e002e */
[----:B------:R-:W-:Y:S01]  /*3d80*/  HFMA2 R32, -RZ, RZ, 0, 5.9604644775390625e-08 ;  /* 0x00000001ff207431 */ /* 0x000fe200000001ff */
[----:B------:R-:W-:Y:S01]  /*3d90*/  MOV R43, 0xffffffff ;  /* 0xffffffff002b7802 */ /* 0x000fe20000000f00 */
[----:B------:R-:W-:Y:S01]  /*3da0*/  FADD.FTZ R45, R50, R41 ;  /* 0x00000029322d7221 */ /* 0x000fe20000010000 */
[----:B------:R-:W-:-:S04]  /*3db0*/  IMAD.MOV.U32 R41, RZ, RZ, 0x1f ;  /* 0x0000001fff297424 */ /* 0x000fc800078e00ff */
[----:B------:R-:W-:-:S07]  /*3dc0*/  MOV R50, R45 ;  /* 0x0000002d00327202 */ /* 0x000fce0000000f00 */
[----:B------:R-:W-:Y:S05]  /*3dd0*/  WARPSYNC.COLLECTIVE R43, `(.L_x_26291) ;  /* 0x000000002b087348 */ /* 0x000fea0003c00000 */
[----:B------:R0:W1:Y:S02]  /*3de0*/  SHFL.BFLY P1, R46, R50, R32, R41 ;  /* 0x0c000020322e7389 */ /* 0x0000640000020029 */
[----:B01----:R-:W-:Y:S05]  /*3df0*/  ENDCOLLECTIVE ;  /* 0x000000000000791b */ /* 0x003fea0003800000 */
.L_x_26291:
[----:B------:R-:W-:Y:S05]  /*3e00*/  BRA `(.L_x_26292) ;  /* 0xffffffcc00e87947 */ /* 0x000fea000383ffff */
.L_x_26259:
[----:B------:R-:W-:Y:S01]  /*3e10*/  HFMA2 R41, -RZ, RZ, 0, 1.847743988037109375e-06 ;  /* 0x0000001fff297431 */ /* 0x000fe200000001ff */
[----:B------:R-:W-:Y:S01]  /*3e20*/  BSSY B0, `(.L_x_26293) ;  /* 0x0000007000007945 */ /* 0x000fe20003800000 */
[----:B------:R-:W-:Y:S01]  /*3e30*/  MOV R50, R34 ;  /* 0x0000002200327202 */ /* 0x000fe20000000f00 */
[----:B------:R-:W-:Y:S01]  /*3e40*/  IMAD.MOV.U32 R32, RZ, RZ, 0x10 ;  /* 0x00000010ff207424 */ /* 0x000fe200078e00ff */
[----:B------:R-:W-:-:S07]  /*3e50*/  MOV R43, 0xffffffff ;  /* 0xffffffff002b7802 */ /* 0x000fce0000000f00 */
[----:B01----:R-:W-:Y:S05]  /*3e60*/  WARPSYNC.COLLECTIVE R43, `(.L_x_26294) ;  /* 0x000000002b087348 */ /* 0x003fea0003c00000 */
[----:B------:R2:W3:Y:S02]  /*3e70*/  SHFL.BFLY P1, R46, R50, R32, R41 ;  /* 0x0c000020322e7389 */ /* 0x0004e40000020029 */
[----:B0123--:R-:W-:Y:S05]  /*3e80*/  ENDCOLLECTIVE ;  /* 0x000000000000791b */ /* 0x00ffea0003800000 */
.L_x_26294:
[----:B------:R-:W-:Y:S05]  /*3e90*/  BSYNC B0 ;  /* 0x0000000000007941 */ /* 0x000fea0003800000 */
.L_x_26293:
        /* <DEDUP_REMOVED lines=9> */
.L_x_26295:
[----:B------:R-:W-:Y:S01]  /*3f30*/  HFMA2 R32, -RZ, RZ, 0, 2.384185791015625e-07 ;  /* 0x00000004ff207431 */ /* 0x000fe200000001ff */
[----:B------:R-:W-:-:S04]  /*3f40*/  MOV R4, R46 ;  /* 0x0000002e00047202 */ /* 0x000fc80000000f00 */
[----:B------:R-:W-:-:S05]  /*3f50*/  FMNMX.FTZ R5, R3, R4, !PT ;  /* 0x0000000403057209 */ /* 0x000fca0007810000 */
[----:B------:R-:W-:-:S07]  /*3f60*/  IMAD.MOV.U32 R50, RZ, RZ, R5 ;  /* 0x000000ffff327224 */ /* 0x000fce00078e0005 */
[----:B------:R-:W-:Y:S05]  /*3f70*/  WARPSYNC.COLLECTIVE R43, `(.L_x_26296) ;  /* 0x000000002b087348 */ /* 0x000fea0003c00000 */
[----:B------:R0:W1:Y:S02]  /*3f80*/  SHFL.BFLY P1, R46, R50, R32, R41 ;  /* 0x0c000020322e7389 */ /* 0x0000640000020029 */
[----:B01----:R-:W-:Y:S05]  /*3f90*/  ENDCOLLECTIVE ;  /* 0x000000000000791b */ /* 0x003fea0003800000 */
.L_x_26296:
[----:B------:R-:W-:Y:S01]  /*3fa0*/  MOV R12, R46 ;  /* 0x0000002e000c7202 */ /* 0x000fe20000000f00 */
[----:B------:R-:W-:Y:S06]  /*3fb0*/  BRA `(.L_x_26297) ;  /* 0xffffffd000207947 */ /* 0x000fec000383ffff */
.L_x_26298:
        /* <DEDUP_REMOVED lines=12> */
.L_x_27647:


//--------------------- .text._ZN4vllm25paged_attention_v2_kernelIffLi96ELi8ELi128ELNS_18Fp8KVCacheDataTypeE0ELb0ELi512EEEvPfS2_PT_PKS3_PKT0_S9_ifPKiSB_iPKfiiiSD_SD_iiiii --------------------------
	.section	.text._ZN4vllm25paged_attention_v2_kernelIffLi96ELi8ELi128ELNS_18Fp8KVCacheDataTypeE0ELb0ELi512EEEvPfS2_PT_PKS3_PKT0_S9_ifPKiSB_iPKfiiiSD_SD_iiiii,"ax",@progbits
	.align	128
        .global         _ZN4vllm25paged_attention_v2_kernelIffLi96ELi8ELi128ELNS_18Fp8KVCacheDataTypeE0ELb0ELi512EEEvPfS2_PT_PKS3_PKT0_S9_ifPKiSB_iPKfiiiSD_SD_iiiii
        .type           _ZN4vllm25paged_attention_v2_kernelIffLi96ELi8ELi128ELNS_18Fp8KVCacheDataTypeE0ELb0ELi512EEEvPfS2_PT_PKS3_PKT0_S9_ifPKiSB_iPKfiiiSD_SD_iiiii,@function
        .size           _ZN4vllm25paged_attention_v2_kernelIffLi96ELi8ELi128ELNS_18Fp8KVCacheDataTypeE0ELb0ELi512EEEvPfS2_PT_PKS3_PKT0_S9_ifPKiSB_iPKfiiiSD_SD_iiiii,(.L_x_27648 - _ZN4vllm25paged_attention_v2_kernelIffLi96ELi8ELi128ELNS_18Fp8KVCacheDataTypeE0ELb0ELi512EEEvPfS2_PT_PKS3_PKT0_S9_ifPKiSB_iPKfiiiSD_SD_iiiii)
        .other          _ZN4vllm25paged_attention_v2_kernelIffLi96ELi8ELi128ELNS_18Fp8KVCacheDataTypeE0ELb0ELi512EEEvPfS2_PT_PKS3_PKT0_S9_ifPKiSB_iPKfiiiSD_SD_iiiii,@"STO_CUDA_ENTRY STV_DEFAULT"
_ZN4vllm25paged_attention_v2_kernelIffLi96ELi8ELi128ELNS_18Fp8KVCacheDataTypeE0ELb0ELi512EEEvPfS2_PT_PKS3_PKT0_S9_ifPKiSB_iPKfiiiSD_SD_iiiii:
.text._ZN4vllm25paged_attention_v2_kernelIffLi96ELi8ELi128ELNS_18Fp8KVCacheDataTypeE0ELb0ELi512EEEvPfS2_PT_PKS3_PKT0_S9_ifPKiSB_iPKfiiiSD_SD_iiiii:
        /* <DEDUP_REMOVED lines=21> */
[----:B------:R-:W4:Y:S01]  /*0150*/  S2R R28, SR_CgaCtaId ;  /* 0x00000000001c7919 */ /* 0x000f220000008800 */
[----:B------:R-:W-:Y:S01]  /*0160*/  MOV R29, 0x400 ;  /* 0x00000400001d7802 */ /* 0x000fe20000000f00 */
[----:B------:R-:W4:Y:S01]  /*0170*/  LDCU UR6, c[0x0][0x3c8] ;  /* 0x00007900ff0677ac */ /* 0x000f220008000800 */
        /* <DEDUP_REMOVED lines=10> */
[----:B------:R-:W-:Y:S01]  /*0220*/  @!P0 LOP3.LUT R3, R30, 0x7c, RZ, 0xc0, !PT ;  /* 0x0000007c1e038812 */ /* 0x000fe200078ec0ff */
[----:B------:R-:W-:-:S03]  /*0230*/  @!P0 IMAD R0, R0, 0x60, RZ ;  /* 0x0000006000008824 */ /* 0x000fc600078e02ff */
[----:B------:R-:W-:-:S04]  /*0240*/  @!P0 LOP3.LUT R3, R3, 0x3, R30, 0xf8, !PT ;  /* 0x0000000303038812 */ /* 0x000fc800078ef81e */
        /* <DEDUP_REMOVED lines=16> */
[----:B------:R-:W-:Y:S01]  /*0350*/  ULEA UR5, UR16, 0x40, 0x6 ;  /* 0x0000004010057891 */ /* 0x000fe2000f8e30ff */
[--C-:B------:R-:W-:Y:S01]  /*0360*/  SHF.R.U32.HI R31, RZ, 0x2, R30.reuse ;  /* 0x00000002ff1f7819 */ /* 0x100fe2000001161e */
[----:B------:R-:W-:Y:S01]  /*0370*/  USHF.R.U32.HI UR4, URZ, 0x3, UR4 ;  /* 0x00000003ff047899 */ /* 0x000fe20008011604 */
[----:B------:R-:W-:Y:S01]  /*0380*/  SHF.R.U32.HI R32, RZ, 0x5, R30 ;  /* 0x00000005ff207819 */ /* 0x000fe2000001161e */
[----:B------:R-:W-:Y:S02]  /*0390*/  BSSY B0, `(.L_x_26299) ;  /* 0x00000af000007945 */ /* 0x000fe40003800000 */
[----:B------:R-:W-:Y:S01]  /*03a0*/  UISETP.LT.U32.AND UP0, UPT, UR4, UR5, UPT ;  /* 0x000000050400728c */ /* 0x000fe2000bf01070 */
[----:B----4-:R-:W-:-:S03]  /*03b0*/  IABS R4, UR19 ;  /* 0x0000001300047c13 */ /* 0x010fc60008000000 */
[----:B------:R-:W-:Y:S01]  /*03c0*/  USEL UR4, UR4, UR5, UP0 ;  /* 0x0000000504047287 */ /* 0x000fe20008000000 */
[----:B-1----:R-:W-:-:S04]  /*03d0*/  IADD3 R2, PT, PT, R6, 0xffffffe, RZ ;  /* 0x0ffffffe06027810 */ /* 0x002fc80007ffe0ff */
[----:B------:R1:W3:Y:S02]  /*03e0*/  F2I.FTZ.U32.TRUNC.NTZ R3, R2 ;  /* 0x0000000200037305 */ /* 0x0002e4000021f000 */
[----:B-1----:R-:W-:Y:S02]  /*03f0*/  HFMA2 R2, -RZ, RZ, 0, 0 ;  /* 0x00000000ff027431 */ /* 0x002fe400000001ff */
        /* <DEDUP_REMOVED lines=13> */
[----:B------:R-:W-:-:S05]  /*04d0*/  @P1 IADD3 R3, PT, PT, R3, 0x1, RZ ;  /* 0x0000000103031810 */ /* 0x000fca0007ffe0ff */
[----:B------:R-:W-:-:S05]  /*04e0*/  IMAD.MOV.U32 R6, RZ, RZ, R3 ;  /* 0x000000ffff067224 */ /* 0x000fca00078e0003 */
[----:B------:R-:W-:Y:S02]  /*04f0*/  @!P3 IADD3 R6, PT, PT, -R6, RZ, RZ ;  /* 0x000000ff0606b210 */ /* 0x000fe40007ffe1ff */
        /* <DEDUP_REMOVED lines=12> */
[----:B------:R-:W-:-:S05]  /*05c0*/  IADD3 R7, PT, PT, RZ, -R8, RZ ;  /* 0x80000008ff077210 */ /* 0x000fca0007ffe0ff */
[----:B------:R-:W-:Y:S01]  /*05d0*/  IMAD.HI.U32 R42, R3, R4, RZ ;  /* 0x00000004032a7227 */ /* 0x000fe200078e00ff */
[C---:B------:R-:W-:Y:S02]  /*05e0*/  LOP3.LUT R3, R30.reuse, 0x3, RZ, 0xc0, !PT ;  /* 0x000000031e037812 */ /* 0x040fe400078ec0ff */
[----:B------:R-:W-:Y:S01]  /*05f0*/  LOP3.LUT R30, R30, 0x1f, RZ, 0xc0, !PT ;  /* 0x0000001f1e1e7812 */ /* 0x000fe200078ec0ff */
[----:B------:R-:W-:Y:S01]  /*0600*/  IMAD R2, R42, R7, R4 ;  /* 0x000000072a027224 */ /* 0x000fe200078e0204 */
[----:B------:R-:W-:-:S04]  /*0610*/  LEA R4, R28, R29, 0x18 ;  /* 0x0000001d1c047211 */ /* 0x000fc800078ec0ff */
        /* <DEDUP_REMOVED lines=11> */
[----:B------:R-:W-:Y:S01]  /*06d0*/  ISETP.GE.U32.AND P1, PT, R38, UR4, PT ;  /* 0x0000000426007c0c */ /* 0x000fe2000bf26070 */
[----:B------:R-:W-:Y:S02]  /*06e0*/  UIMAD UR4, UR15, UR6, URZ ;  /* 0x000000060f0472a4 */ /* 0x000fe4000f8e02ff */
[----:B------:R-:W-:Y:S01]  /*06f0*/  @!P3 IMAD.MOV R42, RZ, RZ, -R42 ;  /* 0x000000ffff2ab224 */ /* 0x000fe200078e0a2a */
[----:B--2---:R1:W-:Y:S01]  /*0700*/  @!P0 STS [R3], R0 ;  /* 0x0000000003008388 */ /* 0x0043e20000000800 */
[----:B------:R-:W-:Y:S01]  /*0710*/  BAR.SYNC.DEFER_BLOCKING 0x0 ;  /* 0x0000000000007b1d */ /* 0x000fe20000010000 */
[----:B------:R-:W-:Y:S02]  /*0720*/  ISETP.NE.AND P0, PT, R6, RZ, PT ;  /* 0x000000ff0600720c */ /* 0x000fe40003f05270 */
[----:B-1----:R-:W-:-:S11]  /*0730*/  MOV R0, 0xff7fffff ;  /* 0xff7fffff00007802 */ /* 0x002fd60000000f00 */
[----:B------:R-:W-:Y:S01]  /*0740*/  @!P0 LOP3.LUT R42, RZ, R6, RZ, 0x33, !PT ;  /* 0x00000006ff2a8212 */ /* 0x000fe200078e33ff */
[----:B0-----:R-:W-:Y:S06]  /*0750*/  @P1 BRA `(.L_x_26300) ;  /* 0x0000000400c81947 */ /* 0x001fec0003800000 */
[----:B------:R-:W0:Y:S01]  /*0760*/  LDCU UR5, c[0x0][0x3e0] ;  /* 0x00007c00ff0577ac */ /* 0x000e220008000800 */
[----:B------:R-:W-:Y:S01]  /*0770*/  IMAD.WIDE.U32 R2, R38, 0x4, RZ ;  /* 0x0000000426027825 */ /* 0x000fe200078e00ff */
[C---:B------:R-:W-:Y:S01]  /*0780*/  SHF.L.U32 R0, R31.reuse, 0x2, RZ ;  /* 0x000000021f007819 */ /* 0x040fe200000006ff */
[----:B------:R-:W1:Y:S01]  /*0790*/  LDS.128 R4, [R34] ;  /* 0x0000000022047984 */ /* 0x000e620000000c00 */
[----:B------:R-:W2:Y:S01]  /*07a0*/  LDCU.64 UR8, c[0x0][0x3b8] ;  /* 0x00007700ff0877ac */ /* 0x000ea20008000a00 */
[----:B------:R-:W-:Y:S01]  /*07b0*/  IMAD.U32 R33, RZ, RZ, UR4 ;  /* 0x00000004ff217e24 */ /* 0x000fe2000f8e00ff */
[----:B------:R-:W-:Y:S01]  /*07c0*/  LOP3.LUT R31, R31, 0x7, RZ, 0xc0, !PT ;  /* 0x000000071f1f7812 */ /* 0x000fe200078ec0ff */
[----:B------:R-:W3:Y:S01]  /*07d0*/  LDS.128 R8, [R34+0x10] ;  /* 0x0000100022087984 */ /* 0x000ee20000000c00 */
[----:B-----5:R-:W-:Y:S01]  /*07e0*/  FSETP.NEU.FTZ.AND P0, PT, R35, RZ, PT ;  /* 0x000000ff2300720b */ /* 0x020fe20003f1d000 */
[----:B------:R-:W-:Y:S02]  /*07f0*/  IMAD.WIDE R2, R33, 0x4, R2 ;  /* 0x0000000421027825 */ /* 0x000fe400078e0202 */
[----:B------:R-:W4:Y:S02]  /*0800*/  LDS.128 R12, [R34+0x20] ;  /* 0x00002000220c7984 */ /* 0x000f240000000c00 */
[----:B------:R-:W-:Y:S01]  /*0810*/  VIADD R33, R29, 0x1a0 ;  /* 0x000001a01d217836 */ /* 0x000fe20000000000 */
[----:B------:R-:W-:Y:S01]  /*0820*/  LOP3.LUT R29, R0, 0x1c, RZ, 0xc0, !PT ;  /* 0x0000001c001d7812 */ /* 0x000fe200078ec0ff */
[----:B------:R-:W1:Y:S01]  /*0830*/  LDS.128 R16, [R34+0x30] ;  /* 0x0000300022107984 */ /* 0x000e620000000c00 */
[----:B------:R-:W-:Y:S01]  /*0840*/  LEA R0, R32, UR7, 0x3 ;  /* 0x0000000720007c11 */ /* 0x000fe2000f8e18ff */
[----:B0-----:R-:W-:Y:S01]  /*0850*/  IMAD R39, R42, UR5, RZ ;  /* 0x000000052a277c24 */ /* 0x001fe2000f8e02ff */
[----:B------:R-:W-:Y:S01]  /*0860*/  LEA R29, R32, R29, 0x5 ;  /* 0x0000001d201d7211 */ /* 0x000fe200078e28ff */
[----:B------:R-:W0:Y:S02]  /*0870*/  LDS.128 R20, [R34+0x40] ;  /* 0x0000400022147984 */ /* 0x000e240000000c00 */
[----:B------:R-:W-:Y:S01]  /*0880*/  IMAD.IADD R31, R31, 0x1, R0 ;  /* 0x000000011f1f7824 */ /* 0x000fe200078e0200 */
[----:B--2---:R-:W-:Y:S01]  /*0890*/  IADD3 R32, P1, PT, R2, UR8, RZ ;  /* 0x0000000802207c10 */ /* 0x004fe2000ff3e0ff */
[----:B------:R-:W-:Y:S01]  /*08a0*/  IMAD.MOV.U32 R0, RZ, RZ, -0x800001 ;  /* 0xff7fffffff007424 */ /* 0x000fe200078e00ff */
[----:B------:R-:W-:Y:S01]  /*08b0*/  LEA R28, R28, R33, 0x18 ;  /* 0x000000211c1c7211 */ /* 0x000fe200078ec0ff */
[----:B------:R2:W0:Y:S01]  /*08c0*/  LDS.128 R24, [R34+0x50] ;  /* 0x0000500022187984 */ /* 0x0004220000000c00 */
[----:B------:R-:W-:Y:S01]  /*08d0*/  IADD3 R2, P2, PT, R30, R39, RZ ;  /* 0x000000271e027210 */ /* 0x000fe20007f5e0ff */
[----:B------:R-:W-:Y:S01]  /*08e0*/  VIADD R36, R31, 0x1 ;  /* 0x000000011f247836 */ /* 0x000fe20000000000 */
[----:B------:R-:W-:-:S02]  /*08f0*/  IADD3.X R33, PT, PT, R3, UR9, RZ, P1, !PT ;  /* 0x0000000903217c10 */ /* 0x000fc40008ffe4ff */
[----:B------:R-:W-:Y:S02]  /*0900*/  IADD3 R37, PT, PT, R31, -UR14, RZ ;  /* 0x8000000e1f257c10 */ /* 0x000fe4000fffe0ff */
[----:B------:R-:W-:Y:S02]  /*0910*/  LEA.HI.X.SX32 R3, R39, RZ, 0x1, P2 ;  /* 0x000000ff27037211 */ /* 0x000fe400010f0eff */
[----:B--2---:R-:W-:-:S07]  /*0920*/  IADD3 R34, PT, PT, R29, R28, RZ ;  /* 0x0000001c1d227210 */ /* 0x004fce0007ffe0ff */
.L_x_26302:
[----:B------:R-:W2:Y:S02]  /*0930*/  LDG.E.CONSTANT R29, desc[UR12][R32.64] ;  /* 0x0000000c201d7981 */ /* 0x000ea4000c1e9900 */
[----:B--2---:R-:W-:-:S03]  /*0940*/  IMAD.WIDE R28, R29, UR10, R2 ;  /* 0x0000000a1d1c7c25 */ /* 0x004fc6000f8e0202 */
[----:B------:R-:W-:-:S04]  /*0950*/  LEA R30, P1, R28, UR20, 0x2 ;  /* 0x000000141c1e7c11 */ /* 0x000fc8000f8210ff */
[----:B0-----:R-:W-:-:S05]  /*0960*/  LEA.HI.X R31, R28, UR21, R29, 0x2, P1 ;  /* 0x000000151c1f7c11 */ /* 0x001fca00088f141d */
[----:B------:R-:W1:Y:S04]  /*0970*/  LDG.E.CONSTANT R28, desc[UR12][R30.64+0x80] ;  /* 0x0000800c1e1c7981 */ /* 0x000e68000c1e9900 */
[----:B------:R-:W2:Y:S04]  /*0980*/  LDG.E.CONSTANT R29, desc[UR12][R30.64] ;  /* 0x0000000c1e1d7981 */ /* 0x000ea8000c1e9900 */
[----:B------:R-:W5:Y:S04]  /*0990*/  LDG.E.CONSTANT R39, desc[UR12][R30.64+0x100] ;  /* 0x0001000c1e277981 */ /* 0x000f68000c1e9900 */
[----:B------:R-:W4:Y:S01]  /*09a0*/  LDG.E.CONSTANT R44, desc[UR12][R30.64+0xb80] ;  /* 0x000b800c1e2c7981 */ /* 0x000f22000c1e9900 */
[----:B-1----:R-:W-:-:S03]  /*09b0*/  FMUL.FTZ R41, R28, R5 ;  /* 0x000000051c297220 */ /* 0x002fc60000410000 */
[----:B------:R-:W3:Y:S01]  /*09c0*/  LDG.E.CONSTANT R28, desc[UR12][R30.64+0x180] ;  /* 0x0001800c1e1c7981 */ /* 0x000ee2000c1e9900 */
[----:B--2---:R-:W-:-:S03]  /*09d0*/  FFMA.FTZ R40, R4, R29, R41 ;  /* 0x0000001d04287223 */ /* 0x004fc60000010029 */
[----:B------:R-:W2:Y:S01]  /*09e0*/  LDG.E.CONSTANT R41, desc[UR12][R30.64+0x200] ;  /* 0x0002000c1e297981 */ /* 0x000ea2000c1e9900 */
[----:B-----5:R-:W-:-:S03]  /*09f0*/  FFMA.FTZ R39, R39, R6, R40 ;  /* 0x0000000627277223 */ /* 0x020fc60000010028 */
[----:B------:R-:W5:Y:S04]  /*0a00*/  LDG.E.CONSTANT R40, desc[UR12][R30.64+0x280] ;  /* 0x0002800c1e287981 */ /* 0x000f68000c1e9900 */
[----:B------:R-:W4:Y:S01]  /*0a10*/  LDG.E.CONSTANT R29, desc[UR12][R30.64+0x300] ;  /* 0x0003000c1e1d7981 */ /* 0x000f22000c1e9900 */
[----:B---3--:R-:W-:-:S03]  /*0a20*/  FFMA.FTZ R39, R28, R7, R39 ;  /* 0x000000071c277223 */ /* 0x008fc60000010027 */
[----:B------:R-:W3:Y:S01]  /*0a30*/  LDG.E.CONSTANT R28, desc[UR12][R30.64+0x380] ;  /* 0x0003800c1e1c7981 */ /* 0x000ee2000c1e9900 */
[----:B--2---:R-:W-:-:S04]  /*0a40*/  FFMA.FTZ R39, R8, R41, R39 ;  /* 0x0000002908277223 */ /* 0x004fc80000010027 */
[----:B-----5:R-:W-:Y:S02]  /*0a50*/  FFMA.FTZ R40, R40, R9, R39 ;  /* 0x0000000928287223 */ /* 0x020fe40000010027 */
[----:B------:R-:W2:Y:S02]  /*0a60*/  LDG.E.CONSTANT R39, desc[UR12][R30.64+0x400] ;  /* 0x0004000c1e277981 */ /* 0x000ea4000c1e9900 */
[----:B----4-:R-:W-:Y:S02]  /*0a70*/  FFMA.FTZ R41, R29, R10, R40 ;  /* 0x0000000a1d297223 */ /* 0x010fe40000010028 */
[----:B------:R-:W4:Y:S04]  /*0a80*/  LDG.E.CONSTANT R40, desc[UR12][R30.64+0x480] ;  /* 0x0004800c1e287981 */ /* 0x000f28000c1e9900 */
[----:B------:R-:W5:Y:S01]  /*0a90*/  LDG.E.CONSTANT R29, desc[UR12][R30.64+0x500] ;  /* 0x0005000c1e1d7981 */ /* 0x000f62000c1e9900 */
[----:B---3--:R-:W-:-:S03]  /*0aa0*/  FFMA.FTZ R41, R28, R11, R41 ;  /* 0x0000000b1c297223 */ /* 0x008fc60000010029 */
[----:B------:R-:W3:Y:S01]  /*0ab0*/  LDG.E.CONSTANT R28, desc[UR12][R30.64+0x580] ;  /* 0x0005800c1e1c7981 */ /* 0x000ee2000c1e9900 */
[----:B--2---:R-:W-:-:S04]  /*0ac0*/  FFMA.FTZ R39, R12, R39, R41 ;  /* 0x000000270c277223 */ /* 0x004fc80000010029 */
[----:B----4-:R-:W-:Y:S02]  /*0ad0*/  FFMA.FTZ R40, R40, R13, R39 ;  /* 0x0000000d28287223 */ /* 0x010fe40000010027 */
[----:B------:R-:W2:Y:S02]  /*0ae0*/  LDG.E.CONSTANT R39, desc[UR12][R30.64+0x600] ;  /* 0x0006000c1e277981 */ /* 0x000ea4000c1e9900 */
[----:B-----5:R-:W-:Y:S02]  /*0af0*/  FFMA.FTZ R41, R29, R14, R40 ;  /* 0x0000000e1d297223 */ /* 0x020fe40000010028 */
[----:B------:R-:W4:Y:S04]  /*0b00*/  LDG.E.CONSTANT R40, desc[UR12][R30.64+0x680] ;  /* 0x0006800c1e287981 */ /* 0x000f28000c1e9900 */
[----:B------:R-:W5:Y:S01]  /*0b10*/  LDG.E.CONSTANT R29, desc[UR12][R30.64+0x700] ;  /* 0x0007000c1e1d7981 */ /* 0x000f62000c1e9900 */
[----:B---3--:R-:W-:-:S03]  /*0b20*/  FFMA.FTZ R41, R28, R15, R41 ;  /* 0x0000000f1c297223 */ /* 0x008fc60000010029 */
[----:B------:R-:W3:Y:S01]  /*0b30*/  LDG.E.CONSTANT R28, desc[UR12][R30.64+0x780] ;  /* 0x0007800c1e1c7981 */ /* 0x000ee2000c1e9900 */
[----:B--2---:R-:W-:-:S04]  /*0b40*/  FFMA.FTZ R39, R16, R39, R41 ;  /* 0x0000002710277223 */ /* 0x004fc80000010029 */
[----:B----4-:R-:W-:Y:S02]  /*0b50*/  FFMA.FTZ R40, R40, R17, R39 ;  /* 0x0000001128287223 */ /* 0x010fe40000010027 */
[----:B------:R-:W0:Y:S02]  /*0b60*/  LDG.E.CONSTANT R39, desc[UR12][R30.64+0x800] ;  /* 0x0008000c1e277981 */ /* 0x000e24000c1e9900 */
[----:B-----5:R-:W-:Y:S02]  /*0b70*/  FFMA.FTZ R41, R29, R18, R40 ;  /* 0x000000121d297223 */ /* 0x020fe40000010028 */
[----:B------:R-:W2:Y:S04]  /*0b80*/  LDG.E.CONSTANT R40, desc[UR12][R30.64+0x880] ;  /* 0x0008800c1e287981 */ /* 0x000ea8000c1e9900 */
[----:B------:R-:W4:Y:S01]  /*0b90*/  LDG.E.CONSTANT R29, desc[UR12][R30.64+0x900] ;  /* 0x0009000c1e1d7981 */ /* 0x000f22000c1e9900 */
[----:B---3--:R-:W-:-:S03]  /*0ba0*/  FFMA.FTZ R41, R28, R19, R41 ;  /* 0x000000131c297223 */ /* 0x008fc60000010029 */
[----:B------:R-:W3:Y:S01]  /*0bb0*/  LDG.E.CONSTANT R28, desc[UR12][R30.64+0x980] ;  /* 0x0009800c1e1c7981 */ /* 0x000ee2000c1e9900 */
[----:B0-----:R-:W-:-:S04]  /*0bc0*/  FFMA.FTZ R39, R20, R39, R41 ;  /* 0x0000002714277223 */ /* 0x001fc80000010029 */
[----:B--2---:R-:W-:Y:S02]  /*0bd0*/  FFMA.FTZ R40, R40, R21, R39 ;  /* 0x0000001528287223 */ /* 0x004fe40000010027 */
[----:B------:R-:W2:Y:S02]  /*0be0*/  LDG.E.CONSTANT R39, desc[UR12][R30.64+0xa00] ;  /* 0x000a000c1e277981 */ /* 0x000ea4000c1e9900 */
[----:B----4-:R-:W-:Y:S02]  /*0bf0*/  FFMA.FTZ R43, R29, R22, R40 ;  /* 0x000000161d2b7223 */ /* 0x010fe40000010028 */
[----:B------:R-:W4:Y:S04]  /*0c00*/  LDG.E.CONSTANT R40, desc[UR12][R30.64+0xa80] ;  /* 0x000a800c1e287981 */ /* 0x000f28000c1e9900 */
[----:B------:R-:W5:Y:S01]  /*0c10*/  LDG.E.CONSTANT R29, desc[UR12][R30.64+0xb00] ;  /* 0x000b000c1e1d7981 */ /* 0x000f62000c1e9900 */
[----:B------:R-:W0:Y:S01]  /*0c20*/  S2R R41, SR_TID.X ;  /* 0x0000000000297919 */ /* 0x000e220000002100 */
[----:B------:R-:W-:-:S04]  /*0c30*/  UIADD3 UR5, UPT, UPT, UR14, 0x7, URZ ;  /* 0x000000070e057890 */ /* 0x000fc8000fffe0ff */
[----:B------:R-:W-:Y:S02]  /*0c40*/  USHF.R.U32.HI UR5, URZ, 0x3, UR5 ;  /* 0x00000003ff057899 */ /* 0x000fe40008011605 */
[----:B------:R-:W-:Y:S01]  /*0c50*/  ULEA UR6, UR16, 0x40, 0x6 ;  /* 0x0000004010067891 */ /* 0x000fe2000f8e30ff */
[----:B---3--:R-:W-:-:S04]  /*0c60*/  FFMA.FTZ R43, R28, R23, R43 ;  /* 0x000000171c2b7223 */ /* 0x008fc8000001002b */
[----:B--2---:R-:W-:-:S04]  /*0c70*/  FFMA.FTZ R39, R24, R39, R43 ;  /* 0x0000002718277223 */ /* 0x004fc8000001002b */
[----:B----4-:R-:W-:Y:S01]  /*0c80*/  FFMA.FTZ R40, R40, R25, R39 ;  /* 0x0000001928287223 */ /* 0x010fe20000010027 */
[----:B------:R-:W-:Y:S01]  /*0c90*/  MOV R39, UR5 ;  /* 0x0000000500277c02 */ /* 0x000fe20008000f00 */
[----:B------:R-:W-:Y:S02]  /*0ca0*/  UMOV UR5, 0xffffffff ;  /* 0xffffffff00057882 */ /* 0x000fe40000000000 */
[----:B-----5:R-:W-:Y:S01]  /*0cb0*/  FFMA.FTZ R29, R29, R26, R40 ;  /* 0x0000001a1d1d7223 */ /* 0x020fe20000010028 */
[----:B------:R-:W-:Y:S02]  /*0cc0*/  VIMNMX.U32 R39, PT, PT, R39, UR6, PT ;  /* 0x0000000627277c48 */ /* 0x000fe4000bfe0000 */
[----:B0-----:R-:W-:Y:S01]  /*0cd0*/  LOP3.LUT R40, R41, 0x3, RZ, 0xc0, !PT ;  /* 0x0000000329287812 */ /* 0x001fe200078ec0ff */
[----:B------:R-:W-:Y:S01]  /*0ce0*/  FFMA.FTZ R44, R44, R27, R29 ;  /* 0x0000001b2c2c7223 */ /* 0x000fe2000001001d */
[----:B------:R-:W-:Y:S06]  /*0cf0*/  BRA.DIV UR5, `(.L_x_26301) ;  /* 0x0000002e05687947 */ /* 0x000fec000b800000 */
[----:B------:R-:W0:Y:S02]  /*0d00*/  SHFL.BFLY PT, R41, R44, 0x2, 0x1f ;  /* 0x0c401f002c297f89 */ /* 0x000e2400000e0000 */
[----:B0-----:R-:W-:-:S05]  /*0d10*/  FADD.FTZ R31, R44, R41 ;  /* 0x000000292c1f7221 */ /* 0x001fca0000010000 */
[----:B------:R0:W1:Y:S02]  /*0d20*/  SHFL.BFLY PT, R41, R31, 0x1, 0x1f ;  /* 0x0c201f001f297f89 */ /* 0x00006400000e0000 */
.L_x_26336:
        /* <DEDUP_REMOVED lines=21> */
.L_x_26300:
[----:B------:R-:W-:Y:S05]  /*0e80*/  BSYNC B0 ;  /* 0x0000000000007941 */ /* 0x000fea0003800000 */
.L_x_26299:
        /* <DEDUP_REMOVED lines=13> */
[----:B-1----:R-:W-:-:S03]  /*0f60*/  LOP3.LUT R38, R40, 0x1f, RZ, 0xc0, !PT ;  /* 0x0000001f28267812 */ /* 0x002fc600078ec0ff */
[----:B------:R-:W-:Y:S01]  /*0f70*/  IMAD.IADD R3, R7, 0x1, -R4 ;  /* 0x0000000107037824 */ /* 0x000fe200078e0a04 */
[----:B------:R-:W-:Y:S06]  /*0f80*/  BRA.DIV UR5, `(.L_x_26303) ;  /* 0x0000002e05087947 */ /* 0x000fec000b800000 */
[----:B------:R-:W0:Y:S02]  /*0f90*/  SHFL.BFLY PT, R41, R0, 0x10, 0x1f ;  /* 0x0e001f0000297f89 */ /* 0x000e2400000e0000 */
[----:B0-----:R-:W-:-:S05]  /*0fa0*/  FMNMX.FTZ R31, R41, R0, !PT ;  /* 0x00000000291f7209 */ /* 0x001fca0007810000 */
[----:B------:R-:W0:Y:S02]  /*0fb0*/  SHFL.BFLY PT, R41, R31, 0x8, 0x1f ;  /* 0x0d001f001f297f89 */ /* 0x000e2400000e0000 */
[----:B0-----:R-:W-:-:S05]  /*0fc0*/  FMNMX.FTZ R6, R31, R41, !PT ;  /* 0x000000291f067209 */ /* 0x001fca0007810000 */
[----:B------:R0:W1:Y:S02]  /*0fd0*/  SHFL.BFLY PT, R41, R6, 0x4, 0x1f ;  /* 0x0c801f0006297f89 */ /* 0x00006400000e0000 */
.L_x_26341:
[----:B------:R-:W2:Y:S01]  /*0fe0*/  S2R R0, SR_CgaCtaId ;  /* 0x0000000000007919 */ /* 0x000ea20000008800 */
[----:B------:R-:W-:Y:S01]  /*0ff0*/  MOV R5, 0x400 ;  /* 0x0000040000057802 */ /* 0x000fe20000000f00 */
[----:B------:R-:W-:Y:S05]  /*1000*/  WARPSYNC.ALL ;  /* 0x0000000000007948 */ /* 0x000fea0003800000 */
[----:B------:R-:W-:Y:S02]  /*1010*/  IADD3 R9, PT, PT, R5, 0x180, RZ ;  /* 0x0000018005097810 */ /* 0x000fe40007ffe0ff */
        /* <DEDUP_REMOVED lines=8> */
[----:B------:R-:W-:Y:S01]  /*10a0*/  IMAD.MOV.U32 R10, RZ, RZ, -0x800001 ;  /* 0xff7fffffff0a7424 */ /* 0x000fe200078e00ff */
[----:B------:R-:W-:Y:S02]  /*10b0*/  LEA R9, R38, R9, 0x2 ;  /* 0x0000000926097211 */ /* 0x000fe400078e10ff */
[----:B------:R-:W-:Y:S01]  /*10c0*/  ISETP.GE.AND P1, PT, R40, R3, PT ;  /* 0x000000032800720c */ /* 0x000fe20003f26270 */
[----:B------:R-:W-:Y:S08]  /*10d0*/  BSSY.RECONVERGENT B0, `(.L_x_26304) ;  /* 0x00000ea000007945 */ /* 0x000ff00003800200 */
[----:B------:R-:W1:Y:S04]  /*10e0*/  @!P2 LDS R10, [R9] ;  /* 0x00000000090aa984 */ /* 0x000e680000000800 */
[----:B-1----:R-:W1:Y:S02]  /*10f0*/  SHFL.BFLY PT, R11, R10, 0x2, 0x1f ;  /* 0x0c401f000a0b7f89 */ /* 0x002e6400000e0000 */
[----:B-1----:R-:W-:-:S05]  /*1100*/  FMNMX.FTZ R12, R11, R10, !PT ;  /* 0x0000000a0b0c7209 */ /* 0x002fca0007810000 */
        /* <DEDUP_REMOVED lines=23> */
.L_x_26308:
        /* <DEDUP_REMOVED lines=11> */
.L_x_26307:
[----:B------:R-:W-:Y:S05]  /*1330*/  BSYNC.RECONVERGENT B1 ;  /* 0x0000000000017941 */ /* 0x000fea0003800200 */
.L_x_26306:
        /* <DEDUP_REMOVED lines=12> */
.L_x_26311:
        /* <DEDUP_REMOVED lines=100> */
.L_x_26310:
[----:B------:R-:W-:Y:S05]  /*1a40*/  BSYNC.RECONVERGENT B1 ;  /* 0x0000000000017941 */ /* 0x000fea0003800200 */
.L_x_26309:
        /* <DEDUP_REMOVED lines=55> */
.L_x_26313:
[----:B------:R-:W-:Y:S05]  /*1dc0*/  BSYNC.RECONVERGENT B1 ;  /* 0x0000000000017941 */ /* 0x000fea0003800200 */
.L_x_26312:
        /* <DEDUP_REMOVED lines=26> */
.L_x_26305:
[----:B------:R-:W-:Y:S05]  /*1f70*/  BSYNC.RECONVERGENT B0 ;  /* 0x0000000000007941 */ /* 0x000fea0003800200 */
.L_x_26304:
        /* <DEDUP_REMOVED lines=40> */
.L_x_26318:
[----:B------:R-:W1:Y:S01]  /*2200*/  LDS R14, [R8] ;  /* 0x00000000080e7984 */ /* 0x000e620000000800 */
[----:B------:R-:W-:-:S04]  /*2210*/  IADD3 R11, PT, PT, R11, 0x1, RZ ;  /* 0x000000010b0b7810 */ /* 0x000fc80007ffe0ff */
[----:B------:R-:W-:Y:S01]  /*2220*/  ISETP.NE.AND P0, PT, R11, RZ, PT ;  /* 0x000000ff0b00720c */ /* 0x000fe20003f05270 */
[----:B-1----:R-:W-:-:S05]  /*2230*/  FMUL.FTZ R9, R14, R7 ;  /* 0x000000070e097220 */ /* 0x002fca0000410000 */
[----:B------:R1:W-:Y:S02]  /*2240*/  STS [R8], R9 ;  /* 0x0000000908007388 */ /* 0x0003e40000000800 */
[----:B-1----:R-:W-:-:S05]  /*2250*/  VIADD R8, R8, 0x200 ;  /* 0x0000020008087836 */ /* 0x002fca0000000000 */
[----:B------:R-:W-:Y:S05]  /*2260*/  @P0 BRA `(.L_x_26318) ;  /* 0xfffffffc00e40947 */ /* 0x000fea000383ffff */
.L_x_26317:
[----:B------:R-:W-:Y:S05]  /*2270*/  BSYNC.RECONVERGENT B1 ;  /* 0x0000000000017941 */ /* 0x000fea0003800200 */
.L_x_26316:
        /* <DEDUP_REMOVED lines=12> */
.L_x_26321:
        /* <DEDUP_REMOVED lines=29> */
[-C--:B-1----:R-:W-:Y:S01]  /*2510*/  FMUL.FTZ R11, R30, R7.reuse ;  /* 0x000000071e0b7220 */ /* 0x082fe20000410000 */
[-C--:B------:R-:W-:Y:S01]  /*2520*/  FMUL.FTZ R27, R36, R7.reuse ;  /* 0x00000007241b7220 */ /* 0x080fe20000410000 */
        /* <DEDUP_REMOVED lines=21> */
.L_x_26320:
[----:B------:R-:W-:Y:S05]  /*2680*/  BSYNC.RECONVERGENT B1 ;  /* 0x0000000000017941 */ /* 0x000fea0003800200 */
.L_x_26319:
        /* <DEDUP_REMOVED lines=31> */
.L_x_26323:
[----:B------:R-:W-:Y:S05]  /*2880*/  BSYNC.RECONVERGENT B1 ;  /* 0x0000000000017941 */ /* 0x000fea0003800200 */
.L_x_26322:
        /* <DEDUP_REMOVED lines=14> */
.L_x_26315:
[----:B------:R-:W-:Y:S05]  /*2970*/  BSYNC.RECONVERGENT B0 ;  /* 0x0000000000007941 */ /* 0x000fea0003800200 */
.L_x_26314:
[----:B------:R-:W-:Y:S01]  /*2980*/  BAR.SYNC.DEFER_BLOCKING 0x0 ;  /* 0x0000000000007b1d */ /* 0x000fe20000010000 */
[----:B------:R-:W-:Y:S02]  /*2990*/  ISETP.NE.AND P0, PT, R40, RZ, PT ;  /* 0x000000ff2800720c */ /* 0x000fe40003f05270 */
[----:B--2---:R-:W-:Y:S02]  /*29a0*/  SHF.R.U32.HI R3, RZ, 0x5, R40 ;  /* 0x00000005ff037819 */ /* 0x004fe40000011628 */
[----:B------:R-:W-:Y:S01]  /*29b0*/  MOV R8, UR16 ;  /* 0x0000001000087c02 */ /* 0x000fe20008000f00 */
[----:B------:R-:W2:Y:S01]  /*29c0*/  LDCU UR20, c[0x0][0x3dc] ;  /* 0x00007b80ff1477ac */ /* 0x000ea20008000800 */
[----:B------:R-:W-:Y:S03]  /*29d0*/  BSSY.RECONVERGENT B0, `(.L_x_26324) ;  /* 0x0000015000007945 */ /* 0x000fe60003800200 */
[----:B------:R-:W-:-:S05]  /*29e0*/  IMAD R11, R8, 0x40, R3 ;  /* 0x00000040080b7824 */ /* 0x000fca00078e0203 */
[----:B------:R-:W-:Y:S01]  /*29f0*/  ISETP.GE.U32.AND P1, PT, R11, R39, PT ;  /* 0x000000270b00720c */ /* 0x000fe20003f26070 */
        /* <DEDUP_REMOVED lines=18> */
.L_x_26325:
[----:B--2---:R-:W-:Y:S05]  /*2b20*/  BSYNC.RECONVERGENT B0 ;  /* 0x0000000000007941 */ /* 0x004fea0003800200 */
.L_x_26324:
[----:B------:R-:W2:Y:S01]  /*2b30*/  LDCU.64 UR6, c[0x0][0x3a8] ;  /* 0x00007500ff0677ac */ /* 0x000ea20008000a00 */
[----:B------:R-:W-:Y:S01]  /*2b40*/  BSSY.RECONVERGENT B0, `(.L_x_26326) ;  /* 0x0000096000007945 */ /* 0x000fe20003800200 */
[----:B------:R-:W-:Y:S01]  /*2b50*/  HFMA2 R36, -RZ, RZ, 0, 0 ;  /* 0x00000000ff247431 */ /* 0x000fe200000001ff */
[----:B-----5:R-:W-:Y:S02]  /*2b60*/  CS2R R34, SRZ ;  /* 0x0000000000227805 */ /* 0x020fe4000001ff00 */
[----:B------:R-:W-:Y:S01]  /*2b70*/  CS2R R32, SRZ ;  /* 0x0000000000207805 */ /* 0x000fe2000001ff00 */
[----:B-1----:R-:W-:Y:S01]  /*2b80*/  IMAD.MOV.U32 R7, RZ, RZ, RZ ;  /* 0x000000ffff077224 */ /* 0x002fe200078e00ff */
[----:B------:R-:W-:Y:S06]  /*2b90*/  @P1 BRA `(.L_x_26327) ;  /* 0x0000000800401947 */ /* 0x000fec0003800000 */
[----:B------:R-:W1:Y:S01]  /*2ba0*/  LDCU UR4, c[0x0][0x3c8] ;  /* 0x00007900ff0477ac */ /* 0x000e620008000800 */
[----:B0--3--:R-:W-:Y:S01]  /*2bb0*/  IMAD.WIDE.U32 R6, R11, 0x4, RZ ;  /* 0x000000040b067825 */ /* 0x009fe200078e00ff */
[----:B------:R-:W-:Y:S02]  /*2bc0*/  SHF.L.U32 R8, R40, 0x4, RZ ;  /* 0x0000000428087819 */ /* 0x000fe400000006ff */
[----:B------:R-:W-:Y:S01]  /*2bd0*/  CS2R R34, SRZ ;  /* 0x0000000000227805 */ /* 0x000fe2000001ff00 */
[----:B------:R-:W0:Y:S01]  /*2be0*/  LDCU.64 UR8, c[0x0][0x3b8] ;  /* 0x00007700ff0877ac */ /* 0x000e220008000a00 */
[----:B------:R-:W-:Y:S01]  /*2bf0*/  VIADD R5, R5, 0x1a0 ;  /* 0x000001a005057836 */ /* 0x000fe20000000000 */
[----:B------:R-:W-:Y:S02]  /*2c00*/  LOP3.LUT R8, R8, 0x10, RZ, 0xe2, !PT ;  /* 0x0000001008087812 */ /* 0x000fe400078ee2ff */
[----:B------:R-:W-:Y:S02]  /*2c10*/  CS2R R32, SRZ ;  /* 0x0000000000207805 */ /* 0x000fe4000001ff00 */
[----:B------:R-:W-:-:S02]  /*2c20*/  SHF.L.U32 R41, R40, 0x2, RZ ;  /* 0x0000000228297819 */ /* 0x000fc400000006ff */
[C---:B------:R-:W-:Y:S01]  /*2c30*/  LEA R4, R37.reuse, R4, 0x3 ;  /* 0x0000000425047211 */ /* 0x040fe200078e18ff */
[----:B------:R-:W-:Y:S01]  /*2c40*/  IMAD R8, R37, 0x20, R8 ;  /* 0x0000002025087824 */ /* 0x000fe200078e0208 */
[----:B------:R-:W-:Y:S02]  /*2c50*/  IADD3 R2, PT, PT, -R2, R11, RZ ;  /* 0x0000000b02027210 */ /* 0x000fe40007ffe1ff */
[----:B------:R-:W-:Y:S01]  /*2c60*/  MOV R36, RZ ;  /* 0x000000ff00247202 */ /* 0x000fe20000000f00 */
[----:B-1----:R-:W-:-:S06]  /*2c70*/  UIMAD UR4, UR15, UR4, URZ ;  /* 0x000000040f0472a4 */ /* 0x002fcc000f8e02ff */
[----:B------:R-:W-:-:S05]  /*2c80*/  MOV R3, UR4 ;  /* 0x0000000400037c02 */ /* 0x000fca0008000f00 */
[----:B------:R-:W1:Y:S01]  /*2c90*/  LDCU UR4, c[0x0][0x3e0] ;  /* 0x00007c00ff0477ac */ /* 0x000e620008000800 */
[----:B------:R-:W-:Y:S01]  /*2ca0*/  IMAD.WIDE R6, R3, 0x4, R6 ;  /* 0x0000000403067825 */ /* 0x000fe200078e0206 */
[----:B------:R-:W-:Y:S02]  /*2cb0*/  LEA R3, R0, R5, 0x18 ;  /* 0x0000000500037211 */ /* 0x000fe400078ec0ff */
[----:B------:R-:W-:Y:S01]  /*2cc0*/  LOP3.LUT R5, R41, 0x4, RZ, 0xc0, !PT ;  /* 0x0000000429057812 */ /* 0x000fe200078ec0ff */
[----:B------:R-:W-:Y:S01]  /*2cd0*/  VIADD R0, R11, 0x1 ;  /* 0x000000010b007836 */ /* 0x000fe20000000000 */
[----:B0-----:R-:W-:Y:S02]  /*2ce0*/  IADD3 R6, P0, PT, R6, UR8, RZ ;  /* 0x0000000806067c10 */ /* 0x001fe4000ff1e0ff */
[----:B------:R-:W-:Y:S02]  /*2cf0*/  IADD3 R5, PT, PT, R4, 0x1, R5 ;  /* 0x0000000104057810 */ /* 0x000fe40007ffe005 */
[----:B------:R-:W-:-:S02]  /*2d00*/  IADD3 R4, PT, PT, R3, R8, RZ ;  /* 0x0000000803047210 */ /* 0x000fc40007ffe0ff */
[----:B------:R-:W-:Y:S02]  /*2d10*/  IADD3.X R3, PT, PT, R7, UR9, RZ, P0, !PT ;  /* 0x0000000907037c10 */ /* 0x000fe400087fe4ff */
[----:B------:R-:W-:Y:S02]  /*2d20*/  MOV R7, RZ ;  /* 0x000000ff00077202 */ /* 0x000fe40000000f00 */
[----:B------:R-:W-:Y:S01]  /*2d30*/  LOP3.LUT R41, R41, 0x7c, RZ, 0xc0, !PT ;  /* 0x0000007c29297812 */ /* 0x000fe200078ec0ff */
[----:B-1----:R-:W-:-:S05]  /*2d40*/  IMAD R42, R42, UR4, RZ ;  /* 0x000000042a2a7c24 */ /* 0x002fca000f8e02ff */
[----:B------:R-:W-:-:S07]  /*2d50*/  SHF.R.S32.HI R43, RZ, 0x1f, R42 ;  /* 0x0000001fff2b7819 */ /* 0x000fce000001142a */
.L_x_26328:
[----:B------:R-:W-:Y:S01]  /*2d60*/  IMAD.MOV.U32 R24, RZ, RZ, R6 ;  /* 0x000000ffff187224 */ /* 0x000fe200078e0006 */
[----:B------:R-:W-:Y:S01]  /*2d70*/  MOV R25, R3 ;  /* 0x0000000300197202 */ /* 0x000fe20000000f00 */
        /* <DEDUP_REMOVED lines=8> */
[----:B------:R-:W3:Y:S01]  /*2e00*/  LDG.E.128.CONSTANT R8, desc[UR12][R44.64+0x200] ;  /* 0x0002000c2c087981 */ /* 0x000ee2000c1e9d00 */
[----:B------:R-:W-:Y:S01]  /*2e10*/  ISETP.NE.AND P2, PT, R2, -0x1, PT ;  /* 0xffffffff0200780c */ /* 0x000fe20003f45270 */
[C---:B------:R-:W-:Y:S02]  /*2e20*/  VIADD R24, R5.reuse, 0xffffffff ;  /* 0xffffffff05187836 */ /* 0x040fe40000000000 */
[----:B------:R-:W4:Y:S04]  /*2e30*/  LDG.E.128.CONSTANT R16, desc[UR12][R44.64+0x400] ;  /* 0x0004000c2c107981 */ /* 0x000f28000c1e9d00 */
[----:B------:R-:W5:Y:S06]  /*2e40*/  LDG.E.128.CONSTANT R28, desc[UR12][R44.64+0xa00] ;  /* 0x000a000c2c1c7981 */ /* 0x000f6c000c1e9d00 */
[----:B------:R-:W-:-:S02]  /*2e50*/  @!P2 ISETP.GE.AND P1, PT, R5, UR14, PT ;  /* 0x0000000e0500ac0c */ /* 0x000fc4000bf26270 */
[----:B------:R-:W-:Y:S02]  /*2e60*/  @!P2 IADD3 R25, PT, PT, R5, 0x1, RZ ;  /* 0x000000010519a810 */ /* 0x000fe40007ffe0ff */
[C---:B------:R-:W-:Y:S02]  /*2e70*/  @!P2 ISETP.GE.AND P0, PT, R24.reuse, UR14, PT ;  /* 0x0000000e1800ac0c */ /* 0x040fe4000bf06270 */
[C---:B------:R-:W-:Y:S02]  /*2e80*/  @!P2 ISETP.GE.AND P3, PT, R24.reuse, UR14, PT ;  /* 0x0000000e1800ac0c */ /* 0x040fe4000bf66270 */
[C---:B------:R-:W-:Y:S02]  /*2e90*/  @!P2 ISETP.GE.AND P4, PT, R24.reuse, UR14, PT ;  /* 0x0000000e1800ac0c */ /* 0x040fe4000bf86270 */
[----:B------:R-:W-:Y:S02]  /*2ea0*/  @!P2 ISETP.GE.AND P5, PT, R24, UR14, PT ;  /* 0x0000000e1800ac0c */ /* 0x000fe4000bfa6270 */
[----:B--2---:R-:W-:-:S02]  /*2eb0*/  @!P2 FSEL R21, R21, RZ, !P1 ;  /* 0x000000ff1515a208 */ /* 0x004fc40004800000 */
[----:B------:R-:W-:Y:S02]  /*2ec0*/  @!P2 ISETP.GE.AND P1, PT, R25, UR14, PT ;  /* 0x0000000e1900ac0c */ /* 0x000fe4000bf26270 */
[----:B------:R-:W-:Y:S01]  /*2ed0*/  @!P2 FSEL R20, R20, RZ, !P0 ;  /* 0x000000ff1414a208 */ /* 0x000fe20004000000 */
[----:B0-----:R-:W-:Y:S01]  /*2ee0*/  FMUL.FTZ R21, R13, R21 ;  /* 0x000000150d157220 */ /* 0x001fe20000410000 */
[----:B------:R-:W-:Y:S02]  /*2ef0*/  @!P2 IADD3 R25, PT, PT, R5, 0x2, RZ ;  /* 0x000000020519a810 */ /* 0x000fe40007ffe0ff */
[----:B------:R-:W-:Y:S01]  /*2f00*/  @!P2 FSEL R22, R22, RZ, !P1 ;  /* 0x000000ff1616a208 */ /* 0x000fe20004800000 */
[----:B------:R-:W-:Y:S01]  /*2f10*/  FFMA.FTZ R21, R12, R20, R21 ;  /* 0x000000140c157223 */ /* 0x000fe20000010015 */
[----:B------:R-:W-:-:S03]  /*2f20*/  @!P2 ISETP.GE.AND P0, PT, R25, UR14, PT ;  /* 0x0000000e1900ac0c */ /* 0x000fc6000bf06270 */
[----:B------:R-:W-:Y:S01]  /*2f30*/  FFMA.FTZ R22, R14, R22, R21 ;  /* 0x000000160e167223 */ /* 0x000fe20000010015 */
[----:B------:R-:W-:-:S05]  /*2f40*/  @!P2 FSEL R23, R23, RZ, !P0 ;  /* 0x000000ff1717a208 */ /* 0x000fca0004000000 */
[----:B------:R-:W-:Y:S02]  /*2f50*/  FFMA.FTZ R25, R15, R23, R22 ;  /* 0x000000170f197223 */ /* 0x000fe40000010016 */
[----:B------:R-:W2:Y:S01]  /*2f60*/  LDG.E.128.CONSTANT R20, desc[UR12][R44.64+0x600] ;  /* 0x0006000c2c147981 */ /* 0x000ea2000c1e9d00 */
[----:B------:R-:W-:Y:S01]  /*2f70*/  @!P2 ISETP.GE.AND P1, PT, R5, UR14, PT ;  /* 0x0000000e0500ac0c */ /* 0x000fe2000bf26270 */
[----:B------:R-:W-:Y:S01]  /*2f80*/  FADD.FTZ R36, R25, R36 ;  /* 0x0000002419247221 */ /* 0x000fe20000010000 */
[C---:B------:R-:W-:Y:S02]  /*2f90*/  @!P2 ISETP.GE.AND P0, PT, R24.reuse, UR14, PT ;  /* 0x0000000e1800ac0c */ /* 0x040fe4000bf06270 */
[----:B---3--:R-:W-:Y:S02]  /*2fa0*/  @!P2 FSEL R9, R9, RZ, !P1 ;  /* 0x000000ff0909a208 */ /* 0x008fe40004800000 */
[----:B------:R-:W-:Y:S02]  /*2fb0*/  @!P2 ISETP.GE.AND P1, PT, R24, UR14, PT ;  /* 0x0000000e1800ac0c */ /* 0x000fe4000bf26270 */
[----:B------:R-:W3:Y:S01]  /*2fc0*/  LDG.E.128.CONSTANT R24, desc[UR12][R44.64+0x800] ;  /* 0x0008000c2c187981 */ /* 0x000ee2000c1e9d00 */
[----:B------:R-:W-:Y:S01]  /*2fd0*/  @!P2 FSEL R8, R8, RZ, !P3 ;  /* 0x000000ff0808a208 */ /* 0x000fe20005800000 */
[----:B------:R-:W-:-:S04]  /*2fe0*/  FMUL.FTZ R9, R13, R9 ;  /* 0x000000090d097220 */ /* 0x000fc80000410000 */
[----:B------:R-:W-:Y:S01]  /*2ff0*/  FFMA.FTZ R9, R12, R8, R9 ;  /* 0x000000080c097223 */ /* 0x000fe20000010009 */
[----:B------:R-:W-:-:S05]  /*3000*/  @!P2 VIADD R8, R5, 0x1 ;  /* 0x000000010508a836 */ /* 0x000fca0000000000 */
[----:B------:R-:W-:-:S04]  /*3010*/  @!P2 ISETP.GE.AND P3, PT, R8, UR14, PT ;  /* 0x0000000e0800ac0c */ /* 0x000fc8000bf66270 */
[----:B------:R-:W-:-:S05]  /*3020*/  @!P2 FSEL R10, R10, RZ, !P3 ;  /* 0x000000ff0a0aa208 */ /* 0x000fca0005800000 */
[----:B------:R-:W-:Y:S01]  /*3030*/  FFMA.FTZ R8, R14, R10, R9 ;  /* 0x0000000a0e087223 */ /* 0x000fe20000010009 */
[----:B------:R-:W-:-:S04]  /*3040*/  @!P2 IADD3 R9, PT, PT, R5, 0x2, RZ ;  /* 0x000000020509a810 */ /* 0x000fc80007ffe0ff */
[----:B------:R-:W-:Y:S02]  /*3050*/  @!P2 ISETP.GE.AND P3, PT, R9, UR14, PT ;  /* 0x0000000e0900ac0c */ /* 0x000fe4000bf66270 */
[----:B------:R-:W-:Y:S02]  /*3060*/  IADD3 R10, PT, PT, R0, 0x3, RZ ;  /* 0x00000003000a7810 */ /* 0x000fe40007ffe0ff */
[----:B------:R-:W-:Y:S02]  /*3070*/  @!P2 FSEL R11, R11, RZ, !P3 ;  /* 0x000000ff0b0ba208 */ /* 0x000fe40005800000 */
[----:B----4-:R-:W-:Y:S02]  /*3080*/  @!P2 FSEL R16, R16, RZ, !P0 ;  /* 0x000000ff1010a208 */ /* 0x010fe40004000000 */
[----:B------:R-:W-:Y:S01]  /*3090*/  @!P2 ISETP.GE.AND P6, PT, R5, UR14, PT ;  /* 0x0000000e0500ac0c */ /* 0x000fe2000bfc6270 */
[----:B------:R-:W-:Y:S01]  /*30a0*/  FFMA.FTZ R8, R15, R11, R8 ;  /* 0x0000000b0f087223 */ /* 0x000fe20000010008 */
[----:B------:R-:W-:Y:S01]  /*30b0*/  ISETP.GE.U32.AND P0, PT, R10, R39, PT ;  /* 0x000000270a00720c */ /* 0x000fe20003f06070 */
[C---:B------:R-:W-:Y:S01]  /*30c0*/  @!P2 VIADD R11, R5.reuse, 0x1 ;  /* 0x00000001050ba836 */ /* 0x040fe20000000000 */
[----:B------:R-:W-:-:S02]  /*30d0*/  @!P2 IADD3 R10, PT, PT, R5, 0x2, RZ ;  /* 0x00000002050aa810 */ /* 0x000fc40007ffe0ff */
[----:B------:R-:W-:Y:S02]  /*30e0*/  @!P2 FSEL R17, R17, RZ, !P6 ;  /* 0x000000ff1111a208 */ /* 0x000fe40007000000 */
[----:B------:R-:W-:Y:S02]  /*30f0*/  @!P2 ISETP.GE.AND P6, PT, R11, UR14, PT ;  /* 0x0000000e0b00ac0c */ /* 0x000fe4000bfc6270 */
[----:B------:R-:W-:Y:S02]  /*3100*/  @!P2 ISETP.GE.AND P3, PT, R10, UR14, PT ;  /* 0x0000000e0a00ac0c */ /* 0x000fe4000bf66270 */
[C---:B------:R-:W-:Y:S02]  /*3110*/  @!P2 IADD3 R10, PT, PT, R5.reuse, 0x1, RZ ;  /* 0x00000001050aa810 */ /* 0x040fe40007ffe0ff */
[----:B------:R-:W-:Y:S02]  /*3120*/  @!P2 FSEL R18, R18, RZ, !P6 ;  /* 0x000000ff1212a208 */ /* 0x000fe40007000000 */
[----:B------:R-:W-:Y:S01]  /*3130*/  @!P2 ISETP.GE.AND P6, PT, R10, UR14, PT ;  /* 0x0000000e0a00ac0c */ /* 0x000fe2000bfc6270 */
[----:B------:R-:W-:Y:S01]  /*3140*/  @!P2 VIADD R10, R5, 0x2 ;  /* 0x00000002050aa836 */ /* 0x000fe20000000000 */
[----:B------:R-:W-:-:S04]  /*3150*/  @!P2 FSEL R19, R19, RZ, !P3 ;  /* 0x000000ff1313a208 */ /* 0x000fc80005800000 */
[----:B------:R-:W-:Y:S02]  /*3160*/  @!P2 ISETP.GE.AND P3, PT, R10, UR14, PT ;  /* 0x0000000e0a00ac0c */ /* 0x000fe4000bf66270 */
[----:B------:R-:W-:Y:S01]  /*3170*/  @!P2 IADD3 R10, PT, PT, R5, 0x1, RZ ;  /* 0x00000001050aa810 */ /* 0x000fe20007ffe0ff */
[----:B------:R-:W-:Y:S01]  /*3180*/  FMUL.FTZ R9, R13, R17 ;  /* 0x000000110d097220 */ /* 0x000fe20000410000 */
[----:B-----5:R-:W-:-:S03]  /*3190*/  @!P2 FSEL R28, R28, RZ, !P1 ;  /* 0x000000ff1c1ca208 */ /* 0x020fc60004800000 */
[----:B------:R-:W-:-:S04]  /*31a0*/  FFMA.FTZ R9, R12, R16, R9 ;  /* 0x000000100c097223 */ /* 0x000fc80000010009 */
[----:B------:R-:W-:-:S04]  /*31b0*/  FFMA.FTZ R18, R14, R18, R9 ;  /* 0x000000120e127223 */ /* 0x000fc80000010009 */
[----:B------:R-:W-:Y:S01]  /*31c0*/  FFMA.FTZ R19, R15, R19, R18 ;  /* 0x000000130f137223 */ /* 0x000fe20000010012 */
[----:B------:R-:W-:Y:S01]  /*31d0*/  FADD.FTZ R35, R8, R35 ;  /* 0x0000002308237221 */ /* 0x000fe20000010000 */
[----:B------:R-:W-:Y:S01]  /*31e0*/  IADD3 R0, PT, PT, R0, 0x4, RZ ;  /* 0x0000000400007810 */ /* 0x000fe20007ffe0ff */
[----:B------:R-:W-:Y:S02]  /*31f0*/  VIADD R2, R2, 0x4 ;  /* 0x0000000402027836 */ /* 0x000fe40000000000 */
[----:B------:R-:W-:Y:S01]  /*3200*/  FADD.FTZ R34, R19, R34 ;  /* 0x0000002213227221 */ /* 0x000fe20000010000 */
[----:B------:R-:W-:Y:S02]  /*3210*/  IADD3 R4, PT, PT, R4, 0x80, RZ ;  /* 0x0000008004047810 */ /* 0x000fe40007ffe0ff */
[----:B--2---:R-:W-:Y:S02]  /*3220*/  @!P2 FSEL R20, R20, RZ, !P4 ;  /* 0x000000ff1414a208 */ /* 0x004fe40006000000 */
[----:B------:R-:W-:-:S04]  /*3230*/  @!P2 ISETP.GE.AND P4, PT, R5, UR14, PT ;  /* 0x0000000e0500ac0c */ /* 0x000fc8000bf86270 */
[----:B------:R-:W-:Y:S02]  /*3240*/  @!P2 FSEL R21, R21, RZ, !P4 ;  /* 0x000000ff1515a208 */ /* 0x000fe40006000000 */
[----:B------:R-:W-:Y:S02]  /*3250*/  @!P2 ISETP.GE.AND P4, PT, R10, UR14, PT ;  /* 0x0000000e0a00ac0c */ /* 0x000fe4000bf86270 */
[C---:B------:R-:W-:Y:S02]  /*3260*/  @!P2 IADD3 R10, PT, PT, R5.reuse, 0x2, RZ ;  /* 0x00000002050aa810 */ /* 0x040fe40007ffe0ff */
[----:B---3--:R-:W-:Y:S02]  /*3270*/  @!P2 FSEL R24, R24, RZ, !P5 ;  /* 0x000000ff1818a208 */ /* 0x008fe40006800000 */
[----:B------:R-:W-:Y:S02]  /*3280*/  @!P2 ISETP.GE.AND P5, PT, R5, UR14, PT ;  /* 0x0000000e0500ac0c */ /* 0x000fe4000bfa6270 */
[----:B------:R-:W-:-:S02]  /*3290*/  @!P2 FSEL R26, R26, RZ, !P4 ;  /* 0x000000ff1a1aa208 */ /* 0x000fc40006000000 */
[----:B------:R-:W-:Y:S02]  /*32a0*/  @!P2 FSEL R22, R22, RZ, !P6 ;  /* 0x000000ff1616a208 */ /* 0x000fe40007000000 */
[C---:B------:R-:W-:Y:S02]  /*32b0*/  @!P2 ISETP.GE.AND P4, PT, R5.reuse, UR14, PT ;  /* 0x0000000e0500ac0c */ /* 0x040fe4000bf86270 */
[----:B------:R-:W-:Y:S01]  /*32c0*/  @!P2 ISETP.GE.AND P6, PT, R10, UR14, PT ;  /* 0x0000000e0a00ac0c */ /* 0x000fe2000bfc6270 */
[----:B------:R-:W-:Y:S01]  /*32d0*/  @!P2 VIADD R10, R5, 0x1 ;  /* 0x00000001050aa836 */ /* 0x000fe20000000000 */
[----:B------:R-:W-:Y:S02]  /*32e0*/  @!P2 FSEL R25, R25, RZ, !P5 ;  /* 0x000000ff1919a208 */ /* 0x000fe40006800000 */
[----:B------:R-:W-:Y:S01]  /*32f0*/  @!P2 FSEL R29, R29, RZ, !P4 ;  /* 0x000000ff1d1da208 */ /* 0x000fe20006000000 */
[C---:B------:R-:W-:Y:S01]  /*3300*/  FMUL.FTZ R21, R13.reuse, R21 ;  /* 0x000000150d157220 */ /* 0x040fe20000410000 */
[----:B------:R-:W-:Y:S01]  /*3310*/  @!P2 ISETP.GE.AND P5, PT, R10, UR14, PT ;  /* 0x0000000e0a00ac0c */ /* 0x000fe2000bfa6270 */
[----:B------:R-:W-:Y:S01]  /*3320*/  FMUL.FTZ R25, R13, R25 ;  /* 0x000000190d197220 */ /* 0x000fe20000410000 */
[----:B------:R-:W-:Y:S01]  /*3330*/  @!P2 IADD3 R10, PT, PT, R5, 0x2, RZ ;  /* 0x00000002050aa810 */ /* 0x000fe20007ffe0ff */
[----:B------:R-:W-:Y:S01]  /*3340*/  FMUL.FTZ R13, R13, R29 ;  /* 0x0000001d0d0d7220 */ /* 0x000fe20000410000 */
[C---:B------:R-:W-:Y:S01]  /*3350*/  FFMA.FTZ R21, R12.reuse, R20, R21 ;  /* 0x000000140c157223 */ /* 0x040fe20000010015 */
[----:B------:R-:W-:Y:S01]  /*3360*/  FFMA.FTZ R25, R12, R24, R25 ;  /* 0x000000180c197223 */ /* 0x000fe20000010019 */
[----:B------:R-:W-:Y:S01]  /*3370*/  @!P2 ISETP.GE.AND P1, PT, R10, UR14, PT ;  /* 0x0000000e0a00ac0c */ /* 0x000fe2000bf26270 */
[----:B------:R-:W-:Y:S01]  /*3380*/  FFMA.FTZ R13, R12, R28, R13 ;  /* 0x0000001c0c0d7223 */ /* 0x000fe2000001000d */
        /* <DEDUP_REMOVED lines=17> */
.L_x_26327:
[----:B--2---:R-:W-:Y:S05]  /*34a0*/  BSYNC.RECONVERGENT B0 ;  /* 0x0000000000007941 */ /* 0x004fea0003800200 */
.L_x_26326:
[----:B------:R-:W1:Y:S01]  /*34b0*/  S2UR UR5, SR_CgaCtaId ;  /* 0x00000000000579c3 */ /* 0x000e620000008800 */
[----:B------:R-:W2:Y:S01]  /*34c0*/  SHFL.BFLY PT, R3, R36, 0x1, 0x1f ;  /* 0x0c201f0024037f89 */ /* 0x000ea200000e0000 */
[C---:B------:R-:W-:Y:S01]  /*34d0*/  LOP3.LUT R5, R40.reuse, 0x1, RZ, 0xc0, !PT ;  /* 0x0000000128057812 */ /* 0x040fe200078ec0ff */
[----:B------:R-:W-:Y:S01]  /*34e0*/  UMOV UR4, 0x400 ;  /* 0x0000040000047882 */ /* 0x000fe20000000000 */
[----:B------:R-:W-:Y:S01]  /*34f0*/  SHF.R.U32.HI R38, RZ, 0x1, R38 ;  /* 0x00000001ff267819 */ /* 0x000fe20000011626 */
[----:B------:R-:W4:Y:S01]  /*3500*/  SHFL.BFLY PT, R0, R35, 0x1, 0x1f ;  /* 0x0c201f0023007f89 */ /* 0x000f2200000e0000 */
[----:B------:R-:W-:Y:S01]  /*3510*/  ISETP.NE.AND P2, PT, R5, RZ, PT ;  /* 0x000000ff0500720c */ /* 0x000fe20003f45270 */
[----:B------:R-:W-:Y:S01]  /*3520*/  UIADD3 UR4, UPT, UPT, UR4, 0x1a0, URZ ;  /* 0x000001a004047890 */ /* 0x000fe2000fffe0ff */
[C---:B------:R-:W-:Y:S01]  /*3530*/  LOP3.LUT R5, R40.reuse, 0x3c0, RZ, 0xc0, !PT ;  /* 0x000003c028057812 */ /* 0x040fe200078ec0ff */
[----:B---3--:R-:W3:Y:S01]  /*3540*/  SHFL.BFLY PT, R9, R34, 0x1, 0x1f ;  /* 0x0c201f0022097f89 */ /* 0x008ee200000e0000 */
[C---:B------:R-:W-:Y:S01]  /*3550*/  LOP3.LUT P0, RZ, R40.reuse, 0x3c1, RZ, 0xc0, !PT ;  /* 0x000003c128ff7812 */ /* 0x040fe2000780c0ff */
[----:B------:R-:W-:Y:S01]  /*3560*/  IMAD R38, R37, 0x60, R38 ;  /* 0x0000006025267824 */ /* 0x000fe200078e0226 */
[----:B------:R-:W-:Y:S01]  /*3570*/  ISETP.NE.OR P5, PT, R5, 0x40, P2 ;  /* 0x000000400500780c */ /* 0x000fe200017a5670 */
[----:B------:R-:W5:Y:S01]  /*3580*/  SHFL.BFLY PT, R2, R33, 0x1, 0x1f ;  /* 0x0c201f0021027f89 */ /* 0x000f6200000e0000 */
[C---:B0-----:R-:W-:Y:S01]  /*3590*/  LOP3.LUT R6, R40.reuse, 0x3e0, RZ, 0xc0, !PT ;  /* 0x000003e028067812 */ /* 0x041fe200078ec0ff */
[----:B------:R-:W-:Y:S01]  /*35a0*/  BSSY.RECONVERGENT B0, `(.L_x_26329) ;  /* 0x0000023000007945 */ /* 0x000fe20003800200 */
[----:B------:R-:W-:Y:S01]  /*35b0*/  LOP3.LUT P1, RZ, R40, 0x3e1, RZ, 0xc0, !PT ;  /* 0x000003e128ff7812 */ /* 0x000fe2000782c0ff */
[----:B------:R-:W0:Y:S01]  /*35c0*/  SHFL.BFLY PT, R11, R32, 0x1, 0x1f ;  /* 0x0c201f00200b7f89 */ /* 0x000e2200000e0000 */
[----:B------:R-:W-:-:S02]  /*35d0*/  ISETP.NE.OR P4, PT, R6, 0x20, P2 ;  /* 0x000000200600780c */ /* 0x000fc40001785670 */
[----:B------:R-:W-:Y:S01]  /*35e0*/  ISETP.GT.U32.AND P3, PT, R40, 0x1f, PT ;  /* 0x0000001f2800780c */ /* 0x000fe20003f64070 */
[----:B------:R-:W0:Y:S01]  /*35f0*/  SHFL.BFLY PT, R4, R7, 0x1, 0x1f ;  /* 0x0c201f0007047f89 */ /* 0x000e2200000e0000 */
[----:B-1----:R-:W-:Y:S01]  /*3600*/  ULEA UR4, UR5, UR4, 0x18 ;  /* 0x0000000405047291 */ /* 0x002fe2000f8ec0ff */
[----:B------:R-:W-:Y:S01]  /*3610*/  BAR.SYNC.DEFER_BLOCKING 0x0 ;  /* 0x0000000000007b1d */ /* 0x000fe20000010000 */
[----:B--2---:R-:W-:Y:S01]  /*3620*/  FADD.FTZ R5, R3, R36 ;  /* 0x0000002403057221 */ /* 0x004fe20000010000 */
[----:B----4-:R-:W-:-:S03]  /*3630*/  FADD.FTZ R35, R0, R35 ;  /* 0x0000002300237221 */ /* 0x010fc60000010000 */
[----:B------:R-:W-:Y:S01]  /*3640*/  LEA R38, R38, UR4, 0x2 ;  /* 0x0000000426267c11 */ /* 0x000fe2000f8e10ff */
[----:B---3--:R-:W-:Y:S01]  /*3650*/  FADD.FTZ R9, R9, R34 ;  /* 0x0000002209097221 */ /* 0x008fe20000010000 */
[----:B-----5:R-:W-:Y:S01]  /*3660*/  FADD.FTZ R33, R2, R33 ;  /* 0x0000002102217221 */ /* 0x020fe20000010000 */
[----:B0-----:R-:W-:Y:S01]  /*3670*/  FADD.FTZ R11, R11, R32 ;  /* 0x000000200b0b7221 */ /* 0x001fe20000010000 */
        /* <DEDUP_REMOVED lines=21> */
.L_x_26330:
[----:B------:R-:W-:Y:S05]  /*37d0*/  BSYNC.RECONVERGENT B0 ;  /* 0x0000000000007941 */ /* 0x000fea0003800200 */
.L_x_26329:
        /* <DEDUP_REMOVED lines=22> */
.L_x_26332:
[----:B------:R-:W-:Y:S05]  /*3940*/  BSYNC.RECONVERGENT B0 ;  /* 0x0000000000007941 */ /* 0x000fea0003800200 */
.L_x_26331:
        /* <DEDUP_REMOVED lines=21> */
.L_x_26301:
        /* <DEDUP_REMOVED lines=8> */
.L_x_26334:
[----:B------:R-:W-:Y:S05]  /*3b20*/  BSYNC B1 ;  /* 0x0000000000017941 */ /* 0x000fea0003800000 */
.L_x_26333:
[----:B------:R-:W-:Y:S01]  /*3b30*/  FADD.FTZ R31, R44, R41 ;  /* 0x000000292c1f7221 */ /* 0x000fe20000010000 */
[----:B------:R-:W-:Y:S02]  /*3b40*/  IMAD.MOV.U32 R30, RZ, RZ, 0x1 ;  /* 0x00000001ff1e7424 */ /* 0x000fe400078e00ff */
[----:B------:R-:W-:Y:S01]  /*3b50*/  HFMA2 R29, -RZ, RZ, 0, 1.847743988037109375e-06 ;  /* 0x0000001fff1d7431 */ /* 0x000fe200000001ff */
[----:B------:R-:W-:-:S07]  /*3b60*/  MOV R28, 0xffffffff ;  /* 0xffffffff001c7802 */ /* 0x000fce0000000f00 */
[----:B------:R-:W-:Y:S05]  /*3b70*/  WARPSYNC.COLLECTIVE R28, `(.L_x_26335) ;  /* 0x000000001c087348 */ /* 0x000fea0003c00000 */
[----:B------:R0:W1:Y:S02]  /*3b80*/  SHFL.BFLY P1, R41, R31, R30, R29 ;  /* 0x0c00001e1f297389 */ /* 0x000064000002001d */
[----:B01----:R-:W-:Y:S05]  /*3b90*/  ENDCOLLECTIVE ;  /* 0x000000000000791b */ /* 0x003fea0003800000 */
.L_x_26335:
[----:B------:R-:W-:Y:S05]  /*3ba0*/  BRA `(.L_x_26336) ;  /* 0xffffffd000607947 */ /* 0x000fea000383ffff */
.L_x_26303:
        /* <DEDUP_REMOVED lines=8> */
.L_x_26338:
[----:B------:R-:W-:Y:S05]  /*3c30*/  BSYNC B0 ;  /* 0x0000000000007941 */ /* 0x000fea0003800000 */
.L_x_26337:
[----:B------:R-:W-:Y:S01]  /*3c40*/  FMNMX.FTZ R31, R41, R0, !PT ;  /* 0x00000000291f7209 */ /* 0x000fe20007810000 */
[----:B------:R-:W-:Y:S01]  /*3c50*/  HFMA2 R30, -RZ, RZ, 0, 4.76837158203125e-07 ;  /* 0x00000008ff1e7431 */ /* 0x000fe200000001ff */
[----:B------:R-:W-:Y:S01]  /*3c60*/  MOV R29, 0x1f ;  /* 0x0000001f001d7802 */ /* 0x000fe20000000f00 */
[----:B------:R-:W-:-:S07]  /*3c70*/  IMAD.MOV.U32 R28, RZ, RZ, -0x1 ;  /* 0xffffffffff1c7424 */ /* 0x000fce00078e00ff */
[----:B------:R-:W-:Y:S05]  /*3c80*/  WARPSYNC.COLLECTIVE R28, `(.L_x_26339) ;  /* 0x000000001c087348 */ /* 0x000fea0003c00000 */
[----:B------:R0:W1:Y:S02]  /*3c90*/  SHFL.BFLY P1, R41, R31, R30, R29 ;  /* 0x0c00001e1f297389 */ /* 0x000064000002001d */
[----:B01----:R-:W-:Y:S05]  /*3ca0*/  ENDCOLLECTIVE ;  /* 0x000000000000791b */ /* 0x003fea0003800000 */
.L_x_26339:
[----:B------:R-:W-:Y:S01]  /*3cb0*/  HFMA2 R30, -RZ, RZ, 0, 2.384185791015625e-07 ;  /* 0x00000004ff1e7431 */ /* 0x000fe200000001ff */
[----:B------:R-:W-:-:S04]  /*3cc0*/  FMNMX.FTZ R6, R31, R41, !PT ;  /* 0x000000291f067209 */ /* 0x000fc80007810000 */
[----:B------:R-:W-:-:S07]  /*3cd0*/  MOV R31, R6 ;  /* 0x00000006001f7202 */ /* 0x000fce0000000f00 */
[----:B------:R-:W-:Y:S05]  /*3ce0*/  WARPSYNC.COLLECTIVE R28, `(.L_x_26340) ;  /* 0x000000001c087348 */ /* 0x000fea0003c00000 */
[----:B------:R0:W1:Y:S02]  /*3cf0*/  SHFL.BFLY P1, R41, R31, R30, R29 ;  /* 0x0c00001e1f297389 */ /* 0x000064000002001d */
[----:B01----:R-:W-:Y:S05]  /*3d00*/  ENDCOLLECTIVE ;  /* 0x000000000000791b */ /* 0x003fea0003800000 */
.L_x_26340:
[----:B------:R-:W-:Y:S05]  /*3d10*/  BRA `(.L_x_26341) ;  /* 0xffffffd000b07947 */ /* 0x000fea000383ffff */
.L_x_26342:
        /* <DEDUP_REMOVED lines=14> */
.L_x_27648:


//--------------------- .text._ZN4vllm25paged_attention_v2_kernelIffLi80ELi8ELi128ELNS_18Fp8KVCacheDataTypeE0ELb0ELi512EEEvPfS2_PT_PKS3_PKT0_S9_ifPKiSB_iPKfiiiSD_SD_iiiii --------------------------
	.section	.text._ZN4vllm25paged_attention_v2_kernelIffLi80ELi8ELi128ELNS_18Fp8KVCacheDataTypeE0ELb0ELi512EEEvPfS2_PT_PKS3_PKT0_S9_ifPKiSB_iPKfiiiSD_SD_iiiii,"ax",@progbits
	.align	128
        .global         _ZN4vllm25paged_attention_v2_kernelIffLi80ELi8ELi128ELNS_18Fp8KVCacheDataTypeE0ELb0ELi512EEEvPfS2_PT_PKS3_PKT0_S9_ifPKiSB_iPKfiiiSD_SD_iiiii
        .type           _ZN4vllm25paged_attention_v2_kernelIffLi80ELi8ELi128ELNS_18Fp8KVCacheDataTypeE0ELb0ELi512EEEvPfS2_PT_PKS3_PKT0_S9_ifPKiSB_iPKfiiiSD_SD_iiiii,@function
        .size           _ZN4vllm25paged_attention_v2_kernelIffLi80ELi8ELi128ELNS_18Fp8KVCacheDataTypeE0ELb0ELi512EEEvPfS2_PT_PKS3_PKT0_S9_ifPKiSB_iPKfiiiSD_SD_iiiii,(.L_x_27649 - _ZN4vllm25paged_attention_v2_kernelIffLi80ELi8ELi128ELNS_18Fp8KVCacheDataTypeE0ELb0ELi512EEEvPfS2_PT_PKS3_PKT0_S9_ifPKiSB_iPKfiiiSD_SD_iiiii)
        .other          _ZN4vllm25paged_attention_v2_kernelIffLi80ELi8ELi128ELNS_18Fp8KVCacheDataTypeE0ELb0ELi512EEEvPfS2_PT_PKS3_PKT0_S9_ifPKiSB_iPKfiiiSD_SD_iiiii,@"STO_CUDA_ENTRY STV_DEFAULT"
_ZN4vllm25paged_attention_v2_kernelIffLi80ELi8ELi128ELNS_18Fp8KVCacheDataTypeE0ELb0ELi512EEEvPfS2_PT_PKS3_PKT0_S9_ifPKiSB_iPKfiiiSD_SD_iiiii:
.text._ZN4vllm25paged_attention_v2_kernelIffLi80ELi8ELi128ELNS_18Fp8KVCacheDataTypeE0ELb0ELi512EEEvPfS2_PT_PKS3_PKT0_S9_ifPKiSB_iPKfiiiSD_SD_iiiii:
        /* <DEDUP_REMOVED lines=21> */
[----:B------:R-:W-:Y:S01]  /*0150*/  MOV R25, 0x400 ;  /* 0x0000040000197802 */ /* 0x000fe20000000f00 */
[----:B------:R-:W-:Y:S01]  /*0160*/  IMAD.U32 R30, RZ, RZ, UR16 ;  /* 0x00000010ff1e7e24 */ /* 0x000fe2000f8e00ff */
        /* <DEDUP_REMOVED lines=23> */
[----:B------:R-:W-:Y:S01]  /*02e0*/  IMAD.MOV.U32 R0, RZ, RZ, RZ ;  /* 0x000000ffff007224 */ /* 0x000fe200078e00ff */
        /* <DEDUP_REMOVED lines=11> */
[----:B------:R-:W-:Y:S01]  /*03a0*/  BSSY B0, `(.L_x_26343) ;  /* 0x00000a8000007945 */ /* 0x000fe20003800000 */
[----:B------:R-:W-:Y:S01]  /*03b0*/  LOP3.LUT R26, R4, 0x1f, RZ, 0xc0, !PT ;  /* 0x0000001f041a7812 */ /* 0x000fe200078ec0ff */
[----:B------:R-:W-:Y:S01]  /*03c0*/  UISETP.LT.U32.AND UP0, UPT, UR4, UR5, UPT ;  /* 0x000000050400728c */ /* 0x000fe2000bf01070 */
[----:B----4-:R-:W-:-:S02]  /*03d0*/  IABS R6, UR19 ;  /* 0x0000001300067c13 */ /* 0x010fc40008000000 */
[----:B------:R-:W-:Y:S01]  /*03e0*/  LEA R30, R30, R31, 0x6 ;  /* 0x0000001f1e1e7211 */ /* 0x000fe200078e30ff */
[----:B------:R-:W-:Y:S01]  /*03f0*/  USEL UR4, UR4, UR5, UP0 ;  /* 0x0000000504047287 */ /* 0x000fe20008000000 */
        /* <DEDUP_REMOVED lines=19> */
[----:B------:R-:W-:Y:S02]  /*0530*/  @!P3 IADD3 R9, PT, PT, -R9, RZ, RZ ;  /* 0x000000ff0909b210 */ /* 0x000fe40007ffe1ff */
        /* <DEDUP_REMOVED lines=12> */
[----:B------:R-:W-:Y:S02]  /*0600*/  LOP3.LUT R5, R4, 0x3, RZ, 0xc0, !PT ;  /* 0x0000000304057812 */ /* 0x000fe400078ec0ff */
[----:B------:R-:W-:-:S03]  /*0610*/  LEA R6, R24, R25, 0x18 ;  /* 0x0000001918067211 */ /* 0x000fc600078ec0ff */
[----:B------:R-:W-:-:S04]  /*0620*/  IMAD.HI.U32 R7, R7, R10, RZ ;  /* 0x0000000a07077227 */ /* 0x000fc800078e00ff */
[----:B------:R-:W-:Y:S02]  /*0630*/  IMAD R3, R7, R3, R10 ;  /* 0x0000000307037224 */ /* 0x000fe400078e020a */
[----:B------:R-:W-:Y:S01]  /*0640*/  IMAD R32, R5, 0x50, R6 ;  /* 0x0000005005207824 */ /* 0x000fe200078e0206 */
[----:B------:R-:W-:Y:S02]  /*0650*/  LOP3.LUT R6, R9, UR18, RZ, 0x3c, !PT ;  /* 0x0000001209067c12 */ /* 0x000fe4000f8e3cff */
[----:B------:R-:W-:Y:S02]  /*0660*/  ISETP.GT.U32.AND P2, PT, R8, R3, PT ;  /* 0x000000030800720c */ /* 0x000fe40003f44070 */
[----:B------:R-:W-:Y:S02]  /*0670*/  @!P0 LEA R5, R27, R32, 0x2 ;  /* 0x000000201b058211 */ /* 0x000fe400078e10ff */
[----:B------:R-:W-:-:S09]  /*0680*/  ISETP.GE.AND P3, PT, R6, RZ, PT ;  /* 0x000000ff0600720c */ /* 0x000fd20003f66270 */
[----:B------:R-:W-:Y:S01]  /*0690*/  @!P2 IMAD.IADD R3, R3, 0x1, -R8 ;  /* 0x000000010303a824 */ /* 0x000fe200078e0a08 */
[----:B------:R-:W-:-:S04]  /*06a0*/  @!P2 IADD3 R7, PT, PT, R7, 0x1, RZ ;  /* 0x000000010707a810 */ /* 0x000fc80007ffe0ff */
[----:B------:R-:W-:Y:S01]  /*06b0*/  ISETP.GE.U32.AND P1, PT, R3, R8, PT ;  /* 0x000000080300720c */ /* 0x000fe20003f26070 */
[----:B------:R-:W-:-:S12]  /*06c0*/  IMAD.MOV.U32 R3, RZ, RZ, -0x800001 ;  /* 0xff7fffffff037424 */ /* 0x000fd800078e00ff */
[----:B------:R-:W-:Y:S01]  /*06d0*/  @P1 VIADD R7, R7, 0x1 ;  /* 0x0000000107071836 */ /* 0x000fe20000000000 */
[----:B------:R-:W-:Y:S01]  /*06e0*/  ISETP.GE.U32.AND P1, PT, R30, UR4, PT ;  /* 0x000000041e007c0c */ /* 0x000fe2000bf26070 */
[----:B------:R-:W-:Y:S01]  /*06f0*/  UIMAD UR4, UR15, UR6, URZ ;  /* 0x000000060f0472a4 */ /* 0x000fe2000f8e02ff */
[----:B--2---:R1:W-:Y:S01]  /*0700*/  @!P0 STS [R5], R2 ;  /* 0x0000000205008388 */ /* 0x0043e20000000800 */
[----:B------:R-:W-:Y:S01]  /*0710*/  BAR.SYNC.DEFER_BLOCKING 0x0 ;  /* 0x0000000000007b1d */ /* 0x000fe20000010000 */
[----:B------:R-:W-:Y:S01]  /*0720*/  ISETP.NE.AND P0, PT, R9, RZ, PT ;  /* 0x000000ff0900720c */ /* 0x000fe20003f05270 */
[----:B-1----:R-:W-:-:S05]  /*0730*/  IMAD.MOV.U32 R2, RZ, RZ, R7 ;  /* 0x000000ffff027224 */ /* 0x002fca00078e0007 */
[----:B------:R-:W-:-:S07]  /*0740*/  @!P3 IADD3 R2, PT, PT, -R2, RZ, RZ ;  /* 0x000000ff0202b210 */ /* 0x000fce0007ffe1ff */
[----:B------:R-:W-:Y:S01]  /*0750*/  @!P0 LOP3.LUT R2, RZ, R9, RZ, 0x33, !PT ;  /* 0x00000009ff028212 */ /* 0x000fe200078e33ff */
[----:B0-----:R-:W-:Y:S06]  /*0760*/  @P1 BRA `(.L_x_26344) ;  /* 0x0000000400ac1947 */ /* 0x001fec0003800000 */
[----:B------:R-:W0:Y:S01]  /*0770*/  LDCU UR5, c[0x0][0x3e0] ;  /* 0x00007c00ff0577ac */ /* 0x000e220008000800 */
[----:B------:R-:W-:Y:S01]  /*0780*/  IMAD.SHL.U32 R3, R27, 0x4, RZ ;  /* 0x000000041b037824 */ /* 0x000fe200078e00ff */
[----:B------:R-:W-:Y:S01]  /*0790*/  IADD3 R25, PT, PT, R25, 0x160, RZ ;  /* 0x0000016019197810 */ /* 0x000fe20007ffe0ff */
[----:B------:R-:W-:Y:S01]  /*07a0*/  IMAD.WIDE.U32 R28, R30, 0x4, RZ ;  /* 0x000000041e1c7825 */ /* 0x000fe200078e00ff */
[----:B------:R-:W1:Y:S01]  /*07b0*/  LDCU.64 UR8, c[0x0][0x3b8] ;  /* 0x00007700ff0877ac */ /* 0x000e620008000a00 */
[----:B------:R-:W-:Y:S01]  /*07c0*/  MOV R33, UR4 ;  /* 0x0000000400217c02 */ /* 0x000fe20008000f00 */
[----:B------:R-:W2:Y:S01]  /*07d0*/  LDS.128 R20, [R32] ;  /* 0x0000000020147984 */ /* 0x000ea20000000c00 */
[----:B------:R-:W-:Y:S02]  /*07e0*/  LOP3.LUT R34, R3, 0x1c, RZ, 0xc0, !PT ;  /* 0x0000001c03227812 */ /* 0x000fe400078ec0ff */
[----:B------:R-:W-:Y:S01]  /*07f0*/  LEA R3, R24, R25, 0x18 ;  /* 0x0000001918037211 */ /* 0x000fe200078ec0ff */
[----:B------:R-:W3:Y:S01]  /*0800*/  LDS.128 R16, [R32+0x10] ;  /* 0x0000100020107984 */ /* 0x000ee20000000c00 */
[----:B------:R-:W-:Y:S01]  /*0810*/  IMAD.WIDE R24, R33, 0x4, R28 ;  /* 0x0000000421187825 */ /* 0x000fe200078e021c */
[----:B------:R-:W-:-:S02]  /*0820*/  LOP3.LUT R27, R27, 0x7, RZ, 0xc0, !PT ;  /* 0x000000071b1b7812 */ /* 0x000fc400078ec0ff */
[----:B------:R-:W4:Y:S01]  /*0830*/  LDS.128 R12, [R32+0x20] ;  /* 0x00002000200c7984 */ /* 0x000f220000000c00 */
[----:B------:R-:W-:-:S03]  /*0840*/  IMAD R34, R31, 0x20, R34 ;  /* 0x000000201f227824 */ /* 0x000fc600078e0222 */
[----:B------:R-:W2:Y:S01]  /*0850*/  LDS.128 R8, [R32+0x30] ;  /* 0x0000300020087984 */ /* 0x000ea20000000c00 */
[----:B0-----:R-:W-:Y:S02]  /*0860*/  IMAD R35, R2, UR5, RZ ;  /* 0x0000000502237c24 */ /* 0x001fe4000f8e02ff */
[----:B------:R-:W-:Y:S01]  /*0870*/  IMAD.IADD R29, R34, 0x1, R3 ;  /* 0x00000001221d7824 */ /* 0x000fe200078e0203 */
[----:B------:R0:W2:Y:S01]  /*0880*/  LDS.128 R4, [R32+0x40] ;  /* 0x0000400020047984 */ /* 0x0000a20000000c00 */
[----:B-1----:R-:W-:Y:S02]  /*0890*/  IADD3 R28, P1, PT, R24, UR8, RZ ;  /* 0x00000008181c7c10 */ /* 0x002fe4000ff3e0ff */
[----:B------:R-:W-:Y:S02]  /*08a0*/  IADD3 R24, P0, PT, R26, R35, RZ ;  /* 0x000000231a187210 */ /* 0x000fe40007f1e0ff */
[----:B------:R-:W-:Y:S02]  /*08b0*/  MOV R3, 0xff7fffff ;  /* 0xff7fffff00037802 */ /* 0x000fe40000000f00 */
[----:B0-----:R-:W-:-:S02]  /*08c0*/  LEA R32, R31, UR7, 0x3 ;  /* 0x000000071f207c11 */ /* 0x001fc4000f8e18ff */
[----:B------:R-:W-:Y:S02]  /*08d0*/  IADD3.X R31, PT, PT, R25, UR9, RZ, P1, !PT ;  /* 0x00000009191f7c10 */ /* 0x000fe40008ffe4ff */
[----:B------:R-:W-:Y:S02]  /*08e0*/  IADD3 R27, PT, PT, R27, R32, RZ ;  /* 0x000000201b1b7210 */ /* 0x000fe40007ffe0ff */
[----:B------:R-:W-:Y:S02]  /*08f0*/  LEA.HI.X.SX32 R25, R35, RZ, 0x1, P0 ;  /* 0x000000ff23197211 */ /* 0x000fe400000f0eff */
[C---:B------:R-:W-:Y:S01]  /*0900*/  IADD3 R33, PT, PT, R27.reuse, 0x1, RZ ;  /* 0x000000011b217810 */ /* 0x040fe20007ffe0ff */
[----:B------:R-:W-:-:S07]  /*0910*/  VIADD R32, R27, -UR14 ;  /* 0x8000000e1b207c36 */ /* 0x000fce0008000000 */
.L_x_26346:
[----:B------:R-:W-:Y:S01]  /*0920*/  IMAD.MOV.U32 R40, RZ, RZ, R28 ;  /* 0x000000ffff287224 */ /* 0x000fe200078e001c */
[----:B------:R-:W-:-:S05]  /*0930*/  MOV R41, R31 ;  /* 0x0000001f00297202 */ /* 0x000fca0000000f00 */
[----:B------:R-:W3:Y:S02]  /*0940*/  LDG.E.CONSTANT R35, desc[UR12][R40.64] ;  /* 0x0000000c28237981 */ /* 0x000ee4000c1e9900 */
[----:B---3--:R-:W-:-:S03]  /*0950*/  IMAD.WIDE R34, R35, UR10, R24 ;  /* 0x0000000a23227c25 */ /* 0x008fc6000f8e0218 */
[----:B------:R-:W-:-:S04]  /*0960*/  LEA R26, P0, R34, UR20, 0x2 ;  /* 0x00000014221a7c11 */ /* 0x000fc8000f8010ff */
[----:B------:R-:W-:-:S05]  /*0970*/  LEA.HI.X R27, R34, UR21, R35, 0x2, P0 ;  /* 0x00000015221b7c11 */ /* 0x000fca00080f1423 */
[----:B------:R-:W2:Y:S04]  /*0980*/  LDG.E.CONSTANT R34, desc[UR12][R26.64+0x80] ;  /* 0x0000800c1a227981 */ /* 0x000ea8000c1e9900 */
[----:B------:R-:W3:Y:S04]  /*0990*/  LDG.E.CONSTANT R35, desc[UR12][R26.64] ;  /* 0x0000000c1a237981 */ /* 0x000ee8000c1e9900 */
[----:B------:R-:W4:Y:S04]  /*09a0*/  LDG.E.CONSTANT R43, desc[UR12][R26.64+0x100] ;  /* 0x0001000c1a2b7981 */ /* 0x000f28000c1e9900 */
[----:B0-----:R-:W4:Y:S04]  /*09b0*/  LDG.E.CONSTANT R36, desc[UR12][R26.64+0x180] ;  /* 0x0001800c1a247981 */ /* 0x001f28000c1e9900 */
        /* <DEDUP_REMOVED lines=8> */
[----:B----4-:R-:W-:Y:S02]  /*0a40*/  FFMA.FTZ R43, R43, R22, R34 ;  /* 0x000000162b2b7223 */ /* 0x010fe40000010022 */
[----:B------:R-:W3:Y:S04]  /*0a50*/  LDG.E.CONSTANT R34, desc[UR12][R26.64+0x480] ;  /* 0x0004800c1a227981 */ /* 0x000ee8000c1e9900 */
[----:B------:R-:W4:Y:S01]  /*0a60*/  LDG.E.CONSTANT R35, desc[UR12][R26.64+0x500] ;  /* 0x0005000c1a237981 */ /* 0x000f22000c1e9900 */
[----:B------:R-:W-:-:S03]  /*0a70*/  FFMA.FTZ R43, R36, R23, R43 ;  /* 0x00000017242b7223 */ /* 0x000fc6000001002b */
[----:B------:R-:W4:Y:S01]  /*0a80*/  LDG.E.CONSTANT R36, desc[UR12][R26.64+0x580] ;  /* 0x0005800c1a247981 */ /* 0x000f22000c1e9900 */
[----:B------:R-:W-:-:S04]  /*0a90*/  FFMA.FTZ R37, R16, R37, R43 ;  /* 0x0000002510257223 */ /* 0x000fc8000001002b */
[----:B------:R-:W-:Y:S02]  /*0aa0*/  FFMA.FTZ R38, R38, R17, R37 ;  /* 0x0000001126267223 */ /* 0x000fe40000010025 */
[----:B------:R-:W4:Y:S02]  /*0ab0*/  LDG.E.CONSTANT R37, desc[UR12][R26.64+0x600] ;  /* 0x0006000c1a257981 */ /* 0x000f24000c1e9900 */
[----:B------:R-:W-:Y:S02]  /*0ac0*/  FFMA.FTZ R39, R39, R18, R38 ;  /* 0x0000001227277223 */ /* 0x000fe40000010026 */
[----:B------:R-:W4:Y:S02]  /*0ad0*/  LDG.E.CONSTANT R38, desc[UR12][R26.64+0x680] ;  /* 0x0006800c1a267981 */ /* 0x000f24000c1e9900 */
[----:B------:R-:W-:Y:S02]  /*0ae0*/  FFMA.FTZ R43, R40, R19, R39 ;  /* 0x00000013282b7223 */ /* 0x000fe40000010027 */
[----:B------:R-:W4:Y:S04]  /*0af0*/  LDG.E.CONSTANT R39, desc[UR12][R26.64+0x700] ;  /* 0x0007000c1a277981 */ /* 0x000f28000c1e9900 */
[----:B------:R-:W4:Y:S01]  /*0b00*/  LDG.E.CONSTANT R40, desc[UR12][R26.64+0x780] ;  /* 0x0007800c1a287981 */ /* 0x000f22000c1e9900 */
[----:B--2---:R-:W-:-:S04]  /*0b10*/  FFMA.FTZ R41, R12, R41, R43 ;  /* 0x000000290c297223 */ /* 0x004fc8000001002b */
[----:B---3--:R-:W-:Y:S02]  /*0b20*/  FFMA.FTZ R34, R34, R13, R41 ;  /* 0x0000000d22227223 */ /* 0x008fe40000010029 */
[----:B------:R-:W2:Y:S02]  /*0b30*/  LDG.E.CONSTANT R41, desc[UR12][R26.64+0x800] ;  /* 0x0008000c1a297981 */ /* 0x000ea4000c1e9900 */
[----:B----4-:R-:W-:Y:S02]  /*0b40*/  FFMA.FTZ R45, R35, R14, R34 ;  /* 0x0000000e232d7223 */ /* 0x010fe40000010022 */
[----:B------:R-:W3:Y:S04]  /*0b50*/  LDG.E.CONSTANT R34, desc[UR12][R26.64+0x880] ;  /* 0x0008800c1a227981 */ /* 0x000ee8000c1e9900 */
[----:B------:R-:W4:Y:S01]  /*0b60*/  LDG.E.CONSTANT R35, desc[UR12][R26.64+0x900] ;  /* 0x0009000c1a237981 */ /* 0x000f22000c1e9900 */
[----:B------:R-:W0:Y:S01]  /*0b70*/  S2R R43, SR_TID.X ;  /* 0x00000000002b7919 */ /* 0x000e220000002100 */
[----:B------:R-:W-:-:S04]  /*0b80*/  FFMA.FTZ R45, R36, R15, R45 ;  /* 0x0000000f242d7223 */ /* 0x000fc8000001002d */
[----:B------:R-:W-:-:S04]  /*0b90*/  FFMA.FTZ R37, R8, R37, R45 ;  /* 0x0000002508257223 */ /* 0x000fc8000001002d */
[----:B------:R-:W-:-:S04]  /*0ba0*/  FFMA.FTZ R38, R38, R9, R37 ;  /* 0x0000000926267223 */ /* 0x000fc80000010025 */
[----:B------:R-:W-:-:S04]  /*0bb0*/  FFMA.FTZ R39, R39, R10, R38 ;  /* 0x0000000a27277223 */ /* 0x000fc80000010026 */
[----:B------:R-:W-:Y:S01]  /*0bc0*/  FFMA.FTZ R39, R40, R11, R39 ;  /* 0x0000000b28277223 */ /* 0x000fe20000010027 */
[----:B------:R-:W-:Y:S01]  /*0bd0*/  UMOV UR5, 0xffffffff ;  /* 0xffffffff00057882 */ /* 0x000fe20000000000 */
[----:B-----5:R-:W-:Y:S02]  /*0be0*/  FSETP.NEU.FTZ.AND P0, PT, R0, RZ, PT ;  /* 0x000000ff0000720b */ /* 0x020fe40003f1d000 */
[----:B0-----:R-:W-:-:S04]  /*0bf0*/  LOP3.LUT R43, R43, 0x3, RZ, 0xc0, !PT ;  /* 0x000000032b2b7812 */ /* 0x001fc800078ec0ff */
[----:B------:R-:W-:Y:S01]  /*0c00*/  ISETP.NE.AND P1, PT, R43, RZ, PT ;  /* 0x000000ff2b00720c */ /* 0x000fe20003f25270 */
[----:B--2---:R-:W-:-:S04]  /*0c10*/  FFMA.FTZ R39, R4, R41, R39 ;  /* 0x0000002904277223 */ /* 0x004fc80000010027 */
[----:B---3--:R-:W-:-:S04]  /*0c20*/  FFMA.FTZ R34, R34, R5, R39 ;  /* 0x0000000522227223 */ /* 0x008fc80000010027 */
[----:B----4-:R-:W-:-:S04]  /*0c30*/  FFMA.FTZ R35, R35, R6, R34 ;  /* 0x0000000623237223 */ /* 0x010fc80000010022 */
[----:B------:R-:W-:Y:S01]  /*0c40*/  FFMA.FTZ R35, R42, R7, R35 ;  /* 0x000000072a237223 */ /* 0x000fe20000010023 */
[----:B------:R-:W-:Y:S06]  /*0c50*/  BRA.DIV UR5, `(.L_x_26345) ;  /* 0x0000002e05107947 */ /* 0x000fec000b800000 */
[----:B------:R-:W0:Y:S02]  /*0c60*/  SHFL.BFLY PT, R26, R35, 0x2, 0x1f ;  /* 0x0c401f00231a7f89 */ /* 0x000e2400000e0000 */
[----:B0-----:R-:W-:-:S05]  /*0c70*/  FADD.FTZ R36, R35, R26 ;  /* 0x0000001a23247221 */ /* 0x001fca0000010000 */
[----:B------:R0:W1:Y:S02]  /*0c80*/  SHFL.BFLY PT, R37, R36, 0x1, 0x1f ;  /* 0x0c201f0024257f89 */ /* 0x00006400000e0000 */
.L_x_26380:
[----:B------:R-:W-:Y:S01]  /*0c90*/  VIADD R26, R32, 0x1 ;  /* 0x00000001201a7836 */ /* 0x000fe20000000000 */
[----:B------:R-:W-:Y:S01]  /*0ca0*/  UIADD3 UR5, UPT, UPT, UR14, 0x7, URZ ;  /* 0x000000070e057890 */ /* 0x000fe2000fffe0ff */
[----:B------:R-:W-:Y:S01]  /*0cb0*/  VIADD R30, R30, 0x4 ;  /* 0x000000041e1e7836 */ /* 0x000fe20000000000 */
[----:B------:R-:W-:Y:S01]  /*0cc0*/  ULEA UR6, UR16, 0x40, 0x6 ;  /* 0x0000004010067891 */ /* 0x000fe2000f8e30ff */
[----:B-1----:R-:W-:Y:S01]  /*0cd0*/  FADD.FTZ R37, R36, R37 ;  /* 0x0000002524257221 */ /* 0x002fe20000010000 */
[----:B------:R-:W-:Y:S01]  /*0ce0*/  USHF.R.U32.HI UR5, URZ, 0x3, UR5 ;  /* 0x00000003ff057899 */ /* 0x000fe20008011605 */
[----:B------:R-:W-:Y:S02]  /*0cf0*/  I2FP.F32.S32 R27, R26 ;  /* 0x0000001a001b7245 */ /* 0x000fe40000201400 */
[----:B------:R-:W-:Y:S01]  /*0d00*/  IADD3 R32, PT, PT, R32, 0x20, RZ ;  /* 0x0000002020207810 */ /* 0x000fe20007ffe0ff */
[----:B------:R-:W-:Y:S02]  /*0d10*/  UISETP.LT.U32.AND UP0, UPT, UR5, UR6, UPT ;  /* 0x000000060500728c */ /* 0x000fe4000bf01070 */
[----:B------:R-:W-:-:S02]  /*0d20*/  FMUL.FTZ R27, R27, R0 ;  /* 0x000000001b1b7220 */ /* 0x000fc40000410000 */
[----:B------:R-:W-:-:S03]  /*0d30*/  USEL UR5, UR5, UR6, UP0 ;  /* 0x0000000605057287 */ /* 0x000fc60008000000 */
[----:B------:R-:W-:Y:S02]  /*0d40*/  FSEL R26, R27, RZ, P0 ;  /* 0x000000ff1b1a7208 */ /* 0x000fe40000000000 */
[C---:B------:R-:W-:Y:S01]  /*0d50*/  @!P1 IADD3 R27, PT, PT, R33.reuse, -0x1, RZ ;  /* 0xffffffff211b9810 */ /* 0x040fe20007ffe0ff */
[----:B------:R-:W-:Y:S01]  /*0d60*/  VIADD R33, R33, 0x20 ;  /* 0x0000002021217836 */ /* 0x000fe20000000000 */
[----:B------:R-:W-:Y:S01]  /*0d70*/  ISETP.GE.U32.AND P2, PT, R30, UR5, PT ;  /* 0x000000051e007c0c */ /* 0x000fe2000bf46070 */
[----:B------:R-:W-:Y:S01]  /*0d80*/  FFMA.FTZ R34, R37, UR11, R26 ;  /* 0x0000000b25227c23 */ /* 0x000fe2000801001a */
[C---:B------:R-:W-:Y:S02]  /*0d90*/  ISETP.GE.OR P3, PT, R27.reuse, UR14, P1 ;  /* 0x0000000e1b007c0c */ /* 0x040fe40008f66670 */
[----:B------:R-:W-:-:S04]  /*0da0*/  @!P1 ISETP.GE.AND P0, PT, R27, UR14, PT ;  /* 0x0000000e1b009c0c */ /* 0x000fc8000bf06270 */
[----:B------:R-:W-:Y:S02]  /*0db0*/  @!P1 FSEL R26, R34, RZ, !P0 ;  /* 0x000000ff221a9208 */ /* 0x000fe40004000000 */
[----:B------:R-:W-:-:S03]  /*0dc0*/  IADD3 R28, P0, PT, R28, 0x10, RZ ;  /* 0x000000101c1c7810 */ /* 0x000fc60007f1e0ff */
[----:B------:R1:W-:Y:S01]  /*0dd0*/  @!P1 STS [R29], R26 ;  /* 0x0000001a1d009388 */ /* 0x0003e20000000800 */
[----:B------:R-:W-:Y:S02]  /*0de0*/  IADD3.X R31, PT, PT, RZ, R31, RZ, P0, !PT ;  /* 0x0000001fff1f7210 */ /* 0x000fe400007fe4ff */
[----:B------:R-:W-:Y:S01]  /*0df0*/  @!P3 FMNMX.FTZ R3, R3, R34, !PT ;  /* 0x000000220303b209 */ /* 0x000fe20007810000 */
[----:B-1----:R-:W-:Y:S01]  /*0e00*/  VIADD R29, R29, 0x80 ;  /* 0x000000801d1d7836 */ /* 0x002fe20000000000 */
[----:B------:R-:W-:Y:S06]  /*0e10*/  @!P2 BRA `(.L_x_26346) ;  /* 0xfffffff800c0a947 */ /* 0x000fec000383ffff */
.L_x_26344:
[----:B------:R-:W-:Y:S05]  /*0e20*/  BSYNC B0 ;  /* 0x0000000000007941 */ /* 0x000fea0003800000 */
.L_x_26343:
[----:B------:R-:W-:Y:S01]  /*0e30*/  UIADD3 UR5, UPT, UPT, UR14, 0x7, URZ ;  /* 0x000000070e057890 */ /* 0x000fe2000fffe0ff */
[----:B------:R-:W1:Y:S01]  /*0e40*/  S2R R32, SR_TID.X ;  /* 0x0000000000207919 */ /* 0x000e620000002100 */
[----:B------:R-:W-:Y:S01]  /*0e50*/  MOV R5, UR16 ;  /* 0x0000001000057c02 */ /* 0x000fe20008000f00 */
[----:B-----5:R-:W-:-:S03]  /*0e60*/  IMAD.U32 R0, RZ, RZ, UR16 ;  /* 0x00000010ff007e24 */ /* 0x020fc6000f8e00ff */
        /* <DEDUP_REMOVED lines=9> */
[----:B-1----:R-:W-:-:S03]  /*0f00*/  SHF.R.U32.HI R30, RZ, 0x5, R32 ;  /* 0x00000005ff1e7819 */ /* 0x002fc60000011620 */
[----:B------:R-:W-:Y:S01]  /*0f10*/  IMAD.IADD R7, R8, 0x1, -R5 ;  /* 0x0000000108077824 */ /* 0x000fe200078e0a05 */
[----:B------:R-:W-:Y:S01]  /*0f20*/  LOP3.LUT R0, R32, 0x1f, RZ, 0xc0, !PT ;  /* 0x0000001f20007812 */ /* 0x000fe200078ec0ff */
[----:B------:R-:W-:Y:S06]  /*0f30*/  BRA.DIV UR5, `(.L_x_26347) ;  /* 0x0000002a05a07947 */ /* 0x000fec000b800000 */
[----:B------:R-:W1:Y:S02]  /*0f40*/  SHFL.BFLY PT, R4, R3, 0x10, 0x1f ;  /* 0x0e001f0003047f89 */ /* 0x000e6400000e0000 */
[----:B-1----:R-:W-:-:S05]  /*0f50*/  FMNMX.FTZ R4, R4, R3, !PT ;  /* 0x0000000304047209 */ /* 0x002fca0007810000 */
[----:B------:R-:W1:Y:S02]  /*0f60*/  SHFL.BFLY PT, R9, R4, 0x8, 0x1f ;  /* 0x0d001f0004097f89 */ /* 0x000e6400000e0000 */
[----:B-1----:R-:W-:-:S05]  /*0f70*/  FMNMX.FTZ R9, R4, R9, !PT ;  /* 0x0000000904097209 */ /* 0x002fca0007810000 */
[----:B------:R1:W2:Y:S02]  /*0f80*/  SHFL.BFLY PT, R6, R9, 0x4, 0x1f ;  /* 0x0c801f0009067f89 */ /* 0x0002a400000e0000 */
.L_x_26385:
[----:B------:R-:W3:Y:S01]  /*0f90*/  S2R R3, SR_CgaCtaId ;  /* 0x0000000000037919 */ /* 0x000ee20000008800 */
[----:B------:R-:W-:Y:S01]  /*0fa0*/  MOV R4, 0x400 ;  /* 0x0000040000047802 */ /* 0x000fe20000000f00 */
[----:B------:R-:W-:Y:S05]  /*0fb0*/  WARPSYNC.ALL ;  /* 0x0000000000007948 */ /* 0x000fea0003800000 */
[----:B------:R-:W-:Y:S02]  /*0fc0*/  IADD3 R10, PT, PT, R4, 0x140, RZ ;  /* 0x00000140040a7810 */ /* 0x000fe40007ffe0ff */
[----:B------:R-:W-:Y:S02]  /*0fd0*/  ISETP.NE.AND P3, PT, R0, RZ, PT ;  /* 0x000000ff0000720c */ /* 0x000fe40003f65270 */
[----:B--2---:R-:W-:-:S02]  /*0fe0*/  FMNMX.FTZ R6, R9, R6, !PT ;  /* 0x0000000609067209 */ /* 0x004fc40007810000 */
[----:B---3--:R-:W-:-:S05]  /*0ff0*/  LEA R11, R3, R10, 0x18 ;  /* 0x0000000a030b7211 */ /* 0x008fca00078ec0ff */
[----:B-1----:R-:W-:-:S05]  /*1000*/  IMAD R9, R30, 0x4, R11 ;  /* 0x000000041e097824 */ /* 0x002fca00078e020b */
        /* <DEDUP_REMOVED lines=16> */
[----:B------:R-:W-:Y:S04]  /*1110*/  BSSY.RECONVERGENT B1, `(.L_x_26350) ;  /* 0x000001c000017945 */ /* 0x000fe80003800200 */
        /* <DEDUP_REMOVED lines=16> */
.L_x_26352:
        /* <DEDUP_REMOVED lines=11> */
.L_x_26351:
[----:B------:R-:W-:Y:S05]  /*12d0*/  BSYNC.RECONVERGENT B1 ;  /* 0x0000000000017941 */ /* 0x000fea0003800200 */
.L_x_26350:
        /* <DEDUP_REMOVED lines=12> */
.L_x_26355:
        /* <DEDUP_REMOVED lines=100> */
.L_x_26354:
[----:B------:R-:W-:Y:S05]  /*19e0*/  BSYNC.RECONVERGENT B1 ;  /* 0x0000000000017941 */ /* 0x000fea0003800200 */
.L_x_26353:
        /* <DEDUP_REMOVED lines=54> */
[----:B0-----:R-:W-:-:S07]  /*1d50*/  VIADD R13, R13, 0x1000 ;  /* 0x000010000d0d7836 */ /* 0x001fce0000000000 */
.L_x_26357:
[----:B------:R-:W-:Y:S05]  /*1d60*/  BSYNC.RECONVERGENT B1 ;  /* 0x0000000000017941 */ /* 0x000fea0003800200 */
.L_x_26356:
        /* <DEDUP_REMOVED lines=26> */
.L_x_26349:
[----:B------:R-:W-:Y:S05]  /*1f10*/  BSYNC.RECONVERGENT B0 ;  /* 0x0000000000007941 */ /* 0x000fea0003800200 */
.L_x_26348:
        /* <DEDUP_REMOVED lines=40> */
.L_x_26362:
[----:B------:R-:W1:Y:S01]  /*21a0*/  LDS R9, [R12] ;  /* 0x000000000c097984 */ /* 0x000e620000000800 */
[----:B------:R-:W-:-:S05]  /*21b0*/  VIADD R13, R13, 0x1 ;  /* 0x000000010d0d7836 */ /* 0x000fca0000000000 */
[----:B------:R-:W-:Y:S01]  /*21c0*/  ISETP.NE.AND P0, PT, R13, RZ, PT ;  /* 0x000000ff0d00720c */ /* 0x000fe20003f05270 */
[----:B-1----:R-:W-:-:S05]  /*21d0*/  FMUL.FTZ R9, R9, R8 ;  /* 0x0000000809097220 */ /* 0x002fca0000410000 */
[----:B------:R1:W-:Y:S02]  /*21e0*/  STS [R12], R9 ;  /* 0x000000090c007388 */ /* 0x0003e40000000800 */
[----:B-1----:R-:W-:-:S05]  /*21f0*/  IADD3 R12, PT, PT, R12, 0x200, RZ ;  /* 0x000002000c0c7810 */ /* 0x002fca0007ffe0ff */
[----:B------:R-:W-:Y:S05]  /*2200*/  @P0 BRA `(.L_x_26362) ;  /* 0xfffffffc00e40947 */ /* 0x000fea000383ffff */
.L_x_26361:
[----:B------:R-:W-:Y:S05]  /*2210*/  BSYNC.RECONVERGENT B1 ;  /* 0x0000000000017941 */ /* 0x000fea0003800200 */
.L_x_26360:
        /* <DEDUP_REMOVED lines=12> */
.L_x_26365:
        /* <DEDUP_REMOVED lines=24> */
[----:B------:R5:W-:Y:S04]  /*2460*/  STS [R9+-0x400], R12 ;  /* 0xfffc000c09007388 */ /* 0x000be80000000800 */
[----:B------:R1:W-:Y:S01]  /*2470*/  STS [R9+-0x200], R14 ;  /* 0xfffe000e09007388 */ /* 0x0003e20000000800 */
[----:B------:R-:W-:-:S03]  /*2480*/  FMUL.FTZ R24, R37, R8 ;  /* 0x0000000825187220 */ /* 0x000fc60000410000 */
[----:B------:R3:W-:Y:S01]  /*2490*/  STS [R9], R16 ;  /* 0x0000001009007388 */ /* 0x0007e20000000800 */
[-C--:B------:R-:W-:Y:S01]  /*24a0*/  FMUL.FTZ R26, R39, R8.reuse ;  /* 0x00000008271a7220 */ /* 0x080fe20000410000 */
[-C--:B-----5:R-:W-:Y:S02]  /*24b0*/  FMUL.FTZ R12, R33, R8.reuse ;  /* 0x00000008210c7220 */ /* 0x0a0fe40000410000 */
[----:B------:R4:W-:Y:S01]  /*24c0*/  STS [R9+0x200], R18 ;  /* 0x0002001209007388 */ /* 0x0009e20000000800 */
[-C--:B------:R-:W-:Y:S01]  /*24d0*/  FMUL.FTZ R28, R41, R8.reuse ;  /* 0x00000008291c7220 */ /* 0x080fe20000410000 */
[-C--:B------:R-:W-:Y:S02]  /*24e0*/  FMUL.FTZ R34, R43, R8.reuse ;  /* 0x000000082b227220 */ /* 0x080fe40000410000 */
[----:B------:R-:W-:Y:S01]  /*24f0*/  STS [R9+0x400], R20 ;  /* 0x0004001409007388 */ /* 0x000fe20000000800 */
[----:B-1----:R-:W-:-:S03]  /*2500*/  FMUL.FTZ R14, R45, R8 ;  /* 0x000000082d0e7220 */ /* 0x002fc60000410000 */
        /* <DEDUP_REMOVED lines=17> */
.L_x_26364:
[----:B------:R-:W-:Y:S05]  /*2620*/  BSYNC.RECONVERGENT B1 ;  /* 0x0000000000017941 */ /* 0x000fea0003800200 */
.L_x_26363:
        /* <DEDUP_REMOVED lines=31> */
.L_x_26367:
[----:B------:R-:W-:Y:S05]  /*2820*/  BSYNC.RECONVERGENT B1 ;  /* 0x0000000000017941 */ /* 0x000fea0003800200 */
.L_x_26366:
        /* <DEDUP_REMOVED lines=14> */
.L_x_26359:
[----:B------:R-:W-:Y:S05]  /*2910*/  BSYNC.RECONVERGENT B0 ;  /* 0x0000000000007941 */ /* 0x000fea0003800200 */
.L_x_26358:
[----:B------:R-:W-:Y:S01]  /*2920*/  BAR.SYNC.DEFER_BLOCKING 0x0 ;  /* 0x0000000000007b1d */ /* 0x000fe20000010000 */
[----:B------:R-:W-:Y:S01]  /*2930*/  ISETP.NE.AND P0, PT, R32, RZ, PT ;  /* 0x000000ff2000720c */ /* 0x000fe20003f05270 */
[----:B------:R-:W-:-:S04]  /*2940*/  IMAD.U32 R7, RZ, RZ, UR16 ;  /* 0x00000010ff077e24 */ /* 0x000fc8000f8e00ff */
[----:B------:R-:W3:Y:S01]  /*2950*/  LDCU UR20, c[0x0][0x3dc] ;  /* 0x00007b80ff1477ac */ /* 0x000ee20008000800 */
[----:B------:R-:W-:Y:S01]  /*2960*/  LEA R34, R7, R30, 0x6 ;  /* 0x0000001e07227211 */ /* 0x000fe200078e30ff */
[----:B------:R-:W-:Y:S03]  /*2970*/  BSSY.RECONVERGENT B0, `(.L_x_26368) ;  /* 0x0000014000007945 */ /* 0x000fe60003800200 */
        /* <DEDUP_REMOVED lines=19> */
.L_x_26369:
[----:B---3--:R-:W-:Y:S05]  /*2ab0*/  BSYNC.RECONVERGENT B0 ;  /* 0x0000000000007941 */ /* 0x008fea0003800200 */
.L_x_26368:
[----:B------:R-:W3:Y:S01]  /*2ac0*/  LDCU.64 UR6, c[0x0][0x3a8] ;  /* 0x00007500ff0677ac */ /* 0x000ee20008000a00 */
[----:B------:R-:W-:Y:S01]  /*2ad0*/  BSSY.RECONVERGENT B0, `(.L_x_26370) ;  /* 0x0000086000007945 */ /* 0x000fe20003800200 */
[----:B------:R-:W-:Y:S01]  /*2ae0*/  HFMA2 R33, -RZ, RZ, 0, 0 ;  /* 0x00000000ff217431 */ /* 0x000fe200000001ff */
[----:B------:R-:W-:Y:S01]  /*2af0*/  CS2R R42, SRZ ;  /* 0x00000000002a7805 */ /* 0x000fe2000001ff00 */
[----:B------:R-:W-:Y:S01]  /*2b00*/  IMAD.MOV.U32 R41, RZ, RZ, RZ ;  /* 0x000000ffff297224 */ /* 0x000fe200078e00ff */
[----:B0-----:R-:W-:Y:S01]  /*2b10*/  MOV R36, RZ ;  /* 0x000000ff00247202 */ /* 0x001fe20000000f00 */
[----:B------:R-:W-:Y:S06]  /*2b20*/  @P1 BRA `(.L_x_26371) ;  /* 0x0000000800001947 */ /* 0x000fec0003800000 */
[----:B------:R-:W0:Y:S01]  /*2b30*/  LDCU UR4, c[0x0][0x3c8] ;  /* 0x00007900ff0477ac */ /* 0x000e220008000800 */
[----:B----4-:R-:W-:Y:S01]  /*2b40*/  IMAD.WIDE.U32 R6, R34, 0x4, RZ ;  /* 0x0000000422067825 */ /* 0x010fe200078e00ff */
[----:B-12---:R-:W-:Y:S02]  /*2b50*/  SHF.L.U32 R8, R32, 0x4, RZ ;  /* 0x0000000420087819 */ /* 0x006fe400000006ff */
[----:B------:R-:W-:Y:S01]  /*2b60*/  CS2R R42, SRZ ;  /* 0x00000000002a7805 */ /* 0x000fe2000001ff00 */
[----:B------:R-:W1:Y:S01]  /*2b70*/  LDCU.64 UR8, c[0x0][0x3b8] ;  /* 0x00007700ff0877ac */ /* 0x000e620008000a00 */
[----:B------:R-:W-:Y:S01]  /*2b80*/  IADD3 R4, PT, PT, R4, 0x160, RZ ;  /* 0x0000016004047810 */ /* 0x000fe20007ffe0ff */
[----:B------:R-:W-:Y:S01]  /*2b90*/  IMAD.SHL.U32 R44, R32, 0x4, RZ ;  /* 0x00000004202c7824 */ /* 0x000fe200078e00ff */
[----:B------:R-:W-:Y:S01]  /*2ba0*/  LEA R5, R30, R5, 0x3 ;  /* 0x000000051e057211 */ /* 0x000fe200078e18ff */
[----:B------:R-:W-:Y:S01]  /*2bb0*/  IMAD.MOV.U32 R41, RZ, RZ, RZ ;  /* 0x000000ffff297224 */ /* 0x000fe200078e00ff */
[----:B------:R-:W-:-:S02]  /*2bc0*/  LEA R4, R3, R4, 0x18 ;  /* 0x0000000403047211 */ /* 0x000fc400078ec0ff */
[----:B------:R-:W-:Y:S02]  /*2bd0*/  LOP3.LUT R38, R44, 0x4, RZ, 0xc0, !PT ;  /* 0x000000042c267812 */ /* 0x000fe400078ec0ff */
[----:B------:R-:W-:Y:S02]  /*2be0*/  IADD3 R35, PT, PT, -R35, R34, RZ ;  /* 0x0000002223237210 */ /* 0x000fe40007ffe1ff */
[----:B------:R-:W-:Y:S02]  /*2bf0*/  IADD3 R38, PT, PT, R5, 0x1, R38 ;  /* 0x0000000105267810 */ /* 0x000fe40007ffe026 */
[----:B------:R-:W-:Y:S01]  /*2c00*/  IADD3 R34, PT, PT, R34, 0x1, RZ ;  /* 0x0000000122227810 */ /* 0x000fe20007ffe0ff */
[----:B0-----:R-:W-:Y:S01]  /*2c10*/  UIMAD UR4, UR15, UR4, URZ ;  /* 0x000000040f0472a4 */ /* 0x001fe2000f8e02ff */
[----:B------:R-:W-:Y:S02]  /*2c20*/  MOV R33, RZ ;  /* 0x000000ff00217202 */ /* 0x000fe40000000f00 */
[----:B------:R-:W-:-:S02]  /*2c30*/  MOV R36, RZ ;  /* 0x000000ff00247202 */ /* 0x000fc40000000f00 */
[----:B------:R-:W-:Y:S01]  /*2c40*/  LOP3.LUT R44, R44, 0x7c, RZ, 0xc0, !PT ;  /* 0x0000007c2c2c7812 */ /* 0x000fe200078ec0ff */
[----:B------:R-:W-:-:S04]  /*2c50*/  IMAD.U32 R9, RZ, RZ, UR4 ;  /* 0x00000004ff097e24 */ /* 0x000fc8000f8e00ff */
[----:B------:R-:W-:Y:S01]  /*2c60*/  IMAD.WIDE R6, R9, 0x4, R6 ;  /* 0x0000000409067825 */ /* 0x000fe200078e0206 */
[----:B------:R-:W0:Y:S01]  /*2c70*/  LDCU UR4, c[0x0][0x3e0] ;  /* 0x00007c00ff0477ac */ /* 0x000e220008000800 */
[----:B------:R-:W-:Y:S02]  /*2c80*/  LOP3.LUT R9, R8, 0x10, RZ, 0xe2, !PT ;  /* 0x0000001008097812 */ /* 0x000fe400078ee2ff */
[----:B-1----:R-:W-:Y:S02]  /*2c90*/  IADD3 R40, P0, PT, R6, UR8, RZ ;  /* 0x0000000806287c10 */ /* 0x002fe4000ff1e0ff */
[----:B------:R-:W-:Y:S02]  /*2ca0*/  LEA R9, R30, R9, 0x5 ;  /* 0x000000091e097211 */ /* 0x000fe400078e28ff */
[----:B------:R-:W-:-:S03]  /*2cb0*/  IADD3.X R37, PT, PT, R7, UR9, RZ, P0, !PT ;  /* 0x0000000907257c10 */ /* 0x000fc600087fe4ff */
[----:B------:R-:W-:Y:S02]  /*2cc0*/  IMAD.IADD R39, R4, 0x1, R9 ;  /* 0x0000000104277824 */ /* 0x000fe400078e0209 */
[----:B0-----:R-:W-:-:S05]  /*2cd0*/  IMAD R2, R2, UR4, RZ ;  /* 0x0000000402027c24 */ /* 0x001fca000f8e02ff */
[----:B------:R-:W-:-:S07]  /*2ce0*/  SHF.R.S32.HI R3, RZ, 0x1f, R2 ;  /* 0x0000001fff037819 */ /* 0x000fce0000011402 */
.L_x_26372:
[----:B------:R-:W-:Y:S01]  /*2cf0*/  IMAD.MOV.U32 R16, RZ, RZ, R40 ;  /* 0x000000ffff107224 */ /* 0x000fe200078e0028 */
[----:B------:R-:W-:Y:S01]  /*2d00*/  MOV R17, R37 ;  /* 0x0000002500117202 */ /* 0x000fe20000000f00 */
[----:B------:R0:W1:Y:S04]  /*2d10*/  LDS.128 R8, [R39] ;  /* 0x0000000027087984 */ /* 0x0000680000000c00 */
[----:B------:R-:W2:Y:S02]  /*2d20*/  LDG.E.CONSTANT R5, desc[UR12][R16.64] ;  /* 0x0000000c10057981 */ /* 0x000ea4000c1e9900 */
[----:B--2---:R-:W-:-:S03]  /*2d30*/  IMAD.WIDE R4, R5, UR20, R2 ;  /* 0x0000001405047c25 */ /* 0x004fc6000f8e0202 */
[----:B------:R-:W-:-:S04]  /*2d40*/  IADD3 R4, P0, PT, R44, R4, RZ ;  /* 0x000000042c047210 */ /* 0x000fc80007f1e0ff */
[----:B------:R-:W-:Y:S02]  /*2d50*/  IADD3.X R5, PT, PT, RZ, R5, RZ, P0, !PT ;  /* 0x00000005ff057210 */ /* 0x000fe400007fe4ff */
[----:B---3--:R-:W-:-:S04]  /*2d60*/  LEA R28, P0, R4, UR6, 0x2 ;  /* 0x00000006041c7c11 */ /* 0x008fc8000f8010ff */
[----:B------:R-:W-:-:S05]  /*2d70*/  LEA.HI.X R29, R4, UR7, R5, 0x2, P0 ;  /* 0x00000007041d7c11 */ /* 0x000fca00080f1405 */
[----:B------:R-:W2:Y:S04]  /*2d80*/  LDG.E.128.CONSTANT R4, desc[UR12][R28.64] ;  /* 0x0000000c1c047981 */ /* 0x000ea8000c1e9d00 */
[----:B------:R-:W3:Y:S01]  /*2d90*/  LDG.E.128.CONSTANT R12, desc[UR12][R28.64+0x200] ;  /* 0x0002000c1c0c7981 */ /* 0x000ee2000c1e9d00 */
[----:B------:R-:W-:Y:S01]  /*2da0*/  ISETP.NE.AND P0, PT, R35, -0x1, PT ;  /* 0xffffffff2300780c */ /* 0x000fe20003f05270 */
[C---:B------:R-:W-:Y:S02]  /*2db0*/  VIADD R45, R38.reuse, 0xffffffff ;  /* 0xffffffff262d7836 */ /* 0x040fe40000000000 */
[----:B------:R-:W4:Y:S04]  /*2dc0*/  LDG.E.128.CONSTANT R16, desc[UR12][R28.64+0x400] ;  /* 0x0004000c1c107981 */ /* 0x000f28000c1e9d00 */
[----:B------:R-:W5:Y:S04]  /*2dd0*/  LDG.E.128.CONSTANT R20, desc[UR12][R28.64+0x600] ;  /* 0x0006000c1c147981 */ /* 0x000f68000c1e9d00 */
[----:B------:R-:W5:Y:S02]  /*2de0*/  LDG.E.128.CONSTANT R24, desc[UR12][R28.64+0x800] ;  /* 0x0008000c1c187981 */ /* 0x000f64000c1e9d00 */
[----:B------:R-:W-:-:S02]  /*2df0*/  @!P0 ISETP.GE.AND P2, PT, R38, UR14, PT ;  /* 0x0000000e26008c0c */ /* 0x000fc4000bf46270 */
[C---:B------:R-:W-:Y:S02]  /*2e00*/  @!P0 ISETP.GE.AND P1, PT, R45.reuse, UR14, PT ;  /* 0x0000000e2d008c0c */ /* 0x040fe4000bf26270 */
[C---:B------:R-:W-:Y:S02]  /*2e10*/  @!P0 ISETP.GE.AND P5, PT, R45.reuse, UR14, PT ;  /* 0x0000000e2d008c0c */ /* 0x040fe4000bfa6270 */
[----:B------:R-:W-:Y:S02]  /*2e20*/  @!P0 ISETP.GE.AND P6, PT, R45, UR14, PT ;  /* 0x0000000e2d008c0c */ /* 0x000fe4000bfc6270 */
[----:B------:R-:W-:Y:S02]  /*2e30*/  IADD3 R35, PT, PT, R35, 0x4, RZ ;  /* 0x0000000423237810 */ /* 0x000fe40007ffe0ff */
[----:B0-----:R-:W-:Y:S02]  /*2e40*/  IADD3 R39, PT, PT, R39, 0x80, RZ ;  /* 0x0000008027277810 */ /* 0x001fe40007ffe0ff */
[----:B--2---:R-:W-:-:S02]  /*2e50*/  @!P0 FSEL R5, R5, RZ, !P2 ;  /* 0x000000ff05058208 */ /* 0x004fc40005000000 */
[----:B------:R-:W-:-:S03]  /*2e60*/  @!P0 FSEL R4, R4, RZ, !P1 ;  /* 0x000000ff04048208 */ /* 0x000fc60004800000 */
[----:B-1----:R-:W-:-:S04]  /*2e70*/  FMUL.FTZ R5, R9, R5 ;  /* 0x0000000509057220 */ /* 0x002fc80000410000 */
[----:B------:R-:W-:Y:S01]  /*2e80*/  FFMA.FTZ R5, R8, R4, R5 ;  /* 0x0000000408057223 */ /* 0x000fe20000010005 */
[----:B------:R-:W-:-:S04]  /*2e90*/  @!P0 IADD3 R4, PT, PT, R38, 0x2, RZ ;  /* 0x0000000226048810 */ /* 0x000fc80007ffe0ff */
[----:B------:R-:W-:Y:S02]  /*2ea0*/  @!P0 ISETP.GE.AND P2, PT, R4, UR14, PT ;  /* 0x0000000e04008c0c */ /* 0x000fe4000bf46270 */
[----:B------:R-:W-:-:S04]  /*2eb0*/  @!P0 IADD3 R4, PT, PT, R38, 0x1, RZ ;  /* 0x0000000126048810 */ /* 0x000fc80007ffe0ff */
[----:B------:R-:W-:-:S04]  /*2ec0*/  @!P0 ISETP.GE.AND P1, PT, R4, UR14, PT ;  /* 0x0000000e04008c0c */ /* 0x000fc8000bf26270 */
[----:B------:R-:W-:-:S05]  /*2ed0*/  @!P0 FSEL R6, R6, RZ, !P1 ;  /* 0x000000ff06068208 */ /* 0x000fca0004800000 */
[----:B------:R-:W-:Y:S01]  /*2ee0*/  FFMA.FTZ R4, R10, R6, R5 ;  /* 0x000000060a047223 */ /* 0x000fe20000010005 */
[----:B------:R-:W-:Y:S02]  /*2ef0*/  @!P0 IADD3 R5, PT, PT, R38, 0x1, RZ ;  /* 0x0000000126058810 */ /* 0x000fe40007ffe0ff */
[----:B---3--:R-:W-:Y:S02]  /*2f00*/  @!P0 FSEL R12, R12, RZ, !P5 ;  /* 0x000000ff0c0c8208 */ /* 0x008fe40006800000 */
[----:B------:R-:W-:Y:S02]  /*2f10*/  @!P0 ISETP.GE.AND P4, PT, R5, UR14, PT ;  /* 0x0000000e05008c0c */ /* 0x000fe4000bf86270 */
[C---:B------:R-:W-:Y:S02]  /*2f20*/  @!P0 ISETP.GE.AND P5, PT, R38.reuse, UR14, PT ;  /* 0x0000000e26008c0c */ /* 0x040fe4000bfa6270 */
[----:B------:R-:W-:Y:S02]  /*2f30*/  @!P0 IADD3 R5, PT, PT, R38, 0x2, RZ ;  /* 0x0000000226058810 */ /* 0x000fe40007ffe0ff */
[----:B------:R-:W-:-:S02]  /*2f40*/  @!P0 FSEL R13, R13, RZ, !P5 ;  /* 0x000000ff0d0d8208 */ /* 0x000fc40006800000 */
[----:B------:R-:W-:Y:S01]  /*2f50*/  @!P0 ISETP.GE.AND P5, PT, R5, UR14, PT ;  /* 0x0000000e05008c0c */ /* 0x000fe2000bfa6270 */
[----:B------:R-:W-:Y:S01]  /*2f60*/  @!P0 VIADD R5, R38, 0x1 ;  /* 0x0000000126058836 */ /* 0x000fe20000000000 */
[----:B------:R-:W-:-:S04]  /*2f70*/  @!P0 FSEL R14, R14, RZ, !P4 ;  /* 0x000000ff0e0e8208 */ /* 0x000fc80006000000 */
[----:B------:R-:W-:Y:S02]  /*2f80*/  @!P0 ISETP.GE.AND P4, PT, R5, UR14, PT ;  /* 0x0000000e05008c0c */ /* 0x000fe4000bf86270 */
[----:B------:R-:W-:Y:S02]  /*2f90*/  @!P0 IADD3 R5, PT, PT, R38, 0x2, RZ ;  /* 0x0000000226058810 */ /* 0x000fe40007ffe0ff */
[----:B------:R-:W-:Y:S02]  /*2fa0*/  @!P0 FSEL R15, R15, RZ, !P5 ;  /* 0x000000ff0f0f8208 */ /* 0x000fe40006800000 */
[----:B----4-:R-:W-:Y:S02]  /*2fb0*/  @!P0 FSEL R16, R16, RZ, !P6 ;  /* 0x000000ff10108208 */ /* 0x010fe40007000000 */
[----:B------:R-:W-:Y:S02]  /*2fc0*/  @!P0 ISETP.GE.AND P5, PT, R5, UR14, PT ;  /* 0x0000000e05008c0c */ /* 0x000fe4000bfa6270 */
[----:B------:R-:W-:-:S02]  /*2fd0*/  @!P0 ISETP.GE.AND P6, PT, R38, UR14, PT ;  /* 0x0000000e26008c0c */ /* 0x000fc4000bfc6270 */
[C---:B------:R-:W-:Y:S02]  /*2fe0*/  @!P0 IADD3 R5, PT, PT, R38.reuse, 0x1, RZ ;  /* 0x0000000126058810 */ /* 0x040fe40007ffe0ff */
[----:B------:R-:W-:Y:S02]  /*2ff0*/  @!P0 ISETP.GE.AND P1, PT, R45, UR14, PT ;  /* 0x0000000e2d008c0c */ /* 0x000fe4000bf26270 */
[----:B------:R-:W-:Y:S02]  /*3000*/  @!P0 FSEL R17, R17, RZ, !P6 ;  /* 0x000000ff11118208 */ /* 0x000fe40007000000 */
[----:B------:R-:W-:Y:S01]  /*3010*/  @!P0 ISETP.GE.AND P6, PT, R5, UR14, PT ;  /* 0x0000000e05008c0c */ /* 0x000fe2000bfc6270 */
[----:B------:R-:W-:Y:S01]  /*3020*/  @!P0 VIADD R5, R38, 0x2 ;  /* 0x0000000226058836 */ /* 0x000fe20000000000 */
[----:B-----5:R-:W-:Y:S02]  /*3030*/  @!P0 FSEL R20, R20, RZ, !P1 ;  /* 0x000000ff14148208 */ /* 0x020fe40004800000 */
[----:B------:R-:W-:-:S02]  /*3040*/  @!P0 ISETP.GE.AND P1, PT, R38, UR14, PT ;  /* 0x0000000e26008c0c */ /* 0x000fc4000bf26270 */
[----:B------:R-:W-:Y:S02]  /*3050*/  @!P0 FSEL R22, R22, RZ, !P6 ;  /* 0x000000ff16168208 */ /* 0x000fe40007000000 */
[----:B------:R-:W-:Y:S02]  /*3060*/  @!P0 ISETP.GE.AND P6, PT, R38, UR14, PT ;  /* 0x0000000e26008c0c */ /* 0x000fe4000bfc6270 */
[----:B------:R-:W-:Y:S02]  /*3070*/  @!P0 FSEL R18, R18, RZ, !P4 ;  /* 0x000000ff12128208 */ /* 0x000fe40006000000 */
[----:B------:R-:W-:Y:S02]  /*3080*/  @!P0 ISETP.GE.AND P4, PT, R5, UR14, PT ;  /* 0x0000000e05008c0c */ /* 0x000fe4000bf86270 */
[----:B------:R-:W-:Y:S02]  /*3090*/  @!P0 FSEL R7, R7, RZ, !P2 ;  /* 0x000000ff07078208 */ /* 0x000fe40005000000 */
[----:B------:R-:W-:-:S02]  /*30a0*/  @!P0 IADD3 R5, PT, PT, R38, 0x1, RZ ;  /* 0x0000000126058810 */ /* 0x000fc40007ffe0ff */
[----:B------:R-:W-:Y:S01]  /*30b0*/  @!P0 FSEL R21, R21, RZ, !P1 ;  /* 0x000000ff15158208 */ /* 0x000fe20004800000 */
[----:B------:R-:W-:Y:S01]  /*30c0*/  VIADD R6, R34, 0x3 ;  /* 0x0000000322067836 */ /* 0x000fe20000000000 */
[----:B------:R-:W-:Y:S02]  /*30d0*/  @!P0 ISETP.GE.AND P2, PT, R45, UR14, PT ;  /* 0x0000000e2d008c0c */ /* 0x000fe4000bf46270 */
[----:B------:R-:W-:Y:S01]  /*30e0*/  @!P0 FSEL R25, R25, RZ, !P6 ;  /* 0x000000ff19198208 */ /* 0x000fe20007000000 */
[----:B------:R-:W-:Y:S01]  /*30f0*/  FMUL.FTZ R13, R9, R13 ;  /* 0x0000000d090d7220 */ /* 0x000fe20000410000 */
[----:B------:R-:W-:Y:S01]  /*3100*/  @!P0 ISETP.GE.AND P1, PT, R5, UR14, PT ;  /* 0x0000000e05008c0c */ /* 0x000fe2000bf26270 */
[C---:B------:R-:W-:Y:S01]  /*3110*/  FMUL.FTZ R17, R9.reuse, R17 ;  /* 0x0000001109117220 */ /* 0x040fe20000410000 */
[----:B------:R-:W-:Y:S01]  /*3120*/  @!P0 IADD3 R5, PT, PT, R38, 0x2, RZ ;  /* 0x0000000226058810 */ /* 0x000fe20007ffe0ff */
[C---:B------:R-:W-:Y:S01]  /*3130*/  FMUL.FTZ R21, R9.reuse, R21 ;  /* 0x0000001509157220 */ /* 0x040fe20000410000 */
[----:B------:R-:W-:Y:S01]  /*3140*/  @!P0 FSEL R24, R24, RZ, !P2 ;  /* 0x000000ff18188208 */ /* 0x000fe20005000000 */
[----:B------:R-:W-:Y:S01]  /*3150*/  FMUL.FTZ R9, R9, R25 ;  /* 0x0000001909097220 */ /* 0x000fe20000410000 */
[----:B------:R-:W-:Y:S01]  /*3160*/  ISETP.GE.U32.AND P3, PT, R6, R31, PT ;  /* 0x0000001f0600720c */ /* 0x000fe20003f66070 */
[C---:B------:R-:W-:Y:S01]  /*3170*/  FFMA.FTZ R13, R8.reuse, R12, R13 ;  /* 0x0000000c080d7223 */ /* 0x040fe2000001000d */
[----:B------:R-:W-:Y:S01]  /*3180*/  @!P0 ISETP.GE.AND P2, PT, R5, UR14, PT ;  /* 0x0000000e05008c0c */ /* 0x000fe2000bf46270 */
        /* <DEDUP_REMOVED lines=21> */
[----:B------:R-:W-:-:S02]  /*32e0*/  VIADD R34, R34, 0x4 ;  /* 0x0000000422227836 */ /* 0x000fc40000000000 */
[----:B------:R-:W-:Y:S01]  /*32f0*/  FADD.FTZ R36, R11, R36 ;  /* 0x000000240b247221 */ /* 0x000fe20000010000 */
[----:B------:R-:W-:Y:S01]  /*3300*/  VIADD R38, R38, 0x20 ;  /* 0x0000002026267836 */ /* 0x000fe20000000000 */
[----:B------:R-:W-:Y:S01]  /*3310*/  IADD3.X R37, PT, PT, RZ, R37, RZ, P0, !PT ;  /* 0x00000025ff257210 */ /* 0x000fe200007fe4ff */
[----:B------:R-:W-:Y:S06]  /*3320*/  @!P3 BRA `(.L_x_26372) ;  /* 0xfffffff80070b947 */ /* 0x000fec000383ffff */
.L_x_26371:
[----:B---3--:R-:W-:Y:S05]  /*3330*/  BSYNC.RECONVERGENT B0 ;  /* 0x0000000000007941 */ /* 0x008fea0003800200 */
.L_x_26370:
[----:B------:R-:W0:Y:S01]  /*3340*/  S2UR UR5, SR_CgaCtaId ;  /* 0x00000000000579c3 */ /* 0x000e220000008800 */
[----:B------:R-:W3:Y:S01]  /*3350*/  SHFL.BFLY PT, R2, R43, 0x1, 0x1f ;  /* 0x0c201f002b027f89 */ /* 0x000ee200000e0000 */
[C---:B------:R-:W-:Y:S01]  /*3360*/  LOP3.LUT R5, R32.reuse, 0x1, RZ, 0xc0, !PT ;  /* 0x0000000120057812 */ /* 0x040fe200078ec0ff */
[----:B------:R-:W-:Y:S01]  /*3370*/  UMOV UR4, 0x400 ;  /* 0x0000040000047882 */ /* 0x000fe20000000000 */
[C---:B------:R-:W-:Y:S01]  /*3380*/  LOP3.LUT P0, RZ, R32.reuse, 0x3c1, RZ, 0xc0, !PT ;  /* 0x000003c120ff7812 */ /* 0x040fe2000780c0ff */
[----:B------:R-:W5:Y:S01]  /*3390*/  SHFL.BFLY PT, R3, R42, 0x1, 0x1f ;  /* 0x0c201f002a037f89 */ /* 0x000f6200000e0000 */
[----:B------:R-:W-:Y:S01]  /*33a0*/  ISETP.NE.AND P2, PT, R5, RZ, PT ;  /* 0x000000ff0500720c */ /* 0x000fe20003f45270 */
[----:B------:R-:W-:Y:S01]  /*33b0*/  UIADD3 UR4, UPT, UPT, UR4, 0x160, URZ ;  /* 0x0000016004047890 */ /* 0x000fe2000fffe0ff */
[----:B------:R-:W-:Y:S01]  /*33c0*/  SHF.R.U32.HI R5, RZ, 0x1, R0 ;  /* 0x00000001ff057819 */ /* 0x000fe20000011600 */
[----:B------:R-:W5:Y:S01]  /*33d0*/  SHFL.BFLY PT, R4, R41, 0x1, 0x1f ;  /* 0x0c201f0029047f89 */ /* 0x000f6200000e0000 */
[C---:B------:R-:W-:Y:S01]  /*33e0*/  LOP3.LUT R0, R32.reuse, 0x3c0, RZ, 0xc0, !PT ;  /* 0x000003c020007812 */ /* 0x040fe200078ec0ff */
[----:B------:R-:W-:Y:S01]  /*33f0*/  BSSY.RECONVERGENT B0, `(.L_x_26373) ;  /* 0x0000022000007945 */ /* 0x000fe20003800200 */
[----:B-12-4-:R-:W-:Y:S01]  /*3400*/  LOP3.LUT R8, R32, 0x3e0, RZ, 0xc0, !PT ;  /* 0x000003e020087812 */ /* 0x016fe200078ec0ff */
[----:B------:R-:W1:Y:S01]  /*3410*/  SHFL.BFLY PT, R6, R33, 0x1, 0x1f ;  /* 0x0c201f0021067f89 */ /* 0x000e6200000e0000 */
[----:B------:R-:W-:Y:S01]  /*3420*/  ISETP.NE.OR P5, PT, R0, 0x40, P2 ;  /* 0x000000400000780c */ /* 0x000fe200017a5670 */
[----:B------:R-:W-:Y:S01]  /*3430*/  IMAD R30, R30, 0x50, R5 ;  /* 0x000000501e1e7824 */ /* 0x000fe200078e0205 */
[----:B------:R-:W-:Y:S01]  /*3440*/  ISETP.NE.OR P4, PT, R8, 0x20, P2 ;  /* 0x000000200800780c */ /* 0x000fe20001785670 */
[----:B------:R-:W2:Y:S01]  /*3450*/  SHFL.BFLY PT, R7, R36, 0x1, 0x1f ;  /* 0x0c201f0024077f89 */ /* 0x000ea200000e0000 */
[C---:B------:R-:W-:Y:S01]  /*3460*/  LOP3.LUT P1, RZ, R32.reuse, 0x3e1, RZ, 0xc0, !PT ;  /* 0x000003e120ff7812 */ /* 0x040fe2000782c0ff */
[----:B------:R-:W-:Y:S01]  /*3470*/  BAR.SYNC.DEFER_BLOCKING 0x0 ;  /* 0x0000000000007b1d */ /* 0x000fe20000010000 */
[----:B------:R-:W-:Y:S01]  /*3480*/  ISETP.GT.U32.AND P3, PT, R32, 0x1f, PT ;  /* 0x0000001f2000780c */ /* 0x000fe20003f64070 */
[----:B0-----:R-:W-:Y:S01]  /*3490*/  ULEA UR4, UR5, UR4, 0x18 ;  /* 0x0000000405047291 */ /* 0x001fe2000f8ec0ff */
[----:B---3--:R-:W-:Y:S01]  /*34a0*/  FADD.FTZ R43, R2, R43 ;  /* 0x0000002b022b7221 */ /* 0x008fe20000010000 */
[----:B-----5:R-:W-:-:S04]  /*34b0*/  FADD.FTZ R5, R3, R42 ;  /* 0x0000002a03057221 */ /* 0x020fc80000010000 */
[----:B------:R-:W-:Y:S01]  /*34c0*/  LEA R30, R30, UR4, 0x2 ;  /* 0x000000041e1e7c11 */ /* 0x000fe2000f8e10ff */
[----:B------:R-:W-:Y:S01]  /*34d0*/  FADD.FTZ R41, R4, R41 ;  /* 0x0000002904297221 */ /* 0x000fe20000010000 */
[----:B-1----:R-:W-:Y:S01]  /*34e0*/  FADD.FTZ R33, R6, R33 ;  /* 0x0000002106217221 */ /* 0x002fe20000010000 */
[----:B--2---:R-:W-:Y:S02]  /*34f0*/  FADD.FTZ R7, R7, R36 ;  /* 0x0000002407077221 */ /* 0x004fe40000010000 */
        /* <DEDUP_REMOVED lines=17> */
.L_x_26374:
[----:B------:R-:W-:Y:S05]  /*3610*/  BSYNC.RECONVERGENT B0 ;  /* 0x0000000000007941 */ /* 0x000fea0003800200 */
.L_x_26373:
        /* <DEDUP_REMOVED lines=19> */
.L_x_26376:
[----:B------:R-:W-:Y:S05]  /*3750*/  BSYNC.RECONVERGENT B0 ;  /* 0x0000000000007941 */ /* 0x000fea0003800200 */
.L_x_26375:
        /* <DEDUP_REMOVED lines=20> */
.L_x_26345:
        /* <DEDUP_REMOVED lines=8> */
.L_x_26378:
[----:B------:R-:W-:Y:S05]  /*3920*/  BSYNC B1 ;  /* 0x0000000000017941 */ /* 0x000fea0003800000 */
.L_x_26377:
[----:B------:R-:W-:Y:S01]  /*3930*/  MOV R26, R37 ;  /* 0x00000025001a7202 */ /* 0x000fe20000000f00 */
[----:B------:R-:W-:Y:S02]  /*3940*/  HFMA2 R34, -RZ, RZ, 0, 5.9604644775390625e-08 ;  /* 0x00000001ff227431 */ /* 0x000fe400000001ff */
[----:B------:R-:W-:Y:S02]  /*3950*/  IMAD.MOV.U32 R27, RZ, RZ, 0x1f ;  /* 0x0000001fff1b7424 */ /* 0x000fe400078e00ff */
[----:B------:R-:W-:Y:S01]  /*3960*/  FADD.FTZ R36, R35, R26 ;  /* 0x0000001a23247221 */ /* 0x000fe20000010000 */
[----:B------:R-:W-:-:S07]  /*3970*/  MOV R26, 0xffffffff ;  /* 0xffffffff001a7802 */ /* 0x000fce0000000f00 */
[----:B------:R-:W-:Y:S05]  /*3980*/  WARPSYNC.COLLECTIVE R26, `(.L_x_26379) ;  /* 0x000000001a087348 */ /* 0x000fea0003c00000 */
[----:B------:R0:W1:Y:S02]  /*3990*/  SHFL.BFLY P2, R37, R36, R34, R27 ;  /* 0x0c00002224257389 */ /* 0x000064000004001b */
[----:B01----:R-:W-:Y:S05]  /*39a0*/  ENDCOLLECTIVE ;  /* 0x000000000000791b */ /* 0x003fea0003800000 */
.L_x_26379:
[----:B------:R-:W-:Y:S05]  /*39b0*/  BRA `(.L_x_26380) ;  /* 0xffffffd000b47947 */ /* 0x000fea000383ffff */
.L_x_26347:
[----:B------:R-:W-:Y:S01]  /*39c0*/  HFMA2 R27, -RZ, RZ, 0, 1.847743988037109375e-06 ;  /* 0x0000001fff1b7431 */ /* 0x000fe200000001ff */
[----:B------:R-:W-:Y:S01]  /*39d0*/  BSSY B0, `(.L_x_26381) ;  /* 0x0000007000007945 */ /* 0x000fe20003800000 */
[----:B0-----:R-:W-:Y:S01]  /*39e0*/  MOV R36, R3 ;  /* 0x0000000300247202 */ /* 0x001fe20000000f00 */
[----:B------:R-:W-:Y:S01]  /*39f0*/  IMAD.MOV.U32 R34, RZ, RZ, 0x10 ;  /* 0x00000010ff227424 */ /* 0x000fe200078e00ff */
[----:B------:R-:W-:-:S07]  /*3a00*/  MOV R26, 0xffffffff ;  /* 0xffffffff001a7802 */ /* 0x000fce0000000f00 */
[----:B------:R-:W-:Y:S05]  /*3a10*/  WARPSYNC.COLLECTIVE R26, `(.L_x_26382) ;  /* 0x000000001a087348 */ /* 0x000fea0003c00000 */
[----:B------:R0:W1:Y:S02]  /*3a20*/  SHFL.BFLY P2, R37, R36, R34, R27 ;  /* 0x0c00002224257389 */ /* 0x000064000004001b */
[----:B01----:R-:W-:Y:S05]  /*3a30*/  ENDCOLLECTIVE ;  /* 0x000000000000791b */ /* 0x003fea0003800000 */
.L_x_26382:
[----:B------:R-:W-:Y:S05]  /*3a40*/  BSYNC B0 ;  /* 0x0000000000007941 */ /* 0x000fea0003800000 */
.L_x_26381:
        /* <DEDUP_REMOVED lines=9> */
.L_x_26383:
[----:B------:R-:W-:Y:S01]  /*3ae0*/  HFMA2 R34, -RZ, RZ, 0, 2.384185791015625e-07 ;  /* 0x00000004ff227431 */ /* 0x000fe200000001ff */
[----:B------:R-:W-:-:S04]  /*3af0*/  MOV R9, R37 ;  /* 0x0000002500097202 */ /* 0x000fc80000000f00 */
[----:B------:R-:W-:-:S05]  /*3b00*/  FMNMX.FTZ R9, R4, R9, !PT ;  /* 0x0000000904097209 */ /* 0x000fca0007810000 */
[----:B------:R-:W-:-:S07]  /*3b10*/  IMAD.MOV.U32 R36, RZ, RZ, R9 ;  /* 0x000000ffff247224 */ /* 0x000fce00078e0009 */
[----:B------:R-:W-:Y:S05]  /*3b20*/  WARPSYNC.COLLECTIVE R26, `(.L_x_26384) ;  /* 0x000000001a087348 */ /* 0x000fea0003c00000 */
[----:B------:R0:W1:Y:S02]  /*3b30*/  SHFL.BFLY P2, R37, R36, R34, R27 ;  /* 0x0c00002224257389 */ /* 0x000064000004001b */
[----:B01----:R-:W-:Y:S05]  /*3b40*/  ENDCOLLECTIVE ;  /* 0x000000000000791b */ /* 0x003fea0003800000 */
.L_x_26384:
[----:B------:R-:W-:Y:S01]  /*3b50*/  MOV R6, R37 ;  /* 0x0000002500067202 */ /* 0x000fe20000000f00 */
[----:B------:R-:W-:Y:S06]  /*3b60*/  BRA `(.L_x_26385) ;  /* 0xffffffd400087947 */ /* 0x000fec000383ffff */
.L_x_26386:
        /* <DEDUP_REMOVED lines=9> */
.L_x_27649:


//--------------------- .text._ZN4vllm25paged_attention_v2_kernelIffLi64ELi8ELi128ELNS_18Fp8KVCacheDataTypeE0ELb0ELi512EEEvPfS2_PT_PKS3_PKT0_S9_ifPKiSB_iPKfiiiSD_SD_iiiii --------------------------
	.section	.text._ZN4vllm25paged_attention_v2_kernelIffLi64ELi8ELi128ELNS_18Fp8KVCacheDataTypeE0ELb0ELi512EEEvPfS2_PT_PKS3_PKT0_S9_ifPKiSB_iPKfiiiSD_SD_iiiii,"ax",@progbits
	.align	128
        .global         _ZN4vllm25paged_attention_v2_kernelIffLi64ELi8ELi128ELNS_18Fp8KVCacheDataTypeE0ELb0ELi512EEEvPfS2_PT_PKS3_PKT0_S9_ifPKiSB_iPKfiiiSD_SD_iiiii
        .type           _ZN4vllm25paged_attention_v2_kernelIffLi64ELi8ELi128ELNS_18Fp8KVCacheDataTypeE0ELb0ELi512EEEvPfS2_PT_PKS3_PKT0_S9_ifPKiSB_iPKfiiiSD_SD_iiiii,@function
        .size           _ZN4vllm25paged_attention_v2_kernelIffLi64ELi8ELi128ELNS_18Fp8KVCacheDataTypeE0ELb0ELi512EEEvPfS2_PT_PKS3_PKT0_S9_ifPKiSB_iPKfiiiSD_SD_iiiii,(.L_x_27650 - _ZN4vllm25paged_attention_v2_kernelIffLi64ELi8ELi128ELNS_18Fp8KVCacheDataTypeE0ELb0ELi512EEEvPfS2_PT_PKS3_PKT0_S9_ifPKiSB_iPKfiiiSD_SD_iiiii)
        .other          _ZN4vllm25paged_attention_v2_kernelIffLi64ELi8ELi128ELNS_18Fp8KVCacheDataTypeE0ELb0ELi512EEEvPfS2_PT_PKS3_PKT0_S9_ifPKiSB_iPKfiiiSD_SD_iiiii,@"STO_CUDA_ENTRY STV_DEFAULT"
_ZN4vllm25paged_attention_v2_kernelIffLi64ELi8ELi128ELNS_18Fp8KVCacheDataTypeE0ELb0ELi512EEEvPfS2_PT_PKS3_PKT0_S9_ifPKiSB_iPKfiiiSD_SD_iiiii:
.text._ZN4vllm25paged_attention_v2_kernelIffLi64ELi8ELi128ELNS_18Fp8KVCacheDataTypeE0ELb0ELi512EEEvPfS2_PT_PKS3_PKT0_S9_ifPKiSB_iPKfiiiSD_SD_iiiii:
        /* <DEDUP_REMOVED lines=16> */
[----:B------:R-:W-:-:S06]  /*0100*/  HFMA2 R32, -RZ, RZ, 0, 0 ;  /* 0x00000000ff207431 */ /* 0x000fcc00000001ff */
[----:B------:R-:W3:Y:S01]  /*0110*/  S2UR UR7, SR_CgaCtaId ;  /* 0x00000000000779c3 */ /* 0x000ee20000008800 */
[----:B-1----:R-:W-:Y:S01]  /*0120*/  IMAD R0, R16, UR4, RZ ;  /* 0x0000000410007c24 */ /* 0x002fe2000f8e02ff */
[----:B------:R-:W-:Y:S01]  /*0130*/  UMOV UR5, 0x400 ;  /* 0x0000040000057882 */ /* 0x000fe20000000000 */
[----:B------:R-:W-:Y:S01]  /*0140*/  IMAD.SHL.U32 R33, R17, 0x40, RZ ;  /* 0x0000004011217824 */ /* 0x000fe200078e00ff */
[----:B------:R-:W1:Y:S01]  /*0150*/  LDCU UR4, c[0x0][0x3c8] ;  /* 0x00007900ff0477ac */ /* 0x000e620008000800 */
[----:B------:R-:W1:Y:S01]  /*0160*/  LDCU UR14, c[0x0][0x3dc] ;  /* 0x00007b80ff0e77ac */ /* 0x000e620008000800 */
[----:B------:R-:W1:Y:S01]  /*0170*/  LDCU UR15, c[0x0][0x3b4] ;  /* 0x00007680ff0f77ac */ /* 0x000e620008000800 */
[----:B0-----:R-:W-:Y:S02]  /*0180*/  ISETP.GT.U32.AND P1, PT, R4, 0x3f, PT ;  /* 0x0000003f0400780c */ /* 0x001fe40003f24070 */
[----:B--2---:R-:W-:Y:S01]  /*0190*/  IABS R13, R15 ;  /* 0x0000000f000d7213 */ /* 0x004fe20000000000 */
[----:B------:R-:W0:Y:S01]  /*01a0*/  LDCU.64 UR16, c[0x0][0x3a0] ;  /* 0x00007400ff1077ac */ /* 0x000e220008000a00 */
[----:B----4-:R-:W-:-:S09]  /*01b0*/  ISETP.NE.U32.AND P0, PT, R10, RZ, PT ;  /* 0x000000ff0a00720c */ /* 0x010fd20003f05070 */
[----:B------:R-:W2:Y:S01]  /*01c0*/  @!P1 LDC.64 R8, c[0x0][0x398] ;  /* 0x0000e600ff089b82 */ /* 0x000ea20000000a00 */
[----:B------:R-:W-:Y:S01]  /*01d0*/  @!P1 LOP3.LUT R5, R4, 0x3c, RZ, 0xc0, !PT ;  /* 0x0000003c04059812 */ /* 0x000fe200078ec0ff */
[----:B---3--:R-:W-:Y:S01]  /*01e0*/  @!P1 IMAD.SHL.U32 R6, R3, 0x40, RZ ;  /* 0x0000004003069824 */ /* 0x008fe200078e00ff */
[----:B------:R-:W3:Y:S01]  /*01f0*/  I2F.RP R10, R13 ;  /* 0x0000000d000a7306 */ /* 0x000ee20000209400 */
[----:B------:R-:W-:Y:S02]  /*0200*/  ISETP.NE.AND.EX P0, PT, R11, RZ, PT, P0 ;  /* 0x000000ff0b00720c */ /* 0x000fe40003f05300 */
[----:B------:R-:W-:-:S04]  /*0210*/  @!P1 LOP3.LUT R5, R5, 0x3, R4, 0xf8, !PT ;  /* 0x0000000305059812 */ /* 0x000fc800078ef804 */
[----:B------:R-:W-:Y:S02]  /*0220*/  @!P1 IADD3 R5, P2, P3, R5, R0, R6 ;  /* 0x0000000005059210 */ /* 0x000fe40007b5e006 */
[----:B------:R-:W-:-:S04]  /*0230*/  SHF.R.S32.HI R0, RZ, 0x1f, R0 ;  /* 0x0000001fff007819 */ /* 0x000fc80000011400 */
[----:B------:R-:W-:Y:S01]  /*0240*/  @!P1 IADD3.X R0, PT, PT, RZ, R0, RZ, P2, P3 ;  /* 0x00000000ff009210 */ /* 0x000fe200017e64ff */
[----:B------:R-:W4:Y:S01]  /*0250*/  @P0 LDC.64 R6, c[0x0][0x3d0] ;  /* 0x0000f400ff060b82 */ /* 0x000f220000000a00 */
[----:B--2---:R-:W-:-:S04]  /*0260*/  @!P1 LEA R8, P2, R5, R8, 0x2 ;  /* 0x0000000805089211 */ /* 0x004fc800078410ff */
[----:B------:R-:W-:-:S05]  /*0270*/  @!P1 LEA.HI.X R9, R5, R9, R0, 0x2, P2 ;  /* 0x0000000905099211 */ /* 0x000fca00010f1400 */
[----:B------:R2:W2:Y:S01]  /*0280*/  @!P1 LDG.E.CONSTANT R5, desc[UR8][R8.64] ;  /* 0x0000000808059981 */ /* 0x0004a2000c1e9900 */
[----:B---3--:R-:W3:Y:S01]  /*0290*/  MUFU.RCP R10, R10 ;  /* 0x0000000a000a7308 */ /* 0x008ee20000001000 */
[----:B------:R-:W0:Y:S01]  /*02a0*/  LDC R0, c[0x0][0x370] ;  /* 0x0000dc00ff007b82 */ /* 0x000e220000000800 */
[----:B----4-:R-:W-:-:S05]  /*02b0*/  @P0 IMAD.WIDE.U32 R6, R3, 0x4, R6 ;  /* 0x0000000403060825 */ /* 0x010fca00078e0006 */
[----:B------:R0:W5:Y:S01]  /*02c0*/  @P0 LDG.E.CONSTANT R32, desc[UR8][R6.64] ;  /* 0x0000000806200981 */ /* 0x000162000c1e9900 */
[----:B------:R-:W-:Y:S01]  /*02d0*/  ULEA UR6, UR7, UR5, 0x18 ;  /* 0x0000000507067291 */ /* 0x000fe2000f8ec0ff */
[--C-:B------:R-:W-:Y:S01]  /*02e0*/  SHF.R.U32.HI R24, RZ, 0x2, R4.reuse ;  /* 0x00000002ff187819 */ /* 0x100fe20000011604 */
[----:B-1----:R-:W-:Y:S01]  /*02f0*/  IMAD R35, R16, UR4, RZ ;  /* 0x0000000410237c24 */ /* 0x002fe2000f8e02ff */
[----:B------:R-:W-:Y:S01]  /*0300*/  SHF.R.U32.HI R28, RZ, 0x5, R4 ;  /* 0x00000005ff1c7819 */ /* 0x000fe20000011604 */
[----:B------:R-:W-:Y:S01]  /*0310*/  BSSY B0, `(.L_x_26387) ;  /* 0x000009a000007945 */ /* 0x000fe20003800000 */
[----:B---3--:R-:W-:Y:S01]  /*0320*/  VIADD R11, R10, 0xffffffe ;  /* 0x0ffffffe0a0b7836 */ /* 0x008fe20000000000 */
[----:B------:R-:W-:Y:S02]  /*0330*/  MOV R19, 0xff7fffff ;  /* 0xff7fffff00137802 */ /* 0x000fe40000000f00 */
[----:B------:R-:W-:Y:S01]  /*0340*/  LOP3.LUT R29, R4, 0x1f, RZ, 0xc0, !PT ;  /* 0x0000001f041d7812 */ /* 0x000fe200078ec0ff */
[----:B--2---:R-:W1:Y:S01]  /*0350*/  F2I.FTZ.U32.TRUNC.NTZ R9, R11 ;  /* 0x0000000b00097305 */ /* 0x004e62000021f000 */
[----:B0-----:R-:W-:-:S02]  /*0360*/  IABS R6, R0 ;  /* 0x0000000000067213 */ /* 0x001fc40000000000 */
[----:B-1----:R-:W-:-:S05]  /*0370*/  IADD3 R8, PT, PT, RZ, -R9, RZ ;  /* 0x80000009ff087210 */ /* 0x002fca0007ffe0ff */
[----:B------:R-:W-:Y:S02]  /*0380*/  IMAD R7, R8, R13, RZ ;  /* 0x0000000d08077224 */ /* 0x000fe400078e02ff */
[----:B------:R-:W-:-:S04]  /*0390*/  IMAD.MOV.U32 R8, RZ, RZ, RZ ;  /* 0x000000ffff087224 */ /* 0x000fc800078e00ff */
        /* <DEDUP_REMOVED lines=20> */
[----:B------:R0:W1:Y:S02]  /*04e0*/  F2I.FTZ.U32.TRUNC.NTZ R7, R6 ;  /* 0x0000000600077305 */ /* 0x000064000021f000 */
[----:B0-----:R-:W-:Y:S02]  /*04f0*/  HFMA2 R6, -RZ, RZ, 0, 0 ;  /* 0x00000000ff067431 */ /* 0x001fe400000001ff */
[----:B-1----:R-:W-:-:S04]  /*0500*/  IMAD.MOV R12, RZ, RZ, -R7 ;  /* 0x000000ffff0c7224 */ /* 0x002fc800078e0a07 */
[----:B------:R-:W-:Y:S01]  /*0510*/  IMAD R11, R12, R9, RZ ;  /* 0x000000090c0b7224 */ /* 0x000fe200078e02ff */
[----:B------:R-:W-:-:S03]  /*0520*/  IABS R12, R10 ;  /* 0x0000000a000c7213 */ /* 0x000fc60000000000 */
[----:B------:R-:W-:-:S04]  /*0530*/  IMAD.HI.U32 R7, R7, R11, R6 ;  /* 0x0000000b07077227 */ /* 0x000fc800078e0006 */
[----:B------:R-:W-:Y:S02]  /*0540*/  IMAD.MOV R11, RZ, RZ, -R12 ;  /* 0x000000ffff0b7224 */ /* 0x000fe400078e0a0c */
[----:B------:R-:W-:Y:S01]  /*0550*/  IMAD.HI.U32 R18, R7, R8, RZ ;  /* 0x0000000807127227 */ /* 0x000fe200078e00ff */
[----:B------:R-:W-:-:S03]  /*0560*/  SHF.L.U32 R7, R4, 0x6, RZ ;  /* 0x0000000604077819 */ /* 0x000fc600000006ff */
[----:B------:R-:W-:Y:S01]  /*0570*/  IMAD R6, R18, R11, R8 ;  /* 0x0000000b12067224 */ /* 0x000fe200078e0208 */
[----:B------:R-:W-:-:S04]  /*0580*/  LOP3.LUT R31, R7, 0xc0, RZ, 0xc0, !PT ;  /* 0x000000c0071f7812 */ /* 0x000fc800078ec0ff */
[----:B------:R-:W-:Y:S02]  /*0590*/  ISETP.GT.U32.AND P2, PT, R9, R6, PT ;  /* 0x000000060900720c */ /* 0x000fe40003f44070 */
[----:B------:R-:W-:-:S05]  /*05a0*/  IADD3 R7, PT, PT, R31, UR6, RZ ;  /* 0x000000061f077c10 */ /* 0x000fca000fffe0ff */
[----:B------:R-:W-:-:S06]  /*05b0*/  @!P1 IMAD R8, R24, 0x4, R7 ;  /* 0x0000000418089824 */ /* 0x000fcc00078e0207 */
[----:B------:R-:W-:Y:S01]  /*05c0*/  @!P2 IMAD.IADD R6, R6, 0x1, -R9 ;  /* 0x000000010606a824 */ /* 0x000fe200078e0a09 */
[----:B------:R-:W-:-:S04]  /*05d0*/  @!P2 IADD3 R18, PT, PT, R18, 0x1, RZ ;  /* 0x000000011212a810 */ /* 0x000fc80007ffe0ff */
[----:B------:R-:W-:Y:S02]  /*05e0*/  ISETP.GE.U32.AND P0, PT, R6, R9, PT ;  /* 0x000000090600720c */ /* 0x000fe40003f06070 */
[----:B------:R-:W-:-:S04]  /*05f0*/  LOP3.LUT R6, R3, R10, RZ, 0x3c, !PT ;  /* 0x0000000a03067212 */ /* 0x000fc800078e3cff */
[----:B------:R-:W-:Y:S02]  /*0600*/  ISETP.GE.AND P3, PT, R6, RZ, PT ;  /* 0x000000ff0600720c */ /* 0x000fe40003f66270 */
[----:B------:R-:W-:-:S04]  /*0610*/  IADD3 R6, PT, PT, R2, 0x7, RZ ;  /* 0x0000000702067810 */ /* 0x000fc80007ffe0ff */
[----:B------:R-:W-:Y:S01]  /*0620*/  SHF.R.U32.HI R6, RZ, 0x3, R6 ;  /* 0x00000003ff067819 */ /* 0x000fe20000011606 */
[----:B------:R-:W-:-:S03]  /*0630*/  @P0 VIADD R18, R18, 0x1 ;  /* 0x0000000112120836 */ /* 0x000fc60000000000 */
[C---:B------:R-:W-:Y:S02]  /*0640*/  VIADDMNMX.U32 R6, R33.reuse, 0x40, R6, PT ;  /* 0x0000004021067846 */ /* 0x040fe40003800006 */
[----:B------:R-:W-:Y:S01]  /*0650*/  IADD3 R33, PT, PT, R33, R28, RZ ;  /* 0x0000001c21217210 */ /* 0x000fe20007ffe0ff */
[----:B------:R-:W-:-:S03]  /*0660*/  @!P3 IMAD.MOV R18, RZ, RZ, -R18 ;  /* 0x000000ffff12b224 */ /* 0x000fc600078e0a12 */
[----:B------:R-:W-:Y:S01]  /*0670*/  ISETP.GE.U32.AND P0, PT, R33, R6, PT ;  /* 0x000000062100720c */ /* 0x000fe20003f06070 */
[----:B------:R0:W-:Y:S01]  /*0680*/  @!P1 STS [R8], R5 ;  /* 0x0000000508009388 */ /* 0x0001e20000000800 */
[----:B------:R-:W-:Y:S01]  /*0690*/  BAR.SYNC.DEFER_BLOCKING 0x0 ;  /* 0x0000000000007b1d */ /* 0x000fe20000010000 */
[----:B------:R-:W-:-:S13]  /*06a0*/  ISETP.NE.AND P1, PT, R10, RZ, PT ;  /* 0x000000ff0a00720c */ /* 0x000fda0003f25270 */
[----:B------:R-:W-:Y:S01]  /*06b0*/  @!P1 LOP3.LUT R18, RZ, R10, RZ, 0x33, !PT ;  /* 0x0000000aff129212 */ /* 0x000fe200078e33ff */
[----:B0-----:R-:W-:Y:S06]  /*06c0*/  @P0 BRA `(.L_x_26388) ;  /* 0x0000000400780947 */ /* 0x001fec0003800000 */
[----:B------:R-:W0:Y:S01]  /*06d0*/  LDCU.64 UR12, c[0x0][0x3b8] ;  /* 0x00007700ff0c77ac */ /* 0x000e220008000a00 */
[----:B------:R-:W-:Y:S01]  /*06e0*/  IMAD.WIDE.U32 R26, R33, 0x4, RZ ;  /* 0x00000004211a7825 */ /* 0x000fe200078e00ff */
[----:B------:R-:W-:Y:S01]  /*06f0*/  LOP3.LUT R19, R24, 0x7, RZ, 0xc0, !PT ;  /* 0x0000000718137812 */ /* 0x000fe200078ec0ff */
[----:B------:R-:W1:Y:S01]  /*0700*/  LDS.128 R4, [R31+UR6] ;  /* 0x000000061f047984 */ /* 0x000e620008000c00 */
[----:B------:R-:W2:Y:S01]  /*0710*/  LDCU UR11, c[0x0][0x3e0] ;  /* 0x00007c00ff0b77ac */ /* 0x000ea20008000800 */
[----:B------:R-:W-:Y:S01]  /*0720*/  IMAD R30, R28, 0x8, R25 ;  /* 0x000000081c1e7824 */ /* 0x000fe200078e0219 */
[----:B------:R-:W-:Y:S01]  /*0730*/  SHF.L.U32 R24, R24, 0x2, RZ ;  /* 0x0000000218187819 */ /* 0x000fe200000006ff */
[----:B------:R-:W-:Y:S01]  /*0740*/  IMAD.WIDE R26, R35, 0x4, R26 ;  /* 0x00000004231a7825 */ /* 0x000fe200078e021a */
[----:B------:R-:W-:Y:S01]  /*0750*/  UIADD3 UR4, UPT, UPT, UR5, 0x120, URZ ;  /* 0x0000012005047890 */ /* 0x000fe2000fffe0ff */
[----:B------:R-:W3:Y:S02]  /*0760*/  LDS.128 R8, [R31+UR6+0x10] ;  /* 0x000010061f087984 */ /* 0x000ee40008000c00 */
[----:B------:R-:W-:Y:S01]  /*0770*/  IMAD.IADD R35, R19, 0x1, R30 ;  /* 0x0000000113237824 */ /* 0x000fe200078e021e */
[----:B------:R-:W-:Y:S01]  /*0780*/  LOP3.LUT R19, R24, 0x1c, RZ, 0xc0, !PT ;  /* 0x0000001c18137812 */ /* 0x000fe200078ec0ff */
[----:B------:R-:W-:Y:S01]  /*0790*/  ULEA UR4, UR7, UR4, 0x18 ;  /* 0x0000000407047291 */ /* 0x000fe2000f8ec0ff */
[----:B------:R-:W4:Y:S02]  /*07a0*/  LDS.128 R12, [R31+UR6+0x20] ;  /* 0x000020061f0c7984 */ /* 0x000f240008000c00 */
[----:B------:R-:W-:Y:S01]  /*07b0*/  LEA R28, R28, R19, 0x5 ;  /* 0x000000131c1c7211 */ /* 0x000fe200078e28ff */
[----:B------:R-:W-:Y:S01]  /*07c0*/  IMAD.MOV.U32 R19, RZ, RZ, -0x800001 ;  /* 0xff7fffffff137424 */ /* 0x000fe200078e00ff */
[----:B0-----:R-:W-:Y:S01]  /*07d0*/  IADD3 R30, P0, PT, R26, UR12, RZ ;  /* 0x0000000c1a1e7c10 */ /* 0x001fe2000ff1e0ff */
[----:B------:R0:W1:Y:S01]  /*07e0*/  LDS.128 R20, [R31+UR6+0x30] ;  /* 0x000030061f147984 */ /* 0x0000620008000c00 */
[----:B------:R-:W-:Y:S01]  /*07f0*/  IADD3 R34, PT, PT, -R2, R35, RZ ;  /* 0x0000002302227210 */ /* 0x000fe20007ffe1ff */
[----:B------:R-:W-:Y:S01]  /*0800*/  VIADD R35, R35, 0x1 ;  /* 0x0000000123237836 */ /* 0x000fe20000000000 */
[----:B------:R-:W-:Y:S01]  /*0810*/  IADD3 R36, PT, PT, R28, UR4, RZ ;  /* 0x000000041c247c10 */ /* 0x000fe2000fffe0ff */
[----:B--2---:R-:W-:Y:S01]  /*0820*/  IMAD R26, R18, UR11, RZ ;  /* 0x0000000b121a7c24 */ /* 0x004fe2000f8e02ff */
[----:B0-----:R-:W-:-:S04]  /*0830*/  IADD3.X R31, PT, PT, R27, UR13, RZ, P0, !PT ;  /* 0x0000000d1b1f7c10 */ /* 0x001fc800087fe4ff */
[----:B------:R-:W-:Y:S02]  /*0840*/  IADD3 R24, P1, PT, R29, R26, RZ ;  /* 0x0000001a1d187210 */ /* 0x000fe40007f3e0ff */
[----:B-----5:R-:W-:Y:S02]  /*0850*/  FSETP.NEU.FTZ.AND P0, PT, R32, RZ, PT ;  /* 0x000000ff2000720b */ /* 0x020fe40003f1d000 */
[----:B------:R-:W-:-:S11]  /*0860*/  LEA.HI.X.SX32 R25, R26, RZ, 0x1, P1 ;  /* 0x000000ff1a197211 */ /* 0x000fd600008f0eff */
.L_x_26390:
[----:B------:R-:W2:Y:S02]  /*0870*/  LDG.E.CONSTANT R27, desc[UR8][R30.64] ;  /* 0x000000081e1b7981 */ /* 0x000ea4000c1e9900 */
[----:B--2---:R-:W-:-:S03]  /*0880*/  IMAD.WIDE R26, R27, UR14, R24 ;  /* 0x0000000e1b1a7c25 */ /* 0x004fc6000f8e0218 */
[----:B------:R-:W-:-:S04]  /*0890*/  LEA R28, P1, R26, UR16, 0x2 ;  /* 0x000000101a1c7c11 */ /* 0x000fc8000f8210ff */
[----:B------:R-:W-:-:S05]  /*08a0*/  LEA.HI.X R29, R26, UR17, R27, 0x2, P1 ;  /* 0x000000111a1d7c11 */ /* 0x000fca00088f141b */
[----:B------:R-:W1:Y:S04]  /*08b0*/  LDG.E.CONSTANT R42, desc[UR8][R28.64+0x80] ;  /* 0x000080081c2a7981 */ /* 0x000e68000c1e9900 */
[----:B------:R-:W2:Y:S04]  /*08c0*/  LDG.E.CONSTANT R27, desc[UR8][R28.64] ;  /* 0x000000081c1b7981 */ /* 0x000ea8000c1e9900 */
[----:B------:R-:W5:Y:S04]  /*08d0*/  LDG.E.CONSTANT R41, desc[UR8][R28.64+0x100] ;  /* 0x000100081c297981 */ /* 0x000f68000c1e9900 */
[----:B------:R-:W3:Y:S04]  /*08e0*/  LDG.E.CONSTANT R26, desc[UR8][R28.64+0x180] ;  /* 0x000180081c1a7981 */ /* 0x000ee8000c1e9900 */
[----:B------:R-:W4:Y:S04]  /*08f0*/  LDG.E.CONSTANT R37, desc[UR8][R28.64+0x200] ;  /* 0x000200081c257981 */ /* 0x000f28000c1e9900 */
[----:B------:R-:W4:Y:S04]  /*0900*/  LDG.E.CONSTANT R40, desc[UR8][R28.64+0x280] ;  /* 0x000280081c287981 */ /* 0x000f28000c1e9900 */
[----:B------:R-:W4:Y:S04]  /*0910*/  LDG.E.CONSTANT R39, desc[UR8][R28.64+0x300] ;  /* 0x000300081c277981 */ /* 0x000f28000c1e9900 */
[----:B0-----:R-:W4:Y:S01]  /*0920*/  LDG.E.CONSTANT R38, desc[UR8][R28.64+0x380] ;  /* 0x000380081c267981 */ /* 0x001f22000c1e9900 */
[----:B-1----:R-:W-:-:S04]  /*0930*/  FMUL.FTZ R43, R42, R5 ;  /* 0x000000052a2b7220 */ /* 0x002fc80000410000 */
[----:B--2---:R-:W-:Y:S02]  /*0940*/  FFMA.FTZ R42, R4, R27, R43 ;  /* 0x0000001b042a7223 */ /* 0x004fe4000001002b */
[----:B------:R-:W2:Y:S02]  /*0950*/  LDG.E.CONSTANT R27, desc[UR8][R28.64+0x400] ;  /* 0x000400081c1b7981 */ /* 0x000ea4000c1e9900 */
        /* <DEDUP_REMOVED lines=8> */
[----:B------:R-:W5:Y:S02]  /*09e0*/  LDG.E.CONSTANT R39, desc[UR8][R28.64+0x600] ;  /* 0x000600081c277981 */ /* 0x000f64000c1e9900 */
[----:B------:R-:W-:Y:S02]  /*09f0*/  FFMA.FTZ R43, R38, R11, R41 ;  /* 0x0000000b262b7223 */ /* 0x000fe40000010029 */
[----:B------:R-:W5:Y:S04]  /*0a00*/  LDG.E.CONSTANT R38, desc[UR8][R28.64+0x680] ;  /* 0x000680081c267981 */ /* 0x000f68000c1e9900 */
[----:B------:R-:W5:Y:S04]  /*0a10*/  LDG.E.CONSTANT R41, desc[UR8][R28.64+0x700] ;  /* 0x000700081c297981 */ /* 0x000f68000c1e9900 */
[----:B------:R-:W5:Y:S01]  /*0a20*/  LDG.E.CONSTANT R42, desc[UR8][R28.64+0x780] ;  /* 0x000780081c2a7981 */ /* 0x000f62000c1e9900 */
[----:B------:R-:W-:Y:S01]  /*0a30*/  UMOV UR4, 0xffffffff ;  /* 0xffffffff00047882 */ /* 0x000fe20000000000 */
[----:B--2---:R-:W-:-:S02]  /*0a40*/  FFMA.FTZ R43, R12, R27, R43 ;  /* 0x0000001b0c2b7223 */ /* 0x004fc4000001002b */
[----:B------:R-:W0:Y:S02]  /*0a50*/  S2R R27, SR_TID.X ;  /* 0x00000000001b7919 */ /* 0x000e240000002100 */
[----:B---3--:R-:W-:-:S04]  /*0a60*/  FFMA.FTZ R26, R26, R13, R43 ;  /* 0x0000000d1a1a7223 */ /* 0x008fc8000001002b */
[----:B----4-:R-:W-:-:S04]  /*0a70*/  FFMA.FTZ R37, R37, R14, R26 ;  /* 0x0000000e25257223 */ /* 0x010fc8000001001a */
[----:B-----5:R-:W-:-:S04]  /*0a80*/  FFMA.FTZ R37, R40, R15, R37 ;  /* 0x0000000f28257223 */ /* 0x020fc80000010025 */
[----:B------:R-:W-:Y:S01]  /*0a90*/  FFMA.FTZ R37, R20, R39, R37 ;  /* 0x0000002714257223 */ /* 0x000fe20000010025 */
[----:B------:R-:W-:-:S03]  /*0aa0*/  VIADD R39, R2, 0x7 ;  /* 0x0000000702277836 */ /* 0x000fc60000000000 */
[----:B------:R-:W-:Y:S01]  /*0ab0*/  FFMA.FTZ R38, R38, R21, R37 ;  /* 0x0000001526267223 */ /* 0x000fe20000010025 */
[----:B------:R-:W-:Y:S02]  /*0ac0*/  SHF.L.U32 R26, R17, 0x6, RZ ;  /* 0x00000006111a7819 */ /* 0x000fe400000006ff */
[----:B------:R-:W-:Y:S01]  /*0ad0*/  SHF.R.U32.HI R39, RZ, 0x3, R39 ;  /* 0x00000003ff277819 */ /* 0x000fe20000011627 */
[----:B------:R-:W-:-:S03]  /*0ae0*/  FFMA.FTZ R41, R41, R22, R38 ;  /* 0x0000001629297223 */ /* 0x000fc60000010026 */
[----:B------:R-:W-:Y:S01]  /*0af0*/  VIADDMNMX.U32 R26, R26, 0x40, R39, PT ;  /* 0x000000401a1a7846 */ /* 0x000fe20003800027 */
[----:B------:R-:W-:Y:S01]  /*0b00*/  FFMA.FTZ R41, R42, R23, R41 ;  /* 0x000000172a297223 */ /* 0x000fe20000010029 */
[----:B0-----:R-:W-:Y:S01]  /*0b10*/  LOP3.LUT R39, R27, 0x3, RZ, 0xc0, !PT ;  /* 0x000000031b277812 */ /* 0x001fe200078ec0ff */
[----:B------:R-:W-:Y:S06]  /*0b20*/  BRA.DIV UR4, `(.L_x_26389) ;  /* 0x0000002a04747947 */ /* 0x000fec000b800000 */
[----:B------:R-:W0:Y:S02]  /*0b30*/  SHFL.BFLY PT, R37, R41, 0x2, 0x1f ;  /* 0x0c401f0029257f89 */ /* 0x000e2400000e0000 */
[----:B0-----:R-:W-:-:S05]  /*0b40*/  FADD.FTZ R38, R41, R37 ;  /* 0x0000002529267221 */ /* 0x001fca0000010000 */
[----:B------:R0:W1:Y:S02]  /*0b50*/  SHFL.BFLY PT, R37, R38, 0x1, 0x1f ;  /* 0x0c201f0026257f89 */ /* 0x00006400000e0000 */
.L_x_26422:
[----:B------:R-:W-:Y:S01]  /*0b60*/  VIADD R27, R34, 0x1 ;  /* 0x00000001221b7836 */ /* 0x000fe20000000000 */
[----:B------:R-:W-:Y:S01]  /*0b70*/  ISETP.NE.AND P3, PT, R39, RZ, PT ;  /* 0x000000ff2700720c */ /* 0x000fe20003f65270 */
        /* <DEDUP_REMOVED lines=14> */
[----:B------:R1:W-:Y:S02]  /*0c60*/  @!P3 STS [R36], R29 ;  /* 0x0000001d2400b388 */ /* 0x0003e40000000800 */
[----:B------:R-:W-:Y:S01]  /*0c70*/  @!P4 FMNMX.FTZ R19, R19, R28, !PT ;  /* 0x0000001c1313c209 */ /* 0x000fe20007810000 */
[----:B------:R-:W-:Y:S02]  /*0c80*/  IMAD.X R31, RZ, RZ, R31, P1 ;  /* 0x000000ffff1f7224 */ /* 0x000fe400008e061f */
[----:B-1----:R-:W-:Y:S01]  /*0c90*/  VIADD R36, R36, 0x80 ;  /* 0x0000008024247836 */ /* 0x002fe20000000000 */
[----:B------:R-:W-:Y:S06]  /*0ca0*/  @!P2 BRA `(.L_x_26390) ;  /* 0xfffffff800f0a947 */ /* 0x000fec000383ffff */
.L_x_26388:
[----:B------:R-:W-:Y:S05]  /*0cb0*/  BSYNC B0 ;  /* 0x0000000000007941 */ /* 0x000fea0003800000 */
.L_x_26387:
[----:B-----5:R-:W1:Y:S01]  /*0cc0*/  S2R R32, SR_TID.X ;  /* 0x0000000000207919 */ /* 0x020e620000002100 */
[----:B------:R-:W-:Y:S01]  /*0cd0*/  IADD3 R4, PT, PT, R2, 0x7, RZ ;  /* 0x0000000702047810 */ /* 0x000fe20007ffe0ff */
[C---:B------:R-:W-:Y:S01]  /*0ce0*/  IMAD.SHL.U32 R31, R17.reuse, 0x40, RZ ;  /* 0x00000040111f7824 */ /* 0x040fe200078e00ff */
[----:B------:R-:W-:Y:S01]  /*0cf0*/  SHF.L.U32 R5, R17, 0x9, RZ ;  /* 0x0000000911057819 */ /* 0x000fe200000006ff */
[----:B------:R-:W-:Y:S01]  /*0d00*/  UMOV UR4, 0xffffffff ;  /* 0xffffffff00047882 */ /* 0x000fe20000000000 */
[----:B------:R-:W-:-:S04]  /*0d10*/  SHF.R.U32.HI R4, RZ, 0x3, R4 ;  /* 0x00000003ff047819 */ /* 0x000fc80000011604 */
[----:B------:R-:W-:-:S05]  /*0d20*/  VIADDMNMX.U32 R30, R31, 0x40, R4, PT ;  /* 0x000000401f1e7846 */ /* 0x000fca0003800004 */
[----:B------:R-:W-:-:S05]  /*0d30*/  IMAD.IADD R6, R30, 0x1, -R31 ;  /* 0x000000011e067824 */ /* 0x000fca00078e0a1f */
[----:B------:R-:W-:-:S04]  /*0d40*/  LEA R7, R6, R5, 0x3 ;  /* 0x0000000506077211 */ /* 0x000fc800078e18ff */
[----:B------:R-:W-:Y:S02]  /*0d50*/  VIMNMX R10, PT, PT, R2, R7, PT ;  /* 0x00000007020a7248 */ /* 0x000fe40003fe0100 */
[----:B-1----:R-:W-:Y:S01]  /*0d60*/  LOP3.LUT R33, R32, 0x1f, RZ, 0xc0, !PT ;  /* 0x0000001f20217812 */ /* 0x002fe200078ec0ff */
[----:B------:R-:W-:Y:S06]  /*0d70*/  BRA.DIV UR4, `(.L_x_26391) ;  /* 0x0000002a04247947 */ /* 0x000fec000b800000 */
[----:B------:R-:W1:Y:S02]  /*0d80*/  SHFL.BFLY PT, R37, R19, 0x10, 0x1f ;  /* 0x0e001f0013257f89 */ /* 0x000e6400000e0000 */
[----:B-1----:R-:W-:-:S05]  /*0d90*/  FMNMX.FTZ R6, R37, R19, !PT ;  /* 0x0000001325067209 */ /* 0x002fca0007810000 */
[----:B------:R-:W1:Y:S02]  /*0da0*/  SHFL.BFLY PT, R37, R6, 0x8, 0x1f ;  /* 0x0d001f0006257f89 */ /* 0x000e6400000e0000 */
[----:B-1----:R-:W-:-:S05]  /*0db0*/  FMNMX.FTZ R8, R6, R37, !PT ;  /* 0x0000002506087209 */ /* 0x002fca0007810000 */
[----:B------:R1:W2:Y:S02]  /*0dc0*/  SHFL.BFLY PT, R37, R8, 0x4, 0x1f ;  /* 0x0c801f0008257f89 */ /* 0x0002a400000e0000 */
.L_x_26427:
[----:B------:R-:W3:Y:S01]  /*0dd0*/  S2R R6, SR_CgaCtaId ;  /* 0x0000000000067919 */ /* 0x000ee20000008800 */
[----:B------:R-:W-:Y:S01]  /*0de0*/  MOV R7, 0x400 ;  /* 0x0000040000077802 */ /* 0x000fe20000000f00 */
[----:B------:R-:W-:Y:S05]  /*0df0*/  WARPSYNC.ALL ;  /* 0x0000000000007948 */ /* 0x000fea0003800000 */
[----:B------:R-:W-:Y:S01]  /*0e00*/  VIADD R9, R7, 0x100 ;  /* 0x0000010007097836 */ /* 0x000fe20000000000 */
[----:B------:R-:W-:Y:S02]  /*0e10*/  ISETP.NE.AND P3, PT, R33, RZ, PT ;  /* 0x000000ff2100720c */ /* 0x000fe40003f65270 */
[----:B------:R-:W-:-:S02]  /*0e20*/  SHF.R.U32.HI R34, RZ, 0x5, R32 ;  /* 0x00000005ff227819 */ /* 0x000fc40000011620 */
[----:B-12---:R-:W-:Y:S02]  /*0e30*/  FMNMX.FTZ R8, R8, R37, !PT ;  /* 0x0000002508087209 */ /* 0x006fe40007810000 */
[----:B---3--:R-:W-:-:S04]  /*0e40*/  LEA R9, R6, R9, 0x18 ;  /* 0x0000000906097211 */ /* 0x008fc800078ec0ff */
[----:B------:R-:W-:-:S05]  /*0e50*/  LEA R11, R34, R9, 0x2 ;  /* 0x00000009220b7211 */ /* 0x000fca00078e10ff */
[----:B------:R-:W-:Y:S01]  /*0e60*/  @!P3 STS [R11], R8 ;  /* 0x000000080b00b388 */ /* 0x000fe20000000800 */
[----:B------:R-:W-:Y:S01]  /*0e70*/  BAR.SYNC.DEFER_BLOCKING 0x0 ;  /* 0x0000000000007b1d */ /* 0x000fe20000010000 */
[C---:B------:R-:W-:Y:S01]  /*0e80*/  ISETP.GT.U32.AND P2, PT, R33.reuse, 0x3, PT ;  /* 0x000000032100780c */ /* 0x040fe20003f44070 */
[----:B------:R-:W-:Y:S01]  /*0e90*/  IMAD R12, R33, 0x4, R9 ;  /* 0x00000004210c7824 */ /* 0x000fe200078e0209 */
[----:B------:R-:W-:Y:S01]  /*0ea0*/  MOV R13, 0xff7fffff ;  /* 0xff7fffff000d7802 */ /* 0x000fe20000000f00 */
[----:B------:R-:W-:Y:S02]  /*0eb0*/  HFMA2 R22, -RZ, RZ, 0, 0 ;  /* 0x00000000ff167431 */ /* 0x000fe400000001ff */
[----:B------:R-:W-:Y:S08]  /*0ec0*/  BSSY.RECONVERGENT B0, `(.L_x_26392) ;  /* 0x00000eb000007945 */ /* 0x000ff00003800200 */
[----:B------:R-:W1:Y:S04]  /*0ed0*/  @!P2 LDS R13, [R12] ;  /* 0x000000000c0da984 */ /* 0x000e680000000800 */
[----:B-1----:R-:W1:Y:S02]  /*0ee0*/  SHFL.BFLY PT, R8, R13, 0x2, 0x1f ;  /* 0x0c401f000d087f89 */ /* 0x002e6400000e0000 */
[----:B-1----:R-:W-:-:S05]  /*0ef0*/  FMNMX.FTZ R14, R8, R13, !PT ;  /* 0x0000000d080e7209 */ /* 0x002fca0007810000 */
[----:B------:R-:W1:Y:S02]  /*0f00*/  SHFL.BFLY PT, R9, R14, 0x1, 0x1f ;  /* 0x0c201f000e097f89 */ /* 0x000e6400000e0000 */
[----:B-1----:R-:W-:Y:S01]  /*0f10*/  FMNMX.FTZ R8, R14, R9, !PT ;  /* 0x000000090e087209 */ /* 0x002fe20007810000 */
[----:B------:R-:W-:-:S05]  /*0f20*/  IMAD.IADD R9, R10, 0x1, -R5 ;  /* 0x000000010a097824 */ /* 0x000fca00078e0a05 */
[----:B------:R-:W-:Y:S01]  /*0f30*/  ISETP.GE.AND P1, PT, R32, R9, PT ;  /* 0x000000092000720c */ /* 0x000fe20003f26270 */
[----:B------:R-:W1:-:S12]  /*0f40*/  SHFL.IDX PT, R8, R8, RZ, 0x1f ;  /* 0x00001fff08087589 */ /* 0x000e5800000e0000 */
        /* <DEDUP_REMOVED lines=19> */
.L_x_26396:
        /* <DEDUP_REMOVED lines=11> */
.L_x_26395:
[----:B------:R-:W-:Y:S05]  /*1130*/  BSYNC.RECONVERGENT B1 ;  /* 0x0000000000017941 */ /* 0x000fea0003800200 */
.L_x_26394:
        /* <DEDUP_REMOVED lines=12> */
.L_x_26399:
[----:B------:R-:W1:Y:S01]  /*1200*/  LDS R15, [R14+-0x400] ;  /* 0xfffc00000e0f7984 */ /* 0x000e620000000800 */
[----:B------:R-:W-:-:S03]  /*1210*/  IADD3 R20, PT, PT, R20, 0x800, RZ ;  /* 0x0000080014147810 */ /* 0x000fc60007ffe0ff */
[----:B------:R-:W2:Y:S01]  /*1220*/  LDS R23, [R14+-0x200] ;  /* 0xfffe00000e177984 */ /* 0x000ea20000000800 */
[----:B------:R-:W-:-:S03]  /*1230*/  ISETP.GE.AND P4, PT, R20, R13, PT ;  /* 0x0000000d1400720c */ /* 0x000fc60003f86270 */
[----:B------:R-:W3:Y:S04]  /*1240*/  LDS R45, [R14] ;  /* 0x000000000e2d7984 */ /* 0x000ee80000000800 */
[----:B------:R-:W4:Y:S04]  /*1250*/  LDS R25, [R14+0x200] ;  /* 0x000200000e197984 */ /* 0x000f280000000800 */
[----:B------:R-:W5:Y:S04]  /*1260*/  LDS R27, [R14+0x400] ;  /* 0x000400000e1b7984 */ /* 0x000f680000000800 */
[----:B------:R-:W-:Y:S04]  /*1270*/  LDS R29, [R14+0x600] ;  /* 0x000600000e1d7984 */ /* 0x000fe80000000800 */
        /* <DEDUP_REMOVED lines=8> */
[----:B------:R-:W-:Y:S01]  /*1300*/  LDS R21, [R14+0x1200] ;  /* 0x001200000e157984 */ /* 0x000fe20000000800 */
[C---:B---3--:R-:W-:Y:S01]  /*1310*/  FADD.FTZ R26, -R8.reuse, R45 ;  /* 0x0000002d081a7221 */ /* 0x048fe20000010100 */
[----:B------:R-:W-:Y:S01]  /*1320*/  FMUL.FTZ R45, R23, 1.4426950216293334961 ;  /* 0x3fb8aa3b172d7820 */ /* 0x000fe20000410000 */
[----:B------:R-:W2:Y:S01]  /*1330*/  MUFU.EX2 R24, R24 ;  /* 0x0000001800187308 */ /* 0x000ea20000000800 */
[----:B------:R-:W3:Y:S01]  /*1340*/  LDS R19, [R14+0x1400] ;  /* 0x001400000e137984 */ /* 0x000ee20000000800 */
[----:B----4-:R-:W-:Y:S01]  /*1350*/  FADD.FTZ R28, -R8, R25 ;  /* 0x00000019081c7221 */ /* 0x010fe20000010100 */
[----:B------:R-:W-:-:S02]  /*1360*/  FMUL.FTZ R26, R26, 1.4426950216293334961 ;  /* 0x3fb8aa3b1a1a7820 */ /* 0x000fc40000410000 */
[----:B------:R-:W4:Y:S01]  /*1370*/  LDS R15, [R14+0x1600] ;  /* 0x001600000e0f7984 */ /* 0x000f220000000800 */
[----:B------:R-:W0:Y:S01]  /*1380*/  MUFU.EX2 R45, R45 ;  /* 0x0000002d002d7308 */ /* 0x000e220000000800 */
[----:B-----5:R-:W-:Y:S01]  /*1390*/  FADD.FTZ R36, -R8, R27 ;  /* 0x0000001b08247221 */ /* 0x020fe20000010100 */
[----:B------:R-:W-:Y:S01]  /*13a0*/  FMUL.FTZ R28, R28, 1.4426950216293334961 ;  /* 0x3fb8aa3b1c1c7820 */ /* 0x000fe20000410000 */
[----:B------:R-:W5:Y:S01]  /*13b0*/  LDS R23, [R14+0x1800] ;  /* 0x001800000e177984 */ /* 0x000f620000000800 */
[----:B------:R-:W0:Y:S01]  /*13c0*/  MUFU.EX2 R27, R26 ;  /* 0x0000001a001b7308 */ /* 0x000e220000000800 */
[----:B------:R-:W-:Y:S02]  /*13d0*/  FMUL.FTZ R36, R36, 1.4426950216293334961 ;  /* 0x3fb8aa3b24247820 */ /* 0x000fe40000410000 */
[----:B------:R-:W5:Y:S01]  /*13e0*/  LDS R25, [R14+0x1a00] ;  /* 0x001a00000e197984 */ /* 0x000f620000000800 */
[----:B--2---:R-:W-:Y:S01]  /*13f0*/  FADD.FTZ R22, R24, R22 ;  /* 0x0000001618167221 */ /* 0x004fe20000010000 */
[----:B0-----:R-:W-:-:S02]  /*1400*/  FADD.FTZ R38, -R8, R35 ;  /* 0x0000002308267221 */ /* 0x001fc40000010100 */
[----:B------:R0:W-:Y:S01]  /*1410*/  STS [R14+-0x400], R24 ;  /* 0xfffc00180e007388 */ /* 0x0001e20000000800 */
[----:B------:R-:W2:Y:S01]  /*1420*/  MUFU.EX2 R35, R36 ;  /* 0x0000002400237308 */ /* 0x000ea20000000800 */
[----:B------:R-:W-:Y:S01]  /*1430*/  FADD.FTZ R40, -R8, R37 ;  /* 0x0000002508287221 */ /* 0x000fe20000010100 */
[----:B------:R-:W-:Y:S01]  /*1440*/  FADD.FTZ R22, R22, R45 ;  /* 0x0000002d16167221 */ /* 0x000fe20000010000 */
[----:B------:R-:W-:Y:S01]  /*1450*/  FMUL.FTZ R38, R38, 1.4426950216293334961 ;  /* 0x3fb8aa3b26267820 */ /* 0x000fe20000410000 */
[----:B------:R-:W-:Y:S01]  /*1460*/  FADD.FTZ R42, -R8, R39 ;  /* 0x00000027082a7221 */ /* 0x000fe20000010100 */
[----:B------:R-:W-:Y:S01]  /*1470*/  FMUL.FTZ R40, R40, 1.4426950216293334961 ;  /* 0x3fb8aa3b28287820 */ /* 0x000fe20000410000 */
[----:B------:R-:W-:Y:S01]  /*1480*/  FADD.FTZ R22, R22, R27 ;  /* 0x0000001b16167221 */ /* 0x000fe20000010000 */
[----:B------:R-:W-:Y:S01]  /*1490*/  MUFU.EX2 R39, R38 ;  /* 0x0000002600277308 */ /* 0x000fe20000000800 */
[C---:B------:R-:W-:Y:S01]  /*14a0*/  FADD.FTZ R26, -R8.reuse, R41 ;  /* 0x00000029081a7221 */ /* 0x040fe20000010100 */
[----:B0-----:R-:W-:Y:S01]  /*14b0*/  FADD.FTZ R24, -R8, R29 ;  /* 0x0000001d08187221 */ /* 0x001fe20000010100 */
[----:B------:R-:W-:Y:S01]  /*14c0*/  FMUL.FTZ R42, R42, 1.4426950216293334961 ;  /* 0x3fb8aa3b2a2a7820 */ /* 0x000fe20000410000 */
[----:B------:R1:W0:Y:S01]  /*14d0*/  MUFU.EX2 R29, R28 ;  /* 0x0000001c001d7308 */ /* 0x0002220000000800 */
[----:B------:R-:W-:Y:S01]  /*14e0*/  FMUL.FTZ R26, R26, 1.4426950216293334961 ;  /* 0x3fb8aa3b1a1a7820 */ /* 0x000fe20000410000 */
[----:B------:R-:W-:Y:S01]  /*14f0*/  FMUL.FTZ R24, R24, 1.4426950216293334961 ;  /* 0x3fb8aa3b18187820 */ /* 0x000fe20000410000 */
[----:B------:R5:W-:Y:S01]  /*1500*/  STS [R14+-0x200], R45 ;  /* 0xfffe002d0e007388 */ /* 0x000be20000000800 */
[----:B------:R-:W-:Y:S03]  /*1510*/  MUFU.EX2 R41, R40 ;  /* 0x0000002800297308 */ /* 0x000fe60000000800 */
[----:B------:R-:W-:Y:S01]  /*1520*/  STS [R14], R27 ;  /* 0x0000001b0e007388 */ /* 0x000fe20000000800 */
[----:B------:R4:W5:Y:S01]  /*1530*/  MUFU.EX2 R37, R24 ;  /* 0x0000001800257308 */ /* 0x0009620000000800 */
[----:B-1----:R-:W-:-:S02]  /*1540*/  FADD.FTZ R28, -R8, R43 ;  /* 0x0000002b081c7221 */ /* 0x002fc40000010100 */
[----:B--2---:R-:W-:Y:S01]  /*1550*/  STS [R14+0x400], R35 ;  /* 0x000400230e007388 */ /* 0x004fe20000000800 */
[----:B------:R-:W1:Y:S01]  /*1560*/  MUFU.EX2 R43, R42 ;  /* 0x0000002a002b7308 */ /* 0x000e620000000800 */
[----:B------:R-:W-:Y:S01]  /*1570*/  FMUL.FTZ R28, R28, 1.4426950216293334961 ;  /* 0x3fb8aa3b1c1c7820 */ /* 0x000fe20000410000 */
[----:B0-----:R-:W-:Y:S01]  /*1580*/  FADD.FTZ R22, R22, R29 ;  /* 0x0000001d16167221 */ /* 0x001fe20000010000 */
[C---:B---3--:R-:W-:Y:S01]  /*1590*/  FADD.FTZ R36, -R8.reuse, R19 ;  /* 0x0000001308247221 */ /* 0x048fe20000010100 */
[C---:B----4-:R-:W-:Y:S01]  /*15a0*/  FADD.FTZ R38, -R8.reuse, R15 ;  /* 0x0000000f08267221 */ /* 0x050fe20000010100 */
[----:B------:R-:W-:Y:S01]  /*15b0*/  FADD.FTZ R24, -R8, R21 ;  /* 0x0000001508187221 */ /* 0x000fe20000010100 */
[----:B------:R-:W-:Y:S01]  /*15c0*/  FADD.FTZ R22, R22, R35 ;  /* 0x0000002316167221 */ /* 0x000fe20000010000 */
[----:B------:R0:W2:Y:S01]  /*15d0*/  MUFU.EX2 R21, R26 ;  /* 0x0000001a00157308 */ /* 0x0000a20000000800 */
[----:B------:R-:W-:Y:S01]  /*15e0*/  FMUL.FTZ R36, R36, 1.4426950216293334961 ;  /* 0x3fb8aa3b24247820 */ /* 0x000fe20000410000 */
[----:B------:R-:W-:Y:S01]  /*15f0*/  FMUL.FTZ R24, R24, 1.4426950216293334961 ;  /* 0x3fb8aa3b18187820 */ /* 0x000fe20000410000 */
[----:B-----5:R-:W-:Y:S01]  /*1600*/  FADD.FTZ R22, R22, R37 ;  /* 0x0000002516167221 */ /* 0x020fe20000010000 */
[----:B------:R-:W3:Y:S01]  /*1610*/  MUFU.EX2 R19, R28 ;  /* 0x0000001c00137308 */ /* 0x000ee20000000800 */
[----:B------:R-:W-:Y:S01]  /*1620*/  FADD.FTZ R40, -R8, R23 ;  /* 0x0000001708287221 */ /* 0x000fe20000010100 */
[----:B------:R-:W-:Y:S01]  /*1630*/  FMUL.FTZ R38, R38, 1.4426950216293334961 ;  /* 0x3fb8aa3b26267820 */ /* 0x000fe20000410000 */
[----:B------:R-:W-:Y:S01]  /*1640*/  FADD.FTZ R22, R22, R39 ;  /* 0x0000002716167221 */ /* 0x000fe20000010000 */
[----:B------:R-:W4:Y:S01]  /*1650*/  MUFU.EX2 R15, R24 ;  /* 0x00000018000f7308 */ /* 0x000f220000000800 */
[----:B0-----:R-:W-:Y:S01]  /*1660*/  FADD.FTZ R26, -R8, R25 ;  /* 0x00000019081a7221 */ /* 0x001fe20000010100 */
[----:B------:R-:W-:Y:S01]  /*1670*/  FMUL.FTZ R40, R40, 1.4426950216293334961 ;  /* 0x3fb8aa3b28287820 */ /* 0x000fe20000410000 */
[----:B------:R-:W-:Y:S01]  /*1680*/  FADD.FTZ R22, R22, R41 ;  /* 0x0000002916167221 */ /* 0x000fe20000010000 */
[----:B------:R-:W0:Y:S01]  /*1690*/  MUFU.EX2 R23, R36 ;  /* 0x0000002400177308 */ /* 0x000e220000000800 */
[----:B------:R-:W-:Y:S01]  /*16a0*/  FMUL.FTZ R26, R26, 1.4426950216293334961 ;  /* 0x3fb8aa3b1a1a7820 */ /* 0x000fe20000410000 */
[----:B------:R-:W-:Y:S01]  /*16b0*/  STS [R14+0x200], R29 ;  /* 0x0002001d0e007388 */ /* 0x000fe20000000800 */
[----:B-1----:R-:W-:Y:S01]  /*16c0*/  FADD.FTZ R22, R22, R43 ;  /* 0x0000002b16167221 */ /* 0x002fe20000010000 */
[----:B------:R-:W1:Y:S02]  /*16d0*/  MUFU.EX2 R25, R38 ;  /* 0x0000002600197308 */ /* 0x000e640000000800 */
[----:B------:R-:W-:Y:S01]  /*16e0*/  STS [R14+0x600], R37 ;  /* 0x000600250e007388 */ /* 0x000fe20000000800 */
[----:B--2---:R-:W-:Y:S01]  /*16f0*/  FADD.FTZ R22, R22, R21 ;  /* 0x0000001516167221 */ /* 0x004fe20000010000 */
[----:B------:R-:W2:Y:S02]  /*1700*/  MUFU.EX2 R45, R40 ;  /* 0x00000028002d7308 */ /* 0x000ea40000000800 */
[----:B------:R-:W-:Y:S01]  /*1710*/  STS [R14+0x800], R39 ;  /* 0x000800270e007388 */ /* 0x000fe20000000800 */
[----:B---3--:R-:W-:Y:S01]  /*1720*/  FADD.FTZ R22, R22, R19 ;  /* 0x0000001316167221 */ /* 0x008fe20000010000 */
[----:B------:R-:W3:Y:S02]  /*1730*/  MUFU.EX2 R26, R26 ;  /* 0x0000001a001a7308 */ /* 0x000ee40000000800 */
[----:B------:R-:W-:Y:S01]  /*1740*/  STS [R14+0xa00], R41 ;  /* 0x000a00290e007388 */ /* 0x000fe20000000800 */
[----:B----4-:R-:W-:-:S03]  /*1750*/  FADD.FTZ R22, R22, R15 ;  /* 0x0000000f16167221 */ /* 0x010fc60000010000 */
        /* <DEDUP_REMOVED lines=14> */
.L_x_26398:
[----:B------:R-:W-:Y:S05]  /*1840*/  BSYNC.RECONVERGENT B1 ;  /* 0x0000000000017941 */ /* 0x000fea0003800200 */
.L_x_26397:
        /* <DEDUP_REMOVED lines=55> */
.L_x_26401:
[----:B------:R-:W-:Y:S05]  /*1bc0*/  BSYNC.RECONVERGENT B1 ;  /* 0x0000000000017941 */ /* 0x000fea0003800200 */
.L_x_26400:
        /* <DEDUP_REMOVED lines=26> */
.L_x_26393:
[----:B------:R-:W-:Y:S05]  /*1d70*/  BSYNC.RECONVERGENT B0 ;  /* 0x0000000000007941 */ /* 0x000fea0003800200 */
.L_x_26392:
        /* <DEDUP_REMOVED lines=37> */
[----:B------:R-:W-:Y:S01]  /*1fd0*/  IADD3 R15, PT, PT, -R14, RZ, RZ ;  /* 0x000000ff0e0f7210 */ /* 0x000fe20007ffe1ff */
[----:B------:R-:W-:Y:S01]  /*1fe0*/  IMAD R14, R32, 0x4, R19 ;  /* 0x00000004200e7824 */ /* 0x000fe200078e0213 */
[----:B------:R-:W-:-:S07]  /*1ff0*/  IADD3 R12, PT, PT, R11, R32, RZ ;  /* 0x000000200b0c7210 */ /* 0x000fce0007ffe0ff */
.L_x_26406:
[----:B------:R-:W1:Y:S01]  /*2000*/  LDS R11, [R14] ;  /* 0x000000000e0b7984 */ /* 0x000e620000000800 */
[----:B------:R-:W-:-:S05]  /*2010*/  VIADD R15, R15, 0x1 ;  /* 0x000000010f0f7836 */ /* 0x000fca0000000000 */
[----:B------:R-:W-:Y:S01]  /*2020*/  ISETP.NE.AND P0, PT, R15, RZ, PT ;  /* 0x000000ff0f00720c */ /* 0x000fe20003f05270 */
[----:B-1----:R-:W-:-:S05]  /*2030*/  FMUL.FTZ R11, R11, R10 ;  /* 0x0000000a0b0b7220 */ /* 0x002fca0000410000 */
[----:B------:R1:W-:Y:S02]  /*2040*/  STS [R14], R11 ;  /* 0x0000000b0e007388 */ /* 0x0003e40000000800 */
[----:B-1----:R-:W-:-:S05]  /*2050*/  IADD3 R14, PT, PT, R14, 0x200, RZ ;  /* 0x000002000e0e7810 */ /* 0x002fca0007ffe0ff */
[----:B------:R-:W-:Y:S05]  /*2060*/  @P0 BRA `(.L_x_26406) ;  /* 0xfffffffc00e40947 */ /* 0x000fea000383ffff */
.L_x_26405:
[----:B------:R-:W-:Y:S05]  /*2070*/  BSYNC.RECONVERGENT B1 ;  /* 0x0000000000017941 */ /* 0x000fea0003800200 */
.L_x_26404:
        /* <DEDUP_REMOVED lines=12> */
.L_x_26409:
        /* <DEDUP_REMOVED lines=8> */
[----:B------:R-:W5:Y:S04]  /*21c0*/  LDS R36, [R11+0x800] ;  /* 0x000800000b247984 */ /* 0x000f680000000800 */
        /* <DEDUP_REMOVED lines=15> */
[----:B------:R0:W-:Y:S01]  /*22c0*/  STS [R11+-0x400], R14 ;  /* 0xfffc000e0b007388 */ /* 0x0001e20000000800 */
[----:B------:R-:W-:-:S03]  /*22d0*/  FMUL.FTZ R36, R36, R10 ;  /* 0x0000000a24247220 */ /* 0x000fc60000410000 */
[----:B------:R1:W-:Y:S01]  /*22e0*/  STS [R11+-0x200], R20 ;  /* 0xfffe00140b007388 */ /* 0x0003e20000000800 */
[----:B0-----:R-:W-:-:S03]  /*22f0*/  FMUL.FTZ R38, R38, R10 ;  /* 0x0000000a26267220 */ /* 0x001fc60000410000 */
        /* <DEDUP_REMOVED lines=24> */
.L_x_26408:
[----:B------:R-:W-:Y:S05]  /*2480*/  BSYNC.RECONVERGENT B1 ;  /* 0x0000000000017941 */ /* 0x000fea0003800200 */
.L_x_26407:
        /* <DEDUP_REMOVED lines=31> */
.L_x_26411:
[----:B------:R-:W-:Y:S05]  /*2680*/  BSYNC.RECONVERGENT B1 ;  /* 0x0000000000017941 */ /* 0x000fea0003800200 */
.L_x_26410:
        /* <DEDUP_REMOVED lines=14> */
.L_x_26403:
[----:B------:R-:W-:Y:S05]  /*2770*/  BSYNC.RECONVERGENT B0 ;  /* 0x0000000000007941 */ /* 0x000fea0003800200 */
.L_x_26402:
        /* <DEDUP_REMOVED lines=21> */
.L_x_26413:
[----:B-1----:R-:W-:Y:S05]  /*28d0*/  BSYNC.RECONVERGENT B0 ;  /* 0x0000000000007941 */ /* 0x002fea0003800200 */
.L_x_26412:
[----:B------:R-:W1:Y:S01]  /*28e0*/  LDCU.64 UR4, c[0x0][0x3a8] ;  /* 0x00007500ff0477ac */ /* 0x000e620008000a00 */
[----:B------:R-:W-:Y:S01]  /*28f0*/  BSSY.RECONVERGENT B0, `(.L_x_26414) ;  /* 0x0000072000007945 */ /* 0x000fe20003800200 */
[----:B------:R-:W-:Y:S02]  /*2900*/  HFMA2 R35, -RZ, RZ, 0, 0 ;  /* 0x00000000ff237431 */ /* 0x000fe400000001ff */
[----:B------:R-:W-:Y:S01]  /*2910*/  IMAD.MOV.U32 R17, RZ, RZ, RZ ;  /* 0x000000ffff117224 */ /* 0x000fe200078e00ff */
[----:B------:R-:W-:Y:S01]  /*2920*/  CS2R R36, SRZ ;  /* 0x0000000000247805 */ /* 0x000fe2000001ff00 */
[----:B------:R-:W-:Y:S06]  /*2930*/  @P1 BRA `(.L_x_26415) ;  /* 0x0000000400b41947 */ /* 0x000fec0003800000 */
[----:B------:R-:W3:Y:S01]  /*2940*/  LDCU UR6, c[0x0][0x3c8] ;  /* 0x00007900ff0677ac */ /* 0x000ee20008000800 */
[----:B--2---:R-:W-:Y:S01]  /*2950*/  IMAD.WIDE.U32 R8, R11, 0x4, RZ ;  /* 0x000000040b087825 */ /* 0x004fe200078e00ff */
[----:B------:R-:W-:Y:S02]  /*2960*/  SHF.L.U32 R10, R32, 0x4, RZ ;  /* 0x00000004200a7819 */ /* 0x000fe400000006ff */
[----:B------:R-:W-:Y:S01]  /*2970*/  CS2R R36, SRZ ;  /* 0x0000000000247805 */ /* 0x000fe2000001ff00 */
[----:B------:R-:W2:Y:S01]  /*2980*/  LDCU.64 UR12, c[0x0][0x3b8] ;  /* 0x00007700ff0c77ac */ /* 0x000ea20008000a00 */
[----:B------:R-:W-:Y:S01]  /*2990*/  VIADD R13, R7, 0x120 ;  /* 0x00000120070d7836 */ /* 0x000fe20000000000 */
[----:B------:R-:W-:Y:S01]  /*29a0*/  LOP3.LUT R7, R10, 0x10, RZ, 0xe2, !PT ;  /* 0x000000100a077812 */ /* 0x000fe200078ee2ff */
[----:B------:R-:W-:Y:S01]  /*29b0*/  VIADD R42, R11, 0x1 ;  /* 0x000000010b2a7836 */ /* 0x000fe20000000000 */
[----:B------:R-:W-:Y:S02]  /*29c0*/  SHF.L.U32 R44, R32, 0x2, RZ ;  /* 0x00000002202c7819 */ /* 0x000fe400000006ff */
[----:B0-----:R-:W-:Y:S01]  /*29d0*/  LEA R38, R6, R13, 0x18 ;  /* 0x0000000d06267211 */ /* 0x001fe200078ec0ff */
[C---:B------:R-:W-:Y:S01]  /*29e0*/  IMAD R7, R34.reuse, 0x20, R7 ;  /* 0x0000002022077824 */ /* 0x040fe200078e0207 */
[----:B------:R-:W-:-:S02]  /*29f0*/  LEA R6, R34, R5, 0x3 ;  /* 0x0000000522067211 */ /* 0x000fc400078e18ff */
[----:B------:R-:W-:Y:S02]  /*2a00*/  LOP3.LUT R41, R44, 0x4, RZ, 0xc0, !PT ;  /* 0x000000042c297812 */ /* 0x000fe400078ec0ff */
[----:B------:R-:W-:Y:S01]  /*2a10*/  IADD3 R38, PT, PT, R38, R7, RZ ;  /* 0x0000000726267210 */ /* 0x000fe20007ffe0ff */
[----:B---3--:R-:W-:Y:S01]  /*2a20*/  IMAD R15, R16, UR6, RZ ;  /* 0x00000006100f7c24 */ /* 0x008fe2000f8e02ff */
[----:B------:R-:W0:Y:S01]  /*2a30*/  LDCU UR6, c[0x0][0x3e0] ;  /* 0x00007c00ff0677ac */ /* 0x000e220008000800 */
[----:B------:R-:W-:Y:S02]  /*2a40*/  IADD3 R41, PT, PT, R6, 0x1, R41 ;  /* 0x0000000106297810 */ /* 0x000fe40007ffe029 */
[----:B------:R-:W-:Y:S01]  /*2a50*/  IMAD.WIDE R8, R15, 0x4, R8 ;  /* 0x000000040f087825 */ /* 0x000fe200078e0208 */
[----:B------:R-:W-:Y:S02]  /*2a60*/  IADD3 R43, PT, PT, -R4, R11, RZ ;  /* 0x0000000b042b7210 */ /* 0x000fe40007ffe1ff */
[----:B------:R-:W-:-:S02]  /*2a70*/  MOV R17, RZ ;  /* 0x000000ff00117202 */ /* 0x000fc40000000f00 */
[----:B--2---:R-:W-:Y:S02]  /*2a80*/  IADD3 R40, P0, PT, R8, UR12, RZ ;  /* 0x0000000c08287c10 */ /* 0x004fe4000ff1e0ff */
[----:B------:R-:W-:Y:S02]  /*2a90*/  MOV R35, RZ ;  /* 0x000000ff00237202 */ /* 0x000fe40000000f00 */
[----:B------:R-:W-:Y:S02]  /*2aa0*/  IADD3.X R39, PT, PT, R9, UR13, RZ, P0, !PT ;  /* 0x0000000d09277c10 */ /* 0x000fe400087fe4ff */
[----:B------:R-:W-:Y:S01]  /*2ab0*/  LOP3.LUT R44, R44, 0x7c, RZ, 0xc0, !PT ;  /* 0x0000007c2c2c7812 */ /* 0x000fe200078ec0ff */
[----:B0-----:R-:W-:-:S05]  /*2ac0*/  IMAD R18, R18, UR6, RZ ;  /* 0x0000000612127c24 */ /* 0x001fca000f8e02ff */
[----:B------:R-:W-:-:S07]  /*2ad0*/  SHF.R.S32.HI R19, RZ, 0x1f, R18 ;  /* 0x0000001fff137819 */ /* 0x000fce0000011412 */
.L_x_26416:
[----:B------:R-:W-:Y:S01]  /*2ae0*/  IMAD.MOV.U32 R24, RZ, RZ, R40 ;  /* 0x000000ffff187224 */ /* 0x000fe200078e0028 */
[----:B------:R-:W-:-:S05]  /*2af0*/  MOV R25, R39 ;  /* 0x0000002700197202 */ /* 0x000fca0000000f00 */
[----:B------:R0:W2:Y:S02]  /*2b00*/  LDG.E.CONSTANT R5, desc[UR8][R24.64] ;  /* 0x0000000818057981 */ /* 0x0000a4000c1e9900 */
[----:B0-----:R-:W-:Y:S02]  /*2b10*/  VIADD R25, R41, 0xffffffff ;  /* 0xffffffff29197836 */ /* 0x001fe40000000000 */
[----:B--2---:R-:W-:-:S03]  /*2b20*/  IMAD.WIDE R4, R5, UR11, R18 ;  /* 0x0000000b05047c25 */ /* 0x004fc6000f8e0212 */
[----:B------:R-:W-:-:S04]  /*2b30*/  IADD3 R4, P0, PT, R44, R4, RZ ;  /* 0x000000042c047210 */ /* 0x000fc80007f1e0ff */
[----:B------:R-:W-:Y:S02]  /*2b40*/  IADD3.X R5, PT, PT, RZ, R5, RZ, P0, !PT ;  /* 0x00000005ff057210 */ /* 0x000fe400007fe4ff */
[----:B-1----:R-:W-:-:S04]  /*2b50*/  LEA R28, P0, R4, UR4, 0x2 ;  /* 0x00000004041c7c11 */ /* 0x002fc8000f8010ff */
[----:B------:R-:W-:-:S05]  /*2b60*/  LEA.HI.X R29, R4, UR5, R5, 0x2, P0 ;  /* 0x00000005041d7c11 */ /* 0x000fca00080f1405 */
[----:B------:R-:W2:Y:S04]  /*2b70*/  LDG.E.128.CONSTANT R4, desc[UR8][R28.64] ;  /* 0x000000081c047981 */ /* 0x000ea8000c1e9d00 */
[----:B------:R-:W3:Y:S04]  /*2b80*/  LDG.E.128.CONSTANT R8, desc[UR8][R28.64+0x200] ;  /* 0x000200081c087981 */ /* 0x000ee8000c1e9d00 */
[----:B------:R-:W4:Y:S04]  /*2b90*/  LDG.E.128.CONSTANT R12, desc[UR8][R28.64+0x400] ;  /* 0x000400081c0c7981 */ /* 0x000f28000c1e9d00 */
[----:B------:R0:W5:Y:S01]  /*2ba0*/  LDG.E.128.CONSTANT R20, desc[UR8][R28.64+0x600] ;  /* 0x000600081c147981 */ /* 0x000162000c1e9d00 */
[----:B------:R-:W-:-:S02]  /*2bb0*/  ISETP.NE.AND P0, PT, R43, -0x1, PT ;  /* 0xffffffff2b00780c */ /* 0x000fc40003f05270 */
[----:B------:R-:W-:-:S11]  /*2bc0*/  IADD3 R43, PT, PT, R43, 0x4, RZ ;  /* 0x000000042b2b7810 */ /* 0x000fd60007ffe0ff */
[CC--:B------:R-:W-:Y:S02]  /*2bd0*/  @!P0 ISETP.GE.AND P3, PT, R25.reuse, R2.reuse, PT ;  /* 0x000000021900820c */ /* 0x0c0fe40003f66270 */
[CC--:B------:R-:W-:Y:S02]  /*2be0*/  @!P0 ISETP.GE.AND P2, PT, R25.reuse, R2.reuse, PT ;  /* 0x000000021900820c */ /* 0x0c0fe40003f46270 */
[CC--:B------:R-:W-:Y:S02]  /*2bf0*/  @!P0 ISETP.GE.AND P6, PT, R25.reuse, R2.reuse, PT ;  /* 0x000000021900820c */ /* 0x0c0fe40003fc6270 */
[-C--:B------:R-:W-:Y:S02]  /*2c00*/  @!P0 ISETP.GE.AND P1, PT, R25, R2.reuse, PT ;  /* 0x000000021900820c */ /* 0x080fe40003f26270 */
[----:B------:R1:W0:Y:S01]  /*2c10*/  LDS.128 R24, [R38] ;  /* 0x0000000026187984 */ /* 0x0002220000000c00 */
[----:B------:R-:W-:Y:S02]  /*2c20*/  @!P0 ISETP.GE.AND P4, PT, R41, R2, PT ;  /* 0x000000022900820c */ /* 0x000fe40003f86270 */
[----:B-1----:R-:W-:-:S02]  /*2c30*/  IADD3 R38, PT, PT, R38, 0x80, RZ ;  /* 0x0000008026267810 */ /* 0x002fc40007ffe0ff */
[----:B--2---:R-:W-:Y:S02]  /*2c40*/  @!P0 FSEL R5, R5, RZ, !P4 ;  /* 0x000000ff05058208 */ /* 0x004fe40006000000 */
[----:B------:R-:W-:Y:S02]  /*2c50*/  @!P0 FSEL R4, R4, RZ, !P3 ;  /* 0x000000ff04048208 */ /* 0x000fe40005800000 */
[----:B------:R-:W-:Y:S01]  /*2c60*/  @!P0 ISETP.GE.AND P4, PT, R41, R2, PT ;  /* 0x000000022900820c */ /* 0x000fe20003f86270 */
[----:B0-----:R-:W-:Y:S01]  /*2c70*/  FMUL.FTZ R5, R25, R5 ;  /* 0x0000000519057220 */ /* 0x001fe20000410000 */
[----:B---3--:R-:W-:Y:S02]  /*2c80*/  @!P0 FSEL R8, R8, RZ, !P2 ;  /* 0x000000ff08088208 */ /* 0x008fe40005000000 */
[----:B------:R-:W-:Y:S01]  /*2c90*/  @!P0 FSEL R9, R9, RZ, !P4 ;  /* 0x000000ff09098208 */ /* 0x000fe20006000000 */
[----:B------:R-:W-:Y:S01]  /*2ca0*/  FFMA.FTZ R29, R24, R4, R5 ;  /* 0x00000004181d7223 */ /* 0x000fe20000010005 */
[----:B------:R-:W-:-:S02]  /*2cb0*/  @!P0 IADD3 R5, PT, PT, R41, 0x1, RZ ;  /* 0x0000000129058810 */ /* 0x000fc40007ffe0ff */
[----:B----4-:R-:W-:Y:S02]  /*2cc0*/  @!P0 FSEL R12, R12, RZ, !P6 ;  /* 0x000000ff0c0c8208 */ /* 0x010fe40007000000 */
[----:B------:R-:W-:Y:S01]  /*2cd0*/  @!P0 ISETP.GE.AND P3, PT, R5, R2, PT ;  /* 0x000000020500820c */ /* 0x000fe20003f66270 */
[----:B------:R-:W-:Y:S01]  /*2ce0*/  FMUL.FTZ R5, R25, R9 ;  /* 0x0000000919057220 */ /* 0x000fe20000410000 */
[----:B------:R-:W-:Y:S01]  /*2cf0*/  @!P0 VIADD R9, R41, 0x2 ;  /* 0x0000000229098836 */ /* 0x000fe20000000000 */
[----:B-----5:R-:W-:Y:S02]  /*2d00*/  @!P0 FSEL R20, R20, RZ, !P1 ;  /* 0x000000ff14148208 */ /* 0x020fe40004800000 */
[----:B------:R-:W-:Y:S01]  /*2d10*/  @!P0 FSEL R6, R6, RZ, !P3 ;  /* 0x000000ff06068208 */ /* 0x000fe20005800000 */
[----:B------:R-:W-:Y:S01]  /*2d20*/  FFMA.FTZ R5, R24, R8, R5 ;  /* 0x0000000818057223 */ /* 0x000fe20000010005 */
[CC--:B------:R-:W-:Y:S02]  /*2d30*/  @!P0 ISETP.GE.AND P4, PT, R9.reuse, R2.reuse, PT ;  /* 0x000000020900820c */ /* 0x0c0fe40003f86270 */
[----:B------:R-:W-:Y:S01]  /*2d40*/  @!P0 ISETP.GE.AND P3, PT, R9, R2, PT ;  /* 0x000000020900820c */ /* 0x000fe20003f66270 */
[----:B------:R-:W-:Y:S01]  /*2d50*/  FFMA.FTZ R6, R26, R6, R29 ;  /* 0x000000061a067223 */ /* 0x000fe2000001001d */
[C---:B------:R-:W-:Y:S01]  /*2d60*/  IADD3 R29, PT, PT, R42.reuse, 0x3, RZ ;  /* 0x000000032a1d7810 */ /* 0x040fe20007ffe0ff */
[----:B------:R-:W-:Y:S01]  /*2d70*/  VIADD R42, R42, 0x4 ;  /* 0x000000042a2a7836 */ /* 0x000fe20000000000 */
[----:B------:R-:W-:-:S02]  /*2d80*/  @!P0 IADD3 R9, PT, PT, R41, 0x1, RZ ;  /* 0x0000000129098810 */ /* 0x000fc40007ffe0ff */
[----:B------:R-:W-:Y:S02]  /*2d90*/  ISETP.GE.U32.AND P2, PT, R29, R30, PT ;  /* 0x0000001e1d00720c */ /* 0x000fe40003f46070 */
[----:B------:R-:W-:Y:S02]  /*2da0*/  @!P0 IADD3 R29, PT, PT, R41, 0x1, RZ ;  /* 0x00000001291d8810 */ /* 0x000fe40007ffe0ff */
[----:B------:R-:W-:Y:S02]  /*2db0*/  @!P0 FSEL R7, R7, RZ, !P4 ;  /* 0x000000ff07078208 */ /* 0x000fe40006000000 */
[-C--:B------:R-:W-:Y:S02]  /*2dc0*/  @!P0 ISETP.GE.AND P5, PT, R29, R2.reuse, PT ;  /* 0x000000021d00820c */ /* 0x080fe40003fa6270 */
[-C--:B------:R-:W-:Y:S01]  /*2dd0*/  @!P0 ISETP.GE.AND P4, PT, R9, R2.reuse, PT ;  /* 0x000000020900820c */ /* 0x080fe20003f86270 */
[----:B------:R-:W-:Y:S01]  /*2de0*/  @!P0 VIADD R9, R41, 0x2 ;  /* 0x0000000229098836 */ /* 0x000fe20000000000 */
[----:B------:R-:W-:Y:S01]  /*2df0*/  @!P0 FSEL R10, R10, RZ, !P5 ;  /* 0x000000ff0a0a8208 */ /* 0x000fe20006800000 */
[----:B------:R-:W-:Y:S01]  /*2e00*/  FFMA.FTZ R6, R27, R7, R6 ;  /* 0x000000071b067223 */ /* 0x000fe20000010006 */
[----:B------:R-:W-:-:S02]  /*2e10*/  @!P0 ISETP.GE.AND P5, PT, R41, R2, PT ;  /* 0x000000022900820c */ /* 0x000fc40003fa6270 */
[----:B------:R-:W-:Y:S01]  /*2e20*/  @!P0 ISETP.GE.AND P6, PT, R9, R2, PT ;  /* 0x000000020900820c */ /* 0x000fe20003fc6270 */
[----:B------:R-:W-:Y:S01]  /*2e30*/  FFMA.FTZ R10, R26, R10, R5 ;  /* 0x0000000a1a0a7223 */ /* 0x000fe20000010005 */
[----:B------:R-:W-:Y:S01]  /*2e40*/  @!P0 FSEL R13, R13, RZ, !P5 ;  /* 0x000000ff0d0d8208 */ /* 0x000fe20006800000 */
[----:B------:R-:W-:Y:S01]  /*2e50*/  FADD.FTZ R17, R6, R17 ;  /* 0x0000001106117221 */ /* 0x000fe20000010000 */
[C---:B------:R-:W-:Y:S02]  /*2e60*/  @!P0 ISETP.GE.AND P5, PT, R41.reuse, R2, PT ;  /* 0x000000022900820c */ /* 0x040fe40003fa6270 */
[----:B------:R-:W-:Y:S01]  /*2e70*/  @!P0 IADD3 R9, PT, PT, R41, 0x1, RZ ;  /* 0x0000000129098810 */ /* 0x000fe20007ffe0ff */
[----:B------:R-:W-:Y:S01]  /*2e80*/  FMUL.FTZ R13, R25, R13 ;  /* 0x0000000d190d7220 */ /* 0x000fe20000410000 */
[----:B------:R-:W-:Y:S02]  /*2e90*/  @!P0 FSEL R21, R21, RZ, !P5 ;  /* 0x000000ff15158208 */ /* 0x000fe40006800000 */
[----:B------:R-:W-:Y:S01]  /*2ea0*/  @!P0 FSEL R14, R14, RZ, !P4 ;  /* 0x000000ff0e0e8208 */ /* 0x000fe20006000000 */
[----:B------:R-:W-:Y:S01]  /*2eb0*/  FFMA.FTZ R13, R24, R12, R13 ;  /* 0x0000000c180d7223 */ /* 0x000fe2000001000d */
[----:B------:R-:W-:Y:S01]  /*2ec0*/  @!P0 ISETP.GE.AND P4, PT, R9, R2, PT ;  /* 0x000000020900820c */ /* 0x000fe20003f86270 */
[----:B------:R-:W-:Y:S01]  /*2ed0*/  FMUL.FTZ R21, R25, R21 ;  /* 0x0000001519157220 */ /* 0x000fe20000410000 */
[----:B------:R-:W-:Y:S01]  /*2ee0*/  @!P0 IADD3 R9, PT, PT, R41, 0x2, RZ ;  /* 0x0000000229098810 */ /* 0x000fe20007ffe0ff */
[----:B------:R-:W-:Y:S01]  /*2ef0*/  FFMA.FTZ R14, R26, R14, R13 ;  /* 0x0000000e1a0e7223 */ /* 0x000fe2000001000d */
[----:B------:R-:W-:Y:S01]  /*2f00*/  @!P0 FSEL R22, R22, RZ, !P4 ;  /* 0x000000ff16168208 */ /* 0x000fe20006000000 */
[----:B------:R-:W-:Y:S01]  /*2f10*/  FFMA.FTZ R21, R24, R20, R21 ;  /* 0x0000001418157223 */ /* 0x000fe20000010015 */
[----:B------:R-:W-:Y:S01]  /*2f20*/  @!P0 ISETP.GE.AND P1, PT, R9, R2, PT ;  /* 0x000000020900820c */ /* 0x000fe20003f26270 */
[----:B------:R-:W-:Y:S01]  /*2f30*/  VIADD R41, R41, 0x20 ;  /* 0x0000002029297836 */ /* 0x000fe20000000000 */
[----:B------:R-:W-:Y:S01]  /*2f40*/  @!P0 FSEL R11, R11, RZ, !P3 ;  /* 0x000000ff0b0b8208 */ /* 0x000fe20005800000 */
[----:B------:R-:W-:Y:S01]  /*2f50*/  FFMA.FTZ R22, R26, R22, R21 ;  /* 0x000000161a167223 */ /* 0x000fe20000010015 */
[----:B------:R-:W-:-:S02]  /*2f60*/  @!P0 FSEL R15, R15, RZ, !P6 ;  /* 0x000000ff0f0f8208 */ /* 0x000fc40007000000 */
[----:B------:R-:W-:Y:S01]  /*2f70*/  @!P0 FSEL R23, R23, RZ, !P1 ;  /* 0x000000ff17178208 */ /* 0x000fe20004800000 */
[C---:B------:R-:W-:Y:S01]  /*2f80*/  FFMA.FTZ R10, R27.reuse, R11, R10 ;  /* 0x0000000b1b0a7223 */ /* 0x040fe2000001000a */
[----:B------:R-:W-:Y:S01]  /*2f90*/  IADD3 R40, P0, PT, R40, 0x10, RZ ;  /* 0x0000001028287810 */ /* 0x000fe20007f1e0ff */
[C---:B------:R-:W-:Y:S02]  /*2fa0*/  FFMA.FTZ R15, R27.reuse, R15, R14 ;  /* 0x0000000f1b0f7223 */ /* 0x040fe4000001000e */
[----:B------:R-:W-:Y:S01]  /*2fb0*/  FFMA.FTZ R22, R27, R23, R22 ;  /* 0x000000171b167223 */ /* 0x000fe20000010016 */
[----:B------:R-:W-:Y:S01]  /*2fc0*/  FADD.FTZ R35, R10, R35 ;  /* 0x000000230a237221 */ /* 0x000fe20000010000 */
[----:B------:R-:W-:Y:S01]  /*2fd0*/  FADD.FTZ R36, R15, R36 ;  /* 0x000000240f247221 */ /* 0x000fe20000010000 */
[----:B------:R-:W-:Y:S01]  /*2fe0*/  IADD3.X R39, PT, PT, RZ, R39, RZ, P0, !PT ;  /* 0x00000027ff277210 */ /* 0x000fe200007fe4ff */
[----:B------:R-:W-:Y:S01]  /*2ff0*/  FADD.FTZ R37, R22, R37 ;  /* 0x0000002516257221 */ /* 0x000fe20000010000 */
[----:B------:R-:W-:Y:S06]  /*3000*/  @!P2 BRA `(.L_x_26416) ;  /* 0xfffffff800b4a947 */ /* 0x000fec000383ffff */
.L_x_26415:
[----:B-1----:R-:W-:Y:S05]  /*3010*/  BSYNC.RECONVERGENT B0 ;  /* 0x0000000000007941 */ /* 0x002fea0003800200 */
.L_x_26414:
[----:B------:R-:W1:Y:S01]  /*3020*/  SHFL.BFLY PT, R2, R17, 0x1, 0x1f ;  /* 0x0c201f0011027f89 */ /* 0x000e6200000e0000 */
[C---:B------:R-:W-:Y:S01]  /*3030*/  LOP3.LUT R5, R32.reuse, 0x1, RZ, 0xc0, !PT ;  /* 0x0000000120057812 */ /* 0x040fe200078ec0ff */
[----:B------:R-:W-:Y:S01]  /*3040*/  BSSY.RECONVERGENT B0, `(.L_x_26417) ;  /* 0x0000018000007945 */ /* 0x000fe20003800200 */
[----:B------:R-:W-:Y:S01]  /*3050*/  SHF.R.U32.HI R33, RZ, 0x1, R33 ;  /* 0x00000001ff217819 */ /* 0x000fe20000011621 */
[----:B------:R-:W3:Y:S01]  /*3060*/  SHFL.BFLY PT, R4, R35, 0x1, 0x1f ;  /* 0x0c201f0023047f89 */ /* 0x000ee200000e0000 */
[----:B------:R-:W-:Y:S01]  /*3070*/  BAR.SYNC.DEFER_BLOCKING 0x0 ;  /* 0x0000000000007b1d */ /* 0x000fe20000010000 */
[----:B------:R-:W-:Y:S02]  /*3080*/  ISETP.NE.U32.AND P2, PT, R5, 0x1, PT ;  /* 0x000000010500780c */ /* 0x000fe40003f45070 */
[----:B------:R-:W-:Y:S02]  /*3090*/  LOP3.LUT R5, R32, 0x3c0, RZ, 0xc0, !PT ;  /* 0x000003c020057812 */ /* 0x000fe400078ec0ff */
[----:B------:R-:W-:-:S02]  /*30a0*/  LEA R34, R34, R33, 0x6 ;  /* 0x0000002122227211 */ /* 0x000fc400078e30ff */
[----:B------:R-:W-:Y:S01]  /*30b0*/  ISETP.NE.OR P0, PT, R5, 0x40, !P2 ;  /* 0x000000400500780c */ /* 0x000fe20005705670 */
[----:B------:R-:W4:Y:S04]  /*30c0*/  SHFL.BFLY PT, R7, R36, 0x1, 0x1f ;  /* 0x0c201f0024077f89 */ /* 0x000f2800000e0000 */
[----:B------:R-:W5:Y:S01]  /*30d0*/  SHFL.BFLY PT, R6, R37, 0x1, 0x1f ;  /* 0x0c201f0025067f89 */ /* 0x000f6200000e0000 */
[----:B-1----:R-:W-:Y:S01]  /*30e0*/  FADD.FTZ R5, R2, R17 ;  /* 0x0000001102057221 */ /* 0x002fe20000010000 */
[----:B---3--:R-:W-:Y:S01]  /*30f0*/  FADD.FTZ R9, R4, R35 ;  /* 0x0000002304097221 */ /* 0x008fe20000010000 */
[----:B----4-:R-:W-:Y:S01]  /*3100*/  FADD.FTZ R7, R7, R36 ;  /* 0x0000002407077221 */ /* 0x010fe20000010000 */
[----:B-----5:R-:W-:-:S04]  /*3110*/  FADD.FTZ R11, R6, R37 ;  /* 0x00000025060b7221 */ /* 0x020fc80000010000 */
        /* <DEDUP_REMOVED lines=10> */
.L_x_26418:
[----:B------:R-:W-:Y:S05]  /*31c0*/  BSYNC.RECONVERGENT B0 ;  /* 0x0000000000007941 */ /* 0x000fea0003800200 */
.L_x_26417:
[----:B------:R-:W3:Y:S08]  /*31d0*/  S2UR UR5, SR_CgaCtaId ;  /* 0x00000000000579c3 */ /* 0x000ef00000008800 */
[----:B------:R-:W-:Y:S01]  /*31e0*/  BAR.SYNC.DEFER_BLOCKING 0x0 ;  /* 0x0000000000007b1d */ /* 0x000fe20000010000 */
[C---:B------:R-:W-:Y:S02]  /*31f0*/  LOP3.LUT P1, RZ, R32.reuse, 0x3c1, RZ, 0xc0, !PT ;  /* 0x000003c120ff7812 */ /* 0x040fe4000782c0ff */
[----:B------:R-:W-:-:S03]  /*3200*/  LOP3.LUT R10, R32, 0x3e1, RZ, 0xc0, !PT ;  /* 0x000003e1200a7812 */ /* 0x000fc600078ec0ff */
[----:B------:R-:W-:Y:S01]  /*3210*/  UMOV UR4, 0x400 ;  /* 0x0000040000047882 */ /* 0x000fe20000000000 */
[C---:B------:R-:W-:Y:S01]  /*3220*/  ISETP.NE.AND P3, PT, R10.reuse, 0x20, PT ;  /* 0x000000200a00780c */ /* 0x040fe20003f65270 */
[----:B------:R-:W-:Y:S01]  /*3230*/  UIADD3 UR4, UPT, UPT, UR4, 0x120, URZ ;  /* 0x0000012004047890 */ /* 0x000fe2000fffe0ff */
[----:B------:R-:W-:-:S03]  /*3240*/  ISETP.NE.AND P0, PT, R10, RZ, PT ;  /* 0x000000ff0a00720c */ /* 0x000fc60003f05270 */
[----:B---3--:R-:W-:-:S06]  /*3250*/  ULEA UR4, UR5, UR4, 0x18 ;  /* 0x0000000405047291 */ /* 0x008fcc000f8ec0ff */
[----:B------:R-:W-:-:S05]  /*3260*/  LEA R34, R34, UR4, 0x2 ;  /* 0x0000000422227c11 */ /* 0x000fca000f8e10ff */
[----:B-1----:R-:W1:Y:S04]  /*3270*/  @!P1 LDS R2, [R34] ;  /* 0x0000000022029984 */ /* 0x002e680000000800 */
[----:B------:R-:W3:Y:S04]  /*3280*/  @!P1 LDS R4, [R34+0x40] ;  /* 0x0000400022049984 */ /* 0x000ee80000000800 */
[----:B------:R-:W4:Y:S04]  /*3290*/  @!P1 LDS R6, [R34+0x80] ;  /* 0x0000800022069984 */ /* 0x000f280000000800 */
[----:B--2---:R-:W2:Y:S01]  /*32a0*/  @!P1 LDS R8, [R34+0xc0] ;  /* 0x0000c00022089984 */ /* 0x004ea20000000800 */
[----:B-1----:R-:W-:Y:S01]  /*32b0*/  @!P1 FADD.FTZ R5, R5, R2 ;  /* 0x0000000205059221 */ /* 0x002fe20000010000 */
[----:B------:R-:W-:Y:S01]  /*32c0*/  @!P3 LEA R2, R33, UR4, 0x2 ;  /* 0x000000042102bc11 */ /* 0x000fe2000f8e10ff */
[----:B------:R-:W-:Y:S01]  /*32d0*/  BAR.SYNC.DEFER_BLOCKING 0x0 ;  /* 0x0000000000007b1d */ /* 0x000fe20000010000 */
[----:B---3--:R-:W-:Y:S01]  /*32e0*/  @!P1 FADD.FTZ R9, R9, R4 ;  /* 0x0000000409099221 */ /* 0x008fe20000010000 */
[----:B----4-:R-:W-:Y:S01]  /*32f0*/  @!P1 FADD.FTZ R7, R7, R6 ;  /* 0x0000000607079221 */ /* 0x010fe20000010000 */
[----:B--2---:R-:W-:Y:S01]  /*3300*/  @!P1 FADD.FTZ R11, R11, R8 ;  /* 0x000000080b0b9221 */ /* 0x004fe20000010000 */
[----:B------:R-:W-:-:S02]  /*3310*/  ISETP.GT.U32.AND P1, PT, R32, 0x1f, PT ;  /* 0x0000001f2000780c */ /* 0x000fc40003f24070 */
[----:B------:R1:W-:Y:S04]  /*3320*/  @!P3 STS [R2], R5 ;  /* 0x000000050200b388 */ /* 0x0003e80000000800 */
[----:B------:R1:W-:Y:S04]  /*3330*/  @!P3 STS [R2+0x40], R9 ;  /* 0x000040090200b388 */ /* 0x0003e80000000800 */
[----:B------:R1:W-:Y:S04]  /*3340*/  @!P3 STS [R2+0x80], R7 ;  /* 0x000080070200b388 */ /* 0x0003e80000000800 */
[----:B------:R1:W-:Y:S01]  /*3350*/  @!P3 STS [R2+0xc0], R11 ;  /* 0x0000c00b0200b388 */ /* 0x0003e20000000800 */
[----:B------:R-:W-:Y:S06]  /*3360*/  BAR.SYNC.DEFER_BLOCKING 0x0 ;  /* 0x0000000000007b1d */ /* 0x000fec0000010000 */
[----:B------:R1:W2:Y:S04]  /*3370*/  @!P0 LDS R4, [R34] ;  /* 0x0000000022048984 */ /* 0x0002a80000000800 */
[----:B------:R1:W3:Y:S04]  /*3380*/  @!P0 LDS R6, [R34+0x40] ;  /* 0x0000400022068984 */ /* 0x0002e80000000800 */
[----:B------:R1:W4:Y:S04]  /*3390*/  @!P0 LDS R8, [R34+0x80] ;  /* 0x0000800022088984 */ /* 0x0003280000000800 */
[----:B------:R1:W0:Y:S01]  /*33a0*/  @!P0 LDS R10, [R34+0xc0] ;  /* 0x0000c000220a8984 */ /* 0x0002220000000800 */
[----:B------:R-:W-:Y:S06]  /*33b0*/  BAR.SYNC.DEFER_BLOCKING 0x0 ;  /* 0x0000000000007b1d */ /* 0x000fec0000010000 */
[----:B------:R-:W-:Y:S05]  /*33c0*/  @P1 EXIT ;  /* 0x000000000000194d */ /* 0x000fea0003800000 */
[----:B------:R-:W-:-:S04]  /*33d0*/  IMAD R0, R16, R0, R3 ;  /* 0x0000000010007224 */ /* 0x000fc800078e0203 */
[----:B------:R-:W-:Y:S01]  /*33e0*/  IMAD R0, R0, UR10, RZ ;  /* 0x0000000a00007c24 */ /* 0x000fe2000f8e02ff */
[----:B------:R-:W-:Y:S06]  /*33f0*/  @!P2 EXIT ;  /* 0x000000000000a94d */ /* 0x000fec0003800000 */
[----:B------:R-:W5:Y:S01]  /*3400*/  LDCU.64 UR4, c[0x0][0x390] ;  /* 0x00007200ff0477ac */ /* 0x000f620008000a00 */
[----:B------:R-:W-:Y:S01]  /*3410*/  IMAD.SHL.U32 R0, R0, 0x40, RZ ;  /* 0x0000004000007824 */ /* 0x000fe200078e00ff */
[----:B------:R-:W-:Y:S01]  /*3420*/  SHF.R.U32.HI R32, RZ, 0x1, R32 ;  /* 0x00000001ff207819 */ /* 0x000fe20000011620 */
[----:B-12---:R-:W-:Y:S01]  /*3430*/  @!P0 FADD.FTZ R5, R5, R4 ;  /* 0x0000000405058221 */ /* 0x006fe20000010000 */
[----:B---3--:R-:W-:Y:S01]  /*3440*/  @!P0 FADD.FTZ R9, R9, R6 ;  /* 0x0000000609098221 */ /* 0x008fe20000010000 */
[----:B----4-:R-:W-:Y:S01]  /*3450*/  @!P0 FADD.FTZ R7, R7, R8 ;  /* 0x0000000807078221 */ /* 0x010fe20000010000 */
[----:B------:R-:W-:Y:S01]  /*3460*/  IADD3 R0, P1, P2, R32, R0, R31 ;  /* 0x0000000020007210 */ /* 0x000fe20007a3e01f */
[----:B0-----:R-:W-:-:S03]  /*3470*/  @!P0 FADD.FTZ R11, R11, R10 ;  /* 0x0000000a0b0b8221 */ /* 0x001fc60000010000 */
        /* <DEDUP_REMOVED lines=8> */
.L_x_26389:
        /* <DEDUP_REMOVED lines=8> */
.L_x_26420:
[----:B------:R-:W-:Y:S05]  /*3580*/  BSYNC B1 ;  /* 0x0000000000017941 */ /* 0x000fea0003800000 */
.L_x_26419:
[----:B------:R-:W-:Y:S01]  /*3590*/  FADD.FTZ R38, R41, R37 ;  /* 0x0000002529267221 */ /* 0x000fe20000010000 */
[----:B------:R-:W-:Y:S02]  /*35a0*/  HFMA2 R29, -RZ, RZ, 0, 5.9604644775390625e-08 ;  /* 0x00000001ff1d7431 */ /* 0x000fe400000001ff */
[----:B------:R-:W-:Y:S01]  /*35b0*/  IMAD.MOV.U32 R28, RZ, RZ, 0x1f ;  /* 0x0000001fff1c7424 */ /* 0x000fe200078e00ff */
[----:B------:R-:W-:-:S07]  /*35c0*/  MOV R27, 0xffffffff ;  /* 0xffffffff001b7802 */ /* 0x000fce0000000f00 */
[----:B------:R-:W-:Y:S05]  /*35d0*/  WARPSYNC.COLLECTIVE R27, `(.L_x_26421) ;  /* 0x000000001b087348 */ /* 0x000fea0003c00000 */
[----:B------:R0:W1:Y:S02]  /*35e0*/  SHFL.BFLY P1, R37, R38, R29, R28 ;  /* 0x0c00001d26257389 */ /* 0x000064000002001c */
[----:B01----:R-:W-:Y:S05]  /*35f0*/  ENDCOLLECTIVE ;  /* 0x000000000000791b */ /* 0x003fea0003800000 */
.L_x_26421:
[----:B------:R-:W-:Y:S05]  /*3600*/  BRA `(.L_x_26422) ;  /* 0xffffffd400547947 */ /* 0x000fea000383ffff */
.L_x_26391:
        /* <DEDUP_REMOVED lines=8> */
.L_x_26424:
[----:B------:R-:W-:Y:S05]  /*3690*/  BSYNC B0 ;  /* 0x0000000000007941 */ /* 0x000fea0003800000 */
.L_x_26423:
[----:B------:R-:W-:Y:S01]  /*36a0*/  FMNMX.FTZ R6, R37, R19, !PT ;  /* 0x0000001325067209 */ /* 0x000fe20007810000 */
[----:B------:R-:W-:Y:S01]  /*36b0*/  HFMA2 R29, -RZ, RZ, 0, 4.76837158203125e-07 ;  /* 0x00000008ff1d7431 */ /* 0x000fe200000001ff */
[----:B------:R-:W-:Y:S01]  /*36c0*/  MOV R28, 0x1f ;  /* 0x0000001f001c7802 */ /* 0x000fe20000000f00 */
[----:B------:R-:W-:Y:S02]  /*36d0*/  IMAD.MOV.U32 R27, RZ, RZ, -0x1 ;  /* 0xffffffffff1b7424 */ /* 0x000fe400078e00ff */
[----:B------:R-:W-:-:S07]  /*36e0*/  IMAD.MOV.U32 R38, RZ, RZ, R6 ;  /* 0x000000ffff267224 */ /* 0x000fce00078e0006 */
[----:B------:R-:W-:Y:S05]  /*36f0*/  WARPSYNC.COLLECTIVE R27, `(.L_x_26425) ;  /* 0x000000001b087348 */ /* 0x000fea0003c00000 */
[----:B------:R0:W1:Y:S02]  /*3700*/  SHFL.BFLY P1, R37, R38, R29, R28 ;  /* 0x0c00001d26257389 */ /* 0x000064000002001c */
[----:B01----:R-:W-:Y:S05]  /*3710*/  ENDCOLLECTIVE ;  /* 0x000000000000791b */ /* 0x003fea0003800000 */
.L_x_26425:
[----:B------:R-:W-:Y:S01]  /*3720*/  HFMA2 R29, -RZ, RZ, 0, 2.384185791015625e-07 ;  /* 0x00000004ff1d7431 */ /* 0x000fe200000001ff */
[----:B------:R-:W-:-:S04]  /*3730*/  FMNMX.FTZ R8, R6, R37, !PT ;  /* 0x0000002506087209 */ /* 0x000fc80007810000 */
[----:B------:R-:W-:-:S07]  /*3740*/  MOV R38, R8 ;  /* 0x0000000800267202 */ /* 0x000fce0000000f00 */
[----:B------:R-:W-:Y:S05]  /*3750*/  WARPSYNC.COLLECTIVE R27, `(.L_x_26426) ;  /* 0x000000001b087348 */ /* 0x000fea0003c00000 */
[----:B------:R0:W1:Y:S02]  /*3760*/  SHFL.BFLY P1, R37, R38, R29, R28 ;  /* 0x0c00001d26257389 */ /* 0x000064000002001c */
[----:B01----:R-:W-:Y:S05]  /*3770*/  ENDCOLLECTIVE ;  /* 0x000000000000791b */ /* 0x003fea0003800000 */
.L_x_26426:
[----:B------:R-:W-:Y:S05]  /*3780*/  BRA `(.L_x_26427) ;  /* 0xffffffd400907947 */ /* 0x000fea000383ffff */
.L_x_26428:
        /* <DEDUP_REMOVED lines=15> */
.L_x_27650:


//--------------------- .text._ZN4vllm25paged_attention_v2_kernelIffLi32ELi8ELi128ELNS_18Fp8KVCacheDataTypeE0ELb0ELi512EEEvPfS2_PT_PKS3_PKT0_S9_ifPKiSB_iPKfiiiSD_SD_iiiii --------------------------
	.section	.text._ZN4vllm25paged_attention_v2_kernelIffLi32ELi8ELi128ELNS_18Fp8KVCacheDataTypeE0ELb0ELi512EEEvPfS2_PT_PKS3_PKT0_S9_ifPKiSB_iPKfiiiSD_SD_iiiii,"ax",@progbits
	.align	128
        .global         _ZN4vllm25paged_attention_v2_kernelIffLi32ELi8ELi128ELNS_18Fp8KVCacheDataTypeE0ELb0ELi512EEEvPfS2_PT_PKS3_PKT0_S9_ifPKiSB_iPKfiiiSD_SD_iiiii
        .type           _ZN4vllm25paged_attention_v2_kernelIffLi32ELi8ELi128ELNS_18Fp8KVCacheDataTypeE0ELb0ELi512EEEvPfS2_PT_PKS3_PKT0_S9_ifPKiSB_iPKfiiiSD_SD_iiiii,@function
        .size           _ZN4vllm25paged_attention_v2_kernelIffLi32ELi8ELi128ELNS_18Fp8KVCacheDataTypeE0ELb0ELi512EEEvPfS2_PT_PKS3_PKT0_S9_ifPKiSB_iPKfiiiSD_SD_iiiii,(.L_x_27651 - _ZN4vllm25paged_attention_v2_kernelIffLi32ELi8ELi128ELNS_18Fp8KVCacheDataTypeE0ELb0ELi512EEEvPfS2_PT_PKS3_PKT0_S9_ifPKiSB_iPKfiiiSD_SD_iiiii)
        .other          _ZN4vllm25paged_attention_v2_kernelIffLi32ELi8ELi128ELNS_18Fp8KVCacheDataTypeE0ELb0ELi512EEEvPfS2_PT_PKS3_PKT0_S9_ifPKiSB_iPKfiiiSD_SD_iiiii,@"STO_CUDA_ENTRY STV_DEFAULT"
_ZN4vllm25paged_attention_v2_kernelIffLi32ELi8ELi128ELNS_18Fp8KVCacheDataTypeE0ELb0ELi512EEEvPfS2_PT_PKS3_PKT0_S9_ifPKiSB_iPKfiiiSD_SD_iiiii:
.text._ZN4vllm25paged_attention_v2_kernelIffLi32ELi8ELi128ELNS_18Fp8KVCacheDataTypeE0ELb0ELi512EEEvPfS2_PT_PKS3_PKT0_S9_ifPKiSB_iPKfiiiSD_SD_iiiii:
        /* <DEDUP_REMOVED lines=20> */
[----:B------:R-:W4:Y:S01]  /*0140*/  LDCU.64 UR8, c[0x0][0x3b8] ;  /* 0x00007700ff0877ac */ /* 0x000f220008000a00 */
[----:B--2---:R-:W-:-:S04]  /*0150*/  UIMAD UR4, UR17, UR4, URZ ;  /* 0x00000004110472a4 */ /* 0x004fc8000f8e02ff */
[----:B------:R-:W-:Y:S01]  /*0160*/  USHF.R.S32.HI UR5, URZ, 0x1f, UR4 ;  /* 0x0000001fff057899 */ /* 0x000fe20008011404 */
[----:B-1----:R-:W-:Y:S01]  /*0170*/  MOV R2, UR18 ;  /* 0x0000001200027c02 */ /* 0x002fe20008000f00 */
[----:B---3--:R-:W-:Y:S01]  /*0180*/  UISETP.NE.U32.AND UP0, UPT, UR6, URZ, UPT ;  /* 0x000000ff0600728c */ /* 0x008fe2000bf05070 */
[----:B------:R-:W1:Y:S01]  /*0190*/  S2UR UR12, SR_CgaCtaId ;  /* 0x00000000000c79c3 */ /* 0x000e620000008800 */
[----:B------:R-:W2:Y:S01]  /*01a0*/  LDCU UR6, c[0x0][0x3c8] ;  /* 0x00007900ff0677ac */ /* 0x000ea20008000800 */
[----:B0-----:R-:W-:Y:S01]  /*01b0*/  ISETP.GT.U32.AND P0, PT, R0, 0x1f, PT ;  /* 0x0000001f0000780c */ /* 0x001fe20003f04070 */
[----:B------:R-:W-:-:S12]  /*01c0*/  UISETP.NE.AND.EX UP0, UPT, UR7, URZ, UPT, UP0 ;  /* 0x000000ff0700728c */ /* 0x000fd8000bf05300 */
[----:B------:R-:W0:Y:S01]  /*01d0*/  @!P0 LDC.64 R4, c[0x0][0x398] ;  /* 0x0000e600ff048b82 */ /* 0x000e220000000a00 */
[----:B------:R-:W-:Y:S01]  /*01e0*/  @!P0 LOP3.LUT R3, R0, 0x1c, RZ, 0xc0, !PT ;  /* 0x0000001c00038812 */ /* 0x000fe200078ec0ff */
[----:B------:R-:W-:-:S03]  /*01f0*/  @!P0 IMAD.SHL.U32 R2, R2, 0x20, RZ ;  /* 0x0000002002028824 */ /* 0x000fc600078e00ff */
[----:B------:R-:W-:-:S04]  /*0200*/  @!P0 LOP3.LUT R3, R3, 0x3, R0, 0xf8, !PT ;  /* 0x0000000303038812 */ /* 0x000fc800078ef800 */
[----:B------:R-:W-:-:S04]  /*0210*/  @!P0 IADD3 R2, P1, P2, R3, UR4, R2 ;  /* 0x0000000403028c10 */ /* 0x000fc8000fa3e002 */
[----:B------:R-:W-:Y:S01]  /*0220*/  @!P0 IADD3.X R3, PT, PT, RZ, UR5, RZ, P1, P2 ;  /* 0x00000005ff038c10 */ /* 0x000fe20008fe44ff */
[----:B------:R-:W3:Y:S01]  /*0230*/  @UP0 LDCU.64 UR4, c[0x0][0x3d0] ;  /* 0x00007a00ff0407ac */ /* 0x000ee20008000a00 */
[----:B0-----:R-:W-:-:S04]  /*0240*/  @!P0 LEA R4, P1, R2, R4, 0x2 ;  /* 0x0000000402048211 */ /* 0x001fc800078210ff */
[----:B------:R-:W-:-:S05]  /*0250*/  @!P0 LEA.HI.X R5, R2, R5, R3, 0x2, P1 ;  /* 0x0000000502058211 */ /* 0x000fca00008f1403 */
[----:B------:R-:W2:Y:S01]  /*0260*/  @!P0 LDG.E.CONSTANT R3, desc[UR14][R4.64] ;  /* 0x0000000e04038981 */ /* 0x000ea2000c1e9900 */
[----:B----4-:R-:W-:Y:S01]  /*0270*/  IABS R10, R9 ;  /* 0x00000009000a7213 */ /* 0x010fe20000000000 */
[----:B---3--:R-:W-:Y:S01]  /*0280*/  @UP0 UIMAD.WIDE.U32 UR4, UR18, 0x4, UR4 ;  /* 0x00000004120408a5 */ /* 0x008fe2000f8e0004 */
[----:B------:R-:W-:Y:S01]  /*0290*/  PLOP3.LUT P1, PT, PT, PT, UP0, 0x80, 0x8 ;  /* 0x000000000008781c */ /* 0x000fe20003f2f008 */
[----:B------:R-:W-:Y:S01]  /*02a0*/  HFMA2 R2, -RZ, RZ, 0, 0 ;  /* 0x00000000ff027431 */ /* 0x000fe200000001ff */
[----:B------:R-:W0:Y:S03]  /*02b0*/  I2F.RP R8, R10 ;  /* 0x0000000a00087306 */ /* 0x000e260000209400 */
[----:B------:R-:W-:Y:S01]  /*02c0*/  IMAD.U32 R6, RZ, RZ, UR4 ;  /* 0x00000004ff067e24 */ /* 0x000fe2000f8e00ff */
[----:B------:R-:W-:-:S07]  /*02d0*/  MOV R7, UR5 ;  /* 0x0000000500077c02 */ /* 0x000fce0008000f00 */
[----:B------:R3:W5:Y:S01]  /*02e0*/  @P1 LDG.E.CONSTANT R2, desc[UR14][R6.64] ;  /* 0x0000000e06021981 */ /* 0x000762000c1e9900 */
[----:B------:R-:W-:Y:S01]  /*02f0*/  IMAD.SHL.U32 R19, R0, 0x20, RZ ;  /* 0x0000002000137824 */ /* 0x000fe200078e00ff */
[----:B------:R-:W-:Y:S01]  /*0300*/  UIADD3 UR4, UPT, UPT, UR19, 0x7, URZ ;  /* 0x0000000713047890 */ /* 0x000fe2000fffe0ff */
[----:B------:R-:W-:Y:S01]  /*0310*/  IMAD.U32 R25, RZ, RZ, UR16 ;  /* 0x00000010ff197e24 */ /* 0x000fe2000f8e00ff */
[----:B0-----:R-:W0:Y:S01]  /*0320*/  MUFU.RCP R8, R8 ;  /* 0x0000000800087308 */ /* 0x001e220000001000 */
[----:B------:R-:W-:Y:S01]  /*0330*/  UMOV UR7, 0x400 ;  /* 0x0000040000077882 */ /* 0x000fe20000000000 */
[----:B------:R-:W-:Y:S01]  /*0340*/  LOP3.LUT R19, R19, 0x60, RZ, 0xc0, !PT ;  /* 0x0000006013137812 */ /* 0x000fe200078ec0ff */
[----:B-1----:R-:W-:Y:S01]  /*0350*/  ULEA UR11, UR12, UR7, 0x18 ;  /* 0x000000070c0b7291 */ /* 0x002fe2000f8ec0ff */
[----:B------:R-:W-:Y:S01]  /*0360*/  SHF.R.U32.HI R22, RZ, 0x2, R0 ;  /* 0x00000002ff167819 */ /* 0x000fe20000011600 */
[----:B------:R-:W-:Y:S01]  /*0370*/  ULEA UR5, UR16, 0x40, 0x6 ;  /* 0x0000004010057891 */ /* 0x000fe2000f8e30ff */
[----:B---3--:R-:W-:Y:S01]  /*0380*/  IABS R6, UR21 ;  /* 0x0000001500067c13 */ /* 0x008fe20008000000 */
[----:B------:R-:W-:Y:S01]  /*0390*/  USHF.R.U32.HI UR4, URZ, 0x3, UR4 ;  /* 0x00000003ff047899 */ /* 0x000fe20008011604 */
[----:B------:R-:W-:Y:S01]  /*03a0*/  BSSY B0, `(.L_x_26429) ;  /* 0x00000eb000007945 */ /* 0x000fe20003800000 */
[----:B------:R-:W-:-:S02]  /*03b0*/  MOV R20, 0xff7fffff ;  /* 0xff7fffff00147802 */ /* 0x000fc40000000f00 */
[----:B------:R-:W-:-:S04]  /*03c0*/  UISETP.LT.U32.AND UP0, UPT, UR4, UR5, UPT ;  /* 0x000000050400728c */ /* 0x000fc8000bf01070 */
[----:B------:R-:W-:Y:S02]  /*03d0*/  USEL UR10, UR4, UR5, UP0 ;  /* 0x00000005040a7287 */ /* 0x000fe40008000000 */
[----:B--2---:R-:W-:Y:S01]  /*03e0*/  UIMAD UR4, UR17, UR6, URZ ;  /* 0x00000006110472a4 */ /* 0x004fe2000f8e02ff */
[----:B0-----:R-:W-:-:S03]  /*03f0*/  VIADD R4, R8, 0xffffffe ;  /* 0x0ffffffe08047836 */ /* 0x001fc60000000000 */
[----:B------:R-:W-:Y:S01]  /*0400*/  UIMAD.WIDE UR8, UR4, 0x4, UR8 ;  /* 0x00000004040878a5 */ /* 0x000fe2000f8e0208 */
        /* <DEDUP_REMOVED lines=29> */
[----:B------:R-:W-:-:S05]  /*05e0*/  IADD3 R6, PT, PT, RZ, -R10, RZ ;  /* 0x8000000aff067210 */ /* 0x000fca0007ffe0ff */
[----:B------:R-:W-:-:S04]  /*05f0*/  IMAD.HI.U32 R32, R7, R5, RZ ;  /* 0x0000000507207227 */ /* 0x000fc800078e00ff */
[----:B------:R-:W-:Y:S02]  /*0600*/  IMAD R5, R32, R6, R5 ;  /* 0x0000000620057224 */ /* 0x000fe400078e0205 */
[----:B------:R-:W-:-:S03]  /*0610*/  VIADD R7, R19, UR11 ;  /* 0x0000000b13077c36 */ /* 0x000fc60008000000 */
[----:B------:R-:W-:Y:S02]  /*0620*/  ISETP.GT.U32.AND P2, PT, R8, R5, PT ;  /* 0x000000050800720c */ /* 0x000fe40003f44070 */
[----:B------:R-:W-:-:S11]  /*0630*/  @!P0 LEA R6, R22, R7, 0x2 ;  /* 0x0000000716068211 */ /* 0x000fd600078e10ff */
[-C--:B------:R-:W-:Y:S02]  /*0640*/  @!P2 IADD3 R5, PT, PT, R5, -R8.reuse, RZ ;  /* 0x800000080505a210 */ /* 0x080fe40007ffe0ff */
[----:B------:R-:W-:Y:S02]  /*0650*/  @!P2 IADD3 R32, PT, PT, R32, 0x1, RZ ;  /* 0x000000012020a810 */ /* 0x000fe40007ffe0ff */
[----:B------:R-:W-:Y:S02]  /*0660*/  ISETP.GE.U32.AND P1, PT, R5, R8, PT ;  /* 0x000000080500720c */ /* 0x000fe40003f26070 */
[----:B------:R-:W-:Y:S02]  /*0670*/  SHF.R.U32.HI R8, RZ, 0x5, R0 ;  /* 0x00000005ff087819 */ /* 0x000fe40000011600 */
[----:B------:R-:W-:Y:S02]  /*0680*/  LOP3.LUT R5, R4, UR18, RZ, 0x3c, !PT ;  /* 0x0000001204057c12 */ /* 0x000fe4000f8e3cff */
[----:B------:R-:W-:-:S02]  /*0690*/  LEA R25, R25, R8, 0x6 ;  /* 0x0000000819197211 */ /* 0x000fc400078e30ff */
[----:B------:R-:W-:-:S05]  /*06a0*/  ISETP.GE.AND P3, PT, R5, RZ, PT ;  /* 0x000000ff0500720c */ /* 0x000fca0003f66270 */
[----:B------:R-:W-:Y:S01]  /*06b0*/  @P1 VIADD R32, R32, 0x1 ;  /* 0x0000000120201836 */ /* 0x000fe20000000000 */
[----:B------:R-:W-:-:S07]  /*06c0*/  ISETP.GE.U32.AND P1, PT, R25, UR10, PT ;  /* 0x0000000a19007c0c */ /* 0x000fce000bf26070 */
[----:B------:R-:W-:Y:S01]  /*06d0*/  @!P3 IMAD.MOV R32, RZ, RZ, -R32 ;  /* 0x000000ffff20b224 */ /* 0x000fe200078e0a20 */
[----:B------:R0:W-:Y:S01]  /*06e0*/  @!P0 STS [R6], R3 ;  /* 0x0000000306008388 */ /* 0x0001e20000000800 */
[----:B------:R-:W-:Y:S01]  /*06f0*/  BAR.SYNC.DEFER_BLOCKING 0x0 ;  /* 0x0000000000007b1d */ /* 0x000fe20000010000 */
[----:B------:R-:W-:-:S13]  /*0700*/  ISETP.NE.AND P0, PT, R4, RZ, PT ;  /* 0x000000ff0400720c */ /* 0x000fda0003f05270 */
[----:B------:R-:W-:Y:S01]  /*0710*/  @!P0 LOP3.LUT R32, RZ, R4, RZ, 0x33, !PT ;  /* 0x00000004ff208212 */ /* 0x000fe200078e33ff */
[----:B0-----:R-:W-:Y:S06]  /*0720*/  @P1 BRA `(.L_x_26430) ;  /* 0x0000000800c81947 */ /* 0x001fec0003800000 */
[----:B------:R0:W1:Y:S01]  /*0730*/  LDS.128 R4, [R19+UR11] ;  /* 0x0000000b13047984 */ /* 0x0000620008000c00 */
[----:B------:R-:W2:Y:S01]  /*0740*/  LDCU UR4, c[0x0][0x3e0] ;  /* 0x00007c00ff0477ac */ /* 0x000ea20008000800 */
[----:B------:R-:W-:Y:S01]  /*0750*/  VIADD R15, R25, 0x4 ;  /* 0x00000004190f7836 */ /* 0x000fe20000000000 */
[----:B------:R-:W-:Y:S01]  /*0760*/  LOP3.LUT R9, RZ, R8, RZ, 0x33, !PT ;  /* 0x00000008ff097212 */ /* 0x000fe200078e33ff */
[----:B------:R-:W-:Y:S01]  /*0770*/  BSSY B1, `(.L_x_26431) ;  /* 0x0000043000017945 */ /* 0x000fe20003800000 */
[C---:B------:R-:W-:Y:S01]  /*0780*/  LOP3.LUT R16, R0.reuse, 0x1f, RZ, 0xc0, !PT ;  /* 0x0000001f00107812 */ /* 0x040fe200078ec0ff */
[----:B------:R-:W-:Y:S01]  /*0790*/  IMAD.MOV.U32 R18, RZ, RZ, -0x800001 ;  /* 0xff7fffffff127424 */ /* 0x000fe200078e00ff */
[----:B------:R-:W-:Y:S02]  /*07a0*/  VIMNMX.U32 R14, PT, PT, R15, UR10, !PT ;  /* 0x0000000a0f0e7c48 */ /* 0x000fe4000ffe0000 */
[----:B------:R-:W-:Y:S02]  /*07b0*/  LOP3.LUT R21, R0, 0x3, RZ, 0xc0, !PT ;  /* 0x0000000300157812 */ /* 0x000fe400078ec0ff */
[----:B------:R-:W-:-:S04]  /*07c0*/  IADD3 R14, PT, PT, R14, R9, RZ ;  /* 0x000000090e0e7210 */ /* 0x000fc80007ffe0ff */
[----:B------:R-:W-:Y:S01]  /*07d0*/  LOP3.LUT P0, RZ, R14, 0x4, RZ, 0xc0, !PT ;  /* 0x000000040eff7812 */ /* 0x000fe2000780c0ff */
[----:B--2---:R-:W-:-:S05]  /*07e0*/  IMAD R3, R32, UR4, RZ ;  /* 0x0000000420037c24 */ /* 0x004fca000f8e02ff */
[----:B------:R-:W-:-:S04]  /*07f0*/  IADD3 R16, P1, PT, R16, R3, RZ ;  /* 0x0000000310107210 */ /* 0x000fc80007f3e0ff */
[----:B------:R-:W-:Y:S02]  /*0800*/  LEA.HI.X.SX32 R17, R3, RZ, 0x1, P1 ;  /* 0x000000ff03117211 */ /* 0x000fe400008f0eff */
[----:B------:R-:W-:Y:S01]  /*0810*/  MOV R3, R25 ;  /* 0x0000001900037202 */ /* 0x000fe20000000f00 */
[----:B0-----:R-:W-:Y:S06]  /*0820*/  @P0 BRA `(.L_x_26432) ;  /* 0x0000000000dc0947 */ /* 0x001fec0003800000 */
[----:B------:R-:W-:Y:S01]  /*0830*/  IMAD.MOV.U32 R10, RZ, RZ, 0x4 ;  /* 0x00000004ff0a7424 */ /* 0x000fe200078e00ff */
[----:B------:R-:W0:Y:S03]  /*0840*/  LDCU UR4, c[0x0][0x3dc] ;  /* 0x00007b80ff0477ac */ /* 0x000e260008000800 */
[----:B------:R-:W-:Y:S01]  /*0850*/  IMAD.WIDE.U32 R10, R25, R10, UR8 ;  /* 0x00000008190a7e25 */ /* 0x000fe2000f8e000a */
[----:B------:R-:W2:Y:S04]  /*0860*/  LDCU.64 UR22, c[0x0][0x3a0] ;  /* 0x00007400ff1677ac */ /* 0x000ea80008000a00 */
[----:B------:R-:W0:Y:S02]  /*0870*/  LDG.E.CONSTANT R9, desc[UR14][R10.64] ;  /* 0x0000000e0a097981 */ /* 0x000e24000c1e9900 */
[----:B0-----:R-:W-:-:S03]  /*0880*/  IMAD.WIDE R8, R9, UR4, R16 ;  /* 0x0000000409087c25 */ /* 0x001fc6000f8e0210 */
[----:B--2---:R-:W-:-:S04]  /*0890*/  LEA R12, P0, R8, UR22, 0x2 ;  /* 0x00000016080c7c11 */ /* 0x004fc8000f8010ff */
[----:B------:R-:W-:-:S05]  /*08a0*/  LEA.HI.X R13, R8, UR23, R9, 0x2, P0 ;  /* 0x00000017080d7c11 */ /* 0x000fca00080f1409 */
[----:B------:R-:W1:Y:S04]  /*08b0*/  LDG.E.CONSTANT R8, desc[UR14][R12.64+0x80] ;  /* 0x0000800e0c087981 */ /* 0x000e68000c1e9900 */
        /* <DEDUP_REMOVED lines=8> */
[----:B------:R-:W-:-:S02]  /*0940*/  ISETP.NE.AND P1, PT, R21, RZ, PT ;  /* 0x000000ff1500720c */ /* 0x000fc40003f25270 */
[----:B-----5:R-:W-:Y:S01]  /*0950*/  FSETP.NEU.FTZ.AND P0, PT, R2, RZ, PT ;  /* 0x000000ff0200720b */ /* 0x020fe20003f1d000 */
[----:B-1----:R-:W-:-:S04]  /*0960*/  FMUL.FTZ R5, R8, R5 ;  /* 0x0000000508057220 */ /* 0x002fc80000410000 */
[----:B--2---:R-:W-:-:S04]  /*0970*/  FFMA.FTZ R8, R4, R9, R5 ;  /* 0x0000000904087223 */ /* 0x004fc80000010005 */
[----:B---3--:R-:W-:Y:S01]  /*0980*/  FFMA.FTZ R27, R27, R6, R8 ;  /* 0x000000061b1b7223 */ /* 0x008fe20000010008 */
[----:B------:R-:W-:Y:S01]  /*0990*/  LOP3.LUT R6, R22, 0x7, RZ, 0xc0, !PT ;  /* 0x0000000716067812 */ /* 0x000fe200078ec0ff */
[----:B------:R-:W0:Y:S02]  /*09a0*/  LDS.128 R8, [R19+UR11+0x10] ;  /* 0x0000100b13087984 */ /* 0x000e240008000c00 */
[----:B----4-:R-:W-:Y:S01]  /*09b0*/  FFMA.FTZ R20, R20, R7, R27 ;  /* 0x0000000714147223 */ /* 0x010fe2000001001b */
[----:B------:R-:W-:-:S03]  /*09c0*/  LEA R7, R25, R6, 0x3 ;  /* 0x0000000619077211 */ /* 0x000fc600078e18ff */
[----:B0-----:R-:W-:-:S04]  /*09d0*/  FFMA.FTZ R3, R3, R8, R20 ;  /* 0x0000000803037223 */ /* 0x001fc80000010014 */
[----:B------:R-:W-:-:S04]  /*09e0*/  FFMA.FTZ R24, R24, R9, R3 ;  /* 0x0000000918187223 */ /* 0x000fc80000010003 */
[----:B------:R-:W-:-:S04]  /*09f0*/  FFMA.FTZ R23, R23, R10, R24 ;  /* 0x0000000a17177223 */ /* 0x000fc80000010018 */
[----:B------:R-:W-:Y:S01]  /*0a00*/  FFMA.FTZ R5, R26, R11, R23 ;  /* 0x0000000b1a057223 */ /* 0x000fe20000010017 */
[----:B------:R-:W-:Y:S06]  /*0a10*/  BRA.DIV UR4, `(.L_x_26433) ;  /* 0x0000003204b47947 */ /* 0x000fec000b800000 */
[----:B------:R-:W0:Y:S02]  /*0a20*/  SHFL.BFLY PT, R6, R5, 0x2, 0x1f ;  /* 0x0c401f0005067f89 */ /* 0x000e2400000e0000 */
[----:B0-----:R-:W-:-:S05]  /*0a30*/  FADD.FTZ R3, R5, R6 ;  /* 0x0000000605037221 */ /* 0x001fca0000010000 */
[----:B------:R0:W1:Y:S02]  /*0a40*/  SHFL.BFLY PT, R6, R3, 0x1, 0x1f ;  /* 0x0c201f0003067f89 */ /* 0x00006400000e0000 */
.L_x_26468:
[----:B------:R-:W-:Y:S01]  /*0a50*/  IMAD.U32 R8, RZ, RZ, UR19 ;  /* 0x00000013ff087e24 */ /* 0x000fe2000f8e00ff */
[----:B------:R-:W2:Y:S01]  /*0a60*/  LDCU UR4, c[0x0][0x3b4] ;  /* 0x00007680ff0477ac */ /* 0x000ea20008000800 */
[----:B-1----:R-:W-:Y:S01]  /*0a70*/  FADD.FTZ R6, R3, R6 ;  /* 0x0000000603067221 */ /* 0x002fe20000010000 */
[----:B0-----:R-:W-:Y:S01]  /*0a80*/  MOV R3, R15 ;  /* 0x0000000f00037202 */ /* 0x001fe20000000f00 */
[----:B------:R-:W-:Y:S01]  /*0a90*/  IMAD.MOV.U32 R20, RZ, RZ, -0x800001 ;  /* 0xff7fffffff147424 */ /* 0x000fe200078e00ff */
[----:B------:R-:W-:-:S04]  /*0aa0*/  IADD3 R5, PT, PT, R7, 0x1, -R8 ;  /* 0x0000000107057810 */ /* 0x000fc80007ffe808 */
[----:B------:R-:W-:-:S05]  /*0ab0*/  I2FP.F32.S32 R5, R5 ;  /* 0x0000000500057245 */ /* 0x000fca0000201400 */
[----:B------:R-:W-:-:S05]  /*0ac0*/  FMUL.FTZ R5, R5, R2 ;  /* 0x0000000205057220 */ /* 0x000fca0000410000 */
[----:B------:R-:W-:-:S05]  /*0ad0*/  FSEL R5, R5, RZ, P0 ;  /* 0x000000ff05057208 */ /* 0x000fca0000000000 */
[----:B--2---:R-:W-:Y:S01]  /*0ae0*/  FFMA.FTZ R8, R6, UR4, R5 ;  /* 0x0000000406087c23 */ /* 0x004fe20008010005 */
[----:B------:R-:W-:Y:S06]  /*0af0*/  @P1 BRA `(.L_x_26432) ;  /* 0x0000000000281947 */ /* 0x000fec0003800000 */
[----:B------:R-:W-:Y:S01]  /*0b00*/  UIADD3 UR4, UPT, UPT, UR7, 0xa0, URZ ;  /* 0x000000a007047890 */ /* 0x000fe2000fffe0ff */
[C---:B------:R-:W-:Y:S02]  /*0b10*/  ISETP.GE.U32.AND P0, PT, R7.reuse, UR19, PT ;  /* 0x0000001307007c0c */ /* 0x040fe4000bf06070 */
[----:B------:R-:W-:Y:S01]  /*0b20*/  IADD3 R7, PT, PT, R7, -UR20, RZ ;  /* 0x8000001407077c10 */ /* 0x000fe2000fffe0ff */
[----:B------:R-:W-:Y:S01]  /*0b30*/  ULEA UR4, UR12, UR4, 0x18 ;  /* 0x000000040c047291 */ /* 0x000fe2000f8ec0ff */
[C---:B------:R-:W-:Y:S02]  /*0b40*/  FSEL R5, R8.reuse, RZ, !P0 ;  /* 0x000000ff08057208 */ /* 0x040fe40004000000 */
[----:B------:R-:W-:-:S03]  /*0b50*/  FMNMX.FTZ R18, R8, -3.40282346638528859812e+38, !PT ;  /* 0xff7fffff08127809 */ /* 0x000fc60007810000 */
[----:B------:R-:W-:Y:S02]  /*0b60*/  LEA R6, R7, UR4, 0x2 ;  /* 0x0000000407067c11 */ /* 0x000fe4000f8e10ff */
[----:B------:R-:W-:-:S03]  /*0b70*/  FSEL R18, R18, -3.40282346638528859812e+38, !P0 ;  /* 0xff7fffff12127808 */ /* 0x000fc60004000000 */
[----:B------:R0:W-:Y:S02]  /*0b80*/  STS [R6], R5 ;  /* 0x0000000506007388 */ /* 0x0001e40000000800 */
[----:B------:R-:W-:-:S07]  /*0b90*/  IMAD.MOV.U32 R20, RZ, RZ, R18 ;  /* 0x000000ffff147224 */ /* 0x000fce00078e0012 */
.L_x_26432:
[----:B------:R-:W-:Y:S05]  /*0ba0*/  BSYNC B1 ;  /* 0x0000000000017941 */ /* 0x000fea0003800000 */
.L_x_26431:
[----:B01----:R-:W-:-:S05]  /*0bb0*/  MOV R5, UR16 ;  /* 0x0000001000057c02 */ /* 0x003fca0008000f00 */
[----:B------:R-:W-:-:S05]  /*0bc0*/  IMAD R14, R5, -0x40, R14 ;  /* 0xffffffc0050e7824 */ /* 0x000fca00078e020e */
[----:B------:R-:W-:-:S13]  /*0bd0*/  ISETP.GE.U32.AND P0, PT, R14, 0x4, PT ;  /* 0x000000040e00780c */ /* 0x000fda0003f06070 */
[----:B------:R-:W-:Y:S05]  /*0be0*/  @!P0 BRA `(.L_x_26430) ;  /* 0x0000000400988947 */ /* 0x000fea0003800000 */
[----:B------:R0:W1:Y:S01]  /*0bf0*/  LDS.128 R12, [R19+UR11] ;  /* 0x0000000b130c7984 */ /* 0x0000620008000c00 */
[----:B------:R-:W-:Y:S01]  /*0c00*/  ISETP.NE.AND P0, PT, R21, RZ, PT ;  /* 0x000000ff1500720c */ /* 0x000fe20003f05270 */
[----:B------:R-:W-:Y:S01]  /*0c10*/  IMAD.MOV.U32 R20, RZ, RZ, R18 ;  /* 0x000000ffff147224 */ /* 0x000fe200078e0012 */
[----:B-----5:R-:W-:Y:S01]  /*0c20*/  FSETP.NEU.FTZ.AND P1, PT, R2, RZ, PT ;  /* 0x000000ff0200720b */ /* 0x020fe20003f3d000 */
[----:B------:R0:W2:Y:S01]  /*0c30*/  LDS.128 R8, [R19+UR11+0x10] ;  /* 0x0000100b13087984 */ /* 0x0000a20008000c00 */
[----:B------:R-:W-:-:S11]  /*0c40*/  LOP3.LUT R22, R22, 0x7, RZ, 0xc0, !PT ;  /* 0x0000000716167812 */ /* 0x000fd600078ec0ff */
.L_x_26437:
[----:B------:R-:W-:Y:S01]  /*0c50*/  HFMA2 R26, -RZ, RZ, 0, 2.384185791015625e-07 ;  /* 0x00000004ff1a7431 */ /* 0x000fe200000001ff */
[----:B------:R-:W3:Y:S04]  /*0c60*/  LDC R21, c[0x0][0x3dc] ;  /* 0x0000f700ff157b82 */ /* 0x000ee80000000800 */
[----:B------:R-:W-:-:S04]  /*0c70*/  IMAD.WIDE.U32 R26, R3, R26, UR8 ;  /* 0x00000008031a7e25 */ /* 0x000fc8000f8e001a */
[----:B-1----:R-:W4:Y:S01]  /*0c80*/  LDC.64 R6, c[0x0][0x3a0] ;  /* 0x0000e800ff067b82 */ /* 0x002f220000000a00 */
[----:B------:R-:W3:Y:S02]  /*0c90*/  LDG.E.CONSTANT R28, desc[UR14][R26.64] ;  /* 0x0000000e1a1c7981 */ /* 0x000ee4000c1e9900 */
[----:B---3--:R-:W-:-:S03]  /*0ca0*/  IMAD.WIDE R28, R28, R21, R16 ;  /* 0x000000151c1c7225 */ /* 0x008fc600078e0210 */
[----:B----4-:R-:W-:-:S04]  /*0cb0*/  LEA R18, P2, R28, R6, 0x2 ;  /* 0x000000061c127211 */ /* 0x010fc800078410ff */
[----:B0-----:R-:W-:-:S05]  /*0cc0*/  LEA.HI.X R19, R28, R7, R29, 0x2, P2 ;  /* 0x000000071c137211 */ /* 0x001fca00010f141d */
[----:B-1----:R-:W3:Y:S04]  /*0cd0*/  LDG.E.CONSTANT R12, desc[UR14][R18.64+0x80] ;  /* 0x0000800e120c7981 */ /* 0x002ee8000c1e9900 */
[----:B------:R-:W4:Y:S04]  /*0ce0*/  LDG.E.CONSTANT R5, desc[UR14][R18.64] ;  /* 0x0000000e12057981 */ /* 0x000f28000c1e9900 */
[----:B------:R-:W5:Y:S01]  /*0cf0*/  LDG.E.CONSTANT R24, desc[UR14][R18.64+0x180] ;  /* 0x0001800e12187981 */ /* 0x000f62000c1e9900 */
[----:B---3--:R-:W-:-:S03]  /*0d00*/  FMUL.FTZ R23, R13, R12 ;  /* 0x0000000c0d177220 */ /* 0x008fc60000410000 */
[----:B------:R-:W3:Y:S01]  /*0d10*/  LDG.E.CONSTANT R12, desc[UR14][R18.64+0x280] ;  /* 0x0002800e120c7981 */ /* 0x000ee2000c1e9900 */
[----:B----4-:R-:W-:-:S03]  /*0d20*/  FFMA.FTZ R28, R4, R5, R23 ;  /* 0x00000005041c7223 */ /* 0x010fc60000010017 */
[----:B------:R-:W4:Y:S04]  /*0d30*/  LDG.E.CONSTANT R23, desc[UR14][R18.64+0x100] ;  /* 0x0001000e12177981 */ /* 0x000f28000c1e9900 */
[----:B------:R-:W2:Y:S01]  /*0d40*/  LDG.E.CONSTANT R5, desc[UR14][R18.64+0x200] ;  /* 0x0002000e12057981 */ /* 0x000ea2000c1e9900 */
[----:B----4-:R-:W-:-:S04]  /*0d50*/  FFMA.FTZ R23, R23, R14, R28 ;  /* 0x0000000e17177223 */ /* 0x010fc8000001001c */
[----:B-----5:R-:W-:-:S04]  /*0d60*/  FFMA.FTZ R23, R24, R15, R23 ;  /* 0x0000000f18177223 */ /* 0x020fc80000010017 */
[----:B--2---:R-:W-:-:S04]  /*0d70*/  FFMA.FTZ R5, R8, R5, R23 ;  /* 0x0000000508057223 */ /* 0x004fc80000010017 */
[----:B---3--:R-:W-:Y:S02]  /*0d80*/  FFMA.FTZ R24, R12, R9, R5 ;  /* 0x000000090c187223 */ /* 0x008fe40000010005 */
[----:B------:R-:W2:Y:S04]  /*0d90*/  LDG.E.CONSTANT R5, desc[UR14][R18.64+0x300] ;  /* 0x0003000e12057981 */ /* 0x000ea8000c1e9900 */
[----:B------:R-:W3:Y:S01]  /*0da0*/  LDG.E.CONSTANT R12, desc[UR14][R18.64+0x380] ;  /* 0x0003800e120c7981 */ /* 0x000ee2000c1e9900 */
[----:B------:R-:W-:Y:S01]  /*0db0*/  UMOV UR4, 0xffffffff ;  /* 0xffffffff00047882 */ /* 0x000fe20000000000 */
[----:B--2---:R-:W-:-:S04]  /*0dc0*/  FFMA.FTZ R5, R5, R10, R24 ;  /* 0x0000000a05057223 */ /* 0x004fc80000010018 */
[----:B---3--:R-:W-:Y:S01]  /*0dd0*/  FFMA.FTZ R5, R12, R11, R5 ;  /* 0x0000000b0c057223 */ /* 0x008fe20000010005 */
[----:B------:R-:W-:Y:S01]  /*0de0*/  IMAD R12, R3, 0x8, R22 ;  /* 0x00000008030c7824 */ /* 0x000fe200078e0216 */
[----:B------:R-:W-:Y:S06]  /*0df0*/  BRA.DIV UR4, `(.L_x_26434) ;  /* 0x0000002e04f07947 */ /* 0x000fec000b800000 */
[----:B------:R-:W2:Y:S02]  /*0e00*/  LDG.E.CONSTANT R18, desc[UR14][R26.64+0x10] ;  /* 0x0000100e1a127981 */ /* 0x000ea4000c1e9900 */
[----:B--2---:R-:W-:-:S03]  /*0e10*/  IMAD.WIDE R18, R18, R21, R16 ;  /* 0x0000001512127225 */ /* 0x004fc600078e0210 */
[----:B------:R-:W-:-:S04]  /*0e20*/  LEA R6, P2, R18, R6, 0x2 ;  /* 0x0000000612067211 */ /* 0x000fc800078410ff */
[----:B------:R-:W-:-:S05]  /*0e30*/  LEA.HI.X R7, R18, R7, R19, 0x2, P2 ;  /* 0x0000000712077211 */ /* 0x000fca00010f1413 */
[----:B------:R-:W2:Y:S04]  /*0e40*/  LDG.E.CONSTANT R24, desc[UR14][R6.64+0x80] ;  /* 0x0000800e06187981 */ /* 0x000ea8000c1e9900 */
[----:B------:R-:W3:Y:S04]  /*0e50*/  LDG.E.CONSTANT R19, desc[UR14][R6.64] ;  /* 0x0000000e06137981 */ /* 0x000ee8000c1e9900 */
[----:B------:R-:W4:Y:S04]  /*0e60*/  LDG.E.CONSTANT R23, desc[UR14][R6.64+0x100] ;  /* 0x0001000e06177981 */ /* 0x000f28000c1e9900 */
[----:B------:R-:W5:Y:S04]  /*0e70*/  LDG.E.CONSTANT R18, desc[UR14][R6.64+0x180] ;  /* 0x0001800e06127981 */ /* 0x000f68000c1e9900 */
[----:B------:R-:W5:Y:S04]  /*0e80*/  LDG.E.CONSTANT R21, desc[UR14][R6.64+0x200] ;  /* 0x0002000e06157981 */ /* 0x000f68000c1e9900 */
[----:B------:R-:W5:Y:S01]  /*0e90*/  LDG.E.CONSTANT R26, desc[UR14][R6.64+0x380] ;  /* 0x0003800e061a7981 */ /* 0x000f62000c1e9900 */
[----:B--2---:R-:W-:-:S03]  /*0ea0*/  FMUL.FTZ R29, R13, R24 ;  /* 0x000000180d1d7220 */ /* 0x004fc60000410000 */
[----:B------:R-:W2:Y:S01]  /*0eb0*/  LDG.E.CONSTANT R24, desc[UR14][R6.64+0x280] ;  /* 0x0002800e06187981 */ /* 0x000ea2000c1e9900 */
[----:B---3--:R-:W-:-:S03]  /*0ec0*/  FFMA.FTZ R28, R4, R19, R29 ;  /* 0x00000013041c7223 */ /* 0x008fc6000001001d */
[----:B------:R0:W3:Y:S01]  /*0ed0*/  LDG.E.CONSTANT R19, desc[UR14][R6.64+0x300] ;  /* 0x0003000e06137981 */ /* 0x0000e2000c1e9900 */
[----:B----4-:R-:W-:-:S03]  /*0ee0*/  FFMA.FTZ R23, R23, R14, R28 ;  /* 0x0000000e17177223 */ /* 0x010fc6000001001c */
[----:B------:R-:W1:Y:S01]  /*0ef0*/  SHFL.BFLY PT, R28, R5, 0x2, 0x1f ;  /* 0x0c401f00051c7f89 */ /* 0x000e6200000e0000 */
[----:B-----5:R-:W-:-:S04]  /*0f00*/  FFMA.FTZ R23, R18, R15, R23 ;  /* 0x0000000f12177223 */ /* 0x020fc80000010017 */
[----:B------:R-:W-:Y:S01]  /*0f10*/  FFMA.FTZ R21, R8, R21, R23 ;  /* 0x0000001508157223 */ /* 0x000fe20000010017 */
[----:B0-----:R-:W0:Y:S01]  /*0f20*/  LDC R7, c[0x0][0x3b4] ;  /* 0x0000ed00ff077b82 */ /* 0x001e220000000800 */
[----:B-1----:R-:W-:-:S05]  /*0f30*/  FADD.FTZ R5, R5, R28 ;  /* 0x0000001c05057221 */ /* 0x002fca0000010000 */
[----:B------:R-:W1:Y:S01]  /*0f40*/  SHFL.BFLY PT, R28, R5, 0x1, 0x1f ;  /* 0x0c201f00051c7f89 */ /* 0x000e6200000e0000 */
[----:B------:R-:W-:Y:S01]  /*0f50*/  @!P0 ISETP.GE.AND P2, PT, R12, UR19, PT ;  /* 0x000000130c008c0c */ /* 0x000fe2000bf46270 */
[----:B-1----:R-:W-:Y:S01]  /*0f60*/  FADD.FTZ R28, R5, R28 ;  /* 0x0000001c051c7221 */ /* 0x002fe20000010000 */
[----:B------:R-:W-:Y:S01]  /*0f70*/  @!P0 MOV R5, 0x400 ;  /* 0x0000040000058802 */ /* 0x000fe20000000f00 */
[----:B------:R-:W-:-:S05]  /*0f80*/  VIADD R3, R3, 0x8 ;  /* 0x0000000803037836 */ /* 0x000fca0000000000 */
[----:B------:R-:W-:Y:S01]  /*0f90*/  ISETP.GE.U32.AND P3, PT, R3, UR10, PT ;  /* 0x0000000a03007c0c */ /* 0x000fe2000bf66070 */
[----:B--2---:R-:W-:Y:S02]  /*0fa0*/  FFMA.FTZ R24, R24, R9, R21 ;  /* 0x0000000918187223 */ /* 0x004fe40000010015 */
[----:B------:R-:W1:Y:S02]  /*0fb0*/  @!P0 S2R R21, SR_CgaCtaId ;  /* 0x0000000000158919 */ /* 0x000e640000008800 */
[----:B---3--:R-:W-:Y:S01]  /*0fc0*/  FFMA.FTZ R23, R19, R10, R24 ;  /* 0x0000000a13177223 */ /* 0x008fe20000010018 */
[----:B------:R-:W-:-:S03]  /*0fd0*/  IADD3 R19, PT, PT, R12, -UR19, RZ ;  /* 0x800000130c137c10 */ /* 0x000fc6000fffe0ff */
[----:B------:R-:W-:Y:S02]  /*0fe0*/  FFMA.FTZ R18, R26, R11, R23 ;  /* 0x0000000b1a127223 */ /* 0x000fe40000010017 */
[----:B------:R-:W-:-:S05]  /*0ff0*/  VIADD R6, R19, 0x1 ;  /* 0x0000000113067836 */ /* 0x000fca0000000000 */
[----:B------:R-:W-:Y:S02]  /*1000*/  I2FP.F32.S32 R23, R6 ;  /* 0x0000000600177245 */ /* 0x000fe40000201400 */
[----:B------:R-:W2:Y:S03]  /*1010*/  SHFL.BFLY PT, R6, R18, 0x2, 0x1f ;  /* 0x0c401f0012067f89 */ /* 0x000ea600000e0000 */
[----:B------:R-:W-:Y:S01]  /*1020*/  FMUL.FTZ R23, R23, R2 ;  /* 0x0000000217177220 */ /* 0x000fe20000410000 */
[----:B------:R-:W-:-:S04]  /*1030*/  @!P0 IADD3 R24, PT, PT, R5, 0xa0, RZ ;  /* 0x000000a005188810 */ /* 0x000fc80007ffe0ff */
[----:B------:R-:W-:Y:S01]  /*1040*/  FSEL R23, R23, RZ, P1 ;  /* 0x000000ff17177208 */ /* 0x000fe20000800000 */
[----:B------:R-:W-:-:S04]  /*1050*/  @!P0 VIADD R5, R12, -UR20 ;  /* 0x800000140c058c36 */ /* 0x000fc80008000000 */
[----:B0-----:R-:W-:Y:S01]  /*1060*/  FFMA.FTZ R23, R28, R7, R23 ;  /* 0x000000071c177223 */ /* 0x001fe20000010017 */
[----:B-1----:R-:W-:-:S04]  /*1070*/  @!P0 LEA R24, R21, R24, 0x18 ;  /* 0x0000001815188211 */ /* 0x002fc800078ec0ff */
[----:B------:R-:W-:Y:S02]  /*1080*/  @!P0 FSEL R21, R23, RZ, !P2 ;  /* 0x000000ff17158208 */ /* 0x000fe40005000000 */
[----:B------:R-:W-:Y:S01]  /*1090*/  @!P0 LEA R28, R5, R24, 0x2 ;  /* 0x00000018051c8211 */ /* 0x000fe200078e10ff */
[----:B--2---:R-:W-:-:S04]  /*10a0*/  FADD.FTZ R18, R18, R6 ;  /* 0x0000000612127221 */ /* 0x004fc80000010000 */
[----:B------:R0:W-:Y:S04]  /*10b0*/  @!P0 STS [R28], R21 ;  /* 0x000000151c008388 */ /* 0x0001e80000000800 */
[----:B------:R0:W1:Y:S01]  /*10c0*/  SHFL.BFLY PT, R6, R18, 0x1, 0x1f ;  /* 0x0c201f0012067f89 */ /* 0x00006200000e0000 */
[----:B------:R-:W-:-:S13]  /*10d0*/  ISETP.GE.OR P2, PT, R12, UR19, P0 ;  /* 0x000000130c007c0c */ /* 0x000fda0008746670 */
[----:B0-----:R-:W-:-:S07]  /*10e0*/  @!P2 FMNMX.FTZ R20, R20, R23, !PT ;  /* 0x000000171414a209 */ /* 0x001fce0007810000 */
.L_x_26474:
[----:B------:R-:W-:Y:S05]  /*10f0*/  @P0 BRA.U `(.L_x_26435) ;  /* 0x0000000100500947 */ /* 0x000fea0003800000 */
[----:B------:R-:W-:Y:S01]  /*1100*/  IADD3 R19, PT, PT, R19, 0x21, RZ ;  /* 0x0000002113137810 */ /* 0x000fe20007ffe0ff */
[----:B-1----:R-:W-:Y:S01]  /*1110*/  FADD.FTZ R6, R18, R6 ;  /* 0x0000000612067221 */ /* 0x002fe20000010000 */
[----:B------:R-:W-:Y:S02]  /*1120*/  BSSY.RECONVERGENT B1, `(.L_x_26435) ;  /* 0x0000011000017945 */ /* 0x000fe40003800200 */
[----:B------:R-:W-:-:S05]  /*1130*/  I2FP.F32.S32 R19, R19 ;  /* 0x0000001300137245 */ /* 0x000fca0000201400 */
[----:B------:R-:W-:-:S05]  /*1140*/  FMUL.FTZ R19, R19, R2 ;  /* 0x0000000213137220 */ /* 0x000fca0000410000 */
[----:B------:R-:W-:-:S05]  /*1150*/  FSEL R19, R19, RZ, P1 ;  /* 0x000000ff13137208 */ /* 0x000fca0000800000 */
[----:B------:R-:W-:Y:S01]  /*1160*/  FFMA.FTZ R19, R6, R7, R19 ;  /* 0x0000000706137223 */ /* 0x000fe20000010013 */
[----:B------:R-:W-:Y:S06]  /*1170*/  @P0 BRA `(.L_x_26436) ;  /* 0x00000000002c0947 */ /* 0x000fec0003800000 */
[----:B------:R-:W0:Y:S01]  /*1180*/  S2UR UR5, SR_CgaCtaId ;  /* 0x00000000000579c3 */ /* 0x000e220000008800 */
[----:B------:R-:W-:Y:S01]  /*1190*/  UMOV UR4, 0x400 ;  /* 0x0000040000047882 */ /* 0x000fe20000000000 */
[C---:B------:R-:W-:Y:S01]  /*11a0*/  VIADD R5, R12.reuse, 0x20 ;  /* 0x000000200c057836 */ /* 0x040fe20000000000 */
[----:B------:R-:W-:Y:S01]  /*11b0*/  UIADD3 UR4, UPT, UPT, UR4, 0xa0, URZ ;  /* 0x000000a004047890 */ /* 0x000fe2000fffe0ff */
[----:B------:R-:W-:-:S03]  /*11c0*/  IADD3 R12, PT, PT, R12, -UR20, RZ ;  /* 0x800000140c0c7c10 */ /* 0x000fc6000fffe0ff */
[----:B------:R-:W-:-:S04]  /*11d0*/  ISETP.GE.AND P2, PT, R5, UR19, PT ;  /* 0x0000001305007c0c */ /* 0x000fc8000bf46270 */
[----:B------:R-:W-:-:S09]  /*11e0*/  FSEL R5, R19, RZ, !P2 ;  /* 0x000000ff13057208 */ /* 0x000fd20005000000 */
[----:B------:R-:W-:Y:S01]  /*11f0*/  @!P2 FMNMX.FTZ R20, R20, R19, !PT ;  /* 0x000000131414a209 */ /* 0x000fe20007810000 */
[----:B0-----:R-:W-:-:S06]  /*1200*/  ULEA UR4, UR5, UR4, 0x18 ;  /* 0x0000000405047291 */ /* 0x001fcc000f8ec0ff */
[----:B------:R-:W-:-:S05]  /*1210*/  LEA R12, R12, UR4, 0x2 ;  /* 0x000000040c0c7c11 */ /* 0x000fca000f8e10ff */
[----:B------:R0:W-:Y:S02]  /*1220*/  STS [R12+0x80], R5 ;  /* 0x000080050c007388 */ /* 0x0001e40000000800 */
.L_x_26436:
[----:B------:R-:W-:Y:S05]  /*1230*/  BSYNC.RECONVERGENT B1 ;  /* 0x0000000000017941 */ /* 0x000fea0003800200 */
.L_x_26435:
[----:B------:R-:W-:Y:S05]  /*1240*/  @!P3 BRA `(.L_x_26437) ;  /* 0xfffffff80080b947 */ /* 0x000fea000383ffff */
.L_x_26430:
[----:B------:R-:W-:Y:S05]  /*1250*/  BSYNC B0 ;  /* 0x0000000000007941 */ /* 0x000fea0003800000 */
.L_x_26429:
[----:B------:R-:W-:-:S04]  /*1260*/  UIMAD UR4, UR16, -0x40, UR10 ;  /* 0xffffffc0100478a4 */ /* 0x000fc8000f8e020a */
[----:B------:R-:W-:-:S06]  /*1270*/  ULEA UR4, UR4, UR20, 0x3 ;  /* 0x0000001404047291 */ /* 0x000fcc000f8e18ff */
[----:B-----5:R-:W-:Y:S01]  /*1280*/  IMAD.U32 R2, RZ, RZ, UR4 ;  /* 0x00000004ff027e24 */ /* 0x020fe2000f8e00ff */
[----:B------:R-:W-:-:S04]  /*1290*/  UMOV UR4, 0xffffffff ;  /* 0xffffffff00047882 */ /* 0x000fc80000000000 */
[----:B------:R-:W-:Y:S01]  /*12a0*/  VIMNMX R2, PT, PT, R2, UR19, PT ;  /* 0x0000001302027c48 */ /* 0x000fe2000bfe0100 */
[----:B------:R-:W-:Y:S06]  /*12b0*/  BRA.DIV UR4, `(.L_x_26438) ;  /* 0x0000002e04dc7947 */ /* 0x000fec000b800000 */
[----:B-1----:R-:W0:Y:S02]  /*12c0*/  SHFL.BFLY PT, R6, R20, 0x10, 0x1f ;  /* 0x0e001f0014067f89 */ /* 0x002e2400000e0000 */
[----:B0-----:R-:W-:-:S05]  /*12d0*/  FMNMX.FTZ R5, R6, R20, !PT ;  /* 0x0000001406057209 */ /* 0x001fca0007810000 */
[----:B------:R-:W0:Y:S02]  /*12e0*/  SHFL.BFLY PT, R6, R5, 0x8, 0x1f ;  /* 0x0d001f0005067f89 */ /* 0x000e2400000e0000 */
[----:B0-----:R-:W-:-:S05]  /*12f0*/  FMNMX.FTZ R4, R5, R6, !PT ;  /* 0x0000000605047209 */ /* 0x001fca0007810000 */
[----:B------:R0:W1:Y:S02]  /*1300*/  SHFL.BFLY PT, R7, R4, 0x4, 0x1f ;  /* 0x0c801f0004077f89 */ /* 0x00006400000e0000 */
.L_x_26479:
[----:B------:R-:W2:Y:S01]  /*1310*/  S2R R26, SR_CgaCtaId ;  /* 0x00000000001a7919 */ /* 0x000ea20000008800 */
[----:B------:R-:W-:Y:S01]  /*1320*/  MOV R16, 0x400 ;  /* 0x0000040000107802 */ /* 0x000fe20000000f00 */
[----:B------:R-:W-:Y:S05]  /*1330*/  WARPSYNC.ALL ;  /* 0x0000000000007948 */ /* 0x000fea0003800000 */
[----:B------:R-:W-:Y:S02]  /*1340*/  IADD3 R5, PT, PT, R16, 0x80, RZ ;  /* 0x0000008010057810 */ /* 0x000fe40007ffe0ff */
[----:B------:R-:W-:Y:S02]  /*1350*/  LOP3.LUT P0, R6, R0, 0x1f, RZ, 0xc0, !PT ;  /* 0x0000001f00067812 */ /* 0x000fe4000780c0ff */
[----:B------:R-:W-:-:S02]  /*1360*/  SHF.R.U32.HI R3, RZ, 0x5, R0 ;  /* 0x00000005ff037819 */ /* 0x000fc40000011600 */
[----:B01----:R-:W-:Y:S02]  /*1370*/  FMNMX.FTZ R4, R4, R7, !PT ;  /* 0x0000000704047209 */ /* 0x003fe40007810000 */
[----:B--2---:R-:W-:-:S05]  /*1380*/  LEA R5, R26, R5, 0x18 ;  /* 0x000000051a057211 */ /* 0x004fca00078ec0ff */
[----:B------:R-:W-:-:S05]  /*1390*/  IMAD R7, R3, 0x4, R5 ;  /* 0x0000000403077824 */ /* 0x000fca00078e0205 */
        /* <DEDUP_REMOVED lines=18> */
[----:B------:R-:W-:Y:S02]  /*14c0*/  HFMA2 R13, -RZ, RZ, 0, 0 ;  /* 0x00000000ff0d7431 */ /* 0x000fe400000001ff */
[----:B------:R-:W-:Y:S01]  /*14d0*/  IMAD.MOV.U32 R12, RZ, RZ, R0 ;  /* 0x000000ffff0c7224 */ /* 0x000fe200078e0000 */
[----:B------:R-:W-:-:S04]  /*14e0*/  IADD3 R9, PT, PT, R2, R9, RZ ;  /* 0x0000000902097210 */ /* 0x000fc80007ffe0ff */
        /* <DEDUP_REMOVED lines=13> */
.L_x_26443:
        /* <DEDUP_REMOVED lines=11> */
.L_x_26442:
[----:B------:R-:W-:Y:S05]  /*1670*/  BSYNC.RECONVERGENT B1 ;  /* 0x0000000000017941 */ /* 0x000fea0003800200 */
.L_x_26441:
        /* <DEDUP_REMOVED lines=12> */
.L_x_26446:
[----:B------:R-:W0:Y:S01]  /*1740*/  LDS R19, [R10+-0x400] ;  /* 0xfffc00000a137984 */ /* 0x000e220000000800 */
[----:B------:R-:W-:-:S03]  /*1750*/  VIADD R12, R12, 0x800 ;  /* 0x000008000c0c7836 */ /* 0x000fc60000000000 */
[----:B------:R-:W1:Y:S02]  /*1760*/  LDS R27, [R10+0x200] ;  /* 0x000200000a1b7984 */ /* 0x000e640000000800 */
[----:B------:R-:W-:Y:S02]  /*1770*/  ISETP.GE.AND P3, PT, R12, R9, PT ;  /* 0x000000090c00720c */ /* 0x000fe40003f66270 */
[----:B------:R-:W2:Y:S04]  /*1780*/  LDS R21, [R10+-0x200] ;  /* 0xfffe00000a157984 */ /* 0x000ea80000000800 */
[----:B------:R-:W3:Y:S04]  /*1790*/  LDS R15, [R10+0x600] ;  /* 0x000600000a0f7984 */ /* 0x000ee80000000800 */
[----:B------:R-:W4:Y:S04]  /*17a0*/  LDS R17, [R10+0x400] ;  /* 0x000400000a117984 */ /* 0x000f280000000800 */
[----:B------:R-:W5:Y:S04]  /*17b0*/  LDS R23, [R10] ;  /* 0x000000000a177984 */ /* 0x000f680000000800 */
[----:B------:R-:W-:Y:S04]  /*17c0*/  LDS R11, [R10+0x800] ;  /* 0x000800000a0b7984 */ /* 0x000fe80000000800 */
        /* <DEDUP_REMOVED lines=13> */
[----:B------:R2:W3:Y:S01]  /*18a0*/  MUFU.EX2 R27, R21 ;  /* 0x00000015001b7308 */ /* 0x0004e20000000800 */
[----:B------:R-:W4:Y:S01]  /*18b0*/  LDS R15, [R10+0xc00] ;  /* 0x000c00000a0f7984 */ /* 0x000f220000000800 */
[----:B-----5:R-:W-:Y:S01]  /*18c0*/  FADD.FTZ R23, -R4, R23 ;  /* 0x0000001704177221 */ /* 0x020fe20000010100 */
[----:B------:R-:W-:Y:S01]  /*18d0*/  FMUL.FTZ R31, R17, 1.4426950216293334961 ;  /* 0x3fb8aa3b111f7820 */ /* 0x000fe20000410000 */
[----:B------:R-:W-:Y:S01]  /*18e0*/  MUFU.EX2 R35, R35 ;  /* 0x0000002300237308 */ /* 0x000fe20000000800 */
[----:B-1----:R-:W-:Y:S01]  /*18f0*/  FADD.FTZ R18, R14, R13 ;  /* 0x0000000d0e127221 */ /* 0x002fe20000010000 */
[----:B------:R-:W1:Y:S01]  /*1900*/  LDS R17, [R10+0xe00] ;  /* 0x000e00000a117984 */ /* 0x000e620000000800 */
[----:B------:R-:W-:-:S02]  /*1910*/  FMUL.FTZ R23, R23, 1.4426950216293334961 ;  /* 0x3fb8aa3b17177820 */ /* 0x000fc40000410000 */
[----:B------:R-:W-:Y:S01]  /*1920*/  MUFU.EX2 R31, R31 ;  /* 0x0000001f001f7308 */ /* 0x000fe20000000800 */
[----:B------:R-:W5:Y:S01]  /*1930*/  LDS R13, [R10+0xa00] ;  /* 0x000a00000a0d7984 */ /* 0x000f620000000800 */
[----:B------:R-:W-:Y:S02]  /*1940*/  FADD.FTZ R37, -R4, R37 ;  /* 0x0000002504257221 */ /* 0x000fe40000010100 */
[----:B------:R0:W0:Y:S01]  /*1950*/  MUFU.EX2 R29, R23 ;  /* 0x00000017001d7308 */ /* 0x0000220000000800 */
[----:B--2---:R-:W2:Y:S01]  /*1960*/  LDS R21, [R10+0x1200] ;  /* 0x001200000a157984 */ /* 0x004ea20000000800 */
[----:B---3--:R-:W-:Y:S01]  /*1970*/  FADD.FTZ R18, R18, R27 ;  /* 0x0000001b12127221 */ /* 0x008fe20000010000 */
[----:B------:R-:W-:Y:S02]  /*1980*/  FMUL.FTZ R37, R37, 1.4426950216293334961 ;  /* 0x3fb8aa3b25257820 */ /* 0x000fe40000410000 */
[----:B------:R-:W-:Y:S04]  /*1990*/  STS [R10+-0x200], R27 ;  /* 0xfffe001b0a007388 */ /* 0x000fe80000000800 */
[----:B------:R-:W-:Y:S04]  /*19a0*/  LDS R27, [R10+0x1a00] ;  /* 0x001a00000a1b7984 */ /* 0x000fe80000000800 */
[----:B0-----:R-:W0:Y:S01]  /*19b0*/  LDS R23, [R10+0x1400] ;  /* 0x001400000a177984 */ /* 0x001e220000000800 */
[----:B------:R-:W-:Y:S01]  /*19c0*/  FADD.FTZ R18, R18, R29 ;  /* 0x0000001d12127221 */ /* 0x000fe20000010000 */
[----:B------:R-:W-:-:S02]  /*19d0*/  FADD.FTZ R19, -R4, R19 ;  /* 0x0000001304137221 */ /* 0x000fc40000010100 */
[----:B------:R-:W-:Y:S01]  /*19e0*/  STS [R10], R29 ;  /* 0x0000001d0a007388 */ /* 0x000fe20000000800 */
[----:B------:R-:W-:Y:S01]  /*19f0*/  FADD.FTZ R18, R18, R33 ;  /* 0x0000002112127221 */ /* 0x000fe20000010000 */
[----:B------:R-:W-:Y:S02]  /*1a00*/  FMUL.FTZ R19, R19, 1.4426950216293334961 ;  /* 0x3fb8aa3b13137820 */ /* 0x000fe40000410000 */
[----:B------:R-:W3:Y:S01]  /*1a10*/  LDS R29, [R10+0x1800] ;  /* 0x001800000a1d7984 */ /* 0x000ee20000000800 */
[----:B------:R-:W-:-:S03]  /*1a20*/  FADD.FTZ R18, R18, R31 ;  /* 0x0000001f12127221 */ /* 0x000fc60000010000 */
[----:B------:R1:W-:Y:S01]  /*1a30*/  STS [R10+-0x400], R14 ;  /* 0xfffc000e0a007388 */ /* 0x0003e20000000800 */
[----:B------:R-:W2:Y:S01]  /*1a40*/  MUFU.EX2 R19, R19 ;  /* 0x0000001300137308 */ /* 0x000ea20000000800 */
[C---:B----4-:R-:W-:Y:S02]  /*1a50*/  FADD.FTZ R15, -R4.reuse, R15 ;  /* 0x0000000f040f7221 */ /* 0x050fe40000010100 */
[----:B------:R-:W-:Y:S02]  /*1a60*/  STS [R10+0x200], R33 ;  /* 0x000200210a007388 */ /* 0x000fe40000000800 */
[----:B------:R-:W-:Y:S01]  /*1a70*/  FMUL.FTZ R15, R15, 1.4426950216293334961 ;  /* 0x3fb8aa3b0f0f7820 */ /* 0x000fe20000410000 */
[C---:B-1----:R-:W-:Y:S01]  /*1a80*/  FADD.FTZ R17, -R4.reuse, R17 ;  /* 0x0000001104117221 */ /* 0x042fe20000010100 */
[----:B------:R-:W-:Y:S01]  /*1a90*/  STS [R10+0x400], R31 ;  /* 0x0004001f0a007388 */ /* 0x000fe20000000800 */
[----:B------:R-:W-:Y:S01]  /*1aa0*/  FADD.FTZ R14, -R4, R11 ;  /* 0x0000000b040e7221 */ /* 0x000fe20000010100 */
[----:B------:R-:W-:Y:S01]  /*1ab0*/  FADD.FTZ R11, R18, R35 ;  /* 0x00000023120b7221 */ /* 0x000fe20000010000 */
[----:B-----5:R-:W-:Y:S01]  /*1ac0*/  FADD.FTZ R13, -R4, R13 ;  /* 0x0000000d040d7221 */ /* 0x020fe20000010100 */
[----:B------:R-:W-:Y:S01]  /*1ad0*/  FMUL.FTZ R17, R17, 1.4426950216293334961 ;  /* 0x3fb8aa3b11117820 */ /* 0x000fe20000410000 */
[----:B------:R-:W-:Y:S01]  /*1ae0*/  FMUL.FTZ R14, R14, 1.4426950216293334961 ;  /* 0x3fb8aa3b0e0e7820 */ /* 0x000fe20000410000 */
[----:B------:R-:W1:Y:S01]  /*1af0*/  MUFU.EX2 R15, R15 ;  /* 0x0000000f000f7308 */ /* 0x000e620000000800 */
[----:B------:R-:W-:Y:S01]  /*1b00*/  FMUL.FTZ R13, R13, 1.4426950216293334961 ;  /* 0x3fb8aa3b0d0d7820 */ /* 0x000fe20000410000 */
[C---:B--2---:R-:W-:Y:S01]  /*1b10*/  FADD.FTZ R21, -R4.reuse, R21 ;  /* 0x0000001504157221 */ /* 0x044fe20000010100 */
[----:B------:R-:W-:Y:S01]  /*1b20*/  STS [R10+0x600], R35 ;  /* 0x000600230a007388 */ /* 0x000fe20000000800 */
[----:B------:R-:W2:Y:S02]  /*1b30*/  MUFU.EX2 R17, R17 ;  /* 0x0000001100117308 */ /* 0x000ea40000000800 */
[----:B------:R-:W-:Y:S01]  /*1b40*/  FMUL.FTZ R21, R21, 1.4426950216293334961 ;  /* 0x3fb8aa3b15157820 */ /* 0x000fe20000410000 */
[----:B------:R-:W-:Y:S01]  /*1b50*/  STS [R10+0x1000], R19 ;  /* 0x001000130a007388 */ /* 0x000fe20000000800 */
[----:B------:R-:W4:Y:S04]  /*1b60*/  MUFU.EX2 R14, R14 ;  /* 0x0000000e000e7308 */ /* 0x000f280000000800 */
[----:B------:R-:W5:Y:S01]  /*1b70*/  MUFU.EX2 R13, R13 ;  /* 0x0000000d000d7308 */ /* 0x000f620000000800 */
[C---:B0-----:R-:W-:Y:S01]  /*1b80*/  FADD.FTZ R23, -R4.reuse, R23 ;  /* 0x0000001704177221 */ /* 0x041fe20000010100 */
[----:B-1----:R-:W-:Y:S02]  /*1b90*/  STS [R10+0xc00], R15 ;  /* 0x000c000f0a007388 */ /* 0x002fe40000000800 */
[----:B------:R-:W0:Y:S01]  /*1ba0*/  MUFU.EX2 R21, R21 ;  /* 0x0000001500157308 */ /* 0x000e220000000800 */
[----:B------:R-:W-:Y:S01]  /*1bb0*/  FMUL.FTZ R23, R23, 1.4426950216293334961 ;  /* 0x3fb8aa3b17177820 */ /* 0x000fe20000410000 */
[----:B--2---:R-:W-:Y:S01]  /*1bc0*/  STS [R10+0xe00], R17 ;  /* 0x000e00110a007388 */ /* 0x004fe20000000800 */
[----:B---3--:R-:W-:-:S03]  /*1bd0*/  FADD.FTZ R29, -R4, R29 ;  /* 0x0000001d041d7221 */ /* 0x008fc60000010100 */
[----:B----4-:R1:W-:Y:S01]  /*1be0*/  STS [R10+0x800], R14 ;  /* 0x0008000e0a007388 */ /* 0x0103e20000000800 */
[----:B------:R-:W-:Y:S01]  /*1bf0*/  FADD.FTZ R11, R11, R14 ;  /* 0x0000000e0b0b7221 */ /* 0x000fe20000010000 */
[----:B------:R-:W2:Y:S01]  /*1c00*/  MUFU.EX2 R23, R23 ;  /* 0x0000001700177308 */ /* 0x000ea20000000800 */
[----:B------:R-:W-:Y:S01]  /*1c10*/  FMUL.FTZ R29, R29, 1.4426950216293334961 ;  /* 0x3fb8aa3b1d1d7820 */ /* 0x000fe20000410000 */
[----:B-----5:R-:W-:Y:S04]  /*1c20*/  STS [R10+0xa00], R13 ;  /* 0x000a000d0a007388 */ /* 0x020fe80000000800 */
[----:B0-----:R-:W-:Y:S01]  /*1c30*/  STS [R10+0x1200], R21 ;  /* 0x001200150a007388 */ /* 0x001fe20000000800 */
[----:B------:R-:W0:Y:S01]  /*1c40*/  MUFU.EX2 R29, R29 ;  /* 0x0000001d001d7308 */ /* 0x000e220000000800 */
[----:B-1----:R-:W-:-:S03]  /*1c50*/  FADD.FTZ R14, -R4, R27 ;  /* 0x0000001b040e7221 */ /* 0x002fc60000010100 */
[----:B------:R-:W1:Y:S01]  /*1c60*/  MUFU.EX2 R27, R37 ;  /* 0x00000025001b7308 */ /* 0x000e620000000800 */
[----:B------:R-:W-:Y:S01]  /*1c70*/  FMUL.FTZ R18, R14, 1.4426950216293334961 ;  /* 0x3fb8aa3b0e127820 */ /* 0x000fe20000410000 */
[----:B------:R-:W-:Y:S01]  /*1c80*/  FADD.FTZ R14, R11, R13 ;  /* 0x0000000d0b0e7221 */ /* 0x000fe20000010000 */
[----:B--2---:R-:W-:Y:S02]  /*1c90*/  STS [R10+0x1400], R23 ;  /* 0x001400170a007388 */ /* 0x004fe40000000800 */
[----:B------:R-:W2:Y:S01]  /*1ca0*/  MUFU.EX2 R11, R18 ;  /* 0x00000012000b7308 */ /* 0x000ea20000000800 */
[----:B------:R-:W-:-:S04]  /*1cb0*/  FADD.FTZ R14, R14, R15 ;  /* 0x0000000f0e0e7221 */ /* 0x000fc80000010000 */
[----:B------:R-:W-:Y:S01]  /*1cc0*/  FADD.FTZ R14, R14, R17 ;  /* 0x000000110e0e7221 */ /* 0x000fe20000010000 */
[----:B0-----:R-:W-:Y:S03]  /*1cd0*/  STS [R10+0x1800], R29 ;  /* 0x0018001d0a007388 */ /* 0x001fe60000000800 */
[----:B------:R-:W-:Y:S01]  /*1ce0*/  FADD.FTZ R14, R14, R19 ;  /* 0x000000130e0e7221 */ /* 0x000fe20000010000 */
[----:B-1----:R-:W-:Y:S03]  /*1cf0*/  STS [R10+0x1600], R27 ;  /* 0x0016001b0a007388 */ /* 0x002fe60000000800 */
[----:B------:R-:W-:Y:S01]  /*1d00*/  FADD.FTZ R14, R14, R21 ;  /* 0x000000150e0e7221 */ /* 0x000fe20000010000 */
[----:B--2---:R0:W-:Y:S03]  /*1d10*/  STS [R10+0x1a00], R11 ;  /* 0x001a000b0a007388 */ /* 0x0041e60000000800 */
[----:B------:R-:W-:-:S04]  /*1d20*/  FADD.FTZ R14, R14, R23 ;  /* 0x000000170e0e7221 */ /* 0x000fc80000010000 */
[----:B------:R-:W-:Y:S01]  /*1d30*/  FADD.FTZ R14, R14, R27 ;  /* 0x0000001b0e0e7221 */ /* 0x000fe20000010000 */
[----:B0-----:R-:W-:-:S03]  /*1d40*/  IADD3 R10, PT, PT, R10, 0x2000, RZ ;  /* 0x000020000a0a7810 */ /* 0x001fc60007ffe0ff */
[----:B------:R-:W-:-:S04]  /*1d50*/  FADD.FTZ R14, R14, R29 ;  /* 0x0000001d0e0e7221 */ /* 0x000fc80000010000 */
[----:B------:R-:W-:Y:S01]  /*1d60*/  FADD.FTZ R13, R14, R11 ;  /* 0x0000000b0e0d7221 */ /* 0x000fe20000010000 */
[----:B------:R-:W-:Y:S06]  /*1d70*/  @!P3 BRA `(.L_x_26446) ;  /* 0xfffffff80070b947 */ /* 0x000fec000383ffff */
.L_x_26445:
[----:B------:R-:W-:Y:S05]  /*1d80*/  BSYNC.RECONVERGENT B1 ;  /* 0x0000000000017941 */ /* 0x000fea0003800200 */
.L_x_26444:
        /* <DEDUP_REMOVED lines=54> */
[----:B0-----:R-:W-:-:S07]  /*20f0*/  VIADD R10, R10, 0x1000 ;  /* 0x000010000a0a7836 */ /* 0x001fce0000000000 */
.L_x_26448:
[----:B------:R-:W-:Y:S05]  /*2100*/  BSYNC.RECONVERGENT B1 ;  /* 0x0000000000017941 */ /* 0x000fea0003800200 */
.L_x_26447:
        /* <DEDUP_REMOVED lines=26> */
.L_x_26440:
[----:B------:R-:W-:Y:S05]  /*22b0*/  BSYNC.RECONVERGENT B0 ;  /* 0x0000000000007941 */ /* 0x000fea0003800200 */
.L_x_26439:
        /* <DEDUP_REMOVED lines=41> */
.L_x_26453:
[----:B------:R-:W1:Y:S01]  /*2550*/  LDS R7, [R9] ;  /* 0x0000000009077984 */ /* 0x000e620000000800 */
[----:B------:R-:W-:-:S04]  /*2560*/  IADD3 R10, PT, PT, R10, 0x1, RZ ;  /* 0x000000010a0a7810 */ /* 0x000fc80007ffe0ff */
[----:B------:R-:W-:Y:S01]  /*2570*/  ISETP.NE.AND P0, PT, R10, RZ, PT ;  /* 0x000000ff0a00720c */ /* 0x000fe20003f05270 */
[----:B-1----:R-:W-:-:S05]  /*2580*/  FMUL.FTZ R12, R7, R2 ;  /* 0x00000002070c7220 */ /* 0x002fca0000410000 */
[----:B------:R1:W-:Y:S02]  /*2590*/  STS [R9], R12 ;  /* 0x0000000c09007388 */ /* 0x0003e40000000800 */
[----:B-1----:R-:W-:-:S05]  /*25a0*/  VIADD R9, R9, 0x200 ;  /* 0x0000020009097836 */ /* 0x002fca0000000000 */
[----:B------:R-:W-:Y:S05]  /*25b0*/  @P0 BRA `(.L_x_26453) ;  /* 0xfffffffc00e40947 */ /* 0x000fea000383ffff */
.L_x_26452:
[----:B------:R-:W-:Y:S05]  /*25c0*/  BSYNC.RECONVERGENT B1 ;  /* 0x0000000000017941 */ /* 0x000fea0003800200 */
.L_x_26451:
        /* <DEDUP_REMOVED lines=12> */
.L_x_26456:
        /* <DEDUP_REMOVED lines=27> */
[-C--:B-1----:R-:W-:Y:S01]  /*2840*/  FMUL.FTZ R10, R11, R2.reuse ;  /* 0x000000020b0a7220 */ /* 0x082fe20000410000 */
[----:B------:R-:W-:-:S02]  /*2850*/  FMUL.FTZ R24, R27, R2 ;  /* 0x000000021b187220 */ /* 0x000fc40000410000 */
[----:B------:R1:W-:Y:S01]  /*2860*/  STS [R7+0x200], R18 ;  /* 0x0002001207007388 */ /* 0x0003e20000000800 */
[----:B------:R-:W-:-:S03]  /*2870*/  FMUL.FTZ R12, R21, R2 ;  /* 0x00000002150c7220 */ /* 0x000fc60000410000 */
[----:B------:R3:W-:Y:S01]  /*2880*/  STS [R7+0x400], R20 ;  /* 0x0004001407007388 */ /* 0x0007e20000000800 */
[-C--:B------:R-:W-:Y:S01]  /*2890*/  FMUL.FTZ R28, R23, R2.reuse ;  /* 0x00000002171c7220 */ /* 0x080fe20000410000 */
[-C--:B--2---:R-:W-:Y:S02]  /*28a0*/  FMUL.FTZ R14, R19, R2.reuse ;  /* 0x00000002130e7220 */ /* 0x084fe40000410000 */
[----:B------:R4:W-:Y:S01]  /*28b0*/  STS [R7+0x600], R22 ;  /* 0x0006001607007388 */ /* 0x0009e20000000800 */
[----:B-1----:R-:W-:-:S03]  /*28c0*/  FMUL.FTZ R18, R37, R2 ;  /* 0x0000000225127220 */ /* 0x002fc60000410000 */
        /* <DEDUP_REMOVED lines=16> */
.L_x_26455:
[----:B------:R-:W-:Y:S05]  /*29d0*/  BSYNC.RECONVERGENT B1 ;  /* 0x0000000000017941 */ /* 0x000fea0003800200 */
.L_x_26454:
        /* <DEDUP_REMOVED lines=31> */
.L_x_26458:
[----:B------:R-:W-:Y:S05]  /*2bd0*/  BSYNC.RECONVERGENT B1 ;  /* 0x0000000000017941 */ /* 0x000fea0003800200 */
.L_x_26457:
        /* <DEDUP_REMOVED lines=14> */
.L_x_26450:
[----:B------:R-:W-:Y:S05]  /*2cc0*/  BSYNC.RECONVERGENT B0 ;  /* 0x0000000000007941 */ /* 0x000fea0003800200 */
.L_x_26449:
[----:B------:R-:W-:Y:S01]  /*2cd0*/  BAR.SYNC.DEFER_BLOCKING 0x0 ;  /* 0x0000000000007b1d */ /* 0x000fe20000010000 */
[----:B------:R-:W-:Y:S02]  /*2ce0*/  ISETP.NE.AND P0, PT, R0, RZ, PT ;  /* 0x000000ff0000720c */ /* 0x000fe40003f05270 */
[----:B------:R-:W-:-:S03]  /*2cf0*/  ISETP.GE.U32.AND P1, PT, R25, UR10, PT ;  /* 0x0000000a19007c0c */ /* 0x000fc6000bf26070 */
[----:B------:R-:W3:Y:S01]  /*2d00*/  LDCU UR23, c[0x0][0x3dc] ;  /* 0x00007b80ff1777ac */ /* 0x000ee20008000800 */
[----:B------:R-:W-:Y:S01]  /*2d10*/  BSSY.RECONVERGENT B0, `(.L_x_26459) ;  /* 0x0000015000007945 */ /* 0x000fe20003800200 */
[----:B------:R-:W4:Y:S01]  /*2d20*/  LDCU.64 UR24, c[0x0][0x3a8] ;  /* 0x00007500ff1877ac */ /* 0x000f220008000a00 */
[----:B------:R-:W0:Y:S05]  /*2d30*/  LDCU UR22, c[0x0][0x378] ;  /* 0x00006f00ff1677ac */ /* 0x000e2a0008000800 */
[----:B------:R-:W-:Y:S05]  /*2d40*/  @P0 BRA `(.L_x_26460) ;  /* 0x0000000000440947 */ /* 0x000fea0003800000 */
[----:B------:R-:W5:Y:S01]  /*2d50*/  LDCU.128 UR4, c[0x0][0x380] ;  /* 0x00007000ff0477ac */ /* 0x000f620008000c00 */
[----:B------:R-:W-:-:S04]  /*2d60*/  UIMAD UR11, UR17, UR21, UR18 ;  /* 0x00000015110b72a4 */ /* 0x000fc8000f8e0212 */
        /* <DEDUP_REMOVED lines=15> */
.L_x_26460:
[----:B0--34-:R-:W-:Y:S05]  /*2e60*/  BSYNC.RECONVERGENT B0 ;  /* 0x0000000000007941 */ /* 0x019fea0003800200 */
.L_x_26459:
[----:B------:R-:W-:Y:S01]  /*2e70*/  BSSY.RECONVERGENT B0, `(.L_x_26461) ;  /* 0x00000b0000007945 */ /* 0x000fe20003800200 */
[----:B------:R-:W-:Y:S02]  /*2e80*/  HFMA2 R30, -RZ, RZ, 0, 0 ;  /* 0x00000000ff1e7431 */ /* 0x000fe400000001ff */
[----:B------:R-:W-:Y:S01]  /*2e90*/  IMAD.MOV.U32 R29, RZ, RZ, RZ ;  /* 0x000000ffff1d7224 */ /* 0x000fe200078e00ff */
[----:B------:R-:W-:Y:S06]  /*2ea0*/  @P1 BRA `(.L_x_26462) ;  /* 0x0000000800b01947 */ /* 0x000fec0003800000 */
[----:B------:R-:W-:Y:S01]  /*2eb0*/  IADD3 R17, PT, PT, R25, 0x4, RZ ;  /* 0x0000000419117810 */ /* 0x000fe20007ffe0ff */
[----:B------:R-:W0:Y:S01]  /*2ec0*/  LDCU UR4, c[0x0][0x3e0] ;  /* 0x00007c00ff0477ac */ /* 0x000e220008000800 */
[----:B------:R-:W-:Y:S01]  /*2ed0*/  LOP3.LUT R3, RZ, R3, RZ, 0x33, !PT ;  /* 0x00000003ff037212 */ /* 0x000fe200078e33ff */
[----:B------:R-:W-:Y:S01]  /*2ee0*/  IMAD.U32 R5, RZ, RZ, UR16 ;  /* 0x00000010ff057e24 */ /* 0x000fe2000f8e00ff */
[----:B-12---:R-:W-:Y:S01]  /*2ef0*/  VIMNMX.U32 R2, PT, PT, R17, UR10, !PT ;  /* 0x0000000a11027c48 */ /* 0x006fe2000ffe0000 */
[----:B------:R-:W-:Y:S01]  /*2f00*/  UIADD3 UR5, UPT, UPT, UR19, 0x7, URZ ;  /* 0x0000000713057890 */ /* 0x000fe2000fffe0ff */
[----:B------:R-:W-:Y:S01]  /*2f10*/  BSSY.RECONVERGENT B1, `(.L_x_26463) ;  /* 0x0000044000017945 */ /* 0x000fe20003800200 */
[----:B------:R-:W-:Y:S01]  /*2f20*/  IMAD.MOV.U32 R30, RZ, RZ, RZ ;  /* 0x000000ffff1e7224 */ /* 0x000fe200078e00ff */
[----:B------:R-:W-:Y:S02]  /*2f30*/  IADD3 R2, PT, PT, R3, R2, RZ ;  /* 0x0000000203027210 */ /* 0x000fe40007ffe0ff */
[----:B------:R-:W-:-:S02]  /*2f40*/  MOV R29, RZ ;  /* 0x000000ff001d7202 */ /* 0x000fc40000000f00 */
[----:B------:R-:W-:Y:S01]  /*2f50*/  LOP3.LUT P1, RZ, R2, 0x4, RZ, 0xc0, !PT ;  /* 0x0000000402ff7812 */ /* 0x000fe2000782c0ff */
[----:B------:R-:W-:Y:S01]  /*2f60*/  IMAD R3, R5, -0x40, R2 ;  /* 0xffffffc005037824 */ /* 0x000fe200078e0202 */
[----:B------:R-:W-:-:S04]  /*2f70*/  MOV R28, UR5 ;  /* 0x00000005001c7c02 */ /* 0x000fc80008000f00 */
[----:B------:R-:W-:Y:S01]  /*2f80*/  ISETP.GE.U32.AND P0, PT, R3, 0x4, PT ;  /* 0x000000040300780c */ /* 0x000fe20003f06070 */
[----:B------:R-:W-:Y:S01]  /*2f90*/  IMAD.SHL.U32 R3, R0, 0x4, RZ ;  /* 0x0000000400037824 */ /* 0x000fe200078e00ff */
[----:B------:R-:W-:Y:S01]  /*2fa0*/  SHF.R.U32.HI R28, RZ, 0x3, R28 ;  /* 0x00000003ff1c7819 */ /* 0x000fe2000001161c */
[----:B0-----:R-:W-:-:S03]  /*2fb0*/  IMAD R32, R32, UR4, RZ ;  /* 0x0000000420207c24 */ /* 0x001fc6000f8e02ff */
[C---:B------:R-:W-:Y:S01]  /*2fc0*/  LOP3.LUT R24, R3.reuse, 0x4, RZ, 0xc0, !PT ;  /* 0x0000000403187812 */ /* 0x040fe200078ec0ff */
[----:B------:R-:W-:Y:S01]  /*2fd0*/  VIADD R2, R28, 0xffffffff ;  /* 0xffffffff1c027836 */ /* 0x000fe20000000000 */
[----:B------:R-:W-:Y:S02]  /*2fe0*/  SHF.R.S32.HI R33, RZ, 0x1f, R32 ;  /* 0x0000001fff217819 */ /* 0x000fe40000011420 */
[----:B------:R-:W-:Y:S01]  /*2ff0*/  LOP3.LUT R3, R3, 0x7c, RZ, 0xc0, !PT ;  /* 0x0000007c03037812 */ /* 0x000fe200078ec0ff */
[----:B------:R-:W-:Y:S06]  /*3000*/  @P1 BRA `(.L_x_26464) ;  /* 0x0000000000d01947 */ /* 0x000fec0003800000 */
[----:B------:R-:W-:Y:S01]  /*3010*/  MOV R12, 0x4 ;  /* 0x00000004000c7802 */ /* 0x000fe20000000f00 */
[----:B------:R-:W0:Y:S04]  /*3020*/  LDCU UR6, c[0x0][0x3dc] ;  /* 0x00007b80ff0677ac */ /* 0x000e280008000800 */
[C---:B------:R-:W-:Y:S01]  /*3030*/  IMAD.WIDE.U32 R12, R25.reuse, R12, UR8 ;  /* 0x00000008190c7e25 */ /* 0x040fe2000f8e000c */
[----:B------:R-:W1:Y:S04]  /*3040*/  LDCU.64 UR4, c[0x0][0x3a8] ;  /* 0x00007500ff0477ac */ /* 0x000e680008000a00 */
[----:B------:R2:W0:Y:S01]  /*3050*/  LDG.E.CONSTANT R5, desc[UR14][R12.64] ;  /* 0x0000000e0c057981 */ /* 0x000422000c1e9900 */
[----:B------:R-:W-:Y:S01]  /*3060*/  IMAD R18, R25, 0x8, R24 ;  /* 0x0000000819127824 */ /* 0x000fe200078e0218 */
[----:B------:R-:W-:-:S04]  /*3070*/  IADD3 R15, PT, PT, R16, 0xa0, RZ ;  /* 0x000000a0100f7810 */ /* 0x000fc80007ffe0ff */
[----:B------:R-:W-:Y:S02]  /*3080*/  LEA R15, R26, R15, 0x18 ;  /* 0x0000000f1a0f7211 */ /* 0x000fe400078ec0ff */
[----:B--2---:R-:W-:-:S05]  /*3090*/  IADD3 R12, PT, PT, R18, -UR20, RZ ;  /* 0x80000014120c7c10 */ /* 0x004fca000fffe0ff */
[----:B------:R-:W-:-:S06]  /*30a0*/  IMAD R12, R12, 0x4, R15 ;  /* 0x000000040c0c7824 */ /* 0x000fcc00078e020f */
[----:B------:R-:W2:Y:S01]  /*30b0*/  LDS.128 R12, [R12] ;  /* 0x000000000c0c7984 */ /* 0x000ea20000000c00 */
[----:B0-----:R-:W-:-:S03]  /*30c0*/  IMAD.WIDE R4, R5, UR6, R32 ;  /* 0x0000000605047c25 */ /* 0x001fc6000f8e0220 */
[----:B------:R-:W-:-:S05]  /*30d0*/  IADD3 R4, P1, PT, R3, R4, RZ ;  /* 0x0000000403047210 */ /* 0x000fca0007f3e0ff */
[----:B------:R-:W-:Y:S01]  /*30e0*/  IMAD.X R5, RZ, RZ, R5, P1 ;  /* 0x000000ffff057224 */ /* 0x000fe200008e0605 */
[----:B-1----:R-:W-:-:S04]  /*30f0*/  LEA R20, P1, R4, UR4, 0x2 ;  /* 0x0000000404147c11 */ /* 0x002fc8000f8210ff */
[----:B------:R-:W-:-:S05]  /*3100*/  LEA.HI.X R21, R4, UR5, R5, 0x2, P1 ;  /* 0x0000000504157c11 */ /* 0x000fca00088f1405 */
[----:B------:R-:W3:Y:S04]  /*3110*/  LDG.E.128.CONSTANT R4, desc[UR14][R20.64] ;  /* 0x0000000e14047981 */ /* 0x000ee8000c1e9d00 */
[----:B------:R0:W4:Y:S01]  /*3120*/  LDG.E.128.CONSTANT R8, desc[UR14][R20.64+0x200] ;  /* 0x0002000e14087981 */ /* 0x000122000c1e9d00 */
[----:B------:R-:W-:Y:S02]  /*3130*/  ISETP.NE.AND P1, PT, R25, R2, PT ;  /* 0x000000021900720c */ /* 0x000fe40003f25270 */
[----:B------:R-:W-:-:S11]  /*3140*/  MOV R25, R17 ;  /* 0x0000001100197202 */ /* 0x000fd60000000f00 */
[C---:B------:R-:W-:Y:S01]  /*3150*/  @!P1 IADD3 R19, PT, PT, R18.reuse, 0x1, RZ ;  /* 0x0000000112139810 */ /* 0x040fe20007ffe0ff */
[C---:B0-----:R-:W-:Y:S01]  /*3160*/  @!P1 VIADD R20, R18.reuse, 0x1 ;  /* 0x0000000112149836 */ /* 0x041fe20000000000 */
[C---:B------:R-:W-:Y:S01]  /*3170*/  @!P1 ISETP.GE.AND P4, PT, R18.reuse, UR19, PT ;  /* 0x0000001312009c0c */ /* 0x040fe2000bf86270 */
[C---:B------:R-:W-:Y:S01]  /*3180*/  @!P1 VIADD R22, R18.reuse, 0x2 ;  /* 0x0000000212169836 */ /* 0x040fe20000000000 */
[----:B------:R-:W-:Y:S02]  /*3190*/  @!P1 ISETP.GE.AND P5, PT, R19, UR19, PT ;  /* 0x0000001313009c0c */ /* 0x000fe4000bfa6270 */
[----:B------:R-:W-:Y:S02]  /*31a0*/  @!P1 IADD3 R19, PT, PT, R18, 0x3, RZ ;  /* 0x0000000312139810 */ /* 0x000fe40007ffe0ff */
[----:B------:R-:W-:Y:S02]  /*31b0*/  @!P1 ISETP.GE.AND P6, PT, R20, UR19, PT ;  /* 0x0000001314009c0c */ /* 0x000fe4000bfc6270 */
[----:B------:R-:W-:-:S02]  /*31c0*/  @!P1 ISETP.GE.AND P2, PT, R19, UR19, PT ;  /* 0x0000001313009c0c */ /* 0x000fc4000bf46270 */
[----:B------:R-:W-:Y:S02]  /*31d0*/  @!P1 IADD3 R19, PT, PT, R18, 0x2, RZ ;  /* 0x0000000212139810 */ /* 0x000fe40007ffe0ff */
[----:B------:R-:W-:Y:S02]  /*31e0*/  @!P1 ISETP.GE.AND P3, PT, R22, UR19, PT ;  /* 0x0000001316009c0c */ /* 0x000fe4000bf66270 */
[----:B---3--:R-:W-:Y:S02]  /*31f0*/  @!P1 FSEL R4, R4, RZ, !P4 ;  /* 0x000000ff04049208 */ /* 0x008fe40006000000 */
[----:B------:R-:W-:Y:S02]  /*3200*/  @!P1 FSEL R5, R5, RZ, !P5 ;  /* 0x000000ff05059208 */ /* 0x000fe40006800000 */
[----:B----4-:R-:W-:Y:S02]  /*3210*/  @!P1 FSEL R9, R9, RZ, !P6 ;  /* 0x000000ff09099208 */ /* 0x010fe40007000000 */
[C---:B------:R-:W-:Y:S01]  /*3220*/  @!P1 ISETP.GE.AND P4, PT, R18.reuse, UR19, PT ;  /* 0x0000001312009c0c */ /* 0x040fe2000bf86270 */
[----:B------:R-:W-:Y:S01]  /*3230*/  @!P1 VIADD R18, R18, 0x3 ;  /* 0x0000000312129836 */ /* 0x000fe20000000000 */
[----:B------:R-:W-:Y:S01]  /*3240*/  @!P1 ISETP.GE.AND P5, PT, R19, UR19, PT ;  /* 0x0000001313009c0c */ /* 0x000fe2000bfa6270 */
[C---:B--2---:R-:W-:Y:S01]  /*3250*/  FMUL.FTZ R5, R13.reuse, R5 ;  /* 0x000000050d057220 */ /* 0x044fe20000410000 */
[----:B------:R-:W-:Y:S01]  /*3260*/  @!P1 FSEL R8, R8, RZ, !P4 ;  /* 0x000000ff08089208 */ /* 0x000fe20006000000 */
[----:B------:R-:W-:Y:S01]  /*3270*/  FMUL.FTZ R9, R13, R9 ;  /* 0x000000090d097220 */ /* 0x000fe20000410000 */
[----:B------:R-:W-:Y:S01]  /*3280*/  @!P1 FSEL R6, R6, RZ, !P3 ;  /* 0x000000ff06069208 */ /* 0x000fe20005800000 */
[----:B------:R-:W-:Y:S01]  /*3290*/  FFMA.FTZ R5, R12, R4, R5 ;  /* 0x000000040c057223 */ /* 0x000fe20000010005 */
[----:B------:R-:W-:Y:S01]  /*32a0*/  @!P1 ISETP.GE.AND P3, PT, R18, UR19, PT ;  /* 0x0000001312009c0c */ /* 0x000fe2000bf66270 */
[----:B------:R-:W-:Y:S01]  /*32b0*/  FFMA.FTZ R9, R12, R8, R9 ;  /* 0x000000080c097223 */ /* 0x000fe20000010009 */
[----:B------:R-:W-:Y:S01]  /*32c0*/  @!P1 FSEL R10, R10, RZ, !P5 ;  /* 0x000000ff0a0a9208 */ /* 0x000fe20006800000 */
[----:B------:R-:W-:Y:S01]  /*32d0*/  FFMA.FTZ R6, R14, R6, R5 ;  /* 0x000000060e067223 */ /* 0x000fe20000010005 */
[----:B------:R-:W-:-:S02]  /*32e0*/  @!P1 FSEL R7, R7, RZ, !P2 ;  /* 0x000000ff07079208 */ /* 0x000fc40005000000 */
[----:B------:R-:W-:Y:S01]  /*32f0*/  @!P1 FSEL R11, R11, RZ, !P3 ;  /* 0x000000ff0b0b9208 */ /* 0x000fe20005800000 */
[----:B------:R-:W-:Y:S02]  /*3300*/  FFMA.FTZ R10, R14, R10, R9 ;  /* 0x0000000a0e0a7223 */ /* 0x000fe40000010009 */
[C---:B------:R-:W-:Y:S02]  /*3310*/  FFMA.FTZ R6, R15.reuse, R7, R6 ;  /* 0x000000070f067223 */ /* 0x040fe40000010006 */
[----:B------:R-:W-:Y:S02]  /*3320*/  FFMA.FTZ R10, R15, R11, R10 ;  /* 0x0000000b0f0a7223 */ /* 0x000fe4000001000a */
[----:B------:R-:W-:Y:S02]  /*3330*/  FADD.FTZ R29, RZ, R6 ;  /* 0x00000006ff1d7221 */ /* 0x000fe40000010000 */
[----:B------:R-:W-:-:S07]  /*3340*/  FADD.FTZ R30, RZ, R10 ;  /* 0x0000000aff1e7221 */ /* 0x000fce0000010000 */
.L_x_26464:
[----:B------:R-:W-:Y:S05]  /*3350*/  BSYNC.RECONVERGENT B1 ;  /* 0x0000000000017941 */ /* 0x000fea0003800200 */
.L_x_26463:
[----:B------:R-:W-:Y:S05]  /*3360*/  @!P0 BRA `(.L_x_26462) ;  /* 0x0000000400808947 */ /* 0x000fea0003800000 */
[----:B------:R-:W-:Y:S01]  /*3370*/  VIADD R5, R16, 0xa0 ;  /* 0x000000a010057836 */ /* 0x000fe20000000000 */
[----:B------:R-:W-:-:S04]  /*3380*/  IADD3 R28, PT, PT, R28, -0x5, RZ ;  /* 0xfffffffb1c1c7810 */ /* 0x000fc80007ffe0ff */
[----:B------:R-:W-:-:S07]  /*3390*/  LEA R26, R26, R5, 0x18 ;  /* 0x000000051a1a7211 */ /* 0x000fce00078ec0ff */
.L_x_26465:
[----:B------:R-:W-:-:S04]  /*33a0*/  IMAD.MOV.U32 R12, RZ, RZ, 0x4 ;  /* 0x00000004ff0c7424 */ /* 0x000fc800078e00ff */
[----:B------:R-:W-:-:S05]  /*33b0*/  IMAD.WIDE.U32 R12, R25, R12, UR8 ;  /* 0x00000008190c7e25 */ /* 0x000fca000f8e000c */
[----:B------:R-:W2:Y:S04]  /*33c0*/  LDG.E.CONSTANT R5, desc[UR14][R12.64] ;  /* 0x0000000e0c057981 */ /* 0x000ea8000c1e9900 */
[----:B------:R0:W3:Y:S01]  /*33d0*/  LDG.E.CONSTANT R17, desc[UR14][R12.64+0x10] ;  /* 0x0000100e0c117981 */ /* 0x0000e2000c1e9900 */
[C---:B------:R-:W-:Y:S01]  /*33e0*/  ISETP.NE.AND P1, PT, R25.reuse, R2, PT ;  /* 0x000000021900720c */ /* 0x040fe20003f25270 */
[----:B------:R-:W-:-:S04]  /*33f0*/  IMAD R27, R25, 0x8, R24 ;  /* 0x00000008191b7824 */ /* 0x000fc800078e0218 */
[----:B------:R-:W-:-:S05]  /*3400*/  VIADD R31, R27, -UR20 ;  /* 0x800000141b1f7c36 */ /* 0x000fca0008000000 */
[----:B------:R-:W-:-:S03]  /*3410*/  LEA R31, R31, R26, 0x2 ;  /* 0x0000001a1f1f7211 */ /* 0x000fc600078e10ff */
[C---:B0-----:R-:W-:Y:S02]  /*3420*/  @!P1 VIADD R12, R27.reuse, 0x2 ;  /* 0x000000021b0c9836 */ /* 0x041fe40000000000 */
[----:B------:R-:W-:Y:S02]  /*3430*/  @!P1 VIADD R13, R27, 0x3 ;  /* 0x000000031b0d9836 */ /* 0x000fe40000000000 */
[----:B--2---:R-:W-:-:S03]  /*3440*/  IMAD.WIDE R4, R5, UR23, R32 ;  /* 0x0000001705047c25 */ /* 0x004fc6000f8e0220 */
[----:B------:R-:W-:-:S04]  /*3450*/  IADD3 R4, P0, PT, R3, R4, RZ ;  /* 0x0000000403047210 */ /* 0x000fc80007f1e0ff */
[----:B------:R-:W-:Y:S02]  /*3460*/  IADD3.X R5, PT, PT, RZ, R5, RZ, P0, !PT ;  /* 0x00000005ff057210 */ /* 0x000fe400007fe4ff */
[----:B------:R-:W-:-:S04]  /*3470*/  LEA R14, P0, R4, UR24, 0x2 ;  /* 0x00000018040e7c11 */ /* 0x000fc8000f8010ff */
[----:B------:R-:W-:-:S05]  /*3480*/  LEA.HI.X R15, R4, UR25, R5, 0x2, P0 ;  /* 0x00000019040f7c11 */ /* 0x000fca00080f1405 */
[----:B------:R-:W2:Y:S04]  /*3490*/  LDG.E.128.CONSTANT R4, desc[UR14][R14.64] ;  /* 0x0000000e0e047981 */ /* 0x000ea8000c1e9d00 */
[----:B------:R0:W4:Y:S01]  /*34a0*/  LDG.E.128.CONSTANT R8, desc[UR14][R14.64+0x200] ;  /* 0x0002000e0e087981 */ /* 0x000122000c1e9d00 */
[----:B------:R-:W-:Y:S02]  /*34b0*/  @!P1 ISETP.GE.AND P0, PT, R12, UR19, PT ;  /* 0x000000130c009c0c */ /* 0x000fe4000bf06270 */
[----:B------:R-:W-:Y:S02]  /*34c0*/  @!P1 ISETP.GE.AND P3, PT, R13, UR19, PT ;  /* 0x000000130d009c0c */ /* 0x000fe4000bf66270 */
[----:B0-----:R-:W-:-:S04]  /*34d0*/  @!P1 IADD3 R14, PT, PT, R27, 0x1, RZ ;  /* 0x000000011b0e9810 */ /* 0x001fc80007ffe0ff */
[----:B------:R-:W-:Y:S02]  /*34e0*/  @!P1 ISETP.GE.AND P6, PT, R14, UR19, PT ;  /* 0x000000130e009c0c */ /* 0x000fe4000bfc6270 */
[----:B------:R-:W0:Y:S01]  /*34f0*/  LDS.128 R12, [R31] ;  /* 0x000000001f0c7984 */ /* 0x000e220000000c00 */
[----:B------:R-:W-:-:S04]  /*3500*/  @!P1 IADD3 R16, PT, PT, R27, 0x1, RZ ;  /* 0x000000011b109810 */ /* 0x000fc80007ffe0ff */
[----:B------:R-:W-:Y:S01]  /*3510*/  @!P1 ISETP.GE.AND P5, PT, R16, UR19, PT ;  /* 0x0000001310009c0c */ /* 0x000fe2000bfa6270 */
[----:B---3--:R-:W-:Y:S01]  /*3520*/  IMAD.WIDE R16, R17, UR23, R32 ;  /* 0x0000001711107c25 */ /* 0x008fe2000f8e0220 */
[----:B------:R-:W-:-:S03]  /*3530*/  @!P1 IADD3 R19, PT, PT, R27, 0x3, RZ ;  /* 0x000000031b139810 */ /* 0x000fc60007ffe0ff */
[----:B------:R-:W-:Y:S01]  /*3540*/  @!P1 VIADD R18, R27, 0x2 ;  /* 0x000000021b129836 */ /* 0x000fe20000000000 */
[----:B------:R-:W-:-:S04]  /*3550*/  @!P1 ISETP.GE.AND P2, PT, R19, UR19, PT ;  /* 0x0000001313009c0c */ /* 0x000fc8000bf46270 */
[----:B------:R-:W-:Y:S02]  /*3560*/  @!P1 ISETP.GE.AND P4, PT, R18, UR19, PT ;  /* 0x0000001312009c0c */ /* 0x000fe4000bf86270 */
[----:B--2---:R-:W-:Y:S02]  /*3570*/  @!P1 FSEL R5, R5, RZ, !P5 ;  /* 0x000000ff05059208 */ /* 0x004fe40006800000 */
[----:B------:R-:W-:Y:S02]  /*3580*/  @!P1 ISETP.GE.AND P5, PT, R27, UR19, PT ;  /* 0x000000131b009c0c */ /* 0x000fe4000bfa6270 */
[----:B----4-:R-:W-:Y:S01]  /*3590*/  @!P1 FSEL R9, R9, RZ, !P6 ;  /* 0x000000ff09099208 */ /* 0x010fe20007000000 */
[----:B0-----:R-:W-:Y:S01]  /*35a0*/  FMUL.FTZ R5, R13, R5 ;  /* 0x000000050d057220 */ /* 0x001fe20000410000 */
[----:B------:R-:W-:-:S03]  /*35b0*/  @!P1 FSEL R4, R4, RZ, !P5 ;  /* 0x000000ff04049208 */ /* 0x000fc60006800000 */
[----:B------:R-:W-:Y:S02]  /*35c0*/  FMUL.FTZ R9, R13, R9 ;  /* 0x000000090d097220 */ /* 0x000fe40000410000 */
[----:B------:R-:W-:Y:S01]  /*35d0*/  FFMA.FTZ R13, R12, R4, R5 ;  /* 0x000000040c0d7223 */ /* 0x000fe20000010005 */
[----:B------:R-:W-:-:S04]  /*35e0*/  IADD3 R5, P5, PT, R3, R16, RZ ;  /* 0x0000001003057210 */ /* 0x000fc80007fbe0ff */
[----:B------:R-:W-:Y:S02]  /*35f0*/  IADD3.X R16, PT, PT, RZ, R17, RZ, P5, !PT ;  /* 0x00000011ff107210 */ /* 0x000fe40002ffe4ff */
[----:B------:R-:W-:-:S04]  /*3600*/  LEA R4, P5, R5, UR24, 0x2 ;  /* 0x0000001805047c11 */ /* 0x000fc8000f8a10ff */
[----:B------:R-:W-:-:S05]  /*3610*/  LEA.HI.X R5, R5, UR25, R16, 0x2, P5 ;  /* 0x0000001905057c11 */ /* 0x000fca000a8f1410 */
[----:B------:R-:W2:Y:S04]  /*3620*/  LDG.E.128.CONSTANT R16, desc[UR14][R4.64] ;  /* 0x0000000e04107981 */ /* 0x000ea8000c1e9d00 */
[----:B------:R0:W3:Y:S01]  /*3630*/  LDG.E.128.CONSTANT R20, desc[UR14][R4.64+0x200] ;  /* 0x0002000e04147981 */ /* 0x0000e2000c1e9d00 */
[----:B------:R-:W-:Y:S02]  /*3640*/  @!P1 FSEL R10, R10, RZ, !P0 ;  /* 0x000000ff0a0a9208 */ /* 0x000fe40004000000 */
[----:B------:R-:W-:Y:S02]  /*3650*/  ISETP.NE.AND P0, PT, R25, R28, PT ;  /* 0x0000001c1900720c */ /* 0x000fe40003f05270 */
[----:B------:R-:W-:Y:S02]  /*3660*/  @!P1 ISETP.GE.AND P6, PT, R27, UR19, PT ;  /* 0x000000131b009c0c */ /* 0x000fe4000bfc6270 */
[----:B------:R-:W-:-:S02]  /*3670*/  @!P1 FSEL R6, R6, RZ, !P4 ;  /* 0x000000ff06069208 */ /* 0x000fc40006000000 */
[----:B------:R-:W-:Y:S02]  /*3680*/  @!P1 FSEL R8, R8, RZ, !P6 ;  /* 0x000000ff08089208 */ /* 0x000fe40007000000 */
[----:B------:R-:W-:Y:S01]  /*3690*/  @!P1 FSEL R7, R7, RZ, !P2 ;  /* 0x000000ff07079208 */ /* 0x000fe20005000000 */
[----:B------:R-:W-:Y:S02]  /*36a0*/  FFMA.FTZ R6, R14, R6, R13 ;  /* 0x000000060e067223 */ /* 0x000fe4000001000d */
[----:B------:R-:W-:Y:S02]  /*36b0*/  FFMA.FTZ R9, R12, R8, R9 ;  /* 0x000000080c097223 */ /* 0x000fe40000010009 */
[----:B------:R-:W-:Y:S01]  /*36c0*/  FFMA.FTZ R8, R15, R7, R6 ;  /* 0x000000070f087223 */ /* 0x000fe20000010006 */
[C---:B------:R-:W-:Y:S01]  /*36d0*/  VIADD R7, R27.reuse, 0x20 ;  /* 0x000000201b077836 */ /* 0x040fe20000000000 */
[----:B0-----:R-:W-:Y:S02]  /*36e0*/  @!P0 IADD3 R4, PT, PT, R27, 0x23, RZ ;  /* 0x000000231b048810 */ /* 0x001fe40007ffe0ff */
[----:B------:R-:W-:Y:S01]  /*36f0*/  @!P1 FSEL R11, R11, RZ, !P3 ;  /* 0x000000ff0b0b9208 */ /* 0x000fe20005800000 */
[----:B------:R-:W-:Y:S01]  /*3700*/  @!P0 VIADD R5, R27, 0x21 ;  /* 0x000000211b058836 */ /* 0x000fe20000000000 */
[----:B------:R-:W-:-:S02]  /*3710*/  @!P0 ISETP.GE.AND P6, PT, R7, UR19, PT ;  /* 0x0000001307008c0c */ /* 0x000fc4000bfc6270 */
[----:B------:R-:W-:Y:S01]  /*3720*/  @!P0 ISETP.GE.AND P1, PT, R7, UR19, PT ;  /* 0x0000001307008c0c */ /* 0x000fe2000bf26270 */
[C---:B------:R-:W-:Y:S01]  /*3730*/  @!P0 VIADD R7, R27.reuse, 0x22 ;  /* 0x000000221b078836 */ /* 0x040fe20000000000 */
[----:B------:R-:W-:Y:S02]  /*3740*/  @!P0 ISETP.GE.AND P4, PT, R4, UR19, PT ;  /* 0x0000001304008c0c */ /* 0x000fe4000bf86270 */
[C---:B------:R-:W-:Y:S02]  /*3750*/  @!P0 IADD3 R6, PT, PT, R27.reuse, 0x21, RZ ;  /* 0x000000211b068810 */ /* 0x040fe40007ffe0ff */
[----:B------:R-:W-:Y:S02]  /*3760*/  @!P0 IADD3 R4, PT, PT, R27, 0x22, RZ ;  /* 0x000000221b048810 */ /* 0x000fe40007ffe0ff */
[----:B------:R-:W-:Y:S02]  /*3770*/  @!P0 ISETP.GE.AND P2, PT, R6, UR19, PT ;  /* 0x0000001306008c0c */ /* 0x000fe4000bf46270 */
[----:B------:R-:W-:-:S02]  /*3780*/  @!P0 ISETP.GE.AND P3, PT, R7, UR19, PT ;  /* 0x0000001307008c0c */ /* 0x000fc4000bf66270 */
[----:B------:R-:W-:Y:S01]  /*3790*/  @!P0 ISETP.GE.AND P5, PT, R5, UR19, PT ;  /* 0x0000001305008c0c */ /* 0x000fe2000bfa6270 */
[----:B------:R-:W-:Y:S01]  /*37a0*/  @!P0 VIADD R27, R27, 0x23 ;  /* 0x000000231b1b8836 */ /* 0x000fe20000000000 */
[----:B------:R-:W-:Y:S01]  /*37b0*/  IADD3 R25, PT, PT, R25, 0x8, RZ ;  /* 0x0000000819197810 */ /* 0x000fe20007ffe0ff */
[----:B------:R-:W-:-:S04]  /*37c0*/  FFMA.FTZ R10, R14, R10, R9 ;  /* 0x0000000a0e0a7223 */ /* 0x000fc80000010009 */
[----:B------:R-:W-:Y:S01]  /*37d0*/  FFMA.FTZ R11, R15, R11, R10 ;  /* 0x0000000b0f0b7223 */ /* 0x000fe2000001000a */
[----:B------:R-:W-:-:S03]  /*37e0*/  FADD.FTZ R29, R8, R29 ;  /* 0x0000001d081d7221 */ /* 0x000fc60000010000 */
[----:B------:R-:W-:Y:S01]  /*37f0*/  FADD.FTZ R11, R11, R30 ;  /* 0x0000001e0b0b7221 */ /* 0x000fe20000010000 */
[----:B--2---:R-:W-:Y:S02]  /*3800*/  @!P0 FSEL R16, R16, RZ, !P6 ;  /* 0x000000ff10108208 */ /* 0x004fe40007000000 */
[----:B------:R-:W-:Y:S02]  /*3810*/  @!P0 ISETP.GE.AND P6, PT, R4, UR19, PT ;  /* 0x0000001304008c0c */ /* 0x000fe4000bfc6270 */
[----:B------:R-:W0:Y:S01]  /*3820*/  LDS.128 R4, [R31+0x80] ;  /* 0x000080001f047984 */ /* 0x000e220000000c00 */
[----:B------:R-:W-:Y:S02]  /*3830*/  @!P0 FSEL R17, R17, RZ, !P2 ;  /* 0x000000ff11118208 */ /* 0x000fe40005000000 */
[----:B---3--:R-:W-:Y:S02]  /*3840*/  @!P0 FSEL R21, R21, RZ, !P5 ;  /* 0x000000ff15158208 */ /* 0x008fe40006800000 */
[----:B------:R-:W-:-:S02]  /*3850*/  @!P0 ISETP.GE.AND P2, PT, R27, UR19, PT ;  /* 0x000000131b008c0c */ /* 0x000fc4000bf46270 */
[----:B------:R-:W-:Y:S02]  /*3860*/  @!P0 FSEL R20, R20, RZ, !P1 ;  /* 0x000000ff14148208 */ /* 0x000fe40004800000 */
[----:B------:R-:W-:Y:S02]  /*3870*/  @!P0 FSEL R18, R18, RZ, !P3 ;  /* 0x000000ff12128208 */ /* 0x000fe40005800000 */
[----:B------:R-:W-:Y:S02]  /*3880*/  @!P0 FSEL R22, R22, RZ, !P6 ;  /* 0x000000ff16168208 */ /* 0x000fe40007000000 */
[----:B------:R-:W-:Y:S02]  /*3890*/  @!P0 FSEL R19, R19, RZ, !P4 ;  /* 0x000000ff13138208 */ /* 0x000fe40006000000 */
[----:B------:R-:W-:Y:S02]  /*38a0*/  @!P0 FSEL R23, R23, RZ, !P2 ;  /* 0x000000ff17178208 */ /* 0x000fe40005000000 */
[----:B------:R-:W-:Y:S01]  /*38b0*/  ISETP.GE.U32.AND P0, PT, R25, UR10, PT ;  /* 0x0000000a19007c0c */ /* 0x000fe2000bf06070 */
[C---:B0-----:R-:W-:Y:S01]  /*38c0*/  FMUL.FTZ R17, R5.reuse, R17 ;  /* 0x0000001105117220 */ /* 0x041fe20000410000 */
[----:B------:R-:W-:-:S03]  /*38d0*/  FMUL.FTZ R5, R5, R21 ;  /* 0x0000001505057220 */ /* 0x000fc60000410000 */
[C---:B------:R-:W-:Y:S01]  /*38e0*/  FFMA.FTZ R17, R4.reuse, R16, R17 ;  /* 0x0000001004117223 */ /* 0x040fe20000010011 */
[----:B------:R-:W-:-:S03]  /*38f0*/  FFMA.FTZ R5, R4, R20, R5 ;  /* 0x0000001404057223 */ /* 0x000fc60000010005 */
[C---:B------:R-:W-:Y:S01]  /*3900*/  FFMA.FTZ R18, R6.reuse, R18, R17 ;  /* 0x0000001206127223 */ /* 0x040fe20000010011 */
[----:B------:R-:W-:-:S03]  /*3910*/  FFMA.FTZ R6, R6, R22, R5 ;  /* 0x0000001606067223 */ /* 0x000fc60000010005 */
[C---:B------:R-:W-:Y:S01]  /*3920*/  FFMA.FTZ R18, R7.reuse, R19, R18 ;  /* 0x0000001307127223 */ /* 0x040fe20000010012 */
[----:B------:R-:W-:-:S03]  /*3930*/  FFMA.FTZ R6, R7, R23, R6 ;  /* 0x0000001707067223 */ /* 0x000fc60000010006 */
[----:B------:R-:W-:Y:S01]  /*3940*/  FADD.FTZ R29, R29, R18 ;  /* 0x000000121d1d7221 */ /* 0x000fe20000010000 */
[----:B------:R-:W-:Y:S01]  /*3950*/  FADD.FTZ R30, R11, R6 ;  /* 0x000000060b1e7221 */ /* 0x000fe20000010000 */
[----:B------:R-:W-:Y:S06]  /*3960*/  @!P0 BRA `(.L_x_26465) ;  /* 0xfffffff8008c8947 */ /* 0x000fec000383ffff */
.L_x_26462:
[----:B------:R-:W-:Y:S05]  /*3970*/  BSYNC.RECONVERGENT B0 ;  /* 0x0000000000007941 */ /* 0x000fea0003800200 */
.L_x_26461:
[----:B------:R-:W0:Y:S01]  /*3980*/  S2UR UR5, SR_CgaCtaId ;  /* 0x00000000000579c3 */ /* 0x000e220000008800 */
[----:B-12---:R-:W1:Y:S01]  /*3990*/  SHFL.BFLY PT, R2, R29, 0x1, 0x1f ;  /* 0x0c201f001d027f89 */ /* 0x006e6200000e0000 */
[C---:B------:R-:W-:Y:S01]  /*39a0*/  LOP3.LUT R4, R0.reuse, 0x1, RZ, 0xc0, !PT ;  /* 0x0000000100047812 */ /* 0x040fe200078ec0ff */
[----:B------:R-:W-:Y:S01]  /*39b0*/  UMOV UR4, 0x400 ;  /* 0x0000040000047882 */ /* 0x000fe20000000000 */
[----:B------:R-:W-:Y:S01]  /*39c0*/  LOP3.LUT R7, R0, 0x1f, RZ, 0xc0, !PT ;  /* 0x0000001f00077812 */ /* 0x000fe200078ec0ff */
[----:B------:R-:W2:Y:S03]  /*39d0*/  SHFL.BFLY PT, R3, R30, 0x1, 0x1f ;  /* 0x0c201f001e037f89 */ /* 0x000ea600000e0000 */
[----:B------:R-:W-:Y:S01]  /*39e0*/  BAR.SYNC.DEFER_BLOCKING 0x0 ;  /* 0x0000000000007b1d */ /* 0x000fe20000010000 */
[----:B------:R-:W-:Y:S01]  /*39f0*/  ISETP.NE.U32.AND P2, PT, R4, 0x1, PT ;  /* 0x000000010400780c */ /* 0x000fe20003f45070 */
[----:B------:R-:W-:Y:S01]  /*3a00*/  UIADD3 UR4, UPT, UPT, UR4, 0xa0, URZ ;  /* 0x000000a004047890 */ /* 0x000fe2000fffe0ff */
[----:B------:R-:W-:-:S02]  /*3a10*/  LOP3.LUT R4, R0, 0x3c0, RZ, 0xc0, !PT ;  /* 0x000003c000047812 */ /* 0x000fc400078ec0ff */
[----:B------:R-:W-:Y:S02]  /*3a20*/  SHF.R.U32.HI R7, RZ, 0x1, R7 ;  /* 0x00000001ff077819 */ /* 0x000fe40000011607 */
[----:B------:R-:W-:Y:S02]  /*3a30*/  ISETP.NE.OR P0, PT, R4, 0x40, !P2 ;  /* 0x000000400400780c */ /* 0x000fe40005705670 */
[----:B------:R-:W-:Y:S02]  /*3a40*/  LOP3.LUT R4, R7, 0x3e0, R0, 0xf8, !PT ;  /* 0x000003e007047812 */ /* 0x000fe400078ef800 */
[----:B------:R-:W-:Y:S01]  /*3a50*/  LOP3.LUT P1, RZ, R0, 0x3c1, RZ, 0xc0, !PT ;  /* 0x000003c100ff7812 */ /* 0x000fe2000782c0ff */
[----:B0-----:R-:W-:Y:S01]  /*3a60*/  ULEA UR4, UR5, UR4, 0x18 ;  /* 0x0000000405047291 */ /* 0x001fe2000f8ec0ff */
[----:B-1----:R-:W-:Y:S01]  /*3a70*/  FADD.FTZ R29, R2, R29 ;  /* 0x0000001d021d7221 */ /* 0x002fe20000010000 */
[----:B--2---:R-:W-:-:S04]  /*3a80*/  FADD.FTZ R5, R3, R30 ;  /* 0x0000001e03057221 */ /* 0x004fc80000010000 */
[----:B------:R-:W-:Y:S02]  /*3a90*/  LEA R4, R4, UR4, 0x2 ;  /* 0x0000000404047c11 */ /* 0x000fe4000f8e10ff */
[----:B------:R-:W-:-:S03]  /*3aa0*/  LOP3.LUT R3, R0, 0x3e1, RZ, 0xc0, !PT ;  /* 0x000003e100037812 */ /* 0x000fc600078ec0ff */
[----:B------:R-:W-:Y:S01]  /*3ab0*/  @!P0 STS [R4+-0x100], R29 ;  /* 0xffff001d04008388 */ /* 0x000fe20000000800 */
[----:B------:R-:W-:-:S03]  /*3ac0*/  ISETP.NE.AND P3, PT, R3, 0x20, PT ;  /* 0x000000200300780c */ /* 0x000fc60003f65270 */
[----:B------:R-:W-:Y:S01]  /*3ad0*/  @!P0 STS [R4+-0xc0], R5 ;  /* 0xffff400504008388 */ /* 0x000fe20000000800 */
[----:B------:R-:W-:Y:S01]  /*3ae0*/  BAR.SYNC.DEFER_BLOCKING 0x0 ;  /* 0x0000000000007b1d */ /* 0x000fe20000010000 */
[----:B------:R-:W-:-:S05]  /*3af0*/  ISETP.NE.AND P0, PT, R3, RZ, PT ;  /* 0x000000ff0300720c */ /* 0x000fca0003f05270 */
[----:B------:R-:W0:Y:S04]  /*3b00*/  @!P1 LDS R2, [R4] ;  /* 0x0000000004029984 */ /* 0x000e280000000800 */
[----:B------:R-:W1:Y:S01]  /*3b10*/  @!P1 LDS R6, [R4+0x40] ;  /* 0x0000400004069984 */ /* 0x000e620000000800 */
[----:B0-----:R-:W-:Y:S01]  /*3b20*/  @!P1 FADD.FTZ R29, R29, R2 ;  /* 0x000000021d1d9221 */ /* 0x001fe20000010000 */
[----:B------:R-:W-:Y:S01]  /*3b30*/  @!P3 LEA R2, R7, UR4, 0x2 ;  /* 0x000000040702bc11 */ /* 0x000fe2000f8e10ff */
        /* <DEDUP_REMOVED lines=19> */
[----:B------:R-:W-:-:S05]  /*3c70*/  IMAD.U32 R3, RZ, RZ, UR6 ;  /* 0x00000006ff037e24 */ /* 0x000fca000f8e00ff */
[----:B------:R-:W-:-:S04]  /*3c80*/  IADD3 R0, P1, P2, R0, UR5, R3 ;  /* 0x0000000500007c10 */ /* 0x000fc8000fa3e003 */
[----:B------:R-:W-:Y:S02]  /*3c90*/  IADD3.X R3, PT, PT, RZ, RZ, RZ, P1, P2 ;  /* 0x000000ffff037210 */ /* 0x000fe40000fe44ff */
[----:B---3--:R-:W-:-:S04]  /*3ca0*/  LEA R2, P1, R0, UR8, 0x2 ;  /* 0x0000000800027c11 */ /* 0x008fc8000f8210ff */
[----:B------:R-:W-:-:S05]  /*3cb0*/  LEA.HI.X R3, R0, UR9, R3, 0x2, P1 ;  /* 0x0000000900037c11 */ /* 0x000fca00088f1403 */
[----:B------:R-:W-:Y:S04]  /*3cc0*/  STG.E desc[UR14][R2.64], R29 ;  /* 0x0000001d02007986 */ /* 0x000fe8000c10190e */
[----:B------:R-:W-:Y:S01]  /*3cd0*/  STG.E desc[UR14][R2.64+0x40], R5 ;  /* 0x0000400502007986 */ /* 0x000fe2000c10190e */
[----:B------:R-:W-:Y:S05]  /*3ce0*/  EXIT ;  /* 0x000000000000794d */ /* 0x000fea0003800000 */
.L_x_26433:
[----:B------:R-:W-:Y:S02]  /*3cf0*/  HFMA2 R26, -RZ, RZ, 0, 1.1920928955078125e-07 ;  /* 0x00000002ff1a7431 */ /* 0x000fe400000001ff */
[----:B------:R-:W-:Y:S01]  /*3d00*/  IMAD.MOV.U32 R24, RZ, RZ, 0x1f ;  /* 0x0000001fff187424 */ /* 0x000fe200078e00ff */
[----:B------:R-:W-:-:S07]  /*3d10*/  MOV R23, 0xffffffff ;  /* 0xffffffff00177802 */ /* 0x000fce0000000f00 */
[----:B------:R-:W-:Y:S05]  /*3d20*/  WARPSYNC.COLLECTIVE R23, `(.L_x_26466) ;  /* 0x0000000017087348 */ /* 0x000fea0003c00000 */
[----:B------:R0:W1:Y:S02]  /*3d30*/  SHFL.BFLY P2, R6, R5, R26, R24 ;  /* 0x0c00001a05067389 */ /* 0x0000640000040018 */
[----:B01----:R-:W-:Y:S05]  /*3d40*/  ENDCOLLECTIVE ;  /* 0x000000000000791b */ /* 0x003fea0003800000 */
.L_x_26466:
[----:B------:R-:W-:Y:S02]  /*3d50*/  HFMA2 R26, -RZ, RZ, 0, 5.9604644775390625e-08 ;  /* 0x00000001ff1a7431 */ /* 0x000fe400000001ff */
[----:B------:R-:W-:-:S04]  /*3d60*/  FADD.FTZ R3, R5, R6 ;  /* 0x0000000605037221 */ /* 0x000fc80000010000 */
[----:B------:R-:W-:-:S07]  /*3d70*/  IMAD.MOV.U32 R5, RZ, RZ, R3 ;  /* 0x000000ffff057224 */ /* 0x000fce00078e0003 */
[----:B------:R-:W-:Y:S05]  /*3d80*/  WARPSYNC.COLLECTIVE R23, `(.L_x_26467) ;  /* 0x0000000017087348 */ /* 0x000fea0003c00000 */
[----:B------:R0:W1:Y:S02]  /*3d90*/  SHFL.BFLY P2, R6, R5, R26, R24 ;  /* 0x0c00001a05067389 */ /* 0x0000640000040018 */
[----:B01----:R-:W-:Y:S05]  /*3da0*/  ENDCOLLECTIVE ;  /* 0x000000000000791b */ /* 0x003fea0003800000 */
.L_x_26467:
[----:B------:R-:W-:Y:S05]  /*3db0*/  BRA `(.L_x_26468) ;  /* 0xffffffcc00247947 */ /* 0x000fea000383ffff */
.L_x_26434:
[----:B------:R-:W2:Y:S02]  /*3dc0*/  LDG.E.CONSTANT R18, desc[UR14][R26.64+0x10] ;  /* 0x0000100e1a127981 */ /* 0x000ea4000c1e9900 */
[----:B--2---:R-:W-:-:S03]  /*3dd0*/  IMAD.WIDE R18, R18, R21, R16 ;  /* 0x0000001512127225 */ /* 0x004fc600078e0210 */
[----:B------:R-:W-:-:S04]  /*3de0*/  LEA R6, P2, R18, R6, 0x2 ;  /* 0x0000000612067211 */ /* 0x000fc800078410ff */
[----:B------:R-:W-:-:S05]  /*3df0*/  LEA.HI.X R7, R18, R7, R19, 0x2, P2 ;  /* 0x0000000712077211 */ /* 0x000fca00010f1413 */
[----:B------:R-:W2:Y:S04]  /*3e00*/  LDG.E.CONSTANT R18, desc[UR14][R6.64+0x80] ;  /* 0x0000800e06127981 */ /* 0x000ea8000c1e9900 */
[----:B------:R-:W3:Y:S01]  /*3e10*/  LDG.E.CONSTANT R19, desc[UR14][R6.64] ;  /* 0x0000000e06137981 */ /* 0x000ee2000c1e9900 */
[----:B--2---:R-:W-:-:S04]  /*3e20*/  FMUL.FTZ R21, R13, R18 ;  /* 0x000000120d157220 */ /* 0x004fc80000410000 */
[----:B---3--:R-:W-:Y:S02]  /*3e30*/  FFMA.FTZ R18, R4, R19, R21 ;  /* 0x0000001304127223 */ /* 0x008fe40000010015 */
[----:B------:R-:W2:Y:S02]  /*3e40*/  LDG.E.CONSTANT R19, desc[UR14][R6.64+0x100] ;  /* 0x0001000e06137981 */ /* 0x000ea4000c1e9900 */
[----:B--2---:R-:W-:Y:S02]  /*3e50*/  FFMA.FTZ R19, R19, R14, R18 ;  /* 0x0000000e13137223 */ /* 0x004fe40000010012 */
[----:B------:R-:W2:Y:S02]  /*3e60*/  LDG.E.CONSTANT R18, desc[UR14][R6.64+0x180] ;  /* 0x0001800e06127981 */ /* 0x000ea4000c1e9900 */
[----:B--2---:R-:W-:Y:S02]  /*3e70*/  FFMA.FTZ R21, R18, R15, R19 ;  /* 0x0000000f12157223 */ /* 0x004fe40000010013 */
[----:B------:R-:W2:Y:S04]  /*3e80*/  LDG.E.CONSTANT R19, desc[UR14][R6.64+0x200] ;  /* 0x0002000e06137981 */ /* 0x000ea8000c1e9900 */
[----:B------:R-:W3:Y:S01]  /*3e90*/  LDG.E.CONSTANT R18, desc[UR14][R6.64+0x280] ;  /* 0x0002800e06127981 */ /* 0x000ee2000c1e9900 */
[----:B--2---:R-:W-:-:S04]  /*3ea0*/  FFMA.FTZ R19, R8, R19, R21 ;  /* 0x0000001308137223 */ /* 0x004fc80000010015 */
[----:B---3--:R-:W-:Y:S02]  /*3eb0*/  FFMA.FTZ R24, R18, R9, R19 ;  /* 0x0000000912187223 */ /* 0x008fe40000010013 */
[----:B------:R-:W2:Y:S04]  /*3ec0*/  LDG.E.CONSTANT R19, desc[UR14][R6.64+0x300] ;  /* 0x0003000e06137981 */ /* 0x000ea8000c1e9900 */
[----:B------:R-:W3:Y:S01]  /*3ed0*/  LDG.E.CONSTANT R18, desc[UR14][R6.64+0x380] ;  /* 0x0003800e06127981 */ /* 0x000ee2000c1e9900 */
[----:B------:R-:W-:Y:S01]  /*3ee0*/  BSSY B1, `(.L_x_26469) ;  /* 0x0000009000017945 */ /* 0x000fe20003800000 */
[----:B------:R-:W-:Y:S02]  /*3ef0*/  IMAD.MOV.U32 R26, RZ, RZ, 0x2 ;  /* 0x00000002ff1a7424 */ /* 0x000fe400078e00ff */
[----:B------:R-:W-:-:S02]  /*3f00*/  IMAD.MOV.U32 R23, RZ, RZ, -0x1 ;  /* 0xffffffffff177424 */ /* 0x000fc400078e00ff */
[----:B--2---:R-:W-:Y:S01]  /*3f10*/  FFMA.FTZ R19, R19, R10, R24 ;  /* 0x0000000a13137223 */ /* 0x004fe20000010018 */
[----:B------:R-:W-:-:S03]  /*3f20*/  MOV R24, 0x1f ;  /* 0x0000001f00187802 */ /* 0x000fc60000000f00 */
[----:B---3--:R-:W-:-:S07]  /*3f30*/  FFMA.FTZ R18, R18, R11, R19 ;  /* 0x0000000b12127223 */ /* 0x008fce0000010013 */
[----:B------:R-:W-:Y:S05]  /*3f40*/  WARPSYNC.COLLECTIVE R23, `(.L_x_26470) ;  /* 0x0000000017087348 */ /* 0x000fea0003c00000 */
[----:B------:R0:W1:Y:S02]  /*3f50*/  SHFL.BFLY P2, R6, R5, R26, R24 ;  /* 0x0c00001a05067389 */ /* 0x0000640000040018 */
[----:B01----:R-:W-:Y:S05]  /*3f60*/  ENDCOLLECTIVE ;  /* 0x000000000000791b */ /* 0x003fea0003800000 */
.L_x_26470:
[----:B------:R-:W-:Y:S05]  /*3f70*/  BSYNC B1 ;  /* 0x0000000000017941 */ /* 0x000fea0003800000 */
.L_x_26469:
[----:B------:R-:W-:Y:S01]  /*3f80*/  MOV R28, R6 ;  /* 0x00000006001c7202 */ /* 0x000fe20000000f00 */
[----:B------:R-:W-:Y:S02]  /*3f90*/  IMAD.MOV.U32 R26, RZ, RZ, 0x1 ;  /* 0x00000001ff1a7424 */ /* 0x000fe400078e00ff */
[----:B------:R-:W-:Y:S02]  /*3fa0*/  HFMA2 R24, -RZ, RZ, 0, 1.847743988037109375e-06 ;  /* 0x0000001fff187431 */ /* 0x000fe400000001ff */
[----:B------:R-:W-:Y:S01]  /*3fb0*/  IMAD.MOV.U32 R23, RZ, RZ, -0x1 ;  /* 0xffffffffff177424 */ /* 0x000fe200078e00ff */
[----:B------:R-:W0:Y:S01]  /*3fc0*/  LDC R7, c[0x0][0x3b4] ;  /* 0x0000ed00ff077b82 */ /* 0x000e220000000800 */
[----:B------:R-:W-:Y:S01]  /*3fd0*/  FADD.FTZ R5, R5, R28 ;  /* 0x0000001c05057221 */ /* 0x000fe20000010000 */
[C---:B------:R-:W-:Y:S01]  /*3fe0*/  VIADD R19, R12.reuse, -UR19 ;  /* 0x800000130c137c36 */ /* 0x040fe20008000000 */
[----:B------:R-:W-:Y:S02]  /*3ff0*/  ISETP.GE.OR P3, PT, R12, UR19, P0 ;  /* 0x000000130c007c0c */ /* 0x000fe40008766670 */
[----:B------:R-:W-:-:S11]  /*4000*/  IADD3 R3, PT, PT, R3, 0x8, RZ ;  /* 0x0000000803037810 */ /* 0x000fd60007ffe0ff */
[----:B0-----:R-:W-:Y:S05]  /*4010*/  WARPSYNC.COLLECTIVE R23, `(.L_x_26471) ;  /* 0x0000000017087348 */ /* 0x001fea0003c00000 */
[----:B------:R1:W2:Y:S02]  /*4020*/  SHFL.BFLY P2, R6, R5, R26, R24 ;  /* 0x0c00001a05067389 */ /* 0x0002a40000040018 */
[----:B012---:R-:W-:Y:S05]  /*4030*/  ENDCOLLECTIVE ;  /* 0x000000000000791b */ /* 0x007fea0003800000 */
.L_x_26471:
[----:B------:R-:W-:Y:S01]  /*4040*/  IMAD.MOV.U32 R26, RZ, RZ, 0x2 ;  /* 0x00000002ff1a7424 */ /* 0x000fe200078e00ff */
[----:B------:R-:W-:Y:S02]  /*4050*/  MOV R28, R6 ;  /* 0x00000006001c7202 */ /* 0x000fe40000000f00 */
[----:B------:R-:W-:Y:S02]  /*4060*/  IADD3 R6, PT, PT, R19, 0x1, RZ ;  /* 0x0000000113067810 */ /* 0x000fe40007ffe0ff */
[----:B------:R-:W-:Y:S01]  /*4070*/  @!P0 ISETP.GE.AND P2, PT, R12, UR19, PT ;  /* 0x000000130c008c0c */ /* 0x000fe2000bf46270 */
[----:B------:R-:W-:Y:S01]  /*4080*/  FADD.FTZ R28, R5, R28 ;  /* 0x0000001c051c7221 */ /* 0x000fe20000010000 */
[----:B------:R-:W-:Y:S02]  /*4090*/  I2FP.F32.S32 R21, R6 ;  /* 0x0000000600157245 */ /* 0x000fe40000201400 */
[----:B------:R-:W-:-:S03]  /*40a0*/  @!P0 MOV R5, 0x400 ;  /* 0x0000040000058802 */ /* 0x000fc60000000f00 */
[----:B------:R-:W-:Y:S01]  /*40b0*/  FMUL.FTZ R21, R21, R2 ;  /* 0x0000000215157220 */ /* 0x000fe20000410000 */
[----:B------:R-:W-:Y:S01]  /*40c0*/  @!P0 IADD3 R24, PT, PT, R5, 0xa0, RZ ;  /* 0x000000a005188810 */ /* 0x000fe20007ffe0ff */
[----:B------:R-:W-:-:S03]  /*40d0*/  @!P0 VIADD R5, R12, -UR20 ;  /* 0x800000140c058c36 */ /* 0x000fc60008000000 */
[----:B------:R-:W-:-:S05]  /*40e0*/  FSEL R21, R21, RZ, P1 ;  /* 0x000000ff15157208 */ /* 0x000fca0000800000 */
[----:B------:R-:W-:Y:S02]  /*40f0*/  FFMA.FTZ R27, R28, R7, R21 ;  /* 0x000000071c1b7223 */ /* 0x000fe40000010015 */
[----:B------:R-:W0:Y:S03]  /*4100*/  @!P0 S2R R21, SR_CgaCtaId ;  /* 0x0000000000158919 */ /* 0x000e260000008800 */
[----:B------:R-:W-:Y:S02]  /*4110*/  @!P3 FMNMX.FTZ R20, R20, R27, !PT ;  /* 0x0000001b1414b209 */ /* 0x000fe40007810000 */
[----:B------:R-:W-:Y:S02]  /*4120*/  ISETP.GE.U32.AND P3, PT, R3, UR10, PT ;  /* 0x0000000a03007c0c */ /* 0x000fe4000bf66070 */
[----:B0-----:R-:W-:Y:S02]  /*4130*/  @!P0 LEA R24, R21, R24, 0x18 ;  /* 0x0000001815188211 */ /* 0x001fe400078ec0ff */
[----:B------:R-:W-:-:S02]  /*4140*/  @!P0 FSEL R21, R27, RZ, !P2 ;  /* 0x000000ff1b158208 */ /* 0x000fc40005000000 */
[----:B------:R-:W-:Y:S01]  /*4150*/  @!P0 LEA R28, R5, R24, 0x2 ;  /* 0x00000018051c8211 */ /* 0x000fe200078e10ff */
[----:B------:R-:W-:Y:S01]  /*4160*/  HFMA2 R24, -RZ, RZ, 0, 1.847743988037109375e-06 ;  /* 0x0000001fff187431 */ /* 0x000fe200000001ff */
[----:B------:R-:W-:-:S03]  /*4170*/  MOV R5, R18 ;  /* 0x0000001200057202 */ /* 0x000fc60000000f00 */
[----:B------:R0:W-:Y:S04]  /*4180*/  @!P0 STS [R28], R21 ;  /* 0x000000151c008388 */ /* 0x0001e80000000800 */
[----:B0-----:R-:W-:Y:S05]  /*4190*/  WARPSYNC.COLLECTIVE R23, `(.L_x_26472) ;  /* 0x0000000017087348 */ /* 0x001fea0003c00000 */
[----:B------:R1:W2:Y:S02]  /*41a0*/  SHFL.BFLY P2, R6, R5, R26, R24 ;  /* 0x0c00001a05067389 */ /* 0x0002a40000040018 */
[----:B012---:R-:W-:Y:S05]  /*41b0*/  ENDCOLLECTIVE ;  /* 0x000000000000791b */ /* 0x007fea0003800000 */
.L_x_26472:
[----:B------:R-:W-:Y:S02]  /*41c0*/  IMAD.MOV.U32 R26, RZ, RZ, 0x1 ;  /* 0x00000001ff1a7424 */ /* 0x000fe400078e00ff */
[----:B------:R-:W-:-:S05]  /*41d0*/  FADD.FTZ R18, R18, R6 ;  /* 0x0000000612127221 */ /* 0x000fca0000010000 */
[----:B------:R-:W-:-:S07]  /*41e0*/  MOV R5, R18 ;  /* 0x0000001200057202 */ /* 0x000fce0000000f00 */
[----:B------:R-:W-:Y:S05]  /*41f0*/  WARPSYNC.COLLECTIVE R23, `(.L_x_26473) ;  /* 0x0000000017087348 */ /* 0x000fea0003c00000 */
[----:B------:R0:W1:Y:S02]  /*4200*/  SHFL.BFLY P2, R6, R5, R26, R24 ;  /* 0x0c00001a05067389 */ /* 0x0000640000040018 */
[----:B01----:R-:W-:Y:S05]  /*4210*/  ENDCOLLECTIVE ;  /* 0x000000000000791b */ /* 0x003fea0003800000 */
.L_x_26473:
[----:B------:R-:W-:Y:S05]  /*4220*/  BRA `(.L_x_26474) ;  /* 0xffffffcc00b07947 */ /* 0x000fea000383ffff */
.L_x_26438:
[----:B------:R-:W-:Y:S01]  /*4230*/  HFMA2 R24, -RZ, RZ, 0, 1.847743988037109375e-06 ;  /* 0x0000001fff187431 */ /* 0x000fe200000001ff */
[----:B------:R-:W-:Y:S01]  /*4240*/  BSSY B0, `(.L_x_26475) ;  /* 0x0000007000007945 */ /* 0x000fe20003800000 */
[----:B0-----:R-:W-:Y:S01]  /*4250*/  MOV R5, R20 ;  /* 0x0000001400057202 */ /* 0x001fe20000000f00 */
[----:B------:R-:W-:Y:S01]  /*4260*/  IMAD.MOV.U32 R26, RZ, RZ, 0x10 ;  /* 0x00000010ff1a7424 */ /* 0x000fe200078e00ff */
[----:B------:R-:W-:-:S07]  /*4270*/  MOV R23, 0xffffffff ;  /* 0xffffffff00177802 */ /* 0x000fce0000000f00 */
[----:B-1----:R-:W-:Y:S05]  /*4280*/  WARPSYNC.COLLECTIVE R23, `(.L_x_26476) ;  /* 0x0000000017087348 */ /* 0x002fea0003c00000 */
[----:B-1----:R0:W1:Y:S02]  /*4290*/  SHFL.BFLY P2, R6, R5, R26, R24 ;  /* 0x0c00001a05067389 */ /* 0x0020640000040018 */
[----:B01----:R-:W-:Y:S05]  /*42a0*/  ENDCOLLECTIVE ;  /* 0x000000000000791b */ /* 0x003fea0003800000 */
.L_x_26476:
[----:B------:R-:W-:Y:S05]  /*42b0*/  BSYNC B0 ;  /* 0x0000000000007941 */ /* 0x000fea0003800000 */
.L_x_26475:
[----:B------:R-:W-:Y:S01]  /*42c0*/  FMNMX.FTZ R5, R6, R20, !PT ;  /* 0x0000001406057209 */ /* 0x000fe20007810000 */
[----:B------:R-:W-:Y:S02]  /*42d0*/  IMAD.MOV.U32 R26, RZ, RZ, 0x8 ;  /* 0x00000008ff1a7424 */ /* 0x000fe400078e00ff */
[----:B------:R-:W-:Y:S01]  /*42e0*/  HFMA2 R24, -RZ, RZ, 0, 1.847743988037109375e-06 ;  /* 0x0000001fff187431 */ /* 0x000fe200000001ff */
[----:B------:R-:W-:-:S07]  /*42f0*/  MOV R23, 0xffffffff ;  /* 0xffffffff00177802 */ /* 0x000fce0000000f00 */
[----:B------:R-:W-:Y:S05]  /*4300*/  WARPSYNC.COLLECTIVE R23, `(.L_x_26477) ;  /* 0x0000000017087348 */ /* 0x000fea0003c00000 */
[----:B------:R0:W1:Y:S02]  /*4310*/  SHFL.BFLY P2, R6, R5, R26, R24 ;  /* 0x0c00001a05067389 */ /* 0x0000640000040018 */
[----:B01----:R-:W-:Y:S05]  /*4320*/  ENDCOLLECTIVE ;  /* 0x000000000000791b */ /* 0x003fea0003800000 */
.L_x_26477:
[----:B------:R-:W-:Y:S01]  /*4330*/  HFMA2 R26, -RZ, RZ, 0, 2.384185791015625e-07 ;  /* 0x00000004ff1a7431 */ /* 0x000fe200000001ff */
[----:B------:R-:W-:-:S05]  /*4340*/  FMNMX.FTZ R4, R5, R6, !PT ;  /* 0x0000000605047209 */ /* 0x000fca0007810000 */
[----:B------:R-:W-:-:S07]  /*4350*/  IMAD.MOV.U32 R5, RZ, RZ, R4 ;  /* 0x000000ffff057224 */ /* 0x000fce00078e0004 */
[----:B------:R-:W-:Y:S05]  /*4360*/  WARPSYNC.COLLECTIVE R23, `(.L_x_26478) ;  /* 0x0000000017087348 */ /* 0x000fea0003c00000 */
[----:B------:R0:W1:Y:S02]  /*4370*/  SHFL.BFLY P2, R6, R5, R26, R24 ;  /* 0x0c00001a05067389 */ /* 0x0000640000040018 */
[----:B01----:R-:W-:Y:S05]  /*4380*/  ENDCOLLECTIVE ;  /* 0x000000000000791b */ /* 0x003fea0003800000 */
.L_x_26478:
[----:B------:R-:W-:Y:S01]  /*4390*/  MOV R7, R6 ;  /* 0x0000000600077202 */ /* 0x000fe20000000f00 */
[----:B------:R-:W-:Y:S06]  /*43a0*/  BRA `(.L_x_26479) ;  /* 0xffffffcc00d87947 */ /* 0x000fec000383ffff */
.L_x_26480:
        /* <DEDUP_REMOVED lines=13> */
.L_x_27651:


//--------------------- .text._ZN4vllm32paged_attention_v2_reduce_kernelIfLi256ELi128ELi512EEEvPT_PKfS4_PKS1_PKii --------------------------
	.section	.text._ZN4vllm32paged_attention_v2_reduce_kernelIfLi256ELi128ELi512EEEvPT_PKfS4_PKS1_PKii,"ax",@progbits
	.align	128
        .global         _ZN4vllm32paged_attention_v2_reduce_kernelIfLi256ELi128ELi512EEEvPT_PKfS4_PKS1_PKii
        .type           _ZN4vllm32paged_attention_v2_reduce_kernelIfLi256ELi128ELi512EEEvPT_PKfS4_PKS1_PKii,@function
        .size           _ZN4vllm32paged_attention_v2_reduce_kernelIfLi256ELi128ELi512EEEvPT_PKfS4_PKS1_PKii,(.L_x_27652 - _ZN4vllm32paged_attention_v2_reduce_kernelIfLi256ELi128ELi512EEEvPT_PKfS4_PKS1_PKii)
        .other          _ZN4vllm32paged_attention_v2_reduce_kernelIfLi256ELi128ELi512EEEvPT_PKfS4_PKS1_PKii,@"STO_CUDA_ENTRY STV_DEFAULT"
_ZN4vllm32paged_attention_v2_reduce_kernelIfLi256ELi128ELi512EEEvPT_PKfS4_PKS1_PKii:
.text._ZN4vllm32paged_attention_v2_reduce_kernelIfLi256ELi128ELi512EEEvPT_PKfS4_PKS1_PKii:
        /* <DEDUP_REMOVED lines=64> */
[C---:B------:R-:W-:Y:S01]  /*0400*/  IMAD R22, R5.reuse, R21, R22 ;  /* 0x0000001505167224 */ /* 0x040fe200078e0216 */
[----:B------:R-:W-:Y:S02]  /*0410*/  IADD3 R5, PT, PT, -R5, RZ, RZ ;  /* 0x000000ff05057210 */ /* 0x000fe40007ffe1ff */
[----:B0-----:R-:W-:-:S04]  /*0420*/  LEA R8, P0, R9, UR10, 0x2 ;  /* 0x0000000a09087c11 */ /* 0x001fc8000f8010ff */
[----:B------:R-:W-:-:S09]  /*0430*/  LEA.HI.X R9, R9, UR11, R6, 0x2, P0 ;  /* 0x0000000b09097c11 */ /* 0x000fd200080f1406 */
.L_x_26484:
[----:B------:R-:W-:Y:S02]  /*0440*/  IMAD.MOV.U32 R10, RZ, RZ, R8 ;  /* 0x000000ffff0a7224 */ /* 0x000fe400078e0008 */
[----:B------:R-:W-:-:S05]  /*0450*/  IMAD.MOV.U32 R11, RZ, RZ, R9 ;  /* 0x000000ffff0b7224 */ /* 0x000fca00078e0009 */
[----:B0-----:R-:W2:Y:S01]  /*0460*/  LDG.E.CONSTANT R13, desc[UR6][R10.64] ;  /* 0x000000060a0d7981 */ /* 0x001ea2000c1e9900 */
[----:B-1----:R-:W-:-:S04]  /*0470*/  IMAD.WIDE.U32 R6, R12, 0x4, R2 ;  /* 0x000000040c067825 */ /* 0x002fc800078e0002 */
[----:B------:R-:W-:Y:S02]  /*0480*/  VIADD R5, R5, 0x1 ;  /* 0x0000000105057836 */ /* 0x000fe40000000000 */
[----:B------:R-:W-:-:S03]  /*0490*/  IMAD.WIDE.U32 R8, R21, 0x4, R10 ;  /* 0x0000000415087825 */ /* 0x000fc600078e000a */
[----:B------:R-:W-:Y:S01]  /*04a0*/  ISETP.NE.AND P0, PT, R5, RZ, PT ;  /* 0x000000ff0500720c */ /* 0x000fe20003f05270 */
[----:B------:R-:W-:Y:S01]  /*04b0*/  IMAD.IADD R12, R21, 0x1, R12 ;  /* 0x00000001150c7824 */ /* 0x000fe200078e020c */
[----:B--2---:R0:W-:Y:S11]  /*04c0*/  STG.E desc[UR6][R6.64], R13 ;  /* 0x0000000d06007986 */ /* 0x0041f6000c101906 */
[----:B------:R-:W-:Y:S05]  /*04d0*/  @P0 BRA `(.L_x_26484) ;  /* 0xfffffffc00d80947 */ /* 0x000fea000383ffff */
.L_x_26483:
[----:B------:R-:W-:Y:S05]  /*04e0*/  BSYNC.RECONVERGENT B0 ;  /* 0x0000000000007941 */ /* 0x000fea0003800200 */
.L_x_26482:
[----:B------:R-:W-:Y:S05]  /*04f0*/  @!P1 EXIT ;  /* 0x000000000000994d */ /* 0x000fea0003800000 */
[----:B------:R-:W1:Y:S01]  /*0500*/  LDC.64 R2, c[0x0][0x380] ;  /* 0x0000e000ff027b82 */ /* 0x000e620000000a00 */
[C-C-:B------:R-:W-:Y:S01]  /*0510*/  IADD3 R26, PT, PT, R22.reuse, UR4, R27.reuse ;  /* 0x00000004161a7c10 */ /* 0x140fe2000fffe01b */
[C-C-:B------:R-:W-:Y:S01]  /*0520*/  IMAD R24, R21.reuse, 0x3, R22.reuse ;  /* 0x0000000315187824 */ /* 0x140fe200078e0216 */
[----:B------:R-:W-:Y:S01]  /*0530*/  IADD3 R23, PT, PT, R22, R21, RZ ;  /* 0x0000001516177210 */ /* 0x000fe20007ffe0ff */
[----:B------:R-:W-:Y:S01]  /*0540*/  VIADD R5, R4, UR9 ;  /* 0x0000000904057c36 */ /* 0x000fe20008000000 */
[----:B------:R-:W2:Y:S01]  /*0550*/  LDCU.64 UR10, c[0x0][0x398] ;  /* 0x00007300ff0a77ac */ /* 0x000ea20008000a00 */
[----:B------:R-:W-:Y:S01]  /*0560*/  IMAD R25, R21, 0x2, R22 ;  /* 0x0000000215197824 */ /* 0x000fe200078e0216 */
[----:B------:R-:W-:Y:S01]  /*0570*/  IADD3 R27, PT, PT, R23, UR4, R27 ;  /* 0x00000004171b7c10 */ /* 0x000fe2000fffe01b */
[----:B------:R-:W-:Y:S02]  /*0580*/  IMAD R28, R5, 0x100, R24 ;  /* 0x00000100051c7824 */ /* 0x000fe400078e0218 */
[----:B------:R-:W-:-:S07]  /*0590*/  IMAD R29, R21, 0x2, R26 ;  /* 0x00000002151d7824 */ /* 0x000fce00078e021a */
.L_x_26485:
[-C--:B0-----:R-:W-:Y:S02]  /*05a0*/  IADD3 R5, P0, PT, R22, R0.reuse, RZ ;  /* 0x0000000016057210 */ /* 0x081fe40007f1e0ff */
[----:B0-----:R-:W-:Y:S02]  /*05b0*/  IADD3 R7, P1, PT, R23, R0, RZ ;  /* 0x0000000017077210 */ /* 0x001fe40007f3e0ff */
[----:B------:R-:W-:Y:S02]  /*05c0*/  IADD3.X R6, PT, PT, RZ, R20, RZ, P0, !PT ;  /* 0x00000014ff067210 */ /* 0x000fe400007fe4ff */
[----:B--2---:R-:W-:Y:S01]  /*05d0*/  LEA R4, P0, R5, UR10, 0x2 ;  /* 0x0000000a05047c11 */ /* 0x004fe2000f8010ff */
[----:B------:R-:W-:Y:S01]  /*05e0*/  IMAD.X R16, RZ, RZ, R20, P1 ;  /* 0x000000ffff107224 */ /* 0x000fe200008e0614 */
[-C--:B------:R-:W-:Y:S02]  /*05f0*/  IADD3 R9, P2, PT, R25, R0.reuse, RZ ;  /* 0x0000000019097210 */ /* 0x080fe40007f5e0ff */
[----:B------:R-:W-:-:S02]  /*0600*/  IADD3 R11, P3, PT, R24, R0, RZ ;  /* 0x00000000180b7210 */ /* 0x000fc40007f7e0ff */
[----:B------:R-:W-:Y:S01]  /*0610*/  LEA.HI.X R5, R5, UR11, R6, 0x2, P0 ;  /* 0x0000000b05057c11 */ /* 0x000fe200080f1406 */
[--C-:B------:R-:W-:Y:S01]  /*0620*/  IMAD.X R14, RZ, RZ, R20.reuse, P2 ;  /* 0x000000ffff0e7224 */ /* 0x100fe200010e0614 */
[----:B------:R-:W-:Y:S01]  /*0630*/  LEA R6, P0, R7, UR10, 0x2 ;  /* 0x0000000a07067c11 */ /* 0x000fe2000f8010ff */
[----:B------:R-:W-:Y:S01]  /*0640*/  IMAD.X R12, RZ, RZ, R20, P3 ;  /* 0x000000ffff0c7224 */ /* 0x000fe200018e0614 */
[----:B------:R-:W-:Y:S02]  /*0650*/  LEA R8, P1, R9, UR10, 0x2 ;  /* 0x0000000a09087c11 */ /* 0x000fe4000f8210ff */
[----:B------:R-:W-:Y:S01]  /*0660*/  LEA R10, P2, R11, UR10, 0x2 ;  /* 0x0000000a0b0a7c11 */ /* 0x000fe2000f8410ff */
[----:B------:R-:W2:Y:S01]  /*0670*/  LDG.E.CONSTANT R5, desc[UR6][R4.64] ;  /* 0x0000000604057981 */ /* 0x000ea2000c1e9900 */
[----:B------:R-:W-:Y:S02]  /*0680*/  LEA.HI.X R7, R7, UR11, R16, 0x2, P0 ;  /* 0x0000000b07077c11 */ /* 0x000fe400080f1410 */
[----:B------:R-:W-:-:S02]  /*0690*/  LEA.HI.X R9, R9, UR11, R14, 0x2, P1 ;  /* 0x0000000b09097c11 */ /* 0x000fc400088f140e */
[----:B------:R-:W-:Y:S02]  /*06a0*/  LEA.HI.X R11, R11, UR11, R12, 0x2, P2 ;  /* 0x0000000b0b0b7c11 */ /* 0x000fe400090f140c */
[----:B------:R-:W3:Y:S04]  /*06b0*/  LDG.E.CONSTANT R7, desc[UR6][R6.64] ;  /* 0x0000000606077981 */ /* 0x000ee8000c1e9900 */
[----:B------:R-:W4:Y:S04]  /*06c0*/  LDG.E.CONSTANT R9, desc[UR6][R8.64] ;  /* 0x0000000608097981 */ /* 0x000f28000c1e9900 */
[----:B------:R-:W5:Y:S01]  /*06d0*/  LDG.E.CONSTANT R11, desc[UR6][R10.64] ;  /* 0x000000060a0b7981 */ /* 0x000f62000c1e9900 */
        /* <DEDUP_REMOVED lines=9> */
[C---:B------:R-:W-:Y:S01]  /*0770*/  IMAD R23, R21.reuse, 0x4, R23 ;  /* 0x0000000415177824 */ /* 0x040fe200078e0217 */
[C---:B------:R-:W-:Y:S01]  /*0780*/  LEA R26, R21.reuse, R26, 0x2 ;  /* 0x0000001a151a7211 */ /* 0x040fe200078e10ff */
[C---:B------:R-:W-:Y:S02]  /*0790*/  IMAD R27, R21.reuse, 0x4, R27 ;  /* 0x00000004151b7824 */ /* 0x040fe400078e021b */
[C---:B------:R-:W-:Y:S02]  /*07a0*/  IMAD R29, R21.reuse, 0x4, R29 ;  /* 0x00000004151d7824 */ /* 0x040fe400078e021d */
[----:B------:R-:W-:Y:S01]  /*07b0*/  IMAD R28, R21, 0x4, R28 ;  /* 0x00000004151c7824 */ /* 0x000fe200078e021c */
[----:B--2---:R0:W-:Y:S04]  /*07c0*/  STG.E desc[UR6][R12.64], R5 ;  /* 0x000000050c007986 */ /* 0x0041e8000c101906 */
[----:B---3--:R0:W-:Y:S04]  /*07d0*/  STG.E desc[UR6][R14.64], R7 ;  /* 0x000000070e007986 */ /* 0x0081e8000c101906 */
[----:B----4-:R0:W-:Y:S04]  /*07e0*/  STG.E desc[UR6][R16.64], R9 ;  /* 0x0000000910007986 */ /* 0x0101e8000c101906 */
[----:B-----5:R0:W-:Y:S01]  /*07f0*/  STG.E desc[UR6][R18.64], R11 ;  /* 0x0000000b12007986 */ /* 0x0201e2000c101906 */
[----:B------:R-:W-:Y:S05]  /*0800*/  @!P0 BRA `(.L_x_26485) ;  /* 0xfffffffc00648947 */ /* 0x000fea000383ffff */
[----:B------:R-:W-:Y:S05]  /*0810*/  EXIT ;  /* 0x000000000000794d */ /* 0x000fea0003800000 */
.L_x_26481:
        /* <DEDUP_REMOVED lines=49> */
[----:B------:R-:W-:Y:S01]  /*0b30*/  VIADD R9, R9, 0x1 ;  /* 0x0000000109097836 */ /* 0x000fe20000000000 */
[----:B------:R-:W-:Y:S01]  /*0b40*/  MOV R7, 0xff7fffff ;  /* 0xff7fffff00077802 */ /* 0x000fe20000000f00 */
        /* <DEDUP_REMOVED lines=10> */
.L_x_26490:
[----:B------:R-:W-:Y:S02]  /*0bf0*/  IMAD.MOV.U32 R10, RZ, RZ, R12 ;  /* 0x000000ffff0a7224 */ /* 0x000fe400078e000c */
[----:B------:R-:W-:-:S05]  /*0c00*/  IMAD.MOV.U32 R11, RZ, RZ, R13 ;  /* 0x000000ffff0b7224 */ /* 0x000fca00078e000d */
[----:B------:R-:W2:Y:S01]  /*0c10*/  LDG.E.CONSTANT R15, desc[UR6][R10.64] ;  /* 0x000000060a0f7981 */ /* 0x000ea2000c1e9900 */
[----:B------:R-:W-:Y:S01]  /*0c20*/  IADD3 R9, PT, PT, R9, 0x1, RZ ;  /* 0x0000000109097810 */ /* 0x000fe20007ffe0ff */
[----:B------:R-:W-:-:S03]  /*0c30*/  IMAD.WIDE.U32 R12, R5, 0x4, R10 ;  /* 0x00000004050c7825 */ /* 0x000fc600078e000a */
[----:B------:R-:W-:Y:S01]  /*0c40*/  ISETP.NE.AND P2, PT, R9, RZ, PT ;  /* 0x000000ff0900720c */ /* 0x000fe20003f45270 */
[----:B------:R-:W-:Y:S01]  /*0c50*/  IMAD.IADD R20, R5, 0x1, R20 ;  /* 0x0000000105147824 */ /* 0x000fe200078e0214 */
[----:B--2---:R0:W-:Y:S01]  /*0c60*/  STS [R14], R15 ;  /* 0x0000000f0e007388 */ /* 0x0041e20000000800 */
[----:B------:R-:W-:Y:S01]  /*0c70*/  FMNMX.FTZ R7, R15, R7, !PT ;  /* 0x000000070f077209 */ /* 0x000fe20007810000 */
[----:B0-----:R-:W-:-:S09]  /*0c80*/  IMAD R14, R5, 0x4, R14 ;  /* 0x00000004050e7824 */ /* 0x001fd200078e020e */
[----:B------:R-:W-:Y:S05]  /*0c90*/  @P2 BRA `(.L_x_26490) ;  /* 0xfffffffc00d42947 */ /* 0x000fea000383ffff */
.L_x_26489:
[----:B------:R-:W-:Y:S05]  /*0ca0*/  BSYNC.RECONVERGENT B1 ;  /* 0x0000000000017941 */ /* 0x000fea0003800200 */
.L_x_26488:
        /* <DEDUP_REMOVED lines=9> */
.L_x_26491:
[-C--:B------:R-:W-:Y:S02]  /*0d40*/  IADD3 R11, P1, PT, R20, R3.reuse, RZ ;  /* 0x00000003140b7210 */ /* 0x080fe40007f3e0ff */
[-C--:B------:R-:W-:Y:S02]  /*0d50*/  IADD3 R13, P2, PT, R26, R3.reuse, RZ ;  /* 0x000000031a0d7210 */ /* 0x080fe40007f5e0ff */
[-C--:B-1----:R-:W-:Y:S01]  /*0d60*/  IADD3 R9, P3, PT, R22, R3.reuse, RZ ;  /* 0x0000000316097210 */ /* 0x082fe20007f7e0ff */
[--C-:B------:R-:W-:Y:S01]  /*0d70*/  IMAD.X R16, RZ, RZ, R19.reuse, P1 ;  /* 0x000000ffff107224 */ /* 0x100fe200008e0613 */
[----:B------:R-:W-:Y:S01]  /*0d80*/  LEA R10, P1, R11, UR12, 0x2 ;  /* 0x0000000c0b0a7c11 */ /* 0x000fe2000f8210ff */
[--C-:B------:R-:W-:Y:S01]  /*0d90*/  IMAD.X R14, RZ, RZ, R19.reuse, P2 ;  /* 0x000000ffff0e7224 */ /* 0x100fe200010e0613 */
[----:B------:R-:W-:Y:S01]  /*0da0*/  LEA R12, P2, R13, UR12, 0x2 ;  /* 0x0000000c0d0c7c11 */ /* 0x000fe2000f8410ff */
[----:B------:R-:W-:Y:S01]  /*0db0*/  IMAD.X R15, RZ, RZ, R19, P3 ;  /* 0x000000ffff0f7224 */ /* 0x000fe200018e0613 */
[----:B------:R-:W-:-:S02]  /*0dc0*/  IADD3 R17, P4, PT, R24, R3, RZ ;  /* 0x0000000318117210 */ /* 0x000fc40007f9e0ff */
[----:B------:R-:W-:Y:S02]  /*0dd0*/  LEA.HI.X R11, R11, UR13, R16, 0x2, P1 ;  /* 0x0000000d0b0b7c11 */ /* 0x000fe400088f1410 */
[----:B------:R-:W-:Y:S02]  /*0de0*/  LEA.HI.X R13, R13, UR13, R14, 0x2, P2 ;  /* 0x0000000d0d0d7c11 */ /* 0x000fe400090f140e */
[----:B------:R-:W-:Y:S01]  /*0df0*/  LEA R14, P1, R9, UR12, 0x2 ;  /* 0x0000000c090e7c11 */ /* 0x000fe2000f8210ff */
[----:B------:R-:W2:Y:S01]  /*0e00*/  LDG.E.CONSTANT R10, desc[UR6][R10.64] ;  /* 0x000000060a0a7981 */ /* 0x000ea2000c1e9900 */
[----:B------:R-:W-:Y:S02]  /*0e10*/  IADD3.X R21, PT, PT, RZ, R19, RZ, P4, !PT ;  /* 0x00000013ff157210 */ /* 0x000fe400027fe4ff */
[----:B------:R-:W-:Y:S01]  /*0e20*/  LEA R16, P2, R17, UR12, 0x2 ;  /* 0x0000000c11107c11 */ /* 0x000fe2000f8410ff */
[----:B------:R-:W3:Y:S01]  /*0e30*/  LDG.E.CONSTANT R12, desc[UR6][R12.64] ;  /* 0x000000060c0c7981 */ /* 0x000ee2000c1e9900 */
[----:B------:R-:W-:-:S02]  /*0e40*/  LEA.HI.X R15, R9, UR13, R15, 0x2, P1 ;  /* 0x0000000d090f7c11 */ /* 0x000fc400088f140f */
[----:B------:R-:W-:-:S03]  /*0e50*/  LEA.HI.X R17, R17, UR13, R21, 0x2, P2 ;  /* 0x0000000d11117c11 */ /* 0x000fc600090f1415 */
[----:B------:R-:W4:Y:S04]  /*0e60*/  LDG.E.CONSTANT R14, desc[UR6][R14.64] ;  /* 0x000000060e0e7981 */ /* 0x000f28000c1e9900 */
[----:B------:R-:W5:Y:S01]  /*0e70*/  LDG.E.CONSTANT R16, desc[UR6][R16.64] ;  /* 0x0000000610107981 */ /* 0x000f62000c1e9900 */
[C-C-:B------:R-:W-:Y:S02]  /*0e80*/  IMAD R9, R5.reuse, 0x4, R28.reuse ;  /* 0x0000000405097824 */ /* 0x140fe400078e021c */
        /* <DEDUP_REMOVED lines=16> */
.L_x_26487:
[----:B------:R-:W-:Y:S05]  /*0f90*/  BSYNC.RECONVERGENT B0 ;  /* 0x0000000000007941 */ /* 0x000fea0003800200 */
.L_x_26486:
        /* <DEDUP_REMOVED lines=21> */
[----:B0-----:R-:W-:Y:S01]  /*10f0*/  FMNMX.FTZ R14, R9, R14, !PT ;  /* 0x0000000e090e7209 */ /* 0x001fe20007810000 */
[----:B------:R-:W-:-:S04]  /*1100*/  IMAD.MOV.U32 R9, RZ, RZ, RZ ;  /* 0x000000ffff097224 */ /* 0x000fc800078e00ff */
[----:B------:R-:W-:Y:S01]  /*1110*/  @!P1 STS [R7+UR4], R14 ;  /* 0x0000000e07009988 */ /* 0x000fe20008000804 */
[----:B------:R-:W-:Y:S06]  /*1120*/  BAR.SYNC.DEFER_BLOCKING 0x0 ;  /* 0x0000000000007b1d */ /* 0x000fec0000010000 */
[----:B------:R-:W0:Y:S04]  /*1130*/  @!P2 LDS R11, [R10] ;  /* 0x000000000a0ba984 */ /* 0x000e280000000800 */
[----:B0-----:R-:W0:Y:S02]  /*1140*/  SHFL.BFLY PT, R2, R11, 0x2, 0x1f ;  /* 0x0c401f000b027f89 */ /* 0x001e2400000e0000 */
[----:B0-----:R-:W-:-:S02]  /*1150*/  FMNMX.FTZ R12, R2, R11, !PT ;  /* 0x0000000b020c7209 */ /* 0x001fc40007810000 */
[----:B------:R-:W-:-:S03]  /*1160*/  SHF.L.U32 R2, R8, 0x2, RZ ;  /* 0x0000000208027819 */ /* 0x000fc600000006ff */
[----:B------:R-:W0:Y:S02]  /*1170*/  SHFL.BFLY PT, R5, R12, 0x1, 0x1f ;  /* 0x0c201f000c057f89 */ /* 0x000e2400000e0000 */
[----:B0-----:R-:W-:-:S06]  /*1180*/  FMNMX.FTZ R5, R12, R5, !PT ;  /* 0x000000050c057209 */ /* 0x001fcc0007810000 */
[----:B------:R-:W0:Y:S01]  /*1190*/  SHFL.IDX PT, R5, R5, RZ, 0x1f ;  /* 0x00001fff05057589 */ /* 0x000e2200000e0000 */
[----:B---3--:R-:W-:Y:S05]  /*11a0*/  @P0 BRA `(.L_x_26493) ;  /* 0x0000000800180947 */ /* 0x008fea0003800000 */
[----:B------:R-:W1:Y:S01]  /*11b0*/  LDC R7, c[0x0][0x360] ;  /* 0x0000d800ff077b82 */ /* 0x000e620000000800 */
[----:B------:R-:W-:Y:S01]  /*11c0*/  BSSY.RECONVERGENT B1, `(.L_x_26494) ;  /* 0x000003b000017945 */ /* 0x000fe20003800200 */
[----:B-1----:R-:W1:Y:S01]  /*11d0*/  I2F.U32.RP R14, R7 ;  /* 0x00000007000e7306 */ /* 0x002e620000209000 */
[----:B------:R-:W-:Y:S02]  /*11e0*/  IADD3 R9, PT, PT, R18, R7, RZ ;  /* 0x0000000712097210 */ /* 0x000fe40007ffe0ff */
[----:B------:R-:W-:Y:S02]  /*11f0*/  ISETP.NE.U32.AND P4, PT, R7, RZ, PT ;  /* 0x000000ff0700720c */ /* 0x000fe40003f85070 */
[----:B------:R-:W-:Y:S02]  /*1200*/  ISETP.GE.U32.AND P0, PT, R9, R8, PT ;  /* 0x000000080900720c */ /* 0x000fe40003f06070 */
[----:B------:R-:W-:Y:S02]  /*1210*/  VIMNMX.U32 R12, PT, PT, R8, R9, !PT ;  /* 0x00000009080c7248 */ /* 0x000fe40007fe0000 */
        /* <DEDUP_REMOVED lines=31> */
[----:B------:R-:W-:-:S04]  /*1410*/  ULEA UR4, UR13, UR4, 0x18 ;  /* 0x000000040d047291 */ /* 0x000fc8000f8ec0ff */
[----:B------:R-:W-:Y:S01]  /*1420*/  IMAD.MOV R15, RZ, RZ, -R10 ;  /* 0x000000ffff0f7224 */ /* 0x000fe200078e0a0a */
[----:B-1----:R-:W-:-:S04]  /*1430*/  LEA R12, P3, R13, UR10, 0x2 ;  /* 0x0000000a0d0c7c11 */ /* 0x002fc8000f8610ff */
[----:B------:R-:W-:Y:S02]  /*1440*/  LEA.HI.X R13, R13, UR11, R14, 0x2, P3 ;  /* 0x0000000b0d0d7c11 */ /* 0x000fe400098f140e */
[----:B------:R-:W-:-:S07]  /*1450*/  LEA R14, R18, UR4, 0x2 ;  /* 0x00000004120e7c11 */ /* 0x000fce000f8e10ff */
.L_x_26496:
[----:B------:R-:W-:Y:S01]  /*1460*/  MOV R10, R12 ;  /* 0x0000000c000a7202 */ /* 0x000fe20000000f00 */
[----:B------:R-:W-:Y:S01]  /*1470*/  IMAD.MOV.U32 R11, RZ, RZ, R13 ;  /* 0x000000ffff0b7224 */ /* 0x000fe200078e000d */
[----:B-1----:R1:W0:Y:S04]  /*1480*/  LDS R12, [R14] ;  /* 0x000000000e0c7984 */ /* 0x0022280000000800 */
[----:B------:R-:W2:Y:S01]  /*1490*/  LDG.E.CONSTANT R13, desc[UR6][R10.64] ;  /* 0x000000060a0d7981 */ /* 0x000ea2000c1e9900 */
[--C-:B------:R-:W-:Y:S01]  /*14a0*/  IMAD R17, R8, 0x4, R14.reuse ;  /* 0x0000000408117824 */ /* 0x100fe200078e020e */
[----:B------:R-:W-:Y:S01]  /*14b0*/  IADD3 R18, PT, PT, R7, R18, RZ ;  /* 0x0000001207127210 */ /* 0x000fe20007ffe0ff */
[----:B------:R-:W-:Y:S02]  /*14c0*/  VIADD R15, R15, 0x1 ;  /* 0x000000010f0f7836 */ /* 0x000fe40000000000 */
[----:B-1----:R-:W-:-:S03]  /*14d0*/  IMAD R14, R7, 0x4, R14 ;  /* 0x00000004070e7824 */ /* 0x002fc600078e020e */
        /* <DEDUP_REMOVED lines=9> */
.L_x_26495:
[----:B------:R-:W-:Y:S05]  /*1570*/  BSYNC.RECONVERGENT B1 ;  /* 0x0000000000017941 */ /* 0x000fea0003800200 */
.L_x_26494:
        /* <DEDUP_REMOVED lines=10> */
.L_x_26497:
        /* <DEDUP_REMOVED lines=10> */
[----:B------:R-:W-:-:S04]  /*16c0*/  IADD3 R15, P0, PT, R16, R3, RZ ;  /* 0x00000003100f7210 */ /* 0x000fc80007f1e0ff */
[----:B------:R-:W-:Y:S02]  /*16d0*/  IADD3.X R26, PT, PT, RZ, R19, RZ, P0, !PT ;  /* 0x00000013ff1a7210 */ /* 0x000fe400007fe4ff */
        /* <DEDUP_REMOVED lines=19> */
[--C-:B0-----:R-:W-:Y:S02]  /*1810*/  IMAD R13, R7, 0x8, R24.reuse ;  /* 0x00000008070d7824 */ /* 0x101fe400078e0218 */
        /* <DEDUP_REMOVED lines=11> */
[----:B------:R-:W-:-:S03]  /*18d0*/  IADD3 R11, PT, PT, R23, R24, RZ ;  /* 0x00000018170b7210 */ /* 0x000fc60007ffe0ff */
        /* <DEDUP_REMOVED lines=19> */
.L_x_26493:
[----:B------:R-:W-:Y:S05]  /*1a10*/  BSYNC.RECONVERGENT B0 ;  /* 0x0000000000007941 */ /* 0x000fea0003800200 */
.L_x_26492:
        /* <DEDUP_REMOVED lines=20> */
[----:B------:R-:W-:Y:S01]  /*1b60*/  IADD3 R16, PT, PT, R15, R14, RZ ;  /* 0x0000000e0f107210 */ /* 0x000fe20007ffe0ff */
        /* <DEDUP_REMOVED lines=17> */
[----:B------:R-:W-:Y:S01]  /*1c80*/  IMAD.MOV.U32 R24, RZ, RZ, RZ ;  /* 0x000000ffff187224 */ /* 0x000fe200078e00ff */
[----:B------:R-:W-:Y:S02]  /*1c90*/  IADD3 R9, PT, PT, R9, 0x20, RZ ;  /* 0x0000002009097810 */ /* 0x000fe40007ffe0ff */
[----:B------:R-:W-:Y:S01]  /*1ca0*/  VIMNMX R8, PT, PT, R8, 0x1, !PT ;  /* 0x0000000108087848 */ /* 0x000fe20007fe0100 */
[----:B------:R-:W0:Y:S01]  /*1cb0*/  MUFU.RCP R7, R7 ;  /* 0x0000000700077308 */ /* 0x000e220000001000 */
[----:B------:R-:W-:Y:S02]  /*1cc0*/  LEA R9, R10, R9, 0x18 ;  /* 0x000000090a097211 */ /* 0x000fe400078ec0ff */
[C---:B------:R-:W-:Y:S02]  /*1cd0*/  LOP3.LUT R10, R8.reuse, 0x3, RZ, 0xc0, !PT ;  /* 0x00000003080a7812 */ /* 0x040fe400078ec0ff */
[----:B------:R-:W-:Y:S01]  /*1ce0*/  LOP3.LUT R11, R8, 0x7, RZ, 0xc0, !PT ;  /* 0x00000007080b7812 */ /* 0x000fe200078ec0ff */
[----:B-1----:R-:W-:-:S02]  /*1cf0*/  IMAD.IADD R20, R9, 0x1, R2 ;  /* 0x0000000109147824 */ /* 0x002fc400078e0202 */
        /* <DEDUP_REMOVED lines=9> */
[----:B------:R-:W1:Y:S01]  /*1d90*/  LDCU.64 UR4, c[0x0][0x398] ;  /* 0x00007300ff0477ac */ /* 0x000e620008000a00 */
[----:B------:R-:W-:-:S07]  /*1da0*/  IMAD.MOV.U32 R19, RZ, RZ, RZ ;  /* 0x000000ffff137224 */ /* 0x000fce00078e00ff */
.L_x_26500:
[----:B------:R-:W-:-:S04]  /*1db0*/  LEA R25, R19, R3, 0x8 ;  /* 0x0000000313197211 */ /* 0x000fc800078e40ff */
[----:B------:R-:W-:-:S05]  /*1dc0*/  IADD3 R13, P2, PT, R25, R4, RZ ;  /* 0x00000004190d7210 */ /* 0x000fca0007f5e0ff */
[----:B------:R-:W-:Y:S01]  /*1dd0*/  IMAD.X R14, RZ, RZ, R5, P2 ;  /* 0x000000ffff0e7224 */ /* 0x000fe200010e0605 */
[----:B-1----:R-:W-:-:S04]  /*1de0*/  LEA R12, P2, R13, UR4, 0x2 ;  /* 0x000000040d0c7c11 */ /* 0x002fc8000f8410ff */
[----:B------:R-:W-:-:S05]  /*1df0*/  LEA.HI.X R13, R13, UR5, R14, 0x2, P2 ;  /* 0x000000050d0d7c11 */ /* 0x000fca00090f140e */
[----:B------:R-:W2:Y:S01]  /*1e00*/  LDG.E.CONSTANT R16, desc[UR6][R12.64] ;  /* 0x000000060c107981 */ /* 0x000ea2000c1e9900 */
[----:B------:R-:W-:-:S03]  /*1e10*/  IMAD R18, R19, 0x4, R20 ;  /* 0x0000000413127824 */ /* 0x000fc600078e0214 */
[----:B------:R-:W3:Y:S04]  /*1e20*/  LDG.E.CONSTANT R23, desc[UR6][R12.64+0x800] ;  /* 0x000800060c177981 */ /* 0x000ee8000c1e9900 */
[----:B------:R-:W2:Y:S01]  /*1e30*/  LDS R17, [R18] ;  /* 0x0000000012117984 */ /* 0x000ea20000000800 */
[C---:B------:R-:W-:Y:S02]  /*1e40*/  VIADD R15, R25.reuse, 0x300 ;  /* 0x00000300190f7836 */ /* 0x040fe40000000000 */
[----:B------:R-:W-:Y:S01]  /*1e50*/  VIADD R29, R25, 0x400 ;  /* 0x00000400191d7836 */ /* 0x000fe20000000000 */
[----:B------:R1:W4:Y:S02]  /*1e60*/  LDG.E.CONSTANT R27, desc[UR6][R12.64+0x400] ;  /* 0x000400060c1b7981 */ /* 0x000324000c1e9900 */
[----:B------:R-:W-:-:S04]  /*1e70*/  IADD3 R15, P2, PT, R15, R4, RZ ;  /* 0x000000040f0f7210 */ /* 0x000fc80007f5e0ff */
[----:B------:R-:W-:Y:S02]  /*1e80*/  IADD3.X R26, PT, PT, RZ, R5, RZ, P2, !PT ;  /* 0x00000005ff1a7210 */ /* 0x000fe400017fe4ff */
[----:B------:R-:W-:-:S04]  /*1e90*/  LEA R14, P2, R15, UR4, 0x2 ;  /* 0x000000040f0e7c11 */ /* 0x000fc8000f8410ff */
[----:B------:R-:W-:Y:S02]  /*1ea0*/  LEA.HI.X R15, R15, UR5, R26, 0x2, P2 ;  /* 0x000000050f0f7c11 */ /* 0x000fe400090f141a */
[----:B------:R-:W-:Y:S02]  /*1eb0*/  IADD3 R28, P2, PT, R29, R4, RZ ;  /* 0x000000041d1c7210 */ /* 0x000fe40007f5e0ff */
[----:B------:R-:W4:Y:S03]  /*1ec0*/  LDS R29, [R18+0x4] ;  /* 0x00000400121d7984 */ /* 0x000f260000000800 */
[----:B-1----:R-:W-:Y:S01]  /*1ed0*/  IMAD.X R13, RZ, RZ, R5, P2 ;  /* 0x000000ffff0d7224 */ /* 0x002fe200010e0605 */
[----:B------:R-:W5:Y:S01]  /*1ee0*/  LDG.E.CONSTANT R26, desc[UR6][R14.64] ;  /* 0x000000060e1a7981 */ /* 0x000f62000c1e9900 */
[----:B------:R-:W-:-:S04]  /*1ef0*/  LEA R12, P2, R28, UR4, 0x2 ;  /* 0x000000041c0c7c11 */ /* 0x000fc8000f8410ff */
[----:B------:R-:W-:-:S05]  /*1f00*/  LEA.HI.X R13, R28, UR5, R13, 0x2, P2 ;  /* 0x000000051c0d7c11 */ /* 0x000fca00090f140d */
[----:B------:R1:W5:Y:S01]  /*1f10*/  LDG.E.CONSTANT R28, desc[UR6][R12.64] ;  /* 0x000000060c1c7981 */ /* 0x000362000c1e9900 */
[----:B--2---:R-:W-:Y:S01]  /*1f20*/  FMUL.FTZ R17, R16, R17 ;  /* 0x0000001110117220 */ /* 0x004fe20000410000 */
[----:B------:R-:W-:-:S05]  /*1f30*/  VIADD R16, R25, 0x500 ;  /* 0x0000050019107836 */ /* 0x000fca0000000000 */
[----:B-1----:R-:W-:-:S04]  /*1f40*/  IADD3 R12, P2, PT, R16, R4, RZ ;  /* 0x00000004100c7210 */ /* 0x002fc80007f5e0ff */
[----:B------:R-:W-:Y:S02]  /*1f50*/  IADD3.X R15, PT, PT, RZ, R5, RZ, P2, !PT ;  /* 0x00000005ff0f7210 */ /* 0x000fe400017fe4ff */
[----:B------:R-:W-:Y:S01]  /*1f60*/  LEA R16, P2, R12, UR4, 0x2 ;  /* 0x000000040c107c11 */ /* 0x000fe2000f8410ff */
[----:B0-----:R-:W-:-:S03]  /*1f70*/  FFMA.FTZ R24, R17, R7, R24 ;  /* 0x0000000711187223 */ /* 0x001fc60000010018 */
[----:B------:R-:W-:Y:S01]  /*1f80*/  LEA.HI.X R17, R12, UR5, R15, 0x2, P2 ;  /* 0x000000050c117c11 */ /* 0x000fe200090f140f */
[----:B------:R-:W-:-:S04]  /*1f90*/  VIADD R15, R25, 0x600 ;  /* 0x00000600190f7836 */ /* 0x000fc80000000000 */
[----:B------:R0:W2:Y:S01]  /*1fa0*/  LDG.E.CONSTANT R16, desc[UR6][R16.64] ;  /* 0x0000000610107981 */ /* 0x0000a2000c1e9900 */
[----:B------:R-:W-:Y:S01]  /*1fb0*/  IADD3 R15, P2, PT, R15, R4, RZ ;  /* 0x000000040f0f7210 */ /* 0x000fe20007f5e0ff */
[----:B------:R-:W-:-:S04]  /*1fc0*/  VIADD R25, R25, 0x700 ;  /* 0x0000070019197836 */ /* 0x000fc80000000000 */
[----:B------:R-:W-:Y:S01]  /*1fd0*/  IMAD.X R12, RZ, RZ, R5, P2 ;  /* 0x000000ffff0c7224 */ /* 0x000fe200010e0605 */
[C---:B------:R-:W-:Y:S01]  /*1fe0*/  LEA R14, P2, R15.reuse, UR4, 0x2 ;  /* 0x000000040f0e7c11 */ /* 0x040fe2000f8410ff */
[----:B0-----:R-:W3:Y:S03]  /*1ff0*/  LDS R17, [R18+0x8] ;  /* 0x0000080012117984 */ /* 0x001ee60000000800 */
[----:B------:R-:W-:Y:S02]  /*2000*/  LEA.HI.X R15, R15, UR5, R12, 0x2, P2 ;  /* 0x000000050f0f7c11 */ /* 0x000fe400090f140c */
[----:B------:R-:W-:-:S03]  /*2010*/  IADD3 R25, P2, PT, R25, R4, RZ ;  /* 0x0000000419197210 */ /* 0x000fc60007f5e0ff */
[----:B------:R0:W2:Y:S01]  /*2020*/  LDG.E.CONSTANT R14, desc[UR6][R14.64] ;  /* 0x000000060e0e7981 */ /* 0x0000a2000c1e9900 */
[----:B------:R-:W-:Y:S02]  /*2030*/  IADD3.X R13, PT, PT, RZ, R5, RZ, P2, !PT ;  /* 0x00000005ff0d7210 */ /* 0x000fe400017fe4ff */
[----:B------:R-:W-:-:S04]  /*2040*/  LEA R12, P2, R25, UR4, 0x2 ;  /* 0x00000004190c7c11 */ /* 0x000fc8000f8410ff */
[----:B------:R-:W-:Y:S01]  /*2050*/  LEA.HI.X R13, R25, UR5, R13, 0x2, P2 ;  /* 0x00000005190d7c11 */ /* 0x000fe200090f140d */
[----:B----4-:R-:W-:Y:S01]  /*2060*/  FMUL.FTZ R27, R27, R29 ;  /* 0x0000001d1b1b7220 */ /* 0x010fe20000410000 */
[----:B0-----:R-:W-:Y:S04]  /*2070*/  LDS R15, [R18+0x14] ;  /* 0x00001400120f7984 */ /* 0x001fe80000000800 */
[----:B------:R0:W4:Y:S01]  /*2080*/  LDG.E.CONSTANT R12, desc[UR6][R12.64] ;  /* 0x000000060c0c7981 */ /* 0x000122000c1e9900 */
[----:B---3--:R-:W-:Y:S01]  /*2090*/  FMUL.FTZ R17, R23, R17 ;  /* 0x0000001117117220 */ /* 0x008fe20000410000 */
[-C--:B------:R-:W-:Y:S02]  /*20a0*/  FFMA.FTZ R24, R27, R7.reuse, R24 ;  /* 0x000000071b187223 */ /* 0x080fe40000010018 */
[----:B------:R-:W5:Y:S02]  /*20b0*/  LDS R23, [R18+0xc] ;  /* 0x00000c0012177984 */ /* 0x000f640000000800 */
[----:B------:R-:W-:-:S02]  /*20c0*/  FFMA.FTZ R24, R17, R7, R24 ;  /* 0x0000000711187223 */ /* 0x000fc40000010018 */
[----:B0-----:R-:W-:Y:S04]  /*20d0*/  LDS R13, [R18+0x1c] ;  /* 0x00001c00120d7984 */ /* 0x001fe80000000800 */
[----:B------:R-:W0:Y:S01]  /*20e0*/  LDS R17, [R18+0x10] ;  /* 0x0000100012117984 */ /* 0x000e220000000800 */
[----:B-----5:R-:W-:-:S04]  /*20f0*/  FMUL.FTZ R23, R26, R23 ;  /* 0x000000171a177220 */ /* 0x020fc80000410000 */
[----:B------:R-:W-:Y:S02]  /*2100*/  FFMA.FTZ R24, R23, R7, R24 ;  /* 0x0000000717187223 */ /* 0x000fe40000010018 */
[----:B------:R-:W1:Y:S01]  /*2110*/  LDS R23, [R18+0x18] ;  /* 0x0000180012177984 */ /* 0x000e620000000800 */
[----:B------:R-:W-:Y:S02]  /*2120*/  VIADD R19, R19, 0x8 ;  /* 0x0000000813137836 */ /* 0x000fe40000000000 */
[----:B0-----:R-:W-:-:S03]  /*2130*/  FMUL.FTZ R17, R28, R17 ;  /* 0x000000111c117220 */ /* 0x001fc60000410000 */
[----:B------:R-:W-:Y:S01]  /*2140*/  ISETP.NE.AND P2, PT, R19, R22, PT ;  /* 0x000000161300720c */ /* 0x000fe20003f45270 */
[----:B------:R-:W-:Y:S01]  /*2150*/  FFMA.FTZ R24, R17, R7, R24 ;  /* 0x0000000711187223 */ /* 0x000fe20000010018 */
[----:B--2---:R-:W-:-:S04]  /*2160*/  FMUL.FTZ R15, R16, R15 ;  /* 0x0000000f100f7220 */ /* 0x004fc80000410000 */
[----:B------:R-:W-:Y:S01]  /*2170*/  FFMA.FTZ R24, R15, R7, R24 ;  /* 0x000000070f187223 */ /* 0x000fe20000010018 */
[----:B-1----:R-:W-:-:S04]  /*2180*/  FMUL.FTZ R23, R14, R23 ;  /* 0x000000170e177220 */ /* 0x002fc80000410000 */
[----:B------:R-:W-:Y:S01]  /*2190*/  FFMA.FTZ R24, R23, R7, R24 ;  /* 0x0000000717187223 */ /* 0x000fe20000010018 */
[----:B----4-:R-:W-:-:S04]  /*21a0*/  FMUL.FTZ R13, R12, R13 ;  /* 0x0000000d0c0d7220 */ /* 0x010fc80000410000 */
[----:B------:R-:W-:Y:S01]  /*21b0*/  FFMA.FTZ R24, R13, R7, R24 ;  /* 0x000000070d187223 */ /* 0x000fe20000010018 */
[----:B------:R-:W-:Y:S06]  /*21c0*/  @P2 BRA `(.L_x_26500) ;  /* 0xfffffff800f82947 */ /* 0x000fec000383ffff */
.L_x_26499:
[----:B------:R-:W-:Y:S05]  /*21d0*/  @!P1 BRA `(.L_x_26498) ;  /* 0x0000000400409947 */ /* 0x000fea0003800000 */
[----:B------:R-:W-:Y:S02]  /*21e0*/  ISETP.GE.U32.AND P2, PT, R11, 0x4, PT ;  /* 0x000000040b00780c */ /* 0x000fe40003f46070 */
[----:B------:R-:W-:-:S11]  /*21f0*/  ISETP.NE.AND P1, PT, R10, RZ, PT ;  /* 0x000000ff0a00720c */ /* 0x000fd60003f25270 */
[----:B------:R-:W-:Y:S05]  /*2200*/  @!P2 BRA `(.L_x_26501) ;  /* 0x00000000009ca947 */ /* 0x000fea0003800000 */
[----:B------:R-:W1:Y:S01]  /*2210*/  LDCU.64 UR4, c[0x0][0x398] ;  /* 0x00007300ff0477ac */ /* 0x000e620008000a00 */
[----:B------:R-:W-:-:S04]  /*2220*/  IMAD R15, R22, 0x100, R3 ;  /* 0x00000100160f7824 */ /* 0x000fc800078e0203 */
[C---:B------:R-:W-:Y:S01]  /*2230*/  VIADD R13, R15.reuse, 0x100 ;  /* 0x000001000f0d7836 */ /* 0x040fe20000000000 */
[C---:B------:R-:W-:Y:S01]  /*2240*/  IADD3 R17, P2, PT, R15.reuse, R4, RZ ;  /* 0x000000040f117210 */ /* 0x040fe20007f5e0ff */
[----:B------:R-:W-:-:S03]  /*2250*/  VIADD R19, R15, 0x300 ;  /* 0x000003000f137836 */ /* 0x000fc60000000000 */
[----:B------:R-:W-:Y:S01]  /*2260*/  IADD3 R12, P3, PT, R13, R4, RZ ;  /* 0x000000040d0c7210 */ /* 0x000fe20007f7e0ff */
[----:B------:R-:W-:Y:S01]  /*2270*/  IMAD.X R18, RZ, RZ, R5, P2 ;  /* 0x000000ffff127224 */ /* 0x000fe200010e0605 */
[----:B------:R-:W-:-:S03]  /*2280*/  IADD3 R13, PT, PT, R15, 0x200, RZ ;  /* 0x000002000f0d7810 */ /* 0x000fc60007ffe0ff */
[----:B------:R-:W-:Y:S01]  /*2290*/  IMAD.X R23, RZ, RZ, R5, P3 ;  /* 0x000000ffff177224 */ /* 0x000fe200018e0605 */
[-C--:B------:R-:W-:Y:S02]  /*22a0*/  IADD3 R13, P4, PT, R13, R4.reuse, RZ ;  /* 0x000000040d0d7210 */ /* 0x080fe40007f9e0ff */
[C---:B-1----:R-:W-:Y:S02]  /*22b0*/  LEA R16, P2, R17.reuse, UR4, 0x2 ;  /* 0x0000000411107c11 */ /* 0x042fe4000f8410ff */
[C---:B------:R-:W-:Y:S02]  /*22c0*/  LEA R14, P3, R12.reuse, UR4, 0x2 ;  /* 0x000000040c0e7c11 */ /* 0x040fe4000f8610ff */
[----:B------:R-:W-:Y:S02]  /*22d0*/  LEA.HI.X R17, R17, UR5, R18, 0x2, P2 ;  /* 0x0000000511117c11 */ /* 0x000fe400090f1412 */
[----:B------:R-:W-:Y:S02]  /*22e0*/  LEA.HI.X R15, R12, UR5, R23, 0x2, P3 ;  /* 0x000000050c0f7c11 */ /* 0x000fe400098f1417 */
[----:B------:R-:W-:Y:S01]  /*22f0*/  IADD3 R19, P3, PT, R19, R4, RZ ;  /* 0x0000000413137210 */ /* 0x000fe20007f7e0ff */
[----:B------:R1:W2:Y:S01]  /*2300*/  LDG.E.CONSTANT R16, desc[UR6][R16.64] ;  /* 0x0000000610107981 */ /* 0x0002a2000c1e9900 */
[----:B------:R-:W-:-:S02]  /*2310*/  IADD3.X R18, PT, PT, RZ, R5, RZ, P4, !PT ;  /* 0x00000005ff127210 */ /* 0x000fc400027fe4ff */
[C---:B------:R-:W-:Y:S01]  /*2320*/  LEA R12, P2, R13.reuse, UR4, 0x2 ;  /* 0x000000040d0c7c11 */ /* 0x040fe2000f8410ff */
[----:B------:R-:W-:Y:S01]  /*2330*/  IMAD.X R26, RZ, RZ, R5, P3 ;  /* 0x000000ffff1a7224 */ /* 0x000fe200018e0605 */
[----:B------:R-:W3:Y:S02]  /*2340*/  LDG.E.CONSTANT R14, desc[UR6][R14.64] ;  /* 0x000000060e0e7981 */ /* 0x000ee4000c1e9900 */
[----:B------:R-:W-:Y:S02]  /*2350*/  LEA.HI.X R13, R13, UR5, R18, 0x2, P2 ;  /* 0x000000050d0d7c11 */ /* 0x000fe400090f1412 */
[----:B------:R-:W-:-:S03]  /*2360*/  LEA R18, P2, R19, UR4, 0x2 ;  /* 0x0000000413127c11 */ /* 0x000fc6000f8410ff */
[----:B------:R-:W4:Y:S01]  /*2370*/  LDG.E.CONSTANT R12, desc[UR6][R12.64] ;  /* 0x000000060c0c7981 */ /* 0x000f22000c1e9900 */
[----:B------:R-:W-:-:S05]  /*2380*/  LEA.HI.X R19, R19, UR5, R26, 0x2, P2 ;  /* 0x0000000513137c11 */ /* 0x000fca00090f141a */
[----:B------:R-:W5:Y:S01]  /*2390*/  LDG.E.CONSTANT R18, desc[UR6][R18.64] ;  /* 0x0000000612127981 */ /* 0x000f62000c1e9900 */
[----:B------:R-:W-:-:S05]  /*23a0*/  IMAD R23, R22, 0x4, R20 ;  /* 0x0000000416177824 */ /* 0x000fca00078e0214 */
[----:B------:R-:W2:Y:S04]  /*23b0*/  LDS R25, [R23] ;  /* 0x0000000017197984 */ /* 0x000ea80000000800 */
[----:B------:R-:W3:Y:S04]  /*23c0*/  LDS R27, [R23+0x4] ;  /* 0x00000400171b7984 */ /* 0x000ee80000000800 */
[----:B-1----:R-:W4:Y:S04]  /*23d0*/  LDS R17, [R23+0x8] ;  /* 0x0000080017117984 */ /* 0x002f280000000800 */
[----:B------:R-:W5:Y:S01]  /*23e0*/  LDS R29, [R23+0xc] ;  /* 0x00000c00171d7984 */ /* 0x000f620000000800 */
[----:B------:R-:W-:-:S02]  /*23f0*/  VIADD R22, R22, 0x4 ;  /* 0x0000000416167836 */ /* 0x000fc40000000000 */
[----:B--2---:R-:W-:-:S04]  /*2400*/  FMUL.FTZ R25, R16, R25 ;  /* 0x0000001910197220 */ /* 0x004fc80000410000 */
[----:B0-----:R-:W-:Y:S01]  /*2410*/  FFMA.FTZ R24, R25, R7, R24 ;  /* 0x0000000719187223 */ /* 0x001fe20000010018 */
[----:B---3--:R-:W-:-:S04]  /*2420*/  FMUL.FTZ R27, R14, R27 ;  /* 0x0000001b0e1b7220 */ /* 0x008fc80000410000 */
[----:B------:R-:W-:Y:S01]  /*2430*/  FFMA.FTZ R24, R27, R7, R24 ;  /* 0x000000071b187223 */ /* 0x000fe20000010018 */
[----:B----4-:R-:W-:-:S04]  /*2440*/  FMUL.FTZ R17, R12, R17 ;  /* 0x000000110c117220 */ /* 0x010fc80000410000 */
[----:B------:R-:W-:Y:S01]  /*2450*/  FFMA.FTZ R24, R17, R7, R24 ;  /* 0x0000000711187223 */ /* 0x000fe20000010018 */
[----:B-----5:R-:W-:-:S04]  /*2460*/  FMUL.FTZ R29, R18, R29 ;  /* 0x0000001d121d7220 */ /* 0x020fc80000410000 */
[----:B------:R-:W-:-:S07]  /*2470*/  FFMA.FTZ R24, R29, R7, R24 ;  /* 0x000000071d187223 */ /* 0x000fce0000010018 */
.L_x_26501:
[----:B------:R-:W-:Y:S05]  /*2480*/  @!P1 BRA `(.L_x_26498) ;  /* 0x0000000000949947 */ /* 0x000fea0003800000 */
[----:B------:R-:W-:Y:S02]  /*2490*/  ISETP.NE.AND P2, PT, R21, RZ, PT ;  /* 0x000000ff1500720c */ /* 0x000fe40003f45270 */
[----:B------:R-:W-:-:S04]  /*24a0*/  LOP3.LUT R12, R8, 0x1, RZ, 0xc0, !PT ;  /* 0x00000001080c7812 */ /* 0x000fc800078ec0ff */
[----:B------:R-:W-:-:S07]  /*24b0*/  ISETP.NE.U32.AND P1, PT, R12, 0x1, PT ;  /* 0x000000010c00780c */ /* 0x000fce0003f25070 */
[----:B------:R-:W-:Y:S06]  /*24c0*/  @!P2 BRA `(.L_x_26502) ;  /* 0x000000000054a947 */ /* 0x000fec0003800000 */
[----:B------:R-:W1:Y:S01]  /*24d0*/  LDCU.64 UR4, c[0x0][0x398] ;  /* 0x00007300ff0477ac */ /* 0x000e620008000a00 */
[----:B------:R-:W-:-:S04]  /*24e0*/  LEA R13, R22, R3, 0x8 ;  /* 0x00000003160d7211 */ /* 0x000fc800078e40ff */
[C---:B------:R-:W-:Y:S01]  /*24f0*/  IADD3 R14, P2, PT, R13.reuse, R4, RZ ;  /* 0x000000040d0e7210 */ /* 0x040fe20007f5e0ff */
[----:B------:R-:W-:-:S04]  /*2500*/  VIADD R15, R13, 0x100 ;  /* 0x000001000d0f7836 */ /* 0x000fc80000000000 */
[----:B------:R-:W-:Y:S01]  /*2510*/  IMAD.X R13, RZ, RZ, R5, P2 ;  /* 0x000000ffff0d7224 */ /* 0x000fe200010e0605 */
[----:B------:R-:W-:-:S05]  /*2520*/  IADD3 R15, P3, PT, R15, R4, RZ ;  /* 0x000000040f0f7210 */ /* 0x000fca0007f7e0ff */
[----:B------:R-:W-:Y:S01]  /*2530*/  IMAD.X R16, RZ, RZ, R5, P3 ;  /* 0x000000ffff107224 */ /* 0x000fe200018e0605 */
[----:B-1----:R-:W-:-:S04]  /*2540*/  LEA R12, P2, R14, UR4, 0x2 ;  /* 0x000000040e0c7c11 */ /* 0x002fc8000f8410ff */
[----:B------:R-:W-:Y:S02]  /*2550*/  LEA.HI.X R13, R14, UR5, R13, 0x2, P2 ;  /* 0x000000050e0d7c11 */ /* 0x000fe400090f140d */
[----:B------:R-:W-:-:S03]  /*2560*/  LEA R14, P2, R15, UR4, 0x2 ;  /* 0x000000040f0e7c11 */ /* 0x000fc6000f8410ff */
[----:B------:R-:W2:Y:S01]  /*2570*/  LDG.E.CONSTANT R12, desc[UR6][R12.64] ;  /* 0x000000060c0c7981 */ /* 0x000ea2000c1e9900 */
[----:B------:R-:W-:-:S05]  /*2580*/  LEA.HI.X R15, R15, UR5, R16, 0x2, P2 ;  /* 0x000000050f0f7c11 */ /* 0x000fca00090f1410 */
[----:B------:R-:W3:Y:S01]  /*2590*/  LDG.E.CONSTANT R14, desc[UR6][R14.64] ;  /* 0x000000060e0e7981 */ /* 0x000ee2000c1e9900 */
[----:B------:R-:W-:-:S05]  /*25a0*/  LEA R16, R22, R20, 0x2 ;  /* 0x0000001416107211 */ /* 0x000fca00078e10ff */
[----:B------:R-:W2:Y:S04]  /*25b0*/  LDS R17, [R16] ;  /* 0x0000000010117984 */ /* 0x000ea80000000800 */
[----:B------:R-:W3:Y:S01]  /*25c0*/  LDS R19, [R16+0x4] ;  /* 0x0000040010137984 */ /* 0x000ee20000000800 */
[----:B------:R-:W-:Y:S02]  /*25d0*/  VIADD R22, R22, 0x2 ;  /* 0x0000000216167836 */ /* 0x000fe40000000000 */
[----:B--2---:R-:W-:-:S04]  /*25e0*/  FMUL.FTZ R17, R12, R17 ;  /* 0x000000110c117220 */ /* 0x004fc80000410000 */
[----:B0-----:R-:W-:Y:S01]  /*25f0*/  FFMA.FTZ R24, R17, R7, R24 ;  /* 0x0000000711187223 */ /* 0x001fe20000010018 */
[----:B---3--:R-:W-:-:S04]  /*2600*/  FMUL.FTZ R19, R14, R19 ;  /* 0x000000130e137220 */ /* 0x008fc80000410000 */
[----:B------:R-:W-:-:S07]  /*2610*/  FFMA.FTZ R24, R19, R7, R24 ;  /* 0x0000000713187223 */ /* 0x000fce0000010018 */
.L_x_26502:
[----:B------:R-:W-:Y:S05]  /*2620*/  @P1 BRA `(.L_x_26498) ;  /* 0x00000000002c1947 */ /* 0x000fea0003800000 */
[----:B------:R-:W1:Y:S01]  /*2630*/  LDCU.64 UR4, c[0x0][0x398] ;  /* 0x00007300ff0477ac */ /* 0x000e620008000a00 */
[----:B------:R-:W-:-:S05]  /*2640*/  IMAD R13, R22, 0x100, R3 ;  /* 0x00000100160d7824 */ /* 0x000fca00078e0203 */
[----:B------:R-:W-:-:S05]  /*2650*/  IADD3 R13, P1, PT, R13, R4, RZ ;  /* 0x000000040d0d7210 */ /* 0x000fca0007f3e0ff */
[----:B------:R-:W-:Y:S01]  /*2660*/  IMAD.X R14, RZ, RZ, R5, P1 ;  /* 0x000000ffff0e7224 */ /* 0x000fe200008e0605 */
[----:B-1----:R-:W-:-:S04]  /*2670*/  LEA R12, P1, R13, UR4, 0x2 ;  /* 0x000000040d0c7c11 */ /* 0x002fc8000f8210ff */
[----:B------:R-:W-:-:S05]  /*2680*/  LEA.HI.X R13, R13, UR5, R14, 0x2, P1 ;  /* 0x000000050d0d7c11 */ /* 0x000fca00088f140e */
[----:B------:R-:W2:Y:S01]  /*2690*/  LDG.E.CONSTANT R12, desc[UR6][R12.64] ;  /* 0x000000060c0c7981 */ /* 0x000ea2000c1e9900 */
[----:B------:R-:W-:-:S05]  /*26a0*/  LEA R22, R22, R20, 0x2 ;  /* 0x0000001416167211 */ /* 0x000fca00078e10ff */
[----:B------:R-:W2:Y:S02]  /*26b0*/  LDS R15, [R22] ;  /* 0x00000000160f7984 */ /* 0x000ea40000000800 */
[----:B--2---:R-:W-:-:S04]  /*26c0*/  FMUL.FTZ R15, R12, R15 ;  /* 0x0000000f0c0f7220 */ /* 0x004fc80000410000 */
[----:B0-----:R-:W-:-:S07]  /*26d0*/  FFMA.FTZ R24, R15, R7, R24 ;  /* 0x000000070f187223 */ /* 0x001fce0000010018 */
.L_x_26498:
[----:B------:R-:W1:Y:S01]  /*26e0*/  LDC.64 R12, c[0x0][0x380] ;  /* 0x0000e000ff0c7b82 */ /* 0x000e620000000a00 */
[----:B------:R-:W-:Y:S01]  /*26f0*/  ISETP.GT.U32.AND P1, PT, R3, 0x7f, PT ;  /* 0x0000007f0300780c */ /* 0x000fe20003f24070 */
[----:B------:R-:W-:-:S04]  /*2700*/  IMAD.U32 R15, R6, 0x100, R3 ;  /* 0x00000100060f7824 */ /* 0x000fc800078e0003 */
[----:B-1----:R-:W-:-:S05]  /*2710*/  IMAD.WIDE.U32 R12, R15, 0x4, R12 ;  /* 0x000000040f0c7825 */ /* 0x002fca00078e000c */
[----:B------:R1:W-:Y:S03]  /*2720*/  STG.E desc[UR6][R12.64], R24 ;  /* 0x000000180c007986 */ /* 0x0003e6000c101906 */
[----:B------:R-:W-:Y:S05]  /*2730*/  @P1 EXIT ;  /* 0x000000000000194d */ /* 0x000fea0003800000 */
[----:B------:R-:W-:Y:S01]  /*2740*/  IMAD.MOV.U32 R6, RZ, RZ, RZ ;  /* 0x000000ffff067224 */ /* 0x000fe200078e00ff */
        /* <DEDUP_REMOVED lines=8> */
[----:B------:R-:W-:Y:S01]  /*27d0*/  IADD3 R9, PT, PT, R2, 0x10, R9 ;  /* 0x0000001002097810 */ /* 0x000fe20007ffe009 */
[----:B------:R-:W-:Y:S01]  /*27e0*/  IMAD.MOV.U32 R17, RZ, RZ, R3 ;  /* 0x000000ffff117224 */ /* 0x000fe200078e0003 */
[----:B------:R-:W2:Y:S01]  /*27f0*/  LDCU.64 UR4, c[0x0][0x398] ;  /* 0x00007300ff0477ac */ /* 0x000ea20008000a00 */
[----:B------:R-:W-:-:S07]  /*2800*/  IMAD.MOV R2, RZ, RZ, -R0 ;  /* 0x000000ffff027224 */ /* 0x000fce00078e0a00 */
.L_x_26505:
[----:B------:R-:W-:Y:S01]  /*2810*/  IADD3 R15, P0, PT, R17, R4, RZ ;  /* 0x00000004110f7210 */ /* 0x000fe20007f1e0ff */
[----:B------:R-:W3:Y:S03]  /*2820*/  LDS R27, [R9+-0x10] ;  /* 0xfffff000091b7984 */ /* 0x000ee60000000800 */
[----:B------:R-:W-:Y:S01]  /*2830*/  IADD3.X R16, PT, PT, RZ, R5, RZ, P0, !PT ;  /* 0x00000005ff107210 */ /* 0x000fe200007fe4ff */
[----:B------:R-:W4:Y:S01]  /*2840*/  LDS R29, [R9+-0x8] ;  /* 0xfffff800091d7984 */ /* 0x000f220000000800 */
[----:B--2---:R-:W-:-:S04]  /*2850*/  LEA R14, P0, R15, UR4, 0x2 ;  /* 0x000000040f0e7c11 */ /* 0x004fc8000f8010ff */
[----:B------:R-:W-:-:S05]  /*2860*/  LEA.HI.X R15, R15, UR5, R16, 0x2, P0 ;  /* 0x000000050f0f7c11 */ /* 0x000fca00080f1410 */
[----:B------:R-:W3:Y:S04]  /*2870*/  LDG.E.CONSTANT R26, desc[UR6][R14.64+0x200] ;  /* 0x000200060e1a7981 */ /* 0x000ee8000c1e9900 */
[----:B------:R-:W2:Y:S04]  /*2880*/  LDG.E.CONSTANT R25, desc[UR6][R14.64+0x600] ;  /* 0x000600060e197981 */ /* 0x000ea8000c1e9900 */
[----:B-1----:R-:W4:Y:S04]  /*2890*/  LDG.E.CONSTANT R24, desc[UR6][R14.64+0xa00] ;  /* 0x000a00060e187981 */ /* 0x002f28000c1e9900 */
[----:B------:R-:W5:Y:S04]  /*28a0*/  LDG.E.CONSTANT R22, desc[UR6][R14.64+0xe00] ;  /* 0x000e00060e167981 */ /* 0x000f68000c1e9900 */
[----:B------:R-:W5:Y:S04]  /*28b0*/  LDG.E.CONSTANT R19, desc[UR6][R14.64+0x1200] ;  /* 0x001200060e137981 */ /* 0x000f68000c1e9900 */
[----:B------:R-:W2:Y:S04]  /*28c0*/  LDG.E.CONSTANT R18, desc[UR6][R14.64+0x1600] ;  /* 0x001600060e127981 */ /* 0x000ea8000c1e9900 */
[----:B------:R-:W5:Y:S04]  /*28d0*/  LDG.E.CONSTANT R16, desc[UR6][R14.64+0x1a00] ;  /* 0x001a00060e107981 */ /* 0x000f68000c1e9900 */
[----:B------:R1:W5:Y:S01]  /*28e0*/  LDG.E.CONSTANT R23, desc[UR6][R14.64+0x1e00] ;  /* 0x001e00060e177981 */ /* 0x000362000c1e9900 */
[----:B------:R-:W-:-:S02]  /*28f0*/  VIADD R2, R2, 0x8 ;  /* 0x0000000802027836 */ /* 0x000fc40000000000 */
[----:B------:R-:W-:-:S03]  /*2900*/  VIADD R17, R17, 0x800 ;  /* 0x0000080011117836 */ /* 0x000fc60000000000 */
[----:B------:R-:W-:Y:S01]  /*2910*/  ISETP.NE.AND P0, PT, R2, RZ, PT ;  /* 0x000000ff0200720c */ /* 0x000fe20003f05270 */
[----:B-1----:R-:W2:Y:S04]  /*2920*/  LDS R15, [R9+0x4] ;  /* 0x00000400090f7984 */ /* 0x002ea80000000800 */
[----:B------:R-:W5:Y:S01]  /*2930*/  LDS R14, [R9+0xc] ;  /* 0x00000c00090e7984 */ /* 0x000f620000000800 */
[----:B---3--:R-:W-:-:S03]  /*2940*/  FMUL.FTZ R27, R26, R27 ;  /* 0x0000001b1a1b7220 */ /* 0x008fc60000410000 */
[----:B------:R-:W1:Y:S01]  /*2950*/  LDS R26, [R9+-0xc] ;  /* 0xfffff400091a7984 */ /* 0x000e620000000800 */
[----:B0-----:R-:W-:Y:S01]  /*2960*/  FFMA.FTZ R6, R27, R7, R6 ;  /* 0x000000071b067223 */ /* 0x001fe20000010006 */
[----:B----4-:R-:W-:Y:S01]  /*2970*/  FMUL.FTZ R29, R24, R29 ;  /* 0x0000001d181d7220 */ /* 0x010fe20000410000 */
[----:B--2---:R-:W-:Y:S01]  /*2980*/  FMUL.FTZ R15, R18, R15 ;  /* 0x0000000f120f7220 */ /* 0x004fe20000410000 */
[----:B-----5:R-:W-:Y:S01]  /*2990*/  FMUL.FTZ R23, R23, R14 ;  /* 0x0000000e17177220 */ /* 0x020fe20000410000 */
[----:B-1----:R-:W-:Y:S02]  /*29a0*/  FMUL.FTZ R27, R25, R26 ;  /* 0x0000001a191b7220 */ /* 0x002fe40000410000 */
[----:B------:R-:W0:Y:S02]  /*29b0*/  LDS R25, [R9+-0x4] ;  /* 0xfffffc0009197984 */ /* 0x000e240000000800 */
[-C--:B------:R-:W-:Y:S02]  /*29c0*/  FFMA.FTZ R26, R27, R7.reuse, R6 ;  /* 0x000000071b1a7223 */ /* 0x080fe40000010006 */
[----:B------:R-:W1:Y:S02]  /*29d0*/  LDS R6, [R9] ;  /* 0x0000000009067984 */ /* 0x000e640000000800 */
[----:B------:R-:W-:-:S02]  /*29e0*/  FFMA.FTZ R26, R29, R7, R26 ;  /* 0x000000071d1a7223 */ /* 0x000fc4000001001a */
[----:B------:R2:W3:Y:S02]  /*29f0*/  LDS R27, [R9+0x8] ;  /* 0x00000800091b7984 */ /* 0x0004e40000000800 */
[----:B--2---:R-:W-:Y:S02]  /*2a00*/  VIADD R9, R9, 0x20 ;  /* 0x0000002009097836 */ /* 0x004fe40000000000 */
[----:B0-----:R-:W-:-:S04]  /*2a10*/  FMUL.FTZ R25, R22, R25 ;  /* 0x0000001916197220 */ /* 0x001fc80000410000 */
[----:B------:R-:W-:Y:S01]  /*2a20*/  FFMA.FTZ R26, R25, R7, R26 ;  /* 0x00000007191a7223 */ /* 0x000fe2000001001a */
[----:B-1----:R-:W-:Y:S01]  /*2a30*/  FMUL.FTZ R19, R19, R6 ;  /* 0x0000000613137220 */ /* 0x002fe20000410000 */
[----:B---3--:R-:W-:-:S03]  /*2a40*/  FMUL.FTZ R27, R16, R27 ;  /* 0x0000001b101b7220 */ /* 0x008fc60000410000 */
[----:B------:R-:W-:-:S04]  /*2a50*/  FFMA.FTZ R26, R19, R7, R26 ;  /* 0x00000007131a7223 */ /* 0x000fc8000001001a */
[----:B------:R-:W-:-:S04]  /*2a60*/  FFMA.FTZ R26, R15, R7, R26 ;  /* 0x000000070f1a7223 */ /* 0x000fc8000001001a */
[----:B------:R-:W-:-:S04]  /*2a70*/  FFMA.FTZ R26, R27, R7, R26 ;  /* 0x000000071b1a7223 */ /* 0x000fc8000001001a */
[----:B------:R-:W-:Y:S01]  /*2a80*/  FFMA.FTZ R6, R23, R7, R26 ;  /* 0x0000000717067223 */ /* 0x000fe2000001001a */
[----:B------:R-:W-:Y:S06]  /*2a90*/  @P0 BRA `(.L_x_26505) ;  /* 0xfffffffc005c0947 */ /* 0x000fec000383ffff */
.L_x_26504:
[----:B------:R-:W-:Y:S05]  /*2aa0*/  @!P1 BRA `(.L_x_26503) ;  /* 0x0000000400409947 */ /* 0x000fea0003800000 */
[----:B------:R-:W-:Y:S02]  /*2ab0*/  ISETP.GE.U32.AND P1, PT, R11, 0x4, PT ;  /* 0x000000040b00780c */ /* 0x000fe40003f26070 */
[----:B------:R-:W-:-:S11]  /*2ac0*/  ISETP.NE.AND P0, PT, R10, RZ, PT ;  /* 0x000000ff0a00720c */ /* 0x000fd60003f05270 */
[----:B------:R-:W-:Y:S05]  /*2ad0*/  @!P1 BRA `(.L_x_26506) ;  /* 0x00000000009c9947 */ /* 0x000fea0003800000 */
[----:B------:R-:W2:Y:S01]  /*2ae0*/  LDCU.64 UR4, c[0x0][0x398] ;  /* 0x00007300ff0477ac */ /* 0x000ea20008000a00 */
[----:B------:R-:W-:-:S04]  /*2af0*/  LEA R9, R0, R3, 0x8 ;  /* 0x0000000300097211 */ /* 0x000fc800078e40ff */
[C---:B------:R-:W-:Y:S01]  /*2b00*/  IADD3 R10, P1, PT, R9.reuse, R4, RZ ;  /* 0x00000004090a7210 */ /* 0x040fe20007f3e0ff */
[----:B------:R-:W-:-:S04]  /*2b10*/  VIADD R11, R9, 0x100 ;  /* 0x00000100090b7836 */ /* 0x000fc80000000000 */
[----:B------:R-:W-:Y:S01]  /*2b20*/  IMAD.X R17, RZ, RZ, R5, P1 ;  /* 0x000000ffff117224 */ /* 0x000fe200008e0605 */
[-C--:B------:R-:W-:Y:S01]  /*2b30*/  IADD3 R2, P2, PT, R11, R4.reuse, RZ ;  /* 0x000000040b027210 */ /* 0x080fe20007f5e0ff */
[C---:B------:R-:W-:Y:S02]  /*2b40*/  VIADD R11, R9.reuse, 0x200 ;  /* 0x00000200090b7836 */ /* 0x040fe40000000000 */
[----:B------:R-:W-:Y:S01]  /*2b50*/  VIADD R9, R9, 0x300 ;  /* 0x0000030009097836 */ /* 0x000fe20000000000 */
[----:B------:R-:W-:Y:S02]  /*2b60*/  IADD3.X R15, PT, PT, RZ, R5, RZ, P2, !PT ;  /* 0x00000005ff0f7210 */ /* 0x000fe400017fe4ff */
[----:B------:R-:W-:Y:S02]  /*2b70*/  IADD3 R11, P3, PT, R11, R4, RZ ;  /* 0x000000040b0b7210 */ /* 0x000fe40007f7e0ff */
[----:B--2---:R-:W-:Y:S02]  /*2b80*/  LEA R18, P1, R10, UR4, 0x2 ;  /* 0x000000040a127c11 */ /* 0x004fe4000f8210ff */
[----:B------:R-:W-:-:S02]  /*2b90*/  LEA R14, P2, R2, UR4, 0x2 ;  /* 0x00000004020e7c11 */ /* 0x000fc4000f8410ff */
[----:B------:R-:W-:Y:S02]  /*2ba0*/  LEA.HI.X R19, R10, UR5, R17, 0x2, P1 ;  /* 0x000000050a137c11 */ /* 0x000fe400088f1411 */
[----:B------:R-:W-:Y:S01]  /*2bb0*/  LEA.HI.X R15, R2, UR5, R15, 0x2, P2 ;  /* 0x00000005020f7c11 */ /* 0x000fe200090f140f */
[--C-:B------:R-:W-:Y:S01]  /*2bc0*/  IMAD.X R2, RZ, RZ, R5.reuse, P3 ;  /* 0x000000ffff027224 */ /* 0x100fe200018e0605 */
[----:B------:R-:W-:Y:S01]  /*2bd0*/  LEA R10, P1, R11, UR4, 0x2 ;  /* 0x000000040b0a7c11 */ /* 0x000fe2000f8210ff */
[----:B------:R2:W3:Y:S01]  /*2be0*/  LDG.E.CONSTANT R18, desc[UR6][R18.64+0x200] ;  /* 0x0002000612127981 */ /* 0x0004e2000c1e9900 */
[----:B------:R-:W-:Y:S02]  /*2bf0*/  IADD3 R9, P2, PT, R9, R4, RZ ;  /* 0x0000000409097210 */ /* 0x000fe40007f5e0ff */
[----:B------:R-:W-:Y:S01]  /*2c00*/  LEA.HI.X R11, R11, UR5, R2, 0x2, P1 ;  /* 0x000000050b0b7c11 */ /* 0x000fe200088f1402 */
[----:B------:R-:W4:Y:S01]  /*2c10*/  LDG.E.CONSTANT R14, desc[UR6][R14.64+0x200] ;  /* 0x000200060e0e7981 */ /* 0x000f22000c1e9900 */
[----:B------:R-:W-:Y:S01]  /*2c20*/  LEA R16, P1, R9, UR4, 0x2 ;  /* 0x0000000409107c11 */ /* 0x000fe2000f8210ff */
[----:B------:R-:W-:-:S02]  /*2c30*/  IMAD.X R2, RZ, RZ, R5, P2 ;  /* 0x000000ffff027224 */ /* 0x000fc400010e0605 */
[----:B------:R-:W5:Y:S03]  /*2c40*/  LDG.E.CONSTANT R10, desc[UR6][R10.64+0x200] ;  /* 0x000200060a0a7981 */ /* 0x000f66000c1e9900 */
[----:B------:R-:W-:-:S05]  /*2c50*/  LEA.HI.X R17, R9, UR5, R2, 0x2, P1 ;  /* 0x0000000509117c11 */ /* 0x000fca00088f1402 */
[----:B------:R-:W5:Y:S01]  /*2c60*/  LDG.E.CONSTANT R16, desc[UR6][R16.64+0x200] ;  /* 0x0002000610107981 */ /* 0x000f62000c1e9900 */
[----:B------:R-:W-:-:S05]  /*2c70*/  LEA R2, R0, R20, 0x2 ;  /* 0x0000001400027211 */ /* 0x000fca00078e10ff */
[----:B------:R-:W3:Y:S04]  /*2c80*/  LDS R9, [R2] ;  /* 0x0000000002097984 */ /* 0x000ee80000000800 */
[----:B------:R-:W4:Y:S04]  /*2c90*/  LDS R23, [R2+0x4] ;  /* 0x0000040002177984 */ /* 0x000f280000000800 */
[----:B--2---:R-:W5:Y:S04]  /*2ca0*/  LDS R19, [R2+0x8] ;  /* 0x0000080002137984 */ /* 0x004f680000000800 */
[----:B------:R-:W2:Y:S01]  /*2cb0*/  LDS R25, [R2+0xc] ;  /* 0x00000c0002197984 */ /* 0x000ea20000000800 */
[----:B------:R-:W-:-:S02]  /*2cc0*/  VIADD R0, R0, 0x4 ;  /* 0x0000000400007836 */ /* 0x000fc40000000000 */
[----:B---3--:R-:W-:-:S04]  /*2cd0*/  FMUL.FTZ R9, R18, R9 ;  /* 0x0000000912097220 */ /* 0x008fc80000410000 */
[----:B0-----:R-:W-:Y:S01]  /*2ce0*/  FFMA.FTZ R6, R9, R7, R6 ;  /* 0x0000000709067223 */ /* 0x001fe20000010006 */
[----:B----4-:R-:W-:Y:S01]  /*2cf0*/  FMUL.FTZ R23, R14, R23 ;  /* 0x000000170e177220 */ /* 0x010fe20000410000 */
[----:B-----5:R-:W-:-:S03]  /*2d00*/  FMUL.FTZ R19, R10, R19 ;  /* 0x000000130a137220 */ /* 0x020fc60000410000 */
[----:B------:R-:W-:-:S04]  /*2d10*/  FFMA.FTZ R6, R23, R7, R6 ;  /* 0x0000000717067223 */ /* 0x000fc80000010006 */
[----:B------:R-:W-:Y:S01]  /*2d20*/  FFMA.FTZ R6, R19, R7, R6 ;  /* 0x0000000713067223 */ /* 0x000fe20000010006 */
[----:B--2---:R-:W-:-:S04]  /*2d30*/  FMUL.FTZ R25, R16, R25 ;  /* 0x0000001910197220 */ /* 0x004fc80000410000 */
[----:B------:R-:W-:-:S07]  /*2d40*/  FFMA.FTZ R6, R25, R7, R6 ;  /* 0x0000000719067223 */ /* 0x000fce0000010006 */
.L_x_26506:
[----:B------:R-:W-:Y:S05]  /*2d50*/  @!P0 BRA `(.L_x_26503) ;  /* 0x0000000000948947 */ /* 0x000fea0003800000 */
[----:B------:R-:W-:Y:S02]  /*2d60*/  ISETP.NE.AND P1, PT, R21, RZ, PT ;  /* 0x000000ff1500720c */ /* 0x000fe40003f25270 */
[----:B------:R-:W-:-:S04]  /*2d70*/  LOP3.LUT R8, R8, 0x1, RZ, 0xc0, !PT ;  /* 0x0000000108087812 */ /* 0x000fc800078ec0ff */
[----:B------:R-:W-:-:S07]  /*2d80*/  ISETP.NE.U32.AND P0, PT, R8, 0x1, PT ;  /* 0x000000010800780c */ /* 0x000fce0003f05070 */
[----:B------:R-:W-:Y:S06]  /*2d90*/  @!P1 BRA `(.L_x_26507) ;  /* 0x0000000000549947 */ /* 0x000fec0003800000 */
[----:B------:R-:W2:Y:S01]  /*2da0*/  LDCU.64 UR4, c[0x0][0x398] ;  /* 0x00007300ff0477ac */ /* 0x000ea20008000a00 */
[----:B------:R-:W-:-:S04]  /*2db0*/  IMAD R9, R0, 0x100, R3 ;  /* 0x0000010000097824 */ /* 0x000fc800078e0203 */
[C---:B------:R-:W-:Y:S01]  /*2dc0*/  VIADD R11, R9.reuse, 0x100 ;  /* 0x00000100090b7836 */ /* 0x040fe20000000000 */
[----:B------:R-:W-:-:S04]  /*2dd0*/  IADD3 R2, P1, PT, R9, R4, RZ ;  /* 0x0000000409027210 */ /* 0x000fc80007f3e0ff */
[----:B------:R-:W-:Y:S02]  /*2de0*/  IADD3.X R9, PT, PT, RZ, R5, RZ, P1, !PT ;  /* 0x00000005ff097210 */ /* 0x000fe40000ffe4ff */
[----:B------:R-:W-:Y:S02]  /*2df0*/  IADD3 R11, P2, PT, R11, R4, RZ ;  /* 0x000000040b0b7210 */ /* 0x000fe40007f5e0ff */
[----:B--2---:R-:W-:-:S04]  /*2e00*/  LEA R8, P1, R2, UR4, 0x2 ;  /* 0x0000000402087c11 */ /* 0x004fc8000f8210ff */
[----:B------:R-:W-:Y:S01]  /*2e10*/  LEA.HI.X R9, R2, UR5, R9, 0x2, P1 ;  /* 0x0000000502097c11 */ /* 0x000fe200088f1409 */
[----:B------:R-:W-:Y:S01]  /*2e20*/  IMAD.X R2, RZ, RZ, R5, P2 ;  /* 0x000000ffff027224 */ /* 0x000fe200010e0605 */
[----:B------:R-:W-:-:S03]  /*2e30*/  LEA R10, P1, R11, UR4, 0x2 ;  /* 0x000000040b0a7c11 */ /* 0x000fc6000f8210ff */
[----:B------:R-:W2:Y:S01]  /*2e40*/  LDG.E.CONSTANT R8, desc[UR6][R8.64+0x200] ;  /* 0x0002000608087981 */ /* 0x000ea2000c1e9900 */
[----:B------:R-:W-:-:S05]  /*2e50*/  LEA.HI.X R11, R11, UR5, R2, 0x2, P1 ;  /* 0x000000050b0b7c11 */ /* 0x000fca00088f1402 */
[----:B------:R-:W3:Y:S01]  /*2e60*/  LDG.E.CONSTANT R10, desc[UR6][R10.64+0x200] ;  /* 0x000200060a0a7981 */ /* 0x000ee2000c1e9900 */
[----:B------:R-:W-:-:S05]  /*2e70*/  IMAD R2, R0, 0x4, R20 ;  /* 0x0000000400027824 */ /* 0x000fca00078e0214 */
[----:B------:R-:W2:Y:S04]  /*2e80*/  LDS R15, [R2] ;  /* 0x00000000020f7984 */ /* 0x000ea80000000800 */
[----:B------:R-:W3:Y:S01]  /*2e90*/  LDS R17, [R2+0x4] ;  /* 0x0000040002117984 */ /* 0x000ee20000000800 */
[----:B------:R-:W-:Y:S02]  /*2ea0*/  VIADD R0, R0, 0x2 ;  /* 0x0000000200007836 */ /* 0x000fe40000000000 */
[----:B--2---:R-:W-:-:S04]  /*2eb0*/  FMUL.FTZ R15, R8, R15 ;  /* 0x0000000f080f7220 */ /* 0x004fc80000410000 */
[----:B0-----:R-:W-:Y:S01]  /*2ec0*/  FFMA.FTZ R6, R15, R7, R6 ;  /* 0x000000070f067223 */ /* 0x001fe20000010006 */
[----:B---3--:R-:W-:-:S04]  /*2ed0*/  FMUL.FTZ R17, R10, R17 ;  /* 0x000000110a117220 */ /* 0x008fc80000410000 */
[----:B------:R-:W-:-:S07]  /*2ee0*/  FFMA.FTZ R6, R17, R7, R6 ;  /* 0x0000000711067223 */ /* 0x000fce0000010006 */
.L_x_26507:
[----:B------:R-:W-:Y:S05]  /*2ef0*/  @P0 BRA `(.L_x_26503) ;  /* 0x00000000002c0947 */ /* 0x000fea0003800000 */
[----:B------:R-:W2:Y:S01]  /*2f00*/  LDCU.64 UR4, c[0x0][0x398] ;  /* 0x00007300ff0477ac */ /* 0x000ea20008000a00 */
[----:B------:R-:W-:-:S04]  /*2f10*/  LEA R3, R0, R3, 0x8 ;  /* 0x0000000300037211 */ /* 0x000fc800078e40ff */
[----:B------:R-:W-:-:S05]  /*2f20*/  IADD3 R3, P0, PT, R3, R4, RZ ;  /* 0x0000000403037210 */ /* 0x000fca0007f1e0ff */
[----:B------:R-:W-:Y:S01]  /*2f30*/  IMAD.X R4, RZ, RZ, R5, P0 ;  /* 0x000000ffff047224 */ /* 0x000fe200000e0605 */
[----:B--2---:R-:W-:-:S04]  /*2f40*/  LEA R2, P0, R3, UR4, 0x2 ;  /* 0x0000000403027c11 */ /* 0x004fc8000f8010ff */
[----:B------:R-:W-:-:S05]  /*2f50*/  LEA.HI.X R3, R3, UR5, R4, 0x2, P0 ;  /* 0x0000000503037c11 */ /* 0x000fca00080f1404 */
[----:B------:R-:W2:Y:S01]  /*2f60*/  LDG.E.CONSTANT R2, desc[UR6][R2.64+0x200] ;  /* 0x0002000602027981 */ /* 0x000ea2000c1e9900 */
[----:B------:R-:W-:-:S05]  /*2f70*/  IMAD R0, R0, 0x4, R20 ;  /* 0x0000000400007824 */ /* 0x000fca00078e0214 */
[----:B------:R-:W2:Y:S02]  /*2f80*/  LDS R5, [R0] ;  /* 0x0000000000057984 */ /* 0x000ea40000000800 */
[----:B--2---:R-:W-:-:S04]  /*2f90*/  FMUL.FTZ R5, R2, R5 ;  /* 0x0000000502057220 */ /* 0x004fc80000410000 */
[----:B0-----:R-:W-:-:S07]  /*2fa0*/  FFMA.FTZ R6, R5, R7, R6 ;  /* 0x0000000705067223 */ /* 0x001fce0000010006 */
.L_x_26503:
[----:B------:R-:W-:Y:S01]  /*2fb0*/  STG.E desc[UR6][R12.64+0x200], R6 ;  /* 0x000200060c007986 */ /* 0x000fe2000c101906 */
[----:B------:R-:W-:Y:S05]  /*2fc0*/  EXIT ;  /* 0x000000000000794d */ /* 0x000fea0003800000 */
.L_x_26508:
        /* <DEDUP_REMOVED lines=11> */
.L_x_27652:


//--------------------- .text._ZN4vllm25paged_attention_v2_kernelIffLi256ELi8ELi128ELNS_18Fp8KVCacheDataTypeE0ELb1ELi512EEEvPfS2_PT_PKS3_PKT0_S9_ifPKiSB_iPKfiiiSD_SD_iiiii --------------------------
	.section	.text._ZN4vllm25paged_attention_v2_kernelIffLi256ELi8ELi128ELNS_18Fp8KVCacheDataTypeE0ELb1ELi512EEEvPfS2_PT_PKS3_PKT0_S9_ifPKiSB_iPKfiiiSD_SD_iiiii,"ax",@progbits
	.align	128
        .global         _ZN4vllm25paged_attention_v2_kernelIffLi256ELi8ELi128ELNS_18Fp8KVCacheDataTypeE0ELb1ELi512EEEvPfS2_PT_PKS3_PKT0_S9_ifPKiSB_iPKfiiiSD_SD_iiiii
        .type           _ZN4vllm25paged_attention_v2_kernelIffLi256ELi8ELi128ELNS_18Fp8KVCacheDataTypeE0ELb1ELi512EEEvPfS2_PT_PKS3_PKT0_S9_ifPKiSB_iPKfiiiSD_SD_iiiii,@function
        .size           _ZN4vllm25paged_attention_v2_kernelIffLi256ELi8ELi128ELNS_18Fp8KVCacheDataTypeE0ELb1ELi512EEEvPfS2_PT_PKS3_PKT0_S9_ifPKiSB_iPKfiiiSD_SD_iiiii,(.L_x_27653 - _ZN4vllm25paged_attention_v2_kernelIffLi256ELi8ELi128ELNS_18Fp8KVCacheDataTypeE0ELb1ELi512EEEvPfS2_PT_PKS3_PKT0_S9_ifPKiSB_iPKfiiiSD_SD_iiiii)
        .other          _ZN4vllm25paged_attention_v2_kernelIffLi256ELi8ELi128ELNS_18Fp8KVCacheDataTypeE0ELb1ELi512EEEvPfS2_PT_PKS3_PKT0_S9_ifPKiSB_iPKfiiiSD_SD_iiiii,@"STO_CUDA_ENTRY STV_DEFAULT"
_ZN4vllm25paged_attention_v2_kernelIffLi256ELi8ELi128ELNS_18Fp8KVCacheDataTypeE0ELb1ELi512EEEvPfS2_PT_PKS3_PKT0_S9_ifPKiSB_iPKfiiiSD_SD_iiiii:
.text._ZN4vllm25paged_attention_v2_kernelIffLi256ELi8ELi128ELNS_18Fp8KVCacheDataTypeE0ELb1ELi512EEEvPfS2_PT_PKS3_PKT0_S9_ifPKiSB_iPKfiiiSD_SD_iiiii:
        /* <DEDUP_REMOVED lines=10> */
[----:B------:R-:W0:Y:S01]  /*00a0*/  LDC R5, c[0x0][0x3b0] ;  /* 0x0000ec00ff057b82 */ /* 0x000e220000000800 */
[----:B------:R-:W1:Y:S01]  /*00b0*/  S2R R3, SR_CTAID.X ;  /* 0x0000000000037919 */ /* 0x000e620000002500 */
[----:B------:R-:W-:Y:S01]  /*00c0*/  IMAD.MOV.U32 R32, RZ, RZ, RZ ;  /* 0x000000ffff207224 */ /* 0x000fe200078e00ff */
[----:B------:R-:W2:Y:S05]  /*00d0*/  LDCU UR12, c[0x0][0x3fc] ;  /* 0x00007f80ff0c77ac */ /* 0x000eaa0008000800 */
[----:B------:R-:W3:Y:S01]  /*00e0*/  LDC.64 R8, c[0x0][0x3d0] ;  /* 0x0000f400ff087b82 */ /* 0x000ee20000000a00 */
[----:B------:R-:W-:-:S07]  /*00f0*/  VIADD R24, R57, 0xffffffff ;  /* 0xffffffff39187836 */ /* 0x000fce0000000000 */
[----:B------:R-:W4:Y:S01]  /*0100*/  LDC R19, c[0x0][0x3d8] ;  /* 0x0000f600ff137b82 */ /* 0x000f220000000800 */
[----:B0-----:R-:W-:-:S07]  /*0110*/  IABS R7, R5 ;  /* 0x0000000500077213 */ /* 0x001fce0000000000 */
[----:B------:R-:W0:Y:S01]  /*0120*/  LDC R26, c[0x0][0x408] ;  /* 0x00010200ff1a7b82 */ /* 0x000e220000000800 */
[----:B------:R-:W2:Y:S01]  /*0130*/  I2F.RP R0, R7 ;  /* 0x0000000700007306 */ /* 0x000ea20000209400 */
[----:B---3--:R-:W-:-:S04]  /*0140*/  ISETP.NE.U32.AND P0, PT, R8, RZ, PT ;  /* 0x000000ff0800720c */ /* 0x008fc80003f05070 */
[----:B------:R-:W-:-:S03]  /*0150*/  ISETP.NE.AND.EX P0, PT, R9, RZ, PT, P0 ;  /* 0x000000ff0900720c */ /* 0x000fc60003f05300 */
[----:B--2---:R-:W2:Y:S10]  /*0160*/  MUFU.RCP R0, R0 ;  /* 0x0000000000007308 */ /* 0x004eb40000001000 */
[----:B------:R-:W1:Y:S08]  /*0170*/  @P0 LDC.64 R10, c[0x0][0x3d0] ;  /* 0x0000f400ff0a0b82 */ /* 0x000e700000000a00 */
[----:B------:R-:W3:Y:S01]  /*0180*/  LDC R8, c[0x0][0x370] ;  /* 0x0000dc00ff087b82 */ /* 0x000ee20000000800 */
[----:B--2---:R-:W-:-:S04]  /*0190*/  IADD3 R12, PT, PT, R0, 0xffffffe, RZ ;  /* 0x0ffffffe000c7810 */ /* 0x004fc80007ffe0ff */
[----:B------:R2:W4:Y:S01]  /*01a0*/  F2I.FTZ.U32.TRUNC.NTZ R13, R12 ;  /* 0x0000000c000d7305 */ /* 0x000522000021f000 */
[----:B-1----:R-:W-:-:S04]  /*01b0*/  @P0 IMAD.WIDE.U32 R10, R3, 0x4, R10 ;  /* 0x00000004030a0825 */ /* 0x002fc800078e000a */
[----:B--2---:R-:W-:Y:S01]  /*01c0*/  HFMA2 R12, -RZ, RZ, 0, 0 ;  /* 0x00000000ff0c7431 */ /* 0x004fe200000001ff */
[----:B------:R3:W5:Y:S01]  /*01d0*/  @P0 LDG.E.CONSTANT R32, desc[UR6][R10.64] ;  /* 0x000000060a200981 */ /* 0x000762000c1e9900 */
[----:B------:R-:W-:Y:S01]  /*01e0*/  IABS R18, R3 ;  /* 0x0000000300127213 */ /* 0x000fe20000000000 */
[----:B----4-:R-:W-:Y:S01]  /*01f0*/  IMAD.MOV R14, RZ, RZ, -R13 ;  /* 0x000000ffff0e7224 */ /* 0x010fe200078e0a0d */
[----:B------:R-:W-:Y:S01]  /*0200*/  UMOV UR8, 0x400 ;  /* 0x0000040000087882 */ /* 0x000fe20000000000 */
[----:B------:R-:W1:Y:S01]  /*0210*/  S2UR UR9, SR_CgaCtaId ;  /* 0x00000000000979c3 */ /* 0x000e620000008800 */
[----:B------:R-:W-:Y:S01]  /*0220*/  BSSY.RECONVERGENT B0, `(.L_x_26509) ;  /* 0x0000050000007945 */ /* 0x000fe20003800200 */
[----:B------:R-:W-:-:S04]  /*0230*/  IMAD R9, R14, R7, RZ ;  /* 0x000000070e097224 */ /* 0x000fc800078e02ff */
[----:B------:R-:W-:Y:S01]  /*0240*/  IMAD.HI.U32 R13, R13, R9, R12 ;  /* 0x000000090d0d7227 */ /* 0x000fe200078e000c */
[----:B---3--:R-:W-:-:S05]  /*0250*/  IABS R10, R8 ;  /* 0x00000008000a7213 */ /* 0x008fca0000000000 */
        /* <DEDUP_REMOVED lines=8> */
[----:B------:R-:W-:Y:S01]  /*02e0*/  LOP3.LUT R0, R8, R5, RZ, 0x3c, !PT ;  /* 0x0000000508007212 */ /* 0x000fe200078e3cff */
[----:B------:R-:W2:Y:S03]  /*02f0*/  LDC R7, c[0x0][0x404] ;  /* 0x00010100ff077b82 */ /* 0x000ea60000000800 */
[----:B------:R-:W-:-:S07]  /*0300*/  ISETP.GE.AND P2, PT, R0, RZ, PT ;  /* 0x000000ff0000720c */ /* 0x000fce0003f46270 */
[----:B------:R-:W-:-:S06]  /*0310*/  @P0 IADD3 R14, PT, PT, R14, 0x1, RZ ;  /* 0x000000010e0e0810 */ /* 0x000fcc0007ffe0ff */
[----:B------:R-:W-:Y:S01]  /*0320*/  @!P2 IMAD.MOV R14, RZ, RZ, -R14 ;  /* 0x000000ffff0ea224 */ /* 0x000fe200078e0a0e */
[----:B------:R-:W-:-:S04]  /*0330*/  @!P1 LOP3.LUT R14, RZ, R5, RZ, 0x33, !PT ;  /* 0x00000005ff0e9212 */ /* 0x000fc800078e33ff */
[----:B------:R-:W-:Y:S02]  /*0340*/  IABS R16, R14 ;  /* 0x0000000e00107213 */ /* 0x000fe40000000000 */
[----:B--2---:R-:W-:Y:S02]  /*0350*/  IABS R0, R7 ;  /* 0x0000000700007213 */ /* 0x004fe40000000000 */
[----:B------:R-:W2:Y:S08]  /*0360*/  I2F.RP R9, R16 ;  /* 0x0000001000097306 */ /* 0x000eb00000209400 */
[----:B------:R-:W3:Y:S08]  /*0370*/  I2F.RP R15, R0 ;  /* 0x00000000000f7306 */ /* 0x000ef00000209400 */
[----:B--2---:R-:W2:Y:S08]  /*0380*/  MUFU.RCP R9, R9 ;  /* 0x0000000900097308 */ /* 0x004eb00000001000 */
[----:B---3--:R-:W3:Y:S01]  /*0390*/  MUFU.RCP R15, R15 ;  /* 0x0000000f000f7308 */ /* 0x008ee20000001000 */
[----:B--2---:R-:W-:-:S02]  /*03a0*/  IADD3 R10, PT, PT, R9, 0xffffffe, RZ ;  /* 0x0ffffffe090a7810 */ /* 0x004fc40007ffe0ff */
[----:B------:R-:W-:-:S05]  /*03b0*/  IABS R9, R14 ;  /* 0x0000000e00097213 */ /* 0x000fca0000000000 */
[----:B------:R2:W4:Y:S01]  /*03c0*/  F2I.FTZ.U32.TRUNC.NTZ R11, R10 ;  /* 0x0000000a000b7305 */ /* 0x000522000021f000 */
[----:B------:R-:W-:Y:S01]  /*03d0*/  IADD3 R9, PT, PT, RZ, -R9, RZ ;  /* 0x80000009ff097210 */ /* 0x000fe20007ffe0ff */
[----:B---3--:R-:W-:-:S06]  /*03e0*/  VIADD R12, R15, 0xffffffe ;  /* 0x0ffffffe0f0c7836 */ /* 0x008fcc0000000000 */
[----:B------:R3:W0:Y:S01]  /*03f0*/  F2I.FTZ.U32.TRUNC.NTZ R13, R12 ;  /* 0x0000000c000d7305 */ /* 0x000622000021f000 */
[----:B--2---:R-:W-:Y:S01]  /*0400*/  IMAD.MOV.U32 R10, RZ, RZ, RZ ;  /* 0x000000ffff0a7224 */ /* 0x004fe200078e00ff */
[----:B----4-:R-:W-:Y:S01]  /*0410*/  IADD3 R17, PT, PT, RZ, -R11, RZ ;  /* 0x8000000bff117210 */ /* 0x010fe20007ffe0ff */
[----:B---3--:R-:W-:-:S04]  /*0420*/  IMAD.MOV.U32 R12, RZ, RZ, RZ ;  /* 0x000000ffff0c7224 */ /* 0x008fc800078e00ff */
[----:B------:R-:W-:Y:S02]  /*0430*/  IMAD R17, R17, R16, RZ ;  /* 0x0000001011117224 */ /* 0x000fe400078e02ff */
[----:B0-----:R-:W-:Y:S02]  /*0440*/  IMAD R15, R13, R0, RZ ;  /* 0x000000000d0f7224 */ /* 0x001fe400078e02ff */
[----:B------:R-:W-:Y:S01]  /*0450*/  IMAD.HI.U32 R11, R11, R17, R10 ;  /* 0x000000110b0b7227 */ /* 0x000fe200078e000a */
[----:B------:R-:W-:Y:S01]  /*0460*/  IABS R17, R24 ;  /* 0x0000001800117213 */ /* 0x000fe20000000000 */
[----:B------:R-:W0:Y:S01]  /*0470*/  S2R R10, SR_TID.X ;  /* 0x00000000000a7919 */ /* 0x000e220000002100 */
[----:B------:R-:W-:-:S03]  /*0480*/  IADD3 R15, PT, PT, -R15, RZ, RZ ;  /* 0x000000ff0f0f7210 */ /* 0x000fc60007ffe1ff */
[----:B------:R-:W-:-:S04]  /*0490*/  IMAD.HI.U32 R11, R11, R18, RZ ;  /* 0x000000120b0b7227 */ /* 0x000fc800078e00ff */
[----:B------:R-:W-:-:S04]  /*04a0*/  IMAD.HI.U32 R13, R13, R15, R12 ;  /* 0x0000000f0d0d7227 */ /* 0x000fc800078e000c */
[----:B------:R-:W-:Y:S01]  /*04b0*/  IMAD R9, R11, R9, R18 ;  /* 0x000000090b097224 */ /* 0x000fe200078e0212 */
[----:B------:R-:W-:Y:S01]  /*04c0*/  LOP3.LUT R18, R3, R14, RZ, 0x3c, !PT ;  /* 0x0000000e03127212 */ /* 0x000fe200078e3cff */
[----:B------:R-:W-:-:S03]  /*04d0*/  IMAD.HI.U32 R15, R13, R17, RZ ;  /* 0x000000110d0f7227 */ /* 0x000fc600078e00ff */
[----:B------:R-:W-:Y:S02]  /*04e0*/  ISETP.GT.U32.AND P3, PT, R16, R9, PT ;  /* 0x000000091000720c */ /* 0x000fe40003f64070 */
[----:B------:R-:W-:Y:S02]  /*04f0*/  IADD3 R12, PT, PT, -R15, RZ, RZ ;  /* 0x000000ff0f0c7210 */ /* 0x000fe40007ffe1ff */
[----:B------:R-:W-:-:S03]  /*0500*/  ISETP.GE.AND P1, PT, R18, RZ, PT ;  /* 0x000000ff1200720c */ /* 0x000fc60003f26270 */
[----:B------:R-:W-:Y:S02]  /*0510*/  IMAD R17, R0, R12, R17 ;  /* 0x0000000c00117224 */ /* 0x000fe400078e0211 */
[----:B------:R-:W-:-:S03]  /*0520*/  IMAD R12, R4, R19, RZ ;  /* 0x00000013040c7224 */ /* 0x000fc600078e02ff */
[----:B------:R-:W-:Y:S01]  /*0530*/  ISETP.GT.U32.AND P0, PT, R0, R17, PT ;  /* 0x000000110000720c */ /* 0x000fe20003f04070 */
[----:B------:R-:W-:Y:S01]  /*0540*/  @!P3 IMAD.IADD R9, R9, 0x1, -R16 ;  /* 0x000000010909b824 */ /* 0x000fe200078e0a10 */
[----:B------:R-:W-:Y:S02]  /*0550*/  LEA R20, P5, R3, R12, 0x8 ;  /* 0x0000000c03147211 */ /* 0x000fe400078a40ff */
[----:B0-----:R-:W-:Y:S02]  /*0560*/  ISETP.GT.U32.AND P4, PT, R10, 0xff, PT ;  /* 0x000000ff0a00780c */ /* 0x001fe40003f84070 */
[----:B------:R-:W-:Y:S02]  /*0570*/  ISETP.GE.U32.AND P2, PT, R9, R16, PT ;  /* 0x000000100900720c */ /* 0x000fe40003f46070 */
[----:B------:R-:W-:Y:S02]  /*0580*/  SHF.R.U32.HI R16, RZ, 0x2, R10 ;  /* 0x00000002ff107819 */ /* 0x000fe4000001160a */
[----:B------:R-:W-:-:S07]  /*0590*/  LEA.HI.X.SX32 R21, R12, RZ, 0x1, P5 ;  /* 0x000000ff0c157211 */ /* 0x000fce00028f0eff */
[----:B-1----:R-:W-:Y:S05]  /*05a0*/  @P4 BRA `(.L_x_26510) ;  /* 0x00000000005c4947 */ /* 0x002fea0003800000 */
[C---:B------:R-:W-:Y:S01]  /*05b0*/  ISETP.GT.U32.AND P4, PT, R10.reuse, 0x7f, PT ;  /* 0x0000007f0a00780c */ /* 0x040fe20003f84070 */
[----:B------:R-:W0:Y:S01]  /*05c0*/  LDCU.64 UR4, c[0x0][0x398] ;  /* 0x00007300ff0477ac */ /* 0x000e220008000a00 */
[----:B------:R-:W-:Y:S02]  /*05d0*/  LOP3.LUT R9, R10, 0x3, RZ, 0xc0, !PT ;  /* 0x000000030a097812 */ /* 0x000fe400078ec0ff */
[----:B------:R-:W-:Y:S02]  /*05e0*/  SHF.L.U32 R22, R16, 0x2, RZ ;  /* 0x0000000210167819 */ /* 0x000fe400000006ff */
[----:B------:R-:W-:-:S04]  /*05f0*/  LOP3.LUT R12, R9, 0xfc, R10, 0xf8, !PT ;  /* 0x000000fc090c7812 */ /* 0x000fc800078ef80a */
[----:B------:R-:W-:-:S03]  /*0600*/  IADD3 R12, P5, PT, R12, R20, RZ ;  /* 0x000000140c0c7210 */ /* 0x000fc60007fbe0ff */
[----:B------:R-:W-:Y:S02]  /*0610*/  @!P4 LOP3.LUT R9, R22, R9, RZ, 0xfc, !PT ;  /* 0x000000091609c212 */ /* 0x000fe400078efcff */
[----:B------:R-:W-:-:S03]  /*0620*/  IADD3.X R19, PT, PT, RZ, R21, RZ, P5, !PT ;  /* 0x00000015ff137210 */ /* 0x000fc60002ffe4ff */
[----:B------:R-:W-:Y:S01]  /*0630*/  @!P4 VIADD R9, R9, 0x80 ;  /* 0x000000800909c836 */ /* 0x000fe20000000000 */
[----:B0-----:R-:W-:-:S04]  /*0640*/  LEA R18, P5, R12, UR4, 0x2 ;  /* 0x000000040c127c11 */ /* 0x001fc8000f8a10ff */
[----:B------:R-:W-:Y:S02]  /*0650*/  @!P4 IADD3 R9, P6, PT, R9, R20, RZ ;  /* 0x000000140909c210 */ /* 0x000fe40007fde0ff */
[----:B------:R-:W-:Y:S02]  /*0660*/  LEA.HI.X R19, R12, UR5, R19, 0x2, P5 ;  /* 0x000000050c137c11 */ /* 0x000fe4000a8f1413 */
[C---:B------:R-:W-:Y:S01]  /*0670*/  @!P4 LEA R20, P5, R9.reuse, UR4, 0x2 ;  /* 0x000000040914cc11 */ /* 0x040fe2000f8a10ff */
[----:B------:R-:W-:Y:S02]  /*0680*/  @!P4 IMAD.X R12, RZ, RZ, R21, P6 ;  /* 0x000000ffff0cc224 */ /* 0x000fe400030e0615 */
[----:B------:R-:W2:Y:S03]  /*0690*/  LDG.E.CONSTANT R18, desc[UR6][R18.64] ;  /* 0x0000000612127981 */ /* 0x000ea6000c1e9900 */
[----:B------:R-:W-:-:S05]  /*06a0*/  @!P4 LEA.HI.X R21, R9, UR5, R12, 0x2, P5 ;  /* 0x000000050915cc11 */ /* 0x000fca000a8f140c */
[----:B------:R-:W3:Y:S01]  /*06b0*/  @!P4 LDG.E.CONSTANT R20, desc[UR6][R20.64] ;  /* 0x000000061414c981 */ /* 0x000ee2000c1e9900 */
[----:B------:R-:W-:Y:S01]  /*06c0*/  SHF.L.U32 R9, R10, 0x8, RZ ;  /* 0x000000080a097819 */ /* 0x000fe200000006ff */
[----:B------:R-:W-:-:S03]  /*06d0*/  ULEA UR4, UR9, UR8, 0x18 ;  /* 0x0000000809047291 */ /* 0x000fc6000f8ec0ff */
[----:B------:R-:W-:-:S04]  /*06e0*/  LOP3.LUT R9, R9, 0x300, RZ, 0xc0, !PT ;  /* 0x0000030009097812 */ /* 0x000fc800078ec0ff */
[----:B------:R-:W-:-:S05]  /*06f0*/  IADD3 R9, PT, PT, R22, UR4, R9 ;  /* 0x0000000416097c10 */ /* 0x000fca000fffe009 */
[----:B--2---:R0:W-:Y:S04]  /*0700*/  STS [R9], R18 ;  /* 0x0000001209007388 */ /* 0x0041e80000000800 */
[----:B---3--:R0:W-:Y:S02]  /*0710*/  @!P4 STS [R9+0x80], R20 ;  /* 0x000080140900c388 */ /* 0x0081e40000000800 */
.L_x_26510:
[----:B------:R-:W-:Y:S05]  /*0720*/  BSYNC.RECONVERGENT B0 ;  /* 0x0000000000007941 */ /* 0x000fea0003800200 */
.L_x_26509:
[----:B------:R-:W-:Y:S01]  /*0730*/  @!P3 VIADD R11, R11, 0x1 ;  /* 0x000000010b0bb836 */ /* 0x000fe20000000000 */
[-C--:B------:R-:W-:Y:S01]  /*0740*/  @!P0 IADD3 R17, PT, PT, R17, -R0.reuse, RZ ;  /* 0x8000000011118210 */ /* 0x080fe20007ffe0ff */
[----:B------:R-:W1:Y:S01]  /*0750*/  LDCU UR5, c[0x0][0x3f8] ;  /* 0x00007f00ff0577ac */ /* 0x000e620008000800 */
[----:B------:R-:W-:Y:S01]  /*0760*/  ISETP.NE.AND P3, PT, R14, RZ, PT ;  /* 0x000000ff0e00720c */ /* 0x000fe20003f65270 */
[----:B------:R-:W-:Y:S01]  /*0770*/  @P2 VIADD R11, R11, 0x1 ;  /* 0x000000010b0b2836 */ /* 0x000fe20000000000 */
[----:B------:R-:W-:Y:S01]  /*0780*/  ISETP.GE.U32.AND P2, PT, R17, R0, PT ;  /* 0x000000001100720c */ /* 0x000fe20003f46070 */
[----:B------:R-:W-:Y:S01]  /*0790*/  @!P0 VIADD R15, R15, 0x1 ;  /* 0x000000010f0f8836 */ /* 0x000fe20000000000 */
[----:B------:R-:W-:Y:S01]  /*07a0*/  LOP3.LUT R24, R24, R7, RZ, 0x3c, !PT ;  /* 0x0000000718187212 */ /* 0x000fe200078e3cff */
[----:B------:R-:W-:Y:S01]  /*07b0*/  IMAD.MOV.U32 R12, RZ, RZ, R11 ;  /* 0x000000ffff0c7224 */ /* 0x000fe200078e000b */
[----:B0-----:R-:W-:Y:S01]  /*07c0*/  IADD3 R9, PT, PT, R57, 0x7, RZ ;  /* 0x0000000739097810 */ /* 0x001fe20007ffe0ff */
[----:B------:R-:W0:Y:S01]  /*07d0*/  LDCU UR4, c[0x0][0x3c8] ;  /* 0x00007900ff0477ac */ /* 0x000e220008000800 */
[----:B------:R-:W-:Y:S01]  /*07e0*/  ISETP.GE.AND P4, PT, R26, RZ, PT ;  /* 0x000000ff1a00720c */ /* 0x000fe20003f86270 */
[----:B------:R-:W-:Y:S01]  /*07f0*/  BSSY B0, `(.L_x_26511) ;  /* 0x0000124000007945 */ /* 0x000fe20003800000 */
[----:B------:R-:W-:Y:S01]  /*0800*/  @!P1 IADD3 R12, PT, PT, -R12, RZ, RZ ;  /* 0x000000ff0c0c9210 */ /* 0x000fe20007ffe1ff */
[----:B------:R-:W2:Y:S01]  /*0810*/  LDCU UR13, c[0x0][0x3e0] ;  /* 0x00007c00ff0d77ac */ /* 0x000ea20008000800 */
[----:B------:R-:W-:-:S02]  /*0820*/  ISETP.GE.AND P1, PT, R24, RZ, PT ;  /* 0x000000ff1800720c */ /* 0x000fc40003f26270 */
[----:B------:R-:W-:Y:S01]  /*0830*/  LEA R18, R6, 0x40, 0x6 ;  /* 0x0000004006127811 */ /* 0x000fe200078e30ff */
[----:B------:R-:W3:Y:S01]  /*0840*/  LDCU UR14, c[0x0][0x3dc] ;  /* 0x00007b80ff0e77ac */ /* 0x000ee20008000800 */
[----:B------:R-:W-:Y:S02]  /*0850*/  SHF.R.U32.HI R9, RZ, 0x3, R9 ;  /* 0x00000003ff097819 */ /* 0x000fe40000011609 */
[----:B------:R-:W-:Y:S01]  /*0860*/  SHF.R.U32.HI R17, RZ, 0x5, R10 ;  /* 0x00000005ff117819 */ /* 0x000fe2000001160a */
[----:B------:R-:W4:Y:S01]  /*0870*/  LDCU UR15, c[0x0][0x3b4] ;  /* 0x00007680ff0f77ac */ /* 0x000f220008000800 */
[----:B------:R-:W-:Y:S01]  /*0880*/  @P2 IADD3 R15, PT, PT, R15, 0x1, RZ ;  /* 0x000000010f0f2810 */ /* 0x000fe20007ffe0ff */
[----:B-1----:R-:W-:Y:S01]  /*0890*/  @P4 IMAD R3, R8, UR5, R3 ;  /* 0x0000000508034c24 */ /* 0x002fe2000f8e0203 */
[----:B------:R-:W-:Y:S01]  /*08a0*/  VIMNMX.U32 R55, PT, PT, R9, R18, PT ;  /* 0x0000001209377248 */ /* 0x000fe20003fe0000 */
[----:B------:R-:W1:Y:S01]  /*08b0*/  LDCU.64 UR16, c[0x0][0x3a0] ;  /* 0x00007400ff1077ac */ /* 0x000e620008000a00 */
[----:B------:R-:W-:Y:S01]  /*08c0*/  @!P3 LOP3.LUT R12, RZ, R14, RZ, 0x33, !PT ;  /* 0x0000000eff0cb212 */ /* 0x000fe200078e33ff */
[C---:B------:R-:W-:Y:S01]  /*08d0*/  IMAD R14, R6.reuse, 0x40, R17 ;  /* 0x00000040060e7824 */ /* 0x040fe200078e0211 */
[----:B------:R-:W-:Y:S01]  /*08e0*/  MOV R9, R15 ;  /* 0x0000000f00097202 */ /* 0x000fe20000000f00 */
[----:B------:R-:W-:Y:S01]  /*08f0*/  @P4 IMAD R54, R3, R26, 0x1 ;  /* 0x0000000103364424 */ /* 0x000fe200078e021a */
[----:B------:R-:W-:Y:S01]  /*0900*/  BAR.SYNC.DEFER_BLOCKING 0x0 ;  /* 0x0000000000007b1d */ /* 0x000fe20000010000 */
[----:B------:R-:W-:Y:S01]  /*0910*/  ISETP.NE.AND P0, PT, R7, RZ, PT ;  /* 0x000000ff0700720c */ /* 0x000fe20003f05270 */
[----:B------:R-:W-:Y:S01]  /*0920*/  IMAD R3, R6, -0x40, R55 ;  /* 0xffffffc006037824 */ /* 0x000fe200078e0237 */
[----:B------:R-:W-:Y:S01]  /*0930*/  @!P1 IADD3 R9, PT, PT, -R9, RZ, RZ ;  /* 0x000000ff09099210 */ /* 0x000fe20007ffe1ff */
[----:B------:R-:W-:Y:S01]  /*0940*/  @!P4 IMAD R5, R5, UR5, R12 ;  /* 0x000000050505cc24 */ /* 0x000fe2000f8e020c */
[----:B------:R-:W-:Y:S01]  /*0950*/  ISETP.GE.U32.AND P1, PT, R14, R55, PT ;  /* 0x000000370e00720c */ /* 0x000fe20003f26070 */
[----:B------:R-:W-:Y:S01]  /*0960*/  IMAD R6, R3, 0x8, R2 ;  /* 0x0000000803067824 */ /* 0x000fe200078e0202 */
[----:B------:R-:W-:Y:S01]  /*0970*/  MOV R11, 0xff7fffff ;  /* 0xff7fffff000b7802 */ /* 0x000fe20000000f00 */
[----:B------:R-:W-:-:S02]  /*0980*/  @!P4 IMAD.MOV R5, RZ, RZ, -R5 ;  /* 0x000000ffff05c224 */ /* 0x000fc400078e0a05 */
[----:B------:R-:W-:Y:S01]  /*0990*/  IMAD.MOV.U32 R15, RZ, RZ, R0 ;  /* 0x000000ffff0f7224 */ /* 0x000fe200078e0000 */
[----:B------:R-:W-:Y:S01]  /*09a0*/  VIMNMX R3, PT, PT, R57, R6, PT ;  /* 0x0000000639037248 */ /* 0x000fe20003fe0100 */
[----:B------:R-:W-:Y:S02]  /*09b0*/  @!P4 IMAD R54, R26, R5, 0x1 ;  /* 0x000000011a36c424 */ /* 0x000fe400078e0205 */
[----:B------:R-:W-:Y:S01]  /*09c0*/  @!P0 LOP3.LUT R9, RZ, R7, RZ, 0x33, !PT ;  /* 0x00000007ff098212 */ /* 0x000fe200078e33ff */
[----:B0-----:R-:W-:-:S03]  /*09d0*/  IMAD R7, R4, UR4, RZ ;  /* 0x0000000404077c24 */ /* 0x001fc6000f8e02ff */
[----:B-1234-:R-:W-:Y:S05]  /*09e0*/  @P1 BRA `(.L_x_26512) ;  /* 0x0000001000101947 */ /* 0x01efea0003800000 */
[----:B------:R-:W0:Y:S01]  /*09f0*/  LDCU.64 UR10, c[0x0][0x3b8] ;  /* 0x00007700ff0a77ac */ /* 0x000e220008000a00 */
[----:B------:R-:W-:Y:S01]  /*0a00*/  IMAD.WIDE.U32 R4, R14, 0x4, RZ ;  /* 0x000000040e047825 */ /* 0x000fe200078e00ff */
[C---:B------:R-:W-:Y:S01]  /*0a10*/  SHF.L.U32 R0, R16.reuse, 0x2, RZ ;  /* 0x0000000210007819 */ /* 0x040fe200000006ff */
[----:B------:R-:W-:Y:S01]  /*0a20*/  UIADD3 UR4, UPT, UPT, UR8, 0x420, URZ ;  /* 0x0000042008047890 */ /* 0x000fe2000fffe0ff */
[----:B------:R-:W-:Y:S01]  /*0a30*/  LOP3.LUT R16, R16, 0x7, RZ, 0xc0, !PT ;  /* 0x0000000710107812 */ /* 0x000fe200078ec0ff */
[----:B------:R-:W-:Y:S01]  /*0a40*/  IMAD.WIDE R4, R7, 0x4, R4 ;  /* 0x0000000407047825 */ /* 0x000fe200078e0204 */
[----:B------:R-:W-:Y:S01]  /*0a50*/  LOP3.LUT R0, R0, 0x1c, RZ, 0xc0, !PT ;  /* 0x0000001c00007812 */ /* 0x000fe200078ec0ff */
[----:B------:R-:W-:Y:S01]  /*0a60*/  ULEA UR4, UR9, UR4, 0x18 ;  /* 0x0000000409047291 */ /* 0x000fe2000f8ec0ff */
[----:B------:R-:W-:Y:S01]  /*0a70*/  MOV R11, 0xff7fffff ;  /* 0xff7fffff000b7802 */ /* 0x000fe20000000f00 */
[C---:B------:R-:W-:Y:S01]  /*0a80*/  IMAD R7, R17.reuse, 0x8, R2 ;  /* 0x0000000811077824 */ /* 0x040fe200078e0202 */
[----:B------:R-:W-:-:S03]  /*0a90*/  LEA R0, R17, R0, 0x5 ;  /* 0x0000000011007211 */ /* 0x000fc600078e28ff */
[----:B------:R-:W-:Y:S01]  /*0aa0*/  IMAD.IADD R16, R16, 0x1, R7 ;  /* 0x0000000110107824 */ /* 0x000fe200078e0207 */
[----:B------:R-:W-:Y:S02]  /*0ab0*/  IADD3 R8, PT, PT, R0, UR4, RZ ;  /* 0x0000000400087c10 */ /* 0x000fe4000fffe0ff */
[----:B0-----:R-:W-:Y:S01]  /*0ac0*/  IADD3 R2, P0, PT, R4, UR10, RZ ;  /* 0x0000000a04027c10 */ /* 0x001fe2000ff1e0ff */
[----:B------:R-:W-:Y:S01]  /*0ad0*/  VIADD R4, R7, 0x1 ;  /* 0x0000000107047836 */ /* 0x000fe20000000000 */
[----:B------:R-:W-:Y:S01]  /*0ae0*/  IADD3 R7, PT, PT, -R57, R16, RZ ;  /* 0x0000001039077210 */ /* 0x000fe20007ffe1ff */
[----:B------:R-:W-:Y:S01]  /*0af0*/  VIADD R6, R16, 0x1 ;  /* 0x0000000110067836 */ /* 0x000fe20000000000 */
[----:B------:R-:W-:-:S09]  /*0b00*/  IADD3.X R5, PT, PT, R5, UR11, RZ, P0, !PT ;  /* 0x0000000b05057c10 */ /* 0x000fd200087fe4ff */
.L_x_26517:
[----:B------:R-:W0:Y:S01]  /*0b10*/  LDC R20, c[0x0][0x400] ;  /* 0x00010000ff147b82 */ /* 0x000e220000000800 */
        /* <DEDUP_REMOVED lines=32> */
[----:B------:R-:W-:Y:S02]  /*0d20*/  MOV R17, R18 ;  /* 0x0000001200117202 */ /* 0x000fe40000000f00 */
[----:B------:R-:W-:-:S03]  /*0d30*/  IADD3 R10, PT, PT, R9, -UR12, RZ ;  /* 0x8000000c090a7c10 */ /* 0x000fc6000fffe0ff */
        /* <DEDUP_REMOVED lines=13> */
[----:B0-----:R-:W-:-:S13]  /*0e10*/  LOP3.LUT P0, RZ, R10, 0x3, RZ, 0xc0, !PT ;  /* 0x000000030aff7812 */ /* 0x001fda000780c0ff */
[----:B------:R-:W-:Y:S05]  /*0e20*/  @P0 BRA `(.L_x_26515) ;  /* 0x0000000800d80947 */ /* 0x000fea0003800000 */
[----:B------:R-:W-:-:S05]  /*0e30*/  MOV R17, 0xff7fffff ;  /* 0xff7fffff00117802 */ /* 0x000fca0000000f00 */
[----:B------:R0:W-:Y:S01]  /*0e40*/  STS [R8], R17 ;  /* 0x0000001108007388 */ /* 0x0001e20000000800 */
[----:B------:R-:W-:Y:S05]  /*0e50*/  BRA `(.L_x_26515) ;  /* 0x0000000800cc7947 */ /* 0x000fea0003800000 */
.L_x_26514:
[----:B------:R-:W-:Y:S01]  /*0e60*/  MOV R19, R5 ;  /* 0x0000000500137202 */ /* 0x000fe20000000f00 */
[----:B------:R-:W-:-:S05]  /*0e70*/  IMAD.MOV.U32 R18, RZ, RZ, R2 ;  /* 0x000000ffff127224 */ /* 0x000fca00078e0002 */
[----:B------:R-:W2:Y:S01]  /*0e80*/  LDG.E.CONSTANT R19, desc[UR6][R18.64] ;  /* 0x0000000612137981 */ /* 0x000ea2000c1e9900 */
[----:B------:R-:W-:Y:S01]  /*0e90*/  IMAD R17, R12, UR13, RZ ;  /* 0x0000000d0c117c24 */ /* 0x000fe2000f8e02ff */
[----:B------:R-:W0:Y:S02]  /*0ea0*/  S2R R10, SR_TID.X ;  /* 0x00000000000a7919 */ /* 0x000e240000002100 */
[----:B0-----:R-:W-:-:S04]  /*0eb0*/  LOP3.LUT R16, R10, 0x1f, RZ, 0xc0, !PT ;  /* 0x0000001f0a107812 */ /* 0x001fc800078ec0ff */
[----:B------:R-:W-:-:S04]  /*0ec0*/  IADD3 R16, P0, PT, R16, R17, RZ ;  /* 0x0000001110107210 */ /* 0x000fc80007f1e0ff */
[----:B------:R-:W-:Y:S01]  /*0ed0*/  LEA.HI.X.SX32 R17, R17, RZ, 0x1, P0 ;  /* 0x000000ff11117211 */ /* 0x000fe200000f0eff */
[----:B------:R-:W0:Y:S02]  /*0ee0*/  S2UR UR5, SR_CgaCtaId ;  /* 0x00000000000579c3 */ /* 0x000e240000008800 */
        /* <DEDUP_REMOVED lines=33> */
[----:B------:R-:W-:Y:S01]  /*1100*/  UMOV UR4, 0x400 ;  /* 0x0000040000047882 */ /* 0x000fe20000000000 */
[----:B------:R-:W-:Y:S01]  /*1110*/  IMAD.SHL.U32 R33, R10, 0x100, RZ ;  /* 0x000001000a217824 */ /* 0x000fe200078e00ff */
[----:B0-----:R-:W-:Y:S01]  /*1120*/  ULEA UR4, UR5, UR4, 0x18 ;  /* 0x0000000405047291 */ /* 0x001fe2000f8ec0ff */
[----:B------:R-:W4:Y:S03]  /*1130*/  LDG.E.CONSTANT R29, desc[UR6][R68.64+0xf00] ;  /* 0x000f0006441d7981 */ /* 0x000f26000c1e9900 */
[----:B------:R-:W-:Y:S01]  /*1140*/  LOP3.LUT R33, R33, 0x300, RZ, 0xc0, !PT ;  /* 0x0000030021217812 */ /* 0x000fe200078ec0ff */
[----:B------:R-:W4:Y:S04]  /*1150*/  LDG.E.CONSTANT R28, desc[UR6][R68.64+0xf80] ;  /* 0x000f8006441c7981 */ /* 0x000f28000c1e9900 */
[----:B------:R-:W2:Y:S04]  /*1160*/  LDS.128 R20, [R33+UR4] ;  /* 0x0000000421147984 */ /* 0x000ea80008000c00 */
[----:B------:R-:W4:Y:S04]  /*1170*/  LDG.E.CONSTANT R65, desc[UR6][R68.64+0x1000] ;  /* 0x0010000644417981 */ /* 0x000f28000c1e9900 */
[----:B------:R-:W4:Y:S04]  /*1180*/  LDG.E.CONSTANT R66, desc[UR6][R68.64+0x1080] ;  /* 0x0010800644427981 */ /* 0x000f28000c1e9900 */
[----:B------:R-:W4:Y:S04]  /*1190*/  LDG.E.CONSTANT R63, desc[UR6][R68.64+0x1200] ;  /* 0x00120006443f7981 */ /* 0x000f28000c1e9900 */
[----:B------:R-:W4:Y:S04]  /*11a0*/  LDG.E.CONSTANT R64, desc[UR6][R68.64+0x1280] ;  /* 0x0012800644407981 */ /* 0x000f28000c1e9900 */
[----:B------:R-:W4:Y:S04]  /*11b0*/  LDG.E.CONSTANT R60, desc[UR6][R68.64+0x1300] ;  /* 0x00130006443c7981 */ /* 0x000f28000c1e9900 */
[----:B------:R-:W4:Y:S04]  /*11c0*/  LDG.E.CONSTANT R62, desc[UR6][R68.64+0x1380] ;  /* 0x00138006443e7981 */ /* 0x000f28000c1e9900 */
[----:B------:R-:W4:Y:S01]  /*11d0*/  LDG.E.CONSTANT R61, desc[UR6][R68.64+0x1500] ;  /* 0x00150006443d7981 */ /* 0x000f22000c1e9900 */
[----:B--2---:R-:W-:-:S04]  /*11e0*/  FMUL.FTZ R16, R16, R21 ;  /* 0x0000001510107220 */ /* 0x004fc80000410000 */
[----:B---3--:R-:W-:Y:S02]  /*11f0*/  FFMA.FTZ R20, R17, R20, R16 ;  /* 0x0000001411147223 */ /* 0x008fe40000010010 */
[----:B------:R-:W0:Y:S02]  /*1200*/  LDS.128 R16, [R33+UR4+0x10] ;  /* 0x0000100421107984 */ /* 0x000e240008000c00 */
[----:B----4-:R-:W-:-:S04]  /*1210*/  FFMA.FTZ R27, R27, R22, R20 ;  /* 0x000000161b1b7223 */ /* 0x010fc80000010014 */
[----:B------:R-:W-:-:S04]  /*1220*/  FFMA.FTZ R24, R24, R23, R27 ;  /* 0x0000001718187223 */ /* 0x000fc8000001001b */
[----:B0-----:R-:W-:Y:S02]  /*1230*/  FFMA.FTZ R21, R25, R16, R24 ;  /* 0x0000001019157223 */ /* 0x001fe40000010018 */
[----:B------:R-:W0:Y:S02]  /*1240*/  LDS.128 R24, [R33+UR4+0x20] ;  /* 0x0000200421187984 */ /* 0x000e240008000c00 */
[----:B------:R-:W-:Y:S02]  /*1250*/  FFMA.FTZ R56, R56, R17, R21 ;  /* 0x0000001138387223 */ /* 0x000fe40000010015 */
[----:B------:R-:W1:Y:S02]  /*1260*/  LDS.128 R20, [R33+UR4+0x30] ;  /* 0x0000300421147984 */ /* 0x000e640008000c00 */
[----:B------:R-:W-:Y:S02]  /*1270*/  FFMA.FTZ R59, R59, R18, R56 ;  /* 0x000000123b3b7223 */ /* 0x000fe40000010038 */
[----:B------:R-:W2:Y:S02]  /*1280*/  LDG.E.CONSTANT R56, desc[UR6][R68.64+0x1680] ;  /* 0x0016800644387981 */ /* 0x000ea4000c1e9900 */
[----:B------:R-:W-:-:S02]  /*1290*/  FFMA.FTZ R58, R58, R19, R59 ;  /* 0x000000133a3a7223 */ /* 0x000fc4000001003b */
[----:B------:R-:W3:Y:S04]  /*12a0*/  LDS.128 R16, [R33+UR4+0x40] ;  /* 0x0000400421107984 */ /* 0x000ee80008000c00 */
[----:B------:R-:W4:Y:S01]  /*12b0*/  LDG.E.CONSTANT R59, desc[UR6][R68.64+0x1400] ;  /* 0x00140006443b7981 */ /* 0x000f22000c1e9900 */
[----:B0-----:R-:W-:-:S03]  /*12c0*/  FFMA.FTZ R53, R53, R24, R58 ;  /* 0x0000001835357223 */ /* 0x001fc6000001003a */
[----:B------:R-:W2:Y:S01]  /*12d0*/  LDG.E.CONSTANT R58, desc[UR6][R68.64+0x1480] ;  /* 0x00148006443a7981 */ /* 0x000ea2000c1e9900 */
[----:B------:R-:W-:-:S03]  /*12e0*/  FFMA.FTZ R52, R52, R25, R53 ;  /* 0x0000001934347223 */ /* 0x000fc60000010035 */
[----:B------:R-:W2:Y:S01]  /*12f0*/  LDG.E.CONSTANT R53, desc[UR6][R68.64+0x1700] ;  /* 0x0017000644357981 */ /* 0x000ea2000c1e9900 */
[----:B------:R-:W-:-:S03]  /*1300*/  FFMA.FTZ R31, R31, R26, R52 ;  /* 0x0000001a1f1f7223 */ /* 0x000fc60000010034 */
[----:B------:R-:W2:Y:S01]  /*1310*/  LDG.E.CONSTANT R52, desc[UR6][R68.64+0x1d80] ;  /* 0x001d800644347981 */ /* 0x000ea2000c1e9900 */
[----:B------:R-:W-:-:S03]  /*1320*/  FFMA.FTZ R24, R30, R27, R31 ;  /* 0x0000001b1e187223 */ /* 0x000fc6000001001f */
[----:B------:R-:W4:Y:S04]  /*1330*/  LDG.E.CONSTANT R31, desc[UR6][R68.64+0x1100] ;  /* 0x00110006441f7981 */ /* 0x000f28000c1e9900 */
[----:B------:R-:W2:Y:S01]  /*1340*/  LDG.E.CONSTANT R30, desc[UR6][R68.64+0x1180] ;  /* 0x00118006441e7981 */ /* 0x000ea2000c1e9900 */
[----:B-1----:R-:W-:-:S03]  /*1350*/  FFMA.FTZ R51, R51, R20, R24 ;  /* 0x0000001433337223 */ /* 0x002fc60000010018 */
[----:B------:R-:W0:Y:S01]  /*1360*/  LDS.128 R24, [R33+UR4+0x50] ;  /* 0x0000500421187984 */ /* 0x000e220008000c00 */
[----:B------:R-:W-:-:S03]  /*1370*/  FFMA.FTZ R50, R50, R21, R51 ;  /* 0x0000001532327223 */ /* 0x000fc60000010033 */
[----:B------:R-:W2:Y:S01]  /*1380*/  LDG.E.CONSTANT R51, desc[UR6][R68.64+0x1d00] ;  /* 0x001d000644337981 */ /* 0x000ea2000c1e9900 */
[----:B------:R-:W-:-:S03]  /*1390*/  FFMA.FTZ R49, R49, R22, R50 ;  /* 0x0000001631317223 */ /* 0x000fc60000010032 */
[----:B------:R-:W2:Y:S01]  /*13a0*/  LDG.E.CONSTANT R50, desc[UR6][R68.64+0x1e80] ;  /* 0x001e800644327981 */ /* 0x000ea2000c1e9900 */
[----:B------:R-:W-:-:S03]  /*13b0*/  FFMA.FTZ R46, R46, R23, R49 ;  /* 0x000000172e2e7223 */ /* 0x000fc60000010031 */
[----:B------:R-:W1:Y:S01]  /*13c0*/  LDS.128 R20, [R33+UR4+0x60] ;  /* 0x0000600421147984 */ /* 0x000e620008000c00 */
[----:B---3--:R-:W-:-:S03]  /*13d0*/  FFMA.FTZ R45, R45, R16, R46 ;  /* 0x000000102d2d7223 */ /* 0x008fc6000001002e */
[----:B------:R-:W3:Y:S01]  /*13e0*/  LDG.E.CONSTANT R46, desc[UR6][R68.64+0x1880] ;  /* 0x00188006442e7981 */ /* 0x000ee2000c1e9900 */
[----:B------:R-:W-:-:S03]  /*13f0*/  FFMA.FTZ R44, R44, R17, R45 ;  /* 0x000000112c2c7223 */ /* 0x000fc6000001002d */
[----:B------:R-:W3:Y:S01]  /*1400*/  LDG.E.CONSTANT R45, desc[UR6][R68.64+0x1600] ;  /* 0x00160006442d7981 */ /* 0x000ee2000c1e9900 */
[----:B------:R-:W-:-:S03]  /*1410*/  FFMA.FTZ R43, R43, R18, R44 ;  /* 0x000000122b2b7223 */ /* 0x000fc6000001002c */
[----:B------:R-:W3:Y:S01]  /*1420*/  LDG.E.CONSTANT R44, desc[UR6][R68.64+0x1c80] ;  /* 0x001c8006442c7981 */ /* 0x000ee2000c1e9900 */
[----:B------:R-:W-:-:S03]  /*1430*/  FFMA.FTZ R16, R42, R19, R43 ;  /* 0x000000132a107223 */ /* 0x000fc6000001002b */
[----:B------:R-:W3:Y:S04]  /*1440*/  LDG.E.CONSTANT R42, desc[UR6][R68.64+0x1580] ;  /* 0x00158006442a7981 */ /* 0x000ee8000c1e9900 */
[----:B------:R-:W3:Y:S04]  /*1450*/  LDG.E.CONSTANT R43, desc[UR6][R68.64+0x1900] ;  /* 0x00190006442b7981 */ /* 0x000ee8000c1e9900 */
[----:B------:R-:W3:Y:S01]  /*1460*/  LDG.E.CONSTANT R49, desc[UR6][R68.64+0x1e00] ;  /* 0x001e000644317981 */ /* 0x000ee2000c1e9900 */
[----:B0-----:R-:W-:-:S03]  /*1470*/  FFMA.FTZ R41, R41, R24, R16 ;  /* 0x0000001829297223 */ /* 0x001fc60000010010 */
[----:B------:R-:W0:Y:S01]  /*1480*/  LDS.128 R16, [R33+UR4+0x70] ;  /* 0x0000700421107984 */ /* 0x000e220008000c00 */
[----:B------:R-:W-:-:S03]  /*1490*/  FFMA.FTZ R40, R40, R25, R41 ;  /* 0x0000001928287223 */ /* 0x000fc60000010029 */
[----:B------:R-:W3:Y:S01]  /*14a0*/  LDG.E.CONSTANT R41, desc[UR6][R68.64+0x1800] ;  /* 0x0018000644297981 */ /* 0x000ee2000c1e9900 */
[----:B------:R-:W-:-:S03]  /*14b0*/  FFMA.FTZ R39, R39, R26, R40 ;  /* 0x0000001a27277223 */ /* 0x000fc60000010028 */
[----:B------:R-:W3:Y:S01]  /*14c0*/  LDG.E.CONSTANT R40, desc[UR6][R68.64+0x1780] ;  /* 0x0017800644287981 */ /* 0x000ee2000c1e9900 */
[----:B------:R-:W-:-:S03]  /*14d0*/  FFMA.FTZ R36, R36, R27, R39 ;  /* 0x0000001b24247223 */ /* 0x000fc60000010027 */
[----:B------:R-:W3:Y:S01]  /*14e0*/  LDG.E.CONSTANT R39, desc[UR6][R68.64+0x1b00] ;  /* 0x001b000644277981 */ /* 0x000ee2000c1e9900 */
[----:B-1----:R-:W-:-:S03]  /*14f0*/  FFMA.FTZ R37, R37, R20, R36 ;  /* 0x0000001425257223 */ /* 0x002fc60000010024 */
        /* <DEDUP_REMOVED lines=8> */
[----:B------:R-:W-:Y:S01]  /*1580*/  LDS.128 R24, [R33+UR4+0xc0] ;  /* 0x0000c00421187984 */ /* 0x000fe20008000c00 */
[----:B0-----:R-:W-:-:S03]  /*1590*/  FFMA.FTZ R47, R47, R16, R20 ;  /* 0x000000102f2f7223 */ /* 0x001fc60000010014 */
[----:B------:R-:W0:Y:S01]  /*15a0*/  LDS.128 R20, [R33+UR4+0x80] ;  /* 0x0000800421147984 */ /* 0x000e220008000c00 */
[----:B------:R-:W-:-:S03]  /*15b0*/  FFMA.FTZ R16, R48, R17, R47 ;  /* 0x0000001130107223 */ /* 0x000fc6000001002f */
[----:B------:R-:W3:Y:S04]  /*15c0*/  LDG.E.CONSTANT R47, desc[UR6][R68.64+0x1f00] ;  /* 0x001f0006442f7981 */ /* 0x000ee8000c1e9900 */
[----:B------:R-:W3:Y:S01]  /*15d0*/  LDG.E.CONSTANT R48, desc[UR6][R68.64+0x1f80] ;  /* 0x001f800644307981 */ /* 0x000ee2000c1e9900 */
[----:B------:R-:W-:-:S04]  /*15e0*/  FFMA.FTZ R29, R29, R18, R16 ;  /* 0x000000121d1d7223 */ /* 0x000fc80000010010 */
[----:B------:R-:W-:Y:S02]  /*15f0*/  FFMA.FTZ R28, R28, R19, R29 ;  /* 0x000000131c1c7223 */ /* 0x000fe4000001001d */
[----:B------:R-:W1:Y:S02]  /*1600*/  LDS.128 R16, [R33+UR4+0x90] ;  /* 0x0000900421107984 */ /* 0x000e640008000c00 */
[----:B0-----:R-:W-:-:S04]  /*1610*/  FFMA.FTZ R65, R65, R20, R28 ;  /* 0x0000001441417223 */ /* 0x001fc8000001001c */
[----:B------:R-:W-:Y:S01]  /*1620*/  FFMA.FTZ R66, R66, R21, R65 ;  /* 0x0000001542427223 */ /* 0x000fe20000010041 */
[----:B-----5:R-:W-:Y:S02]  /*1630*/  FSETP.NEU.FTZ.AND P0, PT, R32, RZ, PT ;  /* 0x000000ff2000720b */ /* 0x020fe40003f1d000 */
[----:B------:R-:W-:Y:S01]  /*1640*/  LOP3.LUT P1, RZ, R10, 0x3, RZ, 0xc0, !PT ;  /* 0x000000030aff7812 */ /* 0x000fe2000782c0ff */
[----:B----4-:R-:W-:-:S04]  /*1650*/  FFMA.FTZ R31, R31, R22, R66 ;  /* 0x000000161f1f7223 */ /* 0x010fc80000010042 */
[----:B--2---:R-:W-:Y:S02]  /*1660*/  FFMA.FTZ R20, R30, R23, R31 ;  /* 0x000000171e147223 */ /* 0x004fe4000001001f */
[----:B------:R-:W0:Y:S02]  /*1670*/  LDS.128 R28, [R33+UR4+0xa0] ;  /* 0x0000a004211c7984 */ /* 0x000e240008000c00 */
[----:B-1----:R-:W-:Y:S02]  /*1680*/  FFMA.FTZ R63, R63, R16, R20 ;  /* 0x000000103f3f7223 */ /* 0x002fe40000010014 */
[----:B------:R-:W1:Y:S02]  /*1690*/  LDS.128 R20, [R33+UR4+0xb0] ;  /* 0x0000b00421147984 */ /* 0x000e640008000c00 */
[----:B------:R-:W-:-:S04]  /*16a0*/  FFMA.FTZ R17, R64, R17, R63 ;  /* 0x0000001140117223 */ /* 0x000fc8000001003f */
[----:B------:R-:W-:-:S04]  /*16b0*/  FFMA.FTZ R17, R60, R18, R17 ;  /* 0x000000123c117223 */ /* 0x000fc80000010011 */
[----:B------:R-:W-:Y:S02]  /*16c0*/  FFMA.FTZ R62, R62, R19, R17 ;  /* 0x000000133e3e7223 */ /* 0x000fe40000010011 */
[----:B------:R-:W2:Y:S02]  /*16d0*/  LDS.128 R16, [R33+UR4+0xd0] ;  /* 0x0000d00421107984 */ /* 0x000ea40008000c00 */
[----:B0-----:R-:W-:-:S04]  /*16e0*/  FFMA.FTZ R59, R59, R28, R62 ;  /* 0x0000001c3b3b7223 */ /* 0x001fc8000001003e */
[----:B------:R-:W-:-:S04]  /*16f0*/  FFMA.FTZ R58, R58, R29, R59 ;  /* 0x0000001d3a3a7223 */ /* 0x000fc8000001003b */
[----:B------:R-:W-:-:S04]  /*1700*/  FFMA.FTZ R61, R61, R30, R58 ;  /* 0x0000001e3d3d7223 */ /* 0x000fc8000001003a */
[----:B---3--:R-:W-:Y:S02]  /*1710*/  FFMA.FTZ R42, R42, R31, R61 ;  /* 0x0000001f2a2a7223 */ /* 0x008fe4000001003d */
[----:B------:R-:W0:Y:S02]  /*1720*/  LDS.128 R28, [R33+UR4+0xe0] ;  /* 0x0000e004211c7984 */ /* 0x000e240008000c00 */
[----:B-1----:R-:W-:-:S04]  /*1730*/  FFMA.FTZ R45, R45, R20, R42 ;  /* 0x000000142d2d7223 */ /* 0x002fc8000001002a */
[----:B------:R-:W-:-:S04]  /*1740*/  FFMA.FTZ R56, R56, R21, R45 ;  /* 0x0000001538387223 */ /* 0x000fc8000001002d */
[----:B------:R-:W-:-:S04]  /*1750*/  FFMA.FTZ R53, R53, R22, R56 ;  /* 0x0000001635357223 */ /* 0x000fc80000010038 */
[----:B------:R-:W-:Y:S02]  /*1760*/  FFMA.FTZ R40, R40, R23, R53 ;  /* 0x0000001728287223 */ /* 0x000fe40000010035 */
[----:B------:R-:W1:Y:S02]  /*1770*/  LDS.128 R20, [R33+UR4+0xf0] ;  /* 0x0000f00421147984 */ /* 0x000e640008000c00 */
[----:B------:R-:W-:-:S04]  /*1780*/  FFMA.FTZ R41, R41, R24, R40 ;  /* 0x0000001829297223 */ /* 0x000fc80000010028 */
[----:B------:R-:W-:-:S04]  /*1790*/  FFMA.FTZ R46, R46, R25, R41 ;  /* 0x000000192e2e7223 */ /* 0x000fc80000010029 */
[----:B------:R-:W-:-:S04]  /*17a0*/  FFMA.FTZ R43, R43, R26, R46 ;  /* 0x0000001a2b2b7223 */ /* 0x000fc8000001002e */
[----:B------:R-:W-:-:S04]  /*17b0*/  FFMA.FTZ R34, R34, R27, R43 ;  /* 0x0000001b22227223 */ /* 0x000fc8000001002b */
[----:B--2---:R-:W-:-:S04]  /*17c0*/  FFMA.FTZ R35, R35, R16, R34 ;  /* 0x0000001023237223 */ /* 0x004fc80000010022 */
[----:B------:R-:W-:-:S04]  /*17d0*/  FFMA.FTZ R36, R36, R17, R35 ;  /* 0x0000001124247223 */ /* 0x000fc80000010023 */
[----:B------:R-:W-:-:S04]  /*17e0*/  FFMA.FTZ R39, R39, R18, R36 ;  /* 0x0000001227277223 */ /* 0x000fc80000010024 */
[----:B------:R-:W-:-:S04]  /*17f0*/  FFMA.FTZ R38, R38, R19, R39 ;  /* 0x0000001326267223 */ /* 0x000fc80000010027 */
[----:B0-----:R-:W-:-:S04]  /*1800*/  FFMA.FTZ R37, R37, R28, R38 ;  /* 0x0000001c25257223 */ /* 0x001fc80000010026 */
[----:B------:R-:W-:-:S04]  /*1810*/  FFMA.FTZ R44, R44, R29, R37 ;  /* 0x0000001d2c2c7223 */ /* 0x000fc80000010025 */
[----:B------:R-:W-:-:S04]  /*1820*/  FFMA.FTZ R51, R51, R30, R44 ;  /* 0x0000001e33337223 */ /* 0x000fc8000001002c */
[----:B------:R-:W-:-:S04]  /*1830*/  FFMA.FTZ R52, R52, R31, R51 ;  /* 0x0000001f34347223 */ /* 0x000fc80000010033 */
[----:B-1----:R-:W-:Y:S01]  /*1840*/  FFMA.FTZ R49, R49, R20, R52 ;  /* 0x0000001431317223 */ /* 0x002fe20000010034 */
[----:B------:R-:W-:-:S03]  /*1850*/  UMOV UR4, 0xffffffff ;  /* 0xffffffff00047882 */ /* 0x000fc60000000000 */
[----:B------:R-:W-:-:S04]  /*1860*/  FFMA.FTZ R50, R50, R21, R49 ;  /* 0x0000001532327223 */ /* 0x000fc80000010031 */
[----:B------:R-:W-:-:S04]  /*1870*/  FFMA.FTZ R47, R47, R22, R50 ;  /* 0x000000162f2f7223 */ /* 0x000fc80000010032 */
[----:B------:R-:W-:Y:S01]  /*1880*/  FFMA.FTZ R23, R48, R23, R47 ;  /* 0x0000001730177223 */ /* 0x000fe2000001002f */
[----:B------:R-:W-:Y:S06]  /*1890*/  BRA.DIV UR4, `(.L_x_26516) ;  /* 0x0000004204547947 */ /* 0x000fec000b800000 */
[----:B------:R-:W0:Y:S02]  /*18a0*/  SHFL.BFLY PT, R16, R23, 0x2, 0x1f ;  /* 0x0c401f0017107f89 */ /* 0x000e2400000e0000 */
[----:B0-----:R-:W-:-:S05]  /*18b0*/  FADD.FTZ R16, R23, R16 ;  /* 0x0000001017107221 */ /* 0x001fca0000010000 */
[----:B------:R0:W1:Y:S02]  /*18c0*/  SHFL.BFLY PT, R17, R16, 0x1, 0x1f ;  /* 0x0c201f0010117f89 */ /* 0x00006400000e0000 */
.L_x_26557:
[----:B------:R-:W-:Y:S01]  /*18d0*/  IADD3 R18, PT, PT, R7, 0x1, RZ ;  /* 0x0000000107127810 */ /* 0x000fe20007ffe0ff */
[----:B-1----:R-:W-:Y:S01]  /*18e0*/  FADD.FTZ R17, R16, R17 ;  /* 0x0000001110117221 */ /* 0x002fe20000010000 */
[----:B0-----:R-:W-:Y:S02]  /*18f0*/  @!P1 VIADD R16, R6, 0xffffffff ;  /* 0xffffffff06109836 */ /* 0x001fe40000000000 */
[----:B------:R-:W-:-:S05]  /*1900*/  I2FP.F32.S32 R19, R18 ;  /* 0x0000001200137245 */ /* 0x000fca0000201400 */
[----:B------:R-:W-:-:S05]  /*1910*/  FMUL.FTZ R19, R19, R32 ;  /* 0x0000002013137220 */ /* 0x000fca0000410000 */
[----:B------:R-:W-:Y:S02]  /*1920*/  FSEL R18, R19, RZ, P0 ;  /* 0x000000ff13127208 */ /* 0x000fe40000000000 */
[----:B------:R-:W-:-:S03]  /*1930*/  @!P1 ISETP.GE.AND P0, PT, R16, R57, PT ;  /* 0x000000391000920c */ /* 0x000fc60003f06270 */
[----:B------:R-:W-:-:S05]  /*1940*/  FFMA.FTZ R18, R17, UR15, R18 ;  /* 0x0000000f11127c23 */ /* 0x000fca0008010012 */
[----:B------:R-:W-:Y:S02]  /*1950*/  @!P1 FSEL R17, R18, RZ, !P0 ;  /* 0x000000ff12119208 */ /* 0x000fe40004000000 */
[----:B------:R-:W-:-:S03]  /*1960*/  ISETP.GE.OR P0, PT, R16, R57, P1 ;  /* 0x000000391000720c */ /* 0x000fc60000f06670 */
[----:B------:R0:W-:Y:S10]  /*1970*/  @!P1 STS [R8], R17 ;  /* 0x0000001108009388 */ /* 0x0001f40000000800 */
[----:B0-----:R-:W-:-:S07]  /*1980*/  @!P0 FMNMX.FTZ R11, R11, R18, !PT ;  /* 0x000000120b0b8209 */ /* 0x001fce0007810000 */
.L_x_26515:
[----:B------:R-:W-:Y:S05]  /*1990*/  BSYNC B1 ;  /* 0x0000000000017941 */ /* 0x000fea0003800000 */
.L_x_26513:
[----:B------:R-:W-:Y:S01]  /*19a0*/  IADD3 R14, PT, PT, R14, 0x4, RZ ;  /* 0x000000040e0e7810 */ /* 0x000fe20007ffe0ff */
[----:B0-----:R-:W-:Y:S01]  /*19b0*/  VIADD R8, R8, 0x80 ;  /* 0x0000008008087836 */ /* 0x001fe20000000000 */
[----:B------:R-:W-:Y:S01]  /*19c0*/  IADD3 R2, P1, PT, R2, 0x10, RZ ;  /* 0x0000001002027810 */ /* 0x000fe20007f3e0ff */
[----:B------:R-:W-:Y:S01]  /*19d0*/  VIADD R6, R6, 0x20 ;  /* 0x0000002006067836 */ /* 0x000fe20000000000 */
[----:B------:R-:W-:Y:S02]  /*19e0*/  ISETP.GE.U32.AND P0, PT, R14, R55, PT ;  /* 0x000000370e00720c */ /* 0x000fe40003f06070 */
[----:B------:R-:W-:Y:S01]  /*19f0*/  IADD3 R7, PT, PT, R7, 0x20, RZ ;  /* 0x0000002007077810 */ /* 0x000fe20007ffe0ff */
[----:B------:R-:W-:Y:S01]  /*1a00*/  IMAD.X R5, RZ, RZ, R5, P1 ;  /* 0x000000ffff057224 */ /* 0x000fe200008e0605 */
[----:B------:R-:W-:-:S09]  /*1a10*/  IADD3 R4, PT, PT, R4, 0x20, RZ ;  /* 0x0000002004047810 */ /* 0x000fd20007ffe0ff */
[----:B------:R-:W-:Y:S05]  /*1a20*/  @!P0 BRA `(.L_x_26517) ;  /* 0xfffffff000388947 */ /* 0x000fea000383ffff */
.L_x_26512:
[----:B------:R-:W-:Y:S05]  /*1a30*/  BSYNC B0 ;  /* 0x0000000000007941 */ /* 0x000fea0003800000 */
.L_x_26511:
[----:B------:R-:W-:-:S03]  /*1a40*/  UMOV UR4, 0xffffffff ;  /* 0xffffffff00047882 */ /* 0x000fc60000000000 */
[----:B------:R-:W-:Y:S05]  /*1a50*/  BRA.DIV UR4, `(.L_x_26518) ;  /* 0x00000042042c7947 */ /* 0x000fea000b800000 */
[----:B------:R-:W0:Y:S02]  /*1a60*/  SHFL.BFLY PT, R2, R11, 0x10, 0x1f ;  /* 0x0e001f000b027f89 */ /* 0x000e2400000e0000 */
[----:B0-----:R-:W-:-:S05]  /*1a70*/  FMNMX.FTZ R2, R2, R11, !PT ;  /* 0x0000000b02027209 */ /* 0x001fca0007810000 */
[----:B------:R-:W0:Y:S02]  /*1a80*/  SHFL.BFLY PT, R5, R2, 0x8, 0x1f ;  /* 0x0d001f0002057f89 */ /* 0x000e2400000e0000 */
[----:B0-----:R-:W-:-:S05]  /*1a90*/  FMNMX.FTZ R5, R2, R5, !PT ;  /* 0x0000000502057209 */ /* 0x001fca0007810000 */
[----:B------:R0:W1:Y:S02]  /*1aa0*/  SHFL.BFLY PT, R4, R5, 0x4, 0x1f ;  /* 0x0c801f0005047f89 */ /* 0x00006400000e0000 */
.L_x_26562:
        /* <DEDUP_REMOVED lines=14> */
[----:B------:R-:W-:-:S04]  /*1b90*/  IMAD.MOV.U32 R13, RZ, RZ, RZ ;  /* 0x000000ffff0d7224 */ /* 0x000fc800078e00ff */
[----:B------:R-:W0:Y:S01]  /*1ba0*/  S2UR UR12, SR_CTAID.Z ;  /* 0x00000000000c79c3 */ /* 0x000e220000002700 */
[----:B------:R-:W-:Y:S05]  /*1bb0*/  BSSY.RECONVERGENT B0, `(.L_x_26519) ;  /* 0x00000ec000007945 */ /* 0x000fea0003800200 */
[----:B------:R-:W1:Y:S01]  /*1bc0*/  @!P1 LDS R14, [R5] ;  /* 0x00000000050e9984 */ /* 0x000e620000000800 */
[----:B0-----:R-:W-:-:S03]  /*1bd0*/  USHF.L.U32 UR5, UR12, 0x9, URZ ;  /* 0x000000090c057899 */ /* 0x001fc600080006ff */
[----:B-1----:R-:W0:Y:S02]  /*1be0*/  SHFL.BFLY PT, R11, R14, 0x2, 0x1f ;  /* 0x0c401f000e0b7f89 */ /* 0x002e2400000e0000 */
[----:B0-----:R-:W-:Y:S02]  /*1bf0*/  FMNMX.FTZ R15, R11, R14, !PT ;  /* 0x0000000e0b0f7209 */ /* 0x001fe40007810000 */
[----:B------:R-:W-:-:S03]  /*1c00*/  IADD3 R11, PT, PT, R3, -UR5, RZ ;  /* 0x80000005030b7c10 */ /* 0x000fc6000fffe0ff */
        /* <DEDUP_REMOVED lines=9> */
[C---:B------:R-:W-:Y:S01]  /*1ca0*/  LOP3.LUT R13, R14.reuse, 0x180, RZ, 0xc0, !PT ;  /* 0x000001800e0d7812 */ /* 0x040fe200078ec0ff */
[----:B------:R-:W-:-:S03]  /*1cb0*/  VIADD R15, R14, -UR5 ;  /* 0x800000050e0f7c36 */ /* 0x000fc60008000000 */
        /* <DEDUP_REMOVED lines=12> */
.L_x_26523:
        /* <DEDUP_REMOVED lines=11> */
.L_x_26522:
[----:B------:R-:W-:Y:S05]  /*1e30*/  BSYNC.RECONVERGENT B1 ;  /* 0x0000000000017941 */ /* 0x000fea0003800200 */
.L_x_26521:
        /* <DEDUP_REMOVED lines=12> */
.L_x_26526:
        /* <DEDUP_REMOVED lines=28> */
[----:B------:R-:W4:Y:S01]  /*20c0*/  MUFU.EX2 R29, R22 ;  /* 0x00000016001d7308 */ /* 0x000f220000000800 */
[----:B------:R-:W1:Y:S01]  /*20d0*/  LDS R27, [R14+0x1a00] ;  /* 0x001a00000e1b7984 */ /* 0x000e620000000800 */
[----:B------:R-:W-:Y:S01]  /*20e0*/  FMUL.FTZ R26, R26, 1.4426950216293334961 ;  /* 0x3fb8aa3b1a1a7820 */ /* 0x000fe20000410000 */
[C---:B---3--:R-:W-:Y:S01]  /*20f0*/  FADD.FTZ R20, -R8.reuse, R35 ;  /* 0x0000002308147221 */ /* 0x048fe20000010100 */
[----:B------:R-:W-:Y:S01]  /*2100*/  FADD.FTZ R28, -R8, R31 ;  /* 0x0000001f081c7221 */ /* 0x000fe20000010100 */
[----:B--2---:R-:W-:Y:S01]  /*2110*/  STS [R14+-0x400], R18 ;  /* 0xfffc00120e007388 */ /* 0x004fe20000000800 */
[----:B------:R-:W2:Y:S01]  /*2120*/  MUFU.EX2 R31, R24 ;  /* 0x00000018001f7308 */ /* 0x000ea20000000800 */
[----:B------:R-:W-:Y:S01]  /*2130*/  FMUL.FTZ R39, R20, 1.4426950216293334961 ;  /* 0x3fb8aa3b14277820 */ /* 0x000fe20000410000 */
[----:B------:R-:W-:Y:S01]  /*2140*/  FADD.FTZ R20, R18, R13 ;  /* 0x0000000d12147221 */ /* 0x000fe20000010000 */
[----:B------:R-:W-:Y:S01]  /*2150*/  FADD.FTZ R30, -R8, R33 ;  /* 0x00000021081e7221 */ /* 0x000fe20000010100 */
[----:B------:R-:W-:Y:S01]  /*2160*/  FMUL.FTZ R28, R28, 1.4426950216293334961 ;  /* 0x3fb8aa3b1c1c7820 */ /* 0x000fe20000410000 */
[----:B------:R-:W3:Y:S01]  /*2170*/  MUFU.EX2 R33, R26 ;  /* 0x0000001a00217308 */ /* 0x000ee20000000800 */
[----:B------:R-:W-:Y:S01]  /*2180*/  FADD.FTZ R20, R20, R41 ;  /* 0x0000002914147221 */ /* 0x000fe20000010000 */
[----:B------:R-:W-:Y:S01]  /*2190*/  FMUL.FTZ R30, R30, 1.4426950216293334961 ;  /* 0x3fb8aa3b1e1e7820 */ /* 0x000fe20000410000 */
[----:B-----5:R-:W-:Y:S01]  /*21a0*/  FADD.FTZ R32, -R8, R37 ;  /* 0x0000002508207221 */ /* 0x020fe20000010100 */
[----:B------:R-:W1:Y:S01]  /*21b0*/  MUFU.EX2 R35, R28 ;  /* 0x0000001c00237308 */ /* 0x000e620000000800 */
[----:B----4-:R-:W-:Y:S01]  /*21c0*/  FADD.FTZ R20, R20, R29 ;  /* 0x0000001d14147221 */ /* 0x010fe20000010000 */
[----:B------:R-:W-:Y:S01]  /*21d0*/  FADD.FTZ R43, -R8, R43 ;  /* 0x0000002b082b7221 */ /* 0x000fe20000010100 */
[----:B------:R-:W-:Y:S01]  /*21e0*/  FMUL.FTZ R32, R32, 1.4426950216293334961 ;  /* 0x3fb8aa3b20207820 */ /* 0x000fe20000410000 */
[----:B------:R-:W4:Y:S01]  /*21f0*/  MUFU.EX2 R37, R30 ;  /* 0x0000001e00257308 */ /* 0x000f220000000800 */
[----:B--2---:R-:W-:Y:S01]  /*2200*/  FADD.FTZ R20, R20, R31 ;  /* 0x0000001f14147221 */ /* 0x004fe20000010000 */
[C---:B------:R-:W-:Y:S01]  /*2210*/  FADD.FTZ R23, -R8.reuse, R23 ;  /* 0x0000001708177221 */ /* 0x040fe20000010100 */
[----:B------:R-:W-:Y:S01]  /*2220*/  FMUL.FTZ R43, R43, 1.4426950216293334961 ;  /* 0x3fb8aa3b2b2b7820 */ /* 0x000fe20000410000 */
[----:B------:R-:W2:Y:S01]  /*2230*/  MUFU.EX2 R39, R39 ;  /* 0x0000002700277308 */ /* 0x000ea20000000800 */
[----:B0-----:R-:W-:Y:S01]  /*2240*/  FADD.FTZ R17, -R8, R17 ;  /* 0x0000001108117221 */ /* 0x001fe20000010100 */
[----:B---3--:R-:W-:Y:S01]  /*2250*/  FADD.FTZ R20, R20, R33 ;  /* 0x0000002114147221 */ /* 0x008fe20000010000 */
[----:B------:R-:W-:Y:S01]  /*2260*/  FMUL.FTZ R23, R23, 1.4426950216293334961 ;  /* 0x3fb8aa3b17177820 */ /* 0x000fe20000410000 */
[----:B------:R-:W0:Y:S01]  /*2270*/  MUFU.EX2 R13, R32 ;  /* 0x00000020000d7308 */ /* 0x000e220000000800 */
[----:B-1----:R-:W-:Y:S01]  /*2280*/  FADD.FTZ R19, -R8, R19 ;  /* 0x0000001308137221 */ /* 0x002fe20000010100 */
[----:B------:R-:W-:Y:S01]  /*2290*/  FADD.FTZ R20, R20, R35 ;  /* 0x0000002314147221 */ /* 0x000fe20000010000 */
[----:B------:R-:W-:Y:S01]  /*22a0*/  FMUL.FTZ R17, R17, 1.4426950216293334961 ;  /* 0x3fb8aa3b11117820 */ /* 0x000fe20000410000 */
[----:B------:R-:W1:Y:S01]  /*22b0*/  MUFU.EX2 R43, R43 ;  /* 0x0000002b002b7308 */ /* 0x000e620000000800 */
[----:B------:R-:W-:Y:S01]  /*22c0*/  FADD.FTZ R21, -R8, R21 ;  /* 0x0000001508157221 */ /* 0x000fe20000010100 */
[----:B----4-:R-:W-:Y:S01]  /*22d0*/  FADD.FTZ R20, R20, R37 ;  /* 0x0000002514147221 */ /* 0x010fe20000010000 */
[----:B------:R-:W-:Y:S01]  /*22e0*/  FMUL.FTZ R19, R19, 1.4426950216293334961 ;  /* 0x3fb8aa3b13137820 */ /* 0x000fe20000410000 */
[----:B------:R-:W3:Y:S01]  /*22f0*/  MUFU.EX2 R23, R23 ;  /* 0x0000001700177308 */ /* 0x000ee20000000800 */
[----:B------:R-:W-:Y:S01]  /*2300*/  FADD.FTZ R25, -R8, R25 ;  /* 0x0000001908197221 */ /* 0x000fe20000010100 */
[----:B--2---:R-:W-:Y:S01]  /*2310*/  FADD.FTZ R20, R20, R39 ;  /* 0x0000002714147221 */ /* 0x004fe20000010000 */
[----:B------:R-:W-:Y:S01]  /*2320*/  FMUL.FTZ R21, R21, 1.4426950216293334961 ;  /* 0x3fb8aa3b15157820 */ /* 0x000fe20000410000 */
[----:B------:R-:W2:Y:S01]  /*2330*/  MUFU.EX2 R17, R17 ;  /* 0x0000001100117308 */ /* 0x000ea20000000800 */
[----:B------:R-:W-:Y:S01]  /*2340*/  FADD.FTZ R27, -R8, R27 ;  /* 0x0000001b081b7221 */ /* 0x000fe20000010100 */
[----:B0-----:R-:W-:Y:S01]  /*2350*/  FADD.FTZ R20, R20, R13 ;  /* 0x0000000d14147221 */ /* 0x001fe20000010000 */
[----:B------:R-:W-:Y:S01]  /*2360*/  FMUL.FTZ R25, R25, 1.4426950216293334961 ;  /* 0x3fb8aa3b19197820 */ /* 0x000fe20000410000 */
[----:B------:R-:W0:Y:S01]  /*2370*/  MUFU.EX2 R19, R19 ;  /* 0x0000001300137308 */ /* 0x000e220000000800 */
[----:B------:R-:W-:Y:S01]  /*2380*/  FMUL.FTZ R27, R27, 1.4426950216293334961 ;  /* 0x3fb8aa3b1b1b7820 */ /* 0x000fe20000410000 */
[----:B-1----:R-:W-:Y:S01]  /*2390*/  FADD.FTZ R20, R20, R43 ;  /* 0x0000002b14147221 */ /* 0x002fe20000010000 */
[----:B------:R-:W-:Y:S01]  /*23a0*/  STS [R14+-0x200], R41 ;  /* 0xfffe00290e007388 */ /* 0x000fe20000000800 */
[----:B------:R-:W1:Y:S02]  /*23b0*/  MUFU.EX2 R21, R21 ;  /* 0x0000001500157308 */ /* 0x000e640000000800 */
[----:B---3--:R-:W-:Y:S01]  /*23c0*/  FADD.FTZ R20, R20, R23 ;  /* 0x0000001714147221 */ /* 0x008fe20000010000 */
[----:B------:R-:W-:Y:S01]  /*23d0*/  STS [R14], R29 ;  /* 0x0000001d0e007388 */ /* 0x000fe20000000800 */
[----:B------:R-:W3:Y:S02]  /*23e0*/  MUFU.EX2 R25, R25 ;  /* 0x0000001900197308 */ /* 0x000ee40000000800 */
[----:B--2---:R-:W-:Y:S01]  /*23f0*/  FADD.FTZ R20, R20, R17 ;  /* 0x0000001114147221 */ /* 0x004fe20000010000 */
[----:B------:R-:W-:Y:S01]  /*2400*/  STS [R14+0x200], R31 ;  /* 0x0002001f0e007388 */ /* 0x000fe20000000800 */
[----:B------:R-:W2:Y:S02]  /*2410*/  MUFU.EX2 R27, R27 ;  /* 0x0000001b001b7308 */ /* 0x000ea40000000800 */
[----:B0-----:R-:W-:Y:S01]  /*2420*/  FADD.FTZ R20, R20, R19 ;  /* 0x0000001314147221 */ /* 0x001fe20000010000 */
[----:B------:R-:W-:Y:S03]  /*2430*/  STS [R14+0x400], R33 ;  /* 0x000400210e007388 */ /* 0x000fe60000000800 */
[----:B-1----:R-:W-:Y:S01]  /*2440*/  FADD.FTZ R20, R20, R21 ;  /* 0x0000001514147221 */ /* 0x002fe20000010000 */
[----:B------:R-:W-:Y:S03]  /*2450*/  STS [R14+0x600], R35 ;  /* 0x000600230e007388 */ /* 0x000fe60000000800 */
[----:B---3--:R-:W-:Y:S01]  /*2460*/  FADD.FTZ R20, R20, R25 ;  /* 0x0000001914147221 */ /* 0x008fe20000010000 */
        /* <DEDUP_REMOVED lines=13> */
.L_x_26525:
[----:B------:R-:W-:Y:S05]  /*2540*/  BSYNC.RECONVERGENT B1 ;  /* 0x0000000000017941 */ /* 0x000fea0003800200 */
.L_x_26524:
        /* <DEDUP_REMOVED lines=55> */
.L_x_26528:
[----:B------:R-:W-:Y:S05]  /*28c0*/  BSYNC.RECONVERGENT B1 ;  /* 0x0000000000017941 */ /* 0x000fea0003800200 */
.L_x_26527:
        /* <DEDUP_REMOVED lines=26> */
.L_x_26520:
[----:B------:R-:W-:Y:S05]  /*2a70*/  BSYNC.RECONVERGENT B0 ;  /* 0x0000000000007941 */ /* 0x000fea0003800200 */
.L_x_26519:
        /* <DEDUP_REMOVED lines=41> */
.L_x_26533:
[----:B------:R-:W1:Y:S01]  /*2d10*/  LDS R16, [R4] ;  /* 0x0000000004107984 */ /* 0x000e620000000800 */
[----:B------:R-:W-:-:S04]  /*2d20*/  IADD3 R15, PT, PT, R15, 0x1, RZ ;  /* 0x000000010f0f7810 */ /* 0x000fc80007ffe0ff */
[----:B------:R-:W-:Y:S01]  /*2d30*/  ISETP.NE.AND P0, PT, R15, RZ, PT ;  /* 0x000000ff0f00720c */ /* 0x000fe20003f05270 */
[----:B-1----:R-:W-:-:S05]  /*2d40*/  FMUL.FTZ R5, R16, R3 ;  /* 0x0000000310057220 */ /* 0x002fca0000410000 */
[----:B------:R1:W-:Y:S02]  /*2d50*/  STS [R4], R5 ;  /* 0x0000000504007388 */ /* 0x0003e40000000800 */
[----:B-1----:R-:W-:-:S05]  /*2d60*/  VIADD R4, R4, 0x200 ;  /* 0x0000020004047836 */ /* 0x002fca0000000000 */
[----:B------:R-:W-:Y:S05]  /*2d70*/  @P0 BRA `(.L_x_26533) ;  /* 0xfffffffc00e40947 */ /* 0x000fea000383ffff */
.L_x_26532:
[----:B------:R-:W-:Y:S05]  /*2d80*/  BSYNC.RECONVERGENT B1 ;  /* 0x0000000000017941 */ /* 0x000fea0003800200 */
.L_x_26531:
        /* <DEDUP_REMOVED lines=12> */
.L_x_26536:
        /* <DEDUP_REMOVED lines=52> */
.L_x_26535:
[----:B------:R-:W-:Y:S05]  /*3190*/  BSYNC.RECONVERGENT B1 ;  /* 0x0000000000017941 */ /* 0x000fea0003800200 */
.L_x_26534:
        /* <DEDUP_REMOVED lines=31> */
.L_x_26538:
[----:B------:R-:W-:Y:S05]  /*3390*/  BSYNC.RECONVERGENT B1 ;  /* 0x0000000000017941 */ /* 0x000fea0003800200 */
.L_x_26537:
        /* <DEDUP_REMOVED lines=14> */
.L_x_26530:
[----:B------:R-:W-:Y:S05]  /*3480*/  BSYNC.RECONVERGENT B0 ;  /* 0x0000000000007941 */ /* 0x000fea0003800200 */
.L_x_26529:
[----:B--2---:R-:W2:Y:S01]  /*3490*/  LDC R4, c[0x0][0x370] ;  /* 0x0000dc00ff047b82 */ /* 0x004ea20000000800 */
[----:B-1----:R-:W1:Y:S07]  /*34a0*/  S2R R3, SR_CTAID.Y ;  /* 0x0000000000037919 */ /* 0x002e6e0000002600 */
[----:B------:R-:W-:Y:S01]  /*34b0*/  BAR.SYNC.DEFER_BLOCKING 0x0 ;  /* 0x0000000000007b1d */ /* 0x000fe20000010000 */
[----:B------:R-:W-:Y:S01]  /*34c0*/  ISETP.NE.AND P0, PT, R10, RZ, PT ;  /* 0x000000ff0a00720c */ /* 0x000fe20003f05270 */
[----:B------:R-:W-:-:S06]  /*34d0*/  HFMA2 R52, -RZ, RZ, 0, 0 ;  /* 0x00000000ff347431 */ /* 0x000fcc00000001ff */
[----:B------:R-:W3:Y:S01]  /*34e0*/  LDC R5, c[0x0][0x378] ;  /* 0x0000de00ff057b82 */ /* 0x000ee20000000800 */
[----:B------:R-:W4:Y:S01]  /*34f0*/  LDCU UR14, c[0x0][0x3dc] ;  /* 0x00007b80ff0e77ac */ /* 0x000f220008000800 */
[----:B------:R-:W-:Y:S06]  /*3500*/  BSSY.RECONVERGENT B0, `(.L_x_26539) ;  /* 0x0000010000007945 */ /* 0x000fec0003800200 */
[----:B------:R-:W0:Y:S01]  /*3510*/  S2UR UR13, SR_CTAID.X ;  /* 0x00000000000d79c3 */ /* 0x000e220000002500 */
[----:B------:R-:W-:Y:S05]  /*3520*/  @P0 BRA `(.L_x_26540) ;  /* 0x0000000000340947 */ /* 0x000fea0003800000 */
[----:B012---:R-:W-:Y:S01]  /*3530*/  IMAD R14, R3, R4, UR13 ;  /* 0x0000000d030e7e24 */ /* 0x007fe2000f8e0204 */
[----:B------:R-:W0:Y:S03]  /*3540*/  LDCU.128 UR8, c[0x0][0x380] ;  /* 0x00007000ff0877ac */ /* 0x000e260008000c00 */
[----:B---3--:R-:W-:-:S05]  /*3550*/  IMAD R11, R14, R5, RZ ;  /* 0x000000050e0b7224 */ /* 0x008fca00078e02ff */
        /* <DEDUP_REMOVED lines=10> */
.L_x_26540:
[----:B0---4-:R-:W-:Y:S05]  /*3600*/  BSYNC.RECONVERGENT B0 ;  /* 0x0000000000007941 */ /* 0x011fea0003800200 */
.L_x_26539:
[----:B------:R-:W-:Y:S01]  /*3610*/  USHF.L.U32 UR4, UR12, 0x6, URZ ;  /* 0x000000060c047899 */ /* 0x000fe200080006ff */
[----:B------:R-:W-:Y:S01]  /*3620*/  BSSY.RECONVERGENT B0, `(.L_x_26541) ;  /* 0x0000178000007945 */ /* 0x000fe20003800200 */
[----:B------:R-:W0:Y:S01]  /*3630*/  LDCU.64 UR8, c[0x0][0x3a8] ;  /* 0x00007500ff0877ac */ /* 0x000e220008000a00 */
[----:B------:R-:W-:Y:S02]  /*3640*/  CS2R R50, SRZ ;  /* 0x0000000000327805 */ /* 0x000fe4000001ff00 */
[----:B------:R-:W-:Y:S02]  /*3650*/  CS2R R48, SRZ ;  /* 0x0000000000307805 */ /* 0x000fe4000001ff00 */
[----:B------:R-:W-:Y:S02]  /*3660*/  CS2R R46, SRZ ;  /* 0x00000000002e7805 */ /* 0x000fe4000001ff00 */
[----:B------:R-:W-:Y:S02]  /*3670*/  LOP3.LUT R34, R2, UR4, RZ, 0xfc, !PT ;  /* 0x0000000402227c12 */ /* 0x000fe4000f8efcff */
[----:B------:R-:W-:-:S02]  /*3680*/  CS2R R44, SRZ ;  /* 0x00000000002c7805 */ /* 0x000fc4000001ff00 */
[----:B------:R-:W-:Y:S02]  /*3690*/  CS2R R42, SRZ ;  /* 0x00000000002a7805 */ /* 0x000fe4000001ff00 */
[----:B------:R-:W-:Y:S02]  /*36a0*/  CS2R R40, SRZ ;  /* 0x0000000000287805 */ /* 0x000fe4000001ff00 */
[----:B------:R-:W-:Y:S02]  /*36b0*/  ISETP.GE.U32.AND P0, PT, R34, R55, PT ;  /* 0x000000372200720c */ /* 0x000fe40003f06070 */
[----:B------:R-:W-:Y:S01]  /*36c0*/  CS2R R38, SRZ ;  /* 0x0000000000267805 */ /* 0x000fe2000001ff00 */
[----:B------:R-:W-:-:S10]  /*36d0*/  IMAD.MOV.U32 R37, RZ, RZ, RZ ;  /* 0x000000ffff257224 */ /* 0x000fd400078e00ff */
[----:B0-----:R-:W-:Y:S05]  /*36e0*/  @P0 BRA `(.L_x_26542) ;  /* 0x0000001400ac0947 */ /* 0x001fea0003800000 */
[----:B------:R-:W0:Y:S01]  /*36f0*/  I2F.RP R8, R0 ;  /* 0x0000000000087306 */ /* 0x000e220000209400 */
[----:B------:R-:W1:Y:S01]  /*3700*/  LDCU UR4, c[0x0][0x3c8] ;  /* 0x00007900ff0477ac */ /* 0x000e620008000800 */
[----:B------:R-:W-:Y:S01]  /*3710*/  IMAD.WIDE.U32 R16, R34, 0x4, RZ ;  /* 0x0000000422107825 */ /* 0x000fe200078e00ff */
[----:B------:R-:W-:-:S03]  /*3720*/  SHF.L.U32 R13, R10, 0x4, RZ ;  /* 0x000000040a0d7819 */ /* 0x000fc600000006ff */
[----:B------:R-:W-:Y:S01]  /*3730*/  HFMA2 R37, -RZ, RZ, 0, 0 ;  /* 0x00000000ff257431 */ /* 0x000fe200000001ff */
[----:B------:R-:W4:Y:S01]  /*3740*/  LDCU.64 UR10, c[0x0][0x3b8] ;  /* 0x00007700ff0a77ac */ /* 0x000f220008000a00 */
[----:B------:R-:W-:Y:S01]  /*3750*/  SHF.L.U32 R36, R10, 0x2, RZ ;  /* 0x000000020a247819 */ /* 0x000fe200000006ff */
[----:B------:R-:W-:Y:S01]  /*3760*/  IMAD.MOV.U32 R52, RZ, RZ, RZ ;  /* 0x000000ffff347224 */ /* 0x000fe200078e00ff */
[----:B------:R-:W-:Y:S02]  /*3770*/  LEA R33, R2, UR5, 0x3 ;  /* 0x0000000502217c11 */ /* 0x000fe4000f8e18ff */
[----:B------:R-:W-:Y:S02]  /*3780*/  CS2R R50, SRZ ;  /* 0x0000000000327805 */ /* 0x000fe4000001ff00 */
[----:B-----5:R-:W-:Y:S02]  /*3790*/  LOP3.LUT R32, R36, 0x4, RZ, 0xc0, !PT ;  /* 0x0000000424207812 */ /* 0x020fe400078ec0ff */
[----:B------:R-:W-:-:S02]  /*37a0*/  CS2R R48, SRZ ;  /* 0x0000000000307805 */ /* 0x000fc4000001ff00 */
[----:B------:R-:W-:Y:S02]  /*37b0*/  IADD3 R33, PT, PT, R33, 0x1, RZ ;  /* 0x0000000121217810 */ /* 0x000fe40007ffe0ff */
[----:B------:R-:W-:Y:S02]  /*37c0*/  CS2R R46, SRZ ;  /* 0x00000000002e7805 */ /* 0x000fe4000001ff00 */
[----:B------:R-:W-:Y:S01]  /*37d0*/  CS2R R44, SRZ ;  /* 0x00000000002c7805 */ /* 0x000fe2000001ff00 */
[----:B0-----:R-:W0:Y:S01]  /*37e0*/  MUFU.RCP R8, R8 ;  /* 0x0000000800087308 */ /* 0x001e220000001000 */
[----:B------:R-:W-:Y:S02]  /*37f0*/  CS2R R42, SRZ ;  /* 0x00000000002a7805 */ /* 0x000fe4000001ff00 */
[----:B------:R-:W-:Y:S02]  /*3800*/  CS2R R40, SRZ ;  /* 0x0000000000287805 */ /* 0x000fe4000001ff00 */
[----:B------:R-:W-:Y:S01]  /*3810*/  CS2R R38, SRZ ;  /* 0x0000000000267805 */ /* 0x000fe2000001ff00 */
[----:B-1----:R-:W-:Y:S01]  /*3820*/  IMAD R11, R3, UR4, RZ ;  /* 0x00000004030b7c24 */ /* 0x002fe2000f8e02ff */
[----:B------:R-:W1:Y:S01]  /*3830*/  LDCU UR4, c[0x0][0x3fc] ;  /* 0x00007f80ff0477ac */ /* 0x000e620008000800 */
[----:B------:R-:W-:-:S02]  /*3840*/  LOP3.LUT R36, R36, 0x7c, RZ, 0xc0, !PT ;  /* 0x0000007c24247812 */ /* 0x000fc400078ec0ff */
[----:B------:R-:W-:Y:S01]  /*3850*/  IMAD.WIDE R16, R11, 0x4, R16 ;  /* 0x000000040b107825 */ /* 0x000fe200078e0210 */
[----:B------:R-:W-:-:S03]  /*3860*/  IADD3 R32, PT, PT, R33, R32, RZ ;  /* 0x0000002021207210 */ /* 0x000fc60007ffe0ff */
[----:B------:R-:W-:Y:S01]  /*3870*/  VIADD R11, R7, 0x420 ;  /* 0x00000420070b7836 */ /* 0x000fe20000000000 */
[----:B------:R-:W-:-:S04]  /*3880*/  LOP3.LUT R7, R13, 0x10, RZ, 0xe2, !PT ;  /* 0x000000100d077812 */ /* 0x000fc800078ee2ff */
[----:B------:R-:W-:Y:S02]  /*3890*/  LEA R7, R2, R7, 0x5 ;  /* 0x0000000702077211 */ /* 0x000fe400078e28ff */
[----:B0-----:R-:W-:Y:S02]  /*38a0*/  IADD3 R14, PT, PT, R8, 0xffffffe, RZ ;  /* 0x0ffffffe080e7810 */ /* 0x001fe40007ffe0ff */
[----:B------:R-:W-:Y:S02]  /*38b0*/  LEA R8, R6, R11, 0x18 ;  /* 0x0000000b06087211 */ /* 0x000fe400078ec0ff */
[----:B------:R0:W2:Y:S01]  /*38c0*/  F2I.FTZ.U32.TRUNC.NTZ R15, R14 ;  /* 0x0000000e000f7305 */ /* 0x0000a2000021f000 */
[----:B----4-:R-:W-:Y:S01]  /*38d0*/  IADD3 R6, P0, PT, R16, UR10, RZ ;  /* 0x0000000a10067c10 */ /* 0x010fe2000ff1e0ff */
[----:B------:R-:W4:Y:S01]  /*38e0*/  LDCU UR10, c[0x0][0x3e0] ;  /* 0x00007c00ff0a77ac */ /* 0x000f220008000800 */
[----:B------:R-:W-:Y:S01]  /*38f0*/  IMAD.IADD R11, R8, 0x1, R7 ;  /* 0x00000001080b7824 */ /* 0x000fe200078e0207 */
[----:B------:R-:W-:Y:S01]  /*3900*/  IADD3 R8, PT, PT, R57, 0x7, RZ ;  /* 0x0000000739087810 */ /* 0x000fe20007ffe0ff */
[----:B-1----:R-:W-:Y:S01]  /*3910*/  VIADD R9, R9, -UR4 ;  /* 0x8000000409097c36 */ /* 0x002fe20008000000 */
[----:B------:R-:W-:-:S02]  /*3920*/  IADD3.X R7, PT, PT, R17, UR11, RZ, P0, !PT ;  /* 0x0000000b11077c10 */ /* 0x000fc400087fe4ff */
[----:B------:R-:W-:Y:S02]  /*3930*/  SHF.R.U32.HI R35, RZ, 0x3, R8 ;  /* 0x00000003ff237819 */ /* 0x000fe40000011608 */
[----:B0-----:R-:W-:-:S03]  /*3940*/  MOV R14, RZ ;  /* 0x000000ff000e7202 */ /* 0x001fc60000000f00 */
[C---:B------:R-:W-:Y:S01]  /*3950*/  IMAD.IADD R35, R34.reuse, 0x1, -R35 ;  /* 0x0000000122237824 */ /* 0x040fe200078e0a23 */
[----:B------:R-:W-:Y:S02]  /*3960*/  IADD3 R34, PT, PT, R34, 0x1, RZ ;  /* 0x0000000122227810 */ /* 0x000fe40007ffe0ff */
[----:B--2---:R-:W-:Y:S01]  /*3970*/  IADD3 R13, PT, PT, RZ, -R15, RZ ;  /* 0x8000000fff0d7210 */ /* 0x004fe20007ffe0ff */
[----:B----4-:R-:W-:-:S04]  /*3980*/  IMAD R58, R12, UR10, RZ ;  /* 0x0000000a0c3a7c24 */ /* 0x010fc8000f8e02ff */
[----:B------:R-:W-:Y:S01]  /*3990*/  IMAD R13, R13, R0, RZ ;  /* 0x000000000d0d7224 */ /* 0x000fe200078e02ff */
[----:B------:R-:W-:-:S03]  /*39a0*/  SHF.R.S32.HI R59, RZ, 0x1f, R58 ;  /* 0x0000001fff3b7819 */ /* 0x000fc6000001143a */
[----:B------:R-:W-:-:S07]  /*39b0*/  IMAD.HI.U32 R8, R15, R13, R14 ;  /* 0x0000000d0f087227 */ /* 0x000fce00078e000e */
.L_x_26545:
        /* <DEDUP_REMOVED lines=27> */
[----:B------:R-:W-:Y:S02]  /*3b70*/  MOV R17, R12 ;  /* 0x0000000c00117202 */ /* 0x000fe40000000f00 */
[----:B------:R-:W-:Y:S01]  /*3b80*/  MOV R12, RZ ;  /* 0x000000ff000c7202 */ /* 0x000fe20000000f00 */
[----:B------:R-:W-:Y:S01]  /*3b90*/  IMAD.IADD R15, R16, 0x1, R54 ;  /* 0x00000001100f7824 */ /* 0x000fe200078e0236 */
[----:B------:R-:W-:Y:S01]  /*3ba0*/  ISETP.NE.AND P2, PT, R20, RZ, PT ;  /* 0x000000ff1400720c */ /* 0x000fe20003f45270 */
        /* <DEDUP_REMOVED lines=26> */
[----:B------:R-:W-:-:S05]  /*3d50*/  LEA.HI.X R61, R12, UR9, R13, 0x2, P1 ;  /* 0x000000090c3d7c11 */ /* 0x000fca00088f140d */
[----:B------:R-:W2:Y:S01]  /*3d60*/  LDG.E.128.CONSTANT R16, desc[UR6][R60.64] ;  /* 0x000000063c107981 */ /* 0x000ea2000c1e9d00 */
[----:B------:R-:W-:Y:S02]  /*3d70*/  ISETP.NE.AND P1, PT, R35, -0x1, PT ;  /* 0xffffffff2300780c */ /* 0x000fe40003f25270 */
[C---:B------:R-:W-:Y:S01]  /*3d80*/  IADD3 R56, PT, PT, R32.reuse, -0x1, RZ ;  /* 0xffffffff20387810 */ /* 0x040fe20007ffe0ff */
[----:B------:R-:W4:Y:S04]  /*3d90*/  LDG.E.128.CONSTANT R12, desc[UR6][R60.64+0x200] ;  /* 0x000200063c0c7981 */ /* 0x000f28000c1e9d00 */
[----:B------:R-:W5:Y:S06]  /*3da0*/  LDG.E.128.CONSTANT R28, desc[UR6][R60.64+0x400] ;  /* 0x000400063c1c7981 */ /* 0x000f6c000c1e9d00 */
[CC--:B------:R-:W-:Y:S01]  /*3db0*/  @!P1 ISETP.GE.AND P3, PT, R32.reuse, R57.reuse, PT ;  /* 0x000000392000920c */ /* 0x0c0fe20003f66270 */
[----:B------:R-:W-:Y:S01]  /*3dc0*/  @!P1 VIADD R20, R32, 0x1 ;  /* 0x0000000120149836 */ /* 0x000fe20000000000 */
[----:B------:R-:W-:-:S02]  /*3dd0*/  @!P1 ISETP.GE.AND P2, PT, R56, R57, PT ;  /* 0x000000393800920c */ /* 0x000fc40003f46270 */
[----:B--2---:R-:W-:Y:S02]  /*3de0*/  @!P1 FSEL R17, R17, RZ, !P3 ;  /* 0x000000ff11119208 */ /* 0x004fe40005800000 */
[----:B------:R-:W-:Y:S02]  /*3df0*/  @!P1 FSEL R16, R16, RZ, !P2 ;  /* 0x000000ff10109208 */ /* 0x000fe40005000000 */
[----:B------:R-:W-:Y:S01]  /*3e00*/  @!P1 ISETP.GE.AND P2, PT, R20, R57, PT ;  /* 0x000000391400920c */ /* 0x000fe20003f46270 */
[----:B0-----:R-:W-:Y:S01]  /*3e10*/  FMUL.FTZ R17, R25, R17 ;  /* 0x0000001119117220 */ /* 0x001fe20000410000 */
[----:B------:R-:W2:Y:S03]  /*3e20*/  LDG.E.128.CONSTANT R20, desc[UR6][R60.64+0x800] ;  /* 0x000800063c147981 */ /* 0x000ea6000c1e9d00 */
[----:B------:R-:W-:Y:S01]  /*3e30*/  FFMA.FTZ R17, R24, R16, R17 ;  /* 0x0000001018117223 */ /* 0x000fe20000010011 */
[----:B------:R-:W-:-:S02]  /*3e40*/  @!P1 IADD3 R16, PT, PT, R32, 0x2, RZ ;  /* 0x0000000220109810 */ /* 0x000fc40007ffe0ff */
[----:B------:R-:W-:Y:S02]  /*3e50*/  @!P1 FSEL R18, R18, RZ, !P2 ;  /* 0x000000ff12129208 */ /* 0x000fe40005000000 */
[----:B------:R-:W-:-:S03]  /*3e60*/  @!P1 ISETP.GE.AND P2, PT, R16, R57, PT ;  /* 0x000000391000920c */ /* 0x000fc60003f46270 */
[----:B------:R-:W-:Y:S01]  /*3e70*/  FFMA.FTZ R18, R26, R18, R17 ;  /* 0x000000121a127223 */ /* 0x000fe20000010011 */
[----:B------:R-:W-:-:S05]  /*3e80*/  @!P1 FSEL R19, R19, RZ, !P2 ;  /* 0x000000ff13139208 */ /* 0x000fca0005000000 */
[----:B------:R-:W-:Y:S02]  /*3e90*/  FFMA.FTZ R63, R27, R19, R18 ;  /* 0x000000131b3f7223 */ /* 0x000fe40000010012 */
[----:B------:R-:W3:Y:S01]  /*3ea0*/  LDG.E.128.CONSTANT R16, desc[UR6][R60.64+0x600] ;  /* 0x000600063c107981 */ /* 0x000ee2000c1e9d00 */
[-C--:B------:R-:W-:Y:S02]  /*3eb0*/  @!P1 ISETP.GE.AND P3, PT, R32, R57.reuse, PT ;  /* 0x000000392000920c */ /* 0x080fe40003f66270 */
[----:B------:R-:W-:Y:S02]  /*3ec0*/  @!P1 ISETP.GE.AND P2, PT, R56, R57, PT ;  /* 0x000000393800920c */ /* 0x000fe40003f46270 */
[----:B----4-:R-:W-:Y:S02]  /*3ed0*/  @!P1 FSEL R13, R13, RZ, !P3 ;  /* 0x000000ff0d0d9208 */ /* 0x010fe40005800000 */
[----:B------:R-:W-:-:S03]  /*3ee0*/  @!P1 FSEL R12, R12, RZ, !P2 ;  /* 0x000000ff0c0c9208 */ /* 0x000fc60005000000 */
[----:B------:R-:W-:-:S04]  /*3ef0*/  FMUL.FTZ R13, R25, R13 ;  /* 0x0000000d190d7220 */ /* 0x000fc80000410000 */
[----:B------:R-:W-:Y:S01]  /*3f00*/  FFMA.FTZ R13, R24, R12, R13 ;  /* 0x0000000c180d7223 */ /* 0x000fe2000001000d */
[----:B------:R-:W-:-:S04]  /*3f10*/  @!P1 IADD3 R12, PT, PT, R32, 0x1, RZ ;  /* 0x00000001200c9810 */ /* 0x000fc80007ffe0ff */
[----:B------:R-:W-:Y:S01]  /*3f20*/  @!P1 ISETP.GE.AND P2, PT, R12, R57, PT ;  /* 0x000000390c00920c */ /* 0x000fe20003f46270 */
[----:B------:R-:W-:-:S03]  /*3f30*/  @!P1 VIADD R12, R32, 0x2 ;  /* 0x00000002200c9836 */ /* 0x000fc60000000000 */
[----:B------:R-:W-:Y:S02]  /*3f40*/  @!P1 FSEL R14, R14, RZ, !P2 ;  /* 0x000000ff0e0e9208 */ /* 0x000fe40005000000 */
[-C--:B------:R-:W-:Y:S02]  /*3f50*/  @!P1 ISETP.GE.AND P3, PT, R12, R57.reuse, PT ;  /* 0x000000390c00920c */ /* 0x080fe40003f66270 */
[-C--:B------:R-:W-:Y:S02]  /*3f60*/  @!P1 ISETP.GE.AND P2, PT, R56, R57.reuse, PT ;  /* 0x000000393800920c */ /* 0x080fe40003f46270 */
[----:B------:R-:W-:Y:S02]  /*3f70*/  @!P1 IADD3 R12, PT, PT, R32, 0x1, RZ ;  /* 0x00000001200c9810 */ /* 0x000fe40007ffe0ff */
[----:B-----5:R-:W-:Y:S02]  /*3f80*/  @!P1 FSEL R28, R28, RZ, !P2 ;  /* 0x000000ff1c1c9208 */ /* 0x020fe40005000000 */
[----:B------:R-:W-:-:S02]  /*3f90*/  @!P1 ISETP.GE.AND P4, PT, R12, R57, PT ;  /* 0x000000390c00920c */ /* 0x000fc40003f86270 */
[----:B------:R-:W-:Y:S02]  /*3fa0*/  @!P1 FSEL R15, R15, RZ, !P3 ;  /* 0x000000ff0f0f9208 */ /* 0x000fe40005800000 */
[CC--:B------:R-:W-:Y:S02]  /*3fb0*/  @!P1 ISETP.GE.AND P2, PT, R32.reuse, R57.reuse, PT ;  /* 0x000000392000920c */ /* 0x0c0fe40003f46270 */
[CC--:B------:R-:W-:Y:S02]  /*3fc0*/  @!P1 ISETP.GE.AND P3, PT, R32.reuse, R57.reuse, PT ;  /* 0x000000392000920c */ /* 0x0c0fe40003f66270 */
[----:B------:R-:W-:Y:S02]  /*3fd0*/  @!P1 IADD3 R12, PT, PT, R32, 0x2, RZ ;  /* 0x00000002200c9810 */ /* 0x000fe40007ffe0ff */
[----:B------:R-:W-:Y:S02]  /*3fe0*/  @!P1 FSEL R29, R29, RZ, !P3 ;  /* 0x000000ff1d1d9208 */ /* 0x000fe40005800000 */
[----:B------:R-:W-:Y:S01]  /*3ff0*/  @!P1 ISETP.GE.AND P3, PT, R56, R57, PT ;  /* 0x000000393800920c */ /* 0x000fe20003f66270 */
[----:B------:R-:W-:-:S04]  /*4000*/  FFMA.FTZ R14, R26, R14, R13 ;  /* 0x0000000e1a0e7223 */ /* 0x000fc8000001000d */
[----:B------:R-:W-:Y:S01]  /*4010*/  FFMA.FTZ R14, R27, R15, R14 ;  /* 0x0000000f1b0e7223 */ /* 0x000fe2000001000e */
[----:B------:R-:W-:-:S03]  /*4020*/  FMUL.FTZ R29, R25, R29 ;  /* 0x0000001d191d7220 */ /* 0x000fc60000410000 */
[----:B------:R-:W-:Y:S01]  /*4030*/  FADD.FTZ R51, R51, R14 ;  /* 0x0000000e33337221 */ /* 0x000fe20000010000 */
[----:B------:R-:W-:Y:S02]  /*4040*/  @!P1 FSEL R30, R30, RZ, !P4 ;  /* 0x000000ff1e1e9208 */ /* 0x000fe40006000000 */
[----:B------:R-:W-:Y:S01]  /*4050*/  @!P1 ISETP.GE.AND P4, PT, R32, R57, PT ;  /* 0x000000392000920c */ /* 0x000fe20003f86270 */
[----:B------:R-:W-:-:S04]  /*4060*/  FFMA.FTZ R29, R24, R28, R29 ;  /* 0x0000001c181d7223 */ /* 0x000fc8000001001d */
[----:B------:R-:W-:Y:S01]  /*4070*/  FFMA.FTZ R30, R26, R30, R29 ;  /* 0x0000001e1a1e7223 */ /* 0x000fe2000001001d */
[----:B---3--:R-:W-:Y:S02]  /*4080*/  @!P1 FSEL R17, R17, RZ, !P2 ;  /* 0x000000ff11119208 */ /* 0x008fe40005000000 */
[----:B------:R-:W-:Y:S01]  /*4090*/  @!P1 ISETP.GE.AND P2, PT, R12, R57, PT ;  /* 0x000000390c00920c */ /* 0x000fe20003f46270 */
[----:B------:R-:W-:Y:S01]  /*40a0*/  @!P1 VIADD R12, R32, 0x1 ;  /* 0x00000001200c9836 */ /* 0x000fe20000000000 */
[----:B------:R-:W-:-:S04]  /*40b0*/  @!P1 FSEL R16, R16, RZ, !P3 ;  /* 0x000000ff10109208 */ /* 0x000fc80005800000 */
[----:B------:R-:W-:Y:S02]  /*40c0*/  @!P1 ISETP.GE.AND P3, PT, R12, R57, PT ;  /* 0x000000390c00920c */ /* 0x000fe40003f66270 */
[----:B------:R-:W-:Y:S01]  /*40d0*/  @!P1 IADD3 R12, PT, PT, R32, 0x2, RZ ;  /* 0x00000002200c9810 */ /* 0x000fe20007ffe0ff */
[----:B------:R-:W-:Y:S01]  /*40e0*/  FMUL.FTZ R17, R25, R17 ;  /* 0x0000001119117220 */ /* 0x000fe20000410000 */
[----:B------:R-:W-:Y:S02]  /*40f0*/  @!P1 FSEL R31, R31, RZ, !P2 ;  /* 0x000000ff1f1f9208 */ /* 0x000fe40005000000 */
[-C--:B------:R-:W-:Y:S02]  /*4100*/  @!P1 ISETP.GE.AND P2, PT, R12, R57.reuse, PT ;  /* 0x000000390c00920c */ /* 0x080fe40003f46270 */
[----:B------:R-:W3:Y:S01]  /*4110*/  LDG.E.128.CONSTANT R12, desc[UR6][R60.64+0xa00] ;  /* 0x000a00063c0c7981 */ /* 0x000ee2000c1e9d00 */
[----:B------:R-:W-:Y:S01]  /*4120*/  @!P1 FSEL R18, R18, RZ, !P3 ;  /* 0x000000ff12129208 */ /* 0x000fe20005800000 */
[----:B------:R-:W-:Y:S01]  /*4130*/  FFMA.FTZ R17, R24, R16, R17 ;  /* 0x0000001018117223 */ /* 0x000fe20000010011 */
[----:B------:R-:W-:-:S02]  /*4140*/  @!P1 ISETP.GE.AND P3, PT, R56, R57, PT ;  /* 0x000000393800920c */ /* 0x000fc40003f66270 */
[----:B--2---:R-:W-:Y:S01]  /*4150*/  @!P1 FSEL R21, R21, RZ, !P4 ;  /* 0x000000ff15159208 */ /* 0x004fe20006000000 */
[----:B------:R-:W-:Y:S01]  /*4160*/  FFMA.FTZ R28, R26, R18, R17 ;  /* 0x000000121a1c7223 */ /* 0x000fe20000010011 */
[C---:B------:R-:W-:Y:S01]  /*4170*/  @!P1 IADD3 R18, PT, PT, R32.reuse, 0x1, RZ ;  /* 0x0000000120129810 */ /* 0x040fe20007ffe0ff */
[----:B------:R-:W-:Y:S01]  /*4180*/  @!P1 VIADD R16, R32, 0x2 ;  /* 0x0000000220109836 */ /* 0x000fe20000000000 */
[----:B------:R-:W-:Y:S01]  /*4190*/  @!P1 FSEL R19, R19, RZ, !P2 ;  /* 0x000000ff13139208 */ /* 0x000fe20005000000 */
[----:B------:R-:W-:Y:S01]  /*41a0*/  FMUL.FTZ R21, R25, R21 ;  /* 0x0000001519157220 */ /* 0x000fe20000410000 */
[----:B------:R-:W-:Y:S02]  /*41b0*/  @!P1 FSEL R20, R20, RZ, !P3 ;  /* 0x000000ff14149208 */ /* 0x000fe40005800000 */
[----:B------:R-:W-:Y:S01]  /*41c0*/  @!P1 ISETP.GE.AND P2, PT, R18, R57, PT ;  /* 0x000000391200920c */ /* 0x000fe20003f46270 */
[----:B------:R-:W-:Y:S01]  /*41d0*/  FFMA.FTZ R28, R27, R19, R28 ;  /* 0x000000131b1c7223 */ /* 0x000fe2000001001c */
[----:B------:R-:W-:Y:S01]  /*41e0*/  @!P1 ISETP.GE.AND P3, PT, R16, R57, PT ;  /* 0x000000391000920c */ /* 0x000fe20003f66270 */
[----:B------:R-:W-:Y:S01]  /*41f0*/  FFMA.FTZ R21, R24, R20, R21 ;  /* 0x0000001418157223 */ /* 0x000fe20000010015 */
[----:B------:R-:W-:Y:S01]  /*4200*/  @!P1 FSEL R22, R22, RZ, !P2 ;  /* 0x000000ff16169208 */ /* 0x000fe20005000000 */
[----:B------:R-:W2:Y:S01]  /*4210*/  LDG.E.128.CONSTANT R16, desc[UR6][R60.64+0xc00] ;  /* 0x000c00063c107981 */ /* 0x000ea2000c1e9d00 */
[----:B------:R-:W-:Y:S01]  /*4220*/  FADD.FTZ R49, R49, R28 ;  /* 0x0000001c31317221 */ /* 0x000fe20000010000 */
[----:B------:R-:W-:-:S02]  /*4230*/  @!P1 FSEL R23, R23, RZ, !P3 ;  /* 0x000000ff17179208 */ /* 0x000fc40005800000 */
[----:B------:R-:W-:Y:S01]  /*4240*/  FFMA.FTZ R22, R26, R22, R21 ;  /* 0x000000161a167223 */ /* 0x000fe20000010015 */
[----:B------:R-:W-:-:S03]  /*4250*/  @!P1 IADD3 R28, PT, PT, R32, 0x1, RZ ;  /* 0x00000001201c9810 */ /* 0x000fc60007ffe0ff */
[C---:B------:R-:W-:Y:S01]  /*4260*/  FFMA.FTZ R29, R27.reuse, R23, R22 ;  /* 0x000000171b1d7223 */ /* 0x040fe20000010016 */
[----:B------:R-:W-:Y:S01]  /*4270*/  @!P1 ISETP.GE.AND P6, PT, R28, R57, PT ;  /* 0x000000391c00920c */ /* 0x000fe20003fc6270 */
[----:B------:R-:W4:Y:S01]  /*4280*/  LDG.E.128.CONSTANT R20, desc[UR6][R60.64+0xe00] ;  /* 0x000e00063c147981 */ /* 0x000f22000c1e9d00 */
[----:B------:R-:W-:Y:S01]  /*4290*/  @!P1 IADD3 R28, PT, PT, R32, 0x2, RZ ;  /* 0x00000002201c9810 */ /* 0x000fe20007ffe0ff */
[----:B------:R-:W-:-:S03]  /*42a0*/  FFMA.FTZ R31, R27, R31, R30 ;  /* 0x0000001f1b1f7223 */ /* 0x000fc6000001001e */
[-C--:B------:R-:W-:Y:S01]  /*42b0*/  @!P1 ISETP.GE.AND P3, PT, R28, R57.reuse, PT ;  /* 0x000000391c00920c */ /* 0x080fe20003f66270 */
[----:B------:R-:W-:Y:S02]  /*42c0*/  @!P1 VIADD R28, R32, 0x1 ;  /* 0x00000001201c9836 */ /* 0x000fe40000000000 */
[----:B------:R-:W-:Y:S01]  /*42d0*/  FADD.FTZ R50, R50, R31 ;  /* 0x0000001f32327221 */ /* 0x000fe20000010000 */
[----:B------:R-:W-:Y:S02]  /*42e0*/  FADD.FTZ R48, R48, R29 ;  /* 0x0000001d30307221 */ /* 0x000fe40000010000 */
[-C--:B------:R-:W-:Y:S02]  /*42f0*/  @!P1 ISETP.GE.AND P2, PT, R28, R57.reuse, PT ;  /* 0x000000391c00920c */ /* 0x080fe40003f46270 */
[----:B------:R-:W5:Y:S01]  /*4300*/  LDG.E.128.CONSTANT R28, desc[UR6][R60.64+0x1000] ;  /* 0x001000063c1c7981 */ /* 0x000f62000c1e9d00 */
[-C--:B------:R-:W-:Y:S02]  /*4310*/  @!P1 ISETP.GE.AND P5, PT, R32, R57.reuse, PT ;  /* 0x000000392000920c */ /* 0x080fe40003fa6270 */
[----:B------:R-:W-:-:S02]  /*4320*/  @!P1 ISETP.GE.AND P4, PT, R56, R57, PT ;  /* 0x000000393800920c */ /* 0x000fc40003f86270 */
[----:B---3--:R-:W-:Y:S02]  /*4330*/  @!P1 FSEL R13, R13, RZ, !P5 ;  /* 0x000000ff0d0d9208 */ /* 0x008fe40006800000 */
[----:B------:R-:W-:-:S03]  /*4340*/  @!P1 FSEL R12, R12, RZ, !P4 ;  /* 0x000000ff0c0c9208 */ /* 0x000fc60006000000 */
[----:B------:R-:W-:Y:S01]  /*4350*/  FMUL.FTZ R13, R25, R13 ;  /* 0x0000000d190d7220 */ /* 0x000fe20000410000 */
[----:B------:R-:W-:-:S03]  /*4360*/  @!P1 FSEL R14, R14, RZ, !P6 ;  /* 0x000000ff0e0e9208 */ /* 0x000fc60007000000 */
[----:B------:R-:W-:Y:S01]  /*4370*/  FFMA.FTZ R13, R24, R12, R13 ;  /* 0x0000000c180d7223 */ /* 0x000fe2000001000d */
[----:B------:R-:W-:-:S03]  /*4380*/  @!P1 ISETP.GE.AND P5, PT, R32, R57, PT ;  /* 0x000000392000920c */ /* 0x000fc60003fa6270 */
[----:B------:R-:W-:Y:S01]  /*4390*/  FFMA.FTZ R12, R26, R14, R13 ;  /* 0x0000000e1a0c7223 */ /* 0x000fe2000001000d */
[----:B------:R-:W-:Y:S02]  /*43a0*/  @!P1 IADD3 R14, PT, PT, R32, 0x2, RZ ;  /* 0x00000002200e9810 */ /* 0x000fe40007ffe0ff */
[-C--:B------:R-:W-:Y:S02]  /*43b0*/  @!P1 ISETP.GE.AND P4, PT, R56, R57.reuse, PT ;  /* 0x000000393800920c */ /* 0x080fe40003f86270 */
[----:B--2---:R-:W-:Y:S02]  /*43c0*/  @!P1 FSEL R18, R18, RZ, !P2 ;  /* 0x000000ff12129208 */ /* 0x004fe40005000000 */
[----:B------:R-:W-:Y:S02]  /*43d0*/  @!P1 FSEL R17, R17, RZ, !P5 ;  /* 0x000000ff11119208 */ /* 0x000fe40006800000 */
[----:B------:R-:W-:Y:S02]  /*43e0*/  @!P1 ISETP.GE.AND P2, PT, R14, R57, PT ;  /* 0x000000390e00920c */ /* 0x000fe40003f46270 */
[----:B------:R-:W-:Y:S01]  /*43f0*/  @!P1 IADD3 R14, PT, PT, R32, 0x1, RZ ;  /* 0x00000001200e9810 */ /* 0x000fe20007ffe0ff */
[----:B------:R-:W-:Y:S01]  /*4400*/  FMUL.FTZ R17, R25, R17 ;  /* 0x0000001119117220 */ /* 0x000fe20000410000 */
[----:B------:R-:W-:-:S02]  /*4410*/  @!P1 FSEL R16, R16, RZ, !P4 ;  /* 0x000000ff10109208 */ /* 0x000fc40006000000 */
[----:B------:R-:W-:Y:S02]  /*4420*/  @!P1 FSEL R19, R19, RZ, !P2 ;  /* 0x000000ff13139208 */ /* 0x000fe40005000000 */
[-C--:B------:R-:W-:Y:S02]  /*4430*/  @!P1 ISETP.GE.AND P4, PT, R32, R57.reuse, PT ;  /* 0x000000392000920c */ /* 0x080fe40003f86270 */
[-C--:B------:R-:W-:Y:S01]  /*4440*/  @!P1 ISETP.GE.AND P2, PT, R14, R57.reuse, PT ;  /* 0x000000390e00920c */ /* 0x080fe20003f46270 */
[----:B------:R-:W-:Y:S01]  /*4450*/  @!P1 VIADD R14, R32, 0x2 ;  /* 0x00000002200e9836 */ /* 0x000fe20000000000 */
[----:B------:R-:W-:Y:S01]  /*4460*/  @!P1 FSEL R15, R15, RZ, !P3 ;  /* 0x000000ff0f0f9208 */ /* 0x000fe20005800000 */
[----:B------:R-:W-:Y:S01]  /*4470*/  FFMA.FTZ R17, R24, R16, R17 ;  /* 0x0000001018117223 */ /* 0x000fe20000010011 */
[----:B------:R-:W-:Y:S02]  /*4480*/  @!P1 ISETP.GE.AND P3, PT, R56, R57, PT ;  /* 0x000000393800920c */ /* 0x000fe40003f66270 */
[----:B----4-:R-:W-:Y:S01]  /*4490*/  @!P1 FSEL R21, R21, RZ, !P4 ;  /* 0x000000ff15159208 */ /* 0x010fe20006000000 */
[----:B------:R-:W-:Y:S01]  /*44a0*/  FFMA.FTZ R12, R27, R15, R12 ;  /* 0x0000000f1b0c7223 */ /* 0x000fe2000001000c */
[----:B------:R-:W-:Y:S01]  /*44b0*/  @!P1 ISETP.GE.AND P4, PT, R14, R57, PT ;  /* 0x000000390e00920c */ /* 0x000fe20003f86270 */
[----:B------:R-:W-:Y:S01]  /*44c0*/  FFMA.FTZ R18, R26, R18, R17 ;  /* 0x000000121a127223 */ /* 0x000fe20000010011 */
[----:B------:R-:W-:Y:S01]  /*44d0*/  @!P1 IADD3 R16, PT, PT, R32, 0x1, RZ ;  /* 0x0000000120109810 */ /* 0x000fe20007ffe0ff */
[----:B------:R-:W-:Y:S01]  /*44e0*/  FMUL.FTZ R21, R25, R21 ;  /* 0x0000001519157220 */ /* 0x000fe20000410000 */
[----:B------:R-:W-:-:S02]  /*44f0*/  @!P1 FSEL R20, R20, RZ, !P3 ;  /* 0x000000ff14149208 */ /* 0x000fc40005800000 */
[----:B------:R-:W-:Y:S01]  /*4500*/  @!P1 FSEL R22, R22, RZ, !P2 ;  /* 0x000000ff16169208 */ /* 0x000fe20005000000 */
[----:B------:R-:W-:Y:S01]  /*4510*/  FADD.FTZ R47, R47, R12 ;  /* 0x0000000c2f2f7221 */ /* 0x000fe20000010000 */
[----:B------:R-:W-:Y:S02]  /*4520*/  @!P1 FSEL R23, R23, RZ, !P4 ;  /* 0x000000ff17179208 */ /* 0x000fe40006000000 */
[----:B------:R-:W-:Y:S01]  /*4530*/  @!P1 ISETP.GE.AND P2, PT, R56, R57, PT ;  /* 0x000000393800920c */ /* 0x000fe20003f46270 */
[----:B------:R-:W-:Y:S01]  /*4540*/  FFMA.FTZ R19, R27, R19, R18 ;  /* 0x000000131b137223 */ /* 0x000fe20000010012 */
[-C--:B------:R-:W-:Y:S02]  /*4550*/  @!P1 ISETP.GE.AND P3, PT, R16, R57.reuse, PT ;  /* 0x000000391000920c */ /* 0x080fe40003f66270 */
[-C--:B------:R-:W-:Y:S02]  /*4560*/  @!P1 ISETP.GE.AND P6, PT, R14, R57.reuse, PT ;  /* 0x000000390e00920c */ /* 0x080fe40003fc6270 */
[-C--:B------:R-:W-:Y:S01]  /*4570*/  @!P1 ISETP.GE.AND P4, PT, R16, R57.reuse, PT ;  /* 0x000000391000920c */ /* 0x080fe20003f86270 */
[----:B------:R-:W2:Y:S01]  /*4580*/  LDG.E.128.CONSTANT R12, desc[UR6][R60.64+0x1200] ;  /* 0x001200063c0c7981 */ /* 0x000ea2000c1e9d00 */
[----:B------:R-:W-:Y:S01]  /*4590*/  @!P1 IADD3 R16, PT, PT, R32, 0x2, RZ ;  /* 0x0000000220109810 */ /* 0x000fe20007ffe0ff */
[----:B------:R-:W-:Y:S01]  /*45a0*/  FFMA.FTZ R21, R24, R20, R21 ;  /* 0x0000001418157223 */ /* 0x000fe20000010015 */
[----:B-----5:R-:W-:Y:S01]  /*45b0*/  @!P1 FSEL R28, R28, RZ, !P2 ;  /* 0x000000ff1c1c9208 */ /* 0x020fe20005000000 */
[C---:B------:R-:W-:Y:S01]  /*45c0*/  @!P1 VIADD R20, R32.reuse, 0x1 ;  /* 0x0000000120149836 */ /* 0x040fe20000000000 */
[-C--:B------:R-:W-:Y:S01]  /*45d0*/  @!P1 ISETP.GE.AND P2, PT, R32, R57.reuse, PT ;  /* 0x000000392000920c */ /* 0x080fe20003f46270 */
[----:B------:R-:W-:Y:S01]  /*45e0*/  FFMA.FTZ R22, R26, R22, R21 ;  /* 0x000000161a167223 */ /* 0x000fe20000010015 */
[----:B------:R-:W-:Y:S01]  /*45f0*/  FADD.FTZ R46, R46, R19 ;  /* 0x000000132e2e7221 */ /* 0x000fe20000010000 */
[----:B------:R-:W-:-:S02]  /*4600*/  @!P1 ISETP.GE.AND P5, PT, R16, R57, PT ;  /* 0x000000391000920c */ /* 0x000fc40003fa6270 */
[----:B------:R-:W3:Y:S01]  /*4610*/  LDG.E.128.CONSTANT R16, desc[UR6][R60.64+0x1400] ;  /* 0x001400063c107981 */ /* 0x000ee2000c1e9d00 */
[----:B------:R-:W-:Y:S01]  /*4620*/  @!P1 FSEL R29, R29, RZ, !P2 ;  /* 0x000000ff1d1d9208 */ /* 0x000fe20005000000 */
[----:B------:R-:W-:Y:S01]  /*4630*/  FFMA.FTZ R22, R27, R23, R22 ;  /* 0x000000171b167223 */ /* 0x000fe20000010016 */
[-C--:B------:R-:W-:Y:S02]  /*4640*/  @!P1 ISETP.GE.AND P2, PT, R20, R57.reuse, PT ;  /* 0x000000391400920c */ /* 0x080fe40003f46270 */
[----:B------:R-:W-:Y:S01]  /*4650*/  @!P1 IADD3 R20, PT, PT, R32, 0x2, RZ ;  /* 0x0000000220149810 */ /* 0x000fe20007ffe0ff */
[----:B------:R-:W-:Y:S01]  /*4660*/  FADD.FTZ R45, R45, R22 ;  /* 0x000000162d2d7221 */ /* 0x000fe20000010000 */
[----:B------:R-:W-:Y:S02]  /*4670*/  @!P1 FSEL R30, R30, RZ, !P3 ;  /* 0x000000ff1e1e9208 */ /* 0x000fe40005800000 */
[----:B------:R-:W-:Y:S02]  /*4680*/  @!P1 ISETP.GE.AND P3, PT, R20, R57, PT ;  /* 0x000000391400920c */ /* 0x000fe40003f66270 */
[----:B------:R-:W4:Y:S01]  /*4690*/  LDG.E.128.CONSTANT R20, desc[UR6][R60.64+0x1600] ;  /* 0x001600063c147981 */ /* 0x000f22000c1e9d00 */
[----:B------:R-:W-:-:S02]  /*46a0*/  @!P1 FSEL R31, R31, RZ, !P6 ;  /* 0x000000ff1f1f9208 */ /* 0x000fc40007000000 */
[----:B------:R-:W-:Y:S01]  /*46b0*/  @!P1 ISETP.GE.AND P6, PT, R56, R57, PT ;  /* 0x000000393800920c */ /* 0x000fe20003fc6270 */
[----:B------:R-:W-:-:S04]  /*46c0*/  FMUL.FTZ R29, R25, R29 ;  /* 0x0000001d191d7220 */ /* 0x000fc80000410000 */
[----:B------:R-:W-:-:S04]  /*46d0*/  FFMA.FTZ R29, R24, R28, R29 ;  /* 0x0000001c181d7223 */ /* 0x000fc8000001001d */
[----:B------:R-:W-:Y:S01]  /*46e0*/  FFMA.FTZ R30, R26, R30, R29 ;  /* 0x0000001e1a1e7223 */ /* 0x000fe2000001001d */
[----:B------:R-:W-:-:S03]  /*46f0*/  FADD.FTZ R52, R52, R63 ;  /* 0x0000003f34347221 */ /* 0x000fc60000010000 */
        /* <DEDUP_REMOVED lines=8> */
[----:B---3--:R-:W-:Y:S01]  /*4780*/  @!P1 FSEL R17, R17, RZ, !P4 ;  /* 0x000000ff11119208 */ /* 0x008fe20006000000 */
[----:B------:R-:W-:Y:S01]  /*4790*/  FMUL.FTZ R13, R25, R13 ;  /* 0x0000000d190d7220 */ /* 0x000fe20000410000 */
[----:B------:R-:W-:Y:S02]  /*47a0*/  @!P1 FSEL R15, R15, RZ, !P5 ;  /* 0x000000ff0f0f9208 */ /* 0x000fe40006800000 */
[----:B------:R-:W-:Y:S01]  /*47b0*/  @!P1 FSEL R16, R16, RZ, !P6 ;  /* 0x000000ff10109208 */ /* 0x000fe20007000000 */
[----:B------:R-:W-:Y:S01]  /*47c0*/  FMUL.FTZ R17, R25, R17 ;  /* 0x0000001119117220 */ /* 0x000fe20000410000 */
[----:B------:R-:W-:Y:S01]  /*47d0*/  @!P1 ISETP.GE.AND P5, PT, R56, R57, PT ;  /* 0x000000393800920c */ /* 0x000fe20003fa6270 */
[----:B------:R-:W-:Y:S01]  /*47e0*/  FFMA.FTZ R13, R24, R12, R13 ;  /* 0x0000000c180d7223 */ /* 0x000fe2000001000d */
[----:B------:R-:W-:Y:S01]  /*47f0*/  @!P1 FSEL R18, R18, RZ, !P2 ;  /* 0x000000ff12129208 */ /* 0x000fe20005000000 */
[----:B------:R-:W-:Y:S01]  /*4800*/  FFMA.FTZ R17, R24, R16, R17 ;  /* 0x0000001018117223 */ /* 0x000fe20000010011 */
[----:B----4-:R-:W-:-:S02]  /*4810*/  @!P1 FSEL R20, R20, RZ, !P5 ;  /* 0x000000ff14149208 */ /* 0x010fc40006800000 */
[----:B------:R-:W-:Y:S01]  /*4820*/  @!P1 ISETP.GE.AND P5, PT, R32, R57, PT ;  /* 0x000000392000920c */ /* 0x000fe20003fa6270 */
[----:B------:R-:W-:Y:S01]  /*4830*/  FFMA.FTZ R14, R26, R14, R13 ;  /* 0x0000000e1a0e7223 */ /* 0x000fe2000001000d */
[----:B------:R-:W-:Y:S01]  /*4840*/  @!P1 IADD3 R12, PT, PT, R32, 0x1, RZ ;  /* 0x00000001200c9810 */ /* 0x000fe20007ffe0ff */
[----:B------:R-:W-:Y:S01]  /*4850*/  FFMA.FTZ R18, R26, R18, R17 ;  /* 0x000000121a127223 */ /* 0x000fe20000010011 */
[----:B------:R-:W-:Y:S02]  /*4860*/  @!P1 FSEL R19, R19, RZ, !P3 ;  /* 0x000000ff13139208 */ /* 0x000fe40005800000 */
[----:B------:R-:W-:Y:S01]  /*4870*/  @!P1 FSEL R21, R21, RZ, !P5 ;  /* 0x000000ff15159208 */ /* 0x000fe20006800000 */
[C---:B------:R-:W-:Y:S01]  /*4880*/  FFMA.FTZ R14, R27.reuse, R15, R14 ;  /* 0x0000000f1b0e7223 */ /* 0x040fe2000001000e */
[----:B------:R-:W-:Y:S01]  /*4890*/  @!P1 ISETP.GE.AND P5, PT, R12, R57, PT ;  /* 0x000000390c00920c */ /* 0x000fe20003fa6270 */
[----:B------:R-:W-:Y:S02]  /*48a0*/  @!P1 VIADD R12, R32, 0x2 ;  /* 0x00000002200c9836 */ /* 0x000fe40000000000 */
[----:B------:R-:W-:Y:S01]  /*48b0*/  FFMA.FTZ R19, R27, R19, R18 ;  /* 0x000000131b137223 */ /* 0x000fe20000010012 */
[----:B------:R-:W-:Y:S01]  /*48c0*/  FADD.FTZ R43, R43, R14 ;  /* 0x0000000e2b2b7221 */ /* 0x000fe20000010000 */
[----:B------:R-:W-:-:S02]  /*48d0*/  @!P1 FSEL R22, R22, RZ, !P5 ;  /* 0x000000ff16169208 */ /* 0x000fc40006800000 */
[----:B------:R-:W-:Y:S01]  /*48e0*/  @!P1 ISETP.GE.AND P5, PT, R12, R57, PT ;  /* 0x000000390c00920c */ /* 0x000fe20003fa6270 */
        /* <DEDUP_REMOVED lines=32> */
[----:B------:R-:W-:-:S02]  /*4af0*/  @!P1 ISETP.GE.AND P2, PT, R12, R57, PT ;  /* 0x000000390c00920c */ /* 0x000fc40003f46270 */
[-C--:B------:R-:W-:Y:S01]  /*4b00*/  @!P1 ISETP.GE.AND P4, PT, R12, R57.reuse, PT ;  /* 0x000000390c00920c */ /* 0x080fe20003f86270 */
[C---:B------:R-:W-:Y:S01]  /*4b10*/  @!P1 VIADD R12, R32.reuse, 0x1 ;  /* 0x00000001200c9836 */ /* 0x040fe20000000000 */
[-C--:B------:R-:W-:Y:S02]  /*4b20*/  @!P1 ISETP.GE.AND P6, PT, R32, R57.reuse, PT ;  /* 0x000000392000920c */ /* 0x080fe40003fc6270 */
[-C--:B------:R-:W-:Y:S02]  /*4b30*/  @!P1 ISETP.GE.AND P5, PT, R16, R57.reuse, PT ;  /* 0x000000391000920c */ /* 0x080fe40003fa6270 */
[----:B----4-:R-:W-:Y:S02]  /*4b40*/  @!P1 FSEL R21, R21, RZ, !P6 ;  /* 0x000000ff15159208 */ /* 0x010fe40007000000 */
[----:B------:R-:W-:Y:S02]  /*4b50*/  @!P1 FSEL R30, R30, RZ, !P5 ;  /* 0x000000ff1e1e9208 */ /* 0x000fe40006800000 */
[----:B------:R-:W-:-:S02]  /*4b60*/  @!P1 ISETP.GE.AND P6, PT, R16, R57, PT ;  /* 0x000000391000920c */ /* 0x000fc40003fc6270 */
[-C--:B------:R-:W-:Y:S02]  /*4b70*/  @!P1 ISETP.GE.AND P5, PT, R12, R57.reuse, PT ;  /* 0x000000390c00920c */ /* 0x080fe40003fa6270 */
[----:B------:R-:W-:Y:S02]  /*4b80*/  @!P1 IADD3 R12, PT, PT, R32, 0x2, RZ ;  /* 0x00000002200c9810 */ /* 0x000fe40007ffe0ff */
[----:B------:R-:W-:Y:S02]  /*4b90*/  @!P1 FSEL R14, R14, RZ, !P6 ;  /* 0x000000ff0e0e9208 */ /* 0x000fe40007000000 */
[----:B------:R-:W-:Y:S02]  /*4ba0*/  @!P1 FSEL R18, R18, RZ, !P5 ;  /* 0x000000ff12129208 */ /* 0x000fe40006800000 */
[CC--:B------:R-:W-:Y:S02]  /*4bb0*/  @!P1 ISETP.GE.AND P6, PT, R12.reuse, R57.reuse, PT ;  /* 0x000000390c00920c */ /* 0x0c0fe40003fc6270 */
[----:B------:R-:W-:-:S02]  /*4bc0*/  @!P1 ISETP.GE.AND P5, PT, R12, R57, PT ;  /* 0x000000390c00920c */ /* 0x000fc40003fa6270 */
        /* <DEDUP_REMOVED lines=22> */
.L_x_26544:
[----:B------:R-:W-:Y:S05]  /*4d30*/  BSYNC.RECONVERGENT B1 ;  /* 0x0000000000017941 */ /* 0x000fea0003800200 */
.L_x_26543:
[----:B------:R-:W-:Y:S01]  /*4d40*/  IADD3 R6, P1, PT, R6, 0x10, RZ ;  /* 0x0000001006067810 */ /* 0x000fe20007f3e0ff */
[----:B------:R-:W-:Y:S01]  /*4d50*/  VIADD R35, R35, 0x4 ;  /* 0x0000000423237836 */ /* 0x000fe20000000000 */
[----:B------:R-:W-:Y:S02]  /*4d60*/  IADD3 R32, PT, PT, R32, 0x20, RZ ;  /* 0x0000002020207810 */ /* 0x000fe40007ffe0ff */
[----:B------:R-:W-:Y:S01]  /*4d70*/  IADD3 R11, PT, PT, R11, 0x80, RZ ;  /* 0x000000800b0b7810 */ /* 0x000fe20007ffe0ff */
[----:B------:R-:W-:Y:S01]  /*4d80*/  IMAD.X R7, RZ, RZ, R7, P1 ;  /* 0x000000ffff077224 */ /* 0x000fe200008e0607 */
[----:B------:R-:W-:Y:S07]  /*4d90*/  @!P0 BRA `(.L_x_26545) ;  /* 0xffffffec00088947 */ /* 0x000fee000383ffff */
.L_x_26542:
[----:B------:R-:W-:Y:S05]  /*4da0*/  BSYNC.RECONVERGENT B0 ;  /* 0x0000000000007941 */ /* 0x000fea0003800200 */
.L_x_26541:
[----:B------:R-:W0:Y:S01]  /*4db0*/  SHFL.BFLY PT, R0, R51, 0x1, 0x1f ;  /* 0x0c201f0033007f89 */ /* 0x000e2200000e0000 */
[----:B------:R-:W-:Y:S01]  /*4dc0*/  SHF.R.U32.HI R53, RZ, 0x1, R53 ;  /* 0x00000001ff357819 */ /* 0x000fe20000011635 */
[----:B------:R-:W-:Y:S02]  /*4dd0*/  BSSY.RECONVERGENT B0, `(.L_x_26546) ;  /* 0x000003c000007945 */ /* 0x000fe40003800200 */
[----:B------:R-:W4:Y:S01]  /*4de0*/  SHFL.BFLY PT, R7, R52, 0x1, 0x1f ;  /* 0x0c201f0034077f89 */ /* 0x000f2200000e0000 */
[----:B------:R-:W-:-:S03]  /*4df0*/  LEA R2, R2, R53, 0x8 ;  /* 0x0000003502027211 */ /* 0x000fc600078e40ff */
[----:B------:R-:W1:Y:S04]  /*4e00*/  SHFL.BFLY PT, R9, R50, 0x1, 0x1f ;  /* 0x0c201f0032097f89 */ /* 0x000e6800000e0000 */
[----:B------:R-:W2:Y:S04]  /*4e10*/  SHFL.BFLY PT, R6, R49, 0x1, 0x1f ;  /* 0x0c201f0031067f89 */ /* 0x000ea800000e0000 */
[----:B------:R-:W3:Y:S04]  /*4e20*/  SHFL.BFLY PT, R11, R48, 0x1, 0x1f ;  /* 0x0c201f00300b7f89 */ /* 0x000ee800000e0000 */
[----:B------:R-:W3:Y:S01]  /*4e30*/  SHFL.BFLY PT, R8, R47, 0x1, 0x1f ;  /* 0x0c201f002f087f89 */ /* 0x000ee200000e0000 */
[----:B0-----:R-:W-:-:S03]  /*4e40*/  FADD.FTZ R51, R0, R51 ;  /* 0x0000003300337221 */ /* 0x001fc60000010000 */
[----:B------:R-:W0:Y:S01]  /*4e50*/  SHFL.BFLY PT, R13, R46, 0x1, 0x1f ;  /* 0x0c201f002e0d7f89 */ /* 0x000e2200000e0000 */
[----:B------:R-:W-:Y:S01]  /*4e60*/  LOP3.LUT R0, R10, 0x1, RZ, 0xc0, !PT ;  /* 0x000000010a007812 */ /* 0x000fe200078ec0ff */
[----:B----4-:R-:W-:Y:S02]  /*4e70*/  FADD.FTZ R52, R7, R52 ;  /* 0x0000003407347221 */ /* 0x010fe40000010000 */
[----:B------:R-:W4:Y:S01]  /*4e80*/  SHFL.BFLY PT, R12, R45, 0x1, 0x1f ;  /* 0x0c201f002d0c7f89 */ /* 0x000f2200000e0000 */
[----:B------:R-:W-:Y:S02]  /*4e90*/  ISETP.NE.U32.AND P1, PT, R0, 0x1, PT ;  /* 0x000000010000780c */ /* 0x000fe40003f25070 */
[----:B------:R-:W-:Y:S01]  /*4ea0*/  LOP3.LUT R0, R10, 0x3c0, RZ, 0xc0, !PT ;  /* 0x000003c00a007812 */ /* 0x000fe200078ec0ff */
[----:B------:R-:W4:Y:S01]  /*4eb0*/  SHFL.BFLY PT, R15, R44, 0x1, 0x1f ;  /* 0x0c201f002c0f7f89 */ /* 0x000f2200000e0000 */
[----:B-1----:R-:W-:Y:S02]  /*4ec0*/  FADD.FTZ R50, R9, R50 ;  /* 0x0000003209327221 */ /* 0x002fe40000010000 */
[----:B------:R-:W-:Y:S01]  /*4ed0*/  ISETP.NE.OR P0, PT, R0, 0x40, !P1 ;  /* 0x000000400000780c */ /* 0x000fe20004f05670 */
[----:B------:R-:W1:Y:S01]  /*4ee0*/  SHFL.BFLY PT, R14, R43, 0x1, 0x1f ;  /* 0x0c201f002b0e7f89 */ /* 0x000e6200000e0000 */
[----:B--2---:R-:W-:Y:S01]  /*4ef0*/  FADD.FTZ R49, R6, R49 ;  /* 0x0000003106317221 */ /* 0x004fe20000010000 */
[----:B---3--:R-:W-:-:S02]  /*4f00*/  FADD.FTZ R48, R11, R48 ;  /* 0x000000300b307221 */ /* 0x008fc40000010000 */
[----:B------:R-:W2:Y:S01]  /*4f10*/  SHFL.BFLY PT, R17, R42, 0x1, 0x1f ;  /* 0x0c201f002a117f89 */ /* 0x000ea200000e0000 */
[----:B------:R-:W-:-:S03]  /*4f20*/  FADD.FTZ R47, R8, R47 ;  /* 0x0000002f082f7221 */ /* 0x000fc60000010000 */
[----:B------:R-:W3:Y:S04]  /*4f30*/  SHFL.BFLY PT, R16, R41, 0x1, 0x1f ;  /* 0x0c201f0029107f89 */ /* 0x000ee800000e0000 */
[----:B------:R-:W3:Y:S01]  /*4f40*/  SHFL.BFLY PT, R19, R40, 0x1, 0x1f ;  /* 0x0c201f0028137f89 */ /* 0x000ee200000e0000 */
[----:B0-----:R-:W-:-:S03]  /*4f50*/  FADD.FTZ R46, R13, R46 ;  /* 0x0000002e0d2e7221 */ /* 0x001fc60000010000 */
[----:B------:R-:W0:Y:S01]  /*4f60*/  SHFL.BFLY PT, R18, R39, 0x1, 0x1f ;  /* 0x0c201f0027127f89 */ /* 0x000e2200000e0000 */
[----:B----4-:R-:W-:-:S03]  /*4f70*/  FADD.FTZ R45, R12, R45 ;  /* 0x0000002d0c2d7221 */ /* 0x010fc60000010000 */
[----:B------:R-:W4:Y:S01]  /*4f80*/  SHFL.BFLY PT, R21, R38, 0x1, 0x1f ;  /* 0x0c201f0026157f89 */ /* 0x000f2200000e0000 */
[----:B------:R-:W-:-:S03]  /*4f90*/  FADD.FTZ R44, R15, R44 ;  /* 0x0000002c0f2c7221 */ /* 0x000fc60000010000 */
[----:B------:R-:W4:Y:S01]  /*4fa0*/  SHFL.BFLY PT, R20, R37, 0x1, 0x1f ;  /* 0x0c201f0025147f89 */ /* 0x000f2200000e0000 */
[----:B-1----:R-:W-:Y:S01]  /*4fb0*/  FADD.FTZ R43, R14, R43 ;  /* 0x0000002b0e2b7221 */ /* 0x002fe20000010000 */
[----:B------:R-:W-:Y:S01]  /*4fc0*/  BAR.SYNC.DEFER_BLOCKING 0x0 ;  /* 0x0000000000007b1d */ /* 0x000fe20000010000 */
[----:B--2---:R-:W-:Y:S01]  /*4fd0*/  FADD.FTZ R42, R17, R42 ;  /* 0x0000002a112a7221 */ /* 0x004fe20000010000 */
[----:B---3--:R-:W-:Y:S01]  /*4fe0*/  FADD.FTZ R41, R16, R41 ;  /* 0x0000002910297221 */ /* 0x008fe20000010000 */
[----:B------:R-:W-:Y:S01]  /*4ff0*/  FADD.FTZ R40, R19, R40 ;  /* 0x0000002813287221 */ /* 0x000fe20000010000 */
[----:B0-----:R-:W-:Y:S01]  /*5000*/  FADD.FTZ R39, R18, R39 ;  /* 0x0000002712277221 */ /* 0x001fe20000010000 */
[----:B----4-:R-:W-:Y:S01]  /*5010*/  FADD.FTZ R38, R21, R38 ;  /* 0x0000002615267221 */ /* 0x010fe20000010000 */
        /* <DEDUP_REMOVED lines=23> */
.L_x_26547:
[----:B------:R-:W-:Y:S05]  /*5190*/  BSYNC.RECONVERGENT B0 ;  /* 0x0000000000007941 */ /* 0x000fea0003800200 */
.L_x_26546:
        /* <DEDUP_REMOVED lines=45> */
.L_x_26549:
[----:B------:R-:W-:Y:S05]  /*5470*/  BSYNC.RECONVERGENT B0 ;  /* 0x0000000000007941 */ /* 0x000fea0003800200 */
.L_x_26548:
        /* <DEDUP_REMOVED lines=20> */
.L_x_26551:
[----:B------:R-:W-:Y:S05]  /*55c0*/  BSYNC.RECONVERGENT B0 ;  /* 0x0000000000007941 */ /* 0x000fea0003800200 */
.L_x_26550:
        /* <DEDUP_REMOVED lines=35> */
.L_x_26553:
[----:B------:R-:W-:Y:S05]  /*5800*/  BSYNC.RECONVERGENT B0 ;  /* 0x0000000000007941 */ /* 0x000fea0003800200 */
.L_x_26552:
        /* <DEDUP_REMOVED lines=30> */
.L_x_26516:
[----:B------:R-:W-:Y:S01]  /*59f0*/  BSSY B2, `(.L_x_26554) ;  /* 0x0000007000027945 */ /* 0x000fe20003800000 */
[----:B------:R-:W-:Y:S01]  /*5a00*/  IMAD.MOV.U32 R19, RZ, RZ, 0x2 ;  /* 0x00000002ff137424 */ /* 0x000fe200078e00ff */
[----:B------:R-:W-:Y:S02]  /*5a10*/  MOV R20, 0x1f ;  /* 0x0000001f00147802 */ /* 0x000fe40000000f00 */
[----:B------:R-:W-:-:S07]  /*5a20*/  MOV R18, 0xffffffff ;  /* 0xffffffff00127802 */ /* 0x000fce0000000f00 */
[----:B------:R-:W-:Y:S05]  /*5a30*/  WARPSYNC.COLLECTIVE R18, `(.L_x_26555) ;  /* 0x0000000012087348 */ /* 0x000fea0003c00000 */
[----:B------:R0:W1:Y:S02]  /*5a40*/  SHFL.BFLY P2, R17, R23, R19, R20 ;  /* 0x0c00001317117389 */ /* 0x0000640000040014 */
[----:B01----:R-:W-:Y:S05]  /*5a50*/  ENDCOLLECTIVE ;  /* 0x000000000000791b */ /* 0x003fea0003800000 */
.L_x_26555:
[----:B------:R-:W-:Y:S05]  /*5a60*/  BSYNC B2 ;  /* 0x0000000000027941 */ /* 0x000fea0003800000 */
.L_x_26554:
        /* <DEDUP_REMOVED lines=9> */
.L_x_26556:
[----:B------:R-:W-:Y:S05]  /*5b00*/  BRA `(.L_x_26557) ;  /* 0xffffffbc00707947 */ /* 0x000fea000383ffff */
.L_x_26518:
        /* <DEDUP_REMOVED lines=8> */
.L_x_26559:
[----:B------:R-:W-:Y:S05]  /*5b90*/  BSYNC B0 ;  /* 0x0000000000007941 */ /* 0x000fea0003800000 */
.L_x_26558:
        /* <DEDUP_REMOVED lines=9> */
.L_x_26560:
[----:B------:R-:W-:Y:S01]  /*5c30*/  HFMA2 R19, -RZ, RZ, 0, 2.384185791015625e-07 ;  /* 0x00000004ff137431 */ /* 0x000fe200000001ff */
[----:B------:R-:W-:-:S04]  /*5c40*/  MOV R5, R17 ;  /* 0x0000001100057202 */ /* 0x000fc80000000f00 */
[----:B------:R-:W-:-:S05]  /*5c50*/  FMNMX.FTZ R5, R2, R5, !PT ;  /* 0x0000000502057209 */ /* 0x000fca0007810000 */
[----:B------:R-:W-:-:S07]  /*5c60*/  IMAD.MOV.U32 R23, RZ, RZ, R5 ;  /* 0x000000ffff177224 */ /* 0x000fce00078e0005 */
[----:B------:R-:W-:Y:S05]  /*5c70*/  WARPSYNC.COLLECTIVE R18, `(.L_x_26561) ;  /* 0x0000000012087348 */ /* 0x000fea0003c00000 */
[----:B------:R0:W1:Y:S02]  /*5c80*/  SHFL.BFLY P2, R17, R23, R19, R20 ;  /* 0x0c00001317117389 */ /* 0x0000640000040014 */
[----:B01----:R-:W-:Y:S05]  /*5c90*/  ENDCOLLECTIVE ;  /* 0x000000000000791b */ /* 0x003fea0003800000 */
.L_x_26561:
[----:B------:R-:W-:Y:S01]  /*5ca0*/  MOV R4, R17 ;  /* 0x0000001100047202 */ /* 0x000fe20000000f00 */
[----:B------:R-:W-:Y:S06]  /*5cb0*/  BRA `(.L_x_26562) ;  /* 0xffffffbc007c7947 */ /* 0x000fec000383ffff */
.L_x_26563:
        /* <DEDUP_REMOVED lines=12> */
.L_x_27653:


//--------------------- .text._ZN4vllm32paged_attention_v2_reduce_kernelIfLi192ELi128ELi512EEEvPT_PKfS4_PKS1_PKii --------------------------
	.section	.text._ZN4vllm32paged_attention_v2_reduce_kernelIfLi192ELi128ELi512EEEvPT_PKfS4_PKS1_PKii,"ax",@progbits
	.align	128
        .global         _ZN4vllm32paged_attention_v2_reduce_kernelIfLi192ELi128ELi512EEEvPT_PKfS4_PKS1_PKii
        .type           _ZN4vllm32paged_attention_v2_reduce_kernelIfLi192ELi128ELi512EEEvPT_PKfS4_PKS1_PKii,@function
        .size           _ZN4vllm32paged_attention_v2_reduce_kernelIfLi192ELi128ELi512EEEvPT_PKfS4_PKS1_PKii,(.L_x_27654 - _ZN4vllm32paged_attention_v2_reduce_kernelIfLi192ELi128ELi512EEEvPT_PKfS4_PKS1_PKii)
        .other          _ZN4vllm32paged_attention_v2_reduce_kernelIfLi192ELi128ELi512EEEvPT_PKfS4_PKS1_PKii,@"STO_CUDA_ENTRY STV_DEFAULT"
_ZN4vllm32paged_attention_v2_reduce_kernelIfLi192ELi128ELi512EEEvPT_PKfS4_PKS1_PKii:
.text._ZN4vllm32paged_attention_v2_reduce_kernelIfLi192ELi128ELi512EEEvPT_PKfS4_PKS1_PKii:
        /* <DEDUP_REMOVED lines=73> */
.L_x_26567:
[----:B------:R-:W-:-:S05]  /*0490*/  IADD3 R6, P1, PT, R4, R13, RZ ;  /* 0x0000000d04067210 */ /* 0x000fca0007f3e0ff */
[----:B0-----:R-:W-:-:S06]  /*04a0*/  IMAD.X R7, R5, 0x1, R15, P1 ;  /* 0x0000000105077824 */ /* 0x001fcc00008e060f */
[----:B------:R-:W2:Y:S01]  /*04b0*/  LDG.E.CONSTANT R7, desc[UR8][R6.64] ;  /* 0x0000000806077981 */ /* 0x000ea2000c1e9900 */
[----:B------:R-:W-:Y:S01]  /*04c0*/  IADD3 R8, P1, PT, R4, R17, RZ ;  /* 0x0000001104087210 */ /* 0x000fe20007f3e0ff */
[----:B------:R-:W-:-:S04]  /*04d0*/  VIADD R3, R3, 0x1 ;  /* 0x0000000103037836 */ /* 0x000fc80000000000 */
[----:B------:R-:W-:Y:S01]  /*04e0*/  IMAD.X R9, R5, 0x1, R21, P1 ;  /* 0x0000000105097824 */ /* 0x000fe200008e0615 */
[----:B------:R-:W-:Y:S01]  /*04f0*/  ISETP.NE.AND P1, PT, R3, RZ, PT ;  /* 0x000000ff0300720c */ /* 0x000fe20003f25270 */
[----:B------:R-:W-:-:S03]  /*0500*/  IMAD.WIDE.U32 R4, R10, 0x4, R4 ;  /* 0x000000040a047825 */ /* 0x000fc600078e0004 */
[----:B--2---:R0:W-:Y:S09]  /*0510*/  STG.E desc[UR8][R8.64], R7 ;  /* 0x0000000708007986 */ /* 0x0041f2000c101908 */
[----:B------:R-:W-:Y:S05]  /*0520*/  @P1 BRA `(.L_x_26567) ;  /* 0xfffffffc00d81947 */ /* 0x000fea000383ffff */
.L_x_26566:
[----:B------:R-:W-:Y:S05]  /*0530*/  BSYNC.RECONVERGENT B0 ;  /* 0x0000000000007941 */ /* 0x000fea0003800200 */
.L_x_26565:
        /* <DEDUP_REMOVED lines=8> */
.L_x_26568:
        /* <DEDUP_REMOVED lines=14> */
[----:B------:R-:W3:Y:S01]  /*06a0*/  LDG.E.CONSTANT R19, desc[UR8][R18.64] ;  /* 0x0000000812137981 */ /* 0x000ee2000c1e9900 */
[----:B------:R-:W-:Y:S02]  /*06b0*/  LEA.HI.X R9, R5, UR7, R16, 0x2, P1 ;  /* 0x0000000705097c11 */ /* 0x000fe400088f1410 */
[----:B------:R-:W-:Y:S01]  /*06c0*/  LEA.HI.X R3, R3, UR7, R4, 0x2, P2 ;  /* 0x0000000703037c11 */ /* 0x000fe200090f1404 */
[----:B------:R0:W4:Y:S04]  /*06d0*/  LDG.E.CONSTANT R21, desc[UR8][R6.64] ;  /* 0x0000000806157981 */ /* 0x000128000c1e9900 */
[----:B------:R-:W5:Y:S04]  /*06e0*/  LDG.E.CONSTANT R23, desc[UR8][R8.64] ;  /* 0x0000000808177981 */ /* 0x000f68000c1e9900 */
[----:B------:R1:W5:Y:S01]  /*06f0*/  LDG.E.CONSTANT R25, desc[UR8][R2.64] ;  /* 0x0000000802197981 */ /* 0x000362000c1e9900 */
[----:B------:R-:W-:-:S02]  /*0700*/  IADD3 R5, P0, PT, R0, R11, RZ ;  /* 0x0000000b00057210 */ /* 0x000fc40007f1e0ff */
[----:B------:R-:W-:-:S03]  /*0710*/  IADD3 R22, P1, PT, R0, R17, RZ ;  /* 0x0000001100167210 */ /* 0x000fc60007f3e0ff */
[----:B------:R-:W-:Y:S01]  /*0720*/  IMAD.X R16, RZ, RZ, RZ, P0 ;  /* 0x000000ffff107224 */ /* 0x000fe200000e06ff */
[C---:B--2---:R-:W-:Y:S02]  /*0730*/  LEA R4, P0, R5.reuse, UR10, 0x2 ;  /* 0x0000000a05047c11 */ /* 0x044fe4000f8010ff */
[C---:B------:R-:W-:Y:S02]  /*0740*/  IADD3 R20, P2, PT, R0.reuse, R13, RZ ;  /* 0x0000000d00147210 */ /* 0x040fe40007f5e0ff */
[----:B------:R-:W-:Y:S01]  /*0750*/  LEA.HI.X R5, R5, UR11, R16, 0x2, P0 ;  /* 0x0000000b05057c11 */ /* 0x000fe200080f1410 */
[----:B------:R-:W-:Y:S01]  /*0760*/  IMAD.X R29, RZ, RZ, RZ, P1 ;  /* 0x000000ffff1d7224 */ /* 0x000fe200008e06ff */
[----:B------:R-:W-:Y:S01]  /*0770*/  IADD3 R16, P3, PT, R0, R15, RZ ;  /* 0x0000000f00107210 */ /* 0x000fe20007f7e0ff */
[----:B------:R-:W-:Y:S01]  /*0780*/  IMAD.X R27, RZ, RZ, RZ, P2 ;  /* 0x000000ffff1b7224 */ /* 0x000fe200010e06ff */
[----:B0-----:R-:W-:Y:S02]  /*0790*/  LEA R6, P0, R22, UR10, 0x2 ;  /* 0x0000000a16067c11 */ /* 0x001fe4000f8010ff */
[----:B-1----:R-:W-:-:S02]  /*07a0*/  LEA R2, P1, R20, UR10, 0x2 ;  /* 0x0000000a14027c11 */ /* 0x002fc4000f8210ff */
[----:B------:R-:W-:Y:S02]  /*07b0*/  IADD3.X R9, PT, PT, RZ, RZ, RZ, P3, !PT ;  /* 0x000000ffff097210 */ /* 0x000fe40001ffe4ff */
[----:B------:R-:W-:Y:S02]  /*07c0*/  LEA R8, P2, R16, UR10, 0x2 ;  /* 0x0000000a10087c11 */ /* 0x000fe4000f8410ff */
[----:B------:R-:W-:Y:S02]  /*07d0*/  LEA.HI.X R7, R22, UR11, R29, 0x2, P0 ;  /* 0x0000000b16077c11 */ /* 0x000fe400080f141d */
[----:B------:R-:W-:Y:S02]  /*07e0*/  LEA.HI.X R3, R20, UR11, R27, 0x2, P1 ;  /* 0x0000000b14037c11 */ /* 0x000fe400088f141b */
[----:B------:R-:W-:Y:S02]  /*07f0*/  LEA.HI.X R9, R16, UR11, R9, 0x2, P2 ;  /* 0x0000000b10097c11 */ /* 0x000fe400090f1409 */
[----:B------:R-:W-:-:S04]  /*0800*/  IADD3 R11, PT, PT, R10, R11, R10 ;  /* 0x0000000b0a0b7210 */ /* 0x000fc80007ffe00a */
[----:B------:R-:W-:-:S04]  /*0810*/  IADD3 R11, PT, PT, R10, R11, R10 ;  /* 0x0000000b0a0b7210 */ /* 0x000fc80007ffe00a */
[----:B------:R-:W-:Y:S01]  /*0820*/  ISETP.GE.U32.AND P0, PT, R11, 0xc0, PT ;  /* 0x000000c00b00780c */ /* 0x000fe20003f06070 */
[C---:B------:R-:W-:Y:S02]  /*0830*/  IMAD R13, R10.reuse, 0x4, R13 ;  /* 0x000000040a0d7824 */ /* 0x040fe400078e020d */
[C---:B------:R-:W-:Y:S02]  /*0840*/  IMAD R15, R10.reuse, 0x4, R15 ;  /* 0x000000040a0f7824 */ /* 0x040fe400078e020f */
[----:B------:R-:W-:Y:S01]  /*0850*/  IMAD R17, R10, 0x4, R17 ;  /* 0x000000040a117824 */ /* 0x000fe200078e0211 */
[----:B---3--:R3:W-:Y:S04]  /*0860*/  STG.E desc[UR8][R4.64], R19 ;  /* 0x0000001304007986 */ /* 0x0087e8000c101908 */
[----:B----4-:R3:W-:Y:S04]  /*0870*/  STG.E desc[UR8][R6.64], R21 ;  /* 0x0000001506007986 */ /* 0x0107e8000c101908 */
[----:B-----5:R3:W-:Y:S04]  /*0880*/  STG.E desc[UR8][R2.64], R23 ;  /* 0x0000001702007986 */ /* 0x0207e8000c101908 */
[----:B------:R3:W-:Y:S01]  /*0890*/  STG.E desc[UR8][R8.64], R25 ;  /* 0x0000001908007986 */ /* 0x0007e2000c101908 */
[----:B------:R-:W-:Y:S05]  /*08a0*/  @!P0 BRA `(.L_x_26568) ;  /* 0xfffffffc00448947 */ /* 0x000fea000383ffff */
[----:B------:R-:W-:Y:S05]  /*08b0*/  EXIT ;  /* 0x000000000000794d */ /* 0x000fea0003800000 */
.L_x_26564:
        /* <DEDUP_REMOVED lines=61> */
.L_x_26573:
        /* <DEDUP_REMOVED lines=11> */
.L_x_26572:
[----:B------:R-:W-:Y:S05]  /*0d40*/  BSYNC.RECONVERGENT B1 ;  /* 0x0000000000017941 */ /* 0x000fea0003800200 */
.L_x_26571:
        /* <DEDUP_REMOVED lines=9> */
.L_x_26574:
[-C--:B------:R-:W-:Y:S02]  /*0de0*/  IADD3 R7, P1, PT, R17, R2.reuse, RZ ;  /* 0x0000000211077210 */ /* 0x080fe40007f3e0ff */
[-C--:B-1----:R-:W-:Y:S02]  /*0df0*/  IADD3 R9, P3, PT, R23, R2.reuse, RZ ;  /* 0x0000000217097210 */ /* 0x082fe40007f7e0ff */
[----:B------:R-:W-:Y:S01]  /*0e00*/  LEA R6, P2, R7, UR14, 0x2 ;  /* 0x0000000e07067c11 */ /* 0x000fe2000f8410ff */
[--C-:B------:R-:W-:Y:S01]  /*0e10*/  IMAD.X R8, RZ, RZ, R14.reuse, P1 ;  /* 0x000000ffff087224 */ /* 0x100fe200008e060e */
[----:B------:R-:W-:Y:S01]  /*0e20*/  IADD3 R11, P1, PT, R19, R2, RZ ;  /* 0x00000002130b7210 */ /* 0x000fe20007f3e0ff */
[----:B------:R-:W-:-:S03]  /*0e30*/  IMAD.X R24, RZ, RZ, R14, P3 ;  /* 0x000000ffff187224 */ /* 0x000fc600018e060e */
[----:B------:R-:W-:Y:S01]  /*0e40*/  LEA.HI.X R7, R7, UR15, R8, 0x2, P2 ;  /* 0x0000000f07077c11 */ /* 0x000fe200090f1408 */
[--C-:B------:R-:W-:Y:S01]  /*0e50*/  IMAD.X R22, RZ, RZ, R14.reuse, P1 ;  /* 0x000000ffff167224 */ /* 0x100fe200008e060e */
[----:B------:R-:W-:Y:S02]  /*0e60*/  IADD3 R13, P2, PT, R21, R2, RZ ;  /* 0x00000002150d7210 */ /* 0x000fe40007f5e0ff */
[----:B------:R-:W-:Y:S01]  /*0e70*/  LEA R8, P3, R9, UR14, 0x2 ;  /* 0x0000000e09087c11 */ /* 0x000fe2000f8610ff */
[----:B------:R-:W2:Y:S01]  /*0e80*/  LDG.E.CONSTANT R6, desc[UR8][R6.64] ;  /* 0x0000000806067981 */ /* 0x000ea2000c1e9900 */
[----:B------:R-:W-:Y:S01]  /*0e90*/  LEA R10, P1, R11, UR14, 0x2 ;  /* 0x0000000e0b0a7c11 */ /* 0x000fe2000f8210ff */
[----:B------:R-:W-:Y:S01]  /*0ea0*/  IMAD.X R20, RZ, RZ, R14, P2 ;  /* 0x000000ffff147224 */ /* 0x000fe200010e060e */
[----:B------:R-:W-:Y:S02]  /*0eb0*/  LEA R12, P2, R13, UR14, 0x2 ;  /* 0x0000000e0d0c7c11 */ /* 0x000fe4000f8410ff */
[----:B------:R-:W-:-:S02]  /*0ec0*/  LEA.HI.X R9, R9, UR15, R24, 0x2, P3 ;  /* 0x0000000f09097c11 */ /* 0x000fc400098f1418 */
        /* <DEDUP_REMOVED lines=22> */
.L_x_26570:
[----:B------:R-:W-:Y:S05]  /*1030*/  BSYNC.RECONVERGENT B0 ;  /* 0x0000000000007941 */ /* 0x000fea0003800200 */
.L_x_26569:
[----:B------:R-:W0:Y:S01]  /*1040*/  SHFL.BFLY PT, R7, R18, 0x10, 0x1f ;  /* 0x0e001f0012077f89 */ /* 0x000e2200000e0000 */
[----:B------:R-:W2:Y:S08]  /*1050*/  S2UR UR15, SR_CgaCtaId ;  /* 0x00000000000f79c3 */ /* 0x000eb00000008800 */
[----:B------:R-:W-:Y:S01]  /*1060*/  BAR.SYNC.DEFER_BLOCKING 0x0 ;  /* 0x0000000000007b1d */ /* 0x000fe20000010000 */
[C---:B------:R-:W-:Y:S01]  /*1070*/  ISETP.NE.AND P1, PT, R5.reuse, RZ, PT ;  /* 0x000000ff0500720c */ /* 0x040fe20003f25270 */
[----:B------:R-:W-:Y:S01]  /*1080*/  IMAD.MOV.U32 R13, RZ, RZ, RZ ;  /* 0x000000ffff0d7224 */ /* 0x000fe200078e00ff */
        /* <DEDUP_REMOVED lines=71> */
.L_x_26579:
        /* <DEDUP_REMOVED lines=18> */
.L_x_26578:
[----:B------:R-:W-:Y:S05]  /*1620*/  BSYNC.RECONVERGENT B1 ;  /* 0x0000000000017941 */ /* 0x000fea0003800200 */
.L_x_26577:
[----:B------:R-:W-:Y:S05]  /*1630*/  @!P0 BRA `(.L_x_26576) ;  /* 0x0000000400208947 */ /* 0x000fea0003800000 */
[----:B------:R-:W-:Y:S01]  /*1640*/  UIADD3 UR5, UPT, UPT, UR14, 0x20, URZ ;  /* 0x000000200e057890 */ /* 0x000fe2000fffe0ff */
[----:B------:R-:W-:Y:S01]  /*1650*/  IMAD.U32 R7, RZ, RZ, UR4 ;  /* 0x00000004ff077e24 */ /* 0x000fe2000f8e00ff */
[C---:B------:R-:W-:Y:S01]  /*1660*/  IADD3 R21, PT, PT, R15.reuse, R12, RZ ;  /* 0x0000000c0f157210 */ /* 0x040fe20007ffe0ff */
[C-C-:B-1----:R-:W-:Y:S01]  /*1670*/  IMAD R17, R12.reuse, 0x2, R15.reuse ;  /* 0x000000020c117824 */ /* 0x142fe200078e020f */
[----:B------:R-:W-:Y:S01]  /*1680*/  ULEA UR5, UR15, UR5, 0x18 ;  /* 0x000000050f057291 */ /* 0x000fe2000f8ec0ff */
[C---:B------:R-:W-:Y:S01]  /*1690*/  IMAD R19, R12.reuse, 0x3, R15 ;  /* 0x000000030c137824 */ /* 0x040fe200078e020f */
[C---:B------:R-:W-:Y:S01]  /*16a0*/  LEA R16, R12.reuse, UR4, 0x3 ;  /* 0x000000040c107c11 */ /* 0x040fe2000f8e18ff */
[C---:B------:R-:W-:Y:S01]  /*16b0*/  IMAD R20, R12.reuse, 0xc, R7 ;  /* 0x0000000c0c147824 */ /* 0x040fe200078e0207 */
[----:B------:R-:W-:Y:S02]  /*16c0*/  LEA R18, R12, UR4, 0x2 ;  /* 0x000000040c127c11 */ /* 0x000fe4000f8e10ff */
[----:B------:R-:W-:-:S07]  /*16d0*/  LEA R23, R15, UR5, 0x2 ;  /* 0x000000050f177c11 */ /* 0x000fce000f8e10ff */
.L_x_26580:
        /* <DEDUP_REMOVED lines=23> */
[----:B------:R-:W-:Y:S02]  /*1850*/  IMAD.IADD R25, R16, 0x1, R23 ;  /* 0x0000000110197824 */ /* 0x000fe400078e0217 */
[C---:B------:R-:W-:Y:S01]  /*1860*/  IMAD R17, R12.reuse, 0x4, R17 ;  /* 0x000000040c117824 */ /* 0x040fe200078e0211 */
[C---:B------:R-:W-:Y:S01]  /*1870*/  IADD3 R15, PT, PT, R12.reuse, R15, R12 ;  /* 0x0000000f0c0f7210 */ /* 0x040fe20007ffe00c */
[----:B------:R-:W-:-:S02]  /*1880*/  IMAD R19, R12, 0x4, R19 ;  /* 0x000000040c137824 */ /* 0x000fc400078e0213 */
[----:B------:R-:W-:Y:S01]  /*1890*/  IMAD R21, R12, 0x4, R21 ;  /* 0x000000040c157824 */ /* 0x000fe200078e0215 */
        /* <DEDUP_REMOVED lines=17> */
[----:B0-----:R-:W-:Y:S01]  /*19b0*/  IADD3 R11, PT, PT, R20, R23, RZ ;  /* 0x00000017140b7210 */ /* 0x001fe20007ffe0ff */
        /* <DEDUP_REMOVED lines=16> */
.L_x_26576:
[----:B------:R-:W-:Y:S05]  /*1ac0*/  BSYNC.RECONVERGENT B0 ;  /* 0x0000000000007941 */ /* 0x000fea0003800200 */
.L_x_26575:
[----:B------:R-:W0:Y:S01]  /*1ad0*/  SHFL.BFLY PT, R2, R13, 0x10, 0x1f ;  /* 0x0e001f000d027f89 */ /* 0x000e2200000e0000 */
[----:B------:R-:W3:Y:S01]  /*1ae0*/  S2UR UR6, SR_CgaCtaId ;  /* 0x00000000000679c3 */ /* 0x000ee20000008800 */
[----:B------:R-:W-:Y:S01]  /*1af0*/  UMOV UR5, 0x400 ;  /* 0x0000040000057882 */ /* 0x000fe20000000000 */
[----:B------:R-:W-:-:S06]  /*1b00*/  VIADD R4, R4, UR10 ;  /* 0x0000000a04047c36 */ /* 0x000fcc0008000000 */
[----:B------:R-:W-:Y:S01]  /*1b10*/  BAR.SYNC.DEFER_BLOCKING 0x0 ;  /* 0x0000000000007b1d */ /* 0x000fe20000010000 */
[----:B0-----:R-:W-:Y:S01]  /*1b20*/  FADD.FTZ R5, R2, R13 ;  /* 0x0000000d02057221 */ /* 0x001fe20000010000 */
[----:B---3--:R-:W-:-:S04]  /*1b30*/  ULEA UR12, UR6, UR5, 0x18 ;  /* 0x00000005060c7291 */ /* 0x008fc8000f8ec0ff */
        /* <DEDUP_REMOVED lines=8> */
[----:B------:R-:W-:Y:S02]  /*1bc0*/  LOP3.LUT R12, R10, 0x7c, RZ, 0xc0, !PT ;  /* 0x0000007c0a0c7812 */ /* 0x000fe400078ec0ff */
[----:B------:R-:W-:Y:S01]  /*1bd0*/  LEA R10, R5, UR12, 0x2 ;  /* 0x0000000c050a7c11 */ /* 0x000fe2000f8e10ff */
[----:B0-----:R-:W-:-:S05]  /*1be0*/  FADD.FTZ R8, R7, R8 ;  /* 0x0000000807087221 */ /* 0x001fca0000010000 */
[----:B------:R-:W0:Y:S02]  /*1bf0*/  SHFL.BFLY PT, R9, R8, 0x1, 0x1f ;  /* 0x0c201f0008097f89 */ /* 0x000e2400000e0000 */
[----:B0-----:R-:W-:-:S05]  /*1c00*/  FADD.FTZ R9, R8, R9 ;  /* 0x0000000908097221 */ /* 0x001fca0000010000 */
[----:B------:R-:W-:Y:S01]  /*1c10*/  @!P1 STS [R12+UR12+0x10], R9 ;  /* 0x000010090c009988 */ /* 0x000fe2000800080c */
[----:B------:R-:W-:Y:S01]  /*1c20*/  BAR.SYNC.DEFER_BLOCKING 0x0 ;  /* 0x0000000000007b1d */ /* 0x000fe20000010000 */
[----:B------:R-:W-:Y:S01]  /*1c30*/  ISETP.GT.U32.AND P1, PT, R2, 0xbf, PT ;  /* 0x000000bf0200780c */ /* 0x000fe20003f24070 */
[----:B------:R-:W-:-:S04]  /*1c40*/  UIMAD UR12, UR11, 0xc0, URZ ;  /* 0x000000c00b0c78a4 */ /* 0x000fc8000f8e02ff */
[----:B------:R-:W-:Y:S01]  /*1c50*/  USHF.R.S32.HI UR13, URZ, 0x1f, UR12 ;  /* 0x0000001fff0d7899 */ /* 0x000fe2000801140c */
[----:B------:R-:W0:Y:S04]  /*1c60*/  @!P2 LDS R9, [R10+0x10] ;  /* 0x000010000a09a984 */ /* 0x000e280000000800 */
[----:B0-----:R-:W0:Y:S02]  /*1c70*/  SHFL.BFLY PT, R6, R9, 0x2, 0x1f ;  /* 0x0c401f0009067f89 */ /* 0x001e2400000e0000 */
[----:B0-----:R-:W-:-:S05]  /*1c80*/  FADD.FTZ R6, R6, R9 ;  /* 0x0000000906067221 */ /* 0x001fca0000010000 */
[----:B------:R-:W0:Y:S02]  /*1c90*/  SHFL.BFLY PT, R5, R6, 0x1, 0x1f ;  /* 0x0c201f0006057f89 */ /* 0x000e2400000e0000 */
[----:B0-----:R-:W-:Y:S01]  /*1ca0*/  FADD.FTZ R7, R6, R5 ;  /* 0x0000000506077221 */ /* 0x001fe20000010000 */
[----:B------:R-:W-:-:S05]  /*1cb0*/  IMAD R5, R3, 0xc0, RZ ;  /* 0x000000c003057824 */ /* 0x000fca00078e02ff */
[C---:B------:R-:W-:Y:S01]  /*1cc0*/  IADD3 R3, P0, PT, R5.reuse, UR12, RZ ;  /* 0x0000000c05037c10 */ /* 0x040fe2000ff1e0ff */
[----:B------:R-:W0:Y:S03]  /*1cd0*/  SHFL.IDX PT, R7, R7, RZ, 0x1f ;  /* 0x00001fff07077589 */ /* 0x000e2600000e0000 */
[----:B------:R-:W-:Y:S01]  /*1ce0*/  LEA.HI.X.SX32 R5, R5, UR13, 0x1, P0 ;  /* 0x0000000d05057c11 */ /* 0x000fe200080f0eff */
[----:B------:R-:W-:Y:S08]  /*1cf0*/  @P1 EXIT ;  /* 0x000000000000194d */ /* 0x000ff00003800000 */
[----:B0-----:R-:W-:Y:S01]  /*1d00*/  FADD.FTZ R6, R7, 9.9999999747524270788e-07 ;  /* 0x358637bd07067421 */ /* 0x001fe20000010000 */
[----:B------:R-:W-:Y:S01]  /*1d10*/  ISETP.GE.AND P0, PT, R0, 0x1, PT ;  /* 0x000000010000780c */ /* 0x000fe20003f06270 */
[----:B------:R-:W-:Y:S01]  /*1d20*/  IMAD.U32 R7, RZ, RZ, UR7 ;  /* 0x00000007ff077e24 */ /* 0x000fe2000f8e00ff */
[----:B------:R-:W-:Y:S01]  /*1d30*/  UIADD3 UR5, UPT, UPT, UR5, 0x20, URZ ;  /* 0x0000002005057890 */ /* 0x000fe2000fffe0ff */
[----:B------:R-:W-:Y:S02]  /*1d40*/  IMAD.MOV.U32 R9, RZ, RZ, RZ ;  /* 0x000000ffff097224 */ /* 0x000fe400078e00ff */
[----:B------:R-:W0:Y:S01]  /*1d50*/  MUFU.RCP R6, R6 ;  /* 0x0000000600067308 */ /* 0x000e220000001000 */
[----:B------:R-:W-:Y:S01]  /*1d60*/  VIMNMX R7, PT, PT, R7, 0x1, !PT ;  /* 0x0000000107077848 */ /* 0x000fe20007fe0100 */
[----:B------:R-:W-:-:S03]  /*1d70*/  ULEA UR5, UR6, UR5, 0x18 ;  /* 0x0000000506057291 */ /* 0x000fc6000f8ec0ff */
[C---:B------:R-:W-:Y:S01]  /*1d80*/  LOP3.LUT R8, R7.reuse, 0x3, RZ, 0xc0, !PT ;  /* 0x0000000307087812 */ /* 0x040fe200078ec0ff */
[----:B------:R-:W-:Y:S01]  /*1d90*/  UIADD3 UR4, UPT, UPT, UR5, UR4, URZ ;  /* 0x0000000405047290 */ /* 0x000fe2000fffe0ff */
[----:B------:R-:W-:Y:S02]  /*1da0*/  LOP3.LUT R10, R7, 0x7, RZ, 0xc0, !PT ;  /* 0x00000007070a7812 */ /* 0x000fe400078ec0ff */
[----:B------:R-:W-:Y:S01]  /*1db0*/  IADD3 R11, PT, PT, R8, -0x1, RZ ;  /* 0xffffffff080b7810 */ /* 0x000fe20007ffe0ff */
[----:B------:R-:W-:Y:S08]  /*1dc0*/  @!P0 BRA `(.L_x_26581) ;  /* 0x0000000800708947 */ /* 0x000ff00003800000 */
[----:B------:R-:W-:Y:S01]  /*1dd0*/  ISETP.GE.U32.AND P2, PT, R0, 0xe01, PT ;  /* 0x00000e010000780c */ /* 0x000fe20003f46070 */
[----:B------:R-:W-:Y:S01]  /*1de0*/  IMAD.MOV.U32 R9, RZ, RZ, RZ ;  /* 0x000000ffff097224 */ /* 0x000fe200078e00ff */
[----:B------:R-:W-:Y:S01]  /*1df0*/  ISETP.NE.AND P1, PT, R10, RZ, PT ;  /* 0x000000ff0a00720c */ /* 0x000fe20003f25270 */
[----:B------:R-:W-:-:S10]  /*1e00*/  IMAD.MOV.U32 R21, RZ, RZ, RZ ;  /* 0x000000ffff157224 */ /* 0x000fd400078e00ff */
[----:B------:R-:W-:Y:S05]  /*1e10*/  @!P2 BRA `(.L_x_26582) ;  /* 0x000000040018a947 */ /* 0x000fea0003800000 */
[----:B------:R-:W-:Y:S01]  /*1e20*/  LOP3.LUT R21, R7, 0x3ffff8, RZ, 0xc0, !PT ;  /* 0x003ffff807157812 */ /* 0x000fe200078ec0ff */
[----:B------:R-:W-:Y:S01]  /*1e30*/  IMAD.MOV.U32 R9, RZ, RZ, RZ ;  /* 0x000000ffff097224 */ /* 0x000fe200078e00ff */
[----:B------:R-:W2:Y:S01]  /*1e40*/  LDCU.64 UR6, c[0x0][0x398] ;  /* 0x00007300ff0677ac */ /* 0x000ea20008000a00 */
[----:B------:R-:W-:-:S07]  /*1e50*/  IMAD.MOV.U32 R24, RZ, RZ, RZ ;  /* 0x000000ffff187224 */ /* 0x000fce00078e00ff */
.L_x_26583:
[----:B-1----:R-:W-:-:S05]  /*1e60*/  IMAD R18, R24, 0xc0, R2 ;  /* 0x000000c018127824 */ /* 0x002fca00078e0202 */
[----:B------:R-:W-:-:S05]  /*1e70*/  IADD3 R13, P2, PT, R18, R3, RZ ;  /* 0x00000003120d7210 */ /* 0x000fca0007f5e0ff */
[----:B------:R-:W-:Y:S01]  /*1e80*/  IMAD.X R14, RZ, RZ, R5, P2 ;  /* 0x000000ffff0e7224 */ /* 0x000fe200010e0605 */
[----:B--2---:R-:W-:-:S04]  /*1e90*/  LEA R12, P2, R13, UR6, 0x2 ;  /* 0x000000060d0c7c11 */ /* 0x004fc8000f8410ff */
[----:B------:R-:W-:-:S05]  /*1ea0*/  LEA.HI.X R13, R13, UR7, R14, 0x2, P2 ;  /* 0x000000070d0d7c11 */ /* 0x000fca00090f140e */
[----:B------:R-:W2:Y:S01]  /*1eb0*/  LDG.E.CONSTANT R20, desc[UR8][R12.64] ;  /* 0x000000080c147981 */ /* 0x000ea2000c1e9900 */
[----:B------:R-:W-:-:S03]  /*1ec0*/  VIADD R16, R18, 0x300 ;  /* 0x0000030012107836 */ /* 0x000fc60000000000 */
[----:B------:R-:W3:Y:S01]  /*1ed0*/  LDG.E.CONSTANT R26, desc[UR8][R12.64+0x600] ;  /* 0x000600080c1a7981 */ /* 0x000ee2000c1e9900 */
[----:B------:R-:W-:Y:S01]  /*1ee0*/  VIADD R14, R18, 0x240 ;  /* 0x00000240120e7836 */ /* 0x000fe20000000000 */
[-C--:B------:R-:W-:Y:S02]  /*1ef0*/  IADD3 R17, P3, PT, R16, R3.reuse, RZ ;  /* 0x0000000310117210 */ /* 0x080fe40007f7e0ff */
[----:B------:R1:W4:Y:S02]  /*1f00*/  LDG.E.CONSTANT R25, desc[UR8][R12.64+0x300] ;  /* 0x000300080c197981 */ /* 0x000324000c1e9900 */
[-C--:B------:R-:W-:Y:S02]  /*1f10*/  IADD3 R19, P2, PT, R14, R3.reuse, RZ ;  /* 0x000000030e137210 */ /* 0x080fe40007f5e0ff */
[----:B------:R-:W-:Y:S01]  /*1f20*/  IADD3 R14, PT, PT, R18, 0x3c0, RZ ;  /* 0x000003c0120e7810 */ /* 0x000fe20007ffe0ff */
[--C-:B------:R-:W-:Y:S01]  /*1f30*/  IMAD.X R28, RZ, RZ, R5.reuse, P3 ;  /* 0x000000ffff1c7224 */ /* 0x100fe200018e0605 */
[----:B------:R-:W-:Y:S01]  /*1f40*/  LEA R16, P3, R17, UR6, 0x2 ;  /* 0x0000000611107c11 */ /* 0x000fe2000f8610ff */
[----:B------:R-:W-:Y:S01]  /*1f50*/  IMAD.X R23, RZ, RZ, R5, P2 ;  /* 0x000000ffff177224 */ /* 0x000fe200010e0605 */
[----:B------:R-:W-:-:S02]  /*1f60*/  IADD3 R15, P4, PT, R14, R3, RZ ;  /* 0x000000030e0f7210 */ /* 0x000fc40007f9e0ff */
[----:B------:R-:W-:Y:S02]  /*1f70*/  LEA R22, P2, R19, UR6, 0x2 ;  /* 0x0000000613167c11 */ /* 0x000fe4000f8410ff */
[----:B------:R-:W-:Y:S01]  /*1f80*/  LEA.HI.X R17, R17, UR7, R28, 0x2, P3 ;  /* 0x0000000711117c11 */ /* 0x000fe200098f141c */
[----:B------:R-:W-:Y:S01]  /*1f90*/  IMAD.X R28, RZ, RZ, R5, P4 ;  /* 0x000000ffff1c7224 */ /* 0x000fe200020e0605 */
[----:B------:R-:W-:Y:S01]  /*1fa0*/  LEA.HI.X R23, R19, UR7, R23, 0x2, P2 ;  /* 0x0000000713177c11 */ /* 0x000fe200090f1417 */
[C---:B-1----:R-:W-:Y:S01]  /*1fb0*/  VIADD R12, R18.reuse, 0x480 ;  /* 0x00000480120c7836 */ /* 0x042fe20000000000 */
[C---:B------:R-:W-:Y:S01]  /*1fc0*/  LEA R14, P2, R15.reuse, UR6, 0x2 ;  /* 0x000000060f0e7c11 */ /* 0x040fe2000f8410ff */
[----:B------:R-:W-:Y:S01]  /*1fd0*/  VIADD R18, R18, 0x540 ;  /* 0x0000054012127836 */ /* 0x000fe20000000000 */
[----:B------:R-:W5:Y:S02]  /*1fe0*/  LDG.E.CONSTANT R16, desc[UR8][R16.64] ;  /* 0x0000000810107981 */ /* 0x000f64000c1e9900 */
[----:B------:R-:W-:-:S02]  /*1ff0*/  LEA.HI.X R15, R15, UR7, R28, 0x2, P2 ;  /* 0x000000070f0f7c11 */ /* 0x000fc400090f141c */
[-C--:B------:R-:W-:Y:S01]  /*2000*/  IADD3 R13, P2, PT, R12, R3.reuse, RZ ;  /* 0x000000030c0d7210 */ /* 0x080fe20007f5e0ff */
[----:B------:R1:W5:Y:S01]  /*2010*/  LDG.E.CONSTANT R22, desc[UR8][R22.64] ;  /* 0x0000000816167981 */ /* 0x000362000c1e9900 */
[----:B------:R-:W-:-:S03]  /*2020*/  IADD3 R19, P3, PT, R18, R3, RZ ;  /* 0x0000000312137210 */ /* 0x000fc60007f7e0ff */
[--C-:B------:R-:W-:Y:S01]  /*2030*/  IMAD.X R28, RZ, RZ, R5.reuse, P2 ;  /* 0x000000ffff1c7224 */ /* 0x100fe200010e0605 */
[C---:B------:R-:W-:Y:S01]  /*2040*/  LEA R12, P2, R13.reuse, UR6, 0x2 ;  /* 0x000000060d0c7c11 */ /* 0x040fe2000f8410ff */
[----:B------:R0:W5:Y:S03]  /*2050*/  LDG.E.CONSTANT R14, desc[UR8][R14.64] ;  /* 0x000000080e0e7981 */ /* 0x000166000c1e9900 */
[----:B------:R-:W-:Y:S01]  /*2060*/  LEA.HI.X R13, R13, UR7, R28, 0x2, P2 ;  /* 0x000000070d0d7c11 */ /* 0x000fe200090f141c */
[----:B------:R-:W-:Y:S01]  /*2070*/  IMAD.X R28, RZ, RZ, R5, P3 ;  /* 0x000000ffff1c7224 */ /* 0x000fe200018e0605 */
[----:B------:R-:W-:-:S03]  /*2080*/  LEA R18, P2, R19, UR6, 0x2 ;  /* 0x0000000613127c11 */ /* 0x000fc6000f8410ff */
[----:B------:R0:W5:Y:S01]  /*2090*/  LDG.E.CONSTANT R12, desc[UR8][R12.64] ;  /* 0x000000080c0c7981 */ /* 0x000162000c1e9900 */
[----:B------:R-:W-:-:S05]  /*20a0*/  LEA.HI.X R19, R19, UR7, R28, 0x2, P2 ;  /* 0x0000000713137c11 */ /* 0x000fca00090f141c */
[----:B------:R0:W5:Y:S01]  /*20b0*/  LDG.E.CONSTANT R18, desc[UR8][R18.64] ;  /* 0x0000000812127981 */ /* 0x000162000c1e9900 */
[----:B-1----:R-:W-:-:S05]  /*20c0*/  LEA R23, R24, UR4, 0x2 ;  /* 0x0000000418177c11 */ /* 0x002fca000f8e10ff */
[----:B------:R-:W2:Y:S04]  /*20d0*/  LDS R27, [R23] ;  /* 0x00000000171b7984 */ /* 0x000ea80000000800 */
[----:B------:R-:W3:Y:S04]  /*20e0*/  LDS R17, [R23+0x8] ;  /* 0x0000080017117984 */ /* 0x000ee80000000800 */
[----:B------:R-:W4:Y:S04]  /*20f0*/  LDS R28, [R23+0x4] ;  /* 0x00000400171c7984 */ /* 0x000f280000000800 */
[----:B0-----:R-:W5:Y:S04]  /*2100*/  LDS R15, [R23+0x10] ;  /* 0x00001000170f7984 */ /* 0x001f680000000800 */
[----:B------:R-:W0:Y:S04]  /*2110*/  LDS R13, [R23+0x14] ;  /* 0x00001400170d7984 */ /* 0x000e280000000800 */
[----:B------:R-:W-:Y:S01]  /*2120*/  LDS R19, [R23+0x1c] ;  /* 0x00001c0017137984 */ /* 0x000fe20000000800 */
[----:B------:R-:W-:-:S04]  /*2130*/  IADD3 R24, PT, PT, R24, 0x8, RZ ;  /* 0x0000000818187810 */ /* 0x000fc80007ffe0ff */
[----:B------:R-:W-:Y:S01]  /*2140*/  ISETP.NE.AND P2, PT, R24, R21, PT ;  /* 0x000000151800720c */ /* 0x000fe20003f45270 */
[----:B--2---:R-:W-:-:S04]  /*2150*/  FMUL.FTZ R20, R20, R27 ;  /* 0x0000001b14147220 */ /* 0x004fc80000410000 */
[----:B------:R-:W-:Y:S02]  /*2160*/  FFMA.FTZ R27, R20, R6, R9 ;  /* 0x00000006141b7223 */ /* 0x000fe40000010009 */
[----:B------:R-:W1:Y:S01]  /*2170*/  LDS R9, [R23+0xc] ;  /* 0x00000c0017097984 */ /* 0x000e620000000800 */
[----:B---3--:R-:W-:-:S03]  /*2180*/  FMUL.FTZ R26, R26, R17 ;  /* 0x000000111a1a7220 */ /* 0x008fc60000410000 */
[----:B------:R-:W2:Y:S01]  /*2190*/  LDS R17, [R23+0x18] ;  /* 0x0000180017117984 */ /* 0x000ea20000000800 */
[----:B----4-:R-:W-:-:S04]  /*21a0*/  FMUL.FTZ R28, R25, R28 ;  /* 0x0000001c191c7220 */ /* 0x010fc80000410000 */
[----:B------:R-:W-:-:S04]  /*21b0*/  FFMA.FTZ R27, R28, R6, R27 ;  /* 0x000000061c1b7223 */ /* 0x000fc8000001001b */
[----:B------:R-:W-:Y:S01]  /*21c0*/  FFMA.FTZ R27, R26, R6, R27 ;  /* 0x000000061a1b7223 */ /* 0x000fe2000001001b */
[----:B-----5:R-:W-:Y:S01]  /*21d0*/  FMUL.FTZ R16, R16, R15 ;  /* 0x0000000f10107220 */ /* 0x020fe20000410000 */
[----:B0-----:R-:W-:Y:S01]  /*21e0*/  FMUL.FTZ R14, R14, R13 ;  /* 0x0000000d0e0e7220 */ /* 0x001fe20000410000 */
[----:B-1----:R-:W-:-:S04]  /*21f0*/  FMUL.FTZ R22, R22, R9 ;  /* 0x0000000916167220 */ /* 0x002fc80000410000 */
[----:B------:R-:W-:-:S04]  /*2200*/  FFMA.FTZ R27, R22, R6, R27 ;  /* 0x00000006161b7223 */ /* 0x000fc8000001001b */
[----:B------:R-:W-:Y:S01]  /*2210*/  FFMA.FTZ R27, R16, R6, R27 ;  /* 0x00000006101b7223 */ /* 0x000fe2000001001b */
[----:B--2---:R-:W-:-:S03]  /*2220*/  FMUL.FTZ R12, R12, R17 ;  /* 0x000000110c0c7220 */ /* 0x004fc60000410000 */
[----:B------:R-:W-:Y:S01]  /*2230*/  FFMA.FTZ R27, R14, R6, R27 ;  /* 0x000000060e1b7223 */ /* 0x000fe2000001001b */
[----:B------:R-:W-:-:S03]  /*2240*/  FMUL.FTZ R18, R18, R19 ;  /* 0x0000001312127220 */ /* 0x000fc60000410000 */
[----:B------:R-:W-:-:S04]  /*2250*/  FFMA.FTZ R27, R12, R6, R27 ;  /* 0x000000060c1b7223 */ /* 0x000fc8000001001b */
[----:B------:R-:W-:Y:S01]  /*2260*/  FFMA.FTZ R9, R18, R6, R27 ;  /* 0x0000000612097223 */ /* 0x000fe2000001001b */
[----:B------:R-:W-:Y:S06]  /*2270*/  @P2 BRA `(.L_x_26583) ;  /* 0xfffffff800f82947 */ /* 0x000fec000383ffff */
.L_x_26582:
[----:B------:R-:W-:Y:S05]  /*2280*/  @!P1 BRA `(.L_x_26581) ;  /* 0x0000000400409947 */ /* 0x000fea0003800000 */
[----:B------:R-:W-:Y:S02]  /*2290*/  ISETP.GE.U32.AND P2, PT, R10, 0x4, PT ;  /* 0x000000040a00780c */ /* 0x000fe40003f46070 */
[----:B------:R-:W-:-:S11]  /*22a0*/  ISETP.NE.AND P1, PT, R8, RZ, PT ;  /* 0x000000ff0800720c */ /* 0x000fd60003f25270 */
[----:B------:R-:W-:Y:S05]  /*22b0*/  @!P2 BRA `(.L_x_26584) ;  /* 0x00000000009ca947 */ /* 0x000fea0003800000 */
[----:B------:R-:W2:Y:S01]  /*22c0*/  LDCU.64 UR6, c[0x0][0x398] ;  /* 0x00007300ff0677ac */ /* 0x000ea20008000a00 */
[----:B------:R-:W-:-:S04]  /*22d0*/  IMAD R12, R21, 0xc0, R2 ;  /* 0x000000c0150c7824 */ /* 0x000fc800078e0202 */
[C---:B------:R-:W-:Y:S01]  /*22e0*/  VIADD R14, R12.reuse, 0xc0 ;  /* 0x000000c00c0e7836 */ /* 0x040fe20000000000 */
[C---:B-1----:R-:W-:Y:S01]  /*22f0*/  IADD3 R17, P2, PT, R12.reuse, R3, RZ ;  /* 0x000000030c117210 */ /* 0x042fe20007f5e0ff */
[----:B------:R-:W-:-:S03]  /*2300*/  VIADD R18, R12, 0x180 ;  /* 0x000001800c127836 */ /* 0x000fc60000000000 */
[-C--:B------:R-:W-:Y:S01]  /*2310*/  IADD3 R15, P3, PT, R14, R3.reuse, RZ ;  /* 0x000000030e0f7210 */ /* 0x080fe20007f7e0ff */
[--C-:B------:R-:W-:Y:S01]  /*2320*/  IMAD.X R22, RZ, RZ, R5.reuse, P2 ;  /* 0x000000ffff167224 */ /* 0x100fe200010e0605 */
[----:B------:R-:W-:Y:S01]  /*2330*/  IADD3 R13, P4, PT, R18, R3, RZ ;  /* 0x00000003120d7210 */ /* 0x000fe20007f9e0ff */
[----:B------:R-:W-:Y:S02]  /*2340*/  VIADD R18, R12, 0x240 ;  /* 0x000002400c127836 */ /* 0x000fe40000000000 */
[----:B------:R-:W-:Y:S01]  /*2350*/  IMAD.X R20, RZ, RZ, R5, P3 ;  /* 0x000000ffff147224 */ /* 0x000fe200018e0605 */
[----:B--2---:R-:W-:Y:S02]  /*2360*/  LEA R16, P2, R17, UR6, 0x2 ;  /* 0x0000000611107c11 */ /* 0x004fe4000f8410ff */
[----:B------:R-:W-:Y:S02]  /*2370*/  LEA R14, P3, R15, UR6, 0x2 ;  /* 0x000000060f0e7c11 */ /* 0x000fe4000f8610ff */
[----:B------:R-:W-:-:S02]  /*2380*/  LEA.HI.X R17, R17, UR7, R22, 0x2, P2 ;  /* 0x0000000711117c11 */ /* 0x000fc400090f1416 */
[----:B------:R-:W-:Y:S01]  /*2390*/  LEA.HI.X R15, R15, UR7, R20, 0x2, P3 ;  /* 0x000000070f0f7c11 */ /* 0x000fe200098f1414 */
[--C-:B------:R-:W-:Y:S01]  /*23a0*/  IMAD.X R20, RZ, RZ, R5.reuse, P4 ;  /* 0x000000ffff147224 */ /* 0x100fe200020e0605 */
[C---:B------:R-:W-:Y:S01]  /*23b0*/  LEA R12, P2, R13.reuse, UR6, 0x2 ;  /* 0x000000060d0c7c11 */ /* 0x040fe2000f8410ff */
[----:B------:R1:W2:Y:S01]  /*23c0*/  LDG.E.CONSTANT R16, desc[UR8][R16.64] ;  /* 0x0000000810107981 */ /* 0x0002a2000c1e9900 */
[----:B------:R-:W-:Y:S02]  /*23d0*/  IADD3 R19, P3, PT, R18, R3, RZ ;  /* 0x0000000312137210 */ /* 0x000fe40007f7e0ff */
[----:B------:R-:W-:Y:S01]  /*23e0*/  LEA.HI.X R13, R13, UR7, R20, 0x2, P2 ;  /* 0x000000070d0d7c11 */ /* 0x000fe200090f1414 */
[----:B------:R-:W3:Y:S01]  /*23f0*/  LDG.E.CONSTANT R14, desc[UR8][R14.64] ;  /* 0x000000080e0e7981 */ /* 0x000ee2000c1e9900 */
[C---:B------:R-:W-:Y:S01]  /*2400*/  LEA R18, P2, R19.reuse, UR6, 0x2 ;  /* 0x0000000613127c11 */ /* 0x040fe2000f8410ff */
[----:B------:R-:W-:Y:S02]  /*2410*/  IMAD.X R20, RZ, RZ, R5, P3 ;  /* 0x000000ffff147224 */ /* 0x000fe400018e0605 */
[----:B------:R-:W4:Y:S03]  /*2420*/  LDG.E.CONSTANT R12, desc[UR8][R12.64] ;  /* 0x000000080c0c7981 */ /* 0x000f26000c1e9900 */
[----:B------:R-:W-:-:S05]  /*2430*/  LEA.HI.X R19, R19, UR7, R20, 0x2, P2 ;  /* 0x0000000713137c11 */ /* 0x000fca00090f1414 */
[----:B------:R-:W5:Y:S01]  /*2440*/  LDG.E.CONSTANT R18, desc[UR8][R18.64] ;  /* 0x0000000812127981 */ /* 0x000f62000c1e9900 */
[----:B------:R-:W-:-:S05]  /*2450*/  LEA R20, R21, UR4, 0x2 ;  /* 0x0000000415147c11 */ /* 0x000fca000f8e10ff */
[----:B------:R-:W2:Y:S04]  /*2460*/  LDS R23, [R20] ;  /* 0x0000000014177984 */ /* 0x000ea80000000800 */
[----:B------:R-:W3:Y:S04]  /*2470*/  LDS R25, [R20+0x4] ;  /* 0x0000040014197984 */ /* 0x000ee80000000800 */
[----:B-1----:R-:W4:Y:S04]  /*2480*/  LDS R17, [R20+0x8] ;  /* 0x0000080014117984 */ /* 0x002f280000000800 */
[----:B------:R-:W5:Y:S01]  /*2490*/  LDS R27, [R20+0xc] ;  /* 0x00000c00141b7984 */ /* 0x000f620000000800 */
[----:B------:R-:W-:Y:S01]  /*24a0*/  IADD3 R21, PT, PT, R21, 0x4, RZ ;  /* 0x0000000415157810 */ /* 0x000fe20007ffe0ff */
[----:B--2---:R-:W-:-:S04]  /*24b0*/  FMUL.FTZ R16, R16, R23 ;  /* 0x0000001710107220 */ /* 0x004fc80000410000 */
[----:B0-----:R-:W-:Y:S01]  /*24c0*/  FFMA.FTZ R9, R16, R6, R9 ;  /* 0x0000000610097223 */ /* 0x001fe20000010009 */
[----:B---3--:R-:W-:Y:S01]  /*24d0*/  FMUL.FTZ R14, R14, R25 ;  /* 0x000000190e0e7220 */ /* 0x008fe20000410000 */
[----:B----4-:R-:W-:-:S03]  /*24e0*/  FMUL.FTZ R12, R12, R17 ;  /* 0x000000110c0c7220 */ /* 0x010fc60000410000 */
[----:B------:R-:W-:-:S04]  /*24f0*/  FFMA.FTZ R9, R14, R6, R9 ;  /* 0x000000060e097223 */ /* 0x000fc80000010009 */
[----:B------:R-:W-:Y:S01]  /*2500*/  FFMA.FTZ R9, R12, R6, R9 ;  /* 0x000000060c097223 */ /* 0x000fe20000010009 */
[----:B-----5:R-:W-:-:S04]  /*2510*/  FMUL.FTZ R18, R18, R27 ;  /* 0x0000001b12127220 */ /* 0x020fc80000410000 */
[----:B------:R-:W-:-:S07]  /*2520*/  FFMA.FTZ R9, R18, R6, R9 ;  /* 0x0000000612097223 */ /* 0x000fce0000010009 */
.L_x_26584:
        /* <DEDUP_REMOVED lines=9> */
[----:B------:R-:W-:Y:S01]  /*25c0*/  IADD3 R16, P3, PT, R16, R3, RZ ;  /* 0x0000000310107210 */ /* 0x000fe20007f7e0ff */
[----:B------:R-:W-:-:S04]  /*25d0*/  IMAD.X R14, RZ, RZ, R5, P2 ;  /* 0x000000ffff0e7224 */ /* 0x000fc800010e0605 */
[----:B------:R-:W-:Y:S01]  /*25e0*/  IMAD.X R15, RZ, RZ, R5, P3 ;  /* 0x000000ffff0f7224 */ /* 0x000fe200018e0605 */
[----:B--2---:R-:W-:-:S04]  /*25f0*/  LEA R12, P2, R13, UR6, 0x2 ;  /* 0x000000060d0c7c11 */ /* 0x004fc8000f8410ff */
[----:B------:R-:W-:Y:S02]  /*2600*/  LEA.HI.X R13, R13, UR7, R14, 0x2, P2 ;  /* 0x000000070d0d7c11 */ /* 0x000fe400090f140e */
[----:B------:R-:W-:-:S03]  /*2610*/  LEA R14, P2, R16, UR6, 0x2 ;  /* 0x00000006100e7c11 */ /* 0x000fc6000f8410ff */
[----:B------:R-:W2:Y:S01]  /*2620*/  LDG.E.CONSTANT R12, desc[UR8][R12.64] ;  /* 0x000000080c0c7981 */ /* 0x000ea2000c1e9900 */
[----:B------:R-:W-:-:S05]  /*2630*/  LEA.HI.X R15, R16, UR7, R15, 0x2, P2 ;  /* 0x00000007100f7c11 */ /* 0x000fca00090f140f */
[----:B------:R-:W3:Y:S01]  /*2640*/  LDG.E.CONSTANT R14, desc[UR8][R14.64] ;  /* 0x000000080e0e7981 */ /* 0x000ee2000c1e9900 */
[----:B------:R-:W-:-:S05]  /*2650*/  LEA R16, R21, UR4, 0x2 ;  /* 0x0000000415107c11 */ /* 0x000fca000f8e10ff */
[----:B-1----:R-:W2:Y:S04]  /*2660*/  LDS R17, [R16] ;  /* 0x0000000010117984 */ /* 0x002ea80000000800 */
[----:B------:R-:W3:Y:S01]  /*2670*/  LDS R19, [R16+0x4] ;  /* 0x0000040010137984 */ /* 0x000ee20000000800 */
[----:B------:R-:W-:Y:S02]  /*2680*/  VIADD R21, R21, 0x2 ;  /* 0x0000000215157836 */ /* 0x000fe40000000000 */
[----:B--2---:R-:W-:-:S04]  /*2690*/  FMUL.FTZ R18, R12, R17 ;  /* 0x000000110c127220 */ /* 0x004fc80000410000 */
[----:B0-----:R-:W-:Y:S01]  /*26a0*/  FFMA.FTZ R9, R18, R6, R9 ;  /* 0x0000000612097223 */ /* 0x001fe20000010009 */
[----:B---3--:R-:W-:-:S04]  /*26b0*/  FMUL.FTZ R18, R14, R19 ;  /* 0x000000130e127220 */ /* 0x008fc80000410000 */
[----:B------:R-:W-:-:S07]  /*26c0*/  FFMA.FTZ R9, R18, R6, R9 ;  /* 0x0000000612097223 */ /* 0x000fce0000010009 */
.L_x_26585:
[----:B------:R-:W-:Y:S05]  /*26d0*/  @P1 BRA `(.L_x_26581) ;  /* 0x00000000002c1947 */ /* 0x000fea0003800000 */
[----:B------:R-:W2:Y:S01]  /*26e0*/  LDCU.64 UR6, c[0x0][0x398] ;  /* 0x00007300ff0677ac */ /* 0x000ea20008000a00 */
[----:B------:R-:W-:-:S05]  /*26f0*/  IMAD R12, R21, 0xc0, R2 ;  /* 0x000000c0150c7824 */ /* 0x000fca00078e0202 */
[----:B------:R-:W-:-:S05]  /*2700*/  IADD3 R13, P1, PT, R12, R3, RZ ;  /* 0x000000030c0d7210 */ /* 0x000fca0007f3e0ff */
[----:B------:R-:W-:Y:S01]  /*2710*/  IMAD.X R14, RZ, RZ, R5, P1 ;  /* 0x000000ffff0e7224 */ /* 0x000fe200008e0605 */
[----:B--2---:R-:W-:-:S04]  /*2720*/  LEA R12, P1, R13, UR6, 0x2 ;  /* 0x000000060d0c7c11 */ /* 0x004fc8000f8210ff */
[----:B------:R-:W-:-:S05]  /*2730*/  LEA.HI.X R13, R13, UR7, R14, 0x2, P1 ;  /* 0x000000070d0d7c11 */ /* 0x000fca00088f140e */
[----:B------:R-:W2:Y:S01]  /*2740*/  LDG.E.CONSTANT R12, desc[UR8][R12.64] ;  /* 0x000000080c0c7981 */ /* 0x000ea2000c1e9900 */
[----:B------:R-:W-:-:S06]  /*2750*/  LEA R21, R21, UR4, 0x2 ;  /* 0x0000000415157c11 */ /* 0x000fcc000f8e10ff */
[----:B------:R-:W2:Y:S02]  /*2760*/  LDS R21, [R21] ;  /* 0x0000000015157984 */ /* 0x000ea40000000800 */
[----:B--2---:R-:W-:-:S04]  /*2770*/  FMUL.FTZ R14, R12, R21 ;  /* 0x000000150c0e7220 */ /* 0x004fc80000410000 */
[----:B0-----:R-:W-:-:S07]  /*2780*/  FFMA.FTZ R9, R14, R6, R9 ;  /* 0x000000060e097223 */ /* 0x001fce0000010009 */
.L_x_26581:
[----:B------:R-:W2:Y:S01]  /*2790*/  LDCU.64 UR6, c[0x0][0x380] ;  /* 0x00007000ff0677ac */ /* 0x000ea20008000a00 */
[----:B------:R-:W-:-:S05]  /*27a0*/  IMAD R13, R4, 0xc0, RZ ;  /* 0x000000c0040d7824 */ /* 0x000fca00078e02ff */
[----:B------:R-:W-:-:S05]  /*27b0*/  IADD3 R4, P1, PT, R13, R2, RZ ;  /* 0x000000020d047210 */ /* 0x000fca0007f3e0ff */
[----:B------:R-:W-:Y:S01]  /*27c0*/  IMAD.X R13, RZ, RZ, RZ, P1 ;  /* 0x000000ffff0d7224 */ /* 0x000fe200008e06ff */
[----:B--2---:R-:W-:-:S04]  /*27d0*/  LEA R12, P1, R4, UR6, 0x2 ;  /* 0x00000006040c7c11 */ /* 0x004fc8000f8210ff */
[----:B------:R-:W-:Y:S02]  /*27e0*/  LEA.HI.X R13, R4, UR7, R13, 0x2, P1 ;  /* 0x00000007040d7c11 */ /* 0x000fe400088f140d */
[----:B------:R-:W-:-:S03]  /*27f0*/  ISETP.GT.U32.AND P1, PT, R2, 0x3f, PT ;  /* 0x0000003f0200780c */ /* 0x000fc60003f24070 */
[----:B------:R2:W-:Y:S10]  /*2800*/  STG.E desc[UR8][R12.64], R9 ;  /* 0x000000090c007986 */ /* 0x0005f4000c101908 */
[----:B------:R-:W-:Y:S05]  /*2810*/  @P1 EXIT ;  /* 0x000000000000194d */ /* 0x000fea0003800000 */
[----:B--2---:R-:W-:Y:S01]  /*2820*/  IMAD.MOV.U32 R9, RZ, RZ, RZ ;  /* 0x000000ffff097224 */ /* 0x004fe200078e00ff */
        /* <DEDUP_REMOVED lines=8> */
[----:B------:R-:W2:Y:S01]  /*28b0*/  LDCU.64 UR6, c[0x0][0x398] ;  /* 0x00007300ff0677ac */ /* 0x000ea20008000a00 */
[----:B------:R-:W-:-:S07]  /*28c0*/  IMAD.MOV.U32 R4, RZ, RZ, RZ ;  /* 0x000000ffff047224 */ /* 0x000fce00078e00ff */
.L_x_26588:
[----:B-1----:R-:W-:-:S05]  /*28d0*/  IMAD R18, R4, 0xc0, R2 ;  /* 0x000000c004127824 */ /* 0x002fca00078e0202 */
[----:B------:R-:W-:-:S05]  /*28e0*/  IADD3 R0, P1, PT, R18, R3, RZ ;  /* 0x0000000312007210 */ /* 0x000fca0007f3e0ff */
[----:B------:R-:W-:Y:S01]  /*28f0*/  IMAD.X R15, RZ, RZ, R5, P1 ;  /* 0x000000ffff0f7224 */ /* 0x000fe200008e0605 */
[----:B--2---:R-:W-:-:S04]  /*2900*/  LEA R16, P1, R0, UR6, 0x2 ;  /* 0x0000000600107c11 */ /* 0x004fc8000f8210ff */
[----:B------:R-:W-:-:S05]  /*2910*/  LEA.HI.X R17, R0, UR7, R15, 0x2, P1 ;  /* 0x0000000700117c11 */ /* 0x000fca00088f140f */
[----:B------:R-:W2:Y:S04]  /*2920*/  LDG.E.CONSTANT R26, desc[UR8][R16.64+0x200] ;  /* 0x00020008101a7981 */ /* 0x000ea8000c1e9900 */
[----:B------:R-:W3:Y:S01]  /*2930*/  LDG.E.CONSTANT R0, desc[UR8][R16.64+0x500] ;  /* 0x0005000810007981 */ /* 0x000ee2000c1e9900 */
[C---:B------:R-:W-:Y:S02]  /*2940*/  VIADD R14, R18.reuse, 0x240 ;  /* 0x00000240120e7836 */ /* 0x040fe40000000000 */
[----:B------:R-:W-:Y:S01]  /*2950*/  VIADD R18, R18, 0x480 ;  /* 0x0000048012127836 */ /* 0x000fe20000000000 */
[----:B------:R1:W4:Y:S02]  /*2960*/  LDG.E.CONSTANT R23, desc[UR8][R16.64+0x800] ;  /* 0x0008000810177981 */ /* 0x000324000c1e9900 */
[----:B------:R-:W-:-:S05]  /*2970*/  IADD3 R15, P1, PT, R14, R3, RZ ;  /* 0x000000030e0f7210 */ /* 0x000fca0007f3e0ff */
[----:B------:R-:W-:Y:S01]  /*2980*/  IMAD.X R20, RZ, RZ, R5, P1 ;  /* 0x000000ffff147224 */ /* 0x000fe200008e0605 */
[----:B------:R-:W-:-:S04]  /*2990*/  LEA R14, P1, R15, UR6, 0x2 ;  /* 0x000000060f0e7c11 */ /* 0x000fc8000f8210ff */
[----:B------:R-:W-:Y:S02]  /*29a0*/  LEA.HI.X R15, R15, UR7, R20, 0x2, P1 ;  /* 0x000000070f0f7c11 */ /* 0x000fe400088f1414 */
[----:B------:R-:W-:-:S03]  /*29b0*/  IADD3 R19, P1, PT, R18, R3, RZ ;  /* 0x0000000312137210 */ /* 0x000fc60007f3e0ff */
[----:B------:R-:W5:Y:S01]  /*29c0*/  LDG.E.CONSTANT R22, desc[UR8][R14.64+0x200] ;  /* 0x000200080e167981 */ /* 0x000f62000c1e9900 */
[----:B------:R-:W-:Y:S02]  /*29d0*/  IADD3.X R24, PT, PT, RZ, R5, RZ, P1, !PT ;  /* 0x00000005ff187210 */ /* 0x000fe40000ffe4ff */
[C---:B------:R-:W-:Y:S01]  /*29e0*/  LEA R18, P1, R19.reuse, UR6, 0x2 ;  /* 0x0000000613127c11 */ /* 0x040fe2000f8210ff */
[----:B------:R-:W5:Y:S03]  /*29f0*/  LDG.E.CONSTANT R20, desc[UR8][R14.64+0x500] ;  /* 0x000500080e147981 */ /* 0x000f66000c1e9900 */
[----:B------:R-:W-:Y:S01]  /*2a00*/  LEA.HI.X R19, R19, UR7, R24, 0x2, P1 ;  /* 0x0000000713137c11 */ /* 0x000fe200088f1418 */
[----:B------:R-:W5:Y:S04]  /*2a10*/  LDG.E.CONSTANT R25, desc[UR8][R14.64+0x800] ;  /* 0x000800080e197981 */ /* 0x000f68000c1e9900 */
[----:B------:R-:W5:Y:S04]  /*2a20*/  LDG.E.CONSTANT R24, desc[UR8][R18.64+0x200] ;  /* 0x0002000812187981 */ /* 0x000f68000c1e9900 */
[----:B------:R0:W5:Y:S01]  /*2a30*/  LDG.E.CONSTANT R27, desc[UR8][R18.64+0x500] ;  /* 0x00050008121b7981 */ /* 0x000162000c1e9900 */
[----:B------:R-:W-:-:S05]  /*2a40*/  LEA R28, R4, UR4, 0x2 ;  /* 0x00000004041c7c11 */ /* 0x000fca000f8e10ff */
[----:B-1----:R-:W2:Y:S04]  /*2a50*/  LDS R17, [R28] ;  /* 0x000000001c117984 */ /* 0x002ea80000000800 */
[----:B0-----:R-:W3:Y:S04]  /*2a60*/  LDS R19, [R28+0x4] ;  /* 0x000004001c137984 */ /* 0x001ee80000000800 */
[----:B------:R-:W4:Y:S04]  /*2a70*/  LDS R16, [R28+0x8] ;  /* 0x000008001c107984 */ /* 0x000f280000000800 */
[----:B------:R-:W-:Y:S01]  /*2a80*/  LDS R15, [R28+0x18] ;  /* 0x000018001c0f7984 */ /* 0x000fe20000000800 */
[----:B------:R-:W-:-:S05]  /*2a90*/  VIADD R4, R4, 0x8 ;  /* 0x0000000804047836 */ /* 0x000fca0000000000 */
[----:B------:R-:W-:Y:S01]  /*2aa0*/  ISETP.NE.AND P1, PT, R4, R21, PT ;  /* 0x000000150400720c */ /* 0x000fe20003f25270 */
[----:B--2---:R-:W-:Y:S02]  /*2ab0*/  FMUL.FTZ R26, R26, R17 ;  /* 0x000000111a1a7220 */ /* 0x004fe40000410000 */
[----:B------:R-:W5:Y:S02]  /*2ac0*/  LDS R17, [R28+0xc] ;  /* 0x00000c001c117984 */ /* 0x000f640000000800 */
[----:B------:R-:W-:Y:S02]  /*2ad0*/  FFMA.FTZ R29, R26, R6, R9 ;  /* 0x000000061a1d7223 */ /* 0x000fe40000010009 */
[----:B------:R-:W0:Y:S01]  /*2ae0*/  LDS R9, [R28+0x10] ;  /* 0x000010001c097984 */ /* 0x000e220000000800 */
[----:B---3--:R-:W-:-:S03]  /*2af0*/  FMUL.FTZ R14, R0, R19 ;  /* 0x00000013000e7220 */ /* 0x008fc60000410000 */
[----:B------:R-:W1:Y:S01]  /*2b00*/  LDS R0, [R28+0x14] ;  /* 0x000014001c007984 */ /* 0x000e620000000800 */
[----:B------:R-:W-:-:S03]  /*2b10*/  FFMA.FTZ R29, R14, R6, R29 ;  /* 0x000000060e1d7223 */ /* 0x000fc6000001001d */
[----:B------:R-:W2:Y:S01]  /*2b20*/  LDS R14, [R28+0x1c] ;  /* 0x00001c001c0e7984 */ /* 0x000ea20000000800 */
[----:B----4-:R-:W-:-:S04]  /*2b30*/  FMUL.FTZ R16, R23, R16 ;  /* 0x0000001017107220 */ /* 0x010fc80000410000 */
[----:B------:R-:W-:Y:S01]  /*2b40*/  FFMA.FTZ R29, R16, R6, R29 ;  /* 0x00000006101d7223 */ /* 0x000fe2000001001d */
[----:B-----5:R-:W-:-:S04]  /*2b50*/  FMUL.FTZ R22, R22, R17 ;  /* 0x0000001116167220 */ /* 0x020fc80000410000 */
[----:B------:R-:W-:Y:S01]  /*2b60*/  FFMA.FTZ R29, R22, R6, R29 ;  /* 0x00000006161d7223 */ /* 0x000fe2000001001d */
[----:B0-----:R-:W-:Y:S01]  /*2b70*/  FMUL.FTZ R20, R20, R9 ;  /* 0x0000000914147220 */ /* 0x001fe20000410000 */
[----:B-1----:R-:W-:-:S03]  /*2b80*/  FMUL.FTZ R0, R25, R0 ;  /* 0x0000000019007220 */ /* 0x002fc60000410000 */
[----:B------:R-:W-:Y:S01]  /*2b90*/  FFMA.FTZ R29, R20, R6, R29 ;  /* 0x00000006141d7223 */ /* 0x000fe2000001001d */
[----:B------:R-:W-:-:S03]  /*2ba0*/  FMUL.FTZ R24, R24, R15 ;  /* 0x0000000f18187220 */ /* 0x000fc60000410000 */
[----:B------:R-:W-:Y:S01]  /*2bb0*/  FFMA.FTZ R29, R0, R6, R29 ;  /* 0x00000006001d7223 */ /* 0x000fe2000001001d */
[----:B--2---:R-:W-:-:S03]  /*2bc0*/  FMUL.FTZ R14, R27, R14 ;  /* 0x0000000e1b0e7220 */ /* 0x004fc60000410000 */
[----:B------:R-:W-:-:S04]  /*2bd0*/  FFMA.FTZ R29, R24, R6, R29 ;  /* 0x00000006181d7223 */ /* 0x000fc8000001001d */
[----:B------:R-:W-:Y:S01]  /*2be0*/  FFMA.FTZ R9, R14, R6, R29 ;  /* 0x000000060e097223 */ /* 0x000fe2000001001d */
[----:B------:R-:W-:Y:S06]  /*2bf0*/  @P1 BRA `(.L_x_26588) ;  /* 0xfffffffc00341947 */ /* 0x000fec000383ffff */
.L_x_26587:
        /* <DEDUP_REMOVED lines=9> */
[----:B------:R-:W-:Y:S02]  /*2c90*/  VIADD R4, R0, 0x180 ;  /* 0x0000018000047836 */ /* 0x000fe40000000000 */
[--C-:B-1----:R-:W-:Y:S02]  /*2ca0*/  IMAD.X R17, RZ, RZ, R5.reuse, P1 ;  /* 0x000000ffff117224 */ /* 0x102fe400008e0605 */
[----:B------:R-:W-:Y:S01]  /*2cb0*/  IMAD.X R15, RZ, RZ, R5, P2 ;  /* 0x000000ffff0f7224 */ /* 0x000fe200010e0605 */
[----:B------:R-:W-:Y:S01]  /*2cc0*/  IADD3 R4, P3, PT, R4, R3, RZ ;  /* 0x0000000304047210 */ /* 0x000fe20007f7e0ff */
[----:B------:R-:W-:Y:S01]  /*2cd0*/  VIADD R0, R0, 0x240 ;  /* 0x0000024000007836 */ /* 0x000fe20000000000 */
[----:B--2---:R-:W-:Y:S02]  /*2ce0*/  LEA R22, P1, R10, UR6, 0x2 ;  /* 0x000000060a167c11 */ /* 0x004fe4000f8210ff */
[----:B------:R-:W-:-:S02]  /*2cf0*/  LEA R14, P2, R8, UR6, 0x2 ;  /* 0x00000006080e7c11 */ /* 0x000fc4000f8410ff */
[----:B------:R-:W-:Y:S01]  /*2d00*/  LEA.HI.X R23, R10, UR7, R17, 0x2, P1 ;  /* 0x000000070a177c11 */ /* 0x000fe200088f1411 */
[----:B------:R-:W-:Y:S01]  /*2d10*/  IMAD.X R17, RZ, RZ, R5, P3 ;  /* 0x000000ffff117224 */ /* 0x000fe200018e0605 */
[----:B------:R-:W-:Y:S02]  /*2d20*/  LEA.HI.X R15, R8, UR7, R15, 0x2, P2 ;  /* 0x00000007080f7c11 */ /* 0x000fe400090f140f */
[----:B------:R-:W-:Y:S01]  /*2d30*/  LEA R16, P1, R4, UR6, 0x2 ;  /* 0x0000000604107c11 */ /* 0x000fe2000f8210ff */
[----:B------:R1:W2:Y:S01]  /*2d40*/  LDG.E.CONSTANT R22, desc[UR8][R22.64+0x200] ;  /* 0x0002000816167981 */ /* 0x0002a2000c1e9900 */
[----:B------:R-:W-:Y:S02]  /*2d50*/  IADD3 R0, P2, PT, R0, R3, RZ ;  /* 0x0000000300007210 */ /* 0x000fe40007f5e0ff */
[----:B------:R-:W-:Y:S01]  /*2d60*/  LEA.HI.X R17, R4, UR7, R17, 0x2, P1 ;  /* 0x0000000704117c11 */ /* 0x000fe200088f1411 */
[----:B------:R-:W3:Y:S01]  /*2d70*/  LDG.E.CONSTANT R14, desc[UR8][R14.64+0x200] ;  /* 0x000200080e0e7981 */ /* 0x000ee2000c1e9900 */
[----:B------:R-:W-:-:S02]  /*2d80*/  IADD3.X R19, PT, PT, RZ, R5, RZ, P2, !PT ;  /* 0x00000005ff137210 */ /* 0x000fc400017fe4ff */
[C---:B------:R-:W-:Y:S01]  /*2d90*/  LEA R18, P1, R0.reuse, UR6, 0x2 ;  /* 0x0000000600127c11 */ /* 0x040fe2000f8210ff */
        /* <DEDUP_REMOVED lines=8> */
[----:B------:R-:W-:-:S02]  /*2e20*/  VIADD R21, R21, 0x4 ;  /* 0x0000000415157836 */ /* 0x000fc40000000000 */
        /* <DEDUP_REMOVED lines=8> */
.L_x_26589:
[----:B------:R-:W-:Y:S05]  /*2eb0*/  @!P0 BRA `(.L_x_26586) ;  /* 0x0000000000948947 */ /* 0x000fea0003800000 */
[----:B------:R-:W-:Y:S02]  /*2ec0*/  ISETP.NE.AND P1, PT, R11, RZ, PT ;  /* 0x000000ff0b00720c */ /* 0x000fe40003f25270 */
[----:B------:R-:W-:-:S04]  /*2ed0*/  LOP3.LUT R7, R7, 0x1, RZ, 0xc0, !PT ;  /* 0x0000000107077812 */ /* 0x000fc800078ec0ff */
[----:B------:R-:W-:-:S07]  /*2ee0*/  ISETP.NE.U32.AND P0, PT, R7, 0x1, PT ;  /* 0x000000010700780c */ /* 0x000fce0003f05070 */
[----:B------:R-:W-:Y:S06]  /*2ef0*/  @!P1 BRA `(.L_x_26590) ;  /* 0x0000000000549947 */ /* 0x000fec0003800000 */
[----:B------:R-:W2:Y:S01]  /*2f00*/  LDCU.64 UR6, c[0x0][0x398] ;  /* 0x00007300ff0677ac */ /* 0x000ea20008000a00 */
[----:B------:R-:W-:-:S05]  /*2f10*/  IMAD R0, R21, 0xc0, R2 ;  /* 0x000000c015007824 */ /* 0x000fca00078e0202 */
[C---:B------:R-:W-:Y:S01]  /*2f20*/  IADD3 R4, P1, PT, R0.reuse, R3, RZ ;  /* 0x0000000300047210 */ /* 0x040fe20007f3e0ff */
[----:B------:R-:W-:-:S04]  /*2f30*/  VIADD R0, R0, 0xc0 ;  /* 0x000000c000007836 */ /* 0x000fc80000000000 */
[----:B------:R-:W-:Y:S01]  /*2f40*/  IMAD.X R7, RZ, RZ, R5, P1 ;  /* 0x000000ffff077224 */ /* 0x000fe200008e0605 */
        /* <DEDUP_REMOVED lines=8> */
[----:B------:R-:W-:-:S05]  /*2fd0*/  LEA R0, R21, UR4, 0x2 ;  /* 0x0000000415007c11 */ /* 0x000fca000f8e10ff */
[----:B------:R-:W2:Y:S04]  /*2fe0*/  LDS R7, [R0] ;  /* 0x0000000000077984 */ /* 0x000ea80000000800 */
[----:B-1----:R-:W3:Y:S01]  /*2ff0*/  LDS R17, [R0+0x4] ;  /* 0x0000040000117984 */ /* 0x002ee20000000800 */
[----:B------:R-:W-:Y:S02]  /*3000*/  VIADD R21, R21, 0x2 ;  /* 0x0000000215157836 */ /* 0x000fe40000000000 */
[----:B--2---:R-:W-:-:S04]  /*3010*/  FMUL.FTZ R4, R10, R7 ;  /* 0x000000070a047220 */ /* 0x004fc80000410000 */
[----:B0-----:R-:W-:Y:S01]  /*3020*/  FFMA.FTZ R9, R4, R6, R9 ;  /* 0x0000000604097223 */ /* 0x001fe20000010009 */
[----:B---3--:R-:W-:-:S04]  /*3030*/  FMUL.FTZ R4, R14, R17 ;  /* 0x000000110e047220 */ /* 0x008fc80000410000 */
[----:B------:R-:W-:-:S07]  /*3040*/  FFMA.FTZ R9, R4, R6, R9 ;  /* 0x0000000604097223 */ /* 0x000fce0000010009 */
.L_x_26590:
        /* <DEDUP_REMOVED lines=12> */
.L_x_26586:
[----:B------:R-:W-:Y:S01]  /*3110*/  STG.E desc[UR8][R12.64+0x200], R9 ;  /* 0x000200090c007986 */ /* 0x000fe2000c101908 */
[----:B------:R-:W-:Y:S05]  /*3120*/  EXIT ;  /* 0x000000000000794d */ /* 0x000fea0003800000 */
.L_x_26591:
        /* <DEDUP_REMOVED lines=13> */
.L_x_27654:


//--------------------- .text._ZN4vllm25paged_attention_v2_kernelIffLi192ELi8ELi128ELNS_18Fp8KVCacheDataTypeE0ELb1ELi512EEEvPfS2_PT_PKS3_PKT0_S9_ifPKiSB_iPKfiiiSD_SD_iiiii --------------------------
	.section	.text._ZN4vllm25paged_attention_v2_kernelIffLi192ELi8ELi128ELNS_18Fp8KVCacheDataTypeE0ELb1ELi512EEEvPfS2_PT_PKS3_PKT0_S9_ifPKiSB_iPKfiiiSD_SD_iiiii,"ax",@progbits
	.align	128
        .global         _ZN4vllm25paged_attention_v2_kernelIffLi192ELi8ELi128ELNS_18Fp8KVCacheDataTypeE0ELb1ELi512EEEvPfS2_PT_PKS3_PKT0_S9_ifPKiSB_iPKfiiiSD_SD_iiiii
        .type           _ZN4vllm25paged_attention_v2_kernelIffLi192ELi8ELi128ELNS_18Fp8KVCacheDataTypeE0ELb1ELi512EEEvPfS2_PT_PKS3_PKT0_S9_ifPKiSB_iPKfiiiSD_SD_iiiii,@function
        .size           _ZN4vllm25paged_attention_v2_kernelIffLi192ELi8ELi128ELNS_18Fp8KVCacheDataTypeE0ELb1ELi512EEEvPfS2_PT_PKS3_PKT0_S9_ifPKiSB_iPKfiiiSD_SD_iiiii,(.L_x_27655 - _ZN4vllm25paged_attention_v2_kernelIffLi192ELi8ELi128ELNS_18Fp8KVCacheDataTypeE0ELb1ELi512EEEvPfS2_PT_PKS3_PKT0_S9_ifPKiSB_iPKfiiiSD_SD_iiiii)
        .other          _ZN4vllm25paged_attention_v2_kernelIffLi192ELi8ELi128ELNS_18Fp8KVCacheDataTypeE0ELb1ELi512EEEvPfS2_PT_PKS3_PKT0_S9_ifPKiSB_iPKfiiiSD_SD_iiiii,@"STO_CUDA_ENTRY STV_DEFAULT"
_ZN4vllm25paged_attention_v2_kernelIffLi192ELi8ELi128ELNS_18Fp8KVCacheDataTypeE0ELb1ELi512EEEvPfS2_PT_PKS3_PKT0_S9_ifPKiSB_iPKfiiiSD_SD_iiiii:
.text._ZN4vllm25paged_attention_v2_kernelIffLi192ELi8ELi128ELNS_18Fp8KVCacheDataTypeE0ELb1ELi512EEEvPfS2_PT_PKS3_PKT0_S9_ifPKiSB_iPKfiiiSD_SD_iiiii:
        /* <DEDUP_REMOVED lines=14> */
[----:B------:R-:W0:Y:S01]  /*00e0*/  LDCU UR10, c[0x0][0x3b0] ;  /* 0x00007600ff0a77ac */ /* 0x000e220008000800 */
[----:B------:R-:W1:Y:S01]  /*00f0*/  S2UR UR18, SR_CTAID.X ;  /* 0x00000000001279c3 */ /* 0x000e620000002500 */
[----:B------:R-:W-:Y:S01]  /*0100*/  IMAD.MOV.U32 R28, RZ, RZ, RZ ;  /* 0x000000ffff1c7224 */ /* 0x000fe200078e00ff */
[----:B------:R-:W2:Y:S01]  /*0110*/  LDCU.64 UR4, c[0x0][0x3d0] ;  /* 0x00007a00ff0477ac */ /* 0x000ea20008000a00 */
[----:B0-----:R-:W-:-:S04]  /*0120*/  MOV R0, UR10 ;  /* 0x0000000a00007c02 */ /* 0x001fc80008000f00 */
[----:B------:R-:W-:Y:S01]  /*0130*/  IABS R7, R0 ;  /* 0x0000000000077213 */ /* 0x000fe20000000000 */
[----:B--2---:R-:W-:-:S03]  /*0140*/  UISETP.NE.U32.AND UP0, UPT, UR4, URZ, UPT ;  /* 0x000000ff0400728c */ /* 0x004fc6000bf05070 */
[----:B------:R-:W0:Y:S01]  /*0150*/  I2F.RP R0, R7 ;  /* 0x0000000700007306 */ /* 0x000e220000209400 */
[----:B------:R-:W-:Y:S01]  /*0160*/  UISETP.NE.AND.EX UP0, UPT, UR5, URZ, UPT, UP0 ;  /* 0x000000ff0500728c */ /* 0x000fe2000bf05300 */
[----:B------:R-:W2:Y:S05]  /*0170*/  LDCU UR19, c[0x0][0x370] ;  /* 0x00006e00ff1377ac */ /* 0x000eaa0008000800 */
[----:B------:R-:W-:-:S05]  /*0180*/  PLOP3.LUT P0, PT, PT, PT, UP0, 0x80, 0x8 ;  /* 0x000000000008781c */ /* 0x000fca0003f0f008 */
[----:B------:R-:W1:Y:S01]  /*0190*/  @UP0 LDCU.64 UR4, c[0x0][0x3d0] ;  /* 0x00007a00ff0407ac */ /* 0x000e620008000a00 */
[----:B0-----:R-:W0:Y:S01]  /*01a0*/  MUFU.RCP R0, R0 ;  /* 0x0000000000007308 */ /* 0x001e220000001000 */
[----:B-1----:R-:W-:Y:S01]  /*01b0*/  @UP0 UIMAD.WIDE.U32 UR4, UR18, 0x4, UR4 ;  /* 0x00000004120408a5 */ /* 0x002fe2000f8e0004 */
[----:B0-----:R-:W-:-:S05]  /*01c0*/  IADD3 R4, PT, PT, R0, 0xffffffe, RZ ;  /* 0x0ffffffe00047810 */ /* 0x001fca0007ffe0ff */
[----:B------:R-:W-:Y:S01]  /*01d0*/  MOV R2, UR4 ;  /* 0x0000000400027c02 */ /* 0x000fe20008000f00 */
[----:B------:R0:W1:Y:S01]  /*01e0*/  F2I.FTZ.U32.TRUNC.NTZ R5, R4 ;  /* 0x0000000400057305 */ /* 0x000062000021f000 */
[----:B------:R-:W-:Y:S01]  /*01f0*/  IMAD.U32 R3, RZ, RZ, UR5 ;  /* 0x00000005ff037e24 */ /* 0x000fe2000f8e00ff */
[----:B--2---:R-:W-:-:S04]  /*0200*/  IABS R6, UR19 ;  /* 0x0000001300067c13 */ /* 0x004fc80008000000 */
[----:B------:R2:W5:Y:S01]  /*0210*/  @P0 LDG.E.CONSTANT R28, desc[UR12][R2.64] ;  /* 0x0000000c021c0981 */ /* 0x000562000c1e9900 */
[----:B------:R-:W-:Y:S01]  /*0220*/  BSSY.RECONVERGENT B0, `(.L_x_26592) ;  /* 0x0000060000007945 */ /* 0x000fe20003800200 */
[----:B------:R-:W-:Y:S01]  /*0230*/  MOV R8, 0x400 ;  /* 0x0000040000087802 */ /* 0x000fe20000000f00 */
[----:B0-----:R-:W-:Y:S01]  /*0240*/  IMAD.MOV.U32 R4, RZ, RZ, RZ ;  /* 0x000000ffff047224 */ /* 0x001fe200078e00ff */
[----:B------:R-:W0:Y:S04]  /*0250*/  S2R R10, SR_TID.X ;  /* 0x00000000000a7919 */ /* 0x000e280000002100 */
[----:B------:R-:W-:Y:S01]  /*0260*/  R2UR UR4, R4 ;  /* 0x00000000040472ca */ /* 0x000fe200000e0000 */
[----:B------:R-:W3:Y:S01]  /*0270*/  S2R R13, SR_CgaCtaId ;  /* 0x00000000000d7919 */ /* 0x000ee20000008800 */
[----:B-1----:R-:W-:-:S02]  /*0280*/  R2UR UR5, R5 ;  /* 0x00000000050572ca */ /* 0x002fc400000e0000 */
[----:B------:R-:W-:Y:S02]  /*0290*/  IADD3 R0, PT, PT, RZ, -R5, RZ ;  /* 0x80000005ff007210 */ /* 0x000fe40007ffe0ff */
[----:B------:R-:W-:-:S03]  /*02a0*/  IABS R4, UR18 ;  /* 0x0000001200047c13 */ /* 0x000fc60008000000 */
[----:B------:R-:W-:Y:S01]  /*02b0*/  IMAD R9, R0, R7, RZ ;  /* 0x0000000700097224 */ /* 0x000fe200078e02ff */
[----:B------:R-:W-:Y:S01]  /*02c0*/  R2UR UR7, R4 ;  /* 0x00000000040772ca */ /* 0x000fe200000e0000 */
[----:B------:R-:W-:-:S04]  /*02d0*/  IMAD.MOV.U32 R0, RZ, RZ, R6 ;  /* 0x000000ffff007224 */ /* 0x000fc800078e0006 */
[----:B------:R-:W-:Y:S01]  /*02e0*/  IMAD.HI.U32 R9, R5, R9, UR4 ;  /* 0x0000000405097e27 */ /* 0x000fe2000f8e0009 */
[----:B------:R-:W-:-:S04]  /*02f0*/  R2UR UR6, R0 ;  /* 0x00000000000672ca */ /* 0x000fc800000e0000 */
[----:B------:R-:W-:-:S13]  /*0300*/  R2UR UR4, R9 ;  /* 0x00000000090472ca */ /* 0x000fda00000e0000 */
[----:B------:R-:W-:Y:S02]  /*0310*/  UIMAD.WIDE.U32 UR4, UR4, UR6, URZ ;  /* 0x00000006040472a5 */ /* 0x000fe4000f8e00ff */
[----:B------:R-:W-:-:S04]  /*0320*/  ULOP3.LUT UR4, UR19, UR10, URZ, 0x3c, !UPT ;  /* 0x0000000a13047292 */ /* 0x000fc8000f8e3cff */
[----:B------:R-:W-:-:S05]  /*0330*/  IADD3 R0, PT, PT, RZ, -UR5, RZ ;  /* 0x80000005ff007c10 */ /* 0x000fca000fffe0ff */
[----:B------:R-:W-:-:S05]  /*0340*/  IMAD R0, R7, R0, UR6 ;  /* 0x0000000607007e24 */ /* 0x000fca000f8e0200 */
[----:B------:R-:W-:-:S13]  /*0350*/  ISETP.GT.U32.AND P0, PT, R7, R0, PT ;  /* 0x000000000700720c */ /* 0x000fda0003f04070 */
[----:B------:R-:W-:Y:S01]  /*0360*/  VOTEU.ANY UP1, P0 ;  /* 0x0000000000ff7886 */ /* 0x000fe20000020100 */
[----:B------:R-:W-:-:S04]  /*0370*/  PLOP3.LUT P0, PT, PT, PT, UP1, 0x80, 0x8 ;  /* 0x000000000008781c */ /* 0x000fc80003f0f018 */
[----:B------:R-:W-:Y:S02]  /*0380*/  @!UP1 UIADD3 UR5, UPT, UPT, UR5, 0x1, URZ ;  /* 0x0000000105059890 */ /* 0x000fe4000fffe0ff */
[----:B------:R-:W-:-:S03]  /*0390*/  UISETP.GE.AND UP1, UPT, UR4, URZ, UPT ;  /* 0x000000ff0400728c */ /* 0x000fc6000bf26270 */
[----:B------:R-:W-:-:S04]  /*03a0*/  UMOV UR4, URZ ;  /* 0x000000ff00047c82 */ /* 0x000fc80008000000 */
[----:B------:R-:W-:-:S05]  /*03b0*/  @!P0 IMAD.IADD R0, R0, 0x1, -R7 ;  /* 0x0000000100008824 */ /* 0x000fca00078e0a07 */
[----:B------:R-:W-:-:S13]  /*03c0*/  ISETP.GE.U32.AND P0, PT, R0, R7, PT ;  /* 0x000000070000720c */ /* 0x000fda0003f06070 */
[----:B------:R-:W-:Y:S01]  /*03d0*/  VOTEU.ANY UP0, P0 ;  /* 0x0000000000ff7886 */ /* 0x000fe20000000100 */
[----:B0-----:R-:W-:-:S04]  /*03e0*/  ISETP.GT.U32.AND P0, PT, R10, 0xbf, PT ;  /* 0x000000bf0a00780c */ /* 0x001fc80003f04070 */
[----:B------:R-:W-:Y:S02]  /*03f0*/  @UP0 UIADD3 UR5, UPT, UPT, UR5, 0x1, URZ ;  /* 0x0000000105050890 */ /* 0x000fe4000fffe0ff */
[----:B------:R-:W-:-:S05]  /*0400*/  UISETP.NE.AND UP0, UPT, UR10, URZ, UPT ;  /* 0x000000ff0a00728c */ /* 0x000fca000bf05270 */
[----:B------:R-:W-:Y:S02]  /*0410*/  UMOV UR11, UR5 ;  /* 0x00000005000b7c82 */ /* 0x000fe40008000000 */
[----:B------:R-:W-:-:S04]  /*0420*/  @!UP1 UIADD3 UR11, UPT, UPT, -UR11, URZ, URZ ;  /* 0x000000ff0b0b9290 */ /* 0x000fc8000fffe1ff */
[----:B------:R-:W-:-:S06]  /*0430*/  @!UP0 ULOP3.LUT UR11, URZ, UR10, URZ, 0x33, !UPT ;  /* 0x0000000aff0b8292 */ /* 0x000fcc000f8e33ff */
[----:B--2---:R-:W-:-:S04]  /*0440*/  MOV R3, UR11 ;  /* 0x0000000b00037c02 */ /* 0x004fc80008000f00 */
[-C--:B------:R-:W-:Y:S02]  /*0450*/  IABS R0, R3.reuse ;  /* 0x0000000300007213 */ /* 0x080fe40000000000 */
[----:B------:R-:W-:Y:S02]  /*0460*/  IABS R3, R3 ;  /* 0x0000000300037213 */ /* 0x000fe40000000000 */
[----:B------:R-:W-:-:S13]  /*0470*/  R2UR UR9, R0 ;  /* 0x00000000000972ca */ /* 0x000fda00000e0000 */
[----:B------:R-:W0:Y:S08]  /*0480*/  I2F.RP R0, UR9 ;  /* 0x0000000900007d06 */ /* 0x000e300008209400 */
[----:B0-----:R-:W0:Y:S02]  /*0490*/  MUFU.RCP R0, R0 ;  /* 0x0000000000007308 */ /* 0x001e240000001000 */
[----:B0-----:R-:W-:Y:S01]  /*04a0*/  VIADD R2, R0, 0xffffffe ;  /* 0x0ffffffe00027836 */ /* 0x001fe20000000000 */
[----:B------:R-:W-:-:S05]  /*04b0*/  IADD3 R0, PT, PT, RZ, -R3, RZ ;  /* 0x80000003ff007210 */ /* 0x000fca0007ffe0ff */
[----:B------:R-:W0:Y:S02]  /*04c0*/  F2I.FTZ.U32.TRUNC.NTZ R2, R2 ;  /* 0x0000000200027305 */ /* 0x000e24000021f000 */
[----:B0-----:R-:W-:Y:S02]  /*04d0*/  R2UR UR5, R2 ;  /* 0x00000000020572ca */ /* 0x001fe400000e0000 */
[----:B------:R-:W-:-:S11]  /*04e0*/  SHF.R.U32.HI R2, RZ, 0x2, R10 ;  /* 0x00000002ff027819 */ /* 0x000fd6000001160a */
[----:B------:R-:W-:-:S04]  /*04f0*/  UIADD3 UR6, UPT, UPT, URZ, -UR5, URZ ;  /* 0x80000005ff067290 */ /* 0x000fc8000fffe0ff */
[----:B------:R-:W-:-:S04]  /*0500*/  UIMAD UR6, UR6, UR9, URZ ;  /* 0x00000009060672a4 */ /* 0x000fc8000f8e02ff */
[----:B------:R-:W-:-:S03]  /*0510*/  UIMAD.WIDE.U32 UR4, UR5, UR6, UR4 ;  /* 0x00000006050472a5 */ /* 0x000fc6000f8e0004 */
[----:B------:R-:W-:Y:S01]  /*0520*/  R2UR UR6, R0 ;  /* 0x00000000000672ca */ /* 0x000fe200000e0000 */
[----:B------:R-:W-:Y:S01]  /*0530*/  UIMAD.WIDE.U32 UR4, UR5, UR7, URZ ;  /* 0x00000007050472a5 */ /* 0x000fe2000f8e00ff */
[----:B------:R-:W-:Y:S01]  /*0540*/  LOP3.LUT R0, R10, 0x3, RZ, 0xc0, !PT ;  /* 0x000000030a007812 */ /* 0x000fe200078ec0ff */
[----:B------:R-:W-:-:S04]  /*0550*/  UIADD3 UR4, UPT, UPT, UR20, 0x7, URZ ;  /* 0x0000000714047890 */ /* 0x000fc8000fffe0ff */
[----:B------:R-:W-:Y:S01]  /*0560*/  USHF.R.U32.HI UR4, URZ, 0x3, UR4 ;  /* 0x00000003ff047899 */ /* 0x000fe20008011604 */
[----:B------:R-:W-:Y:S01]  /*0570*/  UMOV UR8, UR5 ;  /* 0x0000000500087c82 */ /* 0x000fe20008000000 */
[----:B------:R-:W-:-:S04]  /*0580*/  ULEA UR5, UR17, 0x40, 0x6 ;  /* 0x0000004011057891 */ /* 0x000fc8000f8e30ff */
[----:B------:R-:W-:Y:S01]  /*0590*/  UIMAD UR6, UR8, UR6, UR7 ;  /* 0x00000006080672a4 */ /* 0x000fe2000f8e0207 */
[----:B------:R-:W0:Y:S03]  /*05a0*/  LDCU UR7, c[0x0][0x3d8] ;  /* 0x00007b00ff0777ac */ /* 0x000e260008000800 */
[----:B------:R-:W-:Y:S02]  /*05b0*/  UISETP.GT.U32.AND UP1, UPT, UR9, UR6, UPT ;  /* 0x000000060900728c */ /* 0x000fe4000bf24070 */
[----:B------:R-:W-:-:S09]  /*05c0*/  UISETP.LT.U32.AND UP0, UPT, UR4, UR5, UPT ;  /* 0x000000050400728c */ /* 0x000fd2000bf01070 */
[----:B------:R-:W-:Y:S02]  /*05d0*/  @!UP1 UIADD3 UR6, UPT, UPT, UR6, -UR9, URZ ;  /* 0x8000000906069290 */ /* 0x000fe4000fffe0ff */
[----:B------:R-:W-:Y:S02]  /*05e0*/  @!UP1 UIADD3 UR8, UPT, UPT, UR8, 0x1, URZ ;  /* 0x0000000108089890 */ /* 0x000fe4000fffe0ff */
[----:B------:R-:W-:Y:S02]  /*05f0*/  UISETP.GE.U32.AND UP2, UPT, UR6, UR9, UPT ;  /* 0x000000090600728c */ /* 0x000fe4000bf46070 */
[----:B------:R-:W-:Y:S02]  /*0600*/  ULOP3.LUT UR6, UR18, UR11, URZ, 0x3c, !UPT ;  /* 0x0000000b12067292 */ /* 0x000fe4000f8e3cff */
[----:B0-----:R-:W-:Y:S02]  /*0610*/  UIMAD UR7, UR16, UR7, URZ ;  /* 0x00000007100772a4 */ /* 0x001fe4000f8e02ff */
[----:B------:R-:W-:-:S02]  /*0620*/  UISETP.GE.AND UP1, UPT, UR6, URZ, UPT ;  /* 0x000000ff0600728c */ /* 0x000fc4000bf26270 */
[----:B------:R-:W-:Y:S02]  /*0630*/  UIMAD UR9, UR18, 0xc0, URZ ;  /* 0x000000c0120978a4 */ /* 0x000fe4000f8e02ff */
[----:B------:R-:W-:Y:S02]  /*0640*/  USEL UR6, UR4, UR5, UP0 ;  /* 0x0000000504067287 */ /* 0x000fe40008000000 */
[----:B------:R-:W-:Y:S02]  /*0650*/  @UP2 UIADD3 UR8, UPT, UPT, UR8, 0x1, URZ ;  /* 0x0000000108082890 */ /* 0x000fe4000fffe0ff */
[----:B------:R-:W-:Y:S02]  /*0660*/  UISETP.NE.AND UP2, UPT, UR11, URZ, UPT ;  /* 0x000000ff0b00728c */ /* 0x000fe4000bf45270 */
[----:B------:R-:W-:Y:S02]  /*0670*/  UIADD3 UR9, UP3, UPT, UR9, UR7, URZ ;  /* 0x0000000709097290 */ /* 0x000fe4000ff7e0ff */
[----:B------:R-:W-:-:S02]  /*0680*/  @!UP1 UIADD3 UR8, UPT, UPT, -UR8, URZ, URZ ;  /* 0x000000ff08089290 */ /* 0x000fc4000fffe1ff */
[----:B------:R-:W-:-:S05]  /*0690*/  ULEA.HI.X.SX32 UR7, UR7, URZ, 0x1, UP3 ;  /* 0x000000ff07077291 */ /* 0x000fca00098f0eff */
[----:B------:R-:W-:Y:S01]  /*06a0*/  @!UP2 ULOP3.LUT UR8, URZ, UR11, URZ, 0x33, !UPT ;  /* 0x0000000bff08a292 */ /* 0x000fe2000f8e33ff */
[----:B---3--:R-:W-:Y:S11]  /*06b0*/  @P0 BRA `(.L_x_26593) ;  /* 0x0000000000580947 */ /* 0x008ff60003800000 */
[----:B------:R-:W-:Y:S01]  /*06c0*/  ISETP.GT.U32.AND P0, PT, R10, 0x3f, PT ;  /* 0x0000003f0a00780c */ /* 0x000fe20003f04070 */
[----:B------:R-:W0:Y:S01]  /*06d0*/  LDCU.64 UR4, c[0x0][0x398] ;  /* 0x00007300ff0477ac */ /* 0x000e220008000a00 */
[----:B------:R-:W-:Y:S01]  /*06e0*/  IMAD.SHL.U32 R9, R2, 0x4, RZ ;  /* 0x0000000402097824 */ /* 0x000fe200078e00ff */
[----:B------:R-:W-:-:S04]  /*06f0*/  LOP3.LUT R3, R10, 0xfc, RZ, 0xc0, !PT ;  /* 0x000000fc0a037812 */ /* 0x000fc800078ec0ff */
[----:B------:R-:W-:-:S04]  /*0700*/  LOP3.LUT R3, R3, 0x3, R10, 0xf8, !PT ;  /* 0x0000000303037812 */ /* 0x000fc800078ef80a */
[----:B------:R-:W-:Y:S02]  /*0710*/  IADD3 R5, P1, PT, R3, UR9, RZ ;  /* 0x0000000903057c10 */ /* 0x000fe4000ff3e0ff */
[----:B------:R-:W-:-:S03]  /*0720*/  @!P0 LOP3.LUT R4, R9, 0x3, R10, 0xf8, !PT ;  /* 0x0000000309048812 */ /* 0x000fc600078ef80a */
[----:B------:R-:W-:Y:S01]  /*0730*/  IMAD.X R14, RZ, RZ, UR7, P1 ;  /* 0x00000007ff0e7e24 */ /* 0x000fe200088e06ff */
[----:B------:R-:W-:-:S04]  /*0740*/  @!P0 IADD3 R4, PT, PT, R4, 0x80, RZ ;  /* 0x0000008004048810 */ /* 0x000fc80007ffe0ff */
[----:B------:R-:W-:Y:S02]  /*0750*/  @!P0 IADD3 R3, P2, PT, R4, UR9, RZ ;  /* 0x0000000904038c10 */ /* 0x000fe4000ff5e0ff */
[----:B0-----:R-:W-:Y:S02]  /*0760*/  LEA R4, P1, R5, UR4, 0x2 ;  /* 0x0000000405047c11 */ /* 0x001fe4000f8210ff */
[----:B------:R-:W-:Y:S02]  /*0770*/  @!P0 IADD3.X R12, PT, PT, RZ, UR7, RZ, P2, !PT ;  /* 0x00000007ff0c8c10 */ /* 0x000fe400097fe4ff */
[----:B------:R-:W-:Y:S02]  /*0780*/  @!P0 LEA R6, P2, R3, UR4, 0x2 ;  /* 0x0000000403068c11 */ /* 0x000fe4000f8410ff */
[----:B------:R-:W-:Y:S02]  /*0790*/  LEA.HI.X R5, R5, UR5, R14, 0x2, P1 ;  /* 0x0000000505057c11 */ /* 0x000fe400088f140e */
[----:B------:R-:W-:-:S03]  /*07a0*/  @!P0 LEA.HI.X R7, R3, UR5, R12, 0x2, P2 ;  /* 0x0000000503078c11 */ /* 0x000fc600090f140c */
[----:B------:R-:W2:Y:S04]  /*07b0*/  LDG.E.CONSTANT R4, desc[UR12][R4.64] ;  /* 0x0000000c04047981 */ /* 0x000ea8000c1e9900 */
[----:B------:R-:W3:Y:S01]  /*07c0*/  @!P0 LDG.E.CONSTANT R6, desc[UR12][R6.64] ;  /* 0x0000000c06068981 */ /* 0x000ee2000c1e9900 */
[----:B------:R-:W-:-:S05]  /*07d0*/  LEA R3, R13, R8, 0x18 ;  /* 0x000000080d037211 */ /* 0x000fca00078ec0ff */
[----:B------:R-:W-:-:S04]  /*07e0*/  IMAD R0, R0, 0xc0, R3 ;  /* 0x000000c000007824 */ /* 0x000fc800078e0203 */
[----:B------:R-:W-:-:S05]  /*07f0*/  IMAD.IADD R9, R0, 0x1, R9 ;  /* 0x0000000100097824 */ /* 0x000fca00078e0209 */
[----:B--2---:R0:W-:Y:S04]  /*0800*/  STS [R9], R4 ;  /* 0x0000000409007388 */ /* 0x0041e80000000800 */
[----:B---3--:R0:W-:Y:S02]  /*0810*/  @!P0 STS [R9+0x80], R6 ;  /* 0x0000800609008388 */ /* 0x0081e40000000800 */
.L_x_26593:
[----:B------:R-:W-:Y:S05]  /*0820*/  BSYNC.RECONVERGENT B0 ;  /* 0x0000000000007941 */ /* 0x000fea0003800200 */
.L_x_26592:
[----:B------:R-:W1:Y:S01]  /*0830*/  LDCU UR24, c[0x0][0x404] ;  /* 0x00008080ff1877ac */ /* 0x000e620008000800 */
[----:B------:R-:W-:Y:S01]  /*0840*/  BSSY B0, `(.L_x_26594) ;  /* 0x0000120000007945 */ /* 0x000fe20003800000 */
[----:B------:R-:W-:Y:S01]  /*0850*/  UIADD3 UR7, UPT, UPT, UR20, -0x1, URZ ;  /* 0xffffffff14077890 */ /* 0x000fe2000fffe0ff */
[----:B------:R-:W2:Y:S05]  /*0860*/  LDCU UR25, c[0x0][0x408] ;  /* 0x00008100ff1977ac */ /* 0x000eaa0008000800 */
[----:B------:R-:W-:Y:S01]  /*0870*/  IMAD.U32 R7, RZ, RZ, UR7 ;  /* 0x00000007ff077e24 */ /* 0x000fe2000f8e00ff */
[----:B------:R-:W3:Y:S04]  /*0880*/  LDCU UR11, c[0x0][0x3f8] ;  /* 0x00007f00ff0b77ac */ /* 0x000ee80008000800 */
[----:B0-----:R-:W-:Y:S01]  /*0890*/  IABS R9, R7 ;  /* 0x0000000700097213 */ /* 0x001fe20000000000 */
[----:B------:R-:W0:Y:S01]  /*08a0*/  LDCU UR26, c[0x0][0x3fc] ;  /* 0x00007f80ff1a77ac */ /* 0x000e220008000800 */
[----:B-1----:R-:W-:Y:S01]  /*08b0*/  MOV R0, UR24 ;  /* 0x0000001800007c02 */ /* 0x002fe20008000f00 */
[----:B------:R-:W-:-:S03]  /*08c0*/  ULOP3.LUT UR7, UR7, UR24, URZ, 0x3c, !UPT ;  /* 0x0000001807077292 */ /* 0x000fc6000f8e3cff */
[----:B------:R-:W-:Y:S01]  /*08d0*/  IABS R0, R0 ;  /* 0x0000000000007213 */ /* 0x000fe20000000000 */
[----:B------:R-:W-:Y:S02]  /*08e0*/  UISETP.NE.AND UP0, UPT, UR24, URZ, UPT ;  /* 0x000000ff1800728c */ /* 0x000fe4000bf05270 */
[----:B--2---:R-:W-:Y:S01]  /*08f0*/  UISETP.GE.AND UP1, UPT, UR25, URZ, UPT ;  /* 0x000000ff1900728c */ /* 0x004fe2000bf26270 */
[----:B------:R-:W1:Y:S01]  /*0900*/  I2F.RP R3, R0 ;  /* 0x0000000000037306 */ /* 0x000e620000209400 */
[----:B------:R-:W2:Y:S01]  /*0910*/  LDCU UR27, c[0x0][0x3e0] ;  /* 0x00007c00ff1b77ac */ /* 0x000ea20008000800 */
[----:B------:R-:W-:Y:S01]  /*0920*/  IMAD.MOV.U32 R11, RZ, RZ, R0 ;  /* 0x000000ffff0b7224 */ /* 0x000fe200078e0000 */
[----:B------:R-:W4:Y:S01]  /*0930*/  LDCU UR28, c[0x0][0x3dc] ;  /* 0x00007b80ff1c77ac */ /* 0x000f220008000800 */
[----:B------:R-:W0:Y:S01]  /*0940*/  LDCU UR29, c[0x0][0x3b4] ;  /* 0x00007680ff1d77ac */ /* 0x000e220008000800 */
[----:B------:R-:W0:Y:S03]  /*0950*/  LDCU.64 UR22, c[0x0][0x3a0] ;  /* 0x00007400ff1677ac */ /* 0x000e260008000a00 */
[----:B-1----:R-:W1:Y:S02]  /*0960*/  MUFU.RCP R3, R3 ;  /* 0x0000000300037308 */ /* 0x002e640000001000 */
[----:B-1----:R-:W-:-:S06]  /*0970*/  VIADD R4, R3, 0xffffffe ;  /* 0x0ffffffe03047836 */ /* 0x002fcc0000000000 */
[----:B------:R1:W3:Y:S02]  /*0980*/  F2I.FTZ.U32.TRUNC.NTZ R5, R4 ;  /* 0x0000000400057305 */ /* 0x0002e4000021f000 */
[----:B-1----:R-:W-:-:S05]  /*0990*/  HFMA2 R4, -RZ, RZ, 0, 0 ;  /* 0x00000000ff047431 */ /* 0x002fca00000001ff */
[----:B------:R-:W-:Y:S01]  /*09a0*/  R2UR UR4, R4 ;  /* 0x00000000040472ca */ /* 0x000fe200000e0000 */
[C---:B---3--:R-:W-:Y:S01]  /*09b0*/  IMAD R6, R5.reuse, R0, RZ ;  /* 0x0000000005067224 */ /* 0x048fe200078e02ff */
[----:B------:R-:W-:Y:S02]  /*09c0*/  R2UR UR5, R5 ;  /* 0x00000000050572ca */ /* 0x000fe400000e0000 */
[----:B------:R-:W-:Y:S02]  /*09d0*/  MOV R4, 0xff7fffff ;  /* 0xff7fffff00047802 */ /* 0x000fe40000000f00 */
[----:B------:R-:W-:Y:S01]  /*09e0*/  IADD3 R7, PT, PT, -R6, RZ, RZ ;  /* 0x000000ff06077210 */ /* 0x000fe20007ffe1ff */
[----:B------:R-:W-:-:S05]  /*09f0*/  IMAD.MOV.U32 R6, RZ, RZ, R9 ;  /* 0x000000ffff067224 */ /* 0x000fca00078e0009 */
[----:B------:R-:W-:Y:S02]  /*0a00*/  R2UR UR9, R6 ;  /* 0x00000000060972ca */ /* 0x000fe400000e0000 */
[----:B------:R-:W-:Y:S01]  /*0a10*/  MOV R6, UR17 ;  /* 0x0000001100067c02 */ /* 0x000fe20008000f00 */
[----:B------:R-:W-:-:S05]  /*0a20*/  IMAD.HI.U32 R7, R5, R7, UR4 ;  /* 0x0000000405077e27 */ /* 0x000fca000f8e0007 */
[----:B------:R-:W-:-:S13]  /*0a30*/  R2UR UR21, R7 ;  /* 0x00000000071572ca */ /* 0x000fda00000e0000 */
[----:B------:R-:W-:-:S06]  /*0a40*/  UIMAD.WIDE.U32 UR4, UR21, UR9, URZ ;  /* 0x00000009150472a5 */ /* 0x000fcc000f8e00ff */
[----:B------:R-:W-:-:S05]  /*0a50*/  IADD3 R3, PT, PT, RZ, -UR5, RZ ;  /* 0x80000005ff037c10 */ /* 0x000fca000fffe0ff */
[C---:B------:R-:W-:Y:S01]  /*0a60*/  IMAD R3, R0.reuse, R3, UR9 ;  /* 0x0000000900037e24 */ /* 0x040fe2000f8e0203 */
[----:B------:R-:W1:Y:S01]  /*0a70*/  LDCU UR4, c[0x0][0x3c8] ;  /* 0x00007900ff0477ac */ /* 0x000e620008000800 */
[----:B------:R-:W-:Y:S03]  /*0a80*/  BAR.SYNC.DEFER_BLOCKING 0x0 ;  /* 0x0000000000007b1d */ /* 0x000fe60000010000 */
[----:B------:R-:W-:Y:S01]  /*0a90*/  ISETP.GT.U32.AND P0, PT, R0, R3, PT ;  /* 0x000000030000720c */ /* 0x000fe20003f04070 */
[----:B------:R-:W-:-:S04]  /*0aa0*/  @UP1 UIMAD UR9, UR19, UR11, UR18 ;  /* 0x0000000b130912a4 */ /* 0x000fc8000f8e0212 */
[----:B------:R-:W-:-:S08]  /*0ab0*/  @UP1 UIMAD UR9, UR9, UR25, 0x1 ;  /* 0x00000001090914a4 */ /* 0x000fd0000f8e0219 */
[----:B------:R-:W-:Y:S01]  /*0ac0*/  VOTEU.ANY UP3, P0 ;  /* 0x0000000000ff7886 */ /* 0x000fe20000060100 */
[----:B------:R-:W-:Y:S01]  /*0ad0*/  PLOP3.LUT P0, PT, PT, PT, UP3, 0x80, 0x8 ;  /* 0x000000000008781c */ /* 0x000fe20003f0f038 */
[----:B-1----:R-:W-:-:S03]  /*0ae0*/  UIMAD UR4, UR16, UR4, URZ ;  /* 0x00000004100472a4 */ /* 0x002fc6000f8e02ff */
[----:B------:R-:W-:Y:S02]  /*0af0*/  @!UP3 UIADD3 UR5, UPT, UPT, UR5, 0x1, URZ ;  /* 0x000000010505b890 */ /* 0x000fe4000fffe0ff */
[----:B------:R-:W-:Y:S02]  /*0b00*/  UISETP.GE.AND UP3, UPT, UR7, URZ, UPT ;  /* 0x000000ff0700728c */ /* 0x000fe4000bf66270 */
[----:B------:R-:W-:-:S04]  /*0b10*/  @!UP1 UIMAD UR7, UR10, UR11, UR8 ;  /* 0x0000000b0a0792a4 */ /* 0x000fc8000f8e0208 */
[----:B------:R-:W-:Y:S01]  /*0b20*/  @!UP1 UIADD3 UR7, UPT, UPT, -UR7, URZ, URZ ;  /* 0x000000ff07079290 */ /* 0x000fe2000fffe1ff */
[----:B------:R-:W-:-:S03]  /*0b30*/  @!P0 IMAD.IADD R3, R3, 0x1, -R0 ;  /* 0x0000000103038824 */ /* 0x000fc600078e0a00 */
[----:B------:R-:W-:Y:S02]  /*0b40*/  @!UP1 UIMAD UR9, UR25, UR7, 0x1 ;  /* 0x00000001190994a4 */ /* 0x000fe4000f8e0207 */
[----:B------:R-:W-:Y:S02]  /*0b50*/  ISETP.GE.U32.AND P0, PT, R3, R0, PT ;  /* 0x000000000300720c */ /* 0x000fe40003f06070 */
[----:B------:R-:W-:-:S05]  /*0b60*/  SHF.R.U32.HI R3, RZ, 0x5, R10 ;  /* 0x00000005ff037819 */ /* 0x000fca000001160a */
[----:B------:R-:W-:-:S06]  /*0b70*/  IMAD R6, R6, 0x40, R3 ;  /* 0x0000004006067824 */ /* 0x000fcc00078e0203 */
[----:B------:R-:W-:Y:S01]  /*0b80*/  VOTEU.ANY UP2, P0 ;  /* 0x0000000000ff7886 */ /* 0x000fe20000040100 */
[----:B------:R-:W-:-:S04]  /*0b90*/  ISETP.GE.U32.AND P0, PT, R6, UR6, PT ;  /* 0x0000000606007c0c */ /* 0x000fc8000bf06070 */
[----:B------:R-:W-:-:S07]  /*0ba0*/  @UP2 UIADD3 UR5, UPT, UPT, UR5, 0x1, URZ ;  /* 0x0000000105052890 */ /* 0x000fce000fffe0ff */
[----:B------:R-:W-:Y:S02]  /*0bb0*/  UMOV UR15, UR5 ;  /* 0x00000005000f7c82 */ /* 0x000fe40008000000 */
[----:B------:R-:W-:Y:S02]  /*0bc0*/  @!UP3 UIADD3 UR15, UPT, UPT, -UR15, URZ, URZ ;  /* 0x000000ff0f0fb290 */ /* 0x000fe4000fffe1ff */
[----:B------:R-:W-:Y:S01]  /*0bd0*/  @!UP0 ULOP3.LUT UR15, URZ, UR24, URZ, 0x33, !UPT ;  /* 0x00000018ff0f8292 */ /* 0x000fe2000f8e33ff */
[----:B0-2-4-:R-:W-:Y:S11]  /*0be0*/  @P0 BRA `(.L_x_26595) ;  /* 0x0000000c00940947 */ /* 0x015ff60003800000 */
[----:B------:R-:W0:Y:S01]  /*0bf0*/  LDCU.64 UR6, c[0x0][0x3b8] ;  /* 0x00007700ff0677ac */ /* 0x000e220008000a00 */
[----:B------:R-:W-:Y:S01]  /*0c00*/  IMAD.WIDE.U32 R4, R6, 0x4, RZ ;  /* 0x0000000406047825 */ /* 0x000fe200078e00ff */
[----:B------:R-:W-:Y:S02]  /*0c10*/  MOV R9, UR4 ;  /* 0x0000000400097c02 */ /* 0x000fe40008000f00 */
[----:B------:R-:W-:Y:S01]  /*0c20*/  IADD3 R0, PT, PT, R8, 0x320, RZ ;  /* 0x0000032008007810 */ /* 0x000fe20007ffe0ff */
[----:B------:R-:W-:Y:S02]  /*0c30*/  IMAD.SHL.U32 R7, R2, 0x4, RZ ;  /* 0x0000000402077824 */ /* 0x000fe400078e00ff */
[----:B------:R-:W-:Y:S01]  /*0c40*/  IMAD.WIDE R4, R9, 0x4, R4 ;  /* 0x0000000409047825 */ /* 0x000fe200078e0204 */
[----:B------:R-:W-:Y:S02]  /*0c50*/  LEA R9, R3, UR14, 0x3 ;  /* 0x0000000e03097c11 */ /* 0x000fe4000f8e18ff */
[----:B------:R-:W-:-:S02]  /*0c60*/  LOP3.LUT R8, R7, 0x1c, RZ, 0xc0, !PT ;  /* 0x0000001c07087812 */ /* 0x000fc400078ec0ff */
[----:B------:R-:W-:Y:S02]  /*0c70*/  LEA R7, R13, R0, 0x18 ;  /* 0x000000000d077211 */ /* 0x000fe400078ec0ff */
[----:B------:R-:W-:Y:S01]  /*0c80*/  LOP3.LUT R0, R2, 0x7, RZ, 0xc0, !PT ;  /* 0x0000000702007812 */ /* 0x000fe200078ec0ff */
[----:B------:R-:W-:Y:S01]  /*0c90*/  IMAD R8, R3, 0x20, R8 ;  /* 0x0000002003087824 */ /* 0x000fe200078e0208 */
[----:B0-----:R-:W-:-:S03]  /*0ca0*/  IADD3 R2, P0, PT, R4, UR6, RZ ;  /* 0x0000000604027c10 */ /* 0x001fc6000ff1e0ff */
[----:B------:R-:W-:Y:S01]  /*0cb0*/  IMAD.IADD R10, R8, 0x1, R7 ;  /* 0x00000001080a7824 */ /* 0x000fe200078e0207 */
[----:B------:R-:W-:Y:S01]  /*0cc0*/  IADD3 R0, PT, PT, R0, R9, RZ ;  /* 0x0000000900007210 */ /* 0x000fe20007ffe0ff */
[----:B------:R-:W-:Y:S01]  /*0cd0*/  IMAD.MOV.U32 R4, RZ, RZ, -0x800001 ;  /* 0xff7fffffff047424 */ /* 0x000fe200078e00ff */
[----:B------:R-:W-:Y:S02]  /*0ce0*/  IADD3.X R3, PT, PT, R5, UR7, RZ, P0, !PT ;  /* 0x0000000705037c10 */ /* 0x000fe400087fe4ff */
[----:B------:R-:W-:Y:S01]  /*0cf0*/  MOV R5, R6 ;  /* 0x0000000600057202 */ /* 0x000fe20000000f00 */
[C---:B------:R-:W-:Y:S01]  /*0d00*/  VIADD R7, R0.reuse, -UR20 ;  /* 0x8000001400077c36 */ /* 0x040fe20008000000 */
[----:B------:R-:W-:Y:S02]  /*0d10*/  IADD3 R6, PT, PT, R9, 0x1, RZ ;  /* 0x0000000109067810 */ /* 0x000fe40007ffe0ff */
[----:B------:R-:W-:-:S07]  /*0d20*/  IADD3 R8, PT, PT, R0, 0x1, RZ ;  /* 0x0000000100087810 */ /* 0x000fce0007ffe0ff */
.L_x_26600:
[----:B------:R-:W0:Y:S01]  /*0d30*/  LDC R18, c[0x0][0x400] ;  /* 0x00010000ff127b82 */ /* 0x000e220000000800 */
        /* <DEDUP_REMOVED lines=53> */
.L_x_26597:
[----:B------:R-:W2:Y:S01]  /*1090*/  LDG.E.CONSTANT R15, desc[UR12][R2.64] ;  /* 0x0000000c020f7981 */ /* 0x000ea2000c1e9900 */
[----:B------:R-:W-:Y:S01]  /*10a0*/  UIMAD UR5, UR8, UR27, URZ ;  /* 0x0000001b080572a4 */ /* 0x000fe2000f8e02ff */
[----:B------:R-:W-:-:S05]  /*10b0*/  LOP3.LUT R12, R13, 0x1f, RZ, 0xc0, !PT ;  /* 0x0000001f0d0c7812 */ /* 0x000fca00078ec0ff */
[----:B------:R-:W-:Y:S02]  /*10c0*/  IADD3 R12, P0, PT, R12, UR5, RZ ;  /* 0x000000050c0c7c10 */ /* 0x000fe4000ff1e0ff */
[----:B------:R-:W-:-:S04]  /*10d0*/  MOV R13, UR5 ;  /* 0x00000005000d7c02 */ /* 0x000fc80008000f00 */
[----:B------:R-:W-:Y:S01]  /*10e0*/  LEA.HI.X.SX32 R13, R13, RZ, 0x1, P0 ;  /* 0x000000ff0d0d7211 */ /* 0x000fe200000f0eff */
[----:B------:R-:W0:Y:S01]  /*10f0*/  S2R R17, SR_CgaCtaId ;  /* 0x0000000000117919 */ /* 0x000e220000008800 */
[----:B------:R-:W-:Y:S01]  /*1100*/  MOV R14, 0x400 ;  /* 0x00000400000e7802 */ /* 0x000fe20000000f00 */
        /* <DEDUP_REMOVED lines=21> */
[----:B0-----:R-:W-:-:S03]  /*1260*/  LEA R14, R17, R14, 0x18 ;  /* 0x0000000e110e7211 */ /* 0x001fc600078ec0ff */
[----:B------:R-:W4:Y:S02]  /*1270*/  LDG.E.CONSTANT R55, desc[UR12][R58.64+0x900] ;  /* 0x0009000c3a377981 */ /* 0x000f24000c1e9900 */
[----:B------:R-:W-:Y:S02]  /*1280*/  IMAD R29, R9, 0xc0, R14 ;  /* 0x000000c0091d7824 */ /* 0x000fe400078e020e */
[----:B------:R-:W4:Y:S04]  /*1290*/  LDG.E.CONSTANT R27, desc[UR12][R58.64+0x980] ;  /* 0x0009800c3a1b7981 */ /* 0x000f28000c1e9900 */
[----:B------:R-:W2:Y:S04]  /*12a0*/  LDS.128 R20, [R29] ;  /* 0x000000001d147984 */ /* 0x000ea80000000c00 */
[----:B------:R-:W4:Y:S04]  /*12b0*/  LDG.E.CONSTANT R26, desc[UR12][R58.64+0xa00] ;  /* 0x000a000c3a1a7981 */ /* 0x000f28000c1e9900 */
[----:B------:R-:W0:Y:S04]  /*12c0*/  LDS.128 R16, [R29+0x10] ;  /* 0x000010001d107984 */ /* 0x000e280000000c00 */
        /* <DEDUP_REMOVED lines=14> */
[----:B---3--:R-:W-:-:S04]  /*13b0*/  FFMA.FTZ R12, R13, R20, R12 ;  /* 0x000000140d0c7223 */ /* 0x008fc8000001000c */
[----:B----4-:R-:W-:Y:S02]  /*13c0*/  FFMA.FTZ R21, R15, R22, R12 ;  /* 0x000000160f157223 */ /* 0x010fe4000001000c */
[----:B------:R-:W1:Y:S02]  /*13d0*/  LDS.128 R12, [R29+0x20] ;  /* 0x000020001d0c7984 */ /* 0x000e640000000c00 */
[----:B------:R-:W-:Y:S02]  /*13e0*/  FFMA.FTZ R44, R44, R23, R21 ;  /* 0x000000172c2c7223 */ /* 0x000fe40000010015 */
[----:B------:R-:W2:Y:S02]  /*13f0*/  LDS.128 R20, [R29+0x30] ;  /* 0x000030001d147984 */ /* 0x000ea40000000c00 */
[----:B0-----:R-:W-:Y:S02]  /*1400*/  FFMA.FTZ R39, R39, R16, R44 ;  /* 0x0000001027277223 */ /* 0x001fe4000001002c */
[----:B------:R-:W3:Y:S02]  /*1410*/  LDG.E.CONSTANT R44, desc[UR12][R58.64+0xf00] ;  /* 0x000f000c3a2c7981 */ /* 0x000ee4000c1e9900 */
[----:B------:R-:W-:-:S02]  /*1420*/  FFMA.FTZ R42, R42, R17, R39 ;  /* 0x000000112a2a7223 */ /* 0x000fc40000010027 */
[----:B------:R-:W4:Y:S02]  /*1430*/  LDG.E.CONSTANT R39, desc[UR12][R58.64+0xe00] ;  /* 0x000e000c3a277981 */ /* 0x000f24000c1e9900 */
[----:B------:R-:W-:Y:S02]  /*1440*/  FFMA.FTZ R37, R37, R18, R42 ;  /* 0x0000001225257223 */ /* 0x000fe4000001002a */
[----:B------:R-:W3:Y:S02]  /*1450*/  LDG.E.CONSTANT R42, desc[UR12][R58.64+0x1480] ;  /* 0x0014800c3a2a7981 */ /* 0x000ee4000c1e9900 */
[----:B------:R-:W-:Y:S02]  /*1460*/  FFMA.FTZ R38, R38, R19, R37 ;  /* 0x0000001326267223 */ /* 0x000fe40000010025 */
[----:B------:R-:W0:Y:S04]  /*1470*/  LDS.128 R16, [R29+0x40] ;  /* 0x000040001d107984 */ /* 0x000e280000000c00 */
[----:B------:R-:W3:Y:S01]  /*1480*/  LDG.E.CONSTANT R37, desc[UR12][R58.64+0x1380] ;  /* 0x0013800c3a257981 */ /* 0x000ee2000c1e9900 */
[----:B-1----:R-:W-:-:S03]  /*1490*/  FFMA.FTZ R12, R31, R12, R38 ;  /* 0x0000000c1f0c7223 */ /* 0x002fc60000010026 */
[----:B------:R-:W3:Y:S01]  /*14a0*/  LDG.E.CONSTANT R31, desc[UR12][R58.64+0xf80] ;  /* 0x000f800c3a1f7981 */ /* 0x000ee2000c1e9900 */
[----:B------:R-:W-:-:S03]  /*14b0*/  FFMA.FTZ R12, R33, R13, R12 ;  /* 0x0000000d210c7223 */ /* 0x000fc6000001000c */
[----:B------:R-:W3:Y:S04]  /*14c0*/  LDG.E.CONSTANT R33, desc[UR12][R58.64+0x1000] ;  /* 0x0010000c3a217981 */ /* 0x000ee8000c1e9900 */
[----:B------:R-:W3:Y:S01]  /*14d0*/  LDG.E.CONSTANT R38, desc[UR12][R58.64+0x1080] ;  /* 0x0010800c3a267981 */ /* 0x000ee2000c1e9900 */
[----:B------:R-:W-:-:S04]  /*14e0*/  FFMA.FTZ R35, R35, R14, R12 ;  /* 0x0000000e23237223 */ /* 0x000fc8000001000c */
[----:B------:R-:W-:Y:S02]  /*14f0*/  FFMA.FTZ R15, R30, R15, R35 ;  /* 0x0000000f1e0f7223 */ /* 0x000fe40000010023 */
[----:B------:R-:W3:Y:S02]  /*1500*/  LDG.E.CONSTANT R30, desc[UR12][R58.64+0x1180] ;  /* 0x0011800c3a1e7981 */ /* 0x000ee4000c1e9900 */
[----:B--2---:R-:W-:Y:S02]  /*1510*/  FFMA.FTZ R15, R32, R20, R15 ;  /* 0x00000014200f7223 */ /* 0x004fe4000001000f */
[----:B------:R-:W2:Y:S04]  /*1520*/  LDG.E.CONSTANT R32, desc[UR12][R58.64+0x1200] ;  /* 0x0012000c3a207981 */ /* 0x000ea8000c1e9900 */
[----:B------:R-:W2:Y:S01]  /*1530*/  LDG.E.CONSTANT R35, desc[UR12][R58.64+0x1280] ;  /* 0x0012800c3a237981 */ /* 0x000ea2000c1e9900 */
[----:B------:R-:W-:-:S03]  /*1540*/  FFMA.FTZ R15, R34, R21, R15 ;  /* 0x00000015220f7223 */ /* 0x000fc6000001000f */
[----:B------:R-:W2:Y:S01]  /*1550*/  LDG.E.CONSTANT R34, desc[UR12][R58.64+0x1300] ;  /* 0x0013000c3a227981 */ /* 0x000ea2000c1e9900 */
[----:B------:R-:W-:-:S03]  /*1560*/  FFMA.FTZ R15, R36, R22, R15 ;  /* 0x00000016240f7223 */ /* 0x000fc6000001000f */
[----:B------:R-:W2:Y:S01]  /*1570*/  LDG.E.CONSTANT R36, desc[UR12][R58.64+0x1400] ;  /* 0x0014000c3a247981 */ /* 0x000ea2000c1e9900 */
[----:B------:R-:W-:-:S03]  /*1580*/  FFMA.FTZ R12, R40, R23, R15 ;  /* 0x00000017280c7223 */ /* 0x000fc6000001000f */
[----:B------:R-:W2:Y:S01]  /*1590*/  LDG.E.CONSTANT R40, desc[UR12][R58.64+0x1580] ;  /* 0x0015800c3a287981 */ /* 0x000ea2000c1e9900 */
[----:B0-----:R-:W-:-:S03]  /*15a0*/  FFMA.FTZ R13, R47, R16, R12 ;  /* 0x000000102f0d7223 */ /* 0x001fc6000001000c */
[----:B------:R-:W2:Y:S01]  /*15b0*/  LDG.E.CONSTANT R47, desc[UR12][R58.64+0x1780] ;  /* 0x0017800c3a2f7981 */ /* 0x000ea2000c1e9900 */
[----:B------:R-:W-:-:S03]  /*15c0*/  FFMA.FTZ R56, R56, R17, R13 ;  /* 0x0000001138387223 */ /* 0x000fc6000001000d */
[----:B------:R-:W0:Y:S01]  /*15d0*/  LDS.128 R12, [R29+0x50] ;  /* 0x000050001d0c7984 */ /* 0x000e220000000c00 */
[----:B------:R-:W-:-:S03]  /*15e0*/  FFMA.FTZ R18, R55, R18, R56 ;  /* 0x0000001237127223 */ /* 0x000fc60000010038 */
[----:B------:R-:W-:Y:S01]  /*15f0*/  LDS.128 R20, [R29+0x90] ;  /* 0x000090001d147984 */ /* 0x000fe20000000c00 */
[----:B------:R-:W-:-:S04]  /*1600*/  FFMA.FTZ R19, R27, R19, R18 ;  /* 0x000000131b137223 */ /* 0x000fc80000010012 */
[----:B0-----:R-:W-:Y:S02]  /*1610*/  FFMA.FTZ R12, R26, R12, R19 ;  /* 0x0000000c1a0c7223 */ /* 0x001fe40000010013 */
[----:B------:R-:W0:Y:S02]  /*1620*/  LDS.128 R16, [R29+0x60] ;  /* 0x000060001d107984 */ /* 0x000e240000000c00 */
[----:B------:R-:W-:-:S04]  /*1630*/  FFMA.FTZ R13, R25, R13, R12 ;  /* 0x0000000d190d7223 */ /* 0x000fc8000001000c */
[----:B------:R-:W-:Y:S02]  /*1640*/  FFMA.FTZ R13, R24, R14, R13 ;  /* 0x0000000e180d7223 */ /* 0x000fe4000001000d */
[----:B------:R-:W4:Y:S02]  /*1650*/  LDS.128 R24, [R29+0x70] ;  /* 0x000070001d187984 */ /* 0x000f240000000c00 */
[----:B------:R-:W-:Y:S02]  /*1660*/  FFMA.FTZ R54, R54, R15, R13 ;  /* 0x0000000f36367223 */ /* 0x000fe4000001000d */
[----:B------:R-:W1:Y:S02]  /*1670*/  LDS.128 R12, [R29+0x80] ;  /* 0x000080001d0c7984 */ /* 0x000e640000000c00 */
[----:B0-----:R-:W-:-:S04]  /*1680*/  FFMA.FTZ R53, R53, R16, R54 ;  /* 0x0000001035357223 */ /* 0x001fc80000010036 */
[----:B------:R-:W-:-:S04]  /*1690*/  FFMA.FTZ R46, R46, R17, R53 ;  /* 0x000000112e2e7223 */ /* 0x000fc80000010035 */
[----:B------:R-:W-:-:S04]  /*16a0*/  FFMA.FTZ R51, R51, R18, R46 ;  /* 0x0000001233337223 */ /* 0x000fc8000001002e */
[----:B------:R-:W-:Y:S02]  /*16b0*/  FFMA.FTZ R52, R52, R19, R51 ;  /* 0x0000001334347223 */ /* 0x000fe40000010033 */
[----:B------:R-:W0:Y:S01]  /*16c0*/  LDS.128 R16, [R29+0xa0] ;  /* 0x0000a0001d107984 */ /* 0x000e220000000c00 */
[----:B------:R-:W-:Y:S01]  /*16d0*/  UMOV UR5, 0xffffffff ;  /* 0xffffffff00057882 */ /* 0x000fe20000000000 */
[----:B------:R-:W-:Y:S02]  /*16e0*/  ISETP.NE.AND P1, PT, R9, RZ, PT ;  /* 0x000000ff0900720c */ /* 0x000fe40003f25270 */
[----:B-----5:R-:W-:Y:S01]  /*16f0*/  FSETP.NEU.FTZ.AND P0, PT, R28, RZ, PT ;  /* 0x000000ff1c00720b */ /* 0x020fe20003f1d000 */
[----:B----4-:R-:W-:-:S04]  /*1700*/  FFMA.FTZ R24, R39, R24, R52 ;  /* 0x0000001827187223 */ /* 0x010fc80000010034 */
[----:B------:R-:W-:-:S04]  /*1710*/  FFMA.FTZ R25, R45, R25, R24 ;  /* 0x000000192d197223 */ /* 0x000fc80000010018 */
[----:B---3--:R-:W-:-:S04]  /*1720*/  FFMA.FTZ R26, R44, R26, R25 ;  /* 0x0000001a2c1a7223 */ /* 0x008fc80000010019 */
[----:B------:R-:W-:-:S04]  /*1730*/  FFMA.FTZ R26, R31, R27, R26 ;  /* 0x0000001b1f1a7223 */ /* 0x000fc8000001001a */
[----:B-1----:R-:W-:Y:S02]  /*1740*/  FFMA.FTZ R33, R33, R12, R26 ;  /* 0x0000000c21217223 */ /* 0x002fe4000001001a */
[----:B------:R-:W1:Y:S02]  /*1750*/  LDS.128 R24, [R29+0xb0] ;  /* 0x0000b0001d187984 */ /* 0x000e640000000c00 */
        /* <DEDUP_REMOVED lines=11> */
[----:B-1----:R-:W-:-:S04]  /*1810*/  FFMA.FTZ R24, R50, R24, R19 ;  /* 0x0000001832187223 */ /* 0x002fc80000010013 */
[----:B------:R-:W-:-:S04]  /*1820*/  FFMA.FTZ R25, R49, R25, R24 ;  /* 0x0000001931197223 */ /* 0x000fc80000010018 */
[----:B------:R-:W-:-:S04]  /*1830*/  FFMA.FTZ R26, R48, R26, R25 ;  /* 0x0000001a301a7223 */ /* 0x000fc80000010019 */
[----:B------:R-:W-:Y:S01]  /*1840*/  FFMA.FTZ R26, R47, R27, R26 ;  /* 0x0000001b2f1a7223 */ /* 0x000fe2000001001a */
[----:B------:R-:W-:Y:S06]  /*1850*/  BRA.DIV UR5, `(.L_x_26599) ;  /* 0x0000003a05f07947 */ /* 0x000fec000b800000 */
[----:B------:R-:W0:Y:S02]  /*1860*/  SHFL.BFLY PT, R9, R26, 0x2, 0x1f ;  /* 0x0c401f001a097f89 */ /* 0x000e2400000e0000 */
[----:B0-----:R-:W-:-:S05]  /*1870*/  FADD.FTZ R9, R26, R9 ;  /* 0x000000091a097221 */ /* 0x001fca0000010000 */
[----:B------:R0:W1:Y:S02]  /*1880*/  SHFL.BFLY PT, R12, R9, 0x1, 0x1f ;  /* 0x0c201f00090c7f89 */ /* 0x00006400000e0000 */
.L_x_26640:
        /* <DEDUP_REMOVED lines=8> */
[----:B0-----:R-:W-:Y:S02]  /*1910*/  @!P1 FSEL R9, R13, RZ, !P0 ;  /* 0x000000ff0d099208 */ /* 0x001fe40004000000 */
[----:B------:R-:W-:-:S03]  /*1920*/  ISETP.GE.OR P0, PT, R14, UR20, P1 ;  /* 0x000000140e007c0c */ /* 0x000fc60008f06670 */
[----:B------:R0:W-:Y:S10]  /*1930*/  @!P1 STS [R10], R9 ;  /* 0x000000090a009388 */ /* 0x0001f40000000800 */
[----:B0-----:R-:W-:-:S07]  /*1940*/  @!P0 FMNMX.FTZ R4, R4, R13, !PT ;  /* 0x0000000d04048209 */ /* 0x001fce0007810000 */
.L_x_26598:
[----:B------:R-:W-:Y:S05]  /*1950*/  BSYNC B1 ;  /* 0x0000000000017941 */ /* 0x000fea0003800000 */
.L_x_26596:
        /* <DEDUP_REMOVED lines=14> */
.L_x_26595:
[----:B------:R-:W-:Y:S05]  /*1a40*/  BSYNC B0 ;  /* 0x0000000000007941 */ /* 0x000fea0003800000 */
.L_x_26594:
        /* <DEDUP_REMOVED lines=12> */
[----:B------:R-:W-:Y:S01]  /*1b10*/  VIMNMX R8, PT, PT, R6, UR20, PT ;  /* 0x0000001406087c48 */ /* 0x000fe2000bfe0100 */
[----:B------:R-:W-:Y:S06]  /*1b20*/  BRA.DIV UR5, `(.L_x_26601) ;  /* 0x0000003a05847947 */ /* 0x000fec000b800000 */
[----:B------:R-:W1:Y:S02]  /*1b30*/  SHFL.BFLY PT, R5, R4, 0x10, 0x1f ;  /* 0x0e001f0004057f89 */ /* 0x000e6400000e0000 */
[----:B-1----:R-:W-:-:S05]  /*1b40*/  FMNMX.FTZ R5, R5, R4, !PT ;  /* 0x0000000405057209 */ /* 0x002fca0007810000 */
[----:B------:R-:W1:Y:S02]  /*1b50*/  SHFL.BFLY PT, R6, R5, 0x8, 0x1f ;  /* 0x0d001f0005067f89 */ /* 0x000e6400000e0000 */
[----:B-1----:R-:W-:-:S05]  /*1b60*/  FMNMX.FTZ R9, R5, R6, !PT ;  /* 0x0000000605097209 */ /* 0x002fca0007810000 */
[----:B------:R1:W2:Y:S02]  /*1b70*/  SHFL.BFLY PT, R10, R9, 0x4, 0x1f ;  /* 0x0c801f00090a7f89 */ /* 0x0002a400000e0000 */
.L_x_26645:
[----:B------:R-:W3:Y:S01]  /*1b80*/  S2R R5, SR_CgaCtaId ;  /* 0x0000000000057919 */ /* 0x000ee20000008800 */
[----:B------:R-:W-:Y:S01]  /*1b90*/  MOV R6, 0x400 ;  /* 0x0000040000067802 */ /* 0x000fe20000000f00 */
[----:B------:R-:W-:Y:S05]  /*1ba0*/  WARPSYNC.ALL ;  /* 0x0000000000007948 */ /* 0x000fea0003800000 */
[----:B------:R-:W-:Y:S02]  /*1bb0*/  IADD3 R12, PT, PT, R6, 0x300, RZ ;  /* 0x00000300060c7810 */ /* 0x000fe40007ffe0ff */
[----:B0-----:R-:W-:Y:S02]  /*1bc0*/  LOP3.LUT P0, R47, R2, 0x1f, RZ, 0xc0, !PT ;  /* 0x0000001f022f7812 */ /* 0x001fe4000780c0ff */
[----:B------:R-:W-:-:S02]  /*1bd0*/  SHF.R.U32.HI R4, RZ, 0x5, R2 ;  /* 0x00000005ff047819 */ /* 0x000fc40000011602 */
[----:B-12---:R-:W-:Y:S02]  /*1be0*/  FMNMX.FTZ R9, R9, R10, !PT ;  /* 0x0000000a09097209 */ /* 0x006fe40007810000 */
[----:B---3--:R-:W-:-:S05]  /*1bf0*/  LEA R12, R5, R12, 0x18 ;  /* 0x0000000c050c7211 */ /* 0x008fca00078ec0ff */
[----:B------:R-:W-:-:S05]  /*1c00*/  IMAD R10, R4, 0x4, R12 ;  /* 0x00000004040a7824 */ /* 0x000fca00078e020c */
[----:B------:R-:W-:Y:S01]  /*1c10*/  @!P0 STS [R10], R9 ;  /* 0x000000090a008388 */ /* 0x000fe20000000800 */
[----:B------:R-:W-:Y:S01]  /*1c20*/  BAR.SYNC.DEFER_BLOCKING 0x0 ;  /* 0x0000000000007b1d */ /* 0x000fe20000010000 */
[C---:B------:R-:W-:Y:S01]  /*1c30*/  ISETP.GT.U32.AND P1, PT, R47.reuse, 0x3, PT ;  /* 0x000000032f00780c */ /* 0x040fe20003f24070 */
[----:B------:R-:W-:Y:S01]  /*1c40*/  IMAD.MOV.U32 R14, RZ, RZ, -0x800001 ;  /* 0xff7fffffff0e7424 */ /* 0x000fe200078e00ff */
[----:B------:R-:W-:Y:S02]  /*1c50*/  LEA R11, R47, R12, 0x2 ;  /* 0x0000000c2f0b7211 */ /* 0x000fe400078e10ff */
        /* <DEDUP_REMOVED lines=29> */
.L_x_26606:
        /* <DEDUP_REMOVED lines=11> */
.L_x_26605:
[----:B------:R-:W-:Y:S05]  /*1ee0*/  BSYNC.RECONVERGENT B1 ;  /* 0x0000000000017941 */ /* 0x000fea0003800200 */
.L_x_26604:
        /* <DEDUP_REMOVED lines=12> */
.L_x_26609:
        /* <DEDUP_REMOVED lines=82> */
[----:B------:R-:W1:Y:S01]  /*24d0*/  MUFU.EX2 R45, R28 ;  /* 0x0000001c002d7308 */ /* 0x000e620000000800 */
        /* <DEDUP_REMOVED lines=17> */
.L_x_26608:
[----:B------:R-:W-:Y:S05]  /*25f0*/  BSYNC.RECONVERGENT B1 ;  /* 0x0000000000017941 */ /* 0x000fea0003800200 */
.L_x_26607:
        /* <DEDUP_REMOVED lines=55> */
.L_x_26611:
[----:B------:R-:W-:Y:S05]  /*2970*/  BSYNC.RECONVERGENT B1 ;  /* 0x0000000000017941 */ /* 0x000fea0003800200 */
.L_x_26610:
        /* <DEDUP_REMOVED lines=26> */
.L_x_26603:
[----:B------:R-:W-:Y:S05]  /*2b20*/  BSYNC.RECONVERGENT B0 ;  /* 0x0000000000007941 */ /* 0x000fea0003800200 */
.L_x_26602:
        /* <DEDUP_REMOVED lines=41> */
.L_x_26616:
[----:B------:R-:W1:Y:S01]  /*2dc0*/  LDS R11, [R10] ;  /* 0x000000000a0b7984 */ /* 0x000e620000000800 */
[----:B------:R-:W-:-:S04]  /*2dd0*/  IADD3 R15, PT, PT, R15, 0x1, RZ ;  /* 0x000000010f0f7810 */ /* 0x000fc80007ffe0ff */
[----:B------:R-:W-:Y:S01]  /*2de0*/  ISETP.NE.AND P0, PT, R15, RZ, PT ;  /* 0x000000ff0f00720c */ /* 0x000fe20003f05270 */
[----:B-1----:R-:W-:-:S05]  /*2df0*/  FMUL.FTZ R11, R11, R8 ;  /* 0x000000080b0b7220 */ /* 0x002fca0000410000 */
[----:B------:R1:W-:Y:S02]  /*2e00*/  STS [R10], R11 ;  /* 0x0000000b0a007388 */ /* 0x0003e40000000800 */
[----:B-1----:R-:W-:-:S05]  /*2e10*/  VIADD R10, R10, 0x200 ;  /* 0x000002000a0a7836 */ /* 0x002fca0000000000 */
[----:B------:R-:W-:Y:S05]  /*2e20*/  @P0 BRA `(.L_x_26616) ;  /* 0xfffffffc00e40947 */ /* 0x000fea000383ffff */
.L_x_26615:
[----:B------:R-:W-:Y:S05]  /*2e30*/  BSYNC.RECONVERGENT B1 ;  /* 0x0000000000017941 */ /* 0x000fea0003800200 */
.L_x_26614:
        /* <DEDUP_REMOVED lines=12> */
.L_x_26619:
        /* <DEDUP_REMOVED lines=52> */
.L_x_26618:
[----:B------:R-:W-:Y:S05]  /*3240*/  BSYNC.RECONVERGENT B1 ;  /* 0x0000000000017941 */ /* 0x000fea0003800200 */
.L_x_26617:
        /* <DEDUP_REMOVED lines=31> */
.L_x_26621:
[----:B------:R-:W-:Y:S05]  /*3440*/  BSYNC.RECONVERGENT B1 ;  /* 0x0000000000017941 */ /* 0x000fea0003800200 */
.L_x_26620:
        /* <DEDUP_REMOVED lines=14> */
.L_x_26613:
[----:B------:R-:W-:Y:S05]  /*3530*/  BSYNC.RECONVERGENT B0 ;  /* 0x0000000000007941 */ /* 0x000fea0003800200 */
.L_x_26612:
[----:B------:R-:W-:Y:S01]  /*3540*/  BAR.SYNC.DEFER_BLOCKING 0x0 ;  /* 0x0000000000007b1d */ /* 0x000fe20000010000 */
[----:B------:R-:W-:Y:S02]  /*3550*/  ISETP.NE.AND P0, PT, R2, RZ, PT ;  /* 0x000000ff0200720c */ /* 0x000fe40003f05270 */
[----:B-1----:R-:W-:Y:S02]  /*3560*/  SHF.R.U32.HI R8, RZ, 0x5, R2 ;  /* 0x00000005ff087819 */ /* 0x002fe40000011602 */
[----:B--2---:R-:W-:Y:S01]  /*3570*/  MOV R11, UR17 ;  /* 0x00000011000b7c02 */ /* 0x004fe20008000f00 */
[----:B------:R-:W1:Y:S01]  /*3580*/  LDCU UR22, c[0x0][0x3dc] ;  /* 0x00007b80ff1677ac */ /* 0x000e620008000800 */
[----:B------:R-:W-:Y:S01]  /*3590*/  BSSY.RECONVERGENT B0, `(.L_x_26622) ;  /* 0x0000015000007945 */ /* 0x000fe20003800200 */
[----:B------:R-:W2:Y:S02]  /*35a0*/  LDCU UR21, c[0x0][0x378] ;  /* 0x00006f00ff1577ac */ /* 0x000ea40008000800 */
[----:B------:R-:W-:-:S04]  /*35b0*/  IMAD R32, R11, 0x40, R8 ;  /* 0x000000400b207824 */ /* 0x000fc800078e0208 */
        /* <DEDUP_REMOVED lines=17> */
[----:B------:R3:W-:Y:S02]  /*36d0*/  STG.E desc[UR12][R14.64], R12 ;  /* 0x0000000c0e007986 */ /* 0x0007e4000c10190c */
.L_x_26623:
[----:B-12---:R-:W-:Y:S05]  /*36e0*/  BSYNC.RECONVERGENT B0 ;  /* 0x0000000000007941 */ /* 0x006fea0003800200 */
.L_x_26622:
[----:B------:R-:W-:Y:S01]  /*36f0*/  ISETP.GE.U32.AND P0, PT, R32, R3, PT ;  /* 0x000000032000720c */ /* 0x000fe20003f06070 */
[----:B------:R-:W1:Y:S01]  /*3700*/  LDCU.64 UR6, c[0x0][0x3a8] ;  /* 0x00007500ff0677ac */ /* 0x000e620008000a00 */
        /* <DEDUP_REMOVED lines=9> */
[----:B---3--:R-:W2:Y:S01]  /*37a0*/  I2F.RP R12, R0 ;  /* 0x00000000000c7306 */ /* 0x008ea20000209400 */
[----:B------:R-:W3:Y:S01]  /*37b0*/  LDCU UR4, c[0x0][0x3c8] ;  /* 0x00007900ff0477ac */ /* 0x000ee20008000800 */
[----:B------:R-:W-:Y:S01]  /*37c0*/  SHF.L.U32 R13, R2, 0x4, RZ ;  /* 0x00000004020d7819 */ /* 0x000fe200000006ff */
[----:B------:R-:W-:Y:S01]  /*37d0*/  VIADD R6, R6, 0x320 ;  /* 0x0000032006067836 */ /* 0x000fe20000000000 */
[----:B------:R-:W-:Y:S01]  /*37e0*/  LEA R7, R4, R7, 0x3 ;  /* 0x0000000704077211 */ /* 0x000fe200078e18ff */
[----:B------:R-:W4:Y:S01]  /*37f0*/  LDCU UR5, c[0x0][0x3fc] ;  /* 0x00007f80ff0577ac */ /* 0x000f220008000800 */
[C---:B0-----:R-:W-:Y:S01]  /*3800*/  IMAD.WIDE.U32 R8, R32.reuse, 0x4, RZ ;  /* 0x0000000420087825 */ /* 0x041fe200078e00ff */
[----:B------:R-:W-:Y:S02]  /*3810*/  LOP3.LUT R13, R13, 0x10, RZ, 0xe2, !PT ;  /* 0x000000100d0d7812 */ /* 0x000fe400078ee2ff */
[----:B------:R-:W-:Y:S01]  /*3820*/  CS2R R44, SRZ ;  /* 0x00000000002c7805 */ /* 0x000fe2000001ff00 */
[----:B------:R-:W0:Y:S01]  /*3830*/  LDCU.64 UR10, c[0x0][0x3b8] ;  /* 0x00007700ff0a77ac */ /* 0x000e220008000a00 */
[----:B------:R-:W-:Y:S01]  /*3840*/  LEA R6, R5, R6, 0x18 ;  /* 0x0000000605067211 */ /* 0x000fe200078ec0ff */
[----:B------:R-:W-:Y:S01]  /*3850*/  IMAD.IADD R33, R32, 0x1, -R33 ;  /* 0x0000000120217824 */ /* 0x000fe200078e0a21 */
[----:B------:R-:W-:Y:S01]  /*3860*/  SHF.L.U32 R34, R2, 0x2, RZ ;  /* 0x0000000202227819 */ /* 0x000fe200000006ff */
[----:B------:R-:W-:Y:S01]  /*3870*/  IMAD R13, R4, 0x20, R13 ;  /* 0x00000020040d7824 */ /* 0x000fe200078e020d */
[----:B------:R-:W-:Y:S01]  /*3880*/  IADD3 R31, PT, PT, R7, 0x1, RZ ;  /* 0x00000001071f7810 */ /* 0x000fe20007ffe0ff */
[----:B--2---:R-:W2:Y:S01]  /*3890*/  MUFU.RCP R12, R12 ;  /* 0x0000000c000c7308 */ /* 0x004ea20000001000 */
[----:B------:R-:W-:Y:S01]  /*38a0*/  LOP3.LUT R30, R34, 0x4, RZ, 0xc0, !PT ;  /* 0x00000004221e7812 */ /* 0x000fe200078ec0ff */
[----:B------:R-:W-:Y:S01]  /*38b0*/  IMAD.IADD R29, R6, 0x1, R13 ;  /* 0x00000001061d7824 */ /* 0x000fe200078e020d */
[----:B------:R-:W-:Y:S01]  /*38c0*/  CS2R R42, SRZ ;  /* 0x00000000002a7805 */ /* 0x000fe2000001ff00 */
[----:B---3--:R-:W-:Y:S01]  /*38d0*/  UIMAD UR4, UR16, UR4, URZ ;  /* 0x00000004100472a4 */ /* 0x008fe2000f8e02ff */
[----:B------:R-:W-:Y:S01]  /*38e0*/  VIADD R32, R32, 0x1 ;  /* 0x0000000120207836 */ /* 0x000fe20000000000 */
[----:B------:R-:W-:Y:S01]  /*38f0*/  CS2R R40, SRZ ;  /* 0x0000000000287805 */ /* 0x000fe2000001ff00 */
[----:B------:R-:W-:Y:S01]  /*3900*/  IMAD.MOV.U32 R46, RZ, RZ, RZ ;  /* 0x000000ffff2e7224 */ /* 0x000fe200078e00ff */
[----:B------:R-:W-:Y:S01]  /*3910*/  CS2R R38, SRZ ;  /* 0x0000000000267805 */ /* 0x000fe2000001ff00 */
[----:B----4-:R-:W-:Y:S01]  /*3920*/  IMAD.U32 R7, RZ, RZ, UR5 ;  /* 0x00000005ff077e24 */ /* 0x010fe2000f8e00ff */
[----:B------:R-:W-:Y:S01]  /*3930*/  CS2R R36, SRZ ;  /* 0x0000000000247805 */ /* 0x000fe2000001ff00 */
[----:B------:R-:W-:Y:S01]  /*3940*/  IMAD.U32 R15, RZ, RZ, UR4 ;  /* 0x00000004ff0f7e24 */ /* 0x000fe2000f8e00ff */
[----:B------:R-:W-:Y:S01]  /*3950*/  MOV R35, RZ ;  /* 0x000000ff00237202 */ /* 0x000fe20000000f00 */
[----:B------:R-:W-:Y:S01]  /*3960*/  IMAD.IADD R30, R31, 0x1, R30 ;  /* 0x000000011f1e7824 */ /* 0x000fe200078e021e */
[----:B------:R-:W-:Y:S01]  /*3970*/  LOP3.LUT R34, R34, 0x7c, RZ, 0xc0, !PT ;  /* 0x0000007c22227812 */ /* 0x000fe200078ec0ff */
[----:B------:R-:W3:Y:S01]  /*3980*/  LDCU UR4, c[0x0][0x3e0] ;  /* 0x00007c00ff0477ac */ /* 0x000ee20008000800 */
[----:B------:R-:W-:Y:S01]  /*3990*/  IMAD.WIDE R8, R15, 0x4, R8 ;  /* 0x000000040f087825 */ /* 0x000fe200078e0208 */
[----:B------:R-:W-:-:S02]  /*39a0*/  IADD3 R7, PT, PT, -R7, UR15, RZ ;  /* 0x0000000f07077c10 */ /* 0x000fc4000fffe1ff */
[----:B--2---:R-:W-:Y:S02]  /*39b0*/  IADD3 R10, PT, PT, R12, 0xffffffe, RZ ;  /* 0x0ffffffe0c0a7810 */ /* 0x004fe40007ffe0ff */
[----:B0----5:R-:W-:Y:S02]  /*39c0*/  IADD3 R28, P0, PT, R8, UR10, RZ ;  /* 0x0000000a081c7c10 */ /* 0x021fe4000ff1e0ff */
[----:B------:R0:W2:Y:S02]  /*39d0*/  F2I.FTZ.U32.TRUNC.NTZ R11, R10 ;  /* 0x0000000a000b7305 */ /* 0x0000a4000021f000 */
[----:B0-----:R-:W-:Y:S01]  /*39e0*/  MOV R10, RZ ;  /* 0x000000ff000a7202 */ /* 0x001fe20000000f00 */
[----:B---3--:R-:W-:-:S04]  /*39f0*/  UIMAD UR4, UR8, UR4, URZ ;  /* 0x00000004080472a4 */ /* 0x008fc8000f8e02ff */
[----:B------:R-:W-:Y:S01]  /*3a00*/  USHF.R.S32.HI UR5, URZ, 0x1f, UR4 ;  /* 0x0000001fff057899 */ /* 0x000fe20008011404 */
[----:B--2---:R-:W-:Y:S02]  /*3a10*/  IADD3 R12, PT, PT, RZ, -R11, RZ ;  /* 0x8000000bff0c7210 */ /* 0x004fe40007ffe0ff */
[----:B------:R-:W-:Y:S02]  /*3a20*/  MOV R50, UR4 ;  /* 0x0000000400327c02 */ /* 0x000fe40008000f00 */
[----:B------:R-:W-:Y:S01]  /*3a30*/  MOV R5, R12 ;  /* 0x0000000c00057202 */ /* 0x000fe20000000f00 */
[----:B------:R-:W-:-:S04]  /*3a40*/  IMAD.U32 R51, RZ, RZ, UR5 ;  /* 0x00000005ff337e24 */ /* 0x000fc8000f8e00ff */
[----:B------:R-:W-:Y:S01]  /*3a50*/  IMAD R13, R5, R0, RZ ;  /* 0x00000000050d7224 */ /* 0x000fe200078e02ff */
[----:B------:R-:W-:-:S03]  /*3a60*/  IADD3.X R5, PT, PT, R9, UR11, RZ, P0, !PT ;  /* 0x0000000b09057c10 */ /* 0x000fc600087fe4ff */
[----:B------:R-:W-:-:S07]  /*3a70*/  IMAD.HI.U32 R6, R11, R13, R10 ;  /* 0x0000000d0b067227 */ /* 0x000fce00078e000a */
.L_x_26628:
[----:B------:R-:W0:Y:S01]  /*3a80*/  LDC R16, c[0x0][0x400] ;  /* 0x00010000ff107b82 */ /* 0x000e220000000800 */
[C---:B------:R-:W-:Y:S01]  /*3a90*/  IADD3 R8, PT, PT, R31.reuse, -0x1, RZ ;  /* 0xffffffff1f087810 */ /* 0x040fe20007ffe0ff */
[----:B------:R-:W-:Y:S01]  /*3aa0*/  BSSY.RECONVERGENT B1, `(.L_x_26626) ;  /* 0x00000f5000017945 */ /* 0x000fe20003800200 */
[----:B------:R-:W-:Y:S02]  /*3ab0*/  VIADD R31, R31, 0x20 ;  /* 0x000000201f1f7836 */ /* 0x000fe40000000000 */
[----:B------:R-:W-:-:S03]  /*3ac0*/  IABS R9, R8 ;  /* 0x0000000800097213 */ /* 0x000fc60000000000 */
[----:B------:R-:W2:Y:S02]  /*3ad0*/  LDC R13, c[0x0][0x404] ;  /* 0x00010100ff0d7b82 */ /* 0x000ea40000000800 */
[----:B------:R-:W-:-:S04]  /*3ae0*/  IMAD.HI.U32 R11, R6, R9, RZ ;  /* 0x00000009060b7227 */ /* 0x000fc800078e00ff */
[----:B------:R-:W-:Y:S01]  /*3af0*/  IMAD.MOV R12, RZ, RZ, -R11 ;  /* 0x000000ffff0c7224 */ /* 0x000fe200078e0a0b */
        /* <DEDUP_REMOVED lines=30> */
[----:B------:R-:W-:Y:S02]  /*3ce0*/  IMAD R9, R10, R8, R9 ;  /* 0x000000080a097224 */ /* 0x000fe400078e0209 */
        /* <DEDUP_REMOVED lines=23> */
[----:B------:R-:W5:Y:S01]  /*3e60*/  LDG.E.128.CONSTANT R24, desc[UR12][R52.64+0x600] ;  /* 0x0006000c34187981 */ /* 0x000f62000c1e9d00 */
[----:B------:R-:W-:-:S02]  /*3e70*/  ISETP.NE.AND P1, PT, R33, -0x1, PT ;  /* 0xffffffff2100780c */ /* 0x000fc40003f25270 */
[----:B------:R-:W-:-:S11]  /*3e80*/  IADD3 R48, PT, PT, R30, -0x1, RZ ;  /* 0xffffffff1e307810 */ /* 0x000fd60007ffe0ff */
[C---:B------:R-:W-:Y:S01]  /*3e90*/  @!P1 VIADD R8, R30.reuse, 0x1 ;  /* 0x000000011e089836 */ /* 0x040fe20000000000 */
[----:B------:R-:W-:Y:S02]  /*3ea0*/  @!P1 ISETP.GE.AND P5, PT, R30, UR20, PT ;  /* 0x000000141e009c0c */ /* 0x000fe4000bfa6270 */
[----:B------:R-:W-:Y:S02]  /*3eb0*/  @!P1 ISETP.GE.AND P4, PT, R48, UR20, PT ;  /* 0x0000001430009c0c */ /* 0x000fe4000bf86270 */
[----:B------:R-:W-:Y:S02]  /*3ec0*/  @!P1 ISETP.GE.AND P6, PT, R8, UR20, PT ;  /* 0x0000001408009c0c */ /* 0x000fe4000bfc6270 */
[----:B------:R-:W-:-:S04]  /*3ed0*/  @!P1 IADD3 R8, PT, PT, R30, 0x2, RZ ;  /* 0x000000021e089810 */ /* 0x000fc80007ffe0ff */
[----:B------:R-:W-:Y:S01]  /*3ee0*/  @!P1 ISETP.GE.AND P3, PT, R8, UR20, PT ;  /* 0x0000001408009c0c */ /* 0x000fe2000bf66270 */
[----:B------:R-:W-:-:S05]  /*3ef0*/  @!P1 VIADD R8, R30, 0x1 ;  /* 0x000000011e089836 */ /* 0x000fca0000000000 */
[----:B------:R-:W-:Y:S02]  /*3f00*/  @!P1 ISETP.GE.AND P2, PT, R8, UR20, PT ;  /* 0x0000001408009c0c */ /* 0x000fe4000bf46270 */
[----:B------:R-:W0:Y:S01]  /*3f10*/  LDS.128 R8, [R29] ;  /* 0x000000001d087984 */ /* 0x000e220000000c00 */
[----:B--2---:R-:W-:Y:S02]  /*3f20*/  @!P1 FSEL R13, R13, RZ, !P5 ;  /* 0x000000ff0d0d9208 */ /* 0x004fe40006800000 */
[----:B------:R-:W-:Y:S02]  /*3f30*/  @!P1 FSEL R12, R12, RZ, !P4 ;  /* 0x000000ff0c0c9208 */ /* 0x000fe40006000000 */
[----:B------:R-:W-:Y:S01]  /*3f40*/  @!P1 ISETP.GE.AND P5, PT, R30, UR20, PT ;  /* 0x000000141e009c0c */ /* 0x000fe2000bfa6270 */
[----:B0-----:R-:W-:Y:S01]  /*3f50*/  FMUL.FTZ R13, R9, R13 ;  /* 0x0000000d090d7220 */ /* 0x001fe20000410000 */
[----:B------:R-:W-:Y:S02]  /*3f60*/  @!P1 ISETP.GE.AND P4, PT, R48, UR20, PT ;  /* 0x0000001430009c0c */ /* 0x000fe4000bf86270 */
[----:B---3--:R-:W-:Y:S01]  /*3f70*/  @!P1 FSEL R17, R17, RZ, !P5 ;  /* 0x000000ff11119208 */ /* 0x008fe20006800000 */
[----:B------:R-:W-:Y:S01]  /*3f80*/  FFMA.FTZ R13, R8, R12, R13 ;  /* 0x0000000c080d7223 */ /* 0x000fe2000001000d */
[----:B------:R-:W-:Y:S01]  /*3f90*/  @!P1 VIADD R12, R30, 0x2 ;  /* 0x000000021e0c9836 */ /* 0x000fe20000000000 */
[----:B------:R-:W-:-:S02]  /*3fa0*/  @!P1 FSEL R14, R14, RZ, !P6 ;  /* 0x000000ff0e0e9208 */ /* 0x000fc40007000000 */
[----:B------:R-:W-:Y:S01]  /*3fb0*/  @!P1 FSEL R16, R16, RZ, !P4 ;  /* 0x000000ff10109208 */ /* 0x000fe20006000000 */
[----:B------:R-:W-:Y:S01]  /*3fc0*/  FMUL.FTZ R17, R9, R17 ;  /* 0x0000001109117220 */ /* 0x000fe20000410000 */
[----:B------:R-:W-:Y:S01]  /*3fd0*/  @!P1 ISETP.GE.AND P5, PT, R12, UR20, PT ;  /* 0x000000140c009c0c */ /* 0x000fe2000bfa6270 */
[----:B------:R-:W-:Y:S01]  /*3fe0*/  FFMA.FTZ R14, R10, R14, R13 ;  /* 0x0000000e0a0e7223 */ /* 0x000fe2000001000d */
[----:B------:R-:W-:Y:S01]  /*3ff0*/  @!P1 ISETP.GE.AND P4, PT, R48, UR20, PT ;  /* 0x0000001430009c0c */ /* 0x000fe2000bf86270 */
[----:B------:R-:W-:Y:S01]  /*4000*/  FFMA.FTZ R17, R8, R16, R17 ;  /* 0x0000001008117223 */ /* 0x000fe20000010011 */
[----:B------:R-:W-:Y:S01]  /*4010*/  @!P1 FSEL R19, R19, RZ, !P5 ;  /* 0x000000ff13139208 */ /* 0x000fe20006800000 */
[C---:B------:R-:W-:Y:S01]  /*4020*/  @!P1 VIADD R12, R30.reuse, 0x1 ;  /* 0x000000011e0c9836 */ /* 0x040fe20000000000 */
[----:B------:R-:W-:Y:S02]  /*4030*/  @!P1 ISETP.GE.AND P5, PT, R30, UR20, PT ;  /* 0x000000141e009c0c */ /* 0x000fe4000bfa6270 */
[----:B------:R-:W-:-:S02]  /*4040*/  @!P1 FSEL R15, R15, RZ, !P3 ;  /* 0x000000ff0f0f9208 */ /* 0x000fc40005800000 */
[----:B------:R-:W-:Y:S02]  /*4050*/  @!P1 FSEL R18, R18, RZ, !P2 ;  /* 0x000000ff12129208 */ /* 0x000fe40005000000 */
[C---:B------:R-:W-:Y:S01]  /*4060*/  @!P1 IADD3 R13, PT, PT, R30.reuse, 0x1, RZ ;  /* 0x000000011e0d9810 */ /* 0x040fe20007ffe0ff */
[C---:B------:R-:W-:Y:S01]  /*4070*/  FFMA.FTZ R15, R11.reuse, R15, R14 ;  /* 0x0000000f0b0f7223 */ /* 0x040fe2000001000e */
[----:B------:R-:W-:Y:S01]  /*4080*/  @!P1 ISETP.GE.AND P3, PT, R30, UR20, PT ;  /* 0x000000141e009c0c */ /* 0x000fe2000bf66270 */
[----:B------:R-:W-:Y:S01]  /*4090*/  FFMA.FTZ R54, R10, R18, R17 ;  /* 0x000000120a367223 */ /* 0x000fe20000010011 */
[----:B----4-:R-:W-:Y:S01]  /*40a0*/  @!P1 FSEL R20, R20, RZ, !P4 ;  /* 0x000000ff14149208 */ /* 0x010fe20006000000 */
[----:B------:R-:W-:Y:S01]  /*40b0*/  FADD.FTZ R46, R46, R15 ;  /* 0x0000000f2e2e7221 */ /* 0x000fe20000010000 */
[----:B------:R-:W-:Y:S01]  /*40c0*/  @!P1 ISETP.GE.AND P4, PT, R48, UR20, PT ;  /* 0x0000001430009c0c */ /* 0x000fe2000bf86270 */
[----:B------:R-:W-:Y:S01]  /*40d0*/  FFMA.FTZ R54, R11, R19, R54 ;  /* 0x000000130b367223 */ /* 0x000fe20000010036 */
[----:B-----5:R-:W-:Y:S01]  /*40e0*/  @!P1 FSEL R25, R25, RZ, !P5 ;  /* 0x000000ff19199208 */ /* 0x020fe20006800000 */
[----:B------:R-:W2:Y:S01]  /*40f0*/  LDG.E.128.CONSTANT R16, desc[UR12][R52.64+0x800] ;  /* 0x0008000c34107981 */ /* 0x000ea2000c1e9d00 */
[----:B------:R-:W-:Y:S01]  /*4100*/  @!P1 ISETP.GE.AND P2, PT, R13, UR20, PT ;  /* 0x000000140d009c0c */ /* 0x000fe2000bf46270 */
[----:B------:R-:W-:Y:S01]  /*4110*/  @!P1 VIADD R13, R30, 0x2 ;  /* 0x000000021e0d9836 */ /* 0x000fe20000000000 */
[----:B------:R-:W-:Y:S01]  /*4120*/  @!P1 FSEL R21, R21, RZ, !P3 ;  /* 0x000000ff15159208 */ /* 0x000fe20005800000 */
[----:B------:R-:W-:Y:S01]  /*4130*/  FMUL.FTZ R25, R9, R25 ;  /* 0x0000001909197220 */ /* 0x000fe20000410000 */
[----:B------:R-:W-:-:S02]  /*4140*/  @!P1 ISETP.GE.AND P3, PT, R12, UR20, PT ;  /* 0x000000140c009c0c */ /* 0x000fc4000bf66270 */
[----:B------:R-:W-:Y:S01]  /*4150*/  @!P1 FSEL R24, R24, RZ, !P4 ;  /* 0x000000ff18189208 */ /* 0x000fe20006000000 */
[----:B------:R-:W-:Y:S01]  /*4160*/  FMUL.FTZ R21, R9, R21 ;  /* 0x0000001509157220 */ /* 0x000fe20000410000 */
[----:B------:R-:W-:Y:S02]  /*4170*/  @!P1 IADD3 R12, PT, PT, R30, 0x2, RZ ;  /* 0x000000021e0c9810 */ /* 0x000fe40007ffe0ff */
[----:B------:R-:W-:Y:S01]  /*4180*/  @!P1 FSEL R26, R26, RZ, !P3 ;  /* 0x000000ff1a1a9208 */ /* 0x000fe20005800000 */
[C---:B------:R-:W-:Y:S01]  /*4190*/  FFMA.FTZ R25, R8.reuse, R24, R25 ;  /* 0x0000001808197223 */ /* 0x040fe20000010019 */
[----:B------:R-:W-:Y:S01]  /*41a0*/  @!P1 ISETP.GE.AND P3, PT, R13, UR20, PT ;  /* 0x000000140d009c0c */ /* 0x000fe2000bf66270 */
[----:B------:R-:W-:Y:S01]  /*41b0*/  FFMA.FTZ R21, R8, R20, R21 ;  /* 0x0000001408157223 */ /* 0x000fe20000010015 */
[----:B------:R-:W-:Y:S01]  /*41c0*/  @!P1 FSEL R22, R22, RZ, !P2 ;  /* 0x000000ff16169208 */ /* 0x000fe20005000000 */
[----:B------:R-:W-:Y:S01]  /*41d0*/  FFMA.FTZ R26, R10, R26, R25 ;  /* 0x0000001a0a1a7223 */ /* 0x000fe20000010019 */
[----:B------:R-:W-:-:S02]  /*41e0*/  @!P1 ISETP.GE.AND P2, PT, R12, UR20, PT ;  /* 0x000000140c009c0c */ /* 0x000fc4000bf46270 */
[----:B------:R-:W3:Y:S01]  /*41f0*/  LDG.E.128.CONSTANT R12, desc[UR12][R52.64+0xa00] ;  /* 0x000a000c340c7981 */ /* 0x000ee2000c1e9d00 */
[----:B------:R-:W-:-:S05]  /*4200*/  @!P1 FSEL R27, R27, RZ, !P3 ;  /* 0x000000ff1b1b9208 */ /* 0x000fca0005800000 */
[----:B------:R-:W-:Y:S02]  /*4210*/  FFMA.FTZ R20, R11, R27, R26 ;  /* 0x0000001b0b147223 */ /* 0x000fe4000001001a */
[----:B------:R-:W4:Y:S01]  /*4220*/  LDG.E.128.CONSTANT R24, desc[UR12][R52.64+0xc00] ;  /* 0x000c000c34187981 */ /* 0x000f22000c1e9d00 */
[----:B------:R-:W-:Y:S01]  /*4230*/  @!P1 FSEL R23, R23, RZ, !P2 ;  /* 0x000000ff17179208 */ /* 0x000fe20005000000 */
[----:B------:R-:W-:Y:S01]  /*4240*/  FFMA.FTZ R22, R10, R22, R21 ;  /* 0x000000160a167223 */ /* 0x000fe20000010015 */
[----:B------:R-:W-:Y:S01]  /*4250*/  FADD.FTZ R43, R43, R20 ;  /* 0x000000142b2b7221 */ /* 0x000fe20000010000 */
[----:B------:R-:W-:Y:S02]  /*4260*/  @!P1 IADD3 R20, PT, PT, R30, 0x1, RZ ;  /* 0x000000011e149810 */ /* 0x000fe40007ffe0ff */
[----:B------:R-:W-:Y:S02]  /*4270*/  FFMA.FTZ R23, R11, R23, R22 ;  /* 0x000000170b177223 */ /* 0x000fe40000010016 */
[----:B------:R-:W-:-:S02]  /*4280*/  @!P1 ISETP.GE.AND P4, PT, R20, UR20, PT ;  /* 0x0000001414009c0c */ /* 0x000fc4000bf86270 */
[----:B------:R-:W-:Y:S01]  /*4290*/  FADD.FTZ R44, R44, R23 ;  /* 0x000000172c2c7221 */ /* 0x000fe20000010000 */
[C---:B------:R-:W-:Y:S02]  /*42a0*/  @!P1 ISETP.GE.AND P3, PT, R20.reuse, UR20, PT ;  /* 0x0000001414009c0c */ /* 0x040fe4000bf66270 */
[----:B------:R-:W-:Y:S02]  /*42b0*/  @!P1 ISETP.GE.AND P2, PT, R20, UR20, PT ;  /* 0x0000001414009c0c */ /* 0x000fe4000bf46270 */
[----:B------:R-:W5:Y:S01]  /*42c0*/  LDG.E.128.CONSTANT R20, desc[UR12][R52.64+0xe00] ;  /* 0x000e000c34147981 */ /* 0x000f62000c1e9d00 */
[----:B------:R-:W-:Y:S02]  /*42d0*/  @!P1 ISETP.GE.AND P6, PT, R30, UR20, PT ;  /* 0x000000141e009c0c */ /* 0x000fe4000bfc6270 */
[----:B------:R-:W-:Y:S02]  /*42e0*/  @!P1 ISETP.GE.AND P5, PT, R48, UR20, PT ;  /* 0x0000001430009c0c */ /* 0x000fe4000bfa6270 */
[----:B--2---:R-:W-:-:S02]  /*42f0*/  @!P1 FSEL R17, R17, RZ, !P6 ;  /* 0x000000ff11119208 */ /* 0x004fc40007000000 */
[----:B------:R-:W-:Y:S02]  /*4300*/  @!P1 ISETP.GE.AND P6, PT, R30, UR20, PT ;  /* 0x000000141e009c0c */ /* 0x000fe4000bfc6270 */
[----:B------:R-:W-:Y:S02]  /*4310*/  @!P1 FSEL R16, R16, RZ, !P5 ;  /* 0x000000ff10109208 */ /* 0x000fe40006800000 */
[----:B------:R-:W-:Y:S01]  /*4320*/  @!P1 ISETP.GE.AND P5, PT, R48, UR20, PT ;  /* 0x0000001430009c0c */ /* 0x000fe2000bfa6270 */
[----:B------:R-:W-:Y:S01]  /*4330*/  FMUL.FTZ R17, R9, R17 ;  /* 0x0000001109117220 */ /* 0x000fe20000410000 */
[----:B---3--:R-:W-:Y:S02]  /*4340*/  @!P1 FSEL R13, R13, RZ, !P6 ;  /* 0x000000ff0d0d9208 */ /* 0x008fe40007000000 */
[----:B------:R-:W-:Y:S02]  /*4350*/  @!P1 ISETP.GE.AND P6, PT, R30, UR20, PT ;  /* 0x000000141e009c0c */ /* 0x000fe4000bfc6270 */
[----:B------:R-:W-:Y:S01]  /*4360*/  @!P1 FSEL R12, R12, RZ, !P5 ;  /* 0x000000ff0c0c9208 */ /* 0x000fe20006800000 */
[----:B------:R-:W-:Y:S01]  /*4370*/  FMUL.FTZ R13, R9, R13 ;  /* 0x0000000d090d7220 */ /* 0x000fe20000410000 */
[----:B------:R-:W-:-:S02]  /*4380*/  @!P1 ISETP.GE.AND P5, PT, R48, UR20, PT ;  /* 0x0000001430009c0c */ /* 0x000fc4000bfa6270 */
[----:B----4-:R-:W-:Y:S01]  /*4390*/  @!P1 FSEL R25, R25, RZ, !P6 ;  /* 0x000000ff19199208 */ /* 0x010fe20007000000 */
[----:B------:R-:W-:Y:S01]  /*43a0*/  FFMA.FTZ R13, R8, R12, R13 ;  /* 0x0000000c080d7223 */ /* 0x000fe2000001000d */
[----:B------:R-:W-:Y:S01]  /*43b0*/  @!P1 FSEL R14, R14, RZ, !P3 ;  /* 0x000000ff0e0e9208 */ /* 0x000fe20005800000 */
[----:B------:R-:W-:Y:S01]  /*43c0*/  @!P1 VIADD R12, R30, 0x2 ;  /* 0x000000021e0c9836 */ /* 0x000fe20000000000 */
[----:B------:R-:W-:Y:S01]  /*43d0*/  @!P1 FSEL R24, R24, RZ, !P5 ;  /* 0x000000ff18189208 */ /* 0x000fe20006800000 */
[----:B------:R-:W-:Y:S01]  /*43e0*/  FMUL.FTZ R25, R9, R25 ;  /* 0x0000001909197220 */ /* 0x000fe20000410000 */
[----:B------:R-:W-:Y:S01]  /*43f0*/  @!P1 FSEL R18, R18, RZ, !P4 ;  /* 0x000000ff12129208 */ /* 0x000fe20006000000 */
[----:B------:R-:W-:Y:S01]  /*4400*/  FFMA.FTZ R14, R10, R14, R13 ;  /* 0x0000000e0a0e7223 */ /* 0x000fe2000001000d */
[----:B------:R-:W-:Y:S01]  /*4410*/  @!P1 FSEL R26, R26, RZ, !P2 ;  /* 0x000000ff1a1a9208 */ /* 0x000fe20005000000 */
[----:B------:R-:W-:Y:S01]  /*4420*/  FFMA.FTZ R25, R8, R24, R25 ;  /* 0x0000001808197223 */ /* 0x000fe20000010019 */
[----:B------:R-:W-:Y:S01]  /*4430*/  @!P1 IADD3 R13, PT, PT, R30, 0x2, RZ ;  /* 0x000000021e0d9810 */ /* 0x000fe20007ffe0ff */
[----:B------:R-:W-:Y:S01]  /*4440*/  FFMA.FTZ R17, R8, R16, R17 ;  /* 0x0000001008117223 */ /* 0x000fe20000010011 */
[----:B------:R-:W-:-:S02]  /*4450*/  @!P1 ISETP.GE.AND P2, PT, R12, UR20, PT ;  /* 0x000000140c009c0c */ /* 0x000fc4000bf46270 */
        /* <DEDUP_REMOVED lines=8> */
[C---:B------:R-:W-:Y:S02]  /*44e0*/  FFMA.FTZ R19, R11.reuse, R19, R18 ;  /* 0x000000130b137223 */ /* 0x040fe40000010012 */
        /* <DEDUP_REMOVED lines=8> */
[----:B-----5:R-:W-:Y:S01]  /*4570*/  @!P1 FSEL R22, R22, RZ, !P2 ;  /* 0x000000ff16169208 */ /* 0x020fe20005000000 */
[----:B------:R-:W-:Y:S01]  /*4580*/  FADD.FTZ R41, R41, R14 ;  /* 0x0000000e29297221 */ /* 0x000fe20000010000 */
[----:B------:R-:W-:Y:S01]  /*4590*/  @!P1 ISETP.GE.AND P2, PT, R12, UR20, PT ;  /* 0x000000140c009c0c */ /* 0x000fe2000bf46270 */
[----:B------:R-:W-:-:S02]  /*45a0*/  FADD.FTZ R40, R40, R13 ;  /* 0x0000000d28287221 */ /* 0x000fc40000010000 */
[----:B------:R-:W4:Y:S01]  /*45b0*/  LDG.E.128.CONSTANT R12, desc[UR12][R52.64+0x1400] ;  /* 0x0014000c340c7981 */ /* 0x000f22000c1e9d00 */
[----:B------:R-:W-:Y:S02]  /*45c0*/  @!P1 ISETP.GE.AND P5, PT, R48, UR20, PT ;  /* 0x0000001430009c0c */ /* 0x000fe4000bfa6270 */
[----:B------:R-:W-:Y:S02]  /*45d0*/  @!P1 FSEL R21, R21, RZ, !P6 ;  /* 0x000000ff15159208 */ /* 0x000fe40007000000 */
        /* <DEDUP_REMOVED lines=10> */
[----:B------:R-:W5:Y:S01]  /*4680*/  LDG.E.128.CONSTANT R20, desc[UR12][R52.64+0x1600] ;  /* 0x0016000c34147981 */ /* 0x000f62000c1e9d00 */
[----:B------:R-:W-:Y:S01]  /*4690*/  @!P1 ISETP.GE.AND P6, PT, R30, UR20, PT ;  /* 0x000000141e009c0c */ /* 0x000fe2000bfc6270 */
[----:B------:R-:W-:Y:S01]  /*46a0*/  FADD.FTZ R45, R45, R54 ;  /* 0x000000362d2d7221 */ /* 0x000fe20000010000 */
        /* <DEDUP_REMOVED lines=12> */
[----:B------:R-:W-:Y:S02]  /*4770*/  @!P1 VIADD R16, R30, 0x1 ;  /* 0x000000011e109836 */ /* 0x000fe40000000000 */
[----:B------:R-:W-:Y:S01]  /*4780*/  FFMA.FTZ R17, R8, R12, R49 ;  /* 0x0000000c08117223 */ /* 0x000fe20000010031 */
[----:B------:R-:W-:Y:S02]  /*4790*/  @!P1 IADD3 R12, PT, PT, R30, 0x2, RZ ;  /* 0x000000021e0c9810 */ /* 0x000fe40007ffe0ff */
[C---:B------:R-:W-:Y:S02]  /*47a0*/  @!P1 ISETP.GE.AND P6, PT, R16.reuse, UR20, PT ;  /* 0x0000001410009c0c */ /* 0x040fe4000bfc6270 */
[----:B------:R-:W-:Y:S02]  /*47b0*/  @!P1 ISETP.GE.AND P5, PT, R16, UR20, PT ;  /* 0x0000001410009c0c */ /* 0x000fe4000bfa6270 */
[----:B------:R-:W-:-:S02]  /*47c0*/  @!P1 FSEL R18, R18, RZ, !P6 ;  /* 0x000000ff12129208 */ /* 0x000fc40007000000 */
[----:B------:R-:W-:Y:S02]  /*47d0*/  @!P1 ISETP.GE.AND P6, PT, R30, UR20, PT ;  /* 0x000000141e009c0c */ /* 0x000fe4000bfc6270 */
[C---:B------:R-:W-:Y:S02]  /*47e0*/  @!P1 ISETP.GE.AND P2, PT, R12.reuse, UR20, PT ;  /* 0x000000140c009c0c */ /* 0x040fe4000bf46270 */
[----:B------:R-:W-:Y:S02]  /*47f0*/  @!P1 ISETP.GE.AND P4, PT, R12, UR20, PT ;  /* 0x000000140c009c0c */ /* 0x000fe4000bf86270 */
[----:B------:R-:W-:Y:S02]  /*4800*/  @!P1 IADD3 R12, PT, PT, R30, 0x1, RZ ;  /* 0x000000011e0c9810 */ /* 0x000fe40007ffe0ff */
[----:B-----5:R-:W-:Y:S02]  /*4810*/  @!P1 FSEL R21, R21, RZ, !P6 ;  /* 0x000000ff15159208 */ /* 0x020fe40007000000 */
[----:B------:R-:W-:-:S02]  /*4820*/  @!P1 FSEL R26, R26, RZ, !P5 ;  /* 0x000000ff1a1a9208 */ /* 0x000fc40006800000 */
[----:B------:R-:W-:Y:S01]  /*4830*/  @!P1 ISETP.GE.AND P5, PT, R12, UR20, PT ;  /* 0x000000140c009c0c */ /* 0x000fe2000bfa6270 */
[----:B------:R-:W-:Y:S01]  /*4840*/  @!P1 VIADD R12, R30, 0x2 ;  /* 0x000000021e0c9836 */ /* 0x000fe20000000000 */
[----:B------:R-:W-:Y:S01]  /*4850*/  @!P1 FSEL R20, R20, RZ, !P3 ;  /* 0x000000ff14149208 */ /* 0x000fe20005800000 */
[C---:B------:R-:W-:Y:S01]  /*4860*/  FMUL.FTZ R25, R9.reuse, R25 ;  /* 0x0000001909197220 */ /* 0x040fe20000410000 */
[----:B------:R-:W-:Y:S01]  /*4870*/  @!P1 ISETP.GE.AND P3, PT, R16, UR20, PT ;  /* 0x0000001410009c0c */ /* 0x000fe2000bf66270 */
[----:B------:R-:W-:Y:S01]  /*4880*/  FMUL.FTZ R9, R9, R21 ;  /* 0x0000001509097220 */ /* 0x000fe20000410000 */
[----:B------:R-:W-:Y:S01]  /*4890*/  @!P1 FSEL R14, R14, RZ, !P5 ;  /* 0x000000ff0e0e9208 */ /* 0x000fe20006800000 */
[----:B------:R-:W-:Y:S01]  /*48a0*/  FFMA.FTZ R25, R8, R24, R25 ;  /* 0x0000001808197223 */ /* 0x000fe20000010019 */
[----:B------:R-:W-:Y:S01]  /*48b0*/  @!P1 ISETP.GE.AND P5, PT, R12, UR20, PT ;  /* 0x000000140c009c0c */ /* 0x000fe2000bfa6270 */
[----:B------:R-:W-:Y:S01]  /*48c0*/  FFMA.FTZ R9, R8, R20, R9 ;  /* 0x0000001408097223 */ /* 0x000fe20000010009 */
[----:B------:R-:W-:-:S02]  /*48d0*/  @!P1 ISETP.GE.AND P6, PT, R12, UR20, PT ;  /* 0x000000140c009c0c */ /* 0x000fc4000bfc6270 */
[----:B------:R-:W-:Y:S01]  /*48e0*/  @!P1 FSEL R22, R22, RZ, !P3 ;  /* 0x000000ff16169208 */ /* 0x000fe20005800000 */
[C---:B------:R-:W-:Y:S01]  /*48f0*/  FFMA.FTZ R26, R10.reuse, R26, R25 ;  /* 0x0000001a0a1a7223 */ /* 0x040fe20000010019 */
[C---:B------:R-:W-:Y:S01]  /*4900*/  FFMA.FTZ R18, R10.reuse, R18, R13 ;  /* 0x000000120a127223 */ /* 0x040fe2000001000d */
[C---:B------:R-:W-:Y:S01]  /*4910*/  FFMA.FTZ R14, R10.reuse, R14, R17 ;  /* 0x0000000e0a0e7223 */ /* 0x040fe20000010011 */
[----:B------:R-:W-:Y:S01]  /*4920*/  @!P1 FSEL R27, R27, RZ, !P2 ;  /* 0x000000ff1b1b9208 */ /* 0x000fe20005000000 */
[----:B------:R-:W-:Y:S01]  /*4930*/  FFMA.FTZ R10, R10, R22, R9 ;  /* 0x000000160a0a7223 */ /* 0x000fe20000010009 */
[----:B------:R-:W-:Y:S02]  /*4940*/  @!P1 FSEL R19, R19, RZ, !P4 ;  /* 0x000000ff13139208 */ /* 0x000fe40006000000 */
[----:B------:R-:W-:Y:S02]  /*4950*/  @!P1 FSEL R15, R15, RZ, !P5 ;  /* 0x000000ff0f0f9208 */ /* 0x000fe40006800000 */
        /* <DEDUP_REMOVED lines=9> */
.L_x_26627:
[----:B-1----:R-:W-:Y:S05]  /*49f0*/  BSYNC.RECONVERGENT B1 ;  /* 0x0000000000017941 */ /* 0x002fea0003800200 */
.L_x_26626:
[----:B------:R-:W-:Y:S01]  /*4a00*/  IADD3 R28, P1, PT, R28, 0x10, RZ ;  /* 0x000000101c1c7810 */ /* 0x000fe20007f3e0ff */
[----:B------:R-:W-:Y:S01]  /*4a10*/  VIADD R29, R29, 0x80 ;  /* 0x000000801d1d7836 */ /* 0x000fe20000000000 */
[----:B------:R-:W-:Y:S02]  /*4a20*/  IADD3 R33, PT, PT, R33, 0x4, RZ ;  /* 0x0000000421217810 */ /* 0x000fe40007ffe0ff */
[----:B------:R-:W-:Y:S02]  /*4a30*/  IADD3 R30, PT, PT, R30, 0x20, RZ ;  /* 0x000000201e1e7810 */ /* 0x000fe40007ffe0ff */
[----:B------:R-:W-:Y:S01]  /*4a40*/  IADD3.X R5, PT, PT, RZ, R5, RZ, P1, !PT ;  /* 0x00000005ff057210 */ /* 0x000fe20000ffe4ff */
[----:B------:R-:W-:Y:S06]  /*4a50*/  @!P0 BRA `(.L_x_26628) ;  /* 0xfffffff000088947 */ /* 0x000fec000383ffff */
.L_x_26625:
[----:B-1----:R-:W-:Y:S05]  /*4a60*/  BSYNC.RECONVERGENT B0 ;  /* 0x0000000000007941 */ /* 0x002fea0003800200 */
.L_x_26624:
[----:B------:R-:W1:Y:S01]  /*4a70*/  SHFL.BFLY PT, R0, R45, 0x1, 0x1f ;  /* 0x0c201f002d007f89 */ /* 0x000e6200000e0000 */
[----:B------:R-:W2:Y:S01]  /*4a80*/  S2UR UR5, SR_CgaCtaId ;  /* 0x00000000000579c3 */ /* 0x000ea20000008800 */
[----:B------:R-:W-:Y:S01]  /*4a90*/  SHF.R.U32.HI R47, RZ, 0x1, R47 ;  /* 0x00000001ff2f7819 */ /* 0x000fe2000001162f */
[----:B------:R-:W-:Y:S01]  /*4aa0*/  UMOV UR4, 0x400 ;  /* 0x0000040000047882 */ /* 0x000fe20000000000 */
[----:B------:R-:W4:Y:S01]  /*4ab0*/  SHFL.BFLY PT, R3, R46, 0x1, 0x1f ;  /* 0x0c201f002e037f89 */ /* 0x000f2200000e0000 */
[----:B------:R-:W-:Y:S01]  /*4ac0*/  UIADD3 UR4, UPT, UPT, UR4, 0x320, URZ ;  /* 0x0000032004047890 */ /* 0x000fe2000fffe0ff */
[----:B------:R-:W-:Y:S01]  /*4ad0*/  BSSY.RECONVERGENT B0, `(.L_x_26629) ;  /* 0x0000031000007945 */ /* 0x000fe20003800200 */
[----:B------:R-:W-:Y:S01]  /*4ae0*/  IMAD R47, R4, 0xc0, R47 ;  /* 0x000000c0042f7824 */ /* 0x000fe200078e022f */
[----:B------:R-:W4:Y:S01]  /*4af0*/  SHFL.BFLY PT, R5, R44, 0x1, 0x1f ;  /* 0x0c201f002c057f89 */ /* 0x000f2200000e0000 */
[C---:B------:R-:W-:Y:S02]  /*4b00*/  LOP3.LUT P0, RZ, R2.reuse, 0x3c1, RZ, 0xc0, !PT ;  /* 0x000003c102ff7812 */ /* 0x040fe4000780c0ff */
[C---:B------:R-:W-:Y:S01]  /*4b10*/  LOP3.LUT P1, RZ, R2.reuse, 0x3e1, RZ, 0xc0, !PT ;  /* 0x000003e102ff7812 */ /* 0x040fe2000782c0ff */
[----:B------:R-:W4:Y:S01]  /*4b20*/  SHFL.BFLY PT, R6, R43, 0x1, 0x1f ;  /* 0x0c201f002b067f89 */ /* 0x000f2200000e0000 */
[----:B------:R-:W-:-:S03]  /*4b30*/  ISETP.GT.U32.AND P3, PT, R2, 0x1f, PT ;  /* 0x0000001f0200780c */ /* 0x000fc60003f64070 */
[----:B------:R-:W4:Y:S04]  /*4b40*/  SHFL.BFLY PT, R7, R42, 0x1, 0x1f ;  /* 0x0c201f002a077f89 */ /* 0x000f2800000e0000 */
[----:B------:R-:W4:Y:S01]  /*4b50*/  SHFL.BFLY PT, R8, R41, 0x1, 0x1f ;  /* 0x0c201f0029087f89 */ /* 0x000f2200000e0000 */
[----:B-1----:R-:W-:-:S03]  /*4b60*/  FADD.FTZ R45, R0, R45 ;  /* 0x0000002d002d7221 */ /* 0x002fc60000010000 */
[----:B0--3--:R-:W0:Y:S01]  /*4b70*/  SHFL.BFLY PT, R9, R40, 0x1, 0x1f ;  /* 0x0c201f0028097f89 */ /* 0x009e2200000e0000 */
[----:B------:R-:W-:Y:S01]  /*4b80*/  LOP3.LUT R0, R2, 0x1, RZ, 0xc0, !PT ;  /* 0x0000000102007812 */ /* 0x000fe200078ec0ff */
[----:B--2---:R-:W-:Y:S01]  /*4b90*/  ULEA UR4, UR5, UR4, 0x18 ;  /* 0x0000000405047291 */ /* 0x004fe2000f8ec0ff */
[----:B----4-:R-:W-:Y:S01]  /*4ba0*/  FADD.FTZ R46, R3, R46 ;  /* 0x0000002e032e7221 */ /* 0x010fe20000010000 */
[----:B------:R-:W1:Y:S01]  /*4bb0*/  SHFL.BFLY PT, R10, R39, 0x1, 0x1f ;  /* 0x0c201f00270a7f89 */ /* 0x000e6200000e0000 */
[----:B------:R-:W-:Y:S02]  /*4bc0*/  ISETP.NE.AND P2, PT, R0, RZ, PT ;  /* 0x000000ff0000720c */ /* 0x000fe40003f45270 */
[C---:B------:R-:W-:Y:S01]  /*4bd0*/  LOP3.LUT R0, R2.reuse, 0x3c0, RZ, 0xc0, !PT ;  /* 0x000003c002007812 */ /* 0x040fe200078ec0ff */
[----:B------:R-:W2:Y:S01]  /*4be0*/  SHFL.BFLY PT, R11, R38, 0x1, 0x1f ;  /* 0x0c201f00260b7f89 */ /* 0x000ea200000e0000 */
[----:B------:R-:W-:Y:S01]  /*4bf0*/  LOP3.LUT R3, R2, 0x3e0, RZ, 0xc0, !PT ;  /* 0x000003e002037812 */ /* 0x000fe200078ec0ff */
[----:B------:R-:W-:Y:S01]  /*4c00*/  FADD.FTZ R44, R5, R44 ;  /* 0x0000002c052c7221 */ /* 0x000fe20000010000 */
[----:B------:R-:W-:Y:S01]  /*4c10*/  ISETP.NE.OR P5, PT, R0, 0x40, P2 ;  /* 0x000000400000780c */ /* 0x000fe200017a5670 */
[----:B------:R-:W3:Y:S01]  /*4c20*/  SHFL.BFLY PT, R4, R37, 0x1, 0x1f ;  /* 0x0c201f0025047f89 */ /* 0x000ee200000e0000 */
[----:B------:R-:W-:Y:S01]  /*4c30*/  LEA R0, R47, UR4, 0x2 ;  /* 0x000000042f007c11 */ /* 0x000fe2000f8e10ff */
[----:B------:R-:W-:Y:S01]  /*4c40*/  FADD.FTZ R43, R6, R43 ;  /* 0x0000002b062b7221 */ /* 0x000fe20000010000 */
[----:B------:R-:W-:Y:S01]  /*4c50*/  FADD.FTZ R42, R7, R42 ;  /* 0x0000002a072a7221 */ /* 0x000fe20000010000 */
[----:B------:R-:W4:Y:S01]  /*4c60*/  SHFL.BFLY PT, R13, R36, 0x1, 0x1f ;  /* 0x0c201f00240d7f89 */ /* 0x000f2200000e0000 */
[----:B------:R-:W-:Y:S01]  /*4c70*/  ISETP.NE.OR P4, PT, R3, 0x20, P2 ;  /* 0x000000200300780c */ /* 0x000fe20001785670 */
[----:B------:R-:W-:-:S02]  /*4c80*/  FADD.FTZ R41, R8, R41 ;  /* 0x0000002908297221 */ /* 0x000fc40000010000 */
[----:B------:R-:W4:Y:S01]  /*4c90*/  SHFL.BFLY PT, R12, R35, 0x1, 0x1f ;  /* 0x0c201f00230c7f89 */ /* 0x000f2200000e0000 */
[----:B------:R-:W-:Y:S01]  /*4ca0*/  BAR.SYNC.DEFER_BLOCKING 0x0 ;  /* 0x0000000000007b1d */ /* 0x000fe20000010000 */
[----:B0-----:R-:W-:Y:S01]  /*4cb0*/  FADD.FTZ R40, R9, R40 ;  /* 0x0000002809287221 */ /* 0x001fe20000010000 */
        /* <DEDUP_REMOVED lines=18> */
.L_x_26630:
[----:B------:R-:W-:Y:S05]  /*4de0*/  BSYNC.RECONVERGENT B0 ;  /* 0x0000000000007941 */ /* 0x000fea0003800200 */
.L_x_26629:
        /* <DEDUP_REMOVED lines=27> */
.L_x_26632:
[----:B------:R-:W-:Y:S05]  /*4fa0*/  BSYNC.RECONVERGENT B0 ;  /* 0x0000000000007941 */ /* 0x000fea0003800200 */
.L_x_26631:
        /* <DEDUP_REMOVED lines=15> */
.L_x_26634:
[----:B------:R-:W-:Y:S05]  /*50a0*/  BSYNC.RECONVERGENT B0 ;  /* 0x0000000000007941 */ /* 0x000fea0003800200 */
.L_x_26633:
        /* <DEDUP_REMOVED lines=27> */
.L_x_26636:
[----:B------:R-:W-:Y:S05]  /*5260*/  BSYNC.RECONVERGENT B0 ;  /* 0x0000000000007941 */ /* 0x000fea0003800200 */
.L_x_26635:
        /* <DEDUP_REMOVED lines=10> */
[----:B01----:R-:W-:-:S04]  /*5310*/  IADD3 R0, P0, P1, R2, UR5, R3 ;  /* 0x0000000502007c10 */ /* 0x003fc8000f91e003 */
        /* <DEDUP_REMOVED lines=16> */
.L_x_26599:
[----:B------:R-:W-:Y:S01]  /*5420*/  HFMA2 R15, -RZ, RZ, 0, 1.847743988037109375e-06 ;  /* 0x0000001fff0f7431 */ /* 0x000fe200000001ff */
[----:B------:R-:W-:Y:S01]  /*5430*/  BSSY B2, `(.L_x_26637) ;  /* 0x0000006000027945 */ /* 0x000fe20003800000 */
[----:B------:R-:W-:Y:S01]  /*5440*/  IMAD.MOV.U32 R14, RZ, RZ, 0x2 ;  /* 0x00000002ff0e7424 */ /* 0x000fe200078e00ff */
[----:B------:R-:W-:-:S07]  /*5450*/  MOV R13, 0xffffffff ;  /* 0xffffffff000d7802 */ /* 0x000fce0000000f00 */
[----:B------:R-:W-:Y:S05]  /*5460*/  WARPSYNC.COLLECTIVE R13, `(.L_x_26638) ;  /* 0x000000000d087348 */ /* 0x000fea0003c00000 */
[----:B------:R0:W1:Y:S02]  /*5470*/  SHFL.BFLY P2, R12, R26, R14, R15 ;  /* 0x0c00000e1a0c7389 */ /* 0x000064000004000f */
[----:B01----:R-:W-:Y:S05]  /*5480*/  ENDCOLLECTIVE ;  /* 0x000000000000791b */ /* 0x003fea0003800000 */
.L_x_26638:
[----:B------:R-:W-:Y:S05]  /*5490*/  BSYNC B2 ;  /* 0x0000000000027941 */ /* 0x000fea0003800000 */
.L_x_26637:
        /* <DEDUP_REMOVED lines=9> */
.L_x_26639:
[----:B------:R-:W-:Y:S05]  /*5530*/  BRA `(.L_x_26640) ;  /* 0xffffffc000d47947 */ /* 0x000fea000383ffff */
.L_x_26601:
        /* <DEDUP_REMOVED lines=8> */
.L_x_26642:
[----:B------:R-:W-:Y:S05]  /*55c0*/  BSYNC B0 ;  /* 0x0000000000007941 */ /* 0x000fea0003800000 */
.L_x_26641:
        /* <DEDUP_REMOVED lines=9> */
.L_x_26643:
[----:B------:R-:W-:Y:S01]  /*5660*/  HFMA2 R14, -RZ, RZ, 0, 2.384185791015625e-07 ;  /* 0x00000004ff0e7431 */ /* 0x000fe200000001ff */
[----:B------:R-:W-:-:S04]  /*5670*/  MOV R6, R12 ;  /* 0x0000000c00067202 */ /* 0x000fc80000000f00 */
[----:B------:R-:W-:-:S05]  /*5680*/  FMNMX.FTZ R9, R5, R6, !PT ;  /* 0x0000000605097209 */ /* 0x000fca0007810000 */
[----:B------:R-:W-:-:S07]  /*5690*/  IMAD.MOV.U32 R26, RZ, RZ, R9 ;  /* 0x000000ffff1a7224 */ /* 0x000fce00078e0009 */
[----:B------:R-:W-:Y:S05]  /*56a0*/  WARPSYNC.COLLECTIVE R13, `(.L_x_26644) ;  /* 0x000000000d087348 */ /* 0x000fea0003c00000 */
[----:B------:R0:W1:Y:S02]  /*56b0*/  SHFL.BFLY P2, R12, R26, R14, R15 ;  /* 0x0c00000e1a0c7389 */ /* 0x000064000004000f */
[----:B01----:R-:W-:Y:S05]  /*56c0*/  ENDCOLLECTIVE ;  /* 0x000000000000791b */ /* 0x003fea0003800000 */
.L_x_26644:
[----:B------:R-:W-:Y:S01]  /*56d0*/  MOV R10, R12 ;  /* 0x0000000c000a7202 */ /* 0x000fe20000000f00 */
[----:B------:R-:W-:Y:S06]  /*56e0*/  BRA `(.L_x_26645) ;  /* 0xffffffc400247947 */ /* 0x000fec000383ffff */
.L_x_26646:
        /* <DEDUP_REMOVED lines=9> */
.L_x_27655:


//--------------------- .text._ZN4vllm32paged_attention_v2_reduce_kernelIfLi128ELi128ELi512EEEvPT_PKfS4_PKS1_PKii --------------------------
	.section	.text._ZN4vllm32paged_attention_v2_reduce_kernelIfLi128ELi128ELi512EEEvPT_PKfS4_PKS1_PKii,"ax",@progbits
	.align	128
        .global         _ZN4vllm32paged_attention_v2_reduce_kernelIfLi128ELi128ELi512EEEvPT_PKfS4_PKS1_PKii
        .type           _ZN4vllm32paged_attention_v2_reduce_kernelIfLi128ELi128ELi512EEEvPT_PKfS4_PKS1_PKii,@function
        .size           _ZN4vllm32paged_attention_v2_reduce_kernelIfLi128ELi128ELi512EEEvPT_PKfS4_PKS1_PKii,(.L_x_27656 - _ZN4vllm32paged_attention_v2_reduce_kernelIfLi128ELi128ELi512EEEvPT_PKfS4_PKS1_PKii)
        .other          _ZN4vllm32paged_attention_v2_reduce_kernelIfLi128ELi128ELi512EEEvPT_PKfS4_PKS1_PKii,@"STO_CUDA_ENTRY STV_DEFAULT"
_ZN4vllm32paged_attention_v2_reduce_kernelIfLi128ELi128ELi512EEEvPT_PKfS4_PKS1_PKii:
.text._ZN4vllm32paged_attention_v2_reduce_kernelIfLi128ELi128ELi512EEEvPT_PKfS4_PKS1_PKii:
        /* <DEDUP_REMOVED lines=60> */
[C---:B------:R-:W-:Y:S02]  /*03c0*/  IADD3 R9, P0, PT, R22.reuse, R0, RZ ;  /* 0x0000000016097210 */ /* 0x040fe40007f1e0ff */
[----:B------:R-:W-:Y:S02]  /*03d0*/  IADD3 R5, PT, PT, R5, 0x1, RZ ;  /* 0x0000000105057810 */ /* 0x000fe40007ffe0ff */
[----:B------:R-:W-:Y:S01]  /*03e0*/  IADD3 R12, PT, PT, R22, UR4, R27 ;  /* 0x00000004160c7c10 */ /* 0x000fe2000fffe01b */
[----:B------:R-:W-:Y:S01]  /*03f0*/  IMAD.X R6, RZ, RZ, R20, P0 ;  /* 0x000000ffff067224 */ /* 0x000fe200000e0614 */
[----:B------:R-:W-:-:S05]  /*0400*/  LOP3.LUT R5, R5, 0x3, RZ, 0xc0, !PT ;  /* 0x0000000305057812 */ /* 0x000fca00078ec0ff */
[----:B------:R-:W-:Y:S02]  /*0410*/  IMAD R22, R5, R21, R22 ;  /* 0x0000001505167224 */ /* 0x000fe400078e0216 */
[----:B------:R-:W-:Y:S01]  /*0420*/  IMAD.MOV R5, RZ, RZ, -R5 ;  /* 0x000000ffff057224 */ /* 0x000fe200078e0a05 */
[----:B0-----:R-:W-:-:S04]  /*0430*/  LEA R8, P0, R9, UR8, 0x2 ;  /* 0x0000000809087c11 */ /* 0x001fc8000f8010ff */
[----:B------:R-:W-:-:S09]  /*0440*/  LEA.HI.X R9, R9, UR9, R6, 0x2, P0 ;  /* 0x0000000909097c11 */ /* 0x000fd200080f1406 */
.L_x_26650:
[----:B------:R-:W-:Y:S02]  /*0450*/  IMAD.MOV.U32 R10, RZ, RZ, R8 ;  /* 0x000000ffff0a7224 */ /* 0x000fe400078e0008 */
[----:B------:R-:W-:-:S05]  /*0460*/  IMAD.MOV.U32 R11, RZ, RZ, R9 ;  /* 0x000000ffff0b7224 */ /* 0x000fca00078e0009 */
[----:B0-----:R-:W2:Y:S01]  /*0470*/  LDG.E.CONSTANT R13, desc[UR6][R10.64] ;  /* 0x000000060a0d7981 */ /* 0x001ea2000c1e9900 */
[----:B-1----:R-:W-:Y:S01]  /*0480*/  IMAD.WIDE.U32 R6, R12, 0x4, R2 ;  /* 0x000000040c067825 */ /* 0x002fe200078e0002 */
[----:B------:R-:W-:-:S03]  /*0490*/  IADD3 R12, PT, PT, R21, R12, RZ ;  /* 0x0000000c150c7210 */ /* 0x000fc60007ffe0ff */
[----:B------:R-:W-:Y:S02]  /*04a0*/  VIADD R5, R5, 0x1 ;  /* 0x0000000105057836 */ /* 0x000fe40000000000 */
[----:B------:R-:W-:-:S03]  /*04b0*/  IMAD.WIDE.U32 R8, R21, 0x4, R10 ;  /* 0x0000000415087825 */ /* 0x000fc600078e000a */
[----:B------:R-:W-:Y:S01]  /*04c0*/  ISETP.NE.AND P0, PT, R5, RZ, PT ;  /* 0x000000ff0500720c */ /* 0x000fe20003f05270 */
[----:B--2---:R0:W-:-:S12]  /*04d0*/  STG.E desc[UR6][R6.64], R13 ;  /* 0x0000000d06007986 */ /* 0x0041d8000c101906 */
[----:B------:R-:W-:Y:S05]  /*04e0*/  @P0 BRA `(.L_x_26650) ;  /* 0xfffffffc00d80947 */ /* 0x000fea000383ffff */
.L_x_26649:
[----:B------:R-:W-:Y:S05]  /*04f0*/  BSYNC.RECONVERGENT B0 ;  /* 0x0000000000007941 */ /* 0x000fea0003800200 */
.L_x_26648:
        /* <DEDUP_REMOVED lines=8> */
[----:B------:R-:W-:Y:S02]  /*0580*/  IMAD R25, R21, 0x2, R22 ;  /* 0x0000000215197824 */ /* 0x000fe400078e0216 */
[----:B------:R-:W-:Y:S02]  /*0590*/  IMAD R28, R5, 0x80, R24 ;  /* 0x00000080051c7824 */ /* 0x000fe400078e0218 */
[----:B------:R-:W-:-:S07]  /*05a0*/  IMAD R29, R21, 0x2, R26 ;  /* 0x00000002151d7824 */ /* 0x000fce00078e021a */
.L_x_26651:
        /* <DEDUP_REMOVED lines=40> */
.L_x_26647:
        /* <DEDUP_REMOVED lines=48> */
[----:B------:R-:W-:Y:S01]  /*0b30*/  VIADD R7, R7, 0x1 ;  /* 0x0000000107077836 */ /* 0x000fe20000000000 */
[----:B------:R-:W-:Y:S01]  /*0b40*/  IADD3 R9, P2, PT, R15, R0, RZ ;  /* 0x000000000f097210 */ /* 0x000fe20007f5e0ff */
[----:B------:R-:W-:Y:S01]  /*0b50*/  IMAD.MOV.U32 R18, RZ, RZ, -0x800001 ;  /* 0xff7fffffff127424 */ /* 0x000fe200078e00ff */
[----:B------:R-:W-:Y:S01]  /*0b60*/  UMOV UR4, 0x400 ;  /* 0x0000040000047882 */ /* 0x000fe20000000000 */
[----:B------:R-:W-:Y:S01]  /*0b70*/  IMAD.MOV.U32 R17, RZ, RZ, R15 ;  /* 0x000000ffff117224 */ /* 0x000fe200078e000f */
[----:B------:R-:W-:Y:S01]  /*0b80*/  UIADD3 UR4, UPT, UPT, UR4, 0x20, URZ ;  /* 0x0000002004047890 */ /* 0x000fe2000fffe0ff */
[----:B------:R-:W-:Y:S02]  /*0b90*/  IADD3.X R8, PT, PT, RZ, R14, RZ, P2, !PT ;  /* 0x0000000eff087210 */ /* 0x000fe400017fe4ff */
[----:B------:R-:W-:-:S05]  /*0ba0*/  LOP3.LUT R7, R7, 0x3, RZ, 0xc0, !PT ;  /* 0x0000000307077812 */ /* 0x000fca00078ec0ff */
[----:B------:R-:W-:Y:S01]  /*0bb0*/  IMAD.MOV R10, RZ, RZ, -R7 ;  /* 0x000000ffff0a7224 */ /* 0x000fe200078e0a07 */
[----:B-1----:R-:W-:-:S04]  /*0bc0*/  LEA R6, P2, R9, UR12, 0x2 ;  /* 0x0000000c09067c11 */ /* 0x002fc8000f8410ff */
[----:B------:R-:W-:Y:S01]  /*0bd0*/  LEA.HI.X R9, R9, UR13, R8, 0x2, P2 ;  /* 0x0000000d09097c11 */ /* 0x000fe200090f1408 */
[----:B0-----:R-:W-:-:S06]  /*0be0*/  ULEA UR4, UR5, UR4, 0x18 ;  /* 0x0000000405047291 */ /* 0x001fcc000f8ec0ff */
[----:B------:R-:W-:-:S07]  /*0bf0*/  LEA R11, R15, UR4, 0x2 ;  /* 0x000000040f0b7c11 */ /* 0x000fce000f8e10ff */
.L_x_26656:
[----:B------:R-:W-:-:S05]  /*0c00*/  IMAD.MOV.U32 R8, RZ, RZ, R6 ;  /* 0x000000ffff087224 */ /* 0x000fca00078e0006 */
[----:B------:R0:W2:Y:S01]  /*0c10*/  LDG.E.CONSTANT R12, desc[UR6][R8.64] ;  /* 0x00000006080c7981 */ /* 0x0000a2000c1e9900 */
[----:B------:R-:W-:Y:S02]  /*0c20*/  VIADD R10, R10, 0x1 ;  /* 0x000000010a0a7836 */ /* 0x000fe40000000000 */
[----:B------:R-:W-:-:S03]  /*0c30*/  IMAD.WIDE.U32 R6, R16, 0x4, R8 ;  /* 0x0000000410067825 */ /* 0x000fc600078e0008 */
[----:B------:R-:W-:Y:S01]  /*0c40*/  ISETP.NE.AND P2, PT, R10, RZ, PT ;  /* 0x000000ff0a00720c */ /* 0x000fe20003f45270 */
[----:B------:R-:W-:Y:S01]  /*0c50*/  IMAD.IADD R17, R16, 0x1, R17 ;  /* 0x0000000110117824 */ /* 0x000fe200078e0211 */
[----:B0-----:R-:W-:Y:S01]  /*0c60*/  MOV R9, R7 ;  /* 0x0000000700097202 */ /* 0x001fe20000000f00 */
[----:B--2---:R0:W-:Y:S01]  /*0c70*/  STS [R11], R12 ;  /* 0x0000000c0b007388 */ /* 0x0041e20000000800 */
[----:B------:R-:W-:Y:S01]  /*0c80*/  FMNMX.FTZ R18, R12, R18, !PT ;  /* 0x000000120c127209 */ /* 0x000fe20007810000 */
[----:B0-----:R-:W-:-:S08]  /*0c90*/  IMAD R11, R16, 0x4, R11 ;  /* 0x00000004100b7824 */ /* 0x001fd000078e020b */
[----:B------:R-:W-:Y:S05]  /*0ca0*/  @P2 BRA `(.L_x_26656) ;  /* 0xfffffffc00d42947 */ /* 0x000fea000383ffff */
.L_x_26655:
[----:B------:R-:W-:Y:S05]  /*0cb0*/  BSYNC.RECONVERGENT B1 ;  /* 0x0000000000017941 */ /* 0x000fea0003800200 */
.L_x_26654:
        /* <DEDUP_REMOVED lines=9> */
.L_x_26657:
        /* <DEDUP_REMOVED lines=37> */
.L_x_26653:
[----:B------:R-:W-:Y:S05]  /*0fa0*/  BSYNC.RECONVERGENT B0 ;  /* 0x0000000000007941 */ /* 0x000fea0003800200 */
.L_x_26652:
        /* <DEDUP_REMOVED lines=45> */
[----:B-1----:R-:W-:Y:S01]  /*1280*/  IMAD.MOV.U32 R6, RZ, RZ, RZ ;  /* 0x000000ffff067224 */ /* 0x002fe200078e00ff */
[----:B--2---:R-:W-:-:S05]  /*1290*/  IADD3 R13, PT, PT, RZ, -R7, RZ ;  /* 0x80000007ff0d7210 */ /* 0x004fca0007ffe0ff */
[----:B------:R-:W-:-:S04]  /*12a0*/  IMAD R13, R13, R12, RZ ;  /* 0x0000000c0d0d7224 */ /* 0x000fc800078e02ff */
[----:B------:R-:W-:-:S04]  /*12b0*/  IMAD.HI.U32 R16, R7, R13, R6 ;  /* 0x0000000d07107227 */ /* 0x000fc800078e0006 */
        /* <DEDUP_REMOVED lines=25> */
[----:B-1----:R-:W-:-:S04]  /*1450*/  LEA R6, P3, R9, UR12, 0x2 ;  /* 0x0000000c09067c11 */ /* 0x002fc8000f8610ff */
[----:B------:R-:W-:-:S09]  /*1460*/  LEA.HI.X R9, R9, UR13, R8, 0x2, P3 ;  /* 0x0000000d09097c11 */ /* 0x000fd200098f1408 */
.L_x_26662:
[----:B------:R-:W-:Y:S01]  /*1470*/  IMAD.MOV.U32 R7, RZ, RZ, R9 ;  /* 0x000000ffff077224 */ /* 0x000fe200078e0009 */
        /* <DEDUP_REMOVED lines=17> */
.L_x_26661:
[----:B------:R-:W-:Y:S05]  /*1590*/  BSYNC.RECONVERGENT B1 ;  /* 0x0000000000017941 */ /* 0x000fea0003800200 */
.L_x_26660:
        /* <DEDUP_REMOVED lines=11> */
.L_x_26663:
        /* <DEDUP_REMOVED lines=21> */
[----:B----4-:R-:W-:Y:S01]  /*17a0*/  IMAD R11, R12, 0x8, R23 ;  /* 0x000000080c0b7824 */ /* 0x010fe200078e0217 */
[----:B------:R-:W-:Y:S01]  /*17b0*/  IADD3 R25, PT, PT, R16, R23, RZ ;  /* 0x0000001710197210 */ /* 0x000fe20007ffe0ff */
[C---:B------:R-:W-:Y:S01]  /*17c0*/  IMAD R17, R12.reuse, 0x4, R17 ;  /* 0x000000040c117824 */ /* 0x040fe200078e0211 */
[C---:B------:R-:W-:Y:S01]  /*17d0*/  IADD3 R15, PT, PT, R12.reuse, R15, R12 ;  /* 0x0000000f0c0f7210 */ /* 0x040fe20007ffe00c */
[----:B------:R-:W-:-:S02]  /*17e0*/  IMAD R19, R12, 0x4, R19 ;  /* 0x000000040c137824 */ /* 0x000fc400078e0213 */
[C---:B------:R-:W-:Y:S01]  /*17f0*/  IMAD R21, R12.reuse, 0x4, R21 ;  /* 0x000000040c157824 */ /* 0x040fe200078e0215 */
[----:B------:R-:W-:-:S04]  /*1800*/  IADD3 R15, PT, PT, R12, R15, R12 ;  /* 0x0000000f0c0f7210 */ /* 0x000fc80007ffe00c */
        /* <DEDUP_REMOVED lines=34> */
.L_x_26659:
[----:B------:R-:W-:Y:S05]  /*1a30*/  BSYNC.RECONVERGENT B0 ;  /* 0x0000000000007941 */ /* 0x000fea0003800200 */
.L_x_26658:
[----:B------:R-:W0:Y:S01]  /*1a40*/  SHFL.BFLY PT, R0, R13, 0x10, 0x1f ;  /* 0x0e001f000d007f89 */ /* 0x000e2200000e0000 */
[----:B------:R-:W3:Y:S01]  /*1a50*/  S2UR UR12, SR_CgaCtaId ;  /* 0x00000000000c79c3 */ /* 0x000ee20000008800 */
[----:B------:R-:W-:Y:S01]  /*1a60*/  UMOV UR13, 0x400 ;  /* 0x00000400000d7882 */ /* 0x000fe20000000000 */
[----:B------:R-:W-:-:S06]  /*1a70*/  SHF.L.U32 R2, R2, 0x7, RZ ;  /* 0x0000000702027819 */ /* 0x000fcc00000006ff */
        /* <DEDUP_REMOVED lines=38> */
[----:B-1----:R0:W1:Y:S01]  /*1ce0*/  MUFU.RCP R18, R5 ;  /* 0x0000000500127308 */ /* 0x0020620000001000 */
        /* <DEDUP_REMOVED lines=8> */
[----:B------:R-:W-:Y:S01]  /*1d70*/  HFMA2 R15, -RZ, RZ, 0, 0 ;  /* 0x00000000ff0f7431 */ /* 0x000fe200000001ff */
[----:B------:R-:W-:Y:S01]  /*1d80*/  LOP3.LUT R19, R16, 0x3ffff8, RZ, 0xc0, !PT ;  /* 0x003ffff810137812 */ /* 0x000fe200078ec0ff */
[----:B------:R-:W-:Y:S01]  /*1d90*/  IMAD.MOV.U32 R17, RZ, RZ, RZ ;  /* 0x000000ffff117224 */ /* 0x000fe200078e00ff */
[----:B------:R-:W0:Y:S06]  /*1da0*/  LDCU.64 UR10, c[0x0][0x398] ;  /* 0x00007300ff0a77ac */ /* 0x000e2c0008000a00 */
.L_x_26666:
[----:B------:R-:W-:-:S05]  /*1db0*/  IMAD R11, R17, 0x80, R0 ;  /* 0x00000080110b7824 */ /* 0x000fca00078e0200 */
[----:B------:R-:W-:-:S05]  /*1dc0*/  IADD3 R2, P1, PT, R11, R12, RZ ;  /* 0x0000000c0b027210 */ /* 0x000fca0007f3e0ff */
[----:B------:R-:W-:Y:S01]  /*1dd0*/  IMAD.X R3, RZ, RZ, R14, P1 ;  /* 0x000000ffff037224 */ /* 0x000fe200008e060e */
[----:B0-----:R-:W-:-:S04]  /*1de0*/  LEA R6, P1, R2, UR10, 0x2 ;  /* 0x0000000a02067c11 */ /* 0x001fc8000f8210ff */
[----:B------:R-:W-:Y:S01]  /*1df0*/  LEA.HI.X R7, R2, UR11, R3, 0x2, P1 ;  /* 0x0000000b02077c11 */ /* 0x000fe200088f1403 */
[C---:B------:R-:W-:Y:S02]  /*1e00*/  VIADD R3, R11.reuse, 0x180 ;  /* 0x000001800b037836 */ /* 0x040fe40000000000 */
[----:B------:R-:W-:Y:S02]  /*1e10*/  VIADD R5, R11, 0x280 ;  /* 0x000002800b057836 */ /* 0x000fe40000000000 */
[----:B------:R-:W2:Y:S01]  /*1e20*/  LDG.E.CONSTANT R21, desc[UR6][R6.64] ;  /* 0x0000000606157981 */ /* 0x000ea2000c1e9900 */
[----:B------:R-:W-:Y:S01]  /*1e30*/  IADD3 R2, P1, PT, R3, R12, RZ ;  /* 0x0000000c03027210 */ /* 0x000fe20007f3e0ff */
[C---:B------:R-:W-:Y:S02]  /*1e40*/  VIADD R3, R11.reuse, 0x200 ;  /* 0x000002000b037836 */ /* 0x040fe40000000000 */
[----:B------:R-:W-:Y:S01]  /*1e50*/  VIADD R25, R11, 0x300 ;  /* 0x000003000b197836 */ /* 0x000fe20000000000 */
[----:B------:R-:W-:Y:S01]  /*1e60*/  IADD3.X R9, PT, PT, RZ, R14, RZ, P1, !PT ;  /* 0x0000000eff097210 */ /* 0x000fe20000ffe4ff */
[----:B------:R-:W3:Y:S01]  /*1e70*/  LDG.E.CONSTANT R20, desc[UR6][R6.64+0x200] ;  /* 0x0002000606147981 */ /* 0x000ee2000c1e9900 */
[----:B------:R-:W-:-:S02]  /*1e80*/  IADD3 R22, P2, PT, R3, R12, RZ ;  /* 0x0000000c03167210 */ /* 0x000fc40007f5e0ff */
[C---:B------:R-:W-:Y:S02]  /*1e90*/  LEA R8, P1, R2.reuse, UR10, 0x2 ;  /* 0x0000000a02087c11 */ /* 0x040fe4000f8210ff */
[-C--:B------:R-:W-:Y:S01]  /*1ea0*/  IADD3 R3, P3, PT, R5, R12.reuse, RZ ;  /* 0x0000000c05037210 */ /* 0x080fe20007f7e0ff */
[--C-:B------:R-:W-:Y:S01]  /*1eb0*/  IMAD.X R5, RZ, RZ, R14.reuse, P2 ;  /* 0x000000ffff057224 */ /* 0x100fe200010e060e */
[----:B------:R-:W-:Y:S02]  /*1ec0*/  LEA.HI.X R9, R2, UR11, R9, 0x2, P1 ;  /* 0x0000000b02097c11 */ /* 0x000fe400088f1409 */
[C---:B------:R-:W-:Y:S01]  /*1ed0*/  LEA R4, P1, R22.reuse, UR10, 0x2 ;  /* 0x0000000a16047c11 */ /* 0x040fe2000f8210ff */
[----:B------:R-:W-:Y:S01]  /*1ee0*/  IMAD.X R10, RZ, RZ, R14, P3 ;  /* 0x000000ffff0a7224 */ /* 0x000fe200018e060e */
[----:B------:R-:W-:Y:S01]  /*1ef0*/  LEA R2, P2, R3, UR10, 0x2 ;  /* 0x0000000a03027c11 */ /* 0x000fe2000f8410ff */
[----:B------:R-:W-:Y:S01]  /*1f00*/  VIADD R11, R11, 0x380 ;  /* 0x000003800b0b7836 */ /* 0x000fe20000000000 */
[----:B------:R-:W-:Y:S01]  /*1f10*/  LEA.HI.X R5, R22, UR11, R5, 0x2, P1 ;  /* 0x0000000b16057c11 */ /* 0x000fe200088f1405 */
[----:B------:R-:W4:Y:S01]  /*1f20*/  LDG.E.CONSTANT R8, desc[UR6][R8.64] ;  /* 0x0000000608087981 */ /* 0x000f22000c1e9900 */
[----:B------:R-:W-:-:S03]  /*1f30*/  IADD3 R25, P1, PT, R25, R12, RZ ;  /* 0x0000000c19197210 */ /* 0x000fc60007f3e0ff */
[----:B------:R0:W5:Y:S01]  /*1f40*/  LDG.E.CONSTANT R22, desc[UR6][R6.64+0x400] ;  /* 0x0004000606167981 */ /* 0x000162000c1e9900 */
[----:B------:R-:W-:Y:S02]  /*1f50*/  LEA.HI.X R3, R3, UR11, R10, 0x2, P2 ;  /* 0x0000000b03037c11 */ /* 0x000fe400090f140a */
[----:B------:R-:W-:Y:S01]  /*1f60*/  IADD3.X R26, PT, PT, RZ, R14, RZ, P1, !PT ;  /* 0x0000000eff1a7210 */ /* 0x000fe20000ffe4ff */
[----:B------:R1:W5:Y:S01]  /*1f70*/  LDG.E.CONSTANT R4, desc[UR6][R4.64] ;  /* 0x0000000604047981 */ /* 0x000362000c1e9900 */
[----:B------:R-:W-:Y:S02]  /*1f80*/  LEA R10, P1, R25, UR10, 0x2 ;  /* 0x0000000a190a7c11 */ /* 0x000fe4000f8210ff */
[----:B------:R-:W-:Y:S01]  /*1f90*/  IADD3 R24, P2, PT, R11, R12, RZ ;  /* 0x0000000c0b187210 */ /* 0x000fe20007f5e0ff */
[----:B------:R1:W5:Y:S01]  /*1fa0*/  LDG.E.CONSTANT R2, desc[UR6][R2.64] ;  /* 0x0000000602027981 */ /* 0x000362000c1e9900 */
[----:B------:R-:W-:Y:S02]  /*1fb0*/  LEA.HI.X R11, R25, UR11, R26, 0x2, P1 ;  /* 0x0000000b190b7c11 */ /* 0x000fe400088f141a */
[----:B0-----:R-:W-:Y:S01]  /*1fc0*/  LEA R6, P1, R24, UR10, 0x2 ;  /* 0x0000000a18067c11 */ /* 0x001fe2000f8210ff */
[----:B------:R-:W-:-:S02]  /*1fd0*/  IMAD.X R25, RZ, RZ, R14, P2 ;  /* 0x000000ffff197224 */ /* 0x000fc400010e060e */
[----:B------:R0:W5:Y:S03]  /*1fe0*/  LDG.E.CONSTANT R10, desc[UR6][R10.64] ;  /* 0x000000060a0a7981 */ /* 0x000166000c1e9900 */
[----:B------:R-:W-:-:S05]  /*1ff0*/  LEA.HI.X R7, R24, UR11, R25, 0x2, P1 ;  /* 0x0000000b18077c11 */ /* 0x000fca00088f1419 */
[----:B------:R0:W5:Y:S01]  /*2000*/  LDG.E.CONSTANT R6, desc[UR6][R6.64] ;  /* 0x0000000606067981 */ /* 0x000162000c1e9900 */
[----:B------:R-:W-:-:S05]  /*2010*/  LEA R24, R17, UR4, 0x2 ;  /* 0x0000000411187c11 */ /* 0x000fca000f8e10ff */
[----:B------:R-:W2:Y:S04]  /*2020*/  LDS R26, [R24] ;  /* 0x00000000181a7984 */ /* 0x000ea80000000800 */
[----:B------:R-:W3:Y:S04]  /*2030*/  LDS R27, [R24+0x4] ;  /* 0x00000400181b7984 */ /* 0x000ee80000000800 */
[----:B------:R-:W-:Y:S04]  /*2040*/  LDS R25, [R24+0x8] ;  /* 0x0000080018197984 */ /* 0x000fe80000000800 */
[----:B------:R-:W4:Y:S04]  /*2050*/  LDS R9, [R24+0xc] ;  /* 0x00000c0018097984 */ /* 0x000f280000000800 */
[----:B-1----:R-:W1:Y:S04]  /*2060*/  LDS R5, [R24+0x10] ;  /* 0x0000100018057984 */ /* 0x002e680000000800 */
[----:B------:R-:W1:Y:S04]  /*2070*/  LDS R3, [R24+0x14] ;  /* 0x0000140018037984 */ /* 0x000e680000000800 */
[----:B0-----:R-:W0:Y:S04]  /*2080*/  LDS R11, [R24+0x18] ;  /* 0x00001800180b7984 */ /* 0x001e280000000800 */
[----:B------:R-:W0:Y:S01]  /*2090*/  LDS R7, [R24+0x1c] ;  /* 0x00001c0018077984 */ /* 0x000e220000000800 */
[----:B------:R-:W-:-:S05]  /*20a0*/  VIADD R17, R17, 0x8 ;  /* 0x0000000811117836 */ /* 0x000fca0000000000 */
[----:B------:R-:W-:Y:S01]  /*20b0*/  ISETP.NE.AND P1, PT, R17, R19, PT ;  /* 0x000000131100720c */ /* 0x000fe20003f25270 */
[----:B--2---:R-:W-:-:S04]  /*20c0*/  FMUL.FTZ R26, R21, R26 ;  /* 0x0000001a151a7220 */ /* 0x004fc80000410000 */
[----:B------:R-:W-:Y:S01]  /*20d0*/  FFMA.FTZ R15, R26, R18, R15 ;  /* 0x000000121a0f7223 */ /* 0x000fe2000001000f */
[----:B---3--:R-:W-:-:S04]  /*20e0*/  FMUL.FTZ R20, R20, R27 ;  /* 0x0000001b14147220 */ /* 0x008fc80000410000 */
[----:B------:R-:W-:Y:S01]  /*20f0*/  FFMA.FTZ R15, R20, R18, R15 ;  /* 0x00000012140f7223 */ /* 0x000fe2000001000f */
[----:B----4-:R-:W-:Y:S01]  /*2100*/  FMUL.FTZ R8, R8, R9 ;  /* 0x0000000908087220 */ /* 0x010fe20000410000 */
[----:B-----5:R-:W-:-:S04]  /*2110*/  FMUL.FTZ R22, R22, R25 ;  /* 0x0000001916167220 */ /* 0x020fc80000410000 */
[----:B------:R-:W-:Y:S01]  /*2120*/  FFMA.FTZ R15, R22, R18, R15 ;  /* 0x00000012160f7223 */ /* 0x000fe2000001000f */
[----:B-1----:R-:W-:-:S03]  /*2130*/  FMUL.FTZ R4, R4, R5 ;  /* 0x0000000504047220 */ /* 0x002fc60000410000 */
[----:B------:R-:W-:Y:S01]  /*2140*/  FFMA.FTZ R15, R8, R18, R15 ;  /* 0x00000012080f7223 */ /* 0x000fe2000001000f */
[----:B------:R-:W-:-:S03]  /*2150*/  FMUL.FTZ R2, R2, R3 ;  /* 0x0000000302027220 */ /* 0x000fc60000410000 */
[----:B------:R-:W-:Y:S01]  /*2160*/  FFMA.FTZ R15, R4, R18, R15 ;  /* 0x00000012040f7223 */ /* 0x000fe2000001000f */
[----:B0-----:R-:W-:-:S03]  /*2170*/  FMUL.FTZ R10, R10, R11 ;  /* 0x0000000b0a0a7220 */ /* 0x001fc60000410000 */
[----:B------:R-:W-:-:S04]  /*2180*/  FFMA.FTZ R15, R2, R18, R15 ;  /* 0x00000012020f7223 */ /* 0x000fc8000001000f */
[----:B------:R-:W-:Y:S01]  /*2190*/  FFMA.FTZ R15, R10, R18, R15 ;  /* 0x000000120a0f7223 */ /* 0x000fe2000001000f */
[----:B------:R-:W-:-:S04]  /*21a0*/  FMUL.FTZ R6, R6, R7 ;  /* 0x0000000706067220 */ /* 0x000fc80000410000 */
[----:B------:R-:W-:Y:S01]  /*21b0*/  FFMA.FTZ R15, R6, R18, R15 ;  /* 0x00000012060f7223 */ /* 0x000fe2000001000f */
[----:B------:R-:W-:Y:S06]  /*21c0*/  @P1 BRA `(.L_x_26666) ;  /* 0xfffffff800f81947 */ /* 0x000fec000383ffff */
.L_x_26665:
[----:B------:R-:W-:Y:S05]  /*21d0*/  @!P0 BRA `(.L_x_26664) ;  /* 0x0000000400448947 */ /* 0x000fea0003800000 */
[----:B------:R-:W-:Y:S02]  /*21e0*/  ISETP.GE.U32.AND P1, PT, R23, 0x4, PT ;  /* 0x000000041700780c */ /* 0x000fe40003f26070 */
[----:B------:R-:W-:-:S04]  /*21f0*/  LOP3.LUT R20, R16, 0x3, RZ, 0xc0, !PT ;  /* 0x0000000310147812 */ /* 0x000fc800078ec0ff */
[----:B------:R-:W-:-:S07]  /*2200*/  ISETP.NE.AND P0, PT, R20, RZ, PT ;  /* 0x000000ff1400720c */ /* 0x000fce0003f05270 */
[----:B------:R-:W-:Y:S06]  /*2210*/  @!P1 BRA `(.L_x_26667) ;  /* 0x00000000009c9947 */ /* 0x000fec0003800000 */
[----:B------:R-:W0:Y:S01]  /*2220*/  LDCU.64 UR10, c[0x0][0x398] ;  /* 0x00007300ff0a77ac */ /* 0x000e220008000a00 */
[----:B------:R-:W-:-:S04]  /*2230*/  IMAD R3, R19, 0x80, R0 ;  /* 0x0000008013037824 */ /* 0x000fc800078e0200 */
[C---:B------:R-:W-:Y:S01]  /*2240*/  VIADD R5, R3.reuse, 0x80 ;  /* 0x0000008003057836 */ /* 0x040fe20000000000 */
[----:B------:R-:W-:-:S04]  /*2250*/  IADD3 R9, P1, PT, R3, R12, RZ ;  /* 0x0000000c03097210 */ /* 0x000fc80007f3e0ff */
[----:B------:R-:W-:Y:S01]  /*2260*/  IADD3 R4, P2, PT, R5, R12, RZ ;  /* 0x0000000c05047210 */ /* 0x000fe20007f5e0ff */
[----:B------:R-:W-:Y:S01]  /*2270*/  VIADD R5, R3, 0x100 ;  /* 0x0000010003057836 */ /* 0x000fe20000000000 */
[----:B------:R-:W-:-:S03]  /*2280*/  IADD3.X R10, PT, PT, RZ, R14, RZ, P1, !PT ;  /* 0x0000000eff0a7210 */ /* 0x000fc60000ffe4ff */
[--C-:B------:R-:W-:Y:S01]  /*2290*/  IMAD.X R7, RZ, RZ, R14.reuse, P2 ;  /* 0x000000ffff077224 */ /* 0x100fe200010e060e */
[-C--:B------:R-:W-:Y:S01]  /*22a0*/  IADD3 R6, P3, PT, R5, R12.reuse, RZ ;  /* 0x0000000c05067210 */ /* 0x080fe20007f7e0ff */
[----:B------:R-:W-:Y:S01]  /*22b0*/  VIADD R5, R3, 0x180 ;  /* 0x0000018003057836 */ /* 0x000fe20000000000 */
[C---:B0-----:R-:W-:Y:S02]  /*22c0*/  LEA R8, P1, R9.reuse, UR10, 0x2 ;  /* 0x0000000a09087c11 */ /* 0x041fe4000f8210ff */
[C---:B------:R-:W-:Y:S01]  /*22d0*/  LEA R2, P2, R4.reuse, UR10, 0x2 ;  /* 0x0000000a04027c11 */ /* 0x040fe2000f8410ff */
[----:B------:R-:W-:Y:S01]  /*22e0*/  IMAD.X R11, RZ, RZ, R14, P3 ;  /* 0x000000ffff0b7224 */ /* 0x000fe200018e060e */
[----:B------:R-:W-:Y:S02]  /*22f0*/  LEA.HI.X R9, R9, UR11, R10, 0x2, P1 ;  /* 0x0000000b09097c11 */ /* 0x000fe400088f140a */
[----:B------:R-:W-:Y:S02]  /*2300*/  LEA.HI.X R3, R4, UR11, R7, 0x2, P2 ;  /* 0x0000000b04037c11 */ /* 0x000fe400090f1407 */
[----:B------:R-:W-:Y:S01]  /*2310*/  IADD3 R7, P2, PT, R5, R12, RZ ;  /* 0x0000000c05077210 */ /* 0x000fe20007f5e0ff */
[----:B------:R0:W2:Y:S01]  /*2320*/  LDG.E.CONSTANT R8, desc[UR6][R8.64] ;  /* 0x0000000608087981 */ /* 0x0000a2000c1e9900 */
[----:B------:R-:W-:-:S03]  /*2330*/  LEA R4, P1, R6, UR10, 0x2 ;  /* 0x0000000a06047c11 */ /* 0x000fc6000f8210ff */
[----:B------:R-:W-:Y:S01]  /*2340*/  IMAD.X R10, RZ, RZ, R14, P2 ;  /* 0x000000ffff0a7224 */ /* 0x000fe200010e060e */
[----:B------:R-:W-:Y:S01]  /*2350*/  LEA.HI.X R5, R6, UR11, R11, 0x2, P1 ;  /* 0x0000000b06057c11 */ /* 0x000fe200088f140b */
[----:B------:R-:W3:Y:S01]  /*2360*/  LDG.E.CONSTANT R2, desc[UR6][R2.64] ;  /* 0x0000000602027981 */ /* 0x000ee2000c1e9900 */
[----:B------:R-:W-:-:S03]  /*2370*/  LEA R6, P1, R7, UR10, 0x2 ;  /* 0x0000000a07067c11 */ /* 0x000fc6000f8210ff */
[----:B------:R-:W4:Y:S01]  /*2380*/  LDG.E.CONSTANT R4, desc[UR6][R4.64] ;  /* 0x0000000604047981 */ /* 0x000f22000c1e9900 */
[----:B------:R-:W-:-:S05]  /*2390*/  LEA.HI.X R7, R7, UR11, R10, 0x2, P1 ;  /* 0x0000000b07077c11 */ /* 0x000fca00088f140a */
[----:B------:R-:W5:Y:S01]  /*23a0*/  LDG.E.CONSTANT R6, desc[UR6][R6.64] ;  /* 0x0000000606067981 */ /* 0x000f62000c1e9900 */
[----:B------:R-:W-:-:S05]  /*23b0*/  LEA R10, R19, UR4, 0x2 ;  /* 0x00000004130a7c11 */ /* 0x000fca000f8e10ff */
[----:B------:R-:W2:Y:S04]  /*23c0*/  LDS R11, [R10] ;  /* 0x000000000a0b7984 */ /* 0x000ea80000000800 */
[----:B------:R-:W3:Y:S04]  /*23d0*/  LDS R17, [R10+0x4] ;  /* 0x000004000a117984 */ /* 0x000ee80000000800 */
[----:B0-----:R-:W4:Y:S04]  /*23e0*/  LDS R9, [R10+0x8] ;  /* 0x000008000a097984 */ /* 0x001f280000000800 */
[----:B------:R-:W5:Y:S01]  /*23f0*/  LDS R21, [R10+0xc] ;  /* 0x00000c000a157984 */ /* 0x000f620000000800 */
[----:B------:R-:W-:Y:S01]  /*2400*/  IADD3 R19, PT, PT, R19, 0x4, RZ ;  /* 0x0000000413137810 */ /* 0x000fe20007ffe0ff */
[----:B--2---:R-:W-:-:S04]  /*2410*/  FMUL.FTZ R8, R8, R11 ;  /* 0x0000000b08087220 */ /* 0x004fc80000410000 */
[----:B-1----:R-:W-:Y:S01]  /*2420*/  FFMA.FTZ R15, R8, R18, R15 ;  /* 0x00000012080f7223 */ /* 0x002fe2000001000f */
[----:B---3--:R-:W-:-:S04]  /*2430*/  FMUL.FTZ R2, R2, R17 ;  /* 0x0000001102027220 */ /* 0x008fc80000410000 */
[----:B------:R-:W-:Y:S01]  /*2440*/  FFMA.FTZ R15, R2, R18, R15 ;  /* 0x00000012020f7223 */ /* 0x000fe2000001000f */
[----:B----4-:R-:W-:-:S04]  /*2450*/  FMUL.FTZ R4, R4, R9 ;  /* 0x0000000904047220 */ /* 0x010fc80000410000 */
[----:B------:R-:W-:Y:S01]  /*2460*/  FFMA.FTZ R15, R4, R18, R15 ;  /* 0x00000012040f7223 */ /* 0x000fe2000001000f */
[----:B-----5:R-:W-:-:S04]  /*2470*/  FMUL.FTZ R6, R6, R21 ;  /* 0x0000001506067220 */ /* 0x020fc80000410000 */
[----:B------:R-:W-:-:S07]  /*2480*/  FFMA.FTZ R15, R6, R18, R15 ;  /* 0x00000012060f7223 */ /* 0x000fce000001000f */
.L_x_26667:
        /* <DEDUP_REMOVED lines=10> */
[----:B------:R-:W-:-:S04]  /*2530*/  IMAD.X R3, RZ, RZ, R14, P1 ;  /* 0x000000ffff037224 */ /* 0x000fc800008e060e */
[----:B------:R-:W-:Y:S01]  /*2540*/  IMAD.X R6, RZ, RZ, R14, P2 ;  /* 0x000000ffff067224 */ /* 0x000fe200010e060e */
[----:B0-----:R-:W-:-:S04]  /*2550*/  LEA R2, P1, R4, UR10, 0x2 ;  /* 0x0000000a04027c11 */ /* 0x001fc8000f8210ff */
[----:B------:R-:W-:Y:S02]  /*2560*/  LEA.HI.X R3, R4, UR11, R3, 0x2, P1 ;  /* 0x0000000b04037c11 */ /* 0x000fe400088f1403 */
[----:B------:R-:W-:-:S03]  /*2570*/  LEA R4, P1, R5, UR10, 0x2 ;  /* 0x0000000a05047c11 */ /* 0x000fc6000f8210ff */
[----:B------:R-:W2:Y:S01]  /*2580*/  LDG.E.CONSTANT R2, desc[UR6][R2.64] ;  /* 0x0000000602027981 */ /* 0x000ea2000c1e9900 */
[----:B------:R-:W-:-:S05]  /*2590*/  LEA.HI.X R5, R5, UR11, R6, 0x2, P1 ;  /* 0x0000000b05057c11 */ /* 0x000fca00088f1406 */
[----:B------:R-:W3:Y:S01]  /*25a0*/  LDG.E.CONSTANT R4, desc[UR6][R4.64] ;  /* 0x0000000604047981 */ /* 0x000ee2000c1e9900 */
[----:B------:R-:W-:-:S05]  /*25b0*/  LEA R6, R19, UR4, 0x2 ;  /* 0x0000000413067c11 */ /* 0x000fca000f8e10ff */
[----:B------:R-:W2:Y:S04]  /*25c0*/  LDS R7, [R6] ;  /* 0x0000000006077984 */ /* 0x000ea80000000800 */
[----:B------:R-:W3:Y:S01]  /*25d0*/  LDS R9, [R6+0x4] ;  /* 0x0000040006097984 */ /* 0x000ee20000000800 */
[----:B------:R-:W-:Y:S01]  /*25e0*/  IADD3 R19, PT, PT, R19, 0x2, RZ ;  /* 0x0000000213137810 */ /* 0x000fe20007ffe0ff */
[----:B--2---:R-:W-:-:S04]  /*25f0*/  FMUL.FTZ R8, R2, R7 ;  /* 0x0000000702087220 */ /* 0x004fc80000410000 */
[----:B-1----:R-:W-:Y:S01]  /*2600*/  FFMA.FTZ R15, R8, R18, R15 ;  /* 0x00000012080f7223 */ /* 0x002fe2000001000f */
[----:B---3--:R-:W-:-:S04]  /*2610*/  FMUL.FTZ R8, R4, R9 ;  /* 0x0000000904087220 */ /* 0x008fc80000410000 */
[----:B------:R-:W-:-:S07]  /*2620*/  FFMA.FTZ R15, R8, R18, R15 ;  /* 0x00000012080f7223 */ /* 0x000fce000001000f */
.L_x_26668:
[----:B------:R-:W-:Y:S05]  /*2630*/  @P0 BRA `(.L_x_26664) ;  /* 0x00000000002c0947 */ /* 0x000fea0003800000 */
[----:B------:R-:W0:Y:S01]  /*2640*/  LDCU.64 UR10, c[0x0][0x398] ;  /* 0x00007300ff0a77ac */ /* 0x000e220008000a00 */
[----:B------:R-:W-:-:S05]  /*2650*/  IMAD R3, R19, 0x80, R0 ;  /* 0x0000008013037824 */ /* 0x000fca00078e0200 */
[----:B------:R-:W-:-:S05]  /*2660*/  IADD3 R3, P0, PT, R3, R12, RZ ;  /* 0x0000000c03037210 */ /* 0x000fca0007f1e0ff */
[----:B------:R-:W-:Y:S01]  /*2670*/  IMAD.X R14, RZ, RZ, R14, P0 ;  /* 0x000000ffff0e7224 */ /* 0x000fe200000e060e */
[----:B0-----:R-:W-:-:S04]  /*2680*/  LEA R2, P0, R3, UR10, 0x2 ;  /* 0x0000000a03027c11 */ /* 0x001fc8000f8010ff */
[----:B------:R-:W-:-:S05]  /*2690*/  LEA.HI.X R3, R3, UR11, R14, 0x2, P0 ;  /* 0x0000000b03037c11 */ /* 0x000fca00080f140e */
[----:B------:R-:W2:Y:S01]  /*26a0*/  LDG.E.CONSTANT R2, desc[UR6][R2.64] ;  /* 0x0000000602027981 */ /* 0x000ea2000c1e9900 */
[----:B------:R-:W-:-:S06]  /*26b0*/  LEA R19, R19, UR4, 0x2 ;  /* 0x0000000413137c11 */ /* 0x000fcc000f8e10ff */
[----:B------:R-:W2:Y:S02]  /*26c0*/  LDS R19, [R19] ;  /* 0x0000000013137984 */ /* 0x000ea40000000800 */
[----:B--2---:R-:W-:-:S04]  /*26d0*/  FMUL.FTZ R4, R2, R19 ;  /* 0x0000001302047220 */ /* 0x004fc80000410000 */
[----:B-1----:R-:W-:-:S07]  /*26e0*/  FFMA.FTZ R15, R4, R18, R15 ;  /* 0x00000012040f7223 */ /* 0x002fce000001000f */
.L_x_26664:
[----:B------:R-:W2:Y:S01]  /*26f0*/  LDC.64 R2, c[0x0][0x380] ;  /* 0x0000e000ff027b82 */ /* 0x000ea20000000a00 */
[----:B------:R-:W-:-:S04]  /*2700*/  IMAD.U32 R13, R13, 0x80, R0 ;  /* 0x000000800d0d7824 */ /* 0x000fc800078e0000 */
[----:B--2---:R-:W-:-:S05]  /*2710*/  IMAD.WIDE.U32 R2, R13, 0x4, R2 ;  /* 0x000000040d027825 */ /* 0x004fca00078e0002 */
[----:B------:R-:W-:Y:S01]  /*2720*/  STG.E desc[UR6][R2.64], R15 ;  /* 0x0000000f02007986 */ /* 0x000fe2000c101906 */
[----:B------:R-:W-:Y:S05]  /*2730*/  EXIT ;  /* 0x000000000000794d */ /* 0x000fea0003800000 */
.L_x_26669:
        /* <DEDUP_REMOVED lines=12> */
.L_x_27656:


//--------------------- .text._ZN4vllm25paged_attention_v2_kernelIffLi128ELi8ELi128ELNS_18Fp8KVCacheDataTypeE0ELb1ELi512EEEvPfS2_PT_PKS3_PKT0_S9_ifPKiSB_iPKfiiiSD_SD_iiiii --------------------------
	.section	.text._ZN4vllm25paged_attention_v2_kernelIffLi128ELi8ELi128ELNS_18Fp8KVCacheDataTypeE0ELb1ELi512EEEvPfS2_PT_PKS3_PKT0_S9_ifPKiSB_iPKfiiiSD_SD_iiiii,"ax",@progbits
	.align	128
        .global         _ZN4vllm25paged_attention_v2_kernelIffLi128ELi8ELi128ELNS_18Fp8KVCacheDataTypeE0ELb1ELi512EEEvPfS2_PT_PKS3_PKT0_S9_ifPKiSB_iPKfiiiSD_SD_iiiii
        .type           _ZN4vllm25paged_attention_v2_kernelIffLi128ELi8ELi128ELNS_18Fp8KVCacheDataTypeE0ELb1ELi512EEEvPfS2_PT_PKS3_PKT0_S9_ifPKiSB_iPKfiiiSD_SD_iiiii,@function
        .size           _ZN4vllm25paged_attention_v2_kernelIffLi128ELi8ELi128ELNS_18Fp8KVCacheDataTypeE0ELb1ELi512EEEvPfS2_PT_PKS3_PKT0_S9_ifPKiSB_iPKfiiiSD_SD_iiiii,(.L_x_27657 - _ZN4vllm25paged_attention_v2_kernelIffLi128ELi8ELi128ELNS_18Fp8KVCacheDataTypeE0ELb1ELi512EEEvPfS2_PT_PKS3_PKT0_S9_ifPKiSB_iPKfiiiSD_SD_iiiii)
        .other          _ZN4vllm25paged_attention_v2_kernelIffLi128ELi8ELi128ELNS_18Fp8KVCacheDataTypeE0ELb1ELi512EEEvPfS2_PT_PKS3_PKT0_S9_ifPKiSB_iPKfiiiSD_SD_iiiii,@"STO_CUDA_ENTRY STV_DEFAULT"
_ZN4vllm25paged_attention_v2_kernelIffLi128ELi8ELi128ELNS_18Fp8KVCacheDataTypeE0ELb1ELi512EEEvPfS2_PT_PKS3_PKT0_S9_ifPKiSB_iPKfiiiSD_SD_iiiii:
.text._ZN4vllm25paged_attention_v2_kernelIffLi128ELi8ELi128ELNS_18Fp8KVCacheDataTypeE0ELb1ELi512EEEvPfS2_PT_PKS3_PKT0_S9_ifPKiSB_iPKfiiiSD_SD_iiiii:
        /* <DEDUP_REMOVED lines=36> */
[----:B-1----:R1:W4:Y:S06]  /*0240*/  MUFU.RCP R3, R2 ;  /* 0x0000000200037308 */ /* 0x00232c0000001000 */
[----:B------:R-:W1:Y:S01]  /*0250*/  @!P0 LDC.64 R6, c[0x0][0x398] ;  /* 0x0000e600ff068b82 */ /* 0x000e620000000a00 */
[----:B------:R-:W-:Y:S01]  /*0260*/  @!P0 LOP3.LUT R5, R0, 0x7c, RZ, 0xc0, !PT ;  /* 0x0000007c00058812 */ /* 0x000fe200078ec0ff */
[----:B------:R-:W0:Y:S01]  /*0270*/  LDCU UR32, c[0x0][0x3b4] ;  /* 0x00007680ff2077ac */ /* 0x000e220008000800 */
[----:B------:R-:W-:-:S02]  /*0280*/  @!P0 SHF.L.U32 R4, R4, 0x7, RZ ;  /* 0x0000000704048819 */ /* 0x000fc400000006ff */
[----:B------:R-:W-:Y:S01]  /*0290*/  @!P0 LOP3.LUT R5, R5, 0x3, R0, 0xf8, !PT ;  /* 0x0000000305058812 */ /* 0x000fe200078ef800 */
[----:B------:R-:W0:Y:S03]  /*02a0*/  LDCU.64 UR22, c[0x0][0x3a0] ;  /* 0x00007400ff1677ac */ /* 0x000e260008000a00 */
[----:B------:R-:W-:-:S04]  /*02b0*/  @!P0 IADD3 R4, P1, P2, R5, UR4, R4 ;  /* 0x0000000405048c10 */ /* 0x000fc8000fa3e004 */
[----:B------:R-:W-:Y:S01]  /*02c0*/  @!P0 IADD3.X R5, PT, PT, RZ, UR5, RZ, P1, P2 ;  /* 0x00000005ff058c10 */ /* 0x000fe20008fe44ff */
[----:B------:R-:W2:Y:S01]  /*02d0*/  LDCU UR20, c[0x0][0x370] ;  /* 0x00006e00ff1477ac */ /* 0x000ea20008000800 */
[----:B------:R-:W3:Y:S01]  /*02e0*/  @UP0 LDCU.64 UR4, c[0x0][0x3d0] ;  /* 0x00007a00ff0407ac */ /* 0x000ee20008000a00 */
[----:B-1----:R-:W-:Y:S01]  /*02f0*/  @!P0 LEA R2, P1, R4, R6, 0x2 ;  /* 0x0000000604028211 */ /* 0x002fe200078210ff */
[----:B----4-:R-:W-:-:S03]  /*0300*/  VIADD R6, R3, 0xffffffe ;  /* 0x0ffffffe03067836 */ /* 0x010fc60000000000 */
[----:B------:R-:W-:Y:S02]  /*0310*/  @!P0 LEA.HI.X R3, R4, R7, R5, 0x2, P1 ;  /* 0x0000000704038211 */ /* 0x000fe400008f1405 */
[----:B------:R1:W4:Y:S03]  /*0320*/  F2I.FTZ.U32.TRUNC.NTZ R7, R6 ;  /* 0x0000000600077305 */ /* 0x000326000021f000 */
[----:B------:R2:W4:Y:S01]  /*0330*/  @!P0 LDG.E.CONSTANT R2, desc[UR12][R2.64] ;  /* 0x0000000c02028981 */ /* 0x000522000c1e9900 */
[----:B------:R-:W-:Y:S01]  /*0340*/  PLOP3.LUT P1, PT, PT, PT, UP0, 0x80, 0x8 ;  /* 0x000000000008781c */ /* 0x000fe20003f2f008 */
[----:B---3--:R-:W-:Y:S01]  /*0350*/  @UP0 UIMAD.WIDE.U32 UR4, UR17, 0x4, UR4 ;  /* 0x00000004110408a5 */ /* 0x008fe2000f8e0004 */
[----:B-1----:R-:W-:-:S05]  /*0360*/  HFMA2 R6, -RZ, RZ, 0, 0 ;  /* 0x00000000ff067431 */ /* 0x002fca00000001ff */
[----:B------:R-:W-:Y:S01]  /*0370*/  MOV R4, UR4 ;  /* 0x0000000400047c02 */ /* 0x000fe20008000f00 */
[----:B------:R-:W-:Y:S01]  /*0380*/  IMAD.U32 R5, RZ, RZ, UR5 ;  /* 0x00000005ff057e24 */ /* 0x000fe2000f8e00ff */
[----:B--2---:R-:W-:Y:S02]  /*0390*/  IABS R3, UR20 ;  /* 0x0000001400037c13 */ /* 0x004fe40008000000 */
[----:B----4-:R-:W-:Y:S02]  /*03a0*/  IADD3 R9, PT, PT, RZ, -R7, RZ ;  /* 0x80000007ff097210 */ /* 0x010fe40007ffe0ff */
[----:B------:R1:W5:Y:S03]  /*03b0*/  @P1 LDG.E.CONSTANT R22, desc[UR12][R4.64] ;  /* 0x0000000c04161981 */ /* 0x000366000c1e9900 */
[----:B------:R-:W-:-:S04]  /*03c0*/  IMAD R9, R9, R8, RZ ;  /* 0x0000000809097224 */ /* 0x000fc800078e02ff */
[----:B------:R-:W-:-:S06]  /*03d0*/  IMAD.HI.U32 R6, R7, R9, R6 ;  /* 0x0000000907067227 */ /* 0x000fcc00078e0006 */
[----:B------:R-:W-:-:S05]  /*03e0*/  IMAD.HI.U32 R6, R6, R3, RZ ;  /* 0x0000000306067227 */ /* 0x000fca00078e00ff */
[----:B------:R-:W-:-:S13]  /*03f0*/  R2UR UR4, R6 ;  /* 0x00000000060472ca */ /* 0x000fda00000e0000 */
[----:B------:R-:W-:-:S04]  /*0400*/  IMAD R6, RZ, RZ, -UR4 ;  /* 0x80000004ff067e24 */ /* 0x000fc8000f8e02ff */
[----:B------:R-:W-:-:S05]  /*0410*/  IMAD R3, R8, R6, R3 ;  /* 0x0000000608037224 */ /* 0x000fca00078e0203 */
[----:B------:R-:W-:Y:S02]  /*0420*/  ISETP.GT.U32.AND P1, PT, R8, R3, PT ;  /* 0x000000030800720c */ /* 0x000fe40003f24070 */
[----:B------:R-:W-:-:S11]  /*0430*/  MOV R6, UR4 ;  /* 0x0000000400067c02 */ /* 0x000fd60008000f00 */
[----:B------:R-:W-:Y:S01]  /*0440*/  @!P1 VIADD R6, R6, 0x1 ;  /* 0x0000000106069836 */ /* 0x000fe20000000000 */
[----:B------:R-:W-:-:S04]  /*0450*/  @!P1 IADD3 R3, PT, PT, R3, -R8, RZ ;  /* 0x8000000803039210 */ /* 0x000fc80007ffe0ff */
        /* <DEDUP_REMOVED lines=9> */
[----:B------:R-:W-:Y:S02]  /*04f0*/  @!UP1 UIADD3 UR14, UPT, UPT, -UR14, URZ, URZ ;  /* 0x000000ff0e0e9290 */ /* 0x000fe4000fffe1ff */
[----:B------:R-:W-:Y:S01]  /*0500*/  @!UP0 ULOP3.LUT UR14, URZ, UR10, URZ, 0x33, !UPT ;  /* 0x0000000aff0e8292 */ /* 0x000fe2000f8e33ff */
[----:B------:R-:W-:-:S05]  /*0510*/  MOV R3, UR29 ;  /* 0x0000001d00037c02 */ /* 0x000fca0008000f00 */
[----:B------:R-:W-:Y:S01]  /*0520*/  IMAD.U32 R11, RZ, RZ, UR14 ;  /* 0x0000000eff0b7e24 */ /* 0x000fe2000f8e00ff */
[----:B------:R-:W-:-:S04]  /*0530*/  IABS R7, R3 ;  /* 0x0000000300077213 */ /* 0x000fc80000000000 */
[----:B------:R-:W-:-:S04]  /*0540*/  IABS R10, R11 ;  /* 0x0000000b000a7213 */ /* 0x000fc80000000000 */
[----:B------:R-:W2:Y:S08]  /*0550*/  I2F.RP R3, R10 ;  /* 0x0000000a00037306 */ /* 0x000eb00000209400 */
[----:B------:R-:W3:Y:S08]  /*0560*/  I2F.RP R6, R7 ;  /* 0x0000000700067306 */ /* 0x000ef00000209400 */
[----:B--2---:R-:W1:Y:S08]  /*0570*/  MUFU.RCP R3, R3 ;  /* 0x0000000300037308 */ /* 0x004e700000001000 */
[----:B---3--:R-:W2:Y:S01]  /*0580*/  MUFU.RCP R6, R6 ;  /* 0x0000000600067308 */ /* 0x008ea20000001000 */
[----:B-1----:R-:W-:-:S07]  /*0590*/  VIADD R4, R3, 0xffffffe ;  /* 0x0ffffffe03047836 */ /* 0x002fce0000000000 */
[----:B------:R1:W3:Y:S01]  /*05a0*/  F2I.FTZ.U32.TRUNC.NTZ R5, R4 ;  /* 0x0000000400057305 */ /* 0x0002e2000021f000 */
[----:B--2---:R-:W-:-:S07]  /*05b0*/  IADD3 R8, PT, PT, R6, 0xffffffe, RZ ;  /* 0x0ffffffe06087810 */ /* 0x004fce0007ffe0ff */
        /* <DEDUP_REMOVED lines=10> */
[----:B------:R-:W-:Y:S02]  /*0660*/  IMAD R4, R13, R10, RZ ;  /* 0x0000000a0d047224 */ /* 0x000fe400078e02ff */
[----:B------:R-:W-:Y:S02]  /*0670*/  IMAD.MOV R3, RZ, RZ, -R3 ;  /* 0x000000ffff037224 */ /* 0x000fe400078e0a03 */
[----:B------:R-:W-:Y:S01]  /*0680*/  IMAD.HI.U32 R4, R5, R4, UR4 ;  /* 0x0000000405047e27 */ /* 0x000fe2000f8e0004 */
[----:B------:R-:W-:-:S04]  /*0690*/  MOV R5, R12 ;  /* 0x0000000c00057202 */ /* 0x000fc80000000f00 */
[----:B------:R-:W-:Y:S01]  /*06a0*/  R2UR UR4, R4 ;  /* 0x00000000040472ca */ /* 0x000fe200000e0000 */
[----:B------:R-:W-:Y:S01]  /*06b0*/  IMAD.HI.U32 R3, R9, R3, UR6 ;  /* 0x0000000609037e27 */ /* 0x000fe2000f8e0003 */
[----:B------:R-:W-:Y:S02]  /*06c0*/  R2UR UR6, R5 ;  /* 0x00000000050672ca */ /* 0x000fe400000e0000 */
[----:B------:R-:W-:-:S04]  /*06d0*/  MOV R6, UR9 ;  /* 0x0000000900067c02 */ /* 0x000fc80008000f00 */
[----:B------:R-:W-:Y:S02]  /*06e0*/  IABS R6, R6 ;  /* 0x0000000600067213 */ /* 0x000fe40000000000 */
[----:B------:R-:W-:Y:S02]  /*06f0*/  R2UR UR27, R3 ;  /* 0x00000000031b72ca */ /* 0x000fe400000e0000 */
[----:B------:R-:W-:Y:S02]  /*0700*/  R2UR UR11, R6 ;  /* 0x00000000060b72ca */ /* 0x000fe400000e0000 */
[----:B------:R-:W-:Y:S01]  /*0710*/  IABS R11, R11 ;  /* 0x0000000b000b7213 */ /* 0x000fe20000000000 */
[----:B------:R-:W-:Y:S02]  /*0720*/  UIMAD.WIDE.U32 UR4, UR4, UR6, URZ ;  /* 0x00000006040472a5 */ /* 0x000fe4000f8e00ff */
[----:B------:R-:W-:Y:S02]  /*0730*/  MOV R4, UR6 ;  /* 0x0000000600047c02 */ /* 0x000fe40008000f00 */
[----:B------:R-:W-:-:S03]  /*0740*/  IMAD.MOV R3, RZ, RZ, -R11 ;  /* 0x000000ffff037224 */ /* 0x000fc600078e0a0b */
[----:B------:R-:W-:Y:S02]  /*0750*/  UMOV UR8, UR5 ;  /* 0x0000000500087c82 */ /* 0x000fe40008000000 */
[----:B------:R-:W-:Y:S01]  /*0760*/  IMAD R3, R3, UR8, R4 ;  /* 0x0000000803037c24 */ /* 0x000fe2000f8e0204 */
[----:B------:R-:W-:-:S04]  /*0770*/  UIMAD.WIDE.U32 UR6, UR27, UR11, URZ ;  /* 0x0000000b1b0672a5 */ /* 0x000fc8000f8e00ff */
[----:B------:R-:W-:Y:S02]  /*0780*/  ISETP.GT.U32.AND P1, PT, R10, R3, PT ;  /* 0x000000030a00720c */ /* 0x000fe40003f24070 */
[----:B------:R-:W-:-:S04]  /*0790*/  IMAD R4, RZ, RZ, -UR7 ;  /* 0x80000007ff047e24 */ /* 0x000fc8000f8e02ff */
[C---:B------:R-:W-:Y:S01]  /*07a0*/  IMAD R4, R7.reuse, R4, UR11 ;  /* 0x0000000b07047e24 */ /* 0x040fe2000f8e0204 */
[----:B------:R-:W-:Y:S01]  /*07b0*/  ULOP3.LUT UR9, UR9, UR29, URZ, 0x3c, !UPT ;  /* 0x0000001d09097292 */ /* 0x000fe2000f8e3cff */
[----:B------:R-:W-:Y:S01]  /*07c0*/  SHF.L.U32 R21, R0, 0x7, RZ ;  /* 0x0000000700157819 */ /* 0x000fe200000006ff */
[----:B------:R-:W-:Y:S02]  /*07d0*/  UIADD3 UR4, UPT, UPT, UR21, 0x7, URZ ;  /* 0x0000000715047890 */ /* 0x000fe4000fffe0ff */
[----:B------:R-:W-:Y:S01]  /*07e0*/  ISETP.GT.U32.AND P2, PT, R7, R4, PT ;  /* 0x000000040700720c */ /* 0x000fe20003f44070 */
[----:B0-----:R-:W-:Y:S01]  /*07f0*/  ULEA UR26, UR28, UR25, 0x18 ;  /* 0x000000191c1a7291 */ /* 0x001fe2000f8ec0ff */
[----:B------:R-:W-:Y:S01]  /*0800*/  VOTEU.ANY UP4, P1 ;  /* 0x0000000000ff7886 */ /* 0x000fe20000880100 */
[----:B------:R-:W-:Y:S01]  /*0810*/  PLOP3.LUT P1, PT, PT, PT, UP4, 0x80, 0x8 ;  /* 0x000000000008781c */ /* 0x000fe20003f2f048 */
[----:B------:R-:W-:Y:S01]  /*0820*/  ULEA UR5, UR18, 0x40, 0x6 ;  /* 0x0000004012057891 */ /* 0x000fe2000f8e30ff */
[----:B------:R-:W0:Y:S01]  /*0830*/  LDCU UR11, c[0x0][0x3f8] ;  /* 0x00007f00ff0b77ac */ /* 0x000e220008000800 */
[----:B------:R-:W-:Y:S01]  /*0840*/  SHF.R.U32.HI R6, RZ, 0x2, R0 ;  /* 0x00000002ff067819 */ /* 0x000fe20000011600 */
[----:B------:R-:W-:Y:S01]  /*0850*/  IMAD.U32 R5, RZ, RZ, UR18 ;  /* 0x00000012ff057e24 */ /* 0x000fe2000f8e00ff */
[----:B------:R-:W-:-:S05]  /*0860*/  UISETP.GE.AND UP0, UPT, UR30, URZ, UPT ;  /* 0x000000ff1e00728c */ /* 0x000fca000bf06270 */
[----:B------:R-:W-:Y:S01]  /*0870*/  VOTEU.ANY UP5, P2 ;  /* 0x0000000000ff7886 */ /* 0x000fe200010a0100 */
[----:B------:R-:W-:Y:S01]  /*0880*/  PLOP3.LUT P2, PT, PT, PT, UP5, 0x80, 0x8 ;  /* 0x000000000008781c */ /* 0x000fe20003f4f058 */
[----:B------:R-:W1:Y:S01]  /*0890*/  LDCU UR6, c[0x0][0x3c8] ;  /* 0x00007900ff0677ac */ /* 0x000e620008000800 */
[----:B------:R-:W-:-:S04]  /*08a0*/  @!P1 IADD3 R3, PT, PT, R3, -R10, RZ ;  /* 0x8000000a03039210 */ /* 0x000fc80007ffe0ff */
[----:B------:R-:W-:Y:S01]  /*08b0*/  ISETP.GE.U32.AND P1, PT, R3, R10, PT ;  /* 0x0000000a0300720c */ /* 0x000fe20003f26070 */
[----:B------:R-:W-:-:S06]  /*08c0*/  @!UP5 UIADD3 UR7, UPT, UPT, UR7, 0x1, URZ ;  /* 0x000000010707d890 */ /* 0x000fcc000fffe0ff */
[----:B------:R-:W-:Y:S01]  /*08d0*/  @!P2 IMAD.IADD R4, R4, 0x1, -R7 ;  /* 0x000000010404a824 */ /* 0x000fe200078e0a07 */
[----:B------:R-:W-:Y:S01]  /*08e0*/  UISETP.GE.AND UP2, UPT, UR9, URZ, UPT ;  /* 0x000000ff0900728c */ /* 0x000fe2000bf46270 */
[----:B------:R-:W-:Y:S01]  /*08f0*/  LOP3.LUT R21, R21, 0x180, RZ, 0xc0, !PT ;  /* 0x0000018015157812 */ /* 0x000fe200078ec0ff */
[----:B------:R-:W-:Y:S02]  /*0900*/  ULOP3.LUT UR9, UR17, UR14, URZ, 0x3c, !UPT ;  /* 0x0000000e11097292 */ /* 0x000fe4000f8e3cff */
[----:B------:R-:W-:Y:S01]  /*0910*/  ISETP.GE.U32.AND P2, PT, R4, R7, PT ;  /* 0x000000070400720c */ /* 0x000fe20003f46070 */
[----:B------:R-:W-:Y:S01]  /*0920*/  @!UP4 UIADD3 UR8, UPT, UPT, UR8, 0x1, URZ ;  /* 0x000000010808c890 */ /* 0x000fe2000fffe0ff */
[----:B------:R-:W-:Y:S01]  /*0930*/  VOTEU.ANY UP5, P1 ;  /* 0x0000000000ff7886 */ /* 0x000fe200008a0100 */
[----:B------:R-:W-:Y:S01]  /*0940*/  USHF.R.U32.HI UR4, URZ, 0x3, UR4 ;  /* 0x00000003ff047899 */ /* 0x000fe20008011604 */
[----:B------:R-:W-:Y:S01]  /*0950*/  VIADD R3, R21, UR26 ;  /* 0x0000001a15037c36 */ /* 0x000fe20008000000 */
[----:B------:R-:W-:-:S02]  /*0960*/  UISETP.GE.AND UP4, UPT, UR9, URZ, UPT ;  /* 0x000000ff0900728c */ /* 0x000fc4000bf86270 */
[----:B------:R-:W-:Y:S02]  /*0970*/  @UP5 UIADD3 UR8, UPT, UPT, UR8, 0x1, URZ ;  /* 0x0000000108085890 */ /* 0x000fe4000fffe0ff */
[----:B------:R-:W-:Y:S02]  /*0980*/  UISETP.NE.AND UP5, UPT, UR14, URZ, UPT ;  /* 0x000000ff0e00728c */ /* 0x000fe4000bfa5270 */
[----:B------:R-:W-:Y:S01]  /*0990*/  UISETP.LT.U32.AND UP3, UPT, UR4, UR5, UPT ;  /* 0x000000050400728c */ /* 0x000fe2000bf61070 */
[----:B------:R-:W-:Y:S02]  /*09a0*/  SHF.R.U32.HI R4, RZ, 0x5, R0 ;  /* 0x00000005ff047819 */ /* 0x000fe40000011600 */
[----:B------:R-:W-:Y:S01]  /*09b0*/  @!P0 LEA R3, R6, R3, 0x2 ;  /* 0x0000000306038211 */ /* 0x000fe200078e10ff */
[----:B------:R-:W-:Y:S01]  /*09c0*/  USEL UR4, UR4, UR5, UP3 ;  /* 0x0000000504047287 */ /* 0x000fe20009800000 */
[----:B------:R-:W-:Y:S01]  /*09d0*/  LEA R8, R5, R4, 0x6 ;  /* 0x0000000405087211 */ /* 0x000fe200078e30ff */
[----:B------:R-:W-:Y:S01]  /*09e0*/  VOTEU.ANY UP6, P2 ;  /* 0x0000000000ff7886 */ /* 0x000fe200010c0100 */
[----:B------:R-:W-:-:S02]  /*09f0*/  UMOV UR15, UR8 ;  /* 0x00000008000f7c82 */ /* 0x000fc40008000000 */
[----:B------:R-:W-:Y:S02]  /*0a00*/  @!UP4 UIADD3 UR15, UPT, UPT, -UR15, URZ, URZ ;  /* 0x000000ff0f0fc290 */ /* 0x000fe4000fffe1ff */
[----:B------:R-:W-:Y:S02]  /*0a10*/  @!UP5 ULOP3.LUT UR15, URZ, UR14, URZ, 0x33, !UPT ;  /* 0x0000000eff0fd292 */ /* 0x000fe4000f8e33ff */
[----:B------:R-:W-:Y:S01]  /*0a20*/  UISETP.NE.AND UP1, UPT, UR29, URZ, UPT ;  /* 0x000000ff1d00728c */ /* 0x000fe2000bf25270 */
[----:B------:R2:W-:Y:S01]  /*0a30*/  @!P0 STS [R3], R2 ;  /* 0x0000000203008388 */ /* 0x0005e20000000800 */
[----:B------:R-:W-:Y:S01]  /*0a40*/  ISETP.GE.U32.AND P0, PT, R8, UR4, PT ;  /* 0x0000000408007c0c */ /* 0x000fe2000bf06070 */
[----:B------:R-:W-:Y:S02]  /*0a50*/  @UP6 UIADD3 UR7, UPT, UPT, UR7, 0x1, URZ ;  /* 0x0000000107076890 */ /* 0x000fe4000fffe0ff */
[----:B0-----:R-:W-:Y:S02]  /*0a60*/  @!UP0 UIMAD UR5, UR10, UR11, UR15 ;  /* 0x0000000b0a0582a4 */ /* 0x001fe4000f8e020f */
[----:B------:R-:W-:-:S02]  /*0a70*/  @UP0 UIMAD UR9, UR20, UR11, UR17 ;  /* 0x0000000b140902a4 */ /* 0x000fc4000f8e0211 */
[----:B------:R-:W-:Y:S01]  /*0a80*/  @!UP0 UIADD3 UR5, UPT, UPT, -UR5, URZ, URZ ;  /* 0x000000ff05058290 */ /* 0x000fe2000fffe1ff */
[----:B------:R-:W-:Y:S01]  /*0a90*/  UMOV UR14, UR7 ;  /* 0x00000007000e7c82 */ /* 0x000fe20008000000 */
[----:B------:R-:W-:Y:S01]  /*0aa0*/  @UP0 UIMAD UR9, UR9, UR30, 0x1 ;  /* 0x00000001090904a4 */ /* 0x000fe2000f8e021e */
[----:B------:R-:W-:Y:S01]  /*0ab0*/  BSSY B0, `(.L_x_26670) ;  /* 0x00000cb000007945 */ /* 0x000fe20003800000 */
[----:B------:R-:W-:Y:S02]  /*0ac0*/  @!UP2 UIADD3 UR14, UPT, UPT, -UR14, URZ, URZ ;  /* 0x000000ff0e0ea290 */ /* 0x000fe4000fffe1ff */
[----:B-1----:R-:W-:Y:S02]  /*0ad0*/  UIMAD UR6, UR16, UR6, URZ ;  /* 0x00000006100672a4 */ /* 0x002fe4000f8e02ff */
[----:B------:R-:W-:Y:S02]  /*0ae0*/  @!UP1 ULOP3.LUT UR14, URZ, UR29, URZ, 0x33, !UPT ;  /* 0x0000001dff0e9292 */ /* 0x000fe4000f8e33ff */
[----:B------:R-:W-:Y:S01]  /*0af0*/  @!UP0 UIMAD UR9, UR30, UR5, 0x1 ;  /* 0x000000011e0984a4 */ /* 0x000fe2000f8e0205 */
[----:B------:R-:W-:Y:S01]  /*0b00*/  IMAD.MOV.U32 R5, RZ, RZ, -0x800001 ;  /* 0xff7fffffff057424 */ /* 0x000fe200078e00ff */
[----:B------:R-:W-:-:S02]  /*0b10*/  LOP3.LUT R24, R0, 0x1f, RZ, 0xc0, !PT ;  /* 0x0000001f00187812 */ /* 0x000fc400078ec0ff */
[----:B------:R-:W-:Y:S01]  /*0b20*/  MOV R20, R7 ;  /* 0x0000000700147202 */ /* 0x000fe20000000f00 */
[----:B------:R-:W-:Y:S06]  /*0b30*/  BAR.SYNC.DEFER_BLOCKING 0x0 ;  /* 0x0000000000007b1d */ /* 0x000fec0000010000 */
[----:B--2---:R-:W-:Y:S05]  /*0b40*/  @P0 BRA `(.L_x_26671) ;  /* 0x0000000c00040947 */ /* 0x004fea0003800000 */
[----:B------:R-:W0:Y:S01]  /*0b50*/  LDCU.64 UR10, c[0x0][0x3b8] ;  /* 0x00007700ff0a77ac */ /* 0x000e220008000a00 */
[----:B------:R-:W-:Y:S01]  /*0b60*/  IMAD.WIDE.U32 R2, R8, 0x4, RZ ;  /* 0x0000000408027825 */ /* 0x000fe200078e00ff */
[----:B------:R-:W-:Y:S01]  /*0b70*/  LEA R7, R4, UR24, 0x3 ;  /* 0x0000001804077c11 */ /* 0x000fe2000f8e18ff */
[----:B------:R-:W1:Y:S02]  /*0b80*/  LDCU UR4, c[0x0][0x3e0] ;  /* 0x00007c00ff0477ac */ /* 0x000e640008000800 */
[----:B------:R-:W-:Y:S02]  /*0b90*/  IMAD.U32 R5, RZ, RZ, UR6 ;  /* 0x00000006ff057e24 */ /* 0x000fe4000f8e00ff */
[----:B------:R-:W-:Y:S01]  /*0ba0*/  VIADD R16, R7, 0x1 ;  /* 0x0000000107107836 */ /* 0x000fe20000000000 */
[----:B------:R-:W2:Y:S01]  /*0bb0*/  LDCU UR7, c[0x0][0x3fc] ;  /* 0x00007f80ff0777ac */ /* 0x000ea20008000800 */
[----:B------:R-:W-:Y:S01]  /*0bc0*/  IMAD.WIDE R2, R5, 0x4, R2 ;  /* 0x0000000405027825 */ /* 0x000fe200078e0202 */
[----:B------:R-:W-:-:S04]  /*0bd0*/  UIADD3 UR5, UPT, UPT, UR25, 0x220, URZ ;  /* 0x0000022019057890 */ /* 0x000fc8000fffe0ff */
[----:B------:R-:W-:Y:S01]  /*0be0*/  ULEA UR5, UR28, UR5, 0x18 ;  /* 0x000000051c057291 */ /* 0x000fe2000f8ec0ff */
[----:B0-----:R-:W-:Y:S02]  /*0bf0*/  IADD3 R0, P0, PT, R2, UR10, RZ ;  /* 0x0000000a02007c10 */ /* 0x001fe4000ff1e0ff */
[C---:B------:R-:W-:Y:S01]  /*0c00*/  SHF.L.U32 R2, R6.reuse, 0x2, RZ ;  /* 0x0000000206027819 */ /* 0x040fe200000006ff */
[----:B-1----:R-:W-:Y:S01]  /*0c10*/  UIMAD UR4, UR15, UR4, URZ ;  /* 0x000000040f0472a4 */ /* 0x002fe2000f8e02ff */
[----:B------:R-:W-:Y:S02]  /*0c20*/  LOP3.LUT R6, R6, 0x7, RZ, 0xc0, !PT ;  /* 0x0000000706067812 */ /* 0x000fe400078ec0ff */
[----:B------:R-:W-:Y:S01]  /*0c30*/  LOP3.LUT R5, R2, 0x1c, RZ, 0xc0, !PT ;  /* 0x0000001c02057812 */ /* 0x000fe200078ec0ff */
[----:B------:R-:W-:Y:S01]  /*0c40*/  IMAD.MOV.U32 R2, RZ, RZ, R8 ;  /* 0x000000ffff027224 */ /* 0x000fe200078e0008 */
[----:B------:R-:W-:Y:S02]  /*0c50*/  IADD3.X R3, PT, PT, R3, UR11, RZ, P0, !PT ;  /* 0x0000000b03037c10 */ /* 0x000fe400087fe4ff */
[----:B------:R-:W-:Y:S01]  /*0c60*/  LEA R19, R4, R5, 0x5 ;  /* 0x0000000504137211 */ /* 0x000fe200078e28ff */
[----:B------:R-:W-:Y:S01]  /*0c70*/  IMAD.MOV.U32 R5, RZ, RZ, -0x800001 ;  /* 0xff7fffffff057424 */ /* 0x000fe200078e00ff */
[----:B------:R-:W-:-:S02]  /*0c80*/  IADD3 R6, PT, PT, R6, R7, RZ ;  /* 0x0000000706067210 */ /* 0x000fc40007ffe0ff */
[----:B--2---:R-:W-:Y:S02]  /*0c90*/  MOV R4, UR7 ;  /* 0x0000000700047c02 */ /* 0x004fe40008000f00 */
[----:B------:R-:W-:Y:S01]  /*0ca0*/  IADD3 R24, P0, PT, R24, UR4, RZ ;  /* 0x0000000418187c10 */ /* 0x000fe2000ff1e0ff */
[C---:B------:R-:W-:Y:S01]  /*0cb0*/  VIADD R18, R6.reuse, -UR21 ;  /* 0x8000001506127c36 */ /* 0x040fe20008000000 */
[----:B------:R-:W-:Y:S01]  /*0cc0*/  MOV R7, UR4 ;  /* 0x0000000400077c02 */ /* 0x000fe20008000f00 */
[----:B------:R-:W-:Y:S01]  /*0cd0*/  VIADD R17, R6, 0x1 ;  /* 0x0000000106117836 */ /* 0x000fe20000000000 */
[----:B------:R-:W-:Y:S02]  /*0ce0*/  IADD3 R4, PT, PT, -R4, UR14, RZ ;  /* 0x0000000e04047c10 */ /* 0x000fe4000fffe1ff */
[----:B------:R-:W-:Y:S02]  /*0cf0*/  IADD3 R19, PT, PT, R19, UR5, RZ ;  /* 0x0000000513137c10 */ /* 0x000fe4000fffe0ff */
[----:B------:R-:W-:-:S07]  /*0d00*/  LEA.HI.X.SX32 R25, R7, RZ, 0x1, P0 ;  /* 0x000000ff07197211 */ /* 0x000fce00000f0eff */
.L_x_26676:
[----:B------:R-:W0:Y:S01]  /*0d10*/  LDC R14, c[0x0][0x400] ;  /* 0x00010000ff0e7b82 */ /* 0x000e220000000800 */
        /* <DEDUP_REMOVED lines=52> */
.L_x_26673:
[----:B------:R-:W-:Y:S01]  /*1060*/  MOV R10, R0 ;  /* 0x00000000000a7202 */ /* 0x000fe20000000f00 */
[----:B------:R-:W-:-:S05]  /*1070*/  IMAD.MOV.U32 R11, RZ, RZ, R3 ;  /* 0x000000ffff0b7224 */ /* 0x000fca00078e0003 */
[----:B------:R-:W2:Y:S02]  /*1080*/  LDG.E.CONSTANT R9, desc[UR12][R10.64] ;  /* 0x0000000c0a097981 */ /* 0x000ea4000c1e9900 */
[----:B--2---:R-:W-:-:S03]  /*1090*/  IMAD.WIDE R8, R9, UR31, R24 ;  /* 0x0000001f09087c25 */ /* 0x004fc6000f8e0218 */
[----:B------:R-:W-:-:S04]  /*10a0*/  LEA R38, P0, R8, UR22, 0x2 ;  /* 0x0000001608267c11 */ /* 0x000fc8000f8010ff */
[----:B------:R-:W-:Y:S02]  /*10b0*/  LEA.HI.X R39, R8, UR23, R9, 0x2, P0 ;  /* 0x0000001708277c11 */ /* 0x000fe400080f1409 */
[----:B------:R-:W0:Y:S04]  /*10c0*/  LDS.128 R8, [R21+UR26] ;  /* 0x0000001a15087984 */ /* 0x000e280008000c00 */
[----:B------:R-:W0:Y:S04]  /*10d0*/  LDG.E.CONSTANT R26, desc[UR12][R38.64+0x80] ;  /* 0x0000800c261a7981 */ /* 0x000e28000c1e9900 */
        /* <DEDUP_REMOVED lines=16> */
[----:B0-----:R-:W-:-:S04]  /*11e0*/  FMUL.FTZ R26, R26, R9 ;  /* 0x000000091a1a7220 */ /* 0x001fc80000410000 */
[----:B--2---:R-:W-:Y:S02]  /*11f0*/  FFMA.FTZ R8, R23, R8, R26 ;  /* 0x0000000817087223 */ /* 0x004fe4000001001a */
[----:B------:R-:W2:Y:S02]  /*1200*/  LDG.E.CONSTANT R23, desc[UR12][R38.64+0x700] ;  /* 0x0007000c26177981 */ /* 0x000ea4000c1e9900 */
[----:B---3--:R-:W-:Y:S02]  /*1210*/  FFMA.FTZ R27, R27, R10, R8 ;  /* 0x0000000a1b1b7223 */ /* 0x008fe40000010008 */
[----:B------:R-:W3:Y:S02]  /*1220*/  LDG.E.CONSTANT R26, desc[UR12][R38.64+0x780] ;  /* 0x0007800c261a7981 */ /* 0x000ee4000c1e9900 */
[----:B----4-:R-:W-:Y:S02]  /*1230*/  FFMA.FTZ R28, R28, R11, R27 ;  /* 0x0000000b1c1c7223 */ /* 0x010fe4000001001b */
[----:B------:R-:W0:Y:S04]  /*1240*/  LDS.128 R8, [R21+UR26+0x10] ;  /* 0x0000101a15087984 */ /* 0x000e280008000c00 */
[----:B------:R-:W4:Y:S01]  /*1250*/  LDG.E.CONSTANT R27, desc[UR12][R38.64+0x800] ;  /* 0x0008000c261b7981 */ /* 0x000f22000c1e9900 */
[----:B0-----:R-:W-:-:S03]  /*1260*/  FFMA.FTZ R15, R15, R8, R28 ;  /* 0x000000080f0f7223 */ /* 0x001fc6000001001c */
[----:B------:R-:W4:Y:S01]  /*1270*/  LDG.E.CONSTANT R28, desc[UR12][R38.64+0x880] ;  /* 0x0008800c261c7981 */ /* 0x000f22000c1e9900 */
[----:B------:R-:W-:-:S04]  /*1280*/  FFMA.FTZ R14, R14, R9, R15 ;  /* 0x000000090e0e7223 */ /* 0x000fc8000001000f */
[----:B------:R-:W-:-:S04]  /*1290*/  FFMA.FTZ R13, R13, R10, R14 ;  /* 0x0000000a0d0d7223 */ /* 0x000fc8000001000e */
[----:B------:R-:W-:Y:S02]  /*12a0*/  FFMA.FTZ R8, R12, R11, R13 ;  /* 0x0000000b0c087223 */ /* 0x000fe4000001000d */
[----:B------:R-:W0:Y:S02]  /*12b0*/  LDS.128 R12, [R21+UR26+0x20] ;  /* 0x0000201a150c7984 */ /* 0x000e240008000c00 */
[----:B0-----:R-:W-:Y:S02]  /*12c0*/  FFMA.FTZ R33, R33, R12, R8 ;  /* 0x0000000c21217223 */ /* 0x001fe40000010008 */
[----:B------:R-:W0:Y:S02]  /*12d0*/  LDS.128 R8, [R21+UR26+0x30] ;  /* 0x0000301a15087984 */ /* 0x000e240008000c00 */
[----:B------:R-:W-:Y:S02]  /*12e0*/  FFMA.FTZ R34, R34, R13, R33 ;  /* 0x0000000d22227223 */ /* 0x000fe40000010021 */
[----:B------:R-:W4:Y:S02]  /*12f0*/  LDG.E.CONSTANT R33, desc[UR12][R38.64+0xb00] ;  /* 0x000b000c26217981 */ /* 0x000f24000c1e9900 */
[----:B------:R-:W-:-:S02]  /*1300*/  FFMA.FTZ R31, R31, R14, R34 ;  /* 0x0000000e1f1f7223 */ /* 0x000fc40000010022 */
[----:B------:R-:W4:Y:S02]  /*1310*/  LDG.E.CONSTANT R34, desc[UR12][R38.64+0xb80] ;  /* 0x000b800c26227981 */ /* 0x000f24000c1e9900 */
[----:B------:R-:W-:Y:S02]  /*1320*/  FFMA.FTZ R32, R32, R15, R31 ;  /* 0x0000000f20207223 */ /* 0x000fe4000001001f */
[----:B------:R-:W4:Y:S04]  /*1330*/  LDS.128 R12, [R21+UR26+0x40] ;  /* 0x0000401a150c7984 */ /* 0x000f280008000c00 */
[----:B------:R-:W4:Y:S01]  /*1340*/  LDG.E.CONSTANT R31, desc[UR12][R38.64+0xf00] ;  /* 0x000f000c261f7981 */ /* 0x000f22000c1e9900 */
[----:B0-----:R-:W-:-:S03]  /*1350*/  FFMA.FTZ R29, R29, R8, R32 ;  /* 0x000000081d1d7223 */ /* 0x001fc60000010020 */
[----:B------:R-:W4:Y:S01]  /*1360*/  LDG.E.CONSTANT R8, desc[UR12][R38.64+0xa80] ;  /* 0x000a800c26087981 */ /* 0x000f22000c1e9900 */
[----:B------:R-:W-:-:S03]  /*1370*/  FFMA.FTZ R30, R30, R9, R29 ;  /* 0x000000091e1e7223 */ /* 0x000fc6000001001d */
[----:B------:R-:W4:Y:S04]  /*1380*/  LDG.E.CONSTANT R32, desc[UR12][R38.64+0xd80] ;  /* 0x000d800c26207981 */ /* 0x000f28000c1e9900 */
[----:B------:R-:W4:Y:S01]  /*1390*/  LDG.E.CONSTANT R29, desc[UR12][R38.64+0xe00] ;  /* 0x000e000c261d7981 */ /* 0x000f22000c1e9900 */
[----:B--2---:R-:W-:-:S03]  /*13a0*/  FFMA.FTZ R23, R23, R10, R30 ;  /* 0x0000000a17177223 */ /* 0x004fc6000001001e */
[----:B------:R-:W2:Y:S01]  /*13b0*/  LDG.E.CONSTANT R30, desc[UR12][R38.64+0xf80] ;  /* 0x000f800c261e7981 */ /* 0x000ea2000c1e9900 */
[----:B---3--:R-:W-:-:S03]  /*13c0*/  FFMA.FTZ R10, R26, R11, R23 ;  /* 0x0000000b1a0a7223 */ /* 0x008fc60000010017 */
[----:B------:R-:W3:Y:S04]  /*13d0*/  LDG.E.CONSTANT R23, desc[UR12][R38.64+0xc00] ;  /* 0x000c000c26177981 */ /* 0x000ee8000c1e9900 */
[----:B------:R-:W2:Y:S01]  /*13e0*/  LDG.E.CONSTANT R26, desc[UR12][R38.64+0xc80] ;  /* 0x000c800c261a7981 */ /* 0x000ea2000c1e9900 */
[----:B----4-:R-:W-:-:S03]  /*13f0*/  FFMA.FTZ R9, R27, R12, R10 ;  /* 0x0000000c1b097223 */ /* 0x010fc6000001000a */
[----:B------:R-:W4:Y:S01]  /*1400*/  LDG.E.CONSTANT R27, desc[UR12][R38.64+0xd00] ;  /* 0x000d000c261b7981 */ /* 0x000f22000c1e9900 */
[----:B------:R-:W-:-:S03]  /*1410*/  FFMA.FTZ R10, R28, R13, R9 ;  /* 0x0000000d1c0a7223 */ /* 0x000fc60000010009 */
[----:B------:R-:W4:Y:S01]  /*1420*/  LDG.E.CONSTANT R28, desc[UR12][R38.64+0xe80] ;  /* 0x000e800c261c7981 */ /* 0x000f22000c1e9900 */
[----:B------:R-:W-:-:S04]  /*1430*/  FFMA.FTZ R37, R37, R14, R10 ;  /* 0x0000000e25257223 */ /* 0x000fc8000001000a */
[----:B------:R-:W-:Y:S02]  /*1440*/  FFMA.FTZ R36, R36, R15, R37 ;  /* 0x0000000f24247223 */ /* 0x000fe40000010025 */
[----:B------:R-:W0:Y:S02]  /*1450*/  LDS.128 R12, [R21+UR26+0x50] ;  /* 0x0000501a150c7984 */ /* 0x000e240008000c00 */
[----:B0-----:R-:W-:-:S04]  /*1460*/  FFMA.FTZ R35, R35, R12, R36 ;  /* 0x0000000c23237223 */ /* 0x001fc80000010024 */
[----:B------:R-:W-:Y:S02]  /*1470*/  FFMA.FTZ R12, R8, R13, R35 ;  /* 0x0000000d080c7223 */ /* 0x000fe40000010023 */
[----:B------:R-:W3:Y:S02]  /*1480*/  LDS.128 R8, [R21+UR26+0x60] ;  /* 0x0000601a15087984 */ /* 0x000ee40008000c00 */
[----:B------:R-:W-:-:S04]  /*1490*/  FFMA.FTZ R33, R33, R14, R12 ;  /* 0x0000000e21217223 */ /* 0x000fc8000001000c */
[----:B------:R-:W-:Y:S02]  /*14a0*/  FFMA.FTZ R34, R34, R15, R33 ;  /* 0x0000000f22227223 */ /* 0x000fe40000010021 */
[----:B------:R-:W0:Y:S01]  /*14b0*/  LDS.128 R12, [R21+UR26+0x70] ;  /* 0x0000701a150c7984 */ /* 0x000e220008000c00 */
[----:B------:R-:W-:Y:S01]  /*14c0*/  UMOV UR4, 0xffffffff ;  /* 0xffffffff00047882 */ /* 0x000fe20000000000 */
[----:B------:R-:W-:Y:S02]  /*14d0*/  ISETP.NE.AND P1, PT, R6, RZ, PT ;  /* 0x000000ff0600720c */ /* 0x000fe40003f25270 */
[----:B-----5:R-:W-:Y:S01]  /*14e0*/  FSETP.NEU.FTZ.AND P0, PT, R22, RZ, PT ;  /* 0x000000ff1600720b */ /* 0x020fe20003f1d000 */
[----:B---3--:R-:W-:-:S04]  /*14f0*/  FFMA.FTZ R23, R23, R8, R34 ;  /* 0x0000000817177223 */ /* 0x008fc80000010022 */
[----:B--2---:R-:W-:-:S04]  /*1500*/  FFMA.FTZ R26, R26, R9, R23 ;  /* 0x000000091a1a7223 */ /* 0x004fc80000010017 */
[----:B----4-:R-:W-:-:S04]  /*1510*/  FFMA.FTZ R27, R27, R10, R26 ;  /* 0x0000000a1b1b7223 */ /* 0x010fc8000001001a */
[----:B------:R-:W-:-:S04]  /*1520*/  FFMA.FTZ R32, R32, R11, R27 ;  /* 0x0000000b20207223 */ /* 0x000fc8000001001b */
        /* <DEDUP_REMOVED lines=8> */
.L_x_26716:
        /* <DEDUP_REMOVED lines=12> */
.L_x_26674:
[----:B------:R-:W-:Y:S05]  /*1670*/  BSYNC B1 ;  /* 0x0000000000017941 */ /* 0x000fea0003800000 */
.L_x_26672:
        /* <DEDUP_REMOVED lines=14> */
.L_x_26671:
[----:B------:R-:W-:Y:S05]  /*1760*/  BSYNC B0 ;  /* 0x0000000000007941 */ /* 0x000fea0003800000 */
.L_x_26670:
        /* <DEDUP_REMOVED lines=22> */
.L_x_26721:
        /* <DEDUP_REMOVED lines=41> */
.L_x_26682:
        /* <DEDUP_REMOVED lines=11> */
.L_x_26681:
[----:B------:R-:W-:Y:S05]  /*1c10*/  BSYNC.RECONVERGENT B1 ;  /* 0x0000000000017941 */ /* 0x000fea0003800200 */
.L_x_26680:
        /* <DEDUP_REMOVED lines=12> */
.L_x_26685:
        /* <DEDUP_REMOVED lines=14> */
[----:B-----5:R-:W-:Y:S01]  /*1dc0*/  FMUL.FTZ R22, R19, 1.4426950216293334961 ;  /* 0x3fb8aa3b13167820 */ /* 0x020fe20000410000 */
        /* <DEDUP_REMOVED lines=14> */
[C---:B------:R-:W-:Y:S01]  /*1eb0*/  FADD.FTZ R39, -R10.reuse, R39 ;  /* 0x000000270a277221 */ /* 0x040fe20000010100 */
[----:B------:R-:W-:Y:S01]  /*1ec0*/  FMUL.FTZ R37, R37, 1.4426950216293334961 ;  /* 0x3fb8aa3b25257820 */ /* 0x000fe20000410000 */
[----:B------:R-:W4:Y:S01]  /*1ed0*/  LDS R23, [R15+0x1a00] ;  /* 0x001a00000f177984 */ /* 0x000f220000000800 */
[----:B------:R-:W-:Y:S01]  /*1ee0*/  FADD.FTZ R33, -R10, R33 ;  /* 0x000000210a217221 */ /* 0x000fe20000010100 */
[----:B------:R-:W-:-:S02]  /*1ef0*/  FMUL.FTZ R39, R39, 1.4426950216293334961 ;  /* 0x3fb8aa3b27277820 */ /* 0x000fc40000410000 */
[----:B--2---:R2:W-:Y:S01]  /*1f00*/  STS [R15+-0x200], R22 ;  /* 0xfffe00160f007388 */ /* 0x0045e20000000800 */
[----:B------:R-:W-:Y:S01]  /*1f10*/  FADD.FTZ R35, -R10, R35 ;  /* 0x000000230a237221 */ /* 0x000fe20000010100 */
[----:B------:R-:W-:Y:S01]  /*1f20*/  FMUL.FTZ R28, R33, 1.4426950216293334961 ;  /* 0x3fb8aa3b211c7820 */ /* 0x000fe20000410000 */
[----:B------:R-:W-:Y:S01]  /*1f30*/  FADD.FTZ R18, R20, R18 ;  /* 0x0000001214127221 */ /* 0x000fe20000010000 */
[----:B------:R0:W-:Y:S01]  /*1f40*/  STS [R15+-0x400], R20 ;  /* 0xfffc00140f007388 */ /* 0x0001e20000000800 */
[----:B------:R-:W-:Y:S01]  /*1f50*/  FMUL.FTZ R30, R35, 1.4426950216293334961 ;  /* 0x3fb8aa3b231e7820 */ /* 0x000fe20000410000 */
[----:B------:R-:W-:Y:S01]  /*1f60*/  FADD.FTZ R27, -R10, R27 ;  /* 0x0000001b0a1b7221 */ /* 0x000fe20000010100 */
[----:B------:R-:W-:Y:S01]  /*1f70*/  FADD.FTZ R18, R18, R22 ;  /* 0x0000001612127221 */ /* 0x000fe20000010000 */
[----:B------:R1:W-:Y:S01]  /*1f80*/  STS [R15], R24 ;  /* 0x000000180f007388 */ /* 0x0003e20000000800 */
[----:B------:R-:W3:Y:S01]  /*1f90*/  MUFU.EX2 R28, R28 ;  /* 0x0000001c001c7308 */ /* 0x000ee20000000800 */
[----:B------:R-:W-:Y:S01]  /*1fa0*/  FADD.FTZ R29, -R10, R29 ;  /* 0x0000001d0a1d7221 */ /* 0x000fe20000010100 */
[----:B------:R-:W-:Y:S01]  /*1fb0*/  FADD.FTZ R18, R18, R24 ;  /* 0x0000001812127221 */ /* 0x000fe20000010000 */
[----:B------:R-:W-:Y:S01]  /*1fc0*/  FMUL.FTZ R27, R27, 1.4426950216293334961 ;  /* 0x3fb8aa3b1b1b7820 */ /* 0x000fe20000410000 */
[----:B--2---:R-:W-:Y:S01]  /*1fd0*/  MUFU.EX2 R22, R37 ;  /* 0x0000002500167308 */ /* 0x004fe20000000800 */
[----:B0-----:R-:W-:Y:S01]  /*1fe0*/  FADD.FTZ R31, -R10, R31 ;  /* 0x0000001f0a1f7221 */ /* 0x001fe20000010100 */
[----:B------:R-:W-:-:S02]  /*1ff0*/  FMUL.FTZ R29, R29, 1.4426950216293334961 ;  /* 0x3fb8aa3b1d1d7820 */ /* 0x000fc40000410000 */
        /* <DEDUP_REMOVED lines=16> */
[----:B------:R-:W-:Y:S01]  /*2100*/  FADD.FTZ R23, -R10, R23 ;  /* 0x000000170a177221 */ /* 0x000fe20000010100 */
[----:B------:R-:W4:Y:S01]  /*2110*/  MUFU.EX2 R36, R31 ;  /* 0x0000001f00247308 */ /* 0x000f220000000800 */
[----:B------:R-:W-:Y:S01]  /*2120*/  FMUL.FTZ R25, R25, 1.4426950216293334961 ;  /* 0x3fb8aa3b19197820 */ /* 0x000fe20000410000 */
[----:B-1----:R-:W-:Y:S01]  /*2130*/  FADD.FTZ R19, R19, R24 ;  /* 0x0000001813137221 */ /* 0x002fe20000010000 */
[----:B------:R-:W-:Y:S01]  /*2140*/  FMUL.FTZ R23, R23, 1.4426950216293334961 ;  /* 0x3fb8aa3b17177820 */ /* 0x000fe20000410000 */
[----:B------:R-:W1:Y:S01]  /*2150*/  MUFU.EX2 R18, R21 ;  /* 0x0000001500127308 */ /* 0x000e620000000800 */
[----:B------:R-:W-:Y:S01]  /*2160*/  STS [R15+0x200], R20 ;  /* 0x000200140f007388 */ /* 0x000fe20000000800 */
[----:B------:R-:W-:-:S02]  /*2170*/  FADD.FTZ R19, R19, R28 ;  /* 0x0000001c13137221 */ /* 0x000fc40000010000 */
[----:B------:R-:W1:Y:S01]  /*2180*/  MUFU.EX2 R38, R33 ;  /* 0x0000002100267308 */ /* 0x000e620000000800 */
        /* <DEDUP_REMOVED lines=14> */
[----:B------:R-:W-:-:S03]  /*2270*/  FADD.FTZ R19, R19, R38 ;  /* 0x0000002613137221 */ /* 0x000fc60000010000 */
        /* <DEDUP_REMOVED lines=8> */
[----:B0-----:R-:W-:Y:S01]  /*2300*/  VIADD R15, R15, 0x2000 ;  /* 0x000020000f0f7836 */ /* 0x001fe20000000000 */
[----:B------:R-:W-:Y:S06]  /*2310*/  @!P4 BRA `(.L_x_26685) ;  /* 0xfffffff80070c947 */ /* 0x000fec000383ffff */
.L_x_26684:
[----:B------:R-:W-:Y:S05]  /*2320*/  BSYNC.RECONVERGENT B1 ;  /* 0x0000000000017941 */ /* 0x000fea0003800200 */
.L_x_26683:
        /* <DEDUP_REMOVED lines=20> */
[----:B-----5:R-:W-:Y:S01]  /*2470*/  FMUL.FTZ R22, R25, 1.4426950216293334961 ;  /* 0x3fb8aa3b19167820 */ /* 0x020fe20000410000 */
        /* <DEDUP_REMOVED lines=34> */
.L_x_26687:
[----:B------:R-:W-:Y:S05]  /*26a0*/  BSYNC.RECONVERGENT B1 ;  /* 0x0000000000017941 */ /* 0x000fea0003800200 */
.L_x_26686:
        /* <DEDUP_REMOVED lines=26> */
.L_x_26679:
[----:B------:R-:W-:Y:S05]  /*2850*/  BSYNC.RECONVERGENT B0 ;  /* 0x0000000000007941 */ /* 0x000fea0003800200 */
.L_x_26678:
        /* <DEDUP_REMOVED lines=40> */
.L_x_26692:
[----:B------:R-:W1:Y:S01]  /*2ae0*/  LDS R18, [R12] ;  /* 0x000000000c127984 */ /* 0x000e620000000800 */
[----:B------:R-:W-:-:S05]  /*2af0*/  VIADD R15, R15, 0x1 ;  /* 0x000000010f0f7836 */ /* 0x000fca0000000000 */
[----:B------:R-:W-:Y:S01]  /*2b00*/  ISETP.NE.AND P0, PT, R15, RZ, PT ;  /* 0x000000ff0f00720c */ /* 0x000fe20003f05270 */
[----:B-1----:R-:W-:-:S05]  /*2b10*/  FMUL.FTZ R13, R18, R11 ;  /* 0x0000000b120d7220 */ /* 0x002fca0000410000 */
[----:B------:R1:W-:Y:S02]  /*2b20*/  STS [R12], R13 ;  /* 0x0000000d0c007388 */ /* 0x0003e40000000800 */
[----:B-1----:R-:W-:-:S05]  /*2b30*/  IADD3 R12, PT, PT, R12, 0x200, RZ ;  /* 0x000002000c0c7810 */ /* 0x002fca0007ffe0ff */
[----:B------:R-:W-:Y:S05]  /*2b40*/  @P0 BRA `(.L_x_26692) ;  /* 0xfffffffc00e40947 */ /* 0x000fea000383ffff */
.L_x_26691:
[----:B------:R-:W-:Y:S05]  /*2b50*/  BSYNC.RECONVERGENT B1 ;  /* 0x0000000000017941 */ /* 0x000fea0003800200 */
.L_x_26690:
        /* <DEDUP_REMOVED lines=12> */
.L_x_26695:
        /* <DEDUP_REMOVED lines=20> */
[----:B-----5:R-:W4:Y:S01]  /*2d60*/  LDS R22, [R12+0x1800] ;  /* 0x001800000c167984 */ /* 0x020f220000000800 */
        /* <DEDUP_REMOVED lines=31> */
.L_x_26694:
[----:B------:R-:W-:Y:S05]  /*2f60*/  BSYNC.RECONVERGENT B1 ;  /* 0x0000000000017941 */ /* 0x000fea0003800200 */
.L_x_26693:
        /* <DEDUP_REMOVED lines=31> */
.L_x_26697:
[----:B------:R-:W-:Y:S05]  /*3160*/  BSYNC.RECONVERGENT B1 ;  /* 0x0000000000017941 */ /* 0x000fea0003800200 */
.L_x_26696:
        /* <DEDUP_REMOVED lines=14> */
.L_x_26689:
[----:B------:R-:W-:Y:S05]  /*3250*/  BSYNC.RECONVERGENT B0 ;  /* 0x0000000000007941 */ /* 0x000fea0003800200 */
.L_x_26688:
        /* <DEDUP_REMOVED lines=25> */
.L_x_26699:
[----:B--23--:R-:W-:Y:S05]  /*33f0*/  BSYNC.RECONVERGENT B0 ;  /* 0x0000000000007941 */ /* 0x00cfea0003800200 */
.L_x_26698:
[----:B------:R-:W-:Y:S01]  /*3400*/  ISETP.GE.U32.AND P0, PT, R25, R2, PT ;  /* 0x000000021900720c */ /* 0x000fe20003f06070 */
[----:B------:R-:W-:Y:S01]  /*3410*/  BSSY.RECONVERGENT B0, `(.L_x_26700) ;  /* 0x00000f0000007945 */ /* 0x000fe20003800200 */
[----:B------:R-:W-:Y:S02]  /*3420*/  CS2R R34, SRZ ;  /* 0x0000000000227805 */ /* 0x000fe4000001ff00 */
[----:B------:R-:W-:Y:S02]  /*3430*/  CS2R R32, SRZ ;  /* 0x0000000000207805 */ /* 0x000fe4000001ff00 */
[----:B------:R-:W-:Y:S02]  /*3440*/  CS2R R30, SRZ ;  /* 0x00000000001e7805 */ /* 0x000fe4000001ff00 */
[----:B------:R-:W-:-:S05]  /*3450*/  CS2R R28, SRZ ;  /* 0x00000000001c7805 */ /* 0x000fca000001ff00 */
[----:B------:R-:W-:Y:S05]  /*3460*/  @P0 BRA `(.L_x_26701) ;  /* 0x0000000c00a80947 */ /* 0x000fea0003800000 */
[----:B----4-:R-:W2:Y:S01]  /*3470*/  I2F.RP R13, R7 ;  /* 0x00000007000d7306 */ /* 0x010ea20000209400 */
[----:B------:R-:W3:Y:S01]  /*3480*/  LDCU UR4, c[0x0][0x3c8] ;  /* 0x00007900ff0477ac */ /* 0x000ee20008000800 */
[----:B------:R-:W-:Y:S01]  /*3490*/  IMAD.SHL.U32 R12, R0, 0x10, RZ ;  /* 0x00000010000c7824 */ /* 0x000fe200078e00ff */
[----:B------:R-:W-:Y:S01]  /*34a0*/  IADD3 R5, PT, PT, R5, 0x220, RZ ;  /* 0x0000022005057810 */ /* 0x000fe20007ffe0ff */
[----:B01----:R-:W-:Y:S01]  /*34b0*/  IMAD.WIDE.U32 R10, R25, 0x4, RZ ;  /* 0x00000004190a7825 */ /* 0x003fe200078e00ff */
[----:B------:R-:W0:Y:S01]  /*34c0*/  LDCU UR5, c[0x0][0x3fc] ;  /* 0x00007f80ff0577ac */ /* 0x000e220008000800 */
[----:B------:R-:W-:Y:S02]  /*34d0*/  IADD3 R26, PT, PT, -R26, R25, RZ ;  /* 0x000000191a1a7210 */ /* 0x000fe40007ffe1ff */
[----:B------:R-:W-:Y:S02]  /*34e0*/  CS2R R34, SRZ ;  /* 0x0000000000227805 */ /* 0x000fe4000001ff00 */
[----:B------:R-:W-:Y:S01]  /*34f0*/  LOP3.LUT R12, R12, 0x10, RZ, 0xe2, !PT ;  /* 0x000000100c0c7812 */ /* 0x000fe200078ee2ff */
[----:B------:R-:W1:Y:S01]  /*3500*/  LDCU.64 UR6, c[0x0][0x3b8] ;  /* 0x00007700ff0677ac */ /* 0x000e620008000a00 */
[C---:B------:R-:W-:Y:S01]  /*3510*/  IMAD R6, R3.reuse, 0x8, R6 ;  /* 0x0000000803067824 */ /* 0x040fe200078e0206 */
[----:B------:R-:W-:Y:S01]  /*3520*/  LEA R5, R8, R5, 0x18 ;  /* 0x0000000508057211 */ /* 0x000fe200078ec0ff */
[----:B------:R-:W-:Y:S01]  /*3530*/  IMAD.SHL.U32 R27, R0, 0x4, RZ ;  /* 0x00000004001b7824 */ /* 0x000fe200078e00ff */
[----:B------:R-:W-:-:S02]  /*3540*/  LEA R12, R3, R12, 0x5 ;  /* 0x0000000c030c7211 */ /* 0x000fc400078e28ff */
[----:B------:R-:W-:Y:S01]  /*3550*/  CS2R R32, SRZ ;  /* 0x0000000000207805 */ /* 0x000fe2000001ff00 */
[----:B--2---:R-:W2:Y:S01]  /*3560*/  MUFU.RCP R13, R13 ;  /* 0x0000000d000d7308 */ /* 0x004ea20000001000 */
[----:B------:R-:W-:Y:S02]  /*3570*/  IADD3 R24, PT, PT, R6, 0x1, RZ ;  /* 0x0000000106187810 */ /* 0x000fe40007ffe0ff */
[----:B------:R-:W-:Y:S02]  /*3580*/  CS2R R30, SRZ ;  /* 0x00000000001e7805 */ /* 0x000fe4000001ff00 */
[----:B-----5:R-:W-:Y:S01]  /*3590*/  IADD3 R22, PT, PT, R5, R12, RZ ;  /* 0x0000000c05167210 */ /* 0x020fe20007ffe0ff */
[----:B---3--:R-:W-:Y:S01]  /*35a0*/  UIMAD UR4, UR16, UR4, URZ ;  /* 0x00000004100472a4 */ /* 0x008fe2000f8e02ff */
[----:B------:R-:W-:Y:S02]  /*35b0*/  LOP3.LUT R23, R27, 0x4, RZ, 0xc0, !PT ;  /* 0x000000041b177812 */ /* 0x000fe400078ec0ff */
[----:B------:R-:W-:-:S02]  /*35c0*/  CS2R R28, SRZ ;  /* 0x00000000001c7805 */ /* 0x000fc4000001ff00 */
[----:B------:R-:W-:Y:S01]  /*35d0*/  IADD3 R25, PT, PT, R25, 0x1, RZ ;  /* 0x0000000119197810 */ /* 0x000fe20007ffe0ff */
[----:B0-----:R-:W-:Y:S01]  /*35e0*/  IMAD.U32 R6, RZ, RZ, UR5 ;  /* 0x00000005ff067e24 */ /* 0x001fe2000f8e00ff */
[----:B------:R-:W-:Y:S02]  /*35f0*/  LOP3.LUT R27, R27, 0x7c, RZ, 0xc0, !PT ;  /* 0x0000007c1b1b7812 */ /* 0x000fe400078ec0ff */
[----:B------:R-:W-:Y:S02]  /*3600*/  MOV R15, UR4 ;  /* 0x00000004000f7c02 */ /* 0x000fe40008000f00 */
[----:B------:R-:W-:Y:S01]  /*3610*/  IADD3 R23, PT, PT, R24, R23, RZ ;  /* 0x0000001718177210 */ /* 0x000fe20007ffe0ff */
[----:B------:R-:W0:Y:S02]  /*3620*/  LDCU UR4, c[0x0][0x3e0] ;  /* 0x00007c00ff0477ac */ /* 0x000e240008000800 */
[----:B------:R-:W-:Y:S01]  /*3630*/  IMAD.WIDE R10, R15, 0x4, R10 ;  /* 0x000000040f0a7825 */ /* 0x000fe200078e020a */
[----:B------:R-:W-:-:S03]  /*3640*/  IADD3 R6, PT, PT, -R6, UR14, RZ ;  /* 0x0000000e06067c10 */ /* 0x000fc6000fffe1ff */
[----:B--2---:R-:W-:Y:S01]  /*3650*/  VIADD R9, R13, 0xffffffe ;  /* 0x0ffffffe0d097836 */ /* 0x004fe20000000000 */
[----:B-1----:R-:W-:-:S04]  /*3660*/  IADD3 R20, P0, PT, R10, UR6, RZ ;  /* 0x000000060a147c10 */ /* 0x002fc8000ff1e0ff */
[----:B------:R-:W-:Y:S01]  /*3670*/  IADD3.X R21, PT, PT, R11, UR7, RZ, P0, !PT ;  /* 0x000000070b157c10 */ /* 0x000fe200087fe4ff */
[----:B------:R-:W1:Y:S01]  /*3680*/  F2I.FTZ.U32.TRUNC.NTZ R9, R9 ;  /* 0x0000000900097305 */ /* 0x000e62000021f000 */
[----:B0-----:R-:W-:-:S04]  /*3690*/  UIMAD UR4, UR15, UR4, URZ ;  /* 0x000000040f0472a4 */ /* 0x001fc8000f8e02ff */
[----:B------:R-:W-:Y:S02]  /*36a0*/  USHF.R.S32.HI UR5, URZ, 0x1f, UR4 ;  /* 0x0000001fff057899 */ /* 0x000fe40008011404 */
[----:B------:R-:W-:Y:S02]  /*36b0*/  IMAD.U32 R36, RZ, RZ, UR4 ;  /* 0x00000004ff247e24 */ /* 0x000fe4000f8e00ff */
[----:B-1----:R-:W-:Y:S02]  /*36c0*/  IMAD.MOV R13, RZ, RZ, -R9 ;  /* 0x000000ffff0d7224 */ /* 0x002fe400078e0a09 */
[----:B------:R-:W-:Y:S02]  /*36d0*/  MOV R37, UR5 ;  /* 0x0000000500257c02 */ /* 0x000fe40008000f00 */
[----:B------:R-:W-:-:S04]  /*36e0*/  IMAD.MOV.U32 R8, RZ, RZ, R13 ;  /* 0x000000ffff087224 */ /* 0x000fc800078e000d */
[----:B------:R-:W-:Y:S02]  /*36f0*/  IMAD R5, R8, R7, RZ ;  /* 0x0000000708057224 */ /* 0x000fe400078e02ff */
[----:B------:R-:W-:-:S04]  /*3700*/  IMAD.MOV.U32 R8, RZ, RZ, RZ ;  /* 0x000000ffff087224 */ /* 0x000fc800078e00ff */
[----:B------:R-:W-:-:S07]  /*3710*/  IMAD.HI.U32 R5, R9, R5, R8 ;  /* 0x0000000509057227 */ /* 0x000fce00078e0008 */
.L_x_26704:
        /* <DEDUP_REMOVED lines=22> */
[----:B------:R-:W-:-:S04]  /*3880*/  @P0 IADD3 R11, PT, PT, R11, 0x1, RZ ;  /* 0x000000010b0b0810 */ /* 0x000fc80007ffe0ff */
[----:B------:R-:W-:Y:S02]  /*3890*/  @!P2 IADD3 R11, PT, PT, -R11, RZ, RZ ;  /* 0x000000ff0b0ba210 */ /* 0x000fe40007ffe1ff */
        /* <DEDUP_REMOVED lines=8> */
[----:B------:R-:W-:-:S03]  /*3920*/  IABS R9, R12 ;  /* 0x0000000c00097213 */ /* 0x000fc60000000000 */
[C---:B------:R-:W-:Y:S01]  /*3930*/  VIADD R13, R25.reuse, 0x3 ;  /* 0x00000003190d7836 */ /* 0x040fe20000000000 */
[----:B------:R-:W-:Y:S01]  /*3940*/  IADD3 R25, PT, PT, R25, 0x4, RZ ;  /* 0x0000000419197810 */ /* 0x000fe20007ffe0ff */
[----:B------:R-:W-:-:S04]  /*3950*/  IMAD.HI.U32 R8, R8, R9, RZ ;  /* 0x0000000908087227 */ /* 0x000fc800078e00ff */
[----:B------:R-:W-:-:S04]  /*3960*/  IMAD.MOV R8, RZ, RZ, -R8 ;  /* 0x000000ffff087224 */ /* 0x000fc800078e0a08 */
        /* <DEDUP_REMOVED lines=11> */
[----:B------:R-:W2:Y:S02]  /*3a20*/  LDG.E.CONSTANT R9, desc[UR12][R20.64] ;  /* 0x0000000c14097981 */ /* 0x000ea4000c1e9900 */
[----:B--2---:R-:W-:-:S03]  /*3a30*/  IMAD.WIDE R8, R9, UR24, R36 ;  /* 0x0000001809087c25 */ /* 0x004fc6000f8e0224 */
[----:B------:R-:W-:-:S04]  /*3a40*/  IADD3 R8, P1, PT, R27, R8, RZ ;  /* 0x000000081b087210 */ /* 0x000fc80007f3e0ff */
[----:B------:R-:W-:Y:S02]  /*3a50*/  IADD3.X R9, PT, PT, RZ, R9, RZ, P1, !PT ;  /* 0x00000009ff097210 */ /* 0x000fe40000ffe4ff */
[----:B------:R-:W-:-:S04]  /*3a60*/  LEA R18, P1, R8, UR22, 0x2 ;  /* 0x0000001608127c11 */ /* 0x000fc8000f8210ff */
[----:B------:R-:W-:-:S05]  /*3a70*/  LEA.HI.X R19, R8, UR23, R9, 0x2, P1 ;  /* 0x0000001708137c11 */ /* 0x000fca00088f1409 */
[----:B------:R-:W2:Y:S01]  /*3a80*/  LDG.E.128.CONSTANT R12, desc[UR12][R18.64] ;  /* 0x0000000c120c7981 */ /* 0x000ea2000c1e9d00 */
        /* <DEDUP_REMOVED lines=8> */
[----:B------:R-:W-:-:S02]  /*3b10*/  @!P1 ISETP.GE.AND P2, PT, R16, UR21, PT ;  /* 0x0000001510009c0c */ /* 0x000fc4000bf46270 */
[----:B--2---:R-:W-:Y:S02]  /*3b20*/  @!P1 FSEL R13, R13, RZ, !P3 ;  /* 0x000000ff0d0d9208 */ /* 0x004fe40005800000 */
[----:B------:R-:W-:Y:S02]  /*3b30*/  @!P1 FSEL R12, R12, RZ, !P2 ;  /* 0x000000ff0c0c9208 */ /* 0x000fe40005000000 */
[----:B------:R-:W-:Y:S01]  /*3b40*/  @!P1 FSEL R14, R14, RZ, !P4 ;  /* 0x000000ff0e0e9208 */ /* 0x000fe20006000000 */
[----:B0-----:R-:W-:Y:S01]  /*3b50*/  FMUL.FTZ R13, R9, R13 ;  /* 0x0000000d090d7220 */ /* 0x001fe20000410000 */
[----:B------:R-:W-:-:S03]  /*3b60*/  @!P1 FSEL R15, R15, RZ, !P5 ;  /* 0x000000ff0f0f9208 */ /* 0x000fc60006800000 */
[----:B------:R-:W-:-:S04]  /*3b70*/  FFMA.FTZ R13, R8, R12, R13 ;  /* 0x0000000c080d7223 */ /* 0x000fc8000001000d */
[----:B------:R-:W-:-:S04]  /*3b80*/  FFMA.FTZ R14, R10, R14, R13 ;  /* 0x0000000e0a0e7223 */ /* 0x000fc8000001000d */
[----:B------:R-:W-:Y:S02]  /*3b90*/  FFMA.FTZ R38, R11, R15, R14 ;  /* 0x0000000f0b267223 */ /* 0x000fe4000001000e */
[----:B------:R-:W2:Y:S01]  /*3ba0*/  LDG.E.128.CONSTANT R12, desc[UR12][R18.64+0x200] ;  /* 0x0002000c120c7981 */ /* 0x000ea2000c1e9d00 */
        /* <DEDUP_REMOVED lines=8> */
[----:B------:R-:W-:Y:S01]  /*3c30*/  @!P1 ISETP.GE.AND P2, PT, R12, UR21, PT ;  /* 0x000000150c009c0c */ /* 0x000fe2000bf46270 */
[----:B------:R-:W-:-:S03]  /*3c40*/  @!P1 VIADD R12, R23, 0x2 ;  /* 0x00000002170c9836 */ /* 0x000fc60000000000 */
[----:B------:R-:W-:Y:S02]  /*3c50*/  @!P1 FSEL R14, R14, RZ, !P2 ;  /* 0x000000ff0e0e9208 */ /* 0x000fe40005000000 */
[----:B------:R-:W-:-:S03]  /*3c60*/  @!P1 ISETP.GE.AND P2, PT, R12, UR21, PT ;  /* 0x000000150c009c0c */ /* 0x000fc6000bf46270 */
[----:B------:R-:W-:Y:S01]  /*3c70*/  FFMA.FTZ R14, R10, R14, R13 ;  /* 0x0000000e0a0e7223 */ /* 0x000fe2000001000d */
[----:B------:R-:W-:-:S05]  /*3c80*/  @!P1 FSEL R15, R15, RZ, !P2 ;  /* 0x000000ff0f0f9208 */ /* 0x000fca0005000000 */
        /* <DEDUP_REMOVED lines=69> */
[----:B------:R-:W-:Y:S01]  /*40e0*/  @!P1 ISETP.GE.AND P3, PT, R23, UR21, PT ;  /* 0x0000001517009c0c */ /* 0x000fe2000bf66270 */
[----:B------:R-:W3:Y:S03]  /*40f0*/  LDG.E.128.CONSTANT R16, desc[UR12][R18.64+0xe00] ;  /* 0x000e000c12107981 */ /* 0x000ee6000c1e9d00 */
        /* <DEDUP_REMOVED lines=8> */
[----:B------:R-:W-:Y:S02]  /*4180*/  @!P1 ISETP.GE.AND P2, PT, R23, UR21, PT ;  /* 0x0000001517009c0c */ /* 0x000fe4000bf46270 */
[----:B---3--:R-:W-:Y:S02]  /*4190*/  @!P1 FSEL R16, R16, RZ, !P4 ;  /* 0x000000ff10109208 */ /* 0x008fe40006000000 */
[----:B------:R-:W-:Y:S02]  /*41a0*/  @!P1 FSEL R17, R17, RZ, !P2 ;  /* 0x000000ff11119208 */ /* 0x000fe40005000000 */
[----:B------:R-:W-:-:S03]  /*41b0*/  @!P1 ISETP.GE.AND P3, PT, R12, UR21, PT ;  /* 0x000000150c009c0c */ /* 0x000fc6000bf66270 */
[----:B------:R-:W-:-:S04]  /*41c0*/  FMUL.FTZ R9, R9, R17 ;  /* 0x0000001109097220 */ /* 0x000fc80000410000 */
[----:B------:R-:W-:Y:S01]  /*41d0*/  FFMA.FTZ R9, R8, R16, R9 ;  /* 0x0000001008097223 */ /* 0x000fe20000010009 */
[----:B------:R-:W-:-:S04]  /*41e0*/  @!P1 IADD3 R8, PT, PT, R23, 0x1, RZ ;  /* 0x0000000117089810 */ /* 0x000fc80007ffe0ff */
[----:B------:R-:W-:Y:S02]  /*41f0*/  @!P1 ISETP.GE.AND P2, PT, R8, UR21, PT ;  /* 0x0000001508009c0c */ /* 0x000fe4000bf46270 */
[----:B------:R-:W-:Y:S02]  /*4200*/  @!P1 FSEL R15, R15, RZ, !P3 ;  /* 0x000000ff0f0f9208 */ /* 0x000fe40005800000 */
[----:B------:R-:W-:Y:S02]  /*4210*/  @!P1 ISETP.GE.AND P3, PT, R12, UR21, PT ;  /* 0x000000150c009c0c */ /* 0x000fe4000bf66270 */
[----:B------:R-:W-:Y:S01]  /*4220*/  @!P1 FSEL R18, R18, RZ, !P2 ;  /* 0x000000ff12129208 */ /* 0x000fe20005000000 */
[----:B------:R-:W-:Y:S01]  /*4230*/  FFMA.FTZ R14, R10, R14, R13 ;  /* 0x0000000e0a0e7223 */ /* 0x000fe2000001000d */
[----:B------:R-:W-:-:S03]  /*4240*/  @!P1 FSEL R19, R19, RZ, !P3 ;  /* 0x000000ff13139208 */ /* 0x000fc60005800000 */
[----:B------:R-:W-:Y:S01]  /*4250*/  FFMA.FTZ R10, R10, R18, R9 ;  /* 0x000000120a0a7223 */ /* 0x000fe20000010009 */
[----:B------:R-:W-:-:S03]  /*4260*/  FFMA.FTZ R14, R11, R15, R14 ;  /* 0x0000000f0b0e7223 */ /* 0x000fc6000001000e */
[----:B------:R-:W-:Y:S01]  /*4270*/  FFMA.FTZ R11, R11, R19, R10 ;  /* 0x000000130b0b7223 */ /* 0x000fe2000001000a */
[----:B------:R-:W-:-:S03]  /*4280*/  FADD.FTZ R29, R29, R14 ;  /* 0x0000000e1d1d7221 */ /* 0x000fc60000010000 */
[----:B------:R-:W-:-:S07]  /*4290*/  FADD.FTZ R28, R28, R11 ;  /* 0x0000000b1c1c7221 */ /* 0x000fce0000010000 */
.L_x_26703:
[----:B------:R-:W-:Y:S05]  /*42a0*/  BSYNC.RECONVERGENT B1 ;  /* 0x0000000000017941 */ /* 0x000fea0003800200 */
.L_x_26702:
[----:B------:R-:W-:Y:S01]  /*42b0*/  IADD3 R20, P1, PT, R20, 0x10, RZ ;  /* 0x0000001014147810 */ /* 0x000fe20007f3e0ff */
[----:B------:R-:W-:Y:S01]  /*42c0*/  VIADD R26, R26, 0x4 ;  /* 0x000000041a1a7836 */ /* 0x000fe20000000000 */
[----:B------:R-:W-:Y:S01]  /*42d0*/  IADD3 R23, PT, PT, R23, 0x20, RZ ;  /* 0x0000002017177810 */ /* 0x000fe20007ffe0ff */
[----:B------:R-:W-:Y:S01]  /*42e0*/  VIADD R22, R22, 0x80 ;  /* 0x0000008016167836 */ /* 0x000fe20000000000 */
[----:B------:R-:W-:Y:S01]  /*42f0*/  IADD3.X R21, PT, PT, RZ, R21, RZ, P1, !PT ;  /* 0x00000015ff157210 */ /* 0x000fe20000ffe4ff */
[----:B------:R-:W-:Y:S08]  /*4300*/  @!P0 BRA `(.L_x_26704) ;  /* 0xfffffff400048947 */ /* 0x000ff0000383ffff */
.L_x_26701:
[----:B------:R-:W-:Y:S05]  /*4310*/  BSYNC.RECONVERGENT B0 ;  /* 0x0000000000007941 */ /* 0x000fea0003800200 */
.L_x_26700:
[----:B------:R-:W2:Y:S01]  /*4320*/  SHFL.BFLY PT, R2, R35, 0x1, 0x1f ;  /* 0x0c201f0023027f89 */ /* 0x000ea200000e0000 */
[----:B----4-:R-:W-:Y:S01]  /*4330*/  LOP3.LUT R12, R0, 0x1, RZ, 0xc0, !PT ;  /* 0x00000001000c7812 */ /* 0x010fe200078ec0ff */
[----:B------:R-:W-:Y:S01]  /*4340*/  BSSY.RECONVERGENT B0, `(.L_x_26705) ;  /* 0x0000024000007945 */ /* 0x000fe20003800200 */
[----:B------:R-:W-:Y:S01]  /*4350*/  SHF.R.U32.HI R4, RZ, 0x1, R4 ;  /* 0x00000001ff047819 */ /* 0x000fe20000011604 */
[----:B------:R-:W3:Y:S01]  /*4360*/  SHFL.BFLY PT, R5, R34, 0x1, 0x1f ;  /* 0x0c201f0022057f89 */ /* 0x000ee200000e0000 */
[----:B------:R-:W-:Y:S02]  /*4370*/  ISETP.NE.U32.AND P1, PT, R12, 0x1, PT ;  /* 0x000000010c00780c */ /* 0x000fe40003f25070 */
[----:B------:R-:W-:Y:S01]  /*4380*/  LOP3.LUT R12, R0, 0x3c0, RZ, 0xc0, !PT ;  /* 0x000003c0000c7812 */ /* 0x000fe200078ec0ff */
[----:B------:R-:W4:Y:S01]  /*4390*/  SHFL.BFLY PT, R6, R33, 0x1, 0x1f ;  /* 0x0c201f0021067f89 */ /* 0x000f2200000e0000 */
[----:B------:R-:W-:Y:S02]  /*43a0*/  IMAD R3, R3, 0x80, R4 ;  /* 0x0000008003037824 */ /* 0x000fe400078e0204 */
[----:B------:R-:W-:Y:S01]  /*43b0*/  ISETP.NE.OR P0, PT, R12, 0x40, !P1 ;  /* 0x000000400c00780c */ /* 0x000fe20004f05670 */
[----:B------:R-:W4:Y:S04]  /*43c0*/  SHFL.BFLY PT, R7, R32, 0x1, 0x1f ;  /* 0x0c201f0020077f89 */ /* 0x000f2800000e0000 */
[----:B------:R-:W4:Y:S04]  /*43d0*/  SHFL.BFLY PT, R8, R31, 0x1, 0x1f ;  /* 0x0c201f001f087f89 */ /* 0x000f2800000e0000 */
[----:B------:R-:W4:Y:S04]  /*43e0*/  SHFL.BFLY PT, R9, R30, 0x1, 0x1f ;  /* 0x0c201f001e097f89 */ /* 0x000f2800000e0000 */
[----:B0-----:R-:W0:Y:S01]  /*43f0*/  SHFL.BFLY PT, R10, R29, 0x1, 0x1f ;  /* 0x0c201f001d0a7f89 */ /* 0x001e2200000e0000 */
[----:B--2---:R-:W-:-:S03]  /*4400*/  FADD.FTZ R35, R2, R35 ;  /* 0x0000002302237221 */ /* 0x004fc60000010000 */
[----:B-1----:R-:W1:Y:S01]  /*4410*/  SHFL.BFLY PT, R11, R28, 0x1, 0x1f ;  /* 0x0c201f001c0b7f89 */ /* 0x002e6200000e0000 */
[----:B---3--:R-:W-:Y:S01]  /*4420*/  FADD.FTZ R34, R5, R34 ;  /* 0x0000002205227221 */ /* 0x008fe20000010000 */
[----:B------:R-:W-:Y:S01]  /*4430*/  BAR.SYNC.DEFER_BLOCKING 0x0 ;  /* 0x0000000000007b1d */ /* 0x000fe20000010000 */
[----:B----4-:R-:W-:Y:S01]  /*4440*/  FADD.FTZ R33, R6, R33 ;  /* 0x0000002106217221 */ /* 0x010fe20000010000 */
[----:B------:R-:W-:Y:S01]  /*4450*/  FADD.FTZ R32, R7, R32 ;  /* 0x0000002007207221 */ /* 0x000fe20000010000 */
        /* <DEDUP_REMOVED lines=18> */
.L_x_26706:
[----:B------:R-:W-:Y:S05]  /*4580*/  BSYNC.RECONVERGENT B0 ;  /* 0x0000000000007941 */ /* 0x000fea0003800200 */
.L_x_26705:
        /* <DEDUP_REMOVED lines=29> */
.L_x_26708:
[----:B------:R-:W-:Y:S05]  /*4760*/  BSYNC.RECONVERGENT B0 ;  /* 0x0000000000007941 */ /* 0x000fea0003800200 */
.L_x_26707:
        /* <DEDUP_REMOVED lines=12> */
.L_x_26710:
[----:B------:R-:W-:Y:S05]  /*4830*/  BSYNC.RECONVERGENT B0 ;  /* 0x0000000000007941 */ /* 0x000fea0003800200 */
.L_x_26709:
        /* <DEDUP_REMOVED lines=10> */
[----:B------:R-:W4:Y:S01]  /*48e0*/  LDS R9, [R11+0x1c0] ;  /* 0x0001c0000b097984 */ /* 0x000f220000000800 */
[----:B-1----:R-:W-:Y:S01]  /*48f0*/  FADD.FTZ R35, R35, R2 ;  /* 0x0000000223237221 */ /* 0x002fe20000010000 */
[----:B--2---:R-:W-:Y:S01]  /*4900*/  FADD.FTZ R34, R34, R3 ;  /* 0x0000000322227221 */ /* 0x004fe20000010000 */
[----:B0-----:R-:W-:Y:S01]  /*4910*/  FADD.FTZ R33, R33, R4 ;  /* 0x0000000421217221 */ /* 0x001fe20000010000 */
[----:B---3--:R-:W-:Y:S01]  /*4920*/  FADD.FTZ R32, R32, R5 ;  /* 0x0000000520207221 */ /* 0x008fe20000010000 */
[----:B----4-:R-:W-:Y:S01]  /*4930*/  FADD.FTZ R31, R31, R6 ;  /* 0x000000061f1f7221 */ /* 0x010fe20000010000 */
[----:B------:R-:W-:Y:S01]  /*4940*/  FADD.FTZ R30, R30, R7 ;  /* 0x000000071e1e7221 */ /* 0x000fe20000010000 */
[----:B------:R-:W-:Y:S01]  /*4950*/  FADD.FTZ R29, R29, R8 ;  /* 0x000000081d1d7221 */ /* 0x000fe20000010000 */
[----:B------:R-:W-:-:S07]  /*4960*/  FADD.FTZ R28, R28, R9 ;  /* 0x000000091c1c7221 */ /* 0x000fce0000010000 */
.L_x_26712:
[----:B------:R-:W-:Y:S05]  /*4970*/  BSYNC.RECONVERGENT B0 ;  /* 0x0000000000007941 */ /* 0x000fea0003800200 */
.L_x_26711:
[----:B------:R-:W-:Y:S06]  /*4980*/  BAR.SYNC.DEFER_BLOCKING 0x0 ;  /* 0x0000000000007b1d */ /* 0x000fec0000010000 */
[----:B------:R-:W-:Y:S05]  /*4990*/  @P4 EXIT ;  /* 0x000000000000494d */ /* 0x000fea0003800000 */
[----:B------:R-:W-:-:S04]  /*49a0*/  UIMAD UR4, UR16, UR20, UR17 ;  /* 0x00000014100472a4 */ /* 0x000fc8000f8e0211 */
[----:B------:R-:W-:Y:S01]  /*49b0*/  UIMAD UR4, UR4, UR19, URZ ;  /* 0x00000013040472a4 */ /* 0x000fe2000f8e02ff */
[----:B------:R-:W-:Y:S11]  /*49c0*/  @!P1 EXIT ;  /* 0x000000000000994d */ /* 0x000ff60003800000 */
        /* <DEDUP_REMOVED lines=18> */
.L_x_26675:
[----:B------:R-:W-:Y:S01]  /*4af0*/  HFMA2 R23, -RZ, RZ, 0, 1.847743988037109375e-06 ;  /* 0x0000001fff177431 */ /* 0x000fe200000001ff */
[----:B------:R-:W-:Y:S01]  /*4b00*/  BSSY B2, `(.L_x_26713) ;  /* 0x0000006000027945 */ /* 0x000fe20003800000 */
[----:B------:R-:W-:Y:S02]  /*4b10*/  IMAD.MOV.U32 R14, RZ, RZ, 0x2 ;  /* 0x00000002ff0e7424 */ /* 0x000fe400078e00ff */
[----:B------:R-:W-:-:S07]  /*4b20*/  IMAD.MOV.U32 R12, RZ, RZ, -0x1 ;  /* 0xffffffffff0c7424 */ /* 0x000fce00078e00ff */
[----:B------:R-:W-:Y:S05]  /*4b30*/  WARPSYNC.COLLECTIVE R12, `(.L_x_26714) ;  /* 0x000000000c087348 */ /* 0x000fea0003c00000 */
[----:B------:R0:W1:Y:S02]  /*4b40*/  SHFL.BFLY P2, R10, R15, R14, R23 ;  /* 0x0c00000e0f0a7389 */ /* 0x0000640000040017 */
[----:B01----:R-:W-:Y:S05]  /*4b50*/  ENDCOLLECTIVE ;  /* 0x000000000000791b */ /* 0x003fea0003800000 */
.L_x_26714:
[----:B------:R-:W-:Y:S05]  /*4b60*/  BSYNC B2 ;  /* 0x0000000000027941 */ /* 0x000fea0003800000 */
.L_x_26713:
        /* <DEDUP_REMOVED lines=9> */
.L_x_26715:
[----:B------:R-:W-:Y:S01]  /*4c00*/  IMAD.MOV.U32 R9, RZ, RZ, R10 ;  /* 0x000000ffff097224 */ /* 0x000fe200078e000a */
[----:B------:R-:W-:Y:S06]  /*4c10*/  BRA `(.L_x_26716) ;  /* 0xffffffc800647947 */ /* 0x000fec000383ffff */
.L_x_26677:
        /* <DEDUP_REMOVED lines=8> */
.L_x_26718:
[----:B------:R-:W-:Y:S05]  /*4ca0*/  BSYNC B0 ;  /* 0x0000000000007941 */ /* 0x000fea0003800000 */
.L_x_26717:
        /* <DEDUP_REMOVED lines=9> */
.L_x_26719:
[----:B------:R-:W-:Y:S02]  /*4d40*/  HFMA2 R14, -RZ, RZ, 0, 2.384185791015625e-07 ;  /* 0x00000004ff0e7431 */ /* 0x000fe400000001ff */
[----:B------:R-:W-:-:S05]  /*4d50*/  IMAD.MOV.U32 R13, RZ, RZ, R10 ;  /* 0x000000ffff0d7224 */ /* 0x000fca00078e000a */
[----:B------:R-:W-:-:S04]  /*4d60*/  FMNMX.FTZ R13, R8, R13, !PT ;  /* 0x0000000d080d7209 */ /* 0x000fc80007810000 */
[----:B------:R-:W-:-:S07]  /*4d70*/  MOV R15, R13 ;  /* 0x0000000d000f7202 */ /* 0x000fce0000000f00 */
[----:B------:R-:W-:Y:S05]  /*4d80*/  WARPSYNC.COLLECTIVE R12, `(.L_x_26720) ;  /* 0x000000000c087348 */ /* 0x000fea0003c00000 */
[----:B------:R0:W1:Y:S02]  /*4d90*/  SHFL.BFLY P2, R10, R15, R14, R23 ;  /* 0x0c00000e0f0a7389 */ /* 0x0000640000040017 */
[----:B01----:R-:W-:Y:S05]  /*4da0*/  ENDCOLLECTIVE ;  /* 0x000000000000791b */ /* 0x003fea0003800000 */
.L_x_26720:
[----:B------:R-:W-:Y:S05]  /*4db0*/  BRA `(.L_x_26721) ;  /* 0xffffffc800c47947 */ /* 0x000fea000383ffff */
.L_x_26722:
        /* <DEDUP_REMOVED lines=12> */
.L_x_27657:


//--------------------- .text._ZN4vllm32paged_attention_v2_reduce_kernelIfLi120ELi128ELi512EEEvPT_PKfS4_PKS1_PKii --------------------------
	.section	.text._ZN4vllm32paged_attention_v2_reduce_kernelIfLi120ELi128ELi512EEEvPT_PKfS4_PKS1_PKii,"ax",@progbits
	.align	128
        .global         _ZN4vllm32paged_attention_v2_reduce_kernelIfLi120ELi128ELi512EEEvPT_PKfS4_PKS1_PKii
        .type           _ZN4vllm32paged_attention_v2_reduce_kernelIfLi120ELi128ELi512EEEvPT_PKfS4_PKS1_PKii,@function
        .size           _ZN4vllm32paged_attention_v2_reduce_kernelIfLi120ELi128ELi512EEEvPT_PKfS4_PKS1_PKii,(.L_x_27658 - _ZN4vllm32paged_attention_v2_reduce_kernelIfLi120ELi128ELi512EEEvPT_PKfS4_PKS1_PKii)
        .other          _ZN4vllm32paged_attention_v2_reduce_kernelIfLi120ELi128ELi512EEEvPT_PKfS4_PKS1_PKii,@"STO_CUDA_ENTRY STV_DEFAULT"
_ZN4vllm32paged_attention_v2_reduce_kernelIfLi120ELi128ELi512EEEvPT_PKfS4_PKS1_PKii:
.text._ZN4vllm32paged_attention_v2_reduce_kernelIfLi120ELi128ELi512EEEvPT_PKfS4_PKS1_PKii:
        /* <DEDUP_REMOVED lines=73> */
.L_x_26726:
        /* <DEDUP_REMOVED lines=10> */
.L_x_26725:
[----:B------:R-:W-:Y:S05]  /*0530*/  BSYNC.RECONVERGENT B0 ;  /* 0x0000000000007941 */ /* 0x000fea0003800200 */
.L_x_26724:
        /* <DEDUP_REMOVED lines=8> */
.L_x_26727:
        /* <DEDUP_REMOVED lines=18> */
[----:B------:R1:W5:Y:S04]  /*06e0*/  LDG.E.CONSTANT R23, desc[UR6][R8.64] ;  /* 0x0000000608177981 */ /* 0x000368000c1e9900 */
[----:B------:R1:W5:Y:S01]  /*06f0*/  LDG.E.CONSTANT R25, desc[UR6][R2.64] ;  /* 0x0000000602197981 */ /* 0x000362000c1e9900 */
        /* <DEDUP_REMOVED lines=28> */
.L_x_26723:
        /* <DEDUP_REMOVED lines=61> */
.L_x_26732:
        /* <DEDUP_REMOVED lines=11> */
.L_x_26731:
[----:B------:R-:W-:Y:S05]  /*0d40*/  BSYNC.RECONVERGENT B1 ;  /* 0x0000000000017941 */ /* 0x000fea0003800200 */
.L_x_26730:
        /* <DEDUP_REMOVED lines=9> */
.L_x_26733:
        /* <DEDUP_REMOVED lines=37> */
.L_x_26729:
[----:B------:R-:W-:Y:S05]  /*1030*/  BSYNC.RECONVERGENT B0 ;  /* 0x0000000000007941 */ /* 0x000fea0003800200 */
.L_x_26728:
        /* <DEDUP_REMOVED lines=76> */
.L_x_26738:
        /* <DEDUP_REMOVED lines=8> */
[----:B------:R-:W-:-:S05]  /*1580*/  IMAD.U32 R8, RZ, RZ, UR8 ;  /* 0x00000008ff087e24 */ /* 0x000fca000f8e00ff */
[----:B------:R-:W2:Y:S01]  /*1590*/  MUFU.EX2 R16, R16 ;  /* 0x0000001000107308 */ /* 0x000ea20000000800 */
[----:B-1----:R-:W-:Y:S01]  /*15a0*/  LEA R17, R8, R11, 0x2 ;  /* 0x0000000b08117211 */ /* 0x002fe200078e10ff */
[C---:B------:R-:W-:Y:S02]  /*15b0*/  IMAD R11, R12.reuse, 0x4, R11 ;  /* 0x000000040c0b7824 */ /* 0x040fe400078e020b */
[----:B--2---:R-:W-:Y:S01]  /*15c0*/  FMUL.FTZ R18, R9, R16 ;  /* 0x0000001009127220 */ /* 0x004fe20000410000 */
[----:B------:R-:W-:-:S04]  /*15d0*/  IMAD.WIDE.U32 R8, R12, 0x4, R6 ;  /* 0x000000040c087825 */ /* 0x000fc800078e0006 */
[----:B------:R-:W-:Y:S01]  /*15e0*/  FADD.FTZ R13, R18, R13 ;  /* 0x0000000d120d7221 */ /* 0x000fe20000010000 */
[----:B------:R1:W-:Y:S01]  /*15f0*/  STS [R17], R18 ;  /* 0x0000001211007388 */ /* 0x0003e20000000800 */
[----:B------:R-:W-:Y:S01]  /*1600*/  IMAD.MOV.U32 R6, RZ, RZ, R8 ;  /* 0x000000ffff067224 */ /* 0x000fe200078e0008 */
[----:B------:R-:W-:Y:S06]  /*1610*/  @P3 BRA `(.L_x_26738) ;  /* 0xfffffffc00b83947 */ /* 0x000fec000383ffff */
.L_x_26737:
[----:B------:R-:W-:Y:S05]  /*1620*/  BSYNC.RECONVERGENT B1 ;  /* 0x0000000000017941 */ /* 0x000fea0003800200 */
.L_x_26736:
        /* <DEDUP_REMOVED lines=11> */
.L_x_26739:
        /* <DEDUP_REMOVED lines=62> */
.L_x_26735:
[----:B------:R-:W-:Y:S05]  /*1ac0*/  BSYNC.RECONVERGENT B0 ;  /* 0x0000000000007941 */ /* 0x000fea0003800200 */
.L_x_26734:
        /* <DEDUP_REMOVED lines=51> */
[----:B------:R-:W-:Y:S01]  /*1e00*/  LOP3.LUT R19, R16, 0x3ffff8, RZ, 0xc0, !PT ;  /* 0x003ffff810137812 */ /* 0x000fe200078ec0ff */
[----:B------:R-:W-:Y:S01]  /*1e10*/  IMAD.MOV.U32 R15, RZ, RZ, RZ ;  /* 0x000000ffff0f7224 */ /* 0x000fe200078e00ff */
[----:B------:R-:W0:Y:S01]  /*1e20*/  LDCU.64 UR10, c[0x0][0x398] ;  /* 0x00007300ff0a77ac */ /* 0x000e220008000a00 */
[----:B------:R-:W-:-:S07]  /*1e30*/  IMAD.MOV.U32 R17, RZ, RZ, RZ ;  /* 0x000000ffff117224 */ /* 0x000fce00078e00ff */
.L_x_26742:
        /* <DEDUP_REMOVED lines=11> */
[----:B------:R-:W3:Y:S01]  /*1ef0*/  LDG.E.CONSTANT R20, desc[UR6][R6.64+0x1e0] ;  /* 0x0001e00606147981 */ /* 0x000ee2000c1e9900 */
[----:B------:R-:W-:Y:S01]  /*1f00*/  IMAD.X R9, RZ, RZ, R14, P1 ;  /* 0x000000ffff097224 */ /* 0x000fe200008e060e */
[----:B------:R-:W-:-:S02]  /*1f10*/  LEA R8, P1, R2, UR10, 0x2 ;  /* 0x0000000a02087c11 */ /* 0x000fc4000f8210ff */
[-C--:B------:R-:W-:Y:S02]  /*1f20*/  IADD3 R22, P2, PT, R3, R12.reuse, RZ ;  /* 0x0000000c03167210 */ /* 0x080fe40007f5e0ff */
[----:B------:R-:W-:Y:S02]  /*1f30*/  LEA.HI.X R9, R2, UR11, R9, 0x2, P1 ;  /* 0x0000000b02097c11 */ /* 0x000fe400088f1409 */
[----:B------:R-:W-:Y:S02]  /*1f40*/  IADD3 R3, P3, PT, R5, R12, RZ ;  /* 0x0000000c05037210 */ /* 0x000fe40007f7e0ff */
[----:B------:R-:W-:Y:S01]  /*1f50*/  IADD3.X R5, PT, PT, RZ, R14, RZ, P2, !PT ;  /* 0x0000000eff057210 */ /* 0x000fe200017fe4ff */
[----:B------:R-:W-:Y:S01]  /*1f60*/  VIADD R11, R11, 0x348 ;  /* 0x000003480b0b7836 */ /* 0x000fe20000000000 */
[C---:B------:R-:W-:Y:S01]  /*1f70*/  LEA R4, P1, R22.reuse, UR10, 0x2 ;  /* 0x0000000a16047c11 */ /* 0x040fe2000f8210ff */
[----:B------:R-:W-:Y:S01]  /*1f80*/  IMAD.X R10, RZ, RZ, R14, P3 ;  /* 0x000000ffff0a7224 */ /* 0x000fe200018e060e */
[----:B------:R-:W-:Y:S01]  /*1f90*/  LEA R2, P2, R3, UR10, 0x2 ;  /* 0x0000000a03027c11 */ /* 0x000fe2000f8410ff */
[----:B------:R-:W4:Y:S01]  /*1fa0*/  LDG.E.CONSTANT R8, desc[UR6][R8.64] ;  /* 0x0000000608087981 */ /* 0x000f22000c1e9900 */
[----:B------:R-:W-:-:S02]  /*1fb0*/  LEA.HI.X R5, R22, UR11, R5, 0x2, P1 ;  /* 0x0000000b16057c11 */ /* 0x000fc400088f1405 */
[-C--:B------:R-:W-:Y:S01]  /*1fc0*/  IADD3 R25, P1, PT, R25, R12.reuse, RZ ;  /* 0x0000000c19197210 */ /* 0x080fe20007f3e0ff */
[----:B------:R0:W5:Y:S01]  /*1fd0*/  LDG.E.CONSTANT R22, desc[UR6][R6.64+0x3c0] ;  /* 0x0003c00606167981 */ /* 0x000162000c1e9900 */
[----:B------:R-:W-:Y:S02]  /*1fe0*/  LEA.HI.X R3, R3, UR11, R10, 0x2, P2 ;  /* 0x0000000b03037c11 */ /* 0x000fe400090f140a */
[----:B------:R-:W-:Y:S01]  /*1ff0*/  IADD3 R24, P2, PT, R11, R12, RZ ;  /* 0x0000000c0b187210 */ /* 0x000fe20007f5e0ff */
[----:B------:R-:W-:Y:S01]  /*2000*/  IMAD.X R26, RZ, RZ, R14, P1 ;  /* 0x000000ffff1a7224 */ /* 0x000fe200008e060e */
[C---:B------:R-:W-:Y:S01]  /*2010*/  LEA R10, P1, R25.reuse, UR10, 0x2 ;  /* 0x0000000a190a7c11 */ /* 0x040fe2000f8210ff */
[----:B------:R1:W5:Y:S03]  /*2020*/  LDG.E.CONSTANT R4, desc[UR6][R4.64] ;  /* 0x0000000604047981 */ /* 0x000366000c1e9900 */
[----:B------:R-:W-:Y:S01]  /*2030*/  LEA.HI.X R11, R25, UR11, R26, 0x2, P1 ;  /* 0x0000000b190b7c11 */ /* 0x000fe200088f141a */
[----:B------:R-:W-:Y:S01]  /*2040*/  IMAD.X R25, RZ, RZ, R14, P2 ;  /* 0x000000ffff197224 */ /* 0x000fe200010e060e */
[C---:B0-----:R-:W-:Y:S01]  /*2050*/  LEA R6, P1, R24.reuse, UR10, 0x2 ;  /* 0x0000000a18067c11 */ /* 0x041fe2000f8210ff */
[----:B------:R0:W5:Y:S03]  /*2060*/  LDG.E.CONSTANT R2, desc[UR6][R2.64] ;  /* 0x0000000602027981 */ /* 0x000166000c1e9900 */
[----:B------:R-:W-:Y:S01]  /*2070*/  LEA.HI.X R7, R24, UR11, R25, 0x2, P1 ;  /* 0x0000000b18077c11 */ /* 0x000fe200088f1419 */
[----:B------:R0:W5:Y:S04]  /*2080*/  LDG.E.CONSTANT R10, desc[UR6][R10.64] ;  /* 0x000000060a0a7981 */ /* 0x000168000c1e9900 */
[----:B------:R0:W5:Y:S01]  /*2090*/  LDG.E.CONSTANT R6, desc[UR6][R6.64] ;  /* 0x0000000606067981 */ /* 0x000162000c1e9900 */
[----:B------:R-:W-:-:S05]  /*20a0*/  LEA R24, R17, UR4, 0x2 ;  /* 0x0000000411187c11 */ /* 0x000fca000f8e10ff */
[----:B------:R-:W2:Y:S04]  /*20b0*/  LDS R26, [R24] ;  /* 0x00000000181a7984 */ /* 0x000ea80000000800 */
[----:B------:R-:W3:Y:S04]  /*20c0*/  LDS R27, [R24+0x4] ;  /* 0x00000400181b7984 */ /* 0x000ee80000000800 */
[----:B------:R-:W-:Y:S04]  /*20d0*/  LDS R25, [R24+0x8] ;  /* 0x0000080018197984 */ /* 0x000fe80000000800 */
[----:B------:R-:W4:Y:S04]  /*20e0*/  LDS R9, [R24+0xc] ;  /* 0x00000c0018097984 */ /* 0x000f280000000800 */
[----:B-1----:R-:W1:Y:S04]  /*20f0*/  LDS R5, [R24+0x10] ;  /* 0x0000100018057984 */ /* 0x002e680000000800 */
[----:B0-----:R-:W0:Y:S04]  /*2100*/  LDS R3, [R24+0x14] ;  /* 0x0000140018037984 */ /* 0x001e280000000800 */
[----:B------:R-:W0:Y:S04]  /*2110*/  LDS R11, [R24+0x18] ;  /* 0x00001800180b7984 */ /* 0x000e280000000800 */
        /* <DEDUP_REMOVED lines=11> */
[----:B------:R-:W-:-:S04]  /*21d0*/  FFMA.FTZ R15, R8, R18, R15 ;  /* 0x00000012080f7223 */ /* 0x000fc8000001000f */
[----:B------:R-:W-:Y:S01]  /*21e0*/  FFMA.FTZ R15, R4, R18, R15 ;  /* 0x00000012040f7223 */ /* 0x000fe2000001000f */
[----:B0-----:R-:W-:Y:S01]  /*21f0*/  FMUL.FTZ R2, R2, R3 ;  /* 0x0000000302027220 */ /* 0x001fe20000410000 */
[----:B------:R-:W-:-:S03]  /*2200*/  FMUL.FTZ R10, R10, R11 ;  /* 0x0000000b0a0a7220 */ /* 0x000fc60000410000 */
[----:B------:R-:W-:Y:S01]  /*2210*/  FFMA.FTZ R15, R2, R18, R15 ;  /* 0x00000012020f7223 */ /* 0x000fe2000001000f */
[----:B------:R-:W-:-:S03]  /*2220*/  FMUL.FTZ R6, R6, R7 ;  /* 0x0000000706067220 */ /* 0x000fc60000410000 */
[----:B------:R-:W-:-:S04]  /*2230*/  FFMA.FTZ R15, R10, R18, R15 ;  /* 0x000000120a0f7223 */ /* 0x000fc8000001000f */
[----:B------:R-:W-:Y:S01]  /*2240*/  FFMA.FTZ R15, R6, R18, R15 ;  /* 0x00000012060f7223 */ /* 0x000fe2000001000f */
[----:B------:R-:W-:Y:S06]  /*2250*/  @P1 BRA `(.L_x_26742) ;  /* 0xfffffff800f81947 */ /* 0x000fec000383ffff */
.L_x_26741:
        /* <DEDUP_REMOVED lines=9> */
[-C--:B------:R-:W-:Y:S01]  /*22f0*/  IADD3 R4, P2, PT, R5, R12.reuse, RZ ;  /* 0x0000000c05047210 */ /* 0x080fe20007f5e0ff */
[----:B------:R-:W-:Y:S02]  /*2300*/  VIADD R5, R3, 0xf0 ;  /* 0x000000f003057836 */ /* 0x000fe40000000000 */
[--C-:B------:R-:W-:Y:S02]  /*2310*/  IMAD.X R10, RZ, RZ, R14.reuse, P1 ;  /* 0x000000ffff0a7224 */ /* 0x100fe400008e060e */
[--C-:B------:R-:W-:Y:S01]  /*2320*/  IMAD.X R7, RZ, RZ, R14.reuse, P2 ;  /* 0x000000ffff077224 */ /* 0x100fe200010e060e */
[----:B------:R-:W-:Y:S02]  /*2330*/  IADD3 R6, P3, PT, R5, R12, RZ ;  /* 0x0000000c05067210 */ /* 0x000fe40007f7e0ff */
[----:B0-----:R-:W-:Y:S02]  /*2340*/  LEA R8, P1, R9, UR10, 0x2 ;  /* 0x0000000a09087c11 */ /* 0x001fe4000f8210ff */
[----:B------:R-:W-:Y:S01]  /*2350*/  LEA R2, P2, R4, UR10, 0x2 ;  /* 0x0000000a04027c11 */ /* 0x000fe2000f8410ff */
[----:B------:R-:W-:Y:S01]  /*2360*/  IMAD.X R11, RZ, RZ, R14, P3 ;  /* 0x000000ffff0b7224 */ /* 0x000fe200018e060e */
[----:B------:R-:W-:-:S02]  /*2370*/  IADD3 R5, PT, PT, R3, 0x168, RZ ;  /* 0x0000016803057810 */ /* 0x000fc40007ffe0ff */
        /* <DEDUP_REMOVED lines=17> */
[----:B------:R-:W-:-:S02]  /*2490*/  VIADD R19, R19, 0x4 ;  /* 0x0000000413137836 */ /* 0x000fc40000000000 */
        /* <DEDUP_REMOVED lines=8> */
.L_x_26743:
        /* <DEDUP_REMOVED lines=21> */
[----:B------:R-:W-:Y:S02]  /*2670*/  VIADD R19, R19, 0x2 ;  /* 0x0000000213137836 */ /* 0x000fe40000000000 */
[----:B--2---:R-:W-:-:S04]  /*2680*/  FMUL.FTZ R8, R2, R7 ;  /* 0x0000000702087220 */ /* 0x004fc80000410000 */
[----:B-1----:R-:W-:Y:S01]  /*2690*/  FFMA.FTZ R15, R8, R18, R15 ;  /* 0x00000012080f7223 */ /* 0x002fe2000001000f */
[----:B---3--:R-:W-:-:S04]  /*26a0*/  FMUL.FTZ R8, R4, R9 ;  /* 0x0000000904087220 */ /* 0x008fc80000410000 */
[----:B------:R-:W-:-:S07]  /*26b0*/  FFMA.FTZ R15, R8, R18, R15 ;  /* 0x00000012080f7223 */ /* 0x000fce000001000f */
.L_x_26744:
        /* <DEDUP_REMOVED lines=12> */
.L_x_26740:
[----:B------:R-:W2:Y:S01]  /*2780*/  LDCU.64 UR10, c[0x0][0x380] ;  /* 0x00007000ff0a77ac */ /* 0x000ea20008000a00 */
[----:B------:R-:W-:-:S05]  /*2790*/  IMAD R13, R13, 0x78, RZ ;  /* 0x000000780d0d7824 */ /* 0x000fca00078e02ff */
[----:B------:R-:W-:-:S05]  /*27a0*/  IADD3 R0, P0, PT, R13, R0, RZ ;  /* 0x000000000d007210 */ /* 0x000fca0007f1e0ff */
[----:B------:R-:W-:Y:S01]  /*27b0*/  IMAD.X R3, RZ, RZ, RZ, P0 ;  /* 0x000000ffff037224 */ /* 0x000fe200000e06ff */
[----:B--2---:R-:W-:-:S04]  /*27c0*/  LEA R2, P0, R0, UR10, 0x2 ;  /* 0x0000000a00027c11 */ /* 0x004fc8000f8010ff */
[----:B------:R-:W-:-:S05]  /*27d0*/  LEA.HI.X R3, R0, UR11, R3, 0x2, P0 ;  /* 0x0000000b00037c11 */ /* 0x000fca00080f1403 */
[----:B------:R-:W-:Y:S01]  /*27e0*/  STG.E desc[UR6][R2.64], R15 ;  /* 0x0000000f02007986 */ /* 0x000fe2000c101906 */
[----:B------:R-:W-:Y:S05]  /*27f0*/  EXIT ;  /* 0x000000000000794d */ /* 0x000fea0003800000 */
.L_x_26745:
        /* <DEDUP_REMOVED lines=16> */
.L_x_27658:


//--------------------- .text._ZN4vllm25paged_attention_v2_kernelIffLi120ELi8ELi128ELNS_18Fp8KVCacheDataTypeE0ELb1ELi512EEEvPfS2_PT_PKS3_PKT0_S9_ifPKiSB_iPKfiiiSD_SD_iiiii --------------------------
	.section	.text._ZN4vllm25paged_attention_v2_kernelIffLi120ELi8ELi128ELNS_18Fp8KVCacheDataTypeE0ELb1ELi512EEEvPfS2_PT_PKS3_PKT0_S9_ifPKiSB_iPKfiiiSD_SD_iiiii,"ax",@progbits
	.align	128
        .global         _ZN4vllm25paged_attention_v2_kernelIffLi120ELi8ELi128ELNS_18Fp8KVCacheDataTypeE0ELb1ELi512EEEvPfS2_PT_PKS3_PKT0_S9_ifPKiSB_iPKfiiiSD_SD_iiiii
        .type           _ZN4vllm25paged_attention_v2_kernelIffLi120ELi8ELi128ELNS_18Fp8KVCacheDataTypeE0ELb1ELi512EEEvPfS2_PT_PKS3_PKT0_S9_ifPKiSB_iPKfiiiSD_SD_iiiii,@function
        .size           _ZN4vllm25paged_attention_v2_kernelIffLi120ELi8ELi128ELNS_18Fp8KVCacheDataTypeE0ELb1ELi512EEEvPfS2_PT_PKS3_PKT0_S9_ifPKiSB_iPKfiiiSD_SD_iiiii,(.L_x_27659 - _ZN4vllm25paged_attention_v2_kernelIffLi120ELi8ELi128ELNS_18Fp8KVCacheDataTypeE0ELb1ELi512EEEvPfS2_PT_PKS3_PKT0_S9_ifPKiSB_iPKfiiiSD_SD_iiiii)
        .other          _ZN4vllm25paged_attention_v2_kernelIffLi120ELi8ELi128ELNS_18Fp8KVCacheDataTypeE0ELb1ELi512EEEvPfS2_PT_PKS3_PKT0_S9_ifPKiSB_iPKfiiiSD_SD_iiiii,@"STO_CUDA_ENTRY STV_DEFAULT"
_ZN4vllm25paged_attention_v2_kernelIffLi120ELi8ELi128ELNS_18Fp8KVCacheDataTypeE0ELb1ELi512EEEvPfS2_PT_PKS3_PKT0_S9_ifPKiSB_iPKfiiiSD_SD_iiiii:
.text._ZN4vllm25paged_attention_v2_kernelIffLi120ELi8ELi128ELNS_18Fp8KVCacheDataTypeE0ELb1ELi512EEEvPfS2_PT_PKS3_PKT0_S9_ifPKiSB_iPKfiiiSD_SD_iiiii:
        /* <DEDUP_REMOVED lines=36> */
[----:B------:R-:W-:Y:S01]  /*0240*/  @!P0 LOP3.LUT R2, R3, 0x7c, RZ, 0xc0, !PT ;  /* 0x0000007c03028812 */ /* 0x000fe200078ec0ff */
[----:B------:R-:W-:Y:S01]  /*0250*/  @!P0 IMAD R5, R5, 0x78, RZ ;  /* 0x0000007805058824 */ /* 0x000fe200078e02ff */
[----:B------:R-:W0:Y:S02]  /*0260*/  LDCU.64 UR22, c[0x0][0x3a0] ;  /* 0x00007400ff1677ac */ /* 0x000e240008000a00 */
[----:B------:R-:W-:-:S04]  /*0270*/  @!P0 LOP3.LUT R2, R2, 0x3, R3, 0xf8, !PT ;  /* 0x0000000302028812 */ /* 0x000fc800078ef803 */
        /* <DEDUP_REMOVED lines=11> */
[----:B--2---:R-:W-:Y:S01]  /*0330*/  IABS R8, UR20 ;  /* 0x0000001400087c13 */ /* 0x004fe20008000000 */
[----:B-1----:R-:W-:Y:S01]  /*0340*/  @UP0 UIMAD.WIDE.U32 UR4, UR17, 0x4, UR4 ;  /* 0x00000004110408a5 */ /* 0x002fe2000f8e0004 */
[----:B------:R-:W-:Y:S01]  /*0350*/  PLOP3.LUT P1, PT, PT, PT, UP0, 0x80, 0x8 ;  /* 0x000000000008781c */ /* 0x000fe20003f2f008 */
[----:B------:R-:W-:Y:S02]  /*0360*/  IMAD R11, R2, R9, RZ ;  /* 0x00000009020b7224 */ /* 0x000fe400078e02ff */
[----:B------:R-:W-:Y:S02]  /*0370*/  IMAD.MOV.U32 R2, RZ, RZ, RZ ;  /* 0x000000ffff027224 */ /* 0x000fe400078e00ff */
[----:B------:R-:W-:Y:S01]  /*0380*/  IMAD.HI.U32 R6, R7, R11, R6 ;  /* 0x0000000b07067227 */ /* 0x000fe200078e0006 */
[----:B----4-:R-:W-:-:S03]  /*0390*/  MOV R4, UR4 ;  /* 0x0000000400047c02 */ /* 0x010fc60008000f00 */
[----:B------:R-:W-:Y:S02]  /*03a0*/  IMAD.MOV.U32 R7, RZ, RZ, R8 ;  /* 0x000000ffff077224 */ /* 0x000fe400078e0008 */
        /* <DEDUP_REMOVED lines=9> */
[----:B------:R-:W-:-:S08]  /*0440*/  LOP3.LUT R48, R3, 0x1f, RZ, 0xc0, !PT ;  /* 0x0000001f03307812 */ /* 0x000fd000078ec0ff */
        /* <DEDUP_REMOVED lines=8> */
[----:B-1----:R-:W-:-:S04]  /*04d0*/  IMAD.U32 R4, RZ, RZ, UR4 ;  /* 0x00000004ff047e24 */ /* 0x002fc8000f8e00ff */
[----:B------:R-:W-:-:S05]  /*04e0*/  @P1 VIADD R4, R4, 0x1 ;  /* 0x0000000104041836 */ /* 0x000fca0000000000 */
[----:B------:R-:W-:Y:S01]  /*04f0*/  @P1 R2UR UR4, R4 ;  /* 0x00000000040412ca */ /* 0x000fe200000e0000 */
[----:B------:R-:W-:-:S05]  /*0500*/  IMAD.U32 R4, RZ, RZ, UR26 ;  /* 0x0000001aff047e24 */ /* 0x000fca000f8e00ff */
[----:B------:R-:W-:-:S04]  /*0510*/  IABS R32, R4 ;  /* 0x0000000400207213 */ /* 0x000fc80000000000 */
[----:B------:R-:W1:Y:S03]  /*0520*/  I2F.RP R9, R32 ;  /* 0x0000002000097306 */ /* 0x000e660000209400 */
[----:B------:R-:W-:Y:S02]  /*0530*/  UMOV UR14, UR4 ;  /* 0x00000004000e7c82 */ /* 0x000fe40008000000 */
[----:B------:R-:W-:Y:S02]  /*0540*/  @!UP1 UIADD3 UR14, UPT, UPT, -UR14, URZ, URZ ;  /* 0x000000ff0e0e9290 */ /* 0x000fe4000fffe1ff */
[----:B------:R-:W-:Y:S02]  /*0550*/  @!UP0 ULOP3.LUT UR14, URZ, UR10, URZ, 0x33, !UPT ;  /* 0x0000000aff0e8292 */ /* 0x000fe4000f8e33ff */
[----:B0-----:R-:W-:Y:S02]  /*0560*/  UISETP.GE.AND UP0, UPT, UR27, URZ, UPT ;  /* 0x000000ff1b00728c */ /* 0x001fe4000bf06270 */
[----:B------:R-:W-:-:S02]  /*0570*/  UISETP.NE.AND UP1, UPT, UR26, URZ, UPT ;  /* 0x000000ff1a00728c */ /* 0x000fc4000bf25270 */
[----:B------:R-:W-:Y:S01]  /*0580*/  MOV R10, UR14 ;  /* 0x0000000e000a7c02 */ /* 0x000fe20008000f00 */
[----:B-1----:R-:W0:Y:S03]  /*0590*/  MUFU.RCP R9, R9 ;  /* 0x0000000900097308 */ /* 0x002e260000001000 */
[-C--:B------:R-:W-:Y:S02]  /*05a0*/  IABS R11, R10.reuse ;  /* 0x0000000a000b7213 */ /* 0x080fe40000000000 */
[----:B------:R-:W-:-:S03]  /*05b0*/  IABS R10, R10 ;  /* 0x0000000a000a7213 */ /* 0x000fc60000000000 */
[----:B------:R-:W1:Y:S01]  /*05c0*/  I2F.RP R8, R11 ;  /* 0x0000000b00087306 */ /* 0x000e620000209400 */
[----:B0-----:R-:W-:Y:S01]  /*05d0*/  IADD3 R6, PT, PT, R9, 0xffffffe, RZ ;  /* 0x0ffffffe09067810 */ /* 0x001fe20007ffe0ff */
[----:B------:R-:W-:Y:S01]  /*05e0*/  IMAD.U32 R9, RZ, RZ, UR9 ;  /* 0x00000009ff097e24 */ /* 0x000fe2000f8e00ff */
[----:B------:R-:W-:-:S05]  /*05f0*/  ULOP3.LUT UR9, UR9, UR26, URZ, 0x3c, !UPT ;  /* 0x0000001a09097292 */ /* 0x000fca000f8e3cff */
[----:B------:R0:W2:Y:S01]  /*0600*/  F2I.FTZ.U32.TRUNC.NTZ R7, R6 ;  /* 0x0000000600077305 */ /* 0x0000a2000021f000 */
[----:B------:R-:W-:Y:S01]  /*0610*/  IABS R9, R9 ;  /* 0x0000000900097213 */ /* 0x000fe20000000000 */
[----:B------:R-:W-:Y:S02]  /*0620*/  UISETP.GE.AND UP2, UPT, UR9, URZ, UPT ;  /* 0x000000ff0900728c */ /* 0x000fe4000bf46270 */
[----:B------:R-:W-:-:S04]  /*0630*/  ULOP3.LUT UR9, UR17, UR14, URZ, 0x3c, !UPT ;  /* 0x0000000e11097292 */ /* 0x000fc8000f8e3cff */
[----:B-1----:R-:W1:Y:S01]  /*0640*/  MUFU.RCP R8, R8 ;  /* 0x0000000800087308 */ /* 0x002e620000001000 */
[----:B0-----:R-:W-:-:S05]  /*0650*/  IMAD.MOV.U32 R6, RZ, RZ, RZ ;  /* 0x000000ffff067224 */ /* 0x001fca00078e00ff */
[----:B------:R-:W-:Y:S02]  /*0660*/  R2UR UR6, R6 ;  /* 0x00000000060672ca */ /* 0x000fe400000e0000 */
[C---:B--2---:R-:W-:Y:S01]  /*0670*/  R2UR UR7, R7.reuse ;  /* 0x00000000070772ca */ /* 0x044fe200000e0000 */
        /* <DEDUP_REMOVED lines=10> */
[----:B------:R-:W-:Y:S02]  /*0720*/  R2UR UR4, R4 ;  /* 0x00000000040472ca */ /* 0x000fe400000e0000 */
[----:B-1----:R-:W-:Y:S02]  /*0730*/  R2UR UR5, R5 ;  /* 0x00000000050572ca */ /* 0x002fe400000e0000 */
[----:B------:R-:W-:Y:S02]  /*0740*/  IADD3 R12, PT, PT, RZ, -R5, RZ ;  /* 0x80000005ff0c7210 */ /* 0x000fe40007ffe0ff */
[----:B------:R-:W-:-:S03]  /*0750*/  R2UR UR11, R7 ;  /* 0x00000000070b72ca */ /* 0x000fc600000e0000 */
[----:B------:R-:W-:Y:S02]  /*0760*/  IMAD R4, R12, R11, RZ ;  /* 0x0000000b0c047224 */ /* 0x000fe400078e02ff */
[----:B------:R-:W0:Y:S04]  /*0770*/  S2R R12, SR_CgaCtaId ;  /* 0x00000000000c7919 */ /* 0x000e280000008800 */
[----:B------:R-:W-:Y:S01]  /*0780*/  IMAD.HI.U32 R4, R5, R4, UR4 ;  /* 0x0000000405047e27 */ /* 0x000fe2000f8e0004 */
[----:B------:R-:W-:-:S04]  /*0790*/  MOV R5, R13 ;  /* 0x0000000d00057202 */ /* 0x000fc80000000f00 */
        /* <DEDUP_REMOVED lines=30> */
[----:B------:R-:W-:Y:S01]  /*0980*/  IMAD.U32 R11, RZ, RZ, UR18 ;  /* 0x00000012ff0b7e24 */ /* 0x000fe2000f8e00ff */
[-C--:B------:R-:W-:Y:S01]  /*0990*/  @!P2 IADD3 R5, PT, PT, R5, -R32.reuse, RZ ;  /* 0x800000200505a210 */ /* 0x080fe20007ffe0ff */
[----:B------:R-:W-:Y:S01]  /*09a0*/  @UP0 UIMAD UR9, UR9, UR27, 0x1 ;  /* 0x00000001090904a4 */ /* 0x000fe2000f8e021b */
[----:B------:R-:W-:Y:S01]  /*09b0*/  LOP3.LUT R4, R3, 0x3, RZ, 0xc0, !PT ;  /* 0x0000000303047812 */ /* 0x000fe200078ec0ff */
[----:B------:R-:W-:Y:S01]  /*09c0*/  IMAD.MOV.U32 R3, RZ, RZ, R32 ;  /* 0x000000ffff037224 */ /* 0x000fe200078e0020 */
[----:B------:R-:W-:Y:S02]  /*09d0*/  ISETP.GE.U32.AND P2, PT, R5, R32, PT ;  /* 0x000000200500720c */ /* 0x000fe40003f46070 */
[----:B------:R-:W-:Y:S02]  /*09e0*/  MOV R5, 0x400 ;  /* 0x0000040000057802 */ /* 0x000fe40000000f00 */
[----:B------:R-:W-:-:S02]  /*09f0*/  LEA R10, R11, R8, 0x6 ;  /* 0x000000080b0a7211 */ /* 0x000fc400078e30ff */
[----:B0-----:R-:W-:Y:S01]  /*0a00*/  LEA R7, R12, R5, 0x18 ;  /* 0x000000050c077211 */ /* 0x001fe200078ec0ff */
[----:B------:R-:W-:-:S04]  /*0a10*/  VOTEU.ANY UP5, P1 ;  /* 0x0000000000ff7886 */ /* 0x000fc800008a0100 */
[----:B------:R-:W-:Y:S01]  /*0a20*/  IMAD R4, R4, 0x78, R7 ;  /* 0x0000007804047824 */ /* 0x000fe200078e0207 */
[----:B------:R-:W-:Y:S02]  /*0a30*/  @UP5 UIADD3 UR8, UPT, UPT, UR8, 0x1, URZ ;  /* 0x0000000108085890 */ /* 0x000fe4000fffe0ff */
[----:B------:R-:W-:Y:S01]  /*0a40*/  UISETP.NE.AND UP5, UPT, UR14, URZ, UPT ;  /* 0x000000ff0e00728c */ /* 0x000fe2000bfa5270 */
[----:B------:R-:W-:Y:S01]  /*0a50*/  @!P0 IMAD R7, R9, 0x4, R4 ;  /* 0x0000000409078824 */ /* 0x000fe200078e0204 */
[----:B------:R-:W-:-:S03]  /*0a60*/  VOTEU.ANY UP6, P2 ;  /* 0x0000000000ff7886 */ /* 0x000fc600010c0100 */
[----:B------:R-:W-:Y:S02]  /*0a70*/  UMOV UR15, UR8 ;  /* 0x00000008000f7c82 */ /* 0x000fe40008000000 */
[----:B------:R-:W-:Y:S02]  /*0a80*/  @!UP4 UIADD3 UR15, UPT, UPT, -UR15, URZ, URZ ;  /* 0x000000ff0f0fc290 */ /* 0x000fe4000fffe1ff */
[----:B------:R-:W-:Y:S02]  /*0a90*/  @UP6 UIADD3 UR7, UPT, UPT, UR7, 0x1, URZ ;  /* 0x0000000107076890 */ /* 0x000fe4000fffe0ff */
[----:B------:R-:W-:-:S04]  /*0aa0*/  @!UP5 ULOP3.LUT UR15, URZ, UR14, URZ, 0x33, !UPT ;  /* 0x0000000eff0fd292 */ /* 0x000fc8000f8e33ff */
[----:B------:R-:W-:Y:S01]  /*0ab0*/  @!UP0 UIMAD UR5, UR10, UR11, UR15 ;  /* 0x0000000b0a0582a4 */ /* 0x000fe2000f8e020f */
[----:B------:R-:W-:-:S03]  /*0ac0*/  UMOV UR14, UR7 ;  /* 0x00000007000e7c82 */ /* 0x000fc60008000000 */
[----:B------:R-:W-:Y:S01]  /*0ad0*/  @!UP0 UIADD3 UR5, UPT, UPT, -UR5, URZ, URZ ;  /* 0x000000ff05058290 */ /* 0x000fe2000fffe1ff */
[----:B------:R0:W-:Y:S01]  /*0ae0*/  @!P0 STS [R7], R0 ;  /* 0x0000000007008388 */ /* 0x0001e20000000800 */
[----:B------:R-:W-:Y:S01]  /*0af0*/  BAR.SYNC.DEFER_BLOCKING 0x0 ;  /* 0x0000000000007b1d */ /* 0x000fe20000010000 */
[----:B------:R-:W-:Y:S01]  /*0b00*/  ISETP.GE.U32.AND P0, PT, R10, UR4, PT ;  /* 0x000000040a007c0c */ /* 0x000fe2000bf06070 */
[----:B------:R-:W-:Y:S02]  /*0b10*/  @!UP2 UIADD3 UR14, UPT, UPT, -UR14, URZ, URZ ;  /* 0x000000ff0e0ea290 */ /* 0x000fe4000fffe1ff */
[----:B------:R-:W-:Y:S02]  /*0b20*/  @!UP1 ULOP3.LUT UR14, URZ, UR26, URZ, 0x33, !UPT ;  /* 0x0000001aff0e9292 */ /* 0x000fe4000f8e33ff */
[----:B------:R-:W-:Y:S01]  /*0b30*/  @!UP0 UIMAD UR9, UR27, UR5, 0x1 ;  /* 0x000000011b0984a4 */ /* 0x000fe2000f8e0205 */
[----:B0-----:R-:W-:-:S07]  /*0b40*/  IMAD.MOV.U32 R0, RZ, RZ, -0x800001 ;  /* 0xff7fffffff007424 */ /* 0x001fce00078e00ff */
[----:B------:R-:W-:Y:S05]  /*0b50*/  @P0 BRA `(.L_x_26747) ;  /* 0x0000000c00180947 */ /* 0x000fea0003800000 */
[----:B------:R-:W0:Y:S01]  /*0b60*/  LDCU UR4, c[0x0][0x3e0] ;  /* 0x00007c00ff0477ac */ /* 0x000e220008000800 */
[----:B------:R-:W-:Y:S01]  /*0b70*/  IADD3 R6, PT, PT, R5, 0x200, RZ ;  /* 0x0000020005067810 */ /* 0x000fe20007ffe0ff */
[C---:B------:R-:W-:Y:S01]  /*0b80*/  IMAD.SHL.U32 R0, R9.reuse, 0x4, RZ ;  /* 0x0000000409007824 */ /* 0x040fe200078e00ff */
[----:B------:R-:W-:Y:S01]  /*0b90*/  LOP3.LUT R9, R9, 0x7, RZ, 0xc0, !PT ;  /* 0x0000000709097812 */ /* 0x000fe200078ec0ff */
[----:B------:R-:W1:Y:S01]  /*0ba0*/  LDCU.64 UR10, c[0x0][0x3b8] ;  /* 0x00007700ff0a77ac */ /* 0x000e620008000a00 */
[----:B------:R-:W-:Y:S02]  /*0bb0*/  IMAD.WIDE.U32 R4, R10, 0x4, RZ ;  /* 0x000000040a047825 */ /* 0x000fe400078e00ff */
[----:B------:R-:W-:Y:S01]  /*0bc0*/  LOP3.LUT R11, R0, 0x1c, RZ, 0xc0, !PT ;  /* 0x0000001c000b7812 */ /* 0x000fe200078ec0ff */
[----:B------:R-:W2:Y:S01]  /*0bd0*/  LDCU UR5, c[0x0][0x3fc] ;  /* 0x00007f80ff0577ac */ /* 0x000ea20008000800 */
[----:B------:R-:W-:Y:S01]  /*0be0*/  IMAD.U32 R7, RZ, RZ, UR6 ;  /* 0x00000006ff077e24 */ /* 0x000fe2000f8e00ff */
[----:B------:R-:W-:-:S02]  /*0bf0*/  LEA R0, R12, R6, 0x18 ;  /* 0x000000060c007211 */ /* 0x000fc400078ec0ff */
[C---:B------:R-:W-:Y:S01]  /*0c00*/  LEA R11, R8.reuse, R11, 0x5 ;  /* 0x0000000b080b7211 */ /* 0x040fe200078e28ff */
[----:B------:R-:W-:Y:S01]  /*0c10*/  IMAD.WIDE R6, R7, 0x4, R4 ;  /* 0x0000000407067825 */ /* 0x000fe200078e0204 */
[----:B------:R-:W-:-:S03]  /*0c20*/  LEA R8, R8, UR24, 0x3 ;  /* 0x0000001808087c11 */ /* 0x000fc6000f8e18ff */
[----:B------:R-:W-:Y:S01]  /*0c30*/  IMAD.MOV.U32 R5, RZ, RZ, R10 ;  /* 0x000000ffff057224 */ /* 0x000fe200078e000a */
[----:B0-----:R-:W-:Y:S01]  /*0c40*/  UIMAD UR4, UR15, UR4, URZ ;  /* 0x000000040f0472a4 */ /* 0x001fe2000f8e02ff */
[----:B------:R-:W-:Y:S01]  /*0c50*/  IMAD.IADD R4, R11, 0x1, R0 ;  /* 0x000000010b047824 */ /* 0x000fe200078e0200 */
[----:B------:R-:W-:Y:S01]  /*0c60*/  MOV R0, 0xff7fffff ;  /* 0xff7fffff00007802 */ /* 0x000fe20000000f00 */
[----:B------:R-:W-:Y:S01]  /*0c70*/  IMAD.IADD R10, R9, 0x1, R8 ;  /* 0x00000001090a7824 */ /* 0x000fe200078e0208 */
[----:B-1----:R-:W-:Y:S01]  /*0c80*/  IADD3 R6, P0, PT, R6, UR10, RZ ;  /* 0x0000000a06067c10 */ /* 0x002fe2000ff1e0ff */
[----:B------:R-:W-:Y:S02]  /*0c90*/  VIADD R8, R8, 0x1 ;  /* 0x0000000108087836 */ /* 0x000fe40000000000 */
[----:B------:R-:W-:Y:S01]  /*0ca0*/  IMAD.U32 R12, RZ, RZ, UR4 ;  /* 0x00000004ff0c7e24 */ /* 0x000fe2000f8e00ff */
[----:B------:R-:W-:Y:S01]  /*0cb0*/  IADD3.X R7, PT, PT, R7, UR11, RZ, P0, !PT ;  /* 0x0000000b07077c10 */ /* 0x000fe200087fe4ff */
[----:B------:R-:W-:Y:S01]  /*0cc0*/  VIADD R9, R10, -UR21 ;  /* 0x800000150a097c36 */ /* 0x000fe20008000000 */
[----:B------:R-:W-:-:S02]  /*0cd0*/  IADD3 R48, P0, PT, R48, UR4, RZ ;  /* 0x0000000430307c10 */ /* 0x000fc4000ff1e0ff */
[----:B--2---:R-:W-:Y:S02]  /*0ce0*/  MOV R11, UR5 ;  /* 0x00000005000b7c02 */ /* 0x004fe40008000f00 */
[----:B------:R-:W-:Y:S02]  /*0cf0*/  IADD3 R10, PT, PT, R10, 0x1, RZ ;  /* 0x000000010a0a7810 */ /* 0x000fe40007ffe0ff */
[----:B------:R-:W-:Y:S02]  /*0d00*/  IADD3 R11, PT, PT, -R11, UR14, RZ ;  /* 0x0000000e0b0b7c10 */ /* 0x000fe4000fffe1ff */
[----:B------:R-:W-:-:S07]  /*0d10*/  LEA.HI.X.SX32 R49, R12, RZ, 0x1, P0 ;  /* 0x000000ff0c317211 */ /* 0x000fce00000f0eff */
.L_x_26752:
        /* <DEDUP_REMOVED lines=53> */
.L_x_26749:
[----:B------:R-:W2:Y:S01]  /*1070*/  LDG.E.CONSTANT R13, desc[UR12][R6.64] ;  /* 0x0000000c060d7981 */ /* 0x000ea2000c1e9900 */
[----:B------:R-:W0:Y:S01]  /*1080*/  S2R R23, SR_CgaCtaId ;  /* 0x0000000000177919 */ /* 0x000e220000008800 */
[----:B------:R-:W-:-:S04]  /*1090*/  MOV R22, 0x400 ;  /* 0x0000040000167802 */ /* 0x000fc80000000f00 */
[----:B0-----:R-:W-:Y:S01]  /*10a0*/  LEA R23, R23, R22, 0x18 ;  /* 0x0000001617177211 */ /* 0x001fe200078ec0ff */
        /* <DEDUP_REMOVED lines=33> */
[C---:B------:R-:W-:Y:S01]  /*12c0*/  IMAD R33, R14.reuse, 0x78, R23 ;  /* 0x000000780e217824 */ /* 0x040fe200078e0217 */
[----:B------:R-:W-:Y:S01]  /*12d0*/  UMOV UR4, 0xffffffff ;  /* 0xffffffff00047882 */ /* 0x000fe20000000000 */
[----:B------:R-:W-:-:S02]  /*12e0*/  ISETP.NE.AND P1, PT, R14, RZ, PT ;  /* 0x000000ff0e00720c */ /* 0x000fc40003f25270 */
[----:B-----5:R-:W-:Y:S01]  /*12f0*/  FSETP.NEU.FTZ.AND P0, PT, R2, RZ, PT ;  /* 0x000000ff0200720b */ /* 0x020fe20003f1d000 */
[----:B------:R-:W2:Y:S04]  /*1300*/  LDS.64 R22, [R33] ;  /* 0x0000000021167984 */ /* 0x000ea80000000a00 */
[----:B0-----:R-:W-:Y:S01]  /*1310*/  LDS.64 R24, [R33+0x18] ;  /* 0x0000180021187984 */ /* 0x001fe20000000a00 */
[----:B--2---:R-:W-:-:S03]  /*1320*/  FMUL.FTZ R52, R26, R23 ;  /* 0x000000171a347220 */ /* 0x004fc60000410000 */
[----:B------:R-:W4:Y:S01]  /*1330*/  LDS.64 R26, [R33+0x8] ;  /* 0x00000800211a7984 */ /* 0x000f220000000a00 */
[----:B---3--:R-:W-:-:S03]  /*1340*/  FFMA.FTZ R52, R51, R22, R52 ;  /* 0x0000001633347223 */ /* 0x008fc60000010034 */
[----:B------:R-:W0:Y:S01]  /*1350*/  LDS.64 R22, [R33+0x10] ;  /* 0x0000100021167984 */ /* 0x000e220000000a00 */
[----:B----4-:R-:W-:-:S04]  /*1360*/  FFMA.FTZ R29, R29, R26, R52 ;  /* 0x0000001a1d1d7223 */ /* 0x010fc80000010034 */
[----:B------:R-:W-:Y:S02]  /*1370*/  FFMA.FTZ R26, R28, R27, R29 ;  /* 0x0000001b1c1a7223 */ /* 0x000fe4000001001d */
[----:B------:R-:W1:Y:S02]  /*1380*/  LDS.64 R28, [R33+0x20] ;  /* 0x00002000211c7984 */ /* 0x000e640000000a00 */
[----:B0-----:R-:W-:-:S04]  /*1390*/  FFMA.FTZ R47, R47, R22, R26 ;  /* 0x000000162f2f7223 */ /* 0x001fc8000001001a */
[----:B------:R-:W-:Y:S02]  /*13a0*/  FFMA.FTZ R34, R34, R23, R47 ;  /* 0x0000001722227223 */ /* 0x000fe4000001002f */
[----:B------:R-:W0:Y:S02]  /*13b0*/  LDS.64 R22, [R33+0x28] ;  /* 0x0000280021167984 */ /* 0x000e240000000a00 */
[----:B------:R-:W-:Y:S02]  /*13c0*/  FFMA.FTZ R27, R35, R24, R34 ;  /* 0x00000018231b7223 */ /* 0x000fe40000010022 */
[----:B------:R-:W2:Y:S02]  /*13d0*/  LDS.64 R34, [R33+0x30] ;  /* 0x0000300021227984 */ /* 0x000ea40000000a00 */
[----:B------:R-:W-:Y:S02]  /*13e0*/  FFMA.FTZ R50, R50, R25, R27 ;  /* 0x0000001932327223 */ /* 0x000fe4000001001b */
[----:B------:R-:W3:Y:S04]  /*13f0*/  LDS.64 R24, [R33+0x38] ;  /* 0x0000380021187984 */ /* 0x000ee80000000a00 */
[----:B------:R-:W4:Y:S01]  /*1400*/  LDS.64 R26, [R33+0x40] ;  /* 0x00004000211a7984 */ /* 0x000f220000000a00 */
[----:B-1----:R-:W-:-:S04]  /*1410*/  FFMA.FTZ R45, R45, R28, R50 ;  /* 0x0000001c2d2d7223 */ /* 0x002fc80000010032 */
[----:B------:R-:W-:Y:S02]  /*1420*/  FFMA.FTZ R30, R30, R29, R45 ;  /* 0x0000001d1e1e7223 */ /* 0x000fe4000001002d */
[----:B------:R-:W1:Y:S02]  /*1430*/  LDS.64 R28, [R33+0x48] ;  /* 0x00004800211c7984 */ /* 0x000e640000000a00 */
[----:B0-----:R-:W-:Y:S02]  /*1440*/  FFMA.FTZ R45, R31, R22, R30 ;  /* 0x000000161f2d7223 */ /* 0x001fe4000001001e */
[----:B------:R-:W0:Y:S02]  /*1450*/  LDS.64 R30, [R33+0x50] ;  /* 0x00005000211e7984 */ /* 0x000e240000000a00 */
[----:B------:R-:W-:Y:S02]  /*1460*/  FFMA.FTZ R46, R46, R23, R45 ;  /* 0x000000172e2e7223 */ /* 0x000fe4000001002d */
[----:B------:R-:W0:Y:S02]  /*1470*/  LDS.64 R22, [R33+0x58] ;  /* 0x0000580021167984 */ /* 0x000e240000000a00 */
[----:B--2---:R-:W-:-:S04]  /*1480*/  FFMA.FTZ R43, R43, R34, R46 ;  /* 0x000000222b2b7223 */ /* 0x004fc8000001002e */
[----:B------:R-:W-:Y:S02]  /*1490*/  FFMA.FTZ R44, R44, R35, R43 ;  /* 0x000000232c2c7223 */ /* 0x000fe4000001002b */
[----:B------:R-:W2:Y:S02]  /*14a0*/  LDS.64 R34, [R33+0x60] ;  /* 0x0000600021227984 */ /* 0x000ea40000000a00 */
[----:B---3--:R-:W-:-:S04]  /*14b0*/  FFMA.FTZ R41, R41, R24, R44 ;  /* 0x0000001829297223 */ /* 0x008fc8000001002c */
[----:B------:R-:W-:Y:S02]  /*14c0*/  FFMA.FTZ R42, R42, R25, R41 ;  /* 0x000000192a2a7223 */ /* 0x000fe40000010029 */
[----:B------:R-:W3:Y:S02]  /*14d0*/  LDS.64 R24, [R33+0x68] ;  /* 0x0000680021187984 */ /* 0x000ee40000000a00 */
[----:B----4-:R-:W-:-:S04]  /*14e0*/  FFMA.FTZ R39, R39, R26, R42 ;  /* 0x0000001a27277223 */ /* 0x010fc8000001002a */
[----:B------:R-:W-:Y:S02]  /*14f0*/  FFMA.FTZ R40, R40, R27, R39 ;  /* 0x0000001b28287223 */ /* 0x000fe40000010027 */
[----:B------:R-:W4:Y:S02]  /*1500*/  LDS.64 R26, [R33+0x70] ;  /* 0x00007000211a7984 */ /* 0x000f240000000a00 */
[----:B-1----:R-:W-:-:S04]  /*1510*/  FFMA.FTZ R37, R37, R28, R40 ;  /* 0x0000001c25257223 */ /* 0x002fc80000010028 */
[----:B------:R-:W-:-:S04]  /*1520*/  FFMA.FTZ R38, R38, R29, R37 ;  /* 0x0000001d26267223 */ /* 0x000fc80000010025 */
[----:B0-----:R-:W-:-:S04]  /*1530*/  FFMA.FTZ R21, R21, R30, R38 ;  /* 0x0000001e15157223 */ /* 0x001fc80000010026 */
[----:B------:R-:W-:-:S04]  /*1540*/  FFMA.FTZ R36, R36, R31, R21 ;  /* 0x0000001f24247223 */ /* 0x000fc80000010015 */
[----:B------:R-:W-:-:S04]  /*1550*/  FFMA.FTZ R19, R19, R22, R36 ;  /* 0x0000001613137223 */ /* 0x000fc80000010024 */
[----:B------:R-:W-:-:S04]  /*1560*/  FFMA.FTZ R20, R20, R23, R19 ;  /* 0x0000001714147223 */ /* 0x000fc80000010013 */
[----:B--2---:R-:W-:-:S04]  /*1570*/  FFMA.FTZ R17, R17, R34, R20 ;  /* 0x0000002211117223 */ /* 0x004fc80000010014 */
[----:B------:R-:W-:-:S04]  /*1580*/  FFMA.FTZ R18, R18, R35, R17 ;  /* 0x0000002312127223 */ /* 0x000fc80000010011 */
[----:B---3--:R-:W-:-:S04]  /*1590*/  FFMA.FTZ R15, R15, R24, R18 ;  /* 0x000000180f0f7223 */ /* 0x008fc80000010012 */
[----:B------:R-:W-:-:S04]  /*15a0*/  FFMA.FTZ R16, R16, R25, R15 ;  /* 0x0000001910107223 */ /* 0x000fc8000001000f */
[----:B----4-:R-:W-:-:S04]  /*15b0*/  FFMA.FTZ R13, R13, R26, R16 ;  /* 0x0000001a0d0d7223 */ /* 0x010fc80000010010 */
[----:B------:R-:W-:Y:S01]  /*15c0*/  FFMA.FTZ R12, R12, R27, R13 ;  /* 0x0000001b0c0c7223 */ /* 0x000fe2000001000d */
[----:B------:R-:W-:Y:S06]  /*15d0*/  BRA.DIV UR4, `(.L_x_26751) ;  /* 0x0000003a04807947 */ /* 0x000fec000b800000 */
[----:B------:R-:W0:Y:S02]  /*15e0*/  SHFL.BFLY PT, R13, R12, 0x2, 0x1f ;  /* 0x0c401f000c0d7f89 */ /* 0x000e2400000e0000 */
[----:B0-----:R-:W-:-:S05]  /*15f0*/  FADD.FTZ R13, R12, R13 ;  /* 0x0000000d0c0d7221 */ /* 0x001fca0000010000 */
[----:B------:R0:W1:Y:S02]  /*1600*/  SHFL.BFLY PT, R14, R13, 0x1, 0x1f ;  /* 0x0c201f000d0e7f89 */ /* 0x00006400000e0000 */
.L_x_26796:
        /* <DEDUP_REMOVED lines=12> */
.L_x_26750:
[----:B------:R-:W-:Y:S05]  /*16d0*/  BSYNC B1 ;  /* 0x0000000000017941 */ /* 0x000fea0003800000 */
.L_x_26748:
        /* <DEDUP_REMOVED lines=14> */
.L_x_26747:
[----:B------:R-:W-:Y:S05]  /*17c0*/  BSYNC B0 ;  /* 0x0000000000007941 */ /* 0x000fea0003800000 */
.L_x_26746:
[----:B------:R-:W-:Y:S01]  /*17d0*/  UIADD3 UR4, UPT, UPT, UR21, 0x7, URZ ;  /* 0x0000000715047890 */ /* 0x000fe2000fffe0ff */
[----:B------:R-:W0:Y:S01]  /*17e0*/  S2R R31, SR_TID.X ;  /* 0x00000000001f7919 */ /* 0x000e220000002100 */
[----:B------:R-:W-:Y:S01]  /*17f0*/  MOV R3, UR18 ;  /* 0x0000001200037c02 */ /* 0x000fe20008000f00 */
[----:B-----5:R-:W-:-:S03]  /*1800*/  IMAD.U32 R2, RZ, RZ, UR18 ;  /* 0x00000012ff027e24 */ /* 0x020fc6000f8e00ff */
        /* <DEDUP_REMOVED lines=18> */
.L_x_26801:
        /* <DEDUP_REMOVED lines=10> */
[----:B------:R-:W-:Y:S01]  /*19d0*/  ISETP.GT.U32.AND P2, PT, R9, 0x3, PT ;  /* 0x000000030900780c */ /* 0x000fe20003f44070 */
        /* <DEDUP_REMOVED lines=29> */
[----:B------:R-:W-:-:S07]  /*1bb0*/  IADD3 R13, PT, PT, -R13, RZ, RZ ;  /* 0x000000ff0d0d7210 */ /* 0x000fce0007ffe1ff */
.L_x_26758:
        /* <DEDUP_REMOVED lines=11> */
.L_x_26757:
[----:B------:R-:W-:Y:S05]  /*1c70*/  BSYNC.RECONVERGENT B1 ;  /* 0x0000000000017941 */ /* 0x000fea0003800200 */
.L_x_26756:
        /* <DEDUP_REMOVED lines=12> */
.L_x_26761:
        /* <DEDUP_REMOVED lines=100> */
.L_x_26760:
[----:B------:R-:W-:Y:S05]  /*2380*/  BSYNC.RECONVERGENT B1 ;  /* 0x0000000000017941 */ /* 0x000fea0003800200 */
.L_x_26759:
        /* <DEDUP_REMOVED lines=55> */
.L_x_26763:
[----:B------:R-:W-:Y:S05]  /*2700*/  BSYNC.RECONVERGENT B1 ;  /* 0x0000000000017941 */ /* 0x000fea0003800200 */
.L_x_26762:
        /* <DEDUP_REMOVED lines=26> */
.L_x_26755:
[----:B------:R-:W-:Y:S05]  /*28b0*/  BSYNC.RECONVERGENT B0 ;  /* 0x0000000000007941 */ /* 0x000fea0003800200 */
.L_x_26754:
        /* <DEDUP_REMOVED lines=40> */
.L_x_26768:
[----:B------:R-:W1:Y:S01]  /*2b40*/  LDS R8, [R10] ;  /* 0x000000000a087984 */ /* 0x000e620000000800 */
[----:B------:R-:W-:-:S04]  /*2b50*/  IADD3 R14, PT, PT, R14, 0x1, RZ ;  /* 0x000000010e0e7810 */ /* 0x000fc80007ffe0ff */
[----:B------:R-:W-:Y:S01]  /*2b60*/  ISETP.NE.AND P0, PT, R14, RZ, PT ;  /* 0x000000ff0e00720c */ /* 0x000fe20003f05270 */
[----:B-1----:R-:W-:-:S05]  /*2b70*/  FMUL.FTZ R15, R8, R7 ;  /* 0x00000007080f7220 */ /* 0x002fca0000410000 */
[----:B------:R1:W-:Y:S02]  /*2b80*/  STS [R10], R15 ;  /* 0x0000000f0a007388 */ /* 0x0003e40000000800 */
[----:B-1----:R-:W-:-:S05]  /*2b90*/  VIADD R10, R10, 0x200 ;  /* 0x000002000a0a7836 */ /* 0x002fca0000000000 */
[----:B------:R-:W-:Y:S05]  /*2ba0*/  @P0 BRA `(.L_x_26768) ;  /* 0xfffffffc00e40947 */ /* 0x000fea000383ffff */
.L_x_26767:
[----:B------:R-:W-:Y:S05]  /*2bb0*/  BSYNC.RECONVERGENT B1 ;  /* 0x0000000000017941 */ /* 0x000fea0003800200 */
.L_x_26766:
        /* <DEDUP_REMOVED lines=12> */
.L_x_26771:
        /* <DEDUP_REMOVED lines=52> */
.L_x_26770:
[----:B------:R-:W-:Y:S05]  /*2fc0*/  BSYNC.RECONVERGENT B1 ;  /* 0x0000000000017941 */ /* 0x000fea0003800200 */
.L_x_26769:
        /* <DEDUP_REMOVED lines=31> */
.L_x_26773:
[----:B------:R-:W-:Y:S05]  /*31c0*/  BSYNC.RECONVERGENT B1 ;  /* 0x0000000000017941 */ /* 0x000fea0003800200 */
.L_x_26772:
        /* <DEDUP_REMOVED lines=14> */
.L_x_26765:
[----:B------:R-:W-:Y:S05]  /*32b0*/  BSYNC.RECONVERGENT B0 ;  /* 0x0000000000007941 */ /* 0x000fea0003800200 */
.L_x_26764:
        /* <DEDUP_REMOVED lines=24> */
.L_x_26775:
[----:B---3--:R-:W-:Y:S05]  /*3440*/  BSYNC.RECONVERGENT B0 ;  /* 0x0000000000007941 */ /* 0x008fea0003800200 */
.L_x_26774:
[----:B------:R-:W-:Y:S01]  /*3450*/  ISETP.GE.U32.AND P0, PT, R18, R30, PT ;  /* 0x0000001e1200720c */ /* 0x000fe20003f06070 */
[----:B------:R-:W-:Y:S01]  /*3460*/  BSSY.RECONVERGENT B0, `(.L_x_26776) ;  /* 0x000011c000007945 */ /* 0x000fe20003800200 */
[----:B------:R-:W-:Y:S02]  /*3470*/  CS2R R48, SRZ ;  /* 0x0000000000307805 */ /* 0x000fe4000001ff00 */
[----:B------:R-:W-:Y:S02]  /*3480*/  CS2R R46, SRZ ;  /* 0x00000000002e7805 */ /* 0x000fe4000001ff00 */
[----:B------:R-:W-:Y:S02]  /*3490*/  CS2R R44, SRZ ;  /* 0x00000000002c7805 */ /* 0x000fe4000001ff00 */
[----:B------:R-:W-:-:S05]  /*34a0*/  CS2R R42, SRZ ;  /* 0x00000000002a7805 */ /* 0x000fca000001ff00 */
[----:B------:R-:W-:Y:S05]  /*34b0*/  @P0 BRA `(.L_x_26777) ;  /* 0x0000001000580947 */ /* 0x000fea0003800000 */
[----:B--2---:R-:W2:Y:S01]  /*34c0*/  I2F.RP R8, R32 ;  /* 0x0000002000087306 */ /* 0x004ea20000209400 */
[----:B------:R-:W3:Y:S01]  /*34d0*/  LDCU UR4, c[0x0][0x3c8] ;  /* 0x00007900ff0477ac */ /* 0x000ee20008000800 */
[----:B------:R-:W-:Y:S01]  /*34e0*/  IMAD.SHL.U32 R10, R31, 0x10, RZ ;  /* 0x000000101f0a7824 */ /* 0x000fe200078e00ff */
[----:B------:R-:W-:Y:S01]  /*34f0*/  LEA R2, R11, R2, 0x3 ;  /* 0x000000020b027211 */ /* 0x000fe200078e18ff */
[----:B01--4-:R-:W-:Y:S01]  /*3500*/  IMAD.WIDE.U32 R6, R18, 0x4, RZ ;  /* 0x0000000412067825 */ /* 0x013fe200078e00ff */
[----:B------:R-:W0:Y:S01]  /*3510*/  LDCU.64 UR6, c[0x0][0x3b8] ;  /* 0x00007700ff0677ac */ /* 0x000e220008000a00 */
[----:B------:R-:W-:Y:S02]  /*3520*/  SHF.L.U32 R41, R31, 0x2, RZ ;  /* 0x000000021f297819 */ /* 0x000fe400000006ff */
[----:B------:R-:W-:Y:S01]  /*3530*/  CS2R R48, SRZ ;  /* 0x0000000000307805 */ /* 0x000fe2000001ff00 */
[----:B------:R-:W-:Y:S01]  /*3540*/  VIADD R4, R0, 0x200 ;  /* 0x0000020000047836 */ /* 0x000fe20000000000 */
[----:B------:R-:W1:Y:S01]  /*3550*/  LDCU UR5, c[0x0][0x3fc] ;  /* 0x00007f80ff0577ac */ /* 0x000e620008000800 */
[----:B------:R-:W-:Y:S01]  /*3560*/  LOP3.LUT R0, R10, 0x10, RZ, 0xe2, !PT ;  /* 0x000000100a007812 */ /* 0x000fe200078ee2ff */
[----:B------:R-:W-:Y:S01]  /*3570*/  IMAD.IADD R5, R18, 0x1, -R5 ;  /* 0x0000000112057824 */ /* 0x000fe200078e0a05 */
[----:B------:R-:W-:-:S02]  /*3580*/  CS2R R46, SRZ ;  /* 0x00000000002e7805 */ /* 0x000fc4000001ff00 */
[----:B------:R-:W-:Y:S01]  /*3590*/  LEA R3, R3, R4, 0x18 ;  /* 0x0000000403037211 */ /* 0x000fe200078ec0ff */
[----:B------:R-:W-:Y:S01]  /*35a0*/  VIADD R4, R18, 0x1 ;  /* 0x0000000112047836 */ /* 0x000fe20000000000 */
[----:B--2---:R-:W2:Y:S01]  /*35b0*/  MUFU.RCP R8, R8 ;  /* 0x0000000800087308 */ /* 0x004ea20000001000 */
[----:B------:R-:W-:Y:S01]  /*35c0*/  IMAD R0, R11, 0x20, R0 ;  /* 0x000000200b007824 */ /* 0x000fe200078e0200 */
[----:B------:R-:W-:Y:S02]  /*35d0*/  CS2R R44, SRZ ;  /* 0x00000000002c7805 */ /* 0x000fe4000001ff00 */
[----:B------:R-:W-:Y:S01]  /*35e0*/  CS2R R42, SRZ ;  /* 0x00000000002a7805 */ /* 0x000fe2000001ff00 */
[----:B---3--:R-:W-:-:S06]  /*35f0*/  UIMAD UR4, UR16, UR4, URZ ;  /* 0x00000004100472a4 */ /* 0x008fcc000f8e02ff */
[----:B------:R-:W-:-:S05]  /*3600*/  MOV R15, UR4 ;  /* 0x00000004000f7c02 */ /* 0x000fca0008000f00 */
[----:B------:R-:W3:Y:S01]  /*3610*/  LDCU UR4, c[0x0][0x3e0] ;  /* 0x00007c00ff0477ac */ /* 0x000ee20008000800 */
[----:B------:R-:W-:Y:S01]  /*3620*/  IMAD.WIDE R6, R15, 0x4, R6 ;  /* 0x000000040f067825 */ /* 0x000fe200078e0206 */
[----:B--2---:R-:W-:Y:S02]  /*3630*/  IADD3 R12, PT, PT, R8, 0xffffffe, RZ ;  /* 0x0ffffffe080c7810 */ /* 0x004fe40007ffe0ff */
[----:B0-----:R-:W-:Y:S02]  /*3640*/  IADD3 R10, P0, PT, R6, UR6, RZ ;  /* 0x00000006060a7c10 */ /* 0x001fe4000ff1e0ff */
[----:B------:R0:W2:Y:S02]  /*3650*/  F2I.FTZ.U32.TRUNC.NTZ R13, R12 ;  /* 0x0000000c000d7305 */ /* 0x0000a4000021f000 */
[----:B------:R-:W-:Y:S01]  /*3660*/  IADD3.X R7, PT, PT, R7, UR7, RZ, P0, !PT ;  /* 0x0000000707077c10 */ /* 0x000fe200087fe4ff */
[----:B0-----:R-:W-:Y:S01]  /*3670*/  HFMA2 R12, -RZ, RZ, 0, 0 ;  /* 0x00000000ff0c7431 */ /* 0x001fe200000001ff */
[----:B---3--:R-:W-:Y:S01]  /*3680*/  UIMAD UR4, UR15, UR4, URZ ;  /* 0x000000040f0472a4 */ /* 0x008fe2000f8e02ff */
[----:B--2---:R-:W-:-:S05]  /*3690*/  IADD3 R8, PT, PT, RZ, -R13, RZ ;  /* 0x8000000dff087210 */ /* 0x004fca0007ffe0ff */
[----:B------:R-:W-:Y:S02]  /*36a0*/  MOV R50, UR4 ;  /* 0x0000000400327c02 */ /* 0x000fe40008000f00 */
[----:B------:R-:W-:Y:S01]  /*36b0*/  MOV R15, R8 ;  /* 0x00000008000f7202 */ /* 0x000fe20000000f00 */
[----:B------:R-:W-:Y:S01]  /*36c0*/  IMAD.IADD R8, R3, 0x1, R0 ;  /* 0x0000000103087824 */ /* 0x000fe200078e0200 */
[----:B-1----:R-:W-:Y:S01]  /*36d0*/  MOV R0, UR5 ;  /* 0x0000000500007c02 */ /* 0x002fe20008000f00 */
[----:B------:R-:W-:Y:S02]  /*36e0*/  USHF.R.S32.HI UR5, URZ, 0x1f, UR4 ;  /* 0x0000001fff057899 */ /* 0x000fe40008011404 */
[----:B------:R-:W-:Y:S01]  /*36f0*/  IMAD R3, R15, R32, RZ ;  /* 0x000000200f037224 */ /* 0x000fe200078e02ff */
[----:B------:R-:W-:-:S03]  /*3700*/  IADD3 R0, PT, PT, -R0, UR14, RZ ;  /* 0x0000000e00007c10 */ /* 0x000fc6000fffe1ff */
[----:B------:R-:W-:-:S04]  /*3710*/  IMAD.HI.U32 R6, R13, R3, R12 ;  /* 0x000000030d067227 */ /* 0x000fc800078e000c */
[----:B------:R-:W-:Y:S01]  /*3720*/  VIADD R3, R2, 0x1 ;  /* 0x0000000102037836 */ /* 0x000fe20000000000 */
[C---:B------:R-:W-:Y:S01]  /*3730*/  LOP3.LUT R2, R41.reuse, 0x4, RZ, 0xc0, !PT ;  /* 0x0000000429027812 */ /* 0x040fe200078ec0ff */
[----:B------:R-:W-:Y:S01]  /*3740*/  IMAD.U32 R51, RZ, RZ, UR5 ;  /* 0x00000005ff337e24 */ /* 0x000fe2000f8e00ff */
[----:B------:R-:W-:-:S03]  /*3750*/  LOP3.LUT R41, R41, 0x7c, RZ, 0xc0, !PT ;  /* 0x0000007c29297812 */ /* 0x000fc600078ec0ff */
[----:B------:R-:W-:Y:S01]  /*3760*/  IMAD.IADD R2, R3, 0x1, R2 ;  /* 0x0000000103027824 */ /* 0x000fe200078e0202 */
[C---:B------:R-:W-:Y:S02]  /*3770*/  LOP3.LUT R40, R41.reuse, 0x80, RZ, 0xfc, !PT ;  /* 0x0000008029287812 */ /* 0x040fe400078efcff */
[C---:B------:R-:W-:Y:S02]  /*3780*/  LOP3.LUT R39, R41.reuse, 0x100, RZ, 0xfc, !PT ;  /* 0x0000010029277812 */ /* 0x040fe400078efcff */
[C---:B------:R-:W-:Y:S02]  /*3790*/  LOP3.LUT R38, R41.reuse, 0x180, RZ, 0xfc, !PT ;  /* 0x0000018029267812 */ /* 0x040fe400078efcff */
[C---:B------:R-:W-:Y:S02]  /*37a0*/  LOP3.LUT R37, R41.reuse, 0x200, RZ, 0xfc, !PT ;  /* 0x0000020029257812 */ /* 0x040fe400078efcff */
[C---:B------:R-:W-:Y:S02]  /*37b0*/  LOP3.LUT R36, R41.reuse, 0x280, RZ, 0xfc, !PT ;  /* 0x0000028029247812 */ /* 0x040fe400078efcff */
[----:B------:R-:W-:-:S02]  /*37c0*/  LOP3.LUT R35, R41, 0x300, RZ, 0xfc, !PT ;  /* 0x0000030029237812 */ /* 0x000fc400078efcff */
[----:B------:R-:W-:-:S07]  /*37d0*/  LOP3.LUT R34, R41, 0x380, RZ, 0xfc, !PT ;  /* 0x0000038029227812 */ /* 0x000fce00078efcff */
.L_x_26780:
        /* <DEDUP_REMOVED lines=35> */
[----:B------:R-:W-:-:S03]  /*3a10*/  MOV R13, R16 ;  /* 0x00000010000d7202 */ /* 0x000fc60000000f00 */
        /* <DEDUP_REMOVED lines=16> */
[----:B------:R-:W-:Y:S01]  /*3b20*/  IMAD.MOV.U32 R13, RZ, RZ, R7 ;  /* 0x000000ffff0d7224 */ /* 0x000fe200078e0007 */
[----:B------:R-:W0:Y:S04]  /*3b30*/  LDC.64 R28, c[0x0][0x3a8] ;  /* 0x0000ea00ff1c7b82 */ /* 0x000e280000000a00 */
[----:B------:R-:W2:Y:S02]  /*3b40*/  LDG.E.CONSTANT R53, desc[UR12][R12.64] ;  /* 0x0000000c0c357981 */ /* 0x000ea4000c1e9900 */
[----:B--2---:R-:W-:-:S03]  /*3b50*/  IMAD.WIDE R52, R53, UR22, R50 ;  /* 0x0000001635347c25 */ /* 0x004fc6000f8e0232 */
[----:B------:R-:W-:-:S04]  /*3b60*/  IADD3 R14, P1, PT, R41, R52, RZ ;  /* 0x00000034290e7210 */ /* 0x000fc80007f3e0ff */
[----:B------:R-:W-:Y:S02]  /*3b70*/  IADD3.X R15, PT, PT, RZ, R53, RZ, P1, !PT ;  /* 0x00000035ff0f7210 */ /* 0x000fe40000ffe4ff */
[----:B0-----:R-:W-:-:S04]  /*3b80*/  LEA R20, P1, R14, R28, 0x2 ;  /* 0x0000001c0e147211 */ /* 0x001fc800078210ff */
[----:B------:R-:W-:Y:S02]  /*3b90*/  LEA.HI.X R21, R14, R29, R15, 0x2, P1 ;  /* 0x0000001d0e157211 */ /* 0x000fe400008f140f */
[----:B------:R-:W-:-:S04]  /*3ba0*/  IADD3 R14, P1, PT, R40, R52, RZ ;  /* 0x00000034280e7210 */ /* 0x000fc80007f3e0ff */
[----:B------:R-:W2:Y:S01]  /*3bb0*/  LDG.E.128.CONSTANT R20, desc[UR12][R20.64] ;  /* 0x0000000c14147981 */ /* 0x000ea2000c1e9d00 */
[----:B------:R-:W-:Y:S01]  /*3bc0*/  IMAD.X R15, RZ, RZ, R53, P1 ;  /* 0x000000ffff0f7224 */ /* 0x000fe200008e0635 */
[----:B------:R-:W-:-:S04]  /*3bd0*/  LEA R24, P1, R14, R28, 0x2 ;  /* 0x0000001c0e187211 */ /* 0x000fc800078210ff */
[----:B------:R-:W-:Y:S02]  /*3be0*/  LEA.HI.X R25, R14, R29, R15, 0x2, P1 ;  /* 0x0000001d0e197211 */ /* 0x000fe400008f140f */
[----:B------:R-:W-:-:S04]  /*3bf0*/  IADD3 R13, P1, PT, R39, R52, RZ ;  /* 0x00000034270d7210 */ /* 0x000fc80007f3e0ff */
[----:B------:R-:W-:Y:S01]  /*3c00*/  IADD3.X R14, PT, PT, RZ, R53, RZ, P1, !PT ;  /* 0x00000035ff0e7210 */ /* 0x000fe20000ffe4ff */
[----:B------:R-:W3:Y:S01]  /*3c10*/  LDG.E.128.CONSTANT R24, desc[UR12][R24.64] ;  /* 0x0000000c18187981 */ /* 0x000ee2000c1e9d00 */
[----:B------:R-:W-:-:S04]  /*3c20*/  LEA R12, P1, R13, R28, 0x2 ;  /* 0x0000001c0d0c7211 */ /* 0x000fc800078210ff */
[----:B------:R-:W-:-:S06]  /*3c30*/  LEA.HI.X R13, R13, R29, R14, 0x2, P1 ;  /* 0x0000001d0d0d7211 */ /* 0x000fcc00008f140e */
[----:B------:R-:W4:Y:S01]  /*3c40*/  LDG.E.128.CONSTANT R12, desc[UR12][R12.64] ;  /* 0x0000000c0c0c7981 */ /* 0x000f22000c1e9d00 */
[----:B------:R-:W-:Y:S02]  /*3c50*/  ISETP.NE.AND P1, PT, R5, -0x1, PT ;  /* 0xffffffff0500780c */ /* 0x000fe40003f25270 */
        /* <DEDUP_REMOVED lines=14> */
[----:B------:R-:W-:Y:S02]  /*3d40*/  @!P1 FSEL R22, R22, RZ, !P6 ;  /* 0x000000ff16169208 */ /* 0x000fe40007000000 */
[----:B------:R-:W-:Y:S01]  /*3d50*/  @!P1 ISETP.GE.AND P4, PT, R33, UR21, PT ;  /* 0x0000001521009c0c */ /* 0x000fe2000bf86270 */
[----:B------:R-:W-:Y:S01]  /*3d60*/  FFMA.FTZ R21, R16, R20, R21 ;  /* 0x0000001410157223 */ /* 0x000fe20000010015 */
[----:B------:R-:W-:Y:S01]  /*3d70*/  @!P1 VIADD R20, R2, 0x2 ;  /* 0x0000000202149836 */ /* 0x000fe20000000000 */
[----:B------:R-:W-:-:S02]  /*3d80*/  @!P1 FSEL R23, R23, RZ, !P2 ;  /* 0x000000ff17179208 */ /* 0x000fc40005000000 */
[----:B---3--:R-:W-:Y:S01]  /*3d90*/  @!P1 FSEL R26, R26, RZ, !P3 ;  /* 0x000000ff1a1a9208 */ /* 0x008fe20005800000 */
[----:B------:R-:W-:Y:S01]  /*3da0*/  FFMA.FTZ R22, R18, R22, R21 ;  /* 0x0000001612167223 */ /* 0x000fe20000010015 */
[----:B------:R-:W-:Y:S02]  /*3db0*/  @!P1 ISETP.GE.AND P3, PT, R33, UR21, PT ;  /* 0x0000001521009c0c */ /* 0x000fe4000bf66270 */
[----:B------:R-:W-:Y:S01]  /*3dc0*/  @!P1 FSEL R25, R25, RZ, !P5 ;  /* 0x000000ff19199208 */ /* 0x000fe20006800000 */
[----:B------:R-:W-:Y:S01]  /*3dd0*/  FFMA.FTZ R22, R19, R23, R22 ;  /* 0x0000001713167223 */ /* 0x000fe20000010016 */
[----:B------:R-:W-:Y:S02]  /*3de0*/  @!P1 ISETP.GE.AND P2, PT, R20, UR21, PT ;  /* 0x0000001514009c0c */ /* 0x000fe4000bf46270 */
[----:B------:R-:W-:Y:S01]  /*3df0*/  @!P1 FSEL R24, R24, RZ, !P4 ;  /* 0x000000ff18189208 */ /* 0x000fe20006000000 */
[----:B------:R-:W-:Y:S01]  /*3e00*/  FMUL.FTZ R25, R17, R25 ;  /* 0x0000001911197220 */ /* 0x000fe20000410000 */
[----:B------:R-:W-:Y:S01]  /*3e10*/  @!P1 IADD3 R21, PT, PT, R2, 0x1, RZ ;  /* 0x0000000102159810 */ /* 0x000fe20007ffe0ff */
[----:B------:R-:W-:Y:S01]  /*3e20*/  FADD.FTZ R49, R49, R22 ;  /* 0x0000001631317221 */ /* 0x000fe20000010000 */
[----:B----4-:R-:W-:Y:S01]  /*3e30*/  @!P1 FSEL R12, R12, RZ, !P3 ;  /* 0x000000ff0c0c9208 */ /* 0x010fe20005800000 */
[----:B------:R-:W-:Y:S01]  /*3e40*/  FFMA.FTZ R25, R16, R24, R25 ;  /* 0x0000001810197223 */ /* 0x000fe20000010019 */
[----:B------:R-:W-:-:S02]  /*3e50*/  IADD3 R20, P3, PT, R38, R52, RZ ;  /* 0x0000003426147210 */ /* 0x000fc40007f7e0ff */
[----:B------:R-:W-:Y:S01]  /*3e60*/  @!P1 FSEL R27, R27, RZ, !P2 ;  /* 0x000000ff1b1b9208 */ /* 0x000fe20005000000 */
[----:B------:R-:W-:Y:S01]  /*3e70*/  FFMA.FTZ R26, R18, R26, R25 ;  /* 0x0000001a121a7223 */ /* 0x000fe20000010019 */
[----:B------:R-:W-:Y:S01]  /*3e80*/  @!P1 ISETP.GE.AND P2, PT, R21, UR21, PT ;  /* 0x0000001515009c0c */ /* 0x000fe2000bf46270 */
[----:B------:R-:W-:Y:S01]  /*3e90*/  IMAD.X R21, RZ, RZ, R53, P3 ;  /* 0x000000ffff157224 */ /* 0x000fe200018e0635 */
[----:B------:R-:W-:Y:S02]  /*3ea0*/  LEA R24, P3, R20, R28, 0x2 ;  /* 0x0000001c14187211 */ /* 0x000fe400078610ff */
[----:B------:R-:W-:Y:S02]  /*3eb0*/  @!P1 ISETP.GE.AND P4, PT, R2, UR21, PT ;  /* 0x0000001502009c0c */ /* 0x000fe4000bf86270 */
[----:B------:R-:W-:Y:S02]  /*3ec0*/  LEA.HI.X R25, R20, R29, R21, 0x2, P3 ;  /* 0x0000001d14197211 */ /* 0x000fe400018f1415 */
[----:B------:R-:W-:-:S02]  /*3ed0*/  @!P1 IADD3 R20, PT, PT, R2, 0x2, RZ ;  /* 0x0000000202149810 */ /* 0x000fc40007ffe0ff */
[----:B------:R-:W-:Y:S02]  /*3ee0*/  @!P1 FSEL R13, R13, RZ, !P4 ;  /* 0x000000ff0d0d9208 */ /* 0x000fe40006000000 */
[----:B------:R-:W-:Y:S01]  /*3ef0*/  @!P1 ISETP.GE.AND P5, PT, R20, UR21, PT ;  /* 0x0000001514009c0c */ /* 0x000fe2000bfa6270 */
[----:B------:R-:W-:Y:S01]  /*3f00*/  @!P1 VIADD R20, R2, 0x1 ;  /* 0x0000000102149836 */ /* 0x000fe20000000000 */
[----:B------:R-:W-:Y:S01]  /*3f10*/  IADD3 R21, P4, PT, R37, R52, RZ ;  /* 0x0000003425157210 */ /* 0x000fe20007f9e0ff */
[----:B------:R-:W-:-:S03]  /*3f20*/  FMUL.FTZ R13, R17, R13 ;  /* 0x0000000d110d7220 */ /* 0x000fc60000410000 */
[----:B------:R-:W-:Y:S01]  /*3f30*/  @!P1 ISETP.GE.AND P3, PT, R20, UR21, PT ;  /* 0x0000001514009c0c */ /* 0x000fe2000bf66270 */
[----:B------:R-:W-:Y:S01]  /*3f40*/  FFMA.FTZ R13, R16, R12, R13 ;  /* 0x0000000c100d7223 */ /* 0x000fe2000001000d */
[----:B------:R-:W-:Y:S01]  /*3f50*/  IADD3.X R22, PT, PT, RZ, R53, RZ, P4, !PT ;  /* 0x00000035ff167210 */ /* 0x000fe200027fe4ff */
[----:B------:R-:W-:Y:S01]  /*3f60*/  FFMA.FTZ R12, R19, R27, R26 ;  /* 0x0000001b130c7223 */ /* 0x000fe2000001001a */
[C---:B------:R-:W-:Y:S01]  /*3f70*/  LEA R20, P4, R21.reuse, R28, 0x2 ;  /* 0x0000001c15147211 */ /* 0x040fe200078810ff */
[----:B------:R-:W2:Y:S03]  /*3f80*/  LDG.E.128.CONSTANT R24, desc[UR12][R24.64] ;  /* 0x0000000c18187981 */ /* 0x000ea6000c1e9d00 */
[----:B------:R-:W-:-:S06]  /*3f90*/  LEA.HI.X R21, R21, R29, R22, 0x2, P4 ;  /* 0x0000001d15157211 */ /* 0x000fcc00020f1416 */
[----:B------:R-:W3:Y:S01]  /*3fa0*/  LDG.E.128.CONSTANT R20, desc[UR12][R20.64] ;  /* 0x0000000c14147981 */ /* 0x000ee2000c1e9d00 */
[----:B------:R-:W-:Y:S01]  /*3fb0*/  @!P1 ISETP.GE.AND P4, PT, R2, UR21, PT ;  /* 0x0000001502009c0c */ /* 0x000fe2000bf86270 */
[----:B------:R-:W-:Y:S01]  /*3fc0*/  FADD.FTZ R48, R48, R12 ;  /* 0x0000000c30307221 */ /* 0x000fe20000010000 */
[----:B------:R-:W-:Y:S01]  /*3fd0*/  @!P1 FSEL R14, R14, RZ, !P2 ;  /* 0x000000ff0e0e9208 */ /* 0x000fe20005000000 */
[----:B------:R-:W-:Y:S01]  /*3fe0*/  @!P1 VIADD R12, R2, 0x2 ;  /* 0x00000002020c9836 */ /* 0x000fe20000000000 */
[----:B------:R-:W-:Y:S02]  /*3ff0*/  @!P1 FSEL R15, R15, RZ, !P5 ;  /* 0x000000ff0f0f9208 */ /* 0x000fe40006800000 */
[----:B------:R-:W-:Y:S01]  /*4000*/  @!P1 ISETP.GE.AND P2, PT, R33, UR21, PT ;  /* 0x0000001521009c0c */ /* 0x000fe2000bf46270 */
[----:B------:R-:W-:-:S04]  /*4010*/  FFMA.FTZ R14, R18, R14, R13 ;  /* 0x0000000e120e7223 */ /* 0x000fc8000001000d */
[----:B------:R-:W-:-:S04]  /*4020*/  FFMA.FTZ R14, R19, R15, R14 ;  /* 0x0000000f130e7223 */ /* 0x000fc8000001000e */
[----:B------:R-:W-:Y:S01]  /*4030*/  FADD.FTZ R47, R47, R14 ;  /* 0x0000000e2f2f7221 */ /* 0x000fe20000010000 */
[----:B--2---:R-:W-:Y:S02]  /*4040*/  @!P1 FSEL R25, R25, RZ, !P4 ;  /* 0x000000ff19199208 */ /* 0x004fe40006000000 */
[----:B------:R-:W-:Y:S02]  /*4050*/  @!P1 ISETP.GE.AND P4, PT, R2, UR21, PT ;  /* 0x0000001502009c0c */ /* 0x000fe4000bf86270 */
[----:B------:R-:W-:Y:S01]  /*4060*/  @!P1 FSEL R26, R26, RZ, !P3 ;  /* 0x000000ff1a1a9208 */ /* 0x000fe20005800000 */
[----:B------:R-:W-:Y:S01]  /*4070*/  FMUL.FTZ R25, R17, R25 ;  /* 0x0000001911197220 */ /* 0x000fe20000410000 */
[----:B------:R-:W-:Y:S02]  /*4080*/  @!P1 ISETP.GE.AND P3, PT, R33, UR21, PT ;  /* 0x0000001521009c0c */ /* 0x000fe4000bf66270 */
[----:B------:R-:W-:Y:S02]  /*4090*/  @!P1 FSEL R24, R24, RZ, !P2 ;  /* 0x000000ff18189208 */ /* 0x000fe40005000000 */
[----:B---3--:R-:W-:-:S02]  /*40a0*/  @!P1 FSEL R21, R21, RZ, !P4 ;  /* 0x000000ff15159208 */ /* 0x008fc40006000000 */
[----:B------:R-:W-:Y:S01]  /*40b0*/  @!P1 FSEL R20, R20, RZ, !P3 ;  /* 0x000000ff14149208 */ /* 0x000fe20005800000 */
[----:B------:R-:W-:Y:S01]  /*40c0*/  FFMA.FTZ R25, R16, R24, R25 ;  /* 0x0000001810197223 */ /* 0x000fe20000010019 */
[----:B------:R-:W-:Y:S01]  /*40d0*/  @!P1 ISETP.GE.AND P2, PT, R12, UR21, PT ;  /* 0x000000150c009c0c */ /* 0x000fe2000bf46270 */
[----:B------:R-:W-:Y:S01]  /*40e0*/  FMUL.FTZ R13, R17, R21 ;  /* 0x00000015110d7220 */ /* 0x000fe20000410000 */
[----:B------:R-:W-:Y:S01]  /*40f0*/  @!P1 IADD3 R12, PT, PT, R2, 0x1, RZ ;  /* 0x00000001020c9810 */ /* 0x000fe20007ffe0ff */
[----:B------:R-:W-:Y:S01]  /*4100*/  FFMA.FTZ R26, R18, R26, R25 ;  /* 0x0000001a121a7223 */ /* 0x000fe20000010019 */
[----:B------:R-:W-:Y:S01]  /*4110*/  @!P1 FSEL R27, R27, RZ, !P2 ;  /* 0x000000ff1b1b9208 */ /* 0x000fe20005000000 */
[----:B------:R-:W-:Y:S01]  /*4120*/  FFMA.FTZ R20, R16, R20, R13 ;  /* 0x0000001410147223 */ /* 0x000fe2000001000d */
[-C--:B------:R-:W-:Y:S02]  /*4130*/  IADD3 R13, P3, PT, R36, R52.reuse, RZ ;  /* 0x00000034240d7210 */ /* 0x080fe40007f7e0ff */
[----:B------:R-:W-:Y:S01]  /*4140*/  @!P1 ISETP.GE.AND P2, PT, R12, UR21, PT ;  /* 0x000000150c009c0c */ /* 0x000fe2000bf46270 */
[----:B------:R-:W-:Y:S01]  /*4150*/  @!P1 VIADD R24, R2, 0x1 ;  /* 0x0000000102189836 */ /* 0x000fe20000000000 */
[----:B------:R-:W-:Y:S01]  /*4160*/  IADD3 R25, P4, PT, R35, R52, RZ ;  /* 0x0000003423197210 */ /* 0x000fe20007f9e0ff */
[----:B------:R-:W-:Y:S01]  /*4170*/  IMAD.X R14, RZ, RZ, R53, P3 ;  /* 0x000000ffff0e7224 */ /* 0x000fe200018e0635 */
[----:B------:R-:W-:Y:S01]  /*4180*/  LEA R12, P3, R13, R28, 0x2 ;  /* 0x0000001c0d0c7211 */ /* 0x000fe200078610ff */
[----:B------:R-:W-:-:S03]  /*4190*/  FFMA.FTZ R21, R19, R27, R26 ;  /* 0x0000001b13157223 */ /* 0x000fc6000001001a */
[----:B------:R-:W-:Y:S02]  /*41a0*/  LEA.HI.X R13, R13, R29, R14, 0x2, P3 ;  /* 0x0000001d0d0d7211 */ /* 0x000fe400018f140e */
[----:B------:R-:W-:-:S04]  /*41b0*/  @!P1 IADD3 R14, PT, PT, R2, 0x2, RZ ;  /* 0x00000002020e9810 */ /* 0x000fc80007ffe0ff */
[----:B------:R-:W-:Y:S02]  /*41c0*/  @!P1 ISETP.GE.AND P5, PT, R14, UR21, PT ;  /* 0x000000150e009c0c */ /* 0x000fe4000bfa6270 */
[----:B------:R-:W2:Y:S01]  /*41d0*/  LDG.E.128.CONSTANT R12, desc[UR12][R12.64] ;  /* 0x0000000c0c0c7981 */ /* 0x000ea2000c1e9d00 */
[----:B------:R-:W-:Y:S02]  /*41e0*/  @!P1 ISETP.GE.AND P3, PT, R24, UR21, PT ;  /* 0x0000001518009c0c */ /* 0x000fe4000bf66270 */
[----:B------:R-:W-:Y:S02]  /*41f0*/  IADD3.X R26, PT, PT, RZ, R53, RZ, P4, !PT ;  /* 0x00000035ff1a7210 */ /* 0x000fe400027fe4ff */
[----:B------:R-:W-:-:S04]  /*4200*/  LEA R24, P4, R25, R28, 0x2 ;  /* 0x0000001c19187211 */ /* 0x000fc800078810ff */
[----:B------:R-:W-:-:S06]  /*4210*/  LEA.HI.X R25, R25, R29, R26, 0x2, P4 ;  /* 0x0000001d19197211 */ /* 0x000fcc00020f141a */
[----:B------:R-:W3:Y:S01]  /*4220*/  LDG.E.128.CONSTANT R24, desc[UR12][R24.64] ;  /* 0x0000000c18187981 */ /* 0x000ee2000c1e9d00 */
[----:B------:R-:W-:Y:S01]  /*4230*/  @!P1 ISETP.GE.AND P4, PT, R2, UR21, PT ;  /* 0x0000001502009c0c */ /* 0x000fe2000bf86270 */
[----:B------:R-:W-:Y:S01]  /*4240*/  FADD.FTZ R46, R46, R21 ;  /* 0x000000152e2e7221 */ /* 0x000fe20000010000 */
[----:B------:R-:W-:Y:S02]  /*4250*/  @!P1 FSEL R22, R22, RZ, !P2 ;  /* 0x000000ff16169208 */ /* 0x000fe40005000000 */
[----:B------:R-:W-:Y:S02]  /*4260*/  @!P1 ISETP.GE.AND P2, PT, R33, UR21, PT ;  /* 0x0000001521009c0c */ /* 0x000fe4000bf46270 */
[----:B------:R-:W-:Y:S01]  /*4270*/  @!P1 FSEL R23, R23, RZ, !P5 ;  /* 0x000000ff17179208 */ /* 0x000fe20006800000 */
[----:B------:R-:W-:-:S04]  /*4280*/  FFMA.FTZ R20, R18, R22, R20 ;  /* 0x0000001612147223 */ /* 0x000fc80000010014 */
[----:B------:R-:W-:-:S04]  /*4290*/  FFMA.FTZ R20, R19, R23, R20 ;  /* 0x0000001713147223 */ /* 0x000fc80000010014 */
[----:B------:R-:W-:Y:S01]  /*42a0*/  FADD.FTZ R45, R45, R20 ;  /* 0x000000142d2d7221 */ /* 0x000fe20000010000 */
[----:B--2---:R-:W-:Y:S02]  /*42b0*/  @!P1 FSEL R13, R13, RZ, !P4 ;  /* 0x000000ff0d0d9208 */ /* 0x004fe40006000000 */
[----:B------:R-:W-:Y:S02]  /*42c0*/  @!P1 FSEL R12, R12, RZ, !P2 ;  /* 0x000000ff0c0c9208 */ /* 0x000fe40005000000 */
[----:B------:R-:W-:Y:S01]  /*42d0*/  @!P1 ISETP.GE.AND P4, PT, R2, UR21, PT ;  /* 0x0000001502009c0c */ /* 0x000fe2000bf86270 */
[----:B------:R-:W-:Y:S01]  /*42e0*/  FMUL.FTZ R13, R17, R13 ;  /* 0x0000000d110d7220 */ /* 0x000fe20000410000 */
[----:B------:R-:W-:Y:S02]  /*42f0*/  @!P1 FSEL R14, R14, RZ, !P3 ;  /* 0x000000ff0e0e9208 */ /* 0x000fe40005800000 */
[----:B------:R-:W-:Y:S01]  /*4300*/  @!P1 ISETP.GE.AND P3, PT, R33, UR21, PT ;  /* 0x0000001521009c0c */ /* 0x000fe2000bf66270 */
[----:B------:R-:W-:Y:S01]  /*4310*/  FFMA.FTZ R13, R16, R12, R13 ;  /* 0x0000000c100d7223 */ /* 0x000fe2000001000d */
[----:B------:R-:W-:-:S03]  /*4320*/  @!P1 VIADD R12, R2, 0x2 ;  /* 0x00000002020c9836 */ /* 0x000fc60000000000 */
[----:B------:R-:W-:Y:S02]  /*4330*/  FFMA.FTZ R14, R18, R14, R13 ;  /* 0x0000000e120e7223 */ /* 0x000fe4000001000d */
[----:B------:R-:W-:Y:S02]  /*4340*/  @!P1 ISETP.GE.AND P2, PT, R12, UR21, PT ;  /* 0x000000150c009c0c */ /* 0x000fe4000bf46270 */
[----:B------:R-:W-:Y:S02]  /*4350*/  @!P1 IADD3 R12, PT, PT, R2, 0x1, RZ ;  /* 0x00000001020c9810 */ /* 0x000fe40007ffe0ff */
[----:B---3--:R-:W-:Y:S02]  /*4360*/  @!P1 FSEL R25, R25, RZ, !P4 ;  /* 0x000000ff19199208 */ /* 0x008fe40006000000 */
[----:B------:R-:W-:Y:S01]  /*4370*/  @!P1 ISETP.GE.AND P4, PT, R12, UR21, PT ;  /* 0x000000150c009c0c */ /* 0x000fe2000bf86270 */
[----:B------:R-:W-:Y:S01]  /*4380*/  @!P1 VIADD R12, R2, 0x2 ;  /* 0x00000002020c9836 */ /* 0x000fe20000000000 */
[----:B------:R-:W-:Y:S01]  /*4390*/  @!P1 FSEL R24, R24, RZ, !P3 ;  /* 0x000000ff18189208 */ /* 0x000fe20005800000 */
[----:B------:R-:W-:Y:S01]  /*43a0*/  FMUL.FTZ R25, R17, R25 ;  /* 0x0000001911197220 */ /* 0x000fe20000410000 */
[----:B------:R-:W-:-:S02]  /*43b0*/  @!P1 FSEL R15, R15, RZ, !P2 ;  /* 0x000000ff0f0f9208 */ /* 0x000fc40005000000 */
[----:B------:R-:W-:Y:S01]  /*43c0*/  ISETP.GT.U32.AND P2, PT, R9, 0xf, PT ;  /* 0x0000000f0900780c */ /* 0x000fe20003f44070 */
[----:B------:R-:W-:Y:S01]  /*43d0*/  FFMA.FTZ R25, R16, R24, R25 ;  /* 0x0000001810197223 */ /* 0x000fe20000010019 */
[----:B------:R-:W-:Y:S01]  /*43e0*/  @!P1 FSEL R26, R26, RZ, !P4 ;  /* 0x000000ff1a1a9208 */ /* 0x000fe20006000000 */
[----:B------:R-:W-:Y:S01]  /*43f0*/  FFMA.FTZ R15, R19, R15, R14 ;  /* 0x0000000f130f7223 */ /* 0x000fe2000001000e */
[----:B------:R-:W-:-:S03]  /*4400*/  @!P1 ISETP.GE.AND P3, PT, R12, UR21, PT ;  /* 0x000000150c009c0c */ /* 0x000fc6000bf66270 */
[----:B------:R-:W-:Y:S01]  /*4410*/  FFMA.FTZ R26, R18, R26, R25 ;  /* 0x0000001a121a7223 */ /* 0x000fe20000010019 */
[----:B------:R-:W-:Y:S01]  /*4420*/  @!P1 FSEL R27, R27, RZ, !P3 ;  /* 0x000000ff1b1b9208 */ /* 0x000fe20005800000 */
[----:B------:R-:W-:-:S04]  /*4430*/  FADD.FTZ R44, R44, R15 ;  /* 0x0000000f2c2c7221 */ /* 0x000fc80000010000 */
[----:B------:R-:W-:-:S04]  /*4440*/  FFMA.FTZ R26, R19, R27, R26 ;  /* 0x0000001b131a7223 */ /* 0x000fc8000001001a */
[----:B------:R-:W-:Y:S01]  /*4450*/  FADD.FTZ R43, R43, R26 ;  /* 0x0000001a2b2b7221 */ /* 0x000fe20000010000 */
[----:B------:R-:W-:Y:S06]  /*4460*/  @P2 BRA `(.L_x_26779) ;  /* 0x0000000000502947 */ /* 0x000fec0003800000 */
[----:B------:R-:W-:-:S04]  /*4470*/  IADD3 R12, P2, PT, R34, R52, RZ ;  /* 0x00000034220c7210 */ /* 0x000fc80007f5e0ff */
[----:B------:R-:W-:Y:S02]  /*4480*/  IADD3.X R52, PT, PT, RZ, R53, RZ, P2, !PT ;  /* 0x00000035ff347210 */ /* 0x000fe400017fe4ff */
[----:B------:R-:W-:-:S04]  /*4490*/  LEA R28, P2, R12, R28, 0x2 ;  /* 0x0000001c0c1c7211 */ /* 0x000fc800078410ff */
[----:B------:R-:W-:-:S05]  /*44a0*/  LEA.HI.X R29, R12, R29, R52, 0x2, P2 ;  /* 0x0000001d0c1d7211 */ /* 0x000fca00010f1434 */
[----:B------:R-:W2:Y:S01]  /*44b0*/  LDG.E.128.CONSTANT R12, desc[UR12][R28.64] ;  /* 0x0000000c1c0c7981 */ /* 0x000ea2000c1e9d00 */
[C---:B------:R-:W-:Y:S01]  /*44c0*/  @!P1 ISETP.GE.AND P3, PT, R2.reuse, UR21, PT ;  /* 0x0000001502009c0c */ /* 0x040fe2000bf66270 */
[----:B------:R-:W-:Y:S01]  /*44d0*/  @!P1 VIADD R20, R2, 0x1 ;  /* 0x0000000102149836 */ /* 0x000fe20000000000 */
[----:B------:R-:W-:Y:S02]  /*44e0*/  @!P1 ISETP.GE.AND P2, PT, R33, UR21, PT ;  /* 0x0000001521009c0c */ /* 0x000fe4000bf46270 */
[----:B--2---:R-:W-:Y:S02]  /*44f0*/  @!P1 FSEL R13, R13, RZ, !P3 ;  /* 0x000000ff0d0d9208 */ /* 0x004fe40005800000 */
[----:B------:R-:W-:Y:S02]  /*4500*/  @!P1 ISETP.GE.AND P3, PT, R20, UR21, PT ;  /* 0x0000001514009c0c */ /* 0x000fe4000bf66270 */
[----:B------:R-:W-:Y:S01]  /*4510*/  @!P1 IADD3 R20, PT, PT, R2, 0x2, RZ ;  /* 0x0000000202149810 */ /* 0x000fe20007ffe0ff */
[----:B------:R-:W-:Y:S01]  /*4520*/  FMUL.FTZ R13, R17, R13 ;  /* 0x0000000d110d7220 */ /* 0x000fe20000410000 */
[----:B------:R-:W-:-:S02]  /*4530*/  @!P1 FSEL R12, R12, RZ, !P2 ;  /* 0x000000ff0c0c9208 */ /* 0x000fc40005000000 */
[----:B------:R-:W-:Y:S02]  /*4540*/  @!P1 ISETP.GE.AND P2, PT, R20, UR21, PT ;  /* 0x0000001514009c0c */ /* 0x000fe4000bf46270 */
[----:B------:R-:W-:Y:S01]  /*4550*/  @!P1 FSEL R14, R14, RZ, !P3 ;  /* 0x000000ff0e0e9208 */ /* 0x000fe20005800000 */
[----:B------:R-:W-:Y:S01]  /*4560*/  FFMA.FTZ R13, R16, R12, R13 ;  /* 0x0000000c100d7223 */ /* 0x000fe2000001000d */
[----:B------:R-:W-:-:S03]  /*4570*/  @!P1 FSEL R15, R15, RZ, !P2 ;  /* 0x000000ff0f0f9208 */ /* 0x000fc60005000000 */
[----:B------:R-:W-:-:S04]  /*4580*/  FFMA.FTZ R14, R18, R14, R13 ;  /* 0x0000000e120e7223 */ /* 0x000fc8000001000d */
[----:B------:R-:W-:-:S04]  /*4590*/  FFMA.FTZ R15, R19, R15, R14 ;  /* 0x0000000f130f7223 */ /* 0x000fc8000001000e */
[----:B------:R-:W-:-:S07]  /*45a0*/  FADD.FTZ R42, R42, R15 ;  /* 0x0000000f2a2a7221 */ /* 0x000fce0000010000 */
.L_x_26779:
[----:B------:R-:W-:Y:S05]  /*45b0*/  BSYNC.RECONVERGENT B1 ;  /* 0x0000000000017941 */ /* 0x000fea0003800200 */
.L_x_26778:
[----:B------:R-:W-:Y:S01]  /*45c0*/  IADD3 R10, P1, PT, R10, 0x10, RZ ;  /* 0x000000100a0a7810 */ /* 0x000fe20007f3e0ff */
[----:B------:R-:W-:Y:S01]  /*45d0*/  VIADD R5, R5, 0x4 ;  /* 0x0000000405057836 */ /* 0x000fe20000000000 */
[----:B------:R-:W-:Y:S01]  /*45e0*/  IADD3 R2, PT, PT, R2, 0x20, RZ ;  /* 0x0000002002027810 */ /* 0x000fe20007ffe0ff */
[----:B------:R-:W-:Y:S01]  /*45f0*/  VIADD R8, R8, 0x80 ;  /* 0x0000008008087836 */ /* 0x000fe20000000000 */
[----:B------:R-:W-:Y:S01]  /*4600*/  IADD3.X R7, PT, PT, RZ, R7, RZ, P1, !PT ;  /* 0x00000007ff077210 */ /* 0x000fe20000ffe4ff */
[----:B------:R-:W-:Y:S08]  /*4610*/  @!P0 BRA `(.L_x_26780) ;  /* 0xfffffff000708947 */ /* 0x000ff0000383ffff */
.L_x_26777:
[----:B------:R-:W-:Y:S05]  /*4620*/  BSYNC.RECONVERGENT B0 ;  /* 0x0000000000007941 */ /* 0x000fea0003800200 */
.L_x_26776:
[----:B------:R-:W3:Y:S01]  /*4630*/  SHFL.BFLY PT, R3, R48, 0x1, 0x1f ;  /* 0x0c201f0030037f89 */ /* 0x000ee200000e0000 */
[C---:B-12---:R-:W-:Y:S01]  /*4640*/  LOP3.LUT R7, R31.reuse, 0x3c0, RZ, 0xc0, !PT ;  /* 0x000003c01f077812 */ /* 0x046fe200078ec0ff */
[----:B------:R-:W-:Y:S01]  /*4650*/  BSSY.RECONVERGENT B0, `(.L_x_26781) ;  /* 0x0000026000007945 */ /* 0x000fe20003800200 */
[----:B------:R-:W-:Y:S01]  /*4660*/  LOP3.LUT R20, R31, 0x1, RZ, 0xc0, !PT ;  /* 0x000000011f147812 */ /* 0x000fe200078ec0ff */
[----:B------:R-:W1:Y:S01]  /*4670*/  SHFL.BFLY PT, R4, R47, 0x1, 0x1f ;  /* 0x0c201f002f047f89 */ /* 0x000e6200000e0000 */
[----:B------:R-:W-:-:S03]  /*4680*/  ISETP.NE.AND P0, PT, R7, 0x40, PT ;  /* 0x000000400700780c */ /* 0x000fc60003f05270 */
[----:B------:R-:W2:Y:S04]  /*4690*/  SHFL.BFLY PT, R0, R49, 0x1, 0x1f ;  /* 0x0c201f0031007f89 */ /* 0x000ea800000e0000 */
[----:B------:R-:W5:Y:S04]  /*46a0*/  SHFL.BFLY PT, R5, R46, 0x1, 0x1f ;  /* 0x0c201f002e057f89 */ /* 0x000f6800000e0000 */
[----:B0---4-:R-:W0:Y:S04]  /*46b0*/  SHFL.BFLY PT, R6, R45, 0x1, 0x1f ;  /* 0x0c201f002d067f89 */ /* 0x011e2800000e0000 */
[----:B------:R-:W4:Y:S04]  /*46c0*/  SHFL.BFLY PT, R13, R44, 0x1, 0x1f ;  /* 0x0c201f002c0d7f89 */ /* 0x000f2800000e0000 */
[----:B------:R-:W4:Y:S01]  /*46d0*/  SHFL.BFLY PT, R8, R43, 0x1, 0x1f ;  /* 0x0c201f002b087f89 */ /* 0x000f2200000e0000 */
[----:B---3--:R-:W-:-:S03]  /*46e0*/  FADD.FTZ R2, R3, R48 ;  /* 0x0000003003027221 */ /* 0x008fc60000010000 */
[----:B------:R-:W3:Y:S01]  /*46f0*/  SHFL.BFLY PT, R17, R42, 0x1, 0x1f ;  /* 0x0c201f002a117f89 */ /* 0x000ee200000e0000 */
[----:B-1----:R-:W-:Y:S01]  /*4700*/  FADD.FTZ R3, R4, R47 ;  /* 0x0000002f04037221 */ /* 0x002fe20000010000 */
[----:B------:R-:W-:Y:S01]  /*4710*/  SHF.R.U32.HI R4, RZ, 0x1, R9 ;  /* 0x00000001ff047819 */ /* 0x000fe20000011609 */
[----:B------:R-:W-:Y:S01]  /*4720*/  BAR.SYNC.DEFER_BLOCKING 0x0 ;  /* 0x0000000000007b1d */ /* 0x000fe20000010000 */
[----:B--2---:R-:W-:Y:S01]  /*4730*/  FADD.FTZ R0, R0, R49 ;  /* 0x0000003100007221 */ /* 0x004fe20000010000 */
[----:B-----5:R-:W-:Y:S01]  /*4740*/  FADD.FTZ R7, R5, R46 ;  /* 0x0000002e05077221 */ /* 0x020fe20000010000 */
[----:B0-----:R-:W-:Y:S01]  /*4750*/  FADD.FTZ R15, R6, R45 ;  /* 0x0000002d060f7221 */ /* 0x001fe20000010000 */
[----:B----4-:R-:W-:Y:S01]  /*4760*/  FADD.FTZ R13, R13, R44 ;  /* 0x0000002c0d0d7221 */ /* 0x010fe20000010000 */
[----:B------:R-:W-:Y:S01]  /*4770*/  FADD.FTZ R19, R8, R43 ;  /* 0x0000002b08137221 */ /* 0x000fe20000010000 */
[----:B---3--:R-:W-:Y:S01]  /*4780*/  FADD.FTZ R17, R17, R42 ;  /* 0x0000002a11117221 */ /* 0x008fe20000010000 */
        /* <DEDUP_REMOVED lines=18> */
.L_x_26782:
[----:B------:R-:W-:Y:S05]  /*48b0*/  BSYNC.RECONVERGENT B0 ;  /* 0x0000000000007941 */ /* 0x000fea0003800200 */
.L_x_26781:
        /* <DEDUP_REMOVED lines=30> */
.L_x_26786:
[----:B------:R-:W-:Y:S05]  /*4aa0*/  BSYNC.RECONVERGENT B1 ;  /* 0x0000000000017941 */ /* 0x000fea0003800200 */
.L_x_26785:
[----:B0-2---:R-:W-:-:S07]  /*4ab0*/  @!P0 FADD.FTZ R17, R17, R16 ;  /* 0x0000001011118221 */ /* 0x005fce0000010000 */
.L_x_26784:
[----:B------:R-:W-:Y:S05]  /*4ac0*/  BSYNC.RECONVERGENT B0 ;  /* 0x0000000000007941 */ /* 0x000fea0003800200 */
.L_x_26783:
        /* <DEDUP_REMOVED lines=22> */
.L_x_26788:
[----:B------:R-:W-:Y:S05]  /*4c30*/  BSYNC.RECONVERGENT B0 ;  /* 0x0000000000007941 */ /* 0x000fea0003800200 */
.L_x_26787:
        /* <DEDUP_REMOVED lines=30> */
.L_x_26792:
[----:B------:R-:W-:Y:S05]  /*4e20*/  BSYNC.RECONVERGENT B1 ;  /* 0x0000000000017941 */ /* 0x000fea0003800200 */
.L_x_26791:
[----:B0-2-4-:R-:W-:-:S07]  /*4e30*/  @!P0 FADD.FTZ R17, R17, R14 ;  /* 0x0000000e11118221 */ /* 0x015fce0000010000 */
.L_x_26790:
[----:B------:R-:W-:Y:S05]  /*4e40*/  BSYNC.RECONVERGENT B0 ;  /* 0x0000000000007941 */ /* 0x000fea0003800200 */
.L_x_26789:
        /* <DEDUP_REMOVED lines=25> */
.L_x_26751:
[----:B------:R-:W-:Y:S01]  /*4fe0*/  HFMA2 R16, -RZ, RZ, 0, 1.1920928955078125e-07 ;  /* 0x00000002ff107431 */ /* 0x000fe200000001ff */
[----:B------:R-:W-:Y:S01]  /*4ff0*/  BSSY B2, `(.L_x_26793) ;  /* 0x0000006000027945 */ /* 0x000fe20003800000 */
[----:B------:R-:W-:Y:S01]  /*5000*/  IMAD.MOV.U32 R17, RZ, RZ, 0x1f ;  /* 0x0000001fff117424 */ /* 0x000fe200078e00ff */
[----:B------:R-:W-:-:S07]  /*5010*/  MOV R15, 0xffffffff ;  /* 0xffffffff000f7802 */ /* 0x000fce0000000f00 */
[----:B------:R-:W-:Y:S05]  /*5020*/  WARPSYNC.COLLECTIVE R15, `(.L_x_26794) ;  /* 0x000000000f087348 */ /* 0x000fea0003c00000 */
[----:B------:R0:W1:Y:S02]  /*5030*/  SHFL.BFLY P2, R14, R12, R16, R17 ;  /* 0x0c0000100c0e7389 */ /* 0x0000640000040011 */
[----:B01----:R-:W-:Y:S05]  /*5040*/  ENDCOLLECTIVE ;  /* 0x000000000000791b */ /* 0x003fea0003800000 */
.L_x_26794:
[----:B------:R-:W-:Y:S05]  /*5050*/  BSYNC B2 ;  /* 0x0000000000027941 */ /* 0x000fea0003800000 */
.L_x_26793:
        /* <DEDUP_REMOVED lines=9> */
.L_x_26795:
[----:B------:R-:W-:Y:S05]  /*50f0*/  BRA `(.L_x_26796) ;  /* 0xffffffc400447947 */ /* 0x000fea000383ffff */
.L_x_26753:
        /* <DEDUP_REMOVED lines=8> */
.L_x_26798:
[----:B------:R-:W-:Y:S05]  /*5180*/  BSYNC B0 ;  /* 0x0000000000007941 */ /* 0x000fea0003800000 */
.L_x_26797:
        /* <DEDUP_REMOVED lines=9> */
.L_x_26799:
[----:B------:R-:W-:Y:S02]  /*5220*/  IMAD.MOV.U32 R16, RZ, RZ, 0x4 ;  /* 0x00000004ff107424 */ /* 0x000fe400078e00ff */
[----:B------:R-:W-:-:S05]  /*5230*/  IMAD.MOV.U32 R6, RZ, RZ, R14 ;  /* 0x000000ffff067224 */ /* 0x000fca00078e000e */
[----:B------:R-:W-:-:S04]  /*5240*/  FMNMX.FTZ R6, R3, R6, !PT ;  /* 0x0000000603067209 */ /* 0x000fc80007810000 */
[----:B------:R-:W-:-:S07]  /*5250*/  MOV R12, R6 ;  /* 0x00000006000c7202 */ /* 0x000fce0000000f00 */
[----:B------:R-:W-:Y:S05]  /*5260*/  WARPSYNC.COLLECTIVE R15, `(.L_x_26800) ;  /* 0x000000000f087348 */ /* 0x000fea0003c00000 */
[----:B------:R0:W1:Y:S02]  /*5270*/  SHFL.BFLY P2, R14, R12, R16, R17 ;  /* 0x0c0000100c0e7389 */ /* 0x0000640000040011 */
[----:B01----:R-:W-:Y:S05]  /*5280*/  ENDCOLLECTIVE ;  /* 0x000000000000791b */ /* 0x003fea0003800000 */
.L_x_26800:
[----:B------:R-:W-:Y:S01]  /*5290*/  MOV R13, R14 ;  /* 0x0000000e000d7202 */ /* 0x000fe20000000f00 */
[----:B------:R-:W-:Y:S06]  /*52a0*/  BRA `(.L_x_26801) ;  /* 0xffffffc400a07947 */ /* 0x000fec000383ffff */
.L_x_26802:
        /* <DEDUP_REMOVED lines=13> */
.L_x_27659:


//--------------------- .text._ZN4vllm32paged_attention_v2_reduce_kernelIfLi112ELi128ELi512EEEvPT_PKfS4_PKS1_PKii --------------------------
	.section	.text._ZN4vllm32paged_attention_v2_reduce_kernelIfLi112ELi128ELi512EEEvPT_PKfS4_PKS1_PKii,"ax",@progbits
	.align	128
        .global         _ZN4vllm32paged_attention_v2_reduce_kernelIfLi112ELi128ELi512EEEvPT_PKfS4_PKS1_PKii
        .type           _ZN4vllm32paged_attention_v2_reduce_kernelIfLi112ELi128ELi512EEEvPT_PKfS4_PKS1_PKii,@function
        .size           _ZN4vllm32paged_attention_v2_reduce_kernelIfLi112ELi128ELi512EEEvPT_PKfS4_PKS1_PKii,(.L_x_27660 - _ZN4vllm32paged_attention_v2_reduce_kernelIfLi112ELi128ELi512EEEvPT_PKfS4_PKS1_PKii)
        .other          _ZN4vllm32paged_attention_v2_reduce_kernelIfLi112ELi128ELi512EEEvPT_PKfS4_PKS1_PKii,@"STO_CUDA_ENTRY STV_DEFAULT"
_ZN4vllm32paged_attention_v2_reduce_kernelIfLi112ELi128ELi512EEEvPT_PKfS4_PKS1_PKii:
.text._ZN4vllm32paged_attention_v2_reduce_kernelIfLi112ELi128ELi512EEEvPT_PKfS4_PKS1_PKii:
        /* <DEDUP_REMOVED lines=73> */
.L_x_26806:
        /* <DEDUP_REMOVED lines=10> */
.L_x_26805:
[----:B------:R-:W-:Y:S05]  /*0530*/  BSYNC.RECONVERGENT B0 ;  /* 0x0000000000007941 */ /* 0x000fea0003800200 */
.L_x_26804:
        /* <DEDUP_REMOVED lines=8> */
.L_x_26807:
        /* <DEDUP_REMOVED lines=48> */
.L_x_26803:
        /* <DEDUP_REMOVED lines=61> */
.L_x_26812:
        /* <DEDUP_REMOVED lines=11> */
.L_x_26811:
[----:B------:R-:W-:Y:S05]  /*0d40*/  BSYNC.RECONVERGENT B1 ;  /* 0x0000000000017941 */ /* 0x000fea0003800200 */
.L_x_26810:
        /* <DEDUP_REMOVED lines=9> */
.L_x_26813:
        /* <DEDUP_REMOVED lines=37> */
.L_x_26809:
[----:B------:R-:W-:Y:S05]  /*1030*/  BSYNC.RECONVERGENT B0 ;  /* 0x0000000000007941 */ /* 0x000fea0003800200 */
.L_x_26808:
        /* <DEDUP_REMOVED lines=76> */
.L_x_26818:
        /* <DEDUP_REMOVED lines=18> */
.L_x_26817:
[----:B------:R-:W-:Y:S05]  /*1620*/  BSYNC.RECONVERGENT B1 ;  /* 0x0000000000017941 */ /* 0x000fea0003800200 */
.L_x_26816:
        /* <DEDUP_REMOVED lines=11> */
.L_x_26819:
        /* <DEDUP_REMOVED lines=62> */
.L_x_26815:
[----:B------:R-:W-:Y:S05]  /*1ac0*/  BSYNC.RECONVERGENT B0 ;  /* 0x0000000000007941 */ /* 0x000fea0003800200 */
.L_x_26814:
        /* <DEDUP_REMOVED lines=55> */
.L_x_26822:
        /* <DEDUP_REMOVED lines=66> */
.L_x_26821:
        /* <DEDUP_REMOVED lines=44> */
.L_x_26823:
        /* <DEDUP_REMOVED lines=26> */
.L_x_26824:
        /* <DEDUP_REMOVED lines=12> */
.L_x_26820:
        /* <DEDUP_REMOVED lines=8> */
.L_x_26825:
        /* <DEDUP_REMOVED lines=16> */
.L_x_27660:


//--------------------- .text._ZN4vllm25paged_attention_v2_kernelIffLi112ELi8ELi128ELNS_18Fp8KVCacheDataTypeE0ELb1ELi512EEEvPfS2_PT_PKS3_PKT0_S9_ifPKiSB_iPKfiiiSD_SD_iiiii --------------------------
	.section	.text._ZN4vllm25paged_attention_v2_kernelIffLi112ELi8ELi128ELNS_18Fp8KVCacheDataTypeE0ELb1ELi512EEEvPfS2_PT_PKS3_PKT0_S9_ifPKiSB_iPKfiiiSD_SD_iiiii,"ax",@progbits
	.align	128
        .global         _ZN4vllm25paged_attention_v2_kernelIffLi112ELi8ELi128ELNS_18Fp8KVCacheDataTypeE0ELb1ELi512EEEvPfS2_PT_PKS3_PKT0_S9_ifPKiSB_iPKfiiiSD_SD_iiiii
        .type           _ZN4vllm25paged_attention_v2_kernelIffLi112ELi8ELi128ELNS_18Fp8KVCacheDataTypeE0ELb1ELi512EEEvPfS2_PT_PKS3_PKT0_S9_ifPKiSB_iPKfiiiSD_SD_iiiii,@function
        .size           _ZN4vllm25paged_attention_v2_kernelIffLi112ELi8ELi128ELNS_18Fp8KVCacheDataTypeE0ELb1ELi512EEEvPfS2_PT_PKS3_PKT0_S9_ifPKiSB_iPKfiiiSD_SD_iiiii,(.L_x_27661 - _ZN4vllm25paged_attention_v2_kernelIffLi112ELi8ELi128ELNS_18Fp8KVCacheDataTypeE0ELb1ELi512EEEvPfS2_PT_PKS3_PKT0_S9_ifPKiSB_iPKfiiiSD_SD_iiiii)
        .other          _ZN4vllm25paged_attention_v2_kernelIffLi112ELi8ELi128ELNS_18Fp8KVCacheDataTypeE0ELb1ELi512EEEvPfS2_PT_PKS3_PKT0_S9_ifPKiSB_iPKfiiiSD_SD_iiiii,@"STO_CUDA_ENTRY STV_DEFAULT"
_ZN4vllm25paged_attention_v2_kernelIffLi112ELi8ELi128ELNS_18Fp8KVCacheDataTypeE0ELb1ELi512EEEvPfS2_PT_PKS3_PKT0_S9_ifPKiSB_iPKfiiiSD_SD_iiiii:
.text._ZN4vllm25paged_attention_v2_kernelIffLi112ELi8ELi128ELNS_18Fp8KVCacheDataTypeE0ELb1ELi512EEEvPfS2_PT_PKS3_PKT0_S9_ifPKiSB_iPKfiiiSD_SD_iiiii:
        /* <DEDUP_REMOVED lines=38> */
[----:B------:R-:W-:Y:S01]  /*0260*/  @!P0 LOP3.LUT R3, R2, 0x7c, RZ, 0xc0, !PT ;  /* 0x0000007c02038812 */ /* 0x000fe200078ec0ff */
[----:B------:R-:W-:Y:S01]  /*0270*/  @!P0 IMAD R4, R4, 0x70, RZ ;  /* 0x0000007004048824 */ /* 0x000fe200078e02ff */
[----:B------:R-:W0:Y:S02]  /*0280*/  LDCU.64 UR22, c[0x0][0x3a0] ;  /* 0x00007400ff1677ac */ /* 0x000e240008000a00 */
[----:B------:R-:W-:-:S04]  /*0290*/  @!P0 LOP3.LUT R3, R3, 0x3, R2, 0xf8, !PT ;  /* 0x0000000303038812 */ /* 0x000fc800078ef802 */
        /* <DEDUP_REMOVED lines=9> */
[----:B----4-:R-:W-:Y:S02]  /*0330*/  IMAD.MOV R3, RZ, RZ, -R7 ;  /* 0x000000ffff037224 */ /* 0x010fe400078e0a07 */
[----:B------:R-:W-:Y:S01]  /*0340*/  HFMA2 R6, -RZ, RZ, 0, 0 ;  /* 0x00000000ff067431 */ /* 0x000fe200000001ff */
[----:B---3--:R-:W-:Y:S01]  /*0350*/  IABS R8, UR20 ;  /* 0x0000001400087c13 */ /* 0x008fe20008000000 */
[----:B-1----:R-:W-:Y:S01]  /*0360*/  @UP0 UIMAD.WIDE.U32 UR4, UR17, 0x4, UR4 ;  /* 0x00000004110408a5 */ /* 0x002fe2000f8e0004 */
[----:B------:R-:W-:Y:S01]  /*0370*/  IMAD R3, R3, R10, RZ ;  /* 0x0000000a03037224 */ /* 0x000fe200078e02ff */
[----:B------:R-:W-:-:S03]  /*0380*/  PLOP3.LUT P1, PT, PT, PT, UP0, 0x80, 0x8 ;  /* 0x000000000008781c */ /* 0x000fc60003f2f008 */
[----:B------:R-:W-:Y:S01]  /*0390*/  IMAD.HI.U32 R6, R7, R3, R6 ;  /* 0x0000000307067227 */ /* 0x000fe200078e0006 */
[----:B------:R-:W-:Y:S02]  /*03a0*/  MOV R3, R8 ;  /* 0x0000000800037202 */ /* 0x000fe40000000f00 */
[----:B--2---:R-:W-:Y:S01]  /*03b0*/  MOV R4, UR4 ;  /* 0x0000000400047c02 */ /* 0x004fe20008000f00 */
[----:B------:R-:W-:Y:S02]  /*03c0*/  IMAD.U32 R5, RZ, RZ, UR5 ;  /* 0x00000005ff057e24 */ /* 0x000fe4000f8e00ff */
[----:B------:R-:W-:-:S04]  /*03d0*/  IMAD.HI.U32 R6, R6, R3, RZ ;  /* 0x0000000306067227 */ /* 0x000fc800078e00ff */
[----:B------:R1:W5:Y:S01]  /*03e0*/  @P1 LDG.E.CONSTANT R21, desc[UR12][R4.64] ;  /* 0x0000000c04151981 */ /* 0x000362000c1e9900 */
[----:B------:R-:W-:Y:S01]  /*03f0*/  R2UR UR4, R6 ;  /* 0x00000000060472ca */ /* 0x000fe200000e0000 */
[----:B------:R-:W-:Y:S01]  /*0400*/  ULOP3.LUT UR5, UR20, UR10, URZ, 0x3c, !UPT ;  /* 0x0000000a14057292 */ /* 0x000fe2000f8e3cff */
[----:B------:R-:W-:Y:S01]  /*0410*/  IABS R13, UR17 ;  /* 0x00000011000d7c13 */ /* 0x000fe20008000000 */
[----:B------:R-:W-:Y:S01]  /*0420*/  UISETP.NE.AND UP0, UPT, UR10, URZ, UPT ;  /* 0x000000ff0a00728c */ /* 0x000fe2000bf05270 */
[----:B------:R-:W-:Y:S01]  /*0430*/  BSSY B0, `(.L_x_26826) ;  /* 0x000012d000007945 */ /* 0x000fe20003800000 */
[----:B------:R-:W-:Y:S01]  /*0440*/  UISETP.GE.AND UP1, UPT, UR5, URZ, UPT ;  /* 0x000000ff0500728c */ /* 0x000fe2000bf26270 */
[----:B------:R-:W-:Y:S02]  /*0450*/  LOP3.LUT R32, R2, 0x1f, RZ, 0xc0, !PT ;  /* 0x0000001f02207812 */ /* 0x000fe400078ec0ff */
[----:B-1----:R-:W-:-:S05]  /*0460*/  MOV R4, UR26 ;  /* 0x0000001a00047c02 */ /* 0x002fca0008000f00 */
[----:B------:R-:W-:Y:S01]  /*0470*/  IMAD R6, RZ, RZ, -UR4 ;  /* 0x80000004ff067e24 */ /* 0x000fe2000f8e02ff */
[----:B------:R-:W-:-:S03]  /*0480*/  IABS R7, R4 ;  /* 0x0000000400077213 */ /* 0x000fc60000000000 */
[C---:B------:R-:W-:Y:S01]  /*0490*/  IMAD R3, R10.reuse, R6, R3 ;  /* 0x000000060a037224 */ /* 0x040fe200078e0203 */
[----:B------:R-:W-:Y:S02]  /*04a0*/  MOV R6, UR4 ;  /* 0x0000000400067c02 */ /* 0x000fe40008000f00 */
[----:B------:R-:W-:Y:S02]  /*04b0*/  MOV R20, R7 ;  /* 0x0000000700147202 */ /* 0x000fe40000000f00 */
[----:B------:R-:W-:-:S13]  /*04c0*/  ISETP.GT.U32.AND P1, PT, R10, R3, PT ;  /* 0x000000030a00720c */ /* 0x000fda0003f24070 */
[----:B------:R-:W-:Y:S01]  /*04d0*/  @!P1 VIADD R6, R6, 0x1 ;  /* 0x0000000106069836 */ /* 0x000fe20000000000 */
[----:B------:R-:W-:-:S04]  /*04e0*/  @!P1 IADD3 R3, PT, PT, R3, -R10, RZ ;  /* 0x8000000a03039210 */ /* 0x000fc80007ffe0ff */
[----:B------:R-:W-:Y:S02]  /*04f0*/  @!P1 R2UR UR4, R6 ;  /* 0x00000000060492ca */ /* 0x000fe400000e0000 */
[----:B------:R-:W-:Y:S02]  /*0500*/  ISETP.GE.U32.AND P1, PT, R3, R10, PT ;  /* 0x0000000a0300720c */ /* 0x000fe40003f26070 */
[----:B------:R-:W1:Y:S09]  /*0510*/  I2F.RP R10, R7 ;  /* 0x00000007000a7306 */ /* 0x000e720000209400 */
[----:B------:R-:W-:-:S05]  /*0520*/  IMAD.U32 R3, RZ, RZ, UR4 ;  /* 0x00000004ff037e24 */ /* 0x000fca000f8e00ff */
[----:B------:R-:W-:Y:S01]  /*0530*/  @P1 IADD3 R3, PT, PT, R3, 0x1, RZ ;  /* 0x0000000103031810 */ /* 0x000fe20007ffe0ff */
[----:B-1----:R-:W1:Y:S03]  /*0540*/  MUFU.RCP R10, R10 ;  /* 0x0000000a000a7308 */ /* 0x002e660000001000 */
[----:B------:R-:W-:-:S13]  /*0550*/  @P1 R2UR UR4, R3 ;  /* 0x00000000030412ca */ /* 0x000fda00000e0000 */
[----:B------:R-:W-:Y:S02]  /*0560*/  UMOV UR14, UR4 ;  /* 0x00000004000e7c82 */ /* 0x000fe40008000000 */
[----:B------:R-:W-:Y:S01]  /*0570*/  @!UP1 UIADD3 UR14, UPT, UPT, -UR14, URZ, URZ ;  /* 0x000000ff0e0e9290 */ /* 0x000fe2000fffe1ff */
[----:B-1----:R-:W-:Y:S01]  /*0580*/  IADD3 R8, PT, PT, R10, 0xffffffe, RZ ;  /* 0x0ffffffe0a087810 */ /* 0x002fe20007ffe0ff */
[----:B------:R-:W-:Y:S01]  /*0590*/  @!UP0 ULOP3.LUT UR14, URZ, UR10, URZ, 0x33, !UPT ;  /* 0x0000000aff0e8292 */ /* 0x000fe2000f8e33ff */
[----:B------:R-:W-:Y:S01]  /*05a0*/  MOV R10, UR9 ;  /* 0x00000009000a7c02 */ /* 0x000fe20008000f00 */
[----:B------:R-:W-:Y:S01]  /*05b0*/  ULOP3.LUT UR9, UR9, UR26, URZ, 0x3c, !UPT ;  /* 0x0000001a09097292 */ /* 0x000fe2000f8e3cff */
[----:B------:R1:W2:Y:S01]  /*05c0*/  F2I.FTZ.U32.TRUNC.NTZ R9, R8 ;  /* 0x0000000800097305 */ /* 0x0002a2000021f000 */
[----:B------:R-:W-:Y:S02]  /*05d0*/  UISETP.GE.AND UP0, UPT, UR27, URZ, UPT ;  /* 0x000000ff1b00728c */ /* 0x000fe4000bf06270 */
[----:B------:R-:W-:Y:S01]  /*05e0*/  IMAD.U32 R11, RZ, RZ, UR14 ;  /* 0x0000000eff0b7e24 */ /* 0x000fe2000f8e00ff */
[----:B------:R-:W-:-:S02]  /*05f0*/  UISETP.GE.AND UP2, UPT, UR9, URZ, UPT ;  /* 0x000000ff0900728c */ /* 0x000fc4000bf46270 */
[----:B------:R-:W-:Y:S02]  /*0600*/  ULOP3.LUT UR9, UR17, UR14, URZ, 0x3c, !UPT ;  /* 0x0000000e11097292 */ /* 0x000fe4000f8e3cff */
[-C--:B------:R-:W-:Y:S01]  /*0610*/  IABS R3, R11.reuse ;  /* 0x0000000b00037213 */ /* 0x080fe20000000000 */
[----:B-1----:R-:W-:Y:S01]  /*0620*/  HFMA2 R8, -RZ, RZ, 0, 0 ;  /* 0x00000000ff087431 */ /* 0x002fe200000001ff */
[----:B------:R-:W-:Y:S01]  /*0630*/  IABS R11, R11 ;  /* 0x0000000b000b7213 */ /* 0x000fe20000000000 */
[----:B------:R-:W-:Y:S01]  /*0640*/  UISETP.NE.AND UP1, UPT, UR26, URZ, UPT ;  /* 0x000000ff1a00728c */ /* 0x000fe2000bf25270 */
[----:B------:R-:W1:Y:S02]  /*0650*/  I2F.RP R6, R3 ;  /* 0x0000000300067306 */ /* 0x000e640000209400 */
[----:B------:R-:W-:Y:S02]  /*0660*/  R2UR UR6, R8 ;  /* 0x00000000080672ca */ /* 0x000fe400000e0000 */
[----:B--2---:R-:W-:-:S04]  /*0670*/  R2UR UR7, R9 ;  /* 0x00000000090772ca */ /* 0x004fc800000e0000 */
[----:B-1----:R-:W1:Y:S02]  /*0680*/  MUFU.RCP R6, R6 ;  /* 0x0000000600067308 */ /* 0x002e640000001000 */
[----:B-1----:R-:W-:Y:S02]  /*0690*/  VIADD R4, R6, 0xffffffe ;  /* 0x0ffffffe06047836 */ /* 0x002fe40000000000 */
[----:B------:R-:W-:-:S04]  /*06a0*/  IMAD R6, R9, R7, RZ ;  /* 0x0000000709067224 */ /* 0x000fc800078e02ff */
[----:B------:R1:W2:Y:S01]  /*06b0*/  F2I.FTZ.U32.TRUNC.NTZ R5, R4 ;  /* 0x0000000400057305 */ /* 0x0002a2000021f000 */
[----:B------:R-:W-:Y:S01]  /*06c0*/  IMAD.MOV R8, RZ, RZ, -R6 ;  /* 0x000000ffff087224 */ /* 0x000fe200078e0a06 */
[----:B------:R-:W-:-:S03]  /*06d0*/  IABS R6, R10 ;  /* 0x0000000a00067213 */ /* 0x000fc60000000000 */
[----:B------:R-:W-:Y:S01]  /*06e0*/  IMAD.HI.U32 R8, R9, R8, UR6 ;  /* 0x0000000609087e27 */ /* 0x000fe2000f8e0008 */
[----:B------:R-:W-:-:S03]  /*06f0*/  R2UR UR11, R6 ;  /* 0x00000000060b72ca */ /* 0x000fc600000e0000 */
[----:B-1----:R-:W-:Y:S01]  /*0700*/  IMAD.MOV.U32 R4, RZ, RZ, RZ ;  /* 0x000000ffff047224 */ /* 0x002fe200078e00ff */
[----:B------:R-:W-:Y:S01]  /*0710*/  R2UR UR25, R8 ;  /* 0x00000000081972ca */ /* 0x000fe200000e0000 */
[----:B------:R-:W-:-:S03]  /*0720*/  IMAD.U32 R8, RZ, RZ, UR18 ;  /* 0x00000012ff087e24 */ /* 0x000fc6000f8e00ff */
[----:B------:R-:W-:Y:S01]  /*0730*/  R2UR UR4, R4 ;  /* 0x00000000040472ca */ /* 0x000fe200000e0000 */
[----:B--2---:R-:W-:Y:S01]  /*0740*/  IMAD.MOV R12, RZ, RZ, -R5 ;  /* 0x000000ffff0c7224 */ /* 0x004fe200078e0a05 */
[----:B------:R-:W-:-:S03]  /*0750*/  R2UR UR5, R5 ;  /* 0x00000000050572ca */ /* 0x000fc600000e0000 */
[----:B------:R-:W-:-:S10]  /*0760*/  IMAD R4, R12, R3, RZ ;  /* 0x000000030c047224 */ /* 0x000fd400078e02ff */
        /* <DEDUP_REMOVED lines=20> */
[----:B------:R-:W2:Y:S01]  /*08b0*/  LDCU UR6, c[0x0][0x3c8] ;  /* 0x00007900ff0677ac */ /* 0x000ea20008000800 */
[----:B------:R-:W-:Y:S01]  /*08c0*/  LEA R8, R8, R5, 0x6 ;  /* 0x0000000508087211 */ /* 0x000fe200078e30ff */
[----:B------:R-:W-:-:S08]  /*08d0*/  USEL UR4, UR4, UR5, UP3 ;  /* 0x0000000504047287 */ /* 0x000fd00009800000 */
[----:B------:R-:W-:Y:S01]  /*08e0*/  VOTEU.ANY UP4, P1 ;  /* 0x0000000000ff7886 */ /* 0x000fe20000880100 */
[----:B------:R-:W-:Y:S01]  /*08f0*/  PLOP3.LUT P1, PT, PT, PT, UP4, 0x80, 0x8 ;  /* 0x000000000008781c */ /* 0x000fe20003f2f048 */
[----:B------:R-:W-:Y:S01]  /*0900*/  VOTEU.ANY UP5, P2 ;  /* 0x0000000000ff7886 */ /* 0x000fe200010a0100 */
[----:B------:R-:W-:Y:S02]  /*0910*/  PLOP3.LUT P2, PT, PT, PT, UP5, 0x80, 0x8 ;  /* 0x000000000008781c */ /* 0x000fe40003f4f058 */
[----:B------:R-:W-:Y:S02]  /*0920*/  @!UP4 UIADD3 UR8, UPT, UPT, UR8, 0x1, URZ ;  /* 0x000000010808c890 */ /* 0x000fe4000fffe0ff */
[----:B------:R-:W-:Y:S02]  /*0930*/  @!UP5 UIADD3 UR7, UPT, UPT, UR7, 0x1, URZ ;  /* 0x000000010707d890 */ /* 0x000fe4000fffe0ff */
[----:B------:R-:W-:Y:S02]  /*0940*/  UISETP.GE.AND UP4, UPT, UR9, URZ, UPT ;  /* 0x000000ff0900728c */ /* 0x000fe4000bf86270 */
[----:B-1----:R-:W-:-:S02]  /*0950*/  @UP0 UIMAD UR9, UR20, UR11, UR17 ;  /* 0x0000000b140902a4 */ /* 0x002fc4000f8e0211 */
[----:B--2---:R-:W-:Y:S01]  /*0960*/  UIMAD UR6, UR16, UR6, URZ ;  /* 0x00000006100672a4 */ /* 0x004fe2000f8e02ff */
[-C--:B------:R-:W-:Y:S01]  /*0970*/  @!P1 IADD3 R4, PT, PT, R4, -R3.reuse, RZ ;  /* 0x8000000304049210 */ /* 0x080fe20007ffe0ff */
[----:B------:R-:W-:Y:S01]  /*0980*/  @UP0 UIMAD UR9, UR9, UR27, 0x1 ;  /* 0x00000001090904a4 */ /* 0x000fe2000f8e021b */
[----:B------:R-:W-:Y:S02]  /*0990*/  @!P2 IMAD.IADD R6, R6, 0x1, -R7 ;  /* 0x000000010606a824 */ /* 0x000fe400078e0a07 */
[----:B------:R-:W-:Y:S02]  /*09a0*/  ISETP.GE.U32.AND P1, PT, R4, R3, PT ;  /* 0x000000030400720c */ /* 0x000fe40003f26070 */
[----:B------:R-:W-:Y:S02]  /*09b0*/  MOV R4, 0x400 ;  /* 0x0000040000047802 */ /* 0x000fe40000000f00 */
[----:B------:R-:W-:Y:S02]  /*09c0*/  ISETP.GE.U32.AND P2, PT, R6, R7, PT ;  /* 0x000000070600720c */ /* 0x000fe40003f46070 */
[----:B------:R-:W-:-:S02]  /*09d0*/  LOP3.LUT R3, R2, 0x3, RZ, 0xc0, !PT ;  /* 0x0000000302037812 */ /* 0x000fc400078ec0ff */
[----:B0-----:R-:W-:-:S05]  /*09e0*/  LEA R6, R19, R4, 0x18 ;  /* 0x0000000413067211 */ /* 0x001fca00078ec0ff */
[----:B------:R-:W-:Y:S01]  /*09f0*/  VOTEU.ANY UP5, P1 ;  /* 0x0000000000ff7886 */ /* 0x000fe200008a0100 */
[----:B------:R-:W-:Y:S01]  /*0a00*/  IMAD R3, R3, 0x70, R6 ;  /* 0x0000007003037824 */ /* 0x000fe200078e0206 */
[----:B------:R-:W-:Y:S02]  /*0a10*/  SHF.R.U32.HI R6, RZ, 0x2, R2 ;  /* 0x00000002ff067819 */ /* 0x000fe40000011602 */
[----:B------:R-:W-:Y:S01]  /*0a20*/  VOTEU.ANY UP6, P2 ;  /* 0x0000000000ff7886 */ /* 0x000fe200010c0100 */
[----:B------:R-:W-:Y:S01]  /*0a30*/  @UP5 UIADD3 UR8, UPT, UPT, UR8, 0x1, URZ ;  /* 0x0000000108085890 */ /* 0x000fe2000fffe0ff */
[----:B------:R-:W-:Y:S01]  /*0a40*/  @!P0 LEA R3, R6, R3, 0x2 ;  /* 0x0000000306038211 */ /* 0x000fe200078e10ff */
        /* <DEDUP_REMOVED lines=11> */
[----:B------:R0:W-:Y:S01]  /*0b00*/  @!P0 STS [R3], R0 ;  /* 0x0000000003008388 */ /* 0x0001e20000000800 */
[----:B------:R-:W-:Y:S01]  /*0b10*/  BAR.SYNC.DEFER_BLOCKING 0x0 ;  /* 0x0000000000007b1d */ /* 0x000fe20000010000 */
[----:B------:R-:W-:Y:S01]  /*0b20*/  ISETP.GE.U32.AND P0, PT, R8, UR4, PT ;  /* 0x0000000408007c0c */ /* 0x000fe2000bf06070 */
[----:B0-----:R-:W-:-:S12]  /*0b30*/  IMAD.MOV.U32 R0, RZ, RZ, -0x800001 ;  /* 0xff7fffffff007424 */ /* 0x001fd800078e00ff */
[----:B------:R-:W-:Y:S05]  /*0b40*/  @P0 BRA `(.L_x_26827) ;  /* 0x0000000800ec0947 */ /* 0x000fea0003800000 */
[----:B------:R-:W0:Y:S01]  /*0b50*/  LDCU UR4, c[0x0][0x3e0] ;  /* 0x00007c00ff0477ac */ /* 0x000e220008000800 */
[----:B------:R-:W-:Y:S01]  /*0b60*/  IMAD.WIDE.U32 R2, R8, 0x4, RZ ;  /* 0x0000000408027825 */ /* 0x000fe200078e00ff */
[----:B------:R-:W-:Y:S01]  /*0b70*/  SHF.L.U32 R0, R6, 0x2, RZ ;  /* 0x0000000206007819 */ /* 0x000fe200000006ff */
[----:B------:R-:W1:Y:S02]  /*0b80*/  LDCU.64 UR10, c[0x0][0x3b8] ;  /* 0x00007700ff0a77ac */ /* 0x000e640008000a00 */
[----:B------:R-:W-:Y:S01]  /*0b90*/  IMAD.U32 R7, RZ, RZ, UR6 ;  /* 0x00000006ff077e24 */ /* 0x000fe2000f8e00ff */
[----:B------:R-:W-:Y:S01]  /*0ba0*/  LOP3.LUT R0, R0, 0x1c, RZ, 0xc0, !PT ;  /* 0x0000001c00007812 */ /* 0x000fe200078ec0ff */
[----:B------:R-:W-:Y:S01]  /*0bb0*/  VIADD R4, R4, 0x1e0 ;  /* 0x000001e004047836 */ /* 0x000fe20000000000 */
[----:B------:R-:W2:Y:S01]  /*0bc0*/  LDCU UR5, c[0x0][0x3fc] ;  /* 0x00007f80ff0577ac */ /* 0x000ea20008000800 */
[----:B------:R-:W-:Y:S01]  /*0bd0*/  IMAD.WIDE R2, R7, 0x4, R2 ;  /* 0x0000000407027825 */ /* 0x000fe200078e0202 */
[----:B------:R-:W-:-:S02]  /*0be0*/  LEA R7, R5, UR24, 0x3 ;  /* 0x0000001805077c11 */ /* 0x000fc4000f8e18ff */
[----:B------:R-:W-:Y:S02]  /*0bf0*/  LEA R19, R19, R4, 0x18 ;  /* 0x0000000413137211 */ /* 0x000fe400078ec0ff */
[----:B------:R-:W-:Y:S02]  /*0c00*/  LOP3.LUT R6, R6, 0x7, RZ, 0xc0, !PT ;  /* 0x0000000706067812 */ /* 0x000fe400078ec0ff */
[----:B------:R-:W-:Y:S01]  /*0c10*/  LEA R0, R5, R0, 0x5 ;  /* 0x0000000005007211 */ /* 0x000fe200078e28ff */
[----:B0-----:R-:W-:Y:S01]  /*0c20*/  UIMAD UR4, UR15, UR4, URZ ;  /* 0x000000040f0472a4 */ /* 0x001fe2000f8e02ff */
[----:B------:R-:W-:-:S03]  /*0c30*/  IADD3 R6, PT, PT, R6, R7, RZ ;  /* 0x0000000706067210 */ /* 0x000fc60007ffe0ff */
[----:B------:R-:W-:Y:S01]  /*0c40*/  IMAD.IADD R19, R0, 0x1, R19 ;  /* 0x0000000100137824 */ /* 0x000fe200078e0213 */
[----:B-1----:R-:W-:Y:S01]  /*0c50*/  IADD3 R4, P0, PT, R2, UR10, RZ ;  /* 0x0000000a02047c10 */ /* 0x002fe2000ff1e0ff */
[----:B------:R-:W-:Y:S01]  /*0c60*/  VIADD R2, R7, 0x1 ;  /* 0x0000000107027836 */ /* 0x000fe20000000000 */
[----:B------:R-:W-:Y:S01]  /*0c70*/  IADD3 R18, PT, PT, R6, -UR21, RZ ;  /* 0x8000001506127c10 */ /* 0x000fe2000fffe0ff */
[----:B------:R-:W-:Y:S01]  /*0c80*/  IMAD.U32 R7, RZ, RZ, UR4 ;  /* 0x00000004ff077e24 */ /* 0x000fe2000f8e00ff */
[----:B------:R-:W-:Y:S01]  /*0c90*/  IADD3.X R5, PT, PT, R3, UR11, RZ, P0, !PT ;  /* 0x0000000b03057c10 */ /* 0x000fe200087fe4ff */
[----:B------:R-:W-:Y:S01]  /*0ca0*/  IMAD.MOV.U32 R0, RZ, RZ, -0x800001 ;  /* 0xff7fffffff007424 */ /* 0x000fe200078e00ff */
[----:B------:R-:W-:Y:S01]  /*0cb0*/  IADD3 R32, P0, PT, R32, UR4, RZ ;  /* 0x0000000420207c10 */ /* 0x000fe2000ff1e0ff */
[----:B------:R-:W-:Y:S01]  /*0cc0*/  VIADD R6, R6, 0x1 ;  /* 0x0000000106067836 */ /* 0x000fe20000000000 */
[----:B--2---:R-:W-:Y:S02]  /*0cd0*/  MOV R16, UR5 ;  /* 0x0000000500107c02 */ /* 0x004fe40008000f00 */
[----:B------:R-:W-:-:S02]  /*0ce0*/  MOV R3, R8 ;  /* 0x0000000800037202 */ /* 0x000fc40000000f00 */
[----:B------:R-:W-:Y:S02]  /*0cf0*/  IADD3 R16, PT, PT, -R16, UR14, RZ ;  /* 0x0000000e10107c10 */ /* 0x000fe4000fffe1ff */
[----:B------:R-:W-:-:S07]  /*0d00*/  LEA.HI.X.SX32 R33, R7, RZ, 0x1, P0 ;  /* 0x000000ff07217211 */ /* 0x000fce00000f0eff */
.L_x_26832:
        /* <DEDUP_REMOVED lines=43> */
[----:B------:R-:W-:-:S04]  /*0fc0*/  ISETP.GT.AND P0, PT, R15, R16, PT ;  /* 0x000000100f00720c */ /* 0x000fc80003f04270 */
[----:B------:R-:W-:Y:S02]  /*0fd0*/  @!P2 IADD3 R9, PT, PT, -R9, RZ, RZ ;  /* 0x000000ff0909a210 */ /* 0x000fe40007ffe1ff */
[----:B------:R-:W-:Y:S02]  /*0fe0*/  @!P1 LOP3.LUT R9, RZ, R17, RZ, 0x33, !PT ;  /* 0x00000011ff099212 */ /* 0x000fe400078e33ff */
[----:B0-----:R-:W-:Y:S02]  /*0ff0*/  LOP3.LUT R17, R8, 0x3, RZ, 0xc0, !PT ;  /* 0x0000000308117812 */ /* 0x001fe400078ec0ff */
[----:B------:R-:W-:-:S13]  /*1000*/  ISETP.EQ.OR P0, PT, R9, RZ, P0 ;  /* 0x000000ff0900720c */ /* 0x000fda0000702670 */
[----:B------:R-:W-:Y:S05]  /*1010*/  @P0 BRA `(.L_x_26829) ;  /* 0x0000000000140947 */ /* 0x000fea0003800000 */
[----:B------:R-:W-:-:S13]  /*1020*/  ISETP.NE.AND P0, PT, R17, RZ, PT ;  /* 0x000000ff1100720c */ /* 0x000fda0003f05270 */
[----:B------:R-:W-:Y:S05]  /*1030*/  @P0 BRA `(.L_x_26830) ;  /* 0x0000000400740947 */ /* 0x000fea0003800000 */
[----:B------:R-:W-:-:S05]  /*1040*/  IMAD.MOV.U32 R8, RZ, RZ, -0x800001 ;  /* 0xff7fffffff087424 */ /* 0x000fca00078e00ff */
[----:B------:R0:W-:Y:S01]  /*1050*/  STS [R19], R8 ;  /* 0x0000000813007388 */ /* 0x0001e20000000800 */
[----:B------:R-:W-:Y:S05]  /*1060*/  BRA `(.L_x_26830) ;  /* 0x0000000400687947 */ /* 0x000fea0003800000 */
.L_x_26829:
[----:B------:R-:W2:Y:S02]  /*1070*/  LDG.E.CONSTANT R9, desc[UR12][R4.64] ;  /* 0x0000000c04097981 */ /* 0x000ea4000c1e9900 */
        /* <DEDUP_REMOVED lines=17> */
[----:B------:R-:W0:Y:S01]  /*1190*/  S2R R9, SR_CgaCtaId ;  /* 0x0000000000097919 */ /* 0x000e220000008800 */
[----:B------:R-:W-:-:S02]  /*11a0*/  MOV R8, 0x400 ;  /* 0x0000040000087802 */ /* 0x000fc40000000f00 */
[----:B------:R-:W4:Y:S04]  /*11b0*/  LDG.E.CONSTANT R37, desc[UR12][R38.64+0x700] ;  /* 0x0007000c26257981 */ /* 0x000f28000c1e9900 */
[----:B------:R-:W4:Y:S04]  /*11c0*/  LDG.E.CONSTANT R36, desc[UR12][R38.64+0x780] ;  /* 0x0007800c26247981 */ /* 0x000f28000c1e9900 */
[----:B------:R-:W4:Y:S01]  /*11d0*/  LDG.E.CONSTANT R35, desc[UR12][R38.64+0x800] ;  /* 0x0008000c26237981 */ /* 0x000f22000c1e9900 */
[----:B0-----:R-:W-:-:S05]  /*11e0*/  LEA R8, R9, R8, 0x18 ;  /* 0x0000000809087211 */ /* 0x001fca00078ec0ff */
[----:B------:R-:W-:-:S05]  /*11f0*/  IMAD R22, R17, 0x70, R8 ;  /* 0x0000007011167824 */ /* 0x000fca00078e0208 */
[----:B------:R-:W2:Y:S02]  /*1200*/  LDS.128 R8, [R22] ;  /* 0x0000000016087984 */ /* 0x000ea40000000c00 */
[----:B--2---:R-:W-:-:S04]  /*1210*/  FMUL.FTZ R14, R14, R9 ;  /* 0x000000090e0e7220 */ /* 0x004fc80000410000 */
[----:B---3--:R-:W-:-:S04]  /*1220*/  FFMA.FTZ R8, R15, R8, R14 ;  /* 0x000000080f087223 */ /* 0x008fc8000001000e */
[----:B----4-:R-:W-:-:S04]  /*1230*/  FFMA.FTZ R13, R13, R10, R8 ;  /* 0x0000000a0d0d7223 */ /* 0x010fc80000010008 */
[----:B------:R-:W-:Y:S02]  /*1240*/  FFMA.FTZ R8, R12, R11, R13 ;  /* 0x0000000b0c087223 */ /* 0x000fe4000001000d */
[----:B------:R-:W0:Y:S02]  /*1250*/  LDS.128 R12, [R22+0x10] ;  /* 0x00001000160c7984 */ /* 0x000e240000000c00 */
[----:B0-----:R-:W-:Y:S02]  /*1260*/  FFMA.FTZ R31, R31, R12, R8 ;  /* 0x0000000c1f1f7223 */ /* 0x001fe40000010008 */
[----:B------:R-:W0:Y:S02]  /*1270*/  LDS.128 R8, [R22+0x20] ;  /* 0x0000200016087984 */ /* 0x000e240000000c00 */
[----:B------:R-:W-:Y:S02]  /*1280*/  FFMA.FTZ R34, R34, R13, R31 ;  /* 0x0000000d22227223 */ /* 0x000fe4000001001f */
[----:B------:R-:W2:Y:S02]  /*1290*/  LDG.E.CONSTANT R31, desc[UR12][R38.64+0x900] ;  /* 0x0009000c261f7981 */ /* 0x000ea4000c1e9900 */
[----:B------:R-:W-:-:S02]  /*12a0*/  FFMA.FTZ R29, R29, R14, R34 ;  /* 0x0000000e1d1d7223 */ /* 0x000fc40000010022 */
[----:B------:R-:W3:Y:S02]  /*12b0*/  LDG.E.CONSTANT R34, desc[UR12][R38.64+0x980] ;  /* 0x0009800c26227981 */ /* 0x000ee4000c1e9900 */
[----:B------:R-:W-:Y:S02]  /*12c0*/  FFMA.FTZ R30, R30, R15, R29 ;  /* 0x0000000f1e1e7223 */ /* 0x000fe4000001001d */
[----:B------:R-:W1:Y:S04]  /*12d0*/  LDS.128 R12, [R22+0x30] ;  /* 0x00003000160c7984 */ /* 0x000e680000000c00 */
[----:B------:R-:W4:Y:S01]  /*12e0*/  LDG.E.CONSTANT R29, desc[UR12][R38.64+0xd00] ;  /* 0x000d000c261d7981 */ /* 0x000f22000c1e9900 */
[----:B0-----:R-:W-:-:S03]  /*12f0*/  FFMA.FTZ R27, R27, R8, R30 ;  /* 0x000000081b1b7223 */ /* 0x001fc6000001001e */
[----:B------:R-:W2:Y:S01]  /*1300*/  LDG.E.CONSTANT R8, desc[UR12][R38.64+0x880] ;  /* 0x0008800c26087981 */ /* 0x000ea2000c1e9900 */
[----:B------:R-:W-:-:S03]  /*1310*/  FFMA.FTZ R28, R28, R9, R27 ;  /* 0x000000091c1c7223 */ /* 0x000fc6000001001b */
[----:B------:R-:W4:Y:S01]  /*1320*/  LDG.E.CONSTANT R27, desc[UR12][R38.64+0xc00] ;  /* 0x000c000c261b7981 */ /* 0x000f22000c1e9900 */
[----:B------:R-:W-:-:S03]  /*1330*/  FFMA.FTZ R23, R23, R10, R28 ;  /* 0x0000000a17177223 */ /* 0x000fc6000001001c */
[----:B------:R-:W4:Y:S01]  /*1340*/  LDG.E.CONSTANT R28, desc[UR12][R38.64+0xc80] ;  /* 0x000c800c261c7981 */ /* 0x000f22000c1e9900 */
[----:B------:R-:W-:-:S03]  /*1350*/  FFMA.FTZ R10, R24, R11, R23 ;  /* 0x0000000b180a7223 */ /* 0x000fc60000010017 */
[----:B------:R-:W4:Y:S04]  /*1360*/  LDG.E.CONSTANT R23, desc[UR12][R38.64+0xa00] ;  /* 0x000a000c26177981 */ /* 0x000f28000c1e9900 */
[----:B------:R-:W4:Y:S01]  /*1370*/  LDG.E.CONSTANT R24, desc[UR12][R38.64+0xa80] ;  /* 0x000a800c26187981 */ /* 0x000f22000c1e9900 */
[----:B-1----:R-:W-:-:S03]  /*1380*/  FFMA.FTZ R9, R25, R12, R10 ;  /* 0x0000000c19097223 */ /* 0x002fc6000001000a */
[----:B------:R-:W4:Y:S01]  /*1390*/  LDG.E.CONSTANT R25, desc[UR12][R38.64+0xb00] ;  /* 0x000b000c26197981 */ /* 0x000f22000c1e9900 */
[----:B------:R-:W-:-:S03]  /*13a0*/  FFMA.FTZ R10, R26, R13, R9 ;  /* 0x0000000d1a0a7223 */ /* 0x000fc60000010009 */
[----:B------:R-:W4:Y:S04]  /*13b0*/  LDG.E.CONSTANT R26, desc[UR12][R38.64+0xb80] ;  /* 0x000b800c261a7981 */ /* 0x000f28000c1e9900 */
[----:B------:R-:W4:Y:S01]  /*13c0*/  LDG.E.CONSTANT R30, desc[UR12][R38.64+0xd80] ;  /* 0x000d800c261e7981 */ /* 0x000f22000c1e9900 */
[----:B------:R-:W-:-:S04]  /*13d0*/  FFMA.FTZ R37, R37, R14, R10 ;  /* 0x0000000e25257223 */ /* 0x000fc8000001000a */
[----:B------:R-:W-:Y:S02]  /*13e0*/  FFMA.FTZ R36, R36, R15, R37 ;  /* 0x0000000f24247223 */ /* 0x000fe40000010025 */
[----:B------:R-:W0:Y:S02]  /*13f0*/  LDS.128 R12, [R22+0x40] ;  /* 0x00004000160c7984 */ /* 0x000e240000000c00 */
[----:B0-----:R-:W-:Y:S01]  /*1400*/  FFMA.FTZ R35, R35, R12, R36 ;  /* 0x0000000c23237223 */ /* 0x001fe20000010024 */
[----:B------:R-:W-:Y:S01]  /*1410*/  UMOV UR4, 0xffffffff ;  /* 0xffffffff00047882 */ /* 0x000fe20000000000 */
[----:B------:R-:W-:Y:S02]  /*1420*/  ISETP.NE.AND P1, PT, R17, RZ, PT ;  /* 0x000000ff1100720c */ /* 0x000fe40003f25270 */
[----:B-----5:R-:W-:Y:S01]  /*1430*/  FSETP.NEU.FTZ.AND P0, PT, R21, RZ, PT ;  /* 0x000000ff1500720b */ /* 0x020fe20003f1d000 */
[----:B--2---:R-:W-:Y:S02]  /*1440*/  FFMA.FTZ R12, R8, R13, R35 ;  /* 0x0000000d080c7223 */ /* 0x004fe40000010023 */
[----:B------:R-:W4:Y:S02]  /*1450*/  LDS.128 R8, [R22+0x50] ;  /* 0x0000500016087984 */ /* 0x000f240000000c00 */
[----:B------:R-:W-:-:S04]  /*1460*/  FFMA.FTZ R31, R31, R14, R12 ;  /* 0x0000000e1f1f7223 */ /* 0x000fc8000001000c */
[----:B---3--:R-:W-:Y:S02]  /*1470*/  FFMA.FTZ R34, R34, R15, R31 ;  /* 0x0000000f22227223 */ /* 0x008fe4000001001f */
[----:B------:R-:W0:Y:S02]  /*1480*/  LDS.128 R12, [R22+0x60] ;  /* 0x00006000160c7984 */ /* 0x000e240000000c00 */
[----:B----4-:R-:W-:-:S04]  /*1490*/  FFMA.FTZ R23, R23, R8, R34 ;  /* 0x0000000817177223 */ /* 0x010fc80000010022 */
[----:B------:R-:W-:-:S04]  /*14a0*/  FFMA.FTZ R24, R24, R9, R23 ;  /* 0x0000000918187223 */ /* 0x000fc80000010017 */
[----:B------:R-:W-:-:S04]  /*14b0*/  FFMA.FTZ R25, R25, R10, R24 ;  /* 0x0000000a19197223 */ /* 0x000fc80000010018 */
        /* <DEDUP_REMOVED lines=9> */
.L_x_26868:
        /* <DEDUP_REMOVED lines=12> */
.L_x_26830:
[----:B------:R-:W-:Y:S05]  /*1610*/  BSYNC B1 ;  /* 0x0000000000017941 */ /* 0x000fea0003800000 */
.L_x_26828:
        /* <DEDUP_REMOVED lines=14> */
.L_x_26827:
[----:B------:R-:W-:Y:S05]  /*1700*/  BSYNC B0 ;  /* 0x0000000000007941 */ /* 0x000fea0003800000 */
.L_x_26826:
        /* <DEDUP_REMOVED lines=22> */
.L_x_26873:
        /* <DEDUP_REMOVED lines=41> */
.L_x_26838:
        /* <DEDUP_REMOVED lines=11> */
.L_x_26837:
[----:B------:R-:W-:Y:S05]  /*1bb0*/  BSYNC.RECONVERGENT B1 ;  /* 0x0000000000017941 */ /* 0x000fea0003800200 */
.L_x_26836:
        /* <DEDUP_REMOVED lines=12> */
.L_x_26841:
        /* <DEDUP_REMOVED lines=10> */
[----:B------:R-:W-:Y:S04]  /*1d20*/  LDS R34, [R15+0xc00] ;  /* 0x000c00000f227984 */ /* 0x000fe80000000800 */
[----:B------:R-:W4:Y:S01]  /*1d30*/  LDS R36, [R15+0xe00] ;  /* 0x000e00000f247984 */ /* 0x000f220000000800 */
[----:B0-----:R-:W-:-:S03]  /*1d40*/  FADD.FTZ R16, -R9, R16 ;  /* 0x0000001009107221 */ /* 0x001fc60000010100 */
[----:B------:R-:W0:Y:S01]  /*1d50*/  LDS R38, [R15+0x1000] ;  /* 0x001000000f267984 */ /* 0x000e220000000800 */
[C---:B-1----:R-:W-:Y:S01]  /*1d60*/  FADD.FTZ R20, -R9.reuse, R20 ;  /* 0x0000001409147221 */ /* 0x042fe20000010100 */
[----:B-----5:R-:W-:Y:S02]  /*1d70*/  FMUL.FTZ R21, R16, 1.4426950216293334961 ;  /* 0x3fb8aa3b10157820 */ /* 0x020fe40000410000 */
        /* <DEDUP_REMOVED lines=84> */
.L_x_26840:
[----:B------:R-:W-:Y:S05]  /*22c0*/  BSYNC.RECONVERGENT B1 ;  /* 0x0000000000017941 */ /* 0x000fea0003800200 */
.L_x_26839:
        /* <DEDUP_REMOVED lines=55> */
.L_x_26843:
[----:B------:R-:W-:Y:S05]  /*2640*/  BSYNC.RECONVERGENT B1 ;  /* 0x0000000000017941 */ /* 0x000fea0003800200 */
.L_x_26842:
        /* <DEDUP_REMOVED lines=26> */
.L_x_26835:
[----:B------:R-:W-:Y:S05]  /*27f0*/  BSYNC.RECONVERGENT B0 ;  /* 0x0000000000007941 */ /* 0x000fea0003800200 */
.L_x_26834:
        /* <DEDUP_REMOVED lines=10> */
[----:B-1---5:R-:W-:-:S05]  /*28a0*/  FADD.FTZ R21, R17, R18 ;  /* 0x0000001211157221 */ /* 0x022fca0000010000 */
        /* <DEDUP_REMOVED lines=29> */
.L_x_26848:
[----:B------:R-:W1:Y:S01]  /*2a80*/  LDS R12, [R15] ;  /* 0x000000000f0c7984 */ /* 0x000e620000000800 */
[----:B------:R-:W-:-:S05]  /*2a90*/  VIADD R16, R16, 0x1 ;  /* 0x0000000110107836 */ /* 0x000fca0000000000 */
[----:B------:R-:W-:Y:S01]  /*2aa0*/  ISETP.NE.AND P0, PT, R16, RZ, PT ;  /* 0x000000ff1000720c */ /* 0x000fe20003f05270 */
[----:B-1----:R-:W-:-:S05]  /*2ab0*/  FMUL.FTZ R12, R12, R11 ;  /* 0x0000000b0c0c7220 */ /* 0x002fca0000410000 */
[----:B------:R1:W-:Y:S02]  /*2ac0*/  STS [R15], R12 ;  /* 0x0000000c0f007388 */ /* 0x0003e40000000800 */
[----:B-1----:R-:W-:-:S05]  /*2ad0*/  IADD3 R15, PT, PT, R15, 0x200, RZ ;  /* 0x000002000f0f7810 */ /* 0x002fca0007ffe0ff */
[----:B------:R-:W-:Y:S05]  /*2ae0*/  @P0 BRA `(.L_x_26848) ;  /* 0xfffffffc00e40947 */ /* 0x000fea000383ffff */
.L_x_26847:
[----:B------:R-:W-:Y:S05]  /*2af0*/  BSYNC.RECONVERGENT B1 ;  /* 0x0000000000017941 */ /* 0x000fea0003800200 */
.L_x_26846:
        /* <DEDUP_REMOVED lines=12> */
.L_x_26851:
        /* <DEDUP_REMOVED lines=52> */
.L_x_26850:
[----:B------:R-:W-:Y:S05]  /*2f00*/  BSYNC.RECONVERGENT B1 ;  /* 0x0000000000017941 */ /* 0x000fea0003800200 */
.L_x_26849:
        /* <DEDUP_REMOVED lines=31> */
.L_x_26853:
[----:B------:R-:W-:Y:S05]  /*3100*/  BSYNC.RECONVERGENT B1 ;  /* 0x0000000000017941 */ /* 0x000fea0003800200 */
.L_x_26852:
        /* <DEDUP_REMOVED lines=14> */
.L_x_26845:
[----:B------:R-:W-:Y:S05]  /*31f0*/  BSYNC.RECONVERGENT B0 ;  /* 0x0000000000007941 */ /* 0x000fea0003800200 */
.L_x_26844:
        /* <DEDUP_REMOVED lines=23> */
[----:B0-----:R0:W-:Y:S04]  /*3370*/  STG.E desc[UR12][R10.64], R9 ;  /* 0x000000090a007986 */ /* 0x0011e8000c10190c */
[----:B------:R0:W-:Y:S02]  /*3380*/  STG.E desc[UR12][R12.64], R14 ;  /* 0x0000000e0c007986 */ /* 0x0001e4000c10190c */
.L_x_26855:
[----:B---34-:R-:W-:Y:S05]  /*3390*/  BSYNC.RECONVERGENT B0 ;  /* 0x0000000000007941 */ /* 0x018fea0003800200 */
.L_x_26854:
[----:B------:R-:W-:Y:S01]  /*33a0*/  ISETP.GE.U32.AND P0, PT, R25, R4, PT ;  /* 0x000000041900720c */ /* 0x000fe20003f06070 */
[----:B------:R-:W-:Y:S01]  /*33b0*/  BSSY.RECONVERGENT B0, `(.L_x_26856) ;  /* 0x00000e0000007945 */ /* 0x000fe20003800200 */
[----:B------:R-:W-:Y:S01]  /*33c0*/  IMAD.MOV.U32 R34, RZ, RZ, RZ ;  /* 0x000000ffff227224 */ /* 0x000fe200078e00ff */
[----:B------:R-:W-:Y:S02]  /*33d0*/  CS2R R32, SRZ ;  /* 0x0000000000207805 */ /* 0x000fe4000001ff00 */
[----:B------:R-:W-:Y:S02]  /*33e0*/  CS2R R30, SRZ ;  /* 0x00000000001e7805 */ /* 0x000fe4000001ff00 */
[----:B------:R-:W-:-:S06]  /*33f0*/  CS2R R28, SRZ ;  /* 0x00000000001c7805 */ /* 0x000fcc000001ff00 */
[----:B------:R-:W-:Y:S05]  /*3400*/  @P0 BRA `(.L_x_26857) ;  /* 0x0000000c00680947 */ /* 0x000fea0003800000 */
[----:B0-2---:R-:W0:Y:S01]  /*3410*/  I2F.RP R12, R7 ;  /* 0x00000007000c7306 */ /* 0x005e220000209400 */
[----:B------:R-:W2:Y:S01]  /*3420*/  LDCU UR4, c[0x0][0x3c8] ;  /* 0x00007900ff0477ac */ /* 0x000ea20008000800 */
[----:B-1----:R-:W-:Y:S01]  /*3430*/  IMAD.WIDE.U32 R10, R25, 0x4, RZ ;  /* 0x00000004190a7825 */ /* 0x002fe200078e00ff */
[----:B------:R-:W-:-:S03]  /*3440*/  SHF.L.U32 R14, R5, 0x4, RZ ;  /* 0x00000004050e7819 */ /* 0x000fc600000006ff */
[----:B------:R-:W-:Y:S01]  /*3450*/  HFMA2 R34, -RZ, RZ, 0, 0 ;  /* 0x00000000ff227431 */ /* 0x000fe200000001ff */
[----:B------:R-:W1:Y:S01]  /*3460*/  LDCU UR5, c[0x0][0x3fc] ;  /* 0x00007f80ff0577ac */ /* 0x000e620008000800 */
[----:B------:R-:W-:Y:S01]  /*3470*/  IMAD R6, R3, 0x8, R6 ;  /* 0x0000000803067824 */ /* 0x000fe200078e0206 */
[----:B------:R-:W-:Y:S01]  /*3480*/  IADD3 R26, PT, PT, -R26, R25, RZ ;  /* 0x000000191a1a7210 */ /* 0x000fe20007ffe1ff */
[----:B------:R-:W-:Y:S01]  /*3490*/  IMAD.SHL.U32 R27, R5, 0x4, RZ ;  /* 0x00000004051b7824 */ /* 0x000fe200078e00ff */
[----:B------:R-:W3:Y:S01]  /*34a0*/  LDCU.64 UR6, c[0x0][0x3b8] ;  /* 0x00007700ff0677ac */ /* 0x000ee20008000a00 */
[----:B------:R-:W-:Y:S01]  /*34b0*/  VIADD R24, R6, 0x1 ;  /* 0x0000000106187836 */ /* 0x000fe20000000000 */
[----:B------:R-:W-:Y:S02]  /*34c0*/  IADD3 R25, PT, PT, R25, 0x1, RZ ;  /* 0x0000000119197810 */ /* 0x000fe40007ffe0ff */
[----:B------:R-:W-:Y:S02]  /*34d0*/  CS2R R32, SRZ ;  /* 0x0000000000207805 */ /* 0x000fe4000001ff00 */
[----:B------:R-:W-:-:S02]  /*34e0*/  LOP3.LUT R23, R27, 0x4, RZ, 0xc0, !PT ;  /* 0x000000041b177812 */ /* 0x000fc400078ec0ff */
[----:B------:R-:W-:Y:S01]  /*34f0*/  CS2R R30, SRZ ;  /* 0x00000000001e7805 */ /* 0x000fe2000001ff00 */
[----:B0-----:R-:W0:Y:S01]  /*3500*/  MUFU.RCP R12, R12 ;  /* 0x0000000c000c7308 */ /* 0x001e220000001000 */
[----:B------:R-:W-:Y:S02]  /*3510*/  CS2R R28, SRZ ;  /* 0x00000000001c7805 */ /* 0x000fe4000001ff00 */
[----:B------:R-:W-:Y:S01]  /*3520*/  LOP3.LUT R27, R27, 0x7c, RZ, 0xc0, !PT ;  /* 0x0000007c1b1b7812 */ /* 0x000fe200078ec0ff */
[----:B------:R-:W-:Y:S01]  /*3530*/  IMAD.IADD R23, R24, 0x1, R23 ;  /* 0x0000000118177824 */ /* 0x000fe200078e0217 */
[----:B--2---:R-:W-:Y:S01]  /*3540*/  UIMAD UR4, UR16, UR4, URZ ;  /* 0x00000004100472a4 */ /* 0x004fe2000f8e02ff */
[----:B-1----:R-:W-:-:S05]  /*3550*/  MOV R6, UR5 ;  /* 0x0000000500067c02 */ /* 0x002fca0008000f00 */
[----:B------:R-:W-:Y:S01]  /*3560*/  IMAD.U32 R13, RZ, RZ, UR4 ;  /* 0x00000004ff0d7e24 */ /* 0x000fe2000f8e00ff */
[----:B------:R-:W-:-:S03]  /*3570*/  IADD3 R6, PT, PT, -R6, UR14, RZ ;  /* 0x0000000e06067c10 */ /* 0x000fc6000fffe1ff */
[----:B------:R-:W-:Y:S01]  /*3580*/  IMAD.WIDE R10, R13, 0x4, R10 ;  /* 0x000000040d0a7825 */ /* 0x000fe200078e020a */
[----:B------:R-:W1:Y:S01]  /*3590*/  LDCU UR4, c[0x0][0x3e0] ;  /* 0x00007c00ff0477ac */ /* 0x000e620008000800 */
[----:B------:R-:W-:Y:S02]  /*35a0*/  IADD3 R13, PT, PT, R0, 0x1e0, RZ ;  /* 0x000001e0000d7810 */ /* 0x000fe40007ffe0ff */
[----:B0-----:R-:W-:Y:S02]  /*35b0*/  IADD3 R9, PT, PT, R12, 0xffffffe, RZ ;  /* 0x0ffffffe0c097810 */ /* 0x001fe40007ffe0ff */
[----:B------:R-:W-:Y:S02]  /*35c0*/  LOP3.LUT R0, R14, 0x10, RZ, 0xe2, !PT ;  /* 0x000000100e007812 */ /* 0x000fe400078ee2ff */
[----:B------:R-:W-:Y:S01]  /*35d0*/  LEA R13, R8, R13, 0x18 ;  /* 0x0000000d080d7211 */ /* 0x000fe200078ec0ff */
[----:B------:R-:W-:Y:S01]  /*35e0*/  IMAD.MOV.U32 R8, RZ, RZ, RZ ;  /* 0x000000ffff087224 */ /* 0x000fe200078e00ff */
[----:B------:R-:W0:Y:S01]  /*35f0*/  F2I.FTZ.U32.TRUNC.NTZ R9, R9 ;  /* 0x0000000900097305 */ /* 0x000e22000021f000 */
[----:B------:R-:W-:Y:S01]  /*3600*/  IMAD R0, R3, 0x20, R0 ;  /* 0x0000002003007824 */ /* 0x000fe200078e0200 */
[----:B---3--:R-:W-:-:S04]  /*3610*/  IADD3 R20, P0, PT, R10, UR6, RZ ;  /* 0x000000060a147c10 */ /* 0x008fc8000ff1e0ff */
[----:B------:R-:W-:Y:S02]  /*3620*/  IADD3 R22, PT, PT, R13, R0, RZ ;  /* 0x000000000d167210 */ /* 0x000fe40007ffe0ff */
[----:B------:R-:W-:Y:S01]  /*3630*/  IADD3.X R21, PT, PT, R11, UR7, RZ, P0, !PT ;  /* 0x000000070b157c10 */ /* 0x000fe200087fe4ff */
[----:B-1----:R-:W-:-:S04]  /*3640*/  UIMAD UR4, UR15, UR4, URZ ;  /* 0x000000040f0472a4 */ /* 0x002fc8000f8e02ff */
[----:B------:R-:W-:Y:S01]  /*3650*/  USHF.R.S32.HI UR5, URZ, 0x1f, UR4 ;  /* 0x0000001fff057899 */ /* 0x000fe20008011404 */
[----:B0-----:R-:W-:Y:S01]  /*3660*/  IMAD.MOV R12, RZ, RZ, -R9 ;  /* 0x000000ffff0c7224 */ /* 0x001fe200078e0a09 */
[----:B------:R-:W-:-:S03]  /*3670*/  MOV R36, UR4 ;  /* 0x0000000400247c02 */ /* 0x000fc60008000f00 */
[----:B------:R-:W-:Y:S02]  /*3680*/  IMAD R15, R12, R7, RZ ;  /* 0x000000070c0f7224 */ /* 0x000fe400078e02ff */
[----:B------:R-:W-:Y:S02]  /*3690*/  IMAD.U32 R37, RZ, RZ, UR5 ;  /* 0x00000005ff257e24 */ /* 0x000fe4000f8e00ff */
[----:B------:R-:W-:-:S07]  /*36a0*/  IMAD.HI.U32 R0, R9, R15, R8 ;  /* 0x0000000f09007227 */ /* 0x000fce00078e0008 */
.L_x_26860:
        /* <DEDUP_REMOVED lines=16> */
[----:B------:R-:W-:Y:S01]  /*37b0*/  ISETP.GE.U32.AND P0, PT, R12, R7, PT ;  /* 0x000000070c00720c */ /* 0x000fe20003f06070 */
[----:B0-----:R-:W-:Y:S01]  /*37c0*/  VIADD R15, R14, 0xffffffe ;  /* 0x0ffffffe0e0f7836 */ /* 0x001fe20000000000 */
[----:B------:R-:W-:Y:S02]  /*37d0*/  LOP3.LUT R12, R9, R8, RZ, 0x3c, !PT ;  /* 0x00000008090c7212 */ /* 0x000fe400078e3cff */
[----:B------:R-:W-:Y:S01]  /*37e0*/  ISETP.NE.AND P1, PT, R8, RZ, PT ;  /* 0x000000ff0800720c */ /* 0x000fe20003f25270 */
[----:B------:R-:W0:Y:S01]  /*37f0*/  F2I.FTZ.U32.TRUNC.NTZ R9, R15 ;  /* 0x0000000f00097305 */ /* 0x000e22000021f000 */
[----:B------:R-:W-:-:S07]  /*3800*/  ISETP.GE.AND P2, PT, R12, RZ, PT ;  /* 0x000000ff0c00720c */ /* 0x000fce0003f46270 */
[----:B------:R-:W-:-:S06]  /*3810*/  @P0 VIADD R11, R11, 0x1 ;  /* 0x000000010b0b0836 */ /* 0x000fcc0000000000 */
[----:B------:R-:W-:Y:S01]  /*3820*/  @!P2 IMAD.MOV R11, RZ, RZ, -R11 ;  /* 0x000000ffff0ba224 */ /* 0x000fe200078e0a0b */
[----:B0-----:R-:W-:Y:S02]  /*3830*/  IADD3 R17, PT, PT, RZ, -R9, RZ ;  /* 0x80000009ff117210 */ /* 0x001fe40007ffe0ff */
[----:B------:R-:W-:Y:S01]  /*3840*/  @!P1 LOP3.LUT R11, RZ, R8, RZ, 0x33, !PT ;  /* 0x00000008ff0b9212 */ /* 0x000fe200078e33ff */
[----:B------:R-:W-:Y:S01]  /*3850*/  IMAD.MOV.U32 R8, RZ, RZ, RZ ;  /* 0x000000ffff087224 */ /* 0x000fe200078e00ff */
[----:B------:R-:W-:Y:S01]  /*3860*/  ISETP.NE.AND P2, PT, R13, RZ, PT ;  /* 0x000000ff0d00720c */ /* 0x000fe20003f45270 */
[----:B------:R-:W-:Y:S01]  /*3870*/  IMAD R17, R17, R10, RZ ;  /* 0x0000000a11117224 */ /* 0x000fe200078e02ff */
[----:B------:R-:W-:-:S03]  /*3880*/  IADD3 R12, PT, PT, R11, UR9, RZ ;  /* 0x000000090b0c7c10 */ /* 0x000fc6000fffe0ff */
[----:B------:R-:W-:Y:S01]  /*3890*/  IMAD.HI.U32 R8, R9, R17, R8 ;  /* 0x0000001109087227 */ /* 0x000fe200078e0008 */
        /* <DEDUP_REMOVED lines=8> */
[----:B------:R-:W-:-:S05]  /*3920*/  @!P0 IADD3 R9, PT, PT, R9, -R10, RZ ;  /* 0x8000000a09098210 */ /* 0x000fca0007ffe0ff */
[----:B------:R-:W-:Y:S01]  /*3930*/  @!P1 IMAD.MOV R9, RZ, RZ, -R9 ;  /* 0x000000ffff099224 */ /* 0x000fe200078e0a09 */
[----:B------:R-:W-:Y:S02]  /*3940*/  @!P2 LOP3.LUT R9, RZ, R13, RZ, 0x33, !PT ;  /* 0x0000000dff09a212 */ /* 0x000fe400078e33ff */
[----:B------:R-:W-:Y:S02]  /*3950*/  ISETP.GT.AND P1, PT, R11, R6, PT ;  /* 0x000000060b00720c */ /* 0x000fe40003f24270 */
[----:B------:R-:W-:Y:S02]  /*3960*/  ISETP.NE.AND P2, PT, R9, RZ, PT ;  /* 0x000000ff0900720c */ /* 0x000fe40003f45270 */
[C---:B------:R-:W-:Y:S01]  /*3970*/  IADD3 R13, PT, PT, R25.reuse, 0x3, RZ ;  /* 0x00000003190d7810 */ /* 0x040fe20007ffe0ff */
[----:B------:R-:W-:-:S03]  /*3980*/  VIADD R25, R25, 0x4 ;  /* 0x0000000419197836 */ /* 0x000fc60000000000 */
[----:B------:R-:W-:-:S07]  /*3990*/  ISETP.GE.U32.AND P0, PT, R13, R4, PT ;  /* 0x000000040d00720c */ /* 0x000fce0003f06070 */
[----:B------:R-:W-:Y:S06]  /*39a0*/  @!P1 BRA P2, `(.L_x_26859) ;  /* 0x0000000400e49947 */ /* 0x000fec0001000000 */
        /* <DEDUP_REMOVED lines=9> */
[----:B------:R-:W3:Y:S10]  /*3a40*/  LDG.E.128.CONSTANT R16, desc[UR12][R38.64+0x200] ;  /* 0x0002000c26107981 */ /* 0x000ef4000c1e9d00 */
[C---:B------:R-:W-:Y:S01]  /*3a50*/  @!P1 IADD3 R13, PT, PT, R23.reuse, 0x1, RZ ;  /* 0x00000001170d9810 */ /* 0x040fe20007ffe0ff */
[C---:B------:R-:W-:Y:S01]  /*3a60*/  @!P1 VIADD R12, R23.reuse, 0x2 ;  /* 0x00000002170c9836 */ /* 0x040fe20000000000 */
[----:B------:R-:W-:-:S02]  /*3a70*/  @!P1 ISETP.GE.AND P3, PT, R23, UR21, PT ;  /* 0x0000001517009c0c */ /* 0x000fc4000bf66270 */
[----:B------:R-:W-:Y:S02]  /*3a80*/  @!P1 ISETP.GE.AND P4, PT, R13, UR21, PT ;  /* 0x000000150d009c0c */ /* 0x000fe4000bf86270 */
[----:B------:R-:W-:Y:S02]  /*3a90*/  @!P1 ISETP.GE.AND P5, PT, R12, UR21, PT ;  /* 0x000000150c009c0c */ /* 0x000fe4000bfa6270 */
[----:B------:R-:W0:Y:S01]  /*3aa0*/  LDS.128 R12, [R22] ;  /* 0x00000000160c7984 */ /* 0x000e220000000c00 */
[----:B------:R-:W-:Y:S02]  /*3ab0*/  @!P1 ISETP.GE.AND P2, PT, R35, UR21, PT ;  /* 0x0000001523009c0c */ /* 0x000fe4000bf46270 */
[----:B--2---:R-:W-:Y:S02]  /*3ac0*/  @!P1 FSEL R9, R9, RZ, !P3 ;  /* 0x000000ff09099208 */ /* 0x004fe40005800000 */
[----:B------:R-:W-:Y:S02]  /*3ad0*/  @!P1 FSEL R8, R8, RZ, !P2 ;  /* 0x000000ff08089208 */ /* 0x000fe40005000000 */
[----:B------:R-:W-:Y:S01]  /*3ae0*/  @!P1 FSEL R10, R10, RZ, !P4 ;  /* 0x000000ff0a0a9208 */ /* 0x000fe20006000000 */
[----:B0-----:R-:W-:Y:S01]  /*3af0*/  FMUL.FTZ R9, R13, R9 ;  /* 0x000000090d097220 */ /* 0x001fe20000410000 */
[----:B------:R-:W-:-:S03]  /*3b00*/  @!P1 ISETP.GE.AND P2, PT, R35, UR21, PT ;  /* 0x0000001523009c0c */ /* 0x000fc6000bf46270 */
[----:B------:R-:W-:Y:S01]  /*3b10*/  FFMA.FTZ R9, R12, R8, R9 ;  /* 0x000000080c097223 */ /* 0x000fe20000010009 */
[----:B------:R-:W-:Y:S01]  /*3b20*/  @!P1 VIADD R8, R23, 0x1 ;  /* 0x0000000117089836 */ /* 0x000fe20000000000 */
[----:B------:R-:W-:Y:S02]  /*3b30*/  @!P1 FSEL R11, R11, RZ, !P5 ;  /* 0x000000ff0b0b9208 */ /* 0x000fe40006800000 */
[----:B------:R-:W-:Y:S01]  /*3b40*/  FFMA.FTZ R10, R14, R10, R9 ;  /* 0x0000000a0e0a7223 */ /* 0x000fe20000010009 */
[----:B---3--:R-:W-:Y:S02]  /*3b50*/  @!P1 FSEL R16, R16, RZ, !P2 ;  /* 0x000000ff10109208 */ /* 0x008fe40005000000 */
[----:B------:R-:W-:Y:S01]  /*3b60*/  @!P1 ISETP.GE.AND P2, PT, R8, UR21, PT ;  /* 0x0000001508009c0c */ /* 0x000fe2000bf46270 */
[----:B------:R-:W-:Y:S01]  /*3b70*/  FFMA.FTZ R11, R15, R11, R10 ;  /* 0x0000000b0f0b7223 */ /* 0x000fe2000001000a */
[----:B------:R-:W-:Y:S02]  /*3b80*/  @!P1 IADD3 R8, PT, PT, R23, 0x2, RZ ;  /* 0x0000000217089810 */ /* 0x000fe40007ffe0ff */
[----:B------:R-:W-:Y:S01]  /*3b90*/  @!P1 FSEL R18, R18, RZ, !P2 ;  /* 0x000000ff12129208 */ /* 0x000fe20005000000 */
[----:B------:R-:W-:Y:S01]  /*3ba0*/  FADD.FTZ R34, R34, R11 ;  /* 0x0000000b22227221 */ /* 0x000fe20000010000 */
[----:B------:R-:W-:-:S02]  /*3bb0*/  @!P1 ISETP.GE.AND P2, PT, R8, UR21, PT ;  /* 0x0000001508009c0c */ /* 0x000fc4000bf46270 */
[----:B------:R-:W2:Y:S01]  /*3bc0*/  LDG.E.128.CONSTANT R8, desc[UR12][R38.64+0x400] ;  /* 0x0004000c26087981 */ /* 0x000ea2000c1e9d00 */
[----:B------:R-:W-:-:S04]  /*3bd0*/  @!P1 ISETP.GE.AND P3, PT, R23, UR21, PT ;  /* 0x0000001517009c0c */ /* 0x000fc8000bf66270 */
[----:B------:R-:W-:-:S05]  /*3be0*/  @!P1 FSEL R17, R17, RZ, !P3 ;  /* 0x000000ff11119208 */ /* 0x000fca0005800000 */
[----:B------:R-:W-:Y:S01]  /*3bf0*/  FMUL.FTZ R17, R13, R17 ;  /* 0x000000110d117220 */ /* 0x000fe20000410000 */
[----:B------:R-:W-:-:S03]  /*3c00*/  @!P1 FSEL R19, R19, RZ, !P2 ;  /* 0x000000ff13139208 */ /* 0x000fc60005000000 */
[----:B------:R-:W-:-:S04]  /*3c10*/  FFMA.FTZ R17, R12, R16, R17 ;  /* 0x000000100c117223 */ /* 0x000fc80000010011 */
[----:B------:R-:W-:-:S04]  /*3c20*/  FFMA.FTZ R18, R14, R18, R17 ;  /* 0x000000120e127223 */ /* 0x000fc80000010011 */
[----:B------:R-:W-:-:S04]  /*3c30*/  FFMA.FTZ R18, R15, R19, R18 ;  /* 0x000000130f127223 */ /* 0x000fc80000010012 */
[----:B------:R-:W-:Y:S02]  /*3c40*/  FADD.FTZ R33, R33, R18 ;  /* 0x0000001221217221 */ /* 0x000fe40000010000 */
[----:B------:R-:W3:Y:S01]  /*3c50*/  LDG.E.128.CONSTANT R16, desc[UR12][R38.64+0x600] ;  /* 0x0006000c26107981 */ /* 0x000ee2000c1e9d00 */
[----:B------:R-:W-:Y:S02]  /*3c60*/  @!P1 ISETP.GE.AND P3, PT, R23, UR21, PT ;  /* 0x0000001517009c0c */ /* 0x000fe4000bf66270 */
[----:B------:R-:W-:Y:S02]  /*3c70*/  @!P1 ISETP.GE.AND P2, PT, R35, UR21, PT ;  /* 0x0000001523009c0c */ /* 0x000fe4000bf46270 */
[----:B--2---:R-:W-:Y:S02]  /*3c80*/  @!P1 FSEL R9, R9, RZ, !P3 ;  /* 0x000000ff09099208 */ /* 0x004fe40005800000 */
[----:B------:R-:W-:-:S03]  /*3c90*/  @!P1 FSEL R8, R8, RZ, !P2 ;  /* 0x000000ff08089208 */ /* 0x000fc60005000000 */
[----:B------:R-:W-:-:S04]  /*3ca0*/  FMUL.FTZ R9, R13, R9 ;  /* 0x000000090d097220 */ /* 0x000fc80000410000 */
[----:B------:R-:W-:Y:S01]  /*3cb0*/  FFMA.FTZ R9, R12, R8, R9 ;  /* 0x000000080c097223 */ /* 0x000fe20000010009 */
[----:B------:R-:W-:-:S05]  /*3cc0*/  @!P1 VIADD R8, R23, 0x1 ;  /* 0x0000000117089836 */ /* 0x000fca0000000000 */
[----:B------:R-:W-:Y:S02]  /*3cd0*/  @!P1 ISETP.GE.AND P2, PT, R8, UR21, PT ;  /* 0x0000001508009c0c */ /* 0x000fe4000bf46270 */
[C---:B------:R-:W-:Y:S02]  /*3ce0*/  @!P1 IADD3 R8, PT, PT, R23.reuse, 0x2, RZ ;  /* 0x0000000217089810 */ /* 0x040fe40007ffe0ff */
[----:B------:R-:W-:Y:S02]  /*3cf0*/  @!P1 FSEL R10, R10, RZ, !P2 ;  /* 0x000000ff0a0a9208 */ /* 0x000fe40005000000 */
[----:B------:R-:W-:Y:S01]  /*3d00*/  @!P1 ISETP.GE.AND P2, PT, R8, UR21, PT ;  /* 0x0000001508009c0c */ /* 0x000fe2000bf46270 */
[----:B------:R-:W-:-:S03]  /*3d10*/  @!P1 VIADD R8, R23, 0x1 ;  /* 0x0000000117089836 */ /* 0x000fc60000000000 */
[----:B------:R-:W-:Y:S02]  /*3d20*/  @!P1 FSEL R11, R11, RZ, !P2 ;  /* 0x000000ff0b0b9208 */ /* 0x000fe40005000000 */
[----:B------:R-:W-:Y:S01]  /*3d30*/  @!P1 ISETP.GE.AND P2, PT, R35, UR21, PT ;  /* 0x0000001523009c0c */ /* 0x000fe2000bf46270 */
[----:B------:R-:W-:-:S03]  /*3d40*/  FFMA.FTZ R10, R14, R10, R9 ;  /* 0x0000000a0e0a7223 */ /* 0x000fc60000010009 */
[----:B---3--:R-:W-:Y:S01]  /*3d50*/  @!P1 FSEL R16, R16, RZ, !P2 ;  /* 0x000000ff10109208 */ /* 0x008fe20005000000 */
[----:B------:R-:W-:Y:S01]  /*3d60*/  FFMA.FTZ R11, R15, R11, R10 ;  /* 0x0000000b0f0b7223 */ /* 0x000fe2000001000a */
[----:B------:R-:W-:Y:S02]  /*3d70*/  @!P1 ISETP.GE.AND P2, PT, R8, UR21, PT ;  /* 0x0000001508009c0c */ /* 0x000fe4000bf46270 */
[C---:B------:R-:W-:Y:S01]  /*3d80*/  @!P1 IADD3 R8, PT, PT, R23.reuse, 0x2, RZ ;  /* 0x0000000217089810 */ /* 0x040fe20007ffe0ff */
[----:B------:R-:W-:Y:S01]  /*3d90*/  FADD.FTZ R32, R32, R11 ;  /* 0x0000000b20207221 */ /* 0x000fe20000010000 */
[----:B------:R-:W-:Y:S02]  /*3da0*/  @!P1 FSEL R18, R18, RZ, !P2 ;  /* 0x000000ff12129208 */ /* 0x000fe40005000000 */
[----:B------:R-:W-:Y:S02]  /*3db0*/  @!P1 ISETP.GE.AND P2, PT, R8, UR21, PT ;  /* 0x0000001508009c0c */ /* 0x000fe4000bf46270 */
[----:B------:R-:W2:Y:S01]  /*3dc0*/  LDG.E.128.CONSTANT R8, desc[UR12][R38.64+0x800] ;  /* 0x0008000c26087981 */ /* 0x000ea2000c1e9d00 */
[----:B------:R-:W-:-:S04]  /*3dd0*/  @!P1 ISETP.GE.AND P3, PT, R23, UR21, PT ;  /* 0x0000001517009c0c */ /* 0x000fc8000bf66270 */
[----:B------:R-:W-:Y:S02]  /*3de0*/  @!P1 FSEL R17, R17, RZ, !P3 ;  /* 0x000000ff11119208 */ /* 0x000fe40005800000 */
[----:B------:R-:W-:Y:S02]  /*3df0*/  @!P1 ISETP.GE.AND P3, PT, R23, UR21, PT ;  /* 0x0000001517009c0c */ /* 0x000fe4000bf66270 */
[----:B------:R-:W-:Y:S02]  /*3e00*/  @!P1 FSEL R19, R19, RZ, !P2 ;  /* 0x000000ff13139208 */ /* 0x000fe40005000000 */
[----:B------:R-:W-:Y:S01]  /*3e10*/  @!P1 ISETP.GE.AND P2, PT, R35, UR21, PT ;  /* 0x0000001523009c0c */ /* 0x000fe2000bf46270 */
[----:B------:R-:W-:-:S04]  /*3e20*/  FMUL.FTZ R17, R13, R17 ;  /* 0x000000110d117220 */ /* 0x000fc80000410000 */
[----:B------:R-:W-:Y:S01]  /*3e30*/  FFMA.FTZ R17, R12, R16, R17 ;  /* 0x000000100c117223 */ /* 0x000fe20000010011 */
[----:B------:R-:W-:-:S03]  /*3e40*/  @!P1 VIADD R16, R23, 0x1 ;  /* 0x0000000117109836 */ /* 0x000fc60000000000 */
[----:B------:R-:W-:Y:S02]  /*3e50*/  FFMA.FTZ R18, R14, R18, R17 ;  /* 0x000000120e127223 */ /* 0x000fe40000010011 */
[----:B------:R-:W-:Y:S02]  /*3e60*/  @!P1 ISETP.GE.AND P6, PT, R16, UR21, PT ;  /* 0x0000001510009c0c */ /* 0x000fe4000bfc6270 */
[----:B------:R-:W-:Y:S01]  /*3e70*/  FFMA.FTZ R18, R15, R19, R18 ;  /* 0x000000130f127223 */ /* 0x000fe20000010012 */
[----:B------:R-:W-:-:S03]  /*3e80*/  @!P1 IADD3 R16, PT, PT, R23, 0x2, RZ ;  /* 0x0000000217109810 */ /* 0x000fc60007ffe0ff */
[----:B------:R-:W-:Y:S01]  /*3e90*/  FADD.FTZ R31, R31, R18 ;  /* 0x000000121f1f7221 */ /* 0x000fe20000010000 */
[----:B--2---:R-:W-:Y:S02]  /*3ea0*/  @!P1 FSEL R9, R9, RZ, !P3 ;  /* 0x000000ff09099208 */ /* 0x004fe40005800000 */
[----:B------:R-:W-:-:S03]  /*3eb0*/  @!P1 FSEL R8, R8, RZ, !P2 ;  /* 0x000000ff08089208 */ /* 0x000fc60005000000 */
[----:B------:R-:W-:-:S04]  /*3ec0*/  FMUL.FTZ R9, R13, R9 ;  /* 0x000000090d097220 */ /* 0x000fc80000410000 */
[----:B------:R-:W-:Y:S01]  /*3ed0*/  FFMA.FTZ R9, R12, R8, R9 ;  /* 0x000000080c097223 */ /* 0x000fe20000010009 */
[----:B------:R-:W-:-:S05]  /*3ee0*/  @!P1 VIADD R8, R23, 0x1 ;  /* 0x0000000117089836 */ /* 0x000fca0000000000 */
[----:B------:R-:W-:Y:S02]  /*3ef0*/  @!P1 ISETP.GE.AND P2, PT, R8, UR21, PT ;  /* 0x0000001508009c0c */ /* 0x000fe4000bf46270 */
[----:B------:R-:W-:Y:S02]  /*3f00*/  @!P1 IADD3 R8, PT, PT, R23, 0x2, RZ ;  /* 0x0000000217089810 */ /* 0x000fe40007ffe0ff */
[----:B------:R-:W-:Y:S02]  /*3f10*/  @!P1 FSEL R10, R10, RZ, !P2 ;  /* 0x000000ff0a0a9208 */ /* 0x000fe40005000000 */
[----:B------:R-:W-:-:S03]  /*3f20*/  @!P1 ISETP.GE.AND P2, PT, R8, UR21, PT ;  /* 0x0000001508009c0c */ /* 0x000fc6000bf46270 */
[----:B------:R-:W-:Y:S01]  /*3f30*/  FFMA.FTZ R10, R14, R10, R9 ;  /* 0x0000000a0e0a7223 */ /* 0x000fe20000010009 */
[----:B------:R-:W-:-:S05]  /*3f40*/  @!P1 FSEL R11, R11, RZ, !P2 ;  /* 0x000000ff0b0b9208 */ /* 0x000fca0005000000 */
[----:B------:R-:W-:Y:S02]  /*3f50*/  FFMA.FTZ R41, R15, R11, R10 ;  /* 0x0000000b0f297223 */ /* 0x000fe4000001000a */
[----:B------:R-:W2:Y:S01]  /*3f60*/  LDG.E.128.CONSTANT R8, desc[UR12][R38.64+0xa00] ;  /* 0x000a000c26087981 */ /* 0x000ea2000c1e9d00 */
[----:B------:R-:W-:-:S03]  /*3f70*/  @!P1 ISETP.GE.AND P2, PT, R16, UR21, PT ;  /* 0x0000001510009c0c */ /* 0x000fc6000bf46270 */
[----:B------:R-:W3:Y:S01]  /*3f80*/  LDG.E.128.CONSTANT R16, desc[UR12][R38.64+0xc00] ;  /* 0x000c000c26107981 */ /* 0x000ee2000c1e9d00 */
[----:B------:R-:W-:Y:S02]  /*3f90*/  @!P1 ISETP.GE.AND P5, PT, R23, UR21, PT ;  /* 0x0000001517009c0c */ /* 0x000fe4000bfa6270 */
[C---:B------:R-:W-:Y:S02]  /*3fa0*/  @!P1 ISETP.GE.AND P4, PT, R35.reuse, UR21, PT ;  /* 0x0000001523009c0c */ /* 0x040fe4000bf86270 */
[----:B------:R-:W-:Y:S01]  /*3fb0*/  @!P1 ISETP.GE.AND P3, PT, R35, UR21, PT ;  /* 0x0000001523009c0c */ /* 0x000fe2000bf66270 */
[----:B------:R-:W-:Y:S01]  /*3fc0*/  FADD.FTZ R30, R30, R41 ;  /* 0x000000291e1e7221 */ /* 0x000fe20000010000 */
[----:B--2---:R-:W-:Y:S02]  /*3fd0*/  @!P1 FSEL R9, R9, RZ, !P5 ;  /* 0x000000ff09099208 */ /* 0x004fe40006800000 */
[----:B------:R-:W-:-:S03]  /*3fe0*/  @!P1 FSEL R8, R8, RZ, !P4 ;  /* 0x000000ff08089208 */ /* 0x000fc60006000000 */
[----:B------:R-:W-:Y:S01]  /*3ff0*/  FMUL.FTZ R9, R13, R9 ;  /* 0x000000090d097220 */ /* 0x000fe20000410000 */
[----:B------:R-:W-:-:S03]  /*4000*/  @!P1 FSEL R10, R10, RZ, !P6 ;  /* 0x000000ff0a0a9208 */ /* 0x000fc60007000000 */
[----:B------:R-:W-:Y:S01]  /*4010*/  FFMA.FTZ R9, R12, R8, R9 ;  /* 0x000000080c097223 */ /* 0x000fe20000010009 */
[----:B------:R-:W-:-:S03]  /*4020*/  @!P1 ISETP.GE.AND P4, PT, R23, UR21, PT ;  /* 0x0000001517009c0c */ /* 0x000fc6000bf86270 */
[----:B------:R-:W-:Y:S01]  /*4030*/  FFMA.FTZ R10, R14, R10, R9 ;  /* 0x0000000a0e0a7223 */ /* 0x000fe20000010009 */
[----:B------:R-:W-:Y:S01]  /*4040*/  @!P1 VIADD R9, R23, 0x1 ;  /* 0x0000000117099836 */ /* 0x000fe20000000000 */
[----:B---3--:R-:W-:Y:S02]  /*4050*/  @!P1 FSEL R17, R17, RZ, !P4 ;  /* 0x000000ff11119208 */ /* 0x008fe40006000000 */
[----:B------:R-:W-:Y:S02]  /*4060*/  @!P1 FSEL R11, R11, RZ, !P2 ;  /* 0x000000ff0b0b9208 */ /* 0x000fe40005000000 */
[----:B------:R-:W-:Y:S01]  /*4070*/  @!P1 FSEL R16, R16, RZ, !P3 ;  /* 0x000000ff10109208 */ /* 0x000fe20005800000 */
[----:B------:R-:W-:Y:S01]  /*4080*/  FMUL.FTZ R13, R13, R17 ;  /* 0x000000110d0d7220 */ /* 0x000fe20000410000 */
[----:B------:R-:W-:Y:S02]  /*4090*/  @!P1 IADD3 R8, PT, PT, R23, 0x2, RZ ;  /* 0x0000000217089810 */ /* 0x000fe40007ffe0ff */
[----:B------:R-:W-:Y:S01]  /*40a0*/  @!P1 ISETP.GE.AND P2, PT, R9, UR21, PT ;  /* 0x0000001509009c0c */ /* 0x000fe2000bf46270 */
[----:B------:R-:W-:Y:S01]  /*40b0*/  FFMA.FTZ R13, R12, R16, R13 ;  /* 0x000000100c0d7223 */ /* 0x000fe2000001000d */
[----:B------:R-:W-:-:S02]  /*40c0*/  @!P1 ISETP.GE.AND P3, PT, R8, UR21, PT ;  /* 0x0000001508009c0c */ /* 0x000fc4000bf66270 */
[----:B------:R-:W-:Y:S02]  /*40d0*/  @!P1 FSEL R18, R18, RZ, !P2 ;  /* 0x000000ff12129208 */ /* 0x000fe40005000000 */
[----:B------:R-:W-:-:S03]  /*40e0*/  @!P1 FSEL R19, R19, RZ, !P3 ;  /* 0x000000ff13139208 */ /* 0x000fc60005800000 */
[----:B------:R-:W-:Y:S01]  /*40f0*/  FFMA.FTZ R14, R14, R18, R13 ;  /* 0x000000120e0e7223 */ /* 0x000fe2000001000d */
[----:B------:R-:W-:-:S03]  /*4100*/  FFMA.FTZ R10, R15, R11, R10 ;  /* 0x0000000b0f0a7223 */ /* 0x000fc6000001000a */
[----:B------:R-:W-:Y:S01]  /*4110*/  FFMA.FTZ R15, R15, R19, R14 ;  /* 0x000000130f0f7223 */ /* 0x000fe2000001000e */
[----:B------:R-:W-:-:S03]  /*4120*/  FADD.FTZ R29, R29, R10 ;  /* 0x0000000a1d1d7221 */ /* 0x000fc60000010000 */
[----:B------:R-:W-:-:S07]  /*4130*/  FADD.FTZ R28, R28, R15 ;  /* 0x0000000f1c1c7221 */ /* 0x000fce0000010000 */
.L_x_26859:
[----:B------:R-:W-:Y:S05]  /*4140*/  BSYNC.RECONVERGENT B1 ;  /* 0x0000000000017941 */ /* 0x000fea0003800200 */
.L_x_26858:
[----:B------:R-:W-:Y:S01]  /*4150*/  IADD3 R20, P1, PT, R20, 0x10, RZ ;  /* 0x0000001014147810 */ /* 0x000fe20007f3e0ff */
[----:B------:R-:W-:Y:S01]  /*4160*/  VIADD R26, R26, 0x4 ;  /* 0x000000041a1a7836 */ /* 0x000fe20000000000 */
[----:B------:R-:W-:Y:S01]  /*4170*/  IADD3 R23, PT, PT, R23, 0x20, RZ ;  /* 0x0000002017177810 */ /* 0x000fe20007ffe0ff */
[----:B------:R-:W-:Y:S01]  /*4180*/  VIADD R22, R22, 0x80 ;  /* 0x0000008016167836 */ /* 0x000fe20000000000 */
[----:B------:R-:W-:Y:S01]  /*4190*/  IADD3.X R21, PT, PT, RZ, R21, RZ, P1, !PT ;  /* 0x00000015ff157210 */ /* 0x000fe20000ffe4ff */
[----:B------:R-:W-:Y:S08]  /*41a0*/  @!P0 BRA `(.L_x_26860) ;  /* 0xfffffff400408947 */ /* 0x000ff0000383ffff */
.L_x_26857:
[----:B------:R-:W-:Y:S05]  /*41b0*/  BSYNC.RECONVERGENT B0 ;  /* 0x0000000000007941 */ /* 0x000fea0003800200 */
.L_x_26856:
[----:B------:R-:W3:Y:S01]  /*41c0*/  S2UR UR5, SR_CgaCtaId ;  /* 0x00000000000579c3 */ /* 0x000ee20000008800 */
[----:B------:R-:W4:Y:S01]  /*41d0*/  SHFL.BFLY PT, R7, R34, 0x1, 0x1f ;  /* 0x0c201f0022077f89 */ /* 0x000f2200000e0000 */
[----:B------:R-:W-:Y:S01]  /*41e0*/  SHF.R.U32.HI R8, RZ, 0x1, R2 ;  /* 0x00000001ff087819 */ /* 0x000fe20000011602 */
[----:B------:R-:W-:Y:S01]  /*41f0*/  UMOV UR4, 0x400 ;  /* 0x0000040000047882 */ /* 0x000fe20000000000 */
[C---:B------:R-:W-:Y:S01]  /*4200*/  LOP3.LUT R2, R5.reuse, 0x1, RZ, 0xc0, !PT ;  /* 0x0000000105027812 */ /* 0x040fe200078ec0ff */
[----:B------:R-:W5:Y:S01]  /*4210*/  SHFL.BFLY PT, R0, R33, 0x1, 0x1f ;  /* 0x0c201f0021007f89 */ /* 0x000f6200000e0000 */
[----:B------:R-:W-:Y:S01]  /*4220*/  UIADD3 UR4, UPT, UPT, UR4, 0x1e0, URZ ;  /* 0x000001e004047890 */ /* 0x000fe2000fffe0ff */
[----:B------:R-:W-:Y:S01]  /*4230*/  LOP3.LUT P0, RZ, R5, 0x3c1, RZ, 0xc0, !PT ;  /* 0x000003c105ff7812 */ /* 0x000fe2000780c0ff */
[----:B------:R-:W-:Y:S01]  /*4240*/  IMAD R8, R3, 0x70, R8 ;  /* 0x0000007003087824 */ /* 0x000fe200078e0208 */
[----:B0-----:R-:W0:Y:S01]  /*4250*/  SHFL.BFLY PT, R9, R32, 0x1, 0x1f ;  /* 0x0c201f0020097f89 */ /* 0x001e2200000e0000 */
[----:B------:R-:W-:Y:S01]  /*4260*/  ISETP.NE.AND P2, PT, R2, RZ, PT ;  /* 0x000000ff0200720c */ /* 0x000fe20003f45270 */
[----:B------:R-:W-:Y:S01]  /*4270*/  BSSY.RECONVERGENT B0, `(.L_x_26861) ;  /* 0x000002c000007945 */ /* 0x000fe20003800200 */
[C---:B------:R-:W-:Y:S01]  /*4280*/  LOP3.LUT R2, R5.reuse, 0x3c0, RZ, 0xc0, !PT ;  /* 0x000003c005027812 */ /* 0x040fe200078ec0ff */
[----:B------:R-:W0:Y:S01]  /*4290*/  SHFL.BFLY PT, R4, R31, 0x1, 0x1f ;  /* 0x0c201f001f047f89 */ /* 0x000e2200000e0000 */
[----:B------:R-:W-:-:S02]  /*42a0*/  LOP3.LUT P1, RZ, R5, 0x3e1, RZ, 0xc0, !PT ;  /* 0x000003e105ff7812 */ /* 0x000fc4000782c0ff */
[----:B------:R-:W-:Y:S01]  /*42b0*/  ISETP.NE.OR P5, PT, R2, 0x40, P2 ;  /* 0x000000400200780c */ /* 0x000fe200017a5670 */
[----:B-12---:R-:W1:Y:S01]  /*42c0*/  SHFL.BFLY PT, R11, R30, 0x1, 0x1f ;  /* 0x0c201f001e0b7f89 */ /* 0x006e6200000e0000 */
[----:B------:R-:W-:-:S03]  /*42d0*/  ISETP.GT.U32.AND P3, PT, R5, 0x1f, PT ;  /* 0x0000001f0500780c */ /* 0x000fc60003f64070 */
[----:B------:R-:W2:Y:S01]  /*42e0*/  SHFL.BFLY PT, R6, R29, 0x1, 0x1f ;  /* 0x0c201f001d067f89 */ /* 0x000ea200000e0000 */
[----:B---3--:R-:W-:-:S03]  /*42f0*/  ULEA UR4, UR5, UR4, 0x18 ;  /* 0x0000000405047291 */ /* 0x008fc6000f8ec0ff */
[----:B------:R-:W3:Y:S01]  /*4300*/  SHFL.BFLY PT, R13, R28, 0x1, 0x1f ;  /* 0x0c201f001c0d7f89 */ /* 0x000ee200000e0000 */
[----:B----4-:R-:W-:Y:S01]  /*4310*/  FADD.FTZ R34, R7, R34 ;  /* 0x0000002207227221 */ /* 0x010fe20000010000 */
[----:B------:R-:W-:Y:S01]  /*4320*/  BAR.SYNC.DEFER_BLOCKING 0x0 ;  /* 0x0000000000007b1d */ /* 0x000fe20000010000 */
[----:B-----5:R-:W-:Y:S01]  /*4330*/  FADD.FTZ R33, R0, R33 ;  /* 0x0000002100217221 */ /* 0x020fe20000010000 */
        /* <DEDUP_REMOVED lines=31> */
.L_x_26862:
[----:B------:R-:W-:Y:S05]  /*4530*/  BSYNC.RECONVERGENT B0 ;  /* 0x0000000000007941 */ /* 0x000fea0003800200 */
.L_x_26861:
        /* <DEDUP_REMOVED lines=25> */
.L_x_26864:
[----:B------:R-:W-:Y:S05]  /*46d0*/  BSYNC.RECONVERGENT B0 ;  /* 0x0000000000007941 */ /* 0x000fea0003800200 */
.L_x_26863:
        /* <DEDUP_REMOVED lines=9> */
[----:B------:R-:W-:-:S05]  /*4770*/  IMAD.U32 R0, RZ, RZ, UR6 ;  /* 0x00000006ff007e24 */ /* 0x000fca000f8e00ff */
        /* <DEDUP_REMOVED lines=12> */
.L_x_26831:
[----:B------:R-:W-:Y:S01]  /*4840*/  BSSY B2, `(.L_x_26865) ;  /* 0x0000007000027945 */ /* 0x000fe20003800000 */
[----:B------:R-:W-:Y:S01]  /*4850*/  MOV R17, 0x2 ;  /* 0x0000000200117802 */ /* 0x000fe20000000f00 */
[----:B------:R-:W-:Y:S01]  /*4860*/  IMAD.MOV.U32 R22, RZ, RZ, 0x1f ;  /* 0x0000001fff167424 */ /* 0x000fe200078e00ff */
[----:B------:R-:W-:-:S07]  /*4870*/  MOV R14, 0xffffffff ;  /* 0xffffffff000e7802 */ /* 0x000fce0000000f00 */
[----:B------:R-:W-:Y:S05]  /*4880*/  WARPSYNC.COLLECTIVE R14, `(.L_x_26866) ;  /* 0x000000000e087348 */ /* 0x000fea0003c00000 */
[----:B------:R0:W1:Y:S02]  /*4890*/  SHFL.BFLY P2, R13, R15, R17, R22 ;  /* 0x0c0000110f0d7389 */ /* 0x0000640000040016 */
[----:B01----:R-:W-:Y:S05]  /*48a0*/  ENDCOLLECTIVE ;  /* 0x000000000000791b */ /* 0x003fea0003800000 */
.L_x_26866:
[----:B------:R-:W-:Y:S05]  /*48b0*/  BSYNC B2 ;  /* 0x0000000000027941 */ /* 0x000fea0003800000 */
.L_x_26865:
        /* <DEDUP_REMOVED lines=9> */
.L_x_26867:
[----:B------:R-:W-:Y:S01]  /*4950*/  MOV R9, R13 ;  /* 0x0000000d00097202 */ /* 0x000fe20000000f00 */
[----:B------:R-:W-:Y:S06]  /*4960*/  BRA `(.L_x_26868) ;  /* 0xffffffc800f87947 */ /* 0x000fec000383ffff */
.L_x_26833:
        /* <DEDUP_REMOVED lines=8> */
.L_x_26870:
[----:B------:R-:W-:Y:S05]  /*49f0*/  BSYNC B0 ;  /* 0x0000000000007941 */ /* 0x000fea0003800000 */
.L_x_26869:
[----:B------:R-:W-:Y:S02]  /*4a00*/  IMAD.MOV.U32 R9, RZ, RZ, R13 ;  /* 0x000000ffff097224 */ /* 0x000fe400078e000d */
[----:B------:R-:W-:Y:S02]  /*4a10*/  HFMA2 R22, -RZ, RZ, 0, 1.847743988037109375e-06 ;  /* 0x0000001fff167431 */ /* 0x000fe400000001ff */
[----:B------:R-:W-:Y:S01]  /*4a20*/  IMAD.MOV.U32 R17, RZ, RZ, 0x8 ;  /* 0x00000008ff117424 */ /* 0x000fe200078e00ff */
[----:B------:R-:W-:Y:S02]  /*4a30*/  MOV R14, 0xffffffff ;  /* 0xffffffff000e7802 */ /* 0x000fe40000000f00 */
[----:B------:R-:W-:-:S04]  /*4a40*/  FMNMX.FTZ R9, R9, R0, !PT ;  /* 0x0000000009097209 */ /* 0x000fc80007810000 */
[----:B------:R-:W-:-:S07]  /*4a50*/  MOV R15, R9 ;  /* 0x00000009000f7202 */ /* 0x000fce0000000f00 */
[----:B------:R-:W-:Y:S05]  /*4a60*/  WARPSYNC.COLLECTIVE R14, `(.L_x_26871) ;  /* 0x000000000e087348 */ /* 0x000fea0003c00000 */
[----:B------:R0:W1:Y:S02]  /*4a70*/  SHFL.BFLY P2, R13, R15, R17, R22 ;  /* 0x0c0000110f0d7389 */ /* 0x0000640000040016 */
[----:B01----:R-:W-:Y:S05]  /*4a80*/  ENDCOLLECTIVE ;  /* 0x000000000000791b */ /* 0x003fea0003800000 */
.L_x_26871:
[----:B------:R-:W-:Y:S02]  /*4a90*/  HFMA2 R17, -RZ, RZ, 0, 2.384185791015625e-07 ;  /* 0x00000004ff117431 */ /* 0x000fe400000001ff */
[----:B------:R-:W-:-:S05]  /*4aa0*/  IMAD.MOV.U32 R8, RZ, RZ, R13 ;  /* 0x000000ffff087224 */ /* 0x000fca00078e000d */
[----:B------:R-:W-:-:S04]  /*4ab0*/  FMNMX.FTZ R12, R9, R8, !PT ;  /* 0x00000008090c7209 */ /* 0x000fc80007810000 */
[----:B------:R-:W-:-:S07]  /*4ac0*/  MOV R15, R12 ;  /* 0x0000000c000f7202 */ /* 0x000fce0000000f00 */
[----:B------:R-:W-:Y:S05]  /*4ad0*/  WARPSYNC.COLLECTIVE R14, `(.L_x_26872) ;  /* 0x000000000e087348 */ /* 0x000fea0003c00000 */
[----:B------:R0:W1:Y:S02]  /*4ae0*/  SHFL.BFLY P2, R13, R15, R17, R22 ;  /* 0x0c0000110f0d7389 */ /* 0x0000640000040016 */
[----:B01----:R-:W-:Y:S05]  /*4af0*/  ENDCOLLECTIVE ;  /* 0x000000000000791b */ /* 0x003fea0003800000 */
.L_x_26872:
[----:B------:R-:W-:Y:S05]  /*4b00*/  BRA `(.L_x_26873) ;  /* 0xffffffcc00587947 */ /* 0x000fea000383ffff */
.L_x_26874:
        /* <DEDUP_REMOVED lines=15> */
.L_x_27661:


//--------------------- .text._ZN4vllm32paged_attention_v2_reduce_kernelIfLi96ELi128ELi512EEEvPT_PKfS4_PKS1_PKii --------------------------
	.section	.text._ZN4vllm32paged_attention_v2_reduce_kernelIfLi96ELi128ELi512EEEvPT_PKfS4_PKS1_PKii,"ax",@progbits
	.align	128
        .global         _ZN4vllm32paged_attention_v2_reduce_kernelIfLi96ELi128ELi512EEEvPT_PKfS4_PKS1_PKii
        .type           _ZN4vllm32paged_attention_v2_reduce_kernelIfLi96ELi128ELi512EEEvPT_PKfS4_PKS1_PKii,@function
        .size           _ZN4vllm32paged_attention_v2_reduce_kernelIfLi96ELi128ELi512EEEvPT_PKfS4_PKS1_PKii,(.L_x_27662 - _ZN4vllm32paged_attention_v2_reduce_kernelIfLi96ELi128ELi512EEEvPT_PKfS4_PKS1_PKii)
        .other          _ZN4vllm32paged_attention_v2_reduce_kernelIfLi96ELi128ELi512EEEvPT_PKfS4_PKS1_PKii,@"STO_CUDA_ENTRY STV_DEFAULT"
_ZN4vllm32paged_attention_v2_reduce_kernelIfLi96ELi128ELi512EEEvPT_PKfS4_PKS1_PKii:
.text._ZN4vllm32paged_attention_v2_reduce_kernelIfLi96ELi128ELi512EEEvPT_PKfS4_PKS1_PKii:
        /* <DEDUP_REMOVED lines=73> */
.L_x_26878:
        /* <DEDUP_REMOVED lines=10> */
.L_x_26877:
[----:B------:R-:W-:Y:S05]  /*0530*/  BSYNC.RECONVERGENT B0 ;  /* 0x0000000000007941 */ /* 0x000fea0003800200 */
.L_x_26876:
        /* <DEDUP_REMOVED lines=8> */
.L_x_26879:
        /* <DEDUP_REMOVED lines=48> */
.L_x_26875:
        /* <DEDUP_REMOVED lines=61> */
.L_x_26884:
        /* <DEDUP_REMOVED lines=11> */
.L_x_26883:
[----:B------:R-:W-:Y:S05]  /*0d40*/  BSYNC.RECONVERGENT B1 ;  /* 0x0000000000017941 */ /* 0x000fea0003800200 */
.L_x_26882:
        /* <DEDUP_REMOVED lines=9> */
.L_x_26885:
        /* <DEDUP_REMOVED lines=37> */
.L_x_26881:
[----:B------:R-:W-:Y:S05]  /*1030*/  BSYNC.RECONVERGENT B0 ;  /* 0x0000000000007941 */ /* 0x000fea0003800200 */
.L_x_26880:
        /* <DEDUP_REMOVED lines=76> */
.L_x_26890:
        /* <DEDUP_REMOVED lines=18> */
.L_x_26889:
[----:B------:R-:W-:Y:S05]  /*1620*/  BSYNC.RECONVERGENT B1 ;  /* 0x0000000000017941 */ /* 0x000fea0003800200 */
.L_x_26888:
        /* <DEDUP_REMOVED lines=11> */
.L_x_26891:
        /* <DEDUP_REMOVED lines=62> */
.L_x_26887:
[----:B------:R-:W-:Y:S05]  /*1ac0*/  BSYNC.RECONVERGENT B0 ;  /* 0x0000000000007941 */ /* 0x000fea0003800200 */
.L_x_26886:
        /* <DEDUP_REMOVED lines=55> */
.L_x_26894:
        /* <DEDUP_REMOVED lines=66> */
.L_x_26893:
        /* <DEDUP_REMOVED lines=44> */
.L_x_26895:
        /* <DEDUP_REMOVED lines=26> */
.L_x_26896:
        /* <DEDUP_REMOVED lines=12> */
.L_x_26892:
        /* <DEDUP_REMOVED lines=8> */
.L_x_26897:
        /* <DEDUP_REMOVED lines=16> */
.L_x_27662:


//--------------------- .text._ZN4vllm25paged_attention_v2_kernelIffLi96ELi8ELi128ELNS_18Fp8KVCacheDataTypeE0ELb1ELi512EEEvPfS2_PT_PKS3_PKT0_S9_ifPKiSB_iPKfiiiSD_SD_iiiii --------------------------
	.section	.text._ZN4vllm25paged_attention_v2_kernelIffLi96ELi8ELi128ELNS_18Fp8KVCacheDataTypeE0ELb1ELi512EEEvPfS2_PT_PKS3_PKT0_S9_ifPKiSB_iPKfiiiSD_SD_iiiii,"ax",@progbits
	.align	128
        .global         _ZN4vllm25paged_attention_v2_kernelIffLi96ELi8ELi128ELNS_18Fp8KVCacheDataTypeE0ELb1ELi512EEEvPfS2_PT_PKS3_PKT0_S9_ifPKiSB_iPKfiiiSD_SD_iiiii
        .type           _ZN4vllm25paged_attention_v2_kernelIffLi96ELi8ELi128ELNS_18Fp8KVCacheDataTypeE0ELb1ELi512EEEvPfS2_PT_PKS3_PKT0_S9_ifPKiSB_iPKfiiiSD_SD_iiiii,@function
        .size           _ZN4vllm25paged_attention_v2_kernelIffLi96ELi8ELi128ELNS_18Fp8KVCacheDataTypeE0ELb1ELi512EEEvPfS2_PT_PKS3_PKT0_S9_ifPKiSB_iPKfiiiSD_SD_iiiii,(.L_x_27663 - _ZN4vllm25paged_attention_v2_kernelIffLi96ELi8ELi128ELNS_18Fp8KVCacheDataTypeE0ELb1ELi512EEEvPfS2_PT_PKS3_PKT0_S9_ifPKiSB_iPKfiiiSD_SD_iiiii)
        .other          _ZN4vllm25paged_attention_v2_kernelIffLi96ELi8ELi128ELNS_18Fp8KVCacheDataTypeE0ELb1ELi512EEEvPfS2_PT_PKS3_PKT0_S9_ifPKiSB_iPKfiiiSD_SD_iiiii,@"STO_CUDA_ENTRY STV_DEFAULT"
_ZN4vllm25paged_attention_v2_kernelIffLi96ELi8ELi128ELNS_18Fp8KVCacheDataTypeE0ELb1ELi512EEEvPfS2_PT_PKS3_PKT0_S9_ifPKiSB_iPKfiiiSD_SD_iiiii:
.text._ZN4vllm25paged_attention_v2_kernelIffLi96ELi8ELi128ELNS_18Fp8KVCacheDataTypeE0ELb1ELi512EEEvPfS2_PT_PKS3_PKT0_S9_ifPKiSB_iPKfiiiSD_SD_iiiii:
[----:B------:R-:W-:Y:S08]  /*0000*/  LDC R1, c[0x0][0x37c] ;  /* 0x0000df00ff017b82 */ /* 0x000ff00000000800 */
[----:B------:R-:W0:Y:S01]  /*0010*/  S2UR UR16, SR_CTAID.Y ;  /* 0x00000000001079c3 */ /* 0x000e220000002600 */
[----:B------:R-:W0:Y:S01]  /*0020*/  LDCU.64 UR4, c[0x0][0x3c0] ;  /* 0x00007800ff0477ac */ /* 0x000e220008000a00 */
[----:B------:R-:W1:Y:S01]  /*0030*/  LDCU.64 UR12, c[0x0][0x358] ;  /* 0x00006b00ff0c77ac */ /* 0x000e620008000a00 */
[----:B0-----:R-:W-:-:S06]  /*0040*/  UIMAD.WIDE.U32 UR4, UR16, 0x4, UR4 ;  /* 0x00000004100478a5 */ /* 0x001fcc000f8e0004 */
[----:B------:R-:W-:Y:S01]  /*0050*/  IMAD.U32 R2, RZ, RZ, UR4 ;  /* 0x00000004ff027e24 */ /* 0x000fe2000f8e00ff */
        /* <DEDUP_REMOVED lines=15> */
[----:B-1----:R-:W-:Y:S01]  /*0150*/  IMAD.U32 R0, RZ, RZ, UR10 ;  /* 0x0000000aff007e24 */ /* 0x002fe2000f8e00ff */
[----:B------:R-:W-:Y:S02]  /*0160*/  UIADD3 UR9, UPT, UPT, UR21, -0x1, URZ ;  /* 0xffffffff15097890 */ /* 0x000fe4000fffe0ff */
[----:B---3--:R-:W-:-:S02]  /*0170*/  UIMAD UR4, UR16, UR4, URZ ;  /* 0x00000004100472a4 */ /* 0x008fc4000f8e02ff */
[----:B------:R-:W-:Y:S01]  /*0180*/  IABS R9, R0 ;  /* 0x0000000000097213 */ /* 0x000fe20000000000 */
[----:B------:R-:W1:Y:S01]  /*0190*/  LDCU UR27, c[0x0][0x408] ;  /* 0x00008100ff1b77ac */ /* 0x000e620008000800 */
[----:B--2---:R-:W-:Y:S02]  /*01a0*/  MOV R5, UR17 ;  /* 0x0000001100057c02 */ /* 0x004fe40008000f00 */
[----:B------:R-:W2:Y:S01]  /*01b0*/  I2F.RP R0, R9 ;  /* 0x0000000900007306 */ /* 0x000ea20000209400 */
[----:B------:R-:W-:Y:S02]  /*01c0*/  USHF.R.S32.HI UR5, URZ, 0x1f, UR4 ;  /* 0x0000001fff057899 */ /* 0x000fe40008011404 */
[----:B----4-:R-:W-:Y:S01]  /*01d0*/  UISETP.NE.U32.AND UP0, UPT, UR6, URZ, UPT ;  /* 0x000000ff0600728c */ /* 0x010fe2000bf05070 */
[C---:B0-----:R-:W-:Y:S01]  /*01e0*/  ISETP.GT.U32.AND P0, PT, R3.reuse, 0x5f, PT ;  /* 0x0000005f0300780c */ /* 0x041fe20003f04070 */
[----:B------:R-:W0:Y:S02]  /*01f0*/  LDCU UR28, c[0x0][0x3fc] ;  /* 0x00007f80ff1c77ac */ /* 0x000e240008000800 */
[----:B------:R-:W-:Y:S01]  /*0200*/  UISETP.NE.AND.EX UP0, UPT, UR7, URZ, UPT, UP0 ;  /* 0x000000ff0700728c */ /* 0x000fe2000bf05300 */
[----:B------:R-:W3:Y:S01]  /*0210*/  LDCU UR29, c[0x0][0x3dc] ;  /* 0x00007b80ff1d77ac */ /* 0x000ee20008000800 */
[----:B--2---:R-:W2:Y:S01]  /*0220*/  MUFU.RCP R0, R0 ;  /* 0x0000000000007308 */ /* 0x004ea20000001000 */
[----:B------:R-:W4:Y:S07]  /*0230*/  LDCU UR30, c[0x0][0x3b4] ;  /* 0x00007680ff1e77ac */ /* 0x000f2e0008000800 */
[----:B------:R-:W1:Y:S01]  /*0240*/  @!P0 LDC.64 R10, c[0x0][0x398] ;  /* 0x0000e600ff0a8b82 */ /* 0x000e620000000a00 */
[----:B------:R-:W-:Y:S01]  /*0250*/  @!P0 LOP3.LUT R2, R3, 0x7c, RZ, 0xc0, !PT ;  /* 0x0000007c03028812 */ /* 0x000fe200078ec0ff */
[----:B------:R-:W-:Y:S01]  /*0260*/  @!P0 IMAD R5, R5, 0x60, RZ ;  /* 0x0000006005058824 */ /* 0x000fe200078e02ff */
[----:B------:R-:W0:Y:S02]  /*0270*/  LDCU.64 UR22, c[0x0][0x3a0] ;  /* 0x00007400ff1677ac */ /* 0x000e240008000a00 */
[----:B------:R-:W-:-:S04]  /*0280*/  @!P0 LOP3.LUT R2, R2, 0x3, R3, 0xf8, !PT ;  /* 0x0000000302028812 */ /* 0x000fc800078ef803 */
[----:B------:R-:W-:-:S04]  /*0290*/  @!P0 IADD3 R2, P1, P2, R2, UR4, R5 ;  /* 0x0000000402028c10 */ /* 0x000fc8000fa3e005 */
[----:B------:R-:W-:Y:S01]  /*02a0*/  @!P0 IADD3.X R5, PT, PT, RZ, UR5, RZ, P1, P2 ;  /* 0x00000005ff058c10 */ /* 0x000fe20008fe44ff */
[----:B------:R-:W3:Y:S01]  /*02b0*/  LDCU UR20, c[0x0][0x370] ;  /* 0x00006e00ff1477ac */ /* 0x000ee20008000800 */
[----:B--2---:R-:W-:Y:S01]  /*02c0*/  VIADD R6, R0, 0xffffffe ;  /* 0x0ffffffe00067836 */ /* 0x004fe20000000000 */
[----:B------:R-:W2:Y:S03]  /*02d0*/  @UP0 LDCU.64 UR4, c[0x0][0x3d0] ;  /* 0x00007a00ff0407ac */ /* 0x000ea60008000a00 */
[----:B------:R4:W0:Y:S01]  /*02e0*/  F2I.FTZ.U32.TRUNC.NTZ R7, R6 ;  /* 0x0000000600077305 */ /* 0x000822000021f000 */
[----:B-1----:R-:W-:-:S04]  /*02f0*/  @!P0 LEA R4, P1, R2, R10, 0x2 ;  /* 0x0000000a02048211 */ /* 0x002fc800078210ff */
[----:B------:R-:W-:-:S05]  /*0300*/  @!P0 LEA.HI.X R5, R2, R11, R5, 0x2, P1 ;  /* 0x0000000b02058211 */ /* 0x000fca00008f1405 */
[----:B------:R1:W3:Y:S01]  /*0310*/  @!P0 LDG.E.CONSTANT R0, desc[UR12][R4.64] ;  /* 0x0000000c04008981 */ /* 0x0002e2000c1e9900 */
[----:B----4-:R-:W-:Y:S01]  /*0320*/  IMAD.MOV.U32 R6, RZ, RZ, RZ ;  /* 0x000000ffff067224 */ /* 0x010fe200078e00ff */
[----:B0-----:R-:W-:Y:S01]  /*0330*/  IADD3 R2, PT, PT, RZ, -R7, RZ ;  /* 0x80000007ff027210 */ /* 0x001fe20007ffe0ff */
[----:B--2---:R-:W-:Y:S01]  /*0340*/  @UP0 UIMAD.WIDE.U32 UR4, UR17, 0x4, UR4 ;  /* 0x00000004110408a5 */ /* 0x004fe2000f8e0004 */
[----:B---3--:R-:W-:Y:S02]  /*0350*/  IABS R8, UR20 ;  /* 0x0000001400087c13 */ /* 0x008fe40008000000 */
[----:B------:R-:W-:Y:S01]  /*0360*/  PLOP3.LUT P1, PT, PT, PT, UP0, 0x80, 0x8 ;  /* 0x000000000008781c */ /* 0x000fe20003f2f008 */
[----:B------:R-:W-:Y:S02]  /*0370*/  IMAD R11, R2, R9, RZ ;  /* 0x00000009020b7224 */ /* 0x000fe400078e02ff */
[----:B------:R-:W-:Y:S02]  /*0380*/  HFMA2 R2, -RZ, RZ, 0, 0 ;  /* 0x00000000ff027431 */ /* 0x000fe400000001ff */
[----:B-1----:R-:W-:Y:S01]  /*0390*/  IMAD.U32 R4, RZ, RZ, UR4 ;  /* 0x00000004ff047e24 */ /* 0x002fe2000f8e00ff */
[----:B------:R-:W-:Y:S01]  /*03a0*/  MOV R5, UR5 ;  /* 0x0000000500057c02 */ /* 0x000fe20008000f00 */
[----:B------:R-:W-:-:S04]  /*03b0*/  IMAD.HI.U32 R6, R7, R11, R6 ;  /* 0x0000000b07067227 */ /* 0x000fc800078e0006 */
[----:B------:R-:W-:Y:S02]  /*03c0*/  IMAD.MOV.U32 R7, RZ, RZ, R8 ;  /* 0x000000ffff077224 */ /* 0x000fe400078e0008 */
[----:B------:R0:W5:Y:S02]  /*03d0*/  @P1 LDG.E.CONSTANT R2, desc[UR12][R4.64] ;  /* 0x0000000c04021981 */ /* 0x000164000c1e9900 */
[----:B------:R-:W-:Y:S01]  /*03e0*/  IMAD.HI.U32 R6, R6, R7, RZ ;  /* 0x0000000706067227 */ /* 0x000fe200078e00ff */
[----:B------:R-:W-:Y:S01]  /*03f0*/  ULOP3.LUT UR5, UR20, UR10, URZ, 0x3c, !UPT ;  /* 0x0000000a14057292 */ /* 0x000fe2000f8e3cff */
[----:B------:R-:W-:Y:S01]  /*0400*/  IABS R13, UR17 ;  /* 0x00000011000d7c13 */ /* 0x000fe20008000000 */
[----:B------:R-:W-:Y:S01]  /*0410*/  UISETP.NE.AND UP0, UPT, UR10, URZ, UPT ;  /* 0x000000ff0a00728c */ /* 0x000fe2000bf05270 */
[----:B------:R-:W-:Y:S01]  /*0420*/  BSSY B0, `(.L_x_26898) ;  /* 0x0000125000007945 */ /* 0x000fe20003800000 */
[----:B------:R-:W-:Y:S01]  /*0430*/  R2UR UR4, R6 ;  /* 0x00000000060472ca */ /* 0x000fe200000e0000 */
[----:B------:R-:W-:Y:S01]  /*0440*/  UISETP.GE.AND UP1, UPT, UR5, URZ, UPT ;  /* 0x000000ff0500728c */ /* 0x000fe2000bf26270 */
[----:B------:R-:W-:Y:S01]  /*0450*/  LOP3.LUT R36, R3, 0x1f, RZ, 0xc0, !PT ;  /* 0x0000001f03247812 */ /* 0x000fe200078ec0ff */
[----:B0-----:R-:W-:-:S10]  /*0460*/  IMAD.U32 R5, RZ, RZ, UR26 ;  /* 0x0000001aff057e24 */ /* 0x001fd4000f8e00ff */
[----:B------:R-:W-:-:S05]  /*0470*/  IADD3 R6, PT, PT, RZ, -UR4, RZ ;  /* 0x80000004ff067c10 */ /* 0x000fca000fffe0ff */
[----:B------:R-:W-:Y:S02]  /*0480*/  IMAD R6, R9, R6, R7 ;  /* 0x0000000609067224 */ /* 0x000fe400078e0207 */
[----:B------:R-:W-:-:S03]  /*0490*/  IMAD.U32 R7, RZ, RZ, UR4 ;  /* 0x00000004ff077e24 */ /* 0x000fc6000f8e00ff */
[----:B------:R-:W-:-:S13]  /*04a0*/  ISETP.GT.U32.AND P1, PT, R9, R6, PT ;  /* 0x000000060900720c */ /* 0x000fda0003f24070 */
[----:B------:R-:W-:Y:S01]  /*04b0*/  @!P1 IADD3 R7, PT, PT, R7, 0x1, RZ ;  /* 0x0000000107079810 */ /* 0x000fe20007ffe0ff */
[----:B------:R-:W-:-:S03]  /*04c0*/  @!P1 IMAD.IADD R6, R6, 0x1, -R9 ;  /* 0x0000000106069824 */ /* 0x000fc600078e0a09 */
[----:B------:R-:W-:Y:S02]  /*04d0*/  @!P1 R2UR UR4, R7 ;  /* 0x00000000070492ca */ /* 0x000fe400000e0000 */
[----:B------:R-:W-:Y:S02]  /*04e0*/  ISETP.GE.U32.AND P1, PT, R6, R9, PT ;  /* 0x000000090600720c */ /* 0x000fe40003f26070 */
[----:B------:R-:W-:-:S04]  /*04f0*/  IABS R6, R5 ;  /* 0x0000000500067213 */ /* 0x000fc80000000000 */
[----:B------:R-:W0:Y:S05]  /*0500*/  I2F.RP R7, R6 ;  /* 0x0000000600077306 */ /* 0x000e2a0000209400 */
[----:B------:R-:W-:-:S05]  /*0510*/  MOV R4, UR4 ;  /* 0x0000000400047c02 */ /* 0x000fca0008000f00 */
[----:B------:R-:W-:-:S05]  /*0520*/  @P1 VIADD R4, R4, 0x1 ;  /* 0x0000000104041836 */ /* 0x000fca0000000000 */
[----:B------:R-:W-:Y:S01]  /*0530*/  @P1 R2UR UR4, R4 ;  /* 0x00000000040412ca */ /* 0x000fe200000e0000 */
[----:B0-----:R-:W0:-:S12]  /*0540*/  MUFU.RCP R7, R7 ;  /* 0x0000000700077308 */ /* 0x001e180000001000 */
[----:B------:R-:W-:Y:S02]  /*0550*/  UMOV UR14, UR4 ;  /* 0x00000004000e7c82 */ /* 0x000fe40008000000 */
[----:B------:R-:W-:Y:S02]  /*0560*/  @!UP1 UIADD3 UR14, UPT, UPT, -UR14, URZ, URZ ;  /* 0x000000ff0e0e9290 */ /* 0x000fe4000fffe1ff */
[----:B------:R-:W-:Y:S01]  /*0570*/  @!UP0 ULOP3.LUT UR14, URZ, UR10, URZ, 0x33, !UPT ;  /* 0x0000000aff0e8292 */ /* 0x000fe2000f8e33ff */
[----:B0-----:R-:W-:Y:S01]  /*0580*/  VIADD R10, R7, 0xffffffe ;  /* 0x0ffffffe070a7836 */ /* 0x001fe20000000000 */
[----:B------:R-:W-:Y:S02]  /*0590*/  UISETP.GE.AND UP0, UPT, UR27, URZ, UPT ;  /* 0x000000ff1b00728c */ /* 0x000fe4000bf06270 */
[----:B------:R-:W-:Y:S02]  /*05a0*/  UISETP.NE.AND UP1, UPT, UR26, URZ, UPT ;  /* 0x000000ff1a00728c */ /* 0x000fe4000bf25270 */
[----:B------:R-:W-:Y:S01]  /*05b0*/  MOV R12, UR14 ;  /* 0x0000000e000c7c02 */ /* 0x000fe20008000f00 */
[----:B------:R0:W1:Y:S03]  /*05c0*/  F2I.FTZ.U32.TRUNC.NTZ R11, R10 ;  /* 0x0000000a000b7305 */ /* 0x000066000021f000 */
[----:B------:R-:W-:-:S02]  /*05d0*/  IABS R4, R12 ;  /* 0x0000000c00047213 */ /* 0x000fc40000000000 */
[----:B------:R-:W-:-:S03]  /*05e0*/  IABS R12, R12 ;  /* 0x0000000c000c7213 */ /* 0x000fc60000000000 */
[----:B------:R-:W2:Y:S01]  /*05f0*/  I2F.RP R5, R4 ;  /* 0x0000000400057306 */ /* 0x000ea20000209400 */
[----:B0-----:R-:W-:-:S05]  /*0600*/  IMAD.MOV.U32 R10, RZ, RZ, RZ ;  /* 0x000000ffff0a7224 */ /* 0x001fca00078e00ff */
[----:B------:R-:W-:Y:S02]  /*0610*/  R2UR UR6, R10 ;  /* 0x000000000a0672ca */ /* 0x000fe400000e0000 */
[----:B-1----:R-:W-:Y:S01]  /*0620*/  R2UR UR7, R11 ;  /* 0x000000000b0772ca */ /* 0x002fe200000e0000 */
[----:B--2---:R-:W0:Y:S02]  /*0630*/  MUFU.RCP R5, R5 ;  /* 0x0000000500057308 */ /* 0x004e240000001000 */
[----:B0-----:R-:W-:Y:S01]  /*0640*/  IADD3 R8, PT, PT, R5, 0xffffffe, RZ ;  /* 0x0ffffffe05087810 */ /* 0x001fe20007ffe0ff */
[----:B------:R-:W-:-:S05]  /*0650*/  IMAD R5, R11, R6, RZ ;  /* 0x000000060b057224 */ /* 0x000fca00078e02ff */
[----:B------:R0:W1:Y:S01]  /*0660*/  F2I.FTZ.U32.TRUNC.NTZ R9, R8 ;  /* 0x0000000800097305 */ /* 0x000062000021f000 */
[----:B------:R-:W-:-:S05]  /*0670*/  IADD3 R5, PT, PT, -R5, RZ, RZ ;  /* 0x000000ff05057210 */ /* 0x000fca0007ffe1ff */
[----:B------:R-:W-:-:S04]  /*0680*/  IMAD.HI.U32 R5, R11, R5, UR6 ;  /* 0x000000060b057e27 */ /* 0x000fc8000f8e0005 */
[----:B0-----:R-:W-:Y:S01]  /*0690*/  HFMA2 R8, -RZ, RZ, 0, 0 ;  /* 0x00000000ff087431 */ /* 0x001fe200000001ff */
[----:B------:R-:W0:Y:S01]  /*06a0*/  S2R R11, SR_CgaCtaId ;  /* 0x00000000000b7919 */ /* 0x000e220000008800 */
[----:B------:R-:W-:Y:S01]  /*06b0*/  R2UR UR25, R5 ;  /* 0x00000000051972ca */ /* 0x000fe200000e0000 */
[----:B------:R-:W-:Y:S02]  /*06c0*/  IMAD.MOV R5, RZ, RZ, -R12 ;  /* 0x000000ffff057224 */ /* 0x000fe400078e0a0c */
[----:B------:R-:W-:Y:S01]  /*06d0*/  R2UR UR4, R8 ;  /* 0x00000000080472ca */ /* 0x000fe200000e0000 */
[----:B------:R-:W-:Y:S01]  /*06e0*/  IMAD.U32 R8, RZ, RZ, UR9 ;  /* 0x00000009ff087e24 */ /* 0x000fe2000f8e00ff */
[----:B-1----:R-:W-:Y:S01]  /*06f0*/  R2UR UR5, R9 ;  /* 0x00000000090572ca */ /* 0x002fe200000e0000 */
[----:B------:R-:W-:Y:S01]  /*0700*/  ULOP3.LUT UR9, UR9, UR26, URZ, 0x3c, !UPT ;  /* 0x0000001a09097292 */ /* 0x000fe2000f8e3cff */
[----:B------:R-:W-:Y:S02]  /*0710*/  IADD3 R7, PT, PT, RZ, -R9, RZ ;  /* 0x80000009ff077210 */ /* 0x000fe40007ffe0ff */
[----:B------:R-:W-:Y:S01]  /*0720*/  IABS R10, R8 ;  /* 0x00000008000a7213 */ /* 0x000fe20000000000 */
[----:B------:R-:W-:Y:S01]  /*0730*/  IMAD.MOV.U32 R8, RZ, RZ, R13 ;  /* 0x000000ffff087224 */ /* 0x000fe200078e000d */
[----:B------:R-:W-:Y:S01]  /*0740*/  UISETP.GE.AND UP2, UPT, UR9, URZ, UPT ;  /* 0x000000ff0900728c */ /* 0x000fe2000bf46270 */
[----:B------:R-:W-:Y:S01]  /*0750*/  IMAD R7, R7, R4, RZ ;  /* 0x0000000407077224 */ /* 0x000fe200078e02ff */
[----:B------:R-:W-:Y:S01]  /*0760*/  ULOP3.LUT UR9, UR17, UR14, URZ, 0x3c, !UPT ;  /* 0x0000000e11097292 */ /* 0x000fe2000f8e3cff */
[----:B------:R-:W-:Y:S01]  /*0770*/  IMAD.U32 R13, RZ, RZ, UR18 ;  /* 0x00000012ff0d7e24 */ /* 0x000fe2000f8e00ff */
[----:B------:R-:W-:-:S03]  /*0780*/  R2UR UR6, R8 ;  /* 0x00000000080672ca */ /* 0x000fc600000e0000 */
[----:B------:R-:W-:Y:S01]  /*0790*/  IMAD.HI.U32 R7, R9, R7, UR4 ;  /* 0x0000000409077e27 */ /* 0x000fe2000f8e0007 */
[----:B------:R-:W-:-:S04]  /*07a0*/  MOV R9, R10 ;  /* 0x0000000a00097202 */ /* 0x000fc80000000f00 */
[----:B------:R-:W-:Y:S02]  /*07b0*/  R2UR UR4, R7 ;  /* 0x00000000070472ca */ /* 0x000fe400000e0000 */
[----:B------:R-:W-:Y:S02]  /*07c0*/  R2UR UR11, R9 ;  /* 0x00000000090b72ca */ /* 0x000fe400000e0000 */
[----:B------:R-:W-:Y:S02]  /*07d0*/  SHF.R.U32.HI R9, RZ, 0x2, R3 ;  /* 0x00000002ff097819 */ /* 0x000fe40000011603 */
[----:B------:R-:W-:-:S07]  /*07e0*/  MOV R8, UR6 ;  /* 0x0000000600087c02 */ /* 0x000fce0008000f00 */
        /* <DEDUP_REMOVED lines=30> */
[----:B------:R-:W-:Y:S02]  /*09d0*/  LOP3.LUT R4, R3, 0x3, RZ, 0xc0, !PT ;  /* 0x0000000303047812 */ /* 0x000fe400078ec0ff */
[----:B------:R-:W-:Y:S02]  /*09e0*/  ISETP.GE.U32.AND P2, PT, R7, R6, PT ;  /* 0x000000060700720c */ /* 0x000fe40003f46070 */
[----:B------:R-:W-:-:S02]  /*09f0*/  MOV R7, 0x400 ;  /* 0x0000040000077802 */ /* 0x000fc40000000f00 */
[----:B------:R-:W-:Y:S02]  /*0a00*/  MOV R3, R6 ;  /* 0x0000000600037202 */ /* 0x000fe40000000f00 */
[----:B0-----:R-:W-:-:S03]  /*0a10*/  LEA R5, R11, R7, 0x18 ;  /* 0x000000070b057211 */ /* 0x001fc600078ec0ff */
[----:B------:R-:W-:Y:S02]  /*0a20*/  VOTEU.ANY UP5, P1 ;  /* 0x0000000000ff7886 */ /* 0x000fe400008a0100 */
[----:B------:R-:W-:Y:S02]  /*0a30*/  IMAD R4, R4, 0x60, R5 ;  /* 0x0000006004047824 */ /* 0x000fe400078e0205 */
[----:B------:R-:W-:Y:S01]  /*0a40*/  VOTEU.ANY UP6, P2 ;  /* 0x0000000000ff7886 */ /* 0x000fe200010c0100 */
[----:B------:R-:W-:Y:S02]  /*0a50*/  @UP5 UIADD3 UR8, UPT, UPT, UR8, 0x1, URZ ;  /* 0x0000000108085890 */ /* 0x000fe4000fffe0ff */
[----:B------:R-:W-:Y:S01]  /*0a60*/  UISETP.NE.AND UP5, UPT, UR14, URZ, UPT ;  /* 0x000000ff0e00728c */ /* 0x000fe2000bfa5270 */
[----:B------:R-:W-:Y:S01]  /*0a70*/  @!P0 LEA R5, R9, R4, 0x2 ;  /* 0x0000000409058211 */ /* 0x000fe200078e10ff */
        /* <DEDUP_REMOVED lines=17> */
[C---:B------:R-:W-:Y:S01]  /*0b90*/  SHF.L.U32 R0, R9.reuse, 0x2, RZ ;  /* 0x0000000209007819 */ /* 0x040fe200000006ff */
[----:B------:R-:W1:Y:S02]  /*0ba0*/  LDCU.64 UR10, c[0x0][0x3b8] ;  /* 0x00007700ff0a77ac */ /* 0x000e640008000a00 */
[----:B------:R-:W-:Y:S01]  /*0bb0*/  IMAD.U32 R13, RZ, RZ, UR6 ;  /* 0x00000006ff0d7e24 */ /* 0x000fe2000f8e00ff */
[----:B------:R-:W-:Y:S01]  /*0bc0*/  LOP3.LUT R9, R9, 0x7, RZ, 0xc0, !PT ;  /* 0x0000000709097812 */ /* 0x000fe200078ec0ff */
[----:B------:R-:W-:Y:S02]  /*0bd0*/  VIADD R10, R7, 0x1a0 ;  /* 0x000001a0070a7836 */ /* 0x000fe40000000000 */
[----:B------:R-:W-:Y:S01]  /*0be0*/  IMAD.WIDE R6, R13, 0x4, R4 ;  /* 0x000000040d067825 */ /* 0x000fe200078e0204 */
[----:B------:R-:W-:-:S02]  /*0bf0*/  LOP3.LUT R5, R0, 0x1c, RZ, 0xc0, !PT ;  /* 0x0000001c00057812 */ /* 0x000fc400078ec0ff */
[----:B------:R-:W-:Y:S01]  /*0c00*/  LEA R10, R11, R10, 0x18 ;  /* 0x0000000a0b0a7211 */ /* 0x000fe200078ec0ff */
[----:B------:R-:W-:Y:S01]  /*0c10*/  IMAD.MOV.U32 R0, RZ, RZ, -0x800001 ;  /* 0xff7fffffff007424 */ /* 0x000fe200078e00ff */
[C---:B------:R-:W-:Y:S02]  /*0c20*/  LEA R5, R8.reuse, R5, 0x5 ;  /* 0x0000000508057211 */ /* 0x040fe400078e28ff */
[----:B------:R-:W-:Y:S01]  /*0c30*/  LEA R8, R8, UR24, 0x3 ;  /* 0x0000001808087c11 */ /* 0x000fe2000f8e18ff */
[----:B0-----:R-:W-:Y:S02]  /*0c40*/  UIMAD UR4, UR15, UR4, URZ ;  /* 0x000000040f0472a4 */ /* 0x001fe4000f8e02ff */
[----:B------:R-:W-:Y:S01]  /*0c50*/  IMAD.IADD R5, R5, 0x1, R10 ;  /* 0x0000000105057824 */ /* 0x000fe200078e020a */
[----:B------:R-:W-:Y:S01]  /*0c60*/  IADD3 R9, PT, PT, R9, R8, RZ ;  /* 0x0000000809097210 */ /* 0x000fe20007ffe0ff */
[----:B------:R-:W-:Y:S01]  /*0c70*/  VIADD R21, R8, 0x1 ;  /* 0x0000000108157836 */ /* 0x000fe20000000000 */
[----:B-1----:R-:W-:-:S02]  /*0c80*/  IADD3 R4, P0, PT, R6, UR10, RZ ;  /* 0x0000000a06047c10 */ /* 0x002fc4000ff1e0ff */
[----:B------:R-:W-:Y:S01]  /*0c90*/  MOV R6, UR4 ;  /* 0x0000000400067c02 */ /* 0x000fe20008000f00 */
[----:B------:R-:W-:Y:S01]  /*0ca0*/  VIADD R23, R9, 0x1 ;  /* 0x0000000109177836 */ /* 0x000fe20000000000 */
[----:B------:R-:W-:Y:S02]  /*0cb0*/  IADD3.X R7, PT, PT, R7, UR11, RZ, P0, !PT ;  /* 0x0000000b07077c10 */ /* 0x000fe400087fe4ff */
[----:B------:R-:W-:Y:S02]  /*0cc0*/  IADD3 R36, P0, PT, R36, UR4, RZ ;  /* 0x0000000424247c10 */ /* 0x000fe4000ff1e0ff */
[----:B------:R-:W-:Y:S02]  /*0cd0*/  IADD3 R22, PT, PT, R9, -UR21, RZ ;  /* 0x8000001509167c10 */ /* 0x000fe4000fffe0ff */
[----:B------:R-:W-:-:S09]  /*0ce0*/  LEA.HI.X.SX32 R37, R6, RZ, 0x1, P0 ;  /* 0x000000ff06257211 */ /* 0x000fd200000f0eff */
.L_x_26904:
        /* <DEDUP_REMOVED lines=54> */
.L_x_26901:
[----:B------:R-:W-:Y:S01]  /*1050*/  IMAD.MOV.U32 R10, RZ, RZ, R4 ;  /* 0x000000ffff0a7224 */ /* 0x000fe200078e0004 */
[----:B------:R-:W-:-:S05]  /*1060*/  MOV R11, R7 ;  /* 0x00000007000b7202 */ /* 0x000fca0000000f00 */
[----:B------:R0:W2:Y:S02]  /*1070*/  LDG.E.CONSTANT R9, desc[UR12][R10.64] ;  /* 0x0000000c0a097981 */ /* 0x0000a4000c1e9900 */
[----:B0-----:R-:W0:Y:S01]  /*1080*/  S2R R11, SR_CgaCtaId ;  /* 0x00000000000b7919 */ /* 0x001e220000008800 */
        /* <DEDUP_REMOVED lines=20> */
[----:B------:R-:W4:Y:S04]  /*11d0*/  LDG.E.CONSTANT R30, desc[UR12][R38.64+0x980] ;  /* 0x0009800c261e7981 */ /* 0x000f28000c1e9900 */
[----:B------:R-:W4:Y:S04]  /*11e0*/  LDG.E.CONSTANT R33, desc[UR12][R38.64+0xb00] ;  /* 0x000b000c26217981 */ /* 0x000f28000c1e9900 */
[----:B------:R-:W4:Y:S01]  /*11f0*/  LDG.E.CONSTANT R34, desc[UR12][R38.64+0xb80] ;  /* 0x000b800c26227981 */ /* 0x000f22000c1e9900 */
[----:B--2---:R-:W-:-:S04]  /*1200*/  FMUL.FTZ R8, R8, R13 ;  /* 0x0000000d08087220 */ /* 0x004fc80000410000 */
[----:B---3--:R-:W-:Y:S02]  /*1210*/  FFMA.FTZ R12, R9, R12, R8 ;  /* 0x0000000c090c7223 */ /* 0x008fe40000010008 */
[----:B------:R-:W0:Y:S02]  /*1220*/  LDS.128 R8, [R25+0x10] ;  /* 0x0000100019087984 */ /* 0x000e240000000c00 */
[----:B----4-:R-:W-:-:S04]  /*1230*/  FFMA.FTZ R19, R19, R14, R12 ;  /* 0x0000000e13137223 */ /* 0x010fc8000001000c */
[----:B------:R-:W-:Y:S02]  /*1240*/  FFMA.FTZ R12, R16, R15, R19 ;  /* 0x0000000f100c7223 */ /* 0x000fe40000010013 */
[----:B------:R-:W2:Y:S04]  /*1250*/  LDG.E.CONSTANT R19, desc[UR12][R38.64+0x600] ;  /* 0x0006000c26137981 */ /* 0x000ea8000c1e9900 */
[----:B------:R-:W3:Y:S01]  /*1260*/  LDG.E.CONSTANT R16, desc[UR12][R38.64+0x680] ;  /* 0x0006800c26107981 */ /* 0x000ee2000c1e9900 */
[----:B0-----:R-:W-:-:S03]  /*1270*/  FFMA.FTZ R17, R17, R8, R12 ;  /* 0x0000000811117223 */ /* 0x001fc6000001000c */
[----:B------:R-:W0:Y:S01]  /*1280*/  LDS.128 R12, [R25+0x20] ;  /* 0x00002000190c7984 */ /* 0x000e220000000c00 */
[----:B------:R-:W-:-:S03]  /*1290*/  FFMA.FTZ R26, R26, R9, R17 ;  /* 0x000000091a1a7223 */ /* 0x000fc60000010011 */
[----:B------:R-:W4:Y:S01]  /*12a0*/  LDG.E.CONSTANT R17, desc[UR12][R38.64+0x700] ;  /* 0x0007000c26117981 */ /* 0x000f22000c1e9900 */
[----:B------:R-:W-:-:S03]  /*12b0*/  FFMA.FTZ R27, R27, R10, R26 ;  /* 0x0000000a1b1b7223 */ /* 0x000fc6000001001a */
[----:B------:R-:W4:Y:S01]  /*12c0*/  LDG.E.CONSTANT R26, desc[UR12][R38.64+0x780] ;  /* 0x0007800c261a7981 */ /* 0x000f22000c1e9900 */
[----:B------:R-:W-:-:S03]  /*12d0*/  FFMA.FTZ R8, R28, R11, R27 ;  /* 0x0000000b1c087223 */ /* 0x000fc6000001001b */
[----:B------:R-:W4:Y:S04]  /*12e0*/  LDG.E.CONSTANT R27, desc[UR12][R38.64+0x800] ;  /* 0x0008000c261b7981 */ /* 0x000f28000c1e9900 */
[----:B------:R-:W4:Y:S01]  /*12f0*/  LDG.E.CONSTANT R28, desc[UR12][R38.64+0x880] ;  /* 0x0008800c261c7981 */ /* 0x000f22000c1e9900 */
[----:B0-----:R-:W-:-:S04]  /*1300*/  FFMA.FTZ R31, R31, R12, R8 ;  /* 0x0000000c1f1f7223 */ /* 0x001fc80000010008 */
[----:B------:R-:W-:Y:S02]  /*1310*/  FFMA.FTZ R8, R32, R13, R31 ;  /* 0x0000000d20087223 */ /* 0x000fe4000001001f */
[----:B------:R-:W4:Y:S04]  /*1320*/  LDG.E.CONSTANT R31, desc[UR12][R38.64+0xa00] ;  /* 0x000a000c261f7981 */ /* 0x000f28000c1e9900 */
[----:B------:R-:W4:Y:S01]  /*1330*/  LDG.E.CONSTANT R32, desc[UR12][R38.64+0xa80] ;  /* 0x000a800c26207981 */ /* 0x000f22000c1e9900 */
[----:B------:R-:W-:-:S03]  /*1340*/  FFMA.FTZ R35, R35, R14, R8 ;  /* 0x0000000e23237223 */ /* 0x000fc60000010008 */
[----:B------:R-:W2:Y:S01]  /*1350*/  LDS.128 R8, [R25+0x30] ;  /* 0x0000300019087984 */ /* 0x000ea20000000c00 */
[----:B------:R-:W-:-:S03]  /*1360*/  FFMA.FTZ R18, R18, R15, R35 ;  /* 0x0000000f12127223 */ /* 0x000fc60000010023 */
[----:B------:R-:W0:Y:S01]  /*1370*/  LDS.128 R12, [R25+0x40] ;  /* 0x00004000190c7984 */ /* 0x000e220000000c00 */
[----:B------:R-:W-:Y:S01]  /*1380*/  UMOV UR4, 0xffffffff ;  /* 0xffffffff00047882 */ /* 0x000fe20000000000 */
[----:B------:R-:W-:Y:S02]  /*1390*/  ISETP.NE.AND P1, PT, R24, RZ, PT ;  /* 0x000000ff1800720c */ /* 0x000fe40003f25270 */
[----:B-----5:R-:W-:Y:S01]  /*13a0*/  FSETP.NEU.FTZ.AND P0, PT, R2, RZ, PT ;  /* 0x000000ff0200720b */ /* 0x020fe20003f1d000 */
[----:B--2---:R-:W-:-:S04]  /*13b0*/  FFMA.FTZ R19, R19, R8, R18 ;  /* 0x0000000813137223 */ /* 0x004fc80000010012 */
[----:B---3--:R-:W-:-:S04]  /*13c0*/  FFMA.FTZ R16, R16, R9, R19 ;  /* 0x0000000910107223 */ /* 0x008fc80000010013 */
[----:B----4-:R-:W-:Y:S02]  /*13d0*/  FFMA.FTZ R9, R17, R10, R16 ;  /* 0x0000000a11097223 */ /* 0x010fe40000010010 */
[----:B------:R-:W1:Y:S02]  /*13e0*/  LDS.128 R16, [R25+0x50] ;  /* 0x0000500019107984 */ /* 0x000e640000000c00 */
        /* <DEDUP_REMOVED lines=13> */
.L_x_26940:
        /* <DEDUP_REMOVED lines=8> */
[----:B0-----:R-:W-:Y:S02]  /*1540*/  @!P1 FSEL R8, R9, RZ, !P0 ;  /* 0x000000ff09089208 */ /* 0x001fe40004000000 */
[----:B------:R-:W-:-:S03]  /*1550*/  ISETP.GE.OR P0, PT, R11, UR21, P1 ;  /* 0x000000150b007c0c */ /* 0x000fc60008f06670 */
[----:B------:R0:W-:Y:S10]  /*1560*/  @!P1 STS [R5], R8 ;  /* 0x0000000805009388 */ /* 0x0001f40000000800 */
[----:B0-----:R-:W-:-:S07]  /*1570*/  @!P0 FMNMX.FTZ R0, R0, R9, !PT ;  /* 0x0000000900008209 */ /* 0x001fce0007810000 */
.L_x_26902:
[----:B------:R-:W-:Y:S05]  /*1580*/  BSYNC B1 ;  /* 0x0000000000017941 */ /* 0x000fea0003800000 */
.L_x_26900:
        /* <DEDUP_REMOVED lines=14> */
.L_x_26899:
[----:B------:R-:W-:Y:S05]  /*1670*/  BSYNC B0 ;  /* 0x0000000000007941 */ /* 0x000fea0003800000 */
.L_x_26898:
        /* <DEDUP_REMOVED lines=10> */
[----:B-----5:R-:W-:-:S04]  /*1720*/  IMAD R2, R3, -0x40, R4 ;  /* 0xffffffc003027824 */ /* 0x020fc800078e0204 */
[----:B------:R-:W-:-:S05]  /*1730*/  IMAD R2, R2, 0x8, R9 ;  /* 0x0000000802027824 */ /* 0x000fca00078e0209 */
[----:B------:R-:W-:Y:S02]  /*1740*/  VIMNMX R12, PT, PT, R2, UR21, PT ;  /* 0x00000015020c7c48 */ /* 0x000fe4000bfe0100 */
[----:B0-----:R-:W-:Y:S02]  /*1750*/  LOP3.LUT R3, R5, 0x1f, RZ, 0xc0, !PT ;  /* 0x0000001f05037812 */ /* 0x001fe400078ec0ff */
[----:B------:R-:W-:Y:S01]  /*1760*/  IADD3 R8, PT, PT, -R9, R12, RZ ;  /* 0x0000000c09087210 */ /* 0x000fe20007ffe1ff */
[----:B------:R-:W-:Y:S06]  /*1770*/  BRA.DIV UR4, `(.L_x_26905) ;  /* 0x0000003204007947 */ /* 0x000fec000b800000 */
[----:B------:R-:W0:Y:S02]  /*1780*/  SHFL.BFLY PT, R7, R0, 0x10, 0x1f ;  /* 0x0e001f0000077f89 */ /* 0x000e2400000e0000 */
[----:B0-----:R-:W-:-:S05]  /*1790*/  FMNMX.FTZ R7, R7, R0, !PT ;  /* 0x0000000007077209 */ /* 0x001fca0007810000 */
[----:B------:R-:W0:Y:S02]  /*17a0*/  SHFL.BFLY PT, R2, R7, 0x8, 0x1f ;  /* 0x0d001f0007027f89 */ /* 0x000e2400000e0000 */
[----:B0-----:R-:W-:-:S05]  /*17b0*/  FMNMX.FTZ R10, R7, R2, !PT ;  /* 0x00000002070a7209 */ /* 0x001fca0007810000 */
[----:B------:R0:W1:Y:S02]  /*17c0*/  SHFL.BFLY PT, R11, R10, 0x4, 0x1f ;  /* 0x0c801f000a0b7f89 */ /* 0x00006400000e0000 */
.L_x_26945:
[----:B------:R-:W2:Y:S01]  /*17d0*/  S2R R7, SR_CgaCtaId ;  /* 0x0000000000077919 */ /* 0x000ea20000008800 */
[----:B------:R-:W-:Y:S01]  /*17e0*/  MOV R0, 0x400 ;  /* 0x0000040000007802 */ /* 0x000fe20000000f00 */
[----:B------:R-:W-:Y:S05]  /*17f0*/  WARPSYNC.ALL ;  /* 0x0000000000007948 */ /* 0x000fea0003800000 */
[----:B------:R-:W-:Y:S01]  /*1800*/  VIADD R14, R0, 0x180 ;  /* 0x00000180000e7836 */ /* 0x000fe20000000000 */
[----:B------:R-:W-:Y:S02]  /*1810*/  ISETP.NE.AND P3, PT, R3, RZ, PT ;  /* 0x000000ff0300720c */ /* 0x000fe40003f65270 */
        /* <DEDUP_REMOVED lines=37> */
.L_x_26910:
        /* <DEDUP_REMOVED lines=11> */
.L_x_26909:
[----:B------:R-:W-:Y:S05]  /*1b20*/  BSYNC.RECONVERGENT B1 ;  /* 0x0000000000017941 */ /* 0x000fea0003800200 */
.L_x_26908:
        /* <DEDUP_REMOVED lines=12> */
.L_x_26913:
        /* <DEDUP_REMOVED lines=100> */
.L_x_26912:
[----:B------:R-:W-:Y:S05]  /*2230*/  BSYNC.RECONVERGENT B1 ;  /* 0x0000000000017941 */ /* 0x000fea0003800200 */
.L_x_26911:
        /* <DEDUP_REMOVED lines=55> */
.L_x_26915:
[----:B------:R-:W-:Y:S05]  /*25b0*/  BSYNC.RECONVERGENT B1 ;  /* 0x0000000000017941 */ /* 0x000fea0003800200 */
.L_x_26914:
        /* <DEDUP_REMOVED lines=26> */
.L_x_26907:
[----:B------:R-:W-:Y:S05]  /*2760*/  BSYNC.RECONVERGENT B0 ;  /* 0x0000000000007941 */ /* 0x000fea0003800200 */
.L_x_26906:
        /* <DEDUP_REMOVED lines=40> */
.L_x_26920:
[----:B------:R-:W1:Y:S01]  /*29f0*/  LDS R12, [R15] ;  /* 0x000000000f0c7984 */ /* 0x000e620000000800 */
[----:B------:R-:W-:-:S04]  /*2a00*/  IADD3 R16, PT, PT, R16, 0x1, RZ ;  /* 0x0000000110107810 */ /* 0x000fc80007ffe0ff */
[----:B------:R-:W-:Y:S01]  /*2a10*/  ISETP.NE.AND P0, PT, R16, RZ, PT ;  /* 0x000000ff1000720c */ /* 0x000fe20003f05270 */
[----:B-1----:R-:W-:-:S05]  /*2a20*/  FMUL.FTZ R12, R12, R11 ;  /* 0x0000000b0c0c7220 */ /* 0x002fca0000410000 */
[----:B------:R1:W-:Y:S02]  /*2a30*/  STS [R15], R12 ;  /* 0x0000000c0f007388 */ /* 0x0003e40000000800 */
[----:B-1----:R-:W-:-:S05]  /*2a40*/  VIADD R15, R15, 0x200 ;  /* 0x000002000f0f7836 */ /* 0x002fca0000000000 */
[----:B------:R-:W-:Y:S05]  /*2a50*/  @P0 BRA `(.L_x_26920) ;  /* 0xfffffffc00e40947 */ /* 0x000fea000383ffff */
.L_x_26919:
[----:B------:R-:W-:Y:S05]  /*2a60*/  BSYNC.RECONVERGENT B1 ;  /* 0x0000000000017941 */ /* 0x000fea0003800200 */
.L_x_26918:
        /* <DEDUP_REMOVED lines=12> */
.L_x_26923:
        /* <DEDUP_REMOVED lines=52> */
.L_x_26922:
[----:B------:R-:W-:Y:S05]  /*2e70*/  BSYNC.RECONVERGENT B1 ;  /* 0x0000000000017941 */ /* 0x000fea0003800200 */
.L_x_26921:
        /* <DEDUP_REMOVED lines=31> */
.L_x_26925:
[----:B------:R-:W-:Y:S05]  /*3070*/  BSYNC.RECONVERGENT B1 ;  /* 0x0000000000017941 */ /* 0x000fea0003800200 */
.L_x_26924:
        /* <DEDUP_REMOVED lines=14> */
.L_x_26917:
[----:B------:R-:W-:Y:S05]  /*3160*/  BSYNC.RECONVERGENT B0 ;  /* 0x0000000000007941 */ /* 0x000fea0003800200 */
.L_x_26916:
[----:B------:R-:W-:Y:S01]  /*3170*/  BAR.SYNC.DEFER_BLOCKING 0x0 ;  /* 0x0000000000007b1d */ /* 0x000fe20000010000 */
[----:B------:R-:W-:Y:S02]  /*3180*/  ISETP.NE.AND P0, PT, R5, RZ, PT ;  /* 0x000000ff0500720c */ /* 0x000fe40003f05270 */
[----:B------:R-:W-:Y:S02]  /*3190*/  SHF.R.U32.HI R29, RZ, 0x5, R5 ;  /* 0x00000005ff1d7819 */ /* 0x000fe40000011605 */
[----:B------:R-:W-:Y:S01]  /*31a0*/  MOV R8, UR18 ;  /* 0x0000001200087c02 */ /* 0x000fe20008000f00 */
[----:B------:R-:W3:Y:S01]  /*31b0*/  LDCU UR24, c[0x0][0x3dc] ;  /* 0x00007b80ff1877ac */ /* 0x000ee20008000800 */
[----:B------:R-:W-:Y:S01]  /*31c0*/  BSSY.RECONVERGENT B0, `(.L_x_26926) ;  /* 0x0000015000007945 */ /* 0x000fe20003800200 */
[----:B------:R-:W4:Y:S02]  /*31d0*/  LDCU.64 UR22, c[0x0][0x3a8] ;  /* 0x00007500ff1677ac */ /* 0x000f240008000a00 */
[----:B------:R-:W-:-:S04]  /*31e0*/  IMAD R29, R8, 0x40, R29 ;  /* 0x00000040081d7824 */ /* 0x000fc800078e021d */
        /* <DEDUP_REMOVED lines=18> */
.L_x_26927:
[----:B---34-:R-:W-:Y:S05]  /*3310*/  BSYNC.RECONVERGENT B0 ;  /* 0x0000000000007941 */ /* 0x018fea0003800200 */
.L_x_26926:
[----:B------:R-:W-:Y:S01]  /*3320*/  ISETP.GE.U32.AND P0, PT, R29, R4, PT ;  /* 0x000000041d00720c */ /* 0x000fe20003f06070 */
[----:B------:R-:W-:Y:S01]  /*3330*/  BSSY.RECONVERGENT B0, `(.L_x_26928) ;  /* 0x00000d1000007945 */ /* 0x000fe20003800200 */
[----:B------:R-:W-:Y:S02]  /*3340*/  CS2R R36, SRZ ;  /* 0x0000000000247805 */ /* 0x000fe4000001ff00 */
[----:B------:R-:W-:Y:S02]  /*3350*/  CS2R R34, SRZ ;  /* 0x0000000000227805 */ /* 0x000fe4000001ff00 */
[----:B------:R-:W-:-:S07]  /*3360*/  CS2R R32, SRZ ;  /* 0x0000000000207805 */ /* 0x000fce000001ff00 */
[----:B------:R-:W-:Y:S05]  /*3370*/  @P0 BRA `(.L_x_26929) ;  /* 0x0000000c00300947 */ /* 0x000fea0003800000 */
[----:B------:R-:W3:Y:S01]  /*3380*/  I2F.RP R8, R6 ;  /* 0x0000000600087306 */ /* 0x000ee20000209400 */
[----:B------:R-:W4:Y:S01]  /*3390*/  LDCU UR4, c[0x0][0x3c8] ;  /* 0x00007900ff0477ac */ /* 0x000f220008000800 */
[----:B012---:R-:W-:Y:S01]  /*33a0*/  IMAD.WIDE.U32 R10, R29, 0x4, RZ ;  /* 0x000000041d0a7825 */ /* 0x007fe200078e00ff */
[C---:B------:R-:W-:Y:S02]  /*33b0*/  SHF.L.U32 R12, R5.reuse, 0x4, RZ ;  /* 0x00000004050c7819 */ /* 0x040fe400000006ff */
[----:B------:R-:W-:Y:S01]  /*33c0*/  CS2R R36, SRZ ;  /* 0x0000000000247805 */ /* 0x000fe2000001ff00 */
[----:B------:R-:W0:Y:S01]  /*33d0*/  LDCU UR5, c[0x0][0x3fc] ;  /* 0x00007f80ff0577ac */ /* 0x000e220008000800 */
[----:B------:R-:W-:Y:S01]  /*33e0*/  IADD3 R0, PT, PT, R0, 0x1a0, RZ ;  /* 0x000001a000007810 */ /* 0x000fe20007ffe0ff */
[----:B------:R-:W-:Y:S01]  /*33f0*/  IMAD R9, R2, 0x8, R9 ;  /* 0x0000000802097824 */ /* 0x000fe200078e0209 */
[----:B------:R-:W-:Y:S01]  /*3400*/  IADD3 R30, PT, PT, -R30, R29, RZ ;  /* 0x0000001d1e1e7210 */ /* 0x000fe20007ffe1ff */
[----:B------:R-:W1:Y:S01]  /*3410*/  LDCU.64 UR6, c[0x0][0x3b8] ;  /* 0x00007700ff0677ac */ /* 0x000e620008000a00 */
[----:B------:R-:W-:Y:S01]  /*3420*/  IMAD.SHL.U32 R31, R5, 0x4, RZ ;  /* 0x00000004051f7824 */ /* 0x000fe200078e00ff */
[----:B------:R-:W-:-:S02]  /*3430*/  LEA R26, R7, R0, 0x18 ;  /* 0x00000000071a7211 */ /* 0x000fc400078ec0ff */
[----:B------:R-:W-:Y:S02]  /*3440*/  CS2R R34, SRZ ;  /* 0x0000000000227805 */ /* 0x000fe4000001ff00 */
[----:B------:R-:W-:Y:S02]  /*3450*/  IADD3 R28, PT, PT, R9, 0x1, RZ ;  /* 0x00000001091c7810 */ /* 0x000fe40007ffe0ff */
[----:B------:R-:W-:Y:S01]  /*3460*/  CS2R R32, SRZ ;  /* 0x0000000000207805 */ /* 0x000fe2000001ff00 */
[----:B---3--:R-:W2:Y:S01]  /*3470*/  MUFU.RCP R8, R8 ;  /* 0x0000000800087308 */ /* 0x008ea20000001000 */
[----:B------:R-:W-:Y:S02]  /*3480*/  LOP3.LUT R27, R31, 0x4, RZ, 0xc0, !PT ;  /* 0x000000041f1b7812 */ /* 0x000fe400078ec0ff */
[----:B------:R-:W-:Y:S01]  /*3490*/  IADD3 R29, PT, PT, R29, 0x1, RZ ;  /* 0x000000011d1d7810 */ /* 0x000fe20007ffe0ff */
[----:B----4-:R-:W-:Y:S01]  /*34a0*/  UIMAD UR4, UR16, UR4, URZ ;  /* 0x00000004100472a4 */ /* 0x010fe2000f8e02ff */
[----:B------:R-:W-:-:S02]  /*34b0*/  LOP3.LUT R31, R31, 0x7c, RZ, 0xc0, !PT ;  /* 0x0000007c1f1f7812 */ /* 0x000fc400078ec0ff */
[----:B------:R-:W-:-:S03]  /*34c0*/  IADD3 R27, PT, PT, R28, R27, RZ ;  /* 0x0000001b1c1b7210 */ /* 0x000fc60007ffe0ff */
[----:B------:R-:W-:-:S04]  /*34d0*/  IMAD.U32 R13, RZ, RZ, UR4 ;  /* 0x00000004ff0d7e24 */ /* 0x000fc8000f8e00ff */
[----:B------:R-:W-:Y:S01]  /*34e0*/  IMAD.WIDE R10, R13, 0x4, R10 ;  /* 0x000000040d0a7825 */ /* 0x000fe200078e020a */
[----:B------:R-:W3:Y:S01]  /*34f0*/  LDCU UR4, c[0x0][0x3e0] ;  /* 0x00007c00ff0477ac */ /* 0x000ee20008000800 */
[----:B------:R-:W-:Y:S02]  /*3500*/  LOP3.LUT R13, R12, 0x10, RZ, 0xe2, !PT ;  /* 0x000000100c0d7812 */ /* 0x000fe400078ee2ff */
[----:B--2---:R-:W-:Y:S02]  /*3510*/  IADD3 R24, PT, PT, R8, 0xffffffe, RZ ;  /* 0x0ffffffe08187810 */ /* 0x004fe40007ffe0ff */
[----:B-1----:R-:W-:Y:S01]  /*3520*/  IADD3 R0, P0, PT, R10, UR6, RZ ;  /* 0x000000060a007c10 */ /* 0x002fe2000ff1e0ff */
[----:B------:R-:W-:Y:S01]  /*3530*/  IMAD R13, R2, 0x20, R13 ;  /* 0x00000020020d7824 */ /* 0x000fe200078e020d */
[----:B------:R1:W2:Y:S02]  /*3540*/  F2I.FTZ.U32.TRUNC.NTZ R25, R24 ;  /* 0x0000001800197305 */ /* 0x0002a4000021f000 */
[----:B------:R-:W-:-:S02]  /*3550*/  IADD3.X R7, PT, PT, R11, UR7, RZ, P0, !PT ;  /* 0x000000070b077c10 */ /* 0x000fc400087fe4ff */
[----:B------:R-:W-:Y:S01]  /*3560*/  IADD3 R26, PT, PT, R26, R13, RZ ;  /* 0x0000000d1a1a7210 */ /* 0x000fe20007ffe0ff */
[----:B-1----:R-:W-:Y:S01]  /*3570*/  IMAD.MOV.U32 R24, RZ, RZ, RZ ;  /* 0x000000ffff187224 */ /* 0x002fe200078e00ff */
[----:B---3--:R-:W-:Y:S01]  /*3580*/  UIMAD UR4, UR15, UR4, URZ ;  /* 0x000000040f0472a4 */ /* 0x008fe2000f8e02ff */
[----:B--2---:R-:W-:-:S05]  /*3590*/  IMAD.MOV R15, RZ, RZ, -R25 ;  /* 0x000000ffff0f7224 */ /* 0x004fca00078e0a19 */
[----:B------:R-:W-:Y:S02]  /*35a0*/  IMAD.U32 R38, RZ, RZ, UR4 ;  /* 0x00000004ff267e24 */ /* 0x000fe4000f8e00ff */
[----:B------:R-:W-:-:S04]  /*35b0*/  IMAD R15, R15, R6, RZ ;  /* 0x000000060f0f7224 */ /* 0x000fc800078e02ff */
[----:B------:R-:W-:-:S04]  /*35c0*/  IMAD.HI.U32 R24, R25, R15, R24 ;  /* 0x0000000f19187227 */ /* 0x000fc800078e0018 */
[----:B0-----:R-:W-:Y:S01]  /*35d0*/  IMAD.U32 R25, RZ, RZ, UR5 ;  /* 0x00000005ff197e24 */ /* 0x001fe2000f8e00ff */
[----:B------:R-:W-:-:S04]  /*35e0*/  USHF.R.S32.HI UR5, URZ, 0x1f, UR4 ;  /* 0x0000001fff057899 */ /* 0x000fc80008011404 */
[----:B------:R-:W-:Y:S02]  /*35f0*/  IADD3 R25, PT, PT, -R25, UR14, RZ ;  /* 0x0000000e19197c10 */ /* 0x000fe4000fffe1ff */
[----:B------:R-:W-:-:S07]  /*3600*/  MOV R39, UR5 ;  /* 0x0000000500277c02 */ /* 0x000fce0008000f00 */
.L_x_26932:
        /* <DEDUP_REMOVED lines=33> */
[----:B------:R-:W-:Y:S01]  /*3820*/  IMAD.MOV.U32 R9, RZ, RZ, R13 ;  /* 0x000000ffff097224 */ /* 0x000fe200078e000d */
[C---:B------:R-:W-:Y:S01]  /*3830*/  IADD3 R13, PT, PT, R29.reuse, 0x3, RZ ;  /* 0x000000031d0d7810 */ /* 0x040fe20007ffe0ff */
        /* <DEDUP_REMOVED lines=25> */
[----:B------:R-:W-:-:S11]  /*39d0*/  IADD3 R20, PT, PT, R27, -0x1, RZ ;  /* 0xffffffff1b147810 */ /* 0x000fd60007ffe0ff */
[C---:B------:R-:W-:Y:S01]  /*39e0*/  @!P1 IADD3 R14, PT, PT, R27.reuse, 0x1, RZ ;  /* 0x000000011b0e9810 */ /* 0x040fe20007ffe0ff */
[C---:B------:R-:W-:Y:S01]  /*39f0*/  @!P1 VIADD R12, R27.reuse, 0x2 ;  /* 0x000000021b0c9836 */ /* 0x040fe20000000000 */
[----:B------:R-:W-:Y:S02]  /*3a00*/  @!P1 ISETP.GE.AND P3, PT, R27, UR21, PT ;  /* 0x000000151b009c0c */ /* 0x000fe4000bf66270 */
[----:B------:R-:W-:Y:S02]  /*3a10*/  @!P1 ISETP.GE.AND P4, PT, R14, UR21, PT ;  /* 0x000000150e009c0c */ /* 0x000fe4000bf86270 */
[----:B------:R-:W-:Y:S02]  /*3a20*/  @!P1 ISETP.GE.AND P5, PT, R12, UR21, PT ;  /* 0x000000150c009c0c */ /* 0x000fe4000bfa6270 */
[----:B------:R-:W3:Y:S01]  /*3a30*/  LDG.E.128.CONSTANT R12, desc[UR12][R40.64+0x200] ;  /* 0x0002000c280c7981 */ /* 0x000ee2000c1e9d00 */
[----:B------:R-:W-:Y:S02]  /*3a40*/  @!P1 ISETP.GE.AND P2, PT, R20, UR21, PT ;  /* 0x0000001514009c0c */ /* 0x000fe4000bf46270 */
[----:B--2---:R-:W-:-:S02]  /*3a50*/  @!P1 FSEL R17, R17, RZ, !P3 ;  /* 0x000000ff11119208 */ /* 0x004fc40005800000 */
[----:B------:R-:W-:-:S03]  /*3a60*/  @!P1 FSEL R16, R16, RZ, !P2 ;  /* 0x000000ff10109208 */ /* 0x000fc60005000000 */
[----:B0-----:R-:W-:Y:S01]  /*3a70*/  FMUL.FTZ R17, R9, R17 ;  /* 0x0000001109117220 */ /* 0x001fe20000410000 */
        /* <DEDUP_REMOVED lines=8> */
[----:B------:R-:W-:Y:S02]  /*3b00*/  @!P1 ISETP.GE.AND P2, PT, R20, UR21, PT ;  /* 0x0000001514009c0c */ /* 0x000fe4000bf46270 */
[----:B---3--:R-:W-:Y:S02]  /*3b10*/  @!P1 FSEL R13, R13, RZ, !P3 ;  /* 0x000000ff0d0d9208 */ /* 0x008fe40005800000 */
        /* <DEDUP_REMOVED lines=8> */
[----:B------:R-:W-:Y:S01]  /*3ba0*/  @!P1 VIADD R12, R27, 0x1 ;  /* 0x000000011b0c9836 */ /* 0x000fe20000000000 */
[----:B------:R-:W-:Y:S01]  /*3bb0*/  @!P1 ISETP.GE.AND P2, PT, R20, UR21, PT ;  /* 0x0000001514009c0c */ /* 0x000fe2000bf46270 */
[----:B------:R-:W-:Y:S01]  /*3bc0*/  FFMA.FTZ R14, R10, R14, R13 ;  /* 0x0000000e0a0e7223 */ /* 0x000fe2000001000d */
[----:B------:R-:W-:-:S02]  /*3bd0*/  @!P1 FSEL R15, R15, RZ, !P3 ;  /* 0x000000ff0f0f9208 */ /* 0x000fc40005800000 */
[----:B------:R-:W-:-:S03]  /*3be0*/  @!P1 ISETP.GE.AND P3, PT, R27, UR21, PT ;  /* 0x000000151b009c0c */ /* 0x000fc6000bf66270 */
[----:B------:R-:W-:-:S04]  /*3bf0*/  FFMA.FTZ R15, R11, R15, R14 ;  /* 0x0000000f0b0f7223 */ /* 0x000fc8000001000e */
[----:B------:R-:W-:Y:S01]  /*3c00*/  FADD.FTZ R36, R36, R15 ;  /* 0x0000000f24247221 */ /* 0x000fe20000010000 */
[C---:B------:R-:W-:Y:S02]  /*3c10*/  @!P1 ISETP.GE.AND P5, PT, R20.reuse, UR21, PT ;  /* 0x0000001514009c0c */ /* 0x040fe4000bfa6270 */
[----:B------:R-:W-:Y:S02]  /*3c20*/  @!P1 ISETP.GE.AND P4, PT, R20, UR21, PT ;  /* 0x0000001514009c0c */ /* 0x000fe4000bf86270 */
[----:B--2---:R-:W-:Y:S02]  /*3c30*/  @!P1 FSEL R16, R16, RZ, !P2 ;  /* 0x000000ff10109208 */ /* 0x004fe40005000000 */
[----:B------:R-:W-:Y:S02]  /*3c40*/  @!P1 ISETP.GE.AND P2, PT, R12, UR21, PT ;  /* 0x000000150c009c0c */ /* 0x000fe4000bf46270 */
[----:B------:R-:W-:Y:S02]  /*3c50*/  @!P1 IADD3 R12, PT, PT, R27, 0x2, RZ ;  /* 0x000000021b0c9810 */ /* 0x000fe40007ffe0ff */
[----:B------:R-:W-:-:S02]  /*3c60*/  @!P1 FSEL R17, R17, RZ, !P3 ;  /* 0x000000ff11119208 */ /* 0x000fc40005800000 */
[----:B------:R-:W-:Y:S02]  /*3c70*/  @!P1 ISETP.GE.AND P3, PT, R12, UR21, PT ;  /* 0x000000150c009c0c */ /* 0x000fe4000bf66270 */
[----:B------:R-:W2:Y:S01]  /*3c80*/  LDG.E.128.CONSTANT R12, desc[UR12][R40.64+0x600] ;  /* 0x0006000c280c7981 */ /* 0x000ea2000c1e9d00 */
        /* <DEDUP_REMOVED lines=8> */
[----:B------:R-:W-:-:S03]  /*3d10*/  @!P1 ISETP.GE.AND P2, PT, R20, UR21, PT ;  /* 0x0000001514009c0c */ /* 0x000fc6000bf46270 */
[----:B------:R-:W4:Y:S01]  /*3d20*/  LDG.E.128.CONSTANT R20, desc[UR12][R40.64+0xa00] ;  /* 0x000a000c28147981 */ /* 0x000f22000c1e9d00 */
[----:B------:R-:W-:-:S04]  /*3d30*/  @!P1 ISETP.GE.AND P3, PT, R27, UR21, PT ;  /* 0x000000151b009c0c */ /* 0x000fc8000bf66270 */
[----:B--2---:R-:W-:Y:S02]  /*3d40*/  @!P1 FSEL R13, R13, RZ, !P3 ;  /* 0x000000ff0d0d9208 */ /* 0x004fe40005800000 */
[----:B------:R-:W-:-:S03]  /*3d50*/  @!P1 FSEL R12, R12, RZ, !P2 ;  /* 0x000000ff0c0c9208 */ /* 0x000fc60005000000 */
[----:B------:R-:W-:-:S04]  /*3d60*/  FMUL.FTZ R13, R9, R13 ;  /* 0x0000000d090d7220 */ /* 0x000fc80000410000 */
[----:B------:R-:W-:Y:S01]  /*3d70*/  FFMA.FTZ R13, R8, R12, R13 ;  /* 0x0000000c080d7223 */ /* 0x000fe2000001000d */
[----:B------:R-:W-:-:S05]  /*3d80*/  @!P1 VIADD R12, R27, 0x1 ;  /* 0x000000011b0c9836 */ /* 0x000fca0000000000 */
[----:B------:R-:W-:Y:S02]  /*3d90*/  @!P1 ISETP.GE.AND P2, PT, R12, UR21, PT ;  /* 0x000000150c009c0c */ /* 0x000fe4000bf46270 */
[----:B------:R-:W-:-:S04]  /*3da0*/  @!P1 IADD3 R12, PT, PT, R27, 0x2, RZ ;  /* 0x000000021b0c9810 */ /* 0x000fc80007ffe0ff */
[----:B------:R-:W-:Y:S02]  /*3db0*/  @!P1 ISETP.GE.AND P6, PT, R12, UR21, PT ;  /* 0x000000150c009c0c */ /* 0x000fe4000bfc6270 */
[----:B---3--:R-:W-:Y:S02]  /*3dc0*/  @!P1 FSEL R16, R16, RZ, !P5 ;  /* 0x000000ff10109208 */ /* 0x008fe40006800000 */
[----:B------:R-:W-:Y:S02]  /*3dd0*/  @!P1 FSEL R15, R15, RZ, !P6 ;  /* 0x000000ff0f0f9208 */ /* 0x000fe40007000000 */
[C---:B------:R-:W-:Y:S02]  /*3de0*/  @!P1 ISETP.GE.AND P6, PT, R27.reuse, UR21, PT ;  /* 0x000000151b009c0c */ /* 0x040fe4000bfc6270 */
[----:B------:R-:W-:Y:S02]  /*3df0*/  @!P1 ISETP.GE.AND P5, PT, R27, UR21, PT ;  /* 0x000000151b009c0c */ /* 0x000fe4000bfa6270 */
[----:B------:R-:W-:-:S02]  /*3e00*/  @!P1 FSEL R17, R17, RZ, !P6 ;  /* 0x000000ff11119208 */ /* 0x000fc40007000000 */
[----:B----4-:R-:W-:Y:S01]  /*3e10*/  @!P1 FSEL R21, R21, RZ, !P5 ;  /* 0x000000ff15159208 */ /* 0x010fe20006800000 */
[----:B------:R-:W-:Y:S01]  /*3e20*/  @!P1 VIADD R12, R27, 0x1 ;  /* 0x000000011b0c9836 */ /* 0x000fe20000000000 */
[----:B------:R-:W-:Y:S01]  /*3e30*/  @!P1 FSEL R20, R20, RZ, !P4 ;  /* 0x000000ff14149208 */ /* 0x000fe20006000000 */
[C---:B------:R-:W-:Y:S02]  /*3e40*/  FMUL.FTZ R17, R9.reuse, R17 ;  /* 0x0000001109117220 */ /* 0x040fe40000410000 */
[----:B------:R-:W-:Y:S01]  /*3e50*/  FMUL.FTZ R9, R9, R21 ;  /* 0x0000001509097220 */ /* 0x000fe20000410000 */
[----:B------:R-:W-:Y:S01]  /*3e60*/  @!P1 ISETP.GE.AND P3, PT, R12, UR21, PT ;  /* 0x000000150c009c0c */ /* 0x000fe2000bf66270 */
[C---:B------:R-:W-:Y:S02]  /*3e70*/  FFMA.FTZ R17, R8.reuse, R16, R17 ;  /* 0x0000001008117223 */ /* 0x040fe40000010011 */
[----:B------:R-:W-:Y:S01]  /*3e80*/  FFMA.FTZ R9, R8, R20, R9 ;  /* 0x0000001408097223 */ /* 0x000fe20000010009 */
[----:B------:R-:W-:Y:S01]  /*3e90*/  @!P1 VIADD R8, R27, 0x1 ;  /* 0x000000011b089836 */ /* 0x000fe20000000000 */
[----:B------:R-:W-:-:S02]  /*3ea0*/  @!P1 FSEL R18, R18, RZ, !P3 ;  /* 0x000000ff12129208 */ /* 0x000fc40005800000 */
[C---:B------:R-:W-:Y:S02]  /*3eb0*/  @!P1 IADD3 R12, PT, PT, R27.reuse, 0x2, RZ ;  /* 0x000000021b0c9810 */ /* 0x040fe40007ffe0ff */
[----:B------:R-:W-:Y:S02]  /*3ec0*/  @!P1 ISETP.GE.AND P3, PT, R8, UR21, PT ;  /* 0x0000001508009c0c */ /* 0x000fe4000bf66270 */
[----:B------:R-:W-:Y:S02]  /*3ed0*/  @!P1 IADD3 R8, PT, PT, R27, 0x2, RZ ;  /* 0x000000021b089810 */ /* 0x000fe40007ffe0ff */
[----:B------:R-:W-:Y:S02]  /*3ee0*/  @!P1 FSEL R14, R14, RZ, !P2 ;  /* 0x000000ff0e0e9208 */ /* 0x000fe40005000000 */
[----:B------:R-:W-:Y:S02]  /*3ef0*/  @!P1 ISETP.GE.AND P2, PT, R12, UR21, PT ;  /* 0x000000150c009c0c */ /* 0x000fe4000bf46270 */
[----:B------:R-:W-:-:S02]  /*3f00*/  @!P1 ISETP.GE.AND P4, PT, R8, UR21, PT ;  /* 0x0000001508009c0c */ /* 0x000fc4000bf86270 */
[----:B------:R-:W-:Y:S01]  /*3f10*/  @!P1 FSEL R22, R22, RZ, !P3 ;  /* 0x000000ff16169208 */ /* 0x000fe20005800000 */
[C---:B------:R-:W-:Y:S01]  /*3f20*/  FFMA.FTZ R14, R10.reuse, R14, R13 ;  /* 0x0000000e0a0e7223 */ /* 0x040fe2000001000d */
[----:B------:R-:W-:Y:S01]  /*3f30*/  @!P1 FSEL R19, R19, RZ, !P2 ;  /* 0x000000ff13139208 */ /* 0x000fe20005000000 */
[C---:B------:R-:W-:Y:S01]  /*3f40*/  FFMA.FTZ R18, R10.reuse, R18, R17 ;  /* 0x000000120a127223 */ /* 0x040fe20000010011 */
[----:B------:R-:W-:Y:S01]  /*3f50*/  @!P1 FSEL R23, R23, RZ, !P4 ;  /* 0x000000ff17179208 */ /* 0x000fe20006000000 */
[----:B------:R-:W-:Y:S01]  /*3f60*/  FFMA.FTZ R10, R10, R22, R9 ;  /* 0x000000160a0a7223 */ /* 0x000fe20000010009 */
[C---:B------:R-:W-:Y:S01]  /*3f70*/  FFMA.FTZ R15, R11.reuse, R15, R14 ;  /* 0x0000000f0b0f7223 */ /* 0x040fe2000001000e */
[C---:B------:R-:W-:Y:S02]  /*3f80*/  FFMA.FTZ R18, R11.reuse, R19, R18 ;  /* 0x000000130b127223 */ /* 0x040fe40000010012 */
[----:B------:R-:W-:Y:S01]  /*3f90*/  FFMA.FTZ R11, R11, R23, R10 ;  /* 0x000000170b0b7223 */ /* 0x000fe2000001000a */
[----:B------:R-:W-:Y:S01]  /*3fa0*/  FADD.FTZ R34, R34, R15 ;  /* 0x0000000f22227221 */ /* 0x000fe20000010000 */
[----:B------:R-:W-:-:S02]  /*3fb0*/  FADD.FTZ R33, R33, R18 ;  /* 0x0000001221217221 */ /* 0x000fc40000010000 */
[----:B------:R-:W-:-:S07]  /*3fc0*/  FADD.FTZ R32, R32, R11 ;  /* 0x0000000b20207221 */ /* 0x000fce0000010000 */
.L_x_26931:
[----:B------:R-:W-:Y:S05]  /*3fd0*/  BSYNC.RECONVERGENT B1 ;  /* 0x0000000000017941 */ /* 0x000fea0003800200 */
.L_x_26930:
[----:B------:R-:W-:Y:S01]  /*3fe0*/  IADD3 R0, P1, PT, R0, 0x10, RZ ;  /* 0x0000001000007810 */ /* 0x000fe20007f3e0ff */
[----:B------:R-:W-:Y:S01]  /*3ff0*/  VIADD R30, R30, 0x4 ;  /* 0x000000041e1e7836 */ /* 0x000fe20000000000 */
[----:B------:R-:W-:Y:S01]  /*4000*/  IADD3 R27, PT, PT, R27, 0x20, RZ ;  /* 0x000000201b1b7810 */ /* 0x000fe20007ffe0ff */
[----:B------:R-:W-:Y:S01]  /*4010*/  VIADD R26, R26, 0x80 ;  /* 0x000000801a1a7836 */ /* 0x000fe20000000000 */
[----:B------:R-:W-:Y:S01]  /*4020*/  IADD3.X R7, PT, PT, RZ, R7, RZ, P1, !PT ;  /* 0x00000007ff077210 */ /* 0x000fe20000ffe4ff */
[----:B------:R-:W-:Y:S08]  /*4030*/  @!P0 BRA `(.L_x_26932) ;  /* 0xfffffff400748947 */ /* 0x000ff0000383ffff */
.L_x_26929:
[----:B------:R-:W-:Y:S05]  /*4040*/  BSYNC.RECONVERGENT B0 ;  /* 0x0000000000007941 */ /* 0x000fea0003800200 */
.L_x_26928:
[----:B------:R-:W3:Y:S01]  /*4050*/  SHFL.BFLY PT, R0, R37, 0x1, 0x1f ;  /* 0x0c201f0025007f89 */ /* 0x000ee200000e0000 */
[----:B------:R-:W4:Y:S01]  /*4060*/  S2UR UR5, SR_CgaCtaId ;  /* 0x00000000000579c3 */ /* 0x000f220000008800 */
[----:B0-2---:R-:W-:Y:S01]  /*4070*/  SHF.R.U32.HI R13, RZ, 0x1, R3 ;  /* 0x00000001ff0d7819 */ /* 0x005fe20000011603 */
[----:B------:R-:W-:Y:S01]  /*4080*/  UMOV UR4, 0x400 ;  /* 0x0000040000047882 */ /* 0x000fe20000000000 */
[----:B------:R-:W0:Y:S01]  /*4090*/  SHFL.BFLY PT, R7, R36, 0x1, 0x1f ;  /* 0x0c201f0024077f89 */ /* 0x000e2200000e0000 */
[----:B------:R-:W-:Y:S01]  /*40a0*/  LOP3.LUT R3, R5, 0x1, RZ, 0xc0, !PT ;  /* 0x0000000105037812 */ /* 0x000fe200078ec0ff */
[----:B------:R-:W-:Y:S01]  /*40b0*/  UIADD3 UR4, UPT, UPT, UR4, 0x1a0, URZ ;  /* 0x000001a004047890 */ /* 0x000fe2000fffe0ff */
[----:B------:R-:W-:Y:S01]  /*40c0*/  IMAD R13, R2, 0x60, R13 ;  /* 0x00000060020d7824 */ /* 0x000fe200078e020d */
[----:B------:R-:W2:Y:S01]  /*40d0*/  SHFL.BFLY PT, R4, R35, 0x1, 0x1f ;  /* 0x0c201f0023047f89 */ /* 0x000ea200000e0000 */
[----:B------:R-:W-:Y:S01]  /*40e0*/  ISETP.NE.AND P2, PT, R3, RZ, PT ;  /* 0x000000ff0300720c */ /* 0x000fe20003f45270 */
[----:B------:R-:W-:Y:S01]  /*40f0*/  BSSY.RECONVERGENT B0, `(.L_x_26933) ;  /* 0x0000028000007945 */ /* 0x000fe20003800200 */
[C---:B------:R-:W-:Y:S01]  /*4100*/  LOP3.LUT R2, R5.reuse, 0x3c0, RZ, 0xc0, !PT ;  /* 0x000003c005027812 */ /* 0x040fe200078ec0ff */
[----:B------:R-:W5:Y:S01]  /*4110*/  SHFL.BFLY PT, R9, R34, 0x1, 0x1f ;  /* 0x0c201f0022097f89 */ /* 0x000f6200000e0000 */
[----:B------:R-:W-:-:S02]  /*4120*/  LOP3.LUT P0, RZ, R5, 0x3c1, RZ, 0xc0, !PT ;  /* 0x000003c105ff7812 */ /* 0x000fc4000780c0ff */
[----:B------:R-:W-:Y:S01]  /*4130*/  ISETP.NE.OR P5, PT, R2, 0x40, P2 ;  /* 0x000000400200780c */ /* 0x000fe200017a5670 */
[----:B------:R-:W5:Y:S01]  /*4140*/  SHFL.BFLY PT, R6, R33, 0x1, 0x1f ;  /* 0x0c201f0021067f89 */ /* 0x000f6200000e0000 */
[C---:B------:R-:W-:Y:S02]  /*4150*/  LOP3.LUT P1, RZ, R5.reuse, 0x3e1, RZ, 0xc0, !PT ;  /* 0x000003e105ff7812 */ /* 0x040fe4000782c0ff */
[C---:B------:R-:W-:Y:S01]  /*4160*/  ISETP.GT.U32.AND P3, PT, R5.reuse, 0x1f, PT ;  /* 0x0000001f0500780c */ /* 0x040fe20003f64070 */
[----:B-1----:R-:W1:Y:S01]  /*4170*/  SHFL.BFLY PT, R11, R32, 0x1, 0x1f ;  /* 0x0c201f00200b7f89 */ /* 0x002e6200000e0000 */
[----:B------:R-:W-:Y:S01]  /*4180*/  BAR.SYNC.DEFER_BLOCKING 0x0 ;  /* 0x0000000000007b1d */ /* 0x000fe20000010000 */
[----:B---3--:R-:W-:Y:S01]  /*4190*/  FADD.FTZ R37, R0, R37 ;  /* 0x0000002500257221 */ /* 0x008fe20000010000 */
[----:B----4-:R-:W-:Y:S01]  /*41a0*/  ULEA UR4, UR5, UR4, 0x18 ;  /* 0x0000000405047291 */ /* 0x010fe2000f8ec0ff */
[----:B------:R-:W-:Y:S01]  /*41b0*/  LOP3.LUT R0, R5, 0x3e0, RZ, 0xc0, !PT ;  /* 0x000003e005007812 */ /* 0x000fe200078ec0ff */
[----:B0-----:R-:W-:-:S03]  /*41c0*/  FADD.FTZ R7, R7, R36 ;  /* 0x0000002407077221 */ /* 0x001fc60000010000 */
[----:B------:R-:W-:Y:S01]  /*41d0*/  ISETP.NE.OR P4, PT, R0, 0x20, P2 ;  /* 0x000000200000780c */ /* 0x000fe20001785670 */
[----:B--2---:R-:W-:Y:S01]  /*41e0*/  FADD.FTZ R35, R4, R35 ;  /* 0x0000002304237221 */ /* 0x004fe20000010000 */
[----:B------:R-:W-:Y:S01]  /*41f0*/  LEA R0, R13, UR4, 0x2 ;  /* 0x000000040d007c11 */ /* 0x000fe2000f8e10ff */
[----:B-----5:R-:W-:Y:S01]  /*4200*/  FADD.FTZ R9, R9, R34 ;  /* 0x0000002209097221 */ /* 0x020fe20000010000 */
[----:B------:R-:W-:Y:S01]  /*4210*/  FADD.FTZ R33, R6, R33 ;  /* 0x0000002106217221 */ /* 0x000fe20000010000 */
[----:B-1----:R-:W-:Y:S02]  /*4220*/  FADD.FTZ R11, R11, R32 ;  /* 0x000000200b0b7221 */ /* 0x002fe40000010000 */
        /* <DEDUP_REMOVED lines=20> */
.L_x_26934:
[----:B------:R-:W-:Y:S05]  /*4370*/  BSYNC.RECONVERGENT B0 ;  /* 0x0000000000007941 */ /* 0x000fea0003800200 */
.L_x_26933:
        /* <DEDUP_REMOVED lines=22> */
.L_x_26936:
[----:B------:R-:W-:Y:S05]  /*44e0*/  BSYNC.RECONVERGENT B0 ;  /* 0x0000000000007941 */ /* 0x000fea0003800200 */
.L_x_26935:
        /* <DEDUP_REMOVED lines=21> */
.L_x_26903:
        /* <DEDUP_REMOVED lines=8> */
.L_x_26938:
[----:B------:R-:W-:Y:S05]  /*46c0*/  BSYNC B2 ;  /* 0x0000000000027941 */ /* 0x000fea0003800000 */
.L_x_26937:
        /* <DEDUP_REMOVED lines=9> */
.L_x_26939:
[----:B------:R-:W-:Y:S01]  /*4760*/  IMAD.MOV.U32 R9, RZ, RZ, R11 ;  /* 0x000000ffff097224 */ /* 0x000fe200078e000b */
[----:B------:R-:W-:Y:S06]  /*4770*/  BRA `(.L_x_26940) ;  /* 0xffffffcc00507947 */ /* 0x000fec000383ffff */
.L_x_26905:
        /* <DEDUP_REMOVED lines=8> */
.L_x_26942:
[----:B------:R-:W-:Y:S05]  /*4800*/  BSYNC B0 ;  /* 0x0000000000007941 */ /* 0x000fea0003800000 */
.L_x_26941:
        /* <DEDUP_REMOVED lines=9> */
.L_x_26943:
[----:B------:R-:W-:Y:S02]  /*48a0*/  IMAD.MOV.U32 R15, RZ, RZ, 0x4 ;  /* 0x00000004ff0f7424 */ /* 0x000fe400078e00ff */
[----:B------:R-:W-:-:S05]  /*48b0*/  IMAD.MOV.U32 R2, RZ, RZ, R11 ;  /* 0x000000ffff027224 */ /* 0x000fca00078e000b */
[----:B------:R-:W-:-:S04]  /*48c0*/  FMNMX.FTZ R10, R7, R2, !PT ;  /* 0x00000002070a7209 */ /* 0x000fc80007810000 */
[----:B------:R-:W-:-:S07]  /*48d0*/  MOV R14, R10 ;  /* 0x0000000a000e7202 */ /* 0x000fce0000000f00 */
[----:B------:R-:W-:Y:S05]  /*48e0*/  WARPSYNC.COLLECTIVE R13, `(.L_x_26944) ;  /* 0x000000000d087348 */ /* 0x000fea0003c00000 */
[----:B------:R0:W1:Y:S02]  /*48f0*/  SHFL.BFLY P2, R11, R14, R15, R16 ;  /* 0x0c00000f0e0b7389 */ /* 0x0000640000040010 */
[----:B01----:R-:W-:Y:S05]  /*4900*/  ENDCOLLECTIVE ;  /* 0x000000000000791b */ /* 0x003fea0003800000 */
.L_x_26944:
[----:B------:R-:W-:Y:S05]  /*4910*/  BRA `(.L_x_26945) ;  /* 0xffffffcc00ac7947 */ /* 0x000fea000383ffff */
.L_x_26946:
        /* <DEDUP_REMOVED lines=14> */
.L_x_27663:


//--------------------- .text._ZN4vllm32paged_attention_v2_reduce_kernelIfLi80ELi128ELi512EEEvPT_PKfS4_PKS1_PKii --------------------------
	.section	.text._ZN4vllm32paged_attention_v2_reduce_kernelIfLi80ELi128ELi512EEEvPT_PKfS4_PKS1_PKii,"ax",@progbits
	.align	128
        .global         _ZN4vllm32paged_attention_v2_reduce_kernelIfLi80ELi128ELi512EEEvPT_PKfS4_PKS1_PKii
        .type           _ZN4vllm32paged_attention_v2_reduce_kernelIfLi80ELi128ELi512EEEvPT_PKfS4_PKS1_PKii,@function
        .size           _ZN4vllm32paged_attention_v2_reduce_kernelIfLi80ELi128ELi512EEEvPT_PKfS4_PKS1_PKii,(.L_x_27664 - _ZN4vllm32paged_attention_v2_reduce_kernelIfLi80ELi128ELi512EEEvPT_PKfS4_PKS1_PKii)
        .other          _ZN4vllm32paged_attention_v2_reduce_kernelIfLi80ELi128ELi512EEEvPT_PKfS4_PKS1_PKii,@"STO_CUDA_ENTRY STV_DEFAULT"
_ZN4vllm32paged_attention_v2_reduce_kernelIfLi80ELi128ELi512EEEvPT_PKfS4_PKS1_PKii:
.text._ZN4vllm32paged_attention_v2_reduce_kernelIfLi80ELi128ELi512EEEvPT_PKfS4_PKS1_PKii:
        /* <DEDUP_REMOVED lines=73> */
.L_x_26950:
        /* <DEDUP_REMOVED lines=10> */
.L_x_26949:
[----:B------:R-:W-:Y:S05]  /*0530*/  BSYNC.RECONVERGENT B0 ;  /* 0x0000000000007941 */ /* 0x000fea0003800200 */
.L_x_26948:
        /* <DEDUP_REMOVED lines=8> */
.L_x_26951:
        /* <DEDUP_REMOVED lines=48> */
.L_x_26947:
        /* <DEDUP_REMOVED lines=61> */
.L_x_26956:
        /* <DEDUP_REMOVED lines=11> */
.L_x_26955:
[----:B------:R-:W-:Y:S05]  /*0d40*/  BSYNC.RECONVERGENT B1 ;  /* 0x0000000000017941 */ /* 0x000fea0003800200 */
.L_x_26954:
        /* <DEDUP_REMOVED lines=9> */
.L_x_26957:
        /* <DEDUP_REMOVED lines=37> */
.L_x_26953:
[----:B------:R-:W-:Y:S05]  /*1030*/  BSYNC.RECONVERGENT B0 ;  /* 0x0000000000007941 */ /* 0x000fea0003800200 */
.L_x_26952:
        /* <DEDUP_REMOVED lines=76> */
.L_x_26962:
        /* <DEDUP_REMOVED lines=18> */
.L_x_26961:
[----:B------:R-:W-:Y:S05]  /*1620*/  BSYNC.RECONVERGENT B1 ;  /* 0x0000000000017941 */ /* 0x000fea0003800200 */
.L_x_26960:
        /* <DEDUP_REMOVED lines=11> */
.L_x_26963:
        /* <DEDUP_REMOVED lines=62> */
.L_x_26959:
[----:B------:R-:W-:Y:S05]  /*1ac0*/  BSYNC.RECONVERGENT B0 ;  /* 0x0000000000007941 */ /* 0x000fea0003800200 */
.L_x_26958:
        /* <DEDUP_REMOVED lines=55> */
.L_x_26966:
        /* <DEDUP_REMOVED lines=66> */
.L_x_26965:
        /* <DEDUP_REMOVED lines=44> */
.L_x_26967:
        /* <DEDUP_REMOVED lines=26> */
.L_x_26968:
        /* <DEDUP_REMOVED lines=12> */
.L_x_26964:
        /* <DEDUP_REMOVED lines=8> */
.L_x_26969:
        /* <DEDUP_REMOVED lines=16> */
.L_x_27664:


//--------------------- .text._ZN4vllm25paged_attention_v2_kernelIffLi80ELi8ELi128ELNS_18Fp8KVCacheDataTypeE0ELb1ELi512EEEvPfS2_PT_PKS3_PKT0_S9_ifPKiSB_iPKfiiiSD_SD_iiiii --------------------------
	.section	.text._ZN4vllm25paged_attention_v2_kernelIffLi80ELi8ELi128ELNS_18Fp8KVCacheDataTypeE0ELb1ELi512EEEvPfS2_PT_PKS3_PKT0_S9_ifPKiSB_iPKfiiiSD_SD_iiiii,"ax",@progbits
	.align	128
        .global         _ZN4vllm25paged_attention_v2_kernelIffLi80ELi8ELi128ELNS_18Fp8KVCacheDataTypeE0ELb1ELi512EEEvPfS2_PT_PKS3_PKT0_S9_ifPKiSB_iPKfiiiSD_SD_iiiii
        .type           _ZN4vllm25paged_attention_v2_kernelIffLi80ELi8ELi128ELNS_18Fp8KVCacheDataTypeE0ELb1ELi512EEEvPfS2_PT_PKS3_PKT0_S9_ifPKiSB_iPKfiiiSD_SD_iiiii,@function
        .size           _ZN4vllm25paged_attention_v2_kernelIffLi80ELi8ELi128ELNS_18Fp8KVCacheDataTypeE0ELb1ELi512EEEvPfS2_PT_PKS3_PKT0_S9_ifPKiSB_iPKfiiiSD_SD_iiiii,(.L_x_27665 - _ZN4vllm25paged_attention_v2_kernelIffLi80ELi8ELi128ELNS_18Fp8KVCacheDataTypeE0ELb1ELi512EEEvPfS2_PT_PKS3_PKT0_S9_ifPKiSB_iPKfiiiSD_SD_iiiii)
        .other          _ZN4vllm25paged_attention_v2_kernelIffLi80ELi8ELi128ELNS_18Fp8KVCacheDataTypeE0ELb1ELi512EEEvPfS2_PT_PKS3_PKT0_S9_ifPKiSB_iPKfiiiSD_SD_iiiii,@"STO_CUDA_ENTRY STV_DEFAULT"
_ZN4vllm25paged_attention_v2_kernelIffLi80ELi8ELi128ELNS_18Fp8KVCacheDataTypeE0ELb1ELi512EEEvPfS2_PT_PKS3_PKT0_S9_ifPKiSB_iPKfiiiSD_SD_iiiii:
.text._ZN4vllm25paged_attention_v2_kernelIffLi80ELi8ELi128ELNS_18Fp8KVCacheDataTypeE0ELb1ELi512EEEvPfS2_PT_PKS3_PKT0_S9_ifPKiSB_iPKfiiiSD_SD_iiiii:
        /* <DEDUP_REMOVED lines=49> */
[--C-:B---3--:R-:W-:Y:S02]  /*0310*/  IMAD.MOV R2, RZ, RZ, -R7.reuse ;  /* 0x000000ffff027224 */ /* 0x108fe400078e0a07 */
[----:B------:R-:W-:Y:S01]  /*0320*/  HFMA2 R6, -RZ, RZ, 0, 0 ;  /* 0x00000000ff067431 */ /* 0x000fe200000001ff */
[----:B--2---:R-:W-:Y:S01]  /*0330*/  IABS R8, UR20 ;  /* 0x0000001400087c13 */ /* 0x004fe20008000000 */
[----:B-1----:R-:W-:Y:S01]  /*0340*/  @UP0 UIMAD.WIDE.U32 UR4, UR17, 0x4, UR4 ;  /* 0x00000004110408a5 */ /* 0x002fe2000f8e0004 */
[----:B------:R-:W-:Y:S01]  /*0350*/  IMAD R11, R2, R9, RZ ;  /* 0x00000009020b7224 */ /* 0x000fe200078e02ff */
[----:B------:R-:W-:Y:S01]  /*0360*/  PLOP3.LUT P1, PT, PT, PT, UP0, 0x80, 0x8 ;  /* 0x000000000008781c */ /* 0x000fe20003f2f008 */
[----:B------:R-:W-:Y:S02]  /*0370*/  IMAD.MOV.U32 R2, RZ, RZ, RZ ;  /* 0x000000ffff027224 */ /* 0x000fe400078e00ff */
[----:B------:R-:W-:Y:S01]  /*0380*/  IMAD.HI.U32 R6, R7, R11, R6 ;  /* 0x0000000b07067227 */ /* 0x000fe200078e0006 */
[----:B------:R-:W-:-:S02]  /*0390*/  MOV R7, R8 ;  /* 0x0000000800077202 */ /* 0x000fc40000000f00 */
[----:B----4-:R-:W-:Y:S01]  /*03a0*/  MOV R4, UR4 ;  /* 0x0000000400047c02 */ /* 0x010fe20008000f00 */
        /* <DEDUP_REMOVED lines=14> */
[----:B------:R-:W-:Y:S01]  /*0490*/  MOV R7, UR4 ;  /* 0x0000000400077c02 */ /* 0x000fe20008000f00 */
[----:B------:R-:W1:Y:S03]  /*04a0*/  I2F.RP R10, R25 ;  /* 0x00000019000a7306 */ /* 0x000e660000209400 */
[----:B------:R-:W-:-:S05]  /*04b0*/  ISETP.GT.U32.AND P1, PT, R9, R6, PT ;  /* 0x000000060900720c */ /* 0x000fca0003f24070 */
[----:B-1----:R-:W1:Y:S08]  /*04c0*/  MUFU.RCP R10, R10 ;  /* 0x0000000a000a7308 */ /* 0x002e700000001000 */
[----:B------:R-:W-:Y:S01]  /*04d0*/  @!P1 VIADD R7, R7, 0x1 ;  /* 0x0000000107079836 */ /* 0x000fe20000000000 */
[----:B------:R-:W-:-:S04]  /*04e0*/  @!P1 IADD3 R6, PT, PT, R6, -R9, RZ ;  /* 0x8000000906069210 */ /* 0x000fc80007ffe0ff */
[----:B------:R-:W-:Y:S02]  /*04f0*/  @!P1 R2UR UR4, R7 ;  /* 0x00000000070492ca */ /* 0x000fe400000e0000 */
[----:B------:R-:W-:Y:S02]  /*0500*/  ISETP.GE.U32.AND P1, PT, R6, R9, PT ;  /* 0x000000090600720c */ /* 0x000fe40003f26070 */
[----:B-1----:R-:W-:-:S09]  /*0510*/  IADD3 R8, PT, PT, R10, 0xffffffe, RZ ;  /* 0x0ffffffe0a087810 */ /* 0x002fd20007ffe0ff */
[----:B------:R-:W-:Y:S01]  /*0520*/  IMAD.U32 R4, RZ, RZ, UR4 ;  /* 0x00000004ff047e24 */ /* 0x000fe2000f8e00ff */
[----:B------:R-:W-:Y:S01]  /*0530*/  MOV R10, UR9 ;  /* 0x00000009000a7c02 */ /* 0x000fe20008000f00 */
[----:B------:R-:W-:Y:S01]  /*0540*/  ULOP3.LUT UR9, UR9, UR26, URZ, 0x3c, !UPT ;  /* 0x0000001a09097292 */ /* 0x000fe2000f8e3cff */
[----:B------:R1:W2:Y:S02]  /*0550*/  F2I.FTZ.U32.TRUNC.NTZ R9, R8 ;  /* 0x0000000800097305 */ /* 0x0002a4000021f000 */
[----:B------:R-:W-:Y:S01]  /*0560*/  @P1 IADD3 R4, PT, PT, R4, 0x1, RZ ;  /* 0x0000000104041810 */ /* 0x000fe20007ffe0ff */
[----:B------:R-:W-:-:S03]  /*0570*/  UISETP.GE.AND UP2, UPT, UR9, URZ, UPT ;  /* 0x000000ff0900728c */ /* 0x000fc6000bf46270 */
[----:B------:R-:W-:Y:S01]  /*0580*/  @P1 R2UR UR4, R4 ;  /* 0x00000000040412ca */ /* 0x000fe200000e0000 */
[----:B-1----:R-:W-:-:S05]  /*0590*/  HFMA2 R8, -RZ, RZ, 0, 0 ;  /* 0x00000000ff087431 */ /* 0x002fca00000001ff */
[----:B------:R-:W-:Y:S02]  /*05a0*/  R2UR UR6, R8 ;  /* 0x00000000080672ca */ /* 0x000fe400000e0000 */
[----:B--2---:R-:W-:Y:S02]  /*05b0*/  R2UR UR7, R9 ;  /* 0x00000000090772ca */ /* 0x004fe400000e0000 */
[----:B------:R-:W-:-:S03]  /*05c0*/  IABS R8, R10 ;  /* 0x0000000a00087213 */ /* 0x000fc60000000000 */
[----:B------:R-:W-:Y:S02]  /*05d0*/  UMOV UR14, UR4 ;  /* 0x00000004000e7c82 */ /* 0x000fe40008000000 */
[----:B------:R-:W-:Y:S01]  /*05e0*/  @!UP1 UIADD3 UR14, UPT, UPT, -UR14, URZ, URZ ;  /* 0x000000ff0e0e9290 */ /* 0x000fe2000fffe1ff */
[----:B------:R-:W-:Y:S01]  /*05f0*/  R2UR UR11, R8 ;  /* 0x00000000080b72ca */ /* 0x000fe200000e0000 */
[----:B------:R-:W-:Y:S01]  /*0600*/  @!UP0 ULOP3.LUT UR14, URZ, UR10, URZ, 0x33, !UPT ;  /* 0x0000000aff0e8292 */ /* 0x000fe2000f8e33ff */
[----:B------:R-:W-:Y:S01]  /*0610*/  SHF.R.U32.HI R8, RZ, 0x5, R3 ;  /* 0x00000005ff087819 */ /* 0x000fe20000011603 */
        /* <DEDUP_REMOVED lines=11> */
[----:B------:R-:W-:-:S04]  /*06d0*/  IMAD.MOV R5, RZ, RZ, -R5 ;  /* 0x000000ffff057224 */ /* 0x000fc800078e0a05 */
[----:B------:R-:W-:Y:S01]  /*06e0*/  IMAD.HI.U32 R5, R9, R5, UR6 ;  /* 0x0000000609057e27 */ /* 0x000fe2000f8e0005 */
[----:B------:R-:W-:-:S03]  /*06f0*/  SHF.R.U32.HI R9, RZ, 0x2, R3 ;  /* 0x00000002ff097819 */ /* 0x000fc60000011603 */
[----:B0-----:R-:W-:Y:S01]  /*0700*/  IMAD.MOV.U32 R6, RZ, RZ, RZ ;  /* 0x000000ffff067224 */ /* 0x001fe200078e00ff */
[----:B------:R-:W-:Y:S01]  /*0710*/  R2UR UR25, R5 ;  /* 0x00000000051972ca */ /* 0x000fe200000e0000 */
[----:B------:R-:W-:Y:S02]  /*0720*/  IMAD.MOV R5, RZ, RZ, -R11 ;  /* 0x000000ffff057224 */ /* 0x000fe400078e0a0b */
[----:B------:R-:W-:Y:S01]  /*0730*/  IMAD.U32 R11, RZ, RZ, UR18 ;  /* 0x00000012ff0b7e24 */ /* 0x000fe2000f8e00ff */
[----:B------:R-:W-:Y:S01]  /*0740*/  R2UR UR4, R6 ;  /* 0x00000000060472ca */ /* 0x000fe200000e0000 */
[----:B-1----:R-:W-:Y:S01]  /*0750*/  IMAD.MOV R13, RZ, RZ, -R7 ;  /* 0x000000ffff0d7224 */ /* 0x002fe200078e0a07 */
[----:B------:R-:W-:Y:S02]  /*0760*/  R2UR UR5, R7 ;  /* 0x00000000070572ca */ /* 0x000fe400000e0000 */
[----:B------:R-:W-:Y:S01]  /*0770*/  LEA R10, R11, R8, 0x6 ;  /* 0x000000080b0a7211 */ /* 0x000fe200078e30ff */
[----:B------:R-:W-:-:S10]  /*0780*/  IMAD R6, R13, R4, RZ ;  /* 0x000000040d067224 */ /* 0x000fd400078e02ff */
[----:B------:R-:W-:Y:S01]  /*0790*/  IMAD.HI.U32 R6, R7, R6, UR4 ;  /* 0x0000000407067e27 */ /* 0x000fe2000f8e0006 */
[----:B------:R-:W-:Y:S02]  /*07a0*/  MOV R7, R12 ;  /* 0x0000000c00077202 */ /* 0x000fe40000000f00 */
[----:B------:R-:W0:Y:S02]  /*07b0*/  S2R R12, SR_CgaCtaId ;  /* 0x00000000000c7919 */ /* 0x000e240000008800 */
[----:B------:R-:W-:Y:S02]  /*07c0*/  R2UR UR6, R7 ;  /* 0x00000000070672ca */ /* 0x000fe400000e0000 */
[----:B------:R-:W-:-:S11]  /*07d0*/  R2UR UR4, R6 ;  /* 0x00000000060472ca */ /* 0x000fd600000e0000 */
        /* <DEDUP_REMOVED lines=28> */
[----:B------:R-:W-:Y:S01]  /*09a0*/  @!P2 IMAD.IADD R6, R6, 0x1, -R25 ;  /* 0x000000010606a824 */ /* 0x000fe200078e0a19 */
[----:B------:R-:W-:Y:S02]  /*09b0*/  MOV R5, 0x400 ;  /* 0x0000040000057802 */ /* 0x000fe40000000f00 */
[----:B------:R-:W-:Y:S02]  /*09c0*/  LOP3.LUT R4, R3, 0x3, RZ, 0xc0, !PT ;  /* 0x0000000303047812 */ /* 0x000fe400078ec0ff */
[----:B------:R-:W-:Y:S02]  /*09d0*/  ISETP.GE.U32.AND P2, PT, R6, R25, PT ;  /* 0x000000190600720c */ /* 0x000fe40003f46070 */
[----:B0-----:R-:W-:Y:S02]  /*09e0*/  LEA R7, R12, R5, 0x18 ;  /* 0x000000050c077211 */ /* 0x001fe400078ec0ff */
[----:B------:R-:W-:-:S02]  /*09f0*/  MOV R3, R25 ;  /* 0x0000001900037202 */ /* 0x000fc40000000f00 */
[----:B------:R-:W-:Y:S01]  /*0a00*/  VOTEU.ANY UP5, P1 ;  /* 0x0000000000ff7886 */ /* 0x000fe200008a0100 */
[----:B------:R-:W-:-:S04]  /*0a10*/  IMAD R4, R4, 0x50, R7 ;  /* 0x0000005004047824 */ /* 0x000fc800078e0207 */
[----:B------:R-:W-:Y:S01]  /*0a20*/  @UP5 UIADD3 UR8, UPT, UPT, UR8, 0x1, URZ ;  /* 0x0000000108085890 */ /* 0x000fe2000fffe0ff */
[----:B------:R-:W-:Y:S01]  /*0a30*/  @!P0 LEA R7, R9, R4, 0x2 ;  /* 0x0000000409078211 */ /* 0x000fe200078e10ff */
[----:B------:R-:W-:Y:S01]  /*0a40*/  UISETP.NE.AND UP5, UPT, UR14, URZ, UPT ;  /* 0x000000ff0e00728c */ /* 0x000fe2000bfa5270 */
[----:B------:R-:W-:-:S04]  /*0a50*/  VOTEU.ANY UP6, P2 ;  /* 0x0000000000ff7886 */ /* 0x000fc800010c0100 */
[----:B------:R-:W-:Y:S02]  /*0a60*/  UMOV UR15, UR8 ;  /* 0x00000008000f7c82 */ /* 0x000fe40008000000 */
[----:B------:R-:W-:Y:S02]  /*0a70*/  @!UP4 UIADD3 UR15, UPT, UPT, -UR15, URZ, URZ ;  /* 0x000000ff0f0fc290 */ /* 0x000fe4000fffe1ff */
[----:B------:R-:W-:Y:S02]  /*0a80*/  @UP6 UIADD3 UR7, UPT, UPT, UR7, 0x1, URZ ;  /* 0x0000000107076890 */ /* 0x000fe4000fffe0ff */
[----:B------:R-:W-:-:S04]  /*0a90*/  @!UP5 ULOP3.LUT UR15, URZ, UR14, URZ, 0x33, !UPT ;  /* 0x0000000eff0fd292 */ /* 0x000fc8000f8e33ff */
[----:B------:R-:W-:Y:S01]  /*0aa0*/  @!UP0 UIMAD UR5, UR10, UR11, UR15 ;  /* 0x0000000b0a0582a4 */ /* 0x000fe2000f8e020f */
[----:B------:R-:W-:-:S03]  /*0ab0*/  UMOV UR14, UR7 ;  /* 0x00000007000e7c82 */ /* 0x000fc60008000000 */
        /* <DEDUP_REMOVED lines=10> */
[----:B------:R-:W-:Y:S01]  /*0b60*/  VIADD R6, R5, 0x160 ;  /* 0x0000016005067836 */ /* 0x000fe20000000000 */
[C---:B------:R-:W-:Y:S01]  /*0b70*/  SHF.L.U32 R0, R9.reuse, 0x2, RZ ;  /* 0x0000000209007819 */ /* 0x040fe200000006ff */
[----:B------:R-:W-:Y:S01]  /*0b80*/  IMAD.WIDE.U32 R4, R10, 0x4, RZ ;  /* 0x000000040a047825 */ /* 0x000fe200078e00ff */
[----:B------:R-:W1:Y:S01]  /*0b90*/  LDCU.64 UR10, c[0x0][0x3b8] ;  /* 0x00007700ff0a77ac */ /* 0x000e620008000a00 */
[----:B------:R-:W-:Y:S02]  /*0ba0*/  LOP3.LUT R9, R9, 0x7, RZ, 0xc0, !PT ;  /* 0x0000000709097812 */ /* 0x000fe400078ec0ff */
[----:B------:R-:W-:Y:S01]  /*0bb0*/  IMAD.U32 R7, RZ, RZ, UR6 ;  /* 0x00000006ff077e24 */ /* 0x000fe2000f8e00ff */
[----:B------:R-:W2:Y:S01]  /*0bc0*/  LDCU UR5, c[0x0][0x3fc] ;  /* 0x00007f80ff0577ac */ /* 0x000ea20008000800 */
[----:B------:R-:W-:Y:S02]  /*0bd0*/  LOP3.LUT R11, R0, 0x1c, RZ, 0xc0, !PT ;  /* 0x0000001c000b7812 */ /* 0x000fe400078ec0ff */
[----:B------:R-:W-:Y:S01]  /*0be0*/  LEA R0, R12, R6, 0x18 ;  /* 0x000000060c007211 */ /* 0x000fe200078ec0ff */
[----:B------:R-:W-:Y:S01]  /*0bf0*/  IMAD.WIDE R6, R7, 0x4, R4 ;  /* 0x0000000407067825 */ /* 0x000fe200078e0204 */
[----:B------:R-:W-:-:S02]  /*0c00*/  LEA R11, R8, R11, 0x5 ;  /* 0x0000000b080b7211 */ /* 0x000fc400078e28ff */
[----:B------:R-:W-:Y:S02]  /*0c10*/  LEA R8, R8, UR24, 0x3 ;  /* 0x0000001808087c11 */ /* 0x000fe4000f8e18ff */
[----:B------:R-:W-:Y:S01]  /*0c20*/  MOV R5, R10 ;  /* 0x0000000a00057202 */ /* 0x000fe20000000f00 */
[----:B0-----:R-:W-:Y:S01]  /*0c30*/  UIMAD UR4, UR15, UR4, URZ ;  /* 0x000000040f0472a4 */ /* 0x001fe2000f8e02ff */
[----:B------:R-:W-:Y:S01]  /*0c40*/  IADD3 R9, PT, PT, R9, R8, RZ ;  /* 0x0000000809097210 */ /* 0x000fe20007ffe0ff */
[----:B------:R-:W-:Y:S01]  /*0c50*/  VIADD R16, R8, 0x1 ;  /* 0x0000000108107836 */ /* 0x000fe20000000000 */
[----:B-1----:R-:W-:Y:S01]  /*0c60*/  IADD3 R6, P0, PT, R6, UR10, RZ ;  /* 0x0000000a06067c10 */ /* 0x002fe2000ff1e0ff */
[----:B------:R-:W-:Y:S01]  /*0c70*/  IMAD.IADD R4, R11, 0x1, R0 ;  /* 0x000000010b047824 */ /* 0x000fe200078e0200 */
[----:B------:R-:W-:Y:S01]  /*0c80*/  IADD3 R17, PT, PT, R9, -UR21, RZ ;  /* 0x8000001509117c10 */ /* 0x000fe2000fffe0ff */
[----:B------:R-:W-:Y:S01]  /*0c90*/  IMAD.U32 R8, RZ, RZ, UR4 ;  /* 0x00000004ff087e24 */ /* 0x000fe2000f8e00ff */
[----:B------:R-:W-:Y:S01]  /*0ca0*/  IADD3.X R7, PT, PT, R7, UR11, RZ, P0, !PT ;  /* 0x0000000b07077c10 */ /* 0x000fe200087fe4ff */
[----:B------:R-:W-:Y:S01]  /*0cb0*/  IMAD.MOV.U32 R0, RZ, RZ, -0x800001 ;  /* 0xff7fffffff007424 */ /* 0x000fe200078e00ff */
[----:B------:R-:W-:Y:S01]  /*0cc0*/  IADD3 R36, P0, PT, R36, UR4, RZ ;  /* 0x0000000424247c10 */ /* 0x000fe2000ff1e0ff */
[----:B------:R-:W-:Y:S01]  /*0cd0*/  VIADD R18, R9, 0x1 ;  /* 0x0000000109127836 */ /* 0x000fe20000000000 */
[----:B--2---:R-:W-:-:S02]  /*0ce0*/  MOV R19, UR5 ;  /* 0x0000000500137c02 */ /* 0x004fc40008000f00 */
[----:B------:R-:W-:Y:S02]  /*0cf0*/  LEA.HI.X.SX32 R37, R8, RZ, 0x1, P0 ;  /* 0x000000ff08257211 */ /* 0x000fe400000f0eff */
[----:B------:R-:W-:-:S07]  /*0d00*/  IADD3 R19, PT, PT, -R19, UR14, RZ ;  /* 0x0000000e13137c10 */ /* 0x000fce000fffe1ff */
.L_x_26976:
        /* <DEDUP_REMOVED lines=53> */
.L_x_26973:
        /* <DEDUP_REMOVED lines=10> */
[----:B------:R-:W-:Y:S01]  /*1100*/  MOV R8, 0x400 ;  /* 0x0000040000087802 */ /* 0x000fe20000000f00 */
[----:B------:R-:W0:Y:S02]  /*1110*/  S2R R9, SR_CgaCtaId ;  /* 0x0000000000097919 */ /* 0x000e240000008800 */
        /* <DEDUP_REMOVED lines=13> */
[----:B------:R-:W4:Y:S01]  /*11f0*/  LDG.E.CONSTANT R30, desc[UR12][R40.64+0x980] ;  /* 0x0009800c281e7981 */ /* 0x000f22000c1e9900 */
[----:B--2---:R-:W-:-:S04]  /*1200*/  FMUL.FTZ R12, R12, R9 ;  /* 0x000000090c0c7220 */ /* 0x004fc80000410000 */
[----:B---3--:R-:W-:-:S04]  /*1210*/  FFMA.FTZ R8, R13, R8, R12 ;  /* 0x000000080d087223 */ /* 0x008fc8000001000c */
[----:B----4-:R-:W-:Y:S02]  /*1220*/  FFMA.FTZ R9, R15, R10, R8 ;  /* 0x0000000a0f097223 */ /* 0x010fe40000010008 */
[----:B------:R-:W0:Y:S02]  /*1230*/  LDS.128 R12, [R22+0x10] ;  /* 0x00001000160c7984 */ /* 0x000e240000000c00 */
[----:B------:R-:W-:Y:S02]  /*1240*/  FFMA.FTZ R8, R24, R11, R9 ;  /* 0x0000000b18087223 */ /* 0x000fe40000010009 */
[----:B------:R-:W2:Y:S02]  /*1250*/  LDG.E.CONSTANT R24, desc[UR12][R40.64+0x680] ;  /* 0x0006800c28187981 */ /* 0x000ea4000c1e9900 */
[----:B0-----:R-:W-:Y:S02]  /*1260*/  FFMA.FTZ R9, R23, R12, R8 ;  /* 0x0000000c17097223 */ /* 0x001fe40000010008 */
[----:B------:R-:W3:Y:S02]  /*1270*/  LDG.E.CONSTANT R23, desc[UR12][R40.64+0x700] ;  /* 0x0007000c28177981 */ /* 0x000ee4000c1e9900 */
[----:B------:R-:W-:-:S02]  /*1280*/  FFMA.FTZ R9, R26, R13, R9 ;  /* 0x0000000d1a097223 */ /* 0x000fc40000010009 */
[----:B------:R-:W4:Y:S02]  /*1290*/  LDG.E.CONSTANT R26, desc[UR12][R40.64+0x780] ;  /* 0x0007800c281a7981 */ /* 0x000f24000c1e9900 */
[----:B------:R-:W-:-:S04]  /*12a0*/  FFMA.FTZ R14, R38, R14, R9 ;  /* 0x0000000e260e7223 */ /* 0x000fc80000010009 */
[----:B------:R-:W-:Y:S02]  /*12b0*/  FFMA.FTZ R8, R35, R15, R14 ;  /* 0x0000000f23087223 */ /* 0x000fe4000001000e */
[----:B------:R-:W0:Y:S02]  /*12c0*/  LDS.128 R12, [R22+0x20] ;  /* 0x00002000160c7984 */ /* 0x000e240000000c00 */
[----:B0-----:R-:W-:Y:S02]  /*12d0*/  FFMA.FTZ R33, R33, R12, R8 ;  /* 0x0000000c21217223 */ /* 0x001fe40000010008 */
[----:B------:R-:W0:Y:S02]  /*12e0*/  LDS.128 R8, [R22+0x30] ;  /* 0x0000300016087984 */ /* 0x000e240000000c00 */
[----:B------:R-:W-:-:S04]  /*12f0*/  FFMA.FTZ R34, R34, R13, R33 ;  /* 0x0000000d22227223 */ /* 0x000fc80000010021 */
[----:B------:R-:W-:-:S04]  /*1300*/  FFMA.FTZ R31, R31, R14, R34 ;  /* 0x0000000e1f1f7223 */ /* 0x000fc80000010022 */
[----:B------:R-:W-:Y:S02]  /*1310*/  FFMA.FTZ R32, R32, R15, R31 ;  /* 0x0000000f20207223 */ /* 0x000fe4000001001f */
[----:B------:R-:W1:Y:S01]  /*1320*/  LDS.128 R12, [R22+0x40] ;  /* 0x00004000160c7984 */ /* 0x000e620000000c00 */
[----:B------:R-:W-:Y:S01]  /*1330*/  UMOV UR4, 0xffffffff ;  /* 0xffffffff00047882 */ /* 0x000fe20000000000 */
[----:B0-----:R-:W-:Y:S01]  /*1340*/  FFMA.FTZ R21, R21, R8, R32 ;  /* 0x0000000815157223 */ /* 0x001fe20000010020 */
[----:B------:R-:W-:Y:S02]  /*1350*/  ISETP.NE.AND P1, PT, R20, RZ, PT ;  /* 0x000000ff1400720c */ /* 0x000fe40003f25270 */
[----:B-----5:R-:W-:Y:S01]  /*1360*/  FSETP.NEU.FTZ.AND P0, PT, R2, RZ, PT ;  /* 0x000000ff0200720b */ /* 0x020fe20003f1d000 */
[----:B--2---:R-:W-:-:S04]  /*1370*/  FFMA.FTZ R24, R24, R9, R21 ;  /* 0x0000000918187223 */ /* 0x004fc80000010015 */
[----:B---3--:R-:W-:-:S04]  /*1380*/  FFMA.FTZ R23, R23, R10, R24 ;  /* 0x0000000a17177223 */ /* 0x008fc80000010018 */
[----:B----4-:R-:W-:-:S04]  /*1390*/  FFMA.FTZ R26, R26, R11, R23 ;  /* 0x0000000b1a1a7223 */ /* 0x010fc80000010017 */
        /* <DEDUP_REMOVED lines=8> */
.L_x_27012:
        /* <DEDUP_REMOVED lines=12> */
.L_x_26974:
[----:B------:R-:W-:Y:S05]  /*14e0*/  BSYNC B1 ;  /* 0x0000000000017941 */ /* 0x000fea0003800000 */
.L_x_26972:
        /* <DEDUP_REMOVED lines=14> */
.L_x_26971:
[----:B------:R-:W-:Y:S05]  /*15d0*/  BSYNC B0 ;  /* 0x0000000000007941 */ /* 0x000fea0003800000 */
.L_x_26970:
[----:B------:R-:W-:Y:S01]  /*15e0*/  UIADD3 UR4, UPT, UPT, UR21, 0x7, URZ ;  /* 0x0000000715047890 */ /* 0x000fe2000fffe0ff */
[----:B------:R-:W0:Y:S01]  /*15f0*/  S2R R24, SR_TID.X ;  /* 0x0000000000187919 */ /* 0x000e220000002100 */
[----:B------:R-:W-:Y:S01]  /*1600*/  IMAD.U32 R9, RZ, RZ, UR18 ;  /* 0x00000012ff097e24 */ /* 0x000fe2000f8e00ff */
[----:B-----5:R-:W-:-:S03]  /*1610*/  MOV R2, UR18 ;  /* 0x0000001200027c02 */ /* 0x020fc60008000f00 */
        /* <DEDUP_REMOVED lines=18> */
.L_x_27017:
        /* <DEDUP_REMOVED lines=41> */
.L_x_26982:
        /* <DEDUP_REMOVED lines=11> */
.L_x_26981:
[----:B------:R-:W-:Y:S05]  /*1a80*/  BSYNC.RECONVERGENT B1 ;  /* 0x0000000000017941 */ /* 0x000fea0003800200 */
.L_x_26980:
        /* <DEDUP_REMOVED lines=12> */
.L_x_26985:
        /* <DEDUP_REMOVED lines=100> */
.L_x_26984:
[----:B------:R-:W-:Y:S05]  /*2190*/  BSYNC.RECONVERGENT B1 ;  /* 0x0000000000017941 */ /* 0x000fea0003800200 */
.L_x_26983:
        /* <DEDUP_REMOVED lines=55> */
.L_x_26987:
[----:B------:R-:W-:Y:S05]  /*2510*/  BSYNC.RECONVERGENT B1 ;  /* 0x0000000000017941 */ /* 0x000fea0003800200 */
.L_x_26986:
        /* <DEDUP_REMOVED lines=26> */
.L_x_26979:
[----:B------:R-:W-:Y:S05]  /*26c0*/  BSYNC.RECONVERGENT B0 ;  /* 0x0000000000007941 */ /* 0x000fea0003800200 */
.L_x_26978:
        /* <DEDUP_REMOVED lines=40> */
.L_x_26992:
[----:B------:R-:W1:Y:S01]  /*2950*/  LDS R11, [R10] ;  /* 0x000000000a0b7984 */ /* 0x000e620000000800 */
[----:B------:R-:W-:-:S04]  /*2960*/  IADD3 R13, PT, PT, R13, 0x1, RZ ;  /* 0x000000010d0d7810 */ /* 0x000fc80007ffe0ff */
[----:B------:R-:W-:Y:S01]  /*2970*/  ISETP.NE.AND P0, PT, R13, RZ, PT ;  /* 0x000000ff0d00720c */ /* 0x000fe20003f05270 */
[----:B-1----:R-:W-:-:S05]  /*2980*/  FMUL.FTZ R11, R11, R8 ;  /* 0x000000080b0b7220 */ /* 0x002fca0000410000 */
[----:B------:R1:W-:Y:S02]  /*2990*/  STS [R10], R11 ;  /* 0x0000000b0a007388 */ /* 0x0003e40000000800 */
[----:B-1----:R-:W-:-:S05]  /*29a0*/  VIADD R10, R10, 0x200 ;  /* 0x000002000a0a7836 */ /* 0x002fca0000000000 */
[----:B------:R-:W-:Y:S05]  /*29b0*/  @P0 BRA `(.L_x_26992) ;  /* 0xfffffffc00e40947 */ /* 0x000fea000383ffff */
.L_x_26991:
[----:B------:R-:W-:Y:S05]  /*29c0*/  BSYNC.RECONVERGENT B1 ;  /* 0x0000000000017941 */ /* 0x000fea0003800200 */
.L_x_26990:
        /* <DEDUP_REMOVED lines=12> */
.L_x_26995:
        /* <DEDUP_REMOVED lines=52> */
.L_x_26994:
[----:B------:R-:W-:Y:S05]  /*2dd0*/  BSYNC.RECONVERGENT B1 ;  /* 0x0000000000017941 */ /* 0x000fea0003800200 */
.L_x_26993:
        /* <DEDUP_REMOVED lines=31> */
.L_x_26997:
[----:B------:R-:W-:Y:S05]  /*2fd0*/  BSYNC.RECONVERGENT B1 ;  /* 0x0000000000017941 */ /* 0x000fea0003800200 */
.L_x_26996:
        /* <DEDUP_REMOVED lines=14> */
.L_x_26989:
[----:B------:R-:W-:Y:S05]  /*30c0*/  BSYNC.RECONVERGENT B0 ;  /* 0x0000000000007941 */ /* 0x000fea0003800200 */
.L_x_26988:
        /* <DEDUP_REMOVED lines=26> */
.L_x_26999:
[----:B--23--:R-:W-:Y:S05]  /*3270*/  BSYNC.RECONVERGENT B0 ;  /* 0x0000000000007941 */ /* 0x00cfea0003800200 */
.L_x_26998:
[----:B------:R-:W-:Y:S01]  /*3280*/  BSSY.RECONVERGENT B0, `(.L_x_27000) ;  /* 0x00000c1000007945 */ /* 0x000fe20003800200 */
[----:B------:R-:W-:Y:S01]  /*3290*/  HFMA2 R36, -RZ, RZ, 0, 0 ;  /* 0x00000000ff247431 */ /* 0x000fe200000001ff */
[----:B------:R-:W-:Y:S02]  /*32a0*/  CS2R R34, SRZ ;  /* 0x0000000000227805 */ /* 0x000fe4000001ff00 */
[----:B------:R-:W-:Y:S01]  /*32b0*/  CS2R R32, SRZ ;  /* 0x0000000000207805 */ /* 0x000fe2000001ff00 */
[----:B------:R-:W-:Y:S06]  /*32c0*/  @P1 BRA `(.L_x_27001) ;  /* 0x0000000800f01947 */ /* 0x000fec0003800000 */
[----:B------:R-:W2:Y:S01]  /*32d0*/  I2F.RP R3, R25 ;  /* 0x0000001900037306 */ /* 0x000ea20000209400 */
[----:B------:R-:W3:Y:S01]  /*32e0*/  LDCU UR4, c[0x0][0x3c8] ;  /* 0x00007900ff0477ac */ /* 0x000ee20008000800 */
[----:B-1--4-:R-:W-:Y:S01]  /*32f0*/  IMAD.WIDE.U32 R12, R26, 0x4, RZ ;  /* 0x000000041a0c7825 */ /* 0x012fe200078e00ff */
[----:B------:R-:W-:Y:S02]  /*3300*/  LEA R9, R6, R9, 0x3 ;  /* 0x0000000906097211 */ /* 0x000fe400078e18ff */
[----:B------:R-:W-:Y:S01]  /*3310*/  CS2R R34, SRZ ;  /* 0x0000000000227805 */ /* 0x000fe2000001ff00 */
[----:B------:R-:W1:Y:S01]  /*3320*/  LDCU UR5, c[0x0][0x3fc] ;  /* 0x00007f80ff0577ac */ /* 0x000e620008000800 */
[C---:B0-----:R-:W-:Y:S01]  /*3330*/  IMAD.SHL.U32 R4, R24.reuse, 0x10, RZ ;  /* 0x0000001018047824 */ /* 0x041fe200078e00ff */
[----:B------:R-:W-:Y:S01]  /*3340*/  SHF.L.U32 R31, R24, 0x2, RZ ;  /* 0x00000002181f7819 */ /* 0x000fe200000006ff */
[C---:B------:R-:W-:Y:S01]  /*3350*/  IMAD.IADD R30, R26.reuse, 0x1, -R30 ;  /* 0x000000011a1e7824 */ /* 0x040fe200078e0a1e */
[----:B------:R-:W0:Y:S01]  /*3360*/  LDCU.64 UR6, c[0x0][0x3b8] ;  /* 0x00007700ff0677ac */ /* 0x000e220008000a00 */
[----:B------:R-:W-:Y:S01]  /*3370*/  IADD3 R27, PT, PT, R9, 0x1, RZ ;  /* 0x00000001091b7810 */ /* 0x000fe20007ffe0ff */
[----:B------:R-:W-:Y:S01]  /*3380*/  VIADD R26, R26, 0x1 ;  /* 0x000000011a1a7836 */ /* 0x000fe20000000000 */
[C---:B------:R-:W-:Y:S01]  /*3390*/  LOP3.LUT R28, R31.reuse, 0x4, RZ, 0xc0, !PT ;  /* 0x000000041f1c7812 */ /* 0x040fe200078ec0ff */
[----:B------:R-:W-:Y:S01]  /*33a0*/  IMAD.MOV.U32 R36, RZ, RZ, RZ ;  /* 0x000000ffff247224 */ /* 0x000fe200078e00ff */
[----:B------:R-:W-:Y:S01]  /*33b0*/  CS2R R32, SRZ ;  /* 0x0000000000207805 */ /* 0x000fe2000001ff00 */
[----:B--2---:R-:W2:Y:S01]  /*33c0*/  MUFU.RCP R3, R3 ;  /* 0x0000000300037308 */ /* 0x004ea20000001000 */
[----:B------:R-:W-:-:S02]  /*33d0*/  LOP3.LUT R31, R31, 0x7c, RZ, 0xc0, !PT ;  /* 0x0000007c1f1f7812 */ /* 0x000fc400078ec0ff */
[----:B------:R-:W-:Y:S01]  /*33e0*/  IADD3 R28, PT, PT, R27, R28, RZ ;  /* 0x0000001c1b1c7210 */ /* 0x000fe20007ffe0ff */
[----:B---3--:R-:W-:Y:S01]  /*33f0*/  UIMAD UR4, UR16, UR4, URZ ;  /* 0x00000004100472a4 */ /* 0x008fe2000f8e02ff */
[----:B-1----:R-:W-:-:S05]  /*3400*/  IMAD.U32 R29, RZ, RZ, UR5 ;  /* 0x00000005ff1d7e24 */ /* 0x002fca000f8e00ff */
[----:B------:R-:W-:Y:S02]  /*3410*/  MOV R15, UR4 ;  /* 0x00000004000f7c02 */ /* 0x000fe40008000f00 */
[----:B------:R-:W-:-:S03]  /*3420*/  IADD3 R29, PT, PT, -R29, UR14, RZ ;  /* 0x0000000e1d1d7c10 */ /* 0x000fc6000fffe1ff */
[----:B------:R-:W1:Y:S01]  /*3430*/  LDCU UR4, c[0x0][0x3e0] ;  /* 0x00007c00ff0477ac */ /* 0x000e620008000800 */
[----:B------:R-:W-:Y:S01]  /*3440*/  IMAD.WIDE R12, R15, 0x4, R12 ;  /* 0x000000040f0c7825 */ /* 0x000fe200078e020c */
[----:B------:R-:W-:-:S03]  /*3450*/  IADD3 R15, PT, PT, R2, 0x160, RZ ;  /* 0x00000160020f7810 */ /* 0x000fc60007ffe0ff */
[----:B--2---:R-:W-:Y:S01]  /*3460*/  VIADD R10, R3, 0xffffffe ;  /* 0x0ffffffe030a7836 */ /* 0x004fe20000000000 */
[----:B------:R-:W-:Y:S02]  /*3470*/  LOP3.LUT R3, R4, 0x10, RZ, 0xe2, !PT ;  /* 0x0000001004037812 */ /* 0x000fe400078ee2ff */
[----:B------:R-:W-:Y:S01]  /*3480*/  LEA R0, R0, R15, 0x18 ;  /* 0x0000000f00007211 */ /* 0x000fe200078ec0ff */
[----:B------:R2:W3:Y:S01]  /*3490*/  F2I.FTZ.U32.TRUNC.NTZ R11, R10 ;  /* 0x0000000a000b7305 */ /* 0x0004e2000021f000 */
[----:B------:R-:W-:Y:S02]  /*34a0*/  LEA R3, R6, R3, 0x5 ;  /* 0x0000000306037211 */ /* 0x000fe400078e28ff */
[----:B0-----:R-:W-:Y:S01]  /*34b0*/  IADD3 R4, P0, PT, R12, UR6, RZ ;  /* 0x000000060c047c10 */ /* 0x001fe2000ff1e0ff */
[----:B-1----:R-:W-:Y:S01]  /*34c0*/  UIMAD UR4, UR15, UR4, URZ ;  /* 0x000000040f0472a4 */ /* 0x002fe2000f8e02ff */
[----:B--2---:R-:W-:-:S03]  /*34d0*/  MOV R10, RZ ;  /* 0x000000ff000a7202 */ /* 0x004fc60000000f00 */
[----:B------:R-:W-:Y:S01]  /*34e0*/  USHF.R.S32.HI UR5, URZ, 0x1f, UR4 ;  /* 0x0000001fff057899 */ /* 0x000fe20008011404 */
[----:B---3--:R-:W-:Y:S02]  /*34f0*/  IMAD.MOV R2, RZ, RZ, -R11 ;  /* 0x000000ffff027224 */ /* 0x008fe400078e0a0b */
[----:B------:R-:W-:Y:S02]  /*3500*/  IMAD.U32 R38, RZ, RZ, UR4 ;  /* 0x00000004ff267e24 */ /* 0x000fe4000f8e00ff */
[----:B------:R-:W-:Y:S01]  /*3510*/  IMAD R15, R2, R25, RZ ;  /* 0x00000019020f7224 */ /* 0x000fe200078e02ff */
[----:B------:R-:W-:Y:S01]  /*3520*/  MOV R39, UR5 ;  /* 0x0000000500277c02 */ /* 0x000fe20008000f00 */
[----:B------:R-:W-:Y:S01]  /*3530*/  IMAD.IADD R2, R0, 0x1, R3 ;  /* 0x0000000100027824 */ /* 0x000fe200078e0203 */
[----:B------:R-:W-:Y:S01]  /*3540*/  IADD3.X R3, PT, PT, R13, UR7, RZ, P0, !PT ;  /* 0x000000070d037c10 */ /* 0x000fe200087fe4ff */
[----:B------:R-:W-:-:S07]  /*3550*/  IMAD.HI.U32 R0, R11, R15, R10 ;  /* 0x0000000f0b007227 */ /* 0x000fce00078e000a */
.L_x_27004:
        /* <DEDUP_REMOVED lines=24> */
[----:B------:R-:W-:Y:S02]  /*36e0*/  @!P1 LOP3.LUT R11, RZ, R8, RZ, 0x33, !PT ;  /* 0x00000008ff0b9212 */ /* 0x000fe400078e33ff */
[----:B0-----:R-:W-:Y:S02]  /*36f0*/  IADD3 R15, PT, PT, RZ, -R9, RZ ;  /* 0x80000009ff0f7210 */ /* 0x001fe40007ffe0ff */
[----:B------:R-:W-:Y:S01]  /*3700*/  MOV R8, RZ ;  /* 0x000000ff00087202 */ /* 0x000fe20000000f00 */
[----:B------:R-:W-:Y:S01]  /*3710*/  VIADD R12, R11, UR9 ;  /* 0x000000090b0c7c36 */ /* 0x000fe20008000000 */
[----:B------:R-:W-:Y:S01]  /*3720*/  ISETP.NE.AND P2, PT, R14, RZ, PT ;  /* 0x000000ff0e00720c */ /* 0x000fe20003f45270 */
[----:B------:R-:W-:-:S03]  /*3730*/  IMAD R15, R15, R10, RZ ;  /* 0x0000000a0f0f7224 */ /* 0x000fc600078e02ff */
[----:B------:R-:W-:Y:S01]  /*3740*/  IABS R13, R12 ;  /* 0x0000000c000d7213 */ /* 0x000fe20000000000 */
[----:B------:R-:W-:Y:S01]  /*3750*/  IMAD.HI.U32 R8, R9, R15, R8 ;  /* 0x0000000f09087227 */ /* 0x000fe200078e0008 */
        /* <DEDUP_REMOVED lines=29> */
[----:B------:R-:W-:Y:S02]  /*3930*/  @!P1 ISETP.GE.AND P3, PT, R28, UR21, PT ;  /* 0x000000151c009c0c */ /* 0x000fe4000bf66270 */
[----:B------:R-:W-:Y:S02]  /*3940*/  @!P1 ISETP.GE.AND P2, PT, R20, UR21, PT ;  /* 0x0000001514009c0c */ /* 0x000fe4000bf46270 */
[----:B--2---:R-:W-:Y:S02]  /*3950*/  @!P1 FSEL R13, R13, RZ, !P3 ;  /* 0x000000ff0d0d9208 */ /* 0x004fe40005800000 */
[----:B------:R-:W-:-:S03]  /*3960*/  @!P1 FSEL R12, R12, RZ, !P2 ;  /* 0x000000ff0c0c9208 */ /* 0x000fc60005000000 */
[----:B0-----:R-:W-:Y:S01]  /*3970*/  FMUL.FTZ R17, R9, R13 ;  /* 0x0000000d09117220 */ /* 0x001fe20000410000 */
[----:B------:R-:W-:-:S03]  /*3980*/  @!P1 VIADD R13, R28, 0x1 ;  /* 0x000000011c0d9836 */ /* 0x000fc60000000000 */
[----:B------:R-:W-:Y:S01]  /*3990*/  FFMA.FTZ R17, R8, R12, R17 ;  /* 0x0000000c08117223 */ /* 0x000fe20000010011 */
[----:B------:R-:W-:Y:S02]  /*39a0*/  @!P1 IADD3 R12, PT, PT, R28, 0x2, RZ ;  /* 0x000000021c0c9810 */ /* 0x000fe40007ffe0ff */
[----:B------:R-:W-:-:S04]  /*39b0*/  @!P1 ISETP.GE.AND P2, PT, R13, UR21, PT ;  /* 0x000000150d009c0c */ /* 0x000fc8000bf46270 */
[----:B------:R-:W-:Y:S02]  /*39c0*/  @!P1 FSEL R14, R14, RZ, !P2 ;  /* 0x000000ff0e0e9208 */ /* 0x000fe40005000000 */
[----:B------:R-:W-:Y:S01]  /*39d0*/  @!P1 ISETP.GE.AND P2, PT, R12, UR21, PT ;  /* 0x000000150c009c0c */ /* 0x000fe2000bf46270 */
[----:B------:R-:W-:Y:S02]  /*39e0*/  @!P1 VIADD R12, R28, 0x1 ;  /* 0x000000011c0c9836 */ /* 0x000fe40000000000 */
[----:B------:R-:W-:Y:S01]  /*39f0*/  FFMA.FTZ R14, R10, R14, R17 ;  /* 0x0000000e0a0e7223 */ /* 0x000fe20000010011 */
[----:B------:R-:W-:Y:S01]  /*3a00*/  @!P1 FSEL R15, R15, RZ, !P2 ;  /* 0x000000ff0f0f9208 */ /* 0x000fe20005000000 */
[----:B------:R-:W2:Y:S01]  /*3a10*/  LDG.E.128.CONSTANT R16, desc[UR12][R40.64+0x200] ;  /* 0x0002000c28107981 */ /* 0x000ea2000c1e9d00 */
[----:B------:R-:W-:Y:S02]  /*3a20*/  @!P1 ISETP.GE.AND P4, PT, R12, UR21, PT ;  /* 0x000000150c009c0c */ /* 0x000fe4000bf86270 */
[----:B------:R-:W-:Y:S01]  /*3a30*/  @!P1 IADD3 R12, PT, PT, R28, 0x2, RZ ;  /* 0x000000021c0c9810 */ /* 0x000fe20007ffe0ff */
[----:B------:R-:W-:-:S03]  /*3a40*/  FFMA.FTZ R15, R11, R15, R14 ;  /* 0x0000000f0b0f7223 */ /* 0x000fc6000001000e */
[----:B------:R-:W-:Y:S01]  /*3a50*/  @!P1 ISETP.GE.AND P5, PT, R12, UR21, PT ;  /* 0x000000150c009c0c */ /* 0x000fe2000bfa6270 */
[----:B------:R-:W-:Y:S02]  /*3a60*/  FADD.FTZ R36, R36, R15 ;  /* 0x0000000f24247221 */ /* 0x000fe40000010000 */
[----:B------:R-:W3:Y:S01]  /*3a70*/  LDG.E.128.CONSTANT R12, desc[UR12][R40.64+0x400] ;  /* 0x0004000c280c7981 */ /* 0x000ee2000c1e9d00 */
[----:B------:R-:W-:Y:S02]  /*3a80*/  @!P1 ISETP.GE.AND P3, PT, R28, UR21, PT ;  /* 0x000000151c009c0c */ /* 0x000fe4000bf66270 */
[----:B------:R-:W-:Y:S02]  /*3a90*/  @!P1 ISETP.GE.AND P2, PT, R20, UR21, PT ;  /* 0x0000001514009c0c */ /* 0x000fe4000bf46270 */
[----:B--2---:R-:W-:Y:S02]  /*3aa0*/  @!P1 FSEL R17, R17, RZ, !P3 ;  /* 0x000000ff11119208 */ /* 0x004fe40005800000 */
[----:B------:R-:W-:-:S02]  /*3ab0*/  @!P1 ISETP.GE.AND P3, PT, R28, UR21, PT ;  /* 0x000000151c009c0c */ /* 0x000fc4000bf66270 */
[----:B------:R-:W-:Y:S01]  /*3ac0*/  @!P1 FSEL R16, R16, RZ, !P2 ;  /* 0x000000ff10109208 */ /* 0x000fe20005000000 */
[----:B------:R-:W-:Y:S01]  /*3ad0*/  FMUL.FTZ R17, R9, R17 ;  /* 0x0000001109117220 */ /* 0x000fe20000410000 */
[----:B------:R-:W-:Y:S02]  /*3ae0*/  @!P1 ISETP.GE.AND P2, PT, R20, UR21, PT ;  /* 0x0000001514009c0c */ /* 0x000fe4000bf46270 */
[----:B------:R-:W-:Y:S02]  /*3af0*/  @!P1 FSEL R18, R18, RZ, !P4 ;  /* 0x000000ff12129208 */ /* 0x000fe40006000000 */
[----:B---3--:R-:W-:Y:S01]  /*3b00*/  @!P1 FSEL R13, R13, RZ, !P3 ;  /* 0x000000ff0d0d9208 */ /* 0x008fe20005800000 */
[----:B------:R-:W-:Y:S01]  /*3b10*/  FFMA.FTZ R17, R8, R16, R17 ;  /* 0x0000001008117223 */ /* 0x000fe20000010011 */
[----:B------:R-:W-:Y:S02]  /*3b20*/  @!P1 FSEL R12, R12, RZ, !P2 ;  /* 0x000000ff0c0c9208 */ /* 0x000fe40005000000 */
[----:B------:R-:W-:Y:S01]  /*3b30*/  @!P1 FSEL R19, R19, RZ, !P5 ;  /* 0x000000ff13139208 */ /* 0x000fe20006800000 */
[----:B------:R-:W-:Y:S01]  /*3b40*/  FMUL.FTZ R13, R9, R13 ;  /* 0x0000000d090d7220 */ /* 0x000fe20000410000 */
[----:B------:R-:W-:-:S03]  /*3b50*/  FFMA.FTZ R18, R10, R18, R17 ;  /* 0x000000120a127223 */ /* 0x000fc60000010011 */
[----:B------:R-:W-:Y:S01]  /*3b60*/  FFMA.FTZ R13, R8, R12, R13 ;  /* 0x0000000c080d7223 */ /* 0x000fe2000001000d */
[----:B------:R-:W-:Y:S01]  /*3b70*/  FFMA.FTZ R18, R11, R19, R18 ;  /* 0x000000130b127223 */ /* 0x000fe20000010012 */
[----:B------:R-:W-:-:S03]  /*3b80*/  @!P1 VIADD R12, R28, 0x1 ;  /* 0x000000011c0c9836 */ /* 0x000fc60000000000 */
[----:B------:R-:W-:Y:S02]  /*3b90*/  FADD.FTZ R35, R35, R18 ;  /* 0x0000001223237221 */ /* 0x000fe40000010000 */
[----:B------:R-:W-:Y:S01]  /*3ba0*/  @!P1 ISETP.GE.AND P6, PT, R12, UR21, PT ;  /* 0x000000150c009c0c */ /* 0x000fe2000bfc6270 */
[----:B------:R-:W2:Y:S01]  /*3bb0*/  LDG.E.128.CONSTANT R16, desc[UR12][R40.64+0x600] ;  /* 0x0006000c28107981 */ /* 0x000ea2000c1e9d00 */
[----:B------:R-:W-:Y:S02]  /*3bc0*/  @!P1 ISETP.GE.AND P5, PT, R20, UR21, PT ;  /* 0x0000001514009c0c */ /* 0x000fe4000bfa6270 */
[----:B------:R-:W-:Y:S02]  /*3bd0*/  @!P1 FSEL R14, R14, RZ, !P6 ;  /* 0x000000ff0e0e9208 */ /* 0x000fe40007000000 */
[----:B------:R-:W-:Y:S02]  /*3be0*/  @!P1 ISETP.GE.AND P6, PT, R20, UR21, PT ;  /* 0x0000001514009c0c */ /* 0x000fe4000bfc6270 */
[----:B------:R-:W3:Y:S01]  /*3bf0*/  LDG.E.128.CONSTANT R20, desc[UR12][R40.64+0x800] ;  /* 0x0008000c28147981 */ /* 0x000ee2000c1e9d00 */
[----:B------:R-:W-:-:S04]  /*3c00*/  @!P1 IADD3 R12, PT, PT, R28, 0x2, RZ ;  /* 0x000000021c0c9810 */ /* 0x000fc80007ffe0ff */
[----:B------:R-:W-:-:S04]  /*3c10*/  @!P1 ISETP.GE.AND P2, PT, R12, UR21, PT ;  /* 0x000000150c009c0c */ /* 0x000fc8000bf46270 */
[----:B------:R-:W-:Y:S02]  /*3c20*/  @!P1 FSEL R15, R15, RZ, !P2 ;  /* 0x000000ff0f0f9208 */ /* 0x000fe40005000000 */
[C---:B------:R-:W-:Y:S01]  /*3c30*/  @!P1 ISETP.GE.AND P2, PT, R28.reuse, UR21, PT ;  /* 0x000000151c009c0c */ /* 0x040fe2000bf46270 */
[----:B------:R-:W-:-:S05]  /*3c40*/  @!P1 VIADD R12, R28, 0x1 ;  /* 0x000000011c0c9836 */ /* 0x000fca0000000000 */
[----:B------:R-:W-:Y:S02]  /*3c50*/  @!P1 ISETP.GE.AND P3, PT, R12, UR21, PT ;  /* 0x000000150c009c0c */ /* 0x000fe4000bf66270 */
[----:B------:R-:W-:-:S04]  /*3c60*/  @!P1 IADD3 R12, PT, PT, R28, 0x2, RZ ;  /* 0x000000021c0c9810 */ /* 0x000fc80007ffe0ff */
[----:B------:R-:W-:Y:S01]  /*3c70*/  @!P1 ISETP.GE.AND P4, PT, R12, UR21, PT ;  /* 0x000000150c009c0c */ /* 0x000fe2000bf86270 */
[----:B------:R-:W-:-:S04]  /*3c80*/  FFMA.FTZ R14, R10, R14, R13 ;  /* 0x0000000e0a0e7223 */ /* 0x000fc8000001000d */
[----:B------:R-:W-:-:S04]  /*3c90*/  FFMA.FTZ R15, R11, R15, R14 ;  /* 0x0000000f0b0f7223 */ /* 0x000fc8000001000e */
[----:B------:R-:W-:Y:S01]  /*3ca0*/  FADD.FTZ R34, R34, R15 ;  /* 0x0000000f22227221 */ /* 0x000fe20000010000 */
[----:B--2---:R-:W-:Y:S02]  /*3cb0*/  @!P1 FSEL R17, R17, RZ, !P2 ;  /* 0x000000ff11119208 */ /* 0x004fe40005000000 */
[----:B------:R-:W-:-:S04]  /*3cc0*/  @!P1 ISETP.GE.AND P2, PT, R28, UR21, PT ;  /* 0x000000151c009c0c */ /* 0x000fc8000bf46270 */
[----:B---3--:R-:W-:Y:S01]  /*3cd0*/  @!P1 FSEL R21, R21, RZ, !P2 ;  /* 0x000000ff15159208 */ /* 0x008fe20005000000 */
[C---:B------:R-:W-:Y:S01]  /*3ce0*/  FMUL.FTZ R17, R9.reuse, R17 ;  /* 0x0000001109117220 */ /* 0x040fe20000410000 */
[----:B------:R-:W-:Y:S02]  /*3cf0*/  @!P1 FSEL R16, R16, RZ, !P5 ;  /* 0x000000ff10109208 */ /* 0x000fe40006800000 */
[----:B------:R-:W-:Y:S01]  /*3d00*/  @!P1 FSEL R20, R20, RZ, !P6 ;  /* 0x000000ff14149208 */ /* 0x000fe20007000000 */
[----:B------:R-:W-:Y:S02]  /*3d10*/  FMUL.FTZ R9, R9, R21 ;  /* 0x0000001509097220 */ /* 0x000fe40000410000 */
[C---:B------:R-:W-:Y:S02]  /*3d20*/  FFMA.FTZ R17, R8.reuse, R16, R17 ;  /* 0x0000001008117223 */ /* 0x040fe40000010011 */
[----:B------:R-:W-:Y:S01]  /*3d30*/  FFMA.FTZ R9, R8, R20, R9 ;  /* 0x0000001408097223 */ /* 0x000fe20000010009 */
[----:B------:R-:W-:Y:S01]  /*3d40*/  @!P1 VIADD R8, R28, 0x1 ;  /* 0x000000011c089836 */ /* 0x000fe20000000000 */
[----:B------:R-:W-:-:S04]  /*3d50*/  @!P1 FSEL R18, R18, RZ, !P3 ;  /* 0x000000ff12129208 */ /* 0x000fc80005800000 */
[----:B------:R-:W-:Y:S02]  /*3d60*/  @!P1 ISETP.GE.AND P2, PT, R8, UR21, PT ;  /* 0x0000001508009c0c */ /* 0x000fe4000bf46270 */
[----:B------:R-:W-:Y:S02]  /*3d70*/  @!P1 IADD3 R8, PT, PT, R28, 0x2, RZ ;  /* 0x000000021c089810 */ /* 0x000fe40007ffe0ff */
[----:B------:R-:W-:Y:S02]  /*3d80*/  @!P1 FSEL R22, R22, RZ, !P2 ;  /* 0x000000ff16169208 */ /* 0x000fe40005000000 */
[----:B------:R-:W-:Y:S01]  /*3d90*/  @!P1 ISETP.GE.AND P3, PT, R8, UR21, PT ;  /* 0x0000001508009c0c */ /* 0x000fe2000bf66270 */
[C---:B------:R-:W-:Y:S01]  /*3da0*/  FFMA.FTZ R18, R10.reuse, R18, R17 ;  /* 0x000000120a127223 */ /* 0x040fe20000010011 */
[----:B------:R-:W-:Y:S01]  /*3db0*/  @!P1 FSEL R19, R19, RZ, !P4 ;  /* 0x000000ff13139208 */ /* 0x000fe20006000000 */
[----:B------:R-:W-:Y:S01]  /*3dc0*/  FFMA.FTZ R10, R10, R22, R9 ;  /* 0x000000160a0a7223 */ /* 0x000fe20000010009 */
[----:B------:R-:W-:-:S03]  /*3dd0*/  @!P1 FSEL R23, R23, RZ, !P3 ;  /* 0x000000ff17179208 */ /* 0x000fc60005800000 */
[C---:B------:R-:W-:Y:S02]  /*3de0*/  FFMA.FTZ R18, R11.reuse, R19, R18 ;  /* 0x000000130b127223 */ /* 0x040fe40000010012 */
[----:B------:R-:W-:Y:S02]  /*3df0*/  FFMA.FTZ R11, R11, R23, R10 ;  /* 0x000000170b0b7223 */ /* 0x000fe4000001000a */
[----:B------:R-:W-:Y:S02]  /*3e00*/  FADD.FTZ R33, R33, R18 ;  /* 0x0000001221217221 */ /* 0x000fe40000010000 */
[----:B------:R-:W-:-:S07]  /*3e10*/  FADD.FTZ R32, R32, R11 ;  /* 0x0000000b20207221 */ /* 0x000fce0000010000 */
.L_x_27003:
[----:B------:R-:W-:Y:S05]  /*3e20*/  BSYNC.RECONVERGENT B1 ;  /* 0x0000000000017941 */ /* 0x000fea0003800200 */
.L_x_27002:
[----:B------:R-:W-:Y:S01]  /*3e30*/  IADD3 R4, P1, PT, R4, 0x10, RZ ;  /* 0x0000001004047810 */ /* 0x000fe20007f3e0ff */
[----:B------:R-:W-:Y:S01]  /*3e40*/  VIADD R30, R30, 0x4 ;  /* 0x000000041e1e7836 */ /* 0x000fe20000000000 */
[----:B------:R-:W-:Y:S01]  /*3e50*/  IADD3 R28, PT, PT, R28, 0x20, RZ ;  /* 0x000000201c1c7810 */ /* 0x000fe20007ffe0ff */
[----:B------:R-:W-:Y:S01]  /*3e60*/  VIADD R2, R2, 0x80 ;  /* 0x0000008002027836 */ /* 0x000fe20000000000 */
[----:B------:R-:W-:Y:S01]  /*3e70*/  IADD3.X R3, PT, PT, RZ, R3, RZ, P1, !PT ;  /* 0x00000003ff037210 */ /* 0x000fe20000ffe4ff */
[----:B------:R-:W-:Y:S08]  /*3e80*/  @!P0 BRA `(.L_x_27004) ;  /* 0xfffffff400b48947 */ /* 0x000ff0000383ffff */
.L_x_27001:
[----:B------:R-:W-:Y:S05]  /*3e90*/  BSYNC.RECONVERGENT B0 ;  /* 0x0000000000007941 */ /* 0x000fea0003800200 */
.L_x_27000:
[----:B------:R-:W2:Y:S01]  /*3ea0*/  S2UR UR5, SR_CgaCtaId ;  /* 0x00000000000579c3 */ /* 0x000ea20000008800 */
[----:B------:R-:W3:Y:S01]  /*3eb0*/  SHFL.BFLY PT, R3, R36, 0x1, 0x1f ;  /* 0x0c201f0024037f89 */ /* 0x000ee200000e0000 */
[----:B0---4-:R-:W-:Y:S01]  /*3ec0*/  LOP3.LUT R4, R24, 0x1, RZ, 0xc0, !PT ;  /* 0x0000000118047812 */ /* 0x011fe200078ec0ff */
[----:B------:R-:W-:Y:S01]  /*3ed0*/  UMOV UR4, 0x400 ;  /* 0x0000040000047882 */ /* 0x000fe20000000000 */
[----:B------:R-:W-:Y:S01]  /*3ee0*/  SHF.R.U32.HI R5, RZ, 0x1, R5 ;  /* 0x00000001ff057819 */ /* 0x000fe20000011605 */
[----:B------:R-:W0:Y:S01]  /*3ef0*/  SHFL.BFLY PT, R0, R35, 0x1, 0x1f ;  /* 0x0c201f0023007f89 */ /* 0x000e2200000e0000 */
[----:B------:R-:W-:Y:S01]  /*3f00*/  ISETP.NE.AND P2, PT, R4, RZ, PT ;  /* 0x000000ff0400720c */ /* 0x000fe20003f45270 */
[----:B------:R-:W-:Y:S01]  /*3f10*/  UIADD3 UR4, UPT, UPT, UR4, 0x160, URZ ;  /* 0x0000016004047890 */ /* 0x000fe2000fffe0ff */
[C---:B------:R-:W-:Y:S01]  /*3f20*/  LOP3.LUT R4, R24.reuse, 0x3c0, RZ, 0xc0, !PT ;  /* 0x000003c018047812 */ /* 0x040fe200078ec0ff */
[----:B------:R-:W4:Y:S01]  /*3f30*/  SHFL.BFLY PT, R7, R34, 0x1, 0x1f ;  /* 0x0c201f0022077f89 */ /* 0x000f2200000e0000 */
[----:B------:R-:W-:Y:S01]  /*3f40*/  LOP3.LUT P0, RZ, R24, 0x3c1, RZ, 0xc0, !PT ;  /* 0x000003c118ff7812 */ /* 0x000fe2000780c0ff */
[----:B------:R-:W-:Y:S01]  /*3f50*/  IMAD R6, R6, 0x50, R5 ;  /* 0x0000005006067824 */ /* 0x000fe200078e0205 */
[----:B------:R-:W-:Y:S01]  /*3f60*/  ISETP.NE.OR P5, PT, R4, 0x40, P2 ;  /* 0x000000400400780c */ /* 0x000fe200017a5670 */
[----:B------:R-:W5:Y:S01]  /*3f70*/  SHFL.BFLY PT, R2, R33, 0x1, 0x1f ;  /* 0x0c201f0021027f89 */ /* 0x000f6200000e0000 */
[----:B------:R-:W-:Y:S01]  /*3f80*/  BSSY.RECONVERGENT B0, `(.L_x_27005) ;  /* 0x000001f000007945 */ /* 0x000fe20003800200 */
[----:B------:R-:W-:-:S02]  /*3f90*/  LOP3.LUT P1, RZ, R24, 0x3e1, RZ, 0xc0, !PT ;  /* 0x000003e118ff7812 */ /* 0x000fc4000782c0ff */
[----:B------:R-:W1:Y:S01]  /*3fa0*/  SHFL.BFLY PT, R9, R32, 0x1, 0x1f ;  /* 0x0c201f0020097f89 */ /* 0x000e6200000e0000 */
[----:B------:R-:W-:Y:S01]  /*3fb0*/  BAR.SYNC.DEFER_BLOCKING 0x0 ;  /* 0x0000000000007b1d */ /* 0x000fe20000010000 */
[----:B------:R-:W-:Y:S01]  /*3fc0*/  ISETP.GT.U32.AND P3, PT, R24, 0x1f, PT ;  /* 0x0000001f1800780c */ /* 0x000fe20003f64070 */
[----:B--2---:R-:W-:Y:S01]  /*3fd0*/  ULEA UR4, UR5, UR4, 0x18 ;  /* 0x0000000405047291 */ /* 0x004fe2000f8ec0ff */
[----:B---3--:R-:W-:Y:S01]  /*3fe0*/  FADD.FTZ R5, R3, R36 ;  /* 0x0000002403057221 */ /* 0x008fe20000010000 */
[----:B0-----:R-:W-:-:S04]  /*3ff0*/  FADD.FTZ R35, R0, R35 ;  /* 0x0000002300237221 */ /* 0x001fc80000010000 */
[----:B------:R-:W-:Y:S02]  /*4000*/  LEA R6, R6, UR4, 0x2 ;  /* 0x0000000406067c11 */ /* 0x000fe4000f8e10ff */
[----:B------:R-:W-:Y:S01]  /*4010*/  LOP3.LUT R0, R24, 0x3e0, RZ, 0xc0, !PT ;  /* 0x000003e018007812 */ /* 0x000fe200078ec0ff */
[----:B----4-:R-:W-:-:S03]  /*4020*/  FADD.FTZ R7, R7, R34 ;  /* 0x0000002207077221 */ /* 0x010fc60000010000 */
[----:B------:R-:W-:Y:S01]  /*4030*/  ISETP.NE.OR P4, PT, R0, 0x20, P2 ;  /* 0x000000200000780c */ /* 0x000fe20001785670 */
[----:B-----5:R-:W-:Y:S01]  /*4040*/  FADD.FTZ R33, R2, R33 ;  /* 0x0000002102217221 */ /* 0x020fe20000010000 */
[----:B-1----:R-:W-:Y:S01]  /*4050*/  FADD.FTZ R9, R9, R32 ;  /* 0x0000002009097221 */ /* 0x002fe20000010000 */
        /* <DEDUP_REMOVED lines=17> */
.L_x_27006:
[----:B------:R-:W-:Y:S05]  /*4170*/  BSYNC.RECONVERGENT B0 ;  /* 0x0000000000007941 */ /* 0x000fea0003800200 */
.L_x_27005:
        /* <DEDUP_REMOVED lines=19> */
.L_x_27008:
[----:B------:R-:W-:Y:S05]  /*42b0*/  BSYNC.RECONVERGENT B0 ;  /* 0x0000000000007941 */ /* 0x000fea0003800200 */
.L_x_27007:
        /* <DEDUP_REMOVED lines=20> */
.L_x_26975:
        /* <DEDUP_REMOVED lines=8> */
.L_x_27010:
[----:B------:R-:W-:Y:S05]  /*4480*/  BSYNC B2 ;  /* 0x0000000000027941 */ /* 0x000fea0003800000 */
.L_x_27009:
        /* <DEDUP_REMOVED lines=9> */
.L_x_27011:
[----:B------:R-:W-:Y:S01]  /*4520*/  IMAD.MOV.U32 R9, RZ, RZ, R13 ;  /* 0x000000ffff097224 */ /* 0x000fe200078e000d */
[----:B------:R-:W-:Y:S06]  /*4530*/  BRA `(.L_x_27012) ;  /* 0xffffffcc00b87947 */ /* 0x000fec000383ffff */
.L_x_26977:
        /* <DEDUP_REMOVED lines=8> */
.L_x_27014:
[----:B------:R-:W-:Y:S05]  /*45c0*/  BSYNC B0 ;  /* 0x0000000000007941 */ /* 0x000fea0003800000 */
.L_x_27013:
        /* <DEDUP_REMOVED lines=8> */
.L_x_27015:
[----:B------:R-:W-:Y:S01]  /*4650*/  HFMA2 R12, -RZ, RZ, 0, 2.384185791015625e-07 ;  /* 0x00000004ff0c7431 */ /* 0x000fe200000001ff */
[----:B------:R-:W-:-:S04]  /*4660*/  MOV R2, R13 ;  /* 0x0000000d00027202 */ /* 0x000fc80000000f00 */
[----:B------:R-:W-:-:S05]  /*4670*/  FMNMX.FTZ R4, R11, R2, !PT ;  /* 0x000000020b047209 */ /* 0x000fca0007810000 */
[----:B------:R-:W-:-:S07]  /*4680*/  IMAD.MOV.U32 R11, RZ, RZ, R4 ;  /* 0x000000ffff0b7224 */ /* 0x000fce00078e0004 */
[----:B------:R-:W-:Y:S05]  /*4690*/  WARPSYNC.COLLECTIVE R10, `(.L_x_27016) ;  /* 0x000000000a087348 */ /* 0x000fea0003c00000 */
[----:B------:R0:W1:Y:S02]  /*46a0*/  SHFL.BFLY P2, R13, R11, R12, R21 ;  /* 0x0c00000c0b0d7389 */ /* 0x0000640000040015 */
[----:B01----:R-:W-:Y:S05]  /*46b0*/  ENDCOLLECTIVE ;  /* 0x000000000000791b */ /* 0x003fea0003800000 */
.L_x_27016:
[----:B------:R-:W-:Y:S05]  /*46c0*/  BRA `(.L_x_27017) ;  /* 0xffffffd0001c7947 */ /* 0x000fea000383ffff */
.L_x_27018:
        /* <DEDUP_REMOVED lines=11> */
.L_x_27665:


//--------------------- .text._ZN4vllm32paged_attention_v2_reduce_kernelIfLi64ELi128ELi512EEEvPT_PKfS4_PKS1_PKii --------------------------
	.section	.text._ZN4vllm32paged_attention_v2_reduce_kernelIfLi64ELi128ELi512EEEvPT_PKfS4_PKS1_PKii,"ax",@progbits
	.align	128
        .global         _ZN4vllm32paged_attention_v2_reduce_kernelIfLi64ELi128ELi512EEEvPT_PKfS4_PKS1_PKii
        .type           _ZN4vllm32paged_attention_v2_reduce_kernelIfLi64ELi128ELi512EEEvPT_PKfS4_PKS1_PKii,@function
        .size           _ZN4vllm32paged_attention_v2_reduce_kernelIfLi64ELi128ELi512EEEvPT_PKfS4_PKS1_PKii,(.L_x_27666 - _ZN4vllm32paged_attention_v2_reduce_kernelIfLi64ELi128ELi512EEEvPT_PKfS4_PKS1_PKii)
        .other          _ZN4vllm32paged_attention_v2_reduce_kernelIfLi64ELi128ELi512EEEvPT_PKfS4_PKS1_PKii,@"STO_CUDA_ENTRY STV_DEFAULT"
_ZN4vllm32paged_attention_v2_reduce_kernelIfLi64ELi128ELi512EEEvPT_PKfS4_PKS1_PKii:
.text._ZN4vllm32paged_attention_v2_reduce_kernelIfLi64ELi128ELi512EEEvPT_PKfS4_PKS1_PKii:
        /* <DEDUP_REMOVED lines=69> */
.L_x_27022:
        /* <DEDUP_REMOVED lines=10> */
.L_x_27021:
[----:B------:R-:W-:Y:S05]  /*04f0*/  BSYNC.RECONVERGENT B0 ;  /* 0x0000000000007941 */ /* 0x000fea0003800200 */
.L_x_27020:
        /* <DEDUP_REMOVED lines=11> */
.L_x_27023:
        /* <DEDUP_REMOVED lines=40> */
.L_x_27019:
        /* <DEDUP_REMOVED lines=61> */
.L_x_27028:
        /* <DEDUP_REMOVED lines=11> */
.L_x_27027:
[----:B------:R-:W-:Y:S05]  /*0cb0*/  BSYNC.RECONVERGENT B1 ;  /* 0x0000000000017941 */ /* 0x000fea0003800200 */
.L_x_27026:
        /* <DEDUP_REMOVED lines=9> */
.L_x_27029:
        /* <DEDUP_REMOVED lines=37> */
.L_x_27025:
[----:B------:R-:W-:Y:S05]  /*0fa0*/  BSYNC.RECONVERGENT B0 ;  /* 0x0000000000007941 */ /* 0x000fea0003800200 */
.L_x_27024:
        /* <DEDUP_REMOVED lines=76> */
.L_x_27034:
        /* <DEDUP_REMOVED lines=18> */
.L_x_27033:
[----:B------:R-:W-:Y:S05]  /*1590*/  BSYNC.RECONVERGENT B1 ;  /* 0x0000000000017941 */ /* 0x000fea0003800200 */
.L_x_27032:
        /* <DEDUP_REMOVED lines=11> */
.L_x_27035:
        /* <DEDUP_REMOVED lines=62> */
.L_x_27031:
[----:B------:R-:W-:Y:S05]  /*1a30*/  BSYNC.RECONVERGENT B0 ;  /* 0x0000000000007941 */ /* 0x000fea0003800200 */
.L_x_27030:
        /* <DEDUP_REMOVED lines=55> */
.L_x_27038:
        /* <DEDUP_REMOVED lines=66> */
.L_x_27037:
        /* <DEDUP_REMOVED lines=44> */
.L_x_27039:
        /* <DEDUP_REMOVED lines=26> */
.L_x_27040:
        /* <DEDUP_REMOVED lines=12> */
.L_x_27036:
[----:B------:R-:W2:Y:S01]  /*26f0*/  LDC.64 R2, c[0x0][0x380] ;  /* 0x0000e000ff027b82 */ /* 0x000ea20000000a00 */
[----:B------:R-:W-:-:S04]  /*2700*/  IMAD.U32 R13, R13, 0x40, R0 ;  /* 0x000000400d0d7824 */ /* 0x000fc800078e0000 */
[----:B--2---:R-:W-:-:S05]  /*2710*/  IMAD.WIDE.U32 R2, R13, 0x4, R2 ;  /* 0x000000040d027825 */ /* 0x004fca00078e0002 */
[----:B------:R-:W-:Y:S01]  /*2720*/  STG.E desc[UR6][R2.64], R15 ;  /* 0x0000000f02007986 */ /* 0x000fe2000c101906 */
[----:B------:R-:W-:Y:S05]  /*2730*/  EXIT ;  /* 0x000000000000794d */ /* 0x000fea0003800000 */
.L_x_27041:
        /* <DEDUP_REMOVED lines=12> */
.L_x_27666:


//--------------------- .text._ZN4vllm25paged_attention_v2_kernelIffLi64ELi8ELi128ELNS_18Fp8KVCacheDataTypeE0ELb1ELi512EEEvPfS2_PT_PKS3_PKT0_S9_ifPKiSB_iPKfiiiSD_SD_iiiii --------------------------
	.section	.text._ZN4vllm25paged_attention_v2_kernelIffLi64ELi8ELi128ELNS_18Fp8KVCacheDataTypeE0ELb1ELi512EEEvPfS2_PT_PKS3_PKT0_S9_ifPKiSB_iPKfiiiSD_SD_iiiii,"ax",@progbits
	.align	128
        .global         _ZN4vllm25paged_attention_v2_kernelIffLi64ELi8ELi128ELNS_18Fp8KVCacheDataTypeE0ELb1ELi512EEEvPfS2_PT_PKS3_PKT0_S9_ifPKiSB_iPKfiiiSD_SD_iiiii
        .type           _ZN4vllm25paged_attention_v2_kernelIffLi64ELi8ELi128ELNS_18Fp8KVCacheDataTypeE0ELb1ELi512EEEvPfS2_PT_PKS3_PKT0_S9_ifPKiSB_iPKfiiiSD_SD_iiiii,@function
        .size           _ZN4vllm25paged_attention_v2_kernelIffLi64ELi8ELi128ELNS_18Fp8KVCacheDataTypeE0ELb1ELi512EEEvPfS2_PT_PKS3_PKT0_S9_ifPKiSB_iPKfiiiSD_SD_iiiii,(.L_x_27667 - _ZN4vllm25paged_attention_v2_kernelIffLi64ELi8ELi128ELNS_18Fp8KVCacheDataTypeE0ELb1ELi512EEEvPfS2_PT_PKS3_PKT0_S9_ifPKiSB_iPKfiiiSD_SD_iiiii)
        .other          _ZN4vllm25paged_attention_v2_kernelIffLi64ELi8ELi128ELNS_18Fp8KVCacheDataTypeE0ELb1ELi512EEEvPfS2_PT_PKS3_PKT0_S9_ifPKiSB_iPKfiiiSD_SD_iiiii,@"STO_CUDA_ENTRY STV_DEFAULT"
_ZN4vllm25paged_attention_v2_kernelIffLi64ELi8ELi128ELNS_18Fp8KVCacheDataTypeE0ELb1ELi512EEEvPfS2_PT_PKS3_PKT0_S9_ifPKiSB_iPKfiiiSD_SD_iiiii:
.text._ZN4vllm25paged_attention_v2_kernelIffLi64ELi8ELi128ELNS_18Fp8KVCacheDataTypeE0ELb1ELi512EEEvPfS2_PT_PKS3_PKT0_S9_ifPKiSB_iPKfiiiSD_SD_iiiii:
        /* <DEDUP_REMOVED lines=29> */
[----:B0-----:R-:W-:Y:S01]  /*01d0*/  ISETP.GT.U32.AND P0, PT, R3, 0x3f, PT ;  /* 0x0000003f0300780c */ /* 0x001fe20003f04070 */
[----:B------:R-:W-:Y:S01]  /*01e0*/  UISETP.NE.AND.EX UP0, UPT, UR7, URZ, UPT, UP0 ;  /* 0x000000ff0700728c */ /* 0x000fe2000bf05300 */
[----:B------:R-:W0:Y:S01]  /*01f0*/  S2UR UR29, SR_CgaCtaId ;  /* 0x00000000001d79c3 */ /* 0x000e220000008800 */
[----:B------:R-:W2:Y:S01]  /*0200*/  LDCU UR32, c[0x0][0x408] ;  /* 0x00008100ff2077ac */ /* 0x000ea20008000800 */
[----:B------:R-:W-:Y:S01]  /*0210*/  UMOV UR26, 0x400 ;  /* 0x00000400001a7882 */ /* 0x000fe20000000000 */
[----:B------:R-:W3:Y:S01]  /*0220*/  LDCU UR14, c[0x0][0x3c8] ;  /* 0x00007900ff0e77ac */ /* 0x000ee20008000800 */
[----:B-1----:R-:W1:Y:S01]  /*0230*/  MUFU.RCP R0, R0 ;  /* 0x0000000000007308 */ /* 0x002e620000001000 */
[----:B------:R-:W-:-:S06]  /*0240*/  USHF.L.U32 UR25, UR21, 0x6, URZ ;  /* 0x0000000615197899 */ /* 0x000fcc00080006ff */
[----:B------:R-:W4:Y:S01]  /*0250*/  @!P0 LDC.64 R6, c[0x0][0x398] ;  /* 0x0000e600ff068b82 */ /* 0x000f220000000a00 */
[----:B------:R-:W-:Y:S01]  /*0260*/  @!P0 LOP3.LUT R2, R3, 0x3c, RZ, 0xc0, !PT ;  /* 0x0000003c03028812 */ /* 0x000fe200078ec0ff */
[----:B------:R-:W-:Y:S01]  /*0270*/  @!P0 IMAD.SHL.U32 R5, R5, 0x40, RZ ;  /* 0x0000004005058824 */ /* 0x000fe200078e00ff */
[----:B------:R-:W0:Y:S02]  /*0280*/  LDCU UR33, c[0x0][0x3dc] ;  /* 0x00007b80ff2177ac */ /* 0x000e240008000800 */
[----:B------:R-:W-:Y:S01]  /*0290*/  @!P0 LOP3.LUT R2, R2, 0x3, R3, 0xf8, !PT ;  /* 0x0000000302028812 */ /* 0x000fe200078ef803 */
[----:B------:R-:W0:Y:S03]  /*02a0*/  LDCU UR34, c[0x0][0x3b4] ;  /* 0x00007680ff2277ac */ /* 0x000e260008000800 */
[----:B------:R-:W-:Y:S01]  /*02b0*/  @!P0 IADD3 R2, P1, P2, R2, UR4, R5 ;  /* 0x0000000402028c10 */ /* 0x000fe2000fa3e005 */
[----:B------:R-:W0:Y:S03]  /*02c0*/  LDCU.64 UR22, c[0x0][0x3a0] ;  /* 0x00007400ff1677ac */ /* 0x000e260008000a00 */
[----:B------:R-:W-:Y:S01]  /*02d0*/  @!P0 IADD3.X R5, PT, PT, RZ, UR5, RZ, P1, P2 ;  /* 0x00000005ff058c10 */ /* 0x000fe20008fe44ff */
[----:B------:R-:W2:Y:S01]  /*02e0*/  @UP0 LDCU.64 UR4, c[0x0][0x3d0] ;  /* 0x00007a00ff0407ac */ /* 0x000ea20008000a00 */
[----:B----4-:R-:W-:-:S04]  /*02f0*/  @!P0 LEA R4, P1, R2, R6, 0x2 ;  /* 0x0000000602048211 */ /* 0x010fc800078210ff */
[----:B------:R-:W-:-:S05]  /*0300*/  @!P0 LEA.HI.X R5, R2, R7, R5, 0x2, P1 ;  /* 0x0000000702058211 */ /* 0x000fca00008f1405 */
[----:B------:R4:W3:Y:S01]  /*0310*/  @!P0 LDG.E.CONSTANT R4, desc[UR12][R4.64] ;  /* 0x0000000c04048981 */ /* 0x0008e2000c1e9900 */
[----:B-1----:R-:W-:Y:S01]  /*0320*/  IADD3 R8, PT, PT, R0, 0xffffffe, RZ ;  /* 0x0ffffffe00087810 */ /* 0x002fe20007ffe0ff */
[----:B------:R-:W1:Y:S01]  /*0330*/  LDCU UR19, c[0x0][0x370] ;  /* 0x00006e00ff1377ac */ /* 0x000e620008000800 */
[----:B------:R-:W-:Y:S01]  /*0340*/  PLOP3.LUT P1, PT, PT, PT, UP0, 0x80, 0x8 ;  /* 0x000000000008781c */ /* 0x000fe20003f2f008 */
[----:B------:R-:W-:Y:S01]  /*0350*/  IMAD.MOV.U32 R0, RZ, RZ, RZ ;  /* 0x000000ffff007224 */ /* 0x000fe200078e00ff */
[----:B------:R0:W4:Y:S01]  /*0360*/  F2I.FTZ.U32.TRUNC.NTZ R9, R8 ;  /* 0x0000000800097305 */ /* 0x000122000021f000 */
[----:B--2---:R-:W-:-:S06]  /*0370*/  @UP0 UIMAD.WIDE.U32 UR4, UR17, 0x4, UR4 ;  /* 0x00000004110408a5 */ /* 0x004fcc000f8e0004 */
[----:B------:R-:W-:Y:S02]  /*0380*/  IMAD.U32 R6, RZ, RZ, UR4 ;  /* 0x00000004ff067e24 */ /* 0x000fe4000f8e00ff */
[----:B0-----:R-:W-:Y:S02]  /*0390*/  IMAD.MOV.U32 R8, RZ, RZ, RZ ;  /* 0x000000ffff087224 */ /* 0x001fe400078e00ff */
[----:B------:R-:W-:-:S03]  /*03a0*/  IMAD.U32 R7, RZ, RZ, UR5 ;  /* 0x00000005ff077e24 */ /* 0x000fc6000f8e00ff */
[----:B------:R-:W-:Y:S02]  /*03b0*/  R2UR UR6, R8 ;  /* 0x00000000080672ca */ /* 0x000fe400000e0000 */
[----:B----4-:R-:W-:Y:S01]  /*03c0*/  R2UR UR7, R9 ;  /* 0x00000000090772ca */ /* 0x010fe200000e0000 */
[----:B------:R0:W5:Y:S01]  /*03d0*/  @P1 LDG.E.CONSTANT R0, desc[UR12][R6.64] ;  /* 0x0000000c06001981 */ /* 0x000162000c1e9900 */
[----:B------:R-:W-:-:S05]  /*03e0*/  IADD3 R2, PT, PT, RZ, -R9, RZ ;  /* 0x80000009ff027210 */ /* 0x000fca0007ffe0ff */
[----:B------:R-:W-:Y:S01]  /*03f0*/  IMAD R5, R2, R11, RZ ;  /* 0x0000000b02057224 */ /* 0x000fe200078e02ff */
[----:B-1----:R-:W-:-:S05]  /*0400*/  IABS R2, UR19 ;  /* 0x0000001300027c13 */ /* 0x002fca0008000000 */
        /* <DEDUP_REMOVED lines=17> */
[----:B------:R-:W-:-:S04]  /*0520*/  IMAD.U32 R2, RZ, RZ, UR31 ;  /* 0x0000001fff027e24 */ /* 0x000fc8000f8e00ff */
[----:B------:R-:W-:Y:S01]  /*0530*/  UMOV UR15, UR5 ;  /* 0x00000005000f7c82 */ /* 0x000fe20008000000 */
[----:B0-----:R-:W-:Y:S01]  /*0540*/  IABS R6, R2 ;  /* 0x0000000200067213 */ /* 0x001fe20000000000 */
[----:B------:R-:W-:-:S04]  /*0550*/  @!UP1 UIADD3 UR15, UPT, UPT, -UR15, URZ, URZ ;  /* 0x000000ff0f0f9290 */ /* 0x000fc8000fffe1ff */
[----:B------:R-:W-:Y:S01]  /*0560*/  @!UP0 ULOP3.LUT UR15, URZ, UR10, URZ, 0x33, !UPT ;  /* 0x0000000aff0f8292 */ /* 0x000fe2000f8e33ff */
[----:B------:R-:W0:Y:S05]  /*0570*/  I2F.RP R5, R6 ;  /* 0x0000000600057306 */ /* 0x000e2a0000209400 */
[----:B------:R-:W-:-:S04]  /*0580*/  MOV R10, UR15 ;  /* 0x0000000f000a7c02 */ /* 0x000fc80008000f00 */
[----:B------:R-:W-:-:S04]  /*0590*/  IABS R2, R10 ;  /* 0x0000000a00027213 */ /* 0x000fc80000000000 */
[----:B------:R-:W-:Y:S01]  /*05a0*/  R2UR UR30, R2 ;  /* 0x00000000021e72ca */ /* 0x000fe200000e0000 */
[----:B0-----:R-:W0:-:S12]  /*05b0*/  MUFU.RCP R5, R5 ;  /* 0x0000000500057308 */ /* 0x001e180000001000 */
[----:B------:R-:W1:Y:S01]  /*05c0*/  I2F.RP R2, UR30 ;  /* 0x0000001e00027d06 */ /* 0x000e620008209400 */
[----:B0-----:R-:W-:-:S07]  /*05d0*/  VIADD R8, R5, 0xffffffe ;  /* 0x0ffffffe05087836 */ /* 0x001fce0000000000 */
[----:B------:R0:W2:Y:S08]  /*05e0*/  F2I.FTZ.U32.TRUNC.NTZ R9, R8 ;  /* 0x0000000800097305 */ /* 0x0000b0000021f000 */
[----:B-1----:R-:W1:Y:S01]  /*05f0*/  MUFU.RCP R2, R2 ;  /* 0x0000000200027308 */ /* 0x002e620000001000 */
[----:B0-----:R-:W-:Y:S01]  /*0600*/  IMAD.MOV.U32 R8, RZ, RZ, RZ ;  /* 0x000000ffff087224 */ /* 0x001fe200078e00ff */
[----:B------:R-:W-:-:S04]  /*0610*/  MOV R5, UR8 ;  /* 0x0000000800057c02 */ /* 0x000fc80008000f00 */
[----:B------:R-:W-:Y:S02]  /*0620*/  R2UR UR4, R8 ;  /* 0x00000000080472ca */ /* 0x000fe400000e0000 */
[C---:B--2---:R-:W-:Y:S01]  /*0630*/  R2UR UR5, R9.reuse ;  /* 0x00000000090572ca */ /* 0x044fe200000e0000 */
[----:B------:R-:W-:Y:S01]  /*0640*/  IMAD R7, R9, R6, RZ ;  /* 0x0000000609077224 */ /* 0x000fe200078e02ff */
[----:B------:R-:W-:-:S03]  /*0650*/  IABS R8, R5 ;  /* 0x0000000500087213 */ /* 0x000fc60000000000 */
[----:B------:R-:W-:Y:S02]  /*0660*/  IMAD.MOV R7, RZ, RZ, -R7 ;  /* 0x000000ffff077224 */ /* 0x000fe400078e0a07 */
[----:B-1----:R-:W-:-:S06]  /*0670*/  VIADD R5, R2, 0xffffffe ;  /* 0x0ffffffe02057836 */ /* 0x002fcc0000000000 */
[----:B------:R-:W-:Y:S01]  /*0680*/  IMAD.HI.U32 R7, R9, R7, UR4 ;  /* 0x0000000409077e27 */ /* 0x000fe2000f8e0007 */
[----:B------:R-:W0:Y:S01]  /*0690*/  F2I.FTZ.U32.TRUNC.NTZ R5, R5 ;  /* 0x0000000500057305 */ /* 0x000e22000021f000 */
[----:B------:R-:W-:-:S03]  /*06a0*/  R2UR UR4, R8 ;  /* 0x00000000080472ca */ /* 0x000fc600000e0000 */
[----:B------:R-:W-:Y:S02]  /*06b0*/  R2UR UR28, R7 ;  /* 0x00000000071c72ca */ /* 0x000fe400000e0000 */
[----:B0-----:R-:W-:-:S11]  /*06c0*/  R2UR UR5, R5 ;  /* 0x00000000050572ca */ /* 0x001fd600000e0000 */
[----:B------:R-:W-:Y:S01]  /*06d0*/  UIMAD.WIDE.U32 UR6, UR28, UR4, URZ ;  /* 0x000000041c0672a5 */ /* 0x000fe2000f8e00ff */
[----:B------:R-:W-:Y:S02]  /*06e0*/  IABS R2, UR17 ;  /* 0x0000001100027c13 */ /* 0x000fe40008000000 */
[----:B------:R-:W-:-:S04]  /*06f0*/  IABS R10, R10 ;  /* 0x0000000a000a7213 */ /* 0x000fc80000000000 */
[----:B------:R-:W-:Y:S02]  /*0700*/  UMOV UR9, UR7 ;  /* 0x0000000700097c82 */ /* 0x000fe40008000000 */
[----:B------:R-:W-:Y:S01]  /*0710*/  IADD3 R7, PT, PT, RZ, -UR9, RZ ;  /* 0x80000009ff077c10 */ /* 0x000fe2000fffe0ff */
[----:B------:R-:W-:Y:S01]  /*0720*/  UIADD3 UR7, UPT, UPT, URZ, -UR5, URZ ;  /* 0x80000005ff077290 */ /* 0x000fe2000fffe0ff */
[----:B------:R-:W-:Y:S01]  /*0730*/  R2UR UR11, R2 ;  /* 0x00000000020b72ca */ /* 0x000fe200000e0000 */
[----:B------:R-:W-:Y:S02]  /*0740*/  IMAD.MOV R2, RZ, RZ, -R10 ;  /* 0x000000ffff027224 */ /* 0x000fe400078e0a0a */
[----:B------:R-:W-:Y:S01]  /*0750*/  UIMAD UR7, UR7, UR30, URZ ;  /* 0x0000001e070772a4 */ /* 0x000fe2000f8e02ff */
[----:B------:R-:W-:Y:S01]  /*0760*/  IMAD R7, R6, R7, UR4 ;  /* 0x0000000406077e24 */ /* 0x000fe2000f8e0207 */
[----:B------:R-:W-:Y:S02]  /*0770*/  UMOV UR4, URZ ;  /* 0x000000ff00047c82 */ /* 0x000fe40008000000 */
[----:B------:R-:W-:-:S03]  /*0780*/  UIMAD.WIDE.U32 UR4, UR5, UR7, UR4 ;  /* 0x00000007050472a5 */ /* 0x000fc6000f8e0004 */
[----:B------:R-:W-:Y:S02]  /*0790*/  R2UR UR7, R2 ;  /* 0x00000000020772ca */ /* 0x000fe400000e0000 */
[----:B------:R-:W-:Y:S01]  /*07a0*/  ISETP.GT.U32.AND P1, PT, R6, R7, PT ;  /* 0x000000070600720c */ /* 0x000fe20003f24070 */
[----:B------:R-:W-:-:S10]  /*07b0*/  UIMAD.WIDE.U32 UR4, UR5, UR11, URZ ;  /* 0x0000000b050472a5 */ /* 0x000fd4000f8e00ff */
[----:B------:R-:W-:Y:S02]  /*07c0*/  UIMAD UR4, UR5, UR7, UR11 ;  /* 0x00000007050472a4 */ /* 0x000fe4000f8e020b */
[----:B------:R-:W-:Y:S01]  /*07d0*/  VOTEU.ANY UP2, P1 ;  /* 0x0000000000ff7886 */ /* 0x000fe20000840100 */
[----:B------:R-:W-:Y:S01]  /*07e0*/  SHF.L.U32 R2, R3, 0x6, RZ ;  /* 0x0000000603027819 */ /* 0x000fe200000006ff */
[----:B------:R-:W-:Y:S01]  /*07f0*/  UISETP.GT.U32.AND UP4, UPT, UR30, UR4, UPT ;  /* 0x000000041e00728c */ /* 0x000fe2000bf84070 */
[----:B------:R-:W-:Y:S01]  /*0800*/  PLOP3.LUT P1, PT, PT, PT, UP2, 0x80, 0x8 ;  /* 0x000000000008781c */ /* 0x000fe20003f2f028 */
[----:B------:R-:W-:Y:S01]  /*0810*/  ULEA UR27, UR29, UR26, 0x18 ;  /* 0x0000001a1d1b7291 */ /* 0x000fe2000f8ec0ff */
[----:B------:R-:W-:Y:S01]  /*0820*/  LOP3.LUT R2, R2, 0xc0, RZ, 0xc0, !PT ;  /* 0x000000c002027812 */ /* 0x000fe200078ec0ff */
[----:B------:R-:W-:Y:S01]  /*0830*/  UIADD3 UR6, UPT, UPT, UR20, 0x7, URZ ;  /* 0x0000000714067890 */ /* 0x000fe2000fffe0ff */
[----:B------:R-:W0:Y:S06]  /*0840*/  LDCU UR11, c[0x0][0x3f8] ;  /* 0x00007f00ff0b77ac */ /* 0x000e2c0008000800 */
[----:B------:R-:W-:-:S04]  /*0850*/  @!UP4 UIADD3 UR4, UPT, UPT, UR4, -UR30, URZ ;  /* 0x8000001e0404c290 */ /* 0x000fc8000fffe0ff */
[----:B------:R-:W-:Y:S01]  /*0860*/  UISETP.GE.U32.AND UP3, UPT, UR4, UR30, UPT ;  /* 0x0000001e0400728c */ /* 0x000fe2000bf66070 */
[----:B------:R-:W-:Y:S01]  /*0870*/  @!P1 IMAD.IADD R7, R7, 0x1, -R6 ;  /* 0x0000000107079824 */ /* 0x000fe200078e0a06 */
[----:B------:R-:W-:Y:S01]  /*0880*/  ULOP3.LUT UR4, UR17, UR15, URZ, 0x3c, !UPT ;  /* 0x0000000f11047292 */ /* 0x000fe2000f8e3cff */
[----:B------:R-:W-:Y:S01]  /*0890*/  SHF.R.U32.HI R9, RZ, 0x2, R3 ;  /* 0x00000002ff097819 */ /* 0x000fe20000011603 */
[----:B------:R-:W-:Y:S02]  /*08a0*/  @!UP4 UIADD3 UR5, UPT, UPT, UR5, 0x1, URZ ;  /* 0x000000010505c890 */ /* 0x000fe4000fffe0ff */
[----:B------:R-:W-:Y:S01]  /*08b0*/  ISETP.GE.U32.AND P1, PT, R7, R6, PT ;  /* 0x000000060700720c */ /* 0x000fe20003f26070 */
[----:B------:R-:W-:Y:S01]  /*08c0*/  USHF.R.U32.HI UR6, URZ, 0x3, UR6 ;  /* 0x00000003ff067899 */ /* 0x000fe20008011606 */
[----:B------:R-:W-:Y:S01]  /*08d0*/  VIADD R8, R2, UR27 ;  /* 0x0000001b02087c36 */ /* 0x000fe20008000000 */
[----:B------:R-:W-:Y:S02]  /*08e0*/  UISETP.GE.AND UP1, UPT, UR32, URZ, UPT ;  /* 0x000000ff2000728c */ /* 0x000fe4000bf26270 */
[----:B------:R-:W-:-:S02]  /*08f0*/  UISETP.GE.AND UP4, UPT, UR4, URZ, UPT ;  /* 0x000000ff0400728c */ /* 0x000fc4000bf86270 */
[----:B------:R-:W-:Y:S01]  /*0900*/  @UP3 UIADD3 UR5, UPT, UPT, UR5, 0x1, URZ ;  /* 0x0000000105053890 */ /* 0x000fe2000fffe0ff */
[----:B------:R-:W-:Y:S01]  /*0910*/  @!P0 IMAD R5, R9, 0x4, R8 ;  /* 0x0000000409058824 */ /* 0x000fe200078e0208 */
[----:B------:R-:W-:Y:S01]  /*0920*/  UISETP.NE.AND UP3, UPT, UR15, URZ, UPT ;  /* 0x000000ff0f00728c */ /* 0x000fe2000bf65270 */
[----:B------:R-:W-:Y:S01]  /*0930*/  IMAD.U32 R7, RZ, RZ, UR6 ;  /* 0x00000006ff077e24 */ /* 0x000fe2000f8e00ff */
[----:B------:R-:W-:Y:S02]  /*0940*/  MOV R10, UR25 ;  /* 0x00000019000a7c02 */ /* 0x000fe40008000f00 */
[----:B------:R-:W-:Y:S01]  /*0950*/  SHF.R.U32.HI R8, RZ, 0x5, R3 ;  /* 0x00000005ff087819 */ /* 0x000fe20000011603 */
[----:B---3--:R-:W-:Y:S02]  /*0960*/  UIMAD UR7, UR16, UR14, URZ ;  /* 0x0000000e100772a4 */ /* 0x008fe4000f8e02ff */
[----:B------:R-:W-:Y:S01]  /*0970*/  ULOP3.LUT UR8, UR8, UR31, URZ, 0x3c, !UPT ;  /* 0x0000001f08087292 */ /* 0x000fe2000f8e3cff */
[----:B------:R-:W-:Y:S01]  /*0980*/  IADD3 R16, PT, PT, R8, UR25, RZ ;  /* 0x0000001908107c10 */ /* 0x000fe2000fffe0ff */
[----:B------:R-:W-:Y:S01]  /*0990*/  @!UP2 UIADD3 UR9, UPT, UPT, UR9, 0x1, URZ ;  /* 0x000000010909a890 */ /* 0x000fe2000fffe0ff */
[----:B------:R-:W-:Y:S01]  /*09a0*/  VOTEU.ANY UP2, P1 ;  /* 0x0000000000ff7886 */ /* 0x000fe20000840100 */
[----:B------:R1:W-:Y:S01]  /*09b0*/  @!P0 STS [R5], R4 ;  /* 0x0000000405008388 */ /* 0x0003e20000000800 */
[----:B------:R-:W-:Y:S01]  /*09c0*/  UMOV UR14, UR5 ;  /* 0x00000005000e7c82 */ /* 0x000fe20008000000 */
[----:B0-----:R-:W-:-:S02]  /*09d0*/  @UP1 UIMAD UR4, UR19, UR11, UR17 ;  /* 0x0000000b130412a4 */ /* 0x001fc4000f8e0211 */
[----:B------:R-:W-:Y:S02]  /*09e0*/  @!UP4 UIADD3 UR14, UPT, UPT, -UR14, URZ, URZ ;  /* 0x000000ff0e0ec290 */ /* 0x000fe4000fffe1ff */
[----:B------:R-:W-:Y:S01]  /*09f0*/  UISETP.GE.AND UP5, UPT, UR8, URZ, UPT ;  /* 0x000000ff0800728c */ /* 0x000fe2000bfa6270 */
[----:B-1----:R-:W-:Y:S01]  /*0a00*/  VIADDMNMX.U32 R4, R10, 0x40, R7, PT ;  /* 0x000000400a047846 */ /* 0x002fe20003800007 */
[----:B------:R-:W-:Y:S02]  /*0a10*/  @!UP3 ULOP3.LUT UR14, URZ, UR15, URZ, 0x33, !UPT ;  /* 0x0000000fff0eb292 */ /* 0x000fe4000f8e33ff */
[----:B------:R-:W-:Y:S01]  /*0a20*/  UISETP.NE.AND UP0, UPT, UR31, URZ, UPT ;  /* 0x000000ff1f00728c */ /* 0x000fe2000bf05270 */
[----:B------:R-:W-:Y:S01]  /*0a30*/  BAR.SYNC.DEFER_BLOCKING 0x0 ;  /* 0x0000000000007b1d */ /* 0x000fe20000010000 */
[----:B------:R-:W-:Y:S01]  /*0a40*/  ISETP.GE.U32.AND P0, PT, R16, R4, PT ;  /* 0x000000041000720c */ /* 0x000fe20003f06070 */
[----:B------:R-:W-:Y:S02]  /*0a50*/  @UP2 UIADD3 UR9, UPT, UPT, UR9, 0x1, URZ ;  /* 0x0000000109092890 */ /* 0x000fe4000fffe0ff */
[----:B------:R-:W-:-:S02]  /*0a60*/  @UP1 UIMAD UR8, UR4, UR32, 0x1 ;  /* 0x00000001040814a4 */ /* 0x000fc4000f8e0220 */
[----:B------:R-:W-:-:S03]  /*0a70*/  @!UP1 UIMAD UR4, UR10, UR11, UR14 ;  /* 0x0000000b0a0492a4 */ /* 0x000fc6000f8e020e */
[----:B------:R-:W-:Y:S01]  /*0a80*/  UMOV UR15, UR9 ;  /* 0x00000009000f7c82 */ /* 0x000fe20008000000 */
[----:B------:R-:W-:Y:S01]  /*0a90*/  @!UP1 UIADD3 UR4, UPT, UPT, -UR4, URZ, URZ ;  /* 0x000000ff04049290 */ /* 0x000fe2000fffe1ff */
[----:B------:R-:W-:Y:S01]  /*0aa0*/  BSSY B0, `(.L_x_27042) ;  /* 0x00000a3000007945 */ /* 0x000fe20003800000 */
[----:B------:R-:W-:Y:S02]  /*0ab0*/  @!UP5 UIADD3 UR15, UPT, UPT, -UR15, URZ, URZ ;  /* 0x000000ff0f0fd290 */ /* 0x000fe4000fffe1ff */
[----:B------:R-:W-:Y:S02]  /*0ac0*/  @!UP0 ULOP3.LUT UR15, URZ, UR31, URZ, 0x33, !UPT ;  /* 0x0000001fff0f8292 */ /* 0x000fe4000f8e33ff */
[----:B------:R-:W-:Y:S01]  /*0ad0*/  @!UP1 UIMAD UR8, UR32, UR4, 0x1 ;  /* 0x00000001200894a4 */ /* 0x000fe2000f8e0204 */
[----:B------:R-:W-:Y:S01]  /*0ae0*/  LOP3.LUT R34, R3, 0x1f, RZ, 0xc0, !PT ;  /* 0x0000001f03227812 */ /* 0x000fe200078ec0ff */
[----:B------:R-:W-:Y:S01]  /*0af0*/  IMAD.MOV.U32 R7, RZ, RZ, -0x800001 ;  /* 0xff7fffffff077424 */ /* 0x000fe200078e00ff */
[----:B------:R-:W-:Y:S01]  /*0b00*/  MOV R3, R6 ;  /* 0x0000000600037202 */ /* 0x000fe20000000f00 */
[----:B------:R-:W-:Y:S08]  /*0b10*/  @P0 BRA `(.L_x_27043) ;  /* 0x00000008006c0947 */ /* 0x000ff00003800000 */
[----:B------:R-:W0:Y:S01]  /*0b20*/  LDCU UR4, c[0x0][0x3e0] ;  /* 0x00007c00ff0477ac */ /* 0x000e220008000800 */
[----:B------:R-:W-:Y:S01]  /*0b30*/  IMAD.WIDE.U32 R4, R16, 0x4, RZ ;  /* 0x0000000410047825 */ /* 0x000fe200078e00ff */
[C---:B------:R-:W-:Y:S01]  /*0b40*/  SHF.L.U32 R6, R9.reuse, 0x2, RZ ;  /* 0x0000000209067819 */ /* 0x040fe200000006ff */
[----:B------:R-:W1:Y:S02]  /*0b50*/  LDCU.64 UR10, c[0x0][0x3b8] ;  /* 0x00007700ff0a77ac */ /* 0x000e640008000a00 */
[----:B------:R-:W-:Y:S01]  /*0b60*/  IMAD.U32 R7, RZ, RZ, UR7 ;  /* 0x00000007ff077e24 */ /* 0x000fe2000f8e00ff */
[----:B------:R-:W-:Y:S01]  /*0b70*/  LOP3.LUT R9, R9, 0x7, RZ, 0xc0, !PT ;  /* 0x0000000709097812 */ /* 0x000fe200078ec0ff */
[----:B------:R-:W2:Y:S02]  /*0b80*/  LDCU UR6, c[0x0][0x3fc] ;  /* 0x00007f80ff0677ac */ /* 0x000ea40008000800 */
[----:B------:R-:W-:Y:S01]  /*0b90*/  IMAD.WIDE R4, R7, 0x4, R4 ;  /* 0x0000000407047825 */ /* 0x000fe200078e0204 */
[----:B------:R-:W-:Y:S01]  /*0ba0*/  LOP3.LUT R7, R6, 0x1c, RZ, 0xc0, !PT ;  /* 0x0000001c06077812 */ /* 0x000fe200078ec0ff */
[----:B------:R-:W-:-:S04]  /*0bb0*/  UIADD3 UR5, UPT, UPT, UR26, 0x120, URZ ;  /* 0x000001201a057890 */ /* 0x000fc8000fffe0ff */
[C---:B------:R-:W-:Y:S01]  /*0bc0*/  IMAD R21, R8.reuse, 0x20, R7 ;  /* 0x0000002008157824 */ /* 0x040fe200078e0207 */
[----:B------:R-:W-:Y:S01]  /*0bd0*/  LEA R8, R8, UR24, 0x3 ;  /* 0x0000001808087c11 */ /* 0x000fe2000f8e18ff */
[----:B------:R-:W-:Y:S01]  /*0be0*/  ULEA UR5, UR29, UR5, 0x18 ;  /* 0x000000051d057291 */ /* 0x000fe2000f8ec0ff */
[----:B------:R-:W-:Y:S01]  /*0bf0*/  MOV R7, 0xff7fffff ;  /* 0xff7fffff00077802 */ /* 0x000fe20000000f00 */
[----:B0-----:R-:W-:Y:S01]  /*0c00*/  UIMAD UR4, UR14, UR4, URZ ;  /* 0x000000040e0472a4 */ /* 0x001fe2000f8e02ff */
[----:B------:R-:W-:Y:S01]  /*0c10*/  IADD3 R17, PT, PT, R8, 0x1, RZ ;  /* 0x0000000108117810 */ /* 0x000fe20007ffe0ff */
[----:B------:R-:W-:Y:S01]  /*0c20*/  IMAD.IADD R9, R9, 0x1, R8 ;  /* 0x0000000109097824 */ /* 0x000fe200078e0208 */
[----:B-1----:R-:W-:Y:S01]  /*0c30*/  IADD3 R4, P0, PT, R4, UR10, RZ ;  /* 0x0000000a04047c10 */ /* 0x002fe2000ff1e0ff */
[----:B------:R-:W-:Y:S02]  /*0c40*/  VIADD R21, R21, UR5 ;  /* 0x0000000515157c36 */ /* 0x000fe40008000000 */
[----:B------:R-:W-:Y:S01]  /*0c50*/  IMAD.U32 R6, RZ, RZ, UR4 ;  /* 0x00000004ff067e24 */ /* 0x000fe2000f8e00ff */
[----:B------:R-:W-:Y:S01]  /*0c60*/  IADD3.X R5, PT, PT, R5, UR11, RZ, P0, !PT ;  /* 0x0000000b05057c10 */ /* 0x000fe200087fe4ff */
[----:B--2---:R-:W-:Y:S01]  /*0c70*/  IMAD.U32 R20, RZ, RZ, UR6 ;  /* 0x00000006ff147e24 */ /* 0x004fe2000f8e00ff */
[----:B------:R-:W-:-:S02]  /*0c80*/  IADD3 R34, P0, PT, R34, UR4, RZ ;  /* 0x0000000422227c10 */ /* 0x000fc4000ff1e0ff */
[C---:B------:R-:W-:Y:S02]  /*0c90*/  IADD3 R18, PT, PT, R9.reuse, -UR20, RZ ;  /* 0x8000001409127c10 */ /* 0x040fe4000fffe0ff */
[----:B------:R-:W-:Y:S02]  /*0ca0*/  IADD3 R19, PT, PT, R9, 0x1, RZ ;  /* 0x0000000109137810 */ /* 0x000fe40007ffe0ff */
[----:B------:R-:W-:Y:S02]  /*0cb0*/  IADD3 R20, PT, PT, -R20, UR15, RZ ;  /* 0x0000000f14147c10 */ /* 0x000fe4000fffe1ff */
[----:B------:R-:W-:-:S07]  /*0cc0*/  LEA.HI.X.SX32 R35, R6, RZ, 0x1, P0 ;  /* 0x000000ff06237211 */ /* 0x000fce00000f0eff */
.L_x_27048:
        /* <DEDUP_REMOVED lines=53> */
.L_x_27045:
        /* <DEDUP_REMOVED lines=24> */
[----:B0-----:R-:W-:-:S04]  /*11a0*/  FMUL.FTZ R14, R14, R9 ;  /* 0x000000090e0e7220 */ /* 0x001fc80000410000 */
[----:B--2---:R-:W-:-:S04]  /*11b0*/  FFMA.FTZ R8, R15, R8, R14 ;  /* 0x000000080f087223 */ /* 0x004fc8000001000e */
[----:B---3--:R-:W-:-:S04]  /*11c0*/  FFMA.FTZ R13, R13, R10, R8 ;  /* 0x0000000a0d0d7223 */ /* 0x008fc80000010008 */
[----:B----4-:R-:W-:Y:S02]  /*11d0*/  FFMA.FTZ R8, R12, R11, R13 ;  /* 0x0000000b0c087223 */ /* 0x010fe4000001000d */
[----:B------:R-:W0:Y:S02]  /*11e0*/  LDS.128 R12, [R2+UR27+0x10] ;  /* 0x0000101b020c7984 */ /* 0x000e240008000c00 */
[----:B0-----:R-:W-:Y:S02]  /*11f0*/  FFMA.FTZ R33, R33, R12, R8 ;  /* 0x0000000c21217223 */ /* 0x001fe40000010008 */
[----:B------:R-:W0:Y:S02]  /*1200*/  LDS.128 R8, [R2+UR27+0x20] ;  /* 0x0000201b02087984 */ /* 0x000e240008000c00 */
[----:B------:R-:W-:-:S04]  /*1210*/  FFMA.FTZ R36, R36, R13, R33 ;  /* 0x0000000d24247223 */ /* 0x000fc80000010021 */
[----:B------:R-:W-:-:S04]  /*1220*/  FFMA.FTZ R31, R31, R14, R36 ;  /* 0x0000000e1f1f7223 */ /* 0x000fc80000010024 */
[----:B------:R-:W-:Y:S02]  /*1230*/  FFMA.FTZ R32, R32, R15, R31 ;  /* 0x0000000f20207223 */ /* 0x000fe4000001001f */
[----:B------:R-:W1:Y:S02]  /*1240*/  LDS.128 R12, [R2+UR27+0x30] ;  /* 0x0000301b020c7984 */ /* 0x000e640008000c00 */
        /* <DEDUP_REMOVED lines=12> */
.L_x_27082:
        /* <DEDUP_REMOVED lines=12> */
.L_x_27046:
[----:B------:R-:W-:Y:S05]  /*13d0*/  BSYNC B1 ;  /* 0x0000000000017941 */ /* 0x000fea0003800000 */
.L_x_27044:
[----:B------:R-:W-:Y:S01]  /*13e0*/  UIADD3 UR4, UPT, UPT, UR20, 0x7, URZ ;  /* 0x0000000714047890 */ /* 0x000fe2000fffe0ff */
[----:B------:R-:W-:Y:S01]  /*13f0*/  VIADD R16, R16, 0x4 ;  /* 0x0000000410107836 */ /* 0x000fe20000000000 */
[----:B------:R-:W-:Y:S01]  /*1400*/  USHF.L.U32 UR5, UR21, 0x6, URZ ;  /* 0x0000000615057899 */ /* 0x000fe200080006ff */
[----:B------:R-:W-:Y:S01]  /*1410*/  IADD3 R4, P1, PT, R4, 0x10, RZ ;  /* 0x0000001004047810 */ /* 0x000fe20007f3e0ff */
[----:B------:R-:W-:Y:S01]  /*1420*/  USHF.R.U32.HI UR4, URZ, 0x3, UR4 ;  /* 0x00000003ff047899 */ /* 0x000fe20008011604 */
[----:B0-----:R-:W-:Y:S01]  /*1430*/  IADD3 R21, PT, PT, R21, 0x80, RZ ;  /* 0x0000008015157810 */ /* 0x001fe20007ffe0ff */
        /* <DEDUP_REMOVED lines=9> */
.L_x_27043:
[----:B------:R-:W-:Y:S05]  /*14d0*/  BSYNC B0 ;  /* 0x0000000000007941 */ /* 0x000fea0003800000 */
.L_x_27042:
[----:B------:R-:W0:Y:S01]  /*14e0*/  S2R R5, SR_TID.X ;  /* 0x0000000000057919 */ /* 0x000e220000002100 */
        /* <DEDUP_REMOVED lines=9> */
[----:B-----5:R-:W-:-:S05]  /*1580*/  IADD3 R0, PT, PT, -R4, R3, RZ ;  /* 0x0000000304007210 */ /* 0x020fca0007ffe1ff */
[----:B------:R-:W-:-:S05]  /*1590*/  IMAD R0, R0, 0x8, R9 ;  /* 0x0000000800007824 */ /* 0x000fca00078e0209 */
        /* <DEDUP_REMOVED lines=10> */
.L_x_27087:
        /* <DEDUP_REMOVED lines=41> */
.L_x_27054:
        /* <DEDUP_REMOVED lines=11> */
.L_x_27053:
[----:B------:R-:W-:Y:S05]  /*1980*/  BSYNC.RECONVERGENT B1 ;  /* 0x0000000000017941 */ /* 0x000fea0003800200 */
.L_x_27052:
        /* <DEDUP_REMOVED lines=12> */
.L_x_27057:
        /* <DEDUP_REMOVED lines=10> */
[----:B------:R-:W-:Y:S04]  /*1af0*/  LDS R36, [R17+0xc00] ;  /* 0x000c000011247984 */ /* 0x000fe80000000800 */
[----:B------:R-:W5:Y:S01]  /*1b00*/  LDS R26, [R17+0x1400] ;  /* 0x00140000111a7984 */ /* 0x000f620000000800 */
[----:B0-----:R-:W-:-:S03]  /*1b10*/  FADD.FTZ R18, -R7, R18 ;  /* 0x0000001207127221 */ /* 0x001fc60000010100 */
[----:B------:R-:W-:Y:S01]  /*1b20*/  LDS R30, [R17+0x1800] ;  /* 0x00180000111e7984 */ /* 0x000fe20000000800 */
[----:B------:R-:W-:Y:S01]  /*1b30*/  FMUL.FTZ R44, R18, 1.4426950216293334961 ;  /* 0x3fb8aa3b122c7820 */ /* 0x000fe20000410000 */
[C---:B-1----:R-:W-:Y:S02]  /*1b40*/  FADD.FTZ R20, -R7.reuse, R20 ;  /* 0x0000001407147221 */ /* 0x042fe40000010100 */
[----:B------:R-:W-:Y:S01]  /*1b50*/  LDS R28, [R17+0x1a00] ;  /* 0x001a0000111c7984 */ /* 0x000fe20000000800 */
[C---:B--2---:R-:W-:Y:S01]  /*1b60*/  FADD.FTZ R18, -R7.reuse, R22 ;  /* 0x0000001607127221 */ /* 0x044fe20000010100 */
[----:B------:R-:W-:Y:S02]  /*1b70*/  FMUL.FTZ R42, R20, 1.4426950216293334961 ;  /* 0x3fb8aa3b142a7820 */ /* 0x000fe40000410000 */
        /* <DEDUP_REMOVED lines=10> */
[C---:B-----5:R-:W-:Y:S01]  /*1c20*/  FADD.FTZ R34, -R7.reuse, R34 ;  /* 0x0000002207227221 */ /* 0x060fe20000010100 */
[----:B------:R-:W-:Y:S01]  /*1c30*/  FMUL.FTZ R32, R32, 1.4426950216293334961 ;  /* 0x3fb8aa3b20207820 */ /* 0x000fe20000410000 */
[----:B------:R-:W5:Y:S01]  /*1c40*/  LDS R24, [R17+0x1600] ;  /* 0x0016000011187984 */ /* 0x000f620000000800 */
        /* <DEDUP_REMOVED lines=8> */
[----:B------:R-:W3:Y:S01]  /*1cd0*/  MUFU.EX2 R34, R34 ;  /* 0x0000002200227308 */ /* 0x000ee20000000800 */
[----:B------:R-:W-:Y:S01]  /*1ce0*/  FMUL.FTZ R40, R40, 1.4426950216293334961 ;  /* 0x3fb8aa3b28287820 */ /* 0x000fe20000410000 */
[----:B------:R-:W-:Y:S01]  /*1cf0*/  FADD.FTZ R21, R21, R23 ;  /* 0x0000001715157221 */ /* 0x000fe20000010000 */
[----:B------:R3:W-:Y:S01]  /*1d00*/  STS [R17], R23 ;  /* 0x0000001711007388 */ /* 0x0007e20000000800 */
[----:B------:R-:W-:-:S02]  /*1d10*/  FADD.FTZ R31, -R7, R26 ;  /* 0x0000001a071f7221 */ /* 0x000fc40000010100 */
[----:B------:R-:W-:Y:S01]  /*1d20*/  FADD.FTZ R21, R21, R25 ;  /* 0x0000001915157221 */ /* 0x000fe20000010000 */
[----:B------:R0:W-:Y:S01]  /*1d30*/  STS [R17+0x200], R25 ;  /* 0x0002001911007388 */ /* 0x0001e20000000800 */
[----:B------:R-:W-:Y:S02]  /*1d40*/  FMUL.FTZ R31, R31, 1.4426950216293334961 ;  /* 0x3fb8aa3b1f1f7820 */ /* 0x000fe40000410000 */
[----:B-1----:R-:W-:Y:S01]  /*1d50*/  FADD.FTZ R21, R21, R32 ;  /* 0x0000002015157221 */ /* 0x002fe20000010000 */
[----:B------:R-:W-:Y:S01]  /*1d60*/  STS [R17+-0x400], R44 ;  /* 0xfffc002c11007388 */ /* 0x000fe20000000800 */
[----:B---3--:R-:W-:Y:S02]  /*1d70*/  FADD.FTZ R23, -R7, R36 ;  /* 0x0000002407177221 */ /* 0x008fe40000010100 */
[----:B------:R-:W-:Y:S01]  /*1d80*/  FADD.FTZ R21, R21, R34 ;  /* 0x0000002215157221 */ /* 0x000fe20000010000 */
[----:B------:R-:W1:Y:S01]  /*1d90*/  MUFU.EX2 R36, R38 ;  /* 0x0000002600247308 */ /* 0x000e620000000800 */
[----:B------:R-:W-:Y:S01]  /*1da0*/  STS [R17+-0x200], R42 ;  /* 0xfffe002a11007388 */ /* 0x000fe20000000800 */
[----:B------:R-:W-:Y:S01]  /*1db0*/  FMUL.FTZ R23, R23, 1.4426950216293334961 ;  /* 0x3fb8aa3b17177820 */ /* 0x000fe20000410000 */
[----:B0-----:R-:W-:-:S02]  /*1dc0*/  FADD.FTZ R25, -R7, R22 ;  /* 0x0000001607197221 */ /* 0x001fc40000010100 */
[----:B------:R-:W-:Y:S01]  /*1dd0*/  STS [R17+0x400], R32 ;  /* 0x0004002011007388 */ /* 0x000fe20000000800 */
[----:B------:R-:W0:Y:S01]  /*1de0*/  MUFU.EX2 R22, R40 ;  /* 0x0000002800167308 */ /* 0x000e220000000800 */
[----:B--2---:R-:W-:Y:S01]  /*1df0*/  FADD.FTZ R27, -R7, R20 ;  /* 0x00000014071b7221 */ /* 0x004fe20000010100 */
[----:B------:R-:W-:Y:S02]  /*1e00*/  FMUL.FTZ R25, R25, 1.4426950216293334961 ;  /* 0x3fb8aa3b19197820 */ /* 0x000fe40000410000 */
[----:B------:R2:W3:Y:S01]  /*1e10*/  MUFU.EX2 R20, R23 ;  /* 0x0000001700147308 */ /* 0x0004e20000000800 */
[----:B------:R-:W-:Y:S01]  /*1e20*/  STS [R17+0x600], R34 ;  /* 0x0006002211007388 */ /* 0x000fe20000000800 */
[----:B----4-:R-:W-:Y:S01]  /*1e30*/  FADD.FTZ R29, -R7, R18 ;  /* 0x00000012071d7221 */ /* 0x010fe20000010100 */
[----:B------:R-:W-:Y:S01]  /*1e40*/  FMUL.FTZ R27, R27, 1.4426950216293334961 ;  /* 0x3fb8aa3b1b1b7820 */ /* 0x000fe20000410000 */
[----:B------:R4:W3:Y:S01]  /*1e50*/  MUFU.EX2 R18, R25 ;  /* 0x0000001900127308 */ /* 0x0008e20000000800 */
[----:B-1----:R-:W-:Y:S01]  /*1e60*/  FADD.FTZ R21, R21, R36 ;  /* 0x0000002415157221 */ /* 0x002fe20000010000 */
[----:B------:R-:W-:Y:S01]  /*1e70*/  FMUL.FTZ R29, R29, 1.4426950216293334961 ;  /* 0x3fb8aa3b1d1d7820 */ /* 0x000fe20000410000 */
[C---:B-----5:R-:W-:Y:S01]  /*1e80*/  FADD.FTZ R33, -R7.reuse, R24 ;  /* 0x0000001807217221 */ /* 0x060fe20000010100 */
[----:B------:R-:W1:Y:S01]  /*1e90*/  MUFU.EX2 R26, R27 ;  /* 0x0000001b001a7308 */ /* 0x000e620000000800 */
[----:B--2---:R-:W-:Y:S01]  /*1ea0*/  FADD.FTZ R23, -R7, R30 ;  /* 0x0000001e07177221 */ /* 0x004fe20000010100 */
[----:B0-----:R-:W-:Y:S01]  /*1eb0*/  FADD.FTZ R21, R21, R22 ;  /* 0x0000001615157221 */ /* 0x001fe20000010000 */
[----:B------:R-:W-:Y:S01]  /*1ec0*/  FMUL.FTZ R33, R33, 1.4426950216293334961 ;  /* 0x3fb8aa3b21217820 */ /* 0x000fe20000410000 */
[----:B------:R-:W0:Y:S01]  /*1ed0*/  MUFU.EX2 R24, R29 ;  /* 0x0000001d00187308 */ /* 0x000e220000000800 */
[----:B----4-:R-:W-:Y:S01]  /*1ee0*/  FADD.FTZ R25, -R7, R28 ;  /* 0x0000001c07197221 */ /* 0x010fe20000010100 */
[----:B---3--:R-:W-:Y:S01]  /*1ef0*/  FADD.FTZ R21, R21, R20 ;  /* 0x0000001415157221 */ /* 0x008fe20000010000 */
[----:B------:R-:W-:Y:S01]  /*1f00*/  FMUL.FTZ R23, R23, 1.4426950216293334961 ;  /* 0x3fb8aa3b17177820 */ /* 0x000fe20000410000 */
[----:B------:R-:W2:Y:S01]  /*1f10*/  MUFU.EX2 R30, R31 ;  /* 0x0000001f001e7308 */ /* 0x000ea20000000800 */
[----:B------:R-:W-:Y:S01]  /*1f20*/  FMUL.FTZ R25, R25, 1.4426950216293334961 ;  /* 0x3fb8aa3b19197820 */ /* 0x000fe20000410000 */
[----:B------:R-:W-:Y:S01]  /*1f30*/  FADD.FTZ R21, R21, R18 ;  /* 0x0000001215157221 */ /* 0x000fe20000010000 */
[----:B------:R-:W-:Y:S01]  /*1f40*/  STS [R17+0x800], R36 ;  /* 0x0008002411007388 */ /* 0x000fe20000000800 */
[----:B------:R-:W3:Y:S02]  /*1f50*/  MUFU.EX2 R28, R33 ;  /* 0x00000021001c7308 */ /* 0x000ee40000000800 */
[----:B-1----:R-:W-:Y:S01]  /*1f60*/  FADD.FTZ R21, R21, R26 ;  /* 0x0000001a15157221 */ /* 0x002fe20000010000 */
[----:B------:R-:W-:Y:S01]  /*1f70*/  STS [R17+0xa00], R22 ;  /* 0x000a001611007388 */ /* 0x000fe20000000800 */
[----:B------:R-:W1:Y:S02]  /*1f80*/  MUFU.EX2 R38, R23 ;  /* 0x0000001700267308 */ /* 0x000e640000000800 */
[----:B0-----:R-:W-:Y:S01]  /*1f90*/  FADD.FTZ R21, R21, R24 ;  /* 0x0000001815157221 */ /* 0x001fe20000010000 */
[----:B------:R-:W-:Y:S01]  /*1fa0*/  STS [R17+0xc00], R20 ;  /* 0x000c001411007388 */ /* 0x000fe20000000800 */
[----:B------:R-:W0:Y:S02]  /*1fb0*/  MUFU.EX2 R40, R25 ;  /* 0x0000001900287308 */ /* 0x000e240000000800 */
[----:B--2---:R-:W-:Y:S01]  /*1fc0*/  FADD.FTZ R21, R21, R30 ;  /* 0x0000001e15157221 */ /* 0x004fe20000010000 */
[----:B------:R-:W-:Y:S03]  /*1fd0*/  STS [R17+0xe00], R18 ;  /* 0x000e001211007388 */ /* 0x000fe60000000800 */
[----:B---3--:R-:W-:Y:S01]  /*1fe0*/  FADD.FTZ R21, R21, R28 ;  /* 0x0000001c15157221 */ /* 0x008fe20000010000 */
[----:B------:R-:W-:Y:S03]  /*1ff0*/  STS [R17+0x1000], R26 ;  /* 0x0010001a11007388 */ /* 0x000fe60000000800 */
[----:B-1----:R-:W-:Y:S01]  /*2000*/  FADD.FTZ R21, R21, R38 ;  /* 0x0000002615157221 */ /* 0x002fe20000010000 */
[----:B------:R-:W-:Y:S03]  /*2010*/  STS [R17+0x1200], R24 ;  /* 0x0012001811007388 */ /* 0x000fe60000000800 */
[----:B0-----:R-:W-:Y:S01]  /*2020*/  FADD.FTZ R21, R21, R40 ;  /* 0x0000002815157221 */ /* 0x001fe20000010000 */
[----:B------:R-:W-:Y:S04]  /*2030*/  STS [R17+0x1400], R30 ;  /* 0x0014001e11007388 */ /* 0x000fe80000000800 */
[----:B------:R-:W-:Y:S04]  /*2040*/  STS [R17+0x1600], R28 ;  /* 0x0016001c11007388 */ /* 0x000fe80000000800 */
[----:B------:R-:W-:Y:S04]  /*2050*/  STS [R17+0x1800], R38 ;  /* 0x0018002611007388 */ /* 0x000fe80000000800 */
[----:B------:R0:W-:Y:S02]  /*2060*/  STS [R17+0x1a00], R40 ;  /* 0x001a002811007388 */ /* 0x0001e40000000800 */
[----:B0-----:R-:W-:Y:S01]  /*2070*/  IADD3 R17, PT, PT, R17, 0x2000, RZ ;  /* 0x0000200011117810 */ /* 0x001fe20007ffe0ff */
[----:B------:R-:W-:Y:S06]  /*2080*/  @!P4 BRA `(.L_x_27057) ;  /* 0xfffffff80070c947 */ /* 0x000fec000383ffff */
.L_x_27056:
[----:B------:R-:W-:Y:S05]  /*2090*/  BSYNC.RECONVERGENT B1 ;  /* 0x0000000000017941 */ /* 0x000fea0003800200 */
.L_x_27055:
        /* <DEDUP_REMOVED lines=55> */
.L_x_27059:
[----:B------:R-:W-:Y:S05]  /*2410*/  BSYNC.RECONVERGENT B1 ;  /* 0x0000000000017941 */ /* 0x000fea0003800200 */
.L_x_27058:
        /* <DEDUP_REMOVED lines=26> */
.L_x_27051:
[----:B------:R-:W-:Y:S05]  /*25c0*/  BSYNC.RECONVERGENT B0 ;  /* 0x0000000000007941 */ /* 0x000fea0003800200 */
.L_x_27050:
        /* <DEDUP_REMOVED lines=40> */
.L_x_27064:
[----:B------:R-:W1:Y:S01]  /*2850*/  LDS R14, [R17] ;  /* 0x00000000110e7984 */ /* 0x000e620000000800 */
[----:B------:R-:W-:-:S04]  /*2860*/  IADD3 R18, PT, PT, R18, 0x1, RZ ;  /* 0x0000000112127810 */ /* 0x000fc80007ffe0ff */
[----:B------:R-:W-:Y:S01]  /*2870*/  ISETP.NE.AND P0, PT, R18, RZ, PT ;  /* 0x000000ff1200720c */ /* 0x000fe20003f05270 */
[----:B-1----:R-:W-:-:S05]  /*2880*/  FMUL.FTZ R14, R14, R13 ;  /* 0x0000000d0e0e7220 */ /* 0x002fca0000410000 */
[----:B------:R1:W-:Y:S02]  /*2890*/  STS [R17], R14 ;  /* 0x0000000e11007388 */ /* 0x0003e40000000800 */
[----:B-1----:R-:W-:-:S05]  /*28a0*/  VIADD R17, R17, 0x200 ;  /* 0x0000020011117836 */ /* 0x002fca0000000000 */
[----:B------:R-:W-:Y:S05]  /*28b0*/  @P0 BRA `(.L_x_27064) ;  /* 0xfffffffc00e40947 */ /* 0x000fea000383ffff */
.L_x_27063:
[----:B------:R-:W-:Y:S05]  /*28c0*/  BSYNC.RECONVERGENT B1 ;  /* 0x0000000000017941 */ /* 0x000fea0003800200 */
.L_x_27062:
        /* <DEDUP_REMOVED lines=12> */
.L_x_27067:
        /* <DEDUP_REMOVED lines=28> */
[----:B0-----:R-:W-:-:S03]  /*2b50*/  FMUL.FTZ R17, R30, R13 ;  /* 0x0000000d1e117220 */ /* 0x001fc60000410000 */
[----:B------:R2:W-:Y:S01]  /*2b60*/  STS [R14+0x200], R23 ;  /* 0x000200170e007388 */ /* 0x0005e20000000800 */
[-C--:B------:R-:W-:Y:S01]  /*2b70*/  FMUL.FTZ R31, R34, R13.reuse ;  /* 0x0000000d221f7220 */ /* 0x080fe20000410000 */
[-C--:B------:R-:W-:Y:S02]  /*2b80*/  FMUL.FTZ R19, R36, R13.reuse ;  /* 0x0000000d24137220 */ /* 0x080fe40000410000 */
        /* <DEDUP_REMOVED lines=20> */
.L_x_27066:
[----:B------:R-:W-:Y:S05]  /*2cd0*/  BSYNC.RECONVERGENT B1 ;  /* 0x0000000000017941 */ /* 0x000fea0003800200 */
.L_x_27065:
        /* <DEDUP_REMOVED lines=31> */
.L_x_27069:
[----:B------:R-:W-:Y:S05]  /*2ed0*/  BSYNC.RECONVERGENT B1 ;  /* 0x0000000000017941 */ /* 0x000fea0003800200 */
.L_x_27068:
        /* <DEDUP_REMOVED lines=14> */
.L_x_27061:
[----:B------:R-:W-:Y:S05]  /*2fc0*/  BSYNC.RECONVERGENT B0 ;  /* 0x0000000000007941 */ /* 0x000fea0003800200 */
.L_x_27060:
        /* <DEDUP_REMOVED lines=25> */
.L_x_27071:
[----:B---34-:R-:W-:Y:S05]  /*3160*/  BSYNC.RECONVERGENT B0 ;  /* 0x0000000000007941 */ /* 0x018fea0003800200 */
.L_x_27070:
[----:B------:R-:W-:Y:S01]  /*3170*/  BSSY.RECONVERGENT B0, `(.L_x_27072) ;  /* 0x00000b2000007945 */ /* 0x000fe20003800200 */
[----:B0-----:R-:W-:Y:S02]  /*3180*/  HFMA2 R7, -RZ, RZ, 0, 0 ;  /* 0x00000000ff077431 */ /* 0x001fe400000001ff */
[----:B------:R-:W-:Y:S01]  /*3190*/  IMAD.MOV.U32 R36, RZ, RZ, RZ ;  /* 0x000000ffff247224 */ /* 0x000fe200078e00ff */
[----:B------:R-:W-:Y:S01]  /*31a0*/  CS2R R34, SRZ ;  /* 0x0000000000227805 */ /* 0x000fe2000001ff00 */
[----:B------:R-:W-:Y:S06]  /*31b0*/  @P1 BRA `(.L_x_27073) ;  /* 0x0000000800b41947 */ /* 0x000fec0003800000 */
[----:B------:R-:W0:Y:S01]  /*31c0*/  I2F.RP R7, R6 ;  /* 0x0000000600077306 */ /* 0x000e220000209400 */
[----:B------:R-:W3:Y:S01]  /*31d0*/  LDCU UR4, c[0x0][0x3c8] ;  /* 0x00007900ff0477ac */ /* 0x000ee20008000800 */
[C---:B--2---:R-:W-:Y:S01]  /*31e0*/  IMAD.WIDE.U32 R14, R18.reuse, 0x4, RZ ;  /* 0x00000004120e7825 */ /* 0x044fe200078e00ff */
[----:B------:R-:W-:Y:S02]  /*31f0*/  IADD3 R28, PT, PT, -R11, R18, RZ ;  /* 0x000000120b1c7210 */ /* 0x000fe40007ffe1ff */
[----:B------:R-:W-:Y:S01]  /*3200*/  CS2R R34, SRZ ;  /* 0x0000000000227805 */ /* 0x000fe2000001ff00 */
[----:B------:R-:W2:Y:S01]  /*3210*/  LDCU UR5, c[0x0][0x3fc] ;  /* 0x00007f80ff0577ac */ /* 0x000ea20008000800 */
[C---:B-1----:R-:W-:Y:S01]  /*3220*/  IMAD.SHL.U32 R16, R5.reuse, 0x10, RZ ;  /* 0x0000001005107824 */ /* 0x042fe200078e00ff */
[----:B------:R-:W-:Y:S01]  /*3230*/  IADD3 R29, PT, PT, R18, 0x1, RZ ;  /* 0x00000001121d7810 */ /* 0x000fe20007ffe0ff */
[----:B------:R-:W-:Y:S01]  /*3240*/  IMAD R9, R0, 0x8, R9 ;  /* 0x0000000800097824 */ /* 0x000fe200078e0209 */
[----:B------:R-:W1:Y:S01]  /*3250*/  LDCU.64 UR6, c[0x0][0x3b8] ;  /* 0x00007700ff0677ac */ /* 0x000e620008000a00 */
[----:B------:R-:W-:Y:S01]  /*3260*/  IMAD.SHL.U32 R31, R5, 0x4, RZ ;  /* 0x00000004051f7824 */ /* 0x000fe200078e00ff */
[----:B------:R-:W-:Y:S01]  /*3270*/  MOV R36, RZ ;  /* 0x000000ff00247202 */ /* 0x000fe20000000f00 */
[----:B------:R-:W-:Y:S01]  /*3280*/  VIADD R30, R9, 0x1 ;  /* 0x00000001091e7836 */ /* 0x000fe20000000000 */
[----:B0-----:R-:W0:Y:S02]  /*3290*/  MUFU.RCP R7, R7 ;  /* 0x0000000700077308 */ /* 0x001e240000001000 */
[----:B------:R-:W-:-:S02]  /*32a0*/  LOP3.LUT R9, R31, 0x4, RZ, 0xc0, !PT ;  /* 0x000000041f097812 */ /* 0x000fc400078ec0ff */
[----:B------:R-:W-:Y:S01]  /*32b0*/  LOP3.LUT R31, R31, 0x7c, RZ, 0xc0, !PT ;  /* 0x0000007c1f1f7812 */ /* 0x000fe200078ec0ff */
[----:B---3--:R-:W-:Y:S01]  /*32c0*/  UIMAD UR4, UR16, UR4, URZ ;  /* 0x00000004100472a4 */ /* 0x008fe2000f8e02ff */
[----:B------:R-:W-:Y:S02]  /*32d0*/  IADD3 R32, PT, PT, R30, R9, RZ ;  /* 0x000000091e207210 */ /* 0x000fe40007ffe0ff */
[----:B--2---:R-:W-:-:S03]  /*32e0*/  MOV R33, UR5 ;  /* 0x0000000500217c02 */ /* 0x004fc60008000f00 */
[----:B------:R-:W-:Y:S02]  /*32f0*/  MOV R17, UR4 ;  /* 0x0000000400117c02 */ /* 0x000fe40008000f00 */
[----:B------:R-:W-:-:S03]  /*3300*/  IADD3 R33, PT, PT, -R33, UR15, RZ ;  /* 0x0000000f21217c10 */ /* 0x000fc6000fffe1ff */
[----:B------:R-:W2:Y:S01]  /*3310*/  LDCU UR4, c[0x0][0x3e0] ;  /* 0x00007c00ff0477ac */ /* 0x000ea20008000800 */
[----:B------:R-:W-:Y:S01]  /*3320*/  IMAD.WIDE R14, R17, 0x4, R14 ;  /* 0x00000004110e7825 */ /* 0x000fe200078e020e */
[----:B------:R-:W-:-:S03]  /*3330*/  IADD3 R17, PT, PT, R8, 0x120, RZ ;  /* 0x0000012008117810 */ /* 0x000fc60007ffe0ff */
[----:B0-----:R-:W-:Y:S01]  /*3340*/  VIADD R12, R7, 0xffffffe ;  /* 0x0ffffffe070c7836 */ /* 0x001fe20000000000 */
[----:B------:R-:W-:Y:S02]  /*3350*/  LOP3.LUT R7, R16, 0x10, RZ, 0xe2, !PT ;  /* 0x0000001010077812 */ /* 0x000fe400078ee2ff */
[----:B------:R-:W-:Y:S01]  /*3360*/  LEA R10, R10, R17, 0x18 ;  /* 0x000000110a0a7211 */ /* 0x000fe200078ec0ff */
[----:B------:R0:W3:Y:S01]  /*3370*/  F2I.FTZ.U32.TRUNC.NTZ R13, R12 ;  /* 0x0000000c000d7305 */ /* 0x0000e2000021f000 */
[----:B-1----:R-:W-:Y:S01]  /*3380*/  IADD3 R24, P0, PT, R14, UR6, RZ ;  /* 0x000000060e187c10 */ /* 0x002fe2000ff1e0ff */
[----:B------:R-:W-:-:S03]  /*3390*/  IMAD R7, R0, 0x20, R7 ;  /* 0x0000002000077824 */ /* 0x000fc600078e0207 */
[----:B------:R-:W-:Y:S02]  /*33a0*/  IADD3.X R27, PT, PT, R15, UR7, RZ, P0, !PT ;  /* 0x000000070f1b7c10 */ /* 0x000fe400087fe4ff */
[----:B------:R-:W-:Y:S01]  /*33b0*/  IADD3 R25, PT, PT, R10, R7, RZ ;  /* 0x000000070a197210 */ /* 0x000fe20007ffe0ff */
[----:B------:R-:W-:Y:S01]  /*33c0*/  IMAD.MOV.U32 R7, RZ, RZ, RZ ;  /* 0x000000ffff077224 */ /* 0x000fe200078e00ff */
[----:B--2---:R-:W-:Y:S01]  /*33d0*/  UIMAD UR4, UR14, UR4, URZ ;  /* 0x000000040e0472a4 */ /* 0x004fe2000f8e02ff */
[----:B0-----:R-:W-:-:S03]  /*33e0*/  IMAD.MOV.U32 R12, RZ, RZ, RZ ;  /* 0x000000ffff0c7224 */ /* 0x001fc600078e00ff */
[----:B------:R-:W-:Y:S01]  /*33f0*/  USHF.R.S32.HI UR5, URZ, 0x1f, UR4 ;  /* 0x0000001fff057899 */ /* 0x000fe20008011404 */
[----:B---3--:R-:W-:Y:S02]  /*3400*/  IMAD.MOV R8, RZ, RZ, -R13 ;  /* 0x000000ffff087224 */ /* 0x008fe400078e0a0d */
[----:B------:R-:W-:-:S03]  /*3410*/  IMAD.U32 R38, RZ, RZ, UR4 ;  /* 0x00000004ff267e24 */ /* 0x000fc6000f8e00ff */
[----:B------:R-:W-:Y:S02]  /*3420*/  MOV R39, UR5 ;  /* 0x0000000500277c02 */ /* 0x000fe40008000f00 */
[----:B------:R-:W-:-:S05]  /*3430*/  MOV R17, R8 ;  /* 0x0000000800117202 */ /* 0x000fca0000000f00 */
[----:B------:R-:W-:-:S04]  /*3440*/  IMAD R17, R17, R6, RZ ;  /* 0x0000000611117224 */ /* 0x000fc800078e02ff */
[----:B------:R-:W-:-:S07]  /*3450*/  IMAD.HI.U32 R26, R13, R17, R12 ;  /* 0x000000110d1a7227 */ /* 0x000fce00078e000c */
.L_x_27076:
        /* <DEDUP_REMOVED lines=56> */
[----:B------:R-:W-:-:S05]  /*37e0*/  LEA.HI.X R41, R8, UR23, R9, 0x2, P1 ;  /* 0x0000001708297c11 */ /* 0x000fca00088f1409 */
[----:B------:R-:W2:Y:S04]  /*37f0*/  LDG.E.128.CONSTANT R16, desc[UR12][R40.64] ;  /* 0x0000000c28107981 */ /* 0x000ea8000c1e9d00 */
[----:B------:R-:W3:Y:S01]  /*3800*/  LDG.E.128.CONSTANT R8, desc[UR12][R40.64+0x200] ;  /* 0x0002000c28087981 */ /* 0x000ee2000c1e9d00 */
[----:B------:R-:W-:Y:S02]  /*3810*/  ISETP.NE.AND P1, PT, R28, -0x1, PT ;  /* 0xffffffff1c00780c */ /* 0x000fe40003f25270 */
[----:B------:R-:W-:-:S11]  /*3820*/  IADD3 R20, PT, PT, R32, -0x1, RZ ;  /* 0xffffffff20147810 */ /* 0x000fd60007ffe0ff */
[C---:B------:R-:W-:Y:S01]  /*3830*/  @!P1 IADD3 R14, PT, PT, R32.reuse, 0x1, RZ ;  /* 0x00000001200e9810 */ /* 0x040fe20007ffe0ff */
[C---:B------:R-:W-:Y:S01]  /*3840*/  @!P1 VIADD R12, R32.reuse, 0x2 ;  /* 0x00000002200c9836 */ /* 0x040fe20000000000 */
[----:B------:R-:W-:Y:S02]  /*3850*/  @!P1 ISETP.GE.AND P3, PT, R32, UR20, PT ;  /* 0x0000001420009c0c */ /* 0x000fe4000bf66270 */
[----:B------:R-:W-:Y:S02]  /*3860*/  @!P1 ISETP.GE.AND P4, PT, R14, UR20, PT ;  /* 0x000000140e009c0c */ /* 0x000fe4000bf86270 */
[----:B------:R-:W-:Y:S02]  /*3870*/  @!P1 ISETP.GE.AND P5, PT, R12, UR20, PT ;  /* 0x000000140c009c0c */ /* 0x000fe4000bfa6270 */
[----:B------:R-:W0:Y:S01]  /*3880*/  LDS.128 R12, [R25] ;  /* 0x00000000190c7984 */ /* 0x000e220000000c00 */
[----:B------:R-:W-:Y:S02]  /*3890*/  @!P1 ISETP.GE.AND P2, PT, R20, UR20, PT ;  /* 0x0000001414009c0c */ /* 0x000fe4000bf46270 */
[----:B--2---:R-:W-:-:S02]  /*38a0*/  @!P1 FSEL R17, R17, RZ, !P3 ;  /* 0x000000ff11119208 */ /* 0x004fc40005800000 */
[----:B------:R-:W-:Y:S02]  /*38b0*/  @!P1 ISETP.GE.AND P3, PT, R32, UR20, PT ;  /* 0x0000001420009c0c */ /* 0x000fe4000bf66270 */
[----:B------:R-:W-:Y:S01]  /*38c0*/  @!P1 FSEL R16, R16, RZ, !P2 ;  /* 0x000000ff10109208 */ /* 0x000fe20005000000 */
[----:B0-----:R-:W-:Y:S01]  /*38d0*/  FMUL.FTZ R17, R13, R17 ;  /* 0x000000110d117220 */ /* 0x001fe20000410000 */
[----:B------:R-:W-:Y:S02]  /*38e0*/  @!P1 ISETP.GE.AND P2, PT, R20, UR20, PT ;  /* 0x0000001414009c0c */ /* 0x000fe4000bf46270 */
[----:B---3--:R-:W-:Y:S01]  /*38f0*/  @!P1 FSEL R9, R9, RZ, !P3 ;  /* 0x000000ff09099208 */ /* 0x008fe20005800000 */
[----:B------:R-:W-:Y:S01]  /*3900*/  FFMA.FTZ R17, R12, R16, R17 ;  /* 0x000000100c117223 */ /* 0x000fe20000010011 */
[----:B------:R-:W-:Y:S02]  /*3910*/  @!P1 FSEL R18, R18, RZ, !P4 ;  /* 0x000000ff12129208 */ /* 0x000fe40006000000 */
[----:B------:R-:W-:Y:S01]  /*3920*/  @!P1 FSEL R8, R8, RZ, !P2 ;  /* 0x000000ff08089208 */ /* 0x000fe20005000000 */
[----:B------:R-:W-:Y:S01]  /*3930*/  FMUL.FTZ R9, R13, R9 ;  /* 0x000000090d097220 */ /* 0x000fe20000410000 */
[----:B------:R-:W-:Y:S01]  /*3940*/  @!P1 FSEL R19, R19, RZ, !P5 ;  /* 0x000000ff13139208 */ /* 0x000fe20006800000 */
[----:B------:R-:W-:-:S02]  /*3950*/  FFMA.FTZ R18, R14, R18, R17 ;  /* 0x000000120e127223 */ /* 0x000fc40000010011 */
[----:B------:R-:W-:Y:S01]  /*3960*/  FFMA.FTZ R9, R12, R8, R9 ;  /* 0x000000080c097223 */ /* 0x000fe20000010009 */
[----:B------:R-:W-:Y:S02]  /*3970*/  @!P1 VIADD R8, R32, 0x1 ;  /* 0x0000000120089836 */ /* 0x000fe40000000000 */
[----:B------:R-:W-:-:S04]  /*3980*/  FFMA.FTZ R19, R15, R19, R18 ;  /* 0x000000130f137223 */ /* 0x000fc80000010012 */
[----:B------:R-:W-:Y:S01]  /*3990*/  FADD.FTZ R36, R36, R19 ;  /* 0x0000001324247221 */ /* 0x000fe20000010000 */
[----:B------:R-:W-:Y:S01]  /*39a0*/  @!P1 ISETP.GE.AND P6, PT, R8, UR20, PT ;  /* 0x0000001408009c0c */ /* 0x000fe2000bfc6270 */
[----:B------:R-:W2:Y:S01]  /*39b0*/  LDG.E.128.CONSTANT R16, desc[UR12][R40.64+0x400] ;  /* 0x0004000c28107981 */ /* 0x000ea2000c1e9d00 */
[----:B------:R-:W-:Y:S02]  /*39c0*/  @!P1 ISETP.GE.AND P5, PT, R20, UR20, PT ;  /* 0x0000001414009c0c */ /* 0x000fe4000bfa6270 */
[----:B------:R-:W-:Y:S02]  /*39d0*/  @!P1 FSEL R10, R10, RZ, !P6 ;  /* 0x000000ff0a0a9208 */ /* 0x000fe40007000000 */
[----:B------:R-:W-:Y:S02]  /*39e0*/  @!P1 ISETP.GE.AND P6, PT, R20, UR20, PT ;  /* 0x0000001414009c0c */ /* 0x000fe4000bfc6270 */
[----:B------:R-:W3:Y:S01]  /*39f0*/  LDG.E.128.CONSTANT R20, desc[UR12][R40.64+0x600] ;  /* 0x0006000c28147981 */ /* 0x000ee2000c1e9d00 */
[----:B------:R-:W-:-:S04]  /*3a00*/  @!P1 IADD3 R8, PT, PT, R32, 0x2, RZ ;  /* 0x0000000220089810 */ /* 0x000fc80007ffe0ff */
[----:B------:R-:W-:Y:S01]  /*3a10*/  @!P1 ISETP.GE.AND P2, PT, R8, UR20, PT ;  /* 0x0000001408009c0c */ /* 0x000fe2000bf46270 */
[----:B------:R-:W-:-:S03]  /*3a20*/  @!P1 VIADD R8, R32, 0x1 ;  /* 0x0000000120089836 */ /* 0x000fc60000000000 */
[----:B------:R-:W-:Y:S02]  /*3a30*/  @!P1 FSEL R11, R11, RZ, !P2 ;  /* 0x000000ff0b0b9208 */ /* 0x000fe40005000000 */
[----:B------:R-:W-:Y:S02]  /*3a40*/  @!P1 ISETP.GE.AND P3, PT, R8, UR20, PT ;  /* 0x0000001408009c0c */ /* 0x000fe4000bf66270 */
[C---:B------:R-:W-:Y:S02]  /*3a50*/  @!P1 ISETP.GE.AND P2, PT, R32.reuse, UR20, PT ;  /* 0x0000001420009c0c */ /* 0x040fe4000bf46270 */
[----:B------:R-:W-:-:S04]  /*3a60*/  @!P1 IADD3 R8, PT, PT, R32, 0x2, RZ ;  /* 0x0000000220089810 */ /* 0x000fc80007ffe0ff */
[----:B------:R-:W-:Y:S01]  /*3a70*/  @!P1 ISETP.GE.AND P4, PT, R8, UR20, PT ;  /* 0x0000001408009c0c */ /* 0x000fe2000bf86270 */
[----:B------:R-:W-:Y:S01]  /*3a80*/  FFMA.FTZ R8, R14, R10, R9 ;  /* 0x0000000a0e087223 */ /* 0x000fe20000010009 */
[----:B------:R-:W-:-:S03]  /*3a90*/  @!P1 VIADD R9, R32, 0x1 ;  /* 0x0000000120099836 */ /* 0x000fc60000000000 */
[----:B------:R-:W-:-:S04]  /*3aa0*/  FFMA.FTZ R8, R15, R11, R8 ;  /* 0x0000000b0f087223 */ /* 0x000fc80000010008 */
[----:B------:R-:W-:Y:S01]  /*3ab0*/  FADD.FTZ R35, R35, R8 ;  /* 0x0000000823237221 */ /* 0x000fe20000010000 */
[----:B--2---:R-:W-:Y:S02]  /*3ac0*/  @!P1 FSEL R17, R17, RZ, !P2 ;  /* 0x000000ff11119208 */ /* 0x004fe40005000000 */
[----:B------:R-:W-:Y:S02]  /*3ad0*/  @!P1 ISETP.GE.AND P2, PT, R32, UR20, PT ;  /* 0x0000001420009c0c */ /* 0x000fe4000bf46270 */
[----:B------:R-:W-:Y:S02]  /*3ae0*/  @!P1 FSEL R16, R16, RZ, !P5 ;  /* 0x000000ff10109208 */ /* 0x000fe40006800000 */
[----:B---3--:R-:W-:Y:S01]  /*3af0*/  @!P1 FSEL R21, R21, RZ, !P2 ;  /* 0x000000ff15159208 */ /* 0x008fe20005000000 */
[----:B------:R-:W-:Y:S01]  /*3b00*/  FMUL.FTZ R17, R13, R17 ;  /* 0x000000110d117220 */ /* 0x000fe20000410000 */
[----:B------:R-:W-:Y:S02]  /*3b10*/  @!P1 ISETP.GE.AND P2, PT, R9, UR20, PT ;  /* 0x0000001409009c0c */ /* 0x000fe4000bf46270 */
[----:B------:R-:W-:Y:S01]  /*3b20*/  @!P1 FSEL R20, R20, RZ, !P6 ;  /* 0x000000ff14149208 */ /* 0x000fe20007000000 */
[----:B------:R-:W-:Y:S01]  /*3b30*/  FMUL.FTZ R13, R13, R21 ;  /* 0x000000150d0d7220 */ /* 0x000fe20000410000 */
[----:B------:R-:W-:Y:S01]  /*3b40*/  @!P1 IADD3 R9, PT, PT, R32, 0x2, RZ ;  /* 0x0000000220099810 */ /* 0x000fe20007ffe0ff */
[----:B------:R-:W-:Y:S01]  /*3b50*/  FFMA.FTZ R17, R12, R16, R17 ;  /* 0x000000100c117223 */ /* 0x000fe20000010011 */
[----:B------:R-:W-:Y:S01]  /*3b60*/  @!P1 FSEL R18, R18, RZ, !P3 ;  /* 0x000000ff12129208 */ /* 0x000fe20005800000 */
[----:B------:R-:W-:Y:S01]  /*3b70*/  FFMA.FTZ R13, R12, R20, R13 ;  /* 0x000000140c0d7223 */ /* 0x000fe2000001000d */
[----:B------:R-:W-:-:S02]  /*3b80*/  @!P1 ISETP.GE.AND P3, PT, R9, UR20, PT ;  /* 0x0000001409009c0c */ /* 0x000fc4000bf66270 */
[----:B------:R-:W-:Y:S01]  /*3b90*/  @!P1 FSEL R22, R22, RZ, !P2 ;  /* 0x000000ff16169208 */ /* 0x000fe20005000000 */
[C---:B------:R-:W-:Y:S01]  /*3ba0*/  FFMA.FTZ R18, R14.reuse, R18, R17 ;  /* 0x000000120e127223 */ /* 0x040fe20000010011 */
[----:B------:R-:W-:Y:S02]  /*3bb0*/  @!P1 FSEL R19, R19, RZ, !P4 ;  /* 0x000000ff13139208 */ /* 0x000fe40006000000 */
[----:B------:R-:W-:Y:S01]  /*3bc0*/  @!P1 FSEL R23, R23, RZ, !P3 ;  /* 0x000000ff17179208 */ /* 0x000fe20005800000 */
[----:B------:R-:W-:Y:S02]  /*3bd0*/  FFMA.FTZ R14, R14, R22, R13 ;  /* 0x000000160e0e7223 */ /* 0x000fe4000001000d */
[C---:B------:R-:W-:Y:S02]  /*3be0*/  FFMA.FTZ R19, R15.reuse, R19, R18 ;  /* 0x000000130f137223 */ /* 0x040fe40000010012 */
[----:B------:R-:W-:Y:S02]  /*3bf0*/  FFMA.FTZ R14, R15, R23, R14 ;  /* 0x000000170f0e7223 */ /* 0x000fe4000001000e */
[----:B------:R-:W-:-:S02]  /*3c00*/  FADD.FTZ R34, R34, R19 ;  /* 0x0000001322227221 */ /* 0x000fc40000010000 */
[----:B------:R-:W-:-:S07]  /*3c10*/  FADD.FTZ R7, R7, R14 ;  /* 0x0000000e07077221 */ /* 0x000fce0000010000 */
.L_x_27075:
[----:B------:R-:W-:Y:S05]  /*3c20*/  BSYNC.RECONVERGENT B1 ;  /* 0x0000000000017941 */ /* 0x000fea0003800200 */
.L_x_27074:
[----:B------:R-:W-:Y:S01]  /*3c30*/  IADD3 R24, P1, PT, R24, 0x10, RZ ;  /* 0x0000001018187810 */ /* 0x000fe20007f3e0ff */
[----:B------:R-:W-:Y:S01]  /*3c40*/  VIADD R28, R28, 0x4 ;  /* 0x000000041c1c7836 */ /* 0x000fe20000000000 */
[----:B------:R-:W-:Y:S01]  /*3c50*/  IADD3 R32, PT, PT, R32, 0x20, RZ ;  /* 0x0000002020207810 */ /* 0x000fe20007ffe0ff */
[----:B------:R-:W-:Y:S01]  /*3c60*/  VIADD R25, R25, 0x80 ;  /* 0x0000008019197836 */ /* 0x000fe20000000000 */
[----:B------:R-:W-:Y:S01]  /*3c70*/  IADD3.X R27, PT, PT, RZ, R27, RZ, P1, !PT ;  /* 0x0000001bff1b7210 */ /* 0x000fe20000ffe4ff */
[----:B------:R-:W-:Y:S08]  /*3c80*/  @!P0 BRA `(.L_x_27076) ;  /* 0xfffffff400f48947 */ /* 0x000ff0000383ffff */
.L_x_27073:
[----:B------:R-:W-:Y:S05]  /*3c90*/  BSYNC.RECONVERGENT B0 ;  /* 0x0000000000007941 */ /* 0x000fea0003800200 */
.L_x_27072:
[----:B------:R-:W0:Y:S01]  /*3ca0*/  SHFL.BFLY PT, R3, R36, 0x1, 0x1f ;  /* 0x0c201f0024037f89 */ /* 0x000e2200000e0000 */
[----:B------:R-:W-:Y:S01]  /*3cb0*/  LOP3.LUT R9, R5, 0x1, RZ, 0xc0, !PT ;  /* 0x0000000105097812 */ /* 0x000fe200078ec0ff */
[----:B------:R-:W-:Y:S02]  /*3cc0*/  BSSY.RECONVERGENT B0, `(.L_x_27077) ;  /* 0x0000018000007945 */ /* 0x000fe40003800200 */
[----:B------:R-:W1:Y:S01]  /*3cd0*/  SHFL.BFLY PT, R6, R35, 0x1, 0x1f ;  /* 0x0c201f0023067f89 */ /* 0x000e6200000e0000 */
[----:B------:R-:W-:Y:S01]  /*3ce0*/  BAR.SYNC.DEFER_BLOCKING 0x0 ;  /* 0x0000000000007b1d */ /* 0x000fe20000010000 */
[----:B------:R-:W-:Y:S02]  /*3cf0*/  ISETP.NE.U32.AND P2, PT, R9, 0x1, PT ;  /* 0x000000010900780c */ /* 0x000fe40003f45070 */
[----:B------:R-:W-:-:S04]  /*3d00*/  LOP3.LUT R9, R5, 0x3c0, RZ, 0xc0, !PT ;  /* 0x000003c005097812 */ /* 0x000fc800078ec0ff */
[----:B------:R-:W-:Y:S01]  /*3d10*/  ISETP.NE.OR P0, PT, R9, 0x40, !P2 ;  /* 0x000000400900780c */ /* 0x000fe20005705670 */
[----:B------:R-:W3:Y:S04]  /*3d20*/  SHFL.BFLY PT, R11, R34, 0x1, 0x1f ;  /* 0x0c201f00220b7f89 */ /* 0x000ee800000e0000 */
[----:B------:R-:W4:Y:S01]  /*3d30*/  SHFL.BFLY PT, R8, R7, 0x1, 0x1f ;  /* 0x0c201f0007087f89 */ /* 0x000f2200000e0000 */
[----:B0-----:R-:W-:Y:S01]  /*3d40*/  FADD.FTZ R9, R3, R36 ;  /* 0x0000002403097221 */ /* 0x001fe20000010000 */
[----:B------:R-:W-:Y:S01]  /*3d50*/  SHF.R.U32.HI R3, RZ, 0x1, R2 ;  /* 0x00000001ff037819 */ /* 0x000fe20000011602 */
[----:B-12---:R-:W-:-:S04]  /*3d60*/  FADD.FTZ R13, R6, R35 ;  /* 0x00000023060d7221 */ /* 0x006fc80000010000 */
[----:B------:R-:W-:Y:S02]  /*3d70*/  IMAD R0, R0, 0x40, R3 ;  /* 0x0000004000007824 */ /* 0x000fe400078e0203 */
        /* <DEDUP_REMOVED lines=12> */
.L_x_27078:
[----:B------:R-:W-:Y:S05]  /*3e40*/  BSYNC.RECONVERGENT B0 ;  /* 0x0000000000007941 */ /* 0x000fea0003800200 */
.L_x_27077:
        /* <DEDUP_REMOVED lines=51> */
.L_x_27047:
        /* <DEDUP_REMOVED lines=8> */
.L_x_27080:
[----:B------:R-:W-:Y:S05]  /*4200*/  BSYNC B2 ;  /* 0x0000000000027941 */ /* 0x000fea0003800000 */
.L_x_27079:
        /* <DEDUP_REMOVED lines=8> */
.L_x_27081:
[----:B------:R-:W-:Y:S01]  /*4290*/  MOV R9, R22 ;  /* 0x0000001600097202 */ /* 0x000fe20000000f00 */
[----:B------:R-:W-:Y:S06]  /*42a0*/  BRA `(.L_x_27082) ;  /* 0xffffffd000187947 */ /* 0x000fec000383ffff */
.L_x_27049:
        /* <DEDUP_REMOVED lines=8> */
.L_x_27084:
[----:B------:R-:W-:Y:S05]  /*4330*/  BSYNC B0 ;  /* 0x0000000000007941 */ /* 0x000fea0003800000 */
.L_x_27083:
        /* <DEDUP_REMOVED lines=8> */
.L_x_27085:
[----:B------:R-:W-:Y:S02]  /*43c0*/  IMAD.MOV.U32 R23, RZ, RZ, 0x4 ;  /* 0x00000004ff177424 */ /* 0x000fe400078e00ff */
[----:B------:R-:W-:-:S05]  /*43d0*/  IMAD.MOV.U32 R13, RZ, RZ, R22 ;  /* 0x000000ffff0d7224 */ /* 0x000fca00078e0016 */
[----:B------:R-:W-:-:S04]  /*43e0*/  FMNMX.FTZ R13, R8, R13, !PT ;  /* 0x0000000d080d7209 */ /* 0x000fc80007810000 */
[----:B------:R-:W-:-:S07]  /*43f0*/  MOV R8, R13 ;  /* 0x0000000d00087202 */ /* 0x000fce0000000f00 */
[----:B------:R-:W-:Y:S05]  /*4400*/  WARPSYNC.COLLECTIVE R10, `(.L_x_27086) ;  /* 0x000000000a087348 */ /* 0x000fea0003c00000 */
[----:B------:R0:W1:Y:S02]  /*4410*/  SHFL.BFLY P2, R22, R8, R23, R25 ;  /* 0x0c00001708167389 */ /* 0x0000640000040019 */
[----:B01----:R-:W-:Y:S05]  /*4420*/  ENDCOLLECTIVE ;  /* 0x000000000000791b */ /* 0x003fea0003800000 */
.L_x_27086:
[----:B------:R-:W-:Y:S01]  /*4430*/  MOV R16, R22 ;  /* 0x0000001600107202 */ /* 0x000fe20000000f00 */
[----:B------:R-:W-:Y:S06]  /*4440*/  BRA `(.L_x_27087) ;  /* 0xffffffd0007c7947 */ /* 0x000fec000383ffff */
.L_x_27088:
        /* <DEDUP_REMOVED lines=11> */
.L_x_27667:


//--------------------- .text._ZN4vllm32paged_attention_v2_reduce_kernelIfLi32ELi128ELi512EEEvPT_PKfS4_PKS1_PKii --------------------------
	.section	.text._ZN4vllm32paged_attention_v2_reduce_kernelIfLi32ELi128ELi512EEEvPT_PKfS4_PKS1_PKii,"ax",@progbits
	.align	128
        .global         _ZN4vllm32paged_attention_v2_reduce_kernelIfLi32ELi128ELi512EEEvPT_PKfS4_PKS1_PKii
        .type           _ZN4vllm32paged_attention_v2_reduce_kernelIfLi32ELi128ELi512EEEvPT_PKfS4_PKS1_PKii,@function
        .size           _ZN4vllm32paged_attention_v2_reduce_kernelIfLi32ELi128ELi512EEEvPT_PKfS4_PKS1_PKii,(.L_x_27668 - _ZN4vllm32paged_attention_v2_reduce_kernelIfLi32ELi128ELi512EEEvPT_PKfS4_PKS1_PKii)
        .other          _ZN4vllm32paged_attention_v2_reduce_kernelIfLi32ELi128ELi512EEEvPT_PKfS4_PKS1_PKii,@"STO_CUDA_ENTRY STV_DEFAULT"
_ZN4vllm32paged_attention_v2_reduce_kernelIfLi32ELi128ELi512EEEvPT_PKfS4_PKS1_PKii:
.text._ZN4vllm32paged_attention_v2_reduce_kernelIfLi32ELi128ELi512EEEvPT_PKfS4_PKS1_PKii:
        /* <DEDUP_REMOVED lines=69> */
.L_x_27092:
        /* <DEDUP_REMOVED lines=10> */
.L_x_27091:
[----:B------:R-:W-:Y:S05]  /*04f0*/  BSYNC.RECONVERGENT B0 ;  /* 0x0000000000007941 */ /* 0x000fea0003800200 */
.L_x_27090:
        /* <DEDUP_REMOVED lines=11> */
.L_x_27093:
        /* <DEDUP_REMOVED lines=40> */
.L_x_27089:
        /* <DEDUP_REMOVED lines=61> */
.L_x_27098:
        /* <DEDUP_REMOVED lines=11> */
.L_x_27097:
[----:B------:R-:W-:Y:S05]  /*0cb0*/  BSYNC.RECONVERGENT B1 ;  /* 0x0000000000017941 */ /* 0x000fea0003800200 */
.L_x_27096:
        /* <DEDUP_REMOVED lines=9> */
.L_x_27099:
        /* <DEDUP_REMOVED lines=37> */
.L_x_27095:
[----:B------:R-:W-:Y:S05]  /*0fa0*/  BSYNC.RECONVERGENT B0 ;  /* 0x0000000000007941 */ /* 0x000fea0003800200 */
.L_x_27094:
        /* <DEDUP_REMOVED lines=76> */
.L_x_27104:
        /* <DEDUP_REMOVED lines=18> */
.L_x_27103:
[----:B------:R-:W-:Y:S05]  /*1590*/  BSYNC.RECONVERGENT B1 ;  /* 0x0000000000017941 */ /* 0x000fea0003800200 */
.L_x_27102:
        /* <DEDUP_REMOVED lines=11> */
.L_x_27105:
        /* <DEDUP_REMOVED lines=62> */
.L_x_27101:
[----:B------:R-:W-:Y:S05]  /*1a30*/  BSYNC.RECONVERGENT B0 ;  /* 0x0000000000007941 */ /* 0x000fea0003800200 */
.L_x_27100:
        /* <DEDUP_REMOVED lines=55> */
.L_x_27108:
        /* <DEDUP_REMOVED lines=66> */
.L_x_27107:
        /* <DEDUP_REMOVED lines=44> */
.L_x_27109:
        /* <DEDUP_REMOVED lines=26> */
.L_x_27110:
        /* <DEDUP_REMOVED lines=12> */
.L_x_27106:
[----:B------:R-:W2:Y:S01]  /*26f0*/  LDC.64 R2, c[0x0][0x380] ;  /* 0x0000e000ff027b82 */ /* 0x000ea20000000a00 */
[----:B------:R-:W-:-:S04]  /*2700*/  IMAD.U32 R13, R13, 0x20, R0 ;  /* 0x000000200d0d7824 */ /* 0x000fc800078e0000 */
[----:B--2---:R-:W-:-:S05]  /*2710*/  IMAD.WIDE.U32 R2, R13, 0x4, R2 ;  /* 0x000000040d027825 */ /* 0x004fca00078e0002 */
[----:B------:R-:W-:Y:S01]  /*2720*/  STG.E desc[UR6][R2.64], R15 ;  /* 0x0000000f02007986 */ /* 0x000fe2000c101906 */
[----:B------:R-:W-:Y:S05]  /*2730*/  EXIT ;  /* 0x000000000000794d */ /* 0x000fea0003800000 */
.L_x_27111:
        /* <DEDUP_REMOVED lines=12> */
.L_x_27668:


//--------------------- .text._ZN4vllm25paged_attention_v2_kernelIffLi32ELi8ELi128ELNS_18Fp8KVCacheDataTypeE0ELb1ELi512EEEvPfS2_PT_PKS3_PKT0_S9_ifPKiSB_iPKfiiiSD_SD_iiiii --------------------------
	.section	.text._ZN4vllm25paged_attention_v2_kernelIffLi32ELi8ELi128ELNS_18Fp8KVCacheDataTypeE0ELb1ELi512EEEvPfS2_PT_PKS3_PKT0_S9_ifPKiSB_iPKfiiiSD_SD_iiiii,"ax",@progbits
	.align	128
        .global         _ZN4vllm25paged_attention_v2_kernelIffLi32ELi8ELi128ELNS_18Fp8KVCacheDataTypeE0ELb1ELi512EEEvPfS2_PT_PKS3_PKT0_S9_ifPKiSB_iPKfiiiSD_SD_iiiii
        .type           _ZN4vllm25paged_attention_v2_kernelIffLi32ELi8ELi128ELNS_18Fp8KVCacheDataTypeE0ELb1ELi512EEEvPfS2_PT_PKS3_PKT0_S9_ifPKiSB_iPKfiiiSD_SD_iiiii,@function
        .size           _ZN4vllm25paged_attention_v2_kernelIffLi32ELi8ELi128ELNS_18Fp8KVCacheDataTypeE0ELb1ELi512EEEvPfS2_PT_PKS3_PKT0_S9_ifPKiSB_iPKfiiiSD_SD_iiiii,(.L_x_27669 - _ZN4vllm25paged_attention_v2_kernelIffLi32ELi8ELi128ELNS_18Fp8KVCacheDataTypeE0ELb1ELi512EEEvPfS2_PT_PKS3_PKT0_S9_ifPKiSB_iPKfiiiSD_SD_iiiii)
        .other          _ZN4vllm25paged_attention_v2_kernelIffLi32ELi8ELi128ELNS_18Fp8KVCacheDataTypeE0ELb1ELi512EEEvPfS2_PT_PKS3_PKT0_S9_ifPKiSB_iPKfiiiSD_SD_iiiii,@"STO_CUDA_ENTRY STV_DEFAULT"
_ZN4vllm25paged_attention_v2_kernelIffLi32ELi8ELi128ELNS_18Fp8KVCacheDataTypeE0ELb1ELi512EEEvPfS2_PT_PKS3_PKT0_S9_ifPKiSB_iPKfiiiSD_SD_iiiii:
.text._ZN4vllm25paged_attention_v2_kernelIffLi32ELi8ELi128ELNS_18Fp8KVCacheDataTypeE0ELb1ELi512EEEvPfS2_PT_PKS3_PKT0_S9_ifPKiSB_iPKfiiiSD_SD_iiiii:
        /* <DEDUP_REMOVED lines=32> */
[----:B------:R-:W0:Y:S01]  /*0200*/  S2UR UR29, SR_CgaCtaId ;  /* 0x00000000001d79c3 */ /* 0x000e220000008800 */
[----:B------:R-:W2:Y:S01]  /*0210*/  LDCU UR32, c[0x0][0x408] ;  /* 0x00008100ff2077ac */ /* 0x000ea20008000800 */
[----:B------:R-:W-:Y:S01]  /*0220*/  UMOV UR27, 0x400 ;  /* 0x00000400001b7882 */ /* 0x000fe20000000000 */
[----:B------:R-:W3:Y:S01]  /*0230*/  LDCU UR16, c[0x0][0x3f8] ;  /* 0x00007f00ff1077ac */ /* 0x000ee20008000800 */
[----:B-1----:R-:W1:Y:S01]  /*0240*/  MUFU.RCP R0, R0 ;  /* 0x0000000000007308 */ /* 0x002e620000001000 */
[----:B------:R-:W4:Y:S06]  /*0250*/  LDCU UR11, c[0x0][0x3c8] ;  /* 0x00007900ff0b77ac */ /* 0x000f2c0008000800 */
[----:B------:R-:W2:Y:S01]  /*0260*/  @!P0 LDC.64 R8, c[0x0][0x398] ;  /* 0x0000e600ff088b82 */ /* 0x000ea20000000a00 */
[----:B------:R-:W-:Y:S01]  /*0270*/  @!P0 LOP3.LUT R3, R2, 0x1c, RZ, 0xc0, !PT ;  /* 0x0000001c02038812 */ /* 0x000fe200078ec0ff */
[----:B------:R-:W-:Y:S01]  /*0280*/  @!P0 IMAD.SHL.U32 R4, R4, 0x20, RZ ;  /* 0x0000002004048824 */ /* 0x000fe200078e00ff */
[----:B------:R-:W0:Y:S02]  /*0290*/  LDCU UR33, c[0x0][0x3fc] ;  /* 0x00007f80ff2177ac */ /* 0x000e240008000800 */
[----:B------:R-:W-:Y:S01]  /*02a0*/  @!P0 LOP3.LUT R3, R3, 0x3, R2, 0xf8, !PT ;  /* 0x0000000303038812 */ /* 0x000fe200078ef802 */
[----:B------:R-:W0:Y:S03]  /*02b0*/  LDCU UR34, c[0x0][0x3dc] ;  /* 0x00007b80ff2277ac */ /* 0x000e260008000800 */
[----:B------:R-:W-:Y:S01]  /*02c0*/  @!P0 IADD3 R3, P1, P2, R3, UR4, R4 ;  /* 0x0000000403038c10 */ /* 0x000fe2000fa3e004 */
[----:B------:R-:W0:Y:S03]  /*02d0*/  LDCU UR35, c[0x0][0x3b4] ;  /* 0x00007680ff2377ac */ /* 0x000e260008000800 */
[----:B------:R-:W-:Y:S01]  /*02e0*/  @!P0 IADD3.X R6, PT, PT, RZ, UR5, RZ, P1, P2 ;  /* 0x00000005ff068c10 */ /* 0x000fe20008fe44ff */
[----:B------:R-:W3:Y:S01]  /*02f0*/  @UP0 LDCU.64 UR4, c[0x0][0x3d0] ;  /* 0x00007a00ff0407ac */ /* 0x000ee20008000a00 */
[----:B------:R-:W0:Y:S01]  /*0300*/  LDCU.64 UR24, c[0x0][0x3a0] ;  /* 0x00007400ff1877ac */ /* 0x000e220008000a00 */
[----:B--2---:R-:W-:-:S02]  /*0310*/  @!P0 LEA R4, P1, R3, R8, 0x2 ;  /* 0x0000000803048211 */ /* 0x004fc400078210ff */
[----:B-1----:R-:W-:Y:S02]  /*0320*/  IADD3 R8, PT, PT, R0, 0xffffffe, RZ ;  /* 0x0ffffffe00087810 */ /* 0x002fe40007ffe0ff */
[----:B------:R-:W-:-:S05]  /*0330*/  @!P0 LEA.HI.X R5, R3, R9, R6, 0x2, P1 ;  /* 0x0000000903058211 */ /* 0x000fca00008f1406 */
[----:B------:R1:W2:Y:S01]  /*0340*/  @!P0 LDG.E.CONSTANT R3, desc[UR14][R4.64] ;  /* 0x0000000e04038981 */ /* 0x0002a2000c1e9900 */
[----:B------:R4:W0:Y:S01]  /*0350*/  F2I.FTZ.U32.TRUNC.NTZ R9, R8 ;  /* 0x0000000800097305 */ /* 0x000822000021f000 */
[----:B------:R-:W1:Y:S01]  /*0360*/  LDCU UR22, c[0x0][0x370] ;  /* 0x00006e00ff1677ac */ /* 0x000e620008000800 */
[----:B------:R-:W-:Y:S01]  /*0370*/  PLOP3.LUT P1, PT, PT, PT, UP0, 0x80, 0x8 ;  /* 0x000000000008781c */ /* 0x000fe20003f2f008 */
[----:B---3--:R-:W-:Y:S01]  /*0380*/  @UP0 UIMAD.WIDE.U32 UR4, UR19, 0x4, UR4 ;  /* 0x00000004130408a5 */ /* 0x008fe2000f8e0004 */
[----:B----4-:R-:W-:-:S05]  /*0390*/  IMAD.MOV.U32 R8, RZ, RZ, RZ ;  /* 0x000000ffff087224 */ /* 0x010fca00078e00ff */
[----:B------:R-:W-:Y:S01]  /*03a0*/  MOV R6, UR4 ;  /* 0x0000000400067c02 */ /* 0x000fe20008000f00 */
[----:B------:R-:W-:Y:S01]  /*03b0*/  IMAD.U32 R7, RZ, RZ, UR5 ;  /* 0x00000005ff077e24 */ /* 0x000fe2000f8e00ff */
[----:B------:R-:W-:Y:S01]  /*03c0*/  R2UR UR6, R8 ;  /* 0x00000000080672ca */ /* 0x000fe200000e0000 */
[----:B0-----:R-:W-:Y:S01]  /*03d0*/  IMAD.MOV R0, RZ, RZ, -R9 ;  /* 0x000000ffff007224 */ /* 0x001fe200078e0a09 */
[----:B------:R-:W-:Y:S02]  /*03e0*/  R2UR UR7, R9 ;  /* 0x00000000090772ca */ /* 0x000fe400000e0000 */
[----:B------:R0:W5:Y:S01]  /*03f0*/  @P1 LDG.E.CONSTANT R15, desc[UR14][R6.64] ;  /* 0x0000000e060f1981 */ /* 0x000162000c1e9900 */
[----:B------:R-:W-:Y:S01]  /*0400*/  MOV R10, UR8 ;  /* 0x00000008000a7c02 */ /* 0x000fe20008000f00 */
[----:B-1----:R-:W-:Y:S01]  /*0410*/  IMAD R5, R0, R11, RZ ;  /* 0x0000000b00057224 */ /* 0x002fe200078e02ff */
[----:B------:R-:W-:Y:S01]  /*0420*/  IABS R0, UR22 ;  /* 0x0000001600007c13 */ /* 0x000fe20008000000 */
[----:B------:R-:W-:Y:S01]  /*0430*/  ULOP3.LUT UR8, UR8, UR31, URZ, 0x3c, !UPT ;  /* 0x0000001f08087292 */ /* 0x000fe2000f8e3cff */
[----:B------:R-:W-:Y:S01]  /*0440*/  IABS R10, R10 ;  /* 0x0000000a000a7213 */ /* 0x000fe20000000000 */
[----:B------:R-:W-:Y:S01]  /*0450*/  IMAD.U32 R17, RZ, RZ, UR21 ;  /* 0x00000015ff117e24 */ /* 0x000fe2000f8e00ff */
[----:B------:R-:W-:Y:S01]  /*0460*/  UIMAD UR11, UR18, UR11, URZ ;  /* 0x0000000b120b72a4 */ /* 0x000fe2000f8e02ff */
[----:B------:R-:W-:Y:S01]  /*0470*/  BSSY B0, `(.L_x_27112) ;  /* 0x00000f0000007945 */ /* 0x000fe20003800000 */
[----:B------:R-:W-:Y:S01]  /*0480*/  UISETP.GE.AND UP2, UPT, UR8, URZ, UPT ;  /* 0x000000ff0800728c */ /* 0x000fe2000bf46270 */
[----:B------:R-:W-:-:S02]  /*0490*/  IMAD.MOV.U32 R14, RZ, RZ, -0x800001 ;  /* 0xff7fffffff0e7424 */ /* 0x000fc400078e00ff */
        /* <DEDUP_REMOVED lines=11> */
[----:B------:R-:W-:-:S07]  /*0550*/  UISETP.GE.AND UP1, UPT, UR4, URZ, UPT ;  /* 0x000000ff0400728c */ /* 0x000fce000bf26270 */
[----:B------:R-:W-:-:S05]  /*0560*/  @!P1 IMAD.IADD R0, R0, 0x1, -R11 ;  /* 0x0000000100009824 */ /* 0x000fca00078e0a0b */
[----:B------:R-:W-:Y:S01]  /*0570*/  ISETP.GE.U32.AND P1, PT, R0, R11, PT ;  /* 0x0000000b0000720c */ /* 0x000fe20003f26070 */
[----:B------:R-:W-:-:S05]  /*0580*/  IMAD.U32 R0, RZ, RZ, UR31 ;  /* 0x0000001fff007e24 */ /* 0x000fca000f8e00ff */
[----:B------:R-:W-:-:S04]  /*0590*/  IABS R0, R0 ;  /* 0x0000000000007213 */ /* 0x000fc80000000000 */
[----:B0-----:R-:W0:Y:S01]  /*05a0*/  I2F.RP R7, R0 ;  /* 0x0000000000077306 */ /* 0x001e220000209400 */
[----:B------:R-:W-:Y:S02]  /*05b0*/  IMAD.MOV.U32 R16, RZ, RZ, R0 ;  /* 0x000000ffff107224 */ /* 0x000fe400078e0000 */
[----:B------:R-:W-:-:S05]  /*05c0*/  VOTEU.ANY UP0, P1 ;  /* 0x0000000000ff7886 */ /* 0x000fca0000800100 */
[----:B------:R-:W-:Y:S02]  /*05d0*/  @UP0 UIADD3 UR5, UPT, UPT, UR5, 0x1, URZ ;  /* 0x0000000105050890 */ /* 0x000fe4000fffe0ff */
[----:B------:R-:W-:-:S05]  /*05e0*/  UISETP.NE.AND UP0, UPT, UR13, URZ, UPT ;  /* 0x000000ff0d00728c */ /* 0x000fca000bf05270 */
[----:B------:R-:W-:Y:S01]  /*05f0*/  UMOV UR17, UR5 ;  /* 0x0000000500117c82 */ /* 0x000fe20008000000 */
[----:B0-----:R-:W0:Y:S01]  /*0600*/  MUFU.RCP R7, R7 ;  /* 0x0000000700077308 */ /* 0x001e220000001000 */
[----:B------:R-:W-:Y:S02]  /*0610*/  @!UP1 UIADD3 UR17, UPT, UPT, -UR17, URZ, URZ ;  /* 0x000000ff11119290 */ /* 0x000fe4000fffe1ff */
[----:B------:R-:W-:Y:S02]  /*0620*/  UISETP.NE.AND UP1, UPT, UR31, URZ, UPT ;  /* 0x000000ff1f00728c */ /* 0x000fe4000bf25270 */
[----:B------:R-:W-:Y:S02]  /*0630*/  @!UP0 ULOP3.LUT UR17, URZ, UR13, URZ, 0x33, !UPT ;  /* 0x0000000dff118292 */ /* 0x000fe4000f8e33ff */
[----:B------:R-:W-:-:S04]  /*0640*/  UISETP.GE.AND UP0, UPT, UR32, URZ, UPT ;  /* 0x000000ff2000728c */ /* 0x000fc8000bf06270 */
[----:B------:R-:W-:-:S04]  /*0650*/  MOV R9, UR17 ;  /* 0x0000001100097c02 */ /* 0x000fc80008000f00 */
[-C--:B------:R-:W-:Y:S02]  /*0660*/  IABS R4, R9.reuse ;  /* 0x0000000900047213 */ /* 0x080fe40000000000 */
[----:B------:R-:W-:Y:S01]  /*0670*/  IABS R9, R9 ;  /* 0x0000000900097213 */ /* 0x000fe20000000000 */
[----:B0-----:R-:W-:Y:S01]  /*0680*/  VIADD R5, R7, 0xffffffe ;  /* 0x0ffffffe07057836 */ /* 0x001fe20000000000 */
[----:B------:R-:W-:-:S05]  /*0690*/  R2UR UR30, R4 ;  /* 0x00000000041e72ca */ /* 0x000fca00000e0000 */
[----:B------:R-:W0:Y:S08]  /*06a0*/  F2I.FTZ.U32.TRUNC.NTZ R5, R5 ;  /* 0x0000000500057305 */ /* 0x000e30000021f000 */
[----:B------:R-:W1:Y:S01]  /*06b0*/  I2F.RP R4, UR30 ;  /* 0x0000001e00047d06 */ /* 0x000e620008209400 */
[C---:B0-----:R-:W-:Y:S01]  /*06c0*/  R2UR UR5, R5.reuse ;  /* 0x00000000050572ca */ /* 0x041fe200000e0000 */
[----:B------:R-:W-:-:S04]  /*06d0*/  IMAD R8, R5, R0, RZ ;  /* 0x0000000005087224 */ /* 0x000fc800078e02ff */
[----:B------:R-:W-:Y:S02]  /*06e0*/  IMAD.MOV R7, RZ, RZ, -R8 ;  /* 0x000000ffff077224 */ /* 0x000fe400078e0a08 */
[----:B-1----:R0:W1:Y:S02]  /*06f0*/  MUFU.RCP R6, R4 ;  /* 0x0000000400067308 */ /* 0x0020640000001000 */
[----:B0-----:R-:W-:-:S05]  /*0700*/  IMAD.MOV.U32 R4, RZ, RZ, RZ ;  /* 0x000000ffff047224 */ /* 0x001fca00078e00ff */
[----:B------:R-:W-:Y:S02]  /*0710*/  R2UR UR4, R4 ;  /* 0x00000000040472ca */ /* 0x000fe400000e0000 */
[----:B------:R-:W-:Y:S01]  /*0720*/  IABS R4, UR19 ;  /* 0x0000001300047c13 */ /* 0x000fe20008000000 */
[----:B-1----:R-:W-:-:S03]  /*0730*/  VIADD R6, R6, 0xffffffe ;  /* 0x0ffffffe06067836 */ /* 0x002fc60000000000 */
[----:B------:R-:W-:Y:S01]  /*0740*/  R2UR UR10, R4 ;  /* 0x00000000040a72ca */ /* 0x000fe200000e0000 */
[----:B------:R-:W-:Y:S02]  /*0750*/  IMAD.MOV R4, RZ, RZ, -R9 ;  /* 0x000000ffff047224 */ /* 0x000fe400078e0a09 */
[----:B------:R-:W0:Y:S04]  /*0760*/  F2I.FTZ.U32.TRUNC.NTZ R6, R6 ;  /* 0x0000000600067305 */ /* 0x000e28000021f000 */
[----:B------:R-:W-:Y:S01]  /*0770*/  IMAD.HI.U32 R7, R5, R7, UR4 ;  /* 0x0000000405077e27 */ /* 0x000fe2000f8e0007 */
[----:B------:R-:W-:-:S04]  /*0780*/  MOV R5, R10 ;  /* 0x0000000a00057202 */ /* 0x000fc80000000f00 */
[----:B------:R-:W-:Y:S02]  /*0790*/  R2UR UR4, R5 ;  /* 0x00000000050472ca */ /* 0x000fe400000e0000 */
[----:B------:R-:W-:Y:S02]  /*07a0*/  R2UR UR28, R7 ;  /* 0x00000000071c72ca */ /* 0x000fe400000e0000 */
[----:B0-----:R-:W-:Y:S02]  /*07b0*/  R2UR UR5, R6 ;  /* 0x00000000060572ca */ /* 0x001fe400000e0000 */
[----:B------:R-:W-:-:S04]  /*07c0*/  SHF.R.U32.HI R6, RZ, 0x5, R2 ;  /* 0x00000005ff067819 */ /* 0x000fc80000011602 */
[----:B------:R-:W-:-:S05]  /*07d0*/  LEA R17, R17, R6, 0x6 ;  /* 0x0000000611117211 */ /* 0x000fca00078e30ff */
[----:B------:R-:W-:Y:S02]  /*07e0*/  UIMAD.WIDE.U32 UR6, UR28, UR4, URZ ;  /* 0x000000041c0672a5 */ /* 0x000fe4000f8e00ff */
[----:B------:R-:W-:Y:S02]  /*07f0*/  UIADD3 UR6, UPT, UPT, UR20, 0x7, URZ ;  /* 0x0000000714067890 */ /* 0x000fe4000fffe0ff */
[----:B------:R-:W-:-:S03]  /*0800*/  UIADD3 UR9, UPT, UPT, URZ, -UR5, URZ ;  /* 0x80000005ff097290 */ /* 0x000fc6000fffe0ff */
[----:B------:R-:W-:Y:S01]  /*0810*/  UMOV UR12, UR7 ;  /* 0x00000007000c7c82 */ /* 0x000fe20008000000 */
[----:B------:R-:W-:Y:S01]  /*0820*/  ULEA UR7, UR21, 0x40, 0x6 ;  /* 0x0000004015077891 */ /* 0x000fe2000f8e30ff */
[----:B------:R-:W-:Y:S01]  /*0830*/  IMAD R5, RZ, RZ, -UR12 ;  /* 0x8000000cff057e24 */ /* 0x000fe2000f8e02ff */
[----:B------:R-:W-:Y:S02]  /*0840*/  UIMAD UR9, UR9, UR30, URZ ;  /* 0x0000001e090972a4 */ /* 0x000fe4000f8e02ff */
[----:B------:R-:W-:Y:S01]  /*0850*/  USHF.R.U32.HI UR6, URZ, 0x3, UR6 ;  /* 0x00000003ff067899 */ /* 0x000fe20008011606 */
[----:B------:R-:W-:Y:S01]  /*0860*/  IMAD R5, R0, R5, UR4 ;  /* 0x0000000400057e24 */ /* 0x000fe2000f8e0205 */
[----:B------:R-:W-:Y:S02]  /*0870*/  UMOV UR4, URZ ;  /* 0x000000ff00047c82 */ /* 0x000fe40008000000 */
[----:B------:R-:W-:Y:S01]  /*0880*/  UIMAD.WIDE.U32 UR4, UR5, UR9, UR4 ;  /* 0x00000009050472a5 */ /* 0x000fe2000f8e0004 */
[----:B------:R-:W-:Y:S01]  /*0890*/  R2UR UR9, R4 ;  /* 0x00000000040972ca */ /* 0x000fe200000e0000 */
[----:B------:R-:W-:Y:S01]  /*08a0*/  IMAD.SHL.U32 R4, R2, 0x20, RZ ;  /* 0x0000002002047824 */ /* 0x000fe200078e00ff */
[----:B------:R-:W-:Y:S01]  /*08b0*/  ISETP.GT.U32.AND P1, PT, R0, R5, PT ;  /* 0x000000050000720c */ /* 0x000fe20003f24070 */
[----:B------:R-:W-:-:S02]  /*08c0*/  UIMAD.WIDE.U32 UR4, UR5, UR10, URZ ;  /* 0x0000000a050472a5 */ /* 0x000fc4000f8e00ff */
[----:B------:R-:W-:Y:S01]  /*08d0*/  UISETP.LT.U32.AND UP6, UPT, UR6, UR7, UPT ;  /* 0x000000070600728c */ /* 0x000fe2000bfc1070 */
[----:B------:R-:W-:-:S07]  /*08e0*/  LOP3.LUT R4, R4, 0x60, RZ, 0xc0, !PT ;  /* 0x0000006004047812 */ /* 0x000fce00078ec0ff */
[----:B------:R-:W-:Y:S02]  /*08f0*/  UIMAD UR4, UR5, UR9, UR10 ;  /* 0x00000009050472a4 */ /* 0x000fe4000f8e020a */
[----:B------:R-:W-:Y:S01]  /*0900*/  VOTEU.ANY UP3, P1 ;  /* 0x0000000000ff7886 */ /* 0x000fe20000860100 */
[----:B------:R-:W-:Y:S01]  /*0910*/  PLOP3.LUT P1, PT, PT, PT, UP3, 0x80, 0x8 ;  /* 0x000000000008781c */ /* 0x000fe20003f2f038 */
[----:B------:R-:W-:Y:S02]  /*0920*/  UISETP.GT.U32.AND UP5, UPT, UR30, UR4, UPT ;  /* 0x000000041e00728c */ /* 0x000fe4000bfa4070 */
[----:B------:R-:W-:Y:S02]  /*0930*/  ULEA UR10, UR29, UR27, 0x18 ;  /* 0x0000001b1d0a7291 */ /* 0x000fe4000f8ec0ff */
[----:B------:R-:W-:Y:S02]  /*0940*/  @!UP3 UIADD3 UR12, UPT, UPT, UR12, 0x1, URZ ;  /* 0x000000010c0cb890 */ /* 0x000fe4000fffe0ff */
[----:B------:R-:W-:-:S04]  /*0950*/  @UP0 UIMAD UR9, UR22, UR16, UR19 ;  /* 0x00000010160902a4 */ /* 0x000fc8000f8e0213 */
[----:B------:R-:W-:Y:S02]  /*0960*/  @UP0 UIMAD UR9, UR9, UR32, 0x1 ;  /* 0x00000001090904a4 */ /* 0x000fe4000f8e0220 */
[----:B------:R-:W-:Y:S01]  /*0970*/  @!UP5 UIADD3 UR4, UPT, UPT, UR4, -UR30, URZ ;  /* 0x8000001e0404d290 */ /* 0x000fe2000fffe0ff */
[-C--:B------:R-:W-:Y:S01]  /*0980*/  @!P1 IADD3 R5, PT, PT, R5, -R0.reuse, RZ ;  /* 0x8000000005059210 */ /* 0x080fe20007ffe0ff */
[----:B------:R-:W-:Y:S02]  /*0990*/  @!UP5 UIADD3 UR5, UPT, UPT, UR5, 0x1, URZ ;  /* 0x000000010505d890 */ /* 0x000fe4000fffe0ff */
[----:B------:R-:W-:Y:S01]  /*09a0*/  UISETP.GE.U32.AND UP4, UPT, UR4, UR30, UPT ;  /* 0x0000001e0400728c */ /* 0x000fe2000bf86070 */
[----:B------:R-:W-:Y:S01]  /*09b0*/  ISETP.GE.U32.AND P1, PT, R5, R0, PT ;  /* 0x000000000500720c */ /* 0x000fe20003f26070 */
[----:B------:R-:W-:Y:S01]  /*09c0*/  ULOP3.LUT UR4, UR19, UR17, URZ, 0x3c, !UPT ;  /* 0x0000001113047292 */ /* 0x000fe2000f8e3cff */
[----:B------:R-:W-:-:S03]  /*09d0*/  @!P0 LOP3.LUT R5, R2, 0x3fc, RZ, 0xc0, !PT ;  /* 0x000003fc02058812 */ /* 0x000fc600078ec0ff */
[----:B------:R-:W-:Y:S01]  /*09e0*/  UISETP.GE.AND UP5, UPT, UR4, URZ, UPT ;  /* 0x000000ff0400728c */ /* 0x000fe2000bfa6270 */
[----:B------:R-:W-:Y:S01]  /*09f0*/  @!P0 IADD3 R4, PT, PT, R5, UR10, R4 ;  /* 0x0000000a05048c10 */ /* 0x000fe2000fffe004 */
[----:B------:R-:W-:-:S03]  /*0a00*/  USEL UR10, UR6, UR7, UP6 ;  /* 0x00000007060a7287 */ /* 0x000fc6000b000000 */
[----:B------:R-:W-:Y:S02]  /*0a10*/  @UP4 UIADD3 UR5, UPT, UPT, UR5, 0x1, URZ ;  /* 0x0000000105054890 */ /* 0x000fe4000fffe0ff */
        /* <DEDUP_REMOVED lines=8> */
[----:B------:R-:W-:Y:S01]  /*0aa0*/  @!UP0 UIADD3 UR4, UPT, UPT, -UR4, URZ, URZ ;  /* 0x000000ff04048290 */ /* 0x000fe2000fffe1ff */
[----:B--2---:R0:W-:Y:S01]  /*0ab0*/  @!P0 STS [R4], R3 ;  /* 0x0000000304008388 */ /* 0x0041e20000000800 */
[----:B------:R-:W-:Y:S01]  /*0ac0*/  BAR.SYNC.DEFER_BLOCKING 0x0 ;  /* 0x0000000000007b1d */ /* 0x000fe20000010000 */
[----:B------:R-:W-:Y:S01]  /*0ad0*/  ISETP.GE.U32.AND P0, PT, R17, UR10, PT ;  /* 0x0000000a11007c0c */ /* 0x000fe2000bf06070 */
[----:B------:R-:W-:Y:S02]  /*0ae0*/  @!UP2 UIADD3 UR17, UPT, UPT, -UR17, URZ, URZ ;  /* 0x000000ff1111a290 */ /* 0x000fe4000fffe1ff */
[----:B------:R-:W-:Y:S02]  /*0af0*/  @!UP1 ULOP3.LUT UR17, URZ, UR31, URZ, 0x33, !UPT ;  /* 0x0000001fff119292 */ /* 0x000fe4000f8e33ff */
[----:B------:R-:W-:Y:S01]  /*0b00*/  @!UP0 UIMAD UR9, UR32, UR4, 0x1 ;  /* 0x00000001200984a4 */ /* 0x000fe2000f8e0204 */
[----:B0-----:R-:W-:-:S07]  /*0b10*/  LOP3.LUT R3, R2, 0x1f, RZ, 0xc0, !PT ;  /* 0x0000001f02037812 */ /* 0x001fce00078ec0ff */
[----:B------:R-:W-:Y:S05]  /*0b20*/  @P0 BRA `(.L_x_27113) ;  /* 0x0000000800100947 */ /* 0x000fea0003800000 */
[----:B------:R-:W0:Y:S01]  /*0b30*/  LDCU.64 UR6, c[0x0][0x3b8] ;  /* 0x00007700ff0677ac */ /* 0x000e220008000a00 */
[----:B------:R-:W-:Y:S01]  /*0b40*/  IMAD.WIDE.U32 R4, R17, 0x4, RZ ;  /* 0x0000000411047825 */ /* 0x000fe200078e00ff */
[----:B------:R-:W-:Y:S01]  /*0b50*/  MOV R7, UR11 ;  /* 0x0000000b00077c02 */ /* 0x000fe20008000f00 */
[----:B------:R-:W1:Y:S01]  /*0b60*/  LDCU UR4, c[0x0][0x3e0] ;  /* 0x00007c00ff0477ac */ /* 0x000e620008000800 */
[----:B------:R-:W-:Y:S01]  /*0b70*/  LOP3.LUT R21, R2, 0x1c, RZ, 0xc0, !PT ;  /* 0x0000001c02157812 */ /* 0x000fe200078ec0ff */
[----:B------:R-:W-:Y:S01]  /*0b80*/  IMAD.MOV.U32 R14, RZ, RZ, -0x800001 ;  /* 0xff7fffffff0e7424 */ /* 0x000fe200078e00ff */
[----:B------:R-:W-:Y:S01]  /*0b90*/  SHF.R.U32.HI R2, RZ, 0x2, R2 ;  /* 0x00000002ff027819 */ /* 0x000fe20000011602 */
[----:B------:R-:W-:Y:S01]  /*0ba0*/  IMAD.WIDE R4, R7, 0x4, R4 ;  /* 0x0000000407047825 */ /* 0x000fe200078e0204 */
[----:B------:R-:W-:Y:S02]  /*0bb0*/  UIADD3 UR5, UPT, UPT, UR27, 0xa0, URZ ;  /* 0x000000a01b057890 */ /* 0x000fe4000fffe0ff */
[----:B------:R-:W-:Y:S01]  /*0bc0*/  LOP3.LUT R0, R2, 0x7, RZ, 0xc0, !PT ;  /* 0x0000000702007812 */ /* 0x000fe200078ec0ff */
[----:B------:R-:W-:Y:S01]  /*0bd0*/  IMAD R21, R6, 0x20, R21 ;  /* 0x0000002006157824 */ /* 0x000fe200078e0215 */
[----:B------:R-:W-:Y:S01]  /*0be0*/  ULEA UR5, UR29, UR5, 0x18 ;  /* 0x000000051d057291 */ /* 0x000fe2000f8ec0ff */
[----:B0-----:R-:W-:-:S05]  /*0bf0*/  IADD3 R18, P0, PT, R4, UR6, RZ ;  /* 0x0000000604127c10 */ /* 0x001fca000ff1e0ff */
[----:B------:R-:W-:Y:S01]  /*0c00*/  IADD3 R21, PT, PT, R21, UR5, RZ ;  /* 0x0000000515157c10 */ /* 0x000fe2000fffe0ff */
[----:B-1----:R-:W-:Y:S01]  /*0c10*/  UIMAD UR4, UR8, UR4, URZ ;  /* 0x00000004080472a4 */ /* 0x002fe2000f8e02ff */
[----:B------:R-:W-:Y:S02]  /*0c20*/  IADD3.X R19, PT, PT, R5, UR7, RZ, P0, !PT ;  /* 0x0000000705137c10 */ /* 0x000fe400087fe4ff */
[----:B------:R-:W-:-:S03]  /*0c30*/  LEA R5, R6, UR26, 0x3 ;  /* 0x0000001a06057c11 */ /* 0x000fc6000f8e18ff */
[----:B------:R-:W-:Y:S01]  /*0c40*/  IADD3 R2, P0, PT, R3, UR4, RZ ;  /* 0x0000000403027c10 */ /* 0x000fe2000ff1e0ff */
[----:B------:R-:W-:Y:S01]  /*0c50*/  IMAD.U32 R3, RZ, RZ, UR4 ;  /* 0x00000004ff037e24 */ /* 0x000fe2000f8e00ff */
[----:B------:R-:W-:Y:S01]  /*0c60*/  IADD3 R0, PT, PT, R0, R5, RZ ;  /* 0x0000000500007210 */ /* 0x000fe20007ffe0ff */
[----:B------:R-:W-:-:S03]  /*0c70*/  VIADD R20, R5, 0x1 ;  /* 0x0000000105147836 */ /* 0x000fc60000000000 */
[----:B------:R-:W-:Y:S01]  /*0c80*/  LEA.HI.X.SX32 R3, R3, RZ, 0x1, P0 ;  /* 0x000000ff03037211 */ /* 0x000fe200000f0eff */
[C---:B------:R-:W-:Y:S02]  /*0c90*/  VIADD R25, R0.reuse, -UR20 ;  /* 0x8000001400197c36 */ /* 0x040fe40008000000 */
[----:B------:R-:W-:-:S07]  /*0ca0*/  VIADD R22, R0, 0x1 ;  /* 0x0000000100167836 */ /* 0x000fce0000000000 */
.L_x_27118:
        /* <DEDUP_REMOVED lines=24> */
[----:B------:R-:W-:-:S05]  /*0e30*/  @P0 VIADD R7, R7, 0x1 ;  /* 0x0000000107070836 */ /* 0x000fca0000000000 */
[----:B------:R-:W-:Y:S02]  /*0e40*/  @!P2 IADD3 R7, PT, PT, -R7, RZ, RZ ;  /* 0x000000ff0707a210 */ /* 0x000fe40007ffe1ff */
[----:B------:R-:W-:Y:S01]  /*0e50*/  @!P1 LOP3.LUT R7, RZ, R4, RZ, 0x33, !PT ;  /* 0x00000004ff079212 */ /* 0x000fe200078e33ff */
[----:B0-----:R-:W-:Y:S02]  /*0e60*/  IMAD.MOV R11, RZ, RZ, -R5 ;  /* 0x000000ffff0b7224 */ /* 0x001fe400078e0a05 */
[----:B------:R-:W-:Y:S01]  /*0e70*/  HFMA2 R4, -RZ, RZ, 0, 0 ;  /* 0x00000000ff047431 */ /* 0x000fe200000001ff */
[----:B------:R-:W-:Y:S01]  /*0e80*/  ISETP.NE.AND P1, PT, R10, RZ, PT ;  /* 0x000000ff0a00720c */ /* 0x000fe20003f25270 */
[----:B------:R-:W-:Y:S02]  /*0e90*/  VIADD R8, R7, UR9 ;  /* 0x0000000907087c36 */ /* 0x000fe40008000000 */
        /* <DEDUP_REMOVED lines=22> */
.L_x_27115:
[----:B------:R-:W2:Y:S01]  /*1000*/  LDG.E.CONSTANT R5, desc[UR14][R18.64] ;  /* 0x0000000e12057981 */ /* 0x000ea2000c1e9900 */
[----:B------:R-:W0:Y:S01]  /*1010*/  S2UR UR5, SR_CgaCtaId ;  /* 0x00000000000579c3 */ /* 0x000e220000008800 */
[----:B------:R-:W-:Y:S02]  /*1020*/  UMOV UR4, 0x400 ;  /* 0x0000040000047882 */ /* 0x000fe40000000000 */
[----:B0-----:R-:W-:-:S06]  /*1030*/  ULEA UR4, UR5, UR4, 0x18 ;  /* 0x0000000405047291 */ /* 0x001fcc000f8ec0ff */
[----:B------:R-:W-:Y:S01]  /*1040*/  LEA R26, R23, UR4, 0x5 ;  /* 0x00000004171a7c11 */ /* 0x000fe2000f8e28ff */
[----:B--2---:R-:W-:-:S03]  /*1050*/  IMAD.WIDE R4, R5, UR34, R2 ;  /* 0x0000002205047c25 */ /* 0x004fc6000f8e0202 */
[----:B------:R-:W-:-:S04]  /*1060*/  LEA R12, P0, R4, UR24, 0x2 ;  /* 0x00000018040c7c11 */ /* 0x000fc8000f8010ff */
[----:B------:R-:W-:Y:S02]  /*1070*/  LEA.HI.X R13, R4, UR25, R5, 0x2, P0 ;  /* 0x00000019040d7c11 */ /* 0x000fe400080f1405 */
[----:B------:R-:W0:Y:S04]  /*1080*/  LDS.128 R4, [R26] ;  /* 0x000000001a047984 */ /* 0x000e280000000c00 */
[----:B------:R-:W0:Y:S04]  /*1090*/  LDG.E.CONSTANT R8, desc[UR14][R12.64+0x80] ;  /* 0x0000800e0c087981 */ /* 0x000e28000c1e9900 */
[----:B------:R-:W2:Y:S04]  /*10a0*/  LDG.E.CONSTANT R11, desc[UR14][R12.64] ;  /* 0x0000000e0c0b7981 */ /* 0x000ea8000c1e9900 */
[----:B------:R-:W3:Y:S04]  /*10b0*/  LDG.E.CONSTANT R9, desc[UR14][R12.64+0x100] ;  /* 0x0001000e0c097981 */ /* 0x000ee8000c1e9900 */
[----:B------:R-:W4:Y:S04]  /*10c0*/  LDG.E.CONSTANT R24, desc[UR14][R12.64+0x180] ;  /* 0x0001800e0c187981 */ /* 0x000f28000c1e9900 */
[----:B------:R-:W4:Y:S04]  /*10d0*/  LDG.E.CONSTANT R27, desc[UR14][R12.64+0x300] ;  /* 0x0003000e0c1b7981 */ /* 0x000f28000c1e9900 */
[----:B------:R-:W4:Y:S01]  /*10e0*/  LDG.E.CONSTANT R28, desc[UR14][R12.64+0x380] ;  /* 0x0003800e0c1c7981 */ /* 0x000f22000c1e9900 */
[----:B0-----:R-:W-:-:S03]  /*10f0*/  FMUL.FTZ R8, R8, R5 ;  /* 0x0000000508087220 */ /* 0x001fc60000410000 */
[----:B------:R-:W4:Y:S01]  /*1100*/  LDG.E.CONSTANT R5, desc[UR14][R12.64+0x200] ;  /* 0x0002000e0c057981 */ /* 0x000f22000c1e9900 */
[----:B--2---:R-:W-:-:S03]  /*1110*/  FFMA.FTZ R8, R11, R4, R8 ;  /* 0x000000040b087223 */ /* 0x004fc60000010008 */
[----:B------:R-:W2:Y:S01]  /*1120*/  LDG.E.CONSTANT R4, desc[UR14][R12.64+0x280] ;  /* 0x0002800e0c047981 */ /* 0x000ea2000c1e9900 */
[----:B---3--:R-:W-:-:S03]  /*1130*/  FFMA.FTZ R29, R9, R6, R8 ;  /* 0x00000006091d7223 */ /* 0x008fc60000010008 */
[----:B------:R-:W0:Y:S01]  /*1140*/  LDS.128 R8, [R26+0x10] ;  /* 0x000010001a087984 */ /* 0x000e220000000c00 */
[----:B----4-:R-:W-:Y:S01]  /*1150*/  FFMA.FTZ R24, R24, R7, R29 ;  /* 0x0000000718187223 */ /* 0x010fe2000001001d */
[----:B------:R-:W-:Y:S01]  /*1160*/  UMOV UR4, 0xffffffff ;  /* 0xffffffff00047882 */ /* 0x000fe20000000000 */
[----:B------:R-:W-:Y:S02]  /*1170*/  ISETP.NE.AND P1, PT, R23, RZ, PT ;  /* 0x000000ff1700720c */ /* 0x000fe40003f25270 */
[----:B-----5:R-:W-:Y:S01]  /*1180*/  FSETP.NEU.FTZ.AND P0, PT, R15, RZ, PT ;  /* 0x000000ff0f00720b */ /* 0x020fe20003f1d000 */
[----:B0-----:R-:W-:-:S04]  /*1190*/  FFMA.FTZ R5, R5, R8, R24 ;  /* 0x0000000805057223 */ /* 0x001fc80000010018 */
[----:B--2---:R-:W-:-:S04]  /*11a0*/  FFMA.FTZ R4, R4, R9, R5 ;  /* 0x0000000904047223 */ /* 0x004fc80000010005 */
[----:B------:R-:W-:-:S04]  /*11b0*/  FFMA.FTZ R27, R27, R10, R4 ;  /* 0x0000000a1b1b7223 */ /* 0x000fc80000010004 */
[----:B------:R-:W-:Y:S01]  /*11c0*/  FFMA.FTZ R11, R28, R11, R27 ;  /* 0x0000000b1c0b7223 */ /* 0x000fe2000001001b */
[----:B------:R-:W-:Y:S06]  /*11d0*/  BRA.DIV UR4, `(.L_x_27117) ;  /* 0x0000002a04987947 */ /* 0x000fec000b800000 */
[----:B------:R-:W0:Y:S02]  /*11e0*/  SHFL.BFLY PT, R4, R11, 0x2, 0x1f ;  /* 0x0c401f000b047f89 */ /* 0x000e2400000e0000 */
[----:B0-----:R-:W-:-:S05]  /*11f0*/  FADD.FTZ R4, R11, R4 ;  /* 0x000000040b047221 */ /* 0x001fca0000010000 */
[----:B------:R0:W1:Y:S02]  /*1200*/  SHFL.BFLY PT, R5, R4, 0x1, 0x1f ;  /* 0x0c201f0004057f89 */ /* 0x00006400000e0000 */
.L_x_27150:
        /* <DEDUP_REMOVED lines=12> */
.L_x_27116:
[----:B------:R-:W-:Y:S05]  /*12d0*/  BSYNC B1 ;  /* 0x0000000000017941 */ /* 0x000fea0003800000 */
.L_x_27114:
        /* <DEDUP_REMOVED lines=9> */
.L_x_27113:
[----:B------:R-:W-:Y:S05]  /*1370*/  BSYNC B0 ;  /* 0x0000000000007941 */ /* 0x000fea0003800000 */
.L_x_27112:
        /* <DEDUP_REMOVED lines=8> */
[----:B------:R-:W-:Y:S02]  /*1400*/  IADD3 R9, PT, PT, -R4, R11, RZ ;  /* 0x0000000b04097210 */ /* 0x000fe40007ffe1ff */
[----:B0-----:R-:W-:Y:S01]  /*1410*/  LOP3.LUT R3, R2, 0x1f, RZ, 0xc0, !PT ;  /* 0x0000001f02037812 */ /* 0x001fe200078ec0ff */
[----:B------:R-:W-:Y:S06]  /*1420*/  BRA.DIV UR4, `(.L_x_27119) ;  /* 0x0000002a04547947 */ /* 0x000fec000b800000 */
[----:B------:R-:W0:Y:S02]  /*1430*/  SHFL.BFLY PT, R5, R14, 0x10, 0x1f ;  /* 0x0e001f000e057f89 */ /* 0x000e2400000e0000 */
[----:B0-----:R-:W-:-:S05]  /*1440*/  FMNMX.FTZ R5, R5, R14, !PT ;  /* 0x0000000e05057209 */ /* 0x001fca0007810000 */
[----:B------:R-:W0:Y:S02]  /*1450*/  SHFL.BFLY PT, R6, R5, 0x8, 0x1f ;  /* 0x0d001f0005067f89 */ /* 0x000e2400000e0000 */
[----:B0-----:R-:W-:-:S05]  /*1460*/  FMNMX.FTZ R8, R5, R6, !PT ;  /* 0x0000000605087209 */ /* 0x001fca0007810000 */
[----:B------:R0:W1:Y:S02]  /*1470*/  SHFL.BFLY PT, R13, R8, 0x4, 0x1f ;  /* 0x0c801f00080d7f89 */ /* 0x00006400000e0000 */
.L_x_27155:
[----:B------:R-:W2:Y:S01]  /*1480*/  S2R R6, SR_CgaCtaId ;  /* 0x0000000000067919 */ /* 0x000ea20000008800 */
[----:B------:R-:W-:Y:S01]  /*1490*/  MOV R7, 0x400 ;  /* 0x0000040000077802 */ /* 0x000fe20000000f00 */
[----:B------:R-:W-:Y:S05]  /*14a0*/  WARPSYNC.ALL ;  /* 0x0000000000007948 */ /* 0x000fea0003800000 */
[----:B-----5:R-:W-:Y:S01]  /*14b0*/  VIADD R15, R7, 0x80 ;  /* 0x00000080070f7836 */ /* 0x020fe20000000000 */
[----:B------:R-:W-:Y:S02]  /*14c0*/  ISETP.NE.AND P3, PT, R3, RZ, PT ;  /* 0x000000ff0300720c */ /* 0x000fe40003f65270 */
[----:B------:R-:W-:-:S02]  /*14d0*/  SHF.R.U32.HI R5, RZ, 0x5, R2 ;  /* 0x00000005ff057819 */ /* 0x000fc40000011602 */
[----:B-1----:R-:W-:Y:S02]  /*14e0*/  FMNMX.FTZ R13, R8, R13, !PT ;  /* 0x0000000d080d7209 */ /* 0x002fe40007810000 */
[----:B--2---:R-:W-:-:S04]  /*14f0*/  LEA R10, R6, R15, 0x18 ;  /* 0x0000000f060a7211 */ /* 0x004fc800078ec0ff */
[----:B0-----:R-:W-:-:S05]  /*1500*/  LEA R8, R5, R10, 0x2 ;  /* 0x0000000a05087211 */ /* 0x001fca00078e10ff */
        /* <DEDUP_REMOVED lines=34> */
.L_x_27124:
        /* <DEDUP_REMOVED lines=11> */
.L_x_27123:
[----:B------:R-:W-:Y:S05]  /*17e0*/  BSYNC.RECONVERGENT B1 ;  /* 0x0000000000017941 */ /* 0x000fea0003800200 */
.L_x_27122:
        /* <DEDUP_REMOVED lines=12> */
.L_x_27127:
        /* <DEDUP_REMOVED lines=28> */
[----:B------:R-:W2:Y:S01]  /*1a70*/  MUFU.EX2 R28, R28 ;  /* 0x0000001c001c7308 */ /* 0x000ea20000000800 */
[----:B-1----:R-:W-:Y:S01]  /*1a80*/  FADD.FTZ R18, R15, R24 ;  /* 0x000000180f127221 */ /* 0x002fe20000010000 */
[----:B------:R-:W-:Y:S03]  /*1a90*/  LDS R20, [R13+0xe00] ;  /* 0x000e00000d147984 */ /* 0x000fe60000000800 */
[----:B---3--:R-:W-:Y:S01]  /*1aa0*/  FADD.FTZ R25, R18, R23 ;  /* 0x0000001712197221 */ /* 0x008fe20000010000 */
[----:B------:R-:W1:Y:S01]  /*1ab0*/  LDS R21, [R13+0x1400] ;  /* 0x001400000d157984 */ /* 0x000e620000000800 */
[----:B------:R-:W3:Y:S02]  /*1ac0*/  MUFU.EX2 R27, R27 ;  /* 0x0000001b001b7308 */ /* 0x000ee40000000800 */
[----:B-----5:R-:W-:Y:S01]  /*1ad0*/  FADD.FTZ R25, R25, R22 ;  /* 0x0000001619197221 */ /* 0x020fe20000010000 */
[----:B------:R-:W5:Y:S04]  /*1ae0*/  LDS R18, [R13+0x1000] ;  /* 0x001000000d127984 */ /* 0x000f680000000800 */
[----:B------:R2:W-:Y:S04]  /*1af0*/  STS [R13+-0x400], R26 ;  /* 0xfffc001a0d007388 */ /* 0x0005e80000000800 */
[----:B------:R-:W5:Y:S04]  /*1b00*/  LDS R15, [R13+0x1200] ;  /* 0x001200000d0f7984 */ /* 0x000f680000000800 */
[----:B------:R-:W-:Y:S01]  /*1b10*/  STS [R13+-0x200], R24 ;  /* 0xfffe00180d007388 */ /* 0x000fe20000000800 */
[----:B--2---:R-:W-:-:S03]  /*1b20*/  FADD.FTZ R26, R25, R28 ;  /* 0x0000001c191a7221 */ /* 0x004fc60000010000 */
[----:B------:R-:W2:Y:S01]  /*1b30*/  LDS R25, [R13+0x1600] ;  /* 0x001600000d197984 */ /* 0x000ea20000000800 */
[----:B------:R-:W-:-:S03]  /*1b40*/  FADD.FTZ R19, R19, -UR16 ;  /* 0x8000001013137e21 */ /* 0x000fc60008010000 */
[----:B------:R-:W2:Y:S01]  /*1b50*/  LDS R24, [R13+0x1800] ;  /* 0x001800000d187984 */ /* 0x000ea20000000800 */
[----:B----4-:R-:W-:Y:S01]  /*1b60*/  FADD.FTZ R16, R16, -UR16 ;  /* 0x8000001010107e21 */ /* 0x010fe20008010000 */
[----:B------:R-:W-:Y:S02]  /*1b70*/  FMUL.FTZ R19, R19, 1.4426950216293334961 ;  /* 0x3fb8aa3b13137820 */ /* 0x000fe40000410000 */
[----:B------:R-:W-:Y:S01]  /*1b80*/  STS [R13], R23 ;  /* 0x000000170d007388 */ /* 0x000fe20000000800 */
[----:B------:R-:W-:Y:S01]  /*1b90*/  FMUL.FTZ R16, R16, 1.4426950216293334961 ;  /* 0x3fb8aa3b10107820 */ /* 0x000fe20000410000 */
[----:B0-----:R-:W-:Y:S02]  /*1ba0*/  FADD.FTZ R17, R17, -UR16 ;  /* 0x8000001011117e21 */ /* 0x001fe40008010000 */
[----:B------:R-:W0:Y:S02]  /*1bb0*/  LDS R23, [R13+0x1a00] ;  /* 0x001a00000d177984 */ /* 0x000e240000000800 */
[----:B------:R-:W-:-:S02]  /*1bc0*/  FMUL.FTZ R17, R17, 1.4426950216293334961 ;  /* 0x3fb8aa3b11117820 */ /* 0x000fc40000410000 */
[----:B------:R4:W-:Y:S01]  /*1bd0*/  STS [R13+0x200], R22 ;  /* 0x000200160d007388 */ /* 0x0009e20000000800 */
[----:B------:R-:W5:Y:S01]  /*1be0*/  MUFU.EX2 R16, R16 ;  /* 0x0000001000107308 */ /* 0x000f620000000800 */
[----:B-1----:R-:W-:Y:S02]  /*1bf0*/  FADD.FTZ R21, R21, -UR16 ;  /* 0x8000001015157e21 */ /* 0x002fe40008010000 */
[----:B---3--:R5:W-:Y:S04]  /*1c00*/  STS [R13+0x600], R27 ;  /* 0x0006001b0d007388 */ /* 0x008be80000000800 */
[----:B------:R1:W-:Y:S01]  /*1c10*/  STS [R13+0x400], R28 ;  /* 0x0004001c0d007388 */ /* 0x0003e20000000800 */
[----:B----4-:R-:W-:Y:S01]  /*1c20*/  FADD.FTZ R22, R26, R27 ;  /* 0x0000001b1a167221 */ /* 0x010fe20000010000 */
[----:B------:R-:W-:-:S02]  /*1c30*/  FADD.FTZ R26, R20, -UR16 ;  /* 0x80000010141a7e21 */ /* 0x000fc40008010000 */
[----:B------:R-:W3:Y:S01]  /*1c40*/  MUFU.EX2 R20, R17 ;  /* 0x0000001100147308 */ /* 0x000ee20000000800 */
[----:B-----5:R-:W-:Y:S01]  /*1c50*/  FADD.FTZ R27, R18, -UR16 ;  /* 0x80000010121b7e21 */ /* 0x020fe20008010000 */
[----:B------:R-:W-:Y:S01]  /*1c60*/  FMUL.FTZ R26, R26, 1.4426950216293334961 ;  /* 0x3fb8aa3b1a1a7820 */ /* 0x000fe20000410000 */
[----:B------:R-:W-:Y:S01]  /*1c70*/  FADD.FTZ R15, R15, -UR16 ;  /* 0x800000100f0f7e21 */ /* 0x000fe20008010000 */
[----:B------:R4:W5:Y:S01]  /*1c80*/  MUFU.EX2 R18, R19 ;  /* 0x0000001300127308 */ /* 0x0009620000000800 */
[----:B------:R-:W-:Y:S01]  /*1c90*/  FMUL.FTZ R27, R27, 1.4426950216293334961 ;  /* 0x3fb8aa3b1b1b7820 */ /* 0x000fe20000410000 */
[----:B------:R0:W-:Y:S01]  /*1ca0*/  STS [R13+0x800], R16 ;  /* 0x000800100d007388 */ /* 0x0001e20000000800 */
[----:B------:R-:W-:Y:S01]  /*1cb0*/  FMUL.FTZ R15, R15, 1.4426950216293334961 ;  /* 0x3fb8aa3b0f0f7820 */ /* 0x000fe20000410000 */
[----:B------:R-:W0:Y:S01]  /*1cc0*/  MUFU.EX2 R26, R26 ;  /* 0x0000001a001a7308 */ /* 0x000e220000000800 */
[----:B--2---:R-:W-:Y:S01]  /*1cd0*/  FADD.FTZ R29, R25, -UR16 ;  /* 0x80000010191d7e21 */ /* 0x004fe20008010000 */
[----:B------:R-:W-:Y:S01]  /*1ce0*/  FMUL.FTZ R25, R21, 1.4426950216293334961 ;  /* 0x3fb8aa3b15197820 */ /* 0x000fe20000410000 */
[----:B----4-:R-:W-:Y:S01]  /*1cf0*/  FADD.FTZ R19, R22, R16 ;  /* 0x0000001016137221 */ /* 0x010fe20000010000 */
[----:B-1----:R-:W1:Y:S01]  /*1d00*/  MUFU.EX2 R28, R27 ;  /* 0x0000001b001c7308 */ /* 0x002e620000000800 */
[----:B------:R-:W-:Y:S01]  /*1d10*/  FADD.FTZ R21, R24, -UR16 ;  /* 0x8000001018157e21 */ /* 0x000fe20008010000 */
[----:B------:R-:W-:Y:S01]  /*1d20*/  FMUL.FTZ R17, R29, 1.4426950216293334961 ;  /* 0x3fb8aa3b1d117820 */ /* 0x000fe20000410000 */
[----:B---3--:R-:W-:Y:S01]  /*1d30*/  STS [R13+0xa00], R20 ;  /* 0x000a00140d007388 */ /* 0x008fe20000000800 */
[----:B------:R-:W2:Y:S03]  /*1d40*/  MUFU.EX2 R15, R15 ;  /* 0x0000000f000f7308 */ /* 0x000ea60000000800 */
[----:B-----5:R-:W-:Y:S01]  /*1d50*/  STS [R13+0xc00], R18 ;  /* 0x000c00120d007388 */ /* 0x020fe20000000800 */
[----:B------:R-:W3:Y:S01]  /*1d60*/  MUFU.EX2 R24, R25 ;  /* 0x0000001900187308 */ /* 0x000ee20000000800 */
[----:B0-----:R-:W-:Y:S01]  /*1d70*/  FADD.FTZ R29, R23, -UR16 ;  /* 0x80000010171d7e21 */ /* 0x001fe20008010000 */
[----:B------:R-:W-:Y:S01]  /*1d80*/  FMUL.FTZ R23, R21, 1.4426950216293334961 ;  /* 0x3fb8aa3b15177820 */ /* 0x000fe20000410000 */
[----:B------:R-:W-:Y:S01]  /*1d90*/  FADD.FTZ R21, R19, R20 ;  /* 0x0000001413157221 */ /* 0x000fe20000010000 */
[----:B------:R-:W0:Y:S01]  /*1da0*/  MUFU.EX2 R17, R17 ;  /* 0x0000001100117308 */ /* 0x000e220000000800 */
[----:B------:R-:W-:Y:S01]  /*1db0*/  FMUL.FTZ R29, R29, 1.4426950216293334961 ;  /* 0x3fb8aa3b1d1d7820 */ /* 0x000fe20000410000 */
[----:B------:R-:W-:Y:S01]  /*1dc0*/  STS [R13+0xe00], R26 ;  /* 0x000e001a0d007388 */ /* 0x000fe20000000800 */
[----:B------:R-:W-:Y:S01]  /*1dd0*/  FADD.FTZ R21, R21, R18 ;  /* 0x0000001215157221 */ /* 0x000fe20000010000 */
[----:B------:R-:W4:Y:S02]  /*1de0*/  MUFU.EX2 R22, R23 ;  /* 0x0000001700167308 */ /* 0x000f240000000800 */
[----:B-1----:R-:W-:Y:S01]  /*1df0*/  STS [R13+0x1000], R28 ;  /* 0x0010001c0d007388 */ /* 0x002fe20000000800 */
[----:B------:R-:W-:Y:S01]  /*1e00*/  FADD.FTZ R21, R21, R26 ;  /* 0x0000001a15157221 */ /* 0x000fe20000010000 */
[----:B------:R-:W1:Y:S02]  /*1e10*/  MUFU.EX2 R19, R29 ;  /* 0x0000001d00137308 */ /* 0x000e640000000800 */
[----:B--2---:R2:W-:Y:S01]  /*1e20*/  STS [R13+0x1200], R15 ;  /* 0x0012000f0d007388 */ /* 0x0045e20000000800 */
[----:B------:R-:W-:-:S03]  /*1e30*/  FADD.FTZ R21, R21, R28 ;  /* 0x0000001c15157221 */ /* 0x000fc60000010000 */
[----:B---3--:R-:W-:Y:S01]  /*1e40*/  STS [R13+0x1400], R24 ;  /* 0x001400180d007388 */ /* 0x008fe20000000800 */
[----:B------:R-:W-:-:S03]  /*1e50*/  FADD.FTZ R21, R21, R15 ;  /* 0x0000000f15157221 */ /* 0x000fc60000010000 */
[----:B0-----:R-:W-:Y:S01]  /*1e60*/  STS [R13+0x1600], R17 ;  /* 0x001600110d007388 */ /* 0x001fe20000000800 */
[----:B------:R-:W-:-:S03]  /*1e70*/  FADD.FTZ R16, R21, R24 ;  /* 0x0000001815107221 */ /* 0x000fc60000010000 */
[----:B----4-:R-:W-:Y:S01]  /*1e80*/  STS [R13+0x1800], R22 ;  /* 0x001800160d007388 */ /* 0x010fe20000000800 */
[----:B------:R-:W-:-:S03]  /*1e90*/  FADD.FTZ R21, R16, R17 ;  /* 0x0000001110157221 */ /* 0x000fc60000010000 */
[----:B-1----:R0:W-:Y:S01]  /*1ea0*/  STS [R13+0x1a00], R19 ;  /* 0x001a00130d007388 */ /* 0x0021e20000000800 */
[----:B------:R-:W-:-:S04]  /*1eb0*/  FADD.FTZ R16, R21, R22 ;  /* 0x0000001615107221 */ /* 0x000fc80000010000 */
[----:B--2---:R-:W-:Y:S01]  /*1ec0*/  FADD.FTZ R15, R16, R19 ;  /* 0x00000013100f7221 */ /* 0x004fe20000010000 */
[----:B0-----:R-:W-:Y:S01]  /*1ed0*/  IADD3 R13, PT, PT, R13, 0x2000, RZ ;  /* 0x000020000d0d7810 */ /* 0x001fe20007ffe0ff */
[----:B------:R-:W-:Y:S06]  /*1ee0*/  @!P4 BRA `(.L_x_27127) ;  /* 0xfffffff80070c947 */ /* 0x000fec000383ffff */
.L_x_27126:
[----:B------:R-:W-:Y:S05]  /*1ef0*/  BSYNC.RECONVERGENT B1 ;  /* 0x0000000000017941 */ /* 0x000fea0003800200 */
.L_x_27125:
        /* <DEDUP_REMOVED lines=18> */
[----:B--2---:R-:W-:Y:S02]  /*2020*/  FADD.FTZ R21, R21, -UR16 ;  /* 0x8000001015157e21 */ /* 0x004fe40008010000 */
[----:B------:R-:W0:Y:S01]  /*2030*/  MUFU.EX2 R20, R19 ;  /* 0x0000001300147308 */ /* 0x000e220000000800 */
[----:B---3--:R-:W-:Y:S01]  /*2040*/  FADD.FTZ R23, R23, -UR16 ;  /* 0x8000001017177e21 */ /* 0x008fe20008010000 */
[----:B------:R-:W-:Y:S02]  /*2050*/  FMUL.FTZ R21, R21, 1.4426950216293334961 ;  /* 0x3fb8aa3b15157820 */ /* 0x000fe40000410000 */
[----:B------:R-:W1:Y:S01]  /*2060*/  MUFU.EX2 R22, R22 ;  /* 0x0000001600167308 */ /* 0x000e620000000800 */
[----:B----4-:R-:W-:Y:S01]  /*2070*/  FADD.FTZ R24, R18, -UR16 ;  /* 0x8000001012187e21 */ /* 0x010fe20008010000 */
[----:B------:R-:W-:-:S02]  /*2080*/  FMUL.FTZ R23, R23, 1.4426950216293334961 ;  /* 0x3fb8aa3b17177820 */ /* 0x000fc40000410000 */
[----:B------:R-:W2:Y:S01]  /*2090*/  MUFU.EX2 R18, R21 ;  /* 0x0000001500127308 */ /* 0x000ea20000000800 */
[----:B-----5:R-:W-:Y:S01]  /*20a0*/  FADD.FTZ R25, R17, -UR16 ;  /* 0x8000001011197e21 */ /* 0x020fe20008010000 */
[----:B------:R-:W-:Y:S02]  /*20b0*/  FMUL.FTZ R17, R24, 1.4426950216293334961 ;  /* 0x3fb8aa3b18117820 */ /* 0x000fe40000410000 */
[----:B------:R-:W3:Y:S01]  /*20c0*/  MUFU.EX2 R24, R23 ;  /* 0x0000001700187308 */ /* 0x000ee20000000800 */
[----:B------:R-:W-:Y:S01]  /*20d0*/  FADD.FTZ R26, R16, -UR16 ;  /* 0x80000010101a7e21 */ /* 0x000fe20008010000 */
[----:B0-----:R-:W-:Y:S01]  /*20e0*/  FADD.FTZ R15, R15, R20 ;  /* 0x000000140f0f7221 */ /* 0x001fe20000010000 */
[----:B------:R-:W-:Y:S01]  /*20f0*/  FMUL.FTZ R25, R25, 1.4426950216293334961 ;  /* 0x3fb8aa3b19197820 */ /* 0x000fe20000410000 */
[----:B------:R-:W0:Y:S01]  /*2100*/  MUFU.EX2 R16, R17 ;  /* 0x0000001100107308 */ /* 0x000e220000000800 */
[----:B------:R-:W-:Y:S01]  /*2110*/  FMUL.FTZ R26, R26, 1.4426950216293334961 ;  /* 0x3fb8aa3b1a1a7820 */ /* 0x000fe20000410000 */
[----:B-1----:R-:W-:Y:S01]  /*2120*/  FADD.FTZ R15, R15, R22 ;  /* 0x000000160f0f7221 */ /* 0x002fe20000010000 */
[----:B------:R-:W-:Y:S01]  /*2130*/  FADD.FTZ R19, R12, -UR16 ;  /* 0x800000100c137e21 */ /* 0x000fe20008010000 */
        /* <DEDUP_REMOVED lines=18> */
[----:B0-----:R-:W-:-:S07]  /*2260*/  VIADD R13, R13, 0x1000 ;  /* 0x000010000d0d7836 */ /* 0x001fce0000000000 */
.L_x_27129:
[----:B------:R-:W-:Y:S05]  /*2270*/  BSYNC.RECONVERGENT B1 ;  /* 0x0000000000017941 */ /* 0x000fea0003800200 */
.L_x_27128:
        /* <DEDUP_REMOVED lines=26> */
.L_x_27121:
[----:B------:R-:W-:Y:S05]  /*2420*/  BSYNC.RECONVERGENT B0 ;  /* 0x0000000000007941 */ /* 0x000fea0003800200 */
.L_x_27120:
        /* <DEDUP_REMOVED lines=40> */
.L_x_27134:
[----:B------:R-:W0:Y:S01]  /*26b0*/  LDS R11, [R13] ;  /* 0x000000000d0b7984 */ /* 0x000e220000000800 */
[----:B------:R-:W-:-:S04]  /*26c0*/  IADD3 R14, PT, PT, R14, 0x1, RZ ;  /* 0x000000010e0e7810 */ /* 0x000fc80007ffe0ff */
[----:B------:R-:W-:Y:S01]  /*26d0*/  ISETP.NE.AND P0, PT, R14, RZ, PT ;  /* 0x000000ff0e00720c */ /* 0x000fe20003f05270 */
[----:B0-----:R-:W-:-:S05]  /*26e0*/  FMUL.FTZ R16, R11, R8 ;  /* 0x000000080b107220 */ /* 0x001fca0000410000 */
[----:B------:R0:W-:Y:S02]  /*26f0*/  STS [R13], R16 ;  /* 0x000000100d007388 */ /* 0x0001e40000000800 */
[----:B0-----:R-:W-:-:S05]  /*2700*/  VIADD R13, R13, 0x200 ;  /* 0x000002000d0d7836 */ /* 0x001fca0000000000 */
[----:B------:R-:W-:Y:S05]  /*2710*/  @P0 BRA `(.L_x_27134) ;  /* 0xfffffffc00e40947 */ /* 0x000fea000383ffff */
.L_x_27133:
[----:B------:R-:W-:Y:S05]  /*2720*/  BSYNC.RECONVERGENT B1 ;  /* 0x0000000000017941 */ /* 0x000fea0003800200 */
.L_x_27132:
        /* <DEDUP_REMOVED lines=12> */
.L_x_27137:
        /* <DEDUP_REMOVED lines=52> */
.L_x_27136:
[----:B------:R-:W-:Y:S05]  /*2b30*/  BSYNC.RECONVERGENT B1 ;  /* 0x0000000000017941 */ /* 0x000fea0003800200 */
.L_x_27135:
        /* <DEDUP_REMOVED lines=31> */
.L_x_27139:
[----:B------:R-:W-:Y:S05]  /*2d30*/  BSYNC.RECONVERGENT B1 ;  /* 0x0000000000017941 */ /* 0x000fea0003800200 */
.L_x_27138:
        /* <DEDUP_REMOVED lines=14> */
.L_x_27131:
[----:B------:R-:W-:Y:S05]  /*2e20*/  BSYNC.RECONVERGENT B0 ;  /* 0x0000000000007941 */ /* 0x000fea0003800200 */
.L_x_27130:
[----:B------:R-:W-:Y:S01]  /*2e30*/  BAR.SYNC.DEFER_BLOCKING 0x0 ;  /* 0x0000000000007b1d */ /* 0x000fe20000010000 */
[----:B------:R-:W-:Y:S02]  /*2e40*/  ISETP.NE.AND P0, PT, R2, RZ, PT ;  /* 0x000000ff0200720c */ /* 0x000fe40003f05270 */
[----:B------:R-:W-:Y:S02]  /*2e50*/  SHF.R.U32.HI R26, RZ, 0x5, R2 ;  /* 0x00000005ff1a7819 */ /* 0x000fe40000011602 */
[----:B------:R-:W-:Y:S01]  /*2e60*/  MOV R9, UR21 ;  /* 0x0000001500097c02 */ /* 0x000fe20008000f00 */
[----:B------:R-:W2:Y:S01]  /*2e70*/  LDCU UR26, c[0x0][0x3dc] ;  /* 0x00007b80ff1a77ac */ /* 0x000ea20008000800 */
[----:B------:R-:W-:Y:S03]  /*2e80*/  BSSY.RECONVERGENT B0, `(.L_x_27140) ;  /* 0x0000017000007945 */ /* 0x000fe60003800200 */
[----:B------:R-:W-:Y:S01]  /*2e90*/  IMAD R26, R9, 0x40, R26 ;  /* 0x00000040091a7824 */ /* 0x000fe200078e021a */
[----:B------:R-:W3:Y:S04]  /*2ea0*/  LDCU.64 UR24, c[0x0][0x3a8] ;  /* 0x00007500ff1877ac */ /* 0x000ee80008000a00 */
[----:B------:R-:W-:Y:S01]  /*2eb0*/  ISETP.GE.U32.AND P1, PT, R26, UR10, PT ;  /* 0x0000000a1a007c0c */ /* 0x000fe2000bf26070 */
[----:B------:R-:W-:-:S12]  /*2ec0*/  @P0 BRA `(.L_x_27141) ;  /* 0x0000000000480947 */ /* 0x000fd80003800000 */
[----:B------:R-:W4:Y:S01]  /*2ed0*/  LDCU.128 UR4, c[0x0][0x380] ;  /* 0x00007000ff0477ac */ /* 0x000f220008000c00 */
[----:B------:R-:W-:Y:S01]  /*2ee0*/  MOV R13, UR16 ;  /* 0x00000010000d7c02 */ /* 0x000fe20008000f00 */
        /* <DEDUP_REMOVED lines=11> */
[----:B------:R-:W-:Y:S02]  /*2fa0*/  IMAD.U32 R10, RZ, RZ, UR4 ;  /* 0x00000004ff0a7e24 */ /* 0x000fe4000f8e00ff */
[----:B------:R-:W-:Y:S02]  /*2fb0*/  MOV R9, UR7 ;  /* 0x0000000700097c02 */ /* 0x000fe40008000f00 */
[----:B------:R-:W-:-:S03]  /*2fc0*/  IMAD.U32 R11, RZ, RZ, UR5 ;  /* 0x00000005ff0b7e24 */ /* 0x000fc6000f8e00ff */
[----:B------:R4:W-:Y:S04]  /*2fd0*/  STG.E desc[UR14][R8.64], R13 ;  /* 0x0000000d08007986 */ /* 0x0009e8000c10190e */
[----:B------:R4:W-:Y:S02]  /*2fe0*/  STG.E desc[UR14][R10.64], R12 ;  /* 0x0000000c0a007986 */ /* 0x0009e4000c10190e */
.L_x_27141:
[----:B--23--:R-:W-:Y:S05]  /*2ff0*/  BSYNC.RECONVERGENT B0 ;  /* 0x0000000000007941 */ /* 0x00cfea0003800200 */
.L_x_27140:
[----:B------:R-:W-:Y:S01]  /*3000*/  BSSY.RECONVERGENT B0, `(.L_x_27142) ;  /* 0x000008d000007945 */ /* 0x000fe20003800200 */
[----:B------:R-:W-:-:S03]  /*3010*/  CS2R R28, SRZ ;  /* 0x00000000001c7805 */ /* 0x000fc6000001ff00 */
[----:B------:R-:W-:Y:S05]  /*3020*/  @P1 BRA `(.L_x_27143) ;  /* 0x0000000800281947 */ /* 0x000fea0003800000 */
[----:B-1--4-:R-:W1:Y:S01]  /*3030*/  I2F.RP R10, R0 ;  /* 0x00000000000a7306 */ /* 0x012e620000209400 */
[----:B------:R-:W2:Y:S01]  /*3040*/  LDCU UR4, c[0x0][0x3c8] ;  /* 0x00007900ff0477ac */ /* 0x000ea20008000800 */
[----:B0-----:R-:W-:Y:S01]  /*3050*/  IMAD.WIDE.U32 R8, R26, 0x4, RZ ;  /* 0x000000041a087825 */ /* 0x001fe200078e00ff */
[----:B------:R-:W-:Y:S02]  /*3060*/  LEA R4, R5, R4, 0x3 ;  /* 0x0000000405047211 */ /* 0x000fe400078e18ff */
[----:B------:R-:W-:Y:S01]  /*3070*/  CS2R R28, SRZ ;  /* 0x00000000001c7805 */ /* 0x000fe2000001ff00 */
[----:B------:R-:W0:Y:S01]  /*3080*/  LDCU UR6, c[0x0][0x3fc] ;  /* 0x00007f80ff0677ac */ /* 0x000e220008000800 */
[----:B------:R-:W-:Y:S01]  /*3090*/  IMAD.SHL.U32 R24, R2, 0x4, RZ ;  /* 0x0000000402187824 */ /* 0x000fe200078e00ff */
[----:B------:R-:W-:Y:S01]  /*30a0*/  IADD3 R7, PT, PT, R7, 0xa0, RZ ;  /* 0x000000a007077810 */ /* 0x000fe20007ffe0ff */
[----:B------:R-:W3:Y:S01]  /*30b0*/  LDCU.64 UR12, c[0x0][0x3b8] ;  /* 0x00007700ff0c77ac */ /* 0x000ee20008000a00 */
[----:B------:R-:W-:-:S02]  /*30c0*/  IADD3 R16, PT, PT, R26, 0x1, RZ ;  /* 0x000000011a107810 */ /* 0x000fc40007ffe0ff */
[----:B------:R-:W-:Y:S01]  /*30d0*/  LEA R7, R6, R7, 0x18 ;  /* 0x0000000706077211 */ /* 0x000fe200078ec0ff */
[----:B------:R-:W-:Y:S01]  /*30e0*/  UIADD3 UR5, UPT, UPT, UR20, 0x7, URZ ;  /* 0x0000000714057890 */ /* 0x000fe2000fffe0ff */
[----:B-1----:R-:W1:Y:S03]  /*30f0*/  MUFU.RCP R10, R10 ;  /* 0x0000000a000a7308 */ /* 0x002e660000001000 */
[----:B------:R-:W-:Y:S02]  /*3100*/  USHF.R.U32.HI UR5, URZ, 0x3, UR5 ;  /* 0x00000003ff057899 */ /* 0x000fe40008011605 */
[----:B--2---:R-:W-:Y:S01]  /*3110*/  UIMAD UR4, UR18, UR4, URZ ;  /* 0x00000004120472a4 */ /* 0x004fe2000f8e02ff */
[----:B0-----:R-:W-:-:S05]  /*3120*/  MOV R27, UR6 ;  /* 0x00000006001b7c02 */ /* 0x001fca0008000f00 */
[----:B------:R-:W-:Y:S02]  /*3130*/  MOV R11, UR4 ;  /* 0x00000004000b7c02 */ /* 0x000fe40008000f00 */
[----:B------:R-:W-:Y:S02]  /*3140*/  IADD3 R26, PT, PT, R26, -UR5, RZ ;  /* 0x800000051a1a7c10 */ /* 0x000fe4000fffe0ff */
[----:B------:R-:W-:Y:S01]  /*3150*/  IADD3 R27, PT, PT, -R27, UR17, RZ ;  /* 0x000000111b1b7c10 */ /* 0x000fe2000fffe1ff */
[----:B------:R-:W0:Y:S01]  /*3160*/  LDCU UR4, c[0x0][0x3e0] ;  /* 0x00007c00ff0477ac */ /* 0x000e220008000800 */
[----:B------:R-:W-:-:S04]  /*3170*/  IMAD.WIDE R8, R11, 0x4, R8 ;  /* 0x000000040b087825 */ /* 0x000fc800078e0208 */
[----:B-1----:R-:W-:Y:S01]  /*3180*/  VIADD R22, R10, 0xffffffe ;  /* 0x0ffffffe0a167836 */ /* 0x002fe20000000000 */
[----:B---3--:R-:W-:Y:S01]  /*3190*/  IADD3 R18, P0, PT, R8, UR12, RZ ;  /* 0x0000000c08127c10 */ /* 0x008fe2000ff1e0ff */
[----:B------:R-:W-:Y:S02]  /*31a0*/  IMAD.SHL.U32 R11, R2, 0x10, RZ ;  /* 0x00000010020b7824 */ /* 0x000fe400078e00ff */
[----:B------:R1:W2:Y:S01]  /*31b0*/  F2I.FTZ.U32.TRUNC.NTZ R23, R22 ;  /* 0x0000001600177305 */ /* 0x0002a2000021f000 */
[----:B------:R-:W-:Y:S02]  /*31c0*/  IADD3.X R19, PT, PT, R9, UR13, RZ, P0, !PT ;  /* 0x0000000d09137c10 */ /* 0x000fe400087fe4ff */
[----:B------:R-:W-:-:S05]  /*31d0*/  LOP3.LUT R10, R11, 0x10, RZ, 0xe2, !PT ;  /* 0x000000100b0a7812 */ /* 0x000fca00078ee2ff */
[----:B------:R-:W-:Y:S02]  /*31e0*/  IMAD R10, R5, 0x20, R10 ;  /* 0x00000020050a7824 */ /* 0x000fe400078e020a */
[----:B-1----:R-:W-:Y:S01]  /*31f0*/  HFMA2 R22, -RZ, RZ, 0, 0 ;  /* 0x00000000ff167431 */ /* 0x002fe200000001ff */
[----:B0-----:R-:W-:Y:S01]  /*3200*/  UIMAD UR4, UR8, UR4, URZ ;  /* 0x00000004080472a4 */ /* 0x001fe2000f8e02ff */
[----:B------:R-:W-:-:S03]  /*3210*/  IMAD.IADD R17, R7, 0x1, R10 ;  /* 0x0000000107117824 */ /* 0x000fc600078e020a */
[----:B------:R-:W-:Y:S01]  /*3220*/  USHF.R.S32.HI UR6, URZ, 0x1f, UR4 ;  /* 0x0000001fff067899 */ /* 0x000fe20008011404 */
[----:B--2---:R-:W-:Y:S02]  /*3230*/  IMAD.MOV R12, RZ, RZ, -R23 ;  /* 0x000000ffff0c7224 */ /* 0x004fe400078e0a17 */
[----:B------:R-:W-:-:S03]  /*3240*/  IMAD.U32 R20, RZ, RZ, UR4 ;  /* 0x00000004ff147e24 */ /* 0x000fc6000f8e00ff */
[----:B------:R-:W-:Y:S02]  /*3250*/  MOV R11, R12 ;  /* 0x0000000c000b7202 */ /* 0x000fe40000000f00 */
[----:B------:R-:W-:-:S03]  /*3260*/  MOV R21, UR6 ;  /* 0x0000000600157c02 */ /* 0x000fc60008000f00 */
[----:B------:R-:W-:-:S04]  /*3270*/  IMAD R5, R11, R0, RZ ;  /* 0x000000000b057224 */ /* 0x000fc800078e02ff */
[----:B------:R-:W-:-:S04]  /*3280*/  IMAD.HI.U32 R22, R23, R5, R22 ;  /* 0x0000000517167227 */ /* 0x000fc800078e0016 */
[----:B------:R-:W-:Y:S01]  /*3290*/  VIADD R23, R4, 0x1 ;  /* 0x0000000104177836 */ /* 0x000fe20000000000 */
[C---:B------:R-:W-:Y:S02]  /*32a0*/  LOP3.LUT R4, R24.reuse, 0x4, RZ, 0xc0, !PT ;  /* 0x0000000418047812 */ /* 0x040fe400078ec0ff */
[----:B------:R-:W-:-:S03]  /*32b0*/  LOP3.LUT R24, R24, 0x7c, RZ, 0xc0, !PT ;  /* 0x0000007c18187812 */ /* 0x000fc600078ec0ff */
[----:B------:R-:W-:-:S07]  /*32c0*/  IMAD.IADD R25, R23, 0x1, R4 ;  /* 0x0000000117197824 */ /* 0x000fce00078e0204 */
.L_x_27146:
[----:B------:R-:W0:Y:S01]  /*32d0*/  LDC R10, c[0x0][0x400] ;  /* 0x00010000ff0a7b82 */ /* 0x000e220000000800 */
[----:B------:R-:W-:Y:S01]  /*32e0*/  VIADD R5, R23, 0xffffffff ;  /* 0xffffffff17057836 */ /* 0x000fe20000000000 */
[----:B------:R-:W-:Y:S04]  /*32f0*/  BSSY.RECONVERGENT B1, `(.L_x_27144) ;  /* 0x0000056000017945 */ /* 0x000fe80003800200 */
[----:B------:R-:W-:Y:S02]  /*3300*/  IABS R9, R5 ;  /* 0x0000000500097213 */ /* 0x000fe40000000000 */
[----:B------:R-:W1:Y:S03]  /*3310*/  LDC R4, c[0x0][0x404] ;  /* 0x00010100ff047b82 */ /* 0x000e660000000800 */
[----:B------:R-:W-:-:S05]  /*3320*/  IMAD.HI.U32 R7, R22, R9, RZ ;  /* 0x0000000916077227 */ /* 0x000fca00078e00ff */
[----:B------:R-:W-:Y:S02]  /*3330*/  IADD3 R8, PT, PT, -R7, RZ, RZ ;  /* 0x000000ff07087210 */ /* 0x000fe40007ffe1ff */
        /* <DEDUP_REMOVED lines=14> */
[----:B------:R-:W-:-:S04]  /*3420*/  @P0 IADD3 R7, PT, PT, R7, 0x1, RZ ;  /* 0x0000000107070810 */ /* 0x000fc80007ffe0ff */
[----:B------:R-:W-:Y:S02]  /*3430*/  @!P2 IADD3 R7, PT, PT, -R7, RZ, RZ ;  /* 0x000000ff0707a210 */ /* 0x000fe40007ffe1ff */
[----:B------:R-:W-:Y:S01]  /*3440*/  @!P1 LOP3.LUT R7, RZ, R4, RZ, 0x33, !PT ;  /* 0x00000004ff079212 */ /* 0x000fe200078e33ff */
[----:B0-----:R-:W-:Y:S01]  /*3450*/  IMAD.MOV R9, RZ, RZ, -R5 ;  /* 0x000000ffff097224 */ /* 0x001fe200078e0a05 */
[----:B------:R-:W-:-:S03]  /*3460*/  MOV R4, RZ ;  /* 0x000000ff00047202 */ /* 0x000fc60000000f00 */
[----:B------:R-:W-:Y:S01]  /*3470*/  VIADD R8, R7, UR9 ;  /* 0x0000000907087c36 */ /* 0x000fe20008000000 */
[----:B------:R-:W-:Y:S01]  /*3480*/  ISETP.NE.AND P2, PT, R10, RZ, PT ;  /* 0x000000ff0a00720c */ /* 0x000fe20003f45270 */
[----:B------:R-:W-:-:S03]  /*3490*/  IMAD R9, R9, R6, RZ ;  /* 0x0000000609097224 */ /* 0x000fc600078e02ff */
[----:B------:R-:W-:Y:S01]  /*34a0*/  ISETP.GE.AND P1, PT, R8, RZ, PT ;  /* 0x000000ff0800720c */ /* 0x000fe20003f26270 */
[----:B------:R-:W-:Y:S01]  /*34b0*/  IMAD.HI.U32 R4, R5, R9, R4 ;  /* 0x0000000905047227 */ /* 0x000fe200078e0004 */
[----:B------:R-:W-:-:S05]  /*34c0*/  IABS R5, R8 ;  /* 0x0000000800057213 */ /* 0x000fca0000000000 */
        /* <DEDUP_REMOVED lines=9> */
[----:B------:R-:W-:-:S04]  /*3560*/  ISETP.GE.U32.AND P0, PT, R4, UR10, PT ;  /* 0x0000000a04007c0c */ /* 0x000fc8000bf06070 */
[----:B------:R-:W-:Y:S02]  /*3570*/  @!P1 IADD3 R5, PT, PT, -R5, RZ, RZ ;  /* 0x000000ff05059210 */ /* 0x000fe40007ffe1ff */
[----:B------:R-:W-:Y:S02]  /*3580*/  @!P2 LOP3.LUT R5, RZ, R10, RZ, 0x33, !PT ;  /* 0x0000000aff05a212 */ /* 0x000fe400078e33ff */
[----:B------:R-:W-:Y:S02]  /*3590*/  ISETP.GT.AND P1, PT, R7, R27, PT ;  /* 0x0000001b0700720c */ /* 0x000fe40003f24270 */
[----:B------:R-:W-:-:S13]  /*35a0*/  ISETP.NE.AND P2, PT, R5, RZ, PT ;  /* 0x000000ff0500720c */ /* 0x000fda0003f45270 */
[----:B------:R-:W-:Y:S05]  /*35b0*/  @!P1 BRA P2, `(.L_x_27145) ;  /* 0x0000000000a49947 */ /* 0x000fea0001000000 */
[----:B------:R-:W2:Y:S01]  /*35c0*/  LDG.E.CONSTANT R5, desc[UR14][R18.64] ;  /* 0x0000000e12057981 */ /* 0x000ea2000c1e9900 */
[----:B------:R-:W-:Y:S02]  /*35d0*/  ISETP.NE.AND P2, PT, R26, -0x1, PT ;  /* 0xffffffff1a00780c */ /* 0x000fe40003f45270 */
[----:B------:R-:W-:-:S11]  /*35e0*/  IADD3 R8, PT, PT, R25, -0x1, RZ ;  /* 0xffffffff19087810 */ /* 0x000fd60007ffe0ff */
[----:B------:R-:W-:Y:S01]  /*35f0*/  @!P2 ISETP.GE.AND P3, PT, R8, UR20, PT ;  /* 0x000000140800ac0c */ /* 0x000fe2000bf66270 */
[----:B------:R-:W-:Y:S02]  /*3600*/  @!P2 VIADD R9, R25, 0x1 ;  /* 0x000000011909a836 */ /* 0x000fe40000000000 */
[----:B--2---:R-:W-:-:S03]  /*3610*/  IMAD.WIDE R4, R5, UR26, R20 ;  /* 0x0000001a05047c25 */ /* 0x004fc6000f8e0214 */
[----:B------:R-:W-:-:S05]  /*3620*/  IADD3 R4, P1, PT, R24, R4, RZ ;  /* 0x0000000418047210 */ /* 0x000fca0007f3e0ff */
[----:B------:R-:W-:Y:S01]  /*3630*/  IMAD.X R5, RZ, RZ, R5, P1 ;  /* 0x000000ffff057224 */ /* 0x000fe200008e0605 */
[----:B------:R-:W-:-:S04]  /*3640*/  LEA R14, P1, R4, UR24, 0x2 ;  /* 0x00000018040e7c11 */ /* 0x000fc8000f8210ff */
[----:B------:R-:W-:-:S05]  /*3650*/  LEA.HI.X R15, R4, UR25, R5, 0x2, P1 ;  /* 0x00000019040f7c11 */ /* 0x000fca00088f1405 */
[----:B------:R-:W2:Y:S01]  /*3660*/  LDG.E.128.CONSTANT R4, desc[UR14][R14.64] ;  /* 0x0000000e0e047981 */ /* 0x000ea2000c1e9d00 */
[----:B------:R-:W-:Y:S02]  /*3670*/  @!P2 ISETP.GE.AND P1, PT, R8, UR20, PT ;  /* 0x000000140800ac0c */ /* 0x000fe4000bf26270 */
[----:B------:R-:W-:Y:S02]  /*3680*/  @!P2 IADD3 R8, PT, PT, R25, 0x2, RZ ;  /* 0x000000021908a810 */ /* 0x000fe40007ffe0ff */
[----:B------:R-:W-:Y:S02]  /*3690*/  @!P2 ISETP.GE.AND P5, PT, R9, UR20, PT ;  /* 0x000000140900ac0c */ /* 0x000fe4000bfa6270 */
[----:B------:R-:W-:Y:S02]  /*36a0*/  @!P2 ISETP.GE.AND P6, PT, R8, UR20, PT ;  /* 0x000000140800ac0c */ /* 0x000fe4000bfc6270 */
[----:B------:R-:W0:Y:S01]  /*36b0*/  LDS.128 R8, [R17] ;  /* 0x0000000011087984 */ /* 0x000e220000000c00 */
[----:B------:R-:W-:-:S03]  /*36c0*/  @!P2 ISETP.GE.AND P4, PT, R25, UR20, PT ;  /* 0x000000141900ac0c */ /* 0x000fc6000bf86270 */
[----:B------:R-:W3:Y:S01]  /*36d0*/  LDG.E.128.CONSTANT R12, desc[UR14][R14.64+0x200] ;  /* 0x0002000e0e0c7981 */ /* 0x000ee2000c1e9d00 */
[----:B--2---:R-:W-:Y:S02]  /*36e0*/  @!P2 FSEL R5, R5, RZ, !P4 ;  /* 0x000000ff0505a208 */ /* 0x004fe40006000000 */
[----:B------:R-:W-:-:S03]  /*36f0*/  @!P2 FSEL R4, R4, RZ, !P3 ;  /* 0x000000ff0404a208 */ /* 0x000fc60005800000 */
[----:B0-----:R-:W-:Y:S01]  /*3700*/  FMUL.FTZ R5, R9, R5 ;  /* 0x0000000509057220 */ /* 0x001fe20000410000 */
[----:B------:R-:W-:-:S03]  /*3710*/  @!P2 ISETP.GE.AND P3, PT, R25, UR20, PT ;  /* 0x000000141900ac0c */ /* 0x000fc6000bf66270 */
[----:B------:R-:W-:Y:S01]  /*3720*/  FFMA.FTZ R5, R8, R4, R5 ;  /* 0x0000000408057223 */ /* 0x000fe20000010005 */
[----:B------:R-:W-:Y:S01]  /*3730*/  @!P2 VIADD R4, R25, 0x1 ;  /* 0x000000011904a836 */ /* 0x000fe20000000000 */
[----:B---3--:R-:W-:-:S04]  /*3740*/  @!P2 FSEL R13, R13, RZ, !P3 ;  /* 0x000000ff0d0da208 */ /* 0x008fc80005800000 */
[----:B------:R-:W-:Y:S02]  /*3750*/  @!P2 ISETP.GE.AND P3, PT, R4, UR20, PT ;  /* 0x000000140400ac0c */ /* 0x000fe4000bf66270 */
[----:B------:R-:W-:Y:S01]  /*3760*/  @!P2 IADD3 R4, PT, PT, R25, 0x2, RZ ;  /* 0x000000021904a810 */ /* 0x000fe20007ffe0ff */
[----:B------:R-:W-:Y:S01]  /*3770*/  FMUL.FTZ R9, R9, R13 ;  /* 0x0000000d09097220 */ /* 0x000fe20000410000 */
[----:B------:R-:W-:Y:S02]  /*3780*/  @!P2 FSEL R12, R12, RZ, !P1 ;  /* 0x000000ff0c0ca208 */ /* 0x000fe40004800000 */
[----:B------:R-:W-:Y:S02]  /*3790*/  @!P2 FSEL R6, R6, RZ, !P5 ;  /* 0x000000ff0606a208 */ /* 0x000fe40006800000 */
        /* <DEDUP_REMOVED lines=9> */
[----:B------:R-:W-:Y:S02]  /*3830*/  FADD.FTZ R29, R29, R6 ;  /* 0x000000061d1d7221 */ /* 0x000fe40000010000 */
[----:B------:R-:W-:-:S07]  /*3840*/  FADD.FTZ R28, R28, R11 ;  /* 0x0000000b1c1c7221 */ /* 0x000fce0000010000 */
.L_x_27145:
[----:B------:R-:W-:Y:S05]  /*3850*/  BSYNC.RECONVERGENT B1 ;  /* 0x0000000000017941 */ /* 0x000fea0003800200 */
.L_x_27144:
[----:B------:R-:W-:Y:S01]  /*3860*/  IADD3 R18, P1, PT, R18, 0x10, RZ ;  /* 0x0000001012127810 */ /* 0x000fe20007f3e0ff */
[----:B------:R-:W-:Y:S01]  /*3870*/  VIADD R23, R23, 0x20 ;  /* 0x0000002017177836 */ /* 0x000fe20000000000 */
[----:B------:R-:W-:Y:S01]  /*3880*/  IADD3 R26, PT, PT, R26, 0x4, RZ ;  /* 0x000000041a1a7810 */ /* 0x000fe20007ffe0ff */
[----:B------:R-:W-:Y:S01]  /*3890*/  VIADD R25, R25, 0x20 ;  /* 0x0000002019197836 */ /* 0x000fe20000000000 */
[----:B------:R-:W-:Y:S01]  /*38a0*/  IADD3 R17, PT, PT, R17, 0x80, RZ ;  /* 0x0000008011117810 */ /* 0x000fe20007ffe0ff */
[----:B------:R-:W-:Y:S01]  /*38b0*/  IMAD.X R19, RZ, RZ, R19, P1 ;  /* 0x000000ffff137224 */ /* 0x000fe200008e0613 */
[----:B------:R-:W-:Y:S07]  /*38c0*/  @!P0 BRA `(.L_x_27146) ;  /* 0xfffffff800808947 */ /* 0x000fee000383ffff */
.L_x_27143:
[----:B------:R-:W-:Y:S05]  /*38d0*/  BSYNC.RECONVERGENT B0 ;  /* 0x0000000000007941 */ /* 0x000fea0003800200 */
.L_x_27142:
[----:B------:R-:W2:Y:S01]  /*38e0*/  S2UR UR5, SR_CgaCtaId ;  /* 0x00000000000579c3 */ /* 0x000ea20000008800 */
[----:B------:R-:W3:Y:S01]  /*38f0*/  SHFL.BFLY PT, R0, R29, 0x1, 0x1f ;  /* 0x0c201f001d007f89 */ /* 0x000ee200000e0000 */
[----:B------:R-:W-:Y:S01]  /*3900*/  LOP3.LUT R4, R2, 0x1, RZ, 0xc0, !PT ;  /* 0x0000000102047812 */ /* 0x000fe200078ec0ff */
[----:B------:R-:W-:Y:S01]  /*3910*/  UMOV UR4, 0x400 ;  /* 0x0000040000047882 */ /* 0x000fe20000000000 */
[----:B------:R-:W-:Y:S01]  /*3920*/  SHF.R.U32.HI R3, RZ, 0x1, R3 ;  /* 0x00000001ff037819 */ /* 0x000fe20000011603 */
[----:B------:R-:W5:Y:S03]  /*3930*/  SHFL.BFLY PT, R5, R28, 0x1, 0x1f ;  /* 0x0c201f001c057f89 */ /* 0x000f6600000e0000 */
[----:B------:R-:W-:Y:S01]  /*3940*/  BAR.SYNC.DEFER_BLOCKING 0x0 ;  /* 0x0000000000007b1d */ /* 0x000fe20000010000 */
[----:B------:R-:W-:Y:S01]  /*3950*/  ISETP.NE.U32.AND P2, PT, R4, 0x1, PT ;  /* 0x000000010400780c */ /* 0x000fe20003f45070 */
[----:B------:R-:W-:Y:S01]  /*3960*/  UIADD3 UR4, UPT, UPT, UR4, 0xa0, URZ ;  /* 0x000000a004047890 */ /* 0x000fe2000fffe0ff */
[----:B------:R-:W-:-:S02]  /*3970*/  LOP3.LUT R4, R2, 0x3c0, RZ, 0xc0, !PT ;  /* 0x000003c002047812 */ /* 0x000fc400078ec0ff */
[----:B------:R-:W-:Y:S02]  /*3980*/  LOP3.LUT P1, RZ, R2, 0x3c1, RZ, 0xc0, !PT ;  /* 0x000003c102ff7812 */ /* 0x000fe4000782c0ff */
[----:B------:R-:W-:Y:S02]  /*3990*/  ISETP.NE.OR P0, PT, R4, 0x40, !P2 ;  /* 0x000000400400780c */ /* 0x000fe40005705670 */
[----:B------:R-:W-:Y:S02]  /*39a0*/  LOP3.LUT R4, R3, 0x3e0, R2, 0xf8, !PT ;  /* 0x000003e003047812 */ /* 0x000fe400078ef802 */
[----:B------:R-:W-:Y:S01]  /*39b0*/  LOP3.LUT R7, R2, 0x3e1, RZ, 0xc0, !PT ;  /* 0x000003e102077812 */ /* 0x000fe200078ec0ff */
[----:B--2---:R-:W-:Y:S01]  /*39c0*/  ULEA UR4, UR5, UR4, 0x18 ;  /* 0x0000000405047291 */ /* 0x004fe2000f8ec0ff */
[----:B---3--:R-:W-:Y:S02]  /*39d0*/  FADD.FTZ R29, R0, R29 ;  /* 0x0000001d001d7221 */ /* 0x008fe40000010000 */
[----:B------:R-:W-:Y:S01]  /*39e0*/  ISETP.NE.AND P3, PT, R7, 0x20, PT ;  /* 0x000000200700780c */ /* 0x000fe20003f65270 */
[----:B-----5:R-:W-:-:S02]  /*39f0*/  FADD.FTZ R5, R5, R28 ;  /* 0x0000001c05057221 */ /* 0x020fc40000010000 */
[----:B------:R-:W-:-:S05]  /*3a00*/  LEA R4, R4, UR4, 0x2 ;  /* 0x0000000404047c11 */ /* 0x000fca000f8e10ff */
[----:B------:R-:W-:Y:S04]  /*3a10*/  @!P0 STS [R4+-0x100], R29 ;  /* 0xffff001d04008388 */ /* 0x000fe80000000800 */
[----:B------:R-:W-:Y:S01]  /*3a20*/  @!P0 STS [R4+-0xc0], R5 ;  /* 0xffff400504008388 */ /* 0x000fe20000000800 */
[----:B------:R-:W-:Y:S01]  /*3a30*/  BAR.SYNC.DEFER_BLOCKING 0x0 ;  /* 0x0000000000007b1d */ /* 0x000fe20000010000 */
[----:B------:R-:W-:-:S05]  /*3a40*/  ISETP.NE.AND P0, PT, R7, RZ, PT ;  /* 0x000000ff0700720c */ /* 0x000fca0003f05270 */
[----:B------:R-:W2:Y:S04]  /*3a50*/  @!P1 LDS R0, [R4] ;  /* 0x0000000004009984 */ /* 0x000ea80000000800 */
[----:B------:R-:W3:Y:S01]  /*3a60*/  @!P1 LDS R6, [R4+0x40] ;  /* 0x0000400004069984 */ /* 0x000ee20000000800 */
[----:B--2---:R-:W-:Y:S01]  /*3a70*/  @!P1 FADD.FTZ R29, R29, R0 ;  /* 0x000000001d1d9221 */ /* 0x004fe20000010000 */
[----:B------:R-:W-:Y:S01]  /*3a80*/  @!P3 LEA R0, R3, UR4, 0x2 ;  /* 0x000000040300bc11 */ /* 0x000fe2000f8e10ff */
[----:B------:R-:W-:Y:S01]  /*3a90*/  BAR.SYNC.DEFER_BLOCKING 0x0 ;  /* 0x0000000000007b1d */ /* 0x000fe20000010000 */
[----:B---3--:R-:W-:Y:S01]  /*3aa0*/  @!P1 FADD.FTZ R5, R5, R6 ;  /* 0x0000000605059221 */ /* 0x008fe20000010000 */
[----:B------:R-:W-:-:S04]  /*3ab0*/  ISETP.GT.U32.AND P1, PT, R2, 0x1f, PT ;  /* 0x0000001f0200780c */ /* 0x000fc80003f24070 */
[----:B------:R2:W-:Y:S04]  /*3ac0*/  @!P3 STS [R0], R29 ;  /* 0x0000001d0000b388 */ /* 0x0005e80000000800 */
[----:B------:R2:W-:Y:S01]  /*3ad0*/  @!P3 STS [R0+0x40], R5 ;  /* 0x000040050000b388 */ /* 0x0005e20000000800 */
[----:B------:R-:W-:Y:S06]  /*3ae0*/  BAR.SYNC.DEFER_BLOCKING 0x0 ;  /* 0x0000000000007b1d */ /* 0x000fec0000010000 */
[----:B------:R2:W3:Y:S04]  /*3af0*/  @!P0 LDS R6, [R4] ;  /* 0x0000000004068984 */ /* 0x0004e80000000800 */
[----:B01--4-:R2:W0:Y:S01]  /*3b00*/  @!P0 LDS R8, [R4+0x40] ;  /* 0x0000400004088984 */ /* 0x0134220000000800 */
[----:B------:R-:W-:Y:S06]  /*3b10*/  BAR.SYNC.DEFER_BLOCKING 0x0 ;  /* 0x0000000000007b1d */ /* 0x000fec0000010000 */
[----:B------:R-:W-:Y:S05]  /*3b20*/  @P1 EXIT ;  /* 0x000000000000194d */ /* 0x000fea0003800000 */
[----:B------:R-:W-:-:S04]  /*3b30*/  UIMAD UR4, UR18, UR22, UR19 ;  /* 0x00000016120472a4 */ /* 0x000fc8000f8e0213 */
[----:B------:R-:W-:Y:S01]  /*3b40*/  UIMAD UR4, UR4, UR23, URZ ;  /* 0x00000017040472a4 */ /* 0x000fe2000f8e02ff */
[----:B------:R-:W-:Y:S11]  /*3b50*/  @!P2 EXIT ;  /* 0x000000000000a94d */ /* 0x000ff60003800000 */
[----:B------:R-:W1:Y:S01]  /*3b60*/  LDCU.64 UR8, c[0x0][0x390] ;  /* 0x00007200ff0877ac */ /* 0x000e620008000a00 */
[----:B------:R-:W-:Y:S01]  /*3b70*/  SHF.R.U32.HI R2, RZ, 0x1, R2 ;  /* 0x00000001ff027819 */ /* 0x000fe20000011602 */
[----:B--23--:R-:W-:Y:S01]  /*3b80*/  @!P0 FADD.FTZ R29, R29, R6 ;  /* 0x000000061d1d8221 */ /* 0x00cfe20000010000 */
[----:B0-----:R-:W-:Y:S01]  /*3b90*/  @!P0 FADD.FTZ R5, R5, R8 ;  /* 0x0000000805058221 */ /* 0x001fe20000010000 */
        /* <DEDUP_REMOVED lines=8> */
[----:B------:R-:W-:Y:S01]  /*3c20*/  STG.E desc[UR14][R2.64+0x40], R5 ;  /* 0x0000400502007986 */ /* 0x000fe2000c10190e */
[----:B------:R-:W-:Y:S05]  /*3c30*/  EXIT ;  /* 0x000000000000794d */ /* 0x000fea0003800000 */
.L_x_27117:
        /* <DEDUP_REMOVED lines=8> */
.L_x_27148:
[----:B------:R-:W-:Y:S05]  /*3cc0*/  BSYNC B2 ;  /* 0x0000000000027941 */ /* 0x000fea0003800000 */
.L_x_27147:
        /* <DEDUP_REMOVED lines=9> */
.L_x_27149:
[----:B------:R-:W-:Y:S01]  /*3d60*/  MOV R5, R6 ;  /* 0x0000000600057202 */ /* 0x000fe20000000f00 */
[----:B------:R-:W-:Y:S06]  /*3d70*/  BRA `(.L_x_27150) ;  /* 0xffffffd400247947 */ /* 0x000fec000383ffff */
.L_x_27119:
        /* <DEDUP_REMOVED lines=8> */
.L_x_27152:
[----:B------:R-:W-:Y:S05]  /*3e00*/  BSYNC B0 ;  /* 0x0000000000007941 */ /* 0x000fea0003800000 */
.L_x_27151:
        /* <DEDUP_REMOVED lines=9> */
.L_x_27153:
[----:B------:R-:W-:Y:S01]  /*3ea0*/  IMAD.MOV.U32 R12, RZ, RZ, 0x4 ;  /* 0x00000004ff0c7424 */ /* 0x000fe200078e00ff */
[----:B------:R-:W-:-:S04]  /*3eb0*/  FMNMX.FTZ R8, R5, R6, !PT ;  /* 0x0000000605087209 */ /* 0x000fc80007810000 */
[----:B------:R-:W-:-:S07]  /*3ec0*/  MOV R10, R8 ;  /* 0x00000008000a7202 */ /* 0x000fce0000000f00 */
[----:B------:R-:W-:Y:S05]  /*3ed0*/  WARPSYNC.COLLECTIVE R7, `(.L_x_27154) ;  /* 0x0000000007087348 */ /* 0x000fea0003c00000 */
[----:B------:R0:W1:Y:S02]  /*3ee0*/  SHFL.BFLY P2, R6, R10, R12, R23 ;  /* 0x0c00000c0a067389 */ /* 0x0000640000040017 */
[----:B01----:R-:W-:Y:S05]  /*3ef0*/  ENDCOLLECTIVE ;  /* 0x000000000000791b */ /* 0x003fea0003800000 */
.L_x_27154:
[----:B------:R-:W-:Y:S01]  /*3f00*/  MOV R13, R6 ;  /* 0x00000006000d7202 */ /* 0x000fe20000000f00 */
[----:B------:R-:W-:Y:S06]  /*3f10*/  BRA `(.L_x_27155) ;  /* 0xffffffd400587947 */ /* 0x000fec000383ffff */
.L_x_27156:
        /* <DEDUP_REMOVED lines=14> */
.L_x_27669:


//--------------------- .nv.global.init           --------------------------
	.section	.nv.global.init,"aw",@progbits
.nv.global.init:
	.type		$str,@object
	.size		$str,($str$1 - $str)
$str:
        /*0000*/ 	.byte	0x66, 0x61, 0x6c, 0x73, 0x65, 0x00
	.type		$str$1,@object
	.size		$str$1,(__unnamed_5 - $str$1)
$str$1:
        /*0006*/ 	.byte	0x2f, 0x74, 0x6d, 0x70, 0x2f, 0x6f, 0x73, 0x73, 0x5f, 0x6b, 0x65, 0x72, 0x6e, 0x65, 0x6c, 0x73
        /*0016*/ 	.byte	0x5f, 0x73, 0x72, 0x63, 0x2f, 0x76, 0x6c, 0x6c, 0x6d, 0x2f, 0x63, 0x73, 0x72, 0x63, 0x2f, 0x61
        /*0026*/ 	.byte	0x74, 0x74, 0x65, 0x6e, 0x74, 0x69, 0x6f, 0x6e, 0x2f, 0x2e, 0x2e, 0x2f, 0x71, 0x75, 0x61, 0x6e
        /*0036*/ 	.byte	0x74, 0x69, 0x7a, 0x61, 0x74, 0x69, 0x6f, 0x6e, 0x2f, 0x77, 0x38, 0x61, 0x38, 0x2f, 0x66, 0x70
        /*0046*/ 	.byte	0x38, 0x2f, 0x6e, 0x76, 0x69, 0x64, 0x69, 0x61, 0x2f, 0x71, 0x75, 0x61, 0x6e, 0x74, 0x5f, 0x75
        /*0056*/ 	.byte	0x74, 0x69, 0x6c, 0x73, 0x2e, 0x63, 0x75, 0x68, 0x00
	.type		__unnamed_5,@object
	.size		__unnamed_5,(__unnamed_14 - __unnamed_5)
__unnamed_5:
        /* <DEDUP_REMOVED lines=9> */
        /*00ef*/ 	.byte	0x46, 0x70, 0x38, 0x45, 0x34, 0x4d, 0x33, 0x5d, 0x00
	.type		__unnamed_14,@object
	.size		__unnamed_14,(__unnamed_15 - __unnamed_14)
__unnamed_14:
        /* <DEDUP_REMOVED lines=10> */
	.type		__unnamed_15,@object
	.size		__unnamed_15,(__unnamed_6 - __unnamed_15)
__unnamed_15:
        /* <DEDUP_REMOVED lines=10> */
	.type		__unnamed_6,@object
	.size		__unnamed_6,(__unnamed_11 - __unnamed_6)
__unnamed_6:
        /* <DEDUP_REMOVED lines=10> */
	.type		__unnamed_11,@object
	.size		__unnamed_11,(__unnamed_1 - __unnamed_11)
__unnamed_11:
        /* <DEDUP_REMOVED lines=10> */
        /*0371*/ 	.byte	0x00
	.type		__unnamed_1,@object
	.size		__unnamed_1,(__unnamed_2 - __unnamed_1)
__unnamed_1:
        /* <DEDUP_REMOVED lines=11> */
	.type		__unnamed_2,@object
	.size		__unnamed_2,(__unnamed_10 - __unnamed_2)
__unnamed_2:
        /* <DEDUP_REMOVED lines=11> */
	.type		__unnamed_10,@object
	.size		__unnamed_10,(__unnamed_17 - __unnamed_10)
__unnamed_10:
        /* <DEDUP_REMOVED lines=11> */
	.type		__unnamed_17,@object
	.size		__unnamed_17,(__unnamed_8 - __unnamed_17)
__unnamed_17:
        /* <DEDUP_REMOVED lines=10> */
        /*05f5*/ 	.byte	0x5d, 0x00
	.type		__unnamed_8,@object
	.size		__unnamed_8,(__unnamed_3 - __unnamed_8)
__unnamed_8:
        /* <DEDUP_REMOVED lines=11> */
	.type		__unnamed_3,@object
	.size		__unnamed_3,(__unnamed_12 - __unnamed_3)
__unnamed_3:
        /* <DEDUP_REMOVED lines=10> */
        /*0739*/ 	.byte	0x33, 0x5d, 0x00
	.type		__unnamed_12,@object
	.size		__unnamed_12,(__unnamed_9 - __unnamed_12)
__unnamed_12:
        /* <DEDUP_REMOVED lines=11> */
	.type		__unnamed_9,@object
	.size		__unnamed_9,(__unnamed_13 - __unnamed_9)
__unnamed_9:
        /* <DEDUP_REMOVED lines=11> */
	.type		__unnamed_13,@object
	.size		__unnamed_13,(__unnamed_4 - __unnamed_13)
__unnamed_13:
        /* <DEDUP_REMOVED lines=11> */
	.type		__unnamed_4,@object
	.size		__unnamed_4,(__unnamed_18 - __unnamed_4)
__unnamed_4:
        /* <DEDUP_REMOVED lines=11> */
	.type		__unnamed_18,@object
	.size		__unnamed_18,(__unnamed_7 - __unnamed_18)
__unnamed_18:
        /* <DEDUP_REMOVED lines=11> */
	.type		__unnamed_7,@object
	.size		__unnamed_7,(__unnamed_16 - __unnamed_7)
__unnamed_7:
        /* <DEDUP_REMOVED lines=10> */
        /*0b23*/ 	.byte	0x3a, 0x6b, 0x46, 0x70, 0x38, 0x45, 0x34, 0x4d, 0x33, 0x5d, 0x00
	.type		__unnamed_16,@object
	.size		__unnamed_16,(.L_15 - __unnamed_16)
__unnamed_16:
        /* <DEDUP_REMOVED lines=11> */
.L_15:


//--------------------- .nv.shared._ZN4vllm25paged_attention_v2_kernelI13__nv_bfloat16hLi256ELi32ELi128ELNS_18Fp8KVCacheDataTypeE2ELb0ELi512EEEvPfS3_PT_PKS4_PKT0_SA_ifPKiSC_iPKfiiiSE_SE_iiiii --------------------------
	.section	.nv.shared._ZN4vllm25paged_attention_v2_kernelI13__nv_bfloat16hLi256ELi32ELi128ELNS_18Fp8KVCacheDataTypeE2ELb0ELi512EEEvPfS3_PT_PKS4_PKT0_SA_ifPKiSC_iPKfiiiSE_SE_iiiii,"aw",@nobits
	.sectionflags	@""
	.align	16
.nv.shared._ZN4vllm25paged_attention_v2_kernelI13__nv_bfloat16hLi256ELi32ELi128ELNS_18Fp8KVCacheDataTypeE2ELb0ELi512EEEvPfS3_PT_PKS4_PKT0_SA_ifPKiSC_iPKfiiiSE_SE_iiiii:
	.zero		1056


//--------------------- .nv.shared.reserved.0     --------------------------
	.section	.nv.shared.reserved.0,"aw",@nobits
	.weak		__nv_reservedSMEM_offset_0_alias
	.size		__nv_reservedSMEM_offset_0_alias, 0, 64
	.other		__nv_reservedSMEM_offset_0_alias,@"STO_CUDA_RESERVED_SHARED STV_DEFAULT"
__nv_reservedSMEM_offset_0_alias:
	.zero		0
	.zero		64


//--------------------- .nv.global                --------------------------
	.section	.nv.global,"aw",@nobits
.nv.global:
	.type		_ZN52_INTERNAL_8a674a50_21_paged_attention_v2_cu_fcde414e4cuda3std3__48in_placeE,@object
	.size		_ZN52_INTERNAL_8a674a50_21_paged_attention_v2_cu_fcde414e4cuda3std3__48in_placeE,(_ZN52_INTERNAL_8a674a50_21_paged_attention_v2_cu_fcde414e4cuda3std6ranges3__45__cpo8distanceE - _ZN52_INTERNAL_8a674a50_21_paged_attention_v2_cu_fcde414e4cuda3std3__48in_placeE)
_ZN52_INTERNAL_8a674a50_21_paged_attention_v2_cu_fcde414e4cuda3std3__48in_placeE:
	.zero		1
	.type		_ZN52_INTERNAL_8a674a50_21_paged_attention_v2_cu_fcde414e4cuda3std6ranges3__45__cpo8distanceE,@object
	.size		_ZN52_INTERNAL_8a674a50_21_paged_attention_v2_cu_fcde414e4cuda3std6ranges3__45__cpo8distanceE,(_ZN52_INTERNAL_8a674a50_21_paged_attention_v2_cu_fcde414e4cuda3std3__45__cpo6cbeginE - _ZN52_INTERNAL_8a674a50_21_paged_attention_v2_cu_fcde414e4cuda3std6ranges3__45__cpo8distanceE)
_ZN52_INTERNAL_8a674a50_21_paged_attention_v2_cu_fcde414e4cuda3std6ranges3__45__cpo8distanceE:
	.zero		1
	.type		_ZN52_INTERNAL_8a674a50_21_paged_attention_v2_cu_fcde414e4cuda3std3__45__cpo6cbeginE,@object
	.size		_ZN52_INTERNAL_8a674a50_21_paged_attention_v2_cu_fcde414e4cuda3std3__45__cpo6cbeginE,(_ZN52_INTERNAL_8a674a50_21_paged_attention_v2_cu_fcde414e4cuda3std6ranges3__45__cpo7advanceE - _ZN52_INTERNAL_8a674a50_21_paged_attention_v2_cu_fcde414e4cuda3std3__45__cpo6cbeginE)
_ZN52_INTERNAL_8a674a50_21_paged_attention_v2_cu_fcde414e4cuda3std3__45__cpo6cbeginE:
	.zero		1
	.type		_ZN52_INTERNAL_8a674a50_21_paged_attention_v2_cu_fcde414e4cuda3std6ranges3__45__cpo7advanceE,@object
	.size		_ZN52_INTERNAL_8a674a50_21_paged_attention_v2_cu_fcde414e4cuda3std6ranges3__45__cpo7advanceE,(_ZN52_INTERNAL_8a674a50_21_paged_attention_v2_cu_fcde414e4cuda3std3__45__cpo7crbeginE - _ZN52_INTERNAL_8a674a50_21_paged_attention_v2_cu_fcde414e4cuda3std6ranges3__45__cpo7advanceE)
_ZN52_INTERNAL_8a674a50_21_paged_attention_v2_cu_fcde414e4cuda3std6ranges3__45__cpo7advanceE:
	.zero		1
	.type		_ZN52_INTERNAL_8a674a50_21_paged_attention_v2_cu_fcde414e4cuda3std3__45__cpo7crbeginE,@object
	.size		_ZN52_INTERNAL_8a674a50_21_paged_attention_v2_cu_fcde414e4cuda3std3__45__cpo7crbeginE,(_ZN52_INTERNAL_8a674a50_21_paged_attention_v2_cu_fcde414e4cuda3std6ranges3__45__cpo4dataE - _ZN52_INTERNAL_8a674a50_21_paged_attention_v2_cu_fcde414e4cuda3std3__45__cpo7crbeginE)
_ZN52_INTERNAL_8a674a50_21_paged_attention_v2_cu_fcde414e4cuda3std3__45__cpo7crbeginE:
	.zero		1
	.type		_ZN52_INTERNAL_8a674a50_21_paged_attention_v2_cu_fcde414e4cuda3std6ranges3__45__cpo4dataE,@object
	.size		_ZN52_INTERNAL_8a674a50_21_paged_attention_v2_cu_fcde414e4cuda3std6ranges3__45__cpo4dataE,(_ZN52_INTERNAL_8a674a50_21_paged_attention_v2_cu_fcde414e4cuda3std6ranges3__45__cpo5beginE - _ZN52_INTERNAL_8a674a50_21_paged_attention_v2_cu_fcde414e4cuda3std6ranges3__45__cpo4dataE)
_ZN52_INTERNAL_8a674a50_21_paged_attention_v2_cu_fcde414e4cuda3std6ranges3__45__cpo4dataE:
	.zero		1
	.type		_ZN52_INTERNAL_8a674a50_21_paged_attention_v2_cu_fcde414e4cuda3std6ranges3__45__cpo5beginE,@object
	.size		_ZN52_INTERNAL_8a674a50_21_paged_attention_v2_cu_fcde414e4cuda3std6ranges3__45__cpo5beginE,(_ZN52_INTERNAL_8a674a50_21_paged_attention_v2_cu_fcde414e4cuda3std3__454_GLOBAL__N__8a674a50_21_paged_attention_v2_cu_fcde414e6ignoreE - _ZN52_INTERNAL_8a674a50_21_paged_attention_v2_cu_fcde414e4cuda3std6ranges3__45__cpo5beginE)
_ZN52_INTERNAL_8a674a50_21_paged_attention_v2_cu_fcde414e4cuda3std6ranges3__45__cpo5beginE:
	.zero		1
	.type		_ZN52_INTERNAL_8a674a50_21_paged_attention_v2_cu_fcde414e4cuda3std3__454_GLOBAL__N__8a674a50_21_paged_attention_v2_cu_fcde414e6ignoreE,@object
	.size		_ZN52_INTERNAL_8a674a50_21_paged_attention_v2_cu_fcde414e4cuda3std3__454_GLOBAL__N__8a674a50_21_paged_attention_v2_cu_fcde414e6ignoreE,(_ZN52_INTERNAL_8a674a50_21_paged_attention_v2_cu_fcde414e4cuda3std6ranges3__45__cpo4sizeE - _ZN52_INTERNAL_8a674a50_21_paged_attention_v2_cu_fcde414e4cuda3std3__454_GLOBAL__N__8a674a50_21_paged_attention_v2_cu_fcde414e6ignoreE)
_ZN52_INTERNAL_8a674a50_21_paged_attention_v2_cu_fcde414e4cuda3std3__454_GLOBAL__N__8a674a50_21_paged_attention_v2_cu_fcde414e6ignoreE:
	.zero		1
	.type		_ZN52_INTERNAL_8a674a50_21_paged_attention_v2_cu_fcde414e4cuda3std6ranges3__45__cpo4sizeE,@object
	.size		_ZN52_INTERNAL_8a674a50_21_paged_attention_v2_cu_fcde414e4cuda3std6ranges3__45__cpo4sizeE,(_ZN52_INTERNAL_8a674a50_21_paged_attention_v2_cu_fcde414e4cuda3std3__45__cpo5beginE - _ZN52_INTERNAL_8a674a50_21_paged_attention_v2_cu_fcde414e4cuda3std6ranges3__45__cpo4sizeE)
_ZN52_INTERNAL_8a674a50_21_paged_attention_v2_cu_fcde414e4cuda3std6ranges3__45__cpo4sizeE:
	.zero		1
	.type		_ZN52_INTERNAL_8a674a50_21_paged_attention_v2_cu_fcde414e4cuda3std3__45__cpo5beginE,@object
	.size		_ZN52_INTERNAL_8a674a50_21_paged_attention_v2_cu_fcde414e4cuda3std3__45__cpo5beginE,(_ZN52_INTERNAL_8a674a50_21_paged_attention_v2_cu_fcde414e4cuda3std6ranges3__45__cpo6cbeginE - _ZN52_INTERNAL_8a674a50_21_paged_attention_v2_cu_fcde414e4cuda3std3__45__cpo5beginE)
_ZN52_INTERNAL_8a674a50_21_paged_attention_v2_cu_fcde414e4cuda3std3__45__cpo5beginE:
	.zero		1
	.type		_ZN52_INTERNAL_8a674a50_21_paged_attention_v2_cu_fcde414e4cuda3std6ranges3__45__cpo6cbeginE,@object
	.size		_ZN52_INTERNAL_8a674a50_21_paged_attention_v2_cu_fcde414e4cuda3std6ranges3__45__cpo6cbeginE,(_ZN52_INTERNAL_8a674a50_21_paged_attention_v2_cu_fcde414e4cuda3std3__45__cpo6rbeginE - _ZN52_INTERNAL_8a674a50_21_paged_attention_v2_cu_fcde414e4cuda3std6ranges3__45__cpo6cbeginE)
_ZN52_INTERNAL_8a674a50_21_paged_attention_v2_cu_fcde414e4cuda3std6ranges3__45__cpo6cbeginE:
	.zero		1
	.type		_ZN52_INTERNAL_8a674a50_21_paged_attention_v2_cu_fcde414e4cuda3std3__45__cpo6rbeginE,@object
	.size		_ZN52_INTERNAL_8a674a50_21_paged_attention_v2_cu_fcde414e4cuda3std3__45__cpo6rbeginE,(_ZN52_INTERNAL_8a674a50_21_paged_attention_v2_cu_fcde414e4cuda3std6ranges3__45__cpo4nextE - _ZN52_INTERNAL_8a674a50_21_paged_attention_v2_cu_fcde414e4cuda3std3__45__cpo6rbeginE)
_ZN52_INTERNAL_8a674a50_21_paged_attention_v2_cu_fcde414e4cuda3std3__45__cpo6rbeginE:
	.zero		1
	.type		_ZN52_INTERNAL_8a674a50_21_paged_attention_v2_cu_fcde414e4cuda3std6ranges3__45__cpo4nextE,@object
	.size		_ZN52_INTERNAL_8a674a50_21_paged_attention_v2_cu_fcde414e4cuda3std6ranges3__45__cpo4nextE,(_ZN52_INTERNAL_8a674a50_21_paged_attention_v2_cu_fcde414e4cuda3std6ranges3__45__cpo4swapE - _ZN52_INTERNAL_8a674a50_21_paged_attention_v2_cu_fcde414e4cuda3std6ranges3__45__cpo4nextE)
_ZN52_INTERNAL_8a674a50_21_paged_attention_v2_cu_fcde414e4cuda3std6ranges3__45__cpo4nextE:
	.zero		1
	.type		_ZN52_INTERNAL_8a674a50_21_paged_attention_v2_cu_fcde414e4cuda3std6ranges3__45__cpo4swapE,@object
	.size		_ZN52_INTERNAL_8a674a50_21_paged_attention_v2_cu_fcde414e4cuda3std6ranges3__45__cpo4swapE,(_ZN52_INTERNAL_8a674a50_21_paged_attention_v2_cu_fcde414e4cuda3std3__420unreachable_sentinelE - _ZN52_INTERNAL_8a674a50_21_paged_attention_v2_cu_fcde414e4cuda3std6ranges3__45__cpo4swapE)
_ZN52_INTERNAL_8a674a50_21_paged_attention_v2_cu_fcde414e4cuda3std6ranges3__45__cpo4swapE:
	.zero		1
	.type		_ZN52_INTERNAL_8a674a50_21_paged_attention_v2_cu_fcde414e4cuda3std3__420unreachable_sentinelE,@object
	.size		_ZN52_INTERNAL_8a674a50_21_paged_attention_v2_cu_fcde414e4cuda3std3__420unreachable_sentinelE,(_ZN52_INTERNAL_8a674a50_21_paged_attention_v2_cu_fcde414e6thrust24THRUST_300001_SM_1030_NS6system6detail10sequential3seqE - _ZN52_INTERNAL_8a674a50_21_paged_attention_v2_cu_fcde414e4cuda3std3__420unreachable_sentinelE)
_ZN52_INTERNAL_8a674a50_21_paged_attention_v2_cu_fcde414e4cuda3std3__420unreachable_sentinelE:
	.zero		1
	.type		_ZN52_INTERNAL_8a674a50_21_paged_attention_v2_cu_fcde414e6thrust24THRUST_300001_SM_1030_NS6system6detail10sequential3seqE,@object
	.size		_ZN52_INTERNAL_8a674a50_21_paged_attention_v2_cu_fcde414e6thrust24THRUST_300001_SM_1030_NS6system6detail10sequential3seqE,(_ZN52_INTERNAL_8a674a50_21_paged_attention_v2_cu_fcde414e4cuda3std3__45__cpo4cendE - _ZN52_INTERNAL_8a674a50_21_paged_attention_v2_cu_fcde414e6thrust24THRUST_300001_SM_1030_NS6system6detail10sequential3seqE)
_ZN52_INTERNAL_8a674a50_21_paged_attention_v2_cu_fcde414e6thrust24THRUST_300001_SM_1030_NS6system6detail10sequential3seqE:
	.zero		1
	.type		_ZN52_INTERNAL_8a674a50_21_paged_attention_v2_cu_fcde414e4cuda3std3__45__cpo4cendE,@object
	.size		_ZN52_INTERNAL_8a674a50_21_paged_attention_v2_cu_fcde414e4cuda3std3__45__cpo4cendE,(_ZN52_INTERNAL_8a674a50_21_paged_attention_v2_cu_fcde414e4cuda3std6ranges3__45__cpo9iter_swapE - _ZN52_INTERNAL_8a674a50_21_paged_attention_v2_cu_fcde414e4cuda3std3__45__cpo4cendE)
_ZN52_INTERNAL_8a674a50_21_paged_attention_v2_cu_fcde414e4cuda3std3__45__cpo4cendE:
	.zero		1
	.type		_ZN52_INTERNAL_8a674a50_21_paged_attention_v2_cu_fcde414e4cuda3std6ranges3__45__cpo9iter_swapE,@object
	.size		_ZN52_INTERNAL_8a674a50_21_paged_attention_v2_cu_fcde414e4cuda3std6ranges3__45__cpo9iter_swapE,(_ZN52_INTERNAL_8a674a50_21_paged_attention_v2_cu_fcde414e4cuda3std3__45__cpo5crendE - _ZN52_INTERNAL_8a674a50_21_paged_attention_v2_cu_fcde414e4cuda3std6ranges3__45__cpo9iter_swapE)
_ZN52_INTERNAL_8a674a50_21_paged_attention_v2_cu_fcde414e4cuda3std6ranges3__45__cpo9iter_swapE:
	.zero		1
	.type		_ZN52_INTERNAL_8a674a50_21_paged_attention_v2_cu_fcde414e4cuda3std3__45__cpo5crendE,@object
	.size		_ZN52_INTERNAL_8a674a50_21_paged_attention_v2_cu_fcde414e4cuda3std3__45__cpo5crendE,(_ZN52_INTERNAL_8a674a50_21_paged_attention_v2_cu_fcde414e4cuda3std6ranges3__45__cpo5cdataE - _ZN52_INTERNAL_8a674a50_21_paged_attention_v2_cu_fcde414e4cuda3std3__45__cpo5crendE)
_ZN52_INTERNAL_8a674a50_21_paged_attention_v2_cu_fcde414e4cuda3std3__45__cpo5crendE:
	.zero		1
	.type		_ZN52_INTERNAL_8a674a50_21_paged_attention_v2_cu_fcde414e4cuda3std6ranges3__45__cpo5cdataE,@object
	.size		_ZN52_INTERNAL_8a674a50_21_paged_attention_v2_cu_fcde414e4cuda3std6ranges3__45__cpo5cdataE,(_ZN52_INTERNAL_8a674a50_21_paged_attention_v2_cu_fcde414e4cuda3std6ranges3__45__cpo3endE - _ZN52_INTERNAL_8a674a50_21_paged_attention_v2_cu_fcde414e4cuda3std6ranges3__45__cpo5cdataE)
_ZN52_INTERNAL_8a674a50_21_paged_attention_v2_cu_fcde414e4cuda3std6ranges3__45__cpo5cdataE:
	.zero		1
	.type		_ZN52_INTERNAL_8a674a50_21_paged_attention_v2_cu_fcde414e4cuda3std6ranges3__45__cpo3endE,@object
	.size		_ZN52_INTERNAL_8a674a50_21_paged_attention_v2_cu_fcde414e4cuda3std6ranges3__45__cpo3endE,(_ZN52_INTERNAL_8a674a50_21_paged_attention_v2_cu_fcde414e4cuda3std3__419piecewise_constructE - _ZN52_INTERNAL_8a674a50_21_paged_attention_v2_cu_fcde414e4cuda3std6ranges3__45__cpo3endE)
_ZN52_INTERNAL_8a674a50_21_paged_attention_v2_cu_fcde414e4cuda3std6ranges3__45__cpo3endE:
	.zero		1
	.type		_ZN52_INTERNAL_8a674a50_21_paged_attention_v2_cu_fcde414e4cuda3std3__419piecewise_constructE,@object
	.size		_ZN52_INTERNAL_8a674a50_21_paged_attention_v2_cu_fcde414e4cuda3std3__419piecewise_constructE,(_ZN52_INTERNAL_8a674a50_21_paged_attention_v2_cu_fcde414e4cuda3std6ranges3__45__cpo5ssizeE - _ZN52_INTERNAL_8a674a50_21_paged_attention_v2_cu_fcde414e4cuda3std3__419piecewise_constructE)
_ZN52_INTERNAL_8a674a50_21_paged_attention_v2_cu_fcde414e4cuda3std3__419piecewise_constructE:
	.zero		1
	.type		_ZN52_INTERNAL_8a674a50_21_paged_attention_v2_cu_fcde414e4cuda3std6ranges3__45__cpo5ssizeE,@object
	.size		_ZN52_INTERNAL_8a674a50_21_paged_attention_v2_cu_fcde414e4cuda3std6ranges3__45__cpo5ssizeE,(_ZN52_INTERNAL_8a674a50_21_paged_attention_v2_cu_fcde414e4cuda3std3__45__cpo3endE - _ZN52_INTERNAL_8a674a50_21_paged_attention_v2_cu_fcde414e4cuda3std6ranges3__45__cpo5ssizeE)
_ZN52_INTERNAL_8a674a50_21_paged_attention_v2_cu_fcde414e4cuda3std6ranges3__45__cpo5ssizeE:
	.zero		1
	.type		_ZN52_INTERNAL_8a674a50_21_paged_attention_v2_cu_fcde414e4cuda3std3__45__cpo3endE,@object
	.size		_ZN52_INTERNAL_8a674a50_21_paged_attention_v2_cu_fcde414e4cuda3std3__45__cpo3endE,(_ZN52_INTERNAL_8a674a50_21_paged_attention_v2_cu_fcde414e4cuda3std6ranges3__45__cpo4cendE - _ZN52_INTERNAL_8a674a50_21_paged_attention_v2_cu_fcde414e4cuda3std3__45__cpo3endE)
_ZN52_INTERNAL_8a674a50_21_paged_attention_v2_cu_fcde414e4cuda3std3__45__cpo3endE:
	.zero		1
	.type		_ZN52_INTERNAL_8a674a50_21_paged_attention_v2_cu_fcde414e4cuda3std6ranges3__45__cpo4cendE,@object
	.size		_ZN52_INTERNAL_8a674a50_21_paged_attention_v2_cu_fcde414e4cuda3std6ranges3__45__cpo4cendE,(_ZN52_INTERNAL_8a674a50_21_paged_attention_v2_cu_fcde414e4cuda3std3__45__cpo4rendE - _ZN52_INTERNAL_8a674a50_21_paged_attention_v2_cu_fcde414e4cuda3std6ranges3__45__cpo4cendE)
_ZN52_INTERNAL_8a674a50_21_paged_attention_v2_cu_fcde414e4cuda3std6ranges3__45__cpo4cendE:
	.zero		1
	.type		_ZN52_INTERNAL_8a674a50_21_paged_attention_v2_cu_fcde414e4cuda3std3__45__cpo4rendE,@object
	.size		_ZN52_INTERNAL_8a674a50_21_paged_attention_v2_cu_fcde414e4cuda3std3__45__cpo4rendE,(_ZN52_INTERNAL_8a674a50_21_paged_attention_v2_cu_fcde414e4cuda3std6ranges3__45__cpo4prevE - _ZN52_INTERNAL_8a674a50_21_paged_attention_v2_cu_fcde414e4cuda3std3__45__cpo4rendE)
_ZN52_INTERNAL_8a674a50_21_paged_attention_v2_cu_fcde414e4cuda3std3__45__cpo4rendE:
	.zero		1
	.type		_ZN52_INTERNAL_8a674a50_21_paged_attention_v2_cu_fcde414e4cuda3std6ranges3__45__cpo4prevE,@object
	.size		_ZN52_INTERNAL_8a674a50_21_paged_attention_v2_cu_fcde414e4cuda3std6ranges3__45__cpo4prevE,(_ZN52_INTERNAL_8a674a50_21_paged_attention_v2_cu_fcde414e4cuda3std6ranges3__45__cpo9iter_moveE - _ZN52_INTERNAL_8a674a50_21_paged_attention_v2_cu_fcde414e4cuda3std6ranges3__45__cpo4prevE)
_ZN52_INTERNAL_8a674a50_21_paged_attention_v2_cu_fcde414e4cuda3std6ranges3__45__cpo4prevE:
	.zero		1
	.type		_ZN52_INTERNAL_8a674a50_21_paged_attention_v2_cu_fcde414e4cuda3std6ranges3__45__cpo9iter_moveE,@object
	.size		_ZN52_INTERNAL_8a674a50_21_paged_attention_v2_cu_fcde414e4cuda3std6ranges3__45__cpo9iter_moveE,(.L_31 - _ZN52_INTERNAL_8a674a50_21_paged_attention_v2_cu_fcde414e4cuda3std6ranges3__45__cpo9iter_moveE)
_ZN52_INTERNAL_8a674a50_21_paged_attention_v2_cu_fcde414e4cuda3std6ranges3__45__cpo9iter_moveE:
	.zero		1
.L_31:


//--------------------- .nv.shared._ZN4vllm25paged_attention_v2_kernelI13__nv_bfloat16hLi192ELi32ELi128ELNS_18Fp8KVCacheDataTypeE2ELb0ELi512EEEvPfS3_PT_PKS4_PKT0_SA_ifPKiSC_iPKfiiiSE_SE_iiiii --------------------------
	.section	.nv.shared._ZN4vllm25paged_attention_v2_kernelI13__nv_bfloat16hLi192ELi32ELi128ELNS_18Fp8KVCacheDataTypeE2ELb0ELi512EEEvPfS3_PT_PKS4_PKT0_SA_ifPKiSC_iPKfiiiSE_SE_iiiii,"aw",@nobits
	.sectionflags	@""
	.align	16
.nv.shared._ZN4vllm25paged_attention_v2_kernelI13__nv_bfloat16hLi192ELi32ELi128ELNS_18Fp8KVCacheDataTypeE2ELb0ELi512EEEvPfS3_PT_PKS4_PKT0_SA_ifPKiSC_iPKfiiiSE_SE_iiiii:
	.zero		1056


//--------------------- .nv.shared._ZN4vllm25paged_attention_v2_kernelI13__nv_bfloat16hLi128ELi32ELi128ELNS_18Fp8KVCacheDataTypeE2ELb0ELi512EEEvPfS3_PT_PKS4_PKT0_SA_ifPKiSC_iPKfiiiSE_SE_iiiii --------------------------
	.section	.nv.shared._ZN4vllm25paged_attention_v2_kernelI13__nv_bfloat16hLi128ELi32ELi128ELNS_18Fp8KVCacheDataTypeE2ELb0ELi512EEEvPfS3_PT_PKS4_PKT0_SA_ifPKiSC_iPKfiiiSE_SE_iiiii,"aw",@nobits
	.sectionflags	@""
	.align	16
.nv.shared._ZN4vllm25paged_attention_v2_kernelI13__nv_bfloat16hLi128ELi32ELi128ELNS_18Fp8KVCacheDataTypeE2ELb0ELi512EEEvPfS3_PT_PKS4_PKT0_SA_ifPKiSC_iPKfiiiSE_SE_iiiii:
	.zero		1056


//--------------------- .nv.shared._ZN4vllm25paged_attention_v2_kernelI13__nv_bfloat16hLi120ELi32ELi128ELNS_18Fp8KVCacheDataTypeE2ELb0ELi512EEEvPfS3_PT_PKS4_PKT0_SA_ifPKiSC_iPKfiiiSE_SE_iiiii --------------------------
	.section	.nv.shared._ZN4vllm25paged_attention_v2_kernelI13__nv_bfloat16hLi120ELi32ELi128ELNS_18Fp8KVCacheDataTypeE2ELb0ELi512EEEvPfS3_PT_PKS4_PKT0_SA_ifPKiSC_iPKfiiiSE_SE_iiiii,"aw",@nobits
	.sectionflags	@""
	.align	16
.nv.shared._ZN4vllm25paged_attention_v2_kernelI13__nv_bfloat16hLi120ELi32ELi128ELNS_18Fp8KVCacheDataTypeE2ELb0ELi512EEEvPfS3_PT_PKS4_PKT0_SA_ifPKiSC_iPKfiiiSE_SE_iiiii:
	.zero		1056


//--------------------- .nv.shared._ZN4vllm25paged_attention_v2_kernelI13__nv_bfloat16hLi112ELi32ELi128ELNS_18Fp8KVCacheDataTypeE2ELb0ELi512EEEvPfS3_PT_PKS4_PKT0_SA_ifPKiSC_iPKfiiiSE_SE_iiiii --------------------------
	.section	.nv.shared._ZN4vllm25paged_attention_v2_kernelI13__nv_bfloat16hLi112ELi32ELi128ELNS_18Fp8KVCacheDataTypeE2ELb0ELi512EEEvPfS3_PT_PKS4_PKT0_SA_ifPKiSC_iPKfiiiSE_SE_iiiii,"aw",@nobits
	.sectionflags	@""
	.align	16
.nv.shared._ZN4vllm25paged_attention_v2_kernelI13__nv_bfloat16hLi112ELi32ELi128ELNS_18Fp8KVCacheDataTypeE2ELb0ELi512EEEvPfS3_PT_PKS4_PKT0_SA_ifPKiSC_iPKfiiiSE_SE_iiiii:
	.zero		1056


//--------------------- .nv.shared._ZN4vllm25paged_attention_v2_kernelI13__nv_bfloat16hLi96ELi32ELi128ELNS_18Fp8KVCacheDataTypeE2ELb0ELi512EEEvPfS3_PT_PKS4_PKT0_SA_ifPKiSC_iPKfiiiSE_SE_iiiii --------------------------
	.section	.nv.shared._ZN4vllm25paged_attention_v2_kernelI13__nv_bfloat16hLi96ELi32ELi128ELNS_18Fp8KVCacheDataTypeE2ELb0ELi512EEEvPfS3_PT_PKS4_PKT0_SA_ifPKiSC_iPKfiiiSE_SE_iiiii,"aw",@nobits
	.sectionflags	@""
	.align	16
.nv.shared._ZN4vllm25paged_attention_v2_kernelI13__nv_bfloat16hLi96ELi32ELi128ELNS_18Fp8KVCacheDataTypeE2ELb0ELi512EEEvPfS3_PT_PKS4_PKT0_SA_ifPKiSC_iPKfiiiSE_SE_iiiii:
	.zero		1056


//--------------------- .nv.shared._ZN4vllm25paged_attention_v2_kernelI13__nv_bfloat16hLi80ELi32ELi128ELNS_18Fp8KVCacheDataTypeE2ELb0ELi512EEEvPfS3_PT_PKS4_PKT0_SA_ifPKiSC_iPKfiiiSE_SE_iiiii --------------------------
	.section	.nv.shared._ZN4vllm25paged_attention_v2_kernelI13__nv_bfloat16hLi80ELi32ELi128ELNS_18Fp8KVCacheDataTypeE2ELb0ELi512EEEvPfS3_PT_PKS4_PKT0_SA_ifPKiSC_iPKfiiiSE_SE_iiiii,"aw",@nobits
	.sectionflags	@""
	.align	16
.nv.shared._ZN4vllm25paged_attention_v2_kernelI13__nv_bfloat16hLi80ELi32ELi128ELNS_18Fp8KVCacheDataTypeE2ELb0ELi512EEEvPfS3_PT_PKS4_PKT0_SA_ifPKiSC_iPKfiiiSE_SE_iiiii:
	.zero		1056


//--------------------- .nv.shared._ZN4vllm25paged_attention_v2_kernelI13__nv_bfloat16hLi64ELi32ELi128ELNS_18Fp8KVCacheDataTypeE2ELb0ELi512EEEvPfS3_PT_PKS4_PKT0_SA_ifPKiSC_iPKfiiiSE_SE_iiiii --------------------------
	.section	.nv.shared._ZN4vllm25paged_attention_v2_kernelI13__nv_bfloat16hLi64ELi32ELi128ELNS_18Fp8KVCacheDataTypeE2ELb0ELi512EEEvPfS3_PT_PKS4_PKT0_SA_ifPKiSC_iPKfiiiSE_SE_iiiii,"aw",@nobits
	.sectionflags	@""
	.align	16
.nv.shared._ZN4vllm25paged_attention_v2_kernelI13__nv_bfloat16hLi64ELi32ELi128ELNS_18Fp8KVCacheDataTypeE2ELb0ELi512EEEvPfS3_PT_PKS4_PKT0_SA_ifPKiSC_iPKfiiiSE_SE_iiiii:
	.zero		1056


//--------------------- .nv.shared._ZN4vllm25paged_attention_v2_kernelI13__nv_bfloat16hLi32ELi32ELi128ELNS_18Fp8KVCacheDataTypeE2ELb0ELi512EEEvPfS3_PT_PKS4_PKT0_SA_ifPKiSC_iPKfiiiSE_SE_iiiii --------------------------
	.section	.nv.shared._ZN4vllm25paged_attention_v2_kernelI13__nv_bfloat16hLi32ELi32ELi128ELNS_18Fp8KVCacheDataTypeE2ELb0ELi512EEEvPfS3_PT_PKS4_PKT0_SA_ifPKiSC_iPKfiiiSE_SE_iiiii,"aw",@nobits
	.sectionflags	@""
	.align	16
.nv.shared._ZN4vllm25paged_attention_v2_kernelI13__nv_bfloat16hLi32ELi32ELi128ELNS_18Fp8KVCacheDataTypeE2ELb0ELi512EEEvPfS3_PT_PKS4_PKT0_SA_ifPKiSC_iPKfiiiSE_SE_iiiii:
	.zero		1056


//--------------------- .nv.shared._ZN4vllm25paged_attention_v2_kernelI13__nv_bfloat16hLi256ELi32ELi128ELNS_18Fp8KVCacheDataTypeE2ELb1ELi512EEEvPfS3_PT_PKS4_PKT0_SA_ifPKiSC_iPKfiiiSE_SE_iiiii --------------------------
	.section	.nv.shared._ZN4vllm25paged_attention_v2_kernelI13__nv_bfloat16hLi256ELi32ELi128ELNS_18Fp8KVCacheDataTypeE2ELb1ELi512EEEvPfS3_PT_PKS4_PKT0_SA_ifPKiSC_iPKfiiiSE_SE_iiiii,"aw",@nobits
	.sectionflags	@""
	.align	16
.nv.shared._ZN4vllm25paged_attention_v2_kernelI13__nv_bfloat16hLi256ELi32ELi128ELNS_18Fp8KVCacheDataTypeE2ELb1ELi512EEEvPfS3_PT_PKS4_PKT0_SA_ifPKiSC_iPKfiiiSE_SE_iiiii:
	.zero		1056


//--------------------- .nv.shared._ZN4vllm25paged_attention_v2_kernelI13__nv_bfloat16hLi192ELi32ELi128ELNS_18Fp8KVCacheDataTypeE2ELb1ELi512EEEvPfS3_PT_PKS4_PKT0_SA_ifPKiSC_iPKfiiiSE_SE_iiiii --------------------------
	.section	.nv.shared._ZN4vllm25paged_attention_v2_kernelI13__nv_bfloat16hLi192ELi32ELi128ELNS_18Fp8KVCacheDataTypeE2ELb1ELi512EEEvPfS3_PT_PKS4_PKT0_SA_ifPKiSC_iPKfiiiSE_SE_iiiii,"aw",@nobits
	.sectionflags	@""
	.align	16
.nv.shared._ZN4vllm25paged_attention_v2_kernelI13__nv_bfloat16hLi192ELi32ELi128ELNS_18Fp8KVCacheDataTypeE2ELb1ELi512EEEvPfS3_PT_PKS4_PKT0_SA_ifPKiSC_iPKfiiiSE_SE_iiiii:
	.zero		1056


//--------------------- .nv.shared._ZN4vllm25paged_attention_v2_kernelI13__nv_bfloat16hLi128ELi32ELi128ELNS_18Fp8KVCacheDataTypeE2ELb1ELi512EEEvPfS3_PT_PKS4_PKT0_SA_ifPKiSC_iPKfiiiSE_SE_iiiii --------------------------
	.section	.nv.shared._ZN4vllm25paged_attention_v2_kernelI13__nv_bfloat16hLi128ELi32ELi128ELNS_18Fp8KVCacheDataTypeE2ELb1ELi512EEEvPfS3_PT_PKS4_PKT0_SA_ifPKiSC_iPKfiiiSE_SE_iiiii,"aw",@nobits
	.sectionflags	@""
	.align	16
.nv.shared._ZN4vllm25paged_attention_v2_kernelI13__nv_bfloat16hLi128ELi32ELi128ELNS_18Fp8KVCacheDataTypeE2ELb1ELi512EEEvPfS3_PT_PKS4_PKT0_SA_ifPKiSC_iPKfiiiSE_SE_iiiii:
	.zero		1056


//--------------------- .nv.shared._ZN4vllm25paged_attention_v2_kernelI13__nv_bfloat16hLi120ELi32ELi128ELNS_18Fp8KVCacheDataTypeE2ELb1ELi512EEEvPfS3_PT_PKS4_PKT0_SA_ifPKiSC_iPKfiiiSE_SE_iiiii --------------------------
	.section	.nv.shared._ZN4vllm25paged_attention_v2_kernelI13__nv_bfloat16hLi120ELi32ELi128ELNS_18Fp8KVCacheDataTypeE2ELb1ELi512EEEvPfS3_PT_PKS4_PKT0_SA_ifPKiSC_iPKfiiiSE_SE_iiiii,"aw",@nobits
	.sectionflags	@""
	.align	16
.nv.shared._ZN4vllm25paged_attention_v2_kernelI13__nv_bfloat16hLi120ELi32ELi128ELNS_18Fp8KVCacheDataTypeE2ELb1ELi512EEEvPfS3_PT_PKS4_PKT0_SA_ifPKiSC_iPKfiiiSE_SE_iiiii:
	.zero		1056


//--------------------- .nv.shared._ZN4vllm25paged_attention_v2_kernelI13__nv_bfloat16hLi112ELi32ELi128ELNS_18Fp8KVCacheDataTypeE2ELb1ELi512EEEvPfS3_PT_PKS4_PKT0_SA_ifPKiSC_iPKfiiiSE_SE_iiiii --------------------------
	.section	.nv.shared._ZN4vllm25paged_attention_v2_kernelI13__nv_bfloat16hLi112ELi32ELi128ELNS_18Fp8KVCacheDataTypeE2ELb1ELi512EEEvPfS3_PT_PKS4_PKT0_SA_ifPKiSC_iPKfiiiSE_SE_iiiii,"aw",@nobits
	.sectionflags	@""
	.align	16
.nv.shared._ZN4vllm25paged_attention_v2_kernelI13__nv_bfloat16hLi112ELi32ELi128ELNS_18Fp8KVCacheDataTypeE2ELb1ELi512EEEvPfS3_PT_PKS4_PKT0_SA_ifPKiSC_iPKfiiiSE_SE_iiiii:
	.zero		1056


//--------------------- .nv.shared._ZN4vllm25paged_attention_v2_kernelI13__nv_bfloat16hLi96ELi32ELi128ELNS_18Fp8KVCacheDataTypeE2ELb1ELi512EEEvPfS3_PT_PKS4_PKT0_SA_ifPKiSC_iPKfiiiSE_SE_iiiii --------------------------
	.section	.nv.shared._ZN4vllm25paged_attention_v2_kernelI13__nv_bfloat16hLi96ELi32ELi128ELNS_18Fp8KVCacheDataTypeE2ELb1ELi512EEEvPfS3_PT_PKS4_PKT0_SA_ifPKiSC_iPKfiiiSE_SE_iiiii,"aw",@nobits
	.sectionflags	@""
	.align	16
.nv.shared._ZN4vllm25paged_attention_v2_kernelI13__nv_bfloat16hLi96ELi32ELi128ELNS_18Fp8KVCacheDataTypeE2ELb1ELi512EEEvPfS3_PT_PKS4_PKT0_SA_ifPKiSC_iPKfiiiSE_SE_iiiii:
	.zero		1056


//--------------------- .nv.shared._ZN4vllm25paged_attention_v2_kernelI13__nv_bfloat16hLi80ELi32ELi128ELNS_18Fp8KVCacheDataTypeE2ELb1ELi512EEEvPfS3_PT_PKS4_PKT0_SA_ifPKiSC_iPKfiiiSE_SE_iiiii --------------------------
	.section	.nv.shared._ZN4vllm25paged_attention_v2_kernelI13__nv_bfloat16hLi80ELi32ELi128ELNS_18Fp8KVCacheDataTypeE2ELb1ELi512EEEvPfS3_PT_PKS4_PKT0_SA_ifPKiSC_iPKfiiiSE_SE_iiiii,"aw",@nobits
	.sectionflags	@""
	.align	16
.nv.shared._ZN4vllm25paged_attention_v2_kernelI13__nv_bfloat16hLi80ELi32ELi128ELNS_18Fp8KVCacheDataTypeE2ELb1ELi512EEEvPfS3_PT_PKS4_PKT0_SA_ifPKiSC_iPKfiiiSE_SE_iiiii:
	.zero		1056


//--------------------- .nv.shared._ZN4vllm25paged_attention_v2_kernelI13__nv_bfloat16hLi64ELi32ELi128ELNS_18Fp8KVCacheDataTypeE2ELb1ELi512EEEvPfS3_PT_PKS4_PKT0_SA_ifPKiSC_iPKfiiiSE_SE_iiiii --------------------------
	.section	.nv.shared._ZN4vllm25paged_attention_v2_kernelI13__nv_bfloat16hLi64ELi32ELi128ELNS_18Fp8KVCacheDataTypeE2ELb1ELi512EEEvPfS3_PT_PKS4_PKT0_SA_ifPKiSC_iPKfiiiSE_SE_iiiii,"aw",@nobits
	.sectionflags	@""
	.align	16
.nv.shared._ZN4vllm25paged_attention_v2_kernelI13__nv_bfloat16hLi64ELi32ELi128ELNS_18Fp8KVCacheDataTypeE2ELb1ELi512EEEvPfS3_PT_PKS4_PKT0_SA_ifPKiSC_iPKfiiiSE_SE_iiiii:
	.zero		1056


//--------------------- .nv.shared._ZN4vllm25paged_attention_v2_kernelI13__nv_bfloat16hLi32ELi32ELi128ELNS_18Fp8KVCacheDataTypeE2ELb1ELi512EEEvPfS3_PT_PKS4_PKT0_SA_ifPKiSC_iPKfiiiSE_SE_iiiii --------------------------
	.section	.nv.shared._ZN4vllm25paged_attention_v2_kernelI13__nv_bfloat16hLi32ELi32ELi128ELNS_18Fp8KVCacheDataTypeE2ELb1ELi512EEEvPfS3_PT_PKS4_PKT0_SA_ifPKiSC_iPKfiiiSE_SE_iiiii,"aw",@nobits
	.sectionflags	@""
	.align	16
.nv.shared._ZN4vllm25paged_attention_v2_kernelI13__nv_bfloat16hLi32ELi32ELi128ELNS_18Fp8KVCacheDataTypeE2ELb1ELi512EEEvPfS3_PT_PKS4_PKT0_SA_ifPKiSC_iPKfiiiSE_SE_iiiii:
	.zero		1056


//--------------------- .nv.shared._ZN4vllm25paged_attention_v2_kernelI13__nv_bfloat16hLi256ELi16ELi128ELNS_18Fp8KVCacheDataTypeE2ELb0ELi512EEEvPfS3_PT_PKS4_PKT0_SA_ifPKiSC_iPKfiiiSE_SE_iiiii --------------------------
	.section	.nv.shared._ZN4vllm25paged_attention_v2_kernelI13__nv_bfloat16hLi256ELi16ELi128ELNS_18Fp8KVCacheDataTypeE2ELb0ELi512EEEvPfS3_PT_PKS4_PKT0_SA_ifPKiSC_iPKfiiiSE_SE_iiiii,"aw",@nobits
	.sectionflags	@""
	.align	16
.nv.shared._ZN4vllm25paged_attention_v2_kernelI13__nv_bfloat16hLi256ELi16ELi128ELNS_18Fp8KVCacheDataTypeE2ELb0ELi512EEEvPfS3_PT_PKS4_PKT0_SA_ifPKiSC_iPKfiiiSE_SE_iiiii:
	.zero		1056


//--------------------- .nv.shared._ZN4vllm25paged_attention_v2_kernelI13__nv_bfloat16hLi192ELi16ELi128ELNS_18Fp8KVCacheDataTypeE2ELb0ELi512EEEvPfS3_PT_PKS4_PKT0_SA_ifPKiSC_iPKfiiiSE_SE_iiiii --------------------------
	.section	.nv.shared._ZN4vllm25paged_attention_v2_kernelI13__nv_bfloat16hLi192ELi16ELi128ELNS_18Fp8KVCacheDataTypeE2ELb0ELi512EEEvPfS3_PT_PKS4_PKT0_SA_ifPKiSC_iPKfiiiSE_SE_iiiii,"aw",@nobits
	.sectionflags	@""
	.align	16
.nv.shared._ZN4vllm25paged_attention_v2_kernelI13__nv_bfloat16hLi192ELi16ELi128ELNS_18Fp8KVCacheDataTypeE2ELb0ELi512EEEvPfS3_PT_PKS4_PKT0_SA_ifPKiSC_iPKfiiiSE_SE_iiiii:
	.zero		1056


//--------------------- .nv.shared._ZN4vllm25paged_attention_v2_kernelI13__nv_bfloat16hLi128ELi16ELi128ELNS_18Fp8KVCacheDataTypeE2ELb0ELi512EEEvPfS3_PT_PKS4_PKT0_SA_ifPKiSC_iPKfiiiSE_SE_iiiii --------------------------
	.section	.nv.shared._ZN4vllm25paged_attention_v2_kernelI13__nv_bfloat16hLi128ELi16ELi128ELNS_18Fp8KVCacheDataTypeE2ELb0ELi512EEEvPfS3_PT_PKS4_PKT0_SA_ifPKiSC_iPKfiiiSE_SE_iiiii,"aw",@nobits
	.sectionflags	@""
	.align	16
.nv.shared._ZN4vllm25paged_attention_v2_kernelI13__nv_bfloat16hLi128ELi16ELi128ELNS_18Fp8KVCacheDataTypeE2ELb0ELi512EEEvPfS3_PT_PKS4_PKT0_SA_ifPKiSC_iPKfiiiSE_SE_iiiii:
	.zero		1056


//--------------------- .nv.shared._ZN4vllm25paged_attention_v2_kernelI13__nv_bfloat16hLi120ELi16ELi128ELNS_18Fp8KVCacheDataTypeE2ELb0ELi512EEEvPfS3_PT_PKS4_PKT0_SA_ifPKiSC_iPKfiiiSE_SE_iiiii --------------------------
	.section	.nv.shared._ZN4vllm25paged_attention_v2_kernelI13__nv_bfloat16hLi120ELi16ELi128ELNS_18Fp8KVCacheDataTypeE2ELb0ELi512EEEvPfS3_PT_PKS4_PKT0_SA_ifPKiSC_iPKfiiiSE_SE_iiiii,"aw",@nobits
	.sectionflags	@""
	.align	16
.nv.shared._ZN4vllm25paged_attention_v2_kernelI13__nv_bfloat16hLi120ELi16ELi128ELNS_18Fp8KVCacheDataTypeE2ELb0ELi512EEEvPfS3_PT_PKS4_PKT0_SA_ifPKiSC_iPKfiiiSE_SE_iiiii:
	.zero		1056


//--------------------- .nv.shared._ZN4vllm25paged_attention_v2_kernelI13__nv_bfloat16hLi112ELi16ELi128ELNS_18Fp8KVCacheDataTypeE2ELb0ELi512EEEvPfS3_PT_PKS4_PKT0_SA_ifPKiSC_iPKfiiiSE_SE_iiiii --------------------------
	.section	.nv.shared._ZN4vllm25paged_attention_v2_kernelI13__nv_bfloat16hLi112ELi16ELi128ELNS_18Fp8KVCacheDataTypeE2ELb0ELi512EEEvPfS3_PT_PKS4_PKT0_SA_ifPKiSC_iPKfiiiSE_SE_iiiii,"aw",@nobits
	.sectionflags	@""
	.align	16
.nv.shared._ZN4vllm25paged_attention_v2_kernelI13__nv_bfloat16hLi112ELi16ELi128ELNS_18Fp8KVCacheDataTypeE2ELb0ELi512EEEvPfS3_PT_PKS4_PKT0_SA_ifPKiSC_iPKfiiiSE_SE_iiiii:
	.zero		1056


//--------------------- .nv.shared._ZN4vllm25paged_attention_v2_kernelI13__nv_bfloat16hLi96ELi16ELi128ELNS_18Fp8KVCacheDataTypeE2ELb0ELi512EEEvPfS3_PT_PKS4_PKT0_SA_ifPKiSC_iPKfiiiSE_SE_iiiii --------------------------
	.section	.nv.shared._ZN4vllm25paged_attention_v2_kernelI13__nv_bfloat16hLi96ELi16ELi128ELNS_18Fp8KVCacheDataTypeE2ELb0ELi512EEEvPfS3_PT_PKS4_PKT0_SA_ifPKiSC_iPKfiiiSE_SE_iiiii,"aw",@nobits
	.sectionflags	@""
	.align	16
.nv.shared._ZN4vllm25paged_attention_v2_kernelI13__nv_bfloat16hLi96ELi16ELi128ELNS_18Fp8KVCacheDataTypeE2ELb0ELi512EEEvPfS3_PT_PKS4_PKT0_SA_ifPKiSC_iPKfiiiSE_SE_iiiii:
	.zero		1056


//--------------------- .nv.shared._ZN4vllm25paged_attention_v2_kernelI13__nv_bfloat16hLi80ELi16ELi128ELNS_18Fp8KVCacheDataTypeE2ELb0ELi512EEEvPfS3_PT_PKS4_PKT0_SA_ifPKiSC_iPKfiiiSE_SE_iiiii --------------------------
	.section	.nv.shared._ZN4vllm25paged_attention_v2_kernelI13__nv_bfloat16hLi80ELi16ELi128ELNS_18Fp8KVCacheDataTypeE2ELb0ELi512EEEvPfS3_PT_PKS4_PKT0_SA_ifPKiSC_iPKfiiiSE_SE_iiiii,"aw",@nobits
	.sectionflags	@""
	.align	16
.nv.shared._ZN4vllm25paged_attention_v2_kernelI13__nv_bfloat16hLi80ELi16ELi128ELNS_18Fp8KVCacheDataTypeE2ELb0ELi512EEEvPfS3_PT_PKS4_PKT0_SA_ifPKiSC_iPKfiiiSE_SE_iiiii:
	.zero		1056


//--------------------- .nv.shared._ZN4vllm25paged_attention_v2_kernelI13__nv_bfloat16hLi64ELi16ELi128ELNS_18Fp8KVCacheDataTypeE2ELb0ELi512EEEvPfS3_PT_PKS4_PKT0_SA_ifPKiSC_iPKfiiiSE_SE_iiiii --------------------------
	.section	.nv.shared._ZN4vllm25paged_attention_v2_kernelI13__nv_bfloat16hLi64ELi16ELi128ELNS_18Fp8KVCacheDataTypeE2ELb0ELi512EEEvPfS3_PT_PKS4_PKT0_SA_ifPKiSC_iPKfiiiSE_SE_iiiii,"aw",@nobits
	.sectionflags	@""
	.align	16
.nv.shared._ZN4vllm25paged_attention_v2_kernelI13__nv_bfloat16hLi64ELi16ELi128ELNS_18Fp8KVCacheDataTypeE2ELb0ELi512EEEvPfS3_PT_PKS4_PKT0_SA_ifPKiSC_iPKfiiiSE_SE_iiiii:
	.zero		1056


//--------------------- .nv.shared._ZN4vllm25paged_attention_v2_kernelI13__nv_bfloat16hLi32ELi16ELi128ELNS_18Fp8KVCacheDataTypeE2ELb0ELi512EEEvPfS3_PT_PKS4_PKT0_SA_ifPKiSC_iPKfiiiSE_SE_iiiii --------------------------
	.section	.nv.shared._ZN4vllm25paged_attention_v2_kernelI13__nv_bfloat16hLi32ELi16ELi128ELNS_18Fp8KVCacheDataTypeE2ELb0ELi512EEEvPfS3_PT_PKS4_PKT0_SA_ifPKiSC_iPKfiiiSE_SE_iiiii,"aw",@nobits
	.sectionflags	@""
	.align	16
.nv.shared._ZN4vllm25paged_attention_v2_kernelI13__nv_bfloat16hLi32ELi16ELi128ELNS_18Fp8KVCacheDataTypeE2ELb0ELi512EEEvPfS3_PT_PKS4_PKT0_SA_ifPKiSC_iPKfiiiSE_SE_iiiii:
	.zero		1056


//--------------------- .nv.shared._ZN4vllm25paged_attention_v2_kernelI13__nv_bfloat16hLi256ELi16ELi128ELNS_18Fp8KVCacheDataTypeE2ELb1ELi512EEEvPfS3_PT_PKS4_PKT0_SA_ifPKiSC_iPKfiiiSE_SE_iiiii --------------------------
	.section	.nv.shared._ZN4vllm25paged_attention_v2_kernelI13__nv_bfloat16hLi256ELi16ELi128ELNS_18Fp8KVCacheDataTypeE2ELb1ELi512EEEvPfS3_PT_PKS4_PKT0_SA_ifPKiSC_iPKfiiiSE_SE_iiiii,"aw",@nobits
	.sectionflags	@""
	.align	16
.nv.shared._ZN4vllm25paged_attention_v2_kernelI13__nv_bfloat16hLi256ELi16ELi128ELNS_18Fp8KVCacheDataTypeE2ELb1ELi512EEEvPfS3_PT_PKS4_PKT0_SA_ifPKiSC_iPKfiiiSE_SE_iiiii:
	.zero		1056


//--------------------- .nv.shared._ZN4vllm25paged_attention_v2_kernelI13__nv_bfloat16hLi192ELi16ELi128ELNS_18Fp8KVCacheDataTypeE2ELb1ELi512EEEvPfS3_PT_PKS4_PKT0_SA_ifPKiSC_iPKfiiiSE_SE_iiiii --------------------------
	.section	.nv.shared._ZN4vllm25paged_attention_v2_kernelI13__nv_bfloat16hLi192ELi16ELi128ELNS_18Fp8KVCacheDataTypeE2ELb1ELi512EEEvPfS3_PT_PKS4_PKT0_SA_ifPKiSC_iPKfiiiSE_SE_iiiii,"aw",@nobits
	.sectionflags	@""
	.align	16
.nv.shared._ZN4vllm25paged_attention_v2_kernelI13__nv_bfloat16hLi192ELi16ELi128ELNS_18Fp8KVCacheDataTypeE2ELb1ELi512EEEvPfS3_PT_PKS4_PKT0_SA_ifPKiSC_iPKfiiiSE_SE_iiiii:
	.zero		1056


//--------------------- .nv.shared._ZN4vllm25paged_attention_v2_kernelI13__nv_bfloat16hLi128ELi16ELi128ELNS_18Fp8KVCacheDataTypeE2ELb1ELi512EEEvPfS3_PT_PKS4_PKT0_SA_ifPKiSC_iPKfiiiSE_SE_iiiii --------------------------
	.section	.nv.shared._ZN4vllm25paged_attention_v2_kernelI13__nv_bfloat16hLi128ELi16ELi128ELNS_18Fp8KVCacheDataTypeE2ELb1ELi512EEEvPfS3_PT_PKS4_PKT0_SA_ifPKiSC_iPKfiiiSE_SE_iiiii,"aw",@nobits
	.sectionflags	@""
	.align	16
.nv.shared._ZN4vllm25paged_attention_v2_kernelI13__nv_bfloat16hLi128ELi16ELi128ELNS_18Fp8KVCacheDataTypeE2ELb1ELi512EEEvPfS3_PT_PKS4_PKT0_SA_ifPKiSC_iPKfiiiSE_SE_iiiii:
	.zero		1056


//--------------------- .nv.shared._ZN4vllm25paged_attention_v2_kernelI13__nv_bfloat16hLi120ELi16ELi128ELNS_18Fp8KVCacheDataTypeE2ELb1ELi512EEEvPfS3_PT_PKS4_PKT0_SA_ifPKiSC_iPKfiiiSE_SE_iiiii --------------------------
	.section	.nv.shared._ZN4vllm25paged_attention_v2_kernelI13__nv_bfloat16hLi120ELi16ELi128ELNS_18Fp8KVCacheDataTypeE2ELb1ELi512EEEvPfS3_PT_PKS4_PKT0_SA_ifPKiSC_iPKfiiiSE_SE_iiiii,"aw",@nobits
	.sectionflags	@""
	.align	16
.nv.shared._ZN4vllm25paged_attention_v2_kernelI13__nv_bfloat16hLi120ELi16ELi128ELNS_18Fp8KVCacheDataTypeE2ELb1ELi512EEEvPfS3_PT_PKS4_PKT0_SA_ifPKiSC_iPKfiiiSE_SE_iiiii:
	.zero		1056


//--------------------- .nv.shared._ZN4vllm25paged_attention_v2_kernelI13__nv_bfloat16hLi112ELi16ELi128ELNS_18Fp8KVCacheDataTypeE2ELb1ELi512EEEvPfS3_PT_PKS4_PKT0_SA_ifPKiSC_iPKfiiiSE_SE_iiiii --------------------------
	.section	.nv.shared._ZN4vllm25paged_attention_v2_kernelI13__nv_bfloat16hLi112ELi16ELi128ELNS_18Fp8KVCacheDataTypeE2ELb1ELi512EEEvPfS3_PT_PKS4_PKT0_SA_ifPKiSC_iPKfiiiSE_SE_iiiii,"aw",@nobits
	.sectionflags	@""
	.align	16
.nv.shared._ZN4vllm25paged_attention_v2_kernelI13__nv_bfloat16hLi112ELi16ELi128ELNS_18Fp8KVCacheDataTypeE2ELb1ELi512EEEvPfS3_PT_PKS4_PKT0_SA_ifPKiSC_iPKfiiiSE_SE_iiiii:
	.zero		1056


//--------------------- .nv.shared._ZN4vllm25paged_attention_v2_kernelI13__nv_bfloat16hLi96ELi16ELi128ELNS_18Fp8KVCacheDataTypeE2ELb1ELi512EEEvPfS3_PT_PKS4_PKT0_SA_ifPKiSC_iPKfiiiSE_SE_iiiii --------------------------
	.section	.nv.shared._ZN4vllm25paged_attention_v2_kernelI13__nv_bfloat16hLi96ELi16ELi128ELNS_18Fp8KVCacheDataTypeE2ELb1ELi512EEEvPfS3_PT_PKS4_PKT0_SA_ifPKiSC_iPKfiiiSE_SE_iiiii,"aw",@nobits
	.sectionflags	@""
	.align	16
.nv.shared._ZN4vllm25paged_attention_v2_kernelI13__nv_bfloat16hLi96ELi16ELi128ELNS_18Fp8KVCacheDataTypeE2ELb1ELi512EEEvPfS3_PT_PKS4_PKT0_SA_ifPKiSC_iPKfiiiSE_SE_iiiii:
	.zero		1056


//--------------------- .nv.shared._ZN4vllm25paged_attention_v2_kernelI13__nv_bfloat16hLi80ELi16ELi128ELNS_18Fp8KVCacheDataTypeE2ELb1ELi512EEEvPfS3_PT_PKS4_PKT0_SA_ifPKiSC_iPKfiiiSE_SE_iiiii --------------------------
	.section	.nv.shared._ZN4vllm25paged_attention_v2_kernelI13__nv_bfloat16hLi80ELi16ELi128ELNS_18Fp8KVCacheDataTypeE2ELb1ELi512EEEvPfS3_PT_PKS4_PKT0_SA_ifPKiSC_iPKfiiiSE_SE_iiiii,"aw",@nobits
	.sectionflags	@""
	.align	16
.nv.shared._ZN4vllm25paged_attention_v2_kernelI13__nv_bfloat16hLi80ELi16ELi128ELNS_18Fp8KVCacheDataTypeE2ELb1ELi512EEEvPfS3_PT_PKS4_PKT0_SA_ifPKiSC_iPKfiiiSE_SE_iiiii:
	.zero		1056


//--------------------- .nv.shared._ZN4vllm25paged_attention_v2_kernelI13__nv_bfloat16hLi64ELi16ELi128ELNS_18Fp8KVCacheDataTypeE2ELb1ELi512EEEvPfS3_PT_PKS4_PKT0_SA_ifPKiSC_iPKfiiiSE_SE_iiiii --------------------------
	.section	.nv.shared._ZN4vllm25paged_attention_v2_kernelI13__nv_bfloat16hLi64ELi16ELi128ELNS_18Fp8KVCacheDataTypeE2ELb1ELi512EEEvPfS3_PT_PKS4_PKT0_SA_ifPKiSC_iPKfiiiSE_SE_iiiii,"aw",@nobits
	.sectionflags	@""
	.align	16
.nv.shared._ZN4vllm25paged_attention_v2_kernelI13__nv_bfloat16hLi64ELi16ELi128ELNS_18Fp8KVCacheDataTypeE2ELb1ELi512EEEvPfS3_PT_PKS4_PKT0_SA_ifPKiSC_iPKfiiiSE_SE_iiiii:
	.zero		1056


//--------------------- .nv.shared._ZN4vllm25paged_attention_v2_kernelI13__nv_bfloat16hLi32ELi16ELi128ELNS_18Fp8KVCacheDataTypeE2ELb1ELi512EEEvPfS3_PT_PKS4_PKT0_SA_ifPKiSC_iPKfiiiSE_SE_iiiii --------------------------
	.section	.nv.shared._ZN4vllm25paged_attention_v2_kernelI13__nv_bfloat16hLi32ELi16ELi128ELNS_18Fp8KVCacheDataTypeE2ELb1ELi512EEEvPfS3_PT_PKS4_PKT0_SA_ifPKiSC_iPKfiiiSE_SE_iiiii,"aw",@nobits
	.sectionflags	@""
	.align	16
.nv.shared._ZN4vllm25paged_attention_v2_kernelI13__nv_bfloat16hLi32ELi16ELi128ELNS_18Fp8KVCacheDataTypeE2ELb1ELi512EEEvPfS3_PT_PKS4_PKT0_SA_ifPKiSC_iPKfiiiSE_SE_iiiii:
	.zero		1056


//--------------------- .nv.shared._ZN4vllm25paged_attention_v2_kernelI13__nv_bfloat16hLi256ELi8ELi128ELNS_18Fp8KVCacheDataTypeE2ELb0ELi512EEEvPfS3_PT_PKS4_PKT0_SA_ifPKiSC_iPKfiiiSE_SE_iiiii --------------------------
	.section	.nv.shared._ZN4vllm25paged_attention_v2_kernelI13__nv_bfloat16hLi256ELi8ELi128ELNS_18Fp8KVCacheDataTypeE2ELb0ELi512EEEvPfS3_PT_PKS4_PKT0_SA_ifPKiSC_iPKfiiiSE_SE_iiiii,"aw",@nobits
	.sectionflags	@""
	.align	16
.nv.shared._ZN4vllm25paged_attention_v2_kernelI13__nv_bfloat16hLi256ELi8ELi128ELNS_18Fp8KVCacheDataTypeE2ELb0ELi512EEEvPfS3_PT_PKS4_PKT0_SA_ifPKiSC_iPKfiiiSE_SE_iiiii:
	.zero		1056


//--------------------- .nv.shared._ZN4vllm25paged_attention_v2_kernelI13__nv_bfloat16hLi192ELi8ELi128ELNS_18Fp8KVCacheDataTypeE2ELb0ELi512EEEvPfS3_PT_PKS4_PKT0_SA_ifPKiSC_iPKfiiiSE_SE_iiiii --------------------------
	.section	.nv.shared._ZN4vllm25paged_attention_v2_kernelI13__nv_bfloat16hLi192ELi8ELi128ELNS_18Fp8KVCacheDataTypeE2ELb0ELi512EEEvPfS3_PT_PKS4_PKT0_SA_ifPKiSC_iPKfiiiSE_SE_iiiii,"aw",@nobits
	.sectionflags	@""
	.align	16
.nv.shared._ZN4vllm25paged_attention_v2_kernelI13__nv_bfloat16hLi192ELi8ELi128ELNS_18Fp8KVCacheDataTypeE2ELb0ELi512EEEvPfS3_PT_PKS4_PKT0_SA_ifPKiSC_iPKfiiiSE_SE_iiiii:
	.zero		1056


//--------------------- .nv.shared._ZN4vllm25paged_attention_v2_kernelI13__nv_bfloat16hLi128ELi8ELi128ELNS_18Fp8KVCacheDataTypeE2ELb0ELi512EEEvPfS3_PT_PKS4_PKT0_SA_ifPKiSC_iPKfiiiSE_SE_iiiii --------------------------
	.section	.nv.shared._ZN4vllm25paged_attention_v2_kernelI13__nv_bfloat16hLi128ELi8ELi128ELNS_18Fp8KVCacheDataTypeE2ELb0ELi512EEEvPfS3_PT_PKS4_PKT0_SA_ifPKiSC_iPKfiiiSE_SE_iiiii,"aw",@nobits
	.sectionflags	@""
	.align	16
.nv.shared._ZN4vllm25paged_attention_v2_kernelI13__nv_bfloat16hLi128ELi8ELi128ELNS_18Fp8KVCacheDataTypeE2ELb0ELi512EEEvPfS3_PT_PKS4_PKT0_SA_ifPKiSC_iPKfiiiSE_SE_iiiii:
	.zero		1056


//--------------------- .nv.shared._ZN4vllm25paged_attention_v2_kernelI13__nv_bfloat16hLi120ELi8ELi128ELNS_18Fp8KVCacheDataTypeE2ELb0ELi512EEEvPfS3_PT_PKS4_PKT0_SA_ifPKiSC_iPKfiiiSE_SE_iiiii --------------------------
	.section	.nv.shared._ZN4vllm25paged_attention_v2_kernelI13__nv_bfloat16hLi120ELi8ELi128ELNS_18Fp8KVCacheDataTypeE2ELb0ELi512EEEvPfS3_PT_PKS4_PKT0_SA_ifPKiSC_iPKfiiiSE_SE_iiiii,"aw",@nobits
	.sectionflags	@""
	.align	16
.nv.shared._ZN4vllm25paged_attention_v2_kernelI13__nv_bfloat16hLi120ELi8ELi128ELNS_18Fp8KVCacheDataTypeE2ELb0ELi512EEEvPfS3_PT_PKS4_PKT0_SA_ifPKiSC_iPKfiiiSE_SE_iiiii:
	.zero		1056


//--------------------- .nv.shared._ZN4vllm25paged_attention_v2_kernelI13__nv_bfloat16hLi112ELi8ELi128ELNS_18Fp8KVCacheDataTypeE2ELb0ELi512EEEvPfS3_PT_PKS4_PKT0_SA_ifPKiSC_iPKfiiiSE_SE_iiiii --------------------------
	.section	.nv.shared._ZN4vllm25paged_attention_v2_kernelI13__nv_bfloat16hLi112ELi8ELi128ELNS_18Fp8KVCacheDataTypeE2ELb0ELi512EEEvPfS3_PT_PKS4_PKT0_SA_ifPKiSC_iPKfiiiSE_SE_iiiii,"aw",@nobits
	.sectionflags	@""
	.align	16
.nv.shared._ZN4vllm25paged_attention_v2_kernelI13__nv_bfloat16hLi112ELi8ELi128ELNS_18Fp8KVCacheDataTypeE2ELb0ELi512EEEvPfS3_PT_PKS4_PKT0_SA_ifPKiSC_iPKfiiiSE_SE_iiiii:
	.zero		1056


//--------------------- .nv.shared._ZN4vllm25paged_attention_v2_kernelI13__nv_bfloat16hLi96ELi8ELi128ELNS_18Fp8KVCacheDataTypeE2ELb0ELi512EEEvPfS3_PT_PKS4_PKT0_SA_ifPKiSC_iPKfiiiSE_SE_iiiii --------------------------
	.section	.nv.shared._ZN4vllm25paged_attention_v2_kernelI13__nv_bfloat16hLi96ELi8ELi128ELNS_18Fp8KVCacheDataTypeE2ELb0ELi512EEEvPfS3_PT_PKS4_PKT0_SA_ifPKiSC_iPKfiiiSE_SE_iiiii,"aw",@nobits
	.sectionflags	@""
	.align	16
.nv.shared._ZN4vllm25paged_attention_v2_kernelI13__nv_bfloat16hLi96ELi8ELi128ELNS_18Fp8KVCacheDataTypeE2ELb0ELi512EEEvPfS3_PT_PKS4_PKT0_SA_ifPKiSC_iPKfiiiSE_SE_iiiii:
	.zero		1056


//--------------------- .nv.shared._ZN4vllm25paged_attention_v2_kernelI13__nv_bfloat16hLi80ELi8ELi128ELNS_18Fp8KVCacheDataTypeE2ELb0ELi512EEEvPfS3_PT_PKS4_PKT0_SA_ifPKiSC_iPKfiiiSE_SE_iiiii --------------------------
	.section	.nv.shared._ZN4vllm25paged_attention_v2_kernelI13__nv_bfloat16hLi80ELi8ELi128ELNS_18Fp8KVCacheDataTypeE2ELb0ELi512EEEvPfS3_PT_PKS4_PKT0_SA_ifPKiSC_iPKfiiiSE_SE_iiiii,"aw",@nobits
	.sectionflags	@""
	.align	16
.nv.shared._ZN4vllm25paged_attention_v2_kernelI13__nv_bfloat16hLi80ELi8ELi128ELNS_18Fp8KVCacheDataTypeE2ELb0ELi512EEEvPfS3_PT_PKS4_PKT0_SA_ifPKiSC_iPKfiiiSE_SE_iiiii:
	.zero		1056


//--------------------- .nv.shared._ZN4vllm25paged_attention_v2_kernelI13__nv_bfloat16hLi64ELi8ELi128ELNS_18Fp8KVCacheDataTypeE2ELb0ELi512EEEvPfS3_PT_PKS4_PKT0_SA_ifPKiSC_iPKfiiiSE_SE_iiiii --------------------------
	.section	.nv.shared._ZN4vllm25paged_attention_v2_kernelI13__nv_bfloat16hLi64ELi8ELi128ELNS_18Fp8KVCacheDataTypeE2ELb0ELi512EEEvPfS3_PT_PKS4_PKT0_SA_ifPKiSC_iPKfiiiSE_SE_iiiii,"aw",@nobits
	.sectionflags	@""
	.align	16
.nv.shared._ZN4vllm25paged_attention_v2_kernelI13__nv_bfloat16hLi64ELi8ELi128ELNS_18Fp8KVCacheDataTypeE2ELb0ELi512EEEvPfS3_PT_PKS4_PKT0_SA_ifPKiSC_iPKfiiiSE_SE_iiiii:
	.zero		1056


//--------------------- .nv.shared._ZN4vllm25paged_attention_v2_kernelI13__nv_bfloat16hLi32ELi8ELi128ELNS_18Fp8KVCacheDataTypeE2ELb0ELi512EEEvPfS3_PT_PKS4_PKT0_SA_ifPKiSC_iPKfiiiSE_SE_iiiii --------------------------
	.section	.nv.shared._ZN4vllm25paged_attention_v2_kernelI13__nv_bfloat16hLi32ELi8ELi128ELNS_18Fp8KVCacheDataTypeE2ELb0ELi512EEEvPfS3_PT_PKS4_PKT0_SA_ifPKiSC_iPKfiiiSE_SE_iiiii,"aw",@nobits
	.sectionflags	@""
	.align	16
.nv.shared._ZN4vllm25paged_attention_v2_kernelI13__nv_bfloat16hLi32ELi8ELi128ELNS_18Fp8KVCacheDataTypeE2ELb0ELi512EEEvPfS3_PT_PKS4_PKT0_SA_ifPKiSC_iPKfiiiSE_SE_iiiii:
	.zero		1056


//--------------------- .nv.shared._ZN4vllm25paged_attention_v2_kernelI13__nv_bfloat16hLi256ELi8ELi128ELNS_18Fp8KVCacheDataTypeE2ELb1ELi512EEEvPfS3_PT_PKS4_PKT0_SA_ifPKiSC_iPKfiiiSE_SE_iiiii --------------------------
	.section	.nv.shared._ZN4vllm25paged_attention_v2_kernelI13__nv_bfloat16hLi256ELi8ELi128ELNS_18Fp8KVCacheDataTypeE2ELb1ELi512EEEvPfS3_PT_PKS4_PKT0_SA_ifPKiSC_iPKfiiiSE_SE_iiiii,"aw",@nobits
	.sectionflags	@""
	.align	16
.nv.shared._ZN4vllm25paged_attention_v2_kernelI13__nv_bfloat16hLi256ELi8ELi128ELNS_18Fp8KVCacheDataTypeE2ELb1ELi512EEEvPfS3_PT_PKS4_PKT0_SA_ifPKiSC_iPKfiiiSE_SE_iiiii:
	.zero		1056


//--------------------- .nv.shared._ZN4vllm25paged_attention_v2_kernelI13__nv_bfloat16hLi192ELi8ELi128ELNS_18Fp8KVCacheDataTypeE2ELb1ELi512EEEvPfS3_PT_PKS4_PKT0_SA_ifPKiSC_iPKfiiiSE_SE_iiiii --------------------------
	.section	.nv.shared._ZN4vllm25paged_attention_v2_kernelI13__nv_bfloat16hLi192ELi8ELi128ELNS_18Fp8KVCacheDataTypeE2ELb1ELi512EEEvPfS3_PT_PKS4_PKT0_SA_ifPKiSC_iPKfiiiSE_SE_iiiii,"aw",@nobits
	.sectionflags	@""
	.align	16
.nv.shared._ZN4vllm25paged_attention_v2_kernelI13__nv_bfloat16hLi192ELi8ELi128ELNS_18Fp8KVCacheDataTypeE2ELb1ELi512EEEvPfS3_PT_PKS4_PKT0_SA_ifPKiSC_iPKfiiiSE_SE_iiiii:
	.zero		1056


//--------------------- .nv.shared._ZN4vllm25paged_attention_v2_kernelI13__nv_bfloat16hLi128ELi8ELi128ELNS_18Fp8KVCacheDataTypeE2ELb1ELi512EEEvPfS3_PT_PKS4_PKT0_SA_ifPKiSC_iPKfiiiSE_SE_iiiii --------------------------
	.section	.nv.shared._ZN4vllm25paged_attention_v2_kernelI13__nv_bfloat16hLi128ELi8ELi128ELNS_18Fp8KVCacheDataTypeE2ELb1ELi512EEEvPfS3_PT_PKS4_PKT0_SA_ifPKiSC_iPKfiiiSE_SE_iiiii,"aw",@nobits
	.sectionflags	@""
	.align	16
.nv.shared._ZN4vllm25paged_attention_v2_kernelI13__nv_bfloat16hLi128ELi8ELi128ELNS_18Fp8KVCacheDataTypeE2ELb1ELi512EEEvPfS3_PT_PKS4_PKT0_SA_ifPKiSC_iPKfiiiSE_SE_iiiii:
	.zero		1056


//--------------------- .nv.shared._ZN4vllm25paged_attention_v2_kernelI13__nv_bfloat16hLi120ELi8ELi128ELNS_18Fp8KVCacheDataTypeE2ELb1ELi512EEEvPfS3_PT_PKS4_PKT0_SA_ifPKiSC_iPKfiiiSE_SE_iiiii --------------------------
	.section	.nv.shared._ZN4vllm25paged_attention_v2_kernelI13__nv_bfloat16hLi120ELi8ELi128ELNS_18Fp8KVCacheDataTypeE2ELb1ELi512EEEvPfS3_PT_PKS4_PKT0_SA_ifPKiSC_iPKfiiiSE_SE_iiiii,"aw",@nobits
	.sectionflags	@""
	.align	16
.nv.shared._ZN4vllm25paged_attention_v2_kernelI13__nv_bfloat16hLi120ELi8ELi128ELNS_18Fp8KVCacheDataTypeE2ELb1ELi512EEEvPfS3_PT_PKS4_PKT0_SA_ifPKiSC_iPKfiiiSE_SE_iiiii:
	.zero		1056


//--------------------- .nv.shared._ZN4vllm25paged_attention_v2_kernelI13__nv_bfloat16hLi112ELi8ELi128ELNS_18Fp8KVCacheDataTypeE2ELb1ELi512EEEvPfS3_PT_PKS4_PKT0_SA_ifPKiSC_iPKfiiiSE_SE_iiiii --------------------------
	.section	.nv.shared._ZN4vllm25paged_attention_v2_kernelI13__nv_bfloat16hLi112ELi8ELi128ELNS_18Fp8KVCacheDataTypeE2ELb1ELi512EEEvPfS3_PT_PKS4_PKT0_SA_ifPKiSC_iPKfiiiSE_SE_iiiii,"aw",@nobits
	.sectionflags	@""
	.align	16
.nv.shared._ZN4vllm25paged_attention_v2_kernelI13__nv_bfloat16hLi112ELi8ELi128ELNS_18Fp8KVCacheDataTypeE2ELb1ELi512EEEvPfS3_PT_PKS4_PKT0_SA_ifPKiSC_iPKfiiiSE_SE_iiiii:
	.zero		1056


//--------------------- .nv.shared._ZN4vllm25paged_attention_v2_kernelI13__nv_bfloat16hLi96ELi8ELi128ELNS_18Fp8KVCacheDataTypeE2ELb1ELi512EEEvPfS3_PT_PKS4_PKT0_SA_ifPKiSC_iPKfiiiSE_SE_iiiii --------------------------
	.section	.nv.shared._ZN4vllm25paged_attention_v2_kernelI13__nv_bfloat16hLi96ELi8ELi128ELNS_18Fp8KVCacheDataTypeE2ELb1ELi512EEEvPfS3_PT_PKS4_PKT0_SA_ifPKiSC_iPKfiiiSE_SE_iiiii,"aw",@nobits
	.sectionflags	@""
	.align	16
.nv.shared._ZN4vllm25paged_attention_v2_kernelI13__nv_bfloat16hLi96ELi8ELi128ELNS_18Fp8KVCacheDataTypeE2ELb1ELi512EEEvPfS3_PT_PKS4_PKT0_SA_ifPKiSC_iPKfiiiSE_SE_iiiii:
	.zero		1056


//--------------------- .nv.shared._ZN4vllm25paged_attention_v2_kernelI13__nv_bfloat16hLi80ELi8ELi128ELNS_18Fp8KVCacheDataTypeE2ELb1ELi512EEEvPfS3_PT_PKS4_PKT0_SA_ifPKiSC_iPKfiiiSE_SE_iiiii --------------------------
	.section	.nv.shared._ZN4vllm25paged_attention_v2_kernelI13__nv_bfloat16hLi80ELi8ELi128ELNS_18Fp8KVCacheDataTypeE2ELb1ELi512EEEvPfS3_PT_PKS4_PKT0_SA_ifPKiSC_iPKfiiiSE_SE_iiiii,"aw",@nobits
	.sectionflags	@""
	.align	16
.nv.shared._ZN4vllm25paged_attention_v2_kernelI13__nv_bfloat16hLi80ELi8ELi128ELNS_18Fp8KVCacheDataTypeE2ELb1ELi512EEEvPfS3_PT_PKS4_PKT0_SA_ifPKiSC_iPKfiiiSE_SE_iiiii:
	.zero		1056


//--------------------- .nv.shared._ZN4vllm25paged_attention_v2_kernelI13__nv_bfloat16hLi64ELi8ELi128ELNS_18Fp8KVCacheDataTypeE2ELb1ELi512EEEvPfS3_PT_PKS4_PKT0_SA_ifPKiSC_iPKfiiiSE_SE_iiiii --------------------------
	.section	.nv.shared._ZN4vllm25paged_attention_v2_kernelI13__nv_bfloat16hLi64ELi8ELi128ELNS_18Fp8KVCacheDataTypeE2ELb1ELi512EEEvPfS3_PT_PKS4_PKT0_SA_ifPKiSC_iPKfiiiSE_SE_iiiii,"aw",@nobits
	.sectionflags	@""
	.align	16
.nv.shared._ZN4vllm25paged_attention_v2_kernelI13__nv_bfloat16hLi64ELi8ELi128ELNS_18Fp8KVCacheDataTypeE2ELb1ELi512EEEvPfS3_PT_PKS4_PKT0_SA_ifPKiSC_iPKfiiiSE_SE_iiiii:
	.zero		1056


//--------------------- .nv.shared._ZN4vllm25paged_attention_v2_kernelI13__nv_bfloat16hLi32ELi8ELi128ELNS_18Fp8KVCacheDataTypeE2ELb1ELi512EEEvPfS3_PT_PKS4_PKT0_SA_ifPKiSC_iPKfiiiSE_SE_iiiii --------------------------
	.section	.nv.shared._ZN4vllm25paged_attention_v2_kernelI13__nv_bfloat16hLi32ELi8ELi128ELNS_18Fp8KVCacheDataTypeE2ELb1ELi512EEEvPfS3_PT_PKS4_PKT0_SA_ifPKiSC_iPKfiiiSE_SE_iiiii,"aw",@nobits
	.sectionflags	@""
	.align	16
.nv.shared._ZN4vllm25paged_attention_v2_kernelI13__nv_bfloat16hLi32ELi8ELi128ELNS_18Fp8KVCacheDataTypeE2ELb1ELi512EEEvPfS3_PT_PKS4_PKT0_SA_ifPKiSC_iPKfiiiSE_SE_iiiii:
	.zero		1056


//--------------------- .nv.shared._ZN4vllm25paged_attention_v2_kernelIthLi256ELi32ELi128ELNS_18Fp8KVCacheDataTypeE2ELb0ELi512EEEvPfS2_PT_PKS3_PKT0_S9_ifPKiSB_iPKfiiiSD_SD_iiiii --------------------------
	.section	.nv.shared._ZN4vllm25paged_attention_v2_kernelIthLi256ELi32ELi128ELNS_18Fp8KVCacheDataTypeE2ELb0ELi512EEEvPfS2_PT_PKS3_PKT0_S9_ifPKiSB_iPKfiiiSD_SD_iiiii,"aw",@nobits
	.sectionflags	@""
	.align	16
.nv.shared._ZN4vllm25paged_attention_v2_kernelIthLi256ELi32ELi128ELNS_18Fp8KVCacheDataTypeE2ELb0ELi512EEEvPfS2_PT_PKS3_PKT0_S9_ifPKiSB_iPKfiiiSD_SD_iiiii:
	.zero		1056


//--------------------- .nv.shared._ZN4vllm25paged_attention_v2_kernelIthLi192ELi32ELi128ELNS_18Fp8KVCacheDataTypeE2ELb0ELi512EEEvPfS2_PT_PKS3_PKT0_S9_ifPKiSB_iPKfiiiSD_SD_iiiii --------------------------
	.section	.nv.shared._ZN4vllm25paged_attention_v2_kernelIthLi192ELi32ELi128ELNS_18Fp8KVCacheDataTypeE2ELb0ELi512EEEvPfS2_PT_PKS3_PKT0_S9_ifPKiSB_iPKfiiiSD_SD_iiiii,"aw",@nobits
	.sectionflags	@""
	.align	16
.nv.shared._ZN4vllm25paged_attention_v2_kernelIthLi192ELi32ELi128ELNS_18Fp8KVCacheDataTypeE2ELb0ELi512EEEvPfS2_PT_PKS3_PKT0_S9_ifPKiSB_iPKfiiiSD_SD_iiiii:
	.zero		1056


//--------------------- .nv.shared._ZN4vllm25paged_attention_v2_kernelIthLi128ELi32ELi128ELNS_18Fp8KVCacheDataTypeE2ELb0ELi512EEEvPfS2_PT_PKS3_PKT0_S9_ifPKiSB_iPKfiiiSD_SD_iiiii --------------------------
	.section	.nv.shared._ZN4vllm25paged_attention_v2_kernelIthLi128ELi32ELi128ELNS_18Fp8KVCacheDataTypeE2ELb0ELi512EEEvPfS2_PT_PKS3_PKT0_S9_ifPKiSB_iPKfiiiSD_SD_iiiii,"aw",@nobits
	.sectionflags	@""
	.align	16
.nv.shared._ZN4vllm25paged_attention_v2_kernelIthLi128ELi32ELi128ELNS_18Fp8KVCacheDataTypeE2ELb0ELi512EEEvPfS2_PT_PKS3_PKT0_S9_ifPKiSB_iPKfiiiSD_SD_iiiii:
	.zero		1056


//--------------------- .nv.shared._ZN4vllm25paged_attention_v2_kernelIthLi120ELi32ELi128ELNS_18Fp8KVCacheDataTypeE2ELb0ELi512EEEvPfS2_PT_PKS3_PKT0_S9_ifPKiSB_iPKfiiiSD_SD_iiiii --------------------------
	.section	.nv.shared._ZN4vllm25paged_attention_v2_kernelIthLi120ELi32ELi128ELNS_18Fp8KVCacheDataTypeE2ELb0ELi512EEEvPfS2_PT_PKS3_PKT0_S9_ifPKiSB_iPKfiiiSD_SD_iiiii,"aw",@nobits
	.sectionflags	@""
	.align	16
.nv.shared._ZN4vllm25paged_attention_v2_kernelIthLi120ELi32ELi128ELNS_18Fp8KVCacheDataTypeE2ELb0ELi512EEEvPfS2_PT_PKS3_PKT0_S9_ifPKiSB_iPKfiiiSD_SD_iiiii:
	.zero		1056


//--------------------- .nv.shared._ZN4vllm25paged_attention_v2_kernelIthLi112ELi32ELi128ELNS_18Fp8KVCacheDataTypeE2ELb0ELi512EEEvPfS2_PT_PKS3_PKT0_S9_ifPKiSB_iPKfiiiSD_SD_iiiii --------------------------
	.section	.nv.shared._ZN4vllm25paged_attention_v2_kernelIthLi112ELi32ELi128ELNS_18Fp8KVCacheDataTypeE2ELb0ELi512EEEvPfS2_PT_PKS3_PKT0_S9_ifPKiSB_iPKfiiiSD_SD_iiiii,"aw",@nobits
	.sectionflags	@""
	.align	16
.nv.shared._ZN4vllm25paged_attention_v2_kernelIthLi112ELi32ELi128ELNS_18Fp8KVCacheDataTypeE2ELb0ELi512EEEvPfS2_PT_PKS3_PKT0_S9_ifPKiSB_iPKfiiiSD_SD_iiiii:
	.zero		1056


//--------------------- .nv.shared._ZN4vllm25paged_attention_v2_kernelIthLi96ELi32ELi128ELNS_18Fp8KVCacheDataTypeE2ELb0ELi512EEEvPfS2_PT_PKS3_PKT0_S9_ifPKiSB_iPKfiiiSD_SD_iiiii --------------------------
	.section	.nv.shared._ZN4vllm25paged_attention_v2_kernelIthLi96ELi32ELi128ELNS_18Fp8KVCacheDataTypeE2ELb0ELi512EEEvPfS2_PT_PKS3_PKT0_S9_ifPKiSB_iPKfiiiSD_SD_iiiii,"aw",@nobits
	.sectionflags	@""
	.align	16
.nv.shared._ZN4vllm25paged_attention_v2_kernelIthLi96ELi32ELi128ELNS_18Fp8KVCacheDataTypeE2ELb0ELi512EEEvPfS2_PT_PKS3_PKT0_S9_ifPKiSB_iPKfiiiSD_SD_iiiii:
	.zero		1056


//--------------------- .nv.shared._ZN4vllm25paged_attention_v2_kernelIthLi80ELi32ELi128ELNS_18Fp8KVCacheDataTypeE2ELb0ELi512EEEvPfS2_PT_PKS3_PKT0_S9_ifPKiSB_iPKfiiiSD_SD_iiiii --------------------------
	.section	.nv.shared._ZN4vllm25paged_attention_v2_kernelIthLi80ELi32ELi128ELNS_18Fp8KVCacheDataTypeE2ELb0ELi512EEEvPfS2_PT_PKS3_PKT0_S9_ifPKiSB_iPKfiiiSD_SD_iiiii,"aw",@nobits
	.sectionflags	@""
	.align	16
.nv.shared._ZN4vllm25paged_attention_v2_kernelIthLi80ELi32ELi128ELNS_18Fp8KVCacheDataTypeE2ELb0ELi512EEEvPfS2_PT_PKS3_PKT0_S9_ifPKiSB_iPKfiiiSD_SD_iiiii:
	.zero		1056


//--------------------- .nv.shared._ZN4vllm25paged_attention_v2_kernelIthLi64ELi32ELi128ELNS_18Fp8KVCacheDataTypeE2ELb0ELi512EEEvPfS2_PT_PKS3_PKT0_S9_ifPKiSB_iPKfiiiSD_SD_iiiii --------------------------
	.section	.nv.shared._ZN4vllm25paged_attention_v2_kernelIthLi64ELi32ELi128ELNS_18Fp8KVCacheDataTypeE2ELb0ELi512EEEvPfS2_PT_PKS3_PKT0_S9_ifPKiSB_iPKfiiiSD_SD_iiiii,"aw",@nobits
	.sectionflags	@""
	.align	16
.nv.shared._ZN4vllm25paged_attention_v2_kernelIthLi64ELi32ELi128ELNS_18Fp8KVCacheDataTypeE2ELb0ELi512EEEvPfS2_PT_PKS3_PKT0_S9_ifPKiSB_iPKfiiiSD_SD_iiiii:
	.zero		1056


//--------------------- .nv.shared._ZN4vllm25paged_attention_v2_kernelIthLi32ELi32ELi128ELNS_18Fp8KVCacheDataTypeE2ELb0ELi512EEEvPfS2_PT_PKS3_PKT0_S9_ifPKiSB_iPKfiiiSD_SD_iiiii --------------------------
	.section	.nv.shared._ZN4vllm25paged_attention_v2_kernelIthLi32ELi32ELi128ELNS_18Fp8KVCacheDataTypeE2ELb0ELi512EEEvPfS2_PT_PKS3_PKT0_S9_ifPKiSB_iPKfiiiSD_SD_iiiii,"aw",@nobits
	.sectionflags	@""
	.align	16
.nv.shared._ZN4vllm25paged_attention_v2_kernelIthLi32ELi32ELi128ELNS_18Fp8KVCacheDataTypeE2ELb0ELi512EEEvPfS2_PT_PKS3_PKT0_S9_ifPKiSB_iPKfiiiSD_SD_iiiii:
	.zero		1056


//--------------------- .nv.shared._ZN4vllm25paged_attention_v2_kernelIthLi256ELi32ELi128ELNS_18Fp8KVCacheDataTypeE2ELb1ELi512EEEvPfS2_PT_PKS3_PKT0_S9_ifPKiSB_iPKfiiiSD_SD_iiiii --------------------------
	.section	.nv.shared._ZN4vllm25paged_attention_v2_kernelIthLi256ELi32ELi128ELNS_18Fp8KVCacheDataTypeE2ELb1ELi512EEEvPfS2_PT_PKS3_PKT0_S9_ifPKiSB_iPKfiiiSD_SD_iiiii,"aw",@nobits
	.sectionflags	@""
	.align	16
.nv.shared._ZN4vllm25paged_attention_v2_kernelIthLi256ELi32ELi128ELNS_18Fp8KVCacheDataTypeE2ELb1ELi512EEEvPfS2_PT_PKS3_PKT0_S9_ifPKiSB_iPKfiiiSD_SD_iiiii:
	.zero		1056


//--------------------- .nv.shared._ZN4vllm25paged_attention_v2_kernelIthLi192ELi32ELi128ELNS_18Fp8KVCacheDataTypeE2ELb1ELi512EEEvPfS2_PT_PKS3_PKT0_S9_ifPKiSB_iPKfiiiSD_SD_iiiii --------------------------
	.section	.nv.shared._ZN4vllm25paged_attention_v2_kernelIthLi192ELi32ELi128ELNS_18Fp8KVCacheDataTypeE2ELb1ELi512EEEvPfS2_PT_PKS3_PKT0_S9_ifPKiSB_iPKfiiiSD_SD_iiiii,"aw",@nobits
	.sectionflags	@""
	.align	16
.nv.shared._ZN4vllm25paged_attention_v2_kernelIthLi192ELi32ELi128ELNS_18Fp8KVCacheDataTypeE2ELb1ELi512EEEvPfS2_PT_PKS3_PKT0_S9_ifPKiSB_iPKfiiiSD_SD_iiiii:
	.zero		1056


//--------------------- .nv.shared._ZN4vllm25paged_attention_v2_kernelIthLi128ELi32ELi128ELNS_18Fp8KVCacheDataTypeE2ELb1ELi512EEEvPfS2_PT_PKS3_PKT0_S9_ifPKiSB_iPKfiiiSD_SD_iiiii --------------------------
	.section	.nv.shared._ZN4vllm25paged_attention_v2_kernelIthLi128ELi32ELi128ELNS_18Fp8KVCacheDataTypeE2ELb1ELi512EEEvPfS2_PT_PKS3_PKT0_S9_ifPKiSB_iPKfiiiSD_SD_iiiii,"aw",@nobits
	.sectionflags	@""
	.align	16
.nv.shared._ZN4vllm25paged_attention_v2_kernelIthLi128ELi32ELi128ELNS_18Fp8KVCacheDataTypeE2ELb1ELi512EEEvPfS2_PT_PKS3_PKT0_S9_ifPKiSB_iPKfiiiSD_SD_iiiii:
	.zero		1056


//--------------------- .nv.shared._ZN4vllm25paged_attention_v2_kernelIthLi120ELi32ELi128ELNS_18Fp8KVCacheDataTypeE2ELb1ELi512EEEvPfS2_PT_PKS3_PKT0_S9_ifPKiSB_iPKfiiiSD_SD_iiiii --------------------------
	.section	.nv.shared._ZN4vllm25paged_attention_v2_kernelIthLi120ELi32ELi128ELNS_18Fp8KVCacheDataTypeE2ELb1ELi512EEEvPfS2_PT_PKS3_PKT0_S9_ifPKiSB_iPKfiiiSD_SD_iiiii,"aw",@nobits
	.sectionflags	@""
	.align	16
.nv.shared._ZN4vllm25paged_attention_v2_kernelIthLi120ELi32ELi128ELNS_18Fp8KVCacheDataTypeE2ELb1ELi512EEEvPfS2_PT_PKS3_PKT0_S9_ifPKiSB_iPKfiiiSD_SD_iiiii:
	.zero		1056


//--------------------- .nv.shared._ZN4vllm25paged_attention_v2_kernelIthLi112ELi32ELi128ELNS_18Fp8KVCacheDataTypeE2ELb1ELi512EEEvPfS2_PT_PKS3_PKT0_S9_ifPKiSB_iPKfiiiSD_SD_iiiii --------------------------
	.section	.nv.shared._ZN4vllm25paged_attention_v2_kernelIthLi112ELi32ELi128ELNS_18Fp8KVCacheDataTypeE2ELb1ELi512EEEvPfS2_PT_PKS3_PKT0_S9_ifPKiSB_iPKfiiiSD_SD_iiiii,"aw",@nobits
	.sectionflags	@""
	.align	16
.nv.shared._ZN4vllm25paged_attention_v2_kernelIthLi112ELi32ELi128ELNS_18Fp8KVCacheDataTypeE2ELb1ELi512EEEvPfS2_PT_PKS3_PKT0_S9_ifPKiSB_iPKfiiiSD_SD_iiiii:
	.zero		1056


//--------------------- .nv.shared._ZN4vllm25paged_attention_v2_kernelIthLi96ELi32ELi128ELNS_18Fp8KVCacheDataTypeE2ELb1ELi512EEEvPfS2_PT_PKS3_PKT0_S9_ifPKiSB_iPKfiiiSD_SD_iiiii --------------------------
	.section	.nv.shared._ZN4vllm25paged_attention_v2_kernelIthLi96ELi32ELi128ELNS_18Fp8KVCacheDataTypeE2ELb1ELi512EEEvPfS2_PT_PKS3_PKT0_S9_ifPKiSB_iPKfiiiSD_SD_iiiii,"aw",@nobits
	.sectionflags	@""
	.align	16
.nv.shared._ZN4vllm25paged_attention_v2_kernelIthLi96ELi32ELi128ELNS_18Fp8KVCacheDataTypeE2ELb1ELi512EEEvPfS2_PT_PKS3_PKT0_S9_ifPKiSB_iPKfiiiSD_SD_iiiii:
	.zero		1056


//--------------------- .nv.shared._ZN4vllm25paged_attention_v2_kernelIthLi80ELi32ELi128ELNS_18Fp8KVCacheDataTypeE2ELb1ELi512EEEvPfS2_PT_PKS3_PKT0_S9_ifPKiSB_iPKfiiiSD_SD_iiiii --------------------------
	.section	.nv.shared._ZN4vllm25paged_attention_v2_kernelIthLi80ELi32ELi128ELNS_18Fp8KVCacheDataTypeE2ELb1ELi512EEEvPfS2_PT_PKS3_PKT0_S9_ifPKiSB_iPKfiiiSD_SD_iiiii,"aw",@nobits
	.sectionflags	@""
	.align	16
.nv.shared._ZN4vllm25paged_attention_v2_kernelIthLi80ELi32ELi128ELNS_18Fp8KVCacheDataTypeE2ELb1ELi512EEEvPfS2_PT_PKS3_PKT0_S9_ifPKiSB_iPKfiiiSD_SD_iiiii:
	.zero		1056


//--------------------- .nv.shared._ZN4vllm25paged_attention_v2_kernelIthLi64ELi32ELi128ELNS_18Fp8KVCacheDataTypeE2ELb1ELi512EEEvPfS2_PT_PKS3_PKT0_S9_ifPKiSB_iPKfiiiSD_SD_iiiii --------------------------
	.section	.nv.shared._ZN4vllm25paged_attention_v2_kernelIthLi64ELi32ELi128ELNS_18Fp8KVCacheDataTypeE2ELb1ELi512EEEvPfS2_PT_PKS3_PKT0_S9_ifPKiSB_iPKfiiiSD_SD_iiiii,"aw",@nobits
	.sectionflags	@""
	.align	16
.nv.shared._ZN4vllm25paged_attention_v2_kernelIthLi64ELi32ELi128ELNS_18Fp8KVCacheDataTypeE2ELb1ELi512EEEvPfS2_PT_PKS3_PKT0_S9_ifPKiSB_iPKfiiiSD_SD_iiiii:
	.zero		1056


//--------------------- .nv.shared._ZN4vllm25paged_attention_v2_kernelIthLi32ELi32ELi128ELNS_18Fp8KVCacheDataTypeE2ELb1ELi512EEEvPfS2_PT_PKS3_PKT0_S9_ifPKiSB_iPKfiiiSD_SD_iiiii --------------------------
	.section	.nv.shared._ZN4vllm25paged_attention_v2_kernelIthLi32ELi32ELi128ELNS_18Fp8KVCacheDataTypeE2ELb1ELi512EEEvPfS2_PT_PKS3_PKT0_S9_ifPKiSB_iPKfiiiSD_SD_iiiii,"aw",@nobits
	.sectionflags	@""
	.align	16
.nv.shared._ZN4vllm25paged_attention_v2_kernelIthLi32ELi32ELi128ELNS_18Fp8KVCacheDataTypeE2ELb1ELi512EEEvPfS2_PT_PKS3_PKT0_S9_ifPKiSB_iPKfiiiSD_SD_iiiii:
	.zero		1056


//--------------------- .nv.shared._ZN4vllm25paged_attention_v2_kernelIthLi256ELi16ELi128ELNS_18Fp8KVCacheDataTypeE2ELb0ELi512EEEvPfS2_PT_PKS3_PKT0_S9_ifPKiSB_iPKfiiiSD_SD_iiiii --------------------------
	.section	.nv.shared._ZN4vllm25paged_attention_v2_kernelIthLi256ELi16ELi128ELNS_18Fp8KVCacheDataTypeE2ELb0ELi512EEEvPfS2_PT_PKS3_PKT0_S9_ifPKiSB_iPKfiiiSD_SD_iiiii,"aw",@nobits
	.sectionflags	@""
	.align	16
.nv.shared._ZN4vllm25paged_attention_v2_kernelIthLi256ELi16ELi128ELNS_18Fp8KVCacheDataTypeE2ELb0ELi512EEEvPfS2_PT_PKS3_PKT0_S9_ifPKiSB_iPKfiiiSD_SD_iiiii:
	.zero		1056


//--------------------- .nv.shared._ZN4vllm25paged_attention_v2_kernelIthLi192ELi16ELi128ELNS_18Fp8KVCacheDataTypeE2ELb0ELi512EEEvPfS2_PT_PKS3_PKT0_S9_ifPKiSB_iPKfiiiSD_SD_iiiii --------------------------
	.section	.nv.shared._ZN4vllm25paged_attention_v2_kernelIthLi192ELi16ELi128ELNS_18Fp8KVCacheDataTypeE2ELb0ELi512EEEvPfS2_PT_PKS3_PKT0_S9_ifPKiSB_iPKfiiiSD_SD_iiiii,"aw",@nobits
	.sectionflags	@""
	.align	16
.nv.shared._ZN4vllm25paged_attention_v2_kernelIthLi192ELi16ELi128ELNS_18Fp8KVCacheDataTypeE2ELb0ELi512EEEvPfS2_PT_PKS3_PKT0_S9_ifPKiSB_iPKfiiiSD_SD_iiiii:
	.zero		1056


//--------------------- .nv.shared._ZN4vllm25paged_attention_v2_kernelIthLi128ELi16ELi128ELNS_18Fp8KVCacheDataTypeE2ELb0ELi512EEEvPfS2_PT_PKS3_PKT0_S9_ifPKiSB_iPKfiiiSD_SD_iiiii --------------------------
	.section	.nv.shared._ZN4vllm25paged_attention_v2_kernelIthLi128ELi16ELi128ELNS_18Fp8KVCacheDataTypeE2ELb0ELi512EEEvPfS2_PT_PKS3_PKT0_S9_ifPKiSB_iPKfiiiSD_SD_iiiii,"aw",@nobits
	.sectionflags	@""
	.align	16
.nv.shared._ZN4vllm25paged_attention_v2_kernelIthLi128ELi16ELi128ELNS_18Fp8KVCacheDataTypeE2ELb0ELi512EEEvPfS2_PT_PKS3_PKT0_S9_ifPKiSB_iPKfiiiSD_SD_iiiii:
	.zero		1056


//--------------------- .nv.shared._ZN4vllm25paged_attention_v2_kernelIthLi120ELi16ELi128ELNS_18Fp8KVCacheDataTypeE2ELb0ELi512EEEvPfS2_PT_PKS3_PKT0_S9_ifPKiSB_iPKfiiiSD_SD_iiiii --------------------------
	.section	.nv.shared._ZN4vllm25paged_attention_v2_kernelIthLi120ELi16ELi128ELNS_18Fp8KVCacheDataTypeE2ELb0ELi512EEEvPfS2_PT_PKS3_PKT0_S9_ifPKiSB_iPKfiiiSD_SD_iiiii,"aw",@nobits
	.sectionflags	@""
	.align	16
.nv.shared._ZN4vllm25paged_attention_v2_kernelIthLi120ELi16ELi128ELNS_18Fp8KVCacheDataTypeE2ELb0ELi512EEEvPfS2_PT_PKS3_PKT0_S9_ifPKiSB_iPKfiiiSD_SD_iiiii:
	.zero		1056


//--------------------- .nv.shared._ZN4vllm25paged_attention_v2_kernelIthLi112ELi16ELi128ELNS_18Fp8KVCacheDataTypeE2ELb0ELi512EEEvPfS2_PT_PKS3_PKT0_S9_ifPKiSB_iPKfiiiSD_SD_iiiii --------------------------
	.section	.nv.shared._ZN4vllm25paged_attention_v2_kernelIthLi112ELi16ELi128ELNS_18Fp8KVCacheDataTypeE2ELb0ELi512EEEvPfS2_PT_PKS3_PKT0_S9_ifPKiSB_iPKfiiiSD_SD_iiiii,"aw",@nobits
	.sectionflags	@""
	.align	16
.nv.shared._ZN4vllm25paged_attention_v2_kernelIthLi112ELi16ELi128ELNS_18Fp8KVCacheDataTypeE2ELb0ELi512EEEvPfS2_PT_PKS3_PKT0_S9_ifPKiSB_iPKfiiiSD_SD_iiiii:
	.zero		1056


//--------------------- .nv.shared._ZN4vllm25paged_attention_v2_kernelIthLi96ELi16ELi128ELNS_18Fp8KVCacheDataTypeE2ELb0ELi512EEEvPfS2_PT_PKS3_PKT0_S9_ifPKiSB_iPKfiiiSD_SD_iiiii --------------------------
	.section	.nv.shared._ZN4vllm25paged_attention_v2_kernelIthLi96ELi16ELi128ELNS_18Fp8KVCacheDataTypeE2ELb0ELi512EEEvPfS2_PT_PKS3_PKT0_S9_ifPKiSB_iPKfiiiSD_SD_iiiii,"aw",@nobits
	.sectionflags	@""
	.align	16
.nv.shared._ZN4vllm25paged_attention_v2_kernelIthLi96ELi16ELi128ELNS_18Fp8KVCacheDataTypeE2ELb0ELi512EEEvPfS2_PT_PKS3_PKT0_S9_ifPKiSB_iPKfiiiSD_SD_iiiii:
	.zero		1056


//--------------------- .nv.shared._ZN4vllm25paged_attention_v2_kernelIthLi80ELi16ELi128ELNS_18Fp8KVCacheDataTypeE2ELb0ELi512EEEvPfS2_PT_PKS3_PKT0_S9_ifPKiSB_iPKfiiiSD_SD_iiiii --------------------------
	.section	.nv.shared._ZN4vllm25paged_attention_v2_kernelIthLi80ELi16ELi128ELNS_18Fp8KVCacheDataTypeE2ELb0ELi512EEEvPfS2_PT_PKS3_PKT0_S9_ifPKiSB_iPKfiiiSD_SD_iiiii,"aw",@nobits
	.sectionflags	@""
	.align	16
.nv.shared._ZN4vllm25paged_attention_v2_kernelIthLi80ELi16ELi128ELNS_18Fp8KVCacheDataTypeE2ELb0ELi512EEEvPfS2_PT_PKS3_PKT0_S9_ifPKiSB_iPKfiiiSD_SD_iiiii:
	.zero		1056


//--------------------- .nv.shared._ZN4vllm25paged_attention_v2_kernelIthLi64ELi16ELi128ELNS_18Fp8KVCacheDataTypeE2ELb0ELi512EEEvPfS2_PT_PKS3_PKT0_S9_ifPKiSB_iPKfiiiSD_SD_iiiii --------------------------
	.section	.nv.shared._ZN4vllm25paged_attention_v2_kernelIthLi64ELi16ELi128ELNS_18Fp8KVCacheDataTypeE2ELb0ELi512EEEvPfS2_PT_PKS3_PKT0_S9_ifPKiSB_iPKfiiiSD_SD_iiiii,"aw",@nobits
	.sectionflags	@""
	.align	16
.nv.shared._ZN4vllm25paged_attention_v2_kernelIthLi64ELi16ELi128ELNS_18Fp8KVCacheDataTypeE2ELb0ELi512EEEvPfS2_PT_PKS3_PKT0_S9_ifPKiSB_iPKfiiiSD_SD_iiiii:
	.zero		1056


//--------------------- .nv.shared._ZN4vllm25paged_attention_v2_kernelIthLi32ELi16ELi128ELNS_18Fp8KVCacheDataTypeE2ELb0ELi512EEEvPfS2_PT_PKS3_PKT0_S9_ifPKiSB_iPKfiiiSD_SD_iiiii --------------------------
	.section	.nv.shared._ZN4vllm25paged_attention_v2_kernelIthLi32ELi16ELi128ELNS_18Fp8KVCacheDataTypeE2ELb0ELi512EEEvPfS2_PT_PKS3_PKT0_S9_ifPKiSB_iPKfiiiSD_SD_iiiii,"aw",@nobits
	.sectionflags	@""
	.align	16
.nv.shared._ZN4vllm25paged_attention_v2_kernelIthLi32ELi16ELi128ELNS_18Fp8KVCacheDataTypeE2ELb0ELi512EEEvPfS2_PT_PKS3_PKT0_S9_ifPKiSB_iPKfiiiSD_SD_iiiii:
	.zero		1056


//--------------------- .nv.shared._ZN4vllm25paged_attention_v2_kernelIthLi256ELi16ELi128ELNS_18Fp8KVCacheDataTypeE2ELb1ELi512EEEvPfS2_PT_PKS3_PKT0_S9_ifPKiSB_iPKfiiiSD_SD_iiiii --------------------------
	.section	.nv.shared._ZN4vllm25paged_attention_v2_kernelIthLi256ELi16ELi128ELNS_18Fp8KVCacheDataTypeE2ELb1ELi512EEEvPfS2_PT_PKS3_PKT0_S9_ifPKiSB_iPKfiiiSD_SD_iiiii,"aw",@nobits
	.sectionflags	@""
	.align	16
.nv.shared._ZN4vllm25paged_attention_v2_kernelIthLi256ELi16ELi128ELNS_18Fp8KVCacheDataTypeE2ELb1ELi512EEEvPfS2_PT_PKS3_PKT0_S9_ifPKiSB_iPKfiiiSD_SD_iiiii:
	.zero		1056


//--------------------- .nv.shared._ZN4vllm25paged_attention_v2_kernelIthLi192ELi16ELi128ELNS_18Fp8KVCacheDataTypeE2ELb1ELi512EEEvPfS2_PT_PKS3_PKT0_S9_ifPKiSB_iPKfiiiSD_SD_iiiii --------------------------
	.section	.nv.shared._ZN4vllm25paged_attention_v2_kernelIthLi192ELi16ELi128ELNS_18Fp8KVCacheDataTypeE2ELb1ELi512EEEvPfS2_PT_PKS3_PKT0_S9_ifPKiSB_iPKfiiiSD_SD_iiiii,"aw",@nobits
	.sectionflags	@""
	.align	16
.nv.shared._ZN4vllm25paged_attention_v2_kernelIthLi192ELi16ELi128ELNS_18Fp8KVCacheDataTypeE2ELb1ELi512EEEvPfS2_PT_PKS3_PKT0_S9_ifPKiSB_iPKfiiiSD_SD_iiiii:
	.zero		1056


//--------------------- .nv.shared._ZN4vllm25paged_attention_v2_kernelIthLi128ELi16ELi128ELNS_18Fp8KVCacheDataTypeE2ELb1ELi512EEEvPfS2_PT_PKS3_PKT0_S9_ifPKiSB_iPKfiiiSD_SD_iiiii --------------------------
	.section	.nv.shared._ZN4vllm25paged_attention_v2_kernelIthLi128ELi16ELi128ELNS_18Fp8KVCacheDataTypeE2ELb1ELi512EEEvPfS2_PT_PKS3_PKT0_S9_ifPKiSB_iPKfiiiSD_SD_iiiii,"aw",@nobits
	.sectionflags	@""
	.align	16
.nv.shared._ZN4vllm25paged_attention_v2_kernelIthLi128ELi16ELi128ELNS_18Fp8KVCacheDataTypeE2ELb1ELi512EEEvPfS2_PT_PKS3_PKT0_S9_ifPKiSB_iPKfiiiSD_SD_iiiii:
	.zero		1056


//--------------------- .nv.shared._ZN4vllm25paged_attention_v2_kernelIthLi120ELi16ELi128ELNS_18Fp8KVCacheDataTypeE2ELb1ELi512EEEvPfS2_PT_PKS3_PKT0_S9_ifPKiSB_iPKfiiiSD_SD_iiiii --------------------------
	.section	.nv.shared._ZN4vllm25paged_attention_v2_kernelIthLi120ELi16ELi128ELNS_18Fp8KVCacheDataTypeE2ELb1ELi512EEEvPfS2_PT_PKS3_PKT0_S9_ifPKiSB_iPKfiiiSD_SD_iiiii,"aw",@nobits
	.sectionflags	@""
	.align	16
.nv.shared._ZN4vllm25paged_attention_v2_kernelIthLi120ELi16ELi128ELNS_18Fp8KVCacheDataTypeE2ELb1ELi512EEEvPfS2_PT_PKS3_PKT0_S9_ifPKiSB_iPKfiiiSD_SD_iiiii:
	.zero		1056


//--------------------- .nv.shared._ZN4vllm25paged_attention_v2_kernelIthLi112ELi16ELi128ELNS_18Fp8KVCacheDataTypeE2ELb1ELi512EEEvPfS2_PT_PKS3_PKT0_S9_ifPKiSB_iPKfiiiSD_SD_iiiii --------------------------
	.section	.nv.shared._ZN4vllm25paged_attention_v2_kernelIthLi112ELi16ELi128ELNS_18Fp8KVCacheDataTypeE2ELb1ELi512EEEvPfS2_PT_PKS3_PKT0_S9_ifPKiSB_iPKfiiiSD_SD_iiiii,"aw",@nobits
	.sectionflags	@""
	.align	16
.nv.shared._ZN4vllm25paged_attention_v2_kernelIthLi112ELi16ELi128ELNS_18Fp8KVCacheDataTypeE2ELb1ELi512EEEvPfS2_PT_PKS3_PKT0_S9_ifPKiSB_iPKfiiiSD_SD_iiiii:
	.zero		1056


//--------------------- .nv.shared._ZN4vllm25paged_attention_v2_kernelIthLi96ELi16ELi128ELNS_18Fp8KVCacheDataTypeE2ELb1ELi512EEEvPfS2_PT_PKS3_PKT0_S9_ifPKiSB_iPKfiiiSD_SD_iiiii --------------------------
	.section	.nv.shared._ZN4vllm25paged_attention_v2_kernelIthLi96ELi16ELi128ELNS_18Fp8KVCacheDataTypeE2ELb1ELi512EEEvPfS2_PT_PKS3_PKT0_S9_ifPKiSB_iPKfiiiSD_SD_iiiii,"aw",@nobits
	.sectionflags	@""
	.align	16
.nv.shared._ZN4vllm25paged_attention_v2_kernelIthLi96ELi16ELi128ELNS_18Fp8KVCacheDataTypeE2ELb1ELi512EEEvPfS2_PT_PKS3_PKT0_S9_ifPKiSB_iPKfiiiSD_SD_iiiii:
	.zero		1056


//--------------------- .nv.shared._ZN4vllm25paged_attention_v2_kernelIthLi80ELi16ELi128ELNS_18Fp8KVCacheDataTypeE2ELb1ELi512EEEvPfS2_PT_PKS3_PKT0_S9_ifPKiSB_iPKfiiiSD_SD_iiiii --------------------------
	.section	.nv.shared._ZN4vllm25paged_attention_v2_kernelIthLi80ELi16ELi128ELNS_18Fp8KVCacheDataTypeE2ELb1ELi512EEEvPfS2_PT_PKS3_PKT0_S9_ifPKiSB_iPKfiiiSD_SD_iiiii,"aw",@nobits
	.sectionflags	@""
	.align	16
.nv.shared._ZN4vllm25paged_attention_v2_kernelIthLi80ELi16ELi128ELNS_18Fp8KVCacheDataTypeE2ELb1ELi512EEEvPfS2_PT_PKS3_PKT0_S9_ifPKiSB_iPKfiiiSD_SD_iiiii:
	.zero		1056


//--------------------- .nv.shared._ZN4vllm25paged_attention_v2_kernelIthLi64ELi16ELi128ELNS_18Fp8KVCacheDataTypeE2ELb1ELi512EEEvPfS2_PT_PKS3_PKT0_S9_ifPKiSB_iPKfiiiSD_SD_iiiii --------------------------
	.section	.nv.shared._ZN4vllm25paged_attention_v2_kernelIthLi64ELi16ELi128ELNS_18Fp8KVCacheDataTypeE2ELb1ELi512EEEvPfS2_PT_PKS3_PKT0_S9_ifPKiSB_iPKfiiiSD_SD_iiiii,"aw",@nobits
	.sectionflags	@""
	.align	16
.nv.shared._ZN4vllm25paged_attention_v2_kernelIthLi64ELi16ELi128ELNS_18Fp8KVCacheDataTypeE2ELb1ELi512EEEvPfS2_PT_PKS3_PKT0_S9_ifPKiSB_iPKfiiiSD_SD_iiiii:
	.zero		1056


//--------------------- .nv.shared._ZN4vllm25paged_attention_v2_kernelIthLi32ELi16ELi128ELNS_18Fp8KVCacheDataTypeE2ELb1ELi512EEEvPfS2_PT_PKS3_PKT0_S9_ifPKiSB_iPKfiiiSD_SD_iiiii --------------------------
	.section	.nv.shared._ZN4vllm25paged_attention_v2_kernelIthLi32ELi16ELi128ELNS_18Fp8KVCacheDataTypeE2ELb1ELi512EEEvPfS2_PT_PKS3_PKT0_S9_ifPKiSB_iPKfiiiSD_SD_iiiii,"aw",@nobits
	.sectionflags	@""
	.align	16
.nv.shared._ZN4vllm25paged_attention_v2_kernelIthLi32ELi16ELi128ELNS_18Fp8KVCacheDataTypeE2ELb1ELi512EEEvPfS2_PT_PKS3_PKT0_S9_ifPKiSB_iPKfiiiSD_SD_iiiii:
	.zero		1056


//--------------------- .nv.shared._ZN4vllm25paged_attention_v2_kernelIthLi256ELi8ELi128ELNS_18Fp8KVCacheDataTypeE2ELb0ELi512EEEvPfS2_PT_PKS3_PKT0_S9_ifPKiSB_iPKfiiiSD_SD_iiiii --------------------------
	.section	.nv.shared._ZN4vllm25paged_attention_v2_kernelIthLi256ELi8ELi128ELNS_18Fp8KVCacheDataTypeE2ELb0ELi512EEEvPfS2_PT_PKS3_PKT0_S9_ifPKiSB_iPKfiiiSD_SD_iiiii,"aw",@nobits
	.sectionflags	@""
	.align	16
.nv.shared._ZN4vllm25paged_attention_v2_kernelIthLi256ELi8ELi128ELNS_18Fp8KVCacheDataTypeE2ELb0ELi512EEEvPfS2_PT_PKS3_PKT0_S9_ifPKiSB_iPKfiiiSD_SD_iiiii:
	.zero		1056


//--------------------- .nv.shared._ZN4vllm25paged_attention_v2_kernelIthLi192ELi8ELi128ELNS_18Fp8KVCacheDataTypeE2ELb0ELi512EEEvPfS2_PT_PKS3_PKT0_S9_ifPKiSB_iPKfiiiSD_SD_iiiii --------------------------
	.section	.nv.shared._ZN4vllm25paged_attention_v2_kernelIthLi192ELi8ELi128ELNS_18Fp8KVCacheDataTypeE2ELb0ELi512EEEvPfS2_PT_PKS3_PKT0_S9_ifPKiSB_iPKfiiiSD_SD_iiiii,"aw",@nobits
	.sectionflags	@""
	.align	16
.nv.shared._ZN4vllm25paged_attention_v2_kernelIthLi192ELi8ELi128ELNS_18Fp8KVCacheDataTypeE2ELb0ELi512EEEvPfS2_PT_PKS3_PKT0_S9_ifPKiSB_iPKfiiiSD_SD_iiiii:
	.zero		1056


//--------------------- .nv.shared._ZN4vllm25paged_attention_v2_kernelIthLi128ELi8ELi128ELNS_18Fp8KVCacheDataTypeE2ELb0ELi512EEEvPfS2_PT_PKS3_PKT0_S9_ifPKiSB_iPKfiiiSD_SD_iiiii --------------------------
	.section	.nv.shared._ZN4vllm25paged_attention_v2_kernelIthLi128ELi8ELi128ELNS_18Fp8KVCacheDataTypeE2ELb0ELi512EEEvPfS2_PT_PKS3_PKT0_S9_ifPKiSB_iPKfiiiSD_SD_iiiii,"aw",@nobits
	.sectionflags	@""
	.align	16
.nv.shared._ZN4vllm25paged_attention_v2_kernelIthLi128ELi8ELi128ELNS_18Fp8KVCacheDataTypeE2ELb0ELi512EEEvPfS2_PT_PKS3_PKT0_S9_ifPKiSB_iPKfiiiSD_SD_iiiii:
	.zero		1056


//--------------------- .nv.shared._ZN4vllm25paged_attention_v2_kernelIthLi120ELi8ELi128ELNS_18Fp8KVCacheDataTypeE2ELb0ELi512EEEvPfS2_PT_PKS3_PKT0_S9_ifPKiSB_iPKfiiiSD_SD_iiiii --------------------------
	.section	.nv.shared._ZN4vllm25paged_attention_v2_kernelIthLi120ELi8ELi128ELNS_18Fp8KVCacheDataTypeE2ELb0ELi512EEEvPfS2_PT_PKS3_PKT0_S9_ifPKiSB_iPKfiiiSD_SD_iiiii,"aw",@nobits
	.sectionflags	@""
	.align	16
.nv.shared._ZN4vllm25paged_attention_v2_kernelIthLi120ELi8ELi128ELNS_18Fp8KVCacheDataTypeE2ELb0ELi512EEEvPfS2_PT_PKS3_PKT0_S9_ifPKiSB_iPKfiiiSD_SD_iiiii:
	.zero		1056


//--------------------- .nv.shared._ZN4vllm25paged_attention_v2_kernelIthLi112ELi8ELi128ELNS_18Fp8KVCacheDataTypeE2ELb0ELi512EEEvPfS2_PT_PKS3_PKT0_S9_ifPKiSB_iPKfiiiSD_SD_iiiii --------------------------
	.section	.nv.shared._ZN4vllm25paged_attention_v2_kernelIthLi112ELi8ELi128ELNS_18Fp8KVCacheDataTypeE2ELb0ELi512EEEvPfS2_PT_PKS3_PKT0_S9_ifPKiSB_iPKfiiiSD_SD_iiiii,"aw",@nobits
	.sectionflags	@""
	.align	16
.nv.shared._ZN4vllm25paged_attention_v2_kernelIthLi112ELi8ELi128ELNS_18Fp8KVCacheDataTypeE2ELb0ELi512EEEvPfS2_PT_PKS3_PKT0_S9_ifPKiSB_iPKfiiiSD_SD_iiiii:
	.zero		1056


//--------------------- .nv.shared._ZN4vllm25paged_attention_v2_kernelIthLi96ELi8ELi128ELNS_18Fp8KVCacheDataTypeE2ELb0ELi512EEEvPfS2_PT_PKS3_PKT0_S9_ifPKiSB_iPKfiiiSD_SD_iiiii --------------------------
	.section	.nv.shared._ZN4vllm25paged_attention_v2_kernelIthLi96ELi8ELi128ELNS_18Fp8KVCacheDataTypeE2ELb0ELi512EEEvPfS2_PT_PKS3_PKT0_S9_ifPKiSB_iPKfiiiSD_SD_iiiii,"aw",@nobits
	.sectionflags	@""
	.align	16
.nv.shared._ZN4vllm25paged_attention_v2_kernelIthLi96ELi8ELi128ELNS_18Fp8KVCacheDataTypeE2ELb0ELi512EEEvPfS2_PT_PKS3_PKT0_S9_ifPKiSB_iPKfiiiSD_SD_iiiii:
	.zero		1056


//--------------------- .nv.shared._ZN4vllm25paged_attention_v2_kernelIthLi80ELi8ELi128ELNS_18Fp8KVCacheDataTypeE2ELb0ELi512EEEvPfS2_PT_PKS3_PKT0_S9_ifPKiSB_iPKfiiiSD_SD_iiiii --------------------------
	.section	.nv.shared._ZN4vllm25paged_attention_v2_kernelIthLi80ELi8ELi128ELNS_18Fp8KVCacheDataTypeE2ELb0ELi512EEEvPfS2_PT_PKS3_PKT0_S9_ifPKiSB_iPKfiiiSD_SD_iiiii,"aw",@nobits
	.sectionflags	@""
	.align	16
.nv.shared._ZN4vllm25paged_attention_v2_kernelIthLi80ELi8ELi128ELNS_18Fp8KVCacheDataTypeE2ELb0ELi512EEEvPfS2_PT_PKS3_PKT0_S9_ifPKiSB_iPKfiiiSD_SD_iiiii:
	.zero		1056


//--------------------- .nv.shared._ZN4vllm25paged_attention_v2_kernelIthLi64ELi8ELi128ELNS_18Fp8KVCacheDataTypeE2ELb0ELi512EEEvPfS2_PT_PKS3_PKT0_S9_ifPKiSB_iPKfiiiSD_SD_iiiii --------------------------
	.section	.nv.shared._ZN4vllm25paged_attention_v2_kernelIthLi64ELi8ELi128ELNS_18Fp8KVCacheDataTypeE2ELb0ELi512EEEvPfS2_PT_PKS3_PKT0_S9_ifPKiSB_iPKfiiiSD_SD_iiiii,"aw",@nobits
	.sectionflags	@""
	.align	16
.nv.shared._ZN4vllm25paged_attention_v2_kernelIthLi64ELi8ELi128ELNS_18Fp8KVCacheDataTypeE2ELb0ELi512EEEvPfS2_PT_PKS3_PKT0_S9_ifPKiSB_iPKfiiiSD_SD_iiiii:
	.zero		1056


//--------------------- .nv.shared._ZN4vllm25paged_attention_v2_kernelIthLi32ELi8ELi128ELNS_18Fp8KVCacheDataTypeE2ELb0ELi512EEEvPfS2_PT_PKS3_PKT0_S9_ifPKiSB_iPKfiiiSD_SD_iiiii --------------------------
	.section	.nv.shared._ZN4vllm25paged_attention_v2_kernelIthLi32ELi8ELi128ELNS_18Fp8KVCacheDataTypeE2ELb0ELi512EEEvPfS2_PT_PKS3_PKT0_S9_ifPKiSB_iPKfiiiSD_SD_iiiii,"aw",@nobits
	.sectionflags	@""
	.align	16
.nv.shared._ZN4vllm25paged_attention_v2_kernelIthLi32ELi8ELi128ELNS_18Fp8KVCacheDataTypeE2ELb0ELi512EEEvPfS2_PT_PKS3_PKT0_S9_ifPKiSB_iPKfiiiSD_SD_iiiii:
	.zero		1056


//--------------------- .nv.shared._ZN4vllm25paged_attention_v2_kernelIthLi256ELi8ELi128ELNS_18Fp8KVCacheDataTypeE2ELb1ELi512EEEvPfS2_PT_PKS3_PKT0_S9_ifPKiSB_iPKfiiiSD_SD_iiiii --------------------------
	.section	.nv.shared._ZN4vllm25paged_attention_v2_kernelIthLi256ELi8ELi128ELNS_18Fp8KVCacheDataTypeE2ELb1ELi512EEEvPfS2_PT_PKS3_PKT0_S9_ifPKiSB_iPKfiiiSD_SD_iiiii,"aw",@nobits
	.sectionflags	@""
	.align	16
.nv.shared._ZN4vllm25paged_attention_v2_kernelIthLi256ELi8ELi128ELNS_18Fp8KVCacheDataTypeE2ELb1ELi512EEEvPfS2_PT_PKS3_PKT0_S9_ifPKiSB_iPKfiiiSD_SD_iiiii:
	.zero		1056


//--------------------- .nv.shared._ZN4vllm25paged_attention_v2_kernelIthLi192ELi8ELi128ELNS_18Fp8KVCacheDataTypeE2ELb1ELi512EEEvPfS2_PT_PKS3_PKT0_S9_ifPKiSB_iPKfiiiSD_SD_iiiii --------------------------
	.section	.nv.shared._ZN4vllm25paged_attention_v2_kernelIthLi192ELi8ELi128ELNS_18Fp8KVCacheDataTypeE2ELb1ELi512EEEvPfS2_PT_PKS3_PKT0_S9_ifPKiSB_iPKfiiiSD_SD_iiiii,"aw",@nobits
	.sectionflags	@""
	.align	16
.nv.shared._ZN4vllm25paged_attention_v2_kernelIthLi192ELi8ELi128ELNS_18Fp8KVCacheDataTypeE2ELb1ELi512EEEvPfS2_PT_PKS3_PKT0_S9_ifPKiSB_iPKfiiiSD_SD_iiiii:
	.zero		1056


//--------------------- .nv.shared._ZN4vllm25paged_attention_v2_kernelIthLi128ELi8ELi128ELNS_18Fp8KVCacheDataTypeE2ELb1ELi512EEEvPfS2_PT_PKS3_PKT0_S9_ifPKiSB_iPKfiiiSD_SD_iiiii --------------------------
	.section	.nv.shared._ZN4vllm25paged_attention_v2_kernelIthLi128ELi8ELi128ELNS_18Fp8KVCacheDataTypeE2ELb1ELi512EEEvPfS2_PT_PKS3_PKT0_S9_ifPKiSB_iPKfiiiSD_SD_iiiii,"aw",@nobits
	.sectionflags	@""
	.align	16
.nv.shared._ZN4vllm25paged_attention_v2_kernelIthLi128ELi8ELi128ELNS_18Fp8KVCacheDataTypeE2ELb1ELi512EEEvPfS2_PT_PKS3_PKT0_S9_ifPKiSB_iPKfiiiSD_SD_iiiii:
	.zero		1056


//--------------------- .nv.shared._ZN4vllm25paged_attention_v2_kernelIthLi120ELi8ELi128ELNS_18Fp8KVCacheDataTypeE2ELb1ELi512EEEvPfS2_PT_PKS3_PKT0_S9_ifPKiSB_iPKfiiiSD_SD_iiiii --------------------------
	.section	.nv.shared._ZN4vllm25paged_attention_v2_kernelIthLi120ELi8ELi128ELNS_18Fp8KVCacheDataTypeE2ELb1ELi512EEEvPfS2_PT_PKS3_PKT0_S9_ifPKiSB_iPKfiiiSD_SD_iiiii,"aw",@nobits
	.sectionflags	@""
	.align	16
.nv.shared._ZN4vllm25paged_attention_v2_kernelIthLi120ELi8ELi128ELNS_18Fp8KVCacheDataTypeE2ELb1ELi512EEEvPfS2_PT_PKS3_PKT0_S9_ifPKiSB_iPKfiiiSD_SD_iiiii:
	.zero		1056


//--------------------- .nv.shared._ZN4vllm25paged_attention_v2_kernelIthLi112ELi8ELi128ELNS_18Fp8KVCacheDataTypeE2ELb1ELi512EEEvPfS2_PT_PKS3_PKT0_S9_ifPKiSB_iPKfiiiSD_SD_iiiii --------------------------
	.section	.nv.shared._ZN4vllm25paged_attention_v2_kernelIthLi112ELi8ELi128ELNS_18Fp8KVCacheDataTypeE2ELb1ELi512EEEvPfS2_PT_PKS3_PKT0_S9_ifPKiSB_iPKfiiiSD_SD_iiiii,"aw",@nobits
	.sectionflags	@""
	.align	16
.nv.shared._ZN4vllm25paged_attention_v2_kernelIthLi112ELi8ELi128ELNS_18Fp8KVCacheDataTypeE2ELb1ELi512EEEvPfS2_PT_PKS3_PKT0_S9_ifPKiSB_iPKfiiiSD_SD_iiiii:
	.zero		1056


//--------------------- .nv.shared._ZN4vllm25paged_attention_v2_kernelIthLi96ELi8ELi128ELNS_18Fp8KVCacheDataTypeE2ELb1ELi512EEEvPfS2_PT_PKS3_PKT0_S9_ifPKiSB_iPKfiiiSD_SD_iiiii --------------------------
	.section	.nv.shared._ZN4vllm25paged_attention_v2_kernelIthLi96ELi8ELi128ELNS_18Fp8KVCacheDataTypeE2ELb1ELi512EEEvPfS2_PT_PKS3_PKT0_S9_ifPKiSB_iPKfiiiSD_SD_iiiii,"aw",@nobits
	.sectionflags	@""
	.align	16
.nv.shared._ZN4vllm25paged_attention_v2_kernelIthLi96ELi8ELi128ELNS_18Fp8KVCacheDataTypeE2ELb1ELi512EEEvPfS2_PT_PKS3_PKT0_S9_ifPKiSB_iPKfiiiSD_SD_iiiii:
	.zero		1056


//--------------------- .nv.shared._ZN4vllm25paged_attention_v2_kernelIthLi80ELi8ELi128ELNS_18Fp8KVCacheDataTypeE2ELb1ELi512EEEvPfS2_PT_PKS3_PKT0_S9_ifPKiSB_iPKfiiiSD_SD_iiiii --------------------------
	.section	.nv.shared._ZN4vllm25paged_attention_v2_kernelIthLi80ELi8ELi128ELNS_18Fp8KVCacheDataTypeE2ELb1ELi512EEEvPfS2_PT_PKS3_PKT0_S9_ifPKiSB_iPKfiiiSD_SD_iiiii,"aw",@nobits
	.sectionflags	@""
	.align	16
.nv.shared._ZN4vllm25paged_attention_v2_kernelIthLi80ELi8ELi128ELNS_18Fp8KVCacheDataTypeE2ELb1ELi512EEEvPfS2_PT_PKS3_PKT0_S9_ifPKiSB_iPKfiiiSD_SD_iiiii:
	.zero		1056


//--------------------- .nv.shared._ZN4vllm25paged_attention_v2_kernelIthLi64ELi8ELi128ELNS_18Fp8KVCacheDataTypeE2ELb1ELi512EEEvPfS2_PT_PKS3_PKT0_S9_ifPKiSB_iPKfiiiSD_SD_iiiii --------------------------
	.section	.nv.shared._ZN4vllm25paged_attention_v2_kernelIthLi64ELi8ELi128ELNS_18Fp8KVCacheDataTypeE2ELb1ELi512EEEvPfS2_PT_PKS3_PKT0_S9_ifPKiSB_iPKfiiiSD_SD_iiiii,"aw",@nobits
	.sectionflags	@""
	.align	16
.nv.shared._ZN4vllm25paged_attention_v2_kernelIthLi64ELi8ELi128ELNS_18Fp8KVCacheDataTypeE2ELb1ELi512EEEvPfS2_PT_PKS3_PKT0_S9_ifPKiSB_iPKfiiiSD_SD_iiiii:
	.zero		1056


//--------------------- .nv.shared._ZN4vllm25paged_attention_v2_kernelIthLi32ELi8ELi128ELNS_18Fp8KVCacheDataTypeE2ELb1ELi512EEEvPfS2_PT_PKS3_PKT0_S9_ifPKiSB_iPKfiiiSD_SD_iiiii --------------------------
	.section	.nv.shared._ZN4vllm25paged_attention_v2_kernelIthLi32ELi8ELi128ELNS_18Fp8KVCacheDataTypeE2ELb1ELi512EEEvPfS2_PT_PKS3_PKT0_S9_ifPKiSB_iPKfiiiSD_SD_iiiii,"aw",@nobits
	.sectionflags	@""
	.align	16
.nv.shared._ZN4vllm25paged_attention_v2_kernelIthLi32ELi8ELi128ELNS_18Fp8KVCacheDataTypeE2ELb1ELi512EEEvPfS2_PT_PKS3_PKT0_S9_ifPKiSB_iPKfiiiSD_SD_iiiii:
	.zero		1056


//--------------------- .nv.shared._ZN4vllm25paged_attention_v2_kernelIfhLi256ELi32ELi128ELNS_18Fp8KVCacheDataTypeE2ELb0ELi512EEEvPfS2_PT_PKS3_PKT0_S9_ifPKiSB_iPKfiiiSD_SD_iiiii --------------------------
	.section	.nv.shared._ZN4vllm25paged_attention_v2_kernelIfhLi256ELi32ELi128ELNS_18Fp8KVCacheDataTypeE2ELb0ELi512EEEvPfS2_PT_PKS3_PKT0_S9_ifPKiSB_iPKfiiiSD_SD_iiiii,"aw",@nobits
	.sectionflags	@""
	.align	16
.nv.shared._ZN4vllm25paged_attention_v2_kernelIfhLi256ELi32ELi128ELNS_18Fp8KVCacheDataTypeE2ELb0ELi512EEEvPfS2_PT_PKS3_PKT0_S9_ifPKiSB_iPKfiiiSD_SD_iiiii:
	.zero		1056


//--------------------- .nv.shared._ZN4vllm25paged_attention_v2_kernelIfhLi192ELi32ELi128ELNS_18Fp8KVCacheDataTypeE2ELb0ELi512EEEvPfS2_PT_PKS3_PKT0_S9_ifPKiSB_iPKfiiiSD_SD_iiiii --------------------------
	.section	.nv.shared._ZN4vllm25paged_attention_v2_kernelIfhLi192ELi32ELi128ELNS_18Fp8KVCacheDataTypeE2ELb0ELi512EEEvPfS2_PT_PKS3_PKT0_S9_ifPKiSB_iPKfiiiSD_SD_iiiii,"aw",@nobits
	.sectionflags	@""
	.align	16
.nv.shared._ZN4vllm25paged_attention_v2_kernelIfhLi192ELi32ELi128ELNS_18Fp8KVCacheDataTypeE2ELb0ELi512EEEvPfS2_PT_PKS3_PKT0_S9_ifPKiSB_iPKfiiiSD_SD_iiiii:
	.zero		1056


//--------------------- .nv.shared._ZN4vllm25paged_attention_v2_kernelIfhLi128ELi32ELi128ELNS_18Fp8KVCacheDataTypeE2ELb0ELi512EEEvPfS2_PT_PKS3_PKT0_S9_ifPKiSB_iPKfiiiSD_SD_iiiii --------------------------
	.section	.nv.shared._ZN4vllm25paged_attention_v2_kernelIfhLi128ELi32ELi128ELNS_18Fp8KVCacheDataTypeE2ELb0ELi512EEEvPfS2_PT_PKS3_PKT0_S9_ifPKiSB_iPKfiiiSD_SD_iiiii,"aw",@nobits
	.sectionflags	@""
	.align	16
.nv.shared._ZN4vllm25paged_attention_v2_kernelIfhLi128ELi32ELi128ELNS_18Fp8KVCacheDataTypeE2ELb0ELi512EEEvPfS2_PT_PKS3_PKT0_S9_ifPKiSB_iPKfiiiSD_SD_iiiii:
	.zero		1056


//--------------------- .nv.shared._ZN4vllm25paged_attention_v2_kernelIfhLi120ELi32ELi128ELNS_18Fp8KVCacheDataTypeE2ELb0ELi512EEEvPfS2_PT_PKS3_PKT0_S9_ifPKiSB_iPKfiiiSD_SD_iiiii --------------------------
	.section	.nv.shared._ZN4vllm25paged_attention_v2_kernelIfhLi120ELi32ELi128ELNS_18Fp8KVCacheDataTypeE2ELb0ELi512EEEvPfS2_PT_PKS3_PKT0_S9_ifPKiSB_iPKfiiiSD_SD_iiiii,"aw",@nobits
	.sectionflags	@""
	.align	16
.nv.shared._ZN4vllm25paged_attention_v2_kernelIfhLi120ELi32ELi128ELNS_18Fp8KVCacheDataTypeE2ELb0ELi512EEEvPfS2_PT_PKS3_PKT0_S9_ifPKiSB_iPKfiiiSD_SD_iiiii:
	.zero		1056


//--------------------- .nv.shared._ZN4vllm25paged_attention_v2_kernelIfhLi112ELi32ELi128ELNS_18Fp8KVCacheDataTypeE2ELb0ELi512EEEvPfS2_PT_PKS3_PKT0_S9_ifPKiSB_iPKfiiiSD_SD_iiiii --------------------------
	.section	.nv.shared._ZN4vllm25paged_attention_v2_kernelIfhLi112ELi32ELi128ELNS_18Fp8KVCacheDataTypeE2ELb0ELi512EEEvPfS2_PT_PKS3_PKT0_S9_ifPKiSB_iPKfiiiSD_SD_iiiii,"aw",@nobits
	.sectionflags	@""
	.align	16
.nv.shared._ZN4vllm25paged_attention_v2_kernelIfhLi112ELi32ELi128ELNS_18Fp8KVCacheDataTypeE2ELb0ELi512EEEvPfS2_PT_PKS3_PKT0_S9_ifPKiSB_iPKfiiiSD_SD_iiiii:
	.zero		1056


//--------------------- .nv.shared._ZN4vllm25paged_attention_v2_kernelIfhLi96ELi32ELi128ELNS_18Fp8KVCacheDataTypeE2ELb0ELi512EEEvPfS2_PT_PKS3_PKT0_S9_ifPKiSB_iPKfiiiSD_SD_iiiii --------------------------
	.section	.nv.shared._ZN4vllm25paged_attention_v2_kernelIfhLi96ELi32ELi128ELNS_18Fp8KVCacheDataTypeE2ELb0ELi512EEEvPfS2_PT_PKS3_PKT0_S9_ifPKiSB_iPKfiiiSD_SD_iiiii,"aw",@nobits
	.sectionflags	@""
	.align	16
.nv.shared._ZN4vllm25paged_attention_v2_kernelIfhLi96ELi32ELi128ELNS_18Fp8KVCacheDataTypeE2ELb0ELi512EEEvPfS2_PT_PKS3_PKT0_S9_ifPKiSB_iPKfiiiSD_SD_iiiii:
	.zero		1056


//--------------------- .nv.shared._ZN4vllm25paged_attention_v2_kernelIfhLi80ELi32ELi128ELNS_18Fp8KVCacheDataTypeE2ELb0ELi512EEEvPfS2_PT_PKS3_PKT0_S9_ifPKiSB_iPKfiiiSD_SD_iiiii --------------------------
	.section	.nv.shared._ZN4vllm25paged_attention_v2_kernelIfhLi80ELi32ELi128ELNS_18Fp8KVCacheDataTypeE2ELb0ELi512EEEvPfS2_PT_PKS3_PKT0_S9_ifPKiSB_iPKfiiiSD_SD_iiiii,"aw",@nobits
	.sectionflags	@""
	.align	16
.nv.shared._ZN4vllm25paged_attention_v2_kernelIfhLi80ELi32ELi128ELNS_18Fp8KVCacheDataTypeE2ELb0ELi512EEEvPfS2_PT_PKS3_PKT0_S9_ifPKiSB_iPKfiiiSD_SD_iiiii:
	.zero		1056


//--------------------- .nv.shared._ZN4vllm25paged_attention_v2_kernelIfhLi64ELi32ELi128ELNS_18Fp8KVCacheDataTypeE2ELb0ELi512EEEvPfS2_PT_PKS3_PKT0_S9_ifPKiSB_iPKfiiiSD_SD_iiiii --------------------------
	.section	.nv.shared._ZN4vllm25paged_attention_v2_kernelIfhLi64ELi32ELi128ELNS_18Fp8KVCacheDataTypeE2ELb0ELi512EEEvPfS2_PT_PKS3_PKT0_S9_ifPKiSB_iPKfiiiSD_SD_iiiii,"aw",@nobits
	.sectionflags	@""
	.align	16
.nv.shared._ZN4vllm25paged_attention_v2_kernelIfhLi64ELi32ELi128ELNS_18Fp8KVCacheDataTypeE2ELb0ELi512EEEvPfS2_PT_PKS3_PKT0_S9_ifPKiSB_iPKfiiiSD_SD_iiiii:
	.zero		1056


//--------------------- .nv.shared._ZN4vllm25paged_attention_v2_kernelIfhLi32ELi32ELi128ELNS_18Fp8KVCacheDataTypeE2ELb0ELi512EEEvPfS2_PT_PKS3_PKT0_S9_ifPKiSB_iPKfiiiSD_SD_iiiii --------------------------
	.section	.nv.shared._ZN4vllm25paged_attention_v2_kernelIfhLi32ELi32ELi128ELNS_18Fp8KVCacheDataTypeE2ELb0ELi512EEEvPfS2_PT_PKS3_PKT0_S9_ifPKiSB_iPKfiiiSD_SD_iiiii,"aw",@nobits
	.sectionflags	@""
	.align	16
.nv.shared._ZN4vllm25paged_attention_v2_kernelIfhLi32ELi32ELi128ELNS_18Fp8KVCacheDataTypeE2ELb0ELi512EEEvPfS2_PT_PKS3_PKT0_S9_ifPKiSB_iPKfiiiSD_SD_iiiii:
	.zero		1056


//--------------------- .nv.shared._ZN4vllm25paged_attention_v2_kernelIfhLi256ELi32ELi128ELNS_18Fp8KVCacheDataTypeE2ELb1ELi512EEEvPfS2_PT_PKS3_PKT0_S9_ifPKiSB_iPKfiiiSD_SD_iiiii --------------------------
	.section	.nv.shared._ZN4vllm25paged_attention_v2_kernelIfhLi256ELi32ELi128ELNS_18Fp8KVCacheDataTypeE2ELb1ELi512EEEvPfS2_PT_PKS3_PKT0_S9_ifPKiSB_iPKfiiiSD_SD_iiiii,"aw",@nobits
	.sectionflags	@""
	.align	16
.nv.shared._ZN4vllm25paged_attention_v2_kernelIfhLi256ELi32ELi128ELNS_18Fp8KVCacheDataTypeE2ELb1ELi512EEEvPfS2_PT_PKS3_PKT0_S9_ifPKiSB_iPKfiiiSD_SD_iiiii:
	.zero		1056


//--------------------- .nv.shared._ZN4vllm25paged_attention_v2_kernelIfhLi192ELi32ELi128ELNS_18Fp8KVCacheDataTypeE2ELb1ELi512EEEvPfS2_PT_PKS3_PKT0_S9_ifPKiSB_iPKfiiiSD_SD_iiiii --------------------------
	.section	.nv.shared._ZN4vllm25paged_attention_v2_kernelIfhLi192ELi32ELi128ELNS_18Fp8KVCacheDataTypeE2ELb1ELi512EEEvPfS2_PT_PKS3_PKT0_S9_ifPKiSB_iPKfiiiSD_SD_iiiii,"aw",@nobits
	.sectionflags	@""
	.align	16
.nv.shared._ZN4vllm25paged_attention_v2_kernelIfhLi192ELi32ELi128ELNS_18Fp8KVCacheDataTypeE2ELb1ELi512EEEvPfS2_PT_PKS3_PKT0_S9_ifPKiSB_iPKfiiiSD_SD_iiiii:
	.zero		1056


//--------------------- .nv.shared._ZN4vllm25paged_attention_v2_kernelIfhLi128ELi32ELi128ELNS_18Fp8KVCacheDataTypeE2ELb1ELi512EEEvPfS2_PT_PKS3_PKT0_S9_ifPKiSB_iPKfiiiSD_SD_iiiii --------------------------
	.section	.nv.shared._ZN4vllm25paged_attention_v2_kernelIfhLi128ELi32ELi128ELNS_18Fp8KVCacheDataTypeE2ELb1ELi512EEEvPfS2_PT_PKS3_PKT0_S9_ifPKiSB_iPKfiiiSD_SD_iiiii,"aw",@nobits
	.sectionflags	@""
	.align	16
.nv.shared._ZN4vllm25paged_attention_v2_kernelIfhLi128ELi32ELi128ELNS_18Fp8KVCacheDataTypeE2ELb1ELi512EEEvPfS2_PT_PKS3_PKT0_S9_ifPKiSB_iPKfiiiSD_SD_iiiii:
	.zero		1056


//--------------------- .nv.shared._ZN4vllm25paged_attention_v2_kernelIfhLi120ELi32ELi128ELNS_18Fp8KVCacheDataTypeE2ELb1ELi512EEEvPfS2_PT_PKS3_PKT0_S9_ifPKiSB_iPKfiiiSD_SD_iiiii --------------------------
	.section	.nv.shared._ZN4vllm25paged_attention_v2_kernelIfhLi120ELi32ELi128ELNS_18Fp8KVCacheDataTypeE2ELb1ELi512EEEvPfS2_PT_PKS3_PKT0_S9_ifPKiSB_iPKfiiiSD_SD_iiiii,"aw",@nobits
	.sectionflags	@""
	.align	16
.nv.shared._ZN4vllm25paged_attention_v2_kernelIfhLi120ELi32ELi128ELNS_18Fp8KVCacheDataTypeE2ELb1ELi512EEEvPfS2_PT_PKS3_PKT0_S9_ifPKiSB_iPKfiiiSD_SD_iiiii:
	.zero		1056


//--------------------- .nv.shared._ZN4vllm25paged_attention_v2_kernelIfhLi112ELi32ELi128ELNS_18Fp8KVCacheDataTypeE2ELb1ELi512EEEvPfS2_PT_PKS3_PKT0_S9_ifPKiSB_iPKfiiiSD_SD_iiiii --------------------------
	.section	.nv.shared._ZN4vllm25paged_attention_v2_kernelIfhLi112ELi32ELi128ELNS_18Fp8KVCacheDataTypeE2ELb1ELi512EEEvPfS2_PT_PKS3_PKT0_S9_ifPKiSB_iPKfiiiSD_SD_iiiii,"aw",@nobits
	.sectionflags	@""
	.align	16
.nv.shared._ZN4vllm25paged_attention_v2_kernelIfhLi112ELi32ELi128ELNS_18Fp8KVCacheDataTypeE2ELb1ELi512EEEvPfS2_PT_PKS3_PKT0_S9_ifPKiSB_iPKfiiiSD_SD_iiiii:
	.zero		1056


//--------------------- .nv.shared._ZN4vllm25paged_attention_v2_kernelIfhLi96ELi32ELi128ELNS_18Fp8KVCacheDataTypeE2ELb1ELi512EEEvPfS2_PT_PKS3_PKT0_S9_ifPKiSB_iPKfiiiSD_SD_iiiii --------------------------
	.section	.nv.shared._ZN4vllm25paged_attention_v2_kernelIfhLi96ELi32ELi128ELNS_18Fp8KVCacheDataTypeE2ELb1ELi512EEEvPfS2_PT_PKS3_PKT0_S9_ifPKiSB_iPKfiiiSD_SD_iiiii,"aw",@nobits
	.sectionflags	@""
	.align	16
.nv.shared._ZN4vllm25paged_attention_v2_kernelIfhLi96ELi32ELi128ELNS_18Fp8KVCacheDataTypeE2ELb1ELi512EEEvPfS2_PT_PKS3_PKT0_S9_ifPKiSB_iPKfiiiSD_SD_iiiii:
	.zero		1056


//--------------------- .nv.shared._ZN4vllm25paged_attention_v2_kernelIfhLi80ELi32ELi128ELNS_18Fp8KVCacheDataTypeE2ELb1ELi512EEEvPfS2_PT_PKS3_PKT0_S9_ifPKiSB_iPKfiiiSD_SD_iiiii --------------------------
	.section	.nv.shared._ZN4vllm25paged_attention_v2_kernelIfhLi80ELi32ELi128ELNS_18Fp8KVCacheDataTypeE2ELb1ELi512EEEvPfS2_PT_PKS3_PKT0_S9_ifPKiSB_iPKfiiiSD_SD_iiiii,"aw",@nobits
	.sectionflags	@""
	.align	16
.nv.shared._ZN4vllm25paged_attention_v2_kernelIfhLi80ELi32ELi128ELNS_18Fp8KVCacheDataTypeE2ELb1ELi512EEEvPfS2_PT_PKS3_PKT0_S9_ifPKiSB_iPKfiiiSD_SD_iiiii:
	.zero		1056


//--------------------- .nv.shared._ZN4vllm25paged_attention_v2_kernelIfhLi64ELi32ELi128ELNS_18Fp8KVCacheDataTypeE2ELb1ELi512EEEvPfS2_PT_PKS3_PKT0_S9_ifPKiSB_iPKfiiiSD_SD_iiiii --------------------------
	.section	.nv.shared._ZN4vllm25paged_attention_v2_kernelIfhLi64ELi32ELi128ELNS_18Fp8KVCacheDataTypeE2ELb1ELi512EEEvPfS2_PT_PKS3_PKT0_S9_ifPKiSB_iPKfiiiSD_SD_iiiii,"aw",@nobits
	.sectionflags	@""
	.align	16
.nv.shared._ZN4vllm25paged_attention_v2_kernelIfhLi64ELi32ELi128ELNS_18Fp8KVCacheDataTypeE2ELb1ELi512EEEvPfS2_PT_PKS3_PKT0_S9_ifPKiSB_iPKfiiiSD_SD_iiiii:
	.zero		1056


//--------------------- .nv.shared._ZN4vllm25paged_attention_v2_kernelIfhLi32ELi32ELi128ELNS_18Fp8KVCacheDataTypeE2ELb1ELi512EEEvPfS2_PT_PKS3_PKT0_S9_ifPKiSB_iPKfiiiSD_SD_iiiii --------------------------
	.section	.nv.shared._ZN4vllm25paged_attention_v2_kernelIfhLi32ELi32ELi128ELNS_18Fp8KVCacheDataTypeE2ELb1ELi512EEEvPfS2_PT_PKS3_PKT0_S9_ifPKiSB_iPKfiiiSD_SD_iiiii,"aw",@nobits
	.sectionflags	@""
	.align	16
.nv.shared._ZN4vllm25paged_attention_v2_kernelIfhLi32ELi32ELi128ELNS_18Fp8KVCacheDataTypeE2ELb1ELi512EEEvPfS2_PT_PKS3_PKT0_S9_ifPKiSB_iPKfiiiSD_SD_iiiii:
	.zero		1056


//--------------------- .nv.shared._ZN4vllm25paged_attention_v2_kernelIfhLi256ELi16ELi128ELNS_18Fp8KVCacheDataTypeE2ELb0ELi512EEEvPfS2_PT_PKS3_PKT0_S9_ifPKiSB_iPKfiiiSD_SD_iiiii --------------------------
	.section	.nv.shared._ZN4vllm25paged_attention_v2_kernelIfhLi256ELi16ELi128ELNS_18Fp8KVCacheDataTypeE2ELb0ELi512EEEvPfS2_PT_PKS3_PKT0_S9_ifPKiSB_iPKfiiiSD_SD_iiiii,"aw",@nobits
	.sectionflags	@""
	.align	16
.nv.shared._ZN4vllm25paged_attention_v2_kernelIfhLi256ELi16ELi128ELNS_18Fp8KVCacheDataTypeE2ELb0ELi512EEEvPfS2_PT_PKS3_PKT0_S9_ifPKiSB_iPKfiiiSD_SD_iiiii:
	.zero		1056


//--------------------- .nv.shared._ZN4vllm25paged_attention_v2_kernelIfhLi192ELi16ELi128ELNS_18Fp8KVCacheDataTypeE2ELb0ELi512EEEvPfS2_PT_PKS3_PKT0_S9_ifPKiSB_iPKfiiiSD_SD_iiiii --------------------------
	.section	.nv.shared._ZN4vllm25paged_attention_v2_kernelIfhLi192ELi16ELi128ELNS_18Fp8KVCacheDataTypeE2ELb0ELi512EEEvPfS2_PT_PKS3_PKT0_S9_ifPKiSB_iPKfiiiSD_SD_iiiii,"aw",@nobits
	.sectionflags	@""
	.align	16
.nv.shared._ZN4vllm25paged_attention_v2_kernelIfhLi192ELi16ELi128ELNS_18Fp8KVCacheDataTypeE2ELb0ELi512EEEvPfS2_PT_PKS3_PKT0_S9_ifPKiSB_iPKfiiiSD_SD_iiiii:
	.zero		1056


//--------------------- .nv.shared._ZN4vllm25paged_attention_v2_kernelIfhLi128ELi16ELi128ELNS_18Fp8KVCacheDataTypeE2ELb0ELi512EEEvPfS2_PT_PKS3_PKT0_S9_ifPKiSB_iPKfiiiSD_SD_iiiii --------------------------
	.section	.nv.shared._ZN4vllm25paged_attention_v2_kernelIfhLi128ELi16ELi128ELNS_18Fp8KVCacheDataTypeE2ELb0ELi512EEEvPfS2_PT_PKS3_PKT0_S9_ifPKiSB_iPKfiiiSD_SD_iiiii,"aw",@nobits
	.sectionflags	@""
	.align	16
.nv.shared._ZN4vllm25paged_attention_v2_kernelIfhLi128ELi16ELi128ELNS_18Fp8KVCacheDataTypeE2ELb0ELi512EEEvPfS2_PT_PKS3_PKT0_S9_ifPKiSB_iPKfiiiSD_SD_iiiii:
	.zero		1056


//--------------------- .nv.shared._ZN4vllm25paged_attention_v2_kernelIfhLi120ELi16ELi128ELNS_18Fp8KVCacheDataTypeE2ELb0ELi512EEEvPfS2_PT_PKS3_PKT0_S9_ifPKiSB_iPKfiiiSD_SD_iiiii --------------------------
	.section	.nv.shared._ZN4vllm25paged_attention_v2_kernelIfhLi120ELi16ELi128ELNS_18Fp8KVCacheDataTypeE2ELb0ELi512EEEvPfS2_PT_PKS3_PKT0_S9_ifPKiSB_iPKfiiiSD_SD_iiiii,"aw",@nobits
	.sectionflags	@""
	.align	16
.nv.shared._ZN4vllm25paged_attention_v2_kernelIfhLi120ELi16ELi128ELNS_18Fp8KVCacheDataTypeE2ELb0ELi512EEEvPfS2_PT_PKS3_PKT0_S9_ifPKiSB_iPKfiiiSD_SD_iiiii:
	.zero		1056


//--------------------- .nv.shared._ZN4vllm25paged_attention_v2_kernelIfhLi112ELi16ELi128ELNS_18Fp8KVCacheDataTypeE2ELb0ELi512EEEvPfS2_PT_PKS3_PKT0_S9_ifPKiSB_iPKfiiiSD_SD_iiiii --------------------------
	.section	.nv.shared._ZN4vllm25paged_attention_v2_kernelIfhLi112ELi16ELi128ELNS_18Fp8KVCacheDataTypeE2ELb0ELi512EEEvPfS2_PT_PKS3_PKT0_S9_ifPKiSB_iPKfiiiSD_SD_iiiii,"aw",@nobits
	.sectionflags	@""
	.align	16
.nv.shared._ZN4vllm25paged_attention_v2_kernelIfhLi112ELi16ELi128ELNS_18Fp8KVCacheDataTypeE2ELb0ELi512EEEvPfS2_PT_PKS3_PKT0_S9_ifPKiSB_iPKfiiiSD_SD_iiiii:
	.zero		1056


//--------------------- .nv.shared._ZN4vllm25paged_attention_v2_kernelIfhLi96ELi16ELi128ELNS_18Fp8KVCacheDataTypeE2ELb0ELi512EEEvPfS2_PT_PKS3_PKT0_S9_ifPKiSB_iPKfiiiSD_SD_iiiii --------------------------
	.section	.nv.shared._ZN4vllm25paged_attention_v2_kernelIfhLi96ELi16ELi128ELNS_18Fp8KVCacheDataTypeE2ELb0ELi512EEEvPfS2_PT_PKS3_PKT0_S9_ifPKiSB_iPKfiiiSD_SD_iiiii,"aw",@nobits
	.sectionflags	@""
	.align	16
.nv.shared._ZN4vllm25paged_attention_v2_kernelIfhLi96ELi16ELi128ELNS_18Fp8KVCacheDataTypeE2ELb0ELi512EEEvPfS2_PT_PKS3_PKT0_S9_ifPKiSB_iPKfiiiSD_SD_iiiii:
	.zero		1056


//--------------------- .nv.shared._ZN4vllm25paged_attention_v2_kernelIfhLi80ELi16ELi128ELNS_18Fp8KVCacheDataTypeE2ELb0ELi512EEEvPfS2_PT_PKS3_PKT0_S9_ifPKiSB_iPKfiiiSD_SD_iiiii --------------------------
	.section	.nv.shared._ZN4vllm25paged_attention_v2_kernelIfhLi80ELi16ELi128ELNS_18Fp8KVCacheDataTypeE2ELb0ELi512EEEvPfS2_PT_PKS3_PKT0_S9_ifPKiSB_iPKfiiiSD_SD_iiiii,"aw",@nobits
	.sectionflags	@""
	.align	16
.nv.shared._ZN4vllm25paged_attention_v2_kernelIfhLi80ELi16ELi128ELNS_18Fp8KVCacheDataTypeE2ELb0ELi512EEEvPfS2_PT_PKS3_PKT0_S9_ifPKiSB_iPKfiiiSD_SD_iiiii:
	.zero		1056


//--------------------- .nv.shared._ZN4vllm25paged_attention_v2_kernelIfhLi64ELi16ELi128ELNS_18Fp8KVCacheDataTypeE2ELb0ELi512EEEvPfS2_PT_PKS3_PKT0_S9_ifPKiSB_iPKfiiiSD_SD_iiiii --------------------------
	.section	.nv.shared._ZN4vllm25paged_attention_v2_kernelIfhLi64ELi16ELi128ELNS_18Fp8KVCacheDataTypeE2ELb0ELi512EEEvPfS2_PT_PKS3_PKT0_S9_ifPKiSB_iPKfiiiSD_SD_iiiii,"aw",@nobits
	.sectionflags	@""
	.align	16
.nv.shared._ZN4vllm25paged_attention_v2_kernelIfhLi64ELi16ELi128ELNS_18Fp8KVCacheDataTypeE2ELb0ELi512EEEvPfS2_PT_PKS3_PKT0_S9_ifPKiSB_iPKfiiiSD_SD_iiiii:
	.zero		1056


//--------------------- .nv.shared._ZN4vllm25paged_attention_v2_kernelIfhLi32ELi16ELi128ELNS_18Fp8KVCacheDataTypeE2ELb0ELi512EEEvPfS2_PT_PKS3_PKT0_S9_ifPKiSB_iPKfiiiSD_SD_iiiii --------------------------
	.section	.nv.shared._ZN4vllm25paged_attention_v2_kernelIfhLi32ELi16ELi128ELNS_18Fp8KVCacheDataTypeE2ELb0ELi512EEEvPfS2_PT_PKS3_PKT0_S9_ifPKiSB_iPKfiiiSD_SD_iiiii,"aw",@nobits
	.sectionflags	@""
	.align	16
.nv.shared._ZN4vllm25paged_attention_v2_kernelIfhLi32ELi16ELi128ELNS_18Fp8KVCacheDataTypeE2ELb0ELi512EEEvPfS2_PT_PKS3_PKT0_S9_ifPKiSB_iPKfiiiSD_SD_iiiii:
	.zero		1056


//--------------------- .nv.shared._ZN4vllm25paged_attention_v2_kernelIfhLi256ELi16ELi128ELNS_18Fp8KVCacheDataTypeE2ELb1ELi512EEEvPfS2_PT_PKS3_PKT0_S9_ifPKiSB_iPKfiiiSD_SD_iiiii --------------------------
	.section	.nv.shared._ZN4vllm25paged_attention_v2_kernelIfhLi256ELi16ELi128ELNS_18Fp8KVCacheDataTypeE2ELb1ELi512EEEvPfS2_PT_PKS3_PKT0_S9_ifPKiSB_iPKfiiiSD_SD_iiiii,"aw",@nobits
	.sectionflags	@""
	.align	16
.nv.shared._ZN4vllm25paged_attention_v2_kernelIfhLi256ELi16ELi128ELNS_18Fp8KVCacheDataTypeE2ELb1ELi512EEEvPfS2_PT_PKS3_PKT0_S9_ifPKiSB_iPKfiiiSD_SD_iiiii:
	.zero		1056


//--------------------- .nv.shared._ZN4vllm25paged_attention_v2_kernelIfhLi192ELi16ELi128ELNS_18Fp8KVCacheDataTypeE2ELb1ELi512EEEvPfS2_PT_PKS3_PKT0_S9_ifPKiSB_iPKfiiiSD_SD_iiiii --------------------------
	.section	.nv.shared._ZN4vllm25paged_attention_v2_kernelIfhLi192ELi16ELi128ELNS_18Fp8KVCacheDataTypeE2ELb1ELi512EEEvPfS2_PT_PKS3_PKT0_S9_ifPKiSB_iPKfiiiSD_SD_iiiii,"aw",@nobits
	.sectionflags	@""
	.align	16
.nv.shared._ZN4vllm25paged_attention_v2_kernelIfhLi192ELi16ELi128ELNS_18Fp8KVCacheDataTypeE2ELb1ELi512EEEvPfS2_PT_PKS3_PKT0_S9_ifPKiSB_iPKfiiiSD_SD_iiiii:
	.zero		1056


//--------------------- .nv.shared._ZN4vllm25paged_attention_v2_kernelIfhLi128ELi16ELi128ELNS_18Fp8KVCacheDataTypeE2ELb1ELi512EEEvPfS2_PT_PKS3_PKT0_S9_ifPKiSB_iPKfiiiSD_SD_iiiii --------------------------
	.section	.nv.shared._ZN4vllm25paged_attention_v2_kernelIfhLi128ELi16ELi128ELNS_18Fp8KVCacheDataTypeE2ELb1ELi512EEEvPfS2_PT_PKS3_PKT0_S9_ifPKiSB_iPKfiiiSD_SD_iiiii,"aw",@nobits
	.sectionflags	@""
	.align	16
.nv.shared._ZN4vllm25paged_attention_v2_kernelIfhLi128ELi16ELi128ELNS_18Fp8KVCacheDataTypeE2ELb1ELi512EEEvPfS2_PT_PKS3_PKT0_S9_ifPKiSB_iPKfiiiSD_SD_iiiii:
	.zero		1056


//--------------------- .nv.shared._ZN4vllm25paged_attention_v2_kernelIfhLi120ELi16ELi128ELNS_18Fp8KVCacheDataTypeE2ELb1ELi512EEEvPfS2_PT_PKS3_PKT0_S9_ifPKiSB_iPKfiiiSD_SD_iiiii --------------------------
	.section	.nv.shared._ZN4vllm25paged_attention_v2_kernelIfhLi120ELi16ELi128ELNS_18Fp8KVCacheDataTypeE2ELb1ELi512EEEvPfS2_PT_PKS3_PKT0_S9_ifPKiSB_iPKfiiiSD_SD_iiiii,"aw",@nobits
	.sectionflags	@""
	.align	16
.nv.shared._ZN4vllm25paged_attention_v2_kernelIfhLi120ELi16ELi128ELNS_18Fp8KVCacheDataTypeE2ELb1ELi512EEEvPfS2_PT_PKS3_PKT0_S9_ifPKiSB_iPKfiiiSD_SD_iiiii:
	.zero		1056


//--------------------- .nv.shared._ZN4vllm25paged_attention_v2_kernelIfhLi112ELi16ELi128ELNS_18Fp8KVCacheDataTypeE2ELb1ELi512EEEvPfS2_PT_PKS3_PKT0_S9_ifPKiSB_iPKfiiiSD_SD_iiiii --------------------------
	.section	.nv.shared._ZN4vllm25paged_attention_v2_kernelIfhLi112ELi16ELi128ELNS_18Fp8KVCacheDataTypeE2ELb1ELi512EEEvPfS2_PT_PKS3_PKT0_S9_ifPKiSB_iPKfiiiSD_SD_iiiii,"aw",@nobits
	.sectionflags	@""
	.align	16
.nv.shared._ZN4vllm25paged_attention_v2_kernelIfhLi112ELi16ELi128ELNS_18Fp8KVCacheDataTypeE2ELb1ELi512EEEvPfS2_PT_PKS3_PKT0_S9_ifPKiSB_iPKfiiiSD_SD_iiiii:
	.zero		1056


//--------------------- .nv.shared._ZN4vllm25paged_attention_v2_kernelIfhLi96ELi16ELi128ELNS_18Fp8KVCacheDataTypeE2ELb1ELi512EEEvPfS2_PT_PKS3_PKT0_S9_ifPKiSB_iPKfiiiSD_SD_iiiii --------------------------
	.section	.nv.shared._ZN4vllm25paged_attention_v2_kernelIfhLi96ELi16ELi128ELNS_18Fp8KVCacheDataTypeE2ELb1ELi512EEEvPfS2_PT_PKS3_PKT0_S9_ifPKiSB_iPKfiiiSD_SD_iiiii,"aw",@nobits
	.sectionflags	@""
	.align	16
.nv.shared._ZN4vllm25paged_attention_v2_kernelIfhLi96ELi16ELi128ELNS_18Fp8KVCacheDataTypeE2ELb1ELi512EEEvPfS2_PT_PKS3_PKT0_S9_ifPKiSB_iPKfiiiSD_SD_iiiii:
	.zero		1056


//--------------------- .nv.shared._ZN4vllm25paged_attention_v2_kernelIfhLi80ELi16ELi128ELNS_18Fp8KVCacheDataTypeE2ELb1ELi512EEEvPfS2_PT_PKS3_PKT0_S9_ifPKiSB_iPKfiiiSD_SD_iiiii --------------------------
	.section	.nv.shared._ZN4vllm25paged_attention_v2_kernelIfhLi80ELi16ELi128ELNS_18Fp8KVCacheDataTypeE2ELb1ELi512EEEvPfS2_PT_PKS3_PKT0_S9_ifPKiSB_iPKfiiiSD_SD_iiiii,"aw",@nobits
	.sectionflags	@""
	.align	16
.nv.shared._ZN4vllm25paged_attention_v2_kernelIfhLi80ELi16ELi128ELNS_18Fp8KVCacheDataTypeE2ELb1ELi512EEEvPfS2_PT_PKS3_PKT0_S9_ifPKiSB_iPKfiiiSD_SD_iiiii:
	.zero		1056


//--------------------- .nv.shared._ZN4vllm25paged_attention_v2_kernelIfhLi64ELi16ELi128ELNS_18Fp8KVCacheDataTypeE2ELb1ELi512EEEvPfS2_PT_PKS3_PKT0_S9_ifPKiSB_iPKfiiiSD_SD_iiiii --------------------------
	.section	.nv.shared._ZN4vllm25paged_attention_v2_kernelIfhLi64ELi16ELi128ELNS_18Fp8KVCacheDataTypeE2ELb1ELi512EEEvPfS2_PT_PKS3_PKT0_S9_ifPKiSB_iPKfiiiSD_SD_iiiii,"aw",@nobits
	.sectionflags	@""
	.align	16
.nv.shared._ZN4vllm25paged_attention_v2_kernelIfhLi64ELi16ELi128ELNS_18Fp8KVCacheDataTypeE2ELb1ELi512EEEvPfS2_PT_PKS3_PKT0_S9_ifPKiSB_iPKfiiiSD_SD_iiiii:
	.zero		1056


//--------------------- .nv.shared._ZN4vllm25paged_attention_v2_kernelIfhLi32ELi16ELi128ELNS_18Fp8KVCacheDataTypeE2ELb1ELi512EEEvPfS2_PT_PKS3_PKT0_S9_ifPKiSB_iPKfiiiSD_SD_iiiii --------------------------
	.section	.nv.shared._ZN4vllm25paged_attention_v2_kernelIfhLi32ELi16ELi128ELNS_18Fp8KVCacheDataTypeE2ELb1ELi512EEEvPfS2_PT_PKS3_PKT0_S9_ifPKiSB_iPKfiiiSD_SD_iiiii,"aw",@nobits
	.sectionflags	@""
	.align	16
.nv.shared._ZN4vllm25paged_attention_v2_kernelIfhLi32ELi16ELi128ELNS_18Fp8KVCacheDataTypeE2ELb1ELi512EEEvPfS2_PT_PKS3_PKT0_S9_ifPKiSB_iPKfiiiSD_SD_iiiii:
	.zero		1056


//--------------------- .nv.shared._ZN4vllm25paged_attention_v2_kernelIfhLi256ELi8ELi128ELNS_18Fp8KVCacheDataTypeE2ELb0ELi512EEEvPfS2_PT_PKS3_PKT0_S9_ifPKiSB_iPKfiiiSD_SD_iiiii --------------------------
	.section	.nv.shared._ZN4vllm25paged_attention_v2_kernelIfhLi256ELi8ELi128ELNS_18Fp8KVCacheDataTypeE2ELb0ELi512EEEvPfS2_PT_PKS3_PKT0_S9_ifPKiSB_iPKfiiiSD_SD_iiiii,"aw",@nobits
	.sectionflags	@""
	.align	16
.nv.shared._ZN4vllm25paged_attention_v2_kernelIfhLi256ELi8ELi128ELNS_18Fp8KVCacheDataTypeE2ELb0ELi512EEEvPfS2_PT_PKS3_PKT0_S9_ifPKiSB_iPKfiiiSD_SD_iiiii:
	.zero		1056


//--------------------- .nv.shared._ZN4vllm25paged_attention_v2_kernelIfhLi192ELi8ELi128ELNS_18Fp8KVCacheDataTypeE2ELb0ELi512EEEvPfS2_PT_PKS3_PKT0_S9_ifPKiSB_iPKfiiiSD_SD_iiiii --------------------------
	.section	.nv.shared._ZN4vllm25paged_attention_v2_kernelIfhLi192ELi8ELi128ELNS_18Fp8KVCacheDataTypeE2ELb0ELi512EEEvPfS2_PT_PKS3_PKT0_S9_ifPKiSB_iPKfiiiSD_SD_iiiii,"aw",@nobits
	.sectionflags	@""
	.align	16
.nv.shared._ZN4vllm25paged_attention_v2_kernelIfhLi192ELi8ELi128ELNS_18Fp8KVCacheDataTypeE2ELb0ELi512EEEvPfS2_PT_PKS3_PKT0_S9_ifPKiSB_iPKfiiiSD_SD_iiiii:
	.zero		1056


//--------------------- .nv.shared._ZN4vllm25paged_attention_v2_kernelIfhLi128ELi8ELi128ELNS_18Fp8KVCacheDataTypeE2ELb0ELi512EEEvPfS2_PT_PKS3_PKT0_S9_ifPKiSB_iPKfiiiSD_SD_iiiii --------------------------
	.section	.nv.shared._ZN4vllm25paged_attention_v2_kernelIfhLi128ELi8ELi128ELNS_18Fp8KVCacheDataTypeE2ELb0ELi512EEEvPfS2_PT_PKS3_PKT0_S9_ifPKiSB_iPKfiiiSD_SD_iiiii,"aw",@nobits
	.sectionflags	@""
	.align	16
.nv.shared._ZN4vllm25paged_attention_v2_kernelIfhLi128ELi8ELi128ELNS_18Fp8KVCacheDataTypeE2ELb0ELi512EEEvPfS2_PT_PKS3_PKT0_S9_ifPKiSB_iPKfiiiSD_SD_iiiii:
	.zero		1056


//--------------------- .nv.shared._ZN4vllm25paged_attention_v2_kernelIfhLi120ELi8ELi128ELNS_18Fp8KVCacheDataTypeE2ELb0ELi512EEEvPfS2_PT_PKS3_PKT0_S9_ifPKiSB_iPKfiiiSD_SD_iiiii --------------------------
	.section	.nv.shared._ZN4vllm25paged_attention_v2_kernelIfhLi120ELi8ELi128ELNS_18Fp8KVCacheDataTypeE2ELb0ELi512EEEvPfS2_PT_PKS3_PKT0_S9_ifPKiSB_iPKfiiiSD_SD_iiiii,"aw",@nobits
	.sectionflags	@""
	.align	16
.nv.shared._ZN4vllm25paged_attention_v2_kernelIfhLi120ELi8ELi128ELNS_18Fp8KVCacheDataTypeE2ELb0ELi512EEEvPfS2_PT_PKS3_PKT0_S9_ifPKiSB_iPKfiiiSD_SD_iiiii:
	.zero		1056


//--------------------- .nv.shared._ZN4vllm25paged_attention_v2_kernelIfhLi112ELi8ELi128ELNS_18Fp8KVCacheDataTypeE2ELb0ELi512EEEvPfS2_PT_PKS3_PKT0_S9_ifPKiSB_iPKfiiiSD_SD_iiiii --------------------------
	.section	.nv.shared._ZN4vllm25paged_attention_v2_kernelIfhLi112ELi8ELi128ELNS_18Fp8KVCacheDataTypeE2ELb0ELi512EEEvPfS2_PT_PKS3_PKT0_S9_ifPKiSB_iPKfiiiSD_SD_iiiii,"aw",@nobits
	.sectionflags	@""
	.align	16
.nv.shared._ZN4vllm25paged_attention_v2_kernelIfhLi112ELi8ELi128ELNS_18Fp8KVCacheDataTypeE2ELb0ELi512EEEvPfS2_PT_PKS3_PKT0_S9_ifPKiSB_iPKfiiiSD_SD_iiiii:
	.zero		1056


//--------------------- .nv.shared._ZN4vllm25paged_attention_v2_kernelIfhLi96ELi8ELi128ELNS_18Fp8KVCacheDataTypeE2ELb0ELi512EEEvPfS2_PT_PKS3_PKT0_S9_ifPKiSB_iPKfiiiSD_SD_iiiii --------------------------
	.section	.nv.shared._ZN4vllm25paged_attention_v2_kernelIfhLi96ELi8ELi128ELNS_18Fp8KVCacheDataTypeE2ELb0ELi512EEEvPfS2_PT_PKS3_PKT0_S9_ifPKiSB_iPKfiiiSD_SD_iiiii,"aw",@nobits
	.sectionflags	@""
	.align	16
.nv.shared._ZN4vllm25paged_attention_v2_kernelIfhLi96ELi8ELi128ELNS_18Fp8KVCacheDataTypeE2ELb0ELi512EEEvPfS2_PT_PKS3_PKT0_S9_ifPKiSB_iPKfiiiSD_SD_iiiii:
	.zero		1056


//--------------------- .nv.shared._ZN4vllm25paged_attention_v2_kernelIfhLi80ELi8ELi128ELNS_18Fp8KVCacheDataTypeE2ELb0ELi512EEEvPfS2_PT_PKS3_PKT0_S9_ifPKiSB_iPKfiiiSD_SD_iiiii --------------------------
	.section	.nv.shared._ZN4vllm25paged_attention_v2_kernelIfhLi80ELi8ELi128ELNS_18Fp8KVCacheDataTypeE2ELb0ELi512EEEvPfS2_PT_PKS3_PKT0_S9_ifPKiSB_iPKfiiiSD_SD_iiiii,"aw",@nobits
	.sectionflags	@""
	.align	16
.nv.shared._ZN4vllm25paged_attention_v2_kernelIfhLi80ELi8ELi128ELNS_18Fp8KVCacheDataTypeE2ELb0ELi512EEEvPfS2_PT_PKS3_PKT0_S9_ifPKiSB_iPKfiiiSD_SD_iiiii:
	.zero		1056


//--------------------- .nv.shared._ZN4vllm25paged_attention_v2_kernelIfhLi64ELi8ELi128ELNS_18Fp8KVCacheDataTypeE2ELb0ELi512EEEvPfS2_PT_PKS3_PKT0_S9_ifPKiSB_iPKfiiiSD_SD_iiiii --------------------------
	.section	.nv.shared._ZN4vllm25paged_attention_v2_kernelIfhLi64ELi8ELi128ELNS_18Fp8KVCacheDataTypeE2ELb0ELi512EEEvPfS2_PT_PKS3_PKT0_S9_ifPKiSB_iPKfiiiSD_SD_iiiii,"aw",@nobits
	.sectionflags	@""
	.align	16
.nv.shared._ZN4vllm25paged_attention_v2_kernelIfhLi64ELi8ELi128ELNS_18Fp8KVCacheDataTypeE2ELb0ELi512EEEvPfS2_PT_PKS3_PKT0_S9_ifPKiSB_iPKfiiiSD_SD_iiiii:
	.zero		1056


//--------------------- .nv.shared._ZN4vllm25paged_attention_v2_kernelIfhLi32ELi8ELi128ELNS_18Fp8KVCacheDataTypeE2ELb0ELi512EEEvPfS2_PT_PKS3_PKT0_S9_ifPKiSB_iPKfiiiSD_SD_iiiii --------------------------
	.section	.nv.shared._ZN4vllm25paged_attention_v2_kernelIfhLi32ELi8ELi128ELNS_18Fp8KVCacheDataTypeE2ELb0ELi512EEEvPfS2_PT_PKS3_PKT0_S9_ifPKiSB_iPKfiiiSD_SD_iiiii,"aw",@nobits
	.sectionflags	@""
	.align	16
.nv.shared._ZN4vllm25paged_attention_v2_kernelIfhLi32ELi8ELi128ELNS_18Fp8KVCacheDataTypeE2ELb0ELi512EEEvPfS2_PT_PKS3_PKT0_S9_ifPKiSB_iPKfiiiSD_SD_iiiii:
	.zero		1056


//--------------------- .nv.shared._ZN4vllm25paged_attention_v2_kernelIfhLi256ELi8ELi128ELNS_18Fp8KVCacheDataTypeE2ELb1ELi512EEEvPfS2_PT_PKS3_PKT0_S9_ifPKiSB_iPKfiiiSD_SD_iiiii --------------------------
	.section	.nv.shared._ZN4vllm25paged_attention_v2_kernelIfhLi256ELi8ELi128ELNS_18Fp8KVCacheDataTypeE2ELb1ELi512EEEvPfS2_PT_PKS3_PKT0_S9_ifPKiSB_iPKfiiiSD_SD_iiiii,"aw",@nobits
	.sectionflags	@""
	.align	16
.nv.shared._ZN4vllm25paged_attention_v2_kernelIfhLi256ELi8ELi128ELNS_18Fp8KVCacheDataTypeE2ELb1ELi512EEEvPfS2_PT_PKS3_PKT0_S9_ifPKiSB_iPKfiiiSD_SD_iiiii:
	.zero		1056


//--------------------- .nv.shared._ZN4vllm25paged_attention_v2_kernelIfhLi192ELi8ELi128ELNS_18Fp8KVCacheDataTypeE2ELb1ELi512EEEvPfS2_PT_PKS3_PKT0_S9_ifPKiSB_iPKfiiiSD_SD_iiiii --------------------------
	.section	.nv.shared._ZN4vllm25paged_attention_v2_kernelIfhLi192ELi8ELi128ELNS_18Fp8KVCacheDataTypeE2ELb1ELi512EEEvPfS2_PT_PKS3_PKT0_S9_ifPKiSB_iPKfiiiSD_SD_iiiii,"aw",@nobits
	.sectionflags	@""
	.align	16
.nv.shared._ZN4vllm25paged_attention_v2_kernelIfhLi192ELi8ELi128ELNS_18Fp8KVCacheDataTypeE2ELb1ELi512EEEvPfS2_PT_PKS3_PKT0_S9_ifPKiSB_iPKfiiiSD_SD_iiiii:
	.zero		1056


//--------------------- .nv.shared._ZN4vllm25paged_attention_v2_kernelIfhLi128ELi8ELi128ELNS_18Fp8KVCacheDataTypeE2ELb1ELi512EEEvPfS2_PT_PKS3_PKT0_S9_ifPKiSB_iPKfiiiSD_SD_iiiii --------------------------
	.section	.nv.shared._ZN4vllm25paged_attention_v2_kernelIfhLi128ELi8ELi128ELNS_18Fp8KVCacheDataTypeE2ELb1ELi512EEEvPfS2_PT_PKS3_PKT0_S9_ifPKiSB_iPKfiiiSD_SD_iiiii,"aw",@nobits
	.sectionflags	@""
	.align	16
.nv.shared._ZN4vllm25paged_attention_v2_kernelIfhLi128ELi8ELi128ELNS_18Fp8KVCacheDataTypeE2ELb1ELi512EEEvPfS2_PT_PKS3_PKT0_S9_ifPKiSB_iPKfiiiSD_SD_iiiii:
	.zero		1056


//--------------------- .nv.shared._ZN4vllm25paged_attention_v2_kernelIfhLi120ELi8ELi128ELNS_18Fp8KVCacheDataTypeE2ELb1ELi512EEEvPfS2_PT_PKS3_PKT0_S9_ifPKiSB_iPKfiiiSD_SD_iiiii --------------------------
	.section	.nv.shared._ZN4vllm25paged_attention_v2_kernelIfhLi120ELi8ELi128ELNS_18Fp8KVCacheDataTypeE2ELb1ELi512EEEvPfS2_PT_PKS3_PKT0_S9_ifPKiSB_iPKfiiiSD_SD_iiiii,"aw",@nobits
	.sectionflags	@""
	.align	16
.nv.shared._ZN4vllm25paged_attention_v2_kernelIfhLi120ELi8ELi128ELNS_18Fp8KVCacheDataTypeE2ELb1ELi512EEEvPfS2_PT_PKS3_PKT0_S9_ifPKiSB_iPKfiiiSD_SD_iiiii:
	.zero		1056


//--------------------- .nv.shared._ZN4vllm25paged_attention_v2_kernelIfhLi112ELi8ELi128ELNS_18Fp8KVCacheDataTypeE2ELb1ELi512EEEvPfS2_PT_PKS3_PKT0_S9_ifPKiSB_iPKfiiiSD_SD_iiiii --------------------------
	.section	.nv.shared._ZN4vllm25paged_attention_v2_kernelIfhLi112ELi8ELi128ELNS_18Fp8KVCacheDataTypeE2ELb1ELi512EEEvPfS2_PT_PKS3_PKT0_S9_ifPKiSB_iPKfiiiSD_SD_iiiii,"aw",@nobits
	.sectionflags	@""
	.align	16
.nv.shared._ZN4vllm25paged_attention_v2_kernelIfhLi112ELi8ELi128ELNS_18Fp8KVCacheDataTypeE2ELb1ELi512EEEvPfS2_PT_PKS3_PKT0_S9_ifPKiSB_iPKfiiiSD_SD_iiiii:
	.zero		1056


//--------------------- .nv.shared._ZN4vllm25paged_attention_v2_kernelIfhLi96ELi8ELi128ELNS_18Fp8KVCacheDataTypeE2ELb1ELi512EEEvPfS2_PT_PKS3_PKT0_S9_ifPKiSB_iPKfiiiSD_SD_iiiii --------------------------
	.section	.nv.shared._ZN4vllm25paged_attention_v2_kernelIfhLi96ELi8ELi128ELNS_18Fp8KVCacheDataTypeE2ELb1ELi512EEEvPfS2_PT_PKS3_PKT0_S9_ifPKiSB_iPKfiiiSD_SD_iiiii,"aw",@nobits
	.sectionflags	@""
	.align	16
.nv.shared._ZN4vllm25paged_attention_v2_kernelIfhLi96ELi8ELi128ELNS_18Fp8KVCacheDataTypeE2ELb1ELi512EEEvPfS2_PT_PKS3_PKT0_S9_ifPKiSB_iPKfiiiSD_SD_iiiii:
	.zero		1056


//--------------------- .nv.shared._ZN4vllm25paged_attention_v2_kernelIfhLi80ELi8ELi128ELNS_18Fp8KVCacheDataTypeE2ELb1ELi512EEEvPfS2_PT_PKS3_PKT0_S9_ifPKiSB_iPKfiiiSD_SD_iiiii --------------------------
	.section	.nv.shared._ZN4vllm25paged_attention_v2_kernelIfhLi80ELi8ELi128ELNS_18Fp8KVCacheDataTypeE2ELb1ELi512EEEvPfS2_PT_PKS3_PKT0_S9_ifPKiSB_iPKfiiiSD_SD_iiiii,"aw",@nobits
	.sectionflags	@""
	.align	16
.nv.shared._ZN4vllm25paged_attention_v2_kernelIfhLi80ELi8ELi128ELNS_18Fp8KVCacheDataTypeE2ELb1ELi512EEEvPfS2_PT_PKS3_PKT0_S9_ifPKiSB_iPKfiiiSD_SD_iiiii:
	.zero		1056


//--------------------- .nv.shared._ZN4vllm25paged_attention_v2_kernelIfhLi64ELi8ELi128ELNS_18Fp8KVCacheDataTypeE2ELb1ELi512EEEvPfS2_PT_PKS3_PKT0_S9_ifPKiSB_iPKfiiiSD_SD_iiiii --------------------------
	.section	.nv.shared._ZN4vllm25paged_attention_v2_kernelIfhLi64ELi8ELi128ELNS_18Fp8KVCacheDataTypeE2ELb1ELi512EEEvPfS2_PT_PKS3_PKT0_S9_ifPKiSB_iPKfiiiSD_SD_iiiii,"aw",@nobits
	.sectionflags	@""
	.align	16
.nv.shared._ZN4vllm25paged_attention_v2_kernelIfhLi64ELi8ELi128ELNS_18Fp8KVCacheDataTypeE2ELb1ELi512EEEvPfS2_PT_PKS3_PKT0_S9_ifPKiSB_iPKfiiiSD_SD_iiiii:
	.zero		1056


//--------------------- .nv.shared._ZN4vllm25paged_attention_v2_kernelIfhLi32ELi8ELi128ELNS_18Fp8KVCacheDataTypeE2ELb1ELi512EEEvPfS2_PT_PKS3_PKT0_S9_ifPKiSB_iPKfiiiSD_SD_iiiii --------------------------
	.section	.nv.shared._ZN4vllm25paged_attention_v2_kernelIfhLi32ELi8ELi128ELNS_18Fp8KVCacheDataTypeE2ELb1ELi512EEEvPfS2_PT_PKS3_PKT0_S9_ifPKiSB_iPKfiiiSD_SD_iiiii,"aw",@nobits
	.sectionflags	@""
	.align	16
.nv.shared._ZN4vllm25paged_attention_v2_kernelIfhLi32ELi8ELi128ELNS_18Fp8KVCacheDataTypeE2ELb1ELi512EEEvPfS2_PT_PKS3_PKT0_S9_ifPKiSB_iPKfiiiSD_SD_iiiii:
	.zero		1056


//--------------------- .nv.shared._ZN4vllm25paged_attention_v2_kernelI13__nv_bfloat16hLi256ELi32ELi128ELNS_18Fp8KVCacheDataTypeE1ELb0ELi512EEEvPfS3_PT_PKS4_PKT0_SA_ifPKiSC_iPKfiiiSE_SE_iiiii --------------------------
	.section	.nv.shared._ZN4vllm25paged_attention_v2_kernelI13__nv_bfloat16hLi256ELi32ELi128ELNS_18Fp8KVCacheDataTypeE1ELb0ELi512EEEvPfS3_PT_PKS4_PKT0_SA_ifPKiSC_iPKfiiiSE_SE_iiiii,"aw",@nobits
	.sectionflags	@""
	.align	16
.nv.shared._ZN4vllm25paged_attention_v2_kernelI13__nv_bfloat16hLi256ELi32ELi128ELNS_18Fp8KVCacheDataTypeE1ELb0ELi512EEEvPfS3_PT_PKS4_PKT0_SA_ifPKiSC_iPKfiiiSE_SE_iiiii:
	.zero		1056


//--------------------- .nv.shared._ZN4vllm25paged_attention_v2_kernelI13__nv_bfloat16hLi192ELi32ELi128ELNS_18Fp8KVCacheDataTypeE1ELb0ELi512EEEvPfS3_PT_PKS4_PKT0_SA_ifPKiSC_iPKfiiiSE_SE_iiiii --------------------------
	.section	.nv.shared._ZN4vllm25paged_attention_v2_kernelI13__nv_bfloat16hLi192ELi32ELi128ELNS_18Fp8KVCacheDataTypeE1ELb0ELi512EEEvPfS3_PT_PKS4_PKT0_SA_ifPKiSC_iPKfiiiSE_SE_iiiii,"aw",@nobits
	.sectionflags	@""
	.align	16
.nv.shared._ZN4vllm25paged_attention_v2_kernelI13__nv_bfloat16hLi192ELi32ELi128ELNS_18Fp8KVCacheDataTypeE1ELb0ELi512EEEvPfS3_PT_PKS4_PKT0_SA_ifPKiSC_iPKfiiiSE_SE_iiiii:
	.zero		1056


//--------------------- .nv.shared._ZN4vllm25paged_attention_v2_kernelI13__nv_bfloat16hLi128ELi32ELi128ELNS_18Fp8KVCacheDataTypeE1ELb0ELi512EEEvPfS3_PT_PKS4_PKT0_SA_ifPKiSC_iPKfiiiSE_SE_iiiii --------------------------
	.section	.nv.shared._ZN4vllm25paged_attention_v2_kernelI13__nv_bfloat16hLi128ELi32ELi128ELNS_18Fp8KVCacheDataTypeE1ELb0ELi512EEEvPfS3_PT_PKS4_PKT0_SA_ifPKiSC_iPKfiiiSE_SE_iiiii,"aw",@nobits
	.sectionflags	@""
	.align	16
.nv.shared._ZN4vllm25paged_attention_v2_kernelI13__nv_bfloat16hLi128ELi32ELi128ELNS_18Fp8KVCacheDataTypeE1ELb0ELi512EEEvPfS3_PT_PKS4_PKT0_SA_ifPKiSC_iPKfiiiSE_SE_iiiii:
	.zero		1056


//--------------------- .nv.shared._ZN4vllm25paged_attention_v2_kernelI13__nv_bfloat16hLi120ELi32ELi128ELNS_18Fp8KVCacheDataTypeE1ELb0ELi512EEEvPfS3_PT_PKS4_PKT0_SA_ifPKiSC_iPKfiiiSE_SE_iiiii --------------------------
	.section	.nv.shared._ZN4vllm25paged_attention_v2_kernelI13__nv_bfloat16hLi120ELi32ELi128ELNS_18Fp8KVCacheDataTypeE1ELb0ELi512EEEvPfS3_PT_PKS4_PKT0_SA_ifPKiSC_iPKfiiiSE_SE_iiiii,"aw",@nobits
	.sectionflags	@""
	.align	16
.nv.shared._ZN4vllm25paged_attention_v2_kernelI13__nv_bfloat16hLi120ELi32ELi128ELNS_18Fp8KVCacheDataTypeE1ELb0ELi512EEEvPfS3_PT_PKS4_PKT0_SA_ifPKiSC_iPKfiiiSE_SE_iiiii:
	.zero		1056


//--------------------- .nv.shared._ZN4vllm25paged_attention_v2_kernelI13__nv_bfloat16hLi112ELi32ELi128ELNS_18Fp8KVCacheDataTypeE1ELb0ELi512EEEvPfS3_PT_PKS4_PKT0_SA_ifPKiSC_iPKfiiiSE_SE_iiiii --------------------------
	.section	.nv.shared._ZN4vllm25paged_attention_v2_kernelI13__nv_bfloat16hLi112ELi32ELi128ELNS_18Fp8KVCacheDataTypeE1ELb0ELi512EEEvPfS3_PT_PKS4_PKT0_SA_ifPKiSC_iPKfiiiSE_SE_iiiii,"aw",@nobits
	.sectionflags	@""
	.align	16
.nv.shared._ZN4vllm25paged_attention_v2_kernelI13__nv_bfloat16hLi112ELi32ELi128ELNS_18Fp8KVCacheDataTypeE1ELb0ELi512EEEvPfS3_PT_PKS4_PKT0_SA_ifPKiSC_iPKfiiiSE_SE_iiiii:
	.zero		1056


//--------------------- .nv.shared._ZN4vllm25paged_attention_v2_kernelI13__nv_bfloat16hLi96ELi32ELi128ELNS_18Fp8KVCacheDataTypeE1ELb0ELi512EEEvPfS3_PT_PKS4_PKT0_SA_ifPKiSC_iPKfiiiSE_SE_iiiii --------------------------
	.section	.nv.shared._ZN4vllm25paged_attention_v2_kernelI13__nv_bfloat16hLi96ELi32ELi128ELNS_18Fp8KVCacheDataTypeE1ELb0ELi512EEEvPfS3_PT_PKS4_PKT0_SA_ifPKiSC_iPKfiiiSE_SE_iiiii,"aw",@nobits
	.sectionflags	@""
	.align	16
.nv.shared._ZN4vllm25paged_attention_v2_kernelI13__nv_bfloat16hLi96ELi32ELi128ELNS_18Fp8KVCacheDataTypeE1ELb0ELi512EEEvPfS3_PT_PKS4_PKT0_SA_ifPKiSC_iPKfiiiSE_SE_iiiii:
	.zero		1056


//--------------------- .nv.shared._ZN4vllm25paged_attention_v2_kernelI13__nv_bfloat16hLi80ELi32ELi128ELNS_18Fp8KVCacheDataTypeE1ELb0ELi512EEEvPfS3_PT_PKS4_PKT0_SA_ifPKiSC_iPKfiiiSE_SE_iiiii --------------------------
	.section	.nv.shared._ZN4vllm25paged_attention_v2_kernelI13__nv_bfloat16hLi80ELi32ELi128ELNS_18Fp8KVCacheDataTypeE1ELb0ELi512EEEvPfS3_PT_PKS4_PKT0_SA_ifPKiSC_iPKfiiiSE_SE_iiiii,"aw",@nobits
	.sectionflags	@""
	.align	16
.nv.shared._ZN4vllm25paged_attention_v2_kernelI13__nv_bfloat16hLi80ELi32ELi128ELNS_18Fp8KVCacheDataTypeE1ELb0ELi512EEEvPfS3_PT_PKS4_PKT0_SA_ifPKiSC_iPKfiiiSE_SE_iiiii:
	.zero		1056


//--------------------- .nv.shared._ZN4vllm25paged_attention_v2_kernelI13__nv_bfloat16hLi64ELi32ELi128ELNS_18Fp8KVCacheDataTypeE1ELb0ELi512EEEvPfS3_PT_PKS4_PKT0_SA_ifPKiSC_iPKfiiiSE_SE_iiiii --------------------------
	.section	.nv.shared._ZN4vllm25paged_attention_v2_kernelI13__nv_bfloat16hLi64ELi32ELi128ELNS_18Fp8KVCacheDataTypeE1ELb0ELi512EEEvPfS3_PT_PKS4_PKT0_SA_ifPKiSC_iPKfiiiSE_SE_iiiii,"aw",@nobits
	.sectionflags	@""
	.align	16
.nv.shared._ZN4vllm25paged_attention_v2_kernelI13__nv_bfloat16hLi64ELi32ELi128ELNS_18Fp8KVCacheDataTypeE1ELb0ELi512EEEvPfS3_PT_PKS4_PKT0_SA_ifPKiSC_iPKfiiiSE_SE_iiiii:
	.zero		1056


//--------------------- .nv.shared._ZN4vllm25paged_attention_v2_kernelI13__nv_bfloat16hLi32ELi32ELi128ELNS_18Fp8KVCacheDataTypeE1ELb0ELi512EEEvPfS3_PT_PKS4_PKT0_SA_ifPKiSC_iPKfiiiSE_SE_iiiii --------------------------
	.section	.nv.shared._ZN4vllm25paged_attention_v2_kernelI13__nv_bfloat16hLi32ELi32ELi128ELNS_18Fp8KVCacheDataTypeE1ELb0ELi512EEEvPfS3_PT_PKS4_PKT0_SA_ifPKiSC_iPKfiiiSE_SE_iiiii,"aw",@nobits
	.sectionflags	@""
	.align	16
.nv.shared._ZN4vllm25paged_attention_v2_kernelI13__nv_bfloat16hLi32ELi32ELi128ELNS_18Fp8KVCacheDataTypeE1ELb0ELi512EEEvPfS3_PT_PKS4_PKT0_SA_ifPKiSC_iPKfiiiSE_SE_iiiii:
	.zero		1056


//--------------------- .nv.shared._ZN4vllm25paged_attention_v2_kernelI13__nv_bfloat16hLi256ELi32ELi128ELNS_18Fp8KVCacheDataTypeE1ELb1ELi512EEEvPfS3_PT_PKS4_PKT0_SA_ifPKiSC_iPKfiiiSE_SE_iiiii --------------------------
	.section	.nv.shared._ZN4vllm25paged_attention_v2_kernelI13__nv_bfloat16hLi256ELi32ELi128ELNS_18Fp8KVCacheDataTypeE1ELb1ELi512EEEvPfS3_PT_PKS4_PKT0_SA_ifPKiSC_iPKfiiiSE_SE_iiiii,"aw",@nobits
	.sectionflags	@""
	.align	16
.nv.shared._ZN4vllm25paged_attention_v2_kernelI13__nv_bfloat16hLi256ELi32ELi128ELNS_18Fp8KVCacheDataTypeE1ELb1ELi512EEEvPfS3_PT_PKS4_PKT0_SA_ifPKiSC_iPKfiiiSE_SE_iiiii:
	.zero		1056


//--------------------- .nv.shared._ZN4vllm25paged_attention_v2_kernelI13__nv_bfloat16hLi192ELi32ELi128ELNS_18Fp8KVCacheDataTypeE1ELb1ELi512EEEvPfS3_PT_PKS4_PKT0_SA_ifPKiSC_iPKfiiiSE_SE_iiiii --------------------------
	.section	.nv.shared._ZN4vllm25paged_attention_v2_kernelI13__nv_bfloat16hLi192ELi32ELi128ELNS_18Fp8KVCacheDataTypeE1ELb1ELi512EEEvPfS3_PT_PKS4_PKT0_SA_ifPKiSC_iPKfiiiSE_SE_iiiii,"aw",@nobits
	.sectionflags	@""
	.align	16
.nv.shared._ZN4vllm25paged_attention_v2_kernelI13__nv_bfloat16hLi192ELi32ELi128ELNS_18Fp8KVCacheDataTypeE1ELb1ELi512EEEvPfS3_PT_PKS4_PKT0_SA_ifPKiSC_iPKfiiiSE_SE_iiiii:
	.zero		1056


//--------------------- .nv.shared._ZN4vllm25paged_attention_v2_kernelI13__nv_bfloat16hLi128ELi32ELi128ELNS_18Fp8KVCacheDataTypeE1ELb1ELi512EEEvPfS3_PT_PKS4_PKT0_SA_ifPKiSC_iPKfiiiSE_SE_iiiii --------------------------
	.section	.nv.shared._ZN4vllm25paged_attention_v2_kernelI13__nv_bfloat16hLi128ELi32ELi128ELNS_18Fp8KVCacheDataTypeE1ELb1ELi512EEEvPfS3_PT_PKS4_PKT0_SA_ifPKiSC_iPKfiiiSE_SE_iiiii,"aw",@nobits
	.sectionflags	@""
	.align	16
.nv.shared._ZN4vllm25paged_attention_v2_kernelI13__nv_bfloat16hLi128ELi32ELi128ELNS_18Fp8KVCacheDataTypeE1ELb1ELi512EEEvPfS3_PT_PKS4_PKT0_SA_ifPKiSC_iPKfiiiSE_SE_iiiii:
	.zero		1056


//--------------------- .nv.shared._ZN4vllm25paged_attention_v2_kernelI13__nv_bfloat16hLi120ELi32ELi128ELNS_18Fp8KVCacheDataTypeE1ELb1ELi512EEEvPfS3_PT_PKS4_PKT0_SA_ifPKiSC_iPKfiiiSE_SE_iiiii --------------------------
	.section	.nv.shared._ZN4vllm25paged_attention_v2_kernelI13__nv_bfloat16hLi120ELi32ELi128ELNS_18Fp8KVCacheDataTypeE1ELb1ELi512EEEvPfS3_PT_PKS4_PKT0_SA_ifPKiSC_iPKfiiiSE_SE_iiiii,"aw",@nobits
	.sectionflags	@""
	.align	16
.nv.shared._ZN4vllm25paged_attention_v2_kernelI13__nv_bfloat16hLi120ELi32ELi128ELNS_18Fp8KVCacheDataTypeE1ELb1ELi512EEEvPfS3_PT_PKS4_PKT0_SA_ifPKiSC_iPKfiiiSE_SE_iiiii:
	.zero		1056


//--------------------- .nv.shared._ZN4vllm25paged_attention_v2_kernelI13__nv_bfloat16hLi112ELi32ELi128ELNS_18Fp8KVCacheDataTypeE1ELb1ELi512EEEvPfS3_PT_PKS4_PKT0_SA_ifPKiSC_iPKfiiiSE_SE_iiiii --------------------------
	.section	.nv.shared._ZN4vllm25paged_attention_v2_kernelI13__nv_bfloat16hLi112ELi32ELi128ELNS_18Fp8KVCacheDataTypeE1ELb1ELi512EEEvPfS3_PT_PKS4_PKT0_SA_ifPKiSC_iPKfiiiSE_SE_iiiii,"aw",@nobits
	.sectionflags	@""
	.align	16
.nv.shared._ZN4vllm25paged_attention_v2_kernelI13__nv_bfloat16hLi112ELi32ELi128ELNS_18Fp8KVCacheDataTypeE1ELb1ELi512EEEvPfS3_PT_PKS4_PKT0_SA_ifPKiSC_iPKfiiiSE_SE_iiiii:
	.zero		1056


//--------------------- .nv.shared._ZN4vllm25paged_attention_v2_kernelI13__nv_bfloat16hLi96ELi32ELi128ELNS_18Fp8KVCacheDataTypeE1ELb1ELi512EEEvPfS3_PT_PKS4_PKT0_SA_ifPKiSC_iPKfiiiSE_SE_iiiii --------------------------
	.section	.nv.shared._ZN4vllm25paged_attention_v2_kernelI13__nv_bfloat16hLi96ELi32ELi128ELNS_18Fp8KVCacheDataTypeE1ELb1ELi512EEEvPfS3_PT_PKS4_PKT0_SA_ifPKiSC_iPKfiiiSE_SE_iiiii,"aw",@nobits
	.sectionflags	@""
	.align	16
.nv.shared._ZN4vllm25paged_attention_v2_kernelI13__nv_bfloat16hLi96ELi32ELi128ELNS_18Fp8KVCacheDataTypeE1ELb1ELi512EEEvPfS3_PT_PKS4_PKT0_SA_ifPKiSC_iPKfiiiSE_SE_iiiii:
	.zero		1056


//--------------------- .nv.shared._ZN4vllm25paged_attention_v2_kernelI13__nv_bfloat16hLi80ELi32ELi128ELNS_18Fp8KVCacheDataTypeE1ELb1ELi512EEEvPfS3_PT_PKS4_PKT0_SA_ifPKiSC_iPKfiiiSE_SE_iiiii --------------------------
	.section	.nv.shared._ZN4vllm25paged_attention_v2_kernelI13__nv_bfloat16hLi80ELi32ELi128ELNS_18Fp8KVCacheDataTypeE1ELb1ELi512EEEvPfS3_PT_PKS4_PKT0_SA_ifPKiSC_iPKfiiiSE_SE_iiiii,"aw",@nobits
	.sectionflags	@""
	.align	16
.nv.shared._ZN4vllm25paged_attention_v2_kernelI13__nv_bfloat16hLi80ELi32ELi128ELNS_18Fp8KVCacheDataTypeE1ELb1ELi512EEEvPfS3_PT_PKS4_PKT0_SA_ifPKiSC_iPKfiiiSE_SE_iiiii:
	.zero		1056


//--------------------- .nv.shared._ZN4vllm25paged_attention_v2_kernelI13__nv_bfloat16hLi64ELi32ELi128ELNS_18Fp8KVCacheDataTypeE1ELb1ELi512EEEvPfS3_PT_PKS4_PKT0_SA_ifPKiSC_iPKfiiiSE_SE_iiiii --------------------------
	.section	.nv.shared._ZN4vllm25paged_attention_v2_kernelI13__nv_bfloat16hLi64ELi32ELi128ELNS_18Fp8KVCacheDataTypeE1ELb1ELi512EEEvPfS3_PT_PKS4_PKT0_SA_ifPKiSC_iPKfiiiSE_SE_iiiii,"aw",@nobits
	.sectionflags	@""
	.align	16
.nv.shared._ZN4vllm25paged_attention_v2_kernelI13__nv_bfloat16hLi64ELi32ELi128ELNS_18Fp8KVCacheDataTypeE1ELb1ELi512EEEvPfS3_PT_PKS4_PKT0_SA_ifPKiSC_iPKfiiiSE_SE_iiiii:
	.zero		1056


//--------------------- .nv.shared._ZN4vllm25paged_attention_v2_kernelI13__nv_bfloat16hLi32ELi32ELi128ELNS_18Fp8KVCacheDataTypeE1ELb1ELi512EEEvPfS3_PT_PKS4_PKT0_SA_ifPKiSC_iPKfiiiSE_SE_iiiii --------------------------
	.section	.nv.shared._ZN4vllm25paged_attention_v2_kernelI13__nv_bfloat16hLi32ELi32ELi128ELNS_18Fp8KVCacheDataTypeE1ELb1ELi512EEEvPfS3_PT_PKS4_PKT0_SA_ifPKiSC_iPKfiiiSE_SE_iiiii,"aw",@nobits
	.sectionflags	@""
	.align	16
.nv.shared._ZN4vllm25paged_attention_v2_kernelI13__nv_bfloat16hLi32ELi32ELi128ELNS_18Fp8KVCacheDataTypeE1ELb1ELi512EEEvPfS3_PT_PKS4_PKT0_SA_ifPKiSC_iPKfiiiSE_SE_iiiii:
	.zero		1056


//--------------------- .nv.shared._ZN4vllm25paged_attention_v2_kernelI13__nv_bfloat16hLi256ELi16ELi128ELNS_18Fp8KVCacheDataTypeE1ELb0ELi512EEEvPfS3_PT_PKS4_PKT0_SA_ifPKiSC_iPKfiiiSE_SE_iiiii --------------------------
	.section	.nv.shared._ZN4vllm25paged_attention_v2_kernelI13__nv_bfloat16hLi256ELi16ELi128ELNS_18Fp8KVCacheDataTypeE1ELb0ELi512EEEvPfS3_PT_PKS4_PKT0_SA_ifPKiSC_iPKfiiiSE_SE_iiiii,"aw",@nobits
	.sectionflags	@""
	.align	16
.nv.shared._ZN4vllm25paged_attention_v2_kernelI13__nv_bfloat16hLi256ELi16ELi128ELNS_18Fp8KVCacheDataTypeE1ELb0ELi512EEEvPfS3_PT_PKS4_PKT0_SA_ifPKiSC_iPKfiiiSE_SE_iiiii:
	.zero		1056


//--------------------- .nv.shared._ZN4vllm25paged_attention_v2_kernelI13__nv_bfloat16hLi192ELi16ELi128ELNS_18Fp8KVCacheDataTypeE1ELb0ELi512EEEvPfS3_PT_PKS4_PKT0_SA_ifPKiSC_iPKfiiiSE_SE_iiiii --------------------------
	.section	.nv.shared._ZN4vllm25paged_attention_v2_kernelI13__nv_bfloat16hLi192ELi16ELi128ELNS_18Fp8KVCacheDataTypeE1ELb0ELi512EEEvPfS3_PT_PKS4_PKT0_SA_ifPKiSC_iPKfiiiSE_SE_iiiii,"aw",@nobits
	.sectionflags	@""
	.align	16
.nv.shared._ZN4vllm25paged_attention_v2_kernelI13__nv_bfloat16hLi192ELi16ELi128ELNS_18Fp8KVCacheDataTypeE1ELb0ELi512EEEvPfS3_PT_PKS4_PKT0_SA_ifPKiSC_iPKfiiiSE_SE_iiiii:
	.zero		1056


//--------------------- .nv.shared._ZN4vllm25paged_attention_v2_kernelI13__nv_bfloat16hLi128ELi16ELi128ELNS_18Fp8KVCacheDataTypeE1ELb0ELi512EEEvPfS3_PT_PKS4_PKT0_SA_ifPKiSC_iPKfiiiSE_SE_iiiii --------------------------
	.section	.nv.shared._ZN4vllm25paged_attention_v2_kernelI13__nv_bfloat16hLi128ELi16ELi128ELNS_18Fp8KVCacheDataTypeE1ELb0ELi512EEEvPfS3_PT_PKS4_PKT0_SA_ifPKiSC_iPKfiiiSE_SE_iiiii,"aw",@nobits
	.sectionflags	@""
	.align	16
.nv.shared._ZN4vllm25paged_attention_v2_kernelI13__nv_bfloat16hLi128ELi16ELi128ELNS_18Fp8KVCacheDataTypeE1ELb0ELi512EEEvPfS3_PT_PKS4_PKT0_SA_ifPKiSC_iPKfiiiSE_SE_iiiii:
	.zero		1056


//--------------------- .nv.shared._ZN4vllm25paged_attention_v2_kernelI13__nv_bfloat16hLi120ELi16ELi128ELNS_18Fp8KVCacheDataTypeE1ELb0ELi512EEEvPfS3_PT_PKS4_PKT0_SA_ifPKiSC_iPKfiiiSE_SE_iiiii --------------------------
	.section	.nv.shared._ZN4vllm25paged_attention_v2_kernelI13__nv_bfloat16hLi120ELi16ELi128ELNS_18Fp8KVCacheDataTypeE1ELb0ELi512EEEvPfS3_PT_PKS4_PKT0_SA_ifPKiSC_iPKfiiiSE_SE_iiiii,"aw",@nobits
	.sectionflags	@""
	.align	16
.nv.shared._ZN4vllm25paged_attention_v2_kernelI13__nv_bfloat16hLi120ELi16ELi128ELNS_18Fp8KVCacheDataTypeE1ELb0ELi512EEEvPfS3_PT_PKS4_PKT0_SA_ifPKiSC_iPKfiiiSE_SE_iiiii:
	.zero		1056


//--------------------- .nv.shared._ZN4vllm25paged_attention_v2_kernelI13__nv_bfloat16hLi112ELi16ELi128ELNS_18Fp8KVCacheDataTypeE1ELb0ELi512EEEvPfS3_PT_PKS4_PKT0_SA_ifPKiSC_iPKfiiiSE_SE_iiiii --------------------------
	.section	.nv.shared._ZN4vllm25paged_attention_v2_kernelI13__nv_bfloat16hLi112ELi16ELi128ELNS_18Fp8KVCacheDataTypeE1ELb0ELi512EEEvPfS3_PT_PKS4_PKT0_SA_ifPKiSC_iPKfiiiSE_SE_iiiii,"aw",@nobits
	.sectionflags	@""
	.align	16
.nv.shared._ZN4vllm25paged_attention_v2_kernelI13__nv_bfloat16hLi112ELi16ELi128ELNS_18Fp8KVCacheDataTypeE1ELb0ELi512EEEvPfS3_PT_PKS4_PKT0_SA_ifPKiSC_iPKfiiiSE_SE_iiiii:
	.zero		1056


//--------------------- .nv.shared._ZN4vllm25paged_attention_v2_kernelI13__nv_bfloat16hLi96ELi16ELi128ELNS_18Fp8KVCacheDataTypeE1ELb0ELi512EEEvPfS3_PT_PKS4_PKT0_SA_ifPKiSC_iPKfiiiSE_SE_iiiii --------------------------
	.section	.nv.shared._ZN4vllm25paged_attention_v2_kernelI13__nv_bfloat16hLi96ELi16ELi128ELNS_18Fp8KVCacheDataTypeE1ELb0ELi512EEEvPfS3_PT_PKS4_PKT0_SA_ifPKiSC_iPKfiiiSE_SE_iiiii,"aw",@nobits
	.sectionflags	@""
	.align	16
.nv.shared._ZN4vllm25paged_attention_v2_kernelI13__nv_bfloat16hLi96ELi16ELi128ELNS_18Fp8KVCacheDataTypeE1ELb0ELi512EEEvPfS3_PT_PKS4_PKT0_SA_ifPKiSC_iPKfiiiSE_SE_iiiii:
	.zero		1056


//--------------------- .nv.shared._ZN4vllm25paged_attention_v2_kernelI13__nv_bfloat16hLi80ELi16ELi128ELNS_18Fp8KVCacheDataTypeE1ELb0ELi512EEEvPfS3_PT_PKS4_PKT0_SA_ifPKiSC_iPKfiiiSE_SE_iiiii --------------------------
	.section	.nv.shared._ZN4vllm25paged_attention_v2_kernelI13__nv_bfloat16hLi80ELi16ELi128ELNS_18Fp8KVCacheDataTypeE1ELb0ELi512EEEvPfS3_PT_PKS4_PKT0_SA_ifPKiSC_iPKfiiiSE_SE_iiiii,"aw",@nobits
	.sectionflags	@""
	.align	16
.nv.shared._ZN4vllm25paged_attention_v2_kernelI13__nv_bfloat16hLi80ELi16ELi128ELNS_18Fp8KVCacheDataTypeE1ELb0ELi512EEEvPfS3_PT_PKS4_PKT0_SA_ifPKiSC_iPKfiiiSE_SE_iiiii:
	.zero		1056


//--------------------- .nv.shared._ZN4vllm25paged_attention_v2_kernelI13__nv_bfloat16hLi64ELi16ELi128ELNS_18Fp8KVCacheDataTypeE1ELb0ELi512EEEvPfS3_PT_PKS4_PKT0_SA_ifPKiSC_iPKfiiiSE_SE_iiiii --------------------------
	.section	.nv.shared._ZN4vllm25paged_attention_v2_kernelI13__nv_bfloat16hLi64ELi16ELi128ELNS_18Fp8KVCacheDataTypeE1ELb0ELi512EEEvPfS3_PT_PKS4_PKT0_SA_ifPKiSC_iPKfiiiSE_SE_iiiii,"aw",@nobits
	.sectionflags	@""
	.align	16
.nv.shared._ZN4vllm25paged_attention_v2_kernelI13__nv_bfloat16hLi64ELi16ELi128ELNS_18Fp8KVCacheDataTypeE1ELb0ELi512EEEvPfS3_PT_PKS4_PKT0_SA_ifPKiSC_iPKfiiiSE_SE_iiiii:
	.zero		1056


//--------------------- .nv.shared._ZN4vllm25paged_attention_v2_kernelI13__nv_bfloat16hLi32ELi16ELi128ELNS_18Fp8KVCacheDataTypeE1ELb0ELi512EEEvPfS3_PT_PKS4_PKT0_SA_ifPKiSC_iPKfiiiSE_SE_iiiii --------------------------
	.section	.nv.shared._ZN4vllm25paged_attention_v2_kernelI13__nv_bfloat16hLi32ELi16ELi128ELNS_18Fp8KVCacheDataTypeE1ELb0ELi512EEEvPfS3_PT_PKS4_PKT0_SA_ifPKiSC_iPKfiiiSE_SE_iiiii,"aw",@nobits
	.sectionflags	@""
	.align	16
.nv.shared._ZN4vllm25paged_attention_v2_kernelI13__nv_bfloat16hLi32ELi16ELi128ELNS_18Fp8KVCacheDataTypeE1ELb0ELi512EEEvPfS3_PT_PKS4_PKT0_SA_ifPKiSC_iPKfiiiSE_SE_iiiii:
	.zero		1056


//--------------------- .nv.shared._ZN4vllm25paged_attention_v2_kernelI13__nv_bfloat16hLi256ELi16ELi128ELNS_18Fp8KVCacheDataTypeE1ELb1ELi512EEEvPfS3_PT_PKS4_PKT0_SA_ifPKiSC_iPKfiiiSE_SE_iiiii --------------------------
	.section	.nv.shared._ZN4vllm25paged_attention_v2_kernelI13__nv_bfloat16hLi256ELi16ELi128ELNS_18Fp8KVCacheDataTypeE1ELb1ELi512EEEvPfS3_PT_PKS4_PKT0_SA_ifPKiSC_iPKfiiiSE_SE_iiiii,"aw",@nobits
	.sectionflags	@""
	.align	16
.nv.shared._ZN4vllm25paged_attention_v2_kernelI13__nv_bfloat16hLi256ELi16ELi128ELNS_18Fp8KVCacheDataTypeE1ELb1ELi512EEEvPfS3_PT_PKS4_PKT0_SA_ifPKiSC_iPKfiiiSE_SE_iiiii:
	.zero		1056


//--------------------- .nv.shared._ZN4vllm25paged_attention_v2_kernelI13__nv_bfloat16hLi192ELi16ELi128ELNS_18Fp8KVCacheDataTypeE1ELb1ELi512EEEvPfS3_PT_PKS4_PKT0_SA_ifPKiSC_iPKfiiiSE_SE_iiiii --------------------------
	.section	.nv.shared._ZN4vllm25paged_attention_v2_kernelI13__nv_bfloat16hLi192ELi16ELi128ELNS_18Fp8KVCacheDataTypeE1ELb1ELi512EEEvPfS3_PT_PKS4_PKT0_SA_ifPKiSC_iPKfiiiSE_SE_iiiii,"aw",@nobits
	.sectionflags	@""
	.align	16
.nv.shared._ZN4vllm25paged_attention_v2_kernelI13__nv_bfloat16hLi192ELi16ELi128ELNS_18Fp8KVCacheDataTypeE1ELb1ELi512EEEvPfS3_PT_PKS4_PKT0_SA_ifPKiSC_iPKfiiiSE_SE_iiiii:
	.zero		1056


//--------------------- .nv.shared._ZN4vllm25paged_attention_v2_kernelI13__nv_bfloat16hLi128ELi16ELi128ELNS_18Fp8KVCacheDataTypeE1ELb1ELi512EEEvPfS3_PT_PKS4_PKT0_SA_ifPKiSC_iPKfiiiSE_SE_iiiii --------------------------
	.section	.nv.shared._ZN4vllm25paged_attention_v2_kernelI13__nv_bfloat16hLi128ELi16ELi128ELNS_18Fp8KVCacheDataTypeE1ELb1ELi512EEEvPfS3_PT_PKS4_PKT0_SA_ifPKiSC_iPKfiiiSE_SE_iiiii,"aw",@nobits
	.sectionflags	@""
	.align	16
.nv.shared._ZN4vllm25paged_attention_v2_kernelI13__nv_bfloat16hLi128ELi16ELi128ELNS_18Fp8KVCacheDataTypeE1ELb1ELi512EEEvPfS3_PT_PKS4_PKT0_SA_ifPKiSC_iPKfiiiSE_SE_iiiii:
	.zero		1056


//--------------------- .nv.shared._ZN4vllm25paged_attention_v2_kernelI13__nv_bfloat16hLi120ELi16ELi128ELNS_18Fp8KVCacheDataTypeE1ELb1ELi512EEEvPfS3_PT_PKS4_PKT0_SA_ifPKiSC_iPKfiiiSE_SE_iiiii --------------------------
	.section	.nv.shared._ZN4vllm25paged_attention_v2_kernelI13__nv_bfloat16hLi120ELi16ELi128ELNS_18Fp8KVCacheDataTypeE1ELb1ELi512EEEvPfS3_PT_PKS4_PKT0_SA_ifPKiSC_iPKfiiiSE_SE_iiiii,"aw",@nobits
	.sectionflags	@""
	.align	16
.nv.shared._ZN4vllm25paged_attention_v2_kernelI13__nv_bfloat16hLi120ELi16ELi128ELNS_18Fp8KVCacheDataTypeE1ELb1ELi512EEEvPfS3_PT_PKS4_PKT0_SA_ifPKiSC_iPKfiiiSE_SE_iiiii:
	.zero		1056


//--------------------- .nv.shared._ZN4vllm25paged_attention_v2_kernelI13__nv_bfloat16hLi112ELi16ELi128ELNS_18Fp8KVCacheDataTypeE1ELb1ELi512EEEvPfS3_PT_PKS4_PKT0_SA_ifPKiSC_iPKfiiiSE_SE_iiiii --------------------------
	.section	.nv.shared._ZN4vllm25paged_attention_v2_kernelI13__nv_bfloat16hLi112ELi16ELi128ELNS_18Fp8KVCacheDataTypeE1ELb1ELi512EEEvPfS3_PT_PKS4_PKT0_SA_ifPKiSC_iPKfiiiSE_SE_iiiii,"aw",@nobits
	.sectionflags	@""
	.align	16
.nv.shared._ZN4vllm25paged_attention_v2_kernelI13__nv_bfloat16hLi112ELi16ELi128ELNS_18Fp8KVCacheDataTypeE1ELb1ELi512EEEvPfS3_PT_PKS4_PKT0_SA_ifPKiSC_iPKfiiiSE_SE_iiiii:
	.zero		1056


//--------------------- .nv.shared._ZN4vllm25paged_attention_v2_kernelI13__nv_bfloat16hLi96ELi16ELi128ELNS_18Fp8KVCacheDataTypeE1ELb1ELi512EEEvPfS3_PT_PKS4_PKT0_SA_ifPKiSC_iPKfiiiSE_SE_iiiii --------------------------
	.section	.nv.shared._ZN4vllm25paged_attention_v2_kernelI13__nv_bfloat16hLi96ELi16ELi128ELNS_18Fp8KVCacheDataTypeE1ELb1ELi512EEEvPfS3_PT_PKS4_PKT0_SA_ifPKiSC_iPKfiiiSE_SE_iiiii,"aw",@nobits
	.sectionflags	@""
	.align	16
.nv.shared._ZN4vllm25paged_attention_v2_kernelI13__nv_bfloat16hLi96ELi16ELi128ELNS_18Fp8KVCacheDataTypeE1ELb1ELi512EEEvPfS3_PT_PKS4_PKT0_SA_ifPKiSC_iPKfiiiSE_SE_iiiii:
	.zero		1056


//--------------------- .nv.shared._ZN4vllm25paged_attention_v2_kernelI13__nv_bfloat16hLi80ELi16ELi128ELNS_18Fp8KVCacheDataTypeE1ELb1ELi512EEEvPfS3_PT_PKS4_PKT0_SA_ifPKiSC_iPKfiiiSE_SE_iiiii --------------------------
	.section	.nv.shared._ZN4vllm25paged_attention_v2_kernelI13__nv_bfloat16hLi80ELi16ELi128ELNS_18Fp8KVCacheDataTypeE1ELb1ELi512EEEvPfS3_PT_PKS4_PKT0_SA_ifPKiSC_iPKfiiiSE_SE_iiiii,"aw",@nobits
	.sectionflags	@""
	.align	16
.nv.shared._ZN4vllm25paged_attention_v2_kernelI13__nv_bfloat16hLi80ELi16ELi128ELNS_18Fp8KVCacheDataTypeE1ELb1ELi512EEEvPfS3_PT_PKS4_PKT0_SA_ifPKiSC_iPKfiiiSE_SE_iiiii:
	.zero		1056


//--------------------- .nv.shared._ZN4vllm25paged_attention_v2_kernelI13__nv_bfloat16hLi64ELi16ELi128ELNS_18Fp8KVCacheDataTypeE1ELb1ELi512EEEvPfS3_PT_PKS4_PKT0_SA_ifPKiSC_iPKfiiiSE_SE_iiiii --------------------------
	.section	.nv.shared._ZN4vllm25paged_attention_v2_kernelI13__nv_bfloat16hLi64ELi16ELi128ELNS_18Fp8KVCacheDataTypeE1ELb1ELi512EEEvPfS3_PT_PKS4_PKT0_SA_ifPKiSC_iPKfiiiSE_SE_iiiii,"aw",@nobits
	.sectionflags	@""
	.align	16
.nv.shared._ZN4vllm25paged_attention_v2_kernelI13__nv_bfloat16hLi64ELi16ELi128ELNS_18Fp8KVCacheDataTypeE1ELb1ELi512EEEvPfS3_PT_PKS4_PKT0_SA_ifPKiSC_iPKfiiiSE_SE_iiiii:
	.zero		1056


//--------------------- .nv.shared._ZN4vllm25paged_attention_v2_kernelI13__nv_bfloat16hLi32ELi16ELi128ELNS_18Fp8KVCacheDataTypeE1ELb1ELi512EEEvPfS3_PT_PKS4_PKT0_SA_ifPKiSC_iPKfiiiSE_SE_iiiii --------------------------
	.section	.nv.shared._ZN4vllm25paged_attention_v2_kernelI13__nv_bfloat16hLi32ELi16ELi128ELNS_18Fp8KVCacheDataTypeE1ELb1ELi512EEEvPfS3_PT_PKS4_PKT0_SA_ifPKiSC_iPKfiiiSE_SE_iiiii,"aw",@nobits
	.sectionflags	@""
	.align	16
.nv.shared._ZN4vllm25paged_attention_v2_kernelI13__nv_bfloat16hLi32ELi16ELi128ELNS_18Fp8KVCacheDataTypeE1ELb1ELi512EEEvPfS3_PT_PKS4_PKT0_SA_ifPKiSC_iPKfiiiSE_SE_iiiii:
	.zero		1056


//--------------------- .nv.shared._ZN4vllm25paged_attention_v2_kernelI13__nv_bfloat16hLi256ELi8ELi128ELNS_18Fp8KVCacheDataTypeE1ELb0ELi512EEEvPfS3_PT_PKS4_PKT0_SA_ifPKiSC_iPKfiiiSE_SE_iiiii --------------------------
	.section	.nv.shared._ZN4vllm25paged_attention_v2_kernelI13__nv_bfloat16hLi256ELi8ELi128ELNS_18Fp8KVCacheDataTypeE1ELb0ELi512EEEvPfS3_PT_PKS4_PKT0_SA_ifPKiSC_iPKfiiiSE_SE_iiiii,"aw",@nobits
	.sectionflags	@""
	.align	16
.nv.shared._ZN4vllm25paged_attention_v2_kernelI13__nv_bfloat16hLi256ELi8ELi128ELNS_18Fp8KVCacheDataTypeE1ELb0ELi512EEEvPfS3_PT_PKS4_PKT0_SA_ifPKiSC_iPKfiiiSE_SE_iiiii:
	.zero		1056


//--------------------- .nv.shared._ZN4vllm25paged_attention_v2_kernelI13__nv_bfloat16hLi192ELi8ELi128ELNS_18Fp8KVCacheDataTypeE1ELb0ELi512EEEvPfS3_PT_PKS4_PKT0_SA_ifPKiSC_iPKfiiiSE_SE_iiiii --------------------------
	.section	.nv.shared._ZN4vllm25paged_attention_v2_kernelI13__nv_bfloat16hLi192ELi8ELi128ELNS_18Fp8KVCacheDataTypeE1ELb0ELi512EEEvPfS3_PT_PKS4_PKT0_SA_ifPKiSC_iPKfiiiSE_SE_iiiii,"aw",@nobits
	.sectionflags	@""
	.align	16
.nv.shared._ZN4vllm25paged_attention_v2_kernelI13__nv_bfloat16hLi192ELi8ELi128ELNS_18Fp8KVCacheDataTypeE1ELb0ELi512EEEvPfS3_PT_PKS4_PKT0_SA_ifPKiSC_iPKfiiiSE_SE_iiiii:
	.zero		1056


//--------------------- .nv.shared._ZN4vllm25paged_attention_v2_kernelI13__nv_bfloat16hLi128ELi8ELi128ELNS_18Fp8KVCacheDataTypeE1ELb0ELi512EEEvPfS3_PT_PKS4_PKT0_SA_ifPKiSC_iPKfiiiSE_SE_iiiii --------------------------
	.section	.nv.shared._ZN4vllm25paged_attention_v2_kernelI13__nv_bfloat16hLi128ELi8ELi128ELNS_18Fp8KVCacheDataTypeE1ELb0ELi512EEEvPfS3_PT_PKS4_PKT0_SA_ifPKiSC_iPKfiiiSE_SE_iiiii,"aw",@nobits
	.sectionflags	@""
	.align	16
.nv.shared._ZN4vllm25paged_attention_v2_kernelI13__nv_bfloat16hLi128ELi8ELi128ELNS_18Fp8KVCacheDataTypeE1ELb0ELi512EEEvPfS3_PT_PKS4_PKT0_SA_ifPKiSC_iPKfiiiSE_SE_iiiii:
	.zero		1056


//--------------------- .nv.shared._ZN4vllm25paged_attention_v2_kernelI13__nv_bfloat16hLi120ELi8ELi128ELNS_18Fp8KVCacheDataTypeE1ELb0ELi512EEEvPfS3_PT_PKS4_PKT0_SA_ifPKiSC_iPKfiiiSE_SE_iiiii --------------------------
	.section	.nv.shared._ZN4vllm25paged_attention_v2_kernelI13__nv_bfloat16hLi120ELi8ELi128ELNS_18Fp8KVCacheDataTypeE1ELb0ELi512EEEvPfS3_PT_PKS4_PKT0_SA_ifPKiSC_iPKfiiiSE_SE_iiiii,"aw",@nobits
	.sectionflags	@""
	.align	16
.nv.shared._ZN4vllm25paged_attention_v2_kernelI13__nv_bfloat16hLi120ELi8ELi128ELNS_18Fp8KVCacheDataTypeE1ELb0ELi512EEEvPfS3_PT_PKS4_PKT0_SA_ifPKiSC_iPKfiiiSE_SE_iiiii:
	.zero		1056


//--------------------- .nv.shared._ZN4vllm25paged_attention_v2_kernelI13__nv_bfloat16hLi112ELi8ELi128ELNS_18Fp8KVCacheDataTypeE1ELb0ELi512EEEvPfS3_PT_PKS4_PKT0_SA_ifPKiSC_iPKfiiiSE_SE_iiiii --------------------------
	.section	.nv.shared._ZN4vllm25paged_attention_v2_kernelI13__nv_bfloat16hLi112ELi8ELi128ELNS_18Fp8KVCacheDataTypeE1ELb0ELi512EEEvPfS3_PT_PKS4_PKT0_SA_ifPKiSC_iPKfiiiSE_SE_iiiii,"aw",@nobits
	.sectionflags	@""
	.align	16
.nv.shared._ZN4vllm25paged_attention_v2_kernelI13__nv_bfloat16hLi112ELi8ELi128ELNS_18Fp8KVCacheDataTypeE1ELb0ELi512EEEvPfS3_PT_PKS4_PKT0_SA_ifPKiSC_iPKfiiiSE_SE_iiiii:
	.zero		1056


//--------------------- .nv.shared._ZN4vllm25paged_attention_v2_kernelI13__nv_bfloat16hLi96ELi8ELi128ELNS_18Fp8KVCacheDataTypeE1ELb0ELi512EEEvPfS3_PT_PKS4_PKT0_SA_ifPKiSC_iPKfiiiSE_SE_iiiii --------------------------
	.section	.nv.shared._ZN4vllm25paged_attention_v2_kernelI13__nv_bfloat16hLi96ELi8ELi128ELNS_18Fp8KVCacheDataTypeE1ELb0ELi512EEEvPfS3_PT_PKS4_PKT0_SA_ifPKiSC_iPKfiiiSE_SE_iiiii,"aw",@nobits
	.sectionflags	@""
	.align	16
.nv.shared._ZN4vllm25paged_attention_v2_kernelI13__nv_bfloat16hLi96ELi8ELi128ELNS_18Fp8KVCacheDataTypeE1ELb0ELi512EEEvPfS3_PT_PKS4_PKT0_SA_ifPKiSC_iPKfiiiSE_SE_iiiii:
	.zero		1056


//--------------------- .nv.shared._ZN4vllm25paged_attention_v2_kernelI13__nv_bfloat16hLi80ELi8ELi128ELNS_18Fp8KVCacheDataTypeE1ELb0ELi512EEEvPfS3_PT_PKS4_PKT0_SA_ifPKiSC_iPKfiiiSE_SE_iiiii --------------------------
	.section	.nv.shared._ZN4vllm25paged_attention_v2_kernelI13__nv_bfloat16hLi80ELi8ELi128ELNS_18Fp8KVCacheDataTypeE1ELb0ELi512EEEvPfS3_PT_PKS4_PKT0_SA_ifPKiSC_iPKfiiiSE_SE_iiiii,"aw",@nobits
	.sectionflags	@""
	.align	16
.nv.shared._ZN4vllm25paged_attention_v2_kernelI13__nv_bfloat16hLi80ELi8ELi128ELNS_18Fp8KVCacheDataTypeE1ELb0ELi512EEEvPfS3_PT_PKS4_PKT0_SA_ifPKiSC_iPKfiiiSE_SE_iiiii:
	.zero		1056


//--------------------- .nv.shared._ZN4vllm25paged_attention_v2_kernelI13__nv_bfloat16hLi64ELi8ELi128ELNS_18Fp8KVCacheDataTypeE1ELb0ELi512EEEvPfS3_PT_PKS4_PKT0_SA_ifPKiSC_iPKfiiiSE_SE_iiiii --------------------------
	.section	.nv.shared._ZN4vllm25paged_attention_v2_kernelI13__nv_bfloat16hLi64ELi8ELi128ELNS_18Fp8KVCacheDataTypeE1ELb0ELi512EEEvPfS3_PT_PKS4_PKT0_SA_ifPKiSC_iPKfiiiSE_SE_iiiii,"aw",@nobits
	.sectionflags	@""
	.align	16
.nv.shared._ZN4vllm25paged_attention_v2_kernelI13__nv_bfloat16hLi64ELi8ELi128ELNS_18Fp8KVCacheDataTypeE1ELb0ELi512EEEvPfS3_PT_PKS4_PKT0_SA_ifPKiSC_iPKfiiiSE_SE_iiiii:
	.zero		1056


//--------------------- .nv.shared._ZN4vllm25paged_attention_v2_kernelI13__nv_bfloat16hLi32ELi8ELi128ELNS_18Fp8KVCacheDataTypeE1ELb0ELi512EEEvPfS3_PT_PKS4_PKT0_SA_ifPKiSC_iPKfiiiSE_SE_iiiii --------------------------
	.section	.nv.shared._ZN4vllm25paged_attention_v2_kernelI13__nv_bfloat16hLi32ELi8ELi128ELNS_18Fp8KVCacheDataTypeE1ELb0ELi512EEEvPfS3_PT_PKS4_PKT0_SA_ifPKiSC_iPKfiiiSE_SE_iiiii,"aw",@nobits
	.sectionflags	@""
	.align	16
.nv.shared._ZN4vllm25paged_attention_v2_kernelI13__nv_bfloat16hLi32ELi8ELi128ELNS_18Fp8KVCacheDataTypeE1ELb0ELi512EEEvPfS3_PT_PKS4_PKT0_SA_ifPKiSC_iPKfiiiSE_SE_iiiii:
	.zero		1056


//--------------------- .nv.shared._ZN4vllm25paged_attention_v2_kernelI13__nv_bfloat16hLi256ELi8ELi128ELNS_18Fp8KVCacheDataTypeE1ELb1ELi512EEEvPfS3_PT_PKS4_PKT0_SA_ifPKiSC_iPKfiiiSE_SE_iiiii --------------------------
	.section	.nv.shared._ZN4vllm25paged_attention_v2_kernelI13__nv_bfloat16hLi256ELi8ELi128ELNS_18Fp8KVCacheDataTypeE1ELb1ELi512EEEvPfS3_PT_PKS4_PKT0_SA_ifPKiSC_iPKfiiiSE_SE_iiiii,"aw",@nobits
	.sectionflags	@""
	.align	16
.nv.shared._ZN4vllm25paged_attention_v2_kernelI13__nv_bfloat16hLi256ELi8ELi128ELNS_18Fp8KVCacheDataTypeE1ELb1ELi512EEEvPfS3_PT_PKS4_PKT0_SA_ifPKiSC_iPKfiiiSE_SE_iiiii:
	.zero		1056


//--------------------- .nv.shared._ZN4vllm25paged_attention_v2_kernelI13__nv_bfloat16hLi192ELi8ELi128ELNS_18Fp8KVCacheDataTypeE1ELb1ELi512EEEvPfS3_PT_PKS4_PKT0_SA_ifPKiSC_iPKfiiiSE_SE_iiiii --------------------------
	.section	.nv.shared._ZN4vllm25paged_attention_v2_kernelI13__nv_bfloat16hLi192ELi8ELi128ELNS_18Fp8KVCacheDataTypeE1ELb1ELi512EEEvPfS3_PT_PKS4_PKT0_SA_ifPKiSC_iPKfiiiSE_SE_iiiii,"aw",@nobits
	.sectionflags	@""
	.align	16
.nv.shared._ZN4vllm25paged_attention_v2_kernelI13__nv_bfloat16hLi192ELi8ELi128ELNS_18Fp8KVCacheDataTypeE1ELb1ELi512EEEvPfS3_PT_PKS4_PKT0_SA_ifPKiSC_iPKfiiiSE_SE_iiiii:
	.zero		1056


//--------------------- .nv.shared._ZN4vllm25paged_attention_v2_kernelI13__nv_bfloat16hLi128ELi8ELi128ELNS_18Fp8KVCacheDataTypeE1ELb1ELi512EEEvPfS3_PT_PKS4_PKT0_SA_ifPKiSC_iPKfiiiSE_SE_iiiii --------------------------
	.section	.nv.shared._ZN4vllm25paged_attention_v2_kernelI13__nv_bfloat16hLi128ELi8ELi128ELNS_18Fp8KVCacheDataTypeE1ELb1ELi512EEEvPfS3_PT_PKS4_PKT0_SA_ifPKiSC_iPKfiiiSE_SE_iiiii,"aw",@nobits
	.sectionflags	@""
	.align	16
.nv.shared._ZN4vllm25paged_attention_v2_kernelI13__nv_bfloat16hLi128ELi8ELi128ELNS_18Fp8KVCacheDataTypeE1ELb1ELi512EEEvPfS3_PT_PKS4_PKT0_SA_ifPKiSC_iPKfiiiSE_SE_iiiii:
	.zero		1056


//--------------------- .nv.shared._ZN4vllm25paged_attention_v2_kernelI13__nv_bfloat16hLi120ELi8ELi128ELNS_18Fp8KVCacheDataTypeE1ELb1ELi512EEEvPfS3_PT_PKS4_PKT0_SA_ifPKiSC_iPKfiiiSE_SE_iiiii --------------------------
	.section	.nv.shared._ZN4vllm25paged_attention_v2_kernelI13__nv_bfloat16hLi120ELi8ELi128ELNS_18Fp8KVCacheDataTypeE1ELb1ELi512EEEvPfS3_PT_PKS4_PKT0_SA_ifPKiSC_iPKfiiiSE_SE_iiiii,"aw",@nobits
	.sectionflags	@""
	.align	16
.nv.shared._ZN4vllm25paged_attention_v2_kernelI13__nv_bfloat16hLi120ELi8ELi128ELNS_18Fp8KVCacheDataTypeE1ELb1ELi512EEEvPfS3_PT_PKS4_PKT0_SA_ifPKiSC_iPKfiiiSE_SE_iiiii:
	.zero		1056


//--------------------- .nv.shared._ZN4vllm25paged_attention_v2_kernelI13__nv_bfloat16hLi112ELi8ELi128ELNS_18Fp8KVCacheDataTypeE1ELb1ELi512EEEvPfS3_PT_PKS4_PKT0_SA_ifPKiSC_iPKfiiiSE_SE_iiiii --------------------------
	.section	.nv.shared._ZN4vllm25paged_attention_v2_kernelI13__nv_bfloat16hLi112ELi8ELi128ELNS_18Fp8KVCacheDataTypeE1ELb1ELi512EEEvPfS3_PT_PKS4_PKT0_SA_ifPKiSC_iPKfiiiSE_SE_iiiii,"aw",@nobits
	.sectionflags	@""
	.align	16
.nv.shared._ZN4vllm25paged_attention_v2_kernelI13__nv_bfloat16hLi112ELi8ELi128ELNS_18Fp8KVCacheDataTypeE1ELb1ELi512EEEvPfS3_PT_PKS4_PKT0_SA_ifPKiSC_iPKfiiiSE_SE_iiiii:
	.zero		1056


//--------------------- .nv.shared._ZN4vllm25paged_attention_v2_kernelI13__nv_bfloat16hLi96ELi8ELi128ELNS_18Fp8KVCacheDataTypeE1ELb1ELi512EEEvPfS3_PT_PKS4_PKT0_SA_ifPKiSC_iPKfiiiSE_SE_iiiii --------------------------
	.section	.nv.shared._ZN4vllm25paged_attention_v2_kernelI13__nv_bfloat16hLi96ELi8ELi128ELNS_18Fp8KVCacheDataTypeE1ELb1ELi512EEEvPfS3_PT_PKS4_PKT0_SA_ifPKiSC_iPKfiiiSE_SE_iiiii,"aw",@nobits
	.sectionflags	@""
	.align	16
.nv.shared._ZN4vllm25paged_attention_v2_kernelI13__nv_bfloat16hLi96ELi8ELi128ELNS_18Fp8KVCacheDataTypeE1ELb1ELi512EEEvPfS3_PT_PKS4_PKT0_SA_ifPKiSC_iPKfiiiSE_SE_iiiii:
	.zero		1056


//--------------------- .nv.shared._ZN4vllm25paged_attention_v2_kernelI13__nv_bfloat16hLi80ELi8ELi128ELNS_18Fp8KVCacheDataTypeE1ELb1ELi512EEEvPfS3_PT_PKS4_PKT0_SA_ifPKiSC_iPKfiiiSE_SE_iiiii --------------------------
	.section	.nv.shared._ZN4vllm25paged_attention_v2_kernelI13__nv_bfloat16hLi80ELi8ELi128ELNS_18Fp8KVCacheDataTypeE1ELb1ELi512EEEvPfS3_PT_PKS4_PKT0_SA_ifPKiSC_iPKfiiiSE_SE_iiiii,"aw",@nobits
	.sectionflags	@""
	.align	16
.nv.shared._ZN4vllm25paged_attention_v2_kernelI13__nv_bfloat16hLi80ELi8ELi128ELNS_18Fp8KVCacheDataTypeE1ELb1ELi512EEEvPfS3_PT_PKS4_PKT0_SA_ifPKiSC_iPKfiiiSE_SE_iiiii:
	.zero		1056


//--------------------- .nv.shared._ZN4vllm25paged_attention_v2_kernelI13__nv_bfloat16hLi64ELi8ELi128ELNS_18Fp8KVCacheDataTypeE1ELb1ELi512EEEvPfS3_PT_PKS4_PKT0_SA_ifPKiSC_iPKfiiiSE_SE_iiiii --------------------------
	.section	.nv.shared._ZN4vllm25paged_attention_v2_kernelI13__nv_bfloat16hLi64ELi8ELi128ELNS_18Fp8KVCacheDataTypeE1ELb1ELi512EEEvPfS3_PT_PKS4_PKT0_SA_ifPKiSC_iPKfiiiSE_SE_iiiii,"aw",@nobits
	.sectionflags	@""
	.align	16
.nv.shared._ZN4vllm25paged_attention_v2_kernelI13__nv_bfloat16hLi64ELi8ELi128ELNS_18Fp8KVCacheDataTypeE1ELb1ELi512EEEvPfS3_PT_PKS4_PKT0_SA_ifPKiSC_iPKfiiiSE_SE_iiiii:
	.zero		1056


//--------------------- .nv.shared._ZN4vllm25paged_attention_v2_kernelI13__nv_bfloat16hLi32ELi8ELi128ELNS_18Fp8KVCacheDataTypeE1ELb1ELi512EEEvPfS3_PT_PKS4_PKT0_SA_ifPKiSC_iPKfiiiSE_SE_iiiii --------------------------
	.section	.nv.shared._ZN4vllm25paged_attention_v2_kernelI13__nv_bfloat16hLi32ELi8ELi128ELNS_18Fp8KVCacheDataTypeE1ELb1ELi512EEEvPfS3_PT_PKS4_PKT0_SA_ifPKiSC_iPKfiiiSE_SE_iiiii,"aw",@nobits
	.sectionflags	@""
	.align	16
.nv.shared._ZN4vllm25paged_attention_v2_kernelI13__nv_bfloat16hLi32ELi8ELi128ELNS_18Fp8KVCacheDataTypeE1ELb1ELi512EEEvPfS3_PT_PKS4_PKT0_SA_ifPKiSC_iPKfiiiSE_SE_iiiii:
	.zero		1056


//--------------------- .nv.shared._ZN4vllm25paged_attention_v2_kernelIthLi256ELi32ELi128ELNS_18Fp8KVCacheDataTypeE1ELb0ELi512EEEvPfS2_PT_PKS3_PKT0_S9_ifPKiSB_iPKfiiiSD_SD_iiiii --------------------------
	.section	.nv.shared._ZN4vllm25paged_attention_v2_kernelIthLi256ELi32ELi128ELNS_18Fp8KVCacheDataTypeE1ELb0ELi512EEEvPfS2_PT_PKS3_PKT0_S9_ifPKiSB_iPKfiiiSD_SD_iiiii,"aw",@nobits
	.sectionflags	@""
	.align	16
.nv.shared._ZN4vllm25paged_attention_v2_kernelIthLi256ELi32ELi128ELNS_18Fp8KVCacheDataTypeE1ELb0ELi512EEEvPfS2_PT_PKS3_PKT0_S9_ifPKiSB_iPKfiiiSD_SD_iiiii:
	.zero		1056


//--------------------- .nv.shared._ZN4vllm25paged_attention_v2_kernelIthLi192ELi32ELi128ELNS_18Fp8KVCacheDataTypeE1ELb0ELi512EEEvPfS2_PT_PKS3_PKT0_S9_ifPKiSB_iPKfiiiSD_SD_iiiii --------------------------
	.section	.nv.shared._ZN4vllm25paged_attention_v2_kernelIthLi192ELi32ELi128ELNS_18Fp8KVCacheDataTypeE1ELb0ELi512EEEvPfS2_PT_PKS3_PKT0_S9_ifPKiSB_iPKfiiiSD_SD_iiiii,"aw",@nobits
	.sectionflags	@""
	.align	16
.nv.shared._ZN4vllm25paged_attention_v2_kernelIthLi192ELi32ELi128ELNS_18Fp8KVCacheDataTypeE1ELb0ELi512EEEvPfS2_PT_PKS3_PKT0_S9_ifPKiSB_iPKfiiiSD_SD_iiiii:
	.zero		1056


//--------------------- .nv.shared._ZN4vllm25paged_attention_v2_kernelIthLi128ELi32ELi128ELNS_18Fp8KVCacheDataTypeE1ELb0ELi512EEEvPfS2_PT_PKS3_PKT0_S9_ifPKiSB_iPKfiiiSD_SD_iiiii --------------------------
	.section	.nv.shared._ZN4vllm25paged_attention_v2_kernelIthLi128ELi32ELi128ELNS_18Fp8KVCacheDataTypeE1ELb0ELi512EEEvPfS2_PT_PKS3_PKT0_S9_ifPKiSB_iPKfiiiSD_SD_iiiii,"aw",@nobits
	.sectionflags	@""
	.align	16
.nv.shared._ZN4vllm25paged_attention_v2_kernelIthLi128ELi32ELi128ELNS_18Fp8KVCacheDataTypeE1ELb0ELi512EEEvPfS2_PT_PKS3_PKT0_S9_ifPKiSB_iPKfiiiSD_SD_iiiii:
	.zero		1056


//--------------------- .nv.shared._ZN4vllm25paged_attention_v2_kernelIthLi120ELi32ELi128ELNS_18Fp8KVCacheDataTypeE1ELb0ELi512EEEvPfS2_PT_PKS3_PKT0_S9_ifPKiSB_iPKfiiiSD_SD_iiiii --------------------------
	.section	.nv.shared._ZN4vllm25paged_attention_v2_kernelIthLi120ELi32ELi128ELNS_18Fp8KVCacheDataTypeE1ELb0ELi512EEEvPfS2_PT_PKS3_PKT0_S9_ifPKiSB_iPKfiiiSD_SD_iiiii,"aw",@nobits
	.sectionflags	@""
	.align	16
.nv.shared._ZN4vllm25paged_attention_v2_kernelIthLi120ELi32ELi128ELNS_18Fp8KVCacheDataTypeE1ELb0ELi512EEEvPfS2_PT_PKS3_PKT0_S9_ifPKiSB_iPKfiiiSD_SD_iiiii:
	.zero		1056


//--------------------- .nv.shared._ZN4vllm25paged_attention_v2_kernelIthLi112ELi32ELi128ELNS_18Fp8KVCacheDataTypeE1ELb0ELi512EEEvPfS2_PT_PKS3_PKT0_S9_ifPKiSB_iPKfiiiSD_SD_iiiii --------------------------
	.section	.nv.shared._ZN4vllm25paged_attention_v2_kernelIthLi112ELi32ELi128ELNS_18Fp8KVCacheDataTypeE1ELb0ELi512EEEvPfS2_PT_PKS3_PKT0_S9_ifPKiSB_iPKfiiiSD_SD_iiiii,"aw",@nobits
	.sectionflags	@""
	.align	16
.nv.shared._ZN4vllm25paged_attention_v2_kernelIthLi112ELi32ELi128ELNS_18Fp8KVCacheDataTypeE1ELb0ELi512EEEvPfS2_PT_PKS3_PKT0_S9_ifPKiSB_iPKfiiiSD_SD_iiiii:
	.zero		1056


//--------------------- .nv.shared._ZN4vllm25paged_attention_v2_kernelIthLi96ELi32ELi128ELNS_18Fp8KVCacheDataTypeE1ELb0ELi512EEEvPfS2_PT_PKS3_PKT0_S9_ifPKiSB_iPKfiiiSD_SD_iiiii --------------------------
	.section	.nv.shared._ZN4vllm25paged_attention_v2_kernelIthLi96ELi32ELi128ELNS_18Fp8KVCacheDataTypeE1ELb0ELi512EEEvPfS2_PT_PKS3_PKT0_S9_ifPKiSB_iPKfiiiSD_SD_iiiii,"aw",@nobits
	.sectionflags	@""
	.align	16
.nv.shared._ZN4vllm25paged_attention_v2_kernelIthLi96ELi32ELi128ELNS_18Fp8KVCacheDataTypeE1ELb0ELi512EEEvPfS2_PT_PKS3_PKT0_S9_ifPKiSB_iPKfiiiSD_SD_iiiii:
	.zero		1056


//--------------------- .nv.shared._ZN4vllm25paged_attention_v2_kernelIthLi80ELi32ELi128ELNS_18Fp8KVCacheDataTypeE1ELb0ELi512EEEvPfS2_PT_PKS3_PKT0_S9_ifPKiSB_iPKfiiiSD_SD_iiiii --------------------------
	.section	.nv.shared._ZN4vllm25paged_attention_v2_kernelIthLi80ELi32ELi128ELNS_18Fp8KVCacheDataTypeE1ELb0ELi512EEEvPfS2_PT_PKS3_PKT0_S9_ifPKiSB_iPKfiiiSD_SD_iiiii,"aw",@nobits
	.sectionflags	@""
	.align	16
.nv.shared._ZN4vllm25paged_attention_v2_kernelIthLi80ELi32ELi128ELNS_18Fp8KVCacheDataTypeE1ELb0ELi512EEEvPfS2_PT_PKS3_PKT0_S9_ifPKiSB_iPKfiiiSD_SD_iiiii:
	.zero		1056


//--------------------- .nv.shared._ZN4vllm25paged_attention_v2_kernelIthLi64ELi32ELi128ELNS_18Fp8KVCacheDataTypeE1ELb0ELi512EEEvPfS2_PT_PKS3_PKT0_S9_ifPKiSB_iPKfiiiSD_SD_iiiii --------------------------
	.section	.nv.shared._ZN4vllm25paged_attention_v2_kernelIthLi64ELi32ELi128ELNS_18Fp8KVCacheDataTypeE1ELb0ELi512EEEvPfS2_PT_PKS3_PKT0_S9_ifPKiSB_iPKfiiiSD_SD_iiiii,"aw",@nobits
	.sectionflags	@""
	.align	16
.nv.shared._ZN4vllm25paged_attention_v2_kernelIthLi64ELi32ELi128ELNS_18Fp8KVCacheDataTypeE1ELb0ELi512EEEvPfS2_PT_PKS3_PKT0_S9_ifPKiSB_iPKfiiiSD_SD_iiiii:
	.zero		1056


//--------------------- .nv.shared._ZN4vllm25paged_attention_v2_kernelIthLi32ELi32ELi128ELNS_18Fp8KVCacheDataTypeE1ELb0ELi512EEEvPfS2_PT_PKS3_PKT0_S9_ifPKiSB_iPKfiiiSD_SD_iiiii --------------------------
	.section	.nv.shared._ZN4vllm25paged_attention_v2_kernelIthLi32ELi32ELi128ELNS_18Fp8KVCacheDataTypeE1ELb0ELi512EEEvPfS2_PT_PKS3_PKT0_S9_ifPKiSB_iPKfiiiSD_SD_iiiii,"aw",@nobits
	.sectionflags	@""
	.align	16
.nv.shared._ZN4vllm25paged_attention_v2_kernelIthLi32ELi32ELi128ELNS_18Fp8KVCacheDataTypeE1ELb0ELi512EEEvPfS2_PT_PKS3_PKT0_S9_ifPKiSB_iPKfiiiSD_SD_iiiii:
	.zero		1056


//--------------------- .nv.shared._ZN4vllm25paged_attention_v2_kernelIthLi256ELi32ELi128ELNS_18Fp8KVCacheDataTypeE1ELb1ELi512EEEvPfS2_PT_PKS3_PKT0_S9_ifPKiSB_iPKfiiiSD_SD_iiiii --------------------------
	.section	.nv.shared._ZN4vllm25paged_attention_v2_kernelIthLi256ELi32ELi128ELNS_18Fp8KVCacheDataTypeE1ELb1ELi512EEEvPfS2_PT_PKS3_PKT0_S9_ifPKiSB_iPKfiiiSD_SD_iiiii,"aw",@nobits
	.sectionflags	@""
	.align	16
.nv.shared._ZN4vllm25paged_attention_v2_kernelIthLi256ELi32ELi128ELNS_18Fp8KVCacheDataTypeE1ELb1ELi512EEEvPfS2_PT_PKS3_PKT0_S9_ifPKiSB_iPKfiiiSD_SD_iiiii:
	.zero		1056


//--------------------- .nv.shared._ZN4vllm25paged_attention_v2_kernelIthLi192ELi32ELi128ELNS_18Fp8KVCacheDataTypeE1ELb1ELi512EEEvPfS2_PT_PKS3_PKT0_S9_ifPKiSB_iPKfiiiSD_SD_iiiii --------------------------
	.section	.nv.shared._ZN4vllm25paged_attention_v2_kernelIthLi192ELi32ELi128ELNS_18Fp8KVCacheDataTypeE1ELb1ELi512EEEvPfS2_PT_PKS3_PKT0_S9_ifPKiSB_iPKfiiiSD_SD_iiiii,"aw",@nobits
	.sectionflags	@""
	.align	16
.nv.shared._ZN4vllm25paged_attention_v2_kernelIthLi192ELi32ELi128ELNS_18Fp8KVCacheDataTypeE1ELb1ELi512EEEvPfS2_PT_PKS3_PKT0_S9_ifPKiSB_iPKfiiiSD_SD_iiiii:
	.zero		1056


//--------------------- .nv.shared._ZN4vllm25paged_attention_v2_kernelIthLi128ELi32ELi128ELNS_18Fp8KVCacheDataTypeE1ELb1ELi512EEEvPfS2_PT_PKS3_PKT0_S9_ifPKiSB_iPKfiiiSD_SD_iiiii --------------------------
	.section	.nv.shared._ZN4vllm25paged_attention_v2_kernelIthLi128ELi32ELi128ELNS_18Fp8KVCacheDataTypeE1ELb1ELi512EEEvPfS2_PT_PKS3_PKT0_S9_ifPKiSB_iPKfiiiSD_SD_iiiii,"aw",@nobits
	.sectionflags	@""
	.align	16
.nv.shared._ZN4vllm25paged_attention_v2_kernelIthLi128ELi32ELi128ELNS_18Fp8KVCacheDataTypeE1ELb1ELi512EEEvPfS2_PT_PKS3_PKT0_S9_ifPKiSB_iPKfiiiSD_SD_iiiii:
	.zero		1056


//--------------------- .nv.shared._ZN4vllm25paged_attention_v2_kernelIthLi120ELi32ELi128ELNS_18Fp8KVCacheDataTypeE1ELb1ELi512EEEvPfS2_PT_PKS3_PKT0_S9_ifPKiSB_iPKfiiiSD_SD_iiiii --------------------------
	.section	.nv.shared._ZN4vllm25paged_attention_v2_kernelIthLi120ELi32ELi128ELNS_18Fp8KVCacheDataTypeE1ELb1ELi512EEEvPfS2_PT_PKS3_PKT0_S9_ifPKiSB_iPKfiiiSD_SD_iiiii,"aw",@nobits
	.sectionflags	@""
	.align	16
.nv.shared._ZN4vllm25paged_attention_v2_kernelIthLi120ELi32ELi128ELNS_18Fp8KVCacheDataTypeE1ELb1ELi512EEEvPfS2_PT_PKS3_PKT0_S9_ifPKiSB_iPKfiiiSD_SD_iiiii:
	.zero		1056


//--------------------- .nv.shared._ZN4vllm25paged_attention_v2_kernelIthLi112ELi32ELi128ELNS_18Fp8KVCacheDataTypeE1ELb1ELi512EEEvPfS2_PT_PKS3_PKT0_S9_ifPKiSB_iPKfiiiSD_SD_iiiii --------------------------
	.section	.nv.shared._ZN4vllm25paged_attention_v2_kernelIthLi112ELi32ELi128ELNS_18Fp8KVCacheDataTypeE1ELb1ELi512EEEvPfS2_PT_PKS3_PKT0_S9_ifPKiSB_iPKfiiiSD_SD_iiiii,"aw",@nobits
	.sectionflags	@""
	.align	16
.nv.shared._ZN4vllm25paged_attention_v2_kernelIthLi112ELi32ELi128ELNS_18Fp8KVCacheDataTypeE1ELb1ELi512EEEvPfS2_PT_PKS3_PKT0_S9_ifPKiSB_iPKfiiiSD_SD_iiiii:
	.zero		1056


//--------------------- .nv.shared._ZN4vllm25paged_attention_v2_kernelIthLi96ELi32ELi128ELNS_18Fp8KVCacheDataTypeE1ELb1ELi512EEEvPfS2_PT_PKS3_PKT0_S9_ifPKiSB_iPKfiiiSD_SD_iiiii --------------------------
	.section	.nv.shared._ZN4vllm25paged_attention_v2_kernelIthLi96ELi32ELi128ELNS_18Fp8KVCacheDataTypeE1ELb1ELi512EEEvPfS2_PT_PKS3_PKT0_S9_ifPKiSB_iPKfiiiSD_SD_iiiii,"aw",@nobits
	.sectionflags	@""
	.align	16
.nv.shared._ZN4vllm25paged_attention_v2_kernelIthLi96ELi32ELi128ELNS_18Fp8KVCacheDataTypeE1ELb1ELi512EEEvPfS2_PT_PKS3_PKT0_S9_ifPKiSB_iPKfiiiSD_SD_iiiii:
	.zero		1056


//--------------------- .nv.shared._ZN4vllm25paged_attention_v2_kernelIthLi80ELi32ELi128ELNS_18Fp8KVCacheDataTypeE1ELb1ELi512EEEvPfS2_PT_PKS3_PKT0_S9_ifPKiSB_iPKfiiiSD_SD_iiiii --------------------------
	.section	.nv.shared._ZN4vllm25paged_attention_v2_kernelIthLi80ELi32ELi128ELNS_18Fp8KVCacheDataTypeE1ELb1ELi512EEEvPfS2_PT_PKS3_PKT0_S9_ifPKiSB_iPKfiiiSD_SD_iiiii,"aw",@nobits
	.sectionflags	@""
	.align	16
.nv.shared._ZN4vllm25paged_attention_v2_kernelIthLi80ELi32ELi128ELNS_18Fp8KVCacheDataTypeE1ELb1ELi512EEEvPfS2_PT_PKS3_PKT0_S9_ifPKiSB_iPKfiiiSD_SD_iiiii:
	.zero		1056


//--------------------- .nv.shared._ZN4vllm25paged_attention_v2_kernelIthLi64ELi32ELi128ELNS_18Fp8KVCacheDataTypeE1ELb1ELi512EEEvPfS2_PT_PKS3_PKT0_S9_ifPKiSB_iPKfiiiSD_SD_iiiii --------------------------
	.section	.nv.shared._ZN4vllm25paged_attention_v2_kernelIthLi64ELi32ELi128ELNS_18Fp8KVCacheDataTypeE1ELb1ELi512EEEvPfS2_PT_PKS3_PKT0_S9_ifPKiSB_iPKfiiiSD_SD_iiiii,"aw",@nobits
	.sectionflags	@""
	.align	16
.nv.shared._ZN4vllm25paged_attention_v2_kernelIthLi64ELi32ELi128ELNS_18Fp8KVCacheDataTypeE1ELb1ELi512EEEvPfS2_PT_PKS3_PKT0_S9_ifPKiSB_iPKfiiiSD_SD_iiiii:
	.zero		1056


//--------------------- .nv.shared._ZN4vllm25paged_attention_v2_kernelIthLi32ELi32ELi128ELNS_18Fp8KVCacheDataTypeE1ELb1ELi512EEEvPfS2_PT_PKS3_PKT0_S9_ifPKiSB_iPKfiiiSD_SD_iiiii --------------------------
	.section	.nv.shared._ZN4vllm25paged_attention_v2_kernelIthLi32ELi32ELi128ELNS_18Fp8KVCacheDataTypeE1ELb1ELi512EEEvPfS2_PT_PKS3_PKT0_S9_ifPKiSB_iPKfiiiSD_SD_iiiii,"aw",@nobits
	.sectionflags	@""
	.align	16
.nv.shared._ZN4vllm25paged_attention_v2_kernelIthLi32ELi32ELi128ELNS_18Fp8KVCacheDataTypeE1ELb1ELi512EEEvPfS2_PT_PKS3_PKT0_S9_ifPKiSB_iPKfiiiSD_SD_iiiii:
	.zero		1056


//--------------------- .nv.shared._ZN4vllm25paged_attention_v2_kernelIthLi256ELi16ELi128ELNS_18Fp8KVCacheDataTypeE1ELb0ELi512EEEvPfS2_PT_PKS3_PKT0_S9_ifPKiSB_iPKfiiiSD_SD_iiiii --------------------------
	.section	.nv.shared._ZN4vllm25paged_attention_v2_kernelIthLi256ELi16ELi128ELNS_18Fp8KVCacheDataTypeE1ELb0ELi512EEEvPfS2_PT_PKS3_PKT0_S9_ifPKiSB_iPKfiiiSD_SD_iiiii,"aw",@nobits
	.sectionflags	@""
	.align	16
.nv.shared._ZN4vllm25paged_attention_v2_kernelIthLi256ELi16ELi128ELNS_18Fp8KVCacheDataTypeE1ELb0ELi512EEEvPfS2_PT_PKS3_PKT0_S9_ifPKiSB_iPKfiiiSD_SD_iiiii:
	.zero		1056


//--------------------- .nv.shared._ZN4vllm25paged_attention_v2_kernelIthLi192ELi16ELi128ELNS_18Fp8KVCacheDataTypeE1ELb0ELi512EEEvPfS2_PT_PKS3_PKT0_S9_ifPKiSB_iPKfiiiSD_SD_iiiii --------------------------
	.section	.nv.shared._ZN4vllm25paged_attention_v2_kernelIthLi192ELi16ELi128ELNS_18Fp8KVCacheDataTypeE1ELb0ELi512EEEvPfS2_PT_PKS3_PKT0_S9_ifPKiSB_iPKfiiiSD_SD_iiiii,"aw",@nobits
	.sectionflags	@""
	.align	16
.nv.shared._ZN4vllm25paged_attention_v2_kernelIthLi192ELi16ELi128ELNS_18Fp8KVCacheDataTypeE1ELb0ELi512EEEvPfS2_PT_PKS3_PKT0_S9_ifPKiSB_iPKfiiiSD_SD_iiiii:
	.zero		1056


//--------------------- .nv.shared._ZN4vllm25paged_attention_v2_kernelIthLi128ELi16ELi128ELNS_18Fp8KVCacheDataTypeE1ELb0ELi512EEEvPfS2_PT_PKS3_PKT0_S9_ifPKiSB_iPKfiiiSD_SD_iiiii --------------------------
	.section	.nv.shared._ZN4vllm25paged_attention_v2_kernelIthLi128ELi16ELi128ELNS_18Fp8KVCacheDataTypeE1ELb0ELi512EEEvPfS2_PT_PKS3_PKT0_S9_ifPKiSB_iPKfiiiSD_SD_iiiii,"aw",@nobits
	.sectionflags	@""
	.align	16
.nv.shared._ZN4vllm25paged_attention_v2_kernelIthLi128ELi16ELi128ELNS_18Fp8KVCacheDataTypeE1ELb0ELi512EEEvPfS2_PT_PKS3_PKT0_S9_ifPKiSB_iPKfiiiSD_SD_iiiii:
	.zero		1056


//--------------------- .nv.shared._ZN4vllm25paged_attention_v2_kernelIthLi120ELi16ELi128ELNS_18Fp8KVCacheDataTypeE1ELb0ELi512EEEvPfS2_PT_PKS3_PKT0_S9_ifPKiSB_iPKfiiiSD_SD_iiiii --------------------------
	.section	.nv.shared._ZN4vllm25paged_attention_v2_kernelIthLi120ELi16ELi128ELNS_18Fp8KVCacheDataTypeE1ELb0ELi512EEEvPfS2_PT_PKS3_PKT0_S9_ifPKiSB_iPKfiiiSD_SD_iiiii,"aw",@nobits
	.sectionflags	@""
	.align	16
.nv.shared._ZN4vllm25paged_attention_v2_kernelIthLi120ELi16ELi128ELNS_18Fp8KVCacheDataTypeE1ELb0ELi512EEEvPfS2_PT_PKS3_PKT0_S9_ifPKiSB_iPKfiiiSD_SD_iiiii:
	.zero		1056


//--------------------- .nv.shared._ZN4vllm25paged_attention_v2_kernelIthLi112ELi16ELi128ELNS_18Fp8KVCacheDataTypeE1ELb0ELi512EEEvPfS2_PT_PKS3_PKT0_S9_ifPKiSB_iPKfiiiSD_SD_iiiii --------------------------
	.section	.nv.shared._ZN4vllm25paged_attention_v2_kernelIthLi112ELi16ELi128ELNS_18Fp8KVCacheDataTypeE1ELb0ELi512EEEvPfS2_PT_PKS3_PKT0_S9_ifPKiSB_iPKfiiiSD_SD_iiiii,"aw",@nobits
	.sectionflags	@""
	.align	16
.nv.shared._ZN4vllm25paged_attention_v2_kernelIthLi112ELi16ELi128ELNS_18Fp8KVCacheDataTypeE1ELb0ELi512EEEvPfS2_PT_PKS3_PKT0_S9_ifPKiSB_iPKfiiiSD_SD_iiiii:
	.zero		1056


//--------------------- .nv.shared._ZN4vllm25paged_attention_v2_kernelIthLi96ELi16ELi128ELNS_18Fp8KVCacheDataTypeE1ELb0ELi512EEEvPfS2_PT_PKS3_PKT0_S9_ifPKiSB_iPKfiiiSD_SD_iiiii --------------------------
	.section	.nv.shared._ZN4vllm25paged_attention_v2_kernelIthLi96ELi16ELi128ELNS_18Fp8KVCacheDataTypeE1ELb0ELi512EEEvPfS2_PT_PKS3_PKT0_S9_ifPKiSB_iPKfiiiSD_SD_iiiii,"aw",@nobits
	.sectionflags	@""
	.align	16
.nv.shared._ZN4vllm25paged_attention_v2_kernelIthLi96ELi16ELi128ELNS_18Fp8KVCacheDataTypeE1ELb0ELi512EEEvPfS2_PT_PKS3_PKT0_S9_ifPKiSB_iPKfiiiSD_SD_iiiii:
	.zero		1056


//--------------------- .nv.shared._ZN4vllm25paged_attention_v2_kernelIthLi80ELi16ELi128ELNS_18Fp8KVCacheDataTypeE1ELb0ELi512EEEvPfS2_PT_PKS3_PKT0_S9_ifPKiSB_iPKfiiiSD_SD_iiiii --------------------------
	.section	.nv.shared._ZN4vllm25paged_attention_v2_kernelIthLi80ELi16ELi128ELNS_18Fp8KVCacheDataTypeE1ELb0ELi512EEEvPfS2_PT_PKS3_PKT0_S9_ifPKiSB_iPKfiiiSD_SD_iiiii,"aw",@nobits
	.sectionflags	@""
	.align	16
.nv.shared._ZN4vllm25paged_attention_v2_kernelIthLi80ELi16ELi128ELNS_18Fp8KVCacheDataTypeE1ELb0ELi512EEEvPfS2_PT_PKS3_PKT0_S9_ifPKiSB_iPKfiiiSD_SD_iiiii:
	.zero		1056


//--------------------- .nv.shared._ZN4vllm25paged_attention_v2_kernelIthLi64ELi16ELi128ELNS_18Fp8KVCacheDataTypeE1ELb0ELi512EEEvPfS2_PT_PKS3_PKT0_S9_ifPKiSB_iPKfiiiSD_SD_iiiii --------------------------
	.section	.nv.shared._ZN4vllm25paged_attention_v2_kernelIthLi64ELi16ELi128ELNS_18Fp8KVCacheDataTypeE1ELb0ELi512EEEvPfS2_PT_PKS3_PKT0_S9_ifPKiSB_iPKfiiiSD_SD_iiiii,"aw",@nobits
	.sectionflags	@""
	.align	16
.nv.shared._ZN4vllm25paged_attention_v2_kernelIthLi64ELi16ELi128ELNS_18Fp8KVCacheDataTypeE1ELb0ELi512EEEvPfS2_PT_PKS3_PKT0_S9_ifPKiSB_iPKfiiiSD_SD_iiiii:
	.zero		1056


//--------------------- .nv.shared._ZN4vllm25paged_attention_v2_kernelIthLi32ELi16ELi128ELNS_18Fp8KVCacheDataTypeE1ELb0ELi512EEEvPfS2_PT_PKS3_PKT0_S9_ifPKiSB_iPKfiiiSD_SD_iiiii --------------------------
	.section	.nv.shared._ZN4vllm25paged_attention_v2_kernelIthLi32ELi16ELi128ELNS_18Fp8KVCacheDataTypeE1ELb0ELi512EEEvPfS2_PT_PKS3_PKT0_S9_ifPKiSB_iPKfiiiSD_SD_iiiii,"aw",@nobits
	.sectionflags	@""
	.align	16
.nv.shared._ZN4vllm25paged_attention_v2_kernelIthLi32ELi16ELi128ELNS_18Fp8KVCacheDataTypeE1ELb0ELi512EEEvPfS2_PT_PKS3_PKT0_S9_ifPKiSB_iPKfiiiSD_SD_iiiii:
	.zero		1056


//--------------------- .nv.shared._ZN4vllm25paged_attention_v2_kernelIthLi256ELi16ELi128ELNS_18Fp8KVCacheDataTypeE1ELb1ELi512EEEvPfS2_PT_PKS3_PKT0_S9_ifPKiSB_iPKfiiiSD_SD_iiiii --------------------------
	.section	.nv.shared._ZN4vllm25paged_attention_v2_kernelIthLi256ELi16ELi128ELNS_18Fp8KVCacheDataTypeE1ELb1ELi512EEEvPfS2_PT_PKS3_PKT0_S9_ifPKiSB_iPKfiiiSD_SD_iiiii,"aw",@nobits
	.sectionflags	@""
	.align	16
.nv.shared._ZN4vllm25paged_attention_v2_kernelIthLi256ELi16ELi128ELNS_18Fp8KVCacheDataTypeE1ELb1ELi512EEEvPfS2_PT_PKS3_PKT0_S9_ifPKiSB_iPKfiiiSD_SD_iiiii:
	.zero		1056


//--------------------- .nv.shared._ZN4vllm25paged_attention_v2_kernelIthLi192ELi16ELi128ELNS_18Fp8KVCacheDataTypeE1ELb1ELi512EEEvPfS2_PT_PKS3_PKT0_S9_ifPKiSB_iPKfiiiSD_SD_iiiii --------------------------
	.section	.nv.shared._ZN4vllm25paged_attention_v2_kernelIthLi192ELi16ELi128ELNS_18Fp8KVCacheDataTypeE1ELb1ELi512EEEvPfS2_PT_PKS3_PKT0_S9_ifPKiSB_iPKfiiiSD_SD_iiiii,"aw",@nobits
	.sectionflags	@""
	.align	16
.nv.shared._ZN4vllm25paged_attention_v2_kernelIthLi192ELi16ELi128ELNS_18Fp8KVCacheDataTypeE1ELb1ELi512EEEvPfS2_PT_PKS3_PKT0_S9_ifPKiSB_iPKfiiiSD_SD_iiiii:
	.zero		1056


//--------------------- .nv.shared._ZN4vllm25paged_attention_v2_kernelIthLi128ELi16ELi128ELNS_18Fp8KVCacheDataTypeE1ELb1ELi512EEEvPfS2_PT_PKS3_PKT0_S9_ifPKiSB_iPKfiiiSD_SD_iiiii --------------------------
	.section	.nv.shared._ZN4vllm25paged_attention_v2_kernelIthLi128ELi16ELi128ELNS_18Fp8KVCacheDataTypeE1ELb1ELi512EEEvPfS2_PT_PKS3_PKT0_S9_ifPKiSB_iPKfiiiSD_SD_iiiii,"aw",@nobits
	.sectionflags	@""
	.align	16
.nv.shared._ZN4vllm25paged_attention_v2_kernelIthLi128ELi16ELi128ELNS_18Fp8KVCacheDataTypeE1ELb1ELi512EEEvPfS2_PT_PKS3_PKT0_S9_ifPKiSB_iPKfiiiSD_SD_iiiii:
	.zero		1056


//--------------------- .nv.shared._ZN4vllm25paged_attention_v2_kernelIthLi120ELi16ELi128ELNS_18Fp8KVCacheDataTypeE1ELb1ELi512EEEvPfS2_PT_PKS3_PKT0_S9_ifPKiSB_iPKfiiiSD_SD_iiiii --------------------------
	.section	.nv.shared._ZN4vllm25paged_attention_v2_kernelIthLi120ELi16ELi128ELNS_18Fp8KVCacheDataTypeE1ELb1ELi512EEEvPfS2_PT_PKS3_PKT0_S9_ifPKiSB_iPKfiiiSD_SD_iiiii,"aw",@nobits
	.sectionflags	@""
	.align	16
.nv.shared._ZN4vllm25paged_attention_v2_kernelIthLi120ELi16ELi128ELNS_18Fp8KVCacheDataTypeE1ELb1ELi512EEEvPfS2_PT_PKS3_PKT0_S9_ifPKiSB_iPKfiiiSD_SD_iiiii:
	.zero		1056


//--------------------- .nv.shared._ZN4vllm25paged_attention_v2_kernelIthLi112ELi16ELi128ELNS_18Fp8KVCacheDataTypeE1ELb1ELi512EEEvPfS2_PT_PKS3_PKT0_S9_ifPKiSB_iPKfiiiSD_SD_iiiii --------------------------
	.section	.nv.shared._ZN4vllm25paged_attention_v2_kernelIthLi112ELi16ELi128ELNS_18Fp8KVCacheDataTypeE1ELb1ELi512EEEvPfS2_PT_PKS3_PKT0_S9_ifPKiSB_iPKfiiiSD_SD_iiiii,"aw",@nobits
	.sectionflags	@""
	.align	16
.nv.shared._ZN4vllm25paged_attention_v2_kernelIthLi112ELi16ELi128ELNS_18Fp8KVCacheDataTypeE1ELb1ELi512EEEvPfS2_PT_PKS3_PKT0_S9_ifPKiSB_iPKfiiiSD_SD_iiiii:
	.zero		1056


//--------------------- .nv.shared._ZN4vllm25paged_attention_v2_kernelIthLi96ELi16ELi128ELNS_18Fp8KVCacheDataTypeE1ELb1ELi512EEEvPfS2_PT_PKS3_PKT0_S9_ifPKiSB_iPKfiiiSD_SD_iiiii --------------------------
	.section	.nv.shared._ZN4vllm25paged_attention_v2_kernelIthLi96ELi16ELi128ELNS_18Fp8KVCacheDataTypeE1ELb1ELi512EEEvPfS2_PT_PKS3_PKT0_S9_ifPKiSB_iPKfiiiSD_SD_iiiii,"aw",@nobits
	.sectionflags	@""
	.align	16
.nv.shared._ZN4vllm25paged_attention_v2_kernelIthLi96ELi16ELi128ELNS_18Fp8KVCacheDataTypeE1ELb1ELi512EEEvPfS2_PT_PKS3_PKT0_S9_ifPKiSB_iPKfiiiSD_SD_iiiii:
	.zero		1056


//--------------------- .nv.shared._ZN4vllm25paged_attention_v2_kernelIthLi80ELi16ELi128ELNS_18Fp8KVCacheDataTypeE1ELb1ELi512EEEvPfS2_PT_PKS3_PKT0_S9_ifPKiSB_iPKfiiiSD_SD_iiiii --------------------------
	.section	.nv.shared._ZN4vllm25paged_attention_v2_kernelIthLi80ELi16ELi128ELNS_18Fp8KVCacheDataTypeE1ELb1ELi512EEEvPfS2_PT_PKS3_PKT0_S9_ifPKiSB_iPKfiiiSD_SD_iiiii,"aw",@nobits
	.sectionflags	@""
	.align	16
.nv.shared._ZN4vllm25paged_attention_v2_kernelIthLi80ELi16ELi128ELNS_18Fp8KVCacheDataTypeE1ELb1ELi512EEEvPfS2_PT_PKS3_PKT0_S9_ifPKiSB_iPKfiiiSD_SD_iiiii:
	.zero		1056


//--------------------- .nv.shared._ZN4vllm25paged_attention_v2_kernelIthLi64ELi16ELi128ELNS_18Fp8KVCacheDataTypeE1ELb1ELi512EEEvPfS2_PT_PKS3_PKT0_S9_ifPKiSB_iPKfiiiSD_SD_iiiii --------------------------
	.section	.nv.shared._ZN4vllm25paged_attention_v2_kernelIthLi64ELi16ELi128ELNS_18Fp8KVCacheDataTypeE1ELb1ELi512EEEvPfS2_PT_PKS3_PKT0_S9_ifPKiSB_iPKfiiiSD_SD_iiiii,"aw",@nobits
	.sectionflags	@""
	.align	16
.nv.shared._ZN4vllm25paged_attention_v2_kernelIthLi64ELi16ELi128ELNS_18Fp8KVCacheDataTypeE1ELb1ELi512EEEvPfS2_PT_PKS3_PKT0_S9_ifPKiSB_iPKfiiiSD_SD_iiiii:
	.zero		1056


//--------------------- .nv.shared._ZN4vllm25paged_attention_v2_kernelIthLi32ELi16ELi128ELNS_18Fp8KVCacheDataTypeE1ELb1ELi512EEEvPfS2_PT_PKS3_PKT0_S9_ifPKiSB_iPKfiiiSD_SD_iiiii --------------------------
	.section	.nv.shared._ZN4vllm25paged_attention_v2_kernelIthLi32ELi16ELi128ELNS_18Fp8KVCacheDataTypeE1ELb1ELi512EEEvPfS2_PT_PKS3_PKT0_S9_ifPKiSB_iPKfiiiSD_SD_iiiii,"aw",@nobits
	.sectionflags	@""
	.align	16
.nv.shared._ZN4vllm25paged_attention_v2_kernelIthLi32ELi16ELi128ELNS_18Fp8KVCacheDataTypeE1ELb1ELi512EEEvPfS2_PT_PKS3_PKT0_S9_ifPKiSB_iPKfiiiSD_SD_iiiii:
	.zero		1056


//--------------------- .nv.shared._ZN4vllm25paged_attention_v2_kernelIthLi256ELi8ELi128ELNS_18Fp8KVCacheDataTypeE1ELb0ELi512EEEvPfS2_PT_PKS3_PKT0_S9_ifPKiSB_iPKfiiiSD_SD_iiiii --------------------------
	.section	.nv.shared._ZN4vllm25paged_attention_v2_kernelIthLi256ELi8ELi128ELNS_18Fp8KVCacheDataTypeE1ELb0ELi512EEEvPfS2_PT_PKS3_PKT0_S9_ifPKiSB_iPKfiiiSD_SD_iiiii,"aw",@nobits
	.sectionflags	@""
	.align	16
.nv.shared._ZN4vllm25paged_attention_v2_kernelIthLi256ELi8ELi128ELNS_18Fp8KVCacheDataTypeE1ELb0ELi512EEEvPfS2_PT_PKS3_PKT0_S9_ifPKiSB_iPKfiiiSD_SD_iiiii:
	.zero		1056


//--------------------- .nv.shared._ZN4vllm25paged_attention_v2_kernelIthLi192ELi8ELi128ELNS_18Fp8KVCacheDataTypeE1ELb0ELi512EEEvPfS2_PT_PKS3_PKT0_S9_ifPKiSB_iPKfiiiSD_SD_iiiii --------------------------
	.section	.nv.shared._ZN4vllm25paged_attention_v2_kernelIthLi192ELi8ELi128ELNS_18Fp8KVCacheDataTypeE1ELb0ELi512EEEvPfS2_PT_PKS3_PKT0_S9_ifPKiSB_iPKfiiiSD_SD_iiiii,"aw",@nobits
	.sectionflags	@""
	.align	16
.nv.shared._ZN4vllm25paged_attention_v2_kernelIthLi192ELi8ELi128ELNS_18Fp8KVCacheDataTypeE1ELb0ELi512EEEvPfS2_PT_PKS3_PKT0_S9_ifPKiSB_iPKfiiiSD_SD_iiiii:
	.zero		1056


//--------------------- .nv.shared._ZN4vllm25paged_attention_v2_kernelIthLi128ELi8ELi128ELNS_18Fp8KVCacheDataTypeE1ELb0ELi512EEEvPfS2_PT_PKS3_PKT0_S9_ifPKiSB_iPKfiiiSD_SD_iiiii --------------------------
	.section	.nv.shared._ZN4vllm25paged_attention_v2_kernelIthLi128ELi8ELi128ELNS_18Fp8KVCacheDataTypeE1ELb0ELi512EEEvPfS2_PT_PKS3_PKT0_S9_ifPKiSB_iPKfiiiSD_SD_iiiii,"aw",@nobits
	.sectionflags	@""
	.align	16
.nv.shared._ZN4vllm25paged_attention_v2_kernelIthLi128ELi8ELi128ELNS_18Fp8KVCacheDataTypeE1ELb0ELi512EEEvPfS2_PT_PKS3_PKT0_S9_ifPKiSB_iPKfiiiSD_SD_iiiii:
	.zero		1056


//--------------------- .nv.shared._ZN4vllm25paged_attention_v2_kernelIthLi120ELi8ELi128ELNS_18Fp8KVCacheDataTypeE1ELb0ELi512EEEvPfS2_PT_PKS3_PKT0_S9_ifPKiSB_iPKfiiiSD_SD_iiiii --------------------------
	.section	.nv.shared._ZN4vllm25paged_attention_v2_kernelIthLi120ELi8ELi128ELNS_18Fp8KVCacheDataTypeE1ELb0ELi512EEEvPfS2_PT_PKS3_PKT0_S9_ifPKiSB_iPKfiiiSD_SD_iiiii,"aw",@nobits
	.sectionflags	@""
	.align	16
.nv.shared._ZN4vllm25paged_attention_v2_kernelIthLi120ELi8ELi128ELNS_18Fp8KVCacheDataTypeE1ELb0ELi512EEEvPfS2_PT_PKS3_PKT0_S9_ifPKiSB_iPKfiiiSD_SD_iiiii:
	.zero		1056


//--------------------- .nv.shared._ZN4vllm25paged_attention_v2_kernelIthLi112ELi8ELi128ELNS_18Fp8KVCacheDataTypeE1ELb0ELi512EEEvPfS2_PT_PKS3_PKT0_S9_ifPKiSB_iPKfiiiSD_SD_iiiii --------------------------
	.section	.nv.shared._ZN4vllm25paged_attention_v2_kernelIthLi112ELi8ELi128ELNS_18Fp8KVCacheDataTypeE1ELb0ELi512EEEvPfS2_PT_PKS3_PKT0_S9_ifPKiSB_iPKfiiiSD_SD_iiiii,"aw",@nobits
	.sectionflags	@""
	.align	16
.nv.shared._ZN4vllm25paged_attention_v2_kernelIthLi112ELi8ELi128ELNS_18Fp8KVCacheDataTypeE1ELb0ELi512EEEvPfS2_PT_PKS3_PKT0_S9_ifPKiSB_iPKfiiiSD_SD_iiiii:
	.zero		1056


//--------------------- .nv.shared._ZN4vllm25paged_attention_v2_kernelIthLi96ELi8ELi128ELNS_18Fp8KVCacheDataTypeE1ELb0ELi512EEEvPfS2_PT_PKS3_PKT0_S9_ifPKiSB_iPKfiiiSD_SD_iiiii --------------------------
	.section	.nv.shared._ZN4vllm25paged_attention_v2_kernelIthLi96ELi8ELi128ELNS_18Fp8KVCacheDataTypeE1ELb0ELi512EEEvPfS2_PT_PKS3_PKT0_S9_ifPKiSB_iPKfiiiSD_SD_iiiii,"aw",@nobits
	.sectionflags	@""
	.align	16
.nv.shared._ZN4vllm25paged_attention_v2_kernelIthLi96ELi8ELi128ELNS_18Fp8KVCacheDataTypeE1ELb0ELi512EEEvPfS2_PT_PKS3_PKT0_S9_ifPKiSB_iPKfiiiSD_SD_iiiii:
	.zero		1056


//--------------------- .nv.shared._ZN4vllm25paged_attention_v2_kernelIthLi80ELi8ELi128ELNS_18Fp8KVCacheDataTypeE1ELb0ELi512EEEvPfS2_PT_PKS3_PKT0_S9_ifPKiSB_iPKfiiiSD_SD_iiiii --------------------------
	.section	.nv.shared._ZN4vllm25paged_attention_v2_kernelIthLi80ELi8ELi128ELNS_18Fp8KVCacheDataTypeE1ELb0ELi512EEEvPfS2_PT_PKS3_PKT0_S9_ifPKiSB_iPKfiiiSD_SD_iiiii,"aw",@nobits
	.sectionflags	@""
	.align	16
.nv.shared._ZN4vllm25paged_attention_v2_kernelIthLi80ELi8ELi128ELNS_18Fp8KVCacheDataTypeE1ELb0ELi512EEEvPfS2_PT_PKS3_PKT0_S9_ifPKiSB_iPKfiiiSD_SD_iiiii:
	.zero		1056


//--------------------- .nv.shared._ZN4vllm25paged_attention_v2_kernelIthLi64ELi8ELi128ELNS_18Fp8KVCacheDataTypeE1ELb0ELi512EEEvPfS2_PT_PKS3_PKT0_S9_ifPKiSB_iPKfiiiSD_SD_iiiii --------------------------
	.section	.nv.shared._ZN4vllm25paged_attention_v2_kernelIthLi64ELi8ELi128ELNS_18Fp8KVCacheDataTypeE1ELb0ELi512EEEvPfS2_PT_PKS3_PKT0_S9_ifPKiSB_iPKfiiiSD_SD_iiiii,"aw",@nobits
	.sectionflags	@""
	.align	16
.nv.shared._ZN4vllm25paged_attention_v2_kernelIthLi64ELi8ELi128ELNS_18Fp8KVCacheDataTypeE1ELb0ELi512EEEvPfS2_PT_PKS3_PKT0_S9_ifPKiSB_iPKfiiiSD_SD_iiiii:
	.zero		1056


//--------------------- .nv.shared._ZN4vllm25paged_attention_v2_kernelIthLi32ELi8ELi128ELNS_18Fp8KVCacheDataTypeE1ELb0ELi512EEEvPfS2_PT_PKS3_PKT0_S9_ifPKiSB_iPKfiiiSD_SD_iiiii --------------------------
	.section	.nv.shared._ZN4vllm25paged_attention_v2_kernelIthLi32ELi8ELi128ELNS_18Fp8KVCacheDataTypeE1ELb0ELi512EEEvPfS2_PT_PKS3_PKT0_S9_ifPKiSB_iPKfiiiSD_SD_iiiii,"aw",@nobits
	.sectionflags	@""
	.align	16
.nv.shared._ZN4vllm25paged_attention_v2_kernelIthLi32ELi8ELi128ELNS_18Fp8KVCacheDataTypeE1ELb0ELi512EEEvPfS2_PT_PKS3_PKT0_S9_ifPKiSB_iPKfiiiSD_SD_iiiii:
	.zero		1056


//--------------------- .nv.shared._ZN4vllm25paged_attention_v2_kernelIthLi256ELi8ELi128ELNS_18Fp8KVCacheDataTypeE1ELb1ELi512EEEvPfS2_PT_PKS3_PKT0_S9_ifPKiSB_iPKfiiiSD_SD_iiiii --------------------------
	.section	.nv.shared._ZN4vllm25paged_attention_v2_kernelIthLi256ELi8ELi128ELNS_18Fp8KVCacheDataTypeE1ELb1ELi512EEEvPfS2_PT_PKS3_PKT0_S9_ifPKiSB_iPKfiiiSD_SD_iiiii,"aw",@nobits
	.sectionflags	@""
	.align	16
.nv.shared._ZN4vllm25paged_attention_v2_kernelIthLi256ELi8ELi128ELNS_18Fp8KVCacheDataTypeE1ELb1ELi512EEEvPfS2_PT_PKS3_PKT0_S9_ifPKiSB_iPKfiiiSD_SD_iiiii:
	.zero		1056


//--------------------- .nv.shared._ZN4vllm25paged_attention_v2_kernelIthLi192ELi8ELi128ELNS_18Fp8KVCacheDataTypeE1ELb1ELi512EEEvPfS2_PT_PKS3_PKT0_S9_ifPKiSB_iPKfiiiSD_SD_iiiii --------------------------
	.section	.nv.shared._ZN4vllm25paged_attention_v2_kernelIthLi192ELi8ELi128ELNS_18Fp8KVCacheDataTypeE1ELb1ELi512EEEvPfS2_PT_PKS3_PKT0_S9_ifPKiSB_iPKfiiiSD_SD_iiiii,"aw",@nobits
	.sectionflags	@""
	.align	16
.nv.shared._ZN4vllm25paged_attention_v2_kernelIthLi192ELi8ELi128ELNS_18Fp8KVCacheDataTypeE1ELb1ELi512EEEvPfS2_PT_PKS3_PKT0_S9_ifPKiSB_iPKfiiiSD_SD_iiiii:
	.zero		1056


//--------------------- .nv.shared._ZN4vllm25paged_attention_v2_kernelIthLi128ELi8ELi128ELNS_18Fp8KVCacheDataTypeE1ELb1ELi512EEEvPfS2_PT_PKS3_PKT0_S9_ifPKiSB_iPKfiiiSD_SD_iiiii --------------------------
	.section	.nv.shared._ZN4vllm25paged_attention_v2_kernelIthLi128ELi8ELi128ELNS_18Fp8KVCacheDataTypeE1ELb1ELi512EEEvPfS2_PT_PKS3_PKT0_S9_ifPKiSB_iPKfiiiSD_SD_iiiii,"aw",@nobits
	.sectionflags	@""
	.align	16
.nv.shared._ZN4vllm25paged_attention_v2_kernelIthLi128ELi8ELi128ELNS_18Fp8KVCacheDataTypeE1ELb1ELi512EEEvPfS2_PT_PKS3_PKT0_S9_ifPKiSB_iPKfiiiSD_SD_iiiii:
	.zero		1056


//--------------------- .nv.shared._ZN4vllm25paged_attention_v2_kernelIthLi120ELi8ELi128ELNS_18Fp8KVCacheDataTypeE1ELb1ELi512EEEvPfS2_PT_PKS3_PKT0_S9_ifPKiSB_iPKfiiiSD_SD_iiiii --------------------------
	.section	.nv.shared._ZN4vllm25paged_attention_v2_kernelIthLi120ELi8ELi128ELNS_18Fp8KVCacheDataTypeE1ELb1ELi512EEEvPfS2_PT_PKS3_PKT0_S9_ifPKiSB_iPKfiiiSD_SD_iiiii,"aw",@nobits
	.sectionflags	@""
	.align	16
.nv.shared._ZN4vllm25paged_attention_v2_kernelIthLi120ELi8ELi128ELNS_18Fp8KVCacheDataTypeE1ELb1ELi512EEEvPfS2_PT_PKS3_PKT0_S9_ifPKiSB_iPKfiiiSD_SD_iiiii:
	.zero		1056


//--------------------- .nv.shared._ZN4vllm25paged_attention_v2_kernelIthLi112ELi8ELi128ELNS_18Fp8KVCacheDataTypeE1ELb1ELi512EEEvPfS2_PT_PKS3_PKT0_S9_ifPKiSB_iPKfiiiSD_SD_iiiii --------------------------
	.section	.nv.shared._ZN4vllm25paged_attention_v2_kernelIthLi112ELi8ELi128ELNS_18Fp8KVCacheDataTypeE1ELb1ELi512EEEvPfS2_PT_PKS3_PKT0_S9_ifPKiSB_iPKfiiiSD_SD_iiiii,"aw",@nobits
	.sectionflags	@""
	.align	16
.nv.shared._ZN4vllm25paged_attention_v2_kernelIthLi112ELi8ELi128ELNS_18Fp8KVCacheDataTypeE1ELb1ELi512EEEvPfS2_PT_PKS3_PKT0_S9_ifPKiSB_iPKfiiiSD_SD_iiiii:
	.zero		1056


//--------------------- .nv.shared._ZN4vllm25paged_attention_v2_kernelIthLi96ELi8ELi128ELNS_18Fp8KVCacheDataTypeE1ELb1ELi512EEEvPfS2_PT_PKS3_PKT0_S9_ifPKiSB_iPKfiiiSD_SD_iiiii --------------------------
	.section	.nv.shared._ZN4vllm25paged_attention_v2_kernelIthLi96ELi8ELi128ELNS_18Fp8KVCacheDataTypeE1ELb1ELi512EEEvPfS2_PT_PKS3_PKT0_S9_ifPKiSB_iPKfiiiSD_SD_iiiii,"aw",@nobits
	.sectionflags	@""
	.align	16
.nv.shared._ZN4vllm25paged_attention_v2_kernelIthLi96ELi8ELi128ELNS_18Fp8KVCacheDataTypeE1ELb1ELi512EEEvPfS2_PT_PKS3_PKT0_S9_ifPKiSB_iPKfiiiSD_SD_iiiii:
	.zero		1056


//--------------------- .nv.shared._ZN4vllm25paged_attention_v2_kernelIthLi80ELi8ELi128ELNS_18Fp8KVCacheDataTypeE1ELb1ELi512EEEvPfS2_PT_PKS3_PKT0_S9_ifPKiSB_iPKfiiiSD_SD_iiiii --------------------------
	.section	.nv.shared._ZN4vllm25paged_attention_v2_kernelIthLi80ELi8ELi128ELNS_18Fp8KVCacheDataTypeE1ELb1ELi512EEEvPfS2_PT_PKS3_PKT0_S9_ifPKiSB_iPKfiiiSD_SD_iiiii,"aw",@nobits
	.sectionflags	@""
	.align	16
.nv.shared._ZN4vllm25paged_attention_v2_kernelIthLi80ELi8ELi128ELNS_18Fp8KVCacheDataTypeE1ELb1ELi512EEEvPfS2_PT_PKS3_PKT0_S9_ifPKiSB_iPKfiiiSD_SD_iiiii:
	.zero		1056


//--------------------- .nv.shared._ZN4vllm25paged_attention_v2_kernelIthLi64ELi8ELi128ELNS_18Fp8KVCacheDataTypeE1ELb1ELi512EEEvPfS2_PT_PKS3_PKT0_S9_ifPKiSB_iPKfiiiSD_SD_iiiii --------------------------
	.section	.nv.shared._ZN4vllm25paged_attention_v2_kernelIthLi64ELi8ELi128ELNS_18Fp8KVCacheDataTypeE1ELb1ELi512EEEvPfS2_PT_PKS3_PKT0_S9_ifPKiSB_iPKfiiiSD_SD_iiiii,"aw",@nobits
	.sectionflags	@""
	.align	16
.nv.shared._ZN4vllm25paged_attention_v2_kernelIthLi64ELi8ELi128ELNS_18Fp8KVCacheDataTypeE1ELb1ELi512EEEvPfS2_PT_PKS3_PKT0_S9_ifPKiSB_iPKfiiiSD_SD_iiiii:
	.zero		1056


//--------------------- .nv.shared._ZN4vllm25paged_attention_v2_kernelIthLi32ELi8ELi128ELNS_18Fp8KVCacheDataTypeE1ELb1ELi512EEEvPfS2_PT_PKS3_PKT0_S9_ifPKiSB_iPKfiiiSD_SD_iiiii --------------------------
	.section	.nv.shared._ZN4vllm25paged_attention_v2_kernelIthLi32ELi8ELi128ELNS_18Fp8KVCacheDataTypeE1ELb1ELi512EEEvPfS2_PT_PKS3_PKT0_S9_ifPKiSB_iPKfiiiSD_SD_iiiii,"aw",@nobits
	.sectionflags	@""
	.align	16
.nv.shared._ZN4vllm25paged_attention_v2_kernelIthLi32ELi8ELi128ELNS_18Fp8KVCacheDataTypeE1ELb1ELi512EEEvPfS2_PT_PKS3_PKT0_S9_ifPKiSB_iPKfiiiSD_SD_iiiii:
	.zero		1056


//--------------------- .nv.shared._ZN4vllm25paged_attention_v2_kernelIfhLi256ELi32ELi128ELNS_18Fp8KVCacheDataTypeE1ELb0ELi512EEEvPfS2_PT_PKS3_PKT0_S9_ifPKiSB_iPKfiiiSD_SD_iiiii --------------------------
	.section	.nv.shared._ZN4vllm25paged_attention_v2_kernelIfhLi256ELi32ELi128ELNS_18Fp8KVCacheDataTypeE1ELb0ELi512EEEvPfS2_PT_PKS3_PKT0_S9_ifPKiSB_iPKfiiiSD_SD_iiiii,"aw",@nobits
	.sectionflags	@""
	.align	16
.nv.shared._ZN4vllm25paged_attention_v2_kernelIfhLi256ELi32ELi128ELNS_18Fp8KVCacheDataTypeE1ELb0ELi512EEEvPfS2_PT_PKS3_PKT0_S9_ifPKiSB_iPKfiiiSD_SD_iiiii:
	.zero		1056


//--------------------- .nv.shared._ZN4vllm25paged_attention_v2_kernelIfhLi192ELi32ELi128ELNS_18Fp8KVCacheDataTypeE1ELb0ELi512EEEvPfS2_PT_PKS3_PKT0_S9_ifPKiSB_iPKfiiiSD_SD_iiiii --------------------------
	.section	.nv.shared._ZN4vllm25paged_attention_v2_kernelIfhLi192ELi32ELi128ELNS_18Fp8KVCacheDataTypeE1ELb0ELi512EEEvPfS2_PT_PKS3_PKT0_S9_ifPKiSB_iPKfiiiSD_SD_iiiii,"aw",@nobits
	.sectionflags	@""
	.align	16
.nv.shared._ZN4vllm25paged_attention_v2_kernelIfhLi192ELi32ELi128ELNS_18Fp8KVCacheDataTypeE1ELb0ELi512EEEvPfS2_PT_PKS3_PKT0_S9_ifPKiSB_iPKfiiiSD_SD_iiiii:
	.zero		1056


//--------------------- .nv.shared._ZN4vllm25paged_attention_v2_kernelIfhLi128ELi32ELi128ELNS_18Fp8KVCacheDataTypeE1ELb0ELi512EEEvPfS2_PT_PKS3_PKT0_S9_ifPKiSB_iPKfiiiSD_SD_iiiii --------------------------
	.section	.nv.shared._ZN4vllm25paged_attention_v2_kernelIfhLi128ELi32ELi128ELNS_18Fp8KVCacheDataTypeE1ELb0ELi512EEEvPfS2_PT_PKS3_PKT0_S9_ifPKiSB_iPKfiiiSD_SD_iiiii,"aw",@nobits
	.sectionflags	@""
	.align	16
.nv.shared._ZN4vllm25paged_attention_v2_kernelIfhLi128ELi32ELi128ELNS_18Fp8KVCacheDataTypeE1ELb0ELi512EEEvPfS2_PT_PKS3_PKT0_S9_ifPKiSB_iPKfiiiSD_SD_iiiii:
	.zero		1056


//--------------------- .nv.shared._ZN4vllm25paged_attention_v2_kernelIfhLi120ELi32ELi128ELNS_18Fp8KVCacheDataTypeE1ELb0ELi512EEEvPfS2_PT_PKS3_PKT0_S9_ifPKiSB_iPKfiiiSD_SD_iiiii --------------------------
	.section	.nv.shared._ZN4vllm25paged_attention_v2_kernelIfhLi120ELi32ELi128ELNS_18Fp8KVCacheDataTypeE1ELb0ELi512EEEvPfS2_PT_PKS3_PKT0_S9_ifPKiSB_iPKfiiiSD_SD_iiiii,"aw",@nobits
	.sectionflags	@""
	.align	16
.nv.shared._ZN4vllm25paged_attention_v2_kernelIfhLi120ELi32ELi128ELNS_18Fp8KVCacheDataTypeE1ELb0ELi512EEEvPfS2_PT_PKS3_PKT0_S9_ifPKiSB_iPKfiiiSD_SD_iiiii:
	.zero		1056


//--------------------- .nv.shared._ZN4vllm25paged_attention_v2_kernelIfhLi112ELi32ELi128ELNS_18Fp8KVCacheDataTypeE1ELb0ELi512EEEvPfS2_PT_PKS3_PKT0_S9_ifPKiSB_iPKfiiiSD_SD_iiiii --------------------------
	.section	.nv.shared._ZN4vllm25paged_attention_v2_kernelIfhLi112ELi32ELi128ELNS_18Fp8KVCacheDataTypeE1ELb0ELi512EEEvPfS2_PT_PKS3_PKT0_S9_ifPKiSB_iPKfiiiSD_SD_iiiii,"aw",@nobits
	.sectionflags	@""
	.align	16
.nv.shared._ZN4vllm25paged_attention_v2_kernelIfhLi112ELi32ELi128ELNS_18Fp8KVCacheDataTypeE1ELb0ELi512EEEvPfS2_PT_PKS3_PKT0_S9_ifPKiSB_iPKfiiiSD_SD_iiiii:
	.zero		1056


//--------------------- .nv.shared._ZN4vllm25paged_attention_v2_kernelIfhLi96ELi32ELi128ELNS_18Fp8KVCacheDataTypeE1ELb0ELi512EEEvPfS2_PT_PKS3_PKT0_S9_ifPKiSB_iPKfiiiSD_SD_iiiii --------------------------
	.section	.nv.shared._ZN4vllm25paged_attention_v2_kernelIfhLi96ELi32ELi128ELNS_18Fp8KVCacheDataTypeE1ELb0ELi512EEEvPfS2_PT_PKS3_PKT0_S9_ifPKiSB_iPKfiiiSD_SD_iiiii,"aw",@nobits
	.sectionflags	@""
	.align	16
.nv.shared._ZN4vllm25paged_attention_v2_kernelIfhLi96ELi32ELi128ELNS_18Fp8KVCacheDataTypeE1ELb0ELi512EEEvPfS2_PT_PKS3_PKT0_S9_ifPKiSB_iPKfiiiSD_SD_iiiii:
	.zero		1056


//--------------------- .nv.shared._ZN4vllm25paged_attention_v2_kernelIfhLi80ELi32ELi128ELNS_18Fp8KVCacheDataTypeE1ELb0ELi512EEEvPfS2_PT_PKS3_PKT0_S9_ifPKiSB_iPKfiiiSD_SD_iiiii --------------------------
	.section	.nv.shared._ZN4vllm25paged_attention_v2_kernelIfhLi80ELi32ELi128ELNS_18Fp8KVCacheDataTypeE1ELb0ELi512EEEvPfS2_PT_PKS3_PKT0_S9_ifPKiSB_iPKfiiiSD_SD_iiiii,"aw",@nobits
	.sectionflags	@""
	.align	16
.nv.shared._ZN4vllm25paged_attention_v2_kernelIfhLi80ELi32ELi128ELNS_18Fp8KVCacheDataTypeE1ELb0ELi512EEEvPfS2_PT_PKS3_PKT0_S9_ifPKiSB_iPKfiiiSD_SD_iiiii:
	.zero		1056


//--------------------- .nv.shared._ZN4vllm25paged_attention_v2_kernelIfhLi64ELi32ELi128ELNS_18Fp8KVCacheDataTypeE1ELb0ELi512EEEvPfS2_PT_PKS3_PKT0_S9_ifPKiSB_iPKfiiiSD_SD_iiiii --------------------------
	.section	.nv.shared._ZN4vllm25paged_attention_v2_kernelIfhLi64ELi32ELi128ELNS_18Fp8KVCacheDataTypeE1ELb0ELi512EEEvPfS2_PT_PKS3_PKT0_S9_ifPKiSB_iPKfiiiSD_SD_iiiii,"aw",@nobits
	.sectionflags	@""
	.align	16
.nv.shared._ZN4vllm25paged_attention_v2_kernelIfhLi64ELi32ELi128ELNS_18Fp8KVCacheDataTypeE1ELb0ELi512EEEvPfS2_PT_PKS3_PKT0_S9_ifPKiSB_iPKfiiiSD_SD_iiiii:
	.zero		1056


//--------------------- .nv.shared._ZN4vllm25paged_attention_v2_kernelIfhLi32ELi32ELi128ELNS_18Fp8KVCacheDataTypeE1ELb0ELi512EEEvPfS2_PT_PKS3_PKT0_S9_ifPKiSB_iPKfiiiSD_SD_iiiii --------------------------
	.section	.nv.shared._ZN4vllm25paged_attention_v2_kernelIfhLi32ELi32ELi128ELNS_18Fp8KVCacheDataTypeE1ELb0ELi512EEEvPfS2_PT_PKS3_PKT0_S9_ifPKiSB_iPKfiiiSD_SD_iiiii,"aw",@nobits
	.sectionflags	@""
	.align	16
.nv.shared._ZN4vllm25paged_attention_v2_kernelIfhLi32ELi32ELi128ELNS_18Fp8KVCacheDataTypeE1ELb0ELi512EEEvPfS2_PT_PKS3_PKT0_S9_ifPKiSB_iPKfiiiSD_SD_iiiii:
	.zero		1056


//--------------------- .nv.shared._ZN4vllm25paged_attention_v2_kernelIfhLi256ELi32ELi128ELNS_18Fp8KVCacheDataTypeE1ELb1ELi512EEEvPfS2_PT_PKS3_PKT0_S9_ifPKiSB_iPKfiiiSD_SD_iiiii --------------------------
	.section	.nv.shared._ZN4vllm25paged_attention_v2_kernelIfhLi256ELi32ELi128ELNS_18Fp8KVCacheDataTypeE1ELb1ELi512EEEvPfS2_PT_PKS3_PKT0_S9_ifPKiSB_iPKfiiiSD_SD_iiiii,"aw",@nobits
	.sectionflags	@""
	.align	16
.nv.shared._ZN4vllm25paged_attention_v2_kernelIfhLi256ELi32ELi128ELNS_18Fp8KVCacheDataTypeE1ELb1ELi512EEEvPfS2_PT_PKS3_PKT0_S9_ifPKiSB_iPKfiiiSD_SD_iiiii:
	.zero		1056


//--------------------- .nv.shared._ZN4vllm25paged_attention_v2_kernelIfhLi192ELi32ELi128ELNS_18Fp8KVCacheDataTypeE1ELb1ELi512EEEvPfS2_PT_PKS3_PKT0_S9_ifPKiSB_iPKfiiiSD_SD_iiiii --------------------------
	.section	.nv.shared._ZN4vllm25paged_attention_v2_kernelIfhLi192ELi32ELi128ELNS_18Fp8KVCacheDataTypeE1ELb1ELi512EEEvPfS2_PT_PKS3_PKT0_S9_ifPKiSB_iPKfiiiSD_SD_iiiii,"aw",@nobits
	.sectionflags	@""
	.align	16
.nv.shared._ZN4vllm25paged_attention_v2_kernelIfhLi192ELi32ELi128ELNS_18Fp8KVCacheDataTypeE1ELb1ELi512EEEvPfS2_PT_PKS3_PKT0_S9_ifPKiSB_iPKfiiiSD_SD_iiiii:
	.zero		1056


//--------------------- .nv.shared._ZN4vllm25paged_attention_v2_kernelIfhLi128ELi32ELi128ELNS_18Fp8KVCacheDataTypeE1ELb1ELi512EEEvPfS2_PT_PKS3_PKT0_S9_ifPKiSB_iPKfiiiSD_SD_iiiii --------------------------
	.section	.nv.shared._ZN4vllm25paged_attention_v2_kernelIfhLi128ELi32ELi128ELNS_18Fp8KVCacheDataTypeE1ELb1ELi512EEEvPfS2_PT_PKS3_PKT0_S9_ifPKiSB_iPKfiiiSD_SD_iiiii,"aw",@nobits
	.sectionflags	@""
	.align	16
.nv.shared._ZN4vllm25paged_attention_v2_kernelIfhLi128ELi32ELi128ELNS_18Fp8KVCacheDataTypeE1ELb1ELi512EEEvPfS2_PT_PKS3_PKT0_S9_ifPKiSB_iPKfiiiSD_SD_iiiii:
	.zero		1056


//--------------------- .nv.shared._ZN4vllm25paged_attention_v2_kernelIfhLi120ELi32ELi128ELNS_18Fp8KVCacheDataTypeE1ELb1ELi512EEEvPfS2_PT_PKS3_PKT0_S9_ifPKiSB_iPKfiiiSD_SD_iiiii --------------------------
	.section	.nv.shared._ZN4vllm25paged_attention_v2_kernelIfhLi120ELi32ELi128ELNS_18Fp8KVCacheDataTypeE1ELb1ELi512EEEvPfS2_PT_PKS3_PKT0_S9_ifPKiSB_iPKfiiiSD_SD_iiiii,"aw",@nobits
	.sectionflags	@""
	.align	16
.nv.shared._ZN4vllm25paged_attention_v2_kernelIfhLi120ELi32ELi128ELNS_18Fp8KVCacheDataTypeE1ELb1ELi512EEEvPfS2_PT_PKS3_PKT0_S9_ifPKiSB_iPKfiiiSD_SD_iiiii:
	.zero		1056


//--------------------- .nv.shared._ZN4vllm25paged_attention_v2_kernelIfhLi112ELi32ELi128ELNS_18Fp8KVCacheDataTypeE1ELb1ELi512EEEvPfS2_PT_PKS3_PKT0_S9_ifPKiSB_iPKfiiiSD_SD_iiiii --------------------------
	.section	.nv.shared._ZN4vllm25paged_attention_v2_kernelIfhLi112ELi32ELi128ELNS_18Fp8KVCacheDataTypeE1ELb1ELi512EEEvPfS2_PT_PKS3_PKT0_S9_ifPKiSB_iPKfiiiSD_SD_iiiii,"aw",@nobits
	.sectionflags	@""
	.align	16
.nv.shared._ZN4vllm25paged_attention_v2_kernelIfhLi112ELi32ELi128ELNS_18Fp8KVCacheDataTypeE1ELb1ELi512EEEvPfS2_PT_PKS3_PKT0_S9_ifPKiSB_iPKfiiiSD_SD_iiiii:
	.zero		1056


//--------------------- .nv.shared._ZN4vllm25paged_attention_v2_kernelIfhLi96ELi32ELi128ELNS_18Fp8KVCacheDataTypeE1ELb1ELi512EEEvPfS2_PT_PKS3_PKT0_S9_ifPKiSB_iPKfiiiSD_SD_iiiii --------------------------
	.section	.nv.shared._ZN4vllm25paged_attention_v2_kernelIfhLi96ELi32ELi128ELNS_18Fp8KVCacheDataTypeE1ELb1ELi512EEEvPfS2_PT_PKS3_PKT0_S9_ifPKiSB_iPKfiiiSD_SD_iiiii,"aw",@nobits
	.sectionflags	@""
	.align	16
.nv.shared._ZN4vllm25paged_attention_v2_kernelIfhLi96ELi32ELi128ELNS_18Fp8KVCacheDataTypeE1ELb1ELi512EEEvPfS2_PT_PKS3_PKT0_S9_ifPKiSB_iPKfiiiSD_SD_iiiii:
	.zero		1056


//--------------------- .nv.shared._ZN4vllm25paged_attention_v2_kernelIfhLi80ELi32ELi128ELNS_18Fp8KVCacheDataTypeE1ELb1ELi512EEEvPfS2_PT_PKS3_PKT0_S9_ifPKiSB_iPKfiiiSD_SD_iiiii --------------------------
	.section	.nv.shared._ZN4vllm25paged_attention_v2_kernelIfhLi80ELi32ELi128ELNS_18Fp8KVCacheDataTypeE1ELb1ELi512EEEvPfS2_PT_PKS3_PKT0_S9_ifPKiSB_iPKfiiiSD_SD_iiiii,"aw",@nobits
	.sectionflags	@""
	.align	16
.nv.shared._ZN4vllm25paged_attention_v2_kernelIfhLi80ELi32ELi128ELNS_18Fp8KVCacheDataTypeE1ELb1ELi512EEEvPfS2_PT_PKS3_PKT0_S9_ifPKiSB_iPKfiiiSD_SD_iiiii:
	.zero		1056


//--------------------- .nv.shared._ZN4vllm25paged_attention_v2_kernelIfhLi64ELi32ELi128ELNS_18Fp8KVCacheDataTypeE1ELb1ELi512EEEvPfS2_PT_PKS3_PKT0_S9_ifPKiSB_iPKfiiiSD_SD_iiiii --------------------------
	.section	.nv.shared._ZN4vllm25paged_attention_v2_kernelIfhLi64ELi32ELi128ELNS_18Fp8KVCacheDataTypeE1ELb1ELi512EEEvPfS2_PT_PKS3_PKT0_S9_ifPKiSB_iPKfiiiSD_SD_iiiii,"aw",@nobits
	.sectionflags	@""
	.align	16
.nv.shared._ZN4vllm25paged_attention_v2_kernelIfhLi64ELi32ELi128ELNS_18Fp8KVCacheDataTypeE1ELb1ELi512EEEvPfS2_PT_PKS3_PKT0_S9_ifPKiSB_iPKfiiiSD_SD_iiiii:
	.zero		1056


//--------------------- .nv.shared._ZN4vllm25paged_attention_v2_kernelIfhLi32ELi32ELi128ELNS_18Fp8KVCacheDataTypeE1ELb1ELi512EEEvPfS2_PT_PKS3_PKT0_S9_ifPKiSB_iPKfiiiSD_SD_iiiii --------------------------
	.section	.nv.shared._ZN4vllm25paged_attention_v2_kernelIfhLi32ELi32ELi128ELNS_18Fp8KVCacheDataTypeE1ELb1ELi512EEEvPfS2_PT_PKS3_PKT0_S9_ifPKiSB_iPKfiiiSD_SD_iiiii,"aw",@nobits
	.sectionflags	@""
	.align	16
.nv.shared._ZN4vllm25paged_attention_v2_kernelIfhLi32ELi32ELi128ELNS_18Fp8KVCacheDataTypeE1ELb1ELi512EEEvPfS2_PT_PKS3_PKT0_S9_ifPKiSB_iPKfiiiSD_SD_iiiii:
	.zero		1056


//--------------------- .nv.shared._ZN4vllm25paged_attention_v2_kernelIfhLi256ELi16ELi128ELNS_18Fp8KVCacheDataTypeE1ELb0ELi512EEEvPfS2_PT_PKS3_PKT0_S9_ifPKiSB_iPKfiiiSD_SD_iiiii --------------------------
	.section	.nv.shared._ZN4vllm25paged_attention_v2_kernelIfhLi256ELi16ELi128ELNS_18Fp8KVCacheDataTypeE1ELb0ELi512EEEvPfS2_PT_PKS3_PKT0_S9_ifPKiSB_iPKfiiiSD_SD_iiiii,"aw",@nobits
	.sectionflags	@""
	.align	16
.nv.shared._ZN4vllm25paged_attention_v2_kernelIfhLi256ELi16ELi128ELNS_18Fp8KVCacheDataTypeE1ELb0ELi512EEEvPfS2_PT_PKS3_PKT0_S9_ifPKiSB_iPKfiiiSD_SD_iiiii:
	.zero		1056


//--------------------- .nv.shared._ZN4vllm25paged_attention_v2_kernelIfhLi192ELi16ELi128ELNS_18Fp8KVCacheDataTypeE1ELb0ELi512EEEvPfS2_PT_PKS3_PKT0_S9_ifPKiSB_iPKfiiiSD_SD_iiiii --------------------------
	.section	.nv.shared._ZN4vllm25paged_attention_v2_kernelIfhLi192ELi16ELi128ELNS_18Fp8KVCacheDataTypeE1ELb0ELi512EEEvPfS2_PT_PKS3_PKT0_S9_ifPKiSB_iPKfiiiSD_SD_iiiii,"aw",@nobits
	.sectionflags	@""
	.align	16
.nv.shared._ZN4vllm25paged_attention_v2_kernelIfhLi192ELi16ELi128ELNS_18Fp8KVCacheDataTypeE1ELb0ELi512EEEvPfS2_PT_PKS3_PKT0_S9_ifPKiSB_iPKfiiiSD_SD_iiiii:
	.zero		1056


//--------------------- .nv.shared._ZN4vllm25paged_attention_v2_kernelIfhLi128ELi16ELi128ELNS_18Fp8KVCacheDataTypeE1ELb0ELi512EEEvPfS2_PT_PKS3_PKT0_S9_ifPKiSB_iPKfiiiSD_SD_iiiii --------------------------
	.section	.nv.shared._ZN4vllm25paged_attention_v2_kernelIfhLi128ELi16ELi128ELNS_18Fp8KVCacheDataTypeE1ELb0ELi512EEEvPfS2_PT_PKS3_PKT0_S9_ifPKiSB_iPKfiiiSD_SD_iiiii,"aw",@nobits
	.sectionflags	@""
	.align	16
.nv.shared._ZN4vllm25paged_attention_v2_kernelIfhLi128ELi16ELi128ELNS_18Fp8KVCacheDataTypeE1ELb0ELi512EEEvPfS2_PT_PKS3_PKT0_S9_ifPKiSB_iPKfiiiSD_SD_iiiii:
	.zero		1056


//--------------------- .nv.shared._ZN4vllm25paged_attention_v2_kernelIfhLi120ELi16ELi128ELNS_18Fp8KVCacheDataTypeE1ELb0ELi512EEEvPfS2_PT_PKS3_PKT0_S9_ifPKiSB_iPKfiiiSD_SD_iiiii --------------------------
	.section	.nv.shared._ZN4vllm25paged_attention_v2_kernelIfhLi120ELi16ELi128ELNS_18Fp8KVCacheDataTypeE1ELb0ELi512EEEvPfS2_PT_PKS3_PKT0_S9_ifPKiSB_iPKfiiiSD_SD_iiiii,"aw",@nobits
	.sectionflags	@""
	.align	16
.nv.shared._ZN4vllm25paged_attention_v2_kernelIfhLi120ELi16ELi128ELNS_18Fp8KVCacheDataTypeE1ELb0ELi512EEEvPfS2_PT_PKS3_PKT0_S9_ifPKiSB_iPKfiiiSD_SD_iiiii:
	.zero		1056


//--------------------- .nv.shared._ZN4vllm25paged_attention_v2_kernelIfhLi112ELi16ELi128ELNS_18Fp8KVCacheDataTypeE1ELb0ELi512EEEvPfS2_PT_PKS3_PKT0_S9_ifPKiSB_iPKfiiiSD_SD_iiiii --------------------------
	.section	.nv.shared._ZN4vllm25paged_attention_v2_kernelIfhLi112ELi16ELi128ELNS_18Fp8KVCacheDataTypeE1ELb0ELi512EEEvPfS2_PT_PKS3_PKT0_S9_ifPKiSB_iPKfiiiSD_SD_iiiii,"aw",@nobits
	.sectionflags	@""
	.align	16
.nv.shared._ZN4vllm25paged_attention_v2_kernelIfhLi112ELi16ELi128ELNS_18Fp8KVCacheDataTypeE1ELb0ELi512EEEvPfS2_PT_PKS3_PKT0_S9_ifPKiSB_iPKfiiiSD_SD_iiiii:
	.zero		1056


//--------------------- .nv.shared._ZN4vllm25paged_attention_v2_kernelIfhLi96ELi16ELi128ELNS_18Fp8KVCacheDataTypeE1ELb0ELi512EEEvPfS2_PT_PKS3_PKT0_S9_ifPKiSB_iPKfiiiSD_SD_iiiii --------------------------
	.section	.nv.shared._ZN4vllm25paged_attention_v2_kernelIfhLi96ELi16ELi128ELNS_18Fp8KVCacheDataTypeE1ELb0ELi512EEEvPfS2_PT_PKS3_PKT0_S9_ifPKiSB_iPKfiiiSD_SD_iiiii,"aw",@nobits
	.sectionflags	@""
	.align	16
.nv.shared._ZN4vllm25paged_attention_v2_kernelIfhLi96ELi16ELi128ELNS_18Fp8KVCacheDataTypeE1ELb0ELi512EEEvPfS2_PT_PKS3_PKT0_S9_ifPKiSB_iPKfiiiSD_SD_iiiii:
	.zero		1056


//--------------------- .nv.shared._ZN4vllm25paged_attention_v2_kernelIfhLi80ELi16ELi128ELNS_18Fp8KVCacheDataTypeE1ELb0ELi512EEEvPfS2_PT_PKS3_PKT0_S9_ifPKiSB_iPKfiiiSD_SD_iiiii --------------------------
	.section	.nv.shared._ZN4vllm25paged_attention_v2_kernelIfhLi80ELi16ELi128ELNS_18Fp8KVCacheDataTypeE1ELb0ELi512EEEvPfS2_PT_PKS3_PKT0_S9_ifPKiSB_iPKfiiiSD_SD_iiiii,"aw",@nobits
	.sectionflags	@""
	.align	16
.nv.shared._ZN4vllm25paged_attention_v2_kernelIfhLi80ELi16ELi128ELNS_18Fp8KVCacheDataTypeE1ELb0ELi512EEEvPfS2_PT_PKS3_PKT0_S9_ifPKiSB_iPKfiiiSD_SD_iiiii:
	.zero		1056


//--------------------- .nv.shared._ZN4vllm25paged_attention_v2_kernelIfhLi64ELi16ELi128ELNS_18Fp8KVCacheDataTypeE1ELb0ELi512EEEvPfS2_PT_PKS3_PKT0_S9_ifPKiSB_iPKfiiiSD_SD_iiiii --------------------------
	.section	.nv.shared._ZN4vllm25paged_attention_v2_kernelIfhLi64ELi16ELi128ELNS_18Fp8KVCacheDataTypeE1ELb0ELi512EEEvPfS2_PT_PKS3_PKT0_S9_ifPKiSB_iPKfiiiSD_SD_iiiii,"aw",@nobits
	.sectionflags	@""
	.align	16
.nv.shared._ZN4vllm25paged_attention_v2_kernelIfhLi64ELi16ELi128ELNS_18Fp8KVCacheDataTypeE1ELb0ELi512EEEvPfS2_PT_PKS3_PKT0_S9_ifPKiSB_iPKfiiiSD_SD_iiiii:
	.zero		1056


//--------------------- .nv.shared._ZN4vllm25paged_attention_v2_kernelIfhLi32ELi16ELi128ELNS_18Fp8KVCacheDataTypeE1ELb0ELi512EEEvPfS2_PT_PKS3_PKT0_S9_ifPKiSB_iPKfiiiSD_SD_iiiii --------------------------
	.section	.nv.shared._ZN4vllm25paged_attention_v2_kernelIfhLi32ELi16ELi128ELNS_18Fp8KVCacheDataTypeE1ELb0ELi512EEEvPfS2_PT_PKS3_PKT0_S9_ifPKiSB_iPKfiiiSD_SD_iiiii,"aw",@nobits
	.sectionflags	@""
	.align	16
.nv.shared._ZN4vllm25paged_attention_v2_kernelIfhLi32ELi16ELi128ELNS_18Fp8KVCacheDataTypeE1ELb0ELi512EEEvPfS2_PT_PKS3_PKT0_S9_ifPKiSB_iPKfiiiSD_SD_iiiii:
	.zero		1056


//--------------------- .nv.shared._ZN4vllm25paged_attention_v2_kernelIfhLi256ELi16ELi128ELNS_18Fp8KVCacheDataTypeE1ELb1ELi512EEEvPfS2_PT_PKS3_PKT0_S9_ifPKiSB_iPKfiiiSD_SD_iiiii --------------------------
	.section	.nv.shared._ZN4vllm25paged_attention_v2_kernelIfhLi256ELi16ELi128ELNS_18Fp8KVCacheDataTypeE1ELb1ELi512EEEvPfS2_PT_PKS3_PKT0_S9_ifPKiSB_iPKfiiiSD_SD_iiiii,"aw",@nobits
	.sectionflags	@""
	.align	16
.nv.shared._ZN4vllm25paged_attention_v2_kernelIfhLi256ELi16ELi128ELNS_18Fp8KVCacheDataTypeE1ELb1ELi512EEEvPfS2_PT_PKS3_PKT0_S9_ifPKiSB_iPKfiiiSD_SD_iiiii:
	.zero		1056


//--------------------- .nv.shared._ZN4vllm25paged_attention_v2_kernelIfhLi192ELi16ELi128ELNS_18Fp8KVCacheDataTypeE1ELb1ELi512EEEvPfS2_PT_PKS3_PKT0_S9_ifPKiSB_iPKfiiiSD_SD_iiiii --------------------------
	.section	.nv.shared._ZN4vllm25paged_attention_v2_kernelIfhLi192ELi16ELi128ELNS_18Fp8KVCacheDataTypeE1ELb1ELi512EEEvPfS2_PT_PKS3_PKT0_S9_ifPKiSB_iPKfiiiSD_SD_iiiii,"aw",@nobits
	.sectionflags	@""
	.align	16
.nv.shared._ZN4vllm25paged_attention_v2_kernelIfhLi192ELi16ELi128ELNS_18Fp8KVCacheDataTypeE1ELb1ELi512EEEvPfS2_PT_PKS3_PKT0_S9_ifPKiSB_iPKfiiiSD_SD_iiiii:
	.zero		1056


//--------------------- .nv.shared._ZN4vllm25paged_attention_v2_kernelIfhLi128ELi16ELi128ELNS_18Fp8KVCacheDataTypeE1ELb1ELi512EEEvPfS2_PT_PKS3_PKT0_S9_ifPKiSB_iPKfiiiSD_SD_iiiii --------------------------
	.section	.nv.shared._ZN4vllm25paged_attention_v2_kernelIfhLi128ELi16ELi128ELNS_18Fp8KVCacheDataTypeE1ELb1ELi512EEEvPfS2_PT_PKS3_PKT0_S9_ifPKiSB_iPKfiiiSD_SD_iiiii,"aw",@nobits
	.sectionflags	@""
	.align	16
.nv.shared._ZN4vllm25paged_attention_v2_kernelIfhLi128ELi16ELi128ELNS_18Fp8KVCacheDataTypeE1ELb1ELi512EEEvPfS2_PT_PKS3_PKT0_S9_ifPKiSB_iPKfiiiSD_SD_iiiii:
	.zero		1056


//--------------------- .nv.shared._ZN4vllm25paged_attention_v2_kernelIfhLi120ELi16ELi128ELNS_18Fp8KVCacheDataTypeE1ELb1ELi512EEEvPfS2_PT_PKS3_PKT0_S9_ifPKiSB_iPKfiiiSD_SD_iiiii --------------------------
	.section	.nv.shared._ZN4vllm25paged_attention_v2_kernelIfhLi120ELi16ELi128ELNS_18Fp8KVCacheDataTypeE1ELb1ELi512EEEvPfS2_PT_PKS3_PKT0_S9_ifPKiSB_iPKfiiiSD_SD_iiiii,"aw",@nobits
	.sectionflags	@""
	.align	16
.nv.shared._ZN4vllm25paged_attention_v2_kernelIfhLi120ELi16ELi128ELNS_18Fp8KVCacheDataTypeE1ELb1ELi512EEEvPfS2_PT_PKS3_PKT0_S9_ifPKiSB_iPKfiiiSD_SD_iiiii:
	.zero		1056


//--------------------- .nv.shared._ZN4vllm25paged_attention_v2_kernelIfhLi112ELi16ELi128ELNS_18Fp8KVCacheDataTypeE1ELb1ELi512EEEvPfS2_PT_PKS3_PKT0_S9_ifPKiSB_iPKfiiiSD_SD_iiiii --------------------------
	.section	.nv.shared._ZN4vllm25paged_attention_v2_kernelIfhLi112ELi16ELi128ELNS_18Fp8KVCacheDataTypeE1ELb1ELi512EEEvPfS2_PT_PKS3_PKT0_S9_ifPKiSB_iPKfiiiSD_SD_iiiii,"aw",@nobits
	.sectionflags	@""
	.align	16
.nv.shared._ZN4vllm25paged_attention_v2_kernelIfhLi112ELi16ELi128ELNS_18Fp8KVCacheDataTypeE1ELb1ELi512EEEvPfS2_PT_PKS3_PKT0_S9_ifPKiSB_iPKfiiiSD_SD_iiiii:
	.zero		1056


//--------------------- .nv.shared._ZN4vllm25paged_attention_v2_kernelIfhLi96ELi16ELi128ELNS_18Fp8KVCacheDataTypeE1ELb1ELi512EEEvPfS2_PT_PKS3_PKT0_S9_ifPKiSB_iPKfiiiSD_SD_iiiii --------------------------
	.section	.nv.shared._ZN4vllm25paged_attention_v2_kernelIfhLi96ELi16ELi128ELNS_18Fp8KVCacheDataTypeE1ELb1ELi512EEEvPfS2_PT_PKS3_PKT0_S9_ifPKiSB_iPKfiiiSD_SD_iiiii,"aw",@nobits
	.sectionflags	@""
	.align	16
.nv.shared._ZN4vllm25paged_attention_v2_kernelIfhLi96ELi16ELi128ELNS_18Fp8KVCacheDataTypeE1ELb1ELi512EEEvPfS2_PT_PKS3_PKT0_S9_ifPKiSB_iPKfiiiSD_SD_iiiii:
	.zero		1056


//--------------------- .nv.shared._ZN4vllm25paged_attention_v2_kernelIfhLi80ELi16ELi128ELNS_18Fp8KVCacheDataTypeE1ELb1ELi512EEEvPfS2_PT_PKS3_PKT0_S9_ifPKiSB_iPKfiiiSD_SD_iiiii --------------------------
	.section	.nv.shared._ZN4vllm25paged_attention_v2_kernelIfhLi80ELi16ELi128ELNS_18Fp8KVCacheDataTypeE1ELb1ELi512EEEvPfS2_PT_PKS3_PKT0_S9_ifPKiSB_iPKfiiiSD_SD_iiiii,"aw",@nobits
	.sectionflags	@""
	.align	16
.nv.shared._ZN4vllm25paged_attention_v2_kernelIfhLi80ELi16ELi128ELNS_18Fp8KVCacheDataTypeE1ELb1ELi512EEEvPfS2_PT_PKS3_PKT0_S9_ifPKiSB_iPKfiiiSD_SD_iiiii:
	.zero		1056


//--------------------- .nv.shared._ZN4vllm25paged_attention_v2_kernelIfhLi64ELi16ELi128ELNS_18Fp8KVCacheDataTypeE1ELb1ELi512EEEvPfS2_PT_PKS3_PKT0_S9_ifPKiSB_iPKfiiiSD_SD_iiiii --------------------------
	.section	.nv.shared._ZN4vllm25paged_attention_v2_kernelIfhLi64ELi16ELi128ELNS_18Fp8KVCacheDataTypeE1ELb1ELi512EEEvPfS2_PT_PKS3_PKT0_S9_ifPKiSB_iPKfiiiSD_SD_iiiii,"aw",@nobits
	.sectionflags	@""
	.align	16
.nv.shared._ZN4vllm25paged_attention_v2_kernelIfhLi64ELi16ELi128ELNS_18Fp8KVCacheDataTypeE1ELb1ELi512EEEvPfS2_PT_PKS3_PKT0_S9_ifPKiSB_iPKfiiiSD_SD_iiiii:
	.zero		1056


//--------------------- .nv.shared._ZN4vllm25paged_attention_v2_kernelIfhLi32ELi16ELi128ELNS_18Fp8KVCacheDataTypeE1ELb1ELi512EEEvPfS2_PT_PKS3_PKT0_S9_ifPKiSB_iPKfiiiSD_SD_iiiii --------------------------
	.section	.nv.shared._ZN4vllm25paged_attention_v2_kernelIfhLi32ELi16ELi128ELNS_18Fp8KVCacheDataTypeE1ELb1ELi512EEEvPfS2_PT_PKS3_PKT0_S9_ifPKiSB_iPKfiiiSD_SD_iiiii,"aw",@nobits
	.sectionflags	@""
	.align	16
.nv.shared._ZN4vllm25paged_attention_v2_kernelIfhLi32ELi16ELi128ELNS_18Fp8KVCacheDataTypeE1ELb1ELi512EEEvPfS2_PT_PKS3_PKT0_S9_ifPKiSB_iPKfiiiSD_SD_iiiii:
	.zero		1056


//--------------------- .nv.shared._ZN4vllm25paged_attention_v2_kernelIfhLi256ELi8ELi128ELNS_18Fp8KVCacheDataTypeE1ELb0ELi512EEEvPfS2_PT_PKS3_PKT0_S9_ifPKiSB_iPKfiiiSD_SD_iiiii --------------------------
	.section	.nv.shared._ZN4vllm25paged_attention_v2_kernelIfhLi256ELi8ELi128ELNS_18Fp8KVCacheDataTypeE1ELb0ELi512EEEvPfS2_PT_PKS3_PKT0_S9_ifPKiSB_iPKfiiiSD_SD_iiiii,"aw",@nobits
	.sectionflags	@""
	.align	16
.nv.shared._ZN4vllm25paged_attention_v2_kernelIfhLi256ELi8ELi128ELNS_18Fp8KVCacheDataTypeE1ELb0ELi512EEEvPfS2_PT_PKS3_PKT0_S9_ifPKiSB_iPKfiiiSD_SD_iiiii:
	.zero		1056


//--------------------- .nv.shared._ZN4vllm25paged_attention_v2_kernelIfhLi192ELi8ELi128ELNS_18Fp8KVCacheDataTypeE1ELb0ELi512EEEvPfS2_PT_PKS3_PKT0_S9_ifPKiSB_iPKfiiiSD_SD_iiiii --------------------------
	.section	.nv.shared._ZN4vllm25paged_attention_v2_kernelIfhLi192ELi8ELi128ELNS_18Fp8KVCacheDataTypeE1ELb0ELi512EEEvPfS2_PT_PKS3_PKT0_S9_ifPKiSB_iPKfiiiSD_SD_iiiii,"aw",@nobits
	.sectionflags	@""
	.align	16
.nv.shared._ZN4vllm25paged_attention_v2_kernelIfhLi192ELi8ELi128ELNS_18Fp8KVCacheDataTypeE1ELb0ELi512EEEvPfS2_PT_PKS3_PKT0_S9_ifPKiSB_iPKfiiiSD_SD_iiiii:
	.zero		1056


//--------------------- .nv.shared._ZN4vllm25paged_attention_v2_kernelIfhLi128ELi8ELi128ELNS_18Fp8KVCacheDataTypeE1ELb0ELi512EEEvPfS2_PT_PKS3_PKT0_S9_ifPKiSB_iPKfiiiSD_SD_iiiii --------------------------
	.section	.nv.shared._ZN4vllm25paged_attention_v2_kernelIfhLi128ELi8ELi128ELNS_18Fp8KVCacheDataTypeE1ELb0ELi512EEEvPfS2_PT_PKS3_PKT0_S9_ifPKiSB_iPKfiiiSD_SD_iiiii,"aw",@nobits
	.sectionflags	@""
	.align	16
.nv.shared._ZN4vllm25paged_attention_v2_kernelIfhLi128ELi8ELi128ELNS_18Fp8KVCacheDataTypeE1ELb0ELi512EEEvPfS2_PT_PKS3_PKT0_S9_ifPKiSB_iPKfiiiSD_SD_iiiii:
	.zero		1056


//--------------------- .nv.shared._ZN4vllm25paged_attention_v2_kernelIfhLi120ELi8ELi128ELNS_18Fp8KVCacheDataTypeE1ELb0ELi512EEEvPfS2_PT_PKS3_PKT0_S9_ifPKiSB_iPKfiiiSD_SD_iiiii --------------------------
	.section	.nv.shared._ZN4vllm25paged_attention_v2_kernelIfhLi120ELi8ELi128ELNS_18Fp8KVCacheDataTypeE1ELb0ELi512EEEvPfS2_PT_PKS3_PKT0_S9_ifPKiSB_iPKfiiiSD_SD_iiiii,"aw",@nobits
	.sectionflags	@""
	.align	16
.nv.shared._ZN4vllm25paged_attention_v2_kernelIfhLi120ELi8ELi128ELNS_18Fp8KVCacheDataTypeE1ELb0ELi512EEEvPfS2_PT_PKS3_PKT0_S9_ifPKiSB_iPKfiiiSD_SD_iiiii:
	.zero		1056


//--------------------- .nv.shared._ZN4vllm25paged_attention_v2_kernelIfhLi112ELi8ELi128ELNS_18Fp8KVCacheDataTypeE1ELb0ELi512EEEvPfS2_PT_PKS3_PKT0_S9_ifPKiSB_iPKfiiiSD_SD_iiiii --------------------------
	.section	.nv.shared._ZN4vllm25paged_attention_v2_kernelIfhLi112ELi8ELi128ELNS_18Fp8KVCacheDataTypeE1ELb0ELi512EEEvPfS2_PT_PKS3_PKT0_S9_ifPKiSB_iPKfiiiSD_SD_iiiii,"aw",@nobits
	.sectionflags	@""
	.align	16
.nv.shared._ZN4vllm25paged_attention_v2_kernelIfhLi112ELi8ELi128ELNS_18Fp8KVCacheDataTypeE1ELb0ELi512EEEvPfS2_PT_PKS3_PKT0_S9_ifPKiSB_iPKfiiiSD_SD_iiiii:
	.zero		1056


//--------------------- .nv.shared._ZN4vllm25paged_attention_v2_kernelIfhLi96ELi8ELi128ELNS_18Fp8KVCacheDataTypeE1ELb0ELi512EEEvPfS2_PT_PKS3_PKT0_S9_ifPKiSB_iPKfiiiSD_SD_iiiii --------------------------
	.section	.nv.shared._ZN4vllm25paged_attention_v2_kernelIfhLi96ELi8ELi128ELNS_18Fp8KVCacheDataTypeE1ELb0ELi512EEEvPfS2_PT_PKS3_PKT0_S9_ifPKiSB_iPKfiiiSD_SD_iiiii,"aw",@nobits
	.sectionflags	@""
	.align	16
.nv.shared._ZN4vllm25paged_attention_v2_kernelIfhLi96ELi8ELi128ELNS_18Fp8KVCacheDataTypeE1ELb0ELi512EEEvPfS2_PT_PKS3_PKT0_S9_ifPKiSB_iPKfiiiSD_SD_iiiii:
	.zero		1056


//--------------------- .nv.shared._ZN4vllm25paged_attention_v2_kernelIfhLi80ELi8ELi128ELNS_18Fp8KVCacheDataTypeE1ELb0ELi512EEEvPfS2_PT_PKS3_PKT0_S9_ifPKiSB_iPKfiiiSD_SD_iiiii --------------------------
	.section	.nv.shared._ZN4vllm25paged_attention_v2_kernelIfhLi80ELi8ELi128ELNS_18Fp8KVCacheDataTypeE1ELb0ELi512EEEvPfS2_PT_PKS3_PKT0_S9_ifPKiSB_iPKfiiiSD_SD_iiiii,"aw",@nobits
	.sectionflags	@""
	.align	16
.nv.shared._ZN4vllm25paged_attention_v2_kernelIfhLi80ELi8ELi128ELNS_18Fp8KVCacheDataTypeE1ELb0ELi512EEEvPfS2_PT_PKS3_PKT0_S9_ifPKiSB_iPKfiiiSD_SD_iiiii:
	.zero		1056


//--------------------- .nv.shared._ZN4vllm25paged_attention_v2_kernelIfhLi64ELi8ELi128ELNS_18Fp8KVCacheDataTypeE1ELb0ELi512EEEvPfS2_PT_PKS3_PKT0_S9_ifPKiSB_iPKfiiiSD_SD_iiiii --------------------------
	.section	.nv.shared._ZN4vllm25paged_attention_v2_kernelIfhLi64ELi8ELi128ELNS_18Fp8KVCacheDataTypeE1ELb0ELi512EEEvPfS2_PT_PKS3_PKT0_S9_ifPKiSB_iPKfiiiSD_SD_iiiii,"aw",@nobits
	.sectionflags	@""
	.align	16
.nv.shared._ZN4vllm25paged_attention_v2_kernelIfhLi64ELi8ELi128ELNS_18Fp8KVCacheDataTypeE1ELb0ELi512EEEvPfS2_PT_PKS3_PKT0_S9_ifPKiSB_iPKfiiiSD_SD_iiiii:
	.zero		1056


//--------------------- .nv.shared._ZN4vllm25paged_attention_v2_kernelIfhLi32ELi8ELi128ELNS_18Fp8KVCacheDataTypeE1ELb0ELi512EEEvPfS2_PT_PKS3_PKT0_S9_ifPKiSB_iPKfiiiSD_SD_iiiii --------------------------
	.section	.nv.shared._ZN4vllm25paged_attention_v2_kernelIfhLi32ELi8ELi128ELNS_18Fp8KVCacheDataTypeE1ELb0ELi512EEEvPfS2_PT_PKS3_PKT0_S9_ifPKiSB_iPKfiiiSD_SD_iiiii,"aw",@nobits
	.sectionflags	@""
	.align	16
.nv.shared._ZN4vllm25paged_attention_v2_kernelIfhLi32ELi8ELi128ELNS_18Fp8KVCacheDataTypeE1ELb0ELi512EEEvPfS2_PT_PKS3_PKT0_S9_ifPKiSB_iPKfiiiSD_SD_iiiii:
	.zero		1056


//--------------------- .nv.shared._ZN4vllm25paged_attention_v2_kernelIfhLi256ELi8ELi128ELNS_18Fp8KVCacheDataTypeE1ELb1ELi512EEEvPfS2_PT_PKS3_PKT0_S9_ifPKiSB_iPKfiiiSD_SD_iiiii --------------------------
	.section	.nv.shared._ZN4vllm25paged_attention_v2_kernelIfhLi256ELi8ELi128ELNS_18Fp8KVCacheDataTypeE1ELb1ELi512EEEvPfS2_PT_PKS3_PKT0_S9_ifPKiSB_iPKfiiiSD_SD_iiiii,"aw",@nobits
	.sectionflags	@""
	.align	16
.nv.shared._ZN4vllm25paged_attention_v2_kernelIfhLi256ELi8ELi128ELNS_18Fp8KVCacheDataTypeE1ELb1ELi512EEEvPfS2_PT_PKS3_PKT0_S9_ifPKiSB_iPKfiiiSD_SD_iiiii:
	.zero		1056


//--------------------- .nv.shared._ZN4vllm25paged_attention_v2_kernelIfhLi192ELi8ELi128ELNS_18Fp8KVCacheDataTypeE1ELb1ELi512EEEvPfS2_PT_PKS3_PKT0_S9_ifPKiSB_iPKfiiiSD_SD_iiiii --------------------------
	.section	.nv.shared._ZN4vllm25paged_attention_v2_kernelIfhLi192ELi8ELi128ELNS_18Fp8KVCacheDataTypeE1ELb1ELi512EEEvPfS2_PT_PKS3_PKT0_S9_ifPKiSB_iPKfiiiSD_SD_iiiii,"aw",@nobits
	.sectionflags	@""
	.align	16
.nv.shared._ZN4vllm25paged_attention_v2_kernelIfhLi192ELi8ELi128ELNS_18Fp8KVCacheDataTypeE1ELb1ELi512EEEvPfS2_PT_PKS3_PKT0_S9_ifPKiSB_iPKfiiiSD_SD_iiiii:
	.zero		1056


//--------------------- .nv.shared._ZN4vllm25paged_attention_v2_kernelIfhLi128ELi8ELi128ELNS_18Fp8KVCacheDataTypeE1ELb1ELi512EEEvPfS2_PT_PKS3_PKT0_S9_ifPKiSB_iPKfiiiSD_SD_iiiii --------------------------
	.section	.nv.shared._ZN4vllm25paged_attention_v2_kernelIfhLi128ELi8ELi128ELNS_18Fp8KVCacheDataTypeE1ELb1ELi512EEEvPfS2_PT_PKS3_PKT0_S9_ifPKiSB_iPKfiiiSD_SD_iiiii,"aw",@nobits
	.sectionflags	@""
	.align	16
.nv.shared._ZN4vllm25paged_attention_v2_kernelIfhLi128ELi8ELi128ELNS_18Fp8KVCacheDataTypeE1ELb1ELi512EEEvPfS2_PT_PKS3_PKT0_S9_ifPKiSB_iPKfiiiSD_SD_iiiii:
	.zero		1056


//--------------------- .nv.shared._ZN4vllm25paged_attention_v2_kernelIfhLi120ELi8ELi128ELNS_18Fp8KVCacheDataTypeE1ELb1ELi512EEEvPfS2_PT_PKS3_PKT0_S9_ifPKiSB_iPKfiiiSD_SD_iiiii --------------------------
	.section	.nv.shared._ZN4vllm25paged_attention_v2_kernelIfhLi120ELi8ELi128ELNS_18Fp8KVCacheDataTypeE1ELb1ELi512EEEvPfS2_PT_PKS3_PKT0_S9_ifPKiSB_iPKfiiiSD_SD_iiiii,"aw",@nobits
	.sectionflags	@""
	.align	16
.nv.shared._ZN4vllm25paged_attention_v2_kernelIfhLi120ELi8ELi128ELNS_18Fp8KVCacheDataTypeE1ELb1ELi512EEEvPfS2_PT_PKS3_PKT0_S9_ifPKiSB_iPKfiiiSD_SD_iiiii:
	.zero		1056


//--------------------- .nv.shared._ZN4vllm25paged_attention_v2_kernelIfhLi112ELi8ELi128ELNS_18Fp8KVCacheDataTypeE1ELb1ELi512EEEvPfS2_PT_PKS3_PKT0_S9_ifPKiSB_iPKfiiiSD_SD_iiiii --------------------------
	.section	.nv.shared._ZN4vllm25paged_attention_v2_kernelIfhLi112ELi8ELi128ELNS_18Fp8KVCacheDataTypeE1ELb1ELi512EEEvPfS2_PT_PKS3_PKT0_S9_ifPKiSB_iPKfiiiSD_SD_iiiii,"aw",@nobits
	.sectionflags	@""
	.align	16
.nv.shared._ZN4vllm25paged_attention_v2_kernelIfhLi112ELi8ELi128ELNS_18Fp8KVCacheDataTypeE1ELb1ELi512EEEvPfS2_PT_PKS3_PKT0_S9_ifPKiSB_iPKfiiiSD_SD_iiiii:
	.zero		1056


//--------------------- .nv.shared._ZN4vllm25paged_attention_v2_kernelIfhLi96ELi8ELi128ELNS_18Fp8KVCacheDataTypeE1ELb1ELi512EEEvPfS2_PT_PKS3_PKT0_S9_ifPKiSB_iPKfiiiSD_SD_iiiii --------------------------
	.section	.nv.shared._ZN4vllm25paged_attention_v2_kernelIfhLi96ELi8ELi128ELNS_18Fp8KVCacheDataTypeE1ELb1ELi512EEEvPfS2_PT_PKS3_PKT0_S9_ifPKiSB_iPKfiiiSD_SD_iiiii,"aw",@nobits
	.sectionflags	@""
	.align	16
.nv.shared._ZN4vllm25paged_attention_v2_kernelIfhLi96ELi8ELi128ELNS_18Fp8KVCacheDataTypeE1ELb1ELi512EEEvPfS2_PT_PKS3_PKT0_S9_ifPKiSB_iPKfiiiSD_SD_iiiii:
	.zero		1056


//--------------------- .nv.shared._ZN4vllm25paged_attention_v2_kernelIfhLi80ELi8ELi128ELNS_18Fp8KVCacheDataTypeE1ELb1ELi512EEEvPfS2_PT_PKS3_PKT0_S9_ifPKiSB_iPKfiiiSD_SD_iiiii --------------------------
	.section	.nv.shared._ZN4vllm25paged_attention_v2_kernelIfhLi80ELi8ELi128ELNS_18Fp8KVCacheDataTypeE1ELb1ELi512EEEvPfS2_PT_PKS3_PKT0_S9_ifPKiSB_iPKfiiiSD_SD_iiiii,"aw",@nobits
	.sectionflags	@""
	.align	16
.nv.shared._ZN4vllm25paged_attention_v2_kernelIfhLi80ELi8ELi128ELNS_18Fp8KVCacheDataTypeE1ELb1ELi512EEEvPfS2_PT_PKS3_PKT0_S9_ifPKiSB_iPKfiiiSD_SD_iiiii:
	.zero		1056


//--------------------- .nv.shared._ZN4vllm25paged_attention_v2_kernelIfhLi64ELi8ELi128ELNS_18Fp8KVCacheDataTypeE1ELb1ELi512EEEvPfS2_PT_PKS3_PKT0_S9_ifPKiSB_iPKfiiiSD_SD_iiiii --------------------------
	.section	.nv.shared._ZN4vllm25paged_attention_v2_kernelIfhLi64ELi8ELi128ELNS_18Fp8KVCacheDataTypeE1ELb1ELi512EEEvPfS2_PT_PKS3_PKT0_S9_ifPKiSB_iPKfiiiSD_SD_iiiii,"aw",@nobits
	.sectionflags	@""
	.align	16
.nv.shared._ZN4vllm25paged_attention_v2_kernelIfhLi64ELi8ELi128ELNS_18Fp8KVCacheDataTypeE1ELb1ELi512EEEvPfS2_PT_PKS3_PKT0_S9_ifPKiSB_iPKfiiiSD_SD_iiiii:
	.zero		1056


//--------------------- .nv.shared._ZN4vllm25paged_attention_v2_kernelIfhLi32ELi8ELi128ELNS_18Fp8KVCacheDataTypeE1ELb1ELi512EEEvPfS2_PT_PKS3_PKT0_S9_ifPKiSB_iPKfiiiSD_SD_iiiii --------------------------
	.section	.nv.shared._ZN4vllm25paged_attention_v2_kernelIfhLi32ELi8ELi128ELNS_18Fp8KVCacheDataTypeE1ELb1ELi512EEEvPfS2_PT_PKS3_PKT0_S9_ifPKiSB_iPKfiiiSD_SD_iiiii,"aw",@nobits
	.sectionflags	@""
	.align	16
.nv.shared._ZN4vllm25paged_attention_v2_kernelIfhLi32ELi8ELi128ELNS_18Fp8KVCacheDataTypeE1ELb1ELi512EEEvPfS2_PT_PKS3_PKT0_S9_ifPKiSB_iPKfiiiSD_SD_iiiii:
	.zero		1056


//--------------------- .nv.shared._ZN4vllm25paged_attention_v2_kernelI13__nv_bfloat16S1_Li256ELi32ELi128ELNS_18Fp8KVCacheDataTypeE0ELb0ELi512EEEvPfS3_PT_PKS4_PKT0_SA_ifPKiSC_iPKfiiiSE_SE_iiiii --------------------------
	.section	.nv.shared._ZN4vllm25paged_attention_v2_kernelI13__nv_bfloat16S1_Li256ELi32ELi128ELNS_18Fp8KVCacheDataTypeE0ELb0ELi512EEEvPfS3_PT_PKS4_PKT0_SA_ifPKiSC_iPKfiiiSE_SE_iiiii,"aw",@nobits
	.sectionflags	@""
	.align	16
.nv.shared._ZN4vllm25paged_attention_v2_kernelI13__nv_bfloat16S1_Li256ELi32ELi128ELNS_18Fp8KVCacheDataTypeE0ELb0ELi512EEEvPfS3_PT_PKS4_PKT0_SA_ifPKiSC_iPKfiiiSE_SE_iiiii:
	.zero		1568


//--------------------- .nv.shared._ZN4vllm25paged_attention_v2_kernelI13__nv_bfloat16S1_Li192ELi32ELi128ELNS_18Fp8KVCacheDataTypeE0ELb0ELi512EEEvPfS3_PT_PKS4_PKT0_SA_ifPKiSC_iPKfiiiSE_SE_iiiii --------------------------
	.section	.nv.shared._ZN4vllm25paged_attention_v2_kernelI13__nv_bfloat16S1_Li192ELi32ELi128ELNS_18Fp8KVCacheDataTypeE0ELb0ELi512EEEvPfS3_PT_PKS4_PKT0_SA_ifPKiSC_iPKfiiiSE_SE_iiiii,"aw",@nobits
	.sectionflags	@""
	.align	16
.nv.shared._ZN4vllm25paged_attention_v2_kernelI13__nv_bfloat16S1_Li192ELi32ELi128ELNS_18Fp8KVCacheDataTypeE0ELb0ELi512EEEvPfS3_PT_PKS4_PKT0_SA_ifPKiSC_iPKfiiiSE_SE_iiiii:
	.zero		1440


//--------------------- .nv.shared._ZN4vllm25paged_attention_v2_kernelI13__nv_bfloat16S1_Li128ELi32ELi128ELNS_18Fp8KVCacheDataTypeE0ELb0ELi512EEEvPfS3_PT_PKS4_PKT0_SA_ifPKiSC_iPKfiiiSE_SE_iiiii --------------------------
	.section	.nv.shared._ZN4vllm25paged_attention_v2_kernelI13__nv_bfloat16S1_Li128ELi32ELi128ELNS_18Fp8KVCacheDataTypeE0ELb0ELi512EEEvPfS3_PT_PKS4_PKT0_SA_ifPKiSC_iPKfiiiSE_SE_iiiii,"aw",@nobits
	.sectionflags	@""
	.align	16
.nv.shared._ZN4vllm25paged_attention_v2_kernelI13__nv_bfloat16S1_Li128ELi32ELi128ELNS_18Fp8KVCacheDataTypeE0ELb0ELi512EEEvPfS3_PT_PKS4_PKT0_SA_ifPKiSC_iPKfiiiSE_SE_iiiii:
	.zero		1312


//--------------------- .nv.shared._ZN4vllm25paged_attention_v2_kernelI13__nv_bfloat16S1_Li120ELi32ELi128ELNS_18Fp8KVCacheDataTypeE0ELb0ELi512EEEvPfS3_PT_PKS4_PKT0_SA_ifPKiSC_iPKfiiiSE_SE_iiiii --------------------------
	.section	.nv.shared._ZN4vllm25paged_attention_v2_kernelI13__nv_bfloat16S1_Li120ELi32ELi128ELNS_18Fp8KVCacheDataTypeE0ELb0ELi512EEEvPfS3_PT_PKS4_PKT0_SA_ifPKiSC_iPKfiiiSE_SE_iiiii,"aw",@nobits
	.sectionflags	@""
	.align	16
.nv.shared._ZN4vllm25paged_attention_v2_kernelI13__nv_bfloat16S1_Li120ELi32ELi128ELNS_18Fp8KVCacheDataTypeE0ELb0ELi512EEEvPfS3_PT_PKS4_PKT0_SA_ifPKiSC_iPKfiiiSE_SE_iiiii:
	.zero		1296


//--------------------- .nv.shared._ZN4vllm25paged_attention_v2_kernelI13__nv_bfloat16S1_Li112ELi32ELi128ELNS_18Fp8KVCacheDataTypeE0ELb0ELi512EEEvPfS3_PT_PKS4_PKT0_SA_ifPKiSC_iPKfiiiSE_SE_iiiii --------------------------
	.section	.nv.shared._ZN4vllm25paged_attention_v2_kernelI13__nv_bfloat16S1_Li112ELi32ELi128ELNS_18Fp8KVCacheDataTypeE0ELb0ELi512EEEvPfS3_PT_PKS4_PKT0_SA_ifPKiSC_iPKfiiiSE_SE_iiiii,"aw",@nobits
	.sectionflags	@""
	.align	16
.nv.shared._ZN4vllm25paged_attention_v2_kernelI13__nv_bfloat16S1_Li112ELi32ELi128ELNS_18Fp8KVCacheDataTypeE0ELb0ELi512EEEvPfS3_PT_PKS4_PKT0_SA_ifPKiSC_iPKfiiiSE_SE_iiiii:
	.zero		1280


//--------------------- .nv.shared._ZN4vllm25paged_attention_v2_kernelI13__nv_bfloat16S1_Li96ELi32ELi128ELNS_18Fp8KVCacheDataTypeE0ELb0ELi512EEEvPfS3_PT_PKS4_PKT0_SA_ifPKiSC_iPKfiiiSE_SE_iiiii --------------------------
	.section	.nv.shared._ZN4vllm25paged_attention_v2_kernelI13__nv_bfloat16S1_Li96ELi32ELi128ELNS_18Fp8KVCacheDataTypeE0ELb0ELi512EEEvPfS3_PT_PKS4_PKT0_SA_ifPKiSC_iPKfiiiSE_SE_iiiii,"aw",@nobits
	.sectionflags	@""
	.align	16
.nv.shared._ZN4vllm25paged_attention_v2_kernelI13__nv_bfloat16S1_Li96ELi32ELi128ELNS_18Fp8KVCacheDataTypeE0ELb0ELi512EEEvPfS3_PT_PKS4_PKT0_SA_ifPKiSC_iPKfiiiSE_SE_iiiii:
	.zero		1248


//--------------------- .nv.shared._ZN4vllm25paged_attention_v2_kernelI13__nv_bfloat16S1_Li80ELi32ELi128ELNS_18Fp8KVCacheDataTypeE0ELb0ELi512EEEvPfS3_PT_PKS4_PKT0_SA_ifPKiSC_iPKfiiiSE_SE_iiiii --------------------------
	.section	.nv.shared._ZN4vllm25paged_attention_v2_kernelI13__nv_bfloat16S1_Li80ELi32ELi128ELNS_18Fp8KVCacheDataTypeE0ELb0ELi512EEEvPfS3_PT_PKS4_PKT0_SA_ifPKiSC_iPKfiiiSE_SE_iiiii,"aw",@nobits
	.sectionflags	@""
	.align	16
.nv.shared._ZN4vllm25paged_attention_v2_kernelI13__nv_bfloat16S1_Li80ELi32ELi128ELNS_18Fp8KVCacheDataTypeE0ELb0ELi512EEEvPfS3_PT_PKS4_PKT0_SA_ifPKiSC_iPKfiiiSE_SE_iiiii:
	.zero		1216


//--------------------- .nv.shared._ZN4vllm25paged_attention_v2_kernelI13__nv_bfloat16S1_Li64ELi32ELi128ELNS_18Fp8KVCacheDataTypeE0ELb0ELi512EEEvPfS3_PT_PKS4_PKT0_SA_ifPKiSC_iPKfiiiSE_SE_iiiii --------------------------
	.section	.nv.shared._ZN4vllm25paged_attention_v2_kernelI13__nv_bfloat16S1_Li64ELi32ELi128ELNS_18Fp8KVCacheDataTypeE0ELb0ELi512EEEvPfS3_PT_PKS4_PKT0_SA_ifPKiSC_iPKfiiiSE_SE_iiiii,"aw",@nobits
	.sectionflags	@""
	.align	16
.nv.shared._ZN4vllm25paged_attention_v2_kernelI13__nv_bfloat16S1_Li64ELi32ELi128ELNS_18Fp8KVCacheDataTypeE0ELb0ELi512EEEvPfS3_PT_PKS4_PKT0_SA_ifPKiSC_iPKfiiiSE_SE_iiiii:
	.zero		1184


//--------------------- .nv.shared._ZN4vllm25paged_attention_v2_kernelI13__nv_bfloat16S1_Li32ELi32ELi128ELNS_18Fp8KVCacheDataTypeE0ELb0ELi512EEEvPfS3_PT_PKS4_PKT0_SA_ifPKiSC_iPKfiiiSE_SE_iiiii --------------------------
	.section	.nv.shared._ZN4vllm25paged_attention_v2_kernelI13__nv_bfloat16S1_Li32ELi32ELi128ELNS_18Fp8KVCacheDataTypeE0ELb0ELi512EEEvPfS3_PT_PKS4_PKT0_SA_ifPKiSC_iPKfiiiSE_SE_iiiii,"aw",@nobits
	.sectionflags	@""
	.align	16
.nv.shared._ZN4vllm25paged_attention_v2_kernelI13__nv_bfloat16S1_Li32ELi32ELi128ELNS_18Fp8KVCacheDataTypeE0ELb0ELi512EEEvPfS3_PT_PKS4_PKT0_SA_ifPKiSC_iPKfiiiSE_SE_iiiii:
	.zero		1120


//--------------------- .nv.shared._ZN4vllm25paged_attention_v2_kernelI13__nv_bfloat16S1_Li256ELi32ELi128ELNS_18Fp8KVCacheDataTypeE0ELb1ELi512EEEvPfS3_PT_PKS4_PKT0_SA_ifPKiSC_iPKfiiiSE_SE_iiiii --------------------------
	.section	.nv.shared._ZN4vllm25paged_attention_v2_kernelI13__nv_bfloat16S1_Li256ELi32ELi128ELNS_18Fp8KVCacheDataTypeE0ELb1ELi512EEEvPfS3_PT_PKS4_PKT0_SA_ifPKiSC_iPKfiiiSE_SE_iiiii,"aw",@nobits
	.sectionflags	@""
	.align	16
.nv.shared._ZN4vllm25paged_attention_v2_kernelI13__nv_bfloat16S1_Li256ELi32ELi128ELNS_18Fp8KVCacheDataTypeE0ELb1ELi512EEEvPfS3_PT_PKS4_PKT0_SA_ifPKiSC_iPKfiiiSE_SE_iiiii:
	.zero		1568


//--------------------- .nv.shared._ZN4vllm25paged_attention_v2_kernelI13__nv_bfloat16S1_Li192ELi32ELi128ELNS_18Fp8KVCacheDataTypeE0ELb1ELi512EEEvPfS3_PT_PKS4_PKT0_SA_ifPKiSC_iPKfiiiSE_SE_iiiii --------------------------
	.section	.nv.shared._ZN4vllm25paged_attention_v2_kernelI13__nv_bfloat16S1_Li192ELi32ELi128ELNS_18Fp8KVCacheDataTypeE0ELb1ELi512EEEvPfS3_PT_PKS4_PKT0_SA_ifPKiSC_iPKfiiiSE_SE_iiiii,"aw",@nobits
	.sectionflags	@""
	.align	16
.nv.shared._ZN4vllm25paged_attention_v2_kernelI13__nv_bfloat16S1_Li192ELi32ELi128ELNS_18Fp8KVCacheDataTypeE0ELb1ELi512EEEvPfS3_PT_PKS4_PKT0_SA_ifPKiSC_iPKfiiiSE_SE_iiiii:
	.zero		1440


//--------------------- .nv.shared._ZN4vllm25paged_attention_v2_kernelI13__nv_bfloat16S1_Li128ELi32ELi128ELNS_18Fp8KVCacheDataTypeE0ELb1ELi512EEEvPfS3_PT_PKS4_PKT0_SA_ifPKiSC_iPKfiiiSE_SE_iiiii --------------------------
	.section	.nv.shared._ZN4vllm25paged_attention_v2_kernelI13__nv_bfloat16S1_Li128ELi32ELi128ELNS_18Fp8KVCacheDataTypeE0ELb1ELi512EEEvPfS3_PT_PKS4_PKT0_SA_ifPKiSC_iPKfiiiSE_SE_iiiii,"aw",@nobits
	.sectionflags	@""
	.align	16
.nv.shared._ZN4vllm25paged_attention_v2_kernelI13__nv_bfloat16S1_Li128ELi32ELi128ELNS_18Fp8KVCacheDataTypeE0ELb1ELi512EEEvPfS3_PT_PKS4_PKT0_SA_ifPKiSC_iPKfiiiSE_SE_iiiii:
	.zero		1312


//--------------------- .nv.shared._ZN4vllm25paged_attention_v2_kernelI13__nv_bfloat16S1_Li120ELi32ELi128ELNS_18Fp8KVCacheDataTypeE0ELb1ELi512EEEvPfS3_PT_PKS4_PKT0_SA_ifPKiSC_iPKfiiiSE_SE_iiiii --------------------------
	.section	.nv.shared._ZN4vllm25paged_attention_v2_kernelI13__nv_bfloat16S1_Li120ELi32ELi128ELNS_18Fp8KVCacheDataTypeE0ELb1ELi512EEEvPfS3_PT_PKS4_PKT0_SA_ifPKiSC_iPKfiiiSE_SE_iiiii,"aw",@nobits
	.sectionflags	@""
	.align	16
.nv.shared._ZN4vllm25paged_attention_v2_kernelI13__nv_bfloat16S1_Li120ELi32ELi128ELNS_18Fp8KVCacheDataTypeE0ELb1ELi512EEEvPfS3_PT_PKS4_PKT0_SA_ifPKiSC_iPKfiiiSE_SE_iiiii:
	.zero		1296


//--------------------- .nv.shared._ZN4vllm25paged_attention_v2_kernelI13__nv_bfloat16S1_Li112ELi32ELi128ELNS_18Fp8KVCacheDataTypeE0ELb1ELi512EEEvPfS3_PT_PKS4_PKT0_SA_ifPKiSC_iPKfiiiSE_SE_iiiii --------------------------
	.section	.nv.shared._ZN4vllm25paged_attention_v2_kernelI13__nv_bfloat16S1_Li112ELi32ELi128ELNS_18Fp8KVCacheDataTypeE0ELb1ELi512EEEvPfS3_PT_PKS4_PKT0_SA_ifPKiSC_iPKfiiiSE_SE_iiiii,"aw",@nobits
	.sectionflags	@""
	.align	16
.nv.shared._ZN4vllm25paged_attention_v2_kernelI13__nv_bfloat16S1_Li112ELi32ELi128ELNS_18Fp8KVCacheDataTypeE0ELb1ELi512EEEvPfS3_PT_PKS4_PKT0_SA_ifPKiSC_iPKfiiiSE_SE_iiiii:
	.zero		1280


//--------------------- .nv.shared._ZN4vllm25paged_attention_v2_kernelI13__nv_bfloat16S1_Li96ELi32ELi128ELNS_18Fp8KVCacheDataTypeE0ELb1ELi512EEEvPfS3_PT_PKS4_PKT0_SA_ifPKiSC_iPKfiiiSE_SE_iiiii --------------------------
	.section	.nv.shared._ZN4vllm25paged_attention_v2_kernelI13__nv_bfloat16S1_Li96ELi32ELi128ELNS_18Fp8KVCacheDataTypeE0ELb1ELi512EEEvPfS3_PT_PKS4_PKT0_SA_ifPKiSC_iPKfiiiSE_SE_iiiii,"aw",@nobits
	.sectionflags	@""
	.align	16
.nv.shared._ZN4vllm25paged_attention_v2_kernelI13__nv_bfloat16S1_Li96ELi32ELi128ELNS_18Fp8KVCacheDataTypeE0ELb1ELi512EEEvPfS3_PT_PKS4_PKT0_SA_ifPKiSC_iPKfiiiSE_SE_iiiii:
	.zero		1248


//--------------------- .nv.shared._ZN4vllm25paged_attention_v2_kernelI13__nv_bfloat16S1_Li80ELi32ELi128ELNS_18Fp8KVCacheDataTypeE0ELb1ELi512EEEvPfS3_PT_PKS4_PKT0_SA_ifPKiSC_iPKfiiiSE_SE_iiiii --------------------------
	.section	.nv.shared._ZN4vllm25paged_attention_v2_kernelI13__nv_bfloat16S1_Li80ELi32ELi128ELNS_18Fp8KVCacheDataTypeE0ELb1ELi512EEEvPfS3_PT_PKS4_PKT0_SA_ifPKiSC_iPKfiiiSE_SE_iiiii,"aw",@nobits
	.sectionflags	@""
	.align	16
.nv.shared._ZN4vllm25paged_attention_v2_kernelI13__nv_bfloat16S1_Li80ELi32ELi128ELNS_18Fp8KVCacheDataTypeE0ELb1ELi512EEEvPfS3_PT_PKS4_PKT0_SA_ifPKiSC_iPKfiiiSE_SE_iiiii:
	.zero		1216


//--------------------- .nv.shared._ZN4vllm25paged_attention_v2_kernelI13__nv_bfloat16S1_Li64ELi32ELi128ELNS_18Fp8KVCacheDataTypeE0ELb1ELi512EEEvPfS3_PT_PKS4_PKT0_SA_ifPKiSC_iPKfiiiSE_SE_iiiii --------------------------
	.section	.nv.shared._ZN4vllm25paged_attention_v2_kernelI13__nv_bfloat16S1_Li64ELi32ELi128ELNS_18Fp8KVCacheDataTypeE0ELb1ELi512EEEvPfS3_PT_PKS4_PKT0_SA_ifPKiSC_iPKfiiiSE_SE_iiiii,"aw",@nobits
	.sectionflags	@""
	.align	16
.nv.shared._ZN4vllm25paged_attention_v2_kernelI13__nv_bfloat16S1_Li64ELi32ELi128ELNS_18Fp8KVCacheDataTypeE0ELb1ELi512EEEvPfS3_PT_PKS4_PKT0_SA_ifPKiSC_iPKfiiiSE_SE_iiiii:
	.zero		1184


//--------------------- .nv.shared._ZN4vllm25paged_attention_v2_kernelI13__nv_bfloat16S1_Li32ELi32ELi128ELNS_18Fp8KVCacheDataTypeE0ELb1ELi512EEEvPfS3_PT_PKS4_PKT0_SA_ifPKiSC_iPKfiiiSE_SE_iiiii --------------------------
	.section	.nv.shared._ZN4vllm25paged_attention_v2_kernelI13__nv_bfloat16S1_Li32ELi32ELi128ELNS_18Fp8KVCacheDataTypeE0ELb1ELi512EEEvPfS3_PT_PKS4_PKT0_SA_ifPKiSC_iPKfiiiSE_SE_iiiii,"aw",@nobits
	.sectionflags	@""
	.align	16
.nv.shared._ZN4vllm25paged_attention_v2_kernelI13__nv_bfloat16S1_Li32ELi32ELi128ELNS_18Fp8KVCacheDataTypeE0ELb1ELi512EEEvPfS3_PT_PKS4_PKT0_SA_ifPKiSC_iPKfiiiSE_SE_iiiii:
	.zero		1120


//--------------------- .nv.shared._ZN4vllm25paged_attention_v2_kernelI13__nv_bfloat16S1_Li256ELi16ELi128ELNS_18Fp8KVCacheDataTypeE0ELb0ELi512EEEvPfS3_PT_PKS4_PKT0_SA_ifPKiSC_iPKfiiiSE_SE_iiiii --------------------------
	.section	.nv.shared._ZN4vllm25paged_attention_v2_kernelI13__nv_bfloat16S1_Li256ELi16ELi128ELNS_18Fp8KVCacheDataTypeE0ELb0ELi512EEEvPfS3_PT_PKS4_PKT0_SA_ifPKiSC_iPKfiiiSE_SE_iiiii,"aw",@nobits
	.sectionflags	@""
	.align	16
.nv.shared._ZN4vllm25paged_attention_v2_kernelI13__nv_bfloat16S1_Li256ELi16ELi128ELNS_18Fp8KVCacheDataTypeE0ELb0ELi512EEEvPfS3_PT_PKS4_PKT0_SA_ifPKiSC_iPKfiiiSE_SE_iiiii:
	.zero		1568


//--------------------- .nv.shared._ZN4vllm25paged_attention_v2_kernelI13__nv_bfloat16S1_Li192ELi16ELi128ELNS_18Fp8KVCacheDataTypeE0ELb0ELi512EEEvPfS3_PT_PKS4_PKT0_SA_ifPKiSC_iPKfiiiSE_SE_iiiii --------------------------
	.section	.nv.shared._ZN4vllm25paged_attention_v2_kernelI13__nv_bfloat16S1_Li192ELi16ELi128ELNS_18Fp8KVCacheDataTypeE0ELb0ELi512EEEvPfS3_PT_PKS4_PKT0_SA_ifPKiSC_iPKfiiiSE_SE_iiiii,"aw",@nobits
	.sectionflags	@""
	.align	16
.nv.shared._ZN4vllm25paged_attention_v2_kernelI13__nv_bfloat16S1_Li192ELi16ELi128ELNS_18Fp8KVCacheDataTypeE0ELb0ELi512EEEvPfS3_PT_PKS4_PKT0_SA_ifPKiSC_iPKfiiiSE_SE_iiiii:
	.zero		1440


//--------------------- .nv.shared._ZN4vllm25paged_attention_v2_kernelI13__nv_bfloat16S1_Li128ELi16ELi128ELNS_18Fp8KVCacheDataTypeE0ELb0ELi512EEEvPfS3_PT_PKS4_PKT0_SA_ifPKiSC_iPKfiiiSE_SE_iiiii --------------------------
	.section	.nv.shared._ZN4vllm25paged_attention_v2_kernelI13__nv_bfloat16S1_Li128ELi16ELi128ELNS_18Fp8KVCacheDataTypeE0ELb0ELi512EEEvPfS3_PT_PKS4_PKT0_SA_ifPKiSC_iPKfiiiSE_SE_iiiii,"aw",@nobits
	.sectionflags	@""
	.align	16
.nv.shared._ZN4vllm25paged_attention_v2_kernelI13__nv_bfloat16S1_Li128ELi16ELi128ELNS_18Fp8KVCacheDataTypeE0ELb0ELi512EEEvPfS3_PT_PKS4_PKT0_SA_ifPKiSC_iPKfiiiSE_SE_iiiii:
	.zero		1312


//--------------------- .nv.shared._ZN4vllm25paged_attention_v2_kernelI13__nv_bfloat16S1_Li120ELi16ELi128ELNS_18Fp8KVCacheDataTypeE0ELb0ELi512EEEvPfS3_PT_PKS4_PKT0_SA_ifPKiSC_iPKfiiiSE_SE_iiiii --------------------------
	.section	.nv.shared._ZN4vllm25paged_attention_v2_kernelI13__nv_bfloat16S1_Li120ELi16ELi128ELNS_18Fp8KVCacheDataTypeE0ELb0ELi512EEEvPfS3_PT_PKS4_PKT0_SA_ifPKiSC_iPKfiiiSE_SE_iiiii,"aw",@nobits
	.sectionflags	@""
	.align	16
.nv.shared._ZN4vllm25paged_attention_v2_kernelI13__nv_bfloat16S1_Li120ELi16ELi128ELNS_18Fp8KVCacheDataTypeE0ELb0ELi512EEEvPfS3_PT_PKS4_PKT0_SA_ifPKiSC_iPKfiiiSE_SE_iiiii:
	.zero		1296


//--------------------- .nv.shared._ZN4vllm25paged_attention_v2_kernelI13__nv_bfloat16S1_Li112ELi16ELi128ELNS_18Fp8KVCacheDataTypeE0ELb0ELi512EEEvPfS3_PT_PKS4_PKT0_SA_ifPKiSC_iPKfiiiSE_SE_iiiii --------------------------
	.section	.nv.shared._ZN4vllm25paged_attention_v2_kernelI13__nv_bfloat16S1_Li112ELi16ELi128ELNS_18Fp8KVCacheDataTypeE0ELb0ELi512EEEvPfS3_PT_PKS4_PKT0_SA_ifPKiSC_iPKfiiiSE_SE_iiiii,"aw",@nobits
	.sectionflags	@""
	.align	16
.nv.shared._ZN4vllm25paged_attention_v2_kernelI13__nv_bfloat16S1_Li112ELi16ELi128ELNS_18Fp8KVCacheDataTypeE0ELb0ELi512EEEvPfS3_PT_PKS4_PKT0_SA_ifPKiSC_iPKfiiiSE_SE_iiiii:
	.zero		1280


//--------------------- .nv.shared._ZN4vllm25paged_attention_v2_kernelI13__nv_bfloat16S1_Li96ELi16ELi128ELNS_18Fp8KVCacheDataTypeE0ELb0ELi512EEEvPfS3_PT_PKS4_PKT0_SA_ifPKiSC_iPKfiiiSE_SE_iiiii --------------------------
	.section	.nv.shared._ZN4vllm25paged_attention_v2_kernelI13__nv_bfloat16S1_Li96ELi16ELi128ELNS_18Fp8KVCacheDataTypeE0ELb0ELi512EEEvPfS3_PT_PKS4_PKT0_SA_ifPKiSC_iPKfiiiSE_SE_iiiii,"aw",@nobits
	.sectionflags	@""
	.align	16
.nv.shared._ZN4vllm25paged_attention_v2_kernelI13__nv_bfloat16S1_Li96ELi16ELi128ELNS_18Fp8KVCacheDataTypeE0ELb0ELi512EEEvPfS3_PT_PKS4_PKT0_SA_ifPKiSC_iPKfiiiSE_SE_iiiii:
	.zero		1248


//--------------------- .nv.shared._ZN4vllm25paged_attention_v2_kernelI13__nv_bfloat16S1_Li80ELi16ELi128ELNS_18Fp8KVCacheDataTypeE0ELb0ELi512EEEvPfS3_PT_PKS4_PKT0_SA_ifPKiSC_iPKfiiiSE_SE_iiiii --------------------------
	.section	.nv.shared._ZN4vllm25paged_attention_v2_kernelI13__nv_bfloat16S1_Li80ELi16ELi128ELNS_18Fp8KVCacheDataTypeE0ELb0ELi512EEEvPfS3_PT_PKS4_PKT0_SA_ifPKiSC_iPKfiiiSE_SE_iiiii,"aw",@nobits
	.sectionflags	@""
	.align	16
.nv.shared._ZN4vllm25paged_attention_v2_kernelI13__nv_bfloat16S1_Li80ELi16ELi128ELNS_18Fp8KVCacheDataTypeE0ELb0ELi512EEEvPfS3_PT_PKS4_PKT0_SA_ifPKiSC_iPKfiiiSE_SE_iiiii:
	.zero		1216


//--------------------- .nv.shared._ZN4vllm25paged_attention_v2_kernelI13__nv_bfloat16S1_Li64ELi16ELi128ELNS_18Fp8KVCacheDataTypeE0ELb0ELi512EEEvPfS3_PT_PKS4_PKT0_SA_ifPKiSC_iPKfiiiSE_SE_iiiii --------------------------
	.section	.nv.shared._ZN4vllm25paged_attention_v2_kernelI13__nv_bfloat16S1_Li64ELi16ELi128ELNS_18Fp8KVCacheDataTypeE0ELb0ELi512EEEvPfS3_PT_PKS4_PKT0_SA_ifPKiSC_iPKfiiiSE_SE_iiiii,"aw",@nobits
	.sectionflags	@""
	.align	16
.nv.shared._ZN4vllm25paged_attention_v2_kernelI13__nv_bfloat16S1_Li64ELi16ELi128ELNS_18Fp8KVCacheDataTypeE0ELb0ELi512EEEvPfS3_PT_PKS4_PKT0_SA_ifPKiSC_iPKfiiiSE_SE_iiiii:
	.zero		1184


//--------------------- .nv.shared._ZN4vllm25paged_attention_v2_kernelI13__nv_bfloat16S1_Li32ELi16ELi128ELNS_18Fp8KVCacheDataTypeE0ELb0ELi512EEEvPfS3_PT_PKS4_PKT0_SA_ifPKiSC_iPKfiiiSE_SE_iiiii --------------------------
	.section	.nv.shared._ZN4vllm25paged_attention_v2_kernelI13__nv_bfloat16S1_Li32ELi16ELi128ELNS_18Fp8KVCacheDataTypeE0ELb0ELi512EEEvPfS3_PT_PKS4_PKT0_SA_ifPKiSC_iPKfiiiSE_SE_iiiii,"aw",@nobits
	.sectionflags	@""
	.align	16
.nv.shared._ZN4vllm25paged_attention_v2_kernelI13__nv_bfloat16S1_Li32ELi16ELi128ELNS_18Fp8KVCacheDataTypeE0ELb0ELi512EEEvPfS3_PT_PKS4_PKT0_SA_ifPKiSC_iPKfiiiSE_SE_iiiii:
	.zero		1120


//--------------------- .nv.shared._ZN4vllm25paged_attention_v2_kernelI13__nv_bfloat16S1_Li256ELi16ELi128ELNS_18Fp8KVCacheDataTypeE0ELb1ELi512EEEvPfS3_PT_PKS4_PKT0_SA_ifPKiSC_iPKfiiiSE_SE_iiiii --------------------------
	.section	.nv.shared._ZN4vllm25paged_attention_v2_kernelI13__nv_bfloat16S1_Li256ELi16ELi128ELNS_18Fp8KVCacheDataTypeE0ELb1ELi512EEEvPfS3_PT_PKS4_PKT0_SA_ifPKiSC_iPKfiiiSE_SE_iiiii,"aw",@nobits
	.sectionflags	@""
	.align	16
.nv.shared._ZN4vllm25paged_attention_v2_kernelI13__nv_bfloat16S1_Li256ELi16ELi128ELNS_18Fp8KVCacheDataTypeE0ELb1ELi512EEEvPfS3_PT_PKS4_PKT0_SA_ifPKiSC_iPKfiiiSE_SE_iiiii:
	.zero		1568


//--------------------- .nv.shared._ZN4vllm25paged_attention_v2_kernelI13__nv_bfloat16S1_Li192ELi16ELi128ELNS_18Fp8KVCacheDataTypeE0ELb1ELi512EEEvPfS3_PT_PKS4_PKT0_SA_ifPKiSC_iPKfiiiSE_SE_iiiii --------------------------
	.section	.nv.shared._ZN4vllm25paged_attention_v2_kernelI13__nv_bfloat16S1_Li192ELi16ELi128ELNS_18Fp8KVCacheDataTypeE0ELb1ELi512EEEvPfS3_PT_PKS4_PKT0_SA_ifPKiSC_iPKfiiiSE_SE_iiiii,"aw",@nobits
	.sectionflags	@""
	.align	16
.nv.shared._ZN4vllm25paged_attention_v2_kernelI13__nv_bfloat16S1_Li192ELi16ELi128ELNS_18Fp8KVCacheDataTypeE0ELb1ELi512EEEvPfS3_PT_PKS4_PKT0_SA_ifPKiSC_iPKfiiiSE_SE_iiiii:
	.zero		1440


//--------------------- .nv.shared._ZN4vllm25paged_attention_v2_kernelI13__nv_bfloat16S1_Li128ELi16ELi128ELNS_18Fp8KVCacheDataTypeE0ELb1ELi512EEEvPfS3_PT_PKS4_PKT0_SA_ifPKiSC_iPKfiiiSE_SE_iiiii --------------------------
	.section	.nv.shared._ZN4vllm25paged_attention_v2_kernelI13__nv_bfloat16S1_Li128ELi16ELi128ELNS_18Fp8KVCacheDataTypeE0ELb1ELi512EEEvPfS3_PT_PKS4_PKT0_SA_ifPKiSC_iPKfiiiSE_SE_iiiii,"aw",@nobits
	.sectionflags	@""
	.align	16
.nv.shared._ZN4vllm25paged_attention_v2_kernelI13__nv_bfloat16S1_Li128ELi16ELi128ELNS_18Fp8KVCacheDataTypeE0ELb1ELi512EEEvPfS3_PT_PKS4_PKT0_SA_ifPKiSC_iPKfiiiSE_SE_iiiii:
	.zero		1312


//--------------------- .nv.shared._ZN4vllm25paged_attention_v2_kernelI13__nv_bfloat16S1_Li120ELi16ELi128ELNS_18Fp8KVCacheDataTypeE0ELb1ELi512EEEvPfS3_PT_PKS4_PKT0_SA_ifPKiSC_iPKfiiiSE_SE_iiiii --------------------------
	.section	.nv.shared._ZN4vllm25paged_attention_v2_kernelI13__nv_bfloat16S1_Li120ELi16ELi128ELNS_18Fp8KVCacheDataTypeE0ELb1ELi512EEEvPfS3_PT_PKS4_PKT0_SA_ifPKiSC_iPKfiiiSE_SE_iiiii,"aw",@nobits
	.sectionflags	@""
	.align	16
.nv.shared._ZN4vllm25paged_attention_v2_kernelI13__nv_bfloat16S1_Li120ELi16ELi128ELNS_18Fp8KVCacheDataTypeE0ELb1ELi512EEEvPfS3_PT_PKS4_PKT0_SA_ifPKiSC_iPKfiiiSE_SE_iiiii:
	.zero		1296


//--------------------- .nv.shared._ZN4vllm25paged_attention_v2_kernelI13__nv_bfloat16S1_Li112ELi16ELi128ELNS_18Fp8KVCacheDataTypeE0ELb1ELi512EEEvPfS3_PT_PKS4_PKT0_SA_ifPKiSC_iPKfiiiSE_SE_iiiii --------------------------
	.section	.nv.shared._ZN4vllm25paged_attention_v2_kernelI13__nv_bfloat16S1_Li112ELi16ELi128ELNS_18Fp8KVCacheDataTypeE0ELb1ELi512EEEvPfS3_PT_PKS4_PKT0_SA_ifPKiSC_iPKfiiiSE_SE_iiiii,"aw",@nobits
	.sectionflags	@""
	.align	16
.nv.shared._ZN4vllm25paged_attention_v2_kernelI13__nv_bfloat16S1_Li112ELi16ELi128ELNS_18Fp8KVCacheDataTypeE0ELb1ELi512EEEvPfS3_PT_PKS4_PKT0_SA_ifPKiSC_iPKfiiiSE_SE_iiiii:
	.zero		1280


//--------------------- .nv.shared._ZN4vllm25paged_attention_v2_kernelI13__nv_bfloat16S1_Li96ELi16ELi128ELNS_18Fp8KVCacheDataTypeE0ELb1ELi512EEEvPfS3_PT_PKS4_PKT0_SA_ifPKiSC_iPKfiiiSE_SE_iiiii --------------------------
	.section	.nv.shared._ZN4vllm25paged_attention_v2_kernelI13__nv_bfloat16S1_Li96ELi16ELi128ELNS_18Fp8KVCacheDataTypeE0ELb1ELi512EEEvPfS3_PT_PKS4_PKT0_SA_ifPKiSC_iPKfiiiSE_SE_iiiii,"aw",@nobits
	.sectionflags	@""
	.align	16
.nv.shared._ZN4vllm25paged_attention_v2_kernelI13__nv_bfloat16S1_Li96ELi16ELi128ELNS_18Fp8KVCacheDataTypeE0ELb1ELi512EEEvPfS3_PT_PKS4_PKT0_SA_ifPKiSC_iPKfiiiSE_SE_iiiii:
	.zero		1248


//--------------------- .nv.shared._ZN4vllm25paged_attention_v2_kernelI13__nv_bfloat16S1_Li80ELi16ELi128ELNS_18Fp8KVCacheDataTypeE0ELb1ELi512EEEvPfS3_PT_PKS4_PKT0_SA_ifPKiSC_iPKfiiiSE_SE_iiiii --------------------------
	.section	.nv.shared._ZN4vllm25paged_attention_v2_kernelI13__nv_bfloat16S1_Li80ELi16ELi128ELNS_18Fp8KVCacheDataTypeE0ELb1ELi512EEEvPfS3_PT_PKS4_PKT0_SA_ifPKiSC_iPKfiiiSE_SE_iiiii,"aw",@nobits
	.sectionflags	@""
	.align	16
.nv.shared._ZN4vllm25paged_attention_v2_kernelI13__nv_bfloat16S1_Li80ELi16ELi128ELNS_18Fp8KVCacheDataTypeE0ELb1ELi512EEEvPfS3_PT_PKS4_PKT0_SA_ifPKiSC_iPKfiiiSE_SE_iiiii:
	.zero		1216


//--------------------- .nv.shared._ZN4vllm25paged_attention_v2_kernelI13__nv_bfloat16S1_Li64ELi16ELi128ELNS_18Fp8KVCacheDataTypeE0ELb1ELi512EEEvPfS3_PT_PKS4_PKT0_SA_ifPKiSC_iPKfiiiSE_SE_iiiii --------------------------
	.section	.nv.shared._ZN4vllm25paged_attention_v2_kernelI13__nv_bfloat16S1_Li64ELi16ELi128ELNS_18Fp8KVCacheDataTypeE0ELb1ELi512EEEvPfS3_PT_PKS4_PKT0_SA_ifPKiSC_iPKfiiiSE_SE_iiiii,"aw",@nobits
	.sectionflags	@""
	.align	16
.nv.shared._ZN4vllm25paged_attention_v2_kernelI13__nv_bfloat16S1_Li64ELi16ELi128ELNS_18Fp8KVCacheDataTypeE0ELb1ELi512EEEvPfS3_PT_PKS4_PKT0_SA_ifPKiSC_iPKfiiiSE_SE_iiiii:
	.zero		1184


//--------------------- .nv.shared._ZN4vllm25paged_attention_v2_kernelI13__nv_bfloat16S1_Li32ELi16ELi128ELNS_18Fp8KVCacheDataTypeE0ELb1ELi512EEEvPfS3_PT_PKS4_PKT0_SA_ifPKiSC_iPKfiiiSE_SE_iiiii --------------------------
	.section	.nv.shared._ZN4vllm25paged_attention_v2_kernelI13__nv_bfloat16S1_Li32ELi16ELi128ELNS_18Fp8KVCacheDataTypeE0ELb1ELi512EEEvPfS3_PT_PKS4_PKT0_SA_ifPKiSC_iPKfiiiSE_SE_iiiii,"aw",@nobits
	.sectionflags	@""
	.align	16
.nv.shared._ZN4vllm25paged_attention_v2_kernelI13__nv_bfloat16S1_Li32ELi16ELi128ELNS_18Fp8KVCacheDataTypeE0ELb1ELi512EEEvPfS3_PT_PKS4_PKT0_SA_ifPKiSC_iPKfiiiSE_SE_iiiii:
	.zero		1120


//--------------------- .nv.shared._ZN4vllm25paged_attention_v2_kernelI13__nv_bfloat16S1_Li256ELi8ELi128ELNS_18Fp8KVCacheDataTypeE0ELb0ELi512EEEvPfS3_PT_PKS4_PKT0_SA_ifPKiSC_iPKfiiiSE_SE_iiiii --------------------------
	.section	.nv.shared._ZN4vllm25paged_attention_v2_kernelI13__nv_bfloat16S1_Li256ELi8ELi128ELNS_18Fp8KVCacheDataTypeE0ELb0ELi512EEEvPfS3_PT_PKS4_PKT0_SA_ifPKiSC_iPKfiiiSE_SE_iiiii,"aw",@nobits
	.sectionflags	@""
	.align	16
.nv.shared._ZN4vllm25paged_attention_v2_kernelI13__nv_bfloat16S1_Li256ELi8ELi128ELNS_18Fp8KVCacheDataTypeE0ELb0ELi512EEEvPfS3_PT_PKS4_PKT0_SA_ifPKiSC_iPKfiiiSE_SE_iiiii:
	.zero		1568


//--------------------- .nv.shared._ZN4vllm25paged_attention_v2_kernelI13__nv_bfloat16S1_Li192ELi8ELi128ELNS_18Fp8KVCacheDataTypeE0ELb0ELi512EEEvPfS3_PT_PKS4_PKT0_SA_ifPKiSC_iPKfiiiSE_SE_iiiii --------------------------
	.section	.nv.shared._ZN4vllm25paged_attention_v2_kernelI13__nv_bfloat16S1_Li192ELi8ELi128ELNS_18Fp8KVCacheDataTypeE0ELb0ELi512EEEvPfS3_PT_PKS4_PKT0_SA_ifPKiSC_iPKfiiiSE_SE_iiiii,"aw",@nobits
	.sectionflags	@""
	.align	16
.nv.shared._ZN4vllm25paged_attention_v2_kernelI13__nv_bfloat16S1_Li192ELi8ELi128ELNS_18Fp8KVCacheDataTypeE0ELb0ELi512EEEvPfS3_PT_PKS4_PKT0_SA_ifPKiSC_iPKfiiiSE_SE_iiiii:
	.zero		1440


//--------------------- .nv.shared._ZN4vllm25paged_attention_v2_kernelI13__nv_bfloat16S1_Li128ELi8ELi128ELNS_18Fp8KVCacheDataTypeE0ELb0ELi512EEEvPfS3_PT_PKS4_PKT0_SA_ifPKiSC_iPKfiiiSE_SE_iiiii --------------------------
	.section	.nv.shared._ZN4vllm25paged_attention_v2_kernelI13__nv_bfloat16S1_Li128ELi8ELi128ELNS_18Fp8KVCacheDataTypeE0ELb0ELi512EEEvPfS3_PT_PKS4_PKT0_SA_ifPKiSC_iPKfiiiSE_SE_iiiii,"aw",@nobits
	.sectionflags	@""
	.align	16
.nv.shared._ZN4vllm25paged_attention_v2_kernelI13__nv_bfloat16S1_Li128ELi8ELi128ELNS_18Fp8KVCacheDataTypeE0ELb0ELi512EEEvPfS3_PT_PKS4_PKT0_SA_ifPKiSC_iPKfiiiSE_SE_iiiii:
	.zero		1312


//--------------------- .nv.shared._ZN4vllm25paged_attention_v2_kernelI13__nv_bfloat16S1_Li120ELi8ELi128ELNS_18Fp8KVCacheDataTypeE0ELb0ELi512EEEvPfS3_PT_PKS4_PKT0_SA_ifPKiSC_iPKfiiiSE_SE_iiiii --------------------------
	.section	.nv.shared._ZN4vllm25paged_attention_v2_kernelI13__nv_bfloat16S1_Li120ELi8ELi128ELNS_18Fp8KVCacheDataTypeE0ELb0ELi512EEEvPfS3_PT_PKS4_PKT0_SA_ifPKiSC_iPKfiiiSE_SE_iiiii,"aw",@nobits
	.sectionflags	@""
	.align	16
.nv.shared._ZN4vllm25paged_attention_v2_kernelI13__nv_bfloat16S1_Li120ELi8ELi128ELNS_18Fp8KVCacheDataTypeE0ELb0ELi512EEEvPfS3_PT_PKS4_PKT0_SA_ifPKiSC_iPKfiiiSE_SE_iiiii:
	.zero		1296


//--------------------- .nv.shared._ZN4vllm25paged_attention_v2_kernelI13__nv_bfloat16S1_Li112ELi8ELi128ELNS_18Fp8KVCacheDataTypeE0ELb0ELi512EEEvPfS3_PT_PKS4_PKT0_SA_ifPKiSC_iPKfiiiSE_SE_iiiii --------------------------
	.section	.nv.shared._ZN4vllm25paged_attention_v2_kernelI13__nv_bfloat16S1_Li112ELi8ELi128ELNS_18Fp8KVCacheDataTypeE0ELb0ELi512EEEvPfS3_PT_PKS4_PKT0_SA_ifPKiSC_iPKfiiiSE_SE_iiiii,"aw",@nobits
	.sectionflags	@""
	.align	16
.nv.shared._ZN4vllm25paged_attention_v2_kernelI13__nv_bfloat16S1_Li112ELi8ELi128ELNS_18Fp8KVCacheDataTypeE0ELb0ELi512EEEvPfS3_PT_PKS4_PKT0_SA_ifPKiSC_iPKfiiiSE_SE_iiiii:
	.zero		1280


//--------------------- .nv.shared._ZN4vllm25paged_attention_v2_kernelI13__nv_bfloat16S1_Li96ELi8ELi128ELNS_18Fp8KVCacheDataTypeE0ELb0ELi512EEEvPfS3_PT_PKS4_PKT0_SA_ifPKiSC_iPKfiiiSE_SE_iiiii --------------------------
	.section	.nv.shared._ZN4vllm25paged_attention_v2_kernelI13__nv_bfloat16S1_Li96ELi8ELi128ELNS_18Fp8KVCacheDataTypeE0ELb0ELi512EEEvPfS3_PT_PKS4_PKT0_SA_ifPKiSC_iPKfiiiSE_SE_iiiii,"aw",@nobits
	.sectionflags	@""
	.align	16
.nv.shared._ZN4vllm25paged_attention_v2_kernelI13__nv_bfloat16S1_Li96ELi8ELi128ELNS_18Fp8KVCacheDataTypeE0ELb0ELi512EEEvPfS3_PT_PKS4_PKT0_SA_ifPKiSC_iPKfiiiSE_SE_iiiii:
	.zero		1248


//--------------------- .nv.shared._ZN4vllm25paged_attention_v2_kernelI13__nv_bfloat16S1_Li80ELi8ELi128ELNS_18Fp8KVCacheDataTypeE0ELb0ELi512EEEvPfS3_PT_PKS4_PKT0_SA_ifPKiSC_iPKfiiiSE_SE_iiiii --------------------------
	.section	.nv.shared._ZN4vllm25paged_attention_v2_kernelI13__nv_bfloat16S1_Li80ELi8ELi128ELNS_18Fp8KVCacheDataTypeE0ELb0ELi512EEEvPfS3_PT_PKS4_PKT0_SA_ifPKiSC_iPKfiiiSE_SE_iiiii,"aw",@nobits
	.sectionflags	@""
	.align	16
.nv.shared._ZN4vllm25paged_attention_v2_kernelI13__nv_bfloat16S1_Li80ELi8ELi128ELNS_18Fp8KVCacheDataTypeE0ELb0ELi512EEEvPfS3_PT_PKS4_PKT0_SA_ifPKiSC_iPKfiiiSE_SE_iiiii:
	.zero		1216


//--------------------- .nv.shared._ZN4vllm25paged_attention_v2_kernelI13__nv_bfloat16S1_Li64ELi8ELi128ELNS_18Fp8KVCacheDataTypeE0ELb0ELi512EEEvPfS3_PT_PKS4_PKT0_SA_ifPKiSC_iPKfiiiSE_SE_iiiii --------------------------
	.section	.nv.shared._ZN4vllm25paged_attention_v2_kernelI13__nv_bfloat16S1_Li64ELi8ELi128ELNS_18Fp8KVCacheDataTypeE0ELb0ELi512EEEvPfS3_PT_PKS4_PKT0_SA_ifPKiSC_iPKfiiiSE_SE_iiiii,"aw",@nobits
	.sectionflags	@""
	.align	16
.nv.shared._ZN4vllm25paged_attention_v2_kernelI13__nv_bfloat16S1_Li64ELi8ELi128ELNS_18Fp8KVCacheDataTypeE0ELb0ELi512EEEvPfS3_PT_PKS4_PKT0_SA_ifPKiSC_iPKfiiiSE_SE_iiiii:
	.zero		1184


//--------------------- .nv.shared._ZN4vllm25paged_attention_v2_kernelI13__nv_bfloat16S1_Li32ELi8ELi128ELNS_18Fp8KVCacheDataTypeE0ELb0ELi512EEEvPfS3_PT_PKS4_PKT0_SA_ifPKiSC_iPKfiiiSE_SE_iiiii --------------------------
	.section	.nv.shared._ZN4vllm25paged_attention_v2_kernelI13__nv_bfloat16S1_Li32ELi8ELi128ELNS_18Fp8KVCacheDataTypeE0ELb0ELi512EEEvPfS3_PT_PKS4_PKT0_SA_ifPKiSC_iPKfiiiSE_SE_iiiii,"aw",@nobits
	.sectionflags	@""
	.align	16
.nv.shared._ZN4vllm25paged_attention_v2_kernelI13__nv_bfloat16S1_Li32ELi8ELi128ELNS_18Fp8KVCacheDataTypeE0ELb0ELi512EEEvPfS3_PT_PKS4_PKT0_SA_ifPKiSC_iPKfiiiSE_SE_iiiii:
	.zero		1120


//--------------------- .nv.shared._ZN4vllm32paged_attention_v2_reduce_kernelI13__nv_bfloat16Li256ELi128ELi512EEEvPT_PKfS5_PKS2_PKii --------------------------
	.section	.nv.shared._ZN4vllm32paged_attention_v2_reduce_kernelI13__nv_bfloat16Li256ELi128ELi512EEEvPT_PKfS5_PKS2_PKii,"aw",@nobits
	.sectionflags	@""
	.align	16
.nv.shared._ZN4vllm32paged_attention_v2_reduce_kernelI13__nv_bfloat16Li256ELi128ELi512EEEvPT_PKfS5_PKS2_PKii:
	.zero		1056


//--------------------- .nv.shared._ZN4vllm25paged_attention_v2_kernelI13__nv_bfloat16S1_Li256ELi8ELi128ELNS_18Fp8KVCacheDataTypeE0ELb1ELi512EEEvPfS3_PT_PKS4_PKT0_SA_ifPKiSC_iPKfiiiSE_SE_iiiii --------------------------
	.section	.nv.shared._ZN4vllm25paged_attention_v2_kernelI13__nv_bfloat16S1_Li256ELi8ELi128ELNS_18Fp8KVCacheDataTypeE0ELb1ELi512EEEvPfS3_PT_PKS4_PKT0_SA_ifPKiSC_iPKfiiiSE_SE_iiiii,"aw",@nobits
	.sectionflags	@""
	.align	16
.nv.shared._ZN4vllm25paged_attention_v2_kernelI13__nv_bfloat16S1_Li256ELi8ELi128ELNS_18Fp8KVCacheDataTypeE0ELb1ELi512EEEvPfS3_PT_PKS4_PKT0_SA_ifPKiSC_iPKfiiiSE_SE_iiiii:
	.zero		1568


//--------------------- .nv.shared._ZN4vllm32paged_attention_v2_reduce_kernelI13__nv_bfloat16Li192ELi128ELi512EEEvPT_PKfS5_PKS2_PKii --------------------------
	.section	.nv.shared._ZN4vllm32paged_attention_v2_reduce_kernelI13__nv_bfloat16Li192ELi128ELi512EEEvPT_PKfS5_PKS2_PKii,"aw",@nobits
	.sectionflags	@""
	.align	16
.nv.shared._ZN4vllm32paged_attention_v2_reduce_kernelI13__nv_bfloat16Li192ELi128ELi512EEEvPT_PKfS5_PKS2_PKii:
	.zero		1056


//--------------------- .nv.shared._ZN4vllm25paged_attention_v2_kernelI13__nv_bfloat16S1_Li192ELi8ELi128ELNS_18Fp8KVCacheDataTypeE0ELb1ELi512EEEvPfS3_PT_PKS4_PKT0_SA_ifPKiSC_iPKfiiiSE_SE_iiiii --------------------------
	.section	.nv.shared._ZN4vllm25paged_attention_v2_kernelI13__nv_bfloat16S1_Li192ELi8ELi128ELNS_18Fp8KVCacheDataTypeE0ELb1ELi512EEEvPfS3_PT_PKS4_PKT0_SA_ifPKiSC_iPKfiiiSE_SE_iiiii,"aw",@nobits
	.sectionflags	@""
	.align	16
.nv.shared._ZN4vllm25paged_attention_v2_kernelI13__nv_bfloat16S1_Li192ELi8ELi128ELNS_18Fp8KVCacheDataTypeE0ELb1ELi512EEEvPfS3_PT_PKS4_PKT0_SA_ifPKiSC_iPKfiiiSE_SE_iiiii:
	.zero		1440


//--------------------- .nv.shared._ZN4vllm32paged_attention_v2_reduce_kernelI13__nv_bfloat16Li128ELi128ELi512EEEvPT_PKfS5_PKS2_PKii --------------------------
	.section	.nv.shared._ZN4vllm32paged_attention_v2_reduce_kernelI13__nv_bfloat16Li128ELi128ELi512EEEvPT_PKfS5_PKS2_PKii,"aw",@nobits
	.sectionflags	@""
	.align	16
.nv.shared._ZN4vllm32paged_attention_v2_reduce_kernelI13__nv_bfloat16Li128ELi128ELi512EEEvPT_PKfS5_PKS2_PKii:
	.zero		1056


//--------------------- .nv.shared._ZN4vllm25paged_attention_v2_kernelI13__nv_bfloat16S1_Li128ELi8ELi128ELNS_18Fp8KVCacheDataTypeE0ELb1ELi512EEEvPfS3_PT_PKS4_PKT0_SA_ifPKiSC_iPKfiiiSE_SE_iiiii --------------------------
	.section	.nv.shared._ZN4vllm25paged_attention_v2_kernelI13__nv_bfloat16S1_Li128ELi8ELi128ELNS_18Fp8KVCacheDataTypeE0ELb1ELi512EEEvPfS3_PT_PKS4_PKT0_SA_ifPKiSC_iPKfiiiSE_SE_iiiii,"aw",@nobits
	.sectionflags	@""
	.align	16
.nv.shared._ZN4vllm25paged_attention_v2_kernelI13__nv_bfloat16S1_Li128ELi8ELi128ELNS_18Fp8KVCacheDataTypeE0ELb1ELi512EEEvPfS3_PT_PKS4_PKT0_SA_ifPKiSC_iPKfiiiSE_SE_iiiii:
	.zero		1312


//--------------------- .nv.shared._ZN4vllm32paged_attention_v2_reduce_kernelI13__nv_bfloat16Li120ELi128ELi512EEEvPT_PKfS5_PKS2_PKii --------------------------
	.section	.nv.shared._ZN4vllm32paged_attention_v2_reduce_kernelI13__nv_bfloat16Li120ELi128ELi512EEEvPT_PKfS5_PKS2_PKii,"aw",@nobits
	.sectionflags	@""
	.align	16
.nv.shared._ZN4vllm32paged_attention_v2_reduce_kernelI13__nv_bfloat16Li120ELi128ELi512EEEvPT_PKfS5_PKS2_PKii:
	.zero		1056


//--------------------- .nv.shared._ZN4vllm25paged_attention_v2_kernelI13__nv_bfloat16S1_Li120ELi8ELi128ELNS_18Fp8KVCacheDataTypeE0ELb1ELi512EEEvPfS3_PT_PKS4_PKT0_SA_ifPKiSC_iPKfiiiSE_SE_iiiii --------------------------
	.section	.nv.shared._ZN4vllm25paged_attention_v2_kernelI13__nv_bfloat16S1_Li120ELi8ELi128ELNS_18Fp8KVCacheDataTypeE0ELb1ELi512EEEvPfS3_PT_PKS4_PKT0_SA_ifPKiSC_iPKfiiiSE_SE_iiiii,"aw",@nobits
	.sectionflags	@""
	.align	16
.nv.shared._ZN4vllm25paged_attention_v2_kernelI13__nv_bfloat16S1_Li120ELi8ELi128ELNS_18Fp8KVCacheDataTypeE0ELb1ELi512EEEvPfS3_PT_PKS4_PKT0_SA_ifPKiSC_iPKfiiiSE_SE_iiiii:
	.zero		1296


//--------------------- .nv.shared._ZN4vllm32paged_attention_v2_reduce_kernelI13__nv_bfloat16Li112ELi128ELi512EEEvPT_PKfS5_PKS2_PKii --------------------------
	.section	.nv.shared._ZN4vllm32paged_attention_v2_reduce_kernelI13__nv_bfloat16Li112ELi128ELi512EEEvPT_PKfS5_PKS2_PKii,"aw",@nobits
	.sectionflags	@""
	.align	16
.nv.shared._ZN4vllm32paged_attention_v2_reduce_kernelI13__nv_bfloat16Li112ELi128ELi512EEEvPT_PKfS5_PKS2_PKii:
	.zero		1056


//--------------------- .nv.shared._ZN4vllm25paged_attention_v2_kernelI13__nv_bfloat16S1_Li112ELi8ELi128ELNS_18Fp8KVCacheDataTypeE0ELb1ELi512EEEvPfS3_PT_PKS4_PKT0_SA_ifPKiSC_iPKfiiiSE_SE_iiiii --------------------------
	.section	.nv.shared._ZN4vllm25paged_attention_v2_kernelI13__nv_bfloat16S1_Li112ELi8ELi128ELNS_18Fp8KVCacheDataTypeE0ELb1ELi512EEEvPfS3_PT_PKS4_PKT0_SA_ifPKiSC_iPKfiiiSE_SE_iiiii,"aw",@nobits
	.sectionflags	@""
	.align	16
.nv.shared._ZN4vllm25paged_attention_v2_kernelI13__nv_bfloat16S1_Li112ELi8ELi128ELNS_18Fp8KVCacheDataTypeE0ELb1ELi512EEEvPfS3_PT_PKS4_PKT0_SA_ifPKiSC_iPKfiiiSE_SE_iiiii:
	.zero		1280


//--------------------- .nv.shared._ZN4vllm32paged_attention_v2_reduce_kernelI13__nv_bfloat16Li96ELi128ELi512EEEvPT_PKfS5_PKS2_PKii --------------------------
	.section	.nv.shared._ZN4vllm32paged_attention_v2_reduce_kernelI13__nv_bfloat16Li96ELi128ELi512EEEvPT_PKfS5_PKS2_PKii,"aw",@nobits
	.sectionflags	@""
	.align	16
.nv.shared._ZN4vllm32paged_attention_v2_reduce_kernelI13__nv_bfloat16Li96ELi128ELi512EEEvPT_PKfS5_PKS2_PKii:
	.zero		1056


//--------------------- .nv.shared._ZN4vllm25paged_attention_v2_kernelI13__nv_bfloat16S1_Li96ELi8ELi128ELNS_18Fp8KVCacheDataTypeE0ELb1ELi512EEEvPfS3_PT_PKS4_PKT0_SA_ifPKiSC_iPKfiiiSE_SE_iiiii --------------------------
	.section	.nv.shared._ZN4vllm25paged_attention_v2_kernelI13__nv_bfloat16S1_Li96ELi8ELi128ELNS_18Fp8KVCacheDataTypeE0ELb1ELi512EEEvPfS3_PT_PKS4_PKT0_SA_ifPKiSC_iPKfiiiSE_SE_iiiii,"aw",@nobits
	.sectionflags	@""
	.align	16
.nv.shared._ZN4vllm25paged_attention_v2_kernelI13__nv_bfloat16S1_Li96ELi8ELi128ELNS_18Fp8KVCacheDataTypeE0ELb1ELi512EEEvPfS3_PT_PKS4_PKT0_SA_ifPKiSC_iPKfiiiSE_SE_iiiii:
	.zero		1248


//--------------------- .nv.shared._ZN4vllm32paged_attention_v2_reduce_kernelI13__nv_bfloat16Li80ELi128ELi512EEEvPT_PKfS5_PKS2_PKii --------------------------
	.section	.nv.shared._ZN4vllm32paged_attention_v2_reduce_kernelI13__nv_bfloat16Li80ELi128ELi512EEEvPT_PKfS5_PKS2_PKii,"aw",@nobits
	.sectionflags	@""
	.align	16
.nv.shared._ZN4vllm32paged_attention_v2_reduce_kernelI13__nv_bfloat16Li80ELi128ELi512EEEvPT_PKfS5_PKS2_PKii:
	.zero		1056


//--------------------- .nv.shared._ZN4vllm25paged_attention_v2_kernelI13__nv_bfloat16S1_Li80ELi8ELi128ELNS_18Fp8KVCacheDataTypeE0ELb1ELi512EEEvPfS3_PT_PKS4_PKT0_SA_ifPKiSC_iPKfiiiSE_SE_iiiii --------------------------
	.section	.nv.shared._ZN4vllm25paged_attention_v2_kernelI13__nv_bfloat16S1_Li80ELi8ELi128ELNS_18Fp8KVCacheDataTypeE0ELb1ELi512EEEvPfS3_PT_PKS4_PKT0_SA_ifPKiSC_iPKfiiiSE_SE_iiiii,"aw",@nobits
	.sectionflags	@""
	.align	16
.nv.shared._ZN4vllm25paged_attention_v2_kernelI13__nv_bfloat16S1_Li80ELi8ELi128ELNS_18Fp8KVCacheDataTypeE0ELb1ELi512EEEvPfS3_PT_PKS4_PKT0_SA_ifPKiSC_iPKfiiiSE_SE_iiiii:
	.zero		1216


//--------------------- .nv.shared._ZN4vllm32paged_attention_v2_reduce_kernelI13__nv_bfloat16Li64ELi128ELi512EEEvPT_PKfS5_PKS2_PKii --------------------------
	.section	.nv.shared._ZN4vllm32paged_attention_v2_reduce_kernelI13__nv_bfloat16Li64ELi128ELi512EEEvPT_PKfS5_PKS2_PKii,"aw",@nobits
	.sectionflags	@""
	.align	16
.nv.shared._ZN4vllm32paged_attention_v2_reduce_kernelI13__nv_bfloat16Li64ELi128ELi512EEEvPT_PKfS5_PKS2_PKii:
	.zero		1056


//--------------------- .nv.shared._ZN4vllm25paged_attention_v2_kernelI13__nv_bfloat16S1_Li64ELi8ELi128ELNS_18Fp8KVCacheDataTypeE0ELb1ELi512EEEvPfS3_PT_PKS4_PKT0_SA_ifPKiSC_iPKfiiiSE_SE_iiiii --------------------------
	.section	.nv.shared._ZN4vllm25paged_attention_v2_kernelI13__nv_bfloat16S1_Li64ELi8ELi128ELNS_18Fp8KVCacheDataTypeE0ELb1ELi512EEEvPfS3_PT_PKS4_PKT0_SA_ifPKiSC_iPKfiiiSE_SE_iiiii,"aw",@nobits
	.sectionflags	@""
	.align	16
.nv.shared._ZN4vllm25paged_attention_v2_kernelI13__nv_bfloat16S1_Li64ELi8ELi128ELNS_18Fp8KVCacheDataTypeE0ELb1ELi512EEEvPfS3_PT_PKS4_PKT0_SA_ifPKiSC_iPKfiiiSE_SE_iiiii:
	.zero		1184


//--------------------- .nv.shared._ZN4vllm32paged_attention_v2_reduce_kernelI13__nv_bfloat16Li32ELi128ELi512EEEvPT_PKfS5_PKS2_PKii --------------------------
	.section	.nv.shared._ZN4vllm32paged_attention_v2_reduce_kernelI13__nv_bfloat16Li32ELi128ELi512EEEvPT_PKfS5_PKS2_PKii,"aw",@nobits
	.sectionflags	@""
	.align	16
.nv.shared._ZN4vllm32paged_attention_v2_reduce_kernelI13__nv_bfloat16Li32ELi128ELi512EEEvPT_PKfS5_PKS2_PKii:
	.zero		1056


//--------------------- .nv.shared._ZN4vllm25paged_attention_v2_kernelI13__nv_bfloat16S1_Li32ELi8ELi128ELNS_18Fp8KVCacheDataTypeE0ELb1ELi512EEEvPfS3_PT_PKS4_PKT0_SA_ifPKiSC_iPKfiiiSE_SE_iiiii --------------------------
	.section	.nv.shared._ZN4vllm25paged_attention_v2_kernelI13__nv_bfloat16S1_Li32ELi8ELi128ELNS_18Fp8KVCacheDataTypeE0ELb1ELi512EEEvPfS3_PT_PKS4_PKT0_SA_ifPKiSC_iPKfiiiSE_SE_iiiii,"aw",@nobits
	.sectionflags	@""
	.align	16
.nv.shared._ZN4vllm25paged_attention_v2_kernelI13__nv_bfloat16S1_Li32ELi8ELi128ELNS_18Fp8KVCacheDataTypeE0ELb1ELi512EEEvPfS3_PT_PKS4_PKT0_SA_ifPKiSC_iPKfiiiSE_SE_iiiii:
	.zero		1120


//--------------------- .nv.shared._ZN4vllm25paged_attention_v2_kernelIttLi256ELi32ELi128ELNS_18Fp8KVCacheDataTypeE0ELb0ELi512EEEvPfS2_PT_PKS3_PKT0_S9_ifPKiSB_iPKfiiiSD_SD_iiiii --------------------------
	.section	.nv.shared._ZN4vllm25paged_attention_v2_kernelIttLi256ELi32ELi128ELNS_18Fp8KVCacheDataTypeE0ELb0ELi512EEEvPfS2_PT_PKS3_PKT0_S9_ifPKiSB_iPKfiiiSD_SD_iiiii,"aw",@nobits
	.sectionflags	@""
	.align	16
.nv.shared._ZN4vllm25paged_attention_v2_kernelIttLi256ELi32ELi128ELNS_18Fp8KVCacheDataTypeE0ELb0ELi512EEEvPfS2_PT_PKS3_PKT0_S9_ifPKiSB_iPKfiiiSD_SD_iiiii:
	.zero		1568


//--------------------- .nv.shared._ZN4vllm25paged_attention_v2_kernelIttLi192ELi32ELi128ELNS_18Fp8KVCacheDataTypeE0ELb0ELi512EEEvPfS2_PT_PKS3_PKT0_S9_ifPKiSB_iPKfiiiSD_SD_iiiii --------------------------
	.section	.nv.shared._ZN4vllm25paged_attention_v2_kernelIttLi192ELi32ELi128ELNS_18Fp8KVCacheDataTypeE0ELb0ELi512EEEvPfS2_PT_PKS3_PKT0_S9_ifPKiSB_iPKfiiiSD_SD_iiiii,"aw",@nobits
	.sectionflags	@""
	.align	16
.nv.shared._ZN4vllm25paged_attention_v2_kernelIttLi192ELi32ELi128ELNS_18Fp8KVCacheDataTypeE0ELb0ELi512EEEvPfS2_PT_PKS3_PKT0_S9_ifPKiSB_iPKfiiiSD_SD_iiiii:
	.zero		1440


//--------------------- .nv.shared._ZN4vllm25paged_attention_v2_kernelIttLi128ELi32ELi128ELNS_18Fp8KVCacheDataTypeE0ELb0ELi512EEEvPfS2_PT_PKS3_PKT0_S9_ifPKiSB_iPKfiiiSD_SD_iiiii --------------------------
	.section	.nv.shared._ZN4vllm25paged_attention_v2_kernelIttLi128ELi32ELi128ELNS_18Fp8KVCacheDataTypeE0ELb0ELi512EEEvPfS2_PT_PKS3_PKT0_S9_ifPKiSB_iPKfiiiSD_SD_iiiii,"aw",@nobits
	.sectionflags	@""
	.align	16
.nv.shared._ZN4vllm25paged_attention_v2_kernelIttLi128ELi32ELi128ELNS_18Fp8KVCacheDataTypeE0ELb0ELi512EEEvPfS2_PT_PKS3_PKT0_S9_ifPKiSB_iPKfiiiSD_SD_iiiii:
	.zero		1312


//--------------------- .nv.shared._ZN4vllm25paged_attention_v2_kernelIttLi120ELi32ELi128ELNS_18Fp8KVCacheDataTypeE0ELb0ELi512EEEvPfS2_PT_PKS3_PKT0_S9_ifPKiSB_iPKfiiiSD_SD_iiiii --------------------------
	.section	.nv.shared._ZN4vllm25paged_attention_v2_kernelIttLi120ELi32ELi128ELNS_18Fp8KVCacheDataTypeE0ELb0ELi512EEEvPfS2_PT_PKS3_PKT0_S9_ifPKiSB_iPKfiiiSD_SD_iiiii,"aw",@nobits
	.sectionflags	@""
	.align	16
.nv.shared._ZN4vllm25paged_attention_v2_kernelIttLi120ELi32ELi128ELNS_18Fp8KVCacheDataTypeE0ELb0ELi512EEEvPfS2_PT_PKS3_PKT0_S9_ifPKiSB_iPKfiiiSD_SD_iiiii:
	.zero		1296


//--------------------- .nv.shared._ZN4vllm25paged_attention_v2_kernelIttLi112ELi32ELi128ELNS_18Fp8KVCacheDataTypeE0ELb0ELi512EEEvPfS2_PT_PKS3_PKT0_S9_ifPKiSB_iPKfiiiSD_SD_iiiii --------------------------
	.section	.nv.shared._ZN4vllm25paged_attention_v2_kernelIttLi112ELi32ELi128ELNS_18Fp8KVCacheDataTypeE0ELb0ELi512EEEvPfS2_PT_PKS3_PKT0_S9_ifPKiSB_iPKfiiiSD_SD_iiiii,"aw",@nobits
	.sectionflags	@""
	.align	16
.nv.shared._ZN4vllm25paged_attention_v2_kernelIttLi112ELi32ELi128ELNS_18Fp8KVCacheDataTypeE0ELb0ELi512EEEvPfS2_PT_PKS3_PKT0_S9_ifPKiSB_iPKfiiiSD_SD_iiiii:
	.zero		1280


//--------------------- .nv.shared._ZN4vllm25paged_attention_v2_kernelIttLi96ELi32ELi128ELNS_18Fp8KVCacheDataTypeE0ELb0ELi512EEEvPfS2_PT_PKS3_PKT0_S9_ifPKiSB_iPKfiiiSD_SD_iiiii --------------------------
	.section	.nv.shared._ZN4vllm25paged_attention_v2_kernelIttLi96ELi32ELi128ELNS_18Fp8KVCacheDataTypeE0ELb0ELi512EEEvPfS2_PT_PKS3_PKT0_S9_ifPKiSB_iPKfiiiSD_SD_iiiii,"aw",@nobits
	.sectionflags	@""
	.align	16
.nv.shared._ZN4vllm25paged_attention_v2_kernelIttLi96ELi32ELi128ELNS_18Fp8KVCacheDataTypeE0ELb0ELi512EEEvPfS2_PT_PKS3_PKT0_S9_ifPKiSB_iPKfiiiSD_SD_iiiii:
	.zero		1248


//--------------------- .nv.shared._ZN4vllm25paged_attention_v2_kernelIttLi80ELi32ELi128ELNS_18Fp8KVCacheDataTypeE0ELb0ELi512EEEvPfS2_PT_PKS3_PKT0_S9_ifPKiSB_iPKfiiiSD_SD_iiiii --------------------------
	.section	.nv.shared._ZN4vllm25paged_attention_v2_kernelIttLi80ELi32ELi128ELNS_18Fp8KVCacheDataTypeE0ELb0ELi512EEEvPfS2_PT_PKS3_PKT0_S9_ifPKiSB_iPKfiiiSD_SD_iiiii,"aw",@nobits
	.sectionflags	@""
	.align	16
.nv.shared._ZN4vllm25paged_attention_v2_kernelIttLi80ELi32ELi128ELNS_18Fp8KVCacheDataTypeE0ELb0ELi512EEEvPfS2_PT_PKS3_PKT0_S9_ifPKiSB_iPKfiiiSD_SD_iiiii:
	.zero		1216


//--------------------- .nv.shared._ZN4vllm25paged_attention_v2_kernelIttLi64ELi32ELi128ELNS_18Fp8KVCacheDataTypeE0ELb0ELi512EEEvPfS2_PT_PKS3_PKT0_S9_ifPKiSB_iPKfiiiSD_SD_iiiii --------------------------
	.section	.nv.shared._ZN4vllm25paged_attention_v2_kernelIttLi64ELi32ELi128ELNS_18Fp8KVCacheDataTypeE0ELb0ELi512EEEvPfS2_PT_PKS3_PKT0_S9_ifPKiSB_iPKfiiiSD_SD_iiiii,"aw",@nobits
	.sectionflags	@""
	.align	16
.nv.shared._ZN4vllm25paged_attention_v2_kernelIttLi64ELi32ELi128ELNS_18Fp8KVCacheDataTypeE0ELb0ELi512EEEvPfS2_PT_PKS3_PKT0_S9_ifPKiSB_iPKfiiiSD_SD_iiiii:
	.zero		1184


//--------------------- .nv.shared._ZN4vllm25paged_attention_v2_kernelIttLi32ELi32ELi128ELNS_18Fp8KVCacheDataTypeE0ELb0ELi512EEEvPfS2_PT_PKS3_PKT0_S9_ifPKiSB_iPKfiiiSD_SD_iiiii --------------------------
	.section	.nv.shared._ZN4vllm25paged_attention_v2_kernelIttLi32ELi32ELi128ELNS_18Fp8KVCacheDataTypeE0ELb0ELi512EEEvPfS2_PT_PKS3_PKT0_S9_ifPKiSB_iPKfiiiSD_SD_iiiii,"aw",@nobits
	.sectionflags	@""
	.align	16
.nv.shared._ZN4vllm25paged_attention_v2_kernelIttLi32ELi32ELi128ELNS_18Fp8KVCacheDataTypeE0ELb0ELi512EEEvPfS2_PT_PKS3_PKT0_S9_ifPKiSB_iPKfiiiSD_SD_iiiii:
	.zero		1120


//--------------------- .nv.shared._ZN4vllm25paged_attention_v2_kernelIttLi256ELi32ELi128ELNS_18Fp8KVCacheDataTypeE0ELb1ELi512EEEvPfS2_PT_PKS3_PKT0_S9_ifPKiSB_iPKfiiiSD_SD_iiiii --------------------------
	.section	.nv.shared._ZN4vllm25paged_attention_v2_kernelIttLi256ELi32ELi128ELNS_18Fp8KVCacheDataTypeE0ELb1ELi512EEEvPfS2_PT_PKS3_PKT0_S9_ifPKiSB_iPKfiiiSD_SD_iiiii,"aw",@nobits
	.sectionflags	@""
	.align	16
.nv.shared._ZN4vllm25paged_attention_v2_kernelIttLi256ELi32ELi128ELNS_18Fp8KVCacheDataTypeE0ELb1ELi512EEEvPfS2_PT_PKS3_PKT0_S9_ifPKiSB_iPKfiiiSD_SD_iiiii:
	.zero		1568


//--------------------- .nv.shared._ZN4vllm25paged_attention_v2_kernelIttLi192ELi32ELi128ELNS_18Fp8KVCacheDataTypeE0ELb1ELi512EEEvPfS2_PT_PKS3_PKT0_S9_ifPKiSB_iPKfiiiSD_SD_iiiii --------------------------
	.section	.nv.shared._ZN4vllm25paged_attention_v2_kernelIttLi192ELi32ELi128ELNS_18Fp8KVCacheDataTypeE0ELb1ELi512EEEvPfS2_PT_PKS3_PKT0_S9_ifPKiSB_iPKfiiiSD_SD_iiiii,"aw",@nobits
	.sectionflags	@""
	.align	16
.nv.shared._ZN4vllm25paged_attention_v2_kernelIttLi192ELi32ELi128ELNS_18Fp8KVCacheDataTypeE0ELb1ELi512EEEvPfS2_PT_PKS3_PKT0_S9_ifPKiSB_iPKfiiiSD_SD_iiiii:
	.zero		1440


//--------------------- .nv.shared._ZN4vllm25paged_attention_v2_kernelIttLi128ELi32ELi128ELNS_18Fp8KVCacheDataTypeE0ELb1ELi512EEEvPfS2_PT_PKS3_PKT0_S9_ifPKiSB_iPKfiiiSD_SD_iiiii --------------------------
	.section	.nv.shared._ZN4vllm25paged_attention_v2_kernelIttLi128ELi32ELi128ELNS_18Fp8KVCacheDataTypeE0ELb1ELi512EEEvPfS2_PT_PKS3_PKT0_S9_ifPKiSB_iPKfiiiSD_SD_iiiii,"aw",@nobits
	.sectionflags	@""
	.align	16
.nv.shared._ZN4vllm25paged_attention_v2_kernelIttLi128ELi32ELi128ELNS_18Fp8KVCacheDataTypeE0ELb1ELi512EEEvPfS2_PT_PKS3_PKT0_S9_ifPKiSB_iPKfiiiSD_SD_iiiii:
	.zero		1312


//--------------------- .nv.shared._ZN4vllm25paged_attention_v2_kernelIttLi120ELi32ELi128ELNS_18Fp8KVCacheDataTypeE0ELb1ELi512EEEvPfS2_PT_PKS3_PKT0_S9_ifPKiSB_iPKfiiiSD_SD_iiiii --------------------------
	.section	.nv.shared._ZN4vllm25paged_attention_v2_kernelIttLi120ELi32ELi128ELNS_18Fp8KVCacheDataTypeE0ELb1ELi512EEEvPfS2_PT_PKS3_PKT0_S9_ifPKiSB_iPKfiiiSD_SD_iiiii,"aw",@nobits
	.sectionflags	@""
	.align	16
.nv.shared._ZN4vllm25paged_attention_v2_kernelIttLi120ELi32ELi128ELNS_18Fp8KVCacheDataTypeE0ELb1ELi512EEEvPfS2_PT_PKS3_PKT0_S9_ifPKiSB_iPKfiiiSD_SD_iiiii:
	.zero		1296


//--------------------- .nv.shared._ZN4vllm25paged_attention_v2_kernelIttLi112ELi32ELi128ELNS_18Fp8KVCacheDataTypeE0ELb1ELi512EEEvPfS2_PT_PKS3_PKT0_S9_ifPKiSB_iPKfiiiSD_SD_iiiii --------------------------
	.section	.nv.shared._ZN4vllm25paged_attention_v2_kernelIttLi112ELi32ELi128ELNS_18Fp8KVCacheDataTypeE0ELb1ELi512EEEvPfS2_PT_PKS3_PKT0_S9_ifPKiSB_iPKfiiiSD_SD_iiiii,"aw",@nobits
	.sectionflags	@""
	.align	16
.nv.shared._ZN4vllm25paged_attention_v2_kernelIttLi112ELi32ELi128ELNS_18Fp8KVCacheDataTypeE0ELb1ELi512EEEvPfS2_PT_PKS3_PKT0_S9_ifPKiSB_iPKfiiiSD_SD_iiiii:
	.zero		1280


//--------------------- .nv.shared._ZN4vllm25paged_attention_v2_kernelIttLi96ELi32ELi128ELNS_18Fp8KVCacheDataTypeE0ELb1ELi512EEEvPfS2_PT_PKS3_PKT0_S9_ifPKiSB_iPKfiiiSD_SD_iiiii --------------------------
	.section	.nv.shared._ZN4vllm25paged_attention_v2_kernelIttLi96ELi32ELi128ELNS_18Fp8KVCacheDataTypeE0ELb1ELi512EEEvPfS2_PT_PKS3_PKT0_S9_ifPKiSB_iPKfiiiSD_SD_iiiii,"aw",@nobits
	.sectionflags	@""
	.align	16
.nv.shared._ZN4vllm25paged_attention_v2_kernelIttLi96ELi32ELi128ELNS_18Fp8KVCacheDataTypeE0ELb1ELi512EEEvPfS2_PT_PKS3_PKT0_S9_ifPKiSB_iPKfiiiSD_SD_iiiii:
	.zero		1248


//--------------------- .nv.shared._ZN4vllm25paged_attention_v2_kernelIttLi80ELi32ELi128ELNS_18Fp8KVCacheDataTypeE0ELb1ELi512EEEvPfS2_PT_PKS3_PKT0_S9_ifPKiSB_iPKfiiiSD_SD_iiiii --------------------------
	.section	.nv.shared._ZN4vllm25paged_attention_v2_kernelIttLi80ELi32ELi128ELNS_18Fp8KVCacheDataTypeE0ELb1ELi512EEEvPfS2_PT_PKS3_PKT0_S9_ifPKiSB_iPKfiiiSD_SD_iiiii,"aw",@nobits
	.sectionflags	@""
	.align	16
.nv.shared._ZN4vllm25paged_attention_v2_kernelIttLi80ELi32ELi128ELNS_18Fp8KVCacheDataTypeE0ELb1ELi512EEEvPfS2_PT_PKS3_PKT0_S9_ifPKiSB_iPKfiiiSD_SD_iiiii:
	.zero		1216


//--------------------- .nv.shared._ZN4vllm25paged_attention_v2_kernelIttLi64ELi32ELi128ELNS_18Fp8KVCacheDataTypeE0ELb1ELi512EEEvPfS2_PT_PKS3_PKT0_S9_ifPKiSB_iPKfiiiSD_SD_iiiii --------------------------
	.section	.nv.shared._ZN4vllm25paged_attention_v2_kernelIttLi64ELi32ELi128ELNS_18Fp8KVCacheDataTypeE0ELb1ELi512EEEvPfS2_PT_PKS3_PKT0_S9_ifPKiSB_iPKfiiiSD_SD_iiiii,"aw",@nobits
	.sectionflags	@""
	.align	16
.nv.shared._ZN4vllm25paged_attention_v2_kernelIttLi64ELi32ELi128ELNS_18Fp8KVCacheDataTypeE0ELb1ELi512EEEvPfS2_PT_PKS3_PKT0_S9_ifPKiSB_iPKfiiiSD_SD_iiiii:
	.zero		1184


//--------------------- .nv.shared._ZN4vllm25paged_attention_v2_kernelIttLi32ELi32ELi128ELNS_18Fp8KVCacheDataTypeE0ELb1ELi512EEEvPfS2_PT_PKS3_PKT0_S9_ifPKiSB_iPKfiiiSD_SD_iiiii --------------------------
	.section	.nv.shared._ZN4vllm25paged_attention_v2_kernelIttLi32ELi32ELi128ELNS_18Fp8KVCacheDataTypeE0ELb1ELi512EEEvPfS2_PT_PKS3_PKT0_S9_ifPKiSB_iPKfiiiSD_SD_iiiii,"aw",@nobits
	.sectionflags	@""
	.align	16
.nv.shared._ZN4vllm25paged_attention_v2_kernelIttLi32ELi32ELi128ELNS_18Fp8KVCacheDataTypeE0ELb1ELi512EEEvPfS2_PT_PKS3_PKT0_S9_ifPKiSB_iPKfiiiSD_SD_iiiii:
	.zero		1120


//--------------------- .nv.shared._ZN4vllm25paged_attention_v2_kernelIttLi256ELi16ELi128ELNS_18Fp8KVCacheDataTypeE0ELb0ELi512EEEvPfS2_PT_PKS3_PKT0_S9_ifPKiSB_iPKfiiiSD_SD_iiiii --------------------------
	.section	.nv.shared._ZN4vllm25paged_attention_v2_kernelIttLi256ELi16ELi128ELNS_18Fp8KVCacheDataTypeE0ELb0ELi512EEEvPfS2_PT_PKS3_PKT0_S9_ifPKiSB_iPKfiiiSD_SD_iiiii,"aw",@nobits
	.sectionflags	@""
	.align	16
.nv.shared._ZN4vllm25paged_attention_v2_kernelIttLi256ELi16ELi128ELNS_18Fp8KVCacheDataTypeE0ELb0ELi512EEEvPfS2_PT_PKS3_PKT0_S9_ifPKiSB_iPKfiiiSD_SD_iiiii:
	.zero		1568


//--------------------- .nv.shared._ZN4vllm25paged_attention_v2_kernelIttLi192ELi16ELi128ELNS_18Fp8KVCacheDataTypeE0ELb0ELi512EEEvPfS2_PT_PKS3_PKT0_S9_ifPKiSB_iPKfiiiSD_SD_iiiii --------------------------
	.section	.nv.shared._ZN4vllm25paged_attention_v2_kernelIttLi192ELi16ELi128ELNS_18Fp8KVCacheDataTypeE0ELb0ELi512EEEvPfS2_PT_PKS3_PKT0_S9_ifPKiSB_iPKfiiiSD_SD_iiiii,"aw",@nobits
	.sectionflags	@""
	.align	16
.nv.shared._ZN4vllm25paged_attention_v2_kernelIttLi192ELi16ELi128ELNS_18Fp8KVCacheDataTypeE0ELb0ELi512EEEvPfS2_PT_PKS3_PKT0_S9_ifPKiSB_iPKfiiiSD_SD_iiiii:
	.zero		1440


//--------------------- .nv.shared._ZN4vllm25paged_attention_v2_kernelIttLi128ELi16ELi128ELNS_18Fp8KVCacheDataTypeE0ELb0ELi512EEEvPfS2_PT_PKS3_PKT0_S9_ifPKiSB_iPKfiiiSD_SD_iiiii --------------------------
	.section	.nv.shared._ZN4vllm25paged_attention_v2_kernelIttLi128ELi16ELi128ELNS_18Fp8KVCacheDataTypeE0ELb0ELi512EEEvPfS2_PT_PKS3_PKT0_S9_ifPKiSB_iPKfiiiSD_SD_iiiii,"aw",@nobits
	.sectionflags	@""
	.align	16
.nv.shared._ZN4vllm25paged_attention_v2_kernelIttLi128ELi16ELi128ELNS_18Fp8KVCacheDataTypeE0ELb0ELi512EEEvPfS2_PT_PKS3_PKT0_S9_ifPKiSB_iPKfiiiSD_SD_iiiii:
	.zero		1312


//--------------------- .nv.shared._ZN4vllm25paged_attention_v2_kernelIttLi120ELi16ELi128ELNS_18Fp8KVCacheDataTypeE0ELb0ELi512EEEvPfS2_PT_PKS3_PKT0_S9_ifPKiSB_iPKfiiiSD_SD_iiiii --------------------------
	.section	.nv.shared._ZN4vllm25paged_attention_v2_kernelIttLi120ELi16ELi128ELNS_18Fp8KVCacheDataTypeE0ELb0ELi512EEEvPfS2_PT_PKS3_PKT0_S9_ifPKiSB_iPKfiiiSD_SD_iiiii,"aw",@nobits
	.sectionflags	@""
	.align	16
.nv.shared._ZN4vllm25paged_attention_v2_kernelIttLi120ELi16ELi128ELNS_18Fp8KVCacheDataTypeE0ELb0ELi512EEEvPfS2_PT_PKS3_PKT0_S9_ifPKiSB_iPKfiiiSD_SD_iiiii:
	.zero		1296


//--------------------- .nv.shared._ZN4vllm25paged_attention_v2_kernelIttLi112ELi16ELi128ELNS_18Fp8KVCacheDataTypeE0ELb0ELi512EEEvPfS2_PT_PKS3_PKT0_S9_ifPKiSB_iPKfiiiSD_SD_iiiii --------------------------
	.section	.nv.shared._ZN4vllm25paged_attention_v2_kernelIttLi112ELi16ELi128ELNS_18Fp8KVCacheDataTypeE0ELb0ELi512EEEvPfS2_PT_PKS3_PKT0_S9_ifPKiSB_iPKfiiiSD_SD_iiiii,"aw",@nobits
	.sectionflags	@""
	.align	16
.nv.shared._ZN4vllm25paged_attention_v2_kernelIttLi112ELi16ELi128ELNS_18Fp8KVCacheDataTypeE0ELb0ELi512EEEvPfS2_PT_PKS3_PKT0_S9_ifPKiSB_iPKfiiiSD_SD_iiiii:
	.zero		1280


//--------------------- .nv.shared._ZN4vllm25paged_attention_v2_kernelIttLi96ELi16ELi128ELNS_18Fp8KVCacheDataTypeE0ELb0ELi512EEEvPfS2_PT_PKS3_PKT0_S9_ifPKiSB_iPKfiiiSD_SD_iiiii --------------------------
	.section	.nv.shared._ZN4vllm25paged_attention_v2_kernelIttLi96ELi16ELi128ELNS_18Fp8KVCacheDataTypeE0ELb0ELi512EEEvPfS2_PT_PKS3_PKT0_S9_ifPKiSB_iPKfiiiSD_SD_iiiii,"aw",@nobits
	.sectionflags	@""
	.align	16
.nv.shared._ZN4vllm25paged_attention_v2_kernelIttLi96ELi16ELi128ELNS_18Fp8KVCacheDataTypeE0ELb0ELi512EEEvPfS2_PT_PKS3_PKT0_S9_ifPKiSB_iPKfiiiSD_SD_iiiii:
	.zero		1248


//--------------------- .nv.shared._ZN4vllm25paged_attention_v2_kernelIttLi80ELi16ELi128ELNS_18Fp8KVCacheDataTypeE0ELb0ELi512EEEvPfS2_PT_PKS3_PKT0_S9_ifPKiSB_iPKfiiiSD_SD_iiiii --------------------------
	.section	.nv.shared._ZN4vllm25paged_attention_v2_kernelIttLi80ELi16ELi128ELNS_18Fp8KVCacheDataTypeE0ELb0ELi512EEEvPfS2_PT_PKS3_PKT0_S9_ifPKiSB_iPKfiiiSD_SD_iiiii,"aw",@nobits
	.sectionflags	@""
	.align	16
.nv.shared._ZN4vllm25paged_attention_v2_kernelIttLi80ELi16ELi128ELNS_18Fp8KVCacheDataTypeE0ELb0ELi512EEEvPfS2_PT_PKS3_PKT0_S9_ifPKiSB_iPKfiiiSD_SD_iiiii:
	.zero		1216


//--------------------- .nv.shared._ZN4vllm25paged_attention_v2_kernelIttLi64ELi16ELi128ELNS_18Fp8KVCacheDataTypeE0ELb0ELi512EEEvPfS2_PT_PKS3_PKT0_S9_ifPKiSB_iPKfiiiSD_SD_iiiii --------------------------
	.section	.nv.shared._ZN4vllm25paged_attention_v2_kernelIttLi64ELi16ELi128ELNS_18Fp8KVCacheDataTypeE0ELb0ELi512EEEvPfS2_PT_PKS3_PKT0_S9_ifPKiSB_iPKfiiiSD_SD_iiiii,"aw",@nobits
	.sectionflags	@""
	.align	16
.nv.shared._ZN4vllm25paged_attention_v2_kernelIttLi64ELi16ELi128ELNS_18Fp8KVCacheDataTypeE0ELb0ELi512EEEvPfS2_PT_PKS3_PKT0_S9_ifPKiSB_iPKfiiiSD_SD_iiiii:
	.zero		1184


//--------------------- .nv.shared._ZN4vllm25paged_attention_v2_kernelIttLi32ELi16ELi128ELNS_18Fp8KVCacheDataTypeE0ELb0ELi512EEEvPfS2_PT_PKS3_PKT0_S9_ifPKiSB_iPKfiiiSD_SD_iiiii --------------------------
	.section	.nv.shared._ZN4vllm25paged_attention_v2_kernelIttLi32ELi16ELi128ELNS_18Fp8KVCacheDataTypeE0ELb0ELi512EEEvPfS2_PT_PKS3_PKT0_S9_ifPKiSB_iPKfiiiSD_SD_iiiii,"aw",@nobits
	.sectionflags	@""
	.align	16
.nv.shared._ZN4vllm25paged_attention_v2_kernelIttLi32ELi16ELi128ELNS_18Fp8KVCacheDataTypeE0ELb0ELi512EEEvPfS2_PT_PKS3_PKT0_S9_ifPKiSB_iPKfiiiSD_SD_iiiii:
	.zero		1120


//--------------------- .nv.shared._ZN4vllm25paged_attention_v2_kernelIttLi256ELi16ELi128ELNS_18Fp8KVCacheDataTypeE0ELb1ELi512EEEvPfS2_PT_PKS3_PKT0_S9_ifPKiSB_iPKfiiiSD_SD_iiiii --------------------------
	.section	.nv.shared._ZN4vllm25paged_attention_v2_kernelIttLi256ELi16ELi128ELNS_18Fp8KVCacheDataTypeE0ELb1ELi512EEEvPfS2_PT_PKS3_PKT0_S9_ifPKiSB_iPKfiiiSD_SD_iiiii,"aw",@nobits
	.sectionflags	@""
	.align	16
.nv.shared._ZN4vllm25paged_attention_v2_kernelIttLi256ELi16ELi128ELNS_18Fp8KVCacheDataTypeE0ELb1ELi512EEEvPfS2_PT_PKS3_PKT0_S9_ifPKiSB_iPKfiiiSD_SD_iiiii:
	.zero		1568


//--------------------- .nv.shared._ZN4vllm25paged_attention_v2_kernelIttLi192ELi16ELi128ELNS_18Fp8KVCacheDataTypeE0ELb1ELi512EEEvPfS2_PT_PKS3_PKT0_S9_ifPKiSB_iPKfiiiSD_SD_iiiii --------------------------
	.section	.nv.shared._ZN4vllm25paged_attention_v2_kernelIttLi192ELi16ELi128ELNS_18Fp8KVCacheDataTypeE0ELb1ELi512EEEvPfS2_PT_PKS3_PKT0_S9_ifPKiSB_iPKfiiiSD_SD_iiiii,"aw",@nobits
	.sectionflags	@""
	.align	16
.nv.shared._ZN4vllm25paged_attention_v2_kernelIttLi192ELi16ELi128ELNS_18Fp8KVCacheDataTypeE0ELb1ELi512EEEvPfS2_PT_PKS3_PKT0_S9_ifPKiSB_iPKfiiiSD_SD_iiiii:
	.zero		1440


//--------------------- .nv.shared._ZN4vllm25paged_attention_v2_kernelIttLi128ELi16ELi128ELNS_18Fp8KVCacheDataTypeE0ELb1ELi512EEEvPfS2_PT_PKS3_PKT0_S9_ifPKiSB_iPKfiiiSD_SD_iiiii --------------------------
	.section	.nv.shared._ZN4vllm25paged_attention_v2_kernelIttLi128ELi16ELi128ELNS_18Fp8KVCacheDataTypeE0ELb1ELi512EEEvPfS2_PT_PKS3_PKT0_S9_ifPKiSB_iPKfiiiSD_SD_iiiii,"aw",@nobits
	.sectionflags	@""
	.align	16
.nv.shared._ZN4vllm25paged_attention_v2_kernelIttLi128ELi16ELi128ELNS_18Fp8KVCacheDataTypeE0ELb1ELi512EEEvPfS2_PT_PKS3_PKT0_S9_ifPKiSB_iPKfiiiSD_SD_iiiii:
	.zero		1312


//--------------------- .nv.shared._ZN4vllm25paged_attention_v2_kernelIttLi120ELi16ELi128ELNS_18Fp8KVCacheDataTypeE0ELb1ELi512EEEvPfS2_PT_PKS3_PKT0_S9_ifPKiSB_iPKfiiiSD_SD_iiiii --------------------------
	.section	.nv.shared._ZN4vllm25paged_attention_v2_kernelIttLi120ELi16ELi128ELNS_18Fp8KVCacheDataTypeE0ELb1ELi512EEEvPfS2_PT_PKS3_PKT0_S9_ifPKiSB_iPKfiiiSD_SD_iiiii,"aw",@nobits
	.sectionflags	@""
	.align	16
.nv.shared._ZN4vllm25paged_attention_v2_kernelIttLi120ELi16ELi128ELNS_18Fp8KVCacheDataTypeE0ELb1ELi512EEEvPfS2_PT_PKS3_PKT0_S9_ifPKiSB_iPKfiiiSD_SD_iiiii:
	.zero		1296


//--------------------- .nv.shared._ZN4vllm25paged_attention_v2_kernelIttLi112ELi16ELi128ELNS_18Fp8KVCacheDataTypeE0ELb1ELi512EEEvPfS2_PT_PKS3_PKT0_S9_ifPKiSB_iPKfiiiSD_SD_iiiii --------------------------
	.section	.nv.shared._ZN4vllm25paged_attention_v2_kernelIttLi112ELi16ELi128ELNS_18Fp8KVCacheDataTypeE0ELb1ELi512EEEvPfS2_PT_PKS3_PKT0_S9_ifPKiSB_iPKfiiiSD_SD_iiiii,"aw",@nobits
	.sectionflags	@""
	.align	16
.nv.shared._ZN4vllm25paged_attention_v2_kernelIttLi112ELi16ELi128ELNS_18Fp8KVCacheDataTypeE0ELb1ELi512EEEvPfS2_PT_PKS3_PKT0_S9_ifPKiSB_iPKfiiiSD_SD_iiiii:
	.zero		1280


//--------------------- .nv.shared._ZN4vllm25paged_attention_v2_kernelIttLi96ELi16ELi128ELNS_18Fp8KVCacheDataTypeE0ELb1ELi512EEEvPfS2_PT_PKS3_PKT0_S9_ifPKiSB_iPKfiiiSD_SD_iiiii --------------------------
	.section	.nv.shared._ZN4vllm25paged_attention_v2_kernelIttLi96ELi16ELi128ELNS_18Fp8KVCacheDataTypeE0ELb1ELi512EEEvPfS2_PT_PKS3_PKT0_S9_ifPKiSB_iPKfiiiSD_SD_iiiii,"aw",@nobits
	.sectionflags	@""
	.align	16
.nv.shared._ZN4vllm25paged_attention_v2_kernelIttLi96ELi16ELi128ELNS_18Fp8KVCacheDataTypeE0ELb1ELi512EEEvPfS2_PT_PKS3_PKT0_S9_ifPKiSB_iPKfiiiSD_SD_iiiii:
	.zero		1248


//--------------------- .nv.shared._ZN4vllm25paged_attention_v2_kernelIttLi80ELi16ELi128ELNS_18Fp8KVCacheDataTypeE0ELb1ELi512EEEvPfS2_PT_PKS3_PKT0_S9_ifPKiSB_iPKfiiiSD_SD_iiiii --------------------------
	.section	.nv.shared._ZN4vllm25paged_attention_v2_kernelIttLi80ELi16ELi128ELNS_18Fp8KVCacheDataTypeE0ELb1ELi512EEEvPfS2_PT_PKS3_PKT0_S9_ifPKiSB_iPKfiiiSD_SD_iiiii,"aw",@nobits
	.sectionflags	@""
	.align	16
.nv.shared._ZN4vllm25paged_attention_v2_kernelIttLi80ELi16ELi128ELNS_18Fp8KVCacheDataTypeE0ELb1ELi512EEEvPfS2_PT_PKS3_PKT0_S9_ifPKiSB_iPKfiiiSD_SD_iiiii:
	.zero		1216


//--------------------- .nv.shared._ZN4vllm25paged_attention_v2_kernelIttLi64ELi16ELi128ELNS_18Fp8KVCacheDataTypeE0ELb1ELi512EEEvPfS2_PT_PKS3_PKT0_S9_ifPKiSB_iPKfiiiSD_SD_iiiii --------------------------
	.section	.nv.shared._ZN4vllm25paged_attention_v2_kernelIttLi64ELi16ELi128ELNS_18Fp8KVCacheDataTypeE0ELb1ELi512EEEvPfS2_PT_PKS3_PKT0_S9_ifPKiSB_iPKfiiiSD_SD_iiiii,"aw",@nobits
	.sectionflags	@""
	.align	16
.nv.shared._ZN4vllm25paged_attention_v2_kernelIttLi64ELi16ELi128ELNS_18Fp8KVCacheDataTypeE0ELb1ELi512EEEvPfS2_PT_PKS3_PKT0_S9_ifPKiSB_iPKfiiiSD_SD_iiiii:
	.zero		1184


//--------------------- .nv.shared._ZN4vllm25paged_attention_v2_kernelIttLi32ELi16ELi128ELNS_18Fp8KVCacheDataTypeE0ELb1ELi512EEEvPfS2_PT_PKS3_PKT0_S9_ifPKiSB_iPKfiiiSD_SD_iiiii --------------------------
	.section	.nv.shared._ZN4vllm25paged_attention_v2_kernelIttLi32ELi16ELi128ELNS_18Fp8KVCacheDataTypeE0ELb1ELi512EEEvPfS2_PT_PKS3_PKT0_S9_ifPKiSB_iPKfiiiSD_SD_iiiii,"aw",@nobits
	.sectionflags	@""
	.align	16
.nv.shared._ZN4vllm25paged_attention_v2_kernelIttLi32ELi16ELi128ELNS_18Fp8KVCacheDataTypeE0ELb1ELi512EEEvPfS2_PT_PKS3_PKT0_S9_ifPKiSB_iPKfiiiSD_SD_iiiii:
	.zero		1120


//--------------------- .nv.shared._ZN4vllm25paged_attention_v2_kernelIttLi256ELi8ELi128ELNS_18Fp8KVCacheDataTypeE0ELb0ELi512EEEvPfS2_PT_PKS3_PKT0_S9_ifPKiSB_iPKfiiiSD_SD_iiiii --------------------------
	.section	.nv.shared._ZN4vllm25paged_attention_v2_kernelIttLi256ELi8ELi128ELNS_18Fp8KVCacheDataTypeE0ELb0ELi512EEEvPfS2_PT_PKS3_PKT0_S9_ifPKiSB_iPKfiiiSD_SD_iiiii,"aw",@nobits
	.sectionflags	@""
	.align	16
.nv.shared._ZN4vllm25paged_attention_v2_kernelIttLi256ELi8ELi128ELNS_18Fp8KVCacheDataTypeE0ELb0ELi512EEEvPfS2_PT_PKS3_PKT0_S9_ifPKiSB_iPKfiiiSD_SD_iiiii:
	.zero		1568


//--------------------- .nv.shared._ZN4vllm25paged_attention_v2_kernelIttLi192ELi8ELi128ELNS_18Fp8KVCacheDataTypeE0ELb0ELi512EEEvPfS2_PT_PKS3_PKT0_S9_ifPKiSB_iPKfiiiSD_SD_iiiii --------------------------
	.section	.nv.shared._ZN4vllm25paged_attention_v2_kernelIttLi192ELi8ELi128ELNS_18Fp8KVCacheDataTypeE0ELb0ELi512EEEvPfS2_PT_PKS3_PKT0_S9_ifPKiSB_iPKfiiiSD_SD_iiiii,"aw",@nobits
	.sectionflags	@""
	.align	16
.nv.shared._ZN4vllm25paged_attention_v2_kernelIttLi192ELi8ELi128ELNS_18Fp8KVCacheDataTypeE0ELb0ELi512EEEvPfS2_PT_PKS3_PKT0_S9_ifPKiSB_iPKfiiiSD_SD_iiiii:
	.zero		1440


//--------------------- .nv.shared._ZN4vllm25paged_attention_v2_kernelIttLi128ELi8ELi128ELNS_18Fp8KVCacheDataTypeE0ELb0ELi512EEEvPfS2_PT_PKS3_PKT0_S9_ifPKiSB_iPKfiiiSD_SD_iiiii --------------------------
	.section	.nv.shared._ZN4vllm25paged_attention_v2_kernelIttLi128ELi8ELi128ELNS_18Fp8KVCacheDataTypeE0ELb0ELi512EEEvPfS2_PT_PKS3_PKT0_S9_ifPKiSB_iPKfiiiSD_SD_iiiii,"aw",@nobits
	.sectionflags	@""
	.align	16
.nv.shared._ZN4vllm25paged_attention_v2_kernelIttLi128ELi8ELi128ELNS_18Fp8KVCacheDataTypeE0ELb0ELi512EEEvPfS2_PT_PKS3_PKT0_S9_ifPKiSB_iPKfiiiSD_SD_iiiii:
	.zero		1312


//--------------------- .nv.shared._ZN4vllm25paged_attention_v2_kernelIttLi120ELi8ELi128ELNS_18Fp8KVCacheDataTypeE0ELb0ELi512EEEvPfS2_PT_PKS3_PKT0_S9_ifPKiSB_iPKfiiiSD_SD_iiiii --------------------------
	.section	.nv.shared._ZN4vllm25paged_attention_v2_kernelIttLi120ELi8ELi128ELNS_18Fp8KVCacheDataTypeE0ELb0ELi512EEEvPfS2_PT_PKS3_PKT0_S9_ifPKiSB_iPKfiiiSD_SD_iiiii,"aw",@nobits
	.sectionflags	@""
	.align	16
.nv.shared._ZN4vllm25paged_attention_v2_kernelIttLi120ELi8ELi128ELNS_18Fp8KVCacheDataTypeE0ELb0ELi512EEEvPfS2_PT_PKS3_PKT0_S9_ifPKiSB_iPKfiiiSD_SD_iiiii:
	.zero		1296


//--------------------- .nv.shared._ZN4vllm25paged_attention_v2_kernelIttLi112ELi8ELi128ELNS_18Fp8KVCacheDataTypeE0ELb0ELi512EEEvPfS2_PT_PKS3_PKT0_S9_ifPKiSB_iPKfiiiSD_SD_iiiii --------------------------
	.section	.nv.shared._ZN4vllm25paged_attention_v2_kernelIttLi112ELi8ELi128ELNS_18Fp8KVCacheDataTypeE0ELb0ELi512EEEvPfS2_PT_PKS3_PKT0_S9_ifPKiSB_iPKfiiiSD_SD_iiiii,"aw",@nobits
	.sectionflags	@""
	.align	16
.nv.shared._ZN4vllm25paged_attention_v2_kernelIttLi112ELi8ELi128ELNS_18Fp8KVCacheDataTypeE0ELb0ELi512EEEvPfS2_PT_PKS3_PKT0_S9_ifPKiSB_iPKfiiiSD_SD_iiiii:
	.zero		1280


//--------------------- .nv.shared._ZN4vllm25paged_attention_v2_kernelIttLi96ELi8ELi128ELNS_18Fp8KVCacheDataTypeE0ELb0ELi512EEEvPfS2_PT_PKS3_PKT0_S9_ifPKiSB_iPKfiiiSD_SD_iiiii --------------------------
	.section	.nv.shared._ZN4vllm25paged_attention_v2_kernelIttLi96ELi8ELi128ELNS_18Fp8KVCacheDataTypeE0ELb0ELi512EEEvPfS2_PT_PKS3_PKT0_S9_ifPKiSB_iPKfiiiSD_SD_iiiii,"aw",@nobits
	.sectionflags	@""
	.align	16
.nv.shared._ZN4vllm25paged_attention_v2_kernelIttLi96ELi8ELi128ELNS_18Fp8KVCacheDataTypeE0ELb0ELi512EEEvPfS2_PT_PKS3_PKT0_S9_ifPKiSB_iPKfiiiSD_SD_iiiii:
	.zero		1248


//--------------------- .nv.shared._ZN4vllm25paged_attention_v2_kernelIttLi80ELi8ELi128ELNS_18Fp8KVCacheDataTypeE0ELb0ELi512EEEvPfS2_PT_PKS3_PKT0_S9_ifPKiSB_iPKfiiiSD_SD_iiiii --------------------------
	.section	.nv.shared._ZN4vllm25paged_attention_v2_kernelIttLi80ELi8ELi128ELNS_18Fp8KVCacheDataTypeE0ELb0ELi512EEEvPfS2_PT_PKS3_PKT0_S9_ifPKiSB_iPKfiiiSD_SD_iiiii,"aw",@nobits
	.sectionflags	@""
	.align	16
.nv.shared._ZN4vllm25paged_attention_v2_kernelIttLi80ELi8ELi128ELNS_18Fp8KVCacheDataTypeE0ELb0ELi512EEEvPfS2_PT_PKS3_PKT0_S9_ifPKiSB_iPKfiiiSD_SD_iiiii:
	.zero		1216


//--------------------- .nv.shared._ZN4vllm25paged_attention_v2_kernelIttLi64ELi8ELi128ELNS_18Fp8KVCacheDataTypeE0ELb0ELi512EEEvPfS2_PT_PKS3_PKT0_S9_ifPKiSB_iPKfiiiSD_SD_iiiii --------------------------
	.section	.nv.shared._ZN4vllm25paged_attention_v2_kernelIttLi64ELi8ELi128ELNS_18Fp8KVCacheDataTypeE0ELb0ELi512EEEvPfS2_PT_PKS3_PKT0_S9_ifPKiSB_iPKfiiiSD_SD_iiiii,"aw",@nobits
	.sectionflags	@""
	.align	16
.nv.shared._ZN4vllm25paged_attention_v2_kernelIttLi64ELi8ELi128ELNS_18Fp8KVCacheDataTypeE0ELb0ELi512EEEvPfS2_PT_PKS3_PKT0_S9_ifPKiSB_iPKfiiiSD_SD_iiiii:
	.zero		1184


//--------------------- .nv.shared._ZN4vllm25paged_attention_v2_kernelIttLi32ELi8ELi128ELNS_18Fp8KVCacheDataTypeE0ELb0ELi512EEEvPfS2_PT_PKS3_PKT0_S9_ifPKiSB_iPKfiiiSD_SD_iiiii --------------------------
	.section	.nv.shared._ZN4vllm25paged_attention_v2_kernelIttLi32ELi8ELi128ELNS_18Fp8KVCacheDataTypeE0ELb0ELi512EEEvPfS2_PT_PKS3_PKT0_S9_ifPKiSB_iPKfiiiSD_SD_iiiii,"aw",@nobits
	.sectionflags	@""
	.align	16
.nv.shared._ZN4vllm25paged_attention_v2_kernelIttLi32ELi8ELi128ELNS_18Fp8KVCacheDataTypeE0ELb0ELi512EEEvPfS2_PT_PKS3_PKT0_S9_ifPKiSB_iPKfiiiSD_SD_iiiii:
	.zero		1120


//--------------------- .nv.shared._ZN4vllm32paged_attention_v2_reduce_kernelItLi256ELi128ELi512EEEvPT_PKfS4_PKS1_PKii --------------------------
	.section	.nv.shared._ZN4vllm32paged_attention_v2_reduce_kernelItLi256ELi128ELi512EEEvPT_PKfS4_PKS1_PKii,"aw",@nobits
	.sectionflags	@""
	.align	16
.nv.shared._ZN4vllm32paged_attention_v2_reduce_kernelItLi256ELi128ELi512EEEvPT_PKfS4_PKS1_PKii:
	.zero		1056


//--------------------- .nv.shared._ZN4vllm25paged_attention_v2_kernelIttLi256ELi8ELi128ELNS_18Fp8KVCacheDataTypeE0ELb1ELi512EEEvPfS2_PT_PKS3_PKT0_S9_ifPKiSB_iPKfiiiSD_SD_iiiii --------------------------
	.section	.nv.shared._ZN4vllm25paged_attention_v2_kernelIttLi256ELi8ELi128ELNS_18Fp8KVCacheDataTypeE0ELb1ELi512EEEvPfS2_PT_PKS3_PKT0_S9_ifPKiSB_iPKfiiiSD_SD_iiiii,"aw",@nobits
	.sectionflags	@""
	.align	16
.nv.shared._ZN4vllm25paged_attention_v2_kernelIttLi256ELi8ELi128ELNS_18Fp8KVCacheDataTypeE0ELb1ELi512EEEvPfS2_PT_PKS3_PKT0_S9_ifPKiSB_iPKfiiiSD_SD_iiiii:
	.zero		1568


//--------------------- .nv.shared._ZN4vllm32paged_attention_v2_reduce_kernelItLi192ELi128ELi512EEEvPT_PKfS4_PKS1_PKii --------------------------
	.section	.nv.shared._ZN4vllm32paged_attention_v2_reduce_kernelItLi192ELi128ELi512EEEvPT_PKfS4_PKS1_PKii,"aw",@nobits
	.sectionflags	@""
	.align	16
.nv.shared._ZN4vllm32paged_attention_v2_reduce_kernelItLi192ELi128ELi512EEEvPT_PKfS4_PKS1_PKii:
	.zero		1056


//--------------------- .nv.shared._ZN4vllm25paged_attention_v2_kernelIttLi192ELi8ELi128ELNS_18Fp8KVCacheDataTypeE0ELb1ELi512EEEvPfS2_PT_PKS3_PKT0_S9_ifPKiSB_iPKfiiiSD_SD_iiiii --------------------------
	.section	.nv.shared._ZN4vllm25paged_attention_v2_kernelIttLi192ELi8ELi128ELNS_18Fp8KVCacheDataTypeE0ELb1ELi512EEEvPfS2_PT_PKS3_PKT0_S9_ifPKiSB_iPKfiiiSD_SD_iiiii,"aw",@nobits
	.sectionflags	@""
	.align	16
.nv.shared._ZN4vllm25paged_attention_v2_kernelIttLi192ELi8ELi128ELNS_18Fp8KVCacheDataTypeE0ELb1ELi512EEEvPfS2_PT_PKS3_PKT0_S9_ifPKiSB_iPKfiiiSD_SD_iiiii:
	.zero		1440


//--------------------- .nv.shared._ZN4vllm32paged_attention_v2_reduce_kernelItLi128ELi128ELi512EEEvPT_PKfS4_PKS1_PKii --------------------------
	.section	.nv.shared._ZN4vllm32paged_attention_v2_reduce_kernelItLi128ELi128ELi512EEEvPT_PKfS4_PKS1_PKii,"aw",@nobits
	.sectionflags	@""
	.align	16
.nv.shared._ZN4vllm32paged_attention_v2_reduce_kernelItLi128ELi128ELi512EEEvPT_PKfS4_PKS1_PKii:
	.zero		1056


//--------------------- .nv.shared._ZN4vllm25paged_attention_v2_kernelIttLi128ELi8ELi128ELNS_18Fp8KVCacheDataTypeE0ELb1ELi512EEEvPfS2_PT_PKS3_PKT0_S9_ifPKiSB_iPKfiiiSD_SD_iiiii --------------------------
	.section	.nv.shared._ZN4vllm25paged_attention_v2_kernelIttLi128ELi8ELi128ELNS_18Fp8KVCacheDataTypeE0ELb1ELi512EEEvPfS2_PT_PKS3_PKT0_S9_ifPKiSB_iPKfiiiSD_SD_iiiii,"aw",@nobits
	.sectionflags	@""
	.align	16
.nv.shared._ZN4vllm25paged_attention_v2_kernelIttLi128ELi8ELi128ELNS_18Fp8KVCacheDataTypeE0ELb1ELi512EEEvPfS2_PT_PKS3_PKT0_S9_ifPKiSB_iPKfiiiSD_SD_iiiii:
	.zero		1312


//--------------------- .nv.shared._ZN4vllm32paged_attention_v2_reduce_kernelItLi120ELi128ELi512EEEvPT_PKfS4_PKS1_PKii --------------------------
	.section	.nv.shared._ZN4vllm32paged_attention_v2_reduce_kernelItLi120ELi128ELi512EEEvPT_PKfS4_PKS1_PKii,"aw",@nobits
	.sectionflags	@""
	.align	16
.nv.shared._ZN4vllm32paged_attention_v2_reduce_kernelItLi120ELi128ELi512EEEvPT_PKfS4_PKS1_PKii:
	.zero		1056


//--------------------- .nv.shared._ZN4vllm25paged_attention_v2_kernelIttLi120ELi8ELi128ELNS_18Fp8KVCacheDataTypeE0ELb1ELi512EEEvPfS2_PT_PKS3_PKT0_S9_ifPKiSB_iPKfiiiSD_SD_iiiii --------------------------
	.section	.nv.shared._ZN4vllm25paged_attention_v2_kernelIttLi120ELi8ELi128ELNS_18Fp8KVCacheDataTypeE0ELb1ELi512EEEvPfS2_PT_PKS3_PKT0_S9_ifPKiSB_iPKfiiiSD_SD_iiiii,"aw",@nobits
	.sectionflags	@""
	.align	16
.nv.shared._ZN4vllm25paged_attention_v2_kernelIttLi120ELi8ELi128ELNS_18Fp8KVCacheDataTypeE0ELb1ELi512EEEvPfS2_PT_PKS3_PKT0_S9_ifPKiSB_iPKfiiiSD_SD_iiiii:
	.zero		1296


//--------------------- .nv.shared._ZN4vllm32paged_attention_v2_reduce_kernelItLi112ELi128ELi512EEEvPT_PKfS4_PKS1_PKii --------------------------
	.section	.nv.shared._ZN4vllm32paged_attention_v2_reduce_kernelItLi112ELi128ELi512EEEvPT_PKfS4_PKS1_PKii,"aw",@nobits
	.sectionflags	@""
	.align	16
.nv.shared._ZN4vllm32paged_attention_v2_reduce_kernelItLi112ELi128ELi512EEEvPT_PKfS4_PKS1_PKii:
	.zero		1056


//--------------------- .nv.shared._ZN4vllm25paged_attention_v2_kernelIttLi112ELi8ELi128ELNS_18Fp8KVCacheDataTypeE0ELb1ELi512EEEvPfS2_PT_PKS3_PKT0_S9_ifPKiSB_iPKfiiiSD_SD_iiiii --------------------------
	.section	.nv.shared._ZN4vllm25paged_attention_v2_kernelIttLi112ELi8ELi128ELNS_18Fp8KVCacheDataTypeE0ELb1ELi512EEEvPfS2_PT_PKS3_PKT0_S9_ifPKiSB_iPKfiiiSD_SD_iiiii,"aw",@nobits
	.sectionflags	@""
	.align	16
.nv.shared._ZN4vllm25paged_attention_v2_kernelIttLi112ELi8ELi128ELNS_18Fp8KVCacheDataTypeE0ELb1ELi512EEEvPfS2_PT_PKS3_PKT0_S9_ifPKiSB_iPKfiiiSD_SD_iiiii:
	.zero		1280


//--------------------- .nv.shared._ZN4vllm32paged_attention_v2_reduce_kernelItLi96ELi128ELi512EEEvPT_PKfS4_PKS1_PKii --------------------------
	.section	.nv.shared._ZN4vllm32paged_attention_v2_reduce_kernelItLi96ELi128ELi512EEEvPT_PKfS4_PKS1_PKii,"aw",@nobits
	.sectionflags	@""
	.align	16
.nv.shared._ZN4vllm32paged_attention_v2_reduce_kernelItLi96ELi128ELi512EEEvPT_PKfS4_PKS1_PKii:
	.zero		1056


//--------------------- .nv.shared._ZN4vllm25paged_attention_v2_kernelIttLi96ELi8ELi128ELNS_18Fp8KVCacheDataTypeE0ELb1ELi512EEEvPfS2_PT_PKS3_PKT0_S9_ifPKiSB_iPKfiiiSD_SD_iiiii --------------------------
	.section	.nv.shared._ZN4vllm25paged_attention_v2_kernelIttLi96ELi8ELi128ELNS_18Fp8KVCacheDataTypeE0ELb1ELi512EEEvPfS2_PT_PKS3_PKT0_S9_ifPKiSB_iPKfiiiSD_SD_iiiii,"aw",@nobits
	.sectionflags	@""
	.align	16
.nv.shared._ZN4vllm25paged_attention_v2_kernelIttLi96ELi8ELi128ELNS_18Fp8KVCacheDataTypeE0ELb1ELi512EEEvPfS2_PT_PKS3_PKT0_S9_ifPKiSB_iPKfiiiSD_SD_iiiii:
	.zero		1248


//--------------------- .nv.shared._ZN4vllm32paged_attention_v2_reduce_kernelItLi80ELi128ELi512EEEvPT_PKfS4_PKS1_PKii --------------------------
	.section	.nv.shared._ZN4vllm32paged_attention_v2_reduce_kernelItLi80ELi128ELi512EEEvPT_PKfS4_PKS1_PKii,"aw",@nobits
	.sectionflags	@""
	.align	16
.nv.shared._ZN4vllm32paged_attention_v2_reduce_kernelItLi80ELi128ELi512EEEvPT_PKfS4_PKS1_PKii:
	.zero		1056


//--------------------- .nv.shared._ZN4vllm25paged_attention_v2_kernelIttLi80ELi8ELi128ELNS_18Fp8KVCacheDataTypeE0ELb1ELi512EEEvPfS2_PT_PKS3_PKT0_S9_ifPKiSB_iPKfiiiSD_SD_iiiii --------------------------
	.section	.nv.shared._ZN4vllm25paged_attention_v2_kernelIttLi80ELi8ELi128ELNS_18Fp8KVCacheDataTypeE0ELb1ELi512EEEvPfS2_PT_PKS3_PKT0_S9_ifPKiSB_iPKfiiiSD_SD_iiiii,"aw",@nobits
	.sectionflags	@""
	.align	16
.nv.shared._ZN4vllm25paged_attention_v2_kernelIttLi80ELi8ELi128ELNS_18Fp8KVCacheDataTypeE0ELb1ELi512EEEvPfS2_PT_PKS3_PKT0_S9_ifPKiSB_iPKfiiiSD_SD_iiiii:
	.zero		1216


//--------------------- .nv.shared._ZN4vllm32paged_attention_v2_reduce_kernelItLi64ELi128ELi512EEEvPT_PKfS4_PKS1_PKii --------------------------
	.section	.nv.shared._ZN4vllm32paged_attention_v2_reduce_kernelItLi64ELi128ELi512EEEvPT_PKfS4_PKS1_PKii,"aw",@nobits
	.sectionflags	@""
	.align	16
.nv.shared._ZN4vllm32paged_attention_v2_reduce_kernelItLi64ELi128ELi512EEEvPT_PKfS4_PKS1_PKii:
	.zero		1056


//--------------------- .nv.shared._ZN4vllm25paged_attention_v2_kernelIttLi64ELi8ELi128ELNS_18Fp8KVCacheDataTypeE0ELb1ELi512EEEvPfS2_PT_PKS3_PKT0_S9_ifPKiSB_iPKfiiiSD_SD_iiiii --------------------------
	.section	.nv.shared._ZN4vllm25paged_attention_v2_kernelIttLi64ELi8ELi128ELNS_18Fp8KVCacheDataTypeE0ELb1ELi512EEEvPfS2_PT_PKS3_PKT0_S9_ifPKiSB_iPKfiiiSD_SD_iiiii,"aw",@nobits
	.sectionflags	@""
	.align	16
.nv.shared._ZN4vllm25paged_attention_v2_kernelIttLi64ELi8ELi128ELNS_18Fp8KVCacheDataTypeE0ELb1ELi512EEEvPfS2_PT_PKS3_PKT0_S9_ifPKiSB_iPKfiiiSD_SD_iiiii:
	.zero		1184


//--------------------- .nv.shared._ZN4vllm32paged_attention_v2_reduce_kernelItLi32ELi128ELi512EEEvPT_PKfS4_PKS1_PKii --------------------------
	.section	.nv.shared._ZN4vllm32paged_attention_v2_reduce_kernelItLi32ELi128ELi512EEEvPT_PKfS4_PKS1_PKii,"aw",@nobits
	.sectionflags	@""
	.align	16
.nv.shared._ZN4vllm32paged_attention_v2_reduce_kernelItLi32ELi128ELi512EEEvPT_PKfS4_PKS1_PKii:
	.zero		1056


//--------------------- .nv.shared._ZN4vllm25paged_attention_v2_kernelIttLi32ELi8ELi128ELNS_18Fp8KVCacheDataTypeE0ELb1ELi512EEEvPfS2_PT_PKS3_PKT0_S9_ifPKiSB_iPKfiiiSD_SD_iiiii --------------------------
	.section	.nv.shared._ZN4vllm25paged_attention_v2_kernelIttLi32ELi8ELi128ELNS_18Fp8KVCacheDataTypeE0ELb1ELi512EEEvPfS2_PT_PKS3_PKT0_S9_ifPKiSB_iPKfiiiSD_SD_iiiii,"aw",@nobits
	.sectionflags	@""
	.align	16
.nv.shared._ZN4vllm25paged_attention_v2_kernelIttLi32ELi8ELi128ELNS_18Fp8KVCacheDataTypeE0ELb1ELi512EEEvPfS2_PT_PKS3_PKT0_S9_ifPKiSB_iPKfiiiSD_SD_iiiii:
	.zero		1120


//--------------------- .nv.shared._ZN4vllm25paged_attention_v2_kernelIffLi256ELi32ELi128ELNS_18Fp8KVCacheDataTypeE0ELb0ELi512EEEvPfS2_PT_PKS3_PKT0_S9_ifPKiSB_iPKfiiiSD_SD_iiiii --------------------------
	.section	.nv.shared._ZN4vllm25paged_attention_v2_kernelIffLi256ELi32ELi128ELNS_18Fp8KVCacheDataTypeE0ELb0ELi512EEEvPfS2_PT_PKS3_PKT0_S9_ifPKiSB_iPKfiiiSD_SD_iiiii,"aw",@nobits
	.sectionflags	@""
	.align	16
.nv.shared._ZN4vllm25paged_attention_v2_kernelIffLi256ELi32ELi128ELNS_18Fp8KVCacheDataTypeE0ELb0ELi512EEEvPfS2_PT_PKS3_PKT0_S9_ifPKiSB_iPKfiiiSD_SD_iiiii:
	.zero		2080


//--------------------- .nv.shared._ZN4vllm25paged_attention_v2_kernelIffLi192ELi32ELi128ELNS_18Fp8KVCacheDataTypeE0ELb0ELi512EEEvPfS2_PT_PKS3_PKT0_S9_ifPKiSB_iPKfiiiSD_SD_iiiii --------------------------
	.section	.nv.shared._ZN4vllm25paged_attention_v2_kernelIffLi192ELi32ELi128ELNS_18Fp8KVCacheDataTypeE0ELb0ELi512EEEvPfS2_PT_PKS3_PKT0_S9_ifPKiSB_iPKfiiiSD_SD_iiiii,"aw",@nobits
	.sectionflags	@""
	.align	16
.nv.shared._ZN4vllm25paged_attention_v2_kernelIffLi192ELi32ELi128ELNS_18Fp8KVCacheDataTypeE0ELb0ELi512EEEvPfS2_PT_PKS3_PKT0_S9_ifPKiSB_iPKfiiiSD_SD_iiiii:
	.zero		1824


//--------------------- .nv.shared._ZN4vllm25paged_attention_v2_kernelIffLi128ELi32ELi128ELNS_18Fp8KVCacheDataTypeE0ELb0ELi512EEEvPfS2_PT_PKS3_PKT0_S9_ifPKiSB_iPKfiiiSD_SD_iiiii --------------------------
	.section	.nv.shared._ZN4vllm25paged_attention_v2_kernelIffLi128ELi32ELi128ELNS_18Fp8KVCacheDataTypeE0ELb0ELi512EEEvPfS2_PT_PKS3_PKT0_S9_ifPKiSB_iPKfiiiSD_SD_iiiii,"aw",@nobits
	.sectionflags	@""
	.align	16
.nv.shared._ZN4vllm25paged_attention_v2_kernelIffLi128ELi32ELi128ELNS_18Fp8KVCacheDataTypeE0ELb0ELi512EEEvPfS2_PT_PKS3_PKT0_S9_ifPKiSB_iPKfiiiSD_SD_iiiii:
	.zero		1568


//--------------------- .nv.shared._ZN4vllm25paged_attention_v2_kernelIffLi120ELi32ELi128ELNS_18Fp8KVCacheDataTypeE0ELb0ELi512EEEvPfS2_PT_PKS3_PKT0_S9_ifPKiSB_iPKfiiiSD_SD_iiiii --------------------------
	.section	.nv.shared._ZN4vllm25paged_attention_v2_kernelIffLi120ELi32ELi128ELNS_18Fp8KVCacheDataTypeE0ELb0ELi512EEEvPfS2_PT_PKS3_PKT0_S9_ifPKiSB_iPKfiiiSD_SD_iiiii,"aw",@nobits
	.sectionflags	@""
	.align	16
.nv.shared._ZN4vllm25paged_attention_v2_kernelIffLi120ELi32ELi128ELNS_18Fp8KVCacheDataTypeE0ELb0ELi512EEEvPfS2_PT_PKS3_PKT0_S9_ifPKiSB_iPKfiiiSD_SD_iiiii:
	.zero		1536


//--------------------- .nv.shared._ZN4vllm25paged_attention_v2_kernelIffLi112ELi32ELi128ELNS_18Fp8KVCacheDataTypeE0ELb0ELi512EEEvPfS2_PT_PKS3_PKT0_S9_ifPKiSB_iPKfiiiSD_SD_iiiii --------------------------
	.section	.nv.shared._ZN4vllm25paged_attention_v2_kernelIffLi112ELi32ELi128ELNS_18Fp8KVCacheDataTypeE0ELb0ELi512EEEvPfS2_PT_PKS3_PKT0_S9_ifPKiSB_iPKfiiiSD_SD_iiiii,"aw",@nobits
	.sectionflags	@""
	.align	16
.nv.shared._ZN4vllm25paged_attention_v2_kernelIffLi112ELi32ELi128ELNS_18Fp8KVCacheDataTypeE0ELb0ELi512EEEvPfS2_PT_PKS3_PKT0_S9_ifPKiSB_iPKfiiiSD_SD_iiiii:
	.zero		1504


//--------------------- .nv.shared._ZN4vllm25paged_attention_v2_kernelIffLi96ELi32ELi128ELNS_18Fp8KVCacheDataTypeE0ELb0ELi512EEEvPfS2_PT_PKS3_PKT0_S9_ifPKiSB_iPKfiiiSD_SD_iiiii --------------------------
	.section	.nv.shared._ZN4vllm25paged_attention_v2_kernelIffLi96ELi32ELi128ELNS_18Fp8KVCacheDataTypeE0ELb0ELi512EEEvPfS2_PT_PKS3_PKT0_S9_ifPKiSB_iPKfiiiSD_SD_iiiii,"aw",@nobits
	.sectionflags	@""
	.align	16
.nv.shared._ZN4vllm25paged_attention_v2_kernelIffLi96ELi32ELi128ELNS_18Fp8KVCacheDataTypeE0ELb0ELi512EEEvPfS2_PT_PKS3_PKT0_S9_ifPKiSB_iPKfiiiSD_SD_iiiii:
	.zero		1440


//--------------------- .nv.shared._ZN4vllm25paged_attention_v2_kernelIffLi80ELi32ELi128ELNS_18Fp8KVCacheDataTypeE0ELb0ELi512EEEvPfS2_PT_PKS3_PKT0_S9_ifPKiSB_iPKfiiiSD_SD_iiiii --------------------------
	.section	.nv.shared._ZN4vllm25paged_attention_v2_kernelIffLi80ELi32ELi128ELNS_18Fp8KVCacheDataTypeE0ELb0ELi512EEEvPfS2_PT_PKS3_PKT0_S9_ifPKiSB_iPKfiiiSD_SD_iiiii,"aw",@nobits
	.sectionflags	@""
	.align	16
.nv.shared._ZN4vllm25paged_attention_v2_kernelIffLi80ELi32ELi128ELNS_18Fp8KVCacheDataTypeE0ELb0ELi512EEEvPfS2_PT_PKS3_PKT0_S9_ifPKiSB_iPKfiiiSD_SD_iiiii:
	.zero		1376


//--------------------- .nv.shared._ZN4vllm25paged_attention_v2_kernelIffLi64ELi32ELi128ELNS_18Fp8KVCacheDataTypeE0ELb0ELi512EEEvPfS2_PT_PKS3_PKT0_S9_ifPKiSB_iPKfiiiSD_SD_iiiii --------------------------
	.section	.nv.shared._ZN4vllm25paged_attention_v2_kernelIffLi64ELi32ELi128ELNS_18Fp8KVCacheDataTypeE0ELb0ELi512EEEvPfS2_PT_PKS3_PKT0_S9_ifPKiSB_iPKfiiiSD_SD_iiiii,"aw",@nobits
	.sectionflags	@""
	.align	16
.nv.shared._ZN4vllm25paged_attention_v2_kernelIffLi64ELi32ELi128ELNS_18Fp8KVCacheDataTypeE0ELb0ELi512EEEvPfS2_PT_PKS3_PKT0_S9_ifPKiSB_iPKfiiiSD_SD_iiiii:
	.zero		1312


//--------------------- .nv.shared._ZN4vllm25paged_attention_v2_kernelIffLi32ELi32ELi128ELNS_18Fp8KVCacheDataTypeE0ELb0ELi512EEEvPfS2_PT_PKS3_PKT0_S9_ifPKiSB_iPKfiiiSD_SD_iiiii --------------------------
	.section	.nv.shared._ZN4vllm25paged_attention_v2_kernelIffLi32ELi32ELi128ELNS_18Fp8KVCacheDataTypeE0ELb0ELi512EEEvPfS2_PT_PKS3_PKT0_S9_ifPKiSB_iPKfiiiSD_SD_iiiii,"aw",@nobits
	.sectionflags	@""
	.align	16
.nv.shared._ZN4vllm25paged_attention_v2_kernelIffLi32ELi32ELi128ELNS_18Fp8KVCacheDataTypeE0ELb0ELi512EEEvPfS2_PT_PKS3_PKT0_S9_ifPKiSB_iPKfiiiSD_SD_iiiii:
	.zero		1184


//--------------------- .nv.shared._ZN4vllm25paged_attention_v2_kernelIffLi256ELi32ELi128ELNS_18Fp8KVCacheDataTypeE0ELb1ELi512EEEvPfS2_PT_PKS3_PKT0_S9_ifPKiSB_iPKfiiiSD_SD_iiiii --------------------------
	.section	.nv.shared._ZN4vllm25paged_attention_v2_kernelIffLi256ELi32ELi128ELNS_18Fp8KVCacheDataTypeE0ELb1ELi512EEEvPfS2_PT_PKS3_PKT0_S9_ifPKiSB_iPKfiiiSD_SD_iiiii,"aw",@nobits
	.sectionflags	@""
	.align	16
.nv.shared._ZN4vllm25paged_attention_v2_kernelIffLi256ELi32ELi128ELNS_18Fp8KVCacheDataTypeE0ELb1ELi512EEEvPfS2_PT_PKS3_PKT0_S9_ifPKiSB_iPKfiiiSD_SD_iiiii:
	.zero		2080


//--------------------- .nv.shared._ZN4vllm25paged_attention_v2_kernelIffLi192ELi32ELi128ELNS_18Fp8KVCacheDataTypeE0ELb1ELi512EEEvPfS2_PT_PKS3_PKT0_S9_ifPKiSB_iPKfiiiSD_SD_iiiii --------------------------
	.section	.nv.shared._ZN4vllm25paged_attention_v2_kernelIffLi192ELi32ELi128ELNS_18Fp8KVCacheDataTypeE0ELb1ELi512EEEvPfS2_PT_PKS3_PKT0_S9_ifPKiSB_iPKfiiiSD_SD_iiiii,"aw",@nobits
	.sectionflags	@""
	.align	16
.nv.shared._ZN4vllm25paged_attention_v2_kernelIffLi192ELi32ELi128ELNS_18Fp8KVCacheDataTypeE0ELb1ELi512EEEvPfS2_PT_PKS3_PKT0_S9_ifPKiSB_iPKfiiiSD_SD_iiiii:
	.zero		1824


//--------------------- .nv.shared._ZN4vllm25paged_attention_v2_kernelIffLi128ELi32ELi128ELNS_18Fp8KVCacheDataTypeE0ELb1ELi512EEEvPfS2_PT_PKS3_PKT0_S9_ifPKiSB_iPKfiiiSD_SD_iiiii --------------------------
	.section	.nv.shared._ZN4vllm25paged_attention_v2_kernelIffLi128ELi32ELi128ELNS_18Fp8KVCacheDataTypeE0ELb1ELi512EEEvPfS2_PT_PKS3_PKT0_S9_ifPKiSB_iPKfiiiSD_SD_iiiii,"aw",@nobits
	.sectionflags	@""
	.align	16
.nv.shared._ZN4vllm25paged_attention_v2_kernelIffLi128ELi32ELi128ELNS_18Fp8KVCacheDataTypeE0ELb1ELi512EEEvPfS2_PT_PKS3_PKT0_S9_ifPKiSB_iPKfiiiSD_SD_iiiii:
	.zero		1568


//--------------------- .nv.shared._ZN4vllm25paged_attention_v2_kernelIffLi120ELi32ELi128ELNS_18Fp8KVCacheDataTypeE0ELb1ELi512EEEvPfS2_PT_PKS3_PKT0_S9_ifPKiSB_iPKfiiiSD_SD_iiiii --------------------------
	.section	.nv.shared._ZN4vllm25paged_attention_v2_kernelIffLi120ELi32ELi128ELNS_18Fp8KVCacheDataTypeE0ELb1ELi512EEEvPfS2_PT_PKS3_PKT0_S9_ifPKiSB_iPKfiiiSD_SD_iiiii,"aw",@nobits
	.sectionflags	@""
	.align	16
.nv.shared._ZN4vllm25paged_attention_v2_kernelIffLi120ELi32ELi128ELNS_18Fp8KVCacheDataTypeE0ELb1ELi512EEEvPfS2_PT_PKS3_PKT0_S9_ifPKiSB_iPKfiiiSD_SD_iiiii:
	.zero		1536


//--------------------- .nv.shared._ZN4vllm25paged_attention_v2_kernelIffLi112ELi32ELi128ELNS_18Fp8KVCacheDataTypeE0ELb1ELi512EEEvPfS2_PT_PKS3_PKT0_S9_ifPKiSB_iPKfiiiSD_SD_iiiii --------------------------
	.section	.nv.shared._ZN4vllm25paged_attention_v2_kernelIffLi112ELi32ELi128ELNS_18Fp8KVCacheDataTypeE0ELb1ELi512EEEvPfS2_PT_PKS3_PKT0_S9_ifPKiSB_iPKfiiiSD_SD_iiiii,"aw",@nobits
	.sectionflags	@""
	.align	16
.nv.shared._ZN4vllm25paged_attention_v2_kernelIffLi112ELi32ELi128ELNS_18Fp8KVCacheDataTypeE0ELb1ELi512EEEvPfS2_PT_PKS3_PKT0_S9_ifPKiSB_iPKfiiiSD_SD_iiiii:
	.zero		1504


//--------------------- .nv.shared._ZN4vllm25paged_attention_v2_kernelIffLi96ELi32ELi128ELNS_18Fp8KVCacheDataTypeE0ELb1ELi512EEEvPfS2_PT_PKS3_PKT0_S9_ifPKiSB_iPKfiiiSD_SD_iiiii --------------------------
	.section	.nv.shared._ZN4vllm25paged_attention_v2_kernelIffLi96ELi32ELi128ELNS_18Fp8KVCacheDataTypeE0ELb1ELi512EEEvPfS2_PT_PKS3_PKT0_S9_ifPKiSB_iPKfiiiSD_SD_iiiii,"aw",@nobits
	.sectionflags	@""
	.align	16
.nv.shared._ZN4vllm25paged_attention_v2_kernelIffLi96ELi32ELi128ELNS_18Fp8KVCacheDataTypeE0ELb1ELi512EEEvPfS2_PT_PKS3_PKT0_S9_ifPKiSB_iPKfiiiSD_SD_iiiii:
	.zero		1440


//--------------------- .nv.shared._ZN4vllm25paged_attention_v2_kernelIffLi80ELi32ELi128ELNS_18Fp8KVCacheDataTypeE0ELb1ELi512EEEvPfS2_PT_PKS3_PKT0_S9_ifPKiSB_iPKfiiiSD_SD_iiiii --------------------------
	.section	.nv.shared._ZN4vllm25paged_attention_v2_kernelIffLi80ELi32ELi128ELNS_18Fp8KVCacheDataTypeE0ELb1ELi512EEEvPfS2_PT_PKS3_PKT0_S9_ifPKiSB_iPKfiiiSD_SD_iiiii,"aw",@nobits
	.sectionflags	@""
	.align	16
.nv.shared._ZN4vllm25paged_attention_v2_kernelIffLi80ELi32ELi128ELNS_18Fp8KVCacheDataTypeE0ELb1ELi512EEEvPfS2_PT_PKS3_PKT0_S9_ifPKiSB_iPKfiiiSD_SD_iiiii:
	.zero		1376


//--------------------- .nv.shared._ZN4vllm25paged_attention_v2_kernelIffLi64ELi32ELi128ELNS_18Fp8KVCacheDataTypeE0ELb1ELi512EEEvPfS2_PT_PKS3_PKT0_S9_ifPKiSB_iPKfiiiSD_SD_iiiii --------------------------
	.section	.nv.shared._ZN4vllm25paged_attention_v2_kernelIffLi64ELi32ELi128ELNS_18Fp8KVCacheDataTypeE0ELb1ELi512EEEvPfS2_PT_PKS3_PKT0_S9_ifPKiSB_iPKfiiiSD_SD_iiiii,"aw",@nobits
	.sectionflags	@""
	.align	16
.nv.shared._ZN4vllm25paged_attention_v2_kernelIffLi64ELi32ELi128ELNS_18Fp8KVCacheDataTypeE0ELb1ELi512EEEvPfS2_PT_PKS3_PKT0_S9_ifPKiSB_iPKfiiiSD_SD_iiiii:
	.zero		1312


//--------------------- .nv.shared._ZN4vllm25paged_attention_v2_kernelIffLi32ELi32ELi128ELNS_18Fp8KVCacheDataTypeE0ELb1ELi512EEEvPfS2_PT_PKS3_PKT0_S9_ifPKiSB_iPKfiiiSD_SD_iiiii --------------------------
	.section	.nv.shared._ZN4vllm25paged_attention_v2_kernelIffLi32ELi32ELi128ELNS_18Fp8KVCacheDataTypeE0ELb1ELi512EEEvPfS2_PT_PKS3_PKT0_S9_ifPKiSB_iPKfiiiSD_SD_iiiii,"aw",@nobits
	.sectionflags	@""
	.align	16
.nv.shared._ZN4vllm25paged_attention_v2_kernelIffLi32ELi32ELi128ELNS_18Fp8KVCacheDataTypeE0ELb1ELi512EEEvPfS2_PT_PKS3_PKT0_S9_ifPKiSB_iPKfiiiSD_SD_iiiii:
	.zero		1184


//--------------------- .nv.shared._ZN4vllm25paged_attention_v2_kernelIffLi256ELi16ELi128ELNS_18Fp8KVCacheDataTypeE0ELb0ELi512EEEvPfS2_PT_PKS3_PKT0_S9_ifPKiSB_iPKfiiiSD_SD_iiiii --------------------------
	.section	.nv.shared._ZN4vllm25paged_attention_v2_kernelIffLi256ELi16ELi128ELNS_18Fp8KVCacheDataTypeE0ELb0ELi512EEEvPfS2_PT_PKS3_PKT0_S9_ifPKiSB_iPKfiiiSD_SD_iiiii,"aw",@nobits
	.sectionflags	@""
	.align	16
.nv.shared._ZN4vllm25paged_attention_v2_kernelIffLi256ELi16ELi128ELNS_18Fp8KVCacheDataTypeE0ELb0ELi512EEEvPfS2_PT_PKS3_PKT0_S9_ifPKiSB_iPKfiiiSD_SD_iiiii:
	.zero		2080


//--------------------- .nv.shared._ZN4vllm25paged_attention_v2_kernelIffLi192ELi16ELi128ELNS_18Fp8KVCacheDataTypeE0ELb0ELi512EEEvPfS2_PT_PKS3_PKT0_S9_ifPKiSB_iPKfiiiSD_SD_iiiii --------------------------
	.section	.nv.shared._ZN4vllm25paged_attention_v2_kernelIffLi192ELi16ELi128ELNS_18Fp8KVCacheDataTypeE0ELb0ELi512EEEvPfS2_PT_PKS3_PKT0_S9_ifPKiSB_iPKfiiiSD_SD_iiiii,"aw",@nobits
	.sectionflags	@""
	.align	16
.nv.shared._ZN4vllm25paged_attention_v2_kernelIffLi192ELi16ELi128ELNS_18Fp8KVCacheDataTypeE0ELb0ELi512EEEvPfS2_PT_PKS3_PKT0_S9_ifPKiSB_iPKfiiiSD_SD_iiiii:
	.zero		1824


//--------------------- .nv.shared._ZN4vllm25paged_attention_v2_kernelIffLi128ELi16ELi128ELNS_18Fp8KVCacheDataTypeE0ELb0ELi512EEEvPfS2_PT_PKS3_PKT0_S9_ifPKiSB_iPKfiiiSD_SD_iiiii --------------------------
	.section	.nv.shared._ZN4vllm25paged_attention_v2_kernelIffLi128ELi16ELi128ELNS_18Fp8KVCacheDataTypeE0ELb0ELi512EEEvPfS2_PT_PKS3_PKT0_S9_ifPKiSB_iPKfiiiSD_SD_iiiii,"aw",@nobits
	.sectionflags	@""
	.align	16
.nv.shared._ZN4vllm25paged_attention_v2_kernelIffLi128ELi16ELi128ELNS_18Fp8KVCacheDataTypeE0ELb0ELi512EEEvPfS2_PT_PKS3_PKT0_S9_ifPKiSB_iPKfiiiSD_SD_iiiii:
	.zero		1568


//--------------------- .nv.shared._ZN4vllm25paged_attention_v2_kernelIffLi120ELi16ELi128ELNS_18Fp8KVCacheDataTypeE0ELb0ELi512EEEvPfS2_PT_PKS3_PKT0_S9_ifPKiSB_iPKfiiiSD_SD_iiiii --------------------------
	.section	.nv.shared._ZN4vllm25paged_attention_v2_kernelIffLi120ELi16ELi128ELNS_18Fp8KVCacheDataTypeE0ELb0ELi512EEEvPfS2_PT_PKS3_PKT0_S9_ifPKiSB_iPKfiiiSD_SD_iiiii,"aw",@nobits
	.sectionflags	@""
	.align	16
.nv.shared._ZN4vllm25paged_attention_v2_kernelIffLi120ELi16ELi128ELNS_18Fp8KVCacheDataTypeE0ELb0ELi512EEEvPfS2_PT_PKS3_PKT0_S9_ifPKiSB_iPKfiiiSD_SD_iiiii:
	.zero		1536


//--------------------- .nv.shared._ZN4vllm25paged_attention_v2_kernelIffLi112ELi16ELi128ELNS_18Fp8KVCacheDataTypeE0ELb0ELi512EEEvPfS2_PT_PKS3_PKT0_S9_ifPKiSB_iPKfiiiSD_SD_iiiii --------------------------
	.section	.nv.shared._ZN4vllm25paged_attention_v2_kernelIffLi112ELi16ELi128ELNS_18Fp8KVCacheDataTypeE0ELb0ELi512EEEvPfS2_PT_PKS3_PKT0_S9_ifPKiSB_iPKfiiiSD_SD_iiiii,"aw",@nobits
	.sectionflags	@""
	.align	16
.nv.shared._ZN4vllm25paged_attention_v2_kernelIffLi112ELi16ELi128ELNS_18Fp8KVCacheDataTypeE0ELb0ELi512EEEvPfS2_PT_PKS3_PKT0_S9_ifPKiSB_iPKfiiiSD_SD_iiiii:
	.zero		1504


//--------------------- .nv.shared._ZN4vllm25paged_attention_v2_kernelIffLi96ELi16ELi128ELNS_18Fp8KVCacheDataTypeE0ELb0ELi512EEEvPfS2_PT_PKS3_PKT0_S9_ifPKiSB_iPKfiiiSD_SD_iiiii --------------------------
	.section	.nv.shared._ZN4vllm25paged_attention_v2_kernelIffLi96ELi16ELi128ELNS_18Fp8KVCacheDataTypeE0ELb0ELi512EEEvPfS2_PT_PKS3_PKT0_S9_ifPKiSB_iPKfiiiSD_SD_iiiii,"aw",@nobits
	.sectionflags	@""
	.align	16
.nv.shared._ZN4vllm25paged_attention_v2_kernelIffLi96ELi16ELi128ELNS_18Fp8KVCacheDataTypeE0ELb0ELi512EEEvPfS2_PT_PKS3_PKT0_S9_ifPKiSB_iPKfiiiSD_SD_iiiii:
	.zero		1440


//--------------------- .nv.shared._ZN4vllm25paged_attention_v2_kernelIffLi80ELi16ELi128ELNS_18Fp8KVCacheDataTypeE0ELb0ELi512EEEvPfS2_PT_PKS3_PKT0_S9_ifPKiSB_iPKfiiiSD_SD_iiiii --------------------------
	.section	.nv.shared._ZN4vllm25paged_attention_v2_kernelIffLi80ELi16ELi128ELNS_18Fp8KVCacheDataTypeE0ELb0ELi512EEEvPfS2_PT_PKS3_PKT0_S9_ifPKiSB_iPKfiiiSD_SD_iiiii,"aw",@nobits
	.sectionflags	@""
	.align	16
.nv.shared._ZN4vllm25paged_attention_v2_kernelIffLi80ELi16ELi128ELNS_18Fp8KVCacheDataTypeE0ELb0ELi512EEEvPfS2_PT_PKS3_PKT0_S9_ifPKiSB_iPKfiiiSD_SD_iiiii:
	.zero		1376


//--------------------- .nv.shared._ZN4vllm25paged_attention_v2_kernelIffLi64ELi16ELi128ELNS_18Fp8KVCacheDataTypeE0ELb0ELi512EEEvPfS2_PT_PKS3_PKT0_S9_ifPKiSB_iPKfiiiSD_SD_iiiii --------------------------
	.section	.nv.shared._ZN4vllm25paged_attention_v2_kernelIffLi64ELi16ELi128ELNS_18Fp8KVCacheDataTypeE0ELb0ELi512EEEvPfS2_PT_PKS3_PKT0_S9_ifPKiSB_iPKfiiiSD_SD_iiiii,"aw",@nobits
	.sectionflags	@""
	.align	16
.nv.shared._ZN4vllm25paged_attention_v2_kernelIffLi64ELi16ELi128ELNS_18Fp8KVCacheDataTypeE0ELb0ELi512EEEvPfS2_PT_PKS3_PKT0_S9_ifPKiSB_iPKfiiiSD_SD_iiiii:
	.zero		1312


//--------------------- .nv.shared._ZN4vllm25paged_attention_v2_kernelIffLi32ELi16ELi128ELNS_18Fp8KVCacheDataTypeE0ELb0ELi512EEEvPfS2_PT_PKS3_PKT0_S9_ifPKiSB_iPKfiiiSD_SD_iiiii --------------------------
	.section	.nv.shared._ZN4vllm25paged_attention_v2_kernelIffLi32ELi16ELi128ELNS_18Fp8KVCacheDataTypeE0ELb0ELi512EEEvPfS2_PT_PKS3_PKT0_S9_ifPKiSB_iPKfiiiSD_SD_iiiii,"aw",@nobits
	.sectionflags	@""
	.align	16
.nv.shared._ZN4vllm25paged_attention_v2_kernelIffLi32ELi16ELi128ELNS_18Fp8KVCacheDataTypeE0ELb0ELi512EEEvPfS2_PT_PKS3_PKT0_S9_ifPKiSB_iPKfiiiSD_SD_iiiii:
	.zero		1184


//--------------------- .nv.shared._ZN4vllm25paged_attention_v2_kernelIffLi256ELi16ELi128ELNS_18Fp8KVCacheDataTypeE0ELb1ELi512EEEvPfS2_PT_PKS3_PKT0_S9_ifPKiSB_iPKfiiiSD_SD_iiiii --------------------------
	.section	.nv.shared._ZN4vllm25paged_attention_v2_kernelIffLi256ELi16ELi128ELNS_18Fp8KVCacheDataTypeE0ELb1ELi512EEEvPfS2_PT_PKS3_PKT0_S9_ifPKiSB_iPKfiiiSD_SD_iiiii,"aw",@nobits
	.sectionflags	@""
	.align	16
.nv.shared._ZN4vllm25paged_attention_v2_kernelIffLi256ELi16ELi128ELNS_18Fp8KVCacheDataTypeE0ELb1ELi512EEEvPfS2_PT_PKS3_PKT0_S9_ifPKiSB_iPKfiiiSD_SD_iiiii:
	.zero		2080


//--------------------- .nv.shared._ZN4vllm25paged_attention_v2_kernelIffLi192ELi16ELi128ELNS_18Fp8KVCacheDataTypeE0ELb1ELi512EEEvPfS2_PT_PKS3_PKT0_S9_ifPKiSB_iPKfiiiSD_SD_iiiii --------------------------
	.section	.nv.shared._ZN4vllm25paged_attention_v2_kernelIffLi192ELi16ELi128ELNS_18Fp8KVCacheDataTypeE0ELb1ELi512EEEvPfS2_PT_PKS3_PKT0_S9_ifPKiSB_iPKfiiiSD_SD_iiiii,"aw",@nobits
	.sectionflags	@""
	.align	16
.nv.shared._ZN4vllm25paged_attention_v2_kernelIffLi192ELi16ELi128ELNS_18Fp8KVCacheDataTypeE0ELb1ELi512EEEvPfS2_PT_PKS3_PKT0_S9_ifPKiSB_iPKfiiiSD_SD_iiiii:
	.zero		1824


//--------------------- .nv.shared._ZN4vllm25paged_attention_v2_kernelIffLi128ELi16ELi128ELNS_18Fp8KVCacheDataTypeE0ELb1ELi512EEEvPfS2_PT_PKS3_PKT0_S9_ifPKiSB_iPKfiiiSD_SD_iiiii --------------------------
	.section	.nv.shared._ZN4vllm25paged_attention_v2_kernelIffLi128ELi16ELi128ELNS_18Fp8KVCacheDataTypeE0ELb1ELi512EEEvPfS2_PT_PKS3_PKT0_S9_ifPKiSB_iPKfiiiSD_SD_iiiii,"aw",@nobits
	.sectionflags	@""
	.align	16
.nv.shared._ZN4vllm25paged_attention_v2_kernelIffLi128ELi16ELi128ELNS_18Fp8KVCacheDataTypeE0ELb1ELi512EEEvPfS2_PT_PKS3_PKT0_S9_ifPKiSB_iPKfiiiSD_SD_iiiii:
	.zero		1568


//--------------------- .nv.shared._ZN4vllm25paged_attention_v2_kernelIffLi120ELi16ELi128ELNS_18Fp8KVCacheDataTypeE0ELb1ELi512EEEvPfS2_PT_PKS3_PKT0_S9_ifPKiSB_iPKfiiiSD_SD_iiiii --------------------------
	.section	.nv.shared._ZN4vllm25paged_attention_v2_kernelIffLi120ELi16ELi128ELNS_18Fp8KVCacheDataTypeE0ELb1ELi512EEEvPfS2_PT_PKS3_PKT0_S9_ifPKiSB_iPKfiiiSD_SD_iiiii,"aw",@nobits
	.sectionflags	@""
	.align	16
.nv.shared._ZN4vllm25paged_attention_v2_kernelIffLi120ELi16ELi128ELNS_18Fp8KVCacheDataTypeE0ELb1ELi512EEEvPfS2_PT_PKS3_PKT0_S9_ifPKiSB_iPKfiiiSD_SD_iiiii:
	.zero		1536


//--------------------- .nv.shared._ZN4vllm25paged_attention_v2_kernelIffLi112ELi16ELi128ELNS_18Fp8KVCacheDataTypeE0ELb1ELi512EEEvPfS2_PT_PKS3_PKT0_S9_ifPKiSB_iPKfiiiSD_SD_iiiii --------------------------
	.section	.nv.shared._ZN4vllm25paged_attention_v2_kernelIffLi112ELi16ELi128ELNS_18Fp8KVCacheDataTypeE0ELb1ELi512EEEvPfS2_PT_PKS3_PKT0_S9_ifPKiSB_iPKfiiiSD_SD_iiiii,"aw",@nobits
	.sectionflags	@""
	.align	16
.nv.shared._ZN4vllm25paged_attention_v2_kernelIffLi112ELi16ELi128ELNS_18Fp8KVCacheDataTypeE0ELb1ELi512EEEvPfS2_PT_PKS3_PKT0_S9_ifPKiSB_iPKfiiiSD_SD_iiiii:
	.zero		1504


//--------------------- .nv.shared._ZN4vllm25paged_attention_v2_kernelIffLi96ELi16ELi128ELNS_18Fp8KVCacheDataTypeE0ELb1ELi512EEEvPfS2_PT_PKS3_PKT0_S9_ifPKiSB_iPKfiiiSD_SD_iiiii --------------------------
	.section	.nv.shared._ZN4vllm25paged_attention_v2_kernelIffLi96ELi16ELi128ELNS_18Fp8KVCacheDataTypeE0ELb1ELi512EEEvPfS2_PT_PKS3_PKT0_S9_ifPKiSB_iPKfiiiSD_SD_iiiii,"aw",@nobits
	.sectionflags	@""
	.align	16
.nv.shared._ZN4vllm25paged_attention_v2_kernelIffLi96ELi16ELi128ELNS_18Fp8KVCacheDataTypeE0ELb1ELi512EEEvPfS2_PT_PKS3_PKT0_S9_ifPKiSB_iPKfiiiSD_SD_iiiii:
	.zero		1440


//--------------------- .nv.shared._ZN4vllm25paged_attention_v2_kernelIffLi80ELi16ELi128ELNS_18Fp8KVCacheDataTypeE0ELb1ELi512EEEvPfS2_PT_PKS3_PKT0_S9_ifPKiSB_iPKfiiiSD_SD_iiiii --------------------------
	.section	.nv.shared._ZN4vllm25paged_attention_v2_kernelIffLi80ELi16ELi128ELNS_18Fp8KVCacheDataTypeE0ELb1ELi512EEEvPfS2_PT_PKS3_PKT0_S9_ifPKiSB_iPKfiiiSD_SD_iiiii,"aw",@nobits
	.sectionflags	@""
	.align	16
.nv.shared._ZN4vllm25paged_attention_v2_kernelIffLi80ELi16ELi128ELNS_18Fp8KVCacheDataTypeE0ELb1ELi512EEEvPfS2_PT_PKS3_PKT0_S9_ifPKiSB_iPKfiiiSD_SD_iiiii:
	.zero		1376


//--------------------- .nv.shared._ZN4vllm25paged_attention_v2_kernelIffLi64ELi16ELi128ELNS_18Fp8KVCacheDataTypeE0ELb1ELi512EEEvPfS2_PT_PKS3_PKT0_S9_ifPKiSB_iPKfiiiSD_SD_iiiii --------------------------
	.section	.nv.shared._ZN4vllm25paged_attention_v2_kernelIffLi64ELi16ELi128ELNS_18Fp8KVCacheDataTypeE0ELb1ELi512EEEvPfS2_PT_PKS3_PKT0_S9_ifPKiSB_iPKfiiiSD_SD_iiiii,"aw",@nobits
	.sectionflags	@""
	.align	16
.nv.shared._ZN4vllm25paged_attention_v2_kernelIffLi64ELi16ELi128ELNS_18Fp8KVCacheDataTypeE0ELb1ELi512EEEvPfS2_PT_PKS3_PKT0_S9_ifPKiSB_iPKfiiiSD_SD_iiiii:
	.zero		1312


//--------------------- .nv.shared._ZN4vllm25paged_attention_v2_kernelIffLi32ELi16ELi128ELNS_18Fp8KVCacheDataTypeE0ELb1ELi512EEEvPfS2_PT_PKS3_PKT0_S9_ifPKiSB_iPKfiiiSD_SD_iiiii --------------------------
	.section	.nv.shared._ZN4vllm25paged_attention_v2_kernelIffLi32ELi16ELi128ELNS_18Fp8KVCacheDataTypeE0ELb1ELi512EEEvPfS2_PT_PKS3_PKT0_S9_ifPKiSB_iPKfiiiSD_SD_iiiii,"aw",@nobits
	.sectionflags	@""
	.align	16
.nv.shared._ZN4vllm25paged_attention_v2_kernelIffLi32ELi16ELi128ELNS_18Fp8KVCacheDataTypeE0ELb1ELi512EEEvPfS2_PT_PKS3_PKT0_S9_ifPKiSB_iPKfiiiSD_SD_iiiii:
	.zero		1184


//--------------------- .nv.shared._ZN4vllm25paged_attention_v2_kernelIffLi256ELi8ELi128ELNS_18Fp8KVCacheDataTypeE0ELb0ELi512EEEvPfS2_PT_PKS3_PKT0_S9_ifPKiSB_iPKfiiiSD_SD_iiiii --------------------------
	.section	.nv.shared._ZN4vllm25paged_attention_v2_kernelIffLi256ELi8ELi128ELNS_18Fp8KVCacheDataTypeE0ELb0ELi512EEEvPfS2_PT_PKS3_PKT0_S9_ifPKiSB_iPKfiiiSD_SD_iiiii,"aw",@nobits
	.sectionflags	@""
	.align	16
.nv.shared._ZN4vllm25paged_attention_v2_kernelIffLi256ELi8ELi128ELNS_18Fp8KVCacheDataTypeE0ELb0ELi512EEEvPfS2_PT_PKS3_PKT0_S9_ifPKiSB_iPKfiiiSD_SD_iiiii:
	.zero		2080


//--------------------- .nv.shared._ZN4vllm25paged_attention_v2_kernelIffLi192ELi8ELi128ELNS_18Fp8KVCacheDataTypeE0ELb0ELi512EEEvPfS2_PT_PKS3_PKT0_S9_ifPKiSB_iPKfiiiSD_SD_iiiii --------------------------
	.section	.nv.shared._ZN4vllm25paged_attention_v2_kernelIffLi192ELi8ELi128ELNS_18Fp8KVCacheDataTypeE0ELb0ELi512EEEvPfS2_PT_PKS3_PKT0_S9_ifPKiSB_iPKfiiiSD_SD_iiiii,"aw",@nobits
	.sectionflags	@""
	.align	16
.nv.shared._ZN4vllm25paged_attention_v2_kernelIffLi192ELi8ELi128ELNS_18Fp8KVCacheDataTypeE0ELb0ELi512EEEvPfS2_PT_PKS3_PKT0_S9_ifPKiSB_iPKfiiiSD_SD_iiiii:
	.zero		1824


//--------------------- .nv.shared._ZN4vllm25paged_attention_v2_kernelIffLi128ELi8ELi128ELNS_18Fp8KVCacheDataTypeE0ELb0ELi512EEEvPfS2_PT_PKS3_PKT0_S9_ifPKiSB_iPKfiiiSD_SD_iiiii --------------------------
	.section	.nv.shared._ZN4vllm25paged_attention_v2_kernelIffLi128ELi8ELi128ELNS_18Fp8KVCacheDataTypeE0ELb0ELi512EEEvPfS2_PT_PKS3_PKT0_S9_ifPKiSB_iPKfiiiSD_SD_iiiii,"aw",@nobits
	.sectionflags	@""
	.align	16
.nv.shared._ZN4vllm25paged_attention_v2_kernelIffLi128ELi8ELi128ELNS_18Fp8KVCacheDataTypeE0ELb0ELi512EEEvPfS2_PT_PKS3_PKT0_S9_ifPKiSB_iPKfiiiSD_SD_iiiii:
	.zero		1568


//--------------------- .nv.shared._ZN4vllm25paged_attention_v2_kernelIffLi120ELi8ELi128ELNS_18Fp8KVCacheDataTypeE0ELb0ELi512EEEvPfS2_PT_PKS3_PKT0_S9_ifPKiSB_iPKfiiiSD_SD_iiiii --------------------------
	.section	.nv.shared._ZN4vllm25paged_attention_v2_kernelIffLi120ELi8ELi128ELNS_18Fp8KVCacheDataTypeE0ELb0ELi512EEEvPfS2_PT_PKS3_PKT0_S9_ifPKiSB_iPKfiiiSD_SD_iiiii,"aw",@nobits
	.sectionflags	@""
	.align	16
.nv.shared._ZN4vllm25paged_attention_v2_kernelIffLi120ELi8ELi128ELNS_18Fp8KVCacheDataTypeE0ELb0ELi512EEEvPfS2_PT_PKS3_PKT0_S9_ifPKiSB_iPKfiiiSD_SD_iiiii:
	.zero		1536


//--------------------- .nv.shared._ZN4vllm25paged_attention_v2_kernelIffLi112ELi8ELi128ELNS_18Fp8KVCacheDataTypeE0ELb0ELi512EEEvPfS2_PT_PKS3_PKT0_S9_ifPKiSB_iPKfiiiSD_SD_iiiii --------------------------
	.section	.nv.shared._ZN4vllm25paged_attention_v2_kernelIffLi112ELi8ELi128ELNS_18Fp8KVCacheDataTypeE0ELb0ELi512EEEvPfS2_PT_PKS3_PKT0_S9_ifPKiSB_iPKfiiiSD_SD_iiiii,"aw",@nobits
	.sectionflags	@""
	.align	16
.nv.shared._ZN4vllm25paged_attention_v2_kernelIffLi112ELi8ELi128ELNS_18Fp8KVCacheDataTypeE0ELb0ELi512EEEvPfS2_PT_PKS3_PKT0_S9_ifPKiSB_iPKfiiiSD_SD_iiiii:
	.zero		1504


//--------------------- .nv.shared._ZN4vllm25paged_attention_v2_kernelIffLi96ELi8ELi128ELNS_18Fp8KVCacheDataTypeE0ELb0ELi512EEEvPfS2_PT_PKS3_PKT0_S9_ifPKiSB_iPKfiiiSD_SD_iiiii --------------------------
	.section	.nv.shared._ZN4vllm25paged_attention_v2_kernelIffLi96ELi8ELi128ELNS_18Fp8KVCacheDataTypeE0ELb0ELi512EEEvPfS2_PT_PKS3_PKT0_S9_ifPKiSB_iPKfiiiSD_SD_iiiii,"aw",@nobits
	.sectionflags	@""
	.align	16
.nv.shared._ZN4vllm25paged_attention_v2_kernelIffLi96ELi8ELi128ELNS_18Fp8KVCacheDataTypeE0ELb0ELi512EEEvPfS2_PT_PKS3_PKT0_S9_ifPKiSB_iPKfiiiSD_SD_iiiii:
	.zero		1440


//--------------------- .nv.shared._ZN4vllm25paged_attention_v2_kernelIffLi80ELi8ELi128ELNS_18Fp8KVCacheDataTypeE0ELb0ELi512EEEvPfS2_PT_PKS3_PKT0_S9_ifPKiSB_iPKfiiiSD_SD_iiiii --------------------------
	.section	.nv.shared._ZN4vllm25paged_attention_v2_kernelIffLi80ELi8ELi128ELNS_18Fp8KVCacheDataTypeE0ELb0ELi512EEEvPfS2_PT_PKS3_PKT0_S9_ifPKiSB_iPKfiiiSD_SD_iiiii,"aw",@nobits
	.sectionflags	@""
	.align	16
.nv.shared._ZN4vllm25paged_attention_v2_kernelIffLi80ELi8ELi128ELNS_18Fp8KVCacheDataTypeE0ELb0ELi512EEEvPfS2_PT_PKS3_PKT0_S9_ifPKiSB_iPKfiiiSD_SD_iiiii:
	.zero		1376


//--------------------- .nv.shared._ZN4vllm25paged_attention_v2_kernelIffLi64ELi8ELi128ELNS_18Fp8KVCacheDataTypeE0ELb0ELi512EEEvPfS2_PT_PKS3_PKT0_S9_ifPKiSB_iPKfiiiSD_SD_iiiii --------------------------
	.section	.nv.shared._ZN4vllm25paged_attention_v2_kernelIffLi64ELi8ELi128ELNS_18Fp8KVCacheDataTypeE0ELb0ELi512EEEvPfS2_PT_PKS3_PKT0_S9_ifPKiSB_iPKfiiiSD_SD_iiiii,"aw",@nobits
	.sectionflags	@""
	.align	16
.nv.shared._ZN4vllm25paged_attention_v2_kernelIffLi64ELi8ELi128ELNS_18Fp8KVCacheDataTypeE0ELb0ELi512EEEvPfS2_PT_PKS3_PKT0_S9_ifPKiSB_iPKfiiiSD_SD_iiiii:
	.zero		1312


//--------------------- .nv.shared._ZN4vllm25paged_attention_v2_kernelIffLi32ELi8ELi128ELNS_18Fp8KVCacheDataTypeE0ELb0ELi512EEEvPfS2_PT_PKS3_PKT0_S9_ifPKiSB_iPKfiiiSD_SD_iiiii --------------------------
	.section	.nv.shared._ZN4vllm25paged_attention_v2_kernelIffLi32ELi8ELi128ELNS_18Fp8KVCacheDataTypeE0ELb0ELi512EEEvPfS2_PT_PKS3_PKT0_S9_ifPKiSB_iPKfiiiSD_SD_iiiii,"aw",@nobits
	.sectionflags	@""
	.align	16
.nv.shared._ZN4vllm25paged_attention_v2_kernelIffLi32ELi8ELi128ELNS_18Fp8KVCacheDataTypeE0ELb0ELi512EEEvPfS2_PT_PKS3_PKT0_S9_ifPKiSB_iPKfiiiSD_SD_iiiii:
	.zero		1184


//--------------------- .nv.shared._ZN4vllm32paged_attention_v2_reduce_kernelIfLi256ELi128ELi512EEEvPT_PKfS4_PKS1_PKii --------------------------
	.section	.nv.shared._ZN4vllm32paged_attention_v2_reduce_kernelIfLi256ELi128ELi512EEEvPT_PKfS4_PKS1_PKii,"aw",@nobits
	.sectionflags	@""
	.align	16
.nv.shared._ZN4vllm32paged_attention_v2_reduce_kernelIfLi256ELi128ELi512EEEvPT_PKfS4_PKS1_PKii:
	.zero		1056


//--------------------- .nv.shared._ZN4vllm25paged_attention_v2_kernelIffLi256ELi8ELi128ELNS_18Fp8KVCacheDataTypeE0ELb1ELi512EEEvPfS2_PT_PKS3_PKT0_S9_ifPKiSB_iPKfiiiSD_SD_iiiii --------------------------
	.section	.nv.shared._ZN4vllm25paged_attention_v2_kernelIffLi256ELi8ELi128ELNS_18Fp8KVCacheDataTypeE0ELb1ELi512EEEvPfS2_PT_PKS3_PKT0_S9_ifPKiSB_iPKfiiiSD_SD_iiiii,"aw",@nobits
	.sectionflags	@""
	.align	16
.nv.shared._ZN4vllm25paged_attention_v2_kernelIffLi256ELi8ELi128ELNS_18Fp8KVCacheDataTypeE0ELb1ELi512EEEvPfS2_PT_PKS3_PKT0_S9_ifPKiSB_iPKfiiiSD_SD_iiiii:
	.zero		2080


//--------------------- .nv.shared._ZN4vllm32paged_attention_v2_reduce_kernelIfLi192ELi128ELi512EEEvPT_PKfS4_PKS1_PKii --------------------------
	.section	.nv.shared._ZN4vllm32paged_attention_v2_reduce_kernelIfLi192ELi128ELi512EEEvPT_PKfS4_PKS1_PKii,"aw",@nobits
	.sectionflags	@""
	.align	16
.nv.shared._ZN4vllm32paged_attention_v2_reduce_kernelIfLi192ELi128ELi512EEEvPT_PKfS4_PKS1_PKii:
	.zero		1056


//--------------------- .nv.shared._ZN4vllm25paged_attention_v2_kernelIffLi192ELi8ELi128ELNS_18Fp8KVCacheDataTypeE0ELb1ELi512EEEvPfS2_PT_PKS3_PKT0_S9_ifPKiSB_iPKfiiiSD_SD_iiiii --------------------------
	.section	.nv.shared._ZN4vllm25paged_attention_v2_kernelIffLi192ELi8ELi128ELNS_18Fp8KVCacheDataTypeE0ELb1ELi512EEEvPfS2_PT_PKS3_PKT0_S9_ifPKiSB_iPKfiiiSD_SD_iiiii,"aw",@nobits
	.sectionflags	@""
	.align	16
.nv.shared._ZN4vllm25paged_attention_v2_kernelIffLi192ELi8ELi128ELNS_18Fp8KVCacheDataTypeE0ELb1ELi512EEEvPfS2_PT_PKS3_PKT0_S9_ifPKiSB_iPKfiiiSD_SD_iiiii:
	.zero		1824


//--------------------- .nv.shared._ZN4vllm32paged_attention_v2_reduce_kernelIfLi128ELi128ELi512EEEvPT_PKfS4_PKS1_PKii --------------------------
	.section	.nv.shared._ZN4vllm32paged_attention_v2_reduce_kernelIfLi128ELi128ELi512EEEvPT_PKfS4_PKS1_PKii,"aw",@nobits
	.sectionflags	@""
	.align	16
.nv.shared._ZN4vllm32paged_attention_v2_reduce_kernelIfLi128ELi128ELi512EEEvPT_PKfS4_PKS1_PKii:
	.zero		1056


//--------------------- .nv.shared._ZN4vllm25paged_attention_v2_kernelIffLi128ELi8ELi128ELNS_18Fp8KVCacheDataTypeE0ELb1ELi512EEEvPfS2_PT_PKS3_PKT0_S9_ifPKiSB_iPKfiiiSD_SD_iiiii --------------------------
	.section	.nv.shared._ZN4vllm25paged_attention_v2_kernelIffLi128ELi8ELi128ELNS_18Fp8KVCacheDataTypeE0ELb1ELi512EEEvPfS2_PT_PKS3_PKT0_S9_ifPKiSB_iPKfiiiSD_SD_iiiii,"aw",@nobits
	.sectionflags	@""
	.align	16
.nv.shared._ZN4vllm25paged_attention_v2_kernelIffLi128ELi8ELi128ELNS_18Fp8KVCacheDataTypeE0ELb1ELi512EEEvPfS2_PT_PKS3_PKT0_S9_ifPKiSB_iPKfiiiSD_SD_iiiii:
	.zero		1568


//--------------------- .nv.shared._ZN4vllm32paged_attention_v2_reduce_kernelIfLi120ELi128ELi512EEEvPT_PKfS4_PKS1_PKii --------------------------
	.section	.nv.shared._ZN4vllm32paged_attention_v2_reduce_kernelIfLi120ELi128ELi512EEEvPT_PKfS4_PKS1_PKii,"aw",@nobits
	.sectionflags	@""
	.align	16
.nv.shared._ZN4vllm32paged_attention_v2_reduce_kernelIfLi120ELi128ELi512EEEvPT_PKfS4_PKS1_PKii:
	.zero		1056


//--------------------- .nv.shared._ZN4vllm25paged_attention_v2_kernelIffLi120ELi8ELi128ELNS_18Fp8KVCacheDataTypeE0ELb1ELi512EEEvPfS2_PT_PKS3_PKT0_S9_ifPKiSB_iPKfiiiSD_SD_iiiii --------------------------
	.section	.nv.shared._ZN4vllm25paged_attention_v2_kernelIffLi120ELi8ELi128ELNS_18Fp8KVCacheDataTypeE0ELb1ELi512EEEvPfS2_PT_PKS3_PKT0_S9_ifPKiSB_iPKfiiiSD_SD_iiiii,"aw",@nobits
	.sectionflags	@""
	.align	16
.nv.shared._ZN4vllm25paged_attention_v2_kernelIffLi120ELi8ELi128ELNS_18Fp8KVCacheDataTypeE0ELb1ELi512EEEvPfS2_PT_PKS3_PKT0_S9_ifPKiSB_iPKfiiiSD_SD_iiiii:
	.zero		1536


//--------------------- .nv.shared._ZN4vllm32paged_attention_v2_reduce_kernelIfLi112ELi128ELi512EEEvPT_PKfS4_PKS1_PKii --------------------------
	.section	.nv.shared._ZN4vllm32paged_attention_v2_reduce_kernelIfLi112ELi128ELi512EEEvPT_PKfS4_PKS1_PKii,"aw",@nobits
	.sectionflags	@""
	.align	16
.nv.shared._ZN4vllm32paged_attention_v2_reduce_kernelIfLi112ELi128ELi512EEEvPT_PKfS4_PKS1_PKii:
	.zero		1056


//--------------------- .nv.shared._ZN4vllm25paged_attention_v2_kernelIffLi112ELi8ELi128ELNS_18Fp8KVCacheDataTypeE0ELb1ELi512EEEvPfS2_PT_PKS3_PKT0_S9_ifPKiSB_iPKfiiiSD_SD_iiiii --------------------------
	.section	.nv.shared._ZN4vllm25paged_attention_v2_kernelIffLi112ELi8ELi128ELNS_18Fp8KVCacheDataTypeE0ELb1ELi512EEEvPfS2_PT_PKS3_PKT0_S9_ifPKiSB_iPKfiiiSD_SD_iiiii,"aw",@nobits
	.sectionflags	@""
	.align	16
.nv.shared._ZN4vllm25paged_attention_v2_kernelIffLi112ELi8ELi128ELNS_18Fp8KVCacheDataTypeE0ELb1ELi512EEEvPfS2_PT_PKS3_PKT0_S9_ifPKiSB_iPKfiiiSD_SD_iiiii:
	.zero		1504


//--------------------- .nv.shared._ZN4vllm32paged_attention_v2_reduce_kernelIfLi96ELi128ELi512EEEvPT_PKfS4_PKS1_PKii --------------------------
	.section	.nv.shared._ZN4vllm32paged_attention_v2_reduce_kernelIfLi96ELi128ELi512EEEvPT_PKfS4_PKS1_PKii,"aw",@nobits
	.sectionflags	@""
	.align	16
.nv.shared._ZN4vllm32paged_attention_v2_reduce_kernelIfLi96ELi128ELi512EEEvPT_PKfS4_PKS1_PKii:
	.zero		1056


//--------------------- .nv.shared._ZN4vllm25paged_attention_v2_kernelIffLi96ELi8ELi128ELNS_18Fp8KVCacheDataTypeE0ELb1ELi512EEEvPfS2_PT_PKS3_PKT0_S9_ifPKiSB_iPKfiiiSD_SD_iiiii --------------------------
	.section	.nv.shared._ZN4vllm25paged_attention_v2_kernelIffLi96ELi8ELi128ELNS_18Fp8KVCacheDataTypeE0ELb1ELi512EEEvPfS2_PT_PKS3_PKT0_S9_ifPKiSB_iPKfiiiSD_SD_iiiii,"aw",@nobits
	.sectionflags	@""
	.align	16
.nv.shared._ZN4vllm25paged_attention_v2_kernelIffLi96ELi8ELi128ELNS_18Fp8KVCacheDataTypeE0ELb1ELi512EEEvPfS2_PT_PKS3_PKT0_S9_ifPKiSB_iPKfiiiSD_SD_iiiii:
	.zero		1440


//--------------------- .nv.shared._ZN4vllm32paged_attention_v2_reduce_kernelIfLi80ELi128ELi512EEEvPT_PKfS4_PKS1_PKii --------------------------
	.section	.nv.shared._ZN4vllm32paged_attention_v2_reduce_kernelIfLi80ELi128ELi512EEEvPT_PKfS4_PKS1_PKii,"aw",@nobits
	.sectionflags	@""
	.align	16
.nv.shared._ZN4vllm32paged_attention_v2_reduce_kernelIfLi80ELi128ELi512EEEvPT_PKfS4_PKS1_PKii:
	.zero		1056


//--------------------- .nv.shared._ZN4vllm25paged_attention_v2_kernelIffLi80ELi8ELi128ELNS_18Fp8KVCacheDataTypeE0ELb1ELi512EEEvPfS2_PT_PKS3_PKT0_S9_ifPKiSB_iPKfiiiSD_SD_iiiii --------------------------
	.section	.nv.shared._ZN4vllm25paged_attention_v2_kernelIffLi80ELi8ELi128ELNS_18Fp8KVCacheDataTypeE0ELb1ELi512EEEvPfS2_PT_PKS3_PKT0_S9_ifPKiSB_iPKfiiiSD_SD_iiiii,"aw",@nobits
	.sectionflags	@""
	.align	16
.nv.shared._ZN4vllm25paged_attention_v2_kernelIffLi80ELi8ELi128ELNS_18Fp8KVCacheDataTypeE0ELb1ELi512EEEvPfS2_PT_PKS3_PKT0_S9_ifPKiSB_iPKfiiiSD_SD_iiiii:
	.zero		1376


//--------------------- .nv.shared._ZN4vllm32paged_attention_v2_reduce_kernelIfLi64ELi128ELi512EEEvPT_PKfS4_PKS1_PKii --------------------------
	.section	.nv.shared._ZN4vllm32paged_attention_v2_reduce_kernelIfLi64ELi128ELi512EEEvPT_PKfS4_PKS1_PKii,"aw",@nobits
	.sectionflags	@""
	.align	16
.nv.shared._ZN4vllm32paged_attention_v2_reduce_kernelIfLi64ELi128ELi512EEEvPT_PKfS4_PKS1_PKii:
	.zero		1056


//--------------------- .nv.shared._ZN4vllm25paged_attention_v2_kernelIffLi64ELi8ELi128ELNS_18Fp8KVCacheDataTypeE0ELb1ELi512EEEvPfS2_PT_PKS3_PKT0_S9_ifPKiSB_iPKfiiiSD_SD_iiiii --------------------------
	.section	.nv.shared._ZN4vllm25paged_attention_v2_kernelIffLi64ELi8ELi128ELNS_18Fp8KVCacheDataTypeE0ELb1ELi512EEEvPfS2_PT_PKS3_PKT0_S9_ifPKiSB_iPKfiiiSD_SD_iiiii,"aw",@nobits
	.sectionflags	@""
	.align	16
.nv.shared._ZN4vllm25paged_attention_v2_kernelIffLi64ELi8ELi128ELNS_18Fp8KVCacheDataTypeE0ELb1ELi512EEEvPfS2_PT_PKS3_PKT0_S9_ifPKiSB_iPKfiiiSD_SD_iiiii:
	.zero		1312


//--------------------- .nv.shared._ZN4vllm32paged_attention_v2_reduce_kernelIfLi32ELi128ELi512EEEvPT_PKfS4_PKS1_PKii --------------------------
	.section	.nv.shared._ZN4vllm32paged_attention_v2_reduce_kernelIfLi32ELi128ELi512EEEvPT_PKfS4_PKS1_PKii,"aw",@nobits
	.sectionflags	@""
	.align	16
.nv.shared._ZN4vllm32paged_attention_v2_reduce_kernelIfLi32ELi128ELi512EEEvPT_PKfS4_PKS1_PKii:
	.zero		1056


//--------------------- .nv.shared._ZN4vllm25paged_attention_v2_kernelIffLi32ELi8ELi128ELNS_18Fp8KVCacheDataTypeE0ELb1ELi512EEEvPfS2_PT_PKS3_PKT0_S9_ifPKiSB_iPKfiiiSD_SD_iiiii --------------------------
	.section	.nv.shared._ZN4vllm25paged_attention_v2_kernelIffLi32ELi8ELi128ELNS_18Fp8KVCacheDataTypeE0ELb1ELi512EEEvPfS2_PT_PKS3_PKT0_S9_ifPKiSB_iPKfiiiSD_SD_iiiii,"aw",@nobits
	.sectionflags	@""
	.align	16
.nv.shared._ZN4vllm25paged_attention_v2_kernelIffLi32ELi8ELi128ELNS_18Fp8KVCacheDataTypeE0ELb1ELi512EEEvPfS2_PT_PKS3_PKT0_S9_ifPKiSB_iPKfiiiSD_SD_iiiii:
	.zero		1184


//--------------------- .nv.constant0._ZN4vllm25paged_attention_v2_kernelI13__nv_bfloat16hLi256ELi32ELi128ELNS_18Fp8KVCacheDataTypeE2ELb0ELi512EEEvPfS3_PT_PKS4_PKT0_SA_ifPKiSC_iPKfiiiSE_SE_iiiii --------------------------
	.section	.nv.constant0._ZN4vllm25paged_attention_v2_kernelI13__nv_bfloat16hLi256ELi32ELi128ELNS_18Fp8KVCacheDataTypeE2ELb0ELi512EEEvPfS3_PT_PKS4_PKT0_SA_ifPKiSC_iPKfiiiSE_SE_iiiii,"a",@progbits
	.sectionflags	@""
	.align	4
.nv.constant0._ZN4vllm25paged_attention_v2_kernelI13__nv_bfloat16hLi256ELi32ELi128ELNS_18Fp8KVCacheDataTypeE2ELb0ELi512EEEvPfS3_PT_PKS4_PKT0_SA_ifPKiSC_iPKfiiiSE_SE_iiiii:
	.zero		1036


//--------------------- .nv.constant0._ZN4vllm25paged_attention_v2_kernelI13__nv_bfloat16hLi192ELi32ELi128ELNS_18Fp8KVCacheDataTypeE2ELb0ELi512EEEvPfS3_PT_PKS4_PKT0_SA_ifPKiSC_iPKfiiiSE_SE_iiiii --------------------------
	.section	.nv.constant0._ZN4vllm25paged_attention_v2_kernelI13__nv_bfloat16hLi192ELi32ELi128ELNS_18Fp8KVCacheDataTypeE2ELb0ELi512EEEvPfS3_PT_PKS4_PKT0_SA_ifPKiSC_iPKfiiiSE_SE_iiiii,"a",@progbits
	.sectionflags	@""
	.align	4
.nv.constant0._ZN4vllm25paged_attention_v2_kernelI13__nv_bfloat16hLi192ELi32ELi128ELNS_18Fp8KVCacheDataTypeE2ELb0ELi512EEEvPfS3_PT_PKS4_PKT0_SA_ifPKiSC_iPKfiiiSE_SE_iiiii:
	.zero		1036


//--------------------- .nv.constant0._ZN4vllm25paged_attention_v2_kernelI13__nv_bfloat16hLi128ELi32ELi128ELNS_18Fp8KVCacheDataTypeE2ELb0ELi512EEEvPfS3_PT_PKS4_PKT0_SA_ifPKiSC_iPKfiiiSE_SE_iiiii --------------------------
	.section	.nv.constant0._ZN4vllm25paged_attention_v2_kernelI13__nv_bfloat16hLi128ELi32ELi128ELNS_18Fp8KVCacheDataTypeE2ELb0ELi512EEEvPfS3_PT_PKS4_PKT0_SA_ifPKiSC_iPKfiiiSE_SE_iiiii,"a",@progbits
	.sectionflags	@""
	.align	4
.nv.constant0._ZN4vllm25paged_attention_v2_kernelI13__nv_bfloat16hLi128ELi32ELi128ELNS_18Fp8KVCacheDataTypeE2ELb0ELi512EEEvPfS3_PT_PKS4_PKT0_SA_ifPKiSC_iPKfiiiSE_SE_iiiii:
	.zero		1036


//--------------------- .nv.constant0._ZN4vllm25paged_attention_v2_kernelI13__nv_bfloat16hLi120ELi32ELi128ELNS_18Fp8KVCacheDataTypeE2ELb0ELi512EEEvPfS3_PT_PKS4_PKT0_SA_ifPKiSC_iPKfiiiSE_SE_iiiii --------------------------
	.section	.nv.constant0._ZN4vllm25paged_attention_v2_kernelI13__nv_bfloat16hLi120ELi32ELi128ELNS_18Fp8KVCacheDataTypeE2ELb0ELi512EEEvPfS3_PT_PKS4_PKT0_SA_ifPKiSC_iPKfiiiSE_SE_iiiii,"a",@progbits
	.sectionflags	@""
	.align	4
.nv.constant0._ZN4vllm25paged_attention_v2_kernelI13__nv_bfloat16hLi120ELi32ELi128ELNS_18Fp8KVCacheDataTypeE2ELb0ELi512EEEvPfS3_PT_PKS4_PKT0_SA_ifPKiSC_iPKfiiiSE_SE_iiiii:
	.zero		1036


//--------------------- .nv.constant0._ZN4vllm25paged_attention_v2_kernelI13__nv_bfloat16hLi112ELi32ELi128ELNS_18Fp8KVCacheDataTypeE2ELb0ELi512EEEvPfS3_PT_PKS4_PKT0_SA_ifPKiSC_iPKfiiiSE_SE_iiiii --------------------------
	.section	.nv.constant0._ZN4vllm25paged_attention_v2_kernelI13__nv_bfloat16hLi112ELi32ELi128ELNS_18Fp8KVCacheDataTypeE2ELb0ELi512EEEvPfS3_PT_PKS4_PKT0_SA_ifPKiSC_iPKfiiiSE_SE_iiiii,"a",@progbits
	.sectionflags	@""
	.align	4
.nv.constant0._ZN4vllm25paged_attention_v2_kernelI13__nv_bfloat16hLi112ELi32ELi128ELNS_18Fp8KVCacheDataTypeE2ELb0ELi512EEEvPfS3_PT_PKS4_PKT0_SA_ifPKiSC_iPKfiiiSE_SE_iiiii:
	.zero		1036


//--------------------- .nv.constant0._ZN4vllm25paged_attention_v2_kernelI13__nv_bfloat16hLi96ELi32ELi128ELNS_18Fp8KVCacheDataTypeE2ELb0ELi512EEEvPfS3_PT_PKS4_PKT0_SA_ifPKiSC_iPKfiiiSE_SE_iiiii --------------------------
	.section	.nv.constant0._ZN4vllm25paged_attention_v2_kernelI13__nv_bfloat16hLi96ELi32ELi128ELNS_18Fp8KVCacheDataTypeE2ELb0ELi512EEEvPfS3_PT_PKS4_PKT0_SA_ifPKiSC_iPKfiiiSE_SE_iiiii,"a",@progbits
	.sectionflags	@""
	.align	4
.nv.constant0._ZN4vllm25paged_attention_v2_kernelI13__nv_bfloat16hLi96ELi32ELi128ELNS_18Fp8KVCacheDataTypeE2ELb0ELi512EEEvPfS3_PT_PKS4_PKT0_SA_ifPKiSC_iPKfiiiSE_SE_iiiii:
	.zero		1036


//--------------------- .nv.constant0._ZN4vllm25paged_attention_v2_kernelI13__nv_bfloat16hLi80ELi32ELi128ELNS_18Fp8KVCacheDataTypeE2ELb0ELi512EEEvPfS3_PT_PKS4_PKT0_SA_ifPKiSC_iPKfiiiSE_SE_iiiii --------------------------
	.section	.nv.constant0._ZN4vllm25paged_attention_v2_kernelI13__nv_bfloat16hLi80ELi32ELi128ELNS_18Fp8KVCacheDataTypeE2ELb0ELi512EEEvPfS3_PT_PKS4_PKT0_SA_ifPKiSC_iPKfiiiSE_SE_iiiii,"a",@progbits
	.sectionflags	@""
	.align	4
.nv.constant0._ZN4vllm25paged_attention_v2_kernelI13__nv_bfloat16hLi80ELi32ELi128ELNS_18Fp8KVCacheDataTypeE2ELb0ELi512EEEvPfS3_PT_PKS4_PKT0_SA_ifPKiSC_iPKfiiiSE_SE_iiiii:
	.zero		1036


//--------------------- .nv.constant0._ZN4vllm25paged_attention_v2_kernelI13__nv_bfloat16hLi64ELi32ELi128ELNS_18Fp8KVCacheDataTypeE2ELb0ELi512EEEvPfS3_PT_PKS4_PKT0_SA_ifPKiSC_iPKfiiiSE_SE_iiiii --------------------------
	.section	.nv.constant0._ZN4vllm25paged_attention_v2_kernelI13__nv_bfloat16hLi64ELi32ELi128ELNS_18Fp8KVCacheDataTypeE2ELb0ELi512EEEvPfS3_PT_PKS4_PKT0_SA_ifPKiSC_iPKfiiiSE_SE_iiiii,"a",@progbits
	.sectionflags	@""
	.align	4
.nv.constant0._ZN4vllm25paged_attention_v2_kernelI13__nv_bfloat16hLi64ELi32ELi128ELNS_18Fp8KVCacheDataTypeE2ELb0ELi512EEEvPfS3_PT_PKS4_PKT0_SA_ifPKiSC_iPKfiiiSE_SE_iiiii:
	.zero		1036


//--------------------- .nv.constant0._ZN4vllm25paged_attention_v2_kernelI13__nv_bfloat16hLi32ELi32ELi128ELNS_18Fp8KVCacheDataTypeE2ELb0ELi512EEEvPfS3_PT_PKS4_PKT0_SA_ifPKiSC_iPKfiiiSE_SE_iiiii --------------------------
	.section	.nv.constant0._ZN4vllm25paged_attention_v2_kernelI13__nv_bfloat16hLi32ELi32ELi128ELNS_18Fp8KVCacheDataTypeE2ELb0ELi512EEEvPfS3_PT_PKS4_PKT0_SA_ifPKiSC_iPKfiiiSE_SE_iiiii,"a",@progbits
	.sectionflags	@""
	.align	4
.nv.constant0._ZN4vllm25paged_attention_v2_kernelI13__nv_bfloat16hLi32ELi32ELi128ELNS_18Fp8KVCacheDataTypeE2ELb0ELi512EEEvPfS3_PT_PKS4_PKT0_SA_ifPKiSC_iPKfiiiSE_SE_iiiii:
	.zero		1036


//--------------------- .nv.constant0._ZN4vllm25paged_attention_v2_kernelI13__nv_bfloat16hLi256ELi32ELi128ELNS_18Fp8KVCacheDataTypeE2ELb1ELi512EEEvPfS3_PT_PKS4_PKT0_SA_ifPKiSC_iPKfiiiSE_SE_iiiii --------------------------
	.section	.nv.constant0._ZN4vllm25paged_attention_v2_kernelI13__nv_bfloat16hLi256ELi32ELi128ELNS_18Fp8KVCacheDataTypeE2ELb1ELi512EEEvPfS3_PT_PKS4_PKT0_SA_ifPKiSC_iPKfiiiSE_SE_iiiii,"a",@progbits
	.sectionflags	@""
	.align	4
.nv.constant0._ZN4vllm25paged_attention_v2_kernelI13__nv_bfloat16hLi256ELi32ELi128ELNS_18Fp8KVCacheDataTypeE2ELb1ELi512EEEvPfS3_PT_PKS4_PKT0_SA_ifPKiSC_iPKfiiiSE_SE_iiiii:
	.zero		1036


//--------------------- .nv.constant0._ZN4vllm25paged_attention_v2_kernelI13__nv_bfloat16hLi192ELi32ELi128ELNS_18Fp8KVCacheDataTypeE2ELb1ELi512EEEvPfS3_PT_PKS4_PKT0_SA_ifPKiSC_iPKfiiiSE_SE_iiiii --------------------------
	.section	.nv.constant0._ZN4vllm25paged_attention_v2_kernelI13__nv_bfloat16hLi192ELi32ELi128ELNS_18Fp8KVCacheDataTypeE2ELb1ELi512EEEvPfS3_PT_PKS4_PKT0_SA_ifPKiSC_iPKfiiiSE_SE_iiiii,"a",@progbits
	.sectionflags	@""
	.align	4
.nv.constant0._ZN4vllm25paged_attention_v2_kernelI13__nv_bfloat16hLi192ELi32ELi128ELNS_18Fp8KVCacheDataTypeE2ELb1ELi512EEEvPfS3_PT_PKS4_PKT0_SA_ifPKiSC_iPKfiiiSE_SE_iiiii:
	.zero		1036


//--------------------- .nv.constant0._ZN4vllm25paged_attention_v2_kernelI13__nv_bfloat16hLi128ELi32ELi128ELNS_18Fp8KVCacheDataTypeE2ELb1ELi512EEEvPfS3_PT_PKS4_PKT0_SA_ifPKiSC_iPKfiiiSE_SE_iiiii --------------------------
	.section	.nv.constant0._ZN4vllm25paged_attention_v2_kernelI13__nv_bfloat16hLi128ELi32ELi128ELNS_18Fp8KVCacheDataTypeE2ELb1ELi512EEEvPfS3_PT_PKS4_PKT0_SA_ifPKiSC_iPKfiiiSE_SE_iiiii,"a",@progbits
	.sectionflags	@""
	.align	4
.nv.constant0._ZN4vllm25paged_attention_v2_kernelI13__nv_bfloat16hLi128ELi32ELi128ELNS_18Fp8KVCacheDataTypeE2ELb1ELi512EEEvPfS3_PT_PKS4_PKT0_SA_ifPKiSC_iPKfiiiSE_SE_iiiii:
	.zero		1036


//--------------------- .nv.constant0._ZN4vllm25paged_attention_v2_kernelI13__nv_bfloat16hLi120ELi32ELi128ELNS_18Fp8KVCacheDataTypeE2ELb1ELi512EEEvPfS3_PT_PKS4_PKT0_SA_ifPKiSC_iPKfiiiSE_SE_iiiii --------------------------
	.section	.nv.constant0._ZN4vllm25paged_attention_v2_kernelI13__nv_bfloat16hLi120ELi32ELi128ELNS_18Fp8KVCacheDataTypeE2ELb1ELi512EEEvPfS3_PT_PKS4_PKT0_SA_ifPKiSC_iPKfiiiSE_SE_iiiii,"a",@progbits
	.sectionflags	@""
	.align	4
.nv.constant0._ZN4vllm25paged_attention_v2_kernelI13__nv_bfloat16hLi120ELi32ELi128ELNS_18Fp8KVCacheDataTypeE2ELb1ELi512EEEvPfS3_PT_PKS4_PKT0_SA_ifPKiSC_iPKfiiiSE_SE_iiiii:
	.zero		1036


//--------------------- .nv.constant0._ZN4vllm25paged_attention_v2_kernelI13__nv_bfloat16hLi112ELi32ELi128ELNS_18Fp8KVCacheDataTypeE2ELb1ELi512EEEvPfS3_PT_PKS4_PKT0_SA_ifPKiSC_iPKfiiiSE_SE_iiiii --------------------------
	.section	.nv.constant0._ZN4vllm25paged_attention_v2_kernelI13__nv_bfloat16hLi112ELi32ELi128ELNS_18Fp8KVCacheDataTypeE2ELb1ELi512EEEvPfS3_PT_PKS4_PKT0_SA_ifPKiSC_iPKfiiiSE_SE_iiiii,"a",@progbits
	.sectionflags	@""
	.align	4
.nv.constant0._ZN4vllm25paged_attention_v2_kernelI13__nv_bfloat16hLi112ELi32ELi128ELNS_18Fp8KVCacheDataTypeE2ELb1ELi512EEEvPfS3_PT_PKS4_PKT0_SA_ifPKiSC_iPKfiiiSE_SE_iiiii:
	.zero		1036


//--------------------- .nv.constant0._ZN4vllm25paged_attention_v2_kernelI13__nv_bfloat16hLi96ELi32ELi128ELNS_18Fp8KVCacheDataTypeE2ELb1ELi512EEEvPfS3_PT_PKS4_PKT0_SA_ifPKiSC_iPKfiiiSE_SE_iiiii --------------------------
	.section	.nv.constant0._ZN4vllm25paged_attention_v2_kernelI13__nv_bfloat16hLi96ELi32ELi128ELNS_18Fp8KVCacheDataTypeE2ELb1ELi512EEEvPfS3_PT_PKS4_PKT0_SA_ifPKiSC_iPKfiiiSE_SE_iiiii,"a",@progbits
	.sectionflags	@""
	.align	4
.nv.constant0._ZN4vllm25paged_attention_v2_kernelI13__nv_bfloat16hLi96ELi32ELi128ELNS_18Fp8KVCacheDataTypeE2ELb1ELi512EEEvPfS3_PT_PKS4_PKT0_SA_ifPKiSC_iPKfiiiSE_SE_iiiii:
	.zero		1036


//--------------------- .nv.constant0._ZN4vllm25paged_attention_v2_kernelI13__nv_bfloat16hLi80ELi32ELi128ELNS_18Fp8KVCacheDataTypeE2ELb1ELi512EEEvPfS3_PT_PKS4_PKT0_SA_ifPKiSC_iPKfiiiSE_SE_iiiii --------------------------
	.section	.nv.constant0._ZN4vllm25paged_attention_v2_kernelI13__nv_bfloat16hLi80ELi32ELi128ELNS_18Fp8KVCacheDataTypeE2ELb1ELi512EEEvPfS3_PT_PKS4_PKT0_SA_ifPKiSC_iPKfiiiSE_SE_iiiii,"a",@progbits
	.sectionflags	@""
	.align	4
.nv.constant0._ZN4vllm25paged_attention_v2_kernelI13__nv_bfloat16hLi80ELi32ELi128ELNS_18Fp8KVCacheDataTypeE2ELb1ELi512EEEvPfS3_PT_PKS4_PKT0_SA_ifPKiSC_iPKfiiiSE_SE_iiiii:
	.zero		1036


//--------------------- .nv.constant0._ZN4vllm25paged_attention_v2_kernelI13__nv_bfloat16hLi64ELi32ELi128ELNS_18Fp8KVCacheDataTypeE2ELb1ELi512EEEvPfS3_PT_PKS4_PKT0_SA_ifPKiSC_iPKfiiiSE_SE_iiiii --------------------------
	.section	.nv.constant0._ZN4vllm25paged_attention_v2_kernelI13__nv_bfloat16hLi64ELi32ELi128ELNS_18Fp8KVCacheDataTypeE2ELb1ELi512EEEvPfS3_PT_PKS4_PKT0_SA_ifPKiSC_iPKfiiiSE_SE_iiiii,"a",@progbits
	.sectionflags	@""
	.align	4
.nv.constant0._ZN4vllm25paged_attention_v2_kernelI13__nv_bfloat16hLi64ELi32ELi128ELNS_18Fp8KVCacheDataTypeE2ELb1ELi512EEEvPfS3_PT_PKS4_PKT0_SA_ifPKiSC_iPKfiiiSE_SE_iiiii:
	.zero		1036


//--------------------- .nv.constant0._ZN4vllm25paged_attention_v2_kernelI13__nv_bfloat16hLi32ELi32ELi128ELNS_18Fp8KVCacheDataTypeE2ELb1ELi512EEEvPfS3_PT_PKS4_PKT0_SA_ifPKiSC_iPKfiiiSE_SE_iiiii --------------------------
	.section	.nv.constant0._ZN4vllm25paged_attention_v2_kernelI13__nv_bfloat16hLi32ELi32ELi128ELNS_18Fp8KVCacheDataTypeE2ELb1ELi512EEEvPfS3_PT_PKS4_PKT0_SA_ifPKiSC_iPKfiiiSE_SE_iiiii,"a",@progbits
	.sectionflags	@""
	.align	4
.nv.constant0._ZN4vllm25paged_attention_v2_kernelI13__nv_bfloat16hLi32ELi32ELi128ELNS_18Fp8KVCacheDataTypeE2ELb1ELi512EEEvPfS3_PT_PKS4_PKT0_SA_ifPKiSC_iPKfiiiSE_SE_iiiii:
	.zero		1036


//--------------------- .nv.constant0._ZN4vllm25paged_attention_v2_kernelI13__nv_bfloat16hLi256ELi16ELi128ELNS_18Fp8KVCacheDataTypeE2ELb0ELi512EEEvPfS3_PT_PKS4_PKT0_SA_ifPKiSC_iPKfiiiSE_SE_iiiii --------------------------
	.section	.nv.constant0._ZN4vllm25paged_attention_v2_kernelI13__nv_bfloat16hLi256ELi16ELi128ELNS_18Fp8KVCacheDataTypeE2ELb0ELi512EEEvPfS3_PT_PKS4_PKT0_SA_ifPKiSC_iPKfiiiSE_SE_iiiii,"a",@progbits
	.sectionflags	@""
	.align	4
.nv.constant0._ZN4vllm25paged_attention_v2_kernelI13__nv_bfloat16hLi256ELi16ELi128ELNS_18Fp8KVCacheDataTypeE2ELb0ELi512EEEvPfS3_PT_PKS4_PKT0_SA_ifPKiSC_iPKfiiiSE_SE_iiiii:
	.zero		1036


//--------------------- .nv.constant0._ZN4vllm25paged_attention_v2_kernelI13__nv_bfloat16hLi192ELi16ELi128ELNS_18Fp8KVCacheDataTypeE2ELb0ELi512EEEvPfS3_PT_PKS4_PKT0_SA_ifPKiSC_iPKfiiiSE_SE_iiiii --------------------------
	.section	.nv.constant0._ZN4vllm25paged_attention_v2_kernelI13__nv_bfloat16hLi192ELi16ELi128ELNS_18Fp8KVCacheDataTypeE2ELb0ELi512EEEvPfS3_PT_PKS4_PKT0_SA_ifPKiSC_iPKfiiiSE_SE_iiiii,"a",@progbits
	.sectionflags	@""
	.align	4
.nv.constant0._ZN4vllm25paged_attention_v2_kernelI13__nv_bfloat16hLi192ELi16ELi128ELNS_18Fp8KVCacheDataTypeE2ELb0ELi512EEEvPfS3_PT_PKS4_PKT0_SA_ifPKiSC_iPKfiiiSE_SE_iiiii:
	.zero		1036


//--------------------- .nv.constant0._ZN4vllm25paged_attention_v2_kernelI13__nv_bfloat16hLi128ELi16ELi128ELNS_18Fp8KVCacheDataTypeE2ELb0ELi512EEEvPfS3_PT_PKS4_PKT0_SA_ifPKiSC_iPKfiiiSE_SE_iiiii --------------------------
	.section	.nv.constant0._ZN4vllm25paged_attention_v2_kernelI13__nv_bfloat16hLi128ELi16ELi128ELNS_18Fp8KVCacheDataTypeE2ELb0ELi512EEEvPfS3_PT_PKS4_PKT0_SA_ifPKiSC_iPKfiiiSE_SE_iiiii,"a",@progbits
	.sectionflags	@""
	.align	4
.nv.constant0._ZN4vllm25paged_attention_v2_kernelI13__nv_bfloat16hLi128ELi16ELi128ELNS_18Fp8KVCacheDataTypeE2ELb0ELi512EEEvPfS3_PT_PKS4_PKT0_SA_ifPKiSC_iPKfiiiSE_SE_iiiii:
	.zero		1036


//--------------------- .nv.constant0._ZN4vllm25paged_attention_v2_kernelI13__nv_bfloat16hLi120ELi16ELi128ELNS_18Fp8KVCacheDataTypeE2ELb0ELi512EEEvPfS3_PT_PKS4_PKT0_SA_ifPKiSC_iPKfiiiSE_SE_iiiii --------------------------
	.section	.nv.constant0._ZN4vllm25paged_attention_v2_kernelI13__nv_bfloat16hLi120ELi16ELi128ELNS_18Fp8KVCacheDataTypeE2ELb0ELi512EEEvPfS3_PT_PKS4_PKT0_SA_ifPKiSC_iPKfiiiSE_SE_iiiii,"a",@progbits
	.sectionflags	@""
	.align	4
.nv.constant0._ZN4vllm25paged_attention_v2_kernelI13__nv_bfloat16hLi120ELi16ELi128ELNS_18Fp8KVCacheDataTypeE2ELb0ELi512EEEvPfS3_PT_PKS4_PKT0_SA_ifPKiSC_iPKfiiiSE_SE_iiiii:
	.zero		1036


//--------------------- .nv.constant0._ZN4vllm25paged_attention_v2_kernelI13__nv_bfloat16hLi112ELi16ELi128ELNS_18Fp8KVCacheDataTypeE2ELb0ELi512EEEvPfS3_PT_PKS4_PKT0_SA_ifPKiSC_iPKfiiiSE_SE_iiiii --------------------------
	.section	.nv.constant0._ZN4vllm25paged_attention_v2_kernelI13__nv_bfloat16hLi112ELi16ELi128ELNS_18Fp8KVCacheDataTypeE2ELb0ELi512EEEvPfS3_PT_PKS4_PKT0_SA_ifPKiSC_iPKfiiiSE_SE_iiiii,"a",@progbits
	.sectionflags	@""
	.align	4
.nv.constant0._ZN4vllm25paged_attention_v2_kernelI13__nv_bfloat16hLi112ELi16ELi128ELNS_18Fp8KVCacheDataTypeE2ELb0ELi512EEEvPfS3_PT_PKS4_PKT0_SA_ifPKiSC_iPKfiiiSE_SE_iiiii:
	.zero		1036


//--------------------- .nv.constant0._ZN4vllm25paged_attention_v2_kernelI13__nv_bfloat16hLi96ELi16ELi128ELNS_18Fp8KVCacheDataTypeE2ELb0ELi512EEEvPfS3_PT_PKS4_PKT0_SA_ifPKiSC_iPKfiiiSE_SE_iiiii --------------------------
	.section	.nv.constant0._ZN4vllm25paged_attention_v2_kernelI13__nv_bfloat16hLi96ELi16ELi128ELNS_18Fp8KVCacheDataTypeE2ELb0ELi512EEEvPfS3_PT_PKS4_PKT0_SA_ifPKiSC_iPKfiiiSE_SE_iiiii,"a",@progbits
	.sectionflags	@""
	.align	4
.nv.constant0._ZN4vllm25paged_attention_v2_kernelI13__nv_bfloat16hLi96ELi16ELi128ELNS_18Fp8KVCacheDataTypeE2ELb0ELi512EEEvPfS3_PT_PKS4_PKT0_SA_ifPKiSC_iPKfiiiSE_SE_iiiii:
	.zero		1036


//--------------------- .nv.constant0._ZN4vllm25paged_attention_v2_kernelI13__nv_bfloat16hLi80ELi16ELi128ELNS_18Fp8KVCacheDataTypeE2ELb0ELi512EEEvPfS3_PT_PKS4_PKT0_SA_ifPKiSC_iPKfiiiSE_SE_iiiii --------------------------
	.section	.nv.constant0._ZN4vllm25paged_attention_v2_kernelI13__nv_bfloat16hLi80ELi16ELi128ELNS_18Fp8KVCacheDataTypeE2ELb0ELi512EEEvPfS3_PT_PKS4_PKT0_SA_ifPKiSC_iPKfiiiSE_SE_iiiii,"a",@progbits
	.sectionflags	@""
	.align	4
.nv.constant0._ZN4vllm25paged_attention_v2_kernelI13__nv_bfloat16hLi80ELi16ELi128ELNS_18Fp8KVCacheDataTypeE2ELb0ELi512EEEvPfS3_PT_PKS4_PKT0_SA_ifPKiSC_iPKfiiiSE_SE_iiiii:
	.zero		1036


//--------------------- .nv.constant0._ZN4vllm25paged_attention_v2_kernelI13__nv_bfloat16hLi64ELi16ELi128ELNS_18Fp8KVCacheDataTypeE2ELb0ELi512EEEvPfS3_PT_PKS4_PKT0_SA_ifPKiSC_iPKfiiiSE_SE_iiiii --------------------------
	.section	.nv.constant0._ZN4vllm25paged_attention_v2_kernelI13__nv_bfloat16hLi64ELi16ELi128ELNS_18Fp8KVCacheDataTypeE2ELb0ELi512EEEvPfS3_PT_PKS4_PKT0_SA_ifPKiSC_iPKfiiiSE_SE_iiiii,"a",@progbits
	.sectionflags	@""
	.align	4
.nv.constant0._ZN4vllm25paged_attention_v2_kernelI13__nv_bfloat16hLi64ELi16ELi128ELNS_18Fp8KVCacheDataTypeE2ELb0ELi512EEEvPfS3_PT_PKS4_PKT0_SA_ifPKiSC_iPKfiiiSE_SE_iiiii:
	.zero		1036


//--------------------- .nv.constant0._ZN4vllm25paged_attention_v2_kernelI13__nv_bfloat16hLi32ELi16ELi128ELNS_18Fp8KVCacheDataTypeE2ELb0ELi512EEEvPfS3_PT_PKS4_PKT0_SA_ifPKiSC_iPKfiiiSE_SE_iiiii --------------------------
	.section	.nv.constant0._ZN4vllm25paged_attention_v2_kernelI13__nv_bfloat16hLi32ELi16ELi128ELNS_18Fp8KVCacheDataTypeE2ELb0ELi512EEEvPfS3_PT_PKS4_PKT0_SA_ifPKiSC_iPKfiiiSE_SE_iiiii,"a",@progbits
	.sectionflags	@""
	.align	4
.nv.constant0._ZN4vllm25paged_attention_v2_kernelI13__nv_bfloat16hLi32ELi16ELi128ELNS_18Fp8KVCacheDataTypeE2ELb0ELi512EEEvPfS3_PT_PKS4_PKT0_SA_ifPKiSC_iPKfiiiSE_SE_iiiii:
	.zero		1036


//--------------------- .nv.constant0._ZN4vllm25paged_attention_v2_kernelI13__nv_bfloat16hLi256ELi16ELi128ELNS_18Fp8KVCacheDataTypeE2ELb1ELi512EEEvPfS3_PT_PKS4_PKT0_SA_ifPKiSC_iPKfiiiSE_SE_iiiii --------------------------
	.section	.nv.constant0._ZN4vllm25paged_attention_v2_kernelI13__nv_bfloat16hLi256ELi16ELi128ELNS_18Fp8KVCacheDataTypeE2ELb1ELi512EEEvPfS3_PT_PKS4_PKT0_SA_ifPKiSC_iPKfiiiSE_SE_iiiii,"a",@progbits
	.sectionflags	@""
	.align	4
.nv.constant0._ZN4vllm25paged_attention_v2_kernelI13__nv_bfloat16hLi256ELi16ELi128ELNS_18Fp8KVCacheDataTypeE2ELb1ELi512EEEvPfS3_PT_PKS4_PKT0_SA_ifPKiSC_iPKfiiiSE_SE_iiiii:
	.zero		1036


//--------------------- .nv.constant0._ZN4vllm25paged_attention_v2_kernelI13__nv_bfloat16hLi192ELi16ELi128ELNS_18Fp8KVCacheDataTypeE2ELb1ELi512EEEvPfS3_PT_PKS4_PKT0_SA_ifPKiSC_iPKfiiiSE_SE_iiiii --------------------------
	.section	.nv.constant0._ZN4vllm25paged_attention_v2_kernelI13__nv_bfloat16hLi192ELi16ELi128ELNS_18Fp8KVCacheDataTypeE2ELb1ELi512EEEvPfS3_PT_PKS4_PKT0_SA_ifPKiSC_iPKfiiiSE_SE_iiiii,"a",@progbits
	.sectionflags	@""
	.align	4
.nv.constant0._ZN4vllm25paged_attention_v2_kernelI13__nv_bfloat16hLi192ELi16ELi128ELNS_18Fp8KVCacheDataTypeE2ELb1ELi512EEEvPfS3_PT_PKS4_PKT0_SA_ifPKiSC_iPKfiiiSE_SE_iiiii:
	.zero		1036


//--------------------- .nv.constant0._ZN4vllm25paged_attention_v2_kernelI13__nv_bfloat16hLi128ELi16ELi128ELNS_18Fp8KVCacheDataTypeE2ELb1ELi512EEEvPfS3_PT_PKS4_PKT0_SA_ifPKiSC_iPKfiiiSE_SE_iiiii --------------------------
	.section	.nv.constant0._ZN4vllm25paged_attention_v2_kernelI13__nv_bfloat16hLi128ELi16ELi128ELNS_18Fp8KVCacheDataTypeE2ELb1ELi512EEEvPfS3_PT_PKS4_PKT0_SA_ifPKiSC_iPKfiiiSE_SE_iiiii,"a",@progbits
	.sectionflags	@""
	.align	4
.nv.constant0._ZN4vllm25paged_attention_v2_kernelI13__nv_bfloat16hLi128ELi16ELi128ELNS_18Fp8KVCacheDataTypeE2ELb1ELi512EEEvPfS3_PT_PKS4_PKT0_SA_ifPKiSC_iPKfiiiSE_SE_iiiii:
	.zero		1036


//--------------------- .nv.constant0._ZN4vllm25paged_attention_v2_kernelI13__nv_bfloat16hLi120ELi16ELi128ELNS_18Fp8KVCacheDataTypeE2ELb1ELi512EEEvPfS3_PT_PKS4_PKT0_SA_ifPKiSC_iPKfiiiSE_SE_iiiii --------------------------
	.section	.nv.constant0._ZN4vllm25paged_attention_v2_kernelI13__nv_bfloat16hLi120ELi16ELi128ELNS_18Fp8KVCacheDataTypeE2ELb1ELi512EEEvPfS3_PT_PKS4_PKT0_SA_ifPKiSC_iPKfiiiSE_SE_iiiii,"a",@progbits
	.sectionflags	@""
	.align	4
.nv.constant0._ZN4vllm25paged_attention_v2_kernelI13__nv_bfloat16hLi120ELi16ELi128ELNS_18Fp8KVCacheDataTypeE2ELb1ELi512EEEvPfS3_PT_PKS4_PKT0_SA_ifPKiSC_iPKfiiiSE_SE_iiiii:
	.zero		1036


//--------------------- .nv.constant0._ZN4vllm25paged_attention_v2_kernelI13__nv_bfloat16hLi112ELi16ELi128ELNS_18Fp8KVCacheDataTypeE2ELb1ELi512EEEvPfS3_PT_PKS4_PKT0_SA_ifPKiSC_iPKfiiiSE_SE_iiiii --------------------------
	.section	.nv.constant0._ZN4vllm25paged_attention_v2_kernelI13__nv_bfloat16hLi112ELi16ELi128ELNS_18Fp8KVCacheDataTypeE2ELb1ELi512EEEvPfS3_PT_PKS4_PKT0_SA_ifPKiSC_iPKfiiiSE_SE_iiiii,"a",@progbits
	.sectionflags	@""
	.align	4
.nv.constant0._ZN4vllm25paged_attention_v2_kernelI13__nv_bfloat16hLi112ELi16ELi128ELNS_18Fp8KVCacheDataTypeE2ELb1ELi512EEEvPfS3_PT_PKS4_PKT0_SA_ifPKiSC_iPKfiiiSE_SE_iiiii:
	.zero		1036


//--------------------- .nv.constant0._ZN4vllm25paged_attention_v2_kernelI13__nv_bfloat16hLi96ELi16ELi128ELNS_18Fp8KVCacheDataTypeE2ELb1ELi512EEEvPfS3_PT_PKS4_PKT0_SA_ifPKiSC_iPKfiiiSE_SE_iiiii --------------------------
	.section	.nv.constant0._ZN4vllm25paged_attention_v2_kernelI13__nv_bfloat16hLi96ELi16ELi128ELNS_18Fp8KVCacheDataTypeE2ELb1ELi512EEEvPfS3_PT_PKS4_PKT0_SA_ifPKiSC_iPKfiiiSE_SE_iiiii,"a",@progbits
	.sectionflags	@""
	.align	4
.nv.constant0._ZN4vllm25paged_attention_v2_kernelI13__nv_bfloat16hLi96ELi16ELi128ELNS_18Fp8KVCacheDataTypeE2ELb1ELi512EEEvPfS3_PT_PKS4_PKT0_SA_ifPKiSC_iPKfiiiSE_SE_iiiii:
	.zero		1036


//--------------------- .nv.constant0._ZN4vllm25paged_attention_v2_kernelI13__nv_bfloat16hLi80ELi16ELi128ELNS_18Fp8KVCacheDataTypeE2ELb1ELi512EEEvPfS3_PT_PKS4_PKT0_SA_ifPKiSC_iPKfiiiSE_SE_iiiii --------------------------
	.section	.nv.constant0._ZN4vllm25paged_attention_v2_kernelI13__nv_bfloat16hLi80ELi16ELi128ELNS_18Fp8KVCacheDataTypeE2ELb1ELi512EEEvPfS3_PT_PKS4_PKT0_SA_ifPKiSC_iPKfiiiSE_SE_iiiii,"a",@progbits
	.sectionflags	@""
	.align	4
.nv.constant0._ZN4vllm25paged_attention_v2_kernelI13__nv_bfloat16hLi80ELi16ELi128ELNS_18Fp8KVCacheDataTypeE2ELb1ELi512EEEvPfS3_PT_PKS4_PKT0_SA_ifPKiSC_iPKfiiiSE_SE_iiiii:
	.zero		1036


//--------------------- .nv.constant0._ZN4vllm25paged_attention_v2_kernelI13__nv_bfloat16hLi64ELi16ELi128ELNS_18Fp8KVCacheDataTypeE2ELb1ELi512EEEvPfS3_PT_PKS4_PKT0_SA_ifPKiSC_iPKfiiiSE_SE_iiiii --------------------------
	.section	.nv.constant0._ZN4vllm25paged_attention_v2_kernelI13__nv_bfloat16hLi64ELi16ELi128ELNS_18Fp8KVCacheDataTypeE2ELb1ELi512EEEvPfS3_PT_PKS4_PKT0_SA_ifPKiSC_iPKfiiiSE_SE_iiiii,"a",@progbits
	.sectionflags	@""
	.align	4
.nv.constant0._ZN4vllm25paged_attention_v2_kernelI13__nv_bfloat16hLi64ELi16ELi128ELNS_18Fp8KVCacheDataTypeE2ELb1ELi512EEEvPfS3_PT_PKS4_PKT0_SA_ifPKiSC_iPKfiiiSE_SE_iiiii:
	.zero		1036


//--------------------- .nv.constant0._ZN4vllm25paged_attention_v2_kernelI13__nv_bfloat16hLi32ELi16ELi128ELNS_18Fp8KVCacheDataTypeE2ELb1ELi512EEEvPfS3_PT_PKS4_PKT0_SA_ifPKiSC_iPKfiiiSE_SE_iiiii --------------------------
	.section	.nv.constant0._ZN4vllm25paged_attention_v2_kernelI13__nv_bfloat16hLi32ELi16ELi128ELNS_18Fp8KVCacheDataTypeE2ELb1ELi512EEEvPfS3_PT_PKS4_PKT0_SA_ifPKiSC_iPKfiiiSE_SE_iiiii,"a",@progbits
	.sectionflags	@""
	.align	4
.nv.constant0._ZN4vllm25paged_attention_v2_kernelI13__nv_bfloat16hLi32ELi16ELi128ELNS_18Fp8KVCacheDataTypeE2ELb1ELi512EEEvPfS3_PT_PKS4_PKT0_SA_ifPKiSC_iPKfiiiSE_SE_iiiii:
	.zero		1036


//--------------------- .nv.constant0._ZN4vllm25paged_attention_v2_kernelI13__nv_bfloat16hLi256ELi8ELi128ELNS_18Fp8KVCacheDataTypeE2ELb0ELi512EEEvPfS3_PT_PKS4_PKT0_SA_ifPKiSC_iPKfiiiSE_SE_iiiii --------------------------
	.section	.nv.constant0._ZN4vllm25paged_attention_v2_kernelI13__nv_bfloat16hLi256ELi8ELi128ELNS_18Fp8KVCacheDataTypeE2ELb0ELi512EEEvPfS3_PT_PKS4_PKT0_SA_ifPKiSC_iPKfiiiSE_SE_iiiii,"a",@progbits
	.sectionflags	@""
	.align	4
.nv.constant0._ZN4vllm25paged_attention_v2_kernelI13__nv_bfloat16hLi256ELi8ELi128ELNS_18Fp8KVCacheDataTypeE2ELb0ELi512EEEvPfS3_PT_PKS4_PKT0_SA_ifPKiSC_iPKfiiiSE_SE_iiiii:
	.zero		1036


//--------------------- .nv.constant0._ZN4vllm25paged_attention_v2_kernelI13__nv_bfloat16hLi192ELi8ELi128ELNS_18Fp8KVCacheDataTypeE2ELb0ELi512EEEvPfS3_PT_PKS4_PKT0_SA_ifPKiSC_iPKfiiiSE_SE_iiiii --------------------------
	.section	.nv.constant0._ZN4vllm25paged_attention_v2_kernelI13__nv_bfloat16hLi192ELi8ELi128ELNS_18Fp8KVCacheDataTypeE2ELb0ELi512EEEvPfS3_PT_PKS4_PKT0_SA_ifPKiSC_iPKfiiiSE_SE_iiiii,"a",@progbits
	.sectionflags	@""
	.align	4
.nv.constant0._ZN4vllm25paged_attention_v2_kernelI13__nv_bfloat16hLi192ELi8ELi128ELNS_18Fp8KVCacheDataTypeE2ELb0ELi512EEEvPfS3_PT_PKS4_PKT0_SA_ifPKiSC_iPKfiiiSE_SE_iiiii:
	.zero		1036


//--------------------- .nv.constant0._ZN4vllm25paged_attention_v2_kernelI13__nv_bfloat16hLi128ELi8ELi128ELNS_18Fp8KVCacheDataTypeE2ELb0ELi512EEEvPfS3_PT_PKS4_PKT0_SA_ifPKiSC_iPKfiiiSE_SE_iiiii --------------------------
	.section	.nv.constant0._ZN4vllm25paged_attention_v2_kernelI13__nv_bfloat16hLi128ELi8ELi128ELNS_18Fp8KVCacheDataTypeE2ELb0ELi512EEEvPfS3_PT_PKS4_PKT0_SA_ifPKiSC_iPKfiiiSE_SE_iiiii,"a",@progbits
	.sectionflags	@""
	.align	4
.nv.constant0._ZN4vllm25paged_attention_v2_kernelI13__nv_bfloat16hLi128ELi8ELi128ELNS_18Fp8KVCacheDataTypeE2ELb0ELi512EEEvPfS3_PT_PKS4_PKT0_SA_ifPKiSC_iPKfiiiSE_SE_iiiii:
	.zero		1036


//--------------------- .nv.constant0._ZN4vllm25paged_attention_v2_kernelI13__nv_bfloat16hLi120ELi8ELi128ELNS_18Fp8KVCacheDataTypeE2ELb0ELi512EEEvPfS3_PT_PKS4_PKT0_SA_ifPKiSC_iPKfiiiSE_SE_iiiii --------------------------
	.section	.nv.constant0._ZN4vllm25paged_attention_v2_kernelI13__nv_bfloat16hLi120ELi8ELi128ELNS_18Fp8KVCacheDataTypeE2ELb0ELi512EEEvPfS3_PT_PKS4_PKT0_SA_ifPKiSC_iPKfiiiSE_SE_iiiii,"a",@progbits
	.sectionflags	@""
	.align	4
.nv.constant0._ZN4vllm25paged_attention_v2_kernelI13__nv_bfloat16hLi120ELi8ELi128ELNS_18Fp8KVCacheDataTypeE2ELb0ELi512EEEvPfS3_PT_PKS4_PKT0_SA_ifPKiSC_iPKfiiiSE_SE_iiiii:
	.zero		1036


//--------------------- .nv.constant0._ZN4vllm25paged_attention_v2_kernelI13__nv_bfloat16hLi112ELi8ELi128ELNS_18Fp8KVCacheDataTypeE2ELb0ELi512EEEvPfS3_PT_PKS4_PKT0_SA_ifPKiSC_iPKfiiiSE_SE_iiiii --------------------------
	.section	.nv.constant0._ZN4vllm25paged_attention_v2_kernelI13__nv_bfloat16hLi112ELi8ELi128ELNS_18Fp8KVCacheDataTypeE2ELb0ELi512EEEvPfS3_PT_PKS4_PKT0_SA_ifPKiSC_iPKfiiiSE_SE_iiiii,"a",@progbits
	.sectionflags	@""
	.align	4
.nv.constant0._ZN4vllm25paged_attention_v2_kernelI13__nv_bfloat16hLi112ELi8ELi128ELNS_18Fp8KVCacheDataTypeE2ELb0ELi512EEEvPfS3_PT_PKS4_PKT0_SA_ifPKiSC_iPKfiiiSE_SE_iiiii:
	.zero		1036


//--------------------- .nv.constant0._ZN4vllm25paged_attention_v2_kernelI13__nv_bfloat16hLi96ELi8ELi128ELNS_18Fp8KVCacheDataTypeE2ELb0ELi512EEEvPfS3_PT_PKS4_PKT0_SA_ifPKiSC_iPKfiiiSE_SE_iiiii --------------------------
	.section	.nv.constant0._ZN4vllm25paged_attention_v2_kernelI13__nv_bfloat16hLi96ELi8ELi128ELNS_18Fp8KVCacheDataTypeE2ELb0ELi512EEEvPfS3_PT_PKS4_PKT0_SA_ifPKiSC_iPKfiiiSE_SE_iiiii,"a",@progbits
	.sectionflags	@""
	.align	4
.nv.constant0._ZN4vllm25paged_attention_v2_kernelI13__nv_bfloat16hLi96ELi8ELi128ELNS_18Fp8KVCacheDataTypeE2ELb0ELi512EEEvPfS3_PT_PKS4_PKT0_SA_ifPKiSC_iPKfiiiSE_SE_iiiii:
	.zero		1036


//--------------------- .nv.constant0._ZN4vllm25paged_attention_v2_kernelI13__nv_bfloat16hLi80ELi8ELi128ELNS_18Fp8KVCacheDataTypeE2ELb0ELi512EEEvPfS3_PT_PKS4_PKT0_SA_ifPKiSC_iPKfiiiSE_SE_iiiii --------------------------
	.section	.nv.constant0._ZN4vllm25paged_attention_v2_kernelI13__nv_bfloat16hLi80ELi8ELi128ELNS_18Fp8KVCacheDataTypeE2ELb0ELi512EEEvPfS3_PT_PKS4_PKT0_SA_ifPKiSC_iPKfiiiSE_SE_iiiii,"a",@progbits
	.sectionflags	@""
	.align	4
.nv.constant0._ZN4vllm25paged_attention_v2_kernelI13__nv_bfloat16hLi80ELi8ELi128ELNS_18Fp8KVCacheDataTypeE2ELb0ELi512EEEvPfS3_PT_PKS4_PKT0_SA_ifPKiSC_iPKfiiiSE_SE_iiiii:
	.zero		1036


//--------------------- .nv.constant0._ZN4vllm25paged_attention_v2_kernelI13__nv_bfloat16hLi64ELi8ELi128ELNS_18Fp8KVCacheDataTypeE2ELb0ELi512EEEvPfS3_PT_PKS4_PKT0_SA_ifPKiSC_iPKfiiiSE_SE_iiiii --------------------------
	.section	.nv.constant0._ZN4vllm25paged_attention_v2_kernelI13__nv_bfloat16hLi64ELi8ELi128ELNS_18Fp8KVCacheDataTypeE2ELb0ELi512EEEvPfS3_PT_PKS4_PKT0_SA_ifPKiSC_iPKfiiiSE_SE_iiiii,"a",@progbits
	.sectionflags	@""
	.align	4
.nv.constant0._ZN4vllm25paged_attention_v2_kernelI13__nv_bfloat16hLi64ELi8ELi128ELNS_18Fp8KVCacheDataTypeE2ELb0ELi512EEEvPfS3_PT_PKS4_PKT0_SA_ifPKiSC_iPKfiiiSE_SE_iiiii:
	.zero		1036


//--------------------- .nv.constant0._ZN4vllm25paged_attention_v2_kernelI13__nv_bfloat16hLi32ELi8ELi128ELNS_18Fp8KVCacheDataTypeE2ELb0ELi512EEEvPfS3_PT_PKS4_PKT0_SA_ifPKiSC_iPKfiiiSE_SE_iiiii --------------------------
	.section	.nv.constant0._ZN4vllm25paged_attention_v2_kernelI13__nv_bfloat16hLi32ELi8ELi128ELNS_18Fp8KVCacheDataTypeE2ELb0ELi512EEEvPfS3_PT_PKS4_PKT0_SA_ifPKiSC_iPKfiiiSE_SE_iiiii,"a",@progbits
	.sectionflags	@""
	.align	4
.nv.constant0._ZN4vllm25paged_attention_v2_kernelI13__nv_bfloat16hLi32ELi8ELi128ELNS_18Fp8KVCacheDataTypeE2ELb0ELi512EEEvPfS3_PT_PKS4_PKT0_SA_ifPKiSC_iPKfiiiSE_SE_iiiii:
	.zero		1036


//--------------------- .nv.constant0._ZN4vllm25paged_attention_v2_kernelI13__nv_bfloat16hLi256ELi8ELi128ELNS_18Fp8KVCacheDataTypeE2ELb1ELi512EEEvPfS3_PT_PKS4_PKT0_SA_ifPKiSC_iPKfiiiSE_SE_iiiii --------------------------
	.section	.nv.constant0._ZN4vllm25paged_attention_v2_kernelI13__nv_bfloat16hLi256ELi8ELi128ELNS_18Fp8KVCacheDataTypeE2ELb1ELi512EEEvPfS3_PT_PKS4_PKT0_SA_ifPKiSC_iPKfiiiSE_SE_iiiii,"a",@progbits
	.sectionflags	@""
	.align	4
.nv.constant0._ZN4vllm25paged_attention_v2_kernelI13__nv_bfloat16hLi256ELi8ELi128ELNS_18Fp8KVCacheDataTypeE2ELb1ELi512EEEvPfS3_PT_PKS4_PKT0_SA_ifPKiSC_iPKfiiiSE_SE_iiiii:
	.zero		1036


//--------------------- .nv.constant0._ZN4vllm25paged_attention_v2_kernelI13__nv_bfloat16hLi192ELi8ELi128ELNS_18Fp8KVCacheDataTypeE2ELb1ELi512EEEvPfS3_PT_PKS4_PKT0_SA_ifPKiSC_iPKfiiiSE_SE_iiiii --------------------------
	.section	.nv.constant0._ZN4vllm25paged_attention_v2_kernelI13__nv_bfloat16hLi192ELi8ELi128ELNS_18Fp8KVCacheDataTypeE2ELb1ELi512EEEvPfS3_PT_PKS4_PKT0_SA_ifPKiSC_iPKfiiiSE_SE_iiiii,"a",@progbits
	.sectionflags	@""
	.align	4
.nv.constant0._ZN4vllm25paged_attention_v2_kernelI13__nv_bfloat16hLi192ELi8ELi128ELNS_18Fp8KVCacheDataTypeE2ELb1ELi512EEEvPfS3_PT_PKS4_PKT0_SA_ifPKiSC_iPKfiiiSE_SE_iiiii:
	.zero		1036


//--------------------- .nv.constant0._ZN4vllm25paged_attention_v2_kernelI13__nv_bfloat16hLi128ELi8ELi128ELNS_18Fp8KVCacheDataTypeE2ELb1ELi512EEEvPfS3_PT_PKS4_PKT0_SA_ifPKiSC_iPKfiiiSE_SE_iiiii --------------------------
	.section	.nv.constant0._ZN4vllm25paged_attention_v2_kernelI13__nv_bfloat16hLi128ELi8ELi128ELNS_18Fp8KVCacheDataTypeE2ELb1ELi512EEEvPfS3_PT_PKS4_PKT0_SA_ifPKiSC_iPKfiiiSE_SE_iiiii,"a",@progbits
	.sectionflags	@""
	.align	4
.nv.constant0._ZN4vllm25paged_attention_v2_kernelI13__nv_bfloat16hLi128ELi8ELi128ELNS_18Fp8KVCacheDataTypeE2ELb1ELi512EEEvPfS3_PT_PKS4_PKT0_SA_ifPKiSC_iPKfiiiSE_SE_iiiii:
	.zero		1036


//--------------------- .nv.constant0._ZN4vllm25paged_attention_v2_kernelI13__nv_bfloat16hLi120ELi8ELi128ELNS_18Fp8KVCacheDataTypeE2ELb1ELi512EEEvPfS3_PT_PKS4_PKT0_SA_ifPKiSC_iPKfiiiSE_SE_iiiii --------------------------
	.section	.nv.constant0._ZN4vllm25paged_attention_v2_kernelI13__nv_bfloat16hLi120ELi8ELi128ELNS_18Fp8KVCacheDataTypeE2ELb1ELi512EEEvPfS3_PT_PKS4_PKT0_SA_ifPKiSC_iPKfiiiSE_SE_iiiii,"a",@progbits
	.sectionflags	@""
	.align	4
.nv.constant0._ZN4vllm25paged_attention_v2_kernelI13__nv_bfloat16hLi120ELi8ELi128ELNS_18Fp8KVCacheDataTypeE2ELb1ELi512EEEvPfS3_PT_PKS4_PKT0_SA_ifPKiSC_iPKfiiiSE_SE_iiiii:
	.zero		1036


//--------------------- .nv.constant0._ZN4vllm25paged_attention_v2_kernelI13__nv_bfloat16hLi112ELi8ELi128ELNS_18Fp8KVCacheDataTypeE2ELb1ELi512EEEvPfS3_PT_PKS4_PKT0_SA_ifPKiSC_iPKfiiiSE_SE_iiiii --------------------------
	.section	.nv.constant0._ZN4vllm25paged_attention_v2_kernelI13__nv_bfloat16hLi112ELi8ELi128ELNS_18Fp8KVCacheDataTypeE2ELb1ELi512EEEvPfS3_PT_PKS4_PKT0_SA_ifPKiSC_iPKfiiiSE_SE_iiiii,"a",@progbits
	.sectionflags	@""
	.align	4
.nv.constant0._ZN4vllm25paged_attention_v2_kernelI13__nv_bfloat16hLi112ELi8ELi128ELNS_18Fp8KVCacheDataTypeE2ELb1ELi512EEEvPfS3_PT_PKS4_PKT0_SA_ifPKiSC_iPKfiiiSE_SE_iiiii:
	.zero		1036


//--------------------- .nv.constant0._ZN4vllm25paged_attention_v2_kernelI13__nv_bfloat16hLi96ELi8ELi128ELNS_18Fp8KVCacheDataTypeE2ELb1ELi512EEEvPfS3_PT_PKS4_PKT0_SA_ifPKiSC_iPKfiiiSE_SE_iiiii --------------------------
	.section	.nv.constant0._ZN4vllm25paged_attention_v2_kernelI13__nv_bfloat16hLi96ELi8ELi128ELNS_18Fp8KVCacheDataTypeE2ELb1ELi512EEEvPfS3_PT_PKS4_PKT0_SA_ifPKiSC_iPKfiiiSE_SE_iiiii,"a",@progbits
	.sectionflags	@""
	.align	4
.nv.constant0._ZN4vllm25paged_attention_v2_kernelI13__nv_bfloat16hLi96ELi8ELi128ELNS_18Fp8KVCacheDataTypeE2ELb1ELi512EEEvPfS3_PT_PKS4_PKT0_SA_ifPKiSC_iPKfiiiSE_SE_iiiii:
	.zero		1036


//--------------------- .nv.constant0._ZN4vllm25paged_attention_v2_kernelI13__nv_bfloat16hLi80ELi8ELi128ELNS_18Fp8KVCacheDataTypeE2ELb1ELi512EEEvPfS3_PT_PKS4_PKT0_SA_ifPKiSC_iPKfiiiSE_SE_iiiii --------------------------
	.section	.nv.constant0._ZN4vllm25paged_attention_v2_kernelI13__nv_bfloat16hLi80ELi8ELi128ELNS_18Fp8KVCacheDataTypeE2ELb1ELi512EEEvPfS3_PT_PKS4_PKT0_SA_ifPKiSC_iPKfiiiSE_SE_iiiii,"a",@progbits
	.sectionflags	@""
	.align	4
.nv.constant0._ZN4vllm25paged_attention_v2_kernelI13__nv_bfloat16hLi80ELi8ELi128ELNS_18Fp8KVCacheDataTypeE2ELb1ELi512EEEvPfS3_PT_PKS4_PKT0_SA_ifPKiSC_iPKfiiiSE_SE_iiiii:
	.zero		1036


//--------------------- .nv.constant0._ZN4vllm25paged_attention_v2_kernelI13__nv_bfloat16hLi64ELi8ELi128ELNS_18Fp8KVCacheDataTypeE2ELb1ELi512EEEvPfS3_PT_PKS4_PKT0_SA_ifPKiSC_iPKfiiiSE_SE_iiiii --------------------------
	.section	.nv.constant0._ZN4vllm25paged_attention_v2_kernelI13__nv_bfloat16hLi64ELi8ELi128ELNS_18Fp8KVCacheDataTypeE2ELb1ELi512EEEvPfS3_PT_PKS4_PKT0_SA_ifPKiSC_iPKfiiiSE_SE_iiiii,"a",@progbits
	.sectionflags	@""
	.align	4
.nv.constant0._ZN4vllm25paged_attention_v2_kernelI13__nv_bfloat16hLi64ELi8ELi128ELNS_18Fp8KVCacheDataTypeE2ELb1ELi512EEEvPfS3_PT_PKS4_PKT0_SA_ifPKiSC_iPKfiiiSE_SE_iiiii:
	.zero		1036


//--------------------- .nv.constant0._ZN4vllm25paged_attention_v2_kernelI13__nv_bfloat16hLi32ELi8ELi128ELNS_18Fp8KVCacheDataTypeE2ELb1ELi512EEEvPfS3_PT_PKS4_PKT0_SA_ifPKiSC_iPKfiiiSE_SE_iiiii --------------------------
	.section	.nv.constant0._ZN4vllm25paged_attention_v2_kernelI13__nv_bfloat16hLi32ELi8ELi128ELNS_18Fp8KVCacheDataTypeE2ELb1ELi512EEEvPfS3_PT_PKS4_PKT0_SA_ifPKiSC_iPKfiiiSE_SE_iiiii,"a",@progbits
	.sectionflags	@""
	.align	4
.nv.constant0._ZN4vllm25paged_attention_v2_kernelI13__nv_bfloat16hLi32ELi8ELi128ELNS_18Fp8KVCacheDataTypeE2ELb1ELi512EEEvPfS3_PT_PKS4_PKT0_SA_ifPKiSC_iPKfiiiSE_SE_iiiii:
	.zero		1036


//--------------------- .nv.constant0._ZN4vllm25paged_attention_v2_kernelIthLi256ELi32ELi128ELNS_18Fp8KVCacheDataTypeE2ELb0ELi512EEEvPfS2_PT_PKS3_PKT0_S9_ifPKiSB_iPKfiiiSD_SD_iiiii --------------------------
	.section	.nv.constant0._ZN4vllm25paged_attention_v2_kernelIthLi256ELi32ELi128ELNS_18Fp8KVCacheDataTypeE2ELb0ELi512EEEvPfS2_PT_PKS3_PKT0_S9_ifPKiSB_iPKfiiiSD_SD_iiiii,"a",@progbits
	.sectionflags	@""
	.align	4
.nv.constant0._ZN4vllm25paged_attention_v2_kernelIthLi256ELi32ELi128ELNS_18Fp8KVCacheDataTypeE2ELb0ELi512EEEvPfS2_PT_PKS3_PKT0_S9_ifPKiSB_iPKfiiiSD_SD_iiiii:
	.zero		1036


//--------------------- .nv.constant0._ZN4vllm25paged_attention_v2_kernelIthLi192ELi32ELi128ELNS_18Fp8KVCacheDataTypeE2ELb0ELi512EEEvPfS2_PT_PKS3_PKT0_S9_ifPKiSB_iPKfiiiSD_SD_iiiii --------------------------
	.section	.nv.constant0._ZN4vllm25paged_attention_v2_kernelIthLi192ELi32ELi128ELNS_18Fp8KVCacheDataTypeE2ELb0ELi512EEEvPfS2_PT_PKS3_PKT0_S9_ifPKiSB_iPKfiiiSD_SD_iiiii,"a",@progbits
	.sectionflags	@""
	.align	4
.nv.constant0._ZN4vllm25paged_attention_v2_kernelIthLi192ELi32ELi128ELNS_18Fp8KVCacheDataTypeE2ELb0ELi512EEEvPfS2_PT_PKS3_PKT0_S9_ifPKiSB_iPKfiiiSD_SD_iiiii:
	.zero		1036


//--------------------- .nv.constant0._ZN4vllm25paged_attention_v2_kernelIthLi128ELi32ELi128ELNS_18Fp8KVCacheDataTypeE2ELb0ELi512EEEvPfS2_PT_PKS3_PKT0_S9_ifPKiSB_iPKfiiiSD_SD_iiiii --------------------------
	.section	.nv.constant0._ZN4vllm25paged_attention_v2_kernelIthLi128ELi32ELi128ELNS_18Fp8KVCacheDataTypeE2ELb0ELi512EEEvPfS2_PT_PKS3_PKT0_S9_ifPKiSB_iPKfiiiSD_SD_iiiii,"a",@progbits
	.sectionflags	@""
	.align	4
.nv.constant0._ZN4vllm25paged_attention_v2_kernelIthLi128ELi32ELi128ELNS_18Fp8KVCacheDataTypeE2ELb0ELi512EEEvPfS2_PT_PKS3_PKT0_S9_ifPKiSB_iPKfiiiSD_SD_iiiii:
	.zero		1036


//--------------------- .nv.constant0._ZN4vllm25paged_attention_v2_kernelIthLi120ELi32ELi128ELNS_18Fp8KVCacheDataTypeE2ELb0ELi512EEEvPfS2_PT_PKS3_PKT0_S9_ifPKiSB_iPKfiiiSD_SD_iiiii --------------------------
	.section	.nv.constant0._ZN4vllm25paged_attention_v2_kernelIthLi120ELi32ELi128ELNS_18Fp8KVCacheDataTypeE2ELb0ELi512EEEvPfS2_PT_PKS3_PKT0_S9_ifPKiSB_iPKfiiiSD_SD_iiiii,"a",@progbits
	.sectionflags	@""
	.align	4
.nv.constant0._ZN4vllm25paged_attention_v2_kernelIthLi120ELi32ELi128ELNS_18Fp8KVCacheDataTypeE2ELb0ELi512EEEvPfS2_PT_PKS3_PKT0_S9_ifPKiSB_iPKfiiiSD_SD_iiiii:
	.zero		1036


//--------------------- .nv.constant0._ZN4vllm25paged_attention_v2_kernelIthLi112ELi32ELi128ELNS_18Fp8KVCacheDataTypeE2ELb0ELi512EEEvPfS2_PT_PKS3_PKT0_S9_ifPKiSB_iPKfiiiSD_SD_iiiii --------------------------
	.section	.nv.constant0._ZN4vllm25paged_attention_v2_kernelIthLi112ELi32ELi128ELNS_18Fp8KVCacheDataTypeE2ELb0ELi512EEEvPfS2_PT_PKS3_PKT0_S9_ifPKiSB_iPKfiiiSD_SD_iiiii,"a",@progbits
	.sectionflags	@""
	.align	4
.nv.constant0._ZN4vllm25paged_attention_v2_kernelIthLi112ELi32ELi128ELNS_18Fp8KVCacheDataTypeE2ELb0ELi512EEEvPfS2_PT_PKS3_PKT0_S9_ifPKiSB_iPKfiiiSD_SD_iiiii:
	.zero		1036


//--------------------- .nv.constant0._ZN4vllm25paged_attention_v2_kernelIthLi96ELi32ELi128ELNS_18Fp8KVCacheDataTypeE2ELb0ELi512EEEvPfS2_PT_PKS3_PKT0_S9_ifPKiSB_iPKfiiiSD_SD_iiiii --------------------------
	.section	.nv.constant0._ZN4vllm25paged_attention_v2_kernelIthLi96ELi32ELi128ELNS_18Fp8KVCacheDataTypeE2ELb0ELi512EEEvPfS2_PT_PKS3_PKT0_S9_ifPKiSB_iPKfiiiSD_SD_iiiii,"a",@progbits
	.sectionflags	@""
	.align	4
.nv.constant0._ZN4vllm25paged_attention_v2_kernelIthLi96ELi32ELi128ELNS_18Fp8KVCacheDataTypeE2ELb0ELi512EEEvPfS2_PT_PKS3_PKT0_S9_ifPKiSB_iPKfiiiSD_SD_iiiii:
	.zero		1036


//--------------------- .nv.constant0._ZN4vllm25paged_attention_v2_kernelIthLi80ELi32ELi128ELNS_18Fp8KVCacheDataTypeE2ELb0ELi512EEEvPfS2_PT_PKS3_PKT0_S9_ifPKiSB_iPKfiiiSD_SD_iiiii --------------------------
	.section	.nv.constant0._ZN4vllm25paged_attention_v2_kernelIthLi80ELi32ELi128ELNS_18Fp8KVCacheDataTypeE2ELb0ELi512EEEvPfS2_PT_PKS3_PKT0_S9_ifPKiSB_iPKfiiiSD_SD_iiiii,"a",@progbits
	.sectionflags	@""
	.align	4
.nv.constant0._ZN4vllm25paged_attention_v2_kernelIthLi80ELi32ELi128ELNS_18Fp8KVCacheDataTypeE2ELb0ELi512EEEvPfS2_PT_PKS3_PKT0_S9_ifPKiSB_iPKfiiiSD_SD_iiiii:
	.zero		1036


//--------------------- .nv.constant0._ZN4vllm25paged_attention_v2_kernelIthLi64ELi32ELi128ELNS_18Fp8KVCacheDataTypeE2ELb0ELi512EEEvPfS2_PT_PKS3_PKT0_S9_ifPKiSB_iPKfiiiSD_SD_iiiii --------------------------
	.section	.nv.constant0._ZN4vllm25paged_attention_v2_kernelIthLi64ELi32ELi128ELNS_18Fp8KVCacheDataTypeE2ELb0ELi512EEEvPfS2_PT_PKS3_PKT0_S9_ifPKiSB_iPKfiiiSD_SD_iiiii,"a",@progbits
	.sectionflags	@""
	.align	4
.nv.constant0._ZN4vllm25paged_attention_v2_kernelIthLi64ELi32ELi128ELNS_18Fp8KVCacheDataTypeE2ELb0ELi512EEEvPfS2_PT_PKS3_PKT0_S9_ifPKiSB_iPKfiiiSD_SD_iiiii:
	.zero		1036


//--------------------- .nv.constant0._ZN4vllm25paged_attention_v2_kernelIthLi32ELi32ELi128ELNS_18Fp8KVCacheDataTypeE2ELb0ELi512EEEvPfS2_PT_PKS3_PKT0_S9_ifPKiSB_iPKfiiiSD_SD_iiiii --------------------------
	.section	.nv.constant0._ZN4vllm25paged_attention_v2_kernelIthLi32ELi32ELi128ELNS_18Fp8KVCacheDataTypeE2ELb0ELi512EEEvPfS2_PT_PKS3_PKT0_S9_ifPKiSB_iPKfiiiSD_SD_iiiii,"a",@progbits
	.sectionflags	@""
	.align	4
.nv.constant0._ZN4vllm25paged_attention_v2_kernelIthLi32ELi32ELi128ELNS_18Fp8KVCacheDataTypeE2ELb0ELi512EEEvPfS2_PT_PKS3_PKT0_S9_ifPKiSB_iPKfiiiSD_SD_iiiii:
	.zero		1036


//--------------------- .nv.constant0._ZN4vllm25paged_attention_v2_kernelIthLi256ELi32ELi128ELNS_18Fp8KVCacheDataTypeE2ELb1ELi512EEEvPfS2_PT_PKS3_PKT0_S9_ifPKiSB_iPKfiiiSD_SD_iiiii --------------------------
	.section	.nv.constant0._ZN4vllm25paged_attention_v2_kernelIthLi256ELi32ELi128ELNS_18Fp8KVCacheDataTypeE2ELb1ELi512EEEvPfS2_PT_PKS3_PKT0_S9_ifPKiSB_iPKfiiiSD_SD_iiiii,"a",@progbits
	.sectionflags	@""
	.align	4
.nv.constant0._ZN4vllm25paged_attention_v2_kernelIthLi256ELi32ELi128ELNS_18Fp8KVCacheDataTypeE2ELb1ELi512EEEvPfS2_PT_PKS3_PKT0_S9_ifPKiSB_iPKfiiiSD_SD_iiiii:
	.zero		1036


//--------------------- .nv.constant0._ZN4vllm25paged_attention_v2_kernelIthLi192ELi32ELi128ELNS_18Fp8KVCacheDataTypeE2ELb1ELi512EEEvPfS2_PT_PKS3_PKT0_S9_ifPKiSB_iPKfiiiSD_SD_iiiii --------------------------
	.section	.nv.constant0._ZN4vllm25paged_attention_v2_kernelIthLi192ELi32ELi128ELNS_18Fp8KVCacheDataTypeE2ELb1ELi512EEEvPfS2_PT_PKS3_PKT0_S9_ifPKiSB_iPKfiiiSD_SD_iiiii,"a",@progbits
	.sectionflags	@""
	.align	4
.nv.constant0._ZN4vllm25paged_attention_v2_kernelIthLi192ELi32ELi128ELNS_18Fp8KVCacheDataTypeE2ELb1ELi512EEEvPfS2_PT_PKS3_PKT0_S9_ifPKiSB_iPKfiiiSD_SD_iiiii:
	.zero		1036


//--------------------- .nv.constant0._ZN4vllm25paged_attention_v2_kernelIthLi128ELi32ELi128ELNS_18Fp8KVCacheDataTypeE2ELb1ELi512EEEvPfS2_PT_PKS3_PKT0_S9_ifPKiSB_iPKfiiiSD_SD_iiiii --------------------------
	.section	.nv.constant0._ZN4vllm25paged_attention_v2_kernelIthLi128ELi32ELi128ELNS_18Fp8KVCacheDataTypeE2ELb1ELi512EEEvPfS2_PT_PKS3_PKT0_S9_ifPKiSB_iPKfiiiSD_SD_iiiii,"a",@progbits
	.sectionflags	@""
	.align	4
.nv.constant0._ZN4vllm25paged_attention_v2_kernelIthLi128ELi32ELi128ELNS_18Fp8KVCacheDataTypeE2ELb1ELi512EEEvPfS2_PT_PKS3_PKT0_S9_ifPKiSB_iPKfiiiSD_SD_iiiii:
	.zero		1036


//--------------------- .nv.constant0._ZN4vllm25paged_attention_v2_kernelIthLi120ELi32ELi128ELNS_18Fp8KVCacheDataTypeE2ELb1ELi512EEEvPfS2_PT_PKS3_PKT0_S9_ifPKiSB_iPKfiiiSD_SD_iiiii --------------------------
	.section	.nv.constant0._ZN4vllm25paged_attention_v2_kernelIthLi120ELi32ELi128ELNS_18Fp8KVCacheDataTypeE2ELb1ELi512EEEvPfS2_PT_PKS3_PKT0_S9_ifPKiSB_iPKfiiiSD_SD_iiiii,"a",@progbits
	.sectionflags	@""
	.align	4
.nv.constant0._ZN4vllm25paged_attention_v2_kernelIthLi120ELi32ELi128ELNS_18Fp8KVCacheDataTypeE2ELb1ELi512EEEvPfS2_PT_PKS3_PKT0_S9_ifPKiSB_iPKfiiiSD_SD_iiiii:
	.zero		1036


//--------------------- .nv.constant0._ZN4vllm25paged_attention_v2_kernelIthLi112ELi32ELi128ELNS_18Fp8KVCacheDataTypeE2ELb1ELi512EEEvPfS2_PT_PKS3_PKT0_S9_ifPKiSB_iPKfiiiSD_SD_iiiii --------------------------
	.section	.nv.constant0._ZN4vllm25paged_attention_v2_kernelIthLi112ELi32ELi128ELNS_18Fp8KVCacheDataTypeE2ELb1ELi512EEEvPfS2_PT_PKS3_PKT0_S9_ifPKiSB_iPKfiiiSD_SD_iiiii,"a",@progbits
	.sectionflags	@""
	.align	4
.nv.constant0._ZN4vllm25paged_attention_v2_kernelIthLi112ELi32ELi128ELNS_18Fp8KVCacheDataTypeE2ELb1ELi512EEEvPfS2_PT_PKS3_PKT0_S9_ifPKiSB_iPKfiiiSD_SD_iiiii:
	.zero		1036


//--------------------- .nv.constant0._ZN4vllm25paged_attention_v2_kernelIthLi96ELi32ELi128ELNS_18Fp8KVCacheDataTypeE2ELb1ELi512EEEvPfS2_PT_PKS3_PKT0_S9_ifPKiSB_iPKfiiiSD_SD_iiiii --------------------------
	.section	.nv.constant0._ZN4vllm25paged_attention_v2_kernelIthLi96ELi32ELi128ELNS_18Fp8KVCacheDataTypeE2ELb1ELi512EEEvPfS2_PT_PKS3_PKT0_S9_ifPKiSB_iPKfiiiSD_SD_iiiii,"a",@progbits
	.sectionflags	@""
	.align	4
.nv.constant0._ZN4vllm25paged_attention_v2_kernelIthLi96ELi32ELi128ELNS_18Fp8KVCacheDataTypeE2ELb1ELi512EEEvPfS2_PT_PKS3_PKT0_S9_ifPKiSB_iPKfiiiSD_SD_iiiii:
	.zero		1036


//--------------------- .nv.constant0._ZN4vllm25paged_attention_v2_kernelIthLi80ELi32ELi128ELNS_18Fp8KVCacheDataTypeE2ELb1ELi512EEEvPfS2_PT_PKS3_PKT0_S9_ifPKiSB_iPKfiiiSD_SD_iiiii --------------------------
	.section	.nv.constant0._ZN4vllm25paged_attention_v2_kernelIthLi80ELi32ELi128ELNS_18Fp8KVCacheDataTypeE2ELb1ELi512EEEvPfS2_PT_PKS3_PKT0_S9_ifPKiSB_iPKfiiiSD_SD_iiiii,"a",@progbits
	.sectionflags	@""
	.align	4
.nv.constant0._ZN4vllm25paged_attention_v2_kernelIthLi80ELi32ELi128ELNS_18Fp8KVCacheDataTypeE2ELb1ELi512EEEvPfS2_PT_PKS3_PKT0_S9_ifPKiSB_iPKfiiiSD_SD_iiiii:
	.zero		1036


//--------------------- .nv.constant0._ZN4vllm25paged_attention_v2_kernelIthLi64ELi32ELi128ELNS_18Fp8KVCacheDataTypeE2ELb1ELi512EEEvPfS2_PT_PKS3_PKT0_S9_ifPKiSB_iPKfiiiSD_SD_iiiii --------------------------
	.section	.nv.constant0._ZN4vllm25paged_attention_v2_kernelIthLi64ELi32ELi128ELNS_18Fp8KVCacheDataTypeE2ELb1ELi512EEEvPfS2_PT_PKS3_PKT0_S9_ifPKiSB_iPKfiiiSD_SD_iiiii,"a",@progbits
	.sectionflags	@""
	.align	4
.nv.constant0._ZN4vllm25paged_attention_v2_kernelIthLi64ELi32ELi128ELNS_18Fp8KVCacheDataTypeE2ELb1ELi512EEEvPfS2_PT_PKS3_PKT0_S9_ifPKiSB_iPKfiiiSD_SD_iiiii:
	.zero		1036


//--------------------- .nv.constant0._ZN4vllm25paged_attention_v2_kernelIthLi32ELi32ELi128ELNS_18Fp8KVCacheDataTypeE2ELb1ELi512EEEvPfS2_PT_PKS3_PKT0_S9_ifPKiSB_iPKfiiiSD_SD_iiiii --------------------------
	.section	.nv.constant0._ZN4vllm25paged_attention_v2_kernelIthLi32ELi32ELi128ELNS_18Fp8KVCacheDataTypeE2ELb1ELi512EEEvPfS2_PT_PKS3_PKT0_S9_ifPKiSB_iPKfiiiSD_SD_iiiii,"a",@progbits
	.sectionflags	@""
	.align	4
.nv.constant0._ZN4vllm25paged_attention_v2_kernelIthLi32ELi32ELi128ELNS_18Fp8KVCacheDataTypeE2ELb1ELi512EEEvPfS2_PT_PKS3_PKT0_S9_ifPKiSB_iPKfiiiSD_SD_iiiii:
	.zero		1036


//--------------------- .nv.constant0._ZN4vllm25paged_attention_v2_kernelIthLi256ELi16ELi128ELNS_18Fp8KVCacheDataTypeE2ELb0ELi512EEEvPfS2_PT_PKS3_PKT0_S9_ifPKiSB_iPKfiiiSD_SD_iiiii --------------------------
	.section	.nv.constant0._ZN4vllm25paged_attention_v2_kernelIthLi256ELi16ELi128ELNS_18Fp8KVCacheDataTypeE2ELb0ELi512EEEvPfS2_PT_PKS3_PKT0_S9_ifPKiSB_iPKfiiiSD_SD_iiiii,"a",@progbits
	.sectionflags	@""
	.align	4
.nv.constant0._ZN4vllm25paged_attention_v2_kernelIthLi256ELi16ELi128ELNS_18Fp8KVCacheDataTypeE2ELb0ELi512EEEvPfS2_PT_PKS3_PKT0_S9_ifPKiSB_iPKfiiiSD_SD_iiiii:
	.zero		1036


//--------------------- .nv.constant0._ZN4vllm25paged_attention_v2_kernelIthLi192ELi16ELi128ELNS_18Fp8KVCacheDataTypeE2ELb0ELi512EEEvPfS2_PT_PKS3_PKT0_S9_ifPKiSB_iPKfiiiSD_SD_iiiii --------------------------
	.section	.nv.constant0._ZN4vllm25paged_attention_v2_kernelIthLi192ELi16ELi128ELNS_18Fp8KVCacheDataTypeE2ELb0ELi512EEEvPfS2_PT_PKS3_PKT0_S9_ifPKiSB_iPKfiiiSD_SD_iiiii,"a",@progbits
	.sectionflags	@""
	.align	4
.nv.constant0._ZN4vllm25paged_attention_v2_kernelIthLi192ELi16ELi128ELNS_18Fp8KVCacheDataTypeE2ELb0ELi512EEEvPfS2_PT_PKS3_PKT0_S9_ifPKiSB_iPKfiiiSD_SD_iiiii:
	.zero		1036


//--------------------- .nv.constant0._ZN4vllm25paged_attention_v2_kernelIthLi128ELi16ELi128ELNS_18Fp8KVCacheDataTypeE2ELb0ELi512EEEvPfS2_PT_PKS3_PKT0_S9_ifPKiSB_iPKfiiiSD_SD_iiiii --------------------------
	.section	.nv.constant0._ZN4vllm25paged_attention_v2_kernelIthLi128ELi16ELi128ELNS_18Fp8KVCacheDataTypeE2ELb0ELi512EEEvPfS2_PT_PKS3_PKT0_S9_ifPKiSB_iPKfiiiSD_SD_iiiii,"a",@progbits
	.sectionflags	@""
	.align	4
.nv.constant0._ZN4vllm25paged_attention_v2_kernelIthLi128ELi16ELi128ELNS_18Fp8KVCacheDataTypeE2ELb0ELi512EEEvPfS2_PT_PKS3_PKT0_S9_ifPKiSB_iPKfiiiSD_SD_iiiii:
	.zero		1036


//--------------------- .nv.constant0._ZN4vllm25paged_attention_v2_kernelIthLi120ELi16ELi128ELNS_18Fp8KVCacheDataTypeE2ELb0ELi512EEEvPfS2_PT_PKS3_PKT0_S9_ifPKiSB_iPKfiiiSD_SD_iiiii --------------------------
	.section	.nv.constant0._ZN4vllm25paged_attention_v2_kernelIthLi120ELi16ELi128ELNS_18Fp8KVCacheDataTypeE2ELb0ELi512EEEvPfS2_PT_PKS3_PKT0_S9_ifPKiSB_iPKfiiiSD_SD_iiiii,"a",@progbits
	.sectionflags	@""
	.align	4
.nv.constant0._ZN4vllm25paged_attention_v2_kernelIthLi120ELi16ELi128ELNS_18Fp8KVCacheDataTypeE2ELb0ELi512EEEvPfS2_PT_PKS3_PKT0_S9_ifPKiSB_iPKfiiiSD_SD_iiiii:
	.zero		1036


//--------------------- .nv.constant0._ZN4vllm25paged_attention_v2_kernelIthLi112ELi16ELi128ELNS_18Fp8KVCacheDataTypeE2ELb0ELi512EEEvPfS2_PT_PKS3_PKT0_S9_ifPKiSB_iPKfiiiSD_SD_iiiii --------------------------
	.section	.nv.constant0._ZN4vllm25paged_attention_v2_kernelIthLi112ELi16ELi128ELNS_18Fp8KVCacheDataTypeE2ELb0ELi512EEEvPfS2_PT_PKS3_PKT0_S9_ifPKiSB_iPKfiiiSD_SD_iiiii,"a",@progbits
	.sectionflags	@""
	.align	4
.nv.constant0._ZN4vllm25paged_attention_v2_kernelIthLi112ELi16ELi128ELNS_18Fp8KVCacheDataTypeE2ELb0ELi512EEEvPfS2_PT_PKS3_PKT0_S9_ifPKiSB_iPKfiiiSD_SD_iiiii:
	.zero		1036


//--------------------- .nv.constant0._ZN4vllm25paged_attention_v2_kernelIthLi96ELi16ELi128ELNS_18Fp8KVCacheDataTypeE2ELb0ELi512EEEvPfS2_PT_PKS3_PKT0_S9_ifPKiSB_iPKfiiiSD_SD_iiiii --------------------------
	.section	.nv.constant0._ZN4vllm25paged_attention_v2_kernelIthLi96ELi16ELi128ELNS_18Fp8KVCacheDataTypeE2ELb0ELi512EEEvPfS2_PT_PKS3_PKT0_S9_ifPKiSB_iPKfiiiSD_SD_iiiii,"a",@progbits
	.sectionflags	@""
	.align	4
.nv.constant0._ZN4vllm25paged_attention_v2_kernelIthLi96ELi16ELi128ELNS_18Fp8KVCacheDataTypeE2ELb0ELi512EEEvPfS2_PT_PKS3_PKT0_S9_ifPKiSB_iPKfiiiSD_SD_iiiii:
	.zero		1036


//--------------------- .nv.constant0._ZN4vllm25paged_attention_v2_kernelIthLi80ELi16ELi128ELNS_18Fp8KVCacheDataTypeE2ELb0ELi512EEEvPfS2_PT_PKS3_PKT0_S9_ifPKiSB_iPKfiiiSD_SD_iiiii --------------------------
	.section	.nv.constant0._ZN4vllm25paged_attention_v2_kernelIthLi80ELi16ELi128ELNS_18Fp8KVCacheDataTypeE2ELb0ELi512EEEvPfS2_PT_PKS3_PKT0_S9_ifPKiSB_iPKfiiiSD_SD_iiiii,"a",@progbits
	.sectionflags	@""
	.align	4
.nv.constant0._ZN4vllm25paged_attention_v2_kernelIthLi80ELi16ELi128ELNS_18Fp8KVCacheDataTypeE2ELb0ELi512EEEvPfS2_PT_PKS3_PKT0_S9_ifPKiSB_iPKfiiiSD_SD_iiiii:
	.zero		1036


//--------------------- .nv.constant0._ZN4vllm25paged_attention_v2_kernelIthLi64ELi16ELi128ELNS_18Fp8KVCacheDataTypeE2ELb0ELi512EEEvPfS2_PT_PKS3_PKT0_S9_ifPKiSB_iPKfiiiSD_SD_iiiii --------------------------
	.section	.nv.constant0._ZN4vllm25paged_attention_v2_kernelIthLi64ELi16ELi128ELNS_18Fp8KVCacheDataTypeE2ELb0ELi512EEEvPfS2_PT_PKS3_PKT0_S9_ifPKiSB_iPKfiiiSD_SD_iiiii,"a",@progbits
	.sectionflags	@""
	.align	4
.nv.constant0._ZN4vllm25paged_attention_v2_kernelIthLi64ELi16ELi128ELNS_18Fp8KVCacheDataTypeE2ELb0ELi512EEEvPfS2_PT_PKS3_PKT0_S9_ifPKiSB_iPKfiiiSD_SD_iiiii:
	.zero		1036


//--------------------- .nv.constant0._ZN4vllm25paged_attention_v2_kernelIthLi32ELi16ELi128ELNS_18Fp8KVCacheDataTypeE2ELb0ELi512EEEvPfS2_PT_PKS3_PKT0_S9_ifPKiSB_iPKfiiiSD_SD_iiiii --------------------------
	.section	.nv.constant0._ZN4vllm25paged_attention_v2_kernelIthLi32ELi16ELi128ELNS_18Fp8KVCacheDataTypeE2ELb0ELi512EEEvPfS2_PT_PKS3_PKT0_S9_ifPKiSB_iPKfiiiSD_SD_iiiii,"a",@progbits
	.sectionflags	@""
	.align	4
.nv.constant0._ZN4vllm25paged_attention_v2_kernelIthLi32ELi16ELi128ELNS_18Fp8KVCacheDataTypeE2ELb0ELi512EEEvPfS2_PT_PKS3_PKT0_S9_ifPKiSB_iPKfiiiSD_SD_iiiii:
	.zero		1036


//--------------------- .nv.constant0._ZN4vllm25paged_attention_v2_kernelIthLi256ELi16ELi128ELNS_18Fp8KVCacheDataTypeE2ELb1ELi512EEEvPfS2_PT_PKS3_PKT0_S9_ifPKiSB_iPKfiiiSD_SD_iiiii --------------------------
	.section	.nv.constant0._ZN4vllm25paged_attention_v2_kernelIthLi256ELi16ELi128ELNS_18Fp8KVCacheDataTypeE2ELb1ELi512EEEvPfS2_PT_PKS3_PKT0_S9_ifPKiSB_iPKfiiiSD_SD_iiiii,"a",@progbits
	.sectionflags	@""
	.align	4
.nv.constant0._ZN4vllm25paged_attention_v2_kernelIthLi256ELi16ELi128ELNS_18Fp8KVCacheDataTypeE2ELb1ELi512EEEvPfS2_PT_PKS3_PKT0_S9_ifPKiSB_iPKfiiiSD_SD_iiiii:
	.zero		1036


//--------------------- .nv.constant0._ZN4vllm25paged_attention_v2_kernelIthLi192ELi16ELi128ELNS_18Fp8KVCacheDataTypeE2ELb1ELi512EEEvPfS2_PT_PKS3_PKT0_S9_ifPKiSB_iPKfiiiSD_SD_iiiii --------------------------
	.section	.nv.constant0._ZN4vllm25paged_attention_v2_kernelIthLi192ELi16ELi128ELNS_18Fp8KVCacheDataTypeE2ELb1ELi512EEEvPfS2_PT_PKS3_PKT0_S9_ifPKiSB_iPKfiiiSD_SD_iiiii,"a",@progbits
	.sectionflags	@""
	.align	4
.nv.constant0._ZN4vllm25paged_attention_v2_kernelIthLi192ELi16ELi128ELNS_18Fp8KVCacheDataTypeE2ELb1ELi512EEEvPfS2_PT_PKS3_PKT0_S9_ifPKiSB_iPKfiiiSD_SD_iiiii:
	.zero		1036


//--------------------- .nv.constant0._ZN4vllm25paged_attention_v2_kernelIthLi128ELi16ELi128ELNS_18Fp8KVCacheDataTypeE2ELb1ELi512EEEvPfS2_PT_PKS3_PKT0_S9_ifPKiSB_iPKfiiiSD_SD_iiiii --------------------------
	.section	.nv.constant0._ZN4vllm25paged_attention_v2_kernelIthLi128ELi16ELi128ELNS_18Fp8KVCacheDataTypeE2ELb1ELi512EEEvPfS2_PT_PKS3_PKT0_S9_ifPKiSB_iPKfiiiSD_SD_iiiii,"a",@progbits
	.sectionflags	@""
	.align	4
.nv.constant0._ZN4vllm25paged_attention_v2_kernelIthLi128ELi16ELi128ELNS_18Fp8KVCacheDataTypeE2ELb1ELi512EEEvPfS2_PT_PKS3_PKT0_S9_ifPKiSB_iPKfiiiSD_SD_iiiii:
	.zero		1036


//--------------------- .nv.constant0._ZN4vllm25paged_attention_v2_kernelIthLi120ELi16ELi128ELNS_18Fp8KVCacheDataTypeE2ELb1ELi512EEEvPfS2_PT_PKS3_PKT0_S9_ifPKiSB_iPKfiiiSD_SD_iiiii --------------------------
	.section	.nv.constant0._ZN4vllm25paged_attention_v2_kernelIthLi120ELi16ELi128ELNS_18Fp8KVCacheDataTypeE2ELb1ELi512EEEvPfS2_PT_PKS3_PKT0_S9_ifPKiSB_iPKfiiiSD_SD_iiiii,"a",@progbits
	.sectionflags	@""
	.align	4
.nv.constant0._ZN4vllm25paged_attention_v2_kernelIthLi120ELi16ELi128ELNS_18Fp8KVCacheDataTypeE2ELb1ELi512EEEvPfS2_PT_PKS3_PKT0_S9_ifPKiSB_iPKfiiiSD_SD_iiiii:
	.zero		1036


//--------------------- .nv.constant0._ZN4vllm25paged_attention_v2_kernelIthLi112ELi16ELi128ELNS_18Fp8KVCacheDataTypeE2ELb1ELi512EEEvPfS2_PT_PKS3_PKT0_S9_ifPKiSB_iPKfiiiSD_SD_iiiii --------------------------
	.section	.nv.constant0._ZN4vllm25paged_attention_v2_kernelIthLi112ELi16ELi128ELNS_18Fp8KVCacheDataTypeE2ELb1ELi512EEEvPfS2_PT_PKS3_PKT0_S9_ifPKiSB_iPKfiiiSD_SD_iiiii,"a",@progbits
	.sectionflags	@""
	.align	4
.nv.constant0._ZN4vllm25paged_attention_v2_kernelIthLi112ELi16ELi128ELNS_18Fp8KVCacheDataTypeE2ELb1ELi512EEEvPfS2_PT_PKS3_PKT0_S9_ifPKiSB_iPKfiiiSD_SD_iiiii:
	.zero		1036


//--------------------- .nv.constant0._ZN4vllm25paged_attention_v2_kernelIthLi96ELi16ELi128ELNS_18Fp8KVCacheDataTypeE2ELb1ELi512EEEvPfS2_PT_PKS3_PKT0_S9_ifPKiSB_iPKfiiiSD_SD_iiiii --------------------------
	.section	.nv.constant0._ZN4vllm25paged_attention_v2_kernelIthLi96ELi16ELi128ELNS_18Fp8KVCacheDataTypeE2ELb1ELi512EEEvPfS2_PT_PKS3_PKT0_S9_ifPKiSB_iPKfiiiSD_SD_iiiii,"a",@progbits
	.sectionflags	@""
	.align	4
.nv.constant0._ZN4vllm25paged_attention_v2_kernelIthLi96ELi16ELi128ELNS_18Fp8KVCacheDataTypeE2ELb1ELi512EEEvPfS2_PT_PKS3_PKT0_S9_ifPKiSB_iPKfiiiSD_SD_iiiii:
	.zero		1036


//--------------------- .nv.constant0._ZN4vllm25paged_attention_v2_kernelIthLi80ELi16ELi128ELNS_18Fp8KVCacheDataTypeE2ELb1ELi512EEEvPfS2_PT_PKS3_PKT0_S9_ifPKiSB_iPKfiiiSD_SD_iiiii --------------------------
	.section	.nv.constant0._ZN4vllm25paged_attention_v2_kernelIthLi80ELi16ELi128ELNS_18Fp8KVCacheDataTypeE2ELb1ELi512EEEvPfS2_PT_PKS3_PKT0_S9_ifPKiSB_iPKfiiiSD_SD_iiiii,"a",@progbits
	.sectionflags	@""
	.align	4
.nv.constant0._ZN4vllm25paged_attention_v2_kernelIthLi80ELi16ELi128ELNS_18Fp8KVCacheDataTypeE2ELb1ELi512EEEvPfS2_PT_PKS3_PKT0_S9_ifPKiSB_iPKfiiiSD_SD_iiiii:
	.zero		1036


//--------------------- .nv.constant0._ZN4vllm25paged_attention_v2_kernelIthLi64ELi16ELi128ELNS_18Fp8KVCacheDataTypeE2ELb1ELi512EEEvPfS2_PT_PKS3_PKT0_S9_ifPKiSB_iPKfiiiSD_SD_iiiii --------------------------
	.section	.nv.constant0._ZN4vllm25paged_attention_v2_kernelIthLi64ELi16ELi128ELNS_18Fp8KVCacheDataTypeE2ELb1ELi512EEEvPfS2_PT_PKS3_PKT0_S9_ifPKiSB_iPKfiiiSD_SD_iiiii,"a",@progbits
	.sectionflags	@""
	.align	4
.nv.constant0._ZN4vllm25paged_attention_v2_kernelIthLi64ELi16ELi128ELNS_18Fp8KVCacheDataTypeE2ELb1ELi512EEEvPfS2_PT_PKS3_PKT0_S9_ifPKiSB_iPKfiiiSD_SD_iiiii:
	.zero		1036


//--------------------- .nv.constant0._ZN4vllm25paged_attention_v2_kernelIthLi32ELi16ELi128ELNS_18Fp8KVCacheDataTypeE2ELb1ELi512EEEvPfS2_PT_PKS3_PKT0_S9_ifPKiSB_iPKfiiiSD_SD_iiiii --------------------------
	.section	.nv.constant0._ZN4vllm25paged_attention_v2_kernelIthLi32ELi16ELi128ELNS_18Fp8KVCacheDataTypeE2ELb1ELi512EEEvPfS2_PT_PKS3_PKT0_S9_ifPKiSB_iPKfiiiSD_SD_iiiii,"a",@progbits
	.sectionflags	@""
	.align	4
.nv.constant0._ZN4vllm25paged_attention_v2_kernelIthLi32ELi16ELi128ELNS_18Fp8KVCacheDataTypeE2ELb1ELi512EEEvPfS2_PT_PKS3_PKT0_S9_ifPKiSB_iPKfiiiSD_SD_iiiii:
	.zero		1036


//--------------------- .nv.constant0._ZN4vllm25paged_attention_v2_kernelIthLi256ELi8ELi128ELNS_18Fp8KVCacheDataTypeE2ELb0ELi512EEEvPfS2_PT_PKS3_PKT0_S9_ifPKiSB_iPKfiiiSD_SD_iiiii --------------------------
	.section	.nv.constant0._ZN4vllm25paged_attention_v2_kernelIthLi256ELi8ELi128ELNS_18Fp8KVCacheDataTypeE2ELb0ELi512EEEvPfS2_PT_PKS3_PKT0_S9_ifPKiSB_iPKfiiiSD_SD_iiiii,"a",@progbits
	.sectionflags	@""
	.align	4
.nv.constant0._ZN4vllm25paged_attention_v2_kernelIthLi256ELi8ELi128ELNS_18Fp8KVCacheDataTypeE2ELb0ELi512EEEvPfS2_PT_PKS3_PKT0_S9_ifPKiSB_iPKfiiiSD_SD_iiiii:
	.zero		1036


//--------------------- .nv.constant0._ZN4vllm25paged_attention_v2_kernelIthLi192ELi8ELi128ELNS_18Fp8KVCacheDataTypeE2ELb0ELi512EEEvPfS2_PT_PKS3_PKT0_S9_ifPKiSB_iPKfiiiSD_SD_iiiii --------------------------
	.section	.nv.constant0._ZN4vllm25paged_attention_v2_kernelIthLi192ELi8ELi128ELNS_18Fp8KVCacheDataTypeE2ELb0ELi512EEEvPfS2_PT_PKS3_PKT0_S9_ifPKiSB_iPKfiiiSD_SD_iiiii,"a",@progbits
	.sectionflags	@""
	.align	4
.nv.constant0._ZN4vllm25paged_attention_v2_kernelIthLi192ELi8ELi128ELNS_18Fp8KVCacheDataTypeE2ELb0ELi512EEEvPfS2_PT_PKS3_PKT0_S9_ifPKiSB_iPKfiiiSD_SD_iiiii:
	.zero		1036


//--------------------- .nv.constant0._ZN4vllm25paged_attention_v2_kernelIthLi128ELi8ELi128ELNS_18Fp8KVCacheDataTypeE2ELb0ELi512EEEvPfS2_PT_PKS3_PKT0_S9_ifPKiSB_iPKfiiiSD_SD_iiiii --------------------------
	.section	.nv.constant0._ZN4vllm25paged_attention_v2_kernelIthLi128ELi8ELi128ELNS_18Fp8KVCacheDataTypeE2ELb0ELi512EEEvPfS2_PT_PKS3_PKT0_S9_ifPKiSB_iPKfiiiSD_SD_iiiii,"a",@progbits
	.sectionflags	@""
	.align	4
.nv.constant0._ZN4vllm25paged_attention_v2_kernelIthLi128ELi8ELi128ELNS_18Fp8KVCacheDataTypeE2ELb0ELi512EEEvPfS2_PT_PKS3_PKT0_S9_ifPKiSB_iPKfiiiSD_SD_iiiii:
	.zero		1036


//--------------------- .nv.constant0._ZN4vllm25paged_attention_v2_kernelIthLi120ELi8ELi128ELNS_18Fp8KVCacheDataTypeE2ELb0ELi512EEEvPfS2_PT_PKS3_PKT0_S9_ifPKiSB_iPKfiiiSD_SD_iiiii --------------------------
	.section	.nv.constant0._ZN4vllm25paged_attention_v2_kernelIthLi120ELi8ELi128ELNS_18Fp8KVCacheDataTypeE2ELb0ELi512EEEvPfS2_PT_PKS3_PKT0_S9_ifPKiSB_iPKfiiiSD_SD_iiiii,"a",@progbits
	.sectionflags	@""
	.align	4
.nv.constant0._ZN4vllm25paged_attention_v2_kernelIthLi120ELi8ELi128ELNS_18Fp8KVCacheDataTypeE2ELb0ELi512EEEvPfS2_PT_PKS3_PKT0_S9_ifPKiSB_iPKfiiiSD_SD_iiiii:
	.zero		1036


//--------------------- .nv.constant0._ZN4vllm25paged_attention_v2_kernelIthLi112ELi8ELi128ELNS_18Fp8KVCacheDataTypeE2ELb0ELi512EEEvPfS2_PT_PKS3_PKT0_S9_ifPKiSB_iPKfiiiSD_SD_iiiii --------------------------
	.section	.nv.constant0._ZN4vllm25paged_attention_v2_kernelIthLi112ELi8ELi128ELNS_18Fp8KVCacheDataTypeE2ELb0ELi512EEEvPfS2_PT_PKS3_PKT0_S9_ifPKiSB_iPKfiiiSD_SD_iiiii,"a",@progbits
	.sectionflags	@""
	.align	4
.nv.constant0._ZN4vllm25paged_attention_v2_kernelIthLi112ELi8ELi128ELNS_18Fp8KVCacheDataTypeE2ELb0ELi512EEEvPfS2_PT_PKS3_PKT0_S9_ifPKiSB_iPKfiiiSD_SD_iiiii:
	.zero		1036


//--------------------- .nv.constant0._ZN4vllm25paged_attention_v2_kernelIthLi96ELi8ELi128ELNS_18Fp8KVCacheDataTypeE2ELb0ELi512EEEvPfS2_PT_PKS3_PKT0_S9_ifPKiSB_iPKfiiiSD_SD_iiiii --------------------------
	.section	.nv.constant0._ZN4vllm25paged_attention_v2_kernelIthLi96ELi8ELi128ELNS_18Fp8KVCacheDataTypeE2ELb0ELi512EEEvPfS2_PT_PKS3_PKT0_S9_ifPKiSB_iPKfiiiSD_SD_iiiii,"a",@progbits
	.sectionflags	@""
	.align	4
.nv.constant0._ZN4vllm25paged_attention_v2_kernelIthLi96ELi8ELi128ELNS_18Fp8KVCacheDataTypeE2ELb0ELi512EEEvPfS2_PT_PKS3_PKT0_S9_ifPKiSB_iPKfiiiSD_SD_iiiii:
	.zero		1036


//--------------------- .nv.constant0._ZN4vllm25paged_attention_v2_kernelIthLi80ELi8ELi128ELNS_18Fp8KVCacheDataTypeE2ELb0ELi512EEEvPfS2_PT_PKS3_PKT0_S9_ifPKiSB_iPKfiiiSD_SD_iiiii --------------------------
	.section	.nv.constant0._ZN4vllm25paged_attention_v2_kernelIthLi80ELi8ELi128ELNS_18Fp8KVCacheDataTypeE2ELb0ELi512EEEvPfS2_PT_PKS3_PKT0_S9_ifPKiSB_iPKfiiiSD_SD_iiiii,"a",@progbits
	.sectionflags	@""
	.align	4
.nv.constant0._ZN4vllm25paged_attention_v2_kernelIthLi80ELi8ELi128ELNS_18Fp8KVCacheDataTypeE2ELb0ELi512EEEvPfS2_PT_PKS3_PKT0_S9_ifPKiSB_iPKfiiiSD_SD_iiiii:
	.zero		1036


//--------------------- .nv.constant0._ZN4vllm25paged_attention_v2_kernelIthLi64ELi8ELi128ELNS_18Fp8KVCacheDataTypeE2ELb0ELi512EEEvPfS2_PT_PKS3_PKT0_S9_ifPKiSB_iPKfiiiSD_SD_iiiii --------------------------
	.section	.nv.constant0._ZN4vllm25paged_attention_v2_kernelIthLi64ELi8ELi128ELNS_18Fp8KVCacheDataTypeE2ELb0ELi512EEEvPfS2_PT_PKS3_PKT0_S9_ifPKiSB_iPKfiiiSD_SD_iiiii,"a",@progbits
	.sectionflags	@""
	.align	4
.nv.constant0._ZN4vllm25paged_attention_v2_kernelIthLi64ELi8ELi128ELNS_18Fp8KVCacheDataTypeE2ELb0ELi512EEEvPfS2_PT_PKS3_PKT0_S9_ifPKiSB_iPKfiiiSD_SD_iiiii:
	.zero		1036


//--------------------- .nv.constant0._ZN4vllm25paged_attention_v2_kernelIthLi32ELi8ELi128ELNS_18Fp8KVCacheDataTypeE2ELb0ELi512EEEvPfS2_PT_PKS3_PKT0_S9_ifPKiSB_iPKfiiiSD_SD_iiiii --------------------------
	.section	.nv.constant0._ZN4vllm25paged_attention_v2_kernelIthLi32ELi8ELi128ELNS_18Fp8KVCacheDataTypeE2ELb0ELi512EEEvPfS2_PT_PKS3_PKT0_S9_ifPKiSB_iPKfiiiSD_SD_iiiii,"a",@progbits
	.sectionflags	@""
	.align	4
.nv.constant0._ZN4vllm25paged_attention_v2_kernelIthLi32ELi8ELi128ELNS_18Fp8KVCacheDataTypeE2ELb0ELi512EEEvPfS2_PT_PKS3_PKT0_S9_ifPKiSB_iPKfiiiSD_SD_iiiii:
	.zero		1036


//--------------------- .nv.constant0._ZN4vllm25paged_attention_v2_kernelIthLi256ELi8ELi128ELNS_18Fp8KVCacheDataTypeE2ELb1ELi512EEEvPfS2_PT_PKS3_PKT0_S9_ifPKiSB_iPKfiiiSD_SD_iiiii --------------------------
	.section	.nv.constant0._ZN4vllm25paged_attention_v2_kernelIthLi256ELi8ELi128ELNS_18Fp8KVCacheDataTypeE2ELb1ELi512EEEvPfS2_PT_PKS3_PKT0_S9_ifPKiSB_iPKfiiiSD_SD_iiiii,"a",@progbits
	.sectionflags	@""
	.align	4
.nv.constant0._ZN4vllm25paged_attention_v2_kernelIthLi256ELi8ELi128ELNS_18Fp8KVCacheDataTypeE2ELb1ELi512EEEvPfS2_PT_PKS3_PKT0_S9_ifPKiSB_iPKfiiiSD_SD_iiiii:
	.zero		1036


//--------------------- .nv.constant0._ZN4vllm25paged_attention_v2_kernelIthLi192ELi8ELi128ELNS_18Fp8KVCacheDataTypeE2ELb1ELi512EEEvPfS2_PT_PKS3_PKT0_S9_ifPKiSB_iPKfiiiSD_SD_iiiii --------------------------
	.section	.nv.constant0._ZN4vllm25paged_attention_v2_kernelIthLi192ELi8ELi128ELNS_18Fp8KVCacheDataTypeE2ELb1ELi512EEEvPfS2_PT_PKS3_PKT0_S9_ifPKiSB_iPKfiiiSD_SD_iiiii,"a",@progbits
	.sectionflags	@""
	.align	4
.nv.constant0._ZN4vllm25paged_attention_v2_kernelIthLi192ELi8ELi128ELNS_18Fp8KVCacheDataTypeE2ELb1ELi512EEEvPfS2_PT_PKS3_PKT0_S9_ifPKiSB_iPKfiiiSD_SD_iiiii:
	.zero		1036


//--------------------- .nv.constant0._ZN4vllm25paged_attention_v2_kernelIthLi128ELi8ELi128ELNS_18Fp8KVCacheDataTypeE2ELb1ELi512EEEvPfS2_PT_PKS3_PKT0_S9_ifPKiSB_iPKfiiiSD_SD_iiiii --------------------------
	.section	.nv.constant0._ZN4vllm25paged_attention_v2_kernelIthLi128ELi8ELi128ELNS_18Fp8KVCacheDataTypeE2ELb1ELi512EEEvPfS2_PT_PKS3_PKT0_S9_ifPKiSB_iPKfiiiSD_SD_iiiii,"a",@progbits
	.sectionflags	@""
	.align	4
.nv.constant0._ZN4vllm25paged_attention_v2_kernelIthLi128ELi8ELi128ELNS_18Fp8KVCacheDataTypeE2ELb1ELi512EEEvPfS2_PT_PKS3_PKT0_S9_ifPKiSB_iPKfiiiSD_SD_iiiii:
	.zero		1036


//--------------------- .nv.constant0._ZN4vllm25paged_attention_v2_kernelIthLi120ELi8ELi128ELNS_18Fp8KVCacheDataTypeE2ELb1ELi512EEEvPfS2_PT_PKS3_PKT0_S9_ifPKiSB_iPKfiiiSD_SD_iiiii --------------------------
	.section	.nv.constant0._ZN4vllm25paged_attention_v2_kernelIthLi120ELi8ELi128ELNS_18Fp8KVCacheDataTypeE2ELb1ELi512EEEvPfS2_PT_PKS3_PKT0_S9_ifPKiSB_iPKfiiiSD_SD_iiiii,"a",@progbits
	.sectionflags	@""
	.align	4
.nv.constant0._ZN4vllm25paged_attention_v2_kernelIthLi120ELi8ELi128ELNS_18Fp8KVCacheDataTypeE2ELb1ELi512EEEvPfS2_PT_PKS3_PKT0_S9_ifPKiSB_iPKfiiiSD_SD_iiiii:
	.zero		1036


//--------------------- .nv.constant0._ZN4vllm25paged_attention_v2_kernelIthLi112ELi8ELi128ELNS_18Fp8KVCacheDataTypeE2ELb1ELi512EEEvPfS2_PT_PKS3_PKT0_S9_ifPKiSB_iPKfiiiSD_SD_iiiii --------------------------
	.section	.nv.constant0._ZN4vllm25paged_attention_v2_kernelIthLi112ELi8ELi128ELNS_18Fp8KVCacheDataTypeE2ELb1ELi512EEEvPfS2_PT_PKS3_PKT0_S9_ifPKiSB_iPKfiiiSD_SD_iiiii,"a",@progbits
	.sectionflags	@""
	.align	4
.nv.constant0._ZN4vllm25paged_attention_v2_kernelIthLi112ELi8ELi128ELNS_18Fp8KVCacheDataTypeE2ELb1ELi512EEEvPfS2_PT_PKS3_PKT0_S9_ifPKiSB_iPKfiiiSD_SD_iiiii:
	.zero		1036


//--------------------- .nv.constant0._ZN4vllm25paged_attention_v2_kernelIthLi96ELi8ELi128ELNS_18Fp8KVCacheDataTypeE2ELb1ELi512EEEvPfS2_PT_PKS3_PKT0_S9_ifPKiSB_iPKfiiiSD_SD_iiiii --------------------------
	.section	.nv.constant0._ZN4vllm25paged_attention_v2_kernelIthLi96ELi8ELi128ELNS_18Fp8KVCacheDataTypeE2ELb1ELi512EEEvPfS2_PT_PKS3_PKT0_S9_ifPKiSB_iPKfiiiSD_SD_iiiii,"a",@progbits
	.sectionflags	@""
	.align	4
.nv.constant0._ZN4vllm25paged_attention_v2_kernelIthLi96ELi8ELi128ELNS_18Fp8KVCacheDataTypeE2ELb1ELi512EEEvPfS2_PT_PKS3_PKT0_S9_ifPKiSB_iPKfiiiSD_SD_iiiii:
	.zero		1036


//--------------------- .nv.constant0._ZN4vllm25paged_attention_v2_kernelIthLi80ELi8ELi128ELNS_18Fp8KVCacheDataTypeE2ELb1ELi512EEEvPfS2_PT_PKS3_PKT0_S9_ifPKiSB_iPKfiiiSD_SD_iiiii --------------------------
	.section	.nv.constant0._ZN4vllm25paged_attention_v2_kernelIthLi80ELi8ELi128ELNS_18Fp8KVCacheDataTypeE2ELb1ELi512EEEvPfS2_PT_PKS3_PKT0_S9_ifPKiSB_iPKfiiiSD_SD_iiiii,"a",@progbits
	.sectionflags	@""
	.align	4
.nv.constant0._ZN4vllm25paged_attention_v2_kernelIthLi80ELi8ELi128ELNS_18Fp8KVCacheDataTypeE2ELb1ELi512EEEvPfS2_PT_PKS3_PKT0_S9_ifPKiSB_iPKfiiiSD_SD_iiiii:
	.zero		1036


//--------------------- .nv.constant0._ZN4vllm25paged_attention_v2_kernelIthLi64ELi8ELi128ELNS_18Fp8KVCacheDataTypeE2ELb1ELi512EEEvPfS2_PT_PKS3_PKT0_S9_ifPKiSB_iPKfiiiSD_SD_iiiii --------------------------
	.section	.nv.constant0._ZN4vllm25paged_attention_v2_kernelIthLi64ELi8ELi128ELNS_18Fp8KVCacheDataTypeE2ELb1ELi512EEEvPfS2_PT_PKS3_PKT0_S9_ifPKiSB_iPKfiiiSD_SD_iiiii,"a",@progbits
	.sectionflags	@""
	.align	4
.nv.constant0._ZN4vllm25paged_attention_v2_kernelIthLi64ELi8ELi128ELNS_18Fp8KVCacheDataTypeE2ELb1ELi512EEEvPfS2_PT_PKS3_PKT0_S9_ifPKiSB_iPKfiiiSD_SD_iiiii:
	.zero		1036


//--------------------- .nv.constant0._ZN4vllm25paged_attention_v2_kernelIthLi32ELi8ELi128ELNS_18Fp8KVCacheDataTypeE2ELb1ELi512EEEvPfS2_PT_PKS3_PKT0_S9_ifPKiSB_iPKfiiiSD_SD_iiiii --------------------------
	.section	.nv.constant0._ZN4vllm25paged_attention_v2_kernelIthLi32ELi8ELi128ELNS_18Fp8KVCacheDataTypeE2ELb1ELi512EEEvPfS2_PT_PKS3_PKT0_S9_ifPKiSB_iPKfiiiSD_SD_iiiii,"a",@progbits
	.sectionflags	@""
	.align	4
.nv.constant0._ZN4vllm25paged_attention_v2_kernelIthLi32ELi8ELi128ELNS_18Fp8KVCacheDataTypeE2ELb1ELi512EEEvPfS2_PT_PKS3_PKT0_S9_ifPKiSB_iPKfiiiSD_SD_iiiii:
	.zero		1036


//--------------------- .nv.constant0._ZN4vllm25paged_attention_v2_kernelIfhLi256ELi32ELi128ELNS_18Fp8KVCacheDataTypeE2ELb0ELi512EEEvPfS2_PT_PKS3_PKT0_S9_ifPKiSB_iPKfiiiSD_SD_iiiii --------------------------
	.section	.nv.constant0._ZN4vllm25paged_attention_v2_kernelIfhLi256ELi32ELi128ELNS_18Fp8KVCacheDataTypeE2ELb0ELi512EEEvPfS2_PT_PKS3_PKT0_S9_ifPKiSB_iPKfiiiSD_SD_iiiii,"a",@progbits
	.sectionflags	@""
	.align	4
.nv.constant0._ZN4vllm25paged_attention_v2_kernelIfhLi256ELi32ELi128ELNS_18Fp8KVCacheDataTypeE2ELb0ELi512EEEvPfS2_PT_PKS3_PKT0_S9_ifPKiSB_iPKfiiiSD_SD_iiiii:
	.zero		1036


//--------------------- .nv.constant0._ZN4vllm25paged_attention_v2_kernelIfhLi192ELi32ELi128ELNS_18Fp8KVCacheDataTypeE2ELb0ELi512EEEvPfS2_PT_PKS3_PKT0_S9_ifPKiSB_iPKfiiiSD_SD_iiiii --------------------------
	.section	.nv.constant0._ZN4vllm25paged_attention_v2_kernelIfhLi192ELi32ELi128ELNS_18Fp8KVCacheDataTypeE2ELb0ELi512EEEvPfS2_PT_PKS3_PKT0_S9_ifPKiSB_iPKfiiiSD_SD_iiiii,"a",@progbits
	.sectionflags	@""
	.align	4
.nv.constant0._ZN4vllm25paged_attention_v2_kernelIfhLi192ELi32ELi128ELNS_18Fp8KVCacheDataTypeE2ELb0ELi512EEEvPfS2_PT_PKS3_PKT0_S9_ifPKiSB_iPKfiiiSD_SD_iiiii:
	.zero		1036


//--------------------- .nv.constant0._ZN4vllm25paged_attention_v2_kernelIfhLi128ELi32ELi128ELNS_18Fp8KVCacheDataTypeE2ELb0ELi512EEEvPfS2_PT_PKS3_PKT0_S9_ifPKiSB_iPKfiiiSD_SD_iiiii --------------------------
	.section	.nv.constant0._ZN4vllm25paged_attention_v2_kernelIfhLi128ELi32ELi128ELNS_18Fp8KVCacheDataTypeE2ELb0ELi512EEEvPfS2_PT_PKS3_PKT0_S9_ifPKiSB_iPKfiiiSD_SD_iiiii,"a",@progbits
	.sectionflags	@""
	.align	4
.nv.constant0._ZN4vllm25paged_attention_v2_kernelIfhLi128ELi32ELi128ELNS_18Fp8KVCacheDataTypeE2ELb0ELi512EEEvPfS2_PT_PKS3_PKT0_S9_ifPKiSB_iPKfiiiSD_SD_iiiii:
	.zero		1036


//--------------------- .nv.constant0._ZN4vllm25paged_attention_v2_kernelIfhLi120ELi32ELi128ELNS_18Fp8KVCacheDataTypeE2ELb0ELi512EEEvPfS2_PT_PKS3_PKT0_S9_ifPKiSB_iPKfiiiSD_SD_iiiii --------------------------
	.section	.nv.constant0._ZN4vllm25paged_attention_v2_kernelIfhLi120ELi32ELi128ELNS_18Fp8KVCacheDataTypeE2ELb0ELi512EEEvPfS2_PT_PKS3_PKT0_S9_ifPKiSB_iPKfiiiSD_SD_iiiii,"a",@progbits
	.sectionflags	@""
	.align	4
.nv.constant0._ZN4vllm25paged_attention_v2_kernelIfhLi120ELi32ELi128ELNS_18Fp8KVCacheDataTypeE2ELb0ELi512EEEvPfS2_PT_PKS3_PKT0_S9_ifPKiSB_iPKfiiiSD_SD_iiiii:
	.zero		1036


//--------------------- .nv.constant0._ZN4vllm25paged_attention_v2_kernelIfhLi112ELi32ELi128ELNS_18Fp8KVCacheDataTypeE2ELb0ELi512EEEvPfS2_PT_PKS3_PKT0_S9_ifPKiSB_iPKfiiiSD_SD_iiiii --------------------------
	.section	.nv.constant0._ZN4vllm25paged_attention_v2_kernelIfhLi112ELi32ELi128ELNS_18Fp8KVCacheDataTypeE2ELb0ELi512EEEvPfS2_PT_PKS3_PKT0_S9_ifPKiSB_iPKfiiiSD_SD_iiiii,"a",@progbits
	.sectionflags	@""
	.align	4
.nv.constant0._ZN4vllm25paged_attention_v2_kernelIfhLi112ELi32ELi128ELNS_18Fp8KVCacheDataTypeE2ELb0ELi512EEEvPfS2_PT_PKS3_PKT0_S9_ifPKiSB_iPKfiiiSD_SD_iiiii:
	.zero		1036


//--------------------- .nv.constant0._ZN4vllm25paged_attention_v2_kernelIfhLi96ELi32ELi128ELNS_18Fp8KVCacheDataTypeE2ELb0ELi512EEEvPfS2_PT_PKS3_PKT0_S9_ifPKiSB_iPKfiiiSD_SD_iiiii --------------------------
	.section	.nv.constant0._ZN4vllm25paged_attention_v2_kernelIfhLi96ELi32ELi128ELNS_18Fp8KVCacheDataTypeE2ELb0ELi512EEEvPfS2_PT_PKS3_PKT0_S9_ifPKiSB_iPKfiiiSD_SD_iiiii,"a",@progbits
	.sectionflags	@""
	.align	4
.nv.constant0._ZN4vllm25paged_attention_v2_kernelIfhLi96ELi32ELi128ELNS_18Fp8KVCacheDataTypeE2ELb0ELi512EEEvPfS2_PT_PKS3_PKT0_S9_ifPKiSB_iPKfiiiSD_SD_iiiii:
	.zero		1036


//--------------------- .nv.constant0._ZN4vllm25paged_attention_v2_kernelIfhLi80ELi32ELi128ELNS_18Fp8KVCacheDataTypeE2ELb0ELi512EEEvPfS2_PT_PKS3_PKT0_S9_ifPKiSB_iPKfiiiSD_SD_iiiii --------------------------
	.section	.nv.constant0._ZN4vllm25paged_attention_v2_kernelIfhLi80ELi32ELi128ELNS_18Fp8KVCacheDataTypeE2ELb0ELi512EEEvPfS2_PT_PKS3_PKT0_S9_ifPKiSB_iPKfiiiSD_SD_iiiii,"a",@progbits
	.sectionflags	@""
	.align	4
.nv.constant0._ZN4vllm25paged_attention_v2_kernelIfhLi80ELi32ELi128ELNS_18Fp8KVCacheDataTypeE2ELb0ELi512EEEvPfS2_PT_PKS3_PKT0_S9_ifPKiSB_iPKfiiiSD_SD_iiiii:
	.zero		1036


//--------------------- .nv.constant0._ZN4vllm25paged_attention_v2_kernelIfhLi64ELi32ELi128ELNS_18Fp8KVCacheDataTypeE2ELb0ELi512EEEvPfS2_PT_PKS3_PKT0_S9_ifPKiSB_iPKfiiiSD_SD_iiiii --------------------------
	.section	.nv.constant0._ZN4vllm25paged_attention_v2_kernelIfhLi64ELi32ELi128ELNS_18Fp8KVCacheDataTypeE2ELb0ELi512EEEvPfS2_PT_PKS3_PKT0_S9_ifPKiSB_iPKfiiiSD_SD_iiiii,"a",@progbits
	.sectionflags	@""
	.align	4
.nv.constant0._ZN4vllm25paged_attention_v2_kernelIfhLi64ELi32ELi128ELNS_18Fp8KVCacheDataTypeE2ELb0ELi512EEEvPfS2_PT_PKS3_PKT0_S9_ifPKiSB_iPKfiiiSD_SD_iiiii:
	.zero		1036


//--------------------- .nv.constant0._ZN4vllm25paged_attention_v2_kernelIfhLi32ELi32ELi128ELNS_18Fp8KVCacheDataTypeE2ELb0ELi512EEEvPfS2_PT_PKS3_PKT0_S9_ifPKiSB_iPKfiiiSD_SD_iiiii --------------------------
	.section	.nv.constant0._ZN4vllm25paged_attention_v2_kernelIfhLi32ELi32ELi128ELNS_18Fp8KVCacheDataTypeE2ELb0ELi512EEEvPfS2_PT_PKS3_PKT0_S9_ifPKiSB_iPKfiiiSD_SD_iiiii,"a",@progbits
	.sectionflags	@""
	.align	4
.nv.constant0._ZN4vllm25paged_attention_v2_kernelIfhLi32ELi32ELi128ELNS_18Fp8KVCacheDataTypeE2ELb0ELi512EEEvPfS2_PT_PKS3_PKT0_S9_ifPKiSB_iPKfiiiSD_SD_iiiii:
	.zero		1036


//--------------------- .nv.constant0._ZN4vllm25paged_attention_v2_kernelIfhLi256ELi32ELi128ELNS_18Fp8KVCacheDataTypeE2ELb1ELi512EEEvPfS2_PT_PKS3_PKT0_S9_ifPKiSB_iPKfiiiSD_SD_iiiii --------------------------
	.section	.nv.constant0._ZN4vllm25paged_attention_v2_kernelIfhLi256ELi32ELi128ELNS_18Fp8KVCacheDataTypeE2ELb1ELi512EEEvPfS2_PT_PKS3_PKT0_S9_ifPKiSB_iPKfiiiSD_SD_iiiii,"a",@progbits
	.sectionflags	@""
	.align	4
.nv.constant0._ZN4vllm25paged_attention_v2_kernelIfhLi256ELi32ELi128ELNS_18Fp8KVCacheDataTypeE2ELb1ELi512EEEvPfS2_PT_PKS3_PKT0_S9_ifPKiSB_iPKfiiiSD_SD_iiiii:
	.zero		1036


//--------------------- .nv.constant0._ZN4vllm25paged_attention_v2_kernelIfhLi192ELi32ELi128ELNS_18Fp8KVCacheDataTypeE2ELb1ELi512EEEvPfS2_PT_PKS3_PKT0_S9_ifPKiSB_iPKfiiiSD_SD_iiiii --------------------------
	.section	.nv.constant0._ZN4vllm25paged_attention_v2_kernelIfhLi192ELi32ELi128ELNS_18Fp8KVCacheDataTypeE2ELb1ELi512EEEvPfS2_PT_PKS3_PKT0_S9_ifPKiSB_iPKfiiiSD_SD_iiiii,"a",@progbits
	.sectionflags	@""
	.align	4
.nv.constant0._ZN4vllm25paged_attention_v2_kernelIfhLi192ELi32ELi128ELNS_18Fp8KVCacheDataTypeE2ELb1ELi512EEEvPfS2_PT_PKS3_PKT0_S9_ifPKiSB_iPKfiiiSD_SD_iiiii:
	.zero		1036


//--------------------- .nv.constant0._ZN4vllm25paged_attention_v2_kernelIfhLi128ELi32ELi128ELNS_18Fp8KVCacheDataTypeE2ELb1ELi512EEEvPfS2_PT_PKS3_PKT0_S9_ifPKiSB_iPKfiiiSD_SD_iiiii --------------------------
	.section	.nv.constant0._ZN4vllm25paged_attention_v2_kernelIfhLi128ELi32ELi128ELNS_18Fp8KVCacheDataTypeE2ELb1ELi512EEEvPfS2_PT_PKS3_PKT0_S9_ifPKiSB_iPKfiiiSD_SD_iiiii,"a",@progbits
	.sectionflags	@""
	.align	4
.nv.constant0._ZN4vllm25paged_attention_v2_kernelIfhLi128ELi32ELi128ELNS_18Fp8KVCacheDataTypeE2ELb1ELi512EEEvPfS2_PT_PKS3_PKT0_S9_ifPKiSB_iPKfiiiSD_SD_iiiii:
	.zero		1036


//--------------------- .nv.constant0._ZN4vllm25paged_attention_v2_kernelIfhLi120ELi32ELi128ELNS_18Fp8KVCacheDataTypeE2ELb1ELi512EEEvPfS2_PT_PKS3_PKT0_S9_ifPKiSB_iPKfiiiSD_SD_iiiii --------------------------
	.section	.nv.constant0._ZN4vllm25paged_attention_v2_kernelIfhLi120ELi32ELi128ELNS_18Fp8KVCacheDataTypeE2ELb1ELi512EEEvPfS2_PT_PKS3_PKT0_S9_ifPKiSB_iPKfiiiSD_SD_iiiii,"a",@progbits
	.sectionflags	@""
	.align	4
.nv.constant0._ZN4vllm25paged_attention_v2_kernelIfhLi120ELi32ELi128ELNS_18Fp8KVCacheDataTypeE2ELb1ELi512EEEvPfS2_PT_PKS3_PKT0_S9_ifPKiSB_iPKfiiiSD_SD_iiiii:
	.zero		1036


//--------------------- .nv.constant0._ZN4vllm25paged_attention_v2_kernelIfhLi112ELi32ELi128ELNS_18Fp8KVCacheDataTypeE2ELb1ELi512EEEvPfS2_PT_PKS3_PKT0_S9_ifPKiSB_iPKfiiiSD_SD_iiiii --------------------------
	.section	.nv.constant0._ZN4vllm25paged_attention_v2_kernelIfhLi112ELi32ELi128ELNS_18Fp8KVCacheDataTypeE2ELb1ELi512EEEvPfS2_PT_PKS3_PKT0_S9_ifPKiSB_iPKfiiiSD_SD_iiiii,"a",@progbits
	.sectionflags	@""
	.align	4
.nv.constant0._ZN4vllm25paged_attention_v2_kernelIfhLi112ELi32ELi128ELNS_18Fp8KVCacheDataTypeE2ELb1ELi512EEEvPfS2_PT_PKS3_PKT0_S9_ifPKiSB_iPKfiiiSD_SD_iiiii:
	.zero		1036


//--------------------- .nv.constant0._ZN4vllm25paged_attention_v2_kernelIfhLi96ELi32ELi128ELNS_18Fp8KVCacheDataTypeE2ELb1ELi512EEEvPfS2_PT_PKS3_PKT0_S9_ifPKiSB_iPKfiiiSD_SD_iiiii --------------------------
	.section	.nv.constant0._ZN4vllm25paged_attention_v2_kernelIfhLi96ELi32ELi128ELNS_18Fp8KVCacheDataTypeE2ELb1ELi512EEEvPfS2_PT_PKS3_PKT0_S9_ifPKiSB_iPKfiiiSD_SD_iiiii,"a",@progbits
	.sectionflags	@""
	.align	4
.nv.constant0._ZN4vllm25paged_attention_v2_kernelIfhLi96ELi32ELi128ELNS_18Fp8KVCacheDataTypeE2ELb1ELi512EEEvPfS2_PT_PKS3_PKT0_S9_ifPKiSB_iPKfiiiSD_SD_iiiii:
	.zero		1036


//--------------------- .nv.constant0._ZN4vllm25paged_attention_v2_kernelIfhLi80ELi32ELi128ELNS_18Fp8KVCacheDataTypeE2ELb1ELi512EEEvPfS2_PT_PKS3_PKT0_S9_ifPKiSB_iPKfiiiSD_SD_iiiii --------------------------
	.section	.nv.constant0._ZN4vllm25paged_attention_v2_kernelIfhLi80ELi32ELi128ELNS_18Fp8KVCacheDataTypeE2ELb1ELi512EEEvPfS2_PT_PKS3_PKT0_S9_ifPKiSB_iPKfiiiSD_SD_iiiii,"a",@progbits
	.sectionflags	@""
	.align	4
.nv.constant0._ZN4vllm25paged_attention_v2_kernelIfhLi80ELi32ELi128ELNS_18Fp8KVCacheDataTypeE2ELb1ELi512EEEvPfS2_PT_PKS3_PKT0_S9_ifPKiSB_iPKfiiiSD_SD_iiiii:
	.zero		1036


//--------------------- .nv.constant0._ZN4vllm25paged_attention_v2_kernelIfhLi64ELi32ELi128ELNS_18Fp8KVCacheDataTypeE2ELb1ELi512EEEvPfS2_PT_PKS3_PKT0_S9_ifPKiSB_iPKfiiiSD_SD_iiiii --------------------------
	.section	.nv.constant0._ZN4vllm25paged_attention_v2_kernelIfhLi64ELi32ELi128ELNS_18Fp8KVCacheDataTypeE2ELb1ELi512EEEvPfS2_PT_PKS3_PKT0_S9_ifPKiSB_iPKfiiiSD_SD_iiiii,"a",@progbits
	.sectionflags	@""
	.align	4
.nv.constant0._ZN4vllm25paged_attention_v2_kernelIfhLi64ELi32ELi128ELNS_18Fp8KVCacheDataTypeE2ELb1ELi512EEEvPfS2_PT_PKS3_PKT0_S9_ifPKiSB_iPKfiiiSD_SD_iiiii:
	.zero		1036


//--------------------- .nv.constant0._ZN4vllm25paged_attention_v2_kernelIfhLi32ELi32ELi128ELNS_18Fp8KVCacheDataTypeE2ELb1ELi512EEEvPfS2_PT_PKS3_PKT0_S9_ifPKiSB_iPKfiiiSD_SD_iiiii --------------------------
	.section	.nv.constant0._ZN4vllm25paged_attention_v2_kernelIfhLi32ELi32ELi128ELNS_18Fp8KVCacheDataTypeE2ELb1ELi512EEEvPfS2_PT_PKS3_PKT0_S9_ifPKiSB_iPKfiiiSD_SD_iiiii,"a",@progbits
	.sectionflags	@""
	.align	4
.nv.constant0._ZN4vllm25paged_attention_v2_kernelIfhLi32ELi32ELi128ELNS_18Fp8KVCacheDataTypeE2ELb1ELi512EEEvPfS2_PT_PKS3_PKT0_S9_ifPKiSB_iPKfiiiSD_SD_iiiii:
	.zero		1036


//--------------------- .nv.constant0._ZN4vllm25paged_attention_v2_kernelIfhLi256ELi16ELi128ELNS_18Fp8KVCacheDataTypeE2ELb0ELi512EEEvPfS2_PT_PKS3_PKT0_S9_ifPKiSB_iPKfiiiSD_SD_iiiii --------------------------
	.section	.nv.constant0._ZN4vllm25paged_attention_v2_kernelIfhLi256ELi16ELi128ELNS_18Fp8KVCacheDataTypeE2ELb0ELi512EEEvPfS2_PT_PKS3_PKT0_S9_ifPKiSB_iPKfiiiSD_SD_iiiii,"a",@progbits
	.sectionflags	@""
	.align	4
.nv.constant0._ZN4vllm25paged_attention_v2_kernelIfhLi256ELi16ELi128ELNS_18Fp8KVCacheDataTypeE2ELb0ELi512EEEvPfS2_PT_PKS3_PKT0_S9_ifPKiSB_iPKfiiiSD_SD_iiiii:
	.zero		1036


//--------------------- .nv.constant0._ZN4vllm25paged_attention_v2_kernelIfhLi192ELi16ELi128ELNS_18Fp8KVCacheDataTypeE2ELb0ELi512EEEvPfS2_PT_PKS3_PKT0_S9_ifPKiSB_iPKfiiiSD_SD_iiiii --------------------------
	.section	.nv.constant0._ZN4vllm25paged_attention_v2_kernelIfhLi192ELi16ELi128ELNS_18Fp8KVCacheDataTypeE2ELb0ELi512EEEvPfS2_PT_PKS3_PKT0_S9_ifPKiSB_iPKfiiiSD_SD_iiiii,"a",@progbits
	.sectionflags	@""
	.align	4
.nv.constant0._ZN4vllm25paged_attention_v2_kernelIfhLi192ELi16ELi128ELNS_18Fp8KVCacheDataTypeE2ELb0ELi512EEEvPfS2_PT_PKS3_PKT0_S9_ifPKiSB_iPKfiiiSD_SD_iiiii:
	.zero		1036


//--------------------- .nv.constant0._ZN4vllm25paged_attention_v2_kernelIfhLi128ELi16ELi128ELNS_18Fp8KVCacheDataTypeE2ELb0ELi512EEEvPfS2_PT_PKS3_PKT0_S9_ifPKiSB_iPKfiiiSD_SD_iiiii --------------------------
	.section	.nv.constant0._ZN4vllm25paged_attention_v2_kernelIfhLi128ELi16ELi128ELNS_18Fp8KVCacheDataTypeE2ELb0ELi512EEEvPfS2_PT_PKS3_PKT0_S9_ifPKiSB_iPKfiiiSD_SD_iiiii,"a",@progbits
	.sectionflags	@""
	.align	4
.nv.constant0._ZN4vllm25paged_attention_v2_kernelIfhLi128ELi16ELi128ELNS_18Fp8KVCacheDataTypeE2ELb0ELi512EEEvPfS2_PT_PKS3_PKT0_S9_ifPKiSB_iPKfiiiSD_SD_iiiii:
	.zero		1036


//--------------------- .nv.constant0._ZN4vllm25paged_attention_v2_kernelIfhLi120ELi16ELi128ELNS_18Fp8KVCacheDataTypeE2ELb0ELi512EEEvPfS2_PT_PKS3_PKT0_S9_ifPKiSB_iPKfiiiSD_SD_iiiii --------------------------
	.section	.nv.constant0._ZN4vllm25paged_attention_v2_kernelIfhLi120ELi16ELi128ELNS_18Fp8KVCacheDataTypeE2ELb0ELi512EEEvPfS2_PT_PKS3_PKT0_S9_ifPKiSB_iPKfiiiSD_SD_iiiii,"a",@progbits
	.sectionflags	@""
	.align	4
.nv.constant0._ZN4vllm25paged_attention_v2_kernelIfhLi120ELi16ELi128ELNS_18Fp8KVCacheDataTypeE2ELb0ELi512EEEvPfS2_PT_PKS3_PKT0_S9_ifPKiSB_iPKfiiiSD_SD_iiiii:
	.zero		1036


//--------------------- .nv.constant0._ZN4vllm25paged_attention_v2_kernelIfhLi112ELi16ELi128ELNS_18Fp8KVCacheDataTypeE2ELb0ELi512EEEvPfS2_PT_PKS3_PKT0_S9_ifPKiSB_iPKfiiiSD_SD_iiiii --------------------------
	.section	.nv.constant0._ZN4vllm25paged_attention_v2_kernelIfhLi112ELi16ELi128ELNS_18Fp8KVCacheDataTypeE2ELb0ELi512EEEvPfS2_PT_PKS3_PKT0_S9_ifPKiSB_iPKfiiiSD_SD_iiiii,"a",@progbits
	.sectionflags	@""
	.align	4
.nv.constant0._ZN4vllm25paged_attention_v2_kernelIfhLi112ELi16ELi128ELNS_18Fp8KVCacheDataTypeE2ELb0ELi512EEEvPfS2_PT_PKS3_PKT0_S9_ifPKiSB_iPKfiiiSD_SD_iiiii:
	.zero		1036


//--------------------- .nv.constant0._ZN4vllm25paged_attention_v2_kernelIfhLi96ELi16ELi128ELNS_18Fp8KVCacheDataTypeE2ELb0ELi512EEEvPfS2_PT_PKS3_PKT0_S9_ifPKiSB_iPKfiiiSD_SD_iiiii --------------------------
	.section	.nv.constant0._ZN4vllm25paged_attention_v2_kernelIfhLi96ELi16ELi128ELNS_18Fp8KVCacheDataTypeE2ELb0ELi512EEEvPfS2_PT_PKS3_PKT0_S9_ifPKiSB_iPKfiiiSD_SD_iiiii,"a",@progbits
	.sectionflags	@""
	.align	4
.nv.constant0._ZN4vllm25paged_attention_v2_kernelIfhLi96ELi16ELi128ELNS_18Fp8KVCacheDataTypeE2ELb0ELi512EEEvPfS2_PT_PKS3_PKT0_S9_ifPKiSB_iPKfiiiSD_SD_iiiii:
	.zero		1036


//--------------------- .nv.constant0._ZN4vllm25paged_attention_v2_kernelIfhLi80ELi16ELi128ELNS_18Fp8KVCacheDataTypeE2ELb0ELi512EEEvPfS2_PT_PKS3_PKT0_S9_ifPKiSB_iPKfiiiSD_SD_iiiii --------------------------
	.section	.nv.constant0._ZN4vllm25paged_attention_v2_kernelIfhLi80ELi16ELi128ELNS_18Fp8KVCacheDataTypeE2ELb0ELi512EEEvPfS2_PT_PKS3_PKT0_S9_ifPKiSB_iPKfiiiSD_SD_iiiii,"a",@progbits
	.sectionflags	@""
	.align	4
.nv.constant0._ZN4vllm25paged_attention_v2_kernelIfhLi80ELi16ELi128ELNS_18Fp8KVCacheDataTypeE2ELb0ELi512EEEvPfS2_PT_PKS3_PKT0_S9_ifPKiSB_iPKfiiiSD_SD_iiiii:
	.zero		1036


//--------------------- .nv.constant0._ZN4vllm25paged_attention_v2_kernelIfhLi64ELi16ELi128ELNS_18Fp8KVCacheDataTypeE2ELb0ELi512EEEvPfS2_PT_PKS3_PKT0_S9_ifPKiSB_iPKfiiiSD_SD_iiiii --------------------------
	.section	.nv.constant0._ZN4vllm25paged_attention_v2_kernelIfhLi64ELi16ELi128ELNS_18Fp8KVCacheDataTypeE2ELb0ELi512EEEvPfS2_PT_PKS3_PKT0_S9_ifPKiSB_iPKfiiiSD_SD_iiiii,"a",@progbits
	.sectionflags	@""
	.align	4
.nv.constant0._ZN4vllm25paged_attention_v2_kernelIfhLi64ELi16ELi128ELNS_18Fp8KVCacheDataTypeE2ELb0ELi512EEEvPfS2_PT_PKS3_PKT0_S9_ifPKiSB_iPKfiiiSD_SD_iiiii:
	.zero		1036


//--------------------- .nv.constant0._ZN4vllm25paged_attention_v2_kernelIfhLi32ELi16ELi128ELNS_18Fp8KVCacheDataTypeE2ELb0ELi512EEEvPfS2_PT_PKS3_PKT0_S9_ifPKiSB_iPKfiiiSD_SD_iiiii --------------------------
	.section	.nv.constant0._ZN4vllm25paged_attention_v2_kernelIfhLi32ELi16ELi128ELNS_18Fp8KVCacheDataTypeE2ELb0ELi512EEEvPfS2_PT_PKS3_PKT0_S9_ifPKiSB_iPKfiiiSD_SD_iiiii,"a",@progbits
	.sectionflags	@""
	.align	4
.nv.constant0._ZN4vllm25paged_attention_v2_kernelIfhLi32ELi16ELi128ELNS_18Fp8KVCacheDataTypeE2ELb0ELi512EEEvPfS2_PT_PKS3_PKT0_S9_ifPKiSB_iPKfiiiSD_SD_iiiii:
	.zero		1036


//--------------------- .nv.constant0._ZN4vllm25paged_attention_v2_kernelIfhLi256ELi16ELi128ELNS_18Fp8KVCacheDataTypeE2ELb1ELi512EEEvPfS2_PT_PKS3_PKT0_S9_ifPKiSB_iPKfiiiSD_SD_iiiii --------------------------
	.section	.nv.constant0._ZN4vllm25paged_attention_v2_kernelIfhLi256ELi16ELi128ELNS_18Fp8KVCacheDataTypeE2ELb1ELi512EEEvPfS2_PT_PKS3_PKT0_S9_ifPKiSB_iPKfiiiSD_SD_iiiii,"a",@progbits
	.sectionflags	@""
	.align	4
.nv.constant0._ZN4vllm25paged_attention_v2_kernelIfhLi256ELi16ELi128ELNS_18Fp8KVCacheDataTypeE2ELb1ELi512EEEvPfS2_PT_PKS3_PKT0_S9_ifPKiSB_iPKfiiiSD_SD_iiiii:
	.zero		1036


//--------------------- .nv.constant0._ZN4vllm25paged_attention_v2_kernelIfhLi192ELi16ELi128ELNS_18Fp8KVCacheDataTypeE2ELb1ELi512EEEvPfS2_PT_PKS3_PKT0_S9_ifPKiSB_iPKfiiiSD_SD_iiiii --------------------------
	.section	.nv.constant0._ZN4vllm25paged_attention_v2_kernelIfhLi192ELi16ELi128ELNS_18Fp8KVCacheDataTypeE2ELb1ELi512EEEvPfS2_PT_PKS3_PKT0_S9_ifPKiSB_iPKfiiiSD_SD_iiiii,"a",@progbits
	.sectionflags	@""
	.align	4
.nv.constant0._ZN4vllm25paged_attention_v2_kernelIfhLi192ELi16ELi128ELNS_18Fp8KVCacheDataTypeE2ELb1ELi512EEEvPfS2_PT_PKS3_PKT0_S9_ifPKiSB_iPKfiiiSD_SD_iiiii:
	.zero		1036


//--------------------- .nv.constant0._ZN4vllm25paged_attention_v2_kernelIfhLi128ELi16ELi128ELNS_18Fp8KVCacheDataTypeE2ELb1ELi512EEEvPfS2_PT_PKS3_PKT0_S9_ifPKiSB_iPKfiiiSD_SD_iiiii --------------------------
	.section	.nv.constant0._ZN4vllm25paged_attention_v2_kernelIfhLi128ELi16ELi128ELNS_18Fp8KVCacheDataTypeE2ELb1ELi512EEEvPfS2_PT_PKS3_PKT0_S9_ifPKiSB_iPKfiiiSD_SD_iiiii,"a",@progbits
	.sectionflags	@""
	.align	4
.nv.constant0._ZN4vllm25paged_attention_v2_kernelIfhLi128ELi16ELi128ELNS_18Fp8KVCacheDataTypeE2ELb1ELi512EEEvPfS2_PT_PKS3_PKT0_S9_ifPKiSB_iPKfiiiSD_SD_iiiii:
	.zero		1036


//--------------------- .nv.constant0._ZN4vllm25paged_attention_v2_kernelIfhLi120ELi16ELi128ELNS_18Fp8KVCacheDataTypeE2ELb1ELi512EEEvPfS2_PT_PKS3_PKT0_S9_ifPKiSB_iPKfiiiSD_SD_iiiii --------------------------
	.section	.nv.constant0._ZN4vllm25paged_attention_v2_kernelIfhLi120ELi16ELi128ELNS_18Fp8KVCacheDataTypeE2ELb1ELi512EEEvPfS2_PT_PKS3_PKT0_S9_ifPKiSB_iPKfiiiSD_SD_iiiii,"a",@progbits
	.sectionflags	@""
	.align	4
.nv.constant0._ZN4vllm25paged_attention_v2_kernelIfhLi120ELi16ELi128ELNS_18Fp8KVCacheDataTypeE2ELb1ELi512EEEvPfS2_PT_PKS3_PKT0_S9_ifPKiSB_iPKfiiiSD_SD_iiiii:
	.zero		1036


//--------------------- .nv.constant0._ZN4vllm25paged_attention_v2_kernelIfhLi112ELi16ELi128ELNS_18Fp8KVCacheDataTypeE2ELb1ELi512EEEvPfS2_PT_PKS3_PKT0_S9_ifPKiSB_iPKfiiiSD_SD_iiiii --------------------------
	.section	.nv.constant0._ZN4vllm25paged_attention_v2_kernelIfhLi112ELi16ELi128ELNS_18Fp8KVCacheDataTypeE2ELb1ELi512EEEvPfS2_PT_PKS3_PKT0_S9_ifPKiSB_iPKfiiiSD_SD_iiiii,"a",@progbits
	.sectionflags	@""
	.align	4
.nv.constant0._ZN4vllm25paged_attention_v2_kernelIfhLi112ELi16ELi128ELNS_18Fp8KVCacheDataTypeE2ELb1ELi512EEEvPfS2_PT_PKS3_PKT0_S9_ifPKiSB_iPKfiiiSD_SD_iiiii:
	.zero		1036


//--------------------- .nv.constant0._ZN4vllm25paged_attention_v2_kernelIfhLi96ELi16ELi128ELNS_18Fp8KVCacheDataTypeE2ELb1ELi512EEEvPfS2_PT_PKS3_PKT0_S9_ifPKiSB_iPKfiiiSD_SD_iiiii --------------------------
	.section	.nv.constant0._ZN4vllm25paged_attention_v2_kernelIfhLi96ELi16ELi128ELNS_18Fp8KVCacheDataTypeE2ELb1ELi512EEEvPfS2_PT_PKS3_PKT0_S9_ifPKiSB_iPKfiiiSD_SD_iiiii,"a",@progbits
	.sectionflags	@""
	.align	4
.nv.constant0._ZN4vllm25paged_attention_v2_kernelIfhLi96ELi16ELi128ELNS_18Fp8KVCacheDataTypeE2ELb1ELi512EEEvPfS2_PT_PKS3_PKT0_S9_ifPKiSB_iPKfiiiSD_SD_iiiii:
	.zero		1036


//--------------------- .nv.constant0._ZN4vllm25paged_attention_v2_kernelIfhLi80ELi16ELi128ELNS_18Fp8KVCacheDataTypeE2ELb1ELi512EEEvPfS2_PT_PKS3_PKT0_S9_ifPKiSB_iPKfiiiSD_SD_iiiii --------------------------
	.section	.nv.constant0._ZN4vllm25paged_attention_v2_kernelIfhLi80ELi16ELi128ELNS_18Fp8KVCacheDataTypeE2ELb1ELi512EEEvPfS2_PT_PKS3_PKT0_S9_ifPKiSB_iPKfiiiSD_SD_iiiii,"a",@progbits
	.sectionflags	@""
	.align	4
.nv.constant0._ZN4vllm25paged_attention_v2_kernelIfhLi80ELi16ELi128ELNS_18Fp8KVCacheDataTypeE2ELb1ELi512EEEvPfS2_PT_PKS3_PKT0_S9_ifPKiSB_iPKfiiiSD_SD_iiiii:
	.zero		1036


//--------------------- .nv.constant0._ZN4vllm25paged_attention_v2_kernelIfhLi64ELi16ELi128ELNS_18Fp8KVCacheDataTypeE2ELb1ELi512EEEvPfS2_PT_PKS3_PKT0_S9_ifPKiSB_iPKfiiiSD_SD_iiiii --------------------------
	.section	.nv.constant0._ZN4vllm25paged_attention_v2_kernelIfhLi64ELi16ELi128ELNS_18Fp8KVCacheDataTypeE2ELb1ELi512EEEvPfS2_PT_PKS3_PKT0_S9_ifPKiSB_iPKfiiiSD_SD_iiiii,"a",@progbits
	.sectionflags	@""
	.align	4
.nv.constant0._ZN4vllm25paged_attention_v2_kernelIfhLi64ELi16ELi128ELNS_18Fp8KVCacheDataTypeE2ELb1ELi512EEEvPfS2_PT_PKS3_PKT0_S9_ifPKiSB_iPKfiiiSD_SD_iiiii:
	.zero		1036


//--------------------- .nv.constant0._ZN4vllm25paged_attention_v2_kernelIfhLi32ELi16ELi128ELNS_18Fp8KVCacheDataTypeE2ELb1ELi512EEEvPfS2_PT_PKS3_PKT0_S9_ifPKiSB_iPKfiiiSD_SD_iiiii --------------------------
	.section	.nv.constant0._ZN4vllm25paged_attention_v2_kernelIfhLi32ELi16ELi128ELNS_18Fp8KVCacheDataTypeE2ELb1ELi512EEEvPfS2_PT_PKS3_PKT0_S9_ifPKiSB_iPKfiiiSD_SD_iiiii,"a",@progbits
	.sectionflags	@""
	.align	4
.nv.constant0._ZN4vllm25paged_attention_v2_kernelIfhLi32ELi16ELi128ELNS_18Fp8KVCacheDataTypeE2ELb1ELi512EEEvPfS2_PT_PKS3_PKT0_S9_ifPKiSB_iPKfiiiSD_SD_iiiii:
	.zero		1036


//--------------------- .nv.constant0._ZN4vllm25paged_attention_v2_kernelIfhLi256ELi8ELi128ELNS_18Fp8KVCacheDataTypeE2ELb0ELi512EEEvPfS2_PT_PKS3_PKT0_S9_ifPKiSB_iPKfiiiSD_SD_iiiii --------------------------
	.section	.nv.constant0._ZN4vllm25paged_attention_v2_kernelIfhLi256ELi8ELi128ELNS_18Fp8KVCacheDataTypeE2ELb0ELi512EEEvPfS2_PT_PKS3_PKT0_S9_ifPKiSB_iPKfiiiSD_SD_iiiii,"a",@progbits
	.sectionflags	@""
	.align	4
.nv.constant0._ZN4vllm25paged_attention_v2_kernelIfhLi256ELi8ELi128ELNS_18Fp8KVCacheDataTypeE2ELb0ELi512EEEvPfS2_PT_PKS3_PKT0_S9_ifPKiSB_iPKfiiiSD_SD_iiiii:
	.zero		1036


//--------------------- .nv.constant0._ZN4vllm25paged_attention_v2_kernelIfhLi192ELi8ELi128ELNS_18Fp8KVCacheDataTypeE2ELb0ELi512EEEvPfS2_PT_PKS3_PKT0_S9_ifPKiSB_iPKfiiiSD_SD_iiiii --------------------------
	.section	.nv.constant0._ZN4vllm25paged_attention_v2_kernelIfhLi192ELi8ELi128ELNS_18Fp8KVCacheDataTypeE2ELb0ELi512EEEvPfS2_PT_PKS3_PKT0_S9_ifPKiSB_iPKfiiiSD_SD_iiiii,"a",@progbits
	.sectionflags	@""
	.align	4
.nv.constant0._ZN4vllm25paged_attention_v2_kernelIfhLi192ELi8ELi128ELNS_18Fp8KVCacheDataTypeE2ELb0ELi512EEEvPfS2_PT_PKS3_PKT0_S9_ifPKiSB_iPKfiiiSD_SD_iiiii:
	.zero		1036


//--------------------- .nv.constant0._ZN4vllm25paged_attention_v2_kernelIfhLi128ELi8ELi128ELNS_18Fp8KVCacheDataTypeE2ELb0ELi512EEEvPfS2_PT_PKS3_PKT0_S9_ifPKiSB_iPKfiiiSD_SD_iiiii --------------------------
	.section	.nv.constant0._ZN4vllm25paged_attention_v2_kernelIfhLi128ELi8ELi128ELNS_18Fp8KVCacheDataTypeE2ELb0ELi512EEEvPfS2_PT_PKS3_PKT0_S9_ifPKiSB_iPKfiiiSD_SD_iiiii,"a",@progbits
	.sectionflags	@""
	.align	4
.nv.constant0._ZN4vllm25paged_attention_v2_kernelIfhLi128ELi8ELi128ELNS_18Fp8KVCacheDataTypeE2ELb0ELi512EEEvPfS2_PT_PKS3_PKT0_S9_ifPKiSB_iPKfiiiSD_SD_iiiii:
	.zero		1036


//--------------------- .nv.constant0._ZN4vllm25paged_attention_v2_kernelIfhLi120ELi8ELi128ELNS_18Fp8KVCacheDataTypeE2ELb0ELi512EEEvPfS2_PT_PKS3_PKT0_S9_ifPKiSB_iPKfiiiSD_SD_iiiii --------------------------
	.section	.nv.constant0._ZN4vllm25paged_attention_v2_kernelIfhLi120ELi8ELi128ELNS_18Fp8KVCacheDataTypeE2ELb0ELi512EEEvPfS2_PT_PKS3_PKT0_S9_ifPKiSB_iPKfiiiSD_SD_iiiii,"a",@progbits
	.sectionflags	@""
	.align	4
.nv.constant0._ZN4vllm25paged_attention_v2_kernelIfhLi120ELi8ELi128ELNS_18Fp8KVCacheDataTypeE2ELb0ELi512EEEvPfS2_PT_PKS3_PKT0_S9_ifPKiSB_iPKfiiiSD_SD_iiiii:
	.zero		1036


//--------------------- .nv.constant0._ZN4vllm25paged_attention_v2_kernelIfhLi112ELi8ELi128ELNS_18Fp8KVCacheDataTypeE2ELb0ELi512EEEvPfS2_PT_PKS3_PKT0_S9_ifPKiSB_iPKfiiiSD_SD_iiiii --------------------------
	.section	.nv.constant0._ZN4vllm25paged_attention_v2_kernelIfhLi112ELi8ELi128ELNS_18Fp8KVCacheDataTypeE2ELb0ELi512EEEvPfS2_PT_PKS3_PKT0_S9_ifPKiSB_iPKfiiiSD_SD_iiiii,"a",@progbits
	.sectionflags	@""
	.align	4
.nv.constant0._ZN4vllm25paged_attention_v2_kernelIfhLi112ELi8ELi128ELNS_18Fp8KVCacheDataTypeE2ELb0ELi512EEEvPfS2_PT_PKS3_PKT0_S9_ifPKiSB_iPKfiiiSD_SD_iiiii:
	.zero		1036


//--------------------- .nv.constant0._ZN4vllm25paged_attention_v2_kernelIfhLi96ELi8ELi128ELNS_18Fp8KVCacheDataTypeE2ELb0ELi512EEEvPfS2_PT_PKS3_PKT0_S9_ifPKiSB_iPKfiiiSD_SD_iiiii --------------------------
	.section	.nv.constant0._ZN4vllm25paged_attention_v2_kernelIfhLi96ELi8ELi128ELNS_18Fp8KVCacheDataTypeE2ELb0ELi512EEEvPfS2_PT_PKS3_PKT0_S9_ifPKiSB_iPKfiiiSD_SD_iiiii,"a",@progbits
	.sectionflags	@""
	.align	4
.nv.constant0._ZN4vllm25paged_attention_v2_kernelIfhLi96ELi8ELi128ELNS_18Fp8KVCacheDataTypeE2ELb0ELi512EEEvPfS2_PT_PKS3_PKT0_S9_ifPKiSB_iPKfiiiSD_SD_iiiii:
	.zero		1036


//--------------------- .nv.constant0._ZN4vllm25paged_attention_v2_kernelIfhLi80ELi8ELi128ELNS_18Fp8KVCacheDataTypeE2ELb0ELi512EEEvPfS2_PT_PKS3_PKT0_S9_ifPKiSB_iPKfiiiSD_SD_iiiii --------------------------
	.section	.nv.constant0._ZN4vllm25paged_attention_v2_kernelIfhLi80ELi8ELi128ELNS_18Fp8KVCacheDataTypeE2ELb0ELi512EEEvPfS2_PT_PKS3_PKT0_S9_ifPKiSB_iPKfiiiSD_SD_iiiii,"a",@progbits
	.sectionflags	@""
	.align	4
.nv.constant0._ZN4vllm25paged_attention_v2_kernelIfhLi80ELi8ELi128ELNS_18Fp8KVCacheDataTypeE2ELb0ELi512EEEvPfS2_PT_PKS3_PKT0_S9_ifPKiSB_iPKfiiiSD_SD_iiiii:
	.zero		1036


//--------------------- .nv.constant0._ZN4vllm25paged_attention_v2_kernelIfhLi64ELi8ELi128ELNS_18Fp8KVCacheDataTypeE2ELb0ELi512EEEvPfS2_PT_PKS3_PKT0_S9_ifPKiSB_iPKfiiiSD_SD_iiiii --------------------------
	.section	.nv.constant0._ZN4vllm25paged_attention_v2_kernelIfhLi64ELi8ELi128ELNS_18Fp8KVCacheDataTypeE2ELb0ELi512EEEvPfS2_PT_PKS3_PKT0_S9_ifPKiSB_iPKfiiiSD_SD_iiiii,"a",@progbits
	.sectionflags	@""
	.align	4
.nv.constant0._ZN4vllm25paged_attention_v2_kernelIfhLi64ELi8ELi128ELNS_18Fp8KVCacheDataTypeE2ELb0ELi512EEEvPfS2_PT_PKS3_PKT0_S9_ifPKiSB_iPKfiiiSD_SD_iiiii:
	.zero		1036


//--------------------- .nv.constant0._ZN4vllm25paged_attention_v2_kernelIfhLi32ELi8ELi128ELNS_18Fp8KVCacheDataTypeE2ELb0ELi512EEEvPfS2_PT_PKS3_PKT0_S9_ifPKiSB_iPKfiiiSD_SD_iiiii --------------------------
	.section	.nv.constant0._ZN4vllm25paged_attention_v2_kernelIfhLi32ELi8ELi128ELNS_18Fp8KVCacheDataTypeE2ELb0ELi512EEEvPfS2_PT_PKS3_PKT0_S9_ifPKiSB_iPKfiiiSD_SD_iiiii,"a",@progbits
	.sectionflags	@""
	.align	4
.nv.constant0._ZN4vllm25paged_attention_v2_kernelIfhLi32ELi8ELi128ELNS_18Fp8KVCacheDataTypeE2ELb0ELi512EEEvPfS2_PT_PKS3_PKT0_S9_ifPKiSB_iPKfiiiSD_SD_iiiii:
	.zero		1036


//--------------------- .nv.constant0._ZN4vllm25paged_attention_v2_kernelIfhLi256ELi8ELi128ELNS_18Fp8KVCacheDataTypeE2ELb1ELi512EEEvPfS2_PT_PKS3_PKT0_S9_ifPKiSB_iPKfiiiSD_SD_iiiii --------------------------
	.section	.nv.constant0._ZN4vllm25paged_attention_v2_kernelIfhLi256ELi8ELi128ELNS_18Fp8KVCacheDataTypeE2ELb1ELi512EEEvPfS2_PT_PKS3_PKT0_S9_ifPKiSB_iPKfiiiSD_SD_iiiii,"a",@progbits
	.sectionflags	@""
	.align	4
.nv.constant0._ZN4vllm25paged_attention_v2_kernelIfhLi256ELi8ELi128ELNS_18Fp8KVCacheDataTypeE2ELb1ELi512EEEvPfS2_PT_PKS3_PKT0_S9_ifPKiSB_iPKfiiiSD_SD_iiiii:
	.zero		1036


//--------------------- .nv.constant0._ZN4vllm25paged_attention_v2_kernelIfhLi192ELi8ELi128ELNS_18Fp8KVCacheDataTypeE2ELb1ELi512EEEvPfS2_PT_PKS3_PKT0_S9_ifPKiSB_iPKfiiiSD_SD_iiiii --------------------------
	.section	.nv.constant0._ZN4vllm25paged_attention_v2_kernelIfhLi192ELi8ELi128ELNS_18Fp8KVCacheDataTypeE2ELb1ELi512EEEvPfS2_PT_PKS3_PKT0_S9_ifPKiSB_iPKfiiiSD_SD_iiiii,"a",@progbits
	.sectionflags	@""
	.align	4
.nv.constant0._ZN4vllm25paged_attention_v2_kernelIfhLi192ELi8ELi128ELNS_18Fp8KVCacheDataTypeE2ELb1ELi512EEEvPfS2_PT_PKS3_PKT0_S9_ifPKiSB_iPKfiiiSD_SD_iiiii:
	.zero		1036


//--------------------- .nv.constant0._ZN4vllm25paged_attention_v2_kernelIfhLi128ELi8ELi128ELNS_18Fp8KVCacheDataTypeE2ELb1ELi512EEEvPfS2_PT_PKS3_PKT0_S9_ifPKiSB_iPKfiiiSD_SD_iiiii --------------------------
	.section	.nv.constant0._ZN4vllm25paged_attention_v2_kernelIfhLi128ELi8ELi128ELNS_18Fp8KVCacheDataTypeE2ELb1ELi512EEEvPfS2_PT_PKS3_PKT0_S9_ifPKiSB_iPKfiiiSD_SD_iiiii,"a",@progbits
	.sectionflags	@""
	.align	4
.nv.constant0._ZN4vllm25paged_attention_v2_kernelIfhLi128ELi8ELi128ELNS_18Fp8KVCacheDataTypeE2ELb1ELi512EEEvPfS2_PT_PKS3_PKT0_S9_ifPKiSB_iPKfiiiSD_SD_iiiii:
	.zero		1036


//--------------------- .nv.constant0._ZN4vllm25paged_attention_v2_kernelIfhLi120ELi8ELi128ELNS_18Fp8KVCacheDataTypeE2ELb1ELi512EEEvPfS2_PT_PKS3_PKT0_S9_ifPKiSB_iPKfiiiSD_SD_iiiii --------------------------
	.section	.nv.constant0._ZN4vllm25paged_attention_v2_kernelIfhLi120ELi8ELi128ELNS_18Fp8KVCacheDataTypeE2ELb1ELi512EEEvPfS2_PT_PKS3_PKT0_S9_ifPKiSB_iPKfiiiSD_SD_iiiii,"a",@progbits
	.sectionflags	@""
	.align	4
.nv.constant0._ZN4vllm25paged_attention_v2_kernelIfhLi120ELi8ELi128ELNS_18Fp8KVCacheDataTypeE2ELb1ELi512EEEvPfS2_PT_PKS3_PKT0_S9_ifPKiSB_iPKfiiiSD_SD_iiiii:
	.zero		1036


//--------------------- .nv.constant0._ZN4vllm25paged_attention_v2_kernelIfhLi112ELi8ELi128ELNS_18Fp8KVCacheDataTypeE2ELb1ELi512EEEvPfS2_PT_PKS3_PKT0_S9_ifPKiSB_iPKfiiiSD_SD_iiiii --------------------------
	.section	.nv.constant0._ZN4vllm25paged_attention_v2_kernelIfhLi112ELi8ELi128ELNS_18Fp8KVCacheDataTypeE2ELb1ELi512EEEvPfS2_PT_PKS3_PKT0_S9_ifPKiSB_iPKfiiiSD_SD_iiiii,"a",@progbits
	.sectionflags	@""
	.align	4
.nv.constant0._ZN4vllm25paged_attention_v2_kernelIfhLi112ELi8ELi128ELNS_18Fp8KVCacheDataTypeE2ELb1ELi512EEEvPfS2_PT_PKS3_PKT0_S9_ifPKiSB_iPKfiiiSD_SD_iiiii:
	.zero		1036


//--------------------- .nv.constant0._ZN4vllm25paged_attention_v2_kernelIfhLi96ELi8ELi128ELNS_18Fp8KVCacheDataTypeE2ELb1ELi512EEEvPfS2_PT_PKS3_PKT0_S9_ifPKiSB_iPKfiiiSD_SD_iiiii --------------------------
	.section	.nv.constant0._ZN4vllm25paged_attention_v2_kernelIfhLi96ELi8ELi128ELNS_18Fp8KVCacheDataTypeE2ELb1ELi512EEEvPfS2_PT_PKS3_PKT0_S9_ifPKiSB_iPKfiiiSD_SD_iiiii,"a",@progbits
	.sectionflags	@""
	.align	4
.nv.constant0._ZN4vllm25paged_attention_v2_kernelIfhLi96ELi8ELi128ELNS_18Fp8KVCacheDataTypeE2ELb1ELi512EEEvPfS2_PT_PKS3_PKT0_S9_ifPKiSB_iPKfiiiSD_SD_iiiii:
	.zero		1036


//--------------------- .nv.constant0._ZN4vllm25paged_attention_v2_kernelIfhLi80ELi8ELi128ELNS_18Fp8KVCacheDataTypeE2ELb1ELi512EEEvPfS2_PT_PKS3_PKT0_S9_ifPKiSB_iPKfiiiSD_SD_iiiii --------------------------
	.section	.nv.constant0._ZN4vllm25paged_attention_v2_kernelIfhLi80ELi8ELi128ELNS_18Fp8KVCacheDataTypeE2ELb1ELi512EEEvPfS2_PT_PKS3_PKT0_S9_ifPKiSB_iPKfiiiSD_SD_iiiii,"a",@progbits
	.sectionflags	@""
	.align	4
.nv.constant0._ZN4vllm25paged_attention_v2_kernelIfhLi80ELi8ELi128ELNS_18Fp8KVCacheDataTypeE2ELb1ELi512EEEvPfS2_PT_PKS3_PKT0_S9_ifPKiSB_iPKfiiiSD_SD_iiiii:
	.zero		1036


//--------------------- .nv.constant0._ZN4vllm25paged_attention_v2_kernelIfhLi64ELi8ELi128ELNS_18Fp8KVCacheDataTypeE2ELb1ELi512EEEvPfS2_PT_PKS3_PKT0_S9_ifPKiSB_iPKfiiiSD_SD_iiiii --------------------------
	.section	.nv.constant0._ZN4vllm25paged_attention_v2_kernelIfhLi64ELi8ELi128ELNS_18Fp8KVCacheDataTypeE2ELb1ELi512EEEvPfS2_PT_PKS3_PKT0_S9_ifPKiSB_iPKfiiiSD_SD_iiiii,"a",@progbits
	.sectionflags	@""
	.align	4
.nv.constant0._ZN4vllm25paged_attention_v2_kernelIfhLi64ELi8ELi128ELNS_18Fp8KVCacheDataTypeE2ELb1ELi512EEEvPfS2_PT_PKS3_PKT0_S9_ifPKiSB_iPKfiiiSD_SD_iiiii:
	.zero		1036


//--------------------- .nv.constant0._ZN4vllm25paged_attention_v2_kernelIfhLi32ELi8ELi128ELNS_18Fp8KVCacheDataTypeE2ELb1ELi512EEEvPfS2_PT_PKS3_PKT0_S9_ifPKiSB_iPKfiiiSD_SD_iiiii --------------------------
	.section	.nv.constant0._ZN4vllm25paged_attention_v2_kernelIfhLi32ELi8ELi128ELNS_18Fp8KVCacheDataTypeE2ELb1ELi512EEEvPfS2_PT_PKS3_PKT0_S9_ifPKiSB_iPKfiiiSD_SD_iiiii,"a",@progbits
	.sectionflags	@""
	.align	4
.nv.constant0._ZN4vllm25paged_attention_v2_kernelIfhLi32ELi8ELi128ELNS_18Fp8KVCacheDataTypeE2ELb1ELi512EEEvPfS2_PT_PKS3_PKT0_S9_ifPKiSB_iPKfiiiSD_SD_iiiii:
	.zero		1036


//--------------------- .nv.constant0._ZN4vllm25paged_attention_v2_kernelI13__nv_bfloat16hLi256ELi32ELi128ELNS_18Fp8KVCacheDataTypeE1ELb0ELi512EEEvPfS3_PT_PKS4_PKT0_SA_ifPKiSC_iPKfiiiSE_SE_iiiii --------------------------
	.section	.nv.constant0._ZN4vllm25paged_attention_v2_kernelI13__nv_bfloat16hLi256ELi32ELi128ELNS_18Fp8KVCacheDataTypeE1ELb0ELi512EEEvPfS3_PT_PKS4_PKT0_SA_ifPKiSC_iPKfiiiSE_SE_iiiii,"a",@progbits
	.sectionflags	@""
	.align	4
.nv.constant0._ZN4vllm25paged_attention_v2_kernelI13__nv_bfloat16hLi256ELi32ELi128ELNS_18Fp8KVCacheDataTypeE1ELb0ELi512EEEvPfS3_PT_PKS4_PKT0_SA_ifPKiSC_iPKfiiiSE_SE_iiiii:
	.zero		1036


//--------------------- .nv.constant0._ZN4vllm25paged_attention_v2_kernelI13__nv_bfloat16hLi192ELi32ELi128ELNS_18Fp8KVCacheDataTypeE1ELb0ELi512EEEvPfS3_PT_PKS4_PKT0_SA_ifPKiSC_iPKfiiiSE_SE_iiiii --------------------------
	.section	.nv.constant0._ZN4vllm25paged_attention_v2_kernelI13__nv_bfloat16hLi192ELi32ELi128ELNS_18Fp8KVCacheDataTypeE1ELb0ELi512EEEvPfS3_PT_PKS4_PKT0_SA_ifPKiSC_iPKfiiiSE_SE_iiiii,"a",@progbits
	.sectionflags	@""
	.align	4
.nv.constant0._ZN4vllm25paged_attention_v2_kernelI13__nv_bfloat16hLi192ELi32ELi128ELNS_18Fp8KVCacheDataTypeE1ELb0ELi512EEEvPfS3_PT_PKS4_PKT0_SA_ifPKiSC_iPKfiiiSE_SE_iiiii:
	.zero		1036


//--------------------- .nv.constant0._ZN4vllm25paged_attention_v2_kernelI13__nv_bfloat16hLi128ELi32ELi128ELNS_18Fp8KVCacheDataTypeE1ELb0ELi512EEEvPfS3_PT_PKS4_PKT0_SA_ifPKiSC_iPKfiiiSE_SE_iiiii --------------------------
	.section	.nv.constant0._ZN4vllm25paged_attention_v2_kernelI13__nv_bfloat16hLi128ELi32ELi128ELNS_18Fp8KVCacheDataTypeE1ELb0ELi512EEEvPfS3_PT_PKS4_PKT0_SA_ifPKiSC_iPKfiiiSE_SE_iiiii,"a",@progbits
	.sectionflags	@""
	.align	4
.nv.constant0._ZN4vllm25paged_attention_v2_kernelI13__nv_bfloat16hLi128ELi32ELi128ELNS_18Fp8KVCacheDataTypeE1ELb0ELi512EEEvPfS3_PT_PKS4_PKT0_SA_ifPKiSC_iPKfiiiSE_SE_iiiii:
	.zero		1036


//--------------------- .nv.constant0._ZN4vllm25paged_attention_v2_kernelI13__nv_bfloat16hLi120ELi32ELi128ELNS_18Fp8KVCacheDataTypeE1ELb0ELi512EEEvPfS3_PT_PKS4_PKT0_SA_ifPKiSC_iPKfiiiSE_SE_iiiii --------------------------
	.section	.nv.constant0._ZN4vllm25paged_attention_v2_kernelI13__nv_bfloat16hLi120ELi32ELi128ELNS_18Fp8KVCacheDataTypeE1ELb0ELi512EEEvPfS3_PT_PKS4_PKT0_SA_ifPKiSC_iPKfiiiSE_SE_iiiii,"a",@progbits
	.sectionflags	@""
	.align	4
.nv.constant0._ZN4vllm25paged_attention_v2_kernelI13__nv_bfloat16hLi120ELi32ELi128ELNS_18Fp8KVCacheDataTypeE1ELb0ELi512EEEvPfS3_PT_PKS4_PKT0_SA_ifPKiSC_iPKfiiiSE_SE_iiiii:
	.zero		1036


//--------------------- .nv.constant0._ZN4vllm25paged_attention_v2_kernelI13__nv_bfloat16hLi112ELi32ELi128ELNS_18Fp8KVCacheDataTypeE1ELb0ELi512EEEvPfS3_PT_PKS4_PKT0_SA_ifPKiSC_iPKfiiiSE_SE_iiiii --------------------------
	.section	.nv.constant0._ZN4vllm25paged_attention_v2_kernelI13__nv_bfloat16hLi112ELi32ELi128ELNS_18Fp8KVCacheDataTypeE1ELb0ELi512EEEvPfS3_PT_PKS4_PKT0_SA_ifPKiSC_iPKfiiiSE_SE_iiiii,"a",@progbits
	.sectionflags	@""
	.align	4
.nv.constant0._ZN4vllm25paged_attention_v2_kernelI13__nv_bfloat16hLi112ELi32ELi128ELNS_18Fp8KVCacheDataTypeE1ELb0ELi512EEEvPfS3_PT_PKS4_PKT0_SA_ifPKiSC_iPKfiiiSE_SE_iiiii:
	.zero		1036


//--------------------- .nv.constant0._ZN4vllm25paged_attention_v2_kernelI13__nv_bfloat16hLi96ELi32ELi128ELNS_18Fp8KVCacheDataTypeE1ELb0ELi512EEEvPfS3_PT_PKS4_PKT0_SA_ifPKiSC_iPKfiiiSE_SE_iiiii --------------------------
	.section	.nv.constant0._ZN4vllm25paged_attention_v2_kernelI13__nv_bfloat16hLi96ELi32ELi128ELNS_18Fp8KVCacheDataTypeE1ELb0ELi512EEEvPfS3_PT_PKS4_PKT0_SA_ifPKiSC_iPKfiiiSE_SE_iiiii,"a",@progbits
	.sectionflags	@""
	.align	4
.nv.constant0._ZN4vllm25paged_attention_v2_kernelI13__nv_bfloat16hLi96ELi32ELi128ELNS_18Fp8KVCacheDataTypeE1ELb0ELi512EEEvPfS3_PT_PKS4_PKT0_SA_ifPKiSC_iPKfiiiSE_SE_iiiii:
	.zero		1036


//--------------------- .nv.constant0._ZN4vllm25paged_attention_v2_kernelI13__nv_bfloat16hLi80ELi32ELi128ELNS_18Fp8KVCacheDataTypeE1ELb0ELi512EEEvPfS3_PT_PKS4_PKT0_SA_ifPKiSC_iPKfiiiSE_SE_iiiii --------------------------
	.section	.nv.constant0._ZN4vllm25paged_attention_v2_kernelI13__nv_bfloat16hLi80ELi32ELi128ELNS_18Fp8KVCacheDataTypeE1ELb0ELi512EEEvPfS3_PT_PKS4_PKT0_SA_ifPKiSC_iPKfiiiSE_SE_iiiii,"a",@progbits
	.sectionflags	@""
	.align	4
.nv.constant0._ZN4vllm25paged_attention_v2_kernelI13__nv_bfloat16hLi80ELi32ELi128ELNS_18Fp8KVCacheDataTypeE1ELb0ELi512EEEvPfS3_PT_PKS4_PKT0_SA_ifPKiSC_iPKfiiiSE_SE_iiiii:
	.zero		1036


//--------------------- .nv.constant0._ZN4vllm25paged_attention_v2_kernelI13__nv_bfloat16hLi64ELi32ELi128ELNS_18Fp8KVCacheDataTypeE1ELb0ELi512EEEvPfS3_PT_PKS4_PKT0_SA_ifPKiSC_iPKfiiiSE_SE_iiiii --------------------------
	.section	.nv.constant0._ZN4vllm25paged_attention_v2_kernelI13__nv_bfloat16hLi64ELi32ELi128ELNS_18Fp8KVCacheDataTypeE1ELb0ELi512EEEvPfS3_PT_PKS4_PKT0_SA_ifPKiSC_iPKfiiiSE_SE_iiiii,"a",@progbits
	.sectionflags	@""
	.align	4
.nv.constant0._ZN4vllm25paged_attention_v2_kernelI13__nv_bfloat16hLi64ELi32ELi128ELNS_18Fp8KVCacheDataTypeE1ELb0ELi512EEEvPfS3_PT_PKS4_PKT0_SA_ifPKiSC_iPKfiiiSE_SE_iiiii:
	.zero		1036


//--------------------- .nv.constant0._ZN4vllm25paged_attention_v2_kernelI13__nv_bfloat16hLi32ELi32ELi128ELNS_18Fp8KVCacheDataTypeE1ELb0ELi512EEEvPfS3_PT_PKS4_PKT0_SA_ifPKiSC_iPKfiiiSE_SE_iiiii --------------------------
	.section	.nv.constant0._ZN4vllm25paged_attention_v2_kernelI13__nv_bfloat16hLi32ELi32ELi128ELNS_18Fp8KVCacheDataTypeE1ELb0ELi512EEEvPfS3_PT_PKS4_PKT0_SA_ifPKiSC_iPKfiiiSE_SE_iiiii,"a",@progbits
	.sectionflags	@""
	.align	4
.nv.constant0._ZN4vllm25paged_attention_v2_kernelI13__nv_bfloat16hLi32ELi32ELi128ELNS_18Fp8KVCacheDataTypeE1ELb0ELi512EEEvPfS3_PT_PKS4_PKT0_SA_ifPKiSC_iPKfiiiSE_SE_iiiii:
	.zero		1036


//--------------------- .nv.constant0._ZN4vllm25paged_attention_v2_kernelI13__nv_bfloat16hLi256ELi32ELi128ELNS_18Fp8KVCacheDataTypeE1ELb1ELi512EEEvPfS3_PT_PKS4_PKT0_SA_ifPKiSC_iPKfiiiSE_SE_iiiii --------------------------
	.section	.nv.constant0._ZN4vllm25paged_attention_v2_kernelI13__nv_bfloat16hLi256ELi32ELi128ELNS_18Fp8KVCacheDataTypeE1ELb1ELi512EEEvPfS3_PT_PKS4_PKT0_SA_ifPKiSC_iPKfiiiSE_SE_iiiii,"a",@progbits
	.sectionflags	@""
	.align	4
.nv.constant0._ZN4vllm25paged_attention_v2_kernelI13__nv_bfloat16hLi256ELi32ELi128ELNS_18Fp8KVCacheDataTypeE1ELb1ELi512EEEvPfS3_PT_PKS4_PKT0_SA_ifPKiSC_iPKfiiiSE_SE_iiiii:
	.zero		1036


//--------------------- .nv.constant0._ZN4vllm25paged_attention_v2_kernelI13__nv_bfloat16hLi192ELi32ELi128ELNS_18Fp8KVCacheDataTypeE1ELb1ELi512EEEvPfS3_PT_PKS4_PKT0_SA_ifPKiSC_iPKfiiiSE_SE_iiiii --------------------------
	.section	.nv.constant0._ZN4vllm25paged_attention_v2_kernelI13__nv_bfloat16hLi192ELi32ELi128ELNS_18Fp8KVCacheDataTypeE1ELb1ELi512EEEvPfS3_PT_PKS4_PKT0_SA_ifPKiSC_iPKfiiiSE_SE_iiiii,"a",@progbits
	.sectionflags	@""
	.align	4
.nv.constant0._ZN4vllm25paged_attention_v2_kernelI13__nv_bfloat16hLi192ELi32ELi128ELNS_18Fp8KVCacheDataTypeE1ELb1ELi512EEEvPfS3_PT_PKS4_PKT0_SA_ifPKiSC_iPKfiiiSE_SE_iiiii:
	.zero		1036


//--------------------- .nv.constant0._ZN4vllm25paged_attention_v2_kernelI13__nv_bfloat16hLi128ELi32ELi128ELNS_18Fp8KVCacheDataTypeE1ELb1ELi512EEEvPfS3_PT_PKS4_PKT0_SA_ifPKiSC_iPKfiiiSE_SE_iiiii --------------------------
	.section	.nv.constant0._ZN4vllm25paged_attention_v2_kernelI13__nv_bfloat16hLi128ELi32ELi128ELNS_18Fp8KVCacheDataTypeE1ELb1ELi512EEEvPfS3_PT_PKS4_PKT0_SA_ifPKiSC_iPKfiiiSE_SE_iiiii,"a",@progbits
	.sectionflags	@""
	.align	4
.nv.constant0._ZN4vllm25paged_attention_v2_kernelI13__nv_bfloat16hLi128ELi32ELi128ELNS_18Fp8KVCacheDataTypeE1ELb1ELi512EEEvPfS3_PT_PKS4_PKT0_SA_ifPKiSC_iPKfiiiSE_SE_iiiii:
	.zero		1036


//--------------------- .nv.constant0._ZN4vllm25paged_attention_v2_kernelI13__nv_bfloat16hLi120ELi32ELi128ELNS_18Fp8KVCacheDataTypeE1ELb1ELi512EEEvPfS3_PT_PKS4_PKT0_SA_ifPKiSC_iPKfiiiSE_SE_iiiii --------------------------
	.section	.nv.constant0._ZN4vllm25paged_attention_v2_kernelI13__nv_bfloat16hLi120ELi32ELi128ELNS_18Fp8KVCacheDataTypeE1ELb1ELi512EEEvPfS3_PT_PKS4_PKT0_SA_ifPKiSC_iPKfiiiSE_SE_iiiii,"a",@progbits
	.sectionflags	@""
	.align	4
.nv.constant0._ZN4vllm25paged_attention_v2_kernelI13__nv_bfloat16hLi120ELi32ELi128ELNS_18Fp8KVCacheDataTypeE1ELb1ELi512EEEvPfS3_PT_PKS4_PKT0_SA_ifPKiSC_iPKfiiiSE_SE_iiiii:
	.zero		1036


//--------------------- .nv.constant0._ZN4vllm25paged_attention_v2_kernelI13__nv_bfloat16hLi112ELi32ELi128ELNS_18Fp8KVCacheDataTypeE1ELb1ELi512EEEvPfS3_PT_PKS4_PKT0_SA_ifPKiSC_iPKfiiiSE_SE_iiiii --------------------------
	.section	.nv.constant0._ZN4vllm25paged_attention_v2_kernelI13__nv_bfloat16hLi112ELi32ELi128ELNS_18Fp8KVCacheDataTypeE1ELb1ELi512EEEvPfS3_PT_PKS4_PKT0_SA_ifPKiSC_iPKfiiiSE_SE_iiiii,"a",@progbits
	.sectionflags	@""
	.align	4
.nv.constant0._ZN4vllm25paged_attention_v2_kernelI13__nv_bfloat16hLi112ELi32ELi128ELNS_18Fp8KVCacheDataTypeE1ELb1ELi512EEEvPfS3_PT_PKS4_PKT0_SA_ifPKiSC_iPKfiiiSE_SE_iiiii:
	.zero		1036


//--------------------- .nv.constant0._ZN4vllm25paged_attention_v2_kernelI13__nv_bfloat16hLi96ELi32ELi128ELNS_18Fp8KVCacheDataTypeE1ELb1ELi512EEEvPfS3_PT_PKS4_PKT0_SA_ifPKiSC_iPKfiiiSE_SE_iiiii --------------------------
	.section	.nv.constant0._ZN4vllm25paged_attention_v2_kernelI13__nv_bfloat16hLi96ELi32ELi128ELNS_18Fp8KVCacheDataTypeE1ELb1ELi512EEEvPfS3_PT_PKS4_PKT0_SA_ifPKiSC_iPKfiiiSE_SE_iiiii,"a",@progbits
	.sectionflags	@""
	.align	4
.nv.constant0._ZN4vllm25paged_attention_v2_kernelI13__nv_bfloat16hLi96ELi32ELi128ELNS_18Fp8KVCacheDataTypeE1ELb1ELi512EEEvPfS3_PT_PKS4_PKT0_SA_ifPKiSC_iPKfiiiSE_SE_iiiii:
	.zero		1036


//--------------------- .nv.constant0._ZN4vllm25paged_attention_v2_kernelI13__nv_bfloat16hLi80ELi32ELi128ELNS_18Fp8KVCacheDataTypeE1ELb1ELi512EEEvPfS3_PT_PKS4_PKT0_SA_ifPKiSC_iPKfiiiSE_SE_iiiii --------------------------
	.section	.nv.constant0._ZN4vllm25paged_attention_v2_kernelI13__nv_bfloat16hLi80ELi32ELi128ELNS_18Fp8KVCacheDataTypeE1ELb1ELi512EEEvPfS3_PT_PKS4_PKT0_SA_ifPKiSC_iPKfiiiSE_SE_iiiii,"a",@progbits
	.sectionflags	@""
	.align	4
.nv.constant0._ZN4vllm25paged_attention_v2_kernelI13__nv_bfloat16hLi80ELi32ELi128ELNS_18Fp8KVCacheDataTypeE1ELb1ELi512EEEvPfS3_PT_PKS4_PKT0_SA_ifPKiSC_iPKfiiiSE_SE_iiiii:
	.zero		1036


//--------------------- .nv.constant0._ZN4vllm25paged_attention_v2_kernelI13__nv_bfloat16hLi64ELi32ELi128ELNS_18Fp8KVCacheDataTypeE1ELb1ELi512EEEvPfS3_PT_PKS4_PKT0_SA_ifPKiSC_iPKfiiiSE_SE_iiiii --------------------------
	.section	.nv.constant0._ZN4vllm25paged_attention_v2_kernelI13__nv_bfloat16hLi64ELi32ELi128ELNS_18Fp8KVCacheDataTypeE1ELb1ELi512EEEvPfS3_PT_PKS4_PKT0_SA_ifPKiSC_iPKfiiiSE_SE_iiiii,"a",@progbits
	.sectionflags	@""
	.align	4
.nv.constant0._ZN4vllm25paged_attention_v2_kernelI13__nv_bfloat16hLi64ELi32ELi128ELNS_18Fp8KVCacheDataTypeE1ELb1ELi512EEEvPfS3_PT_PKS4_PKT0_SA_ifPKiSC_iPKfiiiSE_SE_iiiii:
	.zero		1036


//--------------------- .nv.constant0._ZN4vllm25paged_attention_v2_kernelI13__nv_bfloat16hLi32ELi32ELi128ELNS_18Fp8KVCacheDataTypeE1ELb1ELi512EEEvPfS3_PT_PKS4_PKT0_SA_ifPKiSC_iPKfiiiSE_SE_iiiii --------------------------
	.section	.nv.constant0._ZN4vllm25paged_attention_v2_kernelI13__nv_bfloat16hLi32ELi32ELi128ELNS_18Fp8KVCacheDataTypeE1ELb1ELi512EEEvPfS3_PT_PKS4_PKT0_SA_ifPKiSC_iPKfiiiSE_SE_iiiii,"a",@progbits
	.sectionflags	@""
	.align	4
.nv.constant0._ZN4vllm25paged_attention_v2_kernelI13__nv_bfloat16hLi32ELi32ELi128ELNS_18Fp8KVCacheDataTypeE1ELb1ELi512EEEvPfS3_PT_PKS4_PKT0_SA_ifPKiSC_iPKfiiiSE_SE_iiiii:
	.zero		1036


//--------------------- .nv.constant0._ZN4vllm25paged_attention_v2_kernelI13__nv_bfloat16hLi256ELi16ELi128ELNS_18Fp8KVCacheDataTypeE1ELb0ELi512EEEvPfS3_PT_PKS4_PKT0_SA_ifPKiSC_iPKfiiiSE_SE_iiiii --------------------------
	.section	.nv.constant0._ZN4vllm25paged_attention_v2_kernelI13__nv_bfloat16hLi256ELi16ELi128ELNS_18Fp8KVCacheDataTypeE1ELb0ELi512EEEvPfS3_PT_PKS4_PKT0_SA_ifPKiSC_iPKfiiiSE_SE_iiiii,"a",@progbits
	.sectionflags	@""
	.align	4
.nv.constant0._ZN4vllm25paged_attention_v2_kernelI13__nv_bfloat16hLi256ELi16ELi128ELNS_18Fp8KVCacheDataTypeE1ELb0ELi512EEEvPfS3_PT_PKS4_PKT0_SA_ifPKiSC_iPKfiiiSE_SE_iiiii:
	.zero		1036


//--------------------- .nv.constant0._ZN4vllm25paged_attention_v2_kernelI13__nv_bfloat16hLi192ELi16ELi128ELNS_18Fp8KVCacheDataTypeE1ELb0ELi512EEEvPfS3_PT_PKS4_PKT0_SA_ifPKiSC_iPKfiiiSE_SE_iiiii --------------------------
	.section	.nv.constant0._ZN4vllm25paged_attention_v2_kernelI13__nv_bfloat16hLi192ELi16ELi128ELNS_18Fp8KVCacheDataTypeE1ELb0ELi512EEEvPfS3_PT_PKS4_PKT0_SA_ifPKiSC_iPKfiiiSE_SE_iiiii,"a",@progbits
	.sectionflags	@""
	.align	4
.nv.constant0._ZN4vllm25paged_attention_v2_kernelI13__nv_bfloat16hLi192ELi16ELi128ELNS_18Fp8KVCacheDataTypeE1ELb0ELi512EEEvPfS3_PT_PKS4_PKT0_SA_ifPKiSC_iPKfiiiSE_SE_iiiii:
	.zero		1036


//--------------------- .nv.constant0._ZN4vllm25paged_attention_v2_kernelI13__nv_bfloat16hLi128ELi16ELi128ELNS_18Fp8KVCacheDataTypeE1ELb0ELi512EEEvPfS3_PT_PKS4_PKT0_SA_ifPKiSC_iPKfiiiSE_SE_iiiii --------------------------
	.section	.nv.constant0._ZN4vllm25paged_attention_v2_kernelI13__nv_bfloat16hLi128ELi16ELi128ELNS_18Fp8KVCacheDataTypeE1ELb0ELi512EEEvPfS3_PT_PKS4_PKT0_SA_ifPKiSC_iPKfiiiSE_SE_iiiii,"a",@progbits
	.sectionflags	@""
	.align	4
.nv.constant0._ZN4vllm25paged_attention_v2_kernelI13__nv_bfloat16hLi128ELi16ELi128ELNS_18Fp8KVCacheDataTypeE1ELb0ELi512EEEvPfS3_PT_PKS4_PKT0_SA_ifPKiSC_iPKfiiiSE_SE_iiiii:
	.zero		1036


//--------------------- .nv.constant0._ZN4vllm25paged_attention_v2_kernelI13__nv_bfloat16hLi120ELi16ELi128ELNS_18Fp8KVCacheDataTypeE1ELb0ELi512EEEvPfS3_PT_PKS4_PKT0_SA_ifPKiSC_iPKfiiiSE_SE_iiiii --------------------------
	.section	.nv.constant0._ZN4vllm25paged_attention_v2_kernelI13__nv_bfloat16hLi120ELi16ELi128ELNS_18Fp8KVCacheDataTypeE1ELb0ELi512EEEvPfS3_PT_PKS4_PKT0_SA_ifPKiSC_iPKfiiiSE_SE_iiiii,"a",@progbits
	.sectionflags	@""
	.align	4
.nv.constant0._ZN4vllm25paged_attention_v2_kernelI13__nv_bfloat16hLi120ELi16ELi128ELNS_18Fp8KVCacheDataTypeE1ELb0ELi512EEEvPfS3_PT_PKS4_PKT0_SA_ifPKiSC_iPKfiiiSE_SE_iiiii:
	.zero		1036


//--------------------- .nv.constant0._ZN4vllm25paged_attention_v2_kernelI13__nv_bfloat16hLi112ELi16ELi128ELNS_18Fp8KVCacheDataTypeE1ELb0ELi512EEEvPfS3_PT_PKS4_PKT0_SA_ifPKiSC_iPKfiiiSE_SE_iiiii --------------------------
	.section	.nv.constant0._ZN4vllm25paged_attention_v2_kernelI13__nv_bfloat16hLi112ELi16ELi128ELNS_18Fp8KVCacheDataTypeE1ELb0ELi512EEEvPfS3_PT_PKS4_PKT0_SA_ifPKiSC_iPKfiiiSE_SE_iiiii,"a",@progbits
	.sectionflags	@""
	.align	4
.nv.constant0._ZN4vllm25paged_attention_v2_kernelI13__nv_bfloat16hLi112ELi16ELi128ELNS_18Fp8KVCacheDataTypeE1ELb0ELi512EEEvPfS3_PT_PKS4_PKT0_SA_ifPKiSC_iPKfiiiSE_SE_iiiii:
	.zero		1036


//--------------------- .nv.constant0._ZN4vllm25paged_attention_v2_kernelI13__nv_bfloat16hLi96ELi16ELi128ELNS_18Fp8KVCacheDataTypeE1ELb0ELi512EEEvPfS3_PT_PKS4_PKT0_SA_ifPKiSC_iPKfiiiSE_SE_iiiii --------------------------
	.section	.nv.constant0._ZN4vllm25paged_attention_v2_kernelI13__nv_bfloat16hLi96ELi16ELi128ELNS_18Fp8KVCacheDataTypeE1ELb0ELi512EEEvPfS3_PT_PKS4_PKT0_SA_ifPKiSC_iPKfiiiSE_SE_iiiii,"a",@progbits
	.sectionflags	@""
	.align	4
.nv.constant0._ZN4vllm25paged_attention_v2_kernelI13__nv_bfloat16hLi96ELi16ELi128ELNS_18Fp8KVCacheDataTypeE1ELb0ELi512EEEvPfS3_PT_PKS4_PKT0_SA_ifPKiSC_iPKfiiiSE_SE_iiiii:
	.zero		1036


//--------------------- .nv.constant0._ZN4vllm25paged_attention_v2_kernelI13__nv_bfloat16hLi80ELi16ELi128ELNS_18Fp8KVCacheDataTypeE1ELb0ELi512EEEvPfS3_PT_PKS4_PKT0_SA_ifPKiSC_iPKfiiiSE_SE_iiiii --------------------------
	.section	.nv.constant0._ZN4vllm25paged_attention_v2_kernelI13__nv_bfloat16hLi80ELi16ELi128ELNS_18Fp8KVCacheDataTypeE1ELb0ELi512EEEvPfS3_PT_PKS4_PKT0_SA_ifPKiSC_iPKfiiiSE_SE_iiiii,"a",@progbits
	.sectionflags	@""
	.align	4
.nv.constant0._ZN4vllm25paged_attention_v2_kernelI13__nv_bfloat16hLi80ELi16ELi128ELNS_18Fp8KVCacheDataTypeE1ELb0ELi512EEEvPfS3_PT_PKS4_PKT0_SA_ifPKiSC_iPKfiiiSE_SE_iiiii:
	.zero		1036


//--------------------- .nv.constant0._ZN4vllm25paged_attention_v2_kernelI13__nv_bfloat16hLi64ELi16ELi128ELNS_18Fp8KVCacheDataTypeE1ELb0ELi512EEEvPfS3_PT_PKS4_PKT0_SA_ifPKiSC_iPKfiiiSE_SE_iiiii --------------------------
	.section	.nv.constant0._ZN4vllm25paged_attention_v2_kernelI13__nv_bfloat16hLi64ELi16ELi128ELNS_18Fp8KVCacheDataTypeE1ELb0ELi512EEEvPfS3_PT_PKS4_PKT0_SA_ifPKiSC_iPKfiiiSE_SE_iiiii,"a",@progbits
	.sectionflags	@""
	.align	4
.nv.constant0._ZN4vllm25paged_attention_v2_kernelI13__nv_bfloat16hLi64ELi16ELi128ELNS_18Fp8KVCacheDataTypeE1ELb0ELi512EEEvPfS3_PT_PKS4_PKT0_SA_ifPKiSC_iPKfiiiSE_SE_iiiii:
	.zero		1036


//--------------------- .nv.constant0._ZN4vllm25paged_attention_v2_kernelI13__nv_bfloat16hLi32ELi16ELi128ELNS_18Fp8KVCacheDataTypeE1ELb0ELi512EEEvPfS3_PT_PKS4_PKT0_SA_ifPKiSC_iPKfiiiSE_SE_iiiii --------------------------
	.section	.nv.constant0._ZN4vllm25paged_attention_v2_kernelI13__nv_bfloat16hLi32ELi16ELi128ELNS_18Fp8KVCacheDataTypeE1ELb0ELi512EEEvPfS3_PT_PKS4_PKT0_SA_ifPKiSC_iPKfiiiSE_SE_iiiii,"a",@progbits
	.sectionflags	@""
	.align	4
.nv.constant0._ZN4vllm25paged_attention_v2_kernelI13__nv_bfloat16hLi32ELi16ELi128ELNS_18Fp8KVCacheDataTypeE1ELb0ELi512EEEvPfS3_PT_PKS4_PKT0_SA_ifPKiSC_iPKfiiiSE_SE_iiiii:
	.zero		1036


//--------------------- .nv.constant0._ZN4vllm25paged_attention_v2_kernelI13__nv_bfloat16hLi256ELi16ELi128ELNS_18Fp8KVCacheDataTypeE1ELb1ELi512EEEvPfS3_PT_PKS4_PKT0_SA_ifPKiSC_iPKfiiiSE_SE_iiiii --------------------------
	.section	.nv.constant0._ZN4vllm25paged_attention_v2_kernelI13__nv_bfloat16hLi256ELi16ELi128ELNS_18Fp8KVCacheDataTypeE1ELb1ELi512EEEvPfS3_PT_PKS4_PKT0_SA_ifPKiSC_iPKfiiiSE_SE_iiiii,"a",@progbits
	.sectionflags	@""
	.align	4
.nv.constant0._ZN4vllm25paged_attention_v2_kernelI13__nv_bfloat16hLi256ELi16ELi128ELNS_18Fp8KVCacheDataTypeE1ELb1ELi512EEEvPfS3_PT_PKS4_PKT0_SA_ifPKiSC_iPKfiiiSE_SE_iiiii:
	.zero		1036


//--------------------- .nv.constant0._ZN4vllm25paged_attention_v2_kernelI13__nv_bfloat16hLi192ELi16ELi128ELNS_18Fp8KVCacheDataTypeE1ELb1ELi512EEEvPfS3_PT_PKS4_PKT0_SA_ifPKiSC_iPKfiiiSE_SE_iiiii --------------------------
	.section	.nv.constant0._ZN4vllm25paged_attention_v2_kernelI13__nv_bfloat16hLi192ELi16ELi128ELNS_18Fp8KVCacheDataTypeE1ELb1ELi512EEEvPfS3_PT_PKS4_PKT0_SA_ifPKiSC_iPKfiiiSE_SE_iiiii,"a",@progbits
	.sectionflags	@""
	.align	4
.nv.constant0._ZN4vllm25paged_attention_v2_kernelI13__nv_bfloat16hLi192ELi16ELi128ELNS_18Fp8KVCacheDataTypeE1ELb1ELi512EEEvPfS3_PT_PKS4_PKT0_SA_ifPKiSC_iPKfiiiSE_SE_iiiii:
	.zero		1036


//--------------------- .nv.constant0._ZN4vllm25paged_attention_v2_kernelI13__nv_bfloat16hLi128ELi16ELi128ELNS_18Fp8KVCacheDataTypeE1ELb1ELi512EEEvPfS3_PT_PKS4_PKT0_SA_ifPKiSC_iPKfiiiSE_SE_iiiii --------------------------
	.section	.nv.constant0._ZN4vllm25paged_attention_v2_kernelI13__nv_bfloat16hLi128ELi16ELi128ELNS_18Fp8KVCacheDataTypeE1ELb1ELi512EEEvPfS3_PT_PKS4_PKT0_SA_ifPKiSC_iPKfiiiSE_SE_iiiii,"a",@progbits
	.sectionflags	@""
	.align	4
.nv.constant0._ZN4vllm25paged_attention_v2_kernelI13__nv_bfloat16hLi128ELi16ELi128ELNS_18Fp8KVCacheDataTypeE1ELb1ELi512EEEvPfS3_PT_PKS4_PKT0_SA_ifPKiSC_iPKfiiiSE_SE_iiiii:
	.zero		1036


//--------------------- .nv.constant0._ZN4vllm25paged_attention_v2_kernelI13__nv_bfloat16hLi120ELi16ELi128ELNS_18Fp8KVCacheDataTypeE1ELb1ELi512EEEvPfS3_PT_PKS4_PKT0_SA_ifPKiSC_iPKfiiiSE_SE_iiiii --------------------------
	.section	.nv.constant0._ZN4vllm25paged_attention_v2_kernelI13__nv_bfloat16hLi120ELi16ELi128ELNS_18Fp8KVCacheDataTypeE1ELb1ELi512EEEvPfS3_PT_PKS4_PKT0_SA_ifPKiSC_iPKfiiiSE_SE_iiiii,"a",@progbits
	.sectionflags	@""
	.align	4
.nv.constant0._ZN4vllm25paged_attention_v2_kernelI13__nv_bfloat16hLi120ELi16ELi128ELNS_18Fp8KVCacheDataTypeE1ELb1ELi512EEEvPfS3_PT_PKS4_PKT0_SA_ifPKiSC_iPKfiiiSE_SE_iiiii:
	.zero		1036


//--------------------- .nv.constant0._ZN4vllm25paged_attention_v2_kernelI13__nv_bfloat16hLi112ELi16ELi128ELNS_18Fp8KVCacheDataTypeE1ELb1ELi512EEEvPfS3_PT_PKS4_PKT0_SA_ifPKiSC_iPKfiiiSE_SE_iiiii --------------------------
	.section	.nv.constant0._ZN4vllm25paged_attention_v2_kernelI13__nv_bfloat16hLi112ELi16ELi128ELNS_18Fp8KVCacheDataTypeE1ELb1ELi512EEEvPfS3_PT_PKS4_PKT0_SA_ifPKiSC_iPKfiiiSE_SE_iiiii,"a",@progbits
	.sectionflags	@""
	.align	4
.nv.constant0._ZN4vllm25paged_attention_v2_kernelI13__nv_bfloat16hLi112ELi16ELi128ELNS_18Fp8KVCacheDataTypeE1ELb1ELi512EEEvPfS3_PT_PKS4_PKT0_SA_ifPKiSC_iPKfiiiSE_SE_iiiii:
	.zero		1036


//--------------------- .nv.constant0._ZN4vllm25paged_attention_v2_kernelI13__nv_bfloat16hLi96ELi16ELi128ELNS_18Fp8KVCacheDataTypeE1ELb1ELi512EEEvPfS3_PT_PKS4_PKT0_SA_ifPKiSC_iPKfiiiSE_SE_iiiii --------------------------
	.section	.nv.constant0._ZN4vllm25paged_attention_v2_kernelI13__nv_bfloat16hLi96ELi16ELi128ELNS_18Fp8KVCacheDataTypeE1ELb1ELi512EEEvPfS3_PT_PKS4_PKT0_SA_ifPKiSC_iPKfiiiSE_SE_iiiii,"a",@progbits
	.sectionflags	@""
	.align	4
.nv.constant0._ZN4vllm25paged_attention_v2_kernelI13__nv_bfloat16hLi96ELi16ELi128ELNS_18Fp8KVCacheDataTypeE1ELb1ELi512EEEvPfS3_PT_PKS4_PKT0_SA_ifPKiSC_iPKfiiiSE_SE_iiiii:
	.zero		1036


//--------------------- .nv.constant0._ZN4vllm25paged_attention_v2_kernelI13__nv_bfloat16hLi80ELi16ELi128ELNS_18Fp8KVCacheDataTypeE1ELb1ELi512EEEvPfS3_PT_PKS4_PKT0_SA_ifPKiSC_iPKfiiiSE_SE_iiiii --------------------------
	.section	.nv.constant0._ZN4vllm25paged_attention_v2_kernelI13__nv_bfloat16hLi80ELi16ELi128ELNS_18Fp8KVCacheDataTypeE1ELb1ELi512EEEvPfS3_PT_PKS4_PKT0_SA_ifPKiSC_iPKfiiiSE_SE_iiiii,"a",@progbits
	.sectionflags	@""
	.align	4
.nv.constant0._ZN4vllm25paged_attention_v2_kernelI13__nv_bfloat16hLi80ELi16ELi128ELNS_18Fp8KVCacheDataTypeE1ELb1ELi512EEEvPfS3_PT_PKS4_PKT0_SA_ifPKiSC_iPKfiiiSE_SE_iiiii:
	.zero		1036


//--------------------- .nv.constant0._ZN4vllm25paged_attention_v2_kernelI13__nv_bfloat16hLi64ELi16ELi128ELNS_18Fp8KVCacheDataTypeE1ELb1ELi512EEEvPfS3_PT_PKS4_PKT0_SA_ifPKiSC_iPKfiiiSE_SE_iiiii --------------------------
	.section	.nv.constant0._ZN4vllm25paged_attention_v2_kernelI13__nv_bfloat16hLi64ELi16ELi128ELNS_18Fp8KVCacheDataTypeE1ELb1ELi512EEEvPfS3_PT_PKS4_PKT0_SA_ifPKiSC_iPKfiiiSE_SE_iiiii,"a",@progbits
	.sectionflags	@""
	.align	4
.nv.constant0._ZN4vllm25paged_attention_v2_kernelI13__nv_bfloat16hLi64ELi16ELi128ELNS_18Fp8KVCacheDataTypeE1ELb1ELi512EEEvPfS3_PT_PKS4_PKT0_SA_ifPKiSC_iPKfiiiSE_SE_iiiii:
	.zero		1036


//--------------------- .nv.constant0._ZN4vllm25paged_attention_v2_kernelI13__nv_bfloat16hLi32ELi16ELi128ELNS_18Fp8KVCacheDataTypeE1ELb1ELi512EEEvPfS3_PT_PKS4_PKT0_SA_ifPKiSC_iPKfiiiSE_SE_iiiii --------------------------
	.section	.nv.constant0._ZN4vllm25paged_attention_v2_kernelI13__nv_bfloat16hLi32ELi16ELi128ELNS_18Fp8KVCacheDataTypeE1ELb1ELi512EEEvPfS3_PT_PKS4_PKT0_SA_ifPKiSC_iPKfiiiSE_SE_iiiii,"a",@progbits
	.sectionflags	@""
	.align	4
.nv.constant0._ZN4vllm25paged_attention_v2_kernelI13__nv_bfloat16hLi32ELi16ELi128ELNS_18Fp8KVCacheDataTypeE1ELb1ELi512EEEvPfS3_PT_PKS4_PKT0_SA_ifPKiSC_iPKfiiiSE_SE_iiiii:
	.zero		1036


//--------------------- .nv.constant0._ZN4vllm25paged_attention_v2_kernelI13__nv_bfloat16hLi256ELi8ELi128ELNS_18Fp8KVCacheDataTypeE1ELb0ELi512EEEvPfS3_PT_PKS4_PKT0_SA_ifPKiSC_iPKfiiiSE_SE_iiiii --------------------------
	.section	.nv.constant0._ZN4vllm25paged_attention_v2_kernelI13__nv_bfloat16hLi256ELi8ELi128ELNS_18Fp8KVCacheDataTypeE1ELb0ELi512EEEvPfS3_PT_PKS4_PKT0_SA_ifPKiSC_iPKfiiiSE_SE_iiiii,"a",@progbits
	.sectionflags	@""
	.align	4
.nv.constant0._ZN4vllm25paged_attention_v2_kernelI13__nv_bfloat16hLi256ELi8ELi128ELNS_18Fp8KVCacheDataTypeE1ELb0ELi512EEEvPfS3_PT_PKS4_PKT0_SA_ifPKiSC_iPKfiiiSE_SE_iiiii:
	.zero		1036


//--------------------- .nv.constant0._ZN4vllm25paged_attention_v2_kernelI13__nv_bfloat16hLi192ELi8ELi128ELNS_18Fp8KVCacheDataTypeE1ELb0ELi512EEEvPfS3_PT_PKS4_PKT0_SA_ifPKiSC_iPKfiiiSE_SE_iiiii --------------------------
	.section	.nv.constant0._ZN4vllm25paged_attention_v2_kernelI13__nv_bfloat16hLi192ELi8ELi128ELNS_18Fp8KVCacheDataTypeE1ELb0ELi512EEEvPfS3_PT_PKS4_PKT0_SA_ifPKiSC_iPKfiiiSE_SE_iiiii,"a",@progbits
	.sectionflags	@""
	.align	4
.nv.constant0._ZN4vllm25paged_attention_v2_kernelI13__nv_bfloat16hLi192ELi8ELi128ELNS_18Fp8KVCacheDataTypeE1ELb0ELi512EEEvPfS3_PT_PKS4_PKT0_SA_ifPKiSC_iPKfiiiSE_SE_iiiii:
	.zero		1036


//--------------------- .nv.constant0._ZN4vllm25paged_attention_v2_kernelI13__nv_bfloat16hLi128ELi8ELi128ELNS_18Fp8KVCacheDataTypeE1ELb0ELi512EEEvPfS3_PT_PKS4_PKT0_SA_ifPKiSC_iPKfiiiSE_SE_iiiii --------------------------
	.section	.nv.constant0._ZN4vllm25paged_attention_v2_kernelI13__nv_bfloat16hLi128ELi8ELi128ELNS_18Fp8KVCacheDataTypeE1ELb0ELi512EEEvPfS3_PT_PKS4_PKT0_SA_ifPKiSC_iPKfiiiSE_SE_iiiii,"a",@progbits
	.sectionflags	@""
	.align	4
.nv.constant0._ZN4vllm25paged_attention_v2_kernelI13__nv_bfloat16hLi128ELi8ELi128ELNS_18Fp8KVCacheDataTypeE1ELb0ELi512EEEvPfS3_PT_PKS4_PKT0_SA_ifPKiSC_iPKfiiiSE_SE_iiiii:
	.zero		1036


//--------------------- .nv.constant0._ZN4vllm25paged_attention_v2_kernelI13__nv_bfloat16hLi120ELi8ELi128ELNS_18Fp8KVCacheDataTypeE1ELb0ELi512EEEvPfS3_PT_PKS4_PKT0_SA_ifPKiSC_iPKfiiiSE_SE_iiiii --------------------------
	.section	.nv.constant0._ZN4vllm25paged_attention_v2_kernelI13__nv_bfloat16hLi120ELi8ELi128ELNS_18Fp8KVCacheDataTypeE1ELb0ELi512EEEvPfS3_PT_PKS4_PKT0_SA_ifPKiSC_iPKfiiiSE_SE_iiiii,"a",@progbits
	.sectionflags	@""
	.align	4
.nv.constant0._ZN4vllm25paged_attention_v2_kernelI13__nv_bfloat16hLi120ELi8ELi128ELNS_18Fp8KVCacheDataTypeE1ELb0ELi512EEEvPfS3_PT_PKS4_PKT0_SA_ifPKiSC_iPKfiiiSE_SE_iiiii:
	.zero		1036


//--------------------- .nv.constant0._ZN4vllm25paged_attention_v2_kernelI13__nv_bfloat16hLi112ELi8ELi128ELNS_18Fp8KVCacheDataTypeE1ELb0ELi512EEEvPfS3_PT_PKS4_PKT0_SA_ifPKiSC_iPKfiiiSE_SE_iiiii --------------------------
	.section	.nv.constant0._ZN4vllm25paged_attention_v2_kernelI13__nv_bfloat16hLi112ELi8ELi128ELNS_18Fp8KVCacheDataTypeE1ELb0ELi512EEEvPfS3_PT_PKS4_PKT0_SA_ifPKiSC_iPKfiiiSE_SE_iiiii,"a",@progbits
	.sectionflags	@""
	.align	4
.nv.constant0._ZN4vllm25paged_attention_v2_kernelI13__nv_bfloat16hLi112ELi8ELi128ELNS_18Fp8KVCacheDataTypeE1ELb0ELi512EEEvPfS3_PT_PKS4_PKT0_SA_ifPKiSC_iPKfiiiSE_SE_iiiii:
	.zero		1036


//--------------------- .nv.constant0._ZN4vllm25paged_attention_v2_kernelI13__nv_bfloat16hLi96ELi8ELi128ELNS_18Fp8KVCacheDataTypeE1ELb0ELi512EEEvPfS3_PT_PKS4_PKT0_SA_ifPKiSC_iPKfiiiSE_SE_iiiii --------------------------
	.section	.nv.constant0._ZN4vllm25paged_attention_v2_kernelI13__nv_bfloat16hLi96ELi8ELi128ELNS_18Fp8KVCacheDataTypeE1ELb0ELi512EEEvPfS3_PT_PKS4_PKT0_SA_ifPKiSC_iPKfiiiSE_SE_iiiii,"a",@progbits
	.sectionflags	@""
	.align	4
.nv.constant0._ZN4vllm25paged_attention_v2_kernelI13__nv_bfloat16hLi96ELi8ELi128ELNS_18Fp8KVCacheDataTypeE1ELb0ELi512EEEvPfS3_PT_PKS4_PKT0_SA_ifPKiSC_iPKfiiiSE_SE_iiiii:
	.zero		1036


//--------------------- .nv.constant0._ZN4vllm25paged_attention_v2_kernelI13__nv_bfloat16hLi80ELi8ELi128ELNS_18Fp8KVCacheDataTypeE1ELb0ELi512EEEvPfS3_PT_PKS4_PKT0_SA_ifPKiSC_iPKfiiiSE_SE_iiiii --------------------------
	.section	.nv.constant0._ZN4vllm25paged_attention_v2_kernelI13__nv_bfloat16hLi80ELi8ELi128ELNS_18Fp8KVCacheDataTypeE1ELb0ELi512EEEvPfS3_PT_PKS4_PKT0_SA_ifPKiSC_iPKfiiiSE_SE_iiiii,"a",@progbits
	.sectionflags	@""
	.align	4
.nv.constant0._ZN4vllm25paged_attention_v2_kernelI13__nv_bfloat16hLi80ELi8ELi128ELNS_18Fp8KVCacheDataTypeE1ELb0ELi512EEEvPfS3_PT_PKS4_PKT0_SA_ifPKiSC_iPKfiiiSE_SE_iiiii:
	.zero		1036


//--------------------- .nv.constant0._ZN4vllm25paged_attention_v2_kernelI13__nv_bfloat16hLi64ELi8ELi128ELNS_18Fp8KVCacheDataTypeE1ELb0ELi512EEEvPfS3_PT_PKS4_PKT0_SA_ifPKiSC_iPKfiiiSE_SE_iiiii --------------------------
	.section	.nv.constant0._ZN4vllm25paged_attention_v2_kernelI13__nv_bfloat16hLi64ELi8ELi128ELNS_18Fp8KVCacheDataTypeE1ELb0ELi512EEEvPfS3_PT_PKS4_PKT0_SA_ifPKiSC_iPKfiiiSE_SE_iiiii,"a",@progbits
	.sectionflags	@""
	.align	4
.nv.constant0._ZN4vllm25paged_attention_v2_kernelI13__nv_bfloat16hLi64ELi8ELi128ELNS_18Fp8KVCacheDataTypeE1ELb0ELi512EEEvPfS3_PT_PKS4_PKT0_SA_ifPKiSC_iPKfiiiSE_SE_iiiii:
	.zero		1036


//--------------------- .nv.constant0._ZN4vllm25paged_attention_v2_kernelI13__nv_bfloat16hLi32ELi8ELi128ELNS_18Fp8KVCacheDataTypeE1ELb0ELi512EEEvPfS3_PT_PKS4_PKT0_SA_ifPKiSC_iPKfiiiSE_SE_iiiii --------------------------
	.section	.nv.constant0._ZN4vllm25paged_attention_v2_kernelI13__nv_bfloat16hLi32ELi8ELi128ELNS_18Fp8KVCacheDataTypeE1ELb0ELi512EEEvPfS3_PT_PKS4_PKT0_SA_ifPKiSC_iPKfiiiSE_SE_iiiii,"a",@progbits
	.sectionflags	@""
	.align	4
.nv.constant0._ZN4vllm25paged_attention_v2_kernelI13__nv_bfloat16hLi32ELi8ELi128ELNS_18Fp8KVCacheDataTypeE1ELb0ELi512EEEvPfS3_PT_PKS4_PKT0_SA_ifPKiSC_iPKfiiiSE_SE_iiiii:
	.zero		1036


//--------------------- .nv.constant0._ZN4vllm25paged_attention_v2_kernelI13__nv_bfloat16hLi256ELi8ELi128ELNS_18Fp8KVCacheDataTypeE1ELb1ELi512EEEvPfS3_PT_PKS4_PKT0_SA_ifPKiSC_iPKfiiiSE_SE_iiiii --------------------------
	.section	.nv.constant0._ZN4vllm25paged_attention_v2_kernelI13__nv_bfloat16hLi256ELi8ELi128ELNS_18Fp8KVCacheDataTypeE1ELb1ELi512EEEvPfS3_PT_PKS4_PKT0_SA_ifPKiSC_iPKfiiiSE_SE_iiiii,"a",@progbits
	.sectionflags	@""
	.align	4
.nv.constant0._ZN4vllm25paged_attention_v2_kernelI13__nv_bfloat16hLi256ELi8ELi128ELNS_18Fp8KVCacheDataTypeE1ELb1ELi512EEEvPfS3_PT_PKS4_PKT0_SA_ifPKiSC_iPKfiiiSE_SE_iiiii:
	.zero		1036


//--------------------- .nv.constant0._ZN4vllm25paged_attention_v2_kernelI13__nv_bfloat16hLi192ELi8ELi128ELNS_18Fp8KVCacheDataTypeE1ELb1ELi512EEEvPfS3_PT_PKS4_PKT0_SA_ifPKiSC_iPKfiiiSE_SE_iiiii --------------------------
	.section	.nv.constant0._ZN4vllm25paged_attention_v2_kernelI13__nv_bfloat16hLi192ELi8ELi128ELNS_18Fp8KVCacheDataTypeE1ELb1ELi512EEEvPfS3_PT_PKS4_PKT0_SA_ifPKiSC_iPKfiiiSE_SE_iiiii,"a",@progbits
	.sectionflags	@""
	.align	4
.nv.constant0._ZN4vllm25paged_attention_v2_kernelI13__nv_bfloat16hLi192ELi8ELi128ELNS_18Fp8KVCacheDataTypeE1ELb1ELi512EEEvPfS3_PT_PKS4_PKT0_SA_ifPKiSC_iPKfiiiSE_SE_iiiii:
	.zero		1036


//--------------------- .nv.constant0._ZN4vllm25paged_attention_v2_kernelI13__nv_bfloat16hLi128ELi8ELi128ELNS_18Fp8KVCacheDataTypeE1ELb1ELi512EEEvPfS3_PT_PKS4_PKT0_SA_ifPKiSC_iPKfiiiSE_SE_iiiii --------------------------
	.section	.nv.constant0._ZN4vllm25paged_attention_v2_kernelI13__nv_bfloat16hLi128ELi8ELi128ELNS_18Fp8KVCacheDataTypeE1ELb1ELi512EEEvPfS3_PT_PKS4_PKT0_SA_ifPKiSC_iPKfiiiSE_SE_iiiii,"a",@progbits
	.sectionflags	@""
	.align	4
.nv.constant0._ZN4vllm25paged_attention_v2_kernelI13__nv_bfloat16hLi128ELi8ELi128ELNS_18Fp8KVCacheDataTypeE1ELb1ELi512EEEvPfS3_PT_PKS4_PKT0_SA_ifPKiSC_iPKfiiiSE_SE_iiiii:
	.zero		1036


//--------------------- .nv.constant0._ZN4vllm25paged_attention_v2_kernelI13__nv_bfloat16hLi120ELi8ELi128ELNS_18Fp8KVCacheDataTypeE1ELb1ELi512EEEvPfS3_PT_PKS4_PKT0_SA_ifPKiSC_iPKfiiiSE_SE_iiiii --------------------------
	.section	.nv.constant0._ZN4vllm25paged_attention_v2_kernelI13__nv_bfloat16hLi120ELi8ELi128ELNS_18Fp8KVCacheDataTypeE1ELb1ELi512EEEvPfS3_PT_PKS4_PKT0_SA_ifPKiSC_iPKfiiiSE_SE_iiiii,"a",@progbits
	.sectionflags	@""
	.align	4
.nv.constant0._ZN4vllm25paged_attention_v2_kernelI13__nv_bfloat16hLi120ELi8ELi128ELNS_18Fp8KVCacheDataTypeE1ELb1ELi512EEEvPfS3_PT_PKS4_PKT0_SA_ifPKiSC_iPKfiiiSE_SE_iiiii:
	.zero		1036


//--------------------- .nv.constant0._ZN4vllm25paged_attention_v2_kernelI13__nv_bfloat16hLi112ELi8ELi128ELNS_18Fp8KVCacheDataTypeE1ELb1ELi512EEEvPfS3_PT_PKS4_PKT0_SA_ifPKiSC_iPKfiiiSE_SE_iiiii --------------------------
	.section	.nv.constant0._ZN4vllm25paged_attention_v2_kernelI13__nv_bfloat16hLi112ELi8ELi128ELNS_18Fp8KVCacheDataTypeE1ELb1ELi512EEEvPfS3_PT_PKS4_PKT0_SA_ifPKiSC_iPKfiiiSE_SE_iiiii,"a",@progbits
	.sectionflags	@""
	.align	4
.nv.constant0._ZN4vllm25paged_attention_v2_kernelI13__nv_bfloat16hLi112ELi8ELi128ELNS_18Fp8KVCacheDataTypeE1ELb1ELi512EEEvPfS3_PT_PKS4_PKT0_SA_ifPKiSC_iPKfiiiSE_SE_iiiii:
	.zero		1036


//--------------------- .nv.constant0._ZN4vllm25paged_attention_v2_kernelI13__nv_bfloat16hLi96ELi8ELi128ELNS_18Fp8KVCacheDataTypeE1ELb1ELi512EEEvPfS3_PT_PKS4_PKT0_SA_ifPKiSC_iPKfiiiSE_SE_iiiii --------------------------
	.section	.nv.constant0._ZN4vllm25paged_attention_v2_kernelI13__nv_bfloat16hLi96ELi8ELi128ELNS_18Fp8KVCacheDataTypeE1ELb1ELi512EEEvPfS3_PT_PKS4_PKT0_SA_ifPKiSC_iPKfiiiSE_SE_iiiii,"a",@progbits
	.sectionflags	@""
	.align	4
.nv.constant0._ZN4vllm25paged_attention_v2_kernelI13__nv_bfloat16hLi96ELi8ELi128ELNS_18Fp8KVCacheDataTypeE1ELb1ELi512EEEvPfS3_PT_PKS4_PKT0_SA_ifPKiSC_iPKfiiiSE_SE_iiiii:
	.zero		1036


//--------------------- .nv.constant0._ZN4vllm25paged_attention_v2_kernelI13__nv_bfloat16hLi80ELi8ELi128ELNS_18Fp8KVCacheDataTypeE1ELb1ELi512EEEvPfS3_PT_PKS4_PKT0_SA_ifPKiSC_iPKfiiiSE_SE_iiiii --------------------------
	.section	.nv.constant0._ZN4vllm25paged_attention_v2_kernelI13__nv_bfloat16hLi80ELi8ELi128ELNS_18Fp8KVCacheDataTypeE1ELb1ELi512EEEvPfS3_PT_PKS4_PKT0_SA_ifPKiSC_iPKfiiiSE_SE_iiiii,"a",@progbits
	.sectionflags	@""
	.align	4
.nv.constant0._ZN4vllm25paged_attention_v2_kernelI13__nv_bfloat16hLi80ELi8ELi128ELNS_18Fp8KVCacheDataTypeE1ELb1ELi512EEEvPfS3_PT_PKS4_PKT0_SA_ifPKiSC_iPKfiiiSE_SE_iiiii:
	.zero		1036


//--------------------- .nv.constant0._ZN4vllm25paged_attention_v2_kernelI13__nv_bfloat16hLi64ELi8ELi128ELNS_18Fp8KVCacheDataTypeE1ELb1ELi512EEEvPfS3_PT_PKS4_PKT0_SA_ifPKiSC_iPKfiiiSE_SE_iiiii --------------------------
	.section	.nv.constant0._ZN4vllm25paged_attention_v2_kernelI13__nv_bfloat16hLi64ELi8ELi128ELNS_18Fp8KVCacheDataTypeE1ELb1ELi512EEEvPfS3_PT_PKS4_PKT0_SA_ifPKiSC_iPKfiiiSE_SE_iiiii,"a",@progbits
	.sectionflags	@""
	.align	4
.nv.constant0._ZN4vllm25paged_attention_v2_kernelI13__nv_bfloat16hLi64ELi8ELi128ELNS_18Fp8KVCacheDataTypeE1ELb1ELi512EEEvPfS3_PT_PKS4_PKT0_SA_ifPKiSC_iPKfiiiSE_SE_iiiii:
	.zero		1036


//--------------------- .nv.constant0._ZN4vllm25paged_attention_v2_kernelI13__nv_bfloat16hLi32ELi8ELi128ELNS_18Fp8KVCacheDataTypeE1ELb1ELi512EEEvPfS3_PT_PKS4_PKT0_SA_ifPKiSC_iPKfiiiSE_SE_iiiii --------------------------
	.section	.nv.constant0._ZN4vllm25paged_attention_v2_kernelI13__nv_bfloat16hLi32ELi8ELi128ELNS_18Fp8KVCacheDataTypeE1ELb1ELi512EEEvPfS3_PT_PKS4_PKT0_SA_ifPKiSC_iPKfiiiSE_SE_iiiii,"a",@progbits
	.sectionflags	@""
	.align	4
.nv.constant0._ZN4vllm25paged_attention_v2_kernelI13__nv_bfloat16hLi32ELi8ELi128ELNS_18Fp8KVCacheDataTypeE1ELb1ELi512EEEvPfS3_PT_PKS4_PKT0_SA_ifPKiSC_iPKfiiiSE_SE_iiiii:
	.zero		1036


//--------------------- .nv.constant0._ZN4vllm25paged_attention_v2_kernelIthLi256ELi32ELi128ELNS_18Fp8KVCacheDataTypeE1ELb0ELi512EEEvPfS2_PT_PKS3_PKT0_S9_ifPKiSB_iPKfiiiSD_SD_iiiii --------------------------
	.section	.nv.constant0._ZN4vllm25paged_attention_v2_kernelIthLi256ELi32ELi128ELNS_18Fp8KVCacheDataTypeE1ELb0ELi512EEEvPfS2_PT_PKS3_PKT0_S9_ifPKiSB_iPKfiiiSD_SD_iiiii,"a",@progbits
	.sectionflags	@""
	.align	4
.nv.constant0._ZN4vllm25paged_attention_v2_kernelIthLi256ELi32ELi128ELNS_18Fp8KVCacheDataTypeE1ELb0ELi512EEEvPfS2_PT_PKS3_PKT0_S9_ifPKiSB_iPKfiiiSD_SD_iiiii:
	.zero		1036


//--------------------- .nv.constant0._ZN4vllm25paged_attention_v2_kernelIthLi192ELi32ELi128ELNS_18Fp8KVCacheDataTypeE1ELb0ELi512EEEvPfS2_PT_PKS3_PKT0_S9_ifPKiSB_iPKfiiiSD_SD_iiiii --------------------------
	.section	.nv.constant0._ZN4vllm25paged_attention_v2_kernelIthLi192ELi32ELi128ELNS_18Fp8KVCacheDataTypeE1ELb0ELi512EEEvPfS2_PT_PKS3_PKT0_S9_ifPKiSB_iPKfiiiSD_SD_iiiii,"a",@progbits
	.sectionflags	@""
	.align	4
.nv.constant0._ZN4vllm25paged_attention_v2_kernelIthLi192ELi32ELi128ELNS_18Fp8KVCacheDataTypeE1ELb0ELi512EEEvPfS2_PT_PKS3_PKT0_S9_ifPKiSB_iPKfiiiSD_SD_iiiii:
	.zero		1036


//--------------------- .nv.constant0._ZN4vllm25paged_attention_v2_kernelIthLi128ELi32ELi128ELNS_18Fp8KVCacheDataTypeE1ELb0ELi512EEEvPfS2_PT_PKS3_PKT0_S9_ifPKiSB_iPKfiiiSD_SD_iiiii --------------------------
	.section	.nv.constant0._ZN4vllm25paged_attention_v2_kernelIthLi128ELi32ELi128ELNS_18Fp8KVCacheDataTypeE1ELb0ELi512EEEvPfS2_PT_PKS3_PKT0_S9_ifPKiSB_iPKfiiiSD_SD_iiiii,"a",@progbits
	.sectionflags	@""
	.align	4
.nv.constant0._ZN4vllm25paged_attention_v2_kernelIthLi128ELi32ELi128ELNS_18Fp8KVCacheDataTypeE1ELb0ELi512EEEvPfS2_PT_PKS3_PKT0_S9_ifPKiSB_iPKfiiiSD_SD_iiiii:
	.zero		1036


//--------------------- .nv.constant0._ZN4vllm25paged_attention_v2_kernelIthLi120ELi32ELi128ELNS_18Fp8KVCacheDataTypeE1ELb0ELi512EEEvPfS2_PT_PKS3_PKT0_S9_ifPKiSB_iPKfiiiSD_SD_iiiii --------------------------
	.section	.nv.constant0._ZN4vllm25paged_attention_v2_kernelIthLi120ELi32ELi128ELNS_18Fp8KVCacheDataTypeE1ELb0ELi512EEEvPfS2_PT_PKS3_PKT0_S9_ifPKiSB_iPKfiiiSD_SD_iiiii,"a",@progbits
	.sectionflags	@""
	.align	4
.nv.constant0._ZN4vllm25paged_attention_v2_kernelIthLi120ELi32ELi128ELNS_18Fp8KVCacheDataTypeE1ELb0ELi512EEEvPfS2_PT_PKS3_PKT0_S9_ifPKiSB_iPKfiiiSD_SD_iiiii:
	.zero		1036


//--------------------- .nv.constant0._ZN4vllm25paged_attention_v2_kernelIthLi112ELi32ELi128ELNS_18Fp8KVCacheDataTypeE1ELb0ELi512EEEvPfS2_PT_PKS3_PKT0_S9_ifPKiSB_iPKfiiiSD_SD_iiiii --------------------------
	.section	.nv.constant0._ZN4vllm25paged_attention_v2_kernelIthLi112ELi32ELi128ELNS_18Fp8KVCacheDataTypeE1ELb0ELi512EEEvPfS2_PT_PKS3_PKT0_S9_ifPKiSB_iPKfiiiSD_SD_iiiii,"a",@progbits
	.sectionflags	@""
	.align	4
.nv.constant0._ZN4vllm25paged_attention_v2_kernelIthLi112ELi32ELi128ELNS_18Fp8KVCacheDataTypeE1ELb0ELi512EEEvPfS2_PT_PKS3_PKT0_S9_ifPKiSB_iPKfiiiSD_SD_iiiii:
	.zero		1036


//--------------------- .nv.constant0._ZN4vllm25paged_attention_v2_kernelIthLi96ELi32ELi128ELNS_18Fp8KVCacheDataTypeE1ELb0ELi512EEEvPfS2_PT_PKS3_PKT0_S9_ifPKiSB_iPKfiiiSD_SD_iiiii --------------------------
	.section	.nv.constant0._ZN4vllm25paged_attention_v2_kernelIthLi96ELi32ELi128ELNS_18Fp8KVCacheDataTypeE1ELb0ELi512EEEvPfS2_PT_PKS3_PKT0_S9_ifPKiSB_iPKfiiiSD_SD_iiiii,"a",@progbits
	.sectionflags	@""
	.align	4
.nv.constant0._ZN4vllm25paged_attention_v2_kernelIthLi96ELi32ELi128ELNS_18Fp8KVCacheDataTypeE1ELb0ELi512EEEvPfS2_PT_PKS3_PKT0_S9_ifPKiSB_iPKfiiiSD_SD_iiiii:
	.zero		1036


//--------------------- .nv.constant0._ZN4vllm25paged_attention_v2_kernelIthLi80ELi32ELi128ELNS_18Fp8KVCacheDataTypeE1ELb0ELi512EEEvPfS2_PT_PKS3_PKT0_S9_ifPKiSB_iPKfiiiSD_SD_iiiii --------------------------
	.section	.nv.constant0._ZN4vllm25paged_attention_v2_kernelIthLi80ELi32ELi128ELNS_18Fp8KVCacheDataTypeE1ELb0ELi512EEEvPfS2_PT_PKS3_PKT0_S9_ifPKiSB_iPKfiiiSD_SD_iiiii,"a",@progbits
	.sectionflags	@""
	.align	4
.nv.constant0._ZN4vllm25paged_attention_v2_kernelIthLi80ELi32ELi128ELNS_18Fp8KVCacheDataTypeE1ELb0ELi512EEEvPfS2_PT_PKS3_PKT0_S9_ifPKiSB_iPKfiiiSD_SD_iiiii:
	.zero		1036


//--------------------- .nv.constant0._ZN4vllm25paged_attention_v2_kernelIthLi64ELi32ELi128ELNS_18Fp8KVCacheDataTypeE1ELb0ELi512EEEvPfS2_PT_PKS3_PKT0_S9_ifPKiSB_iPKfiiiSD_SD_iiiii --------------------------
	.section	.nv.constant0._ZN4vllm25paged_attention_v2_kernelIthLi64ELi32ELi128ELNS_18Fp8KVCacheDataTypeE1ELb0ELi512EEEvPfS2_PT_PKS3_PKT0_S9_ifPKiSB_iPKfiiiSD_SD_iiiii,"a",@progbits
	.sectionflags	@""
	.align	4
.nv.constant0._ZN4vllm25paged_attention_v2_kernelIthLi64ELi32ELi128ELNS_18Fp8KVCacheDataTypeE1ELb0ELi512EEEvPfS2_PT_PKS3_PKT0_S9_ifPKiSB_iPKfiiiSD_SD_iiiii:
	.zero		1036


//--------------------- .nv.constant0._ZN4vllm25paged_attention_v2_kernelIthLi32ELi32ELi128ELNS_18Fp8KVCacheDataTypeE1ELb0ELi512EEEvPfS2_PT_PKS3_PKT0_S9_ifPKiSB_iPKfiiiSD_SD_iiiii --------------------------
	.section	.nv.constant0._ZN4vllm25paged_attention_v2_kernelIthLi32ELi32ELi128ELNS_18Fp8KVCacheDataTypeE1ELb0ELi512EEEvPfS2_PT_PKS3_PKT0_S9_ifPKiSB_iPKfiiiSD_SD_iiiii,"a",@progbits
	.sectionflags	@""
	.align	4
.nv.constant0._ZN4vllm25paged_attention_v2_kernelIthLi32ELi32ELi128ELNS_18Fp8KVCacheDataTypeE1ELb0ELi512EEEvPfS2_PT_PKS3_PKT0_S9_ifPKiSB_iPKfiiiSD_SD_iiiii:
	.zero		1036


//--------------------- .nv.constant0._ZN4vllm25paged_attention_v2_kernelIthLi256ELi32ELi128ELNS_18Fp8KVCacheDataTypeE1ELb1ELi512EEEvPfS2_PT_PKS3_PKT0_S9_ifPKiSB_iPKfiiiSD_SD_iiiii --------------------------
	.section	.nv.constant0._ZN4vllm25paged_attention_v2_kernelIthLi256ELi32ELi128ELNS_18Fp8KVCacheDataTypeE1ELb1ELi512EEEvPfS2_PT_PKS3_PKT0_S9_ifPKiSB_iPKfiiiSD_SD_iiiii,"a",@progbits
	.sectionflags	@""
	.align	4
.nv.constant0._ZN4vllm25paged_attention_v2_kernelIthLi256ELi32ELi128ELNS_18Fp8KVCacheDataTypeE1ELb1ELi512EEEvPfS2_PT_PKS3_PKT0_S9_ifPKiSB_iPKfiiiSD_SD_iiiii:
	.zero		1036


//--------------------- .nv.constant0._ZN4vllm25paged_attention_v2_kernelIthLi192ELi32ELi128ELNS_18Fp8KVCacheDataTypeE1ELb1ELi512EEEvPfS2_PT_PKS3_PKT0_S9_ifPKiSB_iPKfiiiSD_SD_iiiii --------------------------
	.section	.nv.constant0._ZN4vllm25paged_attention_v2_kernelIthLi192ELi32ELi128ELNS_18Fp8KVCacheDataTypeE1ELb1ELi512EEEvPfS2_PT_PKS3_PKT0_S9_ifPKiSB_iPKfiiiSD_SD_iiiii,"a",@progbits
	.sectionflags	@""
	.align	4
.nv.constant0._ZN4vllm25paged_attention_v2_kernelIthLi192ELi32ELi128ELNS_18Fp8KVCacheDataTypeE1ELb1ELi512EEEvPfS2_PT_PKS3_PKT0_S9_ifPKiSB_iPKfiiiSD_SD_iiiii:
	.zero		1036


//--------------------- .nv.constant0._ZN4vllm25paged_attention_v2_kernelIthLi128ELi32ELi128ELNS_18Fp8KVCacheDataTypeE1ELb1ELi512EEEvPfS2_PT_PKS3_PKT0_S9_ifPKiSB_iPKfiiiSD_SD_iiiii --------------------------
	.section	.nv.constant0._ZN4vllm25paged_attention_v2_kernelIthLi128ELi32ELi128ELNS_18Fp8KVCacheDataTypeE1ELb1ELi512EEEvPfS2_PT_PKS3_PKT0_S9_ifPKiSB_iPKfiiiSD_SD_iiiii,"a",@progbits
	.sectionflags	@""
	.align	4
.nv.constant0._ZN4vllm25paged_attention_v2_kernelIthLi128ELi32ELi128ELNS_18Fp8KVCacheDataTypeE1ELb1ELi512EEEvPfS2_PT_PKS3_PKT0_S9_ifPKiSB_iPKfiiiSD_SD_iiiii:
	.zero		1036


//--------------------- .nv.constant0._ZN4vllm25paged_attention_v2_kernelIthLi120ELi32ELi128ELNS_18Fp8KVCacheDataTypeE1ELb1ELi512EEEvPfS2_PT_PKS3_PKT0_S9_ifPKiSB_iPKfiiiSD_SD_iiiii --------------------------
	.section	.nv.constant0._ZN4vllm25paged_attention_v2_kernelIthLi120ELi32ELi128ELNS_18Fp8KVCacheDataTypeE1ELb1ELi512EEEvPfS2_PT_PKS3_PKT0_S9_ifPKiSB_iPKfiiiSD_SD_iiiii,"a",@progbits
	.sectionflags	@""
	.align	4
.nv.constant0._ZN4vllm25paged_attention_v2_kernelIthLi120ELi32ELi128ELNS_18Fp8KVCacheDataTypeE1ELb1ELi512EEEvPfS2_PT_PKS3_PKT0_S9_ifPKiSB_iPKfiiiSD_SD_iiiii:
	.zero		1036


//--------------------- .nv.constant0._ZN4vllm25paged_attention_v2_kernelIthLi112ELi32ELi128ELNS_18Fp8KVCacheDataTypeE1ELb1ELi512EEEvPfS2_PT_PKS3_PKT0_S9_ifPKiSB_iPKfiiiSD_SD_iiiii --------------------------
	.section	.nv.constant0._ZN4vllm25paged_attention_v2_kernelIthLi112ELi32ELi128ELNS_18Fp8KVCacheDataTypeE1ELb1ELi512EEEvPfS2_PT_PKS3_PKT0_S9_ifPKiSB_iPKfiiiSD_SD_iiiii,"a",@progbits
	.sectionflags	@""
	.align	4
.nv.constant0._ZN4vllm25paged_attention_v2_kernelIthLi112ELi32ELi128ELNS_18Fp8KVCacheDataTypeE1ELb1ELi512EEEvPfS2_PT_PKS3_PKT0_S9_ifPKiSB_iPKfiiiSD_SD_iiiii:
	.zero		1036


//--------------------- .nv.constant0._ZN4vllm25paged_attention_v2_kernelIthLi96ELi32ELi128ELNS_18Fp8KVCacheDataTypeE1ELb1ELi512EEEvPfS2_PT_PKS3_PKT0_S9_ifPKiSB_iPKfiiiSD_SD_iiiii --------------------------
	.section	.nv.constant0._ZN4vllm25paged_attention_v2_kernelIthLi96ELi32ELi128ELNS_18Fp8KVCacheDataTypeE1ELb1ELi512EEEvPfS2_PT_PKS3_PKT0_S9_ifPKiSB_iPKfiiiSD_SD_iiiii,"a",@progbits
	.sectionflags	@""
	.align	4
.nv.constant0._ZN4vllm25paged_attention_v2_kernelIthLi96ELi32ELi128ELNS_18Fp8KVCacheDataTypeE1ELb1ELi512EEEvPfS2_PT_PKS3_PKT0_S9_ifPKiSB_iPKfiiiSD_SD_iiiii:
	.zero		1036


//--------------------- .nv.constant0._ZN4vllm25paged_attention_v2_kernelIthLi80ELi32ELi128ELNS_18Fp8KVCacheDataTypeE1ELb1ELi512EEEvPfS2_PT_PKS3_PKT0_S9_ifPKiSB_iPKfiiiSD_SD_iiiii --------------------------
	.section	.nv.constant0._ZN4vllm25paged_attention_v2_kernelIthLi80ELi32ELi128ELNS_18Fp8KVCacheDataTypeE1ELb1ELi512EEEvPfS2_PT_PKS3_PKT0_S9_ifPKiSB_iPKfiiiSD_SD_iiiii,"a",@progbits
	.sectionflags	@""
	.align	4
.nv.constant0._ZN4vllm25paged_attention_v2_kernelIthLi80ELi32ELi128ELNS_18Fp8KVCacheDataTypeE1ELb1ELi512EEEvPfS2_PT_PKS3_PKT0_S9_ifPKiSB_iPKfiiiSD_SD_iiiii:
	.zero		1036


//--------------------- .nv.constant0._ZN4vllm25paged_attention_v2_kernelIthLi64ELi32ELi128ELNS_18Fp8KVCacheDataTypeE1ELb1ELi512EEEvPfS2_PT_PKS3_PKT0_S9_ifPKiSB_iPKfiiiSD_SD_iiiii --------------------------
	.section	.nv.constant0._ZN4vllm25paged_attention_v2_kernelIthLi64ELi32ELi128ELNS_18Fp8KVCacheDataTypeE1ELb1ELi512EEEvPfS2_PT_PKS3_PKT0_S9_ifPKiSB_iPKfiiiSD_SD_iiiii,"a",@progbits
	.sectionflags	@""
	.align	4
.nv.constant0._ZN4vllm25paged_attention_v2_kernelIthLi64ELi32ELi128ELNS_18Fp8KVCacheDataTypeE1ELb1ELi512EEEvPfS2_PT_PKS3_PKT0_S9_ifPKiSB_iPKfiiiSD_SD_iiiii:
	.zero		1036


//--------------------- .nv.constant0._ZN4vllm25paged_attention_v2_kernelIthLi32ELi32ELi128ELNS_18Fp8KVCacheDataTypeE1ELb1ELi512EEEvPfS2_PT_PKS3_PKT0_S9_ifPKiSB_iPKfiiiSD_SD_iiiii --------------------------
	.section	.nv.constant0._ZN4vllm25paged_attention_v2_kernelIthLi32ELi32ELi128ELNS_18Fp8KVCacheDataTypeE1ELb1ELi512EEEvPfS2_PT_PKS3_PKT0_S9_ifPKiSB_iPKfiiiSD_SD_iiiii,"a",@progbits
	.sectionflags	@""
	.align	4
.nv.constant0._ZN4vllm25paged_attention_v2_kernelIthLi32ELi32ELi128ELNS_18Fp8KVCacheDataTypeE1ELb1ELi512EEEvPfS2_PT_PKS3_PKT0_S9_ifPKiSB_iPKfiiiSD_SD_iiiii:
	.zero		1036


//--------------------- .nv.constant0._ZN4vllm25paged_attention_v2_kernelIthLi256ELi16ELi128ELNS_18Fp8KVCacheDataTypeE1ELb0ELi512EEEvPfS2_PT_PKS3_PKT0_S9_ifPKiSB_iPKfiiiSD_SD_iiiii --------------------------
	.section	.nv.constant0._ZN4vllm25paged_attention_v2_kernelIthLi256ELi16ELi128ELNS_18Fp8KVCacheDataTypeE1ELb0ELi512EEEvPfS2_PT_PKS3_PKT0_S9_ifPKiSB_iPKfiiiSD_SD_iiiii,"a",@progbits
	.sectionflags	@""
	.align	4
.nv.constant0._ZN4vllm25paged_attention_v2_kernelIthLi256ELi16ELi128ELNS_18Fp8KVCacheDataTypeE1ELb0ELi512EEEvPfS2_PT_PKS3_PKT0_S9_ifPKiSB_iPKfiiiSD_SD_iiiii:
	.zero		1036


//--------------------- .nv.constant0._ZN4vllm25paged_attention_v2_kernelIthLi192ELi16ELi128ELNS_18Fp8KVCacheDataTypeE1ELb0ELi512EEEvPfS2_PT_PKS3_PKT0_S9_ifPKiSB_iPKfiiiSD_SD_iiiii --------------------------
	.section	.nv.constant0._ZN4vllm25paged_attention_v2_kernelIthLi192ELi16ELi128ELNS_18Fp8KVCacheDataTypeE1ELb0ELi512EEEvPfS2_PT_PKS3_PKT0_S9_ifPKiSB_iPKfiiiSD_SD_iiiii,"a",@progbits
	.sectionflags	@""
	.align	4
.nv.constant0._ZN4vllm25paged_attention_v2_kernelIthLi192ELi16ELi128ELNS_18Fp8KVCacheDataTypeE1ELb0ELi512EEEvPfS2_PT_PKS3_PKT0_S9_ifPKiSB_iPKfiiiSD_SD_iiiii:
	.zero		1036


//--------------------- .nv.constant0._ZN4vllm25paged_attention_v2_kernelIthLi128ELi16ELi128ELNS_18Fp8KVCacheDataTypeE1ELb0ELi512EEEvPfS2_PT_PKS3_PKT0_S9_ifPKiSB_iPKfiiiSD_SD_iiiii --------------------------
	.section	.nv.constant0._ZN4vllm25paged_attention_v2_kernelIthLi128ELi16ELi128ELNS_18Fp8KVCacheDataTypeE1ELb0ELi512EEEvPfS2_PT_PKS3_PKT0_S9_ifPKiSB_iPKfiiiSD_SD_iiiii,"a",@progbits
	.sectionflags	@""
	.align	4
.nv.constant0._ZN4vllm25paged_attention_v2_kernelIthLi128ELi16ELi128ELNS_18Fp8KVCacheDataTypeE1ELb0ELi512EEEvPfS2_PT_PKS3_PKT0_S9_ifPKiSB_iPKfiiiSD_SD_iiiii:
	.zero		1036


//--------------------- .nv.constant0._ZN4vllm25paged_attention_v2_kernelIthLi120ELi16ELi128ELNS_18Fp8KVCacheDataTypeE1ELb0ELi512EEEvPfS2_PT_PKS3_PKT0_S9_ifPKiSB_iPKfiiiSD_SD_iiiii --------------------------
	.section	.nv.constant0._ZN4vllm25paged_attention_v2_kernelIthLi120ELi16ELi128ELNS_18Fp8KVCacheDataTypeE1ELb0ELi512EEEvPfS2_PT_PKS3_PKT0_S9_ifPKiSB_iPKfiiiSD_SD_iiiii,"a",@progbits
	.sectionflags	@""
	.align	4
.nv.constant0._ZN4vllm25paged_attention_v2_kernelIthLi120ELi16ELi128ELNS_18Fp8KVCacheDataTypeE1ELb0ELi512EEEvPfS2_PT_PKS3_PKT0_S9_ifPKiSB_iPKfiiiSD_SD_iiiii:
	.zero		1036


//--------------------- .nv.constant0._ZN4vllm25paged_attention_v2_kernelIthLi112ELi16ELi128ELNS_18Fp8KVCacheDataTypeE1ELb0ELi512EEEvPfS2_PT_PKS3_PKT0_S9_ifPKiSB_iPKfiiiSD_SD_iiiii --------------------------
	.section	.nv.constant0._ZN4vllm25paged_attention_v2_kernelIthLi112ELi16ELi128ELNS_18Fp8KVCacheDataTypeE1ELb0ELi512EEEvPfS2_PT_PKS3_PKT0_S9_ifPKiSB_iPKfiiiSD_SD_iiiii,"a",@progbits
	.sectionflags	@""
	.align	4
.nv.constant0._ZN4vllm25paged_attention_v2_kernelIthLi112ELi16ELi128ELNS_18Fp8KVCacheDataTypeE1ELb0ELi512EEEvPfS2_PT_PKS3_PKT0_S9_ifPKiSB_iPKfiiiSD_SD_iiiii:
	.zero		1036


//--------------------- .nv.constant0._ZN4vllm25paged_attention_v2_kernelIthLi96ELi16ELi128ELNS_18Fp8KVCacheDataTypeE1ELb0ELi512EEEvPfS2_PT_PKS3_PKT0_S9_ifPKiSB_iPKfiiiSD_SD_iiiii --------------------------
	.section	.nv.constant0._ZN4vllm25paged_attention_v2_kernelIthLi96ELi16ELi128ELNS_18Fp8KVCacheDataTypeE1ELb0ELi512EEEvPfS2_PT_PKS3_PKT0_S9_ifPKiSB_iPKfiiiSD_SD_iiiii,"a",@progbits
	.sectionflags	@""
	.align	4
.nv.constant0._ZN4vllm25paged_attention_v2_kernelIthLi96ELi16ELi128ELNS_18Fp8KVCacheDataTypeE1ELb0ELi512EEEvPfS2_PT_PKS3_PKT0_S9_ifPKiSB_iPKfiiiSD_SD_iiiii:
	.zero		1036


//--------------------- .nv.constant0._ZN4vllm25paged_attention_v2_kernelIthLi80ELi16ELi128ELNS_18Fp8KVCacheDataTypeE1ELb0ELi512EEEvPfS2_PT_PKS3_PKT0_S9_ifPKiSB_iPKfiiiSD_SD_iiiii --------------------------
	.section	.nv.constant0._ZN4vllm25paged_attention_v2_kernelIthLi80ELi16ELi128ELNS_18Fp8KVCacheDataTypeE1ELb0ELi512EEEvPfS2_PT_PKS3_PKT0_S9_ifPKiSB_iPKfiiiSD_SD_iiiii,"a",@progbits
	.sectionflags	@""
	.align	4
.nv.constant0._ZN4vllm25paged_attention_v2_kernelIthLi80ELi16ELi128ELNS_18Fp8KVCacheDataTypeE1ELb0ELi512EEEvPfS2_PT_PKS3_PKT0_S9_ifPKiSB_iPKfiiiSD_SD_iiiii:
	.zero		1036


//--------------------- .nv.constant0._ZN4vllm25paged_attention_v2_kernelIthLi64ELi16ELi128ELNS_18Fp8KVCacheDataTypeE1ELb0ELi512EEEvPfS2_PT_PKS3_PKT0_S9_ifPKiSB_iPKfiiiSD_SD_iiiii --------------------------
	.section	.nv.constant0._ZN4vllm25paged_attention_v2_kernelIthLi64ELi16ELi128ELNS_18Fp8KVCacheDataTypeE1ELb0ELi512EEEvPfS2_PT_PKS3_PKT0_S9_ifPKiSB_iPKfiiiSD_SD_iiiii,"a",@progbits
	.sectionflags	@""
	.align	4
.nv.constant0._ZN4vllm25paged_attention_v2_kernelIthLi64ELi16ELi128ELNS_18Fp8KVCacheDataTypeE1ELb0ELi512EEEvPfS2_PT_PKS3_PKT0_S9_ifPKiSB_iPKfiiiSD_SD_iiiii:
	.zero		1036


//--------------------- .nv.constant0._ZN4vllm25paged_attention_v2_kernelIthLi32ELi16ELi128ELNS_18Fp8KVCacheDataTypeE1ELb0ELi512EEEvPfS2_PT_PKS3_PKT0_S9_ifPKiSB_iPKfiiiSD_SD_iiiii --------------------------
	.section	.nv.constant0._ZN4vllm25paged_attention_v2_kernelIthLi32ELi16ELi128ELNS_18Fp8KVCacheDataTypeE1ELb0ELi512EEEvPfS2_PT_PKS3_PKT0_S9_ifPKiSB_iPKfiiiSD_SD_iiiii,"a",@progbits
	.sectionflags	@""
	.align	4
.nv.constant0._ZN4vllm25paged_attention_v2_kernelIthLi32ELi16ELi128ELNS_18Fp8KVCacheDataTypeE1ELb0ELi512EEEvPfS2_PT_PKS3_PKT0_S9_ifPKiSB_iPKfiiiSD_SD_iiiii:
	.zero		1036


//--------------------- .nv.constant0._ZN4vllm25paged_attention_v2_kernelIthLi256ELi16ELi128ELNS_18Fp8KVCacheDataTypeE1ELb1ELi512EEEvPfS2_PT_PKS3_PKT0_S9_ifPKiSB_iPKfiiiSD_SD_iiiii --------------------------
	.section	.nv.constant0._ZN4vllm25paged_attention_v2_kernelIthLi256ELi16ELi128ELNS_18Fp8KVCacheDataTypeE1ELb1ELi512EEEvPfS2_PT_PKS3_PKT0_S9_ifPKiSB_iPKfiiiSD_SD_iiiii,"a",@progbits
	.sectionflags	@""
	.align	4
.nv.constant0._ZN4vllm25paged_attention_v2_kernelIthLi256ELi16ELi128ELNS_18Fp8KVCacheDataTypeE1ELb1ELi512EEEvPfS2_PT_PKS3_PKT0_S9_ifPKiSB_iPKfiiiSD_SD_iiiii:
	.zero		1036


//--------------------- .nv.constant0._ZN4vllm25paged_attention_v2_kernelIthLi192ELi16ELi128ELNS_18Fp8KVCacheDataTypeE1ELb1ELi512EEEvPfS2_PT_PKS3_PKT0_S9_ifPKiSB_iPKfiiiSD_SD_iiiii --------------------------
	.section	.nv.constant0._ZN4vllm25paged_attention_v2_kernelIthLi192ELi16ELi128ELNS_18Fp8KVCacheDataTypeE1ELb1ELi512EEEvPfS2_PT_PKS3_PKT0_S9_ifPKiSB_iPKfiiiSD_SD_iiiii,"a",@progbits
	.sectionflags	@""
	.align	4
.nv.constant0._ZN4vllm25paged_attention_v2_kernelIthLi192ELi16ELi128ELNS_18Fp8KVCacheDataTypeE1ELb1ELi512EEEvPfS2_PT_PKS3_PKT0_S9_ifPKiSB_iPKfiiiSD_SD_iiiii:
	.zero		1036


//--------------------- .nv.constant0._ZN4vllm25paged_attention_v2_kernelIthLi128ELi16ELi128ELNS_18Fp8KVCacheDataTypeE1ELb1ELi512EEEvPfS2_PT_PKS3_PKT0_S9_ifPKiSB_iPKfiiiSD_SD_iiiii --------------------------
	.section	.nv.constant0._ZN4vllm25paged_attention_v2_kernelIthLi128ELi16ELi128ELNS_18Fp8KVCacheDataTypeE1ELb1ELi512EEEvPfS2_PT_PKS3_PKT0_S9_ifPKiSB_iPKfiiiSD_SD_iiiii,"a",@progbits
	.sectionflags	@""
	.align	4
.nv.constant0._ZN4vllm25paged_attention_v2_kernelIthLi128ELi16ELi128ELNS_18Fp8KVCacheDataTypeE1ELb1ELi512EEEvPfS2_PT_PKS3_PKT0_S9_ifPKiSB_iPKfiiiSD_SD_iiiii:
	.zero		1036


//--------------------- .nv.constant0._ZN4vllm25paged_attention_v2_kernelIthLi120ELi16ELi128ELNS_18Fp8KVCacheDataTypeE1ELb1ELi512EEEvPfS2_PT_PKS3_PKT0_S9_ifPKiSB_iPKfiiiSD_SD_iiiii --------------------------
	.section	.nv.constant0._ZN4vllm25paged_attention_v2_kernelIthLi120ELi16ELi128ELNS_18Fp8KVCacheDataTypeE1ELb1ELi512EEEvPfS2_PT_PKS3_PKT0_S9_ifPKiSB_iPKfiiiSD_SD_iiiii,"a",@progbits
	.sectionflags	@""
	.align	4
.nv.constant0._ZN4vllm25paged_attention_v2_kernelIthLi120ELi16ELi128ELNS_18Fp8KVCacheDataTypeE1ELb1ELi512EEEvPfS2_PT_PKS3_PKT0_S9_ifPKiSB_iPKfiiiSD_SD_iiiii:
	.zero		1036


//--------------------- .nv.constant0._ZN4vllm25paged_attention_v2_kernelIthLi112ELi16ELi128ELNS_18Fp8KVCacheDataTypeE1ELb1ELi512EEEvPfS2_PT_PKS3_PKT0_S9_ifPKiSB_iPKfiiiSD_SD_iiiii --------------------------
	.section	.nv.constant0._ZN4vllm25paged_attention_v2_kernelIthLi112ELi16ELi128ELNS_18Fp8KVCacheDataTypeE1ELb1ELi512EEEvPfS2_PT_PKS3_PKT0_S9_ifPKiSB_iPKfiiiSD_SD_iiiii,"a",@progbits
	.sectionflags	@""
	.align	4
.nv.constant0._ZN4vllm25paged_attention_v2_kernelIthLi112ELi16ELi128ELNS_18Fp8KVCacheDataTypeE1ELb1ELi512EEEvPfS2_PT_PKS3_PKT0_S9_ifPKiSB_iPKfiiiSD_SD_iiiii:
	.zero		1036


//--------------------- .nv.constant0._ZN4vllm25paged_attention_v2_kernelIthLi96ELi16ELi128ELNS_18Fp8KVCacheDataTypeE1ELb1ELi512EEEvPfS2_PT_PKS3_PKT0_S9_ifPKiSB_iPKfiiiSD_SD_iiiii --------------------------
	.section	.nv.constant0._ZN4vllm25paged_attention_v2_kernelIthLi96ELi16ELi128ELNS_18Fp8KVCacheDataTypeE1ELb1ELi512EEEvPfS2_PT_PKS3_PKT0_S9_ifPKiSB_iPKfiiiSD_SD_iiiii,"a",@progbits
	.sectionflags	@""
	.align	4
.nv.constant0._ZN4vllm25paged_attention_v2_kernelIthLi96ELi16ELi128ELNS_18Fp8KVCacheDataTypeE1ELb1ELi512EEEvPfS2_PT_PKS3_PKT0_S9_ifPKiSB_iPKfiiiSD_SD_iiiii:
	.zero		1036


//--------------------- .nv.constant0._ZN4vllm25paged_attention_v2_kernelIthLi80ELi16ELi128ELNS_18Fp8KVCacheDataTypeE1ELb1ELi512EEEvPfS2_PT_PKS3_PKT0_S9_ifPKiSB_iPKfiiiSD_SD_iiiii --------------------------
	.section	.nv.constant0._ZN4vllm25paged_attention_v2_kernelIthLi80ELi16ELi128ELNS_18Fp8KVCacheDataTypeE1ELb1ELi512EEEvPfS2_PT_PKS3_PKT0_S9_ifPKiSB_iPKfiiiSD_SD_iiiii,"a",@progbits
	.sectionflags	@""
	.align	4
.nv.constant0._ZN4vllm25paged_attention_v2_kernelIthLi80ELi16ELi128ELNS_18Fp8KVCacheDataTypeE1ELb1ELi512EEEvPfS2_PT_PKS3_PKT0_S9_ifPKiSB_iPKfiiiSD_SD_iiiii:
	.zero		1036


//--------------------- .nv.constant0._ZN4vllm25paged_attention_v2_kernelIthLi64ELi16ELi128ELNS_18Fp8KVCacheDataTypeE1ELb1ELi512EEEvPfS2_PT_PKS3_PKT0_S9_ifPKiSB_iPKfiiiSD_SD_iiiii --------------------------
	.section	.nv.constant0._ZN4vllm25paged_attention_v2_kernelIthLi64ELi16ELi128ELNS_18Fp8KVCacheDataTypeE1ELb1ELi512EEEvPfS2_PT_PKS3_PKT0_S9_ifPKiSB_iPKfiiiSD_SD_iiiii,"a",@progbits
	.sectionflags	@""
	.align	4
.nv.constant0._ZN4vllm25paged_attention_v2_kernelIthLi64ELi16ELi128ELNS_18Fp8KVCacheDataTypeE1ELb1ELi512EEEvPfS2_PT_PKS3_PKT0_S9_ifPKiSB_iPKfiiiSD_SD_iiiii:
	.zero		1036


//--------------------- .nv.constant0._ZN4vllm25paged_attention_v2_kernelIthLi32ELi16ELi128ELNS_18Fp8KVCacheDataTypeE1ELb1ELi512EEEvPfS2_PT_PKS3_PKT0_S9_ifPKiSB_iPKfiiiSD_SD_iiiii --------------------------
	.section	.nv.constant0._ZN4vllm25paged_attention_v2_kernelIthLi32ELi16ELi128ELNS_18Fp8KVCacheDataTypeE1ELb1ELi512EEEvPfS2_PT_PKS3_PKT0_S9_ifPKiSB_iPKfiiiSD_SD_iiiii,"a",@progbits
	.sectionflags	@""
	.align	4
.nv.constant0._ZN4vllm25paged_attention_v2_kernelIthLi32ELi16ELi128ELNS_18Fp8KVCacheDataTypeE1ELb1ELi512EEEvPfS2_PT_PKS3_PKT0_S9_ifPKiSB_iPKfiiiSD_SD_iiiii:
	.zero		1036


//--------------------- .nv.constant0._ZN4vllm25paged_attention_v2_kernelIthLi256ELi8ELi128ELNS_18Fp8KVCacheDataTypeE1ELb0ELi512EEEvPfS2_PT_PKS3_PKT0_S9_ifPKiSB_iPKfiiiSD_SD_iiiii --------------------------
	.section	.nv.constant0._ZN4vllm25paged_attention_v2_kernelIthLi256ELi8ELi128ELNS_18Fp8KVCacheDataTypeE1ELb0ELi512EEEvPfS2_PT_PKS3_PKT0_S9_ifPKiSB_iPKfiiiSD_SD_iiiii,"a",@progbits
	.sectionflags	@""
	.align	4
.nv.constant0._ZN4vllm25paged_attention_v2_kernelIthLi256ELi8ELi128ELNS_18Fp8KVCacheDataTypeE1ELb0ELi512EEEvPfS2_PT_PKS3_PKT0_S9_ifPKiSB_iPKfiiiSD_SD_iiiii:
	.zero		1036


//--------------------- .nv.constant0._ZN4vllm25paged_attention_v2_kernelIthLi192ELi8ELi128ELNS_18Fp8KVCacheDataTypeE1ELb0ELi512EEEvPfS2_PT_PKS3_PKT0_S9_ifPKiSB_iPKfiiiSD_SD_iiiii --------------------------
	.section	.nv.constant0._ZN4vllm25paged_attention_v2_kernelIthLi192ELi8ELi128ELNS_18Fp8KVCacheDataTypeE1ELb0ELi512EEEvPfS2_PT_PKS3_PKT0_S9_ifPKiSB_iPKfiiiSD_SD_iiiii,"a",@progbits
	.sectionflags	@""
	.align	4
.nv.constant0._ZN4vllm25paged_attention_v2_kernelIthLi192ELi8ELi128ELNS_18Fp8KVCacheDataTypeE1ELb0ELi512EEEvPfS2_PT_PKS3_PKT0_S9_ifPKiSB_iPKfiiiSD_SD_iiiii:
	.zero		1036


//--------------------- .nv.constant0._ZN4vllm25paged_attention_v2_kernelIthLi128ELi8ELi128ELNS_18Fp8KVCacheDataTypeE1ELb0ELi512EEEvPfS2_PT_PKS3_PKT0_S9_ifPKiSB_iPKfiiiSD_SD_iiiii --------------------------
	.section	.nv.constant0._ZN4vllm25paged_attention_v2_kernelIthLi128ELi8ELi128ELNS_18Fp8KVCacheDataTypeE1ELb0ELi512EEEvPfS2_PT_PKS3_PKT0_S9_ifPKiSB_iPKfiiiSD_SD_iiiii,"a",@progbits
	.sectionflags	@""
	.align	4
.nv.constant0._ZN4vllm25paged_attention_v2_kernelIthLi128ELi8ELi128ELNS_18Fp8KVCacheDataTypeE1ELb0ELi512EEEvPfS2_PT_PKS3_PKT0_S9_ifPKiSB_iPKfiiiSD_SD_iiiii:
	.zero		1036


//--------------------- .nv.constant0._ZN4vllm25paged_attention_v2_kernelIthLi120ELi8ELi128ELNS_18Fp8KVCacheDataTypeE1ELb0ELi512EEEvPfS2_PT_PKS3_PKT0_S9_ifPKiSB_iPKfiiiSD_SD_iiiii --------------------------
	.section	.nv.constant0._ZN4vllm25paged_attention_v2_kernelIthLi120ELi8ELi128ELNS_18Fp8KVCacheDataTypeE1ELb0ELi512EEEvPfS2_PT_PKS3_PKT0_S9_ifPKiSB_iPKfiiiSD_SD_iiiii,"a",@progbits
	.sectionflags	@""
	.align	4
.nv.constant0._ZN4vllm25paged_attention_v2_kernelIthLi120ELi8ELi128ELNS_18Fp8KVCacheDataTypeE1ELb0ELi512EEEvPfS2_PT_PKS3_PKT0_S9_ifPKiSB_iPKfiiiSD_SD_iiiii:
	.zero		1036


//--------------------- .nv.constant0._ZN4vllm25paged_attention_v2_kernelIthLi112ELi8ELi128ELNS_18Fp8KVCacheDataTypeE1ELb0ELi512EEEvPfS2_PT_PKS3_PKT0_S9_ifPKiSB_iPKfiiiSD_SD_iiiii --------------------------
	.section	.nv.constant0._ZN4vllm25paged_attention_v2_kernelIthLi112ELi8ELi128ELNS_18Fp8KVCacheDataTypeE1ELb0ELi512EEEvPfS2_PT_PKS3_PKT0_S9_ifPKiSB_iPKfiiiSD_SD_iiiii,"a",@progbits
	.sectionflags	@""
	.align	4
.nv.constant0._ZN4vllm25paged_attention_v2_kernelIthLi112ELi8ELi128ELNS_18Fp8KVCacheDataTypeE1ELb0ELi512EEEvPfS2_PT_PKS3_PKT0_S9_ifPKiSB_iPKfiiiSD_SD_iiiii:
	.zero		1036


//--------------------- .nv.constant0._ZN4vllm25paged_attention_v2_kernelIthLi96ELi8ELi128ELNS_18Fp8KVCacheDataTypeE1ELb0ELi512EEEvPfS2_PT_PKS3_PKT0_S9_ifPKiSB_iPKfiiiSD_SD_iiiii --------------------------
	.section	.nv.constant0._ZN4vllm25paged_attention_v2_kernelIthLi96ELi8ELi128ELNS_18Fp8KVCacheDataTypeE1ELb0ELi512EEEvPfS2_PT_PKS3_PKT0_S9_ifPKiSB_iPKfiiiSD_SD_iiiii,"a",@progbits
	.sectionflags	@""
	.align	4
.nv.constant0._ZN4vllm25paged_attention_v2_kernelIthLi96ELi8ELi128ELNS_18Fp8KVCacheDataTypeE1ELb0ELi512EEEvPfS2_PT_PKS3_PKT0_S9_ifPKiSB_iPKfiiiSD_SD_iiiii:
	.zero		1036


//--------------------- .nv.constant0._ZN4vllm25paged_attention_v2_kernelIthLi80ELi8ELi128ELNS_18Fp8KVCacheDataTypeE1ELb0ELi512EEEvPfS2_PT_PKS3_PKT0_S9_ifPKiSB_iPKfiiiSD_SD_iiiii --------------------------
	.section	.nv.constant0._ZN4vllm25paged_attention_v2_kernelIthLi80ELi8ELi128ELNS_18Fp8KVCacheDataTypeE1ELb0ELi512EEEvPfS2_PT_PKS3_PKT0_S9_ifPKiSB_iPKfiiiSD_SD_iiiii,"a",@progbits
	.sectionflags	@""
	.align	4
.nv.constant0._ZN4vllm25paged_attention_v2_kernelIthLi80ELi8ELi128ELNS_18Fp8KVCacheDataTypeE1ELb0ELi512EEEvPfS2_PT_PKS3_PKT0_S9_ifPKiSB_iPKfiiiSD_SD_iiiii:
	.zero		1036


//--------------------- .nv.constant0._ZN4vllm25paged_attention_v2_kernelIthLi64ELi8ELi128ELNS_18Fp8KVCacheDataTypeE1ELb0ELi512EEEvPfS2_PT_PKS3_PKT0_S9_ifPKiSB_iPKfiiiSD_SD_iiiii --------------------------
	.section	.nv.constant0._ZN4vllm25paged_attention_v2_kernelIthLi64ELi8ELi128ELNS_18Fp8KVCacheDataTypeE1ELb0ELi512EEEvPfS2_PT_PKS3_PKT0_S9_ifPKiSB_iPKfiiiSD_SD_iiiii,"a",@progbits
	.sectionflags	@""
	.align	4
.nv.constant0._ZN4vllm25paged_attention_v2_kernelIthLi64ELi8ELi128ELNS_18Fp8KVCacheDataTypeE1ELb0ELi512EEEvPfS2_PT_PKS3_PKT0_S9_ifPKiSB_iPKfiiiSD_SD_iiiii:
	.zero		1036


//--------------------- .nv.constant0._ZN4vllm25paged_attention_v2_kernelIthLi32ELi8ELi128ELNS_18Fp8KVCacheDataTypeE1ELb0ELi512EEEvPfS2_PT_PKS3_PKT0_S9_ifPKiSB_iPKfiiiSD_SD_iiiii --------------------------
	.section	.nv.constant0._ZN4vllm25paged_attention_v2_kernelIthLi32ELi8ELi128ELNS_18Fp8KVCacheDataTypeE1ELb0ELi512EEEvPfS2_PT_PKS3_PKT0_S9_ifPKiSB_iPKfiiiSD_SD_iiiii,"a",@progbits
	.sectionflags	@""
	.align	4
.nv.constant0._ZN4vllm25paged_attention_v2_kernelIthLi32ELi8ELi128ELNS_18Fp8KVCacheDataTypeE1ELb0ELi512EEEvPfS2_PT_PKS3_PKT0_S9_ifPKiSB_iPKfiiiSD_SD_iiiii:
	.zero		1036


//--------------------- .nv.constant0._ZN4vllm25paged_attention_v2_kernelIthLi256ELi8ELi128ELNS_18Fp8KVCacheDataTypeE1ELb1ELi512EEEvPfS2_PT_PKS3_PKT0_S9_ifPKiSB_iPKfiiiSD_SD_iiiii --------------------------
	.section	.nv.constant0._ZN4vllm25paged_attention_v2_kernelIthLi256ELi8ELi128ELNS_18Fp8KVCacheDataTypeE1ELb1ELi512EEEvPfS2_PT_PKS3_PKT0_S9_ifPKiSB_iPKfiiiSD_SD_iiiii,"a",@progbits
	.sectionflags	@""
	.align	4
.nv.constant0._ZN4vllm25paged_attention_v2_kernelIthLi256ELi8ELi128ELNS_18Fp8KVCacheDataTypeE1ELb1ELi512EEEvPfS2_PT_PKS3_PKT0_S9_ifPKiSB_iPKfiiiSD_SD_iiiii:
	.zero		1036


//--------------------- .nv.constant0._ZN4vllm25paged_attention_v2_kernelIthLi192ELi8ELi128ELNS_18Fp8KVCacheDataTypeE1ELb1ELi512EEEvPfS2_PT_PKS3_PKT0_S9_ifPKiSB_iPKfiiiSD_SD_iiiii --------------------------
	.section	.nv.constant0._ZN4vllm25paged_attention_v2_kernelIthLi192ELi8ELi128ELNS_18Fp8KVCacheDataTypeE1ELb1ELi512EEEvPfS2_PT_PKS3_PKT0_S9_ifPKiSB_iPKfiiiSD_SD_iiiii,"a",@progbits
	.sectionflags	@""
	.align	4
.nv.constant0._ZN4vllm25paged_attention_v2_kernelIthLi192ELi8ELi128ELNS_18Fp8KVCacheDataTypeE1ELb1ELi512EEEvPfS2_PT_PKS3_PKT0_S9_ifPKiSB_iPKfiiiSD_SD_iiiii:
	.zero		1036


//--------------------- .nv.constant0._ZN4vllm25paged_attention_v2_kernelIthLi128ELi8ELi128ELNS_18Fp8KVCacheDataTypeE1ELb1ELi512EEEvPfS2_PT_PKS3_PKT0_S9_ifPKiSB_iPKfiiiSD_SD_iiiii --------------------------
	.section	.nv.constant0._ZN4vllm25paged_attention_v2_kernelIthLi128ELi8ELi128ELNS_18Fp8KVCacheDataTypeE1ELb1ELi512EEEvPfS2_PT_PKS3_PKT0_S9_ifPKiSB_iPKfiiiSD_SD_iiiii,"a",@progbits
	.sectionflags	@""
	.align	4
.nv.constant0._ZN4vllm25paged_attention_v2_kernelIthLi128ELi8ELi128ELNS_18Fp8KVCacheDataTypeE1ELb1ELi512EEEvPfS2_PT_PKS3_PKT0_S9_ifPKiSB_iPKfiiiSD_SD_iiiii:
	.zero		1036


//--------------------- .nv.constant0._ZN4vllm25paged_attention_v2_kernelIthLi120ELi8ELi128ELNS_18Fp8KVCacheDataTypeE1ELb1ELi512EEEvPfS2_PT_PKS3_PKT0_S9_ifPKiSB_iPKfiiiSD_SD_iiiii --------------------------
	.section	.nv.constant0._ZN4vllm25paged_attention_v2_kernelIthLi120ELi8ELi128ELNS_18Fp8KVCacheDataTypeE1ELb1ELi512EEEvPfS2_PT_PKS3_PKT0_S9_ifPKiSB_iPKfiiiSD_SD_iiiii,"a",@progbits
	.sectionflags	@""
	.align	4
.nv.constant0._ZN4vllm25paged_attention_v2_kernelIthLi120ELi8ELi128ELNS_18Fp8KVCacheDataTypeE1ELb1ELi512EEEvPfS2_PT_PKS3_PKT0_S9_ifPKiSB_iPKfiiiSD_SD_iiiii:
	.zero		1036


//--------------------- .nv.constant0._ZN4vllm25paged_attention_v2_kernelIthLi112ELi8ELi128ELNS_18Fp8KVCacheDataTypeE1ELb1ELi512EEEvPfS2_PT_PKS3_PKT0_S9_ifPKiSB_iPKfiiiSD_SD_iiiii --------------------------
	.section	.nv.constant0._ZN4vllm25paged_attention_v2_kernelIthLi112ELi8ELi128ELNS_18Fp8KVCacheDataTypeE1ELb1ELi512EEEvPfS2_PT_PKS3_PKT0_S9_ifPKiSB_iPKfiiiSD_SD_iiiii,"a",@progbits
	.sectionflags	@""
	.align	4
.nv.constant0._ZN4vllm25paged_attention_v2_kernelIthLi112ELi8ELi128ELNS_18Fp8KVCacheDataTypeE1ELb1ELi512EEEvPfS2_PT_PKS3_PKT0_S9_ifPKiSB_iPKfiiiSD_SD_iiiii:
	.zero		1036


//--------------------- .nv.constant0._ZN4vllm25paged_attention_v2_kernelIthLi96ELi8ELi128ELNS_18Fp8KVCacheDataTypeE1ELb1ELi512EEEvPfS2_PT_PKS3_PKT0_S9_ifPKiSB_iPKfiiiSD_SD_iiiii --------------------------
	.section	.nv.constant0._ZN4vllm25paged_attention_v2_kernelIthLi96ELi8ELi128ELNS_18Fp8KVCacheDataTypeE1ELb1ELi512EEEvPfS2_PT_PKS3_PKT0_S9_ifPKiSB_iPKfiiiSD_SD_iiiii,"a",@progbits
	.sectionflags	@""
	.align	4
.nv.constant0._ZN4vllm25paged_attention_v2_kernelIthLi96ELi8ELi128ELNS_18Fp8KVCacheDataTypeE1ELb1ELi512EEEvPfS2_PT_PKS3_PKT0_S9_ifPKiSB_iPKfiiiSD_SD_iiiii:
	.zero		1036


//--------------------- .nv.constant0._ZN4vllm25paged_attention_v2_kernelIthLi80ELi8ELi128ELNS_18Fp8KVCacheDataTypeE1ELb1ELi512EEEvPfS2_PT_PKS3_PKT0_S9_ifPKiSB_iPKfiiiSD_SD_iiiii --------------------------
	.section	.nv.constant0._ZN4vllm25paged_attention_v2_kernelIthLi80ELi8ELi128ELNS_18Fp8KVCacheDataTypeE1ELb1ELi512EEEvPfS2_PT_PKS3_PKT0_S9_ifPKiSB_iPKfiiiSD_SD_iiiii,"a",@progbits
	.sectionflags	@""
	.align	4
.nv.constant0._ZN4vllm25paged_attention_v2_kernelIthLi80ELi8ELi128ELNS_18Fp8KVCacheDataTypeE1ELb1ELi512EEEvPfS2_PT_PKS3_PKT0_S9_ifPKiSB_iPKfiiiSD_SD_iiiii:
	.zero		1036


//--------------------- .nv.constant0._ZN4vllm25paged_attention_v2_kernelIthLi64ELi8ELi128ELNS_18Fp8KVCacheDataTypeE1ELb1ELi512EEEvPfS2_PT_PKS3_PKT0_S9_ifPKiSB_iPKfiiiSD_SD_iiiii --------------------------
	.section	.nv.constant0._ZN4vllm25paged_attention_v2_kernelIthLi64ELi8ELi128ELNS_18Fp8KVCacheDataTypeE1ELb1ELi512EEEvPfS2_PT_PKS3_PKT0_S9_ifPKiSB_iPKfiiiSD_SD_iiiii,"a",@progbits
	.sectionflags	@""
	.align	4
.nv.constant0._ZN4vllm25paged_attention_v2_kernelIthLi64ELi8ELi128ELNS_18Fp8KVCacheDataTypeE1ELb1ELi512EEEvPfS2_PT_PKS3_PKT0_S9_ifPKiSB_iPKfiiiSD_SD_iiiii:
	.zero		1036


//--------------------- .nv.constant0._ZN4vllm25paged_attention_v2_kernelIthLi32ELi8ELi128ELNS_18Fp8KVCacheDataTypeE1ELb1ELi512EEEvPfS2_PT_PKS3_PKT0_S9_ifPKiSB_iPKfiiiSD_SD_iiiii --------------------------
	.section	.nv.constant0._ZN4vllm25paged_attention_v2_kernelIthLi32ELi8ELi128ELNS_18Fp8KVCacheDataTypeE1ELb1ELi512EEEvPfS2_PT_PKS3_PKT0_S9_ifPKiSB_iPKfiiiSD_SD_iiiii,"a",@progbits
	.sectionflags	@""
	.align	4
.nv.constant0._ZN4vllm25paged_attention_v2_kernelIthLi32ELi8ELi128ELNS_18Fp8KVCacheDataTypeE1ELb1ELi512EEEvPfS2_PT_PKS3_PKT0_S9_ifPKiSB_iPKfiiiSD_SD_iiiii:
	.zero		1036


//--------------------- .nv.constant0._ZN4vllm25paged_attention_v2_kernelIfhLi256ELi32ELi128ELNS_18Fp8KVCacheDataTypeE1ELb0ELi512EEEvPfS2_PT_PKS3_PKT0_S9_ifPKiSB_iPKfiiiSD_SD_iiiii --------------------------
	.section	.nv.constant0._ZN4vllm25paged_attention_v2_kernelIfhLi256ELi32ELi128ELNS_18Fp8KVCacheDataTypeE1ELb0ELi512EEEvPfS2_PT_PKS3_PKT0_S9_ifPKiSB_iPKfiiiSD_SD_iiiii,"a",@progbits
	.sectionflags	@""
	.align	4
.nv.constant0._ZN4vllm25paged_attention_v2_kernelIfhLi256ELi32ELi128ELNS_18Fp8KVCacheDataTypeE1ELb0ELi512EEEvPfS2_PT_PKS3_PKT0_S9_ifPKiSB_iPKfiiiSD_SD_iiiii:
	.zero		1036


//--------------------- .nv.constant0._ZN4vllm25paged_attention_v2_kernelIfhLi192ELi32ELi128ELNS_18Fp8KVCacheDataTypeE1ELb0ELi512EEEvPfS2_PT_PKS3_PKT0_S9_ifPKiSB_iPKfiiiSD_SD_iiiii --------------------------
	.section	.nv.constant0._ZN4vllm25paged_attention_v2_kernelIfhLi192ELi32ELi128ELNS_18Fp8KVCacheDataTypeE1ELb0ELi512EEEvPfS2_PT_PKS3_PKT0_S9_ifPKiSB_iPKfiiiSD_SD_iiiii,"a",@progbits
	.sectionflags	@""
	.align	4
.nv.constant0._ZN4vllm25paged_attention_v2_kernelIfhLi192ELi32ELi128ELNS_18Fp8KVCacheDataTypeE1ELb0ELi512EEEvPfS2_PT_PKS3_PKT0_S9_ifPKiSB_iPKfiiiSD_SD_iiiii:
	.zero		1036


//--------------------- .nv.constant0._ZN4vllm25paged_attention_v2_kernelIfhLi128ELi32ELi128ELNS_18Fp8KVCacheDataTypeE1ELb0ELi512EEEvPfS2_PT_PKS3_PKT0_S9_ifPKiSB_iPKfiiiSD_SD_iiiii --------------------------
	.section	.nv.constant0._ZN4vllm25paged_attention_v2_kernelIfhLi128ELi32ELi128ELNS_18Fp8KVCacheDataTypeE1ELb0ELi512EEEvPfS2_PT_PKS3_PKT0_S9_ifPKiSB_iPKfiiiSD_SD_iiiii,"a",@progbits
	.sectionflags	@""
	.align	4
.nv.constant0._ZN4vllm25paged_attention_v2_kernelIfhLi128ELi32ELi128ELNS_18Fp8KVCacheDataTypeE1ELb0ELi512EEEvPfS2_PT_PKS3_PKT0_S9_ifPKiSB_iPKfiiiSD_SD_iiiii:
	.zero		1036


//--------------------- .nv.constant0._ZN4vllm25paged_attention_v2_kernelIfhLi120ELi32ELi128ELNS_18Fp8KVCacheDataTypeE1ELb0ELi512EEEvPfS2_PT_PKS3_PKT0_S9_ifPKiSB_iPKfiiiSD_SD_iiiii --------------------------
	.section	.nv.constant0._ZN4vllm25paged_attention_v2_kernelIfhLi120ELi32ELi128ELNS_18Fp8KVCacheDataTypeE1ELb0ELi512EEEvPfS2_PT_PKS3_PKT0_S9_ifPKiSB_iPKfiiiSD_SD_iiiii,"a",@progbits
	.sectionflags	@""
	.align	4
.nv.constant0._ZN4vllm25paged_attention_v2_kernelIfhLi120ELi32ELi128ELNS_18Fp8KVCacheDataTypeE1ELb0ELi512EEEvPfS2_PT_PKS3_PKT0_S9_ifPKiSB_iPKfiiiSD_SD_iiiii:
	.zero		1036


//--------------------- .nv.constant0._ZN4vllm25paged_attention_v2_kernelIfhLi112ELi32ELi128ELNS_18Fp8KVCacheDataTypeE1ELb0ELi512EEEvPfS2_PT_PKS3_PKT0_S9_ifPKiSB_iPKfiiiSD_SD_iiiii --------------------------
	.section	.nv.constant0._ZN4vllm25paged_attention_v2_kernelIfhLi112ELi32ELi128ELNS_18Fp8KVCacheDataTypeE1ELb0ELi512EEEvPfS2_PT_PKS3_PKT0_S9_ifPKiSB_iPKfiiiSD_SD_iiiii,"a",@progbits
	.sectionflags	@""
	.align	4
.nv.constant0._ZN4vllm25paged_attention_v2_kernelIfhLi112ELi32ELi128ELNS_18Fp8KVCacheDataTypeE1ELb0ELi512EEEvPfS2_PT_PKS3_PKT0_S9_ifPKiSB_iPKfiiiSD_SD_iiiii:
	.zero		1036


//--------------------- .nv.constant0._ZN4vllm25paged_attention_v2_kernelIfhLi96ELi32ELi128ELNS_18Fp8KVCacheDataTypeE1ELb0ELi512EEEvPfS2_PT_PKS3_PKT0_S9_ifPKiSB_iPKfiiiSD_SD_iiiii --------------------------
	.section	.nv.constant0._ZN4vllm25paged_attention_v2_kernelIfhLi96ELi32ELi128ELNS_18Fp8KVCacheDataTypeE1ELb0ELi512EEEvPfS2_PT_PKS3_PKT0_S9_ifPKiSB_iPKfiiiSD_SD_iiiii,"a",@progbits
	.sectionflags	@""
	.align	4
.nv.constant0._ZN4vllm25paged_attention_v2_kernelIfhLi96ELi32ELi128ELNS_18Fp8KVCacheDataTypeE1ELb0ELi512EEEvPfS2_PT_PKS3_PKT0_S9_ifPKiSB_iPKfiiiSD_SD_iiiii:
	.zero		1036


//--------------------- .nv.constant0._ZN4vllm25paged_attention_v2_kernelIfhLi80ELi32ELi128ELNS_18Fp8KVCacheDataTypeE1ELb0ELi512EEEvPfS2_PT_PKS3_PKT0_S9_ifPKiSB_iPKfiiiSD_SD_iiiii --------------------------
	.section	.nv.constant0._ZN4vllm25paged_attention_v2_kernelIfhLi80ELi32ELi128ELNS_18Fp8KVCacheDataTypeE1ELb0ELi512EEEvPfS2_PT_PKS3_PKT0_S9_ifPKiSB_iPKfiiiSD_SD_iiiii,"a",@progbits
	.sectionflags	@""
	.align	4
.nv.constant0._ZN4vllm25paged_attention_v2_kernelIfhLi80ELi32ELi128ELNS_18Fp8KVCacheDataTypeE1ELb0ELi512EEEvPfS2_PT_PKS3_PKT0_S9_ifPKiSB_iPKfiiiSD_SD_iiiii:
	.zero		1036


//--------------------- .nv.constant0._ZN4vllm25paged_attention_v2_kernelIfhLi64ELi32ELi128ELNS_18Fp8KVCacheDataTypeE1ELb0ELi512EEEvPfS2_PT_PKS3_PKT0_S9_ifPKiSB_iPKfiiiSD_SD_iiiii --------------------------
	.section	.nv.constant0._ZN4vllm25paged_attention_v2_kernelIfhLi64ELi32ELi128ELNS_18Fp8KVCacheDataTypeE1ELb0ELi512EEEvPfS2_PT_PKS3_PKT0_S9_ifPKiSB_iPKfiiiSD_SD_iiiii,"a",@progbits
	.sectionflags	@""
	.align	4
.nv.constant0._ZN4vllm25paged_attention_v2_kernelIfhLi64ELi32ELi128ELNS_18Fp8KVCacheDataTypeE1ELb0ELi512EEEvPfS2_PT_PKS3_PKT0_S9_ifPKiSB_iPKfiiiSD_SD_iiiii:
	.zero		1036


//--------------------- .nv.constant0._ZN4vllm25paged_attention_v2_kernelIfhLi32ELi32ELi128ELNS_18Fp8KVCacheDataTypeE1ELb0ELi512EEEvPfS2_PT_PKS3_PKT0_S9_ifPKiSB_iPKfiiiSD_SD_iiiii --------------------------
	.section	.nv.constant0._ZN4vllm25paged_attention_v2_kernelIfhLi32ELi32ELi128ELNS_18Fp8KVCacheDataTypeE1ELb0ELi512EEEvPfS2_PT_PKS3_PKT0_S9_ifPKiSB_iPKfiiiSD_SD_iiiii,"a",@progbits
	.sectionflags	@""
	.align	4
.nv.constant0._ZN4vllm25paged_attention_v2_kernelIfhLi32ELi32ELi128ELNS_18Fp8KVCacheDataTypeE1ELb0ELi512EEEvPfS2_PT_PKS3_PKT0_S9_ifPKiSB_iPKfiiiSD_SD_iiiii:
	.zero		1036


//--------------------- .nv.constant0._ZN4vllm25paged_attention_v2_kernelIfhLi256ELi32ELi128ELNS_18Fp8KVCacheDataTypeE1ELb1ELi512EEEvPfS2_PT_PKS3_PKT0_S9_ifPKiSB_iPKfiiiSD_SD_iiiii --------------------------
	.section	.nv.constant0._ZN4vllm25paged_attention_v2_kernelIfhLi256ELi32ELi128ELNS_18Fp8KVCacheDataTypeE1ELb1ELi512EEEvPfS2_PT_PKS3_PKT0_S9_ifPKiSB_iPKfiiiSD_SD_iiiii,"a",@progbits
	.sectionflags	@""
	.align	4
.nv.constant0._ZN4vllm25paged_attention_v2_kernelIfhLi256ELi32ELi128ELNS_18Fp8KVCacheDataTypeE1ELb1ELi512EEEvPfS2_PT_PKS3_PKT0_S9_ifPKiSB_iPKfiiiSD_SD_iiiii:
	.zero		1036


//--------------------- .nv.constant0._ZN4vllm25paged_attention_v2_kernelIfhLi192ELi32ELi128ELNS_18Fp8KVCacheDataTypeE1ELb1ELi512EEEvPfS2_PT_PKS3_PKT0_S9_ifPKiSB_iPKfiiiSD_SD_iiiii --------------------------
	.section	.nv.constant0._ZN4vllm25paged_attention_v2_kernelIfhLi192ELi32ELi128ELNS_18Fp8KVCacheDataTypeE1ELb1ELi512EEEvPfS2_PT_PKS3_PKT0_S9_ifPKiSB_iPKfiiiSD_SD_iiiii,"a",@progbits
	.sectionflags	@""
	.align	4
.nv.constant0._ZN4vllm25paged_attention_v2_kernelIfhLi192ELi32ELi128ELNS_18Fp8KVCacheDataTypeE1ELb1ELi512EEEvPfS2_PT_PKS3_PKT0_S9_ifPKiSB_iPKfiiiSD_SD_iiiii:
	.zero		1036


//--------------------- .nv.constant0._ZN4vllm25paged_attention_v2_kernelIfhLi128ELi32ELi128ELNS_18Fp8KVCacheDataTypeE1ELb1ELi512EEEvPfS2_PT_PKS3_PKT0_S9_ifPKiSB_iPKfiiiSD_SD_iiiii --------------------------
	.section	.nv.constant0._ZN4vllm25paged_attention_v2_kernelIfhLi128ELi32ELi128ELNS_18Fp8KVCacheDataTypeE1ELb1ELi512EEEvPfS2_PT_PKS3_PKT0_S9_ifPKiSB_iPKfiiiSD_SD_iiiii,"a",@progbits
	.sectionflags	@""
	.align	4
.nv.constant0._ZN4vllm25paged_attention_v2_kernelIfhLi128ELi32ELi128ELNS_18Fp8KVCacheDataTypeE1ELb1ELi512EEEvPfS2_PT_PKS3_PKT0_S9_ifPKiSB_iPKfiiiSD_SD_iiiii:
	.zero		1036


//--------------------- .nv.constant0._ZN4vllm25paged_attention_v2_kernelIfhLi120ELi32ELi128ELNS_18Fp8KVCacheDataTypeE1ELb1ELi512EEEvPfS2_PT_PKS3_PKT0_S9_ifPKiSB_iPKfiiiSD_SD_iiiii --------------------------
	.section	.nv.constant0._ZN4vllm25paged_attention_v2_kernelIfhLi120ELi32ELi128ELNS_18Fp8KVCacheDataTypeE1ELb1ELi512EEEvPfS2_PT_PKS3_PKT0_S9_ifPKiSB_iPKfiiiSD_SD_iiiii,"a",@progbits
	.sectionflags	@""
	.align	4
.nv.constant0._ZN4vllm25paged_attention_v2_kernelIfhLi120ELi32ELi128ELNS_18Fp8KVCacheDataTypeE1ELb1ELi512EEEvPfS2_PT_PKS3_PKT0_S9_ifPKiSB_iPKfiiiSD_SD_iiiii:
	.zero		1036


//--------------------- .nv.constant0._ZN4vllm25paged_attention_v2_kernelIfhLi112ELi32ELi128ELNS_18Fp8KVCacheDataTypeE1ELb1ELi512EEEvPfS2_PT_PKS3_PKT0_S9_ifPKiSB_iPKfiiiSD_SD_iiiii --------------------------
	.section	.nv.constant0._ZN4vllm25paged_attention_v2_kernelIfhLi112ELi32ELi128ELNS_18Fp8KVCacheDataTypeE1ELb1ELi512EEEvPfS2_PT_PKS3_PKT0_S9_ifPKiSB_iPKfiiiSD_SD_iiiii,"a",@progbits
	.sectionflags	@""
	.align	4
.nv.constant0._ZN4vllm25paged_attention_v2_kernelIfhLi112ELi32ELi128ELNS_18Fp8KVCacheDataTypeE1ELb1ELi512EEEvPfS2_PT_PKS3_PKT0_S9_ifPKiSB_iPKfiiiSD_SD_iiiii:
	.zero		1036


//--------------------- .nv.constant0._ZN4vllm25paged_attention_v2_kernelIfhLi96ELi32ELi128ELNS_18Fp8KVCacheDataTypeE1ELb1ELi512EEEvPfS2_PT_PKS3_PKT0_S9_ifPKiSB_iPKfiiiSD_SD_iiiii --------------------------
	.section	.nv.constant0._ZN4vllm25paged_attention_v2_kernelIfhLi96ELi32ELi128ELNS_18Fp8KVCacheDataTypeE1ELb1ELi512EEEvPfS2_PT_PKS3_PKT0_S9_ifPKiSB_iPKfiiiSD_SD_iiiii,"a",@progbits
	.sectionflags	@""
	.align	4
.nv.constant0._ZN4vllm25paged_attention_v2_kernelIfhLi96ELi32ELi128ELNS_18Fp8KVCacheDataTypeE1ELb1ELi512EEEvPfS2_PT_PKS3_PKT0_S9_ifPKiSB_iPKfiiiSD_SD_iiiii:
	.zero		1036


//--------------------- .nv.constant0._ZN4vllm25paged_attention_v2_kernelIfhLi80ELi32ELi128ELNS_18Fp8KVCacheDataTypeE1ELb1ELi512EEEvPfS2_PT_PKS3_PKT0_S9_ifPKiSB_iPKfiiiSD_SD_iiiii --------------------------
	.section	.nv.constant0._ZN4vllm25paged_attention_v2_kernelIfhLi80ELi32ELi128ELNS_18Fp8KVCacheDataTypeE1ELb1ELi512EEEvPfS2_PT_PKS3_PKT0_S9_ifPKiSB_iPKfiiiSD_SD_iiiii,"a",@progbits
	.sectionflags	@""
	.align	4
.nv.constant0._ZN4vllm25paged_attention_v2_kernelIfhLi80ELi32ELi128ELNS_18Fp8KVCacheDataTypeE1ELb1ELi512EEEvPfS2_PT_PKS3_PKT0_S9_ifPKiSB_iPKfiiiSD_SD_iiiii:
	.zero		1036


//--------------------- .nv.constant0._ZN4vllm25paged_attention_v2_kernelIfhLi64ELi32ELi128ELNS_18Fp8KVCacheDataTypeE1ELb1ELi512EEEvPfS2_PT_PKS3_PKT0_S9_ifPKiSB_iPKfiiiSD_SD_iiiii --------------------------
	.section	.nv.constant0._ZN4vllm25paged_attention_v2_kernelIfhLi64ELi32ELi128ELNS_18Fp8KVCacheDataTypeE1ELb1ELi512EEEvPfS2_PT_PKS3_PKT0_S9_ifPKiSB_iPKfiiiSD_SD_iiiii,"a",@progbits
	.sectionflags	@""
	.align	4
.nv.constant0._ZN4vllm25paged_attention_v2_kernelIfhLi64ELi32ELi128ELNS_18Fp8KVCacheDataTypeE1ELb1ELi512EEEvPfS2_PT_PKS3_PKT0_S9_ifPKiSB_iPKfiiiSD_SD_iiiii:
	.zero		1036


//--------------------- .nv.constant0._ZN4vllm25paged_attention_v2_kernelIfhLi32ELi32ELi128ELNS_18Fp8KVCacheDataTypeE1ELb1ELi512EEEvPfS2_PT_PKS3_PKT0_S9_ifPKiSB_iPKfiiiSD_SD_iiiii --------------------------
	.section	.nv.constant0._ZN4vllm25paged_attention_v2_kernelIfhLi32ELi32ELi128ELNS_18Fp8KVCacheDataTypeE1ELb1ELi512EEEvPfS2_PT_PKS3_PKT0_S9_ifPKiSB_iPKfiiiSD_SD_iiiii,"a",@progbits
	.sectionflags	@""
	.align	4
.nv.constant0._ZN4vllm25paged_attention_v2_kernelIfhLi32ELi32ELi128ELNS_18Fp8KVCacheDataTypeE1ELb1ELi512EEEvPfS2_PT_PKS3_PKT0_S9_ifPKiSB_iPKfiiiSD_SD_iiiii:
	.zero		1036


//--------------------- .nv.constant0._ZN4vllm25paged_attention_v2_kernelIfhLi256ELi16ELi128ELNS_18Fp8KVCacheDataTypeE1ELb0ELi512EEEvPfS2_PT_PKS3_PKT0_S9_ifPKiSB_iPKfiiiSD_SD_iiiii --------------------------
	.section	.nv.constant0._ZN4vllm25paged_attention_v2_kernelIfhLi256ELi16ELi128ELNS_18Fp8KVCacheDataTypeE1ELb0ELi512EEEvPfS2_PT_PKS3_PKT0_S9_ifPKiSB_iPKfiiiSD_SD_iiiii,"a",@progbits
	.sectionflags	@""
	.align	4
.nv.constant0._ZN4vllm25paged_attention_v2_kernelIfhLi256ELi16ELi128ELNS_18Fp8KVCacheDataTypeE1ELb0ELi512EEEvPfS2_PT_PKS3_PKT0_S9_ifPKiSB_iPKfiiiSD_SD_iiiii:
	.zero		1036


//--------------------- .nv.constant0._ZN4vllm25paged_attention_v2_kernelIfhLi192ELi16ELi128ELNS_18Fp8KVCacheDataTypeE1ELb0ELi512EEEvPfS2_PT_PKS3_PKT0_S9_ifPKiSB_iPKfiiiSD_SD_iiiii --------------------------
	.section	.nv.constant0._ZN4vllm25paged_attention_v2_kernelIfhLi192ELi16ELi128ELNS_18Fp8KVCacheDataTypeE1ELb0ELi512EEEvPfS2_PT_PKS3_PKT0_S9_ifPKiSB_iPKfiiiSD_SD_iiiii,"a",@progbits
	.sectionflags	@""
	.align	4
.nv.constant0._ZN4vllm25paged_attention_v2_kernelIfhLi192ELi16ELi128ELNS_18Fp8KVCacheDataTypeE1ELb0ELi512EEEvPfS2_PT_PKS3_PKT0_S9_ifPKiSB_iPKfiiiSD_SD_iiiii:
	.zero		1036


//--------------------- .nv.constant0._ZN4vllm25paged_attention_v2_kernelIfhLi128ELi16ELi128ELNS_18Fp8KVCacheDataTypeE1ELb0ELi512EEEvPfS2_PT_PKS3_PKT0_S9_ifPKiSB_iPKfiiiSD_SD_iiiii --------------------------
	.section	.nv.constant0._ZN4vllm25paged_attention_v2_kernelIfhLi128ELi16ELi128ELNS_18Fp8KVCacheDataTypeE1ELb0ELi512EEEvPfS2_PT_PKS3_PKT0_S9_ifPKiSB_iPKfiiiSD_SD_iiiii,"a",@progbits
	.sectionflags	@""
	.align	4
.nv.constant0._ZN4vllm25paged_attention_v2_kernelIfhLi128ELi16ELi128ELNS_18Fp8KVCacheDataTypeE1ELb0ELi512EEEvPfS2_PT_PKS3_PKT0_S9_ifPKiSB_iPKfiiiSD_SD_iiiii:
	.zero		1036


//--------------------- .nv.constant0._ZN4vllm25paged_attention_v2_kernelIfhLi120ELi16ELi128ELNS_18Fp8KVCacheDataTypeE1ELb0ELi512EEEvPfS2_PT_PKS3_PKT0_S9_ifPKiSB_iPKfiiiSD_SD_iiiii --------------------------
	.section	.nv.constant0._ZN4vllm25paged_attention_v2_kernelIfhLi120ELi16ELi128ELNS_18Fp8KVCacheDataTypeE1ELb0ELi512EEEvPfS2_PT_PKS3_PKT0_S9_ifPKiSB_iPKfiiiSD_SD_iiiii,"a",@progbits
	.sectionflags	@""
	.align	4
.nv.constant0._ZN4vllm25paged_attention_v2_kernelIfhLi120ELi16ELi128ELNS_18Fp8KVCacheDataTypeE1ELb0ELi512EEEvPfS2_PT_PKS3_PKT0_S9_ifPKiSB_iPKfiiiSD_SD_iiiii:
	.zero		1036


//--------------------- .nv.constant0._ZN4vllm25paged_attention_v2_kernelIfhLi112ELi16ELi128ELNS_18Fp8KVCacheDataTypeE1ELb0ELi512EEEvPfS2_PT_PKS3_PKT0_S9_ifPKiSB_iPKfiiiSD_SD_iiiii --------------------------
	.section	.nv.constant0._ZN4vllm25paged_attention_v2_kernelIfhLi112ELi16ELi128ELNS_18Fp8KVCacheDataTypeE1ELb0ELi512EEEvPfS2_PT_PKS3_PKT0_S9_ifPKiSB_iPKfiiiSD_SD_iiiii,"a",@progbits
	.sectionflags	@""
	.align	4
.nv.constant0._ZN4vllm25paged_attention_v2_kernelIfhLi112ELi16ELi128ELNS_18Fp8KVCacheDataTypeE1ELb0ELi512EEEvPfS2_PT_PKS3_PKT0_S9_ifPKiSB_iPKfiiiSD_SD_iiiii:
	.zero		1036


//--------------------- .nv.constant0._ZN4vllm25paged_attention_v2_kernelIfhLi96ELi16ELi128ELNS_18Fp8KVCacheDataTypeE1ELb0ELi512EEEvPfS2_PT_PKS3_PKT0_S9_ifPKiSB_iPKfiiiSD_SD_iiiii --------------------------
	.section	.nv.constant0._ZN4vllm25paged_attention_v2_kernelIfhLi96ELi16ELi128ELNS_18Fp8KVCacheDataTypeE1ELb0ELi512EEEvPfS2_PT_PKS3_PKT0_S9_ifPKiSB_iPKfiiiSD_SD_iiiii,"a",@progbits
	.sectionflags	@""
	.align	4
.nv.constant0._ZN4vllm25paged_attention_v2_kernelIfhLi96ELi16ELi128ELNS_18Fp8KVCacheDataTypeE1ELb0ELi512EEEvPfS2_PT_PKS3_PKT0_S9_ifPKiSB_iPKfiiiSD_SD_iiiii:
	.zero		1036


//--------------------- .nv.constant0._ZN4vllm25paged_attention_v2_kernelIfhLi80ELi16ELi128ELNS_18Fp8KVCacheDataTypeE1ELb0ELi512EEEvPfS2_PT_PKS3_PKT0_S9_ifPKiSB_iPKfiiiSD_SD_iiiii --------------------------
	.section	.nv.constant0._ZN4vllm25paged_attention_v2_kernelIfhLi80ELi16ELi128ELNS_18Fp8KVCacheDataTypeE1ELb0ELi512EEEvPfS2_PT_PKS3_PKT0_S9_ifPKiSB_iPKfiiiSD_SD_iiiii,"a",@progbits
	.sectionflags	@""
	.align	4
.nv.constant0._ZN4vllm25paged_attention_v2_kernelIfhLi80ELi16ELi128ELNS_18Fp8KVCacheDataTypeE1ELb0ELi512EEEvPfS2_PT_PKS3_PKT0_S9_ifPKiSB_iPKfiiiSD_SD_iiiii:
	.zero		1036


//--------------------- .nv.constant0._ZN4vllm25paged_attention_v2_kernelIfhLi64ELi16ELi128ELNS_18Fp8KVCacheDataTypeE1ELb0ELi512EEEvPfS2_PT_PKS3_PKT0_S9_ifPKiSB_iPKfiiiSD_SD_iiiii --------------------------
	.section	.nv.constant0._ZN4vllm25paged_attention_v2_kernelIfhLi64ELi16ELi128ELNS_18Fp8KVCacheDataTypeE1ELb0ELi512EEEvPfS2_PT_PKS3_PKT0_S9_ifPKiSB_iPKfiiiSD_SD_iiiii,"a",@progbits
	.sectionflags	@""
	.align	4
.nv.constant0._ZN4vllm25paged_attention_v2_kernelIfhLi64ELi16ELi128ELNS_18Fp8KVCacheDataTypeE1ELb0ELi512EEEvPfS2_PT_PKS3_PKT0_S9_ifPKiSB_iPKfiiiSD_SD_iiiii:
	.zero		1036


//--------------------- .nv.constant0._ZN4vllm25paged_attention_v2_kernelIfhLi32ELi16ELi128ELNS_18Fp8KVCacheDataTypeE1ELb0ELi512EEEvPfS2_PT_PKS3_PKT0_S9_ifPKiSB_iPKfiiiSD_SD_iiiii --------------------------
	.section	.nv.constant0._ZN4vllm25paged_attention_v2_kernelIfhLi32ELi16ELi128ELNS_18Fp8KVCacheDataTypeE1ELb0ELi512EEEvPfS2_PT_PKS3_PKT0_S9_ifPKiSB_iPKfiiiSD_SD_iiiii,"a",@progbits
	.sectionflags	@""
	.align	4
.nv.constant0._ZN4vllm25paged_attention_v2_kernelIfhLi32ELi16ELi128ELNS_18Fp8KVCacheDataTypeE1ELb0ELi512EEEvPfS2_PT_PKS3_PKT0_S9_ifPKiSB_iPKfiiiSD_SD_iiiii:
	.zero		1036


//--------------------- .nv.constant0._ZN4vllm25paged_attention_v2_kernelIfhLi256ELi16ELi128ELNS_18Fp8KVCacheDataTypeE1ELb1ELi512EEEvPfS2_PT_PKS3_PKT0_S9_ifPKiSB_iPKfiiiSD_SD_iiiii --------------------------
	.section	.nv.constant0._ZN4vllm25paged_attention_v2_kernelIfhLi256ELi16ELi128ELNS_18Fp8KVCacheDataTypeE1ELb1ELi512EEEvPfS2_PT_PKS3_PKT0_S9_ifPKiSB_iPKfiiiSD_SD_iiiii,"a",@progbits
	.sectionflags	@""
	.align	4
.nv.constant0._ZN4vllm25paged_attention_v2_kernelIfhLi256ELi16ELi128ELNS_18Fp8KVCacheDataTypeE1ELb1ELi512EEEvPfS2_PT_PKS3_PKT0_S9_ifPKiSB_iPKfiiiSD_SD_iiiii:
	.zero		1036


//--------------------- .nv.constant0._ZN4vllm25paged_attention_v2_kernelIfhLi192ELi16ELi128ELNS_18Fp8KVCacheDataTypeE1ELb1ELi512EEEvPfS2_PT_PKS3_PKT0_S9_ifPKiSB_iPKfiiiSD_SD_iiiii --------------------------
	.section	.nv.constant0._ZN4vllm25paged_attention_v2_kernelIfhLi192ELi16ELi128ELNS_18Fp8KVCacheDataTypeE1ELb1ELi512EEEvPfS2_PT_PKS3_PKT0_S9_ifPKiSB_iPKfiiiSD_SD_iiiii,"a",@progbits
	.sectionflags	@""
	.align	4
.nv.constant0._ZN4vllm25paged_attention_v2_kernelIfhLi192ELi16ELi128ELNS_18Fp8KVCacheDataTypeE1ELb1ELi512EEEvPfS2_PT_PKS3_PKT0_S9_ifPKiSB_iPKfiiiSD_SD_iiiii:
	.zero		1036


//--------------------- .nv.constant0._ZN4vllm25paged_attention_v2_kernelIfhLi128ELi16ELi128ELNS_18Fp8KVCacheDataTypeE1ELb1ELi512EEEvPfS2_PT_PKS3_PKT0_S9_ifPKiSB_iPKfiiiSD_SD_iiiii --------------------------
	.section	.nv.constant0._ZN4vllm25paged_attention_v2_kernelIfhLi128ELi16ELi128ELNS_18Fp8KVCacheDataTypeE1ELb1ELi512EEEvPfS2_PT_PKS3_PKT0_S9_ifPKiSB_iPKfiiiSD_SD_iiiii,"a",@progbits
	.sectionflags	@""
	.align	4
.nv.constant0._ZN4vllm25paged_attention_v2_kernelIfhLi128ELi16ELi128ELNS_18Fp8KVCacheDataTypeE1ELb1ELi512EEEvPfS2_PT_PKS3_PKT0_S9_ifPKiSB_iPKfiiiSD_SD_iiiii:
	.zero		1036


//--------------------- .nv.constant0._ZN4vllm25paged_attention_v2_kernelIfhLi120ELi16ELi128ELNS_18Fp8KVCacheDataTypeE1ELb1ELi512EEEvPfS2_PT_PKS3_PKT0_S9_ifPKiSB_iPKfiiiSD_SD_iiiii --------------------------
	.section	.nv.constant0._ZN4vllm25paged_attention_v2_kernelIfhLi120ELi16ELi128ELNS_18Fp8KVCacheDataTypeE1ELb1ELi512EEEvPfS2_PT_PKS3_PKT0_S9_ifPKiSB_iPKfiiiSD_SD_iiiii,"a",@progbits
	.sectionflags	@""
	.align	4
.nv.constant0._ZN4vllm25paged_attention_v2_kernelIfhLi120ELi16ELi128ELNS_18Fp8KVCacheDataTypeE1ELb1ELi512EEEvPfS2_PT_PKS3_PKT0_S9_ifPKiSB_iPKfiiiSD_SD_iiiii:
	.zero		1036


//--------------------- .nv.constant0._ZN4vllm25paged_attention_v2_kernelIfhLi112ELi16ELi128ELNS_18Fp8KVCacheDataTypeE1ELb1ELi512EEEvPfS2_PT_PKS3_PKT0_S9_ifPKiSB_iPKfiiiSD_SD_iiiii --------------------------
	.section	.nv.constant0._ZN4vllm25paged_attention_v2_kernelIfhLi112ELi16ELi128ELNS_18Fp8KVCacheDataTypeE1ELb1ELi512EEEvPfS2_PT_PKS3_PKT0_S9_ifPKiSB_iPKfiiiSD_SD_iiiii,"a",@progbits
	.sectionflags	@""
	.align	4
.nv.constant0._ZN4vllm25paged_attention_v2_kernelIfhLi112ELi16ELi128ELNS_18Fp8KVCacheDataTypeE1ELb1ELi512EEEvPfS2_PT_PKS3_PKT0_S9_ifPKiSB_iPKfiiiSD_SD_iiiii:
	.zero		1036


//--------------------- .nv.constant0._ZN4vllm25paged_attention_v2_kernelIfhLi96ELi16ELi128ELNS_18Fp8KVCacheDataTypeE1ELb1ELi512EEEvPfS2_PT_PKS3_PKT0_S9_ifPKiSB_iPKfiiiSD_SD_iiiii --------------------------
	.section	.nv.constant0._ZN4vllm25paged_attention_v2_kernelIfhLi96ELi16ELi128ELNS_18Fp8KVCacheDataTypeE1ELb1ELi512EEEvPfS2_PT_PKS3_PKT0_S9_ifPKiSB_iPKfiiiSD_SD_iiiii,"a",@progbits
	.sectionflags	@""
	.align	4
.nv.constant0._ZN4vllm25paged_attention_v2_kernelIfhLi96ELi16ELi128ELNS_18Fp8KVCacheDataTypeE1ELb1ELi512EEEvPfS2_PT_PKS3_PKT0_S9_ifPKiSB_iPKfiiiSD_SD_iiiii:
	.zero		1036


//--------------------- .nv.constant0._ZN4vllm25paged_attention_v2_kernelIfhLi80ELi16ELi128ELNS_18Fp8KVCacheDataTypeE1ELb1ELi512EEEvPfS2_PT_PKS3_PKT0_S9_ifPKiSB_iPKfiiiSD_SD_iiiii --------------------------
	.section	.nv.constant0._ZN4vllm25paged_attention_v2_kernelIfhLi80ELi16ELi128ELNS_18Fp8KVCacheDataTypeE1ELb1ELi512EEEvPfS2_PT_PKS3_PKT0_S9_ifPKiSB_iPKfiiiSD_SD_iiiii,"a",@progbits
	.sectionflags	@""
	.align	4
.nv.constant0._ZN4vllm25paged_attention_v2_kernelIfhLi80ELi16ELi128ELNS_18Fp8KVCacheDataTypeE1ELb1ELi512EEEvPfS2_PT_PKS3_PKT0_S9_ifPKiSB_iPKfiiiSD_SD_iiiii:
	.zero		1036


//--------------------- .nv.constant0._ZN4vllm25paged_attention_v2_kernelIfhLi64ELi16ELi128ELNS_18Fp8KVCacheDataTypeE1ELb1ELi512EEEvPfS2_PT_PKS3_PKT0_S9_ifPKiSB_iPKfiiiSD_SD_iiiii --------------------------
	.section	.nv.constant0._ZN4vllm25paged_attention_v2_kernelIfhLi64ELi16ELi128ELNS_18Fp8KVCacheDataTypeE1ELb1ELi512EEEvPfS2_PT_PKS3_PKT0_S9_ifPKiSB_iPKfiiiSD_SD_iiiii,"a",@progbits
	.sectionflags	@""
	.align	4
.nv.constant0._ZN4vllm25paged_attention_v2_kernelIfhLi64ELi16ELi128ELNS_18Fp8KVCacheDataTypeE1ELb1ELi512EEEvPfS2_PT_PKS3_PKT0_S9_ifPKiSB_iPKfiiiSD_SD_iiiii:
	.zero		1036


//--------------------- .nv.constant0._ZN4vllm25paged_attention_v2_kernelIfhLi32ELi16ELi128ELNS_18Fp8KVCacheDataTypeE1ELb1ELi512EEEvPfS2_PT_PKS3_PKT0_S9_ifPKiSB_iPKfiiiSD_SD_iiiii --------------------------
	.section	.nv.constant0._ZN4vllm25paged_attention_v2_kernelIfhLi32ELi16ELi128ELNS_18Fp8KVCacheDataTypeE1ELb1ELi512EEEvPfS2_PT_PKS3_PKT0_S9_ifPKiSB_iPKfiiiSD_SD_iiiii,"a",@progbits
	.sectionflags	@""
	.align	4
.nv.constant0._ZN4vllm25paged_attention_v2_kernelIfhLi32ELi16ELi128ELNS_18Fp8KVCacheDataTypeE1ELb1ELi512EEEvPfS2_PT_PKS3_PKT0_S9_ifPKiSB_iPKfiiiSD_SD_iiiii:
	.zero		1036


//--------------------- .nv.constant0._ZN4vllm25paged_attention_v2_kernelIfhLi256ELi8ELi128ELNS_18Fp8KVCacheDataTypeE1ELb0ELi512EEEvPfS2_PT_PKS3_PKT0_S9_ifPKiSB_iPKfiiiSD_SD_iiiii --------------------------
	.section	.nv.constant0._ZN4vllm25paged_attention_v2_kernelIfhLi256ELi8ELi128ELNS_18Fp8KVCacheDataTypeE1ELb0ELi512EEEvPfS2_PT_PKS3_PKT0_S9_ifPKiSB_iPKfiiiSD_SD_iiiii,"a",@progbits
	.sectionflags	@""
	.align	4
.nv.constant0._ZN4vllm25paged_attention_v2_kernelIfhLi256ELi8ELi128ELNS_18Fp8KVCacheDataTypeE1ELb0ELi512EEEvPfS2_PT_PKS3_PKT0_S9_ifPKiSB_iPKfiiiSD_SD_iiiii:
	.zero		1036


//--------------------- .nv.constant0._ZN4vllm25paged_attention_v2_kernelIfhLi192ELi8ELi128ELNS_18Fp8KVCacheDataTypeE1ELb0ELi512EEEvPfS2_PT_PKS3_PKT0_S9_ifPKiSB_iPKfiiiSD_SD_iiiii --------------------------
	.section	.nv.constant0._ZN4vllm25paged_attention_v2_kernelIfhLi192ELi8ELi128ELNS_18Fp8KVCacheDataTypeE1ELb0ELi512EEEvPfS2_PT_PKS3_PKT0_S9_ifPKiSB_iPKfiiiSD_SD_iiiii,"a",@progbits
	.sectionflags	@""
	.align	4
.nv.constant0._ZN4vllm25paged_attention_v2_kernelIfhLi192ELi8ELi128ELNS_18Fp8KVCacheDataTypeE1ELb0ELi512EEEvPfS2_PT_PKS3_PKT0_S9_ifPKiSB_iPKfiiiSD_SD_iiiii:
	.zero		1036


//--------------------- .nv.constant0._ZN4vllm25paged_attention_v2_kernelIfhLi128ELi8ELi128ELNS_18Fp8KVCacheDataTypeE1ELb0ELi512EEEvPfS2_PT_PKS3_PKT0_S9_ifPKiSB_iPKfiiiSD_SD_iiiii --------------------------
	.section	.nv.constant0._ZN4vllm25paged_attention_v2_kernelIfhLi128ELi8ELi128ELNS_18Fp8KVCacheDataTypeE1ELb0ELi512EEEvPfS2_PT_PKS3_PKT0_S9_ifPKiSB_iPKfiiiSD_SD_iiiii,"a",@progbits
	.sectionflags	@""
	.align	4
.nv.constant0._ZN4vllm25paged_attention_v2_kernelIfhLi128ELi8ELi128ELNS_18Fp8KVCacheDataTypeE1ELb0ELi512EEEvPfS2_PT_PKS3_PKT0_S9_ifPKiSB_iPKfiiiSD_SD_iiiii:
	.zero		1036


//--------------------- .nv.constant0._ZN4vllm25paged_attention_v2_kernelIfhLi120ELi8ELi128ELNS_18Fp8KVCacheDataTypeE1ELb0ELi512EEEvPfS2_PT_PKS3_PKT0_S9_ifPKiSB_iPKfiiiSD_SD_iiiii --------------------------
	.section	.nv.constant0._ZN4vllm25paged_attention_v2_kernelIfhLi120ELi8ELi128ELNS_18Fp8KVCacheDataTypeE1ELb0ELi512EEEvPfS2_PT_PKS3_PKT0_S9_ifPKiSB_iPKfiiiSD_SD_iiiii,"a",@progbits
	.sectionflags	@""
	.align	4
.nv.constant0._ZN4vllm25paged_attention_v2_kernelIfhLi120ELi8ELi128ELNS_18Fp8KVCacheDataTypeE1ELb0ELi512EEEvPfS2_PT_PKS3_PKT0_S9_ifPKiSB_iPKfiiiSD_SD_iiiii:
	.zero		1036


//--------------------- .nv.constant0._ZN4vllm25paged_attention_v2_kernelIfhLi112ELi8ELi128ELNS_18Fp8KVCacheDataTypeE1ELb0ELi512EEEvPfS2_PT_PKS3_PKT0_S9_ifPKiSB_iPKfiiiSD_SD_iiiii --------------------------
	.section	.nv.constant0._ZN4vllm25paged_attention_v2_kernelIfhLi112ELi8ELi128ELNS_18Fp8KVCacheDataTypeE1ELb0ELi512EEEvPfS2_PT_PKS3_PKT0_S9_ifPKiSB_iPKfiiiSD_SD_iiiii,"a",@progbits
	.sectionflags	@""
	.align	4
.nv.constant0._ZN4vllm25paged_attention_v2_kernelIfhLi112ELi8ELi128ELNS_18Fp8KVCacheDataTypeE1ELb0ELi512EEEvPfS2_PT_PKS3_PKT0_S9_ifPKiSB_iPKfiiiSD_SD_iiiii:
	.zero		1036


//--------------------- .nv.constant0._ZN4vllm25paged_attention_v2_kernelIfhLi96ELi8ELi128ELNS_18Fp8KVCacheDataTypeE1ELb0ELi512EEEvPfS2_PT_PKS3_PKT0_S9_ifPKiSB_iPKfiiiSD_SD_iiiii --------------------------
	.section	.nv.constant0._ZN4vllm25paged_attention_v2_kernelIfhLi96ELi8ELi128ELNS_18Fp8KVCacheDataTypeE1ELb0ELi512EEEvPfS2_PT_PKS3_PKT0_S9_ifPKiSB_iPKfiiiSD_SD_iiiii,"a",@progbits
	.sectionflags	@""
	.align	4
.nv.constant0._ZN4vllm25paged_attention_v2_kernelIfhLi96ELi8ELi128ELNS_18Fp8KVCacheDataTypeE1ELb0ELi512EEEvPfS2_PT_PKS3_PKT0_S9_ifPKiSB_iPKfiiiSD_SD_iiiii:
	.zero		1036


//--------------------- .nv.constant0._ZN4vllm25paged_attention_v2_kernelIfhLi80ELi8ELi128ELNS_18Fp8KVCacheDataTypeE1ELb0ELi512EEEvPfS2_PT_PKS3_PKT0_S9_ifPKiSB_iPKfiiiSD_SD_iiiii --------------------------
	.section	.nv.constant0._ZN4vllm25paged_attention_v2_kernelIfhLi80ELi8ELi128ELNS_18Fp8KVCacheDataTypeE1ELb0ELi512EEEvPfS2_PT_PKS3_PKT0_S9_ifPKiSB_iPKfiiiSD_SD_iiiii,"a",@progbits
	.sectionflags	@""
	.align	4
.nv.constant0._ZN4vllm25paged_attention_v2_kernelIfhLi80ELi8ELi128ELNS_18Fp8KVCacheDataTypeE1ELb0ELi512EEEvPfS2_PT_PKS3_PKT0_S9_ifPKiSB_iPKfiiiSD_SD_iiiii:
	.zero		1036


//--------------------- .nv.constant0._ZN4vllm25paged_attention_v2_kernelIfhLi64ELi8ELi128ELNS_18Fp8KVCacheDataTypeE1ELb0ELi512EEEvPfS2_PT_PKS3_PKT0_S9_ifPKiSB_iPKfiiiSD_SD_iiiii --------------------------
	.section	.nv.constant0._ZN4vllm25paged_attention_v2_kernelIfhLi64ELi8ELi128ELNS_18Fp8KVCacheDataTypeE1ELb0ELi512EEEvPfS2_PT_PKS3_PKT0_S9_ifPKiSB_iPKfiiiSD_SD_iiiii,"a",@progbits
	.sectionflags	@""
	.align	4
.nv.constant0._ZN4vllm25paged_attention_v2_kernelIfhLi64ELi8ELi128ELNS_18Fp8KVCacheDataTypeE1ELb0ELi512EEEvPfS2_PT_PKS3_PKT0_S9_ifPKiSB_iPKfiiiSD_SD_iiiii:
	.zero		1036


//--------------------- .nv.constant0._ZN4vllm25paged_attention_v2_kernelIfhLi32ELi8ELi128ELNS_18Fp8KVCacheDataTypeE1ELb0ELi512EEEvPfS2_PT_PKS3_PKT0_S9_ifPKiSB_iPKfiiiSD_SD_iiiii --------------------------
	.section	.nv.constant0._ZN4vllm25paged_attention_v2_kernelIfhLi32ELi8ELi128ELNS_18Fp8KVCacheDataTypeE1ELb0ELi512EEEvPfS2_PT_PKS3_PKT0_S9_ifPKiSB_iPKfiiiSD_SD_iiiii,"a",@progbits
	.sectionflags	@""
	.align	4
.nv.constant0._ZN4vllm25paged_attention_v2_kernelIfhLi32ELi8ELi128ELNS_18Fp8KVCacheDataTypeE1ELb0ELi512EEEvPfS2_PT_PKS3_PKT0_S9_ifPKiSB_iPKfiiiSD_SD_iiiii:
	.zero		1036


//--------------------- .nv.constant0._ZN4vllm25paged_attention_v2_kernelIfhLi256ELi8ELi128ELNS_18Fp8KVCacheDataTypeE1ELb1ELi512EEEvPfS2_PT_PKS3_PKT0_S9_ifPKiSB_iPKfiiiSD_SD_iiiii --------------------------
	.section	.nv.constant0._ZN4vllm25paged_attention_v2_kernelIfhLi256ELi8ELi128ELNS_18Fp8KVCacheDataTypeE1ELb1ELi512EEEvPfS2_PT_PKS3_PKT0_S9_ifPKiSB_iPKfiiiSD_SD_iiiii,"a",@progbits
	.sectionflags	@""
	.align	4
.nv.constant0._ZN4vllm25paged_attention_v2_kernelIfhLi256ELi8ELi128ELNS_18Fp8KVCacheDataTypeE1ELb1ELi512EEEvPfS2_PT_PKS3_PKT0_S9_ifPKiSB_iPKfiiiSD_SD_iiiii:
	.zero		1036


//--------------------- .nv.constant0._ZN4vllm25paged_attention_v2_kernelIfhLi192ELi8ELi128ELNS_18Fp8KVCacheDataTypeE1ELb1ELi512EEEvPfS2_PT_PKS3_PKT0_S9_ifPKiSB_iPKfiiiSD_SD_iiiii --------------------------
	.section	.nv.constant0._ZN4vllm25paged_attention_v2_kernelIfhLi192ELi8ELi128ELNS_18Fp8KVCacheDataTypeE1ELb1ELi512EEEvPfS2_PT_PKS3_PKT0_S9_ifPKiSB_iPKfiiiSD_SD_iiiii,"a",@progbits
	.sectionflags	@""
	.align	4
.nv.constant0._ZN4vllm25paged_attention_v2_kernelIfhLi192ELi8ELi128ELNS_18Fp8KVCacheDataTypeE1ELb1ELi512EEEvPfS2_PT_PKS3_PKT0_S9_ifPKiSB_iPKfiiiSD_SD_iiiii:
	.zero		1036


//--------------------- .nv.constant0._ZN4vllm25paged_attention_v2_kernelIfhLi128ELi8ELi128ELNS_18Fp8KVCacheDataTypeE1ELb1ELi512EEEvPfS2_PT_PKS3_PKT0_S9_ifPKiSB_iPKfiiiSD_SD_iiiii --------------------------
	.section	.nv.constant0._ZN4vllm25paged_attention_v2_kernelIfhLi128ELi8ELi128ELNS_18Fp8KVCacheDataTypeE1ELb1ELi512EEEvPfS2_PT_PKS3_PKT0_S9_ifPKiSB_iPKfiiiSD_SD_iiiii,"a",@progbits
	.sectionflags	@""
	.align	4
.nv.constant0._ZN4vllm25paged_attention_v2_kernelIfhLi128ELi8ELi128ELNS_18Fp8KVCacheDataTypeE1ELb1ELi512EEEvPfS2_PT_PKS3_PKT0_S9_ifPKiSB_iPKfiiiSD_SD_iiiii:
	.zero		1036


//--------------------- .nv.constant0._ZN4vllm25paged_attention_v2_kernelIfhLi120ELi8ELi128ELNS_18Fp8KVCacheDataTypeE1ELb1ELi512EEEvPfS2_PT_PKS3_PKT0_S9_ifPKiSB_iPKfiiiSD_SD_iiiii --------------------------
	.section	.nv.constant0._ZN4vllm25paged_attention_v2_kernelIfhLi120ELi8ELi128ELNS_18Fp8KVCacheDataTypeE1ELb1ELi512EEEvPfS2_PT_PKS3_PKT0_S9_ifPKiSB_iPKfiiiSD_SD_iiiii,"a",@progbits
	.sectionflags	@""
	.align	4
.nv.constant0._ZN4vllm25paged_attention_v2_kernelIfhLi120ELi8ELi128ELNS_18Fp8KVCacheDataTypeE1ELb1ELi512EEEvPfS2_PT_PKS3_PKT0_S9_ifPKiSB_iPKfiiiSD_SD_iiiii:
	.zero		1036


//--------------------- .nv.constant0._ZN4vllm25paged_attention_v2_kernelIfhLi112ELi8ELi128ELNS_18Fp8KVCacheDataTypeE1ELb1ELi512EEEvPfS2_PT_PKS3_PKT0_S9_ifPKiSB_iPKfiiiSD_SD_iiiii --------------------------
	.section	.nv.constant0._ZN4vllm25paged_attention_v2_kernelIfhLi112ELi8ELi128ELNS_18Fp8KVCacheDataTypeE1ELb1ELi512EEEvPfS2_PT_PKS3_PKT0_S9_ifPKiSB_iPKfiiiSD_SD_iiiii,"a",@progbits
	.sectionflags	@""
	.align	4
.nv.constant0._ZN4vllm25paged_attention_v2_kernelIfhLi112ELi8ELi128ELNS_18Fp8KVCacheDataTypeE1ELb1ELi512EEEvPfS2_PT_PKS3_PKT0_S9_ifPKiSB_iPKfiiiSD_SD_iiiii:
	.zero		1036


//--------------------- .nv.constant0._ZN4vllm25paged_attention_v2_kernelIfhLi96ELi8ELi128ELNS_18Fp8KVCacheDataTypeE1ELb1ELi512EEEvPfS2_PT_PKS3_PKT0_S9_ifPKiSB_iPKfiiiSD_SD_iiiii --------------------------
	.section	.nv.constant0._ZN4vllm25paged_attention_v2_kernelIfhLi96ELi8ELi128ELNS_18Fp8KVCacheDataTypeE1ELb1ELi512EEEvPfS2_PT_PKS3_PKT0_S9_ifPKiSB_iPKfiiiSD_SD_iiiii,"a",@progbits
	.sectionflags	@""
	.align	4
.nv.constant0._ZN4vllm25paged_attention_v2_kernelIfhLi96ELi8ELi128ELNS_18Fp8KVCacheDataTypeE1ELb1ELi512EEEvPfS2_PT_PKS3_PKT0_S9_ifPKiSB_iPKfiiiSD_SD_iiiii:
	.zero		1036


//--------------------- .nv.constant0._ZN4vllm25paged_attention_v2_kernelIfhLi80ELi8ELi128ELNS_18Fp8KVCacheDataTypeE1ELb1ELi512EEEvPfS2_PT_PKS3_PKT0_S9_ifPKiSB_iPKfiiiSD_SD_iiiii --------------------------
	.section	.nv.constant0._ZN4vllm25paged_attention_v2_kernelIfhLi80ELi8ELi128ELNS_18Fp8KVCacheDataTypeE1ELb1ELi512EEEvPfS2_PT_PKS3_PKT0_S9_ifPKiSB_iPKfiiiSD_SD_iiiii,"a",@progbits
	.sectionflags	@""
	.align	4
.nv.constant0._ZN4vllm25paged_attention_v2_kernelIfhLi80ELi8ELi128ELNS_18Fp8KVCacheDataTypeE1ELb1ELi512EEEvPfS2_PT_PKS3_PKT0_S9_ifPKiSB_iPKfiiiSD_SD_iiiii:
	.zero		1036


//--------------------- .nv.constant0._ZN4vllm25paged_attention_v2_kernelIfhLi64ELi8ELi128ELNS_18Fp8KVCacheDataTypeE1ELb1ELi512EEEvPfS2_PT_PKS3_PKT0_S9_ifPKiSB_iPKfiiiSD_SD_iiiii --------------------------
	.section	.nv.constant0._ZN4vllm25paged_attention_v2_kernelIfhLi64ELi8ELi128ELNS_18Fp8KVCacheDataTypeE1ELb1ELi512EEEvPfS2_PT_PKS3_PKT0_S9_ifPKiSB_iPKfiiiSD_SD_iiiii,"a",@progbits
	.sectionflags	@""
	.align	4
.nv.constant0._ZN4vllm25paged_attention_v2_kernelIfhLi64ELi8ELi128ELNS_18Fp8KVCacheDataTypeE1ELb1ELi512EEEvPfS2_PT_PKS3_PKT0_S9_ifPKiSB_iPKfiiiSD_SD_iiiii:
	.zero		1036


//--------------------- .nv.constant0._ZN4vllm25paged_attention_v2_kernelIfhLi32ELi8ELi128ELNS_18Fp8KVCacheDataTypeE1ELb1ELi512EEEvPfS2_PT_PKS3_PKT0_S9_ifPKiSB_iPKfiiiSD_SD_iiiii --------------------------
	.section	.nv.constant0._ZN4vllm25paged_attention_v2_kernelIfhLi32ELi8ELi128ELNS_18Fp8KVCacheDataTypeE1ELb1ELi512EEEvPfS2_PT_PKS3_PKT0_S9_ifPKiSB_iPKfiiiSD_SD_iiiii,"a",@progbits
	.sectionflags	@""
	.align	4
.nv.constant0._ZN4vllm25paged_attention_v2_kernelIfhLi32ELi8ELi128ELNS_18Fp8KVCacheDataTypeE1ELb1ELi512EEEvPfS2_PT_PKS3_PKT0_S9_ifPKiSB_iPKfiiiSD_SD_iiiii:
	.zero		1036


//--------------------- .nv.constant0._ZN4vllm25paged_attention_v2_kernelI13__nv_bfloat16S1_Li256ELi32ELi128ELNS_18Fp8KVCacheDataTypeE0ELb0ELi512EEEvPfS3_PT_PKS4_PKT0_SA_ifPKiSC_iPKfiiiSE_SE_iiiii --------------------------
	.section	.nv.constant0._ZN4vllm25paged_attention_v2_kernelI13__nv_bfloat16S1_Li256ELi32ELi128ELNS_18Fp8KVCacheDataTypeE0ELb0ELi512EEEvPfS3_PT_PKS4_PKT0_SA_ifPKiSC_iPKfiiiSE_SE_iiiii,"a",@progbits
	.sectionflags	@""
	.align	4
.nv.constant0._ZN4vllm25paged_attention_v2_kernelI13__nv_bfloat16S1_Li256ELi32ELi128ELNS_18Fp8KVCacheDataTypeE0ELb0ELi512EEEvPfS3_PT_PKS4_PKT0_SA_ifPKiSC_iPKfiiiSE_SE_iiiii:
	.zero		1036


//--------------------- .nv.constant0._ZN4vllm25paged_attention_v2_kernelI13__nv_bfloat16S1_Li192ELi32ELi128ELNS_18Fp8KVCacheDataTypeE0ELb0ELi512EEEvPfS3_PT_PKS4_PKT0_SA_ifPKiSC_iPKfiiiSE_SE_iiiii --------------------------
	.section	.nv.constant0._ZN4vllm25paged_attention_v2_kernelI13__nv_bfloat16S1_Li192ELi32ELi128ELNS_18Fp8KVCacheDataTypeE0ELb0ELi512EEEvPfS3_PT_PKS4_PKT0_SA_ifPKiSC_iPKfiiiSE_SE_iiiii,"a",@progbits
	.sectionflags	@""
	.align	4
.nv.constant0._ZN4vllm25paged_attention_v2_kernelI13__nv_bfloat16S1_Li192ELi32ELi128ELNS_18Fp8KVCacheDataTypeE0ELb0ELi512EEEvPfS3_PT_PKS4_PKT0_SA_ifPKiSC_iPKfiiiSE_SE_iiiii:
	.zero		1036


//--------------------- .nv.constant0._ZN4vllm25paged_attention_v2_kernelI13__nv_bfloat16S1_Li128ELi32ELi128ELNS_18Fp8KVCacheDataTypeE0ELb0ELi512EEEvPfS3_PT_PKS4_PKT0_SA_ifPKiSC_iPKfiiiSE_SE_iiiii --------------------------
	.section	.nv.constant0._ZN4vllm25paged_attention_v2_kernelI13__nv_bfloat16S1_Li128ELi32ELi128ELNS_18Fp8KVCacheDataTypeE0ELb0ELi512EEEvPfS3_PT_PKS4_PKT0_SA_ifPKiSC_iPKfiiiSE_SE_iiiii,"a",@progbits
	.sectionflags	@""
	.align	4
.nv.constant0._ZN4vllm25paged_attention_v2_kernelI13__nv_bfloat16S1_Li128ELi32ELi128ELNS_18Fp8KVCacheDataTypeE0ELb0ELi512EEEvPfS3_PT_PKS4_PKT0_SA_ifPKiSC_iPKfiiiSE_SE_iiiii:
	.zero		1036


//--------------------- .nv.constant0._ZN4vllm25paged_attention_v2_kernelI13__nv_bfloat16S1_Li120ELi32ELi128ELNS_18Fp8KVCacheDataTypeE0ELb0ELi512EEEvPfS3_PT_PKS4_PKT0_SA_ifPKiSC_iPKfiiiSE_SE_iiiii --------------------------
	.section	.nv.constant0._ZN4vllm25paged_attention_v2_kernelI13__nv_bfloat16S1_Li120ELi32ELi128ELNS_18Fp8KVCacheDataTypeE0ELb0ELi512EEEvPfS3_PT_PKS4_PKT0_SA_ifPKiSC_iPKfiiiSE_SE_iiiii,"a",@progbits
	.sectionflags	@""
	.align	4
.nv.constant0._ZN4vllm25paged_attention_v2_kernelI13__nv_bfloat16S1_Li120ELi32ELi128ELNS_18Fp8KVCacheDataTypeE0ELb0ELi512EEEvPfS3_PT_PKS4_PKT0_SA_ifPKiSC_iPKfiiiSE_SE_iiiii:
	.zero		1036


//--------------------- .nv.constant0._ZN4vllm25paged_attention_v2_kernelI13__nv_bfloat16S1_Li112ELi32ELi128ELNS_18Fp8KVCacheDataTypeE0ELb0ELi512EEEvPfS3_PT_PKS4_PKT0_SA_ifPKiSC_iPKfiiiSE_SE_iiiii --------------------------
	.section	.nv.constant0._ZN4vllm25paged_attention_v2_kernelI13__nv_bfloat16S1_Li112ELi32ELi128ELNS_18Fp8KVCacheDataTypeE0ELb0ELi512EEEvPfS3_PT_PKS4_PKT0_SA_ifPKiSC_iPKfiiiSE_SE_iiiii,"a",@progbits
	.sectionflags	@""
	.align	4
.nv.constant0._ZN4vllm25paged_attention_v2_kernelI13__nv_bfloat16S1_Li112ELi32ELi128ELNS_18Fp8KVCacheDataTypeE0ELb0ELi512EEEvPfS3_PT_PKS4_PKT0_SA_ifPKiSC_iPKfiiiSE_SE_iiiii:
	.zero		1036


//--------------------- .nv.constant0._ZN4vllm25paged_attention_v2_kernelI13__nv_bfloat16S1_Li96ELi32ELi128ELNS_18Fp8KVCacheDataTypeE0ELb0ELi512EEEvPfS3_PT_PKS4_PKT0_SA_ifPKiSC_iPKfiiiSE_SE_iiiii --------------------------
	.section	.nv.constant0._ZN4vllm25paged_attention_v2_kernelI13__nv_bfloat16S1_Li96ELi32ELi128ELNS_18Fp8KVCacheDataTypeE0ELb0ELi512EEEvPfS3_PT_PKS4_PKT0_SA_ifPKiSC_iPKfiiiSE_SE_iiiii,"a",@progbits
	.sectionflags	@""
	.align	4
.nv.constant0._ZN4vllm25paged_attention_v2_kernelI13__nv_bfloat16S1_Li96ELi32ELi128ELNS_18Fp8KVCacheDataTypeE0ELb0ELi512EEEvPfS3_PT_PKS4_PKT0_SA_ifPKiSC_iPKfiiiSE_SE_iiiii:
	.zero		1036


//--------------------- .nv.constant0._ZN4vllm25paged_attention_v2_kernelI13__nv_bfloat16S1_Li80ELi32ELi128ELNS_18Fp8KVCacheDataTypeE0ELb0ELi512EEEvPfS3_PT_PKS4_PKT0_SA_ifPKiSC_iPKfiiiSE_SE_iiiii --------------------------
	.section	.nv.constant0._ZN4vllm25paged_attention_v2_kernelI13__nv_bfloat16S1_Li80ELi32ELi128ELNS_18Fp8KVCacheDataTypeE0ELb0ELi512EEEvPfS3_PT_PKS4_PKT0_SA_ifPKiSC_iPKfiiiSE_SE_iiiii,"a",@progbits
	.sectionflags	@""
	.align	4
.nv.constant0._ZN4vllm25paged_attention_v2_kernelI13__nv_bfloat16S1_Li80ELi32ELi128ELNS_18Fp8KVCacheDataTypeE0ELb0ELi512EEEvPfS3_PT_PKS4_PKT0_SA_ifPKiSC_iPKfiiiSE_SE_iiiii:
	.zero		1036


//--------------------- .nv.constant0._ZN4vllm25paged_attention_v2_kernelI13__nv_bfloat16S1_Li64ELi32ELi128ELNS_18Fp8KVCacheDataTypeE0ELb0ELi512EEEvPfS3_PT_PKS4_PKT0_SA_ifPKiSC_iPKfiiiSE_SE_iiiii --------------------------
	.section	.nv.constant0._ZN4vllm25paged_attention_v2_kernelI13__nv_bfloat16S1_Li64ELi32ELi128ELNS_18Fp8KVCacheDataTypeE0ELb0ELi512EEEvPfS3_PT_PKS4_PKT0_SA_ifPKiSC_iPKfiiiSE_SE_iiiii,"a",@progbits
	.sectionflags	@""
	.align	4
.nv.constant0._ZN4vllm25paged_attention_v2_kernelI13__nv_bfloat16S1_Li64ELi32ELi128ELNS_18Fp8KVCacheDataTypeE0ELb0ELi512EEEvPfS3_PT_PKS4_PKT0_SA_ifPKiSC_iPKfiiiSE_SE_iiiii:
	.zero		1036


//--------------------- .nv.constant0._ZN4vllm25paged_attention_v2_kernelI13__nv_bfloat16S1_Li32ELi32ELi128ELNS_18Fp8KVCacheDataTypeE0ELb0ELi512EEEvPfS3_PT_PKS4_PKT0_SA_ifPKiSC_iPKfiiiSE_SE_iiiii --------------------------
	.section	.nv.constant0._ZN4vllm25paged_attention_v2_kernelI13__nv_bfloat16S1_Li32ELi32ELi128ELNS_18Fp8KVCacheDataTypeE0ELb0ELi512EEEvPfS3_PT_PKS4_PKT0_SA_ifPKiSC_iPKfiiiSE_SE_iiiii,"a",@progbits
	.sectionflags	@""
	.align	4
.nv.constant0._ZN4vllm25paged_attention_v2_kernelI13__nv_bfloat16S1_Li32ELi32ELi128ELNS_18Fp8KVCacheDataTypeE0ELb0ELi512EEEvPfS3_PT_PKS4_PKT0_SA_ifPKiSC_iPKfiiiSE_SE_iiiii:
	.zero		1036


//--------------------- .nv.constant0._ZN4vllm25paged_attention_v2_kernelI13__nv_bfloat16S1_Li256ELi32ELi128ELNS_18Fp8KVCacheDataTypeE0ELb1ELi512EEEvPfS3_PT_PKS4_PKT0_SA_ifPKiSC_iPKfiiiSE_SE_iiiii --------------------------
	.section	.nv.constant0._ZN4vllm25paged_attention_v2_kernelI13__nv_bfloat16S1_Li256ELi32ELi128ELNS_18Fp8KVCacheDataTypeE0ELb1ELi512EEEvPfS3_PT_PKS4_PKT0_SA_ifPKiSC_iPKfiiiSE_SE_iiiii,"a",@progbits
	.sectionflags	@""
	.align	4
.nv.constant0._ZN4vllm25paged_attention_v2_kernelI13__nv_bfloat16S1_Li256ELi32ELi128ELNS_18Fp8KVCacheDataTypeE0ELb1ELi512EEEvPfS3_PT_PKS4_PKT0_SA_ifPKiSC_iPKfiiiSE_SE_iiiii:
	.zero		1036


//--------------------- .nv.constant0._ZN4vllm25paged_attention_v2_kernelI13__nv_bfloat16S1_Li192ELi32ELi128ELNS_18Fp8KVCacheDataTypeE0ELb1ELi512EEEvPfS3_PT_PKS4_PKT0_SA_ifPKiSC_iPKfiiiSE_SE_iiiii --------------------------
	.section	.nv.constant0._ZN4vllm25paged_attention_v2_kernelI13__nv_bfloat16S1_Li192ELi32ELi128ELNS_18Fp8KVCacheDataTypeE0ELb1ELi512EEEvPfS3_PT_PKS4_PKT0_SA_ifPKiSC_iPKfiiiSE_SE_iiiii,"a",@progbits
	.sectionflags	@""
	.align	4
.nv.constant0._ZN4vllm25paged_attention_v2_kernelI13__nv_bfloat16S1_Li192ELi32ELi128ELNS_18Fp8KVCacheDataTypeE0ELb1ELi512EEEvPfS3_PT_PKS4_PKT0_SA_ifPKiSC_iPKfiiiSE_SE_iiiii:
	.zero		1036


//--------------------- .nv.constant0._ZN4vllm25paged_attention_v2_kernelI13__nv_bfloat16S1_Li128ELi32ELi128ELNS_18Fp8KVCacheDataTypeE0ELb1ELi512EEEvPfS3_PT_PKS4_PKT0_SA_ifPKiSC_iPKfiiiSE_SE_iiiii --------------------------
	.section	.nv.constant0._ZN4vllm25paged_attention_v2_kernelI13__nv_bfloat16S1_Li128ELi32ELi128ELNS_18Fp8KVCacheDataTypeE0ELb1ELi512EEEvPfS3_PT_PKS4_PKT0_SA_ifPKiSC_iPKfiiiSE_SE_iiiii,"a",@progbits
	.sectionflags	@""
	.align	4
.nv.constant0._ZN4vllm25paged_attention_v2_kernelI13__nv_bfloat16S1_Li128ELi32ELi128ELNS_18Fp8KVCacheDataTypeE0ELb1ELi512EEEvPfS3_PT_PKS4_PKT0_SA_ifPKiSC_iPKfiiiSE_SE_iiiii:
	.zero		1036


//--------------------- .nv.constant0._ZN4vllm25paged_attention_v2_kernelI13__nv_bfloat16S1_Li120ELi32ELi128ELNS_18Fp8KVCacheDataTypeE0ELb1ELi512EEEvPfS3_PT_PKS4_PKT0_SA_ifPKiSC_iPKfiiiSE_SE_iiiii --------------------------
	.section	.nv.constant0._ZN4vllm25paged_attention_v2_kernelI13__nv_bfloat16S1_Li120ELi32ELi128ELNS_18Fp8KVCacheDataTypeE0ELb1ELi512EEEvPfS3_PT_PKS4_PKT0_SA_ifPKiSC_iPKfiiiSE_SE_iiiii,"a",@progbits
	.sectionflags	@""
	.align	4
.nv.constant0._ZN4vllm25paged_attention_v2_kernelI13__nv_bfloat16S1_Li120ELi32ELi128ELNS_18Fp8KVCacheDataTypeE0ELb1ELi512EEEvPfS3_PT_PKS4_PKT0_SA_ifPKiSC_iPKfiiiSE_SE_iiiii:
	.zero		1036


//--------------------- .nv.constant0._ZN4vllm25paged_attention_v2_kernelI13__nv_bfloat16S1_Li112ELi32ELi128ELNS_18Fp8KVCacheDataTypeE0ELb1ELi512EEEvPfS3_PT_PKS4_PKT0_SA_ifPKiSC_iPKfiiiSE_SE_iiiii --------------------------
	.section	.nv.constant0._ZN4vllm25paged_attention_v2_kernelI13__nv_bfloat16S1_Li112ELi32ELi128ELNS_18Fp8KVCacheDataTypeE0ELb1ELi512EEEvPfS3_PT_PKS4_PKT0_SA_ifPKiSC_iPKfiiiSE_SE_iiiii,"a",@progbits
	.sectionflags	@""
	.align	4
.nv.constant0._ZN4vllm25paged_attention_v2_kernelI13__nv_bfloat16S1_Li112ELi32ELi128ELNS_18Fp8KVCacheDataTypeE0ELb1ELi512EEEvPfS3_PT_PKS4_PKT0_SA_ifPKiSC_iPKfiiiSE_SE_iiiii:
	.zero		1036


//--------------------- .nv.constant0._ZN4vllm25paged_attention_v2_kernelI13__nv_bfloat16S1_Li96ELi32ELi128ELNS_18Fp8KVCacheDataTypeE0ELb1ELi512EEEvPfS3_PT_PKS4_PKT0_SA_ifPKiSC_iPKfiiiSE_SE_iiiii --------------------------
	.section	.nv.constant0._ZN4vllm25paged_attention_v2_kernelI13__nv_bfloat16S1_Li96ELi32ELi128ELNS_18Fp8KVCacheDataTypeE0ELb1ELi512EEEvPfS3_PT_PKS4_PKT0_SA_ifPKiSC_iPKfiiiSE_SE_iiiii,"a",@progbits
	.sectionflags	@""
	.align	4
.nv.constant0._ZN4vllm25paged_attention_v2_kernelI13__nv_bfloat16S1_Li96ELi32ELi128ELNS_18Fp8KVCacheDataTypeE0ELb1ELi512EEEvPfS3_PT_PKS4_PKT0_SA_ifPKiSC_iPKfiiiSE_SE_iiiii:
	.zero		1036


//--------------------- .nv.constant0._ZN4vllm25paged_attention_v2_kernelI13__nv_bfloat16S1_Li80ELi32ELi128ELNS_18Fp8KVCacheDataTypeE0ELb1ELi512EEEvPfS3_PT_PKS4_PKT0_SA_ifPKiSC_iPKfiiiSE_SE_iiiii --------------------------
	.section	.nv.constant0._ZN4vllm25paged_attention_v2_kernelI13__nv_bfloat16S1_Li80ELi32ELi128ELNS_18Fp8KVCacheDataTypeE0ELb1ELi512EEEvPfS3_PT_PKS4_PKT0_SA_ifPKiSC_iPKfiiiSE_SE_iiiii,"a",@progbits
	.sectionflags	@""
	.align	4
.nv.constant0._ZN4vllm25paged_attention_v2_kernelI13__nv_bfloat16S1_Li80ELi32ELi128ELNS_18Fp8KVCacheDataTypeE0ELb1ELi512EEEvPfS3_PT_PKS4_PKT0_SA_ifPKiSC_iPKfiiiSE_SE_iiiii:
	.zero		1036


//--------------------- .nv.constant0._ZN4vllm25paged_attention_v2_kernelI13__nv_bfloat16S1_Li64ELi32ELi128ELNS_18Fp8KVCacheDataTypeE0ELb1ELi512EEEvPfS3_PT_PKS4_PKT0_SA_ifPKiSC_iPKfiiiSE_SE_iiiii --------------------------
	.section	.nv.constant0._ZN4vllm25paged_attention_v2_kernelI13__nv_bfloat16S1_Li64ELi32ELi128ELNS_18Fp8KVCacheDataTypeE0ELb1ELi512EEEvPfS3_PT_PKS4_PKT0_SA_ifPKiSC_iPKfiiiSE_SE_iiiii,"a",@progbits
	.sectionflags	@""
	.align	4
.nv.constant0._ZN4vllm25paged_attention_v2_kernelI13__nv_bfloat16S1_Li64ELi32ELi128ELNS_18Fp8KVCacheDataTypeE0ELb1ELi512EEEvPfS3_PT_PKS4_PKT0_SA_ifPKiSC_iPKfiiiSE_SE_iiiii:
	.zero		1036


//--------------------- .nv.constant0._ZN4vllm25paged_attention_v2_kernelI13__nv_bfloat16S1_Li32ELi32ELi128ELNS_18Fp8KVCacheDataTypeE0ELb1ELi512EEEvPfS3_PT_PKS4_PKT0_SA_ifPKiSC_iPKfiiiSE_SE_iiiii --------------------------
	.section	.nv.constant0._ZN4vllm25paged_attention_v2_kernelI13__nv_bfloat16S1_Li32ELi32ELi128ELNS_18Fp8KVCacheDataTypeE0ELb1ELi512EEEvPfS3_PT_PKS4_PKT0_SA_ifPKiSC_iPKfiiiSE_SE_iiiii,"a",@progbits
	.sectionflags	@""
	.align	4
.nv.constant0._ZN4vllm25paged_attention_v2_kernelI13__nv_bfloat16S1_Li32ELi32ELi128ELNS_18Fp8KVCacheDataTypeE0ELb1ELi512EEEvPfS3_PT_PKS4_PKT0_SA_ifPKiSC_iPKfiiiSE_SE_iiiii:
	.zero		1036


//--------------------- .nv.constant0._ZN4vllm25paged_attention_v2_kernelI13__nv_bfloat16S1_Li256ELi16ELi128ELNS_18Fp8KVCacheDataTypeE0ELb0ELi512EEEvPfS3_PT_PKS4_PKT0_SA_ifPKiSC_iPKfiiiSE_SE_iiiii --------------------------
	.section	.nv.constant0._ZN4vllm25paged_attention_v2_kernelI13__nv_bfloat16S1_Li256ELi16ELi128ELNS_18Fp8KVCacheDataTypeE0ELb0ELi512EEEvPfS3_PT_PKS4_PKT0_SA_ifPKiSC_iPKfiiiSE_SE_iiiii,"a",@progbits
	.sectionflags	@""
	.align	4
.nv.constant0._ZN4vllm25paged_attention_v2_kernelI13__nv_bfloat16S1_Li256ELi16ELi128ELNS_18Fp8KVCacheDataTypeE0ELb0ELi512EEEvPfS3_PT_PKS4_PKT0_SA_ifPKiSC_iPKfiiiSE_SE_iiiii:
	.zero		1036


//--------------------- .nv.constant0._ZN4vllm25paged_attention_v2_kernelI13__nv_bfloat16S1_Li192ELi16ELi128ELNS_18Fp8KVCacheDataTypeE0ELb0ELi512EEEvPfS3_PT_PKS4_PKT0_SA_ifPKiSC_iPKfiiiSE_SE_iiiii --------------------------
	.section	.nv.constant0._ZN4vllm25paged_attention_v2_kernelI13__nv_bfloat16S1_Li192ELi16ELi128ELNS_18Fp8KVCacheDataTypeE0ELb0ELi512EEEvPfS3_PT_PKS4_PKT0_SA_ifPKiSC_iPKfiiiSE_SE_iiiii,"a",@progbits
	.sectionflags	@""
	.align	4
.nv.constant0._ZN4vllm25paged_attention_v2_kernelI13__nv_bfloat16S1_Li192ELi16ELi128ELNS_18Fp8KVCacheDataTypeE0ELb0ELi512EEEvPfS3_PT_PKS4_PKT0_SA_ifPKiSC_iPKfiiiSE_SE_iiiii:
	.zero		1036


//--------------------- .nv.constant0._ZN4vllm25paged_attention_v2_kernelI13__nv_bfloat16S1_Li128ELi16ELi128ELNS_18Fp8KVCacheDataTypeE0ELb0ELi512EEEvPfS3_PT_PKS4_PKT0_SA_ifPKiSC_iPKfiiiSE_SE_iiiii --------------------------
	.section	.nv.constant0._ZN4vllm25paged_attention_v2_kernelI13__nv_bfloat16S1_Li128ELi16ELi128ELNS_18Fp8KVCacheDataTypeE0ELb0ELi512EEEvPfS3_PT_PKS4_PKT0_SA_ifPKiSC_iPKfiiiSE_SE_iiiii,"a",@progbits
	.sectionflags	@""
	.align	4
.nv.constant0._ZN4vllm25paged_attention_v2_kernelI13__nv_bfloat16S1_Li128ELi16ELi128ELNS_18Fp8KVCacheDataTypeE0ELb0ELi512EEEvPfS3_PT_PKS4_PKT0_SA_ifPKiSC_iPKfiiiSE_SE_iiiii:
	.zero		1036


//--------------------- .nv.constant0._ZN4vllm25paged_attention_v2_kernelI13__nv_bfloat16S1_Li120ELi16ELi128ELNS_18Fp8KVCacheDataTypeE0ELb0ELi512EEEvPfS3_PT_PKS4_PKT0_SA_ifPKiSC_iPKfiiiSE_SE_iiiii --------------------------
	.section	.nv.constant0._ZN4vllm25paged_attention_v2_kernelI13__nv_bfloat16S1_Li120ELi16ELi128ELNS_18Fp8KVCacheDataTypeE0ELb0ELi512EEEvPfS3_PT_PKS4_PKT0_SA_ifPKiSC_iPKfiiiSE_SE_iiiii,"a",@progbits
	.sectionflags	@""
	.align	4
.nv.constant0._ZN4vllm25paged_attention_v2_kernelI13__nv_bfloat16S1_Li120ELi16ELi128ELNS_18Fp8KVCacheDataTypeE0ELb0ELi512EEEvPfS3_PT_PKS4_PKT0_SA_ifPKiSC_iPKfiiiSE_SE_iiiii:
	.zero		1036


//--------------------- .nv.constant0._ZN4vllm25paged_attention_v2_kernelI13__nv_bfloat16S1_Li112ELi16ELi128ELNS_18Fp8KVCacheDataTypeE0ELb0ELi512EEEvPfS3_PT_PKS4_PKT0_SA_ifPKiSC_iPKfiiiSE_SE_iiiii --------------------------
	.section	.nv.constant0._ZN4vllm25paged_attention_v2_kernelI13__nv_bfloat16S1_Li112ELi16ELi128ELNS_18Fp8KVCacheDataTypeE0ELb0ELi512EEEvPfS3_PT_PKS4_PKT0_SA_ifPKiSC_iPKfiiiSE_SE_iiiii,"a",@progbits
	.sectionflags	@""
	.align	4
.nv.constant0._ZN4vllm25paged_attention_v2_kernelI13__nv_bfloat16S1_Li112ELi16ELi128ELNS_18Fp8KVCacheDataTypeE0ELb0ELi512EEEvPfS3_PT_PKS4_PKT0_SA_ifPKiSC_iPKfiiiSE_SE_iiiii:
	.zero		1036


//--------------------- .nv.constant0._ZN4vllm25paged_attention_v2_kernelI13__nv_bfloat16S1_Li96ELi16ELi128ELNS_18Fp8KVCacheDataTypeE0ELb0ELi512EEEvPfS3_PT_PKS4_PKT0_SA_ifPKiSC_iPKfiiiSE_SE_iiiii --------------------------
	.section	.nv.constant0._ZN4vllm25paged_attention_v2_kernelI13__nv_bfloat16S1_Li96ELi16ELi128ELNS_18Fp8KVCacheDataTypeE0ELb0ELi512EEEvPfS3_PT_PKS4_PKT0_SA_ifPKiSC_iPKfiiiSE_SE_iiiii,"a",@progbits
	.sectionflags	@""
	.align	4
.nv.constant0._ZN4vllm25paged_attention_v2_kernelI13__nv_bfloat16S1_Li96ELi16ELi128ELNS_18Fp8KVCacheDataTypeE0ELb0ELi512EEEvPfS3_PT_PKS4_PKT0_SA_ifPKiSC_iPKfiiiSE_SE_iiiii:
	.zero		1036


//--------------------- .nv.constant0._ZN4vllm25paged_attention_v2_kernelI13__nv_bfloat16S1_Li80ELi16ELi128ELNS_18Fp8KVCacheDataTypeE0ELb0ELi512EEEvPfS3_PT_PKS4_PKT0_SA_ifPKiSC_iPKfiiiSE_SE_iiiii --------------------------
	.section	.nv.constant0._ZN4vllm25paged_attention_v2_kernelI13__nv_bfloat16S1_Li80ELi16ELi128ELNS_18Fp8KVCacheDataTypeE0ELb0ELi512EEEvPfS3_PT_PKS4_PKT0_SA_ifPKiSC_iPKfiiiSE_SE_iiiii,"a",@progbits
	.sectionflags	@""
	.align	4
.nv.constant0._ZN4vllm25paged_attention_v2_kernelI13__nv_bfloat16S1_Li80ELi16ELi128ELNS_18Fp8KVCacheDataTypeE0ELb0ELi512EEEvPfS3_PT_PKS4_PKT0_SA_ifPKiSC_iPKfiiiSE_SE_iiiii:
	.zero		1036


//--------------------- .nv.constant0._ZN4vllm25paged_attention_v2_kernelI13__nv_bfloat16S1_Li64ELi16ELi128ELNS_18Fp8KVCacheDataTypeE0ELb0ELi512EEEvPfS3_PT_PKS4_PKT0_SA_ifPKiSC_iPKfiiiSE_SE_iiiii --------------------------
	.section	.nv.constant0._ZN4vllm25paged_attention_v2_kernelI13__nv_bfloat16S1_Li64ELi16ELi128ELNS_18Fp8KVCacheDataTypeE0ELb0ELi512EEEvPfS3_PT_PKS4_PKT0_SA_ifPKiSC_iPKfiiiSE_SE_iiiii,"a",@progbits
	.sectionflags	@""
	.align	4
.nv.constant0._ZN4vllm25paged_attention_v2_kernelI13__nv_bfloat16S1_Li64ELi16ELi128ELNS_18Fp8KVCacheDataTypeE0ELb0ELi512EEEvPfS3_PT_PKS4_PKT0_SA_ifPKiSC_iPKfiiiSE_SE_iiiii:
	.zero		1036


//--------------------- .nv.constant0._ZN4vllm25paged_attention_v2_kernelI13__nv_bfloat16S1_Li32ELi16ELi128ELNS_18Fp8KVCacheDataTypeE0ELb0ELi512EEEvPfS3_PT_PKS4_PKT0_SA_ifPKiSC_iPKfiiiSE_SE_iiiii --------------------------
	.section	.nv.constant0._ZN4vllm25paged_attention_v2_kernelI13__nv_bfloat16S1_Li32ELi16ELi128ELNS_18Fp8KVCacheDataTypeE0ELb0ELi512EEEvPfS3_PT_PKS4_PKT0_SA_ifPKiSC_iPKfiiiSE_SE_iiiii,"a",@progbits
	.sectionflags	@""
	.align	4
.nv.constant0._ZN4vllm25paged_attention_v2_kernelI13__nv_bfloat16S1_Li32ELi16ELi128ELNS_18Fp8KVCacheDataTypeE0ELb0ELi512EEEvPfS3_PT_PKS4_PKT0_SA_ifPKiSC_iPKfiiiSE_SE_iiiii:
	.zero		1036


//--------------------- .nv.constant0._ZN4vllm25paged_attention_v2_kernelI13__nv_bfloat16S1_Li256ELi16ELi128ELNS_18Fp8KVCacheDataTypeE0ELb1ELi512EEEvPfS3_PT_PKS4_PKT0_SA_ifPKiSC_iPKfiiiSE_SE_iiiii --------------------------
	.section	.nv.constant0._ZN4vllm25paged_attention_v2_kernelI13__nv_bfloat16S1_Li256ELi16ELi128ELNS_18Fp8KVCacheDataTypeE0ELb1ELi512EEEvPfS3_PT_PKS4_PKT0_SA_ifPKiSC_iPKfiiiSE_SE_iiiii,"a",@progbits
	.sectionflags	@""
	.align	4
.nv.constant0._ZN4vllm25paged_attention_v2_kernelI13__nv_bfloat16S1_Li256ELi16ELi128ELNS_18Fp8KVCacheDataTypeE0ELb1ELi512EEEvPfS3_PT_PKS4_PKT0_SA_ifPKiSC_iPKfiiiSE_SE_iiiii:
	.zero		1036


//--------------------- .nv.constant0._ZN4vllm25paged_attention_v2_kernelI13__nv_bfloat16S1_Li192ELi16ELi128ELNS_18Fp8KVCacheDataTypeE0ELb1ELi512EEEvPfS3_PT_PKS4_PKT0_SA_ifPKiSC_iPKfiiiSE_SE_iiiii --------------------------
	.section	.nv.constant0._ZN4vllm25paged_attention_v2_kernelI13__nv_bfloat16S1_Li192ELi16ELi128ELNS_18Fp8KVCacheDataTypeE0ELb1ELi512EEEvPfS3_PT_PKS4_PKT0_SA_ifPKiSC_iPKfiiiSE_SE_iiiii,"a",@progbits
	.sectionflags	@""
	.align	4
.nv.constant0._ZN4vllm25paged_attention_v2_kernelI13__nv_bfloat16S1_Li192ELi16ELi128ELNS_18Fp8KVCacheDataTypeE0ELb1ELi512EEEvPfS3_PT_PKS4_PKT0_SA_ifPKiSC_iPKfiiiSE_SE_iiiii:
	.zero		1036


//--------------------- .nv.constant0._ZN4vllm25paged_attention_v2_kernelI13__nv_bfloat16S1_Li128ELi16ELi128ELNS_18Fp8KVCacheDataTypeE0ELb1ELi512EEEvPfS3_PT_PKS4_PKT0_SA_ifPKiSC_iPKfiiiSE_SE_iiiii --------------------------
	.section	.nv.constant0._ZN4vllm25paged_attention_v2_kernelI13__nv_bfloat16S1_Li128ELi16ELi128ELNS_18Fp8KVCacheDataTypeE0ELb1ELi512EEEvPfS3_PT_PKS4_PKT0_SA_ifPKiSC_iPKfiiiSE_SE_iiiii,"a",@progbits
	.sectionflags	@""
	.align	4
.nv.constant0._ZN4vllm25paged_attention_v2_kernelI13__nv_bfloat16S1_Li128ELi16ELi128ELNS_18Fp8KVCacheDataTypeE0ELb1ELi512EEEvPfS3_PT_PKS4_PKT0_SA_ifPKiSC_iPKfiiiSE_SE_iiiii:
	.zero		1036


//--------------------- .nv.constant0._ZN4vllm25paged_attention_v2_kernelI13__nv_bfloat16S1_Li120ELi16ELi128ELNS_18Fp8KVCacheDataTypeE0ELb1ELi512EEEvPfS3_PT_PKS4_PKT0_SA_ifPKiSC_iPKfiiiSE_SE_iiiii --------------------------
	.section	.nv.constant0._ZN4vllm25paged_attention_v2_kernelI13__nv_bfloat16S1_Li120ELi16ELi128ELNS_18Fp8KVCacheDataTypeE0ELb1ELi512EEEvPfS3_PT_PKS4_PKT0_SA_ifPKiSC_iPKfiiiSE_SE_iiiii,"a",@progbits
	.sectionflags	@""
	.align	4
.nv.constant0._ZN4vllm25paged_attention_v2_kernelI13__nv_bfloat16S1_Li120ELi16ELi128ELNS_18Fp8KVCacheDataTypeE0ELb1ELi512EEEvPfS3_PT_PKS4_PKT0_SA_ifPKiSC_iPKfiiiSE_SE_iiiii:
	.zero		1036


//--------------------- .nv.constant0._ZN4vllm25paged_attention_v2_kernelI13__nv_bfloat16S1_Li112ELi16ELi128ELNS_18Fp8KVCacheDataTypeE0ELb1ELi512EEEvPfS3_PT_PKS4_PKT0_SA_ifPKiSC_iPKfiiiSE_SE_iiiii --------------------------
	.section	.nv.constant0._ZN4vllm25paged_attention_v2_kernelI13__nv_bfloat16S1_Li112ELi16ELi128ELNS_18Fp8KVCacheDataTypeE0ELb1ELi512EEEvPfS3_PT_PKS4_PKT0_SA_ifPKiSC_iPKfiiiSE_SE_iiiii,"a",@progbits
	.sectionflags	@""
	.align	4
.nv.constant0._ZN4vllm25paged_attention_v2_kernelI13__nv_bfloat16S1_Li112ELi16ELi128ELNS_18Fp8KVCacheDataTypeE0ELb1ELi512EEEvPfS3_PT_PKS4_PKT0_SA_ifPKiSC_iPKfiiiSE_SE_iiiii:
	.zero		1036


//--------------------- .nv.constant0._ZN4vllm25paged_attention_v2_kernelI13__nv_bfloat16S1_Li96ELi16ELi128ELNS_18Fp8KVCacheDataTypeE0ELb1ELi512EEEvPfS3_PT_PKS4_PKT0_SA_ifPKiSC_iPKfiiiSE_SE_iiiii --------------------------
	.section	.nv.constant0._ZN4vllm25paged_attention_v2_kernelI13__nv_bfloat16S1_Li96ELi16ELi128ELNS_18Fp8KVCacheDataTypeE0ELb1ELi512EEEvPfS3_PT_PKS4_PKT0_SA_ifPKiSC_iPKfiiiSE_SE_iiiii,"a",@progbits
	.sectionflags	@""
	.align	4
.nv.constant0._ZN4vllm25paged_attention_v2_kernelI13__nv_bfloat16S1_Li96ELi16ELi128ELNS_18Fp8KVCacheDataTypeE0ELb1ELi512EEEvPfS3_PT_PKS4_PKT0_SA_ifPKiSC_iPKfiiiSE_SE_iiiii:
	.zero		1036


//--------------------- .nv.constant0._ZN4vllm25paged_attention_v2_kernelI13__nv_bfloat16S1_Li80ELi16ELi128ELNS_18Fp8KVCacheDataTypeE0ELb1ELi512EEEvPfS3_PT_PKS4_PKT0_SA_ifPKiSC_iPKfiiiSE_SE_iiiii --------------------------
	.section	.nv.constant0._ZN4vllm25paged_attention_v2_kernelI13__nv_bfloat16S1_Li80ELi16ELi128ELNS_18Fp8KVCacheDataTypeE0ELb1ELi512EEEvPfS3_PT_PKS4_PKT0_SA_ifPKiSC_iPKfiiiSE_SE_iiiii,"a",@progbits
	.sectionflags	@""
	.align	4
.nv.constant0._ZN4vllm25paged_attention_v2_kernelI13__nv_bfloat16S1_Li80ELi16ELi128ELNS_18Fp8KVCacheDataTypeE0ELb1ELi512EEEvPfS3_PT_PKS4_PKT0_SA_ifPKiSC_iPKfiiiSE_SE_iiiii:
	.zero		1036


//--------------------- .nv.constant0._ZN4vllm25paged_attention_v2_kernelI13__nv_bfloat16S1_Li64ELi16ELi128ELNS_18Fp8KVCacheDataTypeE0ELb1ELi512EEEvPfS3_PT_PKS4_PKT0_SA_ifPKiSC_iPKfiiiSE_SE_iiiii --------------------------
	.section	.nv.constant0._ZN4vllm25paged_attention_v2_kernelI13__nv_bfloat16S1_Li64ELi16ELi128ELNS_18Fp8KVCacheDataTypeE0ELb1ELi512EEEvPfS3_PT_PKS4_PKT0_SA_ifPKiSC_iPKfiiiSE_SE_iiiii,"a",@progbits
	.sectionflags	@""
	.align	4
.nv.constant0._ZN4vllm25paged_attention_v2_kernelI13__nv_bfloat16S1_Li64ELi16ELi128ELNS_18Fp8KVCacheDataTypeE0ELb1ELi512EEEvPfS3_PT_PKS4_PKT0_SA_ifPKiSC_iPKfiiiSE_SE_iiiii:
	.zero		1036


//--------------------- .nv.constant0._ZN4vllm25paged_attention_v2_kernelI13__nv_bfloat16S1_Li32ELi16ELi128ELNS_18Fp8KVCacheDataTypeE0ELb1ELi512EEEvPfS3_PT_PKS4_PKT0_SA_ifPKiSC_iPKfiiiSE_SE_iiiii --------------------------
	.section	.nv.constant0._ZN4vllm25paged_attention_v2_kernelI13__nv_bfloat16S1_Li32ELi16ELi128ELNS_18Fp8KVCacheDataTypeE0ELb1ELi512EEEvPfS3_PT_PKS4_PKT0_SA_ifPKiSC_iPKfiiiSE_SE_iiiii,"a",@progbits
	.sectionflags	@""
	.align	4
.nv.constant0._ZN4vllm25paged_attention_v2_kernelI13__nv_bfloat16S1_Li32ELi16ELi128ELNS_18Fp8KVCacheDataTypeE0ELb1ELi512EEEvPfS3_PT_PKS4_PKT0_SA_ifPKiSC_iPKfiiiSE_SE_iiiii:
	.zero		1036


//--------------------- .nv.constant0._ZN4vllm25paged_attention_v2_kernelI13__nv_bfloat16S1_Li256ELi8ELi128ELNS_18Fp8KVCacheDataTypeE0ELb0ELi512EEEvPfS3_PT_PKS4_PKT0_SA_ifPKiSC_iPKfiiiSE_SE_iiiii --------------------------
	.section	.nv.constant0._ZN4vllm25paged_attention_v2_kernelI13__nv_bfloat16S1_Li256ELi8ELi128ELNS_18Fp8KVCacheDataTypeE0ELb0ELi512EEEvPfS3_PT_PKS4_PKT0_SA_ifPKiSC_iPKfiiiSE_SE_iiiii,"a",@progbits
	.sectionflags	@""
	.align	4
.nv.constant0._ZN4vllm25paged_attention_v2_kernelI13__nv_bfloat16S1_Li256ELi8ELi128ELNS_18Fp8KVCacheDataTypeE0ELb0ELi512EEEvPfS3_PT_PKS4_PKT0_SA_ifPKiSC_iPKfiiiSE_SE_iiiii:
	.zero		1036


//--------------------- .nv.constant0._ZN4vllm25paged_attention_v2_kernelI13__nv_bfloat16S1_Li192ELi8ELi128ELNS_18Fp8KVCacheDataTypeE0ELb0ELi512EEEvPfS3_PT_PKS4_PKT0_SA_ifPKiSC_iPKfiiiSE_SE_iiiii --------------------------
	.section	.nv.constant0._ZN4vllm25paged_attention_v2_kernelI13__nv_bfloat16S1_Li192ELi8ELi128ELNS_18Fp8KVCacheDataTypeE0ELb0ELi512EEEvPfS3_PT_PKS4_PKT0_SA_ifPKiSC_iPKfiiiSE_SE_iiiii,"a",@progbits
	.sectionflags	@""
	.align	4
.nv.constant0._ZN4vllm25paged_attention_v2_kernelI13__nv_bfloat16S1_Li192ELi8ELi128ELNS_18Fp8KVCacheDataTypeE0ELb0ELi512EEEvPfS3_PT_PKS4_PKT0_SA_ifPKiSC_iPKfiiiSE_SE_iiiii:
	.zero		1036


//--------------------- .nv.constant0._ZN4vllm25paged_attention_v2_kernelI13__nv_bfloat16S1_Li128ELi8ELi128ELNS_18Fp8KVCacheDataTypeE0ELb0ELi512EEEvPfS3_PT_PKS4_PKT0_SA_ifPKiSC_iPKfiiiSE_SE_iiiii --------------------------
	.section	.nv.constant0._ZN4vllm25paged_attention_v2_kernelI13__nv_bfloat16S1_Li128ELi8ELi128ELNS_18Fp8KVCacheDataTypeE0ELb0ELi512EEEvPfS3_PT_PKS4_PKT0_SA_ifPKiSC_iPKfiiiSE_SE_iiiii,"a",@progbits
	.sectionflags	@""
	.align	4
.nv.constant0._ZN4vllm25paged_attention_v2_kernelI13__nv_bfloat16S1_Li128ELi8ELi128ELNS_18Fp8KVCacheDataTypeE0ELb0ELi512EEEvPfS3_PT_PKS4_PKT0_SA_ifPKiSC_iPKfiiiSE_SE_iiiii:
	.zero		1036


//--------------------- .nv.constant0._ZN4vllm25paged_attention_v2_kernelI13__nv_bfloat16S1_Li120ELi8ELi128ELNS_18Fp8KVCacheDataTypeE0ELb0ELi512EEEvPfS3_PT_PKS4_PKT0_SA_ifPKiSC_iPKfiiiSE_SE_iiiii --------------------------
	.section	.nv.constant0._ZN4vllm25paged_attention_v2_kernelI13__nv_bfloat16S1_Li120ELi8ELi128ELNS_18Fp8KVCacheDataTypeE0ELb0ELi512EEEvPfS3_PT_PKS4_PKT0_SA_ifPKiSC_iPKfiiiSE_SE_iiiii,"a",@progbits
	.sectionflags	@""
	.align	4
.nv.constant0._ZN4vllm25paged_attention_v2_kernelI13__nv_bfloat16S1_Li120ELi8ELi128ELNS_18Fp8KVCacheDataTypeE0ELb0ELi512EEEvPfS3_PT_PKS4_PKT0_SA_ifPKiSC_iPKfiiiSE_SE_iiiii:
	.zero		1036


//--------------------- .nv.constant0._ZN4vllm25paged_attention_v2_kernelI13__nv_bfloat16S1_Li112ELi8ELi128ELNS_18Fp8KVCacheDataTypeE0ELb0ELi512EEEvPfS3_PT_PKS4_PKT0_SA_ifPKiSC_iPKfiiiSE_SE_iiiii --------------------------
	.section	.nv.constant0._ZN4vllm25paged_attention_v2_kernelI13__nv_bfloat16S1_Li112ELi8ELi128ELNS_18Fp8KVCacheDataTypeE0ELb0ELi512EEEvPfS3_PT_PKS4_PKT0_SA_ifPKiSC_iPKfiiiSE_SE_iiiii,"a",@progbits
	.sectionflags	@""
	.align	4
.nv.constant0._ZN4vllm25paged_attention_v2_kernelI13__nv_bfloat16S1_Li112ELi8ELi128ELNS_18Fp8KVCacheDataTypeE0ELb0ELi512EEEvPfS3_PT_PKS4_PKT0_SA_ifPKiSC_iPKfiiiSE_SE_iiiii:
	.zero		1036


//--------------------- .nv.constant0._ZN4vllm25paged_attention_v2_kernelI13__nv_bfloat16S1_Li96ELi8ELi128ELNS_18Fp8KVCacheDataTypeE0ELb0ELi512EEEvPfS3_PT_PKS4_PKT0_SA_ifPKiSC_iPKfiiiSE_SE_iiiii --------------------------
	.section	.nv.constant0._ZN4vllm25paged_attention_v2_kernelI13__nv_bfloat16S1_Li96ELi8ELi128ELNS_18Fp8KVCacheDataTypeE0ELb0ELi512EEEvPfS3_PT_PKS4_PKT0_SA_ifPKiSC_iPKfiiiSE_SE_iiiii,"a",@progbits
	.sectionflags	@""
	.align	4
.nv.constant0._ZN4vllm25paged_attention_v2_kernelI13__nv_bfloat16S1_Li96ELi8ELi128ELNS_18Fp8KVCacheDataTypeE0ELb0ELi512EEEvPfS3_PT_PKS4_PKT0_SA_ifPKiSC_iPKfiiiSE_SE_iiiii:
	.zero		1036


//--------------------- .nv.constant0._ZN4vllm25paged_attention_v2_kernelI13__nv_bfloat16S1_Li80ELi8ELi128ELNS_18Fp8KVCacheDataTypeE0ELb0ELi512EEEvPfS3_PT_PKS4_PKT0_SA_ifPKiSC_iPKfiiiSE_SE_iiiii --------------------------
	.section	.nv.constant0._ZN4vllm25paged_attention_v2_kernelI13__nv_bfloat16S1_Li80ELi8ELi128ELNS_18Fp8KVCacheDataTypeE0ELb0ELi512EEEvPfS3_PT_PKS4_PKT0_SA_ifPKiSC_iPKfiiiSE_SE_iiiii,"a",@progbits
	.sectionflags	@""
	.align	4
.nv.constant0._ZN4vllm25paged_attention_v2_kernelI13__nv_bfloat16S1_Li80ELi8ELi128ELNS_18Fp8KVCacheDataTypeE0ELb0ELi512EEEvPfS3_PT_PKS4_PKT0_SA_ifPKiSC_iPKfiiiSE_SE_iiiii:
	.zero		1036


//--------------------- .nv.constant0._ZN4vllm25paged_attention_v2_kernelI13__nv_bfloat16S1_Li64ELi8ELi128ELNS_18Fp8KVCacheDataTypeE0ELb0ELi512EEEvPfS3_PT_PKS4_PKT0_SA_ifPKiSC_iPKfiiiSE_SE_iiiii --------------------------
	.section	.nv.constant0._ZN4vllm25paged_attention_v2_kernelI13__nv_bfloat16S1_Li64ELi8ELi128ELNS_18Fp8KVCacheDataTypeE0ELb0ELi512EEEvPfS3_PT_PKS4_PKT0_SA_ifPKiSC_iPKfiiiSE_SE_iiiii,"a",@progbits
	.sectionflags	@""
	.align	4
.nv.constant0._ZN4vllm25paged_attention_v2_kernelI13__nv_bfloat16S1_Li64ELi8ELi128ELNS_18Fp8KVCacheDataTypeE0ELb0ELi512EEEvPfS3_PT_PKS4_PKT0_SA_ifPKiSC_iPKfiiiSE_SE_iiiii:
	.zero		1036


//--------------------- .nv.constant0._ZN4vllm25paged_attention_v2_kernelI13__nv_bfloat16S1_Li32ELi8ELi128ELNS_18Fp8KVCacheDataTypeE0ELb0ELi512EEEvPfS3_PT_PKS4_PKT0_SA_ifPKiSC_iPKfiiiSE_SE_iiiii --------------------------
	.section	.nv.constant0._ZN4vllm25paged_attention_v2_kernelI13__nv_bfloat16S1_Li32ELi8ELi128ELNS_18Fp8KVCacheDataTypeE0ELb0ELi512EEEvPfS3_PT_PKS4_PKT0_SA_ifPKiSC_iPKfiiiSE_SE_iiiii,"a",@progbits
	.sectionflags	@""
	.align	4
.nv.constant0._ZN4vllm25paged_attention_v2_kernelI13__nv_bfloat16S1_Li32ELi8ELi128ELNS_18Fp8KVCacheDataTypeE0ELb0ELi512EEEvPfS3_PT_PKS4_PKT0_SA_ifPKiSC_iPKfiiiSE_SE_iiiii:
	.zero		1036


//--------------------- .nv.constant0._ZN4vllm32paged_attention_v2_reduce_kernelI13__nv_bfloat16Li256ELi128ELi512EEEvPT_PKfS5_PKS2_PKii --------------------------
	.section	.nv.constant0._ZN4vllm32paged_attention_v2_reduce_kernelI13__nv_bfloat16Li256ELi128ELi512EEEvPT_PKfS5_PKS2_PKii,"a",@progbits
	.sectionflags	@""
	.align	4
.nv.constant0._ZN4vllm32paged_attention_v2_reduce_kernelI13__nv_bfloat16Li256ELi128ELi512EEEvPT_PKfS5_PKS2_PKii:
	.zero		940


//--------------------- .nv.constant0._ZN4vllm25paged_attention_v2_kernelI13__nv_bfloat16S1_Li256ELi8ELi128ELNS_18Fp8KVCacheDataTypeE0ELb1ELi512EEEvPfS3_PT_PKS4_PKT0_SA_ifPKiSC_iPKfiiiSE_SE_iiiii --------------------------
	.section	.nv.constant0._ZN4vllm25paged_attention_v2_kernelI13__nv_bfloat16S1_Li256ELi8ELi128ELNS_18Fp8KVCacheDataTypeE0ELb1ELi512EEEvPfS3_PT_PKS4_PKT0_SA_ifPKiSC_iPKfiiiSE_SE_iiiii,"a",@progbits
	.sectionflags	@""
	.align	4
.nv.constant0._ZN4vllm25paged_attention_v2_kernelI13__nv_bfloat16S1_Li256ELi8ELi128ELNS_18Fp8KVCacheDataTypeE0ELb1ELi512EEEvPfS3_PT_PKS4_PKT0_SA_ifPKiSC_iPKfiiiSE_SE_iiiii:
	.zero		1036


//--------------------- .nv.constant0._ZN4vllm32paged_attention_v2_reduce_kernelI13__nv_bfloat16Li192ELi128ELi512EEEvPT_PKfS5_PKS2_PKii --------------------------
	.section	.nv.constant0._ZN4vllm32paged_attention_v2_reduce_kernelI13__nv_bfloat16Li192ELi128ELi512EEEvPT_PKfS5_PKS2_PKii,"a",@progbits
	.sectionflags	@""
	.align	4
.nv.constant0._ZN4vllm32paged_attention_v2_reduce_kernelI13__nv_bfloat16Li192ELi128ELi512EEEvPT_PKfS5_PKS2_PKii:
	.zero		940


//--------------------- .nv.constant0._ZN4vllm25paged_attention_v2_kernelI13__nv_bfloat16S1_Li192ELi8ELi128ELNS_18Fp8KVCacheDataTypeE0ELb1ELi512EEEvPfS3_PT_PKS4_PKT0_SA_ifPKiSC_iPKfiiiSE_SE_iiiii --------------------------
	.section	.nv.constant0._ZN4vllm25paged_attention_v2_kernelI13__nv_bfloat16S1_Li192ELi8ELi128ELNS_18Fp8KVCacheDataTypeE0ELb1ELi512EEEvPfS3_PT_PKS4_PKT0_SA_ifPKiSC_iPKfiiiSE_SE_iiiii,"a",@progbits
	.sectionflags	@""
	.align	4
.nv.constant0._ZN4vllm25paged_attention_v2_kernelI13__nv_bfloat16S1_Li192ELi8ELi128ELNS_18Fp8KVCacheDataTypeE0ELb1ELi512EEEvPfS3_PT_PKS4_PKT0_SA_ifPKiSC_iPKfiiiSE_SE_iiiii:
	.zero		1036


//--------------------- .nv.constant0._ZN4vllm32paged_attention_v2_reduce_kernelI13__nv_bfloat16Li128ELi128ELi512EEEvPT_PKfS5_PKS2_PKii --------------------------
	.section	.nv.constant0._ZN4vllm32paged_attention_v2_reduce_kernelI13__nv_bfloat16Li128ELi128ELi512EEEvPT_PKfS5_PKS2_PKii,"a",@progbits
	.sectionflags	@""
	.align	4
.nv.constant0._ZN4vllm32paged_attention_v2_reduce_kernelI13__nv_bfloat16Li128ELi128ELi512EEEvPT_PKfS5_PKS2_PKii:
	.zero		940


//--------------------- .nv.constant0._ZN4vllm25paged_attention_v2_kernelI13__nv_bfloat16S1_Li128ELi8ELi128ELNS_18Fp8KVCacheDataTypeE0ELb1ELi512EEEvPfS3_PT_PKS4_PKT0_SA_ifPKiSC_iPKfiiiSE_SE_iiiii --------------------------
	.section	.nv.constant0._ZN4vllm25paged_attention_v2_kernelI13__nv_bfloat16S1_Li128ELi8ELi128ELNS_18Fp8KVCacheDataTypeE0ELb1ELi512EEEvPfS3_PT_PKS4_PKT0_SA_ifPKiSC_iPKfiiiSE_SE_iiiii,"a",@progbits
	.sectionflags	@""
	.align	4
.nv.constant0._ZN4vllm25paged_attention_v2_kernelI13__nv_bfloat16S1_Li128ELi8ELi128ELNS_18Fp8KVCacheDataTypeE0ELb1ELi512EEEvPfS3_PT_PKS4_PKT0_SA_ifPKiSC_iPKfiiiSE_SE_iiiii:
	.zero		1036


//--------------------- .nv.constant0._ZN4vllm32paged_attention_v2_reduce_kernelI13__nv_bfloat16Li120ELi128ELi512EEEvPT_PKfS5_PKS2_PKii --------------------------
	.section	.nv.constant0._ZN4vllm32paged_attention_v2_reduce_kernelI13__nv_bfloat16Li120ELi128ELi512EEEvPT_PKfS5_PKS2_PKii,"a",@progbits
	.sectionflags	@""
	.align	4
.nv.constant0._ZN4vllm32paged_attention_v2_reduce_kernelI13__nv_bfloat16Li120ELi128ELi512EEEvPT_PKfS5_PKS2_PKii:
	.zero		940


//--------------------- .nv.constant0._ZN4vllm25paged_attention_v2_kernelI13__nv_bfloat16S1_Li120ELi8ELi128ELNS_18Fp8KVCacheDataTypeE0ELb1ELi512EEEvPfS3_PT_PKS4_PKT0_SA_ifPKiSC_iPKfiiiSE_SE_iiiii --------------------------
	.section	.nv.constant0._ZN4vllm25paged_attention_v2_kernelI13__nv_bfloat16S1_Li120ELi8ELi128ELNS_18Fp8KVCacheDataTypeE0ELb1ELi512EEEvPfS3_PT_PKS4_PKT0_SA_ifPKiSC_iPKfiiiSE_SE_iiiii,"a",@progbits
	.sectionflags	@""
	.align	4
.nv.constant0._ZN4vllm25paged_attention_v2_kernelI13__nv_bfloat16S1_Li120ELi8ELi128ELNS_18Fp8KVCacheDataTypeE0ELb1ELi512EEEvPfS3_PT_PKS4_PKT0_SA_ifPKiSC_iPKfiiiSE_SE_iiiii:
	.zero		1036


//--------------------- .nv.constant0._ZN4vllm32paged_attention_v2_reduce_kernelI13__nv_bfloat16Li112ELi128ELi512EEEvPT_PKfS5_PKS2_PKii --------------------------
	.section	.nv.constant0._ZN4vllm32paged_attention_v2_reduce_kernelI13__nv_bfloat16Li112ELi128ELi512EEEvPT_PKfS5_PKS2_PKii,"a",@progbits
	.sectionflags	@""
	.align	4
.nv.constant0._ZN4vllm32paged_attention_v2_reduce_kernelI13__nv_bfloat16Li112ELi128ELi512EEEvPT_PKfS5_PKS2_PKii:
	.zero		940


//--------------------- .nv.constant0._ZN4vllm25paged_attention_v2_kernelI13__nv_bfloat16S1_Li112ELi8ELi128ELNS_18Fp8KVCacheDataTypeE0ELb1ELi512EEEvPfS3_PT_PKS4_PKT0_SA_ifPKiSC_iPKfiiiSE_SE_iiiii --------------------------
	.section	.nv.constant0._ZN4vllm25paged_attention_v2_kernelI13__nv_bfloat16S1_Li112ELi8ELi128ELNS_18Fp8KVCacheDataTypeE0ELb1ELi512EEEvPfS3_PT_PKS4_PKT0_SA_ifPKiSC_iPKfiiiSE_SE_iiiii,"a",@progbits
	.sectionflags	@""
	.align	4
.nv.constant0._ZN4vllm25paged_attention_v2_kernelI13__nv_bfloat16S1_Li112ELi8ELi128ELNS_18Fp8KVCacheDataTypeE0ELb1ELi512EEEvPfS3_PT_PKS4_PKT0_SA_ifPKiSC_iPKfiiiSE_SE_iiiii:
	.zero		1036


//--------------------- .nv.constant0._ZN4vllm32paged_attention_v2_reduce_kernelI13__nv_bfloat16Li96ELi128ELi512EEEvPT_PKfS5_PKS2_PKii --------------------------
	.section	.nv.constant0._ZN4vllm32paged_attention_v2_reduce_kernelI13__nv_bfloat16Li96ELi128ELi512EEEvPT_PKfS5_PKS2_PKii,"a",@progbits
	.sectionflags	@""
	.align	4
.nv.constant0._ZN4vllm32paged_attention_v2_reduce_kernelI13__nv_bfloat16Li96ELi128ELi512EEEvPT_PKfS5_PKS2_PKii:
	.zero		940


//--------------------- .nv.constant0._ZN4vllm25paged_attention_v2_kernelI13__nv_bfloat16S1_Li96ELi8ELi128ELNS_18Fp8KVCacheDataTypeE0ELb1ELi512EEEvPfS3_PT_PKS4_PKT0_SA_ifPKiSC_iPKfiiiSE_SE_iiiii --------------------------
	.section	.nv.constant0._ZN4vllm25paged_attention_v2_kernelI13__nv_bfloat16S1_Li96ELi8ELi128ELNS_18Fp8KVCacheDataTypeE0ELb1ELi512EEEvPfS3_PT_PKS4_PKT0_SA_ifPKiSC_iPKfiiiSE_SE_iiiii,"a",@progbits
	.sectionflags	@""
	.align	4
.nv.constant0._ZN4vllm25paged_attention_v2_kernelI13__nv_bfloat16S1_Li96ELi8ELi128ELNS_18Fp8KVCacheDataTypeE0ELb1ELi512EEEvPfS3_PT_PKS4_PKT0_SA_ifPKiSC_iPKfiiiSE_SE_iiiii:
	.zero		1036


//--------------------- .nv.constant0._ZN4vllm32paged_attention_v2_reduce_kernelI13__nv_bfloat16Li80ELi128ELi512EEEvPT_PKfS5_PKS2_PKii --------------------------
	.section	.nv.constant0._ZN4vllm32paged_attention_v2_reduce_kernelI13__nv_bfloat16Li80ELi128ELi512EEEvPT_PKfS5_PKS2_PKii,"a",@progbits
	.sectionflags	@""
	.align	4
.nv.constant0._ZN4vllm32paged_attention_v2_reduce_kernelI13__nv_bfloat16Li80ELi128ELi512EEEvPT_PKfS5_PKS2_PKii:
	.zero		940


//--------------------- .nv.constant0._ZN4vllm25paged_attention_v2_kernelI13__nv_bfloat16S1_Li80ELi8ELi128ELNS_18Fp8KVCacheDataTypeE0ELb1ELi512EEEvPfS3_PT_PKS4_PKT0_SA_ifPKiSC_iPKfiiiSE_SE_iiiii --------------------------
	.section	.nv.constant0._ZN4vllm25paged_attention_v2_kernelI13__nv_bfloat16S1_Li80ELi8ELi128ELNS_18Fp8KVCacheDataTypeE0ELb1ELi512EEEvPfS3_PT_PKS4_PKT0_SA_ifPKiSC_iPKfiiiSE_SE_iiiii,"a",@progbits
	.sectionflags	@""
	.align	4
.nv.constant0._ZN4vllm25paged_attention_v2_kernelI13__nv_bfloat16S1_Li80ELi8ELi128ELNS_18Fp8KVCacheDataTypeE0ELb1ELi512EEEvPfS3_PT_PKS4_PKT0_SA_ifPKiSC_iPKfiiiSE_SE_iiiii:
	.zero		1036


//--------------------- .nv.constant0._ZN4vllm32paged_attention_v2_reduce_kernelI13__nv_bfloat16Li64ELi128ELi512EEEvPT_PKfS5_PKS2_PKii --------------------------
	.section	.nv.constant0._ZN4vllm32paged_attention_v2_reduce_kernelI13__nv_bfloat16Li64ELi128ELi512EEEvPT_PKfS5_PKS2_PKii,"a",@progbits
	.sectionflags	@""
	.align	4
.nv.constant0._ZN4vllm32paged_attention_v2_reduce_kernelI13__nv_bfloat16Li64ELi128ELi512EEEvPT_PKfS5_PKS2_PKii:
	.zero		940


//--------------------- .nv.constant0._ZN4vllm25paged_attention_v2_kernelI13__nv_bfloat16S1_Li64ELi8ELi128ELNS_18Fp8KVCacheDataTypeE0ELb1ELi512EEEvPfS3_PT_PKS4_PKT0_SA_ifPKiSC_iPKfiiiSE_SE_iiiii --------------------------
	.section	.nv.constant0._ZN4vllm25paged_attention_v2_kernelI13__nv_bfloat16S1_Li64ELi8ELi128ELNS_18Fp8KVCacheDataTypeE0ELb1ELi512EEEvPfS3_PT_PKS4_PKT0_SA_ifPKiSC_iPKfiiiSE_SE_iiiii,"a",@progbits
	.sectionflags	@""
	.align	4
.nv.constant0._ZN4vllm25paged_attention_v2_kernelI13__nv_bfloat16S1_Li64ELi8ELi128ELNS_18Fp8KVCacheDataTypeE0ELb1ELi512EEEvPfS3_PT_PKS4_PKT0_SA_ifPKiSC_iPKfiiiSE_SE_iiiii:
	.zero		1036


//--------------------- .nv.constant0._ZN4vllm32paged_attention_v2_reduce_kernelI13__nv_bfloat16Li32ELi128ELi512EEEvPT_PKfS5_PKS2_PKii --------------------------
	.section	.nv.constant0._ZN4vllm32paged_attention_v2_reduce_kernelI13__nv_bfloat16Li32ELi128ELi512EEEvPT_PKfS5_PKS2_PKii,"a",@progbits
	.sectionflags	@""
	.align	4
.nv.constant0._ZN4vllm32paged_attention_v2_reduce_kernelI13__nv_bfloat16Li32ELi128ELi512EEEvPT_PKfS5_PKS2_PKii:
	.zero		940


//--------------------- .nv.constant0._ZN4vllm25paged_attention_v2_kernelI13__nv_bfloat16S1_Li32ELi8ELi128ELNS_18Fp8KVCacheDataTypeE0ELb1ELi512EEEvPfS3_PT_PKS4_PKT0_SA_ifPKiSC_iPKfiiiSE_SE_iiiii --------------------------
	.section	.nv.constant0._ZN4vllm25paged_attention_v2_kernelI13__nv_bfloat16S1_Li32ELi8ELi128ELNS_18Fp8KVCacheDataTypeE0ELb1ELi512EEEvPfS3_PT_PKS4_PKT0_SA_ifPKiSC_iPKfiiiSE_SE_iiiii,"a",@progbits
	.sectionflags	@""
	.align	4
.nv.constant0._ZN4vllm25paged_attention_v2_kernelI13__nv_bfloat16S1_Li32ELi8ELi128ELNS_18Fp8KVCacheDataTypeE0ELb1ELi512EEEvPfS3_PT_PKS4_PKT0_SA_ifPKiSC_iPKfiiiSE_SE_iiiii:
	.zero		1036


//--------------------- .nv.constant0._ZN4vllm25paged_attention_v2_kernelIttLi256ELi32ELi128ELNS_18Fp8KVCacheDataTypeE0ELb0ELi512EEEvPfS2_PT_PKS3_PKT0_S9_ifPKiSB_iPKfiiiSD_SD_iiiii --------------------------
	.section	.nv.constant0._ZN4vllm25paged_attention_v2_kernelIttLi256ELi32ELi128ELNS_18Fp8KVCacheDataTypeE0ELb0ELi512EEEvPfS2_PT_PKS3_PKT0_S9_ifPKiSB_iPKfiiiSD_SD_iiiii,"a",@progbits
	.sectionflags	@""
	.align	4
.nv.constant0._ZN4vllm25paged_attention_v2_kernelIttLi256ELi32ELi128ELNS_18Fp8KVCacheDataTypeE0ELb0ELi512EEEvPfS2_PT_PKS3_PKT0_S9_ifPKiSB_iPKfiiiSD_SD_iiiii:
	.zero		1036


//--------------------- .nv.constant0._ZN4vllm25paged_attention_v2_kernelIttLi192ELi32ELi128ELNS_18Fp8KVCacheDataTypeE0ELb0ELi512EEEvPfS2_PT_PKS3_PKT0_S9_ifPKiSB_iPKfiiiSD_SD_iiiii --------------------------
	.section	.nv.constant0._ZN4vllm25paged_attention_v2_kernelIttLi192ELi32ELi128ELNS_18Fp8KVCacheDataTypeE0ELb0ELi512EEEvPfS2_PT_PKS3_PKT0_S9_ifPKiSB_iPKfiiiSD_SD_iiiii,"a",@progbits
	.sectionflags	@""
	.align	4
.nv.constant0._ZN4vllm25paged_attention_v2_kernelIttLi192ELi32ELi128ELNS_18Fp8KVCacheDataTypeE0ELb0ELi512EEEvPfS2_PT_PKS3_PKT0_S9_ifPKiSB_iPKfiiiSD_SD_iiiii:
	.zero		1036


//--------------------- .nv.constant0._ZN4vllm25paged_attention_v2_kernelIttLi128ELi32ELi128ELNS_18Fp8KVCacheDataTypeE0ELb0ELi512EEEvPfS2_PT_PKS3_PKT0_S9_ifPKiSB_iPKfiiiSD_SD_iiiii --------------------------
	.section	.nv.constant0._ZN4vllm25paged_attention_v2_kernelIttLi128ELi32ELi128ELNS_18Fp8KVCacheDataTypeE0ELb0ELi512EEEvPfS2_PT_PKS3_PKT0_S9_ifPKiSB_iPKfiiiSD_SD_iiiii,"a",@progbits
	.sectionflags	@""
	.align	4
.nv.constant0._ZN4vllm25paged_attention_v2_kernelIttLi128ELi32ELi128ELNS_18Fp8KVCacheDataTypeE0ELb0ELi512EEEvPfS2_PT_PKS3_PKT0_S9_ifPKiSB_iPKfiiiSD_SD_iiiii:
	.zero		1036


//--------------------- .nv.constant0._ZN4vllm25paged_attention_v2_kernelIttLi120ELi32ELi128ELNS_18Fp8KVCacheDataTypeE0ELb0ELi512EEEvPfS2_PT_PKS3_PKT0_S9_ifPKiSB_iPKfiiiSD_SD_iiiii --------------------------
	.section	.nv.constant0._ZN4vllm25paged_attention_v2_kernelIttLi120ELi32ELi128ELNS_18Fp8KVCacheDataTypeE0ELb0ELi512EEEvPfS2_PT_PKS3_PKT0_S9_ifPKiSB_iPKfiiiSD_SD_iiiii,"a",@progbits
	.sectionflags	@""
	.align	4
.nv.constant0._ZN4vllm25paged_attention_v2_kernelIttLi120ELi32ELi128ELNS_18Fp8KVCacheDataTypeE0ELb0ELi512EEEvPfS2_PT_PKS3_PKT0_S9_ifPKiSB_iPKfiiiSD_SD_iiiii:
	.zero		1036


//--------------------- .nv.constant0._ZN4vllm25paged_attention_v2_kernelIttLi112ELi32ELi128ELNS_18Fp8KVCacheDataTypeE0ELb0ELi512EEEvPfS2_PT_PKS3_PKT0_S9_ifPKiSB_iPKfiiiSD_SD_iiiii --------------------------
	.section	.nv.constant0._ZN4vllm25paged_attention_v2_kernelIttLi112ELi32ELi128ELNS_18Fp8KVCacheDataTypeE0ELb0ELi512EEEvPfS2_PT_PKS3_PKT0_S9_ifPKiSB_iPKfiiiSD_SD_iiiii,"a",@progbits
	.sectionflags	@""
	.align	4
.nv.constant0._ZN4vllm25paged_attention_v2_kernelIttLi112ELi32ELi128ELNS_18Fp8KVCacheDataTypeE0ELb0ELi512EEEvPfS2_PT_PKS3_PKT0_S9_ifPKiSB_iPKfiiiSD_SD_iiiii:
	.zero		1036


//--------------------- .nv.constant0._ZN4vllm25paged_attention_v2_kernelIttLi96ELi32ELi128ELNS_18Fp8KVCacheDataTypeE0ELb0ELi512EEEvPfS2_PT_PKS3_PKT0_S9_ifPKiSB_iPKfiiiSD_SD_iiiii --------------------------
	.section	.nv.constant0._ZN4vllm25paged_attention_v2_kernelIttLi96ELi32ELi128ELNS_18Fp8KVCacheDataTypeE0ELb0ELi512EEEvPfS2_PT_PKS3_PKT0_S9_ifPKiSB_iPKfiiiSD_SD_iiiii,"a",@progbits
	.sectionflags	@""
	.align	4
.nv.constant0._ZN4vllm25paged_attention_v2_kernelIttLi96ELi32ELi128ELNS_18Fp8KVCacheDataTypeE0ELb0ELi512EEEvPfS2_PT_PKS3_PKT0_S9_ifPKiSB_iPKfiiiSD_SD_iiiii:
	.zero		1036


//--------------------- .nv.constant0._ZN4vllm25paged_attention_v2_kernelIttLi80ELi32ELi128ELNS_18Fp8KVCacheDataTypeE0ELb0ELi512EEEvPfS2_PT_PKS3_PKT0_S9_ifPKiSB_iPKfiiiSD_SD_iiiii --------------------------
	.section	.nv.constant0._ZN4vllm25paged_attention_v2_kernelIttLi80ELi32ELi128ELNS_18Fp8KVCacheDataTypeE0ELb0ELi512EEEvPfS2_PT_PKS3_PKT0_S9_ifPKiSB_iPKfiiiSD_SD_iiiii,"a",@progbits
	.sectionflags	@""
	.align	4
.nv.constant0._ZN4vllm25paged_attention_v2_kernelIttLi80ELi32ELi128ELNS_18Fp8KVCacheDataTypeE0ELb0ELi512EEEvPfS2_PT_PKS3_PKT0_S9_ifPKiSB_iPKfiiiSD_SD_iiiii:
	.zero		1036


//--------------------- .nv.constant0._ZN4vllm25paged_attention_v2_kernelIttLi64ELi32ELi128ELNS_18Fp8KVCacheDataTypeE0ELb0ELi512EEEvPfS2_PT_PKS3_PKT0_S9_ifPKiSB_iPKfiiiSD_SD_iiiii --------------------------
	.section	.nv.constant0._ZN4vllm25paged_attention_v2_kernelIttLi64ELi32ELi128ELNS_18Fp8KVCacheDataTypeE0ELb0ELi512EEEvPfS2_PT_PKS3_PKT0_S9_ifPKiSB_iPKfiiiSD_SD_iiiii,"a",@progbits
	.sectionflags	@""
	.align	4
.nv.constant0._ZN4vllm25paged_attention_v2_kernelIttLi64ELi32ELi128ELNS_18Fp8KVCacheDataTypeE0ELb0ELi512EEEvPfS2_PT_PKS3_PKT0_S9_ifPKiSB_iPKfiiiSD_SD_iiiii:
	.zero		1036


//--------------------- .nv.constant0._ZN4vllm25paged_attention_v2_kernelIttLi32ELi32ELi128ELNS_18Fp8KVCacheDataTypeE0ELb0ELi512EEEvPfS2_PT_PKS3_PKT0_S9_ifPKiSB_iPKfiiiSD_SD_iiiii --------------------------
	.section	.nv.constant0._ZN4vllm25paged_attention_v2_kernelIttLi32ELi32ELi128ELNS_18Fp8KVCacheDataTypeE0ELb0ELi512EEEvPfS2_PT_PKS3_PKT0_S9_ifPKiSB_iPKfiiiSD_SD_iiiii,"a",@progbits
	.sectionflags	@""
	.align	4
.nv.constant0._ZN4vllm25paged_attention_v2_kernelIttLi32ELi32ELi128ELNS_18Fp8KVCacheDataTypeE0ELb0ELi512EEEvPfS2_PT_PKS3_PKT0_S9_ifPKiSB_iPKfiiiSD_SD_iiiii:
	.zero		1036


//--------------------- .nv.constant0._ZN4vllm25paged_attention_v2_kernelIttLi256ELi32ELi128ELNS_18Fp8KVCacheDataTypeE0ELb1ELi512EEEvPfS2_PT_PKS3_PKT0_S9_ifPKiSB_iPKfiiiSD_SD_iiiii --------------------------
	.section	.nv.constant0._ZN4vllm25paged_attention_v2_kernelIttLi256ELi32ELi128ELNS_18Fp8KVCacheDataTypeE0ELb1ELi512EEEvPfS2_PT_PKS3_PKT0_S9_ifPKiSB_iPKfiiiSD_SD_iiiii,"a",@progbits
	.sectionflags	@""
	.align	4
.nv.constant0._ZN4vllm25paged_attention_v2_kernelIttLi256ELi32ELi128ELNS_18Fp8KVCacheDataTypeE0ELb1ELi512EEEvPfS2_PT_PKS3_PKT0_S9_ifPKiSB_iPKfiiiSD_SD_iiiii:
	.zero		1036


//--------------------- .nv.constant0._ZN4vllm25paged_attention_v2_kernelIttLi192ELi32ELi128ELNS_18Fp8KVCacheDataTypeE0ELb1ELi512EEEvPfS2_PT_PKS3_PKT0_S9_ifPKiSB_iPKfiiiSD_SD_iiiii --------------------------
	.section	.nv.constant0._ZN4vllm25paged_attention_v2_kernelIttLi192ELi32ELi128ELNS_18Fp8KVCacheDataTypeE0ELb1ELi512EEEvPfS2_PT_PKS3_PKT0_S9_ifPKiSB_iPKfiiiSD_SD_iiiii,"a",@progbits
	.sectionflags	@""
	.align	4
.nv.constant0._ZN4vllm25paged_attention_v2_kernelIttLi192ELi32ELi128ELNS_18Fp8KVCacheDataTypeE0ELb1ELi512EEEvPfS2_PT_PKS3_PKT0_S9_ifPKiSB_iPKfiiiSD_SD_iiiii:
	.zero		1036


//--------------------- .nv.constant0._ZN4vllm25paged_attention_v2_kernelIttLi128ELi32ELi128ELNS_18Fp8KVCacheDataTypeE0ELb1ELi512EEEvPfS2_PT_PKS3_PKT0_S9_ifPKiSB_iPKfiiiSD_SD_iiiii --------------------------
	.section	.nv.constant0._ZN4vllm25paged_attention_v2_kernelIttLi128ELi32ELi128ELNS_18Fp8KVCacheDataTypeE0ELb1ELi512EEEvPfS2_PT_PKS3_PKT0_S9_ifPKiSB_iPKfiiiSD_SD_iiiii,"a",@progbits
	.sectionflags	@""
	.align	4
.nv.constant0._ZN4vllm25paged_attention_v2_kernelIttLi128ELi32ELi128ELNS_18Fp8KVCacheDataTypeE0ELb1ELi512EEEvPfS2_PT_PKS3_PKT0_S9_ifPKiSB_iPKfiiiSD_SD_iiiii:
	.zero		1036


//--------------------- .nv.constant0._ZN4vllm25paged_attention_v2_kernelIttLi120ELi32ELi128ELNS_18Fp8KVCacheDataTypeE0ELb1ELi512EEEvPfS2_PT_PKS3_PKT0_S9_ifPKiSB_iPKfiiiSD_SD_iiiii --------------------------
	.section	.nv.constant0._ZN4vllm25paged_attention_v2_kernelIttLi120ELi32ELi128ELNS_18Fp8KVCacheDataTypeE0ELb1ELi512EEEvPfS2_PT_PKS3_PKT0_S9_ifPKiSB_iPKfiiiSD_SD_iiiii,"a",@progbits
	.sectionflags	@""
	.align	4
.nv.constant0._ZN4vllm25paged_attention_v2_kernelIttLi120ELi32ELi128ELNS_18Fp8KVCacheDataTypeE0ELb1ELi512EEEvPfS2_PT_PKS3_PKT0_S9_ifPKiSB_iPKfiiiSD_SD_iiiii:
	.zero		1036


//--------------------- .nv.constant0._ZN4vllm25paged_attention_v2_kernelIttLi112ELi32ELi128ELNS_18Fp8KVCacheDataTypeE0ELb1ELi512EEEvPfS2_PT_PKS3_PKT0_S9_ifPKiSB_iPKfiiiSD_SD_iiiii --------------------------
	.section	.nv.constant0._ZN4vllm25paged_attention_v2_kernelIttLi112ELi32ELi128ELNS_18Fp8KVCacheDataTypeE0ELb1ELi512EEEvPfS2_PT_PKS3_PKT0_S9_ifPKiSB_iPKfiiiSD_SD_iiiii,"a",@progbits
	.sectionflags	@""
	.align	4
.nv.constant0._ZN4vllm25paged_attention_v2_kernelIttLi112ELi32ELi128ELNS_18Fp8KVCacheDataTypeE0ELb1ELi512EEEvPfS2_PT_PKS3_PKT0_S9_ifPKiSB_iPKfiiiSD_SD_iiiii:
	.zero		1036


//--------------------- .nv.constant0._ZN4vllm25paged_attention_v2_kernelIttLi96ELi32ELi128ELNS_18Fp8KVCacheDataTypeE0ELb1ELi512EEEvPfS2_PT_PKS3_PKT0_S9_ifPKiSB_iPKfiiiSD_SD_iiiii --------------------------
	.section	.nv.constant0._ZN4vllm25paged_attention_v2_kernelIttLi96ELi32ELi128ELNS_18Fp8KVCacheDataTypeE0ELb1ELi512EEEvPfS2_PT_PKS3_PKT0_S9_ifPKiSB_iPKfiiiSD_SD_iiiii,"a",@progbits
	.sectionflags	@""
	.align	4
.nv.constant0._ZN4vllm25paged_attention_v2_kernelIttLi96ELi32ELi128ELNS_18Fp8KVCacheDataTypeE0ELb1ELi512EEEvPfS2_PT_PKS3_PKT0_S9_ifPKiSB_iPKfiiiSD_SD_iiiii:
	.zero		1036


//--------------------- .nv.constant0._ZN4vllm25paged_attention_v2_kernelIttLi80ELi32ELi128ELNS_18Fp8KVCacheDataTypeE0ELb1ELi512EEEvPfS2_PT_PKS3_PKT0_S9_ifPKiSB_iPKfiiiSD_SD_iiiii --------------------------
	.section	.nv.constant0._ZN4vllm25paged_attention_v2_kernelIttLi80ELi32ELi128ELNS_18Fp8KVCacheDataTypeE0ELb1ELi512EEEvPfS2_PT_PKS3_PKT0_S9_ifPKiSB_iPKfiiiSD_SD_iiiii,"a",@progbits
	.sectionflags	@""
	.align	4
.nv.constant0._ZN4vllm25paged_attention_v2_kernelIttLi80ELi32ELi128ELNS_18Fp8KVCacheDataTypeE0ELb1ELi512EEEvPfS2_PT_PKS3_PKT0_S9_ifPKiSB_iPKfiiiSD_SD_iiiii:
	.zero		1036


//--------------------- .nv.constant0._ZN4vllm25paged_attention_v2_kernelIttLi64ELi32ELi128ELNS_18Fp8KVCacheDataTypeE0ELb1ELi512EEEvPfS2_PT_PKS3_PKT0_S9_ifPKiSB_iPKfiiiSD_SD_iiiii --------------------------
	.section	.nv.constant0._ZN4vllm25paged_attention_v2_kernelIttLi64ELi32ELi128ELNS_18Fp8KVCacheDataTypeE0ELb1ELi512EEEvPfS2_PT_PKS3_PKT0_S9_ifPKiSB_iPKfiiiSD_SD_iiiii,"a",@progbits
	.sectionflags	@""
	.align	4
.nv.constant0._ZN4vllm25paged_attention_v2_kernelIttLi64ELi32ELi128ELNS_18Fp8KVCacheDataTypeE0ELb1ELi512EEEvPfS2_PT_PKS3_PKT0_S9_ifPKiSB_iPKfiiiSD_SD_iiiii:
	.zero		1036


//--------------------- .nv.constant0._ZN4vllm25paged_attention_v2_kernelIttLi32ELi32ELi128ELNS_18Fp8KVCacheDataTypeE0ELb1ELi512EEEvPfS2_PT_PKS3_PKT0_S9_ifPKiSB_iPKfiiiSD_SD_iiiii --------------------------
	.section	.nv.constant0._ZN4vllm25paged_attention_v2_kernelIttLi32ELi32ELi128ELNS_18Fp8KVCacheDataTypeE0ELb1ELi512EEEvPfS2_PT_PKS3_PKT0_S9_ifPKiSB_iPKfiiiSD_SD_iiiii,"a",@progbits
	.sectionflags	@""
	.align	4
.nv.constant0._ZN4vllm25paged_attention_v2_kernelIttLi32ELi32ELi128ELNS_18Fp8KVCacheDataTypeE0ELb1ELi512EEEvPfS2_PT_PKS3_PKT0_S9_ifPKiSB_iPKfiiiSD_SD_iiiii:
	.zero		1036


//--------------------- .nv.constant0._ZN4vllm25paged_attention_v2_kernelIttLi256ELi16ELi128ELNS_18Fp8KVCacheDataTypeE0ELb0ELi512EEEvPfS2_PT_PKS3_PKT0_S9_ifPKiSB_iPKfiiiSD_SD_iiiii --------------------------
	.section	.nv.constant0._ZN4vllm25paged_attention_v2_kernelIttLi256ELi16ELi128ELNS_18Fp8KVCacheDataTypeE0ELb0ELi512EEEvPfS2_PT_PKS3_PKT0_S9_ifPKiSB_iPKfiiiSD_SD_iiiii,"a",@progbits
	.sectionflags	@""
	.align	4
.nv.constant0._ZN4vllm25paged_attention_v2_kernelIttLi256ELi16ELi128ELNS_18Fp8KVCacheDataTypeE0ELb0ELi512EEEvPfS2_PT_PKS3_PKT0_S9_ifPKiSB_iPKfiiiSD_SD_iiiii:
	.zero		1036


//--------------------- .nv.constant0._ZN4vllm25paged_attention_v2_kernelIttLi192ELi16ELi128ELNS_18Fp8KVCacheDataTypeE0ELb0ELi512EEEvPfS2_PT_PKS3_PKT0_S9_ifPKiSB_iPKfiiiSD_SD_iiiii --------------------------
	.section	.nv.constant0._ZN4vllm25paged_attention_v2_kernelIttLi192ELi16ELi128ELNS_18Fp8KVCacheDataTypeE0ELb0ELi512EEEvPfS2_PT_PKS3_PKT0_S9_ifPKiSB_iPKfiiiSD_SD_iiiii,"a",@progbits
	.sectionflags	@""
	.align	4
.nv.constant0._ZN4vllm25paged_attention_v2_kernelIttLi192ELi16ELi128ELNS_18Fp8KVCacheDataTypeE0ELb0ELi512EEEvPfS2_PT_PKS3_PKT0_S9_ifPKiSB_iPKfiiiSD_SD_iiiii:
	.zero		1036


//--------------------- .nv.constant0._ZN4vllm25paged_attention_v2_kernelIttLi128ELi16ELi128ELNS_18Fp8KVCacheDataTypeE0ELb0ELi512EEEvPfS2_PT_PKS3_PKT0_S9_ifPKiSB_iPKfiiiSD_SD_iiiii --------------------------
	.section	.nv.constant0._ZN4vllm25paged_attention_v2_kernelIttLi128ELi16ELi128ELNS_18Fp8KVCacheDataTypeE0ELb0ELi512EEEvPfS2_PT_PKS3_PKT0_S9_ifPKiSB_iPKfiiiSD_SD_iiiii,"a",@progbits
	.sectionflags	@""
	.align	4
.nv.constant0._ZN4vllm25paged_attention_v2_kernelIttLi128ELi16ELi128ELNS_18Fp8KVCacheDataTypeE0ELb0ELi512EEEvPfS2_PT_PKS3_PKT0_S9_ifPKiSB_iPKfiiiSD_SD_iiiii:
	.zero		1036


//--------------------- .nv.constant0._ZN4vllm25paged_attention_v2_kernelIttLi120ELi16ELi128ELNS_18Fp8KVCacheDataTypeE0ELb0ELi512EEEvPfS2_PT_PKS3_PKT0_S9_ifPKiSB_iPKfiiiSD_SD_iiiii --------------------------
	.section	.nv.constant0._ZN4vllm25paged_attention_v2_kernelIttLi120ELi16ELi128ELNS_18Fp8KVCacheDataTypeE0ELb0ELi512EEEvPfS2_PT_PKS3_PKT0_S9_ifPKiSB_iPKfiiiSD_SD_iiiii,"a",@progbits
	.sectionflags	@""
	.align	4
.nv.constant0._ZN4vllm25paged_attention_v2_kernelIttLi120ELi16ELi128ELNS_18Fp8KVCacheDataTypeE0ELb0ELi512EEEvPfS2_PT_PKS3_PKT0_S9_ifPKiSB_iPKfiiiSD_SD_iiiii:
	.zero		1036


//--------------------- .nv.constant0._ZN4vllm25paged_attention_v2_kernelIttLi112ELi16ELi128ELNS_18Fp8KVCacheDataTypeE0ELb0ELi512EEEvPfS2_PT_PKS3_PKT0_S9_ifPKiSB_iPKfiiiSD_SD_iiiii --------------------------
	.section	.nv.constant0._ZN4vllm25paged_attention_v2_kernelIttLi112ELi16ELi128ELNS_18Fp8KVCacheDataTypeE0ELb0ELi512EEEvPfS2_PT_PKS3_PKT0_S9_ifPKiSB_iPKfiiiSD_SD_iiiii,"a",@progbits
	.sectionflags	@""
	.align	4
.nv.constant0._ZN4vllm25paged_attention_v2_kernelIttLi112ELi16ELi128ELNS_18Fp8KVCacheDataTypeE0ELb0ELi512EEEvPfS2_PT_PKS3_PKT0_S9_ifPKiSB_iPKfiiiSD_SD_iiiii:
	.zero		1036


//--------------------- .nv.constant0._ZN4vllm25paged_attention_v2_kernelIttLi96ELi16ELi128ELNS_18Fp8KVCacheDataTypeE0ELb0ELi512EEEvPfS2_PT_PKS3_PKT0_S9_ifPKiSB_iPKfiiiSD_SD_iiiii --------------------------
	.section	.nv.constant0._ZN4vllm25paged_attention_v2_kernelIttLi96ELi16ELi128ELNS_18Fp8KVCacheDataTypeE0ELb0ELi512EEEvPfS2_PT_PKS3_PKT0_S9_ifPKiSB_iPKfiiiSD_SD_iiiii,"a",@progbits
	.sectionflags	@""
	.align	4
.nv.constant0._ZN4vllm25paged_attention_v2_kernelIttLi96ELi16ELi128ELNS_18Fp8KVCacheDataTypeE0ELb0ELi512EEEvPfS2_PT_PKS3_PKT0_S9_ifPKiSB_iPKfiiiSD_SD_iiiii:
	.zero		1036


//--------------------- .nv.constant0._ZN4vllm25paged_attention_v2_kernelIttLi80ELi16ELi128ELNS_18Fp8KVCacheDataTypeE0ELb0ELi512EEEvPfS2_PT_PKS3_PKT0_S9_ifPKiSB_iPKfiiiSD_SD_iiiii --------------------------
	.section	.nv.constant0._ZN4vllm25paged_attention_v2_kernelIttLi80ELi16ELi128ELNS_18Fp8KVCacheDataTypeE0ELb0ELi512EEEvPfS2_PT_PKS3_PKT0_S9_ifPKiSB_iPKfiiiSD_SD_iiiii,"a",@progbits
	.sectionflags	@""
	.align	4
.nv.constant0._ZN4vllm25paged_attention_v2_kernelIttLi80ELi16ELi128ELNS_18Fp8KVCacheDataTypeE0ELb0ELi512EEEvPfS2_PT_PKS3_PKT0_S9_ifPKiSB_iPKfiiiSD_SD_iiiii:
	.zero		1036


//--------------------- .nv.constant0._ZN4vllm25paged_attention_v2_kernelIttLi64ELi16ELi128ELNS_18Fp8KVCacheDataTypeE0ELb0ELi512EEEvPfS2_PT_PKS3_PKT0_S9_ifPKiSB_iPKfiiiSD_SD_iiiii --------------------------
	.section	.nv.constant0._ZN4vllm25paged_attention_v2_kernelIttLi64ELi16ELi128ELNS_18Fp8KVCacheDataTypeE0ELb0ELi512EEEvPfS2_PT_PKS3_PKT0_S9_ifPKiSB_iPKfiiiSD_SD_iiiii,"a",@progbits
	.sectionflags	@""
	.align	4
.nv.constant0._ZN4vllm25paged_attention_v2_kernelIttLi64ELi16ELi128ELNS_18Fp8KVCacheDataTypeE0ELb0ELi512EEEvPfS2_PT_PKS3_PKT0_S9_ifPKiSB_iPKfiiiSD_SD_iiiii:
	.zero		1036


//--------------------- .nv.constant0._ZN4vllm25paged_attention_v2_kernelIttLi32ELi16ELi128ELNS_18Fp8KVCacheDataTypeE0ELb0ELi512EEEvPfS2_PT_PKS3_PKT0_S9_ifPKiSB_iPKfiiiSD_SD_iiiii --------------------------
	.section	.nv.constant0._ZN4vllm25paged_attention_v2_kernelIttLi32ELi16ELi128ELNS_18Fp8KVCacheDataTypeE0ELb0ELi512EEEvPfS2_PT_PKS3_PKT0_S9_ifPKiSB_iPKfiiiSD_SD_iiiii,"a",@progbits
	.sectionflags	@""
	.align	4
.nv.constant0._ZN4vllm25paged_attention_v2_kernelIttLi32ELi16ELi128ELNS_18Fp8KVCacheDataTypeE0ELb0ELi512EEEvPfS2_PT_PKS3_PKT0_S9_ifPKiSB_iPKfiiiSD_SD_iiiii:
	.zero		1036


//--------------------- .nv.constant0._ZN4vllm25paged_attention_v2_kernelIttLi256ELi16ELi128ELNS_18Fp8KVCacheDataTypeE0ELb1ELi512EEEvPfS2_PT_PKS3_PKT0_S9_ifPKiSB_iPKfiiiSD_SD_iiiii --------------------------
	.section	.nv.constant0._ZN4vllm25paged_attention_v2_kernelIttLi256ELi16ELi128ELNS_18Fp8KVCacheDataTypeE0ELb1ELi512EEEvPfS2_PT_PKS3_PKT0_S9_ifPKiSB_iPKfiiiSD_SD_iiiii,"a",@progbits
	.sectionflags	@""
	.align	4
.nv.constant0._ZN4vllm25paged_attention_v2_kernelIttLi256ELi16ELi128ELNS_18Fp8KVCacheDataTypeE0ELb1ELi512EEEvPfS2_PT_PKS3_PKT0_S9_ifPKiSB_iPKfiiiSD_SD_iiiii:
	.zero		1036


//--------------------- .nv.constant0._ZN4vllm25paged_attention_v2_kernelIttLi192ELi16ELi128ELNS_18Fp8KVCacheDataTypeE0ELb1ELi512EEEvPfS2_PT_PKS3_PKT0_S9_ifPKiSB_iPKfiiiSD_SD_iiiii --------------------------
	.section	.nv.constant0._ZN4vllm25paged_attention_v2_kernelIttLi192ELi16ELi128ELNS_18Fp8KVCacheDataTypeE0ELb1ELi512EEEvPfS2_PT_PKS3_PKT0_S9_ifPKiSB_iPKfiiiSD_SD_iiiii,"a",@progbits
	.sectionflags	@""
	.align	4
.nv.constant0._ZN4vllm25paged_attention_v2_kernelIttLi192ELi16ELi128ELNS_18Fp8KVCacheDataTypeE0ELb1ELi512EEEvPfS2_PT_PKS3_PKT0_S9_ifPKiSB_iPKfiiiSD_SD_iiiii:
	.zero		1036


//--------------------- .nv.constant0._ZN4vllm25paged_attention_v2_kernelIttLi128ELi16ELi128ELNS_18Fp8KVCacheDataTypeE0ELb1ELi512EEEvPfS2_PT_PKS3_PKT0_S9_ifPKiSB_iPKfiiiSD_SD_iiiii --------------------------
	.section	.nv.constant0._ZN4vllm25paged_attention_v2_kernelIttLi128ELi16ELi128ELNS_18Fp8KVCacheDataTypeE0ELb1ELi512EEEvPfS2_PT_PKS3_PKT0_S9_ifPKiSB_iPKfiiiSD_SD_iiiii,"a",@progbits
	.sectionflags	@""
	.align	4
.nv.constant0._ZN4vllm25paged_attention_v2_kernelIttLi128ELi16ELi128ELNS_18Fp8KVCacheDataTypeE0ELb1ELi512EEEvPfS2_PT_PKS3_PKT0_S9_ifPKiSB_iPKfiiiSD_SD_iiiii:
	.zero		1036


//--------------------- .nv.constant0._ZN4vllm25paged_attention_v2_kernelIttLi120ELi16ELi128ELNS_18Fp8KVCacheDataTypeE0ELb1ELi512EEEvPfS2_PT_PKS3_PKT0_S9_ifPKiSB_iPKfiiiSD_SD_iiiii --------------------------
	.section	.nv.constant0._ZN4vllm25paged_attention_v2_kernelIttLi120ELi16ELi128ELNS_18Fp8KVCacheDataTypeE0ELb1ELi512EEEvPfS2_PT_PKS3_PKT0_S9_ifPKiSB_iPKfiiiSD_SD_iiiii,"a",@progbits
	.sectionflags	@""
	.align	4
.nv.constant0._ZN4vllm25paged_attention_v2_kernelIttLi120ELi16ELi128ELNS_18Fp8KVCacheDataTypeE0ELb1ELi512EEEvPfS2_PT_PKS3_PKT0_S9_ifPKiSB_iPKfiiiSD_SD_iiiii:
	.zero		1036


//--------------------- .nv.constant0._ZN4vllm25paged_attention_v2_kernelIttLi112ELi16ELi128ELNS_18Fp8KVCacheDataTypeE0ELb1ELi512EEEvPfS2_PT_PKS3_PKT0_S9_ifPKiSB_iPKfiiiSD_SD_iiiii --------------------------
	.section	.nv.constant0._ZN4vllm25paged_attention_v2_kernelIttLi112ELi16ELi128ELNS_18Fp8KVCacheDataTypeE0ELb1ELi512EEEvPfS2_PT_PKS3_PKT0_S9_ifPKiSB_iPKfiiiSD_SD_iiiii,"a",@progbits
	.sectionflags	@""
	.align	4
.nv.constant0._ZN4vllm25paged_attention_v2_kernelIttLi112ELi16ELi128ELNS_18Fp8KVCacheDataTypeE0ELb1ELi512EEEvPfS2_PT_PKS3_PKT0_S9_ifPKiSB_iPKfiiiSD_SD_iiiii:
	.zero		1036


//--------------------- .nv.constant0._ZN4vllm25paged_attention_v2_kernelIttLi96ELi16ELi128ELNS_18Fp8KVCacheDataTypeE0ELb1ELi512EEEvPfS2_PT_PKS3_PKT0_S9_ifPKiSB_iPKfiiiSD_SD_iiiii --------------------------
	.section	.nv.constant0._ZN4vllm25paged_attention_v2_kernelIttLi96ELi16ELi128ELNS_18Fp8KVCacheDataTypeE0ELb1ELi512EEEvPfS2_PT_PKS3_PKT0_S9_ifPKiSB_iPKfiiiSD_SD_iiiii,"a",@progbits
	.sectionflags	@""
	.align	4
.nv.constant0._ZN4vllm25paged_attention_v2_kernelIttLi96ELi16ELi128ELNS_18Fp8KVCacheDataTypeE0ELb1ELi512EEEvPfS2_PT_PKS3_PKT0_S9_ifPKiSB_iPKfiiiSD_SD_iiiii:
	.zero		1036


//--------------------- .nv.constant0._ZN4vllm25paged_attention_v2_kernelIttLi80ELi16ELi128ELNS_18Fp8KVCacheDataTypeE0ELb1ELi512EEEvPfS2_PT_PKS3_PKT0_S9_ifPKiSB_iPKfiiiSD_SD_iiiii --------------------------
	.section	.nv.constant0._ZN4vllm25paged_attention_v2_kernelIttLi80ELi16ELi128ELNS_18Fp8KVCacheDataTypeE0ELb1ELi512EEEvPfS2_PT_PKS3_PKT0_S9_ifPKiSB_iPKfiiiSD_SD_iiiii,"a",@progbits
	.sectionflags	@""
	.align	4
.nv.constant0._ZN4vllm25paged_attention_v2_kernelIttLi80ELi16ELi128ELNS_18Fp8KVCacheDataTypeE0ELb1ELi512EEEvPfS2_PT_PKS3_PKT0_S9_ifPKiSB_iPKfiiiSD_SD_iiiii:
	.zero		1036


//--------------------- .nv.constant0._ZN4vllm25paged_attention_v2_kernelIttLi64ELi16ELi128ELNS_18Fp8KVCacheDataTypeE0ELb1ELi512EEEvPfS2_PT_PKS3_PKT0_S9_ifPKiSB_iPKfiiiSD_SD_iiiii --------------------------
	.section	.nv.constant0._ZN4vllm25paged_attention_v2_kernelIttLi64ELi16ELi128ELNS_18Fp8KVCacheDataTypeE0ELb1ELi512EEEvPfS2_PT_PKS3_PKT0_S9_ifPKiSB_iPKfiiiSD_SD_iiiii,"a",@progbits
	.sectionflags	@""
	.align	4
.nv.constant0._ZN4vllm25paged_attention_v2_kernelIttLi64ELi16ELi128ELNS_18Fp8KVCacheDataTypeE0ELb1ELi512EEEvPfS2_PT_PKS3_PKT0_S9_ifPKiSB_iPKfiiiSD_SD_iiiii:
	.zero		1036


//--------------------- .nv.constant0._ZN4vllm25paged_attention_v2_kernelIttLi32ELi16ELi128ELNS_18Fp8KVCacheDataTypeE0ELb1ELi512EEEvPfS2_PT_PKS3_PKT0_S9_ifPKiSB_iPKfiiiSD_SD_iiiii --------------------------
	.section	.nv.constant0._ZN4vllm25paged_attention_v2_kernelIttLi32ELi16ELi128ELNS_18Fp8KVCacheDataTypeE0ELb1ELi512EEEvPfS2_PT_PKS3_PKT0_S9_ifPKiSB_iPKfiiiSD_SD_iiiii,"a",@progbits
	.sectionflags	@""
	.align	4
.nv.constant0._ZN4vllm25paged_attention_v2_kernelIttLi32ELi16ELi128ELNS_18Fp8KVCacheDataTypeE0ELb1ELi512EEEvPfS2_PT_PKS3_PKT0_S9_ifPKiSB_iPKfiiiSD_SD_iiiii:
	.zero		1036


//--------------------- .nv.constant0._ZN4vllm25paged_attention_v2_kernelIttLi256ELi8ELi128ELNS_18Fp8KVCacheDataTypeE0ELb0ELi512EEEvPfS2_PT_PKS3_PKT0_S9_ifPKiSB_iPKfiiiSD_SD_iiiii --------------------------
	.section	.nv.constant0._ZN4vllm25paged_attention_v2_kernelIttLi256ELi8ELi128ELNS_18Fp8KVCacheDataTypeE0ELb0ELi512EEEvPfS2_PT_PKS3_PKT0_S9_ifPKiSB_iPKfiiiSD_SD_iiiii,"a",@progbits
	.sectionflags	@""
	.align	4
.nv.constant0._ZN4vllm25paged_attention_v2_kernelIttLi256ELi8ELi128ELNS_18Fp8KVCacheDataTypeE0ELb0ELi512EEEvPfS2_PT_PKS3_PKT0_S9_ifPKiSB_iPKfiiiSD_SD_iiiii:
	.zero		1036


//--------------------- .nv.constant0._ZN4vllm25paged_attention_v2_kernelIttLi192ELi8ELi128ELNS_18Fp8KVCacheDataTypeE0ELb0ELi512EEEvPfS2_PT_PKS3_PKT0_S9_ifPKiSB_iPKfiiiSD_SD_iiiii --------------------------
	.section	.nv.constant0._ZN4vllm25paged_attention_v2_kernelIttLi192ELi8ELi128ELNS_18Fp8KVCacheDataTypeE0ELb0ELi512EEEvPfS2_PT_PKS3_PKT0_S9_ifPKiSB_iPKfiiiSD_SD_iiiii,"a",@progbits
	.sectionflags	@""
	.align	4
.nv.constant0._ZN4vllm25paged_attention_v2_kernelIttLi192ELi8ELi128ELNS_18Fp8KVCacheDataTypeE0ELb0ELi512EEEvPfS2_PT_PKS3_PKT0_S9_ifPKiSB_iPKfiiiSD_SD_iiiii:
	.zero		1036


//--------------------- .nv.constant0._ZN4vllm25paged_attention_v2_kernelIttLi128ELi8ELi128ELNS_18Fp8KVCacheDataTypeE0ELb0ELi512EEEvPfS2_PT_PKS3_PKT0_S9_ifPKiSB_iPKfiiiSD_SD_iiiii --------------------------
	.section	.nv.constant0._ZN4vllm25paged_attention_v2_kernelIttLi128ELi8ELi128ELNS_18Fp8KVCacheDataTypeE0ELb0ELi512EEEvPfS2_PT_PKS3_PKT0_S9_ifPKiSB_iPKfiiiSD_SD_iiiii,"a",@progbits
	.sectionflags	@""
	.align	4
.nv.constant0._ZN4vllm25paged_attention_v2_kernelIttLi128ELi8ELi128ELNS_18Fp8KVCacheDataTypeE0ELb0ELi512EEEvPfS2_PT_PKS3_PKT0_S9_ifPKiSB_iPKfiiiSD_SD_iiiii:
	.zero		1036


//--------------------- .nv.constant0._ZN4vllm25paged_attention_v2_kernelIttLi120ELi8ELi128ELNS_18Fp8KVCacheDataTypeE0ELb0ELi512EEEvPfS2_PT_PKS3_PKT0_S9_ifPKiSB_iPKfiiiSD_SD_iiiii --------------------------
	.section	.nv.constant0._ZN4vllm25paged_attention_v2_kernelIttLi120ELi8ELi128ELNS_18Fp8KVCacheDataTypeE0ELb0ELi512EEEvPfS2_PT_PKS3_PKT0_S9_ifPKiSB_iPKfiiiSD_SD_iiiii,"a",@progbits
	.sectionflags	@""
	.align	4
.nv.constant0._ZN4vllm25paged_attention_v2_kernelIttLi120ELi8ELi128ELNS_18Fp8KVCacheDataTypeE0ELb0ELi512EEEvPfS2_PT_PKS3_PKT0_S9_ifPKiSB_iPKfiiiSD_SD_iiiii:
	.zero		1036


//--------------------- .nv.constant0._ZN4vllm25paged_attention_v2_kernelIttLi112ELi8ELi128ELNS_18Fp8KVCacheDataTypeE0ELb0ELi512EEEvPfS2_PT_PKS3_PKT0_S9_ifPKiSB_iPKfiiiSD_SD_iiiii --------------------------
	.section	.nv.constant0._ZN4vllm25paged_attention_v2_kernelIttLi112ELi8ELi128ELNS_18Fp8KVCacheDataTypeE0ELb0ELi512EEEvPfS2_PT_PKS3_PKT0_S9_ifPKiSB_iPKfiiiSD_SD_iiiii,"a",@progbits
	.sectionflags	@""
	.align	4
.nv.constant0._ZN4vllm25paged_attention_v2_kernelIttLi112ELi8ELi128ELNS_18Fp8KVCacheDataTypeE0ELb0ELi512EEEvPfS2_PT_PKS3_PKT0_S9_ifPKiSB_iPKfiiiSD_SD_iiiii:
	.zero		1036


//--------------------- .nv.constant0._ZN4vllm25paged_attention_v2_kernelIttLi96ELi8ELi128ELNS_18Fp8KVCacheDataTypeE0ELb0ELi512EEEvPfS2_PT_PKS3_PKT0_S9_ifPKiSB_iPKfiiiSD_SD_iiiii --------------------------
	.section	.nv.constant0._ZN4vllm25paged_attention_v2_kernelIttLi96ELi8ELi128ELNS_18Fp8KVCacheDataTypeE0ELb0ELi512EEEvPfS2_PT_PKS3_PKT0_S9_ifPKiSB_iPKfiiiSD_SD_iiiii,"a",@progbits
	.sectionflags	@""
	.align	4
.nv.constant0._ZN4vllm25paged_attention_v2_kernelIttLi96ELi8ELi128ELNS_18Fp8KVCacheDataTypeE0ELb0ELi512EEEvPfS2_PT_PKS3_PKT0_S9_ifPKiSB_iPKfiiiSD_SD_iiiii:
	.zero		1036


//--------------------- .nv.constant0._ZN4vllm25paged_attention_v2_kernelIttLi80ELi8ELi128ELNS_18Fp8KVCacheDataTypeE0ELb0ELi512EEEvPfS2_PT_PKS3_PKT0_S9_ifPKiSB_iPKfiiiSD_SD_iiiii --------------------------
	.section	.nv.constant0._ZN4vllm25paged_attention_v2_kernelIttLi80ELi8ELi128ELNS_18Fp8KVCacheDataTypeE0ELb0ELi512EEEvPfS2_PT_PKS3_PKT0_S9_ifPKiSB_iPKfiiiSD_SD_iiiii,"a",@progbits
	.sectionflags	@""
	.align	4
.nv.constant0._ZN4vllm25paged_attention_v2_kernelIttLi80ELi8ELi128ELNS_18Fp8KVCacheDataTypeE0ELb0ELi512EEEvPfS2_PT_PKS3_PKT0_S9_ifPKiSB_iPKfiiiSD_SD_iiiii:
	.zero		1036


//--------------------- .nv.constant0._ZN4vllm25paged_attention_v2_kernelIttLi64ELi8ELi128ELNS_18Fp8KVCacheDataTypeE0ELb0ELi512EEEvPfS2_PT_PKS3_PKT0_S9_ifPKiSB_iPKfiiiSD_SD_iiiii --------------------------
	.section	.nv.constant0._ZN4vllm25paged_attention_v2_kernelIttLi64ELi8ELi128ELNS_18Fp8KVCacheDataTypeE0ELb0ELi512EEEvPfS2_PT_PKS3_PKT0_S9_ifPKiSB_iPKfiiiSD_SD_iiiii,"a",@progbits
	.sectionflags	@""
	.align	4
.nv.constant0._ZN4vllm25paged_attention_v2_kernelIttLi64ELi8ELi128ELNS_18Fp8KVCacheDataTypeE0ELb0ELi512EEEvPfS2_PT_PKS3_PKT0_S9_ifPKiSB_iPKfiiiSD_SD_iiiii:
	.zero		1036


//--------------------- .nv.constant0._ZN4vllm25paged_attention_v2_kernelIttLi32ELi8ELi128ELNS_18Fp8KVCacheDataTypeE0ELb0ELi512EEEvPfS2_PT_PKS3_PKT0_S9_ifPKiSB_iPKfiiiSD_SD_iiiii --------------------------
	.section	.nv.constant0._ZN4vllm25paged_attention_v2_kernelIttLi32ELi8ELi128ELNS_18Fp8KVCacheDataTypeE0ELb0ELi512EEEvPfS2_PT_PKS3_PKT0_S9_ifPKiSB_iPKfiiiSD_SD_iiiii,"a",@progbits
	.sectionflags	@""
	.align	4
.nv.constant0._ZN4vllm25paged_attention_v2_kernelIttLi32ELi8ELi128ELNS_18Fp8KVCacheDataTypeE0ELb0ELi512EEEvPfS2_PT_PKS3_PKT0_S9_ifPKiSB_iPKfiiiSD_SD_iiiii:
	.zero		1036


//--------------------- .nv.constant0._ZN4vllm32paged_attention_v2_reduce_kernelItLi256ELi128ELi512EEEvPT_PKfS4_PKS1_PKii --------------------------
	.section	.nv.constant0._ZN4vllm32paged_attention_v2_reduce_kernelItLi256ELi128ELi512EEEvPT_PKfS4_PKS1_PKii,"a",@progbits
	.sectionflags	@""
	.align	4
.nv.constant0._ZN4vllm32paged_attention_v2_reduce_kernelItLi256ELi128ELi512EEEvPT_PKfS4_PKS1_PKii:
	.zero		940


//--------------------- .nv.constant0._ZN4vllm25paged_attention_v2_kernelIttLi256ELi8ELi128ELNS_18Fp8KVCacheDataTypeE0ELb1ELi512EEEvPfS2_PT_PKS3_PKT0_S9_ifPKiSB_iPKfiiiSD_SD_iiiii --------------------------
	.section	.nv.constant0._ZN4vllm25paged_attention_v2_kernelIttLi256ELi8ELi128ELNS_18Fp8KVCacheDataTypeE0ELb1ELi512EEEvPfS2_PT_PKS3_PKT0_S9_ifPKiSB_iPKfiiiSD_SD_iiiii,"a",@progbits
	.sectionflags	@""
	.align	4
.nv.constant0._ZN4vllm25paged_attention_v2_kernelIttLi256ELi8ELi128ELNS_18Fp8KVCacheDataTypeE0ELb1ELi512EEEvPfS2_PT_PKS3_PKT0_S9_ifPKiSB_iPKfiiiSD_SD_iiiii:
	.zero		1036


//--------------------- .nv.constant0._ZN4vllm32paged_attention_v2_reduce_kernelItLi192ELi128ELi512EEEvPT_PKfS4_PKS1_PKii --------------------------
	.section	.nv.constant0._ZN4vllm32paged_attention_v2_reduce_kernelItLi192ELi128ELi512EEEvPT_PKfS4_PKS1_PKii,"a",@progbits
	.sectionflags	@""
	.align	4
.nv.constant0._ZN4vllm32paged_attention_v2_reduce_kernelItLi192ELi128ELi512EEEvPT_PKfS4_PKS1_PKii:
	.zero		940


//--------------------- .nv.constant0._ZN4vllm25paged_attention_v2_kernelIttLi192ELi8ELi128ELNS_18Fp8KVCacheDataTypeE0ELb1ELi512EEEvPfS2_PT_PKS3_PKT0_S9_ifPKiSB_iPKfiiiSD_SD_iiiii --------------------------
	.section	.nv.constant0._ZN4vllm25paged_attention_v2_kernelIttLi192ELi8ELi128ELNS_18Fp8KVCacheDataTypeE0ELb1ELi512EEEvPfS2_PT_PKS3_PKT0_S9_ifPKiSB_iPKfiiiSD_SD_iiiii,"a",@progbits
	.sectionflags	@""
	.align	4
.nv.constant0._ZN4vllm25paged_attention_v2_kernelIttLi192ELi8ELi128ELNS_18Fp8KVCacheDataTypeE0ELb1ELi512EEEvPfS2_PT_PKS3_PKT0_S9_ifPKiSB_iPKfiiiSD_SD_iiiii:
	.zero		1036


//--------------------- .nv.constant0._ZN4vllm32paged_attention_v2_reduce_kernelItLi128ELi128ELi512EEEvPT_PKfS4_PKS1_PKii --------------------------
	.section	.nv.constant0._ZN4vllm32paged_attention_v2_reduce_kernelItLi128ELi128ELi512EEEvPT_PKfS4_PKS1_PKii,"a",@progbits
	.sectionflags	@""
	.align	4
.nv.constant0._ZN4vllm32paged_attention_v2_reduce_kernelItLi128ELi128ELi512EEEvPT_PKfS4_PKS1_PKii:
	.zero		940


//--------------------- .nv.constant0._ZN4vllm25paged_attention_v2_kernelIttLi128ELi8ELi128ELNS_18Fp8KVCacheDataTypeE0ELb1ELi512EEEvPfS2_PT_PKS3_PKT0_S9_ifPKiSB_iPKfiiiSD_SD_iiiii --------------------------
	.section	.nv.constant0._ZN4vllm25paged_attention_v2_kernelIttLi128ELi8ELi128ELNS_18Fp8KVCacheDataTypeE0ELb1ELi512EEEvPfS2_PT_PKS3_PKT0_S9_ifPKiSB_iPKfiiiSD_SD_iiiii,"a",@progbits
	.sectionflags	@""
	.align	4
.nv.constant0._ZN4vllm25paged_attention_v2_kernelIttLi128ELi8ELi128ELNS_18Fp8KVCacheDataTypeE0ELb1ELi512EEEvPfS2_PT_PKS3_PKT0_S9_ifPKiSB_iPKfiiiSD_SD_iiiii:
	.zero		1036


//--------------------- .nv.constant0._ZN4vllm32paged_attention_v2_reduce_kernelItLi120ELi128ELi512EEEvPT_PKfS4_PKS1_PKii --------------------------
	.section	.nv.constant0._ZN4vllm32paged_attention_v2_reduce_kernelItLi120ELi128ELi512EEEvPT_PKfS4_PKS1_PKii,"a",@progbits
	.sectionflags	@""
	.align	4
.nv.constant0._ZN4vllm32paged_attention_v2_reduce_kernelItLi120ELi128ELi512EEEvPT_PKfS4_PKS1_PKii:
	.zero		940


//--------------------- .nv.constant0._ZN4vllm25paged_attention_v2_kernelIttLi120ELi8ELi128ELNS_18Fp8KVCacheDataTypeE0ELb1ELi512EEEvPfS2_PT_PKS3_PKT0_S9_ifPKiSB_iPKfiiiSD_SD_iiiii --------------------------
	.section	.nv.constant0._ZN4vllm25paged_attention_v2_kernelIttLi120ELi8ELi128ELNS_18Fp8KVCacheDataTypeE0ELb1ELi512EEEvPfS2_PT_PKS3_PKT0_S9_ifPKiSB_iPKfiiiSD_SD_iiiii,"a",@progbits
	.sectionflags	@""
	.align	4
.nv.constant0._ZN4vllm25paged_attention_v2_kernelIttLi120ELi8ELi128ELNS_18Fp8KVCacheDataTypeE0ELb1ELi512EEEvPfS2_PT_PKS3_PKT0_S9_ifPKiSB_iPKfiiiSD_SD_iiiii:
	.zero		1036


//--------------------- .nv.constant0._ZN4vllm32paged_attention_v2_reduce_kernelItLi112ELi128ELi512EEEvPT_PKfS4_PKS1_PKii --------------------------
	.section	.nv.constant0._ZN4vllm32paged_attention_v2_reduce_kernelItLi112ELi128ELi512EEEvPT_PKfS4_PKS1_PKii,"a",@progbits
	.sectionflags	@""
	.align	4
.nv.constant0._ZN4vllm32paged_attention_v2_reduce_kernelItLi112ELi128ELi512EEEvPT_PKfS4_PKS1_PKii:
	.zero		940


//--------------------- .nv.constant0._ZN4vllm25paged_attention_v2_kernelIttLi112ELi8ELi128ELNS_18Fp8KVCacheDataTypeE0ELb1ELi512EEEvPfS2_PT_PKS3_PKT0_S9_ifPKiSB_iPKfiiiSD_SD_iiiii --------------------------
	.section	.nv.constant0._ZN4vllm25paged_attention_v2_kernelIttLi112ELi8ELi128ELNS_18Fp8KVCacheDataTypeE0ELb1ELi512EEEvPfS2_PT_PKS3_PKT0_S9_ifPKiSB_iPKfiiiSD_SD_iiiii,"a",@progbits
	.sectionflags	@""
	.align	4
.nv.constant0._ZN4vllm25paged_attention_v2_kernelIttLi112ELi8ELi128ELNS_18Fp8KVCacheDataTypeE0ELb1ELi512EEEvPfS2_PT_PKS3_PKT0_S9_ifPKiSB_iPKfiiiSD_SD_iiiii:
	.zero		1036


//--------------------- .nv.constant0._ZN4vllm32paged_attention_v2_reduce_kernelItLi96ELi128ELi512EEEvPT_PKfS4_PKS1_PKii --------------------------
	.section	.nv.constant0._ZN4vllm32paged_attention_v2_reduce_kernelItLi96ELi128ELi512EEEvPT_PKfS4_PKS1_PKii,"a",@progbits
	.sectionflags	@""
	.align	4
.nv.constant0._ZN4vllm32paged_attention_v2_reduce_kernelItLi96ELi128ELi512EEEvPT_PKfS4_PKS1_PKii:
	.zero		940


//--------------------- .nv.constant0._ZN4vllm25paged_attention_v2_kernelIttLi96ELi8ELi128ELNS_18Fp8KVCacheDataTypeE0ELb1ELi512EEEvPfS2_PT_PKS3_PKT0_S9_ifPKiSB_iPKfiiiSD_SD_iiiii --------------------------
	.section	.nv.constant0._ZN4vllm25paged_attention_v2_kernelIttLi96ELi8ELi128ELNS_18Fp8KVCacheDataTypeE0ELb1ELi512EEEvPfS2_PT_PKS3_PKT0_S9_ifPKiSB_iPKfiiiSD_SD_iiiii,"a",@progbits
	.sectionflags	@""
	.align	4
.nv.constant0._ZN4vllm25paged_attention_v2_kernelIttLi96ELi8ELi128ELNS_18Fp8KVCacheDataTypeE0ELb1ELi512EEEvPfS2_PT_PKS3_PKT0_S9_ifPKiSB_iPKfiiiSD_SD_iiiii:
	.zero		1036


//--------------------- .nv.constant0._ZN4vllm32paged_attention_v2_reduce_kernelItLi80ELi128ELi512EEEvPT_PKfS4_PKS1_PKii --------------------------
	.section	.nv.constant0._ZN4vllm32paged_attention_v2_reduce_kernelItLi80ELi128ELi512EEEvPT_PKfS4_PKS1_PKii,"a",@progbits
	.sectionflags	@""
	.align	4
.nv.constant0._ZN4vllm32paged_attention_v2_reduce_kernelItLi80ELi128ELi512EEEvPT_PKfS4_PKS1_PKii:
	.zero		940


//--------------------- .nv.constant0._ZN4vllm25paged_attention_v2_kernelIttLi80ELi8ELi128ELNS_18Fp8KVCacheDataTypeE0ELb1ELi512EEEvPfS2_PT_PKS3_PKT0_S9_ifPKiSB_iPKfiiiSD_SD_iiiii --------------------------
	.section	.nv.constant0._ZN4vllm25paged_attention_v2_kernelIttLi80ELi8ELi128ELNS_18Fp8KVCacheDataTypeE0ELb1ELi512EEEvPfS2_PT_PKS3_PKT0_S9_ifPKiSB_iPKfiiiSD_SD_iiiii,"a",@progbits
	.sectionflags	@""
	.align	4
.nv.constant0._ZN4vllm25paged_attention_v2_kernelIttLi80ELi8ELi128ELNS_18Fp8KVCacheDataTypeE0ELb1ELi512EEEvPfS2_PT_PKS3_PKT0_S9_ifPKiSB_iPKfiiiSD_SD_iiiii:
	.zero		1036


//--------------------- .nv.constant0._ZN4vllm32paged_attention_v2_reduce_kernelItLi64ELi128ELi512EEEvPT_PKfS4_PKS1_PKii --------------------------
	.section	.nv.constant0._ZN4vllm32paged_attention_v2_reduce_kernelItLi64ELi128ELi512EEEvPT_PKfS4_PKS1_PKii,"a",@progbits
	.sectionflags	@""
	.align	4
.nv.constant0._ZN4vllm32paged_attention_v2_reduce_kernelItLi64ELi128ELi512EEEvPT_PKfS4_PKS1_PKii:
	.zero		940


//--------------------- .nv.constant0._ZN4vllm25paged_attention_v2_kernelIttLi64ELi8ELi128ELNS_18Fp8KVCacheDataTypeE0ELb1ELi512EEEvPfS2_PT_PKS3_PKT0_S9_ifPKiSB_iPKfiiiSD_SD_iiiii --------------------------
	.section	.nv.constant0._ZN4vllm25paged_attention_v2_kernelIttLi64ELi8ELi128ELNS_18Fp8KVCacheDataTypeE0ELb1ELi512EEEvPfS2_PT_PKS3_PKT0_S9_ifPKiSB_iPKfiiiSD_SD_iiiii,"a",@progbits
	.sectionflags	@""
	.align	4
.nv.constant0._ZN4vllm25paged_attention_v2_kernelIttLi64ELi8ELi128ELNS_18Fp8KVCacheDataTypeE0ELb1ELi512EEEvPfS2_PT_PKS3_PKT0_S9_ifPKiSB_iPKfiiiSD_SD_iiiii:
	.zero		1036


//--------------------- .nv.constant0._ZN4vllm32paged_attention_v2_reduce_kernelItLi32ELi128ELi512EEEvPT_PKfS4_PKS1_PKii --------------------------
	.section	.nv.constant0._ZN4vllm32paged_attention_v2_reduce_kernelItLi32ELi128ELi512EEEvPT_PKfS4_PKS1_PKii,"a",@progbits
	.sectionflags	@""
	.align	4
.nv.constant0._ZN4vllm32paged_attention_v2_reduce_kernelItLi32ELi128ELi512EEEvPT_PKfS4_PKS1_PKii:
	.zero		940


//--------------------- .nv.constant0._ZN4vllm25paged_attention_v2_kernelIttLi32ELi8ELi128ELNS_18Fp8KVCacheDataTypeE0ELb1ELi512EEEvPfS2_PT_PKS3_PKT0_S9_ifPKiSB_iPKfiiiSD_SD_iiiii --------------------------
	.section	.nv.constant0._ZN4vllm25paged_attention_v2_kernelIttLi32ELi8ELi128ELNS_18Fp8KVCacheDataTypeE0ELb1ELi512EEEvPfS2_PT_PKS3_PKT0_S9_ifPKiSB_iPKfiiiSD_SD_iiiii,"a",@progbits
	.sectionflags	@""
	.align	4
.nv.constant0._ZN4vllm25paged_attention_v2_kernelIttLi32ELi8ELi128ELNS_18Fp8KVCacheDataTypeE0ELb1ELi512EEEvPfS2_PT_PKS3_PKT0_S9_ifPKiSB_iPKfiiiSD_SD_iiiii:
	.zero		1036


//--------------------- .nv.constant0._ZN4vllm25paged_attention_v2_kernelIffLi256ELi32ELi128ELNS_18Fp8KVCacheDataTypeE0ELb0ELi512EEEvPfS2_PT_PKS3_PKT0_S9_ifPKiSB_iPKfiiiSD_SD_iiiii --------------------------
	.section	.nv.constant0._ZN4vllm25paged_attention_v2_kernelIffLi256ELi32ELi128ELNS_18Fp8KVCacheDataTypeE0ELb0ELi512EEEvPfS2_PT_PKS3_PKT0_S9_ifPKiSB_iPKfiiiSD_SD_iiiii,"a",@progbits
	.sectionflags	@""
	.align	4
.nv.constant0._ZN4vllm25paged_attention_v2_kernelIffLi256ELi32ELi128ELNS_18Fp8KVCacheDataTypeE0ELb0ELi512EEEvPfS2_PT_PKS3_PKT0_S9_ifPKiSB_iPKfiiiSD_SD_iiiii:
	.zero		1036


//--------------------- .nv.constant0._ZN4vllm25paged_attention_v2_kernelIffLi192ELi32ELi128ELNS_18Fp8KVCacheDataTypeE0ELb0ELi512EEEvPfS2_PT_PKS3_PKT0_S9_ifPKiSB_iPKfiiiSD_SD_iiiii --------------------------
	.section	.nv.constant0._ZN4vllm25paged_attention_v2_kernelIffLi192ELi32ELi128ELNS_18Fp8KVCacheDataTypeE0ELb0ELi512EEEvPfS2_PT_PKS3_PKT0_S9_ifPKiSB_iPKfiiiSD_SD_iiiii,"a",@progbits
	.sectionflags	@""
	.align	4
.nv.constant0._ZN4vllm25paged_attention_v2_kernelIffLi192ELi32ELi128ELNS_18Fp8KVCacheDataTypeE0ELb0ELi512EEEvPfS2_PT_PKS3_PKT0_S9_ifPKiSB_iPKfiiiSD_SD_iiiii:
	.zero		1036


//--------------------- .nv.constant0._ZN4vllm25paged_attention_v2_kernelIffLi128ELi32ELi128ELNS_18Fp8KVCacheDataTypeE0ELb0ELi512EEEvPfS2_PT_PKS3_PKT0_S9_ifPKiSB_iPKfiiiSD_SD_iiiii --------------------------
	.section	.nv.constant0._ZN4vllm25paged_attention_v2_kernelIffLi128ELi32ELi128ELNS_18Fp8KVCacheDataTypeE0ELb0ELi512EEEvPfS2_PT_PKS3_PKT0_S9_ifPKiSB_iPKfiiiSD_SD_iiiii,"a",@progbits
	.sectionflags	@""
	.align	4
.nv.constant0._ZN4vllm25paged_attention_v2_kernelIffLi128ELi32ELi128ELNS_18Fp8KVCacheDataTypeE0ELb0ELi512EEEvPfS2_PT_PKS3_PKT0_S9_ifPKiSB_iPKfiiiSD_SD_iiiii:
	.zero		1036


//--------------------- .nv.constant0._ZN4vllm25paged_attention_v2_kernelIffLi120ELi32ELi128ELNS_18Fp8KVCacheDataTypeE0ELb0ELi512EEEvPfS2_PT_PKS3_PKT0_S9_ifPKiSB_iPKfiiiSD_SD_iiiii --------------------------
	.section	.nv.constant0._ZN4vllm25paged_attention_v2_kernelIffLi120ELi32ELi128ELNS_18Fp8KVCacheDataTypeE0ELb0ELi512EEEvPfS2_PT_PKS3_PKT0_S9_ifPKiSB_iPKfiiiSD_SD_iiiii,"a",@progbits
	.sectionflags	@""
	.align	4
.nv.constant0._ZN4vllm25paged_attention_v2_kernelIffLi120ELi32ELi128ELNS_18Fp8KVCacheDataTypeE0ELb0ELi512EEEvPfS2_PT_PKS3_PKT0_S9_ifPKiSB_iPKfiiiSD_SD_iiiii:
	.zero		1036


//--------------------- .nv.constant0._ZN4vllm25paged_attention_v2_kernelIffLi112ELi32ELi128ELNS_18Fp8KVCacheDataTypeE0ELb0ELi512EEEvPfS2_PT_PKS3_PKT0_S9_ifPKiSB_iPKfiiiSD_SD_iiiii --------------------------
	.section	.nv.constant0._ZN4vllm25paged_attention_v2_kernelIffLi112ELi32ELi128ELNS_18Fp8KVCacheDataTypeE0ELb0ELi512EEEvPfS2_PT_PKS3_PKT0_S9_ifPKiSB_iPKfiiiSD_SD_iiiii,"a",@progbits
	.sectionflags	@""
	.align	4
.nv.constant0._ZN4vllm25paged_attention_v2_kernelIffLi112ELi32ELi128ELNS_18Fp8KVCacheDataTypeE0ELb0ELi512EEEvPfS2_PT_PKS3_PKT0_S9_ifPKiSB_iPKfiiiSD_SD_iiiii:
	.zero		1036


//--------------------- .nv.constant0._ZN4vllm25paged_attention_v2_kernelIffLi96ELi32ELi128ELNS_18Fp8KVCacheDataTypeE0ELb0ELi512EEEvPfS2_PT_PKS3_PKT0_S9_ifPKiSB_iPKfiiiSD_SD_iiiii --------------------------
	.section	.nv.constant0._ZN4vllm25paged_attention_v2_kernelIffLi96ELi32ELi128ELNS_18Fp8KVCacheDataTypeE0ELb0ELi512EEEvPfS2_PT_PKS3_PKT0_S9_ifPKiSB_iPKfiiiSD_SD_iiiii,"a",@progbits
	.sectionflags	@""
	.align	4
.nv.constant0._ZN4vllm25paged_attention_v2_kernelIffLi96ELi32ELi128ELNS_18Fp8KVCacheDataTypeE0ELb0ELi512EEEvPfS2_PT_PKS3_PKT0_S9_ifPKiSB_iPKfiiiSD_SD_iiiii:
	.zero		1036


//--------------------- .nv.constant0._ZN4vllm25paged_attention_v2_kernelIffLi80ELi32ELi128ELNS_18Fp8KVCacheDataTypeE0ELb0ELi512EEEvPfS2_PT_PKS3_PKT0_S9_ifPKiSB_iPKfiiiSD_SD_iiiii --------------------------
	.section	.nv.constant0._ZN4vllm25paged_attention_v2_kernelIffLi80ELi32ELi128ELNS_18Fp8KVCacheDataTypeE0ELb0ELi512EEEvPfS2_PT_PKS3_PKT0_S9_ifPKiSB_iPKfiiiSD_SD_iiiii,"a",@progbits
	.sectionflags	@""
	.align	4
.nv.constant0._ZN4vllm25paged_attention_v2_kernelIffLi80ELi32ELi128ELNS_18Fp8KVCacheDataTypeE0ELb0ELi512EEEvPfS2_PT_PKS3_PKT0_S9_ifPKiSB_iPKfiiiSD_SD_iiiii:
	.zero		1036


//--------------------- .nv.constant0._ZN4vllm25paged_attention_v2_kernelIffLi64ELi32ELi128ELNS_18Fp8KVCacheDataTypeE0ELb0ELi512EEEvPfS2_PT_PKS3_PKT0_S9_ifPKiSB_iPKfiiiSD_SD_iiiii --------------------------
	.section	.nv.constant0._ZN4vllm25paged_attention_v2_kernelIffLi64ELi32ELi128ELNS_18Fp8KVCacheDataTypeE0ELb0ELi512EEEvPfS2_PT_PKS3_PKT0_S9_ifPKiSB_iPKfiiiSD_SD_iiiii,"a",@progbits
	.sectionflags	@""
	.align	4
.nv.constant0._ZN4vllm25paged_attention_v2_kernelIffLi64ELi32ELi128ELNS_18Fp8KVCacheDataTypeE0ELb0ELi512EEEvPfS2_PT_PKS3_PKT0_S9_ifPKiSB_iPKfiiiSD_SD_iiiii:
	.zero		1036


//--------------------- .nv.constant0._ZN4vllm25paged_attention_v2_kernelIffLi32ELi32ELi128ELNS_18Fp8KVCacheDataTypeE0ELb0ELi512EEEvPfS2_PT_PKS3_PKT0_S9_ifPKiSB_iPKfiiiSD_SD_iiiii --------------------------
	.section	.nv.constant0._ZN4vllm25paged_attention_v2_kernelIffLi32ELi32ELi128ELNS_18Fp8KVCacheDataTypeE0ELb0ELi512EEEvPfS2_PT_PKS3_PKT0_S9_ifPKiSB_iPKfiiiSD_SD_iiiii,"a",@progbits
	.sectionflags	@""
	.align	4
.nv.constant0._ZN4vllm25paged_attention_v2_kernelIffLi32ELi32ELi128ELNS_18Fp8KVCacheDataTypeE0ELb0ELi512EEEvPfS2_PT_PKS3_PKT0_S9_ifPKiSB_iPKfiiiSD_SD_iiiii:
	.zero		1036


//--------------------- .nv.constant0._ZN4vllm25paged_attention_v2_kernelIffLi256ELi32ELi128ELNS_18Fp8KVCacheDataTypeE0ELb1ELi512EEEvPfS2_PT_PKS3_PKT0_S9_ifPKiSB_iPKfiiiSD_SD_iiiii --------------------------
	.section	.nv.constant0._ZN4vllm25paged_attention_v2_kernelIffLi256ELi32ELi128ELNS_18Fp8KVCacheDataTypeE0ELb1ELi512EEEvPfS2_PT_PKS3_PKT0_S9_ifPKiSB_iPKfiiiSD_SD_iiiii,"a",@progbits
	.sectionflags	@""
	.align	4
.nv.constant0._ZN4vllm25paged_attention_v2_kernelIffLi256ELi32ELi128ELNS_18Fp8KVCacheDataTypeE0ELb1ELi512EEEvPfS2_PT_PKS3_PKT0_S9_ifPKiSB_iPKfiiiSD_SD_iiiii:
	.zero		1036


//--------------------- .nv.constant0._ZN4vllm25paged_attention_v2_kernelIffLi192ELi32ELi128ELNS_18Fp8KVCacheDataTypeE0ELb1ELi512EEEvPfS2_PT_PKS3_PKT0_S9_ifPKiSB_iPKfiiiSD_SD_iiiii --------------------------
	.section	.nv.constant0._ZN4vllm25paged_attention_v2_kernelIffLi192ELi32ELi128ELNS_18Fp8KVCacheDataTypeE0ELb1ELi512EEEvPfS2_PT_PKS3_PKT0_S9_ifPKiSB_iPKfiiiSD_SD_iiiii,"a",@progbits
	.sectionflags	@""
	.align	4
.nv.constant0._ZN4vllm25paged_attention_v2_kernelIffLi192ELi32ELi128ELNS_18Fp8KVCacheDataTypeE0ELb1ELi512EEEvPfS2_PT_PKS3_PKT0_S9_ifPKiSB_iPKfiiiSD_SD_iiiii:
	.zero		1036


//--------------------- .nv.constant0._ZN4vllm25paged_attention_v2_kernelIffLi128ELi32ELi128ELNS_18Fp8KVCacheDataTypeE0ELb1ELi512EEEvPfS2_PT_PKS3_PKT0_S9_ifPKiSB_iPKfiiiSD_SD_iiiii --------------------------
	.section	.nv.constant0._ZN4vllm25paged_attention_v2_kernelIffLi128ELi32ELi128ELNS_18Fp8KVCacheDataTypeE0ELb1ELi512EEEvPfS2_PT_PKS3_PKT0_S9_ifPKiSB_iPKfiiiSD_SD_iiiii,"a",@progbits
	.sectionflags	@""
	.align	4
.nv.constant0._ZN4vllm25paged_attention_v2_kernelIffLi128ELi32ELi128ELNS_18Fp8KVCacheDataTypeE0ELb1ELi512EEEvPfS2_PT_PKS3_PKT0_S9_ifPKiSB_iPKfiiiSD_SD_iiiii:
	.zero		1036


//--------------------- .nv.constant0._ZN4vllm25paged_attention_v2_kernelIffLi120ELi32ELi128ELNS_18Fp8KVCacheDataTypeE0ELb1ELi512EEEvPfS2_PT_PKS3_PKT0_S9_ifPKiSB_iPKfiiiSD_SD_iiiii --------------------------
	.section	.nv.constant0._ZN4vllm25paged_attention_v2_kernelIffLi120ELi32ELi128ELNS_18Fp8KVCacheDataTypeE0ELb1ELi512EEEvPfS2_PT_PKS3_PKT0_S9_ifPKiSB_iPKfiiiSD_SD_iiiii,"a",@progbits
	.sectionflags	@""
	.align	4
.nv.constant0._ZN4vllm25paged_attention_v2_kernelIffLi120ELi32ELi128ELNS_18Fp8KVCacheDataTypeE0ELb1ELi512EEEvPfS2_PT_PKS3_PKT0_S9_ifPKiSB_iPKfiiiSD_SD_iiiii:
	.zero		1036


//--------------------- .nv.constant0._ZN4vllm25paged_attention_v2_kernelIffLi112ELi32ELi128ELNS_18Fp8KVCacheDataTypeE0ELb1ELi512EEEvPfS2_PT_PKS3_PKT0_S9_ifPKiSB_iPKfiiiSD_SD_iiiii --------------------------
	.section	.nv.constant0._ZN4vllm25paged_attention_v2_kernelIffLi112ELi32ELi128ELNS_18Fp8KVCacheDataTypeE0ELb1ELi512EEEvPfS2_PT_PKS3_PKT0_S9_ifPKiSB_iPKfiiiSD_SD_iiiii,"a",@progbits
	.sectionflags	@""
	.align	4
.nv.constant0._ZN4vllm25paged_attention_v2_kernelIffLi112ELi32ELi128ELNS_18Fp8KVCacheDataTypeE0ELb1ELi512EEEvPfS2_PT_PKS3_PKT0_S9_ifPKiSB_iPKfiiiSD_SD_iiiii:
	.zero		1036


//--------------------- .nv.constant0._ZN4vllm25paged_attention_v2_kernelIffLi96ELi32ELi128ELNS_18Fp8KVCacheDataTypeE0ELb1ELi512EEEvPfS2_PT_PKS3_PKT0_S9_ifPKiSB_iPKfiiiSD_SD_iiiii --------------------------
	.section	.nv.constant0._ZN4vllm25paged_attention_v2_kernelIffLi96ELi32ELi128ELNS_18Fp8KVCacheDataTypeE0ELb1ELi512EEEvPfS2_PT_PKS3_PKT0_S9_ifPKiSB_iPKfiiiSD_SD_iiiii,"a",@progbits
	.sectionflags	@""
	.align	4
.nv.constant0._ZN4vllm25paged_attention_v2_kernelIffLi96ELi32ELi128ELNS_18Fp8KVCacheDataTypeE0ELb1ELi512EEEvPfS2_PT_PKS3_PKT0_S9_ifPKiSB_iPKfiiiSD_SD_iiiii:
	.zero		1036


//--------------------- .nv.constant0._ZN4vllm25paged_attention_v2_kernelIffLi80ELi32ELi128ELNS_18Fp8KVCacheDataTypeE0ELb1ELi512EEEvPfS2_PT_PKS3_PKT0_S9_ifPKiSB_iPKfiiiSD_SD_iiiii --------------------------
	.section	.nv.constant0._ZN4vllm25paged_attention_v2_kernelIffLi80ELi32ELi128ELNS_18Fp8KVCacheDataTypeE0ELb1ELi512EEEvPfS2_PT_PKS3_PKT0_S9_ifPKiSB_iPKfiiiSD_SD_iiiii,"a",@progbits
	.sectionflags	@""
	.align	4
.nv.constant0._ZN4vllm25paged_attention_v2_kernelIffLi80ELi32ELi128ELNS_18Fp8KVCacheDataTypeE0ELb1ELi512EEEvPfS2_PT_PKS3_PKT0_S9_ifPKiSB_iPKfiiiSD_SD_iiiii:
	.zero		1036


//--------------------- .nv.constant0._ZN4vllm25paged_attention_v2_kernelIffLi64ELi32ELi128ELNS_18Fp8KVCacheDataTypeE0ELb1ELi512EEEvPfS2_PT_PKS3_PKT0_S9_ifPKiSB_iPKfiiiSD_SD_iiiii --------------------------
	.section	.nv.constant0._ZN4vllm25paged_attention_v2_kernelIffLi64ELi32ELi128ELNS_18Fp8KVCacheDataTypeE0ELb1ELi512EEEvPfS2_PT_PKS3_PKT0_S9_ifPKiSB_iPKfiiiSD_SD_iiiii,"a",@progbits
	.sectionflags	@""
	.align	4
.nv.constant0._ZN4vllm25paged_attention_v2_kernelIffLi64ELi32ELi128ELNS_18Fp8KVCacheDataTypeE0ELb1ELi512EEEvPfS2_PT_PKS3_PKT0_S9_ifPKiSB_iPKfiiiSD_SD_iiiii:
	.zero		1036


//--------------------- .nv.constant0._ZN4vllm25paged_attention_v2_kernelIffLi32ELi32ELi128ELNS_18Fp8KVCacheDataTypeE0ELb1ELi512EEEvPfS2_PT_PKS3_PKT0_S9_ifPKiSB_iPKfiiiSD_SD_iiiii --------------------------
	.section	.nv.constant0._ZN4vllm25paged_attention_v2_kernelIffLi32ELi32ELi128ELNS_18Fp8KVCacheDataTypeE0ELb1ELi512EEEvPfS2_PT_PKS3_PKT0_S9_ifPKiSB_iPKfiiiSD_SD_iiiii,"a",@progbits
	.sectionflags	@""
	.align	4
.nv.constant0._ZN4vllm25paged_attention_v2_kernelIffLi32ELi32ELi128ELNS_18Fp8KVCacheDataTypeE0ELb1ELi512EEEvPfS2_PT_PKS3_PKT0_S9_ifPKiSB_iPKfiiiSD_SD_iiiii:
	.zero		1036


//--------------------- .nv.constant0._ZN4vllm25paged_attention_v2_kernelIffLi256ELi16ELi128ELNS_18Fp8KVCacheDataTypeE0ELb0ELi512EEEvPfS2_PT_PKS3_PKT0_S9_ifPKiSB_iPKfiiiSD_SD_iiiii --------------------------
	.section	.nv.constant0._ZN4vllm25paged_attention_v2_kernelIffLi256ELi16ELi128ELNS_18Fp8KVCacheDataTypeE0ELb0ELi512EEEvPfS2_PT_PKS3_PKT0_S9_ifPKiSB_iPKfiiiSD_SD_iiiii,"a",@progbits
	.sectionflags	@""
	.align	4
.nv.constant0._ZN4vllm25paged_attention_v2_kernelIffLi256ELi16ELi128ELNS_18Fp8KVCacheDataTypeE0ELb0ELi512EEEvPfS2_PT_PKS3_PKT0_S9_ifPKiSB_iPKfiiiSD_SD_iiiii:
	.zero		1036


//--------------------- .nv.constant0._ZN4vllm25paged_attention_v2_kernelIffLi192ELi16ELi128ELNS_18Fp8KVCacheDataTypeE0ELb0ELi512EEEvPfS2_PT_PKS3_PKT0_S9_ifPKiSB_iPKfiiiSD_SD_iiiii --------------------------
	.section	.nv.constant0._ZN4vllm25paged_attention_v2_kernelIffLi192ELi16ELi128ELNS_18Fp8KVCacheDataTypeE0ELb0ELi512EEEvPfS2_PT_PKS3_PKT0_S9_ifPKiSB_iPKfiiiSD_SD_iiiii,"a",@progbits
	.sectionflags	@""
	.align	4
.nv.constant0._ZN4vllm25paged_attention_v2_kernelIffLi192ELi16ELi128ELNS_18Fp8KVCacheDataTypeE0ELb0ELi512EEEvPfS2_PT_PKS3_PKT0_S9_ifPKiSB_iPKfiiiSD_SD_iiiii:
	.zero		1036


//--------------------- .nv.constant0._ZN4vllm25paged_attention_v2_kernelIffLi128ELi16ELi128ELNS_18Fp8KVCacheDataTypeE0ELb0ELi512EEEvPfS2_PT_PKS3_PKT0_S9_ifPKiSB_iPKfiiiSD_SD_iiiii --------------------------
	.section	.nv.constant0._ZN4vllm25paged_attention_v2_kernelIffLi128ELi16ELi128ELNS_18Fp8KVCacheDataTypeE0ELb0ELi512EEEvPfS2_PT_PKS3_PKT0_S9_ifPKiSB_iPKfiiiSD_SD_iiiii,"a",@progbits
	.sectionflags	@""
	.align	4
.nv.constant0._ZN4vllm25paged_attention_v2_kernelIffLi128ELi16ELi128ELNS_18Fp8KVCacheDataTypeE0ELb0ELi512EEEvPfS2_PT_PKS3_PKT0_S9_ifPKiSB_iPKfiiiSD_SD_iiiii:
	.zero		1036


//--------------------- .nv.constant0._ZN4vllm25paged_attention_v2_kernelIffLi120ELi16ELi128ELNS_18Fp8KVCacheDataTypeE0ELb0ELi512EEEvPfS2_PT_PKS3_PKT0_S9_ifPKiSB_iPKfiiiSD_SD_iiiii --------------------------
	.section	.nv.constant0._ZN4vllm25paged_attention_v2_kernelIffLi120ELi16ELi128ELNS_18Fp8KVCacheDataTypeE0ELb0ELi512EEEvPfS2_PT_PKS3_PKT0_S9_ifPKiSB_iPKfiiiSD_SD_iiiii,"a",@progbits
	.sectionflags	@""
	.align	4
.nv.constant0._ZN4vllm25paged_attention_v2_kernelIffLi120ELi16ELi128ELNS_18Fp8KVCacheDataTypeE0ELb0ELi512EEEvPfS2_PT_PKS3_PKT0_S9_ifPKiSB_iPKfiiiSD_SD_iiiii:
	.zero		1036


//--------------------- .nv.constant0._ZN4vllm25paged_attention_v2_kernelIffLi112ELi16ELi128ELNS_18Fp8KVCacheDataTypeE0ELb0ELi512EEEvPfS2_PT_PKS3_PKT0_S9_ifPKiSB_iPKfiiiSD_SD_iiiii --------------------------
	.section	.nv.constant0._ZN4vllm25paged_attention_v2_kernelIffLi112ELi16ELi128ELNS_18Fp8KVCacheDataTypeE0ELb0ELi512EEEvPfS2_PT_PKS3_PKT0_S9_ifPKiSB_iPKfiiiSD_SD_iiiii,"a",@progbits
	.sectionflags	@""
	.align	4
.nv.constant0._ZN4vllm25paged_attention_v2_kernelIffLi112ELi16ELi128ELNS_18Fp8KVCacheDataTypeE0ELb0ELi512EEEvPfS2_PT_PKS3_PKT0_S9_ifPKiSB_iPKfiiiSD_SD_iiiii:
	.zero		1036


//--------------------- .nv.constant0._ZN4vllm25paged_attention_v2_kernelIffLi96ELi16ELi128ELNS_18Fp8KVCacheDataTypeE0ELb0ELi512EEEvPfS2_PT_PKS3_PKT0_S9_ifPKiSB_iPKfiiiSD_SD_iiiii --------------------------
	.section	.nv.constant0._ZN4vllm25paged_attention_v2_kernelIffLi96ELi16ELi128ELNS_18Fp8KVCacheDataTypeE0ELb0ELi512EEEvPfS2_PT_PKS3_PKT0_S9_ifPKiSB_iPKfiiiSD_SD_iiiii,"a",@progbits
	.sectionflags	@""
	.align	4
.nv.constant0._ZN4vllm25paged_attention_v2_kernelIffLi96ELi16ELi128ELNS_18Fp8KVCacheDataTypeE0ELb0ELi512EEEvPfS2_PT_PKS3_PKT0_S9_ifPKiSB_iPKfiiiSD_SD_iiiii:
	.zero		1036


//--------------------- .nv.constant0._ZN4vllm25paged_attention_v2_kernelIffLi80ELi16ELi128ELNS_18Fp8KVCacheDataTypeE0ELb0ELi512EEEvPfS2_PT_PKS3_PKT0_S9_ifPKiSB_iPKfiiiSD_SD_iiiii --------------------------
	.section	.nv.constant0._ZN4vllm25paged_attention_v2_kernelIffLi80ELi16ELi128ELNS_18Fp8KVCacheDataTypeE0ELb0ELi512EEEvPfS2_PT_PKS3_PKT0_S9_ifPKiSB_iPKfiiiSD_SD_iiiii,"a",@progbits
	.sectionflags	@""
	.align	4
.nv.constant0._ZN4vllm25paged_attention_v2_kernelIffLi80ELi16ELi128ELNS_18Fp8KVCacheDataTypeE0ELb0ELi512EEEvPfS2_PT_PKS3_PKT0_S9_ifPKiSB_iPKfiiiSD_SD_iiiii:
	.zero		1036


//--------------------- .nv.constant0._ZN4vllm25paged_attention_v2_kernelIffLi64ELi16ELi128ELNS_18Fp8KVCacheDataTypeE0ELb0ELi512EEEvPfS2_PT_PKS3_PKT0_S9_ifPKiSB_iPKfiiiSD_SD_iiiii --------------------------
	.section	.nv.constant0._ZN4vllm25paged_attention_v2_kernelIffLi64ELi16ELi128ELNS_18Fp8KVCacheDataTypeE0ELb0ELi512EEEvPfS2_PT_PKS3_PKT0_S9_ifPKiSB_iPKfiiiSD_SD_iiiii,"a",@progbits
	.sectionflags	@""
	.align	4
.nv.constant0._ZN4vllm25paged_attention_v2_kernelIffLi64ELi16ELi128ELNS_18Fp8KVCacheDataTypeE0ELb0ELi512EEEvPfS2_PT_PKS3_PKT0_S9_ifPKiSB_iPKfiiiSD_SD_iiiii:
	.zero		1036


//--------------------- .nv.constant0._ZN4vllm25paged_attention_v2_kernelIffLi32ELi16ELi128ELNS_18Fp8KVCacheDataTypeE0ELb0ELi512EEEvPfS2_PT_PKS3_PKT0_S9_ifPKiSB_iPKfiiiSD_SD_iiiii --------------------------
	.section	.nv.constant0._ZN4vllm25paged_attention_v2_kernelIffLi32ELi16ELi128ELNS_18Fp8KVCacheDataTypeE0ELb0ELi512EEEvPfS2_PT_PKS3_PKT0_S9_ifPKiSB_iPKfiiiSD_SD_iiiii,"a",@progbits
	.sectionflags	@""
	.align	4
.nv.constant0._ZN4vllm25paged_attention_v2_kernelIffLi32ELi16ELi128ELNS_18Fp8KVCacheDataTypeE0ELb0ELi512EEEvPfS2_PT_PKS3_PKT0_S9_ifPKiSB_iPKfiiiSD_SD_iiiii:
	.zero		1036


//--------------------- .nv.constant0._ZN4vllm25paged_attention_v2_kernelIffLi256ELi16ELi128ELNS_18Fp8KVCacheDataTypeE0ELb1ELi512EEEvPfS2_PT_PKS3_PKT0_S9_ifPKiSB_iPKfiiiSD_SD_iiiii --------------------------
	.section	.nv.constant0._ZN4vllm25paged_attention_v2_kernelIffLi256ELi16ELi128ELNS_18Fp8KVCacheDataTypeE0ELb1ELi512EEEvPfS2_PT_PKS3_PKT0_S9_ifPKiSB_iPKfiiiSD_SD_iiiii,"a",@progbits
	.sectionflags	@""
	.align	4
.nv.constant0._ZN4vllm25paged_attention_v2_kernelIffLi256ELi16ELi128ELNS_18Fp8KVCacheDataTypeE0ELb1ELi512EEEvPfS2_PT_PKS3_PKT0_S9_ifPKiSB_iPKfiiiSD_SD_iiiii:
	.zero		1036


//--------------------- .nv.constant0._ZN4vllm25paged_attention_v2_kernelIffLi192ELi16ELi128ELNS_18Fp8KVCacheDataTypeE0ELb1ELi512EEEvPfS2_PT_PKS3_PKT0_S9_ifPKiSB_iPKfiiiSD_SD_iiiii --------------------------
	.section	.nv.constant0._ZN4vllm25paged_attention_v2_kernelIffLi192ELi16ELi128ELNS_18Fp8KVCacheDataTypeE0ELb1ELi512EEEvPfS2_PT_PKS3_PKT0_S9_ifPKiSB_iPKfiiiSD_SD_iiiii,"a",@progbits
	.sectionflags	@""
	.align	4
.nv.constant0._ZN4vllm25paged_attention_v2_kernelIffLi192ELi16ELi128ELNS_18Fp8KVCacheDataTypeE0ELb1ELi512EEEvPfS2_PT_PKS3_PKT0_S9_ifPKiSB_iPKfiiiSD_SD_iiiii:
	.zero		1036


//--------------------- .nv.constant0._ZN4vllm25paged_attention_v2_kernelIffLi128ELi16ELi128ELNS_18Fp8KVCacheDataTypeE0ELb1ELi512EEEvPfS2_PT_PKS3_PKT0_S9_ifPKiSB_iPKfiiiSD_SD_iiiii --------------------------
	.section	.nv.constant0._ZN4vllm25paged_attention_v2_kernelIffLi128ELi16ELi128ELNS_18Fp8KVCacheDataTypeE0ELb1ELi512EEEvPfS2_PT_PKS3_PKT0_S9_ifPKiSB_iPKfiiiSD_SD_iiiii,"a",@progbits
	.sectionflags	@""
	.align	4
.nv.constant0._ZN4vllm25paged_attention_v2_kernelIffLi128ELi16ELi128ELNS_18Fp8KVCacheDataTypeE0ELb1ELi512EEEvPfS2_PT_PKS3_PKT0_S9_ifPKiSB_iPKfiiiSD_SD_iiiii:
	.zero		1036


//--------------------- .nv.constant0._ZN4vllm25paged_attention_v2_kernelIffLi120ELi16ELi128ELNS_18Fp8KVCacheDataTypeE0ELb1ELi512EEEvPfS2_PT_PKS3_PKT0_S9_ifPKiSB_iPKfiiiSD_SD_iiiii --------------------------
	.section	.nv.constant0._ZN4vllm25paged_attention_v2_kernelIffLi120ELi16ELi128ELNS_18Fp8KVCacheDataTypeE0ELb1ELi512EEEvPfS2_PT_PKS3_PKT0_S9_ifPKiSB_iPKfiiiSD_SD_iiiii,"a",@progbits
	.sectionflags	@""
	.align	4
.nv.constant0._ZN4vllm25paged_attention_v2_kernelIffLi120ELi16ELi128ELNS_18Fp8KVCacheDataTypeE0ELb1ELi512EEEvPfS2_PT_PKS3_PKT0_S9_ifPKiSB_iPKfiiiSD_SD_iiiii:
	.zero		1036


//--------------------- .nv.constant0._ZN4vllm25paged_attention_v2_kernelIffLi112ELi16ELi128ELNS_18Fp8KVCacheDataTypeE0ELb1ELi512EEEvPfS2_PT_PKS3_PKT0_S9_ifPKiSB_iPKfiiiSD_SD_iiiii --------------------------
	.section	.nv.constant0._ZN4vllm25paged_attention_v2_kernelIffLi112ELi16ELi128ELNS_18Fp8KVCacheDataTypeE0ELb1ELi512EEEvPfS2_PT_PKS3_PKT0_S9_ifPKiSB_iPKfiiiSD_SD_iiiii,"a",@progbits
	.sectionflags	@""
	.align	4
.nv.constant0._ZN4vllm25paged_attention_v2_kernelIffLi112ELi16ELi128ELNS_18Fp8KVCacheDataTypeE0ELb1ELi512EEEvPfS2_PT_PKS3_PKT0_S9_ifPKiSB_iPKfiiiSD_SD_iiiii:
	.zero		1036


//--------------------- .nv.constant0._ZN4vllm25paged_attention_v2_kernelIffLi96ELi16ELi128ELNS_18Fp8KVCacheDataTypeE0ELb1ELi512EEEvPfS2_PT_PKS3_PKT0_S9_ifPKiSB_iPKfiiiSD_SD_iiiii --------------------------
	.section	.nv.constant0._ZN4vllm25paged_attention_v2_kernelIffLi96ELi16ELi128ELNS_18Fp8KVCacheDataTypeE0ELb1ELi512EEEvPfS2_PT_PKS3_PKT0_S9_ifPKiSB_iPKfiiiSD_SD_iiiii,"a",@progbits
	.sectionflags	@""
	.align	4
.nv.constant0._ZN4vllm25paged_attention_v2_kernelIffLi96ELi16ELi128ELNS_18Fp8KVCacheDataTypeE0ELb1ELi512EEEvPfS2_PT_PKS3_PKT0_S9_ifPKiSB_iPKfiiiSD_SD_iiiii:
	.zero		1036


//--------------------- .nv.constant0._ZN4vllm25paged_attention_v2_kernelIffLi80ELi16ELi128ELNS_18Fp8KVCacheDataTypeE0ELb1ELi512EEEvPfS2_PT_PKS3_PKT0_S9_ifPKiSB_iPKfiiiSD_SD_iiiii --------------------------
	.section	.nv.constant0._ZN4vllm25paged_attention_v2_kernelIffLi80ELi16ELi128ELNS_18Fp8KVCacheDataTypeE0ELb1ELi512EEEvPfS2_PT_PKS3_PKT0_S9_ifPKiSB_iPKfiiiSD_SD_iiiii,"a",@progbits
	.sectionflags	@""
	.align	4
.nv.constant0._ZN4vllm25paged_attention_v2_kernelIffLi80ELi16ELi128ELNS_18Fp8KVCacheDataTypeE0ELb1ELi512EEEvPfS2_PT_PKS3_PKT0_S9_ifPKiSB_iPKfiiiSD_SD_iiiii:
	.zero		1036


//--------------------- .nv.constant0._ZN4vllm25paged_attention_v2_kernelIffLi64ELi16ELi128ELNS_18Fp8KVCacheDataTypeE0ELb1ELi512EEEvPfS2_PT_PKS3_PKT0_S9_ifPKiSB_iPKfiiiSD_SD_iiiii --------------------------
	.section	.nv.constant0._ZN4vllm25paged_attention_v2_kernelIffLi64ELi16ELi128ELNS_18Fp8KVCacheDataTypeE0ELb1ELi512EEEvPfS2_PT_PKS3_PKT0_S9_ifPKiSB_iPKfiiiSD_SD_iiiii,"a",@progbits
	.sectionflags	@""
	.align	4
.nv.constant0._ZN4vllm25paged_attention_v2_kernelIffLi64ELi16ELi128ELNS_18Fp8KVCacheDataTypeE0ELb1ELi512EEEvPfS2_PT_PKS3_PKT0_S9_ifPKiSB_iPKfiiiSD_SD_iiiii:
	.zero		1036


//--------------------- .nv.constant0._ZN4vllm25paged_attention_v2_kernelIffLi32ELi16ELi128ELNS_18Fp8KVCacheDataTypeE0ELb1ELi512EEEvPfS2_PT_PKS3_PKT0_S9_ifPKiSB_iPKfiiiSD_SD_iiiii --------------------------
	.section	.nv.constant0._ZN4vllm25paged_attention_v2_kernelIffLi32ELi16ELi128ELNS_18Fp8KVCacheDataTypeE0ELb1ELi512EEEvPfS2_PT_PKS3_PKT0_S9_ifPKiSB_iPKfiiiSD_SD_iiiii,"a",@progbits
	.sectionflags	@""
	.align	4
.nv.constant0._ZN4vllm25paged_attention_v2_kernelIffLi32ELi16ELi128ELNS_18Fp8KVCacheDataTypeE0ELb1ELi512EEEvPfS2_PT_PKS3_PKT0_S9_ifPKiSB_iPKfiiiSD_SD_iiiii:
	.zero		1036


//--------------------- .nv.constant0._ZN4vllm25paged_attention_v2_kernelIffLi256ELi8ELi128ELNS_18Fp8KVCacheDataTypeE0ELb0ELi512EEEvPfS2_PT_PKS3_PKT0_S9_ifPKiSB_iPKfiiiSD_SD_iiiii --------------------------
	.section	.nv.constant0._ZN4vllm25paged_attention_v2_kernelIffLi256ELi8ELi128ELNS_18Fp8KVCacheDataTypeE0ELb0ELi512EEEvPfS2_PT_PKS3_PKT0_S9_ifPKiSB_iPKfiiiSD_SD_iiiii,"a",@progbits
	.sectionflags	@""
	.align	4
.nv.constant0._ZN4vllm25paged_attention_v2_kernelIffLi256ELi8ELi128ELNS_18Fp8KVCacheDataTypeE0ELb0ELi512EEEvPfS2_PT_PKS3_PKT0_S9_ifPKiSB_iPKfiiiSD_SD_iiiii:
	.zero		1036


//--------------------- .nv.constant0._ZN4vllm25paged_attention_v2_kernelIffLi192ELi8ELi128ELNS_18Fp8KVCacheDataTypeE0ELb0ELi512EEEvPfS2_PT_PKS3_PKT0_S9_ifPKiSB_iPKfiiiSD_SD_iiiii --------------------------
	.section	.nv.constant0._ZN4vllm25paged_attention_v2_kernelIffLi192ELi8ELi128ELNS_18Fp8KVCacheDataTypeE0ELb0ELi512EEEvPfS2_PT_PKS3_PKT0_S9_ifPKiSB_iPKfiiiSD_SD_iiiii,"a",@progbits
	.sectionflags	@""
	.align	4
.nv.constant0._ZN4vllm25paged_attention_v2_kernelIffLi192ELi8ELi128ELNS_18Fp8KVCacheDataTypeE0ELb0ELi512EEEvPfS2_PT_PKS3_PKT0_S9_ifPKiSB_iPKfiiiSD_SD_iiiii:
	.zero		1036


//--------------------- .nv.constant0._ZN4vllm25paged_attention_v2_kernelIffLi128ELi8ELi128ELNS_18Fp8KVCacheDataTypeE0ELb0ELi512EEEvPfS2_PT_PKS3_PKT0_S9_ifPKiSB_iPKfiiiSD_SD_iiiii --------------------------
	.section	.nv.constant0._ZN4vllm25paged_attention_v2_kernelIffLi128ELi8ELi128ELNS_18Fp8KVCacheDataTypeE0ELb0ELi512EEEvPfS2_PT_PKS3_PKT0_S9_ifPKiSB_iPKfiiiSD_SD_iiiii,"a",@progbits
	.sectionflags	@""
	.align	4
.nv.constant0._ZN4vllm25paged_attention_v2_kernelIffLi128ELi8ELi128ELNS_18Fp8KVCacheDataTypeE0ELb0ELi512EEEvPfS2_PT_PKS3_PKT0_S9_ifPKiSB_iPKfiiiSD_SD_iiiii:
	.zero		1036


//--------------------- .nv.constant0._ZN4vllm25paged_attention_v2_kernelIffLi120ELi8ELi128ELNS_18Fp8KVCacheDataTypeE0ELb0ELi512EEEvPfS2_PT_PKS3_PKT0_S9_ifPKiSB_iPKfiiiSD_SD_iiiii --------------------------
	.section	.nv.constant0._ZN4vllm25paged_attention_v2_kernelIffLi120ELi8ELi128ELNS_18Fp8KVCacheDataTypeE0ELb0ELi512EEEvPfS2_PT_PKS3_PKT0_S9_ifPKiSB_iPKfiiiSD_SD_iiiii,"a",@progbits
	.sectionflags	@""
	.align	4
.nv.constant0._ZN4vllm25paged_attention_v2_kernelIffLi120ELi8ELi128ELNS_18Fp8KVCacheDataTypeE0ELb0ELi512EEEvPfS2_PT_PKS3_PKT0_S9_ifPKiSB_iPKfiiiSD_SD_iiiii:
	.zero		1036


//--------------------- .nv.constant0._ZN4vllm25paged_attention_v2_kernelIffLi112ELi8ELi128ELNS_18Fp8KVCacheDataTypeE0ELb0ELi512EEEvPfS2_PT_PKS3_PKT0_S9_ifPKiSB_iPKfiiiSD_SD_iiiii --------------------------
	.section	.nv.constant0._ZN4vllm25paged_attention_v2_kernelIffLi112ELi8ELi128ELNS_18Fp8KVCacheDataTypeE0ELb0ELi512EEEvPfS2_PT_PKS3_PKT0_S9_ifPKiSB_iPKfiiiSD_SD_iiiii,"a",@progbits
	.sectionflags	@""
	.align	4
.nv.constant0._ZN4vllm25paged_attention_v2_kernelIffLi112ELi8ELi128ELNS_18Fp8KVCacheDataTypeE0ELb0ELi512EEEvPfS2_PT_PKS3_PKT0_S9_ifPKiSB_iPKfiiiSD_SD_iiiii:
	.zero		1036


//--------------------- .nv.constant0._ZN4vllm25paged_attention_v2_kernelIffLi96ELi8ELi128ELNS_18Fp8KVCacheDataTypeE0ELb0ELi512EEEvPfS2_PT_PKS3_PKT0_S9_ifPKiSB_iPKfiiiSD_SD_iiiii --------------------------
	.section	.nv.constant0._ZN4vllm25paged_attention_v2_kernelIffLi96ELi8ELi128ELNS_18Fp8KVCacheDataTypeE0ELb0ELi512EEEvPfS2_PT_PKS3_PKT0_S9_ifPKiSB_iPKfiiiSD_SD_iiiii,"a",@progbits
	.sectionflags	@""
	.align	4
.nv.constant0._ZN4vllm25paged_attention_v2_kernelIffLi96ELi8ELi128ELNS_18Fp8KVCacheDataTypeE0ELb0ELi512EEEvPfS2_PT_PKS3_PKT0_S9_ifPKiSB_iPKfiiiSD_SD_iiiii:
	.zero		1036


//--------------------- .nv.constant0._ZN4vllm25paged_attention_v2_kernelIffLi80ELi8ELi128ELNS_18Fp8KVCacheDataTypeE0ELb0ELi512EEEvPfS2_PT_PKS3_PKT0_S9_ifPKiSB_iPKfiiiSD_SD_iiiii --------------------------
	.section	.nv.constant0._ZN4vllm25paged_attention_v2_kernelIffLi80ELi8ELi128ELNS_18Fp8KVCacheDataTypeE0ELb0ELi512EEEvPfS2_PT_PKS3_PKT0_S9_ifPKiSB_iPKfiiiSD_SD_iiiii,"a",@progbits
	.sectionflags	@""
	.align	4
.nv.constant0._ZN4vllm25paged_attention_v2_kernelIffLi80ELi8ELi128ELNS_18Fp8KVCacheDataTypeE0ELb0ELi512EEEvPfS2_PT_PKS3_PKT0_S9_ifPKiSB_iPKfiiiSD_SD_iiiii:
	.zero		1036


//--------------------- .nv.constant0._ZN4vllm25paged_attention_v2_kernelIffLi64ELi8ELi128ELNS_18Fp8KVCacheDataTypeE0ELb0ELi512EEEvPfS2_PT_PKS3_PKT0_S9_ifPKiSB_iPKfiiiSD_SD_iiiii --------------------------
	.section	.nv.constant0._ZN4vllm25paged_attention_v2_kernelIffLi64ELi8ELi128ELNS_18Fp8KVCacheDataTypeE0ELb0ELi512EEEvPfS2_PT_PKS3_PKT0_S9_ifPKiSB_iPKfiiiSD_SD_iiiii,"a",@progbits
	.sectionflags	@""
	.align	4
.nv.constant0._ZN4vllm25paged_attention_v2_kernelIffLi64ELi8ELi128ELNS_18Fp8KVCacheDataTypeE0ELb0ELi512EEEvPfS2_PT_PKS3_PKT0_S9_ifPKiSB_iPKfiiiSD_SD_iiiii:
	.zero		1036


//--------------------- .nv.constant0._ZN4vllm25paged_attention_v2_kernelIffLi32ELi8ELi128ELNS_18Fp8KVCacheDataTypeE0ELb0ELi512EEEvPfS2_PT_PKS3_PKT0_S9_ifPKiSB_iPKfiiiSD_SD_iiiii --------------------------
	.section	.nv.constant0._ZN4vllm25paged_attention_v2_kernelIffLi32ELi8ELi128ELNS_18Fp8KVCacheDataTypeE0ELb0ELi512EEEvPfS2_PT_PKS3_PKT0_S9_ifPKiSB_iPKfiiiSD_SD_iiiii,"a",@progbits
	.sectionflags	@""
	.align	4
.nv.constant0._ZN4vllm25paged_attention_v2_kernelIffLi32ELi8ELi128ELNS_18Fp8KVCacheDataTypeE0ELb0ELi512EEEvPfS2_PT_PKS3_PKT0_S9_ifPKiSB_iPKfiiiSD_SD_iiiii:
	.zero		1036


//--------------------- .nv.constant0._ZN4vllm32paged_attention_v2_reduce_kernelIfLi256ELi128ELi512EEEvPT_PKfS4_PKS1_PKii --------------------------
	.section	.nv.constant0._ZN4vllm32paged_attention_v2_reduce_kernelIfLi256ELi128ELi512EEEvPT_PKfS4_PKS1_PKii,"a",@progbits
	.sectionflags	@""
	.align	4
.nv.constant0._ZN4vllm32paged_attention_v2_reduce_kernelIfLi256ELi128ELi512EEEvPT_PKfS4_PKS1_PKii:
	.zero		940


//--------------------- .nv.constant0._ZN4vllm25paged_attention_v2_kernelIffLi256ELi8ELi128ELNS_18Fp8KVCacheDataTypeE0ELb1ELi512EEEvPfS2_PT_PKS3_PKT0_S9_ifPKiSB_iPKfiiiSD_SD_iiiii --------------------------
	.section	.nv.constant0._ZN4vllm25paged_attention_v2_kernelIffLi256ELi8ELi128ELNS_18Fp8KVCacheDataTypeE0ELb1ELi512EEEvPfS2_PT_PKS3_PKT0_S9_ifPKiSB_iPKfiiiSD_SD_iiiii,"a",@progbits
	.sectionflags	@""
	.align	4
.nv.constant0._ZN4vllm25paged_attention_v2_kernelIffLi256ELi8ELi128ELNS_18Fp8KVCacheDataTypeE0ELb1ELi512EEEvPfS2_PT_PKS3_PKT0_S9_ifPKiSB_iPKfiiiSD_SD_iiiii:
	.zero		1036


//--------------------- .nv.constant0._ZN4vllm32paged_attention_v2_reduce_kernelIfLi192ELi128ELi512EEEvPT_PKfS4_PKS1_PKii --------------------------
	.section	.nv.constant0._ZN4vllm32paged_attention_v2_reduce_kernelIfLi192ELi128ELi512EEEvPT_PKfS4_PKS1_PKii,"a",@progbits
	.sectionflags	@""
	.align	4
.nv.constant0._ZN4vllm32paged_attention_v2_reduce_kernelIfLi192ELi128ELi512EEEvPT_PKfS4_PKS1_PKii:
	.zero		940


//--------------------- .nv.constant0._ZN4vllm25paged_attention_v2_kernelIffLi192ELi8ELi128ELNS_18Fp8KVCacheDataTypeE0ELb1ELi512EEEvPfS2_PT_PKS3_PKT0_S9_ifPKiSB_iPKfiiiSD_SD_iiiii --------------------------
	.section	.nv.constant0._ZN4vllm25paged_attention_v2_kernelIffLi192ELi8ELi128ELNS_18Fp8KVCacheDataTypeE0ELb1ELi512EEEvPfS2_PT_PKS3_PKT0_S9_ifPKiSB_iPKfiiiSD_SD_iiiii,"a",@progbits
	.sectionflags	@""
	.align	4
.nv.constant0._ZN4vllm25paged_attention_v2_kernelIffLi192ELi8ELi128ELNS_18Fp8KVCacheDataTypeE0ELb1ELi512EEEvPfS2_PT_PKS3_PKT0_S9_ifPKiSB_iPKfiiiSD_SD_iiiii:
	.zero		1036


//--------------------- .nv.constant0._ZN4vllm32paged_attention_v2_reduce_kernelIfLi128ELi128ELi512EEEvPT_PKfS4_PKS1_PKii --------------------------
	.section	.nv.constant0._ZN4vllm32paged_attention_v2_reduce_kernelIfLi128ELi128ELi512EEEvPT_PKfS4_PKS1_PKii,"a",@progbits
	.sectionflags	@""
	.align	4
.nv.constant0._ZN4vllm32paged_attention_v2_reduce_kernelIfLi128ELi128ELi512EEEvPT_PKfS4_PKS1_PKii:
	.zero		940


//--------------------- .nv.constant0._ZN4vllm25paged_attention_v2_kernelIffLi128ELi8ELi128ELNS_18Fp8KVCacheDataTypeE0ELb1ELi512EEEvPfS2_PT_PKS3_PKT0_S9_ifPKiSB_iPKfiiiSD_SD_iiiii --------------------------
	.section	.nv.constant0._ZN4vllm25paged_attention_v2_kernelIffLi128ELi8ELi128ELNS_18Fp8KVCacheDataTypeE0ELb1ELi512EEEvPfS2_PT_PKS3_PKT0_S9_ifPKiSB_iPKfiiiSD_SD_iiiii,"a",@progbits
	.sectionflags	@""
	.align	4
.nv.constant0._ZN4vllm25paged_attention_v2_kernelIffLi128ELi8ELi128ELNS_18Fp8KVCacheDataTypeE0ELb1ELi512EEEvPfS2_PT_PKS3_PKT0_S9_ifPKiSB_iPKfiiiSD_SD_iiiii:
	.zero		1036


//--------------------- .nv.constant0._ZN4vllm32paged_attention_v2_reduce_kernelIfLi120ELi128ELi512EEEvPT_PKfS4_PKS1_PKii --------------------------
	.section	.nv.constant0._ZN4vllm32paged_attention_v2_reduce_kernelIfLi120ELi128ELi512EEEvPT_PKfS4_PKS1_PKii,"a",@progbits
	.sectionflags	@""
	.align	4
.nv.constant0._ZN4vllm32paged_attention_v2_reduce_kernelIfLi120ELi128ELi512EEEvPT_PKfS4_PKS1_PKii:
	.zero		940


//--------------------- .nv.constant0._ZN4vllm25paged_attention_v2_kernelIffLi120ELi8ELi128ELNS_18Fp8KVCacheDataTypeE0ELb1ELi512EEEvPfS2_PT_PKS3_PKT0_S9_ifPKiSB_iPKfiiiSD_SD_iiiii --------------------------
	.section	.nv.constant0._ZN4vllm25paged_attention_v2_kernelIffLi120ELi8ELi128ELNS_18Fp8KVCacheDataTypeE0ELb1ELi512EEEvPfS2_PT_PKS3_PKT0_S9_ifPKiSB_iPKfiiiSD_SD_iiiii,"a",@progbits
	.sectionflags	@""
	.align	4
.nv.constant0._ZN4vllm25paged_attention_v2_kernelIffLi120ELi8ELi128ELNS_18Fp8KVCacheDataTypeE0ELb1ELi512EEEvPfS2_PT_PKS3_PKT0_S9_ifPKiSB_iPKfiiiSD_SD_iiiii:
	.zero		1036


//--------------------- .nv.constant0._ZN4vllm32paged_attention_v2_reduce_kernelIfLi112ELi128ELi512EEEvPT_PKfS4_PKS1_PKii --------------------------
	.section	.nv.constant0._ZN4vllm32paged_attention_v2_reduce_kernelIfLi112ELi128ELi512EEEvPT_PKfS4_PKS1_PKii,"a",@progbits
	.sectionflags	@""
	.align	4
.nv.constant0._ZN4vllm32paged_attention_v2_reduce_kernelIfLi112ELi128ELi512EEEvPT_PKfS4_PKS1_PKii:
	.zero		940


//--------------------- .nv.constant0._ZN4vllm25paged_attention_v2_kernelIffLi112ELi8ELi128ELNS_18Fp8KVCacheDataTypeE0ELb1ELi512EEEvPfS2_PT_PKS3_PKT0_S9_ifPKiSB_iPKfiiiSD_SD_iiiii --------------------------
	.section	.nv.constant0._ZN4vllm25paged_attention_v2_kernelIffLi112ELi8ELi128ELNS_18Fp8KVCacheDataTypeE0ELb1ELi512EEEvPfS2_PT_PKS3_PKT0_S9_ifPKiSB_iPKfiiiSD_SD_iiiii,"a",@progbits
	.sectionflags	@""
	.align	4
.nv.constant0._ZN4vllm25paged_attention_v2_kernelIffLi112ELi8ELi128ELNS_18Fp8KVCacheDataTypeE0ELb1ELi512EEEvPfS2_PT_PKS3_PKT0_S9_ifPKiSB_iPKfiiiSD_SD_iiiii:
	.zero		1036


//--------------------- .nv.constant0._ZN4vllm32paged_attention_v2_reduce_kernelIfLi96ELi128ELi512EEEvPT_PKfS4_PKS1_PKii --------------------------
	.section	.nv.constant0._ZN4vllm32paged_attention_v2_reduce_kernelIfLi96ELi128ELi512EEEvPT_PKfS4_PKS1_PKii,"a",@progbits
	.sectionflags	@""
	.align	4
.nv.constant0._ZN4vllm32paged_attention_v2_reduce_kernelIfLi96ELi128ELi512EEEvPT_PKfS4_PKS1_PKii:
	.zero		940


//--------------------- .nv.constant0._ZN4vllm25paged_attention_v2_kernelIffLi96ELi8ELi128ELNS_18Fp8KVCacheDataTypeE0ELb1ELi512EEEvPfS2_PT_PKS3_PKT0_S9_ifPKiSB_iPKfiiiSD_SD_iiiii --------------------------
	.section	.nv.constant0._ZN4vllm25paged_attention_v2_kernelIffLi96ELi8ELi128ELNS_18Fp8KVCacheDataTypeE0ELb1ELi512EEEvPfS2_PT_PKS3_PKT0_S9_ifPKiSB_iPKfiiiSD_SD_iiiii,"a",@progbits
	.sectionflags	@""
	.align	4
.nv.constant0._ZN4vllm25paged_attention_v2_kernelIffLi96ELi8ELi128ELNS_18Fp8KVCacheDataTypeE0ELb1ELi512EEEvPfS2_PT_PKS3_PKT0_S9_ifPKiSB_iPKfiiiSD_SD_iiiii:
	.zero		1036


//--------------------- .nv.constant0._ZN4vllm32paged_attention_v2_reduce_kernelIfLi80ELi128ELi512EEEvPT_PKfS4_PKS1_PKii --------------------------
	.section	.nv.constant0._ZN4vllm32paged_attention_v2_reduce_kernelIfLi80ELi128ELi512EEEvPT_PKfS4_PKS1_PKii,"a",@progbits
	.sectionflags	@""
	.align	4
.nv.constant0._ZN4vllm32paged_attention_v2_reduce_kernelIfLi80ELi128ELi512EEEvPT_PKfS4_PKS1_PKii:
	.zero		940


//--------------------- .nv.constant0._ZN4vllm25paged_attention_v2_kernelIffLi80ELi8ELi128ELNS_18Fp8KVCacheDataTypeE0ELb1ELi512EEEvPfS2_PT_PKS3_PKT0_S9_ifPKiSB_iPKfiiiSD_SD_iiiii --------------------------
	.section	.nv.constant0._ZN4vllm25paged_attention_v2_kernelIffLi80ELi8ELi128ELNS_18Fp8KVCacheDataTypeE0ELb1ELi512EEEvPfS2_PT_PKS3_PKT0_S9_ifPKiSB_iPKfiiiSD_SD_iiiii,"a",@progbits
	.sectionflags	@""
	.align	4
.nv.constant0._ZN4vllm25paged_attention_v2_kernelIffLi80ELi8ELi128ELNS_18Fp8KVCacheDataTypeE0ELb1ELi512EEEvPfS2_PT_PKS3_PKT0_S9_ifPKiSB_iPKfiiiSD_SD_iiiii:
	.zero		1036


//--------------------- .nv.constant0._ZN4vllm32paged_attention_v2_reduce_kernelIfLi64ELi128ELi512EEEvPT_PKfS4_PKS1_PKii --------------------------
	.section	.nv.constant0._ZN4vllm32paged_attention_v2_reduce_kernelIfLi64ELi128ELi512EEEvPT_PKfS4_PKS1_PKii,"a",@progbits
	.sectionflags	@""
	.align	4
.nv.constant0._ZN4vllm32paged_attention_v2_reduce_kernelIfLi64ELi128ELi512EEEvPT_PKfS4_PKS1_PKii:
	.zero		940


//--------------------- .nv.constant0._ZN4vllm25paged_attention_v2_kernelIffLi64ELi8ELi128ELNS_18Fp8KVCacheDataTypeE0ELb1ELi512EEEvPfS2_PT_PKS3_PKT0_S9_ifPKiSB_iPKfiiiSD_SD_iiiii --------------------------
	.section	.nv.constant0._ZN4vllm25paged_attention_v2_kernelIffLi64ELi8ELi128ELNS_18Fp8KVCacheDataTypeE0ELb1ELi512EEEvPfS2_PT_PKS3_PKT0_S9_ifPKiSB_iPKfiiiSD_SD_iiiii,"a",@progbits
	.sectionflags	@""
	.align	4
.nv.constant0._ZN4vllm25paged_attention_v2_kernelIffLi64ELi8ELi128ELNS_18Fp8KVCacheDataTypeE0ELb1ELi512EEEvPfS2_PT_PKS3_PKT0_S9_ifPKiSB_iPKfiiiSD_SD_iiiii:
	.zero		1036


//--------------------- .nv.constant0._ZN4vllm32paged_attention_v2_reduce_kernelIfLi32ELi128ELi512EEEvPT_PKfS4_PKS1_PKii --------------------------
	.section	.nv.constant0._ZN4vllm32paged_attention_v2_reduce_kernelIfLi32ELi128ELi512EEEvPT_PKfS4_PKS1_PKii,"a",@progbits
	.sectionflags	@""
	.align	4
.nv.constant0._ZN4vllm32paged_attention_v2_reduce_kernelIfLi32ELi128ELi512EEEvPT_PKfS4_PKS1_PKii:
	.zero		940


//--------------------- .nv.constant0._ZN4vllm25paged_attention_v2_kernelIffLi32ELi8ELi128ELNS_18Fp8KVCacheDataTypeE0ELb1ELi512EEEvPfS2_PT_PKS3_PKT0_S9_ifPKiSB_iPKfiiiSD_SD_iiiii --------------------------
	.section	.nv.constant0._ZN4vllm25paged_attention_v2_kernelIffLi32ELi8ELi128ELNS_18Fp8KVCacheDataTypeE0ELb1ELi512EEEvPfS2_PT_PKS3_PKT0_S9_ifPKiSB_iPKfiiiSD_SD_iiiii,"a",@progbits
	.sectionflags	@""
	.align	4
.nv.constant0._ZN4vllm25paged_attention_v2_kernelIffLi32ELi8ELi128ELNS_18Fp8KVCacheDataTypeE0ELb1ELi512EEEvPfS2_PT_PKS3_PKT0_S9_ifPKiSB_iPKfiiiSD_SD_iiiii:
	.zero		1036


//--------------------- SYMBOLS --------------------------

	.type		.nv.reservedSmem.offset0,@object
	.size		.nv.reservedSmem.offset0,0x4
	.type		.nv.reservedSmem.cap,@object
	.size		.nv.reservedSmem.cap,0x4
	.type		__assertfail,@function
